	.target	sm_90a

	.elftype	@"ET_EXEC"


//--------------------- .note.nv.tkinfo           --------------------------
	.section	.note.nv.tkinfo,"",@"SHT_NOTE"
	.sectionflags	@"SHF_NOTE_NV_TKINFO"
	.tkinfo
        /*0018*/ 	.word	0x00000002
        /*0030*/ 	.string	""
        /*0030*/ 	.string	"ptxas"
        /*0030*/ 	.string	"Cuda compilation tools, release 13.0, V13.0.88"
        /*0030*/ 	.string	"Build cuda_13.0.r13.0/compiler.36424714_0"
        /*0030*/ 	.string	"-arch sm_90a -m 64 "



//--------------------- .note.nv.cuinfo           --------------------------
	.section	.note.nv.cuinfo,"",@"SHT_NOTE"
	.sectionflags	@"SHF_NOTE_NV_CUINFO"
        /*0018*/ 	.short	0x0002
        /*001a*/ 	.short	0x005a
        /*001c*/ 	.short	0x0082
	.zero		2


//--------------------- .nv.info                  --------------------------
	.section	.nv.info,"",@"SHT_CUDA_INFO"
	.align	4


	//----- nvinfo : EIATTR_REGCOUNT
	.align		4
        /*0000*/ 	.byte	0x04, 0x2f
        /*0002*/ 	.short	(.L_56 - .L_55)
	.align		4
.L_55:
        /*0004*/ 	.word	index@(_ZN7cutlass13device_kernelIN5flash11enable_sm90INS1_16FlashAttnFwdSm90INS1_25CollectiveMainloopFwdSm90ILi2EN4cute5tupleIJNS5_1CILi1EEES8_S8_EEENS6_IJNS7_ILi192EEENS7_ILi160EEENS7_ILi64EEEEEELi64ENS_12float_e4m3_tEfNS_4arch4Sm90ELb1ELb0ELb1ELb1ELb1ELb1ELb0ELb1ELb1ELb1ELb1ELb0EEENS1_21CollectiveEpilogueFwdINS6_IJSA_SC_SB_EEES9_NS_10bfloat16_tESG_Li384ELb1ELb1ELb1ELb1EEENS1_36VarlenDynamicPersistentTileSchedulerILi192ELi160ELi384ELi128ELb1ELb1ELb1ELb1ELb1ELb1EEEEEEEEEvNT_6ParamsE)
        /*0008*/ 	.word	0x00000080


	//----- nvinfo : EIATTR_FRAME_SIZE
	.align		4
.L_56:
        /*000c*/ 	.byte	0x04, 0x11
        /*000e*/ 	.short	(.L_58 - .L_57)
	.align		4
.L_57:
        /*0010*/ 	.word	index@(_ZN7cutlass13device_kernelIN5flash11enable_sm90INS1_16FlashAttnFwdSm90INS1_25CollectiveMainloopFwdSm90ILi2EN4cute5tupleIJNS5_1CILi1EEES8_S8_EEENS6_IJNS7_ILi192EEENS7_ILi160EEENS7_ILi64EEEEEELi64ENS_12float_e4m3_tEfNS_4arch4Sm90ELb1ELb0ELb1ELb1ELb1ELb1ELb0ELb1ELb1ELb1ELb1ELb0EEENS1_21CollectiveEpilogueFwdINS6_IJSA_SC_SB_EEES9_NS_10bfloat16_tESG_Li384ELb1ELb1ELb1ELb1EEENS1_36VarlenDynamicPersistentTileSchedulerILi192ELi160ELi384ELi128ELb1ELb1ELb1ELb1ELb1ELb1EEEEEEEEEvNT_6ParamsE)
        /*0014*/ 	.word	0x000000a8


	//----- nvinfo : EIATTR_REGCOUNT
	.align		4
.L_58:
        /*0018*/ 	.byte	0x04, 0x2f
        /*001a*/ 	.short	(.L_60 - .L_59)
	.align		4
.L_59:
        /*001c*/ 	.word	index@(_ZN7cutlass13device_kernelIN5flash11enable_sm90INS1_16FlashAttnFwdSm90INS1_25CollectiveMainloopFwdSm90ILi2EN4cute5tupleIJNS5_1CILi1EEES8_S8_EEENS6_IJNS7_ILi192EEENS7_ILi160EEENS7_ILi64EEEEEELi64ENS_12float_e4m3_tEfNS_4arch4Sm90ELb1ELb0ELb1ELb1ELb1ELb0ELb0ELb1ELb1ELb1ELb1ELb0EEENS1_21CollectiveEpilogueFwdINS6_IJSA_SC_SB_EEES9_NS_10bfloat16_tESG_Li384ELb1ELb1ELb1ELb1EEENS1_36VarlenDynamicPersistentTileSchedulerILi192ELi160ELi384ELi128ELb1ELb1ELb1ELb1ELb1ELb1EEEEEEEEEvNT_6ParamsE)
        /*0020*/ 	.word	0x00000080


	//----- nvinfo : EIATTR_FRAME_SIZE
	.align		4
.L_60:
        /*0024*/ 	.byte	0x04, 0x11
        /*0026*/ 	.short	(.L_62 - .L_61)
	.align		4
.L_61:
        /*0028*/ 	.word	index@(_ZN7cutlass13device_kernelIN5flash11enable_sm90INS1_16FlashAttnFwdSm90INS1_25CollectiveMainloopFwdSm90ILi2EN4cute5tupleIJNS5_1CILi1EEES8_S8_EEENS6_IJNS7_ILi192EEENS7_ILi160EEENS7_ILi64EEEEEELi64ENS_12float_e4m3_tEfNS_4arch4Sm90ELb1ELb0ELb1ELb1ELb1ELb0ELb0ELb1ELb1ELb1ELb1ELb0EEENS1_21CollectiveEpilogueFwdINS6_IJSA_SC_SB_EEES9_NS_10bfloat16_tESG_Li384ELb1ELb1ELb1ELb1EEENS1_36VarlenDynamicPersistentTileSchedulerILi192ELi160ELi384ELi128ELb1ELb1ELb1ELb1ELb1ELb1EEEEEEEEEvNT_6ParamsE)
        /*002c*/ 	.word	0x00000048


	//----- nvinfo : EIATTR_REGCOUNT
	.align		4
.L_62:
        /*0030*/ 	.byte	0x04, 0x2f
        /*0032*/ 	.short	(.L_64 - .L_63)
	.align		4
.L_63:
        /*0034*/ 	.word	index@(_ZN7cutlass13device_kernelIN5flash11enable_sm90INS1_16FlashAttnFwdSm90INS1_25CollectiveMainloopFwdSm90ILi2EN4cute5tupleIJNS5_1CILi1EEES8_S8_EEENS6_IJNS7_ILi192EEENS7_ILi160EEENS7_ILi64EEEEEELi64ENS_12float_e4m3_tEfNS_4arch4Sm90ELb1ELb0ELb1ELb0ELb1ELb0ELb0ELb1ELb1ELb1ELb1ELb0EEENS1_21CollectiveEpilogueFwdINS6_IJSA_SC_SB_EEES9_NS_10bfloat16_tESG_Li384ELb0ELb1ELb1ELb1EEENS1_19SingleTileSchedulerILb0ELb1ELb1ELi192EEEEEEEEEvNT_6ParamsE)
        /*0038*/ 	.word	0x00000080


	//----- nvinfo : EIATTR_FRAME_SIZE
	.align		4
.L_64:
        /*003c*/ 	.byte	0x04, 0x11
        /*003e*/ 	.short	(.L_66 - .L_65)
	.align		4
.L_65:
        /*0040*/ 	.word	index@(_ZN7cutlass13device_kernelIN5flash11enable_sm90INS1_16FlashAttnFwdSm90INS1_25CollectiveMainloopFwdSm90ILi2EN4cute5tupleIJNS5_1CILi1EEES8_S8_EEENS6_IJNS7_ILi192EEENS7_ILi160EEENS7_ILi64EEEEEELi64ENS_12float_e4m3_tEfNS_4arch4Sm90ELb1ELb0ELb1ELb0ELb1ELb0ELb0ELb1ELb1ELb1ELb1ELb0EEENS1_21CollectiveEpilogueFwdINS6_IJSA_SC_SB_EEES9_NS_10bfloat16_tESG_Li384ELb0ELb1ELb1ELb1EEENS1_19SingleTileSchedulerILb0ELb1ELb1ELi192EEEEEEEEEvNT_6ParamsE)
        /*0044*/ 	.word	0x00000028


	//----- nvinfo : EIATTR_REGCOUNT
	.align		4
.L_66:
        /*0048*/ 	.byte	0x04, 0x2f
        /*004a*/ 	.short	(.L_68 - .L_67)
	.align		4
.L_67:
        /*004c*/ 	.word	index@(_ZN7cutlass13device_kernelIN5flash11enable_sm90INS1_16FlashAttnFwdSm90INS1_25CollectiveMainloopFwdSm90ILi2EN4cute5tupleIJNS5_1CILi1EEES8_S8_EEENS6_IJNS7_ILi192EEENS7_ILi160EEENS7_ILi64EEEEEELi64ENS_12float_e4m3_tEfNS_4arch4Sm90ELb0ELb1ELb1ELb1ELb1ELb1ELb0ELb1ELb1ELb1ELb1ELb0EEENS1_21CollectiveEpilogueFwdINS6_IJSA_SC_SB_EEES9_NS_10bfloat16_tESG_Li384ELb1ELb1ELb1ELb1EEENS1_36VarlenDynamicPersistentTileSchedulerILi192ELi160ELi384ELi128ELb1ELb1ELb1ELb1ELb0ELb1EEEEEEEEEvNT_6ParamsE)
        /*0050*/ 	.word	0x00000080


	//----- nvinfo : EIATTR_FRAME_SIZE
	.align		4
.L_68:
        /*0054*/ 	.byte	0x04, 0x11
        /*0056*/ 	.short	(.L_70 - .L_69)
	.align		4
.L_69:
        /*0058*/ 	.word	index@(_ZN7cutlass13device_kernelIN5flash11enable_sm90INS1_16FlashAttnFwdSm90INS1_25CollectiveMainloopFwdSm90ILi2EN4cute5tupleIJNS5_1CILi1EEES8_S8_EEENS6_IJNS7_ILi192EEENS7_ILi160EEENS7_ILi64EEEEEELi64ENS_12float_e4m3_tEfNS_4arch4Sm90ELb0ELb1ELb1ELb1ELb1ELb1ELb0ELb1ELb1ELb1ELb1ELb0EEENS1_21CollectiveEpilogueFwdINS6_IJSA_SC_SB_EEES9_NS_10bfloat16_tESG_Li384ELb1ELb1ELb1ELb1EEENS1_36VarlenDynamicPersistentTileSchedulerILi192ELi160ELi384ELi128ELb1ELb1ELb1ELb1ELb0ELb1EEEEEEEEEvNT_6ParamsE)
        /*005c*/ 	.word	0x00000070


	//----- nvinfo : EIATTR_REGCOUNT
	.align		4
.L_70:
        /*0060*/ 	.byte	0x04, 0x2f
        /*0062*/ 	.short	(.L_72 - .L_71)
	.align		4
.L_71:
        /*0064*/ 	.word	index@(_ZN7cutlass13device_kernelIN5flash11enable_sm90INS1_16FlashAttnFwdSm90INS1_25CollectiveMainloopFwdSm90ILi2EN4cute5tupleIJNS5_1CILi1EEES8_S8_EEENS6_IJNS7_ILi192EEENS7_ILi160EEENS7_ILi64EEEEEELi64ENS_12float_e4m3_tEfNS_4arch4Sm90ELb0ELb1ELb1ELb1ELb1ELb0ELb0ELb1ELb1ELb1ELb1ELb0EEENS1_21CollectiveEpilogueFwdINS6_IJSA_SC_SB_EEES9_NS_10bfloat16_tESG_Li384ELb1ELb1ELb1ELb1EEENS1_36VarlenDynamicPersistentTileSchedulerILi192ELi160ELi384ELi128ELb1ELb1ELb1ELb1ELb0ELb1EEEEEEEEEvNT_6ParamsE)
        /*0068*/ 	.word	0x00000080


	//----- nvinfo : EIATTR_FRAME_SIZE
	.align		4
.L_72:
        /*006c*/ 	.byte	0x04, 0x11
        /*006e*/ 	.short	(.L_74 - .L_73)
	.align		4
.L_73:
        /*0070*/ 	.word	index@(_ZN7cutlass13device_kernelIN5flash11enable_sm90INS1_16FlashAttnFwdSm90INS1_25CollectiveMainloopFwdSm90ILi2EN4cute5tupleIJNS5_1CILi1EEES8_S8_EEENS6_IJNS7_ILi192EEENS7_ILi160EEENS7_ILi64EEEEEELi64ENS_12float_e4m3_tEfNS_4arch4Sm90ELb0ELb1ELb1ELb1ELb1ELb0ELb0ELb1ELb1ELb1ELb1ELb0EEENS1_21CollectiveEpilogueFwdINS6_IJSA_SC_SB_EEES9_NS_10bfloat16_tESG_Li384ELb1ELb1ELb1ELb1EEENS1_36VarlenDynamicPersistentTileSchedulerILi192ELi160ELi384ELi128ELb1ELb1ELb1ELb1ELb0ELb1EEEEEEEEEvNT_6ParamsE)
        /*0074*/ 	.word	0x00000038


	//----- nvinfo : EIATTR_REGCOUNT
	.align		4
.L_74:
        /*0078*/ 	.byte	0x04, 0x2f
        /*007a*/ 	.short	(.L_76 - .L_75)
	.align		4
.L_75:
        /*007c*/ 	.word	index@(_ZN7cutlass13device_kernelIN5flash11enable_sm90INS1_16FlashAttnFwdSm90INS1_25CollectiveMainloopFwdSm90ILi2EN4cute5tupleIJNS5_1CILi1EEES8_S8_EEENS6_IJNS7_ILi192EEENS7_ILi160EEENS7_ILi64EEEEEELi64ENS_12float_e4m3_tEfNS_4arch4Sm90ELb0ELb1ELb1ELb0ELb1ELb0ELb0ELb1ELb1ELb1ELb1ELb0EEENS1_21CollectiveEpilogueFwdINS6_IJSA_SC_SB_EEES9_NS_10bfloat16_tESG_Li384ELb0ELb1ELb1ELb1EEENS1_19SingleTileSchedulerILb0ELb1ELb1ELi192EEEEEEEEEvNT_6ParamsE)
        /*0080*/ 	.word	0x00000080


	//----- nvinfo : EIATTR_FRAME_SIZE
	.align		4
.L_76:
        /*0084*/ 	.byte	0x04, 0x11
        /*0086*/ 	.short	(.L_78 - .L_77)
	.align		4
.L_77:
        /*0088*/ 	.word	index@(_ZN7cutlass13device_kernelIN5flash11enable_sm90INS1_16FlashAttnFwdSm90INS1_25CollectiveMainloopFwdSm90ILi2EN4cute5tupleIJNS5_1CILi1EEES8_S8_EEENS6_IJNS7_ILi192EEENS7_ILi160EEENS7_ILi64EEEEEELi64ENS_12float_e4m3_tEfNS_4arch4Sm90ELb0ELb1ELb1ELb0ELb1ELb0ELb0ELb1ELb1ELb1ELb1ELb0EEENS1_21CollectiveEpilogueFwdINS6_IJSA_SC_SB_EEES9_NS_10bfloat16_tESG_Li384ELb0ELb1ELb1ELb1EEENS1_19SingleTileSchedulerILb0ELb1ELb1ELi192EEEEEEEEEvNT_6ParamsE)
        /*008c*/ 	.word	0x00000028


	//----- nvinfo : EIATTR_REGCOUNT
	.align		4
.L_78:
        /*0090*/ 	.byte	0x04, 0x2f
        /*0092*/ 	.short	(.L_80 - .L_79)
	.align		4
.L_79:
        /*0094*/ 	.word	index@(_ZN7cutlass13device_kernelIN5flash11enable_sm90INS1_16FlashAttnFwdSm90INS1_25CollectiveMainloopFwdSm90ILi2EN4cute5tupleIJNS5_1CILi1EEES8_S8_EEENS6_IJNS7_ILi192EEENS7_ILi160EEENS7_ILi64EEEEEELi64ENS_12float_e4m3_tEfNS_4arch4Sm90ELb0ELb0ELb1ELb1ELb1ELb1ELb0ELb1ELb1ELb1ELb1ELb0EEENS1_21CollectiveEpilogueFwdINS6_IJSA_SC_SB_EEES9_NS_10bfloat16_tESG_Li384ELb1ELb1ELb1ELb1EEENS1_36VarlenDynamicPersistentTileSchedulerILi192ELi160ELi384ELi128ELb1ELb1ELb1ELb0ELb1ELb1EEEEEEEEEvNT_6ParamsE)
        /*0098*/ 	.word	0x00000080


	//----- nvinfo : EIATTR_FRAME_SIZE
	.align		4
.L_80:
        /*009c*/ 	.byte	0x04, 0x11
        /*009e*/ 	.short	(.L_82 - .L_81)
	.align		4
.L_81:
        /*00a0*/ 	.word	index@(_ZN7cutlass13device_kernelIN5flash11enable_sm90INS1_16FlashAttnFwdSm90INS1_25CollectiveMainloopFwdSm90ILi2EN4cute5tupleIJNS5_1CILi1EEES8_S8_EEENS6_IJNS7_ILi192EEENS7_ILi160EEENS7_ILi64EEEEEELi64ENS_12float_e4m3_tEfNS_4arch4Sm90ELb0ELb0ELb1ELb1ELb1ELb1ELb0ELb1ELb1ELb1ELb1ELb0EEENS1_21CollectiveEpilogueFwdINS6_IJSA_SC_SB_EEES9_NS_10bfloat16_tESG_Li384ELb1ELb1ELb1ELb1EEENS1_36VarlenDynamicPersistentTileSchedulerILi192ELi160ELi384ELi128ELb1ELb1ELb1ELb0ELb1ELb1EEEEEEEEEvNT_6ParamsE)
        /*00a4*/ 	.word	0x000000a8


	//----- nvinfo : EIATTR_REGCOUNT
	.align		4
.L_82:
        /*00a8*/ 	.byte	0x04, 0x2f
        /*00aa*/ 	.short	(.L_84 - .L_83)
	.align		4
.L_83:
        /*00ac*/ 	.word	index@(_ZN7cutlass13device_kernelIN5flash11enable_sm90INS1_16FlashAttnFwdSm90INS1_25CollectiveMainloopFwdSm90ILi2EN4cute5tupleIJNS5_1CILi1EEES8_S8_EEENS6_IJNS7_ILi192EEENS7_ILi160EEENS7_ILi64EEEEEELi64ENS_12float_e4m3_tEfNS_4arch4Sm90ELb0ELb0ELb1ELb1ELb1ELb0ELb0ELb1ELb1ELb1ELb1ELb0EEENS1_21CollectiveEpilogueFwdINS6_IJSA_SC_SB_EEES9_NS_10bfloat16_tESG_Li384ELb1ELb1ELb1ELb1EEENS1_36VarlenDynamicPersistentTileSchedulerILi192ELi160ELi384ELi128ELb1ELb1ELb1ELb0ELb1ELb1EEEEEEEEEvNT_6ParamsE)
        /*00b0*/ 	.word	0x00000080


	//----- nvinfo : EIATTR_FRAME_SIZE
	.align		4
.L_84:
        /*00b4*/ 	.byte	0x04, 0x11
        /*00b6*/ 	.short	(.L_86 - .L_85)
	.align		4
.L_85:
        /*00b8*/ 	.word	index@(_ZN7cutlass13device_kernelIN5flash11enable_sm90INS1_16FlashAttnFwdSm90INS1_25CollectiveMainloopFwdSm90ILi2EN4cute5tupleIJNS5_1CILi1EEES8_S8_EEENS6_IJNS7_ILi192EEENS7_ILi160EEENS7_ILi64EEEEEELi64ENS_12float_e4m3_tEfNS_4arch4Sm90ELb0ELb0ELb1ELb1ELb1ELb0ELb0ELb1ELb1ELb1ELb1ELb0EEENS1_21CollectiveEpilogueFwdINS6_IJSA_SC_SB_EEES9_NS_10bfloat16_tESG_Li384ELb1ELb1ELb1ELb1EEENS1_36VarlenDynamicPersistentTileSchedulerILi192ELi160ELi384ELi128ELb1ELb1ELb1ELb0ELb1ELb1EEEEEEEEEvNT_6ParamsE)
        /*00bc*/ 	.word	0x00000048


	//----- nvinfo : EIATTR_REGCOUNT
	.align		4
.L_86:
        /*00c0*/ 	.byte	0x04, 0x2f
        /*00c2*/ 	.short	(.L_88 - .L_87)
	.align		4
.L_87:
        /*00c4*/ 	.word	index@(_ZN7cutlass13device_kernelIN5flash11enable_sm90INS1_16FlashAttnFwdSm90INS1_25CollectiveMainloopFwdSm90ILi2EN4cute5tupleIJNS5_1CILi1EEES8_S8_EEENS6_IJNS7_ILi192EEENS7_ILi160EEENS7_ILi64EEEEEELi64ENS_12float_e4m3_tEfNS_4arch4Sm90ELb0ELb0ELb1ELb0ELb1ELb0ELb0ELb1ELb1ELb1ELb1ELb0EEENS1_21CollectiveEpilogueFwdINS6_IJSA_SC_SB_EEES9_NS_10bfloat16_tESG_Li384ELb0ELb1ELb1ELb1EEENS1_19SingleTileSchedulerILb0ELb1ELb1ELi192EEEEEEEEEvNT_6ParamsE)
        /*00c8*/ 	.word	0x00000080


	//----- nvinfo : EIATTR_FRAME_SIZE
	.align		4
.L_88:
        /*00cc*/ 	.byte	0x04, 0x11
        /*00ce*/ 	.short	(.L_90 - .L_89)
	.align		4
.L_89:
        /*00d0*/ 	.word	index@(_ZN7cutlass13device_kernelIN5flash11enable_sm90INS1_16FlashAttnFwdSm90INS1_25CollectiveMainloopFwdSm90ILi2EN4cute5tupleIJNS5_1CILi1EEES8_S8_EEENS6_IJNS7_ILi192EEENS7_ILi160EEENS7_ILi64EEEEEELi64ENS_12float_e4m3_tEfNS_4arch4Sm90ELb0ELb0ELb1ELb0ELb1ELb0ELb0ELb1ELb1ELb1ELb1ELb0EEENS1_21CollectiveEpilogueFwdINS6_IJSA_SC_SB_EEES9_NS_10bfloat16_tESG_Li384ELb0ELb1ELb1ELb1EEENS1_19SingleTileSchedulerILb0ELb1ELb1ELi192EEEEEEEEEvNT_6ParamsE)
        /*00d4*/ 	.word	0x00000020


	//----- nvinfo : EIATTR_REGCOUNT
	.align		4
.L_90:
        /*00d8*/ 	.byte	0x04, 0x2f
        /*00da*/ 	.short	(.L_92 - .L_91)
	.align		4
.L_91:
        /*00dc*/ 	.word	index@(_ZN7cutlass13device_kernelIN5flash11enable_sm90INS1_16FlashAttnFwdSm90INS1_25CollectiveMainloopFwdSm90ILi2EN4cute5tupleIJNS5_1CILi1EEES8_S8_EEENS6_IJNS7_ILi192EEENS7_ILi128EEENS7_ILi96EEEEEELi96ENS_12float_e4m3_tEfNS_4arch4Sm90ELb1ELb0ELb1ELb1ELb1ELb1ELb0ELb1ELb1ELb1ELb1ELb0EEENS1_21CollectiveEpilogueFwdINS6_IJSA_SC_SB_EEES9_NS_10bfloat16_tESG_Li384ELb1ELb1ELb1ELb1EEENS1_36VarlenDynamicPersistentTileSchedulerILi192ELi128ELi384ELi128ELb1ELb1ELb1ELb1ELb1ELb1EEEEEEEEEvNT_6ParamsE)
        /*00e0*/ 	.word	0x00000080


	//----- nvinfo : EIATTR_FRAME_SIZE
	.align		4
.L_92:
        /*00e4*/ 	.byte	0x04, 0x11
        /*00e6*/ 	.short	(.L_94 - .L_93)
	.align		4
.L_93:
        /*00e8*/ 	.word	index@(_ZN7cutlass13device_kernelIN5flash11enable_sm90INS1_16FlashAttnFwdSm90INS1_25CollectiveMainloopFwdSm90ILi2EN4cute5tupleIJNS5_1CILi1EEES8_S8_EEENS6_IJNS7_ILi192EEENS7_ILi128EEENS7_ILi96EEEEEELi96ENS_12float_e4m3_tEfNS_4arch4Sm90ELb1ELb0ELb1ELb1ELb1ELb1ELb0ELb1ELb1ELb1ELb1ELb0EEENS1_21CollectiveEpilogueFwdINS6_IJSA_SC_SB_EEES9_NS_10bfloat16_tESG_Li384ELb1ELb1ELb1ELb1EEENS1_36VarlenDynamicPersistentTileSchedulerILi192ELi128ELi384ELi128ELb1ELb1ELb1ELb1ELb1ELb1EEEEEEEEEvNT_6ParamsE)
        /*00ec*/ 	.word	0x000000b8


	//----- nvinfo : EIATTR_REGCOUNT
	.align		4
.L_94:
        /*00f0*/ 	.byte	0x04, 0x2f
        /*00f2*/ 	.short	(.L_96 - .L_95)
	.align		4
.L_95:
        /*00f4*/ 	.word	index@(_ZN7cutlass13device_kernelIN5flash11enable_sm90INS1_16FlashAttnFwdSm90INS1_25CollectiveMainloopFwdSm90ILi2EN4cute5tupleIJNS5_1CILi1EEES8_S8_EEENS6_IJNS7_ILi192EEENS7_ILi128EEENS7_ILi96EEEEEELi96ENS_12float_e4m3_tEfNS_4arch4Sm90ELb1ELb0ELb1ELb1ELb1ELb0ELb0ELb1ELb1ELb1ELb1ELb0EEENS1_21CollectiveEpilogueFwdINS6_IJSA_SC_SB_EEES9_NS_10bfloat16_tESG_Li384ELb1ELb1ELb1ELb1EEENS1_36VarlenDynamicPersistentTileSchedulerILi192ELi128ELi384ELi128ELb1ELb1ELb1ELb1ELb1ELb1EEEEEEEEEvNT_6ParamsE)
        /*00f8*/ 	.word	0x00000080


	//----- nvinfo : EIATTR_FRAME_SIZE
	.align		4
.L_96:
        /*00fc*/ 	.byte	0x04, 0x11
        /*00fe*/ 	.short	(.L_98 - .L_97)
	.align		4
.L_97:
        /*0100*/ 	.word	index@(_ZN7cutlass13device_kernelIN5flash11enable_sm90INS1_16FlashAttnFwdSm90INS1_25CollectiveMainloopFwdSm90ILi2EN4cute5tupleIJNS5_1CILi1EEES8_S8_EEENS6_IJNS7_ILi192EEENS7_ILi128EEENS7_ILi96EEEEEELi96ENS_12float_e4m3_tEfNS_4arch4Sm90ELb1ELb0ELb1ELb1ELb1ELb0ELb0ELb1ELb1ELb1ELb1ELb0EEENS1_21CollectiveEpilogueFwdINS6_IJSA_SC_SB_EEES9_NS_10bfloat16_tESG_Li384ELb1ELb1ELb1ELb1EEENS1_36VarlenDynamicPersistentTileSchedulerILi192ELi128ELi384ELi128ELb1ELb1ELb1ELb1ELb1ELb1EEEEEEEEEvNT_6ParamsE)
        /*0104*/ 	.word	0x00000038


	//----- nvinfo : EIATTR_REGCOUNT
	.align		4
.L_98:
        /*0108*/ 	.byte	0x04, 0x2f
        /*010a*/ 	.short	(.L_100 - .L_99)
	.align		4
.L_99:
        /*010c*/ 	.word	index@(_ZN7cutlass13device_kernelIN5flash11enable_sm90INS1_16FlashAttnFwdSm90INS1_25CollectiveMainloopFwdSm90ILi2EN4cute5tupleIJNS5_1CILi1EEES8_S8_EEENS6_IJNS7_ILi192EEENS7_ILi128EEENS7_ILi96EEEEEELi96ENS_12float_e4m3_tEfNS_4arch4Sm90ELb1ELb0ELb1ELb0ELb1ELb0ELb0ELb1ELb1ELb1ELb1ELb0EEENS1_21CollectiveEpilogueFwdINS6_IJSA_SC_SB_EEES9_NS_10bfloat16_tESG_Li384ELb0ELb1ELb1ELb1EEENS1_19SingleTileSchedulerILb0ELb1ELb1ELi192EEEEEEEEEvNT_6ParamsE)
        /*0110*/ 	.word	0x00000080


	//----- nvinfo : EIATTR_FRAME_SIZE
	.align		4
.L_100:
        /*0114*/ 	.byte	0x04, 0x11
        /*0116*/ 	.short	(.L_102 - .L_101)
	.align		4
.L_101:
        /*0118*/ 	.word	index@(_ZN7cutlass13device_kernelIN5flash11enable_sm90INS1_16FlashAttnFwdSm90INS1_25CollectiveMainloopFwdSm90ILi2EN4cute5tupleIJNS5_1CILi1EEES8_S8_EEENS6_IJNS7_ILi192EEENS7_ILi128EEENS7_ILi96EEEEEELi96ENS_12float_e4m3_tEfNS_4arch4Sm90ELb1ELb0ELb1ELb0ELb1ELb0ELb0ELb1ELb1ELb1ELb1ELb0EEENS1_21CollectiveEpilogueFwdINS6_IJSA_SC_SB_EEES9_NS_10bfloat16_tESG_Li384ELb0ELb1ELb1ELb1EEENS1_19SingleTileSchedulerILb0ELb1ELb1ELi192EEEEEEEEEvNT_6ParamsE)
        /*011c*/ 	.word	0x00000008


	//----- nvinfo : EIATTR_REGCOUNT
	.align		4
.L_102:
        /*0120*/ 	.byte	0x04, 0x2f
        /*0122*/ 	.short	(.L_104 - .L_103)
	.align		4
.L_103:
        /*0124*/ 	.word	index@(_ZN7cutlass13device_kernelIN5flash11enable_sm90INS1_16FlashAttnFwdSm90INS1_25CollectiveMainloopFwdSm90ILi2EN4cute5tupleIJNS5_1CILi1EEES8_S8_EEENS6_IJNS7_ILi192EEENS7_ILi128EEENS7_ILi96EEEEEELi96ENS_12float_e4m3_tEfNS_4arch4Sm90ELb0ELb1ELb1ELb1ELb1ELb1ELb0ELb1ELb1ELb1ELb1ELb0EEENS1_21CollectiveEpilogueFwdINS6_IJSA_SC_SB_EEES9_NS_10bfloat16_tESG_Li384ELb1ELb1ELb1ELb1EEENS1_36VarlenDynamicPersistentTileSchedulerILi192ELi128ELi384ELi128ELb1ELb1ELb1ELb1ELb0ELb1EEEEEEEEEvNT_6ParamsE)
        /*0128*/ 	.word	0x00000080


	//----- nvinfo : EIATTR_FRAME_SIZE
	.align		4
.L_104:
        /*012c*/ 	.byte	0x04, 0x11
        /*012e*/ 	.short	(.L_106 - .L_105)
	.align		4
.L_105:
        /*0130*/ 	.word	index@(_ZN7cutlass13device_kernelIN5flash11enable_sm90INS1_16FlashAttnFwdSm90INS1_25CollectiveMainloopFwdSm90ILi2EN4cute5tupleIJNS5_1CILi1EEES8_S8_EEENS6_IJNS7_ILi192EEENS7_ILi128EEENS7_ILi96EEEEEELi96ENS_12float_e4m3_tEfNS_4arch4Sm90ELb0ELb1ELb1ELb1ELb1ELb1ELb0ELb1ELb1ELb1ELb1ELb0EEENS1_21CollectiveEpilogueFwdINS6_IJSA_SC_SB_EEES9_NS_10bfloat16_tESG_Li384ELb1ELb1ELb1ELb1EEENS1_36VarlenDynamicPersistentTileSchedulerILi192ELi128ELi384ELi128ELb1ELb1ELb1ELb1ELb0ELb1EEEEEEEEEvNT_6ParamsE)
        /*0134*/ 	.word	0x00000090


	//----- nvinfo : EIATTR_REGCOUNT
	.align		4
.L_106:
        /*0138*/ 	.byte	0x04, 0x2f
        /*013a*/ 	.short	(.L_108 - .L_107)
	.align		4
.L_107:
        /*013c*/ 	.word	index@(_ZN7cutlass13device_kernelIN5flash11enable_sm90INS1_16FlashAttnFwdSm90INS1_25CollectiveMainloopFwdSm90ILi2EN4cute5tupleIJNS5_1CILi1EEES8_S8_EEENS6_IJNS7_ILi192EEENS7_ILi128EEENS7_ILi96EEEEEELi96ENS_12float_e4m3_tEfNS_4arch4Sm90ELb0ELb1ELb1ELb1ELb1ELb0ELb0ELb1ELb1ELb1ELb1ELb0EEENS1_21CollectiveEpilogueFwdINS6_IJSA_SC_SB_EEES9_NS_10bfloat16_tESG_Li384ELb1ELb1ELb1ELb1EEENS1_36VarlenDynamicPersistentTileSchedulerILi192ELi128ELi384ELi128ELb1ELb1ELb1ELb1ELb0ELb1EEEEEEEEEvNT_6ParamsE)
        /*0140*/ 	.word	0x00000080


	//----- nvinfo : EIATTR_FRAME_SIZE
	.align		4
.L_108:
        /*0144*/ 	.byte	0x04, 0x11
        /*0146*/ 	.short	(.L_110 - .L_109)
	.align		4
.L_109:
        /*0148*/ 	.word	index@(_ZN7cutlass13device_kernelIN5flash11enable_sm90INS1_16FlashAttnFwdSm90INS1_25CollectiveMainloopFwdSm90ILi2EN4cute5tupleIJNS5_1CILi1EEES8_S8_EEENS6_IJNS7_ILi192EEENS7_ILi128EEENS7_ILi96EEEEEELi96ENS_12float_e4m3_tEfNS_4arch4Sm90ELb0ELb1ELb1ELb1ELb1ELb0ELb0ELb1ELb1ELb1ELb1ELb0EEENS1_21CollectiveEpilogueFwdINS6_IJSA_SC_SB_EEES9_NS_10bfloat16_tESG_Li384ELb1ELb1ELb1ELb1EEENS1_36VarlenDynamicPersistentTileSchedulerILi192ELi128ELi384ELi128ELb1ELb1ELb1ELb1ELb0ELb1EEEEEEEEEvNT_6ParamsE)
        /*014c*/ 	.word	0x00000028


	//----- nvinfo : EIATTR_REGCOUNT
	.align		4
.L_110:
        /*0150*/ 	.byte	0x04, 0x2f
        /*0152*/ 	.short	(.L_112 - .L_111)
	.align		4
.L_111:
        /*0154*/ 	.word	index@(_ZN7cutlass13device_kernelIN5flash11enable_sm90INS1_16FlashAttnFwdSm90INS1_25CollectiveMainloopFwdSm90ILi2EN4cute5tupleIJNS5_1CILi1EEES8_S8_EEENS6_IJNS7_ILi192EEENS7_ILi128EEENS7_ILi96EEEEEELi96ENS_12float_e4m3_tEfNS_4arch4Sm90ELb0ELb1ELb1ELb0ELb1ELb0ELb0ELb1ELb1ELb1ELb1ELb0EEENS1_21CollectiveEpilogueFwdINS6_IJSA_SC_SB_EEES9_NS_10bfloat16_tESG_Li384ELb0ELb1ELb1ELb1EEENS1_19SingleTileSchedulerILb0ELb1ELb1ELi192EEEEEEEEEvNT_6ParamsE)
        /*0158*/ 	.word	0x00000080


	//----- nvinfo : EIATTR_FRAME_SIZE
	.align		4
.L_112:
        /*015c*/ 	.byte	0x04, 0x11
        /*015e*/ 	.short	(.L_114 - .L_113)
	.align		4
.L_113:
        /*0160*/ 	.word	index@(_ZN7cutlass13device_kernelIN5flash11enable_sm90INS1_16FlashAttnFwdSm90INS1_25CollectiveMainloopFwdSm90ILi2EN4cute5tupleIJNS5_1CILi1EEES8_S8_EEENS6_IJNS7_ILi192EEENS7_ILi128EEENS7_ILi96EEEEEELi96ENS_12float_e4m3_tEfNS_4arch4Sm90ELb0ELb1ELb1ELb0ELb1ELb0ELb0ELb1ELb1ELb1ELb1ELb0EEENS1_21CollectiveEpilogueFwdINS6_IJSA_SC_SB_EEES9_NS_10bfloat16_tESG_Li384ELb0ELb1ELb1ELb1EEENS1_19SingleTileSchedulerILb0ELb1ELb1ELi192EEEEEEEEEvNT_6ParamsE)
        /*0164*/ 	.word	0x00000008


	//----- nvinfo : EIATTR_REGCOUNT
	.align		4
.L_114:
        /*0168*/ 	.byte	0x04, 0x2f
        /*016a*/ 	.short	(.L_116 - .L_115)
	.align		4
.L_115:
        /*016c*/ 	.word	index@(_ZN7cutlass13device_kernelIN5flash11enable_sm90INS1_16FlashAttnFwdSm90INS1_25CollectiveMainloopFwdSm90ILi2EN4cute5tupleIJNS5_1CILi1EEES8_S8_EEENS6_IJNS7_ILi192EEENS7_ILi128EEENS7_ILi96EEEEEELi96ENS_12float_e4m3_tEfNS_4arch4Sm90ELb0ELb0ELb1ELb1ELb1ELb1ELb0ELb1ELb1ELb1ELb1ELb0EEENS1_21CollectiveEpilogueFwdINS6_IJSA_SC_SB_EEES9_NS_10bfloat16_tESG_Li384ELb1ELb1ELb1ELb1EEENS1_36VarlenDynamicPersistentTileSchedulerILi192ELi128ELi384ELi128ELb1ELb1ELb1ELb0ELb1ELb1EEEEEEEEEvNT_6ParamsE)
        /*0170*/ 	.word	0x00000080


	//----- nvinfo : EIATTR_FRAME_SIZE
	.align		4
.L_116:
        /*0174*/ 	.byte	0x04, 0x11
        /*0176*/ 	.short	(.L_118 - .L_117)
	.align		4
.L_117:
        /*0178*/ 	.word	index@(_ZN7cutlass13device_kernelIN5flash11enable_sm90INS1_16FlashAttnFwdSm90INS1_25CollectiveMainloopFwdSm90ILi2EN4cute5tupleIJNS5_1CILi1EEES8_S8_EEENS6_IJNS7_ILi192EEENS7_ILi128EEENS7_ILi96EEEEEELi96ENS_12float_e4m3_tEfNS_4arch4Sm90ELb0ELb0ELb1ELb1ELb1ELb1ELb0ELb1ELb1ELb1ELb1ELb0EEENS1_21CollectiveEpilogueFwdINS6_IJSA_SC_SB_EEES9_NS_10bfloat16_tESG_Li384ELb1ELb1ELb1ELb1EEENS1_36VarlenDynamicPersistentTileSchedulerILi192ELi128ELi384ELi128ELb1ELb1ELb1ELb0ELb1ELb1EEEEEEEEEvNT_6ParamsE)
        /*017c*/ 	.word	0x000000b8


	//----- nvinfo : EIATTR_REGCOUNT
	.align		4
.L_118:
        /*0180*/ 	.byte	0x04, 0x2f
        /*0182*/ 	.short	(.L_120 - .L_119)
	.align		4
.L_119:
        /*0184*/ 	.word	index@(_ZN7cutlass13device_kernelIN5flash11enable_sm90INS1_16FlashAttnFwdSm90INS1_25CollectiveMainloopFwdSm90ILi2EN4cute5tupleIJNS5_1CILi1EEES8_S8_EEENS6_IJNS7_ILi192EEENS7_ILi128EEENS7_ILi96EEEEEELi96ENS_12float_e4m3_tEfNS_4arch4Sm90ELb0ELb0ELb1ELb1ELb1ELb0ELb0ELb1ELb1ELb1ELb1ELb0EEENS1_21CollectiveEpilogueFwdINS6_IJSA_SC_SB_EEES9_NS_10bfloat16_tESG_Li384ELb1ELb1ELb1ELb1EEENS1_36VarlenDynamicPersistentTileSchedulerILi192ELi128ELi384ELi128ELb1ELb1ELb1ELb0ELb1ELb1EEEEEEEEEvNT_6ParamsE)
        /*0188*/ 	.word	0x00000080


	//----- nvinfo : EIATTR_FRAME_SIZE
	.align		4
.L_120:
        /*018c*/ 	.byte	0x04, 0x11
        /*018e*/ 	.short	(.L_122 - .L_121)
	.align		4
.L_121:
        /*0190*/ 	.word	index@(_ZN7cutlass13device_kernelIN5flash11enable_sm90INS1_16FlashAttnFwdSm90INS1_25CollectiveMainloopFwdSm90ILi2EN4cute5tupleIJNS5_1CILi1EEES8_S8_EEENS6_IJNS7_ILi192EEENS7_ILi128EEENS7_ILi96EEEEEELi96ENS_12float_e4m3_tEfNS_4arch4Sm90ELb0ELb0ELb1ELb1ELb1ELb0ELb0ELb1ELb1ELb1ELb1ELb0EEENS1_21CollectiveEpilogueFwdINS6_IJSA_SC_SB_EEES9_NS_10bfloat16_tESG_Li384ELb1ELb1ELb1ELb1EEENS1_36VarlenDynamicPersistentTileSchedulerILi192ELi128ELi384ELi128ELb1ELb1ELb1ELb0ELb1ELb1EEEEEEEEEvNT_6ParamsE)
        /*0194*/ 	.word	0x00000040


	//----- nvinfo : EIATTR_REGCOUNT
	.align		4
.L_122:
        /*0198*/ 	.byte	0x04, 0x2f
        /*019a*/ 	.short	(.L_124 - .L_123)
	.align		4
.L_123:
        /*019c*/ 	.word	index@(_ZN7cutlass13device_kernelIN5flash11enable_sm90INS1_16FlashAttnFwdSm90INS1_25CollectiveMainloopFwdSm90ILi2EN4cute5tupleIJNS5_1CILi1EEES8_S8_EEENS6_IJNS7_ILi192EEENS7_ILi128EEENS7_ILi96EEEEEELi96ENS_12float_e4m3_tEfNS_4arch4Sm90ELb0ELb0ELb1ELb0ELb1ELb0ELb0ELb1ELb1ELb1ELb1ELb0EEENS1_21CollectiveEpilogueFwdINS6_IJSA_SC_SB_EEES9_NS_10bfloat16_tESG_Li384ELb0ELb1ELb1ELb1EEENS1_19SingleTileSchedulerILb0ELb1ELb1ELi192EEEEEEEEEvNT_6ParamsE)
        /*01a0*/ 	.word	0x00000080


	//----- nvinfo : EIATTR_FRAME_SIZE
	.align		4
.L_124:
        /*01a4*/ 	.byte	0x04, 0x11
        /*01a6*/ 	.short	(.L_126 - .L_125)
	.align		4
.L_125:
        /*01a8*/ 	.word	index@(_ZN7cutlass13device_kernelIN5flash11enable_sm90INS1_16FlashAttnFwdSm90INS1_25CollectiveMainloopFwdSm90ILi2EN4cute5tupleIJNS5_1CILi1EEES8_S8_EEENS6_IJNS7_ILi192EEENS7_ILi128EEENS7_ILi96EEEEEELi96ENS_12float_e4m3_tEfNS_4arch4Sm90ELb0ELb0ELb1ELb0ELb1ELb0ELb0ELb1ELb1ELb1ELb1ELb0EEENS1_21CollectiveEpilogueFwdINS6_IJSA_SC_SB_EEES9_NS_10bfloat16_tESG_Li384ELb0ELb1ELb1ELb1EEENS1_19SingleTileSchedulerILb0ELb1ELb1ELi192EEEEEEEEEvNT_6ParamsE)
        /*01ac*/ 	.word	0x00000010


	//----- nvinfo : EIATTR_REGCOUNT
	.align		4
.L_126:
        /*01b0*/ 	.byte	0x04, 0x2f
        /*01b2*/ 	.short	(.L_128 - .L_127)
	.align		4
.L_127:
        /*01b4*/ 	.word	index@(_ZN7cutlass13device_kernelIN5flash11enable_sm90INS1_16FlashAttnFwdSm90INS1_25CollectiveMainloopFwdSm90ILi2EN4cute5tupleIJNS5_1CILi1EEES8_S8_EEENS6_IJNS7_ILi128EEENS7_ILi160EEESA_EEELi128ENS_12float_e4m3_tEfNS_4arch4Sm90ELb1ELb0ELb1ELb1ELb1ELb1ELb0ELb1ELb1ELb1ELb1ELb0EEENS1_21CollectiveEpilogueFwdINS6_IJSA_SA_SB_EEES9_NS_10bfloat16_tESF_Li256ELb1ELb1ELb1ELb1EEENS1_36VarlenDynamicPersistentTileSchedulerILi128ELi160ELi256ELi128ELb1ELb1ELb1ELb1ELb1ELb1EEEEEEEEEvNT_6ParamsE)
        /*01b8*/ 	.word	0x000000a8


	//----- nvinfo : EIATTR_FRAME_SIZE
	.align		4
.L_128:
        /*01bc*/ 	.byte	0x04, 0x11
        /*01be*/ 	.short	(.L_130 - .L_129)
	.align		4
.L_129:
        /*01c0*/ 	.word	index@(_ZN7cutlass13device_kernelIN5flash11enable_sm90INS1_16FlashAttnFwdSm90INS1_25CollectiveMainloopFwdSm90ILi2EN4cute5tupleIJNS5_1CILi1EEES8_S8_EEENS6_IJNS7_ILi128EEENS7_ILi160EEESA_EEELi128ENS_12float_e4m3_tEfNS_4arch4Sm90ELb1ELb0ELb1ELb1ELb1ELb1ELb0ELb1ELb1ELb1ELb1ELb0EEENS1_21CollectiveEpilogueFwdINS6_IJSA_SA_SB_EEES9_NS_10bfloat16_tESF_Li256ELb1ELb1ELb1ELb1EEENS1_36VarlenDynamicPersistentTileSchedulerILi128ELi160ELi256ELi128ELb1ELb1ELb1ELb1ELb1ELb1EEEEEEEEEvNT_6ParamsE)
        /*01c4*/ 	.word	0x00000050


	//----- nvinfo : EIATTR_REGCOUNT
	.align		4
.L_130:
        /*01c8*/ 	.byte	0x04, 0x2f
        /*01ca*/ 	.short	(.L_132 - .L_131)
	.align		4
.L_131:
        /*01cc*/ 	.word	index@(_ZN7cutlass13device_kernelIN5flash11enable_sm90INS1_16FlashAttnFwdSm90INS1_25CollectiveMainloopFwdSm90ILi2EN4cute5tupleIJNS5_1CILi1EEES8_S8_EEENS6_IJNS7_ILi128EEENS7_ILi160EEESA_EEELi128ENS_12float_e4m3_tEfNS_4arch4Sm90ELb1ELb0ELb1ELb1ELb1ELb0ELb0ELb1ELb1ELb1ELb1ELb0EEENS1_21CollectiveEpilogueFwdINS6_IJSA_SA_SB_EEES9_NS_10bfloat16_tESF_Li256ELb1ELb1ELb1ELb1EEENS1_36VarlenDynamicPersistentTileSchedulerILi128ELi160ELi256ELi128ELb1ELb1ELb1ELb1ELb1ELb1EEEEEEEEEvNT_6ParamsE)
        /*01d0*/ 	.word	0x000000a8


	//----- nvinfo : EIATTR_FRAME_SIZE
	.align		4
.L_132:
        /*01d4*/ 	.byte	0x04, 0x11
        /*01d6*/ 	.short	(.L_134 - .L_133)
	.align		4
.L_133:
        /*01d8*/ 	.word	index@(_ZN7cutlass13device_kernelIN5flash11enable_sm90INS1_16FlashAttnFwdSm90INS1_25CollectiveMainloopFwdSm90ILi2EN4cute5tupleIJNS5_1CILi1EEES8_S8_EEENS6_IJNS7_ILi128EEENS7_ILi160EEESA_EEELi128ENS_12float_e4m3_tEfNS_4arch4Sm90ELb1ELb0ELb1ELb1ELb1ELb0ELb0ELb1ELb1ELb1ELb1ELb0EEENS1_21CollectiveEpilogueFwdINS6_IJSA_SA_SB_EEES9_NS_10bfloat16_tESF_Li256ELb1ELb1ELb1ELb1EEENS1_36VarlenDynamicPersistentTileSchedulerILi128ELi160ELi256ELi128ELb1ELb1ELb1ELb1ELb1ELb1EEEEEEEEEvNT_6ParamsE)
        /*01dc*/ 	.word	0x00000030


	//----- nvinfo : EIATTR_REGCOUNT
	.align		4
.L_134:
        /*01e0*/ 	.byte	0x04, 0x2f
        /*01e2*/ 	.short	(.L_136 - .L_135)
	.align		4
.L_135:
        /*01e4*/ 	.word	index@(_ZN7cutlass13device_kernelIN5flash11enable_sm90INS1_16FlashAttnFwdSm90INS1_25CollectiveMainloopFwdSm90ILi2EN4cute5tupleIJNS5_1CILi1EEES8_S8_EEENS6_IJNS7_ILi128EEENS7_ILi160EEESA_EEELi128ENS_12float_e4m3_tEfNS_4arch4Sm90ELb1ELb0ELb1ELb0ELb1ELb0ELb0ELb1ELb1ELb1ELb1ELb0EEENS1_21CollectiveEpilogueFwdINS6_IJSA_SA_SB_EEES9_NS_10bfloat16_tESF_Li256ELb0ELb1ELb1ELb1EEENS1_19SingleTileSchedulerILb0ELb1ELb1ELi128EEEEEEEEEvNT_6ParamsE)
        /*01e8*/ 	.word	0x000000a8


	//----- nvinfo : EIATTR_FRAME_SIZE
	.align		4
.L_136:
        /*01ec*/ 	.byte	0x04, 0x11
        /*01ee*/ 	.short	(.L_138 - .L_137)
	.align		4
.L_137:
        /*01f0*/ 	.word	index@(_ZN7cutlass13device_kernelIN5flash11enable_sm90INS1_16FlashAttnFwdSm90INS1_25CollectiveMainloopFwdSm90ILi2EN4cute5tupleIJNS5_1CILi1EEES8_S8_EEENS6_IJNS7_ILi128EEENS7_ILi160EEESA_EEELi128ENS_12float_e4m3_tEfNS_4arch4Sm90ELb1ELb0ELb1ELb0ELb1ELb0ELb0ELb1ELb1ELb1ELb1ELb0EEENS1_21CollectiveEpilogueFwdINS6_IJSA_SA_SB_EEES9_NS_10bfloat16_tESF_Li256ELb0ELb1ELb1ELb1EEENS1_19SingleTileSchedulerILb0ELb1ELb1ELi128EEEEEEEEEvNT_6ParamsE)
        /*01f4*/ 	.word	0x00000010


	//----- nvinfo : EIATTR_REGCOUNT
	.align		4
.L_138:
        /*01f8*/ 	.byte	0x04, 0x2f
        /*01fa*/ 	.short	(.L_140 - .L_139)
	.align		4
.L_139:
        /*01fc*/ 	.word	index@(_ZN7cutlass13device_kernelIN5flash11enable_sm90INS1_16FlashAttnFwdSm90INS1_25CollectiveMainloopFwdSm90ILi2EN4cute5tupleIJNS5_1CILi1EEES8_S8_EEENS6_IJNS7_ILi128EEENS7_ILi160EEESA_EEELi128ENS_12float_e4m3_tEfNS_4arch4Sm90ELb0ELb1ELb1ELb1ELb1ELb1ELb0ELb1ELb1ELb1ELb1ELb0EEENS1_21CollectiveEpilogueFwdINS6_IJSA_SA_SB_EEES9_NS_10bfloat16_tESF_Li256ELb1ELb1ELb1ELb1EEENS1_36VarlenDynamicPersistentTileSchedulerILi128ELi160ELi256ELi128ELb1ELb1ELb1ELb1ELb0ELb1EEEEEEEEEvNT_6ParamsE)
        /*0200*/ 	.word	0x000000a8


	//----- nvinfo : EIATTR_FRAME_SIZE
	.align		4
.L_140:
        /*0204*/ 	.byte	0x04, 0x11
        /*0206*/ 	.short	(.L_142 - .L_141)
	.align		4
.L_141:
        /*0208*/ 	.word	index@(_ZN7cutlass13device_kernelIN5flash11enable_sm90INS1_16FlashAttnFwdSm90INS1_25CollectiveMainloopFwdSm90ILi2EN4cute5tupleIJNS5_1CILi1EEES8_S8_EEENS6_IJNS7_ILi128EEENS7_ILi160EEESA_EEELi128ENS_12float_e4m3_tEfNS_4arch4Sm90ELb0ELb1ELb1ELb1ELb1ELb1ELb0ELb1ELb1ELb1ELb1ELb0EEENS1_21CollectiveEpilogueFwdINS6_IJSA_SA_SB_EEES9_NS_10bfloat16_tESF_Li256ELb1ELb1ELb1ELb1EEENS1_36VarlenDynamicPersistentTileSchedulerILi128ELi160ELi256ELi128ELb1ELb1ELb1ELb1ELb0ELb1EEEEEEEEEvNT_6ParamsE)
        /*020c*/ 	.word	0x00000050


	//----- nvinfo : EIATTR_REGCOUNT
	.align		4
.L_142:
        /*0210*/ 	.byte	0x04, 0x2f
        /*0212*/ 	.short	(.L_144 - .L_143)
	.align		4
.L_143:
        /*0214*/ 	.word	index@(_ZN7cutlass13device_kernelIN5flash11enable_sm90INS1_16FlashAttnFwdSm90INS1_25CollectiveMainloopFwdSm90ILi2EN4cute5tupleIJNS5_1CILi1EEES8_S8_EEENS6_IJNS7_ILi128EEENS7_ILi160EEESA_EEELi128ENS_12float_e4m3_tEfNS_4arch4Sm90ELb0ELb1ELb1ELb1ELb1ELb0ELb0ELb1ELb1ELb1ELb1ELb0EEENS1_21CollectiveEpilogueFwdINS6_IJSA_SA_SB_EEES9_NS_10bfloat16_tESF_Li256ELb1ELb1ELb1ELb1EEENS1_36VarlenDynamicPersistentTileSchedulerILi128ELi160ELi256ELi128ELb1ELb1ELb1ELb1ELb0ELb1EEEEEEEEEvNT_6ParamsE)
        /*0218*/ 	.word	0x000000a8


	//----- nvinfo : EIATTR_FRAME_SIZE
	.align		4
.L_144:
        /*021c*/ 	.byte	0x04, 0x11
        /*021e*/ 	.short	(.L_146 - .L_145)
	.align		4
.L_145:
        /*0220*/ 	.word	index@(_ZN7cutlass13device_kernelIN5flash11enable_sm90INS1_16FlashAttnFwdSm90INS1_25CollectiveMainloopFwdSm90ILi2EN4cute5tupleIJNS5_1CILi1EEES8_S8_EEENS6_IJNS7_ILi128EEENS7_ILi160EEESA_EEELi128ENS_12float_e4m3_tEfNS_4arch4Sm90ELb0ELb1ELb1ELb1ELb1ELb0ELb0ELb1ELb1ELb1ELb1ELb0EEENS1_21CollectiveEpilogueFwdINS6_IJSA_SA_SB_EEES9_NS_10bfloat16_tESF_Li256ELb1ELb1ELb1ELb1EEENS1_36VarlenDynamicPersistentTileSchedulerILi128ELi160ELi256ELi128ELb1ELb1ELb1ELb1ELb0ELb1EEEEEEEEEvNT_6ParamsE)
        /*0224*/ 	.word	0x00000028


	//----- nvinfo : EIATTR_REGCOUNT
	.align		4
.L_146:
        /*0228*/ 	.byte	0x04, 0x2f
        /*022a*/ 	.short	(.L_148 - .L_147)
	.align		4
.L_147:
        /*022c*/ 	.word	index@(_ZN7cutlass13device_kernelIN5flash11enable_sm90INS1_16FlashAttnFwdSm90INS1_25CollectiveMainloopFwdSm90ILi2EN4cute5tupleIJNS5_1CILi1EEES8_S8_EEENS6_IJNS7_ILi128EEENS7_ILi160EEESA_EEELi128ENS_12float_e4m3_tEfNS_4arch4Sm90ELb0ELb1ELb1ELb0ELb1ELb0ELb0ELb1ELb1ELb1ELb1ELb0EEENS1_21CollectiveEpilogueFwdINS6_IJSA_SA_SB_EEES9_NS_10bfloat16_tESF_Li256ELb0ELb1ELb1ELb1EEENS1_19SingleTileSchedulerILb0ELb1ELb1ELi128EEEEEEEEEvNT_6ParamsE)
        /*0230*/ 	.word	0x000000a8


	//----- nvinfo : EIATTR_FRAME_SIZE
	.align		4
.L_148:
        /*0234*/ 	.byte	0x04, 0x11
        /*0236*/ 	.short	(.L_150 - .L_149)
	.align		4
.L_149:
        /*0238*/ 	.word	index@(_ZN7cutlass13device_kernelIN5flash11enable_sm90INS1_16FlashAttnFwdSm90INS1_25CollectiveMainloopFwdSm90ILi2EN4cute5tupleIJNS5_1CILi1EEES8_S8_EEENS6_IJNS7_ILi128EEENS7_ILi160EEESA_EEELi128ENS_12float_e4m3_tEfNS_4arch4Sm90ELb0ELb1ELb1ELb0ELb1ELb0ELb0ELb1ELb1ELb1ELb1ELb0EEENS1_21CollectiveEpilogueFwdINS6_IJSA_SA_SB_EEES9_NS_10bfloat16_tESF_Li256ELb0ELb1ELb1ELb1EEENS1_19SingleTileSchedulerILb0ELb1ELb1ELi128EEEEEEEEEvNT_6ParamsE)
        /*023c*/ 	.word	0x00000010


	//----- nvinfo : EIATTR_REGCOUNT
	.align		4
.L_150:
        /*0240*/ 	.byte	0x04, 0x2f
        /*0242*/ 	.short	(.L_152 - .L_151)
	.align		4
.L_151:
        /*0244*/ 	.word	index@(_ZN7cutlass13device_kernelIN5flash11enable_sm90INS1_16FlashAttnFwdSm90INS1_25CollectiveMainloopFwdSm90ILi2EN4cute5tupleIJNS5_1CILi1EEES8_S8_EEENS6_IJNS7_ILi128EEENS7_ILi160EEESA_EEELi128ENS_12float_e4m3_tEfNS_4arch4Sm90ELb0ELb0ELb1ELb1ELb1ELb1ELb0ELb1ELb1ELb1ELb1ELb0EEENS1_21CollectiveEpilogueFwdINS6_IJSA_SA_SB_EEES9_NS_10bfloat16_tESF_Li256ELb1ELb1ELb1ELb1EEENS1_36VarlenDynamicPersistentTileSchedulerILi128ELi160ELi256ELi128ELb1ELb1ELb1ELb0ELb1ELb1EEEEEEEEEvNT_6ParamsE)
        /*0248*/ 	.word	0x000000a8


	//----- nvinfo : EIATTR_FRAME_SIZE
	.align		4
.L_152:
        /*024c*/ 	.byte	0x04, 0x11
        /*024e*/ 	.short	(.L_154 - .L_153)
	.align		4
.L_153:
        /*0250*/ 	.word	index@(_ZN7cutlass13device_kernelIN5flash11enable_sm90INS1_16FlashAttnFwdSm90INS1_25CollectiveMainloopFwdSm90ILi2EN4cute5tupleIJNS5_1CILi1EEES8_S8_EEENS6_IJNS7_ILi128EEENS7_ILi160EEESA_EEELi128ENS_12float_e4m3_tEfNS_4arch4Sm90ELb0ELb0ELb1ELb1ELb1ELb1ELb0ELb1ELb1ELb1ELb1ELb0EEENS1_21CollectiveEpilogueFwdINS6_IJSA_SA_SB_EEES9_NS_10bfloat16_tESF_Li256ELb1ELb1ELb1ELb1EEENS1_36VarlenDynamicPersistentTileSchedulerILi128ELi160ELi256ELi128ELb1ELb1ELb1ELb0ELb1ELb1EEEEEEEEEvNT_6ParamsE)
        /*0254*/ 	.word	0x00000070


	//----- nvinfo : EIATTR_REGCOUNT
	.align		4
.L_154:
        /*0258*/ 	.byte	0x04, 0x2f
        /*025a*/ 	.short	(.L_156 - .L_155)
	.align		4
.L_155:
        /*025c*/ 	.word	index@(_ZN7cutlass13device_kernelIN5flash11enable_sm90INS1_16FlashAttnFwdSm90INS1_25CollectiveMainloopFwdSm90ILi2EN4cute5tupleIJNS5_1CILi1EEES8_S8_EEENS6_IJNS7_ILi128EEENS7_ILi160EEESA_EEELi128ENS_12float_e4m3_tEfNS_4arch4Sm90ELb0ELb0ELb1ELb1ELb1ELb0ELb0ELb1ELb1ELb1ELb1ELb0EEENS1_21CollectiveEpilogueFwdINS6_IJSA_SA_SB_EEES9_NS_10bfloat16_tESF_Li256ELb1ELb1ELb1ELb1EEENS1_36VarlenDynamicPersistentTileSchedulerILi128ELi160ELi256ELi128ELb1ELb1ELb1ELb0ELb1ELb1EEEEEEEEEvNT_6ParamsE)
        /*0260*/ 	.word	0x000000a8


	//----- nvinfo : EIATTR_FRAME_SIZE
	.align		4
.L_156:
        /*0264*/ 	.byte	0x04, 0x11
        /*0266*/ 	.short	(.L_158 - .L_157)
	.align		4
.L_157:
        /*0268*/ 	.word	index@(_ZN7cutlass13device_kernelIN5flash11enable_sm90INS1_16FlashAttnFwdSm90INS1_25CollectiveMainloopFwdSm90ILi2EN4cute5tupleIJNS5_1CILi1EEES8_S8_EEENS6_IJNS7_ILi128EEENS7_ILi160EEESA_EEELi128ENS_12float_e4m3_tEfNS_4arch4Sm90ELb0ELb0ELb1ELb1ELb1ELb0ELb0ELb1ELb1ELb1ELb1ELb0EEENS1_21CollectiveEpilogueFwdINS6_IJSA_SA_SB_EEES9_NS_10bfloat16_tESF_Li256ELb1ELb1ELb1ELb1EEENS1_36VarlenDynamicPersistentTileSchedulerILi128ELi160ELi256ELi128ELb1ELb1ELb1ELb0ELb1ELb1EEEEEEEEEvNT_6ParamsE)
        /*026c*/ 	.word	0x00000030


	//----- nvinfo : EIATTR_REGCOUNT
	.align		4
.L_158:
        /*0270*/ 	.byte	0x04, 0x2f
        /*0272*/ 	.short	(.L_160 - .L_159)
	.align		4
.L_159:
        /*0274*/ 	.word	index@(_ZN7cutlass13device_kernelIN5flash11enable_sm90INS1_16FlashAttnFwdSm90INS1_25CollectiveMainloopFwdSm90ILi2EN4cute5tupleIJNS5_1CILi1EEES8_S8_EEENS6_IJNS7_ILi128EEENS7_ILi160EEESA_EEELi128ENS_12float_e4m3_tEfNS_4arch4Sm90ELb0ELb0ELb1ELb0ELb1ELb0ELb0ELb1ELb1ELb1ELb1ELb0EEENS1_21CollectiveEpilogueFwdINS6_IJSA_SA_SB_EEES9_NS_10bfloat16_tESF_Li256ELb0ELb1ELb1ELb1EEENS1_19SingleTileSchedulerILb0ELb1ELb1ELi128EEEEEEEEEvNT_6ParamsE)
        /*0278*/ 	.word	0x000000a8


	//----- nvinfo : EIATTR_FRAME_SIZE
	.align		4
.L_160:
        /*027c*/ 	.byte	0x04, 0x11
        /*027e*/ 	.short	(.L_162 - .L_161)
	.align		4
.L_161:
        /*0280*/ 	.word	index@(_ZN7cutlass13device_kernelIN5flash11enable_sm90INS1_16FlashAttnFwdSm90INS1_25CollectiveMainloopFwdSm90ILi2EN4cute5tupleIJNS5_1CILi1EEES8_S8_EEENS6_IJNS7_ILi128EEENS7_ILi160EEESA_EEELi128ENS_12float_e4m3_tEfNS_4arch4Sm90ELb0ELb0ELb1ELb0ELb1ELb0ELb0ELb1ELb1ELb1ELb1ELb0EEENS1_21CollectiveEpilogueFwdINS6_IJSA_SA_SB_EEES9_NS_10bfloat16_tESF_Li256ELb0ELb1ELb1ELb1EEENS1_19SingleTileSchedulerILb0ELb1ELb1ELi128EEEEEEEEEvNT_6ParamsE)
        /*0284*/ 	.word	0x00000010


	//----- nvinfo : EIATTR_REGCOUNT
	.align		4
.L_162:
        /*0288*/ 	.byte	0x04, 0x2f
        /*028a*/ 	.short	(.L_164 - .L_163)
	.align		4
.L_163:
        /*028c*/ 	.word	index@(_ZN7cutlass13device_kernelIN5flash11enable_sm90INS1_16FlashAttnFwdSm90INS1_25CollectiveMainloopFwdSm90ILi2EN4cute5tupleIJNS5_1CILi1EEES8_S8_EEENS6_IJNS7_ILi128EEENS7_ILi160EEENS7_ILi192EEEEEELi192ENS_12float_e4m3_tEfNS_4arch4Sm90ELb1ELb0ELb1ELb1ELb1ELb1ELb0ELb1ELb1ELb1ELb1ELb0EEENS1_21CollectiveEpilogueFwdINS6_IJSA_SC_SB_EEES9_NS_10bfloat16_tESG_Li256ELb1ELb1ELb1ELb1EEENS1_36VarlenDynamicPersistentTileSchedulerILi128ELi160ELi256ELi128ELb1ELb1ELb1ELb1ELb1ELb1EEEEEEEEEvNT_6ParamsE)
        /*0290*/ 	.word	0x000000a8


	//----- nvinfo : EIATTR_FRAME_SIZE
	.align		4
.L_164:
        /*0294*/ 	.byte	0x04, 0x11
        /*0296*/ 	.short	(.L_166 - .L_165)
	.align		4
.L_165:
        /*0298*/ 	.word	index@(_ZN7cutlass13device_kernelIN5flash11enable_sm90INS1_16FlashAttnFwdSm90INS1_25CollectiveMainloopFwdSm90ILi2EN4cute5tupleIJNS5_1CILi1EEES8_S8_EEENS6_IJNS7_ILi128EEENS7_ILi160EEENS7_ILi192EEEEEELi192ENS_12float_e4m3_tEfNS_4arch4Sm90ELb1ELb0ELb1ELb1ELb1ELb1ELb0ELb1ELb1ELb1ELb1ELb0EEENS1_21CollectiveEpilogueFwdINS6_IJSA_SC_SB_EEES9_NS_10bfloat16_tESG_Li256ELb1ELb1ELb1ELb1EEENS1_36VarlenDynamicPersistentTileSchedulerILi128ELi160ELi256ELi128ELb1ELb1ELb1ELb1ELb1ELb1EEEEEEEEEvNT_6ParamsE)
        /*029c*/ 	.word	0x00000148


	//----- nvinfo : EIATTR_REGCOUNT
	.align		4
.L_166:
        /*02a0*/ 	.byte	0x04, 0x2f
        /*02a2*/ 	.short	(.L_168 - .L_167)
	.align		4
.L_167:
        /*02a4*/ 	.word	index@(_ZN7cutlass13device_kernelIN5flash11enable_sm90INS1_16FlashAttnFwdSm90INS1_25CollectiveMainloopFwdSm90ILi2EN4cute5tupleIJNS5_1CILi1EEES8_S8_EEENS6_IJNS7_ILi128EEENS7_ILi160EEENS7_ILi192EEEEEELi192ENS_12float_e4m3_tEfNS_4arch4Sm90ELb1ELb0ELb1ELb1ELb1ELb0ELb0ELb1ELb1ELb1ELb1ELb0EEENS1_21CollectiveEpilogueFwdINS6_IJSA_SC_SB_EEES9_NS_10bfloat16_tESG_Li256ELb1ELb1ELb1ELb1EEENS1_36VarlenDynamicPersistentTileSchedulerILi128ELi160ELi256ELi128ELb1ELb1ELb1ELb1ELb1ELb1EEEEEEEEEvNT_6ParamsE)
        /*02a8*/ 	.word	0x000000a8


	//----- nvinfo : EIATTR_FRAME_SIZE
	.align		4
.L_168:
        /*02ac*/ 	.byte	0x04, 0x11
        /*02ae*/ 	.short	(.L_170 - .L_169)
	.align		4
.L_169:
        /*02b0*/ 	.word	index@(_ZN7cutlass13device_kernelIN5flash11enable_sm90INS1_16FlashAttnFwdSm90INS1_25CollectiveMainloopFwdSm90ILi2EN4cute5tupleIJNS5_1CILi1EEES8_S8_EEENS6_IJNS7_ILi128EEENS7_ILi160EEENS7_ILi192EEEEEELi192ENS_12float_e4m3_tEfNS_4arch4Sm90ELb1ELb0ELb1ELb1ELb1ELb0ELb0ELb1ELb1ELb1ELb1ELb0EEENS1_21CollectiveEpilogueFwdINS6_IJSA_SC_SB_EEES9_NS_10bfloat16_tESG_Li256ELb1ELb1ELb1ELb1EEENS1_36VarlenDynamicPersistentTileSchedulerILi128ELi160ELi256ELi128ELb1ELb1ELb1ELb1ELb1ELb1EEEEEEEEEvNT_6ParamsE)
        /*02b4*/ 	.word	0x00000030


	//----- nvinfo : EIATTR_REGCOUNT
	.align		4
.L_170:
        /*02b8*/ 	.byte	0x04, 0x2f
        /*02ba*/ 	.short	(.L_172 - .L_171)
	.align		4
.L_171:
        /*02bc*/ 	.word	index@(_ZN7cutlass13device_kernelIN5flash11enable_sm90INS1_16FlashAttnFwdSm90INS1_25CollectiveMainloopFwdSm90ILi2EN4cute5tupleIJNS5_1CILi1EEES8_S8_EEENS6_IJNS7_ILi128EEENS7_ILi160EEENS7_ILi192EEEEEELi192ENS_12float_e4m3_tEfNS_4arch4Sm90ELb1ELb0ELb1ELb0ELb1ELb0ELb0ELb1ELb1ELb1ELb1ELb0EEENS1_21CollectiveEpilogueFwdINS6_IJSA_SC_SB_EEES9_NS_10bfloat16_tESG_Li256ELb0ELb1ELb1ELb1EEENS1_19SingleTileSchedulerILb0ELb1ELb1ELi128EEEEEEEEEvNT_6ParamsE)
        /*02c0*/ 	.word	0x000000a8


	//----- nvinfo : EIATTR_FRAME_SIZE
	.align		4
.L_172:
        /*02c4*/ 	.byte	0x04, 0x11
        /*02c6*/ 	.short	(.L_174 - .L_173)
	.align		4
.L_173:
        /*02c8*/ 	.word	index@(_ZN7cutlass13device_kernelIN5flash11enable_sm90INS1_16FlashAttnFwdSm90INS1_25CollectiveMainloopFwdSm90ILi2EN4cute5tupleIJNS5_1CILi1EEES8_S8_EEENS6_IJNS7_ILi128EEENS7_ILi160EEENS7_ILi192EEEEEELi192ENS_12float_e4m3_tEfNS_4arch4Sm90ELb1ELb0ELb1ELb0ELb1ELb0ELb0ELb1ELb1ELb1ELb1ELb0EEENS1_21CollectiveEpilogueFwdINS6_IJSA_SC_SB_EEES9_NS_10bfloat16_tESG_Li256ELb0ELb1ELb1ELb1EEENS1_19SingleTileSchedulerILb0ELb1ELb1ELi128EEEEEEEEEvNT_6ParamsE)
        /*02cc*/ 	.word	0x00000018


	//----- nvinfo : EIATTR_REGCOUNT
	.align		4
.L_174:
        /*02d0*/ 	.byte	0x04, 0x2f
        /*02d2*/ 	.short	(.L_176 - .L_175)
	.align		4
.L_175:
        /*02d4*/ 	.word	index@(_ZN7cutlass13device_kernelIN5flash11enable_sm90INS1_16FlashAttnFwdSm90INS1_25CollectiveMainloopFwdSm90ILi2EN4cute5tupleIJNS5_1CILi1EEES8_S8_EEENS6_IJNS7_ILi128EEESA_NS7_ILi192EEEEEELi192ENS_12float_e4m3_tEfNS_4arch4Sm90ELb0ELb1ELb1ELb1ELb1ELb1ELb0ELb1ELb1ELb1ELb1ELb0EEENS1_21CollectiveEpilogueFwdINS6_IJSA_SB_SA_EEES9_NS_10bfloat16_tESF_Li256ELb1ELb1ELb1ELb1EEENS1_36VarlenDynamicPersistentTileSchedulerILi128ELi128ELi256ELi128ELb1ELb1ELb1ELb1ELb0ELb1EEEEEEEEEvNT_6ParamsE)
        /*02d8*/ 	.word	0x000000a8


	//----- nvinfo : EIATTR_FRAME_SIZE
	.align		4
.L_176:
        /*02dc*/ 	.byte	0x04, 0x11
        /*02de*/ 	.short	(.L_178 - .L_177)
	.align		4
.L_177:
        /*02e0*/ 	.word	index@(_ZN7cutlass13device_kernelIN5flash11enable_sm90INS1_16FlashAttnFwdSm90INS1_25CollectiveMainloopFwdSm90ILi2EN4cute5tupleIJNS5_1CILi1EEES8_S8_EEENS6_IJNS7_ILi128EEESA_NS7_ILi192EEEEEELi192ENS_12float_e4m3_tEfNS_4arch4Sm90ELb0ELb1ELb1ELb1ELb1ELb1ELb0ELb1ELb1ELb1ELb1ELb0EEENS1_21CollectiveEpilogueFwdINS6_IJSA_SB_SA_EEES9_NS_10bfloat16_tESF_Li256ELb1ELb1ELb1ELb1EEENS1_36VarlenDynamicPersistentTileSchedulerILi128ELi128ELi256ELi128ELb1ELb1ELb1ELb1ELb0ELb1EEEEEEEEEvNT_6ParamsE)
        /*02e4*/ 	.word	0x00000048


	//----- nvinfo : EIATTR_REGCOUNT
	.align		4
.L_178:
        /*02e8*/ 	.byte	0x04, 0x2f
        /*02ea*/ 	.short	(.L_180 - .L_179)
	.align		4
.L_179:
        /*02ec*/ 	.word	index@(_ZN7cutlass13device_kernelIN5flash11enable_sm90INS1_16FlashAttnFwdSm90INS1_25CollectiveMainloopFwdSm90ILi2EN4cute5tupleIJNS5_1CILi1EEES8_S8_EEENS6_IJNS7_ILi128EEESA_NS7_ILi192EEEEEELi192ENS_12float_e4m3_tEfNS_4arch4Sm90ELb0ELb1ELb1ELb1ELb1ELb0ELb0ELb1ELb1ELb1ELb1ELb0EEENS1_21CollectiveEpilogueFwdINS6_IJSA_SB_SA_EEES9_NS_10bfloat16_tESF_Li256ELb1ELb1ELb1ELb1EEENS1_36VarlenDynamicPersistentTileSchedulerILi128ELi128ELi256ELi128ELb1ELb1ELb1ELb1ELb0ELb1EEEEEEEEEvNT_6ParamsE)
        /*02f0*/ 	.word	0x000000a8


	//----- nvinfo : EIATTR_FRAME_SIZE
	.align		4
.L_180:
        /*02f4*/ 	.byte	0x04, 0x11
        /*02f6*/ 	.short	(.L_182 - .L_181)
	.align		4
.L_181:
        /*02f8*/ 	.word	index@(_ZN7cutlass13device_kernelIN5flash11enable_sm90INS1_16FlashAttnFwdSm90INS1_25CollectiveMainloopFwdSm90ILi2EN4cute5tupleIJNS5_1CILi1EEES8_S8_EEENS6_IJNS7_ILi128EEESA_NS7_ILi192EEEEEELi192ENS_12float_e4m3_tEfNS_4arch4Sm90ELb0ELb1ELb1ELb1ELb1ELb0ELb0ELb1ELb1ELb1ELb1ELb0EEENS1_21CollectiveEpilogueFwdINS6_IJSA_SB_SA_EEES9_NS_10bfloat16_tESF_Li256ELb1ELb1ELb1ELb1EEENS1_36VarlenDynamicPersistentTileSchedulerILi128ELi128ELi256ELi128ELb1ELb1ELb1ELb1ELb0ELb1EEEEEEEEEvNT_6ParamsE)
        /*02fc*/ 	.word	0x00000018


	//----- nvinfo : EIATTR_REGCOUNT
	.align		4
.L_182:
        /*0300*/ 	.byte	0x04, 0x2f
        /*0302*/ 	.short	(.L_184 - .L_183)
	.align		4
.L_183:
        /*0304*/ 	.word	index@(_ZN7cutlass13device_kernelIN5flash11enable_sm90INS1_16FlashAttnFwdSm90INS1_25CollectiveMainloopFwdSm90ILi2EN4cute5tupleIJNS5_1CILi1EEES8_S8_EEENS6_IJNS7_ILi128EEESA_NS7_ILi192EEEEEELi192ENS_12float_e4m3_tEfNS_4arch4Sm90ELb0ELb1ELb1ELb0ELb1ELb0ELb0ELb1ELb1ELb1ELb1ELb0EEENS1_21CollectiveEpilogueFwdINS6_IJSA_SB_SA_EEES9_NS_10bfloat16_tESF_Li256ELb0ELb1ELb1ELb1EEENS1_19SingleTileSchedulerILb0ELb1ELb1ELi128EEEEEEEEEvNT_6ParamsE)
        /*0308*/ 	.word	0x000000a8


	//----- nvinfo : EIATTR_FRAME_SIZE
	.align		4
.L_184:
        /*030c*/ 	.byte	0x04, 0x11
        /*030e*/ 	.short	(.L_186 - .L_185)
	.align		4
.L_185:
        /*0310*/ 	.word	index@(_ZN7cutlass13device_kernelIN5flash11enable_sm90INS1_16FlashAttnFwdSm90INS1_25CollectiveMainloopFwdSm90ILi2EN4cute5tupleIJNS5_1CILi1EEES8_S8_EEENS6_IJNS7_ILi128EEESA_NS7_ILi192EEEEEELi192ENS_12float_e4m3_tEfNS_4arch4Sm90ELb0ELb1ELb1ELb0ELb1ELb0ELb0ELb1ELb1ELb1ELb1ELb0EEENS1_21CollectiveEpilogueFwdINS6_IJSA_SB_SA_EEES9_NS_10bfloat16_tESF_Li256ELb0ELb1ELb1ELb1EEENS1_19SingleTileSchedulerILb0ELb1ELb1ELi128EEEEEEEEEvNT_6ParamsE)
        /*0314*/ 	.word	0x00000008


	//----- nvinfo : EIATTR_REGCOUNT
	.align		4
.L_186:
        /*0318*/ 	.byte	0x04, 0x2f
        /*031a*/ 	.short	(.L_188 - .L_187)
	.align		4
.L_187:
        /*031c*/ 	.word	index@(_ZN7cutlass13device_kernelIN5flash11enable_sm90INS1_16FlashAttnFwdSm90INS1_25CollectiveMainloopFwdSm90ILi2EN4cute5tupleIJNS5_1CILi1EEES8_S8_EEENS6_IJNS7_ILi128EEENS7_ILi160EEENS7_ILi192EEEEEELi192ENS_12float_e4m3_tEfNS_4arch4Sm90ELb0ELb0ELb1ELb1ELb1ELb1ELb0ELb1ELb1ELb1ELb1ELb0EEENS1_21CollectiveEpilogueFwdINS6_IJSA_SC_SB_EEES9_NS_10bfloat16_tESG_Li256ELb1ELb1ELb1ELb1EEENS1_36VarlenDynamicPersistentTileSchedulerILi128ELi160ELi256ELi128ELb1ELb1ELb1ELb0ELb1ELb1EEEEEEEEEvNT_6ParamsE)
        /*0320*/ 	.word	0x000000a8


	//----- nvinfo : EIATTR_FRAME_SIZE
	.align		4
.L_188:
        /*0324*/ 	.byte	0x04, 0x11
        /*0326*/ 	.short	(.L_190 - .L_189)
	.align		4
.L_189:
        /*0328*/ 	.word	index@(_ZN7cutlass13device_kernelIN5flash11enable_sm90INS1_16FlashAttnFwdSm90INS1_25CollectiveMainloopFwdSm90ILi2EN4cute5tupleIJNS5_1CILi1EEES8_S8_EEENS6_IJNS7_ILi128EEENS7_ILi160EEENS7_ILi192EEEEEELi192ENS_12float_e4m3_tEfNS_4arch4Sm90ELb0ELb0ELb1ELb1ELb1ELb1ELb0ELb1ELb1ELb1ELb1ELb0EEENS1_21CollectiveEpilogueFwdINS6_IJSA_SC_SB_EEES9_NS_10bfloat16_tESG_Li256ELb1ELb1ELb1ELb1EEENS1_36VarlenDynamicPersistentTileSchedulerILi128ELi160ELi256ELi128ELb1ELb1ELb1ELb0ELb1ELb1EEEEEEEEEvNT_6ParamsE)
        /*032c*/ 	.word	0x00000140


	//----- nvinfo : EIATTR_REGCOUNT
	.align		4
.L_190:
        /*0330*/ 	.byte	0x04, 0x2f
        /*0332*/ 	.short	(.L_192 - .L_191)
	.align		4
.L_191:
        /*0334*/ 	.word	index@(_ZN7cutlass13device_kernelIN5flash11enable_sm90INS1_16FlashAttnFwdSm90INS1_25CollectiveMainloopFwdSm90ILi2EN4cute5tupleIJNS5_1CILi1EEES8_S8_EEENS6_IJNS7_ILi128EEENS7_ILi160EEENS7_ILi192EEEEEELi192ENS_12float_e4m3_tEfNS_4arch4Sm90ELb0ELb0ELb1ELb1ELb1ELb0ELb0ELb1ELb1ELb1ELb1ELb0EEENS1_21CollectiveEpilogueFwdINS6_IJSA_SC_SB_EEES9_NS_10bfloat16_tESG_Li256ELb1ELb1ELb1ELb1EEENS1_36VarlenDynamicPersistentTileSchedulerILi128ELi160ELi256ELi128ELb1ELb1ELb1ELb0ELb1ELb1EEEEEEEEEvNT_6ParamsE)
        /*0338*/ 	.word	0x000000a8


	//----- nvinfo : EIATTR_FRAME_SIZE
	.align		4
.L_192:
        /*033c*/ 	.byte	0x04, 0x11
        /*033e*/ 	.short	(.L_194 - .L_193)
	.align		4
.L_193:
        /*0340*/ 	.word	index@(_ZN7cutlass13device_kernelIN5flash11enable_sm90INS1_16FlashAttnFwdSm90INS1_25CollectiveMainloopFwdSm90ILi2EN4cute5tupleIJNS5_1CILi1EEES8_S8_EEENS6_IJNS7_ILi128EEENS7_ILi160EEENS7_ILi192EEEEEELi192ENS_12float_e4m3_tEfNS_4arch4Sm90ELb0ELb0ELb1ELb1ELb1ELb0ELb0ELb1ELb1ELb1ELb1ELb0EEENS1_21CollectiveEpilogueFwdINS6_IJSA_SC_SB_EEES9_NS_10bfloat16_tESG_Li256ELb1ELb1ELb1ELb1EEENS1_36VarlenDynamicPersistentTileSchedulerILi128ELi160ELi256ELi128ELb1ELb1ELb1ELb0ELb1ELb1EEEEEEEEEvNT_6ParamsE)
        /*0344*/ 	.word	0x00000030


	//----- nvinfo : EIATTR_REGCOUNT
	.align		4
.L_194:
        /*0348*/ 	.byte	0x04, 0x2f
        /*034a*/ 	.short	(.L_196 - .L_195)
	.align		4
.L_195:
        /*034c*/ 	.word	index@(_ZN7cutlass13device_kernelIN5flash11enable_sm90INS1_16FlashAttnFwdSm90INS1_25CollectiveMainloopFwdSm90ILi2EN4cute5tupleIJNS5_1CILi1EEES8_S8_EEENS6_IJNS7_ILi128EEENS7_ILi160EEENS7_ILi192EEEEEELi192ENS_12float_e4m3_tEfNS_4arch4Sm90ELb0ELb0ELb1ELb0ELb1ELb0ELb0ELb1ELb1ELb1ELb1ELb0EEENS1_21CollectiveEpilogueFwdINS6_IJSA_SC_SB_EEES9_NS_10bfloat16_tESG_Li256ELb0ELb1ELb1ELb1EEENS1_19SingleTileSchedulerILb0ELb1ELb1ELi128EEEEEEEEEvNT_6ParamsE)
        /*0350*/ 	.word	0x000000a8


	//----- nvinfo : EIATTR_FRAME_SIZE
	.align		4
.L_196:
        /*0354*/ 	.byte	0x04, 0x11
        /*0356*/ 	.short	(.L_198 - .L_197)
	.align		4
.L_197:
        /*0358*/ 	.word	index@(_ZN7cutlass13device_kernelIN5flash11enable_sm90INS1_16FlashAttnFwdSm90INS1_25CollectiveMainloopFwdSm90ILi2EN4cute5tupleIJNS5_1CILi1EEES8_S8_EEENS6_IJNS7_ILi128EEENS7_ILi160EEENS7_ILi192EEEEEELi192ENS_12float_e4m3_tEfNS_4arch4Sm90ELb0ELb0ELb1ELb0ELb1ELb0ELb0ELb1ELb1ELb1ELb1ELb0EEENS1_21CollectiveEpilogueFwdINS6_IJSA_SC_SB_EEES9_NS_10bfloat16_tESG_Li256ELb0ELb1ELb1ELb1EEENS1_19SingleTileSchedulerILb0ELb1ELb1ELi128EEEEEEEEEvNT_6ParamsE)
        /*035c*/ 	.word	0x00000010


	//----- nvinfo : EIATTR_REGCOUNT
	.align		4
.L_198:
        /*0360*/ 	.byte	0x04, 0x2f
        /*0362*/ 	.short	(.L_200 - .L_199)
	.align		4
.L_199:
        /*0364*/ 	.word	index@(_ZN7cutlass13device_kernelIN5flash11enable_sm90INS1_16FlashAttnFwdSm90INS1_25CollectiveMainloopFwdSm90ILi2EN4cute5tupleIJNS5_1CILi1EEES8_S8_EEENS6_IJNS7_ILi128EEESA_NS7_ILi256EEEEEELi256ENS_12float_e4m3_tEfNS_4arch4Sm90ELb1ELb0ELb1ELb1ELb1ELb1ELb0ELb1ELb0ELb1ELb1ELb0EEENS1_21CollectiveEpilogueFwdINS6_IJSA_SB_SA_EEES9_NS_10bfloat16_tESF_Li256ELb1ELb1ELb1ELb1EEENS1_36VarlenDynamicPersistentTileSchedulerILi128ELi128ELi256ELi128ELb1ELb1ELb1ELb1ELb1ELb1EEEEEEEEEvNT_6ParamsE)
        /*0368*/ 	.word	0x000000a8


	//----- nvinfo : EIATTR_FRAME_SIZE
	.align		4
.L_200:
        /*036c*/ 	.byte	0x04, 0x11
        /*036e*/ 	.short	(.L_202 - .L_201)
	.align		4
.L_201:
        /*0370*/ 	.word	index@(_ZN7cutlass13device_kernelIN5flash11enable_sm90INS1_16FlashAttnFwdSm90INS1_25CollectiveMainloopFwdSm90ILi2EN4cute5tupleIJNS5_1CILi1EEES8_S8_EEENS6_IJNS7_ILi128EEESA_NS7_ILi256EEEEEELi256ENS_12float_e4m3_tEfNS_4arch4Sm90ELb1ELb0ELb1ELb1ELb1ELb1ELb0ELb1ELb0ELb1ELb1ELb0EEENS1_21CollectiveEpilogueFwdINS6_IJSA_SB_SA_EEES9_NS_10bfloat16_tESF_Li256ELb1ELb1ELb1ELb1EEENS1_36VarlenDynamicPersistentTileSchedulerILi128ELi128ELi256ELi128ELb1ELb1ELb1ELb1ELb1ELb1EEEEEEEEEvNT_6ParamsE)
        /*0374*/ 	.word	0x000001d8


	//----- nvinfo : EIATTR_REGCOUNT
	.align		4
.L_202:
        /*0378*/ 	.byte	0x04, 0x2f
        /*037a*/ 	.short	(.L_204 - .L_203)
	.align		4
.L_203:
        /*037c*/ 	.word	index@(_ZN7cutlass13device_kernelIN5flash11enable_sm90INS1_16FlashAttnFwdSm90INS1_25CollectiveMainloopFwdSm90ILi2EN4cute5tupleIJNS5_1CILi1EEES8_S8_EEENS6_IJNS7_ILi128EEESA_NS7_ILi256EEEEEELi256ENS_12float_e4m3_tEfNS_4arch4Sm90ELb1ELb0ELb1ELb1ELb1ELb0ELb0ELb1ELb0ELb1ELb1ELb0EEENS1_21CollectiveEpilogueFwdINS6_IJSA_SB_SA_EEES9_NS_10bfloat16_tESF_Li256ELb1ELb1ELb1ELb1EEENS1_36VarlenDynamicPersistentTileSchedulerILi128ELi128ELi256ELi128ELb1ELb1ELb1ELb1ELb1ELb1EEEEEEEEEvNT_6ParamsE)
        /*0380*/ 	.word	0x000000a8


	//----- nvinfo : EIATTR_FRAME_SIZE
	.align		4
.L_204:
        /*0384*/ 	.byte	0x04, 0x11
        /*0386*/ 	.short	(.L_206 - .L_205)
	.align		4
.L_205:
        /*0388*/ 	.word	index@(_ZN7cutlass13device_kernelIN5flash11enable_sm90INS1_16FlashAttnFwdSm90INS1_25CollectiveMainloopFwdSm90ILi2EN4cute5tupleIJNS5_1CILi1EEES8_S8_EEENS6_IJNS7_ILi128EEESA_NS7_ILi256EEEEEELi256ENS_12float_e4m3_tEfNS_4arch4Sm90ELb1ELb0ELb1ELb1ELb1ELb0ELb0ELb1ELb0ELb1ELb1ELb0EEENS1_21CollectiveEpilogueFwdINS6_IJSA_SB_SA_EEES9_NS_10bfloat16_tESF_Li256ELb1ELb1ELb1ELb1EEENS1_36VarlenDynamicPersistentTileSchedulerILi128ELi128ELi256ELi128ELb1ELb1ELb1ELb1ELb1ELb1EEEEEEEEEvNT_6ParamsE)
        /*038c*/ 	.word	0x00000028


	//----- nvinfo : EIATTR_REGCOUNT
	.align		4
.L_206:
        /*0390*/ 	.byte	0x04, 0x2f
        /*0392*/ 	.short	(.L_208 - .L_207)
	.align		4
.L_207:
        /*0394*/ 	.word	index@(_ZN7cutlass13device_kernelIN5flash11enable_sm90INS1_16FlashAttnFwdSm90INS1_25CollectiveMainloopFwdSm90ILi2EN4cute5tupleIJNS5_1CILi1EEES8_S8_EEENS6_IJNS7_ILi128EEESA_NS7_ILi256EEEEEELi256ENS_12float_e4m3_tEfNS_4arch4Sm90ELb1ELb0ELb1ELb0ELb1ELb0ELb0ELb1ELb0ELb1ELb1ELb0EEENS1_21CollectiveEpilogueFwdINS6_IJSA_SB_SA_EEES9_NS_10bfloat16_tESF_Li256ELb0ELb1ELb1ELb1EEENS1_19SingleTileSchedulerILb0ELb1ELb1ELi128EEEEEEEEEvNT_6ParamsE)
        /*0398*/ 	.word	0x000000a8


	//----- nvinfo : EIATTR_FRAME_SIZE
	.align		4
.L_208:
        /*039c*/ 	.byte	0x04, 0x11
        /*039e*/ 	.short	(.L_210 - .L_209)
	.align		4
.L_209:
        /*03a0*/ 	.word	index@(_ZN7cutlass13device_kernelIN5flash11enable_sm90INS1_16FlashAttnFwdSm90INS1_25CollectiveMainloopFwdSm90ILi2EN4cute5tupleIJNS5_1CILi1EEES8_S8_EEENS6_IJNS7_ILi128EEESA_NS7_ILi256EEEEEELi256ENS_12float_e4m3_tEfNS_4arch4Sm90ELb1ELb0ELb1ELb0ELb1ELb0ELb0ELb1ELb0ELb1ELb1ELb0EEENS1_21CollectiveEpilogueFwdINS6_IJSA_SB_SA_EEES9_NS_10bfloat16_tESF_Li256ELb0ELb1ELb1ELb1EEENS1_19SingleTileSchedulerILb0ELb1ELb1ELi128EEEEEEEEEvNT_6ParamsE)
        /*03a4*/ 	.word	0x00000018


	//----- nvinfo : EIATTR_REGCOUNT
	.align		4
.L_210:
        /*03a8*/ 	.byte	0x04, 0x2f
        /*03aa*/ 	.short	(.L_212 - .L_211)
	.align		4
.L_211:
        /*03ac*/ 	.word	index@(_ZN7cutlass13device_kernelIN5flash11enable_sm90INS1_16FlashAttnFwdSm90INS1_25CollectiveMainloopFwdSm90ILi2EN4cute5tupleIJNS5_1CILi1EEES8_S8_EEENS6_IJNS7_ILi128EEENS7_ILi64EEENS7_ILi256EEEEEELi256ENS_12float_e4m3_tEfNS_4arch4Sm90ELb0ELb1ELb1ELb1ELb1ELb1ELb0ELb1ELb0ELb1ELb1ELb0EEENS1_21CollectiveEpilogueFwdINS6_IJSA_SC_SB_EEES9_NS_10bfloat16_tESG_Li256ELb1ELb1ELb1ELb1EEENS1_36VarlenDynamicPersistentTileSchedulerILi128ELi64ELi256ELi128ELb1ELb1ELb1ELb1ELb0ELb1EEEEEEEEEvNT_6ParamsE)
        /*03b0*/ 	.word	0x000000a8


	//----- nvinfo : EIATTR_FRAME_SIZE
	.align		4
.L_212:
        /*03b4*/ 	.byte	0x04, 0x11
        /*03b6*/ 	.short	(.L_214 - .L_213)
	.align		4
.L_213:
        /*03b8*/ 	.word	index@(_ZN7cutlass13device_kernelIN5flash11enable_sm90INS1_16FlashAttnFwdSm90INS1_25CollectiveMainloopFwdSm90ILi2EN4cute5tupleIJNS5_1CILi1EEES8_S8_EEENS6_IJNS7_ILi128EEENS7_ILi64EEENS7_ILi256EEEEEELi256ENS_12float_e4m3_tEfNS_4arch4Sm90ELb0ELb1ELb1ELb1ELb1ELb1ELb0ELb1ELb0ELb1ELb1ELb0EEENS1_21CollectiveEpilogueFwdINS6_IJSA_SC_SB_EEES9_NS_10bfloat16_tESG_Li256ELb1ELb1ELb1ELb1EEENS1_36VarlenDynamicPersistentTileSchedulerILi128ELi64ELi256ELi128ELb1ELb1ELb1ELb1ELb0ELb1EEEEEEEEEvNT_6ParamsE)
        /*03bc*/ 	.word	0x00000098


	//----- nvinfo : EIATTR_REGCOUNT
	.align		4
.L_214:
        /*03c0*/ 	.byte	0x04, 0x2f
        /*03c2*/ 	.short	(.L_216 - .L_215)
	.align		4
.L_215:
        /*03c4*/ 	.word	index@(_ZN7cutlass13device_kernelIN5flash11enable_sm90INS1_16FlashAttnFwdSm90INS1_25CollectiveMainloopFwdSm90ILi2EN4cute5tupleIJNS5_1CILi1EEES8_S8_EEENS6_IJNS7_ILi128EEENS7_ILi64EEENS7_ILi256EEEEEELi256ENS_12float_e4m3_tEfNS_4arch4Sm90ELb0ELb1ELb1ELb1ELb1ELb0ELb0ELb1ELb0ELb1ELb1ELb0EEENS1_21CollectiveEpilogueFwdINS6_IJSA_SC_SB_EEES9_NS_10bfloat16_tESG_Li256ELb1ELb1ELb1ELb1EEENS1_36VarlenDynamicPersistentTileSchedulerILi128ELi64ELi256ELi128ELb1ELb1ELb1ELb1ELb0ELb1EEEEEEEEEvNT_6ParamsE)
        /*03c8*/ 	.word	0x000000a8


	//----- nvinfo : EIATTR_FRAME_SIZE
	.align		4
.L_216:
        /*03cc*/ 	.byte	0x04, 0x11
        /*03ce*/ 	.short	(.L_218 - .L_217)
	.align		4
.L_217:
        /*03d0*/ 	.word	index@(_ZN7cutlass13device_kernelIN5flash11enable_sm90INS1_16FlashAttnFwdSm90INS1_25CollectiveMainloopFwdSm90ILi2EN4cute5tupleIJNS5_1CILi1EEES8_S8_EEENS6_IJNS7_ILi128EEENS7_ILi64EEENS7_ILi256EEEEEELi256ENS_12float_e4m3_tEfNS_4arch4Sm90ELb0ELb1ELb1ELb1ELb1ELb0ELb0ELb1ELb0ELb1ELb1ELb0EEENS1_21CollectiveEpilogueFwdINS6_IJSA_SC_SB_EEES9_NS_10bfloat16_tESG_Li256ELb1ELb1ELb1ELb1EEENS1_36VarlenDynamicPersistentTileSchedulerILi128ELi64ELi256ELi128ELb1ELb1ELb1ELb1ELb0ELb1EEEEEEEEEvNT_6ParamsE)
        /*03d4*/ 	.word	0x00000018


	//----- nvinfo : EIATTR_REGCOUNT
	.align		4
.L_218:
        /*03d8*/ 	.byte	0x04, 0x2f
        /*03da*/ 	.short	(.L_220 - .L_219)
	.align		4
.L_219:
        /*03dc*/ 	.word	index@(_ZN7cutlass13device_kernelIN5flash11enable_sm90INS1_16FlashAttnFwdSm90INS1_25CollectiveMainloopFwdSm90ILi2EN4cute5tupleIJNS5_1CILi1EEES8_S8_EEENS6_IJNS7_ILi128EEENS7_ILi64EEENS7_ILi256EEEEEELi256ENS_12float_e4m3_tEfNS_4arch4Sm90ELb0ELb1ELb1ELb0ELb1ELb0ELb0ELb1ELb0ELb1ELb1ELb0EEENS1_21CollectiveEpilogueFwdINS6_IJSA_SC_SB_EEES9_NS_10bfloat16_tESG_Li256ELb0ELb1ELb1ELb1EEENS1_19SingleTileSchedulerILb0ELb1ELb1ELi128EEEEEEEEEvNT_6ParamsE)
        /*03e0*/ 	.word	0x000000a8


	//----- nvinfo : EIATTR_FRAME_SIZE
	.align		4
.L_220:
        /*03e4*/ 	.byte	0x04, 0x11
        /*03e6*/ 	.short	(.L_222 - .L_221)
	.align		4
.L_221:
        /*03e8*/ 	.word	index@(_ZN7cutlass13device_kernelIN5flash11enable_sm90INS1_16FlashAttnFwdSm90INS1_25CollectiveMainloopFwdSm90ILi2EN4cute5tupleIJNS5_1CILi1EEES8_S8_EEENS6_IJNS7_ILi128EEENS7_ILi64EEENS7_ILi256EEEEEELi256ENS_12float_e4m3_tEfNS_4arch4Sm90ELb0ELb1ELb1ELb0ELb1ELb0ELb0ELb1ELb0ELb1ELb1ELb0EEENS1_21CollectiveEpilogueFwdINS6_IJSA_SC_SB_EEES9_NS_10bfloat16_tESG_Li256ELb0ELb1ELb1ELb1EEENS1_19SingleTileSchedulerILb0ELb1ELb1ELi128EEEEEEEEEvNT_6ParamsE)
        /*03ec*/ 	.word	0x00000008


	//----- nvinfo : EIATTR_REGCOUNT
	.align		4
.L_222:
        /*03f0*/ 	.byte	0x04, 0x2f
        /*03f2*/ 	.short	(.L_224 - .L_223)
	.align		4
.L_223:
        /*03f4*/ 	.word	index@(_ZN7cutlass13device_kernelIN5flash11enable_sm90INS1_16FlashAttnFwdSm90INS1_25CollectiveMainloopFwdSm90ILi2EN4cute5tupleIJNS5_1CILi1EEES8_S8_EEENS6_IJNS7_ILi128EEESA_NS7_ILi256EEEEEELi256ENS_12float_e4m3_tEfNS_4arch4Sm90ELb0ELb0ELb1ELb1ELb1ELb1ELb0ELb1ELb0ELb1ELb1ELb0EEENS1_21CollectiveEpilogueFwdINS6_IJSA_SB_SA_EEES9_NS_10bfloat16_tESF_Li256ELb1ELb1ELb1ELb1EEENS1_36VarlenDynamicPersistentTileSchedulerILi128ELi128ELi256ELi128ELb1ELb1ELb1ELb0ELb1ELb1EEEEEEEEEvNT_6ParamsE)
        /*03f8*/ 	.word	0x000000a8


	//----- nvinfo : EIATTR_FRAME_SIZE
	.align		4
.L_224:
        /*03fc*/ 	.byte	0x04, 0x11
        /*03fe*/ 	.short	(.L_226 - .L_225)
	.align		4
.L_225:
        /*0400*/ 	.word	index@(_ZN7cutlass13device_kernelIN5flash11enable_sm90INS1_16FlashAttnFwdSm90INS1_25CollectiveMainloopFwdSm90ILi2EN4cute5tupleIJNS5_1CILi1EEES8_S8_EEENS6_IJNS7_ILi128EEESA_NS7_ILi256EEEEEELi256ENS_12float_e4m3_tEfNS_4arch4Sm90ELb0ELb0ELb1ELb1ELb1ELb1ELb0ELb1ELb0ELb1ELb1ELb0EEENS1_21CollectiveEpilogueFwdINS6_IJSA_SB_SA_EEES9_NS_10bfloat16_tESF_Li256ELb1ELb1ELb1ELb1EEENS1_36VarlenDynamicPersistentTileSchedulerILi128ELi128ELi256ELi128ELb1ELb1ELb1ELb0ELb1ELb1EEEEEEEEEvNT_6ParamsE)
        /*0404*/ 	.word	0x000001a8


	//----- nvinfo : EIATTR_REGCOUNT
	.align		4
.L_226:
        /*0408*/ 	.byte	0x04, 0x2f
        /*040a*/ 	.short	(.L_228 - .L_227)
	.align		4
.L_227:
        /*040c*/ 	.word	index@(_ZN7cutlass13device_kernelIN5flash11enable_sm90INS1_16FlashAttnFwdSm90INS1_25CollectiveMainloopFwdSm90ILi2EN4cute5tupleIJNS5_1CILi1EEES8_S8_EEENS6_IJNS7_ILi128EEESA_NS7_ILi256EEEEEELi256ENS_12float_e4m3_tEfNS_4arch4Sm90ELb0ELb0ELb1ELb1ELb1ELb0ELb0ELb1ELb0ELb1ELb1ELb0EEENS1_21CollectiveEpilogueFwdINS6_IJSA_SB_SA_EEES9_NS_10bfloat16_tESF_Li256ELb1ELb1ELb1ELb1EEENS1_36VarlenDynamicPersistentTileSchedulerILi128ELi128ELi256ELi128ELb1ELb1ELb1ELb0ELb1ELb1EEEEEEEEEvNT_6ParamsE)
        /*0410*/ 	.word	0x000000a8


	//----- nvinfo : EIATTR_FRAME_SIZE
	.align		4
.L_228:
        /*0414*/ 	.byte	0x04, 0x11
        /*0416*/ 	.short	(.L_230 - .L_229)
	.align		4
.L_229:
        /*0418*/ 	.word	index@(_ZN7cutlass13device_kernelIN5flash11enable_sm90INS1_16FlashAttnFwdSm90INS1_25CollectiveMainloopFwdSm90ILi2EN4cute5tupleIJNS5_1CILi1EEES8_S8_EEENS6_IJNS7_ILi128EEESA_NS7_ILi256EEEEEELi256ENS_12float_e4m3_tEfNS_4arch4Sm90ELb0ELb0ELb1ELb1ELb1ELb0ELb0ELb1ELb0ELb1ELb1ELb0EEENS1_21CollectiveEpilogueFwdINS6_IJSA_SB_SA_EEES9_NS_10bfloat16_tESF_Li256ELb1ELb1ELb1ELb1EEENS1_36VarlenDynamicPersistentTileSchedulerILi128ELi128ELi256ELi128ELb1ELb1ELb1ELb0ELb1ELb1EEEEEEEEEvNT_6ParamsE)
        /*041c*/ 	.word	0x00000030


	//----- nvinfo : EIATTR_REGCOUNT
	.align		4
.L_230:
        /*0420*/ 	.byte	0x04, 0x2f
        /*0422*/ 	.short	(.L_232 - .L_231)
	.align		4
.L_231:
        /*0424*/ 	.word	index@(_ZN7cutlass13device_kernelIN5flash11enable_sm90INS1_16FlashAttnFwdSm90INS1_25CollectiveMainloopFwdSm90ILi2EN4cute5tupleIJNS5_1CILi1EEES8_S8_EEENS6_IJNS7_ILi128EEESA_NS7_ILi256EEEEEELi256ENS_12float_e4m3_tEfNS_4arch4Sm90ELb0ELb0ELb1ELb0ELb1ELb0ELb0ELb1ELb0ELb1ELb1ELb0EEENS1_21CollectiveEpilogueFwdINS6_IJSA_SB_SA_EEES9_NS_10bfloat16_tESF_Li256ELb0ELb1ELb1ELb1EEENS1_19SingleTileSchedulerILb0ELb1ELb1ELi128EEEEEEEEEvNT_6ParamsE)
        /*0428*/ 	.word	0x000000a8


	//----- nvinfo : EIATTR_FRAME_SIZE
	.align		4
.L_232:
        /*042c*/ 	.byte	0x04, 0x11
        /*042e*/ 	.short	(.L_234 - .L_233)
	.align		4
.L_233:
        /*0430*/ 	.word	index@(_ZN7cutlass13device_kernelIN5flash11enable_sm90INS1_16FlashAttnFwdSm90INS1_25CollectiveMainloopFwdSm90ILi2EN4cute5tupleIJNS5_1CILi1EEES8_S8_EEENS6_IJNS7_ILi128EEESA_NS7_ILi256EEEEEELi256ENS_12float_e4m3_tEfNS_4arch4Sm90ELb0ELb0ELb1ELb0ELb1ELb0ELb0ELb1ELb0ELb1ELb1ELb0EEENS1_21CollectiveEpilogueFwdINS6_IJSA_SB_SA_EEES9_NS_10bfloat16_tESF_Li256ELb0ELb1ELb1ELb1EEENS1_19SingleTileSchedulerILb0ELb1ELb1ELi128EEEEEEEEEvNT_6ParamsE)
        /*0434*/ 	.word	0x00000018


	//----- nvinfo : EIATTR_MIN_STACK_SIZE
	.align		4
.L_234:
        /*0438*/ 	.byte	0x04, 0x12
        /*043a*/ 	.short	(.L_236 - .L_235)
	.align		4
.L_235:
        /*043c*/ 	.word	index@(_ZN7cutlass13device_kernelIN5flash11enable_sm90INS1_16FlashAttnFwdSm90INS1_25CollectiveMainloopFwdSm90ILi2EN4cute5tupleIJNS5_1CILi1EEES8_S8_EEENS6_IJNS7_ILi128EEESA_NS7_ILi256EEEEEELi256ENS_12float_e4m3_tEfNS_4arch4Sm90ELb0ELb0ELb1ELb0ELb1ELb0ELb0ELb1ELb0ELb1ELb1ELb0EEENS1_21CollectiveEpilogueFwdINS6_IJSA_SB_SA_EEES9_NS_10bfloat16_tESF_Li256ELb0ELb1ELb1ELb1EEENS1_19SingleTileSchedulerILb0ELb1ELb1ELi128EEEEEEEEEvNT_6ParamsE)
        /*0440*/ 	.word	0x00000018


	//----- nvinfo : EIATTR_MIN_STACK_SIZE
	.align		4
.L_236:
        /*0444*/ 	.byte	0x04, 0x12
        /*0446*/ 	.short	(.L_238 - .L_237)
	.align		4
.L_237:
        /*0448*/ 	.word	index@(_ZN7cutlass13device_kernelIN5flash11enable_sm90INS1_16FlashAttnFwdSm90INS1_25CollectiveMainloopFwdSm90ILi2EN4cute5tupleIJNS5_1CILi1EEES8_S8_EEENS6_IJNS7_ILi128EEESA_NS7_ILi256EEEEEELi256ENS_12float_e4m3_tEfNS_4arch4Sm90ELb0ELb0ELb1ELb1ELb1ELb0ELb0ELb1ELb0ELb1ELb1ELb0EEENS1_21CollectiveEpilogueFwdINS6_IJSA_SB_SA_EEES9_NS_10bfloat16_tESF_Li256ELb1ELb1ELb1ELb1EEENS1_36VarlenDynamicPersistentTileSchedulerILi128ELi128ELi256ELi128ELb1ELb1ELb1ELb0ELb1ELb1EEEEEEEEEvNT_6ParamsE)
        /*044c*/ 	.word	0x00000030


	//----- nvinfo : EIATTR_MIN_STACK_SIZE
	.align		4
.L_238:
        /*0450*/ 	.byte	0x04, 0x12
        /*0452*/ 	.short	(.L_240 - .L_239)
	.align		4
.L_239:
        /*0454*/ 	.word	index@(_ZN7cutlass13device_kernelIN5flash11enable_sm90INS1_16FlashAttnFwdSm90INS1_25CollectiveMainloopFwdSm90ILi2EN4cute5tupleIJNS5_1CILi1EEES8_S8_EEENS6_IJNS7_ILi128EEESA_NS7_ILi256EEEEEELi256ENS_12float_e4m3_tEfNS_4arch4Sm90ELb0ELb0ELb1ELb1ELb1ELb1ELb0ELb1ELb0ELb1ELb1ELb0EEENS1_21CollectiveEpilogueFwdINS6_IJSA_SB_SA_EEES9_NS_10bfloat16_tESF_Li256ELb1ELb1ELb1ELb1EEENS1_36VarlenDynamicPersistentTileSchedulerILi128ELi128ELi256ELi128ELb1ELb1ELb1ELb0ELb1ELb1EEEEEEEEEvNT_6ParamsE)
        /*0458*/ 	.word	0x000001a8


	//----- nvinfo : EIATTR_MIN_STACK_SIZE
	.align		4
.L_240:
        /*045c*/ 	.byte	0x04, 0x12
        /*045e*/ 	.short	(.L_242 - .L_241)
	.align		4
.L_241:
        /*0460*/ 	.word	index@(_ZN7cutlass13device_kernelIN5flash11enable_sm90INS1_16FlashAttnFwdSm90INS1_25CollectiveMainloopFwdSm90ILi2EN4cute5tupleIJNS5_1CILi1EEES8_S8_EEENS6_IJNS7_ILi128EEENS7_ILi64EEENS7_ILi256EEEEEELi256ENS_12float_e4m3_tEfNS_4arch4Sm90ELb0ELb1ELb1ELb0ELb1ELb0ELb0ELb1ELb0ELb1ELb1ELb0EEENS1_21CollectiveEpilogueFwdINS6_IJSA_SC_SB_EEES9_NS_10bfloat16_tESG_Li256ELb0ELb1ELb1ELb1EEENS1_19SingleTileSchedulerILb0ELb1ELb1ELi128EEEEEEEEEvNT_6ParamsE)
        /*0464*/ 	.word	0x00000008


	//----- nvinfo : EIATTR_MIN_STACK_SIZE
	.align		4
.L_242:
        /*0468*/ 	.byte	0x04, 0x12
        /*046a*/ 	.short	(.L_244 - .L_243)
	.align		4
.L_243:
        /*046c*/ 	.word	index@(_ZN7cutlass13device_kernelIN5flash11enable_sm90INS1_16FlashAttnFwdSm90INS1_25CollectiveMainloopFwdSm90ILi2EN4cute5tupleIJNS5_1CILi1EEES8_S8_EEENS6_IJNS7_ILi128EEENS7_ILi64EEENS7_ILi256EEEEEELi256ENS_12float_e4m3_tEfNS_4arch4Sm90ELb0ELb1ELb1ELb1ELb1ELb0ELb0ELb1ELb0ELb1ELb1ELb0EEENS1_21CollectiveEpilogueFwdINS6_IJSA_SC_SB_EEES9_NS_10bfloat16_tESG_Li256ELb1ELb1ELb1ELb1EEENS1_36VarlenDynamicPersistentTileSchedulerILi128ELi64ELi256ELi128ELb1ELb1ELb1ELb1ELb0ELb1EEEEEEEEEvNT_6ParamsE)
        /*0470*/ 	.word	0x00000018


	//----- nvinfo : EIATTR_MIN_STACK_SIZE
	.align		4
.L_244:
        /*0474*/ 	.byte	0x04, 0x12
        /*0476*/ 	.short	(.L_246 - .L_245)
	.align		4
.L_245:
        /*0478*/ 	.word	index@(_ZN7cutlass13device_kernelIN5flash11enable_sm90INS1_16FlashAttnFwdSm90INS1_25CollectiveMainloopFwdSm90ILi2EN4cute5tupleIJNS5_1CILi1EEES8_S8_EEENS6_IJNS7_ILi128EEENS7_ILi64EEENS7_ILi256EEEEEELi256ENS_12float_e4m3_tEfNS_4arch4Sm90ELb0ELb1ELb1ELb1ELb1ELb1ELb0ELb1ELb0ELb1ELb1ELb0EEENS1_21CollectiveEpilogueFwdINS6_IJSA_SC_SB_EEES9_NS_10bfloat16_tESG_Li256ELb1ELb1ELb1ELb1EEENS1_36VarlenDynamicPersistentTileSchedulerILi128ELi64ELi256ELi128ELb1ELb1ELb1ELb1ELb0ELb1EEEEEEEEEvNT_6ParamsE)
        /*047c*/ 	.word	0x00000098


	//----- nvinfo : EIATTR_MIN_STACK_SIZE
	.align		4
.L_246:
        /*0480*/ 	.byte	0x04, 0x12
        /*0482*/ 	.short	(.L_248 - .L_247)
	.align		4
.L_247:
        /*0484*/ 	.word	index@(_ZN7cutlass13device_kernelIN5flash11enable_sm90INS1_16FlashAttnFwdSm90INS1_25CollectiveMainloopFwdSm90ILi2EN4cute5tupleIJNS5_1CILi1EEES8_S8_EEENS6_IJNS7_ILi128EEESA_NS7_ILi256EEEEEELi256ENS_12float_e4m3_tEfNS_4arch4Sm90ELb1ELb0ELb1ELb0ELb1ELb0ELb0ELb1ELb0ELb1ELb1ELb0EEENS1_21CollectiveEpilogueFwdINS6_IJSA_SB_SA_EEES9_NS_10bfloat16_tESF_Li256ELb0ELb1ELb1ELb1EEENS1_19SingleTileSchedulerILb0ELb1ELb1ELi128EEEEEEEEEvNT_6ParamsE)
        /*0488*/ 	.word	0x00000018


	//----- nvinfo : EIATTR_MIN_STACK_SIZE
	.align		4
.L_248:
        /*048c*/ 	.byte	0x04, 0x12
        /*048e*/ 	.short	(.L_250 - .L_249)
	.align		4
.L_249:
        /*0490*/ 	.word	index@(_ZN7cutlass13device_kernelIN5flash11enable_sm90INS1_16FlashAttnFwdSm90INS1_25CollectiveMainloopFwdSm90ILi2EN4cute5tupleIJNS5_1CILi1EEES8_S8_EEENS6_IJNS7_ILi128EEESA_NS7_ILi256EEEEEELi256ENS_12float_e4m3_tEfNS_4arch4Sm90ELb1ELb0ELb1ELb1ELb1ELb0ELb0ELb1ELb0ELb1ELb1ELb0EEENS1_21CollectiveEpilogueFwdINS6_IJSA_SB_SA_EEES9_NS_10bfloat16_tESF_Li256ELb1ELb1ELb1ELb1EEENS1_36VarlenDynamicPersistentTileSchedulerILi128ELi128ELi256ELi128ELb1ELb1ELb1ELb1ELb1ELb1EEEEEEEEEvNT_6ParamsE)
        /*0494*/ 	.word	0x00000028


	//----- nvinfo : EIATTR_MIN_STACK_SIZE
	.align		4
.L_250:
        /*0498*/ 	.byte	0x04, 0x12
        /*049a*/ 	.short	(.L_252 - .L_251)
	.align		4
.L_251:
        /*049c*/ 	.word	index@(_ZN7cutlass13device_kernelIN5flash11enable_sm90INS1_16FlashAttnFwdSm90INS1_25CollectiveMainloopFwdSm90ILi2EN4cute5tupleIJNS5_1CILi1EEES8_S8_EEENS6_IJNS7_ILi128EEESA_NS7_ILi256EEEEEELi256ENS_12float_e4m3_tEfNS_4arch4Sm90ELb1ELb0ELb1ELb1ELb1ELb1ELb0ELb1ELb0ELb1ELb1ELb0EEENS1_21CollectiveEpilogueFwdINS6_IJSA_SB_SA_EEES9_NS_10bfloat16_tESF_Li256ELb1ELb1ELb1ELb1EEENS1_36VarlenDynamicPersistentTileSchedulerILi128ELi128ELi256ELi128ELb1ELb1ELb1ELb1ELb1ELb1EEEEEEEEEvNT_6ParamsE)
        /*04a0*/ 	.word	0x000001d8


	//----- nvinfo : EIATTR_MIN_STACK_SIZE
	.align		4
.L_252:
        /*04a4*/ 	.byte	0x04, 0x12
        /*04a6*/ 	.short	(.L_254 - .L_253)
	.align		4
.L_253:
        /*04a8*/ 	.word	index@(_ZN7cutlass13device_kernelIN5flash11enable_sm90INS1_16FlashAttnFwdSm90INS1_25CollectiveMainloopFwdSm90ILi2EN4cute5tupleIJNS5_1CILi1EEES8_S8_EEENS6_IJNS7_ILi128EEENS7_ILi160EEENS7_ILi192EEEEEELi192ENS_12float_e4m3_tEfNS_4arch4Sm90ELb0ELb0ELb1ELb0ELb1ELb0ELb0ELb1ELb1ELb1ELb1ELb0EEENS1_21CollectiveEpilogueFwdINS6_IJSA_SC_SB_EEES9_NS_10bfloat16_tESG_Li256ELb0ELb1ELb1ELb1EEENS1_19SingleTileSchedulerILb0ELb1ELb1ELi128EEEEEEEEEvNT_6ParamsE)
        /*04ac*/ 	.word	0x00000010


	//----- nvinfo : EIATTR_MIN_STACK_SIZE
	.align		4
.L_254:
        /*04b0*/ 	.byte	0x04, 0x12
        /*04b2*/ 	.short	(.L_256 - .L_255)
	.align		4
.L_255:
        /*04b4*/ 	.word	index@(_ZN7cutlass13device_kernelIN5flash11enable_sm90INS1_16FlashAttnFwdSm90INS1_25CollectiveMainloopFwdSm90ILi2EN4cute5tupleIJNS5_1CILi1EEES8_S8_EEENS6_IJNS7_ILi128EEENS7_ILi160EEENS7_ILi192EEEEEELi192ENS_12float_e4m3_tEfNS_4arch4Sm90ELb0ELb0ELb1ELb1ELb1ELb0ELb0ELb1ELb1ELb1ELb1ELb0EEENS1_21CollectiveEpilogueFwdINS6_IJSA_SC_SB_EEES9_NS_10bfloat16_tESG_Li256ELb1ELb1ELb1ELb1EEENS1_36VarlenDynamicPersistentTileSchedulerILi128ELi160ELi256ELi128ELb1ELb1ELb1ELb0ELb1ELb1EEEEEEEEEvNT_6ParamsE)
        /*04b8*/ 	.word	0x00000030


	//----- nvinfo : EIATTR_MIN_STACK_SIZE
	.align		4
.L_256:
        /*04bc*/ 	.byte	0x04, 0x12
        /*04be*/ 	.short	(.L_258 - .L_257)
	.align		4
.L_257:
        /*04c0*/ 	.word	index@(_ZN7cutlass13device_kernelIN5flash11enable_sm90INS1_16FlashAttnFwdSm90INS1_25CollectiveMainloopFwdSm90ILi2EN4cute5tupleIJNS5_1CILi1EEES8_S8_EEENS6_IJNS7_ILi128EEENS7_ILi160EEENS7_ILi192EEEEEELi192ENS_12float_e4m3_tEfNS_4arch4Sm90ELb0ELb0ELb1ELb1ELb1ELb1ELb0ELb1ELb1ELb1ELb1ELb0EEENS1_21CollectiveEpilogueFwdINS6_IJSA_SC_SB_EEES9_NS_10bfloat16_tESG_Li256ELb1ELb1ELb1ELb1EEENS1_36VarlenDynamicPersistentTileSchedulerILi128ELi160ELi256ELi128ELb1ELb1ELb1ELb0ELb1ELb1EEEEEEEEEvNT_6ParamsE)
        /*04c4*/ 	.word	0x00000140


	//----- nvinfo : EIATTR_MIN_STACK_SIZE
	.align		4
.L_258:
        /*04c8*/ 	.byte	0x04, 0x12
        /*04ca*/ 	.short	(.L_260 - .L_259)
	.align		4
.L_259:
        /*04cc*/ 	.word	index@(_ZN7cutlass13device_kernelIN5flash11enable_sm90INS1_16FlashAttnFwdSm90INS1_25CollectiveMainloopFwdSm90ILi2EN4cute5tupleIJNS5_1CILi1EEES8_S8_EEENS6_IJNS7_ILi128EEESA_NS7_ILi192EEEEEELi192ENS_12float_e4m3_tEfNS_4arch4Sm90ELb0ELb1ELb1ELb0ELb1ELb0ELb0ELb1ELb1ELb1ELb1ELb0EEENS1_21CollectiveEpilogueFwdINS6_IJSA_SB_SA_EEES9_NS_10bfloat16_tESF_Li256ELb0ELb1ELb1ELb1EEENS1_19SingleTileSchedulerILb0ELb1ELb1ELi128EEEEEEEEEvNT_6ParamsE)
        /*04d0*/ 	.word	0x00000008


	//----- nvinfo : EIATTR_MIN_STACK_SIZE
	.align		4
.L_260:
        /*04d4*/ 	.byte	0x04, 0x12
        /*04d6*/ 	.short	(.L_262 - .L_261)
	.align		4
.L_261:
        /*04d8*/ 	.word	index@(_ZN7cutlass13device_kernelIN5flash11enable_sm90INS1_16FlashAttnFwdSm90INS1_25CollectiveMainloopFwdSm90ILi2EN4cute5tupleIJNS5_1CILi1EEES8_S8_EEENS6_IJNS7_ILi128EEESA_NS7_ILi192EEEEEELi192ENS_12float_e4m3_tEfNS_4arch4Sm90ELb0ELb1ELb1ELb1ELb1ELb0ELb0ELb1ELb1ELb1ELb1ELb0EEENS1_21CollectiveEpilogueFwdINS6_IJSA_SB_SA_EEES9_NS_10bfloat16_tESF_Li256ELb1ELb1ELb1ELb1EEENS1_36VarlenDynamicPersistentTileSchedulerILi128ELi128ELi256ELi128ELb1ELb1ELb1ELb1ELb0ELb1EEEEEEEEEvNT_6ParamsE)
        /*04dc*/ 	.word	0x00000018


	//----- nvinfo : EIATTR_MIN_STACK_SIZE
	.align		4
.L_262:
        /*04e0*/ 	.byte	0x04, 0x12
        /*04e2*/ 	.short	(.L_264 - .L_263)
	.align		4
.L_263:
        /*04e4*/ 	.word	index@(_ZN7cutlass13device_kernelIN5flash11enable_sm90INS1_16FlashAttnFwdSm90INS1_25CollectiveMainloopFwdSm90ILi2EN4cute5tupleIJNS5_1CILi1EEES8_S8_EEENS6_IJNS7_ILi128EEESA_NS7_ILi192EEEEEELi192ENS_12float_e4m3_tEfNS_4arch4Sm90ELb0ELb1ELb1ELb1ELb1ELb1ELb0ELb1ELb1ELb1ELb1ELb0EEENS1_21CollectiveEpilogueFwdINS6_IJSA_SB_SA_EEES9_NS_10bfloat16_tESF_Li256ELb1ELb1ELb1ELb1EEENS1_36VarlenDynamicPersistentTileSchedulerILi128ELi128ELi256ELi128ELb1ELb1ELb1ELb1ELb0ELb1EEEEEEEEEvNT_6ParamsE)
        /*04e8*/ 	.word	0x00000048


	//----- nvinfo : EIATTR_MIN_STACK_SIZE
	.align		4
.L_264:
        /*04ec*/ 	.byte	0x04, 0x12
        /*04ee*/ 	.short	(.L_266 - .L_265)
	.align		4
.L_265:
        /*04f0*/ 	.word	index@(_ZN7cutlass13device_kernelIN5flash11enable_sm90INS1_16FlashAttnFwdSm90INS1_25CollectiveMainloopFwdSm90ILi2EN4cute5tupleIJNS5_1CILi1EEES8_S8_EEENS6_IJNS7_ILi128EEENS7_ILi160EEENS7_ILi192EEEEEELi192ENS_12float_e4m3_tEfNS_4arch4Sm90ELb1ELb0ELb1ELb0ELb1ELb0ELb0ELb1ELb1ELb1ELb1ELb0EEENS1_21CollectiveEpilogueFwdINS6_IJSA_SC_SB_EEES9_NS_10bfloat16_tESG_Li256ELb0ELb1ELb1ELb1EEENS1_19SingleTileSchedulerILb0ELb1ELb1ELi128EEEEEEEEEvNT_6ParamsE)
        /*04f4*/ 	.word	0x00000018


	//----- nvinfo : EIATTR_MIN_STACK_SIZE
	.align		4
.L_266:
        /*04f8*/ 	.byte	0x04, 0x12
        /*04fa*/ 	.short	(.L_268 - .L_267)
	.align		4
.L_267:
        /*04fc*/ 	.word	index@(_ZN7cutlass13device_kernelIN5flash11enable_sm90INS1_16FlashAttnFwdSm90INS1_25CollectiveMainloopFwdSm90ILi2EN4cute5tupleIJNS5_1CILi1EEES8_S8_EEENS6_IJNS7_ILi128EEENS7_ILi160EEENS7_ILi192EEEEEELi192ENS_12float_e4m3_tEfNS_4arch4Sm90ELb1ELb0ELb1ELb1ELb1ELb0ELb0ELb1ELb1ELb1ELb1ELb0EEENS1_21CollectiveEpilogueFwdINS6_IJSA_SC_SB_EEES9_NS_10bfloat16_tESG_Li256ELb1ELb1ELb1ELb1EEENS1_36VarlenDynamicPersistentTileSchedulerILi128ELi160ELi256ELi128ELb1ELb1ELb1ELb1ELb1ELb1EEEEEEEEEvNT_6ParamsE)
        /*0500*/ 	.word	0x00000030


	//----- nvinfo : EIATTR_MIN_STACK_SIZE
	.align		4
.L_268:
        /*0504*/ 	.byte	0x04, 0x12
        /*0506*/ 	.short	(.L_270 - .L_269)
	.align		4
.L_269:
        /*0508*/ 	.word	index@(_ZN7cutlass13device_kernelIN5flash11enable_sm90INS1_16FlashAttnFwdSm90INS1_25CollectiveMainloopFwdSm90ILi2EN4cute5tupleIJNS5_1CILi1EEES8_S8_EEENS6_IJNS7_ILi128EEENS7_ILi160EEENS7_ILi192EEEEEELi192ENS_12float_e4m3_tEfNS_4arch4Sm90ELb1ELb0ELb1ELb1ELb1ELb1ELb0ELb1ELb1ELb1ELb1ELb0EEENS1_21CollectiveEpilogueFwdINS6_IJSA_SC_SB_EEES9_NS_10bfloat16_tESG_Li256ELb1ELb1ELb1ELb1EEENS1_36VarlenDynamicPersistentTileSchedulerILi128ELi160ELi256ELi128ELb1ELb1ELb1ELb1ELb1ELb1EEEEEEEEEvNT_6ParamsE)
        /*050c*/ 	.word	0x00000148


	//----- nvinfo : EIATTR_MIN_STACK_SIZE
	.align		4
.L_270:
        /*0510*/ 	.byte	0x04, 0x12
        /*0512*/ 	.short	(.L_272 - .L_271)
	.align		4
.L_271:
        /*0514*/ 	.word	index@(_ZN7cutlass13device_kernelIN5flash11enable_sm90INS1_16FlashAttnFwdSm90INS1_25CollectiveMainloopFwdSm90ILi2EN4cute5tupleIJNS5_1CILi1EEES8_S8_EEENS6_IJNS7_ILi128EEENS7_ILi160EEESA_EEELi128ENS_12float_e4m3_tEfNS_4arch4Sm90ELb0ELb0ELb1ELb0ELb1ELb0ELb0ELb1ELb1ELb1ELb1ELb0EEENS1_21CollectiveEpilogueFwdINS6_IJSA_SA_SB_EEES9_NS_10bfloat16_tESF_Li256ELb0ELb1ELb1ELb1EEENS1_19SingleTileSchedulerILb0ELb1ELb1ELi128EEEEEEEEEvNT_6ParamsE)
        /*0518*/ 	.word	0x00000010


	//----- nvinfo : EIATTR_MIN_STACK_SIZE
	.align		4
.L_272:
        /*051c*/ 	.byte	0x04, 0x12
        /*051e*/ 	.short	(.L_274 - .L_273)
	.align		4
.L_273:
        /*0520*/ 	.word	index@(_ZN7cutlass13device_kernelIN5flash11enable_sm90INS1_16FlashAttnFwdSm90INS1_25CollectiveMainloopFwdSm90ILi2EN4cute5tupleIJNS5_1CILi1EEES8_S8_EEENS6_IJNS7_ILi128EEENS7_ILi160EEESA_EEELi128ENS_12float_e4m3_tEfNS_4arch4Sm90ELb0ELb0ELb1ELb1ELb1ELb0ELb0ELb1ELb1ELb1ELb1ELb0EEENS1_21CollectiveEpilogueFwdINS6_IJSA_SA_SB_EEES9_NS_10bfloat16_tESF_Li256ELb1ELb1ELb1ELb1EEENS1_36VarlenDynamicPersistentTileSchedulerILi128ELi160ELi256ELi128ELb1ELb1ELb1ELb0ELb1ELb1EEEEEEEEEvNT_6ParamsE)
        /*0524*/ 	.word	0x00000030


	//----- nvinfo : EIATTR_MIN_STACK_SIZE
	.align		4
.L_274:
        /*0528*/ 	.byte	0x04, 0x12
        /*052a*/ 	.short	(.L_276 - .L_275)
	.align		4
.L_275:
        /*052c*/ 	.word	index@(_ZN7cutlass13device_kernelIN5flash11enable_sm90INS1_16FlashAttnFwdSm90INS1_25CollectiveMainloopFwdSm90ILi2EN4cute5tupleIJNS5_1CILi1EEES8_S8_EEENS6_IJNS7_ILi128EEENS7_ILi160EEESA_EEELi128ENS_12float_e4m3_tEfNS_4arch4Sm90ELb0ELb0ELb1ELb1ELb1ELb1ELb0ELb1ELb1ELb1ELb1ELb0EEENS1_21CollectiveEpilogueFwdINS6_IJSA_SA_SB_EEES9_NS_10bfloat16_tESF_Li256ELb1ELb1ELb1ELb1EEENS1_36VarlenDynamicPersistentTileSchedulerILi128ELi160ELi256ELi128ELb1ELb1ELb1ELb0ELb1ELb1EEEEEEEEEvNT_6ParamsE)
        /*0530*/ 	.word	0x00000070


	//----- nvinfo : EIATTR_MIN_STACK_SIZE
	.align		4
.L_276:
        /*0534*/ 	.byte	0x04, 0x12
        /*0536*/ 	.short	(.L_278 - .L_277)
	.align		4
.L_277:
        /*0538*/ 	.word	index@(_ZN7cutlass13device_kernelIN5flash11enable_sm90INS1_16FlashAttnFwdSm90INS1_25CollectiveMainloopFwdSm90ILi2EN4cute5tupleIJNS5_1CILi1EEES8_S8_EEENS6_IJNS7_ILi128EEENS7_ILi160EEESA_EEELi128ENS_12float_e4m3_tEfNS_4arch4Sm90ELb0ELb1ELb1ELb0ELb1ELb0ELb0ELb1ELb1ELb1ELb1ELb0EEENS1_21CollectiveEpilogueFwdINS6_IJSA_SA_SB_EEES9_NS_10bfloat16_tESF_Li256ELb0ELb1ELb1ELb1EEENS1_19SingleTileSchedulerILb0ELb1ELb1ELi128EEEEEEEEEvNT_6ParamsE)
        /*053c*/ 	.word	0x00000010


	//----- nvinfo : EIATTR_MIN_STACK_SIZE
	.align		4
.L_278:
        /*0540*/ 	.byte	0x04, 0x12
        /*0542*/ 	.short	(.L_280 - .L_279)
	.align		4
.L_279:
        /*0544*/ 	.word	index@(_ZN7cutlass13device_kernelIN5flash11enable_sm90INS1_16FlashAttnFwdSm90INS1_25CollectiveMainloopFwdSm90ILi2EN4cute5tupleIJNS5_1CILi1EEES8_S8_EEENS6_IJNS7_ILi128EEENS7_ILi160EEESA_EEELi128ENS_12float_e4m3_tEfNS_4arch4Sm90ELb0ELb1ELb1ELb1ELb1ELb0ELb0ELb1ELb1ELb1ELb1ELb0EEENS1_21CollectiveEpilogueFwdINS6_IJSA_SA_SB_EEES9_NS_10bfloat16_tESF_Li256ELb1ELb1ELb1ELb1EEENS1_36VarlenDynamicPersistentTileSchedulerILi128ELi160ELi256ELi128ELb1ELb1ELb1ELb1ELb0ELb1EEEEEEEEEvNT_6ParamsE)
        /*0548*/ 	.word	0x00000028


	//----- nvinfo : EIATTR_MIN_STACK_SIZE
	.align		4
.L_280:
        /*054c*/ 	.byte	0x04, 0x12
        /*054e*/ 	.short	(.L_282 - .L_281)
	.align		4
.L_281:
        /*0550*/ 	.word	index@(_ZN7cutlass13device_kernelIN5flash11enable_sm90INS1_16FlashAttnFwdSm90INS1_25CollectiveMainloopFwdSm90ILi2EN4cute5tupleIJNS5_1CILi1EEES8_S8_EEENS6_IJNS7_ILi128EEENS7_ILi160EEESA_EEELi128ENS_12float_e4m3_tEfNS_4arch4Sm90ELb0ELb1ELb1ELb1ELb1ELb1ELb0ELb1ELb1ELb1ELb1ELb0EEENS1_21CollectiveEpilogueFwdINS6_IJSA_SA_SB_EEES9_NS_10bfloat16_tESF_Li256ELb1ELb1ELb1ELb1EEENS1_36VarlenDynamicPersistentTileSchedulerILi128ELi160ELi256ELi128ELb1ELb1ELb1ELb1ELb0ELb1EEEEEEEEEvNT_6ParamsE)
        /*0554*/ 	.word	0x00000050


	//----- nvinfo : EIATTR_MIN_STACK_SIZE
	.align		4
.L_282:
        /*0558*/ 	.byte	0x04, 0x12
        /*055a*/ 	.short	(.L_284 - .L_283)
	.align		4
.L_283:
        /*055c*/ 	.word	index@(_ZN7cutlass13device_kernelIN5flash11enable_sm90INS1_16FlashAttnFwdSm90INS1_25CollectiveMainloopFwdSm90ILi2EN4cute5tupleIJNS5_1CILi1EEES8_S8_EEENS6_IJNS7_ILi128EEENS7_ILi160EEESA_EEELi128ENS_12float_e4m3_tEfNS_4arch4Sm90ELb1ELb0ELb1ELb0ELb1ELb0ELb0ELb1ELb1ELb1ELb1ELb0EEENS1_21CollectiveEpilogueFwdINS6_IJSA_SA_SB_EEES9_NS_10bfloat16_tESF_Li256ELb0ELb1ELb1ELb1EEENS1_19SingleTileSchedulerILb0ELb1ELb1ELi128EEEEEEEEEvNT_6ParamsE)
        /*0560*/ 	.word	0x00000010


	//----- nvinfo : EIATTR_MIN_STACK_SIZE
	.align		4
.L_284:
        /*0564*/ 	.byte	0x04, 0x12
        /*0566*/ 	.short	(.L_286 - .L_285)
	.align		4
.L_285:
        /*0568*/ 	.word	index@(_ZN7cutlass13device_kernelIN5flash11enable_sm90INS1_16FlashAttnFwdSm90INS1_25CollectiveMainloopFwdSm90ILi2EN4cute5tupleIJNS5_1CILi1EEES8_S8_EEENS6_IJNS7_ILi128EEENS7_ILi160EEESA_EEELi128ENS_12float_e4m3_tEfNS_4arch4Sm90ELb1ELb0ELb1ELb1ELb1ELb0ELb0ELb1ELb1ELb1ELb1ELb0EEENS1_21CollectiveEpilogueFwdINS6_IJSA_SA_SB_EEES9_NS_10bfloat16_tESF_Li256ELb1ELb1ELb1ELb1EEENS1_36VarlenDynamicPersistentTileSchedulerILi128ELi160ELi256ELi128ELb1ELb1ELb1ELb1ELb1ELb1EEEEEEEEEvNT_6ParamsE)
        /*056c*/ 	.word	0x00000030


	//----- nvinfo : EIATTR_MIN_STACK_SIZE
	.align		4
.L_286:
        /*0570*/ 	.byte	0x04, 0x12
        /*0572*/ 	.short	(.L_288 - .L_287)
	.align		4
.L_287:
        /*0574*/ 	.word	index@(_ZN7cutlass13device_kernelIN5flash11enable_sm90INS1_16FlashAttnFwdSm90INS1_25CollectiveMainloopFwdSm90ILi2EN4cute5tupleIJNS5_1CILi1EEES8_S8_EEENS6_IJNS7_ILi128EEENS7_ILi160EEESA_EEELi128ENS_12float_e4m3_tEfNS_4arch4Sm90ELb1ELb0ELb1ELb1ELb1ELb1ELb0ELb1ELb1ELb1ELb1ELb0EEENS1_21CollectiveEpilogueFwdINS6_IJSA_SA_SB_EEES9_NS_10bfloat16_tESF_Li256ELb1ELb1ELb1ELb1EEENS1_36VarlenDynamicPersistentTileSchedulerILi128ELi160ELi256ELi128ELb1ELb1ELb1ELb1ELb1ELb1EEEEEEEEEvNT_6ParamsE)
        /*0578*/ 	.word	0x00000050


	//----- nvinfo : EIATTR_MIN_STACK_SIZE
	.align		4
.L_288:
        /*057c*/ 	.byte	0x04, 0x12
        /*057e*/ 	.short	(.L_290 - .L_289)
	.align		4
.L_289:
        /*0580*/ 	.word	index@(_ZN7cutlass13device_kernelIN5flash11enable_sm90INS1_16FlashAttnFwdSm90INS1_25CollectiveMainloopFwdSm90ILi2EN4cute5tupleIJNS5_1CILi1EEES8_S8_EEENS6_IJNS7_ILi192EEENS7_ILi128EEENS7_ILi96EEEEEELi96ENS_12float_e4m3_tEfNS_4arch4Sm90ELb0ELb0ELb1ELb0ELb1ELb0ELb0ELb1ELb1ELb1ELb1ELb0EEENS1_21CollectiveEpilogueFwdINS6_IJSA_SC_SB_EEES9_NS_10bfloat16_tESG_Li384ELb0ELb1ELb1ELb1EEENS1_19SingleTileSchedulerILb0ELb1ELb1ELi192EEEEEEEEEvNT_6ParamsE)
        /*0584*/ 	.word	0x00000010


	//----- nvinfo : EIATTR_MIN_STACK_SIZE
	.align		4
.L_290:
        /*0588*/ 	.byte	0x04, 0x12
        /*058a*/ 	.short	(.L_292 - .L_291)
	.align		4
.L_291:
        /*058c*/ 	.word	index@(_ZN7cutlass13device_kernelIN5flash11enable_sm90INS1_16FlashAttnFwdSm90INS1_25CollectiveMainloopFwdSm90ILi2EN4cute5tupleIJNS5_1CILi1EEES8_S8_EEENS6_IJNS7_ILi192EEENS7_ILi128EEENS7_ILi96EEEEEELi96ENS_12float_e4m3_tEfNS_4arch4Sm90ELb0ELb0ELb1ELb1ELb1ELb0ELb0ELb1ELb1ELb1ELb1ELb0EEENS1_21CollectiveEpilogueFwdINS6_IJSA_SC_SB_EEES9_NS_10bfloat16_tESG_Li384ELb1ELb1ELb1ELb1EEENS1_36VarlenDynamicPersistentTileSchedulerILi192ELi128ELi384ELi128ELb1ELb1ELb1ELb0ELb1ELb1EEEEEEEEEvNT_6ParamsE)
        /*0590*/ 	.word	0x00000040


	//----- nvinfo : EIATTR_MIN_STACK_SIZE
	.align		4
.L_292:
        /*0594*/ 	.byte	0x04, 0x12
        /*0596*/ 	.short	(.L_294 - .L_293)
	.align		4
.L_293:
        /*0598*/ 	.word	index@(_ZN7cutlass13device_kernelIN5flash11enable_sm90INS1_16FlashAttnFwdSm90INS1_25CollectiveMainloopFwdSm90ILi2EN4cute5tupleIJNS5_1CILi1EEES8_S8_EEENS6_IJNS7_ILi192EEENS7_ILi128EEENS7_ILi96EEEEEELi96ENS_12float_e4m3_tEfNS_4arch4Sm90ELb0ELb0ELb1ELb1ELb1ELb1ELb0ELb1ELb1ELb1ELb1ELb0EEENS1_21CollectiveEpilogueFwdINS6_IJSA_SC_SB_EEES9_NS_10bfloat16_tESG_Li384ELb1ELb1ELb1ELb1EEENS1_36VarlenDynamicPersistentTileSchedulerILi192ELi128ELi384ELi128ELb1ELb1ELb1ELb0ELb1ELb1EEEEEEEEEvNT_6ParamsE)
        /*059c*/ 	.word	0x000000b8


	//----- nvinfo : EIATTR_MIN_STACK_SIZE
	.align		4
.L_294:
        /*05a0*/ 	.byte	0x04, 0x12
        /*05a2*/ 	.short	(.L_296 - .L_295)
	.align		4
.L_295:
        /*05a4*/ 	.word	index@(_ZN7cutlass13device_kernelIN5flash11enable_sm90INS1_16FlashAttnFwdSm90INS1_25CollectiveMainloopFwdSm90ILi2EN4cute5tupleIJNS5_1CILi1EEES8_S8_EEENS6_IJNS7_ILi192EEENS7_ILi128EEENS7_ILi96EEEEEELi96ENS_12float_e4m3_tEfNS_4arch4Sm90ELb0ELb1ELb1ELb0ELb1ELb0ELb0ELb1ELb1ELb1ELb1ELb0EEENS1_21CollectiveEpilogueFwdINS6_IJSA_SC_SB_EEES9_NS_10bfloat16_tESG_Li384ELb0ELb1ELb1ELb1EEENS1_19SingleTileSchedulerILb0ELb1ELb1ELi192EEEEEEEEEvNT_6ParamsE)
        /*05a8*/ 	.word	0x00000008


	//----- nvinfo : EIATTR_MIN_STACK_SIZE
	.align		4
.L_296:
        /*05ac*/ 	.byte	0x04, 0x12
        /*05ae*/ 	.short	(.L_298 - .L_297)
	.align		4
.L_297:
        /*05b0*/ 	.word	index@(_ZN7cutlass13device_kernelIN5flash11enable_sm90INS1_16FlashAttnFwdSm90INS1_25CollectiveMainloopFwdSm90ILi2EN4cute5tupleIJNS5_1CILi1EEES8_S8_EEENS6_IJNS7_ILi192EEENS7_ILi128EEENS7_ILi96EEEEEELi96ENS_12float_e4m3_tEfNS_4arch4Sm90ELb0ELb1ELb1ELb1ELb1ELb0ELb0ELb1ELb1ELb1ELb1ELb0EEENS1_21CollectiveEpilogueFwdINS6_IJSA_SC_SB_EEES9_NS_10bfloat16_tESG_Li384ELb1ELb1ELb1ELb1EEENS1_36VarlenDynamicPersistentTileSchedulerILi192ELi128ELi384ELi128ELb1ELb1ELb1ELb1ELb0ELb1EEEEEEEEEvNT_6ParamsE)
        /*05b4*/ 	.word	0x00000028


	//----- nvinfo : EIATTR_MIN_STACK_SIZE
	.align		4
.L_298:
        /*05b8*/ 	.byte	0x04, 0x12
        /*05ba*/ 	.short	(.L_300 - .L_299)
	.align		4
.L_299:
        /*05bc*/ 	.word	index@(_ZN7cutlass13device_kernelIN5flash11enable_sm90INS1_16FlashAttnFwdSm90INS1_25CollectiveMainloopFwdSm90ILi2EN4cute5tupleIJNS5_1CILi1EEES8_S8_EEENS6_IJNS7_ILi192EEENS7_ILi128EEENS7_ILi96EEEEEELi96ENS_12float_e4m3_tEfNS_4arch4Sm90ELb0ELb1ELb1ELb1ELb1ELb1ELb0ELb1ELb1ELb1ELb1ELb0EEENS1_21CollectiveEpilogueFwdINS6_IJSA_SC_SB_EEES9_NS_10bfloat16_tESG_Li384ELb1ELb1ELb1ELb1EEENS1_36VarlenDynamicPersistentTileSchedulerILi192ELi128ELi384ELi128ELb1ELb1ELb1ELb1ELb0ELb1EEEEEEEEEvNT_6ParamsE)
        /*05c0*/ 	.word	0x00000090


	//----- nvinfo : EIATTR_MIN_STACK_SIZE
	.align		4
.L_300:
        /*05c4*/ 	.byte	0x04, 0x12
        /*05c6*/ 	.short	(.L_302 - .L_301)
	.align		4
.L_301:
        /*05c8*/ 	.word	index@(_ZN7cutlass13device_kernelIN5flash11enable_sm90INS1_16FlashAttnFwdSm90INS1_25CollectiveMainloopFwdSm90ILi2EN4cute5tupleIJNS5_1CILi1EEES8_S8_EEENS6_IJNS7_ILi192EEENS7_ILi128EEENS7_ILi96EEEEEELi96ENS_12float_e4m3_tEfNS_4arch4Sm90ELb1ELb0ELb1ELb0ELb1ELb0ELb0ELb1ELb1ELb1ELb1ELb0EEENS1_21CollectiveEpilogueFwdINS6_IJSA_SC_SB_EEES9_NS_10bfloat16_tESG_Li384ELb0ELb1ELb1ELb1EEENS1_19SingleTileSchedulerILb0ELb1ELb1ELi192EEEEEEEEEvNT_6ParamsE)
        /*05cc*/ 	.word	0x00000008


	//----- nvinfo : EIATTR_MIN_STACK_SIZE
	.align		4
.L_302:
        /*05d0*/ 	.byte	0x04, 0x12
        /*05d2*/ 	.short	(.L_304 - .L_303)
	.align		4
.L_303:
        /*05d4*/ 	.word	index@(_ZN7cutlass13device_kernelIN5flash11enable_sm90INS1_16FlashAttnFwdSm90INS1_25CollectiveMainloopFwdSm90ILi2EN4cute5tupleIJNS5_1CILi1EEES8_S8_EEENS6_IJNS7_ILi192EEENS7_ILi128EEENS7_ILi96EEEEEELi96ENS_12float_e4m3_tEfNS_4arch4Sm90ELb1ELb0ELb1ELb1ELb1ELb0ELb0ELb1ELb1ELb1ELb1ELb0EEENS1_21CollectiveEpilogueFwdINS6_IJSA_SC_SB_EEES9_NS_10bfloat16_tESG_Li384ELb1ELb1ELb1ELb1EEENS1_36VarlenDynamicPersistentTileSchedulerILi192ELi128ELi384ELi128ELb1ELb1ELb1ELb1ELb1ELb1EEEEEEEEEvNT_6ParamsE)
        /*05d8*/ 	.word	0x00000038


	//----- nvinfo : EIATTR_MIN_STACK_SIZE
	.align		4
.L_304:
        /*05dc*/ 	.byte	0x04, 0x12
        /*05de*/ 	.short	(.L_306 - .L_305)
	.align		4
.L_305:
        /*05e0*/ 	.word	index@(_ZN7cutlass13device_kernelIN5flash11enable_sm90INS1_16FlashAttnFwdSm90INS1_25CollectiveMainloopFwdSm90ILi2EN4cute5tupleIJNS5_1CILi1EEES8_S8_EEENS6_IJNS7_ILi192EEENS7_ILi128EEENS7_ILi96EEEEEELi96ENS_12float_e4m3_tEfNS_4arch4Sm90ELb1ELb0ELb1ELb1ELb1ELb1ELb0ELb1ELb1ELb1ELb1ELb0EEENS1_21CollectiveEpilogueFwdINS6_IJSA_SC_SB_EEES9_NS_10bfloat16_tESG_Li384ELb1ELb1ELb1ELb1EEENS1_36VarlenDynamicPersistentTileSchedulerILi192ELi128ELi384ELi128ELb1ELb1ELb1ELb1ELb1ELb1EEEEEEEEEvNT_6ParamsE)
        /*05e4*/ 	.word	0x000000b8


	//----- nvinfo : EIATTR_MIN_STACK_SIZE
	.align		4
.L_306:
        /*05e8*/ 	.byte	0x04, 0x12
        /*05ea*/ 	.short	(.L_308 - .L_307)
	.align		4
.L_307:
        /*05ec*/ 	.word	index@(_ZN7cutlass13device_kernelIN5flash11enable_sm90INS1_16FlashAttnFwdSm90INS1_25CollectiveMainloopFwdSm90ILi2EN4cute5tupleIJNS5_1CILi1EEES8_S8_EEENS6_IJNS7_ILi192EEENS7_ILi160EEENS7_ILi64EEEEEELi64ENS_12float_e4m3_tEfNS_4arch4Sm90ELb0ELb0ELb1ELb0ELb1ELb0ELb0ELb1ELb1ELb1ELb1ELb0EEENS1_21CollectiveEpilogueFwdINS6_IJSA_SC_SB_EEES9_NS_10bfloat16_tESG_Li384ELb0ELb1ELb1ELb1EEENS1_19SingleTileSchedulerILb0ELb1ELb1ELi192EEEEEEEEEvNT_6ParamsE)
        /*05f0*/ 	.word	0x00000020


	//----- nvinfo : EIATTR_MIN_STACK_SIZE
	.align		4
.L_308:
        /*05f4*/ 	.byte	0x04, 0x12
        /*05f6*/ 	.short	(.L_310 - .L_309)
	.align		4
.L_309:
        /*05f8*/ 	.word	index@(_ZN7cutlass13device_kernelIN5flash11enable_sm90INS1_16FlashAttnFwdSm90INS1_25CollectiveMainloopFwdSm90ILi2EN4cute5tupleIJNS5_1CILi1EEES8_S8_EEENS6_IJNS7_ILi192EEENS7_ILi160EEENS7_ILi64EEEEEELi64ENS_12float_e4m3_tEfNS_4arch4Sm90ELb0ELb0ELb1ELb1ELb1ELb0ELb0ELb1ELb1ELb1ELb1ELb0EEENS1_21CollectiveEpilogueFwdINS6_IJSA_SC_SB_EEES9_NS_10bfloat16_tESG_Li384ELb1ELb1ELb1ELb1EEENS1_36VarlenDynamicPersistentTileSchedulerILi192ELi160ELi384ELi128ELb1ELb1ELb1ELb0ELb1ELb1EEEEEEEEEvNT_6ParamsE)
        /*05fc*/ 	.word	0x00000048


	//----- nvinfo : EIATTR_MIN_STACK_SIZE
	.align		4
.L_310:
        /*0600*/ 	.byte	0x04, 0x12
        /*0602*/ 	.short	(.L_312 - .L_311)
	.align		4
.L_311:
        /*0604*/ 	.word	index@(_ZN7cutlass13device_kernelIN5flash11enable_sm90INS1_16FlashAttnFwdSm90INS1_25CollectiveMainloopFwdSm90ILi2EN4cute5tupleIJNS5_1CILi1EEES8_S8_EEENS6_IJNS7_ILi192EEENS7_ILi160EEENS7_ILi64EEEEEELi64ENS_12float_e4m3_tEfNS_4arch4Sm90ELb0ELb0ELb1ELb1ELb1ELb1ELb0ELb1ELb1ELb1ELb1ELb0EEENS1_21CollectiveEpilogueFwdINS6_IJSA_SC_SB_EEES9_NS_10bfloat16_tESG_Li384ELb1ELb1ELb1ELb1EEENS1_36VarlenDynamicPersistentTileSchedulerILi192ELi160ELi384ELi128ELb1ELb1ELb1ELb0ELb1ELb1EEEEEEEEEvNT_6ParamsE)
        /*0608*/ 	.word	0x000000a8


	//----- nvinfo : EIATTR_MIN_STACK_SIZE
	.align		4
.L_312:
        /*060c*/ 	.byte	0x04, 0x12
        /*060e*/ 	.short	(.L_314 - .L_313)
	.align		4
.L_313:
        /*0610*/ 	.word	index@(_ZN7cutlass13device_kernelIN5flash11enable_sm90INS1_16FlashAttnFwdSm90INS1_25CollectiveMainloopFwdSm90ILi2EN4cute5tupleIJNS5_1CILi1EEES8_S8_EEENS6_IJNS7_ILi192EEENS7_ILi160EEENS7_ILi64EEEEEELi64ENS_12float_e4m3_tEfNS_4arch4Sm90ELb0ELb1ELb1ELb0ELb1ELb0ELb0ELb1ELb1ELb1ELb1ELb0EEENS1_21CollectiveEpilogueFwdINS6_IJSA_SC_SB_EEES9_NS_10bfloat16_tESG_Li384ELb0ELb1ELb1ELb1EEENS1_19SingleTileSchedulerILb0ELb1ELb1ELi192EEEEEEEEEvNT_6ParamsE)
        /*0614*/ 	.word	0x00000028


	//----- nvinfo : EIATTR_MIN_STACK_SIZE
	.align		4
.L_314:
        /*0618*/ 	.byte	0x04, 0x12
        /*061a*/ 	.short	(.L_316 - .L_315)
	.align		4
.L_315:
        /*061c*/ 	.word	index@(_ZN7cutlass13device_kernelIN5flash11enable_sm90INS1_16FlashAttnFwdSm90INS1_25CollectiveMainloopFwdSm90ILi2EN4cute5tupleIJNS5_1CILi1EEES8_S8_EEENS6_IJNS7_ILi192EEENS7_ILi160EEENS7_ILi64EEEEEELi64ENS_12float_e4m3_tEfNS_4arch4Sm90ELb0ELb1ELb1ELb1ELb1ELb0ELb0ELb1ELb1ELb1ELb1ELb0EEENS1_21CollectiveEpilogueFwdINS6_IJSA_SC_SB_EEES9_NS_10bfloat16_tESG_Li384ELb1ELb1ELb1ELb1EEENS1_36VarlenDynamicPersistentTileSchedulerILi192ELi160ELi384ELi128ELb1ELb1ELb1ELb1ELb0ELb1EEEEEEEEEvNT_6ParamsE)
        /*0620*/ 	.word	0x00000038


	//----- nvinfo : EIATTR_MIN_STACK_SIZE
	.align		4
.L_316:
        /*0624*/ 	.byte	0x04, 0x12
        /*0626*/ 	.short	(.L_318 - .L_317)
	.align		4
.L_317:
        /*0628*/ 	.word	index@(_ZN7cutlass13device_kernelIN5flash11enable_sm90INS1_16FlashAttnFwdSm90INS1_25CollectiveMainloopFwdSm90ILi2EN4cute5tupleIJNS5_1CILi1EEES8_S8_EEENS6_IJNS7_ILi192EEENS7_ILi160EEENS7_ILi64EEEEEELi64ENS_12float_e4m3_tEfNS_4arch4Sm90ELb0ELb1ELb1ELb1ELb1ELb1ELb0ELb1ELb1ELb1ELb1ELb0EEENS1_21CollectiveEpilogueFwdINS6_IJSA_SC_SB_EEES9_NS_10bfloat16_tESG_Li384ELb1ELb1ELb1ELb1EEENS1_36VarlenDynamicPersistentTileSchedulerILi192ELi160ELi384ELi128ELb1ELb1ELb1ELb1ELb0ELb1EEEEEEEEEvNT_6ParamsE)
        /*062c*/ 	.word	0x00000070


	//----- nvinfo : EIATTR_MIN_STACK_SIZE
	.align		4
.L_318:
        /*0630*/ 	.byte	0x04, 0x12
        /*0632*/ 	.short	(.L_320 - .L_319)
	.align		4
.L_319:
        /*0634*/ 	.word	index@(_ZN7cutlass13device_kernelIN5flash11enable_sm90INS1_16FlashAttnFwdSm90INS1_25CollectiveMainloopFwdSm90ILi2EN4cute5tupleIJNS5_1CILi1EEES8_S8_EEENS6_IJNS7_ILi192EEENS7_ILi160EEENS7_ILi64EEEEEELi64ENS_12float_e4m3_tEfNS_4arch4Sm90ELb1ELb0ELb1ELb0ELb1ELb0ELb0ELb1ELb1ELb1ELb1ELb0EEENS1_21CollectiveEpilogueFwdINS6_IJSA_SC_SB_EEES9_NS_10bfloat16_tESG_Li384ELb0ELb1ELb1ELb1EEENS1_19SingleTileSchedulerILb0ELb1ELb1ELi192EEEEEEEEEvNT_6ParamsE)
        /*0638*/ 	.word	0x00000028


	//----- nvinfo : EIATTR_MIN_STACK_SIZE
	.align		4
.L_320:
        /*063c*/ 	.byte	0x04, 0x12
        /*063e*/ 	.short	(.L_322 - .L_321)
	.align		4
.L_321:
        /*0640*/ 	.word	index@(_ZN7cutlass13device_kernelIN5flash11enable_sm90INS1_16FlashAttnFwdSm90INS1_25CollectiveMainloopFwdSm90ILi2EN4cute5tupleIJNS5_1CILi1EEES8_S8_EEENS6_IJNS7_ILi192EEENS7_ILi160EEENS7_ILi64EEEEEELi64ENS_12float_e4m3_tEfNS_4arch4Sm90ELb1ELb0ELb1ELb1ELb1ELb0ELb0ELb1ELb1ELb1ELb1ELb0EEENS1_21CollectiveEpilogueFwdINS6_IJSA_SC_SB_EEES9_NS_10bfloat16_tESG_Li384ELb1ELb1ELb1ELb1EEENS1_36VarlenDynamicPersistentTileSchedulerILi192ELi160ELi384ELi128ELb1ELb1ELb1ELb1ELb1ELb1EEEEEEEEEvNT_6ParamsE)
        /*0644*/ 	.word	0x00000048


	//----- nvinfo : EIATTR_MIN_STACK_SIZE
	.align		4
.L_322:
        /*0648*/ 	.byte	0x04, 0x12
        /*064a*/ 	.short	(.L_324 - .L_323)
	.align		4
.L_323:
        /*064c*/ 	.word	index@(_ZN7cutlass13device_kernelIN5flash11enable_sm90INS1_16FlashAttnFwdSm90INS1_25CollectiveMainloopFwdSm90ILi2EN4cute5tupleIJNS5_1CILi1EEES8_S8_EEENS6_IJNS7_ILi192EEENS7_ILi160EEENS7_ILi64EEEEEELi64ENS_12float_e4m3_tEfNS_4arch4Sm90ELb1ELb0ELb1ELb1ELb1ELb1ELb0ELb1ELb1ELb1ELb1ELb0EEENS1_21CollectiveEpilogueFwdINS6_IJSA_SC_SB_EEES9_NS_10bfloat16_tESG_Li384ELb1ELb1ELb1ELb1EEENS1_36VarlenDynamicPersistentTileSchedulerILi192ELi160ELi384ELi128ELb1ELb1ELb1ELb1ELb1ELb1EEEEEEEEEvNT_6ParamsE)
        /*0650*/ 	.word	0x000000a8
.L_324:


//--------------------- .nv.compat                --------------------------
	.section	.nv.compat,"",@"SHT_CUDA_COMPAT_INFO"
	.align	4
        /*0000*/ 	.byte	0x02, 0x09, 0x01, 0x00, 0x02, 0x02, 0x04, 0x00, 0x02, 0x05, 0x05, 0x00, 0x03, 0x07, 0x01, 0x01
        /*0010*/ 	.byte	0x02, 0x03, 0x01, 0x00, 0x02, 0x06, 0x01, 0x00, 0x04, 0x0b, 0x08, 0x00, 0x00, 0x00, 0x00, 0x00
        /*0020*/ 	.byte	0x00, 0x00, 0x00, 0x00


//--------------------- .nv.info._ZN7cutlass13device_kernelIN5flash11enable_sm90INS1_16FlashAttnFwdSm90INS1_25CollectiveMainloopFwdSm90ILi2EN4cute5tupleIJNS5_1CILi1EEES8_S8_EEENS6_IJNS7_ILi128EEESA_NS7_ILi256EEEEEELi256ENS_12float_e4m3_tEfNS_4arch4Sm90ELb0ELb0ELb1ELb0ELb1ELb0ELb0ELb1ELb0ELb1ELb1ELb0EEENS1_21CollectiveEpilogueFwdINS6_IJSA_SB_SA_EEES9_NS_10bfloat16_tESF_Li256ELb0ELb1ELb1ELb1EEENS1_19SingleTileSchedulerILb0ELb1ELb1ELi128EEEEEEEEEvNT_6ParamsE --------------------------
	.section	.nv.info._ZN7cutlass13device_kernelIN5flash11enable_sm90INS1_16FlashAttnFwdSm90INS1_25CollectiveMainloopFwdSm90ILi2EN4cute5tupleIJNS5_1CILi1EEES8_S8_EEENS6_IJNS7_ILi128EEESA_NS7_ILi256EEEEEELi256ENS_12float_e4m3_tEfNS_4arch4Sm90ELb0ELb0ELb1ELb0ELb1ELb0ELb0ELb1ELb0ELb1ELb1ELb0EEENS1_21CollectiveEpilogueFwdINS6_IJSA_SB_SA_EEES9_NS_10bfloat16_tESF_Li256ELb0ELb1ELb1ELb1EEENS1_19SingleTileSchedulerILb0ELb1ELb1ELi128EEEEEEEEEvNT_6ParamsE,"",@"SHT_CUDA_INFO"
	.sectionflags	@""
	.align	4


	//----- nvinfo : EIATTR_CUDA_API_VERSION
	.align		4
        /*0000*/ 	.byte	0x04, 0x37
        /*0002*/ 	.short	(.L_326 - .L_325)
.L_325:
        /*0004*/ 	.word	0x00000082


	//----- nvinfo : EIATTR_KPARAM_INFO
	.align		4
.L_326:
        /*0008*/ 	.byte	0x04, 0x17
        /*000a*/ 	.short	(.L_328 - .L_327)
.L_327:
        /*000c*/ 	.word	0x00000000
        /*0010*/ 	.short	0x0000
        /*0012*/ 	.short	0x0070
        /*0014*/ 	.byte	0x00, 0xf0, 0x01, 0x28


	//----- nvinfo : EIATTR_SPARSE_MMA_MASK
	.align		4
.L_328:
        /*0018*/ 	.byte	0x03, 0x50
        /*001a*/ 	.short	0x0000


	//----- nvinfo : EIATTR_MAXREG_COUNT
	.align		4
        /*001c*/ 	.byte	0x03, 0x1b
        /*001e*/ 	.short	0x00a8


	//----- nvinfo : EIATTR_NUM_BARRIERS
	.align		4
        /*0020*/ 	.byte	0x02, 0x4c
        /*0022*/ 	.byte	0x10
	.zero		1


	//----- nvinfo : EIATTR_EXTERNS
	.align		4
        /*0024*/ 	.byte	0x04, 0x0f
        /*0026*/ 	.short	(.L_330 - .L_329)


	//   ....[0]....
	.align		4
.L_329:
        /*0028*/ 	.word	index@(__assertfail)


	//----- nvinfo : EIATTR_ANNOTATIONS
	.align		4
.L_330:
        /*002c*/ 	.byte	0x04, 0x55
        /*002e*/ 	.short	(.L_332 - .L_331)


	//   ....[0]....
.L_331:
        /*0030*/ 	.word	0x00000001
        /*0034*/ 	.byte	0x20, 0xc2, 0x00, 0x00, 0x01, 0x00, 0x00, 0x00, 0x20, 0xc3, 0x00, 0x00, 0x01, 0x00, 0x00, 0x00
        /*0044*/ 	.byte	0x70, 0xc3, 0x00, 0x00, 0x01, 0x00, 0x00, 0x00, 0xa0, 0xde, 0x00, 0x00, 0x01, 0x00, 0x00, 0x00
        /*0054*/ 	.byte	0xb0, 0xde, 0x00, 0x00, 0x01, 0x00, 0x00, 0x00, 0x90, 0xdf, 0x00, 0x00, 0x01, 0x00, 0x00, 0x00
        /*0064*/ 	.byte	0xa0, 0xdf, 0x00, 0x00, 0x01, 0x00, 0x00, 0x00, 0xb0, 0xdf, 0x00, 0x00, 0x01, 0x00, 0x00, 0x00
        /*0074*/ 	.byte	0xb0, 0xee, 0x00, 0x00, 0x01, 0x00, 0x00, 0x00, 0xe0, 0xef, 0x00, 0x00, 0x01, 0x00, 0x00, 0x00
        /*0084*/ 	.byte	0xd0, 0xf1, 0x00, 0x00, 0x01, 0x00, 0x00, 0x00, 0xc0, 0xf3, 0x00, 0x00, 0x01, 0x00, 0x00, 0x00
        /*0094*/ 	.byte	0x60, 0xf9, 0x00, 0x00, 0x01, 0x00, 0x00, 0x00, 0x70, 0xf9, 0x00, 0x00


	//----- nvinfo : EIATTR_MERCURY_ISA_VERSION
	.align		4
.L_332:
        /*00a0*/ 	.byte	0x03, 0x5f
        /*00a2*/ 	.short	0x0101


	//----- nvinfo : EIATTR_INT_WARP_WIDE_INSTR_OFFSETS
	.align		4
        /*00a4*/ 	.byte	0x04, 0x31
        /*00a6*/ 	.short	(.L_334 - .L_333)


	//   ....[0]....
.L_333:
        /*00a8*/ 	.word	0x000000c0


	//   ....[1]....
        /*00ac*/ 	.word	0x000000d0


	//   ....[2]....
        /*00b0*/ 	.word	0x00000170


	//----- nvinfo : EIATTR_COOP_GROUP_MASK_REGIDS
	.align		4
.L_334:
        /*00b4*/ 	.byte	0x04, 0x29
        /*00b6*/ 	.short	(.L_336 - .L_335)


	//   ....[0]....
.L_335:
        /*00b8*/ 	.word	0xffffffff


	//   ....[1]....
        /*00bc*/ 	.word	0xffffffff


	//   ....[2]....
        /*00c0*/ 	.word	0xffffffff


	//   ....[3]....
        /*00c4*/ 	.word	0xffffffff


	//   ....[4]....
        /*00c8*/ 	.word	0xffffffff


	//   ....[5]....
        /*00cc*/ 	.word	0xffffffff


	//   ....[6]....
        /*00d0*/ 	.word	0xffffffff


	//   ....[7]....
        /*00d4*/ 	.word	0xffffffff


	//   ....[8]....
        /*00d8*/ 	.word	0xffffffff


	//   ....[9]....
        /*00dc*/ 	.word	0xffffffff


	//   ....[10]....
        /*00e0*/ 	.word	0xffffffff


	//   ....[11]....
        /*00e4*/ 	.word	0xffffffff


	//   ....[12]....
        /*00e8*/ 	.word	0xffffffff


	//   ....[13]....
        /*00ec*/ 	.word	0xffffffff


	//   ....[14]....
        /*00f0*/ 	.word	0xffffffff


	//   ....[15]....
        /*00f4*/ 	.word	0xffffffff


	//   ....[16]....
        /*00f8*/ 	.word	0xffffffff


	//   ....[17]....
        /*00fc*/ 	.word	0xffffffff


	//   ....[18]....
        /*0100*/ 	.word	0xffffffff


	//   ....[19]....
        /*0104*/ 	.word	0xffffffff


	//   ....[20]....
        /*0108*/ 	.word	0xffffffff


	//   ....[21]....
        /*010c*/ 	.word	0xffffffff


	//   ....[22]....
        /*0110*/ 	.word	0xffffffff


	//   ....[23]....
        /*0114*/ 	.word	0xffffffff


	//   ....[24]....
        /*0118*/ 	.word	0xffffffff


	//   ....[25]....
        /*011c*/ 	.word	0xffffffff


	//   ....[26]....
        /*0120*/ 	.word	0xffffffff


	//   ....[27]....
        /*0124*/ 	.word	0xffffffff


	//   ....[28]....
        /*0128*/ 	.word	0xffffffff


	//   ....[29]....
        /*012c*/ 	.word	0xffffffff


	//   ....[30]....
        /*0130*/ 	.word	0xffffffff


	//   ....[31]....
        /*0134*/ 	.word	0xffffffff


	//   ....[32]....
        /*0138*/ 	.word	0xffffffff


	//   ....[33]....
        /*013c*/ 	.word	0xffffffff


	//   ....[34]....
        /*0140*/ 	.word	0xffffffff


	//   ....[35]....
        /*0144*/ 	.word	0xffffffff


	//   ....[36]....
        /*0148*/ 	.word	0xffffffff


	//   ....[37]....
        /*014c*/ 	.word	0xffffffff


	//   ....[38]....
        /*0150*/ 	.word	0xffffffff


	//   ....[39]....
        /*0154*/ 	.word	0xffffffff


	//   ....[40]....
        /*0158*/ 	.word	0xffffffff


	//   ....[41]....
        /*015c*/ 	.word	0xffffffff


	//   ....[42]....
        /*0160*/ 	.word	0xffffffff


	//   ....[43]....
        /*0164*/ 	.word	0xffffffff


	//   ....[44]....
        /*0168*/ 	.word	0xffffffff


	//   ....[45]....
        /*016c*/ 	.word	0xffffffff


	//   ....[46]....
        /*0170*/ 	.word	0xffffffff


	//   ....[47]....
        /*0174*/ 	.word	0xffffffff


	//   ....[48]....
        /*0178*/ 	.word	0xffffffff


	//   ....[49]....
        /*017c*/ 	.word	0xffffffff


	//   ....[50]....
        /*0180*/ 	.word	0xffffffff


	//   ....[51]....
        /*0184*/ 	.word	0xffffffff


	//   ....[52]....
        /*0188*/ 	.word	0xffffffff


	//   ....[53]....
        /*018c*/ 	.word	0xffffffff


	//   ....[54]....
        /*0190*/ 	.word	0xffffffff


	//   ....[55]....
        /*0194*/ 	.word	0xffffffff


	//   ....[56]....
        /*0198*/ 	.word	0xffffffff


	//   ....[57]....
        /*019c*/ 	.word	0xffffffff


	//   ....[58]....
        /*01a0*/ 	.word	0xffffffff


	//   ....[59]....
        /*01a4*/ 	.word	0xffffffff


	//   ....[60]....
        /*01a8*/ 	.word	0xffffffff


	//   ....[61]....
        /*01ac*/ 	.word	0xffffffff


	//   ....[62]....
        /*01b0*/ 	.word	0xffffffff


	//   ....[63]....
        /*01b4*/ 	.word	0xffffffff


	//   ....[64]....
        /*01b8*/ 	.word	0xffffffff


	//   ....[65]....
        /*01bc*/ 	.word	0xffffffff


	//   ....[66]....
        /*01c0*/ 	.word	0xffffffff


	//   ....[67]....
        /*01c4*/ 	.word	0xffffffff


	//   ....[68]....
        /*01c8*/ 	.word	0xffffffff


	//   ....[69]....
        /*01cc*/ 	.word	0xffffffff


	//   ....[70]....
        /*01d0*/ 	.word	0xffffffff


	//   ....[71]....
        /*01d4*/ 	.word	0xffffffff


	//   ....[72]....
        /*01d8*/ 	.word	0xffffffff


	//   ....[73]....
        /*01dc*/ 	.word	0xffffffff


	//   ....[74]....
        /*01e0*/ 	.word	0xffffffff


	//   ....[75]....
        /*01e4*/ 	.word	0xffffffff


	//   ....[76]....
        /*01e8*/ 	.word	0xffffffff


	//   ....[77]....
        /*01ec*/ 	.word	0xffffffff


	//   ....[78]....
        /*01f0*/ 	.word	0xffffffff


	//   ....[79]....
        /*01f4*/ 	.word	0xffffffff


	//   ....[80]....
        /*01f8*/ 	.word	0xffffffff


	//   ....[81]....
        /*01fc*/ 	.word	0xffffffff


	//   ....[82]....
        /*0200*/ 	.word	0xffffffff


	//   ....[83]....
        /*0204*/ 	.word	0xffffffff


	//   ....[84]....
        /*0208*/ 	.word	0xffffffff


	//   ....[85]....
        /*020c*/ 	.word	0xffffffff


	//   ....[86]....
        /*0210*/ 	.word	0xffffffff


	//   ....[87]....
        /*0214*/ 	.word	0xffffffff


	//   ....[88]....
        /*0218*/ 	.word	0xffffffff


	//   ....[89]....
        /*021c*/ 	.word	0xffffffff


	//   ....[90]....
        /*0220*/ 	.word	0xffffffff


	//   ....[91]....
        /*0224*/ 	.word	0xffffffff


	//   ....[92]....
        /*0228*/ 	.word	0xffffffff


	//   ....[93]....
        /*022c*/ 	.word	0xffffffff


	//   ....[94]....
        /*0230*/ 	.word	0xffffffff


	//   ....[95]....
        /*0234*/ 	.word	0xffffffff


	//   ....[96]....
        /*0238*/ 	.word	0xffffffff


	//   ....[97]....
        /*023c*/ 	.word	0xffffffff


	//   ....[98]....
        /*0240*/ 	.word	0xffffffff


	//   ....[99]....
        /*0244*/ 	.word	0xffffffff


	//   ....[100]....
        /*0248*/ 	.word	0xffffffff


	//   ....[101]....
        /*024c*/ 	.word	0xffffffff


	//   ....[102]....
        /*0250*/ 	.word	0xffffffff


	//   ....[103]....
        /*0254*/ 	.word	0xffffffff


	//   ....[104]....
        /*0258*/ 	.word	0xffffffff


	//   ....[105]....
        /*025c*/ 	.word	0xffffffff


	//   ....[106]....
        /*0260*/ 	.word	0xffffffff


	//   ....[107]....
        /*0264*/ 	.word	0xffffffff


	//   ....[108]....
        /*0268*/ 	.word	0xffffffff


	//   ....[109]....
        /*026c*/ 	.word	0xffffffff


	//   ....[110]....
        /*0270*/ 	.word	0xffffffff


	//   ....[111]....
        /*0274*/ 	.word	0xffffffff


	//   ....[112]....
        /*0278*/ 	.word	0xffffffff


	//   ....[113]....
        /*027c*/ 	.word	0xffffffff


	//   ....[114]....
        /*0280*/ 	.word	0xffffffff


	//   ....[115]....
        /*0284*/ 	.word	0xffffffff


	//   ....[116]....
        /*0288*/ 	.word	0xffffffff


	//   ....[117]....
        /*028c*/ 	.word	0xffffffff


	//   ....[118]....
        /*0290*/ 	.word	0xffffffff


	//   ....[119]....
        /*0294*/ 	.word	0xffffffff


	//   ....[120]....
        /*0298*/ 	.word	0xffffffff


	//   ....[121]....
        /*029c*/ 	.word	0xffffffff


	//   ....[122]....
        /*02a0*/ 	.word	0xffffffff


	//   ....[123]....
        /*02a4*/ 	.word	0xffffffff


	//   ....[124]....
        /*02a8*/ 	.word	0xffffffff


	//   ....[125]....
        /*02ac*/ 	.word	0xffffffff


	//   ....[126]....
        /*02b0*/ 	.word	0xffffffff


	//   ....[127]....
        /*02b4*/ 	.word	0xffffffff


	//   ....[128]....
        /*02b8*/ 	.word	0xffffffff


	//   ....[129]....
        /*02bc*/ 	.word	0xffffffff


	//   ....[130]....
        /*02c0*/ 	.word	0xffffffff


	//   ....[131]....
        /*02c4*/ 	.word	0xffffffff


	//   ....[132]....
        /*02c8*/ 	.word	0xffffffff


	//   ....[133]....
        /*02cc*/ 	.word	0xffffffff


	//   ....[134]....
        /*02d0*/ 	.word	0xffffffff


	//   ....[135]....
        /*02d4*/ 	.word	0xffffffff


	//   ....[136]....
        /*02d8*/ 	.word	0xffffffff


	//   ....[137]....
        /*02dc*/ 	.word	0xffffffff


	//   ....[138]....
        /*02e0*/ 	.word	0xffffffff


	//   ....[139]....
        /*02e4*/ 	.word	0xffffffff


	//   ....[140]....
        /*02e8*/ 	.word	0xffffffff


	//   ....[141]....
        /*02ec*/ 	.word	0xffffffff


	//   ....[142]....
        /*02f0*/ 	.word	0xffffffff


	//   ....[143]....
        /*02f4*/ 	.word	0xffffffff


	//   ....[144]....
        /*02f8*/ 	.word	0xffffffff


	//   ....[145]....
        /*02fc*/ 	.word	0xffffffff


	//   ....[146]....
        /*0300*/ 	.word	0xffffffff


	//   ....[147]....
        /*0304*/ 	.word	0xffffffff


	//   ....[148]....
        /*0308*/ 	.word	0xffffffff


	//   ....[149]....
        /*030c*/ 	.word	0xffffffff


	//   ....[150]....
        /*0310*/ 	.word	0xffffffff


	//   ....[151]....
        /*0314*/ 	.word	0xffffffff


	//   ....[152]....
        /*0318*/ 	.word	0xffffffff


	//   ....[153]....
        /*031c*/ 	.word	0xffffffff


	//   ....[154]....
        /*0320*/ 	.word	0xffffffff


	//   ....[155]....
        /*0324*/ 	.word	0xffffffff


	//   ....[156]....
        /*0328*/ 	.word	0xffffffff


	//   ....[157]....
        /*032c*/ 	.word	0xffffffff


	//   ....[158]....
        /*0330*/ 	.word	0xffffffff


	//   ....[159]....
        /*0334*/ 	.word	0xffffffff


	//   ....[160]....
        /*0338*/ 	.word	0xffffffff


	//   ....[161]....
        /*033c*/ 	.word	0xffffffff


	//   ....[162]....
        /*0340*/ 	.word	0xffffffff


	//   ....[163]....
        /*0344*/ 	.word	0xffffffff


	//   ....[164]....
        /*0348*/ 	.word	0xffffffff


	//   ....[165]....
        /*034c*/ 	.word	0xffffffff


	//   ....[166]....
        /*0350*/ 	.word	0xffffffff


	//   ....[167]....
        /*0354*/ 	.word	0xffffffff


	//   ....[168]....
        /*0358*/ 	.word	0xffffffff


	//   ....[169]....
        /*035c*/ 	.word	0xffffffff


	//   ....[170]....
        /*0360*/ 	.word	0xffffffff


	//   ....[171]....
        /*0364*/ 	.word	0xffffffff


	//   ....[172]....
        /*0368*/ 	.word	0xffffffff


	//   ....[173]....
        /*036c*/ 	.word	0xffffffff


	//   ....[174]....
        /*0370*/ 	.word	0xffffffff


	//   ....[175]....
        /*0374*/ 	.word	0xffffffff


	//   ....[176]....
        /*0378*/ 	.word	0xffffffff


	//   ....[177]....
        /*037c*/ 	.word	0xffffffff


	//   ....[178]....
        /*0380*/ 	.word	0xffffffff


	//   ....[179]....
        /*0384*/ 	.word	0xffffffff


	//   ....[180]....
        /*0388*/ 	.word	0xffffffff


	//   ....[181]....
        /*038c*/ 	.word	0xffffffff


	//   ....[182]....
        /*0390*/ 	.word	0xffffffff


	//   ....[183]....
        /*0394*/ 	.word	0xffffffff


	//   ....[184]....
        /*0398*/ 	.word	0xffffffff


	//   ....[185]....
        /*039c*/ 	.word	0xffffffff


	//   ....[186]....
        /*03a0*/ 	.word	0xffffffff


	//   ....[187]....
        /*03a4*/ 	.word	0xffffffff


	//   ....[188]....
        /*03a8*/ 	.word	0xffffffff


	//   ....[189]....
        /*03ac*/ 	.word	0xffffffff


	//   ....[190]....
        /*03b0*/ 	.word	0xffffffff


	//   ....[191]....
        /*03b4*/ 	.word	0xffffffff


	//   ....[192]....
        /*03b8*/ 	.word	0xffffffff


	//   ....[193]....
        /*03bc*/ 	.word	0xffffffff


	//   ....[194]....
        /*03c0*/ 	.word	0xffffffff


	//   ....[195]....
        /*03c4*/ 	.word	0xffffffff


	//   ....[196]....
        /*03c8*/ 	.word	0xffffffff


	//   ....[197]....
        /*03cc*/ 	.word	0xffffffff


	//   ....[198]....
        /*03d0*/ 	.word	0xffffffff


	//   ....[199]....
        /*03d4*/ 	.word	0xffffffff


	//   ....[200]....
        /*03d8*/ 	.word	0xffffffff


	//   ....[201]....
        /*03dc*/ 	.word	0xffffffff


	//   ....[202]....
        /*03e0*/ 	.word	0xffffffff


	//   ....[203]....
        /*03e4*/ 	.word	0xffffffff


	//   ....[204]....
        /*03e8*/ 	.word	0xffffffff


	//   ....[205]....
        /*03ec*/ 	.word	0xffffffff


	//   ....[206]....
        /*03f0*/ 	.word	0xffffffff


	//   ....[207]....
        /*03f4*/ 	.word	0xffffffff


	//   ....[208]....
        /*03f8*/ 	.word	0xffffffff


	//   ....[209]....
        /*03fc*/ 	.word	0xffffffff


	//   ....[210]....
        /*0400*/ 	.word	0xffffffff


	//   ....[211]....
        /*0404*/ 	.word	0xffffffff


	//   ....[212]....
        /*0408*/ 	.word	0xffffffff


	//   ....[213]....
        /*040c*/ 	.word	0xffffffff


	//   ....[214]....
        /*0410*/ 	.word	0xffffffff


	//   ....[215]....
        /*0414*/ 	.word	0xffffffff


	//   ....[216]....
        /*0418*/ 	.word	0xffffffff


	//   ....[217]....
        /*041c*/ 	.word	0xffffffff


	//   ....[218]....
        /*0420*/ 	.word	0xffffffff


	//   ....[219]....
        /*0424*/ 	.word	0xffffffff


	//   ....[220]....
        /*0428*/ 	.word	0xffffffff


	//   ....[221]....
        /*042c*/ 	.word	0xffffffff


	//   ....[222]....
        /*0430*/ 	.word	0xffffffff


	//   ....[223]....
        /*0434*/ 	.word	0xffffffff


	//   ....[224]....
        /*0438*/ 	.word	0xffffffff


	//   ....[225]....
        /*043c*/ 	.word	0xffffffff


	//   ....[226]....
        /*0440*/ 	.word	0xffffffff


	//   ....[227]....
        /*0444*/ 	.word	0xffffffff


	//   ....[228]....
        /*0448*/ 	.word	0xffffffff


	//   ....[229]....
        /*044c*/ 	.word	0xffffffff


	//   ....[230]....
        /*0450*/ 	.word	0xffffffff


	//   ....[231]....
        /*0454*/ 	.word	0xffffffff


	//   ....[232]....
        /*0458*/ 	.word	0xffffffff


	//   ....[233]....
        /*045c*/ 	.word	0xffffffff


	//   ....[234]....
        /*0460*/ 	.word	0xffffffff


	//   ....[235]....
        /*0464*/ 	.word	0xffffffff


	//   ....[236]....
        /*0468*/ 	.word	0xffffffff


	//   ....[237]....
        /*046c*/ 	.word	0x0500000f


	//   ....[238]....
        /*0470*/ 	.word	0x0500000f


	//   ....[239]....
        /*0474*/ 	.word	0x0500000f


	//   ....[240]....
        /*0478*/ 	.word	0x0500000f


	//   ....[241]....
        /*047c*/ 	.word	0x0500000f


	//   ....[242]....
        /*0480*/ 	.word	0x0500000f


	//   ....[243]....
        /*0484*/ 	.word	0x0500000f


	//   ....[244]....
        /*0488*/ 	.word	0x0500000f


	//   ....[245]....
        /*048c*/ 	.word	0x0500000f


	//   ....[246]....
        /*0490*/ 	.word	0x0500000f


	//   ....[247]....
        /*0494*/ 	.word	0x0500000f


	//   ....[248]....
        /*0498*/ 	.word	0x0500000f


	//   ....[249]....
        /*049c*/ 	.word	0x0500000f


	//   ....[250]....
        /*04a0*/ 	.word	0x0500000f


	//   ....[251]....
        /*04a4*/ 	.word	0x0500000f


	//   ....[252]....
        /*04a8*/ 	.word	0x0500000f


	//   ....[253]....
        /*04ac*/ 	.word	0x0500000f


	//   ....[254]....
        /*04b0*/ 	.word	0x0500000f


	//   ....[255]....
        /*04b4*/ 	.word	0x0500000f


	//   ....[0]....
        /*04b8*/ 	.word	0x0500000f


	//   ....[1]....
        /*04bc*/ 	.word	0x0500000f


	//   ....[2]....
        /*04c0*/ 	.word	0x0500000f


	//   ....[3]....
        /*04c4*/ 	.word	0x0500000f


	//   ....[4]....
        /*04c8*/ 	.word	0x0500000f


	//   ....[5]....
        /*04cc*/ 	.word	0x0500000f


	//   ....[6]....
        /*04d0*/ 	.word	0x0500000f


	//   ....[7]....
        /*04d4*/ 	.word	0x0500000f


	//   ....[8]....
        /*04d8*/ 	.word	0x0500000f


	//   ....[9]....
        /*04dc*/ 	.word	0x0500000f


	//   ....[10]....
        /*04e0*/ 	.word	0x0500000f


	//   ....[11]....
        /*04e4*/ 	.word	0x0500000f


	//   ....[12]....
        /*04e8*/ 	.word	0x0500000f


	//   ....[13]....
        /*04ec*/ 	.word	0x0500000f


	//   ....[14]....
        /*04f0*/ 	.word	0x0500000f


	//   ....[15]....
        /*04f4*/ 	.word	0x0500000f


	//   ....[16]....
        /*04f8*/ 	.word	0x0500000f


	//   ....[17]....
        /*04fc*/ 	.word	0x0500000f


	//   ....[18]....
        /*0500*/ 	.word	0x0500000f


	//   ....[19]....
        /*0504*/ 	.word	0x0500000f


	//   ....[20]....
        /*0508*/ 	.word	0x0500000f


	//   ....[21]....
        /*050c*/ 	.word	0x0500000f


	//   ....[22]....
        /*0510*/ 	.word	0x0500000f


	//   ....[23]....
        /*0514*/ 	.word	0x0500000f


	//   ....[24]....
        /*0518*/ 	.word	0x0500000f


	//   ....[25]....
        /*051c*/ 	.word	0x0500000f


	//   ....[26]....
        /*0520*/ 	.word	0x0500000f


	//   ....[27]....
        /*0524*/ 	.word	0x0500000f


	//   ....[28]....
        /*0528*/ 	.word	0x0500000f


	//   ....[29]....
        /*052c*/ 	.word	0x0500000f


	//   ....[30]....
        /*0530*/ 	.word	0x0500000f


	//   ....[31]....
        /*0534*/ 	.word	0x0500000f


	//   ....[32]....
        /*0538*/ 	.word	0x0500000f


	//   ....[33]....
        /*053c*/ 	.word	0x0500000f


	//   ....[34]....
        /*0540*/ 	.word	0x0500000f


	//   ....[35]....
        /*0544*/ 	.word	0x0500000f


	//   ....[36]....
        /*0548*/ 	.word	0x0500000f


	//   ....[37]....
        /*054c*/ 	.word	0x0500000f


	//   ....[38]....
        /*0550*/ 	.word	0x0500000f


	//   ....[39]....
        /*0554*/ 	.word	0x0500000f


	//   ....[40]....
        /*0558*/ 	.word	0x0500000f


	//   ....[41]....
        /*055c*/ 	.word	0x0500000f


	//   ....[42]....
        /*0560*/ 	.word	0x0500000f


	//   ....[43]....
        /*0564*/ 	.word	0x0500000f


	//   ....[44]....
        /*0568*/ 	.word	0x0500000f


	//   ....[45]....
        /*056c*/ 	.word	0x0500000f


	//   ....[46]....
        /*0570*/ 	.word	0x0500000f


	//   ....[47]....
        /*0574*/ 	.word	0x0500000f


	//   ....[48]....
        /*0578*/ 	.word	0x0500000f


	//   ....[49]....
        /*057c*/ 	.word	0x0500000f


	//   ....[50]....
        /*0580*/ 	.word	0x0500000f


	//   ....[51]....
        /*0584*/ 	.word	0x0500000f


	//   ....[52]....
        /*0588*/ 	.word	0x0500000f


	//   ....[53]....
        /*058c*/ 	.word	0x0500000f


	//   ....[54]....
        /*0590*/ 	.word	0x0500000f


	//   ....[55]....
        /*0594*/ 	.word	0x0500000f


	//   ....[56]....
        /*0598*/ 	.word	0x0500000f


	//   ....[57]....
        /*059c*/ 	.word	0x0500000f


	//   ....[58]....
        /*05a0*/ 	.word	0x0500000f


	//   ....[59]....
        /*05a4*/ 	.word	0x0500000f


	//   ....[60]....
        /*05a8*/ 	.word	0x0500000f


	//   ....[61]....
        /*05ac*/ 	.word	0x0500000f


	//----- nvinfo : EIATTR_COOP_GROUP_INSTR_OFFSETS
	.align		4
.L_336:
        /*05b0*/ 	.byte	0x04, 0x28
        /*05b2*/ 	.short	(.L_338 - .L_337)


	//   ....[0]....
.L_337:
        /*05b4*/ 	.word	0x00000080


	//   ....[1]....
        /*05b8*/ 	.word	0x00000090


	//   ....[2]....
        /*05bc*/ 	.word	0x000002d0


	//   ....[3]....
        /*05c0*/ 	.word	0x00000430


	//   ....[4]....
        /*05c4*/ 	.word	0x00000550


	//   ....[5]....
        /*05c8*/ 	.word	0x000006b0


	//   ....[6]....
        /*05cc*/ 	.word	0x00001280


	//   ....[7]....
        /*05d0*/ 	.word	0x00002cb0


	//   ....[8]....
        /*05d4*/ 	.word	0x00002d30


	//   ....[9]....
        /*05d8*/ 	.word	0x00003260


	//   ....[10]....
        /*05dc*/ 	.word	0x000032f0


	//   ....[11]....
        /*05e0*/ 	.word	0x00004de0


	//   ....[12]....
        /*05e4*/ 	.word	0x00004e50


	//   ....[13]....
        /*05e8*/ 	.word	0x00005430


	//   ....[14]....
        /*05ec*/ 	.word	0x000055a0


	//   ....[15]....
        /*05f0*/ 	.word	0x00006d40


	//   ....[16]....
        /*05f4*/ 	.word	0x00006d50


	//   ....[17]....
        /*05f8*/ 	.word	0x00006da0


	//   ....[18]....
        /*05fc*/ 	.word	0x00006db0


	//   ....[19]....
        /*0600*/ 	.word	0x00008320


	//   ....[20]....
        /*0604*/ 	.word	0x00008350


	//   ....[21]....
        /*0608*/ 	.word	0x00008380


	//   ....[22]....
        /*060c*/ 	.word	0x00008390


	//   ....[23]....
        /*0610*/ 	.word	0x000083a0


	//   ....[24]....
        /*0614*/ 	.word	0x000083b0


	//   ....[25]....
        /*0618*/ 	.word	0x000083c0


	//   ....[26]....
        /*061c*/ 	.word	0x000083d0


	//   ....[27]....
        /*0620*/ 	.word	0x000083f0


	//   ....[28]....
        /*0624*/ 	.word	0x00008400


	//   ....[29]....
        /*0628*/ 	.word	0x00008410


	//   ....[30]....
        /*062c*/ 	.word	0x00008420


	//   ....[31]....
        /*0630*/ 	.word	0x00008430


	//   ....[32]....
        /*0634*/ 	.word	0x00008440


	//   ....[33]....
        /*0638*/ 	.word	0x00008450


	//   ....[34]....
        /*063c*/ 	.word	0x00008460


	//   ....[35]....
        /*0640*/ 	.word	0x00008470


	//   ....[36]....
        /*0644*/ 	.word	0x00008480


	//   ....[37]....
        /*0648*/ 	.word	0x00008490


	//   ....[38]....
        /*064c*/ 	.word	0x000084a0


	//   ....[39]....
        /*0650*/ 	.word	0x000084b0


	//   ....[40]....
        /*0654*/ 	.word	0x000084c0


	//   ....[41]....
        /*0658*/ 	.word	0x000084d0


	//   ....[42]....
        /*065c*/ 	.word	0x000084e0


	//   ....[43]....
        /*0660*/ 	.word	0x000084f0


	//   ....[44]....
        /*0664*/ 	.word	0x00008500


	//   ....[45]....
        /*0668*/ 	.word	0x00008510


	//   ....[46]....
        /*066c*/ 	.word	0x00008520


	//   ....[47]....
        /*0670*/ 	.word	0x00008530


	//   ....[48]....
        /*0674*/ 	.word	0x00008540


	//   ....[49]....
        /*0678*/ 	.word	0x00008550


	//   ....[50]....
        /*067c*/ 	.word	0x00008560


	//   ....[51]....
        /*0680*/ 	.word	0x00008570


	//   ....[52]....
        /*0684*/ 	.word	0x00008580


	//   ....[53]....
        /*0688*/ 	.word	0x00008590


	//   ....[54]....
        /*068c*/ 	.word	0x000085a0


	//   ....[55]....
        /*0690*/ 	.word	0x000085b0


	//   ....[56]....
        /*0694*/ 	.word	0x000085c0


	//   ....[57]....
        /*0698*/ 	.word	0x000085d0


	//   ....[58]....
        /*069c*/ 	.word	0x000085e0


	//   ....[59]....
        /*06a0*/ 	.word	0x000085f0


	//   ....[60]....
        /*06a4*/ 	.word	0x00008600


	//   ....[61]....
        /*06a8*/ 	.word	0x00008610


	//   ....[62]....
        /*06ac*/ 	.word	0x00008620


	//   ....[63]....
        /*06b0*/ 	.word	0x00008630


	//   ....[64]....
        /*06b4*/ 	.word	0x00008640


	//   ....[65]....
        /*06b8*/ 	.word	0x00008650


	//   ....[66]....
        /*06bc*/ 	.word	0x00008660


	//   ....[67]....
        /*06c0*/ 	.word	0x00008670


	//   ....[68]....
        /*06c4*/ 	.word	0x00008680


	//   ....[69]....
        /*06c8*/ 	.word	0x00008690


	//   ....[70]....
        /*06cc*/ 	.word	0x000086a0


	//   ....[71]....
        /*06d0*/ 	.word	0x000086b0


	//   ....[72]....
        /*06d4*/ 	.word	0x000086c0


	//   ....[73]....
        /*06d8*/ 	.word	0x000086d0


	//   ....[74]....
        /*06dc*/ 	.word	0x000086e0


	//   ....[75]....
        /*06e0*/ 	.word	0x000086f0


	//   ....[76]....
        /*06e4*/ 	.word	0x00008700


	//   ....[77]....
        /*06e8*/ 	.word	0x00008710


	//   ....[78]....
        /*06ec*/ 	.word	0x00008720


	//   ....[79]....
        /*06f0*/ 	.word	0x00008730


	//   ....[80]....
        /*06f4*/ 	.word	0x00008740


	//   ....[81]....
        /*06f8*/ 	.word	0x00008750


	//   ....[82]....
        /*06fc*/ 	.word	0x00008760


	//   ....[83]....
        /*0700*/ 	.word	0x00008770


	//   ....[84]....
        /*0704*/ 	.word	0x00008780


	//   ....[85]....
        /*0708*/ 	.word	0x00008790


	//   ....[86]....
        /*070c*/ 	.word	0x000087a0


	//   ....[87]....
        /*0710*/ 	.word	0x000087b0


	//   ....[88]....
        /*0714*/ 	.word	0x000087c0


	//   ....[89]....
        /*0718*/ 	.word	0x000087d0


	//   ....[90]....
        /*071c*/ 	.word	0x000087e0


	//   ....[91]....
        /*0720*/ 	.word	0x000087f0


	//   ....[92]....
        /*0724*/ 	.word	0x00008800


	//   ....[93]....
        /*0728*/ 	.word	0x00008810


	//   ....[94]....
        /*072c*/ 	.word	0x00008820


	//   ....[95]....
        /*0730*/ 	.word	0x00008830


	//   ....[96]....
        /*0734*/ 	.word	0x00008850


	//   ....[97]....
        /*0738*/ 	.word	0x00008860


	//   ....[98]....
        /*073c*/ 	.word	0x00008870


	//   ....[99]....
        /*0740*/ 	.word	0x00008880


	//   ....[100]....
        /*0744*/ 	.word	0x00008890


	//   ....[101]....
        /*0748*/ 	.word	0x000088a0


	//   ....[102]....
        /*074c*/ 	.word	0x000088c0


	//   ....[103]....
        /*0750*/ 	.word	0x000088d0


	//   ....[104]....
        /*0754*/ 	.word	0x000088e0


	//   ....[105]....
        /*0758*/ 	.word	0x000088f0


	//   ....[106]....
        /*075c*/ 	.word	0x00008920


	//   ....[107]....
        /*0760*/ 	.word	0x00008940


	//   ....[108]....
        /*0764*/ 	.word	0x00008950


	//   ....[109]....
        /*0768*/ 	.word	0x00008960


	//   ....[110]....
        /*076c*/ 	.word	0x00008980


	//   ....[111]....
        /*0770*/ 	.word	0x00008990


	//   ....[112]....
        /*0774*/ 	.word	0x000089b0


	//   ....[113]....
        /*0778*/ 	.word	0x000089d0


	//   ....[114]....
        /*077c*/ 	.word	0x000089f0


	//   ....[115]....
        /*0780*/ 	.word	0x00008a20


	//   ....[116]....
        /*0784*/ 	.word	0x00008a50


	//   ....[117]....
        /*0788*/ 	.word	0x00008a80


	//   ....[118]....
        /*078c*/ 	.word	0x00008ab0


	//   ....[119]....
        /*0790*/ 	.word	0x00008ae0


	//   ....[120]....
        /*0794*/ 	.word	0x00008b10


	//   ....[121]....
        /*0798*/ 	.word	0x00008b40


	//   ....[122]....
        /*079c*/ 	.word	0x00008b70


	//   ....[123]....
        /*07a0*/ 	.word	0x00008bb0


	//   ....[124]....
        /*07a4*/ 	.word	0x00008be0


	//   ....[125]....
        /*07a8*/ 	.word	0x00008c10


	//   ....[126]....
        /*07ac*/ 	.word	0x00008c40


	//   ....[127]....
        /*07b0*/ 	.word	0x00008c70


	//   ....[128]....
        /*07b4*/ 	.word	0x00008cb0


	//   ....[129]....
        /*07b8*/ 	.word	0x00008ce0


	//   ....[130]....
        /*07bc*/ 	.word	0x00008d20


	//   ....[131]....
        /*07c0*/ 	.word	0x00008d50


	//   ....[132]....
        /*07c4*/ 	.word	0x00008d80


	//   ....[133]....
        /*07c8*/ 	.word	0x00008dc0


	//   ....[134]....
        /*07cc*/ 	.word	0x00008e00


	//   ....[135]....
        /*07d0*/ 	.word	0x00008e40


	//   ....[136]....
        /*07d4*/ 	.word	0x00008e80


	//   ....[137]....
        /*07d8*/ 	.word	0x00008eb0


	//   ....[138]....
        /*07dc*/ 	.word	0x00008ee0


	//   ....[139]....
        /*07e0*/ 	.word	0x00008f20


	//   ....[140]....
        /*07e4*/ 	.word	0x00008f60


	//   ....[141]....
        /*07e8*/ 	.word	0x00008fa0


	//   ....[142]....
        /*07ec*/ 	.word	0x00008fe0


	//   ....[143]....
        /*07f0*/ 	.word	0x000090c0


	//   ....[144]....
        /*07f4*/ 	.word	0x00009110


	//   ....[145]....
        /*07f8*/ 	.word	0x00009140


	//   ....[146]....
        /*07fc*/ 	.word	0x00009190


	//   ....[147]....
        /*0800*/ 	.word	0x000094b0


	//   ....[148]....
        /*0804*/ 	.word	0x00009500


	//   ....[149]....
        /*0808*/ 	.word	0x00009540


	//   ....[150]....
        /*080c*/ 	.word	0x00009580


	//   ....[151]....
        /*0810*/ 	.word	0x000095b0


	//   ....[152]....
        /*0814*/ 	.word	0x000095e0


	//   ....[153]....
        /*0818*/ 	.word	0x0000a360


	//   ....[154]....
        /*081c*/ 	.word	0x0000a390


	//   ....[155]....
        /*0820*/ 	.word	0x0000b4e0


	//   ....[156]....
        /*0824*/ 	.word	0x0000c730


	//   ....[157]....
        /*0828*/ 	.word	0x0000c770


	//   ....[158]....
        /*082c*/ 	.word	0x0000c810


	//   ....[159]....
        /*0830*/ 	.word	0x0000c880


	//   ....[160]....
        /*0834*/ 	.word	0x0000c8a0


	//   ....[161]....
        /*0838*/ 	.word	0x0000c900


	//   ....[162]....
        /*083c*/ 	.word	0x0000c920


	//   ....[163]....
        /*0840*/ 	.word	0x0000c980


	//   ....[164]....
        /*0844*/ 	.word	0x0000c9a0


	//   ....[165]....
        /*0848*/ 	.word	0x0000ca00


	//   ....[166]....
        /*084c*/ 	.word	0x0000ca20


	//   ....[167]....
        /*0850*/ 	.word	0x0000ca80


	//   ....[168]....
        /*0854*/ 	.word	0x0000caa0


	//   ....[169]....
        /*0858*/ 	.word	0x0000cb00


	//   ....[170]....
        /*085c*/ 	.word	0x0000cb20


	//   ....[171]....
        /*0860*/ 	.word	0x0000cb30


	//   ....[172]....
        /*0864*/ 	.word	0x0000ced0


	//   ....[173]....
        /*0868*/ 	.word	0x0000cf00


	//   ....[174]....
        /*086c*/ 	.word	0x0000cf90


	//   ....[175]....
        /*0870*/ 	.word	0x0000cfd0


	//   ....[176]....
        /*0874*/ 	.word	0x0000d000


	//   ....[177]....
        /*0878*/ 	.word	0x0000d030


	//   ....[178]....
        /*087c*/ 	.word	0x0000d090


	//   ....[179]....
        /*0880*/ 	.word	0x0000d0c0


	//   ....[180]....
        /*0884*/ 	.word	0x0000d120


	//   ....[181]....
        /*0888*/ 	.word	0x0000d150


	//   ....[182]....
        /*088c*/ 	.word	0x0000d1b0


	//   ....[183]....
        /*0890*/ 	.word	0x0000d1d0


	//   ....[184]....
        /*0894*/ 	.word	0x0000d210


	//   ....[185]....
        /*0898*/ 	.word	0x0000d230


	//   ....[186]....
        /*089c*/ 	.word	0x0000d2c0


	//   ....[187]....
        /*08a0*/ 	.word	0x0000d2f0


	//   ....[188]....
        /*08a4*/ 	.word	0x0000d870


	//   ....[189]....
        /*08a8*/ 	.word	0x0000d8a0


	//   ....[190]....
        /*08ac*/ 	.word	0x0000d8c0


	//   ....[191]....
        /*08b0*/ 	.word	0x0000d920


	//   ....[192]....
        /*08b4*/ 	.word	0x0000d9a0


	//   ....[193]....
        /*08b8*/ 	.word	0x0000d9c0


	//   ....[194]....
        /*08bc*/ 	.word	0x0000da40


	//   ....[195]....
        /*08c0*/ 	.word	0x0000da60


	//   ....[196]....
        /*08c4*/ 	.word	0x0000dae0


	//   ....[197]....
        /*08c8*/ 	.word	0x0000db00


	//   ....[198]....
        /*08cc*/ 	.word	0x0000db80


	//   ....[199]....
        /*08d0*/ 	.word	0x0000dba0


	//   ....[200]....
        /*08d4*/ 	.word	0x0000dc20


	//   ....[201]....
        /*08d8*/ 	.word	0x0000dc40


	//   ....[202]....
        /*08dc*/ 	.word	0x0000dcc0


	//   ....[203]....
        /*08e0*/ 	.word	0x0000dcf0


	//   ....[204]....
        /*08e4*/ 	.word	0x0000e3c0


	//   ....[205]....
        /*08e8*/ 	.word	0x0000e3e0


	//   ....[206]....
        /*08ec*/ 	.word	0x0000e400


	//   ....[207]....
        /*08f0*/ 	.word	0x0000e440


	//   ....[208]....
        /*08f4*/ 	.word	0x0000e460


	//   ....[209]....
        /*08f8*/ 	.word	0x0000e4a0


	//   ....[210]....
        /*08fc*/ 	.word	0x0000e4c0


	//   ....[211]....
        /*0900*/ 	.word	0x0000e500


	//   ....[212]....
        /*0904*/ 	.word	0x0000e520


	//   ....[213]....
        /*0908*/ 	.word	0x0000e560


	//   ....[214]....
        /*090c*/ 	.word	0x0000e580


	//   ....[215]....
        /*0910*/ 	.word	0x0000e5c0


	//   ....[216]....
        /*0914*/ 	.word	0x0000e5e0


	//   ....[217]....
        /*0918*/ 	.word	0x0000e620


	//   ....[218]....
        /*091c*/ 	.word	0x0000e640


	//   ....[219]....
        /*0920*/ 	.word	0x0000e650


	//   ....[220]....
        /*0924*/ 	.word	0x0000e980


	//   ....[221]....
        /*0928*/ 	.word	0x0000e9a0


	//   ....[222]....
        /*092c*/ 	.word	0x0000e9c0


	//   ....[223]....
        /*0930*/ 	.word	0x0000e9d0


	//   ....[224]....
        /*0934*/ 	.word	0x0000e9e0


	//   ....[225]....
        /*0938*/ 	.word	0x0000e9f0


	//   ....[226]....
        /*093c*/ 	.word	0x0000ea10


	//   ....[227]....
        /*0940*/ 	.word	0x0000ea60


	//   ....[228]....
        /*0944*/ 	.word	0x0000ea80


	//   ....[229]....
        /*0948*/ 	.word	0x0000eac0


	//   ....[230]....
        /*094c*/ 	.word	0x0000eae0


	//   ....[231]....
        /*0950*/ 	.word	0x0000eb20


	//   ....[232]....
        /*0954*/ 	.word	0x0000eb40


	//   ....[233]....
        /*0958*/ 	.word	0x0000eb90


	//   ....[234]....
        /*095c*/ 	.word	0x0000ebc0


	//   ....[235]....
        /*0960*/ 	.word	0x0000ebe0


	//   ....[236]....
        /*0964*/ 	.word	0x00010310


	//   ....[237]....
        /*0968*/ 	.word	0x00010830


	//   ....[238]....
        /*096c*/ 	.word	0x00010910


	//   ....[239]....
        /*0970*/ 	.word	0x000109f0


	//   ....[240]....
        /*0974*/ 	.word	0x00010ab0


	//   ....[241]....
        /*0978*/ 	.word	0x00010b80


	//   ....[242]....
        /*097c*/ 	.word	0x00010be0


	//   ....[243]....
        /*0980*/ 	.word	0x00010cb0


	//   ....[244]....
        /*0984*/ 	.word	0x00010d10


	//   ....[245]....
        /*0988*/ 	.word	0x00010de0


	//   ....[246]....
        /*098c*/ 	.word	0x00010e40


	//   ....[247]....
        /*0990*/ 	.word	0x00010f10


	//   ....[248]....
        /*0994*/ 	.word	0x00010f70


	//   ....[249]....
        /*0998*/ 	.word	0x00011040


	//   ....[250]....
        /*099c*/ 	.word	0x000110a0


	//   ....[251]....
        /*09a0*/ 	.word	0x00011170


	//   ....[252]....
        /*09a4*/ 	.word	0x000111d0


	//   ....[253]....
        /*09a8*/ 	.word	0x00011290


	//   ....[254]....
        /*09ac*/ 	.word	0x00011410


	//   ....[255]....
        /*09b0*/ 	.word	0x000114a0


	//   ....[0]....
        /*09b4*/ 	.word	0x00011590


	//   ....[1]....
        /*09b8*/ 	.word	0x000115e0


	//   ....[2]....
        /*09bc*/ 	.word	0x000116e0


	//   ....[3]....
        /*09c0*/ 	.word	0x00011730


	//   ....[4]....
        /*09c4*/ 	.word	0x00011830


	//   ....[5]....
        /*09c8*/ 	.word	0x00011880


	//   ....[6]....
        /*09cc*/ 	.word	0x00011960


	//   ....[7]....
        /*09d0*/ 	.word	0x00011a00


	//   ....[8]....
        /*09d4*/ 	.word	0x00011a80


	//   ....[9]....
        /*09d8*/ 	.word	0x00011b30


	//   ....[10]....
        /*09dc*/ 	.word	0x00011b90


	//   ....[11]....
        /*09e0*/ 	.word	0x00011c60


	//   ....[12]....
        /*09e4*/ 	.word	0x00011ce0


	//   ....[13]....
        /*09e8*/ 	.word	0x00011d90


	//   ....[14]....
        /*09ec*/ 	.word	0x00011e10


	//   ....[15]....
        /*09f0*/ 	.word	0x00011e60


	//   ....[16]....
        /*09f4*/ 	.word	0x00011f30


	//   ....[17]....
        /*09f8*/ 	.word	0x00011ff0


	//   ....[18]....
        /*09fc*/ 	.word	0x00012060


	//   ....[19]....
        /*0a00*/ 	.word	0x00012140


	//   ....[20]....
        /*0a04*/ 	.word	0x000121b0


	//   ....[21]....
        /*0a08*/ 	.word	0x00012290


	//   ....[22]....
        /*0a0c*/ 	.word	0x00012300


	//   ....[23]....
        /*0a10*/ 	.word	0x000123e0


	//   ....[24]....
        /*0a14*/ 	.word	0x00012460


	//   ....[25]....
        /*0a18*/ 	.word	0x00012530


	//   ....[26]....
        /*0a1c*/ 	.word	0x000125a0


	//   ....[27]....
        /*0a20*/ 	.word	0x00012670


	//   ....[28]....
        /*0a24*/ 	.word	0x000126f0


	//   ....[29]....
        /*0a28*/ 	.word	0x000127a0


	//   ....[30]....
        /*0a2c*/ 	.word	0x000128d0


	//   ....[31]....
        /*0a30*/ 	.word	0x00012970


	//   ....[32]....
        /*0a34*/ 	.word	0x000129d0


	//   ....[33]....
        /*0a38*/ 	.word	0x00012a80


	//   ....[34]....
        /*0a3c*/ 	.word	0x00012ae0


	//   ....[35]....
        /*0a40*/ 	.word	0x00012b90


	//   ....[36]....
        /*0a44*/ 	.word	0x00012bf0


	//   ....[37]....
        /*0a48*/ 	.word	0x00012ca0


	//   ....[38]....
        /*0a4c*/ 	.word	0x00012d00


	//   ....[39]....
        /*0a50*/ 	.word	0x00012db0


	//   ....[40]....
        /*0a54*/ 	.word	0x00012e10


	//   ....[41]....
        /*0a58*/ 	.word	0x00012ec0


	//   ....[42]....
        /*0a5c*/ 	.word	0x00012f20


	//   ....[43]....
        /*0a60*/ 	.word	0x00012fd0


	//   ....[44]....
        /*0a64*/ 	.word	0x00013030


	//   ....[45]....
        /*0a68*/ 	.word	0x000130e0


	//   ....[46]....
        /*0a6c*/ 	.word	0x000131c0


	//   ....[47]....
        /*0a70*/ 	.word	0x00013260


	//   ....[48]....
        /*0a74*/ 	.word	0x000132d0


	//   ....[49]....
        /*0a78*/ 	.word	0x00013380


	//   ....[50]....
        /*0a7c*/ 	.word	0x000133e0


	//   ....[51]....
        /*0a80*/ 	.word	0x000134a0


	//   ....[52]....
        /*0a84*/ 	.word	0x00013500


	//   ....[53]....
        /*0a88*/ 	.word	0x000135b0


	//   ....[54]....
        /*0a8c*/ 	.word	0x00013640


	//   ....[55]....
        /*0a90*/ 	.word	0x000136e0


	//   ....[56]....
        /*0a94*/ 	.word	0x00013740


	//   ....[57]....
        /*0a98*/ 	.word	0x00013800


	//   ....[58]....
        /*0a9c*/ 	.word	0x00013860


	//   ....[59]....
        /*0aa0*/ 	.word	0x00013910


	//   ....[60]....
        /*0aa4*/ 	.word	0x000139a0


	//   ....[61]....
        /*0aa8*/ 	.word	0x00013a40


	//----- nvinfo : EIATTR_REG_RECONFIG
	.align		4
.L_338:
        /*0aac*/ 	.byte	0x01, 0x54
	.zero		2


	//----- nvinfo : EIATTR_SYSCALL_OFFSETS
	.align		4
        /*0ab0*/ 	.byte	0x04, 0x46
        /*0ab2*/ 	.short	(.L_340 - .L_339)


	//   ....[0]....
.L_339:
        /*0ab4*/ 	.word	0x00001440


	//   ....[1]....
        /*0ab8*/ 	.word	0x0000bc30


	//   ....[2]....
        /*0abc*/ 	.word	0x0000bd70


	//   ....[3]....
        /*0ac0*/ 	.word	0x0000beb0


	//   ....[4]....
        /*0ac4*/ 	.word	0x0000bfd0


	//   ....[5]....
        /*0ac8*/ 	.word	0x0000d5f0


	//----- nvinfo : EIATTR_MBARRIER_INSTR_OFFSETS
	.align		4
.L_340:
        /*0acc*/ 	.byte	0x04, 0x39
        /*0ace*/ 	.short	(.L_342 - .L_341)


	//   ....[0]....
.L_341:
        /*0ad0*/ 	.word	0x00000180
        /*0ad4*/ 	.word	0x000000ff
        /*0ad8*/ 	.word	0x00038800
        /*0adc*/ 	.short	0x0100
        /*0ade*/ 	.byte	0x08
	.zero		1


	//   ....[1]....
        /*0ae0*/ 	.word	0x00000190
        /*0ae4*/ 	.word	0x000000ff
        /*0ae8*/ 	.word	0x00038820
        /*0aec*/ 	.short	0x0100
        /*0aee*/ 	.byte	0x08
	.zero		1


	//   ....[2]....
        /*0af0*/ 	.word	0x00000280
        /*0af4*/ 	.word	0x000000ff
        /*0af8*/ 	.word	0x00038830
        /*0afc*/ 	.short	0x0100
        /*0afe*/ 	.byte	0x08
	.zero		1


	//   ....[3]....
        /*0b00*/ 	.word	0x00000290
        /*0b04*/ 	.word	0x000000ff
        /*0b08*/ 	.word	0x00038840
        /*0b0c*/ 	.short	0x0100
        /*0b0e*/ 	.byte	0x08
	.zero		1


	//   ....[4]....
        /*0b10*/ 	.word	0x000002a0
        /*0b14*/ 	.word	0x000000ff
        /*0b18*/ 	.word	0x00038838
        /*0b1c*/ 	.short	0x0100
        /*0b1e*/ 	.byte	0x08
	.zero		1


	//   ....[5]....
        /*0b20*/ 	.word	0x000002b0
        /*0b24*/ 	.word	0x000000ff
        /*0b28*/ 	.word	0x00038848
        /*0b2c*/ 	.short	0x0100
        /*0b2e*/ 	.byte	0x08
	.zero		1


	//   ....[6]....
        /*0b30*/ 	.word	0x000003e0
        /*0b34*/ 	.word	0x000000ff
        /*0b38*/ 	.word	0x00038850
        /*0b3c*/ 	.short	0x0100
        /*0b3e*/ 	.byte	0x08
	.zero		1


	//   ....[7]....
        /*0b40*/ 	.word	0x000003f0
        /*0b44*/ 	.word	0x000000ff
        /*0b48*/ 	.word	0x00038860
        /*0b4c*/ 	.short	0x0100
        /*0b4e*/ 	.byte	0x08
	.zero		1


	//   ....[8]....
        /*0b50*/ 	.word	0x00000400
        /*0b54*/ 	.word	0x000000ff
        /*0b58*/ 	.word	0x00038858
        /*0b5c*/ 	.short	0x0100
        /*0b5e*/ 	.byte	0x08
	.zero		1


	//   ....[9]....
        /*0b60*/ 	.word	0x00000410
        /*0b64*/ 	.word	0x000000ff
        /*0b68*/ 	.word	0x00038868
        /*0b6c*/ 	.short	0x0100
        /*0b6e*/ 	.byte	0x08
	.zero		1


	//   ....[10]....
        /*0b70*/ 	.word	0x00000500
        /*0b74*/ 	.word	0x000000ff
        /*0b78*/ 	.word	0x00038870
        /*0b7c*/ 	.short	0x0100
        /*0b7e*/ 	.byte	0x06
	.zero		1


	//   ....[11]....
        /*0b80*/ 	.word	0x00000510
        /*0b84*/ 	.word	0x000000ff
        /*0b88*/ 	.word	0x00038880
        /*0b8c*/ 	.short	0x0100
        /*0b8e*/ 	.byte	0x06
	.zero		1


	//   ....[12]....
        /*0b90*/ 	.word	0x00000520
        /*0b94*/ 	.word	0x000000ff
        /*0b98*/ 	.word	0x00038878
        /*0b9c*/ 	.short	0x0100
        /*0b9e*/ 	.byte	0x06
	.zero		1


	//   ....[13]....
        /*0ba0*/ 	.word	0x00000530
        /*0ba4*/ 	.word	0x000000ff
        /*0ba8*/ 	.word	0x00038888
        /*0bac*/ 	.short	0x0100
        /*0bae*/ 	.byte	0x06
	.zero		1


	//   ....[14]....
        /*0bb0*/ 	.word	0x00000660
        /*0bb4*/ 	.word	0x000000ff
        /*0bb8*/ 	.word	0x00038890
        /*0bbc*/ 	.short	0x0100
        /*0bbe*/ 	.byte	0x08
	.zero		1


	//   ....[15]....
        /*0bc0*/ 	.word	0x00000670
        /*0bc4*/ 	.word	0x000000ff
        /*0bc8*/ 	.word	0x000388a0
        /*0bcc*/ 	.short	0x0100
        /*0bce*/ 	.byte	0x08
	.zero		1


	//   ....[16]....
        /*0bd0*/ 	.word	0x00000680
        /*0bd4*/ 	.word	0x000000ff
        /*0bd8*/ 	.word	0x00038898
        /*0bdc*/ 	.short	0x0100
        /*0bde*/ 	.byte	0x08
	.zero		1


	//   ....[17]....
        /*0be0*/ 	.word	0x00000690
        /*0be4*/ 	.word	0x000000ff
        /*0be8*/ 	.word	0x000388a8
        /*0bec*/ 	.short	0x0100
        /*0bee*/ 	.byte	0x08
	.zero		1


	//   ....[18]....
        /*0bf0*/ 	.word	0x000007d0
        /*0bf4*/ 	.word	0x000000ff
        /*0bf8*/ 	.word	0x000388b0
        /*0bfc*/ 	.short	0x0100
        /*0bfe*/ 	.byte	0x08
	.zero		1


	//   ....[19]....
        /*0c00*/ 	.word	0x000007e0
        /*0c04*/ 	.word	0x000000ff
        /*0c08*/ 	.word	0x000388c0
        /*0c0c*/ 	.short	0x0100
        /*0c0e*/ 	.byte	0x08
	.zero		1


	//   ....[20]....
        /*0c10*/ 	.word	0x000007f0
        /*0c14*/ 	.word	0x000000ff
        /*0c18*/ 	.word	0x000388b8
        /*0c1c*/ 	.short	0x0100
        /*0c1e*/ 	.byte	0x08
	.zero		1


	//   ....[21]....
        /*0c20*/ 	.word	0x00000800
        /*0c24*/ 	.word	0x000000ff
        /*0c28*/ 	.word	0x000388c8
        /*0c2c*/ 	.short	0x0100
        /*0c2e*/ 	.byte	0x08
	.zero		1


	//   ....[22]....
        /*0c30*/ 	.word	0x00001710
        /*0c34*/ 	.word	0x000000ff
        /*0c38*/ 	.word	0x00038800
        /*0c3c*/ 	.short	0x010a
        /*0c3e*/ 	.byte	0x29
	.zero		1


	//   ....[23]....
        /*0c40*/ 	.word	0x000017d0
        /*0c44*/ 	.word	0x000000ff
        /*0c48*/ 	.word	0x00038830
        /*0c4c*/ 	.short	0x010a
        /*0c4e*/ 	.byte	0x29
	.zero		1


	//   ....[24]....
        /*0c50*/ 	.word	0x00001810
        /*0c54*/ 	.word	0x000000ff
        /*0c58*/ 	.word	0x00038830
        /*0c5c*/ 	.short	0x010a
        /*0c5e*/ 	.byte	0x29
	.zero		1


	//   ....[25]....
        /*0c60*/ 	.word	0x00002330
        /*0c64*/ 	.word	0x000000ff
        /*0c68*/ 	.word	0x00000000
        /*0c6c*/ 	.short	0x0101
        /*0c6e*/ 	.byte	0x06
	.zero		1


	//   ....[26]....
        /*0c70*/ 	.word	0x00003e30
        /*0c74*/ 	.word	0x000000ff
        /*0c78*/ 	.word	0x00038850
        /*0c7c*/ 	.short	0x010a
        /*0c7e*/ 	.byte	0x29
	.zero		1


	//   ....[27]....
        /*0c80*/ 	.word	0x00003e70
        /*0c84*/ 	.word	0x000000ff
        /*0c88*/ 	.word	0x00038850
        /*0c8c*/ 	.short	0x010a
        /*0c8e*/ 	.byte	0x29
	.zero		1


	//   ....[28]....
        /*0c90*/ 	.word	0x00004100
        /*0c94*/ 	.word	0x000000ff
        /*0c98*/ 	.word	0x00000000
        /*0c9c*/ 	.short	0x0101
        /*0c9e*/ 	.byte	0x06
	.zero		1


	//   ....[29]....
        /*0ca0*/ 	.word	0x00004260
        /*0ca4*/ 	.word	0x000000ff
        /*0ca8*/ 	.word	0x00038830
        /*0cac*/ 	.short	0x010a
        /*0cae*/ 	.byte	0x33
	.zero		1


	//   ....[30]....
        /*0cb0*/ 	.word	0x000042b0
        /*0cb4*/ 	.word	0x000000ff
        /*0cb8*/ 	.word	0x00038830
        /*0cbc*/ 	.short	0x010a
        /*0cbe*/ 	.byte	0x33
	.zero		1


	//   ....[31]....
        /*0cc0*/ 	.word	0x000049d0
        /*0cc4*/ 	.word	0x000000ff
        /*0cc8*/ 	.word	0x00000000
        /*0ccc*/ 	.short	0x0101
        /*0cce*/ 	.byte	0x06
	.zero		1


	//   ....[32]....
        /*0cd0*/ 	.word	0x00006920
        /*0cd4*/ 	.word	0x000000ff
        /*0cd8*/ 	.word	0x00038850
        /*0cdc*/ 	.short	0x010a
        /*0cde*/ 	.byte	0x33
	.zero		1


	//   ....[33]....
        /*0ce0*/ 	.word	0x00006970
        /*0ce4*/ 	.word	0x000000ff
        /*0ce8*/ 	.word	0x00038850
        /*0cec*/ 	.short	0x010a
        /*0cee*/ 	.byte	0x33
	.zero		1


	//   ....[34]....
        /*0cf0*/ 	.word	0x00006b90
        /*0cf4*/ 	.word	0x000000ff
        /*0cf8*/ 	.word	0x00000000
        /*0cfc*/ 	.short	0x0101
        /*0cfe*/ 	.byte	0x33
	.zero		1


	//   ....[35]....
        /*0d00*/ 	.word	0x000095d0
        /*0d04*/ 	.word	0x000000ff
        /*0d08*/ 	.word	0x00000000
        /*0d0c*/ 	.short	0x0101
        /*0d0e*/ 	.byte	0x04
	.zero		1


	//   ....[36]....
        /*0d10*/ 	.word	0x0000c500
        /*0d14*/ 	.word	0x000000ff
        /*0d18*/ 	.word	0x00038880
        /*0d1c*/ 	.short	0x010a
        /*0d1e*/ 	.byte	0x2a
	.zero		1


	//   ....[37]....
        /*0d20*/ 	.word	0x0000cc70
        /*0d24*/ 	.word	0x000000ff
        /*0d28*/ 	.word	0x00038870
        /*0d2c*/ 	.short	0x0107
        /*0d2e*/ 	.byte	0x2a
	.zero		1


	//   ....[38]....
        /*0d30*/ 	.word	0x0000cd00
        /*0d34*/ 	.word	0x000000ff
        /*0d38*/ 	.word	0x00038870
        /*0d3c*/ 	.short	0x0101
        /*0d3e*/ 	.byte	0x2a
	.zero		1


	//   ....[39]....
        /*0d40*/ 	.word	0x0000cd30
        /*0d44*/ 	.word	0x000000ff
        /*0d48*/ 	.word	0x00038840
        /*0d4c*/ 	.short	0x010a
        /*0d4e*/ 	.byte	0x2a
	.zero		1


	//   ....[40]....
        /*0d50*/ 	.word	0x0000d390
        /*0d54*/ 	.word	0x000000ff
        /*0d58*/ 	.word	0x00038830
        /*0d5c*/ 	.short	0x0107
        /*0d5e*/ 	.byte	0x2a
	.zero		1


	//   ....[41]....
        /*0d60*/ 	.word	0x0000d420
        /*0d64*/ 	.word	0x000000ff
        /*0d68*/ 	.word	0x00038830
        /*0d6c*/ 	.short	0x0101
        /*0d6e*/ 	.byte	0x2a
	.zero		1


	//   ....[42]....
        /*0d70*/ 	.word	0x0000dde0
        /*0d74*/ 	.word	0x000000ff
        /*0d78*/ 	.word	0x00038800
        /*0d7c*/ 	.short	0x0107
        /*0d7e*/ 	.byte	0x2a
	.zero		1


	//   ....[43]....
        /*0d80*/ 	.word	0x0000de20
        /*0d84*/ 	.word	0x000000ff
        /*0d88*/ 	.word	0x00038800
        /*0d8c*/ 	.short	0x0101
        /*0d8e*/ 	.byte	0x2a
	.zero		1


	//   ....[44]....
        /*0d90*/ 	.word	0x0000de30
        /*0d94*/ 	.word	0x000000ff
        /*0d98*/ 	.word	0x00038820
        /*0d9c*/ 	.short	0x010a
        /*0d9e*/ 	.byte	0x2a
	.zero		1


	//   ....[45]....
        /*0da0*/ 	.word	0x0000e1d0
        /*0da4*/ 	.word	0x00000004
        /*0da8*/ 	.word	0x00038880
        /*0dac*/ 	.short	0x010a
        /*0dae*/ 	.byte	0x3f
	.zero		1


	//   ....[46]....
        /*0db0*/ 	.word	0x0000e710
        /*0db4*/ 	.word	0x00000004
        /*0db8*/ 	.word	0x00038870
        /*0dbc*/ 	.short	0x0107
        /*0dbe*/ 	.byte	0x3f
	.zero		1


	//   ....[47]....
        /*0dc0*/ 	.word	0x0000e7a0
        /*0dc4*/ 	.word	0x00000004
        /*0dc8*/ 	.word	0x00038870
        /*0dcc*/ 	.short	0x0101
        /*0dce*/ 	.byte	0x3f
	.zero		1


	//   ....[48]....
        /*0dd0*/ 	.word	0x0000e7d0
        /*0dd4*/ 	.word	0x00000004
        /*0dd8*/ 	.word	0x00038840
        /*0ddc*/ 	.short	0x010a
        /*0dde*/ 	.byte	0x3f
	.zero		1


	//   ....[49]....
        /*0de0*/ 	.word	0x0000ece0
        /*0de4*/ 	.word	0x00000004
        /*0de8*/ 	.word	0x00038830
        /*0dec*/ 	.short	0x0107
        /*0dee*/ 	.byte	0x3f
	.zero		1


	//   ....[50]....
        /*0df0*/ 	.word	0x0000ed80
        /*0df4*/ 	.word	0x00000004
        /*0df8*/ 	.word	0x00038830
        /*0dfc*/ 	.short	0x0101
        /*0dfe*/ 	.byte	0x3f
	.zero		1


	//   ....[51]....
        /*0e00*/ 	.word	0x0000ee00
        /*0e04*/ 	.word	0x00000012
        /*0e08*/ 	.word	0x00038870
        /*0e0c*/ 	.short	0x010a
        /*0e0e*/ 	.byte	0x3f
	.zero		1


	//   ....[52]....
        /*0e10*/ 	.word	0x0000ee90
        /*0e14*/ 	.word	0x00000012
        /*0e18*/ 	.word	0x00038860
        /*0e1c*/ 	.short	0x010a
        /*0e1e*/ 	.byte	0x3f
	.zero		1


	//   ....[53]....
        /*0e20*/ 	.word	0x0000f720
        /*0e24*/ 	.word	0x00000012
        /*0e28*/ 	.word	0x00038850
        /*0e2c*/ 	.short	0x0101
        /*0e2e*/ 	.byte	0x3f
	.zero		1


	//   ....[54]....
        /*0e30*/ 	.word	0x0000f7c0
        /*0e34*/ 	.word	0x00000012
        /*0e38*/ 	.word	0x00000000
        /*0e3c*/ 	.short	0x0101
        /*0e3e*/ 	.byte	0x3f
	.zero		1


	//   ....[55]....
        /*0e40*/ 	.word	0x0000f890
        /*0e44*/ 	.word	0x00000012
        /*0e48*/ 	.word	0x00038870
        /*0e4c*/ 	.short	0x010a
        /*0e4e*/ 	.byte	0x3f
	.zero		1


	//   ....[56]....
        /*0e50*/ 	.word	0x0000f930
        /*0e54*/ 	.word	0x00000012
        /*0e58*/ 	.word	0x00038860
        /*0e5c*/ 	.short	0x010a
        /*0e5e*/ 	.byte	0x3f
	.zero		1


	//   ....[57]....
        /*0e60*/ 	.word	0x000101a0
        /*0e64*/ 	.word	0x00000012
        /*0e68*/ 	.word	0x00038850
        /*0e6c*/ 	.short	0x0101
        /*0e6e*/ 	.byte	0x3f
	.zero		1


	//   ....[58]....
        /*0e70*/ 	.word	0x00010270
        /*0e74*/ 	.word	0x00000012
        /*0e78*/ 	.word	0x00000000
        /*0e7c*/ 	.short	0x0101
        /*0e7e*/ 	.byte	0x3f
	.zero		1


	//   ....[59]....
        /*0e80*/ 	.word	0x000102c0
        /*0e84*/ 	.word	0x00000005
        /*0e88*/ 	.word	0x00038820
        /*0e8c*/ 	.short	0x010a
        /*0e8e*/ 	.byte	0x3f
	.zero		1


	//   ....[60]....
        /*0e90*/ 	.word	0x000103e0
        /*0e94*/ 	.word	0x00000004
        /*0e98*/ 	.word	0x00038840
        /*0e9c*/ 	.short	0x010a
        /*0e9e*/ 	.byte	0x3f
	.zero		1


	//   ....[61]....
        /*0ea0*/ 	.word	0x00010480
        /*0ea4*/ 	.word	0x00000005
        /*0ea8*/ 	.word	0x00038840
        /*0eac*/ 	.short	0x010a
        /*0eae*/ 	.byte	0x3f
	.zero		1


	//   ....[62]....
        /*0eb0*/ 	.word	0x000104c0
        /*0eb4*/ 	.word	0x00000004
        /*0eb8*/ 	.word	0x00038860
        /*0ebc*/ 	.short	0x010a
        /*0ebe*/ 	.byte	0x3f
	.zero		1


	//   ....[63]....
        /*0ec0*/ 	.word	0x00010500
        /*0ec4*/ 	.word	0x00000005
        /*0ec8*/ 	.word	0x00038860
        /*0ecc*/ 	.short	0x010a
        /*0ece*/ 	.byte	0x3f
	.zero		1


	//   ....[64]....
        /*0ed0*/ 	.word	0x00010540
        /*0ed4*/ 	.word	0x00000004
        /*0ed8*/ 	.word	0x00038880
        /*0edc*/ 	.short	0x010a
        /*0ede*/ 	.byte	0x3f
	.zero		1


	//   ....[65]....
        /*0ee0*/ 	.word	0x00010580
        /*0ee4*/ 	.word	0x00000005
        /*0ee8*/ 	.word	0x00038880
        /*0eec*/ 	.short	0x010a
        /*0eee*/ 	.byte	0x3f
	.zero		1


	//   ....[66]....
        /*0ef0*/ 	.word	0x000105f0
        /*0ef4*/ 	.word	0x00000005
        /*0ef8*/ 	.word	0x00038800
        /*0efc*/ 	.short	0x010a
        /*0efe*/ 	.byte	0x3f
	.zero		1


	//   ....[67]....
        /*0f00*/ 	.word	0x00010650
        /*0f04*/ 	.word	0x00000005
        /*0f08*/ 	.word	0x00038830
        /*0f0c*/ 	.short	0x010a
        /*0f0e*/ 	.byte	0x3f
	.zero		1


	//   ....[68]....
        /*0f10*/ 	.word	0x000106b0
        /*0f14*/ 	.word	0x00000007
        /*0f18*/ 	.word	0x00038850
        /*0f1c*/ 	.short	0x010a
        /*0f1e*/ 	.byte	0x3f
	.zero		1


	//   ....[69]....
        /*0f20*/ 	.word	0x00010720
        /*0f24*/ 	.word	0x00000002
        /*0f28*/ 	.word	0x00038830
        /*0f2c*/ 	.short	0x010a
        /*0f2e*/ 	.byte	0x3f
	.zero		1


	//   ....[70]....
        /*0f30*/ 	.word	0x00010790
        /*0f34*/ 	.word	0x00000004
        /*0f38*/ 	.word	0x00038850
        /*0f3c*/ 	.short	0x010a
        /*0f3e*/ 	.byte	0x3f
	.zero		1


	//   ....[71]....
        /*0f40*/ 	.word	0x00010860
        /*0f44*/ 	.word	0x00000016
        /*0f48*/ 	.word	0x00038880
        /*0f4c*/ 	.short	0x010a
        /*0f4e*/ 	.byte	0x3f
	.zero		1


	//   ....[72]....
        /*0f50*/ 	.word	0x00011360
        /*0f54*/ 	.word	0x00000016
        /*0f58*/ 	.word	0x00038840
        /*0f5c*/ 	.short	0x010a
        /*0f5e*/ 	.byte	0x3f
	.zero		1


	//   ....[73]....
        /*0f60*/ 	.word	0x000127d0
        /*0f64*/ 	.word	0x00000016
        /*0f68*/ 	.word	0x00038820
        /*0f6c*/ 	.short	0x010a
        /*0f6e*/ 	.byte	0x3f
	.zero		1


	//   ....[74]....
        /*0f70*/ 	.word	0x00012820
        /*0f74*/ 	.word	0x00000004
        /*0f78*/ 	.word	0x00038880
        /*0f7c*/ 	.short	0x010a
        /*0f7e*/ 	.byte	0x3f
	.zero		1


	//   ....[75]....
        /*0f80*/ 	.word	0x00013110
        /*0f84*/ 	.word	0x00000004
        /*0f88*/ 	.word	0x00038840
        /*0f8c*/ 	.short	0x010a
        /*0f8e*/ 	.byte	0x3f
	.zero		1


	//   ....[76]....
        /*0f90*/ 	.word	0x00013a70
        /*0f94*/ 	.word	0x00000012
        /*0f98*/ 	.word	0x00038870
        /*0f9c*/ 	.short	0x010a
        /*0f9e*/ 	.byte	0x3f
	.zero		1


	//   ....[77]....
        /*0fa0*/ 	.word	0x00013ac0
        /*0fa4*/ 	.word	0x00000012
        /*0fa8*/ 	.word	0x00038860
        /*0fac*/ 	.short	0x010a
        /*0fae*/ 	.byte	0x3f
	.zero		1


	//   ....[78]....
        /*0fb0*/ 	.word	0x00013b10
        /*0fb4*/ 	.word	0x00000012
        /*0fb8*/ 	.word	0x00038870
        /*0fbc*/ 	.short	0x010a
        /*0fbe*/ 	.byte	0x3f
	.zero		1


	//   ....[79]....
        /*0fc0*/ 	.word	0x00013b60
        /*0fc4*/ 	.word	0x00000012
        /*0fc8*/ 	.word	0x00038860
        /*0fcc*/ 	.short	0x010a
        /*0fce*/ 	.byte	0x3f
	.zero		1


	//   ....[80]....
        /*0fd0*/ 	.word	0x00013bb0
        /*0fd4*/ 	.word	0x00000005
        /*0fd8*/ 	.word	0x00038820
        /*0fdc*/ 	.short	0x010a
        /*0fde*/ 	.byte	0x3f
	.zero		1


	//   ....[81]....
        /*0fe0*/ 	.word	0x00013c00
        /*0fe4*/ 	.word	0x00000004
        /*0fe8*/ 	.word	0x00038840
        /*0fec*/ 	.short	0x010a
        /*0fee*/ 	.byte	0x3f
	.zero		1


	//   ....[82]....
        /*0ff0*/ 	.word	0x00013c50
        /*0ff4*/ 	.word	0x00000005
        /*0ff8*/ 	.word	0x00038840
        /*0ffc*/ 	.short	0x010a
        /*0ffe*/ 	.byte	0x3f
	.zero		1


	//   ....[83]....
        /*1000*/ 	.word	0x00013ca0
        /*1004*/ 	.word	0x00000004
        /*1008*/ 	.word	0x00038860
        /*100c*/ 	.short	0x010a
        /*100e*/ 	.byte	0x3f
	.zero		1


	//   ....[84]....
        /*1010*/ 	.word	0x00013cf0
        /*1014*/ 	.word	0x00000005
        /*1018*/ 	.word	0x00038860
        /*101c*/ 	.short	0x010a
        /*101e*/ 	.byte	0x3f
	.zero		1


	//   ....[85]....
        /*1020*/ 	.word	0x00013d40
        /*1024*/ 	.word	0x00000004
        /*1028*/ 	.word	0x00038880
        /*102c*/ 	.short	0x010a
        /*102e*/ 	.byte	0x3f
	.zero		1


	//----- nvinfo : EIATTR_NUM_MBARRIERS
	.align		4
.L_342:
        /*1030*/ 	.byte	0x03, 0x38
        /*1032*/ 	.short	0x0016


	//----- nvinfo : EIATTR_EXIT_INSTR_OFFSETS
	.align		4
        /*1034*/ 	.byte	0x04, 0x1c
        /*1036*/ 	.short	(.L_344 - .L_343)


	//   ....[0]....
.L_343:
        /*1038*/ 	.word	0x000105d0


	//----- nvinfo : EIATTR_MAX_THREADS
	.align		4
.L_344:
        /*103c*/ 	.byte	0x04, 0x05
        /*103e*/ 	.short	(.L_346 - .L_345)
.L_345:
        /*1040*/ 	.word	0x00000180
        /*1044*/ 	.word	0x00000001
        /*1048*/ 	.word	0x00000001


	//----- nvinfo : EIATTR_CRS_STACK_SIZE
	.align		4
.L_346:
        /*104c*/ 	.byte	0x04, 0x1e
        /*104e*/ 	.short	(.L_348 - .L_347)
.L_347:
        /*1050*/ 	.word	0x00000000


	//----- nvinfo : EIATTR_CBANK_PARAM_SIZE
	.align		4
.L_348:
        /*1054*/ 	.byte	0x03, 0x19
        /*1056*/ 	.short	0x0a70


	//----- nvinfo : EIATTR_PARAM_CBANK
	.align		4
        /*1058*/ 	.byte	0x04, 0x0a
        /*105a*/ 	.short	(.L_350 - .L_349)
	.align		4
.L_349:
        /*105c*/ 	.word	index@(.nv.constant0._ZN7cutlass13device_kernelIN5flash11enable_sm90INS1_16FlashAttnFwdSm90INS1_25CollectiveMainloopFwdSm90ILi2EN4cute5tupleIJNS5_1CILi1EEES8_S8_EEENS6_IJNS7_ILi128EEESA_NS7_ILi256EEEEEELi256ENS_12float_e4m3_tEfNS_4arch4Sm90ELb0ELb0ELb1ELb0ELb1ELb0ELb0ELb1ELb0ELb1ELb1ELb0EEENS1_21CollectiveEpilogueFwdINS6_IJSA_SB_SA_EEES9_NS_10bfloat16_tESF_Li256ELb0ELb1ELb1ELb1EEENS1_19SingleTileSchedulerILb0ELb1ELb1ELi128EEEEEEEEEvNT_6ParamsE)
        /*1060*/ 	.short	0x0210
        /*1062*/ 	.short	0x0a70


	//----- nvinfo : EIATTR_SW_WAR
	.align		4
.L_350:
        /*1064*/ 	.byte	0x04, 0x36
        /*1066*/ 	.short	(.L_352 - .L_351)
.L_351:
        /*1068*/ 	.word	0x00000008
.L_352:


//--------------------- .nv.info._ZN7cutlass13device_kernelIN5flash11enable_sm90INS1_16FlashAttnFwdSm90INS1_25CollectiveMainloopFwdSm90ILi2EN4cute5tupleIJNS5_1CILi1EEES8_S8_EEENS6_IJNS7_ILi128EEESA_NS7_ILi256EEEEEELi256ENS_12float_e4m3_tEfNS_4arch4Sm90ELb0ELb0ELb1ELb1ELb1ELb0ELb0ELb1ELb0ELb1ELb1ELb0EEENS1_21CollectiveEpilogueFwdINS6_IJSA_SB_SA_EEES9_NS_10bfloat16_tESF_Li256ELb1ELb1ELb1ELb1EEENS1_36VarlenDynamicPersistentTileSchedulerILi128ELi128ELi256ELi128ELb1ELb1ELb1ELb0ELb1ELb1EEEEEEEEEvNT_6ParamsE --------------------------
	.section	.nv.info._ZN7cutlass13device_kernelIN5flash11enable_sm90INS1_16FlashAttnFwdSm90INS1_25CollectiveMainloopFwdSm90ILi2EN4cute5tupleIJNS5_1CILi1EEES8_S8_EEENS6_IJNS7_ILi128EEESA_NS7_ILi256EEEEEELi256ENS_12float_e4m3_tEfNS_4arch4Sm90ELb0ELb0ELb1ELb1ELb1ELb0ELb0ELb1ELb0ELb1ELb1ELb0EEENS1_21CollectiveEpilogueFwdINS6_IJSA_SB_SA_EEES9_NS_10bfloat16_tESF_Li256ELb1ELb1ELb1ELb1EEENS1_36VarlenDynamicPersistentTileSchedulerILi128ELi128ELi256ELi128ELb1ELb1ELb1ELb0ELb1ELb1EEEEEEEEEvNT_6ParamsE,"",@"SHT_CUDA_INFO"
	.sectionflags	@""
	.align	4


	//----- nvinfo : EIATTR_CUDA_API_VERSION
	.align		4
        /*0000*/ 	.byte	0x04, 0x37
        /*0002*/ 	.short	(.L_354 - .L_353)
.L_353:
        /*0004*/ 	.word	0x00000082


	//----- nvinfo : EIATTR_KPARAM_INFO
	.align		4
.L_354:
        /*0008*/ 	.byte	0x04, 0x17
        /*000a*/ 	.short	(.L_356 - .L_355)
.L_355:
        /*000c*/ 	.word	0x00000000
        /*0010*/ 	.short	0x0000
        /*0012*/ 	.short	0x0070
        /*0014*/ 	.byte	0x00, 0xf0, 0x01, 0x2a


	//----- nvinfo : EIATTR_SPARSE_MMA_MASK
	.align		4
.L_356:
        /*0018*/ 	.byte	0x03, 0x50
        /*001a*/ 	.short	0x0000


	//----- nvinfo : EIATTR_MAXREG_COUNT
	.align		4
        /*001c*/ 	.byte	0x03, 0x1b
        /*001e*/ 	.short	0x00a8


	//----- nvinfo : EIATTR_NUM_BARRIERS
	.align		4
        /*0020*/ 	.byte	0x02, 0x4c
        /*0022*/ 	.byte	0x10
	.zero		1


	//----- nvinfo : EIATTR_EXTERNS
	.align		4
        /*0024*/ 	.byte	0x04, 0x0f
        /*0026*/ 	.short	(.L_358 - .L_357)


	//   ....[0]....
	.align		4
.L_357:
        /*0028*/ 	.word	index@(__assertfail)


	//----- nvinfo : EIATTR_ANNOTATIONS
	.align		4
.L_358:
        /*002c*/ 	.byte	0x04, 0x55
        /*002e*/ 	.short	(.L_360 - .L_359)


	//   ....[0]....
.L_359:
        /*0030*/ 	.word	0x00000001
        /*0034*/ 	.byte	0xf0, 0x0a, 0x00, 0x00, 0x01, 0x00, 0x00, 0x00, 0xc0, 0x0c, 0x00, 0x00, 0x01, 0x00, 0x00, 0x00
        /* <DEDUP_REMOVED lines=13> */
        /*0114*/ 	.byte	0x30, 0x51, 0x01, 0x00


	//----- nvinfo : EIATTR_MERCURY_ISA_VERSION
	.align		4
.L_360:
        /*0118*/ 	.byte	0x03, 0x5f
        /*011a*/ 	.short	0x0101


	//----- nvinfo : EIATTR_UNUSED_LOAD_BYTE_OFFSET
	.align		4
        /*011c*/ 	.byte	0x04, 0x44
        /*011e*/ 	.short	(.L_362 - .L_361)


	//   ....[0]....
.L_361:
        /*0120*/ 	.word	0x00000980
        /*0124*/ 	.word	0x0000fff0


	//   ....[1]....
        /*0128*/ 	.word	0x000080b0
        /*012c*/ 	.word	0x0000fff0


	//----- nvinfo : EIATTR_INT_WARP_WIDE_INSTR_OFFSETS
	.align		4
.L_362:
        /*0130*/ 	.byte	0x04, 0x31
        /*0132*/ 	.short	(.L_364 - .L_363)


	//   ....[0]....
.L_363:
        /*0134*/ 	.word	0x000000c0


	//   ....[1]....
        /*0138*/ 	.word	0x000000d0


	//   ....[2]....
        /*013c*/ 	.word	0x00000170


	//   ....[3]....
        /*0140*/ 	.word	0x0000f990


	//   ....[4]....
        /*0144*/ 	.word	0x0000fa20


	//   ....[5]....
        /*0148*/ 	.word	0x00013a30


	//   ....[6]....
        /*014c*/ 	.word	0x00013ac0


	//----- nvinfo : EIATTR_COOP_GROUP_MASK_REGIDS
	.align		4
.L_364:
        /*0150*/ 	.byte	0x04, 0x29
        /*0152*/ 	.short	(.L_366 - .L_365)


	//   ....[0]....
.L_365:
        /*0154*/ 	.word	0xffffffff


	//   ....[1]....
        /*0158*/ 	.word	0xffffffff


	//   ....[2]....
        /*015c*/ 	.word	0xffffffff


	//   ....[3]....
        /*0160*/ 	.word	0xffffffff


	//   ....[4]....
        /*0164*/ 	.word	0xffffffff


	//   ....[5]....
        /*0168*/ 	.word	0xffffffff


	//   ....[6]....
        /*016c*/ 	.word	0xffffffff


	//   ....[7]....
        /*0170*/ 	.word	0xffffffff


	//   ....[8]....
        /*0174*/ 	.word	0xffffffff


	//   ....[9]....
        /*0178*/ 	.word	0xffffffff


	//   ....[10]....
        /*017c*/ 	.word	0xffffffff


	//   ....[11]....
        /*0180*/ 	.word	0xffffffff


	//   ....[12]....
        /*0184*/ 	.word	0xffffffff


	//   ....[13]....
        /*0188*/ 	.word	0xffffffff


	//   ....[14]....
        /*018c*/ 	.word	0xffffffff


	//   ....[15]....
        /*0190*/ 	.word	0xffffffff


	//   ....[16]....
        /*0194*/ 	.word	0xffffffff


	//   ....[17]....
        /*0198*/ 	.word	0xffffffff


	//   ....[18]....
        /*019c*/ 	.word	0xffffffff


	//   ....[19]....
        /*01a0*/ 	.word	0xffffffff


	//   ....[20]....
        /*01a4*/ 	.word	0xffffffff


	//   ....[21]....
        /*01a8*/ 	.word	0xffffffff


	//   ....[22]....
        /*01ac*/ 	.word	0xffffffff


	//   ....[23]....
        /*01b0*/ 	.word	0xffffffff


	//   ....[24]....
        /*01b4*/ 	.word	0xffffffff


	//   ....[25]....
        /*01b8*/ 	.word	0xffffffff


	//   ....[26]....
        /*01bc*/ 	.word	0xffffffff


	//   ....[27]....
        /*01c0*/ 	.word	0xffffffff


	//   ....[28]....
        /*01c4*/ 	.word	0xffffffff


	//   ....[29]....
        /*01c8*/ 	.word	0xffffffff


	//   ....[30]....
        /*01cc*/ 	.word	0xffffffff


	//   ....[31]....
        /*01d0*/ 	.word	0xffffffff


	//   ....[32]....
        /*01d4*/ 	.word	0xffffffff


	//   ....[33]....
        /*01d8*/ 	.word	0xffffffff


	//   ....[34]....
        /*01dc*/ 	.word	0xffffffff


	//   ....[35]....
        /*01e0*/ 	.word	0xffffffff


	//   ....[36]....
        /*01e4*/ 	.word	0xffffffff


	//   ....[37]....
        /*01e8*/ 	.word	0xffffffff


	//   ....[38]....
        /*01ec*/ 	.word	0xffffffff


	//   ....[39]....
        /*01f0*/ 	.word	0xffffffff


	//   ....[40]....
        /*01f4*/ 	.word	0xffffffff


	//   ....[41]....
        /*01f8*/ 	.word	0xffffffff


	//   ....[42]....
        /*01fc*/ 	.word	0xffffffff


	//   ....[43]....
        /*0200*/ 	.word	0xffffffff


	//   ....[44]....
        /*0204*/ 	.word	0xffffffff


	//   ....[45]....
        /*0208*/ 	.word	0xffffffff


	//   ....[46]....
        /*020c*/ 	.word	0xffffffff


	//   ....[47]....
        /*0210*/ 	.word	0xffffffff


	//   ....[48]....
        /*0214*/ 	.word	0xffffffff


	//   ....[49]....
        /*0218*/ 	.word	0xffffffff


	//   ....[50]....
        /*021c*/ 	.word	0xffffffff


	//   ....[51]....
        /*0220*/ 	.word	0xffffffff


	//   ....[52]....
        /*0224*/ 	.word	0xffffffff


	//   ....[53]....
        /*0228*/ 	.word	0xffffffff


	//   ....[54]....
        /*022c*/ 	.word	0xffffffff


	//   ....[55]....
        /*0230*/ 	.word	0xffffffff


	//   ....[56]....
        /*0234*/ 	.word	0xffffffff


	//   ....[57]....
        /*0238*/ 	.word	0xffffffff


	//   ....[58]....
        /*023c*/ 	.word	0xffffffff


	//   ....[59]....
        /*0240*/ 	.word	0xffffffff


	//   ....[60]....
        /*0244*/ 	.word	0xffffffff


	//   ....[61]....
        /*0248*/ 	.word	0xffffffff


	//   ....[62]....
        /*024c*/ 	.word	0xffffffff


	//   ....[63]....
        /*0250*/ 	.word	0xffffffff


	//   ....[64]....
        /*0254*/ 	.word	0xffffffff


	//   ....[65]....
        /*0258*/ 	.word	0xffffffff


	//   ....[66]....
        /*025c*/ 	.word	0xffffffff


	//   ....[67]....
        /*0260*/ 	.word	0xffffffff


	//   ....[68]....
        /*0264*/ 	.word	0xffffffff


	//   ....[69]....
        /*0268*/ 	.word	0xffffffff


	//   ....[70]....
        /*026c*/ 	.word	0xffffffff


	//   ....[71]....
        /*0270*/ 	.word	0xffffffff


	//   ....[72]....
        /*0274*/ 	.word	0xffffffff


	//   ....[73]....
        /*0278*/ 	.word	0xffffffff


	//   ....[74]....
        /*027c*/ 	.word	0xffffffff


	//   ....[75]....
        /*0280*/ 	.word	0xffffffff


	//   ....[76]....
        /*0284*/ 	.word	0xffffffff


	//   ....[77]....
        /*0288*/ 	.word	0xffffffff


	//   ....[78]....
        /*028c*/ 	.word	0xffffffff


	//   ....[79]....
        /*0290*/ 	.word	0xffffffff


	//   ....[80]....
        /*0294*/ 	.word	0xffffffff


	//   ....[81]....
        /*0298*/ 	.word	0xffffffff


	//   ....[82]....
        /*029c*/ 	.word	0xffffffff


	//   ....[83]....
        /*02a0*/ 	.word	0xffffffff


	//   ....[84]....
        /*02a4*/ 	.word	0xffffffff


	//   ....[85]....
        /*02a8*/ 	.word	0xffffffff


	//   ....[86]....
        /*02ac*/ 	.word	0xffffffff


	//   ....[87]....
        /*02b0*/ 	.word	0xffffffff


	//   ....[88]....
        /*02b4*/ 	.word	0xffffffff


	//   ....[89]....
        /*02b8*/ 	.word	0xffffffff


	//   ....[90]....
        /*02bc*/ 	.word	0xffffffff


	//   ....[91]....
        /*02c0*/ 	.word	0xffffffff


	//   ....[92]....
        /*02c4*/ 	.word	0xffffffff


	//   ....[93]....
        /*02c8*/ 	.word	0xffffffff


	//   ....[94]....
        /*02cc*/ 	.word	0xffffffff


	//   ....[95]....
        /*02d0*/ 	.word	0xffffffff


	//   ....[96]....
        /*02d4*/ 	.word	0xffffffff


	//   ....[97]....
        /*02d8*/ 	.word	0xffffffff


	//   ....[98]....
        /*02dc*/ 	.word	0xffffffff


	//   ....[99]....
        /*02e0*/ 	.word	0xffffffff


	//   ....[100]....
        /*02e4*/ 	.word	0xffffffff


	//   ....[101]....
        /*02e8*/ 	.word	0xffffffff


	//   ....[102]....
        /*02ec*/ 	.word	0xffffffff


	//   ....[103]....
        /*02f0*/ 	.word	0xffffffff


	//   ....[104]....
        /*02f4*/ 	.word	0xffffffff


	//   ....[105]....
        /*02f8*/ 	.word	0xffffffff


	//   ....[106]....
        /*02fc*/ 	.word	0xffffffff


	//   ....[107]....
        /*0300*/ 	.word	0xffffffff


	//   ....[108]....
        /*0304*/ 	.word	0xffffffff


	//   ....[109]....
        /*0308*/ 	.word	0xffffffff


	//   ....[110]....
        /*030c*/ 	.word	0xffffffff


	//   ....[111]....
        /*0310*/ 	.word	0xffffffff


	//   ....[112]....
        /*0314*/ 	.word	0xffffffff


	//   ....[113]....
        /*0318*/ 	.word	0xffffffff


	//   ....[114]....
        /*031c*/ 	.word	0xffffffff


	//   ....[115]....
        /*0320*/ 	.word	0xffffffff


	//   ....[116]....
        /*0324*/ 	.word	0xffffffff


	//   ....[117]....
        /*0328*/ 	.word	0xffffffff


	//   ....[118]....
        /*032c*/ 	.word	0xffffffff


	//   ....[119]....
        /*0330*/ 	.word	0xffffffff


	//   ....[120]....
        /*0334*/ 	.word	0xffffffff


	//   ....[121]....
        /*0338*/ 	.word	0xffffffff


	//   ....[122]....
        /*033c*/ 	.word	0xffffffff


	//   ....[123]....
        /*0340*/ 	.word	0xffffffff


	//   ....[124]....
        /*0344*/ 	.word	0xffffffff


	//   ....[125]....
        /*0348*/ 	.word	0xffffffff


	//   ....[126]....
        /*034c*/ 	.word	0xffffffff


	//   ....[127]....
        /*0350*/ 	.word	0xffffffff


	//   ....[128]....
        /*0354*/ 	.word	0xffffffff


	//   ....[129]....
        /*0358*/ 	.word	0xffffffff


	//   ....[130]....
        /*035c*/ 	.word	0xffffffff


	//   ....[131]....
        /*0360*/ 	.word	0xffffffff


	//   ....[132]....
        /*0364*/ 	.word	0xffffffff


	//   ....[133]....
        /*0368*/ 	.word	0xffffffff


	//   ....[134]....
        /*036c*/ 	.word	0xffffffff


	//   ....[135]....
        /*0370*/ 	.word	0xffffffff


	//   ....[136]....
        /*0374*/ 	.word	0xffffffff


	//   ....[137]....
        /*0378*/ 	.word	0xffffffff


	//   ....[138]....
        /*037c*/ 	.word	0xffffffff


	//   ....[139]....
        /*0380*/ 	.word	0xffffffff


	//   ....[140]....
        /*0384*/ 	.word	0xffffffff


	//   ....[141]....
        /*0388*/ 	.word	0xffffffff


	//   ....[142]....
        /*038c*/ 	.word	0xffffffff


	//   ....[143]....
        /*0390*/ 	.word	0xffffffff


	//   ....[144]....
        /*0394*/ 	.word	0xffffffff


	//   ....[145]....
        /*0398*/ 	.word	0xffffffff


	//   ....[146]....
        /*039c*/ 	.word	0xffffffff


	//   ....[147]....
        /*03a0*/ 	.word	0xffffffff


	//   ....[148]....
        /*03a4*/ 	.word	0xffffffff


	//   ....[149]....
        /*03a8*/ 	.word	0xffffffff


	//   ....[150]....
        /*03ac*/ 	.word	0xffffffff


	//   ....[151]....
        /*03b0*/ 	.word	0xffffffff


	//   ....[152]....
        /*03b4*/ 	.word	0xffffffff


	//   ....[153]....
        /*03b8*/ 	.word	0xffffffff


	//   ....[154]....
        /*03bc*/ 	.word	0xffffffff


	//   ....[155]....
        /*03c0*/ 	.word	0xffffffff


	//   ....[156]....
        /*03c4*/ 	.word	0xffffffff


	//   ....[157]....
        /*03c8*/ 	.word	0xffffffff


	//   ....[158]....
        /*03cc*/ 	.word	0xffffffff


	//   ....[159]....
        /*03d0*/ 	.word	0xffffffff


	//   ....[160]....
        /*03d4*/ 	.word	0xffffffff


	//   ....[161]....
        /*03d8*/ 	.word	0xffffffff


	//   ....[162]....
        /*03dc*/ 	.word	0xffffffff


	//   ....[163]....
        /*03e0*/ 	.word	0xffffffff


	//   ....[164]....
        /*03e4*/ 	.word	0xffffffff


	//   ....[165]....
        /*03e8*/ 	.word	0xffffffff


	//   ....[166]....
        /*03ec*/ 	.word	0xffffffff


	//   ....[167]....
        /*03f0*/ 	.word	0xffffffff


	//   ....[168]....
        /*03f4*/ 	.word	0xffffffff


	//   ....[169]....
        /*03f8*/ 	.word	0xffffffff


	//   ....[170]....
        /*03fc*/ 	.word	0xffffffff


	//   ....[171]....
        /*0400*/ 	.word	0xffffffff


	//   ....[172]....
        /*0404*/ 	.word	0xffffffff


	//   ....[173]....
        /*0408*/ 	.word	0xffffffff


	//   ....[174]....
        /*040c*/ 	.word	0xffffffff


	//   ....[175]....
        /*0410*/ 	.word	0xffffffff


	//   ....[176]....
        /*0414*/ 	.word	0xffffffff


	//   ....[177]....
        /*0418*/ 	.word	0xffffffff


	//   ....[178]....
        /*041c*/ 	.word	0xffffffff


	//   ....[179]....
        /*0420*/ 	.word	0xffffffff


	//   ....[180]....
        /*0424*/ 	.word	0xffffffff


	//   ....[181]....
        /*0428*/ 	.word	0xffffffff


	//   ....[182]....
        /*042c*/ 	.word	0xffffffff


	//   ....[183]....
        /*0430*/ 	.word	0xffffffff


	//   ....[184]....
        /*0434*/ 	.word	0xffffffff


	//   ....[185]....
        /*0438*/ 	.word	0xffffffff


	//   ....[186]....
        /*043c*/ 	.word	0xffffffff


	//   ....[187]....
        /*0440*/ 	.word	0xffffffff


	//   ....[188]....
        /*0444*/ 	.word	0xffffffff


	//   ....[189]....
        /*0448*/ 	.word	0xffffffff


	//   ....[190]....
        /*044c*/ 	.word	0xffffffff


	//   ....[191]....
        /*0450*/ 	.word	0xffffffff


	//   ....[192]....
        /*0454*/ 	.word	0xffffffff


	//   ....[193]....
        /*0458*/ 	.word	0xffffffff


	//   ....[194]....
        /*045c*/ 	.word	0xffffffff


	//   ....[195]....
        /*0460*/ 	.word	0xffffffff


	//   ....[196]....
        /*0464*/ 	.word	0xffffffff


	//   ....[197]....
        /*0468*/ 	.word	0xffffffff


	//   ....[198]....
        /*046c*/ 	.word	0xffffffff


	//   ....[199]....
        /*0470*/ 	.word	0xffffffff


	//   ....[200]....
        /*0474*/ 	.word	0xffffffff


	//   ....[201]....
        /*0478*/ 	.word	0xffffffff


	//   ....[202]....
        /*047c*/ 	.word	0xffffffff


	//   ....[203]....
        /*0480*/ 	.word	0xffffffff


	//   ....[204]....
        /*0484*/ 	.word	0xffffffff


	//   ....[205]....
        /*0488*/ 	.word	0xffffffff


	//   ....[206]....
        /*048c*/ 	.word	0xffffffff


	//   ....[207]....
        /*0490*/ 	.word	0xffffffff


	//   ....[208]....
        /*0494*/ 	.word	0xffffffff


	//   ....[209]....
        /*0498*/ 	.word	0xffffffff


	//   ....[210]....
        /*049c*/ 	.word	0xffffffff


	//   ....[211]....
        /*04a0*/ 	.word	0xffffffff


	//   ....[212]....
        /*04a4*/ 	.word	0xffffffff


	//   ....[213]....
        /*04a8*/ 	.word	0xffffffff


	//   ....[214]....
        /*04ac*/ 	.word	0xffffffff


	//   ....[215]....
        /*04b0*/ 	.word	0xffffffff


	//   ....[216]....
        /*04b4*/ 	.word	0xffffffff


	//   ....[217]....
        /*04b8*/ 	.word	0xffffffff


	//   ....[218]....
        /*04bc*/ 	.word	0xffffffff


	//   ....[219]....
        /*04c0*/ 	.word	0xffffffff


	//   ....[220]....
        /*04c4*/ 	.word	0xffffffff


	//   ....[221]....
        /*04c8*/ 	.word	0xffffffff


	//   ....[222]....
        /*04cc*/ 	.word	0xffffffff


	//   ....[223]....
        /*04d0*/ 	.word	0xffffffff


	//   ....[224]....
        /*04d4*/ 	.word	0xffffffff


	//   ....[225]....
        /*04d8*/ 	.word	0xffffffff


	//   ....[226]....
        /*04dc*/ 	.word	0xffffffff


	//   ....[227]....
        /*04e0*/ 	.word	0xffffffff


	//   ....[228]....
        /*04e4*/ 	.word	0xffffffff


	//   ....[229]....
        /*04e8*/ 	.word	0xffffffff


	//   ....[230]....
        /*04ec*/ 	.word	0xffffffff


	//   ....[231]....
        /*04f0*/ 	.word	0xffffffff


	//   ....[232]....
        /*04f4*/ 	.word	0xffffffff


	//   ....[233]....
        /*04f8*/ 	.word	0xffffffff


	//   ....[234]....
        /*04fc*/ 	.word	0xffffffff


	//   ....[235]....
        /*0500*/ 	.word	0xffffffff


	//   ....[236]....
        /*0504*/ 	.word	0xffffffff


	//   ....[237]....
        /*0508*/ 	.word	0xffffffff


	//   ....[238]....
        /*050c*/ 	.word	0xffffffff


	//   ....[239]....
        /*0510*/ 	.word	0xffffffff


	//   ....[240]....
        /*0514*/ 	.word	0xffffffff


	//   ....[241]....
        /*0518*/ 	.word	0xffffffff


	//   ....[242]....
        /*051c*/ 	.word	0xffffffff


	//   ....[243]....
        /*0520*/ 	.word	0xffffffff


	//   ....[244]....
        /*0524*/ 	.word	0xffffffff


	//   ....[245]....
        /*0528*/ 	.word	0xffffffff


	//   ....[246]....
        /*052c*/ 	.word	0xffffffff


	//   ....[247]....
        /*0530*/ 	.word	0xffffffff


	//   ....[248]....
        /*0534*/ 	.word	0xffffffff


	//   ....[249]....
        /*0538*/ 	.word	0xffffffff


	//   ....[250]....
        /*053c*/ 	.word	0xffffffff


	//   ....[251]....
        /*0540*/ 	.word	0xffffffff


	//   ....[252]....
        /*0544*/ 	.word	0xffffffff


	//   ....[253]....
        /*0548*/ 	.word	0xffffffff


	//   ....[254]....
        /*054c*/ 	.word	0xffffffff


	//   ....[255]....
        /*0550*/ 	.word	0xffffffff


	//   ....[0]....
        /*0554*/ 	.word	0xffffffff


	//   ....[1]....
        /*0558*/ 	.word	0xffffffff


	//   ....[2]....
        /*055c*/ 	.word	0xffffffff


	//   ....[3]....
        /*0560*/ 	.word	0xffffffff


	//   ....[4]....
        /*0564*/ 	.word	0xffffffff


	//   ....[5]....
        /*0568*/ 	.word	0xffffffff


	//   ....[6]....
        /*056c*/ 	.word	0xffffffff


	//   ....[7]....
        /*0570*/ 	.word	0xffffffff


	//   ....[8]....
        /*0574*/ 	.word	0xffffffff


	//   ....[9]....
        /*0578*/ 	.word	0xffffffff


	//   ....[10]....
        /*057c*/ 	.word	0xffffffff


	//   ....[11]....
        /*0580*/ 	.word	0xffffffff


	//   ....[12]....
        /*0584*/ 	.word	0xffffffff


	//   ....[13]....
        /*0588*/ 	.word	0xffffffff


	//   ....[14]....
        /*058c*/ 	.word	0xffffffff


	//   ....[15]....
        /*0590*/ 	.word	0xffffffff


	//   ....[16]....
        /*0594*/ 	.word	0xffffffff


	//   ....[17]....
        /*0598*/ 	.word	0xffffffff


	//   ....[18]....
        /*059c*/ 	.word	0xffffffff


	//   ....[19]....
        /*05a0*/ 	.word	0xffffffff


	//   ....[20]....
        /*05a4*/ 	.word	0xffffffff


	//   ....[21]....
        /*05a8*/ 	.word	0xffffffff


	//   ....[22]....
        /*05ac*/ 	.word	0xffffffff


	//   ....[23]....
        /*05b0*/ 	.word	0xffffffff


	//   ....[24]....
        /*05b4*/ 	.word	0xffffffff


	//   ....[25]....
        /*05b8*/ 	.word	0xffffffff


	//   ....[26]....
        /*05bc*/ 	.word	0xffffffff


	//   ....[27]....
        /*05c0*/ 	.word	0xffffffff


	//   ....[28]....
        /*05c4*/ 	.word	0xffffffff


	//   ....[29]....
        /*05c8*/ 	.word	0xffffffff


	//   ....[30]....
        /*05cc*/ 	.word	0xffffffff


	//   ....[31]....
        /*05d0*/ 	.word	0x0500000f


	//   ....[32]....
        /*05d4*/ 	.word	0x0500000f


	//   ....[33]....
        /*05d8*/ 	.word	0x0500000f


	//   ....[34]....
        /*05dc*/ 	.word	0x0500000f


	//   ....[35]....
        /*05e0*/ 	.word	0x0500000f


	//   ....[36]....
        /*05e4*/ 	.word	0x0500000f


	//   ....[37]....
        /*05e8*/ 	.word	0x0500000f


	//   ....[38]....
        /*05ec*/ 	.word	0x0500000f


	//   ....[39]....
        /*05f0*/ 	.word	0x0500000f


	//   ....[40]....
        /*05f4*/ 	.word	0x0500000f


	//   ....[41]....
        /*05f8*/ 	.word	0x0500000f


	//   ....[42]....
        /*05fc*/ 	.word	0x0500000f


	//   ....[43]....
        /*0600*/ 	.word	0x0500000f


	//   ....[44]....
        /*0604*/ 	.word	0x0500000f


	//   ....[45]....
        /*0608*/ 	.word	0x0500000f


	//   ....[46]....
        /*060c*/ 	.word	0x0500000f


	//   ....[47]....
        /*0610*/ 	.word	0x0500000f


	//   ....[48]....
        /*0614*/ 	.word	0x0500000f


	//   ....[49]....
        /*0618*/ 	.word	0x0500000f


	//   ....[50]....
        /*061c*/ 	.word	0x0500000f


	//   ....[51]....
        /*0620*/ 	.word	0x0500000f


	//   ....[52]....
        /*0624*/ 	.word	0x0500000f


	//   ....[53]....
        /*0628*/ 	.word	0x0500000f


	//   ....[54]....
        /*062c*/ 	.word	0x0500000f


	//   ....[55]....
        /*0630*/ 	.word	0x0500000f


	//   ....[56]....
        /*0634*/ 	.word	0x0500000f


	//   ....[57]....
        /*0638*/ 	.word	0x0500000f


	//   ....[58]....
        /*063c*/ 	.word	0x0500000f


	//   ....[59]....
        /*0640*/ 	.word	0x0500000f


	//   ....[60]....
        /*0644*/ 	.word	0x0500000f


	//   ....[61]....
        /*0648*/ 	.word	0x0500000f


	//   ....[62]....
        /*064c*/ 	.word	0x0500000f


	//   ....[63]....
        /*0650*/ 	.word	0x0500000f


	//   ....[64]....
        /*0654*/ 	.word	0x0500000f


	//   ....[65]....
        /*0658*/ 	.word	0x0500000f


	//   ....[66]....
        /*065c*/ 	.word	0x0500000f


	//   ....[67]....
        /*0660*/ 	.word	0x0500000f


	//   ....[68]....
        /*0664*/ 	.word	0x0500000f


	//   ....[69]....
        /*0668*/ 	.word	0x0500000f


	//   ....[70]....
        /*066c*/ 	.word	0x0500000f


	//   ....[71]....
        /*0670*/ 	.word	0x0500000f


	//   ....[72]....
        /*0674*/ 	.word	0x0500000f


	//   ....[73]....
        /*0678*/ 	.word	0x0500000f


	//   ....[74]....
        /*067c*/ 	.word	0x0500000f


	//   ....[75]....
        /*0680*/ 	.word	0x0500000f


	//   ....[76]....
        /*0684*/ 	.word	0x0500000f


	//   ....[77]....
        /*0688*/ 	.word	0x0500000f


	//   ....[78]....
        /*068c*/ 	.word	0x0500000f


	//   ....[79]....
        /*0690*/ 	.word	0x0500000f


	//   ....[80]....
        /*0694*/ 	.word	0x0500000f


	//   ....[81]....
        /*0698*/ 	.word	0x0500000f


	//   ....[82]....
        /*069c*/ 	.word	0x0500000f


	//   ....[83]....
        /*06a0*/ 	.word	0x0500000f


	//   ....[84]....
        /*06a4*/ 	.word	0x0500000f


	//   ....[85]....
        /*06a8*/ 	.word	0x0500000f


	//   ....[86]....
        /*06ac*/ 	.word	0x0500000f


	//   ....[87]....
        /*06b0*/ 	.word	0x0500000f


	//   ....[88]....
        /*06b4*/ 	.word	0x0500000f


	//   ....[89]....
        /*06b8*/ 	.word	0x0500000f


	//   ....[90]....
        /*06bc*/ 	.word	0x0500000f


	//   ....[91]....
        /*06c0*/ 	.word	0x0500000f


	//   ....[92]....
        /*06c4*/ 	.word	0x0500000f


	//   ....[93]....
        /*06c8*/ 	.word	0x0500000f


	//   ....[94]....
        /*06cc*/ 	.word	0x0500000f


	//   ....[95]....
        /*06d0*/ 	.word	0x0500000f


	//   ....[96]....
        /*06d4*/ 	.word	0x0500000f


	//   ....[97]....
        /*06d8*/ 	.word	0x0500000f


	//   ....[98]....
        /*06dc*/ 	.word	0x0500000f


	//   ....[99]....
        /*06e0*/ 	.word	0x0500000f


	//   ....[100]....
        /*06e4*/ 	.word	0x0500000f


	//   ....[101]....
        /*06e8*/ 	.word	0x0500000f


	//   ....[102]....
        /*06ec*/ 	.word	0x0500000f


	//   ....[103]....
        /*06f0*/ 	.word	0x0500000f


	//   ....[104]....
        /*06f4*/ 	.word	0x0500000f


	//   ....[105]....
        /*06f8*/ 	.word	0x0500000f


	//   ....[106]....
        /*06fc*/ 	.word	0x0500000f


	//   ....[107]....
        /*0700*/ 	.word	0x0500000f


	//   ....[108]....
        /*0704*/ 	.word	0x0500000f


	//   ....[109]....
        /*0708*/ 	.word	0x0500000f


	//   ....[110]....
        /*070c*/ 	.word	0x0500000f


	//   ....[111]....
        /*0710*/ 	.word	0x0500000f


	//   ....[112]....
        /*0714*/ 	.word	0x0500000f


	//----- nvinfo : EIATTR_COOP_GROUP_INSTR_OFFSETS
	.align		4
.L_366:
        /*0718*/ 	.byte	0x04, 0x28
        /*071a*/ 	.short	(.L_368 - .L_367)


	//   ....[0]....
.L_367:
        /*071c*/ 	.word	0x00000080


	//   ....[1]....
        /*0720*/ 	.word	0x00000090


	//   ....[2]....
        /*0724*/ 	.word	0x000002d0


	//   ....[3]....
        /*0728*/ 	.word	0x00000430


	//   ....[4]....
        /*072c*/ 	.word	0x00000550


	//   ....[5]....
        /*0730*/ 	.word	0x000006b0


	//   ....[6]....
        /*0734*/ 	.word	0x00001c50


	//   ....[7]....
        /*0738*/ 	.word	0x00003570


	//   ....[8]....
        /*073c*/ 	.word	0x000035b0


	//   ....[9]....
        /*0740*/ 	.word	0x00003b10


	//   ....[10]....
        /*0744*/ 	.word	0x00003ba0


	//   ....[11]....
        /*0748*/ 	.word	0x00005570


	//   ....[12]....
        /*074c*/ 	.word	0x00005590


	//   ....[13]....
        /*0750*/ 	.word	0x00006210


	//   ....[14]....
        /*0754*/ 	.word	0x00006290


	//   ....[15]....
        /*0758*/ 	.word	0x00007600


	//   ....[16]....
        /*075c*/ 	.word	0x00007630


	//   ....[17]....
        /*0760*/ 	.word	0x000076b0


	//   ....[18]....
        /*0764*/ 	.word	0x000076c0


	//   ....[19]....
        /*0768*/ 	.word	0x00008e40


	//   ....[20]....
        /*076c*/ 	.word	0x00008e70


	//   ....[21]....
        /*0770*/ 	.word	0x00008ea0


	//   ....[22]....
        /*0774*/ 	.word	0x00008ed0


	//   ....[23]....
        /*0778*/ 	.word	0x00008f00


	//   ....[24]....
        /*077c*/ 	.word	0x00008f30


	//   ....[25]....
        /*0780*/ 	.word	0x00008f60


	//   ....[26]....
        /*0784*/ 	.word	0x00008f90


	//   ....[27]....
        /*0788*/ 	.word	0x00008fd0


	//   ....[28]....
        /*078c*/ 	.word	0x00009010


	//   ....[29]....
        /*0790*/ 	.word	0x00009050


	//   ....[30]....
        /*0794*/ 	.word	0x00009080


	//   ....[31]....
        /*0798*/ 	.word	0x000090b0


	//   ....[32]....
        /*079c*/ 	.word	0x000090d0


	//   ....[33]....
        /*07a0*/ 	.word	0x000090e0


	//   ....[34]....
        /*07a4*/ 	.word	0x000090f0


	//   ....[35]....
        /*07a8*/ 	.word	0x00009100


	//   ....[36]....
        /*07ac*/ 	.word	0x00009110


	//   ....[37]....
        /*07b0*/ 	.word	0x00009120


	//   ....[38]....
        /*07b4*/ 	.word	0x00009130


	//   ....[39]....
        /*07b8*/ 	.word	0x00009140


	//   ....[40]....
        /*07bc*/ 	.word	0x00009150


	//   ....[41]....
        /*07c0*/ 	.word	0x00009160


	//   ....[42]....
        /*07c4*/ 	.word	0x00009170


	//   ....[43]....
        /*07c8*/ 	.word	0x00009180


	//   ....[44]....
        /*07cc*/ 	.word	0x00009190


	//   ....[45]....
        /*07d0*/ 	.word	0x000091a0


	//   ....[46]....
        /*07d4*/ 	.word	0x000091b0


	//   ....[47]....
        /*07d8*/ 	.word	0x000091c0


	//   ....[48]....
        /*07dc*/ 	.word	0x000091d0


	//   ....[49]....
        /*07e0*/ 	.word	0x000091e0


	//   ....[50]....
        /*07e4*/ 	.word	0x000091f0


	//   ....[51]....
        /*07e8*/ 	.word	0x00009200


	//   ....[52]....
        /*07ec*/ 	.word	0x00009210


	//   ....[53]....
        /*07f0*/ 	.word	0x00009220


	//   ....[54]....
        /*07f4*/ 	.word	0x00009230


	//   ....[55]....
        /*07f8*/ 	.word	0x00009240


	//   ....[56]....
        /*07fc*/ 	.word	0x00009250


	//   ....[57]....
        /*0800*/ 	.word	0x00009260


	//   ....[58]....
        /*0804*/ 	.word	0x00009270


	//   ....[59]....
        /*0808*/ 	.word	0x00009280


	//   ....[60]....
        /*080c*/ 	.word	0x00009290


	//   ....[61]....
        /*0810*/ 	.word	0x000092a0


	//   ....[62]....
        /*0814*/ 	.word	0x000092b0


	//   ....[63]....
        /*0818*/ 	.word	0x000092c0


	//   ....[64]....
        /*081c*/ 	.word	0x000092d0


	//   ....[65]....
        /*0820*/ 	.word	0x000092e0


	//   ....[66]....
        /*0824*/ 	.word	0x000092f0


	//   ....[67]....
        /*0828*/ 	.word	0x00009300


	//   ....[68]....
        /*082c*/ 	.word	0x00009310


	//   ....[69]....
        /*0830*/ 	.word	0x00009320


	//   ....[70]....
        /*0834*/ 	.word	0x00009330


	//   ....[71]....
        /*0838*/ 	.word	0x00009340


	//   ....[72]....
        /*083c*/ 	.word	0x00009350


	//   ....[73]....
        /*0840*/ 	.word	0x00009360


	//   ....[74]....
        /*0844*/ 	.word	0x00009370


	//   ....[75]....
        /*0848*/ 	.word	0x00009380


	//   ....[76]....
        /*084c*/ 	.word	0x00009390


	//   ....[77]....
        /*0850*/ 	.word	0x000093a0


	//   ....[78]....
        /*0854*/ 	.word	0x000093b0


	//   ....[79]....
        /*0858*/ 	.word	0x000093c0


	//   ....[80]....
        /*085c*/ 	.word	0x000093d0


	//   ....[81]....
        /*0860*/ 	.word	0x000093e0


	//   ....[82]....
        /*0864*/ 	.word	0x000093f0


	//   ....[83]....
        /*0868*/ 	.word	0x00009400


	//   ....[84]....
        /*086c*/ 	.word	0x00009410


	//   ....[85]....
        /*0870*/ 	.word	0x00009430


	//   ....[86]....
        /*0874*/ 	.word	0x00009440


	//   ....[87]....
        /*0878*/ 	.word	0x00009450


	//   ....[88]....
        /*087c*/ 	.word	0x00009460


	//   ....[89]....
        /*0880*/ 	.word	0x00009470


	//   ....[90]....
        /*0884*/ 	.word	0x00009480


	//   ....[91]....
        /*0888*/ 	.word	0x00009490


	//   ....[92]....
        /*088c*/ 	.word	0x000094a0


	//   ....[93]....
        /*0890*/ 	.word	0x000094b0


	//   ....[94]....
        /*0894*/ 	.word	0x000094c0


	//   ....[95]....
        /*0898*/ 	.word	0x000094d0


	//   ....[96]....
        /*089c*/ 	.word	0x000094e0


	//   ....[97]....
        /*08a0*/ 	.word	0x000094f0


	//   ....[98]....
        /*08a4*/ 	.word	0x00009500


	//   ....[99]....
        /*08a8*/ 	.word	0x00009510


	//   ....[100]....
        /*08ac*/ 	.word	0x00009520


	//   ....[101]....
        /*08b0*/ 	.word	0x00009530


	//   ....[102]....
        /*08b4*/ 	.word	0x00009540


	//   ....[103]....
        /*08b8*/ 	.word	0x00009550


	//   ....[104]....
        /*08bc*/ 	.word	0x00009560


	//   ....[105]....
        /*08c0*/ 	.word	0x00009570


	//   ....[106]....
        /*08c4*/ 	.word	0x00009580


	//   ....[107]....
        /*08c8*/ 	.word	0x00009590


	//   ....[108]....
        /*08cc*/ 	.word	0x000095a0


	//   ....[109]....
        /*08d0*/ 	.word	0x000095b0


	//   ....[110]....
        /*08d4*/ 	.word	0x000095c0


	//   ....[111]....
        /*08d8*/ 	.word	0x000095d0


	//   ....[112]....
        /*08dc*/ 	.word	0x000095e0


	//   ....[113]....
        /*08e0*/ 	.word	0x000095f0


	//   ....[114]....
        /*08e4*/ 	.word	0x00009610


	//   ....[115]....
        /*08e8*/ 	.word	0x00009620


	//   ....[116]....
        /*08ec*/ 	.word	0x00009630


	//   ....[117]....
        /*08f0*/ 	.word	0x00009640


	//   ....[118]....
        /*08f4*/ 	.word	0x00009650


	//   ....[119]....
        /*08f8*/ 	.word	0x00009660


	//   ....[120]....
        /*08fc*/ 	.word	0x00009670


	//   ....[121]....
        /*0900*/ 	.word	0x00009680


	//   ....[122]....
        /*0904*/ 	.word	0x00009690


	//   ....[123]....
        /*0908*/ 	.word	0x000096a0


	//   ....[124]....
        /*090c*/ 	.word	0x000096b0


	//   ....[125]....
        /*0910*/ 	.word	0x000096c0


	//   ....[126]....
        /*0914*/ 	.word	0x000096d0


	//   ....[127]....
        /*0918*/ 	.word	0x000096f0


	//   ....[128]....
        /*091c*/ 	.word	0x00009700


	//   ....[129]....
        /*0920*/ 	.word	0x00009710


	//   ....[130]....
        /*0924*/ 	.word	0x00009730


	//   ....[131]....
        /*0928*/ 	.word	0x00009750


	//   ....[132]....
        /*092c*/ 	.word	0x00009770


	//   ....[133]....
        /*0930*/ 	.word	0x00009790


	//   ....[134]....
        /*0934*/ 	.word	0x000097b0


	//   ....[135]....
        /*0938*/ 	.word	0x00009820


	//   ....[136]....
        /*093c*/ 	.word	0x00009850


	//   ....[137]....
        /*0940*/ 	.word	0x00009880


	//   ....[138]....
        /*0944*/ 	.word	0x000098b0


	//   ....[139]....
        /*0948*/ 	.word	0x000098e0


	//   ....[140]....
        /*094c*/ 	.word	0x00009910


	//   ....[141]....
        /*0950*/ 	.word	0x00009940


	//   ....[142]....
        /*0954*/ 	.word	0x00009970


	//   ....[143]....
        /*0958*/ 	.word	0x000099a0


	//   ....[144]....
        /*095c*/ 	.word	0x000099d0


	//   ....[145]....
        /*0960*/ 	.word	0x00009a00


	//   ....[146]....
        /*0964*/ 	.word	0x00009a30


	//   ....[147]....
        /*0968*/ 	.word	0x0000aab0


	//   ....[148]....
        /*096c*/ 	.word	0x0000aac0


	//   ....[149]....
        /*0970*/ 	.word	0x0000aad0


	//   ....[150]....
        /*0974*/ 	.word	0x0000aae0


	//   ....[151]....
        /*0978*/ 	.word	0x0000b5c0


	//   ....[152]....
        /*097c*/ 	.word	0x0000b5e0


	//   ....[153]....
        /*0980*/ 	.word	0x0000b780


	//   ....[154]....
        /*0984*/ 	.word	0x0000b7a0


	//   ....[155]....
        /*0988*/ 	.word	0x0000b8e0


	//   ....[156]....
        /*098c*/ 	.word	0x0000b900


	//   ....[157]....
        /*0990*/ 	.word	0x0000ba50


	//   ....[158]....
        /*0994*/ 	.word	0x0000ba70


	//   ....[159]....
        /*0998*/ 	.word	0x0000c050


	//   ....[160]....
        /*099c*/ 	.word	0x0000c090


	//   ....[161]....
        /*09a0*/ 	.word	0x0000ca30


	//   ....[162]....
        /*09a4*/ 	.word	0x0000ca40


	//   ....[163]....
        /*09a8*/ 	.word	0x0000dc80


	//   ....[164]....
        /*09ac*/ 	.word	0x0000dcb0


	//   ....[165]....
        /*09b0*/ 	.word	0x0000de20


	//   ....[166]....
        /*09b4*/ 	.word	0x0000de40


	//   ....[167]....
        /*09b8*/ 	.word	0x0000df80


	//   ....[168]....
        /*09bc*/ 	.word	0x0000dfa0


	//   ....[169]....
        /*09c0*/ 	.word	0x0000e0f0


	//   ....[170]....
        /*09c4*/ 	.word	0x0000e110


	//   ....[171]....
        /*09c8*/ 	.word	0x0000e2e0


	//   ....[172]....
        /*09cc*/ 	.word	0x0000e4d0


	//   ....[173]....
        /*09d0*/ 	.word	0x0000e500


	//   ....[174]....
        /*09d4*/ 	.word	0x0000e530


	//   ....[175]....
        /*09d8*/ 	.word	0x0000e560


	//   ....[176]....
        /*09dc*/ 	.word	0x0000e590


	//   ....[177]....
        /*09e0*/ 	.word	0x0000e5d0


	//   ....[178]....
        /*09e4*/ 	.word	0x0000e740


	//   ....[179]....
        /*09e8*/ 	.word	0x0000e780


	//   ....[180]....
        /*09ec*/ 	.word	0x0000e7b0


	//   ....[181]....
        /*09f0*/ 	.word	0x0000e7e0


	//   ....[182]....
        /*09f4*/ 	.word	0x0000e810


	//   ....[183]....
        /*09f8*/ 	.word	0x0000e840


	//   ....[184]....
        /*09fc*/ 	.word	0x0000e8d0


	//   ....[185]....
        /*0a00*/ 	.word	0x0000e920


	//   ....[186]....
        /*0a04*/ 	.word	0x0000e930


	//   ....[187]....
        /*0a08*/ 	.word	0x0000e9d0


	//   ....[188]....
        /*0a0c*/ 	.word	0x00010580


	//   ....[189]....
        /*0a10*/ 	.word	0x000105c0


	//   ....[190]....
        /*0a14*/ 	.word	0x000106d0


	//   ....[191]....
        /*0a18*/ 	.word	0x000106e0


	//   ....[192]....
        /*0a1c*/ 	.word	0x00010750


	//   ....[193]....
        /*0a20*/ 	.word	0x00010760


	//   ....[194]....
        /*0a24*/ 	.word	0x000107d0


	//   ....[195]....
        /*0a28*/ 	.word	0x000107e0


	//   ....[196]....
        /*0a2c*/ 	.word	0x00010850


	//   ....[197]....
        /*0a30*/ 	.word	0x00010860


	//   ....[198]....
        /*0a34*/ 	.word	0x000108d0


	//   ....[199]....
        /*0a38*/ 	.word	0x000108e0


	//   ....[200]....
        /*0a3c*/ 	.word	0x00010950


	//   ....[201]....
        /*0a40*/ 	.word	0x00010960


	//   ....[202]....
        /*0a44*/ 	.word	0x00010970


	//   ....[203]....
        /*0a48*/ 	.word	0x000109f0


	//   ....[204]....
        /*0a4c*/ 	.word	0x00010d60


	//   ....[205]....
        /*0a50*/ 	.word	0x00010d90


	//   ....[206]....
        /*0a54*/ 	.word	0x00010eb0


	//   ....[207]....
        /*0a58*/ 	.word	0x00010ec0


	//   ....[208]....
        /*0a5c*/ 	.word	0x00010f50


	//   ....[209]....
        /*0a60*/ 	.word	0x00010f60


	//   ....[210]....
        /*0a64*/ 	.word	0x00010ff0


	//   ....[211]....
        /*0a68*/ 	.word	0x00011000


	//   ....[212]....
        /*0a6c*/ 	.word	0x00011080


	//   ....[213]....
        /*0a70*/ 	.word	0x00011090


	//   ....[214]....
        /*0a74*/ 	.word	0x00011110


	//   ....[215]....
        /*0a78*/ 	.word	0x00011120


	//   ....[216]....
        /*0a7c*/ 	.word	0x000111a0


	//   ....[217]....
        /*0a80*/ 	.word	0x000111b0


	//   ....[218]....
        /*0a84*/ 	.word	0x000111c0


	//   ....[219]....
        /*0a88*/ 	.word	0x000111d0


	//   ....[220]....
        /*0a8c*/ 	.word	0x00011930


	//   ....[221]....
        /*0a90*/ 	.word	0x00011960


	//   ....[222]....
        /*0a94*/ 	.word	0x00011980


	//   ....[223]....
        /*0a98*/ 	.word	0x00011a10


	//   ....[224]....
        /*0a9c*/ 	.word	0x00011a30


	//   ....[225]....
        /*0aa0*/ 	.word	0x00011ac0


	//   ....[226]....
        /*0aa4*/ 	.word	0x00011ae0


	//   ....[227]....
        /*0aa8*/ 	.word	0x00011b70


	//   ....[228]....
        /*0aac*/ 	.word	0x00011b90


	//   ....[229]....
        /*0ab0*/ 	.word	0x00011c20


	//   ....[230]....
        /*0ab4*/ 	.word	0x00011c40


	//   ....[231]....
        /*0ab8*/ 	.word	0x00011cd0


	//   ....[232]....
        /*0abc*/ 	.word	0x00011cf0


	//   ....[233]....
        /*0ac0*/ 	.word	0x00011d80


	//   ....[234]....
        /*0ac4*/ 	.word	0x00011da0


	//   ....[235]....
        /*0ac8*/ 	.word	0x00011db0


	//   ....[236]....
        /*0acc*/ 	.word	0x00012500


	//   ....[237]....
        /*0ad0*/ 	.word	0x00012520


	//   ....[238]....
        /*0ad4*/ 	.word	0x00012580


	//   ....[239]....
        /*0ad8*/ 	.word	0x00012590


	//   ....[240]....
        /*0adc*/ 	.word	0x000125e0


	//   ....[241]....
        /*0ae0*/ 	.word	0x000125f0


	//   ....[242]....
        /*0ae4*/ 	.word	0x00012640


	//   ....[243]....
        /*0ae8*/ 	.word	0x00012650


	//   ....[244]....
        /*0aec*/ 	.word	0x000126a0


	//   ....[245]....
        /*0af0*/ 	.word	0x000126b0


	//   ....[246]....
        /*0af4*/ 	.word	0x00012700


	//   ....[247]....
        /*0af8*/ 	.word	0x00012710


	//   ....[248]....
        /*0afc*/ 	.word	0x00012760


	//   ....[249]....
        /*0b00*/ 	.word	0x00012770


	//   ....[250]....
        /*0b04*/ 	.word	0x00012780


	//   ....[251]....
        /*0b08*/ 	.word	0x000127d0


	//   ....[252]....
        /*0b0c*/ 	.word	0x00012af0


	//   ....[253]....
        /*0b10*/ 	.word	0x00012b00


	//   ....[254]....
        /*0b14*/ 	.word	0x00012b60


	//   ....[255]....
        /*0b18*/ 	.word	0x00012b70


	//   ....[0]....
        /*0b1c*/ 	.word	0x00012bc0


	//   ....[1]....
        /*0b20*/ 	.word	0x00012bd0


	//   ....[2]....
        /*0b24*/ 	.word	0x00012c20


	//   ....[3]....
        /*0b28*/ 	.word	0x00012c30


	//   ....[4]....
        /*0b2c*/ 	.word	0x00012c80


	//   ....[5]....
        /*0b30*/ 	.word	0x00012c90


	//   ....[6]....
        /*0b34*/ 	.word	0x00012ce0


	//   ....[7]....
        /*0b38*/ 	.word	0x00012cf0


	//   ....[8]....
        /*0b3c*/ 	.word	0x00012d40


	//   ....[9]....
        /*0b40*/ 	.word	0x00012d50


	//   ....[10]....
        /*0b44*/ 	.word	0x00012d60


	//   ....[11]....
        /*0b48*/ 	.word	0x00012db0


	//   ....[12]....
        /*0b4c*/ 	.word	0x000147a0


	//   ....[13]....
        /*0b50*/ 	.word	0x000147d0


	//   ....[14]....
        /*0b54*/ 	.word	0x00014800


	//   ....[15]....
        /*0b58*/ 	.word	0x00014810


	//   ....[16]....
        /*0b5c*/ 	.word	0x00014830


	//   ....[17]....
        /*0b60*/ 	.word	0x00014850


	//   ....[18]....
        /*0b64*/ 	.word	0x00014890


	//   ....[19]....
        /*0b68*/ 	.word	0x000148c0


	//   ....[20]....
        /*0b6c*/ 	.word	0x00014a30


	//   ....[21]....
        /*0b70*/ 	.word	0x00014a60


	//   ....[22]....
        /*0b74*/ 	.word	0x00014a90


	//   ....[23]....
        /*0b78*/ 	.word	0x00014ac0


	//   ....[24]....
        /*0b7c*/ 	.word	0x00014af0


	//   ....[25]....
        /*0b80*/ 	.word	0x00014b30


	//   ....[26]....
        /*0b84*/ 	.word	0x00014bb0


	//   ....[27]....
        /*0b88*/ 	.word	0x00014c00


	//   ....[28]....
        /*0b8c*/ 	.word	0x00014c10


	//   ....[29]....
        /*0b90*/ 	.word	0x00014ca0


	//   ....[30]....
        /*0b94*/ 	.word	0x00015250


	//   ....[31]....
        /*0b98*/ 	.word	0x000157d0


	//   ....[32]....
        /*0b9c*/ 	.word	0x000158b0


	//   ....[33]....
        /*0ba0*/ 	.word	0x000159a0


	//   ....[34]....
        /*0ba4*/ 	.word	0x00015a60


	//   ....[35]....
        /*0ba8*/ 	.word	0x00015b40


	//   ....[36]....
        /*0bac*/ 	.word	0x00015ba0


	//   ....[37]....
        /*0bb0*/ 	.word	0x00015c80


	//   ....[38]....
        /*0bb4*/ 	.word	0x00015ce0


	//   ....[39]....
        /*0bb8*/ 	.word	0x00015dc0


	//   ....[40]....
        /*0bbc*/ 	.word	0x00015e20


	//   ....[41]....
        /*0bc0*/ 	.word	0x00015f00


	//   ....[42]....
        /*0bc4*/ 	.word	0x00015f60


	//   ....[43]....
        /*0bc8*/ 	.word	0x00016040


	//   ....[44]....
        /*0bcc*/ 	.word	0x000160a0


	//   ....[45]....
        /*0bd0*/ 	.word	0x00016180


	//   ....[46]....
        /*0bd4*/ 	.word	0x000161e0


	//   ....[47]....
        /*0bd8*/ 	.word	0x000162b0


	//   ....[48]....
        /*0bdc*/ 	.word	0x00016440


	//   ....[49]....
        /*0be0*/ 	.word	0x000164d0


	//   ....[50]....
        /*0be4*/ 	.word	0x000165f0


	//   ....[51]....
        /*0be8*/ 	.word	0x00016640


	//   ....[52]....
        /*0bec*/ 	.word	0x00016760


	//   ....[53]....
        /*0bf0*/ 	.word	0x000167b0


	//   ....[54]....
        /*0bf4*/ 	.word	0x000168d0


	//   ....[55]....
        /*0bf8*/ 	.word	0x00016920


	//   ....[56]....
        /*0bfc*/ 	.word	0x00016a20


	//   ....[57]....
        /*0c00*/ 	.word	0x00016ac0


	//   ....[58]....
        /*0c04*/ 	.word	0x00016b20


	//   ....[59]....
        /*0c08*/ 	.word	0x00016c10


	//   ....[60]....
        /*0c0c*/ 	.word	0x00016c70


	//   ....[61]....
        /*0c10*/ 	.word	0x00016d60


	//   ....[62]....
        /*0c14*/ 	.word	0x00016dc0


	//   ....[63]....
        /*0c18*/ 	.word	0x00016e60


	//   ....[64]....
        /*0c1c*/ 	.word	0x00016f60


	//   ....[65]....
        /*0c20*/ 	.word	0x00016fd0


	//   ....[66]....
        /*0c24*/ 	.word	0x00017030


	//   ....[67]....
        /*0c28*/ 	.word	0x00017140


	//   ....[68]....
        /*0c2c*/ 	.word	0x000171a0


	//   ....[69]....
        /*0c30*/ 	.word	0x000172b0


	//   ....[70]....
        /*0c34*/ 	.word	0x00017310


	//   ....[71]....
        /*0c38*/ 	.word	0x00017420


	//   ....[72]....
        /*0c3c*/ 	.word	0x00017480


	//   ....[73]....
        /*0c40*/ 	.word	0x00017590


	//   ....[74]....
        /*0c44*/ 	.word	0x000175f0


	//   ....[75]....
        /*0c48*/ 	.word	0x00017700


	//   ....[76]....
        /*0c4c*/ 	.word	0x00017760


	//   ....[77]....
        /*0c50*/ 	.word	0x00017860


	//   ....[78]....
        /*0c54*/ 	.word	0x000178c0


	//   ....[79]....
        /*0c58*/ 	.word	0x000179b0


	//   ....[80]....
        /*0c5c*/ 	.word	0x00017ae0


	//   ....[81]....
        /*0c60*/ 	.word	0x00017b80


	//   ....[82]....
        /*0c64*/ 	.word	0x00017be0


	//   ....[83]....
        /*0c68*/ 	.word	0x00017ca0


	//   ....[84]....
        /*0c6c*/ 	.word	0x00017d00


	//   ....[85]....
        /*0c70*/ 	.word	0x00017dc0


	//   ....[86]....
        /*0c74*/ 	.word	0x00017e20


	//   ....[87]....
        /*0c78*/ 	.word	0x00017ee0


	//   ....[88]....
        /*0c7c*/ 	.word	0x00017f40


	//   ....[89]....
        /*0c80*/ 	.word	0x00018000


	//   ....[90]....
        /*0c84*/ 	.word	0x00018060


	//   ....[91]....
        /*0c88*/ 	.word	0x00018120


	//   ....[92]....
        /*0c8c*/ 	.word	0x00018180


	//   ....[93]....
        /*0c90*/ 	.word	0x00018240


	//   ....[94]....
        /*0c94*/ 	.word	0x000182a0


	//   ....[95]....
        /*0c98*/ 	.word	0x00018360


	//   ....[96]....
        /*0c9c*/ 	.word	0x00018450


	//   ....[97]....
        /*0ca0*/ 	.word	0x000184e0


	//   ....[98]....
        /*0ca4*/ 	.word	0x00018540


	//   ....[99]....
        /*0ca8*/ 	.word	0x00018600


	//   ....[100]....
        /*0cac*/ 	.word	0x00018660


	//   ....[101]....
        /*0cb0*/ 	.word	0x00018720


	//   ....[102]....
        /*0cb4*/ 	.word	0x00018780


	//   ....[103]....
        /*0cb8*/ 	.word	0x00018840


	//   ....[104]....
        /*0cbc*/ 	.word	0x000188a0


	//   ....[105]....
        /*0cc0*/ 	.word	0x00018960


	//   ....[106]....
        /*0cc4*/ 	.word	0x000189c0


	//   ....[107]....
        /*0cc8*/ 	.word	0x00018a80


	//   ....[108]....
        /*0ccc*/ 	.word	0x00018ae0


	//   ....[109]....
        /*0cd0*/ 	.word	0x00018ba0


	//   ....[110]....
        /*0cd4*/ 	.word	0x00018c00


	//   ....[111]....
        /*0cd8*/ 	.word	0x00018cc0


	//   ....[112]....
        /*0cdc*/ 	.word	0x00018f20


	//----- nvinfo : EIATTR_REG_RECONFIG
	.align		4
.L_368:
        /*0ce0*/ 	.byte	0x01, 0x54
	.zero		2


	//----- nvinfo : EIATTR_SYSCALL_OFFSETS
	.align		4
        /*0ce4*/ 	.byte	0x04, 0x46
        /*0ce6*/ 	.short	(.L_370 - .L_369)


	//   ....[0]....
.L_369:
        /*0ce8*/ 	.word	0x00001dd0


	//   ....[1]....
        /*0cec*/ 	.word	0x0000fb80


	//   ....[2]....
        /*0cf0*/ 	.word	0x0000fcf0


	//   ....[3]....
        /*0cf4*/ 	.word	0x0000fe40


	//   ....[4]....
        /*0cf8*/ 	.word	0x0000ff80


	//   ....[5]....
        /*0cfc*/ 	.word	0x000115b0


	//----- nvinfo : EIATTR_MBARRIER_INSTR_OFFSETS
	.align		4
.L_370:
        /*0d00*/ 	.byte	0x04, 0x39
        /*0d02*/ 	.short	(.L_372 - .L_371)


	//   ....[0]....
.L_371:
        /*0d04*/ 	.word	0x00000180
        /*0d08*/ 	.word	0x000000ff
        /*0d0c*/ 	.word	0x00038800
        /*0d10*/ 	.short	0x0100
        /*0d12*/ 	.byte	0x08
	.zero		1


	//   ....[1]....
        /*0d14*/ 	.word	0x00000190
        /*0d18*/ 	.word	0x000000ff
        /*0d1c*/ 	.word	0x00038820
        /*0d20*/ 	.short	0x0100
        /*0d22*/ 	.byte	0x08
	.zero		1


	//   ....[2]....
        /*0d24*/ 	.word	0x00000280
        /*0d28*/ 	.word	0x000000ff
        /*0d2c*/ 	.word	0x00038830
        /*0d30*/ 	.short	0x0100
        /*0d32*/ 	.byte	0x08
	.zero		1


	//   ....[3]....
        /*0d34*/ 	.word	0x00000290
        /*0d38*/ 	.word	0x000000ff
        /*0d3c*/ 	.word	0x00038840
        /*0d40*/ 	.short	0x0100
        /*0d42*/ 	.byte	0x08
	.zero		1


	//   ....[4]....
        /*0d44*/ 	.word	0x000002a0
        /*0d48*/ 	.word	0x000000ff
        /*0d4c*/ 	.word	0x00038838
        /*0d50*/ 	.short	0x0100
        /*0d52*/ 	.byte	0x08
	.zero		1


	//   ....[5]....
        /*0d54*/ 	.word	0x000002b0
        /*0d58*/ 	.word	0x000000ff
        /*0d5c*/ 	.word	0x00038848
        /*0d60*/ 	.short	0x0100
        /*0d62*/ 	.byte	0x08
	.zero		1


	//   ....[6]....
        /*0d64*/ 	.word	0x000003e0
        /*0d68*/ 	.word	0x000000ff
        /*0d6c*/ 	.word	0x00038850
        /*0d70*/ 	.short	0x0100
        /*0d72*/ 	.byte	0x08
	.zero		1


	//   ....[7]....
        /*0d74*/ 	.word	0x000003f0
        /*0d78*/ 	.word	0x000000ff
        /*0d7c*/ 	.word	0x00038860
        /*0d80*/ 	.short	0x0100
        /*0d82*/ 	.byte	0x08
	.zero		1


	//   ....[8]....
        /*0d84*/ 	.word	0x00000400
        /*0d88*/ 	.word	0x000000ff
        /*0d8c*/ 	.word	0x00038858
        /*0d90*/ 	.short	0x0100
        /*0d92*/ 	.byte	0x08
	.zero		1


	//   ....[9]....
        /*0d94*/ 	.word	0x00000410
        /*0d98*/ 	.word	0x000000ff
        /*0d9c*/ 	.word	0x00038868
        /*0da0*/ 	.short	0x0100
        /*0da2*/ 	.byte	0x08
	.zero		1


	//   ....[10]....
        /*0da4*/ 	.word	0x00000500
        /*0da8*/ 	.word	0x000000ff
        /*0dac*/ 	.word	0x00038870
        /*0db0*/ 	.short	0x0100
        /*0db2*/ 	.byte	0x06
	.zero		1


	//   ....[11]....
        /*0db4*/ 	.word	0x00000510
        /*0db8*/ 	.word	0x000000ff
        /*0dbc*/ 	.word	0x00038880
        /*0dc0*/ 	.short	0x0100
        /*0dc2*/ 	.byte	0x06
	.zero		1


	//   ....[12]....
        /*0dc4*/ 	.word	0x00000520
        /*0dc8*/ 	.word	0x000000ff
        /*0dcc*/ 	.word	0x00038878
        /*0dd0*/ 	.short	0x0100
        /*0dd2*/ 	.byte	0x06
	.zero		1


	//   ....[13]....
        /*0dd4*/ 	.word	0x00000530
        /*0dd8*/ 	.word	0x000000ff
        /*0ddc*/ 	.word	0x00038888
        /*0de0*/ 	.short	0x0100
        /*0de2*/ 	.byte	0x06
	.zero		1


	//   ....[14]....
        /*0de4*/ 	.word	0x00000660
        /*0de8*/ 	.word	0x000000ff
        /*0dec*/ 	.word	0x00038890
        /*0df0*/ 	.short	0x0100
        /*0df2*/ 	.byte	0x08
	.zero		1


	//   ....[15]....
        /*0df4*/ 	.word	0x00000670
        /*0df8*/ 	.word	0x000000ff
        /*0dfc*/ 	.word	0x000388a0
        /*0e00*/ 	.short	0x0100
        /*0e02*/ 	.byte	0x08
	.zero		1


	//   ....[16]....
        /*0e04*/ 	.word	0x00000680
        /*0e08*/ 	.word	0x000000ff
        /*0e0c*/ 	.word	0x00038898
        /*0e10*/ 	.short	0x0100
        /*0e12*/ 	.byte	0x08
	.zero		1


	//   ....[17]....
        /*0e14*/ 	.word	0x00000690
        /*0e18*/ 	.word	0x000000ff
        /*0e1c*/ 	.word	0x000388a8
        /*0e20*/ 	.short	0x0100
        /*0e22*/ 	.byte	0x08
	.zero		1


	//   ....[18]....
        /*0e24*/ 	.word	0x000007e0
        /*0e28*/ 	.word	0x000000ff
        /*0e2c*/ 	.word	0x000388b0
        /*0e30*/ 	.short	0x0100
        /*0e32*/ 	.byte	0x08
	.zero		1


	//   ....[19]....
        /*0e34*/ 	.word	0x000007f0
        /*0e38*/ 	.word	0x000000ff
        /*0e3c*/ 	.word	0x000388c0
        /*0e40*/ 	.short	0x0100
        /*0e42*/ 	.byte	0x08
	.zero		1


	//   ....[20]....
        /*0e44*/ 	.word	0x00000800
        /*0e48*/ 	.word	0x000000ff
        /*0e4c*/ 	.word	0x000388b8
        /*0e50*/ 	.short	0x0100
        /*0e52*/ 	.byte	0x08
	.zero		1


	//   ....[21]....
        /*0e54*/ 	.word	0x00000810
        /*0e58*/ 	.word	0x000000ff
        /*0e5c*/ 	.word	0x000388c8
        /*0e60*/ 	.short	0x0100
        /*0e62*/ 	.byte	0x08
	.zero		1


	//   ....[22]....
        /*0e64*/ 	.word	0x00002030
        /*0e68*/ 	.word	0x000000ff
        /*0e6c*/ 	.word	0x00038800
        /*0e70*/ 	.short	0x010a
        /*0e72*/ 	.byte	0x33
	.zero		1


	//   ....[23]....
        /*0e74*/ 	.word	0x00002110
        /*0e78*/ 	.word	0x000000ff
        /*0e7c*/ 	.word	0x00038830
        /*0e80*/ 	.short	0x010a
        /*0e82*/ 	.byte	0x37
	.zero		1


	//   ....[24]....
        /*0e84*/ 	.word	0x00002150
        /*0e88*/ 	.word	0x000000ff
        /*0e8c*/ 	.word	0x00038830
        /*0e90*/ 	.short	0x010a
        /*0e92*/ 	.byte	0x37
	.zero		1


	//   ....[25]....
        /*0e94*/ 	.word	0x00002c40
        /*0e98*/ 	.word	0x000000ff
        /*0e9c*/ 	.word	0x00000000
        /*0ea0*/ 	.short	0x0101
        /*0ea2*/ 	.byte	0x06
	.zero		1


	//   ....[26]....
        /*0ea4*/ 	.word	0x00004700
        /*0ea8*/ 	.word	0x000000ff
        /*0eac*/ 	.word	0x00038850
        /*0eb0*/ 	.short	0x010a
        /*0eb2*/ 	.byte	0x37
	.zero		1


	//   ....[27]....
        /*0eb4*/ 	.word	0x00004740
        /*0eb8*/ 	.word	0x000000ff
        /*0ebc*/ 	.word	0x00038850
        /*0ec0*/ 	.short	0x010a
        /*0ec2*/ 	.byte	0x37
	.zero		1


	//   ....[28]....
        /*0ec4*/ 	.word	0x00004970
        /*0ec8*/ 	.word	0x000000ff
        /*0ecc*/ 	.word	0x00000000
        /*0ed0*/ 	.short	0x0101
        /*0ed2*/ 	.byte	0x37
	.zero		1


	//   ....[29]....
        /*0ed4*/ 	.word	0x00004b10
        /*0ed8*/ 	.word	0x000000ff
        /*0edc*/ 	.word	0x00038830
        /*0ee0*/ 	.short	0x010a
        /*0ee2*/ 	.byte	0x31
	.zero		1


	//   ....[30]....
        /*0ee4*/ 	.word	0x00004b60
        /*0ee8*/ 	.word	0x000000ff
        /*0eec*/ 	.word	0x00038830
        /*0ef0*/ 	.short	0x010a
        /*0ef2*/ 	.byte	0x31
	.zero		1


	//   ....[31]....
        /*0ef4*/ 	.word	0x00005260
        /*0ef8*/ 	.word	0x000000ff
        /*0efc*/ 	.word	0x00000000
        /*0f00*/ 	.short	0x0101
        /*0f02*/ 	.byte	0x06
	.zero		1


	//   ....[32]....
        /*0f04*/ 	.word	0x000071f0
        /*0f08*/ 	.word	0x000000ff
        /*0f0c*/ 	.word	0x00038850
        /*0f10*/ 	.short	0x010a
        /*0f12*/ 	.byte	0x31
	.zero		1


	//   ....[33]....
        /*0f14*/ 	.word	0x00007240
        /*0f18*/ 	.word	0x000000ff
        /*0f1c*/ 	.word	0x00038850
        /*0f20*/ 	.short	0x010a
        /*0f22*/ 	.byte	0x31
	.zero		1


	//   ....[34]....
        /*0f24*/ 	.word	0x00007490
        /*0f28*/ 	.word	0x000000ff
        /*0f2c*/ 	.word	0x00000000
        /*0f30*/ 	.short	0x0101
        /*0f32*/ 	.byte	0x31
	.zero		1


	//   ....[35]....
        /*0f34*/ 	.word	0x0000b5b0
        /*0f38*/ 	.word	0x000000ff
        /*0f3c*/ 	.word	0x00000000
        /*0f40*/ 	.short	0x0101
        /*0f42*/ 	.byte	0x08
	.zero		1


	//   ....[36]....
        /*0f44*/ 	.word	0x0000be60
        /*0f48*/ 	.word	0x000000ff
        /*0f4c*/ 	.word	0x00000000
        /*0f50*/ 	.short	0x0101
        /*0f52*/ 	.byte	0x08
	.zero		1


	//   ....[37]....
        /*0f54*/ 	.word	0x00010390
        /*0f58*/ 	.word	0x00000006
        /*0f5c*/ 	.word	0x00038880
        /*0f60*/ 	.short	0x010a
        /*0f62*/ 	.byte	0x3f
	.zero		1


	//   ....[38]....
        /*0f64*/ 	.word	0x00010ae0
        /*0f68*/ 	.word	0x00000006
        /*0f6c*/ 	.word	0x00038870
        /*0f70*/ 	.short	0x0107
        /*0f72*/ 	.byte	0x3f
	.zero		1


	//   ....[39]....
        /*0f74*/ 	.word	0x00010ba0
        /*0f78*/ 	.word	0x00000006
        /*0f7c*/ 	.word	0x00038870
        /*0f80*/ 	.short	0x0101
        /*0f82*/ 	.byte	0x3f
	.zero		1


	//   ....[40]....
        /*0f84*/ 	.word	0x00010bd0
        /*0f88*/ 	.word	0x00000006
        /*0f8c*/ 	.word	0x00038840
        /*0f90*/ 	.short	0x010a
        /*0f92*/ 	.byte	0x3f
	.zero		1


	//   ....[41]....
        /*0f94*/ 	.word	0x00011300
        /*0f98*/ 	.word	0x00000006
        /*0f9c*/ 	.word	0x00038830
        /*0fa0*/ 	.short	0x0107
        /*0fa2*/ 	.byte	0x3f
	.zero		1


	//   ....[42]....
        /*0fa4*/ 	.word	0x000113c0
        /*0fa8*/ 	.word	0x00000006
        /*0fac*/ 	.word	0x00038830
        /*0fb0*/ 	.short	0x0101
        /*0fb2*/ 	.byte	0x3f
	.zero		1


	//   ....[43]....
        /*0fb4*/ 	.word	0x00011ef0
        /*0fb8*/ 	.word	0x00000011
        /*0fbc*/ 	.word	0x00038800
        /*0fc0*/ 	.short	0x0107
        /*0fc2*/ 	.byte	0x3f
	.zero		1


	//   ....[44]....
        /*0fc4*/ 	.word	0x00012000
        /*0fc8*/ 	.word	0x00000011
        /*0fcc*/ 	.word	0x00038800
        /*0fd0*/ 	.short	0x0101
        /*0fd2*/ 	.byte	0x3f
	.zero		1


	//   ....[45]....
        /*0fd4*/ 	.word	0x00012020
        /*0fd8*/ 	.word	0x00000011
        /*0fdc*/ 	.word	0x00038820
        /*0fe0*/ 	.short	0x010a
        /*0fe2*/ 	.byte	0x3f
	.zero		1


	//   ....[46]....
        /*0fe4*/ 	.word	0x00012350
        /*0fe8*/ 	.word	0x00000000
        /*0fec*/ 	.word	0x00038880
        /*0ff0*/ 	.short	0x010a
        /*0ff2*/ 	.byte	0x3f
	.zero		1


	//   ....[47]....
        /*0ff4*/ 	.word	0x00012860
        /*0ff8*/ 	.word	0x00000000
        /*0ffc*/ 	.word	0x00038870
        /*1000*/ 	.short	0x0107
        /*1002*/ 	.byte	0x3f
	.zero		1


	//   ....[48]....
        /*1004*/ 	.word	0x00012920
        /*1008*/ 	.word	0x00000000
        /*100c*/ 	.word	0x00038870
        /*1010*/ 	.short	0x0101
        /*1012*/ 	.byte	0x3f
	.zero		1


	//   ....[49]....
        /*1014*/ 	.word	0x00012950
        /*1018*/ 	.word	0x00000000
        /*101c*/ 	.word	0x00038840
        /*1020*/ 	.short	0x010a
        /*1022*/ 	.byte	0x3f
	.zero		1


	//   ....[50]....
        /*1024*/ 	.word	0x00012e40
        /*1028*/ 	.word	0x00000000
        /*102c*/ 	.word	0x00038830
        /*1030*/ 	.short	0x0107
        /*1032*/ 	.byte	0x3f
	.zero		1


	//   ....[51]....
        /*1034*/ 	.word	0x00012f00
        /*1038*/ 	.word	0x00000000
        /*103c*/ 	.word	0x00038830
        /*1040*/ 	.short	0x0101
        /*1042*/ 	.byte	0x3f
	.zero		1


	//   ....[52]....
        /*1044*/ 	.word	0x00012f90
        /*1048*/ 	.word	0x00000000
        /*104c*/ 	.word	0x00038870
        /*1050*/ 	.short	0x010a
        /*1052*/ 	.byte	0x3f
	.zero		1


	//   ....[53]....
        /*1054*/ 	.word	0x00013020
        /*1058*/ 	.word	0x00000000
        /*105c*/ 	.word	0x00038860
        /*1060*/ 	.short	0x010a
        /*1062*/ 	.byte	0x3f
	.zero		1


	//   ....[54]....
        /*1064*/ 	.word	0x00013910
        /*1068*/ 	.word	0x00000000
        /*106c*/ 	.word	0x00038850
        /*1070*/ 	.short	0x0101
        /*1072*/ 	.byte	0x3f
	.zero		1


	//   ....[55]....
        /*1074*/ 	.word	0x00013990
        /*1078*/ 	.word	0x00000003
        /*107c*/ 	.word	0x00000000
        /*1080*/ 	.short	0x0101
        /*1082*/ 	.byte	0x3f
	.zero		1


	//   ....[56]....
        /*1084*/ 	.word	0x00013b50
        /*1088*/ 	.word	0x00000002
        /*108c*/ 	.word	0x00038870
        /*1090*/ 	.short	0x010a
        /*1092*/ 	.byte	0x3f
	.zero		1


	//   ....[57]....
        /*1094*/ 	.word	0x00013bd0
        /*1098*/ 	.word	0x00000002
        /*109c*/ 	.word	0x00038860
        /*10a0*/ 	.short	0x010a
        /*10a2*/ 	.byte	0x3f
	.zero		1


	//   ....[58]....
        /*10a4*/ 	.word	0x000144d0
        /*10a8*/ 	.word	0x00000002
        /*10ac*/ 	.word	0x00038850
        /*10b0*/ 	.short	0x0101
        /*10b2*/ 	.byte	0x3f
	.zero		1


	//   ....[59]....
        /*10b4*/ 	.word	0x00014550
        /*10b8*/ 	.word	0x00000003
        /*10bc*/ 	.word	0x00000000
        /*10c0*/ 	.short	0x0101
        /*10c2*/ 	.byte	0x3f
	.zero		1


	//   ....[60]....
        /*10c4*/ 	.word	0x000151d0
        /*10c8*/ 	.word	0x00000007
        /*10cc*/ 	.word	0x00038820
        /*10d0*/ 	.short	0x010a
        /*10d2*/ 	.byte	0x3f
	.zero		1


	//   ....[61]....
        /*10d4*/ 	.word	0x00015350
        /*10d8*/ 	.word	0x00000005
        /*10dc*/ 	.word	0x00038840
        /*10e0*/ 	.short	0x010a
        /*10e2*/ 	.byte	0x3f
	.zero		1


	//   ....[62]....
        /*10e4*/ 	.word	0x000153f0
        /*10e8*/ 	.word	0x00000003
        /*10ec*/ 	.word	0x00038840
        /*10f0*/ 	.short	0x010a
        /*10f2*/ 	.byte	0x3f
	.zero		1


	//   ....[63]....
        /*10f4*/ 	.word	0x00015430
        /*10f8*/ 	.word	0x00000005
        /*10fc*/ 	.word	0x00038860
        /*1100*/ 	.short	0x010a
        /*1102*/ 	.byte	0x3f
	.zero		1


	//   ....[64]....
        /*1104*/ 	.word	0x00015470
        /*1108*/ 	.word	0x00000003
        /*110c*/ 	.word	0x00038860
        /*1110*/ 	.short	0x010a
        /*1112*/ 	.byte	0x3f
	.zero		1


	//   ....[65]....
        /*1114*/ 	.word	0x000154b0
        /*1118*/ 	.word	0x00000005
        /*111c*/ 	.word	0x00038880
        /*1120*/ 	.short	0x010a
        /*1122*/ 	.byte	0x3f
	.zero		1


	//   ....[66]....
        /*1124*/ 	.word	0x000154f0
        /*1128*/ 	.word	0x00000003
        /*112c*/ 	.word	0x00038880
        /*1130*/ 	.short	0x010a
        /*1132*/ 	.byte	0x3f
	.zero		1


	//   ....[67]....
        /*1134*/ 	.word	0x00015560
        /*1138*/ 	.word	0x00000003
        /*113c*/ 	.word	0x00038800
        /*1140*/ 	.short	0x010a
        /*1142*/ 	.byte	0x3f
	.zero		1


	//   ....[68]....
        /*1144*/ 	.word	0x000155c0
        /*1148*/ 	.word	0x00000003
        /*114c*/ 	.word	0x00038830
        /*1150*/ 	.short	0x010a
        /*1152*/ 	.byte	0x3f
	.zero		1


	//   ....[69]....
        /*1154*/ 	.word	0x00015620
        /*1158*/ 	.word	0x00000007
        /*115c*/ 	.word	0x00038850
        /*1160*/ 	.short	0x010a
        /*1162*/ 	.byte	0x3f
	.zero		1


	//   ....[70]....
        /*1164*/ 	.word	0x00015690
        /*1168*/ 	.word	0x00000002
        /*116c*/ 	.word	0x00038830
        /*1170*/ 	.short	0x010a
        /*1172*/ 	.byte	0x3f
	.zero		1


	//   ....[71]....
        /*1174*/ 	.word	0x00015700
        /*1178*/ 	.word	0x00000005
        /*117c*/ 	.word	0x00038850
        /*1180*/ 	.short	0x010a
        /*1182*/ 	.byte	0x3f
	.zero		1


	//   ....[72]....
        /*1184*/ 	.word	0x00015800
        /*1188*/ 	.word	0x00000006
        /*118c*/ 	.word	0x00038880
        /*1190*/ 	.short	0x010a
        /*1192*/ 	.byte	0x3f
	.zero		1


	//   ....[73]....
        /*1194*/ 	.word	0x00016390
        /*1198*/ 	.word	0x00000006
        /*119c*/ 	.word	0x00038840
        /*11a0*/ 	.short	0x010a
        /*11a2*/ 	.byte	0x3f
	.zero		1


	//   ....[74]....
        /*11a4*/ 	.word	0x000179e0
        /*11a8*/ 	.word	0x00000011
        /*11ac*/ 	.word	0x00038820
        /*11b0*/ 	.short	0x010a
        /*11b2*/ 	.byte	0x3f
	.zero		1


	//   ....[75]....
        /*11b4*/ 	.word	0x00017a30
        /*11b8*/ 	.word	0x00000000
        /*11bc*/ 	.word	0x00038880
        /*11c0*/ 	.short	0x010a
        /*11c2*/ 	.byte	0x3f
	.zero		1


	//   ....[76]....
        /*11c4*/ 	.word	0x000183a0
        /*11c8*/ 	.word	0x00000000
        /*11cc*/ 	.word	0x00038840
        /*11d0*/ 	.short	0x010a
        /*11d2*/ 	.byte	0x3f
	.zero		1


	//   ....[77]....
        /*11d4*/ 	.word	0x00018d00
        /*11d8*/ 	.word	0x00000000
        /*11dc*/ 	.word	0x00038870
        /*11e0*/ 	.short	0x010a
        /*11e2*/ 	.byte	0x3f
	.zero		1


	//   ....[78]....
        /*11e4*/ 	.word	0x00018d50
        /*11e8*/ 	.word	0x00000000
        /*11ec*/ 	.word	0x00038860
        /*11f0*/ 	.short	0x010a
        /*11f2*/ 	.byte	0x3f
	.zero		1


	//   ....[79]....
        /*11f4*/ 	.word	0x00018da0
        /*11f8*/ 	.word	0x00000002
        /*11fc*/ 	.word	0x00038870
        /*1200*/ 	.short	0x010a
        /*1202*/ 	.byte	0x3f
	.zero		1


	//   ....[80]....
        /*1204*/ 	.word	0x00018df0
        /*1208*/ 	.word	0x00000002
        /*120c*/ 	.word	0x00038860
        /*1210*/ 	.short	0x010a
        /*1212*/ 	.byte	0x3f
	.zero		1


	//   ....[81]....
        /*1214*/ 	.word	0x00018e40
        /*1218*/ 	.word	0x00000007
        /*121c*/ 	.word	0x00038820
        /*1220*/ 	.short	0x010a
        /*1222*/ 	.byte	0x3f
	.zero		1


	//   ....[82]....
        /*1224*/ 	.word	0x00018fe0
        /*1228*/ 	.word	0x00000005
        /*122c*/ 	.word	0x00038840
        /*1230*/ 	.short	0x010a
        /*1232*/ 	.byte	0x3f
	.zero		1


	//   ....[83]....
        /*1234*/ 	.word	0x00019030
        /*1238*/ 	.word	0x00000003
        /*123c*/ 	.word	0x00038840
        /*1240*/ 	.short	0x010a
        /*1242*/ 	.byte	0x3f
	.zero		1


	//   ....[84]....
        /*1244*/ 	.word	0x00019080
        /*1248*/ 	.word	0x00000005
        /*124c*/ 	.word	0x00038860
        /*1250*/ 	.short	0x010a
        /*1252*/ 	.byte	0x3f
	.zero		1


	//   ....[85]....
        /*1254*/ 	.word	0x000190d0
        /*1258*/ 	.word	0x00000003
        /*125c*/ 	.word	0x00038860
        /*1260*/ 	.short	0x010a
        /*1262*/ 	.byte	0x3f
	.zero		1


	//   ....[86]....
        /*1264*/ 	.word	0x00019120
        /*1268*/ 	.word	0x00000005
        /*126c*/ 	.word	0x00038880
        /*1270*/ 	.short	0x010a
        /*1272*/ 	.byte	0x3f
	.zero		1


	//----- nvinfo : EIATTR_NUM_MBARRIERS
	.align		4
.L_372:
        /*1274*/ 	.byte	0x03, 0x38
        /*1276*/ 	.short	0x0016


	//----- nvinfo : EIATTR_EXIT_INSTR_OFFSETS
	.align		4
        /*1278*/ 	.byte	0x04, 0x1c
        /*127a*/ 	.short	(.L_374 - .L_373)


	//   ....[0]....
.L_373:
        /*127c*/ 	.word	0x000009c0


	//   ....[1]....
        /*1280*/ 	.word	0x0000e290


	//   ....[2]....
        /*1284*/ 	.word	0x00015540


	//----- nvinfo : EIATTR_MAX_THREADS
	.align		4
.L_374:
        /*1288*/ 	.byte	0x04, 0x05
        /*128a*/ 	.short	(.L_376 - .L_375)
.L_375:
        /*128c*/ 	.word	0x00000180
        /*1290*/ 	.word	0x00000001
        /*1294*/ 	.word	0x00000001


	//----- nvinfo : EIATTR_CRS_STACK_SIZE
	.align		4
.L_376:
        /*1298*/ 	.byte	0x04, 0x1e
        /*129a*/ 	.short	(.L_378 - .L_377)
.L_377:
        /*129c*/ 	.word	0x00000000


	//----- nvinfo : EIATTR_CBANK_PARAM_SIZE
	.align		4
.L_378:
        /*12a0*/ 	.byte	0x03, 0x19
        /*12a2*/ 	.short	0x0af0


	//----- nvinfo : EIATTR_PARAM_CBANK
	.align		4
        /*12a4*/ 	.byte	0x04, 0x0a
        /*12a6*/ 	.short	(.L_380 - .L_379)
	.align		4
.L_379:
        /*12a8*/ 	.word	index@(.nv.constant0._ZN7cutlass13device_kernelIN5flash11enable_sm90INS1_16FlashAttnFwdSm90INS1_25CollectiveMainloopFwdSm90ILi2EN4cute5tupleIJNS5_1CILi1EEES8_S8_EEENS6_IJNS7_ILi128EEESA_NS7_ILi256EEEEEELi256ENS_12float_e4m3_tEfNS_4arch4Sm90ELb0ELb0ELb1ELb1ELb1ELb0ELb0ELb1ELb0ELb1ELb1ELb0EEENS1_21CollectiveEpilogueFwdINS6_IJSA_SB_SA_EEES9_NS_10bfloat16_tESF_Li256ELb1ELb1ELb1ELb1EEENS1_36VarlenDynamicPersistentTileSchedulerILi128ELi128ELi256ELi128ELb1ELb1ELb1ELb0ELb1ELb1EEEEEEEEEvNT_6ParamsE)
        /*12ac*/ 	.short	0x0210
        /*12ae*/ 	.short	0x0af0


	//----- nvinfo : EIATTR_SW_WAR
	.align		4
.L_380:
        /*12b0*/ 	.byte	0x04, 0x36
        /*12b2*/ 	.short	(.L_382 - .L_381)
.L_381:
        /*12b4*/ 	.word	0x00000008
.L_382:


//--------------------- .nv.info._ZN7cutlass13device_kernelIN5flash11enable_sm90INS1_16FlashAttnFwdSm90INS1_25CollectiveMainloopFwdSm90ILi2EN4cute5tupleIJNS5_1CILi1EEES8_S8_EEENS6_IJNS7_ILi128EEESA_NS7_ILi256EEEEEELi256ENS_12float_e4m3_tEfNS_4arch4Sm90ELb0ELb0ELb1ELb1ELb1ELb1ELb0ELb1ELb0ELb1ELb1ELb0EEENS1_21CollectiveEpilogueFwdINS6_IJSA_SB_SA_EEES9_NS_10bfloat16_tESF_Li256ELb1ELb1ELb1ELb1EEENS1_36VarlenDynamicPersistentTileSchedulerILi128ELi128ELi256ELi128ELb1ELb1ELb1ELb0ELb1ELb1EEEEEEEEEvNT_6ParamsE --------------------------
	.section	.nv.info._ZN7cutlass13device_kernelIN5flash11enable_sm90INS1_16FlashAttnFwdSm90INS1_25CollectiveMainloopFwdSm90ILi2EN4cute5tupleIJNS5_1CILi1EEES8_S8_EEENS6_IJNS7_ILi128EEESA_NS7_ILi256EEEEEELi256ENS_12float_e4m3_tEfNS_4arch4Sm90ELb0ELb0ELb1ELb1ELb1ELb1ELb0ELb1ELb0ELb1ELb1ELb0EEENS1_21CollectiveEpilogueFwdINS6_IJSA_SB_SA_EEES9_NS_10bfloat16_tESF_Li256ELb1ELb1ELb1ELb1EEENS1_36VarlenDynamicPersistentTileSchedulerILi128ELi128ELi256ELi128ELb1ELb1ELb1ELb0ELb1ELb1EEEEEEEEEvNT_6ParamsE,"",@"SHT_CUDA_INFO"
	.sectionflags	@""
	.align	4


	//----- nvinfo : EIATTR_CUDA_API_VERSION
	.align		4
        /*0000*/ 	.byte	0x04, 0x37
        /*0002*/ 	.short	(.L_384 - .L_383)
.L_383:
        /*0004*/ 	.word	0x00000082


	//----- nvinfo : EIATTR_KPARAM_INFO
	.align		4
.L_384:
        /*0008*/ 	.byte	0x04, 0x17
        /*000a*/ 	.short	(.L_386 - .L_385)
.L_385:
        /*000c*/ 	.word	0x00000000
        /*0010*/ 	.short	0x0000
        /*0012*/ 	.short	0x0070
        /*0014*/ 	.byte	0x00, 0xf0, 0x01, 0x2a


	//----- nvinfo : EIATTR_SPARSE_MMA_MASK
	.align		4
.L_386:
        /*0018*/ 	.byte	0x03, 0x50
        /*001a*/ 	.short	0x0000


	//----- nvinfo : EIATTR_MAXREG_COUNT
	.align		4
        /*001c*/ 	.byte	0x03, 0x1b
        /*001e*/ 	.short	0x00a8


	//----- nvinfo : EIATTR_NUM_BARRIERS
	.align		4
        /*0020*/ 	.byte	0x02, 0x4c
        /*0022*/ 	.byte	0x10
	.zero		1


	//----- nvinfo : EIATTR_EXTERNS
	.align		4
        /*0024*/ 	.byte	0x04, 0x0f
        /*0026*/ 	.short	(.L_388 - .L_387)


	//   ....[0]....
	.align		4
.L_387:
        /*0028*/ 	.word	index@(__assertfail)


	//----- nvinfo : EIATTR_ANNOTATIONS
	.align		4
.L_388:
        /*002c*/ 	.byte	0x04, 0x55
        /*002e*/ 	.short	(.L_390 - .L_389)


	//   ....[0]....
.L_389:
        /* <DEDUP_REMOVED lines=210> */
        /*0d44*/ 	.byte	0xd0, 0x12, 0x03, 0x00, 0x01, 0x00, 0x00, 0x00, 0x60, 0x1c, 0x03, 0x00


	//----- nvinfo : EIATTR_MERCURY_ISA_VERSION
	.align		4
.L_390:
        /*0d50*/ 	.byte	0x03, 0x5f
        /*0d52*/ 	.short	0x0101


	//----- nvinfo : EIATTR_UNUSED_LOAD_BYTE_OFFSET
	.align		4
        /*0d54*/ 	.byte	0x04, 0x44
        /*0d56*/ 	.short	(.L_392 - .L_391)


	//   ....[0]....
.L_391:
        /*0d58*/ 	.word	0x00000ab0
        /*0d5c*/ 	.word	0x0000fff0


	//   ....[1]....
        /*0d60*/ 	.word	0x0001b570
        /*0d64*/ 	.word	0x0000fff0


	//----- nvinfo : EIATTR_INT_WARP_WIDE_INSTR_OFFSETS
	.align		4
.L_392:
        /*0d68*/ 	.byte	0x04, 0x31
        /*0d6a*/ 	.short	(.L_394 - .L_393)


	//   ....[0]....
.L_393:
        /*0d6c*/ 	.word	0x00000130


	//   ....[1]....
        /*0d70*/ 	.word	0x00000170


	//   ....[2]....
        /*0d74*/ 	.word	0x000001e0


	//   ....[3]....
        /*0d78*/ 	.word	0x000252b0


	//   ....[4]....
        /*0d7c*/ 	.word	0x00025340


	//   ....[5]....
        /*0d80*/ 	.word	0x000294d0


	//   ....[6]....
        /*0d84*/ 	.word	0x00029560


	//----- nvinfo : EIATTR_COOP_GROUP_MASK_REGIDS
	.align		4
.L_394:
        /*0d88*/ 	.byte	0x04, 0x29
        /*0d8a*/ 	.short	(.L_396 - .L_395)


	//   ....[0]....
.L_395:
        /*0d8c*/ 	.word	0xffffffff


	//   ....[1]....
        /*0d90*/ 	.word	0xffffffff


	//   ....[2]....
        /*0d94*/ 	.word	0xffffffff


	//   ....[3]....
        /*0d98*/ 	.word	0xffffffff


	//   ....[4]....
        /*0d9c*/ 	.word	0xffffffff


	//   ....[5]....
        /*0da0*/ 	.word	0xffffffff


	//   ....[6]....
        /*0da4*/ 	.word	0xffffffff


	//   ....[7]....
        /*0da8*/ 	.word	0xffffffff


	//   ....[8]....
        /*0dac*/ 	.word	0xffffffff


	//   ....[9]....
        /*0db0*/ 	.word	0xffffffff


	//   ....[10]....
        /*0db4*/ 	.word	0xffffffff


	//   ....[11]....
        /*0db8*/ 	.word	0xffffffff


	//   ....[12]....
        /*0dbc*/ 	.word	0xffffffff


	//   ....[13]....
        /*0dc0*/ 	.word	0xffffffff


	//   ....[14]....
        /*0dc4*/ 	.word	0xffffffff


	//   ....[15]....
        /*0dc8*/ 	.word	0xffffffff


	//   ....[16]....
        /*0dcc*/ 	.word	0xffffffff


	//   ....[17]....
        /*0dd0*/ 	.word	0xffffffff


	//   ....[18]....
        /*0dd4*/ 	.word	0xffffffff


	//   ....[19]....
        /*0dd8*/ 	.word	0xffffffff


	//   ....[20]....
        /*0ddc*/ 	.word	0xffffffff


	//   ....[21]....
        /*0de0*/ 	.word	0xffffffff


	//   ....[22]....
        /*0de4*/ 	.word	0xffffffff


	//   ....[23]....
        /*0de8*/ 	.word	0xffffffff


	//   ....[24]....
        /*0dec*/ 	.word	0xffffffff


	//   ....[25]....
        /*0df0*/ 	.word	0xffffffff


	//   ....[26]....
        /*0df4*/ 	.word	0xffffffff


	//   ....[27]....
        /*0df8*/ 	.word	0xffffffff


	//   ....[28]....
        /*0dfc*/ 	.word	0xffffffff


	//   ....[29]....
        /*0e00*/ 	.word	0xffffffff


	//   ....[30]....
        /*0e04*/ 	.word	0xffffffff


	//   ....[31]....
        /*0e08*/ 	.word	0xffffffff


	//   ....[32]....
        /*0e0c*/ 	.word	0xffffffff


	//   ....[33]....
        /*0e10*/ 	.word	0xffffffff


	//   ....[34]....
        /*0e14*/ 	.word	0xffffffff


	//   ....[35]....
        /*0e18*/ 	.word	0xffffffff


	//   ....[36]....
        /*0e1c*/ 	.word	0xffffffff


	//   ....[37]....
        /*0e20*/ 	.word	0xffffffff


	//   ....[38]....
        /*0e24*/ 	.word	0xffffffff


	//   ....[39]....
        /*0e28*/ 	.word	0xffffffff


	//   ....[40]....
        /*0e2c*/ 	.word	0xffffffff


	//   ....[41]....
        /*0e30*/ 	.word	0xffffffff


	//   ....[42]....
        /*0e34*/ 	.word	0xffffffff


	//   ....[43]....
        /*0e38*/ 	.word	0xffffffff


	//   ....[44]....
        /*0e3c*/ 	.word	0xffffffff


	//   ....[45]....
        /*0e40*/ 	.word	0xffffffff


	//   ....[46]....
        /*0e44*/ 	.word	0xffffffff


	//   ....[47]....
        /*0e48*/ 	.word	0xffffffff


	//   ....[48]....
        /*0e4c*/ 	.word	0xffffffff


	//   ....[49]....
        /*0e50*/ 	.word	0xffffffff


	//   ....[50]....
        /*0e54*/ 	.word	0xffffffff


	//   ....[51]....
        /*0e58*/ 	.word	0xffffffff


	//   ....[52]....
        /*0e5c*/ 	.word	0xffffffff


	//   ....[53]....
        /*0e60*/ 	.word	0xffffffff


	//   ....[54]....
        /*0e64*/ 	.word	0xffffffff


	//   ....[55]....
        /*0e68*/ 	.word	0xffffffff


	//   ....[56]....
        /*0e6c*/ 	.word	0xffffffff


	//   ....[57]....
        /*0e70*/ 	.word	0xffffffff


	//   ....[58]....
        /*0e74*/ 	.word	0xffffffff


	//   ....[59]....
        /*0e78*/ 	.word	0xffffffff


	//   ....[60]....
        /*0e7c*/ 	.word	0xffffffff


	//   ....[61]....
        /*0e80*/ 	.word	0xffffffff


	//   ....[62]....
        /*0e84*/ 	.word	0xffffffff


	//   ....[63]....
        /*0e88*/ 	.word	0xffffffff


	//   ....[64]....
        /*0e8c*/ 	.word	0xffffffff


	//   ....[65]....
        /*0e90*/ 	.word	0xffffffff


	//   ....[66]....
        /*0e94*/ 	.word	0xffffffff


	//   ....[67]....
        /*0e98*/ 	.word	0xffffffff


	//   ....[68]....
        /*0e9c*/ 	.word	0xffffffff


	//   ....[69]....
        /*0ea0*/ 	.word	0xffffffff


	//   ....[70]....
        /*0ea4*/ 	.word	0xffffffff


	//   ....[71]....
        /*0ea8*/ 	.word	0xffffffff


	//   ....[72]....
        /*0eac*/ 	.word	0xffffffff


	//   ....[73]....
        /*0eb0*/ 	.word	0xffffffff


	//   ....[74]....
        /*0eb4*/ 	.word	0xffffffff


	//   ....[75]....
        /*0eb8*/ 	.word	0xffffffff


	//   ....[76]....
        /*0ebc*/ 	.word	0xffffffff


	//   ....[77]....
        /*0ec0*/ 	.word	0xffffffff


	//   ....[78]....
        /*0ec4*/ 	.word	0xffffffff


	//   ....[79]....
        /*0ec8*/ 	.word	0xffffffff


	//   ....[80]....
        /*0ecc*/ 	.word	0xffffffff


	//   ....[81]....
        /*0ed0*/ 	.word	0xffffffff


	//   ....[82]....
        /*0ed4*/ 	.word	0xffffffff


	//   ....[83]....
        /*0ed8*/ 	.word	0xffffffff


	//   ....[84]....
        /*0edc*/ 	.word	0xffffffff


	//   ....[85]....
        /*0ee0*/ 	.word	0xffffffff


	//   ....[86]....
        /*0ee4*/ 	.word	0xffffffff


	//   ....[87]....
        /*0ee8*/ 	.word	0xffffffff


	//   ....[88]....
        /*0eec*/ 	.word	0xffffffff


	//   ....[89]....
        /*0ef0*/ 	.word	0xffffffff


	//   ....[90]....
        /*0ef4*/ 	.word	0xffffffff


	//   ....[91]....
        /*0ef8*/ 	.word	0xffffffff


	//   ....[92]....
        /*0efc*/ 	.word	0xffffffff


	//   ....[93]....
        /*0f00*/ 	.word	0xffffffff


	//   ....[94]....
        /*0f04*/ 	.word	0xffffffff


	//   ....[95]....
        /*0f08*/ 	.word	0xffffffff


	//   ....[96]....
        /*0f0c*/ 	.word	0xffffffff


	//   ....[97]....
        /*0f10*/ 	.word	0xffffffff


	//   ....[98]....
        /*0f14*/ 	.word	0xffffffff


	//   ....[99]....
        /*0f18*/ 	.word	0xffffffff


	//   ....[100]....
        /*0f1c*/ 	.word	0xffffffff


	//   ....[101]....
        /*0f20*/ 	.word	0xffffffff


	//   ....[102]....
        /*0f24*/ 	.word	0xffffffff


	//   ....[103]....
        /*0f28*/ 	.word	0xffffffff


	//   ....[104]....
        /*0f2c*/ 	.word	0xffffffff


	//   ....[105]....
        /*0f30*/ 	.word	0xffffffff


	//   ....[106]....
        /*0f34*/ 	.word	0xffffffff


	//   ....[107]....
        /*0f38*/ 	.word	0xffffffff


	//   ....[108]....
        /*0f3c*/ 	.word	0xffffffff


	//   ....[109]....
        /*0f40*/ 	.word	0xffffffff


	//   ....[110]....
        /*0f44*/ 	.word	0xffffffff


	//   ....[111]....
        /*0f48*/ 	.word	0xffffffff


	//   ....[112]....
        /*0f4c*/ 	.word	0xffffffff


	//   ....[113]....
        /*0f50*/ 	.word	0xffffffff


	//   ....[114]....
        /*0f54*/ 	.word	0xffffffff


	//   ....[115]....
        /*0f58*/ 	.word	0xffffffff


	//   ....[116]....
        /*0f5c*/ 	.word	0xffffffff


	//   ....[117]....
        /*0f60*/ 	.word	0xffffffff


	//   ....[118]....
        /*0f64*/ 	.word	0xffffffff


	//   ....[119]....
        /*0f68*/ 	.word	0xffffffff


	//   ....[120]....
        /*0f6c*/ 	.word	0xffffffff


	//   ....[121]....
        /*0f70*/ 	.word	0xffffffff


	//   ....[122]....
        /*0f74*/ 	.word	0xffffffff


	//   ....[123]....
        /*0f78*/ 	.word	0xffffffff


	//   ....[124]....
        /*0f7c*/ 	.word	0xffffffff


	//   ....[125]....
        /*0f80*/ 	.word	0xffffffff


	//   ....[126]....
        /*0f84*/ 	.word	0xffffffff


	//   ....[127]....
        /*0f88*/ 	.word	0xffffffff


	//   ....[128]....
        /*0f8c*/ 	.word	0xffffffff


	//   ....[129]....
        /*0f90*/ 	.word	0xffffffff


	//   ....[130]....
        /*0f94*/ 	.word	0xffffffff


	//   ....[131]....
        /*0f98*/ 	.word	0xffffffff


	//   ....[132]....
        /*0f9c*/ 	.word	0xffffffff


	//   ....[133]....
        /*0fa0*/ 	.word	0xffffffff


	//   ....[134]....
        /*0fa4*/ 	.word	0xffffffff


	//   ....[135]....
        /*0fa8*/ 	.word	0xffffffff


	//   ....[136]....
        /*0fac*/ 	.word	0xffffffff


	//   ....[137]....
        /*0fb0*/ 	.word	0xffffffff


	//   ....[138]....
        /*0fb4*/ 	.word	0xffffffff


	//   ....[139]....
        /*0fb8*/ 	.word	0xffffffff


	//   ....[140]....
        /*0fbc*/ 	.word	0xffffffff


	//   ....[141]....
        /*0fc0*/ 	.word	0xffffffff


	//   ....[142]....
        /*0fc4*/ 	.word	0xffffffff


	//   ....[143]....
        /*0fc8*/ 	.word	0xffffffff


	//   ....[144]....
        /*0fcc*/ 	.word	0xffffffff


	//   ....[145]....
        /*0fd0*/ 	.word	0xffffffff


	//   ....[146]....
        /*0fd4*/ 	.word	0xffffffff


	//   ....[147]....
        /*0fd8*/ 	.word	0xffffffff


	//   ....[148]....
        /*0fdc*/ 	.word	0xffffffff


	//   ....[149]....
        /*0fe0*/ 	.word	0xffffffff


	//   ....[150]....
        /*0fe4*/ 	.word	0xffffffff


	//   ....[151]....
        /*0fe8*/ 	.word	0xffffffff


	//   ....[152]....
        /*0fec*/ 	.word	0xffffffff


	//   ....[153]....
        /*0ff0*/ 	.word	0xffffffff


	//   ....[154]....
        /*0ff4*/ 	.word	0xffffffff


	//   ....[155]....
        /*0ff8*/ 	.word	0xffffffff


	//   ....[156]....
        /*0ffc*/ 	.word	0xffffffff


	//   ....[157]....
        /*1000*/ 	.word	0xffffffff


	//   ....[158]....
        /*1004*/ 	.word	0xffffffff


	//   ....[159]....
        /*1008*/ 	.word	0xffffffff


	//   ....[160]....
        /*100c*/ 	.word	0xffffffff


	//   ....[161]....
        /*1010*/ 	.word	0xffffffff


	//   ....[162]....
        /*1014*/ 	.word	0xffffffff


	//   ....[163]....
        /*1018*/ 	.word	0xffffffff


	//   ....[164]....
        /*101c*/ 	.word	0xffffffff


	//   ....[165]....
        /*1020*/ 	.word	0xffffffff


	//   ....[166]....
        /*1024*/ 	.word	0xffffffff


	//   ....[167]....
        /*1028*/ 	.word	0xffffffff


	//   ....[168]....
        /*102c*/ 	.word	0xffffffff


	//   ....[169]....
        /*1030*/ 	.word	0xffffffff


	//   ....[170]....
        /*1034*/ 	.word	0xffffffff


	//   ....[171]....
        /*1038*/ 	.word	0xffffffff


	//   ....[172]....
        /*103c*/ 	.word	0xffffffff


	//   ....[173]....
        /*1040*/ 	.word	0xffffffff


	//   ....[174]....
        /*1044*/ 	.word	0xffffffff


	//   ....[175]....
        /*1048*/ 	.word	0xffffffff


	//   ....[176]....
        /*104c*/ 	.word	0xffffffff


	//   ....[177]....
        /*1050*/ 	.word	0xffffffff


	//   ....[178]....
        /*1054*/ 	.word	0xffffffff


	//   ....[179]....
        /*1058*/ 	.word	0xffffffff


	//   ....[180]....
        /*105c*/ 	.word	0xffffffff


	//   ....[181]....
        /*1060*/ 	.word	0xffffffff


	//   ....[182]....
        /*1064*/ 	.word	0xffffffff


	//   ....[183]....
        /*1068*/ 	.word	0xffffffff


	//   ....[184]....
        /*106c*/ 	.word	0xffffffff


	//   ....[185]....
        /*1070*/ 	.word	0xffffffff


	//   ....[186]....
        /*1074*/ 	.word	0xffffffff


	//   ....[187]....
        /*1078*/ 	.word	0xffffffff


	//   ....[188]....
        /*107c*/ 	.word	0xffffffff


	//   ....[189]....
        /*1080*/ 	.word	0xffffffff


	//   ....[190]....
        /*1084*/ 	.word	0xffffffff


	//   ....[191]....
        /*1088*/ 	.word	0xffffffff


	//   ....[192]....
        /*108c*/ 	.word	0xffffffff


	//   ....[193]....
        /*1090*/ 	.word	0xffffffff


	//   ....[194]....
        /*1094*/ 	.word	0xffffffff


	//   ....[195]....
        /*1098*/ 	.word	0xffffffff


	//   ....[196]....
        /*109c*/ 	.word	0xffffffff


	//   ....[197]....
        /*10a0*/ 	.word	0xffffffff


	//   ....[198]....
        /*10a4*/ 	.word	0xffffffff


	//   ....[199]....
        /*10a8*/ 	.word	0xffffffff


	//   ....[200]....
        /*10ac*/ 	.word	0xffffffff


	//   ....[201]....
        /*10b0*/ 	.word	0xffffffff


	//   ....[202]....
        /*10b4*/ 	.word	0xffffffff


	//   ....[203]....
        /*10b8*/ 	.word	0xffffffff


	//   ....[204]....
        /*10bc*/ 	.word	0xffffffff


	//   ....[205]....
        /*10c0*/ 	.word	0xffffffff


	//   ....[206]....
        /*10c4*/ 	.word	0xffffffff


	//   ....[207]....
        /*10c8*/ 	.word	0xffffffff


	//   ....[208]....
        /*10cc*/ 	.word	0xffffffff


	//   ....[209]....
        /*10d0*/ 	.word	0xffffffff


	//   ....[210]....
        /*10d4*/ 	.word	0xffffffff


	//   ....[211]....
        /*10d8*/ 	.word	0xffffffff


	//   ....[212]....
        /*10dc*/ 	.word	0xffffffff


	//   ....[213]....
        /*10e0*/ 	.word	0xffffffff


	//   ....[214]....
        /*10e4*/ 	.word	0xffffffff


	//   ....[215]....
        /*10e8*/ 	.word	0xffffffff


	//   ....[216]....
        /*10ec*/ 	.word	0xffffffff


	//   ....[217]....
        /*10f0*/ 	.word	0xffffffff


	//   ....[218]....
        /*10f4*/ 	.word	0xffffffff


	//   ....[219]....
        /*10f8*/ 	.word	0xffffffff


	//   ....[220]....
        /*10fc*/ 	.word	0xffffffff


	//   ....[221]....
        /*1100*/ 	.word	0xffffffff


	//   ....[222]....
        /*1104*/ 	.word	0xffffffff


	//   ....[223]....
        /*1108*/ 	.word	0xffffffff


	//   ....[224]....
        /*110c*/ 	.word	0xffffffff


	//   ....[225]....
        /*1110*/ 	.word	0xffffffff


	//   ....[226]....
        /*1114*/ 	.word	0xffffffff


	//   ....[227]....
        /*1118*/ 	.word	0xffffffff


	//   ....[228]....
        /*111c*/ 	.word	0xffffffff


	//   ....[229]....
        /*1120*/ 	.word	0xffffffff


	//   ....[230]....
        /*1124*/ 	.word	0xffffffff


	//   ....[231]....
        /*1128*/ 	.word	0xffffffff


	//   ....[232]....
        /*112c*/ 	.word	0xffffffff


	//   ....[233]....
        /*1130*/ 	.word	0xffffffff


	//   ....[234]....
        /*1134*/ 	.word	0xffffffff


	//   ....[235]....
        /*1138*/ 	.word	0xffffffff


	//   ....[236]....
        /*113c*/ 	.word	0xffffffff


	//   ....[237]....
        /*1140*/ 	.word	0xffffffff


	//   ....[238]....
        /*1144*/ 	.word	0xffffffff


	//   ....[239]....
        /*1148*/ 	.word	0xffffffff


	//   ....[240]....
        /*114c*/ 	.word	0xffffffff


	//   ....[241]....
        /*1150*/ 	.word	0xffffffff


	//   ....[242]....
        /*1154*/ 	.word	0xffffffff


	//   ....[243]....
        /*1158*/ 	.word	0xffffffff


	//   ....[244]....
        /*115c*/ 	.word	0xffffffff


	//   ....[245]....
        /*1160*/ 	.word	0xffffffff


	//   ....[246]....
        /*1164*/ 	.word	0xffffffff


	//   ....[247]....
        /*1168*/ 	.word	0xffffffff


	//   ....[248]....
        /*116c*/ 	.word	0xffffffff


	//   ....[249]....
        /*1170*/ 	.word	0xffffffff


	//   ....[250]....
        /*1174*/ 	.word	0xffffffff


	//   ....[251]....
        /*1178*/ 	.word	0xffffffff


	//   ....[252]....
        /*117c*/ 	.word	0xffffffff


	//   ....[253]....
        /*1180*/ 	.word	0xffffffff


	//   ....[254]....
        /*1184*/ 	.word	0xffffffff


	//   ....[255]....
        /*1188*/ 	.word	0xffffffff


	//   ....[0]....
        /*118c*/ 	.word	0xffffffff


	//   ....[1]....
        /*1190*/ 	.word	0xffffffff


	//   ....[2]....
        /*1194*/ 	.word	0xffffffff


	//   ....[3]....
        /*1198*/ 	.word	0xffffffff


	//   ....[4]....
        /*119c*/ 	.word	0xffffffff


	//   ....[5]....
        /*11a0*/ 	.word	0xffffffff


	//   ....[6]....
        /*11a4*/ 	.word	0xffffffff


	//   ....[7]....
        /*11a8*/ 	.word	0xffffffff


	//   ....[8]....
        /*11ac*/ 	.word	0xffffffff


	//   ....[9]....
        /*11b0*/ 	.word	0xffffffff


	//   ....[10]....
        /*11b4*/ 	.word	0xffffffff


	//   ....[11]....
        /*11b8*/ 	.word	0xffffffff


	//   ....[12]....
        /*11bc*/ 	.word	0xffffffff


	//   ....[13]....
        /*11c0*/ 	.word	0xffffffff


	//   ....[14]....
        /*11c4*/ 	.word	0xffffffff


	//   ....[15]....
        /*11c8*/ 	.word	0xffffffff


	//   ....[16]....
        /*11cc*/ 	.word	0xffffffff


	//   ....[17]....
        /*11d0*/ 	.word	0xffffffff


	//   ....[18]....
        /*11d4*/ 	.word	0xffffffff


	//   ....[19]....
        /*11d8*/ 	.word	0xffffffff


	//   ....[20]....
        /*11dc*/ 	.word	0xffffffff


	//   ....[21]....
        /*11e0*/ 	.word	0xffffffff


	//   ....[22]....
        /*11e4*/ 	.word	0xffffffff


	//   ....[23]....
        /*11e8*/ 	.word	0xffffffff


	//   ....[24]....
        /*11ec*/ 	.word	0xffffffff


	//   ....[25]....
        /*11f0*/ 	.word	0xffffffff


	//   ....[26]....
        /*11f4*/ 	.word	0xffffffff


	//   ....[27]....
        /*11f8*/ 	.word	0xffffffff


	//   ....[28]....
        /*11fc*/ 	.word	0xffffffff


	//   ....[29]....
        /*1200*/ 	.word	0xffffffff


	//   ....[30]....
        /*1204*/ 	.word	0xffffffff


	//   ....[31]....
        /*1208*/ 	.word	0xffffffff


	//   ....[32]....
        /*120c*/ 	.word	0xffffffff


	//   ....[33]....
        /*1210*/ 	.word	0xffffffff


	//   ....[34]....
        /*1214*/ 	.word	0xffffffff


	//   ....[35]....
        /*1218*/ 	.word	0xffffffff


	//   ....[36]....
        /*121c*/ 	.word	0xffffffff


	//   ....[37]....
        /*1220*/ 	.word	0xffffffff


	//   ....[38]....
        /*1224*/ 	.word	0xffffffff


	//   ....[39]....
        /*1228*/ 	.word	0xffffffff


	//   ....[40]....
        /*122c*/ 	.word	0xffffffff


	//   ....[41]....
        /*1230*/ 	.word	0xffffffff


	//   ....[42]....
        /*1234*/ 	.word	0xffffffff


	//   ....[43]....
        /*1238*/ 	.word	0xffffffff


	//   ....[44]....
        /*123c*/ 	.word	0xffffffff


	//   ....[45]....
        /*1240*/ 	.word	0xffffffff


	//   ....[46]....
        /*1244*/ 	.word	0xffffffff


	//   ....[47]....
        /*1248*/ 	.word	0xffffffff


	//   ....[48]....
        /*124c*/ 	.word	0xffffffff


	//   ....[49]....
        /*1250*/ 	.word	0xffffffff


	//   ....[50]....
        /*1254*/ 	.word	0xffffffff


	//   ....[51]....
        /*1258*/ 	.word	0xffffffff


	//   ....[52]....
        /*125c*/ 	.word	0xffffffff


	//   ....[53]....
        /*1260*/ 	.word	0xffffffff


	//   ....[54]....
        /*1264*/ 	.word	0xffffffff


	//   ....[55]....
        /*1268*/ 	.word	0xffffffff


	//   ....[56]....
        /*126c*/ 	.word	0xffffffff


	//   ....[57]....
        /*1270*/ 	.word	0xffffffff


	//   ....[58]....
        /*1274*/ 	.word	0xffffffff


	//   ....[59]....
        /*1278*/ 	.word	0xffffffff


	//   ....[60]....
        /*127c*/ 	.word	0xffffffff


	//   ....[61]....
        /*1280*/ 	.word	0xffffffff


	//   ....[62]....
        /*1284*/ 	.word	0xffffffff


	//   ....[63]....
        /*1288*/ 	.word	0xffffffff


	//   ....[64]....
        /*128c*/ 	.word	0xffffffff


	//   ....[65]....
        /*1290*/ 	.word	0xffffffff


	//   ....[66]....
        /*1294*/ 	.word	0xffffffff


	//   ....[67]....
        /*1298*/ 	.word	0xffffffff


	//   ....[68]....
        /*129c*/ 	.word	0xffffffff


	//   ....[69]....
        /*12a0*/ 	.word	0xffffffff


	//   ....[70]....
        /*12a4*/ 	.word	0xffffffff


	//   ....[71]....
        /*12a8*/ 	.word	0xffffffff


	//   ....[72]....
        /*12ac*/ 	.word	0xffffffff


	//   ....[73]....
        /*12b0*/ 	.word	0x0500000f


	//   ....[74]....
        /*12b4*/ 	.word	0x0500000f


	//   ....[75]....
        /*12b8*/ 	.word	0x0500000f


	//   ....[76]....
        /*12bc*/ 	.word	0x0500000f


	//   ....[77]....
        /*12c0*/ 	.word	0x0500000f


	//   ....[78]....
        /*12c4*/ 	.word	0x0500000f


	//   ....[79]....
        /*12c8*/ 	.word	0x0500000f


	//   ....[80]....
        /*12cc*/ 	.word	0x0500000f


	//   ....[81]....
        /*12d0*/ 	.word	0x0500000f


	//   ....[82]....
        /*12d4*/ 	.word	0x0500000f


	//   ....[83]....
        /*12d8*/ 	.word	0x0500000f


	//   ....[84]....
        /*12dc*/ 	.word	0x0500000f


	//   ....[85]....
        /*12e0*/ 	.word	0x0500000f


	//   ....[86]....
        /*12e4*/ 	.word	0x0500000f


	//   ....[87]....
        /*12e8*/ 	.word	0x0500000f


	//   ....[88]....
        /*12ec*/ 	.word	0x0500000f


	//   ....[89]....
        /*12f0*/ 	.word	0x0500000f


	//   ....[90]....
        /*12f4*/ 	.word	0x0500000f


	//   ....[91]....
        /*12f8*/ 	.word	0x0500000f


	//   ....[92]....
        /*12fc*/ 	.word	0x0500000f


	//   ....[93]....
        /*1300*/ 	.word	0x0500000f


	//   ....[94]....
        /*1304*/ 	.word	0x0500000f


	//   ....[95]....
        /*1308*/ 	.word	0x0500000f


	//   ....[96]....
        /*130c*/ 	.word	0x0500000f


	//   ....[97]....
        /*1310*/ 	.word	0x0500000f


	//   ....[98]....
        /*1314*/ 	.word	0x0500000f


	//   ....[99]....
        /*1318*/ 	.word	0x0500000f


	//   ....[100]....
        /*131c*/ 	.word	0x0500000f


	//   ....[101]....
        /*1320*/ 	.word	0x0500000f


	//   ....[102]....
        /*1324*/ 	.word	0x0500000f


	//   ....[103]....
        /*1328*/ 	.word	0x0500000f


	//   ....[104]....
        /*132c*/ 	.word	0x0500000f


	//   ....[105]....
        /*1330*/ 	.word	0x0500000f


	//   ....[106]....
        /*1334*/ 	.word	0x0500000f


	//   ....[107]....
        /*1338*/ 	.word	0x0500000f


	//   ....[108]....
        /*133c*/ 	.word	0x0500000f


	//   ....[109]....
        /*1340*/ 	.word	0x0500000f


	//   ....[110]....
        /*1344*/ 	.word	0x0500000f


	//   ....[111]....
        /*1348*/ 	.word	0x0500000f


	//   ....[112]....
        /*134c*/ 	.word	0x0500000f


	//   ....[113]....
        /*1350*/ 	.word	0x0500000f


	//   ....[114]....
        /*1354*/ 	.word	0x0500000f


	//   ....[115]....
        /*1358*/ 	.word	0x0500000f


	//   ....[116]....
        /*135c*/ 	.word	0x0500000f


	//   ....[117]....
        /*1360*/ 	.word	0x0500000f


	//   ....[118]....
        /*1364*/ 	.word	0x0500000f


	//   ....[119]....
        /*1368*/ 	.word	0x0500000f


	//   ....[120]....
        /*136c*/ 	.word	0x0500000f


	//   ....[121]....
        /*1370*/ 	.word	0x0500000f


	//   ....[122]....
        /*1374*/ 	.word	0x0500000f


	//   ....[123]....
        /*1378*/ 	.word	0x0500000f


	//   ....[124]....
        /*137c*/ 	.word	0x0500000f


	//   ....[125]....
        /*1380*/ 	.word	0x0500000f


	//   ....[126]....
        /*1384*/ 	.word	0x0500000f


	//   ....[127]....
        /*1388*/ 	.word	0x0500000f


	//   ....[128]....
        /*138c*/ 	.word	0x0500000f


	//   ....[129]....
        /*1390*/ 	.word	0x0500000f


	//   ....[130]....
        /*1394*/ 	.word	0x0500000f


	//   ....[131]....
        /*1398*/ 	.word	0x0500000f


	//   ....[132]....
        /*139c*/ 	.word	0x0500000f


	//   ....[133]....
        /*13a0*/ 	.word	0x0500000f


	//   ....[134]....
        /*13a4*/ 	.word	0x0500000f


	//   ....[135]....
        /*13a8*/ 	.word	0x0500000f


	//   ....[136]....
        /*13ac*/ 	.word	0x0500000f


	//   ....[137]....
        /*13b0*/ 	.word	0x0500000f


	//   ....[138]....
        /*13b4*/ 	.word	0x0500000f


	//   ....[139]....
        /*13b8*/ 	.word	0x0500000f


	//   ....[140]....
        /*13bc*/ 	.word	0x0500000f


	//   ....[141]....
        /*13c0*/ 	.word	0x0500000f


	//   ....[142]....
        /*13c4*/ 	.word	0x0500000f


	//   ....[143]....
        /*13c8*/ 	.word	0x0500000f


	//   ....[144]....
        /*13cc*/ 	.word	0x0500000f


	//   ....[145]....
        /*13d0*/ 	.word	0x0500000f


	//   ....[146]....
        /*13d4*/ 	.word	0x0500000f


	//   ....[147]....
        /*13d8*/ 	.word	0x0500000f


	//   ....[148]....
        /*13dc*/ 	.word	0x0500000f


	//   ....[149]....
        /*13e0*/ 	.word	0x0500000f


	//   ....[150]....
        /*13e4*/ 	.word	0x0500000f


	//   ....[151]....
        /*13e8*/ 	.word	0x0500000f


	//   ....[152]....
        /*13ec*/ 	.word	0x0500000f


	//   ....[153]....
        /*13f0*/ 	.word	0x0500000f


	//   ....[154]....
        /*13f4*/ 	.word	0x0500000f


	//   ....[155]....
        /*13f8*/ 	.word	0x0500000f


	//   ....[156]....
        /*13fc*/ 	.word	0x0500000f


	//   ....[157]....
        /*1400*/ 	.word	0x0500000f


	//   ....[158]....
        /*1404*/ 	.word	0x0500000f


	//   ....[159]....
        /*1408*/ 	.word	0x0500000f


	//   ....[160]....
        /*140c*/ 	.word	0x0500000f


	//   ....[161]....
        /*1410*/ 	.word	0x0500000f


	//   ....[162]....
        /*1414*/ 	.word	0x0500000f


	//   ....[163]....
        /*1418*/ 	.word	0x0500000f


	//   ....[164]....
        /*141c*/ 	.word	0x0500000f


	//   ....[165]....
        /*1420*/ 	.word	0x0500000f


	//   ....[166]....
        /*1424*/ 	.word	0x0500000f


	//   ....[167]....
        /*1428*/ 	.word	0x0500000f


	//   ....[168]....
        /*142c*/ 	.word	0x0500000f


	//   ....[169]....
        /*1430*/ 	.word	0x0500000f


	//   ....[170]....
        /*1434*/ 	.word	0x0500000f


	//   ....[171]....
        /*1438*/ 	.word	0x0500000f


	//   ....[172]....
        /*143c*/ 	.word	0x0500000f


	//   ....[173]....
        /*1440*/ 	.word	0x0500000f


	//   ....[174]....
        /*1444*/ 	.word	0x0500000f


	//   ....[175]....
        /*1448*/ 	.word	0x0500000f


	//   ....[176]....
        /*144c*/ 	.word	0x0500000f


	//   ....[177]....
        /*1450*/ 	.word	0x0500000f


	//   ....[178]....
        /*1454*/ 	.word	0x0500000f


	//   ....[179]....
        /*1458*/ 	.word	0x0500000f


	//   ....[180]....
        /*145c*/ 	.word	0x0500000f


	//   ....[181]....
        /*1460*/ 	.word	0x0500000f


	//   ....[182]....
        /*1464*/ 	.word	0x0500000f


	//   ....[183]....
        /*1468*/ 	.word	0x0500000f


	//   ....[184]....
        /*146c*/ 	.word	0x0500000f


	//   ....[185]....
        /*1470*/ 	.word	0x0500000f


	//   ....[186]....
        /*1474*/ 	.word	0x0500000f


	//   ....[187]....
        /*1478*/ 	.word	0x0500000f


	//   ....[188]....
        /*147c*/ 	.word	0x0500000f


	//   ....[189]....
        /*1480*/ 	.word	0x0500000f


	//   ....[190]....
        /*1484*/ 	.word	0x0500000f


	//   ....[191]....
        /*1488*/ 	.word	0x0500000f


	//   ....[192]....
        /*148c*/ 	.word	0x0500000f


	//   ....[193]....
        /*1490*/ 	.word	0x0500000f


	//   ....[194]....
        /*1494*/ 	.word	0x0500000f


	//   ....[195]....
        /*1498*/ 	.word	0x0500000f


	//   ....[196]....
        /*149c*/ 	.word	0x0500000f


	//   ....[197]....
        /*14a0*/ 	.word	0x0500000f


	//   ....[198]....
        /*14a4*/ 	.word	0x0500000f


	//   ....[199]....
        /*14a8*/ 	.word	0x0500000f


	//   ....[200]....
        /*14ac*/ 	.word	0x0500000f


	//   ....[201]....
        /*14b0*/ 	.word	0x0500000f


	//   ....[202]....
        /*14b4*/ 	.word	0x0500000f


	//   ....[203]....
        /*14b8*/ 	.word	0x0500000f


	//   ....[204]....
        /*14bc*/ 	.word	0x0500000f


	//   ....[205]....
        /*14c0*/ 	.word	0x0500000f


	//   ....[206]....
        /*14c4*/ 	.word	0x0500000f


	//   ....[207]....
        /*14c8*/ 	.word	0x0500000f


	//   ....[208]....
        /*14cc*/ 	.word	0x0500000f


	//   ....[209]....
        /*14d0*/ 	.word	0x0500000f


	//   ....[210]....
        /*14d4*/ 	.word	0x0500000f


	//   ....[211]....
        /*14d8*/ 	.word	0x0500000f


	//   ....[212]....
        /*14dc*/ 	.word	0x0500000f


	//   ....[213]....
        /*14e0*/ 	.word	0x0500000f


	//   ....[214]....
        /*14e4*/ 	.word	0x0500000f


	//   ....[215]....
        /*14e8*/ 	.word	0x0500000f


	//   ....[216]....
        /*14ec*/ 	.word	0x0500000f


	//   ....[217]....
        /*14f0*/ 	.word	0x0500000f


	//   ....[218]....
        /*14f4*/ 	.word	0x0500000f


	//   ....[219]....
        /*14f8*/ 	.word	0x0500000f


	//   ....[220]....
        /*14fc*/ 	.word	0x0500000f


	//   ....[221]....
        /*1500*/ 	.word	0x0500000f


	//   ....[222]....
        /*1504*/ 	.word	0x0500000f


	//   ....[223]....
        /*1508*/ 	.word	0x0500000f


	//   ....[224]....
        /*150c*/ 	.word	0x0500000f


	//   ....[225]....
        /*1510*/ 	.word	0x0500000f


	//   ....[226]....
        /*1514*/ 	.word	0x0500000f


	//   ....[227]....
        /*1518*/ 	.word	0x0500000f


	//   ....[228]....
        /*151c*/ 	.word	0x0500000f


	//   ....[229]....
        /*1520*/ 	.word	0x0500000f


	//   ....[230]....
        /*1524*/ 	.word	0x0500000f


	//   ....[231]....
        /*1528*/ 	.word	0x0500000f


	//   ....[232]....
        /*152c*/ 	.word	0x0500000f


	//   ....[233]....
        /*1530*/ 	.word	0x0500000f


	//   ....[234]....
        /*1534*/ 	.word	0x0500000f


	//   ....[235]....
        /*1538*/ 	.word	0x0500000f


	//   ....[236]....
        /*153c*/ 	.word	0x0500000f


	//   ....[237]....
        /*1540*/ 	.word	0x0500000f


	//   ....[238]....
        /*1544*/ 	.word	0x0500000f


	//   ....[239]....
        /*1548*/ 	.word	0x0500000f


	//   ....[240]....
        /*154c*/ 	.word	0x0500000f


	//   ....[241]....
        /*1550*/ 	.word	0x0500000f


	//   ....[242]....
        /*1554*/ 	.word	0x0500000f


	//   ....[243]....
        /*1558*/ 	.word	0x0500000f


	//   ....[244]....
        /*155c*/ 	.word	0x0500000f


	//   ....[245]....
        /*1560*/ 	.word	0x0500000f


	//   ....[246]....
        /*1564*/ 	.word	0x0500000f


	//   ....[247]....
        /*1568*/ 	.word	0x0500000f


	//   ....[248]....
        /*156c*/ 	.word	0x0500000f


	//   ....[249]....
        /*1570*/ 	.word	0x0500000f


	//   ....[250]....
        /*1574*/ 	.word	0x0500000f


	//   ....[251]....
        /*1578*/ 	.word	0x0500000f


	//   ....[252]....
        /*157c*/ 	.word	0x0500000f


	//   ....[253]....
        /*1580*/ 	.word	0x0500000f


	//   ....[254]....
        /*1584*/ 	.word	0x0500000f


	//   ....[255]....
        /*1588*/ 	.word	0x0500000f


	//   ....[0]....
        /*158c*/ 	.word	0x0500000f


	//   ....[1]....
        /*1590*/ 	.word	0x0500000f


	//   ....[2]....
        /*1594*/ 	.word	0x0500000f


	//   ....[3]....
        /*1598*/ 	.word	0x0500000f


	//   ....[4]....
        /*159c*/ 	.word	0x0500000f


	//   ....[5]....
        /*15a0*/ 	.word	0x0500000f


	//   ....[6]....
        /*15a4*/ 	.word	0x0500000f


	//   ....[7]....
        /*15a8*/ 	.word	0x0500000f


	//   ....[8]....
        /*15ac*/ 	.word	0x0500000f


	//   ....[9]....
        /*15b0*/ 	.word	0x0500000f


	//   ....[10]....
        /*15b4*/ 	.word	0x0500000f


	//   ....[11]....
        /*15b8*/ 	.word	0x0500000f


	//   ....[12]....
        /*15bc*/ 	.word	0x0500000f


	//   ....[13]....
        /*15c0*/ 	.word	0x0500000f


	//   ....[14]....
        /*15c4*/ 	.word	0x0500000f


	//   ....[15]....
        /*15c8*/ 	.word	0x0500000f


	//   ....[16]....
        /*15cc*/ 	.word	0x0500000f


	//   ....[17]....
        /*15d0*/ 	.word	0x0500000f


	//   ....[18]....
        /*15d4*/ 	.word	0x0500000f


	//   ....[19]....
        /*15d8*/ 	.word	0x0500000f


	//   ....[20]....
        /*15dc*/ 	.word	0x0500000f


	//   ....[21]....
        /*15e0*/ 	.word	0x0500000f


	//   ....[22]....
        /*15e4*/ 	.word	0x0500000f


	//   ....[23]....
        /*15e8*/ 	.word	0x0500000f


	//   ....[24]....
        /*15ec*/ 	.word	0x0500000f


	//   ....[25]....
        /*15f0*/ 	.word	0x0500000f


	//   ....[26]....
        /*15f4*/ 	.word	0x0500000f


	//   ....[27]....
        /*15f8*/ 	.word	0x0500000f


	//   ....[28]....
        /*15fc*/ 	.word	0x0500000f


	//   ....[29]....
        /*1600*/ 	.word	0x0500000f


	//   ....[30]....
        /*1604*/ 	.word	0x0500000f


	//   ....[31]....
        /*1608*/ 	.word	0x0500000f


	//   ....[32]....
        /*160c*/ 	.word	0x0500000f


	//   ....[33]....
        /*1610*/ 	.word	0x0500000f


	//   ....[34]....
        /*1614*/ 	.word	0x0500000f


	//   ....[35]....
        /*1618*/ 	.word	0x0500000f


	//   ....[36]....
        /*161c*/ 	.word	0x0500000f


	//   ....[37]....
        /*1620*/ 	.word	0x0500000f


	//   ....[38]....
        /*1624*/ 	.word	0x0500000f


	//   ....[39]....
        /*1628*/ 	.word	0x0500000f


	//   ....[40]....
        /*162c*/ 	.word	0x0500000f


	//   ....[41]....
        /*1630*/ 	.word	0x0500000f


	//   ....[42]....
        /*1634*/ 	.word	0x0500000f


	//   ....[43]....
        /*1638*/ 	.word	0x0500000f


	//   ....[44]....
        /*163c*/ 	.word	0x0500000f


	//   ....[45]....
        /*1640*/ 	.word	0x0500000f


	//   ....[46]....
        /*1644*/ 	.word	0x0500000f


	//   ....[47]....
        /*1648*/ 	.word	0x0500000f


	//   ....[48]....
        /*164c*/ 	.word	0x0500000f


	//   ....[49]....
        /*1650*/ 	.word	0x0500000f


	//   ....[50]....
        /*1654*/ 	.word	0x0500000f


	//   ....[51]....
        /*1658*/ 	.word	0x0500000f


	//   ....[52]....
        /*165c*/ 	.word	0x0500000f


	//   ....[53]....
        /*1660*/ 	.word	0x0500000f


	//   ....[54]....
        /*1664*/ 	.word	0x0500000f


	//   ....[55]....
        /*1668*/ 	.word	0x0500000f


	//   ....[56]....
        /*166c*/ 	.word	0x0500000f


	//   ....[57]....
        /*1670*/ 	.word	0x0500000f


	//   ....[58]....
        /*1674*/ 	.word	0x0500000f


	//   ....[59]....
        /*1678*/ 	.word	0x0500000f


	//   ....[60]....
        /*167c*/ 	.word	0x0500000f


	//   ....[61]....
        /*1680*/ 	.word	0x0500000f


	//   ....[62]....
        /*1684*/ 	.word	0x0500000f


	//   ....[63]....
        /*1688*/ 	.word	0x0500000f


	//   ....[64]....
        /*168c*/ 	.word	0x0500000f


	//   ....[65]....
        /*1690*/ 	.word	0x0500000f


	//   ....[66]....
        /*1694*/ 	.word	0x0500000f


	//   ....[67]....
        /*1698*/ 	.word	0x0500000f


	//   ....[68]....
        /*169c*/ 	.word	0x0500000f


	//   ....[69]....
        /*16a0*/ 	.word	0x0500000f


	//   ....[70]....
        /*16a4*/ 	.word	0x0500000f


	//   ....[71]....
        /*16a8*/ 	.word	0x0500000f


	//   ....[72]....
        /*16ac*/ 	.word	0x0500000f


	//   ....[73]....
        /*16b0*/ 	.word	0x0500000f


	//   ....[74]....
        /*16b4*/ 	.word	0x0500000f


	//   ....[75]....
        /*16b8*/ 	.word	0x0500000f


	//   ....[76]....
        /*16bc*/ 	.word	0x0500000f


	//   ....[77]....
        /*16c0*/ 	.word	0x0500000f


	//   ....[78]....
        /*16c4*/ 	.word	0x0500000f


	//   ....[79]....
        /*16c8*/ 	.word	0x0500000f


	//   ....[80]....
        /*16cc*/ 	.word	0x0500000f


	//   ....[81]....
        /*16d0*/ 	.word	0x0500000f


	//   ....[82]....
        /*16d4*/ 	.word	0x0500000f


	//   ....[83]....
        /*16d8*/ 	.word	0x0500000f


	//   ....[84]....
        /*16dc*/ 	.word	0x0500000f


	//   ....[85]....
        /*16e0*/ 	.word	0x0500000f


	//   ....[86]....
        /*16e4*/ 	.word	0x0500000f


	//   ....[87]....
        /*16e8*/ 	.word	0x0500000f


	//   ....[88]....
        /*16ec*/ 	.word	0x0500000f


	//   ....[89]....
        /*16f0*/ 	.word	0x0500000f


	//   ....[90]....
        /*16f4*/ 	.word	0x0500000f


	//   ....[91]....
        /*16f8*/ 	.word	0x0500000f


	//   ....[92]....
        /*16fc*/ 	.word	0x0500000f


	//   ....[93]....
        /*1700*/ 	.word	0x0500000f


	//   ....[94]....
        /*1704*/ 	.word	0x0500000f


	//   ....[95]....
        /*1708*/ 	.word	0x0500000f


	//   ....[96]....
        /*170c*/ 	.word	0x0500000f


	//   ....[97]....
        /*1710*/ 	.word	0x0500000f


	//   ....[98]....
        /*1714*/ 	.word	0x0500000f


	//----- nvinfo : EIATTR_COOP_GROUP_INSTR_OFFSETS
	.align		4
.L_396:
        /*1718*/ 	.byte	0x04, 0x28
        /*171a*/ 	.short	(.L_398 - .L_397)


	//   ....[0]....
.L_397:
        /*171c*/ 	.word	0x00000070


	//   ....[1]....
        /*1720*/ 	.word	0x00000140


	//   ....[2]....
        /*1724*/ 	.word	0x00000190


	//   ....[3]....
        /*1728*/ 	.word	0x000003c0


	//   ....[4]....
        /*172c*/ 	.word	0x00000520


	//   ....[5]....
        /*1730*/ 	.word	0x00000640


	//   ....[6]....
        /*1734*/ 	.word	0x000007a0


	//   ....[7]....
        /*1738*/ 	.word	0x00003c70


	//   ....[8]....
        /*173c*/ 	.word	0x00003c80


	//   ....[9]....
        /*1740*/ 	.word	0x00004bf0


	//   ....[10]....
        /*1744*/ 	.word	0x00004c00


	//   ....[11]....
        /*1748*/ 	.word	0x00005b30


	//   ....[12]....
        /*174c*/ 	.word	0x00005b40


	//   ....[13]....
        /*1750*/ 	.word	0x00006ab0


	//   ....[14]....
        /*1754*/ 	.word	0x00006ac0


	//   ....[15]....
        /*1758*/ 	.word	0x00008080


	//   ....[16]....
        /*175c*/ 	.word	0x00008090


	//   ....[17]....
        /*1760*/ 	.word	0x00009110


	//   ....[18]....
        /*1764*/ 	.word	0x00009120


	//   ....[19]....
        /*1768*/ 	.word	0x0000a1b0


	//   ....[20]....
        /*176c*/ 	.word	0x0000a1c0


	//   ....[21]....
        /*1770*/ 	.word	0x0000b1d0


	//   ....[22]....
        /*1774*/ 	.word	0x0000b1e0


	//   ....[23]....
        /*1778*/ 	.word	0x0000c420


	//   ....[24]....
        /*177c*/ 	.word	0x0000c430


	//   ....[25]....
        /*1780*/ 	.word	0x0000c540


	//   ....[26]....
        /*1784*/ 	.word	0x0000c550


	//   ....[27]....
        /*1788*/ 	.word	0x0000c670


	//   ....[28]....
        /*178c*/ 	.word	0x0000c680


	//   ....[29]....
        /*1790*/ 	.word	0x0000c7a0


	//   ....[30]....
        /*1794*/ 	.word	0x0000c7b0


	//   ....[31]....
        /*1798*/ 	.word	0x0000cb20


	//   ....[32]....
        /*179c*/ 	.word	0x0000cb40


	//   ....[33]....
        /*17a0*/ 	.word	0x0000cc20


	//   ....[34]....
        /*17a4*/ 	.word	0x0000cc40


	//   ....[35]....
        /*17a8*/ 	.word	0x0000cd20


	//   ....[36]....
        /*17ac*/ 	.word	0x0000cd40


	//   ....[37]....
        /*17b0*/ 	.word	0x0000ce20


	//   ....[38]....
        /*17b4*/ 	.word	0x0000ce40


	//   ....[39]....
        /*17b8*/ 	.word	0x0000d820


	//   ....[40]....
        /*17bc*/ 	.word	0x0000dfb0


	//   ....[41]....
        /*17c0*/ 	.word	0x0000dfc0


	//   ....[42]....
        /*17c4*/ 	.word	0x0000dfd0


	//   ....[43]....
        /*17c8*/ 	.word	0x0000dfe0


	//   ....[44]....
        /*17cc*/ 	.word	0x00011620


	//   ....[45]....
        /*17d0*/ 	.word	0x00011630


	//   ....[46]....
        /*17d4*/ 	.word	0x00011640


	//   ....[47]....
        /*17d8*/ 	.word	0x00011650


	//   ....[48]....
        /*17dc*/ 	.word	0x000166a0


	//   ....[49]....
        /*17e0*/ 	.word	0x000166c0


	//   ....[50]....
        /*17e4*/ 	.word	0x00016c50


	//   ....[51]....
        /*17e8*/ 	.word	0x00016ce0


	//   ....[52]....
        /*17ec*/ 	.word	0x00018910


	//   ....[53]....
        /*17f0*/ 	.word	0x00018930


	//   ....[54]....
        /*17f4*/ 	.word	0x000195d0


	//   ....[55]....
        /*17f8*/ 	.word	0x00019640


	//   ....[56]....
        /*17fc*/ 	.word	0x0001a940


	//   ....[57]....
        /*1800*/ 	.word	0x0001a9a0


	//   ....[58]....
        /*1804*/ 	.word	0x0001aa80


	//   ....[59]....
        /*1808*/ 	.word	0x0001aaa0


	//   ....[60]....
        /*180c*/ 	.word	0x0001bd90


	//   ....[61]....
        /*1810*/ 	.word	0x0001bdc0


	//   ....[62]....
        /*1814*/ 	.word	0x0001bdf0


	//   ....[63]....
        /*1818*/ 	.word	0x0001be20


	//   ....[64]....
        /*181c*/ 	.word	0x0001be50


	//   ....[65]....
        /*1820*/ 	.word	0x0001be80


	//   ....[66]....
        /*1824*/ 	.word	0x0001beb0


	//   ....[67]....
        /*1828*/ 	.word	0x0001bee0


	//   ....[68]....
        /*182c*/ 	.word	0x0001bf10


	//   ....[69]....
        /*1830*/ 	.word	0x0001bf40


	//   ....[70]....
        /*1834*/ 	.word	0x0001bf70


	//   ....[71]....
        /*1838*/ 	.word	0x0001bfa0


	//   ....[72]....
        /*183c*/ 	.word	0x0001bfd0


	//   ....[73]....
        /*1840*/ 	.word	0x0001c000


	//   ....[74]....
        /*1844*/ 	.word	0x0001c040


	//   ....[75]....
        /*1848*/ 	.word	0x0001c070


	//   ....[76]....
        /*184c*/ 	.word	0x0001c0a0


	//   ....[77]....
        /*1850*/ 	.word	0x0001c0d0


	//   ....[78]....
        /*1854*/ 	.word	0x0001c100


	//   ....[79]....
        /*1858*/ 	.word	0x0001c130


	//   ....[80]....
        /*185c*/ 	.word	0x0001c160


	//   ....[81]....
        /*1860*/ 	.word	0x0001c190


	//   ....[82]....
        /*1864*/ 	.word	0x0001c1c0


	//   ....[83]....
        /*1868*/ 	.word	0x0001c200


	//   ....[84]....
        /*186c*/ 	.word	0x0001c230


	//   ....[85]....
        /*1870*/ 	.word	0x0001c260


	//   ....[86]....
        /*1874*/ 	.word	0x0001c290


	//   ....[87]....
        /*1878*/ 	.word	0x0001c2c0


	//   ....[88]....
        /*187c*/ 	.word	0x0001c2f0


	//   ....[89]....
        /*1880*/ 	.word	0x0001c320


	//   ....[90]....
        /*1884*/ 	.word	0x0001c350


	//   ....[91]....
        /*1888*/ 	.word	0x0001c380


	//   ....[92]....
        /*188c*/ 	.word	0x0001c3b0


	//   ....[93]....
        /*1890*/ 	.word	0x0001c3e0


	//   ....[94]....
        /*1894*/ 	.word	0x0001c410


	//   ....[95]....
        /*1898*/ 	.word	0x0001c440


	//   ....[96]....
        /*189c*/ 	.word	0x0001c470


	//   ....[97]....
        /*18a0*/ 	.word	0x0001c4a0


	//   ....[98]....
        /*18a4*/ 	.word	0x0001c4d0


	//   ....[99]....
        /*18a8*/ 	.word	0x0001c500


	//   ....[100]....
        /*18ac*/ 	.word	0x0001c530


	//   ....[101]....
        /*18b0*/ 	.word	0x0001c560


	//   ....[102]....
        /*18b4*/ 	.word	0x0001c590


	//   ....[103]....
        /*18b8*/ 	.word	0x0001c5c0


	//   ....[104]....
        /*18bc*/ 	.word	0x0001c5f0


	//   ....[105]....
        /*18c0*/ 	.word	0x0001c620


	//   ....[106]....
        /*18c4*/ 	.word	0x0001c650


	//   ....[107]....
        /*18c8*/ 	.word	0x0001c680


	//   ....[108]....
        /*18cc*/ 	.word	0x0001c6b0


	//   ....[109]....
        /*18d0*/ 	.word	0x0001c6e0


	//   ....[110]....
        /*18d4*/ 	.word	0x0001c710


	//   ....[111]....
        /*18d8*/ 	.word	0x0001c740


	//   ....[112]....
        /*18dc*/ 	.word	0x0001c770


	//   ....[113]....
        /*18e0*/ 	.word	0x0001c7a0


	//   ....[114]....
        /*18e4*/ 	.word	0x0001c7d0


	//   ....[115]....
        /*18e8*/ 	.word	0x0001c800


	//   ....[116]....
        /*18ec*/ 	.word	0x0001c830


	//   ....[117]....
        /*18f0*/ 	.word	0x0001c860


	//   ....[118]....
        /*18f4*/ 	.word	0x0001c890


	//   ....[119]....
        /*18f8*/ 	.word	0x0001c8c0


	//   ....[120]....
        /*18fc*/ 	.word	0x0001c8f0


	//   ....[121]....
        /*1900*/ 	.word	0x0001c920


	//   ....[122]....
        /*1904*/ 	.word	0x0001c950


	//   ....[123]....
        /*1908*/ 	.word	0x0001c980


	//   ....[124]....
        /*190c*/ 	.word	0x0001c9b0


	//   ....[125]....
        /*1910*/ 	.word	0x0001c9e0


	//   ....[126]....
        /*1914*/ 	.word	0x0001ca10


	//   ....[127]....
        /*1918*/ 	.word	0x0001ca40


	//   ....[128]....
        /*191c*/ 	.word	0x0001ca70


	//   ....[129]....
        /*1920*/ 	.word	0x0001caa0


	//   ....[130]....
        /*1924*/ 	.word	0x0001cad0


	//   ....[131]....
        /*1928*/ 	.word	0x0001cb00


	//   ....[132]....
        /*192c*/ 	.word	0x0001cb30


	//   ....[133]....
        /*1930*/ 	.word	0x0001cb60


	//   ....[134]....
        /*1934*/ 	.word	0x0001cb90


	//   ....[135]....
        /*1938*/ 	.word	0x0001cbc0


	//   ....[136]....
        /*193c*/ 	.word	0x0001cbf0


	//   ....[137]....
        /*1940*/ 	.word	0x0001cc20


	//   ....[138]....
        /*1944*/ 	.word	0x0001cc50


	//   ....[139]....
        /*1948*/ 	.word	0x0001cc80


	//   ....[140]....
        /*194c*/ 	.word	0x0001ccb0


	//   ....[141]....
        /*1950*/ 	.word	0x0001cce0


	//   ....[142]....
        /*1954*/ 	.word	0x0001cd10


	//   ....[143]....
        /*1958*/ 	.word	0x0001cd40


	//   ....[144]....
        /*195c*/ 	.word	0x0001cd70


	//   ....[145]....
        /*1960*/ 	.word	0x0001cda0


	//   ....[146]....
        /*1964*/ 	.word	0x0001cdd0


	//   ....[147]....
        /*1968*/ 	.word	0x0001ce00


	//   ....[148]....
        /*196c*/ 	.word	0x0001ce30


	//   ....[149]....
        /*1970*/ 	.word	0x0001ce60


	//   ....[150]....
        /*1974*/ 	.word	0x0001ce90


	//   ....[151]....
        /*1978*/ 	.word	0x0001cec0


	//   ....[152]....
        /*197c*/ 	.word	0x0001cef0


	//   ....[153]....
        /*1980*/ 	.word	0x0001cf20


	//   ....[154]....
        /*1984*/ 	.word	0x0001cf50


	//   ....[155]....
        /*1988*/ 	.word	0x0001cf80


	//   ....[156]....
        /*198c*/ 	.word	0x0001cfb0


	//   ....[157]....
        /*1990*/ 	.word	0x0001cfe0


	//   ....[158]....
        /*1994*/ 	.word	0x0001d010


	//   ....[159]....
        /*1998*/ 	.word	0x0001d040


	//   ....[160]....
        /*199c*/ 	.word	0x0001d070


	//   ....[161]....
        /*19a0*/ 	.word	0x0001d0a0


	//   ....[162]....
        /*19a4*/ 	.word	0x0001d0d0


	//   ....[163]....
        /*19a8*/ 	.word	0x0001d100


	//   ....[164]....
        /*19ac*/ 	.word	0x0001d130


	//   ....[165]....
        /*19b0*/ 	.word	0x0001d160


	//   ....[166]....
        /*19b4*/ 	.word	0x0001d190


	//   ....[167]....
        /*19b8*/ 	.word	0x0001d1c0


	//   ....[168]....
        /*19bc*/ 	.word	0x0001d1f0


	//   ....[169]....
        /*19c0*/ 	.word	0x0001d220


	//   ....[170]....
        /*19c4*/ 	.word	0x0001d250


	//   ....[171]....
        /*19c8*/ 	.word	0x0001d280


	//   ....[172]....
        /*19cc*/ 	.word	0x0001d2b0


	//   ....[173]....
        /*19d0*/ 	.word	0x0001d2c0


	//   ....[174]....
        /*19d4*/ 	.word	0x0001d2f0


	//   ....[175]....
        /*19d8*/ 	.word	0x0001d300


	//   ....[176]....
        /*19dc*/ 	.word	0x0001d330


	//   ....[177]....
        /*19e0*/ 	.word	0x0001d360


	//   ....[178]....
        /*19e4*/ 	.word	0x0001d390


	//   ....[179]....
        /*19e8*/ 	.word	0x0001d3c0


	//   ....[180]....
        /*19ec*/ 	.word	0x0001d3f0


	//   ....[181]....
        /*19f0*/ 	.word	0x0001d400


	//   ....[182]....
        /*19f4*/ 	.word	0x0001d430


	//   ....[183]....
        /*19f8*/ 	.word	0x0001d440


	//   ....[184]....
        /*19fc*/ 	.word	0x0001d470


	//   ....[185]....
        /*1a00*/ 	.word	0x0001d480


	//   ....[186]....
        /*1a04*/ 	.word	0x0001d4b0


	//   ....[187]....
        /*1a08*/ 	.word	0x0001d4d0


	//   ....[188]....
        /*1a0c*/ 	.word	0x0001dff0


	//   ....[189]....
        /*1a10*/ 	.word	0x0001e010


	//   ....[190]....
        /*1a14*/ 	.word	0x0001e020


	//   ....[191]....
        /*1a18*/ 	.word	0x0001e030


	//   ....[192]....
        /*1a1c*/ 	.word	0x0001ea40


	//   ....[193]....
        /*1a20*/ 	.word	0x0001ea50


	//   ....[194]....
        /*1a24*/ 	.word	0x0001ec20


	//   ....[195]....
        /*1a28*/ 	.word	0x0001ec30


	//   ....[196]....
        /*1a2c*/ 	.word	0x0001ee10


	//   ....[197]....
        /*1a30*/ 	.word	0x0001ee20


	//   ....[198]....
        /*1a34*/ 	.word	0x0001f000


	//   ....[199]....
        /*1a38*/ 	.word	0x0001f010


	//   ....[200]....
        /*1a3c*/ 	.word	0x0001f490


	//   ....[201]....
        /*1a40*/ 	.word	0x0001f4a0


	//   ....[202]....
        /*1a44*/ 	.word	0x000204b0


	//   ....[203]....
        /*1a48*/ 	.word	0x000204c0


	//   ....[204]....
        /*1a4c*/ 	.word	0x00021fe0


	//   ....[205]....
        /*1a50*/ 	.word	0x00021ff0


	//   ....[206]....
        /*1a54*/ 	.word	0x000221d0


	//   ....[207]....
        /*1a58*/ 	.word	0x000221e0


	//   ....[208]....
        /*1a5c*/ 	.word	0x000223c0


	//   ....[209]....
        /*1a60*/ 	.word	0x000223d0


	//   ....[210]....
        /*1a64*/ 	.word	0x000225b0


	//   ....[211]....
        /*1a68*/ 	.word	0x000225c0


	//   ....[212]....
        /*1a6c*/ 	.word	0x000227f0


	//   ....[213]....
        /*1a70*/ 	.word	0x00022a00


	//   ....[214]....
        /*1a74*/ 	.word	0x00022a30


	//   ....[215]....
        /*1a78*/ 	.word	0x00022a60


	//   ....[216]....
        /*1a7c*/ 	.word	0x00022a90


	//   ....[217]....
        /*1a80*/ 	.word	0x00022ac0


	//   ....[218]....
        /*1a84*/ 	.word	0x00022af0


	//   ....[219]....
        /*1a88*/ 	.word	0x00022c80


	//   ....[220]....
        /*1a8c*/ 	.word	0x00022cb0


	//   ....[221]....
        /*1a90*/ 	.word	0x00022ce0


	//   ....[222]....
        /*1a94*/ 	.word	0x00022d10


	//   ....[223]....
        /*1a98*/ 	.word	0x00022d40


	//   ....[224]....
        /*1a9c*/ 	.word	0x00022d70


	//   ....[225]....
        /*1aa0*/ 	.word	0x00022e00


	//   ....[226]....
        /*1aa4*/ 	.word	0x00022e30


	//   ....[227]....
        /*1aa8*/ 	.word	0x00022e40


	//   ....[228]....
        /*1aac*/ 	.word	0x00022ed0


	//   ....[229]....
        /*1ab0*/ 	.word	0x00024020


	//   ....[230]....
        /*1ab4*/ 	.word	0x00025ee0


	//   ....[231]....
        /*1ab8*/ 	.word	0x00025f00


	//   ....[232]....
        /*1abc*/ 	.word	0x00026000


	//   ....[233]....
        /*1ac0*/ 	.word	0x00026010


	//   ....[234]....
        /*1ac4*/ 	.word	0x00026080


	//   ....[235]....
        /*1ac8*/ 	.word	0x00026090


	//   ....[236]....
        /*1acc*/ 	.word	0x00026100


	//   ....[237]....
        /*1ad0*/ 	.word	0x00026110


	//   ....[238]....
        /*1ad4*/ 	.word	0x00026180


	//   ....[239]....
        /*1ad8*/ 	.word	0x00026190


	//   ....[240]....
        /*1adc*/ 	.word	0x00026240


	//   ....[241]....
        /*1ae0*/ 	.word	0x00026250


	//   ....[242]....
        /*1ae4*/ 	.word	0x000262c0


	//   ....[243]....
        /*1ae8*/ 	.word	0x000262d0


	//   ....[244]....
        /*1aec*/ 	.word	0x000262e0


	//   ....[245]....
        /*1af0*/ 	.word	0x000262f0


	//   ....[246]....
        /*1af4*/ 	.word	0x00026700


	//   ....[247]....
        /*1af8*/ 	.word	0x00026730


	//   ....[248]....
        /*1afc*/ 	.word	0x00026860


	//   ....[249]....
        /*1b00*/ 	.word	0x00026870


	//   ....[250]....
        /*1b04*/ 	.word	0x00026900


	//   ....[251]....
        /*1b08*/ 	.word	0x00026910


	//   ....[252]....
        /*1b0c*/ 	.word	0x000269a0


	//   ....[253]....
        /*1b10*/ 	.word	0x000269b0


	//   ....[254]....
        /*1b14*/ 	.word	0x00026a30


	//   ....[255]....
        /*1b18*/ 	.word	0x00026a40


	//   ....[0]....
        /*1b1c*/ 	.word	0x00026ac0


	//   ....[1]....
        /*1b20*/ 	.word	0x00026ad0


	//   ....[2]....
        /*1b24*/ 	.word	0x00026b50


	//   ....[3]....
        /*1b28*/ 	.word	0x00026b60


	//   ....[4]....
        /*1b2c*/ 	.word	0x00026b70


	//   ....[5]....
        /*1b30*/ 	.word	0x00026b80


	//   ....[6]....
        /*1b34*/ 	.word	0x00027310


	//   ....[7]....
        /*1b38*/ 	.word	0x00027340


	//   ....[8]....
        /*1b3c*/ 	.word	0x000273f0


	//   ....[9]....
        /*1b40*/ 	.word	0x00027410


	//   ....[10]....
        /*1b44*/ 	.word	0x000274a0


	//   ....[11]....
        /*1b48*/ 	.word	0x000274c0


	//   ....[12]....
        /*1b4c*/ 	.word	0x00027550


	//   ....[13]....
        /*1b50*/ 	.word	0x00027570


	//   ....[14]....
        /*1b54*/ 	.word	0x00027600


	//   ....[15]....
        /*1b58*/ 	.word	0x00027620


	//   ....[16]....
        /*1b5c*/ 	.word	0x000276b0


	//   ....[17]....
        /*1b60*/ 	.word	0x000276d0


	//   ....[18]....
        /*1b64*/ 	.word	0x00027760


	//   ....[19]....
        /*1b68*/ 	.word	0x00027780


	//   ....[20]....
        /*1b6c*/ 	.word	0x00027790


	//   ....[21]....
        /*1b70*/ 	.word	0x000277a0


	//   ....[22]....
        /*1b74*/ 	.word	0x00027ee0


	//   ....[23]....
        /*1b78*/ 	.word	0x00027f00


	//   ....[24]....
        /*1b7c*/ 	.word	0x00027f60


	//   ....[25]....
        /*1b80*/ 	.word	0x00027f70


	//   ....[26]....
        /*1b84*/ 	.word	0x00027fc0


	//   ....[27]....
        /*1b88*/ 	.word	0x00027fd0


	//   ....[28]....
        /*1b8c*/ 	.word	0x00028020


	//   ....[29]....
        /*1b90*/ 	.word	0x00028030


	//   ....[30]....
        /*1b94*/ 	.word	0x00028080


	//   ....[31]....
        /*1b98*/ 	.word	0x00028090


	//   ....[32]....
        /*1b9c*/ 	.word	0x000280e0


	//   ....[33]....
        /*1ba0*/ 	.word	0x000280f0


	//   ....[34]....
        /*1ba4*/ 	.word	0x00028140


	//   ....[35]....
        /*1ba8*/ 	.word	0x00028150


	//   ....[36]....
        /*1bac*/ 	.word	0x00028160


	//   ....[37]....
        /*1bb0*/ 	.word	0x000281b0


	//   ....[38]....
        /*1bb4*/ 	.word	0x000284d0


	//   ....[39]....
        /*1bb8*/ 	.word	0x000284e0


	//   ....[40]....
        /*1bbc*/ 	.word	0x00028540


	//   ....[41]....
        /*1bc0*/ 	.word	0x00028550


	//   ....[42]....
        /*1bc4*/ 	.word	0x000285a0


	//   ....[43]....
        /*1bc8*/ 	.word	0x000285b0


	//   ....[44]....
        /*1bcc*/ 	.word	0x00028600


	//   ....[45]....
        /*1bd0*/ 	.word	0x00028610


	//   ....[46]....
        /*1bd4*/ 	.word	0x00028660


	//   ....[47]....
        /*1bd8*/ 	.word	0x00028670


	//   ....[48]....
        /*1bdc*/ 	.word	0x000286c0


	//   ....[49]....
        /*1be0*/ 	.word	0x000286d0


	//   ....[50]....
        /*1be4*/ 	.word	0x00028720


	//   ....[51]....
        /*1be8*/ 	.word	0x00028730


	//   ....[52]....
        /*1bec*/ 	.word	0x00028740


	//   ....[53]....
        /*1bf0*/ 	.word	0x00028790


	//   ....[54]....
        /*1bf4*/ 	.word	0x0002a2d0


	//   ....[55]....
        /*1bf8*/ 	.word	0x0002a300


	//   ....[56]....
        /*1bfc*/ 	.word	0x0002a370


	//   ....[57]....
        /*1c00*/ 	.word	0x0002a3a0


	//   ....[58]....
        /*1c04*/ 	.word	0x0002a3d0


	//   ....[59]....
        /*1c08*/ 	.word	0x0002a400


	//   ....[60]....
        /*1c0c*/ 	.word	0x0002a430


	//   ....[61]....
        /*1c10*/ 	.word	0x0002a460


	//   ....[62]....
        /*1c14*/ 	.word	0x0002a600


	//   ....[63]....
        /*1c18*/ 	.word	0x0002a630


	//   ....[64]....
        /*1c1c*/ 	.word	0x0002a660


	//   ....[65]....
        /*1c20*/ 	.word	0x0002a690


	//   ....[66]....
        /*1c24*/ 	.word	0x0002a6c0


	//   ....[67]....
        /*1c28*/ 	.word	0x0002a6f0


	//   ....[68]....
        /*1c2c*/ 	.word	0x0002a7b0


	//   ....[69]....
        /*1c30*/ 	.word	0x0002a7d0


	//   ....[70]....
        /*1c34*/ 	.word	0x0002a7e0


	//   ....[71]....
        /*1c38*/ 	.word	0x0002a840


	//   ....[72]....
        /*1c3c*/ 	.word	0x0002ae80


	//   ....[73]....
        /*1c40*/ 	.word	0x0002b240


	//   ....[74]....
        /*1c44*/ 	.word	0x0002b2d0


	//   ....[75]....
        /*1c48*/ 	.word	0x0002b370


	//   ....[76]....
        /*1c4c*/ 	.word	0x0002b400


	//   ....[77]....
        /*1c50*/ 	.word	0x0002b4a0


	//   ....[78]....
        /*1c54*/ 	.word	0x0002b530


	//   ....[79]....
        /*1c58*/ 	.word	0x0002b5d0


	//   ....[80]....
        /*1c5c*/ 	.word	0x0002b660


	//   ....[81]....
        /*1c60*/ 	.word	0x0002b750


	//   ....[82]....
        /*1c64*/ 	.word	0x0002b7e0


	//   ....[83]....
        /*1c68*/ 	.word	0x0002b880


	//   ....[84]....
        /*1c6c*/ 	.word	0x0002b910


	//   ....[85]....
        /*1c70*/ 	.word	0x0002b9b0


	//   ....[86]....
        /*1c74*/ 	.word	0x0002ba40


	//   ....[87]....
        /*1c78*/ 	.word	0x0002bae0


	//   ....[88]....
        /*1c7c*/ 	.word	0x0002bb70


	//   ....[89]....
        /*1c80*/ 	.word	0x0002bc60


	//   ....[90]....
        /*1c84*/ 	.word	0x0002bcf0


	//   ....[91]....
        /*1c88*/ 	.word	0x0002bd80


	//   ....[92]....
        /*1c8c*/ 	.word	0x0002be10


	//   ....[93]....
        /*1c90*/ 	.word	0x0002bea0


	//   ....[94]....
        /*1c94*/ 	.word	0x0002bf30


	//   ....[95]....
        /*1c98*/ 	.word	0x0002bfc0


	//   ....[96]....
        /*1c9c*/ 	.word	0x0002c050


	//   ....[97]....
        /*1ca0*/ 	.word	0x0002c120


	//   ....[98]....
        /*1ca4*/ 	.word	0x0002c1c0


	//   ....[99]....
        /*1ca8*/ 	.word	0x0002c250


	//   ....[100]....
        /*1cac*/ 	.word	0x0002c2a0


	//   ....[101]....
        /*1cb0*/ 	.word	0x0002c2f0


	//   ....[102]....
        /*1cb4*/ 	.word	0x0002c3e0


	//   ....[103]....
        /*1cb8*/ 	.word	0x0002c470


	//   ....[104]....
        /*1cbc*/ 	.word	0x0002c4c0


	//   ....[105]....
        /*1cc0*/ 	.word	0x0002c510


	//   ....[106]....
        /*1cc4*/ 	.word	0x0002c780


	//   ....[107]....
        /*1cc8*/ 	.word	0x0002c8a0


	//   ....[108]....
        /*1ccc*/ 	.word	0x0002c9c0


	//   ....[109]....
        /*1cd0*/ 	.word	0x0002cae0


	//   ....[110]....
        /*1cd4*/ 	.word	0x0002cc00


	//   ....[111]....
        /*1cd8*/ 	.word	0x0002cd20


	//   ....[112]....
        /*1cdc*/ 	.word	0x0002ce40


	//   ....[113]....
        /*1ce0*/ 	.word	0x0002cf60


	//   ....[114]....
        /*1ce4*/ 	.word	0x0002d080


	//   ....[115]....
        /*1ce8*/ 	.word	0x0002d1a0


	//   ....[116]....
        /*1cec*/ 	.word	0x0002d2c0


	//   ....[117]....
        /*1cf0*/ 	.word	0x0002d330


	//   ....[118]....
        /*1cf4*/ 	.word	0x0002d3b0


	//   ....[119]....
        /*1cf8*/ 	.word	0x0002d420


	//   ....[120]....
        /*1cfc*/ 	.word	0x0002d480


	//   ....[121]....
        /*1d00*/ 	.word	0x0002d4d0


	//   ....[122]....
        /*1d04*/ 	.word	0x0002d550


	//   ....[123]....
        /*1d08*/ 	.word	0x0002d5c0


	//   ....[124]....
        /*1d0c*/ 	.word	0x0002d620


	//   ....[125]....
        /*1d10*/ 	.word	0x0002d670


	//   ....[126]....
        /*1d14*/ 	.word	0x0002d6f0


	//   ....[127]....
        /*1d18*/ 	.word	0x0002d760


	//   ....[128]....
        /*1d1c*/ 	.word	0x0002d7c0


	//   ....[129]....
        /*1d20*/ 	.word	0x0002d810


	//   ....[130]....
        /*1d24*/ 	.word	0x0002d890


	//   ....[131]....
        /*1d28*/ 	.word	0x0002d900


	//   ....[132]....
        /*1d2c*/ 	.word	0x0002d960


	//   ....[133]....
        /*1d30*/ 	.word	0x0002d9b0


	//   ....[134]....
        /*1d34*/ 	.word	0x0002da30


	//   ....[135]....
        /*1d38*/ 	.word	0x0002daa0


	//   ....[136]....
        /*1d3c*/ 	.word	0x0002db00


	//   ....[137]....
        /*1d40*/ 	.word	0x0002db50


	//   ....[138]....
        /*1d44*/ 	.word	0x0002dbd0


	//   ....[139]....
        /*1d48*/ 	.word	0x0002dc40


	//   ....[140]....
        /*1d4c*/ 	.word	0x0002dca0


	//   ....[141]....
        /*1d50*/ 	.word	0x0002dcf0


	//   ....[142]....
        /*1d54*/ 	.word	0x0002dd70


	//   ....[143]....
        /*1d58*/ 	.word	0x0002dde0


	//   ....[144]....
        /*1d5c*/ 	.word	0x0002de40


	//   ....[145]....
        /*1d60*/ 	.word	0x0002de90


	//   ....[146]....
        /*1d64*/ 	.word	0x0002df10


	//   ....[147]....
        /*1d68*/ 	.word	0x0002df80


	//   ....[148]....
        /*1d6c*/ 	.word	0x0002dfe0


	//   ....[149]....
        /*1d70*/ 	.word	0x0002e030


	//   ....[150]....
        /*1d74*/ 	.word	0x0002e0b0


	//   ....[151]....
        /*1d78*/ 	.word	0x0002e120


	//   ....[152]....
        /*1d7c*/ 	.word	0x0002e180


	//   ....[153]....
        /*1d80*/ 	.word	0x0002e1d0


	//   ....[154]....
        /*1d84*/ 	.word	0x0002e250


	//   ....[155]....
        /*1d88*/ 	.word	0x0002e2c0


	//   ....[156]....
        /*1d8c*/ 	.word	0x0002e320


	//   ....[157]....
        /*1d90*/ 	.word	0x0002e370


	//   ....[158]....
        /*1d94*/ 	.word	0x0002e3f0


	//   ....[159]....
        /*1d98*/ 	.word	0x0002e460


	//   ....[160]....
        /*1d9c*/ 	.word	0x0002e4c0


	//   ....[161]....
        /*1da0*/ 	.word	0x0002e510


	//   ....[162]....
        /*1da4*/ 	.word	0x0002e590


	//   ....[163]....
        /*1da8*/ 	.word	0x0002e600


	//   ....[164]....
        /*1dac*/ 	.word	0x0002e660


	//   ....[165]....
        /*1db0*/ 	.word	0x0002e6b0


	//   ....[166]....
        /*1db4*/ 	.word	0x0002e730


	//   ....[167]....
        /*1db8*/ 	.word	0x0002e7a0


	//   ....[168]....
        /*1dbc*/ 	.word	0x0002e800


	//   ....[169]....
        /*1dc0*/ 	.word	0x0002e850


	//   ....[170]....
        /*1dc4*/ 	.word	0x0002e8d0


	//   ....[171]....
        /*1dc8*/ 	.word	0x0002e940


	//   ....[172]....
        /*1dcc*/ 	.word	0x0002e9a0


	//   ....[173]....
        /*1dd0*/ 	.word	0x0002e9f0


	//   ....[174]....
        /*1dd4*/ 	.word	0x0002ea70


	//   ....[175]....
        /*1dd8*/ 	.word	0x0002eae0


	//   ....[176]....
        /*1ddc*/ 	.word	0x0002eb40


	//   ....[177]....
        /*1de0*/ 	.word	0x0002eb90


	//   ....[178]....
        /*1de4*/ 	.word	0x0002ec10


	//   ....[179]....
        /*1de8*/ 	.word	0x0002ec80


	//   ....[180]....
        /*1dec*/ 	.word	0x0002ece0


	//   ....[181]....
        /*1df0*/ 	.word	0x0002ed30


	//   ....[182]....
        /*1df4*/ 	.word	0x0002edb0


	//   ....[183]....
        /*1df8*/ 	.word	0x0002ee20


	//   ....[184]....
        /*1dfc*/ 	.word	0x0002ee80


	//   ....[185]....
        /*1e00*/ 	.word	0x0002eed0


	//   ....[186]....
        /*1e04*/ 	.word	0x0002ef50


	//   ....[187]....
        /*1e08*/ 	.word	0x0002efc0


	//   ....[188]....
        /*1e0c*/ 	.word	0x0002f020


	//   ....[189]....
        /*1e10*/ 	.word	0x0002f070


	//   ....[190]....
        /*1e14*/ 	.word	0x0002f0f0


	//   ....[191]....
        /*1e18*/ 	.word	0x0002f160


	//   ....[192]....
        /*1e1c*/ 	.word	0x0002f1c0


	//   ....[193]....
        /*1e20*/ 	.word	0x0002f210


	//   ....[194]....
        /*1e24*/ 	.word	0x0002f290


	//   ....[195]....
        /*1e28*/ 	.word	0x0002f300


	//   ....[196]....
        /*1e2c*/ 	.word	0x0002f360


	//   ....[197]....
        /*1e30*/ 	.word	0x0002f3b0


	//   ....[198]....
        /*1e34*/ 	.word	0x0002f430


	//   ....[199]....
        /*1e38*/ 	.word	0x0002f4a0


	//   ....[200]....
        /*1e3c*/ 	.word	0x0002f500


	//   ....[201]....
        /*1e40*/ 	.word	0x0002f550


	//   ....[202]....
        /*1e44*/ 	.word	0x0002f5d0


	//   ....[203]....
        /*1e48*/ 	.word	0x0002f640


	//   ....[204]....
        /*1e4c*/ 	.word	0x0002f6a0


	//   ....[205]....
        /*1e50*/ 	.word	0x0002f6f0


	//   ....[206]....
        /*1e54*/ 	.word	0x0002f770


	//   ....[207]....
        /*1e58*/ 	.word	0x0002f7e0


	//   ....[208]....
        /*1e5c*/ 	.word	0x0002f840


	//   ....[209]....
        /*1e60*/ 	.word	0x0002f890


	//   ....[210]....
        /*1e64*/ 	.word	0x0002f910


	//   ....[211]....
        /*1e68*/ 	.word	0x0002f980


	//   ....[212]....
        /*1e6c*/ 	.word	0x0002f9e0


	//   ....[213]....
        /*1e70*/ 	.word	0x0002fa30


	//   ....[214]....
        /*1e74*/ 	.word	0x0002fab0


	//   ....[215]....
        /*1e78*/ 	.word	0x0002fb20


	//   ....[216]....
        /*1e7c*/ 	.word	0x0002fb80


	//   ....[217]....
        /*1e80*/ 	.word	0x0002fbd0


	//   ....[218]....
        /*1e84*/ 	.word	0x0002fc50


	//   ....[219]....
        /*1e88*/ 	.word	0x0002fcc0


	//   ....[220]....
        /*1e8c*/ 	.word	0x0002fd20


	//   ....[221]....
        /*1e90*/ 	.word	0x0002fd70


	//   ....[222]....
        /*1e94*/ 	.word	0x0002fdf0


	//   ....[223]....
        /*1e98*/ 	.word	0x0002fe60


	//   ....[224]....
        /*1e9c*/ 	.word	0x0002fec0


	//   ....[225]....
        /*1ea0*/ 	.word	0x0002ff10


	//   ....[226]....
        /*1ea4*/ 	.word	0x0002ff90


	//   ....[227]....
        /*1ea8*/ 	.word	0x00030000


	//   ....[228]....
        /*1eac*/ 	.word	0x00030060


	//   ....[229]....
        /*1eb0*/ 	.word	0x000300b0


	//   ....[230]....
        /*1eb4*/ 	.word	0x00030130


	//   ....[231]....
        /*1eb8*/ 	.word	0x000301a0


	//   ....[232]....
        /*1ebc*/ 	.word	0x00030210


	//   ....[233]....
        /*1ec0*/ 	.word	0x00030260


	//   ....[234]....
        /*1ec4*/ 	.word	0x000302f0


	//   ....[235]....
        /*1ec8*/ 	.word	0x00030340


	//   ....[236]....
        /*1ecc*/ 	.word	0x000303d0


	//   ....[237]....
        /*1ed0*/ 	.word	0x00030460


	//   ....[238]....
        /*1ed4*/ 	.word	0x000304f0


	//   ....[239]....
        /*1ed8*/ 	.word	0x00030580


	//   ....[240]....
        /*1edc*/ 	.word	0x00030610


	//   ....[241]....
        /*1ee0*/ 	.word	0x000306a0


	//   ....[242]....
        /*1ee4*/ 	.word	0x00030720


	//   ....[243]....
        /*1ee8*/ 	.word	0x00030770


	//   ....[244]....
        /*1eec*/ 	.word	0x00030810


	//   ....[245]....
        /*1ef0*/ 	.word	0x000308a0


	//   ....[246]....
        /*1ef4*/ 	.word	0x00030930


	//   ....[247]....
        /*1ef8*/ 	.word	0x00030980


	//   ....[248]....
        /*1efc*/ 	.word	0x00030a10


	//   ....[249]....
        /*1f00*/ 	.word	0x00030aa0


	//   ....[250]....
        /*1f04*/ 	.word	0x00030b30


	//   ....[251]....
        /*1f08*/ 	.word	0x00030bc0


	//   ....[252]....
        /*1f0c*/ 	.word	0x00030c50


	//   ....[253]....
        /*1f10*/ 	.word	0x00030ce0


	//   ....[254]....
        /*1f14*/ 	.word	0x00030da0


	//   ....[255]....
        /*1f18*/ 	.word	0x00031080


	//   ....[0]....
        /*1f1c*/ 	.word	0x00031170


	//   ....[1]....
        /*1f20*/ 	.word	0x00031210


	//   ....[2]....
        /*1f24*/ 	.word	0x00031310


	//   ....[3]....
        /*1f28*/ 	.word	0x000313e0


	//   ....[4]....
        /*1f2c*/ 	.word	0x00031440


	//   ....[5]....
        /*1f30*/ 	.word	0x00031520


	//   ....[6]....
        /*1f34*/ 	.word	0x00031580


	//   ....[7]....
        /*1f38*/ 	.word	0x00031660


	//   ....[8]....
        /*1f3c*/ 	.word	0x000316c0


	//   ....[9]....
        /*1f40*/ 	.word	0x000317a0


	//   ....[10]....
        /*1f44*/ 	.word	0x00031800


	//   ....[11]....
        /*1f48*/ 	.word	0x00031920


	//   ....[12]....
        /*1f4c*/ 	.word	0x00031980


	//   ....[13]....
        /*1f50*/ 	.word	0x00031a60


	//   ....[14]....
        /*1f54*/ 	.word	0x00031ac0


	//   ....[15]....
        /*1f58*/ 	.word	0x00031b90


	//   ....[16]....
        /*1f5c*/ 	.word	0x00031d30


	//   ....[17]....
        /*1f60*/ 	.word	0x00031dc0


	//   ....[18]....
        /*1f64*/ 	.word	0x00031ee0


	//   ....[19]....
        /*1f68*/ 	.word	0x00031f30


	//   ....[20]....
        /*1f6c*/ 	.word	0x00032050


	//   ....[21]....
        /*1f70*/ 	.word	0x000320a0


	//   ....[22]....
        /*1f74*/ 	.word	0x000321c0


	//   ....[23]....
        /*1f78*/ 	.word	0x00032210


	//   ....[24]....
        /*1f7c*/ 	.word	0x00032310


	//   ....[25]....
        /*1f80*/ 	.word	0x000323b0


	//   ....[26]....
        /*1f84*/ 	.word	0x00032410


	//   ....[27]....
        /*1f88*/ 	.word	0x00032500


	//   ....[28]....
        /*1f8c*/ 	.word	0x00032560


	//   ....[29]....
        /*1f90*/ 	.word	0x00032650


	//   ....[30]....
        /*1f94*/ 	.word	0x000326b0


	//   ....[31]....
        /*1f98*/ 	.word	0x00032790


	//   ....[32]....
        /*1f9c*/ 	.word	0x00032880


	//   ....[33]....
        /*1fa0*/ 	.word	0x000328f0


	//   ....[34]....
        /*1fa4*/ 	.word	0x00032950


	//   ....[35]....
        /*1fa8*/ 	.word	0x00032a60


	//   ....[36]....
        /*1fac*/ 	.word	0x00032ac0


	//   ....[37]....
        /*1fb0*/ 	.word	0x00032bd0


	//   ....[38]....
        /*1fb4*/ 	.word	0x00032c30


	//   ....[39]....
        /*1fb8*/ 	.word	0x00032d40


	//   ....[40]....
        /*1fbc*/ 	.word	0x00032da0


	//   ....[41]....
        /*1fc0*/ 	.word	0x00032eb0


	//   ....[42]....
        /*1fc4*/ 	.word	0x00032f10


	//   ....[43]....
        /*1fc8*/ 	.word	0x00033020


	//   ....[44]....
        /*1fcc*/ 	.word	0x00033080


	//   ....[45]....
        /*1fd0*/ 	.word	0x00033180


	//   ....[46]....
        /*1fd4*/ 	.word	0x000331e0


	//   ....[47]....
        /*1fd8*/ 	.word	0x00033280


	//   ....[48]....
        /*1fdc*/ 	.word	0x00033410


	//   ....[49]....
        /*1fe0*/ 	.word	0x000334b0


	//   ....[50]....
        /*1fe4*/ 	.word	0x00033510


	//   ....[51]....
        /*1fe8*/ 	.word	0x000335d0


	//   ....[52]....
        /*1fec*/ 	.word	0x00033630


	//   ....[53]....
        /*1ff0*/ 	.word	0x000336f0


	//   ....[54]....
        /*1ff4*/ 	.word	0x00033750


	//   ....[55]....
        /*1ff8*/ 	.word	0x00033810


	//   ....[56]....
        /*1ffc*/ 	.word	0x00033870


	//   ....[57]....
        /*2000*/ 	.word	0x00033930


	//   ....[58]....
        /*2004*/ 	.word	0x00033990


	//   ....[59]....
        /*2008*/ 	.word	0x00033a50


	//   ....[60]....
        /*200c*/ 	.word	0x00033ab0


	//   ....[61]....
        /*2010*/ 	.word	0x00033b70


	//   ....[62]....
        /*2014*/ 	.word	0x00033bd0


	//   ....[63]....
        /*2018*/ 	.word	0x00033c90


	//   ....[64]....
        /*201c*/ 	.word	0x00033d80


	//   ....[65]....
        /*2020*/ 	.word	0x00033e10


	//   ....[66]....
        /*2024*/ 	.word	0x00033e70


	//   ....[67]....
        /*2028*/ 	.word	0x00033f30


	//   ....[68]....
        /*202c*/ 	.word	0x00033f90


	//   ....[69]....
        /*2030*/ 	.word	0x00034050


	//   ....[70]....
        /*2034*/ 	.word	0x000340b0


	//   ....[71]....
        /*2038*/ 	.word	0x00034170


	//   ....[72]....
        /*203c*/ 	.word	0x000341d0


	//   ....[73]....
        /*2040*/ 	.word	0x00034290


	//   ....[74]....
        /*2044*/ 	.word	0x000342f0


	//   ....[75]....
        /*2048*/ 	.word	0x000343b0


	//   ....[76]....
        /*204c*/ 	.word	0x00034410


	//   ....[77]....
        /*2050*/ 	.word	0x000344d0


	//   ....[78]....
        /*2054*/ 	.word	0x00034530


	//   ....[79]....
        /*2058*/ 	.word	0x000345f0


	//   ....[80]....
        /*205c*/ 	.word	0x000347d0


	//   ....[81]....
        /*2060*/ 	.word	0x00034870


	//   ....[82]....
        /*2064*/ 	.word	0x000349f0


	//   ....[83]....
        /*2068*/ 	.word	0x00034a60


	//   ....[84]....
        /*206c*/ 	.word	0x00034ad0


	//   ....[85]....
        /*2070*/ 	.word	0x00034b40


	//   ....[86]....
        /*2074*/ 	.word	0x00034bb0


	//   ....[87]....
        /*2078*/ 	.word	0x00034c30


	//   ....[88]....
        /*207c*/ 	.word	0x00034cb0


	//   ....[89]....
        /*2080*/ 	.word	0x00034d40


	//   ....[90]....
        /*2084*/ 	.word	0x00034db0


	//   ....[91]....
        /*2088*/ 	.word	0x00034e20


	//   ....[92]....
        /*208c*/ 	.word	0x00034e90


	//   ....[93]....
        /*2090*/ 	.word	0x00034f10


	//   ....[94]....
        /*2094*/ 	.word	0x00034f80


	//   ....[95]....
        /*2098*/ 	.word	0x00035020


	//   ....[96]....
        /*209c*/ 	.word	0x00035070


	//   ....[97]....
        /*20a0*/ 	.word	0x00035100


	//   ....[98]....
        /*20a4*/ 	.word	0x00035230


	//----- nvinfo : EIATTR_REG_RECONFIG
	.align		4
.L_398:
        /*20a8*/ 	.byte	0x01, 0x54
	.zero		2


	//----- nvinfo : EIATTR_SYSCALL_OFFSETS
	.align		4
        /*20ac*/ 	.byte	0x04, 0x46
        /*20ae*/ 	.short	(.L_400 - .L_399)


	//   ....[0]....
.L_399:
        /*20b0*/ 	.word	0x000025a0


	//   ....[1]....
        /*20b4*/ 	.word	0x000026f0


	//   ....[2]....
        /*20b8*/ 	.word	0x0000d9e0


	//   ....[3]....
        /*20bc*/ 	.word	0x0000df30


	//   ....[4]....
        /*20c0*/ 	.word	0x000254a0


	//   ....[5]....
        /*20c4*/ 	.word	0x00025630


	//   ....[6]....
        /*20c8*/ 	.word	0x00025780


	//   ....[7]....
        /*20cc*/ 	.word	0x000258d0


	//   ....[8]....
        /*20d0*/ 	.word	0x00026fb0


	//----- nvinfo : EIATTR_MBARRIER_INSTR_OFFSETS
	.align		4
.L_400:
        /*20d4*/ 	.byte	0x04, 0x39
        /*20d6*/ 	.short	(.L_402 - .L_401)


	//   ....[0]....
.L_401:
        /*20d8*/ 	.word	0x00000270
        /*20dc*/ 	.word	0x000000ff
        /*20e0*/ 	.word	0x00038800
        /*20e4*/ 	.short	0x0100
        /*20e6*/ 	.byte	0x08
	.zero		1


	//   ....[1]....
        /*20e8*/ 	.word	0x00000280
        /*20ec*/ 	.word	0x000000ff
        /*20f0*/ 	.word	0x00038820
        /*20f4*/ 	.short	0x0100
        /*20f6*/ 	.byte	0x08
	.zero		1


	//   ....[2]....
        /*20f8*/ 	.word	0x00000370
        /*20fc*/ 	.word	0x000000ff
        /*2100*/ 	.word	0x00038830
        /*2104*/ 	.short	0x0100
        /*2106*/ 	.byte	0x08
	.zero		1


	//   ....[3]....
        /*2108*/ 	.word	0x00000380
        /*210c*/ 	.word	0x000000ff
        /*2110*/ 	.word	0x00038840
        /*2114*/ 	.short	0x0100
        /*2116*/ 	.byte	0x08
	.zero		1


	//   ....[4]....
        /*2118*/ 	.word	0x00000390
        /*211c*/ 	.word	0x000000ff
        /*2120*/ 	.word	0x00038838
        /*2124*/ 	.short	0x0100
        /*2126*/ 	.byte	0x08
	.zero		1


	//   ....[5]....
        /*2128*/ 	.word	0x000003a0
        /*212c*/ 	.word	0x000000ff
        /*2130*/ 	.word	0x00038848
        /*2134*/ 	.short	0x0100
        /*2136*/ 	.byte	0x08
	.zero		1


	//   ....[6]....
        /*2138*/ 	.word	0x000004d0
        /*213c*/ 	.word	0x000000ff
        /*2140*/ 	.word	0x00038850
        /*2144*/ 	.short	0x0100
        /*2146*/ 	.byte	0x08
	.zero		1


	//   ....[7]....
        /*2148*/ 	.word	0x000004e0
        /*214c*/ 	.word	0x000000ff
        /*2150*/ 	.word	0x00038860
        /*2154*/ 	.short	0x0100
        /*2156*/ 	.byte	0x08
	.zero		1


	//   ....[8]....
        /*2158*/ 	.word	0x000004f0
        /*215c*/ 	.word	0x000000ff
        /*2160*/ 	.word	0x00038858
        /*2164*/ 	.short	0x0100
        /*2166*/ 	.byte	0x08
	.zero		1


	//   ....[9]....
        /*2168*/ 	.word	0x00000500
        /*216c*/ 	.word	0x000000ff
        /*2170*/ 	.word	0x00038868
        /*2174*/ 	.short	0x0100
        /*2176*/ 	.byte	0x08
	.zero		1


	//   ....[10]....
        /*2178*/ 	.word	0x000005f0
        /*217c*/ 	.word	0x000000ff
        /*2180*/ 	.word	0x00038870
        /*2184*/ 	.short	0x0100
        /*2186*/ 	.byte	0x06
	.zero		1


	//   ....[11]....
        /*2188*/ 	.word	0x00000600
        /*218c*/ 	.word	0x000000ff
        /*2190*/ 	.word	0x00038880
        /*2194*/ 	.short	0x0100
        /*2196*/ 	.byte	0x06
	.zero		1


	//   ....[12]....
        /*2198*/ 	.word	0x00000610
        /*219c*/ 	.word	0x000000ff
        /*21a0*/ 	.word	0x00038878
        /*21a4*/ 	.short	0x0100
        /*21a6*/ 	.byte	0x06
	.zero		1


	//   ....[13]....
        /*21a8*/ 	.word	0x00000620
        /*21ac*/ 	.word	0x000000ff
        /*21b0*/ 	.word	0x00038888
        /*21b4*/ 	.short	0x0100
        /*21b6*/ 	.byte	0x06
	.zero		1


	//   ....[14]....
        /*21b8*/ 	.word	0x00000750
        /*21bc*/ 	.word	0x000000ff
        /*21c0*/ 	.word	0x00038890
        /*21c4*/ 	.short	0x0100
        /*21c6*/ 	.byte	0x08
	.zero		1


	//   ....[15]....
        /*21c8*/ 	.word	0x00000760
        /*21cc*/ 	.word	0x000000ff
        /*21d0*/ 	.word	0x000388a0
        /*21d4*/ 	.short	0x0100
        /*21d6*/ 	.byte	0x08
	.zero		1


	//   ....[16]....
        /*21d8*/ 	.word	0x00000770
        /*21dc*/ 	.word	0x000000ff
        /*21e0*/ 	.word	0x00038898
        /*21e4*/ 	.short	0x0100
        /*21e6*/ 	.byte	0x08
	.zero		1


	//   ....[17]....
        /*21e8*/ 	.word	0x00000780
        /*21ec*/ 	.word	0x000000ff
        /*21f0*/ 	.word	0x000388a8
        /*21f4*/ 	.short	0x0100
        /*21f6*/ 	.byte	0x08
	.zero		1


	//   ....[18]....
        /*21f8*/ 	.word	0x000008c0
        /*21fc*/ 	.word	0x000000ff
        /*2200*/ 	.word	0x000388b0
        /*2204*/ 	.short	0x0100
        /*2206*/ 	.byte	0x08
	.zero		1


	//   ....[19]....
        /*2208*/ 	.word	0x000008d0
        /*220c*/ 	.word	0x000000ff
        /*2210*/ 	.word	0x000388c0
        /*2214*/ 	.short	0x0100
        /*2216*/ 	.byte	0x08
	.zero		1


	//   ....[20]....
        /*2218*/ 	.word	0x000008e0
        /*221c*/ 	.word	0x000000ff
        /*2220*/ 	.word	0x000388b8
        /*2224*/ 	.short	0x0100
        /*2226*/ 	.byte	0x08
	.zero		1


	//   ....[21]....
        /*2228*/ 	.word	0x000008f0
        /*222c*/ 	.word	0x000000ff
        /*2230*/ 	.word	0x000388c8
        /*2234*/ 	.short	0x0100
        /*2236*/ 	.byte	0x08
	.zero		1


	//   ....[22]....
        /*2238*/ 	.word	0x00003c20
        /*223c*/ 	.word	0x00000051
        /*2240*/ 	.word	0x00038890
        /*2244*/ 	.short	0x010a
        /*2246*/ 	.byte	0x3f
	.zero		1


	//   ....[23]....
        /*2248*/ 	.word	0x00008020
        /*224c*/ 	.word	0x00000051
        /*2250*/ 	.word	0x00038890
        /*2254*/ 	.short	0x010a
        /*2256*/ 	.byte	0x3f
	.zero		1


	//   ....[24]....
        /*2258*/ 	.word	0x0000c280
        /*225c*/ 	.word	0x00000051
        /*2260*/ 	.word	0x00038890
        /*2264*/ 	.short	0x010a
        /*2266*/ 	.byte	0x3f
	.zero		1


	//   ....[25]....
        /*2268*/ 	.word	0x0000c970
        /*226c*/ 	.word	0x0000000b
        /*2270*/ 	.word	0x00000000
        /*2274*/ 	.short	0x0101
        /*2276*/ 	.byte	0x3f
	.zero		1


	//   ....[26]....
        /*2278*/ 	.word	0x0000c9b0
        /*227c*/ 	.word	0x00000051
        /*2280*/ 	.word	0x000388b0
        /*2284*/ 	.short	0x010a
        /*2286*/ 	.byte	0x3f
	.zero		1


	//   ....[27]....
        /*2288*/ 	.word	0x0000cfc0
        /*228c*/ 	.word	0x00000051
        /*2290*/ 	.word	0x00000000
        /*2294*/ 	.short	0x0101
        /*2296*/ 	.byte	0x3f
	.zero		1


	//   ....[28]....
        /*2298*/ 	.word	0x0000dca0
        /*229c*/ 	.word	0x00000013
        /*22a0*/ 	.word	0x00038800
        /*22a4*/ 	.short	0x010a
        /*22a6*/ 	.byte	0x3f
	.zero		1


	//   ....[29]....
        /*22a8*/ 	.word	0x0000dcf0
        /*22ac*/ 	.word	0x00000013
        /*22b0*/ 	.word	0x00038800
        /*22b4*/ 	.short	0x010a
        /*22b6*/ 	.byte	0x3f
	.zero		1


	//   ....[30]....
        /*22b8*/ 	.word	0x0000e210
        /*22bc*/ 	.word	0x00000013
        /*22c0*/ 	.word	0x00038800
        /*22c4*/ 	.short	0x010a
        /*22c6*/ 	.byte	0x3f
	.zero		1


	//   ....[31]....
        /*22c8*/ 	.word	0x00011870
        /*22cc*/ 	.word	0x00000013
        /*22d0*/ 	.word	0x00038800
        /*22d4*/ 	.short	0x010a
        /*22d6*/ 	.byte	0x3f
	.zero		1


	//   ....[32]....
        /*22d8*/ 	.word	0x000150a0
        /*22dc*/ 	.word	0x00000000
        /*22e0*/ 	.word	0x00038830
        /*22e4*/ 	.short	0x010a
        /*22e6*/ 	.byte	0x3f
	.zero		1


	//   ....[33]....
        /*22e8*/ 	.word	0x000150e0
        /*22ec*/ 	.word	0x00000000
        /*22f0*/ 	.word	0x00038830
        /*22f4*/ 	.short	0x010a
        /*22f6*/ 	.byte	0x3f
	.zero		1


	//   ....[34]....
        /*22f8*/ 	.word	0x00017430
        /*22fc*/ 	.word	0x0000002b
        /*2300*/ 	.word	0x00000000
        /*2304*/ 	.short	0x0101
        /*2306*/ 	.byte	0x3f
	.zero		1


	//   ....[35]....
        /*2308*/ 	.word	0x00017860
        /*230c*/ 	.word	0x00000000
        /*2310*/ 	.word	0x00038850
        /*2314*/ 	.short	0x010a
        /*2316*/ 	.byte	0x3f
	.zero		1


	//   ....[36]....
        /*2318*/ 	.word	0x000178b0
        /*231c*/ 	.word	0x00000000
        /*2320*/ 	.word	0x00038850
        /*2324*/ 	.short	0x010a
        /*2326*/ 	.byte	0x3f
	.zero		1


	//   ....[37]....
        /*2328*/ 	.word	0x00017ba0
        /*232c*/ 	.word	0x00000000
        /*2330*/ 	.word	0x00000000
        /*2334*/ 	.short	0x0101
        /*2336*/ 	.byte	0x3f
	.zero		1


	//   ....[38]....
        /*2338*/ 	.word	0x00017ce0
        /*233c*/ 	.word	0x00000005
        /*2340*/ 	.word	0x00038830
        /*2344*/ 	.short	0x010a
        /*2346*/ 	.byte	0x3f
	.zero		1


	//   ....[39]....
        /*2348*/ 	.word	0x00017d80
        /*234c*/ 	.word	0x00000005
        /*2350*/ 	.word	0x00038830
        /*2354*/ 	.short	0x010a
        /*2356*/ 	.byte	0x3f
	.zero		1


	//   ....[40]....
        /*2358*/ 	.word	0x00019c30
        /*235c*/ 	.word	0x000000a6
        /*2360*/ 	.word	0x00000000
        /*2364*/ 	.short	0x0101
        /*2366*/ 	.byte	0x3f
	.zero		1


	//   ....[41]....
        /*2368*/ 	.word	0x0001a5c0
        /*236c*/ 	.word	0x00000005
        /*2370*/ 	.word	0x00038850
        /*2374*/ 	.short	0x010a
        /*2376*/ 	.byte	0x3f
	.zero		1


	//   ....[42]....
        /*2378*/ 	.word	0x0001a610
        /*237c*/ 	.word	0x00000005
        /*2380*/ 	.word	0x00038850
        /*2384*/ 	.short	0x010a
        /*2386*/ 	.byte	0x3f
	.zero		1


	//   ....[43]....
        /*2388*/ 	.word	0x0001a8f0
        /*238c*/ 	.word	0x00000005
        /*2390*/ 	.word	0x00000000
        /*2394*/ 	.short	0x0101
        /*2396*/ 	.byte	0x3f
	.zero		1


	//   ....[44]....
        /*2398*/ 	.word	0x0001e940
        /*239c*/ 	.word	0x00000000
        /*23a0*/ 	.word	0x00000000
        /*23a4*/ 	.short	0x0101
        /*23a6*/ 	.byte	0x3f
	.zero		1


	//   ....[45]....
        /*23a8*/ 	.word	0x0001f2f0
        /*23ac*/ 	.word	0x0000000b
        /*23b0*/ 	.word	0x00000000
        /*23b4*/ 	.short	0x0101
        /*23b6*/ 	.byte	0x3f
	.zero		1


	//   ....[46]....
        /*23b8*/ 	.word	0x00024100
        /*23bc*/ 	.word	0x00000010
        /*23c0*/ 	.word	0x00038820
        /*23c4*/ 	.short	0x010a
        /*23c6*/ 	.byte	0x3f
	.zero		1


	//   ....[47]....
        /*23c8*/ 	.word	0x00024190
        /*23cc*/ 	.word	0x00000009
        /*23d0*/ 	.word	0x000388a0
        /*23d4*/ 	.short	0x010a
        /*23d6*/ 	.byte	0x3f
	.zero		1


	//   ....[48]....
        /*23d8*/ 	.word	0x000244e0
        /*23dc*/ 	.word	0x00000009
        /*23e0*/ 	.word	0x000388c0
        /*23e4*/ 	.short	0x010a
        /*23e6*/ 	.byte	0x3f
	.zero		1


	//   ....[49]....
        /*23e8*/ 	.word	0x00024900
        /*23ec*/ 	.word	0x00000009
        /*23f0*/ 	.word	0x000388a0
        /*23f4*/ 	.short	0x010a
        /*23f6*/ 	.byte	0x3f
	.zero		1


	//   ....[50]....
        /*23f8*/ 	.word	0x00024c40
        /*23fc*/ 	.word	0x00000009
        /*2400*/ 	.word	0x000388c0
        /*2404*/ 	.short	0x010a
        /*2406*/ 	.byte	0x3f
	.zero		1


	//   ....[51]....
        /*2408*/ 	.word	0x00025cd0
        /*240c*/ 	.word	0x00000006
        /*2410*/ 	.word	0x00038880
        /*2414*/ 	.short	0x010a
        /*2416*/ 	.byte	0x3f
	.zero		1


	//   ....[52]....
        /*2418*/ 	.word	0x00026460
        /*241c*/ 	.word	0x00000006
        /*2420*/ 	.word	0x00038870
        /*2424*/ 	.short	0x0107
        /*2426*/ 	.byte	0x3f
	.zero		1


	//   ....[53]....
        /*2428*/ 	.word	0x00026520
        /*242c*/ 	.word	0x00000006
        /*2430*/ 	.word	0x00038870
        /*2434*/ 	.short	0x0101
        /*2436*/ 	.byte	0x3f
	.zero		1


	//   ....[54]....
        /*2438*/ 	.word	0x00026550
        /*243c*/ 	.word	0x00000006
        /*2440*/ 	.word	0x00038840
        /*2444*/ 	.short	0x010a
        /*2446*/ 	.byte	0x3f
	.zero		1


	//   ....[55]....
        /*2448*/ 	.word	0x00026cb0
        /*244c*/ 	.word	0x00000006
        /*2450*/ 	.word	0x00038830
        /*2454*/ 	.short	0x0107
        /*2456*/ 	.byte	0x3f
	.zero		1


	//   ....[56]....
        /*2458*/ 	.word	0x00026d80
        /*245c*/ 	.word	0x00000006
        /*2460*/ 	.word	0x00038830
        /*2464*/ 	.short	0x0101
        /*2466*/ 	.byte	0x3f
	.zero		1


	//   ....[57]....
        /*2468*/ 	.word	0x000278e0
        /*246c*/ 	.word	0x00000010
        /*2470*/ 	.word	0x00038800
        /*2474*/ 	.short	0x0107
        /*2476*/ 	.byte	0x3f
	.zero		1


	//   ....[58]....
        /*2478*/ 	.word	0x000279f0
        /*247c*/ 	.word	0x00000010
        /*2480*/ 	.word	0x00038800
        /*2484*/ 	.short	0x0101
        /*2486*/ 	.byte	0x3f
	.zero		1


	//   ....[59]....
        /*2488*/ 	.word	0x00027a10
        /*248c*/ 	.word	0x00000010
        /*2490*/ 	.word	0x00038820
        /*2494*/ 	.short	0x010a
        /*2496*/ 	.byte	0x3f
	.zero		1


	//   ....[60]....
        /*2498*/ 	.word	0x00027d30
        /*249c*/ 	.word	0x00000000
        /*24a0*/ 	.word	0x00038880
        /*24a4*/ 	.short	0x010a
        /*24a6*/ 	.byte	0x3f
	.zero		1


	//   ....[61]....
        /*24a8*/ 	.word	0x00028240
        /*24ac*/ 	.word	0x00000000
        /*24b0*/ 	.word	0x00038870
        /*24b4*/ 	.short	0x0107
        /*24b6*/ 	.byte	0x3f
	.zero		1


	//   ....[62]....
        /*24b8*/ 	.word	0x00028300
        /*24bc*/ 	.word	0x00000000
        /*24c0*/ 	.word	0x00038870
        /*24c4*/ 	.short	0x0101
        /*24c6*/ 	.byte	0x3f
	.zero		1


	//   ....[63]....
        /*24c8*/ 	.word	0x00028330
        /*24cc*/ 	.word	0x00000000
        /*24d0*/ 	.word	0x00038840
        /*24d4*/ 	.short	0x010a
        /*24d6*/ 	.byte	0x3f
	.zero		1


	//   ....[64]....
        /*24d8*/ 	.word	0x00028820
        /*24dc*/ 	.word	0x00000000
        /*24e0*/ 	.word	0x00038830
        /*24e4*/ 	.short	0x0107
        /*24e6*/ 	.byte	0x3f
	.zero		1


	//   ....[65]....
        /*24e8*/ 	.word	0x000288e0
        /*24ec*/ 	.word	0x00000000
        /*24f0*/ 	.word	0x00038830
        /*24f4*/ 	.short	0x0101
        /*24f6*/ 	.byte	0x3f
	.zero		1


	//   ....[66]....
        /*24f8*/ 	.word	0x00028970
        /*24fc*/ 	.word	0x00000002
        /*2500*/ 	.word	0x00038870
        /*2504*/ 	.short	0x010a
        /*2506*/ 	.byte	0x3f
	.zero		1


	//   ....[67]....
        /*2508*/ 	.word	0x00028a00
        /*250c*/ 	.word	0x00000002
        /*2510*/ 	.word	0x00038860
        /*2514*/ 	.short	0x010a
        /*2516*/ 	.byte	0x3f
	.zero		1


	//   ....[68]....
        /*2518*/ 	.word	0x000293a0
        /*251c*/ 	.word	0x00000002
        /*2520*/ 	.word	0x00038850
        /*2524*/ 	.short	0x0101
        /*2526*/ 	.byte	0x3f
	.zero		1


	//   ....[69]....
        /*2528*/ 	.word	0x00029430
        /*252c*/ 	.word	0x00000002
        /*2530*/ 	.word	0x00000000
        /*2534*/ 	.short	0x0101
        /*2536*/ 	.byte	0x3f
	.zero		1


	//   ....[70]....
        /*2538*/ 	.word	0x000295f0
        /*253c*/ 	.word	0x00000000
        /*2540*/ 	.word	0x00038870
        /*2544*/ 	.short	0x010a
        /*2546*/ 	.byte	0x3f
	.zero		1


	//   ....[71]....
        /*2548*/ 	.word	0x00029670
        /*254c*/ 	.word	0x00000000
        /*2550*/ 	.word	0x00038860
        /*2554*/ 	.short	0x010a
        /*2556*/ 	.byte	0x3f
	.zero		1


	//   ....[72]....
        /*2558*/ 	.word	0x0002a020
        /*255c*/ 	.word	0x00000000
        /*2560*/ 	.word	0x00038850
        /*2564*/ 	.short	0x0101
        /*2566*/ 	.byte	0x3f
	.zero		1


	//   ....[73]....
        /*2568*/ 	.word	0x0002a0e0
        /*256c*/ 	.word	0x00000000
        /*2570*/ 	.word	0x00000000
        /*2574*/ 	.short	0x0101
        /*2576*/ 	.byte	0x3f
	.zero		1


	//   ....[74]....
        /*2578*/ 	.word	0x0002ae00
        /*257c*/ 	.word	0x00000004
        /*2580*/ 	.word	0x00038820
        /*2584*/ 	.short	0x010a
        /*2586*/ 	.byte	0x3f
	.zero		1


	//   ....[75]....
        /*2588*/ 	.word	0x0002af90
        /*258c*/ 	.word	0x00000005
        /*2590*/ 	.word	0x00038840
        /*2594*/ 	.short	0x010a
        /*2596*/ 	.byte	0x3f
	.zero		1


	//   ....[76]....
        /*2598*/ 	.word	0x0002b030
        /*259c*/ 	.word	0x0000001d
        /*25a0*/ 	.word	0x00038840
        /*25a4*/ 	.short	0x010a
        /*25a6*/ 	.byte	0x3f
	.zero		1


	//   ....[77]....
        /*25a8*/ 	.word	0x0002b070
        /*25ac*/ 	.word	0x00000005
        /*25b0*/ 	.word	0x00038860
        /*25b4*/ 	.short	0x010a
        /*25b6*/ 	.byte	0x3f
	.zero		1


	//   ....[78]....
        /*25b8*/ 	.word	0x0002b0b0
        /*25bc*/ 	.word	0x0000001d
        /*25c0*/ 	.word	0x00038860
        /*25c4*/ 	.short	0x010a
        /*25c6*/ 	.byte	0x3f
	.zero		1


	//   ....[79]....
        /*25c8*/ 	.word	0x0002b0f0
        /*25cc*/ 	.word	0x00000005
        /*25d0*/ 	.word	0x00038880
        /*25d4*/ 	.short	0x010a
        /*25d6*/ 	.byte	0x3f
	.zero		1


	//   ....[80]....
        /*25d8*/ 	.word	0x0002b130
        /*25dc*/ 	.word	0x0000001d
        /*25e0*/ 	.word	0x00038880
        /*25e4*/ 	.short	0x010a
        /*25e6*/ 	.byte	0x3f
	.zero		1


	//   ....[81]....
        /*25e8*/ 	.word	0x0002b190
        /*25ec*/ 	.word	0x00000051
        /*25f0*/ 	.word	0x00038890
        /*25f4*/ 	.short	0x010a
        /*25f6*/ 	.byte	0x3f
	.zero		1


	//   ....[82]....
        /*25f8*/ 	.word	0x0002b6a0
        /*25fc*/ 	.word	0x00000051
        /*2600*/ 	.word	0x00038890
        /*2604*/ 	.short	0x010a
        /*2606*/ 	.byte	0x3f
	.zero		1


	//   ....[83]....
        /*2608*/ 	.word	0x0002bbb0
        /*260c*/ 	.word	0x00000051
        /*2610*/ 	.word	0x00038890
        /*2614*/ 	.short	0x010a
        /*2616*/ 	.byte	0x3f
	.zero		1


	//   ....[84]....
        /*2618*/ 	.word	0x0002c080
        /*261c*/ 	.word	0x00000051
        /*2620*/ 	.word	0x000388b0
        /*2624*/ 	.short	0x010a
        /*2626*/ 	.byte	0x3f
	.zero		1


	//   ....[85]....
        /*2628*/ 	.word	0x0002c330
        /*262c*/ 	.word	0x00000013
        /*2630*/ 	.word	0x00038800
        /*2634*/ 	.short	0x010a
        /*2636*/ 	.byte	0x3f
	.zero		1


	//   ....[86]....
        /*2638*/ 	.word	0x0002c540
        /*263c*/ 	.word	0x00000013
        /*2640*/ 	.word	0x00038800
        /*2644*/ 	.short	0x010a
        /*2646*/ 	.byte	0x3f
	.zero		1


	//   ....[87]....
        /*2648*/ 	.word	0x0002c590
        /*264c*/ 	.word	0x00000000
        /*2650*/ 	.word	0x00038830
        /*2654*/ 	.short	0x010a
        /*2656*/ 	.byte	0x3f
	.zero		1


	//   ....[88]....
        /*2658*/ 	.word	0x0002c5e0
        /*265c*/ 	.word	0x00000000
        /*2660*/ 	.word	0x00038850
        /*2664*/ 	.short	0x010a
        /*2666*/ 	.byte	0x3f
	.zero		1


	//   ....[89]....
        /*2668*/ 	.word	0x0002c630
        /*266c*/ 	.word	0x00000005
        /*2670*/ 	.word	0x00038830
        /*2674*/ 	.short	0x010a
        /*2676*/ 	.byte	0x3f
	.zero		1


	//   ....[90]....
        /*2678*/ 	.word	0x0002c680
        /*267c*/ 	.word	0x00000005
        /*2680*/ 	.word	0x00038850
        /*2684*/ 	.short	0x010a
        /*2686*/ 	.byte	0x3f
	.zero		1


	//   ....[91]....
        /*2688*/ 	.word	0x00030e60
        /*268c*/ 	.word	0x00000010
        /*2690*/ 	.word	0x00038820
        /*2694*/ 	.short	0x010a
        /*2696*/ 	.byte	0x3f
	.zero		1


	//   ....[92]....
        /*2698*/ 	.word	0x00030eb0
        /*269c*/ 	.word	0x00000009
        /*26a0*/ 	.word	0x000388a0
        /*26a4*/ 	.short	0x010a
        /*26a6*/ 	.byte	0x3f
	.zero		1


	//   ....[93]....
        /*26a8*/ 	.word	0x00030f00
        /*26ac*/ 	.word	0x00000009
        /*26b0*/ 	.word	0x000388c0
        /*26b4*/ 	.short	0x010a
        /*26b6*/ 	.byte	0x3f
	.zero		1


	//   ....[94]....
        /*26b8*/ 	.word	0x00030f50
        /*26bc*/ 	.word	0x00000009
        /*26c0*/ 	.word	0x000388a0
        /*26c4*/ 	.short	0x010a
        /*26c6*/ 	.byte	0x3f
	.zero		1


	//   ....[95]....
        /*26c8*/ 	.word	0x00030fa0
        /*26cc*/ 	.word	0x00000009
        /*26d0*/ 	.word	0x000388c0
        /*26d4*/ 	.short	0x010a
        /*26d6*/ 	.byte	0x3f
	.zero		1


	//   ....[96]....
        /*26d8*/ 	.word	0x000310c0
        /*26dc*/ 	.word	0x00000006
        /*26e0*/ 	.word	0x00038880
        /*26e4*/ 	.short	0x010a
        /*26e6*/ 	.byte	0x3f
	.zero		1


	//   ....[97]....
        /*26e8*/ 	.word	0x00031c80
        /*26ec*/ 	.word	0x00000006
        /*26f0*/ 	.word	0x00038840
        /*26f4*/ 	.short	0x010a
        /*26f6*/ 	.byte	0x3f
	.zero		1


	//   ....[98]....
        /*26f8*/ 	.word	0x00033310
        /*26fc*/ 	.word	0x00000010
        /*2700*/ 	.word	0x00038820
        /*2704*/ 	.short	0x010a
        /*2706*/ 	.byte	0x3f
	.zero		1


	//   ....[99]....
        /*2708*/ 	.word	0x00033360
        /*270c*/ 	.word	0x00000000
        /*2710*/ 	.word	0x00038880
        /*2714*/ 	.short	0x010a
        /*2716*/ 	.byte	0x3f
	.zero		1


	//   ....[100]....
        /*2718*/ 	.word	0x00033cd0
        /*271c*/ 	.word	0x00000000
        /*2720*/ 	.word	0x00038840
        /*2724*/ 	.short	0x010a
        /*2726*/ 	.byte	0x3f
	.zero		1


	//   ....[101]....
        /*2728*/ 	.word	0x00034630
        /*272c*/ 	.word	0x00000002
        /*2730*/ 	.word	0x00038870
        /*2734*/ 	.short	0x010a
        /*2736*/ 	.byte	0x3f
	.zero		1


	//   ....[102]....
        /*2738*/ 	.word	0x00034680
        /*273c*/ 	.word	0x00000002
        /*2740*/ 	.word	0x00038860
        /*2744*/ 	.short	0x010a
        /*2746*/ 	.byte	0x3f
	.zero		1


	//   ....[103]....
        /*2748*/ 	.word	0x000346d0
        /*274c*/ 	.word	0x00000000
        /*2750*/ 	.word	0x00038870
        /*2754*/ 	.short	0x010a
        /*2756*/ 	.byte	0x3f
	.zero		1


	//   ....[104]....
        /*2758*/ 	.word	0x00034720
        /*275c*/ 	.word	0x00000000
        /*2760*/ 	.word	0x00038860
        /*2764*/ 	.short	0x010a
        /*2766*/ 	.byte	0x3f
	.zero		1


	//   ....[105]....
        /*2768*/ 	.word	0x00035150
        /*276c*/ 	.word	0x00000004
        /*2770*/ 	.word	0x00038820
        /*2774*/ 	.short	0x010a
        /*2776*/ 	.byte	0x3f
	.zero		1


	//   ....[106]....
        /*2778*/ 	.word	0x000352f0
        /*277c*/ 	.word	0x00000005
        /*2780*/ 	.word	0x00038840
        /*2784*/ 	.short	0x010a
        /*2786*/ 	.byte	0x3f
	.zero		1


	//   ....[107]....
        /*2788*/ 	.word	0x00035340
        /*278c*/ 	.word	0x0000001d
        /*2790*/ 	.word	0x00038840
        /*2794*/ 	.short	0x010a
        /*2796*/ 	.byte	0x3f
	.zero		1


	//   ....[108]....
        /*2798*/ 	.word	0x00035390
        /*279c*/ 	.word	0x00000005
        /*27a0*/ 	.word	0x00038860
        /*27a4*/ 	.short	0x010a
        /*27a6*/ 	.byte	0x3f
	.zero		1


	//   ....[109]....
        /*27a8*/ 	.word	0x000353e0
        /*27ac*/ 	.word	0x0000001d
        /*27b0*/ 	.word	0x00038860
        /*27b4*/ 	.short	0x010a
        /*27b6*/ 	.byte	0x3f
	.zero		1


	//   ....[110]....
        /*27b8*/ 	.word	0x00035430
        /*27bc*/ 	.word	0x00000005
        /*27c0*/ 	.word	0x00038880
        /*27c4*/ 	.short	0x010a
        /*27c6*/ 	.byte	0x3f
	.zero		1


	//----- nvinfo : EIATTR_NUM_MBARRIERS
	.align		4
.L_402:
        /*27c8*/ 	.byte	0x03, 0x38
        /*27ca*/ 	.short	0x0016


	//----- nvinfo : EIATTR_EXIT_INSTR_OFFSETS
	.align		4
        /*27cc*/ 	.byte	0x04, 0x1c
        /*27ce*/ 	.short	(.L_404 - .L_403)


	//   ....[0]....
.L_403:
        /*27d0*/ 	.word	0x0002b180


	//----- nvinfo : EIATTR_MAX_THREADS
	.align		4
.L_404:
        /*27d4*/ 	.byte	0x04, 0x05
        /*27d6*/ 	.short	(.L_406 - .L_405)
.L_405:
        /*27d8*/ 	.word	0x00000180
        /*27dc*/ 	.word	0x00000001
        /*27e0*/ 	.word	0x00000001


	//----- nvinfo : EIATTR_CRS_STACK_SIZE
	.align		4
.L_406:
        /*27e4*/ 	.byte	0x04, 0x1e
        /*27e6*/ 	.short	(.L_408 - .L_407)
.L_407:
        /*27e8*/ 	.word	0x00000000


	//----- nvinfo : EIATTR_CBANK_PARAM_SIZE
	.align		4
.L_408:
        /*27ec*/ 	.byte	0x03, 0x19
        /*27ee*/ 	.short	0x0af0


	//----- nvinfo : EIATTR_PARAM_CBANK
	.align		4
        /*27f0*/ 	.byte	0x04, 0x0a
        /*27f2*/ 	.short	(.L_410 - .L_409)
	.align		4
.L_409:
        /*27f4*/ 	.word	index@(.nv.constant0._ZN7cutlass13device_kernelIN5flash11enable_sm90INS1_16FlashAttnFwdSm90INS1_25CollectiveMainloopFwdSm90ILi2EN4cute5tupleIJNS5_1CILi1EEES8_S8_EEENS6_IJNS7_ILi128EEESA_NS7_ILi256EEEEEELi256ENS_12float_e4m3_tEfNS_4arch4Sm90ELb0ELb0ELb1ELb1ELb1ELb1ELb0ELb1ELb0ELb1ELb1ELb0EEENS1_21CollectiveEpilogueFwdINS6_IJSA_SB_SA_EEES9_NS_10bfloat16_tESF_Li256ELb1ELb1ELb1ELb1EEENS1_36VarlenDynamicPersistentTileSchedulerILi128ELi128ELi256ELi128ELb1ELb1ELb1ELb0ELb1ELb1EEEEEEEEEvNT_6ParamsE)
        /*27f8*/ 	.short	0x0210
        /*27fa*/ 	.short	0x0af0


	//----- nvinfo : EIATTR_SW_WAR
	.align		4
.L_410:
        /*27fc*/ 	.byte	0x04, 0x36
        /*27fe*/ 	.short	(.L_412 - .L_411)
.L_411:
        /*2800*/ 	.word	0x00000008
.L_412:


//--------------------- .nv.info._ZN7cutlass13device_kernelIN5flash11enable_sm90INS1_16FlashAttnFwdSm90INS1_25CollectiveMainloopFwdSm90ILi2EN4cute5tupleIJNS5_1CILi1EEES8_S8_EEENS6_IJNS7_ILi128EEENS7_ILi64EEENS7_ILi256EEEEEELi256ENS_12float_e4m3_tEfNS_4arch4Sm90ELb0ELb1ELb1ELb0ELb1ELb0ELb0ELb1ELb0ELb1ELb1ELb0EEENS1_21CollectiveEpilogueFwdINS6_IJSA_SC_SB_EEES9_NS_10bfloat16_tESG_Li256ELb0ELb1ELb1ELb1EEENS1_19SingleTileSchedulerILb0ELb1ELb1ELi128EEEEEEEEEvNT_6ParamsE --------------------------
	.section	.nv.info._ZN7cutlass13device_kernelIN5flash11enable_sm90INS1_16FlashAttnFwdSm90INS1_25CollectiveMainloopFwdSm90ILi2EN4cute5tupleIJNS5_1CILi1EEES8_S8_EEENS6_IJNS7_ILi128EEENS7_ILi64EEENS7_ILi256EEEEEELi256ENS_12float_e4m3_tEfNS_4arch4Sm90ELb0ELb1ELb1ELb0ELb1ELb0ELb0ELb1ELb0ELb1ELb1ELb0EEENS1_21CollectiveEpilogueFwdINS6_IJSA_SC_SB_EEES9_NS_10bfloat16_tESG_Li256ELb0ELb1ELb1ELb1EEENS1_19SingleTileSchedulerILb0ELb1ELb1ELi128EEEEEEEEEvNT_6ParamsE,"",@"SHT_CUDA_INFO"
	.sectionflags	@""
	.align	4


	//----- nvinfo : EIATTR_CUDA_API_VERSION
	.align		4
        /*0000*/ 	.byte	0x04, 0x37
        /*0002*/ 	.short	(.L_414 - .L_413)
.L_413:
        /*0004*/ 	.word	0x00000082


	//----- nvinfo : EIATTR_KPARAM_INFO
	.align		4
.L_414:
        /*0008*/ 	.byte	0x04, 0x17
        /*000a*/ 	.short	(.L_416 - .L_415)
.L_415:
        /*000c*/ 	.word	0x00000000
        /*0010*/ 	.short	0x0000
        /*0012*/ 	.short	0x0070
        /*0014*/ 	.byte	0x00, 0xf0, 0x01, 0x28


	//----- nvinfo : EIATTR_SPARSE_MMA_MASK
	.align		4
.L_416:
        /*0018*/ 	.byte	0x03, 0x50
        /*001a*/ 	.short	0x0000


	//----- nvinfo : EIATTR_MAXREG_COUNT
	.align		4
        /*001c*/ 	.byte	0x03, 0x1b
        /*001e*/ 	.short	0x00a8


	//----- nvinfo : EIATTR_NUM_BARRIERS
	.align		4
        /*0020*/ 	.byte	0x02, 0x4c
        /*0022*/ 	.byte	0x10
	.zero		1


	//----- nvinfo : EIATTR_EXTERNS
	.align		4
        /*0024*/ 	.byte	0x04, 0x0f
        /*0026*/ 	.short	(.L_418 - .L_417)


	//   ....[0]....
	.align		4
.L_417:
        /*0028*/ 	.word	index@(__assertfail)


	//----- nvinfo : EIATTR_ANNOTATIONS
	.align		4
.L_418:
        /*002c*/ 	.byte	0x04, 0x55
        /*002e*/ 	.short	(.L_420 - .L_419)


	//   ....[0]....
.L_419:
        /*0030*/ 	.word	0x00000001
        /*0034*/ 	.byte	0x10, 0x0d, 0x01, 0x00, 0x01, 0x00, 0x00, 0x00, 0xf0, 0x26, 0x01, 0x00


	//----- nvinfo : EIATTR_MERCURY_ISA_VERSION
	.align		4
.L_420:
        /*0040*/ 	.byte	0x03, 0x5f
        /*0042*/ 	.short	0x0101


	//----- nvinfo : EIATTR_INT_WARP_WIDE_INSTR_OFFSETS
	.align		4
        /*0044*/ 	.byte	0x04, 0x31
        /*0046*/ 	.short	(.L_422 - .L_421)


	//   ....[0]....
.L_421:
        /*0048*/ 	.word	0x000000c0


	//   ....[1]....
        /*004c*/ 	.word	0x000000d0


	//   ....[2]....
        /*0050*/ 	.word	0x00000170


	//----- nvinfo : EIATTR_COOP_GROUP_MASK_REGIDS
	.align		4
.L_422:
        /*0054*/ 	.byte	0x04, 0x29
        /*0056*/ 	.short	(.L_424 - .L_423)


	//   ....[0]....
.L_423:
        /*0058*/ 	.word	0xffffffff


	//   ....[1]....
        /*005c*/ 	.word	0xffffffff


	//   ....[2]....
        /*0060*/ 	.word	0xffffffff


	//   ....[3]....
        /*0064*/ 	.word	0xffffffff


	//   ....[4]....
        /*0068*/ 	.word	0xffffffff


	//   ....[5]....
        /*006c*/ 	.word	0xffffffff


	//   ....[6]....
        /*0070*/ 	.word	0xffffffff


	//   ....[7]....
        /*0074*/ 	.word	0xffffffff


	//   ....[8]....
        /*0078*/ 	.word	0xffffffff


	//   ....[9]....
        /*007c*/ 	.word	0xffffffff


	//   ....[10]....
        /*0080*/ 	.word	0xffffffff


	//   ....[11]....
        /*0084*/ 	.word	0xffffffff


	//   ....[12]....
        /*0088*/ 	.word	0xffffffff


	//   ....[13]....
        /*008c*/ 	.word	0xffffffff


	//   ....[14]....
        /*0090*/ 	.word	0xffffffff


	//   ....[15]....
        /*0094*/ 	.word	0xffffffff


	//   ....[16]....
        /*0098*/ 	.word	0xffffffff


	//   ....[17]....
        /*009c*/ 	.word	0xffffffff


	//   ....[18]....
        /*00a0*/ 	.word	0xffffffff


	//   ....[19]....
        /*00a4*/ 	.word	0xffffffff


	//   ....[20]....
        /*00a8*/ 	.word	0xffffffff


	//   ....[21]....
        /*00ac*/ 	.word	0xffffffff


	//   ....[22]....
        /*00b0*/ 	.word	0xffffffff


	//   ....[23]....
        /*00b4*/ 	.word	0xffffffff


	//   ....[24]....
        /*00b8*/ 	.word	0xffffffff


	//   ....[25]....
        /*00bc*/ 	.word	0xffffffff


	//   ....[26]....
        /*00c0*/ 	.word	0xffffffff


	//   ....[27]....
        /*00c4*/ 	.word	0xffffffff


	//   ....[28]....
        /*00c8*/ 	.word	0xffffffff


	//   ....[29]....
        /*00cc*/ 	.word	0xffffffff


	//   ....[30]....
        /*00d0*/ 	.word	0xffffffff


	//   ....[31]....
        /*00d4*/ 	.word	0xffffffff


	//   ....[32]....
        /*00d8*/ 	.word	0xffffffff


	//   ....[33]....
        /*00dc*/ 	.word	0xffffffff


	//   ....[34]....
        /*00e0*/ 	.word	0xffffffff


	//   ....[35]....
        /*00e4*/ 	.word	0xffffffff


	//   ....[36]....
        /*00e8*/ 	.word	0xffffffff


	//   ....[37]....
        /*00ec*/ 	.word	0xffffffff


	//   ....[38]....
        /*00f0*/ 	.word	0xffffffff


	//   ....[39]....
        /*00f4*/ 	.word	0xffffffff


	//   ....[40]....
        /*00f8*/ 	.word	0xffffffff


	//   ....[41]....
        /*00fc*/ 	.word	0xffffffff


	//   ....[42]....
        /*0100*/ 	.word	0xffffffff


	//   ....[43]....
        /*0104*/ 	.word	0xffffffff


	//   ....[44]....
        /*0108*/ 	.word	0xffffffff


	//   ....[45]....
        /*010c*/ 	.word	0xffffffff


	//   ....[46]....
        /*0110*/ 	.word	0xffffffff


	//   ....[47]....
        /*0114*/ 	.word	0xffffffff


	//   ....[48]....
        /*0118*/ 	.word	0xffffffff


	//   ....[49]....
        /*011c*/ 	.word	0xffffffff


	//   ....[50]....
        /*0120*/ 	.word	0xffffffff


	//   ....[51]....
        /*0124*/ 	.word	0xffffffff


	//   ....[52]....
        /*0128*/ 	.word	0xffffffff


	//   ....[53]....
        /*012c*/ 	.word	0xffffffff


	//   ....[54]....
        /*0130*/ 	.word	0xffffffff


	//   ....[55]....
        /*0134*/ 	.word	0xffffffff


	//   ....[56]....
        /*0138*/ 	.word	0xffffffff


	//   ....[57]....
        /*013c*/ 	.word	0xffffffff


	//   ....[58]....
        /*0140*/ 	.word	0xffffffff


	//   ....[59]....
        /*0144*/ 	.word	0xffffffff


	//   ....[60]....
        /*0148*/ 	.word	0xffffffff


	//   ....[61]....
        /*014c*/ 	.word	0xffffffff


	//   ....[62]....
        /*0150*/ 	.word	0xffffffff


	//   ....[63]....
        /*0154*/ 	.word	0xffffffff


	//   ....[64]....
        /*0158*/ 	.word	0xffffffff


	//   ....[65]....
        /*015c*/ 	.word	0xffffffff


	//   ....[66]....
        /*0160*/ 	.word	0xffffffff


	//   ....[67]....
        /*0164*/ 	.word	0xffffffff


	//   ....[68]....
        /*0168*/ 	.word	0xffffffff


	//   ....[69]....
        /*016c*/ 	.word	0xffffffff


	//   ....[70]....
        /*0170*/ 	.word	0xffffffff


	//   ....[71]....
        /*0174*/ 	.word	0xffffffff


	//   ....[72]....
        /*0178*/ 	.word	0xffffffff


	//   ....[73]....
        /*017c*/ 	.word	0xffffffff


	//   ....[74]....
        /*0180*/ 	.word	0xffffffff


	//   ....[75]....
        /*0184*/ 	.word	0xffffffff


	//   ....[76]....
        /*0188*/ 	.word	0xffffffff


	//   ....[77]....
        /*018c*/ 	.word	0xffffffff


	//   ....[78]....
        /*0190*/ 	.word	0xffffffff


	//   ....[79]....
        /*0194*/ 	.word	0xffffffff


	//   ....[80]....
        /*0198*/ 	.word	0xffffffff


	//   ....[81]....
        /*019c*/ 	.word	0xffffffff


	//   ....[82]....
        /*01a0*/ 	.word	0xffffffff


	//   ....[83]....
        /*01a4*/ 	.word	0xffffffff


	//   ....[84]....
        /*01a8*/ 	.word	0xffffffff


	//   ....[85]....
        /*01ac*/ 	.word	0xffffffff


	//   ....[86]....
        /*01b0*/ 	.word	0xffffffff


	//   ....[87]....
        /*01b4*/ 	.word	0xffffffff


	//   ....[88]....
        /*01b8*/ 	.word	0xffffffff


	//   ....[89]....
        /*01bc*/ 	.word	0xffffffff


	//   ....[90]....
        /*01c0*/ 	.word	0xffffffff


	//   ....[91]....
        /*01c4*/ 	.word	0xffffffff


	//   ....[92]....
        /*01c8*/ 	.word	0xffffffff


	//   ....[93]....
        /*01cc*/ 	.word	0xffffffff


	//   ....[94]....
        /*01d0*/ 	.word	0xffffffff


	//   ....[95]....
        /*01d4*/ 	.word	0xffffffff


	//   ....[96]....
        /*01d8*/ 	.word	0xffffffff


	//   ....[97]....
        /*01dc*/ 	.word	0xffffffff


	//   ....[98]....
        /*01e0*/ 	.word	0xffffffff


	//   ....[99]....
        /*01e4*/ 	.word	0xffffffff


	//   ....[100]....
        /*01e8*/ 	.word	0xffffffff


	//   ....[101]....
        /*01ec*/ 	.word	0xffffffff


	//   ....[102]....
        /*01f0*/ 	.word	0xffffffff


	//   ....[103]....
        /*01f4*/ 	.word	0xffffffff


	//   ....[104]....
        /*01f8*/ 	.word	0xffffffff


	//   ....[105]....
        /*01fc*/ 	.word	0xffffffff


	//   ....[106]....
        /*0200*/ 	.word	0xffffffff


	//   ....[107]....
        /*0204*/ 	.word	0xffffffff


	//   ....[108]....
        /*0208*/ 	.word	0xffffffff


	//   ....[109]....
        /*020c*/ 	.word	0xffffffff


	//   ....[110]....
        /*0210*/ 	.word	0xffffffff


	//   ....[111]....
        /*0214*/ 	.word	0xffffffff


	//   ....[112]....
        /*0218*/ 	.word	0xffffffff


	//   ....[113]....
        /*021c*/ 	.word	0xffffffff


	//   ....[114]....
        /*0220*/ 	.word	0xffffffff


	//   ....[115]....
        /*0224*/ 	.word	0xffffffff


	//   ....[116]....
        /*0228*/ 	.word	0xffffffff


	//   ....[117]....
        /*022c*/ 	.word	0xffffffff


	//   ....[118]....
        /*0230*/ 	.word	0xffffffff


	//   ....[119]....
        /*0234*/ 	.word	0xffffffff


	//   ....[120]....
        /*0238*/ 	.word	0xffffffff


	//   ....[121]....
        /*023c*/ 	.word	0xffffffff


	//   ....[122]....
        /*0240*/ 	.word	0xffffffff


	//   ....[123]....
        /*0244*/ 	.word	0xffffffff


	//   ....[124]....
        /*0248*/ 	.word	0xffffffff


	//   ....[125]....
        /*024c*/ 	.word	0xffffffff


	//   ....[126]....
        /*0250*/ 	.word	0xffffffff


	//   ....[127]....
        /*0254*/ 	.word	0xffffffff


	//   ....[128]....
        /*0258*/ 	.word	0xffffffff


	//   ....[129]....
        /*025c*/ 	.word	0xffffffff


	//   ....[130]....
        /*0260*/ 	.word	0xffffffff


	//   ....[131]....
        /*0264*/ 	.word	0xffffffff


	//   ....[132]....
        /*0268*/ 	.word	0xffffffff


	//   ....[133]....
        /*026c*/ 	.word	0xffffffff


	//   ....[134]....
        /*0270*/ 	.word	0xffffffff


	//   ....[135]....
        /*0274*/ 	.word	0xffffffff


	//   ....[136]....
        /*0278*/ 	.word	0xffffffff


	//   ....[137]....
        /*027c*/ 	.word	0xffffffff


	//   ....[138]....
        /*0280*/ 	.word	0xffffffff


	//   ....[139]....
        /*0284*/ 	.word	0xffffffff


	//   ....[140]....
        /*0288*/ 	.word	0xffffffff


	//   ....[141]....
        /*028c*/ 	.word	0xffffffff


	//   ....[142]....
        /*0290*/ 	.word	0xffffffff


	//   ....[143]....
        /*0294*/ 	.word	0xffffffff


	//   ....[144]....
        /*0298*/ 	.word	0xffffffff


	//   ....[145]....
        /*029c*/ 	.word	0xffffffff


	//   ....[146]....
        /*02a0*/ 	.word	0xffffffff


	//   ....[147]....
        /*02a4*/ 	.word	0xffffffff


	//   ....[148]....
        /*02a8*/ 	.word	0xffffffff


	//   ....[149]....
        /*02ac*/ 	.word	0xffffffff


	//   ....[150]....
        /*02b0*/ 	.word	0xffffffff


	//   ....[151]....
        /*02b4*/ 	.word	0xffffffff


	//   ....[152]....
        /*02b8*/ 	.word	0xffffffff


	//   ....[153]....
        /*02bc*/ 	.word	0xffffffff


	//   ....[154]....
        /*02c0*/ 	.word	0xffffffff


	//   ....[155]....
        /*02c4*/ 	.word	0xffffffff


	//   ....[156]....
        /*02c8*/ 	.word	0xffffffff


	//   ....[157]....
        /*02cc*/ 	.word	0xffffffff


	//   ....[158]....
        /*02d0*/ 	.word	0xffffffff


	//   ....[159]....
        /*02d4*/ 	.word	0xffffffff


	//   ....[160]....
        /*02d8*/ 	.word	0xffffffff


	//   ....[161]....
        /*02dc*/ 	.word	0xffffffff


	//   ....[162]....
        /*02e0*/ 	.word	0xffffffff


	//   ....[163]....
        /*02e4*/ 	.word	0xffffffff


	//   ....[164]....
        /*02e8*/ 	.word	0xffffffff


	//   ....[165]....
        /*02ec*/ 	.word	0xffffffff


	//   ....[166]....
        /*02f0*/ 	.word	0xffffffff


	//   ....[167]....
        /*02f4*/ 	.word	0xffffffff


	//   ....[168]....
        /*02f8*/ 	.word	0xffffffff


	//   ....[169]....
        /*02fc*/ 	.word	0xffffffff


	//   ....[170]....
        /*0300*/ 	.word	0xffffffff


	//   ....[171]....
        /*0304*/ 	.word	0xffffffff


	//   ....[172]....
        /*0308*/ 	.word	0xffffffff


	//   ....[173]....
        /*030c*/ 	.word	0xffffffff


	//   ....[174]....
        /*0310*/ 	.word	0xffffffff


	//   ....[175]....
        /*0314*/ 	.word	0xffffffff


	//   ....[176]....
        /*0318*/ 	.word	0xffffffff


	//   ....[177]....
        /*031c*/ 	.word	0xffffffff


	//   ....[178]....
        /*0320*/ 	.word	0xffffffff


	//   ....[179]....
        /*0324*/ 	.word	0xffffffff


	//   ....[180]....
        /*0328*/ 	.word	0xffffffff


	//   ....[181]....
        /*032c*/ 	.word	0xffffffff


	//   ....[182]....
        /*0330*/ 	.word	0xffffffff


	//   ....[183]....
        /*0334*/ 	.word	0xffffffff


	//   ....[184]....
        /*0338*/ 	.word	0xffffffff


	//   ....[185]....
        /*033c*/ 	.word	0xffffffff


	//   ....[186]....
        /*0340*/ 	.word	0xffffffff


	//   ....[187]....
        /*0344*/ 	.word	0xffffffff


	//   ....[188]....
        /*0348*/ 	.word	0xffffffff


	//   ....[189]....
        /*034c*/ 	.word	0xffffffff


	//   ....[190]....
        /*0350*/ 	.word	0xffffffff


	//   ....[191]....
        /*0354*/ 	.word	0xffffffff


	//   ....[192]....
        /*0358*/ 	.word	0xffffffff


	//   ....[193]....
        /*035c*/ 	.word	0xffffffff


	//   ....[194]....
        /*0360*/ 	.word	0xffffffff


	//   ....[195]....
        /*0364*/ 	.word	0xffffffff


	//   ....[196]....
        /*0368*/ 	.word	0xffffffff


	//   ....[197]....
        /*036c*/ 	.word	0xffffffff


	//   ....[198]....
        /*0370*/ 	.word	0xffffffff


	//   ....[199]....
        /*0374*/ 	.word	0xffffffff


	//   ....[200]....
        /*0378*/ 	.word	0xffffffff


	//   ....[201]....
        /*037c*/ 	.word	0xffffffff


	//   ....[202]....
        /*0380*/ 	.word	0xffffffff


	//   ....[203]....
        /*0384*/ 	.word	0xffffffff


	//   ....[204]....
        /*0388*/ 	.word	0xffffffff


	//   ....[205]....
        /*038c*/ 	.word	0xffffffff


	//   ....[206]....
        /*0390*/ 	.word	0xffffffff


	//   ....[207]....
        /*0394*/ 	.word	0xffffffff


	//   ....[208]....
        /*0398*/ 	.word	0xffffffff


	//   ....[209]....
        /*039c*/ 	.word	0xffffffff


	//   ....[210]....
        /*03a0*/ 	.word	0xffffffff


	//   ....[211]....
        /*03a4*/ 	.word	0xffffffff


	//   ....[212]....
        /*03a8*/ 	.word	0xffffffff


	//   ....[213]....
        /*03ac*/ 	.word	0xffffffff


	//   ....[214]....
        /*03b0*/ 	.word	0xffffffff


	//   ....[215]....
        /*03b4*/ 	.word	0xffffffff


	//   ....[216]....
        /*03b8*/ 	.word	0xffffffff


	//   ....[217]....
        /*03bc*/ 	.word	0xffffffff


	//   ....[218]....
        /*03c0*/ 	.word	0xffffffff


	//   ....[219]....
        /*03c4*/ 	.word	0x0500000f


	//   ....[220]....
        /*03c8*/ 	.word	0x0500000f


	//   ....[221]....
        /*03cc*/ 	.word	0x0500000f


	//   ....[222]....
        /*03d0*/ 	.word	0x0500000f


	//   ....[223]....
        /*03d4*/ 	.word	0x0500000f


	//   ....[224]....
        /*03d8*/ 	.word	0x0500000f


	//   ....[225]....
        /*03dc*/ 	.word	0x0500000f


	//   ....[226]....
        /*03e0*/ 	.word	0x0500000f


	//   ....[227]....
        /*03e4*/ 	.word	0x0500000f


	//   ....[228]....
        /*03e8*/ 	.word	0x0500000f


	//   ....[229]....
        /*03ec*/ 	.word	0x0500000f


	//   ....[230]....
        /*03f0*/ 	.word	0x0500000f


	//   ....[231]....
        /*03f4*/ 	.word	0x0500000f


	//   ....[232]....
        /*03f8*/ 	.word	0x0500000f


	//   ....[233]....
        /*03fc*/ 	.word	0x0500000f


	//   ....[234]....
        /*0400*/ 	.word	0x0500000f


	//   ....[235]....
        /*0404*/ 	.word	0x0500000f


	//   ....[236]....
        /*0408*/ 	.word	0x0500000f


	//   ....[237]....
        /*040c*/ 	.word	0x0500000f


	//   ....[238]....
        /*0410*/ 	.word	0x0500000f


	//   ....[239]....
        /*0414*/ 	.word	0x0500000f


	//   ....[240]....
        /*0418*/ 	.word	0x0500000f


	//   ....[241]....
        /*041c*/ 	.word	0x0500000f


	//   ....[242]....
        /*0420*/ 	.word	0x0500000f


	//   ....[243]....
        /*0424*/ 	.word	0x0500000f


	//   ....[244]....
        /*0428*/ 	.word	0x0500000f


	//   ....[245]....
        /*042c*/ 	.word	0x0500000f


	//   ....[246]....
        /*0430*/ 	.word	0x0500000f


	//   ....[247]....
        /*0434*/ 	.word	0x0500000f


	//   ....[248]....
        /*0438*/ 	.word	0x0500000f


	//   ....[249]....
        /*043c*/ 	.word	0x0500000f


	//   ....[250]....
        /*0440*/ 	.word	0x0500000f


	//   ....[251]....
        /*0444*/ 	.word	0x0500000f


	//   ....[252]....
        /*0448*/ 	.word	0x0500000f


	//   ....[253]....
        /*044c*/ 	.word	0x0500000f


	//   ....[254]....
        /*0450*/ 	.word	0x0500000f


	//   ....[255]....
        /*0454*/ 	.word	0x0500000f


	//   ....[0]....
        /*0458*/ 	.word	0x0500000f


	//   ....[1]....
        /*045c*/ 	.word	0x0500000f


	//   ....[2]....
        /*0460*/ 	.word	0x0500000f


	//   ....[3]....
        /*0464*/ 	.word	0x0500000f


	//   ....[4]....
        /*0468*/ 	.word	0x0500000f


	//   ....[5]....
        /*046c*/ 	.word	0x0500000f


	//   ....[6]....
        /*0470*/ 	.word	0x0500000f


	//   ....[7]....
        /*0474*/ 	.word	0x0500000f


	//   ....[8]....
        /*0478*/ 	.word	0x0500000f


	//   ....[9]....
        /*047c*/ 	.word	0x0500000f


	//   ....[10]....
        /*0480*/ 	.word	0x0500000f


	//   ....[11]....
        /*0484*/ 	.word	0x0500000f


	//----- nvinfo : EIATTR_COOP_GROUP_INSTR_OFFSETS
	.align		4
.L_424:
        /*0488*/ 	.byte	0x04, 0x28
        /*048a*/ 	.short	(.L_426 - .L_425)


	//   ....[0]....
.L_425:
        /*048c*/ 	.word	0x00000080


	//   ....[1]....
        /*0490*/ 	.word	0x00000090


	//   ....[2]....
        /*0494*/ 	.word	0x000002d0


	//   ....[3]....
        /*0498*/ 	.word	0x00000430


	//   ....[4]....
        /*049c*/ 	.word	0x00000550


	//   ....[5]....
        /*04a0*/ 	.word	0x000006b0


	//   ....[6]....
        /*04a4*/ 	.word	0x00001730


	//   ....[7]....
        /*04a8*/ 	.word	0x000024b0


	//   ....[8]....
        /*04ac*/ 	.word	0x00002a70


	//   ....[9]....
        /*04b0*/ 	.word	0x000034b0


	//   ....[10]....
        /*04b4*/ 	.word	0x00003590


	//   ....[11]....
        /*04b8*/ 	.word	0x00003820


	//   ....[12]....
        /*04bc*/ 	.word	0x00003890


	//   ....[13]....
        /*04c0*/ 	.word	0x00004940


	//   ....[14]....
        /*04c4*/ 	.word	0x00004e80


	//   ....[15]....
        /*04c8*/ 	.word	0x00005560


	//   ....[16]....
        /*04cc*/ 	.word	0x00005660


	//   ....[17]....
        /*04d0*/ 	.word	0x00005a30


	//   ....[18]....
        /*04d4*/ 	.word	0x00005aa0


	//   ....[19]....
        /*04d8*/ 	.word	0x00007630


	//   ....[20]....
        /*04dc*/ 	.word	0x000076b0


	//   ....[21]....
        /*04e0*/ 	.word	0x000079d0


	//   ....[22]....
        /*04e4*/ 	.word	0x00007b90


	//   ....[23]....
        /*04e8*/ 	.word	0x00009070


	//   ....[24]....
        /*04ec*/ 	.word	0x000095a0


	//   ....[25]....
        /*04f0*/ 	.word	0x00009c80


	//   ....[26]....
        /*04f4*/ 	.word	0x00009d80


	//   ....[27]....
        /*04f8*/ 	.word	0x0000a120


	//   ....[28]....
        /*04fc*/ 	.word	0x0000a190


	//   ....[29]....
        /*0500*/ 	.word	0x0000b390


	//   ....[30]....
        /*0504*/ 	.word	0x0000b3a0


	//   ....[31]....
        /*0508*/ 	.word	0x0000b3f0


	//   ....[32]....
        /*050c*/ 	.word	0x0000b400


	//   ....[33]....
        /*0510*/ 	.word	0x0000c980


	//   ....[34]....
        /*0514*/ 	.word	0x0000c9b0


	//   ....[35]....
        /*0518*/ 	.word	0x0000c9d0


	//   ....[36]....
        /*051c*/ 	.word	0x0000c9f0


	//   ....[37]....
        /*0520*/ 	.word	0x0000ca00


	//   ....[38]....
        /*0524*/ 	.word	0x0000ca10


	//   ....[39]....
        /*0528*/ 	.word	0x0000ca20


	//   ....[40]....
        /*052c*/ 	.word	0x0000ca30


	//   ....[41]....
        /*0530*/ 	.word	0x0000ca40


	//   ....[42]....
        /*0534*/ 	.word	0x0000ca50


	//   ....[43]....
        /*0538*/ 	.word	0x0000ca60


	//   ....[44]....
        /*053c*/ 	.word	0x0000ca80


	//   ....[45]....
        /*0540*/ 	.word	0x0000ca90


	//   ....[46]....
        /*0544*/ 	.word	0x0000caa0


	//   ....[47]....
        /*0548*/ 	.word	0x0000cab0


	//   ....[48]....
        /*054c*/ 	.word	0x0000cac0


	//   ....[49]....
        /*0550*/ 	.word	0x0000cad0


	//   ....[50]....
        /*0554*/ 	.word	0x0000cae0


	//   ....[51]....
        /*0558*/ 	.word	0x0000caf0


	//   ....[52]....
        /*055c*/ 	.word	0x0000cb10


	//   ....[53]....
        /*0560*/ 	.word	0x0000cb20


	//   ....[54]....
        /*0564*/ 	.word	0x0000cb30


	//   ....[55]....
        /*0568*/ 	.word	0x0000cb40


	//   ....[56]....
        /*056c*/ 	.word	0x0000cb50


	//   ....[57]....
        /*0570*/ 	.word	0x0000cb60


	//   ....[58]....
        /*0574*/ 	.word	0x0000cb70


	//   ....[59]....
        /*0578*/ 	.word	0x0000cb80


	//   ....[60]....
        /*057c*/ 	.word	0x0000cb90


	//   ....[61]....
        /*0580*/ 	.word	0x0000cba0


	//   ....[62]....
        /*0584*/ 	.word	0x0000cbb0


	//   ....[63]....
        /*0588*/ 	.word	0x0000cbc0


	//   ....[64]....
        /*058c*/ 	.word	0x0000cbd0


	//   ....[65]....
        /*0590*/ 	.word	0x0000cbe0


	//   ....[66]....
        /*0594*/ 	.word	0x0000cbf0


	//   ....[67]....
        /*0598*/ 	.word	0x0000cc00


	//   ....[68]....
        /*059c*/ 	.word	0x0000cc20


	//   ....[69]....
        /*05a0*/ 	.word	0x0000cc40


	//   ....[70]....
        /*05a4*/ 	.word	0x0000cc50


	//   ....[71]....
        /*05a8*/ 	.word	0x0000cc60


	//   ....[72]....
        /*05ac*/ 	.word	0x0000cc70


	//   ....[73]....
        /*05b0*/ 	.word	0x0000cc90


	//   ....[74]....
        /*05b4*/ 	.word	0x0000ccb0


	//   ....[75]....
        /*05b8*/ 	.word	0x0000ccd0


	//   ....[76]....
        /*05bc*/ 	.word	0x0000cce0


	//   ....[77]....
        /*05c0*/ 	.word	0x0000ccf0


	//   ....[78]....
        /*05c4*/ 	.word	0x0000cd10


	//   ....[79]....
        /*05c8*/ 	.word	0x0000cd20


	//   ....[80]....
        /*05cc*/ 	.word	0x0000cd30


	//   ....[81]....
        /*05d0*/ 	.word	0x0000cd40


	//   ....[82]....
        /*05d4*/ 	.word	0x0000cd50


	//   ....[83]....
        /*05d8*/ 	.word	0x0000cd60


	//   ....[84]....
        /*05dc*/ 	.word	0x0000cd70


	//   ....[85]....
        /*05e0*/ 	.word	0x0000cd90


	//   ....[86]....
        /*05e4*/ 	.word	0x0000cda0


	//   ....[87]....
        /*05e8*/ 	.word	0x0000cdb0


	//   ....[88]....
        /*05ec*/ 	.word	0x0000cdd0


	//   ....[89]....
        /*05f0*/ 	.word	0x0000ce00


	//   ....[90]....
        /*05f4*/ 	.word	0x0000ce30


	//   ....[91]....
        /*05f8*/ 	.word	0x0000ce40


	//   ....[92]....
        /*05fc*/ 	.word	0x0000ce50


	//   ....[93]....
        /*0600*/ 	.word	0x0000ce60


	//   ....[94]....
        /*0604*/ 	.word	0x0000ce70


	//   ....[95]....
        /*0608*/ 	.word	0x0000ce90


	//   ....[96]....
        /*060c*/ 	.word	0x0000cea0


	//   ....[97]....
        /*0610*/ 	.word	0x0000ceb0


	//   ....[98]....
        /*0614*/ 	.word	0x0000cec0


	//   ....[99]....
        /*0618*/ 	.word	0x0000ced0


	//   ....[100]....
        /*061c*/ 	.word	0x0000cef0


	//   ....[101]....
        /*0620*/ 	.word	0x0000cf20


	//   ....[102]....
        /*0624*/ 	.word	0x0000cf40


	//   ....[103]....
        /*0628*/ 	.word	0x0000cf70


	//   ....[104]....
        /*062c*/ 	.word	0x0000cfa0


	//   ....[105]....
        /*0630*/ 	.word	0x0000cfc0


	//   ....[106]....
        /*0634*/ 	.word	0x0000cfe0


	//   ....[107]....
        /*0638*/ 	.word	0x0000d010


	//   ....[108]....
        /*063c*/ 	.word	0x0000d040


	//   ....[109]....
        /*0640*/ 	.word	0x0000d050


	//   ....[110]....
        /*0644*/ 	.word	0x0000d060


	//   ....[111]....
        /*0648*/ 	.word	0x0000d070


	//   ....[112]....
        /*064c*/ 	.word	0x0000d080


	//   ....[113]....
        /*0650*/ 	.word	0x0000d090


	//   ....[114]....
        /*0654*/ 	.word	0x0000d0a0


	//   ....[115]....
        /*0658*/ 	.word	0x0000d0b0


	//   ....[116]....
        /*065c*/ 	.word	0x0000d0c0


	//   ....[117]....
        /*0660*/ 	.word	0x0000d0d0


	//   ....[118]....
        /*0664*/ 	.word	0x0000d0e0


	//   ....[119]....
        /*0668*/ 	.word	0x0000d0f0


	//   ....[120]....
        /*066c*/ 	.word	0x0000d100


	//   ....[121]....
        /*0670*/ 	.word	0x0000d110


	//   ....[122]....
        /*0674*/ 	.word	0x0000d120


	//   ....[123]....
        /*0678*/ 	.word	0x0000d130


	//   ....[124]....
        /*067c*/ 	.word	0x0000d140


	//   ....[125]....
        /*0680*/ 	.word	0x0000d150


	//   ....[126]....
        /*0684*/ 	.word	0x0000d160


	//   ....[127]....
        /*0688*/ 	.word	0x0000d170


	//   ....[128]....
        /*068c*/ 	.word	0x0000d180


	//   ....[129]....
        /*0690*/ 	.word	0x0000d190


	//   ....[130]....
        /*0694*/ 	.word	0x0000d1a0


	//   ....[131]....
        /*0698*/ 	.word	0x0000d1b0


	//   ....[132]....
        /*069c*/ 	.word	0x0000d1d0


	//   ....[133]....
        /*06a0*/ 	.word	0x0000d1e0


	//   ....[134]....
        /*06a4*/ 	.word	0x0000d1f0


	//   ....[135]....
        /*06a8*/ 	.word	0x0000d200


	//   ....[136]....
        /*06ac*/ 	.word	0x0000d220


	//   ....[137]....
        /*06b0*/ 	.word	0x0000d250


	//   ....[138]....
        /*06b4*/ 	.word	0x0000d280


	//   ....[139]....
        /*06b8*/ 	.word	0x0000d2b0


	//   ....[140]....
        /*06bc*/ 	.word	0x0000d2e0


	//   ....[141]....
        /*06c0*/ 	.word	0x0000d310


	//   ....[142]....
        /*06c4*/ 	.word	0x0000d340


	//   ....[143]....
        /*06c8*/ 	.word	0x0000d370


	//   ....[144]....
        /*06cc*/ 	.word	0x0000d380


	//   ....[145]....
        /*06d0*/ 	.word	0x0000d3b0


	//   ....[146]....
        /*06d4*/ 	.word	0x0000d3e0


	//   ....[147]....
        /*06d8*/ 	.word	0x0000d410


	//   ....[148]....
        /*06dc*/ 	.word	0x0000d440


	//   ....[149]....
        /*06e0*/ 	.word	0x0000d470


	//   ....[150]....
        /*06e4*/ 	.word	0x0000d4a0


	//   ....[151]....
        /*06e8*/ 	.word	0x0000d4d0


	//   ....[152]....
        /*06ec*/ 	.word	0x0000d500


	//   ....[153]....
        /*06f0*/ 	.word	0x0000d530


	//   ....[154]....
        /*06f4*/ 	.word	0x0000d560


	//   ....[155]....
        /*06f8*/ 	.word	0x0000d590


	//   ....[156]....
        /*06fc*/ 	.word	0x0000d5c0


	//   ....[157]....
        /*0700*/ 	.word	0x0000d5f0


	//   ....[158]....
        /*0704*/ 	.word	0x0000d630


	//   ....[159]....
        /*0708*/ 	.word	0x0000d660


	//   ....[160]....
        /*070c*/ 	.word	0x0000d6a0


	//   ....[161]....
        /*0710*/ 	.word	0x0000dbc0


	//   ....[162]....
        /*0714*/ 	.word	0x0000dc00


	//   ....[163]....
        /*0718*/ 	.word	0x0000dc40


	//   ....[164]....
        /*071c*/ 	.word	0x0000dc80


	//   ....[165]....
        /*0720*/ 	.word	0x0000dce0


	//   ....[166]....
        /*0724*/ 	.word	0x0000dd10


	//   ....[167]....
        /*0728*/ 	.word	0x0000e9c0


	//   ....[168]....
        /*072c*/ 	.word	0x0000e9f0


	//   ....[169]....
        /*0730*/ 	.word	0x0000fb40


	//   ....[170]....
        /*0734*/ 	.word	0x00011280


	//   ....[171]....
        /*0738*/ 	.word	0x000112c0


	//   ....[172]....
        /*073c*/ 	.word	0x00011300


	//   ....[173]....
        /*0740*/ 	.word	0x00011370


	//   ....[174]....
        /*0744*/ 	.word	0x00011390


	//   ....[175]....
        /*0748*/ 	.word	0x000113f0


	//   ....[176]....
        /*074c*/ 	.word	0x00011410


	//   ....[177]....
        /*0750*/ 	.word	0x00011420


	//   ....[178]....
        /*0754*/ 	.word	0x000117b0


	//   ....[179]....
        /*0758*/ 	.word	0x000117d0


	//   ....[180]....
        /*075c*/ 	.word	0x000117e0


	//   ....[181]....
        /*0760*/ 	.word	0x00011820


	//   ....[182]....
        /*0764*/ 	.word	0x00011880


	//   ....[183]....
        /*0768*/ 	.word	0x000118a0


	//   ....[184]....
        /*076c*/ 	.word	0x00011900


	//   ....[185]....
        /*0770*/ 	.word	0x00011920


	//   ....[186]....
        /*0774*/ 	.word	0x00011f00


	//   ....[187]....
        /*0778*/ 	.word	0x00011f30


	//   ....[188]....
        /*077c*/ 	.word	0x00011f60


	//   ....[189]....
        /*0780*/ 	.word	0x00011fb0


	//   ....[190]....
        /*0784*/ 	.word	0x00012030


	//   ....[191]....
        /*0788*/ 	.word	0x00012050


	//   ....[192]....
        /*078c*/ 	.word	0x000120d0


	//   ....[193]....
        /*0790*/ 	.word	0x000120f0


	//   ....[194]....
        /*0794*/ 	.word	0x00012170


	//   ....[195]....
        /*0798*/ 	.word	0x00012190


	//   ....[196]....
        /*079c*/ 	.word	0x00012210


	//   ....[197]....
        /*07a0*/ 	.word	0x00012230


	//   ....[198]....
        /*07a4*/ 	.word	0x000122b0


	//   ....[199]....
        /*07a8*/ 	.word	0x000122d0


	//   ....[200]....
        /*07ac*/ 	.word	0x00012350


	//   ....[201]....
        /*07b0*/ 	.word	0x00012380


	//   ....[202]....
        /*07b4*/ 	.word	0x00012b40


	//   ....[203]....
        /*07b8*/ 	.word	0x00012b60


	//   ....[204]....
        /*07bc*/ 	.word	0x00012b70


	//   ....[205]....
        /*07c0*/ 	.word	0x00012b80


	//   ....[206]....
        /*07c4*/ 	.word	0x00012b90


	//   ....[207]....
        /*07c8*/ 	.word	0x00012ba0


	//   ....[208]....
        /*07cc*/ 	.word	0x00012bc0


	//   ....[209]....
        /*07d0*/ 	.word	0x00012be0


	//   ....[210]....
        /*07d4*/ 	.word	0x00012fb0


	//   ....[211]....
        /*07d8*/ 	.word	0x00012fd0


	//   ....[212]....
        /*07dc*/ 	.word	0x00012ff0


	//   ....[213]....
        /*07e0*/ 	.word	0x00013000


	//   ....[214]....
        /*07e4*/ 	.word	0x00013010


	//   ....[215]....
        /*07e8*/ 	.word	0x00013020


	//   ....[216]....
        /*07ec*/ 	.word	0x00013040


	//   ....[217]....
        /*07f0*/ 	.word	0x00013090


	//   ....[218]....
        /*07f4*/ 	.word	0x000140f0


	//   ....[219]....
        /*07f8*/ 	.word	0x00014770


	//   ....[220]....
        /*07fc*/ 	.word	0x00014850


	//   ....[221]....
        /*0800*/ 	.word	0x00014920


	//   ....[222]....
        /*0804*/ 	.word	0x000149a0


	//   ....[223]....
        /*0808*/ 	.word	0x00014a70


	//   ....[224]....
        /*080c*/ 	.word	0x00014ad0


	//   ....[225]....
        /*0810*/ 	.word	0x00014ba0


	//   ....[226]....
        /*0814*/ 	.word	0x00014c00


	//   ....[227]....
        /*0818*/ 	.word	0x00014cc0


	//   ....[228]....
        /*081c*/ 	.word	0x00014df0


	//   ....[229]....
        /*0820*/ 	.word	0x00014e80


	//   ....[230]....
        /*0824*/ 	.word	0x00014f50


	//   ....[231]....
        /*0828*/ 	.word	0x00014ff0


	//   ....[232]....
        /*082c*/ 	.word	0x00015060


	//   ....[233]....
        /*0830*/ 	.word	0x00015120


	//   ....[234]....
        /*0834*/ 	.word	0x00015190


	//   ....[235]....
        /*0838*/ 	.word	0x00015250


	//   ....[236]....
        /*083c*/ 	.word	0x000152e0


	//   ....[237]....
        /*0840*/ 	.word	0x00015340


	//   ....[238]....
        /*0844*/ 	.word	0x000153f0


	//   ....[239]....
        /*0848*/ 	.word	0x000154b0


	//   ....[240]....
        /*084c*/ 	.word	0x00015530


	//   ....[241]....
        /*0850*/ 	.word	0x00015600


	//   ....[242]....
        /*0854*/ 	.word	0x00015670


	//   ....[243]....
        /*0858*/ 	.word	0x00015750


	//   ....[244]....
        /*085c*/ 	.word	0x000157c0


	//   ....[245]....
        /*0860*/ 	.word	0x000158a0


	//   ....[246]....
        /*0864*/ 	.word	0x00015910


	//   ....[247]....
        /*0868*/ 	.word	0x000159f0


	//   ....[248]....
        /*086c*/ 	.word	0x00015a60


	//   ....[249]....
        /*0870*/ 	.word	0x00015b30


	//   ....[250]....
        /*0874*/ 	.word	0x00015bb0


	//   ....[251]....
        /*0878*/ 	.word	0x00015c60


	//   ....[252]....
        /*087c*/ 	.word	0x00015d90


	//   ....[253]....
        /*0880*/ 	.word	0x00015e30


	//   ....[254]....
        /*0884*/ 	.word	0x00015e90


	//   ....[255]....
        /*0888*/ 	.word	0x00015f40


	//   ....[0]....
        /*088c*/ 	.word	0x00015fd0


	//   ....[1]....
        /*0890*/ 	.word	0x00016070


	//   ....[2]....
        /*0894*/ 	.word	0x000160f0


	//   ....[3]....
        /*0898*/ 	.word	0x00016190


	//   ....[4]....
        /*089c*/ 	.word	0x00016270


	//   ....[5]....
        /*08a0*/ 	.word	0x00016310


	//   ....[6]....
        /*08a4*/ 	.word	0x00016380


	//   ....[7]....
        /*08a8*/ 	.word	0x00016440


	//   ....[8]....
        /*08ac*/ 	.word	0x000164a0


	//   ....[9]....
        /*08b0*/ 	.word	0x00016550


	//   ....[10]....
        /*08b4*/ 	.word	0x000165e0


	//   ....[11]....
        /*08b8*/ 	.word	0x00016680


	//----- nvinfo : EIATTR_REG_RECONFIG
	.align		4
.L_426:
        /*08bc*/ 	.byte	0x01, 0x54
	.zero		2


	//----- nvinfo : EIATTR_SYSCALL_OFFSETS
	.align		4
        /*08c0*/ 	.byte	0x04, 0x46
        /*08c2*/ 	.short	(.L_428 - .L_427)


	//   ....[0]....
.L_427:
        /*08c4*/ 	.word	0x000018f0


	//   ....[1]....
        /*08c8*/ 	.word	0x00010710


	//   ....[2]....
        /*08cc*/ 	.word	0x00010850


	//   ....[3]....
        /*08d0*/ 	.word	0x00010990


	//   ....[4]....
        /*08d4*/ 	.word	0x00010ab0


	//   ....[5]....
        /*08d8*/ 	.word	0x00011c30


	//----- nvinfo : EIATTR_MBARRIER_INSTR_OFFSETS
	.align		4
.L_428:
        /*08dc*/ 	.byte	0x04, 0x39
        /*08de*/ 	.short	(.L_430 - .L_429)


	//   ....[0]....
.L_429:
        /*08e0*/ 	.word	0x00000180
        /*08e4*/ 	.word	0x000000ff
        /*08e8*/ 	.word	0x00020800
        /*08ec*/ 	.short	0x0100
        /*08ee*/ 	.byte	0x08
	.zero		1


	//   ....[1]....
        /*08f0*/ 	.word	0x00000190
        /*08f4*/ 	.word	0x000000ff
        /*08f8*/ 	.word	0x00020820
        /*08fc*/ 	.short	0x0100
        /*08fe*/ 	.byte	0x08
	.zero		1


	//   ....[2]....
        /*0900*/ 	.word	0x00000280
        /*0904*/ 	.word	0x000000ff
        /*0908*/ 	.word	0x00020830
        /*090c*/ 	.short	0x0100
        /*090e*/ 	.byte	0x08
	.zero		1


	//   ....[3]....
        /*0910*/ 	.word	0x00000290
        /*0914*/ 	.word	0x000000ff
        /*0918*/ 	.word	0x00020840
        /*091c*/ 	.short	0x0100
        /*091e*/ 	.byte	0x08
	.zero		1


	//   ....[4]....
        /*0920*/ 	.word	0x000002a0
        /*0924*/ 	.word	0x000000ff
        /*0928*/ 	.word	0x00020838
        /*092c*/ 	.short	0x0100
        /*092e*/ 	.byte	0x08
	.zero		1


	//   ....[5]....
        /*0930*/ 	.word	0x000002b0
        /*0934*/ 	.word	0x000000ff
        /*0938*/ 	.word	0x00020848
        /*093c*/ 	.short	0x0100
        /*093e*/ 	.byte	0x08
	.zero		1


	//   ....[6]....
        /*0940*/ 	.word	0x000003e0
        /*0944*/ 	.word	0x000000ff
        /*0948*/ 	.word	0x00020850
        /*094c*/ 	.short	0x0100
        /*094e*/ 	.byte	0x08
	.zero		1


	//   ....[7]....
        /*0950*/ 	.word	0x000003f0
        /*0954*/ 	.word	0x000000ff
        /*0958*/ 	.word	0x00020860
        /*095c*/ 	.short	0x0100
        /*095e*/ 	.byte	0x08
	.zero		1


	//   ....[8]....
        /*0960*/ 	.word	0x00000400
        /*0964*/ 	.word	0x000000ff
        /*0968*/ 	.word	0x00020858
        /*096c*/ 	.short	0x0100
        /*096e*/ 	.byte	0x08
	.zero		1


	//   ....[9]....
        /*0970*/ 	.word	0x00000410
        /*0974*/ 	.word	0x000000ff
        /*0978*/ 	.word	0x00020868
        /*097c*/ 	.short	0x0100
        /*097e*/ 	.byte	0x08
	.zero		1


	//   ....[10]....
        /*0980*/ 	.word	0x00000500
        /*0984*/ 	.word	0x000000ff
        /*0988*/ 	.word	0x00020870
        /*098c*/ 	.short	0x0100
        /*098e*/ 	.byte	0x06
	.zero		1


	//   ....[11]....
        /*0990*/ 	.word	0x00000510
        /*0994*/ 	.word	0x000000ff
        /*0998*/ 	.word	0x00020880
        /*099c*/ 	.short	0x0100
        /*099e*/ 	.byte	0x06
	.zero		1


	//   ....[12]....
        /*09a0*/ 	.word	0x00000520
        /*09a4*/ 	.word	0x000000ff
        /*09a8*/ 	.word	0x00020878
        /*09ac*/ 	.short	0x0100
        /*09ae*/ 	.byte	0x06
	.zero		1


	//   ....[13]....
        /*09b0*/ 	.word	0x00000530
        /*09b4*/ 	.word	0x000000ff
        /*09b8*/ 	.word	0x00020888
        /*09bc*/ 	.short	0x0100
        /*09be*/ 	.byte	0x06
	.zero		1


	//   ....[14]....
        /*09c0*/ 	.word	0x00000660
        /*09c4*/ 	.word	0x000000ff
        /*09c8*/ 	.word	0x00020890
        /*09cc*/ 	.short	0x0100
        /*09ce*/ 	.byte	0x08
	.zero		1


	//   ....[15]....
        /*09d0*/ 	.word	0x00000670
        /*09d4*/ 	.word	0x000000ff
        /*09d8*/ 	.word	0x000208a0
        /*09dc*/ 	.short	0x0100
        /*09de*/ 	.byte	0x08
	.zero		1


	//   ....[16]....
        /*09e0*/ 	.word	0x00000680
        /*09e4*/ 	.word	0x000000ff
        /*09e8*/ 	.word	0x00020898
        /*09ec*/ 	.short	0x0100
        /*09ee*/ 	.byte	0x08
	.zero		1


	//   ....[17]....
        /*09f0*/ 	.word	0x00000690
        /*09f4*/ 	.word	0x000000ff
        /*09f8*/ 	.word	0x000208a8
        /*09fc*/ 	.short	0x0100
        /*09fe*/ 	.byte	0x08
	.zero		1


	//   ....[18]....
        /*0a00*/ 	.word	0x000007d0
        /*0a04*/ 	.word	0x000000ff
        /*0a08*/ 	.word	0x000208b0
        /*0a0c*/ 	.short	0x0100
        /*0a0e*/ 	.byte	0x08
	.zero		1


	//   ....[19]....
        /*0a10*/ 	.word	0x000007e0
        /*0a14*/ 	.word	0x000000ff
        /*0a18*/ 	.word	0x000208c0
        /*0a1c*/ 	.short	0x0100
        /*0a1e*/ 	.byte	0x08
	.zero		1


	//   ....[20]....
        /*0a20*/ 	.word	0x000007f0
        /*0a24*/ 	.word	0x000000ff
        /*0a28*/ 	.word	0x000208b8
        /*0a2c*/ 	.short	0x0100
        /*0a2e*/ 	.byte	0x08
	.zero		1


	//   ....[21]....
        /*0a30*/ 	.word	0x00000800
        /*0a34*/ 	.word	0x000000ff
        /*0a38*/ 	.word	0x000208c8
        /*0a3c*/ 	.short	0x0100
        /*0a3e*/ 	.byte	0x08
	.zero		1


	//   ....[22]....
        /*0a40*/ 	.word	0x00001bc0
        /*0a44*/ 	.word	0x000000ff
        /*0a48*/ 	.word	0x00020800
        /*0a4c*/ 	.short	0x010a
        /*0a4e*/ 	.byte	0x29
	.zero		1


	//   ....[23]....
        /*0a50*/ 	.word	0x00001c90
        /*0a54*/ 	.word	0x000000ff
        /*0a58*/ 	.word	0x00020830
        /*0a5c*/ 	.short	0x010a
        /*0a5e*/ 	.byte	0x29
	.zero		1


	//   ....[24]....
        /*0a60*/ 	.word	0x00001cd0
        /*0a64*/ 	.word	0x000000ff
        /*0a68*/ 	.word	0x00020830
        /*0a6c*/ 	.short	0x010a
        /*0a6e*/ 	.byte	0x29
	.zero		1


	//   ....[25]....
        /*0a70*/ 	.word	0x00002690
        /*0a74*/ 	.word	0x000000ff
        /*0a78*/ 	.word	0x00000000
        /*0a7c*/ 	.short	0x0101
        /*0a7e*/ 	.byte	0x06
	.zero		1


	//   ....[26]....
        /*0a80*/ 	.word	0x00003ea0
        /*0a84*/ 	.word	0x000000ff
        /*0a88*/ 	.word	0x00020850
        /*0a8c*/ 	.short	0x010a
        /*0a8e*/ 	.byte	0x29
	.zero		1


	//   ....[27]....
        /*0a90*/ 	.word	0x00003ee0
        /*0a94*/ 	.word	0x000000ff
        /*0a98*/ 	.word	0x00020850
        /*0a9c*/ 	.short	0x010a
        /*0a9e*/ 	.byte	0x29
	.zero		1


	//   ....[28]....
        /*0aa0*/ 	.word	0x000040d0
        /*0aa4*/ 	.word	0x000000ff
        /*0aa8*/ 	.word	0x00000000
        /*0aac*/ 	.short	0x0101
        /*0aae*/ 	.byte	0x0a
	.zero		1


	//   ....[29]....
        /*0ab0*/ 	.word	0x00004440
        /*0ab4*/ 	.word	0x000000ff
        /*0ab8*/ 	.word	0x00020830
        /*0abc*/ 	.short	0x010a
        /*0abe*/ 	.byte	0x37
	.zero		1


	//   ....[30]....
        /*0ac0*/ 	.word	0x00004480
        /*0ac4*/ 	.word	0x000000ff
        /*0ac8*/ 	.word	0x00020830
        /*0acc*/ 	.short	0x010a
        /*0ace*/ 	.byte	0x37
	.zero		1


	//   ....[31]....
        /*0ad0*/ 	.word	0x00004ad0
        /*0ad4*/ 	.word	0x000000ff
        /*0ad8*/ 	.word	0x00000000
        /*0adc*/ 	.short	0x0101
        /*0ade*/ 	.byte	0x06
	.zero		1


	//   ....[32]....
        /*0ae0*/ 	.word	0x00006910
        /*0ae4*/ 	.word	0x000000ff
        /*0ae8*/ 	.word	0x00020850
        /*0aec*/ 	.short	0x010a
        /*0aee*/ 	.byte	0x37
	.zero		1


	//   ....[33]....
        /*0af0*/ 	.word	0x00006950
        /*0af4*/ 	.word	0x000000ff
        /*0af8*/ 	.word	0x00020850
        /*0afc*/ 	.short	0x010a
        /*0afe*/ 	.byte	0x37
	.zero		1


	//   ....[34]....
        /*0b00*/ 	.word	0x00006ac0
        /*0b04*/ 	.word	0x000000ff
        /*0b08*/ 	.word	0x00000000
        /*0b0c*/ 	.short	0x0101
        /*0b0e*/ 	.byte	0x37
	.zero		1


	//   ....[35]....
        /*0b10*/ 	.word	0x00006ec0
        /*0b14*/ 	.word	0x000000ff
        /*0b18*/ 	.word	0x00020830
        /*0b1c*/ 	.short	0x010a
        /*0b1e*/ 	.byte	0x35
	.zero		1


	//   ....[36]....
        /*0b20*/ 	.word	0x00006f00
        /*0b24*/ 	.word	0x000000ff
        /*0b28*/ 	.word	0x00020830
        /*0b2c*/ 	.short	0x010a
        /*0b2e*/ 	.byte	0x35
	.zero		1


	//   ....[37]....
        /*0b30*/ 	.word	0x00007440
        /*0b34*/ 	.word	0x000000ff
        /*0b38*/ 	.word	0x00000000
        /*0b3c*/ 	.short	0x0101
        /*0b3e*/ 	.byte	0x06
	.zero		1


	//   ....[38]....
        /*0b40*/ 	.word	0x00008880
        /*0b44*/ 	.word	0x000000ff
        /*0b48*/ 	.word	0x00020850
        /*0b4c*/ 	.short	0x010a
        /*0b4e*/ 	.byte	0x35
	.zero		1


	//   ....[39]....
        /*0b50*/ 	.word	0x000088c0
        /*0b54*/ 	.word	0x000000ff
        /*0b58*/ 	.word	0x00020850
        /*0b5c*/ 	.short	0x010a
        /*0b5e*/ 	.byte	0x35
	.zero		1


	//   ....[40]....
        /*0b60*/ 	.word	0x00008a10
        /*0b64*/ 	.word	0x000000ff
        /*0b68*/ 	.word	0x00000000
        /*0b6c*/ 	.short	0x0101
        /*0b6e*/ 	.byte	0x35
	.zero		1


	//   ....[41]....
        /*0b70*/ 	.word	0x00008b80
        /*0b74*/ 	.word	0x000000ff
        /*0b78*/ 	.word	0x00020830
        /*0b7c*/ 	.short	0x010a
        /*0b7e*/ 	.byte	0x39
	.zero		1


	//   ....[42]....
        /*0b80*/ 	.word	0x00008bc0
        /*0b84*/ 	.word	0x000000ff
        /*0b88*/ 	.word	0x00020830
        /*0b8c*/ 	.short	0x010a
        /*0b8e*/ 	.byte	0x39
	.zero		1


	//   ....[43]....
        /*0b90*/ 	.word	0x000091f0
        /*0b94*/ 	.word	0x000000ff
        /*0b98*/ 	.word	0x00000000
        /*0b9c*/ 	.short	0x0101
        /*0b9e*/ 	.byte	0x06
	.zero		1


	//   ....[44]....
        /*0ba0*/ 	.word	0x0000b030
        /*0ba4*/ 	.word	0x000000ff
        /*0ba8*/ 	.word	0x00020850
        /*0bac*/ 	.short	0x010a
        /*0bae*/ 	.byte	0x39
	.zero		1


	//   ....[45]....
        /*0bb0*/ 	.word	0x0000b070
        /*0bb4*/ 	.word	0x000000ff
        /*0bb8*/ 	.word	0x00020850
        /*0bbc*/ 	.short	0x010a
        /*0bbe*/ 	.byte	0x39
	.zero		1


	//   ....[46]....
        /*0bc0*/ 	.word	0x0000b1e0
        /*0bc4*/ 	.word	0x000000ff
        /*0bc8*/ 	.word	0x00000000
        /*0bcc*/ 	.short	0x0101
        /*0bce*/ 	.byte	0x39
	.zero		1


	//   ....[47]....
        /*0bd0*/ 	.word	0x0000dcc0
        /*0bd4*/ 	.word	0x000000ff
        /*0bd8*/ 	.word	0x00000000
        /*0bdc*/ 	.short	0x0101
        /*0bde*/ 	.byte	0x04
	.zero		1


	//   ....[48]....
        /*0be0*/ 	.word	0x00011040
        /*0be4*/ 	.word	0x000000ff
        /*0be8*/ 	.word	0x00020880
        /*0bec*/ 	.short	0x010a
        /*0bee*/ 	.byte	0x2e
	.zero		1


	//   ....[49]....
        /*0bf0*/ 	.word	0x00011520
        /*0bf4*/ 	.word	0x000000ff
        /*0bf8*/ 	.word	0x00020870
        /*0bfc*/ 	.short	0x0107
        /*0bfe*/ 	.byte	0x2e
	.zero		1


	//   ....[50]....
        /*0c00*/ 	.word	0x000115b0
        /*0c04*/ 	.word	0x000000ff
        /*0c08*/ 	.word	0x00020870
        /*0c0c*/ 	.short	0x0101
        /*0c0e*/ 	.byte	0x2e
	.zero		1


	//   ....[51]....
        /*0c10*/ 	.word	0x000115e0
        /*0c14*/ 	.word	0x000000ff
        /*0c18*/ 	.word	0x00020840
        /*0c1c*/ 	.short	0x010a
        /*0c1e*/ 	.byte	0x2e
	.zero		1


	//   ....[52]....
        /*0c20*/ 	.word	0x000119d0
        /*0c24*/ 	.word	0x000000ff
        /*0c28*/ 	.word	0x00020830
        /*0c2c*/ 	.short	0x0107
        /*0c2e*/ 	.byte	0x2e
	.zero		1


	//   ....[53]....
        /*0c30*/ 	.word	0x00011a60
        /*0c34*/ 	.word	0x000000ff
        /*0c38*/ 	.word	0x00020830
        /*0c3c*/ 	.short	0x0101
        /*0c3e*/ 	.byte	0x2e
	.zero		1


	//   ....[54]....
        /*0c40*/ 	.word	0x00012460
        /*0c44*/ 	.word	0x000000ff
        /*0c48*/ 	.word	0x00020800
        /*0c4c*/ 	.short	0x0107
        /*0c4e*/ 	.byte	0x2e
	.zero		1


	//   ....[55]....
        /*0c50*/ 	.word	0x000124b0
        /*0c54*/ 	.word	0x000000ff
        /*0c58*/ 	.word	0x00020800
        /*0c5c*/ 	.short	0x0101
        /*0c5e*/ 	.byte	0x2e
	.zero		1


	//   ....[56]....
        /*0c60*/ 	.word	0x000124e0
        /*0c64*/ 	.word	0x000000ff
        /*0c68*/ 	.word	0x00020820
        /*0c6c*/ 	.short	0x010a
        /*0c6e*/ 	.byte	0x2e
	.zero		1


	//   ....[57]....
        /*0c70*/ 	.word	0x00012910
        /*0c74*/ 	.word	0x00000004
        /*0c78*/ 	.word	0x00020880
        /*0c7c*/ 	.short	0x010a
        /*0c7e*/ 	.byte	0x3f
	.zero		1


	//   ....[58]....
        /*0c80*/ 	.word	0x00012d10
        /*0c84*/ 	.word	0x00000004
        /*0c88*/ 	.word	0x00020870
        /*0c8c*/ 	.short	0x0107
        /*0c8e*/ 	.byte	0x3f
	.zero		1


	//   ....[59]....
        /*0c90*/ 	.word	0x00012da0
        /*0c94*/ 	.word	0x00000004
        /*0c98*/ 	.word	0x00020870
        /*0c9c*/ 	.short	0x0101
        /*0c9e*/ 	.byte	0x3f
	.zero		1


	//   ....[60]....
        /*0ca0*/ 	.word	0x00012dd0
        /*0ca4*/ 	.word	0x00000004
        /*0ca8*/ 	.word	0x00020840
        /*0cac*/ 	.short	0x010a
        /*0cae*/ 	.byte	0x3f
	.zero		1


	//   ....[61]....
        /*0cb0*/ 	.word	0x00013190
        /*0cb4*/ 	.word	0x00000004
        /*0cb8*/ 	.word	0x00020830
        /*0cbc*/ 	.short	0x0107
        /*0cbe*/ 	.byte	0x3f
	.zero		1


	//   ....[62]....
        /*0cc0*/ 	.word	0x00013230
        /*0cc4*/ 	.word	0x00000004
        /*0cc8*/ 	.word	0x00020830
        /*0ccc*/ 	.short	0x0101
        /*0cce*/ 	.byte	0x3f
	.zero		1


	//   ....[63]....
        /*0cd0*/ 	.word	0x000132b0
        /*0cd4*/ 	.word	0x00000002
        /*0cd8*/ 	.word	0x00020870
        /*0cdc*/ 	.short	0x010a
        /*0cde*/ 	.byte	0x3f
	.zero		1


	//   ....[64]....
        /*0ce0*/ 	.word	0x00013340
        /*0ce4*/ 	.word	0x00000002
        /*0ce8*/ 	.word	0x00020860
        /*0cec*/ 	.short	0x010a
        /*0cee*/ 	.byte	0x3f
	.zero		1


	//   ....[65]....
        /*0cf0*/ 	.word	0x00013860
        /*0cf4*/ 	.word	0x00000002
        /*0cf8*/ 	.word	0x00020850
        /*0cfc*/ 	.short	0x0101
        /*0cfe*/ 	.byte	0x3f
	.zero		1


	//   ....[66]....
        /*0d00*/ 	.word	0x00013900
        /*0d04*/ 	.word	0x00000002
        /*0d08*/ 	.word	0x00000000
        /*0d0c*/ 	.short	0x0101
        /*0d0e*/ 	.byte	0x3f
	.zero		1


	//   ....[67]....
        /*0d10*/ 	.word	0x000139d0
        /*0d14*/ 	.word	0x00000003
        /*0d18*/ 	.word	0x00020870
        /*0d1c*/ 	.short	0x010a
        /*0d1e*/ 	.byte	0x3f
	.zero		1


	//   ....[68]....
        /*0d20*/ 	.word	0x00013a70
        /*0d24*/ 	.word	0x00000003
        /*0d28*/ 	.word	0x00020860
        /*0d2c*/ 	.short	0x010a
        /*0d2e*/ 	.byte	0x3f
	.zero		1


	//   ....[69]....
        /*0d30*/ 	.word	0x00013f80
        /*0d34*/ 	.word	0x00000003
        /*0d38*/ 	.word	0x00020850
        /*0d3c*/ 	.short	0x0101
        /*0d3e*/ 	.byte	0x3f
	.zero		1


	//   ....[70]....
        /*0d40*/ 	.word	0x00014030
        /*0d44*/ 	.word	0x00000003
        /*0d48*/ 	.word	0x00000000
        /*0d4c*/ 	.short	0x0101
        /*0d4e*/ 	.byte	0x3f
	.zero		1


	//   ....[71]....
        /*0d50*/ 	.word	0x000140a0
        /*0d54*/ 	.word	0x00000007
        /*0d58*/ 	.word	0x00020820
        /*0d5c*/ 	.short	0x010a
        /*0d5e*/ 	.byte	0x3f
	.zero		1


	//   ....[72]....
        /*0d60*/ 	.word	0x000141c0
        /*0d64*/ 	.word	0x00000005
        /*0d68*/ 	.word	0x00020840
        /*0d6c*/ 	.short	0x010a
        /*0d6e*/ 	.byte	0x3f
	.zero		1


	//   ....[73]....
        /*0d70*/ 	.word	0x00014260
        /*0d74*/ 	.word	0x00000007
        /*0d78*/ 	.word	0x00020840
        /*0d7c*/ 	.short	0x010a
        /*0d7e*/ 	.byte	0x3f
	.zero		1


	//   ....[74]....
        /*0d80*/ 	.word	0x000142a0
        /*0d84*/ 	.word	0x00000005
        /*0d88*/ 	.word	0x00020860
        /*0d8c*/ 	.short	0x010a
        /*0d8e*/ 	.byte	0x3f
	.zero		1


	//   ....[75]....
        /*0d90*/ 	.word	0x000142e0
        /*0d94*/ 	.word	0x00000007
        /*0d98*/ 	.word	0x00020860
        /*0d9c*/ 	.short	0x010a
        /*0d9e*/ 	.byte	0x3f
	.zero		1


	//   ....[76]....
        /*0da0*/ 	.word	0x00014320
        /*0da4*/ 	.word	0x00000005
        /*0da8*/ 	.word	0x00020880
        /*0dac*/ 	.short	0x010a
        /*0dae*/ 	.byte	0x3f
	.zero		1


	//   ....[77]....
        /*0db0*/ 	.word	0x00014360
        /*0db4*/ 	.word	0x00000007
        /*0db8*/ 	.word	0x00020880
        /*0dbc*/ 	.short	0x010a
        /*0dbe*/ 	.byte	0x3f
	.zero		1


	//   ....[78]....
        /*0dc0*/ 	.word	0x000143d0
        /*0dc4*/ 	.word	0x00000004
        /*0dc8*/ 	.word	0x00020800
        /*0dcc*/ 	.short	0x010a
        /*0dce*/ 	.byte	0x3f
	.zero		1


	//   ....[79]....
        /*0dd0*/ 	.word	0x00014430
        /*0dd4*/ 	.word	0x00000004
        /*0dd8*/ 	.word	0x00020830
        /*0ddc*/ 	.short	0x010a
        /*0dde*/ 	.byte	0x3f
	.zero		1


	//   ....[80]....
        /*0de0*/ 	.word	0x00014490
        /*0de4*/ 	.word	0x0000000a
        /*0de8*/ 	.word	0x00020850
        /*0dec*/ 	.short	0x010a
        /*0dee*/ 	.byte	0x3f
	.zero		1


	//   ....[81]....
        /*0df0*/ 	.word	0x000144f0
        /*0df4*/ 	.word	0x0000000d
        /*0df8*/ 	.word	0x00020830
        /*0dfc*/ 	.short	0x010a
        /*0dfe*/ 	.byte	0x3f
	.zero		1


	//   ....[82]....
        /*0e00*/ 	.word	0x00014550
        /*0e04*/ 	.word	0x0000000b
        /*0e08*/ 	.word	0x00020850
        /*0e0c*/ 	.short	0x010a
        /*0e0e*/ 	.byte	0x3f
	.zero		1


	//   ....[83]....
        /*0e10*/ 	.word	0x000145b0
        /*0e14*/ 	.word	0x00000006
        /*0e18*/ 	.word	0x00020830
        /*0e1c*/ 	.short	0x010a
        /*0e1e*/ 	.byte	0x3f
	.zero		1


	//   ....[84]....
        /*0e20*/ 	.word	0x00014610
        /*0e24*/ 	.word	0x0000000c
        /*0e28*/ 	.word	0x00020850
        /*0e2c*/ 	.short	0x010a
        /*0e2e*/ 	.byte	0x3f
	.zero		1


	//   ....[85]....
        /*0e30*/ 	.word	0x00014670
        /*0e34*/ 	.word	0x0000000e
        /*0e38*/ 	.word	0x00020830
        /*0e3c*/ 	.short	0x010a
        /*0e3e*/ 	.byte	0x3f
	.zero		1


	//   ....[86]....
        /*0e40*/ 	.word	0x000146d0
        /*0e44*/ 	.word	0x0000000c
        /*0e48*/ 	.word	0x00020850
        /*0e4c*/ 	.short	0x010a
        /*0e4e*/ 	.byte	0x3f
	.zero		1


	//   ....[87]....
        /*0e50*/ 	.word	0x000147a0
        /*0e54*/ 	.word	0x00000013
        /*0e58*/ 	.word	0x00020880
        /*0e5c*/ 	.short	0x010a
        /*0e5e*/ 	.byte	0x3f
	.zero		1


	//   ....[88]....
        /*0e60*/ 	.word	0x00014d40
        /*0e64*/ 	.word	0x00000013
        /*0e68*/ 	.word	0x00020840
        /*0e6c*/ 	.short	0x010a
        /*0e6e*/ 	.byte	0x3f
	.zero		1


	//   ....[89]....
        /*0e70*/ 	.word	0x00015c90
        /*0e74*/ 	.word	0x00000013
        /*0e78*/ 	.word	0x00020820
        /*0e7c*/ 	.short	0x010a
        /*0e7e*/ 	.byte	0x3f
	.zero		1


	//   ....[90]....
        /*0e80*/ 	.word	0x00015ce0
        /*0e84*/ 	.word	0x00000004
        /*0e88*/ 	.word	0x00020880
        /*0e8c*/ 	.short	0x010a
        /*0e8e*/ 	.byte	0x3f
	.zero		1


	//   ....[91]....
        /*0e90*/ 	.word	0x000161c0
        /*0e94*/ 	.word	0x00000004
        /*0e98*/ 	.word	0x00020840
        /*0e9c*/ 	.short	0x010a
        /*0e9e*/ 	.byte	0x3f
	.zero		1


	//   ....[92]....
        /*0ea0*/ 	.word	0x000166b0
        /*0ea4*/ 	.word	0x00000002
        /*0ea8*/ 	.word	0x00020870
        /*0eac*/ 	.short	0x010a
        /*0eae*/ 	.byte	0x3f
	.zero		1


	//   ....[93]....
        /*0eb0*/ 	.word	0x00016700
        /*0eb4*/ 	.word	0x00000002
        /*0eb8*/ 	.word	0x00020860
        /*0ebc*/ 	.short	0x010a
        /*0ebe*/ 	.byte	0x3f
	.zero		1


	//   ....[94]....
        /*0ec0*/ 	.word	0x00016750
        /*0ec4*/ 	.word	0x00000003
        /*0ec8*/ 	.word	0x00020870
        /*0ecc*/ 	.short	0x010a
        /*0ece*/ 	.byte	0x3f
	.zero		1


	//   ....[95]....
        /*0ed0*/ 	.word	0x000167a0
        /*0ed4*/ 	.word	0x00000003
        /*0ed8*/ 	.word	0x00020860
        /*0edc*/ 	.short	0x010a
        /*0ede*/ 	.byte	0x3f
	.zero		1


	//   ....[96]....
        /*0ee0*/ 	.word	0x000167f0
        /*0ee4*/ 	.word	0x00000007
        /*0ee8*/ 	.word	0x00020820
        /*0eec*/ 	.short	0x010a
        /*0eee*/ 	.byte	0x3f
	.zero		1


	//   ....[97]....
        /*0ef0*/ 	.word	0x00016840
        /*0ef4*/ 	.word	0x00000005
        /*0ef8*/ 	.word	0x00020840
        /*0efc*/ 	.short	0x010a
        /*0efe*/ 	.byte	0x3f
	.zero		1


	//   ....[98]....
        /*0f00*/ 	.word	0x00016890
        /*0f04*/ 	.word	0x00000007
        /*0f08*/ 	.word	0x00020840
        /*0f0c*/ 	.short	0x010a
        /*0f0e*/ 	.byte	0x3f
	.zero		1


	//   ....[99]....
        /*0f10*/ 	.word	0x000168e0
        /*0f14*/ 	.word	0x00000005
        /*0f18*/ 	.word	0x00020860
        /*0f1c*/ 	.short	0x010a
        /*0f1e*/ 	.byte	0x3f
	.zero		1


	//   ....[100]....
        /*0f20*/ 	.word	0x00016930
        /*0f24*/ 	.word	0x00000007
        /*0f28*/ 	.word	0x00020860
        /*0f2c*/ 	.short	0x010a
        /*0f2e*/ 	.byte	0x3f
	.zero		1


	//   ....[101]....
        /*0f30*/ 	.word	0x00016980
        /*0f34*/ 	.word	0x00000005
        /*0f38*/ 	.word	0x00020880
        /*0f3c*/ 	.short	0x010a
        /*0f3e*/ 	.byte	0x3f
	.zero		1


	//----- nvinfo : EIATTR_NUM_MBARRIERS
	.align		4
.L_430:
        /*0f40*/ 	.byte	0x03, 0x38
        /*0f42*/ 	.short	0x0016


	//----- nvinfo : EIATTR_EXIT_INSTR_OFFSETS
	.align		4
        /*0f44*/ 	.byte	0x04, 0x1c
        /*0f46*/ 	.short	(.L_432 - .L_431)


	//   ....[0]....
.L_431:
        /*0f48*/ 	.word	0x000143b0


	//----- nvinfo : EIATTR_MAX_THREADS
	.align		4
.L_432:
        /*0f4c*/ 	.byte	0x04, 0x05
        /*0f4e*/ 	.short	(.L_434 - .L_433)
.L_433:
        /*0f50*/ 	.word	0x00000180
        /*0f54*/ 	.word	0x00000001
        /*0f58*/ 	.word	0x00000001


	//----- nvinfo : EIATTR_CRS_STACK_SIZE
	.align		4
.L_434:
        /*0f5c*/ 	.byte	0x04, 0x1e
        /*0f5e*/ 	.short	(.L_436 - .L_435)
.L_435:
        /*0f60*/ 	.word	0x00000000


	//----- nvinfo : EIATTR_CBANK_PARAM_SIZE
	.align		4
.L_436:
        /*0f64*/ 	.byte	0x03, 0x19
        /*0f66*/ 	.short	0x0a70


	//----- nvinfo : EIATTR_PARAM_CBANK
	.align		4
        /*0f68*/ 	.byte	0x04, 0x0a
        /*0f6a*/ 	.short	(.L_438 - .L_437)
	.align		4
.L_437:
        /*0f6c*/ 	.word	index@(.nv.constant0._ZN7cutlass13device_kernelIN5flash11enable_sm90INS1_16FlashAttnFwdSm90INS1_25CollectiveMainloopFwdSm90ILi2EN4cute5tupleIJNS5_1CILi1EEES8_S8_EEENS6_IJNS7_ILi128EEENS7_ILi64EEENS7_ILi256EEEEEELi256ENS_12float_e4m3_tEfNS_4arch4Sm90ELb0ELb1ELb1ELb0ELb1ELb0ELb0ELb1ELb0ELb1ELb1ELb0EEENS1_21CollectiveEpilogueFwdINS6_IJSA_SC_SB_EEES9_NS_10bfloat16_tESG_Li256ELb0ELb1ELb1ELb1EEENS1_19SingleTileSchedulerILb0ELb1ELb1ELi128EEEEEEEEEvNT_6ParamsE)
        /*0f70*/ 	.short	0x0210
        /*0f72*/ 	.short	0x0a70


	//----- nvinfo : EIATTR_SW_WAR
	.align		4
.L_438:
        /*0f74*/ 	.byte	0x04, 0x36
        /*0f76*/ 	.short	(.L_440 - .L_439)
.L_439:
        /*0f78*/ 	.word	0x00000008
.L_440:


//--------------------- .nv.info._ZN7cutlass13device_kernelIN5flash11enable_sm90INS1_16FlashAttnFwdSm90INS1_25CollectiveMainloopFwdSm90ILi2EN4cute5tupleIJNS5_1CILi1EEES8_S8_EEENS6_IJNS7_ILi128EEENS7_ILi64EEENS7_ILi256EEEEEELi256ENS_12float_e4m3_tEfNS_4arch4Sm90ELb0ELb1ELb1ELb1ELb1ELb0ELb0ELb1ELb0ELb1ELb1ELb0EEENS1_21CollectiveEpilogueFwdINS6_IJSA_SC_SB_EEES9_NS_10bfloat16_tESG_Li256ELb1ELb1ELb1ELb1EEENS1_36VarlenDynamicPersistentTileSchedulerILi128ELi64ELi256ELi128ELb1ELb1ELb1ELb1ELb0ELb1EEEEEEEEEvNT_6ParamsE --------------------------
	.section	.nv.info._ZN7cutlass13device_kernelIN5flash11enable_sm90INS1_16FlashAttnFwdSm90INS1_25CollectiveMainloopFwdSm90ILi2EN4cute5tupleIJNS5_1CILi1EEES8_S8_EEENS6_IJNS7_ILi128EEENS7_ILi64EEENS7_ILi256EEEEEELi256ENS_12float_e4m3_tEfNS_4arch4Sm90ELb0ELb1ELb1ELb1ELb1ELb0ELb0ELb1ELb0ELb1ELb1ELb0EEENS1_21CollectiveEpilogueFwdINS6_IJSA_SC_SB_EEES9_NS_10bfloat16_tESG_Li256ELb1ELb1ELb1ELb1EEENS1_36VarlenDynamicPersistentTileSchedulerILi128ELi64ELi256ELi128ELb1ELb1ELb1ELb1ELb0ELb1EEEEEEEEEvNT_6ParamsE,"",@"SHT_CUDA_INFO"
	.sectionflags	@""
	.align	4


	//----- nvinfo : EIATTR_CUDA_API_VERSION
	.align		4
        /*0000*/ 	.byte	0x04, 0x37
        /*0002*/ 	.short	(.L_442 - .L_441)
.L_441:
        /*0004*/ 	.word	0x00000082


	//----- nvinfo : EIATTR_KPARAM_INFO
	.align		4
.L_442:
        /*0008*/ 	.byte	0x04, 0x17
        /*000a*/ 	.short	(.L_444 - .L_443)
.L_443:
        /*000c*/ 	.word	0x00000000
        /*0010*/ 	.short	0x0000
        /*0012*/ 	.short	0x0070
        /*0014*/ 	.byte	0x00, 0xf0, 0x01, 0x2a


	//----- nvinfo : EIATTR_SPARSE_MMA_MASK
	.align		4
.L_444:
        /*0018*/ 	.byte	0x03, 0x50
        /*001a*/ 	.short	0x0000


	//----- nvinfo : EIATTR_MAXREG_COUNT
	.align		4
        /*001c*/ 	.byte	0x03, 0x1b
        /*001e*/ 	.short	0x00a8


	//----- nvinfo : EIATTR_NUM_BARRIERS
	.align		4
        /*0020*/ 	.byte	0x02, 0x4c
        /*0022*/ 	.byte	0x10
	.zero		1


	//----- nvinfo : EIATTR_EXTERNS
	.align		4
        /*0024*/ 	.byte	0x04, 0x0f
        /*0026*/ 	.short	(.L_446 - .L_445)


	//   ....[0]....
	.align		4
.L_445:
        /*0028*/ 	.word	index@(__assertfail)


	//----- nvinfo : EIATTR_ANNOTATIONS
	.align		4
.L_446:
        /*002c*/ 	.byte	0x04, 0x55
        /*002e*/ 	.short	(.L_448 - .L_447)


	//   ....[0]....
.L_447:
        /* <DEDUP_REMOVED lines=10> */


	//----- nvinfo : EIATTR_MERCURY_ISA_VERSION
	.align		4
.L_448:
        /*00b8*/ 	.byte	0x03, 0x5f
        /*00ba*/ 	.short	0x0101


	//----- nvinfo : EIATTR_UNUSED_LOAD_BYTE_OFFSET
	.align		4
        /*00bc*/ 	.byte	0x04, 0x44
        /*00be*/ 	.short	(.L_450 - .L_449)


	//   ....[0]....
.L_449:
        /*00c0*/ 	.word	0x000009a0
        /*00c4*/ 	.word	0x0000fff0


	//   ....[1]....
        /*00c8*/ 	.word	0x0000ce90
        /*00cc*/ 	.word	0x0000fff0


	//----- nvinfo : EIATTR_INT_WARP_WIDE_INSTR_OFFSETS
	.align		4
.L_450:
        /*00d0*/ 	.byte	0x04, 0x31
        /*00d2*/ 	.short	(.L_452 - .L_451)


	//   ....[0]....
.L_451:
        /*00d4*/ 	.word	0x000000c0


	//   ....[1]....
        /*00d8*/ 	.word	0x000000d0


	//   ....[2]....
        /*00dc*/ 	.word	0x00000170


	//   ....[3]....
        /*00e0*/ 	.word	0x00014e60


	//   ....[4]....
        /*00e4*/ 	.word	0x00014ef0


	//   ....[5]....
        /*00e8*/ 	.word	0x00018130


	//   ....[6]....
        /*00ec*/ 	.word	0x000181c0


	//----- nvinfo : EIATTR_COOP_GROUP_MASK_REGIDS
	.align		4
.L_452:
        /*00f0*/ 	.byte	0x04, 0x29
        /*00f2*/ 	.short	(.L_454 - .L_453)


	//   ....[0]....
.L_453:
        /*00f4*/ 	.word	0xffffffff


	//   ....[1]....
        /*00f8*/ 	.word	0xffffffff


	//   ....[2]....
        /*00fc*/ 	.word	0xffffffff


	//   ....[3]....
        /*0100*/ 	.word	0xffffffff


	//   ....[4]....
        /*0104*/ 	.word	0xffffffff


	//   ....[5]....
        /*0108*/ 	.word	0xffffffff


	//   ....[6]....
        /*010c*/ 	.word	0xffffffff


	//   ....[7]....
        /*0110*/ 	.word	0xffffffff


	//   ....[8]....
        /*0114*/ 	.word	0xffffffff


	//   ....[9]....
        /*0118*/ 	.word	0xffffffff


	//   ....[10]....
        /*011c*/ 	.word	0xffffffff


	//   ....[11]....
        /*0120*/ 	.word	0xffffffff


	//   ....[12]....
        /*0124*/ 	.word	0xffffffff


	//   ....[13]....
        /*0128*/ 	.word	0xffffffff


	//   ....[14]....
        /*012c*/ 	.word	0xffffffff


	//   ....[15]....
        /*0130*/ 	.word	0xffffffff


	//   ....[16]....
        /*0134*/ 	.word	0xffffffff


	//   ....[17]....
        /*0138*/ 	.word	0xffffffff


	//   ....[18]....
        /*013c*/ 	.word	0xffffffff


	//   ....[19]....
        /*0140*/ 	.word	0xffffffff


	//   ....[20]....
        /*0144*/ 	.word	0xffffffff


	//   ....[21]....
        /*0148*/ 	.word	0xffffffff


	//   ....[22]....
        /*014c*/ 	.word	0xffffffff


	//   ....[23]....
        /*0150*/ 	.word	0xffffffff


	//   ....[24]....
        /*0154*/ 	.word	0xffffffff


	//   ....[25]....
        /*0158*/ 	.word	0xffffffff


	//   ....[26]....
        /*015c*/ 	.word	0xffffffff


	//   ....[27]....
        /*0160*/ 	.word	0xffffffff


	//   ....[28]....
        /*0164*/ 	.word	0xffffffff


	//   ....[29]....
        /*0168*/ 	.word	0xffffffff


	//   ....[30]....
        /*016c*/ 	.word	0xffffffff


	//   ....[31]....
        /*0170*/ 	.word	0xffffffff


	//   ....[32]....
        /*0174*/ 	.word	0xffffffff


	//   ....[33]....
        /*0178*/ 	.word	0xffffffff


	//   ....[34]....
        /*017c*/ 	.word	0xffffffff


	//   ....[35]....
        /*0180*/ 	.word	0xffffffff


	//   ....[36]....
        /*0184*/ 	.word	0xffffffff


	//   ....[37]....
        /*0188*/ 	.word	0xffffffff


	//   ....[38]....
        /*018c*/ 	.word	0xffffffff


	//   ....[39]....
        /*0190*/ 	.word	0xffffffff


	//   ....[40]....
        /*0194*/ 	.word	0xffffffff


	//   ....[41]....
        /*0198*/ 	.word	0xffffffff


	//   ....[42]....
        /*019c*/ 	.word	0xffffffff


	//   ....[43]....
        /*01a0*/ 	.word	0xffffffff


	//   ....[44]....
        /*01a4*/ 	.word	0xffffffff


	//   ....[45]....
        /*01a8*/ 	.word	0xffffffff


	//   ....[46]....
        /*01ac*/ 	.word	0xffffffff


	//   ....[47]....
        /*01b0*/ 	.word	0xffffffff


	//   ....[48]....
        /*01b4*/ 	.word	0xffffffff


	//   ....[49]....
        /*01b8*/ 	.word	0xffffffff


	//   ....[50]....
        /*01bc*/ 	.word	0xffffffff


	//   ....[51]....
        /*01c0*/ 	.word	0xffffffff


	//   ....[52]....
        /*01c4*/ 	.word	0xffffffff


	//   ....[53]....
        /*01c8*/ 	.word	0xffffffff


	//   ....[54]....
        /*01cc*/ 	.word	0xffffffff


	//   ....[55]....
        /*01d0*/ 	.word	0xffffffff


	//   ....[56]....
        /*01d4*/ 	.word	0xffffffff


	//   ....[57]....
        /*01d8*/ 	.word	0xffffffff


	//   ....[58]....
        /*01dc*/ 	.word	0xffffffff


	//   ....[59]....
        /*01e0*/ 	.word	0xffffffff


	//   ....[60]....
        /*01e4*/ 	.word	0xffffffff


	//   ....[61]....
        /*01e8*/ 	.word	0xffffffff


	//   ....[62]....
        /*01ec*/ 	.word	0xffffffff


	//   ....[63]....
        /*01f0*/ 	.word	0xffffffff


	//   ....[64]....
        /*01f4*/ 	.word	0xffffffff


	//   ....[65]....
        /*01f8*/ 	.word	0xffffffff


	//   ....[66]....
        /*01fc*/ 	.word	0xffffffff


	//   ....[67]....
        /*0200*/ 	.word	0xffffffff


	//   ....[68]....
        /*0204*/ 	.word	0xffffffff


	//   ....[69]....
        /*0208*/ 	.word	0xffffffff


	//   ....[70]....
        /*020c*/ 	.word	0xffffffff


	//   ....[71]....
        /*0210*/ 	.word	0xffffffff


	//   ....[72]....
        /*0214*/ 	.word	0xffffffff


	//   ....[73]....
        /*0218*/ 	.word	0xffffffff


	//   ....[74]....
        /*021c*/ 	.word	0xffffffff


	//   ....[75]....
        /*0220*/ 	.word	0xffffffff


	//   ....[76]....
        /*0224*/ 	.word	0xffffffff


	//   ....[77]....
        /*0228*/ 	.word	0xffffffff


	//   ....[78]....
        /*022c*/ 	.word	0xffffffff


	//   ....[79]....
        /*0230*/ 	.word	0xffffffff


	//   ....[80]....
        /*0234*/ 	.word	0xffffffff


	//   ....[81]....
        /*0238*/ 	.word	0xffffffff


	//   ....[82]....
        /*023c*/ 	.word	0xffffffff


	//   ....[83]....
        /*0240*/ 	.word	0xffffffff


	//   ....[84]....
        /*0244*/ 	.word	0xffffffff


	//   ....[85]....
        /*0248*/ 	.word	0xffffffff


	//   ....[86]....
        /*024c*/ 	.word	0xffffffff


	//   ....[87]....
        /*0250*/ 	.word	0xffffffff


	//   ....[88]....
        /*0254*/ 	.word	0xffffffff


	//   ....[89]....
        /*0258*/ 	.word	0xffffffff


	//   ....[90]....
        /*025c*/ 	.word	0xffffffff


	//   ....[91]....
        /*0260*/ 	.word	0xffffffff


	//   ....[92]....
        /*0264*/ 	.word	0xffffffff


	//   ....[93]....
        /*0268*/ 	.word	0xffffffff


	//   ....[94]....
        /*026c*/ 	.word	0xffffffff


	//   ....[95]....
        /*0270*/ 	.word	0xffffffff


	//   ....[96]....
        /*0274*/ 	.word	0xffffffff


	//   ....[97]....
        /*0278*/ 	.word	0xffffffff


	//   ....[98]....
        /*027c*/ 	.word	0xffffffff


	//   ....[99]....
        /*0280*/ 	.word	0xffffffff


	//   ....[100]....
        /*0284*/ 	.word	0xffffffff


	//   ....[101]....
        /*0288*/ 	.word	0xffffffff


	//   ....[102]....
        /*028c*/ 	.word	0xffffffff


	//   ....[103]....
        /*0290*/ 	.word	0xffffffff


	//   ....[104]....
        /*0294*/ 	.word	0xffffffff


	//   ....[105]....
        /*0298*/ 	.word	0xffffffff


	//   ....[106]....
        /*029c*/ 	.word	0xffffffff


	//   ....[107]....
        /*02a0*/ 	.word	0xffffffff


	//   ....[108]....
        /*02a4*/ 	.word	0xffffffff


	//   ....[109]....
        /*02a8*/ 	.word	0xffffffff


	//   ....[110]....
        /*02ac*/ 	.word	0xffffffff


	//   ....[111]....
        /*02b0*/ 	.word	0xffffffff


	//   ....[112]....
        /*02b4*/ 	.word	0xffffffff


	//   ....[113]....
        /*02b8*/ 	.word	0xffffffff


	//   ....[114]....
        /*02bc*/ 	.word	0xffffffff


	//   ....[115]....
        /*02c0*/ 	.word	0xffffffff


	//   ....[116]....
        /*02c4*/ 	.word	0xffffffff


	//   ....[117]....
        /*02c8*/ 	.word	0xffffffff


	//   ....[118]....
        /*02cc*/ 	.word	0xffffffff


	//   ....[119]....
        /*02d0*/ 	.word	0xffffffff


	//   ....[120]....
        /*02d4*/ 	.word	0xffffffff


	//   ....[121]....
        /*02d8*/ 	.word	0xffffffff


	//   ....[122]....
        /*02dc*/ 	.word	0xffffffff


	//   ....[123]....
        /*02e0*/ 	.word	0xffffffff


	//   ....[124]....
        /*02e4*/ 	.word	0xffffffff


	//   ....[125]....
        /*02e8*/ 	.word	0xffffffff


	//   ....[126]....
        /*02ec*/ 	.word	0xffffffff


	//   ....[127]....
        /*02f0*/ 	.word	0xffffffff


	//   ....[128]....
        /*02f4*/ 	.word	0xffffffff


	//   ....[129]....
        /*02f8*/ 	.word	0xffffffff


	//   ....[130]....
        /*02fc*/ 	.word	0xffffffff


	//   ....[131]....
        /*0300*/ 	.word	0xffffffff


	//   ....[132]....
        /*0304*/ 	.word	0xffffffff


	//   ....[133]....
        /*0308*/ 	.word	0xffffffff


	//   ....[134]....
        /*030c*/ 	.word	0xffffffff


	//   ....[135]....
        /*0310*/ 	.word	0xffffffff


	//   ....[136]....
        /*0314*/ 	.word	0xffffffff


	//   ....[137]....
        /*0318*/ 	.word	0xffffffff


	//   ....[138]....
        /*031c*/ 	.word	0xffffffff


	//   ....[139]....
        /*0320*/ 	.word	0xffffffff


	//   ....[140]....
        /*0324*/ 	.word	0xffffffff


	//   ....[141]....
        /*0328*/ 	.word	0xffffffff


	//   ....[142]....
        /*032c*/ 	.word	0xffffffff


	//   ....[143]....
        /*0330*/ 	.word	0xffffffff


	//   ....[144]....
        /*0334*/ 	.word	0xffffffff


	//   ....[145]....
        /*0338*/ 	.word	0xffffffff


	//   ....[146]....
        /*033c*/ 	.word	0xffffffff


	//   ....[147]....
        /*0340*/ 	.word	0xffffffff


	//   ....[148]....
        /*0344*/ 	.word	0xffffffff


	//   ....[149]....
        /*0348*/ 	.word	0xffffffff


	//   ....[150]....
        /*034c*/ 	.word	0xffffffff


	//   ....[151]....
        /*0350*/ 	.word	0xffffffff


	//   ....[152]....
        /*0354*/ 	.word	0xffffffff


	//   ....[153]....
        /*0358*/ 	.word	0xffffffff


	//   ....[154]....
        /*035c*/ 	.word	0xffffffff


	//   ....[155]....
        /*0360*/ 	.word	0xffffffff


	//   ....[156]....
        /*0364*/ 	.word	0xffffffff


	//   ....[157]....
        /*0368*/ 	.word	0xffffffff


	//   ....[158]....
        /*036c*/ 	.word	0xffffffff


	//   ....[159]....
        /*0370*/ 	.word	0xffffffff


	//   ....[160]....
        /*0374*/ 	.word	0xffffffff


	//   ....[161]....
        /*0378*/ 	.word	0xffffffff


	//   ....[162]....
        /*037c*/ 	.word	0xffffffff


	//   ....[163]....
        /*0380*/ 	.word	0xffffffff


	//   ....[164]....
        /*0384*/ 	.word	0xffffffff


	//   ....[165]....
        /*0388*/ 	.word	0xffffffff


	//   ....[166]....
        /*038c*/ 	.word	0xffffffff


	//   ....[167]....
        /*0390*/ 	.word	0xffffffff


	//   ....[168]....
        /*0394*/ 	.word	0xffffffff


	//   ....[169]....
        /*0398*/ 	.word	0xffffffff


	//   ....[170]....
        /*039c*/ 	.word	0xffffffff


	//   ....[171]....
        /*03a0*/ 	.word	0xffffffff


	//   ....[172]....
        /*03a4*/ 	.word	0xffffffff


	//   ....[173]....
        /*03a8*/ 	.word	0xffffffff


	//   ....[174]....
        /*03ac*/ 	.word	0xffffffff


	//   ....[175]....
        /*03b0*/ 	.word	0xffffffff


	//   ....[176]....
        /*03b4*/ 	.word	0xffffffff


	//   ....[177]....
        /*03b8*/ 	.word	0xffffffff


	//   ....[178]....
        /*03bc*/ 	.word	0xffffffff


	//   ....[179]....
        /*03c0*/ 	.word	0xffffffff


	//   ....[180]....
        /*03c4*/ 	.word	0xffffffff


	//   ....[181]....
        /*03c8*/ 	.word	0xffffffff


	//   ....[182]....
        /*03cc*/ 	.word	0xffffffff


	//   ....[183]....
        /*03d0*/ 	.word	0xffffffff


	//   ....[184]....
        /*03d4*/ 	.word	0xffffffff


	//   ....[185]....
        /*03d8*/ 	.word	0xffffffff


	//   ....[186]....
        /*03dc*/ 	.word	0xffffffff


	//   ....[187]....
        /*03e0*/ 	.word	0xffffffff


	//   ....[188]....
        /*03e4*/ 	.word	0xffffffff


	//   ....[189]....
        /*03e8*/ 	.word	0xffffffff


	//   ....[190]....
        /*03ec*/ 	.word	0xffffffff


	//   ....[191]....
        /*03f0*/ 	.word	0xffffffff


	//   ....[192]....
        /*03f4*/ 	.word	0xffffffff


	//   ....[193]....
        /*03f8*/ 	.word	0xffffffff


	//   ....[194]....
        /*03fc*/ 	.word	0xffffffff


	//   ....[195]....
        /*0400*/ 	.word	0xffffffff


	//   ....[196]....
        /*0404*/ 	.word	0xffffffff


	//   ....[197]....
        /*0408*/ 	.word	0xffffffff


	//   ....[198]....
        /*040c*/ 	.word	0xffffffff


	//   ....[199]....
        /*0410*/ 	.word	0xffffffff


	//   ....[200]....
        /*0414*/ 	.word	0xffffffff


	//   ....[201]....
        /*0418*/ 	.word	0xffffffff


	//   ....[202]....
        /*041c*/ 	.word	0xffffffff


	//   ....[203]....
        /*0420*/ 	.word	0xffffffff


	//   ....[204]....
        /*0424*/ 	.word	0xffffffff


	//   ....[205]....
        /*0428*/ 	.word	0xffffffff


	//   ....[206]....
        /*042c*/ 	.word	0xffffffff


	//   ....[207]....
        /*0430*/ 	.word	0xffffffff


	//   ....[208]....
        /*0434*/ 	.word	0xffffffff


	//   ....[209]....
        /*0438*/ 	.word	0xffffffff


	//   ....[210]....
        /*043c*/ 	.word	0xffffffff


	//   ....[211]....
        /*0440*/ 	.word	0xffffffff


	//   ....[212]....
        /*0444*/ 	.word	0xffffffff


	//   ....[213]....
        /*0448*/ 	.word	0xffffffff


	//   ....[214]....
        /*044c*/ 	.word	0xffffffff


	//   ....[215]....
        /*0450*/ 	.word	0xffffffff


	//   ....[216]....
        /*0454*/ 	.word	0xffffffff


	//   ....[217]....
        /*0458*/ 	.word	0xffffffff


	//   ....[218]....
        /*045c*/ 	.word	0xffffffff


	//   ....[219]....
        /*0460*/ 	.word	0xffffffff


	//   ....[220]....
        /*0464*/ 	.word	0xffffffff


	//   ....[221]....
        /*0468*/ 	.word	0xffffffff


	//   ....[222]....
        /*046c*/ 	.word	0xffffffff


	//   ....[223]....
        /*0470*/ 	.word	0xffffffff


	//   ....[224]....
        /*0474*/ 	.word	0xffffffff


	//   ....[225]....
        /*0478*/ 	.word	0xffffffff


	//   ....[226]....
        /*047c*/ 	.word	0xffffffff


	//   ....[227]....
        /*0480*/ 	.word	0xffffffff


	//   ....[228]....
        /*0484*/ 	.word	0xffffffff


	//   ....[229]....
        /*0488*/ 	.word	0xffffffff


	//   ....[230]....
        /*048c*/ 	.word	0xffffffff


	//   ....[231]....
        /*0490*/ 	.word	0xffffffff


	//   ....[232]....
        /*0494*/ 	.word	0xffffffff


	//   ....[233]....
        /*0498*/ 	.word	0xffffffff


	//   ....[234]....
        /*049c*/ 	.word	0xffffffff


	//   ....[235]....
        /*04a0*/ 	.word	0xffffffff


	//   ....[236]....
        /*04a4*/ 	.word	0xffffffff


	//   ....[237]....
        /*04a8*/ 	.word	0xffffffff


	//   ....[238]....
        /*04ac*/ 	.word	0xffffffff


	//   ....[239]....
        /*04b0*/ 	.word	0xffffffff


	//   ....[240]....
        /*04b4*/ 	.word	0xffffffff


	//   ....[241]....
        /*04b8*/ 	.word	0xffffffff


	//   ....[242]....
        /*04bc*/ 	.word	0xffffffff


	//   ....[243]....
        /*04c0*/ 	.word	0xffffffff


	//   ....[244]....
        /*04c4*/ 	.word	0xffffffff


	//   ....[245]....
        /*04c8*/ 	.word	0xffffffff


	//   ....[246]....
        /*04cc*/ 	.word	0xffffffff


	//   ....[247]....
        /*04d0*/ 	.word	0xffffffff


	//   ....[248]....
        /*04d4*/ 	.word	0xffffffff


	//   ....[249]....
        /*04d8*/ 	.word	0xffffffff


	//   ....[250]....
        /*04dc*/ 	.word	0xffffffff


	//   ....[251]....
        /*04e0*/ 	.word	0xffffffff


	//   ....[252]....
        /*04e4*/ 	.word	0xffffffff


	//   ....[253]....
        /*04e8*/ 	.word	0xffffffff


	//   ....[254]....
        /*04ec*/ 	.word	0xffffffff


	//   ....[255]....
        /*04f0*/ 	.word	0xffffffff


	//   ....[0]....
        /*04f4*/ 	.word	0xffffffff


	//   ....[1]....
        /*04f8*/ 	.word	0xffffffff


	//   ....[2]....
        /*04fc*/ 	.word	0xffffffff


	//   ....[3]....
        /*0500*/ 	.word	0xffffffff


	//   ....[4]....
        /*0504*/ 	.word	0xffffffff


	//   ....[5]....
        /*0508*/ 	.word	0xffffffff


	//   ....[6]....
        /*050c*/ 	.word	0xffffffff


	//   ....[7]....
        /*0510*/ 	.word	0xffffffff


	//   ....[8]....
        /*0514*/ 	.word	0xffffffff


	//   ....[9]....
        /*0518*/ 	.word	0xffffffff


	//   ....[10]....
        /*051c*/ 	.word	0xffffffff


	//   ....[11]....
        /*0520*/ 	.word	0xffffffff


	//   ....[12]....
        /*0524*/ 	.word	0xffffffff


	//   ....[13]....
        /*0528*/ 	.word	0x0500000f


	//   ....[14]....
        /*052c*/ 	.word	0x0500000f


	//   ....[15]....
        /*0530*/ 	.word	0x0500000f


	//   ....[16]....
        /*0534*/ 	.word	0x0500000f


	//   ....[17]....
        /*0538*/ 	.word	0x0500000f


	//   ....[18]....
        /*053c*/ 	.word	0x0500000f


	//   ....[19]....
        /*0540*/ 	.word	0x0500000f


	//   ....[20]....
        /*0544*/ 	.word	0x0500000f


	//   ....[21]....
        /*0548*/ 	.word	0x0500000f


	//   ....[22]....
        /*054c*/ 	.word	0x0500000f


	//   ....[23]....
        /*0550*/ 	.word	0x0500000f


	//   ....[24]....
        /*0554*/ 	.word	0x0500000f


	//   ....[25]....
        /*0558*/ 	.word	0x0500000f


	//   ....[26]....
        /*055c*/ 	.word	0x0500000f


	//   ....[27]....
        /*0560*/ 	.word	0x0500000f


	//   ....[28]....
        /*0564*/ 	.word	0x0500000f


	//   ....[29]....
        /*0568*/ 	.word	0x0500000f


	//   ....[30]....
        /*056c*/ 	.word	0x0500000f


	//   ....[31]....
        /*0570*/ 	.word	0x0500000f


	//   ....[32]....
        /*0574*/ 	.word	0x0500000f


	//   ....[33]....
        /*0578*/ 	.word	0x0500000f


	//   ....[34]....
        /*057c*/ 	.word	0x0500000f


	//   ....[35]....
        /*0580*/ 	.word	0x0500000f


	//   ....[36]....
        /*0584*/ 	.word	0x0500000f


	//   ....[37]....
        /*0588*/ 	.word	0x0500000f


	//   ....[38]....
        /*058c*/ 	.word	0x0500000f


	//   ....[39]....
        /*0590*/ 	.word	0x0500000f


	//   ....[40]....
        /*0594*/ 	.word	0x0500000f


	//   ....[41]....
        /*0598*/ 	.word	0x0500000f


	//   ....[42]....
        /*059c*/ 	.word	0x0500000f


	//   ....[43]....
        /*05a0*/ 	.word	0x0500000f


	//   ....[44]....
        /*05a4*/ 	.word	0x0500000f


	//   ....[45]....
        /*05a8*/ 	.word	0x0500000f


	//   ....[46]....
        /*05ac*/ 	.word	0x0500000f


	//   ....[47]....
        /*05b0*/ 	.word	0x0500000f


	//   ....[48]....
        /*05b4*/ 	.word	0x0500000f


	//   ....[49]....
        /*05b8*/ 	.word	0x0500000f


	//   ....[50]....
        /*05bc*/ 	.word	0x0500000f


	//   ....[51]....
        /*05c0*/ 	.word	0x0500000f


	//   ....[52]....
        /*05c4*/ 	.word	0x0500000f


	//   ....[53]....
        /*05c8*/ 	.word	0x0500000f


	//   ....[54]....
        /*05cc*/ 	.word	0x0500000f


	//   ....[55]....
        /*05d0*/ 	.word	0x0500000f


	//   ....[56]....
        /*05d4*/ 	.word	0x0500000f


	//   ....[57]....
        /*05d8*/ 	.word	0x0500000f


	//   ....[58]....
        /*05dc*/ 	.word	0x0500000f


	//   ....[59]....
        /*05e0*/ 	.word	0x0500000f


	//   ....[60]....
        /*05e4*/ 	.word	0x0500000f


	//   ....[61]....
        /*05e8*/ 	.word	0x0500000f


	//   ....[62]....
        /*05ec*/ 	.word	0x0500000f


	//----- nvinfo : EIATTR_COOP_GROUP_INSTR_OFFSETS
	.align		4
.L_454:
        /*05f0*/ 	.byte	0x04, 0x28
        /*05f2*/ 	.short	(.L_456 - .L_455)


	//   ....[0]....
.L_455:
        /*05f4*/ 	.word	0x00000080


	//   ....[1]....
        /*05f8*/ 	.word	0x00000090


	//   ....[2]....
        /*05fc*/ 	.word	0x000002d0


	//   ....[3]....
        /*0600*/ 	.word	0x00000430


	//   ....[4]....
        /*0604*/ 	.word	0x00000550


	//   ....[5]....
        /*0608*/ 	.word	0x000006b0


	//   ....[6]....
        /*060c*/ 	.word	0x00002270


	//   ....[7]....
        /*0610*/ 	.word	0x00002e40


	//   ....[8]....
        /*0614*/ 	.word	0x000033e0


	//   ....[9]....
        /*0618*/ 	.word	0x00003cc0


	//   ....[10]....
        /*061c*/ 	.word	0x00003de0


	//   ....[11]....
        /*0620*/ 	.word	0x000041a0


	//   ....[12]....
        /*0624*/ 	.word	0x00004200


	//   ....[13]....
        /*0628*/ 	.word	0x00005300


	//   ....[14]....
        /*062c*/ 	.word	0x00005820


	//   ....[15]....
        /*0630*/ 	.word	0x000060e0


	//   ....[16]....
        /*0634*/ 	.word	0x000061c0


	//   ....[17]....
        /*0638*/ 	.word	0x00006850


	//   ....[18]....
        /*063c*/ 	.word	0x00006a20


	//   ....[19]....
        /*0640*/ 	.word	0x00008240


	//   ....[20]....
        /*0644*/ 	.word	0x00008260


	//   ....[21]....
        /*0648*/ 	.word	0x00008b80


	//   ....[22]....
        /*064c*/ 	.word	0x00008c20


	//   ....[23]....
        /*0650*/ 	.word	0x00009e10


	//   ....[24]....
        /*0654*/ 	.word	0x0000a320


	//   ....[25]....
        /*0658*/ 	.word	0x0000abe0


	//   ....[26]....
        /*065c*/ 	.word	0x0000acc0


	//   ....[27]....
        /*0660*/ 	.word	0x0000b350


	//   ....[28]....
        /*0664*/ 	.word	0x0000b520


	//   ....[29]....
        /*0668*/ 	.word	0x0000c3d0


	//   ....[30]....
        /*066c*/ 	.word	0x0000c400


	//   ....[31]....
        /*0670*/ 	.word	0x0000c480


	//   ....[32]....
        /*0674*/ 	.word	0x0000c4a0


	//   ....[33]....
        /*0678*/ 	.word	0x0000d6c0


	//   ....[34]....
        /*067c*/ 	.word	0x0000d6d0


	//   ....[35]....
        /*0680*/ 	.word	0x0000d6e0


	//   ....[36]....
        /*0684*/ 	.word	0x0000d6f0


	//   ....[37]....
        /*0688*/ 	.word	0x0000d720


	//   ....[38]....
        /*068c*/ 	.word	0x0000d740


	//   ....[39]....
        /*0690*/ 	.word	0x0000d750


	//   ....[40]....
        /*0694*/ 	.word	0x0000d760


	//   ....[41]....
        /*0698*/ 	.word	0x0000d780


	//   ....[42]....
        /*069c*/ 	.word	0x0000d790


	//   ....[43]....
        /*06a0*/ 	.word	0x0000d7a0


	//   ....[44]....
        /*06a4*/ 	.word	0x0000d7b0


	//   ....[45]....
        /*06a8*/ 	.word	0x0000d7c0


	//   ....[46]....
        /*06ac*/ 	.word	0x0000d7d0


	//   ....[47]....
        /*06b0*/ 	.word	0x0000d7e0


	//   ....[48]....
        /*06b4*/ 	.word	0x0000d7f0


	//   ....[49]....
        /*06b8*/ 	.word	0x0000e000


	//   ....[50]....
        /*06bc*/ 	.word	0x0000e030


	//   ....[51]....
        /*06c0*/ 	.word	0x0000e070


	//   ....[52]....
        /*06c4*/ 	.word	0x0000e0a0


	//   ....[53]....
        /*06c8*/ 	.word	0x0000e0d0


	//   ....[54]....
        /*06cc*/ 	.word	0x0000e100


	//   ....[55]....
        /*06d0*/ 	.word	0x0000e120


	//   ....[56]....
        /*06d4*/ 	.word	0x0000e140


	//   ....[57]....
        /*06d8*/ 	.word	0x0000e150


	//   ....[58]....
        /*06dc*/ 	.word	0x0000e160


	//   ....[59]....
        /*06e0*/ 	.word	0x0000e170


	//   ....[60]....
        /*06e4*/ 	.word	0x0000e190


	//   ....[61]....
        /*06e8*/ 	.word	0x0000e1a0


	//   ....[62]....
        /*06ec*/ 	.word	0x0000e1b0


	//   ....[63]....
        /*06f0*/ 	.word	0x0000e1c0


	//   ....[64]....
        /*06f4*/ 	.word	0x0000e1d0


	//   ....[65]....
        /*06f8*/ 	.word	0x0000e1e0


	//   ....[66]....
        /*06fc*/ 	.word	0x0000e1f0


	//   ....[67]....
        /*0700*/ 	.word	0x0000e200


	//   ....[68]....
        /*0704*/ 	.word	0x0000e210


	//   ....[69]....
        /*0708*/ 	.word	0x0000e220


	//   ....[70]....
        /*070c*/ 	.word	0x0000e230


	//   ....[71]....
        /*0710*/ 	.word	0x0000e240


	//   ....[72]....
        /*0714*/ 	.word	0x0000e250


	//   ....[73]....
        /*0718*/ 	.word	0x0000e260


	//   ....[74]....
        /*071c*/ 	.word	0x0000e270


	//   ....[75]....
        /*0720*/ 	.word	0x0000e280


	//   ....[76]....
        /*0724*/ 	.word	0x0000e290


	//   ....[77]....
        /*0728*/ 	.word	0x0000e2a0


	//   ....[78]....
        /*072c*/ 	.word	0x0000e2b0


	//   ....[79]....
        /*0730*/ 	.word	0x0000e2d0


	//   ....[80]....
        /*0734*/ 	.word	0x0000e2e0


	//   ....[81]....
        /*0738*/ 	.word	0x0000e2f0


	//   ....[82]....
        /*073c*/ 	.word	0x0000e300


	//   ....[83]....
        /*0740*/ 	.word	0x0000e310


	//   ....[84]....
        /*0744*/ 	.word	0x0000e320


	//   ....[85]....
        /*0748*/ 	.word	0x0000e330


	//   ....[86]....
        /*074c*/ 	.word	0x0000e340


	//   ....[87]....
        /*0750*/ 	.word	0x0000e350


	//   ....[88]....
        /*0754*/ 	.word	0x0000e360


	//   ....[89]....
        /*0758*/ 	.word	0x0000e370


	//   ....[90]....
        /*075c*/ 	.word	0x0000e380


	//   ....[91]....
        /*0760*/ 	.word	0x0000e390


	//   ....[92]....
        /*0764*/ 	.word	0x0000e3a0


	//   ....[93]....
        /*0768*/ 	.word	0x0000e3b0


	//   ....[94]....
        /*076c*/ 	.word	0x0000e3c0


	//   ....[95]....
        /*0770*/ 	.word	0x0000e3d0


	//   ....[96]....
        /*0774*/ 	.word	0x0000e3e0


	//   ....[97]....
        /*0778*/ 	.word	0x0000e3f0


	//   ....[98]....
        /*077c*/ 	.word	0x0000e400


	//   ....[99]....
        /*0780*/ 	.word	0x0000e410


	//   ....[100]....
        /*0784*/ 	.word	0x0000e420


	//   ....[101]....
        /*0788*/ 	.word	0x0000e430


	//   ....[102]....
        /*078c*/ 	.word	0x0000e440


	//   ....[103]....
        /*0790*/ 	.word	0x0000e450


	//   ....[104]....
        /*0794*/ 	.word	0x0000e460


	//   ....[105]....
        /*0798*/ 	.word	0x0000e470


	//   ....[106]....
        /*079c*/ 	.word	0x0000e480


	//   ....[107]....
        /*07a0*/ 	.word	0x0000e490


	//   ....[108]....
        /*07a4*/ 	.word	0x0000e4a0


	//   ....[109]....
        /*07a8*/ 	.word	0x0000e4b0


	//   ....[110]....
        /*07ac*/ 	.word	0x0000e4c0


	//   ....[111]....
        /*07b0*/ 	.word	0x0000e4d0


	//   ....[112]....
        /*07b4*/ 	.word	0x0000e4e0


	//   ....[113]....
        /*07b8*/ 	.word	0x0000e4f0


	//   ....[114]....
        /*07bc*/ 	.word	0x0000e500


	//   ....[115]....
        /*07c0*/ 	.word	0x0000e510


	//   ....[116]....
        /*07c4*/ 	.word	0x0000e520


	//   ....[117]....
        /*07c8*/ 	.word	0x0000e530


	//   ....[118]....
        /*07cc*/ 	.word	0x0000e540


	//   ....[119]....
        /*07d0*/ 	.word	0x0000e550


	//   ....[120]....
        /*07d4*/ 	.word	0x0000e560


	//   ....[121]....
        /*07d8*/ 	.word	0x0000e570


	//   ....[122]....
        /*07dc*/ 	.word	0x0000e580


	//   ....[123]....
        /*07e0*/ 	.word	0x0000e590


	//   ....[124]....
        /*07e4*/ 	.word	0x0000e5a0


	//   ....[125]....
        /*07e8*/ 	.word	0x0000e5b0


	//   ....[126]....
        /*07ec*/ 	.word	0x0000e5c0


	//   ....[127]....
        /*07f0*/ 	.word	0x0000e5d0


	//   ....[128]....
        /*07f4*/ 	.word	0x0000e5e0


	//   ....[129]....
        /*07f8*/ 	.word	0x0000e5f0


	//   ....[130]....
        /*07fc*/ 	.word	0x0000e600


	//   ....[131]....
        /*0800*/ 	.word	0x0000e610


	//   ....[132]....
        /*0804*/ 	.word	0x0000e620


	//   ....[133]....
        /*0808*/ 	.word	0x0000e630


	//   ....[134]....
        /*080c*/ 	.word	0x0000e640


	//   ....[135]....
        /*0810*/ 	.word	0x0000e650


	//   ....[136]....
        /*0814*/ 	.word	0x0000e660


	//   ....[137]....
        /*0818*/ 	.word	0x0000e670


	//   ....[138]....
        /*081c*/ 	.word	0x0000e680


	//   ....[139]....
        /*0820*/ 	.word	0x0000e690


	//   ....[140]....
        /*0824*/ 	.word	0x0000e6a0


	//   ....[141]....
        /*0828*/ 	.word	0x0000e6b0


	//   ....[142]....
        /*082c*/ 	.word	0x0000e6c0


	//   ....[143]....
        /*0830*/ 	.word	0x0000e6d0


	//   ....[144]....
        /*0834*/ 	.word	0x0000e6e0


	//   ....[145]....
        /*0838*/ 	.word	0x0000e6f0


	//   ....[146]....
        /*083c*/ 	.word	0x0000e700


	//   ....[147]....
        /*0840*/ 	.word	0x0000e710


	//   ....[148]....
        /*0844*/ 	.word	0x0000e720


	//   ....[149]....
        /*0848*/ 	.word	0x0000e750


	//   ....[150]....
        /*084c*/ 	.word	0x0000e780


	//   ....[151]....
        /*0850*/ 	.word	0x0000e7a0


	//   ....[152]....
        /*0854*/ 	.word	0x0000e7d0


	//   ....[153]....
        /*0858*/ 	.word	0x0000e800


	//   ....[154]....
        /*085c*/ 	.word	0x0000e830


	//   ....[155]....
        /*0860*/ 	.word	0x0000e870


	//   ....[156]....
        /*0864*/ 	.word	0x0000e8a0


	//   ....[157]....
        /*0868*/ 	.word	0x0000e8f0


	//   ....[158]....
        /*086c*/ 	.word	0x0000eaf0


	//   ....[159]....
        /*0870*/ 	.word	0x0000eb20


	//   ....[160]....
        /*0874*/ 	.word	0x0000eb60


	//   ....[161]....
        /*0878*/ 	.word	0x0000f870


	//   ....[162]....
        /*087c*/ 	.word	0x0000f890


	//   ....[163]....
        /*0880*/ 	.word	0x0000f8a0


	//   ....[164]....
        /*0884*/ 	.word	0x0000f8b0


	//   ....[165]....
        /*0888*/ 	.word	0x00010360


	//   ....[166]....
        /*088c*/ 	.word	0x00010380


	//   ....[167]....
        /*0890*/ 	.word	0x00010530


	//   ....[168]....
        /*0894*/ 	.word	0x00010550


	//   ....[169]....
        /*0898*/ 	.word	0x00010690


	//   ....[170]....
        /*089c*/ 	.word	0x000106b0


	//   ....[171]....
        /*08a0*/ 	.word	0x00010800


	//   ....[172]....
        /*08a4*/ 	.word	0x00010820


	//   ....[173]....
        /*08a8*/ 	.word	0x00010d20


	//   ....[174]....
        /*08ac*/ 	.word	0x00010d30


	//   ....[175]....
        /*08b0*/ 	.word	0x000115e0


	//   ....[176]....
        /*08b4*/ 	.word	0x000115f0


	//   ....[177]....
        /*08b8*/ 	.word	0x00012810


	//   ....[178]....
        /*08bc*/ 	.word	0x00012840


	//   ....[179]....
        /*08c0*/ 	.word	0x000129b0


	//   ....[180]....
        /*08c4*/ 	.word	0x000129d0


	//   ....[181]....
        /*08c8*/ 	.word	0x00012b10


	//   ....[182]....
        /*08cc*/ 	.word	0x00012b30


	//   ....[183]....
        /*08d0*/ 	.word	0x00012c80


	//   ....[184]....
        /*08d4*/ 	.word	0x00012ca0


	//   ....[185]....
        /*08d8*/ 	.word	0x00012e70


	//   ....[186]....
        /*08dc*/ 	.word	0x00013050


	//   ....[187]....
        /*08e0*/ 	.word	0x00013080


	//   ....[188]....
        /*08e4*/ 	.word	0x000130b0


	//   ....[189]....
        /*08e8*/ 	.word	0x000130e0


	//   ....[190]....
        /*08ec*/ 	.word	0x00013110


	//   ....[191]....
        /*08f0*/ 	.word	0x00013160


	//   ....[192]....
        /*08f4*/ 	.word	0x000132e0


	//   ....[193]....
        /*08f8*/ 	.word	0x00013310


	//   ....[194]....
        /*08fc*/ 	.word	0x00013340


	//   ....[195]....
        /*0900*/ 	.word	0x00013370


	//   ....[196]....
        /*0904*/ 	.word	0x000133a0


	//   ....[197]....
        /*0908*/ 	.word	0x000133d0


	//   ....[198]....
        /*090c*/ 	.word	0x00013480


	//   ....[199]....
        /*0910*/ 	.word	0x000134e0


	//   ....[200]....
        /*0914*/ 	.word	0x000134f0


	//   ....[201]....
        /*0918*/ 	.word	0x00013540


	//   ....[202]....
        /*091c*/ 	.word	0x00015a80


	//   ....[203]....
        /*0920*/ 	.word	0x00015ac0


	//   ....[204]....
        /*0924*/ 	.word	0x00015b70


	//   ....[205]....
        /*0928*/ 	.word	0x00015b80


	//   ....[206]....
        /*092c*/ 	.word	0x00015bf0


	//   ....[207]....
        /*0930*/ 	.word	0x00015c00


	//   ....[208]....
        /*0934*/ 	.word	0x00015c10


	//   ....[209]....
        /*0938*/ 	.word	0x00015c90


	//   ....[210]....
        /*093c*/ 	.word	0x00015fa0


	//   ....[211]....
        /*0940*/ 	.word	0x00015fc0


	//   ....[212]....
        /*0944*/ 	.word	0x00016000


	//   ....[213]....
        /*0948*/ 	.word	0x00016030


	//   ....[214]....
        /*094c*/ 	.word	0x00016080


	//   ....[215]....
        /*0950*/ 	.word	0x000160b0


	//   ....[216]....
        /*0954*/ 	.word	0x000160d0


	//   ....[217]....
        /*0958*/ 	.word	0x00016110


	//   ....[218]....
        /*095c*/ 	.word	0x00016830


	//   ....[219]....
        /*0960*/ 	.word	0x00016860


	//   ....[220]....
        /*0964*/ 	.word	0x000168c0


	//   ....[221]....
        /*0968*/ 	.word	0x00016900


	//   ....[222]....
        /*096c*/ 	.word	0x00016950


	//   ....[223]....
        /*0970*/ 	.word	0x000169a0


	//   ....[224]....
        /*0974*/ 	.word	0x000169f0


	//   ....[225]....
        /*0978*/ 	.word	0x00016a40


	//   ....[226]....
        /*097c*/ 	.word	0x00016a90


	//   ....[227]....
        /*0980*/ 	.word	0x00016ae0


	//   ....[228]....
        /*0984*/ 	.word	0x00016b30


	//   ....[229]....
        /*0988*/ 	.word	0x00016b80


	//   ....[230]....
        /*098c*/ 	.word	0x00016bd0


	//   ....[231]....
        /*0990*/ 	.word	0x00016c20


	//   ....[232]....
        /*0994*/ 	.word	0x00016c40


	//   ....[233]....
        /*0998*/ 	.word	0x00016c80


	//   ....[234]....
        /*099c*/ 	.word	0x00017390


	//   ....[235]....
        /*09a0*/ 	.word	0x000173b0


	//   ....[236]....
        /*09a4*/ 	.word	0x00017410


	//   ....[237]....
        /*09a8*/ 	.word	0x00017420


	//   ....[238]....
        /*09ac*/ 	.word	0x00017470


	//   ....[239]....
        /*09b0*/ 	.word	0x00017480


	//   ....[240]....
        /*09b4*/ 	.word	0x00017490


	//   ....[241]....
        /*09b8*/ 	.word	0x000174e0


	//   ....[242]....
        /*09bc*/ 	.word	0x000177e0


	//   ....[243]....
        /*09c0*/ 	.word	0x000177f0


	//   ....[244]....
        /*09c4*/ 	.word	0x00017800


	//   ....[245]....
        /*09c8*/ 	.word	0x00017810


	//   ....[246]....
        /*09cc*/ 	.word	0x00017830


	//   ....[247]....
        /*09d0*/ 	.word	0x000178b0


	//   ....[248]....
        /*09d4*/ 	.word	0x000178c0


	//   ....[249]....
        /*09d8*/ 	.word	0x000178d0


	//   ....[250]....
        /*09dc*/ 	.word	0x00018a50


	//   ....[251]....
        /*09e0*/ 	.word	0x00018a90


	//   ....[252]....
        /*09e4*/ 	.word	0x00018ac0


	//   ....[253]....
        /*09e8*/ 	.word	0x00018ad0


	//   ....[254]....
        /*09ec*/ 	.word	0x00018b00


	//   ....[255]....
        /*09f0*/ 	.word	0x00018b10


	//   ....[0]....
        /*09f4*/ 	.word	0x00018b40


	//   ....[1]....
        /*09f8*/ 	.word	0x00018b70


	//   ....[2]....
        /*09fc*/ 	.word	0x00018ce0


	//   ....[3]....
        /*0a00*/ 	.word	0x00018d10


	//   ....[4]....
        /*0a04*/ 	.word	0x00018d50


	//   ....[5]....
        /*0a08*/ 	.word	0x00018d80


	//   ....[6]....
        /*0a0c*/ 	.word	0x00018db0


	//   ....[7]....
        /*0a10*/ 	.word	0x00018de0


	//   ....[8]....
        /*0a14*/ 	.word	0x00018e70


	//   ....[9]....
        /*0a18*/ 	.word	0x00018ec0


	//   ....[10]....
        /*0a1c*/ 	.word	0x00018ed0


	//   ....[11]....
        /*0a20*/ 	.word	0x00018f10


	//   ....[12]....
        /*0a24*/ 	.word	0x00019930


	//   ....[13]....
        /*0a28*/ 	.word	0x0001a030


	//   ....[14]....
        /*0a2c*/ 	.word	0x0001a110


	//   ....[15]....
        /*0a30*/ 	.word	0x0001a200


	//   ....[16]....
        /*0a34*/ 	.word	0x0001a260


	//   ....[17]....
        /*0a38*/ 	.word	0x0001a340


	//   ....[18]....
        /*0a3c*/ 	.word	0x0001a3a0


	//   ....[19]....
        /*0a40*/ 	.word	0x0001a480


	//   ....[20]....
        /*0a44*/ 	.word	0x0001a4e0


	//   ....[21]....
        /*0a48*/ 	.word	0x0001a5b0


	//   ....[22]....
        /*0a4c*/ 	.word	0x0001a6f0


	//   ....[23]....
        /*0a50*/ 	.word	0x0001a780


	//   ....[24]....
        /*0a54*/ 	.word	0x0001a850


	//   ....[25]....
        /*0a58*/ 	.word	0x0001a8f0


	//   ....[26]....
        /*0a5c*/ 	.word	0x0001a970


	//   ....[27]....
        /*0a60*/ 	.word	0x0001aa20


	//   ....[28]....
        /*0a64*/ 	.word	0x0001aaa0


	//   ....[29]....
        /*0a68*/ 	.word	0x0001ab50


	//   ....[30]....
        /*0a6c*/ 	.word	0x0001abf0


	//   ....[31]....
        /*0a70*/ 	.word	0x0001ac60


	//   ....[32]....
        /*0a74*/ 	.word	0x0001ace0


	//   ....[33]....
        /*0a78*/ 	.word	0x0001ad90


	//   ....[34]....
        /*0a7c*/ 	.word	0x0001ae10


	//   ....[35]....
        /*0a80*/ 	.word	0x0001aee0


	//   ....[36]....
        /*0a84*/ 	.word	0x0001af60


	//   ....[37]....
        /*0a88*/ 	.word	0x0001b030


	//   ....[38]....
        /*0a8c*/ 	.word	0x0001b0b0


	//   ....[39]....
        /*0a90*/ 	.word	0x0001b180


	//   ....[40]....
        /*0a94*/ 	.word	0x0001b200


	//   ....[41]....
        /*0a98*/ 	.word	0x0001b2d0


	//   ....[42]....
        /*0a9c*/ 	.word	0x0001b350


	//   ....[43]....
        /*0aa0*/ 	.word	0x0001b420


	//   ....[44]....
        /*0aa4*/ 	.word	0x0001b4a0


	//   ....[45]....
        /*0aa8*/ 	.word	0x0001b550


	//   ....[46]....
        /*0aac*/ 	.word	0x0001b680


	//   ....[47]....
        /*0ab0*/ 	.word	0x0001b720


	//   ....[48]....
        /*0ab4*/ 	.word	0x0001b780


	//   ....[49]....
        /*0ab8*/ 	.word	0x0001b840


	//   ....[50]....
        /*0abc*/ 	.word	0x0001b8a0


	//   ....[51]....
        /*0ac0*/ 	.word	0x0001b960


	//   ....[52]....
        /*0ac4*/ 	.word	0x0001b9c0


	//   ....[53]....
        /*0ac8*/ 	.word	0x0001ba80


	//   ....[54]....
        /*0acc*/ 	.word	0x0001bb70


	//   ....[55]....
        /*0ad0*/ 	.word	0x0001bc00


	//   ....[56]....
        /*0ad4*/ 	.word	0x0001bc60


	//   ....[57]....
        /*0ad8*/ 	.word	0x0001bd10


	//   ....[58]....
        /*0adc*/ 	.word	0x0001bd70


	//   ....[59]....
        /*0ae0*/ 	.word	0x0001be30


	//   ....[60]....
        /*0ae4*/ 	.word	0x0001be90


	//   ....[61]....
        /*0ae8*/ 	.word	0x0001bf50


	//   ....[62]....
        /*0aec*/ 	.word	0x0001c1a0


	//----- nvinfo : EIATTR_REG_RECONFIG
	.align		4
.L_456:
        /*0af0*/ 	.byte	0x01, 0x54
	.zero		2


	//----- nvinfo : EIATTR_SYSCALL_OFFSETS
	.align		4
        /*0af4*/ 	.byte	0x04, 0x46
        /*0af6*/ 	.short	(.L_458 - .L_457)


	//   ....[0]....
.L_457:
        /*0af8*/ 	.word	0x000023f0


	//   ....[1]....
        /*0afc*/ 	.word	0x00015050


	//   ....[2]....
        /*0b00*/ 	.word	0x000151c0


	//   ....[3]....
        /*0b04*/ 	.word	0x00015310


	//   ....[4]....
        /*0b08*/ 	.word	0x00015450


	//   ....[5]....
        /*0b0c*/ 	.word	0x00016440


	//----- nvinfo : EIATTR_MBARRIER_INSTR_OFFSETS
	.align		4
.L_458:
        /*0b10*/ 	.byte	0x04, 0x39
        /*0b12*/ 	.short	(.L_460 - .L_459)


	//   ....[0]....
.L_459:
        /*0b14*/ 	.word	0x00000180
        /*0b18*/ 	.word	0x000000ff
        /*0b1c*/ 	.word	0x00028400
        /*0b20*/ 	.short	0x0100
        /*0b22*/ 	.byte	0x08
	.zero		1


	//   ....[1]....
        /*0b24*/ 	.word	0x00000190
        /*0b28*/ 	.word	0x000000ff
        /*0b2c*/ 	.word	0x00028420
        /*0b30*/ 	.short	0x0100
        /*0b32*/ 	.byte	0x08
	.zero		1


	//   ....[2]....
        /*0b34*/ 	.word	0x00000280
        /*0b38*/ 	.word	0x000000ff
        /*0b3c*/ 	.word	0x00028430
        /*0b40*/ 	.short	0x0100
        /*0b42*/ 	.byte	0x08
	.zero		1


	//   ....[3]....
        /*0b44*/ 	.word	0x00000290
        /*0b48*/ 	.word	0x000000ff
        /*0b4c*/ 	.word	0x00028440
        /*0b50*/ 	.short	0x0100
        /*0b52*/ 	.byte	0x08
	.zero		1


	//   ....[4]....
        /*0b54*/ 	.word	0x000002a0
        /*0b58*/ 	.word	0x000000ff
        /*0b5c*/ 	.word	0x00028438
        /*0b60*/ 	.short	0x0100
        /*0b62*/ 	.byte	0x08
	.zero		1


	//   ....[5]....
        /*0b64*/ 	.word	0x000002b0
        /*0b68*/ 	.word	0x000000ff
        /*0b6c*/ 	.word	0x00028448
        /*0b70*/ 	.short	0x0100
        /*0b72*/ 	.byte	0x08
	.zero		1


	//   ....[6]....
        /*0b74*/ 	.word	0x000003e0
        /*0b78*/ 	.word	0x000000ff
        /*0b7c*/ 	.word	0x00028450
        /*0b80*/ 	.short	0x0100
        /*0b82*/ 	.byte	0x08
	.zero		1


	//   ....[7]....
        /*0b84*/ 	.word	0x000003f0
        /*0b88*/ 	.word	0x000000ff
        /*0b8c*/ 	.word	0x00028460
        /*0b90*/ 	.short	0x0100
        /*0b92*/ 	.byte	0x08
	.zero		1


	//   ....[8]....
        /*0b94*/ 	.word	0x00000400
        /*0b98*/ 	.word	0x000000ff
        /*0b9c*/ 	.word	0x00028458
        /*0ba0*/ 	.short	0x0100
        /*0ba2*/ 	.byte	0x08
	.zero		1


	//   ....[9]....
        /*0ba4*/ 	.word	0x00000410
        /*0ba8*/ 	.word	0x000000ff
        /*0bac*/ 	.word	0x00028468
        /*0bb0*/ 	.short	0x0100
        /*0bb2*/ 	.byte	0x08
	.zero		1


	//   ....[10]....
        /*0bb4*/ 	.word	0x00000500
        /*0bb8*/ 	.word	0x000000ff
        /*0bbc*/ 	.word	0x00028470
        /*0bc0*/ 	.short	0x0100
        /*0bc2*/ 	.byte	0x06
	.zero		1


	//   ....[11]....
        /*0bc4*/ 	.word	0x00000510
        /*0bc8*/ 	.word	0x000000ff
        /*0bcc*/ 	.word	0x00028480
        /*0bd0*/ 	.short	0x0100
        /*0bd2*/ 	.byte	0x06
	.zero		1


	//   ....[12]....
        /*0bd4*/ 	.word	0x00000520
        /*0bd8*/ 	.word	0x000000ff
        /*0bdc*/ 	.word	0x00028478
        /*0be0*/ 	.short	0x0100
        /*0be2*/ 	.byte	0x06
	.zero		1


	//   ....[13]....
        /*0be4*/ 	.word	0x00000530
        /*0be8*/ 	.word	0x000000ff
        /*0bec*/ 	.word	0x00028488
        /*0bf0*/ 	.short	0x0100
        /*0bf2*/ 	.byte	0x06
	.zero		1


	//   ....[14]....
        /*0bf4*/ 	.word	0x00000660
        /*0bf8*/ 	.word	0x000000ff
        /*0bfc*/ 	.word	0x00028490
        /*0c00*/ 	.short	0x0100
        /*0c02*/ 	.byte	0x08
	.zero		1


	//   ....[15]....
        /*0c04*/ 	.word	0x00000670
        /*0c08*/ 	.word	0x000000ff
        /*0c0c*/ 	.word	0x000284a0
        /*0c10*/ 	.short	0x0100
        /*0c12*/ 	.byte	0x08
	.zero		1


	//   ....[16]....
        /*0c14*/ 	.word	0x00000680
        /*0c18*/ 	.word	0x000000ff
        /*0c1c*/ 	.word	0x00028498
        /*0c20*/ 	.short	0x0100
        /*0c22*/ 	.byte	0x08
	.zero		1


	//   ....[17]....
        /*0c24*/ 	.word	0x00000690
        /*0c28*/ 	.word	0x000000ff
        /*0c2c*/ 	.word	0x000284a8
        /*0c30*/ 	.short	0x0100
        /*0c32*/ 	.byte	0x08
	.zero		1


	//   ....[18]....
        /*0c34*/ 	.word	0x000007e0
        /*0c38*/ 	.word	0x000000ff
        /*0c3c*/ 	.word	0x000284b0
        /*0c40*/ 	.short	0x0100
        /*0c42*/ 	.byte	0x08
	.zero		1


	//   ....[19]....
        /*0c44*/ 	.word	0x000007f0
        /*0c48*/ 	.word	0x000000ff
        /*0c4c*/ 	.word	0x000284c0
        /*0c50*/ 	.short	0x0100
        /*0c52*/ 	.byte	0x08
	.zero		1


	//   ....[20]....
        /*0c54*/ 	.word	0x00000800
        /*0c58*/ 	.word	0x000000ff
        /*0c5c*/ 	.word	0x000284b8
        /*0c60*/ 	.short	0x0100
        /*0c62*/ 	.byte	0x08
	.zero		1


	//   ....[21]....
        /*0c64*/ 	.word	0x00000810
        /*0c68*/ 	.word	0x000000ff
        /*0c6c*/ 	.word	0x000284c8
        /*0c70*/ 	.short	0x0100
        /*0c72*/ 	.byte	0x08
	.zero		1


	//   ....[22]....
        /*0c74*/ 	.word	0x000026e0
        /*0c78*/ 	.word	0x000000ff
        /*0c7c*/ 	.word	0x00028400
        /*0c80*/ 	.short	0x010a
        /*0c82*/ 	.byte	0x2b
	.zero		1


	//   ....[23]....
        /*0c84*/ 	.word	0x000027e0
        /*0c88*/ 	.word	0x000000ff
        /*0c8c*/ 	.word	0x00028430
        /*0c90*/ 	.short	0x010a
        /*0c92*/ 	.byte	0x2d
	.zero		1


	//   ....[24]....
        /*0c94*/ 	.word	0x00002820
        /*0c98*/ 	.word	0x000000ff
        /*0c9c*/ 	.word	0x00028430
        /*0ca0*/ 	.short	0x010a
        /*0ca2*/ 	.byte	0x2d
	.zero		1


	//   ....[25]....
        /*0ca4*/ 	.word	0x00002f60
        /*0ca8*/ 	.word	0x000000ff
        /*0cac*/ 	.word	0x00000000
        /*0cb0*/ 	.short	0x0101
        /*0cb2*/ 	.byte	0x06
	.zero		1


	//   ....[26]....
        /*0cb4*/ 	.word	0x00004810
        /*0cb8*/ 	.word	0x000000ff
        /*0cbc*/ 	.word	0x00028450
        /*0cc0*/ 	.short	0x010a
        /*0cc2*/ 	.byte	0x2d
	.zero		1


	//   ....[27]....
        /*0cc4*/ 	.word	0x00004850
        /*0cc8*/ 	.word	0x000000ff
        /*0ccc*/ 	.word	0x00028450
        /*0cd0*/ 	.short	0x010a
        /*0cd2*/ 	.byte	0x2d
	.zero		1


	//   ....[28]....
        /*0cd4*/ 	.word	0x00004a60
        /*0cd8*/ 	.word	0x000000ff
        /*0cdc*/ 	.word	0x00000000
        /*0ce0*/ 	.short	0x0101
        /*0ce2*/ 	.byte	0x2d
	.zero		1


	//   ....[29]....
        /*0ce4*/ 	.word	0x00004da0
        /*0ce8*/ 	.word	0x000000ff
        /*0cec*/ 	.word	0x00028430
        /*0cf0*/ 	.short	0x010a
        /*0cf2*/ 	.byte	0x2d
	.zero		1


	//   ....[30]....
        /*0cf4*/ 	.word	0x00004de0
        /*0cf8*/ 	.word	0x000000ff
        /*0cfc*/ 	.word	0x00028430
        /*0d00*/ 	.short	0x010a
        /*0d02*/ 	.byte	0x2d
	.zero		1


	//   ....[31]....
        /*0d04*/ 	.word	0x00005440
        /*0d08*/ 	.word	0x000000ff
        /*0d0c*/ 	.word	0x00000000
        /*0d10*/ 	.short	0x0101
        /*0d12*/ 	.byte	0x06
	.zero		1


	//   ....[32]....
        /*0d14*/ 	.word	0x00007570
        /*0d18*/ 	.word	0x000000ff
        /*0d1c*/ 	.word	0x00028450
        /*0d20*/ 	.short	0x010a
        /*0d22*/ 	.byte	0x2d
	.zero		1


	//   ....[33]....
        /*0d24*/ 	.word	0x000075c0
        /*0d28*/ 	.word	0x000000ff
        /*0d2c*/ 	.word	0x00028450
        /*0d30*/ 	.short	0x010a
        /*0d32*/ 	.byte	0x2d
	.zero		1


	//   ....[34]....
        /*0d34*/ 	.word	0x00007740
        /*0d38*/ 	.word	0x000000ff
        /*0d3c*/ 	.word	0x00000000
        /*0d40*/ 	.short	0x0101
        /*0d42*/ 	.byte	0x2d
	.zero		1


	//   ....[35]....
        /*0d44*/ 	.word	0x00007b50
        /*0d48*/ 	.word	0x000000ff
        /*0d4c*/ 	.word	0x00028430
        /*0d50*/ 	.short	0x010a
        /*0d52*/ 	.byte	0x2b
	.zero		1


	//   ....[36]....
        /*0d54*/ 	.word	0x00007b90
        /*0d58*/ 	.word	0x000000ff
        /*0d5c*/ 	.word	0x00028430
        /*0d60*/ 	.short	0x010a
        /*0d62*/ 	.byte	0x2b
	.zero		1


	//   ....[37]....
        /*0d64*/ 	.word	0x00008070
        /*0d68*/ 	.word	0x000000ff
        /*0d6c*/ 	.word	0x00000000
        /*0d70*/ 	.short	0x0101
        /*0d72*/ 	.byte	0x06
	.zero		1


	//   ....[38]....
        /*0d74*/ 	.word	0x00009550
        /*0d78*/ 	.word	0x000000ff
        /*0d7c*/ 	.word	0x00028450
        /*0d80*/ 	.short	0x010a
        /*0d82*/ 	.byte	0x2b
	.zero		1


	//   ....[39]....
        /*0d84*/ 	.word	0x000095a0
        /*0d88*/ 	.word	0x000000ff
        /*0d8c*/ 	.word	0x00028450
        /*0d90*/ 	.short	0x010a
        /*0d92*/ 	.byte	0x2b
	.zero		1


	//   ....[40]....
        /*0d94*/ 	.word	0x00009700
        /*0d98*/ 	.word	0x000000ff
        /*0d9c*/ 	.word	0x00000000
        /*0da0*/ 	.short	0x0101
        /*0da2*/ 	.byte	0x2b
	.zero		1


	//   ....[41]....
        /*0da4*/ 	.word	0x000098b0
        /*0da8*/ 	.word	0x000000ff
        /*0dac*/ 	.word	0x00028430
        /*0db0*/ 	.short	0x010a
        /*0db2*/ 	.byte	0x2c
	.zero		1


	//   ....[42]....
        /*0db4*/ 	.word	0x000098f0
        /*0db8*/ 	.word	0x000000ff
        /*0dbc*/ 	.word	0x00028430
        /*0dc0*/ 	.short	0x010a
        /*0dc2*/ 	.byte	0x2c
	.zero		1


	//   ....[43]....
        /*0dc4*/ 	.word	0x00009f40
        /*0dc8*/ 	.word	0x000000ff
        /*0dcc*/ 	.word	0x00000000
        /*0dd0*/ 	.short	0x0101
        /*0dd2*/ 	.byte	0x06
	.zero		1


	//   ....[44]....
        /*0dd4*/ 	.word	0x0000c070
        /*0dd8*/ 	.word	0x000000ff
        /*0ddc*/ 	.word	0x00028450
        /*0de0*/ 	.short	0x010a
        /*0de2*/ 	.byte	0x2c
	.zero		1


	//   ....[45]....
        /*0de4*/ 	.word	0x0000c0c0
        /*0de8*/ 	.word	0x000000ff
        /*0dec*/ 	.word	0x00028450
        /*0df0*/ 	.short	0x010a
        /*0df2*/ 	.byte	0x2c
	.zero		1


	//   ....[46]....
        /*0df4*/ 	.word	0x0000c240
        /*0df8*/ 	.word	0x000000ff
        /*0dfc*/ 	.word	0x00000000
        /*0e00*/ 	.short	0x0101
        /*0e02*/ 	.byte	0x2c
	.zero		1


	//   ....[47]....
        /*0e04*/ 	.word	0x00010390
        /*0e08*/ 	.word	0x000000ff
        /*0e0c*/ 	.word	0x00000000
        /*0e10*/ 	.short	0x0101
        /*0e12*/ 	.byte	0x07
	.zero		1


	//   ....[48]....
        /*0e14*/ 	.word	0x00010c00
        /*0e18*/ 	.word	0x000000ff
        /*0e1c*/ 	.word	0x00000000
        /*0e20*/ 	.short	0x0101
        /*0e22*/ 	.byte	0x07
	.zero		1


	//   ....[49]....
        /*0e24*/ 	.word	0x000158c0
        /*0e28*/ 	.word	0x00000000
        /*0e2c*/ 	.word	0x00028480
        /*0e30*/ 	.short	0x010a
        /*0e32*/ 	.byte	0x3f
	.zero		1


	//   ....[50]....
        /*0e34*/ 	.word	0x00015d40
        /*0e38*/ 	.word	0x00000000
        /*0e3c*/ 	.word	0x00028470
        /*0e40*/ 	.short	0x0107
        /*0e42*/ 	.byte	0x3f
	.zero		1


	//   ....[51]....
        /*0e44*/ 	.word	0x00015df0
        /*0e48*/ 	.word	0x00000000
        /*0e4c*/ 	.word	0x00028470
        /*0e50*/ 	.short	0x0101
        /*0e52*/ 	.byte	0x3f
	.zero		1


	//   ....[52]....
        /*0e54*/ 	.word	0x00015e20
        /*0e58*/ 	.word	0x00000000
        /*0e5c*/ 	.word	0x00028440
        /*0e60*/ 	.short	0x010a
        /*0e62*/ 	.byte	0x3f
	.zero		1


	//   ....[53]....
        /*0e64*/ 	.word	0x000161d0
        /*0e68*/ 	.word	0x00000000
        /*0e6c*/ 	.word	0x00028430
        /*0e70*/ 	.short	0x0107
        /*0e72*/ 	.byte	0x3f
	.zero		1


	//   ....[54]....
        /*0e74*/ 	.word	0x00016280
        /*0e78*/ 	.word	0x00000000
        /*0e7c*/ 	.word	0x00028430
        /*0e80*/ 	.short	0x0101
        /*0e82*/ 	.byte	0x3f
	.zero		1


	//   ....[55]....
        /*0e84*/ 	.word	0x00016d70
        /*0e88*/ 	.word	0x00000011
        /*0e8c*/ 	.word	0x00028400
        /*0e90*/ 	.short	0x0107
        /*0e92*/ 	.byte	0x3f
	.zero		1


	//   ....[56]....
        /*0e94*/ 	.word	0x00016e70
        /*0e98*/ 	.word	0x00000011
        /*0e9c*/ 	.word	0x00028400
        /*0ea0*/ 	.short	0x0101
        /*0ea2*/ 	.byte	0x3f
	.zero		1


	//   ....[57]....
        /*0ea4*/ 	.word	0x00016ea0
        /*0ea8*/ 	.word	0x00000011
        /*0eac*/ 	.word	0x00028420
        /*0eb0*/ 	.short	0x010a
        /*0eb2*/ 	.byte	0x3f
	.zero		1


	//   ....[58]....
        /*0eb4*/ 	.word	0x000171f0
        /*0eb8*/ 	.word	0x00000000
        /*0ebc*/ 	.word	0x00028480
        /*0ec0*/ 	.short	0x010a
        /*0ec2*/ 	.byte	0x3f
	.zero		1


	//   ....[59]....
        /*0ec4*/ 	.word	0x00017570
        /*0ec8*/ 	.word	0x00000000
        /*0ecc*/ 	.word	0x00028470
        /*0ed0*/ 	.short	0x0107
        /*0ed2*/ 	.byte	0x3f
	.zero		1


	//   ....[60]....
        /*0ed4*/ 	.word	0x00017620
        /*0ed8*/ 	.word	0x00000000
        /*0edc*/ 	.word	0x00028470
        /*0ee0*/ 	.short	0x0101
        /*0ee2*/ 	.byte	0x3f
	.zero		1


	//   ....[61]....
        /*0ee4*/ 	.word	0x00017650
        /*0ee8*/ 	.word	0x00000000
        /*0eec*/ 	.word	0x00028440
        /*0ef0*/ 	.short	0x010a
        /*0ef2*/ 	.byte	0x3f
	.zero		1


	//   ....[62]....
        /*0ef4*/ 	.word	0x000179a0
        /*0ef8*/ 	.word	0x00000000
        /*0efc*/ 	.word	0x00028430
        /*0f00*/ 	.short	0x0107
        /*0f02*/ 	.byte	0x3f
	.zero		1


	//   ....[63]....
        /*0f04*/ 	.word	0x00017a50
        /*0f08*/ 	.word	0x00000000
        /*0f0c*/ 	.word	0x00028430
        /*0f10*/ 	.short	0x0101
        /*0f12*/ 	.byte	0x3f
	.zero		1


	//   ....[64]....
        /*0f14*/ 	.word	0x00017ae0
        /*0f18*/ 	.word	0x00000000
        /*0f1c*/ 	.word	0x00028470
        /*0f20*/ 	.short	0x010a
        /*0f22*/ 	.byte	0x3f
	.zero		1


	//   ....[65]....
        /*0f24*/ 	.word	0x00017b60
        /*0f28*/ 	.word	0x00000000
        /*0f2c*/ 	.word	0x00028460
        /*0f30*/ 	.short	0x010a
        /*0f32*/ 	.byte	0x3f
	.zero		1


	//   ....[66]....
        /*0f34*/ 	.word	0x00018010
        /*0f38*/ 	.word	0x00000000
        /*0f3c*/ 	.word	0x00028450
        /*0f40*/ 	.short	0x0101
        /*0f42*/ 	.byte	0x3f
	.zero		1


	//   ....[67]....
        /*0f44*/ 	.word	0x00018090
        /*0f48*/ 	.word	0x00000003
        /*0f4c*/ 	.word	0x00000000
        /*0f50*/ 	.short	0x0101
        /*0f52*/ 	.byte	0x3f
	.zero		1


	//   ....[68]....
        /*0f54*/ 	.word	0x00018250
        /*0f58*/ 	.word	0x00000002
        /*0f5c*/ 	.word	0x00028470
        /*0f60*/ 	.short	0x010a
        /*0f62*/ 	.byte	0x3f
	.zero		1


	//   ....[69]....
        /*0f64*/ 	.word	0x000182c0
        /*0f68*/ 	.word	0x00000002
        /*0f6c*/ 	.word	0x00028460
        /*0f70*/ 	.short	0x010a
        /*0f72*/ 	.byte	0x3f
	.zero		1


	//   ....[70]....
        /*0f74*/ 	.word	0x00018780
        /*0f78*/ 	.word	0x00000002
        /*0f7c*/ 	.word	0x00028450
        /*0f80*/ 	.short	0x0101
        /*0f82*/ 	.byte	0x3f
	.zero		1


	//   ....[71]....
        /*0f84*/ 	.word	0x00018800
        /*0f88*/ 	.word	0x00000003
        /*0f8c*/ 	.word	0x00000000
        /*0f90*/ 	.short	0x0101
        /*0f92*/ 	.byte	0x3f
	.zero		1


	//   ....[72]....
        /*0f94*/ 	.word	0x000198b0
        /*0f98*/ 	.word	0x00000005
        /*0f9c*/ 	.word	0x00028420
        /*0fa0*/ 	.short	0x010a
        /*0fa2*/ 	.byte	0x3f
	.zero		1


	//   ....[73]....
        /*0fa4*/ 	.word	0x00019a50
        /*0fa8*/ 	.word	0x00000003
        /*0fac*/ 	.word	0x00028440
        /*0fb0*/ 	.short	0x010a
        /*0fb2*/ 	.byte	0x3f
	.zero		1


	//   ....[74]....
        /*0fb4*/ 	.word	0x00019af0
        /*0fb8*/ 	.word	0x00000013
        /*0fbc*/ 	.word	0x00028440
        /*0fc0*/ 	.short	0x010a
        /*0fc2*/ 	.byte	0x3f
	.zero		1


	//   ....[75]....
        /*0fc4*/ 	.word	0x00019b30
        /*0fc8*/ 	.word	0x00000003
        /*0fcc*/ 	.word	0x00028460
        /*0fd0*/ 	.short	0x010a
        /*0fd2*/ 	.byte	0x3f
	.zero		1


	//   ....[76]....
        /*0fd4*/ 	.word	0x00019b70
        /*0fd8*/ 	.word	0x00000013
        /*0fdc*/ 	.word	0x00028460
        /*0fe0*/ 	.short	0x010a
        /*0fe2*/ 	.byte	0x3f
	.zero		1


	//   ....[77]....
        /*0fe4*/ 	.word	0x00019bb0
        /*0fe8*/ 	.word	0x00000003
        /*0fec*/ 	.word	0x00028480
        /*0ff0*/ 	.short	0x010a
        /*0ff2*/ 	.byte	0x3f
	.zero		1


	//   ....[78]....
        /*0ff4*/ 	.word	0x00019bf0
        /*0ff8*/ 	.word	0x00000013
        /*0ffc*/ 	.word	0x00028480
        /*1000*/ 	.short	0x010a
        /*1002*/ 	.byte	0x3f
	.zero		1


	//   ....[79]....
        /*1004*/ 	.word	0x00019c60
        /*1008*/ 	.word	0x00000004
        /*100c*/ 	.word	0x00028400
        /*1010*/ 	.short	0x010a
        /*1012*/ 	.byte	0x3f
	.zero		1


	//   ....[80]....
        /*1014*/ 	.word	0x00019cc0
        /*1018*/ 	.word	0x00000004
        /*101c*/ 	.word	0x00028430
        /*1020*/ 	.short	0x010a
        /*1022*/ 	.byte	0x3f
	.zero		1


	//   ....[81]....
        /*1024*/ 	.word	0x00019d20
        /*1028*/ 	.word	0x00000008
        /*102c*/ 	.word	0x00028450
        /*1030*/ 	.short	0x010a
        /*1032*/ 	.byte	0x3f
	.zero		1


	//   ....[82]....
        /*1034*/ 	.word	0x00019d80
        /*1038*/ 	.word	0x00000005
        /*103c*/ 	.word	0x00028430
        /*1040*/ 	.short	0x010a
        /*1042*/ 	.byte	0x3f
	.zero		1


	//   ....[83]....
        /*1044*/ 	.word	0x00019de0
        /*1048*/ 	.word	0x00000007
        /*104c*/ 	.word	0x00028450
        /*1050*/ 	.short	0x010a
        /*1052*/ 	.byte	0x3f
	.zero		1


	//   ....[84]....
        /*1054*/ 	.word	0x00019e40
        /*1058*/ 	.word	0x00000005
        /*105c*/ 	.word	0x00028430
        /*1060*/ 	.short	0x010a
        /*1062*/ 	.byte	0x3f
	.zero		1


	//   ....[85]....
        /*1064*/ 	.word	0x00019ea0
        /*1068*/ 	.word	0x0000000b
        /*106c*/ 	.word	0x00028450
        /*1070*/ 	.short	0x010a
        /*1072*/ 	.byte	0x3f
	.zero		1


	//   ....[86]....
        /*1074*/ 	.word	0x00019f00
        /*1078*/ 	.word	0x00000005
        /*107c*/ 	.word	0x00028430
        /*1080*/ 	.short	0x010a
        /*1082*/ 	.byte	0x3f
	.zero		1


	//   ....[87]....
        /*1084*/ 	.word	0x00019f60
        /*1088*/ 	.word	0x00000007
        /*108c*/ 	.word	0x00028450
        /*1090*/ 	.short	0x010a
        /*1092*/ 	.byte	0x3f
	.zero		1


	//   ....[88]....
        /*1094*/ 	.word	0x0001a060
        /*1098*/ 	.word	0x00000000
        /*109c*/ 	.word	0x00028480
        /*10a0*/ 	.short	0x010a
        /*10a2*/ 	.byte	0x3f
	.zero		1


	//   ....[89]....
        /*10a4*/ 	.word	0x0001a640
        /*10a8*/ 	.word	0x00000000
        /*10ac*/ 	.word	0x00028440
        /*10b0*/ 	.short	0x010a
        /*10b2*/ 	.byte	0x3f
	.zero		1


	//   ....[90]....
        /*10b4*/ 	.word	0x0001b580
        /*10b8*/ 	.word	0x00000011
        /*10bc*/ 	.word	0x00028420
        /*10c0*/ 	.short	0x010a
        /*10c2*/ 	.byte	0x3f
	.zero		1


	//   ....[91]....
        /*10c4*/ 	.word	0x0001b5d0
        /*10c8*/ 	.word	0x00000000
        /*10cc*/ 	.word	0x00028480
        /*10d0*/ 	.short	0x010a
        /*10d2*/ 	.byte	0x3f
	.zero		1


	//   ....[92]....
        /*10d4*/ 	.word	0x0001bac0
        /*10d8*/ 	.word	0x00000000
        /*10dc*/ 	.word	0x00028440
        /*10e0*/ 	.short	0x010a
        /*10e2*/ 	.byte	0x3f
	.zero		1


	//   ....[93]....
        /*10e4*/ 	.word	0x0001bf80
        /*10e8*/ 	.word	0x00000000
        /*10ec*/ 	.word	0x00028470
        /*10f0*/ 	.short	0x010a
        /*10f2*/ 	.byte	0x3f
	.zero		1


	//   ....[94]....
        /*10f4*/ 	.word	0x0001bfd0
        /*10f8*/ 	.word	0x00000000
        /*10fc*/ 	.word	0x00028460
        /*1100*/ 	.short	0x010a
        /*1102*/ 	.byte	0x3f
	.zero		1


	//   ....[95]....
        /*1104*/ 	.word	0x0001c020
        /*1108*/ 	.word	0x00000002
        /*110c*/ 	.word	0x00028470
        /*1110*/ 	.short	0x010a
        /*1112*/ 	.byte	0x3f
	.zero		1


	//   ....[96]....
        /*1114*/ 	.word	0x0001c070
        /*1118*/ 	.word	0x00000002
        /*111c*/ 	.word	0x00028460
        /*1120*/ 	.short	0x010a
        /*1122*/ 	.byte	0x3f
	.zero		1


	//   ....[97]....
        /*1124*/ 	.word	0x0001c0c0
        /*1128*/ 	.word	0x00000005
        /*112c*/ 	.word	0x00028420
        /*1130*/ 	.short	0x010a
        /*1132*/ 	.byte	0x3f
	.zero		1


	//   ....[98]....
        /*1134*/ 	.word	0x0001c260
        /*1138*/ 	.word	0x00000003
        /*113c*/ 	.word	0x00028440
        /*1140*/ 	.short	0x010a
        /*1142*/ 	.byte	0x3f
	.zero		1


	//   ....[99]....
        /*1144*/ 	.word	0x0001c2b0
        /*1148*/ 	.word	0x00000013
        /*114c*/ 	.word	0x00028440
        /*1150*/ 	.short	0x010a
        /*1152*/ 	.byte	0x3f
	.zero		1


	//   ....[100]....
        /*1154*/ 	.word	0x0001c300
        /*1158*/ 	.word	0x00000003
        /*115c*/ 	.word	0x00028460
        /*1160*/ 	.short	0x010a
        /*1162*/ 	.byte	0x3f
	.zero		1


	//   ....[101]....
        /*1164*/ 	.word	0x0001c350
        /*1168*/ 	.word	0x00000013
        /*116c*/ 	.word	0x00028460
        /*1170*/ 	.short	0x010a
        /*1172*/ 	.byte	0x3f
	.zero		1


	//   ....[102]....
        /*1174*/ 	.word	0x0001c3a0
        /*1178*/ 	.word	0x00000003
        /*117c*/ 	.word	0x00028480
        /*1180*/ 	.short	0x010a
        /*1182*/ 	.byte	0x3f
	.zero		1


	//----- nvinfo : EIATTR_NUM_MBARRIERS
	.align		4
.L_460:
        /*1184*/ 	.byte	0x03, 0x38
        /*1186*/ 	.short	0x0016


	//----- nvinfo : EIATTR_EXIT_INSTR_OFFSETS
	.align		4
        /*1188*/ 	.byte	0x04, 0x1c
        /*118a*/ 	.short	(.L_462 - .L_461)


	//   ....[0]....
.L_461:
        /*118c*/ 	.word	0x000009e0


	//   ....[1]....
        /*1190*/ 	.word	0x00012e20


	//   ....[2]....
        /*1194*/ 	.word	0x00019c40


	//----- nvinfo : EIATTR_MAX_THREADS
	.align		4
.L_462:
        /*1198*/ 	.byte	0x04, 0x05
        /*119a*/ 	.short	(.L_464 - .L_463)
.L_463:
        /*119c*/ 	.word	0x00000180
        /*11a0*/ 	.word	0x00000001
        /*11a4*/ 	.word	0x00000001


	//----- nvinfo : EIATTR_CRS_STACK_SIZE
	.align		4
.L_464:
        /*11a8*/ 	.byte	0x04, 0x1e
        /*11aa*/ 	.short	(.L_466 - .L_465)
.L_465:
        /*11ac*/ 	.word	0x00000000


	//----- nvinfo : EIATTR_CBANK_PARAM_SIZE
	.align		4
.L_466:
        /*11b0*/ 	.byte	0x03, 0x19
        /*11b2*/ 	.short	0x0af0


	//----- nvinfo : EIATTR_PARAM_CBANK
	.align		4
        /*11b4*/ 	.byte	0x04, 0x0a
        /*11b6*/ 	.short	(.L_468 - .L_467)
	.align		4
.L_467:
        /*11b8*/ 	.word	index@(.nv.constant0._ZN7cutlass13device_kernelIN5flash11enable_sm90INS1_16FlashAttnFwdSm90INS1_25CollectiveMainloopFwdSm90ILi2EN4cute5tupleIJNS5_1CILi1EEES8_S8_EEENS6_IJNS7_ILi128EEENS7_ILi64EEENS7_ILi256EEEEEELi256ENS_12float_e4m3_tEfNS_4arch4Sm90ELb0ELb1ELb1ELb1ELb1ELb0ELb0ELb1ELb0ELb1ELb1ELb0EEENS1_21CollectiveEpilogueFwdINS6_IJSA_SC_SB_EEES9_NS_10bfloat16_tESG_Li256ELb1ELb1ELb1ELb1EEENS1_36VarlenDynamicPersistentTileSchedulerILi128ELi64ELi256ELi128ELb1ELb1ELb1ELb1ELb0ELb1EEEEEEEEEvNT_6ParamsE)
        /*11bc*/ 	.short	0x0210
        /*11be*/ 	.short	0x0af0


	//----- nvinfo : EIATTR_SW_WAR
	.align		4
.L_468:
        /*11c0*/ 	.byte	0x04, 0x36
        /*11c2*/ 	.short	(.L_470 - .L_469)
.L_469:
        /*11c4*/ 	.word	0x00000008
.L_470:


//--------------------- .nv.info._ZN7cutlass13device_kernelIN5flash11enable_sm90INS1_16FlashAttnFwdSm90INS1_25CollectiveMainloopFwdSm90ILi2EN4cute5tupleIJNS5_1CILi1EEES8_S8_EEENS6_IJNS7_ILi128EEENS7_ILi64EEENS7_ILi256EEEEEELi256ENS_12float_e4m3_tEfNS_4arch4Sm90ELb0ELb1ELb1ELb1ELb1ELb1ELb0ELb1ELb0ELb1ELb1ELb0EEENS1_21CollectiveEpilogueFwdINS6_IJSA_SC_SB_EEES9_NS_10bfloat16_tESG_Li256ELb1ELb1ELb1ELb1EEENS1_36VarlenDynamicPersistentTileSchedulerILi128ELi64ELi256ELi128ELb1ELb1ELb1ELb1ELb0ELb1EEEEEEEEEvNT_6ParamsE --------------------------
	.section	.nv.info._ZN7cutlass13device_kernelIN5flash11enable_sm90INS1_16FlashAttnFwdSm90INS1_25CollectiveMainloopFwdSm90ILi2EN4cute5tupleIJNS5_1CILi1EEES8_S8_EEENS6_IJNS7_ILi128EEENS7_ILi64EEENS7_ILi256EEEEEELi256ENS_12float_e4m3_tEfNS_4arch4Sm90ELb0ELb1ELb1ELb1ELb1ELb1ELb0ELb1ELb0ELb1ELb1ELb0EEENS1_21CollectiveEpilogueFwdINS6_IJSA_SC_SB_EEES9_NS_10bfloat16_tESG_Li256ELb1ELb1ELb1ELb1EEENS1_36VarlenDynamicPersistentTileSchedulerILi128ELi64ELi256ELi128ELb1ELb1ELb1ELb1ELb0ELb1EEEEEEEEEvNT_6ParamsE,"",@"SHT_CUDA_INFO"
	.sectionflags	@""
	.align	4


	//----- nvinfo : EIATTR_CUDA_API_VERSION
	.align		4
        /*0000*/ 	.byte	0x04, 0x37
        /*0002*/ 	.short	(.L_472 - .L_471)
.L_471:
        /*0004*/ 	.word	0x00000082


	//----- nvinfo : EIATTR_KPARAM_INFO
	.align		4
.L_472:
        /*0008*/ 	.byte	0x04, 0x17
        /*000a*/ 	.short	(.L_474 - .L_473)
.L_473:
        /*000c*/ 	.word	0x00000000
        /*0010*/ 	.short	0x0000
        /*0012*/ 	.short	0x0070
        /*0014*/ 	.byte	0x00, 0xf0, 0x01, 0x2a


	//----- nvinfo : EIATTR_SPARSE_MMA_MASK
	.align		4
.L_474:
        /*0018*/ 	.byte	0x03, 0x50
        /*001a*/ 	.short	0x0000


	//----- nvinfo : EIATTR_MAXREG_COUNT
	.align		4
        /*001c*/ 	.byte	0x03, 0x1b
        /*001e*/ 	.short	0x00a8


	//----- nvinfo : EIATTR_NUM_BARRIERS
	.align		4
        /*0020*/ 	.byte	0x02, 0x4c
        /*0022*/ 	.byte	0x10
	.zero		1


	//----- nvinfo : EIATTR_EXTERNS
	.align		4
        /*0024*/ 	.byte	0x04, 0x0f
        /*0026*/ 	.short	(.L_476 - .L_475)


	//   ....[0]....
	.align		4
.L_475:
        /*0028*/ 	.word	index@(__assertfail)


	//----- nvinfo : EIATTR_ANNOTATIONS
	.align		4
.L_476:
        /*002c*/ 	.byte	0x04, 0x55
        /*002e*/ 	.short	(.L_478 - .L_477)


	//   ....[0]....
.L_477:
        /* <DEDUP_REMOVED lines=54> */


	//----- nvinfo : EIATTR_MERCURY_ISA_VERSION
	.align		4
.L_478:
        /*0378*/ 	.byte	0x03, 0x5f
        /*037a*/ 	.short	0x0101


	//----- nvinfo : EIATTR_UNUSED_LOAD_BYTE_OFFSET
	.align		4
        /*037c*/ 	.byte	0x04, 0x44
        /*037e*/ 	.short	(.L_480 - .L_479)


	//   ....[0]....
.L_479:
        /*0380*/ 	.word	0x00000aa0
        /*0384*/ 	.word	0x0000fff0


	//   ....[1]....
        /*0388*/ 	.word	0x0001cd00
        /*038c*/ 	.word	0x0000fff0


	//----- nvinfo : EIATTR_INT_WARP_WIDE_INSTR_OFFSETS
	.align		4
.L_480:
        /*0390*/ 	.byte	0x04, 0x31
        /*0392*/ 	.short	(.L_482 - .L_481)


	//   ....[0]....
.L_481:
        /*0394*/ 	.word	0x00000130


	//   ....[1]....
        /*0398*/ 	.word	0x00000170


	//   ....[2]....
        /*039c*/ 	.word	0x000001e0


	//   ....[3]....
        /*03a0*/ 	.word	0x000272a0


	//   ....[4]....
        /*03a4*/ 	.word	0x00027330


	//   ....[5]....
        /*03a8*/ 	.word	0x0002a730


	//   ....[6]....
        /*03ac*/ 	.word	0x0002a7c0


	//----- nvinfo : EIATTR_COOP_GROUP_MASK_REGIDS
	.align		4
.L_482:
        /*03b0*/ 	.byte	0x04, 0x29
        /*03b2*/ 	.short	(.L_484 - .L_483)


	//   ....[0]....
.L_483:
        /*03b4*/ 	.word	0xffffffff


	//   ....[1]....
        /*03b8*/ 	.word	0xffffffff


	//   ....[2]....
        /*03bc*/ 	.word	0xffffffff


	//   ....[3]....
        /*03c0*/ 	.word	0xffffffff


	//   ....[4]....
        /*03c4*/ 	.word	0xffffffff


	//   ....[5]....
        /*03c8*/ 	.word	0xffffffff


	//   ....[6]....
        /*03cc*/ 	.word	0xffffffff


	//   ....[7]....
        /*03d0*/ 	.word	0xffffffff


	//   ....[8]....
        /*03d4*/ 	.word	0xffffffff


	//   ....[9]....
        /*03d8*/ 	.word	0xffffffff


	//   ....[10]....
        /*03dc*/ 	.word	0xffffffff


	//   ....[11]....
        /*03e0*/ 	.word	0xffffffff


	//   ....[12]....
        /*03e4*/ 	.word	0xffffffff


	//   ....[13]....
        /*03e8*/ 	.word	0xffffffff


	//   ....[14]....
        /*03ec*/ 	.word	0xffffffff


	//   ....[15]....
        /*03f0*/ 	.word	0xffffffff


	//   ....[16]....
        /*03f4*/ 	.word	0xffffffff


	//   ....[17]....
        /*03f8*/ 	.word	0xffffffff


	//   ....[18]....
        /*03fc*/ 	.word	0xffffffff


	//   ....[19]....
        /*0400*/ 	.word	0xffffffff


	//   ....[20]....
        /*0404*/ 	.word	0xffffffff


	//   ....[21]....
        /*0408*/ 	.word	0xffffffff


	//   ....[22]....
        /*040c*/ 	.word	0xffffffff


	//   ....[23]....
        /*0410*/ 	.word	0xffffffff


	//   ....[24]....
        /*0414*/ 	.word	0xffffffff


	//   ....[25]....
        /*0418*/ 	.word	0xffffffff


	//   ....[26]....
        /*041c*/ 	.word	0xffffffff


	//   ....[27]....
        /*0420*/ 	.word	0xffffffff


	//   ....[28]....
        /*0424*/ 	.word	0xffffffff


	//   ....[29]....
        /*0428*/ 	.word	0xffffffff


	//   ....[30]....
        /*042c*/ 	.word	0xffffffff


	//   ....[31]....
        /*0430*/ 	.word	0xffffffff


	//   ....[32]....
        /*0434*/ 	.word	0xffffffff


	//   ....[33]....
        /*0438*/ 	.word	0xffffffff


	//   ....[34]....
        /*043c*/ 	.word	0xffffffff


	//   ....[35]....
        /*0440*/ 	.word	0xffffffff


	//   ....[36]....
        /*0444*/ 	.word	0xffffffff


	//   ....[37]....
        /*0448*/ 	.word	0xffffffff


	//   ....[38]....
        /*044c*/ 	.word	0xffffffff


	//   ....[39]....
        /*0450*/ 	.word	0xffffffff


	//   ....[40]....
        /*0454*/ 	.word	0xffffffff


	//   ....[41]....
        /*0458*/ 	.word	0xffffffff


	//   ....[42]....
        /*045c*/ 	.word	0xffffffff


	//   ....[43]....
        /*0460*/ 	.word	0xffffffff


	//   ....[44]....
        /*0464*/ 	.word	0xffffffff


	//   ....[45]....
        /*0468*/ 	.word	0xffffffff


	//   ....[46]....
        /*046c*/ 	.word	0xffffffff


	//   ....[47]....
        /*0470*/ 	.word	0xffffffff


	//   ....[48]....
        /*0474*/ 	.word	0xffffffff


	//   ....[49]....
        /*0478*/ 	.word	0xffffffff


	//   ....[50]....
        /*047c*/ 	.word	0xffffffff


	//   ....[51]....
        /*0480*/ 	.word	0xffffffff


	//   ....[52]....
        /*0484*/ 	.word	0xffffffff


	//   ....[53]....
        /*0488*/ 	.word	0xffffffff


	//   ....[54]....
        /*048c*/ 	.word	0xffffffff


	//   ....[55]....
        /*0490*/ 	.word	0xffffffff


	//   ....[56]....
        /*0494*/ 	.word	0xffffffff


	//   ....[57]....
        /*0498*/ 	.word	0xffffffff


	//   ....[58]....
        /*049c*/ 	.word	0xffffffff


	//   ....[59]....
        /*04a0*/ 	.word	0xffffffff


	//   ....[60]....
        /*04a4*/ 	.word	0xffffffff


	//   ....[61]....
        /*04a8*/ 	.word	0xffffffff


	//   ....[62]....
        /*04ac*/ 	.word	0xffffffff


	//   ....[63]....
        /*04b0*/ 	.word	0xffffffff


	//   ....[64]....
        /*04b4*/ 	.word	0xffffffff


	//   ....[65]....
        /*04b8*/ 	.word	0xffffffff


	//   ....[66]....
        /*04bc*/ 	.word	0xffffffff


	//   ....[67]....
        /*04c0*/ 	.word	0xffffffff


	//   ....[68]....
        /*04c4*/ 	.word	0xffffffff


	//   ....[69]....
        /*04c8*/ 	.word	0xffffffff


	//   ....[70]....
        /*04cc*/ 	.word	0xffffffff


	//   ....[71]....
        /*04d0*/ 	.word	0xffffffff


	//   ....[72]....
        /*04d4*/ 	.word	0xffffffff


	//   ....[73]....
        /*04d8*/ 	.word	0xffffffff


	//   ....[74]....
        /*04dc*/ 	.word	0xffffffff


	//   ....[75]....
        /*04e0*/ 	.word	0xffffffff


	//   ....[76]....
        /*04e4*/ 	.word	0xffffffff


	//   ....[77]....
        /*04e8*/ 	.word	0xffffffff


	//   ....[78]....
        /*04ec*/ 	.word	0xffffffff


	//   ....[79]....
        /*04f0*/ 	.word	0xffffffff


	//   ....[80]....
        /*04f4*/ 	.word	0xffffffff


	//   ....[81]....
        /*04f8*/ 	.word	0xffffffff


	//   ....[82]....
        /*04fc*/ 	.word	0xffffffff


	//   ....[83]....
        /*0500*/ 	.word	0xffffffff


	//   ....[84]....
        /*0504*/ 	.word	0xffffffff


	//   ....[85]....
        /*0508*/ 	.word	0xffffffff


	//   ....[86]....
        /*050c*/ 	.word	0xffffffff


	//   ....[87]....
        /*0510*/ 	.word	0xffffffff


	//   ....[88]....
        /*0514*/ 	.word	0xffffffff


	//   ....[89]....
        /*0518*/ 	.word	0xffffffff


	//   ....[90]....
        /*051c*/ 	.word	0xffffffff


	//   ....[91]....
        /*0520*/ 	.word	0xffffffff


	//   ....[92]....
        /*0524*/ 	.word	0xffffffff


	//   ....[93]....
        /*0528*/ 	.word	0xffffffff


	//   ....[94]....
        /*052c*/ 	.word	0xffffffff


	//   ....[95]....
        /*0530*/ 	.word	0xffffffff


	//   ....[96]....
        /*0534*/ 	.word	0xffffffff


	//   ....[97]....
        /*0538*/ 	.word	0xffffffff


	//   ....[98]....
        /*053c*/ 	.word	0xffffffff


	//   ....[99]....
        /*0540*/ 	.word	0xffffffff


	//   ....[100]....
        /*0544*/ 	.word	0xffffffff


	//   ....[101]....
        /*0548*/ 	.word	0xffffffff


	//   ....[102]....
        /*054c*/ 	.word	0xffffffff


	//   ....[103]....
        /*0550*/ 	.word	0xffffffff


	//   ....[104]....
        /*0554*/ 	.word	0xffffffff


	//   ....[105]....
        /*0558*/ 	.word	0xffffffff


	//   ....[106]....
        /*055c*/ 	.word	0xffffffff


	//   ....[107]....
        /*0560*/ 	.word	0xffffffff


	//   ....[108]....
        /*0564*/ 	.word	0xffffffff


	//   ....[109]....
        /*0568*/ 	.word	0xffffffff


	//   ....[110]....
        /*056c*/ 	.word	0xffffffff


	//   ....[111]....
        /*0570*/ 	.word	0xffffffff


	//   ....[112]....
        /*0574*/ 	.word	0xffffffff


	//   ....[113]....
        /*0578*/ 	.word	0xffffffff


	//   ....[114]....
        /*057c*/ 	.word	0xffffffff


	//   ....[115]....
        /*0580*/ 	.word	0xffffffff


	//   ....[116]....
        /*0584*/ 	.word	0xffffffff


	//   ....[117]....
        /*0588*/ 	.word	0xffffffff


	//   ....[118]....
        /*058c*/ 	.word	0xffffffff


	//   ....[119]....
        /*0590*/ 	.word	0xffffffff


	//   ....[120]....
        /*0594*/ 	.word	0xffffffff


	//   ....[121]....
        /*0598*/ 	.word	0xffffffff


	//   ....[122]....
        /*059c*/ 	.word	0xffffffff


	//   ....[123]....
        /*05a0*/ 	.word	0xffffffff


	//   ....[124]....
        /*05a4*/ 	.word	0xffffffff


	//   ....[125]....
        /*05a8*/ 	.word	0xffffffff


	//   ....[126]....
        /*05ac*/ 	.word	0xffffffff


	//   ....[127]....
        /*05b0*/ 	.word	0xffffffff


	//   ....[128]....
        /*05b4*/ 	.word	0xffffffff


	//   ....[129]....
        /*05b8*/ 	.word	0xffffffff


	//   ....[130]....
        /*05bc*/ 	.word	0xffffffff


	//   ....[131]....
        /*05c0*/ 	.word	0xffffffff


	//   ....[132]....
        /*05c4*/ 	.word	0xffffffff


	//   ....[133]....
        /*05c8*/ 	.word	0xffffffff


	//   ....[134]....
        /*05cc*/ 	.word	0xffffffff


	//   ....[135]....
        /*05d0*/ 	.word	0xffffffff


	//   ....[136]....
        /*05d4*/ 	.word	0xffffffff


	//   ....[137]....
        /*05d8*/ 	.word	0xffffffff


	//   ....[138]....
        /*05dc*/ 	.word	0xffffffff


	//   ....[139]....
        /*05e0*/ 	.word	0xffffffff


	//   ....[140]....
        /*05e4*/ 	.word	0xffffffff


	//   ....[141]....
        /*05e8*/ 	.word	0xffffffff


	//   ....[142]....
        /*05ec*/ 	.word	0xffffffff


	//   ....[143]....
        /*05f0*/ 	.word	0xffffffff


	//   ....[144]....
        /*05f4*/ 	.word	0xffffffff


	//   ....[145]....
        /*05f8*/ 	.word	0xffffffff


	//   ....[146]....
        /*05fc*/ 	.word	0xffffffff


	//   ....[147]....
        /*0600*/ 	.word	0xffffffff


	//   ....[148]....
        /*0604*/ 	.word	0xffffffff


	//   ....[149]....
        /*0608*/ 	.word	0xffffffff


	//   ....[150]....
        /*060c*/ 	.word	0xffffffff


	//   ....[151]....
        /*0610*/ 	.word	0xffffffff


	//   ....[152]....
        /*0614*/ 	.word	0xffffffff


	//   ....[153]....
        /*0618*/ 	.word	0xffffffff


	//   ....[154]....
        /*061c*/ 	.word	0xffffffff


	//   ....[155]....
        /*0620*/ 	.word	0xffffffff


	//   ....[156]....
        /*0624*/ 	.word	0xffffffff


	//   ....[157]....
        /*0628*/ 	.word	0xffffffff


	//   ....[158]....
        /*062c*/ 	.word	0xffffffff


	//   ....[159]....
        /*0630*/ 	.word	0xffffffff


	//   ....[160]....
        /*0634*/ 	.word	0xffffffff


	//   ....[161]....
        /*0638*/ 	.word	0xffffffff


	//   ....[162]....
        /*063c*/ 	.word	0xffffffff


	//   ....[163]....
        /*0640*/ 	.word	0xffffffff


	//   ....[164]....
        /*0644*/ 	.word	0xffffffff


	//   ....[165]....
        /*0648*/ 	.word	0xffffffff


	//   ....[166]....
        /*064c*/ 	.word	0xffffffff


	//   ....[167]....
        /*0650*/ 	.word	0xffffffff


	//   ....[168]....
        /*0654*/ 	.word	0xffffffff


	//   ....[169]....
        /*0658*/ 	.word	0xffffffff


	//   ....[170]....
        /*065c*/ 	.word	0xffffffff


	//   ....[171]....
        /*0660*/ 	.word	0xffffffff


	//   ....[172]....
        /*0664*/ 	.word	0xffffffff


	//   ....[173]....
        /*0668*/ 	.word	0xffffffff


	//   ....[174]....
        /*066c*/ 	.word	0xffffffff


	//   ....[175]....
        /*0670*/ 	.word	0xffffffff


	//   ....[176]....
        /*0674*/ 	.word	0xffffffff


	//   ....[177]....
        /*0678*/ 	.word	0xffffffff


	//   ....[178]....
        /*067c*/ 	.word	0xffffffff


	//   ....[179]....
        /*0680*/ 	.word	0xffffffff


	//   ....[180]....
        /*0684*/ 	.word	0xffffffff


	//   ....[181]....
        /*0688*/ 	.word	0xffffffff


	//   ....[182]....
        /*068c*/ 	.word	0xffffffff


	//   ....[183]....
        /*0690*/ 	.word	0xffffffff


	//   ....[184]....
        /*0694*/ 	.word	0xffffffff


	//   ....[185]....
        /*0698*/ 	.word	0xffffffff


	//   ....[186]....
        /*069c*/ 	.word	0xffffffff


	//   ....[187]....
        /*06a0*/ 	.word	0xffffffff


	//   ....[188]....
        /*06a4*/ 	.word	0xffffffff


	//   ....[189]....
        /*06a8*/ 	.word	0xffffffff


	//   ....[190]....
        /*06ac*/ 	.word	0xffffffff


	//   ....[191]....
        /*06b0*/ 	.word	0xffffffff


	//   ....[192]....
        /*06b4*/ 	.word	0xffffffff


	//   ....[193]....
        /*06b8*/ 	.word	0xffffffff


	//   ....[194]....
        /*06bc*/ 	.word	0xffffffff


	//   ....[195]....
        /*06c0*/ 	.word	0xffffffff


	//   ....[196]....
        /*06c4*/ 	.word	0xffffffff


	//   ....[197]....
        /*06c8*/ 	.word	0xffffffff


	//   ....[198]....
        /*06cc*/ 	.word	0xffffffff


	//   ....[199]....
        /*06d0*/ 	.word	0xffffffff


	//   ....[200]....
        /*06d4*/ 	.word	0xffffffff


	//   ....[201]....
        /*06d8*/ 	.word	0xffffffff


	//   ....[202]....
        /*06dc*/ 	.word	0xffffffff


	//   ....[203]....
        /*06e0*/ 	.word	0xffffffff


	//   ....[204]....
        /*06e4*/ 	.word	0xffffffff


	//   ....[205]....
        /*06e8*/ 	.word	0xffffffff


	//   ....[206]....
        /*06ec*/ 	.word	0xffffffff


	//   ....[207]....
        /*06f0*/ 	.word	0xffffffff


	//   ....[208]....
        /*06f4*/ 	.word	0xffffffff


	//   ....[209]....
        /*06f8*/ 	.word	0xffffffff


	//   ....[210]....
        /*06fc*/ 	.word	0xffffffff


	//   ....[211]....
        /*0700*/ 	.word	0xffffffff


	//   ....[212]....
        /*0704*/ 	.word	0xffffffff


	//   ....[213]....
        /*0708*/ 	.word	0xffffffff


	//   ....[214]....
        /*070c*/ 	.word	0xffffffff


	//   ....[215]....
        /*0710*/ 	.word	0xffffffff


	//   ....[216]....
        /*0714*/ 	.word	0xffffffff


	//   ....[217]....
        /*0718*/ 	.word	0xffffffff


	//   ....[218]....
        /*071c*/ 	.word	0xffffffff


	//   ....[219]....
        /*0720*/ 	.word	0xffffffff


	//   ....[220]....
        /*0724*/ 	.word	0xffffffff


	//   ....[221]....
        /*0728*/ 	.word	0xffffffff


	//   ....[222]....
        /*072c*/ 	.word	0xffffffff


	//   ....[223]....
        /*0730*/ 	.word	0xffffffff


	//   ....[224]....
        /*0734*/ 	.word	0xffffffff


	//   ....[225]....
        /*0738*/ 	.word	0xffffffff


	//   ....[226]....
        /*073c*/ 	.word	0xffffffff


	//   ....[227]....
        /*0740*/ 	.word	0xffffffff


	//   ....[228]....
        /*0744*/ 	.word	0xffffffff


	//   ....[229]....
        /*0748*/ 	.word	0xffffffff


	//   ....[230]....
        /*074c*/ 	.word	0xffffffff


	//   ....[231]....
        /*0750*/ 	.word	0xffffffff


	//   ....[232]....
        /*0754*/ 	.word	0xffffffff


	//   ....[233]....
        /*0758*/ 	.word	0xffffffff


	//   ....[234]....
        /*075c*/ 	.word	0xffffffff


	//   ....[235]....
        /*0760*/ 	.word	0xffffffff


	//   ....[236]....
        /*0764*/ 	.word	0xffffffff


	//   ....[237]....
        /*0768*/ 	.word	0xffffffff


	//   ....[238]....
        /*076c*/ 	.word	0xffffffff


	//   ....[239]....
        /*0770*/ 	.word	0xffffffff


	//   ....[240]....
        /*0774*/ 	.word	0xffffffff


	//   ....[241]....
        /*0778*/ 	.word	0xffffffff


	//   ....[242]....
        /*077c*/ 	.word	0xffffffff


	//   ....[243]....
        /*0780*/ 	.word	0xffffffff


	//   ....[244]....
        /*0784*/ 	.word	0xffffffff


	//   ....[245]....
        /*0788*/ 	.word	0xffffffff


	//   ....[246]....
        /*078c*/ 	.word	0xffffffff


	//   ....[247]....
        /*0790*/ 	.word	0xffffffff


	//   ....[248]....
        /*0794*/ 	.word	0xffffffff


	//   ....[249]....
        /*0798*/ 	.word	0xffffffff


	//   ....[250]....
        /*079c*/ 	.word	0xffffffff


	//   ....[251]....
        /*07a0*/ 	.word	0xffffffff


	//   ....[252]....
        /*07a4*/ 	.word	0xffffffff


	//   ....[253]....
        /*07a8*/ 	.word	0xffffffff


	//   ....[254]....
        /*07ac*/ 	.word	0xffffffff


	//   ....[255]....
        /*07b0*/ 	.word	0xffffffff


	//   ....[0]....
        /*07b4*/ 	.word	0xffffffff


	//   ....[1]....
        /*07b8*/ 	.word	0xffffffff


	//   ....[2]....
        /*07bc*/ 	.word	0xffffffff


	//   ....[3]....
        /*07c0*/ 	.word	0xffffffff


	//   ....[4]....
        /*07c4*/ 	.word	0xffffffff


	//   ....[5]....
        /*07c8*/ 	.word	0xffffffff


	//   ....[6]....
        /*07cc*/ 	.word	0xffffffff


	//   ....[7]....
        /*07d0*/ 	.word	0xffffffff


	//   ....[8]....
        /*07d4*/ 	.word	0xffffffff


	//   ....[9]....
        /*07d8*/ 	.word	0xffffffff


	//   ....[10]....
        /*07dc*/ 	.word	0xffffffff


	//   ....[11]....
        /*07e0*/ 	.word	0xffffffff


	//   ....[12]....
        /*07e4*/ 	.word	0xffffffff


	//   ....[13]....
        /*07e8*/ 	.word	0xffffffff


	//   ....[14]....
        /*07ec*/ 	.word	0xffffffff


	//   ....[15]....
        /*07f0*/ 	.word	0xffffffff


	//   ....[16]....
        /*07f4*/ 	.word	0xffffffff


	//   ....[17]....
        /*07f8*/ 	.word	0xffffffff


	//   ....[18]....
        /*07fc*/ 	.word	0xffffffff


	//   ....[19]....
        /*0800*/ 	.word	0xffffffff


	//   ....[20]....
        /*0804*/ 	.word	0xffffffff


	//   ....[21]....
        /*0808*/ 	.word	0xffffffff


	//   ....[22]....
        /*080c*/ 	.word	0xffffffff


	//   ....[23]....
        /*0810*/ 	.word	0xffffffff


	//   ....[24]....
        /*0814*/ 	.word	0xffffffff


	//   ....[25]....
        /*0818*/ 	.word	0xffffffff


	//   ....[26]....
        /*081c*/ 	.word	0xffffffff


	//   ....[27]....
        /*0820*/ 	.word	0xffffffff


	//   ....[28]....
        /*0824*/ 	.word	0xffffffff


	//   ....[29]....
        /*0828*/ 	.word	0xffffffff


	//   ....[30]....
        /*082c*/ 	.word	0xffffffff


	//   ....[31]....
        /*0830*/ 	.word	0xffffffff


	//   ....[32]....
        /*0834*/ 	.word	0xffffffff


	//   ....[33]....
        /*0838*/ 	.word	0xffffffff


	//   ....[34]....
        /*083c*/ 	.word	0xffffffff


	//   ....[35]....
        /*0840*/ 	.word	0xffffffff


	//   ....[36]....
        /*0844*/ 	.word	0xffffffff


	//   ....[37]....
        /*0848*/ 	.word	0xffffffff


	//   ....[38]....
        /*084c*/ 	.word	0xffffffff


	//   ....[39]....
        /*0850*/ 	.word	0xffffffff


	//   ....[40]....
        /*0854*/ 	.word	0xffffffff


	//   ....[41]....
        /*0858*/ 	.word	0xffffffff


	//   ....[42]....
        /*085c*/ 	.word	0xffffffff


	//   ....[43]....
        /*0860*/ 	.word	0xffffffff


	//   ....[44]....
        /*0864*/ 	.word	0xffffffff


	//   ....[45]....
        /*0868*/ 	.word	0xffffffff


	//   ....[46]....
        /*086c*/ 	.word	0xffffffff


	//   ....[47]....
        /*0870*/ 	.word	0xffffffff


	//   ....[48]....
        /*0874*/ 	.word	0xffffffff


	//   ....[49]....
        /*0878*/ 	.word	0xffffffff


	//   ....[50]....
        /*087c*/ 	.word	0xffffffff


	//   ....[51]....
        /*0880*/ 	.word	0xffffffff


	//   ....[52]....
        /*0884*/ 	.word	0xffffffff


	//   ....[53]....
        /*0888*/ 	.word	0xffffffff


	//   ....[54]....
        /*088c*/ 	.word	0xffffffff


	//   ....[55]....
        /*0890*/ 	.word	0xffffffff


	//   ....[56]....
        /*0894*/ 	.word	0xffffffff


	//   ....[57]....
        /*0898*/ 	.word	0xffffffff


	//   ....[58]....
        /*089c*/ 	.word	0xffffffff


	//   ....[59]....
        /*08a0*/ 	.word	0xffffffff


	//   ....[60]....
        /*08a4*/ 	.word	0xffffffff


	//   ....[61]....
        /*08a8*/ 	.word	0xffffffff


	//   ....[62]....
        /*08ac*/ 	.word	0xffffffff


	//   ....[63]....
        /*08b0*/ 	.word	0x0500000f


	//   ....[64]....
        /*08b4*/ 	.word	0x0500000f


	//   ....[65]....
        /*08b8*/ 	.word	0x0500000f


	//   ....[66]....
        /*08bc*/ 	.word	0x0500000f


	//   ....[67]....
        /*08c0*/ 	.word	0x0500000f


	//   ....[68]....
        /*08c4*/ 	.word	0x0500000f


	//   ....[69]....
        /*08c8*/ 	.word	0x0500000f


	//   ....[70]....
        /*08cc*/ 	.word	0x0500000f


	//   ....[71]....
        /*08d0*/ 	.word	0x0500000f


	//   ....[72]....
        /*08d4*/ 	.word	0x0500000f


	//   ....[73]....
        /*08d8*/ 	.word	0x0500000f


	//   ....[74]....
        /*08dc*/ 	.word	0x0500000f


	//   ....[75]....
        /*08e0*/ 	.word	0x0500000f


	//   ....[76]....
        /*08e4*/ 	.word	0x0500000f


	//   ....[77]....
        /*08e8*/ 	.word	0x0500000f


	//   ....[78]....
        /*08ec*/ 	.word	0x0500000f


	//   ....[79]....
        /*08f0*/ 	.word	0x0500000f


	//   ....[80]....
        /*08f4*/ 	.word	0x0500000f


	//   ....[81]....
        /*08f8*/ 	.word	0x0500000f


	//   ....[82]....
        /*08fc*/ 	.word	0x0500000f


	//   ....[83]....
        /*0900*/ 	.word	0x0500000f


	//   ....[84]....
        /*0904*/ 	.word	0x0500000f


	//   ....[85]....
        /*0908*/ 	.word	0x0500000f


	//   ....[86]....
        /*090c*/ 	.word	0x0500000f


	//   ....[87]....
        /*0910*/ 	.word	0x0500000f


	//   ....[88]....
        /*0914*/ 	.word	0x0500000f


	//   ....[89]....
        /*0918*/ 	.word	0x0500000f


	//   ....[90]....
        /*091c*/ 	.word	0x0500000f


	//   ....[91]....
        /*0920*/ 	.word	0x0500000f


	//   ....[92]....
        /*0924*/ 	.word	0x0500000f


	//   ....[93]....
        /*0928*/ 	.word	0x0500000f


	//   ....[94]....
        /*092c*/ 	.word	0x0500000f


	//   ....[95]....
        /*0930*/ 	.word	0x0500000f


	//   ....[96]....
        /*0934*/ 	.word	0x0500000f


	//   ....[97]....
        /*0938*/ 	.word	0x0500000f


	//   ....[98]....
        /*093c*/ 	.word	0x0500000f


	//   ....[99]....
        /*0940*/ 	.word	0x0500000f


	//   ....[100]....
        /*0944*/ 	.word	0x0500000f


	//   ....[101]....
        /*0948*/ 	.word	0x0500000f


	//   ....[102]....
        /*094c*/ 	.word	0x0500000f


	//   ....[103]....
        /*0950*/ 	.word	0x0500000f


	//   ....[104]....
        /*0954*/ 	.word	0x0500000f


	//   ....[105]....
        /*0958*/ 	.word	0x0500000f


	//   ....[106]....
        /*095c*/ 	.word	0x0500000f


	//   ....[107]....
        /*0960*/ 	.word	0x0500000f


	//   ....[108]....
        /*0964*/ 	.word	0x0500000f


	//   ....[109]....
        /*0968*/ 	.word	0x0500000f


	//   ....[110]....
        /*096c*/ 	.word	0x0500000f


	//   ....[111]....
        /*0970*/ 	.word	0x0500000f


	//   ....[112]....
        /*0974*/ 	.word	0x0500000f


	//   ....[113]....
        /*0978*/ 	.word	0x0500000f


	//   ....[114]....
        /*097c*/ 	.word	0x0500000f


	//   ....[115]....
        /*0980*/ 	.word	0x0500000f


	//   ....[116]....
        /*0984*/ 	.word	0x0500000f


	//   ....[117]....
        /*0988*/ 	.word	0x0500000f


	//   ....[118]....
        /*098c*/ 	.word	0x0500000f


	//   ....[119]....
        /*0990*/ 	.word	0x0500000f


	//   ....[120]....
        /*0994*/ 	.word	0x0500000f


	//   ....[121]....
        /*0998*/ 	.word	0x0500000f


	//   ....[122]....
        /*099c*/ 	.word	0x0500000f


	//   ....[123]....
        /*09a0*/ 	.word	0x0500000f


	//   ....[124]....
        /*09a4*/ 	.word	0x0500000f


	//   ....[125]....
        /*09a8*/ 	.word	0x0500000f


	//   ....[126]....
        /*09ac*/ 	.word	0x0500000f


	//   ....[127]....
        /*09b0*/ 	.word	0x0500000f


	//   ....[128]....
        /*09b4*/ 	.word	0x0500000f


	//   ....[129]....
        /*09b8*/ 	.word	0x0500000f


	//   ....[130]....
        /*09bc*/ 	.word	0x0500000f


	//   ....[131]....
        /*09c0*/ 	.word	0x0500000f


	//   ....[132]....
        /*09c4*/ 	.word	0x0500000f


	//   ....[133]....
        /*09c8*/ 	.word	0x0500000f


	//   ....[134]....
        /*09cc*/ 	.word	0x0500000f


	//   ....[135]....
        /*09d0*/ 	.word	0x0500000f


	//   ....[136]....
        /*09d4*/ 	.word	0x0500000f


	//   ....[137]....
        /*09d8*/ 	.word	0x0500000f


	//   ....[138]....
        /*09dc*/ 	.word	0x0500000f


	//   ....[139]....
        /*09e0*/ 	.word	0x0500000f


	//   ....[140]....
        /*09e4*/ 	.word	0x0500000f


	//   ....[141]....
        /*09e8*/ 	.word	0x0500000f


	//   ....[142]....
        /*09ec*/ 	.word	0x0500000f


	//   ....[143]....
        /*09f0*/ 	.word	0x0500000f


	//   ....[144]....
        /*09f4*/ 	.word	0x0500000f


	//   ....[145]....
        /*09f8*/ 	.word	0x0500000f


	//   ....[146]....
        /*09fc*/ 	.word	0x0500000f


	//   ....[147]....
        /*0a00*/ 	.word	0x0500000f


	//   ....[148]....
        /*0a04*/ 	.word	0x0500000f


	//   ....[149]....
        /*0a08*/ 	.word	0x0500000f


	//   ....[150]....
        /*0a0c*/ 	.word	0x0500000f


	//   ....[151]....
        /*0a10*/ 	.word	0x0500000f


	//   ....[152]....
        /*0a14*/ 	.word	0x0500000f


	//   ....[153]....
        /*0a18*/ 	.word	0x0500000f


	//   ....[154]....
        /*0a1c*/ 	.word	0x0500000f


	//   ....[155]....
        /*0a20*/ 	.word	0x0500000f


	//   ....[156]....
        /*0a24*/ 	.word	0x0500000f


	//   ....[157]....
        /*0a28*/ 	.word	0x0500000f


	//   ....[158]....
        /*0a2c*/ 	.word	0x0500000f


	//   ....[159]....
        /*0a30*/ 	.word	0x0500000f


	//   ....[160]....
        /*0a34*/ 	.word	0x0500000f


	//   ....[161]....
        /*0a38*/ 	.word	0x0500000f


	//   ....[162]....
        /*0a3c*/ 	.word	0x0500000f


	//   ....[163]....
        /*0a40*/ 	.word	0x0500000f


	//   ....[164]....
        /*0a44*/ 	.word	0x0500000f


	//   ....[165]....
        /*0a48*/ 	.word	0x0500000f


	//   ....[166]....
        /*0a4c*/ 	.word	0x0500000f


	//   ....[167]....
        /*0a50*/ 	.word	0x0500000f


	//   ....[168]....
        /*0a54*/ 	.word	0x0500000f


	//   ....[169]....
        /*0a58*/ 	.word	0x0500000f


	//   ....[170]....
        /*0a5c*/ 	.word	0x0500000f


	//   ....[171]....
        /*0a60*/ 	.word	0x0500000f


	//   ....[172]....
        /*0a64*/ 	.word	0x0500000f


	//   ....[173]....
        /*0a68*/ 	.word	0x0500000f


	//   ....[174]....
        /*0a6c*/ 	.word	0x0500000f


	//   ....[175]....
        /*0a70*/ 	.word	0x0500000f


	//   ....[176]....
        /*0a74*/ 	.word	0x0500000f


	//   ....[177]....
        /*0a78*/ 	.word	0x0500000f


	//   ....[178]....
        /*0a7c*/ 	.word	0x0500000f


	//   ....[179]....
        /*0a80*/ 	.word	0x0500000f


	//   ....[180]....
        /*0a84*/ 	.word	0x0500000f


	//   ....[181]....
        /*0a88*/ 	.word	0x0500000f


	//   ....[182]....
        /*0a8c*/ 	.word	0x0500000f


	//   ....[183]....
        /*0a90*/ 	.word	0x0500000f


	//   ....[184]....
        /*0a94*/ 	.word	0x0500000f


	//   ....[185]....
        /*0a98*/ 	.word	0x0500000f


	//   ....[186]....
        /*0a9c*/ 	.word	0x0500000f


	//   ....[187]....
        /*0aa0*/ 	.word	0x0500000f


	//   ....[188]....
        /*0aa4*/ 	.word	0x0500000f


	//   ....[189]....
        /*0aa8*/ 	.word	0x0500000f


	//   ....[190]....
        /*0aac*/ 	.word	0x0500000f


	//   ....[191]....
        /*0ab0*/ 	.word	0x0500000f


	//   ....[192]....
        /*0ab4*/ 	.word	0x0500000f


	//   ....[193]....
        /*0ab8*/ 	.word	0x0500000f


	//   ....[194]....
        /*0abc*/ 	.word	0x0500000f


	//   ....[195]....
        /*0ac0*/ 	.word	0x0500000f


	//   ....[196]....
        /*0ac4*/ 	.word	0x0500000f


	//   ....[197]....
        /*0ac8*/ 	.word	0x0500000f


	//   ....[198]....
        /*0acc*/ 	.word	0x0500000f


	//   ....[199]....
        /*0ad0*/ 	.word	0x0500000f


	//   ....[200]....
        /*0ad4*/ 	.word	0x0500000f


	//   ....[201]....
        /*0ad8*/ 	.word	0x0500000f


	//   ....[202]....
        /*0adc*/ 	.word	0x0500000f


	//   ....[203]....
        /*0ae0*/ 	.word	0x0500000f


	//   ....[204]....
        /*0ae4*/ 	.word	0x0500000f


	//   ....[205]....
        /*0ae8*/ 	.word	0x0500000f


	//   ....[206]....
        /*0aec*/ 	.word	0x0500000f


	//   ....[207]....
        /*0af0*/ 	.word	0x0500000f


	//   ....[208]....
        /*0af4*/ 	.word	0x0500000f


	//   ....[209]....
        /*0af8*/ 	.word	0x0500000f


	//   ....[210]....
        /*0afc*/ 	.word	0x0500000f


	//   ....[211]....
        /*0b00*/ 	.word	0x0500000f


	//   ....[212]....
        /*0b04*/ 	.word	0x0500000f


	//   ....[213]....
        /*0b08*/ 	.word	0x0500000f


	//   ....[214]....
        /*0b0c*/ 	.word	0x0500000f


	//   ....[215]....
        /*0b10*/ 	.word	0x0500000f


	//   ....[216]....
        /*0b14*/ 	.word	0x0500000f


	//   ....[217]....
        /*0b18*/ 	.word	0x0500000f


	//   ....[218]....
        /*0b1c*/ 	.word	0x0500000f


	//   ....[219]....
        /*0b20*/ 	.word	0x0500000f


	//   ....[220]....
        /*0b24*/ 	.word	0x0500000f


	//   ....[221]....
        /*0b28*/ 	.word	0x0500000f


	//   ....[222]....
        /*0b2c*/ 	.word	0x0500000f


	//   ....[223]....
        /*0b30*/ 	.word	0x0500000f


	//   ....[224]....
        /*0b34*/ 	.word	0x0500000f


	//   ....[225]....
        /*0b38*/ 	.word	0x0500000f


	//   ....[226]....
        /*0b3c*/ 	.word	0x0500000f


	//   ....[227]....
        /*0b40*/ 	.word	0x0500000f


	//   ....[228]....
        /*0b44*/ 	.word	0x0500000f


	//   ....[229]....
        /*0b48*/ 	.word	0x0500000f


	//   ....[230]....
        /*0b4c*/ 	.word	0x0500000f


	//   ....[231]....
        /*0b50*/ 	.word	0x0500000f


	//   ....[232]....
        /*0b54*/ 	.word	0x0500000f


	//   ....[233]....
        /*0b58*/ 	.word	0x0500000f


	//   ....[234]....
        /*0b5c*/ 	.word	0x0500000f


	//   ....[235]....
        /*0b60*/ 	.word	0x0500000f


	//   ....[236]....
        /*0b64*/ 	.word	0x0500000f


	//   ....[237]....
        /*0b68*/ 	.word	0x0500000f


	//   ....[238]....
        /*0b6c*/ 	.word	0x0500000f


	//   ....[239]....
        /*0b70*/ 	.word	0x0500000f


	//   ....[240]....
        /*0b74*/ 	.word	0x0500000f


	//   ....[241]....
        /*0b78*/ 	.word	0x0500000f


	//   ....[242]....
        /*0b7c*/ 	.word	0x0500000f


	//   ....[243]....
        /*0b80*/ 	.word	0x0500000f


	//   ....[244]....
        /*0b84*/ 	.word	0x0500000f


	//   ....[245]....
        /*0b88*/ 	.word	0x0500000f


	//   ....[246]....
        /*0b8c*/ 	.word	0x0500000f


	//   ....[247]....
        /*0b90*/ 	.word	0x0500000f


	//   ....[248]....
        /*0b94*/ 	.word	0x0500000f


	//   ....[249]....
        /*0b98*/ 	.word	0x0500000f


	//   ....[250]....
        /*0b9c*/ 	.word	0x0500000f


	//   ....[251]....
        /*0ba0*/ 	.word	0x0500000f


	//   ....[252]....
        /*0ba4*/ 	.word	0x0500000f


	//   ....[253]....
        /*0ba8*/ 	.word	0x0500000f


	//   ....[254]....
        /*0bac*/ 	.word	0x0500000f


	//   ....[255]....
        /*0bb0*/ 	.word	0x0500000f


	//   ....[0]....
        /*0bb4*/ 	.word	0x0500000f


	//   ....[1]....
        /*0bb8*/ 	.word	0x0500000f


	//   ....[2]....
        /*0bbc*/ 	.word	0x0500000f


	//   ....[3]....
        /*0bc0*/ 	.word	0x0500000f


	//   ....[4]....
        /*0bc4*/ 	.word	0x0500000f


	//   ....[5]....
        /*0bc8*/ 	.word	0x0500000f


	//   ....[6]....
        /*0bcc*/ 	.word	0x0500000f


	//   ....[7]....
        /*0bd0*/ 	.word	0x0500000f


	//   ....[8]....
        /*0bd4*/ 	.word	0x0500000f


	//   ....[9]....
        /*0bd8*/ 	.word	0x0500000f


	//   ....[10]....
        /*0bdc*/ 	.word	0x0500000f


	//   ....[11]....
        /*0be0*/ 	.word	0x0500000f


	//   ....[12]....
        /*0be4*/ 	.word	0x0500000f


	//   ....[13]....
        /*0be8*/ 	.word	0x0500000f


	//   ....[14]....
        /*0bec*/ 	.word	0x0500000f


	//   ....[15]....
        /*0bf0*/ 	.word	0x0500000f


	//   ....[16]....
        /*0bf4*/ 	.word	0x0500000f


	//   ....[17]....
        /*0bf8*/ 	.word	0x0500000f


	//   ....[18]....
        /*0bfc*/ 	.word	0x0500000f


	//   ....[19]....
        /*0c00*/ 	.word	0x0500000f


	//   ....[20]....
        /*0c04*/ 	.word	0x0500000f


	//   ....[21]....
        /*0c08*/ 	.word	0x0500000f


	//   ....[22]....
        /*0c0c*/ 	.word	0x0500000f


	//   ....[23]....
        /*0c10*/ 	.word	0x0500000f


	//   ....[24]....
        /*0c14*/ 	.word	0x0500000f


	//   ....[25]....
        /*0c18*/ 	.word	0x0500000f


	//   ....[26]....
        /*0c1c*/ 	.word	0x0500000f


	//   ....[27]....
        /*0c20*/ 	.word	0x0500000f


	//   ....[28]....
        /*0c24*/ 	.word	0x0500000f


	//   ....[29]....
        /*0c28*/ 	.word	0x0500000f


	//   ....[30]....
        /*0c2c*/ 	.word	0x0500000f


	//   ....[31]....
        /*0c30*/ 	.word	0x0500000f


	//   ....[32]....
        /*0c34*/ 	.word	0x0500000f


	//   ....[33]....
        /*0c38*/ 	.word	0x0500000f


	//   ....[34]....
        /*0c3c*/ 	.word	0x0500000f


	//   ....[35]....
        /*0c40*/ 	.word	0x0500000f


	//   ....[36]....
        /*0c44*/ 	.word	0x0500000f


	//   ....[37]....
        /*0c48*/ 	.word	0x0500000f


	//   ....[38]....
        /*0c4c*/ 	.word	0x0500000f


	//   ....[39]....
        /*0c50*/ 	.word	0x0500000f


	//   ....[40]....
        /*0c54*/ 	.word	0x0500000f


	//   ....[41]....
        /*0c58*/ 	.word	0x0500000f


	//   ....[42]....
        /*0c5c*/ 	.word	0x0500000f


	//   ....[43]....
        /*0c60*/ 	.word	0x0500000f


	//   ....[44]....
        /*0c64*/ 	.word	0x0500000f


	//   ....[45]....
        /*0c68*/ 	.word	0x0500000f


	//   ....[46]....
        /*0c6c*/ 	.word	0x0500000f


	//   ....[47]....
        /*0c70*/ 	.word	0x0500000f


	//   ....[48]....
        /*0c74*/ 	.word	0x0500000f


	//   ....[49]....
        /*0c78*/ 	.word	0x0500000f


	//   ....[50]....
        /*0c7c*/ 	.word	0x0500000f


	//   ....[51]....
        /*0c80*/ 	.word	0x0500000f


	//   ....[52]....
        /*0c84*/ 	.word	0x0500000f


	//   ....[53]....
        /*0c88*/ 	.word	0x0500000f


	//   ....[54]....
        /*0c8c*/ 	.word	0x0500000f


	//   ....[55]....
        /*0c90*/ 	.word	0x0500000f


	//   ....[56]....
        /*0c94*/ 	.word	0x0500000f


	//   ....[57]....
        /*0c98*/ 	.word	0x0500000f


	//   ....[58]....
        /*0c9c*/ 	.word	0x0500000f


	//   ....[59]....
        /*0ca0*/ 	.word	0x0500000f


	//   ....[60]....
        /*0ca4*/ 	.word	0x0500000f


	//   ....[61]....
        /*0ca8*/ 	.word	0x0500000f


	//   ....[62]....
        /*0cac*/ 	.word	0x0500000f


	//   ....[63]....
        /*0cb0*/ 	.word	0x0500000f


	//   ....[64]....
        /*0cb4*/ 	.word	0x0500000f


	//   ....[65]....
        /*0cb8*/ 	.word	0x0500000f


	//   ....[66]....
        /*0cbc*/ 	.word	0x0500000f


	//   ....[67]....
        /*0cc0*/ 	.word	0x0500000f


	//   ....[68]....
        /*0cc4*/ 	.word	0x0500000f


	//----- nvinfo : EIATTR_COOP_GROUP_INSTR_OFFSETS
	.align		4
.L_484:
        /*0cc8*/ 	.byte	0x04, 0x28
        /*0cca*/ 	.short	(.L_486 - .L_485)


	//   ....[0]....
.L_485:
        /*0ccc*/ 	.word	0x00000070


	//   ....[1]....
        /*0cd0*/ 	.word	0x00000140


	//   ....[2]....
        /*0cd4*/ 	.word	0x00000190


	//   ....[3]....
        /*0cd8*/ 	.word	0x000003c0


	//   ....[4]....
        /*0cdc*/ 	.word	0x00000520


	//   ....[5]....
        /*0ce0*/ 	.word	0x00000640


	//   ....[6]....
        /*0ce4*/ 	.word	0x000007a0


	//   ....[7]....
        /*0ce8*/ 	.word	0x00003390


	//   ....[8]....
        /*0cec*/ 	.word	0x000033a0


	//   ....[9]....
        /*0cf0*/ 	.word	0x000042a0


	//   ....[10]....
        /*0cf4*/ 	.word	0x000042b0


	//   ....[11]....
        /*0cf8*/ 	.word	0x000054f0


	//   ....[12]....
        /*0cfc*/ 	.word	0x00005500


	//   ....[13]....
        /*0d00*/ 	.word	0x000064a0


	//   ....[14]....
        /*0d04*/ 	.word	0x000064b0


	//   ....[15]....
        /*0d08*/ 	.word	0x00007690


	//   ....[16]....
        /*0d0c*/ 	.word	0x000076a0


	//   ....[17]....
        /*0d10*/ 	.word	0x000077b0


	//   ....[18]....
        /*0d14*/ 	.word	0x000077c0


	//   ....[19]....
        /*0d18*/ 	.word	0x00007b20


	//   ....[20]....
        /*0d1c*/ 	.word	0x00007b40


	//   ....[21]....
        /*0d20*/ 	.word	0x00007c30


	//   ....[22]....
        /*0d24*/ 	.word	0x00007c50


	//   ....[23]....
        /*0d28*/ 	.word	0x00008a00


	//   ....[24]....
        /*0d2c*/ 	.word	0x00009330


	//   ....[25]....
        /*0d30*/ 	.word	0x00009340


	//   ....[26]....
        /*0d34*/ 	.word	0x00009350


	//   ....[27]....
        /*0d38*/ 	.word	0x00009360


	//   ....[28]....
        /*0d3c*/ 	.word	0x00009560


	//   ....[29]....
        /*0d40*/ 	.word	0x00009570


	//   ....[30]....
        /*0d44*/ 	.word	0x00009580


	//   ....[31]....
        /*0d48*/ 	.word	0x00009590


	//   ....[32]....
        /*0d4c*/ 	.word	0x00009770


	//   ....[33]....
        /*0d50*/ 	.word	0x00009780


	//   ....[34]....
        /*0d54*/ 	.word	0x00009790


	//   ....[35]....
        /*0d58*/ 	.word	0x000097a0


	//   ....[36]....
        /*0d5c*/ 	.word	0x000099a0


	//   ....[37]....
        /*0d60*/ 	.word	0x000099b0


	//   ....[38]....
        /*0d64*/ 	.word	0x000099c0


	//   ....[39]....
        /*0d68*/ 	.word	0x000099d0


	//   ....[40]....
        /*0d6c*/ 	.word	0x0000dca0


	//   ....[41]....
        /*0d70*/ 	.word	0x0000dcc0


	//   ....[42]....
        /*0d74*/ 	.word	0x0000dcd0


	//   ....[43]....
        /*0d78*/ 	.word	0x0000dce0


	//   ....[44]....
        /*0d7c*/ 	.word	0x0000dda0


	//   ....[45]....
        /*0d80*/ 	.word	0x0000ddc0


	//   ....[46]....
        /*0d84*/ 	.word	0x0000ddd0


	//   ....[47]....
        /*0d88*/ 	.word	0x0000dde0


	//   ....[48]....
        /*0d8c*/ 	.word	0x0000dfc0


	//   ....[49]....
        /*0d90*/ 	.word	0x0000dfe0


	//   ....[50]....
        /*0d94*/ 	.word	0x0000e000


	//   ....[51]....
        /*0d98*/ 	.word	0x0000e010


	//   ....[52]....
        /*0d9c*/ 	.word	0x0000e090


	//   ....[53]....
        /*0da0*/ 	.word	0x0000e0a0


	//   ....[54]....
        /*0da4*/ 	.word	0x0000e0b0


	//   ....[55]....
        /*0da8*/ 	.word	0x0000e0c0


	//   ....[56]....
        /*0dac*/ 	.word	0x00012f20


	//   ....[57]....
        /*0db0*/ 	.word	0x00013790


	//   ....[58]....
        /*0db4*/ 	.word	0x00013dd0


	//   ....[59]....
        /*0db8*/ 	.word	0x00013df0


	//   ....[60]....
        /*0dbc*/ 	.word	0x00014120


	//   ....[61]....
        /*0dc0*/ 	.word	0x00014170


	//   ....[62]....
        /*0dc4*/ 	.word	0x00015450


	//   ....[63]....
        /*0dc8*/ 	.word	0x000158b0


	//   ....[64]....
        /*0dcc*/ 	.word	0x00015f80


	//   ....[65]....
        /*0dd0*/ 	.word	0x00015fe0


	//   ....[66]....
        /*0dd4*/ 	.word	0x00016860


	//   ....[67]....
        /*0dd8*/ 	.word	0x00016a30


	//   ....[68]....
        /*0ddc*/ 	.word	0x00018170


	//   ....[69]....
        /*0de0*/ 	.word	0x00018190


	//   ....[70]....
        /*0de4*/ 	.word	0x00018af0


	//   ....[71]....
        /*0de8*/ 	.word	0x00018ba0


	//   ....[72]....
        /*0dec*/ 	.word	0x00019fc0


	//   ....[73]....
        /*0df0*/ 	.word	0x0001a400


	//   ....[74]....
        /*0df4*/ 	.word	0x0001a9b0


	//   ....[75]....
        /*0df8*/ 	.word	0x0001a9d0


	//   ....[76]....
        /*0dfc*/ 	.word	0x0001b460


	//   ....[77]....
        /*0e00*/ 	.word	0x0001b5d0


	//   ....[78]....
        /*0e04*/ 	.word	0x0001c0d0


	//   ....[79]....
        /*0e08*/ 	.word	0x0001c120


	//   ....[80]....
        /*0e0c*/ 	.word	0x0001c320


	//   ....[81]....
        /*0e10*/ 	.word	0x0001c350


	//   ....[82]....
        /*0e14*/ 	.word	0x0001d560


	//   ....[83]....
        /*0e18*/ 	.word	0x0001d590


	//   ....[84]....
        /*0e1c*/ 	.word	0x0001d5c0


	//   ....[85]....
        /*0e20*/ 	.word	0x0001d5f0


	//   ....[86]....
        /*0e24*/ 	.word	0x0001d620


	//   ....[87]....
        /*0e28*/ 	.word	0x0001d650


	//   ....[88]....
        /*0e2c*/ 	.word	0x0001d680


	//   ....[89]....
        /*0e30*/ 	.word	0x0001d6b0


	//   ....[90]....
        /*0e34*/ 	.word	0x0001d6e0


	//   ....[91]....
        /*0e38*/ 	.word	0x0001d740


	//   ....[92]....
        /*0e3c*/ 	.word	0x0001d770


	//   ....[93]....
        /*0e40*/ 	.word	0x0001d7a0


	//   ....[94]....
        /*0e44*/ 	.word	0x0001d7d0


	//   ....[95]....
        /*0e48*/ 	.word	0x0001d800


	//   ....[96]....
        /*0e4c*/ 	.word	0x0001d830


	//   ....[97]....
        /*0e50*/ 	.word	0x0001d860


	//   ....[98]....
        /*0e54*/ 	.word	0x0001d890


	//   ....[99]....
        /*0e58*/ 	.word	0x0001d8c0


	//   ....[100]....
        /*0e5c*/ 	.word	0x0001d8f0


	//   ....[101]....
        /*0e60*/ 	.word	0x0001d920


	//   ....[102]....
        /*0e64*/ 	.word	0x0001d950


	//   ....[103]....
        /*0e68*/ 	.word	0x0001d980


	//   ....[104]....
        /*0e6c*/ 	.word	0x0001d9b0


	//   ....[105]....
        /*0e70*/ 	.word	0x0001d9e0


	//   ....[106]....
        /*0e74*/ 	.word	0x0001da10


	//   ....[107]....
        /*0e78*/ 	.word	0x0001da40


	//   ....[108]....
        /*0e7c*/ 	.word	0x0001da70


	//   ....[109]....
        /*0e80*/ 	.word	0x0001daa0


	//   ....[110]....
        /*0e84*/ 	.word	0x0001dad0


	//   ....[111]....
        /*0e88*/ 	.word	0x0001db00


	//   ....[112]....
        /*0e8c*/ 	.word	0x0001db30


	//   ....[113]....
        /*0e90*/ 	.word	0x0001db60


	//   ....[114]....
        /*0e94*/ 	.word	0x0001db90


	//   ....[115]....
        /*0e98*/ 	.word	0x0001dbc0


	//   ....[116]....
        /*0e9c*/ 	.word	0x0001dbf0


	//   ....[117]....
        /*0ea0*/ 	.word	0x0001dc20


	//   ....[118]....
        /*0ea4*/ 	.word	0x0001dc50


	//   ....[119]....
        /*0ea8*/ 	.word	0x0001dc80


	//   ....[120]....
        /*0eac*/ 	.word	0x0001dcb0


	//   ....[121]....
        /*0eb0*/ 	.word	0x0001dce0


	//   ....[122]....
        /*0eb4*/ 	.word	0x0001dd10


	//   ....[123]....
        /*0eb8*/ 	.word	0x0001dd40


	//   ....[124]....
        /*0ebc*/ 	.word	0x0001dd70


	//   ....[125]....
        /*0ec0*/ 	.word	0x0001dda0


	//   ....[126]....
        /*0ec4*/ 	.word	0x0001ddd0


	//   ....[127]....
        /*0ec8*/ 	.word	0x0001de00


	//   ....[128]....
        /*0ecc*/ 	.word	0x0001de30


	//   ....[129]....
        /*0ed0*/ 	.word	0x0001de60


	//   ....[130]....
        /*0ed4*/ 	.word	0x0001de90


	//   ....[131]....
        /*0ed8*/ 	.word	0x0001dec0


	//   ....[132]....
        /*0edc*/ 	.word	0x0001def0


	//   ....[133]....
        /*0ee0*/ 	.word	0x0001df20


	//   ....[134]....
        /*0ee4*/ 	.word	0x0001df50


	//   ....[135]....
        /*0ee8*/ 	.word	0x0001df80


	//   ....[136]....
        /*0eec*/ 	.word	0x0001dfb0


	//   ....[137]....
        /*0ef0*/ 	.word	0x0001dfe0


	//   ....[138]....
        /*0ef4*/ 	.word	0x0001e010


	//   ....[139]....
        /*0ef8*/ 	.word	0x0001e040


	//   ....[140]....
        /*0efc*/ 	.word	0x0001e070


	//   ....[141]....
        /*0f00*/ 	.word	0x0001e0a0


	//   ....[142]....
        /*0f04*/ 	.word	0x0001e0d0


	//   ....[143]....
        /*0f08*/ 	.word	0x0001e100


	//   ....[144]....
        /*0f0c*/ 	.word	0x0001e130


	//   ....[145]....
        /*0f10*/ 	.word	0x0001e160


	//   ....[146]....
        /*0f14*/ 	.word	0x0001e190


	//   ....[147]....
        /*0f18*/ 	.word	0x0001e1c0


	//   ....[148]....
        /*0f1c*/ 	.word	0x0001e1f0


	//   ....[149]....
        /*0f20*/ 	.word	0x0001e220


	//   ....[150]....
        /*0f24*/ 	.word	0x0001e250


	//   ....[151]....
        /*0f28*/ 	.word	0x0001e280


	//   ....[152]....
        /*0f2c*/ 	.word	0x0001e2b0


	//   ....[153]....
        /*0f30*/ 	.word	0x0001e2e0


	//   ....[154]....
        /*0f34*/ 	.word	0x0001e310


	//   ....[155]....
        /*0f38*/ 	.word	0x0001e340


	//   ....[156]....
        /*0f3c*/ 	.word	0x0001e370


	//   ....[157]....
        /*0f40*/ 	.word	0x0001e3a0


	//   ....[158]....
        /*0f44*/ 	.word	0x0001e3d0


	//   ....[159]....
        /*0f48*/ 	.word	0x0001e400


	//   ....[160]....
        /*0f4c*/ 	.word	0x0001e430


	//   ....[161]....
        /*0f50*/ 	.word	0x0001e460


	//   ....[162]....
        /*0f54*/ 	.word	0x0001e490


	//   ....[163]....
        /*0f58*/ 	.word	0x0001e4c0


	//   ....[164]....
        /*0f5c*/ 	.word	0x0001e4f0


	//   ....[165]....
        /*0f60*/ 	.word	0x0001e520


	//   ....[166]....
        /*0f64*/ 	.word	0x0001e550


	//   ....[167]....
        /*0f68*/ 	.word	0x0001e580


	//   ....[168]....
        /*0f6c*/ 	.word	0x0001e5b0


	//   ....[169]....
        /*0f70*/ 	.word	0x0001e5e0


	//   ....[170]....
        /*0f74*/ 	.word	0x0001e610


	//   ....[171]....
        /*0f78*/ 	.word	0x0001e640


	//   ....[172]....
        /*0f7c*/ 	.word	0x0001e670


	//   ....[173]....
        /*0f80*/ 	.word	0x0001e690


	//   ....[174]....
        /*0f84*/ 	.word	0x0001e6c0


	//   ....[175]....
        /*0f88*/ 	.word	0x0001e6d0


	//   ....[176]....
        /*0f8c*/ 	.word	0x0001e700


	//   ....[177]....
        /*0f90*/ 	.word	0x0001e710


	//   ....[178]....
        /*0f94*/ 	.word	0x0001e740


	//   ....[179]....
        /*0f98*/ 	.word	0x0001e750


	//   ....[180]....
        /*0f9c*/ 	.word	0x0001e780


	//   ....[181]....
        /*0fa0*/ 	.word	0x0001e790


	//   ....[182]....
        /*0fa4*/ 	.word	0x0001e7c0


	//   ....[183]....
        /*0fa8*/ 	.word	0x0001e7d0


	//   ....[184]....
        /*0fac*/ 	.word	0x0001e800


	//   ....[185]....
        /*0fb0*/ 	.word	0x0001e810


	//   ....[186]....
        /*0fb4*/ 	.word	0x0001e840


	//   ....[187]....
        /*0fb8*/ 	.word	0x0001e850


	//   ....[188]....
        /*0fbc*/ 	.word	0x0001e880


	//   ....[189]....
        /*0fc0*/ 	.word	0x0001e890


	//   ....[190]....
        /*0fc4*/ 	.word	0x0001e8c0


	//   ....[191]....
        /*0fc8*/ 	.word	0x0001e8d0


	//   ....[192]....
        /*0fcc*/ 	.word	0x0001e900


	//   ....[193]....
        /*0fd0*/ 	.word	0x0001e910


	//   ....[194]....
        /*0fd4*/ 	.word	0x0001e940


	//   ....[195]....
        /*0fd8*/ 	.word	0x0001e950


	//   ....[196]....
        /*0fdc*/ 	.word	0x0001e980


	//   ....[197]....
        /*0fe0*/ 	.word	0x0001e9b0


	//   ....[198]....
        /*0fe4*/ 	.word	0x0001e9c0


	//   ....[199]....
        /*0fe8*/ 	.word	0x0001e9f0


	//   ....[200]....
        /*0fec*/ 	.word	0x0001ea00


	//   ....[201]....
        /*0ff0*/ 	.word	0x0001ea30


	//   ....[202]....
        /*0ff4*/ 	.word	0x0001ea60


	//   ....[203]....
        /*0ff8*/ 	.word	0x0001ea70


	//   ....[204]....
        /*0ffc*/ 	.word	0x0001eaa0


	//   ....[205]....
        /*1000*/ 	.word	0x0001ead0


	//   ....[206]....
        /*1004*/ 	.word	0x0001eb50


	//   ....[207]....
        /*1008*/ 	.word	0x0001eb80


	//   ....[208]....
        /*100c*/ 	.word	0x0001ebb0


	//   ....[209]....
        /*1010*/ 	.word	0x0001ec70


	//   ....[210]....
        /*1014*/ 	.word	0x0001f8d0


	//   ....[211]....
        /*1018*/ 	.word	0x0001f8f0


	//   ....[212]....
        /*101c*/ 	.word	0x0001f910


	//   ....[213]....
        /*1020*/ 	.word	0x0001f920


	//   ....[214]....
        /*1024*/ 	.word	0x00020340


	//   ....[215]....
        /*1028*/ 	.word	0x00020350


	//   ....[216]....
        /*102c*/ 	.word	0x000204d0


	//   ....[217]....
        /*1030*/ 	.word	0x000204e0


	//   ....[218]....
        /*1034*/ 	.word	0x00020670


	//   ....[219]....
        /*1038*/ 	.word	0x00020680


	//   ....[220]....
        /*103c*/ 	.word	0x00020810


	//   ....[221]....
        /*1040*/ 	.word	0x00020820


	//   ....[222]....
        /*1044*/ 	.word	0x00020c50


	//   ....[223]....
        /*1048*/ 	.word	0x00020c60


	//   ....[224]....
        /*104c*/ 	.word	0x00021dc0


	//   ....[225]....
        /*1050*/ 	.word	0x00021dd0


	//   ....[226]....
        /*1054*/ 	.word	0x00023580


	//   ....[227]....
        /*1058*/ 	.word	0x00023590


	//   ....[228]....
        /*105c*/ 	.word	0x00023720


	//   ....[229]....
        /*1060*/ 	.word	0x00023730


	//   ....[230]....
        /*1064*/ 	.word	0x000238c0


	//   ....[231]....
        /*1068*/ 	.word	0x000238d0


	//   ....[232]....
        /*106c*/ 	.word	0x00023a60


	//   ....[233]....
        /*1070*/ 	.word	0x00023a70


	//   ....[234]....
        /*1074*/ 	.word	0x00023c50


	//   ....[235]....
        /*1078*/ 	.word	0x00023e30


	//   ....[236]....
        /*107c*/ 	.word	0x00023e60


	//   ....[237]....
        /*1080*/ 	.word	0x00023e90


	//   ....[238]....
        /*1084*/ 	.word	0x00023ec0


	//   ....[239]....
        /*1088*/ 	.word	0x00023ef0


	//   ....[240]....
        /*108c*/ 	.word	0x00023f20


	//   ....[241]....
        /*1090*/ 	.word	0x000240a0


	//   ....[242]....
        /*1094*/ 	.word	0x000240d0


	//   ....[243]....
        /*1098*/ 	.word	0x00024100


	//   ....[244]....
        /*109c*/ 	.word	0x00024130


	//   ....[245]....
        /*10a0*/ 	.word	0x00024160


	//   ....[246]....
        /*10a4*/ 	.word	0x00024190


	//   ....[247]....
        /*10a8*/ 	.word	0x00024220


	//   ....[248]....
        /*10ac*/ 	.word	0x00024250


	//   ....[249]....
        /*10b0*/ 	.word	0x00024260


	//   ....[250]....
        /*10b4*/ 	.word	0x000242a0


	//   ....[251]....
        /*10b8*/ 	.word	0x00025be0


	//   ....[252]....
        /*10bc*/ 	.word	0x00027e80


	//   ....[253]....
        /*10c0*/ 	.word	0x00027eb0


	//   ....[254]....
        /*10c4*/ 	.word	0x00027f30


	//   ....[255]....
        /*10c8*/ 	.word	0x00027f70


	//   ....[0]....
        /*10cc*/ 	.word	0x00027fb0


	//   ....[1]....
        /*10d0*/ 	.word	0x00027fc0


	//   ....[2]....
        /*10d4*/ 	.word	0x00028000


	//   ....[3]....
        /*10d8*/ 	.word	0x00028010


	//   ....[4]....
        /*10dc*/ 	.word	0x000283a0


	//   ....[5]....
        /*10e0*/ 	.word	0x000283c0


	//   ....[6]....
        /*10e4*/ 	.word	0x00028450


	//   ....[7]....
        /*10e8*/ 	.word	0x00028460


	//   ....[8]....
        /*10ec*/ 	.word	0x000284e0


	//   ....[9]....
        /*10f0*/ 	.word	0x000284f0


	//   ....[10]....
        /*10f4*/ 	.word	0x00028500


	//   ....[11]....
        /*10f8*/ 	.word	0x00028510


	//   ....[12]....
        /*10fc*/ 	.word	0x00028ca0


	//   ....[13]....
        /*1100*/ 	.word	0x00028cd0


	//   ....[14]....
        /*1104*/ 	.word	0x00028cf0


	//   ....[15]....
        /*1108*/ 	.word	0x00028d80


	//   ....[16]....
        /*110c*/ 	.word	0x00028da0


	//   ....[17]....
        /*1110*/ 	.word	0x00028e30


	//   ....[18]....
        /*1114*/ 	.word	0x00028e50


	//   ....[19]....
        /*1118*/ 	.word	0x00028ee0


	//   ....[20]....
        /*111c*/ 	.word	0x00028f00


	//   ....[21]....
        /*1120*/ 	.word	0x00028f90


	//   ....[22]....
        /*1124*/ 	.word	0x00028fb0


	//   ....[23]....
        /*1128*/ 	.word	0x00029040


	//   ....[24]....
        /*112c*/ 	.word	0x00029060


	//   ....[25]....
        /*1130*/ 	.word	0x000290f0


	//   ....[26]....
        /*1134*/ 	.word	0x00029110


	//   ....[27]....
        /*1138*/ 	.word	0x00029120


	//   ....[28]....
        /*113c*/ 	.word	0x00029890


	//   ....[29]....
        /*1140*/ 	.word	0x000298b0


	//   ....[30]....
        /*1144*/ 	.word	0x00029910


	//   ....[31]....
        /*1148*/ 	.word	0x00029920


	//   ....[32]....
        /*114c*/ 	.word	0x00029970


	//   ....[33]....
        /*1150*/ 	.word	0x00029980


	//   ....[34]....
        /*1154*/ 	.word	0x00029990


	//   ....[35]....
        /*1158*/ 	.word	0x000299e0


	//   ....[36]....
        /*115c*/ 	.word	0x00029cf0


	//   ....[37]....
        /*1160*/ 	.word	0x00029d00


	//   ....[38]....
        /*1164*/ 	.word	0x00029d60


	//   ....[39]....
        /*1168*/ 	.word	0x00029d70


	//   ....[40]....
        /*116c*/ 	.word	0x00029dc0


	//   ....[41]....
        /*1170*/ 	.word	0x00029dd0


	//   ....[42]....
        /*1174*/ 	.word	0x00029de0


	//   ....[43]....
        /*1178*/ 	.word	0x00029e30


	//   ....[44]....
        /*117c*/ 	.word	0x0002b0f0


	//   ....[45]....
        /*1180*/ 	.word	0x0002b120


	//   ....[46]....
        /*1184*/ 	.word	0x0002b180


	//   ....[47]....
        /*1188*/ 	.word	0x0002b1b0


	//   ....[48]....
        /*118c*/ 	.word	0x0002b1e0


	//   ....[49]....
        /*1190*/ 	.word	0x0002b210


	//   ....[50]....
        /*1194*/ 	.word	0x0002b240


	//   ....[51]....
        /*1198*/ 	.word	0x0002b270


	//   ....[52]....
        /*119c*/ 	.word	0x0002b410


	//   ....[53]....
        /*11a0*/ 	.word	0x0002b440


	//   ....[54]....
        /*11a4*/ 	.word	0x0002b470


	//   ....[55]....
        /*11a8*/ 	.word	0x0002b4a0


	//   ....[56]....
        /*11ac*/ 	.word	0x0002b4d0


	//   ....[57]....
        /*11b0*/ 	.word	0x0002b500


	//   ....[58]....
        /*11b4*/ 	.word	0x0002b5c0


	//   ....[59]....
        /*11b8*/ 	.word	0x0002b5e0


	//   ....[60]....
        /*11bc*/ 	.word	0x0002b600


	//   ....[61]....
        /*11c0*/ 	.word	0x0002b660


	//   ....[62]....
        /*11c4*/ 	.word	0x0002c080


	//   ....[63]....
        /*11c8*/ 	.word	0x0002c440


	//   ....[64]....
        /*11cc*/ 	.word	0x0002c4d0


	//   ....[65]....
        /*11d0*/ 	.word	0x0002c560


	//   ....[66]....
        /*11d4*/ 	.word	0x0002c5f0


	//   ....[67]....
        /*11d8*/ 	.word	0x0002c6d0


	//   ....[68]....
        /*11dc*/ 	.word	0x0002c760


	//   ....[69]....
        /*11e0*/ 	.word	0x0002c800


	//   ....[70]....
        /*11e4*/ 	.word	0x0002c890


	//   ....[71]....
        /*11e8*/ 	.word	0x0002c970


	//   ....[72]....
        /*11ec*/ 	.word	0x0002ca00


	//   ....[73]....
        /*11f0*/ 	.word	0x0002ca90


	//   ....[74]....
        /*11f4*/ 	.word	0x0002cb20


	//   ....[75]....
        /*11f8*/ 	.word	0x0002cbf0


	//   ....[76]....
        /*11fc*/ 	.word	0x0002cc90


	//   ....[77]....
        /*1200*/ 	.word	0x0002cd20


	//   ....[78]....
        /*1204*/ 	.word	0x0002cd70


	//   ....[79]....
        /*1208*/ 	.word	0x0002cdc0


	//   ....[80]....
        /*120c*/ 	.word	0x0002ce50


	//   ....[81]....
        /*1210*/ 	.word	0x0002cee0


	//   ....[82]....
        /*1214*/ 	.word	0x0002cf30


	//   ....[83]....
        /*1218*/ 	.word	0x0002cf80


	//   ....[84]....
        /*121c*/ 	.word	0x0002d010


	//   ....[85]....
        /*1220*/ 	.word	0x0002d0a0


	//   ....[86]....
        /*1224*/ 	.word	0x0002d0f0


	//   ....[87]....
        /*1228*/ 	.word	0x0002d140


	//   ....[88]....
        /*122c*/ 	.word	0x0002d1d0


	//   ....[89]....
        /*1230*/ 	.word	0x0002d260


	//   ....[90]....
        /*1234*/ 	.word	0x0002d2b0


	//   ....[91]....
        /*1238*/ 	.word	0x0002d300


	//   ....[92]....
        /*123c*/ 	.word	0x0002d400


	//   ....[93]....
        /*1240*/ 	.word	0x0002d4b0


	//   ....[94]....
        /*1244*/ 	.word	0x0002d510


	//   ....[95]....
        /*1248*/ 	.word	0x0002d590


	//   ....[96]....
        /*124c*/ 	.word	0x0002d610


	//   ....[97]....
        /*1250*/ 	.word	0x0002d660


	//   ....[98]....
        /*1254*/ 	.word	0x0002d6b0


	//   ....[99]....
        /*1258*/ 	.word	0x0002d700


	//   ....[100]....
        /*125c*/ 	.word	0x0002d860


	//   ....[101]....
        /*1260*/ 	.word	0x0002d900


	//   ....[102]....
        /*1264*/ 	.word	0x0002d960


	//   ....[103]....
        /*1268*/ 	.word	0x0002d9d0


	//   ....[104]....
        /*126c*/ 	.word	0x0002da70


	//   ....[105]....
        /*1270*/ 	.word	0x0002dac0


	//   ....[106]....
        /*1274*/ 	.word	0x0002db10


	//   ....[107]....
        /*1278*/ 	.word	0x0002db60


	//   ....[108]....
        /*127c*/ 	.word	0x0002dfc0


	//   ....[109]....
        /*1280*/ 	.word	0x0002e0e0


	//   ....[110]....
        /*1284*/ 	.word	0x0002e200


	//   ....[111]....
        /*1288*/ 	.word	0x0002e320


	//   ....[112]....
        /*128c*/ 	.word	0x0002e450


	//   ....[113]....
        /*1290*/ 	.word	0x0002e570


	//   ....[114]....
        /*1294*/ 	.word	0x0002e6a0


	//   ....[115]....
        /*1298*/ 	.word	0x0002e7b0


	//   ....[116]....
        /*129c*/ 	.word	0x0002e8e0


	//   ....[117]....
        /*12a0*/ 	.word	0x0002ea00


	//   ....[118]....
        /*12a4*/ 	.word	0x0002eac0


	//   ....[119]....
        /*12a8*/ 	.word	0x0002eb10


	//   ....[120]....
        /*12ac*/ 	.word	0x0002eb90


	//   ....[121]....
        /*12b0*/ 	.word	0x0002ebf0


	//   ....[122]....
        /*12b4*/ 	.word	0x0002ec50


	//   ....[123]....
        /*12b8*/ 	.word	0x0002eca0


	//   ....[124]....
        /*12bc*/ 	.word	0x0002ed20


	//   ....[125]....
        /*12c0*/ 	.word	0x0002ed90


	//   ....[126]....
        /*12c4*/ 	.word	0x0002edf0


	//   ....[127]....
        /*12c8*/ 	.word	0x0002ee40


	//   ....[128]....
        /*12cc*/ 	.word	0x0002eec0


	//   ....[129]....
        /*12d0*/ 	.word	0x0002ef30


	//   ....[130]....
        /*12d4*/ 	.word	0x0002ef90


	//   ....[131]....
        /*12d8*/ 	.word	0x0002efe0


	//   ....[132]....
        /*12dc*/ 	.word	0x0002f060


	//   ....[133]....
        /*12e0*/ 	.word	0x0002f0d0


	//   ....[134]....
        /*12e4*/ 	.word	0x0002f130


	//   ....[135]....
        /*12e8*/ 	.word	0x0002f180


	//   ....[136]....
        /*12ec*/ 	.word	0x0002f200


	//   ....[137]....
        /*12f0*/ 	.word	0x0002f270


	//   ....[138]....
        /*12f4*/ 	.word	0x0002f2d0


	//   ....[139]....
        /*12f8*/ 	.word	0x0002f320


	//   ....[140]....
        /*12fc*/ 	.word	0x0002f3a0


	//   ....[141]....
        /*1300*/ 	.word	0x0002f410


	//   ....[142]....
        /*1304*/ 	.word	0x0002f470


	//   ....[143]....
        /*1308*/ 	.word	0x0002f4c0


	//   ....[144]....
        /*130c*/ 	.word	0x0002f540


	//   ....[145]....
        /*1310*/ 	.word	0x0002f5b0


	//   ....[146]....
        /*1314*/ 	.word	0x0002f610


	//   ....[147]....
        /*1318*/ 	.word	0x0002f660


	//   ....[148]....
        /*131c*/ 	.word	0x0002f6e0


	//   ....[149]....
        /*1320*/ 	.word	0x0002f730


	//   ....[150]....
        /*1324*/ 	.word	0x0002f790


	//   ....[151]....
        /*1328*/ 	.word	0x0002f7e0


	//   ....[152]....
        /*132c*/ 	.word	0x0002f850


	//   ....[153]....
        /*1330*/ 	.word	0x0002f8c0


	//   ....[154]....
        /*1334*/ 	.word	0x0002f920


	//   ....[155]....
        /*1338*/ 	.word	0x0002f970


	//   ....[156]....
        /*133c*/ 	.word	0x0002f9f0


	//   ....[157]....
        /*1340*/ 	.word	0x0002fa60


	//   ....[158]....
        /*1344*/ 	.word	0x0002fac0


	//   ....[159]....
        /*1348*/ 	.word	0x0002fb10


	//   ....[160]....
        /*134c*/ 	.word	0x0002fb70


	//   ....[161]....
        /*1350*/ 	.word	0x0002fbe0


	//   ....[162]....
        /*1354*/ 	.word	0x0002fc40


	//   ....[163]....
        /*1358*/ 	.word	0x0002fc90


	//   ....[164]....
        /*135c*/ 	.word	0x0002fcf0


	//   ....[165]....
        /*1360*/ 	.word	0x0002fd40


	//   ....[166]....
        /*1364*/ 	.word	0x0002fda0


	//   ....[167]....
        /*1368*/ 	.word	0x0002fdf0


	//   ....[168]....
        /*136c*/ 	.word	0x0002fe50


	//   ....[169]....
        /*1370*/ 	.word	0x0002fea0


	//   ....[170]....
        /*1374*/ 	.word	0x0002ff00


	//   ....[171]....
        /*1378*/ 	.word	0x0002ff50


	//   ....[172]....
        /*137c*/ 	.word	0x0002ffb0


	//   ....[173]....
        /*1380*/ 	.word	0x00030000


	//   ....[174]....
        /*1384*/ 	.word	0x00030060


	//   ....[175]....
        /*1388*/ 	.word	0x000300b0


	//   ....[176]....
        /*138c*/ 	.word	0x00030130


	//   ....[177]....
        /*1390*/ 	.word	0x00030180


	//   ....[178]....
        /*1394*/ 	.word	0x000301e0


	//   ....[179]....
        /*1398*/ 	.word	0x00030230


	//   ....[180]....
        /*139c*/ 	.word	0x000302b0


	//   ....[181]....
        /*13a0*/ 	.word	0x00030320


	//   ....[182]....
        /*13a4*/ 	.word	0x00030380


	//   ....[183]....
        /*13a8*/ 	.word	0x000303d0


	//   ....[184]....
        /*13ac*/ 	.word	0x00030450


	//   ....[185]....
        /*13b0*/ 	.word	0x000304c0


	//   ....[186]....
        /*13b4*/ 	.word	0x00030520


	//   ....[187]....
        /*13b8*/ 	.word	0x00030570


	//   ....[188]....
        /*13bc*/ 	.word	0x000305f0


	//   ....[189]....
        /*13c0*/ 	.word	0x00030660


	//   ....[190]....
        /*13c4*/ 	.word	0x000306c0


	//   ....[191]....
        /*13c8*/ 	.word	0x00030710


	//   ....[192]....
        /*13cc*/ 	.word	0x00030790


	//   ....[193]....
        /*13d0*/ 	.word	0x000307e0


	//   ....[194]....
        /*13d4*/ 	.word	0x00030840


	//   ....[195]....
        /*13d8*/ 	.word	0x00030890


	//   ....[196]....
        /*13dc*/ 	.word	0x000308f0


	//   ....[197]....
        /*13e0*/ 	.word	0x00030960


	//   ....[198]....
        /*13e4*/ 	.word	0x000309c0


	//   ....[199]....
        /*13e8*/ 	.word	0x00030a10


	//   ....[200]....
        /*13ec*/ 	.word	0x00030a90


	//   ....[201]....
        /*13f0*/ 	.word	0x00030b00


	//   ....[202]....
        /*13f4*/ 	.word	0x00030b60


	//   ....[203]....
        /*13f8*/ 	.word	0x00030bb0


	//   ....[204]....
        /*13fc*/ 	.word	0x00030c30


	//   ....[205]....
        /*1400*/ 	.word	0x00030ca0


	//   ....[206]....
        /*1404*/ 	.word	0x00030d00


	//   ....[207]....
        /*1408*/ 	.word	0x00030d50


	//   ....[208]....
        /*140c*/ 	.word	0x00030dd0


	//   ....[209]....
        /*1410*/ 	.word	0x00030e40


	//   ....[210]....
        /*1414*/ 	.word	0x00030ea0


	//   ....[211]....
        /*1418*/ 	.word	0x00030ef0


	//   ....[212]....
        /*141c*/ 	.word	0x00030f70


	//   ....[213]....
        /*1420*/ 	.word	0x00030fc0


	//   ....[214]....
        /*1424*/ 	.word	0x00031020


	//   ....[215]....
        /*1428*/ 	.word	0x00031070


	//   ....[216]....
        /*142c*/ 	.word	0x000310f0


	//   ....[217]....
        /*1430*/ 	.word	0x00031160


	//   ....[218]....
        /*1434*/ 	.word	0x000311c0


	//   ....[219]....
        /*1438*/ 	.word	0x00031210


	//   ....[220]....
        /*143c*/ 	.word	0x00031290


	//   ....[221]....
        /*1440*/ 	.word	0x00031300


	//   ....[222]....
        /*1444*/ 	.word	0x00031360


	//   ....[223]....
        /*1448*/ 	.word	0x000313b0


	//   ....[224]....
        /*144c*/ 	.word	0x00031430


	//   ....[225]....
        /*1450*/ 	.word	0x000314a0


	//   ....[226]....
        /*1454*/ 	.word	0x00031500


	//   ....[227]....
        /*1458*/ 	.word	0x00031550


	//   ....[228]....
        /*145c*/ 	.word	0x000315d0


	//   ....[229]....
        /*1460*/ 	.word	0x00031640


	//   ....[230]....
        /*1464*/ 	.word	0x000316a0


	//   ....[231]....
        /*1468*/ 	.word	0x000316f0


	//   ....[232]....
        /*146c*/ 	.word	0x00031770


	//   ....[233]....
        /*1470*/ 	.word	0x000317f0


	//   ....[234]....
        /*1474*/ 	.word	0x00031890


	//   ....[235]....
        /*1478*/ 	.word	0x000319d0


	//   ....[236]....
        /*147c*/ 	.word	0x00031be0


	//   ....[237]....
        /*1480*/ 	.word	0x00031c30


	//   ....[238]....
        /*1484*/ 	.word	0x00031cc0


	//   ....[239]....
        /*1488*/ 	.word	0x00031d50


	//   ....[240]....
        /*148c*/ 	.word	0x00031de0


	//   ....[241]....
        /*1490*/ 	.word	0x00031e70


	//   ....[242]....
        /*1494*/ 	.word	0x00031f00


	//   ....[243]....
        /*1498*/ 	.word	0x00031f90


	//   ....[244]....
        /*149c*/ 	.word	0x00032010


	//   ....[245]....
        /*14a0*/ 	.word	0x00032060


	//   ....[246]....
        /*14a4*/ 	.word	0x00032100


	//   ....[247]....
        /*14a8*/ 	.word	0x00032190


	//   ....[248]....
        /*14ac*/ 	.word	0x00032220


	//   ....[249]....
        /*14b0*/ 	.word	0x00032270


	//   ....[250]....
        /*14b4*/ 	.word	0x00032300


	//   ....[251]....
        /*14b8*/ 	.word	0x00032390


	//   ....[252]....
        /*14bc*/ 	.word	0x00032420


	//   ....[253]....
        /*14c0*/ 	.word	0x000324b0


	//   ....[254]....
        /*14c4*/ 	.word	0x00032540


	//   ....[255]....
        /*14c8*/ 	.word	0x000325d0


	//   ....[0]....
        /*14cc*/ 	.word	0x00032690


	//   ....[1]....
        /*14d0*/ 	.word	0x00032970


	//   ....[2]....
        /*14d4*/ 	.word	0x00032a60


	//   ....[3]....
        /*14d8*/ 	.word	0x00032b10


	//   ....[4]....
        /*14dc*/ 	.word	0x00032c10


	//   ....[5]....
        /*14e0*/ 	.word	0x00032cc0


	//   ....[6]....
        /*14e4*/ 	.word	0x00032d20


	//   ....[7]....
        /*14e8*/ 	.word	0x00032df0


	//   ....[8]....
        /*14ec*/ 	.word	0x00032e90


	//   ....[9]....
        /*14f0*/ 	.word	0x00032f60


	//   ....[10]....
        /*14f4*/ 	.word	0x000330a0


	//   ....[11]....
        /*14f8*/ 	.word	0x00033130


	//   ....[12]....
        /*14fc*/ 	.word	0x00033230


	//   ....[13]....
        /*1500*/ 	.word	0x000332d0


	//   ....[14]....
        /*1504*/ 	.word	0x00033330


	//   ....[15]....
        /*1508*/ 	.word	0x00033420


	//   ....[16]....
        /*150c*/ 	.word	0x00033480


	//   ....[17]....
        /*1510*/ 	.word	0x00033520


	//   ....[18]....
        /*1514*/ 	.word	0x00033620


	//   ....[19]....
        /*1518*/ 	.word	0x00033690


	//   ....[20]....
        /*151c*/ 	.word	0x000336f0


	//   ....[21]....
        /*1520*/ 	.word	0x000337f0


	//   ....[22]....
        /*1524*/ 	.word	0x00033850


	//   ....[23]....
        /*1528*/ 	.word	0x00033960


	//   ....[24]....
        /*152c*/ 	.word	0x000339c0


	//   ....[25]....
        /*1530*/ 	.word	0x00033ad0


	//   ....[26]....
        /*1534*/ 	.word	0x00033b30


	//   ....[27]....
        /*1538*/ 	.word	0x00033c40


	//   ....[28]....
        /*153c*/ 	.word	0x00033ca0


	//   ....[29]....
        /*1540*/ 	.word	0x00033db0


	//   ....[30]....
        /*1544*/ 	.word	0x00033e10


	//   ....[31]....
        /*1548*/ 	.word	0x00033f20


	//   ....[32]....
        /*154c*/ 	.word	0x00033f80


	//   ....[33]....
        /*1550*/ 	.word	0x00034070


	//   ....[34]....
        /*1554*/ 	.word	0x000341a0


	//   ....[35]....
        /*1558*/ 	.word	0x00034240


	//   ....[36]....
        /*155c*/ 	.word	0x000342a0


	//   ....[37]....
        /*1560*/ 	.word	0x00034360


	//   ....[38]....
        /*1564*/ 	.word	0x000343c0


	//   ....[39]....
        /*1568*/ 	.word	0x00034480


	//   ....[40]....
        /*156c*/ 	.word	0x000344e0


	//   ....[41]....
        /*1570*/ 	.word	0x000345a0


	//   ....[42]....
        /*1574*/ 	.word	0x00034690


	//   ....[43]....
        /*1578*/ 	.word	0x00034720


	//   ....[44]....
        /*157c*/ 	.word	0x00034780


	//   ....[45]....
        /*1580*/ 	.word	0x00034840


	//   ....[46]....
        /*1584*/ 	.word	0x000348a0


	//   ....[47]....
        /*1588*/ 	.word	0x00034960


	//   ....[48]....
        /*158c*/ 	.word	0x000349c0


	//   ....[49]....
        /*1590*/ 	.word	0x00034a80


	//   ....[50]....
        /*1594*/ 	.word	0x00034c60


	//   ....[51]....
        /*1598*/ 	.word	0x00034d00


	//   ....[52]....
        /*159c*/ 	.word	0x00034e70


	//   ....[53]....
        /*15a0*/ 	.word	0x00034ee0


	//   ....[54]....
        /*15a4*/ 	.word	0x00034f50


	//   ....[55]....
        /*15a8*/ 	.word	0x00034fc0


	//   ....[56]....
        /*15ac*/ 	.word	0x00035030


	//   ....[57]....
        /*15b0*/ 	.word	0x000350b0


	//   ....[58]....
        /*15b4*/ 	.word	0x00035130


	//   ....[59]....
        /*15b8*/ 	.word	0x000351c0


	//   ....[60]....
        /*15bc*/ 	.word	0x00035230


	//   ....[61]....
        /*15c0*/ 	.word	0x000352a0


	//   ....[62]....
        /*15c4*/ 	.word	0x00035310


	//   ....[63]....
        /*15c8*/ 	.word	0x00035390


	//   ....[64]....
        /*15cc*/ 	.word	0x00035400


	//   ....[65]....
        /*15d0*/ 	.word	0x000354b0


	//   ....[66]....
        /*15d4*/ 	.word	0x00035500


	//   ....[67]....
        /*15d8*/ 	.word	0x00035590


	//   ....[68]....
        /*15dc*/ 	.word	0x000356c0


	//----- nvinfo : EIATTR_REG_RECONFIG
	.align		4
.L_486:
        /*15e0*/ 	.byte	0x01, 0x54
	.zero		2


	//----- nvinfo : EIATTR_SYSCALL_OFFSETS
	.align		4
        /*15e4*/ 	.byte	0x04, 0x46
        /*15e6*/ 	.short	(.L_488 - .L_487)


	//   ....[0]....
.L_487:
        /*15e8*/ 	.word	0x00002430


	//   ....[1]....
        /*15ec*/ 	.word	0x00002580


	//   ....[2]....
        /*15f0*/ 	.word	0x00008bb0


	//   ....[3]....
        /*15f4*/ 	.word	0x00009100


	//   ....[4]....
        /*15f8*/ 	.word	0x00027490


	//   ....[5]....
        /*15fc*/ 	.word	0x00027600


	//   ....[6]....
        /*1600*/ 	.word	0x00027750


	//   ....[7]....
        /*1604*/ 	.word	0x00027890


	//   ....[8]....
        /*1608*/ 	.word	0x00028940


	//----- nvinfo : EIATTR_MBARRIER_INSTR_OFFSETS
	.align		4
.L_488:
        /*160c*/ 	.byte	0x04, 0x39
        /*160e*/ 	.short	(.L_490 - .L_489)


	//   ....[0]....
.L_489:
        /*1610*/ 	.word	0x00000270
        /*1614*/ 	.word	0x000000ff
        /*1618*/ 	.word	0x00028400
        /*161c*/ 	.short	0x0100
        /*161e*/ 	.byte	0x08
	.zero		1


	//   ....[1]....
        /*1620*/ 	.word	0x00000280
        /*1624*/ 	.word	0x000000ff
        /*1628*/ 	.word	0x00028420
        /*162c*/ 	.short	0x0100
        /*162e*/ 	.byte	0x08
	.zero		1


	//   ....[2]....
        /*1630*/ 	.word	0x00000370
        /*1634*/ 	.word	0x000000ff
        /*1638*/ 	.word	0x00028430
        /*163c*/ 	.short	0x0100
        /*163e*/ 	.byte	0x08
	.zero		1


	//   ....[3]....
        /*1640*/ 	.word	0x00000380
        /*1644*/ 	.word	0x000000ff
        /*1648*/ 	.word	0x00028440
        /*164c*/ 	.short	0x0100
        /*164e*/ 	.byte	0x08
	.zero		1


	//   ....[4]....
        /*1650*/ 	.word	0x00000390
        /*1654*/ 	.word	0x000000ff
        /*1658*/ 	.word	0x00028438
        /*165c*/ 	.short	0x0100
        /*165e*/ 	.byte	0x08
	.zero		1


	//   ....[5]....
        /*1660*/ 	.word	0x000003a0
        /*1664*/ 	.word	0x000000ff
        /*1668*/ 	.word	0x00028448
        /*166c*/ 	.short	0x0100
        /*166e*/ 	.byte	0x08
	.zero		1


	//   ....[6]....
        /*1670*/ 	.word	0x000004d0
        /*1674*/ 	.word	0x000000ff
        /*1678*/ 	.word	0x00028450
        /*167c*/ 	.short	0x0100
        /*167e*/ 	.byte	0x08
	.zero		1


	//   ....[7]....
        /*1680*/ 	.word	0x000004e0
        /*1684*/ 	.word	0x000000ff
        /*1688*/ 	.word	0x00028460
        /*168c*/ 	.short	0x0100
        /*168e*/ 	.byte	0x08
	.zero		1


	//   ....[8]....
        /*1690*/ 	.word	0x000004f0
        /*1694*/ 	.word	0x000000ff
        /*1698*/ 	.word	0x00028458
        /*169c*/ 	.short	0x0100
        /*169e*/ 	.byte	0x08
	.zero		1


	//   ....[9]....
        /*16a0*/ 	.word	0x00000500
        /*16a4*/ 	.word	0x000000ff
        /*16a8*/ 	.word	0x00028468
        /*16ac*/ 	.short	0x0100
        /*16ae*/ 	.byte	0x08
	.zero		1


	//   ....[10]....
        /*16b0*/ 	.word	0x000005f0
        /*16b4*/ 	.word	0x000000ff
        /*16b8*/ 	.word	0x00028470
        /*16bc*/ 	.short	0x0100
        /*16be*/ 	.byte	0x06
	.zero		1


	//   ....[11]....
        /*16c0*/ 	.word	0x00000600
        /*16c4*/ 	.word	0x000000ff
        /*16c8*/ 	.word	0x00028480
        /*16cc*/ 	.short	0x0100
        /*16ce*/ 	.byte	0x06
	.zero		1


	//   ....[12]....
        /*16d0*/ 	.word	0x00000610
        /*16d4*/ 	.word	0x000000ff
        /*16d8*/ 	.word	0x00028478
        /*16dc*/ 	.short	0x0100
        /*16de*/ 	.byte	0x06
	.zero		1


	//   ....[13]....
        /*16e0*/ 	.word	0x00000620
        /*16e4*/ 	.word	0x000000ff
        /*16e8*/ 	.word	0x00028488
        /*16ec*/ 	.short	0x0100
        /*16ee*/ 	.byte	0x06
	.zero		1


	//   ....[14]....
        /*16f0*/ 	.word	0x00000750
        /*16f4*/ 	.word	0x000000ff
        /*16f8*/ 	.word	0x00028490
        /*16fc*/ 	.short	0x0100
        /*16fe*/ 	.byte	0x08
	.zero		1


	//   ....[15]....
        /*1700*/ 	.word	0x00000760
        /*1704*/ 	.word	0x000000ff
        /*1708*/ 	.word	0x000284a0
        /*170c*/ 	.short	0x0100
        /*170e*/ 	.byte	0x08
	.zero		1


	//   ....[16]....
        /*1710*/ 	.word	0x00000770
        /*1714*/ 	.word	0x000000ff
        /*1718*/ 	.word	0x00028498
        /*171c*/ 	.short	0x0100
        /*171e*/ 	.byte	0x08
	.zero		1


	//   ....[17]....
        /*1720*/ 	.word	0x00000780
        /*1724*/ 	.word	0x000000ff
        /*1728*/ 	.word	0x000284a8
        /*172c*/ 	.short	0x0100
        /*172e*/ 	.byte	0x08
	.zero		1


	//   ....[18]....
        /*1730*/ 	.word	0x000008c0
        /*1734*/ 	.word	0x000000ff
        /*1738*/ 	.word	0x000284b0
        /*173c*/ 	.short	0x0100
        /*173e*/ 	.byte	0x08
	.zero		1


	//   ....[19]....
        /*1740*/ 	.word	0x000008d0
        /*1744*/ 	.word	0x000000ff
        /*1748*/ 	.word	0x000284c0
        /*174c*/ 	.short	0x0100
        /*174e*/ 	.byte	0x08
	.zero		1


	//   ....[20]....
        /*1750*/ 	.word	0x000008e0
        /*1754*/ 	.word	0x000000ff
        /*1758*/ 	.word	0x000284b8
        /*175c*/ 	.short	0x0100
        /*175e*/ 	.byte	0x08
	.zero		1


	//   ....[21]....
        /*1760*/ 	.word	0x000008f0
        /*1764*/ 	.word	0x000000ff
        /*1768*/ 	.word	0x000284c8
        /*176c*/ 	.short	0x0100
        /*176e*/ 	.byte	0x08
	.zero		1


	//   ....[22]....
        /*1770*/ 	.word	0x00003340
        /*1774*/ 	.word	0x0000004c
        /*1778*/ 	.word	0x00028490
        /*177c*/ 	.short	0x010a
        /*177e*/ 	.byte	0x3f
	.zero		1


	//   ....[23]....
        /*1780*/ 	.word	0x00005490
        /*1784*/ 	.word	0x0000004c
        /*1788*/ 	.word	0x00028490
        /*178c*/ 	.short	0x010a
        /*178e*/ 	.byte	0x3f
	.zero		1


	//   ....[24]....
        /*1790*/ 	.word	0x000074f0
        /*1794*/ 	.word	0x0000004c
        /*1798*/ 	.word	0x00028490
        /*179c*/ 	.short	0x010a
        /*179e*/ 	.byte	0x3f
	.zero		1


	//   ....[25]....
        /*17a0*/ 	.word	0x00007980
        /*17a4*/ 	.word	0x00000004
        /*17a8*/ 	.word	0x00000000
        /*17ac*/ 	.short	0x0101
        /*17ae*/ 	.byte	0x3f
	.zero		1


	//   ....[26]....
        /*17b0*/ 	.word	0x000079c0
        /*17b4*/ 	.word	0x0000004c
        /*17b8*/ 	.word	0x000284b0
        /*17bc*/ 	.short	0x010a
        /*17be*/ 	.byte	0x3f
	.zero		1


	//   ....[27]....
        /*17c0*/ 	.word	0x00007de0
        /*17c4*/ 	.word	0x0000004c
        /*17c8*/ 	.word	0x00000000
        /*17cc*/ 	.short	0x0101
        /*17ce*/ 	.byte	0x3f
	.zero		1


	//   ....[28]....
        /*17d0*/ 	.word	0x00008e60
        /*17d4*/ 	.word	0x00000016
        /*17d8*/ 	.word	0x00028400
        /*17dc*/ 	.short	0x010a
        /*17de*/ 	.byte	0x3f
	.zero		1


	//   ....[29]....
        /*17e0*/ 	.word	0x00008eb0
        /*17e4*/ 	.word	0x00000016
        /*17e8*/ 	.word	0x00028400
        /*17ec*/ 	.short	0x010a
        /*17ee*/ 	.byte	0x3f
	.zero		1


	//   ....[30]....
        /*17f0*/ 	.word	0x00009bd0
        /*17f4*/ 	.word	0x00000016
        /*17f8*/ 	.word	0x00028400
        /*17fc*/ 	.short	0x010a
        /*17fe*/ 	.byte	0x3f
	.zero		1


	//   ....[31]....
        /*1800*/ 	.word	0x0000e300
        /*1804*/ 	.word	0x00000016
        /*1808*/ 	.word	0x00028400
        /*180c*/ 	.short	0x010a
        /*180e*/ 	.byte	0x3f
	.zero		1


	//   ....[32]....
        /*1810*/ 	.word	0x00012550
        /*1814*/ 	.word	0x00000005
        /*1818*/ 	.word	0x00028430
        /*181c*/ 	.short	0x010a
        /*181e*/ 	.byte	0x3f
	.zero		1


	//   ....[33]....
        /*1820*/ 	.word	0x00012590
        /*1824*/ 	.word	0x00000005
        /*1828*/ 	.word	0x00028430
        /*182c*/ 	.short	0x010a
        /*182e*/ 	.byte	0x3f
	.zero		1


	//   ....[34]....
        /*1830*/ 	.word	0x00012f50
        /*1834*/ 	.word	0x00000015
        /*1838*/ 	.word	0x00000000
        /*183c*/ 	.short	0x0101
        /*183e*/ 	.byte	0x3f
	.zero		1


	//   ....[35]....
        /*1840*/ 	.word	0x00014730
        /*1844*/ 	.word	0x00000005
        /*1848*/ 	.word	0x00028450
        /*184c*/ 	.short	0x010a
        /*184e*/ 	.byte	0x3f
	.zero		1


	//   ....[36]....
        /*1850*/ 	.word	0x00014780
        /*1854*/ 	.word	0x00000005
        /*1858*/ 	.word	0x00028450
        /*185c*/ 	.short	0x010a
        /*185e*/ 	.byte	0x3f
	.zero		1


	//   ....[37]....
        /*1860*/ 	.word	0x00014990
        /*1864*/ 	.word	0x00000005
        /*1868*/ 	.word	0x00000000
        /*186c*/ 	.short	0x0101
        /*186e*/ 	.byte	0x3f
	.zero		1


	//   ....[38]....
        /*1870*/ 	.word	0x00014cd0
        /*1874*/ 	.word	0x000000cd
        /*1878*/ 	.word	0x00028430
        /*187c*/ 	.short	0x010a
        /*187e*/ 	.byte	0x3f
	.zero		1


	//   ....[39]....
        /*1880*/ 	.word	0x00014d50
        /*1884*/ 	.word	0x000000cd
        /*1888*/ 	.word	0x00028430
        /*188c*/ 	.short	0x010a
        /*188e*/ 	.byte	0x3f
	.zero		1


	//   ....[40]....
        /*1890*/ 	.word	0x00015520
        /*1894*/ 	.word	0x0000000a
        /*1898*/ 	.word	0x00000000
        /*189c*/ 	.short	0x0101
        /*189e*/ 	.byte	0x3f
	.zero		1


	//   ....[41]....
        /*18a0*/ 	.word	0x00017320
        /*18a4*/ 	.word	0x000000cd
        /*18a8*/ 	.word	0x00028450
        /*18ac*/ 	.short	0x010a
        /*18ae*/ 	.byte	0x3f
	.zero		1


	//   ....[42]....
        /*18b0*/ 	.word	0x00017370
        /*18b4*/ 	.word	0x000000cd
        /*18b8*/ 	.word	0x00028450
        /*18bc*/ 	.short	0x010a
        /*18be*/ 	.byte	0x3f
	.zero		1


	//   ....[43]....
        /*18c0*/ 	.word	0x00017560
        /*18c4*/ 	.word	0x00000006
        /*18c8*/ 	.word	0x00000000
        /*18cc*/ 	.short	0x0101
        /*18ce*/ 	.byte	0x3f
	.zero		1


	//   ....[44]....
        /*18d0*/ 	.word	0x00017930
        /*18d4*/ 	.word	0x00000005
        /*18d8*/ 	.word	0x00028430
        /*18dc*/ 	.short	0x010a
        /*18de*/ 	.byte	0x3f
	.zero		1


	//   ....[45]....
        /*18e0*/ 	.word	0x000179b0
        /*18e4*/ 	.word	0x00000005
        /*18e8*/ 	.word	0x00028430
        /*18ec*/ 	.short	0x010a
        /*18ee*/ 	.byte	0x3f
	.zero		1


	//   ....[46]....
        /*18f0*/ 	.word	0x000192c0
        /*18f4*/ 	.word	0x0000000e
        /*18f8*/ 	.word	0x00000000
        /*18fc*/ 	.short	0x0101
        /*18fe*/ 	.byte	0x3f
	.zero		1


	//   ....[47]....
        /*1900*/ 	.word	0x000194f0
        /*1904*/ 	.word	0x00000005
        /*1908*/ 	.word	0x00028450
        /*190c*/ 	.short	0x010a
        /*190e*/ 	.byte	0x3f
	.zero		1


	//   ....[48]....
        /*1910*/ 	.word	0x00019540
        /*1914*/ 	.word	0x00000005
        /*1918*/ 	.word	0x00028450
        /*191c*/ 	.short	0x010a
        /*191e*/ 	.byte	0x3f
	.zero		1


	//   ....[49]....
        /*1920*/ 	.word	0x00019720
        /*1924*/ 	.word	0x00000005
        /*1928*/ 	.word	0x00000000
        /*192c*/ 	.short	0x0101
        /*192e*/ 	.byte	0x3f
	.zero		1


	//   ....[50]....
        /*1930*/ 	.word	0x00019840
        /*1934*/ 	.word	0x0000000a
        /*1938*/ 	.word	0x00028430
        /*193c*/ 	.short	0x010a
        /*193e*/ 	.byte	0x3f
	.zero		1


	//   ....[51]....
        /*1940*/ 	.word	0x000198c0
        /*1944*/ 	.word	0x0000000a
        /*1948*/ 	.word	0x00028430
        /*194c*/ 	.short	0x010a
        /*194e*/ 	.byte	0x3f
	.zero		1


	//   ....[52]....
        /*1950*/ 	.word	0x0001a060
        /*1954*/ 	.word	0x00000006
        /*1958*/ 	.word	0x00000000
        /*195c*/ 	.short	0x0101
        /*195e*/ 	.byte	0x3f
	.zero		1


	//   ....[53]....
        /*1960*/ 	.word	0x0001be50
        /*1964*/ 	.word	0x0000000a
        /*1968*/ 	.word	0x00028450
        /*196c*/ 	.short	0x010a
        /*196e*/ 	.byte	0x3f
	.zero		1


	//   ....[54]....
        /*1970*/ 	.word	0x0001bea0
        /*1974*/ 	.word	0x0000000a
        /*1978*/ 	.word	0x00028450
        /*197c*/ 	.short	0x010a
        /*197e*/ 	.byte	0x3f
	.zero		1


	//   ....[55]....
        /*1980*/ 	.word	0x0001c0a0
        /*1984*/ 	.word	0x00000008
        /*1988*/ 	.word	0x00000000
        /*198c*/ 	.short	0x0101
        /*198e*/ 	.byte	0x3f
	.zero		1


	//   ....[56]....
        /*1990*/ 	.word	0x000202d0
        /*1994*/ 	.word	0x00000000
        /*1998*/ 	.word	0x00000000
        /*199c*/ 	.short	0x0101
        /*199e*/ 	.byte	0x3f
	.zero		1


	//   ....[57]....
        /*19a0*/ 	.word	0x00020ab0
        /*19a4*/ 	.word	0x0000000b
        /*19a8*/ 	.word	0x00000000
        /*19ac*/ 	.short	0x0101
        /*19ae*/ 	.byte	0x3f
	.zero		1


	//   ....[58]....
        /*19b0*/ 	.word	0x00025cc0
        /*19b4*/ 	.word	0x00000016
        /*19b8*/ 	.word	0x00028420
        /*19bc*/ 	.short	0x010a
        /*19be*/ 	.byte	0x3f
	.zero		1


	//   ....[59]....
        /*19c0*/ 	.word	0x00025d50
        /*19c4*/ 	.word	0x0000000b
        /*19c8*/ 	.word	0x000284a0
        /*19cc*/ 	.short	0x010a
        /*19ce*/ 	.byte	0x3f
	.zero		1


	//   ....[60]....
        /*19d0*/ 	.word	0x000260a0
        /*19d4*/ 	.word	0x0000000b
        /*19d8*/ 	.word	0x000284c0
        /*19dc*/ 	.short	0x010a
        /*19de*/ 	.byte	0x3f
	.zero		1


	//   ....[61]....
        /*19e0*/ 	.word	0x000264c0
        /*19e4*/ 	.word	0x0000000a
        /*19e8*/ 	.word	0x000284a0
        /*19ec*/ 	.short	0x010a
        /*19ee*/ 	.byte	0x3f
	.zero		1


	//   ....[62]....
        /*19f0*/ 	.word	0x00026800
        /*19f4*/ 	.word	0x0000000a
        /*19f8*/ 	.word	0x000284c0
        /*19fc*/ 	.short	0x010a
        /*19fe*/ 	.byte	0x3f
	.zero		1


	//   ....[63]....
        /*1a00*/ 	.word	0x00027cb0
        /*1a04*/ 	.word	0x00000006
        /*1a08*/ 	.word	0x00028480
        /*1a0c*/ 	.short	0x010a
        /*1a0e*/ 	.byte	0x3f
	.zero		1


	//   ....[64]....
        /*1a10*/ 	.word	0x00028130
        /*1a14*/ 	.word	0x00000006
        /*1a18*/ 	.word	0x00028470
        /*1a1c*/ 	.short	0x0107
        /*1a1e*/ 	.byte	0x3f
	.zero		1


	//   ....[65]....
        /*1a20*/ 	.word	0x000281e0
        /*1a24*/ 	.word	0x00000006
        /*1a28*/ 	.word	0x00028470
        /*1a2c*/ 	.short	0x0101
        /*1a2e*/ 	.byte	0x3f
	.zero		1


	//   ....[66]....
        /*1a30*/ 	.word	0x00028210
        /*1a34*/ 	.word	0x00000006
        /*1a38*/ 	.word	0x00028440
        /*1a3c*/ 	.short	0x010a
        /*1a3e*/ 	.byte	0x3f
	.zero		1


	//   ....[67]....
        /*1a40*/ 	.word	0x00028630
        /*1a44*/ 	.word	0x00000006
        /*1a48*/ 	.word	0x00028430
        /*1a4c*/ 	.short	0x0107
        /*1a4e*/ 	.byte	0x3f
	.zero		1


	//   ....[68]....
        /*1a50*/ 	.word	0x000286f0
        /*1a54*/ 	.word	0x00000006
        /*1a58*/ 	.word	0x00028430
        /*1a5c*/ 	.short	0x0101
        /*1a5e*/ 	.byte	0x3f
	.zero		1


	//   ....[69]....
        /*1a60*/ 	.word	0x00029260
        /*1a64*/ 	.word	0x00000016
        /*1a68*/ 	.word	0x00028400
        /*1a6c*/ 	.short	0x0107
        /*1a6e*/ 	.byte	0x3f
	.zero		1


	//   ....[70]....
        /*1a70*/ 	.word	0x00029370
        /*1a74*/ 	.word	0x00000016
        /*1a78*/ 	.word	0x00028400
        /*1a7c*/ 	.short	0x0101
        /*1a7e*/ 	.byte	0x3f
	.zero		1


	//   ....[71]....
        /*1a80*/ 	.word	0x00029390
        /*1a84*/ 	.word	0x00000016
        /*1a88*/ 	.word	0x00028420
        /*1a8c*/ 	.short	0x010a
        /*1a8e*/ 	.byte	0x3f
	.zero		1


	//   ....[72]....
        /*1a90*/ 	.word	0x000296d0
        /*1a94*/ 	.word	0x00000000
        /*1a98*/ 	.word	0x00028480
        /*1a9c*/ 	.short	0x010a
        /*1a9e*/ 	.byte	0x3f
	.zero		1


	//   ....[73]....
        /*1aa0*/ 	.word	0x00029a70
        /*1aa4*/ 	.word	0x00000000
        /*1aa8*/ 	.word	0x00028470
        /*1aac*/ 	.short	0x0107
        /*1aae*/ 	.byte	0x3f
	.zero		1


	//   ....[74]....
        /*1ab0*/ 	.word	0x00029b20
        /*1ab4*/ 	.word	0x00000000
        /*1ab8*/ 	.word	0x00028470
        /*1abc*/ 	.short	0x0101
        /*1abe*/ 	.byte	0x3f
	.zero		1


	//   ....[75]....
        /*1ac0*/ 	.word	0x00029b50
        /*1ac4*/ 	.word	0x00000000
        /*1ac8*/ 	.word	0x00028440
        /*1acc*/ 	.short	0x010a
        /*1ace*/ 	.byte	0x3f
	.zero		1


	//   ....[76]....
        /*1ad0*/ 	.word	0x00029ec0
        /*1ad4*/ 	.word	0x00000000
        /*1ad8*/ 	.word	0x00028430
        /*1adc*/ 	.short	0x0107
        /*1ade*/ 	.byte	0x3f
	.zero		1


	//   ....[77]....
        /*1ae0*/ 	.word	0x00029f70
        /*1ae4*/ 	.word	0x00000000
        /*1ae8*/ 	.word	0x00028430
        /*1aec*/ 	.short	0x0101
        /*1aee*/ 	.byte	0x3f
	.zero		1


	//   ....[78]....
        /*1af0*/ 	.word	0x0002a000
        /*1af4*/ 	.word	0x00000003
        /*1af8*/ 	.word	0x00028470
        /*1afc*/ 	.short	0x010a
        /*1afe*/ 	.byte	0x3f
	.zero		1


	//   ....[79]....
        /*1b00*/ 	.word	0x0002a080
        /*1b04*/ 	.word	0x00000003
        /*1b08*/ 	.word	0x00028460
        /*1b0c*/ 	.short	0x010a
        /*1b0e*/ 	.byte	0x3f
	.zero		1


	//   ....[80]....
        /*1b10*/ 	.word	0x0002a610
        /*1b14*/ 	.word	0x00000003
        /*1b18*/ 	.word	0x00028450
        /*1b1c*/ 	.short	0x0101
        /*1b1e*/ 	.byte	0x3f
	.zero		1


	//   ....[81]....
        /*1b20*/ 	.word	0x0002a690
        /*1b24*/ 	.word	0x00000000
        /*1b28*/ 	.word	0x00000000
        /*1b2c*/ 	.short	0x0101
        /*1b2e*/ 	.byte	0x3f
	.zero		1


	//   ....[82]....
        /*1b30*/ 	.word	0x0002a850
        /*1b34*/ 	.word	0x00000000
        /*1b38*/ 	.word	0x00028470
        /*1b3c*/ 	.short	0x010a
        /*1b3e*/ 	.byte	0x3f
	.zero		1


	//   ....[83]....
        /*1b40*/ 	.word	0x0002a8c0
        /*1b44*/ 	.word	0x00000000
        /*1b48*/ 	.word	0x00028460
        /*1b4c*/ 	.short	0x010a
        /*1b4e*/ 	.byte	0x3f
	.zero		1


	//   ....[84]....
        /*1b50*/ 	.word	0x0002ae60
        /*1b54*/ 	.word	0x00000000
        /*1b58*/ 	.word	0x00028450
        /*1b5c*/ 	.short	0x0101
        /*1b5e*/ 	.byte	0x3f
	.zero		1


	//   ....[85]....
        /*1b60*/ 	.word	0x0002aee0
        /*1b64*/ 	.word	0x00000000
        /*1b68*/ 	.word	0x00000000
        /*1b6c*/ 	.short	0x0101
        /*1b6e*/ 	.byte	0x3f
	.zero		1


	//   ....[86]....
        /*1b70*/ 	.word	0x0002c000
        /*1b74*/ 	.word	0x00000004
        /*1b78*/ 	.word	0x00028420
        /*1b7c*/ 	.short	0x010a
        /*1b7e*/ 	.byte	0x3f
	.zero		1


	//   ....[87]....
        /*1b80*/ 	.word	0x0002c190
        /*1b84*/ 	.word	0x00000005
        /*1b88*/ 	.word	0x00028440
        /*1b8c*/ 	.short	0x010a
        /*1b8e*/ 	.byte	0x3f
	.zero		1


	//   ....[88]....
        /*1b90*/ 	.word	0x0002c230
        /*1b94*/ 	.word	0x00000019
        /*1b98*/ 	.word	0x00028440
        /*1b9c*/ 	.short	0x010a
        /*1b9e*/ 	.byte	0x3f
	.zero		1


	//   ....[89]....
        /*1ba0*/ 	.word	0x0002c270
        /*1ba4*/ 	.word	0x00000005
        /*1ba8*/ 	.word	0x00028460
        /*1bac*/ 	.short	0x010a
        /*1bae*/ 	.byte	0x3f
	.zero		1


	//   ....[90]....
        /*1bb0*/ 	.word	0x0002c2b0
        /*1bb4*/ 	.word	0x00000019
        /*1bb8*/ 	.word	0x00028460
        /*1bbc*/ 	.short	0x010a
        /*1bbe*/ 	.byte	0x3f
	.zero		1


	//   ....[91]....
        /*1bc0*/ 	.word	0x0002c2f0
        /*1bc4*/ 	.word	0x00000005
        /*1bc8*/ 	.word	0x00028480
        /*1bcc*/ 	.short	0x010a
        /*1bce*/ 	.byte	0x3f
	.zero		1


	//   ....[92]....
        /*1bd0*/ 	.word	0x0002c330
        /*1bd4*/ 	.word	0x00000019
        /*1bd8*/ 	.word	0x00028480
        /*1bdc*/ 	.short	0x010a
        /*1bde*/ 	.byte	0x3f
	.zero		1


	//   ....[93]....
        /*1be0*/ 	.word	0x0002c390
        /*1be4*/ 	.word	0x0000004c
        /*1be8*/ 	.word	0x00028490
        /*1bec*/ 	.short	0x010a
        /*1bee*/ 	.byte	0x3f
	.zero		1


	//   ....[94]....
        /*1bf0*/ 	.word	0x0002c620
        /*1bf4*/ 	.word	0x0000004c
        /*1bf8*/ 	.word	0x00028490
        /*1bfc*/ 	.short	0x010a
        /*1bfe*/ 	.byte	0x3f
	.zero		1


	//   ....[95]....
        /*1c00*/ 	.word	0x0002c8c0
        /*1c04*/ 	.word	0x0000004c
        /*1c08*/ 	.word	0x00028490
        /*1c0c*/ 	.short	0x010a
        /*1c0e*/ 	.byte	0x3f
	.zero		1


	//   ....[96]....
        /*1c10*/ 	.word	0x0002cb50
        /*1c14*/ 	.word	0x0000004c
        /*1c18*/ 	.word	0x000284b0
        /*1c1c*/ 	.short	0x010a
        /*1c1e*/ 	.byte	0x3f
	.zero		1


	//   ....[97]....
        /*1c20*/ 	.word	0x0002d340
        /*1c24*/ 	.word	0x00000016
        /*1c28*/ 	.word	0x00028400
        /*1c2c*/ 	.short	0x010a
        /*1c2e*/ 	.byte	0x3f
	.zero		1


	//   ....[98]....
        /*1c30*/ 	.word	0x0002dc70
        /*1c34*/ 	.word	0x00000016
        /*1c38*/ 	.word	0x00028400
        /*1c3c*/ 	.short	0x010a
        /*1c3e*/ 	.byte	0x3f
	.zero		1


	//   ....[99]....
        /*1c40*/ 	.word	0x0002dcc0
        /*1c44*/ 	.word	0x00000005
        /*1c48*/ 	.word	0x00028430
        /*1c4c*/ 	.short	0x010a
        /*1c4e*/ 	.byte	0x3f
	.zero		1


	//   ....[100]....
        /*1c50*/ 	.word	0x0002dd10
        /*1c54*/ 	.word	0x00000005
        /*1c58*/ 	.word	0x00028450
        /*1c5c*/ 	.short	0x010a
        /*1c5e*/ 	.byte	0x3f
	.zero		1


	//   ....[101]....
        /*1c60*/ 	.word	0x0002dd60
        /*1c64*/ 	.word	0x000000cd
        /*1c68*/ 	.word	0x00028430
        /*1c6c*/ 	.short	0x010a
        /*1c6e*/ 	.byte	0x3f
	.zero		1


	//   ....[102]....
        /*1c70*/ 	.word	0x0002ddb0
        /*1c74*/ 	.word	0x000000cd
        /*1c78*/ 	.word	0x00028450
        /*1c7c*/ 	.short	0x010a
        /*1c7e*/ 	.byte	0x3f
	.zero		1


	//   ....[103]....
        /*1c80*/ 	.word	0x0002de00
        /*1c84*/ 	.word	0x00000005
        /*1c88*/ 	.word	0x00028430
        /*1c8c*/ 	.short	0x010a
        /*1c8e*/ 	.byte	0x3f
	.zero		1


	//   ....[104]....
        /*1c90*/ 	.word	0x0002de50
        /*1c94*/ 	.word	0x00000005
        /*1c98*/ 	.word	0x00028450
        /*1c9c*/ 	.short	0x010a
        /*1c9e*/ 	.byte	0x3f
	.zero		1


	//   ....[105]....
        /*1ca0*/ 	.word	0x0002dea0
        /*1ca4*/ 	.word	0x0000000a
        /*1ca8*/ 	.word	0x00028430
        /*1cac*/ 	.short	0x010a
        /*1cae*/ 	.byte	0x3f
	.zero		1


	//   ....[106]....
        /*1cb0*/ 	.word	0x0002def0
        /*1cb4*/ 	.word	0x0000000a
        /*1cb8*/ 	.word	0x00028450
        /*1cbc*/ 	.short	0x010a
        /*1cbe*/ 	.byte	0x3f
	.zero		1


	//   ....[107]....
        /*1cc0*/ 	.word	0x00032750
        /*1cc4*/ 	.word	0x00000016
        /*1cc8*/ 	.word	0x00028420
        /*1ccc*/ 	.short	0x010a
        /*1cce*/ 	.byte	0x3f
	.zero		1


	//   ....[108]....
        /*1cd0*/ 	.word	0x000327a0
        /*1cd4*/ 	.word	0x0000000b
        /*1cd8*/ 	.word	0x000284a0
        /*1cdc*/ 	.short	0x010a
        /*1cde*/ 	.byte	0x3f
	.zero		1


	//   ....[109]....
        /*1ce0*/ 	.word	0x000327f0
        /*1ce4*/ 	.word	0x0000000b
        /*1ce8*/ 	.word	0x000284c0
        /*1cec*/ 	.short	0x010a
        /*1cee*/ 	.byte	0x3f
	.zero		1


	//   ....[110]....
        /*1cf0*/ 	.word	0x00032840
        /*1cf4*/ 	.word	0x0000000a
        /*1cf8*/ 	.word	0x000284a0
        /*1cfc*/ 	.short	0x010a
        /*1cfe*/ 	.byte	0x3f
	.zero		1


	//   ....[111]....
        /*1d00*/ 	.word	0x00032890
        /*1d04*/ 	.word	0x0000000a
        /*1d08*/ 	.word	0x000284c0
        /*1d0c*/ 	.short	0x010a
        /*1d0e*/ 	.byte	0x3f
	.zero		1


	//   ....[112]....
        /*1d10*/ 	.word	0x000329b0
        /*1d14*/ 	.word	0x00000006
        /*1d18*/ 	.word	0x00028480
        /*1d1c*/ 	.short	0x010a
        /*1d1e*/ 	.byte	0x3f
	.zero		1


	//   ....[113]....
        /*1d20*/ 	.word	0x00032ff0
        /*1d24*/ 	.word	0x00000006
        /*1d28*/ 	.word	0x00028440
        /*1d2c*/ 	.short	0x010a
        /*1d2e*/ 	.byte	0x3f
	.zero		1


	//   ....[114]....
        /*1d30*/ 	.word	0x000340a0
        /*1d34*/ 	.word	0x00000016
        /*1d38*/ 	.word	0x00028420
        /*1d3c*/ 	.short	0x010a
        /*1d3e*/ 	.byte	0x3f
	.zero		1


	//   ....[115]....
        /*1d40*/ 	.word	0x000340f0
        /*1d44*/ 	.word	0x00000000
        /*1d48*/ 	.word	0x00028480
        /*1d4c*/ 	.short	0x010a
        /*1d4e*/ 	.byte	0x3f
	.zero		1


	//   ....[116]....
        /*1d50*/ 	.word	0x000345e0
        /*1d54*/ 	.word	0x00000000
        /*1d58*/ 	.word	0x00028440
        /*1d5c*/ 	.short	0x010a
        /*1d5e*/ 	.byte	0x3f
	.zero		1


	//   ....[117]....
        /*1d60*/ 	.word	0x00034ac0
        /*1d64*/ 	.word	0x00000003
        /*1d68*/ 	.word	0x00028470
        /*1d6c*/ 	.short	0x010a
        /*1d6e*/ 	.byte	0x3f
	.zero		1


	//   ....[118]....
        /*1d70*/ 	.word	0x00034b10
        /*1d74*/ 	.word	0x00000003
        /*1d78*/ 	.word	0x00028460
        /*1d7c*/ 	.short	0x010a
        /*1d7e*/ 	.byte	0x3f
	.zero		1


	//   ....[119]....
        /*1d80*/ 	.word	0x00034b60
        /*1d84*/ 	.word	0x00000000
        /*1d88*/ 	.word	0x00028470
        /*1d8c*/ 	.short	0x010a
        /*1d8e*/ 	.byte	0x3f
	.zero		1


	//   ....[120]....
        /*1d90*/ 	.word	0x00034bb0
        /*1d94*/ 	.word	0x00000000
        /*1d98*/ 	.word	0x00028460
        /*1d9c*/ 	.short	0x010a
        /*1d9e*/ 	.byte	0x3f
	.zero		1


	//   ....[121]....
        /*1da0*/ 	.word	0x000355e0
        /*1da4*/ 	.word	0x00000004
        /*1da8*/ 	.word	0x00028420
        /*1dac*/ 	.short	0x010a
        /*1dae*/ 	.byte	0x3f
	.zero		1


	//   ....[122]....
        /*1db0*/ 	.word	0x00035780
        /*1db4*/ 	.word	0x00000005
        /*1db8*/ 	.word	0x00028440
        /*1dbc*/ 	.short	0x010a
        /*1dbe*/ 	.byte	0x3f
	.zero		1


	//   ....[123]....
        /*1dc0*/ 	.word	0x000357d0
        /*1dc4*/ 	.word	0x00000019
        /*1dc8*/ 	.word	0x00028440
        /*1dcc*/ 	.short	0x010a
        /*1dce*/ 	.byte	0x3f
	.zero		1


	//   ....[124]....
        /*1dd0*/ 	.word	0x00035820
        /*1dd4*/ 	.word	0x00000005
        /*1dd8*/ 	.word	0x00028460
        /*1ddc*/ 	.short	0x010a
        /*1dde*/ 	.byte	0x3f
	.zero		1


	//   ....[125]....
        /*1de0*/ 	.word	0x00035870
        /*1de4*/ 	.word	0x00000019
        /*1de8*/ 	.word	0x00028460
        /*1dec*/ 	.short	0x010a
        /*1dee*/ 	.byte	0x3f
	.zero		1


	//   ....[126]....
        /*1df0*/ 	.word	0x000358c0
        /*1df4*/ 	.word	0x00000005
        /*1df8*/ 	.word	0x00028480
        /*1dfc*/ 	.short	0x010a
        /*1dfe*/ 	.byte	0x3f
	.zero		1


	//----- nvinfo : EIATTR_NUM_MBARRIERS
	.align		4
.L_490:
        /*1e00*/ 	.byte	0x03, 0x38
        /*1e02*/ 	.short	0x0016


	//----- nvinfo : EIATTR_EXIT_INSTR_OFFSETS
	.align		4
        /*1e04*/ 	.byte	0x04, 0x1c
        /*1e06*/ 	.short	(.L_492 - .L_491)


	//   ....[0]....
.L_491:
        /*1e08*/ 	.word	0x0002c380


	//----- nvinfo : EIATTR_MAX_THREADS
	.align		4
.L_492:
        /*1e0c*/ 	.byte	0x04, 0x05
        /*1e0e*/ 	.short	(.L_494 - .L_493)
.L_493:
        /*1e10*/ 	.word	0x00000180
        /*1e14*/ 	.word	0x00000001
        /*1e18*/ 	.word	0x00000001


	//----- nvinfo : EIATTR_CRS_STACK_SIZE
	.align		4
.L_494:
        /*1e1c*/ 	.byte	0x04, 0x1e
        /*1e1e*/ 	.short	(.L_496 - .L_495)
.L_495:
        /*1e20*/ 	.word	0x00000000


	//----- nvinfo : EIATTR_CBANK_PARAM_SIZE
	.align		4
.L_496:
        /*1e24*/ 	.byte	0x03, 0x19
        /*1e26*/ 	.short	0x0af0


	//----- nvinfo : EIATTR_PARAM_CBANK
	.align		4
        /*1e28*/ 	.byte	0x04, 0x0a
        /*1e2a*/ 	.short	(.L_498 - .L_497)
	.align		4
.L_497:
        /*1e2c*/ 	.word	index@(.nv.constant0._ZN7cutlass13device_kernelIN5flash11enable_sm90INS1_16FlashAttnFwdSm90INS1_25CollectiveMainloopFwdSm90ILi2EN4cute5tupleIJNS5_1CILi1EEES8_S8_EEENS6_IJNS7_ILi128EEENS7_ILi64EEENS7_ILi256EEEEEELi256ENS_12float_e4m3_tEfNS_4arch4Sm90ELb0ELb1ELb1ELb1ELb1ELb1ELb0ELb1ELb0ELb1ELb1ELb0EEENS1_21CollectiveEpilogueFwdINS6_IJSA_SC_SB_EEES9_NS_10bfloat16_tESG_Li256ELb1ELb1ELb1ELb1EEENS1_36VarlenDynamicPersistentTileSchedulerILi128ELi64ELi256ELi128ELb1ELb1ELb1ELb1ELb0ELb1EEEEEEEEEvNT_6ParamsE)
        /*1e30*/ 	.short	0x0210
        /*1e32*/ 	.short	0x0af0


	//----- nvinfo : EIATTR_SW_WAR
	.align		4
.L_498:
        /*1e34*/ 	.byte	0x04, 0x36
        /*1e36*/ 	.short	(.L_500 - .L_499)
.L_499:
        /*1e38*/ 	.word	0x00000008
.L_500:


//--------------------- .nv.info._ZN7cutlass13device_kernelIN5flash11enable_sm90INS1_16FlashAttnFwdSm90INS1_25CollectiveMainloopFwdSm90ILi2EN4cute5tupleIJNS5_1CILi1EEES8_S8_EEENS6_IJNS7_ILi128EEESA_NS7_ILi256EEEEEELi256ENS_12float_e4m3_tEfNS_4arch4Sm90ELb1ELb0ELb1ELb0ELb1ELb0ELb0ELb1ELb0ELb1ELb1ELb0EEENS1_21CollectiveEpilogueFwdINS6_IJSA_SB_SA_EEES9_NS_10bfloat16_tESF_Li256ELb0ELb1ELb1ELb1EEENS1_19SingleTileSchedulerILb0ELb1ELb1ELi128EEEEEEEEEvNT_6ParamsE --------------------------
	.section	.nv.info._ZN7cutlass13device_kernelIN5flash11enable_sm90INS1_16FlashAttnFwdSm90INS1_25CollectiveMainloopFwdSm90ILi2EN4cute5tupleIJNS5_1CILi1EEES8_S8_EEENS6_IJNS7_ILi128EEESA_NS7_ILi256EEEEEELi256ENS_12float_e4m3_tEfNS_4arch4Sm90ELb1ELb0ELb1ELb0ELb1ELb0ELb0ELb1ELb0ELb1ELb1ELb0EEENS1_21CollectiveEpilogueFwdINS6_IJSA_SB_SA_EEES9_NS_10bfloat16_tESF_Li256ELb0ELb1ELb1ELb1EEENS1_19SingleTileSchedulerILb0ELb1ELb1ELi128EEEEEEEEEvNT_6ParamsE,"",@"SHT_CUDA_INFO"
	.sectionflags	@""
	.align	4


	//----- nvinfo : EIATTR_CUDA_API_VERSION
	.align		4
        /*0000*/ 	.byte	0x04, 0x37
        /*0002*/ 	.short	(.L_502 - .L_501)
.L_501:
        /*0004*/ 	.word	0x00000082


	//----- nvinfo : EIATTR_KPARAM_INFO
	.align		4
.L_502:
        /*0008*/ 	.byte	0x04, 0x17
        /*000a*/ 	.short	(.L_504 - .L_503)
.L_503:
        /*000c*/ 	.word	0x00000000
        /*0010*/ 	.short	0x0000
        /*0012*/ 	.short	0x0070
        /*0014*/ 	.byte	0x00, 0xf0, 0x01, 0x28


	//----- nvinfo : EIATTR_SPARSE_MMA_MASK
	.align		4
.L_504:
        /*0018*/ 	.byte	0x03, 0x50
        /*001a*/ 	.short	0x0000


	//----- nvinfo : EIATTR_MAXREG_COUNT
	.align		4
        /*001c*/ 	.byte	0x03, 0x1b
        /*001e*/ 	.short	0x00a8


	//----- nvinfo : EIATTR_NUM_BARRIERS
	.align		4
        /*0020*/ 	.byte	0x02, 0x4c
        /*0022*/ 	.byte	0x10
	.zero		1


	//----- nvinfo : EIATTR_EXTERNS
	.align		4
        /*0024*/ 	.byte	0x04, 0x0f
        /*0026*/ 	.short	(.L_506 - .L_505)


	//   ....[0]....
	.align		4
.L_505:
        /*0028*/ 	.word	index@(__assertfail)


	//----- nvinfo : EIATTR_ANNOTATIONS
	.align		4
.L_506:
        /*002c*/ 	.byte	0x04, 0x55
        /*002e*/ 	.short	(.L_508 - .L_507)


	//   ....[0]....
.L_507:
        /* <DEDUP_REMOVED lines=8> */


	//----- nvinfo : EIATTR_MERCURY_ISA_VERSION
	.align		4
.L_508:
        /*00a0*/ 	.byte	0x03, 0x5f
        /*00a2*/ 	.short	0x0101


	//----- nvinfo : EIATTR_INT_WARP_WIDE_INSTR_OFFSETS
	.align		4
        /*00a4*/ 	.byte	0x04, 0x31
        /*00a6*/ 	.short	(.L_510 - .L_509)


	//   ....[0]....
.L_509:
        /*00a8*/ 	.word	0x000000c0


	//   ....[1]....
        /*00ac*/ 	.word	0x000000d0


	//   ....[2]....
        /*00b0*/ 	.word	0x00000170


	//----- nvinfo : EIATTR_COOP_GROUP_MASK_REGIDS
	.align		4
.L_510:
        /*00b4*/ 	.byte	0x04, 0x29
        /*00b6*/ 	.short	(.L_512 - .L_511)


	//   ....[0]....
.L_511:
        /*00b8*/ 	.word	0xffffffff


	//   ....[1]....
        /*00bc*/ 	.word	0xffffffff


	//   ....[2]....
        /*00c0*/ 	.word	0xffffffff


	//   ....[3]....
        /*00c4*/ 	.word	0xffffffff


	//   ....[4]....
        /*00c8*/ 	.word	0xffffffff


	//   ....[5]....
        /*00cc*/ 	.word	0xffffffff


	//   ....[6]....
        /*00d0*/ 	.word	0xffffffff


	//   ....[7]....
        /*00d4*/ 	.word	0xffffffff


	//   ....[8]....
        /*00d8*/ 	.word	0xffffffff


	//   ....[9]....
        /*00dc*/ 	.word	0xffffffff


	//   ....[10]....
        /*00e0*/ 	.word	0xffffffff


	//   ....[11]....
        /*00e4*/ 	.word	0xffffffff


	//   ....[12]....
        /*00e8*/ 	.word	0xffffffff


	//   ....[13]....
        /*00ec*/ 	.word	0xffffffff


	//   ....[14]....
        /*00f0*/ 	.word	0xffffffff


	//   ....[15]....
        /*00f4*/ 	.word	0xffffffff


	//   ....[16]....
        /*00f8*/ 	.word	0xffffffff


	//   ....[17]....
        /*00fc*/ 	.word	0xffffffff


	//   ....[18]....
        /*0100*/ 	.word	0xffffffff


	//   ....[19]....
        /*0104*/ 	.word	0xffffffff


	//   ....[20]....
        /*0108*/ 	.word	0xffffffff


	//   ....[21]....
        /*010c*/ 	.word	0xffffffff


	//   ....[22]....
        /*0110*/ 	.word	0xffffffff


	//   ....[23]....
        /*0114*/ 	.word	0xffffffff


	//   ....[24]....
        /*0118*/ 	.word	0xffffffff


	//   ....[25]....
        /*011c*/ 	.word	0xffffffff


	//   ....[26]....
        /*0120*/ 	.word	0xffffffff


	//   ....[27]....
        /*0124*/ 	.word	0xffffffff


	//   ....[28]....
        /*0128*/ 	.word	0xffffffff


	//   ....[29]....
        /*012c*/ 	.word	0xffffffff


	//   ....[30]....
        /*0130*/ 	.word	0xffffffff


	//   ....[31]....
        /*0134*/ 	.word	0xffffffff


	//   ....[32]....
        /*0138*/ 	.word	0xffffffff


	//   ....[33]....
        /*013c*/ 	.word	0xffffffff


	//   ....[34]....
        /*0140*/ 	.word	0xffffffff


	//   ....[35]....
        /*0144*/ 	.word	0xffffffff


	//   ....[36]....
        /*0148*/ 	.word	0xffffffff


	//   ....[37]....
        /*014c*/ 	.word	0xffffffff


	//   ....[38]....
        /*0150*/ 	.word	0xffffffff


	//   ....[39]....
        /*0154*/ 	.word	0xffffffff


	//   ....[40]....
        /*0158*/ 	.word	0xffffffff


	//   ....[41]....
        /*015c*/ 	.word	0xffffffff


	//   ....[42]....
        /*0160*/ 	.word	0xffffffff


	//   ....[43]....
        /*0164*/ 	.word	0xffffffff


	//   ....[44]....
        /*0168*/ 	.word	0xffffffff


	//   ....[45]....
        /*016c*/ 	.word	0xffffffff


	//   ....[46]....
        /*0170*/ 	.word	0xffffffff


	//   ....[47]....
        /*0174*/ 	.word	0xffffffff


	//   ....[48]....
        /*0178*/ 	.word	0xffffffff


	//   ....[49]....
        /*017c*/ 	.word	0xffffffff


	//   ....[50]....
        /*0180*/ 	.word	0xffffffff


	//   ....[51]....
        /*0184*/ 	.word	0xffffffff


	//   ....[52]....
        /*0188*/ 	.word	0xffffffff


	//   ....[53]....
        /*018c*/ 	.word	0xffffffff


	//   ....[54]....
        /*0190*/ 	.word	0xffffffff


	//   ....[55]....
        /*0194*/ 	.word	0xffffffff


	//   ....[56]....
        /*0198*/ 	.word	0xffffffff


	//   ....[57]....
        /*019c*/ 	.word	0xffffffff


	//   ....[58]....
        /*01a0*/ 	.word	0xffffffff


	//   ....[59]....
        /*01a4*/ 	.word	0xffffffff


	//   ....[60]....
        /*01a8*/ 	.word	0xffffffff


	//   ....[61]....
        /*01ac*/ 	.word	0xffffffff


	//   ....[62]....
        /*01b0*/ 	.word	0xffffffff


	//   ....[63]....
        /*01b4*/ 	.word	0xffffffff


	//   ....[64]....
        /*01b8*/ 	.word	0xffffffff


	//   ....[65]....
        /*01bc*/ 	.word	0xffffffff


	//   ....[66]....
        /*01c0*/ 	.word	0xffffffff


	//   ....[67]....
        /*01c4*/ 	.word	0xffffffff


	//   ....[68]....
        /*01c8*/ 	.word	0xffffffff


	//   ....[69]....
        /*01cc*/ 	.word	0xffffffff


	//   ....[70]....
        /*01d0*/ 	.word	0xffffffff


	//   ....[71]....
        /*01d4*/ 	.word	0xffffffff


	//   ....[72]....
        /*01d8*/ 	.word	0xffffffff


	//   ....[73]....
        /*01dc*/ 	.word	0xffffffff


	//   ....[74]....
        /*01e0*/ 	.word	0xffffffff


	//   ....[75]....
        /*01e4*/ 	.word	0xffffffff


	//   ....[76]....
        /*01e8*/ 	.word	0xffffffff


	//   ....[77]....
        /*01ec*/ 	.word	0xffffffff


	//   ....[78]....
        /*01f0*/ 	.word	0xffffffff


	//   ....[79]....
        /*01f4*/ 	.word	0xffffffff


	//   ....[80]....
        /*01f8*/ 	.word	0xffffffff


	//   ....[81]....
        /*01fc*/ 	.word	0xffffffff


	//   ....[82]....
        /*0200*/ 	.word	0xffffffff


	//   ....[83]....
        /*0204*/ 	.word	0xffffffff


	//   ....[84]....
        /*0208*/ 	.word	0xffffffff


	//   ....[85]....
        /*020c*/ 	.word	0xffffffff


	//   ....[86]....
        /*0210*/ 	.word	0xffffffff


	//   ....[87]....
        /*0214*/ 	.word	0xffffffff


	//   ....[88]....
        /*0218*/ 	.word	0xffffffff


	//   ....[89]....
        /*021c*/ 	.word	0xffffffff


	//   ....[90]....
        /*0220*/ 	.word	0xffffffff


	//   ....[91]....
        /*0224*/ 	.word	0xffffffff


	//   ....[92]....
        /*0228*/ 	.word	0xffffffff


	//   ....[93]....
        /*022c*/ 	.word	0xffffffff


	//   ....[94]....
        /*0230*/ 	.word	0xffffffff


	//   ....[95]....
        /*0234*/ 	.word	0xffffffff


	//   ....[96]....
        /*0238*/ 	.word	0xffffffff


	//   ....[97]....
        /*023c*/ 	.word	0xffffffff


	//   ....[98]....
        /*0240*/ 	.word	0xffffffff


	//   ....[99]....
        /*0244*/ 	.word	0xffffffff


	//   ....[100]....
        /*0248*/ 	.word	0xffffffff


	//   ....[101]....
        /*024c*/ 	.word	0xffffffff


	//   ....[102]....
        /*0250*/ 	.word	0xffffffff


	//   ....[103]....
        /*0254*/ 	.word	0xffffffff


	//   ....[104]....
        /*0258*/ 	.word	0xffffffff


	//   ....[105]....
        /*025c*/ 	.word	0xffffffff


	//   ....[106]....
        /*0260*/ 	.word	0xffffffff


	//   ....[107]....
        /*0264*/ 	.word	0xffffffff


	//   ....[108]....
        /*0268*/ 	.word	0xffffffff


	//   ....[109]....
        /*026c*/ 	.word	0xffffffff


	//   ....[110]....
        /*0270*/ 	.word	0xffffffff


	//   ....[111]....
        /*0274*/ 	.word	0xffffffff


	//   ....[112]....
        /*0278*/ 	.word	0xffffffff


	//   ....[113]....
        /*027c*/ 	.word	0xffffffff


	//   ....[114]....
        /*0280*/ 	.word	0xffffffff


	//   ....[115]....
        /*0284*/ 	.word	0xffffffff


	//   ....[116]....
        /*0288*/ 	.word	0xffffffff


	//   ....[117]....
        /*028c*/ 	.word	0xffffffff


	//   ....[118]....
        /*0290*/ 	.word	0xffffffff


	//   ....[119]....
        /*0294*/ 	.word	0xffffffff


	//   ....[120]....
        /*0298*/ 	.word	0xffffffff


	//   ....[121]....
        /*029c*/ 	.word	0xffffffff


	//   ....[122]....
        /*02a0*/ 	.word	0xffffffff


	//   ....[123]....
        /*02a4*/ 	.word	0xffffffff


	//   ....[124]....
        /*02a8*/ 	.word	0xffffffff


	//   ....[125]....
        /*02ac*/ 	.word	0xffffffff


	//   ....[126]....
        /*02b0*/ 	.word	0xffffffff


	//   ....[127]....
        /*02b4*/ 	.word	0xffffffff


	//   ....[128]....
        /*02b8*/ 	.word	0xffffffff


	//   ....[129]....
        /*02bc*/ 	.word	0xffffffff


	//   ....[130]....
        /*02c0*/ 	.word	0xffffffff


	//   ....[131]....
        /*02c4*/ 	.word	0xffffffff


	//   ....[132]....
        /*02c8*/ 	.word	0xffffffff


	//   ....[133]....
        /*02cc*/ 	.word	0xffffffff


	//   ....[134]....
        /*02d0*/ 	.word	0xffffffff


	//   ....[135]....
        /*02d4*/ 	.word	0xffffffff


	//   ....[136]....
        /*02d8*/ 	.word	0xffffffff


	//   ....[137]....
        /*02dc*/ 	.word	0xffffffff


	//   ....[138]....
        /*02e0*/ 	.word	0xffffffff


	//   ....[139]....
        /*02e4*/ 	.word	0xffffffff


	//   ....[140]....
        /*02e8*/ 	.word	0xffffffff


	//   ....[141]....
        /*02ec*/ 	.word	0xffffffff


	//   ....[142]....
        /*02f0*/ 	.word	0xffffffff


	//   ....[143]....
        /*02f4*/ 	.word	0xffffffff


	//   ....[144]....
        /*02f8*/ 	.word	0xffffffff


	//   ....[145]....
        /*02fc*/ 	.word	0xffffffff


	//   ....[146]....
        /*0300*/ 	.word	0xffffffff


	//   ....[147]....
        /*0304*/ 	.word	0xffffffff


	//   ....[148]....
        /*0308*/ 	.word	0xffffffff


	//   ....[149]....
        /*030c*/ 	.word	0xffffffff


	//   ....[150]....
        /*0310*/ 	.word	0xffffffff


	//   ....[151]....
        /*0314*/ 	.word	0xffffffff


	//   ....[152]....
        /*0318*/ 	.word	0xffffffff


	//   ....[153]....
        /*031c*/ 	.word	0xffffffff


	//   ....[154]....
        /*0320*/ 	.word	0xffffffff


	//   ....[155]....
        /*0324*/ 	.word	0xffffffff


	//   ....[156]....
        /*0328*/ 	.word	0xffffffff


	//   ....[157]....
        /*032c*/ 	.word	0xffffffff


	//   ....[158]....
        /*0330*/ 	.word	0xffffffff


	//   ....[159]....
        /*0334*/ 	.word	0xffffffff


	//   ....[160]....
        /*0338*/ 	.word	0xffffffff


	//   ....[161]....
        /*033c*/ 	.word	0xffffffff


	//   ....[162]....
        /*0340*/ 	.word	0xffffffff


	//   ....[163]....
        /*0344*/ 	.word	0xffffffff


	//   ....[164]....
        /*0348*/ 	.word	0xffffffff


	//   ....[165]....
        /*034c*/ 	.word	0xffffffff


	//   ....[166]....
        /*0350*/ 	.word	0xffffffff


	//   ....[167]....
        /*0354*/ 	.word	0xffffffff


	//   ....[168]....
        /*0358*/ 	.word	0xffffffff


	//   ....[169]....
        /*035c*/ 	.word	0xffffffff


	//   ....[170]....
        /*0360*/ 	.word	0xffffffff


	//   ....[171]....
        /*0364*/ 	.word	0xffffffff


	//   ....[172]....
        /*0368*/ 	.word	0xffffffff


	//   ....[173]....
        /*036c*/ 	.word	0xffffffff


	//   ....[174]....
        /*0370*/ 	.word	0xffffffff


	//   ....[175]....
        /*0374*/ 	.word	0xffffffff


	//   ....[176]....
        /*0378*/ 	.word	0xffffffff


	//   ....[177]....
        /*037c*/ 	.word	0xffffffff


	//   ....[178]....
        /*0380*/ 	.word	0xffffffff


	//   ....[179]....
        /*0384*/ 	.word	0xffffffff


	//   ....[180]....
        /*0388*/ 	.word	0xffffffff


	//   ....[181]....
        /*038c*/ 	.word	0xffffffff


	//   ....[182]....
        /*0390*/ 	.word	0xffffffff


	//   ....[183]....
        /*0394*/ 	.word	0xffffffff


	//   ....[184]....
        /*0398*/ 	.word	0xffffffff


	//   ....[185]....
        /*039c*/ 	.word	0xffffffff


	//   ....[186]....
        /*03a0*/ 	.word	0xffffffff


	//   ....[187]....
        /*03a4*/ 	.word	0xffffffff


	//   ....[188]....
        /*03a8*/ 	.word	0xffffffff


	//   ....[189]....
        /*03ac*/ 	.word	0xffffffff


	//   ....[190]....
        /*03b0*/ 	.word	0xffffffff


	//   ....[191]....
        /*03b4*/ 	.word	0xffffffff


	//   ....[192]....
        /*03b8*/ 	.word	0xffffffff


	//   ....[193]....
        /*03bc*/ 	.word	0xffffffff


	//   ....[194]....
        /*03c0*/ 	.word	0xffffffff


	//   ....[195]....
        /*03c4*/ 	.word	0xffffffff


	//   ....[196]....
        /*03c8*/ 	.word	0xffffffff


	//   ....[197]....
        /*03cc*/ 	.word	0xffffffff


	//   ....[198]....
        /*03d0*/ 	.word	0xffffffff


	//   ....[199]....
        /*03d4*/ 	.word	0xffffffff


	//   ....[200]....
        /*03d8*/ 	.word	0xffffffff


	//   ....[201]....
        /*03dc*/ 	.word	0xffffffff


	//   ....[202]....
        /*03e0*/ 	.word	0xffffffff


	//   ....[203]....
        /*03e4*/ 	.word	0xffffffff


	//   ....[204]....
        /*03e8*/ 	.word	0xffffffff


	//   ....[205]....
        /*03ec*/ 	.word	0xffffffff


	//   ....[206]....
        /*03f0*/ 	.word	0xffffffff


	//   ....[207]....
        /*03f4*/ 	.word	0xffffffff


	//   ....[208]....
        /*03f8*/ 	.word	0xffffffff


	//   ....[209]....
        /*03fc*/ 	.word	0xffffffff


	//   ....[210]....
        /*0400*/ 	.word	0xffffffff


	//   ....[211]....
        /*0404*/ 	.word	0xffffffff


	//   ....[212]....
        /*0408*/ 	.word	0xffffffff


	//   ....[213]....
        /*040c*/ 	.word	0xffffffff


	//   ....[214]....
        /*0410*/ 	.word	0xffffffff


	//   ....[215]....
        /*0414*/ 	.word	0xffffffff


	//   ....[216]....
        /*0418*/ 	.word	0xffffffff


	//   ....[217]....
        /*041c*/ 	.word	0xffffffff


	//   ....[218]....
        /*0420*/ 	.word	0xffffffff


	//   ....[219]....
        /*0424*/ 	.word	0xffffffff


	//   ....[220]....
        /*0428*/ 	.word	0xffffffff


	//   ....[221]....
        /*042c*/ 	.word	0xffffffff


	//   ....[222]....
        /*0430*/ 	.word	0xffffffff


	//   ....[223]....
        /*0434*/ 	.word	0xffffffff


	//   ....[224]....
        /*0438*/ 	.word	0xffffffff


	//   ....[225]....
        /*043c*/ 	.word	0xffffffff


	//   ....[226]....
        /*0440*/ 	.word	0xffffffff


	//   ....[227]....
        /*0444*/ 	.word	0xffffffff


	//   ....[228]....
        /*0448*/ 	.word	0xffffffff


	//   ....[229]....
        /*044c*/ 	.word	0xffffffff


	//   ....[230]....
        /*0450*/ 	.word	0xffffffff


	//   ....[231]....
        /*0454*/ 	.word	0xffffffff


	//   ....[232]....
        /*0458*/ 	.word	0xffffffff


	//   ....[233]....
        /*045c*/ 	.word	0xffffffff


	//   ....[234]....
        /*0460*/ 	.word	0xffffffff


	//   ....[235]....
        /*0464*/ 	.word	0xffffffff


	//   ....[236]....
        /*0468*/ 	.word	0xffffffff


	//   ....[237]....
        /*046c*/ 	.word	0xffffffff


	//   ....[238]....
        /*0470*/ 	.word	0xffffffff


	//   ....[239]....
        /*0474*/ 	.word	0xffffffff


	//   ....[240]....
        /*0478*/ 	.word	0xffffffff


	//   ....[241]....
        /*047c*/ 	.word	0xffffffff


	//   ....[242]....
        /*0480*/ 	.word	0xffffffff


	//   ....[243]....
        /*0484*/ 	.word	0xffffffff


	//   ....[244]....
        /*0488*/ 	.word	0xffffffff


	//   ....[245]....
        /*048c*/ 	.word	0x0500000f


	//   ....[246]....
        /*0490*/ 	.word	0x0500000f


	//   ....[247]....
        /*0494*/ 	.word	0x0500000f


	//   ....[248]....
        /*0498*/ 	.word	0x0500000f


	//   ....[249]....
        /*049c*/ 	.word	0x0500000f


	//   ....[250]....
        /*04a0*/ 	.word	0x0500000f


	//   ....[251]....
        /*04a4*/ 	.word	0x0500000f


	//   ....[252]....
        /*04a8*/ 	.word	0x0500000f


	//   ....[253]....
        /*04ac*/ 	.word	0x0500000f


	//   ....[254]....
        /*04b0*/ 	.word	0x0500000f


	//   ....[255]....
        /*04b4*/ 	.word	0x0500000f


	//   ....[0]....
        /*04b8*/ 	.word	0x0500000f


	//   ....[1]....
        /*04bc*/ 	.word	0x0500000f


	//   ....[2]....
        /*04c0*/ 	.word	0x0500000f


	//   ....[3]....
        /*04c4*/ 	.word	0x0500000f


	//   ....[4]....
        /*04c8*/ 	.word	0x0500000f


	//   ....[5]....
        /*04cc*/ 	.word	0x0500000f


	//   ....[6]....
        /*04d0*/ 	.word	0x0500000f


	//   ....[7]....
        /*04d4*/ 	.word	0x0500000f


	//   ....[8]....
        /*04d8*/ 	.word	0x0500000f


	//   ....[9]....
        /*04dc*/ 	.word	0x0500000f


	//   ....[10]....
        /*04e0*/ 	.word	0x0500000f


	//   ....[11]....
        /*04e4*/ 	.word	0x0500000f


	//   ....[12]....
        /*04e8*/ 	.word	0x0500000f


	//   ....[13]....
        /*04ec*/ 	.word	0x0500000f


	//   ....[14]....
        /*04f0*/ 	.word	0x0500000f


	//   ....[15]....
        /*04f4*/ 	.word	0x0500000f


	//   ....[16]....
        /*04f8*/ 	.word	0x0500000f


	//   ....[17]....
        /*04fc*/ 	.word	0x0500000f


	//   ....[18]....
        /*0500*/ 	.word	0x0500000f


	//   ....[19]....
        /*0504*/ 	.word	0x0500000f


	//   ....[20]....
        /*0508*/ 	.word	0x0500000f


	//   ....[21]....
        /*050c*/ 	.word	0x0500000f


	//   ....[22]....
        /*0510*/ 	.word	0x0500000f


	//   ....[23]....
        /*0514*/ 	.word	0x0500000f


	//   ....[24]....
        /*0518*/ 	.word	0x0500000f


	//   ....[25]....
        /*051c*/ 	.word	0x0500000f


	//   ....[26]....
        /*0520*/ 	.word	0x0500000f


	//   ....[27]....
        /*0524*/ 	.word	0x0500000f


	//   ....[28]....
        /*0528*/ 	.word	0x0500000f


	//   ....[29]....
        /*052c*/ 	.word	0x0500000f


	//   ....[30]....
        /*0530*/ 	.word	0x0500000f


	//   ....[31]....
        /*0534*/ 	.word	0x0500000f


	//   ....[32]....
        /*0538*/ 	.word	0x0500000f


	//   ....[33]....
        /*053c*/ 	.word	0x0500000f


	//   ....[34]....
        /*0540*/ 	.word	0x0500000f


	//   ....[35]....
        /*0544*/ 	.word	0x0500000f


	//   ....[36]....
        /*0548*/ 	.word	0x0500000f


	//   ....[37]....
        /*054c*/ 	.word	0x0500000f


	//   ....[38]....
        /*0550*/ 	.word	0x0500000f


	//   ....[39]....
        /*0554*/ 	.word	0x0500000f


	//   ....[40]....
        /*0558*/ 	.word	0x0500000f


	//   ....[41]....
        /*055c*/ 	.word	0x0500000f


	//   ....[42]....
        /*0560*/ 	.word	0x0500000f


	//   ....[43]....
        /*0564*/ 	.word	0x0500000f


	//   ....[44]....
        /*0568*/ 	.word	0x0500000f


	//   ....[45]....
        /*056c*/ 	.word	0x0500000f


	//   ....[46]....
        /*0570*/ 	.word	0x0500000f


	//   ....[47]....
        /*0574*/ 	.word	0x0500000f


	//   ....[48]....
        /*0578*/ 	.word	0x0500000f


	//   ....[49]....
        /*057c*/ 	.word	0x0500000f


	//   ....[50]....
        /*0580*/ 	.word	0x0500000f


	//   ....[51]....
        /*0584*/ 	.word	0x0500000f


	//   ....[52]....
        /*0588*/ 	.word	0x0500000f


	//   ....[53]....
        /*058c*/ 	.word	0x0500000f


	//   ....[54]....
        /*0590*/ 	.word	0x0500000f


	//   ....[55]....
        /*0594*/ 	.word	0x0500000f


	//   ....[56]....
        /*0598*/ 	.word	0x0500000f


	//   ....[57]....
        /*059c*/ 	.word	0x0500000f


	//   ....[58]....
        /*05a0*/ 	.word	0x0500000f


	//   ....[59]....
        /*05a4*/ 	.word	0x0500000f


	//   ....[60]....
        /*05a8*/ 	.word	0x0500000f


	//   ....[61]....
        /*05ac*/ 	.word	0x0500000f


	//   ....[62]....
        /*05b0*/ 	.word	0x0500000f


	//   ....[63]....
        /*05b4*/ 	.word	0x0500000f


	//   ....[64]....
        /*05b8*/ 	.word	0x0500000f


	//   ....[65]....
        /*05bc*/ 	.word	0x0500000f


	//   ....[66]....
        /*05c0*/ 	.word	0x0500000f


	//   ....[67]....
        /*05c4*/ 	.word	0x0500000f


	//   ....[68]....
        /*05c8*/ 	.word	0x0500000f


	//   ....[69]....
        /*05cc*/ 	.word	0x0500000f


	//----- nvinfo : EIATTR_COOP_GROUP_INSTR_OFFSETS
	.align		4
.L_512:
        /*05d0*/ 	.byte	0x04, 0x28
        /*05d2*/ 	.short	(.L_514 - .L_513)


	//   ....[0]....
.L_513:
        /*05d4*/ 	.word	0x00000080


	//   ....[1]....
        /*05d8*/ 	.word	0x00000090


	//   ....[2]....
        /*05dc*/ 	.word	0x000002d0


	//   ....[3]....
        /*05e0*/ 	.word	0x00000430


	//   ....[4]....
        /*05e4*/ 	.word	0x00000550


	//   ....[5]....
        /*05e8*/ 	.word	0x000006b0


	//   ....[6]....
        /*05ec*/ 	.word	0x000013a0


	//   ....[7]....
        /*05f0*/ 	.word	0x000021c0


	//   ....[8]....
        /*05f4*/ 	.word	0x00002550


	//   ....[9]....
        /*05f8*/ 	.word	0x00002d20


	//   ....[10]....
        /*05fc*/ 	.word	0x00002d80


	//   ....[11]....
        /*0600*/ 	.word	0x00003790


	//   ....[12]....
        /*0604*/ 	.word	0x000037f0


	//   ....[13]....
        /*0608*/ 	.word	0x00004d70


	//   ....[14]....
        /*060c*/ 	.word	0x000057b0


	//   ....[15]....
        /*0610*/ 	.word	0x00005900


	//   ....[16]....
        /*0614*/ 	.word	0x000059d0


	//   ....[17]....
        /*0618*/ 	.word	0x00006350


	//   ....[18]....
        /*061c*/ 	.word	0x000063d0


	//   ....[19]....
        /*0620*/ 	.word	0x000087d0


	//   ....[20]....
        /*0624*/ 	.word	0x00008840


	//   ....[21]....
        /*0628*/ 	.word	0x00008e60


	//   ....[22]....
        /*062c*/ 	.word	0x00008fc0


	//   ....[23]....
        /*0630*/ 	.word	0x0000a730


	//   ....[24]....
        /*0634*/ 	.word	0x0000a740


	//   ....[25]....
        /*0638*/ 	.word	0x0000a7a0


	//   ....[26]....
        /*063c*/ 	.word	0x0000a7b0


	//   ....[27]....
        /*0640*/ 	.word	0x0000bd10


	//   ....[28]....
        /*0644*/ 	.word	0x0000bd40


	//   ....[29]....
        /*0648*/ 	.word	0x0000bd70


	//   ....[30]....
        /*064c*/ 	.word	0x0000bd90


	//   ....[31]....
        /*0650*/ 	.word	0x0000bda0


	//   ....[32]....
        /*0654*/ 	.word	0x0000bdb0


	//   ....[33]....
        /*0658*/ 	.word	0x0000bdc0


	//   ....[34]....
        /*065c*/ 	.word	0x0000bdd0


	//   ....[35]....
        /*0660*/ 	.word	0x0000bde0


	//   ....[36]....
        /*0664*/ 	.word	0x0000bdf0


	//   ....[37]....
        /*0668*/ 	.word	0x0000be00


	//   ....[38]....
        /*066c*/ 	.word	0x0000be10


	//   ....[39]....
        /*0670*/ 	.word	0x0000be20


	//   ....[40]....
        /*0674*/ 	.word	0x0000be30


	//   ....[41]....
        /*0678*/ 	.word	0x0000be40


	//   ....[42]....
        /*067c*/ 	.word	0x0000be50


	//   ....[43]....
        /*0680*/ 	.word	0x0000be60


	//   ....[44]....
        /*0684*/ 	.word	0x0000be70


	//   ....[45]....
        /*0688*/ 	.word	0x0000be80


	//   ....[46]....
        /*068c*/ 	.word	0x0000be90


	//   ....[47]....
        /*0690*/ 	.word	0x0000beb0


	//   ....[48]....
        /*0694*/ 	.word	0x0000bec0


	//   ....[49]....
        /*0698*/ 	.word	0x0000bed0


	//   ....[50]....
        /*069c*/ 	.word	0x0000bee0


	//   ....[51]....
        /*06a0*/ 	.word	0x0000bef0


	//   ....[52]....
        /*06a4*/ 	.word	0x0000bf00


	//   ....[53]....
        /*06a8*/ 	.word	0x0000bf20


	//   ....[54]....
        /*06ac*/ 	.word	0x0000bf30


	//   ....[55]....
        /*06b0*/ 	.word	0x0000bf40


	//   ....[56]....
        /*06b4*/ 	.word	0x0000bf50


	//   ....[57]....
        /*06b8*/ 	.word	0x0000bf60


	//   ....[58]....
        /*06bc*/ 	.word	0x0000bf70


	//   ....[59]....
        /*06c0*/ 	.word	0x0000bf80


	//   ....[60]....
        /*06c4*/ 	.word	0x0000bf90


	//   ....[61]....
        /*06c8*/ 	.word	0x0000bfa0


	//   ....[62]....
        /*06cc*/ 	.word	0x0000bfb0


	//   ....[63]....
        /*06d0*/ 	.word	0x0000bfc0


	//   ....[64]....
        /*06d4*/ 	.word	0x0000bfd0


	//   ....[65]....
        /*06d8*/ 	.word	0x0000bfe0


	//   ....[66]....
        /*06dc*/ 	.word	0x0000bff0


	//   ....[67]....
        /*06e0*/ 	.word	0x0000c000


	//   ....[68]....
        /*06e4*/ 	.word	0x0000c010


	//   ....[69]....
        /*06e8*/ 	.word	0x0000c020


	//   ....[70]....
        /*06ec*/ 	.word	0x0000c030


	//   ....[71]....
        /*06f0*/ 	.word	0x0000c040


	//   ....[72]....
        /*06f4*/ 	.word	0x0000c050


	//   ....[73]....
        /*06f8*/ 	.word	0x0000c070


	//   ....[74]....
        /*06fc*/ 	.word	0x0000c090


	//   ....[75]....
        /*0700*/ 	.word	0x0000c0b0


	//   ....[76]....
        /*0704*/ 	.word	0x0000c0e0


	//   ....[77]....
        /*0708*/ 	.word	0x0000c100


	//   ....[78]....
        /*070c*/ 	.word	0x0000c110


	//   ....[79]....
        /*0710*/ 	.word	0x0000c120


	//   ....[80]....
        /*0714*/ 	.word	0x0000c130


	//   ....[81]....
        /*0718*/ 	.word	0x0000c150


	//   ....[82]....
        /*071c*/ 	.word	0x0000c160


	//   ....[83]....
        /*0720*/ 	.word	0x0000c180


	//   ....[84]....
        /*0724*/ 	.word	0x0000c1a0


	//   ....[85]....
        /*0728*/ 	.word	0x0000c1c0


	//   ....[86]....
        /*072c*/ 	.word	0x0000c1f0


	//   ....[87]....
        /*0730*/ 	.word	0x0000c220


	//   ....[88]....
        /*0734*/ 	.word	0x0000c250


	//   ....[89]....
        /*0738*/ 	.word	0x0000c280


	//   ....[90]....
        /*073c*/ 	.word	0x0000c2b0


	//   ....[91]....
        /*0740*/ 	.word	0x0000c2d0


	//   ....[92]....
        /*0744*/ 	.word	0x0000c300


	//   ....[93]....
        /*0748*/ 	.word	0x0000c320


	//   ....[94]....
        /*074c*/ 	.word	0x0000c340


	//   ....[95]....
        /*0750*/ 	.word	0x0000c370


	//   ....[96]....
        /*0754*/ 	.word	0x0000c3a0


	//   ....[97]....
        /*0758*/ 	.word	0x0000c3d0


	//   ....[98]....
        /*075c*/ 	.word	0x0000c400


	//   ....[99]....
        /*0760*/ 	.word	0x0000c430


	//   ....[100]....
        /*0764*/ 	.word	0x0000c450


	//   ....[101]....
        /*0768*/ 	.word	0x0000c460


	//   ....[102]....
        /*076c*/ 	.word	0x0000c470


	//   ....[103]....
        /*0770*/ 	.word	0x0000c480


	//   ....[104]....
        /*0774*/ 	.word	0x0000c4b0


	//   ....[105]....
        /*0778*/ 	.word	0x0000c4d0


	//   ....[106]....
        /*077c*/ 	.word	0x0000c510


	//   ....[107]....
        /*0780*/ 	.word	0x0000c530


	//   ....[108]....
        /*0784*/ 	.word	0x0000c560


	//   ....[109]....
        /*0788*/ 	.word	0x0000c580


	//   ....[110]....
        /*078c*/ 	.word	0x0000c590


	//   ....[111]....
        /*0790*/ 	.word	0x0000c5a0


	//   ....[112]....
        /*0794*/ 	.word	0x0000c5b0


	//   ....[113]....
        /*0798*/ 	.word	0x0000c5e0


	//   ....[114]....
        /*079c*/ 	.word	0x0000c610


	//   ....[115]....
        /*07a0*/ 	.word	0x0000c650


	//   ....[116]....
        /*07a4*/ 	.word	0x0000c680


	//   ....[117]....
        /*07a8*/ 	.word	0x0000c6b0


	//   ....[118]....
        /*07ac*/ 	.word	0x0000c6f0


	//   ....[119]....
        /*07b0*/ 	.word	0x0000c720


	//   ....[120]....
        /*07b4*/ 	.word	0x0000c760


	//   ....[121]....
        /*07b8*/ 	.word	0x0000c7a0


	//   ....[122]....
        /*07bc*/ 	.word	0x0000c7e0


	//   ....[123]....
        /*07c0*/ 	.word	0x0000c820


	//   ....[124]....
        /*07c4*/ 	.word	0x0000c840


	//   ....[125]....
        /*07c8*/ 	.word	0x0000c860


	//   ....[126]....
        /*07cc*/ 	.word	0x0000c870


	//   ....[127]....
        /*07d0*/ 	.word	0x0000c880


	//   ....[128]....
        /*07d4*/ 	.word	0x0000c890


	//   ....[129]....
        /*07d8*/ 	.word	0x0000c8c0


	//   ....[130]....
        /*07dc*/ 	.word	0x0000c8d0


	//   ....[131]....
        /*07e0*/ 	.word	0x0000c8e0


	//   ....[132]....
        /*07e4*/ 	.word	0x0000c8f0


	//   ....[133]....
        /*07e8*/ 	.word	0x0000c900


	//   ....[134]....
        /*07ec*/ 	.word	0x0000c910


	//   ....[135]....
        /*07f0*/ 	.word	0x0000c920


	//   ....[136]....
        /*07f4*/ 	.word	0x0000c930


	//   ....[137]....
        /*07f8*/ 	.word	0x0000c940


	//   ....[138]....
        /*07fc*/ 	.word	0x0000c950


	//   ....[139]....
        /*0800*/ 	.word	0x0000c960


	//   ....[140]....
        /*0804*/ 	.word	0x0000c970


	//   ....[141]....
        /*0808*/ 	.word	0x0000c980


	//   ....[142]....
        /*080c*/ 	.word	0x0000c990


	//   ....[143]....
        /*0810*/ 	.word	0x0000c9b0


	//   ....[144]....
        /*0814*/ 	.word	0x0000c9d0


	//   ....[145]....
        /*0818*/ 	.word	0x0000c9f0


	//   ....[146]....
        /*081c*/ 	.word	0x0000ca40


	//   ....[147]....
        /*0820*/ 	.word	0x0000cac0


	//   ....[148]....
        /*0824*/ 	.word	0x0000cb90


	//   ....[149]....
        /*0828*/ 	.word	0x0000cbd0


	//   ....[150]....
        /*082c*/ 	.word	0x0000cc20


	//   ....[151]....
        /*0830*/ 	.word	0x0000cc90


	//   ....[152]....
        /*0834*/ 	.word	0x0000ccd0


	//   ....[153]....
        /*0838*/ 	.word	0x0000cd10


	//   ....[154]....
        /*083c*/ 	.word	0x0000cd50


	//   ....[155]....
        /*0840*/ 	.word	0x0000ce70


	//   ....[156]....
        /*0844*/ 	.word	0x0000cec0


	//   ....[157]....
        /*0848*/ 	.word	0x0000cf00


	//   ....[158]....
        /*084c*/ 	.word	0x0000cf40


	//   ....[159]....
        /*0850*/ 	.word	0x0000cfc0


	//   ....[160]....
        /*0854*/ 	.word	0x0000cff0


	//   ....[161]....
        /*0858*/ 	.word	0x0000dd60


	//   ....[162]....
        /*085c*/ 	.word	0x0000dd90


	//   ....[163]....
        /*0860*/ 	.word	0x0000eee0


	//   ....[164]....
        /*0864*/ 	.word	0x00010200


	//   ....[165]....
        /*0868*/ 	.word	0x00010240


	//   ....[166]....
        /*086c*/ 	.word	0x000102e0


	//   ....[167]....
        /*0870*/ 	.word	0x00010350


	//   ....[168]....
        /*0874*/ 	.word	0x00010370


	//   ....[169]....
        /*0878*/ 	.word	0x000103d0


	//   ....[170]....
        /*087c*/ 	.word	0x000103f0


	//   ....[171]....
        /*0880*/ 	.word	0x00010450


	//   ....[172]....
        /*0884*/ 	.word	0x00010470


	//   ....[173]....
        /*0888*/ 	.word	0x000104d0


	//   ....[174]....
        /*088c*/ 	.word	0x000104f0


	//   ....[175]....
        /*0890*/ 	.word	0x00010550


	//   ....[176]....
        /*0894*/ 	.word	0x00010570


	//   ....[177]....
        /*0898*/ 	.word	0x000105d0


	//   ....[178]....
        /*089c*/ 	.word	0x000105f0


	//   ....[179]....
        /*08a0*/ 	.word	0x00010600


	//   ....[180]....
        /*08a4*/ 	.word	0x000109a0


	//   ....[181]....
        /*08a8*/ 	.word	0x000109d0


	//   ....[182]....
        /*08ac*/ 	.word	0x00010a60


	//   ....[183]....
        /*08b0*/ 	.word	0x00010aa0


	//   ....[184]....
        /*08b4*/ 	.word	0x00010ad0


	//   ....[185]....
        /*08b8*/ 	.word	0x00010b00


	//   ....[186]....
        /*08bc*/ 	.word	0x00010b60


	//   ....[187]....
        /*08c0*/ 	.word	0x00010b90


	//   ....[188]....
        /*08c4*/ 	.word	0x00010bf0


	//   ....[189]....
        /*08c8*/ 	.word	0x00010c20


	//   ....[190]....
        /*08cc*/ 	.word	0x00010c70


	//   ....[191]....
        /*08d0*/ 	.word	0x00010ca0


	//   ....[192]....
        /*08d4*/ 	.word	0x00010ce0


	//   ....[193]....
        /*08d8*/ 	.word	0x00010d10


	//   ....[194]....
        /*08dc*/ 	.word	0x00010d80


	//   ....[195]....
        /*08e0*/ 	.word	0x00010da0


	//   ....[196]....
        /*08e4*/ 	.word	0x00011370


	//   ....[197]....
        /*08e8*/ 	.word	0x000113a0


	//   ....[198]....
        /*08ec*/ 	.word	0x000113d0


	//   ....[199]....
        /*08f0*/ 	.word	0x00011430


	//   ....[200]....
        /*08f4*/ 	.word	0x000114b0


	//   ....[201]....
        /*08f8*/ 	.word	0x000114d0


	//   ....[202]....
        /*08fc*/ 	.word	0x00011550


	//   ....[203]....
        /*0900*/ 	.word	0x00011570


	//   ....[204]....
        /*0904*/ 	.word	0x000115f0


	//   ....[205]....
        /*0908*/ 	.word	0x00011610


	//   ....[206]....
        /*090c*/ 	.word	0x00011690


	//   ....[207]....
        /*0910*/ 	.word	0x000116b0


	//   ....[208]....
        /*0914*/ 	.word	0x00011730


	//   ....[209]....
        /*0918*/ 	.word	0x00011750


	//   ....[210]....
        /*091c*/ 	.word	0x000117d0


	//   ....[211]....
        /*0920*/ 	.word	0x00011800


	//   ....[212]....
        /*0924*/ 	.word	0x00011ed0


	//   ....[213]....
        /*0928*/ 	.word	0x00011ef0


	//   ....[214]....
        /*092c*/ 	.word	0x00011f10


	//   ....[215]....
        /*0930*/ 	.word	0x00011f50


	//   ....[216]....
        /*0934*/ 	.word	0x00011f70


	//   ....[217]....
        /*0938*/ 	.word	0x00011fb0


	//   ....[218]....
        /*093c*/ 	.word	0x00011fd0


	//   ....[219]....
        /*0940*/ 	.word	0x00012010


	//   ....[220]....
        /*0944*/ 	.word	0x00012030


	//   ....[221]....
        /*0948*/ 	.word	0x00012070


	//   ....[222]....
        /*094c*/ 	.word	0x00012090


	//   ....[223]....
        /*0950*/ 	.word	0x000120d0


	//   ....[224]....
        /*0954*/ 	.word	0x000120f0


	//   ....[225]....
        /*0958*/ 	.word	0x00012130


	//   ....[226]....
        /*095c*/ 	.word	0x00012150


	//   ....[227]....
        /*0960*/ 	.word	0x00012160


	//   ....[228]....
        /*0964*/ 	.word	0x00012490


	//   ....[229]....
        /*0968*/ 	.word	0x000124b0


	//   ....[230]....
        /*096c*/ 	.word	0x000124d0


	//   ....[231]....
        /*0970*/ 	.word	0x000124e0


	//   ....[232]....
        /*0974*/ 	.word	0x000124f0


	//   ....[233]....
        /*0978*/ 	.word	0x00012500


	//   ....[234]....
        /*097c*/ 	.word	0x00012520


	//   ....[235]....
        /*0980*/ 	.word	0x00012570


	//   ....[236]....
        /*0984*/ 	.word	0x00012590


	//   ....[237]....
        /*0988*/ 	.word	0x000125d0


	//   ....[238]....
        /*098c*/ 	.word	0x000125f0


	//   ....[239]....
        /*0990*/ 	.word	0x00012630


	//   ....[240]....
        /*0994*/ 	.word	0x00012650


	//   ....[241]....
        /*0998*/ 	.word	0x000126a0


	//   ....[242]....
        /*099c*/ 	.word	0x000126d0


	//   ....[243]....
        /*09a0*/ 	.word	0x000126f0


	//   ....[244]....
        /*09a4*/ 	.word	0x00013e20


	//   ....[245]....
        /*09a8*/ 	.word	0x00014400


	//   ....[246]....
        /*09ac*/ 	.word	0x000144e0


	//   ....[247]....
        /*09b0*/ 	.word	0x000145d0


	//   ....[248]....
        /*09b4*/ 	.word	0x00014680


	//   ....[249]....
        /*09b8*/ 	.word	0x00014750


	//   ....[250]....
        /*09bc*/ 	.word	0x000147b0


	//   ....[251]....
        /*09c0*/ 	.word	0x00014880


	//   ....[252]....
        /*09c4*/ 	.word	0x000148e0


	//   ....[253]....
        /*09c8*/ 	.word	0x000149b0


	//   ....[254]....
        /*09cc*/ 	.word	0x00014a10


	//   ....[255]....
        /*09d0*/ 	.word	0x00014ae0


	//   ....[0]....
        /*09d4*/ 	.word	0x00014b40


	//   ....[1]....
        /*09d8*/ 	.word	0x00014c10


	//   ....[2]....
        /*09dc*/ 	.word	0x00014c70


	//   ....[3]....
        /*09e0*/ 	.word	0x00014d40


	//   ....[4]....
        /*09e4*/ 	.word	0x00014da0


	//   ....[5]....
        /*09e8*/ 	.word	0x00014e60


	//   ....[6]....
        /*09ec*/ 	.word	0x00014fe0


	//   ....[7]....
        /*09f0*/ 	.word	0x00015070


	//   ....[8]....
        /*09f4*/ 	.word	0x00015160


	//   ....[9]....
        /*09f8*/ 	.word	0x000151b0


	//   ....[10]....
        /*09fc*/ 	.word	0x000152b0


	//   ....[11]....
        /*0a00*/ 	.word	0x00015300


	//   ....[12]....
        /*0a04*/ 	.word	0x00015400


	//   ....[13]....
        /*0a08*/ 	.word	0x00015450


	//   ....[14]....
        /*0a0c*/ 	.word	0x00015530


	//   ....[15]....
        /*0a10*/ 	.word	0x000155d0


	//   ....[16]....
        /*0a14*/ 	.word	0x00015650


	//   ....[17]....
        /*0a18*/ 	.word	0x00015700


	//   ....[18]....
        /*0a1c*/ 	.word	0x00015760


	//   ....[19]....
        /*0a20*/ 	.word	0x00015830


	//   ....[20]....
        /*0a24*/ 	.word	0x000158a0


	//   ....[21]....
        /*0a28*/ 	.word	0x00015960


	//   ....[22]....
        /*0a2c*/ 	.word	0x000159f0


	//   ....[23]....
        /*0a30*/ 	.word	0x00015a60


	//   ....[24]....
        /*0a34*/ 	.word	0x00015b10


	//   ....[25]....
        /*0a38*/ 	.word	0x00015bd0


	//   ....[26]....
        /*0a3c*/ 	.word	0x00015c50


	//   ....[27]....
        /*0a40*/ 	.word	0x00015d20


	//   ....[28]....
        /*0a44*/ 	.word	0x00015d90


	//   ....[29]....
        /*0a48*/ 	.word	0x00015e70


	//   ....[30]....
        /*0a4c*/ 	.word	0x00015ee0


	//   ....[31]....
        /*0a50*/ 	.word	0x00015fc0


	//   ....[32]....
        /*0a54*/ 	.word	0x00016030


	//   ....[33]....
        /*0a58*/ 	.word	0x00016110


	//   ....[34]....
        /*0a5c*/ 	.word	0x00016180


	//   ....[35]....
        /*0a60*/ 	.word	0x00016250


	//   ....[36]....
        /*0a64*/ 	.word	0x000162c0


	//   ....[37]....
        /*0a68*/ 	.word	0x00016380


	//   ....[38]....
        /*0a6c*/ 	.word	0x000164b0


	//   ....[39]....
        /*0a70*/ 	.word	0x00016550


	//   ....[40]....
        /*0a74*/ 	.word	0x000165b0


	//   ....[41]....
        /*0a78*/ 	.word	0x00016660


	//   ....[42]....
        /*0a7c*/ 	.word	0x000166c0


	//   ....[43]....
        /*0a80*/ 	.word	0x00016770


	//   ....[44]....
        /*0a84*/ 	.word	0x000167d0


	//   ....[45]....
        /*0a88*/ 	.word	0x00016880


	//   ....[46]....
        /*0a8c*/ 	.word	0x000168e0


	//   ....[47]....
        /*0a90*/ 	.word	0x00016990


	//   ....[48]....
        /*0a94*/ 	.word	0x000169f0


	//   ....[49]....
        /*0a98*/ 	.word	0x00016aa0


	//   ....[50]....
        /*0a9c*/ 	.word	0x00016b00


	//   ....[51]....
        /*0aa0*/ 	.word	0x00016bb0


	//   ....[52]....
        /*0aa4*/ 	.word	0x00016c10


	//   ....[53]....
        /*0aa8*/ 	.word	0x00016cc0


	//   ....[54]....
        /*0aac*/ 	.word	0x00016da0


	//   ....[55]....
        /*0ab0*/ 	.word	0x00016e40


	//   ....[56]....
        /*0ab4*/ 	.word	0x00016eb0


	//   ....[57]....
        /*0ab8*/ 	.word	0x00016f60


	//   ....[58]....
        /*0abc*/ 	.word	0x00016fc0


	//   ....[59]....
        /*0ac0*/ 	.word	0x00017080


	//   ....[60]....
        /*0ac4*/ 	.word	0x000170e0


	//   ....[61]....
        /*0ac8*/ 	.word	0x00017190


	//   ....[62]....
        /*0acc*/ 	.word	0x00017220


	//   ....[63]....
        /*0ad0*/ 	.word	0x000172c0


	//   ....[64]....
        /*0ad4*/ 	.word	0x00017320


	//   ....[65]....
        /*0ad8*/ 	.word	0x000173e0


	//   ....[66]....
        /*0adc*/ 	.word	0x00017440


	//   ....[67]....
        /*0ae0*/ 	.word	0x000174f0


	//   ....[68]....
        /*0ae4*/ 	.word	0x00017580


	//   ....[69]....
        /*0ae8*/ 	.word	0x00017620


	//----- nvinfo : EIATTR_REG_RECONFIG
	.align		4
.L_514:
        /*0aec*/ 	.byte	0x01, 0x54
	.zero		2


	//----- nvinfo : EIATTR_SYSCALL_OFFSETS
	.align		4
        /*0af0*/ 	.byte	0x04, 0x46
        /*0af2*/ 	.short	(.L_516 - .L_515)


	//   ....[0]....
.L_515:
        /*0af4*/ 	.word	0x00001560


	//   ....[1]....
        /*0af8*/ 	.word	0x0000f710


	//   ....[2]....
        /*0afc*/ 	.word	0x0000f850


	//   ....[3]....
        /*0b00*/ 	.word	0x0000f990


	//   ....[4]....
        /*0b04*/ 	.word	0x0000fab0


	//   ....[5]....
        /*0b08*/ 	.word	0x000110c0


	//----- nvinfo : EIATTR_MBARRIER_INSTR_OFFSETS
	.align		4
.L_516:
        /*0b0c*/ 	.byte	0x04, 0x39
        /*0b0e*/ 	.short	(.L_518 - .L_517)


	//   ....[0]....
.L_517:
        /*0b10*/ 	.word	0x00000180
        /*0b14*/ 	.word	0x000000ff
        /*0b18*/ 	.word	0x00038800
        /*0b1c*/ 	.short	0x0100
        /*0b1e*/ 	.byte	0x08
	.zero		1


	//   ....[1]....
        /*0b20*/ 	.word	0x00000190
        /*0b24*/ 	.word	0x000000ff
        /*0b28*/ 	.word	0x00038820
        /*0b2c*/ 	.short	0x0100
        /*0b2e*/ 	.byte	0x08
	.zero		1


	//   ....[2]....
        /*0b30*/ 	.word	0x00000280
        /*0b34*/ 	.word	0x000000ff
        /*0b38*/ 	.word	0x00038830
        /*0b3c*/ 	.short	0x0100
        /*0b3e*/ 	.byte	0x08
	.zero		1


	//   ....[3]....
        /*0b40*/ 	.word	0x00000290
        /*0b44*/ 	.word	0x000000ff
        /*0b48*/ 	.word	0x00038840
        /*0b4c*/ 	.short	0x0100
        /*0b4e*/ 	.byte	0x08
	.zero		1


	//   ....[4]....
        /*0b50*/ 	.word	0x000002a0
        /*0b54*/ 	.word	0x000000ff
        /*0b58*/ 	.word	0x00038838
        /*0b5c*/ 	.short	0x0100
        /*0b5e*/ 	.byte	0x08
	.zero		1


	//   ....[5]....
        /*0b60*/ 	.word	0x000002b0
        /*0b64*/ 	.word	0x000000ff
        /*0b68*/ 	.word	0x00038848
        /*0b6c*/ 	.short	0x0100
        /*0b6e*/ 	.byte	0x08
	.zero		1


	//   ....[6]....
        /*0b70*/ 	.word	0x000003e0
        /*0b74*/ 	.word	0x000000ff
        /*0b78*/ 	.word	0x00038850
        /*0b7c*/ 	.short	0x0100
        /*0b7e*/ 	.byte	0x08
	.zero		1


	//   ....[7]....
        /*0b80*/ 	.word	0x000003f0
        /*0b84*/ 	.word	0x000000ff
        /*0b88*/ 	.word	0x00038860
        /*0b8c*/ 	.short	0x0100
        /*0b8e*/ 	.byte	0x08
	.zero		1


	//   ....[8]....
        /*0b90*/ 	.word	0x00000400
        /*0b94*/ 	.word	0x000000ff
        /*0b98*/ 	.word	0x00038858
        /*0b9c*/ 	.short	0x0100
        /*0b9e*/ 	.byte	0x08
	.zero		1


	//   ....[9]....
        /*0ba0*/ 	.word	0x00000410
        /*0ba4*/ 	.word	0x000000ff
        /*0ba8*/ 	.word	0x00038868
        /*0bac*/ 	.short	0x0100
        /*0bae*/ 	.byte	0x08
	.zero		1


	//   ....[10]....
        /*0bb0*/ 	.word	0x00000500
        /*0bb4*/ 	.word	0x000000ff
        /*0bb8*/ 	.word	0x00038870
        /*0bbc*/ 	.short	0x0100
        /*0bbe*/ 	.byte	0x06
	.zero		1


	//   ....[11]....
        /*0bc0*/ 	.word	0x00000510
        /*0bc4*/ 	.word	0x000000ff
        /*0bc8*/ 	.word	0x00038880
        /*0bcc*/ 	.short	0x0100
        /*0bce*/ 	.byte	0x06
	.zero		1


	//   ....[12]....
        /*0bd0*/ 	.word	0x00000520
        /*0bd4*/ 	.word	0x000000ff
        /*0bd8*/ 	.word	0x00038878
        /*0bdc*/ 	.short	0x0100
        /*0bde*/ 	.byte	0x06
	.zero		1


	//   ....[13]....
        /*0be0*/ 	.word	0x00000530
        /*0be4*/ 	.word	0x000000ff
        /*0be8*/ 	.word	0x00038888
        /*0bec*/ 	.short	0x0100
        /*0bee*/ 	.byte	0x06
	.zero		1


	//   ....[14]....
        /*0bf0*/ 	.word	0x00000660
        /*0bf4*/ 	.word	0x000000ff
        /*0bf8*/ 	.word	0x00038890
        /*0bfc*/ 	.short	0x0100
        /*0bfe*/ 	.byte	0x08
	.zero		1


	//   ....[15]....
        /*0c00*/ 	.word	0x00000670
        /*0c04*/ 	.word	0x000000ff
        /*0c08*/ 	.word	0x000388a0
        /*0c0c*/ 	.short	0x0100
        /*0c0e*/ 	.byte	0x08
	.zero		1


	//   ....[16]....
        /*0c10*/ 	.word	0x00000680
        /*0c14*/ 	.word	0x000000ff
        /*0c18*/ 	.word	0x00038898
        /*0c1c*/ 	.short	0x0100
        /*0c1e*/ 	.byte	0x08
	.zero		1


	//   ....[17]....
        /*0c20*/ 	.word	0x00000690
        /*0c24*/ 	.word	0x000000ff
        /*0c28*/ 	.word	0x000388a8
        /*0c2c*/ 	.short	0x0100
        /*0c2e*/ 	.byte	0x08
	.zero		1


	//   ....[18]....
        /*0c30*/ 	.word	0x000007d0
        /*0c34*/ 	.word	0x000000ff
        /*0c38*/ 	.word	0x000388b0
        /*0c3c*/ 	.short	0x0100
        /*0c3e*/ 	.byte	0x08
	.zero		1


	//   ....[19]....
        /*0c40*/ 	.word	0x000007e0
        /*0c44*/ 	.word	0x000000ff
        /*0c48*/ 	.word	0x000388c0
        /*0c4c*/ 	.short	0x0100
        /*0c4e*/ 	.byte	0x08
	.zero		1


	//   ....[20]....
        /*0c50*/ 	.word	0x000007f0
        /*0c54*/ 	.word	0x000000ff
        /*0c58*/ 	.word	0x000388b8
        /*0c5c*/ 	.short	0x0100
        /*0c5e*/ 	.byte	0x08
	.zero		1


	//   ....[21]....
        /*0c60*/ 	.word	0x00000800
        /*0c64*/ 	.word	0x000000ff
        /*0c68*/ 	.word	0x000388c8
        /*0c6c*/ 	.short	0x0100
        /*0c6e*/ 	.byte	0x08
	.zero		1


	//   ....[22]....
        /*0c70*/ 	.word	0x00001830
        /*0c74*/ 	.word	0x000000ff
        /*0c78*/ 	.word	0x00038800
        /*0c7c*/ 	.short	0x010a
        /*0c7e*/ 	.byte	0x29
	.zero		1


	//   ....[23]....
        /*0c80*/ 	.word	0x000018f0
        /*0c84*/ 	.word	0x000000ff
        /*0c88*/ 	.word	0x00038830
        /*0c8c*/ 	.short	0x010a
        /*0c8e*/ 	.byte	0x29
	.zero		1


	//   ....[24]....
        /*0c90*/ 	.word	0x00001930
        /*0c94*/ 	.word	0x000000ff
        /*0c98*/ 	.word	0x00038830
        /*0c9c*/ 	.short	0x010a
        /*0c9e*/ 	.byte	0x29
	.zero		1


	//   ....[25]....
        /*0ca0*/ 	.word	0x00002850
        /*0ca4*/ 	.word	0x000000ff
        /*0ca8*/ 	.word	0x00000000
        /*0cac*/ 	.short	0x0101
        /*0cae*/ 	.byte	0x06
	.zero		1


	//   ....[26]....
        /*0cb0*/ 	.word	0x000043a0
        /*0cb4*/ 	.word	0x000000ff
        /*0cb8*/ 	.word	0x00038850
        /*0cbc*/ 	.short	0x010a
        /*0cbe*/ 	.byte	0x29
	.zero		1


	//   ....[27]....
        /*0cc0*/ 	.word	0x000043e0
        /*0cc4*/ 	.word	0x000000ff
        /*0cc8*/ 	.word	0x00038850
        /*0ccc*/ 	.short	0x010a
        /*0cce*/ 	.byte	0x29
	.zero		1


	//   ....[28]....
        /*0cd0*/ 	.word	0x000046b0
        /*0cd4*/ 	.word	0x000000ff
        /*0cd8*/ 	.word	0x00000000
        /*0cdc*/ 	.short	0x0101
        /*0cde*/ 	.byte	0x06
	.zero		1


	//   ....[29]....
        /*0ce0*/ 	.word	0x00004870
        /*0ce4*/ 	.word	0x000000ff
        /*0ce8*/ 	.word	0x00038830
        /*0cec*/ 	.short	0x010a
        /*0cee*/ 	.byte	0x36
	.zero		1


	//   ....[30]....
        /*0cf0*/ 	.word	0x000048c0
        /*0cf4*/ 	.word	0x000000ff
        /*0cf8*/ 	.word	0x00038830
        /*0cfc*/ 	.short	0x010a
        /*0cfe*/ 	.byte	0x36
	.zero		1


	//   ....[31]....
        /*0d00*/ 	.word	0x00005210
        /*0d04*/ 	.word	0x000000ff
        /*0d08*/ 	.word	0x00000000
        /*0d0c*/ 	.short	0x0101
        /*0d0e*/ 	.byte	0x06
	.zero		1


	//   ....[32]....
        /*0d10*/ 	.word	0x000078b0
        /*0d14*/ 	.word	0x000000ff
        /*0d18*/ 	.word	0x00038850
        /*0d1c*/ 	.short	0x010a
        /*0d1e*/ 	.byte	0x36
	.zero		1


	//   ....[33]....
        /*0d20*/ 	.word	0x00007900
        /*0d24*/ 	.word	0x000000ff
        /*0d28*/ 	.word	0x00038850
        /*0d2c*/ 	.short	0x010a
        /*0d2e*/ 	.byte	0x36
	.zero		1


	//   ....[34]....
        /*0d30*/ 	.word	0x00007b40
        /*0d34*/ 	.word	0x000000ff
        /*0d38*/ 	.word	0x00000000
        /*0d3c*/ 	.short	0x0101
        /*0d3e*/ 	.byte	0x36
	.zero		1


	//   ....[35]....
        /*0d40*/ 	.word	0x00007c70
        /*0d44*/ 	.word	0x000000ff
        /*0d48*/ 	.word	0x00038830
        /*0d4c*/ 	.short	0x010a
        /*0d4e*/ 	.byte	0x2c
	.zero		1


	//   ....[36]....
        /*0d50*/ 	.word	0x00007cb0
        /*0d54*/ 	.word	0x000000ff
        /*0d58*/ 	.word	0x00038830
        /*0d5c*/ 	.short	0x010a
        /*0d5e*/ 	.byte	0x2c
	.zero		1


	//   ....[37]....
        /*0d60*/ 	.word	0x00008410
        /*0d64*/ 	.word	0x000000ff
        /*0d68*/ 	.word	0x00000000
        /*0d6c*/ 	.short	0x0101
        /*0d6e*/ 	.byte	0x06
	.zero		1


	//   ....[38]....
        /*0d70*/ 	.word	0x0000a300
        /*0d74*/ 	.word	0x000000ff
        /*0d78*/ 	.word	0x00038850
        /*0d7c*/ 	.short	0x010a
        /*0d7e*/ 	.byte	0x2c
	.zero		1


	//   ....[39]....
        /*0d80*/ 	.word	0x0000a340
        /*0d84*/ 	.word	0x000000ff
        /*0d88*/ 	.word	0x00038850
        /*0d8c*/ 	.short	0x010a
        /*0d8e*/ 	.byte	0x2c
	.zero		1


	//   ....[40]....
        /*0d90*/ 	.word	0x0000a580
        /*0d94*/ 	.word	0x000000ff
        /*0d98*/ 	.word	0x00000000
        /*0d9c*/ 	.short	0x0101
        /*0d9e*/ 	.byte	0x2c
	.zero		1


	//   ....[41]....
        /*0da0*/ 	.word	0x0000cf70
        /*0da4*/ 	.word	0x000000ff
        /*0da8*/ 	.word	0x00000000
        /*0dac*/ 	.short	0x0101
        /*0dae*/ 	.byte	0x04
	.zero		1


	//   ....[42]....
        /*0db0*/ 	.word	0x0000ffd0
        /*0db4*/ 	.word	0x000000ff
        /*0db8*/ 	.word	0x00038880
        /*0dbc*/ 	.short	0x010a
        /*0dbe*/ 	.byte	0x2c
	.zero		1


	//   ....[43]....
        /*0dc0*/ 	.word	0x00010740
        /*0dc4*/ 	.word	0x000000ff
        /*0dc8*/ 	.word	0x00038870
        /*0dcc*/ 	.short	0x0107
        /*0dce*/ 	.byte	0x2c
	.zero		1


	//   ....[44]....
        /*0dd0*/ 	.word	0x000107d0
        /*0dd4*/ 	.word	0x000000ff
        /*0dd8*/ 	.word	0x00038870
        /*0ddc*/ 	.short	0x0101
        /*0dde*/ 	.byte	0x2c
	.zero		1


	//   ....[45]....
        /*0de0*/ 	.word	0x00010800
        /*0de4*/ 	.word	0x000000ff
        /*0de8*/ 	.word	0x00038840
        /*0dec*/ 	.short	0x010a
        /*0dee*/ 	.byte	0x2c
	.zero		1


	//   ....[46]....
        /*0df0*/ 	.word	0x00010e60
        /*0df4*/ 	.word	0x000000ff
        /*0df8*/ 	.word	0x00038830
        /*0dfc*/ 	.short	0x0107
        /*0dfe*/ 	.byte	0x2c
	.zero		1


	//   ....[47]....
        /*0e00*/ 	.word	0x00010ef0
        /*0e04*/ 	.word	0x000000ff
        /*0e08*/ 	.word	0x00038830
        /*0e0c*/ 	.short	0x0101
        /*0e0e*/ 	.byte	0x2c
	.zero		1


	//   ....[48]....
        /*0e10*/ 	.word	0x000118e0
        /*0e14*/ 	.word	0x000000ff
        /*0e18*/ 	.word	0x00038800
        /*0e1c*/ 	.short	0x0107
        /*0e1e*/ 	.byte	0x2c
	.zero		1


	//   ....[49]....
        /*0e20*/ 	.word	0x00011930
        /*0e24*/ 	.word	0x000000ff
        /*0e28*/ 	.word	0x00038800
        /*0e2c*/ 	.short	0x0101
        /*0e2e*/ 	.byte	0x2c
	.zero		1


	//   ....[50]....
        /*0e30*/ 	.word	0x00011960
        /*0e34*/ 	.word	0x000000ff
        /*0e38*/ 	.word	0x00038820
        /*0e3c*/ 	.short	0x010a
        /*0e3e*/ 	.byte	0x2c
	.zero		1


	//   ....[51]....
        /*0e40*/ 	.word	0x00011ce0
        /*0e44*/ 	.word	0x00000004
        /*0e48*/ 	.word	0x00038880
        /*0e4c*/ 	.short	0x010a
        /*0e4e*/ 	.byte	0x3f
	.zero		1


	//   ....[52]....
        /*0e50*/ 	.word	0x00012220
        /*0e54*/ 	.word	0x00000004
        /*0e58*/ 	.word	0x00038870
        /*0e5c*/ 	.short	0x0107
        /*0e5e*/ 	.byte	0x3f
	.zero		1


	//   ....[53]....
        /*0e60*/ 	.word	0x000122b0
        /*0e64*/ 	.word	0x00000004
        /*0e68*/ 	.word	0x00038870
        /*0e6c*/ 	.short	0x0101
        /*0e6e*/ 	.byte	0x3f
	.zero		1


	//   ....[54]....
        /*0e70*/ 	.word	0x000122e0
        /*0e74*/ 	.word	0x00000004
        /*0e78*/ 	.word	0x00038840
        /*0e7c*/ 	.short	0x010a
        /*0e7e*/ 	.byte	0x3f
	.zero		1


	//   ....[55]....
        /*0e80*/ 	.word	0x000127f0
        /*0e84*/ 	.word	0x00000004
        /*0e88*/ 	.word	0x00038830
        /*0e8c*/ 	.short	0x0107
        /*0e8e*/ 	.byte	0x3f
	.zero		1


	//   ....[56]....
        /*0e90*/ 	.word	0x00012890
        /*0e94*/ 	.word	0x00000004
        /*0e98*/ 	.word	0x00038830
        /*0e9c*/ 	.short	0x0101
        /*0e9e*/ 	.byte	0x3f
	.zero		1


	//   ....[57]....
        /*0ea0*/ 	.word	0x00012910
        /*0ea4*/ 	.word	0x00000012
        /*0ea8*/ 	.word	0x00038870
        /*0eac*/ 	.short	0x010a
        /*0eae*/ 	.byte	0x3f
	.zero		1


	//   ....[58]....
        /*0eb0*/ 	.word	0x000129a0
        /*0eb4*/ 	.word	0x00000012
        /*0eb8*/ 	.word	0x00038860
        /*0ebc*/ 	.short	0x010a
        /*0ebe*/ 	.byte	0x3f
	.zero		1


	//   ....[59]....
        /*0ec0*/ 	.word	0x00013230
        /*0ec4*/ 	.word	0x00000012
        /*0ec8*/ 	.word	0x00038850
        /*0ecc*/ 	.short	0x0101
        /*0ece*/ 	.byte	0x3f
	.zero		1


	//   ....[60]....
        /*0ed0*/ 	.word	0x000132d0
        /*0ed4*/ 	.word	0x00000012
        /*0ed8*/ 	.word	0x00000000
        /*0edc*/ 	.short	0x0101
        /*0ede*/ 	.byte	0x3f
	.zero		1


	//   ....[61]....
        /*0ee0*/ 	.word	0x000133a0
        /*0ee4*/ 	.word	0x00000012
        /*0ee8*/ 	.word	0x00038870
        /*0eec*/ 	.short	0x010a
        /*0eee*/ 	.byte	0x3f
	.zero		1


	//   ....[62]....
        /*0ef0*/ 	.word	0x00013440
        /*0ef4*/ 	.word	0x00000012
        /*0ef8*/ 	.word	0x00038860
        /*0efc*/ 	.short	0x010a
        /*0efe*/ 	.byte	0x3f
	.zero		1


	//   ....[63]....
        /*0f00*/ 	.word	0x00013cb0
        /*0f04*/ 	.word	0x00000012
        /*0f08*/ 	.word	0x00038850
        /*0f0c*/ 	.short	0x0101
        /*0f0e*/ 	.byte	0x3f
	.zero		1


	//   ....[64]....
        /*0f10*/ 	.word	0x00013d80
        /*0f14*/ 	.word	0x00000012
        /*0f18*/ 	.word	0x00000000
        /*0f1c*/ 	.short	0x0101
        /*0f1e*/ 	.byte	0x3f
	.zero		1


	//   ....[65]....
        /*0f20*/ 	.word	0x00013dd0
        /*0f24*/ 	.word	0x00000005
        /*0f28*/ 	.word	0x00038820
        /*0f2c*/ 	.short	0x010a
        /*0f2e*/ 	.byte	0x3f
	.zero		1


	//   ....[66]....
        /*0f30*/ 	.word	0x00013ef0
        /*0f34*/ 	.word	0x00000004
        /*0f38*/ 	.word	0x00038840
        /*0f3c*/ 	.short	0x010a
        /*0f3e*/ 	.byte	0x3f
	.zero		1


	//   ....[67]....
        /*0f40*/ 	.word	0x00013f90
        /*0f44*/ 	.word	0x00000005
        /*0f48*/ 	.word	0x00038840
        /*0f4c*/ 	.short	0x010a
        /*0f4e*/ 	.byte	0x3f
	.zero		1


	//   ....[68]....
        /*0f50*/ 	.word	0x00013fd0
        /*0f54*/ 	.word	0x00000004
        /*0f58*/ 	.word	0x00038860
        /*0f5c*/ 	.short	0x010a
        /*0f5e*/ 	.byte	0x3f
	.zero		1


	//   ....[69]....
        /*0f60*/ 	.word	0x00014010
        /*0f64*/ 	.word	0x00000005
        /*0f68*/ 	.word	0x00038860
        /*0f6c*/ 	.short	0x010a
        /*0f6e*/ 	.byte	0x3f
	.zero		1


	//   ....[70]....
        /*0f70*/ 	.word	0x00014050
        /*0f74*/ 	.word	0x00000004
        /*0f78*/ 	.word	0x00038880
        /*0f7c*/ 	.short	0x010a
        /*0f7e*/ 	.byte	0x3f
	.zero		1


	//   ....[71]....
        /*0f80*/ 	.word	0x00014090
        /*0f84*/ 	.word	0x00000005
        /*0f88*/ 	.word	0x00038880
        /*0f8c*/ 	.short	0x010a
        /*0f8e*/ 	.byte	0x3f
	.zero		1


	//   ....[72]....
        /*0f90*/ 	.word	0x00014100
        /*0f94*/ 	.word	0x00000003
        /*0f98*/ 	.word	0x00038800
        /*0f9c*/ 	.short	0x010a
        /*0f9e*/ 	.byte	0x3f
	.zero		1


	//   ....[73]....
        /*0fa0*/ 	.word	0x00014160
        /*0fa4*/ 	.word	0x00000003
        /*0fa8*/ 	.word	0x00038830
        /*0fac*/ 	.short	0x010a
        /*0fae*/ 	.byte	0x3f
	.zero		1


	//   ....[74]....
        /*0fb0*/ 	.word	0x000141c0
        /*0fb4*/ 	.word	0x00000009
        /*0fb8*/ 	.word	0x00038850
        /*0fbc*/ 	.short	0x010a
        /*0fbe*/ 	.byte	0x3f
	.zero		1


	//   ....[75]....
        /*0fc0*/ 	.word	0x00014230
        /*0fc4*/ 	.word	0x00000004
        /*0fc8*/ 	.word	0x00038830
        /*0fcc*/ 	.short	0x010a
        /*0fce*/ 	.byte	0x3f
	.zero		1


	//   ....[76]....
        /*0fd0*/ 	.word	0x000142a0
        /*0fd4*/ 	.word	0x00000008
        /*0fd8*/ 	.word	0x00038850
        /*0fdc*/ 	.short	0x010a
        /*0fde*/ 	.byte	0x3f
	.zero		1


	//   ....[77]....
        /*0fe0*/ 	.word	0x00014300
        /*0fe4*/ 	.word	0x0000000a
        /*0fe8*/ 	.word	0x00038830
        /*0fec*/ 	.short	0x010a
        /*0fee*/ 	.byte	0x3f
	.zero		1


	//   ....[78]....
        /*0ff0*/ 	.word	0x00014360
        /*0ff4*/ 	.word	0x00000008
        /*0ff8*/ 	.word	0x00038850
        /*0ffc*/ 	.short	0x010a
        /*0ffe*/ 	.byte	0x3f
	.zero		1


	//   ....[79]....
        /*1000*/ 	.word	0x00014430
        /*1004*/ 	.word	0x00000017
        /*1008*/ 	.word	0x00038880
        /*100c*/ 	.short	0x010a
        /*100e*/ 	.byte	0x3f
	.zero		1


	//   ....[80]....
        /*1010*/ 	.word	0x00014f30
        /*1014*/ 	.word	0x00000017
        /*1018*/ 	.word	0x00038840
        /*101c*/ 	.short	0x010a
        /*101e*/ 	.byte	0x3f
	.zero		1


	//   ....[81]....
        /*1020*/ 	.word	0x000163b0
        /*1024*/ 	.word	0x00000017
        /*1028*/ 	.word	0x00038820
        /*102c*/ 	.short	0x010a
        /*102e*/ 	.byte	0x3f
	.zero		1


	//   ....[82]....
        /*1030*/ 	.word	0x00016400
        /*1034*/ 	.word	0x00000004
        /*1038*/ 	.word	0x00038880
        /*103c*/ 	.short	0x010a
        /*103e*/ 	.byte	0x3f
	.zero		1


	//   ....[83]....
        /*1040*/ 	.word	0x00016cf0
        /*1044*/ 	.word	0x00000004
        /*1048*/ 	.word	0x00038840
        /*104c*/ 	.short	0x010a
        /*104e*/ 	.byte	0x3f
	.zero		1


	//   ....[84]....
        /*1050*/ 	.word	0x00017650
        /*1054*/ 	.word	0x00000012
        /*1058*/ 	.word	0x00038870
        /*105c*/ 	.short	0x010a
        /*105e*/ 	.byte	0x3f
	.zero		1


	//   ....[85]....
        /*1060*/ 	.word	0x000176a0
        /*1064*/ 	.word	0x00000012
        /*1068*/ 	.word	0x00038860
        /*106c*/ 	.short	0x010a
        /*106e*/ 	.byte	0x3f
	.zero		1


	//   ....[86]....
        /*1070*/ 	.word	0x000176f0
        /*1074*/ 	.word	0x00000012
        /*1078*/ 	.word	0x00038870
        /*107c*/ 	.short	0x010a
        /*107e*/ 	.byte	0x3f
	.zero		1


	//   ....[87]....
        /*1080*/ 	.word	0x00017740
        /*1084*/ 	.word	0x00000012
        /*1088*/ 	.word	0x00038860
        /*108c*/ 	.short	0x010a
        /*108e*/ 	.byte	0x3f
	.zero		1


	//   ....[88]....
        /*1090*/ 	.word	0x00017790
        /*1094*/ 	.word	0x00000005
        /*1098*/ 	.word	0x00038820
        /*109c*/ 	.short	0x010a
        /*109e*/ 	.byte	0x3f
	.zero		1


	//   ....[89]....
        /*10a0*/ 	.word	0x000177e0
        /*10a4*/ 	.word	0x00000004
        /*10a8*/ 	.word	0x00038840
        /*10ac*/ 	.short	0x010a
        /*10ae*/ 	.byte	0x3f
	.zero		1


	//   ....[90]....
        /*10b0*/ 	.word	0x00017830
        /*10b4*/ 	.word	0x00000005
        /*10b8*/ 	.word	0x00038840
        /*10bc*/ 	.short	0x010a
        /*10be*/ 	.byte	0x3f
	.zero		1


	//   ....[91]....
        /*10c0*/ 	.word	0x00017880
        /*10c4*/ 	.word	0x00000004
        /*10c8*/ 	.word	0x00038860
        /*10cc*/ 	.short	0x010a
        /*10ce*/ 	.byte	0x3f
	.zero		1


	//   ....[92]....
        /*10d0*/ 	.word	0x000178d0
        /*10d4*/ 	.word	0x00000005
        /*10d8*/ 	.word	0x00038860
        /*10dc*/ 	.short	0x010a
        /*10de*/ 	.byte	0x3f
	.zero		1


	//   ....[93]....
        /*10e0*/ 	.word	0x00017920
        /*10e4*/ 	.word	0x00000004
        /*10e8*/ 	.word	0x00038880
        /*10ec*/ 	.short	0x010a
        /*10ee*/ 	.byte	0x3f
	.zero		1


	//----- nvinfo : EIATTR_NUM_MBARRIERS
	.align		4
.L_518:
        /*10f0*/ 	.byte	0x03, 0x38
        /*10f2*/ 	.short	0x0016


	//----- nvinfo : EIATTR_EXIT_INSTR_OFFSETS
	.align		4
        /*10f4*/ 	.byte	0x04, 0x1c
        /*10f6*/ 	.short	(.L_520 - .L_519)


	//   ....[0]....
.L_519:
        /*10f8*/ 	.word	0x000140e0


	//----- nvinfo : EIATTR_MAX_THREADS
	.align		4
.L_520:
        /*10fc*/ 	.byte	0x04, 0x05
        /*10fe*/ 	.short	(.L_522 - .L_521)
.L_521:
        /*1100*/ 	.word	0x00000180
        /*1104*/ 	.word	0x00000001
        /*1108*/ 	.word	0x00000001


	//----- nvinfo : EIATTR_CRS_STACK_SIZE
	.align		4
.L_522:
        /*110c*/ 	.byte	0x04, 0x1e
        /*110e*/ 	.short	(.L_524 - .L_523)
.L_523:
        /*1110*/ 	.word	0x00000000


	//----- nvinfo : EIATTR_CBANK_PARAM_SIZE
	.align		4
.L_524:
        /*1114*/ 	.byte	0x03, 0x19
        /*1116*/ 	.short	0x0a70


	//----- nvinfo : EIATTR_PARAM_CBANK
	.align		4
        /*1118*/ 	.byte	0x04, 0x0a
        /*111a*/ 	.short	(.L_526 - .L_525)
	.align		4
.L_525:
        /*111c*/ 	.word	index@(.nv.constant0._ZN7cutlass13device_kernelIN5flash11enable_sm90INS1_16FlashAttnFwdSm90INS1_25CollectiveMainloopFwdSm90ILi2EN4cute5tupleIJNS5_1CILi1EEES8_S8_EEENS6_IJNS7_ILi128EEESA_NS7_ILi256EEEEEELi256ENS_12float_e4m3_tEfNS_4arch4Sm90ELb1ELb0ELb1ELb0ELb1ELb0ELb0ELb1ELb0ELb1ELb1ELb0EEENS1_21CollectiveEpilogueFwdINS6_IJSA_SB_SA_EEES9_NS_10bfloat16_tESF_Li256ELb0ELb1ELb1ELb1EEENS1_19SingleTileSchedulerILb0ELb1ELb1ELi128EEEEEEEEEvNT_6ParamsE)
        /*1120*/ 	.short	0x0210
        /*1122*/ 	.short	0x0a70


	//----- nvinfo : EIATTR_SW_WAR
	.align		4
.L_526:
        /*1124*/ 	.byte	0x04, 0x36
        /*1126*/ 	.short	(.L_528 - .L_527)
.L_527:
        /*1128*/ 	.word	0x00000008
.L_528:


//--------------------- .nv.info._ZN7cutlass13device_kernelIN5flash11enable_sm90INS1_16FlashAttnFwdSm90INS1_25CollectiveMainloopFwdSm90ILi2EN4cute5tupleIJNS5_1CILi1EEES8_S8_EEENS6_IJNS7_ILi128EEESA_NS7_ILi256EEEEEELi256ENS_12float_e4m3_tEfNS_4arch4Sm90ELb1ELb0ELb1ELb1ELb1ELb0ELb0ELb1ELb0ELb1ELb1ELb0EEENS1_21CollectiveEpilogueFwdINS6_IJSA_SB_SA_EEES9_NS_10bfloat16_tESF_Li256ELb1ELb1ELb1ELb1EEENS1_36VarlenDynamicPersistentTileSchedulerILi128ELi128ELi256ELi128ELb1ELb1ELb1ELb1ELb1ELb1EEEEEEEEEvNT_6ParamsE --------------------------
	.section	.nv.info._ZN7cutlass13device_kernelIN5flash11enable_sm90INS1_16FlashAttnFwdSm90INS1_25CollectiveMainloopFwdSm90ILi2EN4cute5tupleIJNS5_1CILi1EEES8_S8_EEENS6_IJNS7_ILi128EEESA_NS7_ILi256EEEEEELi256ENS_12float_e4m3_tEfNS_4arch4Sm90ELb1ELb0ELb1ELb1ELb1ELb0ELb0ELb1ELb0ELb1ELb1ELb0EEENS1_21CollectiveEpilogueFwdINS6_IJSA_SB_SA_EEES9_NS_10bfloat16_tESF_Li256ELb1ELb1ELb1ELb1EEENS1_36VarlenDynamicPersistentTileSchedulerILi128ELi128ELi256ELi128ELb1ELb1ELb1ELb1ELb1ELb1EEEEEEEEEvNT_6ParamsE,"",@"SHT_CUDA_INFO"
	.sectionflags	@""
	.align	4


	//----- nvinfo : EIATTR_CUDA_API_VERSION
	.align		4
        /*0000*/ 	.byte	0x04, 0x37
        /*0002*/ 	.short	(.L_530 - .L_529)
.L_529:
        /*0004*/ 	.word	0x00000082


	//----- nvinfo : EIATTR_KPARAM_INFO
	.align		4
.L_530:
        /*0008*/ 	.byte	0x04, 0x17
        /*000a*/ 	.short	(.L_532 - .L_531)
.L_531:
        /*000c*/ 	.word	0x00000000
        /*0010*/ 	.short	0x0000
        /*0012*/ 	.short	0x0070
        /*0014*/ 	.byte	0x00, 0xf0, 0x01, 0x2a


	//----- nvinfo : EIATTR_SPARSE_MMA_MASK
	.align		4
.L_532:
        /*0018*/ 	.byte	0x03, 0x50
        /*001a*/ 	.short	0x0000


	//----- nvinfo : EIATTR_MAXREG_COUNT
	.align		4
        /*001c*/ 	.byte	0x03, 0x1b
        /*001e*/ 	.short	0x00a8


	//----- nvinfo : EIATTR_NUM_BARRIERS
	.align		4
        /*0020*/ 	.byte	0x02, 0x4c
        /*0022*/ 	.byte	0x10
	.zero		1


	//----- nvinfo : EIATTR_EXTERNS
	.align		4
        /*0024*/ 	.byte	0x04, 0x0f
        /*0026*/ 	.short	(.L_534 - .L_533)


	//   ....[0]....
	.align		4
.L_533:
        /*0028*/ 	.word	index@(__assertfail)


	//----- nvinfo : EIATTR_ANNOTATIONS
	.align		4
.L_534:
        /*002c*/ 	.byte	0x04, 0x55
        /*002e*/ 	.short	(.L_536 - .L_535)


	//   ....[0]....
.L_535:
        /* <DEDUP_REMOVED lines=15> */


	//----- nvinfo : EIATTR_MERCURY_ISA_VERSION
	.align		4
.L_536:
        /*0108*/ 	.byte	0x03, 0x5f
        /*010a*/ 	.short	0x0101


	//----- nvinfo : EIATTR_UNUSED_LOAD_BYTE_OFFSET
	.align		4
        /*010c*/ 	.byte	0x04, 0x44
        /*010e*/ 	.short	(.L_538 - .L_537)


	//   ....[0]....
.L_537:
        /*0110*/ 	.word	0x00000980
        /*0114*/ 	.word	0x0000fff0


	//   ....[1]....
        /*0118*/ 	.word	0x0000ba90
        /*011c*/ 	.word	0x0000fff0


	//----- nvinfo : EIATTR_INT_WARP_WIDE_INSTR_OFFSETS
	.align		4
.L_538:
        /*0120*/ 	.byte	0x04, 0x31
        /*0122*/ 	.short	(.L_540 - .L_539)


	//   ....[0]....
.L_539:
        /*0124*/ 	.word	0x000000c0


	//   ....[1]....
        /*0128*/ 	.word	0x000000d0


	//   ....[2]....
        /*012c*/ 	.word	0x00000170


	//   ....[3]....
        /*0130*/ 	.word	0x00013830


	//   ....[4]....
        /*0134*/ 	.word	0x000138c0


	//   ....[5]....
        /*0138*/ 	.word	0x000178c0


	//   ....[6]....
        /*013c*/ 	.word	0x00017950


	//----- nvinfo : EIATTR_COOP_GROUP_MASK_REGIDS
	.align		4
.L_540:
        /*0140*/ 	.byte	0x04, 0x29
        /*0142*/ 	.short	(.L_542 - .L_541)


	//   ....[0]....
.L_541:
        /*0144*/ 	.word	0xffffffff


	//   ....[1]....
        /*0148*/ 	.word	0xffffffff


	//   ....[2]....
        /*014c*/ 	.word	0xffffffff


	//   ....[3]....
        /*0150*/ 	.word	0xffffffff


	//   ....[4]....
        /*0154*/ 	.word	0xffffffff


	//   ....[5]....
        /*0158*/ 	.word	0xffffffff


	//   ....[6]....
        /*015c*/ 	.word	0xffffffff


	//   ....[7]....
        /*0160*/ 	.word	0xffffffff


	//   ....[8]....
        /*0164*/ 	.word	0xffffffff


	//   ....[9]....
        /*0168*/ 	.word	0xffffffff


	//   ....[10]....
        /*016c*/ 	.word	0xffffffff


	//   ....[11]....
        /*0170*/ 	.word	0xffffffff


	//   ....[12]....
        /*0174*/ 	.word	0xffffffff


	//   ....[13]....
        /*0178*/ 	.word	0xffffffff


	//   ....[14]....
        /*017c*/ 	.word	0xffffffff


	//   ....[15]....
        /*0180*/ 	.word	0xffffffff


	//   ....[16]....
        /*0184*/ 	.word	0xffffffff


	//   ....[17]....
        /*0188*/ 	.word	0xffffffff


	//   ....[18]....
        /*018c*/ 	.word	0xffffffff


	//   ....[19]....
        /*0190*/ 	.word	0xffffffff


	//   ....[20]....
        /*0194*/ 	.word	0xffffffff


	//   ....[21]....
        /*0198*/ 	.word	0xffffffff


	//   ....[22]....
        /*019c*/ 	.word	0xffffffff


	//   ....[23]....
        /*01a0*/ 	.word	0xffffffff


	//   ....[24]....
        /*01a4*/ 	.word	0xffffffff


	//   ....[25]....
        /*01a8*/ 	.word	0xffffffff


	//   ....[26]....
        /*01ac*/ 	.word	0xffffffff


	//   ....[27]....
        /*01b0*/ 	.word	0xffffffff


	//   ....[28]....
        /*01b4*/ 	.word	0xffffffff


	//   ....[29]....
        /*01b8*/ 	.word	0xffffffff


	//   ....[30]....
        /*01bc*/ 	.word	0xffffffff


	//   ....[31]....
        /*01c0*/ 	.word	0xffffffff


	//   ....[32]....
        /*01c4*/ 	.word	0xffffffff


	//   ....[33]....
        /*01c8*/ 	.word	0xffffffff


	//   ....[34]....
        /*01cc*/ 	.word	0xffffffff


	//   ....[35]....
        /*01d0*/ 	.word	0xffffffff


	//   ....[36]....
        /*01d4*/ 	.word	0xffffffff


	//   ....[37]....
        /*01d8*/ 	.word	0xffffffff


	//   ....[38]....
        /*01dc*/ 	.word	0xffffffff


	//   ....[39]....
        /*01e0*/ 	.word	0xffffffff


	//   ....[40]....
        /*01e4*/ 	.word	0xffffffff


	//   ....[41]....
        /*01e8*/ 	.word	0xffffffff


	//   ....[42]....
        /*01ec*/ 	.word	0xffffffff


	//   ....[43]....
        /*01f0*/ 	.word	0xffffffff


	//   ....[44]....
        /*01f4*/ 	.word	0xffffffff


	//   ....[45]....
        /*01f8*/ 	.word	0xffffffff


	//   ....[46]....
        /*01fc*/ 	.word	0xffffffff


	//   ....[47]....
        /*0200*/ 	.word	0xffffffff


	//   ....[48]....
        /*0204*/ 	.word	0xffffffff


	//   ....[49]....
        /*0208*/ 	.word	0xffffffff


	//   ....[50]....
        /*020c*/ 	.word	0xffffffff


	//   ....[51]....
        /*0210*/ 	.word	0xffffffff


	//   ....[52]....
        /*0214*/ 	.word	0xffffffff


	//   ....[53]....
        /*0218*/ 	.word	0xffffffff


	//   ....[54]....
        /*021c*/ 	.word	0xffffffff


	//   ....[55]....
        /*0220*/ 	.word	0xffffffff


	//   ....[56]....
        /*0224*/ 	.word	0xffffffff


	//   ....[57]....
        /*0228*/ 	.word	0xffffffff


	//   ....[58]....
        /*022c*/ 	.word	0xffffffff


	//   ....[59]....
        /*0230*/ 	.word	0xffffffff


	//   ....[60]....
        /*0234*/ 	.word	0xffffffff


	//   ....[61]....
        /*0238*/ 	.word	0xffffffff


	//   ....[62]....
        /*023c*/ 	.word	0xffffffff


	//   ....[63]....
        /*0240*/ 	.word	0xffffffff


	//   ....[64]....
        /*0244*/ 	.word	0xffffffff


	//   ....[65]....
        /*0248*/ 	.word	0xffffffff


	//   ....[66]....
        /*024c*/ 	.word	0xffffffff


	//   ....[67]....
        /*0250*/ 	.word	0xffffffff


	//   ....[68]....
        /*0254*/ 	.word	0xffffffff


	//   ....[69]....
        /*0258*/ 	.word	0xffffffff


	//   ....[70]....
        /*025c*/ 	.word	0xffffffff


	//   ....[71]....
        /*0260*/ 	.word	0xffffffff


	//   ....[72]....
        /*0264*/ 	.word	0xffffffff


	//   ....[73]....
        /*0268*/ 	.word	0xffffffff


	//   ....[74]....
        /*026c*/ 	.word	0xffffffff


	//   ....[75]....
        /*0270*/ 	.word	0xffffffff


	//   ....[76]....
        /*0274*/ 	.word	0xffffffff


	//   ....[77]....
        /*0278*/ 	.word	0xffffffff


	//   ....[78]....
        /*027c*/ 	.word	0xffffffff


	//   ....[79]....
        /*0280*/ 	.word	0xffffffff


	//   ....[80]....
        /*0284*/ 	.word	0xffffffff


	//   ....[81]....
        /*0288*/ 	.word	0xffffffff


	//   ....[82]....
        /*028c*/ 	.word	0xffffffff


	//   ....[83]....
        /*0290*/ 	.word	0xffffffff


	//   ....[84]....
        /*0294*/ 	.word	0xffffffff


	//   ....[85]....
        /*0298*/ 	.word	0xffffffff


	//   ....[86]....
        /*029c*/ 	.word	0xffffffff


	//   ....[87]....
        /*02a0*/ 	.word	0xffffffff


	//   ....[88]....
        /*02a4*/ 	.word	0xffffffff


	//   ....[89]....
        /*02a8*/ 	.word	0xffffffff


	//   ....[90]....
        /*02ac*/ 	.word	0xffffffff


	//   ....[91]....
        /*02b0*/ 	.word	0xffffffff


	//   ....[92]....
        /*02b4*/ 	.word	0xffffffff


	//   ....[93]....
        /*02b8*/ 	.word	0xffffffff


	//   ....[94]....
        /*02bc*/ 	.word	0xffffffff


	//   ....[95]....
        /*02c0*/ 	.word	0xffffffff


	//   ....[96]....
        /*02c4*/ 	.word	0xffffffff


	//   ....[97]....
        /*02c8*/ 	.word	0xffffffff


	//   ....[98]....
        /*02cc*/ 	.word	0xffffffff


	//   ....[99]....
        /*02d0*/ 	.word	0xffffffff


	//   ....[100]....
        /*02d4*/ 	.word	0xffffffff


	//   ....[101]....
        /*02d8*/ 	.word	0xffffffff


	//   ....[102]....
        /*02dc*/ 	.word	0xffffffff


	//   ....[103]....
        /*02e0*/ 	.word	0xffffffff


	//   ....[104]....
        /*02e4*/ 	.word	0xffffffff


	//   ....[105]....
        /*02e8*/ 	.word	0xffffffff


	//   ....[106]....
        /*02ec*/ 	.word	0xffffffff


	//   ....[107]....
        /*02f0*/ 	.word	0xffffffff


	//   ....[108]....
        /*02f4*/ 	.word	0xffffffff


	//   ....[109]....
        /*02f8*/ 	.word	0xffffffff


	//   ....[110]....
        /*02fc*/ 	.word	0xffffffff


	//   ....[111]....
        /*0300*/ 	.word	0xffffffff


	//   ....[112]....
        /*0304*/ 	.word	0xffffffff


	//   ....[113]....
        /*0308*/ 	.word	0xffffffff


	//   ....[114]....
        /*030c*/ 	.word	0xffffffff


	//   ....[115]....
        /*0310*/ 	.word	0xffffffff


	//   ....[116]....
        /*0314*/ 	.word	0xffffffff


	//   ....[117]....
        /*0318*/ 	.word	0xffffffff


	//   ....[118]....
        /*031c*/ 	.word	0xffffffff


	//   ....[119]....
        /*0320*/ 	.word	0xffffffff


	//   ....[120]....
        /*0324*/ 	.word	0xffffffff


	//   ....[121]....
        /*0328*/ 	.word	0xffffffff


	//   ....[122]....
        /*032c*/ 	.word	0xffffffff


	//   ....[123]....
        /*0330*/ 	.word	0xffffffff


	//   ....[124]....
        /*0334*/ 	.word	0xffffffff


	//   ....[125]....
        /*0338*/ 	.word	0xffffffff


	//   ....[126]....
        /*033c*/ 	.word	0xffffffff


	//   ....[127]....
        /*0340*/ 	.word	0xffffffff


	//   ....[128]....
        /*0344*/ 	.word	0xffffffff


	//   ....[129]....
        /*0348*/ 	.word	0xffffffff


	//   ....[130]....
        /*034c*/ 	.word	0xffffffff


	//   ....[131]....
        /*0350*/ 	.word	0xffffffff


	//   ....[132]....
        /*0354*/ 	.word	0xffffffff


	//   ....[133]....
        /*0358*/ 	.word	0xffffffff


	//   ....[134]....
        /*035c*/ 	.word	0xffffffff


	//   ....[135]....
        /*0360*/ 	.word	0xffffffff


	//   ....[136]....
        /*0364*/ 	.word	0xffffffff


	//   ....[137]....
        /*0368*/ 	.word	0xffffffff


	//   ....[138]....
        /*036c*/ 	.word	0xffffffff


	//   ....[139]....
        /*0370*/ 	.word	0xffffffff


	//   ....[140]....
        /*0374*/ 	.word	0xffffffff


	//   ....[141]....
        /*0378*/ 	.word	0xffffffff


	//   ....[142]....
        /*037c*/ 	.word	0xffffffff


	//   ....[143]....
        /*0380*/ 	.word	0xffffffff


	//   ....[144]....
        /*0384*/ 	.word	0xffffffff


	//   ....[145]....
        /*0388*/ 	.word	0xffffffff


	//   ....[146]....
        /*038c*/ 	.word	0xffffffff


	//   ....[147]....
        /*0390*/ 	.word	0xffffffff


	//   ....[148]....
        /*0394*/ 	.word	0xffffffff


	//   ....[149]....
        /*0398*/ 	.word	0xffffffff


	//   ....[150]....
        /*039c*/ 	.word	0xffffffff


	//   ....[151]....
        /*03a0*/ 	.word	0xffffffff


	//   ....[152]....
        /*03a4*/ 	.word	0xffffffff


	//   ....[153]....
        /*03a8*/ 	.word	0xffffffff


	//   ....[154]....
        /*03ac*/ 	.word	0xffffffff


	//   ....[155]....
        /*03b0*/ 	.word	0xffffffff


	//   ....[156]....
        /*03b4*/ 	.word	0xffffffff


	//   ....[157]....
        /*03b8*/ 	.word	0xffffffff


	//   ....[158]....
        /*03bc*/ 	.word	0xffffffff


	//   ....[159]....
        /*03c0*/ 	.word	0xffffffff


	//   ....[160]....
        /*03c4*/ 	.word	0xffffffff


	//   ....[161]....
        /*03c8*/ 	.word	0xffffffff


	//   ....[162]....
        /*03cc*/ 	.word	0xffffffff


	//   ....[163]....
        /*03d0*/ 	.word	0xffffffff


	//   ....[164]....
        /*03d4*/ 	.word	0xffffffff


	//   ....[165]....
        /*03d8*/ 	.word	0xffffffff


	//   ....[166]....
        /*03dc*/ 	.word	0xffffffff


	//   ....[167]....
        /*03e0*/ 	.word	0xffffffff


	//   ....[168]....
        /*03e4*/ 	.word	0xffffffff


	//   ....[169]....
        /*03e8*/ 	.word	0xffffffff


	//   ....[170]....
        /*03ec*/ 	.word	0xffffffff


	//   ....[171]....
        /*03f0*/ 	.word	0xffffffff


	//   ....[172]....
        /*03f4*/ 	.word	0xffffffff


	//   ....[173]....
        /*03f8*/ 	.word	0xffffffff


	//   ....[174]....
        /*03fc*/ 	.word	0xffffffff


	//   ....[175]....
        /*0400*/ 	.word	0xffffffff


	//   ....[176]....
        /*0404*/ 	.word	0xffffffff


	//   ....[177]....
        /*0408*/ 	.word	0xffffffff


	//   ....[178]....
        /*040c*/ 	.word	0xffffffff


	//   ....[179]....
        /*0410*/ 	.word	0xffffffff


	//   ....[180]....
        /*0414*/ 	.word	0xffffffff


	//   ....[181]....
        /*0418*/ 	.word	0xffffffff


	//   ....[182]....
        /*041c*/ 	.word	0xffffffff


	//   ....[183]....
        /*0420*/ 	.word	0xffffffff


	//   ....[184]....
        /*0424*/ 	.word	0xffffffff


	//   ....[185]....
        /*0428*/ 	.word	0xffffffff


	//   ....[186]....
        /*042c*/ 	.word	0xffffffff


	//   ....[187]....
        /*0430*/ 	.word	0xffffffff


	//   ....[188]....
        /*0434*/ 	.word	0xffffffff


	//   ....[189]....
        /*0438*/ 	.word	0xffffffff


	//   ....[190]....
        /*043c*/ 	.word	0xffffffff


	//   ....[191]....
        /*0440*/ 	.word	0xffffffff


	//   ....[192]....
        /*0444*/ 	.word	0xffffffff


	//   ....[193]....
        /*0448*/ 	.word	0xffffffff


	//   ....[194]....
        /*044c*/ 	.word	0xffffffff


	//   ....[195]....
        /*0450*/ 	.word	0xffffffff


	//   ....[196]....
        /*0454*/ 	.word	0xffffffff


	//   ....[197]....
        /*0458*/ 	.word	0xffffffff


	//   ....[198]....
        /*045c*/ 	.word	0xffffffff


	//   ....[199]....
        /*0460*/ 	.word	0xffffffff


	//   ....[200]....
        /*0464*/ 	.word	0xffffffff


	//   ....[201]....
        /*0468*/ 	.word	0xffffffff


	//   ....[202]....
        /*046c*/ 	.word	0xffffffff


	//   ....[203]....
        /*0470*/ 	.word	0xffffffff


	//   ....[204]....
        /*0474*/ 	.word	0xffffffff


	//   ....[205]....
        /*0478*/ 	.word	0xffffffff


	//   ....[206]....
        /*047c*/ 	.word	0xffffffff


	//   ....[207]....
        /*0480*/ 	.word	0xffffffff


	//   ....[208]....
        /*0484*/ 	.word	0xffffffff


	//   ....[209]....
        /*0488*/ 	.word	0xffffffff


	//   ....[210]....
        /*048c*/ 	.word	0xffffffff


	//   ....[211]....
        /*0490*/ 	.word	0xffffffff


	//   ....[212]....
        /*0494*/ 	.word	0xffffffff


	//   ....[213]....
        /*0498*/ 	.word	0xffffffff


	//   ....[214]....
        /*049c*/ 	.word	0xffffffff


	//   ....[215]....
        /*04a0*/ 	.word	0xffffffff


	//   ....[216]....
        /*04a4*/ 	.word	0xffffffff


	//   ....[217]....
        /*04a8*/ 	.word	0xffffffff


	//   ....[218]....
        /*04ac*/ 	.word	0xffffffff


	//   ....[219]....
        /*04b0*/ 	.word	0xffffffff


	//   ....[220]....
        /*04b4*/ 	.word	0xffffffff


	//   ....[221]....
        /*04b8*/ 	.word	0xffffffff


	//   ....[222]....
        /*04bc*/ 	.word	0xffffffff


	//   ....[223]....
        /*04c0*/ 	.word	0xffffffff


	//   ....[224]....
        /*04c4*/ 	.word	0xffffffff


	//   ....[225]....
        /*04c8*/ 	.word	0xffffffff


	//   ....[226]....
        /*04cc*/ 	.word	0xffffffff


	//   ....[227]....
        /*04d0*/ 	.word	0xffffffff


	//   ....[228]....
        /*04d4*/ 	.word	0xffffffff


	//   ....[229]....
        /*04d8*/ 	.word	0xffffffff


	//   ....[230]....
        /*04dc*/ 	.word	0xffffffff


	//   ....[231]....
        /*04e0*/ 	.word	0xffffffff


	//   ....[232]....
        /*04e4*/ 	.word	0xffffffff


	//   ....[233]....
        /*04e8*/ 	.word	0xffffffff


	//   ....[234]....
        /*04ec*/ 	.word	0xffffffff


	//   ....[235]....
        /*04f0*/ 	.word	0xffffffff


	//   ....[236]....
        /*04f4*/ 	.word	0xffffffff


	//   ....[237]....
        /*04f8*/ 	.word	0xffffffff


	//   ....[238]....
        /*04fc*/ 	.word	0xffffffff


	//   ....[239]....
        /*0500*/ 	.word	0xffffffff


	//   ....[240]....
        /*0504*/ 	.word	0xffffffff


	//   ....[241]....
        /*0508*/ 	.word	0xffffffff


	//   ....[242]....
        /*050c*/ 	.word	0xffffffff


	//   ....[243]....
        /*0510*/ 	.word	0xffffffff


	//   ....[244]....
        /*0514*/ 	.word	0xffffffff


	//   ....[245]....
        /*0518*/ 	.word	0xffffffff


	//   ....[246]....
        /*051c*/ 	.word	0xffffffff


	//   ....[247]....
        /*0520*/ 	.word	0xffffffff


	//   ....[248]....
        /*0524*/ 	.word	0xffffffff


	//   ....[249]....
        /*0528*/ 	.word	0xffffffff


	//   ....[250]....
        /*052c*/ 	.word	0xffffffff


	//   ....[251]....
        /*0530*/ 	.word	0xffffffff


	//   ....[252]....
        /*0534*/ 	.word	0xffffffff


	//   ....[253]....
        /*0538*/ 	.word	0xffffffff


	//   ....[254]....
        /*053c*/ 	.word	0xffffffff


	//   ....[255]....
        /*0540*/ 	.word	0xffffffff


	//   ....[0]....
        /*0544*/ 	.word	0xffffffff


	//   ....[1]....
        /*0548*/ 	.word	0xffffffff


	//   ....[2]....
        /*054c*/ 	.word	0xffffffff


	//   ....[3]....
        /*0550*/ 	.word	0xffffffff


	//   ....[4]....
        /*0554*/ 	.word	0xffffffff


	//   ....[5]....
        /*0558*/ 	.word	0xffffffff


	//   ....[6]....
        /*055c*/ 	.word	0xffffffff


	//   ....[7]....
        /*0560*/ 	.word	0xffffffff


	//   ....[8]....
        /*0564*/ 	.word	0xffffffff


	//   ....[9]....
        /*0568*/ 	.word	0xffffffff


	//   ....[10]....
        /*056c*/ 	.word	0xffffffff


	//   ....[11]....
        /*0570*/ 	.word	0xffffffff


	//   ....[12]....
        /*0574*/ 	.word	0xffffffff


	//   ....[13]....
        /*0578*/ 	.word	0xffffffff


	//   ....[14]....
        /*057c*/ 	.word	0xffffffff


	//   ....[15]....
        /*0580*/ 	.word	0xffffffff


	//   ....[16]....
        /*0584*/ 	.word	0xffffffff


	//   ....[17]....
        /*0588*/ 	.word	0xffffffff


	//   ....[18]....
        /*058c*/ 	.word	0xffffffff


	//   ....[19]....
        /*0590*/ 	.word	0xffffffff


	//   ....[20]....
        /*0594*/ 	.word	0xffffffff


	//   ....[21]....
        /*0598*/ 	.word	0xffffffff


	//   ....[22]....
        /*059c*/ 	.word	0xffffffff


	//   ....[23]....
        /*05a0*/ 	.word	0xffffffff


	//   ....[24]....
        /*05a4*/ 	.word	0xffffffff


	//   ....[25]....
        /*05a8*/ 	.word	0xffffffff


	//   ....[26]....
        /*05ac*/ 	.word	0xffffffff


	//   ....[27]....
        /*05b0*/ 	.word	0xffffffff


	//   ....[28]....
        /*05b4*/ 	.word	0xffffffff


	//   ....[29]....
        /*05b8*/ 	.word	0xffffffff


	//   ....[30]....
        /*05bc*/ 	.word	0xffffffff


	//   ....[31]....
        /*05c0*/ 	.word	0xffffffff


	//   ....[32]....
        /*05c4*/ 	.word	0xffffffff


	//   ....[33]....
        /*05c8*/ 	.word	0xffffffff


	//   ....[34]....
        /*05cc*/ 	.word	0xffffffff


	//   ....[35]....
        /*05d0*/ 	.word	0xffffffff


	//   ....[36]....
        /*05d4*/ 	.word	0xffffffff


	//   ....[37]....
        /*05d8*/ 	.word	0xffffffff


	//   ....[38]....
        /*05dc*/ 	.word	0xffffffff


	//   ....[39]....
        /*05e0*/ 	.word	0x0500000f


	//   ....[40]....
        /*05e4*/ 	.word	0x0500000f


	//   ....[41]....
        /*05e8*/ 	.word	0x0500000f


	//   ....[42]....
        /*05ec*/ 	.word	0x0500000f


	//   ....[43]....
        /*05f0*/ 	.word	0x0500000f


	//   ....[44]....
        /*05f4*/ 	.word	0x0500000f


	//   ....[45]....
        /*05f8*/ 	.word	0x0500000f


	//   ....[46]....
        /*05fc*/ 	.word	0x0500000f


	//   ....[47]....
        /*0600*/ 	.word	0x0500000f


	//   ....[48]....
        /*0604*/ 	.word	0x0500000f


	//   ....[49]....
        /*0608*/ 	.word	0x0500000f


	//   ....[50]....
        /*060c*/ 	.word	0x0500000f


	//   ....[51]....
        /*0610*/ 	.word	0x0500000f


	//   ....[52]....
        /*0614*/ 	.word	0x0500000f


	//   ....[53]....
        /*0618*/ 	.word	0x0500000f


	//   ....[54]....
        /*061c*/ 	.word	0x0500000f


	//   ....[55]....
        /*0620*/ 	.word	0x0500000f


	//   ....[56]....
        /*0624*/ 	.word	0x0500000f


	//   ....[57]....
        /*0628*/ 	.word	0x0500000f


	//   ....[58]....
        /*062c*/ 	.word	0x0500000f


	//   ....[59]....
        /*0630*/ 	.word	0x0500000f


	//   ....[60]....
        /*0634*/ 	.word	0x0500000f


	//   ....[61]....
        /*0638*/ 	.word	0x0500000f


	//   ....[62]....
        /*063c*/ 	.word	0x0500000f


	//   ....[63]....
        /*0640*/ 	.word	0x0500000f


	//   ....[64]....
        /*0644*/ 	.word	0x0500000f


	//   ....[65]....
        /*0648*/ 	.word	0x0500000f


	//   ....[66]....
        /*064c*/ 	.word	0x0500000f


	//   ....[67]....
        /*0650*/ 	.word	0x0500000f


	//   ....[68]....
        /*0654*/ 	.word	0x0500000f


	//   ....[69]....
        /*0658*/ 	.word	0x0500000f


	//   ....[70]....
        /*065c*/ 	.word	0x0500000f


	//   ....[71]....
        /*0660*/ 	.word	0x0500000f


	//   ....[72]....
        /*0664*/ 	.word	0x0500000f


	//   ....[73]....
        /*0668*/ 	.word	0x0500000f


	//   ....[74]....
        /*066c*/ 	.word	0x0500000f


	//   ....[75]....
        /*0670*/ 	.word	0x0500000f


	//   ....[76]....
        /*0674*/ 	.word	0x0500000f


	//   ....[77]....
        /*0678*/ 	.word	0x0500000f


	//   ....[78]....
        /*067c*/ 	.word	0x0500000f


	//   ....[79]....
        /*0680*/ 	.word	0x0500000f


	//   ....[80]....
        /*0684*/ 	.word	0x0500000f


	//   ....[81]....
        /*0688*/ 	.word	0x0500000f


	//   ....[82]....
        /*068c*/ 	.word	0x0500000f


	//   ....[83]....
        /*0690*/ 	.word	0x0500000f


	//   ....[84]....
        /*0694*/ 	.word	0x0500000f


	//   ....[85]....
        /*0698*/ 	.word	0x0500000f


	//   ....[86]....
        /*069c*/ 	.word	0x0500000f


	//   ....[87]....
        /*06a0*/ 	.word	0x0500000f


	//   ....[88]....
        /*06a4*/ 	.word	0x0500000f


	//   ....[89]....
        /*06a8*/ 	.word	0x0500000f


	//   ....[90]....
        /*06ac*/ 	.word	0x0500000f


	//   ....[91]....
        /*06b0*/ 	.word	0x0500000f


	//   ....[92]....
        /*06b4*/ 	.word	0x0500000f


	//   ....[93]....
        /*06b8*/ 	.word	0x0500000f


	//   ....[94]....
        /*06bc*/ 	.word	0x0500000f


	//   ....[95]....
        /*06c0*/ 	.word	0x0500000f


	//   ....[96]....
        /*06c4*/ 	.word	0x0500000f


	//   ....[97]....
        /*06c8*/ 	.word	0x0500000f


	//   ....[98]....
        /*06cc*/ 	.word	0x0500000f


	//   ....[99]....
        /*06d0*/ 	.word	0x0500000f


	//   ....[100]....
        /*06d4*/ 	.word	0x0500000f


	//   ....[101]....
        /*06d8*/ 	.word	0x0500000f


	//   ....[102]....
        /*06dc*/ 	.word	0x0500000f


	//   ....[103]....
        /*06e0*/ 	.word	0x0500000f


	//   ....[104]....
        /*06e4*/ 	.word	0x0500000f


	//   ....[105]....
        /*06e8*/ 	.word	0x0500000f


	//   ....[106]....
        /*06ec*/ 	.word	0x0500000f


	//   ....[107]....
        /*06f0*/ 	.word	0x0500000f


	//   ....[108]....
        /*06f4*/ 	.word	0x0500000f


	//   ....[109]....
        /*06f8*/ 	.word	0x0500000f


	//   ....[110]....
        /*06fc*/ 	.word	0x0500000f


	//   ....[111]....
        /*0700*/ 	.word	0x0500000f


	//   ....[112]....
        /*0704*/ 	.word	0x0500000f


	//   ....[113]....
        /*0708*/ 	.word	0x0500000f


	//   ....[114]....
        /*070c*/ 	.word	0x0500000f


	//   ....[115]....
        /*0710*/ 	.word	0x0500000f


	//   ....[116]....
        /*0714*/ 	.word	0x0500000f


	//   ....[117]....
        /*0718*/ 	.word	0x0500000f


	//   ....[118]....
        /*071c*/ 	.word	0x0500000f


	//   ....[119]....
        /*0720*/ 	.word	0x0500000f


	//   ....[120]....
        /*0724*/ 	.word	0x0500000f


	//----- nvinfo : EIATTR_COOP_GROUP_INSTR_OFFSETS
	.align		4
.L_542:
        /*0728*/ 	.byte	0x04, 0x28
        /*072a*/ 	.short	(.L_544 - .L_543)


	//   ....[0]....
.L_543:
        /*072c*/ 	.word	0x00000080


	//   ....[1]....
        /*0730*/ 	.word	0x00000090


	//   ....[2]....
        /*0734*/ 	.word	0x000002d0


	//   ....[3]....
        /*0738*/ 	.word	0x00000430


	//   ....[4]....
        /*073c*/ 	.word	0x00000550


	//   ....[5]....
        /*0740*/ 	.word	0x000006b0


	//   ....[6]....
        /*0744*/ 	.word	0x00001ec0


	//   ....[7]....
        /*0748*/ 	.word	0x000029d0


	//   ....[8]....
        /*074c*/ 	.word	0x00002e30


	//   ....[9]....
        /*0750*/ 	.word	0x00003590


	//   ....[10]....
        /*0754*/ 	.word	0x00003600


	//   ....[11]....
        /*0758*/ 	.word	0x00004040


	//   ....[12]....
        /*075c*/ 	.word	0x000040a0


	//   ....[13]....
        /*0760*/ 	.word	0x000055e0


	//   ....[14]....
        /*0764*/ 	.word	0x00005630


	//   ....[15]....
        /*0768*/ 	.word	0x00006340


	//   ....[16]....
        /*076c*/ 	.word	0x00006400


	//   ....[17]....
        /*0770*/ 	.word	0x000071c0


	//   ....[18]....
        /*0774*/ 	.word	0x00007270


	//   ....[19]....
        /*0778*/ 	.word	0x00008ec0


	//   ....[20]....
        /*077c*/ 	.word	0x00008ee0


	//   ....[21]....
        /*0780*/ 	.word	0x00009be0


	//   ....[22]....
        /*0784*/ 	.word	0x00009c60


	//   ....[23]....
        /*0788*/ 	.word	0x0000afd0


	//   ....[24]....
        /*078c*/ 	.word	0x0000b000


	//   ....[25]....
        /*0790*/ 	.word	0x0000b080


	//   ....[26]....
        /*0794*/ 	.word	0x0000b0a0


	//   ....[27]....
        /*0798*/ 	.word	0x0000c5b0


	//   ....[28]....
        /*079c*/ 	.word	0x0000c5e0


	//   ....[29]....
        /*07a0*/ 	.word	0x0000c610


	//   ....[30]....
        /*07a4*/ 	.word	0x0000c640


	//   ....[31]....
        /*07a8*/ 	.word	0x0000c670


	//   ....[32]....
        /*07ac*/ 	.word	0x0000c6b0


	//   ....[33]....
        /*07b0*/ 	.word	0x0000c6e0


	//   ....[34]....
        /*07b4*/ 	.word	0x0000c710


	//   ....[35]....
        /*07b8*/ 	.word	0x0000c740


	//   ....[36]....
        /*07bc*/ 	.word	0x0000c780


	//   ....[37]....
        /*07c0*/ 	.word	0x0000c800


	//   ....[38]....
        /*07c4*/ 	.word	0x0000c830


	//   ....[39]....
        /*07c8*/ 	.word	0x0000c880


	//   ....[40]....
        /*07cc*/ 	.word	0x0000c8b0


	//   ....[41]....
        /*07d0*/ 	.word	0x0000c8e0


	//   ....[42]....
        /*07d4*/ 	.word	0x0000c920


	//   ....[43]....
        /*07d8*/ 	.word	0x0000c950


	//   ....[44]....
        /*07dc*/ 	.word	0x0000c980


	//   ....[45]....
        /*07e0*/ 	.word	0x0000c9b0


	//   ....[46]....
        /*07e4*/ 	.word	0x0000c9e0


	//   ....[47]....
        /*07e8*/ 	.word	0x0000ca10


	//   ....[48]....
        /*07ec*/ 	.word	0x0000ca40


	//   ....[49]....
        /*07f0*/ 	.word	0x0000ca70


	//   ....[50]....
        /*07f4*/ 	.word	0x0000caa0


	//   ....[51]....
        /*07f8*/ 	.word	0x0000cad0


	//   ....[52]....
        /*07fc*/ 	.word	0x0000cb00


	//   ....[53]....
        /*0800*/ 	.word	0x0000cb40


	//   ....[54]....
        /*0804*/ 	.word	0x0000cb80


	//   ....[55]....
        /*0808*/ 	.word	0x0000cbb0


	//   ....[56]....
        /*080c*/ 	.word	0x0000cbe0


	//   ....[57]....
        /*0810*/ 	.word	0x0000cc10


	//   ....[58]....
        /*0814*/ 	.word	0x0000cc20


	//   ....[59]....
        /*0818*/ 	.word	0x0000cc30


	//   ....[60]....
        /*081c*/ 	.word	0x0000cc40


	//   ....[61]....
        /*0820*/ 	.word	0x0000cc50


	//   ....[62]....
        /*0824*/ 	.word	0x0000cc60


	//   ....[63]....
        /*0828*/ 	.word	0x0000cc70


	//   ....[64]....
        /*082c*/ 	.word	0x0000cc80


	//   ....[65]....
        /*0830*/ 	.word	0x0000cc90


	//   ....[66]....
        /*0834*/ 	.word	0x0000cca0


	//   ....[67]....
        /*0838*/ 	.word	0x0000ccb0


	//   ....[68]....
        /*083c*/ 	.word	0x0000ccc0


	//   ....[69]....
        /*0840*/ 	.word	0x0000ccd0


	//   ....[70]....
        /*0844*/ 	.word	0x0000cce0


	//   ....[71]....
        /*0848*/ 	.word	0x0000ccf0


	//   ....[72]....
        /*084c*/ 	.word	0x0000cd00


	//   ....[73]....
        /*0850*/ 	.word	0x0000cd10


	//   ....[74]....
        /*0854*/ 	.word	0x0000cd20


	//   ....[75]....
        /*0858*/ 	.word	0x0000cd30


	//   ....[76]....
        /*085c*/ 	.word	0x0000cd40


	//   ....[77]....
        /*0860*/ 	.word	0x0000cd50


	//   ....[78]....
        /*0864*/ 	.word	0x0000cd60


	//   ....[79]....
        /*0868*/ 	.word	0x0000cd70


	//   ....[80]....
        /*086c*/ 	.word	0x0000cd80


	//   ....[81]....
        /*0870*/ 	.word	0x0000cd90


	//   ....[82]....
        /*0874*/ 	.word	0x0000cda0


	//   ....[83]....
        /*0878*/ 	.word	0x0000cdb0


	//   ....[84]....
        /*087c*/ 	.word	0x0000cdc0


	//   ....[85]....
        /*0880*/ 	.word	0x0000cdd0


	//   ....[86]....
        /*0884*/ 	.word	0x0000cde0


	//   ....[87]....
        /*0888*/ 	.word	0x0000cdf0


	//   ....[88]....
        /*088c*/ 	.word	0x0000ce00


	//   ....[89]....
        /*0890*/ 	.word	0x0000ce10


	//   ....[90]....
        /*0894*/ 	.word	0x0000ce20


	//   ....[91]....
        /*0898*/ 	.word	0x0000ce30


	//   ....[92]....
        /*089c*/ 	.word	0x0000ce40


	//   ....[93]....
        /*08a0*/ 	.word	0x0000ce60


	//   ....[94]....
        /*08a4*/ 	.word	0x0000ce70


	//   ....[95]....
        /*08a8*/ 	.word	0x0000ce80


	//   ....[96]....
        /*08ac*/ 	.word	0x0000ce90


	//   ....[97]....
        /*08b0*/ 	.word	0x0000cea0


	//   ....[98]....
        /*08b4*/ 	.word	0x0000cec0


	//   ....[99]....
        /*08b8*/ 	.word	0x0000ced0


	//   ....[100]....
        /*08bc*/ 	.word	0x0000cee0


	//   ....[101]....
        /*08c0*/ 	.word	0x0000cf00


	//   ....[102]....
        /*08c4*/ 	.word	0x0000cf20


	//   ....[103]....
        /*08c8*/ 	.word	0x0000cf30


	//   ....[104]....
        /*08cc*/ 	.word	0x0000cf40


	//   ....[105]....
        /*08d0*/ 	.word	0x0000cf60


	//   ....[106]....
        /*08d4*/ 	.word	0x0000cf70


	//   ....[107]....
        /*08d8*/ 	.word	0x0000cf80


	//   ....[108]....
        /*08dc*/ 	.word	0x0000cfa0


	//   ....[109]....
        /*08e0*/ 	.word	0x0000cfc0


	//   ....[110]....
        /*08e4*/ 	.word	0x0000cff0


	//   ....[111]....
        /*08e8*/ 	.word	0x0000d020


	//   ....[112]....
        /*08ec*/ 	.word	0x0000d050


	//   ....[113]....
        /*08f0*/ 	.word	0x0000d080


	//   ....[114]....
        /*08f4*/ 	.word	0x0000d0a0


	//   ....[115]....
        /*08f8*/ 	.word	0x0000d0c0


	//   ....[116]....
        /*08fc*/ 	.word	0x0000d0f0


	//   ....[117]....
        /*0900*/ 	.word	0x0000d120


	//   ....[118]....
        /*0904*/ 	.word	0x0000d150


	//   ....[119]....
        /*0908*/ 	.word	0x0000d180


	//   ....[120]....
        /*090c*/ 	.word	0x0000d1b0


	//   ....[121]....
        /*0910*/ 	.word	0x0000d1e0


	//   ....[122]....
        /*0914*/ 	.word	0x0000d210


	//   ....[123]....
        /*0918*/ 	.word	0x0000d240


	//   ....[124]....
        /*091c*/ 	.word	0x0000d270


	//   ....[125]....
        /*0920*/ 	.word	0x0000d2a0


	//   ....[126]....
        /*0924*/ 	.word	0x0000d2d0


	//   ....[127]....
        /*0928*/ 	.word	0x0000d300


	//   ....[128]....
        /*092c*/ 	.word	0x0000d330


	//   ....[129]....
        /*0930*/ 	.word	0x0000d360


	//   ....[130]....
        /*0934*/ 	.word	0x0000d390


	//   ....[131]....
        /*0938*/ 	.word	0x0000d3c0


	//   ....[132]....
        /*093c*/ 	.word	0x0000d3f0


	//   ....[133]....
        /*0940*/ 	.word	0x0000d420


	//   ....[134]....
        /*0944*/ 	.word	0x0000d430


	//   ....[135]....
        /*0948*/ 	.word	0x0000d440


	//   ....[136]....
        /*094c*/ 	.word	0x0000d450


	//   ....[137]....
        /*0950*/ 	.word	0x0000d460


	//   ....[138]....
        /*0954*/ 	.word	0x0000d470


	//   ....[139]....
        /*0958*/ 	.word	0x0000d490


	//   ....[140]....
        /*095c*/ 	.word	0x0000d4c0


	//   ....[141]....
        /*0960*/ 	.word	0x0000d4e0


	//   ....[142]....
        /*0964*/ 	.word	0x0000d500


	//   ....[143]....
        /*0968*/ 	.word	0x0000d530


	//   ....[144]....
        /*096c*/ 	.word	0x0000d560


	//   ....[145]....
        /*0970*/ 	.word	0x0000d580


	//   ....[146]....
        /*0974*/ 	.word	0x0000d590


	//   ....[147]....
        /*0978*/ 	.word	0x0000d5a0


	//   ....[148]....
        /*097c*/ 	.word	0x0000d5c0


	//   ....[149]....
        /*0980*/ 	.word	0x0000d5f0


	//   ....[150]....
        /*0984*/ 	.word	0x0000d620


	//   ....[151]....
        /*0988*/ 	.word	0x0000d650


	//   ....[152]....
        /*098c*/ 	.word	0x0000d680


	//   ....[153]....
        /*0990*/ 	.word	0x0000d6b0


	//   ....[154]....
        /*0994*/ 	.word	0x0000d6e0


	//   ....[155]....
        /*0998*/ 	.word	0x0000e460


	//   ....[156]....
        /*099c*/ 	.word	0x0000e470


	//   ....[157]....
        /*09a0*/ 	.word	0x0000e480


	//   ....[158]....
        /*09a4*/ 	.word	0x0000e490


	//   ....[159]....
        /*09a8*/ 	.word	0x0000ef50


	//   ....[160]....
        /*09ac*/ 	.word	0x0000ef70


	//   ....[161]....
        /*09b0*/ 	.word	0x0000f110


	//   ....[162]....
        /*09b4*/ 	.word	0x0000f130


	//   ....[163]....
        /*09b8*/ 	.word	0x0000f270


	//   ....[164]....
        /*09bc*/ 	.word	0x0000f290


	//   ....[165]....
        /*09c0*/ 	.word	0x0000f3e0


	//   ....[166]....
        /*09c4*/ 	.word	0x0000f400


	//   ....[167]....
        /*09c8*/ 	.word	0x0000f9e0


	//   ....[168]....
        /*09cc*/ 	.word	0x0000fa20


	//   ....[169]....
        /*09d0*/ 	.word	0x000103e0


	//   ....[170]....
        /*09d4*/ 	.word	0x000103f0


	//   ....[171]....
        /*09d8*/ 	.word	0x00011600


	//   ....[172]....
        /*09dc*/ 	.word	0x00011630


	//   ....[173]....
        /*09e0*/ 	.word	0x000117a0


	//   ....[174]....
        /*09e4*/ 	.word	0x000117c0


	//   ....[175]....
        /*09e8*/ 	.word	0x00011900


	//   ....[176]....
        /*09ec*/ 	.word	0x00011920


	//   ....[177]....
        /*09f0*/ 	.word	0x00011a70


	//   ....[178]....
        /*09f4*/ 	.word	0x00011a90


	//   ....[179]....
        /*09f8*/ 	.word	0x00011c60


	//   ....[180]....
        /*09fc*/ 	.word	0x00011e40


	//   ....[181]....
        /*0a00*/ 	.word	0x00011e70


	//   ....[182]....
        /*0a04*/ 	.word	0x00011ea0


	//   ....[183]....
        /*0a08*/ 	.word	0x00011ed0


	//   ....[184]....
        /*0a0c*/ 	.word	0x00011f00


	//   ....[185]....
        /*0a10*/ 	.word	0x00011f50


	//   ....[186]....
        /*0a14*/ 	.word	0x000120d0


	//   ....[187]....
        /*0a18*/ 	.word	0x00012100


	//   ....[188]....
        /*0a1c*/ 	.word	0x00012130


	//   ....[189]....
        /*0a20*/ 	.word	0x00012160


	//   ....[190]....
        /*0a24*/ 	.word	0x00012190


	//   ....[191]....
        /*0a28*/ 	.word	0x000121c0


	//   ....[192]....
        /*0a2c*/ 	.word	0x00012270


	//   ....[193]....
        /*0a30*/ 	.word	0x000122d0


	//   ....[194]....
        /*0a34*/ 	.word	0x000122e0


	//   ....[195]....
        /*0a38*/ 	.word	0x00012330


	//   ....[196]....
        /*0a3c*/ 	.word	0x00014420


	//   ....[197]....
        /*0a40*/ 	.word	0x00014460


	//   ....[198]....
        /*0a44*/ 	.word	0x00014570


	//   ....[199]....
        /*0a48*/ 	.word	0x00014580


	//   ....[200]....
        /*0a4c*/ 	.word	0x000145f0


	//   ....[201]....
        /*0a50*/ 	.word	0x00014600


	//   ....[202]....
        /*0a54*/ 	.word	0x00014670


	//   ....[203]....
        /*0a58*/ 	.word	0x00014680


	//   ....[204]....
        /*0a5c*/ 	.word	0x000146f0


	//   ....[205]....
        /*0a60*/ 	.word	0x00014700


	//   ....[206]....
        /*0a64*/ 	.word	0x00014770


	//   ....[207]....
        /*0a68*/ 	.word	0x00014780


	//   ....[208]....
        /*0a6c*/ 	.word	0x000147f0


	//   ....[209]....
        /*0a70*/ 	.word	0x00014800


	//   ....[210]....
        /*0a74*/ 	.word	0x00014810


	//   ....[211]....
        /*0a78*/ 	.word	0x00014890


	//   ....[212]....
        /*0a7c*/ 	.word	0x00014c00


	//   ....[213]....
        /*0a80*/ 	.word	0x00014c30


	//   ....[214]....
        /*0a84*/ 	.word	0x00014d50


	//   ....[215]....
        /*0a88*/ 	.word	0x00014d60


	//   ....[216]....
        /*0a8c*/ 	.word	0x00014df0


	//   ....[217]....
        /*0a90*/ 	.word	0x00014e00


	//   ....[218]....
        /*0a94*/ 	.word	0x00014e90


	//   ....[219]....
        /*0a98*/ 	.word	0x00014ea0


	//   ....[220]....
        /*0a9c*/ 	.word	0x00014f20


	//   ....[221]....
        /*0aa0*/ 	.word	0x00014f30


	//   ....[222]....
        /*0aa4*/ 	.word	0x00014fb0


	//   ....[223]....
        /*0aa8*/ 	.word	0x00014fc0


	//   ....[224]....
        /*0aac*/ 	.word	0x00015040


	//   ....[225]....
        /*0ab0*/ 	.word	0x00015050


	//   ....[226]....
        /*0ab4*/ 	.word	0x00015060


	//   ....[227]....
        /*0ab8*/ 	.word	0x00015070


	//   ....[228]....
        /*0abc*/ 	.word	0x000157c0


	//   ....[229]....
        /*0ac0*/ 	.word	0x000157f0


	//   ....[230]....
        /*0ac4*/ 	.word	0x00015810


	//   ....[231]....
        /*0ac8*/ 	.word	0x000158a0


	//   ....[232]....
        /*0acc*/ 	.word	0x000158c0


	//   ....[233]....
        /*0ad0*/ 	.word	0x00015950


	//   ....[234]....
        /*0ad4*/ 	.word	0x00015970


	//   ....[235]....
        /*0ad8*/ 	.word	0x00015a00


	//   ....[236]....
        /*0adc*/ 	.word	0x00015a20


	//   ....[237]....
        /*0ae0*/ 	.word	0x00015ab0


	//   ....[238]....
        /*0ae4*/ 	.word	0x00015ad0


	//   ....[239]....
        /*0ae8*/ 	.word	0x00015b60


	//   ....[240]....
        /*0aec*/ 	.word	0x00015b80


	//   ....[241]....
        /*0af0*/ 	.word	0x00015c10


	//   ....[242]....
        /*0af4*/ 	.word	0x00015c30


	//   ....[243]....
        /*0af8*/ 	.word	0x00015c40


	//   ....[244]....
        /*0afc*/ 	.word	0x00016390


	//   ....[245]....
        /*0b00*/ 	.word	0x000163b0


	//   ....[246]....
        /*0b04*/ 	.word	0x00016410


	//   ....[247]....
        /*0b08*/ 	.word	0x00016420


	//   ....[248]....
        /*0b0c*/ 	.word	0x00016470


	//   ....[249]....
        /*0b10*/ 	.word	0x00016480


	//   ....[250]....
        /*0b14*/ 	.word	0x000164d0


	//   ....[251]....
        /*0b18*/ 	.word	0x000164e0


	//   ....[252]....
        /*0b1c*/ 	.word	0x00016530


	//   ....[253]....
        /*0b20*/ 	.word	0x00016540


	//   ....[254]....
        /*0b24*/ 	.word	0x00016590


	//   ....[255]....
        /*0b28*/ 	.word	0x000165a0


	//   ....[0]....
        /*0b2c*/ 	.word	0x000165f0


	//   ....[1]....
        /*0b30*/ 	.word	0x00016600


	//   ....[2]....
        /*0b34*/ 	.word	0x00016610


	//   ....[3]....
        /*0b38*/ 	.word	0x00016660


	//   ....[4]....
        /*0b3c*/ 	.word	0x00016980


	//   ....[5]....
        /*0b40*/ 	.word	0x00016990


	//   ....[6]....
        /*0b44*/ 	.word	0x000169f0


	//   ....[7]....
        /*0b48*/ 	.word	0x00016a00


	//   ....[8]....
        /*0b4c*/ 	.word	0x00016a50


	//   ....[9]....
        /*0b50*/ 	.word	0x00016a60


	//   ....[10]....
        /*0b54*/ 	.word	0x00016ab0


	//   ....[11]....
        /*0b58*/ 	.word	0x00016ac0


	//   ....[12]....
        /*0b5c*/ 	.word	0x00016b10


	//   ....[13]....
        /*0b60*/ 	.word	0x00016b20


	//   ....[14]....
        /*0b64*/ 	.word	0x00016b70


	//   ....[15]....
        /*0b68*/ 	.word	0x00016b80


	//   ....[16]....
        /*0b6c*/ 	.word	0x00016bd0


	//   ....[17]....
        /*0b70*/ 	.word	0x00016be0


	//   ....[18]....
        /*0b74*/ 	.word	0x00016bf0


	//   ....[19]....
        /*0b78*/ 	.word	0x00016c40


	//   ....[20]....
        /*0b7c*/ 	.word	0x00018630


	//   ....[21]....
        /*0b80*/ 	.word	0x00018670


	//   ....[22]....
        /*0b84*/ 	.word	0x000186a0


	//   ....[23]....
        /*0b88*/ 	.word	0x000186b0


	//   ....[24]....
        /*0b8c*/ 	.word	0x000186e0


	//   ....[25]....
        /*0b90*/ 	.word	0x000186f0


	//   ....[26]....
        /*0b94*/ 	.word	0x00018720


	//   ....[27]....
        /*0b98*/ 	.word	0x00018750


	//   ....[28]....
        /*0b9c*/ 	.word	0x000188c0


	//   ....[29]....
        /*0ba0*/ 	.word	0x000188f0


	//   ....[30]....
        /*0ba4*/ 	.word	0x00018930


	//   ....[31]....
        /*0ba8*/ 	.word	0x00018960


	//   ....[32]....
        /*0bac*/ 	.word	0x00018990


	//   ....[33]....
        /*0bb0*/ 	.word	0x000189c0


	//   ....[34]....
        /*0bb4*/ 	.word	0x00018a50


	//   ....[35]....
        /*0bb8*/ 	.word	0x00018aa0


	//   ....[36]....
        /*0bbc*/ 	.word	0x00018ab0


	//   ....[37]....
        /*0bc0*/ 	.word	0x00018af0


	//   ....[38]....
        /*0bc4*/ 	.word	0x00019510


	//   ....[39]....
        /*0bc8*/ 	.word	0x00019b30


	//   ....[40]....
        /*0bcc*/ 	.word	0x00019c10


	//   ....[41]....
        /*0bd0*/ 	.word	0x00019d00


	//   ....[42]....
        /*0bd4*/ 	.word	0x00019dc0


	//   ....[43]....
        /*0bd8*/ 	.word	0x00019ea0


	//   ....[44]....
        /*0bdc*/ 	.word	0x00019f00


	//   ....[45]....
        /*0be0*/ 	.word	0x00019fe0


	//   ....[46]....
        /*0be4*/ 	.word	0x0001a040


	//   ....[47]....
        /*0be8*/ 	.word	0x0001a120


	//   ....[48]....
        /*0bec*/ 	.word	0x0001a180


	//   ....[49]....
        /*0bf0*/ 	.word	0x0001a260


	//   ....[50]....
        /*0bf4*/ 	.word	0x0001a2c0


	//   ....[51]....
        /*0bf8*/ 	.word	0x0001a3a0


	//   ....[52]....
        /*0bfc*/ 	.word	0x0001a400


	//   ....[53]....
        /*0c00*/ 	.word	0x0001a4e0


	//   ....[54]....
        /*0c04*/ 	.word	0x0001a540


	//   ....[55]....
        /*0c08*/ 	.word	0x0001a610


	//   ....[56]....
        /*0c0c*/ 	.word	0x0001a7a0


	//   ....[57]....
        /*0c10*/ 	.word	0x0001a830


	//   ....[58]....
        /*0c14*/ 	.word	0x0001a950


	//   ....[59]....
        /*0c18*/ 	.word	0x0001a9a0


	//   ....[60]....
        /*0c1c*/ 	.word	0x0001aac0


	//   ....[61]....
        /*0c20*/ 	.word	0x0001ab10


	//   ....[62]....
        /*0c24*/ 	.word	0x0001ac30


	//   ....[63]....
        /*0c28*/ 	.word	0x0001ac80


	//   ....[64]....
        /*0c2c*/ 	.word	0x0001ad80


	//   ....[65]....
        /*0c30*/ 	.word	0x0001ae20


	//   ....[66]....
        /*0c34*/ 	.word	0x0001ae80


	//   ....[67]....
        /*0c38*/ 	.word	0x0001af70


	//   ....[68]....
        /*0c3c*/ 	.word	0x0001afd0


	//   ....[69]....
        /*0c40*/ 	.word	0x0001b0c0


	//   ....[70]....
        /*0c44*/ 	.word	0x0001b120


	//   ....[71]....
        /*0c48*/ 	.word	0x0001b1c0


	//   ....[72]....
        /*0c4c*/ 	.word	0x0001b2c0


	//   ....[73]....
        /*0c50*/ 	.word	0x0001b330


	//   ....[74]....
        /*0c54*/ 	.word	0x0001b390


	//   ....[75]....
        /*0c58*/ 	.word	0x0001b4a0


	//   ....[76]....
        /*0c5c*/ 	.word	0x0001b500


	//   ....[77]....
        /*0c60*/ 	.word	0x0001b610


	//   ....[78]....
        /*0c64*/ 	.word	0x0001b670


	//   ....[79]....
        /*0c68*/ 	.word	0x0001b780


	//   ....[80]....
        /*0c6c*/ 	.word	0x0001b7e0


	//   ....[81]....
        /*0c70*/ 	.word	0x0001b8f0


	//   ....[82]....
        /*0c74*/ 	.word	0x0001b950


	//   ....[83]....
        /*0c78*/ 	.word	0x0001ba60


	//   ....[84]....
        /*0c7c*/ 	.word	0x0001bac0


	//   ....[85]....
        /*0c80*/ 	.word	0x0001bbc0


	//   ....[86]....
        /*0c84*/ 	.word	0x0001bc20


	//   ....[87]....
        /*0c88*/ 	.word	0x0001bd10


	//   ....[88]....
        /*0c8c*/ 	.word	0x0001be40


	//   ....[89]....
        /*0c90*/ 	.word	0x0001bee0


	//   ....[90]....
        /*0c94*/ 	.word	0x0001bf40


	//   ....[91]....
        /*0c98*/ 	.word	0x0001c000


	//   ....[92]....
        /*0c9c*/ 	.word	0x0001c060


	//   ....[93]....
        /*0ca0*/ 	.word	0x0001c120


	//   ....[94]....
        /*0ca4*/ 	.word	0x0001c180


	//   ....[95]....
        /*0ca8*/ 	.word	0x0001c240


	//   ....[96]....
        /*0cac*/ 	.word	0x0001c2a0


	//   ....[97]....
        /*0cb0*/ 	.word	0x0001c360


	//   ....[98]....
        /*0cb4*/ 	.word	0x0001c3c0


	//   ....[99]....
        /*0cb8*/ 	.word	0x0001c480


	//   ....[100]....
        /*0cbc*/ 	.word	0x0001c4e0


	//   ....[101]....
        /*0cc0*/ 	.word	0x0001c5a0


	//   ....[102]....
        /*0cc4*/ 	.word	0x0001c600


	//   ....[103]....
        /*0cc8*/ 	.word	0x0001c6c0


	//   ....[104]....
        /*0ccc*/ 	.word	0x0001c7b0


	//   ....[105]....
        /*0cd0*/ 	.word	0x0001c840


	//   ....[106]....
        /*0cd4*/ 	.word	0x0001c8a0


	//   ....[107]....
        /*0cd8*/ 	.word	0x0001c960


	//   ....[108]....
        /*0cdc*/ 	.word	0x0001c9c0


	//   ....[109]....
        /*0ce0*/ 	.word	0x0001ca80


	//   ....[110]....
        /*0ce4*/ 	.word	0x0001cae0


	//   ....[111]....
        /*0ce8*/ 	.word	0x0001cba0


	//   ....[112]....
        /*0cec*/ 	.word	0x0001cc00


	//   ....[113]....
        /*0cf0*/ 	.word	0x0001ccc0


	//   ....[114]....
        /*0cf4*/ 	.word	0x0001cd20


	//   ....[115]....
        /*0cf8*/ 	.word	0x0001cde0


	//   ....[116]....
        /*0cfc*/ 	.word	0x0001ce40


	//   ....[117]....
        /*0d00*/ 	.word	0x0001cf00


	//   ....[118]....
        /*0d04*/ 	.word	0x0001cf60


	//   ....[119]....
        /*0d08*/ 	.word	0x0001d020


	//   ....[120]....
        /*0d0c*/ 	.word	0x0001d280


	//----- nvinfo : EIATTR_REG_RECONFIG
	.align		4
.L_544:
        /*0d10*/ 	.byte	0x01, 0x54
	.zero		2


	//----- nvinfo : EIATTR_SYSCALL_OFFSETS
	.align		4
        /*0d14*/ 	.byte	0x04, 0x46
        /*0d16*/ 	.short	(.L_546 - .L_545)


	//   ....[0]....
.L_545:
        /*0d18*/ 	.word	0x00002040


	//   ....[1]....
        /*0d1c*/ 	.word	0x00013a20


	//   ....[2]....
        /*0d20*/ 	.word	0x00013b90


	//   ....[3]....
        /*0d24*/ 	.word	0x00013ce0


	//   ....[4]....
        /*0d28*/ 	.word	0x00013e20


	//   ....[5]....
        /*0d2c*/ 	.word	0x00015450


	//----- nvinfo : EIATTR_MBARRIER_INSTR_OFFSETS
	.align		4
.L_546:
        /*0d30*/ 	.byte	0x04, 0x39
        /*0d32*/ 	.short	(.L_548 - .L_547)


	//   ....[0]....
.L_547:
        /*0d34*/ 	.word	0x00000180
        /*0d38*/ 	.word	0x000000ff
        /*0d3c*/ 	.word	0x00038800
        /*0d40*/ 	.short	0x0100
        /*0d42*/ 	.byte	0x08
	.zero		1


	//   ....[1]....
        /*0d44*/ 	.word	0x00000190
        /*0d48*/ 	.word	0x000000ff
        /*0d4c*/ 	.word	0x00038820
        /*0d50*/ 	.short	0x0100
        /*0d52*/ 	.byte	0x08
	.zero		1


	//   ....[2]....
        /*0d54*/ 	.word	0x00000280
        /*0d58*/ 	.word	0x000000ff
        /*0d5c*/ 	.word	0x00038830
        /*0d60*/ 	.short	0x0100
        /*0d62*/ 	.byte	0x08
	.zero		1


	//   ....[3]....
        /*0d64*/ 	.word	0x00000290
        /*0d68*/ 	.word	0x000000ff
        /*0d6c*/ 	.word	0x00038840
        /*0d70*/ 	.short	0x0100
        /*0d72*/ 	.byte	0x08
	.zero		1


	//   ....[4]....
        /*0d74*/ 	.word	0x000002a0
        /*0d78*/ 	.word	0x000000ff
        /*0d7c*/ 	.word	0x00038838
        /*0d80*/ 	.short	0x0100
        /*0d82*/ 	.byte	0x08
	.zero		1


	//   ....[5]....
        /*0d84*/ 	.word	0x000002b0
        /*0d88*/ 	.word	0x000000ff
        /*0d8c*/ 	.word	0x00038848
        /*0d90*/ 	.short	0x0100
        /*0d92*/ 	.byte	0x08
	.zero		1


	//   ....[6]....
        /*0d94*/ 	.word	0x000003e0
        /*0d98*/ 	.word	0x000000ff
        /*0d9c*/ 	.word	0x00038850
        /*0da0*/ 	.short	0x0100
        /*0da2*/ 	.byte	0x08
	.zero		1


	//   ....[7]....
        /*0da4*/ 	.word	0x000003f0
        /*0da8*/ 	.word	0x000000ff
        /*0dac*/ 	.word	0x00038860
        /*0db0*/ 	.short	0x0100
        /*0db2*/ 	.byte	0x08
	.zero		1


	//   ....[8]....
        /*0db4*/ 	.word	0x00000400
        /*0db8*/ 	.word	0x000000ff
        /*0dbc*/ 	.word	0x00038858
        /*0dc0*/ 	.short	0x0100
        /*0dc2*/ 	.byte	0x08
	.zero		1


	//   ....[9]....
        /*0dc4*/ 	.word	0x00000410
        /*0dc8*/ 	.word	0x000000ff
        /*0dcc*/ 	.word	0x00038868
        /*0dd0*/ 	.short	0x0100
        /*0dd2*/ 	.byte	0x08
	.zero		1


	//   ....[10]....
        /*0dd4*/ 	.word	0x00000500
        /*0dd8*/ 	.word	0x000000ff
        /*0ddc*/ 	.word	0x00038870
        /*0de0*/ 	.short	0x0100
        /*0de2*/ 	.byte	0x06
	.zero		1


	//   ....[11]....
        /*0de4*/ 	.word	0x00000510
        /*0de8*/ 	.word	0x000000ff
        /*0dec*/ 	.word	0x00038880
        /*0df0*/ 	.short	0x0100
        /*0df2*/ 	.byte	0x06
	.zero		1


	//   ....[12]....
        /*0df4*/ 	.word	0x00000520
        /*0df8*/ 	.word	0x000000ff
        /*0dfc*/ 	.word	0x00038878
        /*0e00*/ 	.short	0x0100
        /*0e02*/ 	.byte	0x06
	.zero		1


	//   ....[13]....
        /*0e04*/ 	.word	0x00000530
        /*0e08*/ 	.word	0x000000ff
        /*0e0c*/ 	.word	0x00038888
        /*0e10*/ 	.short	0x0100
        /*0e12*/ 	.byte	0x06
	.zero		1


	//   ....[14]....
        /*0e14*/ 	.word	0x00000660
        /*0e18*/ 	.word	0x000000ff
        /*0e1c*/ 	.word	0x00038890
        /*0e20*/ 	.short	0x0100
        /*0e22*/ 	.byte	0x08
	.zero		1


	//   ....[15]....
        /*0e24*/ 	.word	0x00000670
        /*0e28*/ 	.word	0x000000ff
        /*0e2c*/ 	.word	0x000388a0
        /*0e30*/ 	.short	0x0100
        /*0e32*/ 	.byte	0x08
	.zero		1


	//   ....[16]....
        /*0e34*/ 	.word	0x00000680
        /*0e38*/ 	.word	0x000000ff
        /*0e3c*/ 	.word	0x00038898
        /*0e40*/ 	.short	0x0100
        /*0e42*/ 	.byte	0x08
	.zero		1


	//   ....[17]....
        /*0e44*/ 	.word	0x00000690
        /*0e48*/ 	.word	0x000000ff
        /*0e4c*/ 	.word	0x000388a8
        /*0e50*/ 	.short	0x0100
        /*0e52*/ 	.byte	0x08
	.zero		1


	//   ....[18]....
        /*0e54*/ 	.word	0x000007e0
        /*0e58*/ 	.word	0x000000ff
        /*0e5c*/ 	.word	0x000388b0
        /*0e60*/ 	.short	0x0100
        /*0e62*/ 	.byte	0x08
	.zero		1


	//   ....[19]....
        /*0e64*/ 	.word	0x000007f0
        /*0e68*/ 	.word	0x000000ff
        /*0e6c*/ 	.word	0x000388c0
        /*0e70*/ 	.short	0x0100
        /*0e72*/ 	.byte	0x08
	.zero		1


	//   ....[20]....
        /*0e74*/ 	.word	0x00000800
        /*0e78*/ 	.word	0x000000ff
        /*0e7c*/ 	.word	0x000388b8
        /*0e80*/ 	.short	0x0100
        /*0e82*/ 	.byte	0x08
	.zero		1


	//   ....[21]....
        /*0e84*/ 	.word	0x00000810
        /*0e88*/ 	.word	0x000000ff
        /*0e8c*/ 	.word	0x000388c8
        /*0e90*/ 	.short	0x0100
        /*0e92*/ 	.byte	0x08
	.zero		1


	//   ....[22]....
        /*0e94*/ 	.word	0x000022a0
        /*0e98*/ 	.word	0x000000ff
        /*0e9c*/ 	.word	0x00038800
        /*0ea0*/ 	.short	0x010a
        /*0ea2*/ 	.byte	0x34
	.zero		1


	//   ....[23]....
        /*0ea4*/ 	.word	0x00002380
        /*0ea8*/ 	.word	0x000000ff
        /*0eac*/ 	.word	0x00038830
        /*0eb0*/ 	.short	0x010a
        /*0eb2*/ 	.byte	0x39
	.zero		1


	//   ....[24]....
        /*0eb4*/ 	.word	0x000023c0
        /*0eb8*/ 	.word	0x000000ff
        /*0ebc*/ 	.word	0x00038830
        /*0ec0*/ 	.short	0x010a
        /*0ec2*/ 	.byte	0x39
	.zero		1


	//   ....[25]....
        /*0ec4*/ 	.word	0x00002f40
        /*0ec8*/ 	.word	0x000000ff
        /*0ecc*/ 	.word	0x00000000
        /*0ed0*/ 	.short	0x0101
        /*0ed2*/ 	.byte	0x06
	.zero		1


	//   ....[26]....
        /*0ed4*/ 	.word	0x00004c50
        /*0ed8*/ 	.word	0x000000ff
        /*0edc*/ 	.word	0x00038850
        /*0ee0*/ 	.short	0x010a
        /*0ee2*/ 	.byte	0x39
	.zero		1


	//   ....[27]....
        /*0ee4*/ 	.word	0x00004c90
        /*0ee8*/ 	.word	0x000000ff
        /*0eec*/ 	.word	0x00038850
        /*0ef0*/ 	.short	0x010a
        /*0ef2*/ 	.byte	0x39
	.zero		1


	//   ....[28]....
        /*0ef4*/ 	.word	0x00004f30
        /*0ef8*/ 	.word	0x000000ff
        /*0efc*/ 	.word	0x00000000
        /*0f00*/ 	.short	0x0101
        /*0f02*/ 	.byte	0x39
	.zero		1


	//   ....[29]....
        /*0f04*/ 	.word	0x000050d0
        /*0f08*/ 	.word	0x000000ff
        /*0f0c*/ 	.word	0x00038830
        /*0f10*/ 	.short	0x010a
        /*0f12*/ 	.byte	0x38
	.zero		1


	//   ....[30]....
        /*0f14*/ 	.word	0x00005110
        /*0f18*/ 	.word	0x000000ff
        /*0f1c*/ 	.word	0x00038830
        /*0f20*/ 	.short	0x010a
        /*0f22*/ 	.byte	0x38
	.zero		1


	//   ....[31]....
        /*0f24*/ 	.word	0x00005bc0
        /*0f28*/ 	.word	0x000000ff
        /*0f2c*/ 	.word	0x00000000
        /*0f30*/ 	.short	0x0101
        /*0f32*/ 	.byte	0x06
	.zero		1


	//   ....[32]....
        /*0f34*/ 	.word	0x00008100
        /*0f38*/ 	.word	0x000000ff
        /*0f3c*/ 	.word	0x00038850
        /*0f40*/ 	.short	0x010a
        /*0f42*/ 	.byte	0x38
	.zero		1


	//   ....[33]....
        /*0f44*/ 	.word	0x00008140
        /*0f48*/ 	.word	0x000000ff
        /*0f4c*/ 	.word	0x00038850
        /*0f50*/ 	.short	0x010a
        /*0f52*/ 	.byte	0x38
	.zero		1


	//   ....[34]....
        /*0f54*/ 	.word	0x000083b0
        /*0f58*/ 	.word	0x000000ff
        /*0f5c*/ 	.word	0x00000000
        /*0f60*/ 	.short	0x0101
        /*0f62*/ 	.byte	0x38
	.zero		1


	//   ....[35]....
        /*0f64*/ 	.word	0x00008500
        /*0f68*/ 	.word	0x000000ff
        /*0f6c*/ 	.word	0x00038830
        /*0f70*/ 	.short	0x010a
        /*0f72*/ 	.byte	0x32
	.zero		1


	//   ....[36]....
        /*0f74*/ 	.word	0x00008540
        /*0f78*/ 	.word	0x000000ff
        /*0f7c*/ 	.word	0x00038830
        /*0f80*/ 	.short	0x010a
        /*0f82*/ 	.byte	0x32
	.zero		1


	//   ....[37]....
        /*0f84*/ 	.word	0x00008b50
        /*0f88*/ 	.word	0x000000ff
        /*0f8c*/ 	.word	0x00000000
        /*0f90*/ 	.short	0x0101
        /*0f92*/ 	.byte	0x06
	.zero		1


	//   ....[38]....
        /*0f94*/ 	.word	0x0000abc0
        /*0f98*/ 	.word	0x000000ff
        /*0f9c*/ 	.word	0x00038850
        /*0fa0*/ 	.short	0x010a
        /*0fa2*/ 	.byte	0x32
	.zero		1


	//   ....[39]....
        /*0fa4*/ 	.word	0x0000ac00
        /*0fa8*/ 	.word	0x000000ff
        /*0fac*/ 	.word	0x00038850
        /*0fb0*/ 	.short	0x010a
        /*0fb2*/ 	.byte	0x32
	.zero		1


	//   ....[40]....
        /*0fb4*/ 	.word	0x0000ae70
        /*0fb8*/ 	.word	0x000000ff
        /*0fbc*/ 	.word	0x00000000
        /*0fc0*/ 	.short	0x0101
        /*0fc2*/ 	.byte	0x32
	.zero		1


	//   ....[41]....
        /*0fc4*/ 	.word	0x0000ef40
        /*0fc8*/ 	.word	0x000000ff
        /*0fcc*/ 	.word	0x00000000
        /*0fd0*/ 	.short	0x0101
        /*0fd2*/ 	.byte	0x08
	.zero		1


	//   ....[42]....
        /*0fd4*/ 	.word	0x0000f7f0
        /*0fd8*/ 	.word	0x000000ff
        /*0fdc*/ 	.word	0x00000000
        /*0fe0*/ 	.short	0x0101
        /*0fe2*/ 	.byte	0x08
	.zero		1


	//   ....[43]....
        /*0fe4*/ 	.word	0x00014230
        /*0fe8*/ 	.word	0x00000006
        /*0fec*/ 	.word	0x00038880
        /*0ff0*/ 	.short	0x010a
        /*0ff2*/ 	.byte	0x3f
	.zero		1


	//   ....[44]....
        /*0ff4*/ 	.word	0x00014980
        /*0ff8*/ 	.word	0x00000006
        /*0ffc*/ 	.word	0x00038870
        /*1000*/ 	.short	0x0107
        /*1002*/ 	.byte	0x3f
	.zero		1


	//   ....[45]....
        /*1004*/ 	.word	0x00014a40
        /*1008*/ 	.word	0x00000006
        /*100c*/ 	.word	0x00038870
        /*1010*/ 	.short	0x0101
        /*1012*/ 	.byte	0x3f
	.zero		1


	//   ....[46]....
        /*1014*/ 	.word	0x00014a70
        /*1018*/ 	.word	0x00000006
        /*101c*/ 	.word	0x00038840
        /*1020*/ 	.short	0x010a
        /*1022*/ 	.byte	0x3f
	.zero		1


	//   ....[47]....
        /*1024*/ 	.word	0x000151a0
        /*1028*/ 	.word	0x00000006
        /*102c*/ 	.word	0x00038830
        /*1030*/ 	.short	0x0107
        /*1032*/ 	.byte	0x3f
	.zero		1


	//   ....[48]....
        /*1034*/ 	.word	0x00015260
        /*1038*/ 	.word	0x00000006
        /*103c*/ 	.word	0x00038830
        /*1040*/ 	.short	0x0101
        /*1042*/ 	.byte	0x3f
	.zero		1


	//   ....[49]....
        /*1044*/ 	.word	0x00015d80
        /*1048*/ 	.word	0x00000011
        /*104c*/ 	.word	0x00038800
        /*1050*/ 	.short	0x0107
        /*1052*/ 	.byte	0x3f
	.zero		1


	//   ....[50]....
        /*1054*/ 	.word	0x00015e90
        /*1058*/ 	.word	0x00000011
        /*105c*/ 	.word	0x00038800
        /*1060*/ 	.short	0x0101
        /*1062*/ 	.byte	0x3f
	.zero		1


	//   ....[51]....
        /*1064*/ 	.word	0x00015eb0
        /*1068*/ 	.word	0x00000011
        /*106c*/ 	.word	0x00038820
        /*1070*/ 	.short	0x010a
        /*1072*/ 	.byte	0x3f
	.zero		1


	//   ....[52]....
        /*1074*/ 	.word	0x000161e0
        /*1078*/ 	.word	0x00000000
        /*107c*/ 	.word	0x00038880
        /*1080*/ 	.short	0x010a
        /*1082*/ 	.byte	0x3f
	.zero		1


	//   ....[53]....
        /*1084*/ 	.word	0x000166f0
        /*1088*/ 	.word	0x00000000
        /*108c*/ 	.word	0x00038870
        /*1090*/ 	.short	0x0107
        /*1092*/ 	.byte	0x3f
	.zero		1


	//   ....[54]....
        /*1094*/ 	.word	0x000167b0
        /*1098*/ 	.word	0x00000000
        /*109c*/ 	.word	0x00038870
        /*10a0*/ 	.short	0x0101
        /*10a2*/ 	.byte	0x3f
	.zero		1


	//   ....[55]....
        /*10a4*/ 	.word	0x000167e0
        /*10a8*/ 	.word	0x00000000
        /*10ac*/ 	.word	0x00038840
        /*10b0*/ 	.short	0x010a
        /*10b2*/ 	.byte	0x3f
	.zero		1


	//   ....[56]....
        /*10b4*/ 	.word	0x00016cd0
        /*10b8*/ 	.word	0x00000000
        /*10bc*/ 	.word	0x00038830
        /*10c0*/ 	.short	0x0107
        /*10c2*/ 	.byte	0x3f
	.zero		1


	//   ....[57]....
        /*10c4*/ 	.word	0x00016d90
        /*10c8*/ 	.word	0x00000000
        /*10cc*/ 	.word	0x00038830
        /*10d0*/ 	.short	0x0101
        /*10d2*/ 	.byte	0x3f
	.zero		1


	//   ....[58]....
        /*10d4*/ 	.word	0x00016e20
        /*10d8*/ 	.word	0x00000000
        /*10dc*/ 	.word	0x00038870
        /*10e0*/ 	.short	0x010a
        /*10e2*/ 	.byte	0x3f
	.zero		1


	//   ....[59]....
        /*10e4*/ 	.word	0x00016eb0
        /*10e8*/ 	.word	0x00000000
        /*10ec*/ 	.word	0x00038860
        /*10f0*/ 	.short	0x010a
        /*10f2*/ 	.byte	0x3f
	.zero		1


	//   ....[60]....
        /*10f4*/ 	.word	0x000177a0
        /*10f8*/ 	.word	0x00000000
        /*10fc*/ 	.word	0x00038850
        /*1100*/ 	.short	0x0101
        /*1102*/ 	.byte	0x3f
	.zero		1


	//   ....[61]....
        /*1104*/ 	.word	0x00017820
        /*1108*/ 	.word	0x00000003
        /*110c*/ 	.word	0x00000000
        /*1110*/ 	.short	0x0101
        /*1112*/ 	.byte	0x3f
	.zero		1


	//   ....[62]....
        /*1114*/ 	.word	0x000179e0
        /*1118*/ 	.word	0x00000002
        /*111c*/ 	.word	0x00038870
        /*1120*/ 	.short	0x010a
        /*1122*/ 	.byte	0x3f
	.zero		1


	//   ....[63]....
        /*1124*/ 	.word	0x00017a60
        /*1128*/ 	.word	0x00000002
        /*112c*/ 	.word	0x00038860
        /*1130*/ 	.short	0x010a
        /*1132*/ 	.byte	0x3f
	.zero		1


	//   ....[64]....
        /*1134*/ 	.word	0x00018360
        /*1138*/ 	.word	0x00000002
        /*113c*/ 	.word	0x00038850
        /*1140*/ 	.short	0x0101
        /*1142*/ 	.byte	0x3f
	.zero		1


	//   ....[65]....
        /*1144*/ 	.word	0x000183e0
        /*1148*/ 	.word	0x00000003
        /*114c*/ 	.word	0x00000000
        /*1150*/ 	.short	0x0101
        /*1152*/ 	.byte	0x3f
	.zero		1


	//   ....[66]....
        /*1154*/ 	.word	0x00019490
        /*1158*/ 	.word	0x00000004
        /*115c*/ 	.word	0x00038820
        /*1160*/ 	.short	0x010a
        /*1162*/ 	.byte	0x3f
	.zero		1


	//   ....[67]....
        /*1164*/ 	.word	0x00019610
        /*1168*/ 	.word	0x00000005
        /*116c*/ 	.word	0x00038840
        /*1170*/ 	.short	0x010a
        /*1172*/ 	.byte	0x3f
	.zero		1


	//   ....[68]....
        /*1174*/ 	.word	0x000196b0
        /*1178*/ 	.word	0x00000019
        /*117c*/ 	.word	0x00038840
        /*1180*/ 	.short	0x010a
        /*1182*/ 	.byte	0x3f
	.zero		1


	//   ....[69]....
        /*1184*/ 	.word	0x000196f0
        /*1188*/ 	.word	0x00000005
        /*118c*/ 	.word	0x00038860
        /*1190*/ 	.short	0x010a
        /*1192*/ 	.byte	0x3f
	.zero		1


	//   ....[70]....
        /*1194*/ 	.word	0x00019730
        /*1198*/ 	.word	0x00000019
        /*119c*/ 	.word	0x00038860
        /*11a0*/ 	.short	0x010a
        /*11a2*/ 	.byte	0x3f
	.zero		1


	//   ....[71]....
        /*11a4*/ 	.word	0x00019770
        /*11a8*/ 	.word	0x00000005
        /*11ac*/ 	.word	0x00038880
        /*11b0*/ 	.short	0x010a
        /*11b2*/ 	.byte	0x3f
	.zero		1


	//   ....[72]....
        /*11b4*/ 	.word	0x000197b0
        /*11b8*/ 	.word	0x00000019
        /*11bc*/ 	.word	0x00038880
        /*11c0*/ 	.short	0x010a
        /*11c2*/ 	.byte	0x3f
	.zero		1


	//   ....[73]....
        /*11c4*/ 	.word	0x00019820
        /*11c8*/ 	.word	0x00000003
        /*11cc*/ 	.word	0x00038800
        /*11d0*/ 	.short	0x010a
        /*11d2*/ 	.byte	0x3f
	.zero		1


	//   ....[74]....
        /*11d4*/ 	.word	0x00019880
        /*11d8*/ 	.word	0x00000003
        /*11dc*/ 	.word	0x00038830
        /*11e0*/ 	.short	0x010a
        /*11e2*/ 	.byte	0x3f
	.zero		1


	//   ....[75]....
        /*11e4*/ 	.word	0x000198e0
        /*11e8*/ 	.word	0x00000007
        /*11ec*/ 	.word	0x00038850
        /*11f0*/ 	.short	0x010a
        /*11f2*/ 	.byte	0x3f
	.zero		1


	//   ....[76]....
        /*11f4*/ 	.word	0x00019940
        /*11f8*/ 	.word	0x00000004
        /*11fc*/ 	.word	0x00038830
        /*1200*/ 	.short	0x010a
        /*1202*/ 	.byte	0x3f
	.zero		1


	//   ....[77]....
        /*1204*/ 	.word	0x000199a0
        /*1208*/ 	.word	0x00000006
        /*120c*/ 	.word	0x00038850
        /*1210*/ 	.short	0x010a
        /*1212*/ 	.byte	0x3f
	.zero		1


	//   ....[78]....
        /*1214*/ 	.word	0x00019a00
        /*1218*/ 	.word	0x00000004
        /*121c*/ 	.word	0x00038830
        /*1220*/ 	.short	0x010a
        /*1222*/ 	.byte	0x3f
	.zero		1


	//   ....[79]....
        /*1224*/ 	.word	0x00019a60
        /*1228*/ 	.word	0x00000006
        /*122c*/ 	.word	0x00038850
        /*1230*/ 	.short	0x010a
        /*1232*/ 	.byte	0x3f
	.zero		1


	//   ....[80]....
        /*1234*/ 	.word	0x00019b60
        /*1238*/ 	.word	0x00000006
        /*123c*/ 	.word	0x00038880
        /*1240*/ 	.short	0x010a
        /*1242*/ 	.byte	0x3f
	.zero		1


	//   ....[81]....
        /*1244*/ 	.word	0x0001a6f0
        /*1248*/ 	.word	0x00000006
        /*124c*/ 	.word	0x00038840
        /*1250*/ 	.short	0x010a
        /*1252*/ 	.byte	0x3f
	.zero		1


	//   ....[82]....
        /*1254*/ 	.word	0x0001bd40
        /*1258*/ 	.word	0x00000011
        /*125c*/ 	.word	0x00038820
        /*1260*/ 	.short	0x010a
        /*1262*/ 	.byte	0x3f
	.zero		1


	//   ....[83]....
        /*1264*/ 	.word	0x0001bd90
        /*1268*/ 	.word	0x00000000
        /*126c*/ 	.word	0x00038880
        /*1270*/ 	.short	0x010a
        /*1272*/ 	.byte	0x3f
	.zero		1


	//   ....[84]....
        /*1274*/ 	.word	0x0001c700
        /*1278*/ 	.word	0x00000000
        /*127c*/ 	.word	0x00038840
        /*1280*/ 	.short	0x010a
        /*1282*/ 	.byte	0x3f
	.zero		1


	//   ....[85]....
        /*1284*/ 	.word	0x0001d060
        /*1288*/ 	.word	0x00000000
        /*128c*/ 	.word	0x00038870
        /*1290*/ 	.short	0x010a
        /*1292*/ 	.byte	0x3f
	.zero		1


	//   ....[86]....
        /*1294*/ 	.word	0x0001d0b0
        /*1298*/ 	.word	0x00000000
        /*129c*/ 	.word	0x00038860
        /*12a0*/ 	.short	0x010a
        /*12a2*/ 	.byte	0x3f
	.zero		1


	//   ....[87]....
        /*12a4*/ 	.word	0x0001d100
        /*12a8*/ 	.word	0x00000002
        /*12ac*/ 	.word	0x00038870
        /*12b0*/ 	.short	0x010a
        /*12b2*/ 	.byte	0x3f
	.zero		1


	//   ....[88]....
        /*12b4*/ 	.word	0x0001d150
        /*12b8*/ 	.word	0x00000002
        /*12bc*/ 	.word	0x00038860
        /*12c0*/ 	.short	0x010a
        /*12c2*/ 	.byte	0x3f
	.zero		1


	//   ....[89]....
        /*12c4*/ 	.word	0x0001d1a0
        /*12c8*/ 	.word	0x00000004
        /*12cc*/ 	.word	0x00038820
        /*12d0*/ 	.short	0x010a
        /*12d2*/ 	.byte	0x3f
	.zero		1


	//   ....[90]....
        /*12d4*/ 	.word	0x0001d340
        /*12d8*/ 	.word	0x00000005
        /*12dc*/ 	.word	0x00038840
        /*12e0*/ 	.short	0x010a
        /*12e2*/ 	.byte	0x3f
	.zero		1


	//   ....[91]....
        /*12e4*/ 	.word	0x0001d390
        /*12e8*/ 	.word	0x00000019
        /*12ec*/ 	.word	0x00038840
        /*12f0*/ 	.short	0x010a
        /*12f2*/ 	.byte	0x3f
	.zero		1


	//   ....[92]....
        /*12f4*/ 	.word	0x0001d3e0
        /*12f8*/ 	.word	0x00000005
        /*12fc*/ 	.word	0x00038860
        /*1300*/ 	.short	0x010a
        /*1302*/ 	.byte	0x3f
	.zero		1


	//   ....[93]....
        /*1304*/ 	.word	0x0001d430
        /*1308*/ 	.word	0x00000019
        /*130c*/ 	.word	0x00038860
        /*1310*/ 	.short	0x010a
        /*1312*/ 	.byte	0x3f
	.zero		1


	//   ....[94]....
        /*1314*/ 	.word	0x0001d480
        /*1318*/ 	.word	0x00000005
        /*131c*/ 	.word	0x00038880
        /*1320*/ 	.short	0x010a
        /*1322*/ 	.byte	0x3f
	.zero		1


	//----- nvinfo : EIATTR_NUM_MBARRIERS
	.align		4
.L_548:
        /*1324*/ 	.byte	0x03, 0x38
        /*1326*/ 	.short	0x0016


	//----- nvinfo : EIATTR_EXIT_INSTR_OFFSETS
	.align		4
        /*1328*/ 	.byte	0x04, 0x1c
        /*132a*/ 	.short	(.L_550 - .L_549)


	//   ....[0]....
.L_549:
        /*132c*/ 	.word	0x000009c0


	//   ....[1]....
        /*1330*/ 	.word	0x00011c10


	//   ....[2]....
        /*1334*/ 	.word	0x00019800


	//----- nvinfo : EIATTR_MAX_THREADS
	.align		4
.L_550:
        /*1338*/ 	.byte	0x04, 0x05
        /*133a*/ 	.short	(.L_552 - .L_551)
.L_551:
        /*133c*/ 	.word	0x00000180
        /*1340*/ 	.word	0x00000001
        /*1344*/ 	.word	0x00000001


	//----- nvinfo : EIATTR_CRS_STACK_SIZE
	.align		4
.L_552:
        /*1348*/ 	.byte	0x04, 0x1e
        /*134a*/ 	.short	(.L_554 - .L_553)
.L_553:
        /*134c*/ 	.word	0x00000000


	//----- nvinfo : EIATTR_CBANK_PARAM_SIZE
	.align		4
.L_554:
        /*1350*/ 	.byte	0x03, 0x19
        /*1352*/ 	.short	0x0af0


	//----- nvinfo : EIATTR_PARAM_CBANK
	.align		4
        /*1354*/ 	.byte	0x04, 0x0a
        /*1356*/ 	.short	(.L_556 - .L_555)
	.align		4
.L_555:
        /*1358*/ 	.word	index@(.nv.constant0._ZN7cutlass13device_kernelIN5flash11enable_sm90INS1_16FlashAttnFwdSm90INS1_25CollectiveMainloopFwdSm90ILi2EN4cute5tupleIJNS5_1CILi1EEES8_S8_EEENS6_IJNS7_ILi128EEESA_NS7_ILi256EEEEEELi256ENS_12float_e4m3_tEfNS_4arch4Sm90ELb1ELb0ELb1ELb1ELb1ELb0ELb0ELb1ELb0ELb1ELb1ELb0EEENS1_21CollectiveEpilogueFwdINS6_IJSA_SB_SA_EEES9_NS_10bfloat16_tESF_Li256ELb1ELb1ELb1ELb1EEENS1_36VarlenDynamicPersistentTileSchedulerILi128ELi128ELi256ELi128ELb1ELb1ELb1ELb1ELb1ELb1EEEEEEEEEvNT_6ParamsE)
        /*135c*/ 	.short	0x0210
        /*135e*/ 	.short	0x0af0


	//----- nvinfo : EIATTR_SW_WAR
	.align		4
.L_556:
        /*1360*/ 	.byte	0x04, 0x36
        /*1362*/ 	.short	(.L_558 - .L_557)
.L_557:
        /*1364*/ 	.word	0x00000008
.L_558:


//--------------------- .nv.info._ZN7cutlass13device_kernelIN5flash11enable_sm90INS1_16FlashAttnFwdSm90INS1_25CollectiveMainloopFwdSm90ILi2EN4cute5tupleIJNS5_1CILi1EEES8_S8_EEENS6_IJNS7_ILi128EEESA_NS7_ILi256EEEEEELi256ENS_12float_e4m3_tEfNS_4arch4Sm90ELb1ELb0ELb1ELb1ELb1ELb1ELb0ELb1ELb0ELb1ELb1ELb0EEENS1_21CollectiveEpilogueFwdINS6_IJSA_SB_SA_EEES9_NS_10bfloat16_tESF_Li256ELb1ELb1ELb1ELb1EEENS1_36VarlenDynamicPersistentTileSchedulerILi128ELi128ELi256ELi128ELb1ELb1ELb1ELb1ELb1ELb1EEEEEEEEEvNT_6ParamsE --------------------------
	.section	.nv.info._ZN7cutlass13device_kernelIN5flash11enable_sm90INS1_16FlashAttnFwdSm90INS1_25CollectiveMainloopFwdSm90ILi2EN4cute5tupleIJNS5_1CILi1EEES8_S8_EEENS6_IJNS7_ILi128EEESA_NS7_ILi256EEEEEELi256ENS_12float_e4m3_tEfNS_4arch4Sm90ELb1ELb0ELb1ELb1ELb1ELb1ELb0ELb1ELb0ELb1ELb1ELb0EEENS1_21CollectiveEpilogueFwdINS6_IJSA_SB_SA_EEES9_NS_10bfloat16_tESF_Li256ELb1ELb1ELb1ELb1EEENS1_36VarlenDynamicPersistentTileSchedulerILi128ELi128ELi256ELi128ELb1ELb1ELb1ELb1ELb1ELb1EEEEEEEEEvNT_6ParamsE,"",@"SHT_CUDA_INFO"
	.sectionflags	@""
	.align	4


	//----- nvinfo : EIATTR_CUDA_API_VERSION
	.align		4
        /*0000*/ 	.byte	0x04, 0x37
        /*0002*/ 	.short	(.L_560 - .L_559)
.L_559:
        /*0004*/ 	.word	0x00000082


	//----- nvinfo : EIATTR_KPARAM_INFO
	.align		4
.L_560:
        /*0008*/ 	.byte	0x04, 0x17
        /*000a*/ 	.short	(.L_562 - .L_561)
.L_561:
        /*000c*/ 	.word	0x00000000
        /*0010*/ 	.short	0x0000
        /*0012*/ 	.short	0x0070
        /*0014*/ 	.byte	0x00, 0xf0, 0x01, 0x2a


	//----- nvinfo : EIATTR_SPARSE_MMA_MASK
	.align		4
.L_562:
        /*0018*/ 	.byte	0x03, 0x50
        /*001a*/ 	.short	0x0000


	//----- nvinfo : EIATTR_MAXREG_COUNT
	.align		4
        /*001c*/ 	.byte	0x03, 0x1b
        /*001e*/ 	.short	0x00a8


	//----- nvinfo : EIATTR_NUM_BARRIERS
	.align		4
        /*0020*/ 	.byte	0x02, 0x4c
        /*0022*/ 	.byte	0x10
	.zero		1


	//----- nvinfo : EIATTR_EXTERNS
	.align		4
        /*0024*/ 	.byte	0x04, 0x0f
        /*0026*/ 	.short	(.L_564 - .L_563)


	//   ....[0]....
	.align		4
.L_563:
        /*0028*/ 	.word	index@(__assertfail)


	//----- nvinfo : EIATTR_ANNOTATIONS
	.align		4
.L_564:
        /*002c*/ 	.byte	0x04, 0x55
        /*002e*/ 	.short	(.L_566 - .L_565)


	//   ....[0]....
.L_565:
        /* <DEDUP_REMOVED lines=225> */


	//----- nvinfo : EIATTR_MERCURY_ISA_VERSION
	.align		4
.L_566:
        /*0e28*/ 	.byte	0x03, 0x5f
        /*0e2a*/ 	.short	0x0101


	//----- nvinfo : EIATTR_UNUSED_LOAD_BYTE_OFFSET
	.align		4
        /*0e2c*/ 	.byte	0x04, 0x44
        /*0e2e*/ 	.short	(.L_568 - .L_567)


	//   ....[0]....
.L_567:
        /*0e30*/ 	.word	0x00000a90
        /*0e34*/ 	.word	0x0000fff0


	//   ....[1]....
        /*0e38*/ 	.word	0x00021cd0
        /*0e3c*/ 	.word	0x0000fff0


	//----- nvinfo : EIATTR_INT_WARP_WIDE_INSTR_OFFSETS
	.align		4
.L_568:
        /*0e40*/ 	.byte	0x04, 0x31
        /*0e42*/ 	.short	(.L_570 - .L_569)


	//   ....[0]....
.L_569:
        /*0e44*/ 	.word	0x00000130


	//   ....[1]....
        /*0e48*/ 	.word	0x00000170


	//   ....[2]....
        /*0e4c*/ 	.word	0x000001e0


	//   ....[3]....
        /*0e50*/ 	.word	0x0002c470


	//   ....[4]....
        /*0e54*/ 	.word	0x0002c500


	//   ....[5]....
        /*0e58*/ 	.word	0x00030690


	//   ....[6]....
        /*0e5c*/ 	.word	0x00030720


	//----- nvinfo : EIATTR_COOP_GROUP_MASK_REGIDS
	.align		4
.L_570:
        /*0e60*/ 	.byte	0x04, 0x29
        /*0e62*/ 	.short	(.L_572 - .L_571)


	//   ....[0]....
.L_571:
        /*0e64*/ 	.word	0xffffffff


	//   ....[1]....
        /*0e68*/ 	.word	0xffffffff


	//   ....[2]....
        /*0e6c*/ 	.word	0xffffffff


	//   ....[3]....
        /*0e70*/ 	.word	0xffffffff


	//   ....[4]....
        /*0e74*/ 	.word	0xffffffff


	//   ....[5]....
        /*0e78*/ 	.word	0xffffffff


	//   ....[6]....
        /*0e7c*/ 	.word	0xffffffff


	//   ....[7]....
        /*0e80*/ 	.word	0xffffffff


	//   ....[8]....
        /*0e84*/ 	.word	0xffffffff


	//   ....[9]....
        /*0e88*/ 	.word	0xffffffff


	//   ....[10]....
        /*0e8c*/ 	.word	0xffffffff


	//   ....[11]....
        /*0e90*/ 	.word	0xffffffff


	//   ....[12]....
        /*0e94*/ 	.word	0xffffffff


	//   ....[13]....
        /*0e98*/ 	.word	0xffffffff


	//   ....[14]....
        /*0e9c*/ 	.word	0xffffffff


	//   ....[15]....
        /*0ea0*/ 	.word	0xffffffff


	//   ....[16]....
        /*0ea4*/ 	.word	0xffffffff


	//   ....[17]....
        /*0ea8*/ 	.word	0xffffffff


	//   ....[18]....
        /*0eac*/ 	.word	0xffffffff


	//   ....[19]....
        /*0eb0*/ 	.word	0xffffffff


	//   ....[20]....
        /*0eb4*/ 	.word	0xffffffff


	//   ....[21]....
        /*0eb8*/ 	.word	0xffffffff


	//   ....[22]....
        /*0ebc*/ 	.word	0xffffffff


	//   ....[23]....
        /*0ec0*/ 	.word	0xffffffff


	//   ....[24]....
        /*0ec4*/ 	.word	0xffffffff


	//   ....[25]....
        /*0ec8*/ 	.word	0xffffffff


	//   ....[26]....
        /*0ecc*/ 	.word	0xffffffff


	//   ....[27]....
        /*0ed0*/ 	.word	0xffffffff


	//   ....[28]....
        /*0ed4*/ 	.word	0xffffffff


	//   ....[29]....
        /*0ed8*/ 	.word	0xffffffff


	//   ....[30]....
        /*0edc*/ 	.word	0xffffffff


	//   ....[31]....
        /*0ee0*/ 	.word	0xffffffff


	//   ....[32]....
        /*0ee4*/ 	.word	0xffffffff


	//   ....[33]....
        /*0ee8*/ 	.word	0xffffffff


	//   ....[34]....
        /*0eec*/ 	.word	0xffffffff


	//   ....[35]....
        /*0ef0*/ 	.word	0xffffffff


	//   ....[36]....
        /*0ef4*/ 	.word	0xffffffff


	//   ....[37]....
        /*0ef8*/ 	.word	0xffffffff


	//   ....[38]....
        /*0efc*/ 	.word	0xffffffff


	//   ....[39]....
        /*0f00*/ 	.word	0xffffffff


	//   ....[40]....
        /*0f04*/ 	.word	0xffffffff


	//   ....[41]....
        /*0f08*/ 	.word	0xffffffff


	//   ....[42]....
        /*0f0c*/ 	.word	0xffffffff


	//   ....[43]....
        /*0f10*/ 	.word	0xffffffff


	//   ....[44]....
        /*0f14*/ 	.word	0xffffffff


	//   ....[45]....
        /*0f18*/ 	.word	0xffffffff


	//   ....[46]....
        /*0f1c*/ 	.word	0xffffffff


	//   ....[47]....
        /*0f20*/ 	.word	0xffffffff


	//   ....[48]....
        /*0f24*/ 	.word	0xffffffff


	//   ....[49]....
        /*0f28*/ 	.word	0xffffffff


	//   ....[50]....
        /*0f2c*/ 	.word	0xffffffff


	//   ....[51]....
        /*0f30*/ 	.word	0xffffffff


	//   ....[52]....
        /*0f34*/ 	.word	0xffffffff


	//   ....[53]....
        /*0f38*/ 	.word	0xffffffff


	//   ....[54]....
        /*0f3c*/ 	.word	0xffffffff


	//   ....[55]....
        /*0f40*/ 	.word	0xffffffff


	//   ....[56]....
        /*0f44*/ 	.word	0xffffffff


	//   ....[57]....
        /*0f48*/ 	.word	0xffffffff


	//   ....[58]....
        /*0f4c*/ 	.word	0xffffffff


	//   ....[59]....
        /*0f50*/ 	.word	0xffffffff


	//   ....[60]....
        /*0f54*/ 	.word	0xffffffff


	//   ....[61]....
        /*0f58*/ 	.word	0xffffffff


	//   ....[62]....
        /*0f5c*/ 	.word	0xffffffff


	//   ....[63]....
        /*0f60*/ 	.word	0xffffffff


	//   ....[64]....
        /*0f64*/ 	.word	0xffffffff


	//   ....[65]....
        /*0f68*/ 	.word	0xffffffff


	//   ....[66]....
        /*0f6c*/ 	.word	0xffffffff


	//   ....[67]....
        /*0f70*/ 	.word	0xffffffff


	//   ....[68]....
        /*0f74*/ 	.word	0xffffffff


	//   ....[69]....
        /*0f78*/ 	.word	0xffffffff


	//   ....[70]....
        /*0f7c*/ 	.word	0xffffffff


	//   ....[71]....
        /*0f80*/ 	.word	0xffffffff


	//   ....[72]....
        /*0f84*/ 	.word	0xffffffff


	//   ....[73]....
        /*0f88*/ 	.word	0xffffffff


	//   ....[74]....
        /*0f8c*/ 	.word	0xffffffff


	//   ....[75]....
        /*0f90*/ 	.word	0xffffffff


	//   ....[76]....
        /*0f94*/ 	.word	0xffffffff


	//   ....[77]....
        /*0f98*/ 	.word	0xffffffff


	//   ....[78]....
        /*0f9c*/ 	.word	0xffffffff


	//   ....[79]....
        /*0fa0*/ 	.word	0xffffffff


	//   ....[80]....
        /*0fa4*/ 	.word	0xffffffff


	//   ....[81]....
        /*0fa8*/ 	.word	0xffffffff


	//   ....[82]....
        /*0fac*/ 	.word	0xffffffff


	//   ....[83]....
        /*0fb0*/ 	.word	0xffffffff


	//   ....[84]....
        /*0fb4*/ 	.word	0xffffffff


	//   ....[85]....
        /*0fb8*/ 	.word	0xffffffff


	//   ....[86]....
        /*0fbc*/ 	.word	0xffffffff


	//   ....[87]....
        /*0fc0*/ 	.word	0xffffffff


	//   ....[88]....
        /*0fc4*/ 	.word	0xffffffff


	//   ....[89]....
        /*0fc8*/ 	.word	0xffffffff


	//   ....[90]....
        /*0fcc*/ 	.word	0xffffffff


	//   ....[91]....
        /*0fd0*/ 	.word	0xffffffff


	//   ....[92]....
        /*0fd4*/ 	.word	0xffffffff


	//   ....[93]....
        /*0fd8*/ 	.word	0xffffffff


	//   ....[94]....
        /*0fdc*/ 	.word	0xffffffff


	//   ....[95]....
        /*0fe0*/ 	.word	0xffffffff


	//   ....[96]....
        /*0fe4*/ 	.word	0xffffffff


	//   ....[97]....
        /*0fe8*/ 	.word	0xffffffff


	//   ....[98]....
        /*0fec*/ 	.word	0xffffffff


	//   ....[99]....
        /*0ff0*/ 	.word	0xffffffff


	//   ....[100]....
        /*0ff4*/ 	.word	0xffffffff


	//   ....[101]....
        /*0ff8*/ 	.word	0xffffffff


	//   ....[102]....
        /*0ffc*/ 	.word	0xffffffff


	//   ....[103]....
        /*1000*/ 	.word	0xffffffff


	//   ....[104]....
        /*1004*/ 	.word	0xffffffff


	//   ....[105]....
        /*1008*/ 	.word	0xffffffff


	//   ....[106]....
        /*100c*/ 	.word	0xffffffff


	//   ....[107]....
        /*1010*/ 	.word	0xffffffff


	//   ....[108]....
        /*1014*/ 	.word	0xffffffff


	//   ....[109]....
        /*1018*/ 	.word	0xffffffff


	//   ....[110]....
        /*101c*/ 	.word	0xffffffff


	//   ....[111]....
        /*1020*/ 	.word	0xffffffff


	//   ....[112]....
        /*1024*/ 	.word	0xffffffff


	//   ....[113]....
        /*1028*/ 	.word	0xffffffff


	//   ....[114]....
        /*102c*/ 	.word	0xffffffff


	//   ....[115]....
        /*1030*/ 	.word	0xffffffff


	//   ....[116]....
        /*1034*/ 	.word	0xffffffff


	//   ....[117]....
        /*1038*/ 	.word	0xffffffff


	//   ....[118]....
        /*103c*/ 	.word	0xffffffff


	//   ....[119]....
        /*1040*/ 	.word	0xffffffff


	//   ....[120]....
        /*1044*/ 	.word	0xffffffff


	//   ....[121]....
        /*1048*/ 	.word	0xffffffff


	//   ....[122]....
        /*104c*/ 	.word	0xffffffff


	//   ....[123]....
        /*1050*/ 	.word	0xffffffff


	//   ....[124]....
        /*1054*/ 	.word	0xffffffff


	//   ....[125]....
        /*1058*/ 	.word	0xffffffff


	//   ....[126]....
        /*105c*/ 	.word	0xffffffff


	//   ....[127]....
        /*1060*/ 	.word	0xffffffff


	//   ....[128]....
        /*1064*/ 	.word	0xffffffff


	//   ....[129]....
        /*1068*/ 	.word	0xffffffff


	//   ....[130]....
        /*106c*/ 	.word	0xffffffff


	//   ....[131]....
        /*1070*/ 	.word	0xffffffff


	//   ....[132]....
        /*1074*/ 	.word	0xffffffff


	//   ....[133]....
        /*1078*/ 	.word	0xffffffff


	//   ....[134]....
        /*107c*/ 	.word	0xffffffff


	//   ....[135]....
        /*1080*/ 	.word	0xffffffff


	//   ....[136]....
        /*1084*/ 	.word	0xffffffff


	//   ....[137]....
        /*1088*/ 	.word	0xffffffff


	//   ....[138]....
        /*108c*/ 	.word	0xffffffff


	//   ....[139]....
        /*1090*/ 	.word	0xffffffff


	//   ....[140]....
        /*1094*/ 	.word	0xffffffff


	//   ....[141]....
        /*1098*/ 	.word	0xffffffff


	//   ....[142]....
        /*109c*/ 	.word	0xffffffff


	//   ....[143]....
        /*10a0*/ 	.word	0xffffffff


	//   ....[144]....
        /*10a4*/ 	.word	0xffffffff


	//   ....[145]....
        /*10a8*/ 	.word	0xffffffff


	//   ....[146]....
        /*10ac*/ 	.word	0xffffffff


	//   ....[147]....
        /*10b0*/ 	.word	0xffffffff


	//   ....[148]....
        /*10b4*/ 	.word	0xffffffff


	//   ....[149]....
        /*10b8*/ 	.word	0xffffffff


	//   ....[150]....
        /*10bc*/ 	.word	0xffffffff


	//   ....[151]....
        /*10c0*/ 	.word	0xffffffff


	//   ....[152]....
        /*10c4*/ 	.word	0xffffffff


	//   ....[153]....
        /*10c8*/ 	.word	0xffffffff


	//   ....[154]....
        /*10cc*/ 	.word	0xffffffff


	//   ....[155]....
        /*10d0*/ 	.word	0xffffffff


	//   ....[156]....
        /*10d4*/ 	.word	0xffffffff


	//   ....[157]....
        /*10d8*/ 	.word	0xffffffff


	//   ....[158]....
        /*10dc*/ 	.word	0xffffffff


	//   ....[159]....
        /*10e0*/ 	.word	0xffffffff


	//   ....[160]....
        /*10e4*/ 	.word	0xffffffff


	//   ....[161]....
        /*10e8*/ 	.word	0xffffffff


	//   ....[162]....
        /*10ec*/ 	.word	0xffffffff


	//   ....[163]....
        /*10f0*/ 	.word	0xffffffff


	//   ....[164]....
        /*10f4*/ 	.word	0xffffffff


	//   ....[165]....
        /*10f8*/ 	.word	0xffffffff


	//   ....[166]....
        /*10fc*/ 	.word	0xffffffff


	//   ....[167]....
        /*1100*/ 	.word	0xffffffff


	//   ....[168]....
        /*1104*/ 	.word	0xffffffff


	//   ....[169]....
        /*1108*/ 	.word	0xffffffff


	//   ....[170]....
        /*110c*/ 	.word	0xffffffff


	//   ....[171]....
        /*1110*/ 	.word	0xffffffff


	//   ....[172]....
        /*1114*/ 	.word	0xffffffff


	//   ....[173]....
        /*1118*/ 	.word	0xffffffff


	//   ....[174]....
        /*111c*/ 	.word	0xffffffff


	//   ....[175]....
        /*1120*/ 	.word	0xffffffff


	//   ....[176]....
        /*1124*/ 	.word	0xffffffff


	//   ....[177]....
        /*1128*/ 	.word	0xffffffff


	//   ....[178]....
        /*112c*/ 	.word	0xffffffff


	//   ....[179]....
        /*1130*/ 	.word	0xffffffff


	//   ....[180]....
        /*1134*/ 	.word	0xffffffff


	//   ....[181]....
        /*1138*/ 	.word	0xffffffff


	//   ....[182]....
        /*113c*/ 	.word	0xffffffff


	//   ....[183]....
        /*1140*/ 	.word	0xffffffff


	//   ....[184]....
        /*1144*/ 	.word	0xffffffff


	//   ....[185]....
        /*1148*/ 	.word	0xffffffff


	//   ....[186]....
        /*114c*/ 	.word	0xffffffff


	//   ....[187]....
        /*1150*/ 	.word	0xffffffff


	//   ....[188]....
        /*1154*/ 	.word	0xffffffff


	//   ....[189]....
        /*1158*/ 	.word	0xffffffff


	//   ....[190]....
        /*115c*/ 	.word	0xffffffff


	//   ....[191]....
        /*1160*/ 	.word	0xffffffff


	//   ....[192]....
        /*1164*/ 	.word	0xffffffff


	//   ....[193]....
        /*1168*/ 	.word	0xffffffff


	//   ....[194]....
        /*116c*/ 	.word	0xffffffff


	//   ....[195]....
        /*1170*/ 	.word	0xffffffff


	//   ....[196]....
        /*1174*/ 	.word	0xffffffff


	//   ....[197]....
        /*1178*/ 	.word	0xffffffff


	//   ....[198]....
        /*117c*/ 	.word	0xffffffff


	//   ....[199]....
        /*1180*/ 	.word	0xffffffff


	//   ....[200]....
        /*1184*/ 	.word	0xffffffff


	//   ....[201]....
        /*1188*/ 	.word	0xffffffff


	//   ....[202]....
        /*118c*/ 	.word	0xffffffff


	//   ....[203]....
        /*1190*/ 	.word	0xffffffff


	//   ....[204]....
        /*1194*/ 	.word	0xffffffff


	//   ....[205]....
        /*1198*/ 	.word	0xffffffff


	//   ....[206]....
        /*119c*/ 	.word	0xffffffff


	//   ....[207]....
        /*11a0*/ 	.word	0xffffffff


	//   ....[208]....
        /*11a4*/ 	.word	0xffffffff


	//   ....[209]....
        /*11a8*/ 	.word	0xffffffff


	//   ....[210]....
        /*11ac*/ 	.word	0xffffffff


	//   ....[211]....
        /*11b0*/ 	.word	0xffffffff


	//   ....[212]....
        /*11b4*/ 	.word	0xffffffff


	//   ....[213]....
        /*11b8*/ 	.word	0xffffffff


	//   ....[214]....
        /*11bc*/ 	.word	0xffffffff


	//   ....[215]....
        /*11c0*/ 	.word	0xffffffff


	//   ....[216]....
        /*11c4*/ 	.word	0xffffffff


	//   ....[217]....
        /*11c8*/ 	.word	0xffffffff


	//   ....[218]....
        /*11cc*/ 	.word	0xffffffff


	//   ....[219]....
        /*11d0*/ 	.word	0xffffffff


	//   ....[220]....
        /*11d4*/ 	.word	0xffffffff


	//   ....[221]....
        /*11d8*/ 	.word	0xffffffff


	//   ....[222]....
        /*11dc*/ 	.word	0xffffffff


	//   ....[223]....
        /*11e0*/ 	.word	0xffffffff


	//   ....[224]....
        /*11e4*/ 	.word	0xffffffff


	//   ....[225]....
        /*11e8*/ 	.word	0xffffffff


	//   ....[226]....
        /*11ec*/ 	.word	0xffffffff


	//   ....[227]....
        /*11f0*/ 	.word	0xffffffff


	//   ....[228]....
        /*11f4*/ 	.word	0xffffffff


	//   ....[229]....
        /*11f8*/ 	.word	0xffffffff


	//   ....[230]....
        /*11fc*/ 	.word	0xffffffff


	//   ....[231]....
        /*1200*/ 	.word	0xffffffff


	//   ....[232]....
        /*1204*/ 	.word	0xffffffff


	//   ....[233]....
        /*1208*/ 	.word	0xffffffff


	//   ....[234]....
        /*120c*/ 	.word	0xffffffff


	//   ....[235]....
        /*1210*/ 	.word	0xffffffff


	//   ....[236]....
        /*1214*/ 	.word	0xffffffff


	//   ....[237]....
        /*1218*/ 	.word	0xffffffff


	//   ....[238]....
        /*121c*/ 	.word	0xffffffff


	//   ....[239]....
        /*1220*/ 	.word	0xffffffff


	//   ....[240]....
        /*1224*/ 	.word	0xffffffff


	//   ....[241]....
        /*1228*/ 	.word	0xffffffff


	//   ....[242]....
        /*122c*/ 	.word	0xffffffff


	//   ....[243]....
        /*1230*/ 	.word	0xffffffff


	//   ....[244]....
        /*1234*/ 	.word	0xffffffff


	//   ....[245]....
        /*1238*/ 	.word	0xffffffff


	//   ....[246]....
        /*123c*/ 	.word	0xffffffff


	//   ....[247]....
        /*1240*/ 	.word	0xffffffff


	//   ....[248]....
        /*1244*/ 	.word	0xffffffff


	//   ....[249]....
        /*1248*/ 	.word	0xffffffff


	//   ....[250]....
        /*124c*/ 	.word	0xffffffff


	//   ....[251]....
        /*1250*/ 	.word	0xffffffff


	//   ....[252]....
        /*1254*/ 	.word	0xffffffff


	//   ....[253]....
        /*1258*/ 	.word	0xffffffff


	//   ....[254]....
        /*125c*/ 	.word	0xffffffff


	//   ....[255]....
        /*1260*/ 	.word	0xffffffff


	//   ....[0]....
        /*1264*/ 	.word	0xffffffff


	//   ....[1]....
        /*1268*/ 	.word	0xffffffff


	//   ....[2]....
        /*126c*/ 	.word	0xffffffff


	//   ....[3]....
        /*1270*/ 	.word	0xffffffff


	//   ....[4]....
        /*1274*/ 	.word	0xffffffff


	//   ....[5]....
        /*1278*/ 	.word	0xffffffff


	//   ....[6]....
        /*127c*/ 	.word	0xffffffff


	//   ....[7]....
        /*1280*/ 	.word	0xffffffff


	//   ....[8]....
        /*1284*/ 	.word	0xffffffff


	//   ....[9]....
        /*1288*/ 	.word	0xffffffff


	//   ....[10]....
        /*128c*/ 	.word	0xffffffff


	//   ....[11]....
        /*1290*/ 	.word	0xffffffff


	//   ....[12]....
        /*1294*/ 	.word	0xffffffff


	//   ....[13]....
        /*1298*/ 	.word	0xffffffff


	//   ....[14]....
        /*129c*/ 	.word	0xffffffff


	//   ....[15]....
        /*12a0*/ 	.word	0xffffffff


	//   ....[16]....
        /*12a4*/ 	.word	0xffffffff


	//   ....[17]....
        /*12a8*/ 	.word	0xffffffff


	//   ....[18]....
        /*12ac*/ 	.word	0xffffffff


	//   ....[19]....
        /*12b0*/ 	.word	0xffffffff


	//   ....[20]....
        /*12b4*/ 	.word	0xffffffff


	//   ....[21]....
        /*12b8*/ 	.word	0xffffffff


	//   ....[22]....
        /*12bc*/ 	.word	0xffffffff


	//   ....[23]....
        /*12c0*/ 	.word	0xffffffff


	//   ....[24]....
        /*12c4*/ 	.word	0xffffffff


	//   ....[25]....
        /*12c8*/ 	.word	0xffffffff


	//   ....[26]....
        /*12cc*/ 	.word	0xffffffff


	//   ....[27]....
        /*12d0*/ 	.word	0xffffffff


	//   ....[28]....
        /*12d4*/ 	.word	0xffffffff


	//   ....[29]....
        /*12d8*/ 	.word	0xffffffff


	//   ....[30]....
        /*12dc*/ 	.word	0xffffffff


	//   ....[31]....
        /*12e0*/ 	.word	0xffffffff


	//   ....[32]....
        /*12e4*/ 	.word	0xffffffff


	//   ....[33]....
        /*12e8*/ 	.word	0xffffffff


	//   ....[34]....
        /*12ec*/ 	.word	0xffffffff


	//   ....[35]....
        /*12f0*/ 	.word	0xffffffff


	//   ....[36]....
        /*12f4*/ 	.word	0xffffffff


	//   ....[37]....
        /*12f8*/ 	.word	0xffffffff


	//   ....[38]....
        /*12fc*/ 	.word	0xffffffff


	//   ....[39]....
        /*1300*/ 	.word	0xffffffff


	//   ....[40]....
        /*1304*/ 	.word	0xffffffff


	//   ....[41]....
        /*1308*/ 	.word	0xffffffff


	//   ....[42]....
        /*130c*/ 	.word	0xffffffff


	//   ....[43]....
        /*1310*/ 	.word	0xffffffff


	//   ....[44]....
        /*1314*/ 	.word	0xffffffff


	//   ....[45]....
        /*1318*/ 	.word	0xffffffff


	//   ....[46]....
        /*131c*/ 	.word	0xffffffff


	//   ....[47]....
        /*1320*/ 	.word	0xffffffff


	//   ....[48]....
        /*1324*/ 	.word	0xffffffff


	//   ....[49]....
        /*1328*/ 	.word	0xffffffff


	//   ....[50]....
        /*132c*/ 	.word	0xffffffff


	//   ....[51]....
        /*1330*/ 	.word	0xffffffff


	//   ....[52]....
        /*1334*/ 	.word	0xffffffff


	//   ....[53]....
        /*1338*/ 	.word	0xffffffff


	//   ....[54]....
        /*133c*/ 	.word	0xffffffff


	//   ....[55]....
        /*1340*/ 	.word	0xffffffff


	//   ....[56]....
        /*1344*/ 	.word	0xffffffff


	//   ....[57]....
        /*1348*/ 	.word	0xffffffff


	//   ....[58]....
        /*134c*/ 	.word	0xffffffff


	//   ....[59]....
        /*1350*/ 	.word	0xffffffff


	//   ....[60]....
        /*1354*/ 	.word	0xffffffff


	//   ....[61]....
        /*1358*/ 	.word	0xffffffff


	//   ....[62]....
        /*135c*/ 	.word	0xffffffff


	//   ....[63]....
        /*1360*/ 	.word	0xffffffff


	//   ....[64]....
        /*1364*/ 	.word	0xffffffff


	//   ....[65]....
        /*1368*/ 	.word	0xffffffff


	//   ....[66]....
        /*136c*/ 	.word	0xffffffff


	//   ....[67]....
        /*1370*/ 	.word	0xffffffff


	//   ....[68]....
        /*1374*/ 	.word	0xffffffff


	//   ....[69]....
        /*1378*/ 	.word	0xffffffff


	//   ....[70]....
        /*137c*/ 	.word	0xffffffff


	//   ....[71]....
        /*1380*/ 	.word	0xffffffff


	//   ....[72]....
        /*1384*/ 	.word	0xffffffff


	//   ....[73]....
        /*1388*/ 	.word	0xffffffff


	//   ....[74]....
        /*138c*/ 	.word	0xffffffff


	//   ....[75]....
        /*1390*/ 	.word	0xffffffff


	//   ....[76]....
        /*1394*/ 	.word	0xffffffff


	//   ....[77]....
        /*1398*/ 	.word	0xffffffff


	//   ....[78]....
        /*139c*/ 	.word	0xffffffff


	//   ....[79]....
        /*13a0*/ 	.word	0xffffffff


	//   ....[80]....
        /*13a4*/ 	.word	0xffffffff


	//   ....[81]....
        /*13a8*/ 	.word	0xffffffff


	//   ....[82]....
        /*13ac*/ 	.word	0xffffffff


	//   ....[83]....
        /*13b0*/ 	.word	0xffffffff


	//   ....[84]....
        /*13b4*/ 	.word	0xffffffff


	//   ....[85]....
        /*13b8*/ 	.word	0xffffffff


	//   ....[86]....
        /*13bc*/ 	.word	0xffffffff


	//   ....[87]....
        /*13c0*/ 	.word	0xffffffff


	//   ....[88]....
        /*13c4*/ 	.word	0xffffffff


	//   ....[89]....
        /*13c8*/ 	.word	0xffffffff


	//   ....[90]....
        /*13cc*/ 	.word	0xffffffff


	//   ....[91]....
        /*13d0*/ 	.word	0xffffffff


	//   ....[92]....
        /*13d4*/ 	.word	0xffffffff


	//   ....[93]....
        /*13d8*/ 	.word	0xffffffff


	//   ....[94]....
        /*13dc*/ 	.word	0xffffffff


	//   ....[95]....
        /*13e0*/ 	.word	0xffffffff


	//   ....[96]....
        /*13e4*/ 	.word	0xffffffff


	//   ....[97]....
        /*13e8*/ 	.word	0xffffffff


	//   ....[98]....
        /*13ec*/ 	.word	0xffffffff


	//   ....[99]....
        /*13f0*/ 	.word	0xffffffff


	//   ....[100]....
        /*13f4*/ 	.word	0xffffffff


	//   ....[101]....
        /*13f8*/ 	.word	0xffffffff


	//   ....[102]....
        /*13fc*/ 	.word	0xffffffff


	//   ....[103]....
        /*1400*/ 	.word	0xffffffff


	//   ....[104]....
        /*1404*/ 	.word	0xffffffff


	//   ....[105]....
        /*1408*/ 	.word	0x0500000f


	//   ....[106]....
        /*140c*/ 	.word	0x0500000f


	//   ....[107]....
        /*1410*/ 	.word	0x0500000f


	//   ....[108]....
        /*1414*/ 	.word	0x0500000f


	//   ....[109]....
        /*1418*/ 	.word	0x0500000f


	//   ....[110]....
        /*141c*/ 	.word	0x0500000f


	//   ....[111]....
        /*1420*/ 	.word	0x0500000f


	//   ....[112]....
        /*1424*/ 	.word	0x0500000f


	//   ....[113]....
        /*1428*/ 	.word	0x0500000f


	//   ....[114]....
        /*142c*/ 	.word	0x0500000f


	//   ....[115]....
        /*1430*/ 	.word	0x0500000f


	//   ....[116]....
        /*1434*/ 	.word	0x0500000f


	//   ....[117]....
        /*1438*/ 	.word	0x0500000f


	//   ....[118]....
        /*143c*/ 	.word	0x0500000f


	//   ....[119]....
        /*1440*/ 	.word	0x0500000f


	//   ....[120]....
        /*1444*/ 	.word	0x0500000f


	//   ....[121]....
        /*1448*/ 	.word	0x0500000f


	//   ....[122]....
        /*144c*/ 	.word	0x0500000f


	//   ....[123]....
        /*1450*/ 	.word	0x0500000f


	//   ....[124]....
        /*1454*/ 	.word	0x0500000f


	//   ....[125]....
        /*1458*/ 	.word	0x0500000f


	//   ....[126]....
        /*145c*/ 	.word	0x0500000f


	//   ....[127]....
        /*1460*/ 	.word	0x0500000f


	//   ....[128]....
        /*1464*/ 	.word	0x0500000f


	//   ....[129]....
        /*1468*/ 	.word	0x0500000f


	//   ....[130]....
        /*146c*/ 	.word	0x0500000f


	//   ....[131]....
        /*1470*/ 	.word	0x0500000f


	//   ....[132]....
        /*1474*/ 	.word	0x0500000f


	//   ....[133]....
        /*1478*/ 	.word	0x0500000f


	//   ....[134]....
        /*147c*/ 	.word	0x0500000f


	//   ....[135]....
        /*1480*/ 	.word	0x0500000f


	//   ....[136]....
        /*1484*/ 	.word	0x0500000f


	//   ....[137]....
        /*1488*/ 	.word	0x0500000f


	//   ....[138]....
        /*148c*/ 	.word	0x0500000f


	//   ....[139]....
        /*1490*/ 	.word	0x0500000f


	//   ....[140]....
        /*1494*/ 	.word	0x0500000f


	//   ....[141]....
        /*1498*/ 	.word	0x0500000f


	//   ....[142]....
        /*149c*/ 	.word	0x0500000f


	//   ....[143]....
        /*14a0*/ 	.word	0x0500000f


	//   ....[144]....
        /*14a4*/ 	.word	0x0500000f


	//   ....[145]....
        /*14a8*/ 	.word	0x0500000f


	//   ....[146]....
        /*14ac*/ 	.word	0x0500000f


	//   ....[147]....
        /*14b0*/ 	.word	0x0500000f


	//   ....[148]....
        /*14b4*/ 	.word	0x0500000f


	//   ....[149]....
        /*14b8*/ 	.word	0x0500000f


	//   ....[150]....
        /*14bc*/ 	.word	0x0500000f


	//   ....[151]....
        /*14c0*/ 	.word	0x0500000f


	//   ....[152]....
        /*14c4*/ 	.word	0x0500000f


	//   ....[153]....
        /*14c8*/ 	.word	0x0500000f


	//   ....[154]....
        /*14cc*/ 	.word	0x0500000f


	//   ....[155]....
        /*14d0*/ 	.word	0x0500000f


	//   ....[156]....
        /*14d4*/ 	.word	0x0500000f


	//   ....[157]....
        /*14d8*/ 	.word	0x0500000f


	//   ....[158]....
        /*14dc*/ 	.word	0x0500000f


	//   ....[159]....
        /*14e0*/ 	.word	0x0500000f


	//   ....[160]....
        /*14e4*/ 	.word	0x0500000f


	//   ....[161]....
        /*14e8*/ 	.word	0x0500000f


	//   ....[162]....
        /*14ec*/ 	.word	0x0500000f


	//   ....[163]....
        /*14f0*/ 	.word	0x0500000f


	//   ....[164]....
        /*14f4*/ 	.word	0x0500000f


	//   ....[165]....
        /*14f8*/ 	.word	0x0500000f


	//   ....[166]....
        /*14fc*/ 	.word	0x0500000f


	//   ....[167]....
        /*1500*/ 	.word	0x0500000f


	//   ....[168]....
        /*1504*/ 	.word	0x0500000f


	//   ....[169]....
        /*1508*/ 	.word	0x0500000f


	//   ....[170]....
        /*150c*/ 	.word	0x0500000f


	//   ....[171]....
        /*1510*/ 	.word	0x0500000f


	//   ....[172]....
        /*1514*/ 	.word	0x0500000f


	//   ....[173]....
        /*1518*/ 	.word	0x0500000f


	//   ....[174]....
        /*151c*/ 	.word	0x0500000f


	//   ....[175]....
        /*1520*/ 	.word	0x0500000f


	//   ....[176]....
        /*1524*/ 	.word	0x0500000f


	//   ....[177]....
        /*1528*/ 	.word	0x0500000f


	//   ....[178]....
        /*152c*/ 	.word	0x0500000f


	//   ....[179]....
        /*1530*/ 	.word	0x0500000f


	//   ....[180]....
        /*1534*/ 	.word	0x0500000f


	//   ....[181]....
        /*1538*/ 	.word	0x0500000f


	//   ....[182]....
        /*153c*/ 	.word	0x0500000f


	//   ....[183]....
        /*1540*/ 	.word	0x0500000f


	//   ....[184]....
        /*1544*/ 	.word	0x0500000f


	//   ....[185]....
        /*1548*/ 	.word	0x0500000f


	//   ....[186]....
        /*154c*/ 	.word	0x0500000f


	//   ....[187]....
        /*1550*/ 	.word	0x0500000f


	//   ....[188]....
        /*1554*/ 	.word	0x0500000f


	//   ....[189]....
        /*1558*/ 	.word	0x0500000f


	//   ....[190]....
        /*155c*/ 	.word	0x0500000f


	//   ....[191]....
        /*1560*/ 	.word	0x0500000f


	//   ....[192]....
        /*1564*/ 	.word	0x0500000f


	//   ....[193]....
        /*1568*/ 	.word	0x0500000f


	//   ....[194]....
        /*156c*/ 	.word	0x0500000f


	//   ....[195]....
        /*1570*/ 	.word	0x0500000f


	//   ....[196]....
        /*1574*/ 	.word	0x0500000f


	//   ....[197]....
        /*1578*/ 	.word	0x0500000f


	//   ....[198]....
        /*157c*/ 	.word	0x0500000f


	//   ....[199]....
        /*1580*/ 	.word	0x0500000f


	//   ....[200]....
        /*1584*/ 	.word	0x0500000f


	//   ....[201]....
        /*1588*/ 	.word	0x0500000f


	//   ....[202]....
        /*158c*/ 	.word	0x0500000f


	//   ....[203]....
        /*1590*/ 	.word	0x0500000f


	//   ....[204]....
        /*1594*/ 	.word	0x0500000f


	//   ....[205]....
        /*1598*/ 	.word	0x0500000f


	//   ....[206]....
        /*159c*/ 	.word	0x0500000f


	//   ....[207]....
        /*15a0*/ 	.word	0x0500000f


	//   ....[208]....
        /*15a4*/ 	.word	0x0500000f


	//   ....[209]....
        /*15a8*/ 	.word	0x0500000f


	//   ....[210]....
        /*15ac*/ 	.word	0x0500000f


	//   ....[211]....
        /*15b0*/ 	.word	0x0500000f


	//   ....[212]....
        /*15b4*/ 	.word	0x0500000f


	//   ....[213]....
        /*15b8*/ 	.word	0x0500000f


	//   ....[214]....
        /*15bc*/ 	.word	0x0500000f


	//   ....[215]....
        /*15c0*/ 	.word	0x0500000f


	//   ....[216]....
        /*15c4*/ 	.word	0x0500000f


	//   ....[217]....
        /*15c8*/ 	.word	0x0500000f


	//   ....[218]....
        /*15cc*/ 	.word	0x0500000f


	//   ....[219]....
        /*15d0*/ 	.word	0x0500000f


	//   ....[220]....
        /*15d4*/ 	.word	0x0500000f


	//   ....[221]....
        /*15d8*/ 	.word	0x0500000f


	//   ....[222]....
        /*15dc*/ 	.word	0x0500000f


	//   ....[223]....
        /*15e0*/ 	.word	0x0500000f


	//   ....[224]....
        /*15e4*/ 	.word	0x0500000f


	//   ....[225]....
        /*15e8*/ 	.word	0x0500000f


	//   ....[226]....
        /*15ec*/ 	.word	0x0500000f


	//   ....[227]....
        /*15f0*/ 	.word	0x0500000f


	//   ....[228]....
        /*15f4*/ 	.word	0x0500000f


	//   ....[229]....
        /*15f8*/ 	.word	0x0500000f


	//   ....[230]....
        /*15fc*/ 	.word	0x0500000f


	//   ....[231]....
        /*1600*/ 	.word	0x0500000f


	//   ....[232]....
        /*1604*/ 	.word	0x0500000f


	//   ....[233]....
        /*1608*/ 	.word	0x0500000f


	//   ....[234]....
        /*160c*/ 	.word	0x0500000f


	//   ....[235]....
        /*1610*/ 	.word	0x0500000f


	//   ....[236]....
        /*1614*/ 	.word	0x0500000f


	//   ....[237]....
        /*1618*/ 	.word	0x0500000f


	//   ....[238]....
        /*161c*/ 	.word	0x0500000f


	//   ....[239]....
        /*1620*/ 	.word	0x0500000f


	//   ....[240]....
        /*1624*/ 	.word	0x0500000f


	//   ....[241]....
        /*1628*/ 	.word	0x0500000f


	//   ....[242]....
        /*162c*/ 	.word	0x0500000f


	//   ....[243]....
        /*1630*/ 	.word	0x0500000f


	//   ....[244]....
        /*1634*/ 	.word	0x0500000f


	//   ....[245]....
        /*1638*/ 	.word	0x0500000f


	//   ....[246]....
        /*163c*/ 	.word	0x0500000f


	//   ....[247]....
        /*1640*/ 	.word	0x0500000f


	//   ....[248]....
        /*1644*/ 	.word	0x0500000f


	//   ....[249]....
        /*1648*/ 	.word	0x0500000f


	//   ....[250]....
        /*164c*/ 	.word	0x0500000f


	//   ....[251]....
        /*1650*/ 	.word	0x0500000f


	//   ....[252]....
        /*1654*/ 	.word	0x0500000f


	//   ....[253]....
        /*1658*/ 	.word	0x0500000f


	//   ....[254]....
        /*165c*/ 	.word	0x0500000f


	//   ....[255]....
        /*1660*/ 	.word	0x0500000f


	//   ....[0]....
        /*1664*/ 	.word	0x0500000f


	//   ....[1]....
        /*1668*/ 	.word	0x0500000f


	//   ....[2]....
        /*166c*/ 	.word	0x0500000f


	//   ....[3]....
        /*1670*/ 	.word	0x0500000f


	//   ....[4]....
        /*1674*/ 	.word	0x0500000f


	//   ....[5]....
        /*1678*/ 	.word	0x0500000f


	//   ....[6]....
        /*167c*/ 	.word	0x0500000f


	//   ....[7]....
        /*1680*/ 	.word	0x0500000f


	//   ....[8]....
        /*1684*/ 	.word	0x0500000f


	//   ....[9]....
        /*1688*/ 	.word	0x0500000f


	//   ....[10]....
        /*168c*/ 	.word	0x0500000f


	//   ....[11]....
        /*1690*/ 	.word	0x0500000f


	//   ....[12]....
        /*1694*/ 	.word	0x0500000f


	//   ....[13]....
        /*1698*/ 	.word	0x0500000f


	//   ....[14]....
        /*169c*/ 	.word	0x0500000f


	//   ....[15]....
        /*16a0*/ 	.word	0x0500000f


	//   ....[16]....
        /*16a4*/ 	.word	0x0500000f


	//   ....[17]....
        /*16a8*/ 	.word	0x0500000f


	//   ....[18]....
        /*16ac*/ 	.word	0x0500000f


	//   ....[19]....
        /*16b0*/ 	.word	0x0500000f


	//   ....[20]....
        /*16b4*/ 	.word	0x0500000f


	//   ....[21]....
        /*16b8*/ 	.word	0x0500000f


	//   ....[22]....
        /*16bc*/ 	.word	0x0500000f


	//   ....[23]....
        /*16c0*/ 	.word	0x0500000f


	//   ....[24]....
        /*16c4*/ 	.word	0x0500000f


	//   ....[25]....
        /*16c8*/ 	.word	0x0500000f


	//   ....[26]....
        /*16cc*/ 	.word	0x0500000f


	//   ....[27]....
        /*16d0*/ 	.word	0x0500000f


	//   ....[28]....
        /*16d4*/ 	.word	0x0500000f


	//   ....[29]....
        /*16d8*/ 	.word	0x0500000f


	//   ....[30]....
        /*16dc*/ 	.word	0x0500000f


	//   ....[31]....
        /*16e0*/ 	.word	0x0500000f


	//   ....[32]....
        /*16e4*/ 	.word	0x0500000f


	//   ....[33]....
        /*16e8*/ 	.word	0x0500000f


	//   ....[34]....
        /*16ec*/ 	.word	0x0500000f


	//   ....[35]....
        /*16f0*/ 	.word	0x0500000f


	//   ....[36]....
        /*16f4*/ 	.word	0x0500000f


	//   ....[37]....
        /*16f8*/ 	.word	0x0500000f


	//   ....[38]....
        /*16fc*/ 	.word	0x0500000f


	//   ....[39]....
        /*1700*/ 	.word	0x0500000f


	//   ....[40]....
        /*1704*/ 	.word	0x0500000f


	//   ....[41]....
        /*1708*/ 	.word	0x0500000f


	//   ....[42]....
        /*170c*/ 	.word	0x0500000f


	//   ....[43]....
        /*1710*/ 	.word	0x0500000f


	//   ....[44]....
        /*1714*/ 	.word	0x0500000f


	//   ....[45]....
        /*1718*/ 	.word	0x0500000f


	//   ....[46]....
        /*171c*/ 	.word	0x0500000f


	//   ....[47]....
        /*1720*/ 	.word	0x0500000f


	//   ....[48]....
        /*1724*/ 	.word	0x0500000f


	//   ....[49]....
        /*1728*/ 	.word	0x0500000f


	//   ....[50]....
        /*172c*/ 	.word	0x0500000f


	//   ....[51]....
        /*1730*/ 	.word	0x0500000f


	//   ....[52]....
        /*1734*/ 	.word	0x0500000f


	//   ....[53]....
        /*1738*/ 	.word	0x0500000f


	//   ....[54]....
        /*173c*/ 	.word	0x0500000f


	//   ....[55]....
        /*1740*/ 	.word	0x0500000f


	//   ....[56]....
        /*1744*/ 	.word	0x0500000f


	//   ....[57]....
        /*1748*/ 	.word	0x0500000f


	//   ....[58]....
        /*174c*/ 	.word	0x0500000f


	//   ....[59]....
        /*1750*/ 	.word	0x0500000f


	//   ....[60]....
        /*1754*/ 	.word	0x0500000f


	//   ....[61]....
        /*1758*/ 	.word	0x0500000f


	//   ....[62]....
        /*175c*/ 	.word	0x0500000f


	//   ....[63]....
        /*1760*/ 	.word	0x0500000f


	//   ....[64]....
        /*1764*/ 	.word	0x0500000f


	//   ....[65]....
        /*1768*/ 	.word	0x0500000f


	//   ....[66]....
        /*176c*/ 	.word	0x0500000f


	//   ....[67]....
        /*1770*/ 	.word	0x0500000f


	//   ....[68]....
        /*1774*/ 	.word	0x0500000f


	//   ....[69]....
        /*1778*/ 	.word	0x0500000f


	//   ....[70]....
        /*177c*/ 	.word	0x0500000f


	//   ....[71]....
        /*1780*/ 	.word	0x0500000f


	//   ....[72]....
        /*1784*/ 	.word	0x0500000f


	//   ....[73]....
        /*1788*/ 	.word	0x0500000f


	//   ....[74]....
        /*178c*/ 	.word	0x0500000f


	//   ....[75]....
        /*1790*/ 	.word	0x0500000f


	//   ....[76]....
        /*1794*/ 	.word	0x0500000f


	//   ....[77]....
        /*1798*/ 	.word	0x0500000f


	//   ....[78]....
        /*179c*/ 	.word	0x0500000f


	//   ....[79]....
        /*17a0*/ 	.word	0x0500000f


	//   ....[80]....
        /*17a4*/ 	.word	0x0500000f


	//   ....[81]....
        /*17a8*/ 	.word	0x0500000f


	//   ....[82]....
        /*17ac*/ 	.word	0x0500000f


	//   ....[83]....
        /*17b0*/ 	.word	0x0500000f


	//   ....[84]....
        /*17b4*/ 	.word	0x0500000f


	//   ....[85]....
        /*17b8*/ 	.word	0x0500000f


	//   ....[86]....
        /*17bc*/ 	.word	0x0500000f


	//   ....[87]....
        /*17c0*/ 	.word	0x0500000f


	//   ....[88]....
        /*17c4*/ 	.word	0x0500000f


	//   ....[89]....
        /*17c8*/ 	.word	0x0500000f


	//   ....[90]....
        /*17cc*/ 	.word	0x0500000f


	//   ....[91]....
        /*17d0*/ 	.word	0x0500000f


	//   ....[92]....
        /*17d4*/ 	.word	0x0500000f


	//   ....[93]....
        /*17d8*/ 	.word	0x0500000f


	//   ....[94]....
        /*17dc*/ 	.word	0x0500000f


	//   ....[95]....
        /*17e0*/ 	.word	0x0500000f


	//   ....[96]....
        /*17e4*/ 	.word	0x0500000f


	//   ....[97]....
        /*17e8*/ 	.word	0x0500000f


	//   ....[98]....
        /*17ec*/ 	.word	0x0500000f


	//   ....[99]....
        /*17f0*/ 	.word	0x0500000f


	//   ....[100]....
        /*17f4*/ 	.word	0x0500000f


	//   ....[101]....
        /*17f8*/ 	.word	0x0500000f


	//   ....[102]....
        /*17fc*/ 	.word	0x0500000f


	//   ....[103]....
        /*1800*/ 	.word	0x0500000f


	//   ....[104]....
        /*1804*/ 	.word	0x0500000f


	//   ....[105]....
        /*1808*/ 	.word	0x0500000f


	//   ....[106]....
        /*180c*/ 	.word	0x0500000f


	//   ....[107]....
        /*1810*/ 	.word	0x0500000f


	//   ....[108]....
        /*1814*/ 	.word	0x0500000f


	//   ....[109]....
        /*1818*/ 	.word	0x0500000f


	//   ....[110]....
        /*181c*/ 	.word	0x0500000f


	//   ....[111]....
        /*1820*/ 	.word	0x0500000f


	//   ....[112]....
        /*1824*/ 	.word	0x0500000f


	//   ....[113]....
        /*1828*/ 	.word	0x0500000f


	//   ....[114]....
        /*182c*/ 	.word	0x0500000f


	//   ....[115]....
        /*1830*/ 	.word	0x0500000f


	//   ....[116]....
        /*1834*/ 	.word	0x0500000f


	//   ....[117]....
        /*1838*/ 	.word	0x0500000f


	//   ....[118]....
        /*183c*/ 	.word	0x0500000f


	//   ....[119]....
        /*1840*/ 	.word	0x0500000f


	//   ....[120]....
        /*1844*/ 	.word	0x0500000f


	//   ....[121]....
        /*1848*/ 	.word	0x0500000f


	//   ....[122]....
        /*184c*/ 	.word	0x0500000f


	//   ....[123]....
        /*1850*/ 	.word	0x0500000f


	//   ....[124]....
        /*1854*/ 	.word	0x0500000f


	//   ....[125]....
        /*1858*/ 	.word	0x0500000f


	//   ....[126]....
        /*185c*/ 	.word	0x0500000f


	//   ....[127]....
        /*1860*/ 	.word	0x0500000f


	//   ....[128]....
        /*1864*/ 	.word	0x0500000f


	//   ....[129]....
        /*1868*/ 	.word	0x0500000f


	//   ....[130]....
        /*186c*/ 	.word	0x0500000f


	//   ....[131]....
        /*1870*/ 	.word	0x0500000f


	//   ....[132]....
        /*1874*/ 	.word	0x0500000f


	//   ....[133]....
        /*1878*/ 	.word	0x0500000f


	//   ....[134]....
        /*187c*/ 	.word	0x0500000f


	//   ....[135]....
        /*1880*/ 	.word	0x0500000f


	//   ....[136]....
        /*1884*/ 	.word	0x0500000f


	//   ....[137]....
        /*1888*/ 	.word	0x0500000f


	//   ....[138]....
        /*188c*/ 	.word	0x0500000f


	//   ....[139]....
        /*1890*/ 	.word	0x0500000f


	//   ....[140]....
        /*1894*/ 	.word	0x0500000f


	//   ....[141]....
        /*1898*/ 	.word	0x0500000f


	//   ....[142]....
        /*189c*/ 	.word	0x0500000f


	//   ....[143]....
        /*18a0*/ 	.word	0x0500000f


	//   ....[144]....
        /*18a4*/ 	.word	0x0500000f


	//   ....[145]....
        /*18a8*/ 	.word	0x0500000f


	//   ....[146]....
        /*18ac*/ 	.word	0x0500000f


	//   ....[147]....
        /*18b0*/ 	.word	0x0500000f


	//   ....[148]....
        /*18b4*/ 	.word	0x0500000f


	//   ....[149]....
        /*18b8*/ 	.word	0x0500000f


	//   ....[150]....
        /*18bc*/ 	.word	0x0500000f


	//   ....[151]....
        /*18c0*/ 	.word	0x0500000f


	//   ....[152]....
        /*18c4*/ 	.word	0x0500000f


	//   ....[153]....
        /*18c8*/ 	.word	0x0500000f


	//   ....[154]....
        /*18cc*/ 	.word	0x0500000f


	//----- nvinfo : EIATTR_COOP_GROUP_INSTR_OFFSETS
	.align		4
.L_572:
        /*18d0*/ 	.byte	0x04, 0x28
        /*18d2*/ 	.short	(.L_574 - .L_573)


	//   ....[0]....
.L_573:
        /*18d4*/ 	.word	0x00000070


	//   ....[1]....
        /*18d8*/ 	.word	0x00000140


	//   ....[2]....
        /*18dc*/ 	.word	0x00000190


	//   ....[3]....
        /*18e0*/ 	.word	0x000003c0


	//   ....[4]....
        /*18e4*/ 	.word	0x00000520


	//   ....[5]....
        /*18e8*/ 	.word	0x00000640


	//   ....[6]....
        /*18ec*/ 	.word	0x000007a0


	//   ....[7]....
        /*18f0*/ 	.word	0x00003d40


	//   ....[8]....
        /*18f4*/ 	.word	0x00003d50


	//   ....[9]....
        /*18f8*/ 	.word	0x00004cd0


	//   ....[10]....
        /*18fc*/ 	.word	0x00004ce0


	//   ....[11]....
        /*1900*/ 	.word	0x00005c40


	//   ....[12]....
        /*1904*/ 	.word	0x00005c50


	//   ....[13]....
        /*1908*/ 	.word	0x00006ba0


	//   ....[14]....
        /*190c*/ 	.word	0x00006bb0


	//   ....[15]....
        /*1910*/ 	.word	0x00008170


	//   ....[16]....
        /*1914*/ 	.word	0x00008180


	//   ....[17]....
        /*1918*/ 	.word	0x000091e0


	//   ....[18]....
        /*191c*/ 	.word	0x000091f0


	//   ....[19]....
        /*1920*/ 	.word	0x0000a230


	//   ....[20]....
        /*1924*/ 	.word	0x0000a240


	//   ....[21]....
        /*1928*/ 	.word	0x0000b290


	//   ....[22]....
        /*192c*/ 	.word	0x0000b2a0


	//   ....[23]....
        /*1930*/ 	.word	0x0000c510


	//   ....[24]....
        /*1934*/ 	.word	0x0000c520


	//   ....[25]....
        /*1938*/ 	.word	0x0000c630


	//   ....[26]....
        /*193c*/ 	.word	0x0000c640


	//   ....[27]....
        /*1940*/ 	.word	0x0000c760


	//   ....[28]....
        /*1944*/ 	.word	0x0000c770


	//   ....[29]....
        /*1948*/ 	.word	0x0000c890


	//   ....[30]....
        /*194c*/ 	.word	0x0000c8a0


	//   ....[31]....
        /*1950*/ 	.word	0x0000cc10


	//   ....[32]....
        /*1954*/ 	.word	0x0000cc30


	//   ....[33]....
        /*1958*/ 	.word	0x0000cd10


	//   ....[34]....
        /*195c*/ 	.word	0x0000cd30


	//   ....[35]....
        /*1960*/ 	.word	0x0000ce10


	//   ....[36]....
        /*1964*/ 	.word	0x0000ce30


	//   ....[37]....
        /*1968*/ 	.word	0x0000cf10


	//   ....[38]....
        /*196c*/ 	.word	0x0000cf30


	//   ....[39]....
        /*1970*/ 	.word	0x0000d9e0


	//   ....[40]....
        /*1974*/ 	.word	0x0000e320


	//   ....[41]....
        /*1978*/ 	.word	0x0000e330


	//   ....[42]....
        /*197c*/ 	.word	0x0000e340


	//   ....[43]....
        /*1980*/ 	.word	0x0000e350


	//   ....[44]....
        /*1984*/ 	.word	0x0000e570


	//   ....[45]....
        /*1988*/ 	.word	0x0000e580


	//   ....[46]....
        /*198c*/ 	.word	0x0000e590


	//   ....[47]....
        /*1990*/ 	.word	0x0000e5a0


	//   ....[48]....
        /*1994*/ 	.word	0x0000e790


	//   ....[49]....
        /*1998*/ 	.word	0x0000e7a0


	//   ....[50]....
        /*199c*/ 	.word	0x0000e7b0


	//   ....[51]....
        /*19a0*/ 	.word	0x0000e7c0


	//   ....[52]....
        /*19a4*/ 	.word	0x0000e9d0


	//   ....[53]....
        /*19a8*/ 	.word	0x0000e9e0


	//   ....[54]....
        /*19ac*/ 	.word	0x0000e9f0


	//   ....[55]....
        /*19b0*/ 	.word	0x0000ea00


	//   ....[56]....
        /*19b4*/ 	.word	0x00012d40


	//   ....[57]....
        /*19b8*/ 	.word	0x00012d50


	//   ....[58]....
        /*19bc*/ 	.word	0x00012d60


	//   ....[59]....
        /*19c0*/ 	.word	0x00012d70


	//   ....[60]....
        /*19c4*/ 	.word	0x00012e40


	//   ....[61]....
        /*19c8*/ 	.word	0x00012e60


	//   ....[62]....
        /*19cc*/ 	.word	0x00012e70


	//   ....[63]....
        /*19d0*/ 	.word	0x00012e80


	//   ....[64]....
        /*19d4*/ 	.word	0x00013060


	//   ....[65]....
        /*19d8*/ 	.word	0x00013080


	//   ....[66]....
        /*19dc*/ 	.word	0x000130a0


	//   ....[67]....
        /*19e0*/ 	.word	0x000130b0


	//   ....[68]....
        /*19e4*/ 	.word	0x00013130


	//   ....[69]....
        /*19e8*/ 	.word	0x00013140


	//   ....[70]....
        /*19ec*/ 	.word	0x00013150


	//   ....[71]....
        /*19f0*/ 	.word	0x00013160


	//   ....[72]....
        /*19f4*/ 	.word	0x000182e0


	//   ....[73]....
        /*19f8*/ 	.word	0x00018b60


	//   ....[74]....
        /*19fc*/ 	.word	0x00018b70


	//   ....[75]....
        /*1a00*/ 	.word	0x00018b90


	//   ....[76]....
        /*1a04*/ 	.word	0x000194d0


	//   ....[77]....
        /*1a08*/ 	.word	0x00019510


	//   ....[78]....
        /*1a0c*/ 	.word	0x0001b620


	//   ....[79]....
        /*1a10*/ 	.word	0x0001b670


	//   ....[80]....
        /*1a14*/ 	.word	0x0001c480


	//   ....[81]....
        /*1a18*/ 	.word	0x0001c4a0


	//   ....[82]....
        /*1a1c*/ 	.word	0x0001ca90


	//   ....[83]....
        /*1a20*/ 	.word	0x0001cad0


	//   ....[84]....
        /*1a24*/ 	.word	0x0001f010


	//   ....[85]....
        /*1a28*/ 	.word	0x0001f070


	//   ....[86]....
        /*1a2c*/ 	.word	0x0001fce0


	//   ....[87]....
        /*1a30*/ 	.word	0x0001fd60


	//   ....[88]....
        /*1a34*/ 	.word	0x000210a0


	//   ....[89]....
        /*1a38*/ 	.word	0x00021110


	//   ....[90]....
        /*1a3c*/ 	.word	0x000211e0


	//   ....[91]....
        /*1a40*/ 	.word	0x00021200


	//   ....[92]....
        /*1a44*/ 	.word	0x000224a0


	//   ....[93]....
        /*1a48*/ 	.word	0x000224e0


	//   ....[94]....
        /*1a4c*/ 	.word	0x00022510


	//   ....[95]....
        /*1a50*/ 	.word	0x00022540


	//   ....[96]....
        /*1a54*/ 	.word	0x00022570


	//   ....[97]....
        /*1a58*/ 	.word	0x000225a0


	//   ....[98]....
        /*1a5c*/ 	.word	0x000225d0


	//   ....[99]....
        /*1a60*/ 	.word	0x00022600


	//   ....[100]....
        /*1a64*/ 	.word	0x00022630


	//   ....[101]....
        /*1a68*/ 	.word	0x00022660


	//   ....[102]....
        /*1a6c*/ 	.word	0x00022690


	//   ....[103]....
        /*1a70*/ 	.word	0x000226c0


	//   ....[104]....
        /*1a74*/ 	.word	0x000226f0


	//   ....[105]....
        /*1a78*/ 	.word	0x00022720


	//   ....[106]....
        /*1a7c*/ 	.word	0x00022750


	//   ....[107]....
        /*1a80*/ 	.word	0x00022780


	//   ....[108]....
        /*1a84*/ 	.word	0x000227b0


	//   ....[109]....
        /*1a88*/ 	.word	0x000227e0


	//   ....[110]....
        /*1a8c*/ 	.word	0x00022810


	//   ....[111]....
        /*1a90*/ 	.word	0x00022840


	//   ....[112]....
        /*1a94*/ 	.word	0x00022870


	//   ....[113]....
        /*1a98*/ 	.word	0x000228a0


	//   ....[114]....
        /*1a9c*/ 	.word	0x000228d0


	//   ....[115]....
        /*1aa0*/ 	.word	0x00022900


	//   ....[116]....
        /*1aa4*/ 	.word	0x00022930


	//   ....[117]....
        /*1aa8*/ 	.word	0x00022960


	//   ....[118]....
        /*1aac*/ 	.word	0x00022990


	//   ....[119]....
        /*1ab0*/ 	.word	0x000229c0


	//   ....[120]....
        /*1ab4*/ 	.word	0x000229f0


	//   ....[121]....
        /*1ab8*/ 	.word	0x00022a20


	//   ....[122]....
        /*1abc*/ 	.word	0x00022a50


	//   ....[123]....
        /*1ac0*/ 	.word	0x00022a80


	//   ....[124]....
        /*1ac4*/ 	.word	0x00022ab0


	//   ....[125]....
        /*1ac8*/ 	.word	0x00022ae0


	//   ....[126]....
        /*1acc*/ 	.word	0x00022b10


	//   ....[127]....
        /*1ad0*/ 	.word	0x00022b40


	//   ....[128]....
        /*1ad4*/ 	.word	0x00022b70


	//   ....[129]....
        /*1ad8*/ 	.word	0x00022ba0


	//   ....[130]....
        /*1adc*/ 	.word	0x00022bd0


	//   ....[131]....
        /*1ae0*/ 	.word	0x00022c00


	//   ....[132]....
        /*1ae4*/ 	.word	0x00022c30


	//   ....[133]....
        /*1ae8*/ 	.word	0x00022c60


	//   ....[134]....
        /*1aec*/ 	.word	0x00022c90


	//   ....[135]....
        /*1af0*/ 	.word	0x00022cc0


	//   ....[136]....
        /*1af4*/ 	.word	0x00022cf0


	//   ....[137]....
        /*1af8*/ 	.word	0x00022d20


	//   ....[138]....
        /*1afc*/ 	.word	0x00022d50


	//   ....[139]....
        /*1b00*/ 	.word	0x00022d80


	//   ....[140]....
        /*1b04*/ 	.word	0x00022db0


	//   ....[141]....
        /*1b08*/ 	.word	0x00022de0


	//   ....[142]....
        /*1b0c*/ 	.word	0x00022e10


	//   ....[143]....
        /*1b10*/ 	.word	0x00022e40


	//   ....[144]....
        /*1b14*/ 	.word	0x00022e70


	//   ....[145]....
        /*1b18*/ 	.word	0x00022ea0


	//   ....[146]....
        /*1b1c*/ 	.word	0x00022ed0


	//   ....[147]....
        /*1b20*/ 	.word	0x00022f00


	//   ....[148]....
        /*1b24*/ 	.word	0x00022f30


	//   ....[149]....
        /*1b28*/ 	.word	0x00022f60


	//   ....[150]....
        /*1b2c*/ 	.word	0x00022f90


	//   ....[151]....
        /*1b30*/ 	.word	0x00022fc0


	//   ....[152]....
        /*1b34*/ 	.word	0x00022ff0


	//   ....[153]....
        /*1b38*/ 	.word	0x00023020


	//   ....[154]....
        /*1b3c*/ 	.word	0x00023050


	//   ....[155]....
        /*1b40*/ 	.word	0x00023080


	//   ....[156]....
        /*1b44*/ 	.word	0x000230b0


	//   ....[157]....
        /*1b48*/ 	.word	0x000230e0


	//   ....[158]....
        /*1b4c*/ 	.word	0x00023110


	//   ....[159]....
        /*1b50*/ 	.word	0x00023140


	//   ....[160]....
        /*1b54*/ 	.word	0x00023170


	//   ....[161]....
        /*1b58*/ 	.word	0x000231a0


	//   ....[162]....
        /*1b5c*/ 	.word	0x000231d0


	//   ....[163]....
        /*1b60*/ 	.word	0x00023200


	//   ....[164]....
        /*1b64*/ 	.word	0x00023230


	//   ....[165]....
        /*1b68*/ 	.word	0x00023260


	//   ....[166]....
        /*1b6c*/ 	.word	0x00023290


	//   ....[167]....
        /*1b70*/ 	.word	0x000232c0


	//   ....[168]....
        /*1b74*/ 	.word	0x000232f0


	//   ....[169]....
        /*1b78*/ 	.word	0x00023320


	//   ....[170]....
        /*1b7c*/ 	.word	0x00023350


	//   ....[171]....
        /*1b80*/ 	.word	0x00023380


	//   ....[172]....
        /*1b84*/ 	.word	0x000233b0


	//   ....[173]....
        /*1b88*/ 	.word	0x000233e0


	//   ....[174]....
        /*1b8c*/ 	.word	0x00023410


	//   ....[175]....
        /*1b90*/ 	.word	0x00023440


	//   ....[176]....
        /*1b94*/ 	.word	0x00023470


	//   ....[177]....
        /*1b98*/ 	.word	0x000234a0


	//   ....[178]....
        /*1b9c*/ 	.word	0x000234d0


	//   ....[179]....
        /*1ba0*/ 	.word	0x00023500


	//   ....[180]....
        /*1ba4*/ 	.word	0x00023530


	//   ....[181]....
        /*1ba8*/ 	.word	0x00023560


	//   ....[182]....
        /*1bac*/ 	.word	0x00023590


	//   ....[183]....
        /*1bb0*/ 	.word	0x000235c0


	//   ....[184]....
        /*1bb4*/ 	.word	0x000235f0


	//   ....[185]....
        /*1bb8*/ 	.word	0x00023620


	//   ....[186]....
        /*1bbc*/ 	.word	0x00023650


	//   ....[187]....
        /*1bc0*/ 	.word	0x00023680


	//   ....[188]....
        /*1bc4*/ 	.word	0x000236b0


	//   ....[189]....
        /*1bc8*/ 	.word	0x000236e0


	//   ....[190]....
        /*1bcc*/ 	.word	0x00023710


	//   ....[191]....
        /*1bd0*/ 	.word	0x00023740


	//   ....[192]....
        /*1bd4*/ 	.word	0x00023770


	//   ....[193]....
        /*1bd8*/ 	.word	0x000237a0


	//   ....[194]....
        /*1bdc*/ 	.word	0x000237d0


	//   ....[195]....
        /*1be0*/ 	.word	0x00023800


	//   ....[196]....
        /*1be4*/ 	.word	0x00023830


	//   ....[197]....
        /*1be8*/ 	.word	0x00023860


	//   ....[198]....
        /*1bec*/ 	.word	0x00023890


	//   ....[199]....
        /*1bf0*/ 	.word	0x000238c0


	//   ....[200]....
        /*1bf4*/ 	.word	0x000238f0


	//   ....[201]....
        /*1bf8*/ 	.word	0x00023920


	//   ....[202]....
        /*1bfc*/ 	.word	0x00023950


	//   ....[203]....
        /*1c00*/ 	.word	0x00023980


	//   ....[204]....
        /*1c04*/ 	.word	0x000239b0


	//   ....[205]....
        /*1c08*/ 	.word	0x000239e0


	//   ....[206]....
        /*1c0c*/ 	.word	0x00023a10


	//   ....[207]....
        /*1c10*/ 	.word	0x00023a40


	//   ....[208]....
        /*1c14*/ 	.word	0x00023a70


	//   ....[209]....
        /*1c18*/ 	.word	0x00023aa0


	//   ....[210]....
        /*1c1c*/ 	.word	0x00023ad0


	//   ....[211]....
        /*1c20*/ 	.word	0x00023ae0


	//   ....[212]....
        /*1c24*/ 	.word	0x00023b10


	//   ....[213]....
        /*1c28*/ 	.word	0x00023b20


	//   ....[214]....
        /*1c2c*/ 	.word	0x00023b50


	//   ....[215]....
        /*1c30*/ 	.word	0x00023b60


	//   ....[216]....
        /*1c34*/ 	.word	0x00023b90


	//   ....[217]....
        /*1c38*/ 	.word	0x00023ba0


	//   ....[218]....
        /*1c3c*/ 	.word	0x00023bd0


	//   ....[219]....
        /*1c40*/ 	.word	0x00023be0


	//   ....[220]....
        /*1c44*/ 	.word	0x000246c0


	//   ....[221]....
        /*1c48*/ 	.word	0x000246e0


	//   ....[222]....
        /*1c4c*/ 	.word	0x000246f0


	//   ....[223]....
        /*1c50*/ 	.word	0x00024700


	//   ....[224]....
        /*1c54*/ 	.word	0x00025120


	//   ....[225]....
        /*1c58*/ 	.word	0x00025130


	//   ....[226]....
        /*1c5c*/ 	.word	0x00025300


	//   ....[227]....
        /*1c60*/ 	.word	0x00025310


	//   ....[228]....
        /*1c64*/ 	.word	0x000254f0


	//   ....[229]....
        /*1c68*/ 	.word	0x00025500


	//   ....[230]....
        /*1c6c*/ 	.word	0x000256e0


	//   ....[231]....
        /*1c70*/ 	.word	0x000256f0


	//   ....[232]....
        /*1c74*/ 	.word	0x00025b70


	//   ....[233]....
        /*1c78*/ 	.word	0x00025b80


	//   ....[234]....
        /*1c7c*/ 	.word	0x00026ba0


	//   ....[235]....
        /*1c80*/ 	.word	0x00026bb0


	//   ....[236]....
        /*1c84*/ 	.word	0x00028c10


	//   ....[237]....
        /*1c88*/ 	.word	0x00028c20


	//   ....[238]....
        /*1c8c*/ 	.word	0x00028e00


	//   ....[239]....
        /*1c90*/ 	.word	0x00028e10


	//   ....[240]....
        /*1c94*/ 	.word	0x00028ff0


	//   ....[241]....
        /*1c98*/ 	.word	0x00029000


	//   ....[242]....
        /*1c9c*/ 	.word	0x000291e0


	//   ....[243]....
        /*1ca0*/ 	.word	0x000291f0


	//   ....[244]....
        /*1ca4*/ 	.word	0x00029420


	//   ....[245]....
        /*1ca8*/ 	.word	0x00029630


	//   ....[246]....
        /*1cac*/ 	.word	0x00029660


	//   ....[247]....
        /*1cb0*/ 	.word	0x00029690


	//   ....[248]....
        /*1cb4*/ 	.word	0x000296c0


	//   ....[249]....
        /*1cb8*/ 	.word	0x000296f0


	//   ....[250]....
        /*1cbc*/ 	.word	0x00029720


	//   ....[251]....
        /*1cc0*/ 	.word	0x000298b0


	//   ....[252]....
        /*1cc4*/ 	.word	0x000298e0


	//   ....[253]....
        /*1cc8*/ 	.word	0x00029910


	//   ....[254]....
        /*1ccc*/ 	.word	0x00029940


	//   ....[255]....
        /*1cd0*/ 	.word	0x00029970


	//   ....[0]....
        /*1cd4*/ 	.word	0x000299a0


	//   ....[1]....
        /*1cd8*/ 	.word	0x00029a30


	//   ....[2]....
        /*1cdc*/ 	.word	0x00029a60


	//   ....[3]....
        /*1ce0*/ 	.word	0x00029a70


	//   ....[4]....
        /*1ce4*/ 	.word	0x00029ab0


	//   ....[5]....
        /*1ce8*/ 	.word	0x0002b100


	//   ....[6]....
        /*1cec*/ 	.word	0x0002d0b0


	//   ....[7]....
        /*1cf0*/ 	.word	0x0002d0d0


	//   ....[8]....
        /*1cf4*/ 	.word	0x0002d1d0


	//   ....[9]....
        /*1cf8*/ 	.word	0x0002d1e0


	//   ....[10]....
        /*1cfc*/ 	.word	0x0002d250


	//   ....[11]....
        /*1d00*/ 	.word	0x0002d260


	//   ....[12]....
        /*1d04*/ 	.word	0x0002d2d0


	//   ....[13]....
        /*1d08*/ 	.word	0x0002d2e0


	//   ....[14]....
        /*1d0c*/ 	.word	0x0002d350


	//   ....[15]....
        /*1d10*/ 	.word	0x0002d360


	//   ....[16]....
        /*1d14*/ 	.word	0x0002d410


	//   ....[17]....
        /*1d18*/ 	.word	0x0002d420


	//   ....[18]....
        /*1d1c*/ 	.word	0x0002d490


	//   ....[19]....
        /*1d20*/ 	.word	0x0002d4a0


	//   ....[20]....
        /*1d24*/ 	.word	0x0002d4b0


	//   ....[21]....
        /*1d28*/ 	.word	0x0002d4c0


	//   ....[22]....
        /*1d2c*/ 	.word	0x0002d8d0


	//   ....[23]....
        /*1d30*/ 	.word	0x0002d900


	//   ....[24]....
        /*1d34*/ 	.word	0x0002da30


	//   ....[25]....
        /*1d38*/ 	.word	0x0002da40


	//   ....[26]....
        /*1d3c*/ 	.word	0x0002dad0


	//   ....[27]....
        /*1d40*/ 	.word	0x0002dae0


	//   ....[28]....
        /*1d44*/ 	.word	0x0002db70


	//   ....[29]....
        /*1d48*/ 	.word	0x0002db80


	//   ....[30]....
        /*1d4c*/ 	.word	0x0002dc00


	//   ....[31]....
        /*1d50*/ 	.word	0x0002dc10


	//   ....[32]....
        /*1d54*/ 	.word	0x0002dc90


	//   ....[33]....
        /*1d58*/ 	.word	0x0002dca0


	//   ....[34]....
        /*1d5c*/ 	.word	0x0002dd20


	//   ....[35]....
        /*1d60*/ 	.word	0x0002dd30


	//   ....[36]....
        /*1d64*/ 	.word	0x0002dd40


	//   ....[37]....
        /*1d68*/ 	.word	0x0002dd50


	//   ....[38]....
        /*1d6c*/ 	.word	0x0002e4a0


	//   ....[39]....
        /*1d70*/ 	.word	0x0002e4d0


	//   ....[40]....
        /*1d74*/ 	.word	0x0002e580


	//   ....[41]....
        /*1d78*/ 	.word	0x0002e5a0


	//   ....[42]....
        /*1d7c*/ 	.word	0x0002e630


	//   ....[43]....
        /*1d80*/ 	.word	0x0002e650


	//   ....[44]....
        /*1d84*/ 	.word	0x0002e6e0


	//   ....[45]....
        /*1d88*/ 	.word	0x0002e700


	//   ....[46]....
        /*1d8c*/ 	.word	0x0002e790


	//   ....[47]....
        /*1d90*/ 	.word	0x0002e7b0


	//   ....[48]....
        /*1d94*/ 	.word	0x0002e840


	//   ....[49]....
        /*1d98*/ 	.word	0x0002e860


	//   ....[50]....
        /*1d9c*/ 	.word	0x0002e8f0


	//   ....[51]....
        /*1da0*/ 	.word	0x0002e910


	//   ....[52]....
        /*1da4*/ 	.word	0x0002e920


	//   ....[53]....
        /*1da8*/ 	.word	0x0002e930


	//   ....[54]....
        /*1dac*/ 	.word	0x0002f0a0


	//   ....[55]....
        /*1db0*/ 	.word	0x0002f0c0


	//   ....[56]....
        /*1db4*/ 	.word	0x0002f120


	//   ....[57]....
        /*1db8*/ 	.word	0x0002f130


	//   ....[58]....
        /*1dbc*/ 	.word	0x0002f180


	//   ....[59]....
        /*1dc0*/ 	.word	0x0002f190


	//   ....[60]....
        /*1dc4*/ 	.word	0x0002f1e0


	//   ....[61]....
        /*1dc8*/ 	.word	0x0002f1f0


	//   ....[62]....
        /*1dcc*/ 	.word	0x0002f240


	//   ....[63]....
        /*1dd0*/ 	.word	0x0002f250


	//   ....[64]....
        /*1dd4*/ 	.word	0x0002f2a0


	//   ....[65]....
        /*1dd8*/ 	.word	0x0002f2b0


	//   ....[66]....
        /*1ddc*/ 	.word	0x0002f300


	//   ....[67]....
        /*1de0*/ 	.word	0x0002f310


	//   ....[68]....
        /*1de4*/ 	.word	0x0002f320


	//   ....[69]....
        /*1de8*/ 	.word	0x0002f370


	//   ....[70]....
        /*1dec*/ 	.word	0x0002f690


	//   ....[71]....
        /*1df0*/ 	.word	0x0002f6a0


	//   ....[72]....
        /*1df4*/ 	.word	0x0002f700


	//   ....[73]....
        /*1df8*/ 	.word	0x0002f710


	//   ....[74]....
        /*1dfc*/ 	.word	0x0002f760


	//   ....[75]....
        /*1e00*/ 	.word	0x0002f770


	//   ....[76]....
        /*1e04*/ 	.word	0x0002f7c0


	//   ....[77]....
        /*1e08*/ 	.word	0x0002f7d0


	//   ....[78]....
        /*1e0c*/ 	.word	0x0002f820


	//   ....[79]....
        /*1e10*/ 	.word	0x0002f830


	//   ....[80]....
        /*1e14*/ 	.word	0x0002f880


	//   ....[81]....
        /*1e18*/ 	.word	0x0002f890


	//   ....[82]....
        /*1e1c*/ 	.word	0x0002f8e0


	//   ....[83]....
        /*1e20*/ 	.word	0x0002f8f0


	//   ....[84]....
        /*1e24*/ 	.word	0x0002f900


	//   ....[85]....
        /*1e28*/ 	.word	0x0002f950


	//   ....[86]....
        /*1e2c*/ 	.word	0x00031490


	//   ....[87]....
        /*1e30*/ 	.word	0x000314c0


	//   ....[88]....
        /*1e34*/ 	.word	0x00031530


	//   ....[89]....
        /*1e38*/ 	.word	0x00031560


	//   ....[90]....
        /*1e3c*/ 	.word	0x00031590


	//   ....[91]....
        /*1e40*/ 	.word	0x000315c0


	//   ....[92]....
        /*1e44*/ 	.word	0x000315f0


	//   ....[93]....
        /*1e48*/ 	.word	0x00031620


	//   ....[94]....
        /*1e4c*/ 	.word	0x000317c0


	//   ....[95]....
        /*1e50*/ 	.word	0x000317f0


	//   ....[96]....
        /*1e54*/ 	.word	0x00031820


	//   ....[97]....
        /*1e58*/ 	.word	0x00031850


	//   ....[98]....
        /*1e5c*/ 	.word	0x00031880


	//   ....[99]....
        /*1e60*/ 	.word	0x000318b0


	//   ....[100]....
        /*1e64*/ 	.word	0x00031970


	//   ....[101]....
        /*1e68*/ 	.word	0x00031990


	//   ....[102]....
        /*1e6c*/ 	.word	0x000319b0


	//   ....[103]....
        /*1e70*/ 	.word	0x00031a10


	//   ....[104]....
        /*1e74*/ 	.word	0x00032460


	//   ....[105]....
        /*1e78*/ 	.word	0x00032800


	//   ....[106]....
        /*1e7c*/ 	.word	0x00032890


	//   ....[107]....
        /*1e80*/ 	.word	0x00032930


	//   ....[108]....
        /*1e84*/ 	.word	0x000329c0


	//   ....[109]....
        /*1e88*/ 	.word	0x00032a60


	//   ....[110]....
        /*1e8c*/ 	.word	0x00032af0


	//   ....[111]....
        /*1e90*/ 	.word	0x00032b90


	//   ....[112]....
        /*1e94*/ 	.word	0x00032c20


	//   ....[113]....
        /*1e98*/ 	.word	0x00032d10


	//   ....[114]....
        /*1e9c*/ 	.word	0x00032da0


	//   ....[115]....
        /*1ea0*/ 	.word	0x00032e40


	//   ....[116]....
        /*1ea4*/ 	.word	0x00032ed0


	//   ....[117]....
        /*1ea8*/ 	.word	0x00032f70


	//   ....[118]....
        /*1eac*/ 	.word	0x00033000


	//   ....[119]....
        /*1eb0*/ 	.word	0x000330a0


	//   ....[120]....
        /*1eb4*/ 	.word	0x00033130


	//   ....[121]....
        /*1eb8*/ 	.word	0x00033220


	//   ....[122]....
        /*1ebc*/ 	.word	0x000332b0


	//   ....[123]....
        /*1ec0*/ 	.word	0x00033340


	//   ....[124]....
        /*1ec4*/ 	.word	0x000333d0


	//   ....[125]....
        /*1ec8*/ 	.word	0x00033460


	//   ....[126]....
        /*1ecc*/ 	.word	0x000334f0


	//   ....[127]....
        /*1ed0*/ 	.word	0x00033580


	//   ....[128]....
        /*1ed4*/ 	.word	0x00033610


	//   ....[129]....
        /*1ed8*/ 	.word	0x000336e0


	//   ....[130]....
        /*1edc*/ 	.word	0x00033780


	//   ....[131]....
        /*1ee0*/ 	.word	0x00033810


	//   ....[132]....
        /*1ee4*/ 	.word	0x00033860


	//   ....[133]....
        /*1ee8*/ 	.word	0x000338b0


	//   ....[134]....
        /*1eec*/ 	.word	0x00033940


	//   ....[135]....
        /*1ef0*/ 	.word	0x000339d0


	//   ....[136]....
        /*1ef4*/ 	.word	0x00033a20


	//   ....[137]....
        /*1ef8*/ 	.word	0x00033a70


	//   ....[138]....
        /*1efc*/ 	.word	0x00033b00


	//   ....[139]....
        /*1f00*/ 	.word	0x00033b90


	//   ....[140]....
        /*1f04*/ 	.word	0x00033be0


	//   ....[141]....
        /*1f08*/ 	.word	0x00033c30


	//   ....[142]....
        /*1f0c*/ 	.word	0x00033cc0


	//   ....[143]....
        /*1f10*/ 	.word	0x00033d50


	//   ....[144]....
        /*1f14*/ 	.word	0x00033da0


	//   ....[145]....
        /*1f18*/ 	.word	0x00033df0


	//   ....[146]....
        /*1f1c*/ 	.word	0x00033ef0


	//   ....[147]....
        /*1f20*/ 	.word	0x00033fa0


	//   ....[148]....
        /*1f24*/ 	.word	0x00033ff0


	//   ....[149]....
        /*1f28*/ 	.word	0x00034040


	//   ....[150]....
        /*1f2c*/ 	.word	0x00034150


	//   ....[151]....
        /*1f30*/ 	.word	0x000341a0


	//   ....[152]....
        /*1f34*/ 	.word	0x000341f0


	//   ....[153]....
        /*1f38*/ 	.word	0x00034240


	//   ....[154]....
        /*1f3c*/ 	.word	0x00034360


	//   ....[155]....
        /*1f40*/ 	.word	0x00034400


	//   ....[156]....
        /*1f44*/ 	.word	0x00034460


	//   ....[157]....
        /*1f48*/ 	.word	0x000344d0


	//   ....[158]....
        /*1f4c*/ 	.word	0x00034570


	//   ....[159]....
        /*1f50*/ 	.word	0x000345c0


	//   ....[160]....
        /*1f54*/ 	.word	0x00034610


	//   ....[161]....
        /*1f58*/ 	.word	0x00034660


	//   ....[162]....
        /*1f5c*/ 	.word	0x00034a00


	//   ....[163]....
        /*1f60*/ 	.word	0x00034b20


	//   ....[164]....
        /*1f64*/ 	.word	0x00034c40


	//   ....[165]....
        /*1f68*/ 	.word	0x00034d60


	//   ....[166]....
        /*1f6c*/ 	.word	0x00034e90


	//   ....[167]....
        /*1f70*/ 	.word	0x00034fa0


	//   ....[168]....
        /*1f74*/ 	.word	0x000350d0


	//   ....[169]....
        /*1f78*/ 	.word	0x000351e0


	//   ....[170]....
        /*1f7c*/ 	.word	0x00035310


	//   ....[171]....
        /*1f80*/ 	.word	0x00035430


	//   ....[172]....
        /*1f84*/ 	.word	0x00035550


	//   ....[173]....
        /*1f88*/ 	.word	0x000355f0


	//   ....[174]....
        /*1f8c*/ 	.word	0x00035670


	//   ....[175]....
        /*1f90*/ 	.word	0x000356e0


	//   ....[176]....
        /*1f94*/ 	.word	0x00035740


	//   ....[177]....
        /*1f98*/ 	.word	0x00035790


	//   ....[178]....
        /*1f9c*/ 	.word	0x00035810


	//   ....[179]....
        /*1fa0*/ 	.word	0x00035880


	//   ....[180]....
        /*1fa4*/ 	.word	0x000358e0


	//   ....[181]....
        /*1fa8*/ 	.word	0x00035930


	//   ....[182]....
        /*1fac*/ 	.word	0x000359b0


	//   ....[183]....
        /*1fb0*/ 	.word	0x00035a20


	//   ....[184]....
        /*1fb4*/ 	.word	0x00035a80


	//   ....[185]....
        /*1fb8*/ 	.word	0x00035ad0


	//   ....[186]....
        /*1fbc*/ 	.word	0x00035b50


	//   ....[187]....
        /*1fc0*/ 	.word	0x00035bc0


	//   ....[188]....
        /*1fc4*/ 	.word	0x00035c20


	//   ....[189]....
        /*1fc8*/ 	.word	0x00035c70


	//   ....[190]....
        /*1fcc*/ 	.word	0x00035cf0


	//   ....[191]....
        /*1fd0*/ 	.word	0x00035d60


	//   ....[192]....
        /*1fd4*/ 	.word	0x00035dc0


	//   ....[193]....
        /*1fd8*/ 	.word	0x00035e10


	//   ....[194]....
        /*1fdc*/ 	.word	0x00035e90


	//   ....[195]....
        /*1fe0*/ 	.word	0x00035f00


	//   ....[196]....
        /*1fe4*/ 	.word	0x00035f60


	//   ....[197]....
        /*1fe8*/ 	.word	0x00035fb0


	//   ....[198]....
        /*1fec*/ 	.word	0x00036030


	//   ....[199]....
        /*1ff0*/ 	.word	0x000360a0


	//   ....[200]....
        /*1ff4*/ 	.word	0x00036100


	//   ....[201]....
        /*1ff8*/ 	.word	0x00036150


	//   ....[202]....
        /*1ffc*/ 	.word	0x000361d0


	//   ....[203]....
        /*2000*/ 	.word	0x00036240


	//   ....[204]....
        /*2004*/ 	.word	0x000362a0


	//   ....[205]....
        /*2008*/ 	.word	0x000362f0


	//   ....[206]....
        /*200c*/ 	.word	0x00036370


	//   ....[207]....
        /*2010*/ 	.word	0x000363e0


	//   ....[208]....
        /*2014*/ 	.word	0x00036440


	//   ....[209]....
        /*2018*/ 	.word	0x00036490


	//   ....[210]....
        /*201c*/ 	.word	0x00036510


	//   ....[211]....
        /*2020*/ 	.word	0x00036580


	//   ....[212]....
        /*2024*/ 	.word	0x000365e0


	//   ....[213]....
        /*2028*/ 	.word	0x00036630


	//   ....[214]....
        /*202c*/ 	.word	0x000366b0


	//   ....[215]....
        /*2030*/ 	.word	0x00036720


	//   ....[216]....
        /*2034*/ 	.word	0x00036780


	//   ....[217]....
        /*2038*/ 	.word	0x000367d0


	//   ....[218]....
        /*203c*/ 	.word	0x00036850


	//   ....[219]....
        /*2040*/ 	.word	0x000368c0


	//   ....[220]....
        /*2044*/ 	.word	0x00036920


	//   ....[221]....
        /*2048*/ 	.word	0x00036970


	//   ....[222]....
        /*204c*/ 	.word	0x000369f0


	//   ....[223]....
        /*2050*/ 	.word	0x00036a60


	//   ....[224]....
        /*2054*/ 	.word	0x00036ac0


	//   ....[225]....
        /*2058*/ 	.word	0x00036b10


	//   ....[226]....
        /*205c*/ 	.word	0x00036b90


	//   ....[227]....
        /*2060*/ 	.word	0x00036c00


	//   ....[228]....
        /*2064*/ 	.word	0x00036c60


	//   ....[229]....
        /*2068*/ 	.word	0x00036cb0


	//   ....[230]....
        /*206c*/ 	.word	0x00036d30


	//   ....[231]....
        /*2070*/ 	.word	0x00036da0


	//   ....[232]....
        /*2074*/ 	.word	0x00036e00


	//   ....[233]....
        /*2078*/ 	.word	0x00036e50


	//   ....[234]....
        /*207c*/ 	.word	0x00036ed0


	//   ....[235]....
        /*2080*/ 	.word	0x00036f40


	//   ....[236]....
        /*2084*/ 	.word	0x00036fa0


	//   ....[237]....
        /*2088*/ 	.word	0x00036ff0


	//   ....[238]....
        /*208c*/ 	.word	0x00037070


	//   ....[239]....
        /*2090*/ 	.word	0x000370e0


	//   ....[240]....
        /*2094*/ 	.word	0x00037140


	//   ....[241]....
        /*2098*/ 	.word	0x00037190


	//   ....[242]....
        /*209c*/ 	.word	0x00037210


	//   ....[243]....
        /*20a0*/ 	.word	0x00037280


	//   ....[244]....
        /*20a4*/ 	.word	0x000372e0


	//   ....[245]....
        /*20a8*/ 	.word	0x00037330


	//   ....[246]....
        /*20ac*/ 	.word	0x000373b0


	//   ....[247]....
        /*20b0*/ 	.word	0x00037420


	//   ....[248]....
        /*20b4*/ 	.word	0x00037480


	//   ....[249]....
        /*20b8*/ 	.word	0x000374d0


	//   ....[250]....
        /*20bc*/ 	.word	0x00037550


	//   ....[251]....
        /*20c0*/ 	.word	0x000375c0


	//   ....[252]....
        /*20c4*/ 	.word	0x00037620


	//   ....[253]....
        /*20c8*/ 	.word	0x00037670


	//   ....[254]....
        /*20cc*/ 	.word	0x000376f0


	//   ....[255]....
        /*20d0*/ 	.word	0x00037760


	//   ....[0]....
        /*20d4*/ 	.word	0x000377c0


	//   ....[1]....
        /*20d8*/ 	.word	0x00037810


	//   ....[2]....
        /*20dc*/ 	.word	0x00037890


	//   ....[3]....
        /*20e0*/ 	.word	0x00037900


	//   ....[4]....
        /*20e4*/ 	.word	0x00037960


	//   ....[5]....
        /*20e8*/ 	.word	0x000379b0


	//   ....[6]....
        /*20ec*/ 	.word	0x00037a30


	//   ....[7]....
        /*20f0*/ 	.word	0x00037aa0


	//   ....[8]....
        /*20f4*/ 	.word	0x00037b00


	//   ....[9]....
        /*20f8*/ 	.word	0x00037b50


	//   ....[10]....
        /*20fc*/ 	.word	0x00037bd0


	//   ....[11]....
        /*2100*/ 	.word	0x00037c40


	//   ....[12]....
        /*2104*/ 	.word	0x00037ca0


	//   ....[13]....
        /*2108*/ 	.word	0x00037cf0


	//   ....[14]....
        /*210c*/ 	.word	0x00037d70


	//   ....[15]....
        /*2110*/ 	.word	0x00037de0


	//   ....[16]....
        /*2114*/ 	.word	0x00037e40


	//   ....[17]....
        /*2118*/ 	.word	0x00037e90


	//   ....[18]....
        /*211c*/ 	.word	0x00037f10


	//   ....[19]....
        /*2120*/ 	.word	0x00037f80


	//   ....[20]....
        /*2124*/ 	.word	0x00037fe0


	//   ....[21]....
        /*2128*/ 	.word	0x00038030


	//   ....[22]....
        /*212c*/ 	.word	0x000380b0


	//   ....[23]....
        /*2130*/ 	.word	0x00038120


	//   ....[24]....
        /*2134*/ 	.word	0x00038180


	//   ....[25]....
        /*2138*/ 	.word	0x000381d0


	//   ....[26]....
        /*213c*/ 	.word	0x00038250


	//   ....[27]....
        /*2140*/ 	.word	0x000382c0


	//   ....[28]....
        /*2144*/ 	.word	0x00038320


	//   ....[29]....
        /*2148*/ 	.word	0x00038370


	//   ....[30]....
        /*214c*/ 	.word	0x000383f0


	//   ....[31]....
        /*2150*/ 	.word	0x00038460


	//   ....[32]....
        /*2154*/ 	.word	0x000384c0


	//   ....[33]....
        /*2158*/ 	.word	0x00038510


	//   ....[34]....
        /*215c*/ 	.word	0x000385b0


	//   ....[35]....
        /*2160*/ 	.word	0x00038600


	//   ....[36]....
        /*2164*/ 	.word	0x00038690


	//   ....[37]....
        /*2168*/ 	.word	0x00038720


	//   ....[38]....
        /*216c*/ 	.word	0x000387b0


	//   ....[39]....
        /*2170*/ 	.word	0x00038840


	//   ....[40]....
        /*2174*/ 	.word	0x000388d0


	//   ....[41]....
        /*2178*/ 	.word	0x00038960


	//   ....[42]....
        /*217c*/ 	.word	0x000389e0


	//   ....[43]....
        /*2180*/ 	.word	0x00038a30


	//   ....[44]....
        /*2184*/ 	.word	0x00038ad0


	//   ....[45]....
        /*2188*/ 	.word	0x00038b60


	//   ....[46]....
        /*218c*/ 	.word	0x00038bf0


	//   ....[47]....
        /*2190*/ 	.word	0x00038c40


	//   ....[48]....
        /*2194*/ 	.word	0x00038cd0


	//   ....[49]....
        /*2198*/ 	.word	0x00038d60


	//   ....[50]....
        /*219c*/ 	.word	0x00038df0


	//   ....[51]....
        /*21a0*/ 	.word	0x00038e80


	//   ....[52]....
        /*21a4*/ 	.word	0x00038f10


	//   ....[53]....
        /*21a8*/ 	.word	0x00038fa0


	//   ....[54]....
        /*21ac*/ 	.word	0x00039060


	//   ....[55]....
        /*21b0*/ 	.word	0x00039340


	//   ....[56]....
        /*21b4*/ 	.word	0x00039430


	//   ....[57]....
        /*21b8*/ 	.word	0x000394e0


	//   ....[58]....
        /*21bc*/ 	.word	0x00039560


	//   ....[59]....
        /*21c0*/ 	.word	0x00039690


	//   ....[60]....
        /*21c4*/ 	.word	0x000396f0


	//   ....[61]....
        /*21c8*/ 	.word	0x000397d0


	//   ....[62]....
        /*21cc*/ 	.word	0x00039830


	//   ....[63]....
        /*21d0*/ 	.word	0x00039910


	//   ....[64]....
        /*21d4*/ 	.word	0x00039970


	//   ....[65]....
        /*21d8*/ 	.word	0x00039a50


	//   ....[66]....
        /*21dc*/ 	.word	0x00039ab0


	//   ....[67]....
        /*21e0*/ 	.word	0x00039bd0


	//   ....[68]....
        /*21e4*/ 	.word	0x00039c30


	//   ....[69]....
        /*21e8*/ 	.word	0x00039d10


	//   ....[70]....
        /*21ec*/ 	.word	0x00039d70


	//   ....[71]....
        /*21f0*/ 	.word	0x00039e40


	//   ....[72]....
        /*21f4*/ 	.word	0x00039fe0


	//   ....[73]....
        /*21f8*/ 	.word	0x0003a070


	//   ....[74]....
        /*21fc*/ 	.word	0x0003a190


	//   ....[75]....
        /*2200*/ 	.word	0x0003a1e0


	//   ....[76]....
        /*2204*/ 	.word	0x0003a300


	//   ....[77]....
        /*2208*/ 	.word	0x0003a350


	//   ....[78]....
        /*220c*/ 	.word	0x0003a470


	//   ....[79]....
        /*2210*/ 	.word	0x0003a4c0


	//   ....[80]....
        /*2214*/ 	.word	0x0003a5c0


	//   ....[81]....
        /*2218*/ 	.word	0x0003a660


	//   ....[82]....
        /*221c*/ 	.word	0x0003a6c0


	//   ....[83]....
        /*2220*/ 	.word	0x0003a7b0


	//   ....[84]....
        /*2224*/ 	.word	0x0003a810


	//   ....[85]....
        /*2228*/ 	.word	0x0003a900


	//   ....[86]....
        /*222c*/ 	.word	0x0003a960


	//   ....[87]....
        /*2230*/ 	.word	0x0003aa00


	//   ....[88]....
        /*2234*/ 	.word	0x0003ab00


	//   ....[89]....
        /*2238*/ 	.word	0x0003ab70


	//   ....[90]....
        /*223c*/ 	.word	0x0003abd0


	//   ....[91]....
        /*2240*/ 	.word	0x0003ace0


	//   ....[92]....
        /*2244*/ 	.word	0x0003ad40


	//   ....[93]....
        /*2248*/ 	.word	0x0003ae50


	//   ....[94]....
        /*224c*/ 	.word	0x0003aeb0


	//   ....[95]....
        /*2250*/ 	.word	0x0003afc0


	//   ....[96]....
        /*2254*/ 	.word	0x0003b020


	//   ....[97]....
        /*2258*/ 	.word	0x0003b130


	//   ....[98]....
        /*225c*/ 	.word	0x0003b190


	//   ....[99]....
        /*2260*/ 	.word	0x0003b2a0


	//   ....[100]....
        /*2264*/ 	.word	0x0003b300


	//   ....[101]....
        /*2268*/ 	.word	0x0003b400


	//   ....[102]....
        /*226c*/ 	.word	0x0003b460


	//   ....[103]....
        /*2270*/ 	.word	0x0003b500


	//   ....[104]....
        /*2274*/ 	.word	0x0003b690


	//   ....[105]....
        /*2278*/ 	.word	0x0003b730


	//   ....[106]....
        /*227c*/ 	.word	0x0003b790


	//   ....[107]....
        /*2280*/ 	.word	0x0003b850


	//   ....[108]....
        /*2284*/ 	.word	0x0003b8b0


	//   ....[109]....
        /*2288*/ 	.word	0x0003b970


	//   ....[110]....
        /*228c*/ 	.word	0x0003b9d0


	//   ....[111]....
        /*2290*/ 	.word	0x0003ba90


	//   ....[112]....
        /*2294*/ 	.word	0x0003baf0


	//   ....[113]....
        /*2298*/ 	.word	0x0003bbb0


	//   ....[114]....
        /*229c*/ 	.word	0x0003bc10


	//   ....[115]....
        /*22a0*/ 	.word	0x0003bcd0


	//   ....[116]....
        /*22a4*/ 	.word	0x0003bd30


	//   ....[117]....
        /*22a8*/ 	.word	0x0003bdf0


	//   ....[118]....
        /*22ac*/ 	.word	0x0003be50


	//   ....[119]....
        /*22b0*/ 	.word	0x0003bf10


	//   ....[120]....
        /*22b4*/ 	.word	0x0003c000


	//   ....[121]....
        /*22b8*/ 	.word	0x0003c090


	//   ....[122]....
        /*22bc*/ 	.word	0x0003c0f0


	//   ....[123]....
        /*22c0*/ 	.word	0x0003c1b0


	//   ....[124]....
        /*22c4*/ 	.word	0x0003c210


	//   ....[125]....
        /*22c8*/ 	.word	0x0003c2d0


	//   ....[126]....
        /*22cc*/ 	.word	0x0003c330


	//   ....[127]....
        /*22d0*/ 	.word	0x0003c3f0


	//   ....[128]....
        /*22d4*/ 	.word	0x0003c450


	//   ....[129]....
        /*22d8*/ 	.word	0x0003c510


	//   ....[130]....
        /*22dc*/ 	.word	0x0003c570


	//   ....[131]....
        /*22e0*/ 	.word	0x0003c630


	//   ....[132]....
        /*22e4*/ 	.word	0x0003c690


	//   ....[133]....
        /*22e8*/ 	.word	0x0003c750


	//   ....[134]....
        /*22ec*/ 	.word	0x0003c7b0


	//   ....[135]....
        /*22f0*/ 	.word	0x0003c870


	//   ....[136]....
        /*22f4*/ 	.word	0x0003ca50


	//   ....[137]....
        /*22f8*/ 	.word	0x0003caf0


	//   ....[138]....
        /*22fc*/ 	.word	0x0003cc60


	//   ....[139]....
        /*2300*/ 	.word	0x0003ccd0


	//   ....[140]....
        /*2304*/ 	.word	0x0003cd40


	//   ....[141]....
        /*2308*/ 	.word	0x0003cdb0


	//   ....[142]....
        /*230c*/ 	.word	0x0003ce20


	//   ....[143]....
        /*2310*/ 	.word	0x0003cea0


	//   ....[144]....
        /*2314*/ 	.word	0x0003cf20


	//   ....[145]....
        /*2318*/ 	.word	0x0003cfb0


	//   ....[146]....
        /*231c*/ 	.word	0x0003d020


	//   ....[147]....
        /*2320*/ 	.word	0x0003d090


	//   ....[148]....
        /*2324*/ 	.word	0x0003d100


	//   ....[149]....
        /*2328*/ 	.word	0x0003d180


	//   ....[150]....
        /*232c*/ 	.word	0x0003d1f0


	//   ....[151]....
        /*2330*/ 	.word	0x0003d2a0


	//   ....[152]....
        /*2334*/ 	.word	0x0003d2f0


	//   ....[153]....
        /*2338*/ 	.word	0x0003d380


	//   ....[154]....
        /*233c*/ 	.word	0x0003d4b0


	//----- nvinfo : EIATTR_REG_RECONFIG
	.align		4
.L_574:
        /*2340*/ 	.byte	0x01, 0x54
	.zero		2


	//----- nvinfo : EIATTR_SYSCALL_OFFSETS
	.align		4
        /*2344*/ 	.byte	0x04, 0x46
        /*2346*/ 	.short	(.L_576 - .L_575)


	//   ....[0]....
.L_575:
        /*2348*/ 	.word	0x000025f0


	//   ....[1]....
        /*234c*/ 	.word	0x00002740


	//   ....[2]....
        /*2350*/ 	.word	0x0000db80


	//   ....[3]....
        /*2354*/ 	.word	0x0000e0d0


	//   ....[4]....
        /*2358*/ 	.word	0x0002c660


	//   ....[5]....
        /*235c*/ 	.word	0x0002c7f0


	//   ....[6]....
        /*2360*/ 	.word	0x0002c940


	//   ....[7]....
        /*2364*/ 	.word	0x0002ca90


	//   ....[8]....
        /*2368*/ 	.word	0x0002e160


	//----- nvinfo : EIATTR_MBARRIER_INSTR_OFFSETS
	.align		4
.L_576:
        /*236c*/ 	.byte	0x04, 0x39
        /*236e*/ 	.short	(.L_578 - .L_577)


	//   ....[0]....
.L_577:
        /*2370*/ 	.word	0x00000270
        /*2374*/ 	.word	0x000000ff
        /*2378*/ 	.word	0x00038800
        /*237c*/ 	.short	0x0100
        /*237e*/ 	.byte	0x08
	.zero		1


	//   ....[1]....
        /*2380*/ 	.word	0x00000280
        /*2384*/ 	.word	0x000000ff
        /*2388*/ 	.word	0x00038820
        /*238c*/ 	.short	0x0100
        /*238e*/ 	.byte	0x08
	.zero		1


	//   ....[2]....
        /*2390*/ 	.word	0x00000370
        /*2394*/ 	.word	0x000000ff
        /*2398*/ 	.word	0x00038830
        /*239c*/ 	.short	0x0100
        /*239e*/ 	.byte	0x08
	.zero		1


	//   ....[3]....
        /*23a0*/ 	.word	0x00000380
        /*23a4*/ 	.word	0x000000ff
        /*23a8*/ 	.word	0x00038840
        /*23ac*/ 	.short	0x0100
        /*23ae*/ 	.byte	0x08
	.zero		1


	//   ....[4]....
        /*23b0*/ 	.word	0x00000390
        /*23b4*/ 	.word	0x000000ff
        /*23b8*/ 	.word	0x00038838
        /*23bc*/ 	.short	0x0100
        /*23be*/ 	.byte	0x08
	.zero		1


	//   ....[5]....
        /*23c0*/ 	.word	0x000003a0
        /*23c4*/ 	.word	0x000000ff
        /*23c8*/ 	.word	0x00038848
        /*23cc*/ 	.short	0x0100
        /*23ce*/ 	.byte	0x08
	.zero		1


	//   ....[6]....
        /*23d0*/ 	.word	0x000004d0
        /*23d4*/ 	.word	0x000000ff
        /*23d8*/ 	.word	0x00038850
        /*23dc*/ 	.short	0x0100
        /*23de*/ 	.byte	0x08
	.zero		1


	//   ....[7]....
        /*23e0*/ 	.word	0x000004e0
        /*23e4*/ 	.word	0x000000ff
        /*23e8*/ 	.word	0x00038860
        /*23ec*/ 	.short	0x0100
        /*23ee*/ 	.byte	0x08
	.zero		1


	//   ....[8]....
        /*23f0*/ 	.word	0x000004f0
        /*23f4*/ 	.word	0x000000ff
        /*23f8*/ 	.word	0x00038858
        /*23fc*/ 	.short	0x0100
        /*23fe*/ 	.byte	0x08
	.zero		1


	//   ....[9]....
        /*2400*/ 	.word	0x00000500
        /*2404*/ 	.word	0x000000ff
        /*2408*/ 	.word	0x00038868
        /*240c*/ 	.short	0x0100
        /*240e*/ 	.byte	0x08
	.zero		1


	//   ....[10]....
        /*2410*/ 	.word	0x000005f0
        /*2414*/ 	.word	0x000000ff
        /*2418*/ 	.word	0x00038870
        /*241c*/ 	.short	0x0100
        /*241e*/ 	.byte	0x06
	.zero		1


	//   ....[11]....
        /*2420*/ 	.word	0x00000600
        /*2424*/ 	.word	0x000000ff
        /*2428*/ 	.word	0x00038880
        /*242c*/ 	.short	0x0100
        /*242e*/ 	.byte	0x06
	.zero		1


	//   ....[12]....
        /*2430*/ 	.word	0x00000610
        /*2434*/ 	.word	0x000000ff
        /*2438*/ 	.word	0x00038878
        /*243c*/ 	.short	0x0100
        /*243e*/ 	.byte	0x06
	.zero		1


	//   ....[13]....
        /*2440*/ 	.word	0x00000620
        /*2444*/ 	.word	0x000000ff
        /*2448*/ 	.word	0x00038888
        /*244c*/ 	.short	0x0100
        /*244e*/ 	.byte	0x06
	.zero		1


	//   ....[14]....
        /*2450*/ 	.word	0x00000750
        /*2454*/ 	.word	0x000000ff
        /*2458*/ 	.word	0x00038890
        /*245c*/ 	.short	0x0100
        /*245e*/ 	.byte	0x08
	.zero		1


	//   ....[15]....
        /*2460*/ 	.word	0x00000760
        /*2464*/ 	.word	0x000000ff
        /*2468*/ 	.word	0x000388a0
        /*246c*/ 	.short	0x0100
        /*246e*/ 	.byte	0x08
	.zero		1


	//   ....[16]....
        /*2470*/ 	.word	0x00000770
        /*2474*/ 	.word	0x000000ff
        /*2478*/ 	.word	0x00038898
        /*247c*/ 	.short	0x0100
        /*247e*/ 	.byte	0x08
	.zero		1


	//   ....[17]....
        /*2480*/ 	.word	0x00000780
        /*2484*/ 	.word	0x000000ff
        /*2488*/ 	.word	0x000388a8
        /*248c*/ 	.short	0x0100
        /*248e*/ 	.byte	0x08
	.zero		1


	//   ....[18]....
        /*2490*/ 	.word	0x000008c0
        /*2494*/ 	.word	0x000000ff
        /*2498*/ 	.word	0x000388b0
        /*249c*/ 	.short	0x0100
        /*249e*/ 	.byte	0x08
	.zero		1


	//   ....[19]....
        /*24a0*/ 	.word	0x000008d0
        /*24a4*/ 	.word	0x000000ff
        /*24a8*/ 	.word	0x000388c0
        /*24ac*/ 	.short	0x0100
        /*24ae*/ 	.byte	0x08
	.zero		1


	//   ....[20]....
        /*24b0*/ 	.word	0x000008e0
        /*24b4*/ 	.word	0x000000ff
        /*24b8*/ 	.word	0x000388b8
        /*24bc*/ 	.short	0x0100
        /*24be*/ 	.byte	0x08
	.zero		1


	//   ....[21]....
        /*24c0*/ 	.word	0x000008f0
        /*24c4*/ 	.word	0x000000ff
        /*24c8*/ 	.word	0x000388c8
        /*24cc*/ 	.short	0x0100
        /*24ce*/ 	.byte	0x08
	.zero		1


	//   ....[22]....
        /*24d0*/ 	.word	0x00003cf0
        /*24d4*/ 	.word	0x00000058
        /*24d8*/ 	.word	0x00038890
        /*24dc*/ 	.short	0x010a
        /*24de*/ 	.byte	0x3f
	.zero		1


	//   ....[23]....
        /*24e0*/ 	.word	0x00008110
        /*24e4*/ 	.word	0x00000058
        /*24e8*/ 	.word	0x00038890
        /*24ec*/ 	.short	0x010a
        /*24ee*/ 	.byte	0x3f
	.zero		1


	//   ....[24]....
        /*24f0*/ 	.word	0x0000c370
        /*24f4*/ 	.word	0x00000058
        /*24f8*/ 	.word	0x00038890
        /*24fc*/ 	.short	0x010a
        /*24fe*/ 	.byte	0x3f
	.zero		1


	//   ....[25]....
        /*2500*/ 	.word	0x0000ca60
        /*2504*/ 	.word	0x0000000b
        /*2508*/ 	.word	0x00000000
        /*250c*/ 	.short	0x0101
        /*250e*/ 	.byte	0x3f
	.zero		1


	//   ....[26]....
        /*2510*/ 	.word	0x0000caa0
        /*2514*/ 	.word	0x00000058
        /*2518*/ 	.word	0x000388b0
        /*251c*/ 	.short	0x010a
        /*251e*/ 	.byte	0x3f
	.zero		1


	//   ....[27]....
        /*2520*/ 	.word	0x0000d0b0
        /*2524*/ 	.word	0x00000058
        /*2528*/ 	.word	0x00000000
        /*252c*/ 	.short	0x0101
        /*252e*/ 	.byte	0x3f
	.zero		1


	//   ....[28]....
        /*2530*/ 	.word	0x0000de50
        /*2534*/ 	.word	0x00000017
        /*2538*/ 	.word	0x00038800
        /*253c*/ 	.short	0x010a
        /*253e*/ 	.byte	0x3f
	.zero		1


	//   ....[29]....
        /*2540*/ 	.word	0x0000dea0
        /*2544*/ 	.word	0x00000017
        /*2548*/ 	.word	0x00038800
        /*254c*/ 	.short	0x010a
        /*254e*/ 	.byte	0x3f
	.zero		1


	//   ....[30]....
        /*2550*/ 	.word	0x0000ec20
        /*2554*/ 	.word	0x00000017
        /*2558*/ 	.word	0x00038800
        /*255c*/ 	.short	0x010a
        /*255e*/ 	.byte	0x3f
	.zero		1


	//   ....[31]....
        /*2560*/ 	.word	0x000133c0
        /*2564*/ 	.word	0x00000017
        /*2568*/ 	.word	0x00038800
        /*256c*/ 	.short	0x010a
        /*256e*/ 	.byte	0x3f
	.zero		1


	//   ....[32]....
        /*2570*/ 	.word	0x00017700
        /*2574*/ 	.word	0x00000003
        /*2578*/ 	.word	0x00038830
        /*257c*/ 	.short	0x010a
        /*257e*/ 	.byte	0x3f
	.zero		1


	//   ....[33]....
        /*2580*/ 	.word	0x00017740
        /*2584*/ 	.word	0x00000003
        /*2588*/ 	.word	0x00038830
        /*258c*/ 	.short	0x010a
        /*258e*/ 	.byte	0x3f
	.zero		1


	//   ....[34]....
        /*2590*/ 	.word	0x00019d30
        /*2594*/ 	.word	0x0000002a
        /*2598*/ 	.word	0x00000000
        /*259c*/ 	.short	0x0101
        /*259e*/ 	.byte	0x3f
	.zero		1


	//   ....[35]....
        /*25a0*/ 	.word	0x0001a2a0
        /*25a4*/ 	.word	0x00000003
        /*25a8*/ 	.word	0x00038850
        /*25ac*/ 	.short	0x010a
        /*25ae*/ 	.byte	0x3f
	.zero		1


	//   ....[36]....
        /*25b0*/ 	.word	0x0001a2f0
        /*25b4*/ 	.word	0x00000003
        /*25b8*/ 	.word	0x00038850
        /*25bc*/ 	.short	0x010a
        /*25be*/ 	.byte	0x3f
	.zero		1


	//   ....[37]....
        /*25c0*/ 	.word	0x0001a640
        /*25c4*/ 	.word	0x00000003
        /*25c8*/ 	.word	0x00000000
        /*25cc*/ 	.short	0x0101
        /*25ce*/ 	.byte	0x3f
	.zero		1


	//   ....[38]....
        /*25d0*/ 	.word	0x0001a7f0
        /*25d4*/ 	.word	0x00000006
        /*25d8*/ 	.word	0x00038830
        /*25dc*/ 	.short	0x010a
        /*25de*/ 	.byte	0x3f
	.zero		1


	//   ....[39]....
        /*25e0*/ 	.word	0x0001a870
        /*25e4*/ 	.word	0x00000006
        /*25e8*/ 	.word	0x00038830
        /*25ec*/ 	.short	0x010a
        /*25ee*/ 	.byte	0x3f
	.zero		1


	//   ....[40]....
        /*25f0*/ 	.word	0x0001d570
        /*25f4*/ 	.word	0x0000009b
        /*25f8*/ 	.word	0x00000000
        /*25fc*/ 	.short	0x0101
        /*25fe*/ 	.byte	0x3f
	.zero		1


	//   ....[41]....
        /*2600*/ 	.word	0x0001df20
        /*2604*/ 	.word	0x00000006
        /*2608*/ 	.word	0x00038850
        /*260c*/ 	.short	0x010a
        /*260e*/ 	.byte	0x3f
	.zero		1


	//   ....[42]....
        /*2610*/ 	.word	0x0001df70
        /*2614*/ 	.word	0x00000006
        /*2618*/ 	.word	0x00038850
        /*261c*/ 	.short	0x010a
        /*261e*/ 	.byte	0x3f
	.zero		1


	//   ....[43]....
        /*2620*/ 	.word	0x0001e250
        /*2624*/ 	.word	0x00000006
        /*2628*/ 	.word	0x00000000
        /*262c*/ 	.short	0x0101
        /*262e*/ 	.byte	0x3f
	.zero		1


	//   ....[44]....
        /*2630*/ 	.word	0x0001e390
        /*2634*/ 	.word	0x00000006
        /*2638*/ 	.word	0x00038830
        /*263c*/ 	.short	0x010a
        /*263e*/ 	.byte	0x3f
	.zero		1


	//   ....[45]....
        /*2640*/ 	.word	0x0001e410
        /*2644*/ 	.word	0x00000006
        /*2648*/ 	.word	0x00038830
        /*264c*/ 	.short	0x010a
        /*264e*/ 	.byte	0x3f
	.zero		1


	//   ....[46]....
        /*2650*/ 	.word	0x00020350
        /*2654*/ 	.word	0x0000009a
        /*2658*/ 	.word	0x00000000
        /*265c*/ 	.short	0x0101
        /*265e*/ 	.byte	0x3f
	.zero		1


	//   ....[47]....
        /*2660*/ 	.word	0x00020d00
        /*2664*/ 	.word	0x00000006
        /*2668*/ 	.word	0x00038850
        /*266c*/ 	.short	0x010a
        /*266e*/ 	.byte	0x3f
	.zero		1


	//   ....[48]....
        /*2670*/ 	.word	0x00020d50
        /*2674*/ 	.word	0x00000006
        /*2678*/ 	.word	0x00038850
        /*267c*/ 	.short	0x010a
        /*267e*/ 	.byte	0x3f
	.zero		1


	//   ....[49]....
        /*2680*/ 	.word	0x00021030
        /*2684*/ 	.word	0x00000006
        /*2688*/ 	.word	0x00000000
        /*268c*/ 	.short	0x0101
        /*268e*/ 	.byte	0x3f
	.zero		1


	//   ....[50]....
        /*2690*/ 	.word	0x00025060
        /*2694*/ 	.word	0x00000008
        /*2698*/ 	.word	0x00000000
        /*269c*/ 	.short	0x0101
        /*269e*/ 	.byte	0x3f
	.zero		1


	//   ....[51]....
        /*26a0*/ 	.word	0x00025ad0
        /*26a4*/ 	.word	0x0000000e
        /*26a8*/ 	.word	0x00000000
        /*26ac*/ 	.short	0x0101
        /*26ae*/ 	.byte	0x3f
	.zero		1


	//   ....[52]....
        /*26b0*/ 	.word	0x0002b1e0
        /*26b4*/ 	.word	0x00000016
        /*26b8*/ 	.word	0x00038820
        /*26bc*/ 	.short	0x010a
        /*26be*/ 	.byte	0x3f
	.zero		1


	//   ....[53]....
        /*26c0*/ 	.word	0x0002b270
        /*26c4*/ 	.word	0x00000009
        /*26c8*/ 	.word	0x000388a0
        /*26cc*/ 	.short	0x010a
        /*26ce*/ 	.byte	0x3f
	.zero		1


	//   ....[54]....
        /*26d0*/ 	.word	0x0002b5c0
        /*26d4*/ 	.word	0x00000009
        /*26d8*/ 	.word	0x000388c0
        /*26dc*/ 	.short	0x010a
        /*26de*/ 	.byte	0x3f
	.zero		1


	//   ....[55]....
        /*26e0*/ 	.word	0x0002b9e0
        /*26e4*/ 	.word	0x00000009
        /*26e8*/ 	.word	0x000388a0
        /*26ec*/ 	.short	0x010a
        /*26ee*/ 	.byte	0x3f
	.zero		1


	//   ....[56]....
        /*26f0*/ 	.word	0x0002bd20
        /*26f4*/ 	.word	0x00000009
        /*26f8*/ 	.word	0x000388c0
        /*26fc*/ 	.short	0x010a
        /*26fe*/ 	.byte	0x3f
	.zero		1


	//   ....[57]....
        /*2700*/ 	.word	0x0002cea0
        /*2704*/ 	.word	0x00000006
        /*2708*/ 	.word	0x00038880
        /*270c*/ 	.short	0x010a
        /*270e*/ 	.byte	0x3f
	.zero		1


	//   ....[58]....
        /*2710*/ 	.word	0x0002d630
        /*2714*/ 	.word	0x00000006
        /*2718*/ 	.word	0x00038870
        /*271c*/ 	.short	0x0107
        /*271e*/ 	.byte	0x3f
	.zero		1


	//   ....[59]....
        /*2720*/ 	.word	0x0002d6f0
        /*2724*/ 	.word	0x00000006
        /*2728*/ 	.word	0x00038870
        /*272c*/ 	.short	0x0101
        /*272e*/ 	.byte	0x3f
	.zero		1


	//   ....[60]....
        /*2730*/ 	.word	0x0002d720
        /*2734*/ 	.word	0x00000006
        /*2738*/ 	.word	0x00038840
        /*273c*/ 	.short	0x010a
        /*273e*/ 	.byte	0x3f
	.zero		1


	//   ....[61]....
        /*2740*/ 	.word	0x0002de80
        /*2744*/ 	.word	0x00000006
        /*2748*/ 	.word	0x00038830
        /*274c*/ 	.short	0x0107
        /*274e*/ 	.byte	0x3f
	.zero		1


	//   ....[62]....
        /*2750*/ 	.word	0x0002df70
        /*2754*/ 	.word	0x00000006
        /*2758*/ 	.word	0x00038830
        /*275c*/ 	.short	0x0101
        /*275e*/ 	.byte	0x3f
	.zero		1


	//   ....[63]....
        /*2760*/ 	.word	0x0002ea70
        /*2764*/ 	.word	0x00000016
        /*2768*/ 	.word	0x00038800
        /*276c*/ 	.short	0x0107
        /*276e*/ 	.byte	0x3f
	.zero		1


	//   ....[64]....
        /*2770*/ 	.word	0x0002eb80
        /*2774*/ 	.word	0x00000016
        /*2778*/ 	.word	0x00038800
        /*277c*/ 	.short	0x0101
        /*277e*/ 	.byte	0x3f
	.zero		1


	//   ....[65]....
        /*2780*/ 	.word	0x0002ebb0
        /*2784*/ 	.word	0x00000016
        /*2788*/ 	.word	0x00038820
        /*278c*/ 	.short	0x010a
        /*278e*/ 	.byte	0x3f
	.zero		1


	//   ....[66]....
        /*2790*/ 	.word	0x0002eef0
        /*2794*/ 	.word	0x00000000
        /*2798*/ 	.word	0x00038880
        /*279c*/ 	.short	0x010a
        /*279e*/ 	.byte	0x3f
	.zero		1


	//   ....[67]....
        /*27a0*/ 	.word	0x0002f400
        /*27a4*/ 	.word	0x00000000
        /*27a8*/ 	.word	0x00038870
        /*27ac*/ 	.short	0x0107
        /*27ae*/ 	.byte	0x3f
	.zero		1


	//   ....[68]....
        /*27b0*/ 	.word	0x0002f4c0
        /*27b4*/ 	.word	0x00000000
        /*27b8*/ 	.word	0x00038870
        /*27bc*/ 	.short	0x0101
        /*27be*/ 	.byte	0x3f
	.zero		1


	//   ....[69]....
        /*27c0*/ 	.word	0x0002f4f0
        /*27c4*/ 	.word	0x00000000
        /*27c8*/ 	.word	0x00038840
        /*27cc*/ 	.short	0x010a
        /*27ce*/ 	.byte	0x3f
	.zero		1


	//   ....[70]....
        /*27d0*/ 	.word	0x0002f9e0
        /*27d4*/ 	.word	0x00000000
        /*27d8*/ 	.word	0x00038830
        /*27dc*/ 	.short	0x0107
        /*27de*/ 	.byte	0x3f
	.zero		1


	//   ....[71]....
        /*27e0*/ 	.word	0x0002faa0
        /*27e4*/ 	.word	0x00000000
        /*27e8*/ 	.word	0x00038830
        /*27ec*/ 	.short	0x0101
        /*27ee*/ 	.byte	0x3f
	.zero		1


	//   ....[72]....
        /*27f0*/ 	.word	0x0002fb30
        /*27f4*/ 	.word	0x00000002
        /*27f8*/ 	.word	0x00038870
        /*27fc*/ 	.short	0x010a
        /*27fe*/ 	.byte	0x3f
	.zero		1


	//   ....[73]....
        /*2800*/ 	.word	0x0002fbc0
        /*2804*/ 	.word	0x00000002
        /*2808*/ 	.word	0x00038860
        /*280c*/ 	.short	0x010a
        /*280e*/ 	.byte	0x3f
	.zero		1


	//   ....[74]....
        /*2810*/ 	.word	0x00030560
        /*2814*/ 	.word	0x00000002
        /*2818*/ 	.word	0x00038850
        /*281c*/ 	.short	0x0101
        /*281e*/ 	.byte	0x3f
	.zero		1


	//   ....[75]....
        /*2820*/ 	.word	0x000305f0
        /*2824*/ 	.word	0x00000002
        /*2828*/ 	.word	0x00000000
        /*282c*/ 	.short	0x0101
        /*282e*/ 	.byte	0x3f
	.zero		1


	//   ....[76]....
        /*2830*/ 	.word	0x000307b0
        /*2834*/ 	.word	0x00000000
        /*2838*/ 	.word	0x00038870
        /*283c*/ 	.short	0x010a
        /*283e*/ 	.byte	0x3f
	.zero		1


	//   ....[77]....
        /*2840*/ 	.word	0x00030830
        /*2844*/ 	.word	0x00000000
        /*2848*/ 	.word	0x00038860
        /*284c*/ 	.short	0x010a
        /*284e*/ 	.byte	0x3f
	.zero		1


	//   ....[78]....
        /*2850*/ 	.word	0x000311e0
        /*2854*/ 	.word	0x00000000
        /*2858*/ 	.word	0x00038850
        /*285c*/ 	.short	0x0101
        /*285e*/ 	.byte	0x3f
	.zero		1


	//   ....[79]....
        /*2860*/ 	.word	0x000312a0
        /*2864*/ 	.word	0x00000000
        /*2868*/ 	.word	0x00000000
        /*286c*/ 	.short	0x0101
        /*286e*/ 	.byte	0x3f
	.zero		1


	//   ....[80]....
        /*2870*/ 	.word	0x000323e0
        /*2874*/ 	.word	0x00000007
        /*2878*/ 	.word	0x00038820
        /*287c*/ 	.short	0x010a
        /*287e*/ 	.byte	0x3f
	.zero		1


	//   ....[81]....
        /*2880*/ 	.word	0x00032550
        /*2884*/ 	.word	0x00000005
        /*2888*/ 	.word	0x00038840
        /*288c*/ 	.short	0x010a
        /*288e*/ 	.byte	0x3f
	.zero		1


	//   ....[82]....
        /*2890*/ 	.word	0x000325f0
        /*2894*/ 	.word	0x00000003
        /*2898*/ 	.word	0x00038840
        /*289c*/ 	.short	0x010a
        /*289e*/ 	.byte	0x3f
	.zero		1


	//   ....[83]....
        /*28a0*/ 	.word	0x00032630
        /*28a4*/ 	.word	0x00000005
        /*28a8*/ 	.word	0x00038860
        /*28ac*/ 	.short	0x010a
        /*28ae*/ 	.byte	0x3f
	.zero		1


	//   ....[84]....
        /*28b0*/ 	.word	0x00032670
        /*28b4*/ 	.word	0x00000003
        /*28b8*/ 	.word	0x00038860
        /*28bc*/ 	.short	0x010a
        /*28be*/ 	.byte	0x3f
	.zero		1


	//   ....[85]....
        /*28c0*/ 	.word	0x000326b0
        /*28c4*/ 	.word	0x00000005
        /*28c8*/ 	.word	0x00038880
        /*28cc*/ 	.short	0x010a
        /*28ce*/ 	.byte	0x3f
	.zero		1


	//   ....[86]....
        /*28d0*/ 	.word	0x000326f0
        /*28d4*/ 	.word	0x00000003
        /*28d8*/ 	.word	0x00038880
        /*28dc*/ 	.short	0x010a
        /*28de*/ 	.byte	0x3f
	.zero		1


	//   ....[87]....
        /*28e0*/ 	.word	0x00032750
        /*28e4*/ 	.word	0x00000058
        /*28e8*/ 	.word	0x00038890
        /*28ec*/ 	.short	0x010a
        /*28ee*/ 	.byte	0x3f
	.zero		1


	//   ....[88]....
        /*28f0*/ 	.word	0x00032c60
        /*28f4*/ 	.word	0x00000058
        /*28f8*/ 	.word	0x00038890
        /*28fc*/ 	.short	0x010a
        /*28fe*/ 	.byte	0x3f
	.zero		1


	//   ....[89]....
        /*2900*/ 	.word	0x00033170
        /*2904*/ 	.word	0x00000058
        /*2908*/ 	.word	0x00038890
        /*290c*/ 	.short	0x010a
        /*290e*/ 	.byte	0x3f
	.zero		1


	//   ....[90]....
        /*2910*/ 	.word	0x00033640
        /*2914*/ 	.word	0x00000058
        /*2918*/ 	.word	0x000388b0
        /*291c*/ 	.short	0x010a
        /*291e*/ 	.byte	0x3f
	.zero		1


	//   ....[91]....
        /*2920*/ 	.word	0x00033e30
        /*2924*/ 	.word	0x00000017
        /*2928*/ 	.word	0x00038800
        /*292c*/ 	.short	0x010a
        /*292e*/ 	.byte	0x3f
	.zero		1


	//   ....[92]....
        /*2930*/ 	.word	0x00034770
        /*2934*/ 	.word	0x00000017
        /*2938*/ 	.word	0x00038800
        /*293c*/ 	.short	0x010a
        /*293e*/ 	.byte	0x3f
	.zero		1


	//   ....[93]....
        /*2940*/ 	.word	0x000347c0
        /*2944*/ 	.word	0x00000003
        /*2948*/ 	.word	0x00038830
        /*294c*/ 	.short	0x010a
        /*294e*/ 	.byte	0x3f
	.zero		1


	//   ....[94]....
        /*2950*/ 	.word	0x00034810
        /*2954*/ 	.word	0x00000003
        /*2958*/ 	.word	0x00038850
        /*295c*/ 	.short	0x010a
        /*295e*/ 	.byte	0x3f
	.zero		1


	//   ....[95]....
        /*2960*/ 	.word	0x00034860
        /*2964*/ 	.word	0x00000006
        /*2968*/ 	.word	0x00038830
        /*296c*/ 	.short	0x010a
        /*296e*/ 	.byte	0x3f
	.zero		1


	//   ....[96]....
        /*2970*/ 	.word	0x000348b0
        /*2974*/ 	.word	0x00000006
        /*2978*/ 	.word	0x00038850
        /*297c*/ 	.short	0x010a
        /*297e*/ 	.byte	0x3f
	.zero		1


	//   ....[97]....
        /*2980*/ 	.word	0x00034900
        /*2984*/ 	.word	0x00000006
        /*2988*/ 	.word	0x00038830
        /*298c*/ 	.short	0x010a
        /*298e*/ 	.byte	0x3f
	.zero		1


	//   ....[98]....
        /*2990*/ 	.word	0x00034950
        /*2994*/ 	.word	0x00000006
        /*2998*/ 	.word	0x00038850
        /*299c*/ 	.short	0x010a
        /*299e*/ 	.byte	0x3f
	.zero		1


	//   ....[99]....
        /*29a0*/ 	.word	0x00039120
        /*29a4*/ 	.word	0x00000016
        /*29a8*/ 	.word	0x00038820
        /*29ac*/ 	.short	0x010a
        /*29ae*/ 	.byte	0x3f
	.zero		1


	//   ....[100]....
        /*29b0*/ 	.word	0x00039170
        /*29b4*/ 	.word	0x00000009
        /*29b8*/ 	.word	0x000388a0
        /*29bc*/ 	.short	0x010a
        /*29be*/ 	.byte	0x3f
	.zero		1


	//   ....[101]....
        /*29c0*/ 	.word	0x000391c0
        /*29c4*/ 	.word	0x00000009
        /*29c8*/ 	.word	0x000388c0
        /*29cc*/ 	.short	0x010a
        /*29ce*/ 	.byte	0x3f
	.zero		1


	//   ....[102]....
        /*29d0*/ 	.word	0x00039210
        /*29d4*/ 	.word	0x00000009
        /*29d8*/ 	.word	0x000388a0
        /*29dc*/ 	.short	0x010a
        /*29de*/ 	.byte	0x3f
	.zero		1


	//   ....[103]....
        /*29e0*/ 	.word	0x00039260
        /*29e4*/ 	.word	0x00000009
        /*29e8*/ 	.word	0x000388c0
        /*29ec*/ 	.short	0x010a
        /*29ee*/ 	.byte	0x3f
	.zero		1


	//   ....[104]....
        /*29f0*/ 	.word	0x00039380
        /*29f4*/ 	.word	0x00000006
        /*29f8*/ 	.word	0x00038880
        /*29fc*/ 	.short	0x010a
        /*29fe*/ 	.byte	0x3f
	.zero		1


	//   ....[105]....
        /*2a00*/ 	.word	0x00039f30
        /*2a04*/ 	.word	0x00000006
        /*2a08*/ 	.word	0x00038840
        /*2a0c*/ 	.short	0x010a
        /*2a0e*/ 	.byte	0x3f
	.zero		1


	//   ....[106]....
        /*2a10*/ 	.word	0x0003b590
        /*2a14*/ 	.word	0x00000016
        /*2a18*/ 	.word	0x00038820
        /*2a1c*/ 	.short	0x010a
        /*2a1e*/ 	.byte	0x3f
	.zero		1


	//   ....[107]....
        /*2a20*/ 	.word	0x0003b5e0
        /*2a24*/ 	.word	0x00000000
        /*2a28*/ 	.word	0x00038880
        /*2a2c*/ 	.short	0x010a
        /*2a2e*/ 	.byte	0x3f
	.zero		1


	//   ....[108]....
        /*2a30*/ 	.word	0x0003bf50
        /*2a34*/ 	.word	0x00000000
        /*2a38*/ 	.word	0x00038840
        /*2a3c*/ 	.short	0x010a
        /*2a3e*/ 	.byte	0x3f
	.zero		1


	//   ....[109]....
        /*2a40*/ 	.word	0x0003c8b0
        /*2a44*/ 	.word	0x00000002
        /*2a48*/ 	.word	0x00038870
        /*2a4c*/ 	.short	0x010a
        /*2a4e*/ 	.byte	0x3f
	.zero		1


	//   ....[110]....
        /*2a50*/ 	.word	0x0003c900
        /*2a54*/ 	.word	0x00000002
        /*2a58*/ 	.word	0x00038860
        /*2a5c*/ 	.short	0x010a
        /*2a5e*/ 	.byte	0x3f
	.zero		1


	//   ....[111]....
        /*2a60*/ 	.word	0x0003c950
        /*2a64*/ 	.word	0x00000000
        /*2a68*/ 	.word	0x00038870
        /*2a6c*/ 	.short	0x010a
        /*2a6e*/ 	.byte	0x3f
	.zero		1


	//   ....[112]....
        /*2a70*/ 	.word	0x0003c9a0
        /*2a74*/ 	.word	0x00000000
        /*2a78*/ 	.word	0x00038860
        /*2a7c*/ 	.short	0x010a
        /*2a7e*/ 	.byte	0x3f
	.zero		1


	//   ....[113]....
        /*2a80*/ 	.word	0x0003d3d0
        /*2a84*/ 	.word	0x00000007
        /*2a88*/ 	.word	0x00038820
        /*2a8c*/ 	.short	0x010a
        /*2a8e*/ 	.byte	0x3f
	.zero		1


	//   ....[114]....
        /*2a90*/ 	.word	0x0003d570
        /*2a94*/ 	.word	0x00000005
        /*2a98*/ 	.word	0x00038840
        /*2a9c*/ 	.short	0x010a
        /*2a9e*/ 	.byte	0x3f
	.zero		1


	//   ....[115]....
        /*2aa0*/ 	.word	0x0003d5c0
        /*2aa4*/ 	.word	0x00000003
        /*2aa8*/ 	.word	0x00038840
        /*2aac*/ 	.short	0x010a
        /*2aae*/ 	.byte	0x3f
	.zero		1


	//   ....[116]....
        /*2ab0*/ 	.word	0x0003d610
        /*2ab4*/ 	.word	0x00000005
        /*2ab8*/ 	.word	0x00038860
        /*2abc*/ 	.short	0x010a
        /*2abe*/ 	.byte	0x3f
	.zero		1


	//   ....[117]....
        /*2ac0*/ 	.word	0x0003d660
        /*2ac4*/ 	.word	0x00000003
        /*2ac8*/ 	.word	0x00038860
        /*2acc*/ 	.short	0x010a
        /*2ace*/ 	.byte	0x3f
	.zero		1


	//   ....[118]....
        /*2ad0*/ 	.word	0x0003d6b0
        /*2ad4*/ 	.word	0x00000005
        /*2ad8*/ 	.word	0x00038880
        /*2adc*/ 	.short	0x010a
        /*2ade*/ 	.byte	0x3f
	.zero		1


	//----- nvinfo : EIATTR_NUM_MBARRIERS
	.align		4
.L_578:
        /*2ae0*/ 	.byte	0x03, 0x38
        /*2ae2*/ 	.short	0x0016


	//----- nvinfo : EIATTR_EXIT_INSTR_OFFSETS
	.align		4
        /*2ae4*/ 	.byte	0x04, 0x1c
        /*2ae6*/ 	.short	(.L_580 - .L_579)


	//   ....[0]....
.L_579:
        /*2ae8*/ 	.word	0x00032740


	//----- nvinfo : EIATTR_MAX_THREADS
	.align		4
.L_580:
        /*2aec*/ 	.byte	0x04, 0x05
        /*2aee*/ 	.short	(.L_582 - .L_581)
.L_581:
        /*2af0*/ 	.word	0x00000180
        /*2af4*/ 	.word	0x00000001
        /*2af8*/ 	.word	0x00000001


	//----- nvinfo : EIATTR_CRS_STACK_SIZE
	.align		4
.L_582:
        /*2afc*/ 	.byte	0x04, 0x1e
        /*2afe*/ 	.short	(.L_584 - .L_583)
.L_583:
        /*2b00*/ 	.word	0x00000000


	//----- nvinfo : EIATTR_CBANK_PARAM_SIZE
	.align		4
.L_584:
        /*2b04*/ 	.byte	0x03, 0x19
        /*2b06*/ 	.short	0x0af0


	//----- nvinfo : EIATTR_PARAM_CBANK
	.align		4
        /*2b08*/ 	.byte	0x04, 0x0a
        /*2b0a*/ 	.short	(.L_586 - .L_585)
	.align		4
.L_585:
        /*2b0c*/ 	.word	index@(.nv.constant0._ZN7cutlass13device_kernelIN5flash11enable_sm90INS1_16FlashAttnFwdSm90INS1_25CollectiveMainloopFwdSm90ILi2EN4cute5tupleIJNS5_1CILi1EEES8_S8_EEENS6_IJNS7_ILi128EEESA_NS7_ILi256EEEEEELi256ENS_12float_e4m3_tEfNS_4arch4Sm90ELb1ELb0ELb1ELb1ELb1ELb1ELb0ELb1ELb0ELb1ELb1ELb0EEENS1_21CollectiveEpilogueFwdINS6_IJSA_SB_SA_EEES9_NS_10bfloat16_tESF_Li256ELb1ELb1ELb1ELb1EEENS1_36VarlenDynamicPersistentTileSchedulerILi128ELi128ELi256ELi128ELb1ELb1ELb1ELb1ELb1ELb1EEEEEEEEEvNT_6ParamsE)
        /*2b10*/ 	.short	0x0210
        /*2b12*/ 	.short	0x0af0


	//----- nvinfo : EIATTR_SW_WAR
	.align		4
.L_586:
        /*2b14*/ 	.byte	0x04, 0x36
        /*2b16*/ 	.short	(.L_588 - .L_587)
.L_587:
        /*2b18*/ 	.word	0x00000008
.L_588:


//--------------------- .nv.info._ZN7cutlass13device_kernelIN5flash11enable_sm90INS1_16FlashAttnFwdSm90INS1_25CollectiveMainloopFwdSm90ILi2EN4cute5tupleIJNS5_1CILi1EEES8_S8_EEENS6_IJNS7_ILi128EEENS7_ILi160EEENS7_ILi192EEEEEELi192ENS_12float_e4m3_tEfNS_4arch4Sm90ELb0ELb0ELb1ELb0ELb1ELb0ELb0ELb1ELb1ELb1ELb1ELb0EEENS1_21CollectiveEpilogueFwdINS6_IJSA_SC_SB_EEES9_NS_10bfloat16_tESG_Li256ELb0ELb1ELb1ELb1EEENS1_19SingleTileSchedulerILb0ELb1ELb1ELi128EEEEEEEEEvNT_6ParamsE --------------------------
	.section	.nv.info._ZN7cutlass13device_kernelIN5flash11enable_sm90INS1_16FlashAttnFwdSm90INS1_25CollectiveMainloopFwdSm90ILi2EN4cute5tupleIJNS5_1CILi1EEES8_S8_EEENS6_IJNS7_ILi128EEENS7_ILi160EEENS7_ILi192EEEEEELi192ENS_12float_e4m3_tEfNS_4arch4Sm90ELb0ELb0ELb1ELb0ELb1ELb0ELb0ELb1ELb1ELb1ELb1ELb0EEENS1_21CollectiveEpilogueFwdINS6_IJSA_SC_SB_EEES9_NS_10bfloat16_tESG_Li256ELb0ELb1ELb1ELb1EEENS1_19SingleTileSchedulerILb0ELb1ELb1ELi128EEEEEEEEEvNT_6ParamsE,"",@"SHT_CUDA_INFO"
	.sectionflags	@""
	.align	4


	//----- nvinfo : EIATTR_CUDA_API_VERSION
	.align		4
        /*0000*/ 	.byte	0x04, 0x37
        /*0002*/ 	.short	(.L_590 - .L_589)
.L_589:
        /*0004*/ 	.word	0x00000082


	//----- nvinfo : EIATTR_KPARAM_INFO
	.align		4
.L_590:
        /*0008*/ 	.byte	0x04, 0x17
        /*000a*/ 	.short	(.L_592 - .L_591)
.L_591:
        /*000c*/ 	.word	0x00000000
        /*0010*/ 	.short	0x0000
        /*0012*/ 	.short	0x0070
        /*0014*/ 	.byte	0x00, 0xf0, 0x01, 0x28


	//----- nvinfo : EIATTR_SPARSE_MMA_MASK
	.align		4
.L_592:
        /*0018*/ 	.byte	0x03, 0x50
        /*001a*/ 	.short	0x0000


	//----- nvinfo : EIATTR_MAXREG_COUNT
	.align		4
        /*001c*/ 	.byte	0x03, 0x1b
        /*001e*/ 	.short	0x00a8


	//----- nvinfo : EIATTR_NUM_BARRIERS
	.align		4
        /*0020*/ 	.byte	0x02, 0x4c
        /*0022*/ 	.byte	0x10
	.zero		1


	//----- nvinfo : EIATTR_EXTERNS
	.align		4
        /*0024*/ 	.byte	0x04, 0x0f
        /*0026*/ 	.short	(.L_594 - .L_593)


	//   ....[0]....
	.align		4
.L_593:
        /*0028*/ 	.word	index@(__assertfail)


	//----- nvinfo : EIATTR_ANNOTATIONS
	.align		4
.L_594:
        /*002c*/ 	.byte	0x04, 0x55
        /*002e*/ 	.short	(.L_596 - .L_595)


	//   ....[0]....
.L_595:
        /*0030*/ 	.word	0x00000001
        /*0034*/ 	.byte	0x10, 0xdc, 0x00, 0x00, 0x01, 0x00, 0x00, 0x00, 0x80, 0xdc, 0x00, 0x00, 0x01, 0x00, 0x00, 0x00
        /*0044*/ 	.byte	0x80, 0xe2, 0x00, 0x00, 0x01, 0x00, 0x00, 0x00, 0x50, 0xe5, 0x00, 0x00, 0x01, 0x00, 0x00, 0x00
        /*0054*/ 	.byte	0xc0, 0xf9, 0x00, 0x00, 0x01, 0x00, 0x00, 0x00, 0xe0, 0xf9, 0x00, 0x00, 0x01, 0x00, 0x00, 0x00
        /*0064*/ 	.byte	0x70, 0x05, 0x01, 0x00, 0x01, 0x00, 0x00, 0x00, 0xb0, 0x27, 0x01, 0x00, 0x01, 0x00, 0x00, 0x00
        /*0074*/ 	.byte	0x90, 0x42, 0x01, 0x00


	//----- nvinfo : EIATTR_MERCURY_ISA_VERSION
	.align		4
.L_596:
        /*0078*/ 	.byte	0x03, 0x5f
        /*007a*/ 	.short	0x0101


	//----- nvinfo : EIATTR_INT_WARP_WIDE_INSTR_OFFSETS
	.align		4
        /*007c*/ 	.byte	0x04, 0x31
        /*007e*/ 	.short	(.L_598 - .L_597)


	//   ....[0]....
.L_597:
        /*0080*/ 	.word	0x000000c0


	//   ....[1]....
        /*0084*/ 	.word	0x000000d0


	//   ....[2]....
        /*0088*/ 	.word	0x00000170


	//----- nvinfo : EIATTR_COOP_GROUP_MASK_REGIDS
	.align		4
.L_598:
        /*008c*/ 	.byte	0x04, 0x29
        /*008e*/ 	.short	(.L_600 - .L_599)


	//   ....[0]....
.L_599:
        /*0090*/ 	.word	0xffffffff


	//   ....[1]....
        /*0094*/ 	.word	0xffffffff


	//   ....[2]....
        /*0098*/ 	.word	0xffffffff


	//   ....[3]....
        /*009c*/ 	.word	0xffffffff


	//   ....[4]....
        /*00a0*/ 	.word	0xffffffff


	//   ....[5]....
        /*00a4*/ 	.word	0xffffffff


	//   ....[6]....
        /*00a8*/ 	.word	0xffffffff


	//   ....[7]....
        /*00ac*/ 	.word	0xffffffff


	//   ....[8]....
        /*00b0*/ 	.word	0xffffffff


	//   ....[9]....
        /*00b4*/ 	.word	0xffffffff


	//   ....[10]....
        /*00b8*/ 	.word	0xffffffff


	//   ....[11]....
        /*00bc*/ 	.word	0xffffffff


	//   ....[12]....
        /*00c0*/ 	.word	0xffffffff


	//   ....[13]....
        /*00c4*/ 	.word	0xffffffff


	//   ....[14]....
        /*00c8*/ 	.word	0xffffffff


	//   ....[15]....
        /*00cc*/ 	.word	0xffffffff


	//   ....[16]....
        /*00d0*/ 	.word	0xffffffff


	//   ....[17]....
        /*00d4*/ 	.word	0xffffffff


	//   ....[18]....
        /*00d8*/ 	.word	0xffffffff


	//   ....[19]....
        /*00dc*/ 	.word	0xffffffff


	//   ....[20]....
        /*00e0*/ 	.word	0xffffffff


	//   ....[21]....
        /*00e4*/ 	.word	0xffffffff


	//   ....[22]....
        /*00e8*/ 	.word	0xffffffff


	//   ....[23]....
        /*00ec*/ 	.word	0xffffffff


	//   ....[24]....
        /*00f0*/ 	.word	0xffffffff


	//   ....[25]....
        /*00f4*/ 	.word	0xffffffff


	//   ....[26]....
        /*00f8*/ 	.word	0xffffffff


	//   ....[27]....
        /*00fc*/ 	.word	0xffffffff


	//   ....[28]....
        /*0100*/ 	.word	0xffffffff


	//   ....[29]....
        /*0104*/ 	.word	0xffffffff


	//   ....[30]....
        /*0108*/ 	.word	0xffffffff


	//   ....[31]....
        /*010c*/ 	.word	0xffffffff


	//   ....[32]....
        /*0110*/ 	.word	0xffffffff


	//   ....[33]....
        /*0114*/ 	.word	0xffffffff


	//   ....[34]....
        /*0118*/ 	.word	0xffffffff


	//   ....[35]....
        /*011c*/ 	.word	0xffffffff


	//   ....[36]....
        /*0120*/ 	.word	0xffffffff


	//   ....[37]....
        /*0124*/ 	.word	0xffffffff


	//   ....[38]....
        /*0128*/ 	.word	0xffffffff


	//   ....[39]....
        /*012c*/ 	.word	0xffffffff


	//   ....[40]....
        /*0130*/ 	.word	0xffffffff


	//   ....[41]....
        /*0134*/ 	.word	0xffffffff


	//   ....[42]....
        /*0138*/ 	.word	0xffffffff


	//   ....[43]....
        /*013c*/ 	.word	0xffffffff


	//   ....[44]....
        /*0140*/ 	.word	0xffffffff


	//   ....[45]....
        /*0144*/ 	.word	0xffffffff


	//   ....[46]....
        /*0148*/ 	.word	0xffffffff


	//   ....[47]....
        /*014c*/ 	.word	0xffffffff


	//   ....[48]....
        /*0150*/ 	.word	0xffffffff


	//   ....[49]....
        /*0154*/ 	.word	0xffffffff


	//   ....[50]....
        /*0158*/ 	.word	0xffffffff


	//   ....[51]....
        /*015c*/ 	.word	0xffffffff


	//   ....[52]....
        /*0160*/ 	.word	0xffffffff


	//   ....[53]....
        /*0164*/ 	.word	0xffffffff


	//   ....[54]....
        /*0168*/ 	.word	0xffffffff


	//   ....[55]....
        /*016c*/ 	.word	0xffffffff


	//   ....[56]....
        /*0170*/ 	.word	0xffffffff


	//   ....[57]....
        /*0174*/ 	.word	0xffffffff


	//   ....[58]....
        /*0178*/ 	.word	0xffffffff


	//   ....[59]....
        /*017c*/ 	.word	0xffffffff


	//   ....[60]....
        /*0180*/ 	.word	0xffffffff


	//   ....[61]....
        /*0184*/ 	.word	0xffffffff


	//   ....[62]....
        /*0188*/ 	.word	0xffffffff


	//   ....[63]....
        /*018c*/ 	.word	0xffffffff


	//   ....[64]....
        /*0190*/ 	.word	0xffffffff


	//   ....[65]....
        /*0194*/ 	.word	0xffffffff


	//   ....[66]....
        /*0198*/ 	.word	0xffffffff


	//   ....[67]....
        /*019c*/ 	.word	0xffffffff


	//   ....[68]....
        /*01a0*/ 	.word	0xffffffff


	//   ....[69]....
        /*01a4*/ 	.word	0xffffffff


	//   ....[70]....
        /*01a8*/ 	.word	0xffffffff


	//   ....[71]....
        /*01ac*/ 	.word	0xffffffff


	//   ....[72]....
        /*01b0*/ 	.word	0xffffffff


	//   ....[73]....
        /*01b4*/ 	.word	0xffffffff


	//   ....[74]....
        /*01b8*/ 	.word	0xffffffff


	//   ....[75]....
        /*01bc*/ 	.word	0xffffffff


	//   ....[76]....
        /*01c0*/ 	.word	0xffffffff


	//   ....[77]....
        /*01c4*/ 	.word	0xffffffff


	//   ....[78]....
        /*01c8*/ 	.word	0xffffffff


	//   ....[79]....
        /*01cc*/ 	.word	0xffffffff


	//   ....[80]....
        /*01d0*/ 	.word	0xffffffff


	//   ....[81]....
        /*01d4*/ 	.word	0xffffffff


	//   ....[82]....
        /*01d8*/ 	.word	0xffffffff


	//   ....[83]....
        /*01dc*/ 	.word	0xffffffff


	//   ....[84]....
        /*01e0*/ 	.word	0xffffffff


	//   ....[85]....
        /*01e4*/ 	.word	0xffffffff


	//   ....[86]....
        /*01e8*/ 	.word	0xffffffff


	//   ....[87]....
        /*01ec*/ 	.word	0xffffffff


	//   ....[88]....
        /*01f0*/ 	.word	0xffffffff


	//   ....[89]....
        /*01f4*/ 	.word	0xffffffff


	//   ....[90]....
        /*01f8*/ 	.word	0xffffffff


	//   ....[91]....
        /*01fc*/ 	.word	0xffffffff


	//   ....[92]....
        /*0200*/ 	.word	0xffffffff


	//   ....[93]....
        /*0204*/ 	.word	0xffffffff


	//   ....[94]....
        /*0208*/ 	.word	0xffffffff


	//   ....[95]....
        /*020c*/ 	.word	0xffffffff


	//   ....[96]....
        /*0210*/ 	.word	0xffffffff


	//   ....[97]....
        /*0214*/ 	.word	0xffffffff


	//   ....[98]....
        /*0218*/ 	.word	0xffffffff


	//   ....[99]....
        /*021c*/ 	.word	0xffffffff


	//   ....[100]....
        /*0220*/ 	.word	0xffffffff


	//   ....[101]....
        /*0224*/ 	.word	0xffffffff


	//   ....[102]....
        /*0228*/ 	.word	0xffffffff


	//   ....[103]....
        /*022c*/ 	.word	0xffffffff


	//   ....[104]....
        /*0230*/ 	.word	0xffffffff


	//   ....[105]....
        /*0234*/ 	.word	0xffffffff


	//   ....[106]....
        /*0238*/ 	.word	0xffffffff


	//   ....[107]....
        /*023c*/ 	.word	0xffffffff


	//   ....[108]....
        /*0240*/ 	.word	0xffffffff


	//   ....[109]....
        /*0244*/ 	.word	0xffffffff


	//   ....[110]....
        /*0248*/ 	.word	0xffffffff


	//   ....[111]....
        /*024c*/ 	.word	0xffffffff


	//   ....[112]....
        /*0250*/ 	.word	0xffffffff


	//   ....[113]....
        /*0254*/ 	.word	0xffffffff


	//   ....[114]....
        /*0258*/ 	.word	0xffffffff


	//   ....[115]....
        /*025c*/ 	.word	0xffffffff


	//   ....[116]....
        /*0260*/ 	.word	0xffffffff


	//   ....[117]....
        /*0264*/ 	.word	0xffffffff


	//   ....[118]....
        /*0268*/ 	.word	0xffffffff


	//   ....[119]....
        /*026c*/ 	.word	0xffffffff


	//   ....[120]....
        /*0270*/ 	.word	0xffffffff


	//   ....[121]....
        /*0274*/ 	.word	0xffffffff


	//   ....[122]....
        /*0278*/ 	.word	0xffffffff


	//   ....[123]....
        /*027c*/ 	.word	0xffffffff


	//   ....[124]....
        /*0280*/ 	.word	0xffffffff


	//   ....[125]....
        /*0284*/ 	.word	0xffffffff


	//   ....[126]....
        /*0288*/ 	.word	0xffffffff


	//   ....[127]....
        /*028c*/ 	.word	0xffffffff


	//   ....[128]....
        /*0290*/ 	.word	0xffffffff


	//   ....[129]....
        /*0294*/ 	.word	0xffffffff


	//   ....[130]....
        /*0298*/ 	.word	0xffffffff


	//   ....[131]....
        /*029c*/ 	.word	0xffffffff


	//   ....[132]....
        /*02a0*/ 	.word	0xffffffff


	//   ....[133]....
        /*02a4*/ 	.word	0xffffffff


	//   ....[134]....
        /*02a8*/ 	.word	0xffffffff


	//   ....[135]....
        /*02ac*/ 	.word	0xffffffff


	//   ....[136]....
        /*02b0*/ 	.word	0xffffffff


	//   ....[137]....
        /*02b4*/ 	.word	0xffffffff


	//   ....[138]....
        /*02b8*/ 	.word	0xffffffff


	//   ....[139]....
        /*02bc*/ 	.word	0xffffffff


	//   ....[140]....
        /*02c0*/ 	.word	0xffffffff


	//   ....[141]....
        /*02c4*/ 	.word	0xffffffff


	//   ....[142]....
        /*02c8*/ 	.word	0xffffffff


	//   ....[143]....
        /*02cc*/ 	.word	0xffffffff


	//   ....[144]....
        /*02d0*/ 	.word	0xffffffff


	//   ....[145]....
        /*02d4*/ 	.word	0xffffffff


	//   ....[146]....
        /*02d8*/ 	.word	0xffffffff


	//   ....[147]....
        /*02dc*/ 	.word	0xffffffff


	//   ....[148]....
        /*02e0*/ 	.word	0xffffffff


	//   ....[149]....
        /*02e4*/ 	.word	0xffffffff


	//   ....[150]....
        /*02e8*/ 	.word	0xffffffff


	//   ....[151]....
        /*02ec*/ 	.word	0xffffffff


	//   ....[152]....
        /*02f0*/ 	.word	0xffffffff


	//   ....[153]....
        /*02f4*/ 	.word	0xffffffff


	//   ....[154]....
        /*02f8*/ 	.word	0xffffffff


	//   ....[155]....
        /*02fc*/ 	.word	0xffffffff


	//   ....[156]....
        /*0300*/ 	.word	0xffffffff


	//   ....[157]....
        /*0304*/ 	.word	0xffffffff


	//   ....[158]....
        /*0308*/ 	.word	0xffffffff


	//   ....[159]....
        /*030c*/ 	.word	0xffffffff


	//   ....[160]....
        /*0310*/ 	.word	0xffffffff


	//   ....[161]....
        /*0314*/ 	.word	0xffffffff


	//   ....[162]....
        /*0318*/ 	.word	0xffffffff


	//   ....[163]....
        /*031c*/ 	.word	0xffffffff


	//   ....[164]....
        /*0320*/ 	.word	0xffffffff


	//   ....[165]....
        /*0324*/ 	.word	0xffffffff


	//   ....[166]....
        /*0328*/ 	.word	0xffffffff


	//   ....[167]....
        /*032c*/ 	.word	0xffffffff


	//   ....[168]....
        /*0330*/ 	.word	0xffffffff


	//   ....[169]....
        /*0334*/ 	.word	0xffffffff


	//   ....[170]....
        /*0338*/ 	.word	0xffffffff


	//   ....[171]....
        /*033c*/ 	.word	0xffffffff


	//   ....[172]....
        /*0340*/ 	.word	0xffffffff


	//   ....[173]....
        /*0344*/ 	.word	0x0500000f


	//   ....[174]....
        /*0348*/ 	.word	0x0500000f


	//   ....[175]....
        /*034c*/ 	.word	0x0500000f


	//   ....[176]....
        /*0350*/ 	.word	0x0500000f


	//   ....[177]....
        /*0354*/ 	.word	0x0500000f


	//   ....[178]....
        /*0358*/ 	.word	0x0500000f


	//   ....[179]....
        /*035c*/ 	.word	0x0500000f


	//   ....[180]....
        /*0360*/ 	.word	0x0500000f


	//   ....[181]....
        /*0364*/ 	.word	0x0500000f


	//   ....[182]....
        /*0368*/ 	.word	0x0500000f


	//   ....[183]....
        /*036c*/ 	.word	0x0500000f


	//   ....[184]....
        /*0370*/ 	.word	0x0500000f


	//   ....[185]....
        /*0374*/ 	.word	0x0500000f


	//   ....[186]....
        /*0378*/ 	.word	0x0500000f


	//   ....[187]....
        /*037c*/ 	.word	0x0500000f


	//   ....[188]....
        /*0380*/ 	.word	0x0500000f


	//   ....[189]....
        /*0384*/ 	.word	0x0500000f


	//   ....[190]....
        /*0388*/ 	.word	0x0500000f


	//   ....[191]....
        /*038c*/ 	.word	0x0500000f


	//   ....[192]....
        /*0390*/ 	.word	0x0500000f


	//   ....[193]....
        /*0394*/ 	.word	0x0500000f


	//   ....[194]....
        /*0398*/ 	.word	0x0500000f


	//   ....[195]....
        /*039c*/ 	.word	0x0500000f


	//   ....[196]....
        /*03a0*/ 	.word	0x0500000f


	//   ....[197]....
        /*03a4*/ 	.word	0x0500000f


	//   ....[198]....
        /*03a8*/ 	.word	0x0500000f


	//   ....[199]....
        /*03ac*/ 	.word	0x0500000f


	//   ....[200]....
        /*03b0*/ 	.word	0x0500000f


	//   ....[201]....
        /*03b4*/ 	.word	0x0500000f


	//   ....[202]....
        /*03b8*/ 	.word	0x0500000f


	//   ....[203]....
        /*03bc*/ 	.word	0x0500000f


	//   ....[204]....
        /*03c0*/ 	.word	0x0500000f


	//   ....[205]....
        /*03c4*/ 	.word	0x0500000f


	//   ....[206]....
        /*03c8*/ 	.word	0x0500000f


	//   ....[207]....
        /*03cc*/ 	.word	0x0500000f


	//   ....[208]....
        /*03d0*/ 	.word	0x0500000f


	//   ....[209]....
        /*03d4*/ 	.word	0x0500000f


	//   ....[210]....
        /*03d8*/ 	.word	0x0500000f


	//   ....[211]....
        /*03dc*/ 	.word	0x0500000f


	//   ....[212]....
        /*03e0*/ 	.word	0x0500000f


	//   ....[213]....
        /*03e4*/ 	.word	0x0500000f


	//   ....[214]....
        /*03e8*/ 	.word	0x0500000f


	//   ....[215]....
        /*03ec*/ 	.word	0x0500000f


	//   ....[216]....
        /*03f0*/ 	.word	0x0500000f


	//   ....[217]....
        /*03f4*/ 	.word	0x0500000f


	//   ....[218]....
        /*03f8*/ 	.word	0x0500000f


	//   ....[219]....
        /*03fc*/ 	.word	0x0500000f


	//   ....[220]....
        /*0400*/ 	.word	0x0500000f


	//   ....[221]....
        /*0404*/ 	.word	0x0500000f


	//----- nvinfo : EIATTR_COOP_GROUP_INSTR_OFFSETS
	.align		4
.L_600:
        /*0408*/ 	.byte	0x04, 0x28
        /*040a*/ 	.short	(.L_602 - .L_601)


	//   ....[0]....
.L_601:
        /*040c*/ 	.word	0x00000080


	//   ....[1]....
        /*0410*/ 	.word	0x00000090


	//   ....[2]....
        /*0414*/ 	.word	0x000002d0


	//   ....[3]....
        /*0418*/ 	.word	0x00000430


	//   ....[4]....
        /*041c*/ 	.word	0x00000550


	//   ....[5]....
        /*0420*/ 	.word	0x000006b0


	//   ....[6]....
        /*0424*/ 	.word	0x000011e0


	//   ....[7]....
        /*0428*/ 	.word	0x00003ad0


	//   ....[8]....
        /*042c*/ 	.word	0x00003b30


	//   ....[9]....
        /*0430*/ 	.word	0x00004200


	//   ....[10]....
        /*0434*/ 	.word	0x000042c0


	//   ....[11]....
        /*0438*/ 	.word	0x000077d0


	//   ....[12]....
        /*043c*/ 	.word	0x000077f0


	//   ....[13]....
        /*0440*/ 	.word	0x00007830


	//   ....[14]....
        /*0444*/ 	.word	0x00007840


	//   ....[15]....
        /*0448*/ 	.word	0x00009570


	//   ....[16]....
        /*044c*/ 	.word	0x00009580


	//   ....[17]....
        /*0450*/ 	.word	0x000095b0


	//   ....[18]....
        /*0454*/ 	.word	0x000095c0


	//   ....[19]....
        /*0458*/ 	.word	0x0000a860


	//   ....[20]....
        /*045c*/ 	.word	0x0000a870


	//   ....[21]....
        /*0460*/ 	.word	0x0000a880


	//   ....[22]....
        /*0464*/ 	.word	0x0000a890


	//   ....[23]....
        /*0468*/ 	.word	0x0000a8a0


	//   ....[24]....
        /*046c*/ 	.word	0x0000a8b0


	//   ....[25]....
        /*0470*/ 	.word	0x0000a8c0


	//   ....[26]....
        /*0474*/ 	.word	0x0000a8d0


	//   ....[27]....
        /*0478*/ 	.word	0x0000a8e0


	//   ....[28]....
        /*047c*/ 	.word	0x0000a8f0


	//   ....[29]....
        /*0480*/ 	.word	0x0000a900


	//   ....[30]....
        /*0484*/ 	.word	0x0000a910


	//   ....[31]....
        /*0488*/ 	.word	0x0000a920


	//   ....[32]....
        /*048c*/ 	.word	0x0000a930


	//   ....[33]....
        /*0490*/ 	.word	0x0000a940


	//   ....[34]....
        /*0494*/ 	.word	0x0000a970


	//   ....[35]....
        /*0498*/ 	.word	0x0000a980


	//   ....[36]....
        /*049c*/ 	.word	0x0000a990


	//   ....[37]....
        /*04a0*/ 	.word	0x0000a9a0


	//   ....[38]....
        /*04a4*/ 	.word	0x0000a9b0


	//   ....[39]....
        /*04a8*/ 	.word	0x0000a9c0


	//   ....[40]....
        /*04ac*/ 	.word	0x0000a9e0


	//   ....[41]....
        /*04b0*/ 	.word	0x0000aa10


	//   ....[42]....
        /*04b4*/ 	.word	0x0000aa30


	//   ....[43]....
        /*04b8*/ 	.word	0x0000aa40


	//   ....[44]....
        /*04bc*/ 	.word	0x0000aa50


	//   ....[45]....
        /*04c0*/ 	.word	0x0000aa60


	//   ....[46]....
        /*04c4*/ 	.word	0x0000aa80


	//   ....[47]....
        /*04c8*/ 	.word	0x0000aa90


	//   ....[48]....
        /*04cc*/ 	.word	0x0000aaa0


	//   ....[49]....
        /*04d0*/ 	.word	0x0000aab0


	//   ....[50]....
        /*04d4*/ 	.word	0x0000aad0


	//   ....[51]....
        /*04d8*/ 	.word	0x0000aae0


	//   ....[52]....
        /*04dc*/ 	.word	0x0000aaf0


	//   ....[53]....
        /*04e0*/ 	.word	0x0000ab00


	//   ....[54]....
        /*04e4*/ 	.word	0x0000ab10


	//   ....[55]....
        /*04e8*/ 	.word	0x0000ab20


	//   ....[56]....
        /*04ec*/ 	.word	0x0000ab40


	//   ....[57]....
        /*04f0*/ 	.word	0x0000ab50


	//   ....[58]....
        /*04f4*/ 	.word	0x0000ab60


	//   ....[59]....
        /*04f8*/ 	.word	0x0000ab70


	//   ....[60]....
        /*04fc*/ 	.word	0x0000ab80


	//   ....[61]....
        /*0500*/ 	.word	0x0000ab90


	//   ....[62]....
        /*0504*/ 	.word	0x0000aba0


	//   ....[63]....
        /*0508*/ 	.word	0x0000abb0


	//   ....[64]....
        /*050c*/ 	.word	0x0000abc0


	//   ....[65]....
        /*0510*/ 	.word	0x0000abd0


	//   ....[66]....
        /*0514*/ 	.word	0x0000abe0


	//   ....[67]....
        /*0518*/ 	.word	0x0000abf0


	//   ....[68]....
        /*051c*/ 	.word	0x0000ac00


	//   ....[69]....
        /*0520*/ 	.word	0x0000ac10


	//   ....[70]....
        /*0524*/ 	.word	0x0000ac20


	//   ....[71]....
        /*0528*/ 	.word	0x0000ac30


	//   ....[72]....
        /*052c*/ 	.word	0x0000ac40


	//   ....[73]....
        /*0530*/ 	.word	0x0000ac50


	//   ....[74]....
        /*0534*/ 	.word	0x0000ac60


	//   ....[75]....
        /*0538*/ 	.word	0x0000ac70


	//   ....[76]....
        /*053c*/ 	.word	0x0000ac80


	//   ....[77]....
        /*0540*/ 	.word	0x0000ac90


	//   ....[78]....
        /*0544*/ 	.word	0x0000aca0


	//   ....[79]....
        /*0548*/ 	.word	0x0000acb0


	//   ....[80]....
        /*054c*/ 	.word	0x0000acc0


	//   ....[81]....
        /*0550*/ 	.word	0x0000acd0


	//   ....[82]....
        /*0554*/ 	.word	0x0000acf0


	//   ....[83]....
        /*0558*/ 	.word	0x0000ad20


	//   ....[84]....
        /*055c*/ 	.word	0x0000ad50


	//   ....[85]....
        /*0560*/ 	.word	0x0000ad80


	//   ....[86]....
        /*0564*/ 	.word	0x0000adb0


	//   ....[87]....
        /*0568*/ 	.word	0x0000ade0


	//   ....[88]....
        /*056c*/ 	.word	0x0000ae10


	//   ....[89]....
        /*0570*/ 	.word	0x0000ae40


	//   ....[90]....
        /*0574*/ 	.word	0x0000ae70


	//   ....[91]....
        /*0578*/ 	.word	0x0000aea0


	//   ....[92]....
        /*057c*/ 	.word	0x0000aed0


	//   ....[93]....
        /*0580*/ 	.word	0x0000af00


	//   ....[94]....
        /*0584*/ 	.word	0x0000af30


	//   ....[95]....
        /*0588*/ 	.word	0x0000af50


	//   ....[96]....
        /*058c*/ 	.word	0x0000af70


	//   ....[97]....
        /*0590*/ 	.word	0x0000afa0


	//   ....[98]....
        /*0594*/ 	.word	0x0000afd0


	//   ....[99]....
        /*0598*/ 	.word	0x0000b010


	//   ....[100]....
        /*059c*/ 	.word	0x0000b050


	//   ....[101]....
        /*05a0*/ 	.word	0x0000b080


	//   ....[102]....
        /*05a4*/ 	.word	0x0000b0c0


	//   ....[103]....
        /*05a8*/ 	.word	0x0000b100


	//   ....[104]....
        /*05ac*/ 	.word	0x0000b130


	//   ....[105]....
        /*05b0*/ 	.word	0x0000b160


	//   ....[106]....
        /*05b4*/ 	.word	0x0000b180


	//   ....[107]....
        /*05b8*/ 	.word	0x0000b1b0


	//   ....[108]....
        /*05bc*/ 	.word	0x0000b1d0


	//   ....[109]....
        /*05c0*/ 	.word	0x0000b1f0


	//   ....[110]....
        /*05c4*/ 	.word	0x0000b200


	//   ....[111]....
        /*05c8*/ 	.word	0x0000b210


	//   ....[112]....
        /*05cc*/ 	.word	0x0000b220


	//   ....[113]....
        /*05d0*/ 	.word	0x0000b250


	//   ....[114]....
        /*05d4*/ 	.word	0x0000b270


	//   ....[115]....
        /*05d8*/ 	.word	0x0000b650


	//   ....[116]....
        /*05dc*/ 	.word	0x0000b6c0


	//   ....[117]....
        /*05e0*/ 	.word	0x0000b700


	//   ....[118]....
        /*05e4*/ 	.word	0x0000b740


	//   ....[119]....
        /*05e8*/ 	.word	0x0000b780


	//   ....[120]....
        /*05ec*/ 	.word	0x0000b7b0


	//   ....[121]....
        /*05f0*/ 	.word	0x0000c140


	//   ....[122]....
        /*05f4*/ 	.word	0x0000c170


	//   ....[123]....
        /*05f8*/ 	.word	0x0000cfc0


	//   ....[124]....
        /*05fc*/ 	.word	0x0000e580


	//   ....[125]....
        /*0600*/ 	.word	0x0000e5b0


	//   ....[126]....
        /*0604*/ 	.word	0x0000e5d0


	//   ....[127]....
        /*0608*/ 	.word	0x0000e5f0


	//   ....[128]....
        /*060c*/ 	.word	0x0000e6c0


	//   ....[129]....
        /*0610*/ 	.word	0x0000e6d0


	//   ....[130]....
        /*0614*/ 	.word	0x0000e760


	//   ....[131]....
        /*0618*/ 	.word	0x0000e770


	//   ....[132]....
        /*061c*/ 	.word	0x0000e780


	//   ....[133]....
        /*0620*/ 	.word	0x0000e810


	//   ....[134]....
        /*0624*/ 	.word	0x0000ec50


	//   ....[135]....
        /*0628*/ 	.word	0x0000ec80


	//   ....[136]....
        /*062c*/ 	.word	0x0000eca0


	//   ....[137]....
        /*0630*/ 	.word	0x0000ed10


	//   ....[138]....
        /*0634*/ 	.word	0x0000ed60


	//   ....[139]....
        /*0638*/ 	.word	0x0000ed90


	//   ....[140]....
        /*063c*/ 	.word	0x0000edb0


	//   ....[141]....
        /*0640*/ 	.word	0x0000ee20


	//   ....[142]....
        /*0644*/ 	.word	0x0000ee40


	//   ....[143]....
        /*0648*/ 	.word	0x0000eed0


	//   ....[144]....
        /*064c*/ 	.word	0x0000f4f0


	//   ....[145]....
        /*0650*/ 	.word	0x0000f520


	//   ....[146]....
        /*0654*/ 	.word	0x0000f550


	//   ....[147]....
        /*0658*/ 	.word	0x0000f5a0


	//   ....[148]....
        /*065c*/ 	.word	0x0000f620


	//   ....[149]....
        /*0660*/ 	.word	0x0000f650


	//   ....[150]....
        /*0664*/ 	.word	0x0000f6d0


	//   ....[151]....
        /*0668*/ 	.word	0x0000f6f0


	//   ....[152]....
        /*066c*/ 	.word	0x0000ffc0


	//   ....[153]....
        /*0670*/ 	.word	0x0000ffe0


	//   ....[154]....
        /*0674*/ 	.word	0x0000fff0


	//   ....[155]....
        /*0678*/ 	.word	0x00010000


	//   ....[156]....
        /*067c*/ 	.word	0x00010010


	//   ....[157]....
        /*0680*/ 	.word	0x00010070


	//   ....[158]....
        /*0684*/ 	.word	0x00010080


	//   ....[159]....
        /*0688*/ 	.word	0x000100e0


	//   ....[160]....
        /*068c*/ 	.word	0x00010110


	//   ....[161]....
        /*0690*/ 	.word	0x00010150


	//   ....[162]....
        /*0694*/ 	.word	0x00010580


	//   ....[163]....
        /*0698*/ 	.word	0x00010590


	//   ....[164]....
        /*069c*/ 	.word	0x000105a0


	//   ....[165]....
        /*06a0*/ 	.word	0x000105c0


	//   ....[166]....
        /*06a4*/ 	.word	0x000105e0


	//   ....[167]....
        /*06a8*/ 	.word	0x00010600


	//   ....[168]....
        /*06ac*/ 	.word	0x00010620


	//   ....[169]....
        /*06b0*/ 	.word	0x00010630


	//   ....[170]....
        /*06b4*/ 	.word	0x00010650


	//   ....[171]....
        /*06b8*/ 	.word	0x00010680


	//   ....[172]....
        /*06bc*/ 	.word	0x000121a0


	//   ....[173]....
        /*06c0*/ 	.word	0x000126a0


	//   ....[174]....
        /*06c4*/ 	.word	0x00012780


	//   ....[175]....
        /*06c8*/ 	.word	0x00012850


	//   ....[176]....
        /*06cc*/ 	.word	0x000129b0


	//   ....[177]....
        /*06d0*/ 	.word	0x00012a40


	//   ....[178]....
        /*06d4*/ 	.word	0x00012aa0


	//   ....[179]....
        /*06d8*/ 	.word	0x00012ba0


	//   ....[180]....
        /*06dc*/ 	.word	0x00012c00


	//   ....[181]....
        /*06e0*/ 	.word	0x00012cd0


	//   ....[182]....
        /*06e4*/ 	.word	0x00012d90


	//   ....[183]....
        /*06e8*/ 	.word	0x00012e60


	//   ....[184]....
        /*06ec*/ 	.word	0x00012fd0


	//   ....[185]....
        /*06f0*/ 	.word	0x00013070


	//   ....[186]....
        /*06f4*/ 	.word	0x00013190


	//   ....[187]....
        /*06f8*/ 	.word	0x000131e0


	//   ....[188]....
        /*06fc*/ 	.word	0x000132c0


	//   ....[189]....
        /*0700*/ 	.word	0x00013370


	//   ....[190]....
        /*0704*/ 	.word	0x000133e0


	//   ....[191]....
        /*0708*/ 	.word	0x000134b0


	//   ....[192]....
        /*070c*/ 	.word	0x00013530


	//   ....[193]....
        /*0710*/ 	.word	0x000135f0


	//   ....[194]....
        /*0714*/ 	.word	0x00013680


	//   ....[195]....
        /*0718*/ 	.word	0x000136e0


	//   ....[196]....
        /*071c*/ 	.word	0x00013790


	//   ....[197]....
        /*0720*/ 	.word	0x00013850


	//   ....[198]....
        /*0724*/ 	.word	0x000138c0


	//   ....[199]....
        /*0728*/ 	.word	0x000139b0


	//   ....[200]....
        /*072c*/ 	.word	0x00013a20


	//   ....[201]....
        /*0730*/ 	.word	0x00013af0


	//   ....[202]....
        /*0734*/ 	.word	0x00013c20


	//   ....[203]....
        /*0738*/ 	.word	0x00013cc0


	//   ....[204]....
        /*073c*/ 	.word	0x00013d20


	//   ....[205]....
        /*0740*/ 	.word	0x00013df0


	//   ....[206]....
        /*0744*/ 	.word	0x00013e50


	//   ....[207]....
        /*0748*/ 	.word	0x00013f20


	//   ....[208]....
        /*074c*/ 	.word	0x00013f80


	//   ....[209]....
        /*0750*/ 	.word	0x00014050


	//   ....[210]....
        /*0754*/ 	.word	0x000140b0


	//   ....[211]....
        /*0758*/ 	.word	0x00014180


	//   ....[212]....
        /*075c*/ 	.word	0x00014260


	//   ....[213]....
        /*0760*/ 	.word	0x00014300


	//   ....[214]....
        /*0764*/ 	.word	0x00014360


	//   ....[215]....
        /*0768*/ 	.word	0x00014440


	//   ....[216]....
        /*076c*/ 	.word	0x000144a0


	//   ....[217]....
        /*0770*/ 	.word	0x00014560


	//   ....[218]....
        /*0774*/ 	.word	0x000145c0


	//   ....[219]....
        /*0778*/ 	.word	0x00014680


	//   ....[220]....
        /*077c*/ 	.word	0x000146e0


	//   ....[221]....
        /*0780*/ 	.word	0x000147a0


	//----- nvinfo : EIATTR_REG_RECONFIG
	.align		4
.L_602:
        /*0784*/ 	.byte	0x01, 0x54
	.zero		2


	//----- nvinfo : EIATTR_SYSCALL_OFFSETS
	.align		4
        /*0788*/ 	.byte	0x04, 0x46
        /*078a*/ 	.short	(.L_604 - .L_603)


	//   ....[0]....
.L_603:
        /*078c*/ 	.word	0x000013a0


	//   ....[1]....
        /*0790*/ 	.word	0x0000d710


	//   ....[2]....
        /*0794*/ 	.word	0x0000d850


	//   ....[3]....
        /*0798*/ 	.word	0x0000d990


	//   ....[4]....
        /*079c*/ 	.word	0x0000dab0


	//   ....[5]....
        /*07a0*/ 	.word	0x0000f270


	//----- nvinfo : EIATTR_MBARRIER_INSTR_OFFSETS
	.align		4
.L_604:
        /*07a4*/ 	.byte	0x04, 0x39
        /*07a6*/ 	.short	(.L_606 - .L_605)


	//   ....[0]....
.L_605:
        /*07a8*/ 	.word	0x00000180
        /*07ac*/ 	.word	0x000000ff
        /*07b0*/ 	.word	0x00033400
        /*07b4*/ 	.short	0x0100
        /*07b6*/ 	.byte	0x08
	.zero		1


	//   ....[1]....
        /*07b8*/ 	.word	0x00000190
        /*07bc*/ 	.word	0x000000ff
        /*07c0*/ 	.word	0x00033420
        /*07c4*/ 	.short	0x0100
        /*07c6*/ 	.byte	0x08
	.zero		1


	//   ....[2]....
        /*07c8*/ 	.word	0x00000280
        /*07cc*/ 	.word	0x000000ff
        /*07d0*/ 	.word	0x00033430
        /*07d4*/ 	.short	0x0100
        /*07d6*/ 	.byte	0x08
	.zero		1


	//   ....[3]....
        /*07d8*/ 	.word	0x00000290
        /*07dc*/ 	.word	0x000000ff
        /*07e0*/ 	.word	0x00033440
        /*07e4*/ 	.short	0x0100
        /*07e6*/ 	.byte	0x08
	.zero		1


	//   ....[4]....
        /*07e8*/ 	.word	0x000002a0
        /*07ec*/ 	.word	0x000000ff
        /*07f0*/ 	.word	0x00033438
        /*07f4*/ 	.short	0x0100
        /*07f6*/ 	.byte	0x08
	.zero		1


	//   ....[5]....
        /*07f8*/ 	.word	0x000002b0
        /*07fc*/ 	.word	0x000000ff
        /*0800*/ 	.word	0x00033448
        /*0804*/ 	.short	0x0100
        /*0806*/ 	.byte	0x08
	.zero		1


	//   ....[6]....
        /*0808*/ 	.word	0x000003e0
        /*080c*/ 	.word	0x000000ff
        /*0810*/ 	.word	0x00033450
        /*0814*/ 	.short	0x0100
        /*0816*/ 	.byte	0x08
	.zero		1


	//   ....[7]....
        /*0818*/ 	.word	0x000003f0
        /*081c*/ 	.word	0x000000ff
        /*0820*/ 	.word	0x00033460
        /*0824*/ 	.short	0x0100
        /*0826*/ 	.byte	0x08
	.zero		1


	//   ....[8]....
        /*0828*/ 	.word	0x00000400
        /*082c*/ 	.word	0x000000ff
        /*0830*/ 	.word	0x00033458
        /*0834*/ 	.short	0x0100
        /*0836*/ 	.byte	0x08
	.zero		1


	//   ....[9]....
        /*0838*/ 	.word	0x00000410
        /*083c*/ 	.word	0x000000ff
        /*0840*/ 	.word	0x00033468
        /*0844*/ 	.short	0x0100
        /*0846*/ 	.byte	0x08
	.zero		1


	//   ....[10]....
        /*0848*/ 	.word	0x00000500
        /*084c*/ 	.word	0x000000ff
        /*0850*/ 	.word	0x00033470
        /*0854*/ 	.short	0x0100
        /*0856*/ 	.byte	0x06
	.zero		1


	//   ....[11]....
        /*0858*/ 	.word	0x00000510
        /*085c*/ 	.word	0x000000ff
        /*0860*/ 	.word	0x00033480
        /*0864*/ 	.short	0x0100
        /*0866*/ 	.byte	0x06
	.zero		1


	//   ....[12]....
        /*0868*/ 	.word	0x00000520
        /*086c*/ 	.word	0x000000ff
        /*0870*/ 	.word	0x00033478
        /*0874*/ 	.short	0x0100
        /*0876*/ 	.byte	0x06
	.zero		1


	//   ....[13]....
        /*0878*/ 	.word	0x00000530
        /*087c*/ 	.word	0x000000ff
        /*0880*/ 	.word	0x00033488
        /*0884*/ 	.short	0x0100
        /*0886*/ 	.byte	0x06
	.zero		1


	//   ....[14]....
        /*0888*/ 	.word	0x00000660
        /*088c*/ 	.word	0x000000ff
        /*0890*/ 	.word	0x00033490
        /*0894*/ 	.short	0x0100
        /*0896*/ 	.byte	0x08
	.zero		1


	//   ....[15]....
        /*0898*/ 	.word	0x00000670
        /*089c*/ 	.word	0x000000ff
        /*08a0*/ 	.word	0x000334a0
        /*08a4*/ 	.short	0x0100
        /*08a6*/ 	.byte	0x08
	.zero		1


	//   ....[16]....
        /*08a8*/ 	.word	0x00000680
        /*08ac*/ 	.word	0x000000ff
        /*08b0*/ 	.word	0x00033498
        /*08b4*/ 	.short	0x0100
        /*08b6*/ 	.byte	0x08
	.zero		1


	//   ....[17]....
        /*08b8*/ 	.word	0x00000690
        /*08bc*/ 	.word	0x000000ff
        /*08c0*/ 	.word	0x000334a8
        /*08c4*/ 	.short	0x0100
        /*08c6*/ 	.byte	0x08
	.zero		1


	//   ....[18]....
        /*08c8*/ 	.word	0x000007d0
        /*08cc*/ 	.word	0x000000ff
        /*08d0*/ 	.word	0x000334b0
        /*08d4*/ 	.short	0x0100
        /*08d6*/ 	.byte	0x08
	.zero		1


	//   ....[19]....
        /*08d8*/ 	.word	0x000007e0
        /*08dc*/ 	.word	0x000000ff
        /*08e0*/ 	.word	0x000334c0
        /*08e4*/ 	.short	0x0100
        /*08e6*/ 	.byte	0x08
	.zero		1


	//   ....[20]....
        /*08e8*/ 	.word	0x000007f0
        /*08ec*/ 	.word	0x000000ff
        /*08f0*/ 	.word	0x000334b8
        /*08f4*/ 	.short	0x0100
        /*08f6*/ 	.byte	0x08
	.zero		1


	//   ....[21]....
        /*08f8*/ 	.word	0x00000800
        /*08fc*/ 	.word	0x000000ff
        /*0900*/ 	.word	0x000334c8
        /*0904*/ 	.short	0x0100
        /*0906*/ 	.byte	0x08
	.zero		1


	//   ....[22]....
        /*0908*/ 	.word	0x00001670
        /*090c*/ 	.word	0x000000ff
        /*0910*/ 	.word	0x00033400
        /*0914*/ 	.short	0x010a
        /*0916*/ 	.byte	0x24
	.zero		1


	//   ....[23]....
        /*0918*/ 	.word	0x00001700
        /*091c*/ 	.word	0x000000ff
        /*0920*/ 	.word	0x00033430
        /*0924*/ 	.short	0x010a
        /*0926*/ 	.byte	0x24
	.zero		1


	//   ....[24]....
        /*0928*/ 	.word	0x00001760
        /*092c*/ 	.word	0x000000ff
        /*0930*/ 	.word	0x00033430
        /*0934*/ 	.short	0x010a
        /*0936*/ 	.byte	0x24
	.zero		1


	//   ....[25]....
        /*0938*/ 	.word	0x00002e10
        /*093c*/ 	.word	0x000000ff
        /*0940*/ 	.word	0x00000000
        /*0944*/ 	.short	0x0101
        /*0946*/ 	.byte	0x04
	.zero		1


	//   ....[26]....
        /*0948*/ 	.word	0x00005900
        /*094c*/ 	.word	0x000000ff
        /*0950*/ 	.word	0x00033430
        /*0954*/ 	.short	0x010a
        /*0956*/ 	.byte	0x04
	.zero		1


	//   ....[27]....
        /*0958*/ 	.word	0x00005940
        /*095c*/ 	.word	0x000000ff
        /*0960*/ 	.word	0x00033430
        /*0964*/ 	.short	0x010a
        /*0966*/ 	.byte	0x04
	.zero		1


	//   ....[28]....
        /*0968*/ 	.word	0x00006610
        /*096c*/ 	.word	0x000000ff
        /*0970*/ 	.word	0x00033450
        /*0974*/ 	.short	0x010a
        /*0976*/ 	.byte	0x04
	.zero		1


	//   ....[29]....
        /*0978*/ 	.word	0x00006650
        /*097c*/ 	.word	0x000000ff
        /*0980*/ 	.word	0x00033450
        /*0984*/ 	.short	0x010a
        /*0986*/ 	.byte	0x04
	.zero		1


	//   ....[30]....
        /*0988*/ 	.word	0x00006fa0
        /*098c*/ 	.word	0x000000ff
        /*0990*/ 	.word	0x00000000
        /*0994*/ 	.short	0x0101
        /*0996*/ 	.byte	0x04
	.zero		1


	//   ....[31]....
        /*0998*/ 	.word	0x00008960
        /*099c*/ 	.word	0x000000ff
        /*09a0*/ 	.word	0x00000000
        /*09a4*/ 	.short	0x0101
        /*09a6*/ 	.byte	0x04
	.zero		1


	//   ....[32]....
        /*09a8*/ 	.word	0x000091d0
        /*09ac*/ 	.word	0x000000ff
        /*09b0*/ 	.word	0x00033450
        /*09b4*/ 	.short	0x010a
        /*09b6*/ 	.byte	0x09
	.zero		1


	//   ....[33]....
        /*09b8*/ 	.word	0x00009210
        /*09bc*/ 	.word	0x000000ff
        /*09c0*/ 	.word	0x00033450
        /*09c4*/ 	.short	0x010a
        /*09c6*/ 	.byte	0x09
	.zero		1


	//   ....[34]....
        /*09c8*/ 	.word	0x000098a0
        /*09cc*/ 	.word	0x000000ff
        /*09d0*/ 	.word	0x00000000
        /*09d4*/ 	.short	0x0101
        /*09d6*/ 	.byte	0x04
	.zero		1


	//   ....[35]....
        /*09d8*/ 	.word	0x0000b7c0
        /*09dc*/ 	.word	0x000000ff
        /*09e0*/ 	.word	0x00000000
        /*09e4*/ 	.short	0x0101
        /*09e6*/ 	.byte	0x04
	.zero		1


	//   ....[36]....
        /*09e8*/ 	.word	0x0000e230
        /*09ec*/ 	.word	0x000000ff
        /*09f0*/ 	.word	0x00033480
        /*09f4*/ 	.short	0x010a
        /*09f6*/ 	.byte	0x2a
	.zero		1


	//   ....[37]....
        /*09f8*/ 	.word	0x0000e960
        /*09fc*/ 	.word	0x000000ff
        /*0a00*/ 	.word	0x00033470
        /*0a04*/ 	.short	0x0107
        /*0a06*/ 	.byte	0x2a
	.zero		1


	//   ....[38]....
        /*0a08*/ 	.word	0x0000e9f0
        /*0a0c*/ 	.word	0x000000ff
        /*0a10*/ 	.word	0x00033470
        /*0a14*/ 	.short	0x0101
        /*0a16*/ 	.byte	0x2a
	.zero		1


	//   ....[39]....
        /*0a18*/ 	.word	0x0000ea20
        /*0a1c*/ 	.word	0x000000ff
        /*0a20*/ 	.word	0x00033440
        /*0a24*/ 	.short	0x010a
        /*0a26*/ 	.byte	0x2a
	.zero		1


	//   ....[40]....
        /*0a28*/ 	.word	0x0000f010
        /*0a2c*/ 	.word	0x000000ff
        /*0a30*/ 	.word	0x00033430
        /*0a34*/ 	.short	0x0107
        /*0a36*/ 	.byte	0x2a
	.zero		1


	//   ....[41]....
        /*0a38*/ 	.word	0x0000f0a0
        /*0a3c*/ 	.word	0x000000ff
        /*0a40*/ 	.word	0x00033430
        /*0a44*/ 	.short	0x0101
        /*0a46*/ 	.byte	0x2a
	.zero		1


	//   ....[42]....
        /*0a48*/ 	.word	0x0000f800
        /*0a4c*/ 	.word	0x000000ff
        /*0a50*/ 	.word	0x00033400
        /*0a54*/ 	.short	0x0107
        /*0a56*/ 	.byte	0x2a
	.zero		1


	//   ....[43]....
        /*0a58*/ 	.word	0x0000f860
        /*0a5c*/ 	.word	0x000000ff
        /*0a60*/ 	.word	0x00033400
        /*0a64*/ 	.short	0x0101
        /*0a66*/ 	.byte	0x2a
	.zero		1


	//   ....[44]....
        /*0a68*/ 	.word	0x0000f870
        /*0a6c*/ 	.word	0x000000ff
        /*0a70*/ 	.word	0x00033420
        /*0a74*/ 	.short	0x010a
        /*0a76*/ 	.byte	0x2a
	.zero		1


	//   ....[45]....
        /*0a78*/ 	.word	0x0000fcd0
        /*0a7c*/ 	.word	0x00000004
        /*0a80*/ 	.word	0x00033480
        /*0a84*/ 	.short	0x010a
        /*0a86*/ 	.byte	0x3f
	.zero		1


	//   ....[46]....
        /*0a88*/ 	.word	0x00010240
        /*0a8c*/ 	.word	0x00000004
        /*0a90*/ 	.word	0x00033470
        /*0a94*/ 	.short	0x0107
        /*0a96*/ 	.byte	0x3f
	.zero		1


	//   ....[47]....
        /*0a98*/ 	.word	0x000102d0
        /*0a9c*/ 	.word	0x00000004
        /*0aa0*/ 	.word	0x00033470
        /*0aa4*/ 	.short	0x0101
        /*0aa6*/ 	.byte	0x3f
	.zero		1


	//   ....[48]....
        /*0aa8*/ 	.word	0x00010300
        /*0aac*/ 	.word	0x00000004
        /*0ab0*/ 	.word	0x00033440
        /*0ab4*/ 	.short	0x010a
        /*0ab6*/ 	.byte	0x3f
	.zero		1


	//   ....[49]....
        /*0ab8*/ 	.word	0x00010810
        /*0abc*/ 	.word	0x00000004
        /*0ac0*/ 	.word	0x00033430
        /*0ac4*/ 	.short	0x0107
        /*0ac6*/ 	.byte	0x3f
	.zero		1


	//   ....[50]....
        /*0ac8*/ 	.word	0x000108b0
        /*0acc*/ 	.word	0x00000004
        /*0ad0*/ 	.word	0x00033430
        /*0ad4*/ 	.short	0x0101
        /*0ad6*/ 	.byte	0x3f
	.zero		1


	//   ....[51]....
        /*0ad8*/ 	.word	0x00010930
        /*0adc*/ 	.word	0x00000003
        /*0ae0*/ 	.word	0x00033470
        /*0ae4*/ 	.short	0x010a
        /*0ae6*/ 	.byte	0x3f
	.zero		1


	//   ....[52]....
        /*0ae8*/ 	.word	0x000109c0
        /*0aec*/ 	.word	0x00000003
        /*0af0*/ 	.word	0x00033460
        /*0af4*/ 	.short	0x010a
        /*0af6*/ 	.byte	0x3f
	.zero		1


	//   ....[53]....
        /*0af8*/ 	.word	0x000113f0
        /*0afc*/ 	.word	0x00000003
        /*0b00*/ 	.word	0x00033450
        /*0b04*/ 	.short	0x0101
        /*0b06*/ 	.byte	0x3f
	.zero		1


	//   ....[54]....
        /*0b08*/ 	.word	0x00011490
        /*0b0c*/ 	.word	0x00000003
        /*0b10*/ 	.word	0x00000000
        /*0b14*/ 	.short	0x0101
        /*0b16*/ 	.byte	0x3f
	.zero		1


	//   ....[55]....
        /*0b18*/ 	.word	0x00011560
        /*0b1c*/ 	.word	0x00000003
        /*0b20*/ 	.word	0x00033470
        /*0b24*/ 	.short	0x010a
        /*0b26*/ 	.byte	0x3f
	.zero		1


	//   ....[56]....
        /*0b28*/ 	.word	0x00011600
        /*0b2c*/ 	.word	0x00000003
        /*0b30*/ 	.word	0x00033460
        /*0b34*/ 	.short	0x010a
        /*0b36*/ 	.byte	0x3f
	.zero		1


	//   ....[57]....
        /*0b38*/ 	.word	0x00012030
        /*0b3c*/ 	.word	0x00000003
        /*0b40*/ 	.word	0x00033450
        /*0b44*/ 	.short	0x0101
        /*0b46*/ 	.byte	0x3f
	.zero		1


	//   ....[58]....
        /*0b48*/ 	.word	0x000120b0
        /*0b4c*/ 	.word	0x00000003
        /*0b50*/ 	.word	0x00000000
        /*0b54*/ 	.short	0x0101
        /*0b56*/ 	.byte	0x3f
	.zero		1


	//   ....[59]....
        /*0b58*/ 	.word	0x00012150
        /*0b5c*/ 	.word	0x00000006
        /*0b60*/ 	.word	0x00033420
        /*0b64*/ 	.short	0x010a
        /*0b66*/ 	.byte	0x3f
	.zero		1


	//   ....[60]....
        /*0b68*/ 	.word	0x00012270
        /*0b6c*/ 	.word	0x00000005
        /*0b70*/ 	.word	0x00033440
        /*0b74*/ 	.short	0x010a
        /*0b76*/ 	.byte	0x3f
	.zero		1


	//   ....[61]....
        /*0b78*/ 	.word	0x00012310
        /*0b7c*/ 	.word	0x00000003
        /*0b80*/ 	.word	0x00033440
        /*0b84*/ 	.short	0x010a
        /*0b86*/ 	.byte	0x3f
	.zero		1


	//   ....[62]....
        /*0b88*/ 	.word	0x00012350
        /*0b8c*/ 	.word	0x00000005
        /*0b90*/ 	.word	0x00033460
        /*0b94*/ 	.short	0x010a
        /*0b96*/ 	.byte	0x3f
	.zero		1


	//   ....[63]....
        /*0b98*/ 	.word	0x00012390
        /*0b9c*/ 	.word	0x00000003
        /*0ba0*/ 	.word	0x00033460
        /*0ba4*/ 	.short	0x010a
        /*0ba6*/ 	.byte	0x3f
	.zero		1


	//   ....[64]....
        /*0ba8*/ 	.word	0x000123d0
        /*0bac*/ 	.word	0x00000005
        /*0bb0*/ 	.word	0x00033480
        /*0bb4*/ 	.short	0x010a
        /*0bb6*/ 	.byte	0x3f
	.zero		1


	//   ....[65]....
        /*0bb8*/ 	.word	0x00012410
        /*0bbc*/ 	.word	0x00000003
        /*0bc0*/ 	.word	0x00033480
        /*0bc4*/ 	.short	0x010a
        /*0bc6*/ 	.byte	0x3f
	.zero		1


	//   ....[66]....
        /*0bc8*/ 	.word	0x00012480
        /*0bcc*/ 	.word	0x00000003
        /*0bd0*/ 	.word	0x00033400
        /*0bd4*/ 	.short	0x010a
        /*0bd6*/ 	.byte	0x3f
	.zero		1


	//   ....[67]....
        /*0bd8*/ 	.word	0x000124e0
        /*0bdc*/ 	.word	0x00000003
        /*0be0*/ 	.word	0x00033430
        /*0be4*/ 	.short	0x010a
        /*0be6*/ 	.byte	0x3f
	.zero		1


	//   ....[68]....
        /*0be8*/ 	.word	0x00012540
        /*0bec*/ 	.word	0x00000009
        /*0bf0*/ 	.word	0x00033430
        /*0bf4*/ 	.short	0x010a
        /*0bf6*/ 	.byte	0x3f
	.zero		1


	//   ....[69]....
        /*0bf8*/ 	.word	0x000125a0
        /*0bfc*/ 	.word	0x0000000a
        /*0c00*/ 	.word	0x00033450
        /*0c04*/ 	.short	0x010a
        /*0c06*/ 	.byte	0x3f
	.zero		1


	//   ....[70]....
        /*0c08*/ 	.word	0x00012600
        /*0c0c*/ 	.word	0x00000003
        /*0c10*/ 	.word	0x00033450
        /*0c14*/ 	.short	0x010a
        /*0c16*/ 	.byte	0x3f
	.zero		1


	//   ....[71]....
        /*0c18*/ 	.word	0x000126d0
        /*0c1c*/ 	.word	0x0000001e
        /*0c20*/ 	.word	0x00033480
        /*0c24*/ 	.short	0x010a
        /*0c26*/ 	.byte	0x3f
	.zero		1


	//   ....[72]....
        /*0c28*/ 	.word	0x00012f20
        /*0c2c*/ 	.word	0x0000001e
        /*0c30*/ 	.word	0x00033440
        /*0c34*/ 	.short	0x010a
        /*0c36*/ 	.byte	0x3f
	.zero		1


	//   ....[73]....
        /*0c38*/ 	.word	0x00013b20
        /*0c3c*/ 	.word	0x0000001e
        /*0c40*/ 	.word	0x00033420
        /*0c44*/ 	.short	0x010a
        /*0c46*/ 	.byte	0x3f
	.zero		1


	//   ....[74]....
        /*0c48*/ 	.word	0x00013b70
        /*0c4c*/ 	.word	0x00000004
        /*0c50*/ 	.word	0x00033480
        /*0c54*/ 	.short	0x010a
        /*0c56*/ 	.byte	0x3f
	.zero		1


	//   ....[75]....
        /*0c58*/ 	.word	0x000141b0
        /*0c5c*/ 	.word	0x00000004
        /*0c60*/ 	.word	0x00033440
        /*0c64*/ 	.short	0x010a
        /*0c66*/ 	.byte	0x3f
	.zero		1


	//   ....[76]....
        /*0c68*/ 	.word	0x000147d0
        /*0c6c*/ 	.word	0x00000003
        /*0c70*/ 	.word	0x00033470
        /*0c74*/ 	.short	0x010a
        /*0c76*/ 	.byte	0x3f
	.zero		1


	//   ....[77]....
        /*0c78*/ 	.word	0x00014820
        /*0c7c*/ 	.word	0x00000003
        /*0c80*/ 	.word	0x00033460
        /*0c84*/ 	.short	0x010a
        /*0c86*/ 	.byte	0x3f
	.zero		1


	//   ....[78]....
        /*0c88*/ 	.word	0x00014870
        /*0c8c*/ 	.word	0x00000003
        /*0c90*/ 	.word	0x00033470
        /*0c94*/ 	.short	0x010a
        /*0c96*/ 	.byte	0x3f
	.zero		1


	//   ....[79]....
        /*0c98*/ 	.word	0x000148c0
        /*0c9c*/ 	.word	0x00000003
        /*0ca0*/ 	.word	0x00033460
        /*0ca4*/ 	.short	0x010a
        /*0ca6*/ 	.byte	0x3f
	.zero		1


	//   ....[80]....
        /*0ca8*/ 	.word	0x00014910
        /*0cac*/ 	.word	0x00000006
        /*0cb0*/ 	.word	0x00033420
        /*0cb4*/ 	.short	0x010a
        /*0cb6*/ 	.byte	0x3f
	.zero		1


	//   ....[81]....
        /*0cb8*/ 	.word	0x00014960
        /*0cbc*/ 	.word	0x00000005
        /*0cc0*/ 	.word	0x00033440
        /*0cc4*/ 	.short	0x010a
        /*0cc6*/ 	.byte	0x3f
	.zero		1


	//   ....[82]....
        /*0cc8*/ 	.word	0x000149b0
        /*0ccc*/ 	.word	0x00000003
        /*0cd0*/ 	.word	0x00033440
        /*0cd4*/ 	.short	0x010a
        /*0cd6*/ 	.byte	0x3f
	.zero		1


	//   ....[83]....
        /*0cd8*/ 	.word	0x00014a00
        /*0cdc*/ 	.word	0x00000005
        /*0ce0*/ 	.word	0x00033460
        /*0ce4*/ 	.short	0x010a
        /*0ce6*/ 	.byte	0x3f
	.zero		1


	//   ....[84]....
        /*0ce8*/ 	.word	0x00014a50
        /*0cec*/ 	.word	0x00000003
        /*0cf0*/ 	.word	0x00033460
        /*0cf4*/ 	.short	0x010a
        /*0cf6*/ 	.byte	0x3f
	.zero		1


	//   ....[85]....
        /*0cf8*/ 	.word	0x00014aa0
        /*0cfc*/ 	.word	0x00000005
        /*0d00*/ 	.word	0x00033480
        /*0d04*/ 	.short	0x010a
        /*0d06*/ 	.byte	0x3f
	.zero		1


	//----- nvinfo : EIATTR_NUM_MBARRIERS
	.align		4
.L_606:
        /*0d08*/ 	.byte	0x03, 0x38
        /*0d0a*/ 	.short	0x0016


	//----- nvinfo : EIATTR_EXIT_INSTR_OFFSETS
	.align		4
        /*0d0c*/ 	.byte	0x04, 0x1c
        /*0d0e*/ 	.short	(.L_608 - .L_607)


	//   ....[0]....
.L_607:
        /*0d10*/ 	.word	0x00012460


	//----- nvinfo : EIATTR_MAX_THREADS
	.align		4
.L_608:
        /*0d14*/ 	.byte	0x04, 0x05
        /*0d16*/ 	.short	(.L_610 - .L_609)
.L_609:
        /*0d18*/ 	.word	0x00000180
        /*0d1c*/ 	.word	0x00000001
        /*0d20*/ 	.word	0x00000001


	//----- nvinfo : EIATTR_CRS_STACK_SIZE
	.align		4
.L_610:
        /*0d24*/ 	.byte	0x04, 0x1e
        /*0d26*/ 	.short	(.L_612 - .L_611)
.L_611:
        /*0d28*/ 	.word	0x00000000


	//----- nvinfo : EIATTR_CBANK_PARAM_SIZE
	.align		4
.L_612:
        /*0d2c*/ 	.byte	0x03, 0x19
        /*0d2e*/ 	.short	0x0a70


	//----- nvinfo : EIATTR_PARAM_CBANK
	.align		4
        /*0d30*/ 	.byte	0x04, 0x0a
        /*0d32*/ 	.short	(.L_614 - .L_613)
	.align		4
.L_613:
        /*0d34*/ 	.word	index@(.nv.constant0._ZN7cutlass13device_kernelIN5flash11enable_sm90INS1_16FlashAttnFwdSm90INS1_25CollectiveMainloopFwdSm90ILi2EN4cute5tupleIJNS5_1CILi1EEES8_S8_EEENS6_IJNS7_ILi128EEENS7_ILi160EEENS7_ILi192EEEEEELi192ENS_12float_e4m3_tEfNS_4arch4Sm90ELb0ELb0ELb1ELb0ELb1ELb0ELb0ELb1ELb1ELb1ELb1ELb0EEENS1_21CollectiveEpilogueFwdINS6_IJSA_SC_SB_EEES9_NS_10bfloat16_tESG_Li256ELb0ELb1ELb1ELb1EEENS1_19SingleTileSchedulerILb0ELb1ELb1ELi128EEEEEEEEEvNT_6ParamsE)
        /*0d38*/ 	.short	0x0210
        /*0d3a*/ 	.short	0x0a70


	//----- nvinfo : EIATTR_SW_WAR
	.align		4
.L_614:
        /*0d3c*/ 	.byte	0x04, 0x36
        /*0d3e*/ 	.short	(.L_616 - .L_615)
.L_615:
        /*0d40*/ 	.word	0x00000008
.L_616:


//--------------------- .nv.info._ZN7cutlass13device_kernelIN5flash11enable_sm90INS1_16FlashAttnFwdSm90INS1_25CollectiveMainloopFwdSm90ILi2EN4cute5tupleIJNS5_1CILi1EEES8_S8_EEENS6_IJNS7_ILi128EEENS7_ILi160EEENS7_ILi192EEEEEELi192ENS_12float_e4m3_tEfNS_4arch4Sm90ELb0ELb0ELb1ELb1ELb1ELb0ELb0ELb1ELb1ELb1ELb1ELb0EEENS1_21CollectiveEpilogueFwdINS6_IJSA_SC_SB_EEES9_NS_10bfloat16_tESG_Li256ELb1ELb1ELb1ELb1EEENS1_36VarlenDynamicPersistentTileSchedulerILi128ELi160ELi256ELi128ELb1ELb1ELb1ELb0ELb1ELb1EEEEEEEEEvNT_6ParamsE --------------------------
	.section	.nv.info._ZN7cutlass13device_kernelIN5flash11enable_sm90INS1_16FlashAttnFwdSm90INS1_25CollectiveMainloopFwdSm90ILi2EN4cute5tupleIJNS5_1CILi1EEES8_S8_EEENS6_IJNS7_ILi128EEENS7_ILi160EEENS7_ILi192EEEEEELi192ENS_12float_e4m3_tEfNS_4arch4Sm90ELb0ELb0ELb1ELb1ELb1ELb0ELb0ELb1ELb1ELb1ELb1ELb0EEENS1_21CollectiveEpilogueFwdINS6_IJSA_SC_SB_EEES9_NS_10bfloat16_tESG_Li256ELb1ELb1ELb1ELb1EEENS1_36VarlenDynamicPersistentTileSchedulerILi128ELi160ELi256ELi128ELb1ELb1ELb1ELb0ELb1ELb1EEEEEEEEEvNT_6ParamsE,"",@"SHT_CUDA_INFO"
	.sectionflags	@""
	.align	4


	//----- nvinfo : EIATTR_CUDA_API_VERSION
	.align		4
        /*0000*/ 	.byte	0x04, 0x37
        /*0002*/ 	.short	(.L_618 - .L_617)
.L_617:
        /*0004*/ 	.word	0x00000082


	//----- nvinfo : EIATTR_KPARAM_INFO
	.align		4
.L_618:
        /*0008*/ 	.byte	0x04, 0x17
        /*000a*/ 	.short	(.L_620 - .L_619)
.L_619:
        /*000c*/ 	.word	0x00000000
        /*0010*/ 	.short	0x0000
        /*0012*/ 	.short	0x0070
        /*0014*/ 	.byte	0x00, 0xf0, 0x01, 0x2a


	//----- nvinfo : EIATTR_SPARSE_MMA_MASK
	.align		4
.L_620:
        /*0018*/ 	.byte	0x03, 0x50
        /*001a*/ 	.short	0x0000


	//----- nvinfo : EIATTR_MAXREG_COUNT
	.align		4
        /*001c*/ 	.byte	0x03, 0x1b
        /*001e*/ 	.short	0x00a8


	//----- nvinfo : EIATTR_NUM_BARRIERS
	.align		4
        /*0020*/ 	.byte	0x02, 0x4c
        /*0022*/ 	.byte	0x10
	.zero		1


	//----- nvinfo : EIATTR_EXTERNS
	.align		4
        /*0024*/ 	.byte	0x04, 0x0f
        /*0026*/ 	.short	(.L_622 - .L_621)


	//   ....[0]....
	.align		4
.L_621:
        /*0028*/ 	.word	index@(__assertfail)


	//----- nvinfo : EIATTR_ANNOTATIONS
	.align		4
.L_622:
        /*002c*/ 	.byte	0x04, 0x55
        /*002e*/ 	.short	(.L_624 - .L_623)


	//   ....[0]....
.L_623:
        /* <DEDUP_REMOVED lines=28> */


	//----- nvinfo : EIATTR_MERCURY_ISA_VERSION
	.align		4
.L_624:
        /*01e0*/ 	.byte	0x03, 0x5f
        /*01e2*/ 	.short	0x0101


	//----- nvinfo : EIATTR_UNUSED_LOAD_BYTE_OFFSET
	.align		4
        /*01e4*/ 	.byte	0x04, 0x44
        /*01e6*/ 	.short	(.L_626 - .L_625)


	//   ....[0]....
.L_625:
        /*01e8*/ 	.word	0x00000980
        /*01ec*/ 	.word	0x0000fff0


	//   ....[1]....
        /*01f0*/ 	.word	0x0000a550
        /*01f4*/ 	.word	0x0000fff0


	//----- nvinfo : EIATTR_INT_WARP_WIDE_INSTR_OFFSETS
	.align		4
.L_626:
        /*01f8*/ 	.byte	0x04, 0x31
        /*01fa*/ 	.short	(.L_628 - .L_627)


	//   ....[0]....
.L_627:
        /*01fc*/ 	.word	0x000000c0


	//   ....[1]....
        /*0200*/ 	.word	0x000000d0


	//   ....[2]....
        /*0204*/ 	.word	0x00000170


	//   ....[3]....
        /*0208*/ 	.word	0x00010d00


	//   ....[4]....
        /*020c*/ 	.word	0x00010d90


	//   ....[5]....
        /*0210*/ 	.word	0x000150e0


	//   ....[6]....
        /*0214*/ 	.word	0x00015170


	//----- nvinfo : EIATTR_COOP_GROUP_MASK_REGIDS
	.align		4
.L_628:
        /*0218*/ 	.byte	0x04, 0x29
        /*021a*/ 	.short	(.L_630 - .L_629)


	//   ....[0]....
.L_629:
        /*021c*/ 	.word	0xffffffff


	//   ....[1]....
        /*0220*/ 	.word	0xffffffff


	//   ....[2]....
        /*0224*/ 	.word	0xffffffff


	//   ....[3]....
        /*0228*/ 	.word	0xffffffff


	//   ....[4]....
        /*022c*/ 	.word	0xffffffff


	//   ....[5]....
        /*0230*/ 	.word	0xffffffff


	//   ....[6]....
        /*0234*/ 	.word	0xffffffff


	//   ....[7]....
        /*0238*/ 	.word	0xffffffff


	//   ....[8]....
        /*023c*/ 	.word	0xffffffff


	//   ....[9]....
        /*0240*/ 	.word	0xffffffff


	//   ....[10]....
        /*0244*/ 	.word	0xffffffff


	//   ....[11]....
        /*0248*/ 	.word	0xffffffff


	//   ....[12]....
        /*024c*/ 	.word	0xffffffff


	//   ....[13]....
        /*0250*/ 	.word	0xffffffff


	//   ....[14]....
        /*0254*/ 	.word	0xffffffff


	//   ....[15]....
        /*0258*/ 	.word	0xffffffff


	//   ....[16]....
        /*025c*/ 	.word	0xffffffff


	//   ....[17]....
        /*0260*/ 	.word	0xffffffff


	//   ....[18]....
        /*0264*/ 	.word	0xffffffff


	//   ....[19]....
        /*0268*/ 	.word	0xffffffff


	//   ....[20]....
        /*026c*/ 	.word	0xffffffff


	//   ....[21]....
        /*0270*/ 	.word	0xffffffff


	//   ....[22]....
        /*0274*/ 	.word	0xffffffff


	//   ....[23]....
        /*0278*/ 	.word	0xffffffff


	//   ....[24]....
        /*027c*/ 	.word	0xffffffff


	//   ....[25]....
        /*0280*/ 	.word	0xffffffff


	//   ....[26]....
        /*0284*/ 	.word	0xffffffff


	//   ....[27]....
        /*0288*/ 	.word	0xffffffff


	//   ....[28]....
        /*028c*/ 	.word	0xffffffff


	//   ....[29]....
        /*0290*/ 	.word	0xffffffff


	//   ....[30]....
        /*0294*/ 	.word	0xffffffff


	//   ....[31]....
        /*0298*/ 	.word	0xffffffff


	//   ....[32]....
        /*029c*/ 	.word	0xffffffff


	//   ....[33]....
        /*02a0*/ 	.word	0xffffffff


	//   ....[34]....
        /*02a4*/ 	.word	0xffffffff


	//   ....[35]....
        /*02a8*/ 	.word	0xffffffff


	//   ....[36]....
        /*02ac*/ 	.word	0xffffffff


	//   ....[37]....
        /*02b0*/ 	.word	0xffffffff


	//   ....[38]....
        /*02b4*/ 	.word	0xffffffff


	//   ....[39]....
        /*02b8*/ 	.word	0xffffffff


	//   ....[40]....
        /*02bc*/ 	.word	0xffffffff


	//   ....[41]....
        /*02c0*/ 	.word	0xffffffff


	//   ....[42]....
        /*02c4*/ 	.word	0xffffffff


	//   ....[43]....
        /*02c8*/ 	.word	0xffffffff


	//   ....[44]....
        /*02cc*/ 	.word	0xffffffff


	//   ....[45]....
        /*02d0*/ 	.word	0xffffffff


	//   ....[46]....
        /*02d4*/ 	.word	0xffffffff


	//   ....[47]....
        /*02d8*/ 	.word	0xffffffff


	//   ....[48]....
        /*02dc*/ 	.word	0xffffffff


	//   ....[49]....
        /*02e0*/ 	.word	0xffffffff


	//   ....[50]....
        /*02e4*/ 	.word	0xffffffff


	//   ....[51]....
        /*02e8*/ 	.word	0xffffffff


	//   ....[52]....
        /*02ec*/ 	.word	0xffffffff


	//   ....[53]....
        /*02f0*/ 	.word	0xffffffff


	//   ....[54]....
        /*02f4*/ 	.word	0xffffffff


	//   ....[55]....
        /*02f8*/ 	.word	0xffffffff


	//   ....[56]....
        /*02fc*/ 	.word	0xffffffff


	//   ....[57]....
        /*0300*/ 	.word	0xffffffff


	//   ....[58]....
        /*0304*/ 	.word	0xffffffff


	//   ....[59]....
        /*0308*/ 	.word	0xffffffff


	//   ....[60]....
        /*030c*/ 	.word	0xffffffff


	//   ....[61]....
        /*0310*/ 	.word	0xffffffff


	//   ....[62]....
        /*0314*/ 	.word	0xffffffff


	//   ....[63]....
        /*0318*/ 	.word	0xffffffff


	//   ....[64]....
        /*031c*/ 	.word	0xffffffff


	//   ....[65]....
        /*0320*/ 	.word	0xffffffff


	//   ....[66]....
        /*0324*/ 	.word	0xffffffff


	//   ....[67]....
        /*0328*/ 	.word	0xffffffff


	//   ....[68]....
        /*032c*/ 	.word	0xffffffff


	//   ....[69]....
        /*0330*/ 	.word	0xffffffff


	//   ....[70]....
        /*0334*/ 	.word	0xffffffff


	//   ....[71]....
        /*0338*/ 	.word	0xffffffff


	//   ....[72]....
        /*033c*/ 	.word	0xffffffff


	//   ....[73]....
        /*0340*/ 	.word	0xffffffff


	//   ....[74]....
        /*0344*/ 	.word	0xffffffff


	//   ....[75]....
        /*0348*/ 	.word	0xffffffff


	//   ....[76]....
        /*034c*/ 	.word	0xffffffff


	//   ....[77]....
        /*0350*/ 	.word	0xffffffff


	//   ....[78]....
        /*0354*/ 	.word	0xffffffff


	//   ....[79]....
        /*0358*/ 	.word	0xffffffff


	//   ....[80]....
        /*035c*/ 	.word	0xffffffff


	//   ....[81]....
        /*0360*/ 	.word	0xffffffff


	//   ....[82]....
        /*0364*/ 	.word	0xffffffff


	//   ....[83]....
        /*0368*/ 	.word	0xffffffff


	//   ....[84]....
        /*036c*/ 	.word	0xffffffff


	//   ....[85]....
        /*0370*/ 	.word	0xffffffff


	//   ....[86]....
        /*0374*/ 	.word	0xffffffff


	//   ....[87]....
        /*0378*/ 	.word	0xffffffff


	//   ....[88]....
        /*037c*/ 	.word	0xffffffff


	//   ....[89]....
        /*0380*/ 	.word	0xffffffff


	//   ....[90]....
        /*0384*/ 	.word	0xffffffff


	//   ....[91]....
        /*0388*/ 	.word	0xffffffff


	//   ....[92]....
        /*038c*/ 	.word	0xffffffff


	//   ....[93]....
        /*0390*/ 	.word	0xffffffff


	//   ....[94]....
        /*0394*/ 	.word	0xffffffff


	//   ....[95]....
        /*0398*/ 	.word	0xffffffff


	//   ....[96]....
        /*039c*/ 	.word	0xffffffff


	//   ....[97]....
        /*03a0*/ 	.word	0xffffffff


	//   ....[98]....
        /*03a4*/ 	.word	0xffffffff


	//   ....[99]....
        /*03a8*/ 	.word	0xffffffff


	//   ....[100]....
        /*03ac*/ 	.word	0xffffffff


	//   ....[101]....
        /*03b0*/ 	.word	0xffffffff


	//   ....[102]....
        /*03b4*/ 	.word	0xffffffff


	//   ....[103]....
        /*03b8*/ 	.word	0xffffffff


	//   ....[104]....
        /*03bc*/ 	.word	0xffffffff


	//   ....[105]....
        /*03c0*/ 	.word	0xffffffff


	//   ....[106]....
        /*03c4*/ 	.word	0xffffffff


	//   ....[107]....
        /*03c8*/ 	.word	0xffffffff


	//   ....[108]....
        /*03cc*/ 	.word	0xffffffff


	//   ....[109]....
        /*03d0*/ 	.word	0xffffffff


	//   ....[110]....
        /*03d4*/ 	.word	0xffffffff


	//   ....[111]....
        /*03d8*/ 	.word	0xffffffff


	//   ....[112]....
        /*03dc*/ 	.word	0xffffffff


	//   ....[113]....
        /*03e0*/ 	.word	0xffffffff


	//   ....[114]....
        /*03e4*/ 	.word	0xffffffff


	//   ....[115]....
        /*03e8*/ 	.word	0xffffffff


	//   ....[116]....
        /*03ec*/ 	.word	0xffffffff


	//   ....[117]....
        /*03f0*/ 	.word	0xffffffff


	//   ....[118]....
        /*03f4*/ 	.word	0xffffffff


	//   ....[119]....
        /*03f8*/ 	.word	0xffffffff


	//   ....[120]....
        /*03fc*/ 	.word	0xffffffff


	//   ....[121]....
        /*0400*/ 	.word	0xffffffff


	//   ....[122]....
        /*0404*/ 	.word	0xffffffff


	//   ....[123]....
        /*0408*/ 	.word	0xffffffff


	//   ....[124]....
        /*040c*/ 	.word	0xffffffff


	//   ....[125]....
        /*0410*/ 	.word	0xffffffff


	//   ....[126]....
        /*0414*/ 	.word	0xffffffff


	//   ....[127]....
        /*0418*/ 	.word	0xffffffff


	//   ....[128]....
        /*041c*/ 	.word	0xffffffff


	//   ....[129]....
        /*0420*/ 	.word	0xffffffff


	//   ....[130]....
        /*0424*/ 	.word	0xffffffff


	//   ....[131]....
        /*0428*/ 	.word	0xffffffff


	//   ....[132]....
        /*042c*/ 	.word	0xffffffff


	//   ....[133]....
        /*0430*/ 	.word	0xffffffff


	//   ....[134]....
        /*0434*/ 	.word	0xffffffff


	//   ....[135]....
        /*0438*/ 	.word	0xffffffff


	//   ....[136]....
        /*043c*/ 	.word	0xffffffff


	//   ....[137]....
        /*0440*/ 	.word	0xffffffff


	//   ....[138]....
        /*0444*/ 	.word	0xffffffff


	//   ....[139]....
        /*0448*/ 	.word	0xffffffff


	//   ....[140]....
        /*044c*/ 	.word	0xffffffff


	//   ....[141]....
        /*0450*/ 	.word	0xffffffff


	//   ....[142]....
        /*0454*/ 	.word	0xffffffff


	//   ....[143]....
        /*0458*/ 	.word	0xffffffff


	//   ....[144]....
        /*045c*/ 	.word	0xffffffff


	//   ....[145]....
        /*0460*/ 	.word	0xffffffff


	//   ....[146]....
        /*0464*/ 	.word	0xffffffff


	//   ....[147]....
        /*0468*/ 	.word	0xffffffff


	//   ....[148]....
        /*046c*/ 	.word	0xffffffff


	//   ....[149]....
        /*0470*/ 	.word	0xffffffff


	//   ....[150]....
        /*0474*/ 	.word	0xffffffff


	//   ....[151]....
        /*0478*/ 	.word	0xffffffff


	//   ....[152]....
        /*047c*/ 	.word	0xffffffff


	//   ....[153]....
        /*0480*/ 	.word	0xffffffff


	//   ....[154]....
        /*0484*/ 	.word	0xffffffff


	//   ....[155]....
        /*0488*/ 	.word	0xffffffff


	//   ....[156]....
        /*048c*/ 	.word	0xffffffff


	//   ....[157]....
        /*0490*/ 	.word	0xffffffff


	//   ....[158]....
        /*0494*/ 	.word	0xffffffff


	//   ....[159]....
        /*0498*/ 	.word	0xffffffff


	//   ....[160]....
        /*049c*/ 	.word	0xffffffff


	//   ....[161]....
        /*04a0*/ 	.word	0xffffffff


	//   ....[162]....
        /*04a4*/ 	.word	0xffffffff


	//   ....[163]....
        /*04a8*/ 	.word	0xffffffff


	//   ....[164]....
        /*04ac*/ 	.word	0xffffffff


	//   ....[165]....
        /*04b0*/ 	.word	0xffffffff


	//   ....[166]....
        /*04b4*/ 	.word	0xffffffff


	//   ....[167]....
        /*04b8*/ 	.word	0xffffffff


	//   ....[168]....
        /*04bc*/ 	.word	0xffffffff


	//   ....[169]....
        /*04c0*/ 	.word	0xffffffff


	//   ....[170]....
        /*04c4*/ 	.word	0xffffffff


	//   ....[171]....
        /*04c8*/ 	.word	0xffffffff


	//   ....[172]....
        /*04cc*/ 	.word	0xffffffff


	//   ....[173]....
        /*04d0*/ 	.word	0xffffffff


	//   ....[174]....
        /*04d4*/ 	.word	0xffffffff


	//   ....[175]....
        /*04d8*/ 	.word	0xffffffff


	//   ....[176]....
        /*04dc*/ 	.word	0xffffffff


	//   ....[177]....
        /*04e0*/ 	.word	0xffffffff


	//   ....[178]....
        /*04e4*/ 	.word	0xffffffff


	//   ....[179]....
        /*04e8*/ 	.word	0xffffffff


	//   ....[180]....
        /*04ec*/ 	.word	0xffffffff


	//   ....[181]....
        /*04f0*/ 	.word	0xffffffff


	//   ....[182]....
        /*04f4*/ 	.word	0xffffffff


	//   ....[183]....
        /*04f8*/ 	.word	0xffffffff


	//   ....[184]....
        /*04fc*/ 	.word	0xffffffff


	//   ....[185]....
        /*0500*/ 	.word	0xffffffff


	//   ....[186]....
        /*0504*/ 	.word	0xffffffff


	//   ....[187]....
        /*0508*/ 	.word	0xffffffff


	//   ....[188]....
        /*050c*/ 	.word	0xffffffff


	//   ....[189]....
        /*0510*/ 	.word	0xffffffff


	//   ....[190]....
        /*0514*/ 	.word	0xffffffff


	//   ....[191]....
        /*0518*/ 	.word	0xffffffff


	//   ....[192]....
        /*051c*/ 	.word	0xffffffff


	//   ....[193]....
        /*0520*/ 	.word	0xffffffff


	//   ....[194]....
        /*0524*/ 	.word	0xffffffff


	//   ....[195]....
        /*0528*/ 	.word	0xffffffff


	//   ....[196]....
        /*052c*/ 	.word	0xffffffff


	//   ....[197]....
        /*0530*/ 	.word	0xffffffff


	//   ....[198]....
        /*0534*/ 	.word	0xffffffff


	//   ....[199]....
        /*0538*/ 	.word	0xffffffff


	//   ....[200]....
        /*053c*/ 	.word	0xffffffff


	//   ....[201]....
        /*0540*/ 	.word	0xffffffff


	//   ....[202]....
        /*0544*/ 	.word	0xffffffff


	//   ....[203]....
        /*0548*/ 	.word	0xffffffff


	//   ....[204]....
        /*054c*/ 	.word	0xffffffff


	//   ....[205]....
        /*0550*/ 	.word	0xffffffff


	//   ....[206]....
        /*0554*/ 	.word	0xffffffff


	//   ....[207]....
        /*0558*/ 	.word	0xffffffff


	//   ....[208]....
        /*055c*/ 	.word	0xffffffff


	//   ....[209]....
        /*0560*/ 	.word	0xffffffff


	//   ....[210]....
        /*0564*/ 	.word	0xffffffff


	//   ....[211]....
        /*0568*/ 	.word	0xffffffff


	//   ....[212]....
        /*056c*/ 	.word	0xffffffff


	//   ....[213]....
        /*0570*/ 	.word	0xffffffff


	//   ....[214]....
        /*0574*/ 	.word	0xffffffff


	//   ....[215]....
        /*0578*/ 	.word	0xffffffff


	//   ....[216]....
        /*057c*/ 	.word	0xffffffff


	//   ....[217]....
        /*0580*/ 	.word	0xffffffff


	//   ....[218]....
        /*0584*/ 	.word	0xffffffff


	//   ....[219]....
        /*0588*/ 	.word	0xffffffff


	//   ....[220]....
        /*058c*/ 	.word	0xffffffff


	//   ....[221]....
        /*0590*/ 	.word	0xffffffff


	//   ....[222]....
        /*0594*/ 	.word	0xffffffff


	//   ....[223]....
        /*0598*/ 	.word	0x0500000f


	//   ....[224]....
        /*059c*/ 	.word	0x0500000f


	//   ....[225]....
        /*05a0*/ 	.word	0x0500000f


	//   ....[226]....
        /*05a4*/ 	.word	0x0500000f


	//   ....[227]....
        /*05a8*/ 	.word	0x0500000f


	//   ....[228]....
        /*05ac*/ 	.word	0x0500000f


	//   ....[229]....
        /*05b0*/ 	.word	0x0500000f


	//   ....[230]....
        /*05b4*/ 	.word	0x0500000f


	//   ....[231]....
        /*05b8*/ 	.word	0x0500000f


	//   ....[232]....
        /*05bc*/ 	.word	0x0500000f


	//   ....[233]....
        /*05c0*/ 	.word	0x0500000f


	//   ....[234]....
        /*05c4*/ 	.word	0x0500000f


	//   ....[235]....
        /*05c8*/ 	.word	0x0500000f


	//   ....[236]....
        /*05cc*/ 	.word	0x0500000f


	//   ....[237]....
        /*05d0*/ 	.word	0x0500000f


	//   ....[238]....
        /*05d4*/ 	.word	0x0500000f


	//   ....[239]....
        /*05d8*/ 	.word	0x0500000f


	//   ....[240]....
        /*05dc*/ 	.word	0x0500000f


	//   ....[241]....
        /*05e0*/ 	.word	0x0500000f


	//   ....[242]....
        /*05e4*/ 	.word	0x0500000f


	//   ....[243]....
        /*05e8*/ 	.word	0x0500000f


	//   ....[244]....
        /*05ec*/ 	.word	0x0500000f


	//   ....[245]....
        /*05f0*/ 	.word	0x0500000f


	//   ....[246]....
        /*05f4*/ 	.word	0x0500000f


	//   ....[247]....
        /*05f8*/ 	.word	0x0500000f


	//   ....[248]....
        /*05fc*/ 	.word	0x0500000f


	//   ....[249]....
        /*0600*/ 	.word	0x0500000f


	//   ....[250]....
        /*0604*/ 	.word	0x0500000f


	//   ....[251]....
        /*0608*/ 	.word	0x0500000f


	//   ....[252]....
        /*060c*/ 	.word	0x0500000f


	//   ....[253]....
        /*0610*/ 	.word	0x0500000f


	//   ....[254]....
        /*0614*/ 	.word	0x0500000f


	//   ....[255]....
        /*0618*/ 	.word	0x0500000f


	//   ....[0]....
        /*061c*/ 	.word	0x0500000f


	//   ....[1]....
        /*0620*/ 	.word	0x0500000f


	//   ....[2]....
        /*0624*/ 	.word	0x0500000f


	//   ....[3]....
        /*0628*/ 	.word	0x0500000f


	//   ....[4]....
        /*062c*/ 	.word	0x0500000f


	//   ....[5]....
        /*0630*/ 	.word	0x0500000f


	//   ....[6]....
        /*0634*/ 	.word	0x0500000f


	//   ....[7]....
        /*0638*/ 	.word	0x0500000f


	//   ....[8]....
        /*063c*/ 	.word	0x0500000f


	//   ....[9]....
        /*0640*/ 	.word	0x0500000f


	//   ....[10]....
        /*0644*/ 	.word	0x0500000f


	//   ....[11]....
        /*0648*/ 	.word	0x0500000f


	//   ....[12]....
        /*064c*/ 	.word	0x0500000f


	//   ....[13]....
        /*0650*/ 	.word	0x0500000f


	//   ....[14]....
        /*0654*/ 	.word	0x0500000f


	//   ....[15]....
        /*0658*/ 	.word	0x0500000f


	//   ....[16]....
        /*065c*/ 	.word	0x0500000f


	//----- nvinfo : EIATTR_COOP_GROUP_INSTR_OFFSETS
	.align		4
.L_630:
        /*0660*/ 	.byte	0x04, 0x28
        /*0662*/ 	.short	(.L_632 - .L_631)


	//   ....[0]....
.L_631:
        /*0664*/ 	.word	0x00000080


	//   ....[1]....
        /*0668*/ 	.word	0x00000090


	//   ....[2]....
        /*066c*/ 	.word	0x000002d0


	//   ....[3]....
        /*0670*/ 	.word	0x00000430


	//   ....[4]....
        /*0674*/ 	.word	0x00000550


	//   ....[5]....
        /*0678*/ 	.word	0x000006b0


	//   ....[6]....
        /*067c*/ 	.word	0x00001a40


	//   ....[7]....
        /*0680*/ 	.word	0x00004140


	//   ....[8]....
        /*0684*/ 	.word	0x000041e0


	//   ....[9]....
        /*0688*/ 	.word	0x00004870


	//   ....[10]....
        /*068c*/ 	.word	0x000048f0


	//   ....[11]....
        /*0690*/ 	.word	0x00007ec0


	//   ....[12]....
        /*0694*/ 	.word	0x00007ee0


	//   ....[13]....
        /*0698*/ 	.word	0x00007f00


	//   ....[14]....
        /*069c*/ 	.word	0x00007f30


	//   ....[15]....
        /*06a0*/ 	.word	0x00009b90


	//   ....[16]....
        /*06a4*/ 	.word	0x00009ba0


	//   ....[17]....
        /*06a8*/ 	.word	0x00009c20


	//   ....[18]....
        /*06ac*/ 	.word	0x00009c30


	//   ....[19]....
        /*06b0*/ 	.word	0x0000b0a0


	//   ....[20]....
        /*06b4*/ 	.word	0x0000b0d0


	//   ....[21]....
        /*06b8*/ 	.word	0x0000b0f0


	//   ....[22]....
        /*06bc*/ 	.word	0x0000b110


	//   ....[23]....
        /*06c0*/ 	.word	0x0000b130


	//   ....[24]....
        /*06c4*/ 	.word	0x0000b150


	//   ....[25]....
        /*06c8*/ 	.word	0x0000b170


	//   ....[26]....
        /*06cc*/ 	.word	0x0000b190


	//   ....[27]....
        /*06d0*/ 	.word	0x0000b1b0


	//   ....[28]....
        /*06d4*/ 	.word	0x0000b1d0


	//   ....[29]....
        /*06d8*/ 	.word	0x0000b1f0


	//   ....[30]....
        /*06dc*/ 	.word	0x0000b200


	//   ....[31]....
        /*06e0*/ 	.word	0x0000b210


	//   ....[32]....
        /*06e4*/ 	.word	0x0000b220


	//   ....[33]....
        /*06e8*/ 	.word	0x0000b230


	//   ....[34]....
        /*06ec*/ 	.word	0x0000b240


	//   ....[35]....
        /*06f0*/ 	.word	0x0000b250


	//   ....[36]....
        /*06f4*/ 	.word	0x0000b260


	//   ....[37]....
        /*06f8*/ 	.word	0x0000b270


	//   ....[38]....
        /*06fc*/ 	.word	0x0000b280


	//   ....[39]....
        /*0700*/ 	.word	0x0000b290


	//   ....[40]....
        /*0704*/ 	.word	0x0000b2a0


	//   ....[41]....
        /*0708*/ 	.word	0x0000b2b0


	//   ....[42]....
        /*070c*/ 	.word	0x0000b2c0


	//   ....[43]....
        /*0710*/ 	.word	0x0000b2d0


	//   ....[44]....
        /*0714*/ 	.word	0x0000b2e0


	//   ....[45]....
        /*0718*/ 	.word	0x0000b2f0


	//   ....[46]....
        /*071c*/ 	.word	0x0000b300


	//   ....[47]....
        /*0720*/ 	.word	0x0000b310


	//   ....[48]....
        /*0724*/ 	.word	0x0000b320


	//   ....[49]....
        /*0728*/ 	.word	0x0000b330


	//   ....[50]....
        /*072c*/ 	.word	0x0000b340


	//   ....[51]....
        /*0730*/ 	.word	0x0000b350


	//   ....[52]....
        /*0734*/ 	.word	0x0000b360


	//   ....[53]....
        /*0738*/ 	.word	0x0000b370


	//   ....[54]....
        /*073c*/ 	.word	0x0000b380


	//   ....[55]....
        /*0740*/ 	.word	0x0000b390


	//   ....[56]....
        /*0744*/ 	.word	0x0000b3a0


	//   ....[57]....
        /*0748*/ 	.word	0x0000b3b0


	//   ....[58]....
        /*074c*/ 	.word	0x0000b3c0


	//   ....[59]....
        /*0750*/ 	.word	0x0000b3d0


	//   ....[60]....
        /*0754*/ 	.word	0x0000b3e0


	//   ....[61]....
        /*0758*/ 	.word	0x0000b3f0


	//   ....[62]....
        /*075c*/ 	.word	0x0000b400


	//   ....[63]....
        /*0760*/ 	.word	0x0000b410


	//   ....[64]....
        /*0764*/ 	.word	0x0000b420


	//   ....[65]....
        /*0768*/ 	.word	0x0000b430


	//   ....[66]....
        /*076c*/ 	.word	0x0000b440


	//   ....[67]....
        /*0770*/ 	.word	0x0000b450


	//   ....[68]....
        /*0774*/ 	.word	0x0000b460


	//   ....[69]....
        /*0778*/ 	.word	0x0000b470


	//   ....[70]....
        /*077c*/ 	.word	0x0000b480


	//   ....[71]....
        /*0780*/ 	.word	0x0000b490


	//   ....[72]....
        /*0784*/ 	.word	0x0000b4a0


	//   ....[73]....
        /*0788*/ 	.word	0x0000b4b0


	//   ....[74]....
        /*078c*/ 	.word	0x0000b4c0


	//   ....[75]....
        /*0790*/ 	.word	0x0000b4d0


	//   ....[76]....
        /*0794*/ 	.word	0x0000b4e0


	//   ....[77]....
        /*0798*/ 	.word	0x0000b4f0


	//   ....[78]....
        /*079c*/ 	.word	0x0000b500


	//   ....[79]....
        /*07a0*/ 	.word	0x0000b510


	//   ....[80]....
        /*07a4*/ 	.word	0x0000b520


	//   ....[81]....
        /*07a8*/ 	.word	0x0000b530


	//   ....[82]....
        /*07ac*/ 	.word	0x0000b540


	//   ....[83]....
        /*07b0*/ 	.word	0x0000b550


	//   ....[84]....
        /*07b4*/ 	.word	0x0000b560


	//   ....[85]....
        /*07b8*/ 	.word	0x0000b570


	//   ....[86]....
        /*07bc*/ 	.word	0x0000b580


	//   ....[87]....
        /*07c0*/ 	.word	0x0000b590


	//   ....[88]....
        /*07c4*/ 	.word	0x0000b5a0


	//   ....[89]....
        /*07c8*/ 	.word	0x0000b5b0


	//   ....[90]....
        /*07cc*/ 	.word	0x0000b5c0


	//   ....[91]....
        /*07d0*/ 	.word	0x0000b5d0


	//   ....[92]....
        /*07d4*/ 	.word	0x0000b5e0


	//   ....[93]....
        /*07d8*/ 	.word	0x0000b5f0


	//   ....[94]....
        /*07dc*/ 	.word	0x0000b600


	//   ....[95]....
        /*07e0*/ 	.word	0x0000b610


	//   ....[96]....
        /*07e4*/ 	.word	0x0000b620


	//   ....[97]....
        /*07e8*/ 	.word	0x0000b630


	//   ....[98]....
        /*07ec*/ 	.word	0x0000b640


	//   ....[99]....
        /*07f0*/ 	.word	0x0000b650


	//   ....[100]....
        /*07f4*/ 	.word	0x0000b660


	//   ....[101]....
        /*07f8*/ 	.word	0x0000b670


	//   ....[102]....
        /*07fc*/ 	.word	0x0000b680


	//   ....[103]....
        /*0800*/ 	.word	0x0000b690


	//   ....[104]....
        /*0804*/ 	.word	0x0000b6a0


	//   ....[105]....
        /*0808*/ 	.word	0x0000b6b0


	//   ....[106]....
        /*080c*/ 	.word	0x0000b6c0


	//   ....[107]....
        /*0810*/ 	.word	0x0000b6d0


	//   ....[108]....
        /*0814*/ 	.word	0x0000b6e0


	//   ....[109]....
        /*0818*/ 	.word	0x0000b6f0


	//   ....[110]....
        /*081c*/ 	.word	0x0000b700


	//   ....[111]....
        /*0820*/ 	.word	0x0000b710


	//   ....[112]....
        /*0824*/ 	.word	0x0000b720


	//   ....[113]....
        /*0828*/ 	.word	0x0000b730


	//   ....[114]....
        /*082c*/ 	.word	0x0000b740


	//   ....[115]....
        /*0830*/ 	.word	0x0000c620


	//   ....[116]....
        /*0834*/ 	.word	0x0000c640


	//   ....[117]....
        /*0838*/ 	.word	0x0000c650


	//   ....[118]....
        /*083c*/ 	.word	0x0000c660


	//   ....[119]....
        /*0840*/ 	.word	0x0000cf50


	//   ....[120]....
        /*0844*/ 	.word	0x0000cf70


	//   ....[121]....
        /*0848*/ 	.word	0x0000d0b0


	//   ....[122]....
        /*084c*/ 	.word	0x0000d0d0


	//   ....[123]....
        /*0850*/ 	.word	0x0000d1d0


	//   ....[124]....
        /*0854*/ 	.word	0x0000d1f0


	//   ....[125]....
        /*0858*/ 	.word	0x0000d300


	//   ....[126]....
        /*085c*/ 	.word	0x0000d320


	//   ....[127]....
        /*0860*/ 	.word	0x0000d7b0


	//   ....[128]....
        /*0864*/ 	.word	0x0000d7c0


	//   ....[129]....
        /*0868*/ 	.word	0x0000df70


	//   ....[130]....
        /*086c*/ 	.word	0x0000df80


	//   ....[131]....
        /*0870*/ 	.word	0x0000f070


	//   ....[132]....
        /*0874*/ 	.word	0x0000f0a0


	//   ....[133]....
        /*0878*/ 	.word	0x0000f1c0


	//   ....[134]....
        /*087c*/ 	.word	0x0000f1e0


	//   ....[135]....
        /*0880*/ 	.word	0x0000f2e0


	//   ....[136]....
        /*0884*/ 	.word	0x0000f300


	//   ....[137]....
        /*0888*/ 	.word	0x0000f410


	//   ....[138]....
        /*088c*/ 	.word	0x0000f430


	//   ....[139]....
        /*0890*/ 	.word	0x0000f5c0


	//   ....[140]....
        /*0894*/ 	.word	0x0000f7e0


	//   ....[141]....
        /*0898*/ 	.word	0x0000f810


	//   ....[142]....
        /*089c*/ 	.word	0x0000f840


	//   ....[143]....
        /*08a0*/ 	.word	0x0000f870


	//   ....[144]....
        /*08a4*/ 	.word	0x0000f8a0


	//   ....[145]....
        /*08a8*/ 	.word	0x0000f8e0


	//   ....[146]....
        /*08ac*/ 	.word	0x0000fa60


	//   ....[147]....
        /*08b0*/ 	.word	0x0000fa90


	//   ....[148]....
        /*08b4*/ 	.word	0x0000fac0


	//   ....[149]....
        /*08b8*/ 	.word	0x0000faf0


	//   ....[150]....
        /*08bc*/ 	.word	0x0000fb20


	//   ....[151]....
        /*08c0*/ 	.word	0x0000fb50


	//   ....[152]....
        /*08c4*/ 	.word	0x0000fbe0


	//   ....[153]....
        /*08c8*/ 	.word	0x0000fc30


	//   ....[154]....
        /*08cc*/ 	.word	0x0000fc40


	//   ....[155]....
        /*08d0*/ 	.word	0x0000fce0


	//   ....[156]....
        /*08d4*/ 	.word	0x00011c60


	//   ....[157]....
        /*08d8*/ 	.word	0x00011c90


	//   ....[158]....
        /*08dc*/ 	.word	0x00011cc0


	//   ....[159]....
        /*08e0*/ 	.word	0x00011dd0


	//   ....[160]....
        /*08e4*/ 	.word	0x00011de0


	//   ....[161]....
        /*08e8*/ 	.word	0x00011e70


	//   ....[162]....
        /*08ec*/ 	.word	0x00011e80


	//   ....[163]....
        /*08f0*/ 	.word	0x00011e90


	//   ....[164]....
        /*08f4*/ 	.word	0x00011f20


	//   ....[165]....
        /*08f8*/ 	.word	0x00011fc0


	//   ....[166]....
        /*08fc*/ 	.word	0x000123a0


	//   ....[167]....
        /*0900*/ 	.word	0x000123e0


	//   ....[168]....
        /*0904*/ 	.word	0x00012410


	//   ....[169]....
        /*0908*/ 	.word	0x00012430


	//   ....[170]....
        /*090c*/ 	.word	0x00012500


	//   ....[171]....
        /*0910*/ 	.word	0x00012510


	//   ....[172]....
        /*0914*/ 	.word	0x000125a0


	//   ....[173]....
        /*0918*/ 	.word	0x000125b0


	//   ....[174]....
        /*091c*/ 	.word	0x000125c0


	//   ....[175]....
        /*0920*/ 	.word	0x000125d0


	//   ....[176]....
        /*0924*/ 	.word	0x00012e60


	//   ....[177]....
        /*0928*/ 	.word	0x00012e90


	//   ....[178]....
        /*092c*/ 	.word	0x00012ef0


	//   ....[179]....
        /*0930*/ 	.word	0x00012f50


	//   ....[180]....
        /*0934*/ 	.word	0x00012fa0


	//   ....[181]....
        /*0938*/ 	.word	0x00012ff0


	//   ....[182]....
        /*093c*/ 	.word	0x00013010


	//   ....[183]....
        /*0940*/ 	.word	0x00013050


	//   ....[184]....
        /*0944*/ 	.word	0x00013a50


	//   ....[185]....
        /*0948*/ 	.word	0x00013a60


	//   ....[186]....
        /*094c*/ 	.word	0x00013a70


	//   ....[187]....
        /*0950*/ 	.word	0x00013ab0


	//   ....[188]....
        /*0954*/ 	.word	0x00013af0


	//   ....[189]....
        /*0958*/ 	.word	0x00013b00


	//   ....[190]....
        /*095c*/ 	.word	0x00013b60


	//   ....[191]....
        /*0960*/ 	.word	0x00013b90


	//   ....[192]....
        /*0964*/ 	.word	0x00013bd0


	//   ....[193]....
        /*0968*/ 	.word	0x00013c30


	//   ....[194]....
        /*096c*/ 	.word	0x00014050


	//   ....[195]....
        /*0970*/ 	.word	0x00014060


	//   ....[196]....
        /*0974*/ 	.word	0x00014070


	//   ....[197]....
        /*0978*/ 	.word	0x00014080


	//   ....[198]....
        /*097c*/ 	.word	0x00014090


	//   ....[199]....
        /*0980*/ 	.word	0x000140f0


	//   ....[200]....
        /*0984*/ 	.word	0x00014100


	//   ....[201]....
        /*0988*/ 	.word	0x00014160


	//   ....[202]....
        /*098c*/ 	.word	0x00014190


	//   ....[203]....
        /*0990*/ 	.word	0x000141d0


	//   ....[204]....
        /*0994*/ 	.word	0x000160b0


	//   ....[205]....
        /*0998*/ 	.word	0x00016100


	//   ....[206]....
        /*099c*/ 	.word	0x00016130


	//   ....[207]....
        /*09a0*/ 	.word	0x00016160


	//   ....[208]....
        /*09a4*/ 	.word	0x00016190


	//   ....[209]....
        /*09a8*/ 	.word	0x000161a0


	//   ....[210]....
        /*09ac*/ 	.word	0x000161d0


	//   ....[211]....
        /*09b0*/ 	.word	0x00016220


	//   ....[212]....
        /*09b4*/ 	.word	0x00016380


	//   ....[213]....
        /*09b8*/ 	.word	0x000163b0


	//   ....[214]....
        /*09bc*/ 	.word	0x000163e0


	//   ....[215]....
        /*09c0*/ 	.word	0x00016410


	//   ....[216]....
        /*09c4*/ 	.word	0x00016440


	//   ....[217]....
        /*09c8*/ 	.word	0x00016480


	//   ....[218]....
        /*09cc*/ 	.word	0x00016500


	//   ....[219]....
        /*09d0*/ 	.word	0x00016550


	//   ....[220]....
        /*09d4*/ 	.word	0x00016560


	//   ....[221]....
        /*09d8*/ 	.word	0x000165f0


	//   ....[222]....
        /*09dc*/ 	.word	0x00016c60


	//   ....[223]....
        /*09e0*/ 	.word	0x000171b0


	//   ....[224]....
        /*09e4*/ 	.word	0x00017290


	//   ....[225]....
        /*09e8*/ 	.word	0x00017360


	//   ....[226]....
        /*09ec*/ 	.word	0x000174e0


	//   ....[227]....
        /*09f0*/ 	.word	0x00017570


	//   ....[228]....
        /*09f4*/ 	.word	0x000175d0


	//   ....[229]....
        /*09f8*/ 	.word	0x000176d0


	//   ....[230]....
        /*09fc*/ 	.word	0x00017730


	//   ....[231]....
        /*0a00*/ 	.word	0x00017800


	//   ....[232]....
        /*0a04*/ 	.word	0x000178c0


	//   ....[233]....
        /*0a08*/ 	.word	0x00017990


	//   ....[234]....
        /*0a0c*/ 	.word	0x00017b10


	//   ....[235]....
        /*0a10*/ 	.word	0x00017bd0


	//   ....[236]....
        /*0a14*/ 	.word	0x00017d20


	//   ....[237]....
        /*0a18*/ 	.word	0x00017d70


	//   ....[238]....
        /*0a1c*/ 	.word	0x00017e70


	//   ....[239]....
        /*0a20*/ 	.word	0x00017f20


	//   ....[240]....
        /*0a24*/ 	.word	0x00017f80


	//   ....[241]....
        /*0a28*/ 	.word	0x00018020


	//   ....[242]....
        /*0a2c*/ 	.word	0x000180e0


	//   ....[243]....
        /*0a30*/ 	.word	0x000181d0


	//   ....[244]....
        /*0a34*/ 	.word	0x00018270


	//   ....[245]....
        /*0a38*/ 	.word	0x000182e0


	//   ....[246]....
        /*0a3c*/ 	.word	0x00018360


	//   ....[247]....
        /*0a40*/ 	.word	0x00018430


	//   ....[248]....
        /*0a44*/ 	.word	0x000184b0


	//   ....[249]....
        /*0a48*/ 	.word	0x00018580


	//   ....[250]....
        /*0a4c*/ 	.word	0x00018600


	//   ....[251]....
        /*0a50*/ 	.word	0x000186c0


	//   ....[252]....
        /*0a54*/ 	.word	0x000187f0


	//   ....[253]....
        /*0a58*/ 	.word	0x00018880


	//   ....[254]....
        /*0a5c*/ 	.word	0x000188e0


	//   ....[255]....
        /*0a60*/ 	.word	0x000189c0


	//   ....[0]....
        /*0a64*/ 	.word	0x00018a20


	//   ....[1]....
        /*0a68*/ 	.word	0x00018af0


	//   ....[2]....
        /*0a6c*/ 	.word	0x00018b50


	//   ....[3]....
        /*0a70*/ 	.word	0x00018c20


	//   ....[4]....
        /*0a74*/ 	.word	0x00018c80


	//   ....[5]....
        /*0a78*/ 	.word	0x00018d50


	//   ....[6]....
        /*0a7c*/ 	.word	0x00018e40


	//   ....[7]....
        /*0a80*/ 	.word	0x00018ed0


	//   ....[8]....
        /*0a84*/ 	.word	0x00018f30


	//   ....[9]....
        /*0a88*/ 	.word	0x00019000


	//   ....[10]....
        /*0a8c*/ 	.word	0x00019060


	//   ....[11]....
        /*0a90*/ 	.word	0x00019130


	//   ....[12]....
        /*0a94*/ 	.word	0x00019190


	//   ....[13]....
        /*0a98*/ 	.word	0x00019260


	//   ....[14]....
        /*0a9c*/ 	.word	0x000192c0


	//   ....[15]....
        /*0aa0*/ 	.word	0x00019390


	//   ....[16]....
        /*0aa4*/ 	.word	0x000195e0


	//----- nvinfo : EIATTR_REG_RECONFIG
	.align		4
.L_632:
        /*0aa8*/ 	.byte	0x01, 0x54
	.zero		2


	//----- nvinfo : EIATTR_SYSCALL_OFFSETS
	.align		4
        /*0aac*/ 	.byte	0x04, 0x46
        /*0aae*/ 	.short	(.L_634 - .L_633)


	//   ....[0]....
.L_633:
        /*0ab0*/ 	.word	0x00001bc0


	//   ....[1]....
        /*0ab4*/ 	.word	0x00010f00


	//   ....[2]....
        /*0ab8*/ 	.word	0x00011070


	//   ....[3]....
        /*0abc*/ 	.word	0x000111c0


	//   ....[4]....
        /*0ac0*/ 	.word	0x00011300


	//   ....[5]....
        /*0ac4*/ 	.word	0x00012ab0


	//----- nvinfo : EIATTR_MBARRIER_INSTR_OFFSETS
	.align		4
.L_634:
        /*0ac8*/ 	.byte	0x04, 0x39
        /*0aca*/ 	.short	(.L_636 - .L_635)


	//   ....[0]....
.L_635:
        /*0acc*/ 	.word	0x00000180
        /*0ad0*/ 	.word	0x000000ff
        /*0ad4*/ 	.word	0x00033400
        /*0ad8*/ 	.short	0x0100
        /*0ada*/ 	.byte	0x08
	.zero		1


	//   ....[1]....
        /*0adc*/ 	.word	0x00000190
        /*0ae0*/ 	.word	0x000000ff
        /*0ae4*/ 	.word	0x00033420
        /*0ae8*/ 	.short	0x0100
        /*0aea*/ 	.byte	0x08
	.zero		1


	//   ....[2]....
        /*0aec*/ 	.word	0x00000280
        /*0af0*/ 	.word	0x000000ff
        /*0af4*/ 	.word	0x00033430
        /*0af8*/ 	.short	0x0100
        /*0afa*/ 	.byte	0x08
	.zero		1


	//   ....[3]....
        /*0afc*/ 	.word	0x00000290
        /*0b00*/ 	.word	0x000000ff
        /*0b04*/ 	.word	0x00033440
        /*0b08*/ 	.short	0x0100
        /*0b0a*/ 	.byte	0x08
	.zero		1


	//   ....[4]....
        /*0b0c*/ 	.word	0x000002a0
        /*0b10*/ 	.word	0x000000ff
        /*0b14*/ 	.word	0x00033438
        /*0b18*/ 	.short	0x0100
        /*0b1a*/ 	.byte	0x08
	.zero		1


	//   ....[5]....
        /*0b1c*/ 	.word	0x000002b0
        /*0b20*/ 	.word	0x000000ff
        /*0b24*/ 	.word	0x00033448
        /*0b28*/ 	.short	0x0100
        /*0b2a*/ 	.byte	0x08
	.zero		1


	//   ....[6]....
        /*0b2c*/ 	.word	0x000003e0
        /*0b30*/ 	.word	0x000000ff
        /*0b34*/ 	.word	0x00033450
        /*0b38*/ 	.short	0x0100
        /*0b3a*/ 	.byte	0x08
	.zero		1


	//   ....[7]....
        /*0b3c*/ 	.word	0x000003f0
        /*0b40*/ 	.word	0x000000ff
        /*0b44*/ 	.word	0x00033460
        /*0b48*/ 	.short	0x0100
        /*0b4a*/ 	.byte	0x08
	.zero		1


	//   ....[8]....
        /*0b4c*/ 	.word	0x00000400
        /*0b50*/ 	.word	0x000000ff
        /*0b54*/ 	.word	0x00033458
        /*0b58*/ 	.short	0x0100
        /*0b5a*/ 	.byte	0x08
	.zero		1


	//   ....[9]....
        /*0b5c*/ 	.word	0x00000410
        /*0b60*/ 	.word	0x000000ff
        /*0b64*/ 	.word	0x00033468
        /*0b68*/ 	.short	0x0100
        /*0b6a*/ 	.byte	0x08
	.zero		1


	//   ....[10]....
        /*0b6c*/ 	.word	0x00000500
        /*0b70*/ 	.word	0x000000ff
        /*0b74*/ 	.word	0x00033470
        /*0b78*/ 	.short	0x0100
        /*0b7a*/ 	.byte	0x06
	.zero		1


	//   ....[11]....
        /*0b7c*/ 	.word	0x00000510
        /*0b80*/ 	.word	0x000000ff
        /*0b84*/ 	.word	0x00033480
        /*0b88*/ 	.short	0x0100
        /*0b8a*/ 	.byte	0x06
	.zero		1


	//   ....[12]....
        /*0b8c*/ 	.word	0x00000520
        /*0b90*/ 	.word	0x000000ff
        /*0b94*/ 	.word	0x00033478
        /*0b98*/ 	.short	0x0100
        /*0b9a*/ 	.byte	0x06
	.zero		1


	//   ....[13]....
        /*0b9c*/ 	.word	0x00000530
        /*0ba0*/ 	.word	0x000000ff
        /*0ba4*/ 	.word	0x00033488
        /*0ba8*/ 	.short	0x0100
        /*0baa*/ 	.byte	0x06
	.zero		1


	//   ....[14]....
        /*0bac*/ 	.word	0x00000660
        /*0bb0*/ 	.word	0x000000ff
        /*0bb4*/ 	.word	0x00033490
        /*0bb8*/ 	.short	0x0100
        /*0bba*/ 	.byte	0x08
	.zero		1


	//   ....[15]....
        /*0bbc*/ 	.word	0x00000670
        /*0bc0*/ 	.word	0x000000ff
        /*0bc4*/ 	.word	0x000334a0
        /*0bc8*/ 	.short	0x0100
        /*0bca*/ 	.byte	0x08
	.zero		1


	//   ....[16]....
        /*0bcc*/ 	.word	0x00000680
        /*0bd0*/ 	.word	0x000000ff
        /*0bd4*/ 	.word	0x00033498
        /*0bd8*/ 	.short	0x0100
        /*0bda*/ 	.byte	0x08
	.zero		1


	//   ....[17]....
        /*0bdc*/ 	.word	0x00000690
        /*0be0*/ 	.word	0x000000ff
        /*0be4*/ 	.word	0x000334a8
        /*0be8*/ 	.short	0x0100
        /*0bea*/ 	.byte	0x08
	.zero		1


	//   ....[18]....
        /*0bec*/ 	.word	0x000007e0
        /*0bf0*/ 	.word	0x000000ff
        /*0bf4*/ 	.word	0x000334b0
        /*0bf8*/ 	.short	0x0100
        /*0bfa*/ 	.byte	0x08
	.zero		1


	//   ....[19]....
        /*0bfc*/ 	.word	0x000007f0
        /*0c00*/ 	.word	0x000000ff
        /*0c04*/ 	.word	0x000334c0
        /*0c08*/ 	.short	0x0100
        /*0c0a*/ 	.byte	0x08
	.zero		1


	//   ....[20]....
        /*0c0c*/ 	.word	0x00000800
        /*0c10*/ 	.word	0x000000ff
        /*0c14*/ 	.word	0x000334b8
        /*0c18*/ 	.short	0x0100
        /*0c1a*/ 	.byte	0x08
	.zero		1


	//   ....[21]....
        /*0c1c*/ 	.word	0x00000810
        /*0c20*/ 	.word	0x000000ff
        /*0c24*/ 	.word	0x000334c8
        /*0c28*/ 	.short	0x0100
        /*0c2a*/ 	.byte	0x08
	.zero		1


	//   ....[22]....
        /*0c2c*/ 	.word	0x00001e10
        /*0c30*/ 	.word	0x000000ff
        /*0c34*/ 	.word	0x00033400
        /*0c38*/ 	.short	0x010a
        /*0c3a*/ 	.byte	0x31
	.zero		1


	//   ....[23]....
        /*0c3c*/ 	.word	0x00001ed0
        /*0c40*/ 	.word	0x00000003
        /*0c44*/ 	.word	0x00033430
        /*0c48*/ 	.short	0x010a
        /*0c4a*/ 	.byte	0x3f
	.zero		1


	//   ....[24]....
        /*0c4c*/ 	.word	0x00001f20
        /*0c50*/ 	.word	0x00000003
        /*0c54*/ 	.word	0x00033430
        /*0c58*/ 	.short	0x010a
        /*0c5a*/ 	.byte	0x3f
	.zero		1


	//   ....[25]....
        /*0c5c*/ 	.word	0x00003500
        /*0c60*/ 	.word	0x000000ff
        /*0c64*/ 	.word	0x00000000
        /*0c68*/ 	.short	0x0101
        /*0c6a*/ 	.byte	0x07
	.zero		1


	//   ....[26]....
        /*0c6c*/ 	.word	0x00005ff0
        /*0c70*/ 	.word	0x000000ff
        /*0c74*/ 	.word	0x00033430
        /*0c78*/ 	.short	0x010a
        /*0c7a*/ 	.byte	0x06
	.zero		1


	//   ....[27]....
        /*0c7c*/ 	.word	0x00006030
        /*0c80*/ 	.word	0x000000ff
        /*0c84*/ 	.word	0x00033430
        /*0c88*/ 	.short	0x010a
        /*0c8a*/ 	.byte	0x06
	.zero		1


	//   ....[28]....
        /*0c8c*/ 	.word	0x00006cb0
        /*0c90*/ 	.word	0x000000ff
        /*0c94*/ 	.word	0x00033450
        /*0c98*/ 	.short	0x010a
        /*0c9a*/ 	.byte	0x06
	.zero		1


	//   ....[29]....
        /*0c9c*/ 	.word	0x00006cf0
        /*0ca0*/ 	.word	0x000000ff
        /*0ca4*/ 	.word	0x00033450
        /*0ca8*/ 	.short	0x010a
        /*0caa*/ 	.byte	0x06
	.zero		1


	//   ....[30]....
        /*0cac*/ 	.word	0x00007680
        /*0cb0*/ 	.word	0x000000ff
        /*0cb4*/ 	.word	0x00000000
        /*0cb8*/ 	.short	0x0101
        /*0cba*/ 	.byte	0x07
	.zero		1


	//   ....[31]....
        /*0cbc*/ 	.word	0x00009050
        /*0cc0*/ 	.word	0x000000ff
        /*0cc4*/ 	.word	0x00000000
        /*0cc8*/ 	.short	0x0101
        /*0cca*/ 	.byte	0x07
	.zero		1


	//   ....[32]....
        /*0ccc*/ 	.word	0x000098e0
        /*0cd0*/ 	.word	0x000000ff
        /*0cd4*/ 	.word	0x00033450
        /*0cd8*/ 	.short	0x010a
        /*0cda*/ 	.byte	0x05
	.zero		1


	//   ....[33]....
        /*0cdc*/ 	.word	0x00009920
        /*0ce0*/ 	.word	0x000000ff
        /*0ce4*/ 	.word	0x00033450
        /*0ce8*/ 	.short	0x010a
        /*0cea*/ 	.byte	0x05
	.zero		1


	//   ....[34]....
        /*0cec*/ 	.word	0x0000a120
        /*0cf0*/ 	.word	0x000000ff
        /*0cf4*/ 	.word	0x00000000
        /*0cf8*/ 	.short	0x0101
        /*0cfa*/ 	.byte	0x04
	.zero		1


	//   ....[35]....
        /*0cfc*/ 	.word	0x0000cf40
        /*0d00*/ 	.word	0x000000ff
        /*0d04*/ 	.word	0x00000000
        /*0d08*/ 	.short	0x0101
        /*0d0a*/ 	.byte	0x08
	.zero		1


	//   ....[36]....
        /*0d0c*/ 	.word	0x0000d5c0
        /*0d10*/ 	.word	0x000000ff
        /*0d14*/ 	.word	0x00000000
        /*0d18*/ 	.short	0x0101
        /*0d1a*/ 	.byte	0x08
	.zero		1


	//   ....[37]....
        /*0d1c*/ 	.word	0x00011980
        /*0d20*/ 	.word	0x00000004
        /*0d24*/ 	.word	0x00033480
        /*0d28*/ 	.short	0x010a
        /*0d2a*/ 	.byte	0x3f
	.zero		1


	//   ....[38]....
        /*0d2c*/ 	.word	0x00012090
        /*0d30*/ 	.word	0x00000004
        /*0d34*/ 	.word	0x00033470
        /*0d38*/ 	.short	0x0107
        /*0d3a*/ 	.byte	0x3f
	.zero		1


	//   ....[39]....
        /*0d3c*/ 	.word	0x00012150
        /*0d40*/ 	.word	0x00000004
        /*0d44*/ 	.word	0x00033470
        /*0d48*/ 	.short	0x0101
        /*0d4a*/ 	.byte	0x3f
	.zero		1


	//   ....[40]....
        /*0d4c*/ 	.word	0x00012180
        /*0d50*/ 	.word	0x00000004
        /*0d54*/ 	.word	0x00033440
        /*0d58*/ 	.short	0x010a
        /*0d5a*/ 	.byte	0x3f
	.zero		1


	//   ....[41]....
        /*0d5c*/ 	.word	0x000127f0
        /*0d60*/ 	.word	0x00000004
        /*0d64*/ 	.word	0x00033430
        /*0d68*/ 	.short	0x0107
        /*0d6a*/ 	.byte	0x3f
	.zero		1


	//   ....[42]....
        /*0d6c*/ 	.word	0x000128c0
        /*0d70*/ 	.word	0x00000004
        /*0d74*/ 	.word	0x00033430
        /*0d78*/ 	.short	0x0101
        /*0d7a*/ 	.byte	0x3f
	.zero		1


	//   ....[43]....
        /*0d7c*/ 	.word	0x00013160
        /*0d80*/ 	.word	0x00000012
        /*0d84*/ 	.word	0x00033400
        /*0d88*/ 	.short	0x0107
        /*0d8a*/ 	.byte	0x3f
	.zero		1


	//   ....[44]....
        /*0d8c*/ 	.word	0x00013260
        /*0d90*/ 	.word	0x00000012
        /*0d94*/ 	.word	0x00033400
        /*0d98*/ 	.short	0x0101
        /*0d9a*/ 	.byte	0x3f
	.zero		1


	//   ....[45]....
        /*0d9c*/ 	.word	0x00013280
        /*0da0*/ 	.word	0x00000012
        /*0da4*/ 	.word	0x00033420
        /*0da8*/ 	.short	0x010a
        /*0daa*/ 	.byte	0x3f
	.zero		1


	//   ....[46]....
        /*0dac*/ 	.word	0x000137a0
        /*0db0*/ 	.word	0x00000004
        /*0db4*/ 	.word	0x00033480
        /*0db8*/ 	.short	0x010a
        /*0dba*/ 	.byte	0x3f
	.zero		1


	//   ....[47]....
        /*0dbc*/ 	.word	0x00013cd0
        /*0dc0*/ 	.word	0x00000004
        /*0dc4*/ 	.word	0x00033470
        /*0dc8*/ 	.short	0x0107
        /*0dca*/ 	.byte	0x3f
	.zero		1


	//   ....[48]....
        /*0dcc*/ 	.word	0x00013d90
        /*0dd0*/ 	.word	0x00000004
        /*0dd4*/ 	.word	0x00033470
        /*0dd8*/ 	.short	0x0101
        /*0dda*/ 	.byte	0x3f
	.zero		1


	//   ....[49]....
        /*0ddc*/ 	.word	0x00013dc0
        /*0de0*/ 	.word	0x00000004
        /*0de4*/ 	.word	0x00033440
        /*0de8*/ 	.short	0x010a
        /*0dea*/ 	.byte	0x3f
	.zero		1


	//   ....[50]....
        /*0dec*/ 	.word	0x000142c0
        /*0df0*/ 	.word	0x00000004
        /*0df4*/ 	.word	0x00033430
        /*0df8*/ 	.short	0x0107
        /*0dfa*/ 	.byte	0x3f
	.zero		1


	//   ....[51]....
        /*0dfc*/ 	.word	0x00014390
        /*0e00*/ 	.word	0x00000004
        /*0e04*/ 	.word	0x00033430
        /*0e08*/ 	.short	0x0101
        /*0e0a*/ 	.byte	0x3f
	.zero		1


	//   ....[52]....
        /*0e0c*/ 	.word	0x00014410
        /*0e10*/ 	.word	0x00000002
        /*0e14*/ 	.word	0x00033470
        /*0e18*/ 	.short	0x010a
        /*0e1a*/ 	.byte	0x3f
	.zero		1


	//   ....[53]....
        /*0e1c*/ 	.word	0x000144a0
        /*0e20*/ 	.word	0x00000002
        /*0e24*/ 	.word	0x00033460
        /*0e28*/ 	.short	0x010a
        /*0e2a*/ 	.byte	0x3f
	.zero		1


	//   ....[54]....
        /*0e2c*/ 	.word	0x00014fb0
        /*0e30*/ 	.word	0x00000002
        /*0e34*/ 	.word	0x00033450
        /*0e38*/ 	.short	0x0101
        /*0e3a*/ 	.byte	0x3f
	.zero		1


	//   ....[55]....
        /*0e3c*/ 	.word	0x00015040
        /*0e40*/ 	.word	0x00000002
        /*0e44*/ 	.word	0x00000000
        /*0e48*/ 	.short	0x0101
        /*0e4a*/ 	.byte	0x3f
	.zero		1


	//   ....[56]....
        /*0e4c*/ 	.word	0x00015210
        /*0e50*/ 	.word	0x00000000
        /*0e54*/ 	.word	0x00033470
        /*0e58*/ 	.short	0x010a
        /*0e5a*/ 	.byte	0x3f
	.zero		1


	//   ....[57]....
        /*0e5c*/ 	.word	0x00015290
        /*0e60*/ 	.word	0x00000000
        /*0e64*/ 	.word	0x00033460
        /*0e68*/ 	.short	0x010a
        /*0e6a*/ 	.byte	0x3f
	.zero		1


	//   ....[58]....
        /*0e6c*/ 	.word	0x00015db0
        /*0e70*/ 	.word	0x00000000
        /*0e74*/ 	.word	0x00033450
        /*0e78*/ 	.short	0x0101
        /*0e7a*/ 	.byte	0x3f
	.zero		1


	//   ....[59]....
        /*0e7c*/ 	.word	0x00015e50
        /*0e80*/ 	.word	0x00000000
        /*0e84*/ 	.word	0x00000000
        /*0e88*/ 	.short	0x0101
        /*0e8a*/ 	.byte	0x3f
	.zero		1


	//   ....[60]....
        /*0e8c*/ 	.word	0x00016be0
        /*0e90*/ 	.word	0x00000005
        /*0e94*/ 	.word	0x00033420
        /*0e98*/ 	.short	0x010a
        /*0e9a*/ 	.byte	0x3f
	.zero		1


	//   ....[61]....
        /*0e9c*/ 	.word	0x00016d60
        /*0ea0*/ 	.word	0x00000003
        /*0ea4*/ 	.word	0x00033440
        /*0ea8*/ 	.short	0x010a
        /*0eaa*/ 	.byte	0x3f
	.zero		1


	//   ....[62]....
        /*0eac*/ 	.word	0x00016e00
        /*0eb0*/ 	.word	0x00000005
        /*0eb4*/ 	.word	0x00033440
        /*0eb8*/ 	.short	0x010a
        /*0eba*/ 	.byte	0x3f
	.zero		1


	//   ....[63]....
        /*0ebc*/ 	.word	0x00016e40
        /*0ec0*/ 	.word	0x00000003
        /*0ec4*/ 	.word	0x00033460
        /*0ec8*/ 	.short	0x010a
        /*0eca*/ 	.byte	0x3f
	.zero		1


	//   ....[64]....
        /*0ecc*/ 	.word	0x00016e80
        /*0ed0*/ 	.word	0x00000005
        /*0ed4*/ 	.word	0x00033460
        /*0ed8*/ 	.short	0x010a
        /*0eda*/ 	.byte	0x3f
	.zero		1


	//   ....[65]....
        /*0edc*/ 	.word	0x00016ec0
        /*0ee0*/ 	.word	0x00000003
        /*0ee4*/ 	.word	0x00033480
        /*0ee8*/ 	.short	0x010a
        /*0eea*/ 	.byte	0x3f
	.zero		1


	//   ....[66]....
        /*0eec*/ 	.word	0x00016f00
        /*0ef0*/ 	.word	0x00000005
        /*0ef4*/ 	.word	0x00033480
        /*0ef8*/ 	.short	0x010a
        /*0efa*/ 	.byte	0x3f
	.zero		1


	//   ....[67]....
        /*0efc*/ 	.word	0x00016f70
        /*0f00*/ 	.word	0x00000003
        /*0f04*/ 	.word	0x00033400
        /*0f08*/ 	.short	0x010a
        /*0f0a*/ 	.byte	0x3f
	.zero		1


	//   ....[68]....
        /*0f0c*/ 	.word	0x00016fc0
        /*0f10*/ 	.word	0x00000003
        /*0f14*/ 	.word	0x00033430
        /*0f18*/ 	.short	0x010a
        /*0f1a*/ 	.byte	0x3f
	.zero		1


	//   ....[69]....
        /*0f1c*/ 	.word	0x00017020
        /*0f20*/ 	.word	0x00000008
        /*0f24*/ 	.word	0x00033430
        /*0f28*/ 	.short	0x010a
        /*0f2a*/ 	.byte	0x3f
	.zero		1


	//   ....[70]....
        /*0f2c*/ 	.word	0x00017080
        /*0f30*/ 	.word	0x00000008
        /*0f34*/ 	.word	0x00033450
        /*0f38*/ 	.short	0x010a
        /*0f3a*/ 	.byte	0x3f
	.zero		1


	//   ....[71]....
        /*0f3c*/ 	.word	0x000170e0
        /*0f40*/ 	.word	0x00000005
        /*0f44*/ 	.word	0x00033450
        /*0f48*/ 	.short	0x010a
        /*0f4a*/ 	.byte	0x3f
	.zero		1


	//   ....[72]....
        /*0f4c*/ 	.word	0x000171e0
        /*0f50*/ 	.word	0x00000004
        /*0f54*/ 	.word	0x00033480
        /*0f58*/ 	.short	0x010a
        /*0f5a*/ 	.byte	0x3f
	.zero		1


	//   ....[73]....
        /*0f5c*/ 	.word	0x00017a60
        /*0f60*/ 	.word	0x00000004
        /*0f64*/ 	.word	0x00033440
        /*0f68*/ 	.short	0x010a
        /*0f6a*/ 	.byte	0x3f
	.zero		1


	//   ....[74]....
        /*0f6c*/ 	.word	0x000186f0
        /*0f70*/ 	.word	0x00000012
        /*0f74*/ 	.word	0x00033420
        /*0f78*/ 	.short	0x010a
        /*0f7a*/ 	.byte	0x3f
	.zero		1


	//   ....[75]....
        /*0f7c*/ 	.word	0x00018740
        /*0f80*/ 	.word	0x00000004
        /*0f84*/ 	.word	0x00033480
        /*0f88*/ 	.short	0x010a
        /*0f8a*/ 	.byte	0x3f
	.zero		1


	//   ....[76]....
        /*0f8c*/ 	.word	0x00018d90
        /*0f90*/ 	.word	0x00000004
        /*0f94*/ 	.word	0x00033440
        /*0f98*/ 	.short	0x010a
        /*0f9a*/ 	.byte	0x3f
	.zero		1


	//   ....[77]....
        /*0f9c*/ 	.word	0x000193c0
        /*0fa0*/ 	.word	0x00000002
        /*0fa4*/ 	.word	0x00033470
        /*0fa8*/ 	.short	0x010a
        /*0faa*/ 	.byte	0x3f
	.zero		1


	//   ....[78]....
        /*0fac*/ 	.word	0x00019410
        /*0fb0*/ 	.word	0x00000002
        /*0fb4*/ 	.word	0x00033460
        /*0fb8*/ 	.short	0x010a
        /*0fba*/ 	.byte	0x3f
	.zero		1


	//   ....[79]....
        /*0fbc*/ 	.word	0x00019460
        /*0fc0*/ 	.word	0x00000000
        /*0fc4*/ 	.word	0x00033470
        /*0fc8*/ 	.short	0x010a
        /*0fca*/ 	.byte	0x3f
	.zero		1


	//   ....[80]....
        /*0fcc*/ 	.word	0x000194b0
        /*0fd0*/ 	.word	0x00000000
        /*0fd4*/ 	.word	0x00033460
        /*0fd8*/ 	.short	0x010a
        /*0fda*/ 	.byte	0x3f
	.zero		1


	//   ....[81]....
        /*0fdc*/ 	.word	0x00019500
        /*0fe0*/ 	.word	0x00000005
        /*0fe4*/ 	.word	0x00033420
        /*0fe8*/ 	.short	0x010a
        /*0fea*/ 	.byte	0x3f
	.zero		1


	//   ....[82]....
        /*0fec*/ 	.word	0x000196a0
        /*0ff0*/ 	.word	0x00000003
        /*0ff4*/ 	.word	0x00033440
        /*0ff8*/ 	.short	0x010a
        /*0ffa*/ 	.byte	0x3f
	.zero		1


	//   ....[83]....
        /*0ffc*/ 	.word	0x000196f0
        /*1000*/ 	.word	0x00000005
        /*1004*/ 	.word	0x00033440
        /*1008*/ 	.short	0x010a
        /*100a*/ 	.byte	0x3f
	.zero		1


	//   ....[84]....
        /*100c*/ 	.word	0x00019740
        /*1010*/ 	.word	0x00000003
        /*1014*/ 	.word	0x00033460
        /*1018*/ 	.short	0x010a
        /*101a*/ 	.byte	0x3f
	.zero		1


	//   ....[85]....
        /*101c*/ 	.word	0x00019790
        /*1020*/ 	.word	0x00000005
        /*1024*/ 	.word	0x00033460
        /*1028*/ 	.short	0x010a
        /*102a*/ 	.byte	0x3f
	.zero		1


	//   ....[86]....
        /*102c*/ 	.word	0x000197e0
        /*1030*/ 	.word	0x00000003
        /*1034*/ 	.word	0x00033480
        /*1038*/ 	.short	0x010a
        /*103a*/ 	.byte	0x3f
	.zero		1


	//----- nvinfo : EIATTR_NUM_MBARRIERS
	.align		4
.L_636:
        /*103c*/ 	.byte	0x03, 0x38
        /*103e*/ 	.short	0x0016


	//----- nvinfo : EIATTR_EXIT_INSTR_OFFSETS
	.align		4
        /*1040*/ 	.byte	0x04, 0x1c
        /*1042*/ 	.short	(.L_638 - .L_637)


	//   ....[0]....
.L_637:
        /*1044*/ 	.word	0x000009c0


	//   ....[1]....
        /*1048*/ 	.word	0x0000f570


	//   ....[2]....
        /*104c*/ 	.word	0x00016f50


	//----- nvinfo : EIATTR_MAX_THREADS
	.align		4
.L_638:
        /*1050*/ 	.byte	0x04, 0x05
        /*1052*/ 	.short	(.L_640 - .L_639)
.L_639:
        /*1054*/ 	.word	0x00000180
        /*1058*/ 	.word	0x00000001
        /*105c*/ 	.word	0x00000001


	//----- nvinfo : EIATTR_CRS_STACK_SIZE
	.align		4
.L_640:
        /*1060*/ 	.byte	0x04, 0x1e
        /*1062*/ 	.short	(.L_642 - .L_641)
.L_641:
        /*1064*/ 	.word	0x00000000


	//----- nvinfo : EIATTR_CBANK_PARAM_SIZE
	.align		4
.L_642:
        /*1068*/ 	.byte	0x03, 0x19
        /*106a*/ 	.short	0x0af0


	//----- nvinfo : EIATTR_PARAM_CBANK
	.align		4
        /*106c*/ 	.byte	0x04, 0x0a
        /*106e*/ 	.short	(.L_644 - .L_643)
	.align		4
.L_643:
        /*1070*/ 	.word	index@(.nv.constant0._ZN7cutlass13device_kernelIN5flash11enable_sm90INS1_16FlashAttnFwdSm90INS1_25CollectiveMainloopFwdSm90ILi2EN4cute5tupleIJNS5_1CILi1EEES8_S8_EEENS6_IJNS7_ILi128EEENS7_ILi160EEENS7_ILi192EEEEEELi192ENS_12float_e4m3_tEfNS_4arch4Sm90ELb0ELb0ELb1ELb1ELb1ELb0ELb0ELb1ELb1ELb1ELb1ELb0EEENS1_21CollectiveEpilogueFwdINS6_IJSA_SC_SB_EEES9_NS_10bfloat16_tESG_Li256ELb1ELb1ELb1ELb1EEENS1_36VarlenDynamicPersistentTileSchedulerILi128ELi160ELi256ELi128ELb1ELb1ELb1ELb0ELb1ELb1EEEEEEEEEvNT_6ParamsE)
        /*1074*/ 	.short	0x0210
        /*1076*/ 	.short	0x0af0


	//----- nvinfo : EIATTR_SW_WAR
	.align		4
.L_644:
        /*1078*/ 	.byte	0x04, 0x36
        /*107a*/ 	.short	(.L_646 - .L_645)
.L_645:
        /*107c*/ 	.word	0x00000008
.L_646:


//--------------------- .nv.info._ZN7cutlass13device_kernelIN5flash11enable_sm90INS1_16FlashAttnFwdSm90INS1_25CollectiveMainloopFwdSm90ILi2EN4cute5tupleIJNS5_1CILi1EEES8_S8_EEENS6_IJNS7_ILi128EEENS7_ILi160EEENS7_ILi192EEEEEELi192ENS_12float_e4m3_tEfNS_4arch4Sm90ELb0ELb0ELb1ELb1ELb1ELb1ELb0ELb1ELb1ELb1ELb1ELb0EEENS1_21CollectiveEpilogueFwdINS6_IJSA_SC_SB_EEES9_NS_10bfloat16_tESG_Li256ELb1ELb1ELb1ELb1EEENS1_36VarlenDynamicPersistentTileSchedulerILi128ELi160ELi256ELi128ELb1ELb1ELb1ELb0ELb1ELb1EEEEEEEEEvNT_6ParamsE --------------------------
	.section	.nv.info._ZN7cutlass13device_kernelIN5flash11enable_sm90INS1_16FlashAttnFwdSm90INS1_25CollectiveMainloopFwdSm90ILi2EN4cute5tupleIJNS5_1CILi1EEES8_S8_EEENS6_IJNS7_ILi128EEENS7_ILi160EEENS7_ILi192EEEEEELi192ENS_12float_e4m3_tEfNS_4arch4Sm90ELb0ELb0ELb1ELb1ELb1ELb1ELb0ELb1ELb1ELb1ELb1ELb0EEENS1_21CollectiveEpilogueFwdINS6_IJSA_SC_SB_EEES9_NS_10bfloat16_tESG_Li256ELb1ELb1ELb1ELb1EEENS1_36VarlenDynamicPersistentTileSchedulerILi128ELi160ELi256ELi128ELb1ELb1ELb1ELb0ELb1ELb1EEEEEEEEEvNT_6ParamsE,"",@"SHT_CUDA_INFO"
	.sectionflags	@""
	.align	4


	//----- nvinfo : EIATTR_CUDA_API_VERSION
	.align		4
        /*0000*/ 	.byte	0x04, 0x37
        /*0002*/ 	.short	(.L_648 - .L_647)
.L_647:
        /*0004*/ 	.word	0x00000082


	//----- nvinfo : EIATTR_KPARAM_INFO
	.align		4
.L_648:
        /*0008*/ 	.byte	0x04, 0x17
        /*000a*/ 	.short	(.L_650 - .L_649)
.L_649:
        /*000c*/ 	.word	0x00000000
        /*0010*/ 	.short	0x0000
        /*0012*/ 	.short	0x0070
        /*0014*/ 	.byte	0x00, 0xf0, 0x01, 0x2a


	//----- nvinfo : EIATTR_SPARSE_MMA_MASK
	.align		4
.L_650:
        /*0018*/ 	.byte	0x03, 0x50
        /*001a*/ 	.short	0x0000


	//----- nvinfo : EIATTR_MAXREG_COUNT
	.align		4
        /*001c*/ 	.byte	0x03, 0x1b
        /*001e*/ 	.short	0x00a8


	//----- nvinfo : EIATTR_NUM_BARRIERS
	.align		4
        /*0020*/ 	.byte	0x02, 0x4c
        /*0022*/ 	.byte	0x10
	.zero		1


	//----- nvinfo : EIATTR_EXTERNS
	.align		4
        /*0024*/ 	.byte	0x04, 0x0f
        /*0026*/ 	.short	(.L_652 - .L_651)


	//   ....[0]....
	.align		4
.L_651:
        /*0028*/ 	.word	index@(__assertfail)


	//----- nvinfo : EIATTR_ANNOTATIONS
	.align		4
.L_652:
        /*002c*/ 	.byte	0x04, 0x55
        /*002e*/ 	.short	(.L_654 - .L_653)


	//   ....[0]....
.L_653:
        /* <DEDUP_REMOVED lines=177> */


	//----- nvinfo : EIATTR_MERCURY_ISA_VERSION
	.align		4
.L_654:
        /*0b28*/ 	.byte	0x03, 0x5f
        /*0b2a*/ 	.short	0x0101


	//----- nvinfo : EIATTR_UNUSED_LOAD_BYTE_OFFSET
	.align		4
        /*0b2c*/ 	.byte	0x04, 0x44
        /*0b2e*/ 	.short	(.L_656 - .L_655)


	//   ....[0]....
.L_655:
        /*0b30*/ 	.word	0x00000a90
        /*0b34*/ 	.word	0x0000fff0


	//   ....[1]....
        /*0b38*/ 	.word	0x00022180
        /*0b3c*/ 	.word	0x0000fff0


	//----- nvinfo : EIATTR_INT_WARP_WIDE_INSTR_OFFSETS
	.align		4
.L_656:
        /*0b40*/ 	.byte	0x04, 0x31
        /*0b42*/ 	.short	(.L_658 - .L_657)


	//   ....[0]....
.L_657:
        /*0b44*/ 	.word	0x00000130


	//   ....[1]....
        /*0b48*/ 	.word	0x00000170


	//   ....[2]....
        /*0b4c*/ 	.word	0x000001e0


	//   ....[3]....
        /*0b50*/ 	.word	0x0002abf0


	//   ....[4]....
        /*0b54*/ 	.word	0x0002ac80


	//   ....[5]....
        /*0b58*/ 	.word	0x0002f2c0


	//   ....[6]....
        /*0b5c*/ 	.word	0x0002f350


	//----- nvinfo : EIATTR_COOP_GROUP_MASK_REGIDS
	.align		4
.L_658:
        /*0b60*/ 	.byte	0x04, 0x29
        /*0b62*/ 	.short	(.L_660 - .L_659)


	//   ....[0]....
.L_659:
        /*0b64*/ 	.word	0xffffffff


	//   ....[1]....
        /*0b68*/ 	.word	0xffffffff


	//   ....[2]....
        /*0b6c*/ 	.word	0xffffffff


	//   ....[3]....
        /*0b70*/ 	.word	0xffffffff


	//   ....[4]....
        /*0b74*/ 	.word	0xffffffff


	//   ....[5]....
        /*0b78*/ 	.word	0xffffffff


	//   ....[6]....
        /*0b7c*/ 	.word	0xffffffff


	//   ....[7]....
        /*0b80*/ 	.word	0xffffffff


	//   ....[8]....
        /*0b84*/ 	.word	0xffffffff


	//   ....[9]....
        /*0b88*/ 	.word	0xffffffff


	//   ....[10]....
        /*0b8c*/ 	.word	0xffffffff


	//   ....[11]....
        /*0b90*/ 	.word	0xffffffff


	//   ....[12]....
        /*0b94*/ 	.word	0xffffffff


	//   ....[13]....
        /*0b98*/ 	.word	0xffffffff


	//   ....[14]....
        /*0b9c*/ 	.word	0xffffffff


	//   ....[15]....
        /*0ba0*/ 	.word	0xffffffff


	//   ....[16]....
        /*0ba4*/ 	.word	0xffffffff


	//   ....[17]....
        /*0ba8*/ 	.word	0xffffffff


	//   ....[18]....
        /*0bac*/ 	.word	0xffffffff


	//   ....[19]....
        /*0bb0*/ 	.word	0xffffffff


	//   ....[20]....
        /*0bb4*/ 	.word	0xffffffff


	//   ....[21]....
        /*0bb8*/ 	.word	0xffffffff


	//   ....[22]....
        /*0bbc*/ 	.word	0xffffffff


	//   ....[23]....
        /*0bc0*/ 	.word	0xffffffff


	//   ....[24]....
        /*0bc4*/ 	.word	0xffffffff


	//   ....[25]....
        /*0bc8*/ 	.word	0xffffffff


	//   ....[26]....
        /*0bcc*/ 	.word	0xffffffff


	//   ....[27]....
        /*0bd0*/ 	.word	0xffffffff


	//   ....[28]....
        /*0bd4*/ 	.word	0xffffffff


	//   ....[29]....
        /*0bd8*/ 	.word	0xffffffff


	//   ....[30]....
        /*0bdc*/ 	.word	0xffffffff


	//   ....[31]....
        /*0be0*/ 	.word	0xffffffff


	//   ....[32]....
        /*0be4*/ 	.word	0xffffffff


	//   ....[33]....
        /*0be8*/ 	.word	0xffffffff


	//   ....[34]....
        /*0bec*/ 	.word	0xffffffff


	//   ....[35]....
        /*0bf0*/ 	.word	0xffffffff


	//   ....[36]....
        /*0bf4*/ 	.word	0xffffffff


	//   ....[37]....
        /*0bf8*/ 	.word	0xffffffff


	//   ....[38]....
        /*0bfc*/ 	.word	0xffffffff


	//   ....[39]....
        /*0c00*/ 	.word	0xffffffff


	//   ....[40]....
        /*0c04*/ 	.word	0xffffffff


	//   ....[41]....
        /*0c08*/ 	.word	0xffffffff


	//   ....[42]....
        /*0c0c*/ 	.word	0xffffffff


	//   ....[43]....
        /*0c10*/ 	.word	0xffffffff


	//   ....[44]....
        /*0c14*/ 	.word	0xffffffff


	//   ....[45]....
        /*0c18*/ 	.word	0xffffffff


	//   ....[46]....
        /*0c1c*/ 	.word	0xffffffff


	//   ....[47]....
        /*0c20*/ 	.word	0xffffffff


	//   ....[48]....
        /*0c24*/ 	.word	0xffffffff


	//   ....[49]....
        /*0c28*/ 	.word	0xffffffff


	//   ....[50]....
        /*0c2c*/ 	.word	0xffffffff


	//   ....[51]....
        /*0c30*/ 	.word	0xffffffff


	//   ....[52]....
        /*0c34*/ 	.word	0xffffffff


	//   ....[53]....
        /*0c38*/ 	.word	0xffffffff


	//   ....[54]....
        /*0c3c*/ 	.word	0xffffffff


	//   ....[55]....
        /*0c40*/ 	.word	0xffffffff


	//   ....[56]....
        /*0c44*/ 	.word	0xffffffff


	//   ....[57]....
        /*0c48*/ 	.word	0xffffffff


	//   ....[58]....
        /*0c4c*/ 	.word	0xffffffff


	//   ....[59]....
        /*0c50*/ 	.word	0xffffffff


	//   ....[60]....
        /*0c54*/ 	.word	0xffffffff


	//   ....[61]....
        /*0c58*/ 	.word	0xffffffff


	//   ....[62]....
        /*0c5c*/ 	.word	0xffffffff


	//   ....[63]....
        /*0c60*/ 	.word	0xffffffff


	//   ....[64]....
        /*0c64*/ 	.word	0xffffffff


	//   ....[65]....
        /*0c68*/ 	.word	0xffffffff


	//   ....[66]....
        /*0c6c*/ 	.word	0xffffffff


	//   ....[67]....
        /*0c70*/ 	.word	0xffffffff


	//   ....[68]....
        /*0c74*/ 	.word	0xffffffff


	//   ....[69]....
        /*0c78*/ 	.word	0xffffffff


	//   ....[70]....
        /*0c7c*/ 	.word	0xffffffff


	//   ....[71]....
        /*0c80*/ 	.word	0xffffffff


	//   ....[72]....
        /*0c84*/ 	.word	0xffffffff


	//   ....[73]....
        /*0c88*/ 	.word	0xffffffff


	//   ....[74]....
        /*0c8c*/ 	.word	0xffffffff


	//   ....[75]....
        /*0c90*/ 	.word	0xffffffff


	//   ....[76]....
        /*0c94*/ 	.word	0xffffffff


	//   ....[77]....
        /*0c98*/ 	.word	0xffffffff


	//   ....[78]....
        /*0c9c*/ 	.word	0xffffffff


	//   ....[79]....
        /*0ca0*/ 	.word	0xffffffff


	//   ....[80]....
        /*0ca4*/ 	.word	0xffffffff


	//   ....[81]....
        /*0ca8*/ 	.word	0xffffffff


	//   ....[82]....
        /*0cac*/ 	.word	0xffffffff


	//   ....[83]....
        /*0cb0*/ 	.word	0xffffffff


	//   ....[84]....
        /*0cb4*/ 	.word	0xffffffff


	//   ....[85]....
        /*0cb8*/ 	.word	0xffffffff


	//   ....[86]....
        /*0cbc*/ 	.word	0xffffffff


	//   ....[87]....
        /*0cc0*/ 	.word	0xffffffff


	//   ....[88]....
        /*0cc4*/ 	.word	0xffffffff


	//   ....[89]....
        /*0cc8*/ 	.word	0xffffffff


	//   ....[90]....
        /*0ccc*/ 	.word	0xffffffff


	//   ....[91]....
        /*0cd0*/ 	.word	0xffffffff


	//   ....[92]....
        /*0cd4*/ 	.word	0xffffffff


	//   ....[93]....
        /*0cd8*/ 	.word	0xffffffff


	//   ....[94]....
        /*0cdc*/ 	.word	0xffffffff


	//   ....[95]....
        /*0ce0*/ 	.word	0xffffffff


	//   ....[96]....
        /*0ce4*/ 	.word	0xffffffff


	//   ....[97]....
        /*0ce8*/ 	.word	0xffffffff


	//   ....[98]....
        /*0cec*/ 	.word	0xffffffff


	//   ....[99]....
        /*0cf0*/ 	.word	0xffffffff


	//   ....[100]....
        /*0cf4*/ 	.word	0xffffffff


	//   ....[101]....
        /*0cf8*/ 	.word	0xffffffff


	//   ....[102]....
        /*0cfc*/ 	.word	0xffffffff


	//   ....[103]....
        /*0d00*/ 	.word	0xffffffff


	//   ....[104]....
        /*0d04*/ 	.word	0xffffffff


	//   ....[105]....
        /*0d08*/ 	.word	0xffffffff


	//   ....[106]....
        /*0d0c*/ 	.word	0xffffffff


	//   ....[107]....
        /*0d10*/ 	.word	0xffffffff


	//   ....[108]....
        /*0d14*/ 	.word	0xffffffff


	//   ....[109]....
        /*0d18*/ 	.word	0xffffffff


	//   ....[110]....
        /*0d1c*/ 	.word	0xffffffff


	//   ....[111]....
        /*0d20*/ 	.word	0xffffffff


	//   ....[112]....
        /*0d24*/ 	.word	0xffffffff


	//   ....[113]....
        /*0d28*/ 	.word	0xffffffff


	//   ....[114]....
        /*0d2c*/ 	.word	0xffffffff


	//   ....[115]....
        /*0d30*/ 	.word	0xffffffff


	//   ....[116]....
        /*0d34*/ 	.word	0xffffffff


	//   ....[117]....
        /*0d38*/ 	.word	0xffffffff


	//   ....[118]....
        /*0d3c*/ 	.word	0xffffffff


	//   ....[119]....
        /*0d40*/ 	.word	0xffffffff


	//   ....[120]....
        /*0d44*/ 	.word	0xffffffff


	//   ....[121]....
        /*0d48*/ 	.word	0xffffffff


	//   ....[122]....
        /*0d4c*/ 	.word	0xffffffff


	//   ....[123]....
        /*0d50*/ 	.word	0xffffffff


	//   ....[124]....
        /*0d54*/ 	.word	0xffffffff


	//   ....[125]....
        /*0d58*/ 	.word	0xffffffff


	//   ....[126]....
        /*0d5c*/ 	.word	0xffffffff


	//   ....[127]....
        /*0d60*/ 	.word	0xffffffff


	//   ....[128]....
        /*0d64*/ 	.word	0xffffffff


	//   ....[129]....
        /*0d68*/ 	.word	0xffffffff


	//   ....[130]....
        /*0d6c*/ 	.word	0xffffffff


	//   ....[131]....
        /*0d70*/ 	.word	0xffffffff


	//   ....[132]....
        /*0d74*/ 	.word	0xffffffff


	//   ....[133]....
        /*0d78*/ 	.word	0xffffffff


	//   ....[134]....
        /*0d7c*/ 	.word	0xffffffff


	//   ....[135]....
        /*0d80*/ 	.word	0xffffffff


	//   ....[136]....
        /*0d84*/ 	.word	0xffffffff


	//   ....[137]....
        /*0d88*/ 	.word	0xffffffff


	//   ....[138]....
        /*0d8c*/ 	.word	0xffffffff


	//   ....[139]....
        /*0d90*/ 	.word	0xffffffff


	//   ....[140]....
        /*0d94*/ 	.word	0xffffffff


	//   ....[141]....
        /*0d98*/ 	.word	0xffffffff


	//   ....[142]....
        /*0d9c*/ 	.word	0xffffffff


	//   ....[143]....
        /*0da0*/ 	.word	0xffffffff


	//   ....[144]....
        /*0da4*/ 	.word	0xffffffff


	//   ....[145]....
        /*0da8*/ 	.word	0xffffffff


	//   ....[146]....
        /*0dac*/ 	.word	0xffffffff


	//   ....[147]....
        /*0db0*/ 	.word	0xffffffff


	//   ....[148]....
        /*0db4*/ 	.word	0xffffffff


	//   ....[149]....
        /*0db8*/ 	.word	0xffffffff


	//   ....[150]....
        /*0dbc*/ 	.word	0xffffffff


	//   ....[151]....
        /*0dc0*/ 	.word	0xffffffff


	//   ....[152]....
        /*0dc4*/ 	.word	0xffffffff


	//   ....[153]....
        /*0dc8*/ 	.word	0xffffffff


	//   ....[154]....
        /*0dcc*/ 	.word	0xffffffff


	//   ....[155]....
        /*0dd0*/ 	.word	0xffffffff


	//   ....[156]....
        /*0dd4*/ 	.word	0xffffffff


	//   ....[157]....
        /*0dd8*/ 	.word	0xffffffff


	//   ....[158]....
        /*0ddc*/ 	.word	0xffffffff


	//   ....[159]....
        /*0de0*/ 	.word	0xffffffff


	//   ....[160]....
        /*0de4*/ 	.word	0xffffffff


	//   ....[161]....
        /*0de8*/ 	.word	0xffffffff


	//   ....[162]....
        /*0dec*/ 	.word	0xffffffff


	//   ....[163]....
        /*0df0*/ 	.word	0xffffffff


	//   ....[164]....
        /*0df4*/ 	.word	0xffffffff


	//   ....[165]....
        /*0df8*/ 	.word	0xffffffff


	//   ....[166]....
        /*0dfc*/ 	.word	0xffffffff


	//   ....[167]....
        /*0e00*/ 	.word	0xffffffff


	//   ....[168]....
        /*0e04*/ 	.word	0xffffffff


	//   ....[169]....
        /*0e08*/ 	.word	0xffffffff


	//   ....[170]....
        /*0e0c*/ 	.word	0xffffffff


	//   ....[171]....
        /*0e10*/ 	.word	0xffffffff


	//   ....[172]....
        /*0e14*/ 	.word	0xffffffff


	//   ....[173]....
        /*0e18*/ 	.word	0xffffffff


	//   ....[174]....
        /*0e1c*/ 	.word	0xffffffff


	//   ....[175]....
        /*0e20*/ 	.word	0xffffffff


	//   ....[176]....
        /*0e24*/ 	.word	0xffffffff


	//   ....[177]....
        /*0e28*/ 	.word	0xffffffff


	//   ....[178]....
        /*0e2c*/ 	.word	0xffffffff


	//   ....[179]....
        /*0e30*/ 	.word	0xffffffff


	//   ....[180]....
        /*0e34*/ 	.word	0xffffffff


	//   ....[181]....
        /*0e38*/ 	.word	0xffffffff


	//   ....[182]....
        /*0e3c*/ 	.word	0xffffffff


	//   ....[183]....
        /*0e40*/ 	.word	0xffffffff


	//   ....[184]....
        /*0e44*/ 	.word	0xffffffff


	//   ....[185]....
        /*0e48*/ 	.word	0xffffffff


	//   ....[186]....
        /*0e4c*/ 	.word	0xffffffff


	//   ....[187]....
        /*0e50*/ 	.word	0xffffffff


	//   ....[188]....
        /*0e54*/ 	.word	0xffffffff


	//   ....[189]....
        /*0e58*/ 	.word	0xffffffff


	//   ....[190]....
        /*0e5c*/ 	.word	0xffffffff


	//   ....[191]....
        /*0e60*/ 	.word	0xffffffff


	//   ....[192]....
        /*0e64*/ 	.word	0xffffffff


	//   ....[193]....
        /*0e68*/ 	.word	0xffffffff


	//   ....[194]....
        /*0e6c*/ 	.word	0xffffffff


	//   ....[195]....
        /*0e70*/ 	.word	0xffffffff


	//   ....[196]....
        /*0e74*/ 	.word	0xffffffff


	//   ....[197]....
        /*0e78*/ 	.word	0xffffffff


	//   ....[198]....
        /*0e7c*/ 	.word	0xffffffff


	//   ....[199]....
        /*0e80*/ 	.word	0xffffffff


	//   ....[200]....
        /*0e84*/ 	.word	0xffffffff


	//   ....[201]....
        /*0e88*/ 	.word	0xffffffff


	//   ....[202]....
        /*0e8c*/ 	.word	0xffffffff


	//   ....[203]....
        /*0e90*/ 	.word	0xffffffff


	//   ....[204]....
        /*0e94*/ 	.word	0xffffffff


	//   ....[205]....
        /*0e98*/ 	.word	0xffffffff


	//   ....[206]....
        /*0e9c*/ 	.word	0xffffffff


	//   ....[207]....
        /*0ea0*/ 	.word	0xffffffff


	//   ....[208]....
        /*0ea4*/ 	.word	0xffffffff


	//   ....[209]....
        /*0ea8*/ 	.word	0xffffffff


	//   ....[210]....
        /*0eac*/ 	.word	0xffffffff


	//   ....[211]....
        /*0eb0*/ 	.word	0xffffffff


	//   ....[212]....
        /*0eb4*/ 	.word	0xffffffff


	//   ....[213]....
        /*0eb8*/ 	.word	0xffffffff


	//   ....[214]....
        /*0ebc*/ 	.word	0xffffffff


	//   ....[215]....
        /*0ec0*/ 	.word	0xffffffff


	//   ....[216]....
        /*0ec4*/ 	.word	0xffffffff


	//   ....[217]....
        /*0ec8*/ 	.word	0xffffffff


	//   ....[218]....
        /*0ecc*/ 	.word	0xffffffff


	//   ....[219]....
        /*0ed0*/ 	.word	0xffffffff


	//   ....[220]....
        /*0ed4*/ 	.word	0xffffffff


	//   ....[221]....
        /*0ed8*/ 	.word	0xffffffff


	//   ....[222]....
        /*0edc*/ 	.word	0xffffffff


	//   ....[223]....
        /*0ee0*/ 	.word	0xffffffff


	//   ....[224]....
        /*0ee4*/ 	.word	0xffffffff


	//   ....[225]....
        /*0ee8*/ 	.word	0xffffffff


	//   ....[226]....
        /*0eec*/ 	.word	0xffffffff


	//   ....[227]....
        /*0ef0*/ 	.word	0xffffffff


	//   ....[228]....
        /*0ef4*/ 	.word	0xffffffff


	//   ....[229]....
        /*0ef8*/ 	.word	0xffffffff


	//   ....[230]....
        /*0efc*/ 	.word	0xffffffff


	//   ....[231]....
        /*0f00*/ 	.word	0xffffffff


	//   ....[232]....
        /*0f04*/ 	.word	0xffffffff


	//   ....[233]....
        /*0f08*/ 	.word	0xffffffff


	//   ....[234]....
        /*0f0c*/ 	.word	0xffffffff


	//   ....[235]....
        /*0f10*/ 	.word	0xffffffff


	//   ....[236]....
        /*0f14*/ 	.word	0xffffffff


	//   ....[237]....
        /*0f18*/ 	.word	0xffffffff


	//   ....[238]....
        /*0f1c*/ 	.word	0xffffffff


	//   ....[239]....
        /*0f20*/ 	.word	0xffffffff


	//   ....[240]....
        /*0f24*/ 	.word	0xffffffff


	//   ....[241]....
        /*0f28*/ 	.word	0xffffffff


	//   ....[242]....
        /*0f2c*/ 	.word	0xffffffff


	//   ....[243]....
        /*0f30*/ 	.word	0xffffffff


	//   ....[244]....
        /*0f34*/ 	.word	0xffffffff


	//   ....[245]....
        /*0f38*/ 	.word	0xffffffff


	//   ....[246]....
        /*0f3c*/ 	.word	0xffffffff


	//   ....[247]....
        /*0f40*/ 	.word	0xffffffff


	//   ....[248]....
        /*0f44*/ 	.word	0xffffffff


	//   ....[249]....
        /*0f48*/ 	.word	0x0500000f


	//   ....[250]....
        /*0f4c*/ 	.word	0x0500000f


	//   ....[251]....
        /*0f50*/ 	.word	0x0500000f


	//   ....[252]....
        /*0f54*/ 	.word	0x0500000f


	//   ....[253]....
        /*0f58*/ 	.word	0x0500000f


	//   ....[254]....
        /*0f5c*/ 	.word	0x0500000f


	//   ....[255]....
        /*0f60*/ 	.word	0x0500000f


	//   ....[0]....
        /*0f64*/ 	.word	0x0500000f


	//   ....[1]....
        /*0f68*/ 	.word	0x0500000f


	//   ....[2]....
        /*0f6c*/ 	.word	0x0500000f


	//   ....[3]....
        /*0f70*/ 	.word	0x0500000f


	//   ....[4]....
        /*0f74*/ 	.word	0x0500000f


	//   ....[5]....
        /*0f78*/ 	.word	0x0500000f


	//   ....[6]....
        /*0f7c*/ 	.word	0x0500000f


	//   ....[7]....
        /*0f80*/ 	.word	0x0500000f


	//   ....[8]....
        /*0f84*/ 	.word	0x0500000f


	//   ....[9]....
        /*0f88*/ 	.word	0x0500000f


	//   ....[10]....
        /*0f8c*/ 	.word	0x0500000f


	//   ....[11]....
        /*0f90*/ 	.word	0x0500000f


	//   ....[12]....
        /*0f94*/ 	.word	0x0500000f


	//   ....[13]....
        /*0f98*/ 	.word	0x0500000f


	//   ....[14]....
        /*0f9c*/ 	.word	0x0500000f


	//   ....[15]....
        /*0fa0*/ 	.word	0x0500000f


	//   ....[16]....
        /*0fa4*/ 	.word	0x0500000f


	//   ....[17]....
        /*0fa8*/ 	.word	0x0500000f


	//   ....[18]....
        /*0fac*/ 	.word	0x0500000f


	//   ....[19]....
        /*0fb0*/ 	.word	0x0500000f


	//   ....[20]....
        /*0fb4*/ 	.word	0x0500000f


	//   ....[21]....
        /*0fb8*/ 	.word	0x0500000f


	//   ....[22]....
        /*0fbc*/ 	.word	0x0500000f


	//   ....[23]....
        /*0fc0*/ 	.word	0x0500000f


	//   ....[24]....
        /*0fc4*/ 	.word	0x0500000f


	//   ....[25]....
        /*0fc8*/ 	.word	0x0500000f


	//   ....[26]....
        /*0fcc*/ 	.word	0x0500000f


	//   ....[27]....
        /*0fd0*/ 	.word	0x0500000f


	//   ....[28]....
        /*0fd4*/ 	.word	0x0500000f


	//   ....[29]....
        /*0fd8*/ 	.word	0x0500000f


	//   ....[30]....
        /*0fdc*/ 	.word	0x0500000f


	//   ....[31]....
        /*0fe0*/ 	.word	0x0500000f


	//   ....[32]....
        /*0fe4*/ 	.word	0x0500000f


	//   ....[33]....
        /*0fe8*/ 	.word	0x0500000f


	//   ....[34]....
        /*0fec*/ 	.word	0x0500000f


	//   ....[35]....
        /*0ff0*/ 	.word	0x0500000f


	//   ....[36]....
        /*0ff4*/ 	.word	0x0500000f


	//   ....[37]....
        /*0ff8*/ 	.word	0x0500000f


	//   ....[38]....
        /*0ffc*/ 	.word	0x0500000f


	//   ....[39]....
        /*1000*/ 	.word	0x0500000f


	//   ....[40]....
        /*1004*/ 	.word	0x0500000f


	//   ....[41]....
        /*1008*/ 	.word	0x0500000f


	//   ....[42]....
        /*100c*/ 	.word	0x0500000f


	//   ....[43]....
        /*1010*/ 	.word	0x0500000f


	//   ....[44]....
        /*1014*/ 	.word	0x0500000f


	//   ....[45]....
        /*1018*/ 	.word	0x0500000f


	//   ....[46]....
        /*101c*/ 	.word	0x0500000f


	//   ....[47]....
        /*1020*/ 	.word	0x0500000f


	//   ....[48]....
        /*1024*/ 	.word	0x0500000f


	//   ....[49]....
        /*1028*/ 	.word	0x0500000f


	//   ....[50]....
        /*102c*/ 	.word	0x0500000f


	//   ....[51]....
        /*1030*/ 	.word	0x0500000f


	//   ....[52]....
        /*1034*/ 	.word	0x0500000f


	//   ....[53]....
        /*1038*/ 	.word	0x0500000f


	//   ....[54]....
        /*103c*/ 	.word	0x0500000f


	//   ....[55]....
        /*1040*/ 	.word	0x0500000f


	//   ....[56]....
        /*1044*/ 	.word	0x0500000f


	//   ....[57]....
        /*1048*/ 	.word	0x0500000f


	//   ....[58]....
        /*104c*/ 	.word	0x0500000f


	//   ....[59]....
        /*1050*/ 	.word	0x0500000f


	//   ....[60]....
        /*1054*/ 	.word	0x0500000f


	//   ....[61]....
        /*1058*/ 	.word	0x0500000f


	//   ....[62]....
        /*105c*/ 	.word	0x0500000f


	//   ....[63]....
        /*1060*/ 	.word	0x0500000f


	//   ....[64]....
        /*1064*/ 	.word	0x0500000f


	//   ....[65]....
        /*1068*/ 	.word	0x0500000f


	//   ....[66]....
        /*106c*/ 	.word	0x0500000f


	//   ....[67]....
        /*1070*/ 	.word	0x0500000f


	//   ....[68]....
        /*1074*/ 	.word	0x0500000f


	//   ....[69]....
        /*1078*/ 	.word	0x0500000f


	//   ....[70]....
        /*107c*/ 	.word	0x0500000f


	//   ....[71]....
        /*1080*/ 	.word	0x0500000f


	//   ....[72]....
        /*1084*/ 	.word	0x0500000f


	//   ....[73]....
        /*1088*/ 	.word	0x0500000f


	//   ....[74]....
        /*108c*/ 	.word	0x0500000f


	//   ....[75]....
        /*1090*/ 	.word	0x0500000f


	//   ....[76]....
        /*1094*/ 	.word	0x0500000f


	//   ....[77]....
        /*1098*/ 	.word	0x0500000f


	//   ....[78]....
        /*109c*/ 	.word	0x0500000f


	//   ....[79]....
        /*10a0*/ 	.word	0x0500000f


	//   ....[80]....
        /*10a4*/ 	.word	0x0500000f


	//   ....[81]....
        /*10a8*/ 	.word	0x0500000f


	//   ....[82]....
        /*10ac*/ 	.word	0x0500000f


	//   ....[83]....
        /*10b0*/ 	.word	0x0500000f


	//   ....[84]....
        /*10b4*/ 	.word	0x0500000f


	//   ....[85]....
        /*10b8*/ 	.word	0x0500000f


	//   ....[86]....
        /*10bc*/ 	.word	0x0500000f


	//   ....[87]....
        /*10c0*/ 	.word	0x0500000f


	//   ....[88]....
        /*10c4*/ 	.word	0x0500000f


	//   ....[89]....
        /*10c8*/ 	.word	0x0500000f


	//   ....[90]....
        /*10cc*/ 	.word	0x0500000f


	//   ....[91]....
        /*10d0*/ 	.word	0x0500000f


	//   ....[92]....
        /*10d4*/ 	.word	0x0500000f


	//   ....[93]....
        /*10d8*/ 	.word	0x0500000f


	//   ....[94]....
        /*10dc*/ 	.word	0x0500000f


	//   ....[95]....
        /*10e0*/ 	.word	0x0500000f


	//   ....[96]....
        /*10e4*/ 	.word	0x0500000f


	//   ....[97]....
        /*10e8*/ 	.word	0x0500000f


	//   ....[98]....
        /*10ec*/ 	.word	0x0500000f


	//   ....[99]....
        /*10f0*/ 	.word	0x0500000f


	//   ....[100]....
        /*10f4*/ 	.word	0x0500000f


	//   ....[101]....
        /*10f8*/ 	.word	0x0500000f


	//   ....[102]....
        /*10fc*/ 	.word	0x0500000f


	//   ....[103]....
        /*1100*/ 	.word	0x0500000f


	//   ....[104]....
        /*1104*/ 	.word	0x0500000f


	//   ....[105]....
        /*1108*/ 	.word	0x0500000f


	//   ....[106]....
        /*110c*/ 	.word	0x0500000f


	//   ....[107]....
        /*1110*/ 	.word	0x0500000f


	//   ....[108]....
        /*1114*/ 	.word	0x0500000f


	//   ....[109]....
        /*1118*/ 	.word	0x0500000f


	//   ....[110]....
        /*111c*/ 	.word	0x0500000f


	//   ....[111]....
        /*1120*/ 	.word	0x0500000f


	//   ....[112]....
        /*1124*/ 	.word	0x0500000f


	//   ....[113]....
        /*1128*/ 	.word	0x0500000f


	//   ....[114]....
        /*112c*/ 	.word	0x0500000f


	//   ....[115]....
        /*1130*/ 	.word	0x0500000f


	//   ....[116]....
        /*1134*/ 	.word	0x0500000f


	//   ....[117]....
        /*1138*/ 	.word	0x0500000f


	//   ....[118]....
        /*113c*/ 	.word	0x0500000f


	//   ....[119]....
        /*1140*/ 	.word	0x0500000f


	//   ....[120]....
        /*1144*/ 	.word	0x0500000f


	//   ....[121]....
        /*1148*/ 	.word	0x0500000f


	//   ....[122]....
        /*114c*/ 	.word	0x0500000f


	//   ....[123]....
        /*1150*/ 	.word	0x0500000f


	//   ....[124]....
        /*1154*/ 	.word	0x0500000f


	//   ....[125]....
        /*1158*/ 	.word	0x0500000f


	//   ....[126]....
        /*115c*/ 	.word	0x0500000f


	//   ....[127]....
        /*1160*/ 	.word	0x0500000f


	//   ....[128]....
        /*1164*/ 	.word	0x0500000f


	//   ....[129]....
        /*1168*/ 	.word	0x0500000f


	//   ....[130]....
        /*116c*/ 	.word	0x0500000f


	//   ....[131]....
        /*1170*/ 	.word	0x0500000f


	//   ....[132]....
        /*1174*/ 	.word	0x0500000f


	//   ....[133]....
        /*1178*/ 	.word	0x0500000f


	//   ....[134]....
        /*117c*/ 	.word	0x0500000f


	//   ....[135]....
        /*1180*/ 	.word	0x0500000f


	//   ....[136]....
        /*1184*/ 	.word	0x0500000f


	//   ....[137]....
        /*1188*/ 	.word	0x0500000f


	//   ....[138]....
        /*118c*/ 	.word	0x0500000f


	//   ....[139]....
        /*1190*/ 	.word	0x0500000f


	//   ....[140]....
        /*1194*/ 	.word	0x0500000f


	//   ....[141]....
        /*1198*/ 	.word	0x0500000f


	//   ....[142]....
        /*119c*/ 	.word	0x0500000f


	//   ....[143]....
        /*11a0*/ 	.word	0x0500000f


	//   ....[144]....
        /*11a4*/ 	.word	0x0500000f


	//   ....[145]....
        /*11a8*/ 	.word	0x0500000f


	//   ....[146]....
        /*11ac*/ 	.word	0x0500000f


	//   ....[147]....
        /*11b0*/ 	.word	0x0500000f


	//   ....[148]....
        /*11b4*/ 	.word	0x0500000f


	//   ....[149]....
        /*11b8*/ 	.word	0x0500000f


	//   ....[150]....
        /*11bc*/ 	.word	0x0500000f


	//   ....[151]....
        /*11c0*/ 	.word	0x0500000f


	//   ....[152]....
        /*11c4*/ 	.word	0x0500000f


	//   ....[153]....
        /*11c8*/ 	.word	0x0500000f


	//   ....[154]....
        /*11cc*/ 	.word	0x0500000f


	//   ....[155]....
        /*11d0*/ 	.word	0x0500000f


	//   ....[156]....
        /*11d4*/ 	.word	0x0500000f


	//   ....[157]....
        /*11d8*/ 	.word	0x0500000f


	//   ....[158]....
        /*11dc*/ 	.word	0x0500000f


	//   ....[159]....
        /*11e0*/ 	.word	0x0500000f


	//   ....[160]....
        /*11e4*/ 	.word	0x0500000f


	//   ....[161]....
        /*11e8*/ 	.word	0x0500000f


	//   ....[162]....
        /*11ec*/ 	.word	0x0500000f


	//   ....[163]....
        /*11f0*/ 	.word	0x0500000f


	//   ....[164]....
        /*11f4*/ 	.word	0x0500000f


	//   ....[165]....
        /*11f8*/ 	.word	0x0500000f


	//   ....[166]....
        /*11fc*/ 	.word	0x0500000f


	//   ....[167]....
        /*1200*/ 	.word	0x0500000f


	//   ....[168]....
        /*1204*/ 	.word	0x0500000f


	//   ....[169]....
        /*1208*/ 	.word	0x0500000f


	//   ....[170]....
        /*120c*/ 	.word	0x0500000f


	//   ....[171]....
        /*1210*/ 	.word	0x0500000f


	//   ....[172]....
        /*1214*/ 	.word	0x0500000f


	//   ....[173]....
        /*1218*/ 	.word	0x0500000f


	//   ....[174]....
        /*121c*/ 	.word	0x0500000f


	//   ....[175]....
        /*1220*/ 	.word	0x0500000f


	//   ....[176]....
        /*1224*/ 	.word	0x0500000f


	//   ....[177]....
        /*1228*/ 	.word	0x0500000f


	//   ....[178]....
        /*122c*/ 	.word	0x0500000f


	//   ....[179]....
        /*1230*/ 	.word	0x0500000f


	//   ....[180]....
        /*1234*/ 	.word	0x0500000f


	//   ....[181]....
        /*1238*/ 	.word	0x0500000f


	//   ....[182]....
        /*123c*/ 	.word	0x0500000f


	//   ....[183]....
        /*1240*/ 	.word	0x0500000f


	//   ....[184]....
        /*1244*/ 	.word	0x0500000f


	//   ....[185]....
        /*1248*/ 	.word	0x0500000f


	//   ....[186]....
        /*124c*/ 	.word	0x0500000f


	//   ....[187]....
        /*1250*/ 	.word	0x0500000f


	//   ....[188]....
        /*1254*/ 	.word	0x0500000f


	//   ....[189]....
        /*1258*/ 	.word	0x0500000f


	//   ....[190]....
        /*125c*/ 	.word	0x0500000f


	//   ....[191]....
        /*1260*/ 	.word	0x0500000f


	//   ....[192]....
        /*1264*/ 	.word	0x0500000f


	//   ....[193]....
        /*1268*/ 	.word	0x0500000f


	//   ....[194]....
        /*126c*/ 	.word	0x0500000f


	//   ....[195]....
        /*1270*/ 	.word	0x0500000f


	//   ....[196]....
        /*1274*/ 	.word	0x0500000f


	//   ....[197]....
        /*1278*/ 	.word	0x0500000f


	//   ....[198]....
        /*127c*/ 	.word	0x0500000f


	//----- nvinfo : EIATTR_COOP_GROUP_INSTR_OFFSETS
	.align		4
.L_660:
        /*1280*/ 	.byte	0x04, 0x28
        /*1282*/ 	.short	(.L_662 - .L_661)


	//   ....[0]....
.L_661:
        /*1284*/ 	.word	0x00000070


	//   ....[1]....
        /*1288*/ 	.word	0x00000140


	//   ....[2]....
        /*128c*/ 	.word	0x00000190


	//   ....[3]....
        /*1290*/ 	.word	0x000003c0


	//   ....[4]....
        /*1294*/ 	.word	0x00000520


	//   ....[5]....
        /*1298*/ 	.word	0x00000640


	//   ....[6]....
        /*129c*/ 	.word	0x000007a0


	//   ....[7]....
        /*12a0*/ 	.word	0x00003ec0


	//   ....[8]....
        /*12a4*/ 	.word	0x00003ed0


	//   ....[9]....
        /*12a8*/ 	.word	0x00006d30


	//   ....[10]....
        /*12ac*/ 	.word	0x00006d40


	//   ....[11]....
        /*12b0*/ 	.word	0x0000a370


	//   ....[12]....
        /*12b4*/ 	.word	0x0000a380


	//   ....[13]....
        /*12b8*/ 	.word	0x0000d4a0


	//   ....[14]....
        /*12bc*/ 	.word	0x0000d4b0


	//   ....[15]....
        /*12c0*/ 	.word	0x000106c0


	//   ....[16]....
        /*12c4*/ 	.word	0x000106d0


	//   ....[17]....
        /*12c8*/ 	.word	0x00010950


	//   ....[18]....
        /*12cc*/ 	.word	0x00010960


	//   ....[19]....
        /*12d0*/ 	.word	0x00010e40


	//   ....[20]....
        /*12d4*/ 	.word	0x00010ea0


	//   ....[21]....
        /*12d8*/ 	.word	0x00011100


	//   ....[22]....
        /*12dc*/ 	.word	0x00011120


	//   ....[23]....
        /*12e0*/ 	.word	0x00011ba0


	//   ....[24]....
        /*12e4*/ 	.word	0x00012380


	//   ....[25]....
        /*12e8*/ 	.word	0x00012390


	//   ....[26]....
        /*12ec*/ 	.word	0x000123a0


	//   ....[27]....
        /*12f0*/ 	.word	0x000123b0


	//   ....[28]....
        /*12f4*/ 	.word	0x00015970


	//   ....[29]....
        /*12f8*/ 	.word	0x00015980


	//   ....[30]....
        /*12fc*/ 	.word	0x00015990


	//   ....[31]....
        /*1300*/ 	.word	0x000159a0


	//   ....[32]....
        /*1304*/ 	.word	0x0001b470


	//   ....[33]....
        /*1308*/ 	.word	0x0001b490


	//   ....[34]....
        /*130c*/ 	.word	0x0001b9a0


	//   ....[35]....
        /*1310*/ 	.word	0x0001b9c0


	//   ....[36]....
        /*1314*/ 	.word	0x0001f500


	//   ....[37]....
        /*1318*/ 	.word	0x0001f550


	//   ....[38]....
        /*131c*/ 	.word	0x0001f930


	//   ....[39]....
        /*1320*/ 	.word	0x0001f950


	//   ....[40]....
        /*1324*/ 	.word	0x00021770


	//   ....[41]....
        /*1328*/ 	.word	0x000217d0


	//   ....[42]....
        /*132c*/ 	.word	0x000217f0


	//   ....[43]....
        /*1330*/ 	.word	0x00021810


	//   ....[44]....
        /*1334*/ 	.word	0x000227c0


	//   ....[45]....
        /*1338*/ 	.word	0x000227f0


	//   ....[46]....
        /*133c*/ 	.word	0x00022840


	//   ....[47]....
        /*1340*/ 	.word	0x00022870


	//   ....[48]....
        /*1344*/ 	.word	0x000228a0


	//   ....[49]....
        /*1348*/ 	.word	0x000228d0


	//   ....[50]....
        /*134c*/ 	.word	0x00022900


	//   ....[51]....
        /*1350*/ 	.word	0x00022940


	//   ....[52]....
        /*1354*/ 	.word	0x00022970


	//   ....[53]....
        /*1358*/ 	.word	0x000229a0


	//   ....[54]....
        /*135c*/ 	.word	0x000229d0


	//   ....[55]....
        /*1360*/ 	.word	0x00022a00


	//   ....[56]....
        /*1364*/ 	.word	0x00022a30


	//   ....[57]....
        /*1368*/ 	.word	0x00022a60


	//   ....[58]....
        /*136c*/ 	.word	0x00022a90


	//   ....[59]....
        /*1370*/ 	.word	0x00022ac0


	//   ....[60]....
        /*1374*/ 	.word	0x00022af0


	//   ....[61]....
        /*1378*/ 	.word	0x00022b20


	//   ....[62]....
        /*137c*/ 	.word	0x00022b50


	//   ....[63]....
        /*1380*/ 	.word	0x00022b80


	//   ....[64]....
        /*1384*/ 	.word	0x00022bb0


	//   ....[65]....
        /*1388*/ 	.word	0x00022be0


	//   ....[66]....
        /*138c*/ 	.word	0x00022c10


	//   ....[67]....
        /*1390*/ 	.word	0x00022c40


	//   ....[68]....
        /*1394*/ 	.word	0x00022c70


	//   ....[69]....
        /*1398*/ 	.word	0x00022ca0


	//   ....[70]....
        /*139c*/ 	.word	0x00022cd0


	//   ....[71]....
        /*13a0*/ 	.word	0x00022d00


	//   ....[72]....
        /*13a4*/ 	.word	0x00022d30


	//   ....[73]....
        /*13a8*/ 	.word	0x00022d60


	//   ....[74]....
        /*13ac*/ 	.word	0x00022d90


	//   ....[75]....
        /*13b0*/ 	.word	0x00022dc0


	//   ....[76]....
        /*13b4*/ 	.word	0x00022df0


	//   ....[77]....
        /*13b8*/ 	.word	0x00022e20


	//   ....[78]....
        /*13bc*/ 	.word	0x00022e50


	//   ....[79]....
        /*13c0*/ 	.word	0x00022e80


	//   ....[80]....
        /*13c4*/ 	.word	0x00022eb0


	//   ....[81]....
        /*13c8*/ 	.word	0x00022ee0


	//   ....[82]....
        /*13cc*/ 	.word	0x00022f10


	//   ....[83]....
        /*13d0*/ 	.word	0x00022f40


	//   ....[84]....
        /*13d4*/ 	.word	0x00022f70


	//   ....[85]....
        /*13d8*/ 	.word	0x00022fa0


	//   ....[86]....
        /*13dc*/ 	.word	0x00022fd0


	//   ....[87]....
        /*13e0*/ 	.word	0x00023000


	//   ....[88]....
        /*13e4*/ 	.word	0x00023030


	//   ....[89]....
        /*13e8*/ 	.word	0x00023060


	//   ....[90]....
        /*13ec*/ 	.word	0x00023090


	//   ....[91]....
        /*13f0*/ 	.word	0x000230c0


	//   ....[92]....
        /*13f4*/ 	.word	0x000230f0


	//   ....[93]....
        /*13f8*/ 	.word	0x00023120


	//   ....[94]....
        /*13fc*/ 	.word	0x00023150


	//   ....[95]....
        /*1400*/ 	.word	0x00023180


	//   ....[96]....
        /*1404*/ 	.word	0x000231b0


	//   ....[97]....
        /*1408*/ 	.word	0x000231e0


	//   ....[98]....
        /*140c*/ 	.word	0x00023210


	//   ....[99]....
        /*1410*/ 	.word	0x00023240


	//   ....[100]....
        /*1414*/ 	.word	0x00023270


	//   ....[101]....
        /*1418*/ 	.word	0x000232a0


	//   ....[102]....
        /*141c*/ 	.word	0x000232d0


	//   ....[103]....
        /*1420*/ 	.word	0x00023300


	//   ....[104]....
        /*1424*/ 	.word	0x00023330


	//   ....[105]....
        /*1428*/ 	.word	0x00023360


	//   ....[106]....
        /*142c*/ 	.word	0x00023390


	//   ....[107]....
        /*1430*/ 	.word	0x000233c0


	//   ....[108]....
        /*1434*/ 	.word	0x000233f0


	//   ....[109]....
        /*1438*/ 	.word	0x00023420


	//   ....[110]....
        /*143c*/ 	.word	0x00023450


	//   ....[111]....
        /*1440*/ 	.word	0x00023480


	//   ....[112]....
        /*1444*/ 	.word	0x000234b0


	//   ....[113]....
        /*1448*/ 	.word	0x000234e0


	//   ....[114]....
        /*144c*/ 	.word	0x00023510


	//   ....[115]....
        /*1450*/ 	.word	0x00023530


	//   ....[116]....
        /*1454*/ 	.word	0x00023540


	//   ....[117]....
        /*1458*/ 	.word	0x00023550


	//   ....[118]....
        /*145c*/ 	.word	0x00023560


	//   ....[119]....
        /*1460*/ 	.word	0x00023570


	//   ....[120]....
        /*1464*/ 	.word	0x00023580


	//   ....[121]....
        /*1468*/ 	.word	0x00023590


	//   ....[122]....
        /*146c*/ 	.word	0x000235a0


	//   ....[123]....
        /*1470*/ 	.word	0x000235b0


	//   ....[124]....
        /*1474*/ 	.word	0x000235c0


	//   ....[125]....
        /*1478*/ 	.word	0x000235d0


	//   ....[126]....
        /*147c*/ 	.word	0x000235e0


	//   ....[127]....
        /*1480*/ 	.word	0x00023610


	//   ....[128]....
        /*1484*/ 	.word	0x00023640


	//   ....[129]....
        /*1488*/ 	.word	0x00023650


	//   ....[130]....
        /*148c*/ 	.word	0x00023680


	//   ....[131]....
        /*1490*/ 	.word	0x000236b0


	//   ....[132]....
        /*1494*/ 	.word	0x000236c0


	//   ....[133]....
        /*1498*/ 	.word	0x000236f0


	//   ....[134]....
        /*149c*/ 	.word	0x00023720


	//   ....[135]....
        /*14a0*/ 	.word	0x00023750


	//   ....[136]....
        /*14a4*/ 	.word	0x00023780


	//   ....[137]....
        /*14a8*/ 	.word	0x000237b0


	//   ....[138]....
        /*14ac*/ 	.word	0x000237e0


	//   ....[139]....
        /*14b0*/ 	.word	0x00023810


	//   ....[140]....
        /*14b4*/ 	.word	0x00024210


	//   ....[141]....
        /*14b8*/ 	.word	0x00024230


	//   ....[142]....
        /*14bc*/ 	.word	0x00024240


	//   ....[143]....
        /*14c0*/ 	.word	0x00024250


	//   ....[144]....
        /*14c4*/ 	.word	0x00024af0


	//   ....[145]....
        /*14c8*/ 	.word	0x00024b00


	//   ....[146]....
        /*14cc*/ 	.word	0x00024cd0


	//   ....[147]....
        /*14d0*/ 	.word	0x00024ce0


	//   ....[148]....
        /*14d4*/ 	.word	0x00024e30


	//   ....[149]....
        /*14d8*/ 	.word	0x00024e40


	//   ....[150]....
        /*14dc*/ 	.word	0x00024f90


	//   ....[151]....
        /*14e0*/ 	.word	0x00024fa0


	//   ....[152]....
        /*14e4*/ 	.word	0x00025390


	//   ....[153]....
        /*14e8*/ 	.word	0x000253a0


	//   ....[154]....
        /*14ec*/ 	.word	0x00025ff0


	//   ....[155]....
        /*14f0*/ 	.word	0x00026000


	//   ....[156]....
        /*14f4*/ 	.word	0x00027780


	//   ....[157]....
        /*14f8*/ 	.word	0x00027790


	//   ....[158]....
        /*14fc*/ 	.word	0x000278f0


	//   ....[159]....
        /*1500*/ 	.word	0x00027900


	//   ....[160]....
        /*1504*/ 	.word	0x00027a50


	//   ....[161]....
        /*1508*/ 	.word	0x00027a60


	//   ....[162]....
        /*150c*/ 	.word	0x00027bb0


	//   ....[163]....
        /*1510*/ 	.word	0x00027bc0


	//   ....[164]....
        /*1514*/ 	.word	0x00027d60


	//   ....[165]....
        /*1518*/ 	.word	0x00027f70


	//   ....[166]....
        /*151c*/ 	.word	0x00027fa0


	//   ....[167]....
        /*1520*/ 	.word	0x00027fd0


	//   ....[168]....
        /*1524*/ 	.word	0x00028000


	//   ....[169]....
        /*1528*/ 	.word	0x00028030


	//   ....[170]....
        /*152c*/ 	.word	0x00028060


	//   ....[171]....
        /*1530*/ 	.word	0x000281f0


	//   ....[172]....
        /*1534*/ 	.word	0x00028220


	//   ....[173]....
        /*1538*/ 	.word	0x00028250


	//   ....[174]....
        /*153c*/ 	.word	0x00028280


	//   ....[175]....
        /*1540*/ 	.word	0x000282b0


	//   ....[176]....
        /*1544*/ 	.word	0x000282e0


	//   ....[177]....
        /*1548*/ 	.word	0x00028370


	//   ....[178]....
        /*154c*/ 	.word	0x000283a0


	//   ....[179]....
        /*1550*/ 	.word	0x000283b0


	//   ....[180]....
        /*1554*/ 	.word	0x00028440


	//   ....[181]....
        /*1558*/ 	.word	0x00029520


	//   ....[182]....
        /*155c*/ 	.word	0x0002bbe0


	//   ....[183]....
        /*1560*/ 	.word	0x0002bbf0


	//   ....[184]....
        /*1564*/ 	.word	0x0002bd70


	//   ....[185]....
        /*1568*/ 	.word	0x0002bd80


	//   ....[186]....
        /*156c*/ 	.word	0x0002be10


	//   ....[187]....
        /*1570*/ 	.word	0x0002be20


	//   ....[188]....
        /*1574*/ 	.word	0x0002be30


	//   ....[189]....
        /*1578*/ 	.word	0x0002bec0


	//   ....[190]....
        /*157c*/ 	.word	0x0002bf60


	//   ....[191]....
        /*1580*/ 	.word	0x0002bf70


	//   ....[192]....
        /*1584*/ 	.word	0x0002c410


	//   ....[193]....
        /*1588*/ 	.word	0x0002c430


	//   ....[194]....
        /*158c*/ 	.word	0x0002c460


	//   ....[195]....
        /*1590*/ 	.word	0x0002c590


	//   ....[196]....
        /*1594*/ 	.word	0x0002c5a0


	//   ....[197]....
        /*1598*/ 	.word	0x0002c630


	//   ....[198]....
        /*159c*/ 	.word	0x0002c640


	//   ....[199]....
        /*15a0*/ 	.word	0x0002c650


	//   ....[200]....
        /*15a4*/ 	.word	0x0002c660


	//   ....[201]....
        /*15a8*/ 	.word	0x0002c740


	//   ....[202]....
        /*15ac*/ 	.word	0x0002cf40


	//   ....[203]....
        /*15b0*/ 	.word	0x0002cf70


	//   ....[204]....
        /*15b4*/ 	.word	0x0002cf90


	//   ....[205]....
        /*15b8*/ 	.word	0x0002d050


	//   ....[206]....
        /*15bc*/ 	.word	0x0002d060


	//   ....[207]....
        /*15c0*/ 	.word	0x0002d100


	//   ....[208]....
        /*15c4*/ 	.word	0x0002d110


	//   ....[209]....
        /*15c8*/ 	.word	0x0002d120


	//   ....[210]....
        /*15cc*/ 	.word	0x0002dba0


	//   ....[211]....
        /*15d0*/ 	.word	0x0002dbb0


	//   ....[212]....
        /*15d4*/ 	.word	0x0002dbc0


	//   ....[213]....
        /*15d8*/ 	.word	0x0002dc20


	//   ....[214]....
        /*15dc*/ 	.word	0x0002dc60


	//   ....[215]....
        /*15e0*/ 	.word	0x0002dc70


	//   ....[216]....
        /*15e4*/ 	.word	0x0002dcd0


	//   ....[217]....
        /*15e8*/ 	.word	0x0002dd00


	//   ....[218]....
        /*15ec*/ 	.word	0x0002dd40


	//   ....[219]....
        /*15f0*/ 	.word	0x0002dda0


	//   ....[220]....
        /*15f4*/ 	.word	0x0002e230


	//   ....[221]....
        /*15f8*/ 	.word	0x0002e240


	//   ....[222]....
        /*15fc*/ 	.word	0x0002e250


	//   ....[223]....
        /*1600*/ 	.word	0x0002e260


	//   ....[224]....
        /*1604*/ 	.word	0x0002e2c0


	//   ....[225]....
        /*1608*/ 	.word	0x0002e2d0


	//   ....[226]....
        /*160c*/ 	.word	0x0002e330


	//   ....[227]....
        /*1610*/ 	.word	0x0002e360


	//   ....[228]....
        /*1614*/ 	.word	0x0002e3a0


	//   ....[229]....
        /*1618*/ 	.word	0x0002e400


	//   ....[230]....
        /*161c*/ 	.word	0x00030230


	//   ....[231]....
        /*1620*/ 	.word	0x00030260


	//   ....[232]....
        /*1624*/ 	.word	0x000302d0


	//   ....[233]....
        /*1628*/ 	.word	0x00030300


	//   ....[234]....
        /*162c*/ 	.word	0x00030330


	//   ....[235]....
        /*1630*/ 	.word	0x00030360


	//   ....[236]....
        /*1634*/ 	.word	0x00030390


	//   ....[237]....
        /*1638*/ 	.word	0x000303c0


	//   ....[238]....
        /*163c*/ 	.word	0x00030560


	//   ....[239]....
        /*1640*/ 	.word	0x00030590


	//   ....[240]....
        /*1644*/ 	.word	0x000305c0


	//   ....[241]....
        /*1648*/ 	.word	0x000305f0


	//   ....[242]....
        /*164c*/ 	.word	0x00030620


	//   ....[243]....
        /*1650*/ 	.word	0x00030650


	//   ....[244]....
        /*1654*/ 	.word	0x00030710


	//   ....[245]....
        /*1658*/ 	.word	0x00030730


	//   ....[246]....
        /*165c*/ 	.word	0x00030740


	//   ....[247]....
        /*1660*/ 	.word	0x000307a0


	//   ....[248]....
        /*1664*/ 	.word	0x00030de0


	//   ....[249]....
        /*1668*/ 	.word	0x00031180


	//   ....[250]....
        /*166c*/ 	.word	0x00031210


	//   ....[251]....
        /*1670*/ 	.word	0x000312b0


	//   ....[252]....
        /*1674*/ 	.word	0x00031340


	//   ....[253]....
        /*1678*/ 	.word	0x00031430


	//   ....[254]....
        /*167c*/ 	.word	0x000314c0


	//   ....[255]....
        /*1680*/ 	.word	0x00031560


	//   ....[0]....
        /*1684*/ 	.word	0x000315f0


	//   ....[1]....
        /*1688*/ 	.word	0x000316e0


	//   ....[2]....
        /*168c*/ 	.word	0x00031770


	//   ....[3]....
        /*1690*/ 	.word	0x00031810


	//   ....[4]....
        /*1694*/ 	.word	0x000318a0


	//   ....[5]....
        /*1698*/ 	.word	0x00031980


	//   ....[6]....
        /*169c*/ 	.word	0x00031a30


	//   ....[7]....
        /*16a0*/ 	.word	0x00031ac0


	//   ....[8]....
        /*16a4*/ 	.word	0x00031b10


	//   ....[9]....
        /*16a8*/ 	.word	0x00031b60


	//   ....[10]....
        /*16ac*/ 	.word	0x00031c50


	//   ....[11]....
        /*16b0*/ 	.word	0x00031ce0


	//   ....[12]....
        /*16b4*/ 	.word	0x00031d30


	//   ....[13]....
        /*16b8*/ 	.word	0x00031d80


	//   ....[14]....
        /*16bc*/ 	.word	0x00032110


	//   ....[15]....
        /*16c0*/ 	.word	0x00032220


	//   ....[16]....
        /*16c4*/ 	.word	0x00032350


	//   ....[17]....
        /*16c8*/ 	.word	0x00032480


	//   ....[18]....
        /*16cc*/ 	.word	0x000325a0


	//   ....[19]....
        /*16d0*/ 	.word	0x000326c0


	//   ....[20]....
        /*16d4*/ 	.word	0x00032780


	//   ....[21]....
        /*16d8*/ 	.word	0x000327d0


	//   ....[22]....
        /*16dc*/ 	.word	0x00032850


	//   ....[23]....
        /*16e0*/ 	.word	0x000328c0


	//   ....[24]....
        /*16e4*/ 	.word	0x00032920


	//   ....[25]....
        /*16e8*/ 	.word	0x00032970


	//   ....[26]....
        /*16ec*/ 	.word	0x000329d0


	//   ....[27]....
        /*16f0*/ 	.word	0x00032a20


	//   ....[28]....
        /*16f4*/ 	.word	0x00032a80


	//   ....[29]....
        /*16f8*/ 	.word	0x00032ad0


	//   ....[30]....
        /*16fc*/ 	.word	0x00032b50


	//   ....[31]....
        /*1700*/ 	.word	0x00032bc0


	//   ....[32]....
        /*1704*/ 	.word	0x00032c20


	//   ....[33]....
        /*1708*/ 	.word	0x00032c90


	//   ....[34]....
        /*170c*/ 	.word	0x00032cf0


	//   ....[35]....
        /*1710*/ 	.word	0x00032d80


	//   ....[36]....
        /*1714*/ 	.word	0x00032de0


	//   ....[37]....
        /*1718*/ 	.word	0x00032e30


	//   ....[38]....
        /*171c*/ 	.word	0x00032e90


	//   ....[39]....
        /*1720*/ 	.word	0x00032f20


	//   ....[40]....
        /*1724*/ 	.word	0x00032f80


	//   ....[41]....
        /*1728*/ 	.word	0x00032fd0


	//   ....[42]....
        /*172c*/ 	.word	0x00033030


	//   ....[43]....
        /*1730*/ 	.word	0x000330c0


	//   ....[44]....
        /*1734*/ 	.word	0x00033120


	//   ....[45]....
        /*1738*/ 	.word	0x00033170


	//   ....[46]....
        /*173c*/ 	.word	0x000331d0


	//   ....[47]....
        /*1740*/ 	.word	0x00033260


	//   ....[48]....
        /*1744*/ 	.word	0x000332c0


	//   ....[49]....
        /*1748*/ 	.word	0x00033310


	//   ....[50]....
        /*174c*/ 	.word	0x00033370


	//   ....[51]....
        /*1750*/ 	.word	0x00033400


	//   ....[52]....
        /*1754*/ 	.word	0x00033460


	//   ....[53]....
        /*1758*/ 	.word	0x000334b0


	//   ....[54]....
        /*175c*/ 	.word	0x00033510


	//   ....[55]....
        /*1760*/ 	.word	0x000335a0


	//   ....[56]....
        /*1764*/ 	.word	0x00033600


	//   ....[57]....
        /*1768*/ 	.word	0x00033650


	//   ....[58]....
        /*176c*/ 	.word	0x000336b0


	//   ....[59]....
        /*1770*/ 	.word	0x00033740


	//   ....[60]....
        /*1774*/ 	.word	0x000337a0


	//   ....[61]....
        /*1778*/ 	.word	0x000337f0


	//   ....[62]....
        /*177c*/ 	.word	0x00033850


	//   ....[63]....
        /*1780*/ 	.word	0x000338e0


	//   ....[64]....
        /*1784*/ 	.word	0x00033940


	//   ....[65]....
        /*1788*/ 	.word	0x00033990


	//   ....[66]....
        /*178c*/ 	.word	0x000339f0


	//   ....[67]....
        /*1790*/ 	.word	0x00033a80


	//   ....[68]....
        /*1794*/ 	.word	0x00033ae0


	//   ....[69]....
        /*1798*/ 	.word	0x00033b30


	//   ....[70]....
        /*179c*/ 	.word	0x00033b90


	//   ....[71]....
        /*17a0*/ 	.word	0x00033c20


	//   ....[72]....
        /*17a4*/ 	.word	0x00033c80


	//   ....[73]....
        /*17a8*/ 	.word	0x00033cd0


	//   ....[74]....
        /*17ac*/ 	.word	0x00033d30


	//   ....[75]....
        /*17b0*/ 	.word	0x00033dc0


	//   ....[76]....
        /*17b4*/ 	.word	0x00033e20


	//   ....[77]....
        /*17b8*/ 	.word	0x00033e70


	//   ....[78]....
        /*17bc*/ 	.word	0x00033ed0


	//   ....[79]....
        /*17c0*/ 	.word	0x00033f60


	//   ....[80]....
        /*17c4*/ 	.word	0x00033fc0


	//   ....[81]....
        /*17c8*/ 	.word	0x00034010


	//   ....[82]....
        /*17cc*/ 	.word	0x00034090


	//   ....[83]....
        /*17d0*/ 	.word	0x000340e0


	//   ....[84]....
        /*17d4*/ 	.word	0x00034140


	//   ....[85]....
        /*17d8*/ 	.word	0x00034190


	//   ....[86]....
        /*17dc*/ 	.word	0x000341f0


	//   ....[87]....
        /*17e0*/ 	.word	0x00034260


	//   ....[88]....
        /*17e4*/ 	.word	0x000342c0


	//   ....[89]....
        /*17e8*/ 	.word	0x00034310


	//   ....[90]....
        /*17ec*/ 	.word	0x00034390


	//   ....[91]....
        /*17f0*/ 	.word	0x00034400


	//   ....[92]....
        /*17f4*/ 	.word	0x00034460


	//   ....[93]....
        /*17f8*/ 	.word	0x000344b0


	//   ....[94]....
        /*17fc*/ 	.word	0x00034530


	//   ....[95]....
        /*1800*/ 	.word	0x000345a0


	//   ....[96]....
        /*1804*/ 	.word	0x00034600


	//   ....[97]....
        /*1808*/ 	.word	0x00034650


	//   ....[98]....
        /*180c*/ 	.word	0x000346d0


	//   ....[99]....
        /*1810*/ 	.word	0x00034740


	//   ....[100]....
        /*1814*/ 	.word	0x000347a0


	//   ....[101]....
        /*1818*/ 	.word	0x000347f0


	//   ....[102]....
        /*181c*/ 	.word	0x00034870


	//   ....[103]....
        /*1820*/ 	.word	0x000348e0


	//   ....[104]....
        /*1824*/ 	.word	0x00034940


	//   ....[105]....
        /*1828*/ 	.word	0x00034990


	//   ....[106]....
        /*182c*/ 	.word	0x00034a60


	//   ....[107]....
        /*1830*/ 	.word	0x00034ae0


	//   ....[108]....
        /*1834*/ 	.word	0x00034b80


	//   ....[109]....
        /*1838*/ 	.word	0x00034bd0


	//   ....[110]....
        /*183c*/ 	.word	0x00034c60


	//   ....[111]....
        /*1840*/ 	.word	0x00034cb0


	//   ....[112]....
        /*1844*/ 	.word	0x00034d40


	//   ....[113]....
        /*1848*/ 	.word	0x00034dd0


	//   ....[114]....
        /*184c*/ 	.word	0x00034e60


	//   ....[115]....
        /*1850*/ 	.word	0x00034ef0


	//   ....[116]....
        /*1854*/ 	.word	0x00034f80


	//   ....[117]....
        /*1858*/ 	.word	0x00035010


	//   ....[118]....
        /*185c*/ 	.word	0x00035090


	//   ....[119]....
        /*1860*/ 	.word	0x000350e0


	//   ....[120]....
        /*1864*/ 	.word	0x00035180


	//   ....[121]....
        /*1868*/ 	.word	0x00035210


	//   ....[122]....
        /*186c*/ 	.word	0x00035290


	//   ....[123]....
        /*1870*/ 	.word	0x000352e0


	//   ....[124]....
        /*1874*/ 	.word	0x00035370


	//   ....[125]....
        /*1878*/ 	.word	0x00035400


	//   ....[126]....
        /*187c*/ 	.word	0x00035490


	//   ....[127]....
        /*1880*/ 	.word	0x00035520


	//   ....[128]....
        /*1884*/ 	.word	0x000355b0


	//   ....[129]....
        /*1888*/ 	.word	0x00035640


	//   ....[130]....
        /*188c*/ 	.word	0x00035700


	//   ....[131]....
        /*1890*/ 	.word	0x000359d0


	//   ....[132]....
        /*1894*/ 	.word	0x00035ad0


	//   ....[133]....
        /*1898*/ 	.word	0x00035b70


	//   ....[134]....
        /*189c*/ 	.word	0x00035d30


	//   ....[135]....
        /*18a0*/ 	.word	0x00035dd0


	//   ....[136]....
        /*18a4*/ 	.word	0x00035ee0


	//   ....[137]....
        /*18a8*/ 	.word	0x00035fa0


	//   ....[138]....
        /*18ac*/ 	.word	0x000360b0


	//   ....[139]....
        /*18b0*/ 	.word	0x00036170


	//   ....[140]....
        /*18b4*/ 	.word	0x00036220


	//   ....[141]....
        /*18b8*/ 	.word	0x000362f0


	//   ....[142]....
        /*18bc*/ 	.word	0x00036460


	//   ....[143]....
        /*18c0*/ 	.word	0x00036500


	//   ....[144]....
        /*18c4*/ 	.word	0x000366c0


	//   ....[145]....
        /*18c8*/ 	.word	0x00036710


	//   ....[146]....
        /*18cc*/ 	.word	0x00036810


	//   ....[147]....
        /*18d0*/ 	.word	0x000368c0


	//   ....[148]....
        /*18d4*/ 	.word	0x00036920


	//   ....[149]....
        /*18d8*/ 	.word	0x000369c0


	//   ....[150]....
        /*18dc*/ 	.word	0x00036a80


	//   ....[151]....
        /*18e0*/ 	.word	0x00036b50


	//   ....[152]....
        /*18e4*/ 	.word	0x00036c00


	//   ....[153]....
        /*18e8*/ 	.word	0x00036c70


	//   ....[154]....
        /*18ec*/ 	.word	0x00036cd0


	//   ....[155]....
        /*18f0*/ 	.word	0x00036df0


	//   ....[156]....
        /*18f4*/ 	.word	0x00036e50


	//   ....[157]....
        /*18f8*/ 	.word	0x00036f60


	//   ....[158]....
        /*18fc*/ 	.word	0x00036fc0


	//   ....[159]....
        /*1900*/ 	.word	0x000370c0


	//   ....[160]....
        /*1904*/ 	.word	0x000371f0


	//   ....[161]....
        /*1908*/ 	.word	0x00037280


	//   ....[162]....
        /*190c*/ 	.word	0x000372e0


	//   ....[163]....
        /*1910*/ 	.word	0x000373d0


	//   ....[164]....
        /*1914*/ 	.word	0x00037450


	//   ....[165]....
        /*1918*/ 	.word	0x00037520


	//   ....[166]....
        /*191c*/ 	.word	0x00037590


	//   ....[167]....
        /*1920*/ 	.word	0x00037620


	//   ....[168]....
        /*1924*/ 	.word	0x000376f0


	//   ....[169]....
        /*1928*/ 	.word	0x00037740


	//   ....[170]....
        /*192c*/ 	.word	0x000378d0


	//   ....[171]....
        /*1930*/ 	.word	0x00037960


	//   ....[172]....
        /*1934*/ 	.word	0x000379c0


	//   ....[173]....
        /*1938*/ 	.word	0x00037a90


	//   ....[174]....
        /*193c*/ 	.word	0x00037af0


	//   ....[175]....
        /*1940*/ 	.word	0x00037bc0


	//   ....[176]....
        /*1944*/ 	.word	0x00037c20


	//   ....[177]....
        /*1948*/ 	.word	0x00037cf0


	//   ....[178]....
        /*194c*/ 	.word	0x00037d50


	//   ....[179]....
        /*1950*/ 	.word	0x00037e20


	//   ....[180]....
        /*1954*/ 	.word	0x00038000


	//   ....[181]....
        /*1958*/ 	.word	0x000380a0


	//   ....[182]....
        /*195c*/ 	.word	0x00038220


	//   ....[183]....
        /*1960*/ 	.word	0x00038290


	//   ....[184]....
        /*1964*/ 	.word	0x00038300


	//   ....[185]....
        /*1968*/ 	.word	0x00038370


	//   ....[186]....
        /*196c*/ 	.word	0x000383e0


	//   ....[187]....
        /*1970*/ 	.word	0x00038460


	//   ....[188]....
        /*1974*/ 	.word	0x000384e0


	//   ....[189]....
        /*1978*/ 	.word	0x00038570


	//   ....[190]....
        /*197c*/ 	.word	0x000385e0


	//   ....[191]....
        /*1980*/ 	.word	0x00038650


	//   ....[192]....
        /*1984*/ 	.word	0x000386c0


	//   ....[193]....
        /*1988*/ 	.word	0x00038740


	//   ....[194]....
        /*198c*/ 	.word	0x000387b0


	//   ....[195]....
        /*1990*/ 	.word	0x00038850


	//   ....[196]....
        /*1994*/ 	.word	0x000388a0


	//   ....[197]....
        /*1998*/ 	.word	0x00038930


	//   ....[198]....
        /*199c*/ 	.word	0x00038a60


	//----- nvinfo : EIATTR_REG_RECONFIG
	.align		4
.L_662:
        /*19a0*/ 	.byte	0x01, 0x54
	.zero		2


	//----- nvinfo : EIATTR_SYSCALL_OFFSETS
	.align		4
        /*19a4*/ 	.byte	0x04, 0x46
        /*19a6*/ 	.short	(.L_664 - .L_663)


	//   ....[0]....
.L_663:
        /*19a8*/ 	.word	0x00002440


	//   ....[1]....
        /*19ac*/ 	.word	0x00002590


	//   ....[2]....
        /*19b0*/ 	.word	0x00011d50


	//   ....[3]....
        /*19b4*/ 	.word	0x000122b0


	//   ....[4]....
        /*19b8*/ 	.word	0x0002ade0


	//   ....[5]....
        /*19bc*/ 	.word	0x0002af70


	//   ....[6]....
        /*19c0*/ 	.word	0x0002b0c0


	//   ....[7]....
        /*19c4*/ 	.word	0x0002b200


	//   ....[8]....
        /*19c8*/ 	.word	0x0002cb90


	//----- nvinfo : EIATTR_MBARRIER_INSTR_OFFSETS
	.align		4
.L_664:
        /*19cc*/ 	.byte	0x04, 0x39
        /*19ce*/ 	.short	(.L_666 - .L_665)


	//   ....[0]....
.L_665:
        /*19d0*/ 	.word	0x00000270
        /*19d4*/ 	.word	0x000000ff
        /*19d8*/ 	.word	0x00033400
        /*19dc*/ 	.short	0x0100
        /*19de*/ 	.byte	0x08
	.zero		1


	//   ....[1]....
        /*19e0*/ 	.word	0x00000280
        /*19e4*/ 	.word	0x000000ff
        /*19e8*/ 	.word	0x00033420
        /*19ec*/ 	.short	0x0100
        /*19ee*/ 	.byte	0x08
	.zero		1


	//   ....[2]....
        /*19f0*/ 	.word	0x00000370
        /*19f4*/ 	.word	0x000000ff
        /*19f8*/ 	.word	0x00033430
        /*19fc*/ 	.short	0x0100
        /*19fe*/ 	.byte	0x08
	.zero		1


	//   ....[3]....
        /*1a00*/ 	.word	0x00000380
        /*1a04*/ 	.word	0x000000ff
        /*1a08*/ 	.word	0x00033440
        /*1a0c*/ 	.short	0x0100
        /*1a0e*/ 	.byte	0x08
	.zero		1


	//   ....[4]....
        /*1a10*/ 	.word	0x00000390
        /*1a14*/ 	.word	0x000000ff
        /*1a18*/ 	.word	0x00033438
        /*1a1c*/ 	.short	0x0100
        /*1a1e*/ 	.byte	0x08
	.zero		1


	//   ....[5]....
        /*1a20*/ 	.word	0x000003a0
        /*1a24*/ 	.word	0x000000ff
        /*1a28*/ 	.word	0x00033448
        /*1a2c*/ 	.short	0x0100
        /*1a2e*/ 	.byte	0x08
	.zero		1


	//   ....[6]....
        /*1a30*/ 	.word	0x000004d0
        /*1a34*/ 	.word	0x000000ff
        /*1a38*/ 	.word	0x00033450
        /*1a3c*/ 	.short	0x0100
        /*1a3e*/ 	.byte	0x08
	.zero		1


	//   ....[7]....
        /*1a40*/ 	.word	0x000004e0
        /*1a44*/ 	.word	0x000000ff
        /*1a48*/ 	.word	0x00033460
        /*1a4c*/ 	.short	0x0100
        /*1a4e*/ 	.byte	0x08
	.zero		1


	//   ....[8]....
        /*1a50*/ 	.word	0x000004f0
        /*1a54*/ 	.word	0x000000ff
        /*1a58*/ 	.word	0x00033458
        /*1a5c*/ 	.short	0x0100
        /*1a5e*/ 	.byte	0x08
	.zero		1


	//   ....[9]....
        /*1a60*/ 	.word	0x00000500
        /*1a64*/ 	.word	0x000000ff
        /*1a68*/ 	.word	0x00033468
        /*1a6c*/ 	.short	0x0100
        /*1a6e*/ 	.byte	0x08
	.zero		1


	//   ....[10]....
        /*1a70*/ 	.word	0x000005f0
        /*1a74*/ 	.word	0x000000ff
        /*1a78*/ 	.word	0x00033470
        /*1a7c*/ 	.short	0x0100
        /*1a7e*/ 	.byte	0x06
	.zero		1


	//   ....[11]....
        /*1a80*/ 	.word	0x00000600
        /*1a84*/ 	.word	0x000000ff
        /*1a88*/ 	.word	0x00033480
        /*1a8c*/ 	.short	0x0100
        /*1a8e*/ 	.byte	0x06
	.zero		1


	//   ....[12]....
        /*1a90*/ 	.word	0x00000610
        /*1a94*/ 	.word	0x000000ff
        /*1a98*/ 	.word	0x00033478
        /*1a9c*/ 	.short	0x0100
        /*1a9e*/ 	.byte	0x06
	.zero		1


	//   ....[13]....
        /*1aa0*/ 	.word	0x00000620
        /*1aa4*/ 	.word	0x000000ff
        /*1aa8*/ 	.word	0x00033488
        /*1aac*/ 	.short	0x0100
        /*1aae*/ 	.byte	0x06
	.zero		1


	//   ....[14]....
        /*1ab0*/ 	.word	0x00000750
        /*1ab4*/ 	.word	0x000000ff
        /*1ab8*/ 	.word	0x00033490
        /*1abc*/ 	.short	0x0100
        /*1abe*/ 	.byte	0x08
	.zero		1


	//   ....[15]....
        /*1ac0*/ 	.word	0x00000760
        /*1ac4*/ 	.word	0x000000ff
        /*1ac8*/ 	.word	0x000334a0
        /*1acc*/ 	.short	0x0100
        /*1ace*/ 	.byte	0x08
	.zero		1


	//   ....[16]....
        /*1ad0*/ 	.word	0x00000770
        /*1ad4*/ 	.word	0x000000ff
        /*1ad8*/ 	.word	0x00033498
        /*1adc*/ 	.short	0x0100
        /*1ade*/ 	.byte	0x08
	.zero		1


	//   ....[17]....
        /*1ae0*/ 	.word	0x00000780
        /*1ae4*/ 	.word	0x000000ff
        /*1ae8*/ 	.word	0x000334a8
        /*1aec*/ 	.short	0x0100
        /*1aee*/ 	.byte	0x08
	.zero		1


	//   ....[18]....
        /*1af0*/ 	.word	0x000008c0
        /*1af4*/ 	.word	0x000000ff
        /*1af8*/ 	.word	0x000334b0
        /*1afc*/ 	.short	0x0100
        /*1afe*/ 	.byte	0x08
	.zero		1


	//   ....[19]....
        /*1b00*/ 	.word	0x000008d0
        /*1b04*/ 	.word	0x000000ff
        /*1b08*/ 	.word	0x000334c0
        /*1b0c*/ 	.short	0x0100
        /*1b0e*/ 	.byte	0x08
	.zero		1


	//   ....[20]....
        /*1b10*/ 	.word	0x000008e0
        /*1b14*/ 	.word	0x000000ff
        /*1b18*/ 	.word	0x000334b8
        /*1b1c*/ 	.short	0x0100
        /*1b1e*/ 	.byte	0x08
	.zero		1


	//   ....[21]....
        /*1b20*/ 	.word	0x000008f0
        /*1b24*/ 	.word	0x000000ff
        /*1b28*/ 	.word	0x000334c8
        /*1b2c*/ 	.short	0x0100
        /*1b2e*/ 	.byte	0x08
	.zero		1


	//   ....[22]....
        /*1b30*/ 	.word	0x00003e70
        /*1b34*/ 	.word	0x0000005d
        /*1b38*/ 	.word	0x00033490
        /*1b3c*/ 	.short	0x010a
        /*1b3e*/ 	.byte	0x3f
	.zero		1


	//   ....[23]....
        /*1b40*/ 	.word	0x0000a300
        /*1b44*/ 	.word	0x0000005d
        /*1b48*/ 	.word	0x00033490
        /*1b4c*/ 	.short	0x010a
        /*1b4e*/ 	.byte	0x3f
	.zero		1


	//   ....[24]....
        /*1b50*/ 	.word	0x000104d0
        /*1b54*/ 	.word	0x0000005d
        /*1b58*/ 	.word	0x00033490
        /*1b5c*/ 	.short	0x010a
        /*1b5e*/ 	.byte	0x3f
	.zero		1


	//   ....[25]....
        /*1b60*/ 	.word	0x00010c90
        /*1b64*/ 	.word	0x0000000b
        /*1b68*/ 	.word	0x00000000
        /*1b6c*/ 	.short	0x0101
        /*1b6e*/ 	.byte	0x3f
	.zero		1


	//   ....[26]....
        /*1b70*/ 	.word	0x00010cd0
        /*1b74*/ 	.word	0x0000005d
        /*1b78*/ 	.word	0x000334b0
        /*1b7c*/ 	.short	0x010a
        /*1b7e*/ 	.byte	0x3f
	.zero		1


	//   ....[27]....
        /*1b80*/ 	.word	0x00011430
        /*1b84*/ 	.word	0x0000005d
        /*1b88*/ 	.word	0x00000000
        /*1b8c*/ 	.short	0x0101
        /*1b8e*/ 	.byte	0x3f
	.zero		1


	//   ....[28]....
        /*1b90*/ 	.word	0x00012010
        /*1b94*/ 	.word	0x00000012
        /*1b98*/ 	.word	0x00033400
        /*1b9c*/ 	.short	0x010a
        /*1b9e*/ 	.byte	0x3f
	.zero		1


	//   ....[29]....
        /*1ba0*/ 	.word	0x00012060
        /*1ba4*/ 	.word	0x00000012
        /*1ba8*/ 	.word	0x00033400
        /*1bac*/ 	.short	0x010a
        /*1bae*/ 	.byte	0x3f
	.zero		1


	//   ....[30]....
        /*1bb0*/ 	.word	0x00012990
        /*1bb4*/ 	.word	0x00000012
        /*1bb8*/ 	.word	0x00033400
        /*1bbc*/ 	.short	0x010a
        /*1bbe*/ 	.byte	0x3f
	.zero		1


	//   ....[31]....
        /*1bc0*/ 	.word	0x00015dc0
        /*1bc4*/ 	.word	0x00000012
        /*1bc8*/ 	.word	0x00033400
        /*1bcc*/ 	.short	0x010a
        /*1bce*/ 	.byte	0x3f
	.zero		1


	//   ....[32]....
        /*1bd0*/ 	.word	0x00018f40
        /*1bd4*/ 	.word	0x00000000
        /*1bd8*/ 	.word	0x00033430
        /*1bdc*/ 	.short	0x010a
        /*1bde*/ 	.byte	0x3f
	.zero		1


	//   ....[33]....
        /*1be0*/ 	.word	0x00018f90
        /*1be4*/ 	.word	0x00000000
        /*1be8*/ 	.word	0x00033430
        /*1bec*/ 	.short	0x010a
        /*1bee*/ 	.byte	0x3f
	.zero		1


	//   ....[34]....
        /*1bf0*/ 	.word	0x0001bf70
        /*1bf4*/ 	.word	0x00000000
        /*1bf8*/ 	.word	0x00000000
        /*1bfc*/ 	.short	0x0101
        /*1bfe*/ 	.byte	0x3f
	.zero		1


	//   ....[35]....
        /*1c00*/ 	.word	0x0001d4b0
        /*1c04*/ 	.word	0x00000005
        /*1c08*/ 	.word	0x00033430
        /*1c0c*/ 	.short	0x010a
        /*1c0e*/ 	.byte	0x3f
	.zero		1


	//   ....[36]....
        /*1c10*/ 	.word	0x0001d500
        /*1c14*/ 	.word	0x00000005
        /*1c18*/ 	.word	0x00033430
        /*1c1c*/ 	.short	0x010a
        /*1c1e*/ 	.byte	0x3f
	.zero		1


	//   ....[37]....
        /*1c20*/ 	.word	0x0001e610
        /*1c24*/ 	.word	0x00000004
        /*1c28*/ 	.word	0x00033450
        /*1c2c*/ 	.short	0x010a
        /*1c2e*/ 	.byte	0x3f
	.zero		1


	//   ....[38]....
        /*1c30*/ 	.word	0x0001e650
        /*1c34*/ 	.word	0x00000004
        /*1c38*/ 	.word	0x00033450
        /*1c3c*/ 	.short	0x010a
        /*1c3e*/ 	.byte	0x3f
	.zero		1


	//   ....[39]....
        /*1c40*/ 	.word	0x0001f120
        /*1c44*/ 	.word	0x000000bf
        /*1c48*/ 	.word	0x00000000
        /*1c4c*/ 	.short	0x0101
        /*1c4e*/ 	.byte	0x3f
	.zero		1


	//   ....[40]....
        /*1c50*/ 	.word	0x00020c00
        /*1c54*/ 	.word	0x00000000
        /*1c58*/ 	.word	0x00000000
        /*1c5c*/ 	.short	0x0101
        /*1c5e*/ 	.byte	0x3f
	.zero		1


	//   ....[41]....
        /*1c60*/ 	.word	0x00021400
        /*1c64*/ 	.word	0x00000008
        /*1c68*/ 	.word	0x00033450
        /*1c6c*/ 	.short	0x010a
        /*1c6e*/ 	.byte	0x3f
	.zero		1


	//   ....[42]....
        /*1c70*/ 	.word	0x00021480
        /*1c74*/ 	.word	0x00000008
        /*1c78*/ 	.word	0x00033450
        /*1c7c*/ 	.short	0x010a
        /*1c7e*/ 	.byte	0x3f
	.zero		1


	//   ....[43]....
        /*1c80*/ 	.word	0x00021d70
        /*1c84*/ 	.word	0x00000003
        /*1c88*/ 	.word	0x00000000
        /*1c8c*/ 	.short	0x0101
        /*1c8e*/ 	.byte	0x3f
	.zero		1


	//   ....[44]....
        /*1c90*/ 	.word	0x00024a30
        /*1c94*/ 	.word	0x00000000
        /*1c98*/ 	.word	0x00000000
        /*1c9c*/ 	.short	0x0101
        /*1c9e*/ 	.byte	0x3f
	.zero		1


	//   ....[45]....
        /*1ca0*/ 	.word	0x00025310
        /*1ca4*/ 	.word	0x00000024
        /*1ca8*/ 	.word	0x00000000
        /*1cac*/ 	.short	0x0101
        /*1cae*/ 	.byte	0x3f
	.zero		1


	//   ....[46]....
        /*1cb0*/ 	.word	0x00029600
        /*1cb4*/ 	.word	0x00000011
        /*1cb8*/ 	.word	0x00033420
        /*1cbc*/ 	.short	0x010a
        /*1cbe*/ 	.byte	0x3f
	.zero		1


	//   ....[47]....
        /*1cc0*/ 	.word	0x000296c0
        /*1cc4*/ 	.word	0x0000000b
        /*1cc8*/ 	.word	0x000334a0
        /*1ccc*/ 	.short	0x010a
        /*1cce*/ 	.byte	0x3f
	.zero		1


	//   ....[48]....
        /*1cd0*/ 	.word	0x00029af0
        /*1cd4*/ 	.word	0x0000000b
        /*1cd8*/ 	.word	0x000334c0
        /*1cdc*/ 	.short	0x010a
        /*1cde*/ 	.byte	0x3f
	.zero		1


	//   ....[49]....
        /*1ce0*/ 	.word	0x0002a050
        /*1ce4*/ 	.word	0x0000000a
        /*1ce8*/ 	.word	0x000334a0
        /*1cec*/ 	.short	0x010a
        /*1cee*/ 	.byte	0x3f
	.zero		1


	//   ....[50]....
        /*1cf0*/ 	.word	0x0002a470
        /*1cf4*/ 	.word	0x0000000a
        /*1cf8*/ 	.word	0x000334c0
        /*1cfc*/ 	.short	0x010a
        /*1cfe*/ 	.byte	0x3f
	.zero		1


	//   ....[51]....
        /*1d00*/ 	.word	0x0002b880
        /*1d04*/ 	.word	0x00000004
        /*1d08*/ 	.word	0x00033480
        /*1d0c*/ 	.short	0x010a
        /*1d0e*/ 	.byte	0x3f
	.zero		1


	//   ....[52]....
        /*1d10*/ 	.word	0x0002c0a0
        /*1d14*/ 	.word	0x00000004
        /*1d18*/ 	.word	0x00033470
        /*1d1c*/ 	.short	0x0107
        /*1d1e*/ 	.byte	0x3f
	.zero		1


	//   ....[53]....
        /*1d20*/ 	.word	0x0002c160
        /*1d24*/ 	.word	0x00000004
        /*1d28*/ 	.word	0x00033470
        /*1d2c*/ 	.short	0x0101
        /*1d2e*/ 	.byte	0x3f
	.zero		1


	//   ....[54]....
        /*1d30*/ 	.word	0x0002c1b0
        /*1d34*/ 	.word	0x00000004
        /*1d38*/ 	.word	0x00033440
        /*1d3c*/ 	.short	0x010a
        /*1d3e*/ 	.byte	0x3f
	.zero		1


	//   ....[55]....
        /*1d40*/ 	.word	0x0002c8a0
        /*1d44*/ 	.word	0x00000004
        /*1d48*/ 	.word	0x00033430
        /*1d4c*/ 	.short	0x0107
        /*1d4e*/ 	.byte	0x3f
	.zero		1


	//   ....[56]....
        /*1d50*/ 	.word	0x0002c980
        /*1d54*/ 	.word	0x00000004
        /*1d58*/ 	.word	0x00033430
        /*1d5c*/ 	.short	0x0101
        /*1d5e*/ 	.byte	0x3f
	.zero		1


	//   ....[57]....
        /*1d60*/ 	.word	0x0002d280
        /*1d64*/ 	.word	0x00000011
        /*1d68*/ 	.word	0x00033400
        /*1d6c*/ 	.short	0x0107
        /*1d6e*/ 	.byte	0x3f
	.zero		1


	//   ....[58]....
        /*1d70*/ 	.word	0x0002d380
        /*1d74*/ 	.word	0x00000011
        /*1d78*/ 	.word	0x00033400
        /*1d7c*/ 	.short	0x0101
        /*1d7e*/ 	.byte	0x3f
	.zero		1


	//   ....[59]....
        /*1d80*/ 	.word	0x0002d3b0
        /*1d84*/ 	.word	0x00000011
        /*1d88*/ 	.word	0x00033420
        /*1d8c*/ 	.short	0x010a
        /*1d8e*/ 	.byte	0x3f
	.zero		1


	//   ....[60]....
        /*1d90*/ 	.word	0x0002d890
        /*1d94*/ 	.word	0x00000004
        /*1d98*/ 	.word	0x00033480
        /*1d9c*/ 	.short	0x010a
        /*1d9e*/ 	.byte	0x3f
	.zero		1


	//   ....[61]....
        /*1da0*/ 	.word	0x0002de70
        /*1da4*/ 	.word	0x00000004
        /*1da8*/ 	.word	0x00033470
        /*1dac*/ 	.short	0x0107
        /*1dae*/ 	.byte	0x3f
	.zero		1


	//   ....[62]....
        /*1db0*/ 	.word	0x0002df30
        /*1db4*/ 	.word	0x00000004
        /*1db8*/ 	.word	0x00033470
        /*1dbc*/ 	.short	0x0101
        /*1dbe*/ 	.byte	0x3f
	.zero		1


	//   ....[63]....
        /*1dc0*/ 	.word	0x0002df60
        /*1dc4*/ 	.word	0x00000004
        /*1dc8*/ 	.word	0x00033440
        /*1dcc*/ 	.short	0x010a
        /*1dce*/ 	.byte	0x3f
	.zero		1


	//   ....[64]....
        /*1dd0*/ 	.word	0x0002e4a0
        /*1dd4*/ 	.word	0x00000004
        /*1dd8*/ 	.word	0x00033430
        /*1ddc*/ 	.short	0x0107
        /*1dde*/ 	.byte	0x3f
	.zero		1


	//   ....[65]....
        /*1de0*/ 	.word	0x0002e570
        /*1de4*/ 	.word	0x00000004
        /*1de8*/ 	.word	0x00033430
        /*1dec*/ 	.short	0x0101
        /*1dee*/ 	.byte	0x3f
	.zero		1


	//   ....[66]....
        /*1df0*/ 	.word	0x0002e5f0
        /*1df4*/ 	.word	0x00000002
        /*1df8*/ 	.word	0x00033470
        /*1dfc*/ 	.short	0x010a
        /*1dfe*/ 	.byte	0x3f
	.zero		1


	//   ....[67]....
        /*1e00*/ 	.word	0x0002e680
        /*1e04*/ 	.word	0x00000002
        /*1e08*/ 	.word	0x00033460
        /*1e0c*/ 	.short	0x010a
        /*1e0e*/ 	.byte	0x3f
	.zero		1


	//   ....[68]....
        /*1e10*/ 	.word	0x0002f190
        /*1e14*/ 	.word	0x00000002
        /*1e18*/ 	.word	0x00033450
        /*1e1c*/ 	.short	0x0101
        /*1e1e*/ 	.byte	0x3f
	.zero		1


	//   ....[69]....
        /*1e20*/ 	.word	0x0002f220
        /*1e24*/ 	.word	0x00000002
        /*1e28*/ 	.word	0x00000000
        /*1e2c*/ 	.short	0x0101
        /*1e2e*/ 	.byte	0x3f
	.zero		1


	//   ....[70]....
        /*1e30*/ 	.word	0x0002f3e0
        /*1e34*/ 	.word	0x00000000
        /*1e38*/ 	.word	0x00033470
        /*1e3c*/ 	.short	0x010a
        /*1e3e*/ 	.byte	0x3f
	.zero		1


	//   ....[71]....
        /*1e40*/ 	.word	0x0002f460
        /*1e44*/ 	.word	0x00000000
        /*1e48*/ 	.word	0x00033460
        /*1e4c*/ 	.short	0x010a
        /*1e4e*/ 	.byte	0x3f
	.zero		1


	//   ....[72]....
        /*1e50*/ 	.word	0x0002ff80
        /*1e54*/ 	.word	0x00000000
        /*1e58*/ 	.word	0x00033450
        /*1e5c*/ 	.short	0x0101
        /*1e5e*/ 	.byte	0x3f
	.zero		1


	//   ....[73]....
        /*1e60*/ 	.word	0x00030020
        /*1e64*/ 	.word	0x00000000
        /*1e68*/ 	.word	0x00000000
        /*1e6c*/ 	.short	0x0101
        /*1e6e*/ 	.byte	0x3f
	.zero		1


	//   ....[74]....
        /*1e70*/ 	.word	0x00030d60
        /*1e74*/ 	.word	0x00000005
        /*1e78*/ 	.word	0x00033420
        /*1e7c*/ 	.short	0x010a
        /*1e7e*/ 	.byte	0x3f
	.zero		1


	//   ....[75]....
        /*1e80*/ 	.word	0x00030ed0
        /*1e84*/ 	.word	0x00000003
        /*1e88*/ 	.word	0x00033440
        /*1e8c*/ 	.short	0x010a
        /*1e8e*/ 	.byte	0x3f
	.zero		1


	//   ....[76]....
        /*1e90*/ 	.word	0x00030f70
        /*1e94*/ 	.word	0x00000005
        /*1e98*/ 	.word	0x00033440
        /*1e9c*/ 	.short	0x010a
        /*1e9e*/ 	.byte	0x3f
	.zero		1


	//   ....[77]....
        /*1ea0*/ 	.word	0x00030fb0
        /*1ea4*/ 	.word	0x00000003
        /*1ea8*/ 	.word	0x00033460
        /*1eac*/ 	.short	0x010a
        /*1eae*/ 	.byte	0x3f
	.zero		1


	//   ....[78]....
        /*1eb0*/ 	.word	0x00030ff0
        /*1eb4*/ 	.word	0x00000005
        /*1eb8*/ 	.word	0x00033460
        /*1ebc*/ 	.short	0x010a
        /*1ebe*/ 	.byte	0x3f
	.zero		1


	//   ....[79]....
        /*1ec0*/ 	.word	0x00031030
        /*1ec4*/ 	.word	0x00000003
        /*1ec8*/ 	.word	0x00033480
        /*1ecc*/ 	.short	0x010a
        /*1ece*/ 	.byte	0x3f
	.zero		1


	//   ....[80]....
        /*1ed0*/ 	.word	0x00031070
        /*1ed4*/ 	.word	0x00000005
        /*1ed8*/ 	.word	0x00033480
        /*1edc*/ 	.short	0x010a
        /*1ede*/ 	.byte	0x3f
	.zero		1


	//   ....[81]....
        /*1ee0*/ 	.word	0x000310d0
        /*1ee4*/ 	.word	0x0000005d
        /*1ee8*/ 	.word	0x00033490
        /*1eec*/ 	.short	0x010a
        /*1eee*/ 	.byte	0x3f
	.zero		1


	//   ....[82]....
        /*1ef0*/ 	.word	0x00031380
        /*1ef4*/ 	.word	0x0000005d
        /*1ef8*/ 	.word	0x00033490
        /*1efc*/ 	.short	0x010a
        /*1efe*/ 	.byte	0x3f
	.zero		1


	//   ....[83]....
        /*1f00*/ 	.word	0x00031630
        /*1f04*/ 	.word	0x0000005d
        /*1f08*/ 	.word	0x00033490
        /*1f0c*/ 	.short	0x010a
        /*1f0e*/ 	.byte	0x3f
	.zero		1


	//   ....[84]....
        /*1f10*/ 	.word	0x000318e0
        /*1f14*/ 	.word	0x0000005d
        /*1f18*/ 	.word	0x000334b0
        /*1f1c*/ 	.short	0x010a
        /*1f1e*/ 	.byte	0x3f
	.zero		1


	//   ....[85]....
        /*1f20*/ 	.word	0x00031ba0
        /*1f24*/ 	.word	0x00000012
        /*1f28*/ 	.word	0x00033400
        /*1f2c*/ 	.short	0x010a
        /*1f2e*/ 	.byte	0x3f
	.zero		1


	//   ....[86]....
        /*1f30*/ 	.word	0x00031dc0
        /*1f34*/ 	.word	0x00000012
        /*1f38*/ 	.word	0x00033400
        /*1f3c*/ 	.short	0x010a
        /*1f3e*/ 	.byte	0x3f
	.zero		1


	//   ....[87]....
        /*1f40*/ 	.word	0x00031e10
        /*1f44*/ 	.word	0x00000000
        /*1f48*/ 	.word	0x00033430
        /*1f4c*/ 	.short	0x010a
        /*1f4e*/ 	.byte	0x3f
	.zero		1


	//   ....[88]....
        /*1f50*/ 	.word	0x00031e60
        /*1f54*/ 	.word	0x00000005
        /*1f58*/ 	.word	0x00033430
        /*1f5c*/ 	.short	0x010a
        /*1f5e*/ 	.byte	0x3f
	.zero		1


	//   ....[89]....
        /*1f60*/ 	.word	0x00031eb0
        /*1f64*/ 	.word	0x00000004
        /*1f68*/ 	.word	0x00033450
        /*1f6c*/ 	.short	0x010a
        /*1f6e*/ 	.byte	0x3f
	.zero		1


	//   ....[90]....
        /*1f70*/ 	.word	0x00031f00
        /*1f74*/ 	.word	0x00000008
        /*1f78*/ 	.word	0x00033450
        /*1f7c*/ 	.short	0x010a
        /*1f7e*/ 	.byte	0x3f
	.zero		1


	//   ....[91]....
        /*1f80*/ 	.word	0x000357c0
        /*1f84*/ 	.word	0x00000011
        /*1f88*/ 	.word	0x00033420
        /*1f8c*/ 	.short	0x010a
        /*1f8e*/ 	.byte	0x3f
	.zero		1


	//   ....[92]....
        /*1f90*/ 	.word	0x00035810
        /*1f94*/ 	.word	0x0000000b
        /*1f98*/ 	.word	0x000334a0
        /*1f9c*/ 	.short	0x010a
        /*1f9e*/ 	.byte	0x3f
	.zero		1


	//   ....[93]....
        /*1fa0*/ 	.word	0x00035860
        /*1fa4*/ 	.word	0x0000000b
        /*1fa8*/ 	.word	0x000334c0
        /*1fac*/ 	.short	0x010a
        /*1fae*/ 	.byte	0x3f
	.zero		1


	//   ....[94]....
        /*1fb0*/ 	.word	0x000358b0
        /*1fb4*/ 	.word	0x0000000a
        /*1fb8*/ 	.word	0x000334a0
        /*1fbc*/ 	.short	0x010a
        /*1fbe*/ 	.byte	0x3f
	.zero		1


	//   ....[95]....
        /*1fc0*/ 	.word	0x00035900
        /*1fc4*/ 	.word	0x0000000a
        /*1fc8*/ 	.word	0x000334c0
        /*1fcc*/ 	.short	0x010a
        /*1fce*/ 	.byte	0x3f
	.zero		1


	//   ....[96]....
        /*1fd0*/ 	.word	0x00035a20
        /*1fd4*/ 	.word	0x00000004
        /*1fd8*/ 	.word	0x00033480
        /*1fdc*/ 	.short	0x010a
        /*1fde*/ 	.byte	0x3f
	.zero		1


	//   ....[97]....
        /*1fe0*/ 	.word	0x000363b0
        /*1fe4*/ 	.word	0x00000004
        /*1fe8*/ 	.word	0x00033440
        /*1fec*/ 	.short	0x010a
        /*1fee*/ 	.byte	0x3f
	.zero		1


	//   ....[98]....
        /*1ff0*/ 	.word	0x000370f0
        /*1ff4*/ 	.word	0x00000011
        /*1ff8*/ 	.word	0x00033420
        /*1ffc*/ 	.short	0x010a
        /*1ffe*/ 	.byte	0x3f
	.zero		1


	//   ....[99]....
        /*2000*/ 	.word	0x00037140
        /*2004*/ 	.word	0x00000004
        /*2008*/ 	.word	0x00033480
        /*200c*/ 	.short	0x010a
        /*200e*/ 	.byte	0x3f
	.zero		1


	//   ....[100]....
        /*2010*/ 	.word	0x00037820
        /*2014*/ 	.word	0x00000004
        /*2018*/ 	.word	0x00033440
        /*201c*/ 	.short	0x010a
        /*201e*/ 	.byte	0x3f
	.zero		1


	//   ....[101]....
        /*2020*/ 	.word	0x00037e60
        /*2024*/ 	.word	0x00000002
        /*2028*/ 	.word	0x00033470
        /*202c*/ 	.short	0x010a
        /*202e*/ 	.byte	0x3f
	.zero		1


	//   ....[102]....
        /*2030*/ 	.word	0x00037eb0
        /*2034*/ 	.word	0x00000002
        /*2038*/ 	.word	0x00033460
        /*203c*/ 	.short	0x010a
        /*203e*/ 	.byte	0x3f
	.zero		1


	//   ....[103]....
        /*2040*/ 	.word	0x00037f00
        /*2044*/ 	.word	0x00000000
        /*2048*/ 	.word	0x00033470
        /*204c*/ 	.short	0x010a
        /*204e*/ 	.byte	0x3f
	.zero		1


	//   ....[104]....
        /*2050*/ 	.word	0x00037f50
        /*2054*/ 	.word	0x00000000
        /*2058*/ 	.word	0x00033460
        /*205c*/ 	.short	0x010a
        /*205e*/ 	.byte	0x3f
	.zero		1


	//   ....[105]....
        /*2060*/ 	.word	0x00038980
        /*2064*/ 	.word	0x00000005
        /*2068*/ 	.word	0x00033420
        /*206c*/ 	.short	0x010a
        /*206e*/ 	.byte	0x3f
	.zero		1


	//   ....[106]....
        /*2070*/ 	.word	0x00038b20
        /*2074*/ 	.word	0x00000003
        /*2078*/ 	.word	0x00033440
        /*207c*/ 	.short	0x010a
        /*207e*/ 	.byte	0x3f
	.zero		1


	//   ....[107]....
        /*2080*/ 	.word	0x00038b70
        /*2084*/ 	.word	0x00000005
        /*2088*/ 	.word	0x00033440
        /*208c*/ 	.short	0x010a
        /*208e*/ 	.byte	0x3f
	.zero		1


	//   ....[108]....
        /*2090*/ 	.word	0x00038bc0
        /*2094*/ 	.word	0x00000003
        /*2098*/ 	.word	0x00033460
        /*209c*/ 	.short	0x010a
        /*209e*/ 	.byte	0x3f
	.zero		1


	//   ....[109]....
        /*20a0*/ 	.word	0x00038c10
        /*20a4*/ 	.word	0x00000005
        /*20a8*/ 	.word	0x00033460
        /*20ac*/ 	.short	0x010a
        /*20ae*/ 	.byte	0x3f
	.zero		1


	//   ....[110]....
        /*20b0*/ 	.word	0x00038c60
        /*20b4*/ 	.word	0x00000003
        /*20b8*/ 	.word	0x00033480
        /*20bc*/ 	.short	0x010a
        /*20be*/ 	.byte	0x3f
	.zero		1


	//----- nvinfo : EIATTR_NUM_MBARRIERS
	.align		4
.L_666:
        /*20c0*/ 	.byte	0x03, 0x38
        /*20c2*/ 	.short	0x0016


	//----- nvinfo : EIATTR_EXIT_INSTR_OFFSETS
	.align		4
        /*20c4*/ 	.byte	0x04, 0x1c
        /*20c6*/ 	.short	(.L_668 - .L_667)


	//   ....[0]....
.L_667:
        /*20c8*/ 	.word	0x000310c0


	//----- nvinfo : EIATTR_MAX_THREADS
	.align		4
.L_668:
        /*20cc*/ 	.byte	0x04, 0x05
        /*20ce*/ 	.short	(.L_670 - .L_669)
.L_669:
        /*20d0*/ 	.word	0x00000180
        /*20d4*/ 	.word	0x00000001
        /*20d8*/ 	.word	0x00000001


	//----- nvinfo : EIATTR_CRS_STACK_SIZE
	.align		4
.L_670:
        /*20dc*/ 	.byte	0x04, 0x1e
        /*20de*/ 	.short	(.L_672 - .L_671)
.L_671:
        /*20e0*/ 	.word	0x00000000


	//----- nvinfo : EIATTR_CBANK_PARAM_SIZE
	.align		4
.L_672:
        /*20e4*/ 	.byte	0x03, 0x19
        /*20e6*/ 	.short	0x0af0


	//----- nvinfo : EIATTR_PARAM_CBANK
	.align		4
        /*20e8*/ 	.byte	0x04, 0x0a
        /*20ea*/ 	.short	(.L_674 - .L_673)
	.align		4
.L_673:
        /*20ec*/ 	.word	index@(.nv.constant0._ZN7cutlass13device_kernelIN5flash11enable_sm90INS1_16FlashAttnFwdSm90INS1_25CollectiveMainloopFwdSm90ILi2EN4cute5tupleIJNS5_1CILi1EEES8_S8_EEENS6_IJNS7_ILi128EEENS7_ILi160EEENS7_ILi192EEEEEELi192ENS_12float_e4m3_tEfNS_4arch4Sm90ELb0ELb0ELb1ELb1ELb1ELb1ELb0ELb1ELb1ELb1ELb1ELb0EEENS1_21CollectiveEpilogueFwdINS6_IJSA_SC_SB_EEES9_NS_10bfloat16_tESG_Li256ELb1ELb1ELb1ELb1EEENS1_36VarlenDynamicPersistentTileSchedulerILi128ELi160ELi256ELi128ELb1ELb1ELb1ELb0ELb1ELb1EEEEEEEEEvNT_6ParamsE)
        /*20f0*/ 	.short	0x0210
        /*20f2*/ 	.short	0x0af0


	//----- nvinfo : EIATTR_SW_WAR
	.align		4
.L_674:
        /*20f4*/ 	.byte	0x04, 0x36
        /*20f6*/ 	.short	(.L_676 - .L_675)
.L_675:
        /*20f8*/ 	.word	0x00000008
.L_676:


//--------------------- .nv.info._ZN7cutlass13device_kernelIN5flash11enable_sm90INS1_16FlashAttnFwdSm90INS1_25CollectiveMainloopFwdSm90ILi2EN4cute5tupleIJNS5_1CILi1EEES8_S8_EEENS6_IJNS7_ILi128EEESA_NS7_ILi192EEEEEELi192ENS_12float_e4m3_tEfNS_4arch4Sm90ELb0ELb1ELb1ELb0ELb1ELb0ELb0ELb1ELb1ELb1ELb1ELb0EEENS1_21CollectiveEpilogueFwdINS6_IJSA_SB_SA_EEES9_NS_10bfloat16_tESF_Li256ELb0ELb1ELb1ELb1EEENS1_19SingleTileSchedulerILb0ELb1ELb1ELi128EEEEEEEEEvNT_6ParamsE --------------------------
	.section	.nv.info._ZN7cutlass13device_kernelIN5flash11enable_sm90INS1_16FlashAttnFwdSm90INS1_25CollectiveMainloopFwdSm90ILi2EN4cute5tupleIJNS5_1CILi1EEES8_S8_EEENS6_IJNS7_ILi128EEESA_NS7_ILi192EEEEEELi192ENS_12float_e4m3_tEfNS_4arch4Sm90ELb0ELb1ELb1ELb0ELb1ELb0ELb0ELb1ELb1ELb1ELb1ELb0EEENS1_21CollectiveEpilogueFwdINS6_IJSA_SB_SA_EEES9_NS_10bfloat16_tESF_Li256ELb0ELb1ELb1ELb1EEENS1_19SingleTileSchedulerILb0ELb1ELb1ELi128EEEEEEEEEvNT_6ParamsE,"",@"SHT_CUDA_INFO"
	.sectionflags	@""
	.align	4


	//----- nvinfo : EIATTR_CUDA_API_VERSION
	.align		4
        /*0000*/ 	.byte	0x04, 0x37
        /*0002*/ 	.short	(.L_678 - .L_677)
.L_677:
        /*0004*/ 	.word	0x00000082


	//----- nvinfo : EIATTR_KPARAM_INFO
	.align		4
.L_678:
        /*0008*/ 	.byte	0x04, 0x17
        /*000a*/ 	.short	(.L_680 - .L_679)
.L_679:
        /*000c*/ 	.word	0x00000000
        /*0010*/ 	.short	0x0000
        /*0012*/ 	.short	0x0070
        /*0014*/ 	.byte	0x00, 0xf0, 0x01, 0x28


	//----- nvinfo : EIATTR_SPARSE_MMA_MASK
	.align		4
.L_680:
        /*0018*/ 	.byte	0x03, 0x50
        /*001a*/ 	.short	0x0000


	//----- nvinfo : EIATTR_MAXREG_COUNT
	.align		4
        /*001c*/ 	.byte	0x03, 0x1b
        /*001e*/ 	.short	0x00a8


	//----- nvinfo : EIATTR_NUM_BARRIERS
	.align		4
        /*0020*/ 	.byte	0x02, 0x4c
        /*0022*/ 	.byte	0x10
	.zero		1


	//----- nvinfo : EIATTR_EXTERNS
	.align		4
        /*0024*/ 	.byte	0x04, 0x0f
        /*0026*/ 	.short	(.L_682 - .L_681)


	//   ....[0]....
	.align		4
.L_681:
        /*0028*/ 	.word	index@(__assertfail)


	//----- nvinfo : EIATTR_ANNOTATIONS
	.align		4
.L_682:
        /*002c*/ 	.byte	0x04, 0x55
        /*002e*/ 	.short	(.L_684 - .L_683)


	//   ....[0]....
.L_683:
        /*0030*/ 	.word	0x00000001
        /*0034*/ 	.byte	0x80, 0x4b, 0x01, 0x00, 0x01, 0x00, 0x00, 0x00, 0x90, 0x4b, 0x01, 0x00, 0x01, 0x00, 0x00, 0x00
        /*0044*/ 	.byte	0x70, 0x60, 0x01, 0x00, 0x01, 0x00, 0x00, 0x00, 0x80, 0x60, 0x01, 0x00, 0x01, 0x00, 0x00, 0x00
        /*0054*/ 	.byte	0x70, 0x75, 0x01, 0x00, 0x01, 0x00, 0x00, 0x00, 0x80, 0x75, 0x01, 0x00


	//----- nvinfo : EIATTR_MERCURY_ISA_VERSION
	.align		4
.L_684:
        /*0060*/ 	.byte	0x03, 0x5f
        /*0062*/ 	.short	0x0101


	//----- nvinfo : EIATTR_INT_WARP_WIDE_INSTR_OFFSETS
	.align		4
        /*0064*/ 	.byte	0x04, 0x31
        /*0066*/ 	.short	(.L_686 - .L_685)


	//   ....[0]....
.L_685:
        /*0068*/ 	.word	0x000000c0


	//   ....[1]....
        /*006c*/ 	.word	0x000000d0


	//   ....[2]....
        /*0070*/ 	.word	0x00000170


	//----- nvinfo : EIATTR_COOP_GROUP_MASK_REGIDS
	.align		4
.L_686:
        /*0074*/ 	.byte	0x04, 0x29
        /*0076*/ 	.short	(.L_688 - .L_687)


	//   ....[0]....
.L_687:
        /*0078*/ 	.word	0xffffffff


	//   ....[1]....
        /*007c*/ 	.word	0xffffffff


	//   ....[2]....
        /*0080*/ 	.word	0xffffffff


	//   ....[3]....
        /*0084*/ 	.word	0xffffffff


	//   ....[4]....
        /*0088*/ 	.word	0xffffffff


	//   ....[5]....
        /*008c*/ 	.word	0xffffffff


	//   ....[6]....
        /*0090*/ 	.word	0xffffffff


	//   ....[7]....
        /*0094*/ 	.word	0xffffffff


	//   ....[8]....
        /*0098*/ 	.word	0xffffffff


	//   ....[9]....
        /*009c*/ 	.word	0xffffffff


	//   ....[10]....
        /*00a0*/ 	.word	0xffffffff


	//   ....[11]....
        /*00a4*/ 	.word	0xffffffff


	//   ....[12]....
        /*00a8*/ 	.word	0xffffffff


	//   ....[13]....
        /*00ac*/ 	.word	0xffffffff


	//   ....[14]....
        /*00b0*/ 	.word	0xffffffff


	//   ....[15]....
        /*00b4*/ 	.word	0xffffffff


	//   ....[16]....
        /*00b8*/ 	.word	0xffffffff


	//   ....[17]....
        /*00bc*/ 	.word	0xffffffff


	//   ....[18]....
        /*00c0*/ 	.word	0xffffffff


	//   ....[19]....
        /*00c4*/ 	.word	0xffffffff


	//   ....[20]....
        /*00c8*/ 	.word	0xffffffff


	//   ....[21]....
        /*00cc*/ 	.word	0xffffffff


	//   ....[22]....
        /*00d0*/ 	.word	0xffffffff


	//   ....[23]....
        /*00d4*/ 	.word	0xffffffff


	//   ....[24]....
        /*00d8*/ 	.word	0xffffffff


	//   ....[25]....
        /*00dc*/ 	.word	0xffffffff


	//   ....[26]....
        /*00e0*/ 	.word	0xffffffff


	//   ....[27]....
        /*00e4*/ 	.word	0xffffffff


	//   ....[28]....
        /*00e8*/ 	.word	0xffffffff


	//   ....[29]....
        /*00ec*/ 	.word	0xffffffff


	//   ....[30]....
        /*00f0*/ 	.word	0xffffffff


	//   ....[31]....
        /*00f4*/ 	.word	0xffffffff


	//   ....[32]....
        /*00f8*/ 	.word	0xffffffff


	//   ....[33]....
        /*00fc*/ 	.word	0xffffffff


	//   ....[34]....
        /*0100*/ 	.word	0xffffffff


	//   ....[35]....
        /*0104*/ 	.word	0xffffffff


	//   ....[36]....
        /*0108*/ 	.word	0xffffffff


	//   ....[37]....
        /*010c*/ 	.word	0xffffffff


	//   ....[38]....
        /*0110*/ 	.word	0xffffffff


	//   ....[39]....
        /*0114*/ 	.word	0xffffffff


	//   ....[40]....
        /*0118*/ 	.word	0xffffffff


	//   ....[41]....
        /*011c*/ 	.word	0xffffffff


	//   ....[42]....
        /*0120*/ 	.word	0xffffffff


	//   ....[43]....
        /*0124*/ 	.word	0xffffffff


	//   ....[44]....
        /*0128*/ 	.word	0xffffffff


	//   ....[45]....
        /*012c*/ 	.word	0xffffffff


	//   ....[46]....
        /*0130*/ 	.word	0xffffffff


	//   ....[47]....
        /*0134*/ 	.word	0xffffffff


	//   ....[48]....
        /*0138*/ 	.word	0xffffffff


	//   ....[49]....
        /*013c*/ 	.word	0xffffffff


	//   ....[50]....
        /*0140*/ 	.word	0xffffffff


	//   ....[51]....
        /*0144*/ 	.word	0xffffffff


	//   ....[52]....
        /*0148*/ 	.word	0xffffffff


	//   ....[53]....
        /*014c*/ 	.word	0xffffffff


	//   ....[54]....
        /*0150*/ 	.word	0xffffffff


	//   ....[55]....
        /*0154*/ 	.word	0xffffffff


	//   ....[56]....
        /*0158*/ 	.word	0xffffffff


	//   ....[57]....
        /*015c*/ 	.word	0xffffffff


	//   ....[58]....
        /*0160*/ 	.word	0xffffffff


	//   ....[59]....
        /*0164*/ 	.word	0xffffffff


	//   ....[60]....
        /*0168*/ 	.word	0xffffffff


	//   ....[61]....
        /*016c*/ 	.word	0xffffffff


	//   ....[62]....
        /*0170*/ 	.word	0xffffffff


	//   ....[63]....
        /*0174*/ 	.word	0xffffffff


	//   ....[64]....
        /*0178*/ 	.word	0xffffffff


	//   ....[65]....
        /*017c*/ 	.word	0xffffffff


	//   ....[66]....
        /*0180*/ 	.word	0xffffffff


	//   ....[67]....
        /*0184*/ 	.word	0xffffffff


	//   ....[68]....
        /*0188*/ 	.word	0xffffffff


	//   ....[69]....
        /*018c*/ 	.word	0xffffffff


	//   ....[70]....
        /*0190*/ 	.word	0xffffffff


	//   ....[71]....
        /*0194*/ 	.word	0xffffffff


	//   ....[72]....
        /*0198*/ 	.word	0xffffffff


	//   ....[73]....
        /*019c*/ 	.word	0xffffffff


	//   ....[74]....
        /*01a0*/ 	.word	0xffffffff


	//   ....[75]....
        /*01a4*/ 	.word	0xffffffff


	//   ....[76]....
        /*01a8*/ 	.word	0xffffffff


	//   ....[77]....
        /*01ac*/ 	.word	0xffffffff


	//   ....[78]....
        /*01b0*/ 	.word	0xffffffff


	//   ....[79]....
        /*01b4*/ 	.word	0xffffffff


	//   ....[80]....
        /*01b8*/ 	.word	0xffffffff


	//   ....[81]....
        /*01bc*/ 	.word	0xffffffff


	//   ....[82]....
        /*01c0*/ 	.word	0xffffffff


	//   ....[83]....
        /*01c4*/ 	.word	0xffffffff


	//   ....[84]....
        /*01c8*/ 	.word	0xffffffff


	//   ....[85]....
        /*01cc*/ 	.word	0xffffffff


	//   ....[86]....
        /*01d0*/ 	.word	0xffffffff


	//   ....[87]....
        /*01d4*/ 	.word	0xffffffff


	//   ....[88]....
        /*01d8*/ 	.word	0xffffffff


	//   ....[89]....
        /*01dc*/ 	.word	0xffffffff


	//   ....[90]....
        /*01e0*/ 	.word	0xffffffff


	//   ....[91]....
        /*01e4*/ 	.word	0xffffffff


	//   ....[92]....
        /*01e8*/ 	.word	0xffffffff


	//   ....[93]....
        /*01ec*/ 	.word	0xffffffff


	//   ....[94]....
        /*01f0*/ 	.word	0xffffffff


	//   ....[95]....
        /*01f4*/ 	.word	0xffffffff


	//   ....[96]....
        /*01f8*/ 	.word	0xffffffff


	//   ....[97]....
        /*01fc*/ 	.word	0xffffffff


	//   ....[98]....
        /*0200*/ 	.word	0xffffffff


	//   ....[99]....
        /*0204*/ 	.word	0xffffffff


	//   ....[100]....
        /*0208*/ 	.word	0xffffffff


	//   ....[101]....
        /*020c*/ 	.word	0xffffffff


	//   ....[102]....
        /*0210*/ 	.word	0xffffffff


	//   ....[103]....
        /*0214*/ 	.word	0xffffffff


	//   ....[104]....
        /*0218*/ 	.word	0xffffffff


	//   ....[105]....
        /*021c*/ 	.word	0xffffffff


	//   ....[106]....
        /*0220*/ 	.word	0xffffffff


	//   ....[107]....
        /*0224*/ 	.word	0xffffffff


	//   ....[108]....
        /*0228*/ 	.word	0xffffffff


	//   ....[109]....
        /*022c*/ 	.word	0xffffffff


	//   ....[110]....
        /*0230*/ 	.word	0xffffffff


	//   ....[111]....
        /*0234*/ 	.word	0xffffffff


	//   ....[112]....
        /*0238*/ 	.word	0xffffffff


	//   ....[113]....
        /*023c*/ 	.word	0xffffffff


	//   ....[114]....
        /*0240*/ 	.word	0xffffffff


	//   ....[115]....
        /*0244*/ 	.word	0xffffffff


	//   ....[116]....
        /*0248*/ 	.word	0xffffffff


	//   ....[117]....
        /*024c*/ 	.word	0xffffffff


	//   ....[118]....
        /*0250*/ 	.word	0xffffffff


	//   ....[119]....
        /*0254*/ 	.word	0xffffffff


	//   ....[120]....
        /*0258*/ 	.word	0xffffffff


	//   ....[121]....
        /*025c*/ 	.word	0xffffffff


	//   ....[122]....
        /*0260*/ 	.word	0xffffffff


	//   ....[123]....
        /*0264*/ 	.word	0xffffffff


	//   ....[124]....
        /*0268*/ 	.word	0xffffffff


	//   ....[125]....
        /*026c*/ 	.word	0xffffffff


	//   ....[126]....
        /*0270*/ 	.word	0xffffffff


	//   ....[127]....
        /*0274*/ 	.word	0xffffffff


	//   ....[128]....
        /*0278*/ 	.word	0xffffffff


	//   ....[129]....
        /*027c*/ 	.word	0xffffffff


	//   ....[130]....
        /*0280*/ 	.word	0xffffffff


	//   ....[131]....
        /*0284*/ 	.word	0xffffffff


	//   ....[132]....
        /*0288*/ 	.word	0xffffffff


	//   ....[133]....
        /*028c*/ 	.word	0xffffffff


	//   ....[134]....
        /*0290*/ 	.word	0xffffffff


	//   ....[135]....
        /*0294*/ 	.word	0xffffffff


	//   ....[136]....
        /*0298*/ 	.word	0xffffffff


	//   ....[137]....
        /*029c*/ 	.word	0xffffffff


	//   ....[138]....
        /*02a0*/ 	.word	0xffffffff


	//   ....[139]....
        /*02a4*/ 	.word	0xffffffff


	//   ....[140]....
        /*02a8*/ 	.word	0xffffffff


	//   ....[141]....
        /*02ac*/ 	.word	0xffffffff


	//   ....[142]....
        /*02b0*/ 	.word	0xffffffff


	//   ....[143]....
        /*02b4*/ 	.word	0xffffffff


	//   ....[144]....
        /*02b8*/ 	.word	0xffffffff


	//   ....[145]....
        /*02bc*/ 	.word	0xffffffff


	//   ....[146]....
        /*02c0*/ 	.word	0xffffffff


	//   ....[147]....
        /*02c4*/ 	.word	0xffffffff


	//   ....[148]....
        /*02c8*/ 	.word	0xffffffff


	//   ....[149]....
        /*02cc*/ 	.word	0xffffffff


	//   ....[150]....
        /*02d0*/ 	.word	0xffffffff


	//   ....[151]....
        /*02d4*/ 	.word	0xffffffff


	//   ....[152]....
        /*02d8*/ 	.word	0xffffffff


	//   ....[153]....
        /*02dc*/ 	.word	0xffffffff


	//   ....[154]....
        /*02e0*/ 	.word	0xffffffff


	//   ....[155]....
        /*02e4*/ 	.word	0xffffffff


	//   ....[156]....
        /*02e8*/ 	.word	0xffffffff


	//   ....[157]....
        /*02ec*/ 	.word	0xffffffff


	//   ....[158]....
        /*02f0*/ 	.word	0xffffffff


	//   ....[159]....
        /*02f4*/ 	.word	0xffffffff


	//   ....[160]....
        /*02f8*/ 	.word	0xffffffff


	//   ....[161]....
        /*02fc*/ 	.word	0xffffffff


	//   ....[162]....
        /*0300*/ 	.word	0xffffffff


	//   ....[163]....
        /*0304*/ 	.word	0xffffffff


	//   ....[164]....
        /*0308*/ 	.word	0xffffffff


	//   ....[165]....
        /*030c*/ 	.word	0xffffffff


	//   ....[166]....
        /*0310*/ 	.word	0xffffffff


	//   ....[167]....
        /*0314*/ 	.word	0xffffffff


	//   ....[168]....
        /*0318*/ 	.word	0xffffffff


	//   ....[169]....
        /*031c*/ 	.word	0xffffffff


	//   ....[170]....
        /*0320*/ 	.word	0xffffffff


	//   ....[171]....
        /*0324*/ 	.word	0xffffffff


	//   ....[172]....
        /*0328*/ 	.word	0xffffffff


	//   ....[173]....
        /*032c*/ 	.word	0xffffffff


	//   ....[174]....
        /*0330*/ 	.word	0xffffffff


	//   ....[175]....
        /*0334*/ 	.word	0xffffffff


	//   ....[176]....
        /*0338*/ 	.word	0xffffffff


	//   ....[177]....
        /*033c*/ 	.word	0xffffffff


	//   ....[178]....
        /*0340*/ 	.word	0xffffffff


	//   ....[179]....
        /*0344*/ 	.word	0x0500000f


	//   ....[180]....
        /*0348*/ 	.word	0x0500000f


	//   ....[181]....
        /*034c*/ 	.word	0x0500000f


	//   ....[182]....
        /*0350*/ 	.word	0x0500000f


	//   ....[183]....
        /*0354*/ 	.word	0x0500000f


	//   ....[184]....
        /*0358*/ 	.word	0x0500000f


	//   ....[185]....
        /*035c*/ 	.word	0x0500000f


	//   ....[186]....
        /*0360*/ 	.word	0x0500000f


	//   ....[187]....
        /*0364*/ 	.word	0x0500000f


	//   ....[188]....
        /*0368*/ 	.word	0x0500000f


	//   ....[189]....
        /*036c*/ 	.word	0x0500000f


	//   ....[190]....
        /*0370*/ 	.word	0x0500000f


	//   ....[191]....
        /*0374*/ 	.word	0x0500000f


	//   ....[192]....
        /*0378*/ 	.word	0x0500000f


	//   ....[193]....
        /*037c*/ 	.word	0x0500000f


	//   ....[194]....
        /*0380*/ 	.word	0x0500000f


	//   ....[195]....
        /*0384*/ 	.word	0x0500000f


	//   ....[196]....
        /*0388*/ 	.word	0x0500000f


	//   ....[197]....
        /*038c*/ 	.word	0x0500000f


	//   ....[198]....
        /*0390*/ 	.word	0x0500000f


	//   ....[199]....
        /*0394*/ 	.word	0x0500000f


	//   ....[200]....
        /*0398*/ 	.word	0x0500000f


	//   ....[201]....
        /*039c*/ 	.word	0x0500000f


	//   ....[202]....
        /*03a0*/ 	.word	0x0500000f


	//   ....[203]....
        /*03a4*/ 	.word	0x0500000f


	//   ....[204]....
        /*03a8*/ 	.word	0x0500000f


	//   ....[205]....
        /*03ac*/ 	.word	0x0500000f


	//   ....[206]....
        /*03b0*/ 	.word	0x0500000f


	//   ....[207]....
        /*03b4*/ 	.word	0x0500000f


	//   ....[208]....
        /*03b8*/ 	.word	0x0500000f


	//   ....[209]....
        /*03bc*/ 	.word	0x0500000f


	//   ....[210]....
        /*03c0*/ 	.word	0x0500000f


	//   ....[211]....
        /*03c4*/ 	.word	0x0500000f


	//   ....[212]....
        /*03c8*/ 	.word	0x0500000f


	//   ....[213]....
        /*03cc*/ 	.word	0x0500000f


	//   ....[214]....
        /*03d0*/ 	.word	0x0500000f


	//   ....[215]....
        /*03d4*/ 	.word	0x0500000f


	//   ....[216]....
        /*03d8*/ 	.word	0x0500000f


	//   ....[217]....
        /*03dc*/ 	.word	0x0500000f


	//   ....[218]....
        /*03e0*/ 	.word	0x0500000f


	//   ....[219]....
        /*03e4*/ 	.word	0x0500000f


	//----- nvinfo : EIATTR_COOP_GROUP_INSTR_OFFSETS
	.align		4
.L_688:
        /*03e8*/ 	.byte	0x04, 0x28
        /*03ea*/ 	.short	(.L_690 - .L_689)


	//   ....[0]....
.L_689:
        /*03ec*/ 	.word	0x00000080


	//   ....[1]....
        /*03f0*/ 	.word	0x00000090


	//   ....[2]....
        /*03f4*/ 	.word	0x000002d0


	//   ....[3]....
        /*03f8*/ 	.word	0x00000430


	//   ....[4]....
        /*03fc*/ 	.word	0x00000550


	//   ....[5]....
        /*0400*/ 	.word	0x000006b0


	//   ....[6]....
        /*0404*/ 	.word	0x000016b0


	//   ....[7]....
        /*0408*/ 	.word	0x00002360


	//   ....[8]....
        /*040c*/ 	.word	0x00002f80


	//   ....[9]....
        /*0410*/ 	.word	0x00003f60


	//   ....[10]....
        /*0414*/ 	.word	0x00004050


	//   ....[11]....
        /*0418*/ 	.word	0x000047f0


	//   ....[12]....
        /*041c*/ 	.word	0x00004880


	//   ....[13]....
        /*0420*/ 	.word	0x000063d0


	//   ....[14]....
        /*0424*/ 	.word	0x00006d30


	//   ....[15]....
        /*0428*/ 	.word	0x00007890


	//   ....[16]....
        /*042c*/ 	.word	0x000078d0


	//   ....[17]....
        /*0430*/ 	.word	0x000082f0


	//   ....[18]....
        /*0434*/ 	.word	0x00008370


	//   ....[19]....
        /*0438*/ 	.word	0x0000aad0


	//   ....[20]....
        /*043c*/ 	.word	0x0000aaf0


	//   ....[21]....
        /*0440*/ 	.word	0x0000ab20


	//   ....[22]....
        /*0444*/ 	.word	0x0000ab30


	//   ....[23]....
        /*0448*/ 	.word	0x0000c900


	//   ....[24]....
        /*044c*/ 	.word	0x0000d240


	//   ....[25]....
        /*0450*/ 	.word	0x0000de40


	//   ....[26]....
        /*0454*/ 	.word	0x0000df00


	//   ....[27]....
        /*0458*/ 	.word	0x0000e7b0


	//   ....[28]....
        /*045c*/ 	.word	0x0000e840


	//   ....[29]....
        /*0460*/ 	.word	0x0000fe00


	//   ....[30]....
        /*0464*/ 	.word	0x0000fe10


	//   ....[31]....
        /*0468*/ 	.word	0x0000fe40


	//   ....[32]....
        /*046c*/ 	.word	0x0000fe50


	//   ....[33]....
        /*0470*/ 	.word	0x000110f0


	//   ....[34]....
        /*0474*/ 	.word	0x00011100


	//   ....[35]....
        /*0478*/ 	.word	0x00011110


	//   ....[36]....
        /*047c*/ 	.word	0x00011120


	//   ....[37]....
        /*0480*/ 	.word	0x00011130


	//   ....[38]....
        /*0484*/ 	.word	0x00011140


	//   ....[39]....
        /*0488*/ 	.word	0x00011150


	//   ....[40]....
        /*048c*/ 	.word	0x00011160


	//   ....[41]....
        /*0490*/ 	.word	0x00011170


	//   ....[42]....
        /*0494*/ 	.word	0x00011180


	//   ....[43]....
        /*0498*/ 	.word	0x00011190


	//   ....[44]....
        /*049c*/ 	.word	0x000111a0


	//   ....[45]....
        /*04a0*/ 	.word	0x000111b0


	//   ....[46]....
        /*04a4*/ 	.word	0x000111c0


	//   ....[47]....
        /*04a8*/ 	.word	0x000111f0


	//   ....[48]....
        /*04ac*/ 	.word	0x00011200


	//   ....[49]....
        /*04b0*/ 	.word	0x00011210


	//   ....[50]....
        /*04b4*/ 	.word	0x00011220


	//   ....[51]....
        /*04b8*/ 	.word	0x00011230


	//   ....[52]....
        /*04bc*/ 	.word	0x00011240


	//   ....[53]....
        /*04c0*/ 	.word	0x00011250


	//   ....[54]....
        /*04c4*/ 	.word	0x00011270


	//   ....[55]....
        /*04c8*/ 	.word	0x000112a0


	//   ....[56]....
        /*04cc*/ 	.word	0x000112c0


	//   ....[57]....
        /*04d0*/ 	.word	0x000112d0


	//   ....[58]....
        /*04d4*/ 	.word	0x000112e0


	//   ....[59]....
        /*04d8*/ 	.word	0x000112f0


	//   ....[60]....
        /*04dc*/ 	.word	0x00011310


	//   ....[61]....
        /*04e0*/ 	.word	0x00011320


	//   ....[62]....
        /*04e4*/ 	.word	0x00011330


	//   ....[63]....
        /*04e8*/ 	.word	0x00011340


	//   ....[64]....
        /*04ec*/ 	.word	0x00011350


	//   ....[65]....
        /*04f0*/ 	.word	0x00011360


	//   ....[66]....
        /*04f4*/ 	.word	0x00011370


	//   ....[67]....
        /*04f8*/ 	.word	0x00011380


	//   ....[68]....
        /*04fc*/ 	.word	0x00011390


	//   ....[69]....
        /*0500*/ 	.word	0x000113a0


	//   ....[70]....
        /*0504*/ 	.word	0x000113b0


	//   ....[71]....
        /*0508*/ 	.word	0x000113c0


	//   ....[72]....
        /*050c*/ 	.word	0x000113d0


	//   ....[73]....
        /*0510*/ 	.word	0x000113e0


	//   ....[74]....
        /*0514*/ 	.word	0x000113f0


	//   ....[75]....
        /*0518*/ 	.word	0x00011400


	//   ....[76]....
        /*051c*/ 	.word	0x00011410


	//   ....[77]....
        /*0520*/ 	.word	0x00011420


	//   ....[78]....
        /*0524*/ 	.word	0x00011430


	//   ....[79]....
        /*0528*/ 	.word	0x00011440


	//   ....[80]....
        /*052c*/ 	.word	0x00011450


	//   ....[81]....
        /*0530*/ 	.word	0x00011460


	//   ....[82]....
        /*0534*/ 	.word	0x00011470


	//   ....[83]....
        /*0538*/ 	.word	0x00011480


	//   ....[84]....
        /*053c*/ 	.word	0x00011490


	//   ....[85]....
        /*0540*/ 	.word	0x000114a0


	//   ....[86]....
        /*0544*/ 	.word	0x000114b0


	//   ....[87]....
        /*0548*/ 	.word	0x000114c0


	//   ....[88]....
        /*054c*/ 	.word	0x000114d0


	//   ....[89]....
        /*0550*/ 	.word	0x000114e0


	//   ....[90]....
        /*0554*/ 	.word	0x000114f0


	//   ....[91]....
        /*0558*/ 	.word	0x00011500


	//   ....[92]....
        /*055c*/ 	.word	0x00011510


	//   ....[93]....
        /*0560*/ 	.word	0x00011520


	//   ....[94]....
        /*0564*/ 	.word	0x00011530


	//   ....[95]....
        /*0568*/ 	.word	0x00011540


	//   ....[96]....
        /*056c*/ 	.word	0x00011550


	//   ....[97]....
        /*0570*/ 	.word	0x00011560


	//   ....[98]....
        /*0574*/ 	.word	0x00011590


	//   ....[99]....
        /*0578*/ 	.word	0x000115c0


	//   ....[100]....
        /*057c*/ 	.word	0x000115f0


	//   ....[101]....
        /*0580*/ 	.word	0x00011620


	//   ....[102]....
        /*0584*/ 	.word	0x00011650


	//   ....[103]....
        /*0588*/ 	.word	0x00011680


	//   ....[104]....
        /*058c*/ 	.word	0x000116b0


	//   ....[105]....
        /*0590*/ 	.word	0x000116e0


	//   ....[106]....
        /*0594*/ 	.word	0x00011710


	//   ....[107]....
        /*0598*/ 	.word	0x00011740


	//   ....[108]....
        /*059c*/ 	.word	0x00011770


	//   ....[109]....
        /*05a0*/ 	.word	0x00011790


	//   ....[110]....
        /*05a4*/ 	.word	0x000117c0


	//   ....[111]....
        /*05a8*/ 	.word	0x000117f0


	//   ....[112]....
        /*05ac*/ 	.word	0x00011820


	//   ....[113]....
        /*05b0*/ 	.word	0x00011850


	//   ....[114]....
        /*05b4*/ 	.word	0x00011880


	//   ....[115]....
        /*05b8*/ 	.word	0x000118b0


	//   ....[116]....
        /*05bc*/ 	.word	0x000118e0


	//   ....[117]....
        /*05c0*/ 	.word	0x00011920


	//   ....[118]....
        /*05c4*/ 	.word	0x00011960


	//   ....[119]....
        /*05c8*/ 	.word	0x000119a0


	//   ....[120]....
        /*05cc*/ 	.word	0x000119d0


	//   ....[121]....
        /*05d0*/ 	.word	0x00011a10


	//   ....[122]....
        /*05d4*/ 	.word	0x00011a50


	//   ....[123]....
        /*05d8*/ 	.word	0x00011a80


	//   ....[124]....
        /*05dc*/ 	.word	0x00011ab0


	//   ....[125]....
        /*05e0*/ 	.word	0x00011ae0


	//   ....[126]....
        /*05e4*/ 	.word	0x00011b00


	//   ....[127]....
        /*05e8*/ 	.word	0x00011b10


	//   ....[128]....
        /*05ec*/ 	.word	0x00011b20


	//   ....[129]....
        /*05f0*/ 	.word	0x00011f30


	//   ....[130]....
        /*05f4*/ 	.word	0x00011f70


	//   ....[131]....
        /*05f8*/ 	.word	0x00011fb0


	//   ....[132]....
        /*05fc*/ 	.word	0x00011fe0


	//   ....[133]....
        /*0600*/ 	.word	0x00012020


	//   ....[134]....
        /*0604*/ 	.word	0x00012050


	//   ....[135]....
        /*0608*/ 	.word	0x000129d0


	//   ....[136]....
        /*060c*/ 	.word	0x00012a00


	//   ....[137]....
        /*0610*/ 	.word	0x00013850


	//   ....[138]....
        /*0614*/ 	.word	0x00014fa0


	//   ....[139]....
        /*0618*/ 	.word	0x00014fe0


	//   ....[140]....
        /*061c*/ 	.word	0x00015040


	//   ....[141]....
        /*0620*/ 	.word	0x000150e0


	//   ....[142]....
        /*0624*/ 	.word	0x00015100


	//   ....[143]....
        /*0628*/ 	.word	0x00015180


	//   ....[144]....
        /*062c*/ 	.word	0x000151a0


	//   ....[145]....
        /*0630*/ 	.word	0x000151b0


	//   ....[146]....
        /*0634*/ 	.word	0x00015540


	//   ....[147]....
        /*0638*/ 	.word	0x00015560


	//   ....[148]....
        /*063c*/ 	.word	0x00015570


	//   ....[149]....
        /*0640*/ 	.word	0x000155b0


	//   ....[150]....
        /*0644*/ 	.word	0x00015620


	//   ....[151]....
        /*0648*/ 	.word	0x00015640


	//   ....[152]....
        /*064c*/ 	.word	0x000156c0


	//   ....[153]....
        /*0650*/ 	.word	0x00015700


	//   ....[154]....
        /*0654*/ 	.word	0x00015c90


	//   ....[155]....
        /*0658*/ 	.word	0x00015cc0


	//   ....[156]....
        /*065c*/ 	.word	0x00015cf0


	//   ....[157]....
        /*0660*/ 	.word	0x00015d40


	//   ....[158]....
        /*0664*/ 	.word	0x00015dd0


	//   ....[159]....
        /*0668*/ 	.word	0x00015df0


	//   ....[160]....
        /*066c*/ 	.word	0x00015e80


	//   ....[161]....
        /*0670*/ 	.word	0x00015ec0


	//   ....[162]....
        /*0674*/ 	.word	0x00016580


	//   ....[163]....
        /*0678*/ 	.word	0x000165a0


	//   ....[164]....
        /*067c*/ 	.word	0x000165b0


	//   ....[165]....
        /*0680*/ 	.word	0x000165d0


	//   ....[166]....
        /*0684*/ 	.word	0x00016620


	//   ....[167]....
        /*0688*/ 	.word	0x00016630


	//   ....[168]....
        /*068c*/ 	.word	0x00016690


	//   ....[169]....
        /*0690*/ 	.word	0x000166c0


	//   ....[170]....
        /*0694*/ 	.word	0x000169f0


	//   ....[171]....
        /*0698*/ 	.word	0x00016a10


	//   ....[172]....
        /*069c*/ 	.word	0x00016a30


	//   ....[173]....
        /*06a0*/ 	.word	0x00016a50


	//   ....[174]....
        /*06a4*/ 	.word	0x00016a70


	//   ....[175]....
        /*06a8*/ 	.word	0x00016ac0


	//   ....[176]....
        /*06ac*/ 	.word	0x00016ae0


	//   ....[177]....
        /*06b0*/ 	.word	0x00016b20


	//   ....[178]....
        /*06b4*/ 	.word	0x00017cd0


	//   ....[179]....
        /*06b8*/ 	.word	0x00018350


	//   ....[180]....
        /*06bc*/ 	.word	0x00018430


	//   ....[181]....
        /*06c0*/ 	.word	0x00018500


	//   ....[182]....
        /*06c4*/ 	.word	0x00018590


	//   ....[183]....
        /*06c8*/ 	.word	0x00018680


	//   ....[184]....
        /*06cc*/ 	.word	0x000186e0


	//   ....[185]....
        /*06d0*/ 	.word	0x000187d0


	//   ....[186]....
        /*06d4*/ 	.word	0x00018830


	//   ....[187]....
        /*06d8*/ 	.word	0x000188f0


	//   ....[188]....
        /*06dc*/ 	.word	0x00018a60


	//   ....[189]....
        /*06e0*/ 	.word	0x00018af0


	//   ....[190]....
        /*06e4*/ 	.word	0x00018bc0


	//   ....[191]....
        /*06e8*/ 	.word	0x00018c70


	//   ....[192]....
        /*06ec*/ 	.word	0x00018ce0


	//   ....[193]....
        /*06f0*/ 	.word	0x00018db0


	//   ....[194]....
        /*06f4*/ 	.word	0x00018e20


	//   ....[195]....
        /*06f8*/ 	.word	0x00018ef0


	//   ....[196]....
        /*06fc*/ 	.word	0x00018f80


	//   ....[197]....
        /*0700*/ 	.word	0x00018fe0


	//   ....[198]....
        /*0704*/ 	.word	0x00019090


	//   ....[199]....
        /*0708*/ 	.word	0x00019160


	//   ....[200]....
        /*070c*/ 	.word	0x000191d0


	//   ....[201]....
        /*0710*/ 	.word	0x000192b0


	//   ....[202]....
        /*0714*/ 	.word	0x00019320


	//   ....[203]....
        /*0718*/ 	.word	0x000193f0


	//   ....[204]....
        /*071c*/ 	.word	0x00019520


	//   ....[205]....
        /*0720*/ 	.word	0x000195c0


	//   ....[206]....
        /*0724*/ 	.word	0x00019620


	//   ....[207]....
        /*0728*/ 	.word	0x000196e0


	//   ....[208]....
        /*072c*/ 	.word	0x00019740


	//   ....[209]....
        /*0730*/ 	.word	0x00019810


	//   ....[210]....
        /*0734*/ 	.word	0x00019870


	//   ....[211]....
        /*0738*/ 	.word	0x00019940


	//   ....[212]....
        /*073c*/ 	.word	0x00019a20


	//   ....[213]....
        /*0740*/ 	.word	0x00019ac0


	//   ....[214]....
        /*0744*/ 	.word	0x00019b30


	//   ....[215]....
        /*0748*/ 	.word	0x00019bf0


	//   ....[216]....
        /*074c*/ 	.word	0x00019c50


	//   ....[217]....
        /*0750*/ 	.word	0x00019d10


	//   ....[218]....
        /*0754*/ 	.word	0x00019d70


	//   ....[219]....
        /*0758*/ 	.word	0x00019e40


	//----- nvinfo : EIATTR_REG_RECONFIG
	.align		4
.L_690:
        /*075c*/ 	.byte	0x01, 0x54
	.zero		2


	//----- nvinfo : EIATTR_SYSCALL_OFFSETS
	.align		4
        /*0760*/ 	.byte	0x04, 0x46
        /*0762*/ 	.short	(.L_692 - .L_691)


	//   ....[0]....
.L_691:
        /*0764*/ 	.word	0x00001870


	//   ....[1]....
        /*0768*/ 	.word	0x00014420


	//   ....[2]....
        /*076c*/ 	.word	0x00014560


	//   ....[3]....
        /*0770*/ 	.word	0x000146a0


	//   ....[4]....
        /*0774*/ 	.word	0x000147c0


	//   ....[5]....
        /*0778*/ 	.word	0x000159f0


	//----- nvinfo : EIATTR_MBARRIER_INSTR_OFFSETS
	.align		4
.L_692:
        /*077c*/ 	.byte	0x04, 0x39
        /*077e*/ 	.short	(.L_694 - .L_693)


	//   ....[0]....
.L_693:
        /*0780*/ 	.word	0x00000180
        /*0784*/ 	.word	0x000000ff
        /*0788*/ 	.word	0x0002a800
        /*078c*/ 	.short	0x0100
        /*078e*/ 	.byte	0x08
	.zero		1


	//   ....[1]....
        /*0790*/ 	.word	0x00000190
        /*0794*/ 	.word	0x000000ff
        /*0798*/ 	.word	0x0002a820
        /*079c*/ 	.short	0x0100
        /*079e*/ 	.byte	0x08
	.zero		1


	//   ....[2]....
        /*07a0*/ 	.word	0x00000280
        /*07a4*/ 	.word	0x000000ff
        /*07a8*/ 	.word	0x0002a830
        /*07ac*/ 	.short	0x0100
        /*07ae*/ 	.byte	0x08
	.zero		1


	//   ....[3]....
        /*07b0*/ 	.word	0x00000290
        /*07b4*/ 	.word	0x000000ff
        /*07b8*/ 	.word	0x0002a840
        /*07bc*/ 	.short	0x0100
        /*07be*/ 	.byte	0x08
	.zero		1


	//   ....[4]....
        /*07c0*/ 	.word	0x000002a0
        /*07c4*/ 	.word	0x000000ff
        /*07c8*/ 	.word	0x0002a838
        /*07cc*/ 	.short	0x0100
        /*07ce*/ 	.byte	0x08
	.zero		1


	//   ....[5]....
        /*07d0*/ 	.word	0x000002b0
        /*07d4*/ 	.word	0x000000ff
        /*07d8*/ 	.word	0x0002a848
        /*07dc*/ 	.short	0x0100
        /*07de*/ 	.byte	0x08
	.zero		1


	//   ....[6]....
        /*07e0*/ 	.word	0x000003e0
        /*07e4*/ 	.word	0x000000ff
        /*07e8*/ 	.word	0x0002a850
        /*07ec*/ 	.short	0x0100
        /*07ee*/ 	.byte	0x08
	.zero		1


	//   ....[7]....
        /*07f0*/ 	.word	0x000003f0
        /*07f4*/ 	.word	0x000000ff
        /*07f8*/ 	.word	0x0002a860
        /*07fc*/ 	.short	0x0100
        /*07fe*/ 	.byte	0x08
	.zero		1


	//   ....[8]....
        /*0800*/ 	.word	0x00000400
        /*0804*/ 	.word	0x000000ff
        /*0808*/ 	.word	0x0002a858
        /*080c*/ 	.short	0x0100
        /*080e*/ 	.byte	0x08
	.zero		1


	//   ....[9]....
        /*0810*/ 	.word	0x00000410
        /*0814*/ 	.word	0x000000ff
        /*0818*/ 	.word	0x0002a868
        /*081c*/ 	.short	0x0100
        /*081e*/ 	.byte	0x08
	.zero		1


	//   ....[10]....
        /*0820*/ 	.word	0x00000500
        /*0824*/ 	.word	0x000000ff
        /*0828*/ 	.word	0x0002a870
        /*082c*/ 	.short	0x0100
        /*082e*/ 	.byte	0x06
	.zero		1


	//   ....[11]....
        /*0830*/ 	.word	0x00000510
        /*0834*/ 	.word	0x000000ff
        /*0838*/ 	.word	0x0002a880
        /*083c*/ 	.short	0x0100
        /*083e*/ 	.byte	0x06
	.zero		1


	//   ....[12]....
        /*0840*/ 	.word	0x00000520
        /*0844*/ 	.word	0x000000ff
        /*0848*/ 	.word	0x0002a878
        /*084c*/ 	.short	0x0100
        /*084e*/ 	.byte	0x06
	.zero		1


	//   ....[13]....
        /*0850*/ 	.word	0x00000530
        /*0854*/ 	.word	0x000000ff
        /*0858*/ 	.word	0x0002a888
        /*085c*/ 	.short	0x0100
        /*085e*/ 	.byte	0x06
	.zero		1


	//   ....[14]....
        /*0860*/ 	.word	0x00000660
        /*0864*/ 	.word	0x000000ff
        /*0868*/ 	.word	0x0002a890
        /*086c*/ 	.short	0x0100
        /*086e*/ 	.byte	0x08
	.zero		1


	//   ....[15]....
        /*0870*/ 	.word	0x00000670
        /*0874*/ 	.word	0x000000ff
        /*0878*/ 	.word	0x0002a8a0
        /*087c*/ 	.short	0x0100
        /*087e*/ 	.byte	0x08
	.zero		1


	//   ....[16]....
        /*0880*/ 	.word	0x00000680
        /*0884*/ 	.word	0x000000ff
        /*0888*/ 	.word	0x0002a898
        /*088c*/ 	.short	0x0100
        /*088e*/ 	.byte	0x08
	.zero		1


	//   ....[17]....
        /*0890*/ 	.word	0x00000690
        /*0894*/ 	.word	0x000000ff
        /*0898*/ 	.word	0x0002a8a8
        /*089c*/ 	.short	0x0100
        /*089e*/ 	.byte	0x08
	.zero		1


	//   ....[18]....
        /*08a0*/ 	.word	0x000007d0
        /*08a4*/ 	.word	0x000000ff
        /*08a8*/ 	.word	0x0002a8b0
        /*08ac*/ 	.short	0x0100
        /*08ae*/ 	.byte	0x08
	.zero		1


	//   ....[19]....
        /*08b0*/ 	.word	0x000007e0
        /*08b4*/ 	.word	0x000000ff
        /*08b8*/ 	.word	0x0002a8c0
        /*08bc*/ 	.short	0x0100
        /*08be*/ 	.byte	0x08
	.zero		1


	//   ....[20]....
        /*08c0*/ 	.word	0x000007f0
        /*08c4*/ 	.word	0x000000ff
        /*08c8*/ 	.word	0x0002a8b8
        /*08cc*/ 	.short	0x0100
        /*08ce*/ 	.byte	0x08
	.zero		1


	//   ....[21]....
        /*08d0*/ 	.word	0x00000800
        /*08d4*/ 	.word	0x000000ff
        /*08d8*/ 	.word	0x0002a8c8
        /*08dc*/ 	.short	0x0100
        /*08de*/ 	.byte	0x08
	.zero		1


	//   ....[22]....
        /*08e0*/ 	.word	0x00001b40
        /*08e4*/ 	.word	0x000000ff
        /*08e8*/ 	.word	0x0002a800
        /*08ec*/ 	.short	0x010a
        /*08ee*/ 	.byte	0x24
	.zero		1


	//   ....[23]....
        /*08f0*/ 	.word	0x00001bd0
        /*08f4*/ 	.word	0x000000ff
        /*08f8*/ 	.word	0x0002a830
        /*08fc*/ 	.short	0x010a
        /*08fe*/ 	.byte	0x24
	.zero		1


	//   ....[24]....
        /*0900*/ 	.word	0x00001c30
        /*0904*/ 	.word	0x000000ff
        /*0908*/ 	.word	0x0002a830
        /*090c*/ 	.short	0x010a
        /*090e*/ 	.byte	0x24
	.zero		1


	//   ....[25]....
        /*0910*/ 	.word	0x00002660
        /*0914*/ 	.word	0x000000ff
        /*0918*/ 	.word	0x00000000
        /*091c*/ 	.short	0x0101
        /*091e*/ 	.byte	0x06
	.zero		1


	//   ....[26]....
        /*0920*/ 	.word	0x00005cc0
        /*0924*/ 	.word	0x000000ff
        /*0928*/ 	.word	0x0002a830
        /*092c*/ 	.short	0x010a
        /*092e*/ 	.byte	0x06
	.zero		1


	//   ....[27]....
        /*0930*/ 	.word	0x00005d00
        /*0934*/ 	.word	0x000000ff
        /*0938*/ 	.word	0x0002a830
        /*093c*/ 	.short	0x010a
        /*093e*/ 	.byte	0x06
	.zero		1


	//   ....[28]....
        /*0940*/ 	.word	0x00005fd0
        /*0944*/ 	.word	0x000000ff
        /*0948*/ 	.word	0x0002a850
        /*094c*/ 	.short	0x010a
        /*094e*/ 	.byte	0x06
	.zero		1


	//   ....[29]....
        /*0950*/ 	.word	0x00006010
        /*0954*/ 	.word	0x000000ff
        /*0958*/ 	.word	0x0002a850
        /*095c*/ 	.short	0x010a
        /*095e*/ 	.byte	0x06
	.zero		1


	//   ....[30]....
        /*0960*/ 	.word	0x00006780
        /*0964*/ 	.word	0x000000ff
        /*0968*/ 	.word	0x00000000
        /*096c*/ 	.short	0x0101
        /*096e*/ 	.byte	0x06
	.zero		1


	//   ....[31]....
        /*0970*/ 	.word	0x00008dd0
        /*0974*/ 	.word	0x000000ff
        /*0978*/ 	.word	0x00000000
        /*097c*/ 	.short	0x0101
        /*097e*/ 	.byte	0x0a
	.zero		1


	//   ....[32]....
        /*0980*/ 	.word	0x00009930
        /*0984*/ 	.word	0x000000ff
        /*0988*/ 	.word	0x0002a830
        /*098c*/ 	.short	0x010a
        /*098e*/ 	.byte	0x06
	.zero		1


	//   ....[33]....
        /*0990*/ 	.word	0x00009970
        /*0994*/ 	.word	0x000000ff
        /*0998*/ 	.word	0x0002a830
        /*099c*/ 	.short	0x010a
        /*099e*/ 	.byte	0x06
	.zero		1


	//   ....[34]....
        /*09a0*/ 	.word	0x00009c40
        /*09a4*/ 	.word	0x000000ff
        /*09a8*/ 	.word	0x0002a850
        /*09ac*/ 	.short	0x010a
        /*09ae*/ 	.byte	0x06
	.zero		1


	//   ....[35]....
        /*09b0*/ 	.word	0x00009c80
        /*09b4*/ 	.word	0x000000ff
        /*09b8*/ 	.word	0x0002a850
        /*09bc*/ 	.short	0x010a
        /*09be*/ 	.byte	0x06
	.zero		1


	//   ....[36]....
        /*09c0*/ 	.word	0x0000a3a0
        /*09c4*/ 	.word	0x000000ff
        /*09c8*/ 	.word	0x00000000
        /*09cc*/ 	.short	0x0101
        /*09ce*/ 	.byte	0x07
	.zero		1


	//   ....[37]....
        /*09d0*/ 	.word	0x0000b920
        /*09d4*/ 	.word	0x000000ff
        /*09d8*/ 	.word	0x00000000
        /*09dc*/ 	.short	0x0101
        /*09de*/ 	.byte	0x07
	.zero		1


	//   ....[38]....
        /*09e0*/ 	.word	0x0000c240
        /*09e4*/ 	.word	0x000000ff
        /*09e8*/ 	.word	0x0002a830
        /*09ec*/ 	.short	0x010a
        /*09ee*/ 	.byte	0x06
	.zero		1


	//   ....[39]....
        /*09f0*/ 	.word	0x0000c280
        /*09f4*/ 	.word	0x000000ff
        /*09f8*/ 	.word	0x0002a830
        /*09fc*/ 	.short	0x010a
        /*09fe*/ 	.byte	0x06
	.zero		1


	//   ....[40]....
        /*0a00*/ 	.word	0x0000c510
        /*0a04*/ 	.word	0x000000ff
        /*0a08*/ 	.word	0x0002a850
        /*0a0c*/ 	.short	0x010a
        /*0a0e*/ 	.byte	0x06
	.zero		1


	//   ....[41]....
        /*0a10*/ 	.word	0x0000c550
        /*0a14*/ 	.word	0x000000ff
        /*0a18*/ 	.word	0x0002a850
        /*0a1c*/ 	.short	0x010a
        /*0a1e*/ 	.byte	0x06
	.zero		1


	//   ....[42]....
        /*0a20*/ 	.word	0x0000cca0
        /*0a24*/ 	.word	0x000000ff
        /*0a28*/ 	.word	0x00000000
        /*0a2c*/ 	.short	0x0101
        /*0a2e*/ 	.byte	0x06
	.zero		1


	//   ....[43]....
        /*0a30*/ 	.word	0x0000f2e0
        /*0a34*/ 	.word	0x000000ff
        /*0a38*/ 	.word	0x00000000
        /*0a3c*/ 	.short	0x0101
        /*0a3e*/ 	.byte	0x07
	.zero		1


	//   ....[44]....
        /*0a40*/ 	.word	0x0000fad0
        /*0a44*/ 	.word	0x000000ff
        /*0a48*/ 	.word	0x0002a850
        /*0a4c*/ 	.short	0x010a
        /*0a4e*/ 	.byte	0x0b
	.zero		1


	//   ....[45]....
        /*0a50*/ 	.word	0x0000fb10
        /*0a54*/ 	.word	0x000000ff
        /*0a58*/ 	.word	0x0002a850
        /*0a5c*/ 	.short	0x010a
        /*0a5e*/ 	.byte	0x0b
	.zero		1


	//   ....[46]....
        /*0a60*/ 	.word	0x00010130
        /*0a64*/ 	.word	0x000000ff
        /*0a68*/ 	.word	0x00000000
        /*0a6c*/ 	.short	0x0101
        /*0a6e*/ 	.byte	0x04
	.zero		1


	//   ....[47]....
        /*0a70*/ 	.word	0x00012060
        /*0a74*/ 	.word	0x000000ff
        /*0a78*/ 	.word	0x00000000
        /*0a7c*/ 	.short	0x0101
        /*0a7e*/ 	.byte	0x04
	.zero		1


	//   ....[48]....
        /*0a80*/ 	.word	0x00014d70
        /*0a84*/ 	.word	0x000000ff
        /*0a88*/ 	.word	0x0002a880
        /*0a8c*/ 	.short	0x010a
        /*0a8e*/ 	.byte	0x30
	.zero		1


	//   ....[49]....
        /*0a90*/ 	.word	0x000152f0
        /*0a94*/ 	.word	0x000000ff
        /*0a98*/ 	.word	0x0002a870
        /*0a9c*/ 	.short	0x0107
        /*0a9e*/ 	.byte	0x30
	.zero		1


	//   ....[50]....
        /*0aa0*/ 	.word	0x00015360
        /*0aa4*/ 	.word	0x000000ff
        /*0aa8*/ 	.word	0x0002a870
        /*0aac*/ 	.short	0x0101
        /*0aae*/ 	.byte	0x30
	.zero		1


	//   ....[51]....
        /*0ab0*/ 	.word	0x00015390
        /*0ab4*/ 	.word	0x000000ff
        /*0ab8*/ 	.word	0x0002a840
        /*0abc*/ 	.short	0x010a
        /*0abe*/ 	.byte	0x30
	.zero		1


	//   ....[52]....
        /*0ac0*/ 	.word	0x000157b0
        /*0ac4*/ 	.word	0x000000ff
        /*0ac8*/ 	.word	0x0002a830
        /*0acc*/ 	.short	0x0107
        /*0ace*/ 	.byte	0x30
	.zero		1


	//   ....[53]....
        /*0ad0*/ 	.word	0x00015820
        /*0ad4*/ 	.word	0x000000ff
        /*0ad8*/ 	.word	0x0002a830
        /*0adc*/ 	.short	0x0101
        /*0ade*/ 	.byte	0x30
	.zero		1


	//   ....[54]....
        /*0ae0*/ 	.word	0x00015fa0
        /*0ae4*/ 	.word	0x000000ff
        /*0ae8*/ 	.word	0x0002a800
        /*0aec*/ 	.short	0x0107
        /*0aee*/ 	.byte	0x30
	.zero		1


	//   ....[55]....
        /*0af0*/ 	.word	0x00016000
        /*0af4*/ 	.word	0x000000ff
        /*0af8*/ 	.word	0x0002a800
        /*0afc*/ 	.short	0x0101
        /*0afe*/ 	.byte	0x30
	.zero		1


	//   ....[56]....
        /*0b00*/ 	.word	0x00016030
        /*0b04*/ 	.word	0x000000ff
        /*0b08*/ 	.word	0x0002a820
        /*0b0c*/ 	.short	0x010a
        /*0b0e*/ 	.byte	0x30
	.zero		1


	//   ....[57]....
        /*0b10*/ 	.word	0x00016380
        /*0b14*/ 	.word	0x00000006
        /*0b18*/ 	.word	0x0002a880
        /*0b1c*/ 	.short	0x010a
        /*0b1e*/ 	.byte	0x3f
	.zero		1


	//   ....[58]....
        /*0b20*/ 	.word	0x00016790
        /*0b24*/ 	.word	0x00000006
        /*0b28*/ 	.word	0x0002a870
        /*0b2c*/ 	.short	0x0107
        /*0b2e*/ 	.byte	0x3f
	.zero		1


	//   ....[59]....
        /*0b30*/ 	.word	0x00016800
        /*0b34*/ 	.word	0x00000006
        /*0b38*/ 	.word	0x0002a870
        /*0b3c*/ 	.short	0x0101
        /*0b3e*/ 	.byte	0x3f
	.zero		1


	//   ....[60]....
        /*0b40*/ 	.word	0x00016830
        /*0b44*/ 	.word	0x00000006
        /*0b48*/ 	.word	0x0002a840
        /*0b4c*/ 	.short	0x010a
        /*0b4e*/ 	.byte	0x3f
	.zero		1


	//   ....[61]....
        /*0b50*/ 	.word	0x00016c10
        /*0b54*/ 	.word	0x00000006
        /*0b58*/ 	.word	0x0002a830
        /*0b5c*/ 	.short	0x0107
        /*0b5e*/ 	.byte	0x3f
	.zero		1


	//   ....[62]....
        /*0b60*/ 	.word	0x00016c90
        /*0b64*/ 	.word	0x00000006
        /*0b68*/ 	.word	0x0002a830
        /*0b6c*/ 	.short	0x0101
        /*0b6e*/ 	.byte	0x3f
	.zero		1


	//   ....[63]....
        /*0b70*/ 	.word	0x00016d10
        /*0b74*/ 	.word	0x00000002
        /*0b78*/ 	.word	0x0002a870
        /*0b7c*/ 	.short	0x010a
        /*0b7e*/ 	.byte	0x3f
	.zero		1


	//   ....[64]....
        /*0b80*/ 	.word	0x00016d80
        /*0b84*/ 	.word	0x00000002
        /*0b88*/ 	.word	0x0002a860
        /*0b8c*/ 	.short	0x010a
        /*0b8e*/ 	.byte	0x3f
	.zero		1


	//   ....[65]....
        /*0b90*/ 	.word	0x00017350
        /*0b94*/ 	.word	0x00000002
        /*0b98*/ 	.word	0x0002a850
        /*0b9c*/ 	.short	0x0101
        /*0b9e*/ 	.byte	0x3f
	.zero		1


	//   ....[66]....
        /*0ba0*/ 	.word	0x000173f0
        /*0ba4*/ 	.word	0x00000002
        /*0ba8*/ 	.word	0x00000000
        /*0bac*/ 	.short	0x0101
        /*0bae*/ 	.byte	0x3f
	.zero		1


	//   ....[67]....
        /*0bb0*/ 	.word	0x000174c0
        /*0bb4*/ 	.word	0x0000000c
        /*0bb8*/ 	.word	0x0002a870
        /*0bbc*/ 	.short	0x010a
        /*0bbe*/ 	.byte	0x3f
	.zero		1


	//   ....[68]....
        /*0bc0*/ 	.word	0x00017540
        /*0bc4*/ 	.word	0x0000000c
        /*0bc8*/ 	.word	0x0002a860
        /*0bcc*/ 	.short	0x010a
        /*0bce*/ 	.byte	0x3f
	.zero		1


	//   ....[69]....
        /*0bd0*/ 	.word	0x00017b60
        /*0bd4*/ 	.word	0x0000000c
        /*0bd8*/ 	.word	0x0002a850
        /*0bdc*/ 	.short	0x0101
        /*0bde*/ 	.byte	0x3f
	.zero		1


	//   ....[70]....
        /*0be0*/ 	.word	0x00017c30
        /*0be4*/ 	.word	0x0000000c
        /*0be8*/ 	.word	0x00000000
        /*0bec*/ 	.short	0x0101
        /*0bee*/ 	.byte	0x3f
	.zero		1


	//   ....[71]....
        /*0bf0*/ 	.word	0x00017c80
        /*0bf4*/ 	.word	0x00000007
        /*0bf8*/ 	.word	0x0002a820
        /*0bfc*/ 	.short	0x010a
        /*0bfe*/ 	.byte	0x3f
	.zero		1


	//   ....[72]....
        /*0c00*/ 	.word	0x00017da0
        /*0c04*/ 	.word	0x00000005
        /*0c08*/ 	.word	0x0002a840
        /*0c0c*/ 	.short	0x010a
        /*0c0e*/ 	.byte	0x3f
	.zero		1


	//   ....[73]....
        /*0c10*/ 	.word	0x00017e40
        /*0c14*/ 	.word	0x00000007
        /*0c18*/ 	.word	0x0002a840
        /*0c1c*/ 	.short	0x010a
        /*0c1e*/ 	.byte	0x3f
	.zero		1


	//   ....[74]....
        /*0c20*/ 	.word	0x00017e80
        /*0c24*/ 	.word	0x00000005
        /*0c28*/ 	.word	0x0002a860
        /*0c2c*/ 	.short	0x010a
        /*0c2e*/ 	.byte	0x3f
	.zero		1


	//   ....[75]....
        /*0c30*/ 	.word	0x00017ec0
        /*0c34*/ 	.word	0x00000007
        /*0c38*/ 	.word	0x0002a860
        /*0c3c*/ 	.short	0x010a
        /*0c3e*/ 	.byte	0x3f
	.zero		1


	//   ....[76]....
        /*0c40*/ 	.word	0x00017f00
        /*0c44*/ 	.word	0x00000005
        /*0c48*/ 	.word	0x0002a880
        /*0c4c*/ 	.short	0x010a
        /*0c4e*/ 	.byte	0x3f
	.zero		1


	//   ....[77]....
        /*0c50*/ 	.word	0x00017f40
        /*0c54*/ 	.word	0x00000007
        /*0c58*/ 	.word	0x0002a880
        /*0c5c*/ 	.short	0x010a
        /*0c5e*/ 	.byte	0x3f
	.zero		1


	//   ....[78]....
        /*0c60*/ 	.word	0x00017fb0
        /*0c64*/ 	.word	0x00000003
        /*0c68*/ 	.word	0x0002a800
        /*0c6c*/ 	.short	0x010a
        /*0c6e*/ 	.byte	0x3f
	.zero		1


	//   ....[79]....
        /*0c70*/ 	.word	0x00018010
        /*0c74*/ 	.word	0x00000003
        /*0c78*/ 	.word	0x0002a830
        /*0c7c*/ 	.short	0x010a
        /*0c7e*/ 	.byte	0x3f
	.zero		1


	//   ....[80]....
        /*0c80*/ 	.word	0x00018070
        /*0c84*/ 	.word	0x0000000c
        /*0c88*/ 	.word	0x0002a830
        /*0c8c*/ 	.short	0x010a
        /*0c8e*/ 	.byte	0x3f
	.zero		1


	//   ....[81]....
        /*0c90*/ 	.word	0x000180d0
        /*0c94*/ 	.word	0x0000000c
        /*0c98*/ 	.word	0x0002a850
        /*0c9c*/ 	.short	0x010a
        /*0c9e*/ 	.byte	0x3f
	.zero		1


	//   ....[82]....
        /*0ca0*/ 	.word	0x00018130
        /*0ca4*/ 	.word	0x0000000c
        /*0ca8*/ 	.word	0x0002a830
        /*0cac*/ 	.short	0x010a
        /*0cae*/ 	.byte	0x3f
	.zero		1


	//   ....[83]....
        /*0cb0*/ 	.word	0x00018190
        /*0cb4*/ 	.word	0x0000000c
        /*0cb8*/ 	.word	0x0002a850
        /*0cbc*/ 	.short	0x010a
        /*0cbe*/ 	.byte	0x3f
	.zero		1


	//   ....[84]....
        /*0cc0*/ 	.word	0x000181f0
        /*0cc4*/ 	.word	0x0000000d
        /*0cc8*/ 	.word	0x0002a830
        /*0ccc*/ 	.short	0x010a
        /*0cce*/ 	.byte	0x3f
	.zero		1


	//   ....[85]....
        /*0cd0*/ 	.word	0x00018250
        /*0cd4*/ 	.word	0x0000000d
        /*0cd8*/ 	.word	0x0002a850
        /*0cdc*/ 	.short	0x010a
        /*0cde*/ 	.byte	0x3f
	.zero		1


	//   ....[86]....
        /*0ce0*/ 	.word	0x000182b0
        /*0ce4*/ 	.word	0x00000005
        /*0ce8*/ 	.word	0x0002a850
        /*0cec*/ 	.short	0x010a
        /*0cee*/ 	.byte	0x3f
	.zero		1


	//   ....[87]....
        /*0cf0*/ 	.word	0x00018380
        /*0cf4*/ 	.word	0x00000022
        /*0cf8*/ 	.word	0x0002a880
        /*0cfc*/ 	.short	0x010a
        /*0cfe*/ 	.byte	0x3f
	.zero		1


	//   ....[88]....
        /*0d00*/ 	.word	0x000189b0
        /*0d04*/ 	.word	0x00000022
        /*0d08*/ 	.word	0x0002a840
        /*0d0c*/ 	.short	0x010a
        /*0d0e*/ 	.byte	0x3f
	.zero		1


	//   ....[89]....
        /*0d10*/ 	.word	0x00019420
        /*0d14*/ 	.word	0x00000022
        /*0d18*/ 	.word	0x0002a820
        /*0d1c*/ 	.short	0x010a
        /*0d1e*/ 	.byte	0x3f
	.zero		1


	//   ....[90]....
        /*0d20*/ 	.word	0x00019470
        /*0d24*/ 	.word	0x00000006
        /*0d28*/ 	.word	0x0002a880
        /*0d2c*/ 	.short	0x010a
        /*0d2e*/ 	.byte	0x3f
	.zero		1


	//   ....[91]....
        /*0d30*/ 	.word	0x00019970
        /*0d34*/ 	.word	0x00000006
        /*0d38*/ 	.word	0x0002a840
        /*0d3c*/ 	.short	0x010a
        /*0d3e*/ 	.byte	0x3f
	.zero		1


	//   ....[92]....
        /*0d40*/ 	.word	0x00019e70
        /*0d44*/ 	.word	0x00000002
        /*0d48*/ 	.word	0x0002a870
        /*0d4c*/ 	.short	0x010a
        /*0d4e*/ 	.byte	0x3f
	.zero		1


	//   ....[93]....
        /*0d50*/ 	.word	0x00019ec0
        /*0d54*/ 	.word	0x00000002
        /*0d58*/ 	.word	0x0002a860
        /*0d5c*/ 	.short	0x010a
        /*0d5e*/ 	.byte	0x3f
	.zero		1


	//   ....[94]....
        /*0d60*/ 	.word	0x00019f10
        /*0d64*/ 	.word	0x0000000c
        /*0d68*/ 	.word	0x0002a870
        /*0d6c*/ 	.short	0x010a
        /*0d6e*/ 	.byte	0x3f
	.zero		1


	//   ....[95]....
        /*0d70*/ 	.word	0x00019f60
        /*0d74*/ 	.word	0x0000000c
        /*0d78*/ 	.word	0x0002a860
        /*0d7c*/ 	.short	0x010a
        /*0d7e*/ 	.byte	0x3f
	.zero		1


	//   ....[96]....
        /*0d80*/ 	.word	0x00019fb0
        /*0d84*/ 	.word	0x00000007
        /*0d88*/ 	.word	0x0002a820
        /*0d8c*/ 	.short	0x010a
        /*0d8e*/ 	.byte	0x3f
	.zero		1


	//   ....[97]....
        /*0d90*/ 	.word	0x0001a000
        /*0d94*/ 	.word	0x00000005
        /*0d98*/ 	.word	0x0002a840
        /*0d9c*/ 	.short	0x010a
        /*0d9e*/ 	.byte	0x3f
	.zero		1


	//   ....[98]....
        /*0da0*/ 	.word	0x0001a050
        /*0da4*/ 	.word	0x00000007
        /*0da8*/ 	.word	0x0002a840
        /*0dac*/ 	.short	0x010a
        /*0dae*/ 	.byte	0x3f
	.zero		1


	//   ....[99]....
        /*0db0*/ 	.word	0x0001a0a0
        /*0db4*/ 	.word	0x00000005
        /*0db8*/ 	.word	0x0002a860
        /*0dbc*/ 	.short	0x010a
        /*0dbe*/ 	.byte	0x3f
	.zero		1


	//   ....[100]....
        /*0dc0*/ 	.word	0x0001a0f0
        /*0dc4*/ 	.word	0x00000007
        /*0dc8*/ 	.word	0x0002a860
        /*0dcc*/ 	.short	0x010a
        /*0dce*/ 	.byte	0x3f
	.zero		1


	//   ....[101]....
        /*0dd0*/ 	.word	0x0001a140
        /*0dd4*/ 	.word	0x00000005
        /*0dd8*/ 	.word	0x0002a880
        /*0ddc*/ 	.short	0x010a
        /*0dde*/ 	.byte	0x3f
	.zero		1


	//----- nvinfo : EIATTR_NUM_MBARRIERS
	.align		4
.L_694:
        /*0de0*/ 	.byte	0x03, 0x38
        /*0de2*/ 	.short	0x0016


	//----- nvinfo : EIATTR_EXIT_INSTR_OFFSETS
	.align		4
        /*0de4*/ 	.byte	0x04, 0x1c
        /*0de6*/ 	.short	(.L_696 - .L_695)


	//   ....[0]....
.L_695:
        /*0de8*/ 	.word	0x00017f90


	//----- nvinfo : EIATTR_MAX_THREADS
	.align		4
.L_696:
        /*0dec*/ 	.byte	0x04, 0x05
        /*0dee*/ 	.short	(.L_698 - .L_697)
.L_697:
        /*0df0*/ 	.word	0x00000180
        /*0df4*/ 	.word	0x00000001
        /*0df8*/ 	.word	0x00000001


	//----- nvinfo : EIATTR_CRS_STACK_SIZE
	.align		4
.L_698:
        /*0dfc*/ 	.byte	0x04, 0x1e
        /*0dfe*/ 	.short	(.L_700 - .L_699)
.L_699:
        /*0e00*/ 	.word	0x00000000


	//----- nvinfo : EIATTR_CBANK_PARAM_SIZE
	.align		4
.L_700:
        /*0e04*/ 	.byte	0x03, 0x19
        /*0e06*/ 	.short	0x0a70


	//----- nvinfo : EIATTR_PARAM_CBANK
	.align		4
        /*0e08*/ 	.byte	0x04, 0x0a
        /*0e0a*/ 	.short	(.L_702 - .L_701)
	.align		4
.L_701:
        /*0e0c*/ 	.word	index@(.nv.constant0._ZN7cutlass13device_kernelIN5flash11enable_sm90INS1_16FlashAttnFwdSm90INS1_25CollectiveMainloopFwdSm90ILi2EN4cute5tupleIJNS5_1CILi1EEES8_S8_EEENS6_IJNS7_ILi128EEESA_NS7_ILi192EEEEEELi192ENS_12float_e4m3_tEfNS_4arch4Sm90ELb0ELb1ELb1ELb0ELb1ELb0ELb0ELb1ELb1ELb1ELb1ELb0EEENS1_21CollectiveEpilogueFwdINS6_IJSA_SB_SA_EEES9_NS_10bfloat16_tESF_Li256ELb0ELb1ELb1ELb1EEENS1_19SingleTileSchedulerILb0ELb1ELb1ELi128EEEEEEEEEvNT_6ParamsE)
        /*0e10*/ 	.short	0x0210
        /*0e12*/ 	.short	0x0a70


	//----- nvinfo : EIATTR_SW_WAR
	.align		4
.L_702:
        /*0e14*/ 	.byte	0x04, 0x36
        /*0e16*/ 	.short	(.L_704 - .L_703)
.L_703:
        /*0e18*/ 	.word	0x00000008
.L_704:


//--------------------- .nv.info._ZN7cutlass13device_kernelIN5flash11enable_sm90INS1_16FlashAttnFwdSm90INS1_25CollectiveMainloopFwdSm90ILi2EN4cute5tupleIJNS5_1CILi1EEES8_S8_EEENS6_IJNS7_ILi128EEESA_NS7_ILi192EEEEEELi192ENS_12float_e4m3_tEfNS_4arch4Sm90ELb0ELb1ELb1ELb1ELb1ELb0ELb0ELb1ELb1ELb1ELb1ELb0EEENS1_21CollectiveEpilogueFwdINS6_IJSA_SB_SA_EEES9_NS_10bfloat16_tESF_Li256ELb1ELb1ELb1ELb1EEENS1_36VarlenDynamicPersistentTileSchedulerILi128ELi128ELi256ELi128ELb1ELb1ELb1ELb1ELb0ELb1EEEEEEEEEvNT_6ParamsE --------------------------
	.section	.nv.info._ZN7cutlass13device_kernelIN5flash11enable_sm90INS1_16FlashAttnFwdSm90INS1_25CollectiveMainloopFwdSm90ILi2EN4cute5tupleIJNS5_1CILi1EEES8_S8_EEENS6_IJNS7_ILi128EEESA_NS7_ILi192EEEEEELi192ENS_12float_e4m3_tEfNS_4arch4Sm90ELb0ELb1ELb1ELb1ELb1ELb0ELb0ELb1ELb1ELb1ELb1ELb0EEENS1_21CollectiveEpilogueFwdINS6_IJSA_SB_SA_EEES9_NS_10bfloat16_tESF_Li256ELb1ELb1ELb1ELb1EEENS1_36VarlenDynamicPersistentTileSchedulerILi128ELi128ELi256ELi128ELb1ELb1ELb1ELb1ELb0ELb1EEEEEEEEEvNT_6ParamsE,"",@"SHT_CUDA_INFO"
	.sectionflags	@""
	.align	4


	//----- nvinfo : EIATTR_CUDA_API_VERSION
	.align		4
        /*0000*/ 	.byte	0x04, 0x37
        /*0002*/ 	.short	(.L_706 - .L_705)
.L_705:
        /*0004*/ 	.word	0x00000082


	//----- nvinfo : EIATTR_KPARAM_INFO
	.align		4
.L_706:
        /*0008*/ 	.byte	0x04, 0x17
        /*000a*/ 	.short	(.L_708 - .L_707)
.L_707:
        /*000c*/ 	.word	0x00000000
        /*0010*/ 	.short	0x0000
        /*0012*/ 	.short	0x0070
        /*0014*/ 	.byte	0x00, 0xf0, 0x01, 0x2a


	//----- nvinfo : EIATTR_SPARSE_MMA_MASK
	.align		4
.L_708:
        /*0018*/ 	.byte	0x03, 0x50
        /*001a*/ 	.short	0x0000


	//----- nvinfo : EIATTR_MAXREG_COUNT
	.align		4
        /*001c*/ 	.byte	0x03, 0x1b
        /*001e*/ 	.short	0x00a8


	//----- nvinfo : EIATTR_NUM_BARRIERS
	.align		4
        /*0020*/ 	.byte	0x02, 0x4c
        /*0022*/ 	.byte	0x10
	.zero		1


	//----- nvinfo : EIATTR_EXTERNS
	.align		4
        /*0024*/ 	.byte	0x04, 0x0f
        /*0026*/ 	.short	(.L_710 - .L_709)


	//   ....[0]....
	.align		4
.L_709:
        /*0028*/ 	.word	index@(__assertfail)


	//----- nvinfo : EIATTR_ANNOTATIONS
	.align		4
.L_710:
        /*002c*/ 	.byte	0x04, 0x55
        /*002e*/ 	.short	(.L_712 - .L_711)


	//   ....[0]....
.L_711:
        /* <DEDUP_REMOVED lines=8> */


	//----- nvinfo : EIATTR_MERCURY_ISA_VERSION
	.align		4
.L_712:
        /*00a0*/ 	.byte	0x03, 0x5f
        /*00a2*/ 	.short	0x0101


	//----- nvinfo : EIATTR_UNUSED_LOAD_BYTE_OFFSET
	.align		4
        /*00a4*/ 	.byte	0x04, 0x44
        /*00a6*/ 	.short	(.L_714 - .L_713)


	//   ....[0]....
.L_713:
        /*00a8*/ 	.word	0x00000980
        /*00ac*/ 	.word	0x0000fff0


	//   ....[1]....
        /*00b0*/ 	.word	0x00011360
        /*00b4*/ 	.word	0x0000fff0


	//----- nvinfo : EIATTR_INT_WARP_WIDE_INSTR_OFFSETS
	.align		4
.L_714:
        /*00b8*/ 	.byte	0x04, 0x31
        /*00ba*/ 	.short	(.L_716 - .L_715)


	//   ....[0]....
.L_715:
        /*00bc*/ 	.word	0x000000c0


	//   ....[1]....
        /*00c0*/ 	.word	0x000000d0


	//   ....[2]....
        /*00c4*/ 	.word	0x00000170


	//   ....[3]....
        /*00c8*/ 	.word	0x000181b0


	//   ....[4]....
        /*00cc*/ 	.word	0x00018240


	//   ....[5]....
        /*00d0*/ 	.word	0x0001b7a0


	//   ....[6]....
        /*00d4*/ 	.word	0x0001b830


	//----- nvinfo : EIATTR_COOP_GROUP_MASK_REGIDS
	.align		4
.L_716:
        /*00d8*/ 	.byte	0x04, 0x29
        /*00da*/ 	.short	(.L_718 - .L_717)


	//   ....[0]....
.L_717:
        /*00dc*/ 	.word	0xffffffff


	//   ....[1]....
        /*00e0*/ 	.word	0xffffffff


	//   ....[2]....
        /*00e4*/ 	.word	0xffffffff


	//   ....[3]....
        /*00e8*/ 	.word	0xffffffff


	//   ....[4]....
        /*00ec*/ 	.word	0xffffffff


	//   ....[5]....
        /*00f0*/ 	.word	0xffffffff


	//   ....[6]....
        /*00f4*/ 	.word	0xffffffff


	//   ....[7]....
        /*00f8*/ 	.word	0xffffffff


	//   ....[8]....
        /*00fc*/ 	.word	0xffffffff


	//   ....[9]....
        /*0100*/ 	.word	0xffffffff


	//   ....[10]....
        /*0104*/ 	.word	0xffffffff


	//   ....[11]....
        /*0108*/ 	.word	0xffffffff


	//   ....[12]....
        /*010c*/ 	.word	0xffffffff


	//   ....[13]....
        /*0110*/ 	.word	0xffffffff


	//   ....[14]....
        /*0114*/ 	.word	0xffffffff


	//   ....[15]....
        /*0118*/ 	.word	0xffffffff


	//   ....[16]....
        /*011c*/ 	.word	0xffffffff


	//   ....[17]....
        /*0120*/ 	.word	0xffffffff


	//   ....[18]....
        /*0124*/ 	.word	0xffffffff


	//   ....[19]....
        /*0128*/ 	.word	0xffffffff


	//   ....[20]....
        /*012c*/ 	.word	0xffffffff


	//   ....[21]....
        /*0130*/ 	.word	0xffffffff


	//   ....[22]....
        /*0134*/ 	.word	0xffffffff


	//   ....[23]....
        /*0138*/ 	.word	0xffffffff


	//   ....[24]....
        /*013c*/ 	.word	0xffffffff


	//   ....[25]....
        /*0140*/ 	.word	0xffffffff


	//   ....[26]....
        /*0144*/ 	.word	0xffffffff


	//   ....[27]....
        /*0148*/ 	.word	0xffffffff


	//   ....[28]....
        /*014c*/ 	.word	0xffffffff


	//   ....[29]....
        /*0150*/ 	.word	0xffffffff


	//   ....[30]....
        /*0154*/ 	.word	0xffffffff


	//   ....[31]....
        /*0158*/ 	.word	0xffffffff


	//   ....[32]....
        /*015c*/ 	.word	0xffffffff


	//   ....[33]....
        /*0160*/ 	.word	0xffffffff


	//   ....[34]....
        /*0164*/ 	.word	0xffffffff


	//   ....[35]....
        /*0168*/ 	.word	0xffffffff


	//   ....[36]....
        /*016c*/ 	.word	0xffffffff


	//   ....[37]....
        /*0170*/ 	.word	0xffffffff


	//   ....[38]....
        /*0174*/ 	.word	0xffffffff


	//   ....[39]....
        /*0178*/ 	.word	0xffffffff


	//   ....[40]....
        /*017c*/ 	.word	0xffffffff


	//   ....[41]....
        /*0180*/ 	.word	0xffffffff


	//   ....[42]....
        /*0184*/ 	.word	0xffffffff


	//   ....[43]....
        /*0188*/ 	.word	0xffffffff


	//   ....[44]....
        /*018c*/ 	.word	0xffffffff


	//   ....[45]....
        /*0190*/ 	.word	0xffffffff


	//   ....[46]....
        /*0194*/ 	.word	0xffffffff


	//   ....[47]....
        /*0198*/ 	.word	0xffffffff


	//   ....[48]....
        /*019c*/ 	.word	0xffffffff


	//   ....[49]....
        /*01a0*/ 	.word	0xffffffff


	//   ....[50]....
        /*01a4*/ 	.word	0xffffffff


	//   ....[51]....
        /*01a8*/ 	.word	0xffffffff


	//   ....[52]....
        /*01ac*/ 	.word	0xffffffff


	//   ....[53]....
        /*01b0*/ 	.word	0xffffffff


	//   ....[54]....
        /*01b4*/ 	.word	0xffffffff


	//   ....[55]....
        /*01b8*/ 	.word	0xffffffff


	//   ....[56]....
        /*01bc*/ 	.word	0xffffffff


	//   ....[57]....
        /*01c0*/ 	.word	0xffffffff


	//   ....[58]....
        /*01c4*/ 	.word	0xffffffff


	//   ....[59]....
        /*01c8*/ 	.word	0xffffffff


	//   ....[60]....
        /*01cc*/ 	.word	0xffffffff


	//   ....[61]....
        /*01d0*/ 	.word	0xffffffff


	//   ....[62]....
        /*01d4*/ 	.word	0xffffffff


	//   ....[63]....
        /*01d8*/ 	.word	0xffffffff


	//   ....[64]....
        /*01dc*/ 	.word	0xffffffff


	//   ....[65]....
        /*01e0*/ 	.word	0xffffffff


	//   ....[66]....
        /*01e4*/ 	.word	0xffffffff


	//   ....[67]....
        /*01e8*/ 	.word	0xffffffff


	//   ....[68]....
        /*01ec*/ 	.word	0xffffffff


	//   ....[69]....
        /*01f0*/ 	.word	0xffffffff


	//   ....[70]....
        /*01f4*/ 	.word	0xffffffff


	//   ....[71]....
        /*01f8*/ 	.word	0xffffffff


	//   ....[72]....
        /*01fc*/ 	.word	0xffffffff


	//   ....[73]....
        /*0200*/ 	.word	0xffffffff


	//   ....[74]....
        /*0204*/ 	.word	0xffffffff


	//   ....[75]....
        /*0208*/ 	.word	0xffffffff


	//   ....[76]....
        /*020c*/ 	.word	0xffffffff


	//   ....[77]....
        /*0210*/ 	.word	0xffffffff


	//   ....[78]....
        /*0214*/ 	.word	0xffffffff


	//   ....[79]....
        /*0218*/ 	.word	0xffffffff


	//   ....[80]....
        /*021c*/ 	.word	0xffffffff


	//   ....[81]....
        /*0220*/ 	.word	0xffffffff


	//   ....[82]....
        /*0224*/ 	.word	0xffffffff


	//   ....[83]....
        /*0228*/ 	.word	0xffffffff


	//   ....[84]....
        /*022c*/ 	.word	0xffffffff


	//   ....[85]....
        /*0230*/ 	.word	0xffffffff


	//   ....[86]....
        /*0234*/ 	.word	0xffffffff


	//   ....[87]....
        /*0238*/ 	.word	0xffffffff


	//   ....[88]....
        /*023c*/ 	.word	0xffffffff


	//   ....[89]....
        /*0240*/ 	.word	0xffffffff


	//   ....[90]....
        /*0244*/ 	.word	0xffffffff


	//   ....[91]....
        /*0248*/ 	.word	0xffffffff


	//   ....[92]....
        /*024c*/ 	.word	0xffffffff


	//   ....[93]....
        /*0250*/ 	.word	0xffffffff


	//   ....[94]....
        /*0254*/ 	.word	0xffffffff


	//   ....[95]....
        /*0258*/ 	.word	0xffffffff


	//   ....[96]....
        /*025c*/ 	.word	0xffffffff


	//   ....[97]....
        /*0260*/ 	.word	0xffffffff


	//   ....[98]....
        /*0264*/ 	.word	0xffffffff


	//   ....[99]....
        /*0268*/ 	.word	0xffffffff


	//   ....[100]....
        /*026c*/ 	.word	0xffffffff


	//   ....[101]....
        /*0270*/ 	.word	0xffffffff


	//   ....[102]....
        /*0274*/ 	.word	0xffffffff


	//   ....[103]....
        /*0278*/ 	.word	0xffffffff


	//   ....[104]....
        /*027c*/ 	.word	0xffffffff


	//   ....[105]....
        /*0280*/ 	.word	0xffffffff


	//   ....[106]....
        /*0284*/ 	.word	0xffffffff


	//   ....[107]....
        /*0288*/ 	.word	0xffffffff


	//   ....[108]....
        /*028c*/ 	.word	0xffffffff


	//   ....[109]....
        /*0290*/ 	.word	0xffffffff


	//   ....[110]....
        /*0294*/ 	.word	0xffffffff


	//   ....[111]....
        /*0298*/ 	.word	0xffffffff


	//   ....[112]....
        /*029c*/ 	.word	0xffffffff


	//   ....[113]....
        /*02a0*/ 	.word	0xffffffff


	//   ....[114]....
        /*02a4*/ 	.word	0xffffffff


	//   ....[115]....
        /*02a8*/ 	.word	0xffffffff


	//   ....[116]....
        /*02ac*/ 	.word	0xffffffff


	//   ....[117]....
        /*02b0*/ 	.word	0xffffffff


	//   ....[118]....
        /*02b4*/ 	.word	0xffffffff


	//   ....[119]....
        /*02b8*/ 	.word	0xffffffff


	//   ....[120]....
        /*02bc*/ 	.word	0xffffffff


	//   ....[121]....
        /*02c0*/ 	.word	0xffffffff


	//   ....[122]....
        /*02c4*/ 	.word	0xffffffff


	//   ....[123]....
        /*02c8*/ 	.word	0xffffffff


	//   ....[124]....
        /*02cc*/ 	.word	0xffffffff


	//   ....[125]....
        /*02d0*/ 	.word	0xffffffff


	//   ....[126]....
        /*02d4*/ 	.word	0xffffffff


	//   ....[127]....
        /*02d8*/ 	.word	0xffffffff


	//   ....[128]....
        /*02dc*/ 	.word	0xffffffff


	//   ....[129]....
        /*02e0*/ 	.word	0xffffffff


	//   ....[130]....
        /*02e4*/ 	.word	0xffffffff


	//   ....[131]....
        /*02e8*/ 	.word	0xffffffff


	//   ....[132]....
        /*02ec*/ 	.word	0xffffffff


	//   ....[133]....
        /*02f0*/ 	.word	0xffffffff


	//   ....[134]....
        /*02f4*/ 	.word	0xffffffff


	//   ....[135]....
        /*02f8*/ 	.word	0xffffffff


	//   ....[136]....
        /*02fc*/ 	.word	0xffffffff


	//   ....[137]....
        /*0300*/ 	.word	0xffffffff


	//   ....[138]....
        /*0304*/ 	.word	0xffffffff


	//   ....[139]....
        /*0308*/ 	.word	0xffffffff


	//   ....[140]....
        /*030c*/ 	.word	0xffffffff


	//   ....[141]....
        /*0310*/ 	.word	0xffffffff


	//   ....[142]....
        /*0314*/ 	.word	0xffffffff


	//   ....[143]....
        /*0318*/ 	.word	0xffffffff


	//   ....[144]....
        /*031c*/ 	.word	0xffffffff


	//   ....[145]....
        /*0320*/ 	.word	0xffffffff


	//   ....[146]....
        /*0324*/ 	.word	0xffffffff


	//   ....[147]....
        /*0328*/ 	.word	0xffffffff


	//   ....[148]....
        /*032c*/ 	.word	0xffffffff


	//   ....[149]....
        /*0330*/ 	.word	0xffffffff


	//   ....[150]....
        /*0334*/ 	.word	0xffffffff


	//   ....[151]....
        /*0338*/ 	.word	0xffffffff


	//   ....[152]....
        /*033c*/ 	.word	0xffffffff


	//   ....[153]....
        /*0340*/ 	.word	0xffffffff


	//   ....[154]....
        /*0344*/ 	.word	0xffffffff


	//   ....[155]....
        /*0348*/ 	.word	0xffffffff


	//   ....[156]....
        /*034c*/ 	.word	0xffffffff


	//   ....[157]....
        /*0350*/ 	.word	0xffffffff


	//   ....[158]....
        /*0354*/ 	.word	0xffffffff


	//   ....[159]....
        /*0358*/ 	.word	0xffffffff


	//   ....[160]....
        /*035c*/ 	.word	0xffffffff


	//   ....[161]....
        /*0360*/ 	.word	0xffffffff


	//   ....[162]....
        /*0364*/ 	.word	0xffffffff


	//   ....[163]....
        /*0368*/ 	.word	0xffffffff


	//   ....[164]....
        /*036c*/ 	.word	0xffffffff


	//   ....[165]....
        /*0370*/ 	.word	0xffffffff


	//   ....[166]....
        /*0374*/ 	.word	0xffffffff


	//   ....[167]....
        /*0378*/ 	.word	0xffffffff


	//   ....[168]....
        /*037c*/ 	.word	0xffffffff


	//   ....[169]....
        /*0380*/ 	.word	0xffffffff


	//   ....[170]....
        /*0384*/ 	.word	0xffffffff


	//   ....[171]....
        /*0388*/ 	.word	0xffffffff


	//   ....[172]....
        /*038c*/ 	.word	0xffffffff


	//   ....[173]....
        /*0390*/ 	.word	0xffffffff


	//   ....[174]....
        /*0394*/ 	.word	0xffffffff


	//   ....[175]....
        /*0398*/ 	.word	0xffffffff


	//   ....[176]....
        /*039c*/ 	.word	0xffffffff


	//   ....[177]....
        /*03a0*/ 	.word	0xffffffff


	//   ....[178]....
        /*03a4*/ 	.word	0xffffffff


	//   ....[179]....
        /*03a8*/ 	.word	0xffffffff


	//   ....[180]....
        /*03ac*/ 	.word	0xffffffff


	//   ....[181]....
        /*03b0*/ 	.word	0xffffffff


	//   ....[182]....
        /*03b4*/ 	.word	0xffffffff


	//   ....[183]....
        /*03b8*/ 	.word	0xffffffff


	//   ....[184]....
        /*03bc*/ 	.word	0xffffffff


	//   ....[185]....
        /*03c0*/ 	.word	0xffffffff


	//   ....[186]....
        /*03c4*/ 	.word	0xffffffff


	//   ....[187]....
        /*03c8*/ 	.word	0xffffffff


	//   ....[188]....
        /*03cc*/ 	.word	0xffffffff


	//   ....[189]....
        /*03d0*/ 	.word	0xffffffff


	//   ....[190]....
        /*03d4*/ 	.word	0xffffffff


	//   ....[191]....
        /*03d8*/ 	.word	0xffffffff


	//   ....[192]....
        /*03dc*/ 	.word	0xffffffff


	//   ....[193]....
        /*03e0*/ 	.word	0xffffffff


	//   ....[194]....
        /*03e4*/ 	.word	0xffffffff


	//   ....[195]....
        /*03e8*/ 	.word	0xffffffff


	//   ....[196]....
        /*03ec*/ 	.word	0xffffffff


	//   ....[197]....
        /*03f0*/ 	.word	0xffffffff


	//   ....[198]....
        /*03f4*/ 	.word	0xffffffff


	//   ....[199]....
        /*03f8*/ 	.word	0xffffffff


	//   ....[200]....
        /*03fc*/ 	.word	0xffffffff


	//   ....[201]....
        /*0400*/ 	.word	0xffffffff


	//   ....[202]....
        /*0404*/ 	.word	0xffffffff


	//   ....[203]....
        /*0408*/ 	.word	0xffffffff


	//   ....[204]....
        /*040c*/ 	.word	0xffffffff


	//   ....[205]....
        /*0410*/ 	.word	0xffffffff


	//   ....[206]....
        /*0414*/ 	.word	0xffffffff


	//   ....[207]....
        /*0418*/ 	.word	0xffffffff


	//   ....[208]....
        /*041c*/ 	.word	0xffffffff


	//   ....[209]....
        /*0420*/ 	.word	0xffffffff


	//   ....[210]....
        /*0424*/ 	.word	0xffffffff


	//   ....[211]....
        /*0428*/ 	.word	0xffffffff


	//   ....[212]....
        /*042c*/ 	.word	0xffffffff


	//   ....[213]....
        /*0430*/ 	.word	0xffffffff


	//   ....[214]....
        /*0434*/ 	.word	0xffffffff


	//   ....[215]....
        /*0438*/ 	.word	0xffffffff


	//   ....[216]....
        /*043c*/ 	.word	0xffffffff


	//   ....[217]....
        /*0440*/ 	.word	0xffffffff


	//   ....[218]....
        /*0444*/ 	.word	0xffffffff


	//   ....[219]....
        /*0448*/ 	.word	0xffffffff


	//   ....[220]....
        /*044c*/ 	.word	0xffffffff


	//   ....[221]....
        /*0450*/ 	.word	0xffffffff


	//   ....[222]....
        /*0454*/ 	.word	0xffffffff


	//   ....[223]....
        /*0458*/ 	.word	0xffffffff


	//   ....[224]....
        /*045c*/ 	.word	0xffffffff


	//   ....[225]....
        /*0460*/ 	.word	0xffffffff


	//   ....[226]....
        /*0464*/ 	.word	0xffffffff


	//   ....[227]....
        /*0468*/ 	.word	0xffffffff


	//   ....[228]....
        /*046c*/ 	.word	0xffffffff


	//   ....[229]....
        /*0470*/ 	.word	0x0500000f


	//   ....[230]....
        /*0474*/ 	.word	0x0500000f


	//   ....[231]....
        /*0478*/ 	.word	0x0500000f


	//   ....[232]....
        /*047c*/ 	.word	0x0500000f


	//   ....[233]....
        /*0480*/ 	.word	0x0500000f


	//   ....[234]....
        /*0484*/ 	.word	0x0500000f


	//   ....[235]....
        /*0488*/ 	.word	0x0500000f


	//   ....[236]....
        /*048c*/ 	.word	0x0500000f


	//   ....[237]....
        /*0490*/ 	.word	0x0500000f


	//   ....[238]....
        /*0494*/ 	.word	0x0500000f


	//   ....[239]....
        /*0498*/ 	.word	0x0500000f


	//   ....[240]....
        /*049c*/ 	.word	0x0500000f


	//   ....[241]....
        /*04a0*/ 	.word	0x0500000f


	//   ....[242]....
        /*04a4*/ 	.word	0x0500000f


	//   ....[243]....
        /*04a8*/ 	.word	0x0500000f


	//   ....[244]....
        /*04ac*/ 	.word	0x0500000f


	//   ....[245]....
        /*04b0*/ 	.word	0x0500000f


	//   ....[246]....
        /*04b4*/ 	.word	0x0500000f


	//   ....[247]....
        /*04b8*/ 	.word	0x0500000f


	//   ....[248]....
        /*04bc*/ 	.word	0x0500000f


	//   ....[249]....
        /*04c0*/ 	.word	0x0500000f


	//   ....[250]....
        /*04c4*/ 	.word	0x0500000f


	//   ....[251]....
        /*04c8*/ 	.word	0x0500000f


	//   ....[252]....
        /*04cc*/ 	.word	0x0500000f


	//   ....[253]....
        /*04d0*/ 	.word	0x0500000f


	//   ....[254]....
        /*04d4*/ 	.word	0x0500000f


	//   ....[255]....
        /*04d8*/ 	.word	0x0500000f


	//   ....[0]....
        /*04dc*/ 	.word	0x0500000f


	//   ....[1]....
        /*04e0*/ 	.word	0x0500000f


	//   ....[2]....
        /*04e4*/ 	.word	0x0500000f


	//   ....[3]....
        /*04e8*/ 	.word	0x0500000f


	//   ....[4]....
        /*04ec*/ 	.word	0x0500000f


	//   ....[5]....
        /*04f0*/ 	.word	0x0500000f


	//   ....[6]....
        /*04f4*/ 	.word	0x0500000f


	//   ....[7]....
        /*04f8*/ 	.word	0x0500000f


	//   ....[8]....
        /*04fc*/ 	.word	0x0500000f


	//   ....[9]....
        /*0500*/ 	.word	0x0500000f


	//   ....[10]....
        /*0504*/ 	.word	0x0500000f


	//   ....[11]....
        /*0508*/ 	.word	0x0500000f


	//   ....[12]....
        /*050c*/ 	.word	0x0500000f


	//   ....[13]....
        /*0510*/ 	.word	0x0500000f


	//   ....[14]....
        /*0514*/ 	.word	0x0500000f


	//----- nvinfo : EIATTR_COOP_GROUP_INSTR_OFFSETS
	.align		4
.L_718:
        /*0518*/ 	.byte	0x04, 0x28
        /*051a*/ 	.short	(.L_720 - .L_719)


	//   ....[0]....
.L_719:
        /*051c*/ 	.word	0x00000080


	//   ....[1]....
        /*0520*/ 	.word	0x00000090


	//   ....[2]....
        /*0524*/ 	.word	0x000002d0


	//   ....[3]....
        /*0528*/ 	.word	0x00000430


	//   ....[4]....
        /*052c*/ 	.word	0x00000550


	//   ....[5]....
        /*0530*/ 	.word	0x000006b0


	//   ....[6]....
        /*0534*/ 	.word	0x000020e0


	//   ....[7]....
        /*0538*/ 	.word	0x00002b30


	//   ....[8]....
        /*053c*/ 	.word	0x000034e0


	//   ....[9]....
        /*0540*/ 	.word	0x00004730


	//   ....[10]....
        /*0544*/ 	.word	0x00004a20


	//   ....[11]....
        /*0548*/ 	.word	0x00005010


	//   ....[12]....
        /*054c*/ 	.word	0x00005060


	//   ....[13]....
        /*0550*/ 	.word	0x00006c20


	//   ....[14]....
        /*0554*/ 	.word	0x00007510


	//   ....[15]....
        /*0558*/ 	.word	0x00008500


	//   ....[16]....
        /*055c*/ 	.word	0x00008620


	//   ....[17]....
        /*0560*/ 	.word	0x00008c50


	//   ....[18]....
        /*0564*/ 	.word	0x00008cb0


	//   ....[19]....
        /*0568*/ 	.word	0x0000b050


	//   ....[20]....
        /*056c*/ 	.word	0x0000b0b0


	//   ....[21]....
        /*0570*/ 	.word	0x0000b520


	//   ....[22]....
        /*0574*/ 	.word	0x0000b540


	//   ....[23]....
        /*0578*/ 	.word	0x0000d350


	//   ....[24]....
        /*057c*/ 	.word	0x0000dc40


	//   ....[25]....
        /*0580*/ 	.word	0x0000ec30


	//   ....[26]....
        /*0584*/ 	.word	0x0000ed50


	//   ....[27]....
        /*0588*/ 	.word	0x0000f370


	//   ....[28]....
        /*058c*/ 	.word	0x0000f3d0


	//   ....[29]....
        /*0590*/ 	.word	0x000109f0


	//   ....[30]....
        /*0594*/ 	.word	0x00010a00


	//   ....[31]....
        /*0598*/ 	.word	0x00010a30


	//   ....[32]....
        /*059c*/ 	.word	0x00010a40


	//   ....[33]....
        /*05a0*/ 	.word	0x00011ae0


	//   ....[34]....
        /*05a4*/ 	.word	0x00011af0


	//   ....[35]....
        /*05a8*/ 	.word	0x00011b00


	//   ....[36]....
        /*05ac*/ 	.word	0x00011b20


	//   ....[37]....
        /*05b0*/ 	.word	0x00011b40


	//   ....[38]....
        /*05b4*/ 	.word	0x00011b70


	//   ....[39]....
        /*05b8*/ 	.word	0x00011c30


	//   ....[40]....
        /*05bc*/ 	.word	0x00011c60


	//   ....[41]....
        /*05c0*/ 	.word	0x00011d50


	//   ....[42]....
        /*05c4*/ 	.word	0x00011d80


	//   ....[43]....
        /*05c8*/ 	.word	0x00011db0


	//   ....[44]....
        /*05cc*/ 	.word	0x00011de0


	//   ....[45]....
        /*05d0*/ 	.word	0x00011e10


	//   ....[46]....
        /*05d4*/ 	.word	0x00011e40


	//   ....[47]....
        /*05d8*/ 	.word	0x00011e70


	//   ....[48]....
        /*05dc*/ 	.word	0x00011ea0


	//   ....[49]....
        /*05e0*/ 	.word	0x00011ed0


	//   ....[50]....
        /*05e4*/ 	.word	0x00011f00


	//   ....[51]....
        /*05e8*/ 	.word	0x00011f30


	//   ....[52]....
        /*05ec*/ 	.word	0x00011f60


	//   ....[53]....
        /*05f0*/ 	.word	0x00011f90


	//   ....[54]....
        /*05f4*/ 	.word	0x00011fc0


	//   ....[55]....
        /*05f8*/ 	.word	0x00011ff0


	//   ....[56]....
        /*05fc*/ 	.word	0x00012020


	//   ....[57]....
        /*0600*/ 	.word	0x00012050


	//   ....[58]....
        /*0604*/ 	.word	0x00012080


	//   ....[59]....
        /*0608*/ 	.word	0x000120b0


	//   ....[60]....
        /*060c*/ 	.word	0x000120e0


	//   ....[61]....
        /*0610*/ 	.word	0x00012110


	//   ....[62]....
        /*0614*/ 	.word	0x00012130


	//   ....[63]....
        /*0618*/ 	.word	0x00012140


	//   ....[64]....
        /*061c*/ 	.word	0x00012150


	//   ....[65]....
        /*0620*/ 	.word	0x00012180


	//   ....[66]....
        /*0624*/ 	.word	0x000121b0


	//   ....[67]....
        /*0628*/ 	.word	0x000121c0


	//   ....[68]....
        /*062c*/ 	.word	0x000121d0


	//   ....[69]....
        /*0630*/ 	.word	0x000121e0


	//   ....[70]....
        /*0634*/ 	.word	0x000121f0


	//   ....[71]....
        /*0638*/ 	.word	0x00012220


	//   ....[72]....
        /*063c*/ 	.word	0x00012230


	//   ....[73]....
        /*0640*/ 	.word	0x00012260


	//   ....[74]....
        /*0644*/ 	.word	0x00012270


	//   ....[75]....
        /*0648*/ 	.word	0x00012280


	//   ....[76]....
        /*064c*/ 	.word	0x00012290


	//   ....[77]....
        /*0650*/ 	.word	0x000122a0


	//   ....[78]....
        /*0654*/ 	.word	0x000122b0


	//   ....[79]....
        /*0658*/ 	.word	0x000122e0


	//   ....[80]....
        /*065c*/ 	.word	0x000122f0


	//   ....[81]....
        /*0660*/ 	.word	0x00012300


	//   ....[82]....
        /*0664*/ 	.word	0x00012310


	//   ....[83]....
        /*0668*/ 	.word	0x00012320


	//   ....[84]....
        /*066c*/ 	.word	0x00012330


	//   ....[85]....
        /*0670*/ 	.word	0x00012350


	//   ....[86]....
        /*0674*/ 	.word	0x00012360


	//   ....[87]....
        /*0678*/ 	.word	0x00012390


	//   ....[88]....
        /*067c*/ 	.word	0x000123c0


	//   ....[89]....
        /*0680*/ 	.word	0x000123e0


	//   ....[90]....
        /*0684*/ 	.word	0x000123f0


	//   ....[91]....
        /*0688*/ 	.word	0x00012420


	//   ....[92]....
        /*068c*/ 	.word	0x00012450


	//   ....[93]....
        /*0690*/ 	.word	0x00012480


	//   ....[94]....
        /*0694*/ 	.word	0x00012490


	//   ....[95]....
        /*0698*/ 	.word	0x000124a0


	//   ....[96]....
        /*069c*/ 	.word	0x000124c0


	//   ....[97]....
        /*06a0*/ 	.word	0x000124f0


	//   ....[98]....
        /*06a4*/ 	.word	0x00012500


	//   ....[99]....
        /*06a8*/ 	.word	0x00012530


	//   ....[100]....
        /*06ac*/ 	.word	0x00012560


	//   ....[101]....
        /*06b0*/ 	.word	0x00012590


	//   ....[102]....
        /*06b4*/ 	.word	0x000125c0


	//   ....[103]....
        /*06b8*/ 	.word	0x000125f0


	//   ....[104]....
        /*06bc*/ 	.word	0x00012620


	//   ....[105]....
        /*06c0*/ 	.word	0x00012650


	//   ....[106]....
        /*06c4*/ 	.word	0x00012660


	//   ....[107]....
        /*06c8*/ 	.word	0x00012670


	//   ....[108]....
        /*06cc*/ 	.word	0x00012680


	//   ....[109]....
        /*06d0*/ 	.word	0x00012690


	//   ....[110]....
        /*06d4*/ 	.word	0x000126a0


	//   ....[111]....
        /*06d8*/ 	.word	0x000126b0


	//   ....[112]....
        /*06dc*/ 	.word	0x000126c0


	//   ....[113]....
        /*06e0*/ 	.word	0x000126f0


	//   ....[114]....
        /*06e4*/ 	.word	0x00012720


	//   ....[115]....
        /*06e8*/ 	.word	0x00012750


	//   ....[116]....
        /*06ec*/ 	.word	0x00012780


	//   ....[117]....
        /*06f0*/ 	.word	0x000127b0


	//   ....[118]....
        /*06f4*/ 	.word	0x000127e0


	//   ....[119]....
        /*06f8*/ 	.word	0x00012810


	//   ....[120]....
        /*06fc*/ 	.word	0x00012840


	//   ....[121]....
        /*0700*/ 	.word	0x00012870


	//   ....[122]....
        /*0704*/ 	.word	0x000128a0


	//   ....[123]....
        /*0708*/ 	.word	0x000128d0


	//   ....[124]....
        /*070c*/ 	.word	0x00012900


	//   ....[125]....
        /*0710*/ 	.word	0x00012930


	//   ....[126]....
        /*0714*/ 	.word	0x00012960


	//   ....[127]....
        /*0718*/ 	.word	0x00012990


	//   ....[128]....
        /*071c*/ 	.word	0x000129c0


	//   ....[129]....
        /*0720*/ 	.word	0x00013400


	//   ....[130]....
        /*0724*/ 	.word	0x00013420


	//   ....[131]....
        /*0728*/ 	.word	0x00013430


	//   ....[132]....
        /*072c*/ 	.word	0x00013440


	//   ....[133]....
        /*0730*/ 	.word	0x00013d20


	//   ....[134]....
        /*0734*/ 	.word	0x00013d40


	//   ....[135]....
        /*0738*/ 	.word	0x00013e70


	//   ....[136]....
        /*073c*/ 	.word	0x00013e90


	//   ....[137]....
        /*0740*/ 	.word	0x00013f90


	//   ....[138]....
        /*0744*/ 	.word	0x00013fb0


	//   ....[139]....
        /*0748*/ 	.word	0x000140c0


	//   ....[140]....
        /*074c*/ 	.word	0x000140e0


	//   ....[141]....
        /*0750*/ 	.word	0x000145f0


	//   ....[142]....
        /*0754*/ 	.word	0x00014600


	//   ....[143]....
        /*0758*/ 	.word	0x00014c40


	//   ....[144]....
        /*075c*/ 	.word	0x00014c50


	//   ....[145]....
        /*0760*/ 	.word	0x00015bb0


	//   ....[146]....
        /*0764*/ 	.word	0x00015be0


	//   ....[147]....
        /*0768*/ 	.word	0x00015d00


	//   ....[148]....
        /*076c*/ 	.word	0x00015d20


	//   ....[149]....
        /*0770*/ 	.word	0x00015e20


	//   ....[150]....
        /*0774*/ 	.word	0x00015e40


	//   ....[151]....
        /*0778*/ 	.word	0x00015f50


	//   ....[152]....
        /*077c*/ 	.word	0x00015f70


	//   ....[153]....
        /*0780*/ 	.word	0x00016100


	//   ....[154]....
        /*0784*/ 	.word	0x000162e0


	//   ....[155]....
        /*0788*/ 	.word	0x00016310


	//   ....[156]....
        /*078c*/ 	.word	0x00016340


	//   ....[157]....
        /*0790*/ 	.word	0x00016370


	//   ....[158]....
        /*0794*/ 	.word	0x000163a0


	//   ....[159]....
        /*0798*/ 	.word	0x000163f0


	//   ....[160]....
        /*079c*/ 	.word	0x00016570


	//   ....[161]....
        /*07a0*/ 	.word	0x000165a0


	//   ....[162]....
        /*07a4*/ 	.word	0x000165d0


	//   ....[163]....
        /*07a8*/ 	.word	0x00016600


	//   ....[164]....
        /*07ac*/ 	.word	0x00016630


	//   ....[165]....
        /*07b0*/ 	.word	0x00016660


	//   ....[166]....
        /*07b4*/ 	.word	0x00016710


	//   ....[167]....
        /*07b8*/ 	.word	0x00016770


	//   ....[168]....
        /*07bc*/ 	.word	0x00016780


	//   ....[169]....
        /*07c0*/ 	.word	0x000167d0


	//   ....[170]....
        /*07c4*/ 	.word	0x00018dc0


	//   ....[171]....
        /*07c8*/ 	.word	0x00018df0


	//   ....[172]....
        /*07cc*/ 	.word	0x00018f10


	//   ....[173]....
        /*07d0*/ 	.word	0x00018f20


	//   ....[174]....
        /*07d4*/ 	.word	0x00018fb0


	//   ....[175]....
        /*07d8*/ 	.word	0x00018fc0


	//   ....[176]....
        /*07dc*/ 	.word	0x00018fd0


	//   ....[177]....
        /*07e0*/ 	.word	0x00019070


	//   ....[178]....
        /*07e4*/ 	.word	0x000193d0


	//   ....[179]....
        /*07e8*/ 	.word	0x000193f0


	//   ....[180]....
        /*07ec*/ 	.word	0x00019490


	//   ....[181]....
        /*07f0*/ 	.word	0x000194a0


	//   ....[182]....
        /*07f4*/ 	.word	0x00019530


	//   ....[183]....
        /*07f8*/ 	.word	0x00019540


	//   ....[184]....
        /*07fc*/ 	.word	0x00019550


	//   ....[185]....
        /*0800*/ 	.word	0x00019560


	//   ....[186]....
        /*0804*/ 	.word	0x00019d40


	//   ....[187]....
        /*0808*/ 	.word	0x00019d70


	//   ....[188]....
        /*080c*/ 	.word	0x00019e30


	//   ....[189]....
        /*0810*/ 	.word	0x00019e50


	//   ....[190]....
        /*0814*/ 	.word	0x00019ef0


	//   ....[191]....
        /*0818*/ 	.word	0x00019f10


	//   ....[192]....
        /*081c*/ 	.word	0x00019f20


	//   ....[193]....
        /*0820*/ 	.word	0x00019f30


	//   ....[194]....
        /*0824*/ 	.word	0x0001a6b0


	//   ....[195]....
        /*0828*/ 	.word	0x0001a6c0


	//   ....[196]....
        /*082c*/ 	.word	0x0001a700


	//   ....[197]....
        /*0830*/ 	.word	0x0001a740


	//   ....[198]....
        /*0834*/ 	.word	0x0001a750


	//   ....[199]....
        /*0838*/ 	.word	0x0001a7b0


	//   ....[200]....
        /*083c*/ 	.word	0x0001a7e0


	//   ....[201]....
        /*0840*/ 	.word	0x0001a820


	//   ....[202]....
        /*0844*/ 	.word	0x0001ab60


	//   ....[203]....
        /*0848*/ 	.word	0x0001ab70


	//   ....[204]....
        /*084c*/ 	.word	0x0001ab80


	//   ....[205]....
        /*0850*/ 	.word	0x0001abe0


	//   ....[206]....
        /*0854*/ 	.word	0x0001abf0


	//   ....[207]....
        /*0858*/ 	.word	0x0001ac50


	//   ....[208]....
        /*085c*/ 	.word	0x0001ac80


	//   ....[209]....
        /*0860*/ 	.word	0x0001acc0


	//   ....[210]....
        /*0864*/ 	.word	0x0001c350


	//   ....[211]....
        /*0868*/ 	.word	0x0001c370


	//   ....[212]....
        /*086c*/ 	.word	0x0001c3a0


	//   ....[213]....
        /*0870*/ 	.word	0x0001c3b0


	//   ....[214]....
        /*0874*/ 	.word	0x0001c3f0


	//   ....[215]....
        /*0878*/ 	.word	0x0001c430


	//   ....[216]....
        /*087c*/ 	.word	0x0001c460


	//   ....[217]....
        /*0880*/ 	.word	0x0001c490


	//   ....[218]....
        /*0884*/ 	.word	0x0001c5f0


	//   ....[219]....
        /*0888*/ 	.word	0x0001c620


	//   ....[220]....
        /*088c*/ 	.word	0x0001c660


	//   ....[221]....
        /*0890*/ 	.word	0x0001c690


	//   ....[222]....
        /*0894*/ 	.word	0x0001c6c0


	//   ....[223]....
        /*0898*/ 	.word	0x0001c6f0


	//   ....[224]....
        /*089c*/ 	.word	0x0001c770


	//   ....[225]....
        /*08a0*/ 	.word	0x0001c7c0


	//   ....[226]....
        /*08a4*/ 	.word	0x0001c7d0


	//   ....[227]....
        /*08a8*/ 	.word	0x0001c810


	//   ....[228]....
        /*08ac*/ 	.word	0x0001d240


	//   ....[229]....
        /*08b0*/ 	.word	0x0001d910


	//   ....[230]....
        /*08b4*/ 	.word	0x0001d9f0


	//   ....[231]....
        /*08b8*/ 	.word	0x0001dab0


	//   ....[232]....
        /*08bc*/ 	.word	0x0001dc20


	//   ....[233]....
        /*08c0*/ 	.word	0x0001dcb0


	//   ....[234]....
        /*08c4*/ 	.word	0x0001dd10


	//   ....[235]....
        /*08c8*/ 	.word	0x0001de10


	//   ....[236]....
        /*08cc*/ 	.word	0x0001de70


	//   ....[237]....
        /*08d0*/ 	.word	0x0001df40


	//   ....[238]....
        /*08d4*/ 	.word	0x0001e0c0


	//   ....[239]....
        /*08d8*/ 	.word	0x0001e150


	//   ....[240]....
        /*08dc*/ 	.word	0x0001e250


	//   ....[241]....
        /*08e0*/ 	.word	0x0001e300


	//   ....[242]....
        /*08e4*/ 	.word	0x0001e360


	//   ....[243]....
        /*08e8*/ 	.word	0x0001e460


	//   ....[244]....
        /*08ec*/ 	.word	0x0001e4c0


	//   ....[245]....
        /*08f0*/ 	.word	0x0001e560


	//   ....[246]....
        /*08f4*/ 	.word	0x0001e670


	//   ....[247]....
        /*08f8*/ 	.word	0x0001e6e0


	//   ....[248]....
        /*08fc*/ 	.word	0x0001e740


	//   ....[249]....
        /*0900*/ 	.word	0x0001e850


	//   ....[250]....
        /*0904*/ 	.word	0x0001e8b0


	//   ....[251]....
        /*0908*/ 	.word	0x0001e9d0


	//   ....[252]....
        /*090c*/ 	.word	0x0001ea30


	//   ....[253]....
        /*0910*/ 	.word	0x0001ead0


	//   ....[254]....
        /*0914*/ 	.word	0x0001ec70


	//   ....[255]....
        /*0918*/ 	.word	0x0001ed00


	//   ....[0]....
        /*091c*/ 	.word	0x0001ed60


	//   ....[1]....
        /*0920*/ 	.word	0x0001ee40


	//   ....[2]....
        /*0924*/ 	.word	0x0001eea0


	//   ....[3]....
        /*0928*/ 	.word	0x0001ef70


	//   ....[4]....
        /*092c*/ 	.word	0x0001efd0


	//   ....[5]....
        /*0930*/ 	.word	0x0001f0a0


	//   ....[6]....
        /*0934*/ 	.word	0x0001f190


	//   ....[7]....
        /*0938*/ 	.word	0x0001f220


	//   ....[8]....
        /*093c*/ 	.word	0x0001f280


	//   ....[9]....
        /*0940*/ 	.word	0x0001f350


	//   ....[10]....
        /*0944*/ 	.word	0x0001f3b0


	//   ....[11]....
        /*0948*/ 	.word	0x0001f480


	//   ....[12]....
        /*094c*/ 	.word	0x0001f4e0


	//   ....[13]....
        /*0950*/ 	.word	0x0001f5b0


	//   ....[14]....
        /*0954*/ 	.word	0x0001f810


	//----- nvinfo : EIATTR_REG_RECONFIG
	.align		4
.L_720:
        /*0958*/ 	.byte	0x01, 0x54
	.zero		2


	//----- nvinfo : EIATTR_SYSCALL_OFFSETS
	.align		4
        /*095c*/ 	.byte	0x04, 0x46
        /*095e*/ 	.short	(.L_722 - .L_721)


	//   ....[0]....
.L_721:
        /*0960*/ 	.word	0x00002260


	//   ....[1]....
        /*0964*/ 	.word	0x000183a0


	//   ....[2]....
        /*0968*/ 	.word	0x00018510


	//   ....[3]....
        /*096c*/ 	.word	0x00018660


	//   ....[4]....
        /*0970*/ 	.word	0x000187a0


	//   ....[5]....
        /*0974*/ 	.word	0x00019920


	//----- nvinfo : EIATTR_MBARRIER_INSTR_OFFSETS
	.align		4
.L_722:
        /*0978*/ 	.byte	0x04, 0x39
        /*097a*/ 	.short	(.L_724 - .L_723)


	//   ....[0]....
.L_723:
        /*097c*/ 	.word	0x00000180
        /*0980*/ 	.word	0x000000ff
        /*0984*/ 	.word	0x0002a800
        /*0988*/ 	.short	0x0100
        /*098a*/ 	.byte	0x08
	.zero		1


	//   ....[1]....
        /*098c*/ 	.word	0x00000190
        /*0990*/ 	.word	0x000000ff
        /*0994*/ 	.word	0x0002a820
        /*0998*/ 	.short	0x0100
        /*099a*/ 	.byte	0x08
	.zero		1


	//   ....[2]....
        /*099c*/ 	.word	0x00000280
        /*09a0*/ 	.word	0x000000ff
        /*09a4*/ 	.word	0x0002a830
        /*09a8*/ 	.short	0x0100
        /*09aa*/ 	.byte	0x08
	.zero		1


	//   ....[3]....
        /*09ac*/ 	.word	0x00000290
        /*09b0*/ 	.word	0x000000ff
        /*09b4*/ 	.word	0x0002a840
        /*09b8*/ 	.short	0x0100
        /*09ba*/ 	.byte	0x08
	.zero		1


	//   ....[4]....
        /*09bc*/ 	.word	0x000002a0
        /*09c0*/ 	.word	0x000000ff
        /*09c4*/ 	.word	0x0002a838
        /*09c8*/ 	.short	0x0100
        /*09ca*/ 	.byte	0x08
	.zero		1


	//   ....[5]....
        /*09cc*/ 	.word	0x000002b0
        /*09d0*/ 	.word	0x000000ff
        /*09d4*/ 	.word	0x0002a848
        /*09d8*/ 	.short	0x0100
        /*09da*/ 	.byte	0x08
	.zero		1


	//   ....[6]....
        /*09dc*/ 	.word	0x000003e0
        /*09e0*/ 	.word	0x000000ff
        /*09e4*/ 	.word	0x0002a850
        /*09e8*/ 	.short	0x0100
        /*09ea*/ 	.byte	0x08
	.zero		1


	//   ....[7]....
        /*09ec*/ 	.word	0x000003f0
        /*09f0*/ 	.word	0x000000ff
        /*09f4*/ 	.word	0x0002a860
        /*09f8*/ 	.short	0x0100
        /*09fa*/ 	.byte	0x08
	.zero		1


	//   ....[8]....
        /*09fc*/ 	.word	0x00000400
        /*0a00*/ 	.word	0x000000ff
        /*0a04*/ 	.word	0x0002a858
        /*0a08*/ 	.short	0x0100
        /*0a0a*/ 	.byte	0x08
	.zero		1


	//   ....[9]....
        /*0a0c*/ 	.word	0x00000410
        /*0a10*/ 	.word	0x000000ff
        /*0a14*/ 	.word	0x0002a868
        /*0a18*/ 	.short	0x0100
        /*0a1a*/ 	.byte	0x08
	.zero		1


	//   ....[10]....
        /*0a1c*/ 	.word	0x00000500
        /*0a20*/ 	.word	0x000000ff
        /*0a24*/ 	.word	0x0002a870
        /*0a28*/ 	.short	0x0100
        /*0a2a*/ 	.byte	0x06
	.zero		1


	//   ....[11]....
        /*0a2c*/ 	.word	0x00000510
        /*0a30*/ 	.word	0x000000ff
        /*0a34*/ 	.word	0x0002a880
        /*0a38*/ 	.short	0x0100
        /*0a3a*/ 	.byte	0x06
	.zero		1


	//   ....[12]....
        /*0a3c*/ 	.word	0x00000520
        /*0a40*/ 	.word	0x000000ff
        /*0a44*/ 	.word	0x0002a878
        /*0a48*/ 	.short	0x0100
        /*0a4a*/ 	.byte	0x06
	.zero		1


	//   ....[13]....
        /*0a4c*/ 	.word	0x00000530
        /*0a50*/ 	.word	0x000000ff
        /*0a54*/ 	.word	0x0002a888
        /*0a58*/ 	.short	0x0100
        /*0a5a*/ 	.byte	0x06
	.zero		1


	//   ....[14]....
        /*0a5c*/ 	.word	0x00000660
        /*0a60*/ 	.word	0x000000ff
        /*0a64*/ 	.word	0x0002a890
        /*0a68*/ 	.short	0x0100
        /*0a6a*/ 	.byte	0x08
	.zero		1


	//   ....[15]....
        /*0a6c*/ 	.word	0x00000670
        /*0a70*/ 	.word	0x000000ff
        /*0a74*/ 	.word	0x0002a8a0
        /*0a78*/ 	.short	0x0100
        /*0a7a*/ 	.byte	0x08
	.zero		1


	//   ....[16]....
        /*0a7c*/ 	.word	0x00000680
        /*0a80*/ 	.word	0x000000ff
        /*0a84*/ 	.word	0x0002a898
        /*0a88*/ 	.short	0x0100
        /*0a8a*/ 	.byte	0x08
	.zero		1


	//   ....[17]....
        /*0a8c*/ 	.word	0x00000690
        /*0a90*/ 	.word	0x000000ff
        /*0a94*/ 	.word	0x0002a8a8
        /*0a98*/ 	.short	0x0100
        /*0a9a*/ 	.byte	0x08
	.zero		1


	//   ....[18]....
        /*0a9c*/ 	.word	0x000007e0
        /*0aa0*/ 	.word	0x000000ff
        /*0aa4*/ 	.word	0x0002a8b0
        /*0aa8*/ 	.short	0x0100
        /*0aaa*/ 	.byte	0x08
	.zero		1


	//   ....[19]....
        /*0aac*/ 	.word	0x000007f0
        /*0ab0*/ 	.word	0x000000ff
        /*0ab4*/ 	.word	0x0002a8c0
        /*0ab8*/ 	.short	0x0100
        /*0aba*/ 	.byte	0x08
	.zero		1


	//   ....[20]....
        /*0abc*/ 	.word	0x00000800
        /*0ac0*/ 	.word	0x000000ff
        /*0ac4*/ 	.word	0x0002a8b8
        /*0ac8*/ 	.short	0x0100
        /*0aca*/ 	.byte	0x08
	.zero		1


	//   ....[21]....
        /*0acc*/ 	.word	0x00000810
        /*0ad0*/ 	.word	0x000000ff
        /*0ad4*/ 	.word	0x0002a8c8
        /*0ad8*/ 	.short	0x0100
        /*0ada*/ 	.byte	0x08
	.zero		1


	//   ....[22]....
        /*0adc*/ 	.word	0x00002550
        /*0ae0*/ 	.word	0x000000ff
        /*0ae4*/ 	.word	0x0002a800
        /*0ae8*/ 	.short	0x010a
        /*0aea*/ 	.byte	0x24
	.zero		1


	//   ....[23]....
        /*0aec*/ 	.word	0x000025f0
        /*0af0*/ 	.word	0x00000002
        /*0af4*/ 	.word	0x0002a830
        /*0af8*/ 	.short	0x010a
        /*0afa*/ 	.byte	0x3f
	.zero		1


	//   ....[24]....
        /*0afc*/ 	.word	0x00002630
        /*0b00*/ 	.word	0x00000002
        /*0b04*/ 	.word	0x0002a830
        /*0b08*/ 	.short	0x010a
        /*0b0a*/ 	.byte	0x3f
	.zero		1


	//   ....[25]....
        /*0b0c*/ 	.word	0x00002e80
        /*0b10*/ 	.word	0x000000ff
        /*0b14*/ 	.word	0x00000000
        /*0b18*/ 	.short	0x0101
        /*0b1a*/ 	.byte	0x06
	.zero		1


	//   ....[26]....
        /*0b1c*/ 	.word	0x000064a0
        /*0b20*/ 	.word	0x000000ff
        /*0b24*/ 	.word	0x0002a830
        /*0b28*/ 	.short	0x010a
        /*0b2a*/ 	.byte	0x06
	.zero		1


	//   ....[27]....
        /*0b2c*/ 	.word	0x000064e0
        /*0b30*/ 	.word	0x000000ff
        /*0b34*/ 	.word	0x0002a830
        /*0b38*/ 	.short	0x010a
        /*0b3a*/ 	.byte	0x06
	.zero		1


	//   ....[28]....
        /*0b3c*/ 	.word	0x000067b0
        /*0b40*/ 	.word	0x000000ff
        /*0b44*/ 	.word	0x0002a850
        /*0b48*/ 	.short	0x010a
        /*0b4a*/ 	.byte	0x06
	.zero		1


	//   ....[29]....
        /*0b4c*/ 	.word	0x000067f0
        /*0b50*/ 	.word	0x000000ff
        /*0b54*/ 	.word	0x0002a850
        /*0b58*/ 	.short	0x010a
        /*0b5a*/ 	.byte	0x06
	.zero		1


	//   ....[30]....
        /*0b5c*/ 	.word	0x00006f20
        /*0b60*/ 	.word	0x000000ff
        /*0b64*/ 	.word	0x00000000
        /*0b68*/ 	.short	0x0101
        /*0b6a*/ 	.byte	0x06
	.zero		1


	//   ....[31]....
        /*0b6c*/ 	.word	0x000097e0
        /*0b70*/ 	.word	0x000000ff
        /*0b74*/ 	.word	0x00000000
        /*0b78*/ 	.short	0x0101
        /*0b7a*/ 	.byte	0x06
	.zero		1


	//   ....[32]....
        /*0b7c*/ 	.word	0x0000a310
        /*0b80*/ 	.word	0x000000ff
        /*0b84*/ 	.word	0x0002a830
        /*0b88*/ 	.short	0x010a
        /*0b8a*/ 	.byte	0x06
	.zero		1


	//   ....[33]....
        /*0b8c*/ 	.word	0x0000a350
        /*0b90*/ 	.word	0x000000ff
        /*0b94*/ 	.word	0x0002a830
        /*0b98*/ 	.short	0x010a
        /*0b9a*/ 	.byte	0x06
	.zero		1


	//   ....[34]....
        /*0b9c*/ 	.word	0x0000a620
        /*0ba0*/ 	.word	0x000000ff
        /*0ba4*/ 	.word	0x0002a850
        /*0ba8*/ 	.short	0x010a
        /*0baa*/ 	.byte	0x06
	.zero		1


	//   ....[35]....
        /*0bac*/ 	.word	0x0000a660
        /*0bb0*/ 	.word	0x000000ff
        /*0bb4*/ 	.word	0x0002a850
        /*0bb8*/ 	.short	0x010a
        /*0bba*/ 	.byte	0x06
	.zero		1


	//   ....[36]....
        /*0bbc*/ 	.word	0x0000ace0
        /*0bc0*/ 	.word	0x000000ff
        /*0bc4*/ 	.word	0x00000000
        /*0bc8*/ 	.short	0x0101
        /*0bca*/ 	.byte	0x06
	.zero		1


	//   ....[37]....
        /*0bcc*/ 	.word	0x0000c310
        /*0bd0*/ 	.word	0x000000ff
        /*0bd4*/ 	.word	0x00000000
        /*0bd8*/ 	.short	0x0101
        /*0bda*/ 	.byte	0x06
	.zero		1


	//   ....[38]....
        /*0bdc*/ 	.word	0x0000cc00
        /*0be0*/ 	.word	0x000000ff
        /*0be4*/ 	.word	0x0002a830
        /*0be8*/ 	.short	0x010a
        /*0bea*/ 	.byte	0x06
	.zero		1


	//   ....[39]....
        /*0bec*/ 	.word	0x0000cc40
        /*0bf0*/ 	.word	0x000000ff
        /*0bf4*/ 	.word	0x0002a830
        /*0bf8*/ 	.short	0x010a
        /*0bfa*/ 	.byte	0x06
	.zero		1


	//   ....[40]....
        /*0bfc*/ 	.word	0x0000cee0
        /*0c00*/ 	.word	0x000000ff
        /*0c04*/ 	.word	0x0002a850
        /*0c08*/ 	.short	0x010a
        /*0c0a*/ 	.byte	0x06
	.zero		1


	//   ....[41]....
        /*0c0c*/ 	.word	0x0000cf20
        /*0c10*/ 	.word	0x000000ff
        /*0c14*/ 	.word	0x0002a850
        /*0c18*/ 	.short	0x010a
        /*0c1a*/ 	.byte	0x06
	.zero		1


	//   ....[42]....
        /*0c1c*/ 	.word	0x0000d650
        /*0c20*/ 	.word	0x000000ff
        /*0c24*/ 	.word	0x00000000
        /*0c28*/ 	.short	0x0101
        /*0c2a*/ 	.byte	0x06
	.zero		1


	//   ....[43]....
        /*0c2c*/ 	.word	0x0000ff10
        /*0c30*/ 	.word	0x000000ff
        /*0c34*/ 	.word	0x00000000
        /*0c38*/ 	.short	0x0101
        /*0c3a*/ 	.byte	0x06
	.zero		1


	//   ....[44]....
        /*0c3c*/ 	.word	0x00010700
        /*0c40*/ 	.word	0x000000ff
        /*0c44*/ 	.word	0x0002a850
        /*0c48*/ 	.short	0x010a
        /*0c4a*/ 	.byte	0x09
	.zero		1


	//   ....[45]....
        /*0c4c*/ 	.word	0x00010740
        /*0c50*/ 	.word	0x000000ff
        /*0c54*/ 	.word	0x0002a850
        /*0c58*/ 	.short	0x010a
        /*0c5a*/ 	.byte	0x09
	.zero		1


	//   ....[46]....
        /*0c5c*/ 	.word	0x00010d20
        /*0c60*/ 	.word	0x000000ff
        /*0c64*/ 	.word	0x00000000
        /*0c68*/ 	.short	0x0101
        /*0c6a*/ 	.byte	0x04
	.zero		1


	//   ....[47]....
        /*0c6c*/ 	.word	0x00013d10
        /*0c70*/ 	.word	0x000000ff
        /*0c74*/ 	.word	0x00000000
        /*0c78*/ 	.short	0x0101
        /*0c7a*/ 	.byte	0x07
	.zero		1


	//   ....[48]....
        /*0c7c*/ 	.word	0x00014380
        /*0c80*/ 	.word	0x000000ff
        /*0c84*/ 	.word	0x00000000
        /*0c88*/ 	.short	0x0101
        /*0c8a*/ 	.byte	0x07
	.zero		1


	//   ....[49]....
        /*0c8c*/ 	.word	0x00018c00
        /*0c90*/ 	.word	0x00000004
        /*0c94*/ 	.word	0x0002a880
        /*0c98*/ 	.short	0x010a
        /*0c9a*/ 	.byte	0x3f
	.zero		1


	//   ....[50]....
        /*0c9c*/ 	.word	0x00019140
        /*0ca0*/ 	.word	0x00000004
        /*0ca4*/ 	.word	0x0002a870
        /*0ca8*/ 	.short	0x0107
        /*0caa*/ 	.byte	0x3f
	.zero		1


	//   ....[51]....
        /*0cac*/ 	.word	0x00019200
        /*0cb0*/ 	.word	0x00000004
        /*0cb4*/ 	.word	0x0002a870
        /*0cb8*/ 	.short	0x0101
        /*0cba*/ 	.byte	0x3f
	.zero		1


	//   ....[52]....
        /*0cbc*/ 	.word	0x00019230
        /*0cc0*/ 	.word	0x00000004
        /*0cc4*/ 	.word	0x0002a840
        /*0cc8*/ 	.short	0x010a
        /*0cca*/ 	.byte	0x3f
	.zero		1


	//   ....[53]....
        /*0ccc*/ 	.word	0x000196a0
        /*0cd0*/ 	.word	0x00000004
        /*0cd4*/ 	.word	0x0002a830
        /*0cd8*/ 	.short	0x0107
        /*0cda*/ 	.byte	0x3f
	.zero		1


	//   ....[54]....
        /*0cdc*/ 	.word	0x00019760
        /*0ce0*/ 	.word	0x00000004
        /*0ce4*/ 	.word	0x0002a830
        /*0ce8*/ 	.short	0x0101
        /*0cea*/ 	.byte	0x3f
	.zero		1


	//   ....[55]....
        /*0cec*/ 	.word	0x0001a090
        /*0cf0*/ 	.word	0x00000012
        /*0cf4*/ 	.word	0x0002a800
        /*0cf8*/ 	.short	0x0107
        /*0cfa*/ 	.byte	0x3f
	.zero		1


	//   ....[56]....
        /*0cfc*/ 	.word	0x0001a190
        /*0d00*/ 	.word	0x00000012
        /*0d04*/ 	.word	0x0002a800
        /*0d08*/ 	.short	0x0101
        /*0d0a*/ 	.byte	0x3f
	.zero		1


	//   ....[57]....
        /*0d0c*/ 	.word	0x0001a1c0
        /*0d10*/ 	.word	0x00000012
        /*0d14*/ 	.word	0x0002a820
        /*0d18*/ 	.short	0x010a
        /*0d1a*/ 	.byte	0x3f
	.zero		1


	//   ....[58]....
        /*0d1c*/ 	.word	0x0001a500
        /*0d20*/ 	.word	0x00000004
        /*0d24*/ 	.word	0x0002a880
        /*0d28*/ 	.short	0x010a
        /*0d2a*/ 	.byte	0x3f
	.zero		1


	//   ....[59]....
        /*0d2c*/ 	.word	0x0001a8c0
        /*0d30*/ 	.word	0x00000004
        /*0d34*/ 	.word	0x0002a870
        /*0d38*/ 	.short	0x0107
        /*0d3a*/ 	.byte	0x3f
	.zero		1


	//   ....[60]....
        /*0d3c*/ 	.word	0x0001a980
        /*0d40*/ 	.word	0x00000004
        /*0d44*/ 	.word	0x0002a870
        /*0d48*/ 	.short	0x0101
        /*0d4a*/ 	.byte	0x3f
	.zero		1


	//   ....[61]....
        /*0d4c*/ 	.word	0x0001a9b0
        /*0d50*/ 	.word	0x00000004
        /*0d54*/ 	.word	0x0002a840
        /*0d58*/ 	.short	0x010a
        /*0d5a*/ 	.byte	0x3f
	.zero		1


	//   ....[62]....
        /*0d5c*/ 	.word	0x0001ad60
        /*0d60*/ 	.word	0x00000004
        /*0d64*/ 	.word	0x0002a830
        /*0d68*/ 	.short	0x0107
        /*0d6a*/ 	.byte	0x3f
	.zero		1


	//   ....[63]....
        /*0d6c*/ 	.word	0x0001ae30
        /*0d70*/ 	.word	0x00000004
        /*0d74*/ 	.word	0x0002a830
        /*0d78*/ 	.short	0x0101
        /*0d7a*/ 	.byte	0x3f
	.zero		1


	//   ....[64]....
        /*0d7c*/ 	.word	0x0001aeb0
        /*0d80*/ 	.word	0x00000000
        /*0d84*/ 	.word	0x0002a870
        /*0d88*/ 	.short	0x010a
        /*0d8a*/ 	.byte	0x3f
	.zero		1


	//   ....[65]....
        /*0d8c*/ 	.word	0x0001af40
        /*0d90*/ 	.word	0x00000000
        /*0d94*/ 	.word	0x0002a860
        /*0d98*/ 	.short	0x010a
        /*0d9a*/ 	.byte	0x3f
	.zero		1


	//   ....[66]....
        /*0d9c*/ 	.word	0x0001b680
        /*0da0*/ 	.word	0x00000000
        /*0da4*/ 	.word	0x0002a850
        /*0da8*/ 	.short	0x0101
        /*0daa*/ 	.byte	0x3f
	.zero		1


	//   ....[67]....
        /*0dac*/ 	.word	0x0001b700
        /*0db0*/ 	.word	0x00000000
        /*0db4*/ 	.word	0x00000000
        /*0db8*/ 	.short	0x0101
        /*0dba*/ 	.byte	0x3f
	.zero		1


	//   ....[68]....
        /*0dbc*/ 	.word	0x0001b8c0
        /*0dc0*/ 	.word	0x00000000
        /*0dc4*/ 	.word	0x0002a870
        /*0dc8*/ 	.short	0x010a
        /*0dca*/ 	.byte	0x3f
	.zero		1


	//   ....[69]....
        /*0dcc*/ 	.word	0x0001b940
        /*0dd0*/ 	.word	0x00000000
        /*0dd4*/ 	.word	0x0002a860
        /*0dd8*/ 	.short	0x010a
        /*0dda*/ 	.byte	0x3f
	.zero		1


	//   ....[70]....
        /*0ddc*/ 	.word	0x0001c090
        /*0de0*/ 	.word	0x00000000
        /*0de4*/ 	.word	0x0002a850
        /*0de8*/ 	.short	0x0101
        /*0dea*/ 	.byte	0x3f
	.zero		1


	//   ....[71]....
        /*0dec*/ 	.word	0x0001c110
        /*0df0*/ 	.word	0x00000000
        /*0df4*/ 	.word	0x00000000
        /*0df8*/ 	.short	0x0101
        /*0dfa*/ 	.byte	0x3f
	.zero		1


	//   ....[72]....
        /*0dfc*/ 	.word	0x0001d1c0
        /*0e00*/ 	.word	0x00000007
        /*0e04*/ 	.word	0x0002a820
        /*0e08*/ 	.short	0x010a
        /*0e0a*/ 	.byte	0x3f
	.zero		1


	//   ....[73]....
        /*0e0c*/ 	.word	0x0001d340
        /*0e10*/ 	.word	0x00000005
        /*0e14*/ 	.word	0x0002a840
        /*0e18*/ 	.short	0x010a
        /*0e1a*/ 	.byte	0x3f
	.zero		1


	//   ....[74]....
        /*0e1c*/ 	.word	0x0001d3e0
        /*0e20*/ 	.word	0x00000003
        /*0e24*/ 	.word	0x0002a840
        /*0e28*/ 	.short	0x010a
        /*0e2a*/ 	.byte	0x3f
	.zero		1


	//   ....[75]....
        /*0e2c*/ 	.word	0x0001d420
        /*0e30*/ 	.word	0x00000005
        /*0e34*/ 	.word	0x0002a860
        /*0e38*/ 	.short	0x010a
        /*0e3a*/ 	.byte	0x3f
	.zero		1


	//   ....[76]....
        /*0e3c*/ 	.word	0x0001d460
        /*0e40*/ 	.word	0x00000003
        /*0e44*/ 	.word	0x0002a860
        /*0e48*/ 	.short	0x010a
        /*0e4a*/ 	.byte	0x3f
	.zero		1


	//   ....[77]....
        /*0e4c*/ 	.word	0x0001d4a0
        /*0e50*/ 	.word	0x00000005
        /*0e54*/ 	.word	0x0002a880
        /*0e58*/ 	.short	0x010a
        /*0e5a*/ 	.byte	0x3f
	.zero		1


	//   ....[78]....
        /*0e5c*/ 	.word	0x0001d4e0
        /*0e60*/ 	.word	0x00000003
        /*0e64*/ 	.word	0x0002a880
        /*0e68*/ 	.short	0x010a
        /*0e6a*/ 	.byte	0x3f
	.zero		1


	//   ....[79]....
        /*0e6c*/ 	.word	0x0001d550
        /*0e70*/ 	.word	0x00000003
        /*0e74*/ 	.word	0x0002a800
        /*0e78*/ 	.short	0x010a
        /*0e7a*/ 	.byte	0x3f
	.zero		1


	//   ....[80]....
        /*0e7c*/ 	.word	0x0001d5a0
        /*0e80*/ 	.word	0x00000002
        /*0e84*/ 	.word	0x0002a830
        /*0e88*/ 	.short	0x010a
        /*0e8a*/ 	.byte	0x3f
	.zero		1


	//   ....[81]....
        /*0e8c*/ 	.word	0x0001d600
        /*0e90*/ 	.word	0x00000008
        /*0e94*/ 	.word	0x0002a830
        /*0e98*/ 	.short	0x010a
        /*0e9a*/ 	.byte	0x3f
	.zero		1


	//   ....[82]....
        /*0e9c*/ 	.word	0x0001d660
        /*0ea0*/ 	.word	0x00000008
        /*0ea4*/ 	.word	0x0002a850
        /*0ea8*/ 	.short	0x010a
        /*0eaa*/ 	.byte	0x3f
	.zero		1


	//   ....[83]....
        /*0eac*/ 	.word	0x0001d6c0
        /*0eb0*/ 	.word	0x00000008
        /*0eb4*/ 	.word	0x0002a830
        /*0eb8*/ 	.short	0x010a
        /*0eba*/ 	.byte	0x3f
	.zero		1


	//   ....[84]....
        /*0ebc*/ 	.word	0x0001d720
        /*0ec0*/ 	.word	0x00000008
        /*0ec4*/ 	.word	0x0002a850
        /*0ec8*/ 	.short	0x010a
        /*0eca*/ 	.byte	0x3f
	.zero		1


	//   ....[85]....
        /*0ecc*/ 	.word	0x0001d780
        /*0ed0*/ 	.word	0x00000008
        /*0ed4*/ 	.word	0x0002a830
        /*0ed8*/ 	.short	0x010a
        /*0eda*/ 	.byte	0x3f
	.zero		1


	//   ....[86]....
        /*0edc*/ 	.word	0x0001d7e0
        /*0ee0*/ 	.word	0x00000008
        /*0ee4*/ 	.word	0x0002a850
        /*0ee8*/ 	.short	0x010a
        /*0eea*/ 	.byte	0x3f
	.zero		1


	//   ....[87]....
        /*0eec*/ 	.word	0x0001d840
        /*0ef0*/ 	.word	0x00000005
        /*0ef4*/ 	.word	0x0002a850
        /*0ef8*/ 	.short	0x010a
        /*0efa*/ 	.byte	0x3f
	.zero		1


	//   ....[88]....
        /*0efc*/ 	.word	0x0001d940
        /*0f00*/ 	.word	0x00000004
        /*0f04*/ 	.word	0x0002a880
        /*0f08*/ 	.short	0x010a
        /*0f0a*/ 	.byte	0x3f
	.zero		1


	//   ....[89]....
        /*0f0c*/ 	.word	0x0001e010
        /*0f10*/ 	.word	0x00000004
        /*0f14*/ 	.word	0x0002a840
        /*0f18*/ 	.short	0x010a
        /*0f1a*/ 	.byte	0x3f
	.zero		1


	//   ....[90]....
        /*0f1c*/ 	.word	0x0001eb70
        /*0f20*/ 	.word	0x00000012
        /*0f24*/ 	.word	0x0002a820
        /*0f28*/ 	.short	0x010a
        /*0f2a*/ 	.byte	0x3f
	.zero		1


	//   ....[91]....
        /*0f2c*/ 	.word	0x0001ebc0
        /*0f30*/ 	.word	0x00000004
        /*0f34*/ 	.word	0x0002a880
        /*0f38*/ 	.short	0x010a
        /*0f3a*/ 	.byte	0x3f
	.zero		1


	//   ....[92]....
        /*0f3c*/ 	.word	0x0001f0e0
        /*0f40*/ 	.word	0x00000004
        /*0f44*/ 	.word	0x0002a840
        /*0f48*/ 	.short	0x010a
        /*0f4a*/ 	.byte	0x3f
	.zero		1


	//   ....[93]....
        /*0f4c*/ 	.word	0x0001f5f0
        /*0f50*/ 	.word	0x00000000
        /*0f54*/ 	.word	0x0002a870
        /*0f58*/ 	.short	0x010a
        /*0f5a*/ 	.byte	0x3f
	.zero		1


	//   ....[94]....
        /*0f5c*/ 	.word	0x0001f640
        /*0f60*/ 	.word	0x00000000
        /*0f64*/ 	.word	0x0002a860
        /*0f68*/ 	.short	0x010a
        /*0f6a*/ 	.byte	0x3f
	.zero		1


	//   ....[95]....
        /*0f6c*/ 	.word	0x0001f690
        /*0f70*/ 	.word	0x00000000
        /*0f74*/ 	.word	0x0002a870
        /*0f78*/ 	.short	0x010a
        /*0f7a*/ 	.byte	0x3f
	.zero		1


	//   ....[96]....
        /*0f7c*/ 	.word	0x0001f6e0
        /*0f80*/ 	.word	0x00000000
        /*0f84*/ 	.word	0x0002a860
        /*0f88*/ 	.short	0x010a
        /*0f8a*/ 	.byte	0x3f
	.zero		1


	//   ....[97]....
        /*0f8c*/ 	.word	0x0001f730
        /*0f90*/ 	.word	0x00000007
        /*0f94*/ 	.word	0x0002a820
        /*0f98*/ 	.short	0x010a
        /*0f9a*/ 	.byte	0x3f
	.zero		1


	//   ....[98]....
        /*0f9c*/ 	.word	0x0001f8d0
        /*0fa0*/ 	.word	0x00000005
        /*0fa4*/ 	.word	0x0002a840
        /*0fa8*/ 	.short	0x010a
        /*0faa*/ 	.byte	0x3f
	.zero		1


	//   ....[99]....
        /*0fac*/ 	.word	0x0001f920
        /*0fb0*/ 	.word	0x00000003
        /*0fb4*/ 	.word	0x0002a840
        /*0fb8*/ 	.short	0x010a
        /*0fba*/ 	.byte	0x3f
	.zero		1


	//   ....[100]....
        /*0fbc*/ 	.word	0x0001f970
        /*0fc0*/ 	.word	0x00000005
        /*0fc4*/ 	.word	0x0002a860
        /*0fc8*/ 	.short	0x010a
        /*0fca*/ 	.byte	0x3f
	.zero		1


	//   ....[101]....
        /*0fcc*/ 	.word	0x0001f9c0
        /*0fd0*/ 	.word	0x00000003
        /*0fd4*/ 	.word	0x0002a860
        /*0fd8*/ 	.short	0x010a
        /*0fda*/ 	.byte	0x3f
	.zero		1


	//   ....[102]....
        /*0fdc*/ 	.word	0x0001fa10
        /*0fe0*/ 	.word	0x00000005
        /*0fe4*/ 	.word	0x0002a880
        /*0fe8*/ 	.short	0x010a
        /*0fea*/ 	.byte	0x3f
	.zero		1


	//----- nvinfo : EIATTR_NUM_MBARRIERS
	.align		4
.L_724:
        /*0fec*/ 	.byte	0x03, 0x38
        /*0fee*/ 	.short	0x0016


	//----- nvinfo : EIATTR_EXIT_INSTR_OFFSETS
	.align		4
        /*0ff0*/ 	.byte	0x04, 0x1c
        /*0ff2*/ 	.short	(.L_726 - .L_725)


	//   ....[0]....
.L_725:
        /*0ff4*/ 	.word	0x000009c0


	//   ....[1]....
        /*0ff8*/ 	.word	0x000160b0


	//   ....[2]....
        /*0ffc*/ 	.word	0x0001d530


	//----- nvinfo : EIATTR_MAX_THREADS
	.align		4
.L_726:
        /*1000*/ 	.byte	0x04, 0x05
        /*1002*/ 	.short	(.L_728 - .L_727)
.L_727:
        /*1004*/ 	.word	0x00000180
        /*1008*/ 	.word	0x00000001
        /*100c*/ 	.word	0x00000001


	//----- nvinfo : EIATTR_CRS_STACK_SIZE
	.align		4
.L_728:
        /*1010*/ 	.byte	0x04, 0x1e
        /*1012*/ 	.short	(.L_730 - .L_729)
.L_729:
        /*1014*/ 	.word	0x00000000


	//----- nvinfo : EIATTR_CBANK_PARAM_SIZE
	.align		4
.L_730:
        /*1018*/ 	.byte	0x03, 0x19
        /*101a*/ 	.short	0x0af0


	//----- nvinfo : EIATTR_PARAM_CBANK
	.align		4
        /*101c*/ 	.byte	0x04, 0x0a
        /*101e*/ 	.short	(.L_732 - .L_731)
	.align		4
.L_731:
        /*1020*/ 	.word	index@(.nv.constant0._ZN7cutlass13device_kernelIN5flash11enable_sm90INS1_16FlashAttnFwdSm90INS1_25CollectiveMainloopFwdSm90ILi2EN4cute5tupleIJNS5_1CILi1EEES8_S8_EEENS6_IJNS7_ILi128EEESA_NS7_ILi192EEEEEELi192ENS_12float_e4m3_tEfNS_4arch4Sm90ELb0ELb1ELb1ELb1ELb1ELb0ELb0ELb1ELb1ELb1ELb1ELb0EEENS1_21CollectiveEpilogueFwdINS6_IJSA_SB_SA_EEES9_NS_10bfloat16_tESF_Li256ELb1ELb1ELb1ELb1EEENS1_36VarlenDynamicPersistentTileSchedulerILi128ELi128ELi256ELi128ELb1ELb1ELb1ELb1ELb0ELb1EEEEEEEEEvNT_6ParamsE)
        /*1024*/ 	.short	0x0210
        /*1026*/ 	.short	0x0af0


	//----- nvinfo : EIATTR_SW_WAR
	.align		4
.L_732:
        /*1028*/ 	.byte	0x04, 0x36
        /*102a*/ 	.short	(.L_734 - .L_733)
.L_733:
        /*102c*/ 	.word	0x00000008
.L_734:


//--------------------- .nv.info._ZN7cutlass13device_kernelIN5flash11enable_sm90INS1_16FlashAttnFwdSm90INS1_25CollectiveMainloopFwdSm90ILi2EN4cute5tupleIJNS5_1CILi1EEES8_S8_EEENS6_IJNS7_ILi128EEESA_NS7_ILi192EEEEEELi192ENS_12float_e4m3_tEfNS_4arch4Sm90ELb0ELb1ELb1ELb1ELb1ELb1ELb0ELb1ELb1ELb1ELb1ELb0EEENS1_21CollectiveEpilogueFwdINS6_IJSA_SB_SA_EEES9_NS_10bfloat16_tESF_Li256ELb1ELb1ELb1ELb1EEENS1_36VarlenDynamicPersistentTileSchedulerILi128ELi128ELi256ELi128ELb1ELb1ELb1ELb1ELb0ELb1EEEEEEEEEvNT_6ParamsE --------------------------
	.section	.nv.info._ZN7cutlass13device_kernelIN5flash11enable_sm90INS1_16FlashAttnFwdSm90INS1_25CollectiveMainloopFwdSm90ILi2EN4cute5tupleIJNS5_1CILi1EEES8_S8_EEENS6_IJNS7_ILi128EEESA_NS7_ILi192EEEEEELi192ENS_12float_e4m3_tEfNS_4arch4Sm90ELb0ELb1ELb1ELb1ELb1ELb1ELb0ELb1ELb1ELb1ELb1ELb0EEENS1_21CollectiveEpilogueFwdINS6_IJSA_SB_SA_EEES9_NS_10bfloat16_tESF_Li256ELb1ELb1ELb1ELb1EEENS1_36VarlenDynamicPersistentTileSchedulerILi128ELi128ELi256ELi128ELb1ELb1ELb1ELb1ELb0ELb1EEEEEEEEEvNT_6ParamsE,"",@"SHT_CUDA_INFO"
	.sectionflags	@""
	.align	4


	//----- nvinfo : EIATTR_CUDA_API_VERSION
	.align		4
        /*0000*/ 	.byte	0x04, 0x37
        /*0002*/ 	.short	(.L_736 - .L_735)
.L_735:
        /*0004*/ 	.word	0x00000082


	//----- nvinfo : EIATTR_KPARAM_INFO
	.align		4
.L_736:
        /*0008*/ 	.byte	0x04, 0x17
        /*000a*/ 	.short	(.L_738 - .L_737)
.L_737:
        /*000c*/ 	.word	0x00000000
        /*0010*/ 	.short	0x0000
        /*0012*/ 	.short	0x0070
        /*0014*/ 	.byte	0x00, 0xf0, 0x01, 0x2a


	//----- nvinfo : EIATTR_SPARSE_MMA_MASK
	.align		4
.L_738:
        /*0018*/ 	.byte	0x03, 0x50
        /*001a*/ 	.short	0x0000


	//----- nvinfo : EIATTR_MAXREG_COUNT
	.align		4
        /*001c*/ 	.byte	0x03, 0x1b
        /*001e*/ 	.short	0x00a8


	//----- nvinfo : EIATTR_NUM_BARRIERS
	.align		4
        /*0020*/ 	.byte	0x02, 0x4c
        /*0022*/ 	.byte	0x10
	.zero		1


	//----- nvinfo : EIATTR_EXTERNS
	.align		4
        /*0024*/ 	.byte	0x04, 0x0f
        /*0026*/ 	.short	(.L_740 - .L_739)


	//   ....[0]....
	.align		4
.L_739:
        /*0028*/ 	.word	index@(__assertfail)


	//----- nvinfo : EIATTR_ANNOTATIONS
	.align		4
.L_740:
        /*002c*/ 	.byte	0x04, 0x55
        /*002e*/ 	.short	(.L_742 - .L_741)


	//   ....[0]....
.L_741:
        /* <DEDUP_REMOVED lines=35> */


	//----- nvinfo : EIATTR_MERCURY_ISA_VERSION
	.align		4
.L_742:
        /*0250*/ 	.byte	0x03, 0x5f
        /*0252*/ 	.short	0x0101


	//----- nvinfo : EIATTR_UNUSED_LOAD_BYTE_OFFSET
	.align		4
        /*0254*/ 	.byte	0x04, 0x44
        /*0256*/ 	.short	(.L_744 - .L_743)


	//   ....[0]....
.L_743:
        /*0258*/ 	.word	0x00000a80
        /*025c*/ 	.word	0x0000fff0


	//   ....[1]....
        /*0260*/ 	.word	0x00020f50
        /*0264*/ 	.word	0x0000fff0


	//----- nvinfo : EIATTR_INT_WARP_WIDE_INSTR_OFFSETS
	.align		4
.L_744:
        /*0268*/ 	.byte	0x04, 0x31
        /*026a*/ 	.short	(.L_746 - .L_745)


	//   ....[0]....
.L_745:
        /*026c*/ 	.word	0x00000130


	//   ....[1]....
        /*0270*/ 	.word	0x00000170


	//   ....[2]....
        /*0274*/ 	.word	0x000001e0


	//   ....[3]....
        /*0278*/ 	.word	0x0002a420


	//   ....[4]....
        /*027c*/ 	.word	0x0002a4b0


	//   ....[5]....
        /*0280*/ 	.word	0x0002da50


	//   ....[6]....
        /*0284*/ 	.word	0x0002dae0


	//----- nvinfo : EIATTR_COOP_GROUP_MASK_REGIDS
	.align		4
.L_746:
        /*0288*/ 	.byte	0x04, 0x29
        /*028a*/ 	.short	(.L_748 - .L_747)


	//   ....[0]....
.L_747:
        /*028c*/ 	.word	0xffffffff


	//   ....[1]....
        /*0290*/ 	.word	0xffffffff


	//   ....[2]....
        /*0294*/ 	.word	0xffffffff


	//   ....[3]....
        /*0298*/ 	.word	0xffffffff


	//   ....[4]....
        /*029c*/ 	.word	0xffffffff


	//   ....[5]....
        /*02a0*/ 	.word	0xffffffff


	//   ....[6]....
        /*02a4*/ 	.word	0xffffffff


	//   ....[7]....
        /*02a8*/ 	.word	0xffffffff


	//   ....[8]....
        /*02ac*/ 	.word	0xffffffff


	//   ....[9]....
        /*02b0*/ 	.word	0xffffffff


	//   ....[10]....
        /*02b4*/ 	.word	0xffffffff


	//   ....[11]....
        /*02b8*/ 	.word	0xffffffff


	//   ....[12]....
        /*02bc*/ 	.word	0xffffffff


	//   ....[13]....
        /*02c0*/ 	.word	0xffffffff


	//   ....[14]....
        /*02c4*/ 	.word	0xffffffff


	//   ....[15]....
        /*02c8*/ 	.word	0xffffffff


	//   ....[16]....
        /*02cc*/ 	.word	0xffffffff


	//   ....[17]....
        /*02d0*/ 	.word	0xffffffff


	//   ....[18]....
        /*02d4*/ 	.word	0xffffffff


	//   ....[19]....
        /*02d8*/ 	.word	0xffffffff


	//   ....[20]....
        /*02dc*/ 	.word	0xffffffff


	//   ....[21]....
        /*02e0*/ 	.word	0xffffffff


	//   ....[22]....
        /*02e4*/ 	.word	0xffffffff


	//   ....[23]....
        /*02e8*/ 	.word	0xffffffff


	//   ....[24]....
        /*02ec*/ 	.word	0xffffffff


	//   ....[25]....
        /*02f0*/ 	.word	0xffffffff


	//   ....[26]....
        /*02f4*/ 	.word	0xffffffff


	//   ....[27]....
        /*02f8*/ 	.word	0xffffffff


	//   ....[28]....
        /*02fc*/ 	.word	0xffffffff


	//   ....[29]....
        /*0300*/ 	.word	0xffffffff


	//   ....[30]....
        /*0304*/ 	.word	0xffffffff


	//   ....[31]....
        /*0308*/ 	.word	0xffffffff


	//   ....[32]....
        /*030c*/ 	.word	0xffffffff


	//   ....[33]....
        /*0310*/ 	.word	0xffffffff


	//   ....[34]....
        /*0314*/ 	.word	0xffffffff


	//   ....[35]....
        /*0318*/ 	.word	0xffffffff


	//   ....[36]....
        /*031c*/ 	.word	0xffffffff


	//   ....[37]....
        /*0320*/ 	.word	0xffffffff


	//   ....[38]....
        /*0324*/ 	.word	0xffffffff


	//   ....[39]....
        /*0328*/ 	.word	0xffffffff


	//   ....[40]....
        /*032c*/ 	.word	0xffffffff


	//   ....[41]....
        /*0330*/ 	.word	0xffffffff


	//   ....[42]....
        /*0334*/ 	.word	0xffffffff


	//   ....[43]....
        /*0338*/ 	.word	0xffffffff


	//   ....[44]....
        /*033c*/ 	.word	0xffffffff


	//   ....[45]....
        /*0340*/ 	.word	0xffffffff


	//   ....[46]....
        /*0344*/ 	.word	0xffffffff


	//   ....[47]....
        /*0348*/ 	.word	0xffffffff


	//   ....[48]....
        /*034c*/ 	.word	0xffffffff


	//   ....[49]....
        /*0350*/ 	.word	0xffffffff


	//   ....[50]....
        /*0354*/ 	.word	0xffffffff


	//   ....[51]....
        /*0358*/ 	.word	0xffffffff


	//   ....[52]....
        /*035c*/ 	.word	0xffffffff


	//   ....[53]....
        /*0360*/ 	.word	0xffffffff


	//   ....[54]....
        /*0364*/ 	.word	0xffffffff


	//   ....[55]....
        /*0368*/ 	.word	0xffffffff


	//   ....[56]....
        /*036c*/ 	.word	0xffffffff


	//   ....[57]....
        /*0370*/ 	.word	0xffffffff


	//   ....[58]....
        /*0374*/ 	.word	0xffffffff


	//   ....[59]....
        /*0378*/ 	.word	0xffffffff


	//   ....[60]....
        /*037c*/ 	.word	0xffffffff


	//   ....[61]....
        /*0380*/ 	.word	0xffffffff


	//   ....[62]....
        /*0384*/ 	.word	0xffffffff


	//   ....[63]....
        /*0388*/ 	.word	0xffffffff


	//   ....[64]....
        /*038c*/ 	.word	0xffffffff


	//   ....[65]....
        /*0390*/ 	.word	0xffffffff


	//   ....[66]....
        /*0394*/ 	.word	0xffffffff


	//   ....[67]....
        /*0398*/ 	.word	0xffffffff


	//   ....[68]....
        /*039c*/ 	.word	0xffffffff


	//   ....[69]....
        /*03a0*/ 	.word	0xffffffff


	//   ....[70]....
        /*03a4*/ 	.word	0xffffffff


	//   ....[71]....
        /*03a8*/ 	.word	0xffffffff


	//   ....[72]....
        /*03ac*/ 	.word	0xffffffff


	//   ....[73]....
        /*03b0*/ 	.word	0xffffffff


	//   ....[74]....
        /*03b4*/ 	.word	0xffffffff


	//   ....[75]....
        /*03b8*/ 	.word	0xffffffff


	//   ....[76]....
        /*03bc*/ 	.word	0xffffffff


	//   ....[77]....
        /*03c0*/ 	.word	0xffffffff


	//   ....[78]....
        /*03c4*/ 	.word	0xffffffff


	//   ....[79]....
        /*03c8*/ 	.word	0xffffffff


	//   ....[80]....
        /*03cc*/ 	.word	0xffffffff


	//   ....[81]....
        /*03d0*/ 	.word	0xffffffff


	//   ....[82]....
        /*03d4*/ 	.word	0xffffffff


	//   ....[83]....
        /*03d8*/ 	.word	0xffffffff


	//   ....[84]....
        /*03dc*/ 	.word	0xffffffff


	//   ....[85]....
        /*03e0*/ 	.word	0xffffffff


	//   ....[86]....
        /*03e4*/ 	.word	0xffffffff


	//   ....[87]....
        /*03e8*/ 	.word	0xffffffff


	//   ....[88]....
        /*03ec*/ 	.word	0xffffffff


	//   ....[89]....
        /*03f0*/ 	.word	0xffffffff


	//   ....[90]....
        /*03f4*/ 	.word	0xffffffff


	//   ....[91]....
        /*03f8*/ 	.word	0xffffffff


	//   ....[92]....
        /*03fc*/ 	.word	0xffffffff


	//   ....[93]....
        /*0400*/ 	.word	0xffffffff


	//   ....[94]....
        /*0404*/ 	.word	0xffffffff


	//   ....[95]....
        /*0408*/ 	.word	0xffffffff


	//   ....[96]....
        /*040c*/ 	.word	0xffffffff


	//   ....[97]....
        /*0410*/ 	.word	0xffffffff


	//   ....[98]....
        /*0414*/ 	.word	0xffffffff


	//   ....[99]....
        /*0418*/ 	.word	0xffffffff


	//   ....[100]....
        /*041c*/ 	.word	0xffffffff


	//   ....[101]....
        /*0420*/ 	.word	0xffffffff


	//   ....[102]....
        /*0424*/ 	.word	0xffffffff


	//   ....[103]....
        /*0428*/ 	.word	0xffffffff


	//   ....[104]....
        /*042c*/ 	.word	0xffffffff


	//   ....[105]....
        /*0430*/ 	.word	0xffffffff


	//   ....[106]....
        /*0434*/ 	.word	0xffffffff


	//   ....[107]....
        /*0438*/ 	.word	0xffffffff


	//   ....[108]....
        /*043c*/ 	.word	0xffffffff


	//   ....[109]....
        /*0440*/ 	.word	0xffffffff


	//   ....[110]....
        /*0444*/ 	.word	0xffffffff


	//   ....[111]....
        /*0448*/ 	.word	0xffffffff


	//   ....[112]....
        /*044c*/ 	.word	0xffffffff


	//   ....[113]....
        /*0450*/ 	.word	0xffffffff


	//   ....[114]....
        /*0454*/ 	.word	0xffffffff


	//   ....[115]....
        /*0458*/ 	.word	0xffffffff


	//   ....[116]....
        /*045c*/ 	.word	0xffffffff


	//   ....[117]....
        /*0460*/ 	.word	0xffffffff


	//   ....[118]....
        /*0464*/ 	.word	0xffffffff


	//   ....[119]....
        /*0468*/ 	.word	0xffffffff


	//   ....[120]....
        /*046c*/ 	.word	0xffffffff


	//   ....[121]....
        /*0470*/ 	.word	0xffffffff


	//   ....[122]....
        /*0474*/ 	.word	0xffffffff


	//   ....[123]....
        /*0478*/ 	.word	0xffffffff


	//   ....[124]....
        /*047c*/ 	.word	0xffffffff


	//   ....[125]....
        /*0480*/ 	.word	0xffffffff


	//   ....[126]....
        /*0484*/ 	.word	0xffffffff


	//   ....[127]....
        /*0488*/ 	.word	0xffffffff


	//   ....[128]....
        /*048c*/ 	.word	0xffffffff


	//   ....[129]....
        /*0490*/ 	.word	0xffffffff


	//   ....[130]....
        /*0494*/ 	.word	0xffffffff


	//   ....[131]....
        /*0498*/ 	.word	0xffffffff


	//   ....[132]....
        /*049c*/ 	.word	0xffffffff


	//   ....[133]....
        /*04a0*/ 	.word	0xffffffff


	//   ....[134]....
        /*04a4*/ 	.word	0xffffffff


	//   ....[135]....
        /*04a8*/ 	.word	0xffffffff


	//   ....[136]....
        /*04ac*/ 	.word	0xffffffff


	//   ....[137]....
        /*04b0*/ 	.word	0xffffffff


	//   ....[138]....
        /*04b4*/ 	.word	0xffffffff


	//   ....[139]....
        /*04b8*/ 	.word	0xffffffff


	//   ....[140]....
        /*04bc*/ 	.word	0xffffffff


	//   ....[141]....
        /*04c0*/ 	.word	0xffffffff


	//   ....[142]....
        /*04c4*/ 	.word	0xffffffff


	//   ....[143]....
        /*04c8*/ 	.word	0xffffffff


	//   ....[144]....
        /*04cc*/ 	.word	0xffffffff


	//   ....[145]....
        /*04d0*/ 	.word	0xffffffff


	//   ....[146]....
        /*04d4*/ 	.word	0xffffffff


	//   ....[147]....
        /*04d8*/ 	.word	0xffffffff


	//   ....[148]....
        /*04dc*/ 	.word	0xffffffff


	//   ....[149]....
        /*04e0*/ 	.word	0xffffffff


	//   ....[150]....
        /*04e4*/ 	.word	0xffffffff


	//   ....[151]....
        /*04e8*/ 	.word	0xffffffff


	//   ....[152]....
        /*04ec*/ 	.word	0xffffffff


	//   ....[153]....
        /*04f0*/ 	.word	0xffffffff


	//   ....[154]....
        /*04f4*/ 	.word	0xffffffff


	//   ....[155]....
        /*04f8*/ 	.word	0xffffffff


	//   ....[156]....
        /*04fc*/ 	.word	0xffffffff


	//   ....[157]....
        /*0500*/ 	.word	0xffffffff


	//   ....[158]....
        /*0504*/ 	.word	0xffffffff


	//   ....[159]....
        /*0508*/ 	.word	0xffffffff


	//   ....[160]....
        /*050c*/ 	.word	0xffffffff


	//   ....[161]....
        /*0510*/ 	.word	0xffffffff


	//   ....[162]....
        /*0514*/ 	.word	0xffffffff


	//   ....[163]....
        /*0518*/ 	.word	0xffffffff


	//   ....[164]....
        /*051c*/ 	.word	0xffffffff


	//   ....[165]....
        /*0520*/ 	.word	0xffffffff


	//   ....[166]....
        /*0524*/ 	.word	0xffffffff


	//   ....[167]....
        /*0528*/ 	.word	0xffffffff


	//   ....[168]....
        /*052c*/ 	.word	0xffffffff


	//   ....[169]....
        /*0530*/ 	.word	0xffffffff


	//   ....[170]....
        /*0534*/ 	.word	0xffffffff


	//   ....[171]....
        /*0538*/ 	.word	0xffffffff


	//   ....[172]....
        /*053c*/ 	.word	0xffffffff


	//   ....[173]....
        /*0540*/ 	.word	0xffffffff


	//   ....[174]....
        /*0544*/ 	.word	0xffffffff


	//   ....[175]....
        /*0548*/ 	.word	0xffffffff


	//   ....[176]....
        /*054c*/ 	.word	0xffffffff


	//   ....[177]....
        /*0550*/ 	.word	0xffffffff


	//   ....[178]....
        /*0554*/ 	.word	0xffffffff


	//   ....[179]....
        /*0558*/ 	.word	0xffffffff


	//   ....[180]....
        /*055c*/ 	.word	0xffffffff


	//   ....[181]....
        /*0560*/ 	.word	0xffffffff


	//   ....[182]....
        /*0564*/ 	.word	0xffffffff


	//   ....[183]....
        /*0568*/ 	.word	0xffffffff


	//   ....[184]....
        /*056c*/ 	.word	0xffffffff


	//   ....[185]....
        /*0570*/ 	.word	0xffffffff


	//   ....[186]....
        /*0574*/ 	.word	0xffffffff


	//   ....[187]....
        /*0578*/ 	.word	0xffffffff


	//   ....[188]....
        /*057c*/ 	.word	0xffffffff


	//   ....[189]....
        /*0580*/ 	.word	0xffffffff


	//   ....[190]....
        /*0584*/ 	.word	0xffffffff


	//   ....[191]....
        /*0588*/ 	.word	0xffffffff


	//   ....[192]....
        /*058c*/ 	.word	0xffffffff


	//   ....[193]....
        /*0590*/ 	.word	0xffffffff


	//   ....[194]....
        /*0594*/ 	.word	0xffffffff


	//   ....[195]....
        /*0598*/ 	.word	0xffffffff


	//   ....[196]....
        /*059c*/ 	.word	0xffffffff


	//   ....[197]....
        /*05a0*/ 	.word	0xffffffff


	//   ....[198]....
        /*05a4*/ 	.word	0xffffffff


	//   ....[199]....
        /*05a8*/ 	.word	0xffffffff


	//   ....[200]....
        /*05ac*/ 	.word	0xffffffff


	//   ....[201]....
        /*05b0*/ 	.word	0xffffffff


	//   ....[202]....
        /*05b4*/ 	.word	0xffffffff


	//   ....[203]....
        /*05b8*/ 	.word	0xffffffff


	//   ....[204]....
        /*05bc*/ 	.word	0xffffffff


	//   ....[205]....
        /*05c0*/ 	.word	0xffffffff


	//   ....[206]....
        /*05c4*/ 	.word	0xffffffff


	//   ....[207]....
        /*05c8*/ 	.word	0xffffffff


	//   ....[208]....
        /*05cc*/ 	.word	0xffffffff


	//   ....[209]....
        /*05d0*/ 	.word	0xffffffff


	//   ....[210]....
        /*05d4*/ 	.word	0xffffffff


	//   ....[211]....
        /*05d8*/ 	.word	0xffffffff


	//   ....[212]....
        /*05dc*/ 	.word	0xffffffff


	//   ....[213]....
        /*05e0*/ 	.word	0xffffffff


	//   ....[214]....
        /*05e4*/ 	.word	0xffffffff


	//   ....[215]....
        /*05e8*/ 	.word	0xffffffff


	//   ....[216]....
        /*05ec*/ 	.word	0xffffffff


	//   ....[217]....
        /*05f0*/ 	.word	0xffffffff


	//   ....[218]....
        /*05f4*/ 	.word	0xffffffff


	//   ....[219]....
        /*05f8*/ 	.word	0xffffffff


	//   ....[220]....
        /*05fc*/ 	.word	0xffffffff


	//   ....[221]....
        /*0600*/ 	.word	0xffffffff


	//   ....[222]....
        /*0604*/ 	.word	0xffffffff


	//   ....[223]....
        /*0608*/ 	.word	0xffffffff


	//   ....[224]....
        /*060c*/ 	.word	0xffffffff


	//   ....[225]....
        /*0610*/ 	.word	0xffffffff


	//   ....[226]....
        /*0614*/ 	.word	0xffffffff


	//   ....[227]....
        /*0618*/ 	.word	0xffffffff


	//   ....[228]....
        /*061c*/ 	.word	0xffffffff


	//   ....[229]....
        /*0620*/ 	.word	0xffffffff


	//   ....[230]....
        /*0624*/ 	.word	0xffffffff


	//   ....[231]....
        /*0628*/ 	.word	0xffffffff


	//   ....[232]....
        /*062c*/ 	.word	0xffffffff


	//   ....[233]....
        /*0630*/ 	.word	0xffffffff


	//   ....[234]....
        /*0634*/ 	.word	0xffffffff


	//   ....[235]....
        /*0638*/ 	.word	0xffffffff


	//   ....[236]....
        /*063c*/ 	.word	0xffffffff


	//   ....[237]....
        /*0640*/ 	.word	0xffffffff


	//   ....[238]....
        /*0644*/ 	.word	0xffffffff


	//   ....[239]....
        /*0648*/ 	.word	0xffffffff


	//   ....[240]....
        /*064c*/ 	.word	0xffffffff


	//   ....[241]....
        /*0650*/ 	.word	0xffffffff


	//   ....[242]....
        /*0654*/ 	.word	0xffffffff


	//   ....[243]....
        /*0658*/ 	.word	0xffffffff


	//   ....[244]....
        /*065c*/ 	.word	0xffffffff


	//   ....[245]....
        /*0660*/ 	.word	0xffffffff


	//   ....[246]....
        /*0664*/ 	.word	0xffffffff


	//   ....[247]....
        /*0668*/ 	.word	0x0500000f


	//   ....[248]....
        /*066c*/ 	.word	0x0500000f


	//   ....[249]....
        /*0670*/ 	.word	0x0500000f


	//   ....[250]....
        /*0674*/ 	.word	0x0500000f


	//   ....[251]....
        /*0678*/ 	.word	0x0500000f


	//   ....[252]....
        /*067c*/ 	.word	0x0500000f


	//   ....[253]....
        /*0680*/ 	.word	0x0500000f


	//   ....[254]....
        /*0684*/ 	.word	0x0500000f


	//   ....[255]....
        /*0688*/ 	.word	0x0500000f


	//   ....[0]....
        /*068c*/ 	.word	0x0500000f


	//   ....[1]....
        /*0690*/ 	.word	0x0500000f


	//   ....[2]....
        /*0694*/ 	.word	0x0500000f


	//   ....[3]....
        /*0698*/ 	.word	0x0500000f


	//   ....[4]....
        /*069c*/ 	.word	0x0500000f


	//   ....[5]....
        /*06a0*/ 	.word	0x0500000f


	//   ....[6]....
        /*06a4*/ 	.word	0x0500000f


	//   ....[7]....
        /*06a8*/ 	.word	0x0500000f


	//   ....[8]....
        /*06ac*/ 	.word	0x0500000f


	//   ....[9]....
        /*06b0*/ 	.word	0x0500000f


	//   ....[10]....
        /*06b4*/ 	.word	0x0500000f


	//   ....[11]....
        /*06b8*/ 	.word	0x0500000f


	//   ....[12]....
        /*06bc*/ 	.word	0x0500000f


	//   ....[13]....
        /*06c0*/ 	.word	0x0500000f


	//   ....[14]....
        /*06c4*/ 	.word	0x0500000f


	//   ....[15]....
        /*06c8*/ 	.word	0x0500000f


	//   ....[16]....
        /*06cc*/ 	.word	0x0500000f


	//   ....[17]....
        /*06d0*/ 	.word	0x0500000f


	//   ....[18]....
        /*06d4*/ 	.word	0x0500000f


	//   ....[19]....
        /*06d8*/ 	.word	0x0500000f


	//   ....[20]....
        /*06dc*/ 	.word	0x0500000f


	//   ....[21]....
        /*06e0*/ 	.word	0x0500000f


	//   ....[22]....
        /*06e4*/ 	.word	0x0500000f


	//   ....[23]....
        /*06e8*/ 	.word	0x0500000f


	//   ....[24]....
        /*06ec*/ 	.word	0x0500000f


	//   ....[25]....
        /*06f0*/ 	.word	0x0500000f


	//   ....[26]....
        /*06f4*/ 	.word	0x0500000f


	//   ....[27]....
        /*06f8*/ 	.word	0x0500000f


	//   ....[28]....
        /*06fc*/ 	.word	0x0500000f


	//   ....[29]....
        /*0700*/ 	.word	0x0500000f


	//   ....[30]....
        /*0704*/ 	.word	0x0500000f


	//   ....[31]....
        /*0708*/ 	.word	0x0500000f


	//   ....[32]....
        /*070c*/ 	.word	0x0500000f


	//   ....[33]....
        /*0710*/ 	.word	0x0500000f


	//   ....[34]....
        /*0714*/ 	.word	0x0500000f


	//   ....[35]....
        /*0718*/ 	.word	0x0500000f


	//   ....[36]....
        /*071c*/ 	.word	0x0500000f


	//   ....[37]....
        /*0720*/ 	.word	0x0500000f


	//   ....[38]....
        /*0724*/ 	.word	0x0500000f


	//   ....[39]....
        /*0728*/ 	.word	0x0500000f


	//   ....[40]....
        /*072c*/ 	.word	0x0500000f


	//   ....[41]....
        /*0730*/ 	.word	0x0500000f


	//   ....[42]....
        /*0734*/ 	.word	0x0500000f


	//   ....[43]....
        /*0738*/ 	.word	0x0500000f


	//   ....[44]....
        /*073c*/ 	.word	0x0500000f


	//   ....[45]....
        /*0740*/ 	.word	0x0500000f


	//   ....[46]....
        /*0744*/ 	.word	0x0500000f


	//   ....[47]....
        /*0748*/ 	.word	0x0500000f


	//   ....[48]....
        /*074c*/ 	.word	0x0500000f


	//   ....[49]....
        /*0750*/ 	.word	0x0500000f


	//   ....[50]....
        /*0754*/ 	.word	0x0500000f


	//   ....[51]....
        /*0758*/ 	.word	0x0500000f


	//   ....[52]....
        /*075c*/ 	.word	0x0500000f


	//   ....[53]....
        /*0760*/ 	.word	0x0500000f


	//   ....[54]....
        /*0764*/ 	.word	0x0500000f


	//   ....[55]....
        /*0768*/ 	.word	0x0500000f


	//   ....[56]....
        /*076c*/ 	.word	0x0500000f


	//   ....[57]....
        /*0770*/ 	.word	0x0500000f


	//   ....[58]....
        /*0774*/ 	.word	0x0500000f


	//   ....[59]....
        /*0778*/ 	.word	0x0500000f


	//   ....[60]....
        /*077c*/ 	.word	0x0500000f


	//   ....[61]....
        /*0780*/ 	.word	0x0500000f


	//   ....[62]....
        /*0784*/ 	.word	0x0500000f


	//   ....[63]....
        /*0788*/ 	.word	0x0500000f


	//   ....[64]....
        /*078c*/ 	.word	0x0500000f


	//   ....[65]....
        /*0790*/ 	.word	0x0500000f


	//   ....[66]....
        /*0794*/ 	.word	0x0500000f


	//   ....[67]....
        /*0798*/ 	.word	0x0500000f


	//   ....[68]....
        /*079c*/ 	.word	0x0500000f


	//   ....[69]....
        /*07a0*/ 	.word	0x0500000f


	//   ....[70]....
        /*07a4*/ 	.word	0x0500000f


	//   ....[71]....
        /*07a8*/ 	.word	0x0500000f


	//   ....[72]....
        /*07ac*/ 	.word	0x0500000f


	//   ....[73]....
        /*07b0*/ 	.word	0x0500000f


	//   ....[74]....
        /*07b4*/ 	.word	0x0500000f


	//   ....[75]....
        /*07b8*/ 	.word	0x0500000f


	//   ....[76]....
        /*07bc*/ 	.word	0x0500000f


	//   ....[77]....
        /*07c0*/ 	.word	0x0500000f


	//   ....[78]....
        /*07c4*/ 	.word	0x0500000f


	//   ....[79]....
        /*07c8*/ 	.word	0x0500000f


	//   ....[80]....
        /*07cc*/ 	.word	0x0500000f


	//   ....[81]....
        /*07d0*/ 	.word	0x0500000f


	//   ....[82]....
        /*07d4*/ 	.word	0x0500000f


	//   ....[83]....
        /*07d8*/ 	.word	0x0500000f


	//   ....[84]....
        /*07dc*/ 	.word	0x0500000f


	//   ....[85]....
        /*07e0*/ 	.word	0x0500000f


	//   ....[86]....
        /*07e4*/ 	.word	0x0500000f


	//   ....[87]....
        /*07e8*/ 	.word	0x0500000f


	//   ....[88]....
        /*07ec*/ 	.word	0x0500000f


	//   ....[89]....
        /*07f0*/ 	.word	0x0500000f


	//   ....[90]....
        /*07f4*/ 	.word	0x0500000f


	//   ....[91]....
        /*07f8*/ 	.word	0x0500000f


	//   ....[92]....
        /*07fc*/ 	.word	0x0500000f


	//   ....[93]....
        /*0800*/ 	.word	0x0500000f


	//   ....[94]....
        /*0804*/ 	.word	0x0500000f


	//   ....[95]....
        /*0808*/ 	.word	0x0500000f


	//   ....[96]....
        /*080c*/ 	.word	0x0500000f


	//   ....[97]....
        /*0810*/ 	.word	0x0500000f


	//   ....[98]....
        /*0814*/ 	.word	0x0500000f


	//   ....[99]....
        /*0818*/ 	.word	0x0500000f


	//   ....[100]....
        /*081c*/ 	.word	0x0500000f


	//   ....[101]....
        /*0820*/ 	.word	0x0500000f


	//   ....[102]....
        /*0824*/ 	.word	0x0500000f


	//   ....[103]....
        /*0828*/ 	.word	0x0500000f


	//   ....[104]....
        /*082c*/ 	.word	0x0500000f


	//   ....[105]....
        /*0830*/ 	.word	0x0500000f


	//   ....[106]....
        /*0834*/ 	.word	0x0500000f


	//   ....[107]....
        /*0838*/ 	.word	0x0500000f


	//   ....[108]....
        /*083c*/ 	.word	0x0500000f


	//   ....[109]....
        /*0840*/ 	.word	0x0500000f


	//   ....[110]....
        /*0844*/ 	.word	0x0500000f


	//   ....[111]....
        /*0848*/ 	.word	0x0500000f


	//   ....[112]....
        /*084c*/ 	.word	0x0500000f


	//   ....[113]....
        /*0850*/ 	.word	0x0500000f


	//   ....[114]....
        /*0854*/ 	.word	0x0500000f


	//   ....[115]....
        /*0858*/ 	.word	0x0500000f


	//   ....[116]....
        /*085c*/ 	.word	0x0500000f


	//   ....[117]....
        /*0860*/ 	.word	0x0500000f


	//   ....[118]....
        /*0864*/ 	.word	0x0500000f


	//   ....[119]....
        /*0868*/ 	.word	0x0500000f


	//   ....[120]....
        /*086c*/ 	.word	0x0500000f


	//   ....[121]....
        /*0870*/ 	.word	0x0500000f


	//   ....[122]....
        /*0874*/ 	.word	0x0500000f


	//   ....[123]....
        /*0878*/ 	.word	0x0500000f


	//   ....[124]....
        /*087c*/ 	.word	0x0500000f


	//   ....[125]....
        /*0880*/ 	.word	0x0500000f


	//   ....[126]....
        /*0884*/ 	.word	0x0500000f


	//   ....[127]....
        /*0888*/ 	.word	0x0500000f


	//   ....[128]....
        /*088c*/ 	.word	0x0500000f


	//   ....[129]....
        /*0890*/ 	.word	0x0500000f


	//   ....[130]....
        /*0894*/ 	.word	0x0500000f


	//   ....[131]....
        /*0898*/ 	.word	0x0500000f


	//   ....[132]....
        /*089c*/ 	.word	0x0500000f


	//   ....[133]....
        /*08a0*/ 	.word	0x0500000f


	//   ....[134]....
        /*08a4*/ 	.word	0x0500000f


	//   ....[135]....
        /*08a8*/ 	.word	0x0500000f


	//   ....[136]....
        /*08ac*/ 	.word	0x0500000f


	//   ....[137]....
        /*08b0*/ 	.word	0x0500000f


	//   ....[138]....
        /*08b4*/ 	.word	0x0500000f


	//   ....[139]....
        /*08b8*/ 	.word	0x0500000f


	//   ....[140]....
        /*08bc*/ 	.word	0x0500000f


	//   ....[141]....
        /*08c0*/ 	.word	0x0500000f


	//   ....[142]....
        /*08c4*/ 	.word	0x0500000f


	//   ....[143]....
        /*08c8*/ 	.word	0x0500000f


	//   ....[144]....
        /*08cc*/ 	.word	0x0500000f


	//   ....[145]....
        /*08d0*/ 	.word	0x0500000f


	//   ....[146]....
        /*08d4*/ 	.word	0x0500000f


	//   ....[147]....
        /*08d8*/ 	.word	0x0500000f


	//   ....[148]....
        /*08dc*/ 	.word	0x0500000f


	//   ....[149]....
        /*08e0*/ 	.word	0x0500000f


	//   ....[150]....
        /*08e4*/ 	.word	0x0500000f


	//   ....[151]....
        /*08e8*/ 	.word	0x0500000f


	//   ....[152]....
        /*08ec*/ 	.word	0x0500000f


	//   ....[153]....
        /*08f0*/ 	.word	0x0500000f


	//   ....[154]....
        /*08f4*/ 	.word	0x0500000f


	//   ....[155]....
        /*08f8*/ 	.word	0x0500000f


	//   ....[156]....
        /*08fc*/ 	.word	0x0500000f


	//   ....[157]....
        /*0900*/ 	.word	0x0500000f


	//   ....[158]....
        /*0904*/ 	.word	0x0500000f


	//   ....[159]....
        /*0908*/ 	.word	0x0500000f


	//   ....[160]....
        /*090c*/ 	.word	0x0500000f


	//   ....[161]....
        /*0910*/ 	.word	0x0500000f


	//   ....[162]....
        /*0914*/ 	.word	0x0500000f


	//   ....[163]....
        /*0918*/ 	.word	0x0500000f


	//   ....[164]....
        /*091c*/ 	.word	0x0500000f


	//   ....[165]....
        /*0920*/ 	.word	0x0500000f


	//   ....[166]....
        /*0924*/ 	.word	0x0500000f


	//   ....[167]....
        /*0928*/ 	.word	0x0500000f


	//   ....[168]....
        /*092c*/ 	.word	0x0500000f


	//   ....[169]....
        /*0930*/ 	.word	0x0500000f


	//   ....[170]....
        /*0934*/ 	.word	0x0500000f


	//   ....[171]....
        /*0938*/ 	.word	0x0500000f


	//   ....[172]....
        /*093c*/ 	.word	0x0500000f


	//   ....[173]....
        /*0940*/ 	.word	0x0500000f


	//   ....[174]....
        /*0944*/ 	.word	0x0500000f


	//   ....[175]....
        /*0948*/ 	.word	0x0500000f


	//   ....[176]....
        /*094c*/ 	.word	0x0500000f


	//   ....[177]....
        /*0950*/ 	.word	0x0500000f


	//   ....[178]....
        /*0954*/ 	.word	0x0500000f


	//   ....[179]....
        /*0958*/ 	.word	0x0500000f


	//   ....[180]....
        /*095c*/ 	.word	0x0500000f


	//   ....[181]....
        /*0960*/ 	.word	0x0500000f


	//   ....[182]....
        /*0964*/ 	.word	0x0500000f


	//----- nvinfo : EIATTR_COOP_GROUP_INSTR_OFFSETS
	.align		4
.L_748:
        /*0968*/ 	.byte	0x04, 0x28
        /*096a*/ 	.short	(.L_750 - .L_749)


	//   ....[0]....
.L_749:
        /*096c*/ 	.word	0x00000070


	//   ....[1]....
        /*0970*/ 	.word	0x00000140


	//   ....[2]....
        /*0974*/ 	.word	0x00000190


	//   ....[3]....
        /*0978*/ 	.word	0x000003c0


	//   ....[4]....
        /*097c*/ 	.word	0x00000520


	//   ....[5]....
        /*0980*/ 	.word	0x00000640


	//   ....[6]....
        /*0984*/ 	.word	0x000007a0


	//   ....[7]....
        /*0988*/ 	.word	0x00003540


	//   ....[8]....
        /*098c*/ 	.word	0x00003550


	//   ....[9]....
        /*0990*/ 	.word	0x00006640


	//   ....[10]....
        /*0994*/ 	.word	0x00006650


	//   ....[11]....
        /*0998*/ 	.word	0x000097d0


	//   ....[12]....
        /*099c*/ 	.word	0x000097e0


	//   ....[13]....
        /*09a0*/ 	.word	0x00009c80


	//   ....[14]....
        /*09a4*/ 	.word	0x00009ca0


	//   ....[15]....
        /*09a8*/ 	.word	0x0000ab30


	//   ....[16]....
        /*09ac*/ 	.word	0x0000b420


	//   ....[17]....
        /*09b0*/ 	.word	0x0000b430


	//   ....[18]....
        /*09b4*/ 	.word	0x0000b440


	//   ....[19]....
        /*09b8*/ 	.word	0x0000b450


	//   ....[20]....
        /*09bc*/ 	.word	0x0000eaf0


	//   ....[21]....
        /*09c0*/ 	.word	0x0000eb00


	//   ....[22]....
        /*09c4*/ 	.word	0x0000eb10


	//   ....[23]....
        /*09c8*/ 	.word	0x0000eb20


	//   ....[24]....
        /*09cc*/ 	.word	0x00012b60


	//   ....[25]....
        /*09d0*/ 	.word	0x00012f90


	//   ....[26]....
        /*09d4*/ 	.word	0x00014040


	//   ....[27]....
        /*09d8*/ 	.word	0x00014100


	//   ....[28]....
        /*09dc*/ 	.word	0x00014a10


	//   ....[29]....
        /*09e0*/ 	.word	0x00014ab0


	//   ....[30]....
        /*09e4*/ 	.word	0x00016b50


	//   ....[31]....
        /*09e8*/ 	.word	0x00016fd0


	//   ....[32]....
        /*09ec*/ 	.word	0x00017980


	//   ....[33]....
        /*09f0*/ 	.word	0x000179a0


	//   ....[34]....
        /*09f4*/ 	.word	0x00018650


	//   ....[35]....
        /*09f8*/ 	.word	0x00018680


	//   ....[36]....
        /*09fc*/ 	.word	0x0001abc0


	//   ....[37]....
        /*0a00*/ 	.word	0x0001ac20


	//   ....[38]....
        /*0a04*/ 	.word	0x0001b010


	//   ....[39]....
        /*0a08*/ 	.word	0x0001b030


	//   ....[40]....
        /*0a0c*/ 	.word	0x0001d530


	//   ....[41]....
        /*0a10*/ 	.word	0x0001d920


	//   ....[42]....
        /*0a14*/ 	.word	0x0001e2d0


	//   ....[43]....
        /*0a18*/ 	.word	0x0001e2f0


	//   ....[44]....
        /*0a1c*/ 	.word	0x0001efb0


	//   ....[45]....
        /*0a20*/ 	.word	0x0001efd0


	//   ....[46]....
        /*0a24*/ 	.word	0x00020570


	//   ....[47]....
        /*0a28*/ 	.word	0x00020580


	//   ....[48]....
        /*0a2c*/ 	.word	0x00020600


	//   ....[49]....
        /*0a30*/ 	.word	0x00020610


	//   ....[50]....
        /*0a34*/ 	.word	0x00021590


	//   ....[51]....
        /*0a38*/ 	.word	0x000215c0


	//   ....[52]....
        /*0a3c*/ 	.word	0x00021610


	//   ....[53]....
        /*0a40*/ 	.word	0x00021640


	//   ....[54]....
        /*0a44*/ 	.word	0x00021670


	//   ....[55]....
        /*0a48*/ 	.word	0x000216a0


	//   ....[56]....
        /*0a4c*/ 	.word	0x000216d0


	//   ....[57]....
        /*0a50*/ 	.word	0x00021700


	//   ....[58]....
        /*0a54*/ 	.word	0x00021730


	//   ....[59]....
        /*0a58*/ 	.word	0x00021760


	//   ....[60]....
        /*0a5c*/ 	.word	0x00021790


	//   ....[61]....
        /*0a60*/ 	.word	0x000217c0


	//   ....[62]....
        /*0a64*/ 	.word	0x000217f0


	//   ....[63]....
        /*0a68*/ 	.word	0x00021820


	//   ....[64]....
        /*0a6c*/ 	.word	0x00021850


	//   ....[65]....
        /*0a70*/ 	.word	0x00021880


	//   ....[66]....
        /*0a74*/ 	.word	0x000218b0


	//   ....[67]....
        /*0a78*/ 	.word	0x000218f0


	//   ....[68]....
        /*0a7c*/ 	.word	0x00021920


	//   ....[69]....
        /*0a80*/ 	.word	0x00021950


	//   ....[70]....
        /*0a84*/ 	.word	0x00021980


	//   ....[71]....
        /*0a88*/ 	.word	0x000219b0


	//   ....[72]....
        /*0a8c*/ 	.word	0x000219e0


	//   ....[73]....
        /*0a90*/ 	.word	0x00021a10


	//   ....[74]....
        /*0a94*/ 	.word	0x00021a40


	//   ....[75]....
        /*0a98*/ 	.word	0x00021a70


	//   ....[76]....
        /*0a9c*/ 	.word	0x00021aa0


	//   ....[77]....
        /*0aa0*/ 	.word	0x00021ad0


	//   ....[78]....
        /*0aa4*/ 	.word	0x00021b00


	//   ....[79]....
        /*0aa8*/ 	.word	0x00021b30


	//   ....[80]....
        /*0aac*/ 	.word	0x00021b60


	//   ....[81]....
        /*0ab0*/ 	.word	0x00021b90


	//   ....[82]....
        /*0ab4*/ 	.word	0x00021bc0


	//   ....[83]....
        /*0ab8*/ 	.word	0x00021bf0


	//   ....[84]....
        /*0abc*/ 	.word	0x00021c20


	//   ....[85]....
        /*0ac0*/ 	.word	0x00021c50


	//   ....[86]....
        /*0ac4*/ 	.word	0x00021c80


	//   ....[87]....
        /*0ac8*/ 	.word	0x00021cb0


	//   ....[88]....
        /*0acc*/ 	.word	0x00021ce0


	//   ....[89]....
        /*0ad0*/ 	.word	0x00021d10


	//   ....[90]....
        /*0ad4*/ 	.word	0x00021d40


	//   ....[91]....
        /*0ad8*/ 	.word	0x00021d70


	//   ....[92]....
        /*0adc*/ 	.word	0x00021da0


	//   ....[93]....
        /*0ae0*/ 	.word	0x00021dd0


	//   ....[94]....
        /*0ae4*/ 	.word	0x00021e00


	//   ....[95]....
        /*0ae8*/ 	.word	0x00021e30


	//   ....[96]....
        /*0aec*/ 	.word	0x00021e60


	//   ....[97]....
        /*0af0*/ 	.word	0x00021e90


	//   ....[98]....
        /*0af4*/ 	.word	0x00021ec0


	//   ....[99]....
        /*0af8*/ 	.word	0x00021ef0


	//   ....[100]....
        /*0afc*/ 	.word	0x00021f20


	//   ....[101]....
        /*0b00*/ 	.word	0x00021f50


	//   ....[102]....
        /*0b04*/ 	.word	0x00021f70


	//   ....[103]....
        /*0b08*/ 	.word	0x00021f80


	//   ....[104]....
        /*0b0c*/ 	.word	0x00021fb0


	//   ....[105]....
        /*0b10*/ 	.word	0x00021fe0


	//   ....[106]....
        /*0b14*/ 	.word	0x00022010


	//   ....[107]....
        /*0b18*/ 	.word	0x00022040


	//   ....[108]....
        /*0b1c*/ 	.word	0x00022070


	//   ....[109]....
        /*0b20*/ 	.word	0x000220a0


	//   ....[110]....
        /*0b24*/ 	.word	0x000220b0


	//   ....[111]....
        /*0b28*/ 	.word	0x000220c0


	//   ....[112]....
        /*0b2c*/ 	.word	0x000220d0


	//   ....[113]....
        /*0b30*/ 	.word	0x000220e0


	//   ....[114]....
        /*0b34*/ 	.word	0x000220f0


	//   ....[115]....
        /*0b38*/ 	.word	0x00022100


	//   ....[116]....
        /*0b3c*/ 	.word	0x00022110


	//   ....[117]....
        /*0b40*/ 	.word	0x00022120


	//   ....[118]....
        /*0b44*/ 	.word	0x00022130


	//   ....[119]....
        /*0b48*/ 	.word	0x00022140


	//   ....[120]....
        /*0b4c*/ 	.word	0x00022150


	//   ....[121]....
        /*0b50*/ 	.word	0x00022160


	//   ....[122]....
        /*0b54*/ 	.word	0x00022170


	//   ....[123]....
        /*0b58*/ 	.word	0x00022180


	//   ....[124]....
        /*0b5c*/ 	.word	0x00022190


	//   ....[125]....
        /*0b60*/ 	.word	0x000221a0


	//   ....[126]....
        /*0b64*/ 	.word	0x000221b0


	//   ....[127]....
        /*0b68*/ 	.word	0x000221c0


	//   ....[128]....
        /*0b6c*/ 	.word	0x000221d0


	//   ....[129]....
        /*0b70*/ 	.word	0x00022200


	//   ....[130]....
        /*0b74*/ 	.word	0x00022230


	//   ....[131]....
        /*0b78*/ 	.word	0x00022260


	//   ....[132]....
        /*0b7c*/ 	.word	0x00022290


	//   ....[133]....
        /*0b80*/ 	.word	0x000222c0


	//   ....[134]....
        /*0b84*/ 	.word	0x000222f0


	//   ....[135]....
        /*0b88*/ 	.word	0x00022300


	//   ....[136]....
        /*0b8c*/ 	.word	0x00022310


	//   ....[137]....
        /*0b90*/ 	.word	0x00022340


	//   ....[138]....
        /*0b94*/ 	.word	0x00022370


	//   ....[139]....
        /*0b98*/ 	.word	0x000223a0


	//   ....[140]....
        /*0b9c*/ 	.word	0x000223d0


	//   ....[141]....
        /*0ba0*/ 	.word	0x00022400


	//   ....[142]....
        /*0ba4*/ 	.word	0x00022430


	//   ....[143]....
        /*0ba8*/ 	.word	0x00022460


	//   ....[144]....
        /*0bac*/ 	.word	0x00022470


	//   ....[145]....
        /*0bb0*/ 	.word	0x00022490


	//   ....[146]....
        /*0bb4*/ 	.word	0x00022fb0


	//   ....[147]....
        /*0bb8*/ 	.word	0x00022fd0


	//   ....[148]....
        /*0bbc*/ 	.word	0x00022fe0


	//   ....[149]....
        /*0bc0*/ 	.word	0x00022ff0


	//   ....[150]....
        /*0bc4*/ 	.word	0x000238d0


	//   ....[151]....
        /*0bc8*/ 	.word	0x000238e0


	//   ....[152]....
        /*0bcc*/ 	.word	0x00023a30


	//   ....[153]....
        /*0bd0*/ 	.word	0x00023a40


	//   ....[154]....
        /*0bd4*/ 	.word	0x00023b90


	//   ....[155]....
        /*0bd8*/ 	.word	0x00023ba0


	//   ....[156]....
        /*0bdc*/ 	.word	0x00023cf0


	//   ....[157]....
        /*0be0*/ 	.word	0x00023d00


	//   ....[158]....
        /*0be4*/ 	.word	0x000240f0


	//   ....[159]....
        /*0be8*/ 	.word	0x00024100


	//   ....[160]....
        /*0bec*/ 	.word	0x00024e40


	//   ....[161]....
        /*0bf0*/ 	.word	0x00024e50


	//   ....[162]....
        /*0bf4*/ 	.word	0x00026380


	//   ....[163]....
        /*0bf8*/ 	.word	0x00026390


	//   ....[164]....
        /*0bfc*/ 	.word	0x000264f0


	//   ....[165]....
        /*0c00*/ 	.word	0x00026500


	//   ....[166]....
        /*0c04*/ 	.word	0x00026650


	//   ....[167]....
        /*0c08*/ 	.word	0x00026660


	//   ....[168]....
        /*0c0c*/ 	.word	0x000267b0


	//   ....[169]....
        /*0c10*/ 	.word	0x000267c0


	//   ....[170]....
        /*0c14*/ 	.word	0x00026960


	//   ....[171]....
        /*0c18*/ 	.word	0x00026b50


	//   ....[172]....
        /*0c1c*/ 	.word	0x00026b80


	//   ....[173]....
        /*0c20*/ 	.word	0x00026bb0


	//   ....[174]....
        /*0c24*/ 	.word	0x00026be0


	//   ....[175]....
        /*0c28*/ 	.word	0x00026c10


	//   ....[176]....
        /*0c2c*/ 	.word	0x00026c40


	//   ....[177]....
        /*0c30*/ 	.word	0x00026dd0


	//   ....[178]....
        /*0c34*/ 	.word	0x00026e00


	//   ....[179]....
        /*0c38*/ 	.word	0x00026e30


	//   ....[180]....
        /*0c3c*/ 	.word	0x00026e60


	//   ....[181]....
        /*0c40*/ 	.word	0x00026e90


	//   ....[182]....
        /*0c44*/ 	.word	0x00026ec0


	//   ....[183]....
        /*0c48*/ 	.word	0x00026f50


	//   ....[184]....
        /*0c4c*/ 	.word	0x00026f80


	//   ....[185]....
        /*0c50*/ 	.word	0x00026f90


	//   ....[186]....
        /*0c54*/ 	.word	0x00026fd0


	//   ....[187]....
        /*0c58*/ 	.word	0x00028980


	//   ....[188]....
        /*0c5c*/ 	.word	0x0002afd0


	//   ....[189]....
        /*0c60*/ 	.word	0x0002b000


	//   ....[190]....
        /*0c64*/ 	.word	0x0002b130


	//   ....[191]....
        /*0c68*/ 	.word	0x0002b140


	//   ....[192]....
        /*0c6c*/ 	.word	0x0002b1d0


	//   ....[193]....
        /*0c70*/ 	.word	0x0002b1e0


	//   ....[194]....
        /*0c74*/ 	.word	0x0002b1f0


	//   ....[195]....
        /*0c78*/ 	.word	0x0002b290


	//   ....[196]....
        /*0c7c*/ 	.word	0x0002b610


	//   ....[197]....
        /*0c80*/ 	.word	0x0002b630


	//   ....[198]....
        /*0c84*/ 	.word	0x0002b6d0


	//   ....[199]....
        /*0c88*/ 	.word	0x0002b6e0


	//   ....[200]....
        /*0c8c*/ 	.word	0x0002b770


	//   ....[201]....
        /*0c90*/ 	.word	0x0002b780


	//   ....[202]....
        /*0c94*/ 	.word	0x0002b790


	//   ....[203]....
        /*0c98*/ 	.word	0x0002b7a0


	//   ....[204]....
        /*0c9c*/ 	.word	0x0002bf90


	//   ....[205]....
        /*0ca0*/ 	.word	0x0002bfc0


	//   ....[206]....
        /*0ca4*/ 	.word	0x0002c080


	//   ....[207]....
        /*0ca8*/ 	.word	0x0002c0a0


	//   ....[208]....
        /*0cac*/ 	.word	0x0002c140


	//   ....[209]....
        /*0cb0*/ 	.word	0x0002c160


	//   ....[210]....
        /*0cb4*/ 	.word	0x0002c170


	//   ....[211]....
        /*0cb8*/ 	.word	0x0002c200


	//   ....[212]....
        /*0cbc*/ 	.word	0x0002c920


	//   ....[213]....
        /*0cc0*/ 	.word	0x0002c930


	//   ....[214]....
        /*0cc4*/ 	.word	0x0002c970


	//   ....[215]....
        /*0cc8*/ 	.word	0x0002c9b0


	//   ....[216]....
        /*0ccc*/ 	.word	0x0002c9c0


	//   ....[217]....
        /*0cd0*/ 	.word	0x0002ca20


	//   ....[218]....
        /*0cd4*/ 	.word	0x0002ca50


	//   ....[219]....
        /*0cd8*/ 	.word	0x0002ca90


	//   ....[220]....
        /*0cdc*/ 	.word	0x0002cde0


	//   ....[221]....
        /*0ce0*/ 	.word	0x0002cdf0


	//   ....[222]....
        /*0ce4*/ 	.word	0x0002ce00


	//   ....[223]....
        /*0ce8*/ 	.word	0x0002ce60


	//   ....[224]....
        /*0cec*/ 	.word	0x0002ce70


	//   ....[225]....
        /*0cf0*/ 	.word	0x0002ced0


	//   ....[226]....
        /*0cf4*/ 	.word	0x0002cf00


	//   ....[227]....
        /*0cf8*/ 	.word	0x0002cf40


	//   ....[228]....
        /*0cfc*/ 	.word	0x0002e600


	//   ....[229]....
        /*0d00*/ 	.word	0x0002e630


	//   ....[230]....
        /*0d04*/ 	.word	0x0002e690


	//   ....[231]....
        /*0d08*/ 	.word	0x0002e6c0


	//   ....[232]....
        /*0d0c*/ 	.word	0x0002e6f0


	//   ....[233]....
        /*0d10*/ 	.word	0x0002e720


	//   ....[234]....
        /*0d14*/ 	.word	0x0002e750


	//   ....[235]....
        /*0d18*/ 	.word	0x0002e780


	//   ....[236]....
        /*0d1c*/ 	.word	0x0002e920


	//   ....[237]....
        /*0d20*/ 	.word	0x0002e950


	//   ....[238]....
        /*0d24*/ 	.word	0x0002e980


	//   ....[239]....
        /*0d28*/ 	.word	0x0002e9b0


	//   ....[240]....
        /*0d2c*/ 	.word	0x0002e9e0


	//   ....[241]....
        /*0d30*/ 	.word	0x0002ea10


	//   ....[242]....
        /*0d34*/ 	.word	0x0002ead0


	//   ....[243]....
        /*0d38*/ 	.word	0x0002eaf0


	//   ....[244]....
        /*0d3c*/ 	.word	0x0002eb10


	//   ....[245]....
        /*0d40*/ 	.word	0x0002eb70


	//   ....[246]....
        /*0d44*/ 	.word	0x0002f5b0


	//   ....[247]....
        /*0d48*/ 	.word	0x0002f950


	//   ....[248]....
        /*0d4c*/ 	.word	0x0002f9e0


	//   ....[249]....
        /*0d50*/ 	.word	0x0002fac0


	//   ....[250]....
        /*0d54*/ 	.word	0x0002fb50


	//   ....[251]....
        /*0d58*/ 	.word	0x0002fc30


	//   ....[252]....
        /*0d5c*/ 	.word	0x0002fcc0


	//   ....[253]....
        /*0d60*/ 	.word	0x0002fd90


	//   ....[254]....
        /*0d64*/ 	.word	0x0002fe30


	//   ....[255]....
        /*0d68*/ 	.word	0x0002fec0


	//   ....[0]....
        /*0d6c*/ 	.word	0x0002ff10


	//   ....[1]....
        /*0d70*/ 	.word	0x0002ff60


	//   ....[2]....
        /*0d74*/ 	.word	0x00030040


	//   ....[3]....
        /*0d78*/ 	.word	0x000300d0


	//   ....[4]....
        /*0d7c*/ 	.word	0x00030120


	//   ....[5]....
        /*0d80*/ 	.word	0x00030170


	//   ....[6]....
        /*0d84*/ 	.word	0x00030640


	//   ....[7]....
        /*0d88*/ 	.word	0x00030760


	//   ....[8]....
        /*0d8c*/ 	.word	0x00030890


	//   ....[9]....
        /*0d90*/ 	.word	0x000309c0


	//   ....[10]....
        /*0d94*/ 	.word	0x00030af0


	//   ....[11]....
        /*0d98*/ 	.word	0x00030c10


	//   ....[12]....
        /*0d9c*/ 	.word	0x00030cb0


	//   ....[13]....
        /*0da0*/ 	.word	0x00030d00


	//   ....[14]....
        /*0da4*/ 	.word	0x00030d80


	//   ....[15]....
        /*0da8*/ 	.word	0x00030df0


	//   ....[16]....
        /*0dac*/ 	.word	0x00030e70


	//   ....[17]....
        /*0db0*/ 	.word	0x00030ec0


	//   ....[18]....
        /*0db4*/ 	.word	0x00030f40


	//   ....[19]....
        /*0db8*/ 	.word	0x00030fb0


	//   ....[20]....
        /*0dbc*/ 	.word	0x00031010


	//   ....[21]....
        /*0dc0*/ 	.word	0x00031060


	//   ....[22]....
        /*0dc4*/ 	.word	0x000310c0


	//   ....[23]....
        /*0dc8*/ 	.word	0x00031130


	//   ....[24]....
        /*0dcc*/ 	.word	0x00031190


	//   ....[25]....
        /*0dd0*/ 	.word	0x000311e0


	//   ....[26]....
        /*0dd4*/ 	.word	0x00031260


	//   ....[27]....
        /*0dd8*/ 	.word	0x000312b0


	//   ....[28]....
        /*0ddc*/ 	.word	0x00031310


	//   ....[29]....
        /*0de0*/ 	.word	0x00031360


	//   ....[30]....
        /*0de4*/ 	.word	0x000313e0


	//   ....[31]....
        /*0de8*/ 	.word	0x00031450


	//   ....[32]....
        /*0dec*/ 	.word	0x000314b0


	//   ....[33]....
        /*0df0*/ 	.word	0x00031500


	//   ....[34]....
        /*0df4*/ 	.word	0x00031580


	//   ....[35]....
        /*0df8*/ 	.word	0x000315f0


	//   ....[36]....
        /*0dfc*/ 	.word	0x00031650


	//   ....[37]....
        /*0e00*/ 	.word	0x000316a0


	//   ....[38]....
        /*0e04*/ 	.word	0x00031720


	//   ....[39]....
        /*0e08*/ 	.word	0x00031790


	//   ....[40]....
        /*0e0c*/ 	.word	0x000317f0


	//   ....[41]....
        /*0e10*/ 	.word	0x00031840


	//   ....[42]....
        /*0e14*/ 	.word	0x000318c0


	//   ....[43]....
        /*0e18*/ 	.word	0x00031930


	//   ....[44]....
        /*0e1c*/ 	.word	0x00031990


	//   ....[45]....
        /*0e20*/ 	.word	0x000319e0


	//   ....[46]....
        /*0e24*/ 	.word	0x00031a60


	//   ....[47]....
        /*0e28*/ 	.word	0x00031ad0


	//   ....[48]....
        /*0e2c*/ 	.word	0x00031b30


	//   ....[49]....
        /*0e30*/ 	.word	0x00031b80


	//   ....[50]....
        /*0e34*/ 	.word	0x00031be0


	//   ....[51]....
        /*0e38*/ 	.word	0x00031c50


	//   ....[52]....
        /*0e3c*/ 	.word	0x00031cb0


	//   ....[53]....
        /*0e40*/ 	.word	0x00031d00


	//   ....[54]....
        /*0e44*/ 	.word	0x00031d80


	//   ....[55]....
        /*0e48*/ 	.word	0x00031dd0


	//   ....[56]....
        /*0e4c*/ 	.word	0x00031e30


	//   ....[57]....
        /*0e50*/ 	.word	0x00031e80


	//   ....[58]....
        /*0e54*/ 	.word	0x00031ee0


	//   ....[59]....
        /*0e58*/ 	.word	0x00031f50


	//   ....[60]....
        /*0e5c*/ 	.word	0x00031fb0


	//   ....[61]....
        /*0e60*/ 	.word	0x00032000


	//   ....[62]....
        /*0e64*/ 	.word	0x00032060


	//   ....[63]....
        /*0e68*/ 	.word	0x000320b0


	//   ....[64]....
        /*0e6c*/ 	.word	0x00032110


	//   ....[65]....
        /*0e70*/ 	.word	0x00032160


	//   ....[66]....
        /*0e74*/ 	.word	0x000321c0


	//   ....[67]....
        /*0e78*/ 	.word	0x00032210


	//   ....[68]....
        /*0e7c*/ 	.word	0x00032270


	//   ....[69]....
        /*0e80*/ 	.word	0x000322c0


	//   ....[70]....
        /*0e84*/ 	.word	0x00032320


	//   ....[71]....
        /*0e88*/ 	.word	0x00032370


	//   ....[72]....
        /*0e8c*/ 	.word	0x000323d0


	//   ....[73]....
        /*0e90*/ 	.word	0x00032420


	//   ....[74]....
        /*0e94*/ 	.word	0x00032480


	//   ....[75]....
        /*0e98*/ 	.word	0x000324d0


	//   ....[76]....
        /*0e9c*/ 	.word	0x00032530


	//   ....[77]....
        /*0ea0*/ 	.word	0x00032580


	//   ....[78]....
        /*0ea4*/ 	.word	0x00032600


	//   ....[79]....
        /*0ea8*/ 	.word	0x00032670


	//   ....[80]....
        /*0eac*/ 	.word	0x000326d0


	//   ....[81]....
        /*0eb0*/ 	.word	0x00032720


	//   ....[82]....
        /*0eb4*/ 	.word	0x000327a0


	//   ....[83]....
        /*0eb8*/ 	.word	0x00032810


	//   ....[84]....
        /*0ebc*/ 	.word	0x00032870


	//   ....[85]....
        /*0ec0*/ 	.word	0x000328c0


	//   ....[86]....
        /*0ec4*/ 	.word	0x00032940


	//   ....[87]....
        /*0ec8*/ 	.word	0x000329b0


	//   ....[88]....
        /*0ecc*/ 	.word	0x00032a10


	//   ....[89]....
        /*0ed0*/ 	.word	0x00032a60


	//   ....[90]....
        /*0ed4*/ 	.word	0x00032ac0


	//   ....[91]....
        /*0ed8*/ 	.word	0x00032b30


	//   ....[92]....
        /*0edc*/ 	.word	0x00032b90


	//   ....[93]....
        /*0ee0*/ 	.word	0x00032be0


	//   ....[94]....
        /*0ee4*/ 	.word	0x00032c60


	//   ....[95]....
        /*0ee8*/ 	.word	0x00032cb0


	//   ....[96]....
        /*0eec*/ 	.word	0x00032d10


	//   ....[97]....
        /*0ef0*/ 	.word	0x00032d60


	//   ....[98]....
        /*0ef4*/ 	.word	0x00032e20


	//   ....[99]....
        /*0ef8*/ 	.word	0x00032e90


	//   ....[100]....
        /*0efc*/ 	.word	0x00032f50


	//   ....[101]....
        /*0f00*/ 	.word	0x00033070


	//   ....[102]....
        /*0f04*/ 	.word	0x00033190


	//   ....[103]....
        /*0f08*/ 	.word	0x000331e0


	//   ....[104]....
        /*0f0c*/ 	.word	0x00033270


	//   ....[105]....
        /*0f10*/ 	.word	0x00033300


	//   ....[106]....
        /*0f14*/ 	.word	0x00033390


	//   ....[107]....
        /*0f18*/ 	.word	0x00033420


	//   ....[108]....
        /*0f1c*/ 	.word	0x000334b0


	//   ....[109]....
        /*0f20*/ 	.word	0x00033540


	//   ....[110]....
        /*0f24*/ 	.word	0x000335c0


	//   ....[111]....
        /*0f28*/ 	.word	0x00033610


	//   ....[112]....
        /*0f2c*/ 	.word	0x000336b0


	//   ....[113]....
        /*0f30*/ 	.word	0x00033740


	//   ....[114]....
        /*0f34*/ 	.word	0x000337d0


	//   ....[115]....
        /*0f38*/ 	.word	0x00033820


	//   ....[116]....
        /*0f3c*/ 	.word	0x000338b0


	//   ....[117]....
        /*0f40*/ 	.word	0x00033940


	//   ....[118]....
        /*0f44*/ 	.word	0x000339d0


	//   ....[119]....
        /*0f48*/ 	.word	0x00033a60


	//   ....[120]....
        /*0f4c*/ 	.word	0x00033af0


	//   ....[121]....
        /*0f50*/ 	.word	0x00033b80


	//   ....[122]....
        /*0f54*/ 	.word	0x00033c40


	//   ....[123]....
        /*0f58*/ 	.word	0x00033f20


	//   ....[124]....
        /*0f5c*/ 	.word	0x00034020


	//   ....[125]....
        /*0f60*/ 	.word	0x000340e0


	//   ....[126]....
        /*0f64*/ 	.word	0x00034260


	//   ....[127]....
        /*0f68*/ 	.word	0x000342f0


	//   ....[128]....
        /*0f6c*/ 	.word	0x00034350


	//   ....[129]....
        /*0f70*/ 	.word	0x00034450


	//   ....[130]....
        /*0f74*/ 	.word	0x000344b0


	//   ....[131]....
        /*0f78*/ 	.word	0x00034580


	//   ....[132]....
        /*0f7c*/ 	.word	0x00034710


	//   ....[133]....
        /*0f80*/ 	.word	0x000347a0


	//   ....[134]....
        /*0f84*/ 	.word	0x000348a0


	//   ....[135]....
        /*0f88*/ 	.word	0x00034950


	//   ....[136]....
        /*0f8c*/ 	.word	0x000349b0


	//   ....[137]....
        /*0f90*/ 	.word	0x00034ab0


	//   ....[138]....
        /*0f94*/ 	.word	0x00034b10


	//   ....[139]....
        /*0f98*/ 	.word	0x00034bb0


	//   ....[140]....
        /*0f9c*/ 	.word	0x00034cc0


	//   ....[141]....
        /*0fa0*/ 	.word	0x00034d30


	//   ....[142]....
        /*0fa4*/ 	.word	0x00034d90


	//   ....[143]....
        /*0fa8*/ 	.word	0x00034ea0


	//   ....[144]....
        /*0fac*/ 	.word	0x00034f00


	//   ....[145]....
        /*0fb0*/ 	.word	0x00035020


	//   ....[146]....
        /*0fb4*/ 	.word	0x00035080


	//   ....[147]....
        /*0fb8*/ 	.word	0x00035120


	//   ....[148]....
        /*0fbc*/ 	.word	0x000352c0


	//   ....[149]....
        /*0fc0*/ 	.word	0x00035350


	//   ....[150]....
        /*0fc4*/ 	.word	0x000353b0


	//   ....[151]....
        /*0fc8*/ 	.word	0x00035490


	//   ....[152]....
        /*0fcc*/ 	.word	0x000354f0


	//   ....[153]....
        /*0fd0*/ 	.word	0x000355c0


	//   ....[154]....
        /*0fd4*/ 	.word	0x00035620


	//   ....[155]....
        /*0fd8*/ 	.word	0x000356f0


	//   ....[156]....
        /*0fdc*/ 	.word	0x000357e0


	//   ....[157]....
        /*0fe0*/ 	.word	0x00035870


	//   ....[158]....
        /*0fe4*/ 	.word	0x000358d0


	//   ....[159]....
        /*0fe8*/ 	.word	0x000359a0


	//   ....[160]....
        /*0fec*/ 	.word	0x00035a00


	//   ....[161]....
        /*0ff0*/ 	.word	0x00035ad0


	//   ....[162]....
        /*0ff4*/ 	.word	0x00035b30


	//   ....[163]....
        /*0ff8*/ 	.word	0x00035c00


	//   ....[164]....
        /*0ffc*/ 	.word	0x00035de0


	//   ....[165]....
        /*1000*/ 	.word	0x00035e80


	//   ....[166]....
        /*1004*/ 	.word	0x00036000


	//   ....[167]....
        /*1008*/ 	.word	0x00036080


	//   ....[168]....
        /*100c*/ 	.word	0x00036100


	//   ....[169]....
        /*1010*/ 	.word	0x00036180


	//   ....[170]....
        /*1014*/ 	.word	0x00036200


	//   ....[171]....
        /*1018*/ 	.word	0x00036290


	//   ....[172]....
        /*101c*/ 	.word	0x00036330


	//   ....[173]....
        /*1020*/ 	.word	0x000363e0


	//   ....[174]....
        /*1024*/ 	.word	0x00036460


	//   ....[175]....
        /*1028*/ 	.word	0x000364e0


	//   ....[176]....
        /*102c*/ 	.word	0x00036560


	//   ....[177]....
        /*1030*/ 	.word	0x000365f0


	//   ....[178]....
        /*1034*/ 	.word	0x00036670


	//   ....[179]....
        /*1038*/ 	.word	0x00036720


	//   ....[180]....
        /*103c*/ 	.word	0x00036770


	//   ....[181]....
        /*1040*/ 	.word	0x00036810


	//   ....[182]....
        /*1044*/ 	.word	0x00036940


	//----- nvinfo : EIATTR_REG_RECONFIG
	.align		4
.L_750:
        /*1048*/ 	.byte	0x01, 0x54
	.zero		2


	//----- nvinfo : EIATTR_SYSCALL_OFFSETS
	.align		4
        /*104c*/ 	.byte	0x04, 0x46
        /*104e*/ 	.short	(.L_752 - .L_751)


	//   ....[0]....
.L_751:
        /*1050*/ 	.word	0x000022f0


	//   ....[1]....
        /*1054*/ 	.word	0x00002440


	//   ....[2]....
        /*1058*/ 	.word	0x0000acc0


	//   ....[3]....
        /*105c*/ 	.word	0x0000b200


	//   ....[4]....
        /*1060*/ 	.word	0x0002a610


	//   ....[5]....
        /*1064*/ 	.word	0x0002a780


	//   ....[6]....
        /*1068*/ 	.word	0x0002a8d0


	//   ....[7]....
        /*106c*/ 	.word	0x0002aa10


	//   ....[8]....
        /*1070*/ 	.word	0x0002bc00


	//----- nvinfo : EIATTR_MBARRIER_INSTR_OFFSETS
	.align		4
.L_752:
        /*1074*/ 	.byte	0x04, 0x39
        /*1076*/ 	.short	(.L_754 - .L_753)


	//   ....[0]....
.L_753:
        /*1078*/ 	.word	0x00000270
        /*107c*/ 	.word	0x000000ff
        /*1080*/ 	.word	0x0002a800
        /*1084*/ 	.short	0x0100
        /*1086*/ 	.byte	0x08
	.zero		1


	//   ....[1]....
        /*1088*/ 	.word	0x00000280
        /*108c*/ 	.word	0x000000ff
        /*1090*/ 	.word	0x0002a820
        /*1094*/ 	.short	0x0100
        /*1096*/ 	.byte	0x08
	.zero		1


	//   ....[2]....
        /*1098*/ 	.word	0x00000370
        /*109c*/ 	.word	0x000000ff
        /*10a0*/ 	.word	0x0002a830
        /*10a4*/ 	.short	0x0100
        /*10a6*/ 	.byte	0x08
	.zero		1


	//   ....[3]....
        /*10a8*/ 	.word	0x00000380
        /*10ac*/ 	.word	0x000000ff
        /*10b0*/ 	.word	0x0002a840
        /*10b4*/ 	.short	0x0100
        /*10b6*/ 	.byte	0x08
	.zero		1


	//   ....[4]....
        /*10b8*/ 	.word	0x00000390
        /*10bc*/ 	.word	0x000000ff
        /*10c0*/ 	.word	0x0002a838
        /*10c4*/ 	.short	0x0100
        /*10c6*/ 	.byte	0x08
	.zero		1


	//   ....[5]....
        /*10c8*/ 	.word	0x000003a0
        /*10cc*/ 	.word	0x000000ff
        /*10d0*/ 	.word	0x0002a848
        /*10d4*/ 	.short	0x0100
        /*10d6*/ 	.byte	0x08
	.zero		1


	//   ....[6]....
        /*10d8*/ 	.word	0x000004d0
        /*10dc*/ 	.word	0x000000ff
        /*10e0*/ 	.word	0x0002a850
        /*10e4*/ 	.short	0x0100
        /*10e6*/ 	.byte	0x08
	.zero		1


	//   ....[7]....
        /*10e8*/ 	.word	0x000004e0
        /*10ec*/ 	.word	0x000000ff
        /*10f0*/ 	.word	0x0002a860
        /*10f4*/ 	.short	0x0100
        /*10f6*/ 	.byte	0x08
	.zero		1


	//   ....[8]....
        /*10f8*/ 	.word	0x000004f0
        /*10fc*/ 	.word	0x000000ff
        /*1100*/ 	.word	0x0002a858
        /*1104*/ 	.short	0x0100
        /*1106*/ 	.byte	0x08
	.zero		1


	//   ....[9]....
        /*1108*/ 	.word	0x00000500
        /*110c*/ 	.word	0x000000ff
        /*1110*/ 	.word	0x0002a868
        /*1114*/ 	.short	0x0100
        /*1116*/ 	.byte	0x08
	.zero		1


	//   ....[10]....
        /*1118*/ 	.word	0x000005f0
        /*111c*/ 	.word	0x000000ff
        /*1120*/ 	.word	0x0002a870
        /*1124*/ 	.short	0x0100
        /*1126*/ 	.byte	0x06
	.zero		1


	//   ....[11]....
        /*1128*/ 	.word	0x00000600
        /*112c*/ 	.word	0x000000ff
        /*1130*/ 	.word	0x0002a880
        /*1134*/ 	.short	0x0100
        /*1136*/ 	.byte	0x06
	.zero		1


	//   ....[12]....
        /*1138*/ 	.word	0x00000610
        /*113c*/ 	.word	0x000000ff
        /*1140*/ 	.word	0x0002a878
        /*1144*/ 	.short	0x0100
        /*1146*/ 	.byte	0x06
	.zero		1


	//   ....[13]....
        /*1148*/ 	.word	0x00000620
        /*114c*/ 	.word	0x000000ff
        /*1150*/ 	.word	0x0002a888
        /*1154*/ 	.short	0x0100
        /*1156*/ 	.byte	0x06
	.zero		1


	//   ....[14]....
        /*1158*/ 	.word	0x00000750
        /*115c*/ 	.word	0x000000ff
        /*1160*/ 	.word	0x0002a890
        /*1164*/ 	.short	0x0100
        /*1166*/ 	.byte	0x08
	.zero		1


	//   ....[15]....
        /*1168*/ 	.word	0x00000760
        /*116c*/ 	.word	0x000000ff
        /*1170*/ 	.word	0x0002a8a0
        /*1174*/ 	.short	0x0100
        /*1176*/ 	.byte	0x08
	.zero		1


	//   ....[16]....
        /*1178*/ 	.word	0x00000770
        /*117c*/ 	.word	0x000000ff
        /*1180*/ 	.word	0x0002a898
        /*1184*/ 	.short	0x0100
        /*1186*/ 	.byte	0x08
	.zero		1


	//   ....[17]....
        /*1188*/ 	.word	0x00000780
        /*118c*/ 	.word	0x000000ff
        /*1190*/ 	.word	0x0002a8a8
        /*1194*/ 	.short	0x0100
        /*1196*/ 	.byte	0x08
	.zero		1


	//   ....[18]....
        /*1198*/ 	.word	0x000008c0
        /*119c*/ 	.word	0x000000ff
        /*11a0*/ 	.word	0x0002a8b0
        /*11a4*/ 	.short	0x0100
        /*11a6*/ 	.byte	0x08
	.zero		1


	//   ....[19]....
        /*11a8*/ 	.word	0x000008d0
        /*11ac*/ 	.word	0x000000ff
        /*11b0*/ 	.word	0x0002a8c0
        /*11b4*/ 	.short	0x0100
        /*11b6*/ 	.byte	0x08
	.zero		1


	//   ....[20]....
        /*11b8*/ 	.word	0x000008e0
        /*11bc*/ 	.word	0x000000ff
        /*11c0*/ 	.word	0x0002a8b8
        /*11c4*/ 	.short	0x0100
        /*11c6*/ 	.byte	0x08
	.zero		1


	//   ....[21]....
        /*11c8*/ 	.word	0x000008f0
        /*11cc*/ 	.word	0x000000ff
        /*11d0*/ 	.word	0x0002a8c8
        /*11d4*/ 	.short	0x0100
        /*11d6*/ 	.byte	0x08
	.zero		1


	//   ....[22]....
        /*11d8*/ 	.word	0x000034f0
        /*11dc*/ 	.word	0x00000052
        /*11e0*/ 	.word	0x0002a890
        /*11e4*/ 	.short	0x010a
        /*11e6*/ 	.byte	0x3f
	.zero		1


	//   ....[23]....
        /*11e8*/ 	.word	0x000065f0
        /*11ec*/ 	.word	0x00000052
        /*11f0*/ 	.word	0x0002a890
        /*11f4*/ 	.short	0x010a
        /*11f6*/ 	.byte	0x3f
	.zero		1


	//   ....[24]....
        /*11f8*/ 	.word	0x00009640
        /*11fc*/ 	.word	0x00000052
        /*1200*/ 	.word	0x0002a890
        /*1204*/ 	.short	0x010a
        /*1206*/ 	.byte	0x3f
	.zero		1


	//   ....[25]....
        /*1208*/ 	.word	0x00009af0
        /*120c*/ 	.word	0x00000004
        /*1210*/ 	.word	0x00000000
        /*1214*/ 	.short	0x0101
        /*1216*/ 	.byte	0x3f
	.zero		1


	//   ....[26]....
        /*1218*/ 	.word	0x00009b30
        /*121c*/ 	.word	0x00000052
        /*1220*/ 	.word	0x0002a8b0
        /*1224*/ 	.short	0x010a
        /*1226*/ 	.byte	0x3f
	.zero		1


	//   ....[27]....
        /*1228*/ 	.word	0x00009fc0
        /*122c*/ 	.word	0x00000052
        /*1230*/ 	.word	0x00000000
        /*1234*/ 	.short	0x0101
        /*1236*/ 	.byte	0x3f
	.zero		1


	//   ....[28]....
        /*1238*/ 	.word	0x0000af80
        /*123c*/ 	.word	0x00000010
        /*1240*/ 	.word	0x0002a800
        /*1244*/ 	.short	0x010a
        /*1246*/ 	.byte	0x3f
	.zero		1


	//   ....[29]....
        /*1248*/ 	.word	0x0000afd0
        /*124c*/ 	.word	0x00000010
        /*1250*/ 	.word	0x0002a800
        /*1254*/ 	.short	0x010a
        /*1256*/ 	.byte	0x3f
	.zero		1


	//   ....[30]....
        /*1258*/ 	.word	0x0000b9c0
        /*125c*/ 	.word	0x00000010
        /*1260*/ 	.word	0x0002a800
        /*1264*/ 	.short	0x010a
        /*1266*/ 	.byte	0x3f
	.zero		1


	//   ....[31]....
        /*1268*/ 	.word	0x0000ef40
        /*126c*/ 	.word	0x00000010
        /*1270*/ 	.word	0x0002a800
        /*1274*/ 	.short	0x010a
        /*1276*/ 	.byte	0x3f
	.zero		1


	//   ....[32]....
        /*1278*/ 	.word	0x00012040
        /*127c*/ 	.word	0x00000015
        /*1280*/ 	.word	0x0002a830
        /*1284*/ 	.short	0x010a
        /*1286*/ 	.byte	0x3f
	.zero		1


	//   ....[33]....
        /*1288*/ 	.word	0x00012080
        /*128c*/ 	.word	0x00000015
        /*1290*/ 	.word	0x0002a830
        /*1294*/ 	.short	0x010a
        /*1296*/ 	.byte	0x3f
	.zero		1


	//   ....[34]....
        /*1298*/ 	.word	0x00012b90
        /*129c*/ 	.word	0x00000008
        /*12a0*/ 	.word	0x00000000
        /*12a4*/ 	.short	0x0101
        /*12a6*/ 	.byte	0x3f
	.zero		1


	//   ....[35]....
        /*12a8*/ 	.word	0x00015eb0
        /*12ac*/ 	.word	0x00000007
        /*12b0*/ 	.word	0x0002a830
        /*12b4*/ 	.short	0x010a
        /*12b6*/ 	.byte	0x3f
	.zero		1


	//   ....[36]....
        /*12b8*/ 	.word	0x00015f00
        /*12bc*/ 	.word	0x00000007
        /*12c0*/ 	.word	0x0002a830
        /*12c4*/ 	.short	0x010a
        /*12c6*/ 	.byte	0x3f
	.zero		1


	//   ....[37]....
        /*12c8*/ 	.word	0x00016250
        /*12cc*/ 	.word	0x00000007
        /*12d0*/ 	.word	0x0002a850
        /*12d4*/ 	.short	0x010a
        /*12d6*/ 	.byte	0x3f
	.zero		1


	//   ....[38]....
        /*12d8*/ 	.word	0x00016290
        /*12dc*/ 	.word	0x00000007
        /*12e0*/ 	.word	0x0002a850
        /*12e4*/ 	.short	0x010a
        /*12e6*/ 	.byte	0x3f
	.zero		1


	//   ....[39]....
        /*12e8*/ 	.word	0x00016840
        /*12ec*/ 	.word	0x0000007a
        /*12f0*/ 	.word	0x00000000
        /*12f4*/ 	.short	0x0101
        /*12f6*/ 	.byte	0x3f
	.zero		1


	//   ....[40]....
        /*12f8*/ 	.word	0x000191a0
        /*12fc*/ 	.word	0x00000011
        /*1300*/ 	.word	0x00000000
        /*1304*/ 	.short	0x0101
        /*1306*/ 	.byte	0x3f
	.zero		1


	//   ....[41]....
        /*1308*/ 	.word	0x00019ca0
        /*130c*/ 	.word	0x00000007
        /*1310*/ 	.word	0x0002a830
        /*1314*/ 	.short	0x010a
        /*1316*/ 	.byte	0x3f
	.zero		1


	//   ....[42]....
        /*1318*/ 	.word	0x00019cf0
        /*131c*/ 	.word	0x00000007
        /*1320*/ 	.word	0x0002a830
        /*1324*/ 	.short	0x010a
        /*1326*/ 	.byte	0x3f
	.zero		1


	//   ....[43]....
        /*1328*/ 	.word	0x0001a070
        /*132c*/ 	.word	0x00000007
        /*1330*/ 	.word	0x0002a850
        /*1334*/ 	.short	0x010a
        /*1336*/ 	.byte	0x3f
	.zero		1


	//   ....[44]....
        /*1338*/ 	.word	0x0001a0b0
        /*133c*/ 	.word	0x00000007
        /*1340*/ 	.word	0x0002a850
        /*1344*/ 	.short	0x010a
        /*1346*/ 	.byte	0x3f
	.zero		1


	//   ....[45]....
        /*1348*/ 	.word	0x0001a440
        /*134c*/ 	.word	0x0000000a
        /*1350*/ 	.word	0x00000000
        /*1354*/ 	.short	0x0101
        /*1356*/ 	.byte	0x3f
	.zero		1


	//   ....[46]....
        /*1358*/ 	.word	0x0001bf60
        /*135c*/ 	.word	0x0000000f
        /*1360*/ 	.word	0x00000000
        /*1364*/ 	.short	0x0101
        /*1366*/ 	.byte	0x3f
	.zero		1


	//   ....[47]....
        /*1368*/ 	.word	0x0001c7d0
        /*136c*/ 	.word	0x00000007
        /*1370*/ 	.word	0x0002a830
        /*1374*/ 	.short	0x010a
        /*1376*/ 	.byte	0x3f
	.zero		1


	//   ....[48]....
        /*1378*/ 	.word	0x0001c820
        /*137c*/ 	.word	0x00000007
        /*1380*/ 	.word	0x0002a830
        /*1384*/ 	.short	0x010a
        /*1386*/ 	.byte	0x3f
	.zero		1


	//   ....[49]....
        /*1388*/ 	.word	0x0001cba0
        /*138c*/ 	.word	0x00000007
        /*1390*/ 	.word	0x0002a850
        /*1394*/ 	.short	0x010a
        /*1396*/ 	.byte	0x3f
	.zero		1


	//   ....[50]....
        /*1398*/ 	.word	0x0001cbe0
        /*139c*/ 	.word	0x00000007
        /*13a0*/ 	.word	0x0002a850
        /*13a4*/ 	.short	0x010a
        /*13a6*/ 	.byte	0x3f
	.zero		1


	//   ....[51]....
        /*13a8*/ 	.word	0x0001d580
        /*13ac*/ 	.word	0x0000007b
        /*13b0*/ 	.word	0x00000000
        /*13b4*/ 	.short	0x0101
        /*13b6*/ 	.byte	0x3f
	.zero		1


	//   ....[52]....
        /*13b8*/ 	.word	0x0001faf0
        /*13bc*/ 	.word	0x0000000d
        /*13c0*/ 	.word	0x00000000
        /*13c4*/ 	.short	0x0101
        /*13c6*/ 	.byte	0x3f
	.zero		1


	//   ....[53]....
        /*13c8*/ 	.word	0x00020290
        /*13cc*/ 	.word	0x00000002
        /*13d0*/ 	.word	0x0002a850
        /*13d4*/ 	.short	0x010a
        /*13d6*/ 	.byte	0x3f
	.zero		1


	//   ....[54]....
        /*13d8*/ 	.word	0x00020310
        /*13dc*/ 	.word	0x00000002
        /*13e0*/ 	.word	0x0002a850
        /*13e4*/ 	.short	0x010a
        /*13e6*/ 	.byte	0x3f
	.zero		1


	//   ....[55]....
        /*13e8*/ 	.word	0x000208d0
        /*13ec*/ 	.word	0x00000006
        /*13f0*/ 	.word	0x00000000
        /*13f4*/ 	.short	0x0101
        /*13f6*/ 	.byte	0x3f
	.zero		1


	//   ....[56]....
        /*13f8*/ 	.word	0x00023870
        /*13fc*/ 	.word	0x00000000
        /*1400*/ 	.word	0x00000000
        /*1404*/ 	.short	0x0101
        /*1406*/ 	.byte	0x3f
	.zero		1


	//   ....[57]....
        /*1408*/ 	.word	0x00024070
        /*140c*/ 	.word	0x00000020
        /*1410*/ 	.word	0x00000000
        /*1414*/ 	.short	0x0101
        /*1416*/ 	.byte	0x3f
	.zero		1


	//   ....[58]....
        /*1418*/ 	.word	0x00028a60
        /*141c*/ 	.word	0x00000017
        /*1420*/ 	.word	0x0002a820
        /*1424*/ 	.short	0x010a
        /*1426*/ 	.byte	0x3f
	.zero		1


	//   ....[59]....
        /*1428*/ 	.word	0x00028af0
        /*142c*/ 	.word	0x0000000b
        /*1430*/ 	.word	0x0002a8a0
        /*1434*/ 	.short	0x010a
        /*1436*/ 	.byte	0x3f
	.zero		1


	//   ....[60]....
        /*1438*/ 	.word	0x00028f40
        /*143c*/ 	.word	0x0000000b
        /*1440*/ 	.word	0x0002a8c0
        /*1444*/ 	.short	0x010a
        /*1446*/ 	.byte	0x3f
	.zero		1


	//   ....[61]....
        /*1448*/ 	.word	0x00029450
        /*144c*/ 	.word	0x0000000a
        /*1450*/ 	.word	0x0002a8a0
        /*1454*/ 	.short	0x010a
        /*1456*/ 	.byte	0x3f
	.zero		1


	//   ....[62]....
        /*1458*/ 	.word	0x00029890
        /*145c*/ 	.word	0x0000000a
        /*1460*/ 	.word	0x0002a8c0
        /*1464*/ 	.short	0x010a
        /*1466*/ 	.byte	0x3f
	.zero		1


	//   ....[63]....
        /*1468*/ 	.word	0x0002ae20
        /*146c*/ 	.word	0x00000006
        /*1470*/ 	.word	0x0002a880
        /*1474*/ 	.short	0x010a
        /*1476*/ 	.byte	0x3f
	.zero		1


	//   ....[64]....
        /*1478*/ 	.word	0x0002b360
        /*147c*/ 	.word	0x00000006
        /*1480*/ 	.word	0x0002a870
        /*1484*/ 	.short	0x0107
        /*1486*/ 	.byte	0x3f
	.zero		1


	//   ....[65]....
        /*1488*/ 	.word	0x0002b420
        /*148c*/ 	.word	0x00000006
        /*1490*/ 	.word	0x0002a870
        /*1494*/ 	.short	0x0101
        /*1496*/ 	.byte	0x3f
	.zero		1


	//   ....[66]....
        /*1498*/ 	.word	0x0002b470
        /*149c*/ 	.word	0x00000006
        /*14a0*/ 	.word	0x0002a840
        /*14a4*/ 	.short	0x010a
        /*14a6*/ 	.byte	0x3f
	.zero		1


	//   ....[67]....
        /*14a8*/ 	.word	0x0002b8e0
        /*14ac*/ 	.word	0x00000006
        /*14b0*/ 	.word	0x0002a830
        /*14b4*/ 	.short	0x0107
        /*14b6*/ 	.byte	0x3f
	.zero		1


	//   ....[68]....
        /*14b8*/ 	.word	0x0002b9b0
        /*14bc*/ 	.word	0x00000006
        /*14c0*/ 	.word	0x0002a830
        /*14c4*/ 	.short	0x0101
        /*14c6*/ 	.byte	0x3f
	.zero		1


	//   ....[69]....
        /*14c8*/ 	.word	0x0002c2e0
        /*14cc*/ 	.word	0x00000017
        /*14d0*/ 	.word	0x0002a800
        /*14d4*/ 	.short	0x0107
        /*14d6*/ 	.byte	0x3f
	.zero		1


	//   ....[70]....
        /*14d8*/ 	.word	0x0002c3e0
        /*14dc*/ 	.word	0x00000017
        /*14e0*/ 	.word	0x0002a800
        /*14e4*/ 	.short	0x0101
        /*14e6*/ 	.byte	0x3f
	.zero		1


	//   ....[71]....
        /*14e8*/ 	.word	0x0002c400
        /*14ec*/ 	.word	0x00000017
        /*14f0*/ 	.word	0x0002a820
        /*14f4*/ 	.short	0x010a
        /*14f6*/ 	.byte	0x3f
	.zero		1


	//   ....[72]....
        /*14f8*/ 	.word	0x0002c750
        /*14fc*/ 	.word	0x00000004
        /*1500*/ 	.word	0x0002a880
        /*1504*/ 	.short	0x010a
        /*1506*/ 	.byte	0x3f
	.zero		1


	//   ....[73]....
        /*1508*/ 	.word	0x0002cb30
        /*150c*/ 	.word	0x00000004
        /*1510*/ 	.word	0x0002a870
        /*1514*/ 	.short	0x0107
        /*1516*/ 	.byte	0x3f
	.zero		1


	//   ....[74]....
        /*1518*/ 	.word	0x0002cbf0
        /*151c*/ 	.word	0x00000004
        /*1520*/ 	.word	0x0002a870
        /*1524*/ 	.short	0x0101
        /*1526*/ 	.byte	0x3f
	.zero		1


	//   ....[75]....
        /*1528*/ 	.word	0x0002cc20
        /*152c*/ 	.word	0x00000004
        /*1530*/ 	.word	0x0002a840
        /*1534*/ 	.short	0x010a
        /*1536*/ 	.byte	0x3f
	.zero		1


	//   ....[76]....
        /*1538*/ 	.word	0x0002cfe0
        /*153c*/ 	.word	0x00000004
        /*1540*/ 	.word	0x0002a830
        /*1544*/ 	.short	0x0107
        /*1546*/ 	.byte	0x3f
	.zero		1


	//   ....[77]....
        /*1548*/ 	.word	0x0002d0b0
        /*154c*/ 	.word	0x00000004
        /*1550*/ 	.word	0x0002a830
        /*1554*/ 	.short	0x0101
        /*1556*/ 	.byte	0x3f
	.zero		1


	//   ....[78]....
        /*1558*/ 	.word	0x0002d130
        /*155c*/ 	.word	0x00000002
        /*1560*/ 	.word	0x0002a870
        /*1564*/ 	.short	0x010a
        /*1566*/ 	.byte	0x3f
	.zero		1


	//   ....[79]....
        /*1568*/ 	.word	0x0002d1c0
        /*156c*/ 	.word	0x00000002
        /*1570*/ 	.word	0x0002a860
        /*1574*/ 	.short	0x010a
        /*1576*/ 	.byte	0x3f
	.zero		1


	//   ....[80]....
        /*1578*/ 	.word	0x0002d930
        /*157c*/ 	.word	0x00000002
        /*1580*/ 	.word	0x0002a850
        /*1584*/ 	.short	0x0101
        /*1586*/ 	.byte	0x3f
	.zero		1


	//   ....[81]....
        /*1588*/ 	.word	0x0002d9b0
        /*158c*/ 	.word	0x00000002
        /*1590*/ 	.word	0x00000000
        /*1594*/ 	.short	0x0101
        /*1596*/ 	.byte	0x3f
	.zero		1


	//   ....[82]....
        /*1598*/ 	.word	0x0002db70
        /*159c*/ 	.word	0x00000002
        /*15a0*/ 	.word	0x0002a870
        /*15a4*/ 	.short	0x010a
        /*15a6*/ 	.byte	0x3f
	.zero		1


	//   ....[83]....
        /*15a8*/ 	.word	0x0002dbf0
        /*15ac*/ 	.word	0x00000002
        /*15b0*/ 	.word	0x0002a860
        /*15b4*/ 	.short	0x010a
        /*15b6*/ 	.byte	0x3f
	.zero		1


	//   ....[84]....
        /*15b8*/ 	.word	0x0002e370
        /*15bc*/ 	.word	0x00000002
        /*15c0*/ 	.word	0x0002a850
        /*15c4*/ 	.short	0x0101
        /*15c6*/ 	.byte	0x3f
	.zero		1


	//   ....[85]....
        /*15c8*/ 	.word	0x0002e3f0
        /*15cc*/ 	.word	0x00000002
        /*15d0*/ 	.word	0x00000000
        /*15d4*/ 	.short	0x0101
        /*15d6*/ 	.byte	0x3f
	.zero		1


	//   ....[86]....
        /*15d8*/ 	.word	0x0002f530
        /*15dc*/ 	.word	0x00000004
        /*15e0*/ 	.word	0x0002a820
        /*15e4*/ 	.short	0x010a
        /*15e6*/ 	.byte	0x3f
	.zero		1


	//   ....[87]....
        /*15e8*/ 	.word	0x0002f6a0
        /*15ec*/ 	.word	0x00000005
        /*15f0*/ 	.word	0x0002a840
        /*15f4*/ 	.short	0x010a
        /*15f6*/ 	.byte	0x3f
	.zero		1


	//   ....[88]....
        /*15f8*/ 	.word	0x0002f740
        /*15fc*/ 	.word	0x00000019
        /*1600*/ 	.word	0x0002a840
        /*1604*/ 	.short	0x010a
        /*1606*/ 	.byte	0x3f
	.zero		1


	//   ....[89]....
        /*1608*/ 	.word	0x0002f780
        /*160c*/ 	.word	0x00000005
        /*1610*/ 	.word	0x0002a860
        /*1614*/ 	.short	0x010a
        /*1616*/ 	.byte	0x3f
	.zero		1


	//   ....[90]....
        /*1618*/ 	.word	0x0002f7c0
        /*161c*/ 	.word	0x00000019
        /*1620*/ 	.word	0x0002a860
        /*1624*/ 	.short	0x010a
        /*1626*/ 	.byte	0x3f
	.zero		1


	//   ....[91]....
        /*1628*/ 	.word	0x0002f800
        /*162c*/ 	.word	0x00000005
        /*1630*/ 	.word	0x0002a880
        /*1634*/ 	.short	0x010a
        /*1636*/ 	.byte	0x3f
	.zero		1


	//   ....[92]....
        /*1638*/ 	.word	0x0002f840
        /*163c*/ 	.word	0x00000019
        /*1640*/ 	.word	0x0002a880
        /*1644*/ 	.short	0x010a
        /*1646*/ 	.byte	0x3f
	.zero		1


	//   ....[93]....
        /*1648*/ 	.word	0x0002f8a0
        /*164c*/ 	.word	0x00000052
        /*1650*/ 	.word	0x0002a890
        /*1654*/ 	.short	0x010a
        /*1656*/ 	.byte	0x3f
	.zero		1


	//   ....[94]....
        /*1658*/ 	.word	0x0002fa10
        /*165c*/ 	.word	0x00000052
        /*1660*/ 	.word	0x0002a890
        /*1664*/ 	.short	0x010a
        /*1666*/ 	.byte	0x3f
	.zero		1


	//   ....[95]....
        /*1668*/ 	.word	0x0002fb90
        /*166c*/ 	.word	0x00000052
        /*1670*/ 	.word	0x0002a890
        /*1674*/ 	.short	0x010a
        /*1676*/ 	.byte	0x3f
	.zero		1


	//   ....[96]....
        /*1678*/ 	.word	0x0002fcf0
        /*167c*/ 	.word	0x00000052
        /*1680*/ 	.word	0x0002a8b0
        /*1684*/ 	.short	0x010a
        /*1686*/ 	.byte	0x3f
	.zero		1


	//   ....[97]....
        /*1688*/ 	.word	0x0002ffa0
        /*168c*/ 	.word	0x00000010
        /*1690*/ 	.word	0x0002a800
        /*1694*/ 	.short	0x010a
        /*1696*/ 	.byte	0x3f
	.zero		1


	//   ....[98]....
        /*1698*/ 	.word	0x000301b0
        /*169c*/ 	.word	0x00000010
        /*16a0*/ 	.word	0x0002a800
        /*16a4*/ 	.short	0x010a
        /*16a6*/ 	.byte	0x3f
	.zero		1


	//   ....[99]....
        /*16a8*/ 	.word	0x00030200
        /*16ac*/ 	.word	0x00000015
        /*16b0*/ 	.word	0x0002a830
        /*16b4*/ 	.short	0x010a
        /*16b6*/ 	.byte	0x3f
	.zero		1


	//   ....[100]....
        /*16b8*/ 	.word	0x00030250
        /*16bc*/ 	.word	0x00000007
        /*16c0*/ 	.word	0x0002a830
        /*16c4*/ 	.short	0x010a
        /*16c6*/ 	.byte	0x3f
	.zero		1


	//   ....[101]....
        /*16c8*/ 	.word	0x000302a0
        /*16cc*/ 	.word	0x00000007
        /*16d0*/ 	.word	0x0002a850
        /*16d4*/ 	.short	0x010a
        /*16d6*/ 	.byte	0x3f
	.zero		1


	//   ....[102]....
        /*16d8*/ 	.word	0x000302f0
        /*16dc*/ 	.word	0x00000007
        /*16e0*/ 	.word	0x0002a830
        /*16e4*/ 	.short	0x010a
        /*16e6*/ 	.byte	0x3f
	.zero		1


	//   ....[103]....
        /*16e8*/ 	.word	0x00030340
        /*16ec*/ 	.word	0x00000007
        /*16f0*/ 	.word	0x0002a850
        /*16f4*/ 	.short	0x010a
        /*16f6*/ 	.byte	0x3f
	.zero		1


	//   ....[104]....
        /*16f8*/ 	.word	0x00030390
        /*16fc*/ 	.word	0x00000007
        /*1700*/ 	.word	0x0002a830
        /*1704*/ 	.short	0x010a
        /*1706*/ 	.byte	0x3f
	.zero		1


	//   ....[105]....
        /*1708*/ 	.word	0x000303e0
        /*170c*/ 	.word	0x00000007
        /*1710*/ 	.word	0x0002a850
        /*1714*/ 	.short	0x010a
        /*1716*/ 	.byte	0x3f
	.zero		1


	//   ....[106]....
        /*1718*/ 	.word	0x00030430
        /*171c*/ 	.word	0x00000002
        /*1720*/ 	.word	0x0002a850
        /*1724*/ 	.short	0x010a
        /*1726*/ 	.byte	0x3f
	.zero		1


	//   ....[107]....
        /*1728*/ 	.word	0x00033d00
        /*172c*/ 	.word	0x00000017
        /*1730*/ 	.word	0x0002a820
        /*1734*/ 	.short	0x010a
        /*1736*/ 	.byte	0x3f
	.zero		1


	//   ....[108]....
        /*1738*/ 	.word	0x00033d50
        /*173c*/ 	.word	0x0000000b
        /*1740*/ 	.word	0x0002a8a0
        /*1744*/ 	.short	0x010a
        /*1746*/ 	.byte	0x3f
	.zero		1


	//   ....[109]....
        /*1748*/ 	.word	0x00033da0
        /*174c*/ 	.word	0x0000000b
        /*1750*/ 	.word	0x0002a8c0
        /*1754*/ 	.short	0x010a
        /*1756*/ 	.byte	0x3f
	.zero		1


	//   ....[110]....
        /*1758*/ 	.word	0x00033df0
        /*175c*/ 	.word	0x0000000a
        /*1760*/ 	.word	0x0002a8a0
        /*1764*/ 	.short	0x010a
        /*1766*/ 	.byte	0x3f
	.zero		1


	//   ....[111]....
        /*1768*/ 	.word	0x00033e40
        /*176c*/ 	.word	0x0000000a
        /*1770*/ 	.word	0x0002a8c0
        /*1774*/ 	.short	0x010a
        /*1776*/ 	.byte	0x3f
	.zero		1


	//   ....[112]....
        /*1778*/ 	.word	0x00033f70
        /*177c*/ 	.word	0x00000006
        /*1780*/ 	.word	0x0002a880
        /*1784*/ 	.short	0x010a
        /*1786*/ 	.byte	0x3f
	.zero		1


	//   ....[113]....
        /*1788*/ 	.word	0x00034660
        /*178c*/ 	.word	0x00000006
        /*1790*/ 	.word	0x0002a840
        /*1794*/ 	.short	0x010a
        /*1796*/ 	.byte	0x3f
	.zero		1


	//   ....[114]....
        /*1798*/ 	.word	0x000351c0
        /*179c*/ 	.word	0x00000017
        /*17a0*/ 	.word	0x0002a820
        /*17a4*/ 	.short	0x010a
        /*17a6*/ 	.byte	0x3f
	.zero		1


	//   ....[115]....
        /*17a8*/ 	.word	0x00035210
        /*17ac*/ 	.word	0x00000004
        /*17b0*/ 	.word	0x0002a880
        /*17b4*/ 	.short	0x010a
        /*17b6*/ 	.byte	0x3f
	.zero		1


	//   ....[116]....
        /*17b8*/ 	.word	0x00035730
        /*17bc*/ 	.word	0x00000004
        /*17c0*/ 	.word	0x0002a840
        /*17c4*/ 	.short	0x010a
        /*17c6*/ 	.byte	0x3f
	.zero		1


	//   ....[117]....
        /*17c8*/ 	.word	0x00035c40
        /*17cc*/ 	.word	0x00000002
        /*17d0*/ 	.word	0x0002a870
        /*17d4*/ 	.short	0x010a
        /*17d6*/ 	.byte	0x3f
	.zero		1


	//   ....[118]....
        /*17d8*/ 	.word	0x00035c90
        /*17dc*/ 	.word	0x00000002
        /*17e0*/ 	.word	0x0002a860
        /*17e4*/ 	.short	0x010a
        /*17e6*/ 	.byte	0x3f
	.zero		1


	//   ....[119]....
        /*17e8*/ 	.word	0x00035ce0
        /*17ec*/ 	.word	0x00000002
        /*17f0*/ 	.word	0x0002a870
        /*17f4*/ 	.short	0x010a
        /*17f6*/ 	.byte	0x3f
	.zero		1


	//   ....[120]....
        /*17f8*/ 	.word	0x00035d30
        /*17fc*/ 	.word	0x00000002
        /*1800*/ 	.word	0x0002a860
        /*1804*/ 	.short	0x010a
        /*1806*/ 	.byte	0x3f
	.zero		1


	//   ....[121]....
        /*1808*/ 	.word	0x00036860
        /*180c*/ 	.word	0x00000004
        /*1810*/ 	.word	0x0002a820
        /*1814*/ 	.short	0x010a
        /*1816*/ 	.byte	0x3f
	.zero		1


	//   ....[122]....
        /*1818*/ 	.word	0x00036a00
        /*181c*/ 	.word	0x00000005
        /*1820*/ 	.word	0x0002a840
        /*1824*/ 	.short	0x010a
        /*1826*/ 	.byte	0x3f
	.zero		1


	//   ....[123]....
        /*1828*/ 	.word	0x00036a50
        /*182c*/ 	.word	0x00000019
        /*1830*/ 	.word	0x0002a840
        /*1834*/ 	.short	0x010a
        /*1836*/ 	.byte	0x3f
	.zero		1


	//   ....[124]....
        /*1838*/ 	.word	0x00036aa0
        /*183c*/ 	.word	0x00000005
        /*1840*/ 	.word	0x0002a860
        /*1844*/ 	.short	0x010a
        /*1846*/ 	.byte	0x3f
	.zero		1


	//   ....[125]....
        /*1848*/ 	.word	0x00036af0
        /*184c*/ 	.word	0x00000019
        /*1850*/ 	.word	0x0002a860
        /*1854*/ 	.short	0x010a
        /*1856*/ 	.byte	0x3f
	.zero		1


	//   ....[126]....
        /*1858*/ 	.word	0x00036b40
        /*185c*/ 	.word	0x00000005
        /*1860*/ 	.word	0x0002a880
        /*1864*/ 	.short	0x010a
        /*1866*/ 	.byte	0x3f
	.zero		1


	//----- nvinfo : EIATTR_NUM_MBARRIERS
	.align		4
.L_754:
        /*1868*/ 	.byte	0x03, 0x38
        /*186a*/ 	.short	0x0016


	//----- nvinfo : EIATTR_EXIT_INSTR_OFFSETS
	.align		4
        /*186c*/ 	.byte	0x04, 0x1c
        /*186e*/ 	.short	(.L_756 - .L_755)


	//   ....[0]....
.L_755:
        /*1870*/ 	.word	0x0002f890


	//----- nvinfo : EIATTR_MAX_THREADS
	.align		4
.L_756:
        /*1874*/ 	.byte	0x04, 0x05
        /*1876*/ 	.short	(.L_758 - .L_757)
.L_757:
        /*1878*/ 	.word	0x00000180
        /*187c*/ 	.word	0x00000001
        /*1880*/ 	.word	0x00000001


	//----- nvinfo : EIATTR_CRS_STACK_SIZE
	.align		4
.L_758:
        /*1884*/ 	.byte	0x04, 0x1e
        /*1886*/ 	.short	(.L_760 - .L_759)
.L_759:
        /*1888*/ 	.word	0x00000000


	//----- nvinfo : EIATTR_CBANK_PARAM_SIZE
	.align		4
.L_760:
        /*188c*/ 	.byte	0x03, 0x19
        /*188e*/ 	.short	0x0af0


	//----- nvinfo : EIATTR_PARAM_CBANK
	.align		4
        /*1890*/ 	.byte	0x04, 0x0a
        /*1892*/ 	.short	(.L_762 - .L_761)
	.align		4
.L_761:
        /*1894*/ 	.word	index@(.nv.constant0._ZN7cutlass13device_kernelIN5flash11enable_sm90INS1_16FlashAttnFwdSm90INS1_25CollectiveMainloopFwdSm90ILi2EN4cute5tupleIJNS5_1CILi1EEES8_S8_EEENS6_IJNS7_ILi128EEESA_NS7_ILi192EEEEEELi192ENS_12float_e4m3_tEfNS_4arch4Sm90ELb0ELb1ELb1ELb1ELb1ELb1ELb0ELb1ELb1ELb1ELb1ELb0EEENS1_21CollectiveEpilogueFwdINS6_IJSA_SB_SA_EEES9_NS_10bfloat16_tESF_Li256ELb1ELb1ELb1ELb1EEENS1_36VarlenDynamicPersistentTileSchedulerILi128ELi128ELi256ELi128ELb1ELb1ELb1ELb1ELb0ELb1EEEEEEEEEvNT_6ParamsE)
        /*1898*/ 	.short	0x0210
        /*189a*/ 	.short	0x0af0


	//----- nvinfo : EIATTR_SW_WAR
	.align		4
.L_762:
        /*189c*/ 	.byte	0x04, 0x36
        /*189e*/ 	.short	(.L_764 - .L_763)
.L_763:
        /*18a0*/ 	.word	0x00000008
.L_764:


//--------------------- .nv.info._ZN7cutlass13device_kernelIN5flash11enable_sm90INS1_16FlashAttnFwdSm90INS1_25CollectiveMainloopFwdSm90ILi2EN4cute5tupleIJNS5_1CILi1EEES8_S8_EEENS6_IJNS7_ILi128EEENS7_ILi160EEENS7_ILi192EEEEEELi192ENS_12float_e4m3_tEfNS_4arch4Sm90ELb1ELb0ELb1ELb0ELb1ELb0ELb0ELb1ELb1ELb1ELb1ELb0EEENS1_21CollectiveEpilogueFwdINS6_IJSA_SC_SB_EEES9_NS_10bfloat16_tESG_Li256ELb0ELb1ELb1ELb1EEENS1_19SingleTileSchedulerILb0ELb1ELb1ELi128EEEEEEEEEvNT_6ParamsE --------------------------
	.section	.nv.info._ZN7cutlass13device_kernelIN5flash11enable_sm90INS1_16FlashAttnFwdSm90INS1_25CollectiveMainloopFwdSm90ILi2EN4cute5tupleIJNS5_1CILi1EEES8_S8_EEENS6_IJNS7_ILi128EEENS7_ILi160EEENS7_ILi192EEEEEELi192ENS_12float_e4m3_tEfNS_4arch4Sm90ELb1ELb0ELb1ELb0ELb1ELb0ELb0ELb1ELb1ELb1ELb1ELb0EEENS1_21CollectiveEpilogueFwdINS6_IJSA_SC_SB_EEES9_NS_10bfloat16_tESG_Li256ELb0ELb1ELb1ELb1EEENS1_19SingleTileSchedulerILb0ELb1ELb1ELi128EEEEEEEEEvNT_6ParamsE,"",@"SHT_CUDA_INFO"
	.sectionflags	@""
	.align	4


	//----- nvinfo : EIATTR_CUDA_API_VERSION
	.align		4
        /*0000*/ 	.byte	0x04, 0x37
        /*0002*/ 	.short	(.L_766 - .L_765)
.L_765:
        /*0004*/ 	.word	0x00000082


	//----- nvinfo : EIATTR_KPARAM_INFO
	.align		4
.L_766:
        /*0008*/ 	.byte	0x04, 0x17
        /*000a*/ 	.short	(.L_768 - .L_767)
.L_767:
        /*000c*/ 	.word	0x00000000
        /*0010*/ 	.short	0x0000
        /*0012*/ 	.short	0x0070
        /*0014*/ 	.byte	0x00, 0xf0, 0x01, 0x28


	//----- nvinfo : EIATTR_SPARSE_MMA_MASK
	.align		4
.L_768:
        /*0018*/ 	.byte	0x03, 0x50
        /*001a*/ 	.short	0x0000


	//----- nvinfo : EIATTR_MAXREG_COUNT
	.align		4
        /*001c*/ 	.byte	0x03, 0x1b
        /*001e*/ 	.short	0x00a8


	//----- nvinfo : EIATTR_NUM_BARRIERS
	.align		4
        /*0020*/ 	.byte	0x02, 0x4c
        /*0022*/ 	.byte	0x10
	.zero		1


	//----- nvinfo : EIATTR_EXTERNS
	.align		4
        /*0024*/ 	.byte	0x04, 0x0f
        /*0026*/ 	.short	(.L_770 - .L_769)


	//   ....[0]....
	.align		4
.L_769:
        /*0028*/ 	.word	index@(__assertfail)


	//----- nvinfo : EIATTR_ANNOTATIONS
	.align		4
.L_770:
        /*002c*/ 	.byte	0x04, 0x55
        /*002e*/ 	.short	(.L_772 - .L_771)


	//   ....[0]....
.L_771:
        /* <DEDUP_REMOVED lines=10> */


	//----- nvinfo : EIATTR_MERCURY_ISA_VERSION
	.align		4
.L_772:
        /*00b8*/ 	.byte	0x03, 0x5f
        /*00ba*/ 	.short	0x0101


	//----- nvinfo : EIATTR_INT_WARP_WIDE_INSTR_OFFSETS
	.align		4
        /*00bc*/ 	.byte	0x04, 0x31
        /*00be*/ 	.short	(.L_774 - .L_773)


	//   ....[0]....
.L_773:
        /*00c0*/ 	.word	0x000000c0


	//   ....[1]....
        /*00c4*/ 	.word	0x000000d0


	//   ....[2]....
        /*00c8*/ 	.word	0x00000170


	//----- nvinfo : EIATTR_COOP_GROUP_MASK_REGIDS
	.align		4
.L_774:
        /*00cc*/ 	.byte	0x04, 0x29
        /*00ce*/ 	.short	(.L_776 - .L_775)


	//   ....[0]....
.L_775:
        /*00d0*/ 	.word	0xffffffff


	//   ....[1]....
        /*00d4*/ 	.word	0xffffffff


	//   ....[2]....
        /*00d8*/ 	.word	0xffffffff


	//   ....[3]....
        /*00dc*/ 	.word	0xffffffff


	//   ....[4]....
        /*00e0*/ 	.word	0xffffffff


	//   ....[5]....
        /*00e4*/ 	.word	0xffffffff


	//   ....[6]....
        /*00e8*/ 	.word	0xffffffff


	//   ....[7]....
        /*00ec*/ 	.word	0xffffffff


	//   ....[8]....
        /*00f0*/ 	.word	0xffffffff


	//   ....[9]....
        /*00f4*/ 	.word	0xffffffff


	//   ....[10]....
        /*00f8*/ 	.word	0xffffffff


	//   ....[11]....
        /*00fc*/ 	.word	0xffffffff


	//   ....[12]....
        /*0100*/ 	.word	0xffffffff


	//   ....[13]....
        /*0104*/ 	.word	0xffffffff


	//   ....[14]....
        /*0108*/ 	.word	0xffffffff


	//   ....[15]....
        /*010c*/ 	.word	0xffffffff


	//   ....[16]....
        /*0110*/ 	.word	0xffffffff


	//   ....[17]....
        /*0114*/ 	.word	0xffffffff


	//   ....[18]....
        /*0118*/ 	.word	0xffffffff


	//   ....[19]....
        /*011c*/ 	.word	0xffffffff


	//   ....[20]....
        /*0120*/ 	.word	0xffffffff


	//   ....[21]....
        /*0124*/ 	.word	0xffffffff


	//   ....[22]....
        /*0128*/ 	.word	0xffffffff


	//   ....[23]....
        /*012c*/ 	.word	0xffffffff


	//   ....[24]....
        /*0130*/ 	.word	0xffffffff


	//   ....[25]....
        /*0134*/ 	.word	0xffffffff


	//   ....[26]....
        /*0138*/ 	.word	0xffffffff


	//   ....[27]....
        /*013c*/ 	.word	0xffffffff


	//   ....[28]....
        /*0140*/ 	.word	0xffffffff


	//   ....[29]....
        /*0144*/ 	.word	0xffffffff


	//   ....[30]....
        /*0148*/ 	.word	0xffffffff


	//   ....[31]....
        /*014c*/ 	.word	0xffffffff


	//   ....[32]....
        /*0150*/ 	.word	0xffffffff


	//   ....[33]....
        /*0154*/ 	.word	0xffffffff


	//   ....[34]....
        /*0158*/ 	.word	0xffffffff


	//   ....[35]....
        /*015c*/ 	.word	0xffffffff


	//   ....[36]....
        /*0160*/ 	.word	0xffffffff


	//   ....[37]....
        /*0164*/ 	.word	0xffffffff


	//   ....[38]....
        /*0168*/ 	.word	0xffffffff


	//   ....[39]....
        /*016c*/ 	.word	0xffffffff


	//   ....[40]....
        /*0170*/ 	.word	0xffffffff


	//   ....[41]....
        /*0174*/ 	.word	0xffffffff


	//   ....[42]....
        /*0178*/ 	.word	0xffffffff


	//   ....[43]....
        /*017c*/ 	.word	0xffffffff


	//   ....[44]....
        /*0180*/ 	.word	0xffffffff


	//   ....[45]....
        /*0184*/ 	.word	0xffffffff


	//   ....[46]....
        /*0188*/ 	.word	0xffffffff


	//   ....[47]....
        /*018c*/ 	.word	0xffffffff


	//   ....[48]....
        /*0190*/ 	.word	0xffffffff


	//   ....[49]....
        /*0194*/ 	.word	0xffffffff


	//   ....[50]....
        /*0198*/ 	.word	0xffffffff


	//   ....[51]....
        /*019c*/ 	.word	0xffffffff


	//   ....[52]....
        /*01a0*/ 	.word	0xffffffff


	//   ....[53]....
        /*01a4*/ 	.word	0xffffffff


	//   ....[54]....
        /*01a8*/ 	.word	0xffffffff


	//   ....[55]....
        /*01ac*/ 	.word	0xffffffff


	//   ....[56]....
        /*01b0*/ 	.word	0xffffffff


	//   ....[57]....
        /*01b4*/ 	.word	0xffffffff


	//   ....[58]....
        /*01b8*/ 	.word	0xffffffff


	//   ....[59]....
        /*01bc*/ 	.word	0xffffffff


	//   ....[60]....
        /*01c0*/ 	.word	0xffffffff


	//   ....[61]....
        /*01c4*/ 	.word	0xffffffff


	//   ....[62]....
        /*01c8*/ 	.word	0xffffffff


	//   ....[63]....
        /*01cc*/ 	.word	0xffffffff


	//   ....[64]....
        /*01d0*/ 	.word	0xffffffff


	//   ....[65]....
        /*01d4*/ 	.word	0xffffffff


	//   ....[66]....
        /*01d8*/ 	.word	0xffffffff


	//   ....[67]....
        /*01dc*/ 	.word	0xffffffff


	//   ....[68]....
        /*01e0*/ 	.word	0xffffffff


	//   ....[69]....
        /*01e4*/ 	.word	0xffffffff


	//   ....[70]....
        /*01e8*/ 	.word	0xffffffff


	//   ....[71]....
        /*01ec*/ 	.word	0xffffffff


	//   ....[72]....
        /*01f0*/ 	.word	0xffffffff


	//   ....[73]....
        /*01f4*/ 	.word	0xffffffff


	//   ....[74]....
        /*01f8*/ 	.word	0xffffffff


	//   ....[75]....
        /*01fc*/ 	.word	0xffffffff


	//   ....[76]....
        /*0200*/ 	.word	0xffffffff


	//   ....[77]....
        /*0204*/ 	.word	0xffffffff


	//   ....[78]....
        /*0208*/ 	.word	0xffffffff


	//   ....[79]....
        /*020c*/ 	.word	0xffffffff


	//   ....[80]....
        /*0210*/ 	.word	0xffffffff


	//   ....[81]....
        /*0214*/ 	.word	0xffffffff


	//   ....[82]....
        /*0218*/ 	.word	0xffffffff


	//   ....[83]....
        /*021c*/ 	.word	0xffffffff


	//   ....[84]....
        /*0220*/ 	.word	0xffffffff


	//   ....[85]....
        /*0224*/ 	.word	0xffffffff


	//   ....[86]....
        /*0228*/ 	.word	0xffffffff


	//   ....[87]....
        /*022c*/ 	.word	0xffffffff


	//   ....[88]....
        /*0230*/ 	.word	0xffffffff


	//   ....[89]....
        /*0234*/ 	.word	0xffffffff


	//   ....[90]....
        /*0238*/ 	.word	0xffffffff


	//   ....[91]....
        /*023c*/ 	.word	0xffffffff


	//   ....[92]....
        /*0240*/ 	.word	0xffffffff


	//   ....[93]....
        /*0244*/ 	.word	0xffffffff


	//   ....[94]....
        /*0248*/ 	.word	0xffffffff


	//   ....[95]....
        /*024c*/ 	.word	0xffffffff


	//   ....[96]....
        /*0250*/ 	.word	0xffffffff


	//   ....[97]....
        /*0254*/ 	.word	0xffffffff


	//   ....[98]....
        /*0258*/ 	.word	0xffffffff


	//   ....[99]....
        /*025c*/ 	.word	0xffffffff


	//   ....[100]....
        /*0260*/ 	.word	0xffffffff


	//   ....[101]....
        /*0264*/ 	.word	0xffffffff


	//   ....[102]....
        /*0268*/ 	.word	0xffffffff


	//   ....[103]....
        /*026c*/ 	.word	0xffffffff


	//   ....[104]....
        /*0270*/ 	.word	0xffffffff


	//   ....[105]....
        /*0274*/ 	.word	0xffffffff


	//   ....[106]....
        /*0278*/ 	.word	0xffffffff


	//   ....[107]....
        /*027c*/ 	.word	0xffffffff


	//   ....[108]....
        /*0280*/ 	.word	0xffffffff


	//   ....[109]....
        /*0284*/ 	.word	0xffffffff


	//   ....[110]....
        /*0288*/ 	.word	0xffffffff


	//   ....[111]....
        /*028c*/ 	.word	0xffffffff


	//   ....[112]....
        /*0290*/ 	.word	0xffffffff


	//   ....[113]....
        /*0294*/ 	.word	0xffffffff


	//   ....[114]....
        /*0298*/ 	.word	0xffffffff


	//   ....[115]....
        /*029c*/ 	.word	0xffffffff


	//   ....[116]....
        /*02a0*/ 	.word	0xffffffff


	//   ....[117]....
        /*02a4*/ 	.word	0xffffffff


	//   ....[118]....
        /*02a8*/ 	.word	0xffffffff


	//   ....[119]....
        /*02ac*/ 	.word	0xffffffff


	//   ....[120]....
        /*02b0*/ 	.word	0xffffffff


	//   ....[121]....
        /*02b4*/ 	.word	0xffffffff


	//   ....[122]....
        /*02b8*/ 	.word	0xffffffff


	//   ....[123]....
        /*02bc*/ 	.word	0xffffffff


	//   ....[124]....
        /*02c0*/ 	.word	0xffffffff


	//   ....[125]....
        /*02c4*/ 	.word	0xffffffff


	//   ....[126]....
        /*02c8*/ 	.word	0xffffffff


	//   ....[127]....
        /*02cc*/ 	.word	0xffffffff


	//   ....[128]....
        /*02d0*/ 	.word	0xffffffff


	//   ....[129]....
        /*02d4*/ 	.word	0xffffffff


	//   ....[130]....
        /*02d8*/ 	.word	0xffffffff


	//   ....[131]....
        /*02dc*/ 	.word	0xffffffff


	//   ....[132]....
        /*02e0*/ 	.word	0xffffffff


	//   ....[133]....
        /*02e4*/ 	.word	0xffffffff


	//   ....[134]....
        /*02e8*/ 	.word	0xffffffff


	//   ....[135]....
        /*02ec*/ 	.word	0xffffffff


	//   ....[136]....
        /*02f0*/ 	.word	0xffffffff


	//   ....[137]....
        /*02f4*/ 	.word	0xffffffff


	//   ....[138]....
        /*02f8*/ 	.word	0xffffffff


	//   ....[139]....
        /*02fc*/ 	.word	0xffffffff


	//   ....[140]....
        /*0300*/ 	.word	0xffffffff


	//   ....[141]....
        /*0304*/ 	.word	0xffffffff


	//   ....[142]....
        /*0308*/ 	.word	0xffffffff


	//   ....[143]....
        /*030c*/ 	.word	0xffffffff


	//   ....[144]....
        /*0310*/ 	.word	0xffffffff


	//   ....[145]....
        /*0314*/ 	.word	0xffffffff


	//   ....[146]....
        /*0318*/ 	.word	0xffffffff


	//   ....[147]....
        /*031c*/ 	.word	0xffffffff


	//   ....[148]....
        /*0320*/ 	.word	0xffffffff


	//   ....[149]....
        /*0324*/ 	.word	0xffffffff


	//   ....[150]....
        /*0328*/ 	.word	0xffffffff


	//   ....[151]....
        /*032c*/ 	.word	0xffffffff


	//   ....[152]....
        /*0330*/ 	.word	0xffffffff


	//   ....[153]....
        /*0334*/ 	.word	0xffffffff


	//   ....[154]....
        /*0338*/ 	.word	0xffffffff


	//   ....[155]....
        /*033c*/ 	.word	0xffffffff


	//   ....[156]....
        /*0340*/ 	.word	0xffffffff


	//   ....[157]....
        /*0344*/ 	.word	0xffffffff


	//   ....[158]....
        /*0348*/ 	.word	0xffffffff


	//   ....[159]....
        /*034c*/ 	.word	0xffffffff


	//   ....[160]....
        /*0350*/ 	.word	0xffffffff


	//   ....[161]....
        /*0354*/ 	.word	0xffffffff


	//   ....[162]....
        /*0358*/ 	.word	0xffffffff


	//   ....[163]....
        /*035c*/ 	.word	0xffffffff


	//   ....[164]....
        /*0360*/ 	.word	0xffffffff


	//   ....[165]....
        /*0364*/ 	.word	0xffffffff


	//   ....[166]....
        /*0368*/ 	.word	0xffffffff


	//   ....[167]....
        /*036c*/ 	.word	0xffffffff


	//   ....[168]....
        /*0370*/ 	.word	0xffffffff


	//   ....[169]....
        /*0374*/ 	.word	0xffffffff


	//   ....[170]....
        /*0378*/ 	.word	0xffffffff


	//   ....[171]....
        /*037c*/ 	.word	0xffffffff


	//   ....[172]....
        /*0380*/ 	.word	0xffffffff


	//   ....[173]....
        /*0384*/ 	.word	0xffffffff


	//   ....[174]....
        /*0388*/ 	.word	0xffffffff


	//   ....[175]....
        /*038c*/ 	.word	0xffffffff


	//   ....[176]....
        /*0390*/ 	.word	0xffffffff


	//   ....[177]....
        /*0394*/ 	.word	0xffffffff


	//   ....[178]....
        /*0398*/ 	.word	0xffffffff


	//   ....[179]....
        /*039c*/ 	.word	0xffffffff


	//   ....[180]....
        /*03a0*/ 	.word	0xffffffff


	//   ....[181]....
        /*03a4*/ 	.word	0x0500000f


	//   ....[182]....
        /*03a8*/ 	.word	0x0500000f


	//   ....[183]....
        /*03ac*/ 	.word	0x0500000f


	//   ....[184]....
        /*03b0*/ 	.word	0x0500000f


	//   ....[185]....
        /*03b4*/ 	.word	0x0500000f


	//   ....[186]....
        /*03b8*/ 	.word	0x0500000f


	//   ....[187]....
        /*03bc*/ 	.word	0x0500000f


	//   ....[188]....
        /*03c0*/ 	.word	0x0500000f


	//   ....[189]....
        /*03c4*/ 	.word	0x0500000f


	//   ....[190]....
        /*03c8*/ 	.word	0x0500000f


	//   ....[191]....
        /*03cc*/ 	.word	0x0500000f


	//   ....[192]....
        /*03d0*/ 	.word	0x0500000f


	//   ....[193]....
        /*03d4*/ 	.word	0x0500000f


	//   ....[194]....
        /*03d8*/ 	.word	0x0500000f


	//   ....[195]....
        /*03dc*/ 	.word	0x0500000f


	//   ....[196]....
        /*03e0*/ 	.word	0x0500000f


	//   ....[197]....
        /*03e4*/ 	.word	0x0500000f


	//   ....[198]....
        /*03e8*/ 	.word	0x0500000f


	//   ....[199]....
        /*03ec*/ 	.word	0x0500000f


	//   ....[200]....
        /*03f0*/ 	.word	0x0500000f


	//   ....[201]....
        /*03f4*/ 	.word	0x0500000f


	//   ....[202]....
        /*03f8*/ 	.word	0x0500000f


	//   ....[203]....
        /*03fc*/ 	.word	0x0500000f


	//   ....[204]....
        /*0400*/ 	.word	0x0500000f


	//   ....[205]....
        /*0404*/ 	.word	0x0500000f


	//   ....[206]....
        /*0408*/ 	.word	0x0500000f


	//   ....[207]....
        /*040c*/ 	.word	0x0500000f


	//   ....[208]....
        /*0410*/ 	.word	0x0500000f


	//   ....[209]....
        /*0414*/ 	.word	0x0500000f


	//   ....[210]....
        /*0418*/ 	.word	0x0500000f


	//   ....[211]....
        /*041c*/ 	.word	0x0500000f


	//   ....[212]....
        /*0420*/ 	.word	0x0500000f


	//   ....[213]....
        /*0424*/ 	.word	0x0500000f


	//   ....[214]....
        /*0428*/ 	.word	0x0500000f


	//   ....[215]....
        /*042c*/ 	.word	0x0500000f


	//   ....[216]....
        /*0430*/ 	.word	0x0500000f


	//   ....[217]....
        /*0434*/ 	.word	0x0500000f


	//   ....[218]....
        /*0438*/ 	.word	0x0500000f


	//   ....[219]....
        /*043c*/ 	.word	0x0500000f


	//   ....[220]....
        /*0440*/ 	.word	0x0500000f


	//   ....[221]....
        /*0444*/ 	.word	0x0500000f


	//   ....[222]....
        /*0448*/ 	.word	0x0500000f


	//   ....[223]....
        /*044c*/ 	.word	0x0500000f


	//   ....[224]....
        /*0450*/ 	.word	0x0500000f


	//   ....[225]....
        /*0454*/ 	.word	0x0500000f


	//   ....[226]....
        /*0458*/ 	.word	0x0500000f


	//   ....[227]....
        /*045c*/ 	.word	0x0500000f


	//   ....[228]....
        /*0460*/ 	.word	0x0500000f


	//   ....[229]....
        /*0464*/ 	.word	0x0500000f


	//----- nvinfo : EIATTR_COOP_GROUP_INSTR_OFFSETS
	.align		4
.L_776:
        /*0468*/ 	.byte	0x04, 0x28
        /*046a*/ 	.short	(.L_778 - .L_777)


	//   ....[0]....
.L_777:
        /*046c*/ 	.word	0x00000080


	//   ....[1]....
        /*0470*/ 	.word	0x00000090


	//   ....[2]....
        /*0474*/ 	.word	0x000002d0


	//   ....[3]....
        /*0478*/ 	.word	0x00000430


	//   ....[4]....
        /*047c*/ 	.word	0x00000550


	//   ....[5]....
        /*0480*/ 	.word	0x000006b0


	//   ....[6]....
        /*0484*/ 	.word	0x00001350


	//   ....[7]....
        /*0488*/ 	.word	0x00002d60


	//   ....[8]....
        /*048c*/ 	.word	0x00003b30


	//   ....[9]....
        /*0490*/ 	.word	0x00003b50


	//   ....[10]....
        /*0494*/ 	.word	0x00003ba0


	//   ....[11]....
        /*0498*/ 	.word	0x000048b0


	//   ....[12]....
        /*049c*/ 	.word	0x00004950


	//   ....[13]....
        /*04a0*/ 	.word	0x00006f70


	//   ....[14]....
        /*04a4*/ 	.word	0x00007440


	//   ....[15]....
        /*04a8*/ 	.word	0x00007e30


	//   ....[16]....
        /*04ac*/ 	.word	0x00007e90


	//   ....[17]....
        /*04b0*/ 	.word	0x00008b60


	//   ....[18]....
        /*04b4*/ 	.word	0x00008bd0


	//   ....[19]....
        /*04b8*/ 	.word	0x0000c1b0


	//   ....[20]....
        /*04bc*/ 	.word	0x0000c1d0


	//   ....[21]....
        /*04c0*/ 	.word	0x0000c1f0


	//   ....[22]....
        /*04c4*/ 	.word	0x0000c210


	//   ....[23]....
        /*04c8*/ 	.word	0x0000df50


	//   ....[24]....
        /*04cc*/ 	.word	0x0000df60


	//   ....[25]....
        /*04d0*/ 	.word	0x0000df90


	//   ....[26]....
        /*04d4*/ 	.word	0x0000dfa0


	//   ....[27]....
        /*04d8*/ 	.word	0x0000f270


	//   ....[28]....
        /*04dc*/ 	.word	0x0000f280


	//   ....[29]....
        /*04e0*/ 	.word	0x0000f290


	//   ....[30]....
        /*04e4*/ 	.word	0x0000f2a0


	//   ....[31]....
        /*04e8*/ 	.word	0x0000f2b0


	//   ....[32]....
        /*04ec*/ 	.word	0x0000f2c0


	//   ....[33]....
        /*04f0*/ 	.word	0x0000f2d0


	//   ....[34]....
        /*04f4*/ 	.word	0x0000f2e0


	//   ....[35]....
        /*04f8*/ 	.word	0x0000f2f0


	//   ....[36]....
        /*04fc*/ 	.word	0x0000f300


	//   ....[37]....
        /*0500*/ 	.word	0x0000f310


	//   ....[38]....
        /*0504*/ 	.word	0x0000f320


	//   ....[39]....
        /*0508*/ 	.word	0x0000f330


	//   ....[40]....
        /*050c*/ 	.word	0x0000f350


	//   ....[41]....
        /*0510*/ 	.word	0x0000f360


	//   ....[42]....
        /*0514*/ 	.word	0x0000f370


	//   ....[43]....
        /*0518*/ 	.word	0x0000f380


	//   ....[44]....
        /*051c*/ 	.word	0x0000f390


	//   ....[45]....
        /*0520*/ 	.word	0x0000f3a0


	//   ....[46]....
        /*0524*/ 	.word	0x0000f3b0


	//   ....[47]....
        /*0528*/ 	.word	0x0000f3c0


	//   ....[48]....
        /*052c*/ 	.word	0x0000f3d0


	//   ....[49]....
        /*0530*/ 	.word	0x0000f3f0


	//   ....[50]....
        /*0534*/ 	.word	0x0000f400


	//   ....[51]....
        /*0538*/ 	.word	0x0000f410


	//   ....[52]....
        /*053c*/ 	.word	0x0000f420


	//   ....[53]....
        /*0540*/ 	.word	0x0000f430


	//   ....[54]....
        /*0544*/ 	.word	0x0000f450


	//   ....[55]....
        /*0548*/ 	.word	0x0000f480


	//   ....[56]....
        /*054c*/ 	.word	0x0000f4b0


	//   ....[57]....
        /*0550*/ 	.word	0x0000f4d0


	//   ....[58]....
        /*0554*/ 	.word	0x0000f500


	//   ....[59]....
        /*0558*/ 	.word	0x0000f530


	//   ....[60]....
        /*055c*/ 	.word	0x0000f540


	//   ....[61]....
        /*0560*/ 	.word	0x0000f560


	//   ....[62]....
        /*0564*/ 	.word	0x0000f570


	//   ....[63]....
        /*0568*/ 	.word	0x0000f590


	//   ....[64]....
        /*056c*/ 	.word	0x0000f5a0


	//   ....[65]....
        /*0570*/ 	.word	0x0000f5b0


	//   ....[66]....
        /*0574*/ 	.word	0x0000f5c0


	//   ....[67]....
        /*0578*/ 	.word	0x0000f5d0


	//   ....[68]....
        /*057c*/ 	.word	0x0000f5e0


	//   ....[69]....
        /*0580*/ 	.word	0x0000f600


	//   ....[70]....
        /*0584*/ 	.word	0x0000f620


	//   ....[71]....
        /*0588*/ 	.word	0x0000f630


	//   ....[72]....
        /*058c*/ 	.word	0x0000f650


	//   ....[73]....
        /*0590*/ 	.word	0x0000f660


	//   ....[74]....
        /*0594*/ 	.word	0x0000f670


	//   ....[75]....
        /*0598*/ 	.word	0x0000f690


	//   ....[76]....
        /*059c*/ 	.word	0x0000f6a0


	//   ....[77]....
        /*05a0*/ 	.word	0x0000f6b0


	//   ....[78]....
        /*05a4*/ 	.word	0x0000f6c0


	//   ....[79]....
        /*05a8*/ 	.word	0x0000f6f0


	//   ....[80]....
        /*05ac*/ 	.word	0x0000f720


	//   ....[81]....
        /*05b0*/ 	.word	0x0000f750


	//   ....[82]....
        /*05b4*/ 	.word	0x0000f780


	//   ....[83]....
        /*05b8*/ 	.word	0x0000f7b0


	//   ....[84]....
        /*05bc*/ 	.word	0x0000f7f0


	//   ....[85]....
        /*05c0*/ 	.word	0x0000f830


	//   ....[86]....
        /*05c4*/ 	.word	0x0000f840


	//   ....[87]....
        /*05c8*/ 	.word	0x0000f850


	//   ....[88]....
        /*05cc*/ 	.word	0x0000f860


	//   ....[89]....
        /*05d0*/ 	.word	0x0000f870


	//   ....[90]....
        /*05d4*/ 	.word	0x0000f880


	//   ....[91]....
        /*05d8*/ 	.word	0x0000f8b0


	//   ....[92]....
        /*05dc*/ 	.word	0x0000f8d0


	//   ....[93]....
        /*05e0*/ 	.word	0x0000f8f0


	//   ....[94]....
        /*05e4*/ 	.word	0x0000f910


	//   ....[95]....
        /*05e8*/ 	.word	0x0000f920


	//   ....[96]....
        /*05ec*/ 	.word	0x0000f930


	//   ....[97]....
        /*05f0*/ 	.word	0x0000f940


	//   ....[98]....
        /*05f4*/ 	.word	0x0000f950


	//   ....[99]....
        /*05f8*/ 	.word	0x0000f960


	//   ....[100]....
        /*05fc*/ 	.word	0x0000f970


	//   ....[101]....
        /*0600*/ 	.word	0x0000f980


	//   ....[102]....
        /*0604*/ 	.word	0x0000f990


	//   ....[103]....
        /*0608*/ 	.word	0x0000f9a0


	//   ....[104]....
        /*060c*/ 	.word	0x0000f9d0


	//   ....[105]....
        /*0610*/ 	.word	0x0000fa10


	//   ....[106]....
        /*0614*/ 	.word	0x0000fa30


	//   ....[107]....
        /*0618*/ 	.word	0x0000fa60


	//   ....[108]....
        /*061c*/ 	.word	0x0000fa90


	//   ....[109]....
        /*0620*/ 	.word	0x0000fac0


	//   ....[110]....
        /*0624*/ 	.word	0x0000fae0


	//   ....[111]....
        /*0628*/ 	.word	0x0000fb10


	//   ....[112]....
        /*062c*/ 	.word	0x0000fb40


	//   ....[113]....
        /*0630*/ 	.word	0x0000fb70


	//   ....[114]....
        /*0634*/ 	.word	0x0000fba0


	//   ....[115]....
        /*0638*/ 	.word	0x0000fbd0


	//   ....[116]....
        /*063c*/ 	.word	0x0000fc00


	//   ....[117]....
        /*0640*/ 	.word	0x0000fc30


	//   ....[118]....
        /*0644*/ 	.word	0x0000fc60


	//   ....[119]....
        /*0648*/ 	.word	0x0000fc90


	//   ....[120]....
        /*064c*/ 	.word	0x0000fcc0


	//   ....[121]....
        /*0650*/ 	.word	0x0000fce0


	//   ....[122]....
        /*0654*/ 	.word	0x0000fcf0


	//   ....[123]....
        /*0658*/ 	.word	0x00010080


	//   ....[124]....
        /*065c*/ 	.word	0x000100d0


	//   ....[125]....
        /*0660*/ 	.word	0x00010110


	//   ....[126]....
        /*0664*/ 	.word	0x00010150


	//   ....[127]....
        /*0668*/ 	.word	0x00010190


	//   ....[128]....
        /*066c*/ 	.word	0x000101c0


	//   ....[129]....
        /*0670*/ 	.word	0x00010b50


	//   ....[130]....
        /*0674*/ 	.word	0x00010b80


	//   ....[131]....
        /*0678*/ 	.word	0x00011a00


	//   ....[132]....
        /*067c*/ 	.word	0x000130e0


	//   ....[133]....
        /*0680*/ 	.word	0x00013110


	//   ....[134]....
        /*0684*/ 	.word	0x00013130


	//   ....[135]....
        /*0688*/ 	.word	0x00013150


	//   ....[136]....
        /*068c*/ 	.word	0x00013220


	//   ....[137]....
        /*0690*/ 	.word	0x00013230


	//   ....[138]....
        /*0694*/ 	.word	0x000132c0


	//   ....[139]....
        /*0698*/ 	.word	0x000132d0


	//   ....[140]....
        /*069c*/ 	.word	0x000132e0


	//   ....[141]....
        /*06a0*/ 	.word	0x00013370


	//   ....[142]....
        /*06a4*/ 	.word	0x00013790


	//   ....[143]....
        /*06a8*/ 	.word	0x000137c0


	//   ....[144]....
        /*06ac*/ 	.word	0x000137e0


	//   ....[145]....
        /*06b0*/ 	.word	0x00013850


	//   ....[146]....
        /*06b4*/ 	.word	0x000138a0


	//   ....[147]....
        /*06b8*/ 	.word	0x000138d0


	//   ....[148]....
        /*06bc*/ 	.word	0x000138f0


	//   ....[149]....
        /*06c0*/ 	.word	0x00013960


	//   ....[150]....
        /*06c4*/ 	.word	0x00013980


	//   ....[151]....
        /*06c8*/ 	.word	0x00013a10


	//   ....[152]....
        /*06cc*/ 	.word	0x00014040


	//   ....[153]....
        /*06d0*/ 	.word	0x00014070


	//   ....[154]....
        /*06d4*/ 	.word	0x000140a0


	//   ....[155]....
        /*06d8*/ 	.word	0x00014100


	//   ....[156]....
        /*06dc*/ 	.word	0x00014190


	//   ....[157]....
        /*06e0*/ 	.word	0x000141b0


	//   ....[158]....
        /*06e4*/ 	.word	0x00014230


	//   ....[159]....
        /*06e8*/ 	.word	0x00014250


	//   ....[160]....
        /*06ec*/ 	.word	0x00014b30


	//   ....[161]....
        /*06f0*/ 	.word	0x00014b50


	//   ....[162]....
        /*06f4*/ 	.word	0x00014b60


	//   ....[163]....
        /*06f8*/ 	.word	0x00014b70


	//   ....[164]....
        /*06fc*/ 	.word	0x00014b80


	//   ....[165]....
        /*0700*/ 	.word	0x00014be0


	//   ....[166]....
        /*0704*/ 	.word	0x00014bf0


	//   ....[167]....
        /*0708*/ 	.word	0x00014c50


	//   ....[168]....
        /*070c*/ 	.word	0x00014c80


	//   ....[169]....
        /*0710*/ 	.word	0x00014cc0


	//   ....[170]....
        /*0714*/ 	.word	0x000150d0


	//   ....[171]....
        /*0718*/ 	.word	0x000150e0


	//   ....[172]....
        /*071c*/ 	.word	0x000150f0


	//   ....[173]....
        /*0720*/ 	.word	0x00015110


	//   ....[174]....
        /*0724*/ 	.word	0x00015130


	//   ....[175]....
        /*0728*/ 	.word	0x00015150


	//   ....[176]....
        /*072c*/ 	.word	0x00015170


	//   ....[177]....
        /*0730*/ 	.word	0x00015180


	//   ....[178]....
        /*0734*/ 	.word	0x000151a0


	//   ....[179]....
        /*0738*/ 	.word	0x000151d0


	//   ....[180]....
        /*073c*/ 	.word	0x00016c60


	//   ....[181]....
        /*0740*/ 	.word	0x00017240


	//   ....[182]....
        /*0744*/ 	.word	0x00017320


	//   ....[183]....
        /*0748*/ 	.word	0x000173f0


	//   ....[184]....
        /*074c*/ 	.word	0x00017550


	//   ....[185]....
        /*0750*/ 	.word	0x000175e0


	//   ....[186]....
        /*0754*/ 	.word	0x00017640


	//   ....[187]....
        /*0758*/ 	.word	0x00017740


	//   ....[188]....
        /*075c*/ 	.word	0x000177a0


	//   ....[189]....
        /*0760*/ 	.word	0x00017870


	//   ....[190]....
        /*0764*/ 	.word	0x00017930


	//   ....[191]....
        /*0768*/ 	.word	0x00017a00


	//   ....[192]....
        /*076c*/ 	.word	0x00017b70


	//   ....[193]....
        /*0770*/ 	.word	0x00017c10


	//   ....[194]....
        /*0774*/ 	.word	0x00017d30


	//   ....[195]....
        /*0778*/ 	.word	0x00017d80


	//   ....[196]....
        /*077c*/ 	.word	0x00017e60


	//   ....[197]....
        /*0780*/ 	.word	0x00017f10


	//   ....[198]....
        /*0784*/ 	.word	0x00017f80


	//   ....[199]....
        /*0788*/ 	.word	0x00018050


	//   ....[200]....
        /*078c*/ 	.word	0x000180c0


	//   ....[201]....
        /*0790*/ 	.word	0x00018190


	//   ....[202]....
        /*0794*/ 	.word	0x00018220


	//   ....[203]....
        /*0798*/ 	.word	0x00018270


	//   ....[204]....
        /*079c*/ 	.word	0x00018340


	//   ....[205]....
        /*07a0*/ 	.word	0x00018400


	//   ....[206]....
        /*07a4*/ 	.word	0x00018470


	//   ....[207]....
        /*07a8*/ 	.word	0x00018560


	//   ....[208]....
        /*07ac*/ 	.word	0x000185d0


	//   ....[209]....
        /*07b0*/ 	.word	0x000186a0


	//   ....[210]....
        /*07b4*/ 	.word	0x000187d0


	//   ....[211]....
        /*07b8*/ 	.word	0x00018870


	//   ....[212]....
        /*07bc*/ 	.word	0x000188d0


	//   ....[213]....
        /*07c0*/ 	.word	0x000189a0


	//   ....[214]....
        /*07c4*/ 	.word	0x00018a00


	//   ....[215]....
        /*07c8*/ 	.word	0x00018ad0


	//   ....[216]....
        /*07cc*/ 	.word	0x00018b30


	//   ....[217]....
        /*07d0*/ 	.word	0x00018c00


	//   ....[218]....
        /*07d4*/ 	.word	0x00018c60


	//   ....[219]....
        /*07d8*/ 	.word	0x00018d30


	//   ....[220]....
        /*07dc*/ 	.word	0x00018e10


	//   ....[221]....
        /*07e0*/ 	.word	0x00018eb0


	//   ....[222]....
        /*07e4*/ 	.word	0x00018f10


	//   ....[223]....
        /*07e8*/ 	.word	0x00018ff0


	//   ....[224]....
        /*07ec*/ 	.word	0x00019050


	//   ....[225]....
        /*07f0*/ 	.word	0x00019110


	//   ....[226]....
        /*07f4*/ 	.word	0x00019170


	//   ....[227]....
        /*07f8*/ 	.word	0x00019230


	//   ....[228]....
        /*07fc*/ 	.word	0x00019290


	//   ....[229]....
        /*0800*/ 	.word	0x00019350


	//----- nvinfo : EIATTR_REG_RECONFIG
	.align		4
.L_778:
        /*0804*/ 	.byte	0x01, 0x54
	.zero		2


	//----- nvinfo : EIATTR_SYSCALL_OFFSETS
	.align		4
        /*0808*/ 	.byte	0x04, 0x46
        /*080a*/ 	.short	(.L_780 - .L_779)


	//   ....[0]....
.L_779:
        /*080c*/ 	.word	0x00001510


	//   ....[1]....
        /*0810*/ 	.word	0x00012250


	//   ....[2]....
        /*0814*/ 	.word	0x00012390


	//   ....[3]....
        /*0818*/ 	.word	0x000124d0


	//   ....[4]....
        /*081c*/ 	.word	0x000125f0


	//   ....[5]....
        /*0820*/ 	.word	0x00013d90


	//----- nvinfo : EIATTR_MBARRIER_INSTR_OFFSETS
	.align		4
.L_780:
        /*0824*/ 	.byte	0x04, 0x39
        /*0826*/ 	.short	(.L_782 - .L_781)


	//   ....[0]....
.L_781:
        /*0828*/ 	.word	0x00000180
        /*082c*/ 	.word	0x000000ff
        /*0830*/ 	.word	0x00033400
        /*0834*/ 	.short	0x0100
        /*0836*/ 	.byte	0x08
	.zero		1


	//   ....[1]....
        /*0838*/ 	.word	0x00000190
        /*083c*/ 	.word	0x000000ff
        /*0840*/ 	.word	0x00033420
        /*0844*/ 	.short	0x0100
        /*0846*/ 	.byte	0x08
	.zero		1


	//   ....[2]....
        /*0848*/ 	.word	0x00000280
        /*084c*/ 	.word	0x000000ff
        /*0850*/ 	.word	0x00033430
        /*0854*/ 	.short	0x0100
        /*0856*/ 	.byte	0x08
	.zero		1


	//   ....[3]....
        /*0858*/ 	.word	0x00000290
        /*085c*/ 	.word	0x000000ff
        /*0860*/ 	.word	0x00033440
        /*0864*/ 	.short	0x0100
        /*0866*/ 	.byte	0x08
	.zero		1


	//   ....[4]....
        /*0868*/ 	.word	0x000002a0
        /*086c*/ 	.word	0x000000ff
        /*0870*/ 	.word	0x00033438
        /*0874*/ 	.short	0x0100
        /*0876*/ 	.byte	0x08
	.zero		1


	//   ....[5]....
        /*0878*/ 	.word	0x000002b0
        /*087c*/ 	.word	0x000000ff
        /*0880*/ 	.word	0x00033448
        /*0884*/ 	.short	0x0100
        /*0886*/ 	.byte	0x08
	.zero		1


	//   ....[6]....
        /*0888*/ 	.word	0x000003e0
        /*088c*/ 	.word	0x000000ff
        /*0890*/ 	.word	0x00033450
        /*0894*/ 	.short	0x0100
        /*0896*/ 	.byte	0x08
	.zero		1


	//   ....[7]....
        /*0898*/ 	.word	0x000003f0
        /*089c*/ 	.word	0x000000ff
        /*08a0*/ 	.word	0x00033460
        /*08a4*/ 	.short	0x0100
        /*08a6*/ 	.byte	0x08
	.zero		1


	//   ....[8]....
        /*08a8*/ 	.word	0x00000400
        /*08ac*/ 	.word	0x000000ff
        /*08b0*/ 	.word	0x00033458
        /*08b4*/ 	.short	0x0100
        /*08b6*/ 	.byte	0x08
	.zero		1


	//   ....[9]....
        /*08b8*/ 	.word	0x00000410
        /*08bc*/ 	.word	0x000000ff
        /*08c0*/ 	.word	0x00033468
        /*08c4*/ 	.short	0x0100
        /*08c6*/ 	.byte	0x08
	.zero		1


	//   ....[10]....
        /*08c8*/ 	.word	0x00000500
        /*08cc*/ 	.word	0x000000ff
        /*08d0*/ 	.word	0x00033470
        /*08d4*/ 	.short	0x0100
        /*08d6*/ 	.byte	0x06
	.zero		1


	//   ....[11]....
        /*08d8*/ 	.word	0x00000510
        /*08dc*/ 	.word	0x000000ff
        /*08e0*/ 	.word	0x00033480
        /*08e4*/ 	.short	0x0100
        /*08e6*/ 	.byte	0x06
	.zero		1


	//   ....[12]....
        /*08e8*/ 	.word	0x00000520
        /*08ec*/ 	.word	0x000000ff
        /*08f0*/ 	.word	0x00033478
        /*08f4*/ 	.short	0x0100
        /*08f6*/ 	.byte	0x06
	.zero		1


	//   ....[13]....
        /*08f8*/ 	.word	0x00000530
        /*08fc*/ 	.word	0x000000ff
        /*0900*/ 	.word	0x00033488
        /*0904*/ 	.short	0x0100
        /*0906*/ 	.byte	0x06
	.zero		1


	//   ....[14]....
        /*0908*/ 	.word	0x00000660
        /*090c*/ 	.word	0x000000ff
        /*0910*/ 	.word	0x00033490
        /*0914*/ 	.short	0x0100
        /*0916*/ 	.byte	0x08
	.zero		1


	//   ....[15]....
        /*0918*/ 	.word	0x00000670
        /*091c*/ 	.word	0x000000ff
        /*0920*/ 	.word	0x000334a0
        /*0924*/ 	.short	0x0100
        /*0926*/ 	.byte	0x08
	.zero		1


	//   ....[16]....
        /*0928*/ 	.word	0x00000680
        /*092c*/ 	.word	0x000000ff
        /*0930*/ 	.word	0x00033498
        /*0934*/ 	.short	0x0100
        /*0936*/ 	.byte	0x08
	.zero		1


	//   ....[17]....
        /*0938*/ 	.word	0x00000690
        /*093c*/ 	.word	0x000000ff
        /*0940*/ 	.word	0x000334a8
        /*0944*/ 	.short	0x0100
        /*0946*/ 	.byte	0x08
	.zero		1


	//   ....[18]....
        /*0948*/ 	.word	0x000007d0
        /*094c*/ 	.word	0x000000ff
        /*0950*/ 	.word	0x000334b0
        /*0954*/ 	.short	0x0100
        /*0956*/ 	.byte	0x08
	.zero		1


	//   ....[19]....
        /*0958*/ 	.word	0x000007e0
        /*095c*/ 	.word	0x000000ff
        /*0960*/ 	.word	0x000334c0
        /*0964*/ 	.short	0x0100
        /*0966*/ 	.byte	0x08
	.zero		1


	//   ....[20]....
        /*0968*/ 	.word	0x000007f0
        /*096c*/ 	.word	0x000000ff
        /*0970*/ 	.word	0x000334b8
        /*0974*/ 	.short	0x0100
        /*0976*/ 	.byte	0x08
	.zero		1


	//   ....[21]....
        /*0978*/ 	.word	0x00000800
        /*097c*/ 	.word	0x000000ff
        /*0980*/ 	.word	0x000334c8
        /*0984*/ 	.short	0x0100
        /*0986*/ 	.byte	0x08
	.zero		1


	//   ....[22]....
        /*0988*/ 	.word	0x00001810
        /*098c*/ 	.word	0x000000ff
        /*0990*/ 	.word	0x00033400
        /*0994*/ 	.short	0x010a
        /*0996*/ 	.byte	0x26
	.zero		1


	//   ....[23]....
        /*0998*/ 	.word	0x000018c0
        /*099c*/ 	.word	0x000000ff
        /*09a0*/ 	.word	0x00033430
        /*09a4*/ 	.short	0x010a
        /*09a6*/ 	.byte	0x26
	.zero		1


	//   ....[24]....
        /*09a8*/ 	.word	0x00001920
        /*09ac*/ 	.word	0x000000ff
        /*09b0*/ 	.word	0x00033430
        /*09b4*/ 	.short	0x010a
        /*09b6*/ 	.byte	0x26
	.zero		1


	//   ....[25]....
        /*09b8*/ 	.word	0x000033f0
        /*09bc*/ 	.word	0x000000ff
        /*09c0*/ 	.word	0x00000000
        /*09c4*/ 	.short	0x0101
        /*09c6*/ 	.byte	0x07
	.zero		1


	//   ....[26]....
        /*09c8*/ 	.word	0x00005e70
        /*09cc*/ 	.word	0x000000ff
        /*09d0*/ 	.word	0x00033430
        /*09d4*/ 	.short	0x010a
        /*09d6*/ 	.byte	0x04
	.zero		1


	//   ....[27]....
        /*09d8*/ 	.word	0x00005eb0
        /*09dc*/ 	.word	0x000000ff
        /*09e0*/ 	.word	0x00033430
        /*09e4*/ 	.short	0x010a
        /*09e6*/ 	.byte	0x04
	.zero		1


	//   ....[28]....
        /*09e8*/ 	.word	0x00006b20
        /*09ec*/ 	.word	0x000000ff
        /*09f0*/ 	.word	0x00033450
        /*09f4*/ 	.short	0x010a
        /*09f6*/ 	.byte	0x0a
	.zero		1


	//   ....[29]....
        /*09f8*/ 	.word	0x00006b60
        /*09fc*/ 	.word	0x000000ff
        /*0a00*/ 	.word	0x00033450
        /*0a04*/ 	.short	0x010a
        /*0a06*/ 	.byte	0x0a
	.zero		1


	//   ....[30]....
        /*0a08*/ 	.word	0x00007600
        /*0a0c*/ 	.word	0x000000ff
        /*0a10*/ 	.word	0x00000000
        /*0a14*/ 	.short	0x0101
        /*0a16*/ 	.byte	0x07
	.zero		1


	//   ....[31]....
        /*0a18*/ 	.word	0x000099d0
        /*0a1c*/ 	.word	0x000000ff
        /*0a20*/ 	.word	0x00000000
        /*0a24*/ 	.short	0x0101
        /*0a26*/ 	.byte	0x06
	.zero		1


	//   ....[32]....
        /*0a28*/ 	.word	0x0000a360
        /*0a2c*/ 	.word	0x000000ff
        /*0a30*/ 	.word	0x00033430
        /*0a34*/ 	.short	0x010a
        /*0a36*/ 	.byte	0x0a
	.zero		1


	//   ....[33]....
        /*0a38*/ 	.word	0x0000a3a0
        /*0a3c*/ 	.word	0x000000ff
        /*0a40*/ 	.word	0x00033430
        /*0a44*/ 	.short	0x010a
        /*0a46*/ 	.byte	0x0a
	.zero		1


	//   ....[34]....
        /*0a48*/ 	.word	0x0000aff0
        /*0a4c*/ 	.word	0x000000ff
        /*0a50*/ 	.word	0x00033450
        /*0a54*/ 	.short	0x010a
        /*0a56*/ 	.byte	0x0a
	.zero		1


	//   ....[35]....
        /*0a58*/ 	.word	0x0000b030
        /*0a5c*/ 	.word	0x000000ff
        /*0a60*/ 	.word	0x00033450
        /*0a64*/ 	.short	0x010a
        /*0a66*/ 	.byte	0x0a
	.zero		1


	//   ....[36]....
        /*0a68*/ 	.word	0x0000b970
        /*0a6c*/ 	.word	0x000000ff
        /*0a70*/ 	.word	0x00000000
        /*0a74*/ 	.short	0x0101
        /*0a76*/ 	.byte	0x0b
	.zero		1


	//   ....[37]....
        /*0a78*/ 	.word	0x0000d310
        /*0a7c*/ 	.word	0x000000ff
        /*0a80*/ 	.word	0x00000000
        /*0a84*/ 	.short	0x0101
        /*0a86*/ 	.byte	0x07
	.zero		1


	//   ....[38]....
        /*0a88*/ 	.word	0x0000db90
        /*0a8c*/ 	.word	0x000000ff
        /*0a90*/ 	.word	0x00033450
        /*0a94*/ 	.short	0x010a
        /*0a96*/ 	.byte	0x09
	.zero		1


	//   ....[39]....
        /*0a98*/ 	.word	0x0000dbd0
        /*0a9c*/ 	.word	0x000000ff
        /*0aa0*/ 	.word	0x00033450
        /*0aa4*/ 	.short	0x010a
        /*0aa6*/ 	.byte	0x09
	.zero		1


	//   ....[40]....
        /*0aa8*/ 	.word	0x0000e280
        /*0aac*/ 	.word	0x000000ff
        /*0ab0*/ 	.word	0x00000000
        /*0ab4*/ 	.short	0x0101
        /*0ab6*/ 	.byte	0x04
	.zero		1


	//   ....[41]....
        /*0ab8*/ 	.word	0x000101e0
        /*0abc*/ 	.word	0x000000ff
        /*0ac0*/ 	.word	0x00000000
        /*0ac4*/ 	.short	0x0101
        /*0ac6*/ 	.byte	0x04
	.zero		1


	//   ....[42]....
        /*0ac8*/ 	.word	0x00012da0
        /*0acc*/ 	.word	0x000000ff
        /*0ad0*/ 	.word	0x00033480
        /*0ad4*/ 	.short	0x010a
        /*0ad6*/ 	.byte	0x2d
	.zero		1


	//   ....[43]....
        /*0ad8*/ 	.word	0x000134c0
        /*0adc*/ 	.word	0x000000ff
        /*0ae0*/ 	.word	0x00033470
        /*0ae4*/ 	.short	0x0107
        /*0ae6*/ 	.byte	0x2d
	.zero		1


	//   ....[44]....
        /*0ae8*/ 	.word	0x00013530
        /*0aec*/ 	.word	0x000000ff
        /*0af0*/ 	.word	0x00033470
        /*0af4*/ 	.short	0x0101
        /*0af6*/ 	.byte	0x2d
	.zero		1


	//   ....[45]....
        /*0af8*/ 	.word	0x00013560
        /*0afc*/ 	.word	0x000000ff
        /*0b00*/ 	.word	0x00033440
        /*0b04*/ 	.short	0x010a
        /*0b06*/ 	.byte	0x2d
	.zero		1


	//   ....[46]....
        /*0b08*/ 	.word	0x00013b50
        /*0b0c*/ 	.word	0x000000ff
        /*0b10*/ 	.word	0x00033430
        /*0b14*/ 	.short	0x0107
        /*0b16*/ 	.byte	0x2d
	.zero		1


	//   ....[47]....
        /*0b18*/ 	.word	0x00013bc0
        /*0b1c*/ 	.word	0x000000ff
        /*0b20*/ 	.word	0x00033430
        /*0b24*/ 	.short	0x0101
        /*0b26*/ 	.byte	0x2d
	.zero		1


	//   ....[48]....
        /*0b28*/ 	.word	0x00014360
        /*0b2c*/ 	.word	0x000000ff
        /*0b30*/ 	.word	0x00033400
        /*0b34*/ 	.short	0x0107
        /*0b36*/ 	.byte	0x2d
	.zero		1


	//   ....[49]....
        /*0b38*/ 	.word	0x000143c0
        /*0b3c*/ 	.word	0x000000ff
        /*0b40*/ 	.word	0x00033400
        /*0b44*/ 	.short	0x0101
        /*0b46*/ 	.byte	0x2d
	.zero		1


	//   ....[50]....
        /*0b48*/ 	.word	0x000143d0
        /*0b4c*/ 	.word	0x000000ff
        /*0b50*/ 	.word	0x00033420
        /*0b54*/ 	.short	0x010a
        /*0b56*/ 	.byte	0x2d
	.zero		1


	//   ....[51]....
        /*0b58*/ 	.word	0x00014840
        /*0b5c*/ 	.word	0x00000000
        /*0b60*/ 	.word	0x00033480
        /*0b64*/ 	.short	0x010a
        /*0b66*/ 	.byte	0x3f
	.zero		1


	//   ....[52]....
        /*0b68*/ 	.word	0x00014db0
        /*0b6c*/ 	.word	0x00000000
        /*0b70*/ 	.word	0x00033470
        /*0b74*/ 	.short	0x0107
        /*0b76*/ 	.byte	0x3f
	.zero		1


	//   ....[53]....
        /*0b78*/ 	.word	0x00014e20
        /*0b7c*/ 	.word	0x00000000
        /*0b80*/ 	.word	0x00033470
        /*0b84*/ 	.short	0x0101
        /*0b86*/ 	.byte	0x3f
	.zero		1


	//   ....[54]....
        /*0b88*/ 	.word	0x00014e50
        /*0b8c*/ 	.word	0x00000000
        /*0b90*/ 	.word	0x00033440
        /*0b94*/ 	.short	0x010a
        /*0b96*/ 	.byte	0x3f
	.zero		1


	//   ....[55]....
        /*0b98*/ 	.word	0x00015360
        /*0b9c*/ 	.word	0x00000000
        /*0ba0*/ 	.word	0x00033430
        /*0ba4*/ 	.short	0x0107
        /*0ba6*/ 	.byte	0x3f
	.zero		1


	//   ....[56]....
        /*0ba8*/ 	.word	0x000153e0
        /*0bac*/ 	.word	0x00000000
        /*0bb0*/ 	.word	0x00033430
        /*0bb4*/ 	.short	0x0101
        /*0bb6*/ 	.byte	0x3f
	.zero		1


	//   ....[57]....
        /*0bb8*/ 	.word	0x00015450
        /*0bbc*/ 	.word	0x00000002
        /*0bc0*/ 	.word	0x00033470
        /*0bc4*/ 	.short	0x010a
        /*0bc6*/ 	.byte	0x3f
	.zero		1


	//   ....[58]....
        /*0bc8*/ 	.word	0x000154c0
        /*0bcc*/ 	.word	0x00000002
        /*0bd0*/ 	.word	0x00033460
        /*0bd4*/ 	.short	0x010a
        /*0bd6*/ 	.byte	0x3f
	.zero		1


	//   ....[59]....
        /*0bd8*/ 	.word	0x00015ed0
        /*0bdc*/ 	.word	0x00000002
        /*0be0*/ 	.word	0x00033450
        /*0be4*/ 	.short	0x0101
        /*0be6*/ 	.byte	0x3f
	.zero		1


	//   ....[60]....
        /*0be8*/ 	.word	0x00015f70
        /*0bec*/ 	.word	0x00000002
        /*0bf0*/ 	.word	0x00000000
        /*0bf4*/ 	.short	0x0101
        /*0bf6*/ 	.byte	0x3f
	.zero		1


	//   ....[61]....
        /*0bf8*/ 	.word	0x00016060
        /*0bfc*/ 	.word	0x00000002
        /*0c00*/ 	.word	0x00033470
        /*0c04*/ 	.short	0x010a
        /*0c06*/ 	.byte	0x3f
	.zero		1


	//   ....[62]....
        /*0c08*/ 	.word	0x000160e0
        /*0c0c*/ 	.word	0x00000002
        /*0c10*/ 	.word	0x00033460
        /*0c14*/ 	.short	0x010a
        /*0c16*/ 	.byte	0x3f
	.zero		1


	//   ....[63]....
        /*0c18*/ 	.word	0x00016af0
        /*0c1c*/ 	.word	0x00000002
        /*0c20*/ 	.word	0x00033450
        /*0c24*/ 	.short	0x0101
        /*0c26*/ 	.byte	0x3f
	.zero		1


	//   ....[64]....
        /*0c28*/ 	.word	0x00016b70
        /*0c2c*/ 	.word	0x00000002
        /*0c30*/ 	.word	0x00000000
        /*0c34*/ 	.short	0x0101
        /*0c36*/ 	.byte	0x3f
	.zero		1


	//   ....[65]....
        /*0c38*/ 	.word	0x00016c10
        /*0c3c*/ 	.word	0x00000006
        /*0c40*/ 	.word	0x00033420
        /*0c44*/ 	.short	0x010a
        /*0c46*/ 	.byte	0x3f
	.zero		1


	//   ....[66]....
        /*0c48*/ 	.word	0x00016d50
        /*0c4c*/ 	.word	0x00000005
        /*0c50*/ 	.word	0x00033440
        /*0c54*/ 	.short	0x010a
        /*0c56*/ 	.byte	0x3f
	.zero		1


	//   ....[67]....
        /*0c58*/ 	.word	0x00016df0
        /*0c5c*/ 	.word	0x00000003
        /*0c60*/ 	.word	0x00033440
        /*0c64*/ 	.short	0x010a
        /*0c66*/ 	.byte	0x3f
	.zero		1


	//   ....[68]....
        /*0c68*/ 	.word	0x00016e30
        /*0c6c*/ 	.word	0x00000005
        /*0c70*/ 	.word	0x00033460
        /*0c74*/ 	.short	0x010a
        /*0c76*/ 	.byte	0x3f
	.zero		1


	//   ....[69]....
        /*0c78*/ 	.word	0x00016e70
        /*0c7c*/ 	.word	0x00000003
        /*0c80*/ 	.word	0x00033460
        /*0c84*/ 	.short	0x010a
        /*0c86*/ 	.byte	0x3f
	.zero		1


	//   ....[70]....
        /*0c88*/ 	.word	0x00016eb0
        /*0c8c*/ 	.word	0x00000005
        /*0c90*/ 	.word	0x00033480
        /*0c94*/ 	.short	0x010a
        /*0c96*/ 	.byte	0x3f
	.zero		1


	//   ....[71]....
        /*0c98*/ 	.word	0x00016ef0
        /*0c9c*/ 	.word	0x00000003
        /*0ca0*/ 	.word	0x00033480
        /*0ca4*/ 	.short	0x010a
        /*0ca6*/ 	.byte	0x3f
	.zero		1


	//   ....[72]....
        /*0ca8*/ 	.word	0x00016f60
        /*0cac*/ 	.word	0x00000003
        /*0cb0*/ 	.word	0x00033400
        /*0cb4*/ 	.short	0x010a
        /*0cb6*/ 	.byte	0x3f
	.zero		1


	//   ....[73]....
        /*0cb8*/ 	.word	0x00016fc0
        /*0cbc*/ 	.word	0x00000005
        /*0cc0*/ 	.word	0x00033430
        /*0cc4*/ 	.short	0x010a
        /*0cc6*/ 	.byte	0x3f
	.zero		1


	//   ....[74]....
        /*0cc8*/ 	.word	0x00017020
        /*0ccc*/ 	.word	0x0000000b
        /*0cd0*/ 	.word	0x00033430
        /*0cd4*/ 	.short	0x010a
        /*0cd6*/ 	.byte	0x3f
	.zero		1


	//   ....[75]....
        /*0cd8*/ 	.word	0x00017080
        /*0cdc*/ 	.word	0x0000000b
        /*0ce0*/ 	.word	0x00033450
        /*0ce4*/ 	.short	0x010a
        /*0ce6*/ 	.byte	0x3f
	.zero		1


	//   ....[76]....
        /*0ce8*/ 	.word	0x000170e0
        /*0cec*/ 	.word	0x0000000a
        /*0cf0*/ 	.word	0x00033430
        /*0cf4*/ 	.short	0x010a
        /*0cf6*/ 	.byte	0x3f
	.zero		1


	//   ....[77]....
        /*0cf8*/ 	.word	0x00017140
        /*0cfc*/ 	.word	0x0000000a
        /*0d00*/ 	.word	0x00033450
        /*0d04*/ 	.short	0x010a
        /*0d06*/ 	.byte	0x3f
	.zero		1


	//   ....[78]....
        /*0d08*/ 	.word	0x000171a0
        /*0d0c*/ 	.word	0x00000003
        /*0d10*/ 	.word	0x00033450
        /*0d14*/ 	.short	0x010a
        /*0d16*/ 	.byte	0x3f
	.zero		1


	//   ....[79]....
        /*0d18*/ 	.word	0x00017270
        /*0d1c*/ 	.word	0x0000001e
        /*0d20*/ 	.word	0x00033480
        /*0d24*/ 	.short	0x010a
        /*0d26*/ 	.byte	0x3f
	.zero		1


	//   ....[80]....
        /*0d28*/ 	.word	0x00017ac0
        /*0d2c*/ 	.word	0x0000001e
        /*0d30*/ 	.word	0x00033440
        /*0d34*/ 	.short	0x010a
        /*0d36*/ 	.byte	0x3f
	.zero		1


	//   ....[81]....
        /*0d38*/ 	.word	0x000186d0
        /*0d3c*/ 	.word	0x0000001e
        /*0d40*/ 	.word	0x00033420
        /*0d44*/ 	.short	0x010a
        /*0d46*/ 	.byte	0x3f
	.zero		1


	//   ....[82]....
        /*0d48*/ 	.word	0x00018720
        /*0d4c*/ 	.word	0x00000000
        /*0d50*/ 	.word	0x00033480
        /*0d54*/ 	.short	0x010a
        /*0d56*/ 	.byte	0x3f
	.zero		1


	//   ....[83]....
        /*0d58*/ 	.word	0x00018d60
        /*0d5c*/ 	.word	0x00000000
        /*0d60*/ 	.word	0x00033440
        /*0d64*/ 	.short	0x010a
        /*0d66*/ 	.byte	0x3f
	.zero		1


	//   ....[84]....
        /*0d68*/ 	.word	0x00019380
        /*0d6c*/ 	.word	0x00000002
        /*0d70*/ 	.word	0x00033470
        /*0d74*/ 	.short	0x010a
        /*0d76*/ 	.byte	0x3f
	.zero		1


	//   ....[85]....
        /*0d78*/ 	.word	0x000193d0
        /*0d7c*/ 	.word	0x00000002
        /*0d80*/ 	.word	0x00033460
        /*0d84*/ 	.short	0x010a
        /*0d86*/ 	.byte	0x3f
	.zero		1


	//   ....[86]....
        /*0d88*/ 	.word	0x00019420
        /*0d8c*/ 	.word	0x00000002
        /*0d90*/ 	.word	0x00033470
        /*0d94*/ 	.short	0x010a
        /*0d96*/ 	.byte	0x3f
	.zero		1


	//   ....[87]....
        /*0d98*/ 	.word	0x00019470
        /*0d9c*/ 	.word	0x00000002
        /*0da0*/ 	.word	0x00033460
        /*0da4*/ 	.short	0x010a
        /*0da6*/ 	.byte	0x3f
	.zero		1


	//   ....[88]....
        /*0da8*/ 	.word	0x000194c0
        /*0dac*/ 	.word	0x00000006
        /*0db0*/ 	.word	0x00033420
        /*0db4*/ 	.short	0x010a
        /*0db6*/ 	.byte	0x3f
	.zero		1


	//   ....[89]....
        /*0db8*/ 	.word	0x00019510
        /*0dbc*/ 	.word	0x00000005
        /*0dc0*/ 	.word	0x00033440
        /*0dc4*/ 	.short	0x010a
        /*0dc6*/ 	.byte	0x3f
	.zero		1


	//   ....[90]....
        /*0dc8*/ 	.word	0x00019560
        /*0dcc*/ 	.word	0x00000003
        /*0dd0*/ 	.word	0x00033440
        /*0dd4*/ 	.short	0x010a
        /*0dd6*/ 	.byte	0x3f
	.zero		1


	//   ....[91]....
        /*0dd8*/ 	.word	0x000195b0
        /*0ddc*/ 	.word	0x00000005
        /*0de0*/ 	.word	0x00033460
        /*0de4*/ 	.short	0x010a
        /*0de6*/ 	.byte	0x3f
	.zero		1


	//   ....[92]....
        /*0de8*/ 	.word	0x00019600
        /*0dec*/ 	.word	0x00000003
        /*0df0*/ 	.word	0x00033460
        /*0df4*/ 	.short	0x010a
        /*0df6*/ 	.byte	0x3f
	.zero		1


	//   ....[93]....
        /*0df8*/ 	.word	0x00019650
        /*0dfc*/ 	.word	0x00000005
        /*0e00*/ 	.word	0x00033480
        /*0e04*/ 	.short	0x010a
        /*0e06*/ 	.byte	0x3f
	.zero		1


	//----- nvinfo : EIATTR_NUM_MBARRIERS
	.align		4
.L_782:
        /*0e08*/ 	.byte	0x03, 0x38
        /*0e0a*/ 	.short	0x0016


	//----- nvinfo : EIATTR_EXIT_INSTR_OFFSETS
	.align		4
        /*0e0c*/ 	.byte	0x04, 0x1c
        /*0e0e*/ 	.short	(.L_784 - .L_783)


	//   ....[0]....
.L_783:
        /*0e10*/ 	.word	0x00016f40


	//----- nvinfo : EIATTR_MAX_THREADS
	.align		4
.L_784:
        /*0e14*/ 	.byte	0x04, 0x05
        /*0e16*/ 	.short	(.L_786 - .L_785)
.L_785:
        /*0e18*/ 	.word	0x00000180
        /*0e1c*/ 	.word	0x00000001
        /*0e20*/ 	.word	0x00000001


	//----- nvinfo : EIATTR_CRS_STACK_SIZE
	.align		4
.L_786:
        /*0e24*/ 	.byte	0x04, 0x1e
        /*0e26*/ 	.short	(.L_788 - .L_787)
.L_787:
        /*0e28*/ 	.word	0x00000000


	//----- nvinfo : EIATTR_CBANK_PARAM_SIZE
	.align		4
.L_788:
        /*0e2c*/ 	.byte	0x03, 0x19
        /*0e2e*/ 	.short	0x0a70


	//----- nvinfo : EIATTR_PARAM_CBANK
	.align		4
        /*0e30*/ 	.byte	0x04, 0x0a
        /*0e32*/ 	.short	(.L_790 - .L_789)
	.align		4
.L_789:
        /*0e34*/ 	.word	index@(.nv.constant0._ZN7cutlass13device_kernelIN5flash11enable_sm90INS1_16FlashAttnFwdSm90INS1_25CollectiveMainloopFwdSm90ILi2EN4cute5tupleIJNS5_1CILi1EEES8_S8_EEENS6_IJNS7_ILi128EEENS7_ILi160EEENS7_ILi192EEEEEELi192ENS_12float_e4m3_tEfNS_4arch4Sm90ELb1ELb0ELb1ELb0ELb1ELb0ELb0ELb1ELb1ELb1ELb1ELb0EEENS1_21CollectiveEpilogueFwdINS6_IJSA_SC_SB_EEES9_NS_10bfloat16_tESG_Li256ELb0ELb1ELb1ELb1EEENS1_19SingleTileSchedulerILb0ELb1ELb1ELi128EEEEEEEEEvNT_6ParamsE)
        /*0e38*/ 	.short	0x0210
        /*0e3a*/ 	.short	0x0a70


	//----- nvinfo : EIATTR_SW_WAR
	.align		4
.L_790:
        /*0e3c*/ 	.byte	0x04, 0x36
        /*0e3e*/ 	.short	(.L_792 - .L_791)
.L_791:
        /*0e40*/ 	.word	0x00000008
.L_792:


//--------------------- .nv.info._ZN7cutlass13device_kernelIN5flash11enable_sm90INS1_16FlashAttnFwdSm90INS1_25CollectiveMainloopFwdSm90ILi2EN4cute5tupleIJNS5_1CILi1EEES8_S8_EEENS6_IJNS7_ILi128EEENS7_ILi160EEENS7_ILi192EEEEEELi192ENS_12float_e4m3_tEfNS_4arch4Sm90ELb1ELb0ELb1ELb1ELb1ELb0ELb0ELb1ELb1ELb1ELb1ELb0EEENS1_21CollectiveEpilogueFwdINS6_IJSA_SC_SB_EEES9_NS_10bfloat16_tESG_Li256ELb1ELb1ELb1ELb1EEENS1_36VarlenDynamicPersistentTileSchedulerILi128ELi160ELi256ELi128ELb1ELb1ELb1ELb1ELb1ELb1EEEEEEEEEvNT_6ParamsE --------------------------
	.section	.nv.info._ZN7cutlass13device_kernelIN5flash11enable_sm90INS1_16FlashAttnFwdSm90INS1_25CollectiveMainloopFwdSm90ILi2EN4cute5tupleIJNS5_1CILi1EEES8_S8_EEENS6_IJNS7_ILi128EEENS7_ILi160EEENS7_ILi192EEEEEELi192ENS_12float_e4m3_tEfNS_4arch4Sm90ELb1ELb0ELb1ELb1ELb1ELb0ELb0ELb1ELb1ELb1ELb1ELb0EEENS1_21CollectiveEpilogueFwdINS6_IJSA_SC_SB_EEES9_NS_10bfloat16_tESG_Li256ELb1ELb1ELb1ELb1EEENS1_36VarlenDynamicPersistentTileSchedulerILi128ELi160ELi256ELi128ELb1ELb1ELb1ELb1ELb1ELb1EEEEEEEEEvNT_6ParamsE,"",@"SHT_CUDA_INFO"
	.sectionflags	@""
	.align	4


	//----- nvinfo : EIATTR_CUDA_API_VERSION
	.align		4
        /*0000*/ 	.byte	0x04, 0x37
        /*0002*/ 	.short	(.L_794 - .L_793)
.L_793:
        /*0004*/ 	.word	0x00000082


	//----- nvinfo : EIATTR_KPARAM_INFO
	.align		4
.L_794:
        /*0008*/ 	.byte	0x04, 0x17
        /*000a*/ 	.short	(.L_796 - .L_795)
.L_795:
        /*000c*/ 	.word	0x00000000
        /*0010*/ 	.short	0x0000
        /*0012*/ 	.short	0x0070
        /*0014*/ 	.byte	0x00, 0xf0, 0x01, 0x2a


	//----- nvinfo : EIATTR_SPARSE_MMA_MASK
	.align		4
.L_796:
        /*0018*/ 	.byte	0x03, 0x50
        /*001a*/ 	.short	0x0000


	//----- nvinfo : EIATTR_MAXREG_COUNT
	.align		4
        /*001c*/ 	.byte	0x03, 0x1b
        /*001e*/ 	.short	0x00a8


	//----- nvinfo : EIATTR_NUM_BARRIERS
	.align		4
        /*0020*/ 	.byte	0x02, 0x4c
        /*0022*/ 	.byte	0x10
	.zero		1


	//----- nvinfo : EIATTR_EXTERNS
	.align		4
        /*0024*/ 	.byte	0x04, 0x0f
        /*0026*/ 	.short	(.L_798 - .L_797)


	//   ....[0]....
	.align		4
.L_797:
        /*0028*/ 	.word	index@(__assertfail)


	//----- nvinfo : EIATTR_ANNOTATIONS
	.align		4
.L_798:
        /*002c*/ 	.byte	0x04, 0x55
        /*002e*/ 	.short	(.L_800 - .L_799)


	//   ....[0]....
.L_799:
        /* <DEDUP_REMOVED lines=31> */


	//----- nvinfo : EIATTR_MERCURY_ISA_VERSION
	.align		4
.L_800:
        /*0208*/ 	.byte	0x03, 0x5f
        /*020a*/ 	.short	0x0101


	//----- nvinfo : EIATTR_UNUSED_LOAD_BYTE_OFFSET
	.align		4
        /*020c*/ 	.byte	0x04, 0x44
        /*020e*/ 	.short	(.L_802 - .L_801)


	//   ....[0]....
.L_801:
        /*0210*/ 	.word	0x000009a0
        /*0214*/ 	.word	0x0000fff0


	//   ....[1]....
        /*0218*/ 	.word	0x0000ee10
        /*021c*/ 	.word	0x0000fff0


	//----- nvinfo : EIATTR_INT_WARP_WIDE_INSTR_OFFSETS
	.align		4
.L_802:
        /*0220*/ 	.byte	0x04, 0x31
        /*0222*/ 	.short	(.L_804 - .L_803)


	//   ....[0]....
.L_803:
        /*0224*/ 	.word	0x000000c0


	//   ....[1]....
        /*0228*/ 	.word	0x000000d0


	//   ....[2]....
        /*022c*/ 	.word	0x00000170


	//   ....[3]....
        /*0230*/ 	.word	0x00015ac0


	//   ....[4]....
        /*0234*/ 	.word	0x00015b50


	//   ....[5]....
        /*0238*/ 	.word	0x00019db0


	//   ....[6]....
        /*023c*/ 	.word	0x00019e40


	//----- nvinfo : EIATTR_COOP_GROUP_MASK_REGIDS
	.align		4
.L_804:
        /*0240*/ 	.byte	0x04, 0x29
        /*0242*/ 	.short	(.L_806 - .L_805)


	//   ....[0]....
.L_805:
        /*0244*/ 	.word	0xffffffff


	//   ....[1]....
        /*0248*/ 	.word	0xffffffff


	//   ....[2]....
        /*024c*/ 	.word	0xffffffff


	//   ....[3]....
        /*0250*/ 	.word	0xffffffff


	//   ....[4]....
        /*0254*/ 	.word	0xffffffff


	//   ....[5]....
        /*0258*/ 	.word	0xffffffff


	//   ....[6]....
        /*025c*/ 	.word	0xffffffff


	//   ....[7]....
        /*0260*/ 	.word	0xffffffff


	//   ....[8]....
        /*0264*/ 	.word	0xffffffff


	//   ....[9]....
        /*0268*/ 	.word	0xffffffff


	//   ....[10]....
        /*026c*/ 	.word	0xffffffff


	//   ....[11]....
        /*0270*/ 	.word	0xffffffff


	//   ....[12]....
        /*0274*/ 	.word	0xffffffff


	//   ....[13]....
        /*0278*/ 	.word	0xffffffff


	//   ....[14]....
        /*027c*/ 	.word	0xffffffff


	//   ....[15]....
        /*0280*/ 	.word	0xffffffff


	//   ....[16]....
        /*0284*/ 	.word	0xffffffff


	//   ....[17]....
        /*0288*/ 	.word	0xffffffff


	//   ....[18]....
        /*028c*/ 	.word	0xffffffff


	//   ....[19]....
        /*0290*/ 	.word	0xffffffff


	//   ....[20]....
        /*0294*/ 	.word	0xffffffff


	//   ....[21]....
        /*0298*/ 	.word	0xffffffff


	//   ....[22]....
        /*029c*/ 	.word	0xffffffff


	//   ....[23]....
        /*02a0*/ 	.word	0xffffffff


	//   ....[24]....
        /*02a4*/ 	.word	0xffffffff


	//   ....[25]....
        /*02a8*/ 	.word	0xffffffff


	//   ....[26]....
        /*02ac*/ 	.word	0xffffffff


	//   ....[27]....
        /*02b0*/ 	.word	0xffffffff


	//   ....[28]....
        /*02b4*/ 	.word	0xffffffff


	//   ....[29]....
        /*02b8*/ 	.word	0xffffffff


	//   ....[30]....
        /*02bc*/ 	.word	0xffffffff


	//   ....[31]....
        /*02c0*/ 	.word	0xffffffff


	//   ....[32]....
        /*02c4*/ 	.word	0xffffffff


	//   ....[33]....
        /*02c8*/ 	.word	0xffffffff


	//   ....[34]....
        /*02cc*/ 	.word	0xffffffff


	//   ....[35]....
        /*02d0*/ 	.word	0xffffffff


	//   ....[36]....
        /*02d4*/ 	.word	0xffffffff


	//   ....[37]....
        /*02d8*/ 	.word	0xffffffff


	//   ....[38]....
        /*02dc*/ 	.word	0xffffffff


	//   ....[39]....
        /*02e0*/ 	.word	0xffffffff


	//   ....[40]....
        /*02e4*/ 	.word	0xffffffff


	//   ....[41]....
        /*02e8*/ 	.word	0xffffffff


	//   ....[42]....
        /*02ec*/ 	.word	0xffffffff


	//   ....[43]....
        /*02f0*/ 	.word	0xffffffff


	//   ....[44]....
        /*02f4*/ 	.word	0xffffffff


	//   ....[45]....
        /*02f8*/ 	.word	0xffffffff


	//   ....[46]....
        /*02fc*/ 	.word	0xffffffff


	//   ....[47]....
        /*0300*/ 	.word	0xffffffff


	//   ....[48]....
        /*0304*/ 	.word	0xffffffff


	//   ....[49]....
        /*0308*/ 	.word	0xffffffff


	//   ....[50]....
        /*030c*/ 	.word	0xffffffff


	//   ....[51]....
        /*0310*/ 	.word	0xffffffff


	//   ....[52]....
        /*0314*/ 	.word	0xffffffff


	//   ....[53]....
        /*0318*/ 	.word	0xffffffff


	//   ....[54]....
        /*031c*/ 	.word	0xffffffff


	//   ....[55]....
        /*0320*/ 	.word	0xffffffff


	//   ....[56]....
        /*0324*/ 	.word	0xffffffff


	//   ....[57]....
        /*0328*/ 	.word	0xffffffff


	//   ....[58]....
        /*032c*/ 	.word	0xffffffff


	//   ....[59]....
        /*0330*/ 	.word	0xffffffff


	//   ....[60]....
        /*0334*/ 	.word	0xffffffff


	//   ....[61]....
        /*0338*/ 	.word	0xffffffff


	//   ....[62]....
        /*033c*/ 	.word	0xffffffff


	//   ....[63]....
        /*0340*/ 	.word	0xffffffff


	//   ....[64]....
        /*0344*/ 	.word	0xffffffff


	//   ....[65]....
        /*0348*/ 	.word	0xffffffff


	//   ....[66]....
        /*034c*/ 	.word	0xffffffff


	//   ....[67]....
        /*0350*/ 	.word	0xffffffff


	//   ....[68]....
        /*0354*/ 	.word	0xffffffff


	//   ....[69]....
        /*0358*/ 	.word	0xffffffff


	//   ....[70]....
        /*035c*/ 	.word	0xffffffff


	//   ....[71]....
        /*0360*/ 	.word	0xffffffff


	//   ....[72]....
        /*0364*/ 	.word	0xffffffff


	//   ....[73]....
        /*0368*/ 	.word	0xffffffff


	//   ....[74]....
        /*036c*/ 	.word	0xffffffff


	//   ....[75]....
        /*0370*/ 	.word	0xffffffff


	//   ....[76]....
        /*0374*/ 	.word	0xffffffff


	//   ....[77]....
        /*0378*/ 	.word	0xffffffff


	//   ....[78]....
        /*037c*/ 	.word	0xffffffff


	//   ....[79]....
        /*0380*/ 	.word	0xffffffff


	//   ....[80]....
        /*0384*/ 	.word	0xffffffff


	//   ....[81]....
        /*0388*/ 	.word	0xffffffff


	//   ....[82]....
        /*038c*/ 	.word	0xffffffff


	//   ....[83]....
        /*0390*/ 	.word	0xffffffff


	//   ....[84]....
        /*0394*/ 	.word	0xffffffff


	//   ....[85]....
        /*0398*/ 	.word	0xffffffff


	//   ....[86]....
        /*039c*/ 	.word	0xffffffff


	//   ....[87]....
        /*03a0*/ 	.word	0xffffffff


	//   ....[88]....
        /*03a4*/ 	.word	0xffffffff


	//   ....[89]....
        /*03a8*/ 	.word	0xffffffff


	//   ....[90]....
        /*03ac*/ 	.word	0xffffffff


	//   ....[91]....
        /*03b0*/ 	.word	0xffffffff


	//   ....[92]....
        /*03b4*/ 	.word	0xffffffff


	//   ....[93]....
        /*03b8*/ 	.word	0xffffffff


	//   ....[94]....
        /*03bc*/ 	.word	0xffffffff


	//   ....[95]....
        /*03c0*/ 	.word	0xffffffff


	//   ....[96]....
        /*03c4*/ 	.word	0xffffffff


	//   ....[97]....
        /*03c8*/ 	.word	0xffffffff


	//   ....[98]....
        /*03cc*/ 	.word	0xffffffff


	//   ....[99]....
        /*03d0*/ 	.word	0xffffffff


	//   ....[100]....
        /*03d4*/ 	.word	0xffffffff


	//   ....[101]....
        /*03d8*/ 	.word	0xffffffff


	//   ....[102]....
        /*03dc*/ 	.word	0xffffffff


	//   ....[103]....
        /*03e0*/ 	.word	0xffffffff


	//   ....[104]....
        /*03e4*/ 	.word	0xffffffff


	//   ....[105]....
        /*03e8*/ 	.word	0xffffffff


	//   ....[106]....
        /*03ec*/ 	.word	0xffffffff


	//   ....[107]....
        /*03f0*/ 	.word	0xffffffff


	//   ....[108]....
        /*03f4*/ 	.word	0xffffffff


	//   ....[109]....
        /*03f8*/ 	.word	0xffffffff


	//   ....[110]....
        /*03fc*/ 	.word	0xffffffff


	//   ....[111]....
        /*0400*/ 	.word	0xffffffff


	//   ....[112]....
        /*0404*/ 	.word	0xffffffff


	//   ....[113]....
        /*0408*/ 	.word	0xffffffff


	//   ....[114]....
        /*040c*/ 	.word	0xffffffff


	//   ....[115]....
        /*0410*/ 	.word	0xffffffff


	//   ....[116]....
        /*0414*/ 	.word	0xffffffff


	//   ....[117]....
        /*0418*/ 	.word	0xffffffff


	//   ....[118]....
        /*041c*/ 	.word	0xffffffff


	//   ....[119]....
        /*0420*/ 	.word	0xffffffff


	//   ....[120]....
        /*0424*/ 	.word	0xffffffff


	//   ....[121]....
        /*0428*/ 	.word	0xffffffff


	//   ....[122]....
        /*042c*/ 	.word	0xffffffff


	//   ....[123]....
        /*0430*/ 	.word	0xffffffff


	//   ....[124]....
        /*0434*/ 	.word	0xffffffff


	//   ....[125]....
        /*0438*/ 	.word	0xffffffff


	//   ....[126]....
        /*043c*/ 	.word	0xffffffff


	//   ....[127]....
        /*0440*/ 	.word	0xffffffff


	//   ....[128]....
        /*0444*/ 	.word	0xffffffff


	//   ....[129]....
        /*0448*/ 	.word	0xffffffff


	//   ....[130]....
        /*044c*/ 	.word	0xffffffff


	//   ....[131]....
        /*0450*/ 	.word	0xffffffff


	//   ....[132]....
        /*0454*/ 	.word	0xffffffff


	//   ....[133]....
        /*0458*/ 	.word	0xffffffff


	//   ....[134]....
        /*045c*/ 	.word	0xffffffff


	//   ....[135]....
        /*0460*/ 	.word	0xffffffff


	//   ....[136]....
        /*0464*/ 	.word	0xffffffff


	//   ....[137]....
        /*0468*/ 	.word	0xffffffff


	//   ....[138]....
        /*046c*/ 	.word	0xffffffff


	//   ....[139]....
        /*0470*/ 	.word	0xffffffff


	//   ....[140]....
        /*0474*/ 	.word	0xffffffff


	//   ....[141]....
        /*0478*/ 	.word	0xffffffff


	//   ....[142]....
        /*047c*/ 	.word	0xffffffff


	//   ....[143]....
        /*0480*/ 	.word	0xffffffff


	//   ....[144]....
        /*0484*/ 	.word	0xffffffff


	//   ....[145]....
        /*0488*/ 	.word	0xffffffff


	//   ....[146]....
        /*048c*/ 	.word	0xffffffff


	//   ....[147]....
        /*0490*/ 	.word	0xffffffff


	//   ....[148]....
        /*0494*/ 	.word	0xffffffff


	//   ....[149]....
        /*0498*/ 	.word	0xffffffff


	//   ....[150]....
        /*049c*/ 	.word	0xffffffff


	//   ....[151]....
        /*04a0*/ 	.word	0xffffffff


	//   ....[152]....
        /*04a4*/ 	.word	0xffffffff


	//   ....[153]....
        /*04a8*/ 	.word	0xffffffff


	//   ....[154]....
        /*04ac*/ 	.word	0xffffffff


	//   ....[155]....
        /*04b0*/ 	.word	0xffffffff


	//   ....[156]....
        /*04b4*/ 	.word	0xffffffff


	//   ....[157]....
        /*04b8*/ 	.word	0xffffffff


	//   ....[158]....
        /*04bc*/ 	.word	0xffffffff


	//   ....[159]....
        /*04c0*/ 	.word	0xffffffff


	//   ....[160]....
        /*04c4*/ 	.word	0xffffffff


	//   ....[161]....
        /*04c8*/ 	.word	0xffffffff


	//   ....[162]....
        /*04cc*/ 	.word	0xffffffff


	//   ....[163]....
        /*04d0*/ 	.word	0xffffffff


	//   ....[164]....
        /*04d4*/ 	.word	0xffffffff


	//   ....[165]....
        /*04d8*/ 	.word	0xffffffff


	//   ....[166]....
        /*04dc*/ 	.word	0xffffffff


	//   ....[167]....
        /*04e0*/ 	.word	0xffffffff


	//   ....[168]....
        /*04e4*/ 	.word	0xffffffff


	//   ....[169]....
        /*04e8*/ 	.word	0xffffffff


	//   ....[170]....
        /*04ec*/ 	.word	0xffffffff


	//   ....[171]....
        /*04f0*/ 	.word	0xffffffff


	//   ....[172]....
        /*04f4*/ 	.word	0xffffffff


	//   ....[173]....
        /*04f8*/ 	.word	0xffffffff


	//   ....[174]....
        /*04fc*/ 	.word	0xffffffff


	//   ....[175]....
        /*0500*/ 	.word	0xffffffff


	//   ....[176]....
        /*0504*/ 	.word	0xffffffff


	//   ....[177]....
        /*0508*/ 	.word	0xffffffff


	//   ....[178]....
        /*050c*/ 	.word	0xffffffff


	//   ....[179]....
        /*0510*/ 	.word	0xffffffff


	//   ....[180]....
        /*0514*/ 	.word	0xffffffff


	//   ....[181]....
        /*0518*/ 	.word	0xffffffff


	//   ....[182]....
        /*051c*/ 	.word	0xffffffff


	//   ....[183]....
        /*0520*/ 	.word	0xffffffff


	//   ....[184]....
        /*0524*/ 	.word	0xffffffff


	//   ....[185]....
        /*0528*/ 	.word	0xffffffff


	//   ....[186]....
        /*052c*/ 	.word	0xffffffff


	//   ....[187]....
        /*0530*/ 	.word	0xffffffff


	//   ....[188]....
        /*0534*/ 	.word	0xffffffff


	//   ....[189]....
        /*0538*/ 	.word	0xffffffff


	//   ....[190]....
        /*053c*/ 	.word	0xffffffff


	//   ....[191]....
        /*0540*/ 	.word	0xffffffff


	//   ....[192]....
        /*0544*/ 	.word	0xffffffff


	//   ....[193]....
        /*0548*/ 	.word	0xffffffff


	//   ....[194]....
        /*054c*/ 	.word	0xffffffff


	//   ....[195]....
        /*0550*/ 	.word	0xffffffff


	//   ....[196]....
        /*0554*/ 	.word	0xffffffff


	//   ....[197]....
        /*0558*/ 	.word	0xffffffff


	//   ....[198]....
        /*055c*/ 	.word	0xffffffff


	//   ....[199]....
        /*0560*/ 	.word	0xffffffff


	//   ....[200]....
        /*0564*/ 	.word	0xffffffff


	//   ....[201]....
        /*0568*/ 	.word	0xffffffff


	//   ....[202]....
        /*056c*/ 	.word	0xffffffff


	//   ....[203]....
        /*0570*/ 	.word	0xffffffff


	//   ....[204]....
        /*0574*/ 	.word	0xffffffff


	//   ....[205]....
        /*0578*/ 	.word	0xffffffff


	//   ....[206]....
        /*057c*/ 	.word	0xffffffff


	//   ....[207]....
        /*0580*/ 	.word	0xffffffff


	//   ....[208]....
        /*0584*/ 	.word	0xffffffff


	//   ....[209]....
        /*0588*/ 	.word	0xffffffff


	//   ....[210]....
        /*058c*/ 	.word	0xffffffff


	//   ....[211]....
        /*0590*/ 	.word	0xffffffff


	//   ....[212]....
        /*0594*/ 	.word	0xffffffff


	//   ....[213]....
        /*0598*/ 	.word	0xffffffff


	//   ....[214]....
        /*059c*/ 	.word	0xffffffff


	//   ....[215]....
        /*05a0*/ 	.word	0xffffffff


	//   ....[216]....
        /*05a4*/ 	.word	0xffffffff


	//   ....[217]....
        /*05a8*/ 	.word	0xffffffff


	//   ....[218]....
        /*05ac*/ 	.word	0xffffffff


	//   ....[219]....
        /*05b0*/ 	.word	0xffffffff


	//   ....[220]....
        /*05b4*/ 	.word	0xffffffff


	//   ....[221]....
        /*05b8*/ 	.word	0xffffffff


	//   ....[222]....
        /*05bc*/ 	.word	0xffffffff


	//   ....[223]....
        /*05c0*/ 	.word	0xffffffff


	//   ....[224]....
        /*05c4*/ 	.word	0xffffffff


	//   ....[225]....
        /*05c8*/ 	.word	0xffffffff


	//   ....[226]....
        /*05cc*/ 	.word	0xffffffff


	//   ....[227]....
        /*05d0*/ 	.word	0xffffffff


	//   ....[228]....
        /*05d4*/ 	.word	0xffffffff


	//   ....[229]....
        /*05d8*/ 	.word	0xffffffff


	//   ....[230]....
        /*05dc*/ 	.word	0xffffffff


	//   ....[231]....
        /*05e0*/ 	.word	0x0500000f


	//   ....[232]....
        /*05e4*/ 	.word	0x0500000f


	//   ....[233]....
        /*05e8*/ 	.word	0x0500000f


	//   ....[234]....
        /*05ec*/ 	.word	0x0500000f


	//   ....[235]....
        /*05f0*/ 	.word	0x0500000f


	//   ....[236]....
        /*05f4*/ 	.word	0x0500000f


	//   ....[237]....
        /*05f8*/ 	.word	0x0500000f


	//   ....[238]....
        /*05fc*/ 	.word	0x0500000f


	//   ....[239]....
        /*0600*/ 	.word	0x0500000f


	//   ....[240]....
        /*0604*/ 	.word	0x0500000f


	//   ....[241]....
        /*0608*/ 	.word	0x0500000f


	//   ....[242]....
        /*060c*/ 	.word	0x0500000f


	//   ....[243]....
        /*0610*/ 	.word	0x0500000f


	//   ....[244]....
        /*0614*/ 	.word	0x0500000f


	//   ....[245]....
        /*0618*/ 	.word	0x0500000f


	//   ....[246]....
        /*061c*/ 	.word	0x0500000f


	//   ....[247]....
        /*0620*/ 	.word	0x0500000f


	//   ....[248]....
        /*0624*/ 	.word	0x0500000f


	//   ....[249]....
        /*0628*/ 	.word	0x0500000f


	//   ....[250]....
        /*062c*/ 	.word	0x0500000f


	//   ....[251]....
        /*0630*/ 	.word	0x0500000f


	//   ....[252]....
        /*0634*/ 	.word	0x0500000f


	//   ....[253]....
        /*0638*/ 	.word	0x0500000f


	//   ....[254]....
        /*063c*/ 	.word	0x0500000f


	//   ....[255]....
        /*0640*/ 	.word	0x0500000f


	//   ....[0]....
        /*0644*/ 	.word	0x0500000f


	//   ....[1]....
        /*0648*/ 	.word	0x0500000f


	//   ....[2]....
        /*064c*/ 	.word	0x0500000f


	//   ....[3]....
        /*0650*/ 	.word	0x0500000f


	//   ....[4]....
        /*0654*/ 	.word	0x0500000f


	//   ....[5]....
        /*0658*/ 	.word	0x0500000f


	//   ....[6]....
        /*065c*/ 	.word	0x0500000f


	//   ....[7]....
        /*0660*/ 	.word	0x0500000f


	//   ....[8]....
        /*0664*/ 	.word	0x0500000f


	//   ....[9]....
        /*0668*/ 	.word	0x0500000f


	//   ....[10]....
        /*066c*/ 	.word	0x0500000f


	//   ....[11]....
        /*0670*/ 	.word	0x0500000f


	//   ....[12]....
        /*0674*/ 	.word	0x0500000f


	//   ....[13]....
        /*0678*/ 	.word	0x0500000f


	//   ....[14]....
        /*067c*/ 	.word	0x0500000f


	//   ....[15]....
        /*0680*/ 	.word	0x0500000f


	//   ....[16]....
        /*0684*/ 	.word	0x0500000f


	//   ....[17]....
        /*0688*/ 	.word	0x0500000f


	//   ....[18]....
        /*068c*/ 	.word	0x0500000f


	//   ....[19]....
        /*0690*/ 	.word	0x0500000f


	//   ....[20]....
        /*0694*/ 	.word	0x0500000f


	//   ....[21]....
        /*0698*/ 	.word	0x0500000f


	//   ....[22]....
        /*069c*/ 	.word	0x0500000f


	//   ....[23]....
        /*06a0*/ 	.word	0x0500000f


	//   ....[24]....
        /*06a4*/ 	.word	0x0500000f


	//----- nvinfo : EIATTR_COOP_GROUP_INSTR_OFFSETS
	.align		4
.L_806:
        /*06a8*/ 	.byte	0x04, 0x28
        /*06aa*/ 	.short	(.L_808 - .L_807)


	//   ....[0]....
.L_807:
        /*06ac*/ 	.word	0x00000080


	//   ....[1]....
        /*06b0*/ 	.word	0x00000090


	//   ....[2]....
        /*06b4*/ 	.word	0x000002d0


	//   ....[3]....
        /*06b8*/ 	.word	0x00000430


	//   ....[4]....
        /*06bc*/ 	.word	0x00000550


	//   ....[5]....
        /*06c0*/ 	.word	0x000006b0


	//   ....[6]....
        /*06c4*/ 	.word	0x00001d00


	//   ....[7]....
        /*06c8*/ 	.word	0x000031c0


	//   ....[8]....
        /*06cc*/ 	.word	0x00003640


	//   ....[9]....
        /*06d0*/ 	.word	0x000041e0


	//   ....[10]....
        /*06d4*/ 	.word	0x00004250


	//   ....[11]....
        /*06d8*/ 	.word	0x00004ed0


	//   ....[12]....
        /*06dc*/ 	.word	0x00004f20


	//   ....[13]....
        /*06e0*/ 	.word	0x000075d0


	//   ....[14]....
        /*06e4*/ 	.word	0x00008540


	//   ....[15]....
        /*06e8*/ 	.word	0x00008590


	//   ....[16]....
        /*06ec*/ 	.word	0x000085b0


	//   ....[17]....
        /*06f0*/ 	.word	0x00009250


	//   ....[18]....
        /*06f4*/ 	.word	0x000092d0


	//   ....[19]....
        /*06f8*/ 	.word	0x0000c7c0


	//   ....[20]....
        /*06fc*/ 	.word	0x0000c7e0


	//   ....[21]....
        /*0700*/ 	.word	0x0000c820


	//   ....[22]....
        /*0704*/ 	.word	0x0000c830


	//   ....[23]....
        /*0708*/ 	.word	0x0000e4a0


	//   ....[24]....
        /*070c*/ 	.word	0x0000e4b0


	//   ....[25]....
        /*0710*/ 	.word	0x0000e4e0


	//   ....[26]....
        /*0714*/ 	.word	0x0000e4f0


	//   ....[27]....
        /*0718*/ 	.word	0x0000f5a0


	//   ....[28]....
        /*071c*/ 	.word	0x0000f5b0


	//   ....[29]....
        /*0720*/ 	.word	0x0000f5c0


	//   ....[30]....
        /*0724*/ 	.word	0x0000f5e0


	//   ....[31]....
        /*0728*/ 	.word	0x0000f610


	//   ....[32]....
        /*072c*/ 	.word	0x0000f6e0


	//   ....[33]....
        /*0730*/ 	.word	0x0000f710


	//   ....[34]....
        /*0734*/ 	.word	0x0000f7f0


	//   ....[35]....
        /*0738*/ 	.word	0x0000f820


	//   ....[36]....
        /*073c*/ 	.word	0x0000f850


	//   ....[37]....
        /*0740*/ 	.word	0x0000f880


	//   ....[38]....
        /*0744*/ 	.word	0x0000f8b0


	//   ....[39]....
        /*0748*/ 	.word	0x0000f8e0


	//   ....[40]....
        /*074c*/ 	.word	0x0000f910


	//   ....[41]....
        /*0750*/ 	.word	0x0000f940


	//   ....[42]....
        /*0754*/ 	.word	0x0000f970


	//   ....[43]....
        /*0758*/ 	.word	0x0000f9a0


	//   ....[44]....
        /*075c*/ 	.word	0x0000f9d0


	//   ....[45]....
        /*0760*/ 	.word	0x0000fa00


	//   ....[46]....
        /*0764*/ 	.word	0x0000fa30


	//   ....[47]....
        /*0768*/ 	.word	0x0000fa60


	//   ....[48]....
        /*076c*/ 	.word	0x0000fa90


	//   ....[49]....
        /*0770*/ 	.word	0x0000fac0


	//   ....[50]....
        /*0774*/ 	.word	0x0000faf0


	//   ....[51]....
        /*0778*/ 	.word	0x0000fb20


	//   ....[52]....
        /*077c*/ 	.word	0x0000fb50


	//   ....[53]....
        /*0780*/ 	.word	0x0000fb80


	//   ....[54]....
        /*0784*/ 	.word	0x0000fbb0


	//   ....[55]....
        /*0788*/ 	.word	0x0000fbe0


	//   ....[56]....
        /*078c*/ 	.word	0x0000fc10


	//   ....[57]....
        /*0790*/ 	.word	0x0000fc40


	//   ....[58]....
        /*0794*/ 	.word	0x0000fc70


	//   ....[59]....
        /*0798*/ 	.word	0x0000fca0


	//   ....[60]....
        /*079c*/ 	.word	0x0000fcc0


	//   ....[61]....
        /*07a0*/ 	.word	0x0000fcd0


	//   ....[62]....
        /*07a4*/ 	.word	0x0000fce0


	//   ....[63]....
        /*07a8*/ 	.word	0x0000fd10


	//   ....[64]....
        /*07ac*/ 	.word	0x0000fd20


	//   ....[65]....
        /*07b0*/ 	.word	0x0000fd50


	//   ....[66]....
        /*07b4*/ 	.word	0x0000fd80


	//   ....[67]....
        /*07b8*/ 	.word	0x0000fd90


	//   ....[68]....
        /*07bc*/ 	.word	0x0000fda0


	//   ....[69]....
        /*07c0*/ 	.word	0x0000fdb0


	//   ....[70]....
        /*07c4*/ 	.word	0x0000fdc0


	//   ....[71]....
        /*07c8*/ 	.word	0x0000fdd0


	//   ....[72]....
        /*07cc*/ 	.word	0x0000fde0


	//   ....[73]....
        /*07d0*/ 	.word	0x0000fe10


	//   ....[74]....
        /*07d4*/ 	.word	0x0000fe30


	//   ....[75]....
        /*07d8*/ 	.word	0x0000fe60


	//   ....[76]....
        /*07dc*/ 	.word	0x0000fe70


	//   ....[77]....
        /*07e0*/ 	.word	0x0000fe80


	//   ....[78]....
        /*07e4*/ 	.word	0x0000fe90


	//   ....[79]....
        /*07e8*/ 	.word	0x0000feb0


	//   ....[80]....
        /*07ec*/ 	.word	0x0000fec0


	//   ....[81]....
        /*07f0*/ 	.word	0x0000fed0


	//   ....[82]....
        /*07f4*/ 	.word	0x0000fee0


	//   ....[83]....
        /*07f8*/ 	.word	0x0000fef0


	//   ....[84]....
        /*07fc*/ 	.word	0x0000ff00


	//   ....[85]....
        /*0800*/ 	.word	0x0000ff10


	//   ....[86]....
        /*0804*/ 	.word	0x0000ff20


	//   ....[87]....
        /*0808*/ 	.word	0x0000ff30


	//   ....[88]....
        /*080c*/ 	.word	0x0000ff40


	//   ....[89]....
        /*0810*/ 	.word	0x0000ff50


	//   ....[90]....
        /*0814*/ 	.word	0x0000ff60


	//   ....[91]....
        /*0818*/ 	.word	0x0000ff70


	//   ....[92]....
        /*081c*/ 	.word	0x0000ff80


	//   ....[93]....
        /*0820*/ 	.word	0x0000ff90


	//   ....[94]....
        /*0824*/ 	.word	0x0000ffa0


	//   ....[95]....
        /*0828*/ 	.word	0x0000ffb0


	//   ....[96]....
        /*082c*/ 	.word	0x0000ffc0


	//   ....[97]....
        /*0830*/ 	.word	0x0000ffd0


	//   ....[98]....
        /*0834*/ 	.word	0x00010000


	//   ....[99]....
        /*0838*/ 	.word	0x00010030


	//   ....[100]....
        /*083c*/ 	.word	0x00010060


	//   ....[101]....
        /*0840*/ 	.word	0x00010080


	//   ....[102]....
        /*0844*/ 	.word	0x000100b0


	//   ....[103]....
        /*0848*/ 	.word	0x000100e0


	//   ....[104]....
        /*084c*/ 	.word	0x00010100


	//   ....[105]....
        /*0850*/ 	.word	0x00010120


	//   ....[106]....
        /*0854*/ 	.word	0x00010140


	//   ....[107]....
        /*0858*/ 	.word	0x00010170


	//   ....[108]....
        /*085c*/ 	.word	0x000101a0


	//   ....[109]....
        /*0860*/ 	.word	0x000101d0


	//   ....[110]....
        /*0864*/ 	.word	0x000101e0


	//   ....[111]....
        /*0868*/ 	.word	0x00010200


	//   ....[112]....
        /*086c*/ 	.word	0x00010230


	//   ....[113]....
        /*0870*/ 	.word	0x00010250


	//   ....[114]....
        /*0874*/ 	.word	0x00010280


	//   ....[115]....
        /*0878*/ 	.word	0x000102b0


	//   ....[116]....
        /*087c*/ 	.word	0x000102e0


	//   ....[117]....
        /*0880*/ 	.word	0x00010310


	//   ....[118]....
        /*0884*/ 	.word	0x00010340


	//   ....[119]....
        /*0888*/ 	.word	0x00010370


	//   ....[120]....
        /*088c*/ 	.word	0x000103a0


	//   ....[121]....
        /*0890*/ 	.word	0x000103d0


	//   ....[122]....
        /*0894*/ 	.word	0x00010400


	//   ....[123]....
        /*0898*/ 	.word	0x00010eb0


	//   ....[124]....
        /*089c*/ 	.word	0x00010ec0


	//   ....[125]....
        /*08a0*/ 	.word	0x00010ed0


	//   ....[126]....
        /*08a4*/ 	.word	0x00010ee0


	//   ....[127]....
        /*08a8*/ 	.word	0x000117d0


	//   ....[128]....
        /*08ac*/ 	.word	0x000117f0


	//   ....[129]....
        /*08b0*/ 	.word	0x00011920


	//   ....[130]....
        /*08b4*/ 	.word	0x00011940


	//   ....[131]....
        /*08b8*/ 	.word	0x00011a40


	//   ....[132]....
        /*08bc*/ 	.word	0x00011a60


	//   ....[133]....
        /*08c0*/ 	.word	0x00011b70


	//   ....[134]....
        /*08c4*/ 	.word	0x00011b90


	//   ....[135]....
        /*08c8*/ 	.word	0x00012020


	//   ....[136]....
        /*08cc*/ 	.word	0x00012030


	//   ....[137]....
        /*08d0*/ 	.word	0x00012800


	//   ....[138]....
        /*08d4*/ 	.word	0x00012810


	//   ....[139]....
        /*08d8*/ 	.word	0x000138f0


	//   ....[140]....
        /*08dc*/ 	.word	0x00013920


	//   ....[141]....
        /*08e0*/ 	.word	0x00013a40


	//   ....[142]....
        /*08e4*/ 	.word	0x00013a60


	//   ....[143]....
        /*08e8*/ 	.word	0x00013b60


	//   ....[144]....
        /*08ec*/ 	.word	0x00013b80


	//   ....[145]....
        /*08f0*/ 	.word	0x00013c90


	//   ....[146]....
        /*08f4*/ 	.word	0x00013cb0


	//   ....[147]....
        /*08f8*/ 	.word	0x00013e40


	//   ....[148]....
        /*08fc*/ 	.word	0x00014050


	//   ....[149]....
        /*0900*/ 	.word	0x00014080


	//   ....[150]....
        /*0904*/ 	.word	0x000140b0


	//   ....[151]....
        /*0908*/ 	.word	0x000140e0


	//   ....[152]....
        /*090c*/ 	.word	0x00014110


	//   ....[153]....
        /*0910*/ 	.word	0x00014160


	//   ....[154]....
        /*0914*/ 	.word	0x000142e0


	//   ....[155]....
        /*0918*/ 	.word	0x00014310


	//   ....[156]....
        /*091c*/ 	.word	0x00014340


	//   ....[157]....
        /*0920*/ 	.word	0x00014370


	//   ....[158]....
        /*0924*/ 	.word	0x000143a0


	//   ....[159]....
        /*0928*/ 	.word	0x000143d0


	//   ....[160]....
        /*092c*/ 	.word	0x00014460


	//   ....[161]....
        /*0930*/ 	.word	0x000144c0


	//   ....[162]....
        /*0934*/ 	.word	0x000144d0


	//   ....[163]....
        /*0938*/ 	.word	0x00014520


	//   ....[164]....
        /*093c*/ 	.word	0x000169e0


	//   ....[165]....
        /*0940*/ 	.word	0x00016a10


	//   ....[166]....
        /*0944*/ 	.word	0x00016a40


	//   ....[167]....
        /*0948*/ 	.word	0x00016b50


	//   ....[168]....
        /*094c*/ 	.word	0x00016b60


	//   ....[169]....
        /*0950*/ 	.word	0x00016bf0


	//   ....[170]....
        /*0954*/ 	.word	0x00016c00


	//   ....[171]....
        /*0958*/ 	.word	0x00016c10


	//   ....[172]....
        /*095c*/ 	.word	0x00016ca0


	//   ....[173]....
        /*0960*/ 	.word	0x00016d40


	//   ....[174]....
        /*0964*/ 	.word	0x00017110


	//   ....[175]....
        /*0968*/ 	.word	0x00017150


	//   ....[176]....
        /*096c*/ 	.word	0x00017180


	//   ....[177]....
        /*0970*/ 	.word	0x000171a0


	//   ....[178]....
        /*0974*/ 	.word	0x00017270


	//   ....[179]....
        /*0978*/ 	.word	0x00017280


	//   ....[180]....
        /*097c*/ 	.word	0x00017310


	//   ....[181]....
        /*0980*/ 	.word	0x00017320


	//   ....[182]....
        /*0984*/ 	.word	0x00017330


	//   ....[183]....
        /*0988*/ 	.word	0x00017340


	//   ....[184]....
        /*098c*/ 	.word	0x00017b90


	//   ....[185]....
        /*0990*/ 	.word	0x00017bc0


	//   ....[186]....
        /*0994*/ 	.word	0x00017c20


	//   ....[187]....
        /*0998*/ 	.word	0x00017c80


	//   ....[188]....
        /*099c*/ 	.word	0x00017cd0


	//   ....[189]....
        /*09a0*/ 	.word	0x00017d20


	//   ....[190]....
        /*09a4*/ 	.word	0x00017d40


	//   ....[191]....
        /*09a8*/ 	.word	0x00017d80


	//   ....[192]....
        /*09ac*/ 	.word	0x00018760


	//   ....[193]....
        /*09b0*/ 	.word	0x00018770


	//   ....[194]....
        /*09b4*/ 	.word	0x00018780


	//   ....[195]....
        /*09b8*/ 	.word	0x000187c0


	//   ....[196]....
        /*09bc*/ 	.word	0x00018800


	//   ....[197]....
        /*09c0*/ 	.word	0x00018810


	//   ....[198]....
        /*09c4*/ 	.word	0x00018870


	//   ....[199]....
        /*09c8*/ 	.word	0x000188a0


	//   ....[200]....
        /*09cc*/ 	.word	0x000188e0


	//   ....[201]....
        /*09d0*/ 	.word	0x00018940


	//   ....[202]....
        /*09d4*/ 	.word	0x00018d50


	//   ....[203]....
        /*09d8*/ 	.word	0x00018d60


	//   ....[204]....
        /*09dc*/ 	.word	0x00018d70


	//   ....[205]....
        /*09e0*/ 	.word	0x00018d80


	//   ....[206]....
        /*09e4*/ 	.word	0x00018d90


	//   ....[207]....
        /*09e8*/ 	.word	0x00018df0


	//   ....[208]....
        /*09ec*/ 	.word	0x00018e00


	//   ....[209]....
        /*09f0*/ 	.word	0x00018e60


	//   ....[210]....
        /*09f4*/ 	.word	0x00018e90


	//   ....[211]....
        /*09f8*/ 	.word	0x00018ed0


	//   ....[212]....
        /*09fc*/ 	.word	0x0001ad60


	//   ....[213]....
        /*0a00*/ 	.word	0x0001adb0


	//   ....[214]....
        /*0a04*/ 	.word	0x0001ade0


	//   ....[215]....
        /*0a08*/ 	.word	0x0001ae10


	//   ....[216]....
        /*0a0c*/ 	.word	0x0001ae40


	//   ....[217]....
        /*0a10*/ 	.word	0x0001ae50


	//   ....[218]....
        /*0a14*/ 	.word	0x0001ae80


	//   ....[219]....
        /*0a18*/ 	.word	0x0001aed0


	//   ....[220]....
        /*0a1c*/ 	.word	0x0001b030


	//   ....[221]....
        /*0a20*/ 	.word	0x0001b060


	//   ....[222]....
        /*0a24*/ 	.word	0x0001b0a0


	//   ....[223]....
        /*0a28*/ 	.word	0x0001b0d0


	//   ....[224]....
        /*0a2c*/ 	.word	0x0001b100


	//   ....[225]....
        /*0a30*/ 	.word	0x0001b130


	//   ....[226]....
        /*0a34*/ 	.word	0x0001b1d0


	//   ....[227]....
        /*0a38*/ 	.word	0x0001b220


	//   ....[228]....
        /*0a3c*/ 	.word	0x0001b230


	//   ....[229]....
        /*0a40*/ 	.word	0x0001b270


	//   ....[230]....
        /*0a44*/ 	.word	0x0001bd60


	//   ....[231]....
        /*0a48*/ 	.word	0x0001c390


	//   ....[232]....
        /*0a4c*/ 	.word	0x0001c470


	//   ....[233]....
        /*0a50*/ 	.word	0x0001c530


	//   ....[234]....
        /*0a54*/ 	.word	0x0001c6c0


	//   ....[235]....
        /*0a58*/ 	.word	0x0001c750


	//   ....[236]....
        /*0a5c*/ 	.word	0x0001c7b0


	//   ....[237]....
        /*0a60*/ 	.word	0x0001c8b0


	//   ....[238]....
        /*0a64*/ 	.word	0x0001c910


	//   ....[239]....
        /*0a68*/ 	.word	0x0001c9e0


	//   ....[240]....
        /*0a6c*/ 	.word	0x0001caa0


	//   ....[241]....
        /*0a70*/ 	.word	0x0001cb70


	//   ....[242]....
        /*0a74*/ 	.word	0x0001ccf0


	//   ....[243]....
        /*0a78*/ 	.word	0x0001cdb0


	//   ....[244]....
        /*0a7c*/ 	.word	0x0001cf00


	//   ....[245]....
        /*0a80*/ 	.word	0x0001cf50


	//   ....[246]....
        /*0a84*/ 	.word	0x0001d050


	//   ....[247]....
        /*0a88*/ 	.word	0x0001d100


	//   ....[248]....
        /*0a8c*/ 	.word	0x0001d160


	//   ....[249]....
        /*0a90*/ 	.word	0x0001d200


	//   ....[250]....
        /*0a94*/ 	.word	0x0001d2c0


	//   ....[251]....
        /*0a98*/ 	.word	0x0001d390


	//   ....[252]....
        /*0a9c*/ 	.word	0x0001d430


	//   ....[253]....
        /*0aa0*/ 	.word	0x0001d4a0


	//   ....[254]....
        /*0aa4*/ 	.word	0x0001d520


	//   ....[255]....
        /*0aa8*/ 	.word	0x0001d5f0


	//   ....[0]....
        /*0aac*/ 	.word	0x0001d670


	//   ....[1]....
        /*0ab0*/ 	.word	0x0001d740


	//   ....[2]....
        /*0ab4*/ 	.word	0x0001d7c0


	//   ....[3]....
        /*0ab8*/ 	.word	0x0001d880


	//   ....[4]....
        /*0abc*/ 	.word	0x0001d9b0


	//   ....[5]....
        /*0ac0*/ 	.word	0x0001da40


	//   ....[6]....
        /*0ac4*/ 	.word	0x0001daa0


	//   ....[7]....
        /*0ac8*/ 	.word	0x0001db80


	//   ....[8]....
        /*0acc*/ 	.word	0x0001dbe0


	//   ....[9]....
        /*0ad0*/ 	.word	0x0001dcb0


	//   ....[10]....
        /*0ad4*/ 	.word	0x0001dd10


	//   ....[11]....
        /*0ad8*/ 	.word	0x0001dde0


	//   ....[12]....
        /*0adc*/ 	.word	0x0001de40


	//   ....[13]....
        /*0ae0*/ 	.word	0x0001df10


	//   ....[14]....
        /*0ae4*/ 	.word	0x0001e000


	//   ....[15]....
        /*0ae8*/ 	.word	0x0001e090


	//   ....[16]....
        /*0aec*/ 	.word	0x0001e0f0


	//   ....[17]....
        /*0af0*/ 	.word	0x0001e1c0


	//   ....[18]....
        /*0af4*/ 	.word	0x0001e220


	//   ....[19]....
        /*0af8*/ 	.word	0x0001e2f0


	//   ....[20]....
        /*0afc*/ 	.word	0x0001e350


	//   ....[21]....
        /*0b00*/ 	.word	0x0001e420


	//   ....[22]....
        /*0b04*/ 	.word	0x0001e480


	//   ....[23]....
        /*0b08*/ 	.word	0x0001e550


	//   ....[24]....
        /*0b0c*/ 	.word	0x0001e7a0


	//----- nvinfo : EIATTR_REG_RECONFIG
	.align		4
.L_808:
        /*0b10*/ 	.byte	0x01, 0x54
	.zero		2


	//----- nvinfo : EIATTR_SYSCALL_OFFSETS
	.align		4
        /*0b14*/ 	.byte	0x04, 0x46
        /*0b16*/ 	.short	(.L_810 - .L_809)


	//   ....[0]....
.L_809:
        /*0b18*/ 	.word	0x00001e80


	//   ....[1]....
        /*0b1c*/ 	.word	0x00015cc0


	//   ....[2]....
        /*0b20*/ 	.word	0x00015e30


	//   ....[3]....
        /*0b24*/ 	.word	0x00015f80


	//   ....[4]....
        /*0b28*/ 	.word	0x000160c0


	//   ....[5]....
        /*0b2c*/ 	.word	0x000177f0


	//----- nvinfo : EIATTR_MBARRIER_INSTR_OFFSETS
	.align		4
.L_810:
        /*0b30*/ 	.byte	0x04, 0x39
        /*0b32*/ 	.short	(.L_812 - .L_811)


	//   ....[0]....
.L_811:
        /*0b34*/ 	.word	0x00000180
        /*0b38*/ 	.word	0x000000ff
        /*0b3c*/ 	.word	0x00033400
        /*0b40*/ 	.short	0x0100
        /*0b42*/ 	.byte	0x08
	.zero		1


	//   ....[1]....
        /*0b44*/ 	.word	0x00000190
        /*0b48*/ 	.word	0x000000ff
        /*0b4c*/ 	.word	0x00033420
        /*0b50*/ 	.short	0x0100
        /*0b52*/ 	.byte	0x08
	.zero		1


	//   ....[2]....
        /*0b54*/ 	.word	0x00000280
        /*0b58*/ 	.word	0x000000ff
        /*0b5c*/ 	.word	0x00033430
        /*0b60*/ 	.short	0x0100
        /*0b62*/ 	.byte	0x08
	.zero		1


	//   ....[3]....
        /*0b64*/ 	.word	0x00000290
        /*0b68*/ 	.word	0x000000ff
        /*0b6c*/ 	.word	0x00033440
        /*0b70*/ 	.short	0x0100
        /*0b72*/ 	.byte	0x08
	.zero		1


	//   ....[4]....
        /*0b74*/ 	.word	0x000002a0
        /*0b78*/ 	.word	0x000000ff
        /*0b7c*/ 	.word	0x00033438
        /*0b80*/ 	.short	0x0100
        /*0b82*/ 	.byte	0x08
	.zero		1


	//   ....[5]....
        /*0b84*/ 	.word	0x000002b0
        /*0b88*/ 	.word	0x000000ff
        /*0b8c*/ 	.word	0x00033448
        /*0b90*/ 	.short	0x0100
        /*0b92*/ 	.byte	0x08
	.zero		1


	//   ....[6]....
        /*0b94*/ 	.word	0x000003e0
        /*0b98*/ 	.word	0x000000ff
        /*0b9c*/ 	.word	0x00033450
        /*0ba0*/ 	.short	0x0100
        /*0ba2*/ 	.byte	0x08
	.zero		1


	//   ....[7]....
        /*0ba4*/ 	.word	0x000003f0
        /*0ba8*/ 	.word	0x000000ff
        /*0bac*/ 	.word	0x00033460
        /*0bb0*/ 	.short	0x0100
        /*0bb2*/ 	.byte	0x08
	.zero		1


	//   ....[8]....
        /*0bb4*/ 	.word	0x00000400
        /*0bb8*/ 	.word	0x000000ff
        /*0bbc*/ 	.word	0x00033458
        /*0bc0*/ 	.short	0x0100
        /*0bc2*/ 	.byte	0x08
	.zero		1


	//   ....[9]....
        /*0bc4*/ 	.word	0x00000410
        /*0bc8*/ 	.word	0x000000ff
        /*0bcc*/ 	.word	0x00033468
        /*0bd0*/ 	.short	0x0100
        /*0bd2*/ 	.byte	0x08
	.zero		1


	//   ....[10]....
        /*0bd4*/ 	.word	0x00000500
        /*0bd8*/ 	.word	0x000000ff
        /*0bdc*/ 	.word	0x00033470
        /*0be0*/ 	.short	0x0100
        /*0be2*/ 	.byte	0x06
	.zero		1


	//   ....[11]....
        /*0be4*/ 	.word	0x00000510
        /*0be8*/ 	.word	0x000000ff
        /*0bec*/ 	.word	0x00033480
        /*0bf0*/ 	.short	0x0100
        /*0bf2*/ 	.byte	0x06
	.zero		1


	//   ....[12]....
        /*0bf4*/ 	.word	0x00000520
        /*0bf8*/ 	.word	0x000000ff
        /*0bfc*/ 	.word	0x00033478
        /*0c00*/ 	.short	0x0100
        /*0c02*/ 	.byte	0x06
	.zero		1


	//   ....[13]....
        /*0c04*/ 	.word	0x00000530
        /*0c08*/ 	.word	0x000000ff
        /*0c0c*/ 	.word	0x00033488
        /*0c10*/ 	.short	0x0100
        /*0c12*/ 	.byte	0x06
	.zero		1


	//   ....[14]....
        /*0c14*/ 	.word	0x00000660
        /*0c18*/ 	.word	0x000000ff
        /*0c1c*/ 	.word	0x00033490
        /*0c20*/ 	.short	0x0100
        /*0c22*/ 	.byte	0x08
	.zero		1


	//   ....[15]....
        /*0c24*/ 	.word	0x00000670
        /*0c28*/ 	.word	0x000000ff
        /*0c2c*/ 	.word	0x000334a0
        /*0c30*/ 	.short	0x0100
        /*0c32*/ 	.byte	0x08
	.zero		1


	//   ....[16]....
        /*0c34*/ 	.word	0x00000680
        /*0c38*/ 	.word	0x000000ff
        /*0c3c*/ 	.word	0x00033498
        /*0c40*/ 	.short	0x0100
        /*0c42*/ 	.byte	0x08
	.zero		1


	//   ....[17]....
        /*0c44*/ 	.word	0x00000690
        /*0c48*/ 	.word	0x000000ff
        /*0c4c*/ 	.word	0x000334a8
        /*0c50*/ 	.short	0x0100
        /*0c52*/ 	.byte	0x08
	.zero		1


	//   ....[18]....
        /*0c54*/ 	.word	0x000007e0
        /*0c58*/ 	.word	0x000000ff
        /*0c5c*/ 	.word	0x000334b0
        /*0c60*/ 	.short	0x0100
        /*0c62*/ 	.byte	0x08
	.zero		1


	//   ....[19]....
        /*0c64*/ 	.word	0x000007f0
        /*0c68*/ 	.word	0x000000ff
        /*0c6c*/ 	.word	0x000334c0
        /*0c70*/ 	.short	0x0100
        /*0c72*/ 	.byte	0x08
	.zero		1


	//   ....[20]....
        /*0c74*/ 	.word	0x00000800
        /*0c78*/ 	.word	0x000000ff
        /*0c7c*/ 	.word	0x000334b8
        /*0c80*/ 	.short	0x0100
        /*0c82*/ 	.byte	0x08
	.zero		1


	//   ....[21]....
        /*0c84*/ 	.word	0x00000810
        /*0c88*/ 	.word	0x000000ff
        /*0c8c*/ 	.word	0x000334c8
        /*0c90*/ 	.short	0x0100
        /*0c92*/ 	.byte	0x08
	.zero		1


	//   ....[22]....
        /*0c94*/ 	.word	0x000020d0
        /*0c98*/ 	.word	0x000000ff
        /*0c9c*/ 	.word	0x00033400
        /*0ca0*/ 	.short	0x010a
        /*0ca2*/ 	.byte	0x27
	.zero		1


	//   ....[23]....
        /*0ca4*/ 	.word	0x00002190
        /*0ca8*/ 	.word	0x00000002
        /*0cac*/ 	.word	0x00033430
        /*0cb0*/ 	.short	0x010a
        /*0cb2*/ 	.byte	0x3f
	.zero		1


	//   ....[24]....
        /*0cb4*/ 	.word	0x000021d0
        /*0cb8*/ 	.word	0x00000002
        /*0cbc*/ 	.word	0x00033430
        /*0cc0*/ 	.short	0x010a
        /*0cc2*/ 	.byte	0x3f
	.zero		1


	//   ....[25]....
        /*0cc4*/ 	.word	0x000039f0
        /*0cc8*/ 	.word	0x000000ff
        /*0ccc*/ 	.word	0x00000000
        /*0cd0*/ 	.short	0x0101
        /*0cd2*/ 	.byte	0x05
	.zero		1


	//   ....[26]....
        /*0cd4*/ 	.word	0x000064d0
        /*0cd8*/ 	.word	0x000000ff
        /*0cdc*/ 	.word	0x00033430
        /*0ce0*/ 	.short	0x010a
        /*0ce2*/ 	.byte	0x06
	.zero		1


	//   ....[27]....
        /*0ce4*/ 	.word	0x00006510
        /*0ce8*/ 	.word	0x000000ff
        /*0cec*/ 	.word	0x00033430
        /*0cf0*/ 	.short	0x010a
        /*0cf2*/ 	.byte	0x06
	.zero		1


	//   ....[28]....
        /*0cf4*/ 	.word	0x00007160
        /*0cf8*/ 	.word	0x000000ff
        /*0cfc*/ 	.word	0x00033450
        /*0d00*/ 	.short	0x010a
        /*0d02*/ 	.byte	0x06
	.zero		1


	//   ....[29]....
        /*0d04*/ 	.word	0x000071a0
        /*0d08*/ 	.word	0x000000ff
        /*0d0c*/ 	.word	0x00033450
        /*0d10*/ 	.short	0x010a
        /*0d12*/ 	.byte	0x06
	.zero		1


	//   ....[30]....
        /*0d14*/ 	.word	0x00007cb0
        /*0d18*/ 	.word	0x000000ff
        /*0d1c*/ 	.word	0x00000000
        /*0d20*/ 	.short	0x0101
        /*0d22*/ 	.byte	0x06
	.zero		1


	//   ....[31]....
        /*0d24*/ 	.word	0x0000a020
        /*0d28*/ 	.word	0x000000ff
        /*0d2c*/ 	.word	0x00000000
        /*0d30*/ 	.short	0x0101
        /*0d32*/ 	.byte	0x05
	.zero		1


	//   ....[32]....
        /*0d34*/ 	.word	0x0000a980
        /*0d38*/ 	.word	0x000000ff
        /*0d3c*/ 	.word	0x00033430
        /*0d40*/ 	.short	0x010a
        /*0d42*/ 	.byte	0x06
	.zero		1


	//   ....[33]....
        /*0d44*/ 	.word	0x0000a9c0
        /*0d48*/ 	.word	0x000000ff
        /*0d4c*/ 	.word	0x00033430
        /*0d50*/ 	.short	0x010a
        /*0d52*/ 	.byte	0x06
	.zero		1


	//   ....[34]....
        /*0d54*/ 	.word	0x0000b5e0
        /*0d58*/ 	.word	0x000000ff
        /*0d5c*/ 	.word	0x00033450
        /*0d60*/ 	.short	0x010a
        /*0d62*/ 	.byte	0x06
	.zero		1


	//   ....[35]....
        /*0d64*/ 	.word	0x0000b620
        /*0d68*/ 	.word	0x000000ff
        /*0d6c*/ 	.word	0x00033450
        /*0d70*/ 	.short	0x010a
        /*0d72*/ 	.byte	0x06
	.zero		1


	//   ....[36]....
        /*0d74*/ 	.word	0x0000bf80
        /*0d78*/ 	.word	0x000000ff
        /*0d7c*/ 	.word	0x00000000
        /*0d80*/ 	.short	0x0101
        /*0d82*/ 	.byte	0x06
	.zero		1


	//   ....[37]....
        /*0d84*/ 	.word	0x0000d930
        /*0d88*/ 	.word	0x000000ff
        /*0d8c*/ 	.word	0x00000000
        /*0d90*/ 	.short	0x0101
        /*0d92*/ 	.byte	0x05
	.zero		1


	//   ....[38]....
        /*0d94*/ 	.word	0x0000e1b0
        /*0d98*/ 	.word	0x000000ff
        /*0d9c*/ 	.word	0x00033450
        /*0da0*/ 	.short	0x010a
        /*0da2*/ 	.byte	0x05
	.zero		1


	//   ....[39]....
        /*0da4*/ 	.word	0x0000e1f0
        /*0da8*/ 	.word	0x000000ff
        /*0dac*/ 	.word	0x00033450
        /*0db0*/ 	.short	0x010a
        /*0db2*/ 	.byte	0x05
	.zero		1


	//   ....[40]....
        /*0db4*/ 	.word	0x0000e930
        /*0db8*/ 	.word	0x000000ff
        /*0dbc*/ 	.word	0x00000000
        /*0dc0*/ 	.short	0x0101
        /*0dc2*/ 	.byte	0x04
	.zero		1


	//   ....[41]....
        /*0dc4*/ 	.word	0x000117c0
        /*0dc8*/ 	.word	0x000000ff
        /*0dcc*/ 	.word	0x00000000
        /*0dd0*/ 	.short	0x0101
        /*0dd2*/ 	.byte	0x08
	.zero		1


	//   ....[42]....
        /*0dd4*/ 	.word	0x00011e30
        /*0dd8*/ 	.word	0x000000ff
        /*0ddc*/ 	.word	0x00000000
        /*0de0*/ 	.short	0x0101
        /*0de2*/ 	.byte	0x08
	.zero		1


	//   ....[43]....
        /*0de4*/ 	.word	0x00016700
        /*0de8*/ 	.word	0x00000004
        /*0dec*/ 	.word	0x00033480
        /*0df0*/ 	.short	0x010a
        /*0df2*/ 	.byte	0x3f
	.zero		1


	//   ....[44]....
        /*0df4*/ 	.word	0x00016e10
        /*0df8*/ 	.word	0x00000004
        /*0dfc*/ 	.word	0x00033470
        /*0e00*/ 	.short	0x0107
        /*0e02*/ 	.byte	0x3f
	.zero		1


	//   ....[45]....
        /*0e04*/ 	.word	0x00016ec0
        /*0e08*/ 	.word	0x00000004
        /*0e0c*/ 	.word	0x00033470
        /*0e10*/ 	.short	0x0101
        /*0e12*/ 	.byte	0x3f
	.zero		1


	//   ....[46]....
        /*0e14*/ 	.word	0x00016ef0
        /*0e18*/ 	.word	0x00000004
        /*0e1c*/ 	.word	0x00033440
        /*0e20*/ 	.short	0x010a
        /*0e22*/ 	.byte	0x3f
	.zero		1


	//   ....[47]....
        /*0e24*/ 	.word	0x00017540
        /*0e28*/ 	.word	0x00000004
        /*0e2c*/ 	.word	0x00033430
        /*0e30*/ 	.short	0x0107
        /*0e32*/ 	.byte	0x3f
	.zero		1


	//   ....[48]....
        /*0e34*/ 	.word	0x00017600
        /*0e38*/ 	.word	0x00000004
        /*0e3c*/ 	.word	0x00033430
        /*0e40*/ 	.short	0x0101
        /*0e42*/ 	.byte	0x3f
	.zero		1


	//   ....[49]....
        /*0e44*/ 	.word	0x00017e90
        /*0e48*/ 	.word	0x00000012
        /*0e4c*/ 	.word	0x00033400
        /*0e50*/ 	.short	0x0107
        /*0e52*/ 	.byte	0x3f
	.zero		1


	//   ....[50]....
        /*0e54*/ 	.word	0x00017fa0
        /*0e58*/ 	.word	0x00000012
        /*0e5c*/ 	.word	0x00033400
        /*0e60*/ 	.short	0x0101
        /*0e62*/ 	.byte	0x3f
	.zero		1


	//   ....[51]....
        /*0e64*/ 	.word	0x00017fc0
        /*0e68*/ 	.word	0x00000012
        /*0e6c*/ 	.word	0x00033420
        /*0e70*/ 	.short	0x010a
        /*0e72*/ 	.byte	0x3f
	.zero		1


	//   ....[52]....
        /*0e74*/ 	.word	0x000184b0
        /*0e78*/ 	.word	0x00000004
        /*0e7c*/ 	.word	0x00033480
        /*0e80*/ 	.short	0x010a
        /*0e82*/ 	.byte	0x3f
	.zero		1


	//   ....[53]....
        /*0e84*/ 	.word	0x000189e0
        /*0e88*/ 	.word	0x00000004
        /*0e8c*/ 	.word	0x00033470
        /*0e90*/ 	.short	0x0107
        /*0e92*/ 	.byte	0x3f
	.zero		1


	//   ....[54]....
        /*0e94*/ 	.word	0x00018a90
        /*0e98*/ 	.word	0x00000004
        /*0e9c*/ 	.word	0x00033470
        /*0ea0*/ 	.short	0x0101
        /*0ea2*/ 	.byte	0x3f
	.zero		1


	//   ....[55]....
        /*0ea4*/ 	.word	0x00018ac0
        /*0ea8*/ 	.word	0x00000004
        /*0eac*/ 	.word	0x00033440
        /*0eb0*/ 	.short	0x010a
        /*0eb2*/ 	.byte	0x3f
	.zero		1


	//   ....[56]....
        /*0eb4*/ 	.word	0x00018fc0
        /*0eb8*/ 	.word	0x00000004
        /*0ebc*/ 	.word	0x00033430
        /*0ec0*/ 	.short	0x0107
        /*0ec2*/ 	.byte	0x3f
	.zero		1


	//   ....[57]....
        /*0ec4*/ 	.word	0x00019080
        /*0ec8*/ 	.word	0x00000004
        /*0ecc*/ 	.word	0x00033430
        /*0ed0*/ 	.short	0x0101
        /*0ed2*/ 	.byte	0x3f
	.zero		1


	//   ....[58]....
        /*0ed4*/ 	.word	0x00019100
        /*0ed8*/ 	.word	0x00000002
        /*0edc*/ 	.word	0x00033470
        /*0ee0*/ 	.short	0x010a
        /*0ee2*/ 	.byte	0x3f
	.zero		1


	//   ....[59]....
        /*0ee4*/ 	.word	0x00019180
        /*0ee8*/ 	.word	0x00000002
        /*0eec*/ 	.word	0x00033460
        /*0ef0*/ 	.short	0x010a
        /*0ef2*/ 	.byte	0x3f
	.zero		1


	//   ....[60]....
        /*0ef4*/ 	.word	0x00019c80
        /*0ef8*/ 	.word	0x00000002
        /*0efc*/ 	.word	0x00033450
        /*0f00*/ 	.short	0x0101
        /*0f02*/ 	.byte	0x3f
	.zero		1


	//   ....[61]....
        /*0f04*/ 	.word	0x00019d10
        /*0f08*/ 	.word	0x00000002
        /*0f0c*/ 	.word	0x00000000
        /*0f10*/ 	.short	0x0101
        /*0f12*/ 	.byte	0x3f
	.zero		1


	//   ....[62]....
        /*0f14*/ 	.word	0x00019ee0
        /*0f18*/ 	.word	0x00000000
        /*0f1c*/ 	.word	0x00033470
        /*0f20*/ 	.short	0x010a
        /*0f22*/ 	.byte	0x3f
	.zero		1


	//   ....[63]....
        /*0f24*/ 	.word	0x00019f50
        /*0f28*/ 	.word	0x00000000
        /*0f2c*/ 	.word	0x00033460
        /*0f30*/ 	.short	0x010a
        /*0f32*/ 	.byte	0x3f
	.zero		1


	//   ....[64]....
        /*0f34*/ 	.word	0x0001aa60
        /*0f38*/ 	.word	0x00000000
        /*0f3c*/ 	.word	0x00033450
        /*0f40*/ 	.short	0x0101
        /*0f42*/ 	.byte	0x3f
	.zero		1


	//   ....[65]....
        /*0f44*/ 	.word	0x0001ab20
        /*0f48*/ 	.word	0x00000000
        /*0f4c*/ 	.word	0x00000000
        /*0f50*/ 	.short	0x0101
        /*0f52*/ 	.byte	0x3f
	.zero		1


	//   ....[66]....
        /*0f54*/ 	.word	0x0001bce0
        /*0f58*/ 	.word	0x00000004
        /*0f5c*/ 	.word	0x00033420
        /*0f60*/ 	.short	0x010a
        /*0f62*/ 	.byte	0x3f
	.zero		1


	//   ....[67]....
        /*0f64*/ 	.word	0x0001be80
        /*0f68*/ 	.word	0x00000005
        /*0f6c*/ 	.word	0x00033440
        /*0f70*/ 	.short	0x010a
        /*0f72*/ 	.byte	0x3f
	.zero		1


	//   ....[68]....
        /*0f74*/ 	.word	0x0001bf20
        /*0f78*/ 	.word	0x0000001f
        /*0f7c*/ 	.word	0x00033440
        /*0f80*/ 	.short	0x010a
        /*0f82*/ 	.byte	0x3f
	.zero		1


	//   ....[69]....
        /*0f84*/ 	.word	0x0001bf60
        /*0f88*/ 	.word	0x00000005
        /*0f8c*/ 	.word	0x00033460
        /*0f90*/ 	.short	0x010a
        /*0f92*/ 	.byte	0x3f
	.zero		1


	//   ....[70]....
        /*0f94*/ 	.word	0x0001bfa0
        /*0f98*/ 	.word	0x0000001f
        /*0f9c*/ 	.word	0x00033460
        /*0fa0*/ 	.short	0x010a
        /*0fa2*/ 	.byte	0x3f
	.zero		1


	//   ....[71]....
        /*0fa4*/ 	.word	0x0001bfe0
        /*0fa8*/ 	.word	0x00000005
        /*0fac*/ 	.word	0x00033480
        /*0fb0*/ 	.short	0x010a
        /*0fb2*/ 	.byte	0x3f
	.zero		1


	//   ....[72]....
        /*0fb4*/ 	.word	0x0001c020
        /*0fb8*/ 	.word	0x0000001f
        /*0fbc*/ 	.word	0x00033480
        /*0fc0*/ 	.short	0x010a
        /*0fc2*/ 	.byte	0x3f
	.zero		1


	//   ....[73]....
        /*0fc4*/ 	.word	0x0001c090
        /*0fc8*/ 	.word	0x00000003
        /*0fcc*/ 	.word	0x00033400
        /*0fd0*/ 	.short	0x010a
        /*0fd2*/ 	.byte	0x3f
	.zero		1


	//   ....[74]....
        /*0fd4*/ 	.word	0x0001c0e0
        /*0fd8*/ 	.word	0x00000002
        /*0fdc*/ 	.word	0x00033430
        /*0fe0*/ 	.short	0x010a
        /*0fe2*/ 	.byte	0x3f
	.zero		1


	//   ....[75]....
        /*0fe4*/ 	.word	0x0001c140
        /*0fe8*/ 	.word	0x00000007
        /*0fec*/ 	.word	0x00033430
        /*0ff0*/ 	.short	0x010a
        /*0ff2*/ 	.byte	0x3f
	.zero		1


	//   ....[76]....
        /*0ff4*/ 	.word	0x0001c1a0
        /*0ff8*/ 	.word	0x00000007
        /*0ffc*/ 	.word	0x00033450
        /*1000*/ 	.short	0x010a
        /*1002*/ 	.byte	0x3f
	.zero		1


	//   ....[77]....
        /*1004*/ 	.word	0x0001c200
        /*1008*/ 	.word	0x00000007
        /*100c*/ 	.word	0x00033430
        /*1010*/ 	.short	0x010a
        /*1012*/ 	.byte	0x3f
	.zero		1


	//   ....[78]....
        /*1014*/ 	.word	0x0001c260
        /*1018*/ 	.word	0x00000007
        /*101c*/ 	.word	0x00033450
        /*1020*/ 	.short	0x010a
        /*1022*/ 	.byte	0x3f
	.zero		1


	//   ....[79]....
        /*1024*/ 	.word	0x0001c2c0
        /*1028*/ 	.word	0x00000005
        /*102c*/ 	.word	0x00033450
        /*1030*/ 	.short	0x010a
        /*1032*/ 	.byte	0x3f
	.zero		1


	//   ....[80]....
        /*1034*/ 	.word	0x0001c3c0
        /*1038*/ 	.word	0x00000004
        /*103c*/ 	.word	0x00033480
        /*1040*/ 	.short	0x010a
        /*1042*/ 	.byte	0x3f
	.zero		1


	//   ....[81]....
        /*1044*/ 	.word	0x0001cc40
        /*1048*/ 	.word	0x00000004
        /*104c*/ 	.word	0x00033440
        /*1050*/ 	.short	0x010a
        /*1052*/ 	.byte	0x3f
	.zero		1


	//   ....[82]....
        /*1054*/ 	.word	0x0001d8b0
        /*1058*/ 	.word	0x00000012
        /*105c*/ 	.word	0x00033420
        /*1060*/ 	.short	0x010a
        /*1062*/ 	.byte	0x3f
	.zero		1


	//   ....[83]....
        /*1064*/ 	.word	0x0001d900
        /*1068*/ 	.word	0x00000004
        /*106c*/ 	.word	0x00033480
        /*1070*/ 	.short	0x010a
        /*1072*/ 	.byte	0x3f
	.zero		1


	//   ....[84]....
        /*1074*/ 	.word	0x0001df50
        /*1078*/ 	.word	0x00000004
        /*107c*/ 	.word	0x00033440
        /*1080*/ 	.short	0x010a
        /*1082*/ 	.byte	0x3f
	.zero		1


	//   ....[85]....
        /*1084*/ 	.word	0x0001e580
        /*1088*/ 	.word	0x00000002
        /*108c*/ 	.word	0x00033470
        /*1090*/ 	.short	0x010a
        /*1092*/ 	.byte	0x3f
	.zero		1


	//   ....[86]....
        /*1094*/ 	.word	0x0001e5d0
        /*1098*/ 	.word	0x00000002
        /*109c*/ 	.word	0x00033460
        /*10a0*/ 	.short	0x010a
        /*10a2*/ 	.byte	0x3f
	.zero		1


	//   ....[87]....
        /*10a4*/ 	.word	0x0001e620
        /*10a8*/ 	.word	0x00000000
        /*10ac*/ 	.word	0x00033470
        /*10b0*/ 	.short	0x010a
        /*10b2*/ 	.byte	0x3f
	.zero		1


	//   ....[88]....
        /*10b4*/ 	.word	0x0001e670
        /*10b8*/ 	.word	0x00000000
        /*10bc*/ 	.word	0x00033460
        /*10c0*/ 	.short	0x010a
        /*10c2*/ 	.byte	0x3f
	.zero		1


	//   ....[89]....
        /*10c4*/ 	.word	0x0001e6c0
        /*10c8*/ 	.word	0x00000004
        /*10cc*/ 	.word	0x00033420
        /*10d0*/ 	.short	0x010a
        /*10d2*/ 	.byte	0x3f
	.zero		1


	//   ....[90]....
        /*10d4*/ 	.word	0x0001e860
        /*10d8*/ 	.word	0x00000005
        /*10dc*/ 	.word	0x00033440
        /*10e0*/ 	.short	0x010a
        /*10e2*/ 	.byte	0x3f
	.zero		1


	//   ....[91]....
        /*10e4*/ 	.word	0x0001e8b0
        /*10e8*/ 	.word	0x0000001f
        /*10ec*/ 	.word	0x00033440
        /*10f0*/ 	.short	0x010a
        /*10f2*/ 	.byte	0x3f
	.zero		1


	//   ....[92]....
        /*10f4*/ 	.word	0x0001e900
        /*10f8*/ 	.word	0x00000005
        /*10fc*/ 	.word	0x00033460
        /*1100*/ 	.short	0x010a
        /*1102*/ 	.byte	0x3f
	.zero		1


	//   ....[93]....
        /*1104*/ 	.word	0x0001e950
        /*1108*/ 	.word	0x0000001f
        /*110c*/ 	.word	0x00033460
        /*1110*/ 	.short	0x010a
        /*1112*/ 	.byte	0x3f
	.zero		1


	//   ....[94]....
        /*1114*/ 	.word	0x0001e9a0
        /*1118*/ 	.word	0x00000005
        /*111c*/ 	.word	0x00033480
        /*1120*/ 	.short	0x010a
        /*1122*/ 	.byte	0x3f
	.zero		1


	//----- nvinfo : EIATTR_NUM_MBARRIERS
	.align		4
.L_812:
        /*1124*/ 	.byte	0x03, 0x38
        /*1126*/ 	.short	0x0016


	//----- nvinfo : EIATTR_EXIT_INSTR_OFFSETS
	.align		4
        /*1128*/ 	.byte	0x04, 0x1c
        /*112a*/ 	.short	(.L_814 - .L_813)


	//   ....[0]....
.L_813:
        /*112c*/ 	.word	0x000009e0


	//   ....[1]....
        /*1130*/ 	.word	0x00013df0


	//   ....[2]....
        /*1134*/ 	.word	0x0001c070


	//----- nvinfo : EIATTR_MAX_THREADS
	.align		4
.L_814:
        /*1138*/ 	.byte	0x04, 0x05
        /*113a*/ 	.short	(.L_816 - .L_815)
.L_815:
        /*113c*/ 	.word	0x00000180
        /*1140*/ 	.word	0x00000001
        /*1144*/ 	.word	0x00000001


	//----- nvinfo : EIATTR_CRS_STACK_SIZE
	.align		4
.L_816:
        /*1148*/ 	.byte	0x04, 0x1e
        /*114a*/ 	.short	(.L_818 - .L_817)
.L_817:
        /*114c*/ 	.word	0x00000000


	//----- nvinfo : EIATTR_CBANK_PARAM_SIZE
	.align		4
.L_818:
        /*1150*/ 	.byte	0x03, 0x19
        /*1152*/ 	.short	0x0af0


	//----- nvinfo : EIATTR_PARAM_CBANK
	.align		4
        /*1154*/ 	.byte	0x04, 0x0a
        /*1156*/ 	.short	(.L_820 - .L_819)
	.align		4
.L_819:
        /*1158*/ 	.word	index@(.nv.constant0._ZN7cutlass13device_kernelIN5flash11enable_sm90INS1_16FlashAttnFwdSm90INS1_25CollectiveMainloopFwdSm90ILi2EN4cute5tupleIJNS5_1CILi1EEES8_S8_EEENS6_IJNS7_ILi128EEENS7_ILi160EEENS7_ILi192EEEEEELi192ENS_12float_e4m3_tEfNS_4arch4Sm90ELb1ELb0ELb1ELb1ELb1ELb0ELb0ELb1ELb1ELb1ELb1ELb0EEENS1_21CollectiveEpilogueFwdINS6_IJSA_SC_SB_EEES9_NS_10bfloat16_tESG_Li256ELb1ELb1ELb1ELb1EEENS1_36VarlenDynamicPersistentTileSchedulerILi128ELi160ELi256ELi128ELb1ELb1ELb1ELb1ELb1ELb1EEEEEEEEEvNT_6ParamsE)
        /*115c*/ 	.short	0x0210
        /*115e*/ 	.short	0x0af0


	//----- nvinfo : EIATTR_SW_WAR
	.align		4
.L_820:
        /*1160*/ 	.byte	0x04, 0x36
        /*1162*/ 	.short	(.L_822 - .L_821)
.L_821:
        /*1164*/ 	.word	0x00000008
.L_822:


//--------------------- .nv.info._ZN7cutlass13device_kernelIN5flash11enable_sm90INS1_16FlashAttnFwdSm90INS1_25CollectiveMainloopFwdSm90ILi2EN4cute5tupleIJNS5_1CILi1EEES8_S8_EEENS6_IJNS7_ILi128EEENS7_ILi160EEENS7_ILi192EEEEEELi192ENS_12float_e4m3_tEfNS_4arch4Sm90ELb1ELb0ELb1ELb1ELb1ELb1ELb0ELb1ELb1ELb1ELb1ELb0EEENS1_21CollectiveEpilogueFwdINS6_IJSA_SC_SB_EEES9_NS_10bfloat16_tESG_Li256ELb1ELb1ELb1ELb1EEENS1_36VarlenDynamicPersistentTileSchedulerILi128ELi160ELi256ELi128ELb1ELb1ELb1ELb1ELb1ELb1EEEEEEEEEvNT_6ParamsE --------------------------
	.section	.nv.info._ZN7cutlass13device_kernelIN5flash11enable_sm90INS1_16FlashAttnFwdSm90INS1_25CollectiveMainloopFwdSm90ILi2EN4cute5tupleIJNS5_1CILi1EEES8_S8_EEENS6_IJNS7_ILi128EEENS7_ILi160EEENS7_ILi192EEEEEELi192ENS_12float_e4m3_tEfNS_4arch4Sm90ELb1ELb0ELb1ELb1ELb1ELb1ELb0ELb1ELb1ELb1ELb1ELb0EEENS1_21CollectiveEpilogueFwdINS6_IJSA_SC_SB_EEES9_NS_10bfloat16_tESG_Li256ELb1ELb1ELb1ELb1EEENS1_36VarlenDynamicPersistentTileSchedulerILi128ELi160ELi256ELi128ELb1ELb1ELb1ELb1ELb1ELb1EEEEEEEEEvNT_6ParamsE,"",@"SHT_CUDA_INFO"
	.sectionflags	@""
	.align	4


	//----- nvinfo : EIATTR_CUDA_API_VERSION
	.align		4
        /*0000*/ 	.byte	0x04, 0x37
        /*0002*/ 	.short	(.L_824 - .L_823)
.L_823:
        /*0004*/ 	.word	0x00000082


	//----- nvinfo : EIATTR_KPARAM_INFO
	.align		4
.L_824:
        /*0008*/ 	.byte	0x04, 0x17
        /*000a*/ 	.short	(.L_826 - .L_825)
.L_825:
        /*000c*/ 	.word	0x00000000
        /*0010*/ 	.short	0x0000
        /*0012*/ 	.short	0x0070
        /*0014*/ 	.byte	0x00, 0xf0, 0x01, 0x2a


	//----- nvinfo : EIATTR_SPARSE_MMA_MASK
	.align		4
.L_826:
        /*0018*/ 	.byte	0x03, 0x50
        /*001a*/ 	.short	0x0000


	//----- nvinfo : EIATTR_MAXREG_COUNT
	.align		4
        /*001c*/ 	.byte	0x03, 0x1b
        /*001e*/ 	.short	0x00a8


	//----- nvinfo : EIATTR_NUM_BARRIERS
	.align		4
        /*0020*/ 	.byte	0x02, 0x4c
        /*0022*/ 	.byte	0x10
	.zero		1


	//----- nvinfo : EIATTR_EXTERNS
	.align		4
        /*0024*/ 	.byte	0x04, 0x0f
        /*0026*/ 	.short	(.L_828 - .L_827)


	//   ....[0]....
	.align		4
.L_827:
        /*0028*/ 	.word	index@(__assertfail)


	//----- nvinfo : EIATTR_ANNOTATIONS
	.align		4
.L_828:
        /*002c*/ 	.byte	0x04, 0x55
        /*002e*/ 	.short	(.L_830 - .L_829)


	//   ....[0]....
.L_829:
        /* <DEDUP_REMOVED lines=183> */


	//----- nvinfo : EIATTR_MERCURY_ISA_VERSION
	.align		4
.L_830:
        /*0b88*/ 	.byte	0x03, 0x5f
        /*0b8a*/ 	.short	0x0101


	//----- nvinfo : EIATTR_UNUSED_LOAD_BYTE_OFFSET
	.align		4
        /*0b8c*/ 	.byte	0x04, 0x44
        /*0b8e*/ 	.short	(.L_832 - .L_831)


	//   ....[0]....
.L_831:
        /*0b90*/ 	.word	0x00000a90
        /*0b94*/ 	.word	0x0000fff0


	//   ....[1]....
        /*0b98*/ 	.word	0x00027350
        /*0b9c*/ 	.word	0x0000fff0


	//----- nvinfo : EIATTR_INT_WARP_WIDE_INSTR_OFFSETS
	.align		4
.L_832:
        /*0ba0*/ 	.byte	0x04, 0x31
        /*0ba2*/ 	.short	(.L_834 - .L_833)


	//   ....[0]....
.L_833:
        /*0ba4*/ 	.word	0x00000130


	//   ....[1]....
        /*0ba8*/ 	.word	0x00000170


	//   ....[2]....
        /*0bac*/ 	.word	0x000001e0


	//   ....[3]....
        /*0bb0*/ 	.word	0x000303e0


	//   ....[4]....
        /*0bb4*/ 	.word	0x00030470


	//   ....[5]....
        /*0bb8*/ 	.word	0x00034ab0


	//   ....[6]....
        /*0bbc*/ 	.word	0x00034b40


	//----- nvinfo : EIATTR_COOP_GROUP_MASK_REGIDS
	.align		4
.L_834:
        /*0bc0*/ 	.byte	0x04, 0x29
        /*0bc2*/ 	.short	(.L_836 - .L_835)


	//   ....[0]....
.L_835:
        /*0bc4*/ 	.word	0xffffffff


	//   ....[1]....
        /*0bc8*/ 	.word	0xffffffff


	//   ....[2]....
        /*0bcc*/ 	.word	0xffffffff


	//   ....[3]....
        /*0bd0*/ 	.word	0xffffffff


	//   ....[4]....
        /*0bd4*/ 	.word	0xffffffff


	//   ....[5]....
        /*0bd8*/ 	.word	0xffffffff


	//   ....[6]....
        /*0bdc*/ 	.word	0xffffffff


	//   ....[7]....
        /*0be0*/ 	.word	0xffffffff


	//   ....[8]....
        /*0be4*/ 	.word	0xffffffff


	//   ....[9]....
        /*0be8*/ 	.word	0xffffffff


	//   ....[10]....
        /*0bec*/ 	.word	0xffffffff


	//   ....[11]....
        /*0bf0*/ 	.word	0xffffffff


	//   ....[12]....
        /*0bf4*/ 	.word	0xffffffff


	//   ....[13]....
        /*0bf8*/ 	.word	0xffffffff


	//   ....[14]....
        /*0bfc*/ 	.word	0xffffffff


	//   ....[15]....
        /*0c00*/ 	.word	0xffffffff


	//   ....[16]....
        /*0c04*/ 	.word	0xffffffff


	//   ....[17]....
        /*0c08*/ 	.word	0xffffffff


	//   ....[18]....
        /*0c0c*/ 	.word	0xffffffff


	//   ....[19]....
        /*0c10*/ 	.word	0xffffffff


	//   ....[20]....
        /*0c14*/ 	.word	0xffffffff


	//   ....[21]....
        /*0c18*/ 	.word	0xffffffff


	//   ....[22]....
        /*0c1c*/ 	.word	0xffffffff


	//   ....[23]....
        /*0c20*/ 	.word	0xffffffff


	//   ....[24]....
        /*0c24*/ 	.word	0xffffffff


	//   ....[25]....
        /*0c28*/ 	.word	0xffffffff


	//   ....[26]....
        /*0c2c*/ 	.word	0xffffffff


	//   ....[27]....
        /*0c30*/ 	.word	0xffffffff


	//   ....[28]....
        /*0c34*/ 	.word	0xffffffff


	//   ....[29]....
        /*0c38*/ 	.word	0xffffffff


	//   ....[30]....
        /*0c3c*/ 	.word	0xffffffff


	//   ....[31]....
        /*0c40*/ 	.word	0xffffffff


	//   ....[32]....
        /*0c44*/ 	.word	0xffffffff


	//   ....[33]....
        /*0c48*/ 	.word	0xffffffff


	//   ....[34]....
        /*0c4c*/ 	.word	0xffffffff


	//   ....[35]....
        /*0c50*/ 	.word	0xffffffff


	//   ....[36]....
        /*0c54*/ 	.word	0xffffffff


	//   ....[37]....
        /*0c58*/ 	.word	0xffffffff


	//   ....[38]....
        /*0c5c*/ 	.word	0xffffffff


	//   ....[39]....
        /*0c60*/ 	.word	0xffffffff


	//   ....[40]....
        /*0c64*/ 	.word	0xffffffff


	//   ....[41]....
        /*0c68*/ 	.word	0xffffffff


	//   ....[42]....
        /*0c6c*/ 	.word	0xffffffff


	//   ....[43]....
        /*0c70*/ 	.word	0xffffffff


	//   ....[44]....
        /*0c74*/ 	.word	0xffffffff


	//   ....[45]....
        /*0c78*/ 	.word	0xffffffff


	//   ....[46]....
        /*0c7c*/ 	.word	0xffffffff


	//   ....[47]....
        /*0c80*/ 	.word	0xffffffff


	//   ....[48]....
        /*0c84*/ 	.word	0xffffffff


	//   ....[49]....
        /*0c88*/ 	.word	0xffffffff


	//   ....[50]....
        /*0c8c*/ 	.word	0xffffffff


	//   ....[51]....
        /*0c90*/ 	.word	0xffffffff


	//   ....[52]....
        /*0c94*/ 	.word	0xffffffff


	//   ....[53]....
        /*0c98*/ 	.word	0xffffffff


	//   ....[54]....
        /*0c9c*/ 	.word	0xffffffff


	//   ....[55]....
        /*0ca0*/ 	.word	0xffffffff


	//   ....[56]....
        /*0ca4*/ 	.word	0xffffffff


	//   ....[57]....
        /*0ca8*/ 	.word	0xffffffff


	//   ....[58]....
        /*0cac*/ 	.word	0xffffffff


	//   ....[59]....
        /*0cb0*/ 	.word	0xffffffff


	//   ....[60]....
        /*0cb4*/ 	.word	0xffffffff


	//   ....[61]....
        /*0cb8*/ 	.word	0xffffffff


	//   ....[62]....
        /*0cbc*/ 	.word	0xffffffff


	//   ....[63]....
        /*0cc0*/ 	.word	0xffffffff


	//   ....[64]....
        /*0cc4*/ 	.word	0xffffffff


	//   ....[65]....
        /*0cc8*/ 	.word	0xffffffff


	//   ....[66]....
        /*0ccc*/ 	.word	0xffffffff


	//   ....[67]....
        /*0cd0*/ 	.word	0xffffffff


	//   ....[68]....
        /*0cd4*/ 	.word	0xffffffff


	//   ....[69]....
        /*0cd8*/ 	.word	0xffffffff


	//   ....[70]....
        /*0cdc*/ 	.word	0xffffffff


	//   ....[71]....
        /*0ce0*/ 	.word	0xffffffff


	//   ....[72]....
        /*0ce4*/ 	.word	0xffffffff


	//   ....[73]....
        /*0ce8*/ 	.word	0xffffffff


	//   ....[74]....
        /*0cec*/ 	.word	0xffffffff


	//   ....[75]....
        /*0cf0*/ 	.word	0xffffffff


	//   ....[76]....
        /*0cf4*/ 	.word	0xffffffff


	//   ....[77]....
        /*0cf8*/ 	.word	0xffffffff


	//   ....[78]....
        /*0cfc*/ 	.word	0xffffffff


	//   ....[79]....
        /*0d00*/ 	.word	0xffffffff


	//   ....[80]....
        /*0d04*/ 	.word	0xffffffff


	//   ....[81]....
        /*0d08*/ 	.word	0xffffffff


	//   ....[82]....
        /*0d0c*/ 	.word	0xffffffff


	//   ....[83]....
        /*0d10*/ 	.word	0xffffffff


	//   ....[84]....
        /*0d14*/ 	.word	0xffffffff


	//   ....[85]....
        /*0d18*/ 	.word	0xffffffff


	//   ....[86]....
        /*0d1c*/ 	.word	0xffffffff


	//   ....[87]....
        /*0d20*/ 	.word	0xffffffff


	//   ....[88]....
        /*0d24*/ 	.word	0xffffffff


	//   ....[89]....
        /*0d28*/ 	.word	0xffffffff


	//   ....[90]....
        /*0d2c*/ 	.word	0xffffffff


	//   ....[91]....
        /*0d30*/ 	.word	0xffffffff


	//   ....[92]....
        /*0d34*/ 	.word	0xffffffff


	//   ....[93]....
        /*0d38*/ 	.word	0xffffffff


	//   ....[94]....
        /*0d3c*/ 	.word	0xffffffff


	//   ....[95]....
        /*0d40*/ 	.word	0xffffffff


	//   ....[96]....
        /*0d44*/ 	.word	0xffffffff


	//   ....[97]....
        /*0d48*/ 	.word	0xffffffff


	//   ....[98]....
        /*0d4c*/ 	.word	0xffffffff


	//   ....[99]....
        /*0d50*/ 	.word	0xffffffff


	//   ....[100]....
        /*0d54*/ 	.word	0xffffffff


	//   ....[101]....
        /*0d58*/ 	.word	0xffffffff


	//   ....[102]....
        /*0d5c*/ 	.word	0xffffffff


	//   ....[103]....
        /*0d60*/ 	.word	0xffffffff


	//   ....[104]....
        /*0d64*/ 	.word	0xffffffff


	//   ....[105]....
        /*0d68*/ 	.word	0xffffffff


	//   ....[106]....
        /*0d6c*/ 	.word	0xffffffff


	//   ....[107]....
        /*0d70*/ 	.word	0xffffffff


	//   ....[108]....
        /*0d74*/ 	.word	0xffffffff


	//   ....[109]....
        /*0d78*/ 	.word	0xffffffff


	//   ....[110]....
        /*0d7c*/ 	.word	0xffffffff


	//   ....[111]....
        /*0d80*/ 	.word	0xffffffff


	//   ....[112]....
        /*0d84*/ 	.word	0xffffffff


	//   ....[113]....
        /*0d88*/ 	.word	0xffffffff


	//   ....[114]....
        /*0d8c*/ 	.word	0xffffffff


	//   ....[115]....
        /*0d90*/ 	.word	0xffffffff


	//   ....[116]....
        /*0d94*/ 	.word	0xffffffff


	//   ....[117]....
        /*0d98*/ 	.word	0xffffffff


	//   ....[118]....
        /*0d9c*/ 	.word	0xffffffff


	//   ....[119]....
        /*0da0*/ 	.word	0xffffffff


	//   ....[120]....
        /*0da4*/ 	.word	0xffffffff


	//   ....[121]....
        /*0da8*/ 	.word	0xffffffff


	//   ....[122]....
        /*0dac*/ 	.word	0xffffffff


	//   ....[123]....
        /*0db0*/ 	.word	0xffffffff


	//   ....[124]....
        /*0db4*/ 	.word	0xffffffff


	//   ....[125]....
        /*0db8*/ 	.word	0xffffffff


	//   ....[126]....
        /*0dbc*/ 	.word	0xffffffff


	//   ....[127]....
        /*0dc0*/ 	.word	0xffffffff


	//   ....[128]....
        /*0dc4*/ 	.word	0xffffffff


	//   ....[129]....
        /*0dc8*/ 	.word	0xffffffff


	//   ....[130]....
        /*0dcc*/ 	.word	0xffffffff


	//   ....[131]....
        /*0dd0*/ 	.word	0xffffffff


	//   ....[132]....
        /*0dd4*/ 	.word	0xffffffff


	//   ....[133]....
        /*0dd8*/ 	.word	0xffffffff


	//   ....[134]....
        /*0ddc*/ 	.word	0xffffffff


	//   ....[135]....
        /*0de0*/ 	.word	0xffffffff


	//   ....[136]....
        /*0de4*/ 	.word	0xffffffff


	//   ....[137]....
        /*0de8*/ 	.word	0xffffffff


	//   ....[138]....
        /*0dec*/ 	.word	0xffffffff


	//   ....[139]....
        /*0df0*/ 	.word	0xffffffff


	//   ....[140]....
        /*0df4*/ 	.word	0xffffffff


	//   ....[141]....
        /*0df8*/ 	.word	0xffffffff


	//   ....[142]....
        /*0dfc*/ 	.word	0xffffffff


	//   ....[143]....
        /*0e00*/ 	.word	0xffffffff


	//   ....[144]....
        /*0e04*/ 	.word	0xffffffff


	//   ....[145]....
        /*0e08*/ 	.word	0xffffffff


	//   ....[146]....
        /*0e0c*/ 	.word	0xffffffff


	//   ....[147]....
        /*0e10*/ 	.word	0xffffffff


	//   ....[148]....
        /*0e14*/ 	.word	0xffffffff


	//   ....[149]....
        /*0e18*/ 	.word	0xffffffff


	//   ....[150]....
        /*0e1c*/ 	.word	0xffffffff


	//   ....[151]....
        /*0e20*/ 	.word	0xffffffff


	//   ....[152]....
        /*0e24*/ 	.word	0xffffffff


	//   ....[153]....
        /*0e28*/ 	.word	0xffffffff


	//   ....[154]....
        /*0e2c*/ 	.word	0xffffffff


	//   ....[155]....
        /*0e30*/ 	.word	0xffffffff


	//   ....[156]....
        /*0e34*/ 	.word	0xffffffff


	//   ....[157]....
        /*0e38*/ 	.word	0xffffffff


	//   ....[158]....
        /*0e3c*/ 	.word	0xffffffff


	//   ....[159]....
        /*0e40*/ 	.word	0xffffffff


	//   ....[160]....
        /*0e44*/ 	.word	0xffffffff


	//   ....[161]....
        /*0e48*/ 	.word	0xffffffff


	//   ....[162]....
        /*0e4c*/ 	.word	0xffffffff


	//   ....[163]....
        /*0e50*/ 	.word	0xffffffff


	//   ....[164]....
        /*0e54*/ 	.word	0xffffffff


	//   ....[165]....
        /*0e58*/ 	.word	0xffffffff


	//   ....[166]....
        /*0e5c*/ 	.word	0xffffffff


	//   ....[167]....
        /*0e60*/ 	.word	0xffffffff


	//   ....[168]....
        /*0e64*/ 	.word	0xffffffff


	//   ....[169]....
        /*0e68*/ 	.word	0xffffffff


	//   ....[170]....
        /*0e6c*/ 	.word	0xffffffff


	//   ....[171]....
        /*0e70*/ 	.word	0xffffffff


	//   ....[172]....
        /*0e74*/ 	.word	0xffffffff


	//   ....[173]....
        /*0e78*/ 	.word	0xffffffff


	//   ....[174]....
        /*0e7c*/ 	.word	0xffffffff


	//   ....[175]....
        /*0e80*/ 	.word	0xffffffff


	//   ....[176]....
        /*0e84*/ 	.word	0xffffffff


	//   ....[177]....
        /*0e88*/ 	.word	0xffffffff


	//   ....[178]....
        /*0e8c*/ 	.word	0xffffffff


	//   ....[179]....
        /*0e90*/ 	.word	0xffffffff


	//   ....[180]....
        /*0e94*/ 	.word	0xffffffff


	//   ....[181]....
        /*0e98*/ 	.word	0xffffffff


	//   ....[182]....
        /*0e9c*/ 	.word	0xffffffff


	//   ....[183]....
        /*0ea0*/ 	.word	0xffffffff


	//   ....[184]....
        /*0ea4*/ 	.word	0xffffffff


	//   ....[185]....
        /*0ea8*/ 	.word	0xffffffff


	//   ....[186]....
        /*0eac*/ 	.word	0xffffffff


	//   ....[187]....
        /*0eb0*/ 	.word	0xffffffff


	//   ....[188]....
        /*0eb4*/ 	.word	0xffffffff


	//   ....[189]....
        /*0eb8*/ 	.word	0xffffffff


	//   ....[190]....
        /*0ebc*/ 	.word	0xffffffff


	//   ....[191]....
        /*0ec0*/ 	.word	0xffffffff


	//   ....[192]....
        /*0ec4*/ 	.word	0xffffffff


	//   ....[193]....
        /*0ec8*/ 	.word	0xffffffff


	//   ....[194]....
        /*0ecc*/ 	.word	0xffffffff


	//   ....[195]....
        /*0ed0*/ 	.word	0xffffffff


	//   ....[196]....
        /*0ed4*/ 	.word	0xffffffff


	//   ....[197]....
        /*0ed8*/ 	.word	0xffffffff


	//   ....[198]....
        /*0edc*/ 	.word	0xffffffff


	//   ....[199]....
        /*0ee0*/ 	.word	0xffffffff


	//   ....[200]....
        /*0ee4*/ 	.word	0xffffffff


	//   ....[201]....
        /*0ee8*/ 	.word	0xffffffff


	//   ....[202]....
        /*0eec*/ 	.word	0xffffffff


	//   ....[203]....
        /*0ef0*/ 	.word	0xffffffff


	//   ....[204]....
        /*0ef4*/ 	.word	0xffffffff


	//   ....[205]....
        /*0ef8*/ 	.word	0xffffffff


	//   ....[206]....
        /*0efc*/ 	.word	0xffffffff


	//   ....[207]....
        /*0f00*/ 	.word	0xffffffff


	//   ....[208]....
        /*0f04*/ 	.word	0xffffffff


	//   ....[209]....
        /*0f08*/ 	.word	0xffffffff


	//   ....[210]....
        /*0f0c*/ 	.word	0xffffffff


	//   ....[211]....
        /*0f10*/ 	.word	0xffffffff


	//   ....[212]....
        /*0f14*/ 	.word	0xffffffff


	//   ....[213]....
        /*0f18*/ 	.word	0xffffffff


	//   ....[214]....
        /*0f1c*/ 	.word	0xffffffff


	//   ....[215]....
        /*0f20*/ 	.word	0xffffffff


	//   ....[216]....
        /*0f24*/ 	.word	0xffffffff


	//   ....[217]....
        /*0f28*/ 	.word	0xffffffff


	//   ....[218]....
        /*0f2c*/ 	.word	0xffffffff


	//   ....[219]....
        /*0f30*/ 	.word	0xffffffff


	//   ....[220]....
        /*0f34*/ 	.word	0xffffffff


	//   ....[221]....
        /*0f38*/ 	.word	0xffffffff


	//   ....[222]....
        /*0f3c*/ 	.word	0xffffffff


	//   ....[223]....
        /*0f40*/ 	.word	0xffffffff


	//   ....[224]....
        /*0f44*/ 	.word	0xffffffff


	//   ....[225]....
        /*0f48*/ 	.word	0xffffffff


	//   ....[226]....
        /*0f4c*/ 	.word	0xffffffff


	//   ....[227]....
        /*0f50*/ 	.word	0xffffffff


	//   ....[228]....
        /*0f54*/ 	.word	0xffffffff


	//   ....[229]....
        /*0f58*/ 	.word	0xffffffff


	//   ....[230]....
        /*0f5c*/ 	.word	0xffffffff


	//   ....[231]....
        /*0f60*/ 	.word	0xffffffff


	//   ....[232]....
        /*0f64*/ 	.word	0xffffffff


	//   ....[233]....
        /*0f68*/ 	.word	0xffffffff


	//   ....[234]....
        /*0f6c*/ 	.word	0xffffffff


	//   ....[235]....
        /*0f70*/ 	.word	0xffffffff


	//   ....[236]....
        /*0f74*/ 	.word	0xffffffff


	//   ....[237]....
        /*0f78*/ 	.word	0xffffffff


	//   ....[238]....
        /*0f7c*/ 	.word	0xffffffff


	//   ....[239]....
        /*0f80*/ 	.word	0xffffffff


	//   ....[240]....
        /*0f84*/ 	.word	0xffffffff


	//   ....[241]....
        /*0f88*/ 	.word	0xffffffff


	//   ....[242]....
        /*0f8c*/ 	.word	0xffffffff


	//   ....[243]....
        /*0f90*/ 	.word	0xffffffff


	//   ....[244]....
        /*0f94*/ 	.word	0xffffffff


	//   ....[245]....
        /*0f98*/ 	.word	0xffffffff


	//   ....[246]....
        /*0f9c*/ 	.word	0xffffffff


	//   ....[247]....
        /*0fa0*/ 	.word	0xffffffff


	//   ....[248]....
        /*0fa4*/ 	.word	0xffffffff


	//   ....[249]....
        /*0fa8*/ 	.word	0xffffffff


	//   ....[250]....
        /*0fac*/ 	.word	0xffffffff


	//   ....[251]....
        /*0fb0*/ 	.word	0xffffffff


	//   ....[252]....
        /*0fb4*/ 	.word	0xffffffff


	//   ....[253]....
        /*0fb8*/ 	.word	0xffffffff


	//   ....[254]....
        /*0fbc*/ 	.word	0xffffffff


	//   ....[255]....
        /*0fc0*/ 	.word	0xffffffff


	//   ....[0]....
        /*0fc4*/ 	.word	0xffffffff


	//   ....[1]....
        /*0fc8*/ 	.word	0x0500000f


	//   ....[2]....
        /*0fcc*/ 	.word	0x0500000f


	//   ....[3]....
        /*0fd0*/ 	.word	0x0500000f


	//   ....[4]....
        /*0fd4*/ 	.word	0x0500000f


	//   ....[5]....
        /*0fd8*/ 	.word	0x0500000f


	//   ....[6]....
        /*0fdc*/ 	.word	0x0500000f


	//   ....[7]....
        /*0fe0*/ 	.word	0x0500000f


	//   ....[8]....
        /*0fe4*/ 	.word	0x0500000f


	//   ....[9]....
        /*0fe8*/ 	.word	0x0500000f


	//   ....[10]....
        /*0fec*/ 	.word	0x0500000f


	//   ....[11]....
        /*0ff0*/ 	.word	0x0500000f


	//   ....[12]....
        /*0ff4*/ 	.word	0x0500000f


	//   ....[13]....
        /*0ff8*/ 	.word	0x0500000f


	//   ....[14]....
        /*0ffc*/ 	.word	0x0500000f


	//   ....[15]....
        /*1000*/ 	.word	0x0500000f


	//   ....[16]....
        /*1004*/ 	.word	0x0500000f


	//   ....[17]....
        /*1008*/ 	.word	0x0500000f


	//   ....[18]....
        /*100c*/ 	.word	0x0500000f


	//   ....[19]....
        /*1010*/ 	.word	0x0500000f


	//   ....[20]....
        /*1014*/ 	.word	0x0500000f


	//   ....[21]....
        /*1018*/ 	.word	0x0500000f


	//   ....[22]....
        /*101c*/ 	.word	0x0500000f


	//   ....[23]....
        /*1020*/ 	.word	0x0500000f


	//   ....[24]....
        /*1024*/ 	.word	0x0500000f


	//   ....[25]....
        /*1028*/ 	.word	0x0500000f


	//   ....[26]....
        /*102c*/ 	.word	0x0500000f


	//   ....[27]....
        /*1030*/ 	.word	0x0500000f


	//   ....[28]....
        /*1034*/ 	.word	0x0500000f


	//   ....[29]....
        /*1038*/ 	.word	0x0500000f


	//   ....[30]....
        /*103c*/ 	.word	0x0500000f


	//   ....[31]....
        /*1040*/ 	.word	0x0500000f


	//   ....[32]....
        /*1044*/ 	.word	0x0500000f


	//   ....[33]....
        /*1048*/ 	.word	0x0500000f


	//   ....[34]....
        /*104c*/ 	.word	0x0500000f


	//   ....[35]....
        /*1050*/ 	.word	0x0500000f


	//   ....[36]....
        /*1054*/ 	.word	0x0500000f


	//   ....[37]....
        /*1058*/ 	.word	0x0500000f


	//   ....[38]....
        /*105c*/ 	.word	0x0500000f


	//   ....[39]....
        /*1060*/ 	.word	0x0500000f


	//   ....[40]....
        /*1064*/ 	.word	0x0500000f


	//   ....[41]....
        /*1068*/ 	.word	0x0500000f


	//   ....[42]....
        /*106c*/ 	.word	0x0500000f


	//   ....[43]....
        /*1070*/ 	.word	0x0500000f


	//   ....[44]....
        /*1074*/ 	.word	0x0500000f


	//   ....[45]....
        /*1078*/ 	.word	0x0500000f


	//   ....[46]....
        /*107c*/ 	.word	0x0500000f


	//   ....[47]....
        /*1080*/ 	.word	0x0500000f


	//   ....[48]....
        /*1084*/ 	.word	0x0500000f


	//   ....[49]....
        /*1088*/ 	.word	0x0500000f


	//   ....[50]....
        /*108c*/ 	.word	0x0500000f


	//   ....[51]....
        /*1090*/ 	.word	0x0500000f


	//   ....[52]....
        /*1094*/ 	.word	0x0500000f


	//   ....[53]....
        /*1098*/ 	.word	0x0500000f


	//   ....[54]....
        /*109c*/ 	.word	0x0500000f


	//   ....[55]....
        /*10a0*/ 	.word	0x0500000f


	//   ....[56]....
        /*10a4*/ 	.word	0x0500000f


	//   ....[57]....
        /*10a8*/ 	.word	0x0500000f


	//   ....[58]....
        /*10ac*/ 	.word	0x0500000f


	//   ....[59]....
        /*10b0*/ 	.word	0x0500000f


	//   ....[60]....
        /*10b4*/ 	.word	0x0500000f


	//   ....[61]....
        /*10b8*/ 	.word	0x0500000f


	//   ....[62]....
        /*10bc*/ 	.word	0x0500000f


	//   ....[63]....
        /*10c0*/ 	.word	0x0500000f


	//   ....[64]....
        /*10c4*/ 	.word	0x0500000f


	//   ....[65]....
        /*10c8*/ 	.word	0x0500000f


	//   ....[66]....
        /*10cc*/ 	.word	0x0500000f


	//   ....[67]....
        /*10d0*/ 	.word	0x0500000f


	//   ....[68]....
        /*10d4*/ 	.word	0x0500000f


	//   ....[69]....
        /*10d8*/ 	.word	0x0500000f


	//   ....[70]....
        /*10dc*/ 	.word	0x0500000f


	//   ....[71]....
        /*10e0*/ 	.word	0x0500000f


	//   ....[72]....
        /*10e4*/ 	.word	0x0500000f


	//   ....[73]....
        /*10e8*/ 	.word	0x0500000f


	//   ....[74]....
        /*10ec*/ 	.word	0x0500000f


	//   ....[75]....
        /*10f0*/ 	.word	0x0500000f


	//   ....[76]....
        /*10f4*/ 	.word	0x0500000f


	//   ....[77]....
        /*10f8*/ 	.word	0x0500000f


	//   ....[78]....
        /*10fc*/ 	.word	0x0500000f


	//   ....[79]....
        /*1100*/ 	.word	0x0500000f


	//   ....[80]....
        /*1104*/ 	.word	0x0500000f


	//   ....[81]....
        /*1108*/ 	.word	0x0500000f


	//   ....[82]....
        /*110c*/ 	.word	0x0500000f


	//   ....[83]....
        /*1110*/ 	.word	0x0500000f


	//   ....[84]....
        /*1114*/ 	.word	0x0500000f


	//   ....[85]....
        /*1118*/ 	.word	0x0500000f


	//   ....[86]....
        /*111c*/ 	.word	0x0500000f


	//   ....[87]....
        /*1120*/ 	.word	0x0500000f


	//   ....[88]....
        /*1124*/ 	.word	0x0500000f


	//   ....[89]....
        /*1128*/ 	.word	0x0500000f


	//   ....[90]....
        /*112c*/ 	.word	0x0500000f


	//   ....[91]....
        /*1130*/ 	.word	0x0500000f


	//   ....[92]....
        /*1134*/ 	.word	0x0500000f


	//   ....[93]....
        /*1138*/ 	.word	0x0500000f


	//   ....[94]....
        /*113c*/ 	.word	0x0500000f


	//   ....[95]....
        /*1140*/ 	.word	0x0500000f


	//   ....[96]....
        /*1144*/ 	.word	0x0500000f


	//   ....[97]....
        /*1148*/ 	.word	0x0500000f


	//   ....[98]....
        /*114c*/ 	.word	0x0500000f


	//   ....[99]....
        /*1150*/ 	.word	0x0500000f


	//   ....[100]....
        /*1154*/ 	.word	0x0500000f


	//   ....[101]....
        /*1158*/ 	.word	0x0500000f


	//   ....[102]....
        /*115c*/ 	.word	0x0500000f


	//   ....[103]....
        /*1160*/ 	.word	0x0500000f


	//   ....[104]....
        /*1164*/ 	.word	0x0500000f


	//   ....[105]....
        /*1168*/ 	.word	0x0500000f


	//   ....[106]....
        /*116c*/ 	.word	0x0500000f


	//   ....[107]....
        /*1170*/ 	.word	0x0500000f


	//   ....[108]....
        /*1174*/ 	.word	0x0500000f


	//   ....[109]....
        /*1178*/ 	.word	0x0500000f


	//   ....[110]....
        /*117c*/ 	.word	0x0500000f


	//   ....[111]....
        /*1180*/ 	.word	0x0500000f


	//   ....[112]....
        /*1184*/ 	.word	0x0500000f


	//   ....[113]....
        /*1188*/ 	.word	0x0500000f


	//   ....[114]....
        /*118c*/ 	.word	0x0500000f


	//   ....[115]....
        /*1190*/ 	.word	0x0500000f


	//   ....[116]....
        /*1194*/ 	.word	0x0500000f


	//   ....[117]....
        /*1198*/ 	.word	0x0500000f


	//   ....[118]....
        /*119c*/ 	.word	0x0500000f


	//   ....[119]....
        /*11a0*/ 	.word	0x0500000f


	//   ....[120]....
        /*11a4*/ 	.word	0x0500000f


	//   ....[121]....
        /*11a8*/ 	.word	0x0500000f


	//   ....[122]....
        /*11ac*/ 	.word	0x0500000f


	//   ....[123]....
        /*11b0*/ 	.word	0x0500000f


	//   ....[124]....
        /*11b4*/ 	.word	0x0500000f


	//   ....[125]....
        /*11b8*/ 	.word	0x0500000f


	//   ....[126]....
        /*11bc*/ 	.word	0x0500000f


	//   ....[127]....
        /*11c0*/ 	.word	0x0500000f


	//   ....[128]....
        /*11c4*/ 	.word	0x0500000f


	//   ....[129]....
        /*11c8*/ 	.word	0x0500000f


	//   ....[130]....
        /*11cc*/ 	.word	0x0500000f


	//   ....[131]....
        /*11d0*/ 	.word	0x0500000f


	//   ....[132]....
        /*11d4*/ 	.word	0x0500000f


	//   ....[133]....
        /*11d8*/ 	.word	0x0500000f


	//   ....[134]....
        /*11dc*/ 	.word	0x0500000f


	//   ....[135]....
        /*11e0*/ 	.word	0x0500000f


	//   ....[136]....
        /*11e4*/ 	.word	0x0500000f


	//   ....[137]....
        /*11e8*/ 	.word	0x0500000f


	//   ....[138]....
        /*11ec*/ 	.word	0x0500000f


	//   ....[139]....
        /*11f0*/ 	.word	0x0500000f


	//   ....[140]....
        /*11f4*/ 	.word	0x0500000f


	//   ....[141]....
        /*11f8*/ 	.word	0x0500000f


	//   ....[142]....
        /*11fc*/ 	.word	0x0500000f


	//   ....[143]....
        /*1200*/ 	.word	0x0500000f


	//   ....[144]....
        /*1204*/ 	.word	0x0500000f


	//   ....[145]....
        /*1208*/ 	.word	0x0500000f


	//   ....[146]....
        /*120c*/ 	.word	0x0500000f


	//   ....[147]....
        /*1210*/ 	.word	0x0500000f


	//   ....[148]....
        /*1214*/ 	.word	0x0500000f


	//   ....[149]....
        /*1218*/ 	.word	0x0500000f


	//   ....[150]....
        /*121c*/ 	.word	0x0500000f


	//   ....[151]....
        /*1220*/ 	.word	0x0500000f


	//   ....[152]....
        /*1224*/ 	.word	0x0500000f


	//   ....[153]....
        /*1228*/ 	.word	0x0500000f


	//   ....[154]....
        /*122c*/ 	.word	0x0500000f


	//   ....[155]....
        /*1230*/ 	.word	0x0500000f


	//   ....[156]....
        /*1234*/ 	.word	0x0500000f


	//   ....[157]....
        /*1238*/ 	.word	0x0500000f


	//   ....[158]....
        /*123c*/ 	.word	0x0500000f


	//   ....[159]....
        /*1240*/ 	.word	0x0500000f


	//   ....[160]....
        /*1244*/ 	.word	0x0500000f


	//   ....[161]....
        /*1248*/ 	.word	0x0500000f


	//   ....[162]....
        /*124c*/ 	.word	0x0500000f


	//   ....[163]....
        /*1250*/ 	.word	0x0500000f


	//   ....[164]....
        /*1254*/ 	.word	0x0500000f


	//   ....[165]....
        /*1258*/ 	.word	0x0500000f


	//   ....[166]....
        /*125c*/ 	.word	0x0500000f


	//   ....[167]....
        /*1260*/ 	.word	0x0500000f


	//   ....[168]....
        /*1264*/ 	.word	0x0500000f


	//   ....[169]....
        /*1268*/ 	.word	0x0500000f


	//   ....[170]....
        /*126c*/ 	.word	0x0500000f


	//   ....[171]....
        /*1270*/ 	.word	0x0500000f


	//   ....[172]....
        /*1274*/ 	.word	0x0500000f


	//   ....[173]....
        /*1278*/ 	.word	0x0500000f


	//   ....[174]....
        /*127c*/ 	.word	0x0500000f


	//   ....[175]....
        /*1280*/ 	.word	0x0500000f


	//   ....[176]....
        /*1284*/ 	.word	0x0500000f


	//   ....[177]....
        /*1288*/ 	.word	0x0500000f


	//   ....[178]....
        /*128c*/ 	.word	0x0500000f


	//   ....[179]....
        /*1290*/ 	.word	0x0500000f


	//   ....[180]....
        /*1294*/ 	.word	0x0500000f


	//   ....[181]....
        /*1298*/ 	.word	0x0500000f


	//   ....[182]....
        /*129c*/ 	.word	0x0500000f


	//   ....[183]....
        /*12a0*/ 	.word	0x0500000f


	//   ....[184]....
        /*12a4*/ 	.word	0x0500000f


	//   ....[185]....
        /*12a8*/ 	.word	0x0500000f


	//   ....[186]....
        /*12ac*/ 	.word	0x0500000f


	//   ....[187]....
        /*12b0*/ 	.word	0x0500000f


	//   ....[188]....
        /*12b4*/ 	.word	0x0500000f


	//   ....[189]....
        /*12b8*/ 	.word	0x0500000f


	//   ....[190]....
        /*12bc*/ 	.word	0x0500000f


	//   ....[191]....
        /*12c0*/ 	.word	0x0500000f


	//   ....[192]....
        /*12c4*/ 	.word	0x0500000f


	//   ....[193]....
        /*12c8*/ 	.word	0x0500000f


	//   ....[194]....
        /*12cc*/ 	.word	0x0500000f


	//   ....[195]....
        /*12d0*/ 	.word	0x0500000f


	//   ....[196]....
        /*12d4*/ 	.word	0x0500000f


	//   ....[197]....
        /*12d8*/ 	.word	0x0500000f


	//   ....[198]....
        /*12dc*/ 	.word	0x0500000f


	//   ....[199]....
        /*12e0*/ 	.word	0x0500000f


	//   ....[200]....
        /*12e4*/ 	.word	0x0500000f


	//   ....[201]....
        /*12e8*/ 	.word	0x0500000f


	//   ....[202]....
        /*12ec*/ 	.word	0x0500000f


	//   ....[203]....
        /*12f0*/ 	.word	0x0500000f


	//   ....[204]....
        /*12f4*/ 	.word	0x0500000f


	//   ....[205]....
        /*12f8*/ 	.word	0x0500000f


	//   ....[206]....
        /*12fc*/ 	.word	0x0500000f


	//----- nvinfo : EIATTR_COOP_GROUP_INSTR_OFFSETS
	.align		4
.L_836:
        /*1300*/ 	.byte	0x04, 0x28
        /*1302*/ 	.short	(.L_838 - .L_837)


	//   ....[0]....
.L_837:
        /*1304*/ 	.word	0x00000070


	//   ....[1]....
        /*1308*/ 	.word	0x00000140


	//   ....[2]....
        /*130c*/ 	.word	0x00000190


	//   ....[3]....
        /*1310*/ 	.word	0x000003c0


	//   ....[4]....
        /*1314*/ 	.word	0x00000520


	//   ....[5]....
        /*1318*/ 	.word	0x00000640


	//   ....[6]....
        /*131c*/ 	.word	0x000007a0


	//   ....[7]....
        /*1320*/ 	.word	0x00003fa0


	//   ....[8]....
        /*1324*/ 	.word	0x00003fb0


	//   ....[9]....
        /*1328*/ 	.word	0x00006e30


	//   ....[10]....
        /*132c*/ 	.word	0x00006e40


	//   ....[11]....
        /*1330*/ 	.word	0x0000a490


	//   ....[12]....
        /*1334*/ 	.word	0x0000a4a0


	//   ....[13]....
        /*1338*/ 	.word	0x0000d5c0


	//   ....[14]....
        /*133c*/ 	.word	0x0000d5d0


	//   ....[15]....
        /*1340*/ 	.word	0x000107e0


	//   ....[16]....
        /*1344*/ 	.word	0x000107f0


	//   ....[17]....
        /*1348*/ 	.word	0x00010a90


	//   ....[18]....
        /*134c*/ 	.word	0x00010aa0


	//   ....[19]....
        /*1350*/ 	.word	0x00011020


	//   ....[20]....
        /*1354*/ 	.word	0x00011040


	//   ....[21]....
        /*1358*/ 	.word	0x00011280


	//   ....[22]....
        /*135c*/ 	.word	0x000112a0


	//   ....[23]....
        /*1360*/ 	.word	0x00011e00


	//   ....[24]....
        /*1364*/ 	.word	0x00012770


	//   ....[25]....
        /*1368*/ 	.word	0x00012780


	//   ....[26]....
        /*136c*/ 	.word	0x00012790


	//   ....[27]....
        /*1370*/ 	.word	0x000127a0


	//   ....[28]....
        /*1374*/ 	.word	0x00015ef0


	//   ....[29]....
        /*1378*/ 	.word	0x00015f00


	//   ....[30]....
        /*137c*/ 	.word	0x00015f10


	//   ....[31]....
        /*1380*/ 	.word	0x00015f20


	//   ....[32]....
        /*1384*/ 	.word	0x0001ab30


	//   ....[33]....
        /*1388*/ 	.word	0x0001b800


	//   ....[34]....
        /*138c*/ 	.word	0x0001b810


	//   ....[35]....
        /*1390*/ 	.word	0x0001b830


	//   ....[36]....
        /*1394*/ 	.word	0x0001c290


	//   ....[37]....
        /*1398*/ 	.word	0x0001c2c0


	//   ....[38]....
        /*139c*/ 	.word	0x0001f4c0


	//   ....[39]....
        /*13a0*/ 	.word	0x0001fbb0


	//   ....[40]....
        /*13a4*/ 	.word	0x000206e0


	//   ....[41]....
        /*13a8*/ 	.word	0x00020700


	//   ....[42]....
        /*13ac*/ 	.word	0x00020d80


	//   ....[43]....
        /*13b0*/ 	.word	0x00020db0


	//   ....[44]....
        /*13b4*/ 	.word	0x00024600


	//   ....[45]....
        /*13b8*/ 	.word	0x00024660


	//   ....[46]....
        /*13bc*/ 	.word	0x00024b50


	//   ....[47]....
        /*13c0*/ 	.word	0x00024b70


	//   ....[48]....
        /*13c4*/ 	.word	0x00026970


	//   ....[49]....
        /*13c8*/ 	.word	0x000269d0


	//   ....[50]....
        /*13cc*/ 	.word	0x000269f0


	//   ....[51]....
        /*13d0*/ 	.word	0x00026a10


	//   ....[52]....
        /*13d4*/ 	.word	0x000279b0


	//   ....[53]....
        /*13d8*/ 	.word	0x000279e0


	//   ....[54]....
        /*13dc*/ 	.word	0x00027a10


	//   ....[55]....
        /*13e0*/ 	.word	0x00027a40


	//   ....[56]....
        /*13e4*/ 	.word	0x00027a80


	//   ....[57]....
        /*13e8*/ 	.word	0x00027ab0


	//   ....[58]....
        /*13ec*/ 	.word	0x00027ae0


	//   ....[59]....
        /*13f0*/ 	.word	0x00027b10


	//   ....[60]....
        /*13f4*/ 	.word	0x00027b40


	//   ....[61]....
        /*13f8*/ 	.word	0x00027b70


	//   ....[62]....
        /*13fc*/ 	.word	0x00027ba0


	//   ....[63]....
        /*1400*/ 	.word	0x00027be0


	//   ....[64]....
        /*1404*/ 	.word	0x00027c10


	//   ....[65]....
        /*1408*/ 	.word	0x00027c40


	//   ....[66]....
        /*140c*/ 	.word	0x00027c70


	//   ....[67]....
        /*1410*/ 	.word	0x00027ca0


	//   ....[68]....
        /*1414*/ 	.word	0x00027cd0


	//   ....[69]....
        /*1418*/ 	.word	0x00027d00


	//   ....[70]....
        /*141c*/ 	.word	0x00027d30


	//   ....[71]....
        /*1420*/ 	.word	0x00027d60


	//   ....[72]....
        /*1424*/ 	.word	0x00027d90


	//   ....[73]....
        /*1428*/ 	.word	0x00027dc0


	//   ....[74]....
        /*142c*/ 	.word	0x00027df0


	//   ....[75]....
        /*1430*/ 	.word	0x00027e20


	//   ....[76]....
        /*1434*/ 	.word	0x00027e50


	//   ....[77]....
        /*1438*/ 	.word	0x00027e80


	//   ....[78]....
        /*143c*/ 	.word	0x00027eb0


	//   ....[79]....
        /*1440*/ 	.word	0x00027ee0


	//   ....[80]....
        /*1444*/ 	.word	0x00027f10


	//   ....[81]....
        /*1448*/ 	.word	0x00027f40


	//   ....[82]....
        /*144c*/ 	.word	0x00027f70


	//   ....[83]....
        /*1450*/ 	.word	0x00027fa0


	//   ....[84]....
        /*1454*/ 	.word	0x00027fd0


	//   ....[85]....
        /*1458*/ 	.word	0x00028000


	//   ....[86]....
        /*145c*/ 	.word	0x00028030


	//   ....[87]....
        /*1460*/ 	.word	0x00028060


	//   ....[88]....
        /*1464*/ 	.word	0x00028090


	//   ....[89]....
        /*1468*/ 	.word	0x000280c0


	//   ....[90]....
        /*146c*/ 	.word	0x000280f0


	//   ....[91]....
        /*1470*/ 	.word	0x00028120


	//   ....[92]....
        /*1474*/ 	.word	0x00028150


	//   ....[93]....
        /*1478*/ 	.word	0x00028180


	//   ....[94]....
        /*147c*/ 	.word	0x000281b0


	//   ....[95]....
        /*1480*/ 	.word	0x000281e0


	//   ....[96]....
        /*1484*/ 	.word	0x00028210


	//   ....[97]....
        /*1488*/ 	.word	0x00028240


	//   ....[98]....
        /*148c*/ 	.word	0x00028270


	//   ....[99]....
        /*1490*/ 	.word	0x000282a0


	//   ....[100]....
        /*1494*/ 	.word	0x000282d0


	//   ....[101]....
        /*1498*/ 	.word	0x00028300


	//   ....[102]....
        /*149c*/ 	.word	0x00028330


	//   ....[103]....
        /*14a0*/ 	.word	0x00028360


	//   ....[104]....
        /*14a4*/ 	.word	0x00028390


	//   ....[105]....
        /*14a8*/ 	.word	0x000283c0


	//   ....[106]....
        /*14ac*/ 	.word	0x000283f0


	//   ....[107]....
        /*14b0*/ 	.word	0x00028420


	//   ....[108]....
        /*14b4*/ 	.word	0x00028450


	//   ....[109]....
        /*14b8*/ 	.word	0x00028480


	//   ....[110]....
        /*14bc*/ 	.word	0x000284b0


	//   ....[111]....
        /*14c0*/ 	.word	0x000284e0


	//   ....[112]....
        /*14c4*/ 	.word	0x00028510


	//   ....[113]....
        /*14c8*/ 	.word	0x00028540


	//   ....[114]....
        /*14cc*/ 	.word	0x00028570


	//   ....[115]....
        /*14d0*/ 	.word	0x000285a0


	//   ....[116]....
        /*14d4*/ 	.word	0x000285d0


	//   ....[117]....
        /*14d8*/ 	.word	0x00028600


	//   ....[118]....
        /*14dc*/ 	.word	0x00028630


	//   ....[119]....
        /*14e0*/ 	.word	0x00028660


	//   ....[120]....
        /*14e4*/ 	.word	0x00028690


	//   ....[121]....
        /*14e8*/ 	.word	0x000286c0


	//   ....[122]....
        /*14ec*/ 	.word	0x000286f0


	//   ....[123]....
        /*14f0*/ 	.word	0x00028700


	//   ....[124]....
        /*14f4*/ 	.word	0x00028710


	//   ....[125]....
        /*14f8*/ 	.word	0x00028720


	//   ....[126]....
        /*14fc*/ 	.word	0x00028730


	//   ....[127]....
        /*1500*/ 	.word	0x00028740


	//   ....[128]....
        /*1504*/ 	.word	0x00028750


	//   ....[129]....
        /*1508*/ 	.word	0x00028760


	//   ....[130]....
        /*150c*/ 	.word	0x00028770


	//   ....[131]....
        /*1510*/ 	.word	0x00028780


	//   ....[132]....
        /*1514*/ 	.word	0x00028790


	//   ....[133]....
        /*1518*/ 	.word	0x000287a0


	//   ....[134]....
        /*151c*/ 	.word	0x000287b0


	//   ....[135]....
        /*1520*/ 	.word	0x000287e0


	//   ....[136]....
        /*1524*/ 	.word	0x00028810


	//   ....[137]....
        /*1528*/ 	.word	0x00028820


	//   ....[138]....
        /*152c*/ 	.word	0x00028850


	//   ....[139]....
        /*1530*/ 	.word	0x00028880


	//   ....[140]....
        /*1534*/ 	.word	0x000288b0


	//   ....[141]....
        /*1538*/ 	.word	0x000288c0


	//   ....[142]....
        /*153c*/ 	.word	0x000288f0


	//   ....[143]....
        /*1540*/ 	.word	0x00028920


	//   ....[144]....
        /*1544*/ 	.word	0x00028950


	//   ....[145]....
        /*1548*/ 	.word	0x00028980


	//   ....[146]....
        /*154c*/ 	.word	0x000289b0


	//   ....[147]....
        /*1550*/ 	.word	0x000289e0


	//   ....[148]....
        /*1554*/ 	.word	0x000293e0


	//   ....[149]....
        /*1558*/ 	.word	0x00029400


	//   ....[150]....
        /*155c*/ 	.word	0x00029410


	//   ....[151]....
        /*1560*/ 	.word	0x00029420


	//   ....[152]....
        /*1564*/ 	.word	0x00029cd0


	//   ....[153]....
        /*1568*/ 	.word	0x00029ce0


	//   ....[154]....
        /*156c*/ 	.word	0x00029e90


	//   ....[155]....
        /*1570*/ 	.word	0x00029ea0


	//   ....[156]....
        /*1574*/ 	.word	0x00029ff0


	//   ....[157]....
        /*1578*/ 	.word	0x0002a000


	//   ....[158]....
        /*157c*/ 	.word	0x0002a150


	//   ....[159]....
        /*1580*/ 	.word	0x0002a160


	//   ....[160]....
        /*1584*/ 	.word	0x0002a550


	//   ....[161]....
        /*1588*/ 	.word	0x0002a560


	//   ....[162]....
        /*158c*/ 	.word	0x0002b210


	//   ....[163]....
        /*1590*/ 	.word	0x0002b220


	//   ....[164]....
        /*1594*/ 	.word	0x0002c9e0


	//   ....[165]....
        /*1598*/ 	.word	0x0002c9f0


	//   ....[166]....
        /*159c*/ 	.word	0x0002cb50


	//   ....[167]....
        /*15a0*/ 	.word	0x0002cb60


	//   ....[168]....
        /*15a4*/ 	.word	0x0002ccb0


	//   ....[169]....
        /*15a8*/ 	.word	0x0002ccc0


	//   ....[170]....
        /*15ac*/ 	.word	0x0002ce10


	//   ....[171]....
        /*15b0*/ 	.word	0x0002ce20


	//   ....[172]....
        /*15b4*/ 	.word	0x0002cfc0


	//   ....[173]....
        /*15b8*/ 	.word	0x0002d1d0


	//   ....[174]....
        /*15bc*/ 	.word	0x0002d200


	//   ....[175]....
        /*15c0*/ 	.word	0x0002d230


	//   ....[176]....
        /*15c4*/ 	.word	0x0002d260


	//   ....[177]....
        /*15c8*/ 	.word	0x0002d290


	//   ....[178]....
        /*15cc*/ 	.word	0x0002d2c0


	//   ....[179]....
        /*15d0*/ 	.word	0x0002d450


	//   ....[180]....
        /*15d4*/ 	.word	0x0002d480


	//   ....[181]....
        /*15d8*/ 	.word	0x0002d4b0


	//   ....[182]....
        /*15dc*/ 	.word	0x0002d4e0


	//   ....[183]....
        /*15e0*/ 	.word	0x0002d510


	//   ....[184]....
        /*15e4*/ 	.word	0x0002d540


	//   ....[185]....
        /*15e8*/ 	.word	0x0002d5d0


	//   ....[186]....
        /*15ec*/ 	.word	0x0002d600


	//   ....[187]....
        /*15f0*/ 	.word	0x0002d610


	//   ....[188]....
        /*15f4*/ 	.word	0x0002d650


	//   ....[189]....
        /*15f8*/ 	.word	0x0002ec40


	//   ....[190]....
        /*15fc*/ 	.word	0x000313e0


	//   ....[191]....
        /*1600*/ 	.word	0x000313f0


	//   ....[192]....
        /*1604*/ 	.word	0x00031570


	//   ....[193]....
        /*1608*/ 	.word	0x00031580


	//   ....[194]....
        /*160c*/ 	.word	0x00031610


	//   ....[195]....
        /*1610*/ 	.word	0x00031620


	//   ....[196]....
        /*1614*/ 	.word	0x00031630


	//   ....[197]....
        /*1618*/ 	.word	0x000316c0


	//   ....[198]....
        /*161c*/ 	.word	0x00031760


	//   ....[199]....
        /*1620*/ 	.word	0x00031770


	//   ....[200]....
        /*1624*/ 	.word	0x00031c20


	//   ....[201]....
        /*1628*/ 	.word	0x00031c40


	//   ....[202]....
        /*162c*/ 	.word	0x00031c70


	//   ....[203]....
        /*1630*/ 	.word	0x00031da0


	//   ....[204]....
        /*1634*/ 	.word	0x00031db0


	//   ....[205]....
        /*1638*/ 	.word	0x00031e40


	//   ....[206]....
        /*163c*/ 	.word	0x00031e50


	//   ....[207]....
        /*1640*/ 	.word	0x00031e60


	//   ....[208]....
        /*1644*/ 	.word	0x00031e70


	//   ....[209]....
        /*1648*/ 	.word	0x00031f50


	//   ....[210]....
        /*164c*/ 	.word	0x00032730


	//   ....[211]....
        /*1650*/ 	.word	0x00032760


	//   ....[212]....
        /*1654*/ 	.word	0x00032790


	//   ....[213]....
        /*1658*/ 	.word	0x00032840


	//   ....[214]....
        /*165c*/ 	.word	0x00032850


	//   ....[215]....
        /*1660*/ 	.word	0x000328f0


	//   ....[216]....
        /*1664*/ 	.word	0x00032900


	//   ....[217]....
        /*1668*/ 	.word	0x00032910


	//   ....[218]....
        /*166c*/ 	.word	0x00033390


	//   ....[219]....
        /*1670*/ 	.word	0x000333a0


	//   ....[220]....
        /*1674*/ 	.word	0x000333b0


	//   ....[221]....
        /*1678*/ 	.word	0x00033410


	//   ....[222]....
        /*167c*/ 	.word	0x00033450


	//   ....[223]....
        /*1680*/ 	.word	0x00033460


	//   ....[224]....
        /*1684*/ 	.word	0x000334c0


	//   ....[225]....
        /*1688*/ 	.word	0x000334f0


	//   ....[226]....
        /*168c*/ 	.word	0x00033530


	//   ....[227]....
        /*1690*/ 	.word	0x00033590


	//   ....[228]....
        /*1694*/ 	.word	0x00033a20


	//   ....[229]....
        /*1698*/ 	.word	0x00033a30


	//   ....[230]....
        /*169c*/ 	.word	0x00033a40


	//   ....[231]....
        /*16a0*/ 	.word	0x00033a50


	//   ....[232]....
        /*16a4*/ 	.word	0x00033ab0


	//   ....[233]....
        /*16a8*/ 	.word	0x00033ac0


	//   ....[234]....
        /*16ac*/ 	.word	0x00033b20


	//   ....[235]....
        /*16b0*/ 	.word	0x00033b50


	//   ....[236]....
        /*16b4*/ 	.word	0x00033b90


	//   ....[237]....
        /*16b8*/ 	.word	0x00033bf0


	//   ....[238]....
        /*16bc*/ 	.word	0x00035a30


	//   ....[239]....
        /*16c0*/ 	.word	0x00035a60


	//   ....[240]....
        /*16c4*/ 	.word	0x00035ac0


	//   ....[241]....
        /*16c8*/ 	.word	0x00035af0


	//   ....[242]....
        /*16cc*/ 	.word	0x00035b20


	//   ....[243]....
        /*16d0*/ 	.word	0x00035b50


	//   ....[244]....
        /*16d4*/ 	.word	0x00035b80


	//   ....[245]....
        /*16d8*/ 	.word	0x00035bb0


	//   ....[246]....
        /*16dc*/ 	.word	0x00035d50


	//   ....[247]....
        /*16e0*/ 	.word	0x00035d80


	//   ....[248]....
        /*16e4*/ 	.word	0x00035db0


	//   ....[249]....
        /*16e8*/ 	.word	0x00035de0


	//   ....[250]....
        /*16ec*/ 	.word	0x00035e10


	//   ....[251]....
        /*16f0*/ 	.word	0x00035e40


	//   ....[252]....
        /*16f4*/ 	.word	0x00035f00


	//   ....[253]....
        /*16f8*/ 	.word	0x00035f20


	//   ....[254]....
        /*16fc*/ 	.word	0x00035f40


	//   ....[255]....
        /*1700*/ 	.word	0x00035fa0


	//   ....[0]....
        /*1704*/ 	.word	0x000369e0


	//   ....[1]....
        /*1708*/ 	.word	0x00036d80


	//   ....[2]....
        /*170c*/ 	.word	0x00036e10


	//   ....[3]....
        /*1710*/ 	.word	0x00036eb0


	//   ....[4]....
        /*1714*/ 	.word	0x00036f40


	//   ....[5]....
        /*1718*/ 	.word	0x00037030


	//   ....[6]....
        /*171c*/ 	.word	0x000370c0


	//   ....[7]....
        /*1720*/ 	.word	0x00037160


	//   ....[8]....
        /*1724*/ 	.word	0x000371f0


	//   ....[9]....
        /*1728*/ 	.word	0x000372e0


	//   ....[10]....
        /*172c*/ 	.word	0x00037370


	//   ....[11]....
        /*1730*/ 	.word	0x00037410


	//   ....[12]....
        /*1734*/ 	.word	0x000374a0


	//   ....[13]....
        /*1738*/ 	.word	0x00037580


	//   ....[14]....
        /*173c*/ 	.word	0x00037620


	//   ....[15]....
        /*1740*/ 	.word	0x000376b0


	//   ....[16]....
        /*1744*/ 	.word	0x00037700


	//   ....[17]....
        /*1748*/ 	.word	0x00037750


	//   ....[18]....
        /*174c*/ 	.word	0x00037830


	//   ....[19]....
        /*1750*/ 	.word	0x000378c0


	//   ....[20]....
        /*1754*/ 	.word	0x00037910


	//   ....[21]....
        /*1758*/ 	.word	0x00037960


	//   ....[22]....
        /*175c*/ 	.word	0x00037c90


	//   ....[23]....
        /*1760*/ 	.word	0x00037db0


	//   ....[24]....
        /*1764*/ 	.word	0x00037ed0


	//   ....[25]....
        /*1768*/ 	.word	0x00037ff0


	//   ....[26]....
        /*176c*/ 	.word	0x00038120


	//   ....[27]....
        /*1770*/ 	.word	0x00038240


	//   ....[28]....
        /*1774*/ 	.word	0x00038370


	//   ....[29]....
        /*1778*/ 	.word	0x00038450


	//   ....[30]....
        /*177c*/ 	.word	0x000384d0


	//   ....[31]....
        /*1780*/ 	.word	0x00038540


	//   ....[32]....
        /*1784*/ 	.word	0x000385a0


	//   ....[33]....
        /*1788*/ 	.word	0x000385f0


	//   ....[34]....
        /*178c*/ 	.word	0x00038670


	//   ....[35]....
        /*1790*/ 	.word	0x000386e0


	//   ....[36]....
        /*1794*/ 	.word	0x00038740


	//   ....[37]....
        /*1798*/ 	.word	0x00038790


	//   ....[38]....
        /*179c*/ 	.word	0x00038810


	//   ....[39]....
        /*17a0*/ 	.word	0x00038860


	//   ....[40]....
        /*17a4*/ 	.word	0x000388c0


	//   ....[41]....
        /*17a8*/ 	.word	0x00038910


	//   ....[42]....
        /*17ac*/ 	.word	0x00038970


	//   ....[43]....
        /*17b0*/ 	.word	0x00038a00


	//   ....[44]....
        /*17b4*/ 	.word	0x00038a60


	//   ....[45]....
        /*17b8*/ 	.word	0x00038ab0


	//   ....[46]....
        /*17bc*/ 	.word	0x00038b10


	//   ....[47]....
        /*17c0*/ 	.word	0x00038ba0


	//   ....[48]....
        /*17c4*/ 	.word	0x00038c00


	//   ....[49]....
        /*17c8*/ 	.word	0x00038c50


	//   ....[50]....
        /*17cc*/ 	.word	0x00038cb0


	//   ....[51]....
        /*17d0*/ 	.word	0x00038d40


	//   ....[52]....
        /*17d4*/ 	.word	0x00038da0


	//   ....[53]....
        /*17d8*/ 	.word	0x00038df0


	//   ....[54]....
        /*17dc*/ 	.word	0x00038e50


	//   ....[55]....
        /*17e0*/ 	.word	0x00038ee0


	//   ....[56]....
        /*17e4*/ 	.word	0x00038f40


	//   ....[57]....
        /*17e8*/ 	.word	0x00038f90


	//   ....[58]....
        /*17ec*/ 	.word	0x00038ff0


	//   ....[59]....
        /*17f0*/ 	.word	0x00039080


	//   ....[60]....
        /*17f4*/ 	.word	0x000390e0


	//   ....[61]....
        /*17f8*/ 	.word	0x00039130


	//   ....[62]....
        /*17fc*/ 	.word	0x00039190


	//   ....[63]....
        /*1800*/ 	.word	0x00039220


	//   ....[64]....
        /*1804*/ 	.word	0x00039280


	//   ....[65]....
        /*1808*/ 	.word	0x000392d0


	//   ....[66]....
        /*180c*/ 	.word	0x00039330


	//   ....[67]....
        /*1810*/ 	.word	0x000393c0


	//   ....[68]....
        /*1814*/ 	.word	0x00039420


	//   ....[69]....
        /*1818*/ 	.word	0x00039470


	//   ....[70]....
        /*181c*/ 	.word	0x000394d0


	//   ....[71]....
        /*1820*/ 	.word	0x00039560


	//   ....[72]....
        /*1824*/ 	.word	0x000395c0


	//   ....[73]....
        /*1828*/ 	.word	0x00039610


	//   ....[74]....
        /*182c*/ 	.word	0x00039670


	//   ....[75]....
        /*1830*/ 	.word	0x00039700


	//   ....[76]....
        /*1834*/ 	.word	0x00039760


	//   ....[77]....
        /*1838*/ 	.word	0x000397b0


	//   ....[78]....
        /*183c*/ 	.word	0x00039810


	//   ....[79]....
        /*1840*/ 	.word	0x000398a0


	//   ....[80]....
        /*1844*/ 	.word	0x00039900


	//   ....[81]....
        /*1848*/ 	.word	0x00039950


	//   ....[82]....
        /*184c*/ 	.word	0x000399b0


	//   ....[83]....
        /*1850*/ 	.word	0x00039a40


	//   ....[84]....
        /*1854*/ 	.word	0x00039aa0


	//   ....[85]....
        /*1858*/ 	.word	0x00039af0


	//   ....[86]....
        /*185c*/ 	.word	0x00039b50


	//   ....[87]....
        /*1860*/ 	.word	0x00039be0


	//   ....[88]....
        /*1864*/ 	.word	0x00039c40


	//   ....[89]....
        /*1868*/ 	.word	0x00039c90


	//   ....[90]....
        /*186c*/ 	.word	0x00039d10


	//   ....[91]....
        /*1870*/ 	.word	0x00039d60


	//   ....[92]....
        /*1874*/ 	.word	0x00039dc0


	//   ....[93]....
        /*1878*/ 	.word	0x00039e10


	//   ....[94]....
        /*187c*/ 	.word	0x00039e90


	//   ....[95]....
        /*1880*/ 	.word	0x00039f00


	//   ....[96]....
        /*1884*/ 	.word	0x00039f60


	//   ....[97]....
        /*1888*/ 	.word	0x00039fb0


	//   ....[98]....
        /*188c*/ 	.word	0x0003a030


	//   ....[99]....
        /*1890*/ 	.word	0x0003a080


	//   ....[100]....
        /*1894*/ 	.word	0x0003a0e0


	//   ....[101]....
        /*1898*/ 	.word	0x0003a130


	//   ....[102]....
        /*189c*/ 	.word	0x0003a1b0


	//   ....[103]....
        /*18a0*/ 	.word	0x0003a220


	//   ....[104]....
        /*18a4*/ 	.word	0x0003a280


	//   ....[105]....
        /*18a8*/ 	.word	0x0003a2d0


	//   ....[106]....
        /*18ac*/ 	.word	0x0003a350


	//   ....[107]....
        /*18b0*/ 	.word	0x0003a3c0


	//   ....[108]....
        /*18b4*/ 	.word	0x0003a420


	//   ....[109]....
        /*18b8*/ 	.word	0x0003a470


	//   ....[110]....
        /*18bc*/ 	.word	0x0003a4f0


	//   ....[111]....
        /*18c0*/ 	.word	0x0003a560


	//   ....[112]....
        /*18c4*/ 	.word	0x0003a5c0


	//   ....[113]....
        /*18c8*/ 	.word	0x0003a610


	//   ....[114]....
        /*18cc*/ 	.word	0x0003a6d0


	//   ....[115]....
        /*18d0*/ 	.word	0x0003a760


	//   ....[116]....
        /*18d4*/ 	.word	0x0003a800


	//   ....[117]....
        /*18d8*/ 	.word	0x0003a850


	//   ....[118]....
        /*18dc*/ 	.word	0x0003a8e0


	//   ....[119]....
        /*18e0*/ 	.word	0x0003a930


	//   ....[120]....
        /*18e4*/ 	.word	0x0003a9c0


	//   ....[121]....
        /*18e8*/ 	.word	0x0003aa50


	//   ....[122]....
        /*18ec*/ 	.word	0x0003aae0


	//   ....[123]....
        /*18f0*/ 	.word	0x0003ab70


	//   ....[124]....
        /*18f4*/ 	.word	0x0003ac00


	//   ....[125]....
        /*18f8*/ 	.word	0x0003ac90


	//   ....[126]....
        /*18fc*/ 	.word	0x0003ad10


	//   ....[127]....
        /*1900*/ 	.word	0x0003ad60


	//   ....[128]....
        /*1904*/ 	.word	0x0003ae00


	//   ....[129]....
        /*1908*/ 	.word	0x0003ae90


	//   ....[130]....
        /*190c*/ 	.word	0x0003af10


	//   ....[131]....
        /*1910*/ 	.word	0x0003af60


	//   ....[132]....
        /*1914*/ 	.word	0x0003aff0


	//   ....[133]....
        /*1918*/ 	.word	0x0003b080


	//   ....[134]....
        /*191c*/ 	.word	0x0003b110


	//   ....[135]....
        /*1920*/ 	.word	0x0003b1a0


	//   ....[136]....
        /*1924*/ 	.word	0x0003b230


	//   ....[137]....
        /*1928*/ 	.word	0x0003b2c0


	//   ....[138]....
        /*192c*/ 	.word	0x0003b380


	//   ....[139]....
        /*1930*/ 	.word	0x0003b650


	//   ....[140]....
        /*1934*/ 	.word	0x0003b750


	//   ....[141]....
        /*1938*/ 	.word	0x0003b7f0


	//   ....[142]....
        /*193c*/ 	.word	0x0003b9b0


	//   ....[143]....
        /*1940*/ 	.word	0x0003ba50


	//   ....[144]....
        /*1944*/ 	.word	0x0003bb60


	//   ....[145]....
        /*1948*/ 	.word	0x0003bc20


	//   ....[146]....
        /*194c*/ 	.word	0x0003bd30


	//   ....[147]....
        /*1950*/ 	.word	0x0003bdf0


	//   ....[148]....
        /*1954*/ 	.word	0x0003bea0


	//   ....[149]....
        /*1958*/ 	.word	0x0003bf70


	//   ....[150]....
        /*195c*/ 	.word	0x0003c0e0


	//   ....[151]....
        /*1960*/ 	.word	0x0003c180


	//   ....[152]....
        /*1964*/ 	.word	0x0003c340


	//   ....[153]....
        /*1968*/ 	.word	0x0003c390


	//   ....[154]....
        /*196c*/ 	.word	0x0003c490


	//   ....[155]....
        /*1970*/ 	.word	0x0003c540


	//   ....[156]....
        /*1974*/ 	.word	0x0003c5a0


	//   ....[157]....
        /*1978*/ 	.word	0x0003c640


	//   ....[158]....
        /*197c*/ 	.word	0x0003c700


	//   ....[159]....
        /*1980*/ 	.word	0x0003c7d0


	//   ....[160]....
        /*1984*/ 	.word	0x0003c890


	//   ....[161]....
        /*1988*/ 	.word	0x0003c8f0


	//   ....[162]....
        /*198c*/ 	.word	0x0003c950


	//   ....[163]....
        /*1990*/ 	.word	0x0003ca70


	//   ....[164]....
        /*1994*/ 	.word	0x0003cad0


	//   ....[165]....
        /*1998*/ 	.word	0x0003cbe0


	//   ....[166]....
        /*199c*/ 	.word	0x0003cc40


	//   ....[167]....
        /*19a0*/ 	.word	0x0003cd40


	//   ....[168]....
        /*19a4*/ 	.word	0x0003ce70


	//   ....[169]....
        /*19a8*/ 	.word	0x0003cf00


	//   ....[170]....
        /*19ac*/ 	.word	0x0003cf60


	//   ....[171]....
        /*19b0*/ 	.word	0x0003d050


	//   ....[172]....
        /*19b4*/ 	.word	0x0003d0d0


	//   ....[173]....
        /*19b8*/ 	.word	0x0003d1a0


	//   ....[174]....
        /*19bc*/ 	.word	0x0003d210


	//   ....[175]....
        /*19c0*/ 	.word	0x0003d2a0


	//   ....[176]....
        /*19c4*/ 	.word	0x0003d370


	//   ....[177]....
        /*19c8*/ 	.word	0x0003d3c0


	//   ....[178]....
        /*19cc*/ 	.word	0x0003d550


	//   ....[179]....
        /*19d0*/ 	.word	0x0003d5e0


	//   ....[180]....
        /*19d4*/ 	.word	0x0003d640


	//   ....[181]....
        /*19d8*/ 	.word	0x0003d710


	//   ....[182]....
        /*19dc*/ 	.word	0x0003d770


	//   ....[183]....
        /*19e0*/ 	.word	0x0003d840


	//   ....[184]....
        /*19e4*/ 	.word	0x0003d8a0


	//   ....[185]....
        /*19e8*/ 	.word	0x0003d970


	//   ....[186]....
        /*19ec*/ 	.word	0x0003d9d0


	//   ....[187]....
        /*19f0*/ 	.word	0x0003daa0


	//   ....[188]....
        /*19f4*/ 	.word	0x0003dc80


	//   ....[189]....
        /*19f8*/ 	.word	0x0003dd20


	//   ....[190]....
        /*19fc*/ 	.word	0x0003de90


	//   ....[191]....
        /*1a00*/ 	.word	0x0003df00


	//   ....[192]....
        /*1a04*/ 	.word	0x0003df70


	//   ....[193]....
        /*1a08*/ 	.word	0x0003dfe0


	//   ....[194]....
        /*1a0c*/ 	.word	0x0003e050


	//   ....[195]....
        /*1a10*/ 	.word	0x0003e0d0


	//   ....[196]....
        /*1a14*/ 	.word	0x0003e150


	//   ....[197]....
        /*1a18*/ 	.word	0x0003e1e0


	//   ....[198]....
        /*1a1c*/ 	.word	0x0003e250


	//   ....[199]....
        /*1a20*/ 	.word	0x0003e2c0


	//   ....[200]....
        /*1a24*/ 	.word	0x0003e330


	//   ....[201]....
        /*1a28*/ 	.word	0x0003e3b0


	//   ....[202]....
        /*1a2c*/ 	.word	0x0003e420


	//   ....[203]....
        /*1a30*/ 	.word	0x0003e4b0


	//   ....[204]....
        /*1a34*/ 	.word	0x0003e510


	//   ....[205]....
        /*1a38*/ 	.word	0x0003e5a0


	//   ....[206]....
        /*1a3c*/ 	.word	0x0003e6d0


	//----- nvinfo : EIATTR_REG_RECONFIG
	.align		4
.L_838:
        /*1a40*/ 	.byte	0x01, 0x54
	.zero		2


	//----- nvinfo : EIATTR_SYSCALL_OFFSETS
	.align		4
        /*1a44*/ 	.byte	0x04, 0x46
        /*1a46*/ 	.short	(.L_840 - .L_839)


	//   ....[0]....
.L_839:
        /*1a48*/ 	.word	0x00002540


	//   ....[1]....
        /*1a4c*/ 	.word	0x00002690


	//   ....[2]....
        /*1a50*/ 	.word	0x00011fb0


	//   ....[3]....
        /*1a54*/ 	.word	0x000124f0


	//   ....[4]....
        /*1a58*/ 	.word	0x000305d0


	//   ....[5]....
        /*1a5c*/ 	.word	0x00030760


	//   ....[6]....
        /*1a60*/ 	.word	0x000308b0


	//   ....[7]....
        /*1a64*/ 	.word	0x000309f0


	//   ....[8]....
        /*1a68*/ 	.word	0x000323a0


	//----- nvinfo : EIATTR_MBARRIER_INSTR_OFFSETS
	.align		4
.L_840:
        /*1a6c*/ 	.byte	0x04, 0x39
        /*1a6e*/ 	.short	(.L_842 - .L_841)


	//   ....[0]....
.L_841:
        /*1a70*/ 	.word	0x00000270
        /*1a74*/ 	.word	0x000000ff
        /*1a78*/ 	.word	0x00033400
        /*1a7c*/ 	.short	0x0100
        /*1a7e*/ 	.byte	0x08
	.zero		1


	//   ....[1]....
        /*1a80*/ 	.word	0x00000280
        /*1a84*/ 	.word	0x000000ff
        /*1a88*/ 	.word	0x00033420
        /*1a8c*/ 	.short	0x0100
        /*1a8e*/ 	.byte	0x08
	.zero		1


	//   ....[2]....
        /*1a90*/ 	.word	0x00000370
        /*1a94*/ 	.word	0x000000ff
        /*1a98*/ 	.word	0x00033430
        /*1a9c*/ 	.short	0x0100
        /*1a9e*/ 	.byte	0x08
	.zero		1


	//   ....[3]....
        /*1aa0*/ 	.word	0x00000380
        /*1aa4*/ 	.word	0x000000ff
        /*1aa8*/ 	.word	0x00033440
        /*1aac*/ 	.short	0x0100
        /*1aae*/ 	.byte	0x08
	.zero		1


	//   ....[4]....
        /*1ab0*/ 	.word	0x00000390
        /*1ab4*/ 	.word	0x000000ff
        /*1ab8*/ 	.word	0x00033438
        /*1abc*/ 	.short	0x0100
        /*1abe*/ 	.byte	0x08
	.zero		1


	//   ....[5]....
        /*1ac0*/ 	.word	0x000003a0
        /*1ac4*/ 	.word	0x000000ff
        /*1ac8*/ 	.word	0x00033448
        /*1acc*/ 	.short	0x0100
        /*1ace*/ 	.byte	0x08
	.zero		1


	//   ....[6]....
        /*1ad0*/ 	.word	0x000004d0
        /*1ad4*/ 	.word	0x000000ff
        /*1ad8*/ 	.word	0x00033450
        /*1adc*/ 	.short	0x0100
        /*1ade*/ 	.byte	0x08
	.zero		1


	//   ....[7]....
        /*1ae0*/ 	.word	0x000004e0
        /*1ae4*/ 	.word	0x000000ff
        /*1ae8*/ 	.word	0x00033460
        /*1aec*/ 	.short	0x0100
        /*1aee*/ 	.byte	0x08
	.zero		1


	//   ....[8]....
        /*1af0*/ 	.word	0x000004f0
        /*1af4*/ 	.word	0x000000ff
        /*1af8*/ 	.word	0x00033458
        /*1afc*/ 	.short	0x0100
        /*1afe*/ 	.byte	0x08
	.zero		1


	//   ....[9]....
        /*1b00*/ 	.word	0x00000500
        /*1b04*/ 	.word	0x000000ff
        /*1b08*/ 	.word	0x00033468
        /*1b0c*/ 	.short	0x0100
        /*1b0e*/ 	.byte	0x08
	.zero		1


	//   ....[10]....
        /*1b10*/ 	.word	0x000005f0
        /*1b14*/ 	.word	0x000000ff
        /*1b18*/ 	.word	0x00033470
        /*1b1c*/ 	.short	0x0100
        /*1b1e*/ 	.byte	0x06
	.zero		1


	//   ....[11]....
        /*1b20*/ 	.word	0x00000600
        /*1b24*/ 	.word	0x000000ff
        /*1b28*/ 	.word	0x00033480
        /*1b2c*/ 	.short	0x0100
        /*1b2e*/ 	.byte	0x06
	.zero		1


	//   ....[12]....
        /*1b30*/ 	.word	0x00000610
        /*1b34*/ 	.word	0x000000ff
        /*1b38*/ 	.word	0x00033478
        /*1b3c*/ 	.short	0x0100
        /*1b3e*/ 	.byte	0x06
	.zero		1


	//   ....[13]....
        /*1b40*/ 	.word	0x00000620
        /*1b44*/ 	.word	0x000000ff
        /*1b48*/ 	.word	0x00033488
        /*1b4c*/ 	.short	0x0100
        /*1b4e*/ 	.byte	0x06
	.zero		1


	//   ....[14]....
        /*1b50*/ 	.word	0x00000750
        /*1b54*/ 	.word	0x000000ff
        /*1b58*/ 	.word	0x00033490
        /*1b5c*/ 	.short	0x0100
        /*1b5e*/ 	.byte	0x08
	.zero		1


	//   ....[15]....
        /*1b60*/ 	.word	0x00000760
        /*1b64*/ 	.word	0x000000ff
        /*1b68*/ 	.word	0x000334a0
        /*1b6c*/ 	.short	0x0100
        /*1b6e*/ 	.byte	0x08
	.zero		1


	//   ....[16]....
        /*1b70*/ 	.word	0x00000770
        /*1b74*/ 	.word	0x000000ff
        /*1b78*/ 	.word	0x00033498
        /*1b7c*/ 	.short	0x0100
        /*1b7e*/ 	.byte	0x08
	.zero		1


	//   ....[17]....
        /*1b80*/ 	.word	0x00000780
        /*1b84*/ 	.word	0x000000ff
        /*1b88*/ 	.word	0x000334a8
        /*1b8c*/ 	.short	0x0100
        /*1b8e*/ 	.byte	0x08
	.zero		1


	//   ....[18]....
        /*1b90*/ 	.word	0x000008c0
        /*1b94*/ 	.word	0x000000ff
        /*1b98*/ 	.word	0x000334b0
        /*1b9c*/ 	.short	0x0100
        /*1b9e*/ 	.byte	0x08
	.zero		1


	//   ....[19]....
        /*1ba0*/ 	.word	0x000008d0
        /*1ba4*/ 	.word	0x000000ff
        /*1ba8*/ 	.word	0x000334c0
        /*1bac*/ 	.short	0x0100
        /*1bae*/ 	.byte	0x08
	.zero		1


	//   ....[20]....
        /*1bb0*/ 	.word	0x000008e0
        /*1bb4*/ 	.word	0x000000ff
        /*1bb8*/ 	.word	0x000334b8
        /*1bbc*/ 	.short	0x0100
        /*1bbe*/ 	.byte	0x08
	.zero		1


	//   ....[21]....
        /*1bc0*/ 	.word	0x000008f0
        /*1bc4*/ 	.word	0x000000ff
        /*1bc8*/ 	.word	0x000334c8
        /*1bcc*/ 	.short	0x0100
        /*1bce*/ 	.byte	0x08
	.zero		1


	//   ....[22]....
        /*1bd0*/ 	.word	0x00003f50
        /*1bd4*/ 	.word	0x0000005d
        /*1bd8*/ 	.word	0x00033490
        /*1bdc*/ 	.short	0x010a
        /*1bde*/ 	.byte	0x3f
	.zero		1


	//   ....[23]....
        /*1be0*/ 	.word	0x0000a420
        /*1be4*/ 	.word	0x0000005d
        /*1be8*/ 	.word	0x00033490
        /*1bec*/ 	.short	0x010a
        /*1bee*/ 	.byte	0x3f
	.zero		1


	//   ....[24]....
        /*1bf0*/ 	.word	0x000105f0
        /*1bf4*/ 	.word	0x0000005d
        /*1bf8*/ 	.word	0x00033490
        /*1bfc*/ 	.short	0x010a
        /*1bfe*/ 	.byte	0x3f
	.zero		1


	//   ....[25]....
        /*1c00*/ 	.word	0x00010df0
        /*1c04*/ 	.word	0x0000000b
        /*1c08*/ 	.word	0x00000000
        /*1c0c*/ 	.short	0x0101
        /*1c0e*/ 	.byte	0x3f
	.zero		1


	//   ....[26]....
        /*1c10*/ 	.word	0x00010e30
        /*1c14*/ 	.word	0x0000005d
        /*1c18*/ 	.word	0x000334b0
        /*1c1c*/ 	.short	0x010a
        /*1c1e*/ 	.byte	0x3f
	.zero		1


	//   ....[27]....
        /*1c20*/ 	.word	0x000115b0
        /*1c24*/ 	.word	0x0000005d
        /*1c28*/ 	.word	0x00000000
        /*1c2c*/ 	.short	0x0101
        /*1c2e*/ 	.byte	0x3f
	.zero		1


	//   ....[28]....
        /*1c30*/ 	.word	0x00012270
        /*1c34*/ 	.word	0x00000012
        /*1c38*/ 	.word	0x00033400
        /*1c3c*/ 	.short	0x010a
        /*1c3e*/ 	.byte	0x3f
	.zero		1


	//   ....[29]....
        /*1c40*/ 	.word	0x000122c0
        /*1c44*/ 	.word	0x00000012
        /*1c48*/ 	.word	0x00033400
        /*1c4c*/ 	.short	0x010a
        /*1c4e*/ 	.byte	0x3f
	.zero		1


	//   ....[30]....
        /*1c50*/ 	.word	0x00012d70
        /*1c54*/ 	.word	0x00000012
        /*1c58*/ 	.word	0x00033400
        /*1c5c*/ 	.short	0x010a
        /*1c5e*/ 	.byte	0x3f
	.zero		1


	//   ....[31]....
        /*1c60*/ 	.word	0x00016330
        /*1c64*/ 	.word	0x00000012
        /*1c68*/ 	.word	0x00033400
        /*1c6c*/ 	.short	0x010a
        /*1c6e*/ 	.byte	0x3f
	.zero		1


	//   ....[32]....
        /*1c70*/ 	.word	0x000194a0
        /*1c74*/ 	.word	0x00000000
        /*1c78*/ 	.word	0x00033430
        /*1c7c*/ 	.short	0x010a
        /*1c7e*/ 	.byte	0x3f
	.zero		1


	//   ....[33]....
        /*1c80*/ 	.word	0x000194e0
        /*1c84*/ 	.word	0x00000000
        /*1c88*/ 	.word	0x00033430
        /*1c8c*/ 	.short	0x010a
        /*1c8e*/ 	.byte	0x3f
	.zero		1


	//   ....[34]....
        /*1c90*/ 	.word	0x0001cc00
        /*1c94*/ 	.word	0x00000000
        /*1c98*/ 	.word	0x00000000
        /*1c9c*/ 	.short	0x0101
        /*1c9e*/ 	.byte	0x3f
	.zero		1


	//   ....[35]....
        /*1ca0*/ 	.word	0x0001db90
        /*1ca4*/ 	.word	0x00000005
        /*1ca8*/ 	.word	0x00033430
        /*1cac*/ 	.short	0x010a
        /*1cae*/ 	.byte	0x3f
	.zero		1


	//   ....[36]....
        /*1cb0*/ 	.word	0x0001dbe0
        /*1cb4*/ 	.word	0x00000005
        /*1cb8*/ 	.word	0x00033430
        /*1cbc*/ 	.short	0x010a
        /*1cbe*/ 	.byte	0x3f
	.zero		1


	//   ....[37]....
        /*1cc0*/ 	.word	0x0001ece0
        /*1cc4*/ 	.word	0x00000005
        /*1cc8*/ 	.word	0x00033450
        /*1ccc*/ 	.short	0x010a
        /*1cce*/ 	.byte	0x3f
	.zero		1


	//   ....[38]....
        /*1cd0*/ 	.word	0x0001ed20
        /*1cd4*/ 	.word	0x00000005
        /*1cd8*/ 	.word	0x00033450
        /*1cdc*/ 	.short	0x010a
        /*1cde*/ 	.byte	0x3f
	.zero		1


	//   ....[39]....
        /*1ce0*/ 	.word	0x000211e0
        /*1ce4*/ 	.word	0x000000c1
        /*1ce8*/ 	.word	0x00000000
        /*1cec*/ 	.short	0x0101
        /*1cee*/ 	.byte	0x3f
	.zero		1


	//   ....[40]....
        /*1cf0*/ 	.word	0x00021e60
        /*1cf4*/ 	.word	0x00000003
        /*1cf8*/ 	.word	0x00000000
        /*1cfc*/ 	.short	0x0101
        /*1cfe*/ 	.byte	0x3f
	.zero		1


	//   ....[41]....
        /*1d00*/ 	.word	0x00022720
        /*1d04*/ 	.word	0x00000004
        /*1d08*/ 	.word	0x00033430
        /*1d0c*/ 	.short	0x010a
        /*1d0e*/ 	.byte	0x3f
	.zero		1


	//   ....[42]....
        /*1d10*/ 	.word	0x00022770
        /*1d14*/ 	.word	0x00000004
        /*1d18*/ 	.word	0x00033430
        /*1d1c*/ 	.short	0x010a
        /*1d1e*/ 	.byte	0x3f
	.zero		1


	//   ....[43]....
        /*1d20*/ 	.word	0x00023840
        /*1d24*/ 	.word	0x00000005
        /*1d28*/ 	.word	0x00033450
        /*1d2c*/ 	.short	0x010a
        /*1d2e*/ 	.byte	0x3f
	.zero		1


	//   ....[44]....
        /*1d30*/ 	.word	0x00023880
        /*1d34*/ 	.word	0x00000005
        /*1d38*/ 	.word	0x00033450
        /*1d3c*/ 	.short	0x010a
        /*1d3e*/ 	.byte	0x3f
	.zero		1


	//   ....[45]....
        /*1d40*/ 	.word	0x00023c80
        /*1d44*/ 	.word	0x00000004
        /*1d48*/ 	.word	0x00000000
        /*1d4c*/ 	.short	0x0101
        /*1d4e*/ 	.byte	0x3f
	.zero		1


	//   ....[46]....
        /*1d50*/ 	.word	0x00025e10
        /*1d54*/ 	.word	0x00000000
        /*1d58*/ 	.word	0x00000000
        /*1d5c*/ 	.short	0x0101
        /*1d5e*/ 	.byte	0x3f
	.zero		1


	//   ....[47]....
        /*1d60*/ 	.word	0x00026610
        /*1d64*/ 	.word	0x00000005
        /*1d68*/ 	.word	0x00033450
        /*1d6c*/ 	.short	0x010a
        /*1d6e*/ 	.byte	0x3f
	.zero		1


	//   ....[48]....
        /*1d70*/ 	.word	0x00026690
        /*1d74*/ 	.word	0x00000005
        /*1d78*/ 	.word	0x00033450
        /*1d7c*/ 	.short	0x010a
        /*1d7e*/ 	.byte	0x3f
	.zero		1


	//   ....[49]....
        /*1d80*/ 	.word	0x00026fe0
        /*1d84*/ 	.word	0x00000005
        /*1d88*/ 	.word	0x00000000
        /*1d8c*/ 	.short	0x0101
        /*1d8e*/ 	.byte	0x3f
	.zero		1


	//   ....[50]....
        /*1d90*/ 	.word	0x00029c00
        /*1d94*/ 	.word	0x00000000
        /*1d98*/ 	.word	0x00000000
        /*1d9c*/ 	.short	0x0101
        /*1d9e*/ 	.byte	0x3f
	.zero		1


	//   ....[51]....
        /*1da0*/ 	.word	0x0002a450
        /*1da4*/ 	.word	0x00000024
        /*1da8*/ 	.word	0x00000000
        /*1dac*/ 	.short	0x0101
        /*1dae*/ 	.byte	0x3f
	.zero		1


	//   ....[52]....
        /*1db0*/ 	.word	0x0002ed20
        /*1db4*/ 	.word	0x00000011
        /*1db8*/ 	.word	0x00033420
        /*1dbc*/ 	.short	0x010a
        /*1dbe*/ 	.byte	0x3f
	.zero		1


	//   ....[53]....
        /*1dc0*/ 	.word	0x0002ede0
        /*1dc4*/ 	.word	0x0000000c
        /*1dc8*/ 	.word	0x000334a0
        /*1dcc*/ 	.short	0x010a
        /*1dce*/ 	.byte	0x3f
	.zero		1


	//   ....[54]....
        /*1dd0*/ 	.word	0x0002f210
        /*1dd4*/ 	.word	0x0000000c
        /*1dd8*/ 	.word	0x000334c0
        /*1ddc*/ 	.short	0x010a
        /*1dde*/ 	.byte	0x3f
	.zero		1


	//   ....[55]....
        /*1de0*/ 	.word	0x0002f770
        /*1de4*/ 	.word	0x0000000b
        /*1de8*/ 	.word	0x000334a0
        /*1dec*/ 	.short	0x010a
        /*1dee*/ 	.byte	0x3f
	.zero		1


	//   ....[56]....
        /*1df0*/ 	.word	0x0002fb90
        /*1df4*/ 	.word	0x0000000b
        /*1df8*/ 	.word	0x000334c0
        /*1dfc*/ 	.short	0x010a
        /*1dfe*/ 	.byte	0x3f
	.zero		1


	//   ....[57]....
        /*1e00*/ 	.word	0x00031070
        /*1e04*/ 	.word	0x00000004
        /*1e08*/ 	.word	0x00033480
        /*1e0c*/ 	.short	0x010a
        /*1e0e*/ 	.byte	0x3f
	.zero		1


	//   ....[58]....
        /*1e10*/ 	.word	0x000318a0
        /*1e14*/ 	.word	0x00000004
        /*1e18*/ 	.word	0x00033470
        /*1e1c*/ 	.short	0x0107
        /*1e1e*/ 	.byte	0x3f
	.zero		1


	//   ....[59]....
        /*1e20*/ 	.word	0x00031960
        /*1e24*/ 	.word	0x00000004
        /*1e28*/ 	.word	0x00033470
        /*1e2c*/ 	.short	0x0101
        /*1e2e*/ 	.byte	0x3f
	.zero		1


	//   ....[60]....
        /*1e30*/ 	.word	0x000319b0
        /*1e34*/ 	.word	0x00000004
        /*1e38*/ 	.word	0x00033440
        /*1e3c*/ 	.short	0x010a
        /*1e3e*/ 	.byte	0x3f
	.zero		1


	//   ....[61]....
        /*1e40*/ 	.word	0x000320b0
        /*1e44*/ 	.word	0x00000004
        /*1e48*/ 	.word	0x00033430
        /*1e4c*/ 	.short	0x0107
        /*1e4e*/ 	.byte	0x3f
	.zero		1


	//   ....[62]....
        /*1e50*/ 	.word	0x00032190
        /*1e54*/ 	.word	0x00000004
        /*1e58*/ 	.word	0x00033430
        /*1e5c*/ 	.short	0x0101
        /*1e5e*/ 	.byte	0x3f
	.zero		1


	//   ....[63]....
        /*1e60*/ 	.word	0x00032a70
        /*1e64*/ 	.word	0x00000011
        /*1e68*/ 	.word	0x00033400
        /*1e6c*/ 	.short	0x0107
        /*1e6e*/ 	.byte	0x3f
	.zero		1


	//   ....[64]....
        /*1e70*/ 	.word	0x00032b70
        /*1e74*/ 	.word	0x00000011
        /*1e78*/ 	.word	0x00033400
        /*1e7c*/ 	.short	0x0101
        /*1e7e*/ 	.byte	0x3f
	.zero		1


	//   ....[65]....
        /*1e80*/ 	.word	0x00032ba0
        /*1e84*/ 	.word	0x00000011
        /*1e88*/ 	.word	0x00033420
        /*1e8c*/ 	.short	0x010a
        /*1e8e*/ 	.byte	0x3f
	.zero		1


	//   ....[66]....
        /*1e90*/ 	.word	0x00033080
        /*1e94*/ 	.word	0x00000004
        /*1e98*/ 	.word	0x00033480
        /*1e9c*/ 	.short	0x010a
        /*1e9e*/ 	.byte	0x3f
	.zero		1


	//   ....[67]....
        /*1ea0*/ 	.word	0x00033660
        /*1ea4*/ 	.word	0x00000004
        /*1ea8*/ 	.word	0x00033470
        /*1eac*/ 	.short	0x0107
        /*1eae*/ 	.byte	0x3f
	.zero		1


	//   ....[68]....
        /*1eb0*/ 	.word	0x00033720
        /*1eb4*/ 	.word	0x00000004
        /*1eb8*/ 	.word	0x00033470
        /*1ebc*/ 	.short	0x0101
        /*1ebe*/ 	.byte	0x3f
	.zero		1


	//   ....[69]....
        /*1ec0*/ 	.word	0x00033750
        /*1ec4*/ 	.word	0x00000004
        /*1ec8*/ 	.word	0x00033440
        /*1ecc*/ 	.short	0x010a
        /*1ece*/ 	.byte	0x3f
	.zero		1


	//   ....[70]....
        /*1ed0*/ 	.word	0x00033c90
        /*1ed4*/ 	.word	0x00000004
        /*1ed8*/ 	.word	0x00033430
        /*1edc*/ 	.short	0x0107
        /*1ede*/ 	.byte	0x3f
	.zero		1


	//   ....[71]....
        /*1ee0*/ 	.word	0x00033d60
        /*1ee4*/ 	.word	0x00000004
        /*1ee8*/ 	.word	0x00033430
        /*1eec*/ 	.short	0x0101
        /*1eee*/ 	.byte	0x3f
	.zero		1


	//   ....[72]....
        /*1ef0*/ 	.word	0x00033de0
        /*1ef4*/ 	.word	0x00000002
        /*1ef8*/ 	.word	0x00033470
        /*1efc*/ 	.short	0x010a
        /*1efe*/ 	.byte	0x3f
	.zero		1


	//   ....[73]....
        /*1f00*/ 	.word	0x00033e70
        /*1f04*/ 	.word	0x00000002
        /*1f08*/ 	.word	0x00033460
        /*1f0c*/ 	.short	0x010a
        /*1f0e*/ 	.byte	0x3f
	.zero		1


	//   ....[74]....
        /*1f10*/ 	.word	0x00034980
        /*1f14*/ 	.word	0x00000002
        /*1f18*/ 	.word	0x00033450
        /*1f1c*/ 	.short	0x0101
        /*1f1e*/ 	.byte	0x3f
	.zero		1


	//   ....[75]....
        /*1f20*/ 	.word	0x00034a10
        /*1f24*/ 	.word	0x00000002
        /*1f28*/ 	.word	0x00000000
        /*1f2c*/ 	.short	0x0101
        /*1f2e*/ 	.byte	0x3f
	.zero		1


	//   ....[76]....
        /*1f30*/ 	.word	0x00034bd0
        /*1f34*/ 	.word	0x00000000
        /*1f38*/ 	.word	0x00033470
        /*1f3c*/ 	.short	0x010a
        /*1f3e*/ 	.byte	0x3f
	.zero		1


	//   ....[77]....
        /*1f40*/ 	.word	0x00034c50
        /*1f44*/ 	.word	0x00000000
        /*1f48*/ 	.word	0x00033460
        /*1f4c*/ 	.short	0x010a
        /*1f4e*/ 	.byte	0x3f
	.zero		1


	//   ....[78]....
        /*1f50*/ 	.word	0x00035770
        /*1f54*/ 	.word	0x00000000
        /*1f58*/ 	.word	0x00033450
        /*1f5c*/ 	.short	0x0101
        /*1f5e*/ 	.byte	0x3f
	.zero		1


	//   ....[79]....
        /*1f60*/ 	.word	0x00035810
        /*1f64*/ 	.word	0x00000000
        /*1f68*/ 	.word	0x00000000
        /*1f6c*/ 	.short	0x0101
        /*1f6e*/ 	.byte	0x3f
	.zero		1


	//   ....[80]....
        /*1f70*/ 	.word	0x00036960
        /*1f74*/ 	.word	0x00000005
        /*1f78*/ 	.word	0x00033420
        /*1f7c*/ 	.short	0x010a
        /*1f7e*/ 	.byte	0x3f
	.zero		1


	//   ....[81]....
        /*1f80*/ 	.word	0x00036ad0
        /*1f84*/ 	.word	0x00000003
        /*1f88*/ 	.word	0x00033440
        /*1f8c*/ 	.short	0x010a
        /*1f8e*/ 	.byte	0x3f
	.zero		1


	//   ....[82]....
        /*1f90*/ 	.word	0x00036b70
        /*1f94*/ 	.word	0x00000005
        /*1f98*/ 	.word	0x00033440
        /*1f9c*/ 	.short	0x010a
        /*1f9e*/ 	.byte	0x3f
	.zero		1


	//   ....[83]....
        /*1fa0*/ 	.word	0x00036bb0
        /*1fa4*/ 	.word	0x00000003
        /*1fa8*/ 	.word	0x00033460
        /*1fac*/ 	.short	0x010a
        /*1fae*/ 	.byte	0x3f
	.zero		1


	//   ....[84]....
        /*1fb0*/ 	.word	0x00036bf0
        /*1fb4*/ 	.word	0x00000005
        /*1fb8*/ 	.word	0x00033460
        /*1fbc*/ 	.short	0x010a
        /*1fbe*/ 	.byte	0x3f
	.zero		1


	//   ....[85]....
        /*1fc0*/ 	.word	0x00036c30
        /*1fc4*/ 	.word	0x00000003
        /*1fc8*/ 	.word	0x00033480
        /*1fcc*/ 	.short	0x010a
        /*1fce*/ 	.byte	0x3f
	.zero		1


	//   ....[86]....
        /*1fd0*/ 	.word	0x00036c70
        /*1fd4*/ 	.word	0x00000005
        /*1fd8*/ 	.word	0x00033480
        /*1fdc*/ 	.short	0x010a
        /*1fde*/ 	.byte	0x3f
	.zero		1


	//   ....[87]....
        /*1fe0*/ 	.word	0x00036cd0
        /*1fe4*/ 	.word	0x0000005d
        /*1fe8*/ 	.word	0x00033490
        /*1fec*/ 	.short	0x010a
        /*1fee*/ 	.byte	0x3f
	.zero		1


	//   ....[88]....
        /*1ff0*/ 	.word	0x00036f80
        /*1ff4*/ 	.word	0x0000005d
        /*1ff8*/ 	.word	0x00033490
        /*1ffc*/ 	.short	0x010a
        /*1ffe*/ 	.byte	0x3f
	.zero		1


	//   ....[89]....
        /*2000*/ 	.word	0x00037230
        /*2004*/ 	.word	0x0000005d
        /*2008*/ 	.word	0x00033490
        /*200c*/ 	.short	0x010a
        /*200e*/ 	.byte	0x3f
	.zero		1


	//   ....[90]....
        /*2010*/ 	.word	0x000374e0
        /*2014*/ 	.word	0x0000005d
        /*2018*/ 	.word	0x000334b0
        /*201c*/ 	.short	0x010a
        /*201e*/ 	.byte	0x3f
	.zero		1


	//   ....[91]....
        /*2020*/ 	.word	0x00037790
        /*2024*/ 	.word	0x00000012
        /*2028*/ 	.word	0x00033400
        /*202c*/ 	.short	0x010a
        /*202e*/ 	.byte	0x3f
	.zero		1


	//   ....[92]....
        /*2030*/ 	.word	0x000379a0
        /*2034*/ 	.word	0x00000012
        /*2038*/ 	.word	0x00033400
        /*203c*/ 	.short	0x010a
        /*203e*/ 	.byte	0x3f
	.zero		1


	//   ....[93]....
        /*2040*/ 	.word	0x000379f0
        /*2044*/ 	.word	0x00000000
        /*2048*/ 	.word	0x00033430
        /*204c*/ 	.short	0x010a
        /*204e*/ 	.byte	0x3f
	.zero		1


	//   ....[94]....
        /*2050*/ 	.word	0x00037a40
        /*2054*/ 	.word	0x00000005
        /*2058*/ 	.word	0x00033430
        /*205c*/ 	.short	0x010a
        /*205e*/ 	.byte	0x3f
	.zero		1


	//   ....[95]....
        /*2060*/ 	.word	0x00037a90
        /*2064*/ 	.word	0x00000005
        /*2068*/ 	.word	0x00033450
        /*206c*/ 	.short	0x010a
        /*206e*/ 	.byte	0x3f
	.zero		1


	//   ....[96]....
        /*2070*/ 	.word	0x00037ae0
        /*2074*/ 	.word	0x00000004
        /*2078*/ 	.word	0x00033430
        /*207c*/ 	.short	0x010a
        /*207e*/ 	.byte	0x3f
	.zero		1


	//   ....[97]....
        /*2080*/ 	.word	0x00037b30
        /*2084*/ 	.word	0x00000005
        /*2088*/ 	.word	0x00033450
        /*208c*/ 	.short	0x010a
        /*208e*/ 	.byte	0x3f
	.zero		1


	//   ....[98]....
        /*2090*/ 	.word	0x00037b80
        /*2094*/ 	.word	0x00000005
        /*2098*/ 	.word	0x00033450
        /*209c*/ 	.short	0x010a
        /*209e*/ 	.byte	0x3f
	.zero		1


	//   ....[99]....
        /*20a0*/ 	.word	0x0003b440
        /*20a4*/ 	.word	0x00000011
        /*20a8*/ 	.word	0x00033420
        /*20ac*/ 	.short	0x010a
        /*20ae*/ 	.byte	0x3f
	.zero		1


	//   ....[100]....
        /*20b0*/ 	.word	0x0003b490
        /*20b4*/ 	.word	0x0000000c
        /*20b8*/ 	.word	0x000334a0
        /*20bc*/ 	.short	0x010a
        /*20be*/ 	.byte	0x3f
	.zero		1


	//   ....[101]....
        /*20c0*/ 	.word	0x0003b4e0
        /*20c4*/ 	.word	0x0000000c
        /*20c8*/ 	.word	0x000334c0
        /*20cc*/ 	.short	0x010a
        /*20ce*/ 	.byte	0x3f
	.zero		1


	//   ....[102]....
        /*20d0*/ 	.word	0x0003b530
        /*20d4*/ 	.word	0x0000000b
        /*20d8*/ 	.word	0x000334a0
        /*20dc*/ 	.short	0x010a
        /*20de*/ 	.byte	0x3f
	.zero		1


	//   ....[103]....
        /*20e0*/ 	.word	0x0003b580
        /*20e4*/ 	.word	0x0000000b
        /*20e8*/ 	.word	0x000334c0
        /*20ec*/ 	.short	0x010a
        /*20ee*/ 	.byte	0x3f
	.zero		1


	//   ....[104]....
        /*20f0*/ 	.word	0x0003b6a0
        /*20f4*/ 	.word	0x00000004
        /*20f8*/ 	.word	0x00033480
        /*20fc*/ 	.short	0x010a
        /*20fe*/ 	.byte	0x3f
	.zero		1


	//   ....[105]....
        /*2100*/ 	.word	0x0003c030
        /*2104*/ 	.word	0x00000004
        /*2108*/ 	.word	0x00033440
        /*210c*/ 	.short	0x010a
        /*210e*/ 	.byte	0x3f
	.zero		1


	//   ....[106]....
        /*2110*/ 	.word	0x0003cd70
        /*2114*/ 	.word	0x00000011
        /*2118*/ 	.word	0x00033420
        /*211c*/ 	.short	0x010a
        /*211e*/ 	.byte	0x3f
	.zero		1


	//   ....[107]....
        /*2120*/ 	.word	0x0003cdc0
        /*2124*/ 	.word	0x00000004
        /*2128*/ 	.word	0x00033480
        /*212c*/ 	.short	0x010a
        /*212e*/ 	.byte	0x3f
	.zero		1


	//   ....[108]....
        /*2130*/ 	.word	0x0003d4a0
        /*2134*/ 	.word	0x00000004
        /*2138*/ 	.word	0x00033440
        /*213c*/ 	.short	0x010a
        /*213e*/ 	.byte	0x3f
	.zero		1


	//   ....[109]....
        /*2140*/ 	.word	0x0003dae0
        /*2144*/ 	.word	0x00000002
        /*2148*/ 	.word	0x00033470
        /*214c*/ 	.short	0x010a
        /*214e*/ 	.byte	0x3f
	.zero		1


	//   ....[110]....
        /*2150*/ 	.word	0x0003db30
        /*2154*/ 	.word	0x00000002
        /*2158*/ 	.word	0x00033460
        /*215c*/ 	.short	0x010a
        /*215e*/ 	.byte	0x3f
	.zero		1


	//   ....[111]....
        /*2160*/ 	.word	0x0003db80
        /*2164*/ 	.word	0x00000000
        /*2168*/ 	.word	0x00033470
        /*216c*/ 	.short	0x010a
        /*216e*/ 	.byte	0x3f
	.zero		1


	//   ....[112]....
        /*2170*/ 	.word	0x0003dbd0
        /*2174*/ 	.word	0x00000000
        /*2178*/ 	.word	0x00033460
        /*217c*/ 	.short	0x010a
        /*217e*/ 	.byte	0x3f
	.zero		1


	//   ....[113]....
        /*2180*/ 	.word	0x0003e5f0
        /*2184*/ 	.word	0x00000005
        /*2188*/ 	.word	0x00033420
        /*218c*/ 	.short	0x010a
        /*218e*/ 	.byte	0x3f
	.zero		1


	//   ....[114]....
        /*2190*/ 	.word	0x0003e790
        /*2194*/ 	.word	0x00000003
        /*2198*/ 	.word	0x00033440
        /*219c*/ 	.short	0x010a
        /*219e*/ 	.byte	0x3f
	.zero		1


	//   ....[115]....
        /*21a0*/ 	.word	0x0003e7e0
        /*21a4*/ 	.word	0x00000005
        /*21a8*/ 	.word	0x00033440
        /*21ac*/ 	.short	0x010a
        /*21ae*/ 	.byte	0x3f
	.zero		1


	//   ....[116]....
        /*21b0*/ 	.word	0x0003e830
        /*21b4*/ 	.word	0x00000003
        /*21b8*/ 	.word	0x00033460
        /*21bc*/ 	.short	0x010a
        /*21be*/ 	.byte	0x3f
	.zero		1


	//   ....[117]....
        /*21c0*/ 	.word	0x0003e880
        /*21c4*/ 	.word	0x00000005
        /*21c8*/ 	.word	0x00033460
        /*21cc*/ 	.short	0x010a
        /*21ce*/ 	.byte	0x3f
	.zero		1


	//   ....[118]....
        /*21d0*/ 	.word	0x0003e8d0
        /*21d4*/ 	.word	0x00000003
        /*21d8*/ 	.word	0x00033480
        /*21dc*/ 	.short	0x010a
        /*21de*/ 	.byte	0x3f
	.zero		1


	//----- nvinfo : EIATTR_NUM_MBARRIERS
	.align		4
.L_842:
        /*21e0*/ 	.byte	0x03, 0x38
        /*21e2*/ 	.short	0x0016


	//----- nvinfo : EIATTR_EXIT_INSTR_OFFSETS
	.align		4
        /*21e4*/ 	.byte	0x04, 0x1c
        /*21e6*/ 	.short	(.L_844 - .L_843)


	//   ....[0]....
.L_843:
        /*21e8*/ 	.word	0x00036cc0


	//----- nvinfo : EIATTR_MAX_THREADS
	.align		4
.L_844:
        /*21ec*/ 	.byte	0x04, 0x05
        /*21ee*/ 	.short	(.L_846 - .L_845)
.L_845:
        /*21f0*/ 	.word	0x00000180
        /*21f4*/ 	.word	0x00000001
        /*21f8*/ 	.word	0x00000001


	//----- nvinfo : EIATTR_CRS_STACK_SIZE
	.align		4
.L_846:
        /*21fc*/ 	.byte	0x04, 0x1e
        /*21fe*/ 	.short	(.L_848 - .L_847)
.L_847:
        /*2200*/ 	.word	0x00000000


	//----- nvinfo : EIATTR_CBANK_PARAM_SIZE
	.align		4
.L_848:
        /*2204*/ 	.byte	0x03, 0x19
        /*2206*/ 	.short	0x0af0


	//----- nvinfo : EIATTR_PARAM_CBANK
	.align		4
        /*2208*/ 	.byte	0x04, 0x0a
        /*220a*/ 	.short	(.L_850 - .L_849)
	.align		4
.L_849:
        /*220c*/ 	.word	index@(.nv.constant0._ZN7cutlass13device_kernelIN5flash11enable_sm90INS1_16FlashAttnFwdSm90INS1_25CollectiveMainloopFwdSm90ILi2EN4cute5tupleIJNS5_1CILi1EEES8_S8_EEENS6_IJNS7_ILi128EEENS7_ILi160EEENS7_ILi192EEEEEELi192ENS_12float_e4m3_tEfNS_4arch4Sm90ELb1ELb0ELb1ELb1ELb1ELb1ELb0ELb1ELb1ELb1ELb1ELb0EEENS1_21CollectiveEpilogueFwdINS6_IJSA_SC_SB_EEES9_NS_10bfloat16_tESG_Li256ELb1ELb1ELb1ELb1EEENS1_36VarlenDynamicPersistentTileSchedulerILi128ELi160ELi256ELi128ELb1ELb1ELb1ELb1ELb1ELb1EEEEEEEEEvNT_6ParamsE)
        /*2210*/ 	.short	0x0210
        /*2212*/ 	.short	0x0af0


	//----- nvinfo : EIATTR_SW_WAR
	.align		4
.L_850:
        /*2214*/ 	.byte	0x04, 0x36
        /*2216*/ 	.short	(.L_852 - .L_851)
.L_851:
        /*2218*/ 	.word	0x00000008
.L_852:


//--------------------- .nv.info._ZN7cutlass13device_kernelIN5flash11enable_sm90INS1_16FlashAttnFwdSm90INS1_25CollectiveMainloopFwdSm90ILi2EN4cute5tupleIJNS5_1CILi1EEES8_S8_EEENS6_IJNS7_ILi128EEENS7_ILi160EEESA_EEELi128ENS_12float_e4m3_tEfNS_4arch4Sm90ELb0ELb0ELb1ELb0ELb1ELb0ELb0ELb1ELb1ELb1ELb1ELb0EEENS1_21CollectiveEpilogueFwdINS6_IJSA_SA_SB_EEES9_NS_10bfloat16_tESF_Li256ELb0ELb1ELb1ELb1EEENS1_19SingleTileSchedulerILb0ELb1ELb1ELi128EEEEEEEEEvNT_6ParamsE --------------------------
	.section	.nv.info._ZN7cutlass13device_kernelIN5flash11enable_sm90INS1_16FlashAttnFwdSm90INS1_25CollectiveMainloopFwdSm90ILi2EN4cute5tupleIJNS5_1CILi1EEES8_S8_EEENS6_IJNS7_ILi128EEENS7_ILi160EEESA_EEELi128ENS_12float_e4m3_tEfNS_4arch4Sm90ELb0ELb0ELb1ELb0ELb1ELb0ELb0ELb1ELb1ELb1ELb1ELb0EEENS1_21CollectiveEpilogueFwdINS6_IJSA_SA_SB_EEES9_NS_10bfloat16_tESF_Li256ELb0ELb1ELb1ELb1EEENS1_19SingleTileSchedulerILb0ELb1ELb1ELi128EEEEEEEEEvNT_6ParamsE,"",@"SHT_CUDA_INFO"
	.sectionflags	@""
	.align	4


	//----- nvinfo : EIATTR_CUDA_API_VERSION
	.align		4
        /*0000*/ 	.byte	0x04, 0x37
        /*0002*/ 	.short	(.L_854 - .L_853)
.L_853:
        /*0004*/ 	.word	0x00000082


	//----- nvinfo : EIATTR_KPARAM_INFO
	.align		4
.L_854:
        /*0008*/ 	.byte	0x04, 0x17
        /*000a*/ 	.short	(.L_856 - .L_855)
.L_855:
        /*000c*/ 	.word	0x00000000
        /*0010*/ 	.short	0x0000
        /*0012*/ 	.short	0x0070
        /*0014*/ 	.byte	0x00, 0xf0, 0x01, 0x28


	//----- nvinfo : EIATTR_SPARSE_MMA_MASK
	.align		4
.L_856:
        /*0018*/ 	.byte	0x03, 0x50
        /*001a*/ 	.short	0x0000


	//----- nvinfo : EIATTR_MAXREG_COUNT
	.align		4
        /*001c*/ 	.byte	0x03, 0x1b
        /*001e*/ 	.short	0x00a8


	//----- nvinfo : EIATTR_NUM_BARRIERS
	.align		4
        /*0020*/ 	.byte	0x02, 0x4c
        /*0022*/ 	.byte	0x10
	.zero		1


	//----- nvinfo : EIATTR_EXTERNS
	.align		4
        /*0024*/ 	.byte	0x04, 0x0f
        /*0026*/ 	.short	(.L_858 - .L_857)


	//   ....[0]....
	.align		4
.L_857:
        /*0028*/ 	.word	index@(__assertfail)


	//----- nvinfo : EIATTR_ANNOTATIONS
	.align		4
.L_858:
        /*002c*/ 	.byte	0x04, 0x55
        /*002e*/ 	.short	(.L_860 - .L_859)


	//   ....[0]....
.L_859:
        /*0030*/ 	.word	0x00000001
        /*0034*/ 	.byte	0xd0, 0xc3, 0x00, 0x00, 0x01, 0x00, 0x00, 0x00, 0xf0, 0xc3, 0x00, 0x00, 0x01, 0x00, 0x00, 0x00
        /*0044*/ 	.byte	0x70, 0xdf, 0x00, 0x00, 0x01, 0x00, 0x00, 0x00, 0x30, 0xe0, 0x00, 0x00, 0x01, 0x00, 0x00, 0x00
        /*0054*/ 	.byte	0x30, 0xf2, 0x00, 0x00, 0x01, 0x00, 0x00, 0x00, 0x40, 0xf2, 0x00, 0x00, 0x01, 0x00, 0x00, 0x00
        /*0064*/ 	.byte	0x70, 0xf9, 0x00, 0x00, 0x01, 0x00, 0x00, 0x00, 0xe0, 0xf9, 0x00, 0x00


	//----- nvinfo : EIATTR_MERCURY_ISA_VERSION
	.align		4
.L_860:
        /*0070*/ 	.byte	0x03, 0x5f
        /*0072*/ 	.short	0x0101


	//----- nvinfo : EIATTR_INT_WARP_WIDE_INSTR_OFFSETS
	.align		4
        /*0074*/ 	.byte	0x04, 0x31
        /*0076*/ 	.short	(.L_862 - .L_861)


	//   ....[0]....
.L_861:
        /*0078*/ 	.word	0x000000c0


	//   ....[1]....
        /*007c*/ 	.word	0x000000d0


	//   ....[2]....
        /*0080*/ 	.word	0x00000170


	//----- nvinfo : EIATTR_COOP_GROUP_MASK_REGIDS
	.align		4
.L_862:
        /*0084*/ 	.byte	0x04, 0x29
        /*0086*/ 	.short	(.L_864 - .L_863)


	//   ....[0]....
.L_863:
        /*0088*/ 	.word	0xffffffff


	//   ....[1]....
        /*008c*/ 	.word	0xffffffff


	//   ....[2]....
        /*0090*/ 	.word	0xffffffff


	//   ....[3]....
        /*0094*/ 	.word	0xffffffff


	//   ....[4]....
        /*0098*/ 	.word	0xffffffff


	//   ....[5]....
        /*009c*/ 	.word	0xffffffff


	//   ....[6]....
        /*00a0*/ 	.word	0xffffffff


	//   ....[7]....
        /*00a4*/ 	.word	0xffffffff


	//   ....[8]....
        /*00a8*/ 	.word	0xffffffff


	//   ....[9]....
        /*00ac*/ 	.word	0xffffffff


	//   ....[10]....
        /*00b0*/ 	.word	0xffffffff


	//   ....[11]....
        /*00b4*/ 	.word	0xffffffff


	//   ....[12]....
        /*00b8*/ 	.word	0xffffffff


	//   ....[13]....
        /*00bc*/ 	.word	0xffffffff


	//   ....[14]....
        /*00c0*/ 	.word	0xffffffff


	//   ....[15]....
        /*00c4*/ 	.word	0xffffffff


	//   ....[16]....
        /*00c8*/ 	.word	0xffffffff


	//   ....[17]....
        /*00cc*/ 	.word	0xffffffff


	//   ....[18]....
        /*00d0*/ 	.word	0xffffffff


	//   ....[19]....
        /*00d4*/ 	.word	0xffffffff


	//   ....[20]....
        /*00d8*/ 	.word	0xffffffff


	//   ....[21]....
        /*00dc*/ 	.word	0xffffffff


	//   ....[22]....
        /*00e0*/ 	.word	0xffffffff


	//   ....[23]....
        /*00e4*/ 	.word	0xffffffff


	//   ....[24]....
        /*00e8*/ 	.word	0xffffffff


	//   ....[25]....
        /*00ec*/ 	.word	0xffffffff


	//   ....[26]....
        /*00f0*/ 	.word	0xffffffff


	//   ....[27]....
        /*00f4*/ 	.word	0xffffffff


	//   ....[28]....
        /*00f8*/ 	.word	0xffffffff


	//   ....[29]....
        /*00fc*/ 	.word	0xffffffff


	//   ....[30]....
        /*0100*/ 	.word	0xffffffff


	//   ....[31]....
        /*0104*/ 	.word	0xffffffff


	//   ....[32]....
        /*0108*/ 	.word	0xffffffff


	//   ....[33]....
        /*010c*/ 	.word	0xffffffff


	//   ....[34]....
        /*0110*/ 	.word	0xffffffff


	//   ....[35]....
        /*0114*/ 	.word	0xffffffff


	//   ....[36]....
        /*0118*/ 	.word	0xffffffff


	//   ....[37]....
        /*011c*/ 	.word	0xffffffff


	//   ....[38]....
        /*0120*/ 	.word	0xffffffff


	//   ....[39]....
        /*0124*/ 	.word	0xffffffff


	//   ....[40]....
        /*0128*/ 	.word	0xffffffff


	//   ....[41]....
        /*012c*/ 	.word	0xffffffff


	//   ....[42]....
        /*0130*/ 	.word	0xffffffff


	//   ....[43]....
        /*0134*/ 	.word	0xffffffff


	//   ....[44]....
        /*0138*/ 	.word	0xffffffff


	//   ....[45]....
        /*013c*/ 	.word	0xffffffff


	//   ....[46]....
        /*0140*/ 	.word	0xffffffff


	//   ....[47]....
        /*0144*/ 	.word	0xffffffff


	//   ....[48]....
        /*0148*/ 	.word	0xffffffff


	//   ....[49]....
        /*014c*/ 	.word	0xffffffff


	//   ....[50]....
        /*0150*/ 	.word	0xffffffff


	//   ....[51]....
        /*0154*/ 	.word	0xffffffff


	//   ....[52]....
        /*0158*/ 	.word	0xffffffff


	//   ....[53]....
        /*015c*/ 	.word	0xffffffff


	//   ....[54]....
        /*0160*/ 	.word	0xffffffff


	//   ....[55]....
        /*0164*/ 	.word	0xffffffff


	//   ....[56]....
        /*0168*/ 	.word	0xffffffff


	//   ....[57]....
        /*016c*/ 	.word	0xffffffff


	//   ....[58]....
        /*0170*/ 	.word	0xffffffff


	//   ....[59]....
        /*0174*/ 	.word	0xffffffff


	//   ....[60]....
        /*0178*/ 	.word	0xffffffff


	//   ....[61]....
        /*017c*/ 	.word	0xffffffff


	//   ....[62]....
        /*0180*/ 	.word	0xffffffff


	//   ....[63]....
        /*0184*/ 	.word	0xffffffff


	//   ....[64]....
        /*0188*/ 	.word	0xffffffff


	//   ....[65]....
        /*018c*/ 	.word	0xffffffff


	//   ....[66]....
        /*0190*/ 	.word	0xffffffff


	//   ....[67]....
        /*0194*/ 	.word	0xffffffff


	//   ....[68]....
        /*0198*/ 	.word	0xffffffff


	//   ....[69]....
        /*019c*/ 	.word	0xffffffff


	//   ....[70]....
        /*01a0*/ 	.word	0xffffffff


	//   ....[71]....
        /*01a4*/ 	.word	0xffffffff


	//   ....[72]....
        /*01a8*/ 	.word	0xffffffff


	//   ....[73]....
        /*01ac*/ 	.word	0xffffffff


	//   ....[74]....
        /*01b0*/ 	.word	0xffffffff


	//   ....[75]....
        /*01b4*/ 	.word	0xffffffff


	//   ....[76]....
        /*01b8*/ 	.word	0xffffffff


	//   ....[77]....
        /*01bc*/ 	.word	0xffffffff


	//   ....[78]....
        /*01c0*/ 	.word	0xffffffff


	//   ....[79]....
        /*01c4*/ 	.word	0xffffffff


	//   ....[80]....
        /*01c8*/ 	.word	0xffffffff


	//   ....[81]....
        /*01cc*/ 	.word	0xffffffff


	//   ....[82]....
        /*01d0*/ 	.word	0xffffffff


	//   ....[83]....
        /*01d4*/ 	.word	0xffffffff


	//   ....[84]....
        /*01d8*/ 	.word	0xffffffff


	//   ....[85]....
        /*01dc*/ 	.word	0xffffffff


	//   ....[86]....
        /*01e0*/ 	.word	0xffffffff


	//   ....[87]....
        /*01e4*/ 	.word	0xffffffff


	//   ....[88]....
        /*01e8*/ 	.word	0xffffffff


	//   ....[89]....
        /*01ec*/ 	.word	0xffffffff


	//   ....[90]....
        /*01f0*/ 	.word	0xffffffff


	//   ....[91]....
        /*01f4*/ 	.word	0xffffffff


	//   ....[92]....
        /*01f8*/ 	.word	0xffffffff


	//   ....[93]....
        /*01fc*/ 	.word	0xffffffff


	//   ....[94]....
        /*0200*/ 	.word	0xffffffff


	//   ....[95]....
        /*0204*/ 	.word	0xffffffff


	//   ....[96]....
        /*0208*/ 	.word	0xffffffff


	//   ....[97]....
        /*020c*/ 	.word	0xffffffff


	//   ....[98]....
        /*0210*/ 	.word	0xffffffff


	//   ....[99]....
        /*0214*/ 	.word	0xffffffff


	//   ....[100]....
        /*0218*/ 	.word	0xffffffff


	//   ....[101]....
        /*021c*/ 	.word	0xffffffff


	//   ....[102]....
        /*0220*/ 	.word	0xffffffff


	//   ....[103]....
        /*0224*/ 	.word	0xffffffff


	//   ....[104]....
        /*0228*/ 	.word	0xffffffff


	//   ....[105]....
        /*022c*/ 	.word	0xffffffff


	//   ....[106]....
        /*0230*/ 	.word	0xffffffff


	//   ....[107]....
        /*0234*/ 	.word	0xffffffff


	//   ....[108]....
        /*0238*/ 	.word	0xffffffff


	//   ....[109]....
        /*023c*/ 	.word	0xffffffff


	//   ....[110]....
        /*0240*/ 	.word	0xffffffff


	//   ....[111]....
        /*0244*/ 	.word	0xffffffff


	//   ....[112]....
        /*0248*/ 	.word	0xffffffff


	//   ....[113]....
        /*024c*/ 	.word	0xffffffff


	//   ....[114]....
        /*0250*/ 	.word	0xffffffff


	//   ....[115]....
        /*0254*/ 	.word	0xffffffff


	//   ....[116]....
        /*0258*/ 	.word	0xffffffff


	//   ....[117]....
        /*025c*/ 	.word	0xffffffff


	//   ....[118]....
        /*0260*/ 	.word	0xffffffff


	//   ....[119]....
        /*0264*/ 	.word	0xffffffff


	//   ....[120]....
        /*0268*/ 	.word	0xffffffff


	//   ....[121]....
        /*026c*/ 	.word	0xffffffff


	//   ....[122]....
        /*0270*/ 	.word	0xffffffff


	//   ....[123]....
        /*0274*/ 	.word	0xffffffff


	//   ....[124]....
        /*0278*/ 	.word	0xffffffff


	//   ....[125]....
        /*027c*/ 	.word	0xffffffff


	//   ....[126]....
        /*0280*/ 	.word	0xffffffff


	//   ....[127]....
        /*0284*/ 	.word	0xffffffff


	//   ....[128]....
        /*0288*/ 	.word	0xffffffff


	//   ....[129]....
        /*028c*/ 	.word	0xffffffff


	//   ....[130]....
        /*0290*/ 	.word	0xffffffff


	//   ....[131]....
        /*0294*/ 	.word	0xffffffff


	//   ....[132]....
        /*0298*/ 	.word	0xffffffff


	//   ....[133]....
        /*029c*/ 	.word	0xffffffff


	//   ....[134]....
        /*02a0*/ 	.word	0xffffffff


	//   ....[135]....
        /*02a4*/ 	.word	0xffffffff


	//   ....[136]....
        /*02a8*/ 	.word	0xffffffff


	//   ....[137]....
        /*02ac*/ 	.word	0xffffffff


	//   ....[138]....
        /*02b0*/ 	.word	0xffffffff


	//   ....[139]....
        /*02b4*/ 	.word	0xffffffff


	//   ....[140]....
        /*02b8*/ 	.word	0xffffffff


	//   ....[141]....
        /*02bc*/ 	.word	0xffffffff


	//   ....[142]....
        /*02c0*/ 	.word	0xffffffff


	//   ....[143]....
        /*02c4*/ 	.word	0xffffffff


	//   ....[144]....
        /*02c8*/ 	.word	0xffffffff


	//   ....[145]....
        /*02cc*/ 	.word	0xffffffff


	//   ....[146]....
        /*02d0*/ 	.word	0xffffffff


	//   ....[147]....
        /*02d4*/ 	.word	0xffffffff


	//   ....[148]....
        /*02d8*/ 	.word	0xffffffff


	//   ....[149]....
        /*02dc*/ 	.word	0xffffffff


	//   ....[150]....
        /*02e0*/ 	.word	0xffffffff


	//   ....[151]....
        /*02e4*/ 	.word	0xffffffff


	//   ....[152]....
        /*02e8*/ 	.word	0xffffffff


	//   ....[153]....
        /*02ec*/ 	.word	0xffffffff


	//   ....[154]....
        /*02f0*/ 	.word	0xffffffff


	//   ....[155]....
        /*02f4*/ 	.word	0xffffffff


	//   ....[156]....
        /*02f8*/ 	.word	0xffffffff


	//   ....[157]....
        /*02fc*/ 	.word	0xffffffff


	//   ....[158]....
        /*0300*/ 	.word	0xffffffff


	//   ....[159]....
        /*0304*/ 	.word	0xffffffff


	//   ....[160]....
        /*0308*/ 	.word	0xffffffff


	//   ....[161]....
        /*030c*/ 	.word	0xffffffff


	//   ....[162]....
        /*0310*/ 	.word	0xffffffff


	//   ....[163]....
        /*0314*/ 	.word	0xffffffff


	//   ....[164]....
        /*0318*/ 	.word	0xffffffff


	//   ....[165]....
        /*031c*/ 	.word	0xffffffff


	//   ....[166]....
        /*0320*/ 	.word	0xffffffff


	//   ....[167]....
        /*0324*/ 	.word	0xffffffff


	//   ....[168]....
        /*0328*/ 	.word	0xffffffff


	//   ....[169]....
        /*032c*/ 	.word	0xffffffff


	//   ....[170]....
        /*0330*/ 	.word	0xffffffff


	//   ....[171]....
        /*0334*/ 	.word	0xffffffff


	//   ....[172]....
        /*0338*/ 	.word	0xffffffff


	//   ....[173]....
        /*033c*/ 	.word	0xffffffff


	//   ....[174]....
        /*0340*/ 	.word	0xffffffff


	//   ....[175]....
        /*0344*/ 	.word	0xffffffff


	//   ....[176]....
        /*0348*/ 	.word	0xffffffff


	//   ....[177]....
        /*034c*/ 	.word	0xffffffff


	//   ....[178]....
        /*0350*/ 	.word	0xffffffff


	//   ....[179]....
        /*0354*/ 	.word	0xffffffff


	//   ....[180]....
        /*0358*/ 	.word	0xffffffff


	//   ....[181]....
        /*035c*/ 	.word	0xffffffff


	//   ....[182]....
        /*0360*/ 	.word	0xffffffff


	//   ....[183]....
        /*0364*/ 	.word	0xffffffff


	//   ....[184]....
        /*0368*/ 	.word	0xffffffff


	//   ....[185]....
        /*036c*/ 	.word	0xffffffff


	//   ....[186]....
        /*0370*/ 	.word	0xffffffff


	//   ....[187]....
        /*0374*/ 	.word	0xffffffff


	//   ....[188]....
        /*0378*/ 	.word	0xffffffff


	//   ....[189]....
        /*037c*/ 	.word	0x0500000f


	//   ....[190]....
        /*0380*/ 	.word	0x0500000f


	//   ....[191]....
        /*0384*/ 	.word	0x0500000f


	//   ....[192]....
        /*0388*/ 	.word	0x0500000f


	//   ....[193]....
        /*038c*/ 	.word	0x0500000f


	//   ....[194]....
        /*0390*/ 	.word	0x0500000f


	//   ....[195]....
        /*0394*/ 	.word	0x0500000f


	//   ....[196]....
        /*0398*/ 	.word	0x0500000f


	//   ....[197]....
        /*039c*/ 	.word	0x0500000f


	//   ....[198]....
        /*03a0*/ 	.word	0x0500000f


	//   ....[199]....
        /*03a4*/ 	.word	0x0500000f


	//   ....[200]....
        /*03a8*/ 	.word	0x0500000f


	//   ....[201]....
        /*03ac*/ 	.word	0x0500000f


	//   ....[202]....
        /*03b0*/ 	.word	0x0500000f


	//   ....[203]....
        /*03b4*/ 	.word	0x0500000f


	//   ....[204]....
        /*03b8*/ 	.word	0x0500000f


	//   ....[205]....
        /*03bc*/ 	.word	0x0500000f


	//   ....[206]....
        /*03c0*/ 	.word	0x0500000f


	//   ....[207]....
        /*03c4*/ 	.word	0x0500000f


	//   ....[208]....
        /*03c8*/ 	.word	0x0500000f


	//   ....[209]....
        /*03cc*/ 	.word	0x0500000f


	//   ....[210]....
        /*03d0*/ 	.word	0x0500000f


	//   ....[211]....
        /*03d4*/ 	.word	0x0500000f


	//   ....[212]....
        /*03d8*/ 	.word	0x0500000f


	//   ....[213]....
        /*03dc*/ 	.word	0x0500000f


	//   ....[214]....
        /*03e0*/ 	.word	0x0500000f


	//   ....[215]....
        /*03e4*/ 	.word	0x0500000f


	//   ....[216]....
        /*03e8*/ 	.word	0x0500000f


	//   ....[217]....
        /*03ec*/ 	.word	0x0500000f


	//   ....[218]....
        /*03f0*/ 	.word	0x0500000f


	//   ....[219]....
        /*03f4*/ 	.word	0x0500000f


	//   ....[220]....
        /*03f8*/ 	.word	0x0500000f


	//   ....[221]....
        /*03fc*/ 	.word	0x0500000f


	//   ....[222]....
        /*0400*/ 	.word	0x0500000f


	//   ....[223]....
        /*0404*/ 	.word	0x0500000f


	//   ....[224]....
        /*0408*/ 	.word	0x0500000f


	//   ....[225]....
        /*040c*/ 	.word	0x0500000f


	//   ....[226]....
        /*0410*/ 	.word	0x0500000f


	//   ....[227]....
        /*0414*/ 	.word	0x0500000f


	//   ....[228]....
        /*0418*/ 	.word	0x0500000f


	//   ....[229]....
        /*041c*/ 	.word	0x0500000f


	//   ....[230]....
        /*0420*/ 	.word	0x0500000f


	//   ....[231]....
        /*0424*/ 	.word	0x0500000f


	//   ....[232]....
        /*0428*/ 	.word	0x0500000f


	//   ....[233]....
        /*042c*/ 	.word	0x0500000f


	//   ....[234]....
        /*0430*/ 	.word	0x0500000f


	//   ....[235]....
        /*0434*/ 	.word	0x0500000f


	//   ....[236]....
        /*0438*/ 	.word	0x0500000f


	//   ....[237]....
        /*043c*/ 	.word	0x0500000f


	//   ....[238]....
        /*0440*/ 	.word	0x0500000f


	//   ....[239]....
        /*0444*/ 	.word	0x0500000f


	//   ....[240]....
        /*0448*/ 	.word	0x0500000f


	//   ....[241]....
        /*044c*/ 	.word	0x0500000f


	//   ....[242]....
        /*0450*/ 	.word	0x0500000f


	//   ....[243]....
        /*0454*/ 	.word	0x0500000f


	//   ....[244]....
        /*0458*/ 	.word	0x0500000f


	//   ....[245]....
        /*045c*/ 	.word	0x0500000f


	//   ....[246]....
        /*0460*/ 	.word	0x0500000f


	//   ....[247]....
        /*0464*/ 	.word	0x0500000f


	//   ....[248]....
        /*0468*/ 	.word	0x0500000f


	//   ....[249]....
        /*046c*/ 	.word	0x0500000f


	//   ....[250]....
        /*0470*/ 	.word	0x0500000f


	//   ....[251]....
        /*0474*/ 	.word	0x0500000f


	//   ....[252]....
        /*0478*/ 	.word	0x0500000f


	//   ....[253]....
        /*047c*/ 	.word	0x0500000f


	//   ....[254]....
        /*0480*/ 	.word	0x0500000f


	//   ....[255]....
        /*0484*/ 	.word	0x0500000f


	//   ....[0]....
        /*0488*/ 	.word	0x0500000f


	//   ....[1]....
        /*048c*/ 	.word	0x0500000f


	//   ....[2]....
        /*0490*/ 	.word	0x0500000f


	//   ....[3]....
        /*0494*/ 	.word	0x0500000f


	//   ....[4]....
        /*0498*/ 	.word	0x0500000f


	//   ....[5]....
        /*049c*/ 	.word	0x0500000f


	//   ....[6]....
        /*04a0*/ 	.word	0x0500000f


	//   ....[7]....
        /*04a4*/ 	.word	0x0500000f


	//   ....[8]....
        /*04a8*/ 	.word	0x0500000f


	//   ....[9]....
        /*04ac*/ 	.word	0x0500000f


	//   ....[10]....
        /*04b0*/ 	.word	0x0500000f


	//   ....[11]....
        /*04b4*/ 	.word	0x0500000f


	//   ....[12]....
        /*04b8*/ 	.word	0x0500000f


	//   ....[13]....
        /*04bc*/ 	.word	0x0500000f


	//   ....[14]....
        /*04c0*/ 	.word	0x0500000f


	//   ....[15]....
        /*04c4*/ 	.word	0x0500000f


	//   ....[16]....
        /*04c8*/ 	.word	0x0500000f


	//   ....[17]....
        /*04cc*/ 	.word	0x0500000f


	//   ....[18]....
        /*04d0*/ 	.word	0x0500000f


	//   ....[19]....
        /*04d4*/ 	.word	0x0500000f


	//   ....[20]....
        /*04d8*/ 	.word	0x0500000f


	//   ....[21]....
        /*04dc*/ 	.word	0x0500000f


	//   ....[22]....
        /*04e0*/ 	.word	0x0500000f


	//   ....[23]....
        /*04e4*/ 	.word	0x0500000f


	//   ....[24]....
        /*04e8*/ 	.word	0x0500000f


	//   ....[25]....
        /*04ec*/ 	.word	0x0500000f


	//   ....[26]....
        /*04f0*/ 	.word	0x0500000f


	//   ....[27]....
        /*04f4*/ 	.word	0x0500000f


	//   ....[28]....
        /*04f8*/ 	.word	0x0500000f


	//   ....[29]....
        /*04fc*/ 	.word	0x0500000f


	//----- nvinfo : EIATTR_COOP_GROUP_INSTR_OFFSETS
	.align		4
.L_864:
        /*0500*/ 	.byte	0x04, 0x28
        /*0502*/ 	.short	(.L_866 - .L_865)


	//   ....[0]....
.L_865:
        /*0504*/ 	.word	0x00000070


	//   ....[1]....
        /*0508*/ 	.word	0x000000b0


	//   ....[2]....
        /*050c*/ 	.word	0x000002d0


	//   ....[3]....
        /*0510*/ 	.word	0x00000430


	//   ....[4]....
        /*0514*/ 	.word	0x00000550


	//   ....[5]....
        /*0518*/ 	.word	0x000006b0


	//   ....[6]....
        /*051c*/ 	.word	0x000010e0


	//   ....[7]....
        /*0520*/ 	.word	0x00003520


	//   ....[8]....
        /*0524*/ 	.word	0x000035e0


	//   ....[9]....
        /*0528*/ 	.word	0x000039d0


	//   ....[10]....
        /*052c*/ 	.word	0x00003ad0


	//   ....[11]....
        /*0530*/ 	.word	0x00006b80


	//   ....[12]....
        /*0534*/ 	.word	0x00006bb0


	//   ....[13]....
        /*0538*/ 	.word	0x00006bd0


	//   ....[14]....
        /*053c*/ 	.word	0x00006bf0


	//   ....[15]....
        /*0540*/ 	.word	0x000086f0


	//   ....[16]....
        /*0544*/ 	.word	0x00008700


	//   ....[17]....
        /*0548*/ 	.word	0x00008780


	//   ....[18]....
        /*054c*/ 	.word	0x00008790


	//   ....[19]....
        /*0550*/ 	.word	0x00009620


	//   ....[20]....
        /*0554*/ 	.word	0x00009630


	//   ....[21]....
        /*0558*/ 	.word	0x00009640


	//   ....[22]....
        /*055c*/ 	.word	0x00009660


	//   ....[23]....
        /*0560*/ 	.word	0x00009670


	//   ....[24]....
        /*0564*/ 	.word	0x00009680


	//   ....[25]....
        /*0568*/ 	.word	0x00009690


	//   ....[26]....
        /*056c*/ 	.word	0x000096a0


	//   ....[27]....
        /*0570*/ 	.word	0x000096b0


	//   ....[28]....
        /*0574*/ 	.word	0x000096c0


	//   ....[29]....
        /*0578*/ 	.word	0x000096d0


	//   ....[30]....
        /*057c*/ 	.word	0x000096f0


	//   ....[31]....
        /*0580*/ 	.word	0x00009700


	//   ....[32]....
        /*0584*/ 	.word	0x00009710


	//   ....[33]....
        /*0588*/ 	.word	0x00009720


	//   ....[34]....
        /*058c*/ 	.word	0x00009730


	//   ....[35]....
        /*0590*/ 	.word	0x00009740


	//   ....[36]....
        /*0594*/ 	.word	0x00009750


	//   ....[37]....
        /*0598*/ 	.word	0x00009760


	//   ....[38]....
        /*059c*/ 	.word	0x00009770


	//   ....[39]....
        /*05a0*/ 	.word	0x00009780


	//   ....[40]....
        /*05a4*/ 	.word	0x00009790


	//   ....[41]....
        /*05a8*/ 	.word	0x000097a0


	//   ....[42]....
        /*05ac*/ 	.word	0x000097b0


	//   ....[43]....
        /*05b0*/ 	.word	0x000097c0


	//   ....[44]....
        /*05b4*/ 	.word	0x000097d0


	//   ....[45]....
        /*05b8*/ 	.word	0x000097e0


	//   ....[46]....
        /*05bc*/ 	.word	0x000097f0


	//   ....[47]....
        /*05c0*/ 	.word	0x00009810


	//   ....[48]....
        /*05c4*/ 	.word	0x00009820


	//   ....[49]....
        /*05c8*/ 	.word	0x00009830


	//   ....[50]....
        /*05cc*/ 	.word	0x00009840


	//   ....[51]....
        /*05d0*/ 	.word	0x00009850


	//   ....[52]....
        /*05d4*/ 	.word	0x00009860


	//   ....[53]....
        /*05d8*/ 	.word	0x00009870


	//   ....[54]....
        /*05dc*/ 	.word	0x00009880


	//   ....[55]....
        /*05e0*/ 	.word	0x00009890


	//   ....[56]....
        /*05e4*/ 	.word	0x000098b0


	//   ....[57]....
        /*05e8*/ 	.word	0x000098c0


	//   ....[58]....
        /*05ec*/ 	.word	0x000098d0


	//   ....[59]....
        /*05f0*/ 	.word	0x000098f0


	//   ....[60]....
        /*05f4*/ 	.word	0x00009900


	//   ....[61]....
        /*05f8*/ 	.word	0x00009910


	//   ....[62]....
        /*05fc*/ 	.word	0x00009920


	//   ....[63]....
        /*0600*/ 	.word	0x00009930


	//   ....[64]....
        /*0604*/ 	.word	0x00009940


	//   ....[65]....
        /*0608*/ 	.word	0x00009960


	//   ....[66]....
        /*060c*/ 	.word	0x00009970


	//   ....[67]....
        /*0610*/ 	.word	0x00009980


	//   ....[68]....
        /*0614*/ 	.word	0x00009990


	//   ....[69]....
        /*0618*/ 	.word	0x000099a0


	//   ....[70]....
        /*061c*/ 	.word	0x000099d0


	//   ....[71]....
        /*0620*/ 	.word	0x00009a00


	//   ....[72]....
        /*0624*/ 	.word	0x00009a30


	//   ....[73]....
        /*0628*/ 	.word	0x00009a60


	//   ....[74]....
        /*062c*/ 	.word	0x00009aa0


	//   ....[75]....
        /*0630*/ 	.word	0x00009ad0


	//   ....[76]....
        /*0634*/ 	.word	0x00009b00


	//   ....[77]....
        /*0638*/ 	.word	0x00009b30


	//   ....[78]....
        /*063c*/ 	.word	0x00009b50


	//   ....[79]....
        /*0640*/ 	.word	0x00009b60


	//   ....[80]....
        /*0644*/ 	.word	0x00009b80


	//   ....[81]....
        /*0648*/ 	.word	0x00009b90


	//   ....[82]....
        /*064c*/ 	.word	0x00009ba0


	//   ....[83]....
        /*0650*/ 	.word	0x0000a000


	//   ....[84]....
        /*0654*/ 	.word	0x0000a040


	//   ....[85]....
        /*0658*/ 	.word	0x0000a080


	//   ....[86]....
        /*065c*/ 	.word	0x0000a0c0


	//   ....[87]....
        /*0660*/ 	.word	0x0000a0f0


	//   ....[88]....
        /*0664*/ 	.word	0x0000a130


	//   ....[89]....
        /*0668*/ 	.word	0x0000a7f0


	//   ....[90]....
        /*066c*/ 	.word	0x0000a820


	//   ....[91]....
        /*0670*/ 	.word	0x0000b370


	//   ....[92]....
        /*0674*/ 	.word	0x0000c840


	//   ....[93]....
        /*0678*/ 	.word	0x0000c870


	//   ....[94]....
        /*067c*/ 	.word	0x0000c8a0


	//   ....[95]....
        /*0680*/ 	.word	0x0000c920


	//   ....[96]....
        /*0684*/ 	.word	0x0000c930


	//   ....[97]....
        /*0688*/ 	.word	0x0000c980


	//   ....[98]....
        /*068c*/ 	.word	0x0000c990


	//   ....[99]....
        /*0690*/ 	.word	0x0000c9e0


	//   ....[100]....
        /*0694*/ 	.word	0x0000c9f0


	//   ....[101]....
        /*0698*/ 	.word	0x0000ca40


	//   ....[102]....
        /*069c*/ 	.word	0x0000ca50


	//   ....[103]....
        /*06a0*/ 	.word	0x0000caa0


	//   ....[104]....
        /*06a4*/ 	.word	0x0000cab0


	//   ....[105]....
        /*06a8*/ 	.word	0x0000cb00


	//   ....[106]....
        /*06ac*/ 	.word	0x0000cb10


	//   ....[107]....
        /*06b0*/ 	.word	0x0000cb20


	//   ....[108]....
        /*06b4*/ 	.word	0x0000cb70


	//   ....[109]....
        /*06b8*/ 	.word	0x0000cbc0


	//   ....[110]....
        /*06bc*/ 	.word	0x0000cbe0


	//   ....[111]....
        /*06c0*/ 	.word	0x0000cbf0


	//   ....[112]....
        /*06c4*/ 	.word	0x0000d080


	//   ....[113]....
        /*06c8*/ 	.word	0x0000d0b0


	//   ....[114]....
        /*06cc*/ 	.word	0x0000d140


	//   ....[115]....
        /*06d0*/ 	.word	0x0000d170


	//   ....[116]....
        /*06d4*/ 	.word	0x0000d190


	//   ....[117]....
        /*06d8*/ 	.word	0x0000d1d0


	//   ....[118]....
        /*06dc*/ 	.word	0x0000d200


	//   ....[119]....
        /*06e0*/ 	.word	0x0000d250


	//   ....[120]....
        /*06e4*/ 	.word	0x0000d280


	//   ....[121]....
        /*06e8*/ 	.word	0x0000d2a0


	//   ....[122]....
        /*06ec*/ 	.word	0x0000d300


	//   ....[123]....
        /*06f0*/ 	.word	0x0000d320


	//   ....[124]....
        /*06f4*/ 	.word	0x0000d380


	//   ....[125]....
        /*06f8*/ 	.word	0x0000d3a0


	//   ....[126]....
        /*06fc*/ 	.word	0x0000d3e0


	//   ....[127]....
        /*0700*/ 	.word	0x0000d400


	//   ....[128]....
        /*0704*/ 	.word	0x0000d420


	//   ....[129]....
        /*0708*/ 	.word	0x0000d450


	//   ....[130]....
        /*070c*/ 	.word	0x0000d480


	//   ....[131]....
        /*0710*/ 	.word	0x0000d4e0


	//   ....[132]....
        /*0714*/ 	.word	0x0000da50


	//   ....[133]....
        /*0718*/ 	.word	0x0000da80


	//   ....[134]....
        /*071c*/ 	.word	0x0000daa0


	//   ....[135]....
        /*0720*/ 	.word	0x0000dae0


	//   ....[136]....
        /*0724*/ 	.word	0x0000db30


	//   ....[137]....
        /*0728*/ 	.word	0x0000db40


	//   ....[138]....
        /*072c*/ 	.word	0x0000dba0


	//   ....[139]....
        /*0730*/ 	.word	0x0000dbd0


	//   ....[140]....
        /*0734*/ 	.word	0x0000dc40


	//   ....[141]....
        /*0738*/ 	.word	0x0000dc60


	//   ....[142]....
        /*073c*/ 	.word	0x0000dc90


	//   ....[143]....
        /*0740*/ 	.word	0x0000dcc0


	//   ....[144]....
        /*0744*/ 	.word	0x0000dd00


	//   ....[145]....
        /*0748*/ 	.word	0x0000dd30


	//   ....[146]....
        /*074c*/ 	.word	0x0000dd60


	//   ....[147]....
        /*0750*/ 	.word	0x0000dde0


	//   ....[148]....
        /*0754*/ 	.word	0x0000e660


	//   ....[149]....
        /*0758*/ 	.word	0x0000e680


	//   ....[150]....
        /*075c*/ 	.word	0x0000e690


	//   ....[151]....
        /*0760*/ 	.word	0x0000e6a0


	//   ....[152]....
        /*0764*/ 	.word	0x0000e6b0


	//   ....[153]....
        /*0768*/ 	.word	0x0000e700


	//   ....[154]....
        /*076c*/ 	.word	0x0000e720


	//   ....[155]....
        /*0770*/ 	.word	0x0000e740


	//   ....[156]....
        /*0774*/ 	.word	0x0000e750


	//   ....[157]....
        /*0778*/ 	.word	0x0000e790


	//   ....[158]....
        /*077c*/ 	.word	0x0000e7a0


	//   ....[159]....
        /*0780*/ 	.word	0x0000e7e0


	//   ....[160]....
        /*0784*/ 	.word	0x0000e7f0


	//   ....[161]....
        /*0788*/ 	.word	0x0000e830


	//   ....[162]....
        /*078c*/ 	.word	0x0000e840


	//   ....[163]....
        /*0790*/ 	.word	0x0000e880


	//   ....[164]....
        /*0794*/ 	.word	0x0000e890


	//   ....[165]....
        /*0798*/ 	.word	0x0000e8a0


	//   ....[166]....
        /*079c*/ 	.word	0x0000e8e0


	//   ....[167]....
        /*07a0*/ 	.word	0x0000e900


	//   ....[168]....
        /*07a4*/ 	.word	0x0000ece0


	//   ....[169]....
        /*07a8*/ 	.word	0x0000ed00


	//   ....[170]....
        /*07ac*/ 	.word	0x0000ed20


	//   ....[171]....
        /*07b0*/ 	.word	0x0000ed30


	//   ....[172]....
        /*07b4*/ 	.word	0x0000ed40


	//   ....[173]....
        /*07b8*/ 	.word	0x0000ed50


	//   ....[174]....
        /*07bc*/ 	.word	0x0000ed70


	//   ....[175]....
        /*07c0*/ 	.word	0x0000ed90


	//   ....[176]....
        /*07c4*/ 	.word	0x0000edb0


	//   ....[177]....
        /*07c8*/ 	.word	0x0000edd0


	//   ....[178]....
        /*07cc*/ 	.word	0x0000edf0


	//   ....[179]....
        /*07d0*/ 	.word	0x0000ee20


	//   ....[180]....
        /*07d4*/ 	.word	0x0000ee40


	//   ....[181]....
        /*07d8*/ 	.word	0x0000ee70


	//   ....[182]....
        /*07dc*/ 	.word	0x0000ee90


	//   ....[183]....
        /*07e0*/ 	.word	0x0000eec0


	//   ....[184]....
        /*07e4*/ 	.word	0x0000eee0


	//   ....[185]....
        /*07e8*/ 	.word	0x0000ef00


	//   ....[186]....
        /*07ec*/ 	.word	0x0000ef10


	//   ....[187]....
        /*07f0*/ 	.word	0x0000efd0


	//   ....[188]....
        /*07f4*/ 	.word	0x00010070


	//   ....[189]....
        /*07f8*/ 	.word	0x00010570


	//   ....[190]....
        /*07fc*/ 	.word	0x00010650


	//   ....[191]....
        /*0800*/ 	.word	0x00010720


	//   ....[192]....
        /*0804*/ 	.word	0x000107a0


	//   ....[193]....
        /*0808*/ 	.word	0x00010860


	//   ....[194]....
        /*080c*/ 	.word	0x000108c0


	//   ....[195]....
        /*0810*/ 	.word	0x00010980


	//   ....[196]....
        /*0814*/ 	.word	0x000109e0


	//   ....[197]....
        /*0818*/ 	.word	0x00010aa0


	//   ....[198]....
        /*081c*/ 	.word	0x00010b00


	//   ....[199]....
        /*0820*/ 	.word	0x00010bc0


	//   ....[200]....
        /*0824*/ 	.word	0x00010c20


	//   ....[201]....
        /*0828*/ 	.word	0x00010ce0


	//   ....[202]....
        /*082c*/ 	.word	0x00010d40


	//   ....[203]....
        /*0830*/ 	.word	0x00010e00


	//   ....[204]....
        /*0834*/ 	.word	0x00010e60


	//   ....[205]....
        /*0838*/ 	.word	0x00010f20


	//   ....[206]....
        /*083c*/ 	.word	0x00010f80


	//   ....[207]....
        /*0840*/ 	.word	0x00011040


	//   ....[208]....
        /*0844*/ 	.word	0x000110a0


	//   ....[209]....
        /*0848*/ 	.word	0x00011190


	//   ....[210]....
        /*084c*/ 	.word	0x000112f0


	//   ....[211]....
        /*0850*/ 	.word	0x000113c0


	//   ....[212]....
        /*0854*/ 	.word	0x000114a0


	//   ....[213]....
        /*0858*/ 	.word	0x000114f0


	//   ....[214]....
        /*085c*/ 	.word	0x000115c0


	//   ....[215]....
        /*0860*/ 	.word	0x00011610


	//   ....[216]....
        /*0864*/ 	.word	0x00011700


	//   ....[217]....
        /*0868*/ 	.word	0x00011750


	//   ....[218]....
        /*086c*/ 	.word	0x00011840


	//   ....[219]....
        /*0870*/ 	.word	0x00011890


	//   ....[220]....
        /*0874*/ 	.word	0x00011910


	//   ....[221]....
        /*0878*/ 	.word	0x000119c0


	//   ....[222]....
        /*087c*/ 	.word	0x00011a30


	//   ....[223]....
        /*0880*/ 	.word	0x00011ae0


	//   ....[224]....
        /*0884*/ 	.word	0x00011b50


	//   ....[225]....
        /*0888*/ 	.word	0x00011c00


	//   ....[226]....
        /*088c*/ 	.word	0x00011c60


	//   ....[227]....
        /*0890*/ 	.word	0x00011d20


	//   ....[228]....
        /*0894*/ 	.word	0x00011d90


	//   ....[229]....
        /*0898*/ 	.word	0x00011e40


	//   ....[230]....
        /*089c*/ 	.word	0x00011ec0


	//   ....[231]....
        /*08a0*/ 	.word	0x00011f10


	//   ....[232]....
        /*08a4*/ 	.word	0x00011fe0


	//   ....[233]....
        /*08a8*/ 	.word	0x000120a0


	//   ....[234]....
        /*08ac*/ 	.word	0x00012100


	//   ....[235]....
        /*08b0*/ 	.word	0x000121e0


	//   ....[236]....
        /*08b4*/ 	.word	0x00012250


	//   ....[237]....
        /*08b8*/ 	.word	0x00012320


	//   ....[238]....
        /*08bc*/ 	.word	0x00012380


	//   ....[239]....
        /*08c0*/ 	.word	0x00012440


	//   ....[240]....
        /*08c4*/ 	.word	0x000124a0


	//   ....[241]....
        /*08c8*/ 	.word	0x00012560


	//   ....[242]....
        /*08cc*/ 	.word	0x000125c0


	//   ....[243]....
        /*08d0*/ 	.word	0x00012680


	//   ....[244]....
        /*08d4*/ 	.word	0x00012700


	//   ....[245]....
        /*08d8*/ 	.word	0x000127b0


	//   ....[246]....
        /*08dc*/ 	.word	0x000128e0


	//   ....[247]....
        /*08e0*/ 	.word	0x00012980


	//   ....[248]....
        /*08e4*/ 	.word	0x000129e0


	//   ....[249]....
        /*08e8*/ 	.word	0x00012a90


	//   ....[250]....
        /*08ec*/ 	.word	0x00012b20


	//   ....[251]....
        /*08f0*/ 	.word	0x00012bb0


	//   ....[252]....
        /*08f4*/ 	.word	0x00012c10


	//   ....[253]....
        /*08f8*/ 	.word	0x00012cc0


	//   ....[254]....
        /*08fc*/ 	.word	0x00012d20


	//   ....[255]....
        /*0900*/ 	.word	0x00012dd0


	//   ....[0]....
        /*0904*/ 	.word	0x00012e30


	//   ....[1]....
        /*0908*/ 	.word	0x00012ee0


	//   ....[2]....
        /*090c*/ 	.word	0x00012f40


	//   ....[3]....
        /*0910*/ 	.word	0x00012ff0


	//   ....[4]....
        /*0914*/ 	.word	0x00013050


	//   ....[5]....
        /*0918*/ 	.word	0x00013100


	//   ....[6]....
        /*091c*/ 	.word	0x00013190


	//   ....[7]....
        /*0920*/ 	.word	0x00013220


	//   ....[8]....
        /*0924*/ 	.word	0x00013280


	//   ....[9]....
        /*0928*/ 	.word	0x00013330


	//   ....[10]....
        /*092c*/ 	.word	0x00013410


	//   ....[11]....
        /*0930*/ 	.word	0x000134b0


	//   ....[12]....
        /*0934*/ 	.word	0x00013520


	//   ....[13]....
        /*0938*/ 	.word	0x000135c0


	//   ....[14]....
        /*093c*/ 	.word	0x00013620


	//   ....[15]....
        /*0940*/ 	.word	0x000136c0


	//   ....[16]....
        /*0944*/ 	.word	0x00013720


	//   ....[17]....
        /*0948*/ 	.word	0x000137d0


	//   ....[18]....
        /*094c*/ 	.word	0x00013830


	//   ....[19]....
        /*0950*/ 	.word	0x000138d0


	//   ....[20]....
        /*0954*/ 	.word	0x00013930


	//   ....[21]....
        /*0958*/ 	.word	0x000139e0


	//   ....[22]....
        /*095c*/ 	.word	0x00013a60


	//   ....[23]....
        /*0960*/ 	.word	0x00013af0


	//   ....[24]....
        /*0964*/ 	.word	0x00013b50


	//   ....[25]....
        /*0968*/ 	.word	0x00013bc0


	//   ....[26]....
        /*096c*/ 	.word	0x00013c90


	//   ....[27]....
        /*0970*/ 	.word	0x00013d20


	//   ....[28]....
        /*0974*/ 	.word	0x00013d80


	//   ....[29]....
        /*0978*/ 	.word	0x00013e30


	//----- nvinfo : EIATTR_REG_RECONFIG
	.align		4
.L_866:
        /*097c*/ 	.byte	0x01, 0x54
	.zero		2


	//----- nvinfo : EIATTR_SYSCALL_OFFSETS
	.align		4
        /*0980*/ 	.byte	0x04, 0x46
        /*0982*/ 	.short	(.L_868 - .L_867)


	//   ....[0]....
.L_867:
        /*0984*/ 	.word	0x000012a0


	//   ....[1]....
        /*0988*/ 	.word	0x0000bac0


	//   ....[2]....
        /*098c*/ 	.word	0x0000bc00


	//   ....[3]....
        /*0990*/ 	.word	0x0000bd40


	//   ....[4]....
        /*0994*/ 	.word	0x0000be60


	//   ....[5]....
        /*0998*/ 	.word	0x0000d7f0


	//----- nvinfo : EIATTR_MBARRIER_INSTR_OFFSETS
	.align		4
.L_868:
        /*099c*/ 	.byte	0x04, 0x39
        /*099e*/ 	.short	(.L_870 - .L_869)


	//   ....[0]....
.L_869:
        /*09a0*/ 	.word	0x00000180
        /*09a4*/ 	.word	0x000000ff
        /*09a8*/ 	.word	0x00022800
        /*09ac*/ 	.short	0x0100
        /*09ae*/ 	.byte	0x08
	.zero		1


	//   ....[1]....
        /*09b0*/ 	.word	0x00000190
        /*09b4*/ 	.word	0x000000ff
        /*09b8*/ 	.word	0x00022820
        /*09bc*/ 	.short	0x0100
        /*09be*/ 	.byte	0x08
	.zero		1


	//   ....[2]....
        /*09c0*/ 	.word	0x00000280
        /*09c4*/ 	.word	0x000000ff
        /*09c8*/ 	.word	0x00022830
        /*09cc*/ 	.short	0x0100
        /*09ce*/ 	.byte	0x08
	.zero		1


	//   ....[3]....
        /*09d0*/ 	.word	0x00000290
        /*09d4*/ 	.word	0x000000ff
        /*09d8*/ 	.word	0x00022840
        /*09dc*/ 	.short	0x0100
        /*09de*/ 	.byte	0x08
	.zero		1


	//   ....[4]....
        /*09e0*/ 	.word	0x000002a0
        /*09e4*/ 	.word	0x000000ff
        /*09e8*/ 	.word	0x00022838
        /*09ec*/ 	.short	0x0100
        /*09ee*/ 	.byte	0x08
	.zero		1


	//   ....[5]....
        /*09f0*/ 	.word	0x000002b0
        /*09f4*/ 	.word	0x000000ff
        /*09f8*/ 	.word	0x00022848
        /*09fc*/ 	.short	0x0100
        /*09fe*/ 	.byte	0x08
	.zero		1


	//   ....[6]....
        /*0a00*/ 	.word	0x000003e0
        /*0a04*/ 	.word	0x000000ff
        /*0a08*/ 	.word	0x00022850
        /*0a0c*/ 	.short	0x0100
        /*0a0e*/ 	.byte	0x08
	.zero		1


	//   ....[7]....
        /*0a10*/ 	.word	0x000003f0
        /*0a14*/ 	.word	0x000000ff
        /*0a18*/ 	.word	0x00022860
        /*0a1c*/ 	.short	0x0100
        /*0a1e*/ 	.byte	0x08
	.zero		1


	//   ....[8]....
        /*0a20*/ 	.word	0x00000400
        /*0a24*/ 	.word	0x000000ff
        /*0a28*/ 	.word	0x00022858
        /*0a2c*/ 	.short	0x0100
        /*0a2e*/ 	.byte	0x08
	.zero		1


	//   ....[9]....
        /*0a30*/ 	.word	0x00000410
        /*0a34*/ 	.word	0x000000ff
        /*0a38*/ 	.word	0x00022868
        /*0a3c*/ 	.short	0x0100
        /*0a3e*/ 	.byte	0x08
	.zero		1


	//   ....[10]....
        /*0a40*/ 	.word	0x00000500
        /*0a44*/ 	.word	0x000000ff
        /*0a48*/ 	.word	0x00022870
        /*0a4c*/ 	.short	0x0100
        /*0a4e*/ 	.byte	0x06
	.zero		1


	//   ....[11]....
        /*0a50*/ 	.word	0x00000510
        /*0a54*/ 	.word	0x000000ff
        /*0a58*/ 	.word	0x00022880
        /*0a5c*/ 	.short	0x0100
        /*0a5e*/ 	.byte	0x06
	.zero		1


	//   ....[12]....
        /*0a60*/ 	.word	0x00000520
        /*0a64*/ 	.word	0x000000ff
        /*0a68*/ 	.word	0x00022878
        /*0a6c*/ 	.short	0x0100
        /*0a6e*/ 	.byte	0x06
	.zero		1


	//   ....[13]....
        /*0a70*/ 	.word	0x00000530
        /*0a74*/ 	.word	0x000000ff
        /*0a78*/ 	.word	0x00022888
        /*0a7c*/ 	.short	0x0100
        /*0a7e*/ 	.byte	0x06
	.zero		1


	//   ....[14]....
        /*0a80*/ 	.word	0x00000660
        /*0a84*/ 	.word	0x000000ff
        /*0a88*/ 	.word	0x00022890
        /*0a8c*/ 	.short	0x0100
        /*0a8e*/ 	.byte	0x08
	.zero		1


	//   ....[15]....
        /*0a90*/ 	.word	0x00000670
        /*0a94*/ 	.word	0x000000ff
        /*0a98*/ 	.word	0x000228a0
        /*0a9c*/ 	.short	0x0100
        /*0a9e*/ 	.byte	0x08
	.zero		1


	//   ....[16]....
        /*0aa0*/ 	.word	0x00000680
        /*0aa4*/ 	.word	0x000000ff
        /*0aa8*/ 	.word	0x00022898
        /*0aac*/ 	.short	0x0100
        /*0aae*/ 	.byte	0x08
	.zero		1


	//   ....[17]....
        /*0ab0*/ 	.word	0x00000690
        /*0ab4*/ 	.word	0x000000ff
        /*0ab8*/ 	.word	0x000228a8
        /*0abc*/ 	.short	0x0100
        /*0abe*/ 	.byte	0x08
	.zero		1


	//   ....[18]....
        /*0ac0*/ 	.word	0x000007d0
        /*0ac4*/ 	.word	0x000000ff
        /*0ac8*/ 	.word	0x000228b0
        /*0acc*/ 	.short	0x0100
        /*0ace*/ 	.byte	0x08
	.zero		1


	//   ....[19]....
        /*0ad0*/ 	.word	0x000007e0
        /*0ad4*/ 	.word	0x000000ff
        /*0ad8*/ 	.word	0x000228c0
        /*0adc*/ 	.short	0x0100
        /*0ade*/ 	.byte	0x08
	.zero		1


	//   ....[20]....
        /*0ae0*/ 	.word	0x000007f0
        /*0ae4*/ 	.word	0x000000ff
        /*0ae8*/ 	.word	0x000228b8
        /*0aec*/ 	.short	0x0100
        /*0aee*/ 	.byte	0x08
	.zero		1


	//   ....[21]....
        /*0af0*/ 	.word	0x00000800
        /*0af4*/ 	.word	0x000000ff
        /*0af8*/ 	.word	0x000228c8
        /*0afc*/ 	.short	0x0100
        /*0afe*/ 	.byte	0x08
	.zero		1


	//   ....[22]....
        /*0b00*/ 	.word	0x00001570
        /*0b04*/ 	.word	0x000000ff
        /*0b08*/ 	.word	0x00022800
        /*0b0c*/ 	.short	0x010a
        /*0b0e*/ 	.byte	0x29
	.zero		1


	//   ....[23]....
        /*0b10*/ 	.word	0x00001600
        /*0b14*/ 	.word	0x000000ff
        /*0b18*/ 	.word	0x00022830
        /*0b1c*/ 	.short	0x010a
        /*0b1e*/ 	.byte	0x29
	.zero		1


	//   ....[24]....
        /*0b20*/ 	.word	0x00001660
        /*0b24*/ 	.word	0x000000ff
        /*0b28*/ 	.word	0x00022830
        /*0b2c*/ 	.short	0x010a
        /*0b2e*/ 	.byte	0x29
	.zero		1


	//   ....[25]....
        /*0b30*/ 	.word	0x00002960
        /*0b34*/ 	.word	0x000000ff
        /*0b38*/ 	.word	0x00000000
        /*0b3c*/ 	.short	0x0101
        /*0b3e*/ 	.byte	0x04
	.zero		1


	//   ....[26]....
        /*0b40*/ 	.word	0x00005080
        /*0b44*/ 	.word	0x000000ff
        /*0b48*/ 	.word	0x00022830
        /*0b4c*/ 	.short	0x010a
        /*0b4e*/ 	.byte	0x04
	.zero		1


	//   ....[27]....
        /*0b50*/ 	.word	0x000050c0
        /*0b54*/ 	.word	0x000000ff
        /*0b58*/ 	.word	0x00022830
        /*0b5c*/ 	.short	0x010a
        /*0b5e*/ 	.byte	0x04
	.zero		1


	//   ....[28]....
        /*0b60*/ 	.word	0x000059b0
        /*0b64*/ 	.word	0x000000ff
        /*0b68*/ 	.word	0x00022850
        /*0b6c*/ 	.short	0x010a
        /*0b6e*/ 	.byte	0x04
	.zero		1


	//   ....[29]....
        /*0b70*/ 	.word	0x000059f0
        /*0b74*/ 	.word	0x000000ff
        /*0b78*/ 	.word	0x00022850
        /*0b7c*/ 	.short	0x010a
        /*0b7e*/ 	.byte	0x04
	.zero		1


	//   ....[30]....
        /*0b80*/ 	.word	0x000062c0
        /*0b84*/ 	.word	0x000000ff
        /*0b88*/ 	.word	0x00000000
        /*0b8c*/ 	.short	0x0101
        /*0b8e*/ 	.byte	0x04
	.zero		1


	//   ....[31]....
        /*0b90*/ 	.word	0x00007d00
        /*0b94*/ 	.word	0x000000ff
        /*0b98*/ 	.word	0x00000000
        /*0b9c*/ 	.short	0x0101
        /*0b9e*/ 	.byte	0x04
	.zero		1


	//   ....[32]....
        /*0ba0*/ 	.word	0x000083a0
        /*0ba4*/ 	.word	0x000000ff
        /*0ba8*/ 	.word	0x00022850
        /*0bac*/ 	.short	0x010a
        /*0bae*/ 	.byte	0x09
	.zero		1


	//   ....[33]....
        /*0bb0*/ 	.word	0x000083e0
        /*0bb4*/ 	.word	0x000000ff
        /*0bb8*/ 	.word	0x00022850
        /*0bbc*/ 	.short	0x010a
        /*0bbe*/ 	.byte	0x09
	.zero		1


	//   ....[34]....
        /*0bc0*/ 	.word	0x00008a50
        /*0bc4*/ 	.word	0x000000ff
        /*0bc8*/ 	.word	0x00000000
        /*0bcc*/ 	.short	0x0101
        /*0bce*/ 	.byte	0x04
	.zero		1


	//   ....[35]....
        /*0bd0*/ 	.word	0x0000a120
        /*0bd4*/ 	.word	0x000000ff
        /*0bd8*/ 	.word	0x00000000
        /*0bdc*/ 	.short	0x0101
        /*0bde*/ 	.byte	0x04
	.zero		1


	//   ....[36]....
        /*0be0*/ 	.word	0x0000c4f0
        /*0be4*/ 	.word	0x000000ff
        /*0be8*/ 	.word	0x00022880
        /*0bec*/ 	.short	0x010a
        /*0bee*/ 	.byte	0x2a
	.zero		1


	//   ....[37]....
        /*0bf0*/ 	.word	0x0000cd50
        /*0bf4*/ 	.word	0x000000ff
        /*0bf8*/ 	.word	0x00022870
        /*0bfc*/ 	.short	0x0107
        /*0bfe*/ 	.byte	0x2a
	.zero		1


	//   ....[38]....
        /*0c00*/ 	.word	0x0000cde0
        /*0c04*/ 	.word	0x000000ff
        /*0c08*/ 	.word	0x00022870
        /*0c0c*/ 	.short	0x0101
        /*0c0e*/ 	.byte	0x2a
	.zero		1


	//   ....[39]....
        /*0c10*/ 	.word	0x0000ce10
        /*0c14*/ 	.word	0x000000ff
        /*0c18*/ 	.word	0x00022840
        /*0c1c*/ 	.short	0x010a
        /*0c1e*/ 	.byte	0x2a
	.zero		1


	//   ....[40]....
        /*0c20*/ 	.word	0x0000d590
        /*0c24*/ 	.word	0x000000ff
        /*0c28*/ 	.word	0x00022830
        /*0c2c*/ 	.short	0x0107
        /*0c2e*/ 	.byte	0x2a
	.zero		1


	//   ....[41]....
        /*0c30*/ 	.word	0x0000d620
        /*0c34*/ 	.word	0x000000ff
        /*0c38*/ 	.word	0x00022830
        /*0c3c*/ 	.short	0x0101
        /*0c3e*/ 	.byte	0x2a
	.zero		1


	//   ....[42]....
        /*0c40*/ 	.word	0x0000deb0
        /*0c44*/ 	.word	0x000000ff
        /*0c48*/ 	.word	0x00022800
        /*0c4c*/ 	.short	0x0107
        /*0c4e*/ 	.byte	0x2a
	.zero		1


	//   ....[43]....
        /*0c50*/ 	.word	0x0000def0
        /*0c54*/ 	.word	0x000000ff
        /*0c58*/ 	.word	0x00022800
        /*0c5c*/ 	.short	0x0101
        /*0c5e*/ 	.byte	0x2a
	.zero		1


	//   ....[44]....
        /*0c60*/ 	.word	0x0000df00
        /*0c64*/ 	.word	0x000000ff
        /*0c68*/ 	.word	0x00022820
        /*0c6c*/ 	.short	0x010a
        /*0c6e*/ 	.byte	0x2a
	.zero		1


	//   ....[45]....
        /*0c70*/ 	.word	0x0000e380
        /*0c74*/ 	.word	0x00000003
        /*0c78*/ 	.word	0x00022880
        /*0c7c*/ 	.short	0x010a
        /*0c7e*/ 	.byte	0x3f
	.zero		1


	//   ....[46]....
        /*0c80*/ 	.word	0x0000e9d0
        /*0c84*/ 	.word	0x00000003
        /*0c88*/ 	.word	0x00022870
        /*0c8c*/ 	.short	0x0107
        /*0c8e*/ 	.byte	0x3f
	.zero		1


	//   ....[47]....
        /*0c90*/ 	.word	0x0000ea60
        /*0c94*/ 	.word	0x00000003
        /*0c98*/ 	.word	0x00022870
        /*0c9c*/ 	.short	0x0101
        /*0c9e*/ 	.byte	0x3f
	.zero		1


	//   ....[48]....
        /*0ca0*/ 	.word	0x0000ea90
        /*0ca4*/ 	.word	0x00000003
        /*0ca8*/ 	.word	0x00022840
        /*0cac*/ 	.short	0x010a
        /*0cae*/ 	.byte	0x3f
	.zero		1


	//   ....[49]....
        /*0cb0*/ 	.word	0x0000f060
        /*0cb4*/ 	.word	0x00000003
        /*0cb8*/ 	.word	0x00022830
        /*0cbc*/ 	.short	0x0107
        /*0cbe*/ 	.byte	0x3f
	.zero		1


	//   ....[50]....
        /*0cc0*/ 	.word	0x0000f100
        /*0cc4*/ 	.word	0x00000003
        /*0cc8*/ 	.word	0x00022830
        /*0ccc*/ 	.short	0x0101
        /*0cce*/ 	.byte	0x3f
	.zero		1


	//   ....[51]....
        /*0cd0*/ 	.word	0x0000f180
        /*0cd4*/ 	.word	0x00000006
        /*0cd8*/ 	.word	0x00022870
        /*0cdc*/ 	.short	0x010a
        /*0cde*/ 	.byte	0x3f
	.zero		1


	//   ....[52]....
        /*0ce0*/ 	.word	0x0000f210
        /*0ce4*/ 	.word	0x00000006
        /*0ce8*/ 	.word	0x00022860
        /*0cec*/ 	.short	0x010a
        /*0cee*/ 	.byte	0x3f
	.zero		1


	//   ....[53]....
        /*0cf0*/ 	.word	0x0000f780
        /*0cf4*/ 	.word	0x00000006
        /*0cf8*/ 	.word	0x00022850
        /*0cfc*/ 	.short	0x0101
        /*0cfe*/ 	.byte	0x3f
	.zero		1


	//   ....[54]....
        /*0d00*/ 	.word	0x0000f820
        /*0d04*/ 	.word	0x00000006
        /*0d08*/ 	.word	0x00000000
        /*0d0c*/ 	.short	0x0101
        /*0d0e*/ 	.byte	0x3f
	.zero		1


	//   ....[55]....
        /*0d10*/ 	.word	0x0000f8f0
        /*0d14*/ 	.word	0x00000010
        /*0d18*/ 	.word	0x00022870
        /*0d1c*/ 	.short	0x010a
        /*0d1e*/ 	.byte	0x3f
	.zero		1


	//   ....[56]....
        /*0d20*/ 	.word	0x0000f9a0
        /*0d24*/ 	.word	0x00000010
        /*0d28*/ 	.word	0x00022860
        /*0d2c*/ 	.short	0x010a
        /*0d2e*/ 	.byte	0x3f
	.zero		1


	//   ....[57]....
        /*0d30*/ 	.word	0x0000ff00
        /*0d34*/ 	.word	0x00000010
        /*0d38*/ 	.word	0x00022850
        /*0d3c*/ 	.short	0x0101
        /*0d3e*/ 	.byte	0x3f
	.zero		1


	//   ....[58]....
        /*0d40*/ 	.word	0x0000ffc0
        /*0d44*/ 	.word	0x00000010
        /*0d48*/ 	.word	0x00000000
        /*0d4c*/ 	.short	0x0101
        /*0d4e*/ 	.byte	0x3f
	.zero		1


	//   ....[59]....
        /*0d50*/ 	.word	0x00010020
        /*0d54*/ 	.word	0x00000006
        /*0d58*/ 	.word	0x00022820
        /*0d5c*/ 	.short	0x010a
        /*0d5e*/ 	.byte	0x3f
	.zero		1


	//   ....[60]....
        /*0d60*/ 	.word	0x00010140
        /*0d64*/ 	.word	0x00000005
        /*0d68*/ 	.word	0x00022840
        /*0d6c*/ 	.short	0x010a
        /*0d6e*/ 	.byte	0x3f
	.zero		1


	//   ....[61]....
        /*0d70*/ 	.word	0x000101e0
        /*0d74*/ 	.word	0x00000003
        /*0d78*/ 	.word	0x00022840
        /*0d7c*/ 	.short	0x010a
        /*0d7e*/ 	.byte	0x3f
	.zero		1


	//   ....[62]....
        /*0d80*/ 	.word	0x00010220
        /*0d84*/ 	.word	0x00000005
        /*0d88*/ 	.word	0x00022860
        /*0d8c*/ 	.short	0x010a
        /*0d8e*/ 	.byte	0x3f
	.zero		1


	//   ....[63]....
        /*0d90*/ 	.word	0x00010260
        /*0d94*/ 	.word	0x00000003
        /*0d98*/ 	.word	0x00022860
        /*0d9c*/ 	.short	0x010a
        /*0d9e*/ 	.byte	0x3f
	.zero		1


	//   ....[64]....
        /*0da0*/ 	.word	0x000102a0
        /*0da4*/ 	.word	0x00000005
        /*0da8*/ 	.word	0x00022880
        /*0dac*/ 	.short	0x010a
        /*0dae*/ 	.byte	0x3f
	.zero		1


	//   ....[65]....
        /*0db0*/ 	.word	0x000102e0
        /*0db4*/ 	.word	0x00000003
        /*0db8*/ 	.word	0x00022880
        /*0dbc*/ 	.short	0x010a
        /*0dbe*/ 	.byte	0x3f
	.zero		1


	//   ....[66]....
        /*0dc0*/ 	.word	0x00010350
        /*0dc4*/ 	.word	0x00000003
        /*0dc8*/ 	.word	0x00022800
        /*0dcc*/ 	.short	0x010a
        /*0dce*/ 	.byte	0x3f
	.zero		1


	//   ....[67]....
        /*0dd0*/ 	.word	0x000103b0
        /*0dd4*/ 	.word	0x00000005
        /*0dd8*/ 	.word	0x00022830
        /*0ddc*/ 	.short	0x010a
        /*0dde*/ 	.byte	0x3f
	.zero		1


	//   ....[68]....
        /*0de0*/ 	.word	0x00010410
        /*0de4*/ 	.word	0x00000008
        /*0de8*/ 	.word	0x00022830
        /*0dec*/ 	.short	0x010a
        /*0dee*/ 	.byte	0x3f
	.zero		1


	//   ....[69]....
        /*0df0*/ 	.word	0x00010470
        /*0df4*/ 	.word	0x00000009
        /*0df8*/ 	.word	0x00022850
        /*0dfc*/ 	.short	0x010a
        /*0dfe*/ 	.byte	0x3f
	.zero		1


	//   ....[70]....
        /*0e00*/ 	.word	0x000104d0
        /*0e04*/ 	.word	0x00000005
        /*0e08*/ 	.word	0x00022850
        /*0e0c*/ 	.short	0x010a
        /*0e0e*/ 	.byte	0x3f
	.zero		1


	//   ....[71]....
        /*0e10*/ 	.word	0x000105a0
        /*0e14*/ 	.word	0x00000019
        /*0e18*/ 	.word	0x00022880
        /*0e1c*/ 	.short	0x010a
        /*0e1e*/ 	.byte	0x3f
	.zero		1


	//   ....[72]....
        /*0e20*/ 	.word	0x00011240
        /*0e24*/ 	.word	0x00000019
        /*0e28*/ 	.word	0x00022840
        /*0e2c*/ 	.short	0x010a
        /*0e2e*/ 	.byte	0x3f
	.zero		1


	//   ....[73]....
        /*0e30*/ 	.word	0x000127e0
        /*0e34*/ 	.word	0x00000019
        /*0e38*/ 	.word	0x00022820
        /*0e3c*/ 	.short	0x010a
        /*0e3e*/ 	.byte	0x3f
	.zero		1


	//   ....[74]....
        /*0e40*/ 	.word	0x00012830
        /*0e44*/ 	.word	0x00000003
        /*0e48*/ 	.word	0x00022880
        /*0e4c*/ 	.short	0x010a
        /*0e4e*/ 	.byte	0x3f
	.zero		1


	//   ....[75]....
        /*0e50*/ 	.word	0x00013360
        /*0e54*/ 	.word	0x00000003
        /*0e58*/ 	.word	0x00022840
        /*0e5c*/ 	.short	0x010a
        /*0e5e*/ 	.byte	0x3f
	.zero		1


	//   ....[76]....
        /*0e60*/ 	.word	0x00013e60
        /*0e64*/ 	.word	0x00000006
        /*0e68*/ 	.word	0x00022870
        /*0e6c*/ 	.short	0x010a
        /*0e6e*/ 	.byte	0x3f
	.zero		1


	//   ....[77]....
        /*0e70*/ 	.word	0x00013eb0
        /*0e74*/ 	.word	0x00000006
        /*0e78*/ 	.word	0x00022860
        /*0e7c*/ 	.short	0x010a
        /*0e7e*/ 	.byte	0x3f
	.zero		1


	//   ....[78]....
        /*0e80*/ 	.word	0x00013f00
        /*0e84*/ 	.word	0x00000010
        /*0e88*/ 	.word	0x00022870
        /*0e8c*/ 	.short	0x010a
        /*0e8e*/ 	.byte	0x3f
	.zero		1


	//   ....[79]....
        /*0e90*/ 	.word	0x00013f50
        /*0e94*/ 	.word	0x00000010
        /*0e98*/ 	.word	0x00022860
        /*0e9c*/ 	.short	0x010a
        /*0e9e*/ 	.byte	0x3f
	.zero		1


	//   ....[80]....
        /*0ea0*/ 	.word	0x00013fa0
        /*0ea4*/ 	.word	0x00000006
        /*0ea8*/ 	.word	0x00022820
        /*0eac*/ 	.short	0x010a
        /*0eae*/ 	.byte	0x3f
	.zero		1


	//   ....[81]....
        /*0eb0*/ 	.word	0x00013ff0
        /*0eb4*/ 	.word	0x00000005
        /*0eb8*/ 	.word	0x00022840
        /*0ebc*/ 	.short	0x010a
        /*0ebe*/ 	.byte	0x3f
	.zero		1


	//   ....[82]....
        /*0ec0*/ 	.word	0x00014040
        /*0ec4*/ 	.word	0x00000003
        /*0ec8*/ 	.word	0x00022840
        /*0ecc*/ 	.short	0x010a
        /*0ece*/ 	.byte	0x3f
	.zero		1


	//   ....[83]....
        /*0ed0*/ 	.word	0x00014090
        /*0ed4*/ 	.word	0x00000005
        /*0ed8*/ 	.word	0x00022860
        /*0edc*/ 	.short	0x010a
        /*0ede*/ 	.byte	0x3f
	.zero		1


	//   ....[84]....
        /*0ee0*/ 	.word	0x000140e0
        /*0ee4*/ 	.word	0x00000003
        /*0ee8*/ 	.word	0x00022860
        /*0eec*/ 	.short	0x010a
        /*0eee*/ 	.byte	0x3f
	.zero		1


	//   ....[85]....
        /*0ef0*/ 	.word	0x00014130
        /*0ef4*/ 	.word	0x00000005
        /*0ef8*/ 	.word	0x00022880
        /*0efc*/ 	.short	0x010a
        /*0efe*/ 	.byte	0x3f
	.zero		1


	//----- nvinfo : EIATTR_NUM_MBARRIERS
	.align		4
.L_870:
        /*0f00*/ 	.byte	0x03, 0x38
        /*0f02*/ 	.short	0x0016


	//----- nvinfo : EIATTR_EXIT_INSTR_OFFSETS
	.align		4
        /*0f04*/ 	.byte	0x04, 0x1c
        /*0f06*/ 	.short	(.L_872 - .L_871)


	//   ....[0]....
.L_871:
        /*0f08*/ 	.word	0x00010330


	//----- nvinfo : EIATTR_MAX_THREADS
	.align		4
.L_872:
        /*0f0c*/ 	.byte	0x04, 0x05
        /*0f0e*/ 	.short	(.L_874 - .L_873)
.L_873:
        /*0f10*/ 	.word	0x00000180
        /*0f14*/ 	.word	0x00000001
        /*0f18*/ 	.word	0x00000001


	//----- nvinfo : EIATTR_CRS_STACK_SIZE
	.align		4
.L_874:
        /*0f1c*/ 	.byte	0x04, 0x1e
        /*0f1e*/ 	.short	(.L_876 - .L_875)
.L_875:
        /*0f20*/ 	.word	0x00000000


	//----- nvinfo : EIATTR_CBANK_PARAM_SIZE
	.align		4
.L_876:
        /*0f24*/ 	.byte	0x03, 0x19
        /*0f26*/ 	.short	0x0a70


	//----- nvinfo : EIATTR_PARAM_CBANK
	.align		4
        /*0f28*/ 	.byte	0x04, 0x0a
        /*0f2a*/ 	.short	(.L_878 - .L_877)
	.align		4
.L_877:
        /*0f2c*/ 	.word	index@(.nv.constant0._ZN7cutlass13device_kernelIN5flash11enable_sm90INS1_16FlashAttnFwdSm90INS1_25CollectiveMainloopFwdSm90ILi2EN4cute5tupleIJNS5_1CILi1EEES8_S8_EEENS6_IJNS7_ILi128EEENS7_ILi160EEESA_EEELi128ENS_12float_e4m3_tEfNS_4arch4Sm90ELb0ELb0ELb1ELb0ELb1ELb0ELb0ELb1ELb1ELb1ELb1ELb0EEENS1_21CollectiveEpilogueFwdINS6_IJSA_SA_SB_EEES9_NS_10bfloat16_tESF_Li256ELb0ELb1ELb1ELb1EEENS1_19SingleTileSchedulerILb0ELb1ELb1ELi128EEEEEEEEEvNT_6ParamsE)
        /*0f30*/ 	.short	0x0210
        /*0f32*/ 	.short	0x0a70


	//----- nvinfo : EIATTR_SW_WAR
	.align		4
.L_878:
        /*0f34*/ 	.byte	0x04, 0x36
        /*0f36*/ 	.short	(.L_880 - .L_879)
.L_879:
        /*0f38*/ 	.word	0x00000008
.L_880:


//--------------------- .nv.info._ZN7cutlass13device_kernelIN5flash11enable_sm90INS1_16FlashAttnFwdSm90INS1_25CollectiveMainloopFwdSm90ILi2EN4cute5tupleIJNS5_1CILi1EEES8_S8_EEENS6_IJNS7_ILi128EEENS7_ILi160EEESA_EEELi128ENS_12float_e4m3_tEfNS_4arch4Sm90ELb0ELb0ELb1ELb1ELb1ELb0ELb0ELb1ELb1ELb1ELb1ELb0EEENS1_21CollectiveEpilogueFwdINS6_IJSA_SA_SB_EEES9_NS_10bfloat16_tESF_Li256ELb1ELb1ELb1ELb1EEENS1_36VarlenDynamicPersistentTileSchedulerILi128ELi160ELi256ELi128ELb1ELb1ELb1ELb0ELb1ELb1EEEEEEEEEvNT_6ParamsE --------------------------
	.section	.nv.info._ZN7cutlass13device_kernelIN5flash11enable_sm90INS1_16FlashAttnFwdSm90INS1_25CollectiveMainloopFwdSm90ILi2EN4cute5tupleIJNS5_1CILi1EEES8_S8_EEENS6_IJNS7_ILi128EEENS7_ILi160EEESA_EEELi128ENS_12float_e4m3_tEfNS_4arch4Sm90ELb0ELb0ELb1ELb1ELb1ELb0ELb0ELb1ELb1ELb1ELb1ELb0EEENS1_21CollectiveEpilogueFwdINS6_IJSA_SA_SB_EEES9_NS_10bfloat16_tESF_Li256ELb1ELb1ELb1ELb1EEENS1_36VarlenDynamicPersistentTileSchedulerILi128ELi160ELi256ELi128ELb1ELb1ELb1ELb0ELb1ELb1EEEEEEEEEvNT_6ParamsE,"",@"SHT_CUDA_INFO"
	.sectionflags	@""
	.align	4


	//----- nvinfo : EIATTR_CUDA_API_VERSION
	.align		4
        /*0000*/ 	.byte	0x04, 0x37
        /*0002*/ 	.short	(.L_882 - .L_881)
.L_881:
        /*0004*/ 	.word	0x00000082


	//----- nvinfo : EIATTR_KPARAM_INFO
	.align		4
.L_882:
        /*0008*/ 	.byte	0x04, 0x17
        /*000a*/ 	.short	(.L_884 - .L_883)
.L_883:
        /*000c*/ 	.word	0x00000000
        /*0010*/ 	.short	0x0000
        /*0012*/ 	.short	0x0070
        /*0014*/ 	.byte	0x00, 0xf0, 0x01, 0x2a


	//----- nvinfo : EIATTR_SPARSE_MMA_MASK
	.align		4
.L_884:
        /*0018*/ 	.byte	0x03, 0x50
        /*001a*/ 	.short	0x0000


	//----- nvinfo : EIATTR_MAXREG_COUNT
	.align		4
        /*001c*/ 	.byte	0x03, 0x1b
        /*001e*/ 	.short	0x00a8


	//----- nvinfo : EIATTR_NUM_BARRIERS
	.align		4
        /*0020*/ 	.byte	0x02, 0x4c
        /*0022*/ 	.byte	0x10
	.zero		1


	//----- nvinfo : EIATTR_EXTERNS
	.align		4
        /*0024*/ 	.byte	0x04, 0x0f
        /*0026*/ 	.short	(.L_886 - .L_885)


	//   ....[0]....
	.align		4
.L_885:
        /*0028*/ 	.word	index@(__assertfail)


	//----- nvinfo : EIATTR_ANNOTATIONS
	.align		4
.L_886:
        /*002c*/ 	.byte	0x04, 0x55
        /*002e*/ 	.short	(.L_888 - .L_887)


	//   ....[0]....
.L_887:
        /* <DEDUP_REMOVED lines=29> */


	//----- nvinfo : EIATTR_MERCURY_ISA_VERSION
	.align		4
.L_888:
        /*01e8*/ 	.byte	0x03, 0x5f
        /*01ea*/ 	.short	0x0101


	//----- nvinfo : EIATTR_UNUSED_LOAD_BYTE_OFFSET
	.align		4
        /*01ec*/ 	.byte	0x04, 0x44
        /*01ee*/ 	.short	(.L_890 - .L_889)


	//   ....[0]....
.L_889:
        /*01f0*/ 	.word	0x00000980
        /*01f4*/ 	.word	0x0000fff0


	//   ....[1]....
        /*01f8*/ 	.word	0x000094b0
        /*01fc*/ 	.word	0x0000fff0


	//----- nvinfo : EIATTR_INT_WARP_WIDE_INSTR_OFFSETS
	.align		4
.L_890:
        /*0200*/ 	.byte	0x04, 0x31
        /*0202*/ 	.short	(.L_892 - .L_891)


	//   ....[0]....
.L_891:
        /*0204*/ 	.word	0x000000c0


	//   ....[1]....
        /*0208*/ 	.word	0x000000d0


	//   ....[2]....
        /*020c*/ 	.word	0x00000170


	//   ....[3]....
        /*0210*/ 	.word	0x0000e790


	//   ....[4]....
        /*0214*/ 	.word	0x0000e820


	//   ....[5]....
        /*0218*/ 	.word	0x000129a0


	//   ....[6]....
        /*021c*/ 	.word	0x00012a30


	//----- nvinfo : EIATTR_COOP_GROUP_MASK_REGIDS
	.align		4
.L_892:
        /*0220*/ 	.byte	0x04, 0x29
        /*0222*/ 	.short	(.L_894 - .L_893)


	//   ....[0]....
.L_893:
        /*0224*/ 	.word	0xffffffff


	//   ....[1]....
        /*0228*/ 	.word	0xffffffff


	//   ....[2]....
        /*022c*/ 	.word	0xffffffff


	//   ....[3]....
        /*0230*/ 	.word	0xffffffff


	//   ....[4]....
        /*0234*/ 	.word	0xffffffff


	//   ....[5]....
        /*0238*/ 	.word	0xffffffff


	//   ....[6]....
        /*023c*/ 	.word	0xffffffff


	//   ....[7]....
        /*0240*/ 	.word	0xffffffff


	//   ....[8]....
        /*0244*/ 	.word	0xffffffff


	//   ....[9]....
        /*0248*/ 	.word	0xffffffff


	//   ....[10]....
        /*024c*/ 	.word	0xffffffff


	//   ....[11]....
        /*0250*/ 	.word	0xffffffff


	//   ....[12]....
        /*0254*/ 	.word	0xffffffff


	//   ....[13]....
        /*0258*/ 	.word	0xffffffff


	//   ....[14]....
        /*025c*/ 	.word	0xffffffff


	//   ....[15]....
        /*0260*/ 	.word	0xffffffff


	//   ....[16]....
        /*0264*/ 	.word	0xffffffff


	//   ....[17]....
        /*0268*/ 	.word	0xffffffff


	//   ....[18]....
        /*026c*/ 	.word	0xffffffff


	//   ....[19]....
        /*0270*/ 	.word	0xffffffff


	//   ....[20]....
        /*0274*/ 	.word	0xffffffff


	//   ....[21]....
        /*0278*/ 	.word	0xffffffff


	//   ....[22]....
        /*027c*/ 	.word	0xffffffff


	//   ....[23]....
        /*0280*/ 	.word	0xffffffff


	//   ....[24]....
        /*0284*/ 	.word	0xffffffff


	//   ....[25]....
        /*0288*/ 	.word	0xffffffff


	//   ....[26]....
        /*028c*/ 	.word	0xffffffff


	//   ....[27]....
        /*0290*/ 	.word	0xffffffff


	//   ....[28]....
        /*0294*/ 	.word	0xffffffff


	//   ....[29]....
        /*0298*/ 	.word	0xffffffff


	//   ....[30]....
        /*029c*/ 	.word	0xffffffff


	//   ....[31]....
        /*02a0*/ 	.word	0xffffffff


	//   ....[32]....
        /*02a4*/ 	.word	0xffffffff


	//   ....[33]....
        /*02a8*/ 	.word	0xffffffff


	//   ....[34]....
        /*02ac*/ 	.word	0xffffffff


	//   ....[35]....
        /*02b0*/ 	.word	0xffffffff


	//   ....[36]....
        /*02b4*/ 	.word	0xffffffff


	//   ....[37]....
        /*02b8*/ 	.word	0xffffffff


	//   ....[38]....
        /*02bc*/ 	.word	0xffffffff


	//   ....[39]....
        /*02c0*/ 	.word	0xffffffff


	//   ....[40]....
        /*02c4*/ 	.word	0xffffffff


	//   ....[41]....
        /*02c8*/ 	.word	0xffffffff


	//   ....[42]....
        /*02cc*/ 	.word	0xffffffff


	//   ....[43]....
        /*02d0*/ 	.word	0xffffffff


	//   ....[44]....
        /*02d4*/ 	.word	0xffffffff


	//   ....[45]....
        /*02d8*/ 	.word	0xffffffff


	//   ....[46]....
        /*02dc*/ 	.word	0xffffffff


	//   ....[47]....
        /*02e0*/ 	.word	0xffffffff


	//   ....[48]....
        /*02e4*/ 	.word	0xffffffff


	//   ....[49]....
        /*02e8*/ 	.word	0xffffffff


	//   ....[50]....
        /*02ec*/ 	.word	0xffffffff


	//   ....[51]....
        /*02f0*/ 	.word	0xffffffff


	//   ....[52]....
        /*02f4*/ 	.word	0xffffffff


	//   ....[53]....
        /*02f8*/ 	.word	0xffffffff


	//   ....[54]....
        /*02fc*/ 	.word	0xffffffff


	//   ....[55]....
        /*0300*/ 	.word	0xffffffff


	//   ....[56]....
        /*0304*/ 	.word	0xffffffff


	//   ....[57]....
        /*0308*/ 	.word	0xffffffff


	//   ....[58]....
        /*030c*/ 	.word	0xffffffff


	//   ....[59]....
        /*0310*/ 	.word	0xffffffff


	//   ....[60]....
        /*0314*/ 	.word	0xffffffff


	//   ....[61]....
        /*0318*/ 	.word	0xffffffff


	//   ....[62]....
        /*031c*/ 	.word	0xffffffff


	//   ....[63]....
        /*0320*/ 	.word	0xffffffff


	//   ....[64]....
        /*0324*/ 	.word	0xffffffff


	//   ....[65]....
        /*0328*/ 	.word	0xffffffff


	//   ....[66]....
        /*032c*/ 	.word	0xffffffff


	//   ....[67]....
        /*0330*/ 	.word	0xffffffff


	//   ....[68]....
        /*0334*/ 	.word	0xffffffff


	//   ....[69]....
        /*0338*/ 	.word	0xffffffff


	//   ....[70]....
        /*033c*/ 	.word	0xffffffff


	//   ....[71]....
        /*0340*/ 	.word	0xffffffff


	//   ....[72]....
        /*0344*/ 	.word	0xffffffff


	//   ....[73]....
        /*0348*/ 	.word	0xffffffff


	//   ....[74]....
        /*034c*/ 	.word	0xffffffff


	//   ....[75]....
        /*0350*/ 	.word	0xffffffff


	//   ....[76]....
        /*0354*/ 	.word	0xffffffff


	//   ....[77]....
        /*0358*/ 	.word	0xffffffff


	//   ....[78]....
        /*035c*/ 	.word	0xffffffff


	//   ....[79]....
        /*0360*/ 	.word	0xffffffff


	//   ....[80]....
        /*0364*/ 	.word	0xffffffff


	//   ....[81]....
        /*0368*/ 	.word	0xffffffff


	//   ....[82]....
        /*036c*/ 	.word	0xffffffff


	//   ....[83]....
        /*0370*/ 	.word	0xffffffff


	//   ....[84]....
        /*0374*/ 	.word	0xffffffff


	//   ....[85]....
        /*0378*/ 	.word	0xffffffff


	//   ....[86]....
        /*037c*/ 	.word	0xffffffff


	//   ....[87]....
        /*0380*/ 	.word	0xffffffff


	//   ....[88]....
        /*0384*/ 	.word	0xffffffff


	//   ....[89]....
        /*0388*/ 	.word	0xffffffff


	//   ....[90]....
        /*038c*/ 	.word	0xffffffff


	//   ....[91]....
        /*0390*/ 	.word	0xffffffff


	//   ....[92]....
        /*0394*/ 	.word	0xffffffff


	//   ....[93]....
        /*0398*/ 	.word	0xffffffff


	//   ....[94]....
        /*039c*/ 	.word	0xffffffff


	//   ....[95]....
        /*03a0*/ 	.word	0xffffffff


	//   ....[96]....
        /*03a4*/ 	.word	0xffffffff


	//   ....[97]....
        /*03a8*/ 	.word	0xffffffff


	//   ....[98]....
        /*03ac*/ 	.word	0xffffffff


	//   ....[99]....
        /*03b0*/ 	.word	0xffffffff


	//   ....[100]....
        /*03b4*/ 	.word	0xffffffff


	//   ....[101]....
        /*03b8*/ 	.word	0xffffffff


	//   ....[102]....
        /*03bc*/ 	.word	0xffffffff


	//   ....[103]....
        /*03c0*/ 	.word	0xffffffff


	//   ....[104]....
        /*03c4*/ 	.word	0xffffffff


	//   ....[105]....
        /*03c8*/ 	.word	0xffffffff


	//   ....[106]....
        /*03cc*/ 	.word	0xffffffff


	//   ....[107]....
        /*03d0*/ 	.word	0xffffffff


	//   ....[108]....
        /*03d4*/ 	.word	0xffffffff


	//   ....[109]....
        /*03d8*/ 	.word	0xffffffff


	//   ....[110]....
        /*03dc*/ 	.word	0xffffffff


	//   ....[111]....
        /*03e0*/ 	.word	0xffffffff


	//   ....[112]....
        /*03e4*/ 	.word	0xffffffff


	//   ....[113]....
        /*03e8*/ 	.word	0xffffffff


	//   ....[114]....
        /*03ec*/ 	.word	0xffffffff


	//   ....[115]....
        /*03f0*/ 	.word	0xffffffff


	//   ....[116]....
        /*03f4*/ 	.word	0xffffffff


	//   ....[117]....
        /*03f8*/ 	.word	0xffffffff


	//   ....[118]....
        /*03fc*/ 	.word	0xffffffff


	//   ....[119]....
        /*0400*/ 	.word	0xffffffff


	//   ....[120]....
        /*0404*/ 	.word	0xffffffff


	//   ....[121]....
        /*0408*/ 	.word	0xffffffff


	//   ....[122]....
        /*040c*/ 	.word	0xffffffff


	//   ....[123]....
        /*0410*/ 	.word	0xffffffff


	//   ....[124]....
        /*0414*/ 	.word	0xffffffff


	//   ....[125]....
        /*0418*/ 	.word	0xffffffff


	//   ....[126]....
        /*041c*/ 	.word	0xffffffff


	//   ....[127]....
        /*0420*/ 	.word	0xffffffff


	//   ....[128]....
        /*0424*/ 	.word	0xffffffff


	//   ....[129]....
        /*0428*/ 	.word	0xffffffff


	//   ....[130]....
        /*042c*/ 	.word	0xffffffff


	//   ....[131]....
        /*0430*/ 	.word	0xffffffff


	//   ....[132]....
        /*0434*/ 	.word	0xffffffff


	//   ....[133]....
        /*0438*/ 	.word	0xffffffff


	//   ....[134]....
        /*043c*/ 	.word	0xffffffff


	//   ....[135]....
        /*0440*/ 	.word	0xffffffff


	//   ....[136]....
        /*0444*/ 	.word	0xffffffff


	//   ....[137]....
        /*0448*/ 	.word	0xffffffff


	//   ....[138]....
        /*044c*/ 	.word	0xffffffff


	//   ....[139]....
        /*0450*/ 	.word	0xffffffff


	//   ....[140]....
        /*0454*/ 	.word	0xffffffff


	//   ....[141]....
        /*0458*/ 	.word	0xffffffff


	//   ....[142]....
        /*045c*/ 	.word	0xffffffff


	//   ....[143]....
        /*0460*/ 	.word	0xffffffff


	//   ....[144]....
        /*0464*/ 	.word	0xffffffff


	//   ....[145]....
        /*0468*/ 	.word	0xffffffff


	//   ....[146]....
        /*046c*/ 	.word	0xffffffff


	//   ....[147]....
        /*0470*/ 	.word	0xffffffff


	//   ....[148]....
        /*0474*/ 	.word	0xffffffff


	//   ....[149]....
        /*0478*/ 	.word	0xffffffff


	//   ....[150]....
        /*047c*/ 	.word	0xffffffff


	//   ....[151]....
        /*0480*/ 	.word	0xffffffff


	//   ....[152]....
        /*0484*/ 	.word	0xffffffff


	//   ....[153]....
        /*0488*/ 	.word	0xffffffff


	//   ....[154]....
        /*048c*/ 	.word	0xffffffff


	//   ....[155]....
        /*0490*/ 	.word	0xffffffff


	//   ....[156]....
        /*0494*/ 	.word	0xffffffff


	//   ....[157]....
        /*0498*/ 	.word	0xffffffff


	//   ....[158]....
        /*049c*/ 	.word	0xffffffff


	//   ....[159]....
        /*04a0*/ 	.word	0xffffffff


	//   ....[160]....
        /*04a4*/ 	.word	0xffffffff


	//   ....[161]....
        /*04a8*/ 	.word	0xffffffff


	//   ....[162]....
        /*04ac*/ 	.word	0xffffffff


	//   ....[163]....
        /*04b0*/ 	.word	0xffffffff


	//   ....[164]....
        /*04b4*/ 	.word	0xffffffff


	//   ....[165]....
        /*04b8*/ 	.word	0xffffffff


	//   ....[166]....
        /*04bc*/ 	.word	0xffffffff


	//   ....[167]....
        /*04c0*/ 	.word	0xffffffff


	//   ....[168]....
        /*04c4*/ 	.word	0xffffffff


	//   ....[169]....
        /*04c8*/ 	.word	0xffffffff


	//   ....[170]....
        /*04cc*/ 	.word	0xffffffff


	//   ....[171]....
        /*04d0*/ 	.word	0xffffffff


	//   ....[172]....
        /*04d4*/ 	.word	0xffffffff


	//   ....[173]....
        /*04d8*/ 	.word	0xffffffff


	//   ....[174]....
        /*04dc*/ 	.word	0xffffffff


	//   ....[175]....
        /*04e0*/ 	.word	0xffffffff


	//   ....[176]....
        /*04e4*/ 	.word	0xffffffff


	//   ....[177]....
        /*04e8*/ 	.word	0xffffffff


	//   ....[178]....
        /*04ec*/ 	.word	0xffffffff


	//   ....[179]....
        /*04f0*/ 	.word	0xffffffff


	//   ....[180]....
        /*04f4*/ 	.word	0xffffffff


	//   ....[181]....
        /*04f8*/ 	.word	0xffffffff


	//   ....[182]....
        /*04fc*/ 	.word	0xffffffff


	//   ....[183]....
        /*0500*/ 	.word	0xffffffff


	//   ....[184]....
        /*0504*/ 	.word	0xffffffff


	//   ....[185]....
        /*0508*/ 	.word	0xffffffff


	//   ....[186]....
        /*050c*/ 	.word	0xffffffff


	//   ....[187]....
        /*0510*/ 	.word	0xffffffff


	//   ....[188]....
        /*0514*/ 	.word	0xffffffff


	//   ....[189]....
        /*0518*/ 	.word	0xffffffff


	//   ....[190]....
        /*051c*/ 	.word	0xffffffff


	//   ....[191]....
        /*0520*/ 	.word	0xffffffff


	//   ....[192]....
        /*0524*/ 	.word	0xffffffff


	//   ....[193]....
        /*0528*/ 	.word	0xffffffff


	//   ....[194]....
        /*052c*/ 	.word	0xffffffff


	//   ....[195]....
        /*0530*/ 	.word	0xffffffff


	//   ....[196]....
        /*0534*/ 	.word	0xffffffff


	//   ....[197]....
        /*0538*/ 	.word	0xffffffff


	//   ....[198]....
        /*053c*/ 	.word	0xffffffff


	//   ....[199]....
        /*0540*/ 	.word	0xffffffff


	//   ....[200]....
        /*0544*/ 	.word	0xffffffff


	//   ....[201]....
        /*0548*/ 	.word	0xffffffff


	//   ....[202]....
        /*054c*/ 	.word	0xffffffff


	//   ....[203]....
        /*0550*/ 	.word	0xffffffff


	//   ....[204]....
        /*0554*/ 	.word	0xffffffff


	//   ....[205]....
        /*0558*/ 	.word	0xffffffff


	//   ....[206]....
        /*055c*/ 	.word	0xffffffff


	//   ....[207]....
        /*0560*/ 	.word	0xffffffff


	//   ....[208]....
        /*0564*/ 	.word	0xffffffff


	//   ....[209]....
        /*0568*/ 	.word	0xffffffff


	//   ....[210]....
        /*056c*/ 	.word	0xffffffff


	//   ....[211]....
        /*0570*/ 	.word	0xffffffff


	//   ....[212]....
        /*0574*/ 	.word	0xffffffff


	//   ....[213]....
        /*0578*/ 	.word	0xffffffff


	//   ....[214]....
        /*057c*/ 	.word	0xffffffff


	//   ....[215]....
        /*0580*/ 	.word	0xffffffff


	//   ....[216]....
        /*0584*/ 	.word	0xffffffff


	//   ....[217]....
        /*0588*/ 	.word	0xffffffff


	//   ....[218]....
        /*058c*/ 	.word	0xffffffff


	//   ....[219]....
        /*0590*/ 	.word	0xffffffff


	//   ....[220]....
        /*0594*/ 	.word	0xffffffff


	//   ....[221]....
        /*0598*/ 	.word	0xffffffff


	//   ....[222]....
        /*059c*/ 	.word	0xffffffff


	//   ....[223]....
        /*05a0*/ 	.word	0xffffffff


	//   ....[224]....
        /*05a4*/ 	.word	0xffffffff


	//   ....[225]....
        /*05a8*/ 	.word	0xffffffff


	//   ....[226]....
        /*05ac*/ 	.word	0xffffffff


	//   ....[227]....
        /*05b0*/ 	.word	0xffffffff


	//   ....[228]....
        /*05b4*/ 	.word	0xffffffff


	//   ....[229]....
        /*05b8*/ 	.word	0xffffffff


	//   ....[230]....
        /*05bc*/ 	.word	0xffffffff


	//   ....[231]....
        /*05c0*/ 	.word	0xffffffff


	//   ....[232]....
        /*05c4*/ 	.word	0xffffffff


	//   ....[233]....
        /*05c8*/ 	.word	0xffffffff


	//   ....[234]....
        /*05cc*/ 	.word	0xffffffff


	//   ....[235]....
        /*05d0*/ 	.word	0xffffffff


	//   ....[236]....
        /*05d4*/ 	.word	0xffffffff


	//   ....[237]....
        /*05d8*/ 	.word	0xffffffff


	//   ....[238]....
        /*05dc*/ 	.word	0xffffffff


	//   ....[239]....
        /*05e0*/ 	.word	0x0500000f


	//   ....[240]....
        /*05e4*/ 	.word	0x0500000f


	//   ....[241]....
        /*05e8*/ 	.word	0x0500000f


	//   ....[242]....
        /*05ec*/ 	.word	0x0500000f


	//   ....[243]....
        /*05f0*/ 	.word	0x0500000f


	//   ....[244]....
        /*05f4*/ 	.word	0x0500000f


	//   ....[245]....
        /*05f8*/ 	.word	0x0500000f


	//   ....[246]....
        /*05fc*/ 	.word	0x0500000f


	//   ....[247]....
        /*0600*/ 	.word	0x0500000f


	//   ....[248]....
        /*0604*/ 	.word	0x0500000f


	//   ....[249]....
        /*0608*/ 	.word	0x0500000f


	//   ....[250]....
        /*060c*/ 	.word	0x0500000f


	//   ....[251]....
        /*0610*/ 	.word	0x0500000f


	//   ....[252]....
        /*0614*/ 	.word	0x0500000f


	//   ....[253]....
        /*0618*/ 	.word	0x0500000f


	//   ....[254]....
        /*061c*/ 	.word	0x0500000f


	//   ....[255]....
        /*0620*/ 	.word	0x0500000f


	//   ....[0]....
        /*0624*/ 	.word	0x0500000f


	//   ....[1]....
        /*0628*/ 	.word	0x0500000f


	//   ....[2]....
        /*062c*/ 	.word	0x0500000f


	//   ....[3]....
        /*0630*/ 	.word	0x0500000f


	//   ....[4]....
        /*0634*/ 	.word	0x0500000f


	//   ....[5]....
        /*0638*/ 	.word	0x0500000f


	//   ....[6]....
        /*063c*/ 	.word	0x0500000f


	//   ....[7]....
        /*0640*/ 	.word	0x0500000f


	//   ....[8]....
        /*0644*/ 	.word	0x0500000f


	//   ....[9]....
        /*0648*/ 	.word	0x0500000f


	//   ....[10]....
        /*064c*/ 	.word	0x0500000f


	//   ....[11]....
        /*0650*/ 	.word	0x0500000f


	//   ....[12]....
        /*0654*/ 	.word	0x0500000f


	//   ....[13]....
        /*0658*/ 	.word	0x0500000f


	//   ....[14]....
        /*065c*/ 	.word	0x0500000f


	//   ....[15]....
        /*0660*/ 	.word	0x0500000f


	//   ....[16]....
        /*0664*/ 	.word	0x0500000f


	//   ....[17]....
        /*0668*/ 	.word	0x0500000f


	//   ....[18]....
        /*066c*/ 	.word	0x0500000f


	//   ....[19]....
        /*0670*/ 	.word	0x0500000f


	//   ....[20]....
        /*0674*/ 	.word	0x0500000f


	//   ....[21]....
        /*0678*/ 	.word	0x0500000f


	//   ....[22]....
        /*067c*/ 	.word	0x0500000f


	//   ....[23]....
        /*0680*/ 	.word	0x0500000f


	//   ....[24]....
        /*0684*/ 	.word	0x0500000f


	//   ....[25]....
        /*0688*/ 	.word	0x0500000f


	//   ....[26]....
        /*068c*/ 	.word	0x0500000f


	//   ....[27]....
        /*0690*/ 	.word	0x0500000f


	//   ....[28]....
        /*0694*/ 	.word	0x0500000f


	//   ....[29]....
        /*0698*/ 	.word	0x0500000f


	//   ....[30]....
        /*069c*/ 	.word	0x0500000f


	//   ....[31]....
        /*06a0*/ 	.word	0x0500000f


	//   ....[32]....
        /*06a4*/ 	.word	0x0500000f


	//   ....[33]....
        /*06a8*/ 	.word	0x0500000f


	//   ....[34]....
        /*06ac*/ 	.word	0x0500000f


	//   ....[35]....
        /*06b0*/ 	.word	0x0500000f


	//   ....[36]....
        /*06b4*/ 	.word	0x0500000f


	//   ....[37]....
        /*06b8*/ 	.word	0x0500000f


	//   ....[38]....
        /*06bc*/ 	.word	0x0500000f


	//   ....[39]....
        /*06c0*/ 	.word	0x0500000f


	//   ....[40]....
        /*06c4*/ 	.word	0x0500000f


	//   ....[41]....
        /*06c8*/ 	.word	0x0500000f


	//   ....[42]....
        /*06cc*/ 	.word	0x0500000f


	//   ....[43]....
        /*06d0*/ 	.word	0x0500000f


	//   ....[44]....
        /*06d4*/ 	.word	0x0500000f


	//   ....[45]....
        /*06d8*/ 	.word	0x0500000f


	//   ....[46]....
        /*06dc*/ 	.word	0x0500000f


	//   ....[47]....
        /*06e0*/ 	.word	0x0500000f


	//   ....[48]....
        /*06e4*/ 	.word	0x0500000f


	//   ....[49]....
        /*06e8*/ 	.word	0x0500000f


	//   ....[50]....
        /*06ec*/ 	.word	0x0500000f


	//   ....[51]....
        /*06f0*/ 	.word	0x0500000f


	//   ....[52]....
        /*06f4*/ 	.word	0x0500000f


	//   ....[53]....
        /*06f8*/ 	.word	0x0500000f


	//   ....[54]....
        /*06fc*/ 	.word	0x0500000f


	//   ....[55]....
        /*0700*/ 	.word	0x0500000f


	//   ....[56]....
        /*0704*/ 	.word	0x0500000f


	//   ....[57]....
        /*0708*/ 	.word	0x0500000f


	//   ....[58]....
        /*070c*/ 	.word	0x0500000f


	//   ....[59]....
        /*0710*/ 	.word	0x0500000f


	//   ....[60]....
        /*0714*/ 	.word	0x0500000f


	//   ....[61]....
        /*0718*/ 	.word	0x0500000f


	//   ....[62]....
        /*071c*/ 	.word	0x0500000f


	//   ....[63]....
        /*0720*/ 	.word	0x0500000f


	//   ....[64]....
        /*0724*/ 	.word	0x0500000f


	//   ....[65]....
        /*0728*/ 	.word	0x0500000f


	//   ....[66]....
        /*072c*/ 	.word	0x0500000f


	//   ....[67]....
        /*0730*/ 	.word	0x0500000f


	//   ....[68]....
        /*0734*/ 	.word	0x0500000f


	//   ....[69]....
        /*0738*/ 	.word	0x0500000f


	//   ....[70]....
        /*073c*/ 	.word	0x0500000f


	//   ....[71]....
        /*0740*/ 	.word	0x0500000f


	//   ....[72]....
        /*0744*/ 	.word	0x0500000f


	//   ....[73]....
        /*0748*/ 	.word	0x0500000f


	//   ....[74]....
        /*074c*/ 	.word	0x0500000f


	//   ....[75]....
        /*0750*/ 	.word	0x0500000f


	//   ....[76]....
        /*0754*/ 	.word	0x0500000f


	//   ....[77]....
        /*0758*/ 	.word	0x0500000f


	//   ....[78]....
        /*075c*/ 	.word	0x0500000f


	//   ....[79]....
        /*0760*/ 	.word	0x0500000f


	//   ....[80]....
        /*0764*/ 	.word	0x0500000f


	//----- nvinfo : EIATTR_COOP_GROUP_INSTR_OFFSETS
	.align		4
.L_894:
        /*0768*/ 	.byte	0x04, 0x28
        /*076a*/ 	.short	(.L_896 - .L_895)


	//   ....[0]....
.L_895:
        /*076c*/ 	.word	0x00000080


	//   ....[1]....
        /*0770*/ 	.word	0x00000090


	//   ....[2]....
        /*0774*/ 	.word	0x000002d0


	//   ....[3]....
        /*0778*/ 	.word	0x00000430


	//   ....[4]....
        /*077c*/ 	.word	0x00000550


	//   ....[5]....
        /*0780*/ 	.word	0x000006b0


	//   ....[6]....
        /*0784*/ 	.word	0x00001860


	//   ....[7]....
        /*0788*/ 	.word	0x00003a70


	//   ....[8]....
        /*078c*/ 	.word	0x00003b20


	//   ....[9]....
        /*0790*/ 	.word	0x00004130


	//   ....[10]....
        /*0794*/ 	.word	0x000041d0


	//   ....[11]....
        /*0798*/ 	.word	0x000071f0


	//   ....[12]....
        /*079c*/ 	.word	0x00007240


	//   ....[13]....
        /*07a0*/ 	.word	0x00007260


	//   ....[14]....
        /*07a4*/ 	.word	0x00007280


	//   ....[15]....
        /*07a8*/ 	.word	0x00008cf0


	//   ....[16]....
        /*07ac*/ 	.word	0x00008d00


	//   ....[17]....
        /*07b0*/ 	.word	0x00008d80


	//   ....[18]....
        /*07b4*/ 	.word	0x00008d90


	//   ....[19]....
        /*07b8*/ 	.word	0x00009d00


	//   ....[20]....
        /*07bc*/ 	.word	0x00009d10


	//   ....[21]....
        /*07c0*/ 	.word	0x00009d20


	//   ....[22]....
        /*07c4*/ 	.word	0x00009d30


	//   ....[23]....
        /*07c8*/ 	.word	0x00009d40


	//   ....[24]....
        /*07cc*/ 	.word	0x00009d50


	//   ....[25]....
        /*07d0*/ 	.word	0x00009d60


	//   ....[26]....
        /*07d4*/ 	.word	0x00009d70


	//   ....[27]....
        /*07d8*/ 	.word	0x00009d80


	//   ....[28]....
        /*07dc*/ 	.word	0x00009d90


	//   ....[29]....
        /*07e0*/ 	.word	0x00009dc0


	//   ....[30]....
        /*07e4*/ 	.word	0x00009dd0


	//   ....[31]....
        /*07e8*/ 	.word	0x00009de0


	//   ....[32]....
        /*07ec*/ 	.word	0x00009df0


	//   ....[33]....
        /*07f0*/ 	.word	0x00009e00


	//   ....[34]....
        /*07f4*/ 	.word	0x00009e10


	//   ....[35]....
        /*07f8*/ 	.word	0x00009e20


	//   ....[36]....
        /*07fc*/ 	.word	0x00009e40


	//   ....[37]....
        /*0800*/ 	.word	0x00009e50


	//   ....[38]....
        /*0804*/ 	.word	0x00009e60


	//   ....[39]....
        /*0808*/ 	.word	0x00009e70


	//   ....[40]....
        /*080c*/ 	.word	0x00009e80


	//   ....[41]....
        /*0810*/ 	.word	0x00009e90


	//   ....[42]....
        /*0814*/ 	.word	0x00009ea0


	//   ....[43]....
        /*0818*/ 	.word	0x00009eb0


	//   ....[44]....
        /*081c*/ 	.word	0x00009ec0


	//   ....[45]....
        /*0820*/ 	.word	0x00009ed0


	//   ....[46]....
        /*0824*/ 	.word	0x00009ee0


	//   ....[47]....
        /*0828*/ 	.word	0x00009ef0


	//   ....[48]....
        /*082c*/ 	.word	0x00009f00


	//   ....[49]....
        /*0830*/ 	.word	0x00009f10


	//   ....[50]....
        /*0834*/ 	.word	0x00009f20


	//   ....[51]....
        /*0838*/ 	.word	0x00009f30


	//   ....[52]....
        /*083c*/ 	.word	0x00009f50


	//   ....[53]....
        /*0840*/ 	.word	0x00009f60


	//   ....[54]....
        /*0844*/ 	.word	0x00009f80


	//   ....[55]....
        /*0848*/ 	.word	0x00009f90


	//   ....[56]....
        /*084c*/ 	.word	0x00009fa0


	//   ....[57]....
        /*0850*/ 	.word	0x00009fb0


	//   ....[58]....
        /*0854*/ 	.word	0x00009fc0


	//   ....[59]....
        /*0858*/ 	.word	0x00009fd0


	//   ....[60]....
        /*085c*/ 	.word	0x00009fe0


	//   ....[61]....
        /*0860*/ 	.word	0x0000a000


	//   ....[62]....
        /*0864*/ 	.word	0x0000a010


	//   ....[63]....
        /*0868*/ 	.word	0x0000a030


	//   ....[64]....
        /*086c*/ 	.word	0x0000a050


	//   ....[65]....
        /*0870*/ 	.word	0x0000a060


	//   ....[66]....
        /*0874*/ 	.word	0x0000a090


	//   ....[67]....
        /*0878*/ 	.word	0x0000a0c0


	//   ....[68]....
        /*087c*/ 	.word	0x0000a0f0


	//   ....[69]....
        /*0880*/ 	.word	0x0000a120


	//   ....[70]....
        /*0884*/ 	.word	0x0000a150


	//   ....[71]....
        /*0888*/ 	.word	0x0000a180


	//   ....[72]....
        /*088c*/ 	.word	0x0000a1b0


	//   ....[73]....
        /*0890*/ 	.word	0x0000a1e0


	//   ....[74]....
        /*0894*/ 	.word	0x0000a210


	//   ....[75]....
        /*0898*/ 	.word	0x0000a240


	//   ....[76]....
        /*089c*/ 	.word	0x0000a270


	//   ....[77]....
        /*08a0*/ 	.word	0x0000a2a0


	//   ....[78]....
        /*08a4*/ 	.word	0x0000a2d0


	//   ....[79]....
        /*08a8*/ 	.word	0x0000a300


	//   ....[80]....
        /*08ac*/ 	.word	0x0000a330


	//   ....[81]....
        /*08b0*/ 	.word	0x0000a360


	//   ....[82]....
        /*08b4*/ 	.word	0x0000a390


	//   ....[83]....
        /*08b8*/ 	.word	0x0000ac50


	//   ....[84]....
        /*08bc*/ 	.word	0x0000ac90


	//   ....[85]....
        /*08c0*/ 	.word	0x0000acc0


	//   ....[86]....
        /*08c4*/ 	.word	0x0000ace0


	//   ....[87]....
        /*08c8*/ 	.word	0x0000b3d0


	//   ....[88]....
        /*08cc*/ 	.word	0x0000b410


	//   ....[89]....
        /*08d0*/ 	.word	0x0000b4d0


	//   ....[90]....
        /*08d4*/ 	.word	0x0000b4f0


	//   ....[91]....
        /*08d8*/ 	.word	0x0000b5b0


	//   ....[92]....
        /*08dc*/ 	.word	0x0000b5d0


	//   ....[93]....
        /*08e0*/ 	.word	0x0000b6a0


	//   ....[94]....
        /*08e4*/ 	.word	0x0000b6c0


	//   ....[95]....
        /*08e8*/ 	.word	0x0000ba70


	//   ....[96]....
        /*08ec*/ 	.word	0x0000ba80


	//   ....[97]....
        /*08f0*/ 	.word	0x0000beb0


	//   ....[98]....
        /*08f4*/ 	.word	0x0000bec0


	//   ....[99]....
        /*08f8*/ 	.word	0x0000cbc0


	//   ....[100]....
        /*08fc*/ 	.word	0x0000cbf0


	//   ....[101]....
        /*0900*/ 	.word	0x0000ccc0


	//   ....[102]....
        /*0904*/ 	.word	0x0000cce0


	//   ....[103]....
        /*0908*/ 	.word	0x0000cda0


	//   ....[104]....
        /*090c*/ 	.word	0x0000cdc0


	//   ....[105]....
        /*0910*/ 	.word	0x0000ce90


	//   ....[106]....
        /*0914*/ 	.word	0x0000ceb0


	//   ....[107]....
        /*0918*/ 	.word	0x0000cff0


	//   ....[108]....
        /*091c*/ 	.word	0x0000d210


	//   ....[109]....
        /*0920*/ 	.word	0x0000d240


	//   ....[110]....
        /*0924*/ 	.word	0x0000d270


	//   ....[111]....
        /*0928*/ 	.word	0x0000d2a0


	//   ....[112]....
        /*092c*/ 	.word	0x0000d2d0


	//   ....[113]....
        /*0930*/ 	.word	0x0000d310


	//   ....[114]....
        /*0934*/ 	.word	0x0000d490


	//   ....[115]....
        /*0938*/ 	.word	0x0000d4c0


	//   ....[116]....
        /*093c*/ 	.word	0x0000d4f0


	//   ....[117]....
        /*0940*/ 	.word	0x0000d520


	//   ....[118]....
        /*0944*/ 	.word	0x0000d550


	//   ....[119]....
        /*0948*/ 	.word	0x0000d580


	//   ....[120]....
        /*094c*/ 	.word	0x0000d610


	//   ....[121]....
        /*0950*/ 	.word	0x0000d660


	//   ....[122]....
        /*0954*/ 	.word	0x0000d670


	//   ....[123]....
        /*0958*/ 	.word	0x0000d710


	//   ....[124]....
        /*095c*/ 	.word	0x0000f690


	//   ....[125]....
        /*0960*/ 	.word	0x0000f6c0


	//   ....[126]....
        /*0964*/ 	.word	0x0000f760


	//   ....[127]....
        /*0968*/ 	.word	0x0000f770


	//   ....[128]....
        /*096c*/ 	.word	0x0000f7c0


	//   ....[129]....
        /*0970*/ 	.word	0x0000f7d0


	//   ....[130]....
        /*0974*/ 	.word	0x0000f820


	//   ....[131]....
        /*0978*/ 	.word	0x0000f830


	//   ....[132]....
        /*097c*/ 	.word	0x0000f880


	//   ....[133]....
        /*0980*/ 	.word	0x0000f890


	//   ....[134]....
        /*0984*/ 	.word	0x0000f8e0


	//   ....[135]....
        /*0988*/ 	.word	0x0000f8f0


	//   ....[136]....
        /*098c*/ 	.word	0x0000f940


	//   ....[137]....
        /*0990*/ 	.word	0x0000f950


	//   ....[138]....
        /*0994*/ 	.word	0x0000f960


	//   ....[139]....
        /*0998*/ 	.word	0x0000f9b0


	//   ....[140]....
        /*099c*/ 	.word	0x0000fa00


	//   ....[141]....
        /*09a0*/ 	.word	0x0000fa10


	//   ....[142]....
        /*09a4*/ 	.word	0x0000fa20


	//   ....[143]....
        /*09a8*/ 	.word	0x0000fa80


	//   ....[144]....
        /*09ac*/ 	.word	0x0000ff10


	//   ....[145]....
        /*09b0*/ 	.word	0x0000ff40


	//   ....[146]....
        /*09b4*/ 	.word	0x0000ff80


	//   ....[147]....
        /*09b8*/ 	.word	0x0000ffd0


	//   ....[148]....
        /*09bc*/ 	.word	0x0000fff0


	//   ....[149]....
        /*09c0*/ 	.word	0x00010030


	//   ....[150]....
        /*09c4*/ 	.word	0x00010060


	//   ....[151]....
        /*09c8*/ 	.word	0x000100b0


	//   ....[152]....
        /*09cc*/ 	.word	0x000100e0


	//   ....[153]....
        /*09d0*/ 	.word	0x00010140


	//   ....[154]....
        /*09d4*/ 	.word	0x00010160


	//   ....[155]....
        /*09d8*/ 	.word	0x000101b0


	//   ....[156]....
        /*09dc*/ 	.word	0x000101d0


	//   ....[157]....
        /*09e0*/ 	.word	0x00010220


	//   ....[158]....
        /*09e4*/ 	.word	0x00010240


	//   ....[159]....
        /*09e8*/ 	.word	0x00010250


	//   ....[160]....
        /*09ec*/ 	.word	0x000102e0


	//   ....[161]....
        /*09f0*/ 	.word	0x00010300


	//   ....[162]....
        /*09f4*/ 	.word	0x00010310


	//   ....[163]....
        /*09f8*/ 	.word	0x00010360


	//   ....[164]....
        /*09fc*/ 	.word	0x00010a10


	//   ....[165]....
        /*0a00*/ 	.word	0x00010a40


	//   ....[166]....
        /*0a04*/ 	.word	0x00010aa0


	//   ....[167]....
        /*0a08*/ 	.word	0x00010ae0


	//   ....[168]....
        /*0a0c*/ 	.word	0x00010b20


	//   ....[169]....
        /*0a10*/ 	.word	0x00010b60


	//   ....[170]....
        /*0a14*/ 	.word	0x00010ba0


	//   ....[171]....
        /*0a18*/ 	.word	0x00010be0


	//   ....[172]....
        /*0a1c*/ 	.word	0x00010c20


	//   ....[173]....
        /*0a20*/ 	.word	0x00010c60


	//   ....[174]....
        /*0a24*/ 	.word	0x00010ca0


	//   ....[175]....
        /*0a28*/ 	.word	0x00010ce0


	//   ....[176]....
        /*0a2c*/ 	.word	0x00010d20


	//   ....[177]....
        /*0a30*/ 	.word	0x00010d50


	//   ....[178]....
        /*0a34*/ 	.word	0x00010d60


	//   ....[179]....
        /*0a38*/ 	.word	0x00010da0


	//   ....[180]....
        /*0a3c*/ 	.word	0x000116d0


	//   ....[181]....
        /*0a40*/ 	.word	0x000116f0


	//   ....[182]....
        /*0a44*/ 	.word	0x00011700


	//   ....[183]....
        /*0a48*/ 	.word	0x00011710


	//   ....[184]....
        /*0a4c*/ 	.word	0x00011720


	//   ....[185]....
        /*0a50*/ 	.word	0x00011730


	//   ....[186]....
        /*0a54*/ 	.word	0x00011790


	//   ....[187]....
        /*0a58*/ 	.word	0x000117d0


	//   ....[188]....
        /*0a5c*/ 	.word	0x000117f0


	//   ....[189]....
        /*0a60*/ 	.word	0x00011800


	//   ....[190]....
        /*0a64*/ 	.word	0x00011840


	//   ....[191]....
        /*0a68*/ 	.word	0x00011850


	//   ....[192]....
        /*0a6c*/ 	.word	0x00011890


	//   ....[193]....
        /*0a70*/ 	.word	0x000118a0


	//   ....[194]....
        /*0a74*/ 	.word	0x000118e0


	//   ....[195]....
        /*0a78*/ 	.word	0x000118f0


	//   ....[196]....
        /*0a7c*/ 	.word	0x00011900


	//   ....[197]....
        /*0a80*/ 	.word	0x00011910


	//   ....[198]....
        /*0a84*/ 	.word	0x00011920


	//   ....[199]....
        /*0a88*/ 	.word	0x000119c0


	//   ....[200]....
        /*0a8c*/ 	.word	0x00011d70


	//   ....[201]....
        /*0a90*/ 	.word	0x00011d80


	//   ....[202]....
        /*0a94*/ 	.word	0x00011d90


	//   ....[203]....
        /*0a98*/ 	.word	0x00011da0


	//   ....[204]....
        /*0a9c*/ 	.word	0x00011db0


	//   ....[205]....
        /*0aa0*/ 	.word	0x00011dc0


	//   ....[206]....
        /*0aa4*/ 	.word	0x00011de0


	//   ....[207]....
        /*0aa8*/ 	.word	0x00011e30


	//   ....[208]....
        /*0aac*/ 	.word	0x00011e70


	//   ....[209]....
        /*0ab0*/ 	.word	0x00011e90


	//   ....[210]....
        /*0ab4*/ 	.word	0x00011ea0


	//   ....[211]....
        /*0ab8*/ 	.word	0x00011ee0


	//   ....[212]....
        /*0abc*/ 	.word	0x00011ef0


	//   ....[213]....
        /*0ac0*/ 	.word	0x00011f30


	//   ....[214]....
        /*0ac4*/ 	.word	0x00011f40


	//   ....[215]....
        /*0ac8*/ 	.word	0x00011f80


	//   ....[216]....
        /*0acc*/ 	.word	0x00011f90


	//   ....[217]....
        /*0ad0*/ 	.word	0x00011fa0


	//   ....[218]....
        /*0ad4*/ 	.word	0x00011fb0


	//   ....[219]....
        /*0ad8*/ 	.word	0x00011fc0


	//   ....[220]....
        /*0adc*/ 	.word	0x00013460


	//   ....[221]....
        /*0ae0*/ 	.word	0x00013490


	//   ....[222]....
        /*0ae4*/ 	.word	0x000134c0


	//   ....[223]....
        /*0ae8*/ 	.word	0x000134f0


	//   ....[224]....
        /*0aec*/ 	.word	0x00013520


	//   ....[225]....
        /*0af0*/ 	.word	0x00013530


	//   ....[226]....
        /*0af4*/ 	.word	0x00013570


	//   ....[227]....
        /*0af8*/ 	.word	0x00013580


	//   ....[228]....
        /*0afc*/ 	.word	0x000136f0


	//   ....[229]....
        /*0b00*/ 	.word	0x00013720


	//   ....[230]....
        /*0b04*/ 	.word	0x00013750


	//   ....[231]....
        /*0b08*/ 	.word	0x00013780


	//   ....[232]....
        /*0b0c*/ 	.word	0x000137b0


	//   ....[233]....
        /*0b10*/ 	.word	0x000137f0


	//   ....[234]....
        /*0b14*/ 	.word	0x00013870


	//   ....[235]....
        /*0b18*/ 	.word	0x000138c0


	//   ....[236]....
        /*0b1c*/ 	.word	0x000138d0


	//   ....[237]....
        /*0b20*/ 	.word	0x00013960


	//   ....[238]....
        /*0b24*/ 	.word	0x00013fe0


	//   ....[239]....
        /*0b28*/ 	.word	0x00014530


	//   ....[240]....
        /*0b2c*/ 	.word	0x00014610


	//   ....[241]....
        /*0b30*/ 	.word	0x000146e0


	//   ....[242]....
        /*0b34*/ 	.word	0x00014760


	//   ....[243]....
        /*0b38*/ 	.word	0x00014820


	//   ....[244]....
        /*0b3c*/ 	.word	0x00014880


	//   ....[245]....
        /*0b40*/ 	.word	0x00014940


	//   ....[246]....
        /*0b44*/ 	.word	0x000149a0


	//   ....[247]....
        /*0b48*/ 	.word	0x00014a60


	//   ....[248]....
        /*0b4c*/ 	.word	0x00014ac0


	//   ....[249]....
        /*0b50*/ 	.word	0x00014b80


	//   ....[250]....
        /*0b54*/ 	.word	0x00014be0


	//   ....[251]....
        /*0b58*/ 	.word	0x00014ca0


	//   ....[252]....
        /*0b5c*/ 	.word	0x00014d00


	//   ....[253]....
        /*0b60*/ 	.word	0x00014dc0


	//   ....[254]....
        /*0b64*/ 	.word	0x00014e20


	//   ....[255]....
        /*0b68*/ 	.word	0x00014ee0


	//   ....[0]....
        /*0b6c*/ 	.word	0x00014f40


	//   ....[1]....
        /*0b70*/ 	.word	0x00015000


	//   ....[2]....
        /*0b74*/ 	.word	0x00015060


	//   ....[3]....
        /*0b78*/ 	.word	0x00015130


	//   ....[4]....
        /*0b7c*/ 	.word	0x000152f0


	//   ....[5]....
        /*0b80*/ 	.word	0x00015380


	//   ....[6]....
        /*0b84*/ 	.word	0x00015450


	//   ....[7]....
        /*0b88*/ 	.word	0x000154a0


	//   ....[8]....
        /*0b8c*/ 	.word	0x00015570


	//   ....[9]....
        /*0b90*/ 	.word	0x000155c0


	//   ....[10]....
        /*0b94*/ 	.word	0x00015620


	//   ....[11]....
        /*0b98*/ 	.word	0x000156f0


	//   ....[12]....
        /*0b9c*/ 	.word	0x00015750


	//   ....[13]....
        /*0ba0*/ 	.word	0x00015820


	//   ....[14]....
        /*0ba4*/ 	.word	0x00015880


	//   ....[15]....
        /*0ba8*/ 	.word	0x00015950


	//   ....[16]....
        /*0bac*/ 	.word	0x000159b0


	//   ....[17]....
        /*0bb0*/ 	.word	0x00015a70


	//   ....[18]....
        /*0bb4*/ 	.word	0x00015ad0


	//   ....[19]....
        /*0bb8*/ 	.word	0x00015b90


	//   ....[20]....
        /*0bbc*/ 	.word	0x00015c00


	//   ....[21]....
        /*0bc0*/ 	.word	0x00015cb0


	//   ....[22]....
        /*0bc4*/ 	.word	0x00015d30


	//   ....[23]....
        /*0bc8*/ 	.word	0x00015dd0


	//   ....[24]....
        /*0bcc*/ 	.word	0x00015e70


	//   ....[25]....
        /*0bd0*/ 	.word	0x00015ee0


	//   ....[26]....
        /*0bd4*/ 	.word	0x00015f60


	//   ....[27]....
        /*0bd8*/ 	.word	0x00016010


	//   ....[28]....
        /*0bdc*/ 	.word	0x00016090


	//   ....[29]....
        /*0be0*/ 	.word	0x00016140


	//   ....[30]....
        /*0be4*/ 	.word	0x000161c0


	//   ....[31]....
        /*0be8*/ 	.word	0x00016270


	//   ....[32]....
        /*0bec*/ 	.word	0x000162f0


	//   ....[33]....
        /*0bf0*/ 	.word	0x000163a0


	//   ....[34]....
        /*0bf4*/ 	.word	0x00016420


	//   ....[35]....
        /*0bf8*/ 	.word	0x000164d0


	//   ....[36]....
        /*0bfc*/ 	.word	0x00016550


	//   ....[37]....
        /*0c00*/ 	.word	0x000165f0


	//   ....[38]....
        /*0c04*/ 	.word	0x00016670


	//   ....[39]....
        /*0c08*/ 	.word	0x00016700


	//   ....[40]....
        /*0c0c*/ 	.word	0x00016830


	//   ....[41]....
        /*0c10*/ 	.word	0x000168d0


	//   ....[42]....
        /*0c14*/ 	.word	0x00016930


	//   ....[43]....
        /*0c18*/ 	.word	0x000169e0


	//   ....[44]....
        /*0c1c*/ 	.word	0x00016a60


	//   ....[45]....
        /*0c20*/ 	.word	0x00016af0


	//   ....[46]....
        /*0c24*/ 	.word	0x00016b80


	//   ....[47]....
        /*0c28*/ 	.word	0x00016c10


	//   ....[48]....
        /*0c2c*/ 	.word	0x00016c70


	//   ....[49]....
        /*0c30*/ 	.word	0x00016d20


	//   ....[50]....
        /*0c34*/ 	.word	0x00016d80


	//   ....[51]....
        /*0c38*/ 	.word	0x00016e30


	//   ....[52]....
        /*0c3c*/ 	.word	0x00016e90


	//   ....[53]....
        /*0c40*/ 	.word	0x00016f40


	//   ....[54]....
        /*0c44*/ 	.word	0x00016fa0


	//   ....[55]....
        /*0c48*/ 	.word	0x00017050


	//   ....[56]....
        /*0c4c*/ 	.word	0x000170b0


	//   ....[57]....
        /*0c50*/ 	.word	0x00017160


	//   ....[58]....
        /*0c54*/ 	.word	0x000171c0


	//   ....[59]....
        /*0c58*/ 	.word	0x00017270


	//   ....[60]....
        /*0c5c*/ 	.word	0x00017360


	//   ....[61]....
        /*0c60*/ 	.word	0x000173f0


	//   ....[62]....
        /*0c64*/ 	.word	0x00017450


	//   ....[63]....
        /*0c68*/ 	.word	0x00017500


	//   ....[64]....
        /*0c6c*/ 	.word	0x00017580


	//   ....[65]....
        /*0c70*/ 	.word	0x00017610


	//   ....[66]....
        /*0c74*/ 	.word	0x000176a0


	//   ....[67]....
        /*0c78*/ 	.word	0x00017730


	//   ....[68]....
        /*0c7c*/ 	.word	0x00017790


	//   ....[69]....
        /*0c80*/ 	.word	0x00017840


	//   ....[70]....
        /*0c84*/ 	.word	0x000178a0


	//   ....[71]....
        /*0c88*/ 	.word	0x00017950


	//   ....[72]....
        /*0c8c*/ 	.word	0x000179b0


	//   ....[73]....
        /*0c90*/ 	.word	0x00017a60


	//   ....[74]....
        /*0c94*/ 	.word	0x00017ac0


	//   ....[75]....
        /*0c98*/ 	.word	0x00017b70


	//   ....[76]....
        /*0c9c*/ 	.word	0x00017bd0


	//   ....[77]....
        /*0ca0*/ 	.word	0x00017c80


	//   ....[78]....
        /*0ca4*/ 	.word	0x00017ce0


	//   ....[79]....
        /*0ca8*/ 	.word	0x00017d90


	//   ....[80]....
        /*0cac*/ 	.word	0x00017fe0


	//----- nvinfo : EIATTR_REG_RECONFIG
	.align		4
.L_896:
        /*0cb0*/ 	.byte	0x01, 0x54
	.zero		2


	//----- nvinfo : EIATTR_SYSCALL_OFFSETS
	.align		4
        /*0cb4*/ 	.byte	0x04, 0x46
        /*0cb6*/ 	.short	(.L_898 - .L_897)


	//   ....[0]....
.L_897:
        /*0cb8*/ 	.word	0x00001a40


	//   ....[1]....
        /*0cbc*/ 	.word	0x0000e990


	//   ....[2]....
        /*0cc0*/ 	.word	0x0000eb00


	//   ....[3]....
        /*0cc4*/ 	.word	0x0000ec60


	//   ....[4]....
        /*0cc8*/ 	.word	0x0000eda0


	//   ....[5]....
        /*0ccc*/ 	.word	0x000106b0


	//----- nvinfo : EIATTR_MBARRIER_INSTR_OFFSETS
	.align		4
.L_898:
        /*0cd0*/ 	.byte	0x04, 0x39
        /*0cd2*/ 	.short	(.L_900 - .L_899)


	//   ....[0]....
.L_899:
        /*0cd4*/ 	.word	0x00000180
        /*0cd8*/ 	.word	0x000000ff
        /*0cdc*/ 	.word	0x00022800
        /*0ce0*/ 	.short	0x0100
        /*0ce2*/ 	.byte	0x08
	.zero		1


	//   ....[1]....
        /*0ce4*/ 	.word	0x00000190
        /*0ce8*/ 	.word	0x000000ff
        /*0cec*/ 	.word	0x00022820
        /*0cf0*/ 	.short	0x0100
        /*0cf2*/ 	.byte	0x08
	.zero		1


	//   ....[2]....
        /*0cf4*/ 	.word	0x00000280
        /*0cf8*/ 	.word	0x000000ff
        /*0cfc*/ 	.word	0x00022830
        /*0d00*/ 	.short	0x0100
        /*0d02*/ 	.byte	0x08
	.zero		1


	//   ....[3]....
        /*0d04*/ 	.word	0x00000290
        /*0d08*/ 	.word	0x000000ff
        /*0d0c*/ 	.word	0x00022840
        /*0d10*/ 	.short	0x0100
        /*0d12*/ 	.byte	0x08
	.zero		1


	//   ....[4]....
        /*0d14*/ 	.word	0x000002a0
        /*0d18*/ 	.word	0x000000ff
        /*0d1c*/ 	.word	0x00022838
        /*0d20*/ 	.short	0x0100
        /*0d22*/ 	.byte	0x08
	.zero		1


	//   ....[5]....
        /*0d24*/ 	.word	0x000002b0
        /*0d28*/ 	.word	0x000000ff
        /*0d2c*/ 	.word	0x00022848
        /*0d30*/ 	.short	0x0100
        /*0d32*/ 	.byte	0x08
	.zero		1


	//   ....[6]....
        /*0d34*/ 	.word	0x000003e0
        /*0d38*/ 	.word	0x000000ff
        /*0d3c*/ 	.word	0x00022850
        /*0d40*/ 	.short	0x0100
        /*0d42*/ 	.byte	0x08
	.zero		1


	//   ....[7]....
        /*0d44*/ 	.word	0x000003f0
        /*0d48*/ 	.word	0x000000ff
        /*0d4c*/ 	.word	0x00022860
        /*0d50*/ 	.short	0x0100
        /*0d52*/ 	.byte	0x08
	.zero		1


	//   ....[8]....
        /*0d54*/ 	.word	0x00000400
        /*0d58*/ 	.word	0x000000ff
        /*0d5c*/ 	.word	0x00022858
        /*0d60*/ 	.short	0x0100
        /*0d62*/ 	.byte	0x08
	.zero		1


	//   ....[9]....
        /*0d64*/ 	.word	0x00000410
        /*0d68*/ 	.word	0x000000ff
        /*0d6c*/ 	.word	0x00022868
        /*0d70*/ 	.short	0x0100
        /*0d72*/ 	.byte	0x08
	.zero		1


	//   ....[10]....
        /*0d74*/ 	.word	0x00000500
        /*0d78*/ 	.word	0x000000ff
        /*0d7c*/ 	.word	0x00022870
        /*0d80*/ 	.short	0x0100
        /*0d82*/ 	.byte	0x06
	.zero		1


	//   ....[11]....
        /*0d84*/ 	.word	0x00000510
        /*0d88*/ 	.word	0x000000ff
        /*0d8c*/ 	.word	0x00022880
        /*0d90*/ 	.short	0x0100
        /*0d92*/ 	.byte	0x06
	.zero		1


	//   ....[12]....
        /*0d94*/ 	.word	0x00000520
        /*0d98*/ 	.word	0x000000ff
        /*0d9c*/ 	.word	0x00022878
        /*0da0*/ 	.short	0x0100
        /*0da2*/ 	.byte	0x06
	.zero		1


	//   ....[13]....
        /*0da4*/ 	.word	0x00000530
        /*0da8*/ 	.word	0x000000ff
        /*0dac*/ 	.word	0x00022888
        /*0db0*/ 	.short	0x0100
        /*0db2*/ 	.byte	0x06
	.zero		1


	//   ....[14]....
        /*0db4*/ 	.word	0x00000660
        /*0db8*/ 	.word	0x000000ff
        /*0dbc*/ 	.word	0x00022890
        /*0dc0*/ 	.short	0x0100
        /*0dc2*/ 	.byte	0x08
	.zero		1


	//   ....[15]....
        /*0dc4*/ 	.word	0x00000670
        /*0dc8*/ 	.word	0x000000ff
        /*0dcc*/ 	.word	0x000228a0
        /*0dd0*/ 	.short	0x0100
        /*0dd2*/ 	.byte	0x08
	.zero		1


	//   ....[16]....
        /*0dd4*/ 	.word	0x00000680
        /*0dd8*/ 	.word	0x000000ff
        /*0ddc*/ 	.word	0x00022898
        /*0de0*/ 	.short	0x0100
        /*0de2*/ 	.byte	0x08
	.zero		1


	//   ....[17]....
        /*0de4*/ 	.word	0x00000690
        /*0de8*/ 	.word	0x000000ff
        /*0dec*/ 	.word	0x000228a8
        /*0df0*/ 	.short	0x0100
        /*0df2*/ 	.byte	0x08
	.zero		1


	//   ....[18]....
        /*0df4*/ 	.word	0x000007e0
        /*0df8*/ 	.word	0x000000ff
        /*0dfc*/ 	.word	0x000228b0
        /*0e00*/ 	.short	0x0100
        /*0e02*/ 	.byte	0x08
	.zero		1


	//   ....[19]....
        /*0e04*/ 	.word	0x000007f0
        /*0e08*/ 	.word	0x000000ff
        /*0e0c*/ 	.word	0x000228c0
        /*0e10*/ 	.short	0x0100
        /*0e12*/ 	.byte	0x08
	.zero		1


	//   ....[20]....
        /*0e14*/ 	.word	0x00000800
        /*0e18*/ 	.word	0x000000ff
        /*0e1c*/ 	.word	0x000228b8
        /*0e20*/ 	.short	0x0100
        /*0e22*/ 	.byte	0x08
	.zero		1


	//   ....[21]....
        /*0e24*/ 	.word	0x00000810
        /*0e28*/ 	.word	0x000000ff
        /*0e2c*/ 	.word	0x000228c8
        /*0e30*/ 	.short	0x0100
        /*0e32*/ 	.byte	0x08
	.zero		1


	//   ....[22]....
        /*0e34*/ 	.word	0x00001ca0
        /*0e38*/ 	.word	0x000000ff
        /*0e3c*/ 	.word	0x00022800
        /*0e40*/ 	.short	0x010a
        /*0e42*/ 	.byte	0x36
	.zero		1


	//   ....[23]....
        /*0e44*/ 	.word	0x00001d50
        /*0e48*/ 	.word	0x00000004
        /*0e4c*/ 	.word	0x00022830
        /*0e50*/ 	.short	0x010a
        /*0e52*/ 	.byte	0x3f
	.zero		1


	//   ....[24]....
        /*0e54*/ 	.word	0x00001d90
        /*0e58*/ 	.word	0x00000004
        /*0e5c*/ 	.word	0x00022830
        /*0e60*/ 	.short	0x010a
        /*0e62*/ 	.byte	0x3f
	.zero		1


	//   ....[25]....
        /*0e64*/ 	.word	0x00002f20
        /*0e68*/ 	.word	0x000000ff
        /*0e6c*/ 	.word	0x00000000
        /*0e70*/ 	.short	0x0101
        /*0e72*/ 	.byte	0x06
	.zero		1


	//   ....[26]....
        /*0e74*/ 	.word	0x00005720
        /*0e78*/ 	.word	0x000000ff
        /*0e7c*/ 	.word	0x00022830
        /*0e80*/ 	.short	0x010a
        /*0e82*/ 	.byte	0x06
	.zero		1


	//   ....[27]....
        /*0e84*/ 	.word	0x00005760
        /*0e88*/ 	.word	0x000000ff
        /*0e8c*/ 	.word	0x00022830
        /*0e90*/ 	.short	0x010a
        /*0e92*/ 	.byte	0x06
	.zero		1


	//   ....[28]....
        /*0e94*/ 	.word	0x00006020
        /*0e98*/ 	.word	0x000000ff
        /*0e9c*/ 	.word	0x00022850
        /*0ea0*/ 	.short	0x010a
        /*0ea2*/ 	.byte	0x06
	.zero		1


	//   ....[29]....
        /*0ea4*/ 	.word	0x00006060
        /*0ea8*/ 	.word	0x000000ff
        /*0eac*/ 	.word	0x00022850
        /*0eb0*/ 	.short	0x010a
        /*0eb2*/ 	.byte	0x06
	.zero		1


	//   ....[30]....
        /*0eb4*/ 	.word	0x000069d0
        /*0eb8*/ 	.word	0x000000ff
        /*0ebc*/ 	.word	0x00000000
        /*0ec0*/ 	.short	0x0101
        /*0ec2*/ 	.byte	0x06
	.zero		1


	//   ....[31]....
        /*0ec4*/ 	.word	0x000083b0
        /*0ec8*/ 	.word	0x000000ff
        /*0ecc*/ 	.word	0x00000000
        /*0ed0*/ 	.short	0x0101
        /*0ed2*/ 	.byte	0x06
	.zero		1


	//   ....[32]....
        /*0ed4*/ 	.word	0x00008a40
        /*0ed8*/ 	.word	0x000000ff
        /*0edc*/ 	.word	0x00022850
        /*0ee0*/ 	.short	0x010a
        /*0ee2*/ 	.byte	0x05
	.zero		1


	//   ....[33]....
        /*0ee4*/ 	.word	0x00008a80
        /*0ee8*/ 	.word	0x000000ff
        /*0eec*/ 	.word	0x00022850
        /*0ef0*/ 	.short	0x010a
        /*0ef2*/ 	.byte	0x05
	.zero		1


	//   ....[34]....
        /*0ef4*/ 	.word	0x00009070
        /*0ef8*/ 	.word	0x000000ff
        /*0efc*/ 	.word	0x00000000
        /*0f00*/ 	.short	0x0101
        /*0f02*/ 	.byte	0x04
	.zero		1


	//   ....[35]....
        /*0f04*/ 	.word	0x0000b400
        /*0f08*/ 	.word	0x00000020
        /*0f0c*/ 	.word	0x00000000
        /*0f10*/ 	.short	0x0101
        /*0f12*/ 	.byte	0x3f
	.zero		1


	//   ....[36]....
        /*0f14*/ 	.word	0x0000b870
        /*0f18*/ 	.word	0x00000020
        /*0f1c*/ 	.word	0x00000000
        /*0f20*/ 	.short	0x0101
        /*0f22*/ 	.byte	0x3f
	.zero		1


	//   ....[37]....
        /*0f24*/ 	.word	0x0000f360
        /*0f28*/ 	.word	0x00000000
        /*0f2c*/ 	.word	0x00022880
        /*0f30*/ 	.short	0x010a
        /*0f32*/ 	.byte	0x3f
	.zero		1


	//   ....[38]....
        /*0f34*/ 	.word	0x0000fbe0
        /*0f38*/ 	.word	0x00000000
        /*0f3c*/ 	.word	0x00022870
        /*0f40*/ 	.short	0x0107
        /*0f42*/ 	.byte	0x3f
	.zero		1


	//   ....[39]....
        /*0f44*/ 	.word	0x0000fca0
        /*0f48*/ 	.word	0x00000000
        /*0f4c*/ 	.word	0x00022870
        /*0f50*/ 	.short	0x0101
        /*0f52*/ 	.byte	0x3f
	.zero		1


	//   ....[40]....
        /*0f54*/ 	.word	0x0000fcd0
        /*0f58*/ 	.word	0x00000000
        /*0f5c*/ 	.word	0x00022840
        /*0f60*/ 	.short	0x010a
        /*0f62*/ 	.byte	0x3f
	.zero		1


	//   ....[41]....
        /*0f64*/ 	.word	0x00010400
        /*0f68*/ 	.word	0x00000000
        /*0f6c*/ 	.word	0x00022830
        /*0f70*/ 	.short	0x0107
        /*0f72*/ 	.byte	0x3f
	.zero		1


	//   ....[42]....
        /*0f74*/ 	.word	0x000104c0
        /*0f78*/ 	.word	0x00000000
        /*0f7c*/ 	.word	0x00022830
        /*0f80*/ 	.short	0x0101
        /*0f82*/ 	.byte	0x3f
	.zero		1


	//   ....[43]....
        /*0f84*/ 	.word	0x00010e50
        /*0f88*/ 	.word	0x00000010
        /*0f8c*/ 	.word	0x00022800
        /*0f90*/ 	.short	0x0107
        /*0f92*/ 	.byte	0x3f
	.zero		1


	//   ....[44]....
        /*0f94*/ 	.word	0x00010f40
        /*0f98*/ 	.word	0x00000010
        /*0f9c*/ 	.word	0x00022800
        /*0fa0*/ 	.short	0x0101
        /*0fa2*/ 	.byte	0x3f
	.zero		1


	//   ....[45]....
        /*0fa4*/ 	.word	0x00010f60
        /*0fa8*/ 	.word	0x00000010
        /*0fac*/ 	.word	0x00022820
        /*0fb0*/ 	.short	0x010a
        /*0fb2*/ 	.byte	0x3f
	.zero		1


	//   ....[46]....
        /*0fb4*/ 	.word	0x00011460
        /*0fb8*/ 	.word	0x00000000
        /*0fbc*/ 	.word	0x00022880
        /*0fc0*/ 	.short	0x010a
        /*0fc2*/ 	.byte	0x3f
	.zero		1


	//   ....[47]....
        /*0fc4*/ 	.word	0x00011a40
        /*0fc8*/ 	.word	0x00000000
        /*0fcc*/ 	.word	0x00022870
        /*0fd0*/ 	.short	0x0107
        /*0fd2*/ 	.byte	0x3f
	.zero		1


	//   ....[48]....
        /*0fd4*/ 	.word	0x00011b00
        /*0fd8*/ 	.word	0x00000000
        /*0fdc*/ 	.word	0x00022870
        /*0fe0*/ 	.short	0x0101
        /*0fe2*/ 	.byte	0x3f
	.zero		1


	//   ....[49]....
        /*0fe4*/ 	.word	0x00011b30
        /*0fe8*/ 	.word	0x00000000
        /*0fec*/ 	.word	0x00022840
        /*0ff0*/ 	.short	0x010a
        /*0ff2*/ 	.byte	0x3f
	.zero		1


	//   ....[50]....
        /*0ff4*/ 	.word	0x000120d0
        /*0ff8*/ 	.word	0x00000000
        /*0ffc*/ 	.word	0x00022830
        /*1000*/ 	.short	0x0107
        /*1002*/ 	.byte	0x3f
	.zero		1


	//   ....[51]....
        /*1004*/ 	.word	0x00012190
        /*1008*/ 	.word	0x00000000
        /*100c*/ 	.word	0x00022830
        /*1010*/ 	.short	0x0101
        /*1012*/ 	.byte	0x3f
	.zero		1


	//   ....[52]....
        /*1014*/ 	.word	0x00012220
        /*1018*/ 	.word	0x00000000
        /*101c*/ 	.word	0x00022870
        /*1020*/ 	.short	0x010a
        /*1022*/ 	.byte	0x3f
	.zero		1


	//   ....[53]....
        /*1024*/ 	.word	0x000122b0
        /*1028*/ 	.word	0x00000000
        /*102c*/ 	.word	0x00022860
        /*1030*/ 	.short	0x010a
        /*1032*/ 	.byte	0x3f
	.zero		1


	//   ....[54]....
        /*1034*/ 	.word	0x00012870
        /*1038*/ 	.word	0x00000000
        /*103c*/ 	.word	0x00022850
        /*1040*/ 	.short	0x0101
        /*1042*/ 	.byte	0x3f
	.zero		1


	//   ....[55]....
        /*1044*/ 	.word	0x00012900
        /*1048*/ 	.word	0x00000000
        /*104c*/ 	.word	0x00000000
        /*1050*/ 	.short	0x0101
        /*1052*/ 	.byte	0x3f
	.zero		1


	//   ....[56]....
        /*1054*/ 	.word	0x00012ad0
        /*1058*/ 	.word	0x00000002
        /*105c*/ 	.word	0x00022870
        /*1060*/ 	.short	0x010a
        /*1062*/ 	.byte	0x3f
	.zero		1


	//   ....[57]....
        /*1064*/ 	.word	0x00012b50
        /*1068*/ 	.word	0x00000002
        /*106c*/ 	.word	0x00022860
        /*1070*/ 	.short	0x010a
        /*1072*/ 	.byte	0x3f
	.zero		1


	//   ....[58]....
        /*1074*/ 	.word	0x00013120
        /*1078*/ 	.word	0x00000002
        /*107c*/ 	.word	0x00022850
        /*1080*/ 	.short	0x0101
        /*1082*/ 	.byte	0x3f
	.zero		1


	//   ....[59]....
        /*1084*/ 	.word	0x000131d0
        /*1088*/ 	.word	0x00000002
        /*108c*/ 	.word	0x00000000
        /*1090*/ 	.short	0x0101
        /*1092*/ 	.byte	0x3f
	.zero		1


	//   ....[60]....
        /*1094*/ 	.word	0x00013f60
        /*1098*/ 	.word	0x00000005
        /*109c*/ 	.word	0x00022820
        /*10a0*/ 	.short	0x010a
        /*10a2*/ 	.byte	0x3f
	.zero		1


	//   ....[61]....
        /*10a4*/ 	.word	0x000140e0
        /*10a8*/ 	.word	0x00000003
        /*10ac*/ 	.word	0x00022840
        /*10b0*/ 	.short	0x010a
        /*10b2*/ 	.byte	0x3f
	.zero		1


	//   ....[62]....
        /*10b4*/ 	.word	0x00014180
        /*10b8*/ 	.word	0x0000001f
        /*10bc*/ 	.word	0x00022840
        /*10c0*/ 	.short	0x010a
        /*10c2*/ 	.byte	0x3f
	.zero		1


	//   ....[63]....
        /*10c4*/ 	.word	0x000141c0
        /*10c8*/ 	.word	0x00000003
        /*10cc*/ 	.word	0x00022860
        /*10d0*/ 	.short	0x010a
        /*10d2*/ 	.byte	0x3f
	.zero		1


	//   ....[64]....
        /*10d4*/ 	.word	0x00014200
        /*10d8*/ 	.word	0x0000001f
        /*10dc*/ 	.word	0x00022860
        /*10e0*/ 	.short	0x010a
        /*10e2*/ 	.byte	0x3f
	.zero		1


	//   ....[65]....
        /*10e4*/ 	.word	0x00014240
        /*10e8*/ 	.word	0x00000003
        /*10ec*/ 	.word	0x00022880
        /*10f0*/ 	.short	0x010a
        /*10f2*/ 	.byte	0x3f
	.zero		1


	//   ....[66]....
        /*10f4*/ 	.word	0x00014280
        /*10f8*/ 	.word	0x0000001f
        /*10fc*/ 	.word	0x00022880
        /*1100*/ 	.short	0x010a
        /*1102*/ 	.byte	0x3f
	.zero		1


	//   ....[67]....
        /*1104*/ 	.word	0x000142f0
        /*1108*/ 	.word	0x00000003
        /*110c*/ 	.word	0x00022800
        /*1110*/ 	.short	0x010a
        /*1112*/ 	.byte	0x3f
	.zero		1


	//   ....[68]....
        /*1114*/ 	.word	0x00014340
        /*1118*/ 	.word	0x00000004
        /*111c*/ 	.word	0x00022830
        /*1120*/ 	.short	0x010a
        /*1122*/ 	.byte	0x3f
	.zero		1


	//   ....[69]....
        /*1124*/ 	.word	0x000143a0
        /*1128*/ 	.word	0x00000009
        /*112c*/ 	.word	0x00022830
        /*1130*/ 	.short	0x010a
        /*1132*/ 	.byte	0x3f
	.zero		1


	//   ....[70]....
        /*1134*/ 	.word	0x00014400
        /*1138*/ 	.word	0x00000009
        /*113c*/ 	.word	0x00022850
        /*1140*/ 	.short	0x010a
        /*1142*/ 	.byte	0x3f
	.zero		1


	//   ....[71]....
        /*1144*/ 	.word	0x00014460
        /*1148*/ 	.word	0x00000003
        /*114c*/ 	.word	0x00022850
        /*1150*/ 	.short	0x010a
        /*1152*/ 	.byte	0x3f
	.zero		1


	//   ....[72]....
        /*1154*/ 	.word	0x00014560
        /*1158*/ 	.word	0x00000000
        /*115c*/ 	.word	0x00022880
        /*1160*/ 	.short	0x010a
        /*1162*/ 	.byte	0x3f
	.zero		1


	//   ....[73]....
        /*1164*/ 	.word	0x00015240
        /*1168*/ 	.word	0x00000000
        /*116c*/ 	.word	0x00022840
        /*1170*/ 	.short	0x010a
        /*1172*/ 	.byte	0x3f
	.zero		1


	//   ....[74]....
        /*1174*/ 	.word	0x00016730
        /*1178*/ 	.word	0x00000010
        /*117c*/ 	.word	0x00022820
        /*1180*/ 	.short	0x010a
        /*1182*/ 	.byte	0x3f
	.zero		1


	//   ....[75]....
        /*1184*/ 	.word	0x00016780
        /*1188*/ 	.word	0x00000000
        /*118c*/ 	.word	0x00022880
        /*1190*/ 	.short	0x010a
        /*1192*/ 	.byte	0x3f
	.zero		1


	//   ....[76]....
        /*1194*/ 	.word	0x000172b0
        /*1198*/ 	.word	0x00000000
        /*119c*/ 	.word	0x00022840
        /*11a0*/ 	.short	0x010a
        /*11a2*/ 	.byte	0x3f
	.zero		1


	//   ....[77]....
        /*11a4*/ 	.word	0x00017dc0
        /*11a8*/ 	.word	0x00000000
        /*11ac*/ 	.word	0x00022870
        /*11b0*/ 	.short	0x010a
        /*11b2*/ 	.byte	0x3f
	.zero		1


	//   ....[78]....
        /*11b4*/ 	.word	0x00017e10
        /*11b8*/ 	.word	0x00000000
        /*11bc*/ 	.word	0x00022860
        /*11c0*/ 	.short	0x010a
        /*11c2*/ 	.byte	0x3f
	.zero		1


	//   ....[79]....
        /*11c4*/ 	.word	0x00017e60
        /*11c8*/ 	.word	0x00000002
        /*11cc*/ 	.word	0x00022870
        /*11d0*/ 	.short	0x010a
        /*11d2*/ 	.byte	0x3f
	.zero		1


	//   ....[80]....
        /*11d4*/ 	.word	0x00017eb0
        /*11d8*/ 	.word	0x00000002
        /*11dc*/ 	.word	0x00022860
        /*11e0*/ 	.short	0x010a
        /*11e2*/ 	.byte	0x3f
	.zero		1


	//   ....[81]....
        /*11e4*/ 	.word	0x00017f00
        /*11e8*/ 	.word	0x00000005
        /*11ec*/ 	.word	0x00022820
        /*11f0*/ 	.short	0x010a
        /*11f2*/ 	.byte	0x3f
	.zero		1


	//   ....[82]....
        /*11f4*/ 	.word	0x000180a0
        /*11f8*/ 	.word	0x00000003
        /*11fc*/ 	.word	0x00022840
        /*1200*/ 	.short	0x010a
        /*1202*/ 	.byte	0x3f
	.zero		1


	//   ....[83]....
        /*1204*/ 	.word	0x000180f0
        /*1208*/ 	.word	0x0000001f
        /*120c*/ 	.word	0x00022840
        /*1210*/ 	.short	0x010a
        /*1212*/ 	.byte	0x3f
	.zero		1


	//   ....[84]....
        /*1214*/ 	.word	0x00018140
        /*1218*/ 	.word	0x00000003
        /*121c*/ 	.word	0x00022860
        /*1220*/ 	.short	0x010a
        /*1222*/ 	.byte	0x3f
	.zero		1


	//   ....[85]....
        /*1224*/ 	.word	0x00018190
        /*1228*/ 	.word	0x0000001f
        /*122c*/ 	.word	0x00022860
        /*1230*/ 	.short	0x010a
        /*1232*/ 	.byte	0x3f
	.zero		1


	//   ....[86]....
        /*1234*/ 	.word	0x000181e0
        /*1238*/ 	.word	0x00000003
        /*123c*/ 	.word	0x00022880
        /*1240*/ 	.short	0x010a
        /*1242*/ 	.byte	0x3f
	.zero		1


	//----- nvinfo : EIATTR_NUM_MBARRIERS
	.align		4
.L_900:
        /*1244*/ 	.byte	0x03, 0x38
        /*1246*/ 	.short	0x0016


	//----- nvinfo : EIATTR_EXIT_INSTR_OFFSETS
	.align		4
        /*1248*/ 	.byte	0x04, 0x1c
        /*124a*/ 	.short	(.L_902 - .L_901)


	//   ....[0]....
.L_901:
        /*124c*/ 	.word	0x000009c0


	//   ....[1]....
        /*1250*/ 	.word	0x0000cfa0


	//   ....[2]....
        /*1254*/ 	.word	0x000142d0


	//----- nvinfo : EIATTR_MAX_THREADS
	.align		4
.L_902:
        /*1258*/ 	.byte	0x04, 0x05
        /*125a*/ 	.short	(.L_904 - .L_903)
.L_903:
        /*125c*/ 	.word	0x00000180
        /*1260*/ 	.word	0x00000001
        /*1264*/ 	.word	0x00000001


	//----- nvinfo : EIATTR_CRS_STACK_SIZE
	.align		4
.L_904:
        /*1268*/ 	.byte	0x04, 0x1e
        /*126a*/ 	.short	(.L_906 - .L_905)
.L_905:
        /*126c*/ 	.word	0x00000000


	//----- nvinfo : EIATTR_CBANK_PARAM_SIZE
	.align		4
.L_906:
        /*1270*/ 	.byte	0x03, 0x19
        /*1272*/ 	.short	0x0af0


	//----- nvinfo : EIATTR_PARAM_CBANK
	.align		4
        /*1274*/ 	.byte	0x04, 0x0a
        /*1276*/ 	.short	(.L_908 - .L_907)
	.align		4
.L_907:
        /*1278*/ 	.word	index@(.nv.constant0._ZN7cutlass13device_kernelIN5flash11enable_sm90INS1_16FlashAttnFwdSm90INS1_25CollectiveMainloopFwdSm90ILi2EN4cute5tupleIJNS5_1CILi1EEES8_S8_EEENS6_IJNS7_ILi128EEENS7_ILi160EEESA_EEELi128ENS_12float_e4m3_tEfNS_4arch4Sm90ELb0ELb0ELb1ELb1ELb1ELb0ELb0ELb1ELb1ELb1ELb1ELb0EEENS1_21CollectiveEpilogueFwdINS6_IJSA_SA_SB_EEES9_NS_10bfloat16_tESF_Li256ELb1ELb1ELb1ELb1EEENS1_36VarlenDynamicPersistentTileSchedulerILi128ELi160ELi256ELi128ELb1ELb1ELb1ELb0ELb1ELb1EEEEEEEEEvNT_6ParamsE)
        /*127c*/ 	.short	0x0210
        /*127e*/ 	.short	0x0af0


	//----- nvinfo : EIATTR_SW_WAR
	.align		4
.L_908:
        /*1280*/ 	.byte	0x04, 0x36
        /*1282*/ 	.short	(.L_910 - .L_909)
.L_909:
        /*1284*/ 	.word	0x00000008
.L_910:


//--------------------- .nv.info._ZN7cutlass13device_kernelIN5flash11enable_sm90INS1_16FlashAttnFwdSm90INS1_25CollectiveMainloopFwdSm90ILi2EN4cute5tupleIJNS5_1CILi1EEES8_S8_EEENS6_IJNS7_ILi128EEENS7_ILi160EEESA_EEELi128ENS_12float_e4m3_tEfNS_4arch4Sm90ELb0ELb0ELb1ELb1ELb1ELb1ELb0ELb1ELb1ELb1ELb1ELb0EEENS1_21CollectiveEpilogueFwdINS6_IJSA_SA_SB_EEES9_NS_10bfloat16_tESF_Li256ELb1ELb1ELb1ELb1EEENS1_36VarlenDynamicPersistentTileSchedulerILi128ELi160ELi256ELi128ELb1ELb1ELb1ELb0ELb1ELb1EEEEEEEEEvNT_6ParamsE --------------------------
	.section	.nv.info._ZN7cutlass13device_kernelIN5flash11enable_sm90INS1_16FlashAttnFwdSm90INS1_25CollectiveMainloopFwdSm90ILi2EN4cute5tupleIJNS5_1CILi1EEES8_S8_EEENS6_IJNS7_ILi128EEENS7_ILi160EEESA_EEELi128ENS_12float_e4m3_tEfNS_4arch4Sm90ELb0ELb0ELb1ELb1ELb1ELb1ELb0ELb1ELb1ELb1ELb1ELb0EEENS1_21CollectiveEpilogueFwdINS6_IJSA_SA_SB_EEES9_NS_10bfloat16_tESF_Li256ELb1ELb1ELb1ELb1EEENS1_36VarlenDynamicPersistentTileSchedulerILi128ELi160ELi256ELi128ELb1ELb1ELb1ELb0ELb1ELb1EEEEEEEEEvNT_6ParamsE,"",@"SHT_CUDA_INFO"
	.sectionflags	@""
	.align	4


	//----- nvinfo : EIATTR_CUDA_API_VERSION
	.align		4
        /*0000*/ 	.byte	0x04, 0x37
        /*0002*/ 	.short	(.L_912 - .L_911)
.L_911:
        /*0004*/ 	.word	0x00000082


	//----- nvinfo : EIATTR_KPARAM_INFO
	.align		4
.L_912:
        /*0008*/ 	.byte	0x04, 0x17
        /*000a*/ 	.short	(.L_914 - .L_913)
.L_913:
        /*000c*/ 	.word	0x00000000
        /*0010*/ 	.short	0x0000
        /*0012*/ 	.short	0x0070
        /*0014*/ 	.byte	0x00, 0xf0, 0x01, 0x2a


	//----- nvinfo : EIATTR_SPARSE_MMA_MASK
	.align		4
.L_914:
        /*0018*/ 	.byte	0x03, 0x50
        /*001a*/ 	.short	0x0000


	//----- nvinfo : EIATTR_MAXREG_COUNT
	.align		4
        /*001c*/ 	.byte	0x03, 0x1b
        /*001e*/ 	.short	0x00a8


	//----- nvinfo : EIATTR_NUM_BARRIERS
	.align		4
        /*0020*/ 	.byte	0x02, 0x4c
        /*0022*/ 	.byte	0x10
	.zero		1


	//----- nvinfo : EIATTR_EXTERNS
	.align		4
        /*0024*/ 	.byte	0x04, 0x0f
        /*0026*/ 	.short	(.L_916 - .L_915)


	//   ....[0]....
	.align		4
.L_915:
        /*0028*/ 	.word	index@(__assertfail)


	//----- nvinfo : EIATTR_ANNOTATIONS
	.align		4
.L_916:
        /*002c*/ 	.byte	0x04, 0x55
        /*002e*/ 	.short	(.L_918 - .L_917)


	//   ....[0]....
.L_917:
        /* <DEDUP_REMOVED lines=79> */


	//----- nvinfo : EIATTR_MERCURY_ISA_VERSION
	.align		4
.L_918:
        /*0508*/ 	.byte	0x03, 0x5f
        /*050a*/ 	.short	0x0101


	//----- nvinfo : EIATTR_UNUSED_LOAD_BYTE_OFFSET
	.align		4
        /*050c*/ 	.byte	0x04, 0x44
        /*050e*/ 	.short	(.L_920 - .L_919)


	//   ....[0]....
.L_919:
        /*0510*/ 	.word	0x00000a60
        /*0514*/ 	.word	0x0000fff0


	//   ....[1]....
        /*0518*/ 	.word	0x00016760
        /*051c*/ 	.word	0x0000fff0


	//----- nvinfo : EIATTR_INT_WARP_WIDE_INSTR_OFFSETS
	.align		4
.L_920:
        /*0520*/ 	.byte	0x04, 0x31
        /*0522*/ 	.short	(.L_922 - .L_921)


	//   ....[0]....
.L_921:
        /*0524*/ 	.word	0x00000120


	//   ....[1]....
        /*0528*/ 	.word	0x000001c0


	//   ....[2]....
        /*052c*/ 	.word	0x00000230


	//   ....[3]....
        /*0530*/ 	.word	0x0001d230


	//   ....[4]....
        /*0534*/ 	.word	0x0001d2c0


	//   ....[5]....
        /*0538*/ 	.word	0x00021680


	//   ....[6]....
        /*053c*/ 	.word	0x00021710


	//----- nvinfo : EIATTR_COOP_GROUP_MASK_REGIDS
	.align		4
.L_922:
        /*0540*/ 	.byte	0x04, 0x29
        /*0542*/ 	.short	(.L_924 - .L_923)


	//   ....[0]....
.L_923:
        /*0544*/ 	.word	0xffffffff


	//   ....[1]....
        /*0548*/ 	.word	0xffffffff


	//   ....[2]....
        /*054c*/ 	.word	0xffffffff


	//   ....[3]....
        /*0550*/ 	.word	0xffffffff


	//   ....[4]....
        /*0554*/ 	.word	0xffffffff


	//   ....[5]....
        /*0558*/ 	.word	0xffffffff


	//   ....[6]....
        /*055c*/ 	.word	0xffffffff


	//   ....[7]....
        /*0560*/ 	.word	0xffffffff


	//   ....[8]....
        /*0564*/ 	.word	0xffffffff


	//   ....[9]....
        /*0568*/ 	.word	0xffffffff


	//   ....[10]....
        /*056c*/ 	.word	0xffffffff


	//   ....[11]....
        /*0570*/ 	.word	0xffffffff


	//   ....[12]....
        /*0574*/ 	.word	0xffffffff


	//   ....[13]....
        /*0578*/ 	.word	0xffffffff


	//   ....[14]....
        /*057c*/ 	.word	0xffffffff


	//   ....[15]....
        /*0580*/ 	.word	0xffffffff


	//   ....[16]....
        /*0584*/ 	.word	0xffffffff


	//   ....[17]....
        /*0588*/ 	.word	0xffffffff


	//   ....[18]....
        /*058c*/ 	.word	0xffffffff


	//   ....[19]....
        /*0590*/ 	.word	0xffffffff


	//   ....[20]....
        /*0594*/ 	.word	0xffffffff


	//   ....[21]....
        /*0598*/ 	.word	0xffffffff


	//   ....[22]....
        /*059c*/ 	.word	0xffffffff


	//   ....[23]....
        /*05a0*/ 	.word	0xffffffff


	//   ....[24]....
        /*05a4*/ 	.word	0xffffffff


	//   ....[25]....
        /*05a8*/ 	.word	0xffffffff


	//   ....[26]....
        /*05ac*/ 	.word	0xffffffff


	//   ....[27]....
        /*05b0*/ 	.word	0xffffffff


	//   ....[28]....
        /*05b4*/ 	.word	0xffffffff


	//   ....[29]....
        /*05b8*/ 	.word	0xffffffff


	//   ....[30]....
        /*05bc*/ 	.word	0xffffffff


	//   ....[31]....
        /*05c0*/ 	.word	0xffffffff


	//   ....[32]....
        /*05c4*/ 	.word	0xffffffff


	//   ....[33]....
        /*05c8*/ 	.word	0xffffffff


	//   ....[34]....
        /*05cc*/ 	.word	0xffffffff


	//   ....[35]....
        /*05d0*/ 	.word	0xffffffff


	//   ....[36]....
        /*05d4*/ 	.word	0xffffffff


	//   ....[37]....
        /*05d8*/ 	.word	0xffffffff


	//   ....[38]....
        /*05dc*/ 	.word	0xffffffff


	//   ....[39]....
        /*05e0*/ 	.word	0xffffffff


	//   ....[40]....
        /*05e4*/ 	.word	0xffffffff


	//   ....[41]....
        /*05e8*/ 	.word	0xffffffff


	//   ....[42]....
        /*05ec*/ 	.word	0xffffffff


	//   ....[43]....
        /*05f0*/ 	.word	0xffffffff


	//   ....[44]....
        /*05f4*/ 	.word	0xffffffff


	//   ....[45]....
        /*05f8*/ 	.word	0xffffffff


	//   ....[46]....
        /*05fc*/ 	.word	0xffffffff


	//   ....[47]....
        /*0600*/ 	.word	0xffffffff


	//   ....[48]....
        /*0604*/ 	.word	0xffffffff


	//   ....[49]....
        /*0608*/ 	.word	0xffffffff


	//   ....[50]....
        /*060c*/ 	.word	0xffffffff


	//   ....[51]....
        /*0610*/ 	.word	0xffffffff


	//   ....[52]....
        /*0614*/ 	.word	0xffffffff


	//   ....[53]....
        /*0618*/ 	.word	0xffffffff


	//   ....[54]....
        /*061c*/ 	.word	0xffffffff


	//   ....[55]....
        /*0620*/ 	.word	0xffffffff


	//   ....[56]....
        /*0624*/ 	.word	0xffffffff


	//   ....[57]....
        /*0628*/ 	.word	0xffffffff


	//   ....[58]....
        /*062c*/ 	.word	0xffffffff


	//   ....[59]....
        /*0630*/ 	.word	0xffffffff


	//   ....[60]....
        /*0634*/ 	.word	0xffffffff


	//   ....[61]....
        /*0638*/ 	.word	0xffffffff


	//   ....[62]....
        /*063c*/ 	.word	0xffffffff


	//   ....[63]....
        /*0640*/ 	.word	0xffffffff


	//   ....[64]....
        /*0644*/ 	.word	0xffffffff


	//   ....[65]....
        /*0648*/ 	.word	0xffffffff


	//   ....[66]....
        /*064c*/ 	.word	0xffffffff


	//   ....[67]....
        /*0650*/ 	.word	0xffffffff


	//   ....[68]....
        /*0654*/ 	.word	0xffffffff


	//   ....[69]....
        /*0658*/ 	.word	0xffffffff


	//   ....[70]....
        /*065c*/ 	.word	0xffffffff


	//   ....[71]....
        /*0660*/ 	.word	0xffffffff


	//   ....[72]....
        /*0664*/ 	.word	0xffffffff


	//   ....[73]....
        /*0668*/ 	.word	0xffffffff


	//   ....[74]....
        /*066c*/ 	.word	0xffffffff


	//   ....[75]....
        /*0670*/ 	.word	0xffffffff


	//   ....[76]....
        /*0674*/ 	.word	0xffffffff


	//   ....[77]....
        /*0678*/ 	.word	0xffffffff


	//   ....[78]....
        /*067c*/ 	.word	0xffffffff


	//   ....[79]....
        /*0680*/ 	.word	0xffffffff


	//   ....[80]....
        /*0684*/ 	.word	0xffffffff


	//   ....[81]....
        /*0688*/ 	.word	0xffffffff


	//   ....[82]....
        /*068c*/ 	.word	0xffffffff


	//   ....[83]....
        /*0690*/ 	.word	0xffffffff


	//   ....[84]....
        /*0694*/ 	.word	0xffffffff


	//   ....[85]....
        /*0698*/ 	.word	0xffffffff


	//   ....[86]....
        /*069c*/ 	.word	0xffffffff


	//   ....[87]....
        /*06a0*/ 	.word	0xffffffff


	//   ....[88]....
        /*06a4*/ 	.word	0xffffffff


	//   ....[89]....
        /*06a8*/ 	.word	0xffffffff


	//   ....[90]....
        /*06ac*/ 	.word	0xffffffff


	//   ....[91]....
        /*06b0*/ 	.word	0xffffffff


	//   ....[92]....
        /*06b4*/ 	.word	0xffffffff


	//   ....[93]....
        /*06b8*/ 	.word	0xffffffff


	//   ....[94]....
        /*06bc*/ 	.word	0xffffffff


	//   ....[95]....
        /*06c0*/ 	.word	0xffffffff


	//   ....[96]....
        /*06c4*/ 	.word	0xffffffff


	//   ....[97]....
        /*06c8*/ 	.word	0xffffffff


	//   ....[98]....
        /*06cc*/ 	.word	0xffffffff


	//   ....[99]....
        /*06d0*/ 	.word	0xffffffff


	//   ....[100]....
        /*06d4*/ 	.word	0xffffffff


	//   ....[101]....
        /*06d8*/ 	.word	0xffffffff


	//   ....[102]....
        /*06dc*/ 	.word	0xffffffff


	//   ....[103]....
        /*06e0*/ 	.word	0xffffffff


	//   ....[104]....
        /*06e4*/ 	.word	0xffffffff


	//   ....[105]....
        /*06e8*/ 	.word	0xffffffff


	//   ....[106]....
        /*06ec*/ 	.word	0xffffffff


	//   ....[107]....
        /*06f0*/ 	.word	0xffffffff


	//   ....[108]....
        /*06f4*/ 	.word	0xffffffff


	//   ....[109]....
        /*06f8*/ 	.word	0xffffffff


	//   ....[110]....
        /*06fc*/ 	.word	0xffffffff


	//   ....[111]....
        /*0700*/ 	.word	0xffffffff


	//   ....[112]....
        /*0704*/ 	.word	0xffffffff


	//   ....[113]....
        /*0708*/ 	.word	0xffffffff


	//   ....[114]....
        /*070c*/ 	.word	0xffffffff


	//   ....[115]....
        /*0710*/ 	.word	0xffffffff


	//   ....[116]....
        /*0714*/ 	.word	0xffffffff


	//   ....[117]....
        /*0718*/ 	.word	0xffffffff


	//   ....[118]....
        /*071c*/ 	.word	0xffffffff


	//   ....[119]....
        /*0720*/ 	.word	0xffffffff


	//   ....[120]....
        /*0724*/ 	.word	0xffffffff


	//   ....[121]....
        /*0728*/ 	.word	0xffffffff


	//   ....[122]....
        /*072c*/ 	.word	0xffffffff


	//   ....[123]....
        /*0730*/ 	.word	0xffffffff


	//   ....[124]....
        /*0734*/ 	.word	0xffffffff


	//   ....[125]....
        /*0738*/ 	.word	0xffffffff


	//   ....[126]....
        /*073c*/ 	.word	0xffffffff


	//   ....[127]....
        /*0740*/ 	.word	0xffffffff


	//   ....[128]....
        /*0744*/ 	.word	0xffffffff


	//   ....[129]....
        /*0748*/ 	.word	0xffffffff


	//   ....[130]....
        /*074c*/ 	.word	0xffffffff


	//   ....[131]....
        /*0750*/ 	.word	0xffffffff


	//   ....[132]....
        /*0754*/ 	.word	0xffffffff


	//   ....[133]....
        /*0758*/ 	.word	0xffffffff


	//   ....[134]....
        /*075c*/ 	.word	0xffffffff


	//   ....[135]....
        /*0760*/ 	.word	0xffffffff


	//   ....[136]....
        /*0764*/ 	.word	0xffffffff


	//   ....[137]....
        /*0768*/ 	.word	0xffffffff


	//   ....[138]....
        /*076c*/ 	.word	0xffffffff


	//   ....[139]....
        /*0770*/ 	.word	0xffffffff


	//   ....[140]....
        /*0774*/ 	.word	0xffffffff


	//   ....[141]....
        /*0778*/ 	.word	0xffffffff


	//   ....[142]....
        /*077c*/ 	.word	0xffffffff


	//   ....[143]....
        /*0780*/ 	.word	0xffffffff


	//   ....[144]....
        /*0784*/ 	.word	0xffffffff


	//   ....[145]....
        /*0788*/ 	.word	0xffffffff


	//   ....[146]....
        /*078c*/ 	.word	0xffffffff


	//   ....[147]....
        /*0790*/ 	.word	0xffffffff


	//   ....[148]....
        /*0794*/ 	.word	0xffffffff


	//   ....[149]....
        /*0798*/ 	.word	0xffffffff


	//   ....[150]....
        /*079c*/ 	.word	0xffffffff


	//   ....[151]....
        /*07a0*/ 	.word	0xffffffff


	//   ....[152]....
        /*07a4*/ 	.word	0xffffffff


	//   ....[153]....
        /*07a8*/ 	.word	0xffffffff


	//   ....[154]....
        /*07ac*/ 	.word	0xffffffff


	//   ....[155]....
        /*07b0*/ 	.word	0xffffffff


	//   ....[156]....
        /*07b4*/ 	.word	0xffffffff


	//   ....[157]....
        /*07b8*/ 	.word	0xffffffff


	//   ....[158]....
        /*07bc*/ 	.word	0xffffffff


	//   ....[159]....
        /*07c0*/ 	.word	0xffffffff


	//   ....[160]....
        /*07c4*/ 	.word	0xffffffff


	//   ....[161]....
        /*07c8*/ 	.word	0xffffffff


	//   ....[162]....
        /*07cc*/ 	.word	0xffffffff


	//   ....[163]....
        /*07d0*/ 	.word	0xffffffff


	//   ....[164]....
        /*07d4*/ 	.word	0xffffffff


	//   ....[165]....
        /*07d8*/ 	.word	0xffffffff


	//   ....[166]....
        /*07dc*/ 	.word	0xffffffff


	//   ....[167]....
        /*07e0*/ 	.word	0xffffffff


	//   ....[168]....
        /*07e4*/ 	.word	0xffffffff


	//   ....[169]....
        /*07e8*/ 	.word	0xffffffff


	//   ....[170]....
        /*07ec*/ 	.word	0xffffffff


	//   ....[171]....
        /*07f0*/ 	.word	0xffffffff


	//   ....[172]....
        /*07f4*/ 	.word	0xffffffff


	//   ....[173]....
        /*07f8*/ 	.word	0xffffffff


	//   ....[174]....
        /*07fc*/ 	.word	0xffffffff


	//   ....[175]....
        /*0800*/ 	.word	0xffffffff


	//   ....[176]....
        /*0804*/ 	.word	0xffffffff


	//   ....[177]....
        /*0808*/ 	.word	0xffffffff


	//   ....[178]....
        /*080c*/ 	.word	0xffffffff


	//   ....[179]....
        /*0810*/ 	.word	0xffffffff


	//   ....[180]....
        /*0814*/ 	.word	0xffffffff


	//   ....[181]....
        /*0818*/ 	.word	0xffffffff


	//   ....[182]....
        /*081c*/ 	.word	0xffffffff


	//   ....[183]....
        /*0820*/ 	.word	0xffffffff


	//   ....[184]....
        /*0824*/ 	.word	0xffffffff


	//   ....[185]....
        /*0828*/ 	.word	0xffffffff


	//   ....[186]....
        /*082c*/ 	.word	0xffffffff


	//   ....[187]....
        /*0830*/ 	.word	0xffffffff


	//   ....[188]....
        /*0834*/ 	.word	0xffffffff


	//   ....[189]....
        /*0838*/ 	.word	0xffffffff


	//   ....[190]....
        /*083c*/ 	.word	0xffffffff


	//   ....[191]....
        /*0840*/ 	.word	0xffffffff


	//   ....[192]....
        /*0844*/ 	.word	0xffffffff


	//   ....[193]....
        /*0848*/ 	.word	0xffffffff


	//   ....[194]....
        /*084c*/ 	.word	0xffffffff


	//   ....[195]....
        /*0850*/ 	.word	0xffffffff


	//   ....[196]....
        /*0854*/ 	.word	0xffffffff


	//   ....[197]....
        /*0858*/ 	.word	0xffffffff


	//   ....[198]....
        /*085c*/ 	.word	0xffffffff


	//   ....[199]....
        /*0860*/ 	.word	0xffffffff


	//   ....[200]....
        /*0864*/ 	.word	0xffffffff


	//   ....[201]....
        /*0868*/ 	.word	0xffffffff


	//   ....[202]....
        /*086c*/ 	.word	0xffffffff


	//   ....[203]....
        /*0870*/ 	.word	0xffffffff


	//   ....[204]....
        /*0874*/ 	.word	0xffffffff


	//   ....[205]....
        /*0878*/ 	.word	0xffffffff


	//   ....[206]....
        /*087c*/ 	.word	0xffffffff


	//   ....[207]....
        /*0880*/ 	.word	0xffffffff


	//   ....[208]....
        /*0884*/ 	.word	0xffffffff


	//   ....[209]....
        /*0888*/ 	.word	0xffffffff


	//   ....[210]....
        /*088c*/ 	.word	0xffffffff


	//   ....[211]....
        /*0890*/ 	.word	0xffffffff


	//   ....[212]....
        /*0894*/ 	.word	0xffffffff


	//   ....[213]....
        /*0898*/ 	.word	0xffffffff


	//   ....[214]....
        /*089c*/ 	.word	0xffffffff


	//   ....[215]....
        /*08a0*/ 	.word	0xffffffff


	//   ....[216]....
        /*08a4*/ 	.word	0xffffffff


	//   ....[217]....
        /*08a8*/ 	.word	0xffffffff


	//   ....[218]....
        /*08ac*/ 	.word	0xffffffff


	//   ....[219]....
        /*08b0*/ 	.word	0xffffffff


	//   ....[220]....
        /*08b4*/ 	.word	0xffffffff


	//   ....[221]....
        /*08b8*/ 	.word	0xffffffff


	//   ....[222]....
        /*08bc*/ 	.word	0xffffffff


	//   ....[223]....
        /*08c0*/ 	.word	0xffffffff


	//   ....[224]....
        /*08c4*/ 	.word	0xffffffff


	//   ....[225]....
        /*08c8*/ 	.word	0xffffffff


	//   ....[226]....
        /*08cc*/ 	.word	0xffffffff


	//   ....[227]....
        /*08d0*/ 	.word	0xffffffff


	//   ....[228]....
        /*08d4*/ 	.word	0xffffffff


	//   ....[229]....
        /*08d8*/ 	.word	0xffffffff


	//   ....[230]....
        /*08dc*/ 	.word	0xffffffff


	//   ....[231]....
        /*08e0*/ 	.word	0xffffffff


	//   ....[232]....
        /*08e4*/ 	.word	0xffffffff


	//   ....[233]....
        /*08e8*/ 	.word	0xffffffff


	//   ....[234]....
        /*08ec*/ 	.word	0xffffffff


	//   ....[235]....
        /*08f0*/ 	.word	0xffffffff


	//   ....[236]....
        /*08f4*/ 	.word	0xffffffff


	//   ....[237]....
        /*08f8*/ 	.word	0xffffffff


	//   ....[238]....
        /*08fc*/ 	.word	0xffffffff


	//   ....[239]....
        /*0900*/ 	.word	0xffffffff


	//   ....[240]....
        /*0904*/ 	.word	0xffffffff


	//   ....[241]....
        /*0908*/ 	.word	0xffffffff


	//   ....[242]....
        /*090c*/ 	.word	0xffffffff


	//   ....[243]....
        /*0910*/ 	.word	0xffffffff


	//   ....[244]....
        /*0914*/ 	.word	0xffffffff


	//   ....[245]....
        /*0918*/ 	.word	0xffffffff


	//   ....[246]....
        /*091c*/ 	.word	0xffffffff


	//   ....[247]....
        /*0920*/ 	.word	0xffffffff


	//   ....[248]....
        /*0924*/ 	.word	0xffffffff


	//   ....[249]....
        /*0928*/ 	.word	0xffffffff


	//   ....[250]....
        /*092c*/ 	.word	0xffffffff


	//   ....[251]....
        /*0930*/ 	.word	0xffffffff


	//   ....[252]....
        /*0934*/ 	.word	0xffffffff


	//   ....[253]....
        /*0938*/ 	.word	0xffffffff


	//   ....[254]....
        /*093c*/ 	.word	0xffffffff


	//   ....[255]....
        /*0940*/ 	.word	0xffffffff


	//   ....[0]....
        /*0944*/ 	.word	0xffffffff


	//   ....[1]....
        /*0948*/ 	.word	0xffffffff


	//   ....[2]....
        /*094c*/ 	.word	0xffffffff


	//   ....[3]....
        /*0950*/ 	.word	0xffffffff


	//   ....[4]....
        /*0954*/ 	.word	0xffffffff


	//   ....[5]....
        /*0958*/ 	.word	0xffffffff


	//   ....[6]....
        /*095c*/ 	.word	0xffffffff


	//   ....[7]....
        /*0960*/ 	.word	0xffffffff


	//   ....[8]....
        /*0964*/ 	.word	0xffffffff


	//   ....[9]....
        /*0968*/ 	.word	0xffffffff


	//   ....[10]....
        /*096c*/ 	.word	0xffffffff


	//   ....[11]....
        /*0970*/ 	.word	0xffffffff


	//   ....[12]....
        /*0974*/ 	.word	0xffffffff


	//   ....[13]....
        /*0978*/ 	.word	0xffffffff


	//   ....[14]....
        /*097c*/ 	.word	0xffffffff


	//   ....[15]....
        /*0980*/ 	.word	0xffffffff


	//   ....[16]....
        /*0984*/ 	.word	0xffffffff


	//   ....[17]....
        /*0988*/ 	.word	0x0500000f


	//   ....[18]....
        /*098c*/ 	.word	0x0500000f


	//   ....[19]....
        /*0990*/ 	.word	0x0500000f


	//   ....[20]....
        /*0994*/ 	.word	0x0500000f


	//   ....[21]....
        /*0998*/ 	.word	0x0500000f


	//   ....[22]....
        /*099c*/ 	.word	0x0500000f


	//   ....[23]....
        /*09a0*/ 	.word	0x0500000f


	//   ....[24]....
        /*09a4*/ 	.word	0x0500000f


	//   ....[25]....
        /*09a8*/ 	.word	0x0500000f


	//   ....[26]....
        /*09ac*/ 	.word	0x0500000f


	//   ....[27]....
        /*09b0*/ 	.word	0x0500000f


	//   ....[28]....
        /*09b4*/ 	.word	0x0500000f


	//   ....[29]....
        /*09b8*/ 	.word	0x0500000f


	//   ....[30]....
        /*09bc*/ 	.word	0x0500000f


	//   ....[31]....
        /*09c0*/ 	.word	0x0500000f


	//   ....[32]....
        /*09c4*/ 	.word	0x0500000f


	//   ....[33]....
        /*09c8*/ 	.word	0x0500000f


	//   ....[34]....
        /*09cc*/ 	.word	0x0500000f


	//   ....[35]....
        /*09d0*/ 	.word	0x0500000f


	//   ....[36]....
        /*09d4*/ 	.word	0x0500000f


	//   ....[37]....
        /*09d8*/ 	.word	0x0500000f


	//   ....[38]....
        /*09dc*/ 	.word	0x0500000f


	//   ....[39]....
        /*09e0*/ 	.word	0x0500000f


	//   ....[40]....
        /*09e4*/ 	.word	0x0500000f


	//   ....[41]....
        /*09e8*/ 	.word	0x0500000f


	//   ....[42]....
        /*09ec*/ 	.word	0x0500000f


	//   ....[43]....
        /*09f0*/ 	.word	0x0500000f


	//   ....[44]....
        /*09f4*/ 	.word	0x0500000f


	//   ....[45]....
        /*09f8*/ 	.word	0x0500000f


	//   ....[46]....
        /*09fc*/ 	.word	0x0500000f


	//   ....[47]....
        /*0a00*/ 	.word	0x0500000f


	//   ....[48]....
        /*0a04*/ 	.word	0x0500000f


	//   ....[49]....
        /*0a08*/ 	.word	0x0500000f


	//   ....[50]....
        /*0a0c*/ 	.word	0x0500000f


	//   ....[51]....
        /*0a10*/ 	.word	0x0500000f


	//   ....[52]....
        /*0a14*/ 	.word	0x0500000f


	//   ....[53]....
        /*0a18*/ 	.word	0x0500000f


	//   ....[54]....
        /*0a1c*/ 	.word	0x0500000f


	//   ....[55]....
        /*0a20*/ 	.word	0x0500000f


	//   ....[56]....
        /*0a24*/ 	.word	0x0500000f


	//   ....[57]....
        /*0a28*/ 	.word	0x0500000f


	//   ....[58]....
        /*0a2c*/ 	.word	0x0500000f


	//   ....[59]....
        /*0a30*/ 	.word	0x0500000f


	//   ....[60]....
        /*0a34*/ 	.word	0x0500000f


	//   ....[61]....
        /*0a38*/ 	.word	0x0500000f


	//   ....[62]....
        /*0a3c*/ 	.word	0x0500000f


	//   ....[63]....
        /*0a40*/ 	.word	0x0500000f


	//   ....[64]....
        /*0a44*/ 	.word	0x0500000f


	//   ....[65]....
        /*0a48*/ 	.word	0x0500000f


	//   ....[66]....
        /*0a4c*/ 	.word	0x0500000f


	//   ....[67]....
        /*0a50*/ 	.word	0x0500000f


	//   ....[68]....
        /*0a54*/ 	.word	0x0500000f


	//   ....[69]....
        /*0a58*/ 	.word	0x0500000f


	//   ....[70]....
        /*0a5c*/ 	.word	0x0500000f


	//   ....[71]....
        /*0a60*/ 	.word	0x0500000f


	//   ....[72]....
        /*0a64*/ 	.word	0x0500000f


	//   ....[73]....
        /*0a68*/ 	.word	0x0500000f


	//   ....[74]....
        /*0a6c*/ 	.word	0x0500000f


	//   ....[75]....
        /*0a70*/ 	.word	0x0500000f


	//   ....[76]....
        /*0a74*/ 	.word	0x0500000f


	//   ....[77]....
        /*0a78*/ 	.word	0x0500000f


	//   ....[78]....
        /*0a7c*/ 	.word	0x0500000f


	//   ....[79]....
        /*0a80*/ 	.word	0x0500000f


	//   ....[80]....
        /*0a84*/ 	.word	0x0500000f


	//   ....[81]....
        /*0a88*/ 	.word	0x0500000f


	//   ....[82]....
        /*0a8c*/ 	.word	0x0500000f


	//   ....[83]....
        /*0a90*/ 	.word	0x0500000f


	//   ....[84]....
        /*0a94*/ 	.word	0x0500000f


	//   ....[85]....
        /*0a98*/ 	.word	0x0500000f


	//   ....[86]....
        /*0a9c*/ 	.word	0x0500000f


	//   ....[87]....
        /*0aa0*/ 	.word	0x0500000f


	//   ....[88]....
        /*0aa4*/ 	.word	0x0500000f


	//   ....[89]....
        /*0aa8*/ 	.word	0x0500000f


	//   ....[90]....
        /*0aac*/ 	.word	0x0500000f


	//   ....[91]....
        /*0ab0*/ 	.word	0x0500000f


	//   ....[92]....
        /*0ab4*/ 	.word	0x0500000f


	//   ....[93]....
        /*0ab8*/ 	.word	0x0500000f


	//   ....[94]....
        /*0abc*/ 	.word	0x0500000f


	//   ....[95]....
        /*0ac0*/ 	.word	0x0500000f


	//   ....[96]....
        /*0ac4*/ 	.word	0x0500000f


	//   ....[97]....
        /*0ac8*/ 	.word	0x0500000f


	//   ....[98]....
        /*0acc*/ 	.word	0x0500000f


	//   ....[99]....
        /*0ad0*/ 	.word	0x0500000f


	//   ....[100]....
        /*0ad4*/ 	.word	0x0500000f


	//   ....[101]....
        /*0ad8*/ 	.word	0x0500000f


	//   ....[102]....
        /*0adc*/ 	.word	0x0500000f


	//   ....[103]....
        /*0ae0*/ 	.word	0x0500000f


	//   ....[104]....
        /*0ae4*/ 	.word	0x0500000f


	//   ....[105]....
        /*0ae8*/ 	.word	0x0500000f


	//   ....[106]....
        /*0aec*/ 	.word	0x0500000f


	//   ....[107]....
        /*0af0*/ 	.word	0x0500000f


	//   ....[108]....
        /*0af4*/ 	.word	0x0500000f


	//   ....[109]....
        /*0af8*/ 	.word	0x0500000f


	//   ....[110]....
        /*0afc*/ 	.word	0x0500000f


	//   ....[111]....
        /*0b00*/ 	.word	0x0500000f


	//   ....[112]....
        /*0b04*/ 	.word	0x0500000f


	//   ....[113]....
        /*0b08*/ 	.word	0x0500000f


	//   ....[114]....
        /*0b0c*/ 	.word	0x0500000f


	//   ....[115]....
        /*0b10*/ 	.word	0x0500000f


	//   ....[116]....
        /*0b14*/ 	.word	0x0500000f


	//   ....[117]....
        /*0b18*/ 	.word	0x0500000f


	//   ....[118]....
        /*0b1c*/ 	.word	0x0500000f


	//   ....[119]....
        /*0b20*/ 	.word	0x0500000f


	//   ....[120]....
        /*0b24*/ 	.word	0x0500000f


	//   ....[121]....
        /*0b28*/ 	.word	0x0500000f


	//   ....[122]....
        /*0b2c*/ 	.word	0x0500000f


	//   ....[123]....
        /*0b30*/ 	.word	0x0500000f


	//   ....[124]....
        /*0b34*/ 	.word	0x0500000f


	//   ....[125]....
        /*0b38*/ 	.word	0x0500000f


	//   ....[126]....
        /*0b3c*/ 	.word	0x0500000f


	//   ....[127]....
        /*0b40*/ 	.word	0x0500000f


	//   ....[128]....
        /*0b44*/ 	.word	0x0500000f


	//   ....[129]....
        /*0b48*/ 	.word	0x0500000f


	//   ....[130]....
        /*0b4c*/ 	.word	0x0500000f


	//   ....[131]....
        /*0b50*/ 	.word	0x0500000f


	//   ....[132]....
        /*0b54*/ 	.word	0x0500000f


	//   ....[133]....
        /*0b58*/ 	.word	0x0500000f


	//   ....[134]....
        /*0b5c*/ 	.word	0x0500000f


	//   ....[135]....
        /*0b60*/ 	.word	0x0500000f


	//   ....[136]....
        /*0b64*/ 	.word	0x0500000f


	//   ....[137]....
        /*0b68*/ 	.word	0x0500000f


	//   ....[138]....
        /*0b6c*/ 	.word	0x0500000f


	//   ....[139]....
        /*0b70*/ 	.word	0x0500000f


	//   ....[140]....
        /*0b74*/ 	.word	0x0500000f


	//   ....[141]....
        /*0b78*/ 	.word	0x0500000f


	//   ....[142]....
        /*0b7c*/ 	.word	0x0500000f


	//   ....[143]....
        /*0b80*/ 	.word	0x0500000f


	//   ....[144]....
        /*0b84*/ 	.word	0x0500000f


	//   ....[145]....
        /*0b88*/ 	.word	0x0500000f


	//   ....[146]....
        /*0b8c*/ 	.word	0x0500000f


	//   ....[147]....
        /*0b90*/ 	.word	0x0500000f


	//   ....[148]....
        /*0b94*/ 	.word	0x0500000f


	//   ....[149]....
        /*0b98*/ 	.word	0x0500000f


	//   ....[150]....
        /*0b9c*/ 	.word	0x0500000f


	//   ....[151]....
        /*0ba0*/ 	.word	0x0500000f


	//   ....[152]....
        /*0ba4*/ 	.word	0x0500000f


	//   ....[153]....
        /*0ba8*/ 	.word	0x0500000f


	//   ....[154]....
        /*0bac*/ 	.word	0x0500000f


	//   ....[155]....
        /*0bb0*/ 	.word	0x0500000f


	//   ....[156]....
        /*0bb4*/ 	.word	0x0500000f


	//   ....[157]....
        /*0bb8*/ 	.word	0x0500000f


	//   ....[158]....
        /*0bbc*/ 	.word	0x0500000f


	//   ....[159]....
        /*0bc0*/ 	.word	0x0500000f


	//   ....[160]....
        /*0bc4*/ 	.word	0x0500000f


	//   ....[161]....
        /*0bc8*/ 	.word	0x0500000f


	//   ....[162]....
        /*0bcc*/ 	.word	0x0500000f


	//   ....[163]....
        /*0bd0*/ 	.word	0x0500000f


	//   ....[164]....
        /*0bd4*/ 	.word	0x0500000f


	//   ....[165]....
        /*0bd8*/ 	.word	0x0500000f


	//   ....[166]....
        /*0bdc*/ 	.word	0x0500000f


	//   ....[167]....
        /*0be0*/ 	.word	0x0500000f


	//   ....[168]....
        /*0be4*/ 	.word	0x0500000f


	//   ....[169]....
        /*0be8*/ 	.word	0x0500000f


	//   ....[170]....
        /*0bec*/ 	.word	0x0500000f


	//   ....[171]....
        /*0bf0*/ 	.word	0x0500000f


	//   ....[172]....
        /*0bf4*/ 	.word	0x0500000f


	//   ....[173]....
        /*0bf8*/ 	.word	0x0500000f


	//   ....[174]....
        /*0bfc*/ 	.word	0x0500000f


	//   ....[175]....
        /*0c00*/ 	.word	0x0500000f


	//   ....[176]....
        /*0c04*/ 	.word	0x0500000f


	//   ....[177]....
        /*0c08*/ 	.word	0x0500000f


	//   ....[178]....
        /*0c0c*/ 	.word	0x0500000f


	//   ....[179]....
        /*0c10*/ 	.word	0x0500000f


	//   ....[180]....
        /*0c14*/ 	.word	0x0500000f


	//   ....[181]....
        /*0c18*/ 	.word	0x0500000f


	//   ....[182]....
        /*0c1c*/ 	.word	0x0500000f


	//   ....[183]....
        /*0c20*/ 	.word	0x0500000f


	//   ....[184]....
        /*0c24*/ 	.word	0x0500000f


	//   ....[185]....
        /*0c28*/ 	.word	0x0500000f


	//   ....[186]....
        /*0c2c*/ 	.word	0x0500000f


	//   ....[187]....
        /*0c30*/ 	.word	0x0500000f


	//   ....[188]....
        /*0c34*/ 	.word	0x0500000f


	//   ....[189]....
        /*0c38*/ 	.word	0x0500000f


	//   ....[190]....
        /*0c3c*/ 	.word	0x0500000f


	//   ....[191]....
        /*0c40*/ 	.word	0x0500000f


	//   ....[192]....
        /*0c44*/ 	.word	0x0500000f


	//   ....[193]....
        /*0c48*/ 	.word	0x0500000f


	//   ....[194]....
        /*0c4c*/ 	.word	0x0500000f


	//   ....[195]....
        /*0c50*/ 	.word	0x0500000f


	//   ....[196]....
        /*0c54*/ 	.word	0x0500000f


	//   ....[197]....
        /*0c58*/ 	.word	0x0500000f


	//   ....[198]....
        /*0c5c*/ 	.word	0x0500000f


	//   ....[199]....
        /*0c60*/ 	.word	0x0500000f


	//   ....[200]....
        /*0c64*/ 	.word	0x0500000f


	//   ....[201]....
        /*0c68*/ 	.word	0x0500000f


	//   ....[202]....
        /*0c6c*/ 	.word	0x0500000f


	//   ....[203]....
        /*0c70*/ 	.word	0x0500000f


	//   ....[204]....
        /*0c74*/ 	.word	0x0500000f


	//   ....[205]....
        /*0c78*/ 	.word	0x0500000f


	//   ....[206]....
        /*0c7c*/ 	.word	0x0500000f


	//   ....[207]....
        /*0c80*/ 	.word	0x0500000f


	//   ....[208]....
        /*0c84*/ 	.word	0x0500000f


	//   ....[209]....
        /*0c88*/ 	.word	0x0500000f


	//   ....[210]....
        /*0c8c*/ 	.word	0x0500000f


	//   ....[211]....
        /*0c90*/ 	.word	0x0500000f


	//   ....[212]....
        /*0c94*/ 	.word	0x0500000f


	//   ....[213]....
        /*0c98*/ 	.word	0x0500000f


	//   ....[214]....
        /*0c9c*/ 	.word	0x0500000f


	//   ....[215]....
        /*0ca0*/ 	.word	0x0500000f


	//   ....[216]....
        /*0ca4*/ 	.word	0x0500000f


	//   ....[217]....
        /*0ca8*/ 	.word	0x0500000f


	//   ....[218]....
        /*0cac*/ 	.word	0x0500000f


	//   ....[219]....
        /*0cb0*/ 	.word	0x0500000f


	//   ....[220]....
        /*0cb4*/ 	.word	0x0500000f


	//   ....[221]....
        /*0cb8*/ 	.word	0x0500000f


	//   ....[222]....
        /*0cbc*/ 	.word	0x0500000f


	//   ....[223]....
        /*0cc0*/ 	.word	0x0500000f


	//   ....[224]....
        /*0cc4*/ 	.word	0x0500000f


	//   ....[225]....
        /*0cc8*/ 	.word	0x0500000f


	//   ....[226]....
        /*0ccc*/ 	.word	0x0500000f


	//   ....[227]....
        /*0cd0*/ 	.word	0x0500000f


	//   ....[228]....
        /*0cd4*/ 	.word	0x0500000f


	//   ....[229]....
        /*0cd8*/ 	.word	0x0500000f


	//   ....[230]....
        /*0cdc*/ 	.word	0x0500000f


	//   ....[231]....
        /*0ce0*/ 	.word	0x0500000f


	//   ....[232]....
        /*0ce4*/ 	.word	0x0500000f


	//   ....[233]....
        /*0ce8*/ 	.word	0x0500000f


	//   ....[234]....
        /*0cec*/ 	.word	0x0500000f


	//   ....[235]....
        /*0cf0*/ 	.word	0x0500000f


	//   ....[236]....
        /*0cf4*/ 	.word	0x0500000f


	//   ....[237]....
        /*0cf8*/ 	.word	0x0500000f


	//   ....[238]....
        /*0cfc*/ 	.word	0x0500000f


	//   ....[239]....
        /*0d00*/ 	.word	0x0500000f


	//   ....[240]....
        /*0d04*/ 	.word	0x0500000f


	//   ....[241]....
        /*0d08*/ 	.word	0x0500000f


	//   ....[242]....
        /*0d0c*/ 	.word	0x0500000f


	//   ....[243]....
        /*0d10*/ 	.word	0x0500000f


	//   ....[244]....
        /*0d14*/ 	.word	0x0500000f


	//----- nvinfo : EIATTR_COOP_GROUP_INSTR_OFFSETS
	.align		4
.L_924:
        /*0d18*/ 	.byte	0x04, 0x28
        /*0d1a*/ 	.short	(.L_926 - .L_925)


	//   ....[0]....
.L_925:
        /*0d1c*/ 	.word	0x00000060


	//   ....[1]....
        /*0d20*/ 	.word	0x00000130


	//   ....[2]....
        /*0d24*/ 	.word	0x000001e0


	//   ....[3]....
        /*0d28*/ 	.word	0x000003a0


	//   ....[4]....
        /*0d2c*/ 	.word	0x00000500


	//   ....[5]....
        /*0d30*/ 	.word	0x00000620


	//   ....[6]....
        /*0d34*/ 	.word	0x00000780


	//   ....[7]....
        /*0d38*/ 	.word	0x00002fc0


	//   ....[8]....
        /*0d3c*/ 	.word	0x00002fd0


	//   ....[9]....
        /*0d40*/ 	.word	0x00003ee0


	//   ....[10]....
        /*0d44*/ 	.word	0x00003ef0


	//   ....[11]....
        /*0d48*/ 	.word	0x00004e00


	//   ....[12]....
        /*0d4c*/ 	.word	0x00004e10


	//   ....[13]....
        /*0d50*/ 	.word	0x000061b0


	//   ....[14]....
        /*0d54*/ 	.word	0x000061c0


	//   ....[15]....
        /*0d58*/ 	.word	0x00007110


	//   ....[16]....
        /*0d5c*/ 	.word	0x00007120


	//   ....[17]....
        /*0d60*/ 	.word	0x000080f0


	//   ....[18]....
        /*0d64*/ 	.word	0x00008100


	//   ....[19]....
        /*0d68*/ 	.word	0x00009280


	//   ....[20]....
        /*0d6c*/ 	.word	0x00009290


	//   ....[21]....
        /*0d70*/ 	.word	0x000093a0


	//   ....[22]....
        /*0d74*/ 	.word	0x000093b0


	//   ....[23]....
        /*0d78*/ 	.word	0x000094d0


	//   ....[24]....
        /*0d7c*/ 	.word	0x000094e0


	//   ....[25]....
        /*0d80*/ 	.word	0x00009850


	//   ....[26]....
        /*0d84*/ 	.word	0x00009870


	//   ....[27]....
        /*0d88*/ 	.word	0x00009950


	//   ....[28]....
        /*0d8c*/ 	.word	0x00009970


	//   ....[29]....
        /*0d90*/ 	.word	0x00009a50


	//   ....[30]....
        /*0d94*/ 	.word	0x00009a70


	//   ....[31]....
        /*0d98*/ 	.word	0x0000a2f0


	//   ....[32]....
        /*0d9c*/ 	.word	0x0000aa60


	//   ....[33]....
        /*0da0*/ 	.word	0x0000aa70


	//   ....[34]....
        /*0da4*/ 	.word	0x0000aa80


	//   ....[35]....
        /*0da8*/ 	.word	0x0000aa90


	//   ....[36]....
        /*0dac*/ 	.word	0x0000c930


	//   ....[37]....
        /*0db0*/ 	.word	0x0000c940


	//   ....[38]....
        /*0db4*/ 	.word	0x0000c950


	//   ....[39]....
        /*0db8*/ 	.word	0x0000c960


	//   ....[40]....
        /*0dbc*/ 	.word	0x00010940


	//   ....[41]....
        /*0dc0*/ 	.word	0x000109d0


	//   ....[42]....
        /*0dc4*/ 	.word	0x00010d40


	//   ....[43]....
        /*0dc8*/ 	.word	0x00010e70


	//   ....[44]....
        /*0dcc*/ 	.word	0x00013fb0


	//   ....[45]....
        /*0dd0*/ 	.word	0x00014010


	//   ....[46]....
        /*0dd4*/ 	.word	0x000144e0


	//   ....[47]....
        /*0dd8*/ 	.word	0x00014500


	//   ....[48]....
        /*0ddc*/ 	.word	0x00015fa0


	//   ....[49]....
        /*0de0*/ 	.word	0x00015fb0


	//   ....[50]....
        /*0de4*/ 	.word	0x00016030


	//   ....[51]....
        /*0de8*/ 	.word	0x00016040


	//   ....[52]....
        /*0dec*/ 	.word	0x00016bc0


	//   ....[53]....
        /*0df0*/ 	.word	0x00016bf0


	//   ....[54]....
        /*0df4*/ 	.word	0x00016c20


	//   ....[55]....
        /*0df8*/ 	.word	0x00016c50


	//   ....[56]....
        /*0dfc*/ 	.word	0x00016c80


	//   ....[57]....
        /*0e00*/ 	.word	0x00016cb0


	//   ....[58]....
        /*0e04*/ 	.word	0x00016ce0


	//   ....[59]....
        /*0e08*/ 	.word	0x00016d10


	//   ....[60]....
        /*0e0c*/ 	.word	0x00016d40


	//   ....[61]....
        /*0e10*/ 	.word	0x00016d70


	//   ....[62]....
        /*0e14*/ 	.word	0x00016da0


	//   ....[63]....
        /*0e18*/ 	.word	0x00016dd0


	//   ....[64]....
        /*0e1c*/ 	.word	0x00016e00


	//   ....[65]....
        /*0e20*/ 	.word	0x00016e30


	//   ....[66]....
        /*0e24*/ 	.word	0x00016e60


	//   ....[67]....
        /*0e28*/ 	.word	0x00016e90


	//   ....[68]....
        /*0e2c*/ 	.word	0x00016ec0


	//   ....[69]....
        /*0e30*/ 	.word	0x00016ef0


	//   ....[70]....
        /*0e34*/ 	.word	0x00016f20


	//   ....[71]....
        /*0e38*/ 	.word	0x00016f50


	//   ....[72]....
        /*0e3c*/ 	.word	0x00016f80


	//   ....[73]....
        /*0e40*/ 	.word	0x00016fb0


	//   ....[74]....
        /*0e44*/ 	.word	0x00016fe0


	//   ....[75]....
        /*0e48*/ 	.word	0x00017010


	//   ....[76]....
        /*0e4c*/ 	.word	0x00017040


	//   ....[77]....
        /*0e50*/ 	.word	0x00017070


	//   ....[78]....
        /*0e54*/ 	.word	0x000170a0


	//   ....[79]....
        /*0e58*/ 	.word	0x000170d0


	//   ....[80]....
        /*0e5c*/ 	.word	0x00017100


	//   ....[81]....
        /*0e60*/ 	.word	0x00017130


	//   ....[82]....
        /*0e64*/ 	.word	0x00017160


	//   ....[83]....
        /*0e68*/ 	.word	0x00017190


	//   ....[84]....
        /*0e6c*/ 	.word	0x000171c0


	//   ....[85]....
        /*0e70*/ 	.word	0x000171f0


	//   ....[86]....
        /*0e74*/ 	.word	0x00017220


	//   ....[87]....
        /*0e78*/ 	.word	0x00017250


	//   ....[88]....
        /*0e7c*/ 	.word	0x00017280


	//   ....[89]....
        /*0e80*/ 	.word	0x000172b0


	//   ....[90]....
        /*0e84*/ 	.word	0x000172d0


	//   ....[91]....
        /*0e88*/ 	.word	0x000172e0


	//   ....[92]....
        /*0e8c*/ 	.word	0x00017300


	//   ....[93]....
        /*0e90*/ 	.word	0x00017320


	//   ....[94]....
        /*0e94*/ 	.word	0x00017340


	//   ....[95]....
        /*0e98*/ 	.word	0x00017360


	//   ....[96]....
        /*0e9c*/ 	.word	0x00017370


	//   ....[97]....
        /*0ea0*/ 	.word	0x000173a0


	//   ....[98]....
        /*0ea4*/ 	.word	0x000173d0


	//   ....[99]....
        /*0ea8*/ 	.word	0x00017400


	//   ....[100]....
        /*0eac*/ 	.word	0x00017430


	//   ....[101]....
        /*0eb0*/ 	.word	0x00017460


	//   ....[102]....
        /*0eb4*/ 	.word	0x00017490


	//   ....[103]....
        /*0eb8*/ 	.word	0x000174c0


	//   ....[104]....
        /*0ebc*/ 	.word	0x000174f0


	//   ....[105]....
        /*0ec0*/ 	.word	0x00017520


	//   ....[106]....
        /*0ec4*/ 	.word	0x00017550


	//   ....[107]....
        /*0ec8*/ 	.word	0x00017560


	//   ....[108]....
        /*0ecc*/ 	.word	0x00017590


	//   ....[109]....
        /*0ed0*/ 	.word	0x000175c0


	//   ....[110]....
        /*0ed4*/ 	.word	0x000175f0


	//   ....[111]....
        /*0ed8*/ 	.word	0x00017620


	//   ....[112]....
        /*0edc*/ 	.word	0x00017650


	//   ....[113]....
        /*0ee0*/ 	.word	0x00017680


	//   ....[114]....
        /*0ee4*/ 	.word	0x000176b0


	//   ....[115]....
        /*0ee8*/ 	.word	0x000176e0


	//   ....[116]....
        /*0eec*/ 	.word	0x00017ef0


	//   ....[117]....
        /*0ef0*/ 	.word	0x00017f10


	//   ....[118]....
        /*0ef4*/ 	.word	0x00017f20


	//   ....[119]....
        /*0ef8*/ 	.word	0x00017f30


	//   ....[120]....
        /*0efc*/ 	.word	0x00018620


	//   ....[121]....
        /*0f00*/ 	.word	0x00018630


	//   ....[122]....
        /*0f04*/ 	.word	0x00018760


	//   ....[123]....
        /*0f08*/ 	.word	0x00018770


	//   ....[124]....
        /*0f0c*/ 	.word	0x000188a0


	//   ....[125]....
        /*0f10*/ 	.word	0x000188b0


	//   ....[126]....
        /*0f14*/ 	.word	0x000189e0


	//   ....[127]....
        /*0f18*/ 	.word	0x000189f0


	//   ....[128]....
        /*0f1c*/ 	.word	0x00018dd0


	//   ....[129]....
        /*0f20*/ 	.word	0x00018de0


	//   ....[130]....
        /*0f24*/ 	.word	0x000195e0


	//   ....[131]....
        /*0f28*/ 	.word	0x000195f0


	//   ....[132]....
        /*0f2c*/ 	.word	0x0001a580


	//   ....[133]....
        /*0f30*/ 	.word	0x0001a590


	//   ....[134]....
        /*0f34*/ 	.word	0x0001a6d0


	//   ....[135]....
        /*0f38*/ 	.word	0x0001a6e0


	//   ....[136]....
        /*0f3c*/ 	.word	0x0001a810


	//   ....[137]....
        /*0f40*/ 	.word	0x0001a820


	//   ....[138]....
        /*0f44*/ 	.word	0x0001a950


	//   ....[139]....
        /*0f48*/ 	.word	0x0001a960


	//   ....[140]....
        /*0f4c*/ 	.word	0x0001aae0


	//   ....[141]....
        /*0f50*/ 	.word	0x0001acd0


	//   ....[142]....
        /*0f54*/ 	.word	0x0001ad00


	//   ....[143]....
        /*0f58*/ 	.word	0x0001ad30


	//   ....[144]....
        /*0f5c*/ 	.word	0x0001ad60


	//   ....[145]....
        /*0f60*/ 	.word	0x0001ad90


	//   ....[146]....
        /*0f64*/ 	.word	0x0001adc0


	//   ....[147]....
        /*0f68*/ 	.word	0x0001af50


	//   ....[148]....
        /*0f6c*/ 	.word	0x0001af80


	//   ....[149]....
        /*0f70*/ 	.word	0x0001afb0


	//   ....[150]....
        /*0f74*/ 	.word	0x0001afe0


	//   ....[151]....
        /*0f78*/ 	.word	0x0001b010


	//   ....[152]....
        /*0f7c*/ 	.word	0x0001b040


	//   ....[153]....
        /*0f80*/ 	.word	0x0001b0d0


	//   ....[154]....
        /*0f84*/ 	.word	0x0001b100


	//   ....[155]....
        /*0f88*/ 	.word	0x0001b110


	//   ....[156]....
        /*0f8c*/ 	.word	0x0001b1a0


	//   ....[157]....
        /*0f90*/ 	.word	0x0001c320


	//   ....[158]....
        /*0f94*/ 	.word	0x0001e140


	//   ....[159]....
        /*0f98*/ 	.word	0x0001e170


	//   ....[160]....
        /*0f9c*/ 	.word	0x0001e1a0


	//   ....[161]....
        /*0fa0*/ 	.word	0x0001e200


	//   ....[162]....
        /*0fa4*/ 	.word	0x0001e230


	//   ....[163]....
        /*0fa8*/ 	.word	0x0001e260


	//   ....[164]....
        /*0fac*/ 	.word	0x0001e290


	//   ....[165]....
        /*0fb0*/ 	.word	0x0001e2b0


	//   ....[166]....
        /*0fb4*/ 	.word	0x0001e2f0


	//   ....[167]....
        /*0fb8*/ 	.word	0x0001e320


	//   ....[168]....
        /*0fbc*/ 	.word	0x0001e350


	//   ....[169]....
        /*0fc0*/ 	.word	0x0001e380


	//   ....[170]....
        /*0fc4*/ 	.word	0x0001e3b0


	//   ....[171]....
        /*0fc8*/ 	.word	0x0001e3e0


	//   ....[172]....
        /*0fcc*/ 	.word	0x0001e3f0


	//   ....[173]....
        /*0fd0*/ 	.word	0x0001e400


	//   ....[174]....
        /*0fd4*/ 	.word	0x0001e470


	//   ....[175]....
        /*0fd8*/ 	.word	0x0001e490


	//   ....[176]....
        /*0fdc*/ 	.word	0x0001e4d0


	//   ....[177]....
        /*0fe0*/ 	.word	0x0001e500


	//   ....[178]....
        /*0fe4*/ 	.word	0x0001e9d0


	//   ....[179]....
        /*0fe8*/ 	.word	0x0001e9f0


	//   ....[180]....
        /*0fec*/ 	.word	0x0001eac0


	//   ....[181]....
        /*0ff0*/ 	.word	0x0001eaf0


	//   ....[182]....
        /*0ff4*/ 	.word	0x0001eb30


	//   ....[183]....
        /*0ff8*/ 	.word	0x0001eb60


	//   ....[184]....
        /*0ffc*/ 	.word	0x0001eba0


	//   ....[185]....
        /*1000*/ 	.word	0x0001ebd0


	//   ....[186]....
        /*1004*/ 	.word	0x0001ec10


	//   ....[187]....
        /*1008*/ 	.word	0x0001ec40


	//   ....[188]....
        /*100c*/ 	.word	0x0001ec80


	//   ....[189]....
        /*1010*/ 	.word	0x0001eca0


	//   ....[190]....
        /*1014*/ 	.word	0x0001ece0


	//   ....[191]....
        /*1018*/ 	.word	0x0001ed00


	//   ....[192]....
        /*101c*/ 	.word	0x0001ed10


	//   ....[193]....
        /*1020*/ 	.word	0x0001ed60


	//   ....[194]....
        /*1024*/ 	.word	0x0001ed70


	//   ....[195]....
        /*1028*/ 	.word	0x0001ed80


	//   ....[196]....
        /*102c*/ 	.word	0x0001edc0


	//   ....[197]....
        /*1030*/ 	.word	0x0001ede0


	//   ....[198]....
        /*1034*/ 	.word	0x0001f510


	//   ....[199]....
        /*1038*/ 	.word	0x0001f540


	//   ....[200]....
        /*103c*/ 	.word	0x0001f560


	//   ....[201]....
        /*1040*/ 	.word	0x0001f5a0


	//   ....[202]....
        /*1044*/ 	.word	0x0001f630


	//   ....[203]....
        /*1048*/ 	.word	0x0001f650


	//   ....[204]....
        /*104c*/ 	.word	0x0001f6d0


	//   ....[205]....
        /*1050*/ 	.word	0x0001f6f0


	//   ....[206]....
        /*1054*/ 	.word	0x0001f770


	//   ....[207]....
        /*1058*/ 	.word	0x0001f790


	//   ....[208]....
        /*105c*/ 	.word	0x0001f810


	//   ....[209]....
        /*1060*/ 	.word	0x0001f830


	//   ....[210]....
        /*1064*/ 	.word	0x0001f8b0


	//   ....[211]....
        /*1068*/ 	.word	0x0001f8d0


	//   ....[212]....
        /*106c*/ 	.word	0x0001f8e0


	//   ....[213]....
        /*1070*/ 	.word	0x0001f950


	//   ....[214]....
        /*1074*/ 	.word	0x000202a0


	//   ....[215]....
        /*1078*/ 	.word	0x000202c0


	//   ....[216]....
        /*107c*/ 	.word	0x000202d0


	//   ....[217]....
        /*1080*/ 	.word	0x000202e0


	//   ....[218]....
        /*1084*/ 	.word	0x00020330


	//   ....[219]....
        /*1088*/ 	.word	0x00020350


	//   ....[220]....
        /*108c*/ 	.word	0x00020370


	//   ....[221]....
        /*1090*/ 	.word	0x00020380


	//   ....[222]....
        /*1094*/ 	.word	0x000203c0


	//   ....[223]....
        /*1098*/ 	.word	0x000203d0


	//   ....[224]....
        /*109c*/ 	.word	0x00020410


	//   ....[225]....
        /*10a0*/ 	.word	0x00020420


	//   ....[226]....
        /*10a4*/ 	.word	0x00020460


	//   ....[227]....
        /*10a8*/ 	.word	0x00020470


	//   ....[228]....
        /*10ac*/ 	.word	0x000204b0


	//   ....[229]....
        /*10b0*/ 	.word	0x000204c0


	//   ....[230]....
        /*10b4*/ 	.word	0x000204d0


	//   ....[231]....
        /*10b8*/ 	.word	0x00020510


	//   ....[232]....
        /*10bc*/ 	.word	0x00020530


	//   ....[233]....
        /*10c0*/ 	.word	0x00020590


	//   ....[234]....
        /*10c4*/ 	.word	0x00020940


	//   ....[235]....
        /*10c8*/ 	.word	0x00020950


	//   ....[236]....
        /*10cc*/ 	.word	0x00020960


	//   ....[237]....
        /*10d0*/ 	.word	0x00020970


	//   ....[238]....
        /*10d4*/ 	.word	0x000209c0


	//   ....[239]....
        /*10d8*/ 	.word	0x000209e0


	//   ....[240]....
        /*10dc*/ 	.word	0x00020a00


	//   ....[241]....
        /*10e0*/ 	.word	0x00020a10


	//   ....[242]....
        /*10e4*/ 	.word	0x00020a50


	//   ....[243]....
        /*10e8*/ 	.word	0x00020a60


	//   ....[244]....
        /*10ec*/ 	.word	0x00020aa0


	//   ....[245]....
        /*10f0*/ 	.word	0x00020ab0


	//   ....[246]....
        /*10f4*/ 	.word	0x00020af0


	//   ....[247]....
        /*10f8*/ 	.word	0x00020b00


	//   ....[248]....
        /*10fc*/ 	.word	0x00020b40


	//   ....[249]....
        /*1100*/ 	.word	0x00020b50


	//   ....[250]....
        /*1104*/ 	.word	0x00020b60


	//   ....[251]....
        /*1108*/ 	.word	0x00020ba0


	//   ....[252]....
        /*110c*/ 	.word	0x00020bc0


	//   ....[253]....
        /*1110*/ 	.word	0x00020c20


	//   ....[254]....
        /*1114*/ 	.word	0x000221e0


	//   ....[255]....
        /*1118*/ 	.word	0x00022210


	//   ....[0]....
        /*111c*/ 	.word	0x00022280


	//   ....[1]....
        /*1120*/ 	.word	0x000222b0


	//   ....[2]....
        /*1124*/ 	.word	0x000222e0


	//   ....[3]....
        /*1128*/ 	.word	0x00022310


	//   ....[4]....
        /*112c*/ 	.word	0x00022340


	//   ....[5]....
        /*1130*/ 	.word	0x00022370


	//   ....[6]....
        /*1134*/ 	.word	0x00022510


	//   ....[7]....
        /*1138*/ 	.word	0x00022540


	//   ....[8]....
        /*113c*/ 	.word	0x00022570


	//   ....[9]....
        /*1140*/ 	.word	0x000225a0


	//   ....[10]....
        /*1144*/ 	.word	0x000225d0


	//   ....[11]....
        /*1148*/ 	.word	0x00022600


	//   ....[12]....
        /*114c*/ 	.word	0x000226c0


	//   ....[13]....
        /*1150*/ 	.word	0x000226e0


	//   ....[14]....
        /*1154*/ 	.word	0x000226f0


	//   ....[15]....
        /*1158*/ 	.word	0x00022750


	//   ....[16]....
        /*115c*/ 	.word	0x00022d90


	//   ....[17]....
        /*1160*/ 	.word	0x00023150


	//   ....[18]....
        /*1164*/ 	.word	0x000231e0


	//   ....[19]....
        /*1168*/ 	.word	0x00023270


	//   ....[20]....
        /*116c*/ 	.word	0x00023300


	//   ....[21]....
        /*1170*/ 	.word	0x00023390


	//   ....[22]....
        /*1174*/ 	.word	0x00023420


	//   ....[23]....
        /*1178*/ 	.word	0x00023500


	//   ....[24]....
        /*117c*/ 	.word	0x00023590


	//   ....[25]....
        /*1180*/ 	.word	0x00023630


	//   ....[26]....
        /*1184*/ 	.word	0x000236c0


	//   ....[27]....
        /*1188*/ 	.word	0x00023750


	//   ....[28]....
        /*118c*/ 	.word	0x000237e0


	//   ....[29]....
        /*1190*/ 	.word	0x000238c0


	//   ....[30]....
        /*1194*/ 	.word	0x00023950


	//   ....[31]....
        /*1198*/ 	.word	0x000239e0


	//   ....[32]....
        /*119c*/ 	.word	0x00023a70


	//   ....[33]....
        /*11a0*/ 	.word	0x00023b00


	//   ....[34]....
        /*11a4*/ 	.word	0x00023b90


	//   ....[35]....
        /*11a8*/ 	.word	0x00023cc0


	//   ....[36]....
        /*11ac*/ 	.word	0x00023d70


	//   ....[37]....
        /*11b0*/ 	.word	0x00023e00


	//   ....[38]....
        /*11b4*/ 	.word	0x00023e50


	//   ....[39]....
        /*11b8*/ 	.word	0x00023ea0


	//   ....[40]....
        /*11bc*/ 	.word	0x00023f80


	//   ....[41]....
        /*11c0*/ 	.word	0x00024010


	//   ....[42]....
        /*11c4*/ 	.word	0x00024060


	//   ....[43]....
        /*11c8*/ 	.word	0x000240b0


	//   ....[44]....
        /*11cc*/ 	.word	0x000242f0


	//   ....[45]....
        /*11d0*/ 	.word	0x00024410


	//   ....[46]....
        /*11d4*/ 	.word	0x00024530


	//   ....[47]....
        /*11d8*/ 	.word	0x00024650


	//   ....[48]....
        /*11dc*/ 	.word	0x00024770


	//   ....[49]....
        /*11e0*/ 	.word	0x00024870


	//   ....[50]....
        /*11e4*/ 	.word	0x000248d0


	//   ....[51]....
        /*11e8*/ 	.word	0x00024920


	//   ....[52]....
        /*11ec*/ 	.word	0x000249a0


	//   ....[53]....
        /*11f0*/ 	.word	0x00024a10


	//   ....[54]....
        /*11f4*/ 	.word	0x00024a70


	//   ....[55]....
        /*11f8*/ 	.word	0x00024ac0


	//   ....[56]....
        /*11fc*/ 	.word	0x00024b40


	//   ....[57]....
        /*1200*/ 	.word	0x00024bb0


	//   ....[58]....
        /*1204*/ 	.word	0x00024c10


	//   ....[59]....
        /*1208*/ 	.word	0x00024c60


	//   ....[60]....
        /*120c*/ 	.word	0x00024ce0


	//   ....[61]....
        /*1210*/ 	.word	0x00024d30


	//   ....[62]....
        /*1214*/ 	.word	0x00024d90


	//   ....[63]....
        /*1218*/ 	.word	0x00024de0


	//   ....[64]....
        /*121c*/ 	.word	0x00024e40


	//   ....[65]....
        /*1220*/ 	.word	0x00024ea0


	//   ....[66]....
        /*1224*/ 	.word	0x00024f00


	//   ....[67]....
        /*1228*/ 	.word	0x00024f50


	//   ....[68]....
        /*122c*/ 	.word	0x00024fb0


	//   ....[69]....
        /*1230*/ 	.word	0x00025020


	//   ....[70]....
        /*1234*/ 	.word	0x00025080


	//   ....[71]....
        /*1238*/ 	.word	0x000250d0


	//   ....[72]....
        /*123c*/ 	.word	0x00025130


	//   ....[73]....
        /*1240*/ 	.word	0x000251a0


	//   ....[74]....
        /*1244*/ 	.word	0x00025200


	//   ....[75]....
        /*1248*/ 	.word	0x00025250


	//   ....[76]....
        /*124c*/ 	.word	0x000252d0


	//   ....[77]....
        /*1250*/ 	.word	0x00025340


	//   ....[78]....
        /*1254*/ 	.word	0x000253f0


	//   ....[79]....
        /*1258*/ 	.word	0x00025470


	//   ....[80]....
        /*125c*/ 	.word	0x00025500


	//   ....[81]....
        /*1260*/ 	.word	0x00025550


	//   ....[82]....
        /*1264*/ 	.word	0x000255c0


	//   ....[83]....
        /*1268*/ 	.word	0x00025630


	//   ....[84]....
        /*126c*/ 	.word	0x00025690


	//   ....[85]....
        /*1270*/ 	.word	0x000256e0


	//   ....[86]....
        /*1274*/ 	.word	0x00025740


	//   ....[87]....
        /*1278*/ 	.word	0x000257b0


	//   ....[88]....
        /*127c*/ 	.word	0x00025810


	//   ....[89]....
        /*1280*/ 	.word	0x00025860


	//   ....[90]....
        /*1284*/ 	.word	0x000258c0


	//   ....[91]....
        /*1288*/ 	.word	0x00025910


	//   ....[92]....
        /*128c*/ 	.word	0x00025970


	//   ....[93]....
        /*1290*/ 	.word	0x000259e0


	//   ....[94]....
        /*1294*/ 	.word	0x00025a40


	//   ....[95]....
        /*1298*/ 	.word	0x00025a90


	//   ....[96]....
        /*129c*/ 	.word	0x00025b10


	//   ....[97]....
        /*12a0*/ 	.word	0x00025ba0


	//   ....[98]....
        /*12a4*/ 	.word	0x00025c00


	//   ....[99]....
        /*12a8*/ 	.word	0x00025c50


	//   ....[100]....
        /*12ac*/ 	.word	0x00025cf0


	//   ....[101]....
        /*12b0*/ 	.word	0x00025d80


	//   ....[102]....
        /*12b4*/ 	.word	0x00025e00


	//   ....[103]....
        /*12b8*/ 	.word	0x00025e50


	//   ....[104]....
        /*12bc*/ 	.word	0x00025ed0


	//   ....[105]....
        /*12c0*/ 	.word	0x00025f40


	//   ....[106]....
        /*12c4*/ 	.word	0x00025fa0


	//   ....[107]....
        /*12c8*/ 	.word	0x00025ff0


	//   ....[108]....
        /*12cc*/ 	.word	0x00026070


	//   ....[109]....
        /*12d0*/ 	.word	0x000260c0


	//   ....[110]....
        /*12d4*/ 	.word	0x00026150


	//   ....[111]....
        /*12d8*/ 	.word	0x000261e0


	//   ....[112]....
        /*12dc*/ 	.word	0x00026270


	//   ....[113]....
        /*12e0*/ 	.word	0x00026300


	//   ....[114]....
        /*12e4*/ 	.word	0x00026390


	//   ....[115]....
        /*12e8*/ 	.word	0x00026420


	//   ....[116]....
        /*12ec*/ 	.word	0x000264a0


	//   ....[117]....
        /*12f0*/ 	.word	0x000264f0


	//   ....[118]....
        /*12f4*/ 	.word	0x00026580


	//   ....[119]....
        /*12f8*/ 	.word	0x00026610


	//   ....[120]....
        /*12fc*/ 	.word	0x00026690


	//   ....[121]....
        /*1300*/ 	.word	0x000266e0


	//   ....[122]....
        /*1304*/ 	.word	0x00026770


	//   ....[123]....
        /*1308*/ 	.word	0x00026800


	//   ....[124]....
        /*130c*/ 	.word	0x00026890


	//   ....[125]....
        /*1310*/ 	.word	0x00026920


	//   ....[126]....
        /*1314*/ 	.word	0x000269b0


	//   ....[127]....
        /*1318*/ 	.word	0x00026a40


	//   ....[128]....
        /*131c*/ 	.word	0x00026b00


	//   ....[129]....
        /*1320*/ 	.word	0x00026dd0


	//   ....[130]....
        /*1324*/ 	.word	0x00026ed0


	//   ....[131]....
        /*1328*/ 	.word	0x00026f90


	//   ....[132]....
        /*132c*/ 	.word	0x00027010


	//   ....[133]....
        /*1330*/ 	.word	0x000270e0


	//   ....[134]....
        /*1334*/ 	.word	0x00027170


	//   ....[135]....
        /*1338*/ 	.word	0x00027210


	//   ....[136]....
        /*133c*/ 	.word	0x000272a0


	//   ....[137]....
        /*1340*/ 	.word	0x00027340


	//   ....[138]....
        /*1344*/ 	.word	0x000273e0


	//   ....[139]....
        /*1348*/ 	.word	0x00027470


	//   ....[140]....
        /*134c*/ 	.word	0x00027500


	//   ....[141]....
        /*1350*/ 	.word	0x000275a0


	//   ....[142]....
        /*1354*/ 	.word	0x00027630


	//   ....[143]....
        /*1358*/ 	.word	0x000276d0


	//   ....[144]....
        /*135c*/ 	.word	0x00027760


	//   ....[145]....
        /*1360*/ 	.word	0x00027800


	//   ....[146]....
        /*1364*/ 	.word	0x00027860


	//   ....[147]....
        /*1368*/ 	.word	0x00027920


	//   ....[148]....
        /*136c*/ 	.word	0x00027980


	//   ....[149]....
        /*1370*/ 	.word	0x00027a50


	//   ....[150]....
        /*1374*/ 	.word	0x00027c20


	//   ....[151]....
        /*1378*/ 	.word	0x00027cb0


	//   ....[152]....
        /*137c*/ 	.word	0x00027d90


	//   ....[153]....
        /*1380*/ 	.word	0x00027de0


	//   ....[154]....
        /*1384*/ 	.word	0x00027ec0


	//   ....[155]....
        /*1388*/ 	.word	0x00027f10


	//   ....[156]....
        /*138c*/ 	.word	0x00027ff0


	//   ....[157]....
        /*1390*/ 	.word	0x00028040


	//   ....[158]....
        /*1394*/ 	.word	0x000280a0


	//   ....[159]....
        /*1398*/ 	.word	0x00028170


	//   ....[160]....
        /*139c*/ 	.word	0x00028250


	//   ....[161]....
        /*13a0*/ 	.word	0x000282a0


	//   ....[162]....
        /*13a4*/ 	.word	0x00028300


	//   ....[163]....
        /*13a8*/ 	.word	0x000283c0


	//   ....[164]....
        /*13ac*/ 	.word	0x00028420


	//   ....[165]....
        /*13b0*/ 	.word	0x000284e0


	//   ....[166]....
        /*13b4*/ 	.word	0x00028540


	//   ....[167]....
        /*13b8*/ 	.word	0x000285f0


	//   ....[168]....
        /*13bc*/ 	.word	0x00028650


	//   ....[169]....
        /*13c0*/ 	.word	0x00028720


	//   ....[170]....
        /*13c4*/ 	.word	0x000287d0


	//   ....[171]....
        /*13c8*/ 	.word	0x00028830


	//   ....[172]....
        /*13cc*/ 	.word	0x00028890


	//   ....[173]....
        /*13d0*/ 	.word	0x00028980


	//   ....[174]....
        /*13d4*/ 	.word	0x000289e0


	//   ....[175]....
        /*13d8*/ 	.word	0x00028ae0


	//   ....[176]....
        /*13dc*/ 	.word	0x00028b40


	//   ....[177]....
        /*13e0*/ 	.word	0x00028c40


	//   ....[178]....
        /*13e4*/ 	.word	0x00028ca0


	//   ....[179]....
        /*13e8*/ 	.word	0x00028da0


	//   ....[180]....
        /*13ec*/ 	.word	0x00028e00


	//   ....[181]....
        /*13f0*/ 	.word	0x00028f00


	//   ....[182]....
        /*13f4*/ 	.word	0x00028f60


	//   ....[183]....
        /*13f8*/ 	.word	0x00029050


	//   ....[184]....
        /*13fc*/ 	.word	0x000290b0


	//   ....[185]....
        /*1400*/ 	.word	0x00029190


	//   ....[186]....
        /*1404*/ 	.word	0x000292d0


	//   ....[187]....
        /*1408*/ 	.word	0x00029370


	//   ....[188]....
        /*140c*/ 	.word	0x000293d0


	//   ....[189]....
        /*1410*/ 	.word	0x00029480


	//   ....[190]....
        /*1414*/ 	.word	0x00029510


	//   ....[191]....
        /*1418*/ 	.word	0x000295a0


	//   ....[192]....
        /*141c*/ 	.word	0x00029600


	//   ....[193]....
        /*1420*/ 	.word	0x000296b0


	//   ....[194]....
        /*1424*/ 	.word	0x00029710


	//   ....[195]....
        /*1428*/ 	.word	0x000297c0


	//   ....[196]....
        /*142c*/ 	.word	0x00029820


	//   ....[197]....
        /*1430*/ 	.word	0x000298d0


	//   ....[198]....
        /*1434*/ 	.word	0x00029930


	//   ....[199]....
        /*1438*/ 	.word	0x000299e0


	//   ....[200]....
        /*143c*/ 	.word	0x00029a40


	//   ....[201]....
        /*1440*/ 	.word	0x00029af0


	//   ....[202]....
        /*1444*/ 	.word	0x00029b80


	//   ....[203]....
        /*1448*/ 	.word	0x00029c10


	//   ....[204]....
        /*144c*/ 	.word	0x00029c70


	//   ....[205]....
        /*1450*/ 	.word	0x00029d20


	//   ....[206]....
        /*1454*/ 	.word	0x00029e10


	//   ....[207]....
        /*1458*/ 	.word	0x00029ea0


	//   ....[208]....
        /*145c*/ 	.word	0x00029f00


	//   ....[209]....
        /*1460*/ 	.word	0x00029fb0


	//   ....[210]....
        /*1464*/ 	.word	0x0002a010


	//   ....[211]....
        /*1468*/ 	.word	0x0002a0c0


	//   ....[212]....
        /*146c*/ 	.word	0x0002a120


	//   ....[213]....
        /*1470*/ 	.word	0x0002a1d0


	//   ....[214]....
        /*1474*/ 	.word	0x0002a230


	//   ....[215]....
        /*1478*/ 	.word	0x0002a2e0


	//   ....[216]....
        /*147c*/ 	.word	0x0002a340


	//   ....[217]....
        /*1480*/ 	.word	0x0002a3f0


	//   ....[218]....
        /*1484*/ 	.word	0x0002a450


	//   ....[219]....
        /*1488*/ 	.word	0x0002a500


	//   ....[220]....
        /*148c*/ 	.word	0x0002a560


	//   ....[221]....
        /*1490*/ 	.word	0x0002a610


	//   ....[222]....
        /*1494*/ 	.word	0x0002a670


	//   ....[223]....
        /*1498*/ 	.word	0x0002a720


	//   ....[224]....
        /*149c*/ 	.word	0x0002a780


	//   ....[225]....
        /*14a0*/ 	.word	0x0002a830


	//   ....[226]....
        /*14a4*/ 	.word	0x0002aa10


	//   ....[227]....
        /*14a8*/ 	.word	0x0002aab0


	//   ....[228]....
        /*14ac*/ 	.word	0x0002ac40


	//   ....[229]....
        /*14b0*/ 	.word	0x0002acb0


	//   ....[230]....
        /*14b4*/ 	.word	0x0002ad20


	//   ....[231]....
        /*14b8*/ 	.word	0x0002ad90


	//   ....[232]....
        /*14bc*/ 	.word	0x0002ae00


	//   ....[233]....
        /*14c0*/ 	.word	0x0002ae80


	//   ....[234]....
        /*14c4*/ 	.word	0x0002af10


	//   ....[235]....
        /*14c8*/ 	.word	0x0002afb0


	//   ....[236]....
        /*14cc*/ 	.word	0x0002b020


	//   ....[237]....
        /*14d0*/ 	.word	0x0002b090


	//   ....[238]....
        /*14d4*/ 	.word	0x0002b100


	//   ....[239]....
        /*14d8*/ 	.word	0x0002b180


	//   ....[240]....
        /*14dc*/ 	.word	0x0002b1f0


	//   ....[241]....
        /*14e0*/ 	.word	0x0002b290


	//   ....[242]....
        /*14e4*/ 	.word	0x0002b2e0


	//   ....[243]....
        /*14e8*/ 	.word	0x0002b370


	//   ....[244]....
        /*14ec*/ 	.word	0x0002b4a0


	//----- nvinfo : EIATTR_REG_RECONFIG
	.align		4
.L_926:
        /*14f0*/ 	.byte	0x01, 0x54
	.zero		2


	//----- nvinfo : EIATTR_SYSCALL_OFFSETS
	.align		4
        /*14f4*/ 	.byte	0x04, 0x46
        /*14f6*/ 	.short	(.L_928 - .L_927)


	//   ....[0]....
.L_927:
        /*14f8*/ 	.word	0x00001d80


	//   ....[1]....
        /*14fc*/ 	.word	0x00001ed0


	//   ....[2]....
        /*1500*/ 	.word	0x0000a490


	//   ....[3]....
        /*1504*/ 	.word	0x0000a9d0


	//   ....[4]....
        /*1508*/ 	.word	0x0001d420


	//   ....[5]....
        /*150c*/ 	.word	0x0001d590


	//   ....[6]....
        /*1510*/ 	.word	0x0001d6e0


	//   ....[7]....
        /*1514*/ 	.word	0x0001d820


	//   ....[8]....
        /*1518*/ 	.word	0x0001f1c0


	//----- nvinfo : EIATTR_MBARRIER_INSTR_OFFSETS
	.align		4
.L_928:
        /*151c*/ 	.byte	0x04, 0x39
        /*151e*/ 	.short	(.L_930 - .L_929)


	//   ....[0]....
.L_929:
        /*1520*/ 	.word	0x00000250
        /*1524*/ 	.word	0x000000ff
        /*1528*/ 	.word	0x00022800
        /*152c*/ 	.short	0x0100
        /*152e*/ 	.byte	0x08
	.zero		1


	//   ....[1]....
        /*1530*/ 	.word	0x00000260
        /*1534*/ 	.word	0x000000ff
        /*1538*/ 	.word	0x00022820
        /*153c*/ 	.short	0x0100
        /*153e*/ 	.byte	0x08
	.zero		1


	//   ....[2]....
        /*1540*/ 	.word	0x00000350
        /*1544*/ 	.word	0x000000ff
        /*1548*/ 	.word	0x00022830
        /*154c*/ 	.short	0x0100
        /*154e*/ 	.byte	0x08
	.zero		1


	//   ....[3]....
        /*1550*/ 	.word	0x00000360
        /*1554*/ 	.word	0x000000ff
        /*1558*/ 	.word	0x00022840
        /*155c*/ 	.short	0x0100
        /*155e*/ 	.byte	0x08
	.zero		1


	//   ....[4]....
        /*1560*/ 	.word	0x00000370
        /*1564*/ 	.word	0x000000ff
        /*1568*/ 	.word	0x00022838
        /*156c*/ 	.short	0x0100
        /*156e*/ 	.byte	0x08
	.zero		1


	//   ....[5]....
        /*1570*/ 	.word	0x00000380
        /*1574*/ 	.word	0x000000ff
        /*1578*/ 	.word	0x00022848
        /*157c*/ 	.short	0x0100
        /*157e*/ 	.byte	0x08
	.zero		1


	//   ....[6]....
        /*1580*/ 	.word	0x000004b0
        /*1584*/ 	.word	0x000000ff
        /*1588*/ 	.word	0x00022850
        /*158c*/ 	.short	0x0100
        /*158e*/ 	.byte	0x08
	.zero		1


	//   ....[7]....
        /*1590*/ 	.word	0x000004c0
        /*1594*/ 	.word	0x000000ff
        /*1598*/ 	.word	0x00022860
        /*159c*/ 	.short	0x0100
        /*159e*/ 	.byte	0x08
	.zero		1


	//   ....[8]....
        /*15a0*/ 	.word	0x000004d0
        /*15a4*/ 	.word	0x000000ff
        /*15a8*/ 	.word	0x00022858
        /*15ac*/ 	.short	0x0100
        /*15ae*/ 	.byte	0x08
	.zero		1


	//   ....[9]....
        /*15b0*/ 	.word	0x000004e0
        /*15b4*/ 	.word	0x000000ff
        /*15b8*/ 	.word	0x00022868
        /*15bc*/ 	.short	0x0100
        /*15be*/ 	.byte	0x08
	.zero		1


	//   ....[10]....
        /*15c0*/ 	.word	0x000005d0
        /*15c4*/ 	.word	0x000000ff
        /*15c8*/ 	.word	0x00022870
        /*15cc*/ 	.short	0x0100
        /*15ce*/ 	.byte	0x06
	.zero		1


	//   ....[11]....
        /*15d0*/ 	.word	0x000005e0
        /*15d4*/ 	.word	0x000000ff
        /*15d8*/ 	.word	0x00022880
        /*15dc*/ 	.short	0x0100
        /*15de*/ 	.byte	0x06
	.zero		1


	//   ....[12]....
        /*15e0*/ 	.word	0x000005f0
        /*15e4*/ 	.word	0x000000ff
        /*15e8*/ 	.word	0x00022878
        /*15ec*/ 	.short	0x0100
        /*15ee*/ 	.byte	0x06
	.zero		1


	//   ....[13]....
        /*15f0*/ 	.word	0x00000600
        /*15f4*/ 	.word	0x000000ff
        /*15f8*/ 	.word	0x00022888
        /*15fc*/ 	.short	0x0100
        /*15fe*/ 	.byte	0x06
	.zero		1


	//   ....[14]....
        /*1600*/ 	.word	0x00000730
        /*1604*/ 	.word	0x000000ff
        /*1608*/ 	.word	0x00022890
        /*160c*/ 	.short	0x0100
        /*160e*/ 	.byte	0x08
	.zero		1


	//   ....[15]....
        /*1610*/ 	.word	0x00000740
        /*1614*/ 	.word	0x000000ff
        /*1618*/ 	.word	0x000228a0
        /*161c*/ 	.short	0x0100
        /*161e*/ 	.byte	0x08
	.zero		1


	//   ....[16]....
        /*1620*/ 	.word	0x00000750
        /*1624*/ 	.word	0x000000ff
        /*1628*/ 	.word	0x00022898
        /*162c*/ 	.short	0x0100
        /*162e*/ 	.byte	0x08
	.zero		1


	//   ....[17]....
        /*1630*/ 	.word	0x00000760
        /*1634*/ 	.word	0x000000ff
        /*1638*/ 	.word	0x000228a8
        /*163c*/ 	.short	0x0100
        /*163e*/ 	.byte	0x08
	.zero		1


	//   ....[18]....
        /*1640*/ 	.word	0x000008a0
        /*1644*/ 	.word	0x000000ff
        /*1648*/ 	.word	0x000228b0
        /*164c*/ 	.short	0x0100
        /*164e*/ 	.byte	0x08
	.zero		1


	//   ....[19]....
        /*1650*/ 	.word	0x000008b0
        /*1654*/ 	.word	0x000000ff
        /*1658*/ 	.word	0x000228c0
        /*165c*/ 	.short	0x0100
        /*165e*/ 	.byte	0x08
	.zero		1


	//   ....[20]....
        /*1660*/ 	.word	0x000008c0
        /*1664*/ 	.word	0x000000ff
        /*1668*/ 	.word	0x000228b8
        /*166c*/ 	.short	0x0100
        /*166e*/ 	.byte	0x08
	.zero		1


	//   ....[21]....
        /*1670*/ 	.word	0x000008d0
        /*1674*/ 	.word	0x000000ff
        /*1678*/ 	.word	0x000228c8
        /*167c*/ 	.short	0x0100
        /*167e*/ 	.byte	0x08
	.zero		1


	//   ....[22]....
        /*1680*/ 	.word	0x00002f70
        /*1684*/ 	.word	0x00000058
        /*1688*/ 	.word	0x00022890
        /*168c*/ 	.short	0x010a
        /*168e*/ 	.byte	0x3f
	.zero		1


	//   ....[23]....
        /*1690*/ 	.word	0x00006150
        /*1694*/ 	.word	0x00000058
        /*1698*/ 	.word	0x00022890
        /*169c*/ 	.short	0x010a
        /*169e*/ 	.byte	0x3f
	.zero		1


	//   ....[24]....
        /*16a0*/ 	.word	0x000090e0
        /*16a4*/ 	.word	0x00000058
        /*16a8*/ 	.word	0x00022890
        /*16ac*/ 	.short	0x010a
        /*16ae*/ 	.byte	0x3f
	.zero		1


	//   ....[25]....
        /*16b0*/ 	.word	0x000096a0
        /*16b4*/ 	.word	0x00000004
        /*16b8*/ 	.word	0x00000000
        /*16bc*/ 	.short	0x0101
        /*16be*/ 	.byte	0x3f
	.zero		1


	//   ....[26]....
        /*16c0*/ 	.word	0x000096e0
        /*16c4*/ 	.word	0x00000058
        /*16c8*/ 	.word	0x000228b0
        /*16cc*/ 	.short	0x010a
        /*16ce*/ 	.byte	0x3f
	.zero		1


	//   ....[27]....
        /*16d0*/ 	.word	0x00009bf0
        /*16d4*/ 	.word	0x00000058
        /*16d8*/ 	.word	0x00000000
        /*16dc*/ 	.short	0x0101
        /*16de*/ 	.byte	0x3f
	.zero		1


	//   ....[28]....
        /*16e0*/ 	.word	0x0000a730
        /*16e4*/ 	.word	0x00000012
        /*16e8*/ 	.word	0x00022800
        /*16ec*/ 	.short	0x010a
        /*16ee*/ 	.byte	0x3f
	.zero		1


	//   ....[29]....
        /*16f0*/ 	.word	0x0000a780
        /*16f4*/ 	.word	0x00000012
        /*16f8*/ 	.word	0x00022800
        /*16fc*/ 	.short	0x010a
        /*16fe*/ 	.byte	0x3f
	.zero		1


	//   ....[30]....
        /*1700*/ 	.word	0x0000ad60
        /*1704*/ 	.word	0x00000012
        /*1708*/ 	.word	0x00022800
        /*170c*/ 	.short	0x010a
        /*170e*/ 	.byte	0x3f
	.zero		1


	//   ....[31]....
        /*1710*/ 	.word	0x0000cb60
        /*1714*/ 	.word	0x00000012
        /*1718*/ 	.word	0x00022800
        /*171c*/ 	.short	0x010a
        /*171e*/ 	.byte	0x3f
	.zero		1


	//   ....[32]....
        /*1720*/ 	.word	0x0000e7c0
        /*1724*/ 	.word	0x00000003
        /*1728*/ 	.word	0x00022830
        /*172c*/ 	.short	0x010a
        /*172e*/ 	.byte	0x3f
	.zero		1


	//   ....[33]....
        /*1730*/ 	.word	0x0000e850
        /*1734*/ 	.word	0x00000003
        /*1738*/ 	.word	0x00022830
        /*173c*/ 	.short	0x010a
        /*173e*/ 	.byte	0x3f
	.zero		1


	//   ....[34]....
        /*1740*/ 	.word	0x000110f0
        /*1744*/ 	.word	0x00000031
        /*1748*/ 	.word	0x00000000
        /*174c*/ 	.short	0x0101
        /*174e*/ 	.byte	0x3f
	.zero		1


	//   ....[35]....
        /*1750*/ 	.word	0x000124b0
        /*1754*/ 	.word	0x0000000d
        /*1758*/ 	.word	0x00022830
        /*175c*/ 	.short	0x010a
        /*175e*/ 	.byte	0x3f
	.zero		1


	//   ....[36]....
        /*1760*/ 	.word	0x00012500
        /*1764*/ 	.word	0x0000000d
        /*1768*/ 	.word	0x00022830
        /*176c*/ 	.short	0x010a
        /*176e*/ 	.byte	0x3f
	.zero		1


	//   ....[37]....
        /*1770*/ 	.word	0x00013200
        /*1774*/ 	.word	0x0000000d
        /*1778*/ 	.word	0x00022850
        /*177c*/ 	.short	0x010a
        /*177e*/ 	.byte	0x3f
	.zero		1


	//   ....[38]....
        /*1780*/ 	.word	0x00013240
        /*1784*/ 	.word	0x0000000d
        /*1788*/ 	.word	0x00022850
        /*178c*/ 	.short	0x010a
        /*178e*/ 	.byte	0x3f
	.zero		1


	//   ....[39]....
        /*1790*/ 	.word	0x00013780
        /*1794*/ 	.word	0x000000a4
        /*1798*/ 	.word	0x00000000
        /*179c*/ 	.short	0x0101
        /*179e*/ 	.byte	0x3f
	.zero		1


	//   ....[40]....
        /*17a0*/ 	.word	0x000155b0
        /*17a4*/ 	.word	0x000000a9
        /*17a8*/ 	.word	0x00000000
        /*17ac*/ 	.short	0x0101
        /*17ae*/ 	.byte	0x3f
	.zero		1


	//   ....[41]....
        /*17b0*/ 	.word	0x00015c60
        /*17b4*/ 	.word	0x0000000d
        /*17b8*/ 	.word	0x00022850
        /*17bc*/ 	.short	0x010a
        /*17be*/ 	.byte	0x3f
	.zero		1


	//   ....[42]....
        /*17c0*/ 	.word	0x00015ce0
        /*17c4*/ 	.word	0x0000000d
        /*17c8*/ 	.word	0x00022850
        /*17cc*/ 	.short	0x010a
        /*17ce*/ 	.byte	0x3f
	.zero		1


	//   ....[43]....
        /*17d0*/ 	.word	0x00016470
        /*17d4*/ 	.word	0x00000000
        /*17d8*/ 	.word	0x00000000
        /*17dc*/ 	.short	0x0101
        /*17de*/ 	.byte	0x3f
	.zero		1


	//   ....[44]....
        /*17e0*/ 	.word	0x00018540
        /*17e4*/ 	.word	0x00000000
        /*17e8*/ 	.word	0x00000000
        /*17ec*/ 	.short	0x0101
        /*17ee*/ 	.byte	0x3f
	.zero		1


	//   ....[45]....
        /*17f0*/ 	.word	0x00018cd0
        /*17f4*/ 	.word	0x00000008
        /*17f8*/ 	.word	0x00000000
        /*17fc*/ 	.short	0x0101
        /*17fe*/ 	.byte	0x3f
	.zero		1


	//   ....[46]....
        /*1800*/ 	.word	0x0001c400
        /*1804*/ 	.word	0x00000016
        /*1808*/ 	.word	0x00022820
        /*180c*/ 	.short	0x010a
        /*180e*/ 	.byte	0x3f
	.zero		1


	//   ....[47]....
        /*1810*/ 	.word	0x0001c4c0
        /*1814*/ 	.word	0x00000006
        /*1818*/ 	.word	0x000228a0
        /*181c*/ 	.short	0x010a
        /*181e*/ 	.byte	0x3f
	.zero		1


	//   ....[48]....
        /*1820*/ 	.word	0x0001c6f0
        /*1824*/ 	.word	0x00000006
        /*1828*/ 	.word	0x000228c0
        /*182c*/ 	.short	0x010a
        /*182e*/ 	.byte	0x3f
	.zero		1


	//   ....[49]....
        /*1830*/ 	.word	0x0001ca70
        /*1834*/ 	.word	0x00000006
        /*1838*/ 	.word	0x000228a0
        /*183c*/ 	.short	0x010a
        /*183e*/ 	.byte	0x3f
	.zero		1


	//   ....[50]....
        /*1840*/ 	.word	0x0001cc90
        /*1844*/ 	.word	0x00000006
        /*1848*/ 	.word	0x000228c0
        /*184c*/ 	.short	0x010a
        /*184e*/ 	.byte	0x3f
	.zero		1


	//   ....[51]....
        /*1850*/ 	.word	0x0001dde0
        /*1854*/ 	.word	0x00000006
        /*1858*/ 	.word	0x00022880
        /*185c*/ 	.short	0x010a
        /*185e*/ 	.byte	0x3f
	.zero		1


	//   ....[52]....
        /*1860*/ 	.word	0x0001e680
        /*1864*/ 	.word	0x00000006
        /*1868*/ 	.word	0x00022870
        /*186c*/ 	.short	0x0107
        /*186e*/ 	.byte	0x3f
	.zero		1


	//   ....[53]....
        /*1870*/ 	.word	0x0001e740
        /*1874*/ 	.word	0x00000006
        /*1878*/ 	.word	0x00022870
        /*187c*/ 	.short	0x0101
        /*187e*/ 	.byte	0x3f
	.zero		1


	//   ....[54]....
        /*1880*/ 	.word	0x0001e790
        /*1884*/ 	.word	0x00000006
        /*1888*/ 	.word	0x00022840
        /*188c*/ 	.short	0x010a
        /*188e*/ 	.byte	0x3f
	.zero		1


	//   ....[55]....
        /*1890*/ 	.word	0x0001eee0
        /*1894*/ 	.word	0x00000006
        /*1898*/ 	.word	0x00022830
        /*189c*/ 	.short	0x0107
        /*189e*/ 	.byte	0x3f
	.zero		1


	//   ....[56]....
        /*18a0*/ 	.word	0x0001efd0
        /*18a4*/ 	.word	0x00000006
        /*18a8*/ 	.word	0x00022830
        /*18ac*/ 	.short	0x0101
        /*18ae*/ 	.byte	0x3f
	.zero		1


	//   ....[57]....
        /*18b0*/ 	.word	0x0001f9f0
        /*18b4*/ 	.word	0x00000016
        /*18b8*/ 	.word	0x00022800
        /*18bc*/ 	.short	0x0107
        /*18be*/ 	.byte	0x3f
	.zero		1


	//   ....[58]....
        /*18c0*/ 	.word	0x0001fae0
        /*18c4*/ 	.word	0x00000016
        /*18c8*/ 	.word	0x00022800
        /*18cc*/ 	.short	0x0101
        /*18ce*/ 	.byte	0x3f
	.zero		1


	//   ....[59]....
        /*18d0*/ 	.word	0x0001fb00
        /*18d4*/ 	.word	0x00000016
        /*18d8*/ 	.word	0x00022820
        /*18dc*/ 	.short	0x010a
        /*18de*/ 	.byte	0x3f
	.zero		1


	//   ....[60]....
        /*18e0*/ 	.word	0x00020030
        /*18e4*/ 	.word	0x00000000
        /*18e8*/ 	.word	0x00022880
        /*18ec*/ 	.short	0x010a
        /*18ee*/ 	.byte	0x3f
	.zero		1


	//   ....[61]....
        /*18f0*/ 	.word	0x00020610
        /*18f4*/ 	.word	0x00000000
        /*18f8*/ 	.word	0x00022870
        /*18fc*/ 	.short	0x0107
        /*18fe*/ 	.byte	0x3f
	.zero		1


	//   ....[62]....
        /*1900*/ 	.word	0x000206d0
        /*1904*/ 	.word	0x00000000
        /*1908*/ 	.word	0x00022870
        /*190c*/ 	.short	0x0101
        /*190e*/ 	.byte	0x3f
	.zero		1


	//   ....[63]....
        /*1910*/ 	.word	0x00020700
        /*1914*/ 	.word	0x00000000
        /*1918*/ 	.word	0x00022840
        /*191c*/ 	.short	0x010a
        /*191e*/ 	.byte	0x3f
	.zero		1


	//   ....[64]....
        /*1920*/ 	.word	0x00020ca0
        /*1924*/ 	.word	0x00000000
        /*1928*/ 	.word	0x00022830
        /*192c*/ 	.short	0x0107
        /*192e*/ 	.byte	0x3f
	.zero		1


	//   ....[65]....
        /*1930*/ 	.word	0x00020d70
        /*1934*/ 	.word	0x00000000
        /*1938*/ 	.word	0x00022830
        /*193c*/ 	.short	0x0101
        /*193e*/ 	.byte	0x3f
	.zero		1


	//   ....[66]....
        /*1940*/ 	.word	0x00020df0
        /*1944*/ 	.word	0x00000002
        /*1948*/ 	.word	0x00022870
        /*194c*/ 	.short	0x010a
        /*194e*/ 	.byte	0x3f
	.zero		1


	//   ....[67]....
        /*1950*/ 	.word	0x00020e80
        /*1954*/ 	.word	0x00000002
        /*1958*/ 	.word	0x00022860
        /*195c*/ 	.short	0x010a
        /*195e*/ 	.byte	0x3f
	.zero		1


	//   ....[68]....
        /*1960*/ 	.word	0x00021550
        /*1964*/ 	.word	0x00000002
        /*1968*/ 	.word	0x00022850
        /*196c*/ 	.short	0x0101
        /*196e*/ 	.byte	0x3f
	.zero		1


	//   ....[69]....
        /*1970*/ 	.word	0x000215e0
        /*1974*/ 	.word	0x00000002
        /*1978*/ 	.word	0x00000000
        /*197c*/ 	.short	0x0101
        /*197e*/ 	.byte	0x3f
	.zero		1


	//   ....[70]....
        /*1980*/ 	.word	0x000217b0
        /*1984*/ 	.word	0x00000000
        /*1988*/ 	.word	0x00022870
        /*198c*/ 	.short	0x010a
        /*198e*/ 	.byte	0x3f
	.zero		1


	//   ....[71]....
        /*1990*/ 	.word	0x00021840
        /*1994*/ 	.word	0x00000000
        /*1998*/ 	.word	0x00022860
        /*199c*/ 	.short	0x010a
        /*199e*/ 	.byte	0x3f
	.zero		1


	//   ....[72]....
        /*19a0*/ 	.word	0x00021f20
        /*19a4*/ 	.word	0x00000000
        /*19a8*/ 	.word	0x00022850
        /*19ac*/ 	.short	0x0101
        /*19ae*/ 	.byte	0x3f
	.zero		1


	//   ....[73]....
        /*19b0*/ 	.word	0x00021fd0
        /*19b4*/ 	.word	0x00000000
        /*19b8*/ 	.word	0x00000000
        /*19bc*/ 	.short	0x0101
        /*19be*/ 	.byte	0x3f
	.zero		1


	//   ....[74]....
        /*19c0*/ 	.word	0x00022d10
        /*19c4*/ 	.word	0x00000005
        /*19c8*/ 	.word	0x00022820
        /*19cc*/ 	.short	0x010a
        /*19ce*/ 	.byte	0x3f
	.zero		1


	//   ....[75]....
        /*19d0*/ 	.word	0x00022eb0
        /*19d4*/ 	.word	0x00000003
        /*19d8*/ 	.word	0x00022840
        /*19dc*/ 	.short	0x010a
        /*19de*/ 	.byte	0x3f
	.zero		1


	//   ....[76]....
        /*19e0*/ 	.word	0x00022f40
        /*19e4*/ 	.word	0x00000005
        /*19e8*/ 	.word	0x00022840
        /*19ec*/ 	.short	0x010a
        /*19ee*/ 	.byte	0x3f
	.zero		1


	//   ....[77]....
        /*19f0*/ 	.word	0x00022f80
        /*19f4*/ 	.word	0x00000003
        /*19f8*/ 	.word	0x00022860
        /*19fc*/ 	.short	0x010a
        /*19fe*/ 	.byte	0x3f
	.zero		1


	//   ....[78]....
        /*1a00*/ 	.word	0x00022fc0
        /*1a04*/ 	.word	0x00000005
        /*1a08*/ 	.word	0x00022860
        /*1a0c*/ 	.short	0x010a
        /*1a0e*/ 	.byte	0x3f
	.zero		1


	//   ....[79]....
        /*1a10*/ 	.word	0x00023000
        /*1a14*/ 	.word	0x00000003
        /*1a18*/ 	.word	0x00022880
        /*1a1c*/ 	.short	0x010a
        /*1a1e*/ 	.byte	0x3f
	.zero		1


	//   ....[80]....
        /*1a20*/ 	.word	0x00023040
        /*1a24*/ 	.word	0x00000005
        /*1a28*/ 	.word	0x00022880
        /*1a2c*/ 	.short	0x010a
        /*1a2e*/ 	.byte	0x3f
	.zero		1


	//   ....[81]....
        /*1a30*/ 	.word	0x000230a0
        /*1a34*/ 	.word	0x00000058
        /*1a38*/ 	.word	0x00022890
        /*1a3c*/ 	.short	0x010a
        /*1a3e*/ 	.byte	0x3f
	.zero		1


	//   ....[82]....
        /*1a40*/ 	.word	0x00023450
        /*1a44*/ 	.word	0x00000058
        /*1a48*/ 	.word	0x00022890
        /*1a4c*/ 	.short	0x010a
        /*1a4e*/ 	.byte	0x3f
	.zero		1


	//   ....[83]....
        /*1a50*/ 	.word	0x00023810
        /*1a54*/ 	.word	0x00000058
        /*1a58*/ 	.word	0x00022890
        /*1a5c*/ 	.short	0x010a
        /*1a5e*/ 	.byte	0x3f
	.zero		1


	//   ....[84]....
        /*1a60*/ 	.word	0x00023bc0
        /*1a64*/ 	.word	0x00000058
        /*1a68*/ 	.word	0x000228b0
        /*1a6c*/ 	.short	0x010a
        /*1a6e*/ 	.byte	0x3f
	.zero		1


	//   ....[85]....
        /*1a70*/ 	.word	0x00023ed0
        /*1a74*/ 	.word	0x00000012
        /*1a78*/ 	.word	0x00022800
        /*1a7c*/ 	.short	0x010a
        /*1a7e*/ 	.byte	0x3f
	.zero		1


	//   ....[86]....
        /*1a80*/ 	.word	0x000240e0
        /*1a84*/ 	.word	0x00000012
        /*1a88*/ 	.word	0x00022800
        /*1a8c*/ 	.short	0x010a
        /*1a8e*/ 	.byte	0x3f
	.zero		1


	//   ....[87]....
        /*1a90*/ 	.word	0x00024130
        /*1a94*/ 	.word	0x00000003
        /*1a98*/ 	.word	0x00022830
        /*1a9c*/ 	.short	0x010a
        /*1a9e*/ 	.byte	0x3f
	.zero		1


	//   ....[88]....
        /*1aa0*/ 	.word	0x00024180
        /*1aa4*/ 	.word	0x0000000d
        /*1aa8*/ 	.word	0x00022830
        /*1aac*/ 	.short	0x010a
        /*1aae*/ 	.byte	0x3f
	.zero		1


	//   ....[89]....
        /*1ab0*/ 	.word	0x000241d0
        /*1ab4*/ 	.word	0x0000000d
        /*1ab8*/ 	.word	0x00022850
        /*1abc*/ 	.short	0x010a
        /*1abe*/ 	.byte	0x3f
	.zero		1


	//   ....[90]....
        /*1ac0*/ 	.word	0x00024220
        /*1ac4*/ 	.word	0x0000000d
        /*1ac8*/ 	.word	0x00022850
        /*1acc*/ 	.short	0x010a
        /*1ace*/ 	.byte	0x3f
	.zero		1


	//   ....[91]....
        /*1ad0*/ 	.word	0x00026bc0
        /*1ad4*/ 	.word	0x00000016
        /*1ad8*/ 	.word	0x00022820
        /*1adc*/ 	.short	0x010a
        /*1ade*/ 	.byte	0x3f
	.zero		1


	//   ....[92]....
        /*1ae0*/ 	.word	0x00026c10
        /*1ae4*/ 	.word	0x00000006
        /*1ae8*/ 	.word	0x000228a0
        /*1aec*/ 	.short	0x010a
        /*1aee*/ 	.byte	0x3f
	.zero		1


	//   ....[93]....
        /*1af0*/ 	.word	0x00026c60
        /*1af4*/ 	.word	0x00000006
        /*1af8*/ 	.word	0x000228c0
        /*1afc*/ 	.short	0x010a
        /*1afe*/ 	.byte	0x3f
	.zero		1


	//   ....[94]....
        /*1b00*/ 	.word	0x00026cb0
        /*1b04*/ 	.word	0x00000006
        /*1b08*/ 	.word	0x000228a0
        /*1b0c*/ 	.short	0x010a
        /*1b0e*/ 	.byte	0x3f
	.zero		1


	//   ....[95]....
        /*1b10*/ 	.word	0x00026d00
        /*1b14*/ 	.word	0x00000006
        /*1b18*/ 	.word	0x000228c0
        /*1b1c*/ 	.short	0x010a
        /*1b1e*/ 	.byte	0x3f
	.zero		1


	//   ....[96]....
        /*1b20*/ 	.word	0x00026e20
        /*1b24*/ 	.word	0x00000006
        /*1b28*/ 	.word	0x00022880
        /*1b2c*/ 	.short	0x010a
        /*1b2e*/ 	.byte	0x3f
	.zero		1


	//   ....[97]....
        /*1b30*/ 	.word	0x00027b70
        /*1b34*/ 	.word	0x00000006
        /*1b38*/ 	.word	0x00022840
        /*1b3c*/ 	.short	0x010a
        /*1b3e*/ 	.byte	0x3f
	.zero		1


	//   ....[98]....
        /*1b40*/ 	.word	0x000291d0
        /*1b44*/ 	.word	0x00000016
        /*1b48*/ 	.word	0x00022820
        /*1b4c*/ 	.short	0x010a
        /*1b4e*/ 	.byte	0x3f
	.zero		1


	//   ....[99]....
        /*1b50*/ 	.word	0x00029220
        /*1b54*/ 	.word	0x00000000
        /*1b58*/ 	.word	0x00022880
        /*1b5c*/ 	.short	0x010a
        /*1b5e*/ 	.byte	0x3f
	.zero		1


	//   ....[100]....
        /*1b60*/ 	.word	0x00029d60
        /*1b64*/ 	.word	0x00000000
        /*1b68*/ 	.word	0x00022840
        /*1b6c*/ 	.short	0x010a
        /*1b6e*/ 	.byte	0x3f
	.zero		1


	//   ....[101]....
        /*1b70*/ 	.word	0x0002a870
        /*1b74*/ 	.word	0x00000002
        /*1b78*/ 	.word	0x00022870
        /*1b7c*/ 	.short	0x010a
        /*1b7e*/ 	.byte	0x3f
	.zero		1


	//   ....[102]....
        /*1b80*/ 	.word	0x0002a8c0
        /*1b84*/ 	.word	0x00000002
        /*1b88*/ 	.word	0x00022860
        /*1b8c*/ 	.short	0x010a
        /*1b8e*/ 	.byte	0x3f
	.zero		1


	//   ....[103]....
        /*1b90*/ 	.word	0x0002a910
        /*1b94*/ 	.word	0x00000000
        /*1b98*/ 	.word	0x00022870
        /*1b9c*/ 	.short	0x010a
        /*1b9e*/ 	.byte	0x3f
	.zero		1


	//   ....[104]....
        /*1ba0*/ 	.word	0x0002a960
        /*1ba4*/ 	.word	0x00000000
        /*1ba8*/ 	.word	0x00022860
        /*1bac*/ 	.short	0x010a
        /*1bae*/ 	.byte	0x3f
	.zero		1


	//   ....[105]....
        /*1bb0*/ 	.word	0x0002b3c0
        /*1bb4*/ 	.word	0x00000005
        /*1bb8*/ 	.word	0x00022820
        /*1bbc*/ 	.short	0x010a
        /*1bbe*/ 	.byte	0x3f
	.zero		1


	//   ....[106]....
        /*1bc0*/ 	.word	0x0002b560
        /*1bc4*/ 	.word	0x00000003
        /*1bc8*/ 	.word	0x00022840
        /*1bcc*/ 	.short	0x010a
        /*1bce*/ 	.byte	0x3f
	.zero		1


	//   ....[107]....
        /*1bd0*/ 	.word	0x0002b5b0
        /*1bd4*/ 	.word	0x00000005
        /*1bd8*/ 	.word	0x00022840
        /*1bdc*/ 	.short	0x010a
        /*1bde*/ 	.byte	0x3f
	.zero		1


	//   ....[108]....
        /*1be0*/ 	.word	0x0002b600
        /*1be4*/ 	.word	0x00000003
        /*1be8*/ 	.word	0x00022860
        /*1bec*/ 	.short	0x010a
        /*1bee*/ 	.byte	0x3f
	.zero		1


	//   ....[109]....
        /*1bf0*/ 	.word	0x0002b650
        /*1bf4*/ 	.word	0x00000005
        /*1bf8*/ 	.word	0x00022860
        /*1bfc*/ 	.short	0x010a
        /*1bfe*/ 	.byte	0x3f
	.zero		1


	//   ....[110]....
        /*1c00*/ 	.word	0x0002b6a0
        /*1c04*/ 	.word	0x00000003
        /*1c08*/ 	.word	0x00022880
        /*1c0c*/ 	.short	0x010a
        /*1c0e*/ 	.byte	0x3f
	.zero		1


	//----- nvinfo : EIATTR_NUM_MBARRIERS
	.align		4
.L_930:
        /*1c10*/ 	.byte	0x03, 0x38
        /*1c12*/ 	.short	0x0016


	//----- nvinfo : EIATTR_EXIT_INSTR_OFFSETS
	.align		4
        /*1c14*/ 	.byte	0x04, 0x1c
        /*1c16*/ 	.short	(.L_932 - .L_931)


	//   ....[0]....
.L_931:
        /*1c18*/ 	.word	0x00023090


	//----- nvinfo : EIATTR_MAX_THREADS
	.align		4
.L_932:
        /*1c1c*/ 	.byte	0x04, 0x05
        /*1c1e*/ 	.short	(.L_934 - .L_933)
.L_933:
        /*1c20*/ 	.word	0x00000180
        /*1c24*/ 	.word	0x00000001
        /*1c28*/ 	.word	0x00000001


	//----- nvinfo : EIATTR_CRS_STACK_SIZE
	.align		4
.L_934:
        /*1c2c*/ 	.byte	0x04, 0x1e
        /*1c2e*/ 	.short	(.L_936 - .L_935)
.L_935:
        /*1c30*/ 	.word	0x00000000


	//----- nvinfo : EIATTR_CBANK_PARAM_SIZE
	.align		4
.L_936:
        /*1c34*/ 	.byte	0x03, 0x19
        /*1c36*/ 	.short	0x0af0


	//----- nvinfo : EIATTR_PARAM_CBANK
	.align		4
        /*1c38*/ 	.byte	0x04, 0x0a
        /*1c3a*/ 	.short	(.L_938 - .L_937)
	.align		4
.L_937:
        /*1c3c*/ 	.word	index@(.nv.constant0._ZN7cutlass13device_kernelIN5flash11enable_sm90INS1_16FlashAttnFwdSm90INS1_25CollectiveMainloopFwdSm90ILi2EN4cute5tupleIJNS5_1CILi1EEES8_S8_EEENS6_IJNS7_ILi128EEENS7_ILi160EEESA_EEELi128ENS_12float_e4m3_tEfNS_4arch4Sm90ELb0ELb0ELb1ELb1ELb1ELb1ELb0ELb1ELb1ELb1ELb1ELb0EEENS1_21CollectiveEpilogueFwdINS6_IJSA_SA_SB_EEES9_NS_10bfloat16_tESF_Li256ELb1ELb1ELb1ELb1EEENS1_36VarlenDynamicPersistentTileSchedulerILi128ELi160ELi256ELi128ELb1ELb1ELb1ELb0ELb1ELb1EEEEEEEEEvNT_6ParamsE)
        /*1c40*/ 	.short	0x0210
        /*1c42*/ 	.short	0x0af0


	//----- nvinfo : EIATTR_SW_WAR
	.align		4
.L_938:
        /*1c44*/ 	.byte	0x04, 0x36
        /*1c46*/ 	.short	(.L_940 - .L_939)
.L_939:
        /*1c48*/ 	.word	0x00000008
.L_940:


//--------------------- .nv.info._ZN7cutlass13device_kernelIN5flash11enable_sm90INS1_16FlashAttnFwdSm90INS1_25CollectiveMainloopFwdSm90ILi2EN4cute5tupleIJNS5_1CILi1EEES8_S8_EEENS6_IJNS7_ILi128EEENS7_ILi160EEESA_EEELi128ENS_12float_e4m3_tEfNS_4arch4Sm90ELb0ELb1ELb1ELb0ELb1ELb0ELb0ELb1ELb1ELb1ELb1ELb0EEENS1_21CollectiveEpilogueFwdINS6_IJSA_SA_SB_EEES9_NS_10bfloat16_tESF_Li256ELb0ELb1ELb1ELb1EEENS1_19SingleTileSchedulerILb0ELb1ELb1ELi128EEEEEEEEEvNT_6ParamsE --------------------------
	.section	.nv.info._ZN7cutlass13device_kernelIN5flash11enable_sm90INS1_16FlashAttnFwdSm90INS1_25CollectiveMainloopFwdSm90ILi2EN4cute5tupleIJNS5_1CILi1EEES8_S8_EEENS6_IJNS7_ILi128EEENS7_ILi160EEESA_EEELi128ENS_12float_e4m3_tEfNS_4arch4Sm90ELb0ELb1ELb1ELb0ELb1ELb0ELb0ELb1ELb1ELb1ELb1ELb0EEENS1_21CollectiveEpilogueFwdINS6_IJSA_SA_SB_EEES9_NS_10bfloat16_tESF_Li256ELb0ELb1ELb1ELb1EEENS1_19SingleTileSchedulerILb0ELb1ELb1ELi128EEEEEEEEEvNT_6ParamsE,"",@"SHT_CUDA_INFO"
	.sectionflags	@""
	.align	4


	//----- nvinfo : EIATTR_CUDA_API_VERSION
	.align		4
        /*0000*/ 	.byte	0x04, 0x37
        /*0002*/ 	.short	(.L_942 - .L_941)
.L_941:
        /*0004*/ 	.word	0x00000082


	//----- nvinfo : EIATTR_KPARAM_INFO
	.align		4
.L_942:
        /*0008*/ 	.byte	0x04, 0x17
        /*000a*/ 	.short	(.L_944 - .L_943)
.L_943:
        /*000c*/ 	.word	0x00000000
        /*0010*/ 	.short	0x0000
        /*0012*/ 	.short	0x0070
        /*0014*/ 	.byte	0x00, 0xf0, 0x01, 0x28


	//----- nvinfo : EIATTR_SPARSE_MMA_MASK
	.align		4
.L_944:
        /*0018*/ 	.byte	0x03, 0x50
        /*001a*/ 	.short	0x0000


	//----- nvinfo : EIATTR_MAXREG_COUNT
	.align		4
        /*001c*/ 	.byte	0x03, 0x1b
        /*001e*/ 	.short	0x00a8


	//----- nvinfo : EIATTR_NUM_BARRIERS
	.align		4
        /*0020*/ 	.byte	0x02, 0x4c
        /*0022*/ 	.byte	0x10
	.zero		1


	//----- nvinfo : EIATTR_EXTERNS
	.align		4
        /*0024*/ 	.byte	0x04, 0x0f
        /*0026*/ 	.short	(.L_946 - .L_945)


	//   ....[0]....
	.align		4
.L_945:
        /*0028*/ 	.word	index@(__assertfail)


	//----- nvinfo : EIATTR_ANNOTATIONS
	.align		4
.L_946:
        /*002c*/ 	.byte	0x04, 0x55
        /*002e*/ 	.short	(.L_948 - .L_947)


	//   ....[0]....
.L_947:
        /*0030*/ 	.word	0x00000001
        /*0034*/ 	.byte	0xc0, 0x83, 0x01, 0x00, 0x01, 0x00, 0x00, 0x00, 0xe0, 0x83, 0x01, 0x00, 0x01, 0x00, 0x00, 0x00
        /*0044*/ 	.byte	0x80, 0x9f, 0x01, 0x00, 0x01, 0x00, 0x00, 0x00, 0x60, 0xa0, 0x01, 0x00, 0x01, 0x00, 0x00, 0x00
        /*0054*/ 	.byte	0x60, 0xb2, 0x01, 0x00, 0x01, 0x00, 0x00, 0x00, 0x70, 0xb2, 0x01, 0x00, 0x01, 0x00, 0x00, 0x00
        /*0064*/ 	.byte	0xa0, 0xb9, 0x01, 0x00, 0x01, 0x00, 0x00, 0x00, 0x10, 0xba, 0x01, 0x00


	//----- nvinfo : EIATTR_MERCURY_ISA_VERSION
	.align		4
.L_948:
        /*0070*/ 	.byte	0x03, 0x5f
        /*0072*/ 	.short	0x0101


	//----- nvinfo : EIATTR_INT_WARP_WIDE_INSTR_OFFSETS
	.align		4
        /*0074*/ 	.byte	0x04, 0x31
        /*0076*/ 	.short	(.L_950 - .L_949)


	//   ....[0]....
.L_949:
        /*0078*/ 	.word	0x000000c0


	//   ....[1]....
        /*007c*/ 	.word	0x000000d0


	//   ....[2]....
        /*0080*/ 	.word	0x00000170


	//----- nvinfo : EIATTR_COOP_GROUP_MASK_REGIDS
	.align		4
.L_950:
        /*0084*/ 	.byte	0x04, 0x29
        /*0086*/ 	.short	(.L_952 - .L_951)


	//   ....[0]....
.L_951:
        /*0088*/ 	.word	0xffffffff


	//   ....[1]....
        /*008c*/ 	.word	0xffffffff


	//   ....[2]....
        /*0090*/ 	.word	0xffffffff


	//   ....[3]....
        /*0094*/ 	.word	0xffffffff


	//   ....[4]....
        /*0098*/ 	.word	0xffffffff


	//   ....[5]....
        /*009c*/ 	.word	0xffffffff


	//   ....[6]....
        /*00a0*/ 	.word	0xffffffff


	//   ....[7]....
        /*00a4*/ 	.word	0xffffffff


	//   ....[8]....
        /*00a8*/ 	.word	0xffffffff


	//   ....[9]....
        /*00ac*/ 	.word	0xffffffff


	//   ....[10]....
        /*00b0*/ 	.word	0xffffffff


	//   ....[11]....
        /*00b4*/ 	.word	0xffffffff


	//   ....[12]....
        /*00b8*/ 	.word	0xffffffff


	//   ....[13]....
        /*00bc*/ 	.word	0xffffffff


	//   ....[14]....
        /*00c0*/ 	.word	0xffffffff


	//   ....[15]....
        /*00c4*/ 	.word	0xffffffff


	//   ....[16]....
        /*00c8*/ 	.word	0xffffffff


	//   ....[17]....
        /*00cc*/ 	.word	0xffffffff


	//   ....[18]....
        /*00d0*/ 	.word	0xffffffff


	//   ....[19]....
        /*00d4*/ 	.word	0xffffffff


	//   ....[20]....
        /*00d8*/ 	.word	0xffffffff


	//   ....[21]....
        /*00dc*/ 	.word	0xffffffff


	//   ....[22]....
        /*00e0*/ 	.word	0xffffffff


	//   ....[23]....
        /*00e4*/ 	.word	0xffffffff


	//   ....[24]....
        /*00e8*/ 	.word	0xffffffff


	//   ....[25]....
        /*00ec*/ 	.word	0xffffffff


	//   ....[26]....
        /*00f0*/ 	.word	0xffffffff


	//   ....[27]....
        /*00f4*/ 	.word	0xffffffff


	//   ....[28]....
        /*00f8*/ 	.word	0xffffffff


	//   ....[29]....
        /*00fc*/ 	.word	0xffffffff


	//   ....[30]....
        /*0100*/ 	.word	0xffffffff


	//   ....[31]....
        /*0104*/ 	.word	0xffffffff


	//   ....[32]....
        /*0108*/ 	.word	0xffffffff


	//   ....[33]....
        /*010c*/ 	.word	0xffffffff


	//   ....[34]....
        /*0110*/ 	.word	0xffffffff


	//   ....[35]....
        /*0114*/ 	.word	0xffffffff


	//   ....[36]....
        /*0118*/ 	.word	0xffffffff


	//   ....[37]....
        /*011c*/ 	.word	0xffffffff


	//   ....[38]....
        /*0120*/ 	.word	0xffffffff


	//   ....[39]....
        /*0124*/ 	.word	0xffffffff


	//   ....[40]....
        /*0128*/ 	.word	0xffffffff


	//   ....[41]....
        /*012c*/ 	.word	0xffffffff


	//   ....[42]....
        /*0130*/ 	.word	0xffffffff


	//   ....[43]....
        /*0134*/ 	.word	0xffffffff


	//   ....[44]....
        /*0138*/ 	.word	0xffffffff


	//   ....[45]....
        /*013c*/ 	.word	0xffffffff


	//   ....[46]....
        /*0140*/ 	.word	0xffffffff


	//   ....[47]....
        /*0144*/ 	.word	0xffffffff


	//   ....[48]....
        /*0148*/ 	.word	0xffffffff


	//   ....[49]....
        /*014c*/ 	.word	0xffffffff


	//   ....[50]....
        /*0150*/ 	.word	0xffffffff


	//   ....[51]....
        /*0154*/ 	.word	0xffffffff


	//   ....[52]....
        /*0158*/ 	.word	0xffffffff


	//   ....[53]....
        /*015c*/ 	.word	0xffffffff


	//   ....[54]....
        /*0160*/ 	.word	0xffffffff


	//   ....[55]....
        /*0164*/ 	.word	0xffffffff


	//   ....[56]....
        /*0168*/ 	.word	0xffffffff


	//   ....[57]....
        /*016c*/ 	.word	0xffffffff


	//   ....[58]....
        /*0170*/ 	.word	0xffffffff


	//   ....[59]....
        /*0174*/ 	.word	0xffffffff


	//   ....[60]....
        /*0178*/ 	.word	0xffffffff


	//   ....[61]....
        /*017c*/ 	.word	0xffffffff


	//   ....[62]....
        /*0180*/ 	.word	0xffffffff


	//   ....[63]....
        /*0184*/ 	.word	0xffffffff


	//   ....[64]....
        /*0188*/ 	.word	0xffffffff


	//   ....[65]....
        /*018c*/ 	.word	0xffffffff


	//   ....[66]....
        /*0190*/ 	.word	0xffffffff


	//   ....[67]....
        /*0194*/ 	.word	0xffffffff


	//   ....[68]....
        /*0198*/ 	.word	0xffffffff


	//   ....[69]....
        /*019c*/ 	.word	0xffffffff


	//   ....[70]....
        /*01a0*/ 	.word	0xffffffff


	//   ....[71]....
        /*01a4*/ 	.word	0xffffffff


	//   ....[72]....
        /*01a8*/ 	.word	0xffffffff


	//   ....[73]....
        /*01ac*/ 	.word	0xffffffff


	//   ....[74]....
        /*01b0*/ 	.word	0xffffffff


	//   ....[75]....
        /*01b4*/ 	.word	0xffffffff


	//   ....[76]....
        /*01b8*/ 	.word	0xffffffff


	//   ....[77]....
        /*01bc*/ 	.word	0xffffffff


	//   ....[78]....
        /*01c0*/ 	.word	0xffffffff


	//   ....[79]....
        /*01c4*/ 	.word	0xffffffff


	//   ....[80]....
        /*01c8*/ 	.word	0xffffffff


	//   ....[81]....
        /*01cc*/ 	.word	0xffffffff


	//   ....[82]....
        /*01d0*/ 	.word	0xffffffff


	//   ....[83]....
        /*01d4*/ 	.word	0xffffffff


	//   ....[84]....
        /*01d8*/ 	.word	0xffffffff


	//   ....[85]....
        /*01dc*/ 	.word	0xffffffff


	//   ....[86]....
        /*01e0*/ 	.word	0xffffffff


	//   ....[87]....
        /*01e4*/ 	.word	0xffffffff


	//   ....[88]....
        /*01e8*/ 	.word	0xffffffff


	//   ....[89]....
        /*01ec*/ 	.word	0xffffffff


	//   ....[90]....
        /*01f0*/ 	.word	0xffffffff


	//   ....[91]....
        /*01f4*/ 	.word	0xffffffff


	//   ....[92]....
        /*01f8*/ 	.word	0xffffffff


	//   ....[93]....
        /*01fc*/ 	.word	0xffffffff


	//   ....[94]....
        /*0200*/ 	.word	0xffffffff


	//   ....[95]....
        /*0204*/ 	.word	0xffffffff


	//   ....[96]....
        /*0208*/ 	.word	0xffffffff


	//   ....[97]....
        /*020c*/ 	.word	0xffffffff


	//   ....[98]....
        /*0210*/ 	.word	0xffffffff


	//   ....[99]....
        /*0214*/ 	.word	0xffffffff


	//   ....[100]....
        /*0218*/ 	.word	0xffffffff


	//   ....[101]....
        /*021c*/ 	.word	0xffffffff


	//   ....[102]....
        /*0220*/ 	.word	0xffffffff


	//   ....[103]....
        /*0224*/ 	.word	0xffffffff


	//   ....[104]....
        /*0228*/ 	.word	0xffffffff


	//   ....[105]....
        /*022c*/ 	.word	0xffffffff


	//   ....[106]....
        /*0230*/ 	.word	0xffffffff


	//   ....[107]....
        /*0234*/ 	.word	0xffffffff


	//   ....[108]....
        /*0238*/ 	.word	0xffffffff


	//   ....[109]....
        /*023c*/ 	.word	0xffffffff


	//   ....[110]....
        /*0240*/ 	.word	0xffffffff


	//   ....[111]....
        /*0244*/ 	.word	0xffffffff


	//   ....[112]....
        /*0248*/ 	.word	0xffffffff


	//   ....[113]....
        /*024c*/ 	.word	0xffffffff


	//   ....[114]....
        /*0250*/ 	.word	0xffffffff


	//   ....[115]....
        /*0254*/ 	.word	0xffffffff


	//   ....[116]....
        /*0258*/ 	.word	0xffffffff


	//   ....[117]....
        /*025c*/ 	.word	0xffffffff


	//   ....[118]....
        /*0260*/ 	.word	0xffffffff


	//   ....[119]....
        /*0264*/ 	.word	0xffffffff


	//   ....[120]....
        /*0268*/ 	.word	0xffffffff


	//   ....[121]....
        /*026c*/ 	.word	0xffffffff


	//   ....[122]....
        /*0270*/ 	.word	0xffffffff


	//   ....[123]....
        /*0274*/ 	.word	0xffffffff


	//   ....[124]....
        /*0278*/ 	.word	0xffffffff


	//   ....[125]....
        /*027c*/ 	.word	0xffffffff


	//   ....[126]....
        /*0280*/ 	.word	0xffffffff


	//   ....[127]....
        /*0284*/ 	.word	0xffffffff


	//   ....[128]....
        /*0288*/ 	.word	0xffffffff


	//   ....[129]....
        /*028c*/ 	.word	0xffffffff


	//   ....[130]....
        /*0290*/ 	.word	0xffffffff


	//   ....[131]....
        /*0294*/ 	.word	0xffffffff


	//   ....[132]....
        /*0298*/ 	.word	0xffffffff


	//   ....[133]....
        /*029c*/ 	.word	0xffffffff


	//   ....[134]....
        /*02a0*/ 	.word	0xffffffff


	//   ....[135]....
        /*02a4*/ 	.word	0xffffffff


	//   ....[136]....
        /*02a8*/ 	.word	0xffffffff


	//   ....[137]....
        /*02ac*/ 	.word	0xffffffff


	//   ....[138]....
        /*02b0*/ 	.word	0xffffffff


	//   ....[139]....
        /*02b4*/ 	.word	0xffffffff


	//   ....[140]....
        /*02b8*/ 	.word	0xffffffff


	//   ....[141]....
        /*02bc*/ 	.word	0xffffffff


	//   ....[142]....
        /*02c0*/ 	.word	0xffffffff


	//   ....[143]....
        /*02c4*/ 	.word	0xffffffff


	//   ....[144]....
        /*02c8*/ 	.word	0xffffffff


	//   ....[145]....
        /*02cc*/ 	.word	0xffffffff


	//   ....[146]....
        /*02d0*/ 	.word	0xffffffff


	//   ....[147]....
        /*02d4*/ 	.word	0xffffffff


	//   ....[148]....
        /*02d8*/ 	.word	0xffffffff


	//   ....[149]....
        /*02dc*/ 	.word	0xffffffff


	//   ....[150]....
        /*02e0*/ 	.word	0xffffffff


	//   ....[151]....
        /*02e4*/ 	.word	0xffffffff


	//   ....[152]....
        /*02e8*/ 	.word	0xffffffff


	//   ....[153]....
        /*02ec*/ 	.word	0xffffffff


	//   ....[154]....
        /*02f0*/ 	.word	0xffffffff


	//   ....[155]....
        /*02f4*/ 	.word	0xffffffff


	//   ....[156]....
        /*02f8*/ 	.word	0xffffffff


	//   ....[157]....
        /*02fc*/ 	.word	0xffffffff


	//   ....[158]....
        /*0300*/ 	.word	0xffffffff


	//   ....[159]....
        /*0304*/ 	.word	0xffffffff


	//   ....[160]....
        /*0308*/ 	.word	0xffffffff


	//   ....[161]....
        /*030c*/ 	.word	0xffffffff


	//   ....[162]....
        /*0310*/ 	.word	0xffffffff


	//   ....[163]....
        /*0314*/ 	.word	0xffffffff


	//   ....[164]....
        /*0318*/ 	.word	0xffffffff


	//   ....[165]....
        /*031c*/ 	.word	0xffffffff


	//   ....[166]....
        /*0320*/ 	.word	0xffffffff


	//   ....[167]....
        /*0324*/ 	.word	0xffffffff


	//   ....[168]....
        /*0328*/ 	.word	0xffffffff


	//   ....[169]....
        /*032c*/ 	.word	0xffffffff


	//   ....[170]....
        /*0330*/ 	.word	0xffffffff


	//   ....[171]....
        /*0334*/ 	.word	0xffffffff


	//   ....[172]....
        /*0338*/ 	.word	0xffffffff


	//   ....[173]....
        /*033c*/ 	.word	0xffffffff


	//   ....[174]....
        /*0340*/ 	.word	0xffffffff


	//   ....[175]....
        /*0344*/ 	.word	0xffffffff


	//   ....[176]....
        /*0348*/ 	.word	0xffffffff


	//   ....[177]....
        /*034c*/ 	.word	0xffffffff


	//   ....[178]....
        /*0350*/ 	.word	0xffffffff


	//   ....[179]....
        /*0354*/ 	.word	0xffffffff


	//   ....[180]....
        /*0358*/ 	.word	0xffffffff


	//   ....[181]....
        /*035c*/ 	.word	0xffffffff


	//   ....[182]....
        /*0360*/ 	.word	0xffffffff


	//   ....[183]....
        /*0364*/ 	.word	0xffffffff


	//   ....[184]....
        /*0368*/ 	.word	0xffffffff


	//   ....[185]....
        /*036c*/ 	.word	0xffffffff


	//   ....[186]....
        /*0370*/ 	.word	0xffffffff


	//   ....[187]....
        /*0374*/ 	.word	0xffffffff


	//   ....[188]....
        /*0378*/ 	.word	0xffffffff


	//   ....[189]....
        /*037c*/ 	.word	0xffffffff


	//   ....[190]....
        /*0380*/ 	.word	0xffffffff


	//   ....[191]....
        /*0384*/ 	.word	0xffffffff


	//   ....[192]....
        /*0388*/ 	.word	0xffffffff


	//   ....[193]....
        /*038c*/ 	.word	0xffffffff


	//   ....[194]....
        /*0390*/ 	.word	0xffffffff


	//   ....[195]....
        /*0394*/ 	.word	0xffffffff


	//   ....[196]....
        /*0398*/ 	.word	0xffffffff


	//   ....[197]....
        /*039c*/ 	.word	0xffffffff


	//   ....[198]....
        /*03a0*/ 	.word	0xffffffff


	//   ....[199]....
        /*03a4*/ 	.word	0xffffffff


	//   ....[200]....
        /*03a8*/ 	.word	0xffffffff


	//   ....[201]....
        /*03ac*/ 	.word	0xffffffff


	//   ....[202]....
        /*03b0*/ 	.word	0xffffffff


	//   ....[203]....
        /*03b4*/ 	.word	0x0500000f


	//   ....[204]....
        /*03b8*/ 	.word	0x0500000f


	//   ....[205]....
        /*03bc*/ 	.word	0x0500000f


	//   ....[206]....
        /*03c0*/ 	.word	0x0500000f


	//   ....[207]....
        /*03c4*/ 	.word	0x0500000f


	//   ....[208]....
        /*03c8*/ 	.word	0x0500000f


	//   ....[209]....
        /*03cc*/ 	.word	0x0500000f


	//   ....[210]....
        /*03d0*/ 	.word	0x0500000f


	//   ....[211]....
        /*03d4*/ 	.word	0x0500000f


	//   ....[212]....
        /*03d8*/ 	.word	0x0500000f


	//   ....[213]....
        /*03dc*/ 	.word	0x0500000f


	//   ....[214]....
        /*03e0*/ 	.word	0x0500000f


	//   ....[215]....
        /*03e4*/ 	.word	0x0500000f


	//   ....[216]....
        /*03e8*/ 	.word	0x0500000f


	//   ....[217]....
        /*03ec*/ 	.word	0x0500000f


	//   ....[218]....
        /*03f0*/ 	.word	0x0500000f


	//   ....[219]....
        /*03f4*/ 	.word	0x0500000f


	//   ....[220]....
        /*03f8*/ 	.word	0x0500000f


	//   ....[221]....
        /*03fc*/ 	.word	0x0500000f


	//   ....[222]....
        /*0400*/ 	.word	0x0500000f


	//   ....[223]....
        /*0404*/ 	.word	0x0500000f


	//   ....[224]....
        /*0408*/ 	.word	0x0500000f


	//   ....[225]....
        /*040c*/ 	.word	0x0500000f


	//   ....[226]....
        /*0410*/ 	.word	0x0500000f


	//   ....[227]....
        /*0414*/ 	.word	0x0500000f


	//   ....[228]....
        /*0418*/ 	.word	0x0500000f


	//   ....[229]....
        /*041c*/ 	.word	0x0500000f


	//   ....[230]....
        /*0420*/ 	.word	0x0500000f


	//   ....[231]....
        /*0424*/ 	.word	0x0500000f


	//   ....[232]....
        /*0428*/ 	.word	0x0500000f


	//   ....[233]....
        /*042c*/ 	.word	0x0500000f


	//   ....[234]....
        /*0430*/ 	.word	0x0500000f


	//   ....[235]....
        /*0434*/ 	.word	0x0500000f


	//   ....[236]....
        /*0438*/ 	.word	0x0500000f


	//   ....[237]....
        /*043c*/ 	.word	0x0500000f


	//   ....[238]....
        /*0440*/ 	.word	0x0500000f


	//   ....[239]....
        /*0444*/ 	.word	0x0500000f


	//   ....[240]....
        /*0448*/ 	.word	0x0500000f


	//   ....[241]....
        /*044c*/ 	.word	0x0500000f


	//   ....[242]....
        /*0450*/ 	.word	0x0500000f


	//   ....[243]....
        /*0454*/ 	.word	0x0500000f


	//   ....[244]....
        /*0458*/ 	.word	0x0500000f


	//   ....[245]....
        /*045c*/ 	.word	0x0500000f


	//   ....[246]....
        /*0460*/ 	.word	0x0500000f


	//   ....[247]....
        /*0464*/ 	.word	0x0500000f


	//   ....[248]....
        /*0468*/ 	.word	0x0500000f


	//   ....[249]....
        /*046c*/ 	.word	0x0500000f


	//   ....[250]....
        /*0470*/ 	.word	0x0500000f


	//   ....[251]....
        /*0474*/ 	.word	0x0500000f


	//   ....[252]....
        /*0478*/ 	.word	0x0500000f


	//   ....[253]....
        /*047c*/ 	.word	0x0500000f


	//   ....[254]....
        /*0480*/ 	.word	0x0500000f


	//   ....[255]....
        /*0484*/ 	.word	0x0500000f


	//   ....[0]....
        /*0488*/ 	.word	0x0500000f


	//   ....[1]....
        /*048c*/ 	.word	0x0500000f


	//   ....[2]....
        /*0490*/ 	.word	0x0500000f


	//   ....[3]....
        /*0494*/ 	.word	0x0500000f


	//   ....[4]....
        /*0498*/ 	.word	0x0500000f


	//   ....[5]....
        /*049c*/ 	.word	0x0500000f


	//   ....[6]....
        /*04a0*/ 	.word	0x0500000f


	//   ....[7]....
        /*04a4*/ 	.word	0x0500000f


	//   ....[8]....
        /*04a8*/ 	.word	0x0500000f


	//   ....[9]....
        /*04ac*/ 	.word	0x0500000f


	//   ....[10]....
        /*04b0*/ 	.word	0x0500000f


	//   ....[11]....
        /*04b4*/ 	.word	0x0500000f


	//   ....[12]....
        /*04b8*/ 	.word	0x0500000f


	//   ....[13]....
        /*04bc*/ 	.word	0x0500000f


	//   ....[14]....
        /*04c0*/ 	.word	0x0500000f


	//   ....[15]....
        /*04c4*/ 	.word	0x0500000f


	//   ....[16]....
        /*04c8*/ 	.word	0x0500000f


	//   ....[17]....
        /*04cc*/ 	.word	0x0500000f


	//   ....[18]....
        /*04d0*/ 	.word	0x0500000f


	//   ....[19]....
        /*04d4*/ 	.word	0x0500000f


	//   ....[20]....
        /*04d8*/ 	.word	0x0500000f


	//   ....[21]....
        /*04dc*/ 	.word	0x0500000f


	//   ....[22]....
        /*04e0*/ 	.word	0x0500000f


	//   ....[23]....
        /*04e4*/ 	.word	0x0500000f


	//   ....[24]....
        /*04e8*/ 	.word	0x0500000f


	//   ....[25]....
        /*04ec*/ 	.word	0x0500000f


	//   ....[26]....
        /*04f0*/ 	.word	0x0500000f


	//   ....[27]....
        /*04f4*/ 	.word	0x0500000f


	//   ....[28]....
        /*04f8*/ 	.word	0x0500000f


	//   ....[29]....
        /*04fc*/ 	.word	0x0500000f


	//   ....[30]....
        /*0500*/ 	.word	0x0500000f


	//   ....[31]....
        /*0504*/ 	.word	0x0500000f


	//   ....[32]....
        /*0508*/ 	.word	0x0500000f


	//   ....[33]....
        /*050c*/ 	.word	0x0500000f


	//   ....[34]....
        /*0510*/ 	.word	0x0500000f


	//   ....[35]....
        /*0514*/ 	.word	0x0500000f


	//   ....[36]....
        /*0518*/ 	.word	0x0500000f


	//   ....[37]....
        /*051c*/ 	.word	0x0500000f


	//   ....[38]....
        /*0520*/ 	.word	0x0500000f


	//   ....[39]....
        /*0524*/ 	.word	0x0500000f


	//   ....[40]....
        /*0528*/ 	.word	0x0500000f


	//   ....[41]....
        /*052c*/ 	.word	0x0500000f


	//   ....[42]....
        /*0530*/ 	.word	0x0500000f


	//   ....[43]....
        /*0534*/ 	.word	0x0500000f


	//----- nvinfo : EIATTR_COOP_GROUP_INSTR_OFFSETS
	.align		4
.L_952:
        /*0538*/ 	.byte	0x04, 0x28
        /*053a*/ 	.short	(.L_954 - .L_953)


	//   ....[0]....
.L_953:
        /*053c*/ 	.word	0x00000080


	//   ....[1]....
        /*0540*/ 	.word	0x00000090


	//   ....[2]....
        /*0544*/ 	.word	0x000002d0


	//   ....[3]....
        /*0548*/ 	.word	0x00000430


	//   ....[4]....
        /*054c*/ 	.word	0x00000550


	//   ....[5]....
        /*0550*/ 	.word	0x000006b0


	//   ....[6]....
        /*0554*/ 	.word	0x00001540


	//   ....[7]....
        /*0558*/ 	.word	0x000029b0


	//   ....[8]....
        /*055c*/ 	.word	0x000032b0


	//   ....[9]....
        /*0560*/ 	.word	0x00004760


	//   ....[10]....
        /*0564*/ 	.word	0x00004870


	//   ....[11]....
        /*0568*/ 	.word	0x000053f0


	//   ....[12]....
        /*056c*/ 	.word	0x00005450


	//   ....[13]....
        /*0570*/ 	.word	0x000076c0


	//   ....[14]....
        /*0574*/ 	.word	0x000081f0


	//   ....[15]....
        /*0578*/ 	.word	0x00009850


	//   ....[16]....
        /*057c*/ 	.word	0x00009960


	//   ....[17]....
        /*0580*/ 	.word	0x0000a4f0


	//   ....[18]....
        /*0584*/ 	.word	0x0000a550


	//   ....[19]....
        /*0588*/ 	.word	0x0000d6f0


	//   ....[20]....
        /*058c*/ 	.word	0x0000d720


	//   ....[21]....
        /*0590*/ 	.word	0x0000d740


	//   ....[22]....
        /*0594*/ 	.word	0x0000d760


	//   ....[23]....
        /*0598*/ 	.word	0x0000fce0


	//   ....[24]....
        /*059c*/ 	.word	0x00010810


	//   ....[25]....
        /*05a0*/ 	.word	0x00011e60


	//   ....[26]....
        /*05a4*/ 	.word	0x00011f80


	//   ....[27]....
        /*05a8*/ 	.word	0x00012b20


	//   ....[28]....
        /*05ac*/ 	.word	0x00012b80


	//   ....[29]....
        /*05b0*/ 	.word	0x00014240


	//   ....[30]....
        /*05b4*/ 	.word	0x00014250


	//   ....[31]....
        /*05b8*/ 	.word	0x000142d0


	//   ....[32]....
        /*05bc*/ 	.word	0x000142e0


	//   ....[33]....
        /*05c0*/ 	.word	0x00015160


	//   ....[34]....
        /*05c4*/ 	.word	0x00015170


	//   ....[35]....
        /*05c8*/ 	.word	0x00015180


	//   ....[36]....
        /*05cc*/ 	.word	0x000151a0


	//   ....[37]....
        /*05d0*/ 	.word	0x000151b0


	//   ....[38]....
        /*05d4*/ 	.word	0x000151c0


	//   ....[39]....
        /*05d8*/ 	.word	0x000151d0


	//   ....[40]....
        /*05dc*/ 	.word	0x000151f0


	//   ....[41]....
        /*05e0*/ 	.word	0x00015200


	//   ....[42]....
        /*05e4*/ 	.word	0x00015210


	//   ....[43]....
        /*05e8*/ 	.word	0x00015220


	//   ....[44]....
        /*05ec*/ 	.word	0x00015230


	//   ....[45]....
        /*05f0*/ 	.word	0x00015240


	//   ....[46]....
        /*05f4*/ 	.word	0x00015260


	//   ....[47]....
        /*05f8*/ 	.word	0x00015270


	//   ....[48]....
        /*05fc*/ 	.word	0x00015280


	//   ....[49]....
        /*0600*/ 	.word	0x00015290


	//   ....[50]....
        /*0604*/ 	.word	0x000152a0


	//   ....[51]....
        /*0608*/ 	.word	0x000152b0


	//   ....[52]....
        /*060c*/ 	.word	0x000152c0


	//   ....[53]....
        /*0610*/ 	.word	0x000152d0


	//   ....[54]....
        /*0614*/ 	.word	0x000152e0


	//   ....[55]....
        /*0618*/ 	.word	0x000152f0


	//   ....[56]....
        /*061c*/ 	.word	0x00015300


	//   ....[57]....
        /*0620*/ 	.word	0x00015310


	//   ....[58]....
        /*0624*/ 	.word	0x00015320


	//   ....[59]....
        /*0628*/ 	.word	0x00015330


	//   ....[60]....
        /*062c*/ 	.word	0x00015340


	//   ....[61]....
        /*0630*/ 	.word	0x00015360


	//   ....[62]....
        /*0634*/ 	.word	0x00015370


	//   ....[63]....
        /*0638*/ 	.word	0x00015380


	//   ....[64]....
        /*063c*/ 	.word	0x00015390


	//   ....[65]....
        /*0640*/ 	.word	0x000153a0


	//   ....[66]....
        /*0644*/ 	.word	0x000153c0


	//   ....[67]....
        /*0648*/ 	.word	0x000153d0


	//   ....[68]....
        /*064c*/ 	.word	0x000153f0


	//   ....[69]....
        /*0650*/ 	.word	0x00015400


	//   ....[70]....
        /*0654*/ 	.word	0x00015410


	//   ....[71]....
        /*0658*/ 	.word	0x00015420


	//   ....[72]....
        /*065c*/ 	.word	0x00015440


	//   ....[73]....
        /*0660*/ 	.word	0x00015450


	//   ....[74]....
        /*0664*/ 	.word	0x00015460


	//   ....[75]....
        /*0668*/ 	.word	0x00015470


	//   ....[76]....
        /*066c*/ 	.word	0x00015480


	//   ....[77]....
        /*0670*/ 	.word	0x00015490


	//   ....[78]....
        /*0674*/ 	.word	0x000154a0


	//   ....[79]....
        /*0678*/ 	.word	0x000154b0


	//   ....[80]....
        /*067c*/ 	.word	0x000154d0


	//   ....[81]....
        /*0680*/ 	.word	0x00015500


	//   ....[82]....
        /*0684*/ 	.word	0x00015530


	//   ....[83]....
        /*0688*/ 	.word	0x00015560


	//   ....[84]....
        /*068c*/ 	.word	0x00015590


	//   ....[85]....
        /*0690*/ 	.word	0x000155c0


	//   ....[86]....
        /*0694*/ 	.word	0x000155e0


	//   ....[87]....
        /*0698*/ 	.word	0x000155f0


	//   ....[88]....
        /*069c*/ 	.word	0x00015600


	//   ....[89]....
        /*06a0*/ 	.word	0x00015610


	//   ....[90]....
        /*06a4*/ 	.word	0x00015620


	//   ....[91]....
        /*06a8*/ 	.word	0x00015650


	//   ....[92]....
        /*06ac*/ 	.word	0x00015680


	//   ....[93]....
        /*06b0*/ 	.word	0x000156b0


	//   ....[94]....
        /*06b4*/ 	.word	0x000156c0


	//   ....[95]....
        /*06b8*/ 	.word	0x000156d0


	//   ....[96]....
        /*06bc*/ 	.word	0x000156e0


	//   ....[97]....
        /*06c0*/ 	.word	0x00015b50


	//   ....[98]....
        /*06c4*/ 	.word	0x00015b90


	//   ....[99]....
        /*06c8*/ 	.word	0x00015bd0


	//   ....[100]....
        /*06cc*/ 	.word	0x00015c00


	//   ....[101]....
        /*06d0*/ 	.word	0x00015c50


	//   ....[102]....
        /*06d4*/ 	.word	0x00015c80


	//   ....[103]....
        /*06d8*/ 	.word	0x00016340


	//   ....[104]....
        /*06dc*/ 	.word	0x00016370


	//   ....[105]....
        /*06e0*/ 	.word	0x00016ec0


	//   ....[106]....
        /*06e4*/ 	.word	0x00018830


	//   ....[107]....
        /*06e8*/ 	.word	0x00018870


	//   ....[108]....
        /*06ec*/ 	.word	0x000188a0


	//   ....[109]....
        /*06f0*/ 	.word	0x000188d0


	//   ....[110]....
        /*06f4*/ 	.word	0x000188f0


	//   ....[111]....
        /*06f8*/ 	.word	0x00018930


	//   ....[112]....
        /*06fc*/ 	.word	0x00018940


	//   ....[113]....
        /*0700*/ 	.word	0x00018990


	//   ....[114]....
        /*0704*/ 	.word	0x000189a0


	//   ....[115]....
        /*0708*/ 	.word	0x000189f0


	//   ....[116]....
        /*070c*/ 	.word	0x00018a00


	//   ....[117]....
        /*0710*/ 	.word	0x00018a50


	//   ....[118]....
        /*0714*/ 	.word	0x00018a60


	//   ....[119]....
        /*0718*/ 	.word	0x00018ab0


	//   ....[120]....
        /*071c*/ 	.word	0x00018ac0


	//   ....[121]....
        /*0720*/ 	.word	0x00018b10


	//   ....[122]....
        /*0724*/ 	.word	0x00018b20


	//   ....[123]....
        /*0728*/ 	.word	0x00018b30


	//   ....[124]....
        /*072c*/ 	.word	0x00018b40


	//   ....[125]....
        /*0730*/ 	.word	0x00018b50


	//   ....[126]....
        /*0734*/ 	.word	0x00019070


	//   ....[127]....
        /*0738*/ 	.word	0x000190a0


	//   ....[128]....
        /*073c*/ 	.word	0x00019130


	//   ....[129]....
        /*0740*/ 	.word	0x00019160


	//   ....[130]....
        /*0744*/ 	.word	0x00019180


	//   ....[131]....
        /*0748*/ 	.word	0x000191c0


	//   ....[132]....
        /*074c*/ 	.word	0x000191f0


	//   ....[133]....
        /*0750*/ 	.word	0x00019240


	//   ....[134]....
        /*0754*/ 	.word	0x00019270


	//   ....[135]....
        /*0758*/ 	.word	0x00019290


	//   ....[136]....
        /*075c*/ 	.word	0x000192f0


	//   ....[137]....
        /*0760*/ 	.word	0x00019310


	//   ....[138]....
        /*0764*/ 	.word	0x00019360


	//   ....[139]....
        /*0768*/ 	.word	0x00019380


	//   ....[140]....
        /*076c*/ 	.word	0x000193d0


	//   ....[141]....
        /*0770*/ 	.word	0x000193f0


	//   ....[142]....
        /*0774*/ 	.word	0x00019410


	//   ....[143]....
        /*0778*/ 	.word	0x00019440


	//   ....[144]....
        /*077c*/ 	.word	0x00019460


	//   ....[145]....
        /*0780*/ 	.word	0x000194e0


	//   ....[146]....
        /*0784*/ 	.word	0x00019a60


	//   ....[147]....
        /*0788*/ 	.word	0x00019a90


	//   ....[148]....
        /*078c*/ 	.word	0x00019ac0


	//   ....[149]....
        /*0790*/ 	.word	0x00019af0


	//   ....[150]....
        /*0794*/ 	.word	0x00019b40


	//   ....[151]....
        /*0798*/ 	.word	0x00019b50


	//   ....[152]....
        /*079c*/ 	.word	0x00019bb0


	//   ....[153]....
        /*07a0*/ 	.word	0x00019be0


	//   ....[154]....
        /*07a4*/ 	.word	0x00019c50


	//   ....[155]....
        /*07a8*/ 	.word	0x00019c70


	//   ....[156]....
        /*07ac*/ 	.word	0x00019ca0


	//   ....[157]....
        /*07b0*/ 	.word	0x00019cd0


	//   ....[158]....
        /*07b4*/ 	.word	0x00019d10


	//   ....[159]....
        /*07b8*/ 	.word	0x00019d40


	//   ....[160]....
        /*07bc*/ 	.word	0x00019d70


	//   ....[161]....
        /*07c0*/ 	.word	0x00019e00


	//   ....[162]....
        /*07c4*/ 	.word	0x0001a690


	//   ....[163]....
        /*07c8*/ 	.word	0x0001a6b0


	//   ....[164]....
        /*07cc*/ 	.word	0x0001a6c0


	//   ....[165]....
        /*07d0*/ 	.word	0x0001a6d0


	//   ....[166]....
        /*07d4*/ 	.word	0x0001a6e0


	//   ....[167]....
        /*07d8*/ 	.word	0x0001a730


	//   ....[168]....
        /*07dc*/ 	.word	0x0001a750


	//   ....[169]....
        /*07e0*/ 	.word	0x0001a770


	//   ....[170]....
        /*07e4*/ 	.word	0x0001a780


	//   ....[171]....
        /*07e8*/ 	.word	0x0001a7c0


	//   ....[172]....
        /*07ec*/ 	.word	0x0001a7d0


	//   ....[173]....
        /*07f0*/ 	.word	0x0001a810


	//   ....[174]....
        /*07f4*/ 	.word	0x0001a820


	//   ....[175]....
        /*07f8*/ 	.word	0x0001a860


	//   ....[176]....
        /*07fc*/ 	.word	0x0001a870


	//   ....[177]....
        /*0800*/ 	.word	0x0001a8b0


	//   ....[178]....
        /*0804*/ 	.word	0x0001a8c0


	//   ....[179]....
        /*0808*/ 	.word	0x0001a8d0


	//   ....[180]....
        /*080c*/ 	.word	0x0001a910


	//   ....[181]....
        /*0810*/ 	.word	0x0001a930


	//   ....[182]....
        /*0814*/ 	.word	0x0001ad10


	//   ....[183]....
        /*0818*/ 	.word	0x0001ad30


	//   ....[184]....
        /*081c*/ 	.word	0x0001ad50


	//   ....[185]....
        /*0820*/ 	.word	0x0001ad60


	//   ....[186]....
        /*0824*/ 	.word	0x0001ad70


	//   ....[187]....
        /*0828*/ 	.word	0x0001ad80


	//   ....[188]....
        /*082c*/ 	.word	0x0001ada0


	//   ....[189]....
        /*0830*/ 	.word	0x0001adb0


	//   ....[190]....
        /*0834*/ 	.word	0x0001add0


	//   ....[191]....
        /*0838*/ 	.word	0x0001ae00


	//   ....[192]....
        /*083c*/ 	.word	0x0001ae20


	//   ....[193]....
        /*0840*/ 	.word	0x0001ae50


	//   ....[194]....
        /*0844*/ 	.word	0x0001ae70


	//   ....[195]....
        /*0848*/ 	.word	0x0001aea0


	//   ....[196]....
        /*084c*/ 	.word	0x0001aec0


	//   ....[197]....
        /*0850*/ 	.word	0x0001aef0


	//   ....[198]....
        /*0854*/ 	.word	0x0001af10


	//   ....[199]....
        /*0858*/ 	.word	0x0001af30


	//   ....[200]....
        /*085c*/ 	.word	0x0001af40


	//   ....[201]....
        /*0860*/ 	.word	0x0001b000


	//   ....[202]....
        /*0864*/ 	.word	0x0001c0a0


	//   ....[203]....
        /*0868*/ 	.word	0x0001c720


	//   ....[204]....
        /*086c*/ 	.word	0x0001c800


	//   ....[205]....
        /*0870*/ 	.word	0x0001c8f0


	//   ....[206]....
        /*0874*/ 	.word	0x0001c950


	//   ....[207]....
        /*0878*/ 	.word	0x0001ca00


	//   ....[208]....
        /*087c*/ 	.word	0x0001ca60


	//   ....[209]....
        /*0880*/ 	.word	0x0001cb20


	//   ....[210]....
        /*0884*/ 	.word	0x0001cb80


	//   ....[211]....
        /*0888*/ 	.word	0x0001cc40


	//   ....[212]....
        /*088c*/ 	.word	0x0001cca0


	//   ....[213]....
        /*0890*/ 	.word	0x0001cd60


	//   ....[214]....
        /*0894*/ 	.word	0x0001cdc0


	//   ....[215]....
        /*0898*/ 	.word	0x0001ce80


	//   ....[216]....
        /*089c*/ 	.word	0x0001cee0


	//   ....[217]....
        /*08a0*/ 	.word	0x0001cfa0


	//   ....[218]....
        /*08a4*/ 	.word	0x0001d000


	//   ....[219]....
        /*08a8*/ 	.word	0x0001d0c0


	//   ....[220]....
        /*08ac*/ 	.word	0x0001d150


	//   ....[221]....
        /*08b0*/ 	.word	0x0001d1f0


	//   ....[222]....
        /*08b4*/ 	.word	0x0001d270


	//   ....[223]....
        /*08b8*/ 	.word	0x0001d350


	//   ....[224]....
        /*08bc*/ 	.word	0x0001d4b0


	//   ....[225]....
        /*08c0*/ 	.word	0x0001d580


	//   ....[226]....
        /*08c4*/ 	.word	0x0001d660


	//   ....[227]....
        /*08c8*/ 	.word	0x0001d6b0


	//   ....[228]....
        /*08cc*/ 	.word	0x0001d780


	//   ....[229]....
        /*08d0*/ 	.word	0x0001d7d0


	//   ....[230]....
        /*08d4*/ 	.word	0x0001d8c0


	//   ....[231]....
        /*08d8*/ 	.word	0x0001d910


	//   ....[232]....
        /*08dc*/ 	.word	0x0001da00


	//   ....[233]....
        /*08e0*/ 	.word	0x0001da50


	//   ....[234]....
        /*08e4*/ 	.word	0x0001dac0


	//   ....[235]....
        /*08e8*/ 	.word	0x0001db80


	//   ....[236]....
        /*08ec*/ 	.word	0x0001dbf0


	//   ....[237]....
        /*08f0*/ 	.word	0x0001dca0


	//   ....[238]....
        /*08f4*/ 	.word	0x0001dd10


	//   ....[239]....
        /*08f8*/ 	.word	0x0001ddc0


	//   ....[240]....
        /*08fc*/ 	.word	0x0001de20


	//   ....[241]....
        /*0900*/ 	.word	0x0001dee0


	//   ....[242]....
        /*0904*/ 	.word	0x0001df50


	//   ....[243]....
        /*0908*/ 	.word	0x0001e000


	//   ....[244]....
        /*090c*/ 	.word	0x0001e090


	//   ....[245]....
        /*0910*/ 	.word	0x0001e0f0


	//   ....[246]....
        /*0914*/ 	.word	0x0001e1a0


	//   ....[247]....
        /*0918*/ 	.word	0x0001e260


	//   ....[248]....
        /*091c*/ 	.word	0x0001e2c0


	//   ....[249]....
        /*0920*/ 	.word	0x0001e3a0


	//   ....[250]....
        /*0924*/ 	.word	0x0001e410


	//   ....[251]....
        /*0928*/ 	.word	0x0001e4e0


	//   ....[252]....
        /*092c*/ 	.word	0x0001e540


	//   ....[253]....
        /*0930*/ 	.word	0x0001e600


	//   ....[254]....
        /*0934*/ 	.word	0x0001e660


	//   ....[255]....
        /*0938*/ 	.word	0x0001e720


	//   ....[0]....
        /*093c*/ 	.word	0x0001e780


	//   ....[1]....
        /*0940*/ 	.word	0x0001e830


	//   ....[2]....
        /*0944*/ 	.word	0x0001e8c0


	//   ....[3]....
        /*0948*/ 	.word	0x0001e970


	//   ....[4]....
        /*094c*/ 	.word	0x0001eaa0


	//   ....[5]....
        /*0950*/ 	.word	0x0001eb40


	//   ....[6]....
        /*0954*/ 	.word	0x0001eba0


	//   ....[7]....
        /*0958*/ 	.word	0x0001ec50


	//   ....[8]....
        /*095c*/ 	.word	0x0001ece0


	//   ....[9]....
        /*0960*/ 	.word	0x0001ed70


	//   ....[10]....
        /*0964*/ 	.word	0x0001edd0


	//   ....[11]....
        /*0968*/ 	.word	0x0001ee80


	//   ....[12]....
        /*096c*/ 	.word	0x0001eee0


	//   ....[13]....
        /*0970*/ 	.word	0x0001ef90


	//   ....[14]....
        /*0974*/ 	.word	0x0001eff0


	//   ....[15]....
        /*0978*/ 	.word	0x0001f0a0


	//   ....[16]....
        /*097c*/ 	.word	0x0001f100


	//   ....[17]....
        /*0980*/ 	.word	0x0001f1b0


	//   ....[18]....
        /*0984*/ 	.word	0x0001f210


	//   ....[19]....
        /*0988*/ 	.word	0x0001f2c0


	//   ....[20]....
        /*098c*/ 	.word	0x0001f350


	//   ....[21]....
        /*0990*/ 	.word	0x0001f3e0


	//   ....[22]....
        /*0994*/ 	.word	0x0001f440


	//   ....[23]....
        /*0998*/ 	.word	0x0001f4f0


	//   ....[24]....
        /*099c*/ 	.word	0x0001f5d0


	//   ....[25]....
        /*09a0*/ 	.word	0x0001f670


	//   ....[26]....
        /*09a4*/ 	.word	0x0001f6e0


	//   ....[27]....
        /*09a8*/ 	.word	0x0001f780


	//   ....[28]....
        /*09ac*/ 	.word	0x0001f7e0


	//   ....[29]....
        /*09b0*/ 	.word	0x0001f880


	//   ....[30]....
        /*09b4*/ 	.word	0x0001f8e0


	//   ....[31]....
        /*09b8*/ 	.word	0x0001f990


	//   ....[32]....
        /*09bc*/ 	.word	0x0001f9f0


	//   ....[33]....
        /*09c0*/ 	.word	0x0001fa90


	//   ....[34]....
        /*09c4*/ 	.word	0x0001faf0


	//   ....[35]....
        /*09c8*/ 	.word	0x0001fba0


	//   ....[36]....
        /*09cc*/ 	.word	0x0001fc20


	//   ....[37]....
        /*09d0*/ 	.word	0x0001fcb0


	//   ....[38]....
        /*09d4*/ 	.word	0x0001fd10


	//   ....[39]....
        /*09d8*/ 	.word	0x0001fdc0


	//   ....[40]....
        /*09dc*/ 	.word	0x0001fe50


	//   ....[41]....
        /*09e0*/ 	.word	0x0001fee0


	//   ....[42]....
        /*09e4*/ 	.word	0x0001ff40


	//   ....[43]....
        /*09e8*/ 	.word	0x0001fff0


	//----- nvinfo : EIATTR_REG_RECONFIG
	.align		4
.L_954:
        /*09ec*/ 	.byte	0x01, 0x54
	.zero		2


	//----- nvinfo : EIATTR_SYSCALL_OFFSETS
	.align		4
        /*09f0*/ 	.byte	0x04, 0x46
        /*09f2*/ 	.short	(.L_956 - .L_955)


	//   ....[0]....
.L_955:
        /*09f4*/ 	.word	0x00001700


	//   ....[1]....
        /*09f8*/ 	.word	0x00017ab0


	//   ....[2]....
        /*09fc*/ 	.word	0x00017bf0


	//   ....[3]....
        /*0a00*/ 	.word	0x00017d30


	//   ....[4]....
        /*0a04*/ 	.word	0x00017e50


	//   ....[5]....
        /*0a08*/ 	.word	0x000197e0


	//----- nvinfo : EIATTR_MBARRIER_INSTR_OFFSETS
	.align		4
.L_956:
        /*0a0c*/ 	.byte	0x04, 0x39
        /*0a0e*/ 	.short	(.L_958 - .L_957)


	//   ....[0]....
.L_957:
        /*0a10*/ 	.word	0x00000180
        /*0a14*/ 	.word	0x000000ff
        /*0a18*/ 	.word	0x00022800
        /*0a1c*/ 	.short	0x0100
        /*0a1e*/ 	.byte	0x08
	.zero		1


	//   ....[1]....
        /*0a20*/ 	.word	0x00000190
        /*0a24*/ 	.word	0x000000ff
        /*0a28*/ 	.word	0x00022820
        /*0a2c*/ 	.short	0x0100
        /*0a2e*/ 	.byte	0x08
	.zero		1


	//   ....[2]....
        /*0a30*/ 	.word	0x00000280
        /*0a34*/ 	.word	0x000000ff
        /*0a38*/ 	.word	0x00022830
        /*0a3c*/ 	.short	0x0100
        /*0a3e*/ 	.byte	0x08
	.zero		1


	//   ....[3]....
        /*0a40*/ 	.word	0x00000290
        /*0a44*/ 	.word	0x000000ff
        /*0a48*/ 	.word	0x00022840
        /*0a4c*/ 	.short	0x0100
        /*0a4e*/ 	.byte	0x08
	.zero		1


	//   ....[4]....
        /*0a50*/ 	.word	0x000002a0
        /*0a54*/ 	.word	0x000000ff
        /*0a58*/ 	.word	0x00022838
        /*0a5c*/ 	.short	0x0100
        /*0a5e*/ 	.byte	0x08
	.zero		1


	//   ....[5]....
        /*0a60*/ 	.word	0x000002b0
        /*0a64*/ 	.word	0x000000ff
        /*0a68*/ 	.word	0x00022848
        /*0a6c*/ 	.short	0x0100
        /*0a6e*/ 	.byte	0x08
	.zero		1


	//   ....[6]....
        /*0a70*/ 	.word	0x000003e0
        /*0a74*/ 	.word	0x000000ff
        /*0a78*/ 	.word	0x00022850
        /*0a7c*/ 	.short	0x0100
        /*0a7e*/ 	.byte	0x08
	.zero		1


	//   ....[7]....
        /*0a80*/ 	.word	0x000003f0
        /*0a84*/ 	.word	0x000000ff
        /*0a88*/ 	.word	0x00022860
        /*0a8c*/ 	.short	0x0100
        /*0a8e*/ 	.byte	0x08
	.zero		1


	//   ....[8]....
        /*0a90*/ 	.word	0x00000400
        /*0a94*/ 	.word	0x000000ff
        /*0a98*/ 	.word	0x00022858
        /*0a9c*/ 	.short	0x0100
        /*0a9e*/ 	.byte	0x08
	.zero		1


	//   ....[9]....
        /*0aa0*/ 	.word	0x00000410
        /*0aa4*/ 	.word	0x000000ff
        /*0aa8*/ 	.word	0x00022868
        /*0aac*/ 	.short	0x0100
        /*0aae*/ 	.byte	0x08
	.zero		1


	//   ....[10]....
        /*0ab0*/ 	.word	0x00000500
        /*0ab4*/ 	.word	0x000000ff
        /*0ab8*/ 	.word	0x00022870
        /*0abc*/ 	.short	0x0100
        /*0abe*/ 	.byte	0x06
	.zero		1


	//   ....[11]....
        /*0ac0*/ 	.word	0x00000510
        /*0ac4*/ 	.word	0x000000ff
        /*0ac8*/ 	.word	0x00022880
        /*0acc*/ 	.short	0x0100
        /*0ace*/ 	.byte	0x06
	.zero		1


	//   ....[12]....
        /*0ad0*/ 	.word	0x00000520
        /*0ad4*/ 	.word	0x000000ff
        /*0ad8*/ 	.word	0x00022878
        /*0adc*/ 	.short	0x0100
        /*0ade*/ 	.byte	0x06
	.zero		1


	//   ....[13]....
        /*0ae0*/ 	.word	0x00000530
        /*0ae4*/ 	.word	0x000000ff
        /*0ae8*/ 	.word	0x00022888
        /*0aec*/ 	.short	0x0100
        /*0aee*/ 	.byte	0x06
	.zero		1


	//   ....[14]....
        /*0af0*/ 	.word	0x00000660
        /*0af4*/ 	.word	0x000000ff
        /*0af8*/ 	.word	0x00022890
        /*0afc*/ 	.short	0x0100
        /*0afe*/ 	.byte	0x08
	.zero		1


	//   ....[15]....
        /*0b00*/ 	.word	0x00000670
        /*0b04*/ 	.word	0x000000ff
        /*0b08*/ 	.word	0x000228a0
        /*0b0c*/ 	.short	0x0100
        /*0b0e*/ 	.byte	0x08
	.zero		1


	//   ....[16]....
        /*0b10*/ 	.word	0x00000680
        /*0b14*/ 	.word	0x000000ff
        /*0b18*/ 	.word	0x00022898
        /*0b1c*/ 	.short	0x0100
        /*0b1e*/ 	.byte	0x08
	.zero		1


	//   ....[17]....
        /*0b20*/ 	.word	0x00000690
        /*0b24*/ 	.word	0x000000ff
        /*0b28*/ 	.word	0x000228a8
        /*0b2c*/ 	.short	0x0100
        /*0b2e*/ 	.byte	0x08
	.zero		1


	//   ....[18]....
        /*0b30*/ 	.word	0x000007d0
        /*0b34*/ 	.word	0x000000ff
        /*0b38*/ 	.word	0x000228b0
        /*0b3c*/ 	.short	0x0100
        /*0b3e*/ 	.byte	0x08
	.zero		1


	//   ....[19]....
        /*0b40*/ 	.word	0x000007e0
        /*0b44*/ 	.word	0x000000ff
        /*0b48*/ 	.word	0x000228c0
        /*0b4c*/ 	.short	0x0100
        /*0b4e*/ 	.byte	0x08
	.zero		1


	//   ....[20]....
        /*0b50*/ 	.word	0x000007f0
        /*0b54*/ 	.word	0x000000ff
        /*0b58*/ 	.word	0x000228b8
        /*0b5c*/ 	.short	0x0100
        /*0b5e*/ 	.byte	0x08
	.zero		1


	//   ....[21]....
        /*0b60*/ 	.word	0x00000800
        /*0b64*/ 	.word	0x000000ff
        /*0b68*/ 	.word	0x000228c8
        /*0b6c*/ 	.short	0x0100
        /*0b6e*/ 	.byte	0x08
	.zero		1


	//   ....[22]....
        /*0b70*/ 	.word	0x000019d0
        /*0b74*/ 	.word	0x000000ff
        /*0b78*/ 	.word	0x00022800
        /*0b7c*/ 	.short	0x010a
        /*0b7e*/ 	.byte	0x29
	.zero		1


	//   ....[23]....
        /*0b80*/ 	.word	0x00001a60
        /*0b84*/ 	.word	0x000000ff
        /*0b88*/ 	.word	0x00022830
        /*0b8c*/ 	.short	0x010a
        /*0b8e*/ 	.byte	0x29
	.zero		1


	//   ....[24]....
        /*0b90*/ 	.word	0x00001ac0
        /*0b94*/ 	.word	0x000000ff
        /*0b98*/ 	.word	0x00022830
        /*0b9c*/ 	.short	0x010a
        /*0b9e*/ 	.byte	0x29
	.zero		1


	//   ....[25]....
        /*0ba0*/ 	.word	0x00002c00
        /*0ba4*/ 	.word	0x000000ff
        /*0ba8*/ 	.word	0x00000000
        /*0bac*/ 	.short	0x0101
        /*0bae*/ 	.byte	0x06
	.zero		1


	//   ....[26]....
        /*0bb0*/ 	.word	0x00006970
        /*0bb4*/ 	.word	0x000000ff
        /*0bb8*/ 	.word	0x00022830
        /*0bbc*/ 	.short	0x010a
        /*0bbe*/ 	.byte	0x06
	.zero		1


	//   ....[27]....
        /*0bc0*/ 	.word	0x000069b0
        /*0bc4*/ 	.word	0x000000ff
        /*0bc8*/ 	.word	0x00022830
        /*0bcc*/ 	.short	0x010a
        /*0bce*/ 	.byte	0x06
	.zero		1


	//   ....[28]....
        /*0bd0*/ 	.word	0x00007260
        /*0bd4*/ 	.word	0x000000ff
        /*0bd8*/ 	.word	0x00022850
        /*0bdc*/ 	.short	0x010a
        /*0bde*/ 	.byte	0x06
	.zero		1


	//   ....[29]....
        /*0be0*/ 	.word	0x000072a0
        /*0be4*/ 	.word	0x000000ff
        /*0be8*/ 	.word	0x00022850
        /*0bec*/ 	.short	0x010a
        /*0bee*/ 	.byte	0x06
	.zero		1


	//   ....[30]....
        /*0bf0*/ 	.word	0x00007b50
        /*0bf4*/ 	.word	0x000000ff
        /*0bf8*/ 	.word	0x00000000
        /*0bfc*/ 	.short	0x0101
        /*0bfe*/ 	.byte	0x06
	.zero		1


	//   ....[31]....
        /*0c00*/ 	.word	0x0000b260
        /*0c04*/ 	.word	0x000000ff
        /*0c08*/ 	.word	0x00000000
        /*0c0c*/ 	.short	0x0101
        /*0c0e*/ 	.byte	0x06
	.zero		1


	//   ....[32]....
        /*0c10*/ 	.word	0x0000bc50
        /*0c14*/ 	.word	0x000000ff
        /*0c18*/ 	.word	0x00022830
        /*0c1c*/ 	.short	0x010a
        /*0c1e*/ 	.byte	0x06
	.zero		1


	//   ....[33]....
        /*0c20*/ 	.word	0x0000bc90
        /*0c24*/ 	.word	0x000000ff
        /*0c28*/ 	.word	0x00022830
        /*0c2c*/ 	.short	0x010a
        /*0c2e*/ 	.byte	0x06
	.zero		1


	//   ....[34]....
        /*0c30*/ 	.word	0x0000c540
        /*0c34*/ 	.word	0x000000ff
        /*0c38*/ 	.word	0x00022850
        /*0c3c*/ 	.short	0x010a
        /*0c3e*/ 	.byte	0x06
	.zero		1


	//   ....[35]....
        /*0c40*/ 	.word	0x0000c580
        /*0c44*/ 	.word	0x000000ff
        /*0c48*/ 	.word	0x00022850
        /*0c4c*/ 	.short	0x010a
        /*0c4e*/ 	.byte	0x06
	.zero		1


	//   ....[36]....
        /*0c50*/ 	.word	0x0000ceb0
        /*0c54*/ 	.word	0x000000ff
        /*0c58*/ 	.word	0x00000000
        /*0c5c*/ 	.short	0x0101
        /*0c5e*/ 	.byte	0x06
	.zero		1


	//   ....[37]....
        /*0c60*/ 	.word	0x0000e850
        /*0c64*/ 	.word	0x000000ff
        /*0c68*/ 	.word	0x00000000
        /*0c6c*/ 	.short	0x0101
        /*0c6e*/ 	.byte	0x06
	.zero		1


	//   ....[38]....
        /*0c70*/ 	.word	0x0000eff0
        /*0c74*/ 	.word	0x000000ff
        /*0c78*/ 	.word	0x00022830
        /*0c7c*/ 	.short	0x010a
        /*0c7e*/ 	.byte	0x06
	.zero		1


	//   ....[39]....
        /*0c80*/ 	.word	0x0000f030
        /*0c84*/ 	.word	0x000000ff
        /*0c88*/ 	.word	0x00022830
        /*0c8c*/ 	.short	0x010a
        /*0c8e*/ 	.byte	0x06
	.zero		1


	//   ....[40]....
        /*0c90*/ 	.word	0x0000f8a0
        /*0c94*/ 	.word	0x000000ff
        /*0c98*/ 	.word	0x00022850
        /*0c9c*/ 	.short	0x010a
        /*0c9e*/ 	.byte	0x06
	.zero		1


	//   ....[41]....
        /*0ca0*/ 	.word	0x0000f8e0
        /*0ca4*/ 	.word	0x000000ff
        /*0ca8*/ 	.word	0x00022850
        /*0cac*/ 	.short	0x010a
        /*0cae*/ 	.byte	0x06
	.zero		1


	//   ....[42]....
        /*0cb0*/ 	.word	0x00010170
        /*0cb4*/ 	.word	0x000000ff
        /*0cb8*/ 	.word	0x00000000
        /*0cbc*/ 	.short	0x0101
        /*0cbe*/ 	.byte	0x06
	.zero		1


	//   ....[43]....
        /*0cc0*/ 	.word	0x00013880
        /*0cc4*/ 	.word	0x000000ff
        /*0cc8*/ 	.word	0x00000000
        /*0ccc*/ 	.short	0x0101
        /*0cce*/ 	.byte	0x06
	.zero		1


	//   ....[44]....
        /*0cd0*/ 	.word	0x00013f00
        /*0cd4*/ 	.word	0x000000ff
        /*0cd8*/ 	.word	0x00022850
        /*0cdc*/ 	.short	0x010a
        /*0cde*/ 	.byte	0x0c
	.zero		1


	//   ....[45]....
        /*0ce0*/ 	.word	0x00013f40
        /*0ce4*/ 	.word	0x000000ff
        /*0ce8*/ 	.word	0x00022850
        /*0cec*/ 	.short	0x010a
        /*0cee*/ 	.byte	0x0c
	.zero		1


	//   ....[46]....
        /*0cf0*/ 	.word	0x000145a0
        /*0cf4*/ 	.word	0x000000ff
        /*0cf8*/ 	.word	0x00000000
        /*0cfc*/ 	.short	0x0101
        /*0cfe*/ 	.byte	0x04
	.zero		1


	//   ....[47]....
        /*0d00*/ 	.word	0x00015c40
        /*0d04*/ 	.word	0x000000ff
        /*0d08*/ 	.word	0x00000000
        /*0d0c*/ 	.short	0x0101
        /*0d0e*/ 	.byte	0x04
	.zero		1


	//   ....[48]....
        /*0d10*/ 	.word	0x000184e0
        /*0d14*/ 	.word	0x000000ff
        /*0d18*/ 	.word	0x00022880
        /*0d1c*/ 	.short	0x010a
        /*0d1e*/ 	.byte	0x2e
	.zero		1


	//   ....[49]....
        /*0d20*/ 	.word	0x00018d40
        /*0d24*/ 	.word	0x000000ff
        /*0d28*/ 	.word	0x00022870
        /*0d2c*/ 	.short	0x0107
        /*0d2e*/ 	.byte	0x2e
	.zero		1


	//   ....[50]....
        /*0d30*/ 	.word	0x00018dd0
        /*0d34*/ 	.word	0x000000ff
        /*0d38*/ 	.word	0x00022870
        /*0d3c*/ 	.short	0x0101
        /*0d3e*/ 	.byte	0x2e
	.zero		1


	//   ....[51]....
        /*0d40*/ 	.word	0x00018e00
        /*0d44*/ 	.word	0x000000ff
        /*0d48*/ 	.word	0x00022840
        /*0d4c*/ 	.short	0x010a
        /*0d4e*/ 	.byte	0x2e
	.zero		1


	//   ....[52]....
        /*0d50*/ 	.word	0x00019580
        /*0d54*/ 	.word	0x000000ff
        /*0d58*/ 	.word	0x00022830
        /*0d5c*/ 	.short	0x0107
        /*0d5e*/ 	.byte	0x2e
	.zero		1


	//   ....[53]....
        /*0d60*/ 	.word	0x00019610
        /*0d64*/ 	.word	0x000000ff
        /*0d68*/ 	.word	0x00022830
        /*0d6c*/ 	.short	0x0101
        /*0d6e*/ 	.byte	0x2e
	.zero		1


	//   ....[54]....
        /*0d70*/ 	.word	0x00019ec0
        /*0d74*/ 	.word	0x000000ff
        /*0d78*/ 	.word	0x00022800
        /*0d7c*/ 	.short	0x0107
        /*0d7e*/ 	.byte	0x2e
	.zero		1


	//   ....[55]....
        /*0d80*/ 	.word	0x00019f00
        /*0d84*/ 	.word	0x000000ff
        /*0d88*/ 	.word	0x00022800
        /*0d8c*/ 	.short	0x0101
        /*0d8e*/ 	.byte	0x2e
	.zero		1


	//   ....[56]....
        /*0d90*/ 	.word	0x00019f10
        /*0d94*/ 	.word	0x000000ff
        /*0d98*/ 	.word	0x00022820
        /*0d9c*/ 	.short	0x010a
        /*0d9e*/ 	.byte	0x2e
	.zero		1


	//   ....[57]....
        /*0da0*/ 	.word	0x0001a3b0
        /*0da4*/ 	.word	0x00000003
        /*0da8*/ 	.word	0x00022880
        /*0dac*/ 	.short	0x010a
        /*0dae*/ 	.byte	0x3f
	.zero		1


	//   ....[58]....
        /*0db0*/ 	.word	0x0001aa00
        /*0db4*/ 	.word	0x00000003
        /*0db8*/ 	.word	0x00022870
        /*0dbc*/ 	.short	0x0107
        /*0dbe*/ 	.byte	0x3f
	.zero		1


	//   ....[59]....
        /*0dc0*/ 	.word	0x0001aa90
        /*0dc4*/ 	.word	0x00000003
        /*0dc8*/ 	.word	0x00022870
        /*0dcc*/ 	.short	0x0101
        /*0dce*/ 	.byte	0x3f
	.zero		1


	//   ....[60]....
        /*0dd0*/ 	.word	0x0001aac0
        /*0dd4*/ 	.word	0x00000003
        /*0dd8*/ 	.word	0x00022840
        /*0ddc*/ 	.short	0x010a
        /*0dde*/ 	.byte	0x3f
	.zero		1


	//   ....[61]....
        /*0de0*/ 	.word	0x0001b090
        /*0de4*/ 	.word	0x00000003
        /*0de8*/ 	.word	0x00022830
        /*0dec*/ 	.short	0x0107
        /*0dee*/ 	.byte	0x3f
	.zero		1


	//   ....[62]....
        /*0df0*/ 	.word	0x0001b130
        /*0df4*/ 	.word	0x00000003
        /*0df8*/ 	.word	0x00022830
        /*0dfc*/ 	.short	0x0101
        /*0dfe*/ 	.byte	0x3f
	.zero		1


	//   ....[63]....
        /*0e00*/ 	.word	0x0001b1b0
        /*0e04*/ 	.word	0x00000006
        /*0e08*/ 	.word	0x00022870
        /*0e0c*/ 	.short	0x010a
        /*0e0e*/ 	.byte	0x3f
	.zero		1


	//   ....[64]....
        /*0e10*/ 	.word	0x0001b240
        /*0e14*/ 	.word	0x00000006
        /*0e18*/ 	.word	0x00022860
        /*0e1c*/ 	.short	0x010a
        /*0e1e*/ 	.byte	0x3f
	.zero		1


	//   ....[65]....
        /*0e20*/ 	.word	0x0001b7b0
        /*0e24*/ 	.word	0x00000006
        /*0e28*/ 	.word	0x00022850
        /*0e2c*/ 	.short	0x0101
        /*0e2e*/ 	.byte	0x3f
	.zero		1


	//   ....[66]....
        /*0e30*/ 	.word	0x0001b850
        /*0e34*/ 	.word	0x00000006
        /*0e38*/ 	.word	0x00000000
        /*0e3c*/ 	.short	0x0101
        /*0e3e*/ 	.byte	0x3f
	.zero		1


	//   ....[67]....
        /*0e40*/ 	.word	0x0001b920
        /*0e44*/ 	.word	0x00000010
        /*0e48*/ 	.word	0x00022870
        /*0e4c*/ 	.short	0x010a
        /*0e4e*/ 	.byte	0x3f
	.zero		1


	//   ....[68]....
        /*0e50*/ 	.word	0x0001b9d0
        /*0e54*/ 	.word	0x00000010
        /*0e58*/ 	.word	0x00022860
        /*0e5c*/ 	.short	0x010a
        /*0e5e*/ 	.byte	0x3f
	.zero		1


	//   ....[69]....
        /*0e60*/ 	.word	0x0001bf30
        /*0e64*/ 	.word	0x00000010
        /*0e68*/ 	.word	0x00022850
        /*0e6c*/ 	.short	0x0101
        /*0e6e*/ 	.byte	0x3f
	.zero		1


	//   ....[70]....
        /*0e70*/ 	.word	0x0001bfc0
        /*0e74*/ 	.word	0x00000010
        /*0e78*/ 	.word	0x00000000
        /*0e7c*/ 	.short	0x0101
        /*0e7e*/ 	.byte	0x3f
	.zero		1


	//   ....[71]....
        /*0e80*/ 	.word	0x0001c050
        /*0e84*/ 	.word	0x00000005
        /*0e88*/ 	.word	0x00022820
        /*0e8c*/ 	.short	0x010a
        /*0e8e*/ 	.byte	0x3f
	.zero		1


	//   ....[72]....
        /*0e90*/ 	.word	0x0001c170
        /*0e94*/ 	.word	0x00000004
        /*0e98*/ 	.word	0x00022840
        /*0e9c*/ 	.short	0x010a
        /*0e9e*/ 	.byte	0x3f
	.zero		1


	//   ....[73]....
        /*0ea0*/ 	.word	0x0001c210
        /*0ea4*/ 	.word	0x00000005
        /*0ea8*/ 	.word	0x00022840
        /*0eac*/ 	.short	0x010a
        /*0eae*/ 	.byte	0x3f
	.zero		1


	//   ....[74]....
        /*0eb0*/ 	.word	0x0001c250
        /*0eb4*/ 	.word	0x00000004
        /*0eb8*/ 	.word	0x00022860
        /*0ebc*/ 	.short	0x010a
        /*0ebe*/ 	.byte	0x3f
	.zero		1


	//   ....[75]....
        /*0ec0*/ 	.word	0x0001c290
        /*0ec4*/ 	.word	0x00000005
        /*0ec8*/ 	.word	0x00022860
        /*0ecc*/ 	.short	0x010a
        /*0ece*/ 	.byte	0x3f
	.zero		1


	//   ....[76]....
        /*0ed0*/ 	.word	0x0001c2d0
        /*0ed4*/ 	.word	0x00000004
        /*0ed8*/ 	.word	0x00022880
        /*0edc*/ 	.short	0x010a
        /*0ede*/ 	.byte	0x3f
	.zero		1


	//   ....[77]....
        /*0ee0*/ 	.word	0x0001c310
        /*0ee4*/ 	.word	0x00000005
        /*0ee8*/ 	.word	0x00022880
        /*0eec*/ 	.short	0x010a
        /*0eee*/ 	.byte	0x3f
	.zero		1


	//   ....[78]....
        /*0ef0*/ 	.word	0x0001c380
        /*0ef4*/ 	.word	0x00000003
        /*0ef8*/ 	.word	0x00022800
        /*0efc*/ 	.short	0x010a
        /*0efe*/ 	.byte	0x3f
	.zero		1


	//   ....[79]....
        /*0f00*/ 	.word	0x0001c3e0
        /*0f04*/ 	.word	0x00000003
        /*0f08*/ 	.word	0x00022830
        /*0f0c*/ 	.short	0x010a
        /*0f0e*/ 	.byte	0x3f
	.zero		1


	//   ....[80]....
        /*0f10*/ 	.word	0x0001c440
        /*0f14*/ 	.word	0x0000000e
        /*0f18*/ 	.word	0x00022830
        /*0f1c*/ 	.short	0x010a
        /*0f1e*/ 	.byte	0x3f
	.zero		1


	//   ....[81]....
        /*0f20*/ 	.word	0x0001c4a0
        /*0f24*/ 	.word	0x0000000e
        /*0f28*/ 	.word	0x00022850
        /*0f2c*/ 	.short	0x010a
        /*0f2e*/ 	.byte	0x3f
	.zero		1


	//   ....[82]....
        /*0f30*/ 	.word	0x0001c500
        /*0f34*/ 	.word	0x0000000e
        /*0f38*/ 	.word	0x00022830
        /*0f3c*/ 	.short	0x010a
        /*0f3e*/ 	.byte	0x3f
	.zero		1


	//   ....[83]....
        /*0f40*/ 	.word	0x0001c560
        /*0f44*/ 	.word	0x0000000e
        /*0f48*/ 	.word	0x00022850
        /*0f4c*/ 	.short	0x010a
        /*0f4e*/ 	.byte	0x3f
	.zero		1


	//   ....[84]....
        /*0f50*/ 	.word	0x0001c5c0
        /*0f54*/ 	.word	0x0000000f
        /*0f58*/ 	.word	0x00022830
        /*0f5c*/ 	.short	0x010a
        /*0f5e*/ 	.byte	0x3f
	.zero		1


	//   ....[85]....
        /*0f60*/ 	.word	0x0001c620
        /*0f64*/ 	.word	0x0000000f
        /*0f68*/ 	.word	0x00022850
        /*0f6c*/ 	.short	0x010a
        /*0f6e*/ 	.byte	0x3f
	.zero		1


	//   ....[86]....
        /*0f70*/ 	.word	0x0001c680
        /*0f74*/ 	.word	0x00000003
        /*0f78*/ 	.word	0x00022850
        /*0f7c*/ 	.short	0x010a
        /*0f7e*/ 	.byte	0x3f
	.zero		1


	//   ....[87]....
        /*0f80*/ 	.word	0x0001c750
        /*0f84*/ 	.word	0x00000019
        /*0f88*/ 	.word	0x00022880
        /*0f8c*/ 	.short	0x010a
        /*0f8e*/ 	.byte	0x3f
	.zero		1


	//   ....[88]....
        /*0f90*/ 	.word	0x0001d400
        /*0f94*/ 	.word	0x00000019
        /*0f98*/ 	.word	0x00022840
        /*0f9c*/ 	.short	0x010a
        /*0f9e*/ 	.byte	0x3f
	.zero		1


	//   ....[89]....
        /*0fa0*/ 	.word	0x0001e9a0
        /*0fa4*/ 	.word	0x00000019
        /*0fa8*/ 	.word	0x00022820
        /*0fac*/ 	.short	0x010a
        /*0fae*/ 	.byte	0x3f
	.zero		1


	//   ....[90]....
        /*0fb0*/ 	.word	0x0001e9f0
        /*0fb4*/ 	.word	0x00000003
        /*0fb8*/ 	.word	0x00022880
        /*0fbc*/ 	.short	0x010a
        /*0fbe*/ 	.byte	0x3f
	.zero		1


	//   ....[91]....
        /*0fc0*/ 	.word	0x0001f520
        /*0fc4*/ 	.word	0x00000003
        /*0fc8*/ 	.word	0x00022840
        /*0fcc*/ 	.short	0x010a
        /*0fce*/ 	.byte	0x3f
	.zero		1


	//   ....[92]....
        /*0fd0*/ 	.word	0x00020020
        /*0fd4*/ 	.word	0x00000006
        /*0fd8*/ 	.word	0x00022870
        /*0fdc*/ 	.short	0x010a
        /*0fde*/ 	.byte	0x3f
	.zero		1


	//   ....[93]....
        /*0fe0*/ 	.word	0x00020070
        /*0fe4*/ 	.word	0x00000006
        /*0fe8*/ 	.word	0x00022860
        /*0fec*/ 	.short	0x010a
        /*0fee*/ 	.byte	0x3f
	.zero		1


	//   ....[94]....
        /*0ff0*/ 	.word	0x000200c0
        /*0ff4*/ 	.word	0x00000010
        /*0ff8*/ 	.word	0x00022870
        /*0ffc*/ 	.short	0x010a
        /*0ffe*/ 	.byte	0x3f
	.zero		1


	//   ....[95]....
        /*1000*/ 	.word	0x00020110
        /*1004*/ 	.word	0x00000010
        /*1008*/ 	.word	0x00022860
        /*100c*/ 	.short	0x010a
        /*100e*/ 	.byte	0x3f
	.zero		1


	//   ....[96]....
        /*1010*/ 	.word	0x00020160
        /*1014*/ 	.word	0x00000005
        /*1018*/ 	.word	0x00022820
        /*101c*/ 	.short	0x010a
        /*101e*/ 	.byte	0x3f
	.zero		1


	//   ....[97]....
        /*1020*/ 	.word	0x000201b0
        /*1024*/ 	.word	0x00000004
        /*1028*/ 	.word	0x00022840
        /*102c*/ 	.short	0x010a
        /*102e*/ 	.byte	0x3f
	.zero		1


	//   ....[98]....
        /*1030*/ 	.word	0x00020200
        /*1034*/ 	.word	0x00000005
        /*1038*/ 	.word	0x00022840
        /*103c*/ 	.short	0x010a
        /*103e*/ 	.byte	0x3f
	.zero		1


	//   ....[99]....
        /*1040*/ 	.word	0x00020250
        /*1044*/ 	.word	0x00000004
        /*1048*/ 	.word	0x00022860
        /*104c*/ 	.short	0x010a
        /*104e*/ 	.byte	0x3f
	.zero		1


	//   ....[100]....
        /*1050*/ 	.word	0x000202a0
        /*1054*/ 	.word	0x00000005
        /*1058*/ 	.word	0x00022860
        /*105c*/ 	.short	0x010a
        /*105e*/ 	.byte	0x3f
	.zero		1


	//   ....[101]....
        /*1060*/ 	.word	0x000202f0
        /*1064*/ 	.word	0x00000004
        /*1068*/ 	.word	0x00022880
        /*106c*/ 	.short	0x010a
        /*106e*/ 	.byte	0x3f
	.zero		1


	//----- nvinfo : EIATTR_NUM_MBARRIERS
	.align		4
.L_958:
        /*1070*/ 	.byte	0x03, 0x38
        /*1072*/ 	.short	0x0016


	//----- nvinfo : EIATTR_EXIT_INSTR_OFFSETS
	.align		4
        /*1074*/ 	.byte	0x04, 0x1c
        /*1076*/ 	.short	(.L_960 - .L_959)


	//   ....[0]....
.L_959:
        /*1078*/ 	.word	0x0001c360


	//----- nvinfo : EIATTR_MAX_THREADS
	.align		4
.L_960:
        /*107c*/ 	.byte	0x04, 0x05
        /*107e*/ 	.short	(.L_962 - .L_961)
.L_961:
        /*1080*/ 	.word	0x00000180
        /*1084*/ 	.word	0x00000001
        /*1088*/ 	.word	0x00000001


	//----- nvinfo : EIATTR_CRS_STACK_SIZE
	.align		4
.L_962:
        /*108c*/ 	.byte	0x04, 0x1e
        /*108e*/ 	.short	(.L_964 - .L_963)
.L_963:
        /*1090*/ 	.word	0x00000000


	//----- nvinfo : EIATTR_CBANK_PARAM_SIZE
	.align		4
.L_964:
        /*1094*/ 	.byte	0x03, 0x19
        /*1096*/ 	.short	0x0a70


	//----- nvinfo : EIATTR_PARAM_CBANK
	.align		4
        /*1098*/ 	.byte	0x04, 0x0a
        /*109a*/ 	.short	(.L_966 - .L_965)
	.align		4
.L_965:
        /*109c*/ 	.word	index@(.nv.constant0._ZN7cutlass13device_kernelIN5flash11enable_sm90INS1_16FlashAttnFwdSm90INS1_25CollectiveMainloopFwdSm90ILi2EN4cute5tupleIJNS5_1CILi1EEES8_S8_EEENS6_IJNS7_ILi128EEENS7_ILi160EEESA_EEELi128ENS_12float_e4m3_tEfNS_4arch4Sm90ELb0ELb1ELb1ELb0ELb1ELb0ELb0ELb1ELb1ELb1ELb1ELb0EEENS1_21CollectiveEpilogueFwdINS6_IJSA_SA_SB_EEES9_NS_10bfloat16_tESF_Li256ELb0ELb1ELb1ELb1EEENS1_19SingleTileSchedulerILb0ELb1ELb1ELi128EEEEEEEEEvNT_6ParamsE)
        /*10a0*/ 	.short	0x0210
        /*10a2*/ 	.short	0x0a70


	//----- nvinfo : EIATTR_SW_WAR
	.align		4
.L_966:
        /*10a4*/ 	.byte	0x04, 0x36
        /*10a6*/ 	.short	(.L_968 - .L_967)
.L_967:
        /*10a8*/ 	.word	0x00000008
.L_968:


//--------------------- .nv.info._ZN7cutlass13device_kernelIN5flash11enable_sm90INS1_16FlashAttnFwdSm90INS1_25CollectiveMainloopFwdSm90ILi2EN4cute5tupleIJNS5_1CILi1EEES8_S8_EEENS6_IJNS7_ILi128EEENS7_ILi160EEESA_EEELi128ENS_12float_e4m3_tEfNS_4arch4Sm90ELb0ELb1ELb1ELb1ELb1ELb0ELb0ELb1ELb1ELb1ELb1ELb0EEENS1_21CollectiveEpilogueFwdINS6_IJSA_SA_SB_EEES9_NS_10bfloat16_tESF_Li256ELb1ELb1ELb1ELb1EEENS1_36VarlenDynamicPersistentTileSchedulerILi128ELi160ELi256ELi128ELb1ELb1ELb1ELb1ELb0ELb1EEEEEEEEEvNT_6ParamsE --------------------------
	.section	.nv.info._ZN7cutlass13device_kernelIN5flash11enable_sm90INS1_16FlashAttnFwdSm90INS1_25CollectiveMainloopFwdSm90ILi2EN4cute5tupleIJNS5_1CILi1EEES8_S8_EEENS6_IJNS7_ILi128EEENS7_ILi160EEESA_EEELi128ENS_12float_e4m3_tEfNS_4arch4Sm90ELb0ELb1ELb1ELb1ELb1ELb0ELb0ELb1ELb1ELb1ELb1ELb0EEENS1_21CollectiveEpilogueFwdINS6_IJSA_SA_SB_EEES9_NS_10bfloat16_tESF_Li256ELb1ELb1ELb1ELb1EEENS1_36VarlenDynamicPersistentTileSchedulerILi128ELi160ELi256ELi128ELb1ELb1ELb1ELb1ELb0ELb1EEEEEEEEEvNT_6ParamsE,"",@"SHT_CUDA_INFO"
	.sectionflags	@""
	.align	4


	//----- nvinfo : EIATTR_CUDA_API_VERSION
	.align		4
        /*0000*/ 	.byte	0x04, 0x37
        /*0002*/ 	.short	(.L_970 - .L_969)
.L_969:
        /*0004*/ 	.word	0x00000082


	//----- nvinfo : EIATTR_KPARAM_INFO
	.align		4
.L_970:
        /*0008*/ 	.byte	0x04, 0x17
        /*000a*/ 	.short	(.L_972 - .L_971)
.L_971:
        /*000c*/ 	.word	0x00000000
        /*0010*/ 	.short	0x0000
        /*0012*/ 	.short	0x0070
        /*0014*/ 	.byte	0x00, 0xf0, 0x01, 0x2a


	//----- nvinfo : EIATTR_SPARSE_MMA_MASK
	.align		4
.L_972:
        /*0018*/ 	.byte	0x03, 0x50
        /*001a*/ 	.short	0x0000


	//----- nvinfo : EIATTR_MAXREG_COUNT
	.align		4
        /*001c*/ 	.byte	0x03, 0x1b
        /*001e*/ 	.short	0x00a8


	//----- nvinfo : EIATTR_NUM_BARRIERS
	.align		4
        /*0020*/ 	.byte	0x02, 0x4c
        /*0022*/ 	.byte	0x10
	.zero		1


	//----- nvinfo : EIATTR_EXTERNS
	.align		4
        /*0024*/ 	.byte	0x04, 0x0f
        /*0026*/ 	.short	(.L_974 - .L_973)


	//   ....[0]....
	.align		4
.L_973:
        /*0028*/ 	.word	index@(__assertfail)


	//----- nvinfo : EIATTR_ANNOTATIONS
	.align		4
.L_974:
        /*002c*/ 	.byte	0x04, 0x55
        /*002e*/ 	.short	(.L_976 - .L_975)


	//   ....[0]....
.L_975:
        /* <DEDUP_REMOVED lines=27> */


	//----- nvinfo : EIATTR_MERCURY_ISA_VERSION
	.align		4
.L_976:
        /*01c8*/ 	.byte	0x03, 0x5f
        /*01ca*/ 	.short	0x0101


	//----- nvinfo : EIATTR_UNUSED_LOAD_BYTE_OFFSET
	.align		4
        /*01cc*/ 	.byte	0x04, 0x44
        /*01ce*/ 	.short	(.L_978 - .L_977)


	//   ....[0]....
.L_977:
        /*01d0*/ 	.word	0x00000980
        /*01d4*/ 	.word	0x0000fff0


	//   ....[1]....
        /*01d8*/ 	.word	0x00014f10
        /*01dc*/ 	.word	0x0000fff0


	//----- nvinfo : EIATTR_INT_WARP_WIDE_INSTR_OFFSETS
	.align		4
.L_978:
        /*01e0*/ 	.byte	0x04, 0x31
        /*01e2*/ 	.short	(.L_980 - .L_979)


	//   ....[0]....
.L_979:
        /*01e4*/ 	.word	0x000000c0


	//   ....[1]....
        /*01e8*/ 	.word	0x000000d0


	//   ....[2]....
        /*01ec*/ 	.word	0x00000170


	//   ....[3]....
        /*01f0*/ 	.word	0x0001ac00


	//   ....[4]....
        /*01f4*/ 	.word	0x0001ac90


	//   ....[5]....
        /*01f8*/ 	.word	0x0001ede0


	//   ....[6]....
        /*01fc*/ 	.word	0x0001ee70


	//----- nvinfo : EIATTR_COOP_GROUP_MASK_REGIDS
	.align		4
.L_980:
        /*0200*/ 	.byte	0x04, 0x29
        /*0202*/ 	.short	(.L_982 - .L_981)


	//   ....[0]....
.L_981:
        /*0204*/ 	.word	0xffffffff


	//   ....[1]....
        /*0208*/ 	.word	0xffffffff


	//   ....[2]....
        /*020c*/ 	.word	0xffffffff


	//   ....[3]....
        /*0210*/ 	.word	0xffffffff


	//   ....[4]....
        /*0214*/ 	.word	0xffffffff


	//   ....[5]....
        /*0218*/ 	.word	0xffffffff


	//   ....[6]....
        /*021c*/ 	.word	0xffffffff


	//   ....[7]....
        /*0220*/ 	.word	0xffffffff


	//   ....[8]....
        /*0224*/ 	.word	0xffffffff


	//   ....[9]....
        /*0228*/ 	.word	0xffffffff


	//   ....[10]....
        /*022c*/ 	.word	0xffffffff


	//   ....[11]....
        /*0230*/ 	.word	0xffffffff


	//   ....[12]....
        /*0234*/ 	.word	0xffffffff


	//   ....[13]....
        /*0238*/ 	.word	0xffffffff


	//   ....[14]....
        /*023c*/ 	.word	0xffffffff


	//   ....[15]....
        /*0240*/ 	.word	0xffffffff


	//   ....[16]....
        /*0244*/ 	.word	0xffffffff


	//   ....[17]....
        /*0248*/ 	.word	0xffffffff


	//   ....[18]....
        /*024c*/ 	.word	0xffffffff


	//   ....[19]....
        /*0250*/ 	.word	0xffffffff


	//   ....[20]....
        /*0254*/ 	.word	0xffffffff


	//   ....[21]....
        /*0258*/ 	.word	0xffffffff


	//   ....[22]....
        /*025c*/ 	.word	0xffffffff


	//   ....[23]....
        /*0260*/ 	.word	0xffffffff


	//   ....[24]....
        /*0264*/ 	.word	0xffffffff


	//   ....[25]....
        /*0268*/ 	.word	0xffffffff


	//   ....[26]....
        /*026c*/ 	.word	0xffffffff


	//   ....[27]....
        /*0270*/ 	.word	0xffffffff


	//   ....[28]....
        /*0274*/ 	.word	0xffffffff


	//   ....[29]....
        /*0278*/ 	.word	0xffffffff


	//   ....[30]....
        /*027c*/ 	.word	0xffffffff


	//   ....[31]....
        /*0280*/ 	.word	0xffffffff


	//   ....[32]....
        /*0284*/ 	.word	0xffffffff


	//   ....[33]....
        /*0288*/ 	.word	0xffffffff


	//   ....[34]....
        /*028c*/ 	.word	0xffffffff


	//   ....[35]....
        /*0290*/ 	.word	0xffffffff


	//   ....[36]....
        /*0294*/ 	.word	0xffffffff


	//   ....[37]....
        /*0298*/ 	.word	0xffffffff


	//   ....[38]....
        /*029c*/ 	.word	0xffffffff


	//   ....[39]....
        /*02a0*/ 	.word	0xffffffff


	//   ....[40]....
        /*02a4*/ 	.word	0xffffffff


	//   ....[41]....
        /*02a8*/ 	.word	0xffffffff


	//   ....[42]....
        /*02ac*/ 	.word	0xffffffff


	//   ....[43]....
        /*02b0*/ 	.word	0xffffffff


	//   ....[44]....
        /*02b4*/ 	.word	0xffffffff


	//   ....[45]....
        /*02b8*/ 	.word	0xffffffff


	//   ....[46]....
        /*02bc*/ 	.word	0xffffffff


	//   ....[47]....
        /*02c0*/ 	.word	0xffffffff


	//   ....[48]....
        /*02c4*/ 	.word	0xffffffff


	//   ....[49]....
        /*02c8*/ 	.word	0xffffffff


	//   ....[50]....
        /*02cc*/ 	.word	0xffffffff


	//   ....[51]....
        /*02d0*/ 	.word	0xffffffff


	//   ....[52]....
        /*02d4*/ 	.word	0xffffffff


	//   ....[53]....
        /*02d8*/ 	.word	0xffffffff


	//   ....[54]....
        /*02dc*/ 	.word	0xffffffff


	//   ....[55]....
        /*02e0*/ 	.word	0xffffffff


	//   ....[56]....
        /*02e4*/ 	.word	0xffffffff


	//   ....[57]....
        /*02e8*/ 	.word	0xffffffff


	//   ....[58]....
        /*02ec*/ 	.word	0xffffffff


	//   ....[59]....
        /*02f0*/ 	.word	0xffffffff


	//   ....[60]....
        /*02f4*/ 	.word	0xffffffff


	//   ....[61]....
        /*02f8*/ 	.word	0xffffffff


	//   ....[62]....
        /*02fc*/ 	.word	0xffffffff


	//   ....[63]....
        /*0300*/ 	.word	0xffffffff


	//   ....[64]....
        /*0304*/ 	.word	0xffffffff


	//   ....[65]....
        /*0308*/ 	.word	0xffffffff


	//   ....[66]....
        /*030c*/ 	.word	0xffffffff


	//   ....[67]....
        /*0310*/ 	.word	0xffffffff


	//   ....[68]....
        /*0314*/ 	.word	0xffffffff


	//   ....[69]....
        /*0318*/ 	.word	0xffffffff


	//   ....[70]....
        /*031c*/ 	.word	0xffffffff


	//   ....[71]....
        /*0320*/ 	.word	0xffffffff


	//   ....[72]....
        /*0324*/ 	.word	0xffffffff


	//   ....[73]....
        /*0328*/ 	.word	0xffffffff


	//   ....[74]....
        /*032c*/ 	.word	0xffffffff


	//   ....[75]....
        /*0330*/ 	.word	0xffffffff


	//   ....[76]....
        /*0334*/ 	.word	0xffffffff


	//   ....[77]....
        /*0338*/ 	.word	0xffffffff


	//   ....[78]....
        /*033c*/ 	.word	0xffffffff


	//   ....[79]....
        /*0340*/ 	.word	0xffffffff


	//   ....[80]....
        /*0344*/ 	.word	0xffffffff


	//   ....[81]....
        /*0348*/ 	.word	0xffffffff


	//   ....[82]....
        /*034c*/ 	.word	0xffffffff


	//   ....[83]....
        /*0350*/ 	.word	0xffffffff


	//   ....[84]....
        /*0354*/ 	.word	0xffffffff


	//   ....[85]....
        /*0358*/ 	.word	0xffffffff


	//   ....[86]....
        /*035c*/ 	.word	0xffffffff


	//   ....[87]....
        /*0360*/ 	.word	0xffffffff


	//   ....[88]....
        /*0364*/ 	.word	0xffffffff


	//   ....[89]....
        /*0368*/ 	.word	0xffffffff


	//   ....[90]....
        /*036c*/ 	.word	0xffffffff


	//   ....[91]....
        /*0370*/ 	.word	0xffffffff


	//   ....[92]....
        /*0374*/ 	.word	0xffffffff


	//   ....[93]....
        /*0378*/ 	.word	0xffffffff


	//   ....[94]....
        /*037c*/ 	.word	0xffffffff


	//   ....[95]....
        /*0380*/ 	.word	0xffffffff


	//   ....[96]....
        /*0384*/ 	.word	0xffffffff


	//   ....[97]....
        /*0388*/ 	.word	0xffffffff


	//   ....[98]....
        /*038c*/ 	.word	0xffffffff


	//   ....[99]....
        /*0390*/ 	.word	0xffffffff


	//   ....[100]....
        /*0394*/ 	.word	0xffffffff


	//   ....[101]....
        /*0398*/ 	.word	0xffffffff


	//   ....[102]....
        /*039c*/ 	.word	0xffffffff


	//   ....[103]....
        /*03a0*/ 	.word	0xffffffff


	//   ....[104]....
        /*03a4*/ 	.word	0xffffffff


	//   ....[105]....
        /*03a8*/ 	.word	0xffffffff


	//   ....[106]....
        /*03ac*/ 	.word	0xffffffff


	//   ....[107]....
        /*03b0*/ 	.word	0xffffffff


	//   ....[108]....
        /*03b4*/ 	.word	0xffffffff


	//   ....[109]....
        /*03b8*/ 	.word	0xffffffff


	//   ....[110]....
        /*03bc*/ 	.word	0xffffffff


	//   ....[111]....
        /*03c0*/ 	.word	0xffffffff


	//   ....[112]....
        /*03c4*/ 	.word	0xffffffff


	//   ....[113]....
        /*03c8*/ 	.word	0xffffffff


	//   ....[114]....
        /*03cc*/ 	.word	0xffffffff


	//   ....[115]....
        /*03d0*/ 	.word	0xffffffff


	//   ....[116]....
        /*03d4*/ 	.word	0xffffffff


	//   ....[117]....
        /*03d8*/ 	.word	0xffffffff


	//   ....[118]....
        /*03dc*/ 	.word	0xffffffff


	//   ....[119]....
        /*03e0*/ 	.word	0xffffffff


	//   ....[120]....
        /*03e4*/ 	.word	0xffffffff


	//   ....[121]....
        /*03e8*/ 	.word	0xffffffff


	//   ....[122]....
        /*03ec*/ 	.word	0xffffffff


	//   ....[123]....
        /*03f0*/ 	.word	0xffffffff


	//   ....[124]....
        /*03f4*/ 	.word	0xffffffff


	//   ....[125]....
        /*03f8*/ 	.word	0xffffffff


	//   ....[126]....
        /*03fc*/ 	.word	0xffffffff


	//   ....[127]....
        /*0400*/ 	.word	0xffffffff


	//   ....[128]....
        /*0404*/ 	.word	0xffffffff


	//   ....[129]....
        /*0408*/ 	.word	0xffffffff


	//   ....[130]....
        /*040c*/ 	.word	0xffffffff


	//   ....[131]....
        /*0410*/ 	.word	0xffffffff


	//   ....[132]....
        /*0414*/ 	.word	0xffffffff


	//   ....[133]....
        /*0418*/ 	.word	0xffffffff


	//   ....[134]....
        /*041c*/ 	.word	0xffffffff


	//   ....[135]....
        /*0420*/ 	.word	0xffffffff


	//   ....[136]....
        /*0424*/ 	.word	0xffffffff


	//   ....[137]....
        /*0428*/ 	.word	0xffffffff


	//   ....[138]....
        /*042c*/ 	.word	0xffffffff


	//   ....[139]....
        /*0430*/ 	.word	0xffffffff


	//   ....[140]....
        /*0434*/ 	.word	0xffffffff


	//   ....[141]....
        /*0438*/ 	.word	0xffffffff


	//   ....[142]....
        /*043c*/ 	.word	0xffffffff


	//   ....[143]....
        /*0440*/ 	.word	0xffffffff


	//   ....[144]....
        /*0444*/ 	.word	0xffffffff


	//   ....[145]....
        /*0448*/ 	.word	0xffffffff


	//   ....[146]....
        /*044c*/ 	.word	0xffffffff


	//   ....[147]....
        /*0450*/ 	.word	0xffffffff


	//   ....[148]....
        /*0454*/ 	.word	0xffffffff


	//   ....[149]....
        /*0458*/ 	.word	0xffffffff


	//   ....[150]....
        /*045c*/ 	.word	0xffffffff


	//   ....[151]....
        /*0460*/ 	.word	0xffffffff


	//   ....[152]....
        /*0464*/ 	.word	0xffffffff


	//   ....[153]....
        /*0468*/ 	.word	0xffffffff


	//   ....[154]....
        /*046c*/ 	.word	0xffffffff


	//   ....[155]....
        /*0470*/ 	.word	0xffffffff


	//   ....[156]....
        /*0474*/ 	.word	0xffffffff


	//   ....[157]....
        /*0478*/ 	.word	0xffffffff


	//   ....[158]....
        /*047c*/ 	.word	0xffffffff


	//   ....[159]....
        /*0480*/ 	.word	0xffffffff


	//   ....[160]....
        /*0484*/ 	.word	0xffffffff


	//   ....[161]....
        /*0488*/ 	.word	0xffffffff


	//   ....[162]....
        /*048c*/ 	.word	0xffffffff


	//   ....[163]....
        /*0490*/ 	.word	0xffffffff


	//   ....[164]....
        /*0494*/ 	.word	0xffffffff


	//   ....[165]....
        /*0498*/ 	.word	0xffffffff


	//   ....[166]....
        /*049c*/ 	.word	0xffffffff


	//   ....[167]....
        /*04a0*/ 	.word	0xffffffff


	//   ....[168]....
        /*04a4*/ 	.word	0xffffffff


	//   ....[169]....
        /*04a8*/ 	.word	0xffffffff


	//   ....[170]....
        /*04ac*/ 	.word	0xffffffff


	//   ....[171]....
        /*04b0*/ 	.word	0xffffffff


	//   ....[172]....
        /*04b4*/ 	.word	0xffffffff


	//   ....[173]....
        /*04b8*/ 	.word	0xffffffff


	//   ....[174]....
        /*04bc*/ 	.word	0xffffffff


	//   ....[175]....
        /*04c0*/ 	.word	0xffffffff


	//   ....[176]....
        /*04c4*/ 	.word	0xffffffff


	//   ....[177]....
        /*04c8*/ 	.word	0xffffffff


	//   ....[178]....
        /*04cc*/ 	.word	0xffffffff


	//   ....[179]....
        /*04d0*/ 	.word	0xffffffff


	//   ....[180]....
        /*04d4*/ 	.word	0xffffffff


	//   ....[181]....
        /*04d8*/ 	.word	0xffffffff


	//   ....[182]....
        /*04dc*/ 	.word	0xffffffff


	//   ....[183]....
        /*04e0*/ 	.word	0xffffffff


	//   ....[184]....
        /*04e4*/ 	.word	0xffffffff


	//   ....[185]....
        /*04e8*/ 	.word	0xffffffff


	//   ....[186]....
        /*04ec*/ 	.word	0xffffffff


	//   ....[187]....
        /*04f0*/ 	.word	0xffffffff


	//   ....[188]....
        /*04f4*/ 	.word	0xffffffff


	//   ....[189]....
        /*04f8*/ 	.word	0xffffffff


	//   ....[190]....
        /*04fc*/ 	.word	0xffffffff


	//   ....[191]....
        /*0500*/ 	.word	0xffffffff


	//   ....[192]....
        /*0504*/ 	.word	0xffffffff


	//   ....[193]....
        /*0508*/ 	.word	0xffffffff


	//   ....[194]....
        /*050c*/ 	.word	0xffffffff


	//   ....[195]....
        /*0510*/ 	.word	0xffffffff


	//   ....[196]....
        /*0514*/ 	.word	0xffffffff


	//   ....[197]....
        /*0518*/ 	.word	0xffffffff


	//   ....[198]....
        /*051c*/ 	.word	0xffffffff


	//   ....[199]....
        /*0520*/ 	.word	0xffffffff


	//   ....[200]....
        /*0524*/ 	.word	0xffffffff


	//   ....[201]....
        /*0528*/ 	.word	0xffffffff


	//   ....[202]....
        /*052c*/ 	.word	0xffffffff


	//   ....[203]....
        /*0530*/ 	.word	0xffffffff


	//   ....[204]....
        /*0534*/ 	.word	0xffffffff


	//   ....[205]....
        /*0538*/ 	.word	0xffffffff


	//   ....[206]....
        /*053c*/ 	.word	0xffffffff


	//   ....[207]....
        /*0540*/ 	.word	0xffffffff


	//   ....[208]....
        /*0544*/ 	.word	0xffffffff


	//   ....[209]....
        /*0548*/ 	.word	0xffffffff


	//   ....[210]....
        /*054c*/ 	.word	0xffffffff


	//   ....[211]....
        /*0550*/ 	.word	0xffffffff


	//   ....[212]....
        /*0554*/ 	.word	0xffffffff


	//   ....[213]....
        /*0558*/ 	.word	0xffffffff


	//   ....[214]....
        /*055c*/ 	.word	0xffffffff


	//   ....[215]....
        /*0560*/ 	.word	0xffffffff


	//   ....[216]....
        /*0564*/ 	.word	0xffffffff


	//   ....[217]....
        /*0568*/ 	.word	0xffffffff


	//   ....[218]....
        /*056c*/ 	.word	0xffffffff


	//   ....[219]....
        /*0570*/ 	.word	0xffffffff


	//   ....[220]....
        /*0574*/ 	.word	0xffffffff


	//   ....[221]....
        /*0578*/ 	.word	0xffffffff


	//   ....[222]....
        /*057c*/ 	.word	0xffffffff


	//   ....[223]....
        /*0580*/ 	.word	0xffffffff


	//   ....[224]....
        /*0584*/ 	.word	0xffffffff


	//   ....[225]....
        /*0588*/ 	.word	0xffffffff


	//   ....[226]....
        /*058c*/ 	.word	0xffffffff


	//   ....[227]....
        /*0590*/ 	.word	0xffffffff


	//   ....[228]....
        /*0594*/ 	.word	0xffffffff


	//   ....[229]....
        /*0598*/ 	.word	0xffffffff


	//   ....[230]....
        /*059c*/ 	.word	0xffffffff


	//   ....[231]....
        /*05a0*/ 	.word	0xffffffff


	//   ....[232]....
        /*05a4*/ 	.word	0xffffffff


	//   ....[233]....
        /*05a8*/ 	.word	0xffffffff


	//   ....[234]....
        /*05ac*/ 	.word	0xffffffff


	//   ....[235]....
        /*05b0*/ 	.word	0xffffffff


	//   ....[236]....
        /*05b4*/ 	.word	0xffffffff


	//   ....[237]....
        /*05b8*/ 	.word	0xffffffff


	//   ....[238]....
        /*05bc*/ 	.word	0xffffffff


	//   ....[239]....
        /*05c0*/ 	.word	0xffffffff


	//   ....[240]....
        /*05c4*/ 	.word	0xffffffff


	//   ....[241]....
        /*05c8*/ 	.word	0xffffffff


	//   ....[242]....
        /*05cc*/ 	.word	0xffffffff


	//   ....[243]....
        /*05d0*/ 	.word	0xffffffff


	//   ....[244]....
        /*05d4*/ 	.word	0xffffffff


	//   ....[245]....
        /*05d8*/ 	.word	0xffffffff


	//   ....[246]....
        /*05dc*/ 	.word	0xffffffff


	//   ....[247]....
        /*05e0*/ 	.word	0xffffffff


	//   ....[248]....
        /*05e4*/ 	.word	0xffffffff


	//   ....[249]....
        /*05e8*/ 	.word	0xffffffff


	//   ....[250]....
        /*05ec*/ 	.word	0xffffffff


	//   ....[251]....
        /*05f0*/ 	.word	0xffffffff


	//   ....[252]....
        /*05f4*/ 	.word	0xffffffff


	//   ....[253]....
        /*05f8*/ 	.word	0x0500000f


	//   ....[254]....
        /*05fc*/ 	.word	0x0500000f


	//   ....[255]....
        /*0600*/ 	.word	0x0500000f


	//   ....[0]....
        /*0604*/ 	.word	0x0500000f


	//   ....[1]....
        /*0608*/ 	.word	0x0500000f


	//   ....[2]....
        /*060c*/ 	.word	0x0500000f


	//   ....[3]....
        /*0610*/ 	.word	0x0500000f


	//   ....[4]....
        /*0614*/ 	.word	0x0500000f


	//   ....[5]....
        /*0618*/ 	.word	0x0500000f


	//   ....[6]....
        /*061c*/ 	.word	0x0500000f


	//   ....[7]....
        /*0620*/ 	.word	0x0500000f


	//   ....[8]....
        /*0624*/ 	.word	0x0500000f


	//   ....[9]....
        /*0628*/ 	.word	0x0500000f


	//   ....[10]....
        /*062c*/ 	.word	0x0500000f


	//   ....[11]....
        /*0630*/ 	.word	0x0500000f


	//   ....[12]....
        /*0634*/ 	.word	0x0500000f


	//   ....[13]....
        /*0638*/ 	.word	0x0500000f


	//   ....[14]....
        /*063c*/ 	.word	0x0500000f


	//   ....[15]....
        /*0640*/ 	.word	0x0500000f


	//   ....[16]....
        /*0644*/ 	.word	0x0500000f


	//   ....[17]....
        /*0648*/ 	.word	0x0500000f


	//   ....[18]....
        /*064c*/ 	.word	0x0500000f


	//   ....[19]....
        /*0650*/ 	.word	0x0500000f


	//   ....[20]....
        /*0654*/ 	.word	0x0500000f


	//   ....[21]....
        /*0658*/ 	.word	0x0500000f


	//   ....[22]....
        /*065c*/ 	.word	0x0500000f


	//   ....[23]....
        /*0660*/ 	.word	0x0500000f


	//   ....[24]....
        /*0664*/ 	.word	0x0500000f


	//   ....[25]....
        /*0668*/ 	.word	0x0500000f


	//   ....[26]....
        /*066c*/ 	.word	0x0500000f


	//   ....[27]....
        /*0670*/ 	.word	0x0500000f


	//   ....[28]....
        /*0674*/ 	.word	0x0500000f


	//   ....[29]....
        /*0678*/ 	.word	0x0500000f


	//   ....[30]....
        /*067c*/ 	.word	0x0500000f


	//   ....[31]....
        /*0680*/ 	.word	0x0500000f


	//   ....[32]....
        /*0684*/ 	.word	0x0500000f


	//   ....[33]....
        /*0688*/ 	.word	0x0500000f


	//   ....[34]....
        /*068c*/ 	.word	0x0500000f


	//   ....[35]....
        /*0690*/ 	.word	0x0500000f


	//   ....[36]....
        /*0694*/ 	.word	0x0500000f


	//   ....[37]....
        /*0698*/ 	.word	0x0500000f


	//   ....[38]....
        /*069c*/ 	.word	0x0500000f


	//   ....[39]....
        /*06a0*/ 	.word	0x0500000f


	//   ....[40]....
        /*06a4*/ 	.word	0x0500000f


	//   ....[41]....
        /*06a8*/ 	.word	0x0500000f


	//   ....[42]....
        /*06ac*/ 	.word	0x0500000f


	//   ....[43]....
        /*06b0*/ 	.word	0x0500000f


	//   ....[44]....
        /*06b4*/ 	.word	0x0500000f


	//   ....[45]....
        /*06b8*/ 	.word	0x0500000f


	//   ....[46]....
        /*06bc*/ 	.word	0x0500000f


	//   ....[47]....
        /*06c0*/ 	.word	0x0500000f


	//   ....[48]....
        /*06c4*/ 	.word	0x0500000f


	//   ....[49]....
        /*06c8*/ 	.word	0x0500000f


	//   ....[50]....
        /*06cc*/ 	.word	0x0500000f


	//   ....[51]....
        /*06d0*/ 	.word	0x0500000f


	//   ....[52]....
        /*06d4*/ 	.word	0x0500000f


	//   ....[53]....
        /*06d8*/ 	.word	0x0500000f


	//   ....[54]....
        /*06dc*/ 	.word	0x0500000f


	//   ....[55]....
        /*06e0*/ 	.word	0x0500000f


	//   ....[56]....
        /*06e4*/ 	.word	0x0500000f


	//   ....[57]....
        /*06e8*/ 	.word	0x0500000f


	//   ....[58]....
        /*06ec*/ 	.word	0x0500000f


	//   ....[59]....
        /*06f0*/ 	.word	0x0500000f


	//   ....[60]....
        /*06f4*/ 	.word	0x0500000f


	//   ....[61]....
        /*06f8*/ 	.word	0x0500000f


	//   ....[62]....
        /*06fc*/ 	.word	0x0500000f


	//   ....[63]....
        /*0700*/ 	.word	0x0500000f


	//   ....[64]....
        /*0704*/ 	.word	0x0500000f


	//   ....[65]....
        /*0708*/ 	.word	0x0500000f


	//   ....[66]....
        /*070c*/ 	.word	0x0500000f


	//   ....[67]....
        /*0710*/ 	.word	0x0500000f


	//   ....[68]....
        /*0714*/ 	.word	0x0500000f


	//   ....[69]....
        /*0718*/ 	.word	0x0500000f


	//   ....[70]....
        /*071c*/ 	.word	0x0500000f


	//   ....[71]....
        /*0720*/ 	.word	0x0500000f


	//   ....[72]....
        /*0724*/ 	.word	0x0500000f


	//   ....[73]....
        /*0728*/ 	.word	0x0500000f


	//   ....[74]....
        /*072c*/ 	.word	0x0500000f


	//   ....[75]....
        /*0730*/ 	.word	0x0500000f


	//   ....[76]....
        /*0734*/ 	.word	0x0500000f


	//   ....[77]....
        /*0738*/ 	.word	0x0500000f


	//   ....[78]....
        /*073c*/ 	.word	0x0500000f


	//   ....[79]....
        /*0740*/ 	.word	0x0500000f


	//   ....[80]....
        /*0744*/ 	.word	0x0500000f


	//   ....[81]....
        /*0748*/ 	.word	0x0500000f


	//   ....[82]....
        /*074c*/ 	.word	0x0500000f


	//   ....[83]....
        /*0750*/ 	.word	0x0500000f


	//   ....[84]....
        /*0754*/ 	.word	0x0500000f


	//   ....[85]....
        /*0758*/ 	.word	0x0500000f


	//   ....[86]....
        /*075c*/ 	.word	0x0500000f


	//   ....[87]....
        /*0760*/ 	.word	0x0500000f


	//   ....[88]....
        /*0764*/ 	.word	0x0500000f


	//   ....[89]....
        /*0768*/ 	.word	0x0500000f


	//   ....[90]....
        /*076c*/ 	.word	0x0500000f


	//   ....[91]....
        /*0770*/ 	.word	0x0500000f


	//   ....[92]....
        /*0774*/ 	.word	0x0500000f


	//   ....[93]....
        /*0778*/ 	.word	0x0500000f


	//   ....[94]....
        /*077c*/ 	.word	0x0500000f


	//----- nvinfo : EIATTR_COOP_GROUP_INSTR_OFFSETS
	.align		4
.L_982:
        /*0780*/ 	.byte	0x04, 0x28
        /*0782*/ 	.short	(.L_984 - .L_983)


	//   ....[0]....
.L_983:
        /*0784*/ 	.word	0x00000080


	//   ....[1]....
        /*0788*/ 	.word	0x00000090


	//   ....[2]....
        /*078c*/ 	.word	0x000002d0


	//   ....[3]....
        /*0790*/ 	.word	0x00000430


	//   ....[4]....
        /*0794*/ 	.word	0x00000550


	//   ....[5]....
        /*0798*/ 	.word	0x000006b0


	//   ....[6]....
        /*079c*/ 	.word	0x00001cb0


	//   ....[7]....
        /*07a0*/ 	.word	0x00002d60


	//   ....[8]....
        /*07a4*/ 	.word	0x00003860


	//   ....[9]....
        /*07a8*/ 	.word	0x00004cf0


	//   ....[10]....
        /*07ac*/ 	.word	0x00004e00


	//   ....[11]....
        /*07b0*/ 	.word	0x00005a30


	//   ....[12]....
        /*07b4*/ 	.word	0x00005a90


	//   ....[13]....
        /*07b8*/ 	.word	0x00007d40


	//   ....[14]....
        /*07bc*/ 	.word	0x00009590


	//   ....[15]....
        /*07c0*/ 	.word	0x00009db0


	//   ....[16]....
        /*07c4*/ 	.word	0x00009ec0


	//   ....[17]....
        /*07c8*/ 	.word	0x0000a9d0


	//   ....[18]....
        /*07cc*/ 	.word	0x0000aa60


	//   ....[19]....
        /*07d0*/ 	.word	0x0000dba0


	//   ....[20]....
        /*07d4*/ 	.word	0x0000dc40


	//   ....[21]....
        /*07d8*/ 	.word	0x0000dc70


	//   ....[22]....
        /*07dc*/ 	.word	0x0000dd70


	//   ....[23]....
        /*07e0*/ 	.word	0x00010350


	//   ....[24]....
        /*07e4*/ 	.word	0x00011ba0


	//   ....[25]....
        /*07e8*/ 	.word	0x000123c0


	//   ....[26]....
        /*07ec*/ 	.word	0x000124d0


	//   ....[27]....
        /*07f0*/ 	.word	0x00012fe0


	//   ....[28]....
        /*07f4*/ 	.word	0x00013070


	//   ....[29]....
        /*07f8*/ 	.word	0x00014750


	//   ....[30]....
        /*07fc*/ 	.word	0x00014760


	//   ....[31]....
        /*0800*/ 	.word	0x000147e0


	//   ....[32]....
        /*0804*/ 	.word	0x000147f0


	//   ....[33]....
        /*0808*/ 	.word	0x00015770


	//   ....[34]....
        /*080c*/ 	.word	0x00015780


	//   ....[35]....
        /*0810*/ 	.word	0x00015790


	//   ....[36]....
        /*0814*/ 	.word	0x000157a0


	//   ....[37]....
        /*0818*/ 	.word	0x000157b0


	//   ....[38]....
        /*081c*/ 	.word	0x000157c0


	//   ....[39]....
        /*0820*/ 	.word	0x000157d0


	//   ....[40]....
        /*0824*/ 	.word	0x000157e0


	//   ....[41]....
        /*0828*/ 	.word	0x000157f0


	//   ....[42]....
        /*082c*/ 	.word	0x00015800


	//   ....[43]....
        /*0830*/ 	.word	0x00015810


	//   ....[44]....
        /*0834*/ 	.word	0x00015840


	//   ....[45]....
        /*0838*/ 	.word	0x00015870


	//   ....[46]....
        /*083c*/ 	.word	0x00015880


	//   ....[47]....
        /*0840*/ 	.word	0x00015890


	//   ....[48]....
        /*0844*/ 	.word	0x000158a0


	//   ....[49]....
        /*0848*/ 	.word	0x000158b0


	//   ....[50]....
        /*084c*/ 	.word	0x000158c0


	//   ....[51]....
        /*0850*/ 	.word	0x000158f0


	//   ....[52]....
        /*0854*/ 	.word	0x00015920


	//   ....[53]....
        /*0858*/ 	.word	0x00015940


	//   ....[54]....
        /*085c*/ 	.word	0x00015950


	//   ....[55]....
        /*0860*/ 	.word	0x00015960


	//   ....[56]....
        /*0864*/ 	.word	0x00015970


	//   ....[57]....
        /*0868*/ 	.word	0x00015980


	//   ....[58]....
        /*086c*/ 	.word	0x00015990


	//   ....[59]....
        /*0870*/ 	.word	0x000159a0


	//   ....[60]....
        /*0874*/ 	.word	0x000159d0


	//   ....[61]....
        /*0878*/ 	.word	0x00015a00


	//   ....[62]....
        /*087c*/ 	.word	0x00015a20


	//   ....[63]....
        /*0880*/ 	.word	0x00015a30


	//   ....[64]....
        /*0884*/ 	.word	0x00015a40


	//   ....[65]....
        /*0888*/ 	.word	0x00015a50


	//   ....[66]....
        /*088c*/ 	.word	0x00015a60


	//   ....[67]....
        /*0890*/ 	.word	0x00015a80


	//   ....[68]....
        /*0894*/ 	.word	0x00015a90


	//   ....[69]....
        /*0898*/ 	.word	0x00015aa0


	//   ....[70]....
        /*089c*/ 	.word	0x00015ab0


	//   ....[71]....
        /*08a0*/ 	.word	0x00015ad0


	//   ....[72]....
        /*08a4*/ 	.word	0x00015b00


	//   ....[73]....
        /*08a8*/ 	.word	0x00015b30


	//   ....[74]....
        /*08ac*/ 	.word	0x00015b50


	//   ....[75]....
        /*08b0*/ 	.word	0x00015b60


	//   ....[76]....
        /*08b4*/ 	.word	0x00015b70


	//   ....[77]....
        /*08b8*/ 	.word	0x00015b90


	//   ....[78]....
        /*08bc*/ 	.word	0x00015ba0


	//   ....[79]....
        /*08c0*/ 	.word	0x00015bc0


	//   ....[80]....
        /*08c4*/ 	.word	0x00015bf0


	//   ....[81]....
        /*08c8*/ 	.word	0x00015c20


	//   ....[82]....
        /*08cc*/ 	.word	0x00015c50


	//   ....[83]....
        /*08d0*/ 	.word	0x00015c80


	//   ....[84]....
        /*08d4*/ 	.word	0x00015cb0


	//   ....[85]....
        /*08d8*/ 	.word	0x00015cc0


	//   ....[86]....
        /*08dc*/ 	.word	0x00015cf0


	//   ....[87]....
        /*08e0*/ 	.word	0x00015d00


	//   ....[88]....
        /*08e4*/ 	.word	0x00015d20


	//   ....[89]....
        /*08e8*/ 	.word	0x00015d30


	//   ....[90]....
        /*08ec*/ 	.word	0x00015d40


	//   ....[91]....
        /*08f0*/ 	.word	0x00015d60


	//   ....[92]....
        /*08f4*/ 	.word	0x00015d90


	//   ....[93]....
        /*08f8*/ 	.word	0x00015dc0


	//   ....[94]....
        /*08fc*/ 	.word	0x00015df0


	//   ....[95]....
        /*0900*/ 	.word	0x00015e20


	//   ....[96]....
        /*0904*/ 	.word	0x00015e50


	//   ....[97]....
        /*0908*/ 	.word	0x000166d0


	//   ....[98]....
        /*090c*/ 	.word	0x00016710


	//   ....[99]....
        /*0910*/ 	.word	0x00016740


	//   ....[100]....
        /*0914*/ 	.word	0x00016770


	//   ....[101]....
        /*0918*/ 	.word	0x00016e30


	//   ....[102]....
        /*091c*/ 	.word	0x00016e70


	//   ....[103]....
        /*0920*/ 	.word	0x00016f30


	//   ....[104]....
        /*0924*/ 	.word	0x00016f50


	//   ....[105]....
        /*0928*/ 	.word	0x00017010


	//   ....[106]....
        /*092c*/ 	.word	0x00017030


	//   ....[107]....
        /*0930*/ 	.word	0x00017100


	//   ....[108]....
        /*0934*/ 	.word	0x00017120


	//   ....[109]....
        /*0938*/ 	.word	0x00017560


	//   ....[110]....
        /*093c*/ 	.word	0x00017570


	//   ....[111]....
        /*0940*/ 	.word	0x000179a0


	//   ....[112]....
        /*0944*/ 	.word	0x000179b0


	//   ....[113]....
        /*0948*/ 	.word	0x00018720


	//   ....[114]....
        /*094c*/ 	.word	0x00018740


	//   ....[115]....
        /*0950*/ 	.word	0x00018800


	//   ....[116]....
        /*0954*/ 	.word	0x00018820


	//   ....[117]....
        /*0958*/ 	.word	0x000188e0


	//   ....[118]....
        /*095c*/ 	.word	0x00018900


	//   ....[119]....
        /*0960*/ 	.word	0x000189d0


	//   ....[120]....
        /*0964*/ 	.word	0x000189f0


	//   ....[121]....
        /*0968*/ 	.word	0x00018b40


	//   ....[122]....
        /*096c*/ 	.word	0x00018d50


	//   ....[123]....
        /*0970*/ 	.word	0x00018d80


	//   ....[124]....
        /*0974*/ 	.word	0x00018db0


	//   ....[125]....
        /*0978*/ 	.word	0x00018de0


	//   ....[126]....
        /*097c*/ 	.word	0x00018e10


	//   ....[127]....
        /*0980*/ 	.word	0x00018e60


	//   ....[128]....
        /*0984*/ 	.word	0x00018fe0


	//   ....[129]....
        /*0988*/ 	.word	0x00019010


	//   ....[130]....
        /*098c*/ 	.word	0x00019040


	//   ....[131]....
        /*0990*/ 	.word	0x00019070


	//   ....[132]....
        /*0994*/ 	.word	0x000190a0


	//   ....[133]....
        /*0998*/ 	.word	0x000190d0


	//   ....[134]....
        /*099c*/ 	.word	0x00019160


	//   ....[135]....
        /*09a0*/ 	.word	0x000191c0


	//   ....[136]....
        /*09a4*/ 	.word	0x000191d0


	//   ....[137]....
        /*09a8*/ 	.word	0x00019220


	//   ....[138]....
        /*09ac*/ 	.word	0x0001bb20


	//   ....[139]....
        /*09b0*/ 	.word	0x0001bb50


	//   ....[140]....
        /*09b4*/ 	.word	0x0001bbf0


	//   ....[141]....
        /*09b8*/ 	.word	0x0001bc00


	//   ....[142]....
        /*09bc*/ 	.word	0x0001bc50


	//   ....[143]....
        /*09c0*/ 	.word	0x0001bc60


	//   ....[144]....
        /*09c4*/ 	.word	0x0001bcb0


	//   ....[145]....
        /*09c8*/ 	.word	0x0001bcc0


	//   ....[146]....
        /*09cc*/ 	.word	0x0001bd10


	//   ....[147]....
        /*09d0*/ 	.word	0x0001bd20


	//   ....[148]....
        /*09d4*/ 	.word	0x0001bd70


	//   ....[149]....
        /*09d8*/ 	.word	0x0001bd80


	//   ....[150]....
        /*09dc*/ 	.word	0x0001bdd0


	//   ....[151]....
        /*09e0*/ 	.word	0x0001bde0


	//   ....[152]....
        /*09e4*/ 	.word	0x0001bdf0


	//   ....[153]....
        /*09e8*/ 	.word	0x0001be40


	//   ....[154]....
        /*09ec*/ 	.word	0x0001be90


	//   ....[155]....
        /*09f0*/ 	.word	0x0001bea0


	//   ....[156]....
        /*09f4*/ 	.word	0x0001beb0


	//   ....[157]....
        /*09f8*/ 	.word	0x0001bf10


	//   ....[158]....
        /*09fc*/ 	.word	0x0001c390


	//   ....[159]....
        /*0a00*/ 	.word	0x0001c3c0


	//   ....[160]....
        /*0a04*/ 	.word	0x0001c410


	//   ....[161]....
        /*0a08*/ 	.word	0x0001c440


	//   ....[162]....
        /*0a0c*/ 	.word	0x0001c480


	//   ....[163]....
        /*0a10*/ 	.word	0x0001c4b0


	//   ....[164]....
        /*0a14*/ 	.word	0x0001c500


	//   ....[165]....
        /*0a18*/ 	.word	0x0001c530


	//   ....[166]....
        /*0a1c*/ 	.word	0x0001c580


	//   ....[167]....
        /*0a20*/ 	.word	0x0001c5b0


	//   ....[168]....
        /*0a24*/ 	.word	0x0001c600


	//   ....[169]....
        /*0a28*/ 	.word	0x0001c620


	//   ....[170]....
        /*0a2c*/ 	.word	0x0001c670


	//   ....[171]....
        /*0a30*/ 	.word	0x0001c690


	//   ....[172]....
        /*0a34*/ 	.word	0x0001c6a0


	//   ....[173]....
        /*0a38*/ 	.word	0x0001c6e0


	//   ....[174]....
        /*0a3c*/ 	.word	0x0001c740


	//   ....[175]....
        /*0a40*/ 	.word	0x0001c760


	//   ....[176]....
        /*0a44*/ 	.word	0x0001c770


	//   ....[177]....
        /*0a48*/ 	.word	0x0001c7d0


	//   ....[178]....
        /*0a4c*/ 	.word	0x0001cec0


	//   ....[179]....
        /*0a50*/ 	.word	0x0001cef0


	//   ....[180]....
        /*0a54*/ 	.word	0x0001cf20


	//   ....[181]....
        /*0a58*/ 	.word	0x0001cf60


	//   ....[182]....
        /*0a5c*/ 	.word	0x0001cfb0


	//   ....[183]....
        /*0a60*/ 	.word	0x0001cfd0


	//   ....[184]....
        /*0a64*/ 	.word	0x0001d020


	//   ....[185]....
        /*0a68*/ 	.word	0x0001d040


	//   ....[186]....
        /*0a6c*/ 	.word	0x0001d090


	//   ....[187]....
        /*0a70*/ 	.word	0x0001d0b0


	//   ....[188]....
        /*0a74*/ 	.word	0x0001d100


	//   ....[189]....
        /*0a78*/ 	.word	0x0001d120


	//   ....[190]....
        /*0a7c*/ 	.word	0x0001d170


	//   ....[191]....
        /*0a80*/ 	.word	0x0001d190


	//   ....[192]....
        /*0a84*/ 	.word	0x0001d1d0


	//   ....[193]....
        /*0a88*/ 	.word	0x0001d1f0


	//   ....[194]....
        /*0a8c*/ 	.word	0x0001db20


	//   ....[195]....
        /*0a90*/ 	.word	0x0001db40


	//   ....[196]....
        /*0a94*/ 	.word	0x0001db50


	//   ....[197]....
        /*0a98*/ 	.word	0x0001db60


	//   ....[198]....
        /*0a9c*/ 	.word	0x0001db70


	//   ....[199]....
        /*0aa0*/ 	.word	0x0001db80


	//   ....[200]....
        /*0aa4*/ 	.word	0x0001dbe0


	//   ....[201]....
        /*0aa8*/ 	.word	0x0001dc20


	//   ....[202]....
        /*0aac*/ 	.word	0x0001dc40


	//   ....[203]....
        /*0ab0*/ 	.word	0x0001dc50


	//   ....[204]....
        /*0ab4*/ 	.word	0x0001dc90


	//   ....[205]....
        /*0ab8*/ 	.word	0x0001dca0


	//   ....[206]....
        /*0abc*/ 	.word	0x0001dce0


	//   ....[207]....
        /*0ac0*/ 	.word	0x0001dcf0


	//   ....[208]....
        /*0ac4*/ 	.word	0x0001dd30


	//   ....[209]....
        /*0ac8*/ 	.word	0x0001dd40


	//   ....[210]....
        /*0acc*/ 	.word	0x0001dd50


	//   ....[211]....
        /*0ad0*/ 	.word	0x0001dd60


	//   ....[212]....
        /*0ad4*/ 	.word	0x0001dd70


	//   ....[213]....
        /*0ad8*/ 	.word	0x0001de10


	//   ....[214]....
        /*0adc*/ 	.word	0x0001e1c0


	//   ....[215]....
        /*0ae0*/ 	.word	0x0001e1d0


	//   ....[216]....
        /*0ae4*/ 	.word	0x0001e1e0


	//   ....[217]....
        /*0ae8*/ 	.word	0x0001e1f0


	//   ....[218]....
        /*0aec*/ 	.word	0x0001e200


	//   ....[219]....
        /*0af0*/ 	.word	0x0001e210


	//   ....[220]....
        /*0af4*/ 	.word	0x0001e230


	//   ....[221]....
        /*0af8*/ 	.word	0x0001e280


	//   ....[222]....
        /*0afc*/ 	.word	0x0001e2c0


	//   ....[223]....
        /*0b00*/ 	.word	0x0001e2e0


	//   ....[224]....
        /*0b04*/ 	.word	0x0001e300


	//   ....[225]....
        /*0b08*/ 	.word	0x0001e330


	//   ....[226]....
        /*0b0c*/ 	.word	0x0001e350


	//   ....[227]....
        /*0b10*/ 	.word	0x0001e380


	//   ....[228]....
        /*0b14*/ 	.word	0x0001e3a0


	//   ....[229]....
        /*0b18*/ 	.word	0x0001e3d0


	//   ....[230]....
        /*0b1c*/ 	.word	0x0001e3e0


	//   ....[231]....
        /*0b20*/ 	.word	0x0001e3f0


	//   ....[232]....
        /*0b24*/ 	.word	0x0001e400


	//   ....[233]....
        /*0b28*/ 	.word	0x0001e410


	//   ....[234]....
        /*0b2c*/ 	.word	0x0001f880


	//   ....[235]....
        /*0b30*/ 	.word	0x0001f8a0


	//   ....[236]....
        /*0b34*/ 	.word	0x0001f8d0


	//   ....[237]....
        /*0b38*/ 	.word	0x0001f900


	//   ....[238]....
        /*0b3c*/ 	.word	0x0001f930


	//   ....[239]....
        /*0b40*/ 	.word	0x0001f940


	//   ....[240]....
        /*0b44*/ 	.word	0x0001f970


	//   ....[241]....
        /*0b48*/ 	.word	0x0001f9b0


	//   ....[242]....
        /*0b4c*/ 	.word	0x0001fb20


	//   ....[243]....
        /*0b50*/ 	.word	0x0001fb50


	//   ....[244]....
        /*0b54*/ 	.word	0x0001fb90


	//   ....[245]....
        /*0b58*/ 	.word	0x0001fbc0


	//   ....[246]....
        /*0b5c*/ 	.word	0x0001fbf0


	//   ....[247]....
        /*0b60*/ 	.word	0x0001fc20


	//   ....[248]....
        /*0b64*/ 	.word	0x0001fcb0


	//   ....[249]....
        /*0b68*/ 	.word	0x0001fd00


	//   ....[250]....
        /*0b6c*/ 	.word	0x0001fd10


	//   ....[251]....
        /*0b70*/ 	.word	0x0001fd50


	//   ....[252]....
        /*0b74*/ 	.word	0x00020850


	//   ....[253]....
        /*0b78*/ 	.word	0x00020f20


	//   ....[254]....
        /*0b7c*/ 	.word	0x00021000


	//   ....[255]....
        /*0b80*/ 	.word	0x000210f0


	//   ....[0]....
        /*0b84*/ 	.word	0x00021150


	//   ....[1]....
        /*0b88*/ 	.word	0x00021210


	//   ....[2]....
        /*0b8c*/ 	.word	0x00021270


	//   ....[3]....
        /*0b90*/ 	.word	0x00021330


	//   ....[4]....
        /*0b94*/ 	.word	0x00021390


	//   ....[5]....
        /*0b98*/ 	.word	0x00021450


	//   ....[6]....
        /*0b9c*/ 	.word	0x000214b0


	//   ....[7]....
        /*0ba0*/ 	.word	0x00021570


	//   ....[8]....
        /*0ba4*/ 	.word	0x000215d0


	//   ....[9]....
        /*0ba8*/ 	.word	0x00021690


	//   ....[10]....
        /*0bac*/ 	.word	0x000216f0


	//   ....[11]....
        /*0bb0*/ 	.word	0x000217b0


	//   ....[12]....
        /*0bb4*/ 	.word	0x00021810


	//   ....[13]....
        /*0bb8*/ 	.word	0x000218d0


	//   ....[14]....
        /*0bbc*/ 	.word	0x00021930


	//   ....[15]....
        /*0bc0*/ 	.word	0x000219f0


	//   ....[16]....
        /*0bc4*/ 	.word	0x00021a50


	//   ....[17]....
        /*0bc8*/ 	.word	0x00021b20


	//   ....[18]....
        /*0bcc*/ 	.word	0x00021ce0


	//   ....[19]....
        /*0bd0*/ 	.word	0x00021d70


	//   ....[20]....
        /*0bd4*/ 	.word	0x00021e40


	//   ....[21]....
        /*0bd8*/ 	.word	0x00021e90


	//   ....[22]....
        /*0bdc*/ 	.word	0x00021f60


	//   ....[23]....
        /*0be0*/ 	.word	0x00021fb0


	//   ....[24]....
        /*0be4*/ 	.word	0x00022030


	//   ....[25]....
        /*0be8*/ 	.word	0x000220e0


	//   ....[26]....
        /*0bec*/ 	.word	0x00022160


	//   ....[27]....
        /*0bf0*/ 	.word	0x00022210


	//   ....[28]....
        /*0bf4*/ 	.word	0x00022290


	//   ....[29]....
        /*0bf8*/ 	.word	0x00022340


	//   ....[30]....
        /*0bfc*/ 	.word	0x000223c0


	//   ....[31]....
        /*0c00*/ 	.word	0x00022460


	//   ....[32]....
        /*0c04*/ 	.word	0x000224e0


	//   ....[33]....
        /*0c08*/ 	.word	0x00022580


	//   ....[34]....
        /*0c0c*/ 	.word	0x000225f0


	//   ....[35]....
        /*0c10*/ 	.word	0x000226a0


	//   ....[36]....
        /*0c14*/ 	.word	0x00022710


	//   ....[37]....
        /*0c18*/ 	.word	0x000227c0


	//   ....[38]....
        /*0c1c*/ 	.word	0x00022860


	//   ....[39]....
        /*0c20*/ 	.word	0x000228d0


	//   ....[40]....
        /*0c24*/ 	.word	0x00022950


	//   ....[41]....
        /*0c28*/ 	.word	0x00022a00


	//   ....[42]....
        /*0c2c*/ 	.word	0x00022a60


	//   ....[43]....
        /*0c30*/ 	.word	0x00022b20


	//   ....[44]....
        /*0c34*/ 	.word	0x00022b80


	//   ....[45]....
        /*0c38*/ 	.word	0x00022c40


	//   ....[46]....
        /*0c3c*/ 	.word	0x00022ca0


	//   ....[47]....
        /*0c40*/ 	.word	0x00022d60


	//   ....[48]....
        /*0c44*/ 	.word	0x00022dc0


	//   ....[49]....
        /*0c48*/ 	.word	0x00022e70


	//   ....[50]....
        /*0c4c*/ 	.word	0x00022ed0


	//   ....[51]....
        /*0c50*/ 	.word	0x00022f90


	//   ....[52]....
        /*0c54*/ 	.word	0x00022ff0


	//   ....[53]....
        /*0c58*/ 	.word	0x00023090


	//   ....[54]....
        /*0c5c*/ 	.word	0x000231c0


	//   ....[55]....
        /*0c60*/ 	.word	0x00023260


	//   ....[56]....
        /*0c64*/ 	.word	0x000232c0


	//   ....[57]....
        /*0c68*/ 	.word	0x00023370


	//   ....[58]....
        /*0c6c*/ 	.word	0x000233f0


	//   ....[59]....
        /*0c70*/ 	.word	0x00023480


	//   ....[60]....
        /*0c74*/ 	.word	0x00023510


	//   ....[61]....
        /*0c78*/ 	.word	0x000235a0


	//   ....[62]....
        /*0c7c*/ 	.word	0x00023600


	//   ....[63]....
        /*0c80*/ 	.word	0x000236b0


	//   ....[64]....
        /*0c84*/ 	.word	0x00023710


	//   ....[65]....
        /*0c88*/ 	.word	0x000237c0


	//   ....[66]....
        /*0c8c*/ 	.word	0x00023820


	//   ....[67]....
        /*0c90*/ 	.word	0x000238d0


	//   ....[68]....
        /*0c94*/ 	.word	0x00023930


	//   ....[69]....
        /*0c98*/ 	.word	0x000239e0


	//   ....[70]....
        /*0c9c*/ 	.word	0x00023a40


	//   ....[71]....
        /*0ca0*/ 	.word	0x00023af0


	//   ....[72]....
        /*0ca4*/ 	.word	0x00023b50


	//   ....[73]....
        /*0ca8*/ 	.word	0x00023c00


	//   ....[74]....
        /*0cac*/ 	.word	0x00023cf0


	//   ....[75]....
        /*0cb0*/ 	.word	0x00023d80


	//   ....[76]....
        /*0cb4*/ 	.word	0x00023de0


	//   ....[77]....
        /*0cb8*/ 	.word	0x00023e90


	//   ....[78]....
        /*0cbc*/ 	.word	0x00023f10


	//   ....[79]....
        /*0cc0*/ 	.word	0x00023fa0


	//   ....[80]....
        /*0cc4*/ 	.word	0x00024030


	//   ....[81]....
        /*0cc8*/ 	.word	0x000240c0


	//   ....[82]....
        /*0ccc*/ 	.word	0x00024120


	//   ....[83]....
        /*0cd0*/ 	.word	0x000241c0


	//   ....[84]....
        /*0cd4*/ 	.word	0x00024220


	//   ....[85]....
        /*0cd8*/ 	.word	0x000242c0


	//   ....[86]....
        /*0cdc*/ 	.word	0x00024320


	//   ....[87]....
        /*0ce0*/ 	.word	0x000243c0


	//   ....[88]....
        /*0ce4*/ 	.word	0x00024420


	//   ....[89]....
        /*0ce8*/ 	.word	0x000244d0


	//   ....[90]....
        /*0cec*/ 	.word	0x00024530


	//   ....[91]....
        /*0cf0*/ 	.word	0x000245e0


	//   ....[92]....
        /*0cf4*/ 	.word	0x00024640


	//   ....[93]....
        /*0cf8*/ 	.word	0x000246f0


	//   ....[94]....
        /*0cfc*/ 	.word	0x00024940


	//----- nvinfo : EIATTR_REG_RECONFIG
	.align		4
.L_984:
        /*0d00*/ 	.byte	0x01, 0x54
	.zero		2


	//----- nvinfo : EIATTR_SYSCALL_OFFSETS
	.align		4
        /*0d04*/ 	.byte	0x04, 0x46
        /*0d06*/ 	.short	(.L_986 - .L_985)


	//   ....[0]....
.L_985:
        /*0d08*/ 	.word	0x00001e90


	//   ....[1]....
        /*0d0c*/ 	.word	0x0001ae00


	//   ....[2]....
        /*0d10*/ 	.word	0x0001af70


	//   ....[3]....
        /*0d14*/ 	.word	0x0001b0c0


	//   ....[4]....
        /*0d18*/ 	.word	0x0001b200


	//   ....[5]....
        /*0d1c*/ 	.word	0x0001caf0


	//----- nvinfo : EIATTR_MBARRIER_INSTR_OFFSETS
	.align		4
.L_986:
        /*0d20*/ 	.byte	0x04, 0x39
        /*0d22*/ 	.short	(.L_988 - .L_987)


	//   ....[0]....
.L_987:
        /*0d24*/ 	.word	0x00000180
        /*0d28*/ 	.word	0x000000ff
        /*0d2c*/ 	.word	0x00022800
        /*0d30*/ 	.short	0x0100
        /*0d32*/ 	.byte	0x08
	.zero		1


	//   ....[1]....
        /*0d34*/ 	.word	0x00000190
        /*0d38*/ 	.word	0x000000ff
        /*0d3c*/ 	.word	0x00022820
        /*0d40*/ 	.short	0x0100
        /*0d42*/ 	.byte	0x08
	.zero		1


	//   ....[2]....
        /*0d44*/ 	.word	0x00000280
        /*0d48*/ 	.word	0x000000ff
        /*0d4c*/ 	.word	0x00022830
        /*0d50*/ 	.short	0x0100
        /*0d52*/ 	.byte	0x08
	.zero		1


	//   ....[3]....
        /*0d54*/ 	.word	0x00000290
        /*0d58*/ 	.word	0x000000ff
        /*0d5c*/ 	.word	0x00022840
        /*0d60*/ 	.short	0x0100
        /*0d62*/ 	.byte	0x08
	.zero		1


	//   ....[4]....
        /*0d64*/ 	.word	0x000002a0
        /*0d68*/ 	.word	0x000000ff
        /*0d6c*/ 	.word	0x00022838
        /*0d70*/ 	.short	0x0100
        /*0d72*/ 	.byte	0x08
	.zero		1


	//   ....[5]....
        /*0d74*/ 	.word	0x000002b0
        /*0d78*/ 	.word	0x000000ff
        /*0d7c*/ 	.word	0x00022848
        /*0d80*/ 	.short	0x0100
        /*0d82*/ 	.byte	0x08
	.zero		1


	//   ....[6]....
        /*0d84*/ 	.word	0x000003e0
        /*0d88*/ 	.word	0x000000ff
        /*0d8c*/ 	.word	0x00022850
        /*0d90*/ 	.short	0x0100
        /*0d92*/ 	.byte	0x08
	.zero		1


	//   ....[7]....
        /*0d94*/ 	.word	0x000003f0
        /*0d98*/ 	.word	0x000000ff
        /*0d9c*/ 	.word	0x00022860
        /*0da0*/ 	.short	0x0100
        /*0da2*/ 	.byte	0x08
	.zero		1


	//   ....[8]....
        /*0da4*/ 	.word	0x00000400
        /*0da8*/ 	.word	0x000000ff
        /*0dac*/ 	.word	0x00022858
        /*0db0*/ 	.short	0x0100
        /*0db2*/ 	.byte	0x08
	.zero		1


	//   ....[9]....
        /*0db4*/ 	.word	0x00000410
        /*0db8*/ 	.word	0x000000ff
        /*0dbc*/ 	.word	0x00022868
        /*0dc0*/ 	.short	0x0100
        /*0dc2*/ 	.byte	0x08
	.zero		1


	//   ....[10]....
        /*0dc4*/ 	.word	0x00000500
        /*0dc8*/ 	.word	0x000000ff
        /*0dcc*/ 	.word	0x00022870
        /*0dd0*/ 	.short	0x0100
        /*0dd2*/ 	.byte	0x06
	.zero		1


	//   ....[11]....
        /*0dd4*/ 	.word	0x00000510
        /*0dd8*/ 	.word	0x000000ff
        /*0ddc*/ 	.word	0x00022880
        /*0de0*/ 	.short	0x0100
        /*0de2*/ 	.byte	0x06
	.zero		1


	//   ....[12]....
        /*0de4*/ 	.word	0x00000520
        /*0de8*/ 	.word	0x000000ff
        /*0dec*/ 	.word	0x00022878
        /*0df0*/ 	.short	0x0100
        /*0df2*/ 	.byte	0x06
	.zero		1


	//   ....[13]....
        /*0df4*/ 	.word	0x00000530
        /*0df8*/ 	.word	0x000000ff
        /*0dfc*/ 	.word	0x00022888
        /*0e00*/ 	.short	0x0100
        /*0e02*/ 	.byte	0x06
	.zero		1


	//   ....[14]....
        /*0e04*/ 	.word	0x00000660
        /*0e08*/ 	.word	0x000000ff
        /*0e0c*/ 	.word	0x00022890
        /*0e10*/ 	.short	0x0100
        /*0e12*/ 	.byte	0x08
	.zero		1


	//   ....[15]....
        /*0e14*/ 	.word	0x00000670
        /*0e18*/ 	.word	0x000000ff
        /*0e1c*/ 	.word	0x000228a0
        /*0e20*/ 	.short	0x0100
        /*0e22*/ 	.byte	0x08
	.zero		1


	//   ....[16]....
        /*0e24*/ 	.word	0x00000680
        /*0e28*/ 	.word	0x000000ff
        /*0e2c*/ 	.word	0x00022898
        /*0e30*/ 	.short	0x0100
        /*0e32*/ 	.byte	0x08
	.zero		1


	//   ....[17]....
        /*0e34*/ 	.word	0x00000690
        /*0e38*/ 	.word	0x000000ff
        /*0e3c*/ 	.word	0x000228a8
        /*0e40*/ 	.short	0x0100
        /*0e42*/ 	.byte	0x08
	.zero		1


	//   ....[18]....
        /*0e44*/ 	.word	0x000007e0
        /*0e48*/ 	.word	0x000000ff
        /*0e4c*/ 	.word	0x000228b0
        /*0e50*/ 	.short	0x0100
        /*0e52*/ 	.byte	0x08
	.zero		1


	//   ....[19]....
        /*0e54*/ 	.word	0x000007f0
        /*0e58*/ 	.word	0x000000ff
        /*0e5c*/ 	.word	0x000228c0
        /*0e60*/ 	.short	0x0100
        /*0e62*/ 	.byte	0x08
	.zero		1


	//   ....[20]....
        /*0e64*/ 	.word	0x00000800
        /*0e68*/ 	.word	0x000000ff
        /*0e6c*/ 	.word	0x000228b8
        /*0e70*/ 	.short	0x0100
        /*0e72*/ 	.byte	0x08
	.zero		1


	//   ....[21]....
        /*0e74*/ 	.word	0x00000810
        /*0e78*/ 	.word	0x000000ff
        /*0e7c*/ 	.word	0x000228c8
        /*0e80*/ 	.short	0x0100
        /*0e82*/ 	.byte	0x08
	.zero		1


	//   ....[22]....
        /*0e84*/ 	.word	0x00002180
        /*0e88*/ 	.word	0x000000ff
        /*0e8c*/ 	.word	0x00022800
        /*0e90*/ 	.short	0x010a
        /*0e92*/ 	.byte	0x2b
	.zero		1


	//   ....[23]....
        /*0e94*/ 	.word	0x00002220
        /*0e98*/ 	.word	0x00000069
        /*0e9c*/ 	.word	0x00022830
        /*0ea0*/ 	.short	0x010a
        /*0ea2*/ 	.byte	0x3f
	.zero		1


	//   ....[24]....
        /*0ea4*/ 	.word	0x00002260
        /*0ea8*/ 	.word	0x00000069
        /*0eac*/ 	.word	0x00022830
        /*0eb0*/ 	.short	0x010a
        /*0eb2*/ 	.byte	0x3f
	.zero		1


	//   ....[25]....
        /*0eb4*/ 	.word	0x00003120
        /*0eb8*/ 	.word	0x000000ff
        /*0ebc*/ 	.word	0x00000000
        /*0ec0*/ 	.short	0x0101
        /*0ec2*/ 	.byte	0x06
	.zero		1


	//   ....[26]....
        /*0ec4*/ 	.word	0x00006f10
        /*0ec8*/ 	.word	0x000000ff
        /*0ecc*/ 	.word	0x00022830
        /*0ed0*/ 	.short	0x010a
        /*0ed2*/ 	.byte	0x06
	.zero		1


	//   ....[27]....
        /*0ed4*/ 	.word	0x00006f50
        /*0ed8*/ 	.word	0x000000ff
        /*0edc*/ 	.word	0x00022830
        /*0ee0*/ 	.short	0x010a
        /*0ee2*/ 	.byte	0x06
	.zero		1


	//   ....[28]....
        /*0ee4*/ 	.word	0x000077e0
        /*0ee8*/ 	.word	0x000000ff
        /*0eec*/ 	.word	0x00022850
        /*0ef0*/ 	.short	0x010a
        /*0ef2*/ 	.byte	0x06
	.zero		1


	//   ....[29]....
        /*0ef4*/ 	.word	0x00007820
        /*0ef8*/ 	.word	0x000000ff
        /*0efc*/ 	.word	0x00022850
        /*0f00*/ 	.short	0x010a
        /*0f02*/ 	.byte	0x06
	.zero		1


	//   ....[30]....
        /*0f04*/ 	.word	0x00008080
        /*0f08*/ 	.word	0x000000ff
        /*0f0c*/ 	.word	0x00000000
        /*0f10*/ 	.short	0x0101
        /*0f12*/ 	.byte	0x06
	.zero		1


	//   ....[31]....
        /*0f14*/ 	.word	0x0000b7e0
        /*0f18*/ 	.word	0x000000ff
        /*0f1c*/ 	.word	0x00000000
        /*0f20*/ 	.short	0x0101
        /*0f22*/ 	.byte	0x06
	.zero		1


	//   ....[32]....
        /*0f24*/ 	.word	0x0000c190
        /*0f28*/ 	.word	0x000000ff
        /*0f2c*/ 	.word	0x00022830
        /*0f30*/ 	.short	0x010a
        /*0f32*/ 	.byte	0x06
	.zero		1


	//   ....[33]....
        /*0f34*/ 	.word	0x0000c1d0
        /*0f38*/ 	.word	0x000000ff
        /*0f3c*/ 	.word	0x00022830
        /*0f40*/ 	.short	0x010a
        /*0f42*/ 	.byte	0x06
	.zero		1


	//   ....[34]....
        /*0f44*/ 	.word	0x0000ca60
        /*0f48*/ 	.word	0x000000ff
        /*0f4c*/ 	.word	0x00022850
        /*0f50*/ 	.short	0x010a
        /*0f52*/ 	.byte	0x06
	.zero		1


	//   ....[35]....
        /*0f54*/ 	.word	0x0000caa0
        /*0f58*/ 	.word	0x000000ff
        /*0f5c*/ 	.word	0x00022850
        /*0f60*/ 	.short	0x010a
        /*0f62*/ 	.byte	0x06
	.zero		1


	//   ....[36]....
        /*0f64*/ 	.word	0x0000d3f0
        /*0f68*/ 	.word	0x000000ff
        /*0f6c*/ 	.word	0x00000000
        /*0f70*/ 	.short	0x0101
        /*0f72*/ 	.byte	0x06
	.zero		1


	//   ....[37]....
        /*0f74*/ 	.word	0x0000eda0
        /*0f78*/ 	.word	0x000000ff
        /*0f7c*/ 	.word	0x00000000
        /*0f80*/ 	.short	0x0101
        /*0f82*/ 	.byte	0x06
	.zero		1


	//   ....[38]....
        /*0f84*/ 	.word	0x0000f520
        /*0f88*/ 	.word	0x000000ff
        /*0f8c*/ 	.word	0x00022830
        /*0f90*/ 	.short	0x010a
        /*0f92*/ 	.byte	0x06
	.zero		1


	//   ....[39]....
        /*0f94*/ 	.word	0x0000f560
        /*0f98*/ 	.word	0x000000ff
        /*0f9c*/ 	.word	0x00022830
        /*0fa0*/ 	.short	0x010a
        /*0fa2*/ 	.byte	0x06
	.zero		1


	//   ....[40]....
        /*0fa4*/ 	.word	0x0000fdf0
        /*0fa8*/ 	.word	0x000000ff
        /*0fac*/ 	.word	0x00022850
        /*0fb0*/ 	.short	0x010a
        /*0fb2*/ 	.byte	0x06
	.zero		1


	//   ....[41]....
        /*0fb4*/ 	.word	0x0000fe30
        /*0fb8*/ 	.word	0x000000ff
        /*0fbc*/ 	.word	0x00022850
        /*0fc0*/ 	.short	0x010a
        /*0fc2*/ 	.byte	0x06
	.zero		1


	//   ....[42]....
        /*0fc4*/ 	.word	0x00010690
        /*0fc8*/ 	.word	0x000000ff
        /*0fcc*/ 	.word	0x00000000
        /*0fd0*/ 	.short	0x0101
        /*0fd2*/ 	.byte	0x06
	.zero		1


	//   ....[43]....
        /*0fd4*/ 	.word	0x00013df0
        /*0fd8*/ 	.word	0x000000ff
        /*0fdc*/ 	.word	0x00000000
        /*0fe0*/ 	.short	0x0101
        /*0fe2*/ 	.byte	0x06
	.zero		1


	//   ....[44]....
        /*0fe4*/ 	.word	0x00014460
        /*0fe8*/ 	.word	0x000000ff
        /*0fec*/ 	.word	0x00022850
        /*0ff0*/ 	.short	0x010a
        /*0ff2*/ 	.byte	0x09
	.zero		1


	//   ....[45]....
        /*0ff4*/ 	.word	0x000144a0
        /*0ff8*/ 	.word	0x000000ff
        /*0ffc*/ 	.word	0x00022850
        /*1000*/ 	.short	0x010a
        /*1002*/ 	.byte	0x09
	.zero		1


	//   ....[46]....
        /*1004*/ 	.word	0x00014ad0
        /*1008*/ 	.word	0x000000ff
        /*100c*/ 	.word	0x00000000
        /*1010*/ 	.short	0x0101
        /*1012*/ 	.byte	0x04
	.zero		1


	//   ....[47]....
        /*1014*/ 	.word	0x00016e60
        /*1018*/ 	.word	0x00000011
        /*101c*/ 	.word	0x00000000
        /*1020*/ 	.short	0x0101
        /*1022*/ 	.byte	0x3f
	.zero		1


	//   ....[48]....
        /*1024*/ 	.word	0x00017300
        /*1028*/ 	.word	0x00000011
        /*102c*/ 	.word	0x00000000
        /*1030*/ 	.short	0x0101
        /*1032*/ 	.byte	0x3f
	.zero		1


	//   ....[49]....
        /*1034*/ 	.word	0x0001b7e0
        /*1038*/ 	.word	0x00000000
        /*103c*/ 	.word	0x00022880
        /*1040*/ 	.short	0x010a
        /*1042*/ 	.byte	0x3f
	.zero		1


	//   ....[50]....
        /*1044*/ 	.word	0x0001c070
        /*1048*/ 	.word	0x00000000
        /*104c*/ 	.word	0x00022870
        /*1050*/ 	.short	0x0107
        /*1052*/ 	.byte	0x3f
	.zero		1


	//   ....[51]....
        /*1054*/ 	.word	0x0001c130
        /*1058*/ 	.word	0x00000000
        /*105c*/ 	.word	0x00022870
        /*1060*/ 	.short	0x0101
        /*1062*/ 	.byte	0x3f
	.zero		1


	//   ....[52]....
        /*1064*/ 	.word	0x0001c160
        /*1068*/ 	.word	0x00000000
        /*106c*/ 	.word	0x00022840
        /*1070*/ 	.short	0x010a
        /*1072*/ 	.byte	0x3f
	.zero		1


	//   ....[53]....
        /*1074*/ 	.word	0x0001c870
        /*1078*/ 	.word	0x00000000
        /*107c*/ 	.word	0x00022830
        /*1080*/ 	.short	0x0107
        /*1082*/ 	.byte	0x3f
	.zero		1


	//   ....[54]....
        /*1084*/ 	.word	0x0001c930
        /*1088*/ 	.word	0x00000000
        /*108c*/ 	.word	0x00022830
        /*1090*/ 	.short	0x0101
        /*1092*/ 	.byte	0x3f
	.zero		1


	//   ....[55]....
        /*1094*/ 	.word	0x0001d2a0
        /*1098*/ 	.word	0x00000011
        /*109c*/ 	.word	0x00022800
        /*10a0*/ 	.short	0x0107
        /*10a2*/ 	.byte	0x3f
	.zero		1


	//   ....[56]....
        /*10a4*/ 	.word	0x0001d390
        /*10a8*/ 	.word	0x00000011
        /*10ac*/ 	.word	0x00022800
        /*10b0*/ 	.short	0x0101
        /*10b2*/ 	.byte	0x3f
	.zero		1


	//   ....[57]....
        /*10b4*/ 	.word	0x0001d3b0
        /*10b8*/ 	.word	0x00000011
        /*10bc*/ 	.word	0x00022820
        /*10c0*/ 	.short	0x010a
        /*10c2*/ 	.byte	0x3f
	.zero		1


	//   ....[58]....
        /*10c4*/ 	.word	0x0001d8b0
        /*10c8*/ 	.word	0x00000000
        /*10cc*/ 	.word	0x00022880
        /*10d0*/ 	.short	0x010a
        /*10d2*/ 	.byte	0x3f
	.zero		1


	//   ....[59]....
        /*10d4*/ 	.word	0x0001de90
        /*10d8*/ 	.word	0x00000000
        /*10dc*/ 	.word	0x00022870
        /*10e0*/ 	.short	0x0107
        /*10e2*/ 	.byte	0x3f
	.zero		1


	//   ....[60]....
        /*10e4*/ 	.word	0x0001df50
        /*10e8*/ 	.word	0x00000000
        /*10ec*/ 	.word	0x00022870
        /*10f0*/ 	.short	0x0101
        /*10f2*/ 	.byte	0x3f
	.zero		1


	//   ....[61]....
        /*10f4*/ 	.word	0x0001df80
        /*10f8*/ 	.word	0x00000000
        /*10fc*/ 	.word	0x00022840
        /*1100*/ 	.short	0x010a
        /*1102*/ 	.byte	0x3f
	.zero		1


	//   ....[62]....
        /*1104*/ 	.word	0x0001e520
        /*1108*/ 	.word	0x00000000
        /*110c*/ 	.word	0x00022830
        /*1110*/ 	.short	0x0107
        /*1112*/ 	.byte	0x3f
	.zero		1


	//   ....[63]....
        /*1114*/ 	.word	0x0001e5e0
        /*1118*/ 	.word	0x00000000
        /*111c*/ 	.word	0x00022830
        /*1120*/ 	.short	0x0101
        /*1122*/ 	.byte	0x3f
	.zero		1


	//   ....[64]....
        /*1124*/ 	.word	0x0001e670
        /*1128*/ 	.word	0x00000003
        /*112c*/ 	.word	0x00022870
        /*1130*/ 	.short	0x010a
        /*1132*/ 	.byte	0x3f
	.zero		1


	//   ....[65]....
        /*1134*/ 	.word	0x0001e700
        /*1138*/ 	.word	0x00000003
        /*113c*/ 	.word	0x00022860
        /*1140*/ 	.short	0x010a
        /*1142*/ 	.byte	0x3f
	.zero		1


	//   ....[66]....
        /*1144*/ 	.word	0x0001ecb0
        /*1148*/ 	.word	0x00000003
        /*114c*/ 	.word	0x00022850
        /*1150*/ 	.short	0x0101
        /*1152*/ 	.byte	0x3f
	.zero		1


	//   ....[67]....
        /*1154*/ 	.word	0x0001ed40
        /*1158*/ 	.word	0x00000003
        /*115c*/ 	.word	0x00000000
        /*1160*/ 	.short	0x0101
        /*1162*/ 	.byte	0x3f
	.zero		1


	//   ....[68]....
        /*1164*/ 	.word	0x0001ef10
        /*1168*/ 	.word	0x00000002
        /*116c*/ 	.word	0x00022870
        /*1170*/ 	.short	0x010a
        /*1172*/ 	.byte	0x3f
	.zero		1


	//   ....[69]....
        /*1174*/ 	.word	0x0001ef90
        /*1178*/ 	.word	0x00000002
        /*117c*/ 	.word	0x00022860
        /*1180*/ 	.short	0x010a
        /*1182*/ 	.byte	0x3f
	.zero		1


	//   ....[70]....
        /*1184*/ 	.word	0x0001f550
        /*1188*/ 	.word	0x00000002
        /*118c*/ 	.word	0x00022850
        /*1190*/ 	.short	0x0101
        /*1192*/ 	.byte	0x3f
	.zero		1


	//   ....[71]....
        /*1194*/ 	.word	0x0001f600
        /*1198*/ 	.word	0x00000002
        /*119c*/ 	.word	0x00000000
        /*11a0*/ 	.short	0x0101
        /*11a2*/ 	.byte	0x3f
	.zero		1


	//   ....[72]....
        /*11a4*/ 	.word	0x000207d0
        /*11a8*/ 	.word	0x00000005
        /*11ac*/ 	.word	0x00022820
        /*11b0*/ 	.short	0x010a
        /*11b2*/ 	.byte	0x3f
	.zero		1


	//   ....[73]....
        /*11b4*/ 	.word	0x00020950
        /*11b8*/ 	.word	0x00000003
        /*11bc*/ 	.word	0x00022840
        /*11c0*/ 	.short	0x010a
        /*11c2*/ 	.byte	0x3f
	.zero		1


	//   ....[74]....
        /*11c4*/ 	.word	0x000209f0
        /*11c8*/ 	.word	0x0000001f
        /*11cc*/ 	.word	0x00022840
        /*11d0*/ 	.short	0x010a
        /*11d2*/ 	.byte	0x3f
	.zero		1


	//   ....[75]....
        /*11d4*/ 	.word	0x00020a30
        /*11d8*/ 	.word	0x00000003
        /*11dc*/ 	.word	0x00022860
        /*11e0*/ 	.short	0x010a
        /*11e2*/ 	.byte	0x3f
	.zero		1


	//   ....[76]....
        /*11e4*/ 	.word	0x00020a70
        /*11e8*/ 	.word	0x0000001f
        /*11ec*/ 	.word	0x00022860
        /*11f0*/ 	.short	0x010a
        /*11f2*/ 	.byte	0x3f
	.zero		1


	//   ....[77]....
        /*11f4*/ 	.word	0x00020ab0
        /*11f8*/ 	.word	0x00000003
        /*11fc*/ 	.word	0x00022880
        /*1200*/ 	.short	0x010a
        /*1202*/ 	.byte	0x3f
	.zero		1


	//   ....[78]....
        /*1204*/ 	.word	0x00020af0
        /*1208*/ 	.word	0x0000001f
        /*120c*/ 	.word	0x00022880
        /*1210*/ 	.short	0x010a
        /*1212*/ 	.byte	0x3f
	.zero		1


	//   ....[79]....
        /*1214*/ 	.word	0x00020b60
        /*1218*/ 	.word	0x00000003
        /*121c*/ 	.word	0x00022800
        /*1220*/ 	.short	0x010a
        /*1222*/ 	.byte	0x3f
	.zero		1


	//   ....[80]....
        /*1224*/ 	.word	0x00020bb0
        /*1228*/ 	.word	0x00000069
        /*122c*/ 	.word	0x00022830
        /*1230*/ 	.short	0x010a
        /*1232*/ 	.byte	0x3f
	.zero		1


	//   ....[81]....
        /*1234*/ 	.word	0x00020c10
        /*1238*/ 	.word	0x0000000a
        /*123c*/ 	.word	0x00022830
        /*1240*/ 	.short	0x010a
        /*1242*/ 	.byte	0x3f
	.zero		1


	//   ....[82]....
        /*1244*/ 	.word	0x00020c70
        /*1248*/ 	.word	0x0000000a
        /*124c*/ 	.word	0x00022850
        /*1250*/ 	.short	0x010a
        /*1252*/ 	.byte	0x3f
	.zero		1


	//   ....[83]....
        /*1254*/ 	.word	0x00020cd0
        /*1258*/ 	.word	0x0000000c
        /*125c*/ 	.word	0x00022830
        /*1260*/ 	.short	0x010a
        /*1262*/ 	.byte	0x3f
	.zero		1


	//   ....[84]....
        /*1264*/ 	.word	0x00020d30
        /*1268*/ 	.word	0x0000000c
        /*126c*/ 	.word	0x00022850
        /*1270*/ 	.short	0x010a
        /*1272*/ 	.byte	0x3f
	.zero		1


	//   ....[85]....
        /*1274*/ 	.word	0x00020d90
        /*1278*/ 	.word	0x0000000a
        /*127c*/ 	.word	0x00022830
        /*1280*/ 	.short	0x010a
        /*1282*/ 	.byte	0x3f
	.zero		1


	//   ....[86]....
        /*1284*/ 	.word	0x00020df0
        /*1288*/ 	.word	0x0000000a
        /*128c*/ 	.word	0x00022850
        /*1290*/ 	.short	0x010a
        /*1292*/ 	.byte	0x3f
	.zero		1


	//   ....[87]....
        /*1294*/ 	.word	0x00020e50
        /*1298*/ 	.word	0x00000005
        /*129c*/ 	.word	0x00022850
        /*12a0*/ 	.short	0x010a
        /*12a2*/ 	.byte	0x3f
	.zero		1


	//   ....[88]....
        /*12a4*/ 	.word	0x00020f50
        /*12a8*/ 	.word	0x00000000
        /*12ac*/ 	.word	0x00022880
        /*12b0*/ 	.short	0x010a
        /*12b2*/ 	.byte	0x3f
	.zero		1


	//   ....[89]....
        /*12b4*/ 	.word	0x00021c30
        /*12b8*/ 	.word	0x00000000
        /*12bc*/ 	.word	0x00022840
        /*12c0*/ 	.short	0x010a
        /*12c2*/ 	.byte	0x3f
	.zero		1


	//   ....[90]....
        /*12c4*/ 	.word	0x000230c0
        /*12c8*/ 	.word	0x00000011
        /*12cc*/ 	.word	0x00022820
        /*12d0*/ 	.short	0x010a
        /*12d2*/ 	.byte	0x3f
	.zero		1


	//   ....[91]....
        /*12d4*/ 	.word	0x00023110
        /*12d8*/ 	.word	0x00000000
        /*12dc*/ 	.word	0x00022880
        /*12e0*/ 	.short	0x010a
        /*12e2*/ 	.byte	0x3f
	.zero		1


	//   ....[92]....
        /*12e4*/ 	.word	0x00023c40
        /*12e8*/ 	.word	0x00000000
        /*12ec*/ 	.word	0x00022840
        /*12f0*/ 	.short	0x010a
        /*12f2*/ 	.byte	0x3f
	.zero		1


	//   ....[93]....
        /*12f4*/ 	.word	0x00024720
        /*12f8*/ 	.word	0x00000003
        /*12fc*/ 	.word	0x00022870
        /*1300*/ 	.short	0x010a
        /*1302*/ 	.byte	0x3f
	.zero		1


	//   ....[94]....
        /*1304*/ 	.word	0x00024770
        /*1308*/ 	.word	0x00000003
        /*130c*/ 	.word	0x00022860
        /*1310*/ 	.short	0x010a
        /*1312*/ 	.byte	0x3f
	.zero		1


	//   ....[95]....
        /*1314*/ 	.word	0x000247c0
        /*1318*/ 	.word	0x00000002
        /*131c*/ 	.word	0x00022870
        /*1320*/ 	.short	0x010a
        /*1322*/ 	.byte	0x3f
	.zero		1


	//   ....[96]....
        /*1324*/ 	.word	0x00024810
        /*1328*/ 	.word	0x00000002
        /*132c*/ 	.word	0x00022860
        /*1330*/ 	.short	0x010a
        /*1332*/ 	.byte	0x3f
	.zero		1


	//   ....[97]....
        /*1334*/ 	.word	0x00024860
        /*1338*/ 	.word	0x00000005
        /*133c*/ 	.word	0x00022820
        /*1340*/ 	.short	0x010a
        /*1342*/ 	.byte	0x3f
	.zero		1


	//   ....[98]....
        /*1344*/ 	.word	0x00024a00
        /*1348*/ 	.word	0x00000003
        /*134c*/ 	.word	0x00022840
        /*1350*/ 	.short	0x010a
        /*1352*/ 	.byte	0x3f
	.zero		1


	//   ....[99]....
        /*1354*/ 	.word	0x00024a50
        /*1358*/ 	.word	0x0000001f
        /*135c*/ 	.word	0x00022840
        /*1360*/ 	.short	0x010a
        /*1362*/ 	.byte	0x3f
	.zero		1


	//   ....[100]....
        /*1364*/ 	.word	0x00024aa0
        /*1368*/ 	.word	0x00000003
        /*136c*/ 	.word	0x00022860
        /*1370*/ 	.short	0x010a
        /*1372*/ 	.byte	0x3f
	.zero		1


	//   ....[101]....
        /*1374*/ 	.word	0x00024af0
        /*1378*/ 	.word	0x0000001f
        /*137c*/ 	.word	0x00022860
        /*1380*/ 	.short	0x010a
        /*1382*/ 	.byte	0x3f
	.zero		1


	//   ....[102]....
        /*1384*/ 	.word	0x00024b40
        /*1388*/ 	.word	0x00000003
        /*138c*/ 	.word	0x00022880
        /*1390*/ 	.short	0x010a
        /*1392*/ 	.byte	0x3f
	.zero		1


	//----- nvinfo : EIATTR_NUM_MBARRIERS
	.align		4
.L_988:
        /*1394*/ 	.byte	0x03, 0x38
        /*1396*/ 	.short	0x0016


	//----- nvinfo : EIATTR_EXIT_INSTR_OFFSETS
	.align		4
        /*1398*/ 	.byte	0x04, 0x1c
        /*139a*/ 	.short	(.L_990 - .L_989)


	//   ....[0]....
.L_989:
        /*139c*/ 	.word	0x000009c0


	//   ....[1]....
        /*13a0*/ 	.word	0x00018af0


	//   ....[2]....
        /*13a4*/ 	.word	0x00020b40


	//----- nvinfo : EIATTR_MAX_THREADS
	.align		4
.L_990:
        /*13a8*/ 	.byte	0x04, 0x05
        /*13aa*/ 	.short	(.L_992 - .L_991)
.L_991:
        /*13ac*/ 	.word	0x00000180
        /*13b0*/ 	.word	0x00000001
        /*13b4*/ 	.word	0x00000001


	//----- nvinfo : EIATTR_CRS_STACK_SIZE
	.align		4
.L_992:
        /*13b8*/ 	.byte	0x04, 0x1e
        /*13ba*/ 	.short	(.L_994 - .L_993)
.L_993:
        /*13bc*/ 	.word	0x00000000


	//----- nvinfo : EIATTR_CBANK_PARAM_SIZE
	.align		4
.L_994:
        /*13c0*/ 	.byte	0x03, 0x19
        /*13c2*/ 	.short	0x0af0


	//----- nvinfo : EIATTR_PARAM_CBANK
	.align		4
        /*13c4*/ 	.byte	0x04, 0x0a
        /*13c6*/ 	.short	(.L_996 - .L_995)
	.align		4
.L_995:
        /*13c8*/ 	.word	index@(.nv.constant0._ZN7cutlass13device_kernelIN5flash11enable_sm90INS1_16FlashAttnFwdSm90INS1_25CollectiveMainloopFwdSm90ILi2EN4cute5tupleIJNS5_1CILi1EEES8_S8_EEENS6_IJNS7_ILi128EEENS7_ILi160EEESA_EEELi128ENS_12float_e4m3_tEfNS_4arch4Sm90ELb0ELb1ELb1ELb1ELb1ELb0ELb0ELb1ELb1ELb1ELb1ELb0EEENS1_21CollectiveEpilogueFwdINS6_IJSA_SA_SB_EEES9_NS_10bfloat16_tESF_Li256ELb1ELb1ELb1ELb1EEENS1_36VarlenDynamicPersistentTileSchedulerILi128ELi160ELi256ELi128ELb1ELb1ELb1ELb1ELb0ELb1EEEEEEEEEvNT_6ParamsE)
        /*13cc*/ 	.short	0x0210
        /*13ce*/ 	.short	0x0af0


	//----- nvinfo : EIATTR_SW_WAR
	.align		4
.L_996:
        /*13d0*/ 	.byte	0x04, 0x36
        /*13d2*/ 	.short	(.L_998 - .L_997)
.L_997:
        /*13d4*/ 	.word	0x00000008
.L_998:


//--------------------- .nv.info._ZN7cutlass13device_kernelIN5flash11enable_sm90INS1_16FlashAttnFwdSm90INS1_25CollectiveMainloopFwdSm90ILi2EN4cute5tupleIJNS5_1CILi1EEES8_S8_EEENS6_IJNS7_ILi128EEENS7_ILi160EEESA_EEELi128ENS_12float_e4m3_tEfNS_4arch4Sm90ELb0ELb1ELb1ELb1ELb1ELb1ELb0ELb1ELb1ELb1ELb1ELb0EEENS1_21CollectiveEpilogueFwdINS6_IJSA_SA_SB_EEES9_NS_10bfloat16_tESF_Li256ELb1ELb1ELb1ELb1EEENS1_36VarlenDynamicPersistentTileSchedulerILi128ELi160ELi256ELi128ELb1ELb1ELb1ELb1ELb0ELb1EEEEEEEEEvNT_6ParamsE --------------------------
	.section	.nv.info._ZN7cutlass13device_kernelIN5flash11enable_sm90INS1_16FlashAttnFwdSm90INS1_25CollectiveMainloopFwdSm90ILi2EN4cute5tupleIJNS5_1CILi1EEES8_S8_EEENS6_IJNS7_ILi128EEENS7_ILi160EEESA_EEELi128ENS_12float_e4m3_tEfNS_4arch4Sm90ELb0ELb1ELb1ELb1ELb1ELb1ELb0ELb1ELb1ELb1ELb1ELb0EEENS1_21CollectiveEpilogueFwdINS6_IJSA_SA_SB_EEES9_NS_10bfloat16_tESF_Li256ELb1ELb1ELb1ELb1EEENS1_36VarlenDynamicPersistentTileSchedulerILi128ELi160ELi256ELi128ELb1ELb1ELb1ELb1ELb0ELb1EEEEEEEEEvNT_6ParamsE,"",@"SHT_CUDA_INFO"
	.sectionflags	@""
	.align	4


	//----- nvinfo : EIATTR_CUDA_API_VERSION
	.align		4
        /*0000*/ 	.byte	0x04, 0x37
        /*0002*/ 	.short	(.L_1000 - .L_999)
.L_999:
        /*0004*/ 	.word	0x00000082


	//----- nvinfo : EIATTR_KPARAM_INFO
	.align		4
.L_1000:
        /*0008*/ 	.byte	0x04, 0x17
        /*000a*/ 	.short	(.L_1002 - .L_1001)
.L_1001:
        /*000c*/ 	.word	0x00000000
        /*0010*/ 	.short	0x0000
        /*0012*/ 	.short	0x0070
        /*0014*/ 	.byte	0x00, 0xf0, 0x01, 0x2a


	//----- nvinfo : EIATTR_SPARSE_MMA_MASK
	.align		4
.L_1002:
        /*0018*/ 	.byte	0x03, 0x50
        /*001a*/ 	.short	0x0000


	//----- nvinfo : EIATTR_MAXREG_COUNT
	.align		4
        /*001c*/ 	.byte	0x03, 0x1b
        /*001e*/ 	.short	0x00a8


	//----- nvinfo : EIATTR_NUM_BARRIERS
	.align		4
        /*0020*/ 	.byte	0x02, 0x4c
        /*0022*/ 	.byte	0x10
	.zero		1


	//----- nvinfo : EIATTR_EXTERNS
	.align		4
        /*0024*/ 	.byte	0x04, 0x0f
        /*0026*/ 	.short	(.L_1004 - .L_1003)


	//   ....[0]....
	.align		4
.L_1003:
        /*0028*/ 	.word	index@(__assertfail)


	//----- nvinfo : EIATTR_ANNOTATIONS
	.align		4
.L_1004:
        /*002c*/ 	.byte	0x04, 0x55
        /*002e*/ 	.short	(.L_1006 - .L_1005)


	//   ....[0]....
.L_1005:
        /* <DEDUP_REMOVED lines=47> */


	//----- nvinfo : EIATTR_MERCURY_ISA_VERSION
	.align		4
.L_1006:
        /*0308*/ 	.byte	0x03, 0x5f
        /*030a*/ 	.short	0x0101


	//----- nvinfo : EIATTR_UNUSED_LOAD_BYTE_OFFSET
	.align		4
        /*030c*/ 	.byte	0x04, 0x44
        /*030e*/ 	.short	(.L_1008 - .L_1007)


	//   ....[0]....
.L_1007:
        /*0310*/ 	.word	0x00000a80
        /*0314*/ 	.word	0x0000fff0


	//   ....[1]....
        /*0318*/ 	.word	0x00023b50
        /*031c*/ 	.word	0x0000fff0


	//----- nvinfo : EIATTR_INT_WARP_WIDE_INSTR_OFFSETS
	.align		4
.L_1008:
        /*0320*/ 	.byte	0x04, 0x31
        /*0322*/ 	.short	(.L_1010 - .L_1009)


	//   ....[0]....
.L_1009:
        /*0324*/ 	.word	0x00000120


	//   ....[1]....
        /*0328*/ 	.word	0x000001c0


	//   ....[2]....
        /*032c*/ 	.word	0x00000230


	//   ....[3]....
        /*0330*/ 	.word	0x0002aec0


	//   ....[4]....
        /*0334*/ 	.word	0x0002af50


	//   ....[5]....
        /*0338*/ 	.word	0x0002f240


	//   ....[6]....
        /*033c*/ 	.word	0x0002f2d0


	//----- nvinfo : EIATTR_COOP_GROUP_MASK_REGIDS
	.align		4
.L_1010:
        /*0340*/ 	.byte	0x04, 0x29
        /*0342*/ 	.short	(.L_1012 - .L_1011)


	//   ....[0]....
.L_1011:
        /*0344*/ 	.word	0xffffffff


	//   ....[1]....
        /*0348*/ 	.word	0xffffffff


	//   ....[2]....
        /*034c*/ 	.word	0xffffffff


	//   ....[3]....
        /*0350*/ 	.word	0xffffffff


	//   ....[4]....
        /*0354*/ 	.word	0xffffffff


	//   ....[5]....
        /*0358*/ 	.word	0xffffffff


	//   ....[6]....
        /*035c*/ 	.word	0xffffffff


	//   ....[7]....
        /*0360*/ 	.word	0xffffffff


	//   ....[8]....
        /*0364*/ 	.word	0xffffffff


	//   ....[9]....
        /*0368*/ 	.word	0xffffffff


	//   ....[10]....
        /*036c*/ 	.word	0xffffffff


	//   ....[11]....
        /*0370*/ 	.word	0xffffffff


	//   ....[12]....
        /*0374*/ 	.word	0xffffffff


	//   ....[13]....
        /*0378*/ 	.word	0xffffffff


	//   ....[14]....
        /*037c*/ 	.word	0xffffffff


	//   ....[15]....
        /*0380*/ 	.word	0xffffffff


	//   ....[16]....
        /*0384*/ 	.word	0xffffffff


	//   ....[17]....
        /*0388*/ 	.word	0xffffffff


	//   ....[18]....
        /*038c*/ 	.word	0xffffffff


	//   ....[19]....
        /*0390*/ 	.word	0xffffffff


	//   ....[20]....
        /*0394*/ 	.word	0xffffffff


	//   ....[21]....
        /*0398*/ 	.word	0xffffffff


	//   ....[22]....
        /*039c*/ 	.word	0xffffffff


	//   ....[23]....
        /*03a0*/ 	.word	0xffffffff


	//   ....[24]....
        /*03a4*/ 	.word	0xffffffff


	//   ....[25]....
        /*03a8*/ 	.word	0xffffffff


	//   ....[26]....
        /*03ac*/ 	.word	0xffffffff


	//   ....[27]....
        /*03b0*/ 	.word	0xffffffff


	//   ....[28]....
        /*03b4*/ 	.word	0xffffffff


	//   ....[29]....
        /*03b8*/ 	.word	0xffffffff


	//   ....[30]....
        /*03bc*/ 	.word	0xffffffff


	//   ....[31]....
        /*03c0*/ 	.word	0xffffffff


	//   ....[32]....
        /*03c4*/ 	.word	0xffffffff


	//   ....[33]....
        /*03c8*/ 	.word	0xffffffff


	//   ....[34]....
        /*03cc*/ 	.word	0xffffffff


	//   ....[35]....
        /*03d0*/ 	.word	0xffffffff


	//   ....[36]....
        /*03d4*/ 	.word	0xffffffff


	//   ....[37]....
        /*03d8*/ 	.word	0xffffffff


	//   ....[38]....
        /*03dc*/ 	.word	0xffffffff


	//   ....[39]....
        /*03e0*/ 	.word	0xffffffff


	//   ....[40]....
        /*03e4*/ 	.word	0xffffffff


	//   ....[41]....
        /*03e8*/ 	.word	0xffffffff


	//   ....[42]....
        /*03ec*/ 	.word	0xffffffff


	//   ....[43]....
        /*03f0*/ 	.word	0xffffffff


	//   ....[44]....
        /*03f4*/ 	.word	0xffffffff


	//   ....[45]....
        /*03f8*/ 	.word	0xffffffff


	//   ....[46]....
        /*03fc*/ 	.word	0xffffffff


	//   ....[47]....
        /*0400*/ 	.word	0xffffffff


	//   ....[48]....
        /*0404*/ 	.word	0xffffffff


	//   ....[49]....
        /*0408*/ 	.word	0xffffffff


	//   ....[50]....
        /*040c*/ 	.word	0xffffffff


	//   ....[51]....
        /*0410*/ 	.word	0xffffffff


	//   ....[52]....
        /*0414*/ 	.word	0xffffffff


	//   ....[53]....
        /*0418*/ 	.word	0xffffffff


	//   ....[54]....
        /*041c*/ 	.word	0xffffffff


	//   ....[55]....
        /*0420*/ 	.word	0xffffffff


	//   ....[56]....
        /*0424*/ 	.word	0xffffffff


	//   ....[57]....
        /*0428*/ 	.word	0xffffffff


	//   ....[58]....
        /*042c*/ 	.word	0xffffffff


	//   ....[59]....
        /*0430*/ 	.word	0xffffffff


	//   ....[60]....
        /*0434*/ 	.word	0xffffffff


	//   ....[61]....
        /*0438*/ 	.word	0xffffffff


	//   ....[62]....
        /*043c*/ 	.word	0xffffffff


	//   ....[63]....
        /*0440*/ 	.word	0xffffffff


	//   ....[64]....
        /*0444*/ 	.word	0xffffffff


	//   ....[65]....
        /*0448*/ 	.word	0xffffffff


	//   ....[66]....
        /*044c*/ 	.word	0xffffffff


	//   ....[67]....
        /*0450*/ 	.word	0xffffffff


	//   ....[68]....
        /*0454*/ 	.word	0xffffffff


	//   ....[69]....
        /*0458*/ 	.word	0xffffffff


	//   ....[70]....
        /*045c*/ 	.word	0xffffffff


	//   ....[71]....
        /*0460*/ 	.word	0xffffffff


	//   ....[72]....
        /*0464*/ 	.word	0xffffffff


	//   ....[73]....
        /*0468*/ 	.word	0xffffffff


	//   ....[74]....
        /*046c*/ 	.word	0xffffffff


	//   ....[75]....
        /*0470*/ 	.word	0xffffffff


	//   ....[76]....
        /*0474*/ 	.word	0xffffffff


	//   ....[77]....
        /*0478*/ 	.word	0xffffffff


	//   ....[78]....
        /*047c*/ 	.word	0xffffffff


	//   ....[79]....
        /*0480*/ 	.word	0xffffffff


	//   ....[80]....
        /*0484*/ 	.word	0xffffffff


	//   ....[81]....
        /*0488*/ 	.word	0xffffffff


	//   ....[82]....
        /*048c*/ 	.word	0xffffffff


	//   ....[83]....
        /*0490*/ 	.word	0xffffffff


	//   ....[84]....
        /*0494*/ 	.word	0xffffffff


	//   ....[85]....
        /*0498*/ 	.word	0xffffffff


	//   ....[86]....
        /*049c*/ 	.word	0xffffffff


	//   ....[87]....
        /*04a0*/ 	.word	0xffffffff


	//   ....[88]....
        /*04a4*/ 	.word	0xffffffff


	//   ....[89]....
        /*04a8*/ 	.word	0xffffffff


	//   ....[90]....
        /*04ac*/ 	.word	0xffffffff


	//   ....[91]....
        /*04b0*/ 	.word	0xffffffff


	//   ....[92]....
        /*04b4*/ 	.word	0xffffffff


	//   ....[93]....
        /*04b8*/ 	.word	0xffffffff


	//   ....[94]....
        /*04bc*/ 	.word	0xffffffff


	//   ....[95]....
        /*04c0*/ 	.word	0xffffffff


	//   ....[96]....
        /*04c4*/ 	.word	0xffffffff


	//   ....[97]....
        /*04c8*/ 	.word	0xffffffff


	//   ....[98]....
        /*04cc*/ 	.word	0xffffffff


	//   ....[99]....
        /*04d0*/ 	.word	0xffffffff


	//   ....[100]....
        /*04d4*/ 	.word	0xffffffff


	//   ....[101]....
        /*04d8*/ 	.word	0xffffffff


	//   ....[102]....
        /*04dc*/ 	.word	0xffffffff


	//   ....[103]....
        /*04e0*/ 	.word	0xffffffff


	//   ....[104]....
        /*04e4*/ 	.word	0xffffffff


	//   ....[105]....
        /*04e8*/ 	.word	0xffffffff


	//   ....[106]....
        /*04ec*/ 	.word	0xffffffff


	//   ....[107]....
        /*04f0*/ 	.word	0xffffffff


	//   ....[108]....
        /*04f4*/ 	.word	0xffffffff


	//   ....[109]....
        /*04f8*/ 	.word	0xffffffff


	//   ....[110]....
        /*04fc*/ 	.word	0xffffffff


	//   ....[111]....
        /*0500*/ 	.word	0xffffffff


	//   ....[112]....
        /*0504*/ 	.word	0xffffffff


	//   ....[113]....
        /*0508*/ 	.word	0xffffffff


	//   ....[114]....
        /*050c*/ 	.word	0xffffffff


	//   ....[115]....
        /*0510*/ 	.word	0xffffffff


	//   ....[116]....
        /*0514*/ 	.word	0xffffffff


	//   ....[117]....
        /*0518*/ 	.word	0xffffffff


	//   ....[118]....
        /*051c*/ 	.word	0xffffffff


	//   ....[119]....
        /*0520*/ 	.word	0xffffffff


	//   ....[120]....
        /*0524*/ 	.word	0xffffffff


	//   ....[121]....
        /*0528*/ 	.word	0xffffffff


	//   ....[122]....
        /*052c*/ 	.word	0xffffffff


	//   ....[123]....
        /*0530*/ 	.word	0xffffffff


	//   ....[124]....
        /*0534*/ 	.word	0xffffffff


	//   ....[125]....
        /*0538*/ 	.word	0xffffffff


	//   ....[126]....
        /*053c*/ 	.word	0xffffffff


	//   ....[127]....
        /*0540*/ 	.word	0xffffffff


	//   ....[128]....
        /*0544*/ 	.word	0xffffffff


	//   ....[129]....
        /*0548*/ 	.word	0xffffffff


	//   ....[130]....
        /*054c*/ 	.word	0xffffffff


	//   ....[131]....
        /*0550*/ 	.word	0xffffffff


	//   ....[132]....
        /*0554*/ 	.word	0xffffffff


	//   ....[133]....
        /*0558*/ 	.word	0xffffffff


	//   ....[134]....
        /*055c*/ 	.word	0xffffffff


	//   ....[135]....
        /*0560*/ 	.word	0xffffffff


	//   ....[136]....
        /*0564*/ 	.word	0xffffffff


	//   ....[137]....
        /*0568*/ 	.word	0xffffffff


	//   ....[138]....
        /*056c*/ 	.word	0xffffffff


	//   ....[139]....
        /*0570*/ 	.word	0xffffffff


	//   ....[140]....
        /*0574*/ 	.word	0xffffffff


	//   ....[141]....
        /*0578*/ 	.word	0xffffffff


	//   ....[142]....
        /*057c*/ 	.word	0xffffffff


	//   ....[143]....
        /*0580*/ 	.word	0xffffffff


	//   ....[144]....
        /*0584*/ 	.word	0xffffffff


	//   ....[145]....
        /*0588*/ 	.word	0xffffffff


	//   ....[146]....
        /*058c*/ 	.word	0xffffffff


	//   ....[147]....
        /*0590*/ 	.word	0xffffffff


	//   ....[148]....
        /*0594*/ 	.word	0xffffffff


	//   ....[149]....
        /*0598*/ 	.word	0xffffffff


	//   ....[150]....
        /*059c*/ 	.word	0xffffffff


	//   ....[151]....
        /*05a0*/ 	.word	0xffffffff


	//   ....[152]....
        /*05a4*/ 	.word	0xffffffff


	//   ....[153]....
        /*05a8*/ 	.word	0xffffffff


	//   ....[154]....
        /*05ac*/ 	.word	0xffffffff


	//   ....[155]....
        /*05b0*/ 	.word	0xffffffff


	//   ....[156]....
        /*05b4*/ 	.word	0xffffffff


	//   ....[157]....
        /*05b8*/ 	.word	0xffffffff


	//   ....[158]....
        /*05bc*/ 	.word	0xffffffff


	//   ....[159]....
        /*05c0*/ 	.word	0xffffffff


	//   ....[160]....
        /*05c4*/ 	.word	0xffffffff


	//   ....[161]....
        /*05c8*/ 	.word	0xffffffff


	//   ....[162]....
        /*05cc*/ 	.word	0xffffffff


	//   ....[163]....
        /*05d0*/ 	.word	0xffffffff


	//   ....[164]....
        /*05d4*/ 	.word	0xffffffff


	//   ....[165]....
        /*05d8*/ 	.word	0xffffffff


	//   ....[166]....
        /*05dc*/ 	.word	0xffffffff


	//   ....[167]....
        /*05e0*/ 	.word	0xffffffff


	//   ....[168]....
        /*05e4*/ 	.word	0xffffffff


	//   ....[169]....
        /*05e8*/ 	.word	0xffffffff


	//   ....[170]....
        /*05ec*/ 	.word	0xffffffff


	//   ....[171]....
        /*05f0*/ 	.word	0xffffffff


	//   ....[172]....
        /*05f4*/ 	.word	0xffffffff


	//   ....[173]....
        /*05f8*/ 	.word	0xffffffff


	//   ....[174]....
        /*05fc*/ 	.word	0xffffffff


	//   ....[175]....
        /*0600*/ 	.word	0xffffffff


	//   ....[176]....
        /*0604*/ 	.word	0xffffffff


	//   ....[177]....
        /*0608*/ 	.word	0xffffffff


	//   ....[178]....
        /*060c*/ 	.word	0xffffffff


	//   ....[179]....
        /*0610*/ 	.word	0xffffffff


	//   ....[180]....
        /*0614*/ 	.word	0xffffffff


	//   ....[181]....
        /*0618*/ 	.word	0xffffffff


	//   ....[182]....
        /*061c*/ 	.word	0xffffffff


	//   ....[183]....
        /*0620*/ 	.word	0xffffffff


	//   ....[184]....
        /*0624*/ 	.word	0xffffffff


	//   ....[185]....
        /*0628*/ 	.word	0xffffffff


	//   ....[186]....
        /*062c*/ 	.word	0xffffffff


	//   ....[187]....
        /*0630*/ 	.word	0xffffffff


	//   ....[188]....
        /*0634*/ 	.word	0xffffffff


	//   ....[189]....
        /*0638*/ 	.word	0xffffffff


	//   ....[190]....
        /*063c*/ 	.word	0xffffffff


	//   ....[191]....
        /*0640*/ 	.word	0xffffffff


	//   ....[192]....
        /*0644*/ 	.word	0xffffffff


	//   ....[193]....
        /*0648*/ 	.word	0xffffffff


	//   ....[194]....
        /*064c*/ 	.word	0xffffffff


	//   ....[195]....
        /*0650*/ 	.word	0xffffffff


	//   ....[196]....
        /*0654*/ 	.word	0xffffffff


	//   ....[197]....
        /*0658*/ 	.word	0xffffffff


	//   ....[198]....
        /*065c*/ 	.word	0xffffffff


	//   ....[199]....
        /*0660*/ 	.word	0xffffffff


	//   ....[200]....
        /*0664*/ 	.word	0xffffffff


	//   ....[201]....
        /*0668*/ 	.word	0xffffffff


	//   ....[202]....
        /*066c*/ 	.word	0xffffffff


	//   ....[203]....
        /*0670*/ 	.word	0xffffffff


	//   ....[204]....
        /*0674*/ 	.word	0xffffffff


	//   ....[205]....
        /*0678*/ 	.word	0xffffffff


	//   ....[206]....
        /*067c*/ 	.word	0xffffffff


	//   ....[207]....
        /*0680*/ 	.word	0xffffffff


	//   ....[208]....
        /*0684*/ 	.word	0xffffffff


	//   ....[209]....
        /*0688*/ 	.word	0xffffffff


	//   ....[210]....
        /*068c*/ 	.word	0xffffffff


	//   ....[211]....
        /*0690*/ 	.word	0xffffffff


	//   ....[212]....
        /*0694*/ 	.word	0xffffffff


	//   ....[213]....
        /*0698*/ 	.word	0xffffffff


	//   ....[214]....
        /*069c*/ 	.word	0xffffffff


	//   ....[215]....
        /*06a0*/ 	.word	0xffffffff


	//   ....[216]....
        /*06a4*/ 	.word	0xffffffff


	//   ....[217]....
        /*06a8*/ 	.word	0xffffffff


	//   ....[218]....
        /*06ac*/ 	.word	0xffffffff


	//   ....[219]....
        /*06b0*/ 	.word	0xffffffff


	//   ....[220]....
        /*06b4*/ 	.word	0xffffffff


	//   ....[221]....
        /*06b8*/ 	.word	0xffffffff


	//   ....[222]....
        /*06bc*/ 	.word	0xffffffff


	//   ....[223]....
        /*06c0*/ 	.word	0xffffffff


	//   ....[224]....
        /*06c4*/ 	.word	0xffffffff


	//   ....[225]....
        /*06c8*/ 	.word	0xffffffff


	//   ....[226]....
        /*06cc*/ 	.word	0xffffffff


	//   ....[227]....
        /*06d0*/ 	.word	0xffffffff


	//   ....[228]....
        /*06d4*/ 	.word	0xffffffff


	//   ....[229]....
        /*06d8*/ 	.word	0xffffffff


	//   ....[230]....
        /*06dc*/ 	.word	0xffffffff


	//   ....[231]....
        /*06e0*/ 	.word	0xffffffff


	//   ....[232]....
        /*06e4*/ 	.word	0xffffffff


	//   ....[233]....
        /*06e8*/ 	.word	0xffffffff


	//   ....[234]....
        /*06ec*/ 	.word	0xffffffff


	//   ....[235]....
        /*06f0*/ 	.word	0xffffffff


	//   ....[236]....
        /*06f4*/ 	.word	0xffffffff


	//   ....[237]....
        /*06f8*/ 	.word	0xffffffff


	//   ....[238]....
        /*06fc*/ 	.word	0xffffffff


	//   ....[239]....
        /*0700*/ 	.word	0xffffffff


	//   ....[240]....
        /*0704*/ 	.word	0xffffffff


	//   ....[241]....
        /*0708*/ 	.word	0xffffffff


	//   ....[242]....
        /*070c*/ 	.word	0xffffffff


	//   ....[243]....
        /*0710*/ 	.word	0xffffffff


	//   ....[244]....
        /*0714*/ 	.word	0xffffffff


	//   ....[245]....
        /*0718*/ 	.word	0xffffffff


	//   ....[246]....
        /*071c*/ 	.word	0xffffffff


	//   ....[247]....
        /*0720*/ 	.word	0xffffffff


	//   ....[248]....
        /*0724*/ 	.word	0xffffffff


	//   ....[249]....
        /*0728*/ 	.word	0xffffffff


	//   ....[250]....
        /*072c*/ 	.word	0xffffffff


	//   ....[251]....
        /*0730*/ 	.word	0xffffffff


	//   ....[252]....
        /*0734*/ 	.word	0xffffffff


	//   ....[253]....
        /*0738*/ 	.word	0xffffffff


	//   ....[254]....
        /*073c*/ 	.word	0xffffffff


	//   ....[255]....
        /*0740*/ 	.word	0xffffffff


	//   ....[0]....
        /*0744*/ 	.word	0xffffffff


	//   ....[1]....
        /*0748*/ 	.word	0xffffffff


	//   ....[2]....
        /*074c*/ 	.word	0xffffffff


	//   ....[3]....
        /*0750*/ 	.word	0xffffffff


	//   ....[4]....
        /*0754*/ 	.word	0xffffffff


	//   ....[5]....
        /*0758*/ 	.word	0xffffffff


	//   ....[6]....
        /*075c*/ 	.word	0xffffffff


	//   ....[7]....
        /*0760*/ 	.word	0xffffffff


	//   ....[8]....
        /*0764*/ 	.word	0xffffffff


	//   ....[9]....
        /*0768*/ 	.word	0xffffffff


	//   ....[10]....
        /*076c*/ 	.word	0xffffffff


	//   ....[11]....
        /*0770*/ 	.word	0xffffffff


	//   ....[12]....
        /*0774*/ 	.word	0xffffffff


	//   ....[13]....
        /*0778*/ 	.word	0xffffffff


	//   ....[14]....
        /*077c*/ 	.word	0xffffffff


	//   ....[15]....
        /*0780*/ 	.word	0xffffffff


	//   ....[16]....
        /*0784*/ 	.word	0xffffffff


	//   ....[17]....
        /*0788*/ 	.word	0xffffffff


	//   ....[18]....
        /*078c*/ 	.word	0xffffffff


	//   ....[19]....
        /*0790*/ 	.word	0xffffffff


	//   ....[20]....
        /*0794*/ 	.word	0xffffffff


	//   ....[21]....
        /*0798*/ 	.word	0xffffffff


	//   ....[22]....
        /*079c*/ 	.word	0xffffffff


	//   ....[23]....
        /*07a0*/ 	.word	0xffffffff


	//   ....[24]....
        /*07a4*/ 	.word	0xffffffff


	//   ....[25]....
        /*07a8*/ 	.word	0xffffffff


	//   ....[26]....
        /*07ac*/ 	.word	0xffffffff


	//   ....[27]....
        /*07b0*/ 	.word	0xffffffff


	//   ....[28]....
        /*07b4*/ 	.word	0xffffffff


	//   ....[29]....
        /*07b8*/ 	.word	0xffffffff


	//   ....[30]....
        /*07bc*/ 	.word	0xffffffff


	//   ....[31]....
        /*07c0*/ 	.word	0xffffffff


	//   ....[32]....
        /*07c4*/ 	.word	0xffffffff


	//   ....[33]....
        /*07c8*/ 	.word	0xffffffff


	//   ....[34]....
        /*07cc*/ 	.word	0xffffffff


	//   ....[35]....
        /*07d0*/ 	.word	0xffffffff


	//   ....[36]....
        /*07d4*/ 	.word	0xffffffff


	//   ....[37]....
        /*07d8*/ 	.word	0xffffffff


	//   ....[38]....
        /*07dc*/ 	.word	0xffffffff


	//   ....[39]....
        /*07e0*/ 	.word	0x0500000f


	//   ....[40]....
        /*07e4*/ 	.word	0x0500000f


	//   ....[41]....
        /*07e8*/ 	.word	0x0500000f


	//   ....[42]....
        /*07ec*/ 	.word	0x0500000f


	//   ....[43]....
        /*07f0*/ 	.word	0x0500000f


	//   ....[44]....
        /*07f4*/ 	.word	0x0500000f


	//   ....[45]....
        /*07f8*/ 	.word	0x0500000f


	//   ....[46]....
        /*07fc*/ 	.word	0x0500000f


	//   ....[47]....
        /*0800*/ 	.word	0x0500000f


	//   ....[48]....
        /*0804*/ 	.word	0x0500000f


	//   ....[49]....
        /*0808*/ 	.word	0x0500000f


	//   ....[50]....
        /*080c*/ 	.word	0x0500000f


	//   ....[51]....
        /*0810*/ 	.word	0x0500000f


	//   ....[52]....
        /*0814*/ 	.word	0x0500000f


	//   ....[53]....
        /*0818*/ 	.word	0x0500000f


	//   ....[54]....
        /*081c*/ 	.word	0x0500000f


	//   ....[55]....
        /*0820*/ 	.word	0x0500000f


	//   ....[56]....
        /*0824*/ 	.word	0x0500000f


	//   ....[57]....
        /*0828*/ 	.word	0x0500000f


	//   ....[58]....
        /*082c*/ 	.word	0x0500000f


	//   ....[59]....
        /*0830*/ 	.word	0x0500000f


	//   ....[60]....
        /*0834*/ 	.word	0x0500000f


	//   ....[61]....
        /*0838*/ 	.word	0x0500000f


	//   ....[62]....
        /*083c*/ 	.word	0x0500000f


	//   ....[63]....
        /*0840*/ 	.word	0x0500000f


	//   ....[64]....
        /*0844*/ 	.word	0x0500000f


	//   ....[65]....
        /*0848*/ 	.word	0x0500000f


	//   ....[66]....
        /*084c*/ 	.word	0x0500000f


	//   ....[67]....
        /*0850*/ 	.word	0x0500000f


	//   ....[68]....
        /*0854*/ 	.word	0x0500000f


	//   ....[69]....
        /*0858*/ 	.word	0x0500000f


	//   ....[70]....
        /*085c*/ 	.word	0x0500000f


	//   ....[71]....
        /*0860*/ 	.word	0x0500000f


	//   ....[72]....
        /*0864*/ 	.word	0x0500000f


	//   ....[73]....
        /*0868*/ 	.word	0x0500000f


	//   ....[74]....
        /*086c*/ 	.word	0x0500000f


	//   ....[75]....
        /*0870*/ 	.word	0x0500000f


	//   ....[76]....
        /*0874*/ 	.word	0x0500000f


	//   ....[77]....
        /*0878*/ 	.word	0x0500000f


	//   ....[78]....
        /*087c*/ 	.word	0x0500000f


	//   ....[79]....
        /*0880*/ 	.word	0x0500000f


	//   ....[80]....
        /*0884*/ 	.word	0x0500000f


	//   ....[81]....
        /*0888*/ 	.word	0x0500000f


	//   ....[82]....
        /*088c*/ 	.word	0x0500000f


	//   ....[83]....
        /*0890*/ 	.word	0x0500000f


	//   ....[84]....
        /*0894*/ 	.word	0x0500000f


	//   ....[85]....
        /*0898*/ 	.word	0x0500000f


	//   ....[86]....
        /*089c*/ 	.word	0x0500000f


	//   ....[87]....
        /*08a0*/ 	.word	0x0500000f


	//   ....[88]....
        /*08a4*/ 	.word	0x0500000f


	//   ....[89]....
        /*08a8*/ 	.word	0x0500000f


	//   ....[90]....
        /*08ac*/ 	.word	0x0500000f


	//   ....[91]....
        /*08b0*/ 	.word	0x0500000f


	//   ....[92]....
        /*08b4*/ 	.word	0x0500000f


	//   ....[93]....
        /*08b8*/ 	.word	0x0500000f


	//   ....[94]....
        /*08bc*/ 	.word	0x0500000f


	//   ....[95]....
        /*08c0*/ 	.word	0x0500000f


	//   ....[96]....
        /*08c4*/ 	.word	0x0500000f


	//   ....[97]....
        /*08c8*/ 	.word	0x0500000f


	//   ....[98]....
        /*08cc*/ 	.word	0x0500000f


	//   ....[99]....
        /*08d0*/ 	.word	0x0500000f


	//   ....[100]....
        /*08d4*/ 	.word	0x0500000f


	//   ....[101]....
        /*08d8*/ 	.word	0x0500000f


	//   ....[102]....
        /*08dc*/ 	.word	0x0500000f


	//   ....[103]....
        /*08e0*/ 	.word	0x0500000f


	//   ....[104]....
        /*08e4*/ 	.word	0x0500000f


	//   ....[105]....
        /*08e8*/ 	.word	0x0500000f


	//   ....[106]....
        /*08ec*/ 	.word	0x0500000f


	//   ....[107]....
        /*08f0*/ 	.word	0x0500000f


	//   ....[108]....
        /*08f4*/ 	.word	0x0500000f


	//   ....[109]....
        /*08f8*/ 	.word	0x0500000f


	//   ....[110]....
        /*08fc*/ 	.word	0x0500000f


	//   ....[111]....
        /*0900*/ 	.word	0x0500000f


	//   ....[112]....
        /*0904*/ 	.word	0x0500000f


	//   ....[113]....
        /*0908*/ 	.word	0x0500000f


	//   ....[114]....
        /*090c*/ 	.word	0x0500000f


	//   ....[115]....
        /*0910*/ 	.word	0x0500000f


	//   ....[116]....
        /*0914*/ 	.word	0x0500000f


	//   ....[117]....
        /*0918*/ 	.word	0x0500000f


	//   ....[118]....
        /*091c*/ 	.word	0x0500000f


	//   ....[119]....
        /*0920*/ 	.word	0x0500000f


	//   ....[120]....
        /*0924*/ 	.word	0x0500000f


	//   ....[121]....
        /*0928*/ 	.word	0x0500000f


	//   ....[122]....
        /*092c*/ 	.word	0x0500000f


	//   ....[123]....
        /*0930*/ 	.word	0x0500000f


	//   ....[124]....
        /*0934*/ 	.word	0x0500000f


	//   ....[125]....
        /*0938*/ 	.word	0x0500000f


	//   ....[126]....
        /*093c*/ 	.word	0x0500000f


	//   ....[127]....
        /*0940*/ 	.word	0x0500000f


	//   ....[128]....
        /*0944*/ 	.word	0x0500000f


	//   ....[129]....
        /*0948*/ 	.word	0x0500000f


	//   ....[130]....
        /*094c*/ 	.word	0x0500000f


	//   ....[131]....
        /*0950*/ 	.word	0x0500000f


	//   ....[132]....
        /*0954*/ 	.word	0x0500000f


	//   ....[133]....
        /*0958*/ 	.word	0x0500000f


	//   ....[134]....
        /*095c*/ 	.word	0x0500000f


	//   ....[135]....
        /*0960*/ 	.word	0x0500000f


	//   ....[136]....
        /*0964*/ 	.word	0x0500000f


	//   ....[137]....
        /*0968*/ 	.word	0x0500000f


	//   ....[138]....
        /*096c*/ 	.word	0x0500000f


	//   ....[139]....
        /*0970*/ 	.word	0x0500000f


	//   ....[140]....
        /*0974*/ 	.word	0x0500000f


	//   ....[141]....
        /*0978*/ 	.word	0x0500000f


	//   ....[142]....
        /*097c*/ 	.word	0x0500000f


	//   ....[143]....
        /*0980*/ 	.word	0x0500000f


	//   ....[144]....
        /*0984*/ 	.word	0x0500000f


	//   ....[145]....
        /*0988*/ 	.word	0x0500000f


	//   ....[146]....
        /*098c*/ 	.word	0x0500000f


	//   ....[147]....
        /*0990*/ 	.word	0x0500000f


	//   ....[148]....
        /*0994*/ 	.word	0x0500000f


	//   ....[149]....
        /*0998*/ 	.word	0x0500000f


	//   ....[150]....
        /*099c*/ 	.word	0x0500000f


	//   ....[151]....
        /*09a0*/ 	.word	0x0500000f


	//   ....[152]....
        /*09a4*/ 	.word	0x0500000f


	//   ....[153]....
        /*09a8*/ 	.word	0x0500000f


	//   ....[154]....
        /*09ac*/ 	.word	0x0500000f


	//   ....[155]....
        /*09b0*/ 	.word	0x0500000f


	//   ....[156]....
        /*09b4*/ 	.word	0x0500000f


	//   ....[157]....
        /*09b8*/ 	.word	0x0500000f


	//   ....[158]....
        /*09bc*/ 	.word	0x0500000f


	//   ....[159]....
        /*09c0*/ 	.word	0x0500000f


	//   ....[160]....
        /*09c4*/ 	.word	0x0500000f


	//   ....[161]....
        /*09c8*/ 	.word	0x0500000f


	//   ....[162]....
        /*09cc*/ 	.word	0x0500000f


	//   ....[163]....
        /*09d0*/ 	.word	0x0500000f


	//   ....[164]....
        /*09d4*/ 	.word	0x0500000f


	//   ....[165]....
        /*09d8*/ 	.word	0x0500000f


	//   ....[166]....
        /*09dc*/ 	.word	0x0500000f


	//   ....[167]....
        /*09e0*/ 	.word	0x0500000f


	//   ....[168]....
        /*09e4*/ 	.word	0x0500000f


	//   ....[169]....
        /*09e8*/ 	.word	0x0500000f


	//   ....[170]....
        /*09ec*/ 	.word	0x0500000f


	//   ....[171]....
        /*09f0*/ 	.word	0x0500000f


	//   ....[172]....
        /*09f4*/ 	.word	0x0500000f


	//   ....[173]....
        /*09f8*/ 	.word	0x0500000f


	//   ....[174]....
        /*09fc*/ 	.word	0x0500000f


	//   ....[175]....
        /*0a00*/ 	.word	0x0500000f


	//   ....[176]....
        /*0a04*/ 	.word	0x0500000f


	//   ....[177]....
        /*0a08*/ 	.word	0x0500000f


	//   ....[178]....
        /*0a0c*/ 	.word	0x0500000f


	//   ....[179]....
        /*0a10*/ 	.word	0x0500000f


	//   ....[180]....
        /*0a14*/ 	.word	0x0500000f


	//   ....[181]....
        /*0a18*/ 	.word	0x0500000f


	//   ....[182]....
        /*0a1c*/ 	.word	0x0500000f


	//   ....[183]....
        /*0a20*/ 	.word	0x0500000f


	//   ....[184]....
        /*0a24*/ 	.word	0x0500000f


	//   ....[185]....
        /*0a28*/ 	.word	0x0500000f


	//   ....[186]....
        /*0a2c*/ 	.word	0x0500000f


	//   ....[187]....
        /*0a30*/ 	.word	0x0500000f


	//   ....[188]....
        /*0a34*/ 	.word	0x0500000f


	//   ....[189]....
        /*0a38*/ 	.word	0x0500000f


	//   ....[190]....
        /*0a3c*/ 	.word	0x0500000f


	//   ....[191]....
        /*0a40*/ 	.word	0x0500000f


	//   ....[192]....
        /*0a44*/ 	.word	0x0500000f


	//   ....[193]....
        /*0a48*/ 	.word	0x0500000f


	//   ....[194]....
        /*0a4c*/ 	.word	0x0500000f


	//   ....[195]....
        /*0a50*/ 	.word	0x0500000f


	//   ....[196]....
        /*0a54*/ 	.word	0x0500000f


	//   ....[197]....
        /*0a58*/ 	.word	0x0500000f


	//   ....[198]....
        /*0a5c*/ 	.word	0x0500000f


	//   ....[199]....
        /*0a60*/ 	.word	0x0500000f


	//   ....[200]....
        /*0a64*/ 	.word	0x0500000f


	//   ....[201]....
        /*0a68*/ 	.word	0x0500000f


	//   ....[202]....
        /*0a6c*/ 	.word	0x0500000f


	//   ....[203]....
        /*0a70*/ 	.word	0x0500000f


	//   ....[204]....
        /*0a74*/ 	.word	0x0500000f


	//   ....[205]....
        /*0a78*/ 	.word	0x0500000f


	//   ....[206]....
        /*0a7c*/ 	.word	0x0500000f


	//   ....[207]....
        /*0a80*/ 	.word	0x0500000f


	//   ....[208]....
        /*0a84*/ 	.word	0x0500000f


	//   ....[209]....
        /*0a88*/ 	.word	0x0500000f


	//   ....[210]....
        /*0a8c*/ 	.word	0x0500000f


	//   ....[211]....
        /*0a90*/ 	.word	0x0500000f


	//   ....[212]....
        /*0a94*/ 	.word	0x0500000f


	//   ....[213]....
        /*0a98*/ 	.word	0x0500000f


	//   ....[214]....
        /*0a9c*/ 	.word	0x0500000f


	//   ....[215]....
        /*0aa0*/ 	.word	0x0500000f


	//   ....[216]....
        /*0aa4*/ 	.word	0x0500000f


	//   ....[217]....
        /*0aa8*/ 	.word	0x0500000f


	//   ....[218]....
        /*0aac*/ 	.word	0x0500000f


	//   ....[219]....
        /*0ab0*/ 	.word	0x0500000f


	//   ....[220]....
        /*0ab4*/ 	.word	0x0500000f


	//   ....[221]....
        /*0ab8*/ 	.word	0x0500000f


	//   ....[222]....
        /*0abc*/ 	.word	0x0500000f


	//   ....[223]....
        /*0ac0*/ 	.word	0x0500000f


	//   ....[224]....
        /*0ac4*/ 	.word	0x0500000f


	//   ....[225]....
        /*0ac8*/ 	.word	0x0500000f


	//   ....[226]....
        /*0acc*/ 	.word	0x0500000f


	//   ....[227]....
        /*0ad0*/ 	.word	0x0500000f


	//   ....[228]....
        /*0ad4*/ 	.word	0x0500000f


	//   ....[229]....
        /*0ad8*/ 	.word	0x0500000f


	//   ....[230]....
        /*0adc*/ 	.word	0x0500000f


	//   ....[231]....
        /*0ae0*/ 	.word	0x0500000f


	//   ....[232]....
        /*0ae4*/ 	.word	0x0500000f


	//   ....[233]....
        /*0ae8*/ 	.word	0x0500000f


	//   ....[234]....
        /*0aec*/ 	.word	0x0500000f


	//   ....[235]....
        /*0af0*/ 	.word	0x0500000f


	//   ....[236]....
        /*0af4*/ 	.word	0x0500000f


	//   ....[237]....
        /*0af8*/ 	.word	0x0500000f


	//   ....[238]....
        /*0afc*/ 	.word	0x0500000f


	//   ....[239]....
        /*0b00*/ 	.word	0x0500000f


	//   ....[240]....
        /*0b04*/ 	.word	0x0500000f


	//   ....[241]....
        /*0b08*/ 	.word	0x0500000f


	//   ....[242]....
        /*0b0c*/ 	.word	0x0500000f


	//   ....[243]....
        /*0b10*/ 	.word	0x0500000f


	//   ....[244]....
        /*0b14*/ 	.word	0x0500000f


	//   ....[245]....
        /*0b18*/ 	.word	0x0500000f


	//   ....[246]....
        /*0b1c*/ 	.word	0x0500000f


	//   ....[247]....
        /*0b20*/ 	.word	0x0500000f


	//   ....[248]....
        /*0b24*/ 	.word	0x0500000f


	//   ....[249]....
        /*0b28*/ 	.word	0x0500000f


	//   ....[250]....
        /*0b2c*/ 	.word	0x0500000f


	//   ....[251]....
        /*0b30*/ 	.word	0x0500000f


	//   ....[252]....
        /*0b34*/ 	.word	0x0500000f


	//   ....[253]....
        /*0b38*/ 	.word	0x0500000f


	//   ....[254]....
        /*0b3c*/ 	.word	0x0500000f


	//   ....[255]....
        /*0b40*/ 	.word	0x0500000f


	//   ....[0]....
        /*0b44*/ 	.word	0x0500000f


	//   ....[1]....
        /*0b48*/ 	.word	0x0500000f


	//   ....[2]....
        /*0b4c*/ 	.word	0x0500000f


	//   ....[3]....
        /*0b50*/ 	.word	0x0500000f


	//   ....[4]....
        /*0b54*/ 	.word	0x0500000f


	//   ....[5]....
        /*0b58*/ 	.word	0x0500000f


	//   ....[6]....
        /*0b5c*/ 	.word	0x0500000f


	//   ....[7]....
        /*0b60*/ 	.word	0x0500000f


	//   ....[8]....
        /*0b64*/ 	.word	0x0500000f


	//   ....[9]....
        /*0b68*/ 	.word	0x0500000f


	//   ....[10]....
        /*0b6c*/ 	.word	0x0500000f


	//   ....[11]....
        /*0b70*/ 	.word	0x0500000f


	//   ....[12]....
        /*0b74*/ 	.word	0x0500000f


	//   ....[13]....
        /*0b78*/ 	.word	0x0500000f


	//   ....[14]....
        /*0b7c*/ 	.word	0x0500000f


	//   ....[15]....
        /*0b80*/ 	.word	0x0500000f


	//   ....[16]....
        /*0b84*/ 	.word	0x0500000f


	//   ....[17]....
        /*0b88*/ 	.word	0x0500000f


	//   ....[18]....
        /*0b8c*/ 	.word	0x0500000f


	//----- nvinfo : EIATTR_COOP_GROUP_INSTR_OFFSETS
	.align		4
.L_1012:
        /*0b90*/ 	.byte	0x04, 0x28
        /*0b92*/ 	.short	(.L_1014 - .L_1013)


	//   ....[0]....
.L_1013:
        /*0b94*/ 	.word	0x00000060


	//   ....[1]....
        /*0b98*/ 	.word	0x00000130


	//   ....[2]....
        /*0b9c*/ 	.word	0x000001e0


	//   ....[3]....
        /*0ba0*/ 	.word	0x000003a0


	//   ....[4]....
        /*0ba4*/ 	.word	0x00000500


	//   ....[5]....
        /*0ba8*/ 	.word	0x00000620


	//   ....[6]....
        /*0bac*/ 	.word	0x00000780


	//   ....[7]....
        /*0bb0*/ 	.word	0x000030d0


	//   ....[8]....
        /*0bb4*/ 	.word	0x000030e0


	//   ....[9]....
        /*0bb8*/ 	.word	0x00003fe0


	//   ....[10]....
        /*0bbc*/ 	.word	0x00003ff0


	//   ....[11]....
        /*0bc0*/ 	.word	0x00004f30


	//   ....[12]....
        /*0bc4*/ 	.word	0x00004f40


	//   ....[13]....
        /*0bc8*/ 	.word	0x00006310


	//   ....[14]....
        /*0bcc*/ 	.word	0x00006320


	//   ....[15]....
        /*0bd0*/ 	.word	0x00007270


	//   ....[16]....
        /*0bd4*/ 	.word	0x00007280


	//   ....[17]....
        /*0bd8*/ 	.word	0x00008250


	//   ....[18]....
        /*0bdc*/ 	.word	0x00008260


	//   ....[19]....
        /*0be0*/ 	.word	0x000093f0


	//   ....[20]....
        /*0be4*/ 	.word	0x00009400


	//   ....[21]....
        /*0be8*/ 	.word	0x00009510


	//   ....[22]....
        /*0bec*/ 	.word	0x00009520


	//   ....[23]....
        /*0bf0*/ 	.word	0x00009640


	//   ....[24]....
        /*0bf4*/ 	.word	0x00009650


	//   ....[25]....
        /*0bf8*/ 	.word	0x000099b0


	//   ....[26]....
        /*0bfc*/ 	.word	0x000099d0


	//   ....[27]....
        /*0c00*/ 	.word	0x00009ac0


	//   ....[28]....
        /*0c04*/ 	.word	0x00009ae0


	//   ....[29]....
        /*0c08*/ 	.word	0x00009bd0


	//   ....[30]....
        /*0c0c*/ 	.word	0x00009bf0


	//   ....[31]....
        /*0c10*/ 	.word	0x0000a850


	//   ....[32]....
        /*0c14*/ 	.word	0x0000b1d0


	//   ....[33]....
        /*0c18*/ 	.word	0x0000b1e0


	//   ....[34]....
        /*0c1c*/ 	.word	0x0000b1f0


	//   ....[35]....
        /*0c20*/ 	.word	0x0000b200


	//   ....[36]....
        /*0c24*/ 	.word	0x0000b410


	//   ....[37]....
        /*0c28*/ 	.word	0x0000b420


	//   ....[38]....
        /*0c2c*/ 	.word	0x0000b430


	//   ....[39]....
        /*0c30*/ 	.word	0x0000b440


	//   ....[40]....
        /*0c34*/ 	.word	0x0000d8d0


	//   ....[41]....
        /*0c38*/ 	.word	0x0000d8f0


	//   ....[42]....
        /*0c3c*/ 	.word	0x0000d900


	//   ....[43]....
        /*0c40*/ 	.word	0x0000d910


	//   ....[44]....
        /*0c44*/ 	.word	0x0000da00


	//   ....[45]....
        /*0c48*/ 	.word	0x0000da20


	//   ....[46]....
        /*0c4c*/ 	.word	0x0000da30


	//   ....[47]....
        /*0c50*/ 	.word	0x0000da40


	//   ....[48]....
        /*0c54*/ 	.word	0x00010e00


	//   ....[49]....
        /*0c58*/ 	.word	0x000116c0


	//   ....[50]....
        /*0c5c*/ 	.word	0x00012f30


	//   ....[51]....
        /*0c60*/ 	.word	0x00012fd0


	//   ....[52]....
        /*0c64*/ 	.word	0x00013760


	//   ....[53]....
        /*0c68*/ 	.word	0x000137f0


	//   ....[54]....
        /*0c6c*/ 	.word	0x000161d0


	//   ....[55]....
        /*0c70*/ 	.word	0x00016960


	//   ....[56]....
        /*0c74*/ 	.word	0x00018620


	//   ....[57]....
        /*0c78*/ 	.word	0x00018640


	//   ....[58]....
        /*0c7c*/ 	.word	0x00018c00


	//   ....[59]....
        /*0c80*/ 	.word	0x00018c90


	//   ....[60]....
        /*0c84*/ 	.word	0x0001c310


	//   ....[61]....
        /*0c88*/ 	.word	0x0001c340


	//   ....[62]....
        /*0c8c*/ 	.word	0x0001c360


	//   ....[63]....
        /*0c90*/ 	.word	0x0001c390


	//   ....[64]....
        /*0c94*/ 	.word	0x0001f1c0


	//   ....[65]....
        /*0c98*/ 	.word	0x0001f950


	//   ....[66]....
        /*0c9c*/ 	.word	0x000212c0


	//   ....[67]....
        /*0ca0*/ 	.word	0x00021360


	//   ....[68]....
        /*0ca4*/ 	.word	0x00021bc0


	//   ....[69]....
        /*0ca8*/ 	.word	0x00021c80


	//   ....[70]....
        /*0cac*/ 	.word	0x00023390


	//   ....[71]....
        /*0cb0*/ 	.word	0x000233f0


	//   ....[72]....
        /*0cb4*/ 	.word	0x00023410


	//   ....[73]....
        /*0cb8*/ 	.word	0x00023430


	//   ....[74]....
        /*0cbc*/ 	.word	0x00023fb0


	//   ....[75]....
        /*0cc0*/ 	.word	0x00024020


	//   ....[76]....
        /*0cc4*/ 	.word	0x00024050


	//   ....[77]....
        /*0cc8*/ 	.word	0x00024080


	//   ....[78]....
        /*0ccc*/ 	.word	0x000240b0


	//   ....[79]....
        /*0cd0*/ 	.word	0x000240e0


	//   ....[80]....
        /*0cd4*/ 	.word	0x00024110


	//   ....[81]....
        /*0cd8*/ 	.word	0x00024140


	//   ....[82]....
        /*0cdc*/ 	.word	0x00024170


	//   ....[83]....
        /*0ce0*/ 	.word	0x000241a0


	//   ....[84]....
        /*0ce4*/ 	.word	0x000241d0


	//   ....[85]....
        /*0ce8*/ 	.word	0x00024200


	//   ....[86]....
        /*0cec*/ 	.word	0x00024230


	//   ....[87]....
        /*0cf0*/ 	.word	0x00024260


	//   ....[88]....
        /*0cf4*/ 	.word	0x00024290


	//   ....[89]....
        /*0cf8*/ 	.word	0x000242c0


	//   ....[90]....
        /*0cfc*/ 	.word	0x000242f0


	//   ....[91]....
        /*0d00*/ 	.word	0x00024320


	//   ....[92]....
        /*0d04*/ 	.word	0x00024350


	//   ....[93]....
        /*0d08*/ 	.word	0x00024380


	//   ....[94]....
        /*0d0c*/ 	.word	0x000243b0


	//   ....[95]....
        /*0d10*/ 	.word	0x000243e0


	//   ....[96]....
        /*0d14*/ 	.word	0x00024410


	//   ....[97]....
        /*0d18*/ 	.word	0x00024440


	//   ....[98]....
        /*0d1c*/ 	.word	0x00024470


	//   ....[99]....
        /*0d20*/ 	.word	0x000244a0


	//   ....[100]....
        /*0d24*/ 	.word	0x000244d0


	//   ....[101]....
        /*0d28*/ 	.word	0x00024500


	//   ....[102]....
        /*0d2c*/ 	.word	0x00024530


	//   ....[103]....
        /*0d30*/ 	.word	0x00024560


	//   ....[104]....
        /*0d34*/ 	.word	0x00024590


	//   ....[105]....
        /*0d38*/ 	.word	0x000245c0


	//   ....[106]....
        /*0d3c*/ 	.word	0x000245f0


	//   ....[107]....
        /*0d40*/ 	.word	0x00024620


	//   ....[108]....
        /*0d44*/ 	.word	0x00024650


	//   ....[109]....
        /*0d48*/ 	.word	0x00024680


	//   ....[110]....
        /*0d4c*/ 	.word	0x000246b0


	//   ....[111]....
        /*0d50*/ 	.word	0x000246e0


	//   ....[112]....
        /*0d54*/ 	.word	0x00024710


	//   ....[113]....
        /*0d58*/ 	.word	0x00024720


	//   ....[114]....
        /*0d5c*/ 	.word	0x00024730


	//   ....[115]....
        /*0d60*/ 	.word	0x00024740


	//   ....[116]....
        /*0d64*/ 	.word	0x00024770


	//   ....[117]....
        /*0d68*/ 	.word	0x00024780


	//   ....[118]....
        /*0d6c*/ 	.word	0x000247b0


	//   ....[119]....
        /*0d70*/ 	.word	0x000247e0


	//   ....[120]....
        /*0d74*/ 	.word	0x00024810


	//   ....[121]....
        /*0d78*/ 	.word	0x00024840


	//   ....[122]....
        /*0d7c*/ 	.word	0x00024870


	//   ....[123]....
        /*0d80*/ 	.word	0x000248a0


	//   ....[124]....
        /*0d84*/ 	.word	0x000248d0


	//   ....[125]....
        /*0d88*/ 	.word	0x000248f0


	//   ....[126]....
        /*0d8c*/ 	.word	0x00024900


	//   ....[127]....
        /*0d90*/ 	.word	0x00024910


	//   ....[128]....
        /*0d94*/ 	.word	0x00024920


	//   ....[129]....
        /*0d98*/ 	.word	0x00024930


	//   ....[130]....
        /*0d9c*/ 	.word	0x00024940


	//   ....[131]....
        /*0da0*/ 	.word	0x00024950


	//   ....[132]....
        /*0da4*/ 	.word	0x00024980


	//   ....[133]....
        /*0da8*/ 	.word	0x000249b0


	//   ....[134]....
        /*0dac*/ 	.word	0x000249e0


	//   ....[135]....
        /*0db0*/ 	.word	0x00024a10


	//   ....[136]....
        /*0db4*/ 	.word	0x00024a40


	//   ....[137]....
        /*0db8*/ 	.word	0x00024a80


	//   ....[138]....
        /*0dbc*/ 	.word	0x000252e0


	//   ....[139]....
        /*0dc0*/ 	.word	0x00025300


	//   ....[140]....
        /*0dc4*/ 	.word	0x00025320


	//   ....[141]....
        /*0dc8*/ 	.word	0x00025330


	//   ....[142]....
        /*0dcc*/ 	.word	0x00025a10


	//   ....[143]....
        /*0dd0*/ 	.word	0x00025a20


	//   ....[144]....
        /*0dd4*/ 	.word	0x00025b50


	//   ....[145]....
        /*0dd8*/ 	.word	0x00025b60


	//   ....[146]....
        /*0ddc*/ 	.word	0x00025c90


	//   ....[147]....
        /*0de0*/ 	.word	0x00025ca0


	//   ....[148]....
        /*0de4*/ 	.word	0x00025dd0


	//   ....[149]....
        /*0de8*/ 	.word	0x00025de0


	//   ....[150]....
        /*0dec*/ 	.word	0x00026370


	//   ....[151]....
        /*0df0*/ 	.word	0x00026380


	//   ....[152]....
        /*0df4*/ 	.word	0x00026910


	//   ....[153]....
        /*0df8*/ 	.word	0x00026920


	//   ....[154]....
        /*0dfc*/ 	.word	0x000275f0


	//   ....[155]....
        /*0e00*/ 	.word	0x00027600


	//   ....[156]....
        /*0e04*/ 	.word	0x00027740


	//   ....[157]....
        /*0e08*/ 	.word	0x00027750


	//   ....[158]....
        /*0e0c*/ 	.word	0x00027880


	//   ....[159]....
        /*0e10*/ 	.word	0x00027890


	//   ....[160]....
        /*0e14*/ 	.word	0x000279c0


	//   ....[161]....
        /*0e18*/ 	.word	0x000279d0


	//   ....[162]....
        /*0e1c*/ 	.word	0x00027b50


	//   ....[163]....
        /*0e20*/ 	.word	0x00027d30


	//   ....[164]....
        /*0e24*/ 	.word	0x00027d60


	//   ....[165]....
        /*0e28*/ 	.word	0x00027d90


	//   ....[166]....
        /*0e2c*/ 	.word	0x00027dc0


	//   ....[167]....
        /*0e30*/ 	.word	0x00027df0


	//   ....[168]....
        /*0e34*/ 	.word	0x00027e20


	//   ....[169]....
        /*0e38*/ 	.word	0x00027fa0


	//   ....[170]....
        /*0e3c*/ 	.word	0x00027fd0


	//   ....[171]....
        /*0e40*/ 	.word	0x00028000


	//   ....[172]....
        /*0e44*/ 	.word	0x00028030


	//   ....[173]....
        /*0e48*/ 	.word	0x00028060


	//   ....[174]....
        /*0e4c*/ 	.word	0x00028090


	//   ....[175]....
        /*0e50*/ 	.word	0x00028120


	//   ....[176]....
        /*0e54*/ 	.word	0x00028150


	//   ....[177]....
        /*0e58*/ 	.word	0x00028160


	//   ....[178]....
        /*0e5c*/ 	.word	0x000281a0


	//   ....[179]....
        /*0e60*/ 	.word	0x00029b00


	//   ....[180]....
        /*0e64*/ 	.word	0x0002bde0


	//   ....[181]....
        /*0e68*/ 	.word	0x0002be10


	//   ....[182]....
        /*0e6c*/ 	.word	0x0002be40


	//   ....[183]....
        /*0e70*/ 	.word	0x0002bea0


	//   ....[184]....
        /*0e74*/ 	.word	0x0002bed0


	//   ....[185]....
        /*0e78*/ 	.word	0x0002bf00


	//   ....[186]....
        /*0e7c*/ 	.word	0x0002bf30


	//   ....[187]....
        /*0e80*/ 	.word	0x0002bf60


	//   ....[188]....
        /*0e84*/ 	.word	0x0002bf90


	//   ....[189]....
        /*0e88*/ 	.word	0x0002bfc0


	//   ....[190]....
        /*0e8c*/ 	.word	0x0002bff0


	//   ....[191]....
        /*0e90*/ 	.word	0x0002c020


	//   ....[192]....
        /*0e94*/ 	.word	0x0002c050


	//   ....[193]....
        /*0e98*/ 	.word	0x0002c080


	//   ....[194]....
        /*0e9c*/ 	.word	0x0002c090


	//   ....[195]....
        /*0ea0*/ 	.word	0x0002c0a0


	//   ....[196]....
        /*0ea4*/ 	.word	0x0002c110


	//   ....[197]....
        /*0ea8*/ 	.word	0x0002c140


	//   ....[198]....
        /*0eac*/ 	.word	0x0002c170


	//   ....[199]....
        /*0eb0*/ 	.word	0x0002c1a0


	//   ....[200]....
        /*0eb4*/ 	.word	0x0002c680


	//   ....[201]....
        /*0eb8*/ 	.word	0x0002c6b0


	//   ....[202]....
        /*0ebc*/ 	.word	0x0002c770


	//   ....[203]....
        /*0ec0*/ 	.word	0x0002c7a0


	//   ....[204]....
        /*0ec4*/ 	.word	0x0002c7e0


	//   ....[205]....
        /*0ec8*/ 	.word	0x0002c810


	//   ....[206]....
        /*0ecc*/ 	.word	0x0002c850


	//   ....[207]....
        /*0ed0*/ 	.word	0x0002c880


	//   ....[208]....
        /*0ed4*/ 	.word	0x0002c8c0


	//   ....[209]....
        /*0ed8*/ 	.word	0x0002c8f0


	//   ....[210]....
        /*0edc*/ 	.word	0x0002c930


	//   ....[211]....
        /*0ee0*/ 	.word	0x0002c950


	//   ....[212]....
        /*0ee4*/ 	.word	0x0002c990


	//   ....[213]....
        /*0ee8*/ 	.word	0x0002c9b0


	//   ....[214]....
        /*0eec*/ 	.word	0x0002c9c0


	//   ....[215]....
        /*0ef0*/ 	.word	0x0002ca10


	//   ....[216]....
        /*0ef4*/ 	.word	0x0002ca20


	//   ....[217]....
        /*0ef8*/ 	.word	0x0002ca30


	//   ....[218]....
        /*0efc*/ 	.word	0x0002ca70


	//   ....[219]....
        /*0f00*/ 	.word	0x0002ca90


	//   ....[220]....
        /*0f04*/ 	.word	0x0002d170


	//   ....[221]....
        /*0f08*/ 	.word	0x0002d1a0


	//   ....[222]....
        /*0f0c*/ 	.word	0x0002d1d0


	//   ....[223]....
        /*0f10*/ 	.word	0x0002d210


	//   ....[224]....
        /*0f14*/ 	.word	0x0002d290


	//   ....[225]....
        /*0f18*/ 	.word	0x0002d2a0


	//   ....[226]....
        /*0f1c*/ 	.word	0x0002d310


	//   ....[227]....
        /*0f20*/ 	.word	0x0002d320


	//   ....[228]....
        /*0f24*/ 	.word	0x0002d390


	//   ....[229]....
        /*0f28*/ 	.word	0x0002d3a0


	//   ....[230]....
        /*0f2c*/ 	.word	0x0002d410


	//   ....[231]....
        /*0f30*/ 	.word	0x0002d420


	//   ....[232]....
        /*0f34*/ 	.word	0x0002d490


	//   ....[233]....
        /*0f38*/ 	.word	0x0002d4a0


	//   ....[234]....
        /*0f3c*/ 	.word	0x0002d4b0


	//   ....[235]....
        /*0f40*/ 	.word	0x0002d4f0


	//   ....[236]....
        /*0f44*/ 	.word	0x0002de60


	//   ....[237]....
        /*0f48*/ 	.word	0x0002de80


	//   ....[238]....
        /*0f4c*/ 	.word	0x0002de90


	//   ....[239]....
        /*0f50*/ 	.word	0x0002dea0


	//   ....[240]....
        /*0f54*/ 	.word	0x0002def0


	//   ....[241]....
        /*0f58*/ 	.word	0x0002df10


	//   ....[242]....
        /*0f5c*/ 	.word	0x0002df30


	//   ....[243]....
        /*0f60*/ 	.word	0x0002df40


	//   ....[244]....
        /*0f64*/ 	.word	0x0002df80


	//   ....[245]....
        /*0f68*/ 	.word	0x0002df90


	//   ....[246]....
        /*0f6c*/ 	.word	0x0002dfd0


	//   ....[247]....
        /*0f70*/ 	.word	0x0002dfe0


	//   ....[248]....
        /*0f74*/ 	.word	0x0002e020


	//   ....[249]....
        /*0f78*/ 	.word	0x0002e030


	//   ....[250]....
        /*0f7c*/ 	.word	0x0002e070


	//   ....[251]....
        /*0f80*/ 	.word	0x0002e080


	//   ....[252]....
        /*0f84*/ 	.word	0x0002e090


	//   ....[253]....
        /*0f88*/ 	.word	0x0002e0d0


	//   ....[254]....
        /*0f8c*/ 	.word	0x0002e0f0


	//   ....[255]....
        /*0f90*/ 	.word	0x0002e150


	//   ....[0]....
        /*0f94*/ 	.word	0x0002e500


	//   ....[1]....
        /*0f98*/ 	.word	0x0002e510


	//   ....[2]....
        /*0f9c*/ 	.word	0x0002e520


	//   ....[3]....
        /*0fa0*/ 	.word	0x0002e530


	//   ....[4]....
        /*0fa4*/ 	.word	0x0002e580


	//   ....[5]....
        /*0fa8*/ 	.word	0x0002e5a0


	//   ....[6]....
        /*0fac*/ 	.word	0x0002e5c0


	//   ....[7]....
        /*0fb0*/ 	.word	0x0002e5d0


	//   ....[8]....
        /*0fb4*/ 	.word	0x0002e610


	//   ....[9]....
        /*0fb8*/ 	.word	0x0002e620


	//   ....[10]....
        /*0fbc*/ 	.word	0x0002e660


	//   ....[11]....
        /*0fc0*/ 	.word	0x0002e670


	//   ....[12]....
        /*0fc4*/ 	.word	0x0002e6b0


	//   ....[13]....
        /*0fc8*/ 	.word	0x0002e6c0


	//   ....[14]....
        /*0fcc*/ 	.word	0x0002e700


	//   ....[15]....
        /*0fd0*/ 	.word	0x0002e710


	//   ....[16]....
        /*0fd4*/ 	.word	0x0002e720


	//   ....[17]....
        /*0fd8*/ 	.word	0x0002e760


	//   ....[18]....
        /*0fdc*/ 	.word	0x0002e780


	//   ....[19]....
        /*0fe0*/ 	.word	0x0002e7e0


	//   ....[20]....
        /*0fe4*/ 	.word	0x0002fdb0


	//   ....[21]....
        /*0fe8*/ 	.word	0x0002fde0


	//   ....[22]....
        /*0fec*/ 	.word	0x0002fe40


	//   ....[23]....
        /*0ff0*/ 	.word	0x0002fe70


	//   ....[24]....
        /*0ff4*/ 	.word	0x0002fea0


	//   ....[25]....
        /*0ff8*/ 	.word	0x0002fed0


	//   ....[26]....
        /*0ffc*/ 	.word	0x0002ff00


	//   ....[27]....
        /*1000*/ 	.word	0x0002ff30


	//   ....[28]....
        /*1004*/ 	.word	0x000300d0


	//   ....[29]....
        /*1008*/ 	.word	0x00030100


	//   ....[30]....
        /*100c*/ 	.word	0x00030130


	//   ....[31]....
        /*1010*/ 	.word	0x00030160


	//   ....[32]....
        /*1014*/ 	.word	0x00030190


	//   ....[33]....
        /*1018*/ 	.word	0x000301c0


	//   ....[34]....
        /*101c*/ 	.word	0x00030280


	//   ....[35]....
        /*1020*/ 	.word	0x000302a0


	//   ....[36]....
        /*1024*/ 	.word	0x000302c0


	//   ....[37]....
        /*1028*/ 	.word	0x00030320


	//   ....[38]....
        /*102c*/ 	.word	0x00030d80


	//   ....[39]....
        /*1030*/ 	.word	0x00031140


	//   ....[40]....
        /*1034*/ 	.word	0x000311d0


	//   ....[41]....
        /*1038*/ 	.word	0x00031260


	//   ....[42]....
        /*103c*/ 	.word	0x000312f0


	//   ....[43]....
        /*1040*/ 	.word	0x00031380


	//   ....[44]....
        /*1044*/ 	.word	0x00031410


	//   ....[45]....
        /*1048*/ 	.word	0x000314f0


	//   ....[46]....
        /*104c*/ 	.word	0x00031580


	//   ....[47]....
        /*1050*/ 	.word	0x00031620


	//   ....[48]....
        /*1054*/ 	.word	0x000316b0


	//   ....[49]....
        /*1058*/ 	.word	0x00031740


	//   ....[50]....
        /*105c*/ 	.word	0x000317d0


	//   ....[51]....
        /*1060*/ 	.word	0x000318b0


	//   ....[52]....
        /*1064*/ 	.word	0x00031940


	//   ....[53]....
        /*1068*/ 	.word	0x000319d0


	//   ....[54]....
        /*106c*/ 	.word	0x00031a60


	//   ....[55]....
        /*1070*/ 	.word	0x00031af0


	//   ....[56]....
        /*1074*/ 	.word	0x00031b80


	//   ....[57]....
        /*1078*/ 	.word	0x00031cb0


	//   ....[58]....
        /*107c*/ 	.word	0x00031d60


	//   ....[59]....
        /*1080*/ 	.word	0x00031df0


	//   ....[60]....
        /*1084*/ 	.word	0x00031e40


	//   ....[61]....
        /*1088*/ 	.word	0x00031e90


	//   ....[62]....
        /*108c*/ 	.word	0x00031f20


	//   ....[63]....
        /*1090*/ 	.word	0x00031fb0


	//   ....[64]....
        /*1094*/ 	.word	0x00032000


	//   ....[65]....
        /*1098*/ 	.word	0x00032050


	//   ....[66]....
        /*109c*/ 	.word	0x00032140


	//   ....[67]....
        /*10a0*/ 	.word	0x000321f0


	//   ....[68]....
        /*10a4*/ 	.word	0x00032250


	//   ....[69]....
        /*10a8*/ 	.word	0x000322d0


	//   ....[70]....
        /*10ac*/ 	.word	0x000323c0


	//   ....[71]....
        /*10b0*/ 	.word	0x00032410


	//   ....[72]....
        /*10b4*/ 	.word	0x00032460


	//   ....[73]....
        /*10b8*/ 	.word	0x000324b0


	//   ....[74]....
        /*10bc*/ 	.word	0x00032920


	//   ....[75]....
        /*10c0*/ 	.word	0x00032a40


	//   ....[76]....
        /*10c4*/ 	.word	0x00032b70


	//   ....[77]....
        /*10c8*/ 	.word	0x00032c90


	//   ....[78]....
        /*10cc*/ 	.word	0x00032dc0


	//   ....[79]....
        /*10d0*/ 	.word	0x00032e20


	//   ....[80]....
        /*10d4*/ 	.word	0x00032e80


	//   ....[81]....
        /*10d8*/ 	.word	0x00032ed0


	//   ....[82]....
        /*10dc*/ 	.word	0x00032f50


	//   ....[83]....
        /*10e0*/ 	.word	0x00032fc0


	//   ....[84]....
        /*10e4*/ 	.word	0x00033020


	//   ....[85]....
        /*10e8*/ 	.word	0x00033070


	//   ....[86]....
        /*10ec*/ 	.word	0x00033110


	//   ....[87]....
        /*10f0*/ 	.word	0x00033170


	//   ....[88]....
        /*10f4*/ 	.word	0x000331d0


	//   ....[89]....
        /*10f8*/ 	.word	0x00033230


	//   ....[90]....
        /*10fc*/ 	.word	0x000332b0


	//   ....[91]....
        /*1100*/ 	.word	0x00033310


	//   ....[92]....
        /*1104*/ 	.word	0x00033370


	//   ....[93]....
        /*1108*/ 	.word	0x000333d0


	//   ....[94]....
        /*110c*/ 	.word	0x00033450


	//   ....[95]....
        /*1110*/ 	.word	0x000334a0


	//   ....[96]....
        /*1114*/ 	.word	0x00033500


	//   ....[97]....
        /*1118*/ 	.word	0x00033550


	//   ....[98]....
        /*111c*/ 	.word	0x000335b0


	//   ....[99]....
        /*1120*/ 	.word	0x00033620


	//   ....[100]....
        /*1124*/ 	.word	0x00033680


	//   ....[101]....
        /*1128*/ 	.word	0x000336e0


	//   ....[102]....
        /*112c*/ 	.word	0x00033760


	//   ....[103]....
        /*1130*/ 	.word	0x000337b0


	//   ....[104]....
        /*1134*/ 	.word	0x00033810


	//   ....[105]....
        /*1138*/ 	.word	0x00033860


	//   ....[106]....
        /*113c*/ 	.word	0x000338e0


	//   ....[107]....
        /*1140*/ 	.word	0x00033950


	//   ....[108]....
        /*1144*/ 	.word	0x000339b0


	//   ....[109]....
        /*1148*/ 	.word	0x00033a30


	//   ....[110]....
        /*114c*/ 	.word	0x00033ab0


	//   ....[111]....
        /*1150*/ 	.word	0x00033b00


	//   ....[112]....
        /*1154*/ 	.word	0x00033b80


	//   ....[113]....
        /*1158*/ 	.word	0x00033bd0


	//   ....[114]....
        /*115c*/ 	.word	0x00033c50


	//   ....[115]....
        /*1160*/ 	.word	0x00033ca0


	//   ....[116]....
        /*1164*/ 	.word	0x00033d10


	//   ....[117]....
        /*1168*/ 	.word	0x00033d70


	//   ....[118]....
        /*116c*/ 	.word	0x00033df0


	//   ....[119]....
        /*1170*/ 	.word	0x00033e40


	//   ....[120]....
        /*1174*/ 	.word	0x00033ea0


	//   ....[121]....
        /*1178*/ 	.word	0x00033ef0


	//   ....[122]....
        /*117c*/ 	.word	0x00033f70


	//   ....[123]....
        /*1180*/ 	.word	0x00033fe0


	//   ....[124]....
        /*1184*/ 	.word	0x00034050


	//   ....[125]....
        /*1188*/ 	.word	0x000340a0


	//   ....[126]....
        /*118c*/ 	.word	0x00034120


	//   ....[127]....
        /*1190*/ 	.word	0x000341a0


	//   ....[128]....
        /*1194*/ 	.word	0x00034200


	//   ....[129]....
        /*1198*/ 	.word	0x00034250


	//   ....[130]....
        /*119c*/ 	.word	0x000342d0


	//   ....[131]....
        /*11a0*/ 	.word	0x00034330


	//   ....[132]....
        /*11a4*/ 	.word	0x00034390


	//   ....[133]....
        /*11a8*/ 	.word	0x00034420


	//   ....[134]....
        /*11ac*/ 	.word	0x000344a0


	//   ....[135]....
        /*11b0*/ 	.word	0x00034510


	//   ....[136]....
        /*11b4*/ 	.word	0x00034570


	//   ....[137]....
        /*11b8*/ 	.word	0x000345c0


	//   ....[138]....
        /*11bc*/ 	.word	0x00034640


	//   ....[139]....
        /*11c0*/ 	.word	0x00034690


	//   ....[140]....
        /*11c4*/ 	.word	0x00034720


	//   ....[141]....
        /*11c8*/ 	.word	0x000347b0


	//   ....[142]....
        /*11cc*/ 	.word	0x00034840


	//   ....[143]....
        /*11d0*/ 	.word	0x000348d0


	//   ....[144]....
        /*11d4*/ 	.word	0x00034960


	//   ....[145]....
        /*11d8*/ 	.word	0x000349f0


	//   ....[146]....
        /*11dc*/ 	.word	0x00034a70


	//   ....[147]....
        /*11e0*/ 	.word	0x00034ac0


	//   ....[148]....
        /*11e4*/ 	.word	0x00034b50


	//   ....[149]....
        /*11e8*/ 	.word	0x00034be0


	//   ....[150]....
        /*11ec*/ 	.word	0x00034c60


	//   ....[151]....
        /*11f0*/ 	.word	0x00034cb0


	//   ....[152]....
        /*11f4*/ 	.word	0x00034d40


	//   ....[153]....
        /*11f8*/ 	.word	0x00034dd0


	//   ....[154]....
        /*11fc*/ 	.word	0x00034e60


	//   ....[155]....
        /*1200*/ 	.word	0x00034ef0


	//   ....[156]....
        /*1204*/ 	.word	0x00034f80


	//   ....[157]....
        /*1208*/ 	.word	0x00035010


	//   ....[158]....
        /*120c*/ 	.word	0x000350d0


	//   ....[159]....
        /*1210*/ 	.word	0x000353a0


	//   ....[160]....
        /*1214*/ 	.word	0x000354a0


	//   ....[161]....
        /*1218*/ 	.word	0x00035580


	//   ....[162]....
        /*121c*/ 	.word	0x000355e0


	//   ....[163]....
        /*1220*/ 	.word	0x000356b0


	//   ....[164]....
        /*1224*/ 	.word	0x00035740


	//   ....[165]....
        /*1228*/ 	.word	0x000357e0


	//   ....[166]....
        /*122c*/ 	.word	0x00035870


	//   ....[167]....
        /*1230*/ 	.word	0x00035910


	//   ....[168]....
        /*1234*/ 	.word	0x000359a0


	//   ....[169]....
        /*1238*/ 	.word	0x00035a40


	//   ....[170]....
        /*123c*/ 	.word	0x00035ad0


	//   ....[171]....
        /*1240*/ 	.word	0x00035b70


	//   ....[172]....
        /*1244*/ 	.word	0x00035c00


	//   ....[173]....
        /*1248*/ 	.word	0x00035ca0


	//   ....[174]....
        /*124c*/ 	.word	0x00035d30


	//   ....[175]....
        /*1250*/ 	.word	0x00035dd0


	//   ....[176]....
        /*1254*/ 	.word	0x00035e30


	//   ....[177]....
        /*1258*/ 	.word	0x00035ef0


	//   ....[178]....
        /*125c*/ 	.word	0x00035f50


	//   ....[179]....
        /*1260*/ 	.word	0x00036020


	//   ....[180]....
        /*1264*/ 	.word	0x000361f0


	//   ....[181]....
        /*1268*/ 	.word	0x00036280


	//   ....[182]....
        /*126c*/ 	.word	0x00036360


	//   ....[183]....
        /*1270*/ 	.word	0x000363b0


	//   ....[184]....
        /*1274*/ 	.word	0x00036490


	//   ....[185]....
        /*1278*/ 	.word	0x000364e0


	//   ....[186]....
        /*127c*/ 	.word	0x000365c0


	//   ....[187]....
        /*1280*/ 	.word	0x00036610


	//   ....[188]....
        /*1284*/ 	.word	0x00036670


	//   ....[189]....
        /*1288*/ 	.word	0x00036740


	//   ....[190]....
        /*128c*/ 	.word	0x00036820


	//   ....[191]....
        /*1290*/ 	.word	0x00036870


	//   ....[192]....
        /*1294*/ 	.word	0x000368d0


	//   ....[193]....
        /*1298*/ 	.word	0x00036990


	//   ....[194]....
        /*129c*/ 	.word	0x000369f0


	//   ....[195]....
        /*12a0*/ 	.word	0x00036ab0


	//   ....[196]....
        /*12a4*/ 	.word	0x00036b10


	//   ....[197]....
        /*12a8*/ 	.word	0x00036bc0


	//   ....[198]....
        /*12ac*/ 	.word	0x00036c20


	//   ....[199]....
        /*12b0*/ 	.word	0x00036cf0


	//   ....[200]....
        /*12b4*/ 	.word	0x00036da0


	//   ....[201]....
        /*12b8*/ 	.word	0x00036e00


	//   ....[202]....
        /*12bc*/ 	.word	0x00036e60


	//   ....[203]....
        /*12c0*/ 	.word	0x00036f30


	//   ....[204]....
        /*12c4*/ 	.word	0x00036f90


	//   ....[205]....
        /*12c8*/ 	.word	0x00037090


	//   ....[206]....
        /*12cc*/ 	.word	0x000370f0


	//   ....[207]....
        /*12d0*/ 	.word	0x000371d0


	//   ....[208]....
        /*12d4*/ 	.word	0x00037230


	//   ....[209]....
        /*12d8*/ 	.word	0x00037310


	//   ....[210]....
        /*12dc*/ 	.word	0x00037370


	//   ....[211]....
        /*12e0*/ 	.word	0x00037450


	//   ....[212]....
        /*12e4*/ 	.word	0x000374b0


	//   ....[213]....
        /*12e8*/ 	.word	0x00037580


	//   ....[214]....
        /*12ec*/ 	.word	0x000375e0


	//   ....[215]....
        /*12f0*/ 	.word	0x000376a0


	//   ....[216]....
        /*12f4*/ 	.word	0x000377e0


	//   ....[217]....
        /*12f8*/ 	.word	0x00037880


	//   ....[218]....
        /*12fc*/ 	.word	0x000378e0


	//   ....[219]....
        /*1300*/ 	.word	0x00037990


	//   ....[220]....
        /*1304*/ 	.word	0x00037a20


	//   ....[221]....
        /*1308*/ 	.word	0x00037ab0


	//   ....[222]....
        /*130c*/ 	.word	0x00037b10


	//   ....[223]....
        /*1310*/ 	.word	0x00037bc0


	//   ....[224]....
        /*1314*/ 	.word	0x00037c20


	//   ....[225]....
        /*1318*/ 	.word	0x00037cd0


	//   ....[226]....
        /*131c*/ 	.word	0x00037d30


	//   ....[227]....
        /*1320*/ 	.word	0x00037de0


	//   ....[228]....
        /*1324*/ 	.word	0x00037e40


	//   ....[229]....
        /*1328*/ 	.word	0x00037ef0


	//   ....[230]....
        /*132c*/ 	.word	0x00037f50


	//   ....[231]....
        /*1330*/ 	.word	0x00038000


	//   ....[232]....
        /*1334*/ 	.word	0x00038090


	//   ....[233]....
        /*1338*/ 	.word	0x00038120


	//   ....[234]....
        /*133c*/ 	.word	0x00038180


	//   ....[235]....
        /*1340*/ 	.word	0x00038230


	//   ....[236]....
        /*1344*/ 	.word	0x00038320


	//   ....[237]....
        /*1348*/ 	.word	0x000383b0


	//   ....[238]....
        /*134c*/ 	.word	0x00038410


	//   ....[239]....
        /*1350*/ 	.word	0x000384c0


	//   ....[240]....
        /*1354*/ 	.word	0x00038520


	//   ....[241]....
        /*1358*/ 	.word	0x000385d0


	//   ....[242]....
        /*135c*/ 	.word	0x00038630


	//   ....[243]....
        /*1360*/ 	.word	0x000386e0


	//   ....[244]....
        /*1364*/ 	.word	0x00038740


	//   ....[245]....
        /*1368*/ 	.word	0x000387f0


	//   ....[246]....
        /*136c*/ 	.word	0x00038850


	//   ....[247]....
        /*1370*/ 	.word	0x00038900


	//   ....[248]....
        /*1374*/ 	.word	0x00038960


	//   ....[249]....
        /*1378*/ 	.word	0x00038a10


	//   ....[250]....
        /*137c*/ 	.word	0x00038a70


	//   ....[251]....
        /*1380*/ 	.word	0x00038b20


	//   ....[252]....
        /*1384*/ 	.word	0x00038b80


	//   ....[253]....
        /*1388*/ 	.word	0x00038c30


	//   ....[254]....
        /*138c*/ 	.word	0x00038c90


	//   ....[255]....
        /*1390*/ 	.word	0x00038d40


	//   ....[0]....
        /*1394*/ 	.word	0x00038f20


	//   ....[1]....
        /*1398*/ 	.word	0x00038fc0


	//   ....[2]....
        /*139c*/ 	.word	0x00039140


	//   ....[3]....
        /*13a0*/ 	.word	0x000391b0


	//   ....[4]....
        /*13a4*/ 	.word	0x00039220


	//   ....[5]....
        /*13a8*/ 	.word	0x00039290


	//   ....[6]....
        /*13ac*/ 	.word	0x00039300


	//   ....[7]....
        /*13b0*/ 	.word	0x00039380


	//   ....[8]....
        /*13b4*/ 	.word	0x00039410


	//   ....[9]....
        /*13b8*/ 	.word	0x000394b0


	//   ....[10]....
        /*13bc*/ 	.word	0x00039520


	//   ....[11]....
        /*13c0*/ 	.word	0x00039590


	//   ....[12]....
        /*13c4*/ 	.word	0x00039600


	//   ....[13]....
        /*13c8*/ 	.word	0x00039680


	//   ....[14]....
        /*13cc*/ 	.word	0x000396f0


	//   ....[15]....
        /*13d0*/ 	.word	0x000397a0


	//   ....[16]....
        /*13d4*/ 	.word	0x000397f0


	//   ....[17]....
        /*13d8*/ 	.word	0x00039880


	//   ....[18]....
        /*13dc*/ 	.word	0x000399b0


	//----- nvinfo : EIATTR_REG_RECONFIG
	.align		4
.L_1014:
        /*13e0*/ 	.byte	0x01, 0x54
	.zero		2


	//----- nvinfo : EIATTR_SYSCALL_OFFSETS
	.align		4
        /*13e4*/ 	.byte	0x04, 0x46
        /*13e6*/ 	.short	(.L_1016 - .L_1015)


	//   ....[0]....
.L_1015:
        /*13e8*/ 	.word	0x00001e80


	//   ....[1]....
        /*13ec*/ 	.word	0x00001fd0


	//   ....[2]....
        /*13f0*/ 	.word	0x0000a9f0


	//   ....[3]....
        /*13f4*/ 	.word	0x0000af30


	//   ....[4]....
        /*13f8*/ 	.word	0x0002b0b0


	//   ....[5]....
        /*13fc*/ 	.word	0x0002b220


	//   ....[6]....
        /*1400*/ 	.word	0x0002b370


	//   ....[7]....
        /*1404*/ 	.word	0x0002b4b0


	//   ....[8]....
        /*1408*/ 	.word	0x0002ce50


	//----- nvinfo : EIATTR_MBARRIER_INSTR_OFFSETS
	.align		4
.L_1016:
        /*140c*/ 	.byte	0x04, 0x39
        /*140e*/ 	.short	(.L_1018 - .L_1017)


	//   ....[0]....
.L_1017:
        /*1410*/ 	.word	0x00000250
        /*1414*/ 	.word	0x000000ff
        /*1418*/ 	.word	0x00022800
        /*141c*/ 	.short	0x0100
        /*141e*/ 	.byte	0x08
	.zero		1


	//   ....[1]....
        /*1420*/ 	.word	0x00000260
        /*1424*/ 	.word	0x000000ff
        /*1428*/ 	.word	0x00022820
        /*142c*/ 	.short	0x0100
        /*142e*/ 	.byte	0x08
	.zero		1


	//   ....[2]....
        /*1430*/ 	.word	0x00000350
        /*1434*/ 	.word	0x000000ff
        /*1438*/ 	.word	0x00022830
        /*143c*/ 	.short	0x0100
        /*143e*/ 	.byte	0x08
	.zero		1


	//   ....[3]....
        /*1440*/ 	.word	0x00000360
        /*1444*/ 	.word	0x000000ff
        /*1448*/ 	.word	0x00022840
        /*144c*/ 	.short	0x0100
        /*144e*/ 	.byte	0x08
	.zero		1


	//   ....[4]....
        /*1450*/ 	.word	0x00000370
        /*1454*/ 	.word	0x000000ff
        /*1458*/ 	.word	0x00022838
        /*145c*/ 	.short	0x0100
        /*145e*/ 	.byte	0x08
	.zero		1


	//   ....[5]....
        /*1460*/ 	.word	0x00000380
        /*1464*/ 	.word	0x000000ff
        /*1468*/ 	.word	0x00022848
        /*146c*/ 	.short	0x0100
        /*146e*/ 	.byte	0x08
	.zero		1


	//   ....[6]....
        /*1470*/ 	.word	0x000004b0
        /*1474*/ 	.word	0x000000ff
        /*1478*/ 	.word	0x00022850
        /*147c*/ 	.short	0x0100
        /*147e*/ 	.byte	0x08
	.zero		1


	//   ....[7]....
        /*1480*/ 	.word	0x000004c0
        /*1484*/ 	.word	0x000000ff
        /*1488*/ 	.word	0x00022860
        /*148c*/ 	.short	0x0100
        /*148e*/ 	.byte	0x08
	.zero		1


	//   ....[8]....
        /*1490*/ 	.word	0x000004d0
        /*1494*/ 	.word	0x000000ff
        /*1498*/ 	.word	0x00022858
        /*149c*/ 	.short	0x0100
        /*149e*/ 	.byte	0x08
	.zero		1


	//   ....[9]....
        /*14a0*/ 	.word	0x000004e0
        /*14a4*/ 	.word	0x000000ff
        /*14a8*/ 	.word	0x00022868
        /*14ac*/ 	.short	0x0100
        /*14ae*/ 	.byte	0x08
	.zero		1


	//   ....[10]....
        /*14b0*/ 	.word	0x000005d0
        /*14b4*/ 	.word	0x000000ff
        /*14b8*/ 	.word	0x00022870
        /*14bc*/ 	.short	0x0100
        /*14be*/ 	.byte	0x06
	.zero		1


	//   ....[11]....
        /*14c0*/ 	.word	0x000005e0
        /*14c4*/ 	.word	0x000000ff
        /*14c8*/ 	.word	0x00022880
        /*14cc*/ 	.short	0x0100
        /*14ce*/ 	.byte	0x06
	.zero		1


	//   ....[12]....
        /*14d0*/ 	.word	0x000005f0
        /*14d4*/ 	.word	0x000000ff
        /*14d8*/ 	.word	0x00022878
        /*14dc*/ 	.short	0x0100
        /*14de*/ 	.byte	0x06
	.zero		1


	//   ....[13]....
        /*14e0*/ 	.word	0x00000600
        /*14e4*/ 	.word	0x000000ff
        /*14e8*/ 	.word	0x00022888
        /*14ec*/ 	.short	0x0100
        /*14ee*/ 	.byte	0x06
	.zero		1


	//   ....[14]....
        /*14f0*/ 	.word	0x00000730
        /*14f4*/ 	.word	0x000000ff
        /*14f8*/ 	.word	0x00022890
        /*14fc*/ 	.short	0x0100
        /*14fe*/ 	.byte	0x08
	.zero		1


	//   ....[15]....
        /*1500*/ 	.word	0x00000740
        /*1504*/ 	.word	0x000000ff
        /*1508*/ 	.word	0x000228a0
        /*150c*/ 	.short	0x0100
        /*150e*/ 	.byte	0x08
	.zero		1


	//   ....[16]....
        /*1510*/ 	.word	0x00000750
        /*1514*/ 	.word	0x000000ff
        /*1518*/ 	.word	0x00022898
        /*151c*/ 	.short	0x0100
        /*151e*/ 	.byte	0x08
	.zero		1


	//   ....[17]....
        /*1520*/ 	.word	0x00000760
        /*1524*/ 	.word	0x000000ff
        /*1528*/ 	.word	0x000228a8
        /*152c*/ 	.short	0x0100
        /*152e*/ 	.byte	0x08
	.zero		1


	//   ....[18]....
        /*1530*/ 	.word	0x000008a0
        /*1534*/ 	.word	0x000000ff
        /*1538*/ 	.word	0x000228b0
        /*153c*/ 	.short	0x0100
        /*153e*/ 	.byte	0x08
	.zero		1


	//   ....[19]....
        /*1540*/ 	.word	0x000008b0
        /*1544*/ 	.word	0x000000ff
        /*1548*/ 	.word	0x000228c0
        /*154c*/ 	.short	0x0100
        /*154e*/ 	.byte	0x08
	.zero		1


	//   ....[20]....
        /*1550*/ 	.word	0x000008c0
        /*1554*/ 	.word	0x000000ff
        /*1558*/ 	.word	0x000228b8
        /*155c*/ 	.short	0x0100
        /*155e*/ 	.byte	0x08
	.zero		1


	//   ....[21]....
        /*1560*/ 	.word	0x000008d0
        /*1564*/ 	.word	0x000000ff
        /*1568*/ 	.word	0x000228c8
        /*156c*/ 	.short	0x0100
        /*156e*/ 	.byte	0x08
	.zero		1


	//   ....[22]....
        /*1570*/ 	.word	0x00003080
        /*1574*/ 	.word	0x00000056
        /*1578*/ 	.word	0x00022890
        /*157c*/ 	.short	0x010a
        /*157e*/ 	.byte	0x3f
	.zero		1


	//   ....[23]....
        /*1580*/ 	.word	0x000062b0
        /*1584*/ 	.word	0x00000056
        /*1588*/ 	.word	0x00022890
        /*158c*/ 	.short	0x010a
        /*158e*/ 	.byte	0x3f
	.zero		1


	//   ....[24]....
        /*1590*/ 	.word	0x00009250
        /*1594*/ 	.word	0x00000056
        /*1598*/ 	.word	0x00022890
        /*159c*/ 	.short	0x010a
        /*159e*/ 	.byte	0x3f
	.zero		1


	//   ....[25]....
        /*15a0*/ 	.word	0x00009810
        /*15a4*/ 	.word	0x00000004
        /*15a8*/ 	.word	0x00000000
        /*15ac*/ 	.short	0x0101
        /*15ae*/ 	.byte	0x3f
	.zero		1


	//   ....[26]....
        /*15b0*/ 	.word	0x00009850
        /*15b4*/ 	.word	0x00000056
        /*15b8*/ 	.word	0x000228b0
        /*15bc*/ 	.short	0x010a
        /*15be*/ 	.byte	0x3f
	.zero		1


	//   ....[27]....
        /*15c0*/ 	.word	0x00009d80
        /*15c4*/ 	.word	0x00000056
        /*15c8*/ 	.word	0x00000000
        /*15cc*/ 	.short	0x0101
        /*15ce*/ 	.byte	0x3f
	.zero		1


	//   ....[28]....
        /*15d0*/ 	.word	0x0000acb0
        /*15d4*/ 	.word	0x00000011
        /*15d8*/ 	.word	0x00022800
        /*15dc*/ 	.short	0x010a
        /*15de*/ 	.byte	0x3f
	.zero		1


	//   ....[29]....
        /*15e0*/ 	.word	0x0000ad00
        /*15e4*/ 	.word	0x00000011
        /*15e8*/ 	.word	0x00022800
        /*15ec*/ 	.short	0x010a
        /*15ee*/ 	.byte	0x3f
	.zero		1


	//   ....[30]....
        /*15f0*/ 	.word	0x0000b650
        /*15f4*/ 	.word	0x00000011
        /*15f8*/ 	.word	0x00022800
        /*15fc*/ 	.short	0x010a
        /*15fe*/ 	.byte	0x3f
	.zero		1


	//   ....[31]....
        /*1600*/ 	.word	0x0000dc40
        /*1604*/ 	.word	0x00000011
        /*1608*/ 	.word	0x00022800
        /*160c*/ 	.short	0x010a
        /*160e*/ 	.byte	0x3f
	.zero		1


	//   ....[32]....
        /*1610*/ 	.word	0x0000fce0
        /*1614*/ 	.word	0x0000000e
        /*1618*/ 	.word	0x00022830
        /*161c*/ 	.short	0x010a
        /*161e*/ 	.byte	0x3f
	.zero		1


	//   ....[33]....
        /*1620*/ 	.word	0x0000fd70
        /*1624*/ 	.word	0x0000000e
        /*1628*/ 	.word	0x00022830
        /*162c*/ 	.short	0x010a
        /*162e*/ 	.byte	0x3f
	.zero		1


	//   ....[34]....
        /*1630*/ 	.word	0x00010f60
        /*1634*/ 	.word	0x0000000e
        /*1638*/ 	.word	0x00000000
        /*163c*/ 	.short	0x0101
        /*163e*/ 	.byte	0x3f
	.zero		1


	//   ....[35]....
        /*1640*/ 	.word	0x00014c50
        /*1644*/ 	.word	0x0000000f
        /*1648*/ 	.word	0x00022830
        /*164c*/ 	.short	0x010a
        /*164e*/ 	.byte	0x3f
	.zero		1


	//   ....[36]....
        /*1650*/ 	.word	0x00014ca0
        /*1654*/ 	.word	0x0000000f
        /*1658*/ 	.word	0x00022830
        /*165c*/ 	.short	0x010a
        /*165e*/ 	.byte	0x3f
	.zero		1


	//   ....[37]....
        /*1660*/ 	.word	0x00015910
        /*1664*/ 	.word	0x0000000f
        /*1668*/ 	.word	0x00022850
        /*166c*/ 	.short	0x010a
        /*166e*/ 	.byte	0x3f
	.zero		1


	//   ....[38]....
        /*1670*/ 	.word	0x00015950
        /*1674*/ 	.word	0x0000000f
        /*1678*/ 	.word	0x00022850
        /*167c*/ 	.short	0x010a
        /*167e*/ 	.byte	0x3f
	.zero		1


	//   ....[39]....
        /*1680*/ 	.word	0x00016280
        /*1684*/ 	.word	0x00000058
        /*1688*/ 	.word	0x00000000
        /*168c*/ 	.short	0x0101
        /*168e*/ 	.byte	0x3f
	.zero		1


	//   ....[40]....
        /*1690*/ 	.word	0x000199e0
        /*1694*/ 	.word	0x0000000f
        /*1698*/ 	.word	0x00000000
        /*169c*/ 	.short	0x0101
        /*169e*/ 	.byte	0x3f
	.zero		1


	//   ....[41]....
        /*16a0*/ 	.word	0x0001a3f0
        /*16a4*/ 	.word	0x0000000e
        /*16a8*/ 	.word	0x00022830
        /*16ac*/ 	.short	0x010a
        /*16ae*/ 	.byte	0x3f
	.zero		1


	//   ....[42]....
        /*16b0*/ 	.word	0x0001a440
        /*16b4*/ 	.word	0x0000000e
        /*16b8*/ 	.word	0x00022830
        /*16bc*/ 	.short	0x010a
        /*16be*/ 	.byte	0x3f
	.zero		1


	//   ....[43]....
        /*16c0*/ 	.word	0x0001b0e0
        /*16c4*/ 	.word	0x0000000f
        /*16c8*/ 	.word	0x00022850
        /*16cc*/ 	.short	0x010a
        /*16ce*/ 	.byte	0x3f
	.zero		1


	//   ....[44]....
        /*16d0*/ 	.word	0x0001b120
        /*16d4*/ 	.word	0x0000000f
        /*16d8*/ 	.word	0x00022850
        /*16dc*/ 	.short	0x010a
        /*16de*/ 	.byte	0x3f
	.zero		1


	//   ....[45]....
        /*16e0*/ 	.word	0x0001ca90
        /*16e4*/ 	.word	0x000000a7
        /*16e8*/ 	.word	0x00000000
        /*16ec*/ 	.short	0x0101
        /*16ee*/ 	.byte	0x3f
	.zero		1


	//   ....[46]....
        /*16f0*/ 	.word	0x0001d4d0
        /*16f4*/ 	.word	0x0000000f
        /*16f8*/ 	.word	0x00000000
        /*16fc*/ 	.short	0x0101
        /*16fe*/ 	.byte	0x3f
	.zero		1


	//   ....[47]....
        /*1700*/ 	.word	0x0001dc00
        /*1704*/ 	.word	0x0000000e
        /*1708*/ 	.word	0x00022830
        /*170c*/ 	.short	0x010a
        /*170e*/ 	.byte	0x3f
	.zero		1


	//   ....[48]....
        /*1710*/ 	.word	0x0001dc50
        /*1714*/ 	.word	0x0000000e
        /*1718*/ 	.word	0x00022830
        /*171c*/ 	.short	0x010a
        /*171e*/ 	.byte	0x3f
	.zero		1


	//   ....[49]....
        /*1720*/ 	.word	0x0001e8f0
        /*1724*/ 	.word	0x0000000f
        /*1728*/ 	.word	0x00022850
        /*172c*/ 	.short	0x010a
        /*172e*/ 	.byte	0x3f
	.zero		1


	//   ....[50]....
        /*1730*/ 	.word	0x0001e930
        /*1734*/ 	.word	0x0000000f
        /*1738*/ 	.word	0x00022850
        /*173c*/ 	.short	0x010a
        /*173e*/ 	.byte	0x3f
	.zero		1


	//   ....[51]....
        /*1740*/ 	.word	0x0001f270
        /*1744*/ 	.word	0x00000058
        /*1748*/ 	.word	0x00000000
        /*174c*/ 	.short	0x0101
        /*174e*/ 	.byte	0x3f
	.zero		1


	//   ....[52]....
        /*1750*/ 	.word	0x000229d0
        /*1754*/ 	.word	0x0000000f
        /*1758*/ 	.word	0x00000000
        /*175c*/ 	.short	0x0101
        /*175e*/ 	.byte	0x3f
	.zero		1


	//   ....[53]....
        /*1760*/ 	.word	0x00023040
        /*1764*/ 	.word	0x0000000b
        /*1768*/ 	.word	0x00022850
        /*176c*/ 	.short	0x010a
        /*176e*/ 	.byte	0x3f
	.zero		1


	//   ....[54]....
        /*1770*/ 	.word	0x000230c0
        /*1774*/ 	.word	0x0000000b
        /*1778*/ 	.word	0x00022850
        /*177c*/ 	.short	0x010a
        /*177e*/ 	.byte	0x3f
	.zero		1


	//   ....[55]....
        /*1780*/ 	.word	0x00023860
        /*1784*/ 	.word	0x00000003
        /*1788*/ 	.word	0x00000000
        /*178c*/ 	.short	0x0101
        /*178e*/ 	.byte	0x3f
	.zero		1


	//   ....[56]....
        /*1790*/ 	.word	0x00025930
        /*1794*/ 	.word	0x00000000
        /*1798*/ 	.word	0x00000000
        /*179c*/ 	.short	0x0101
        /*179e*/ 	.byte	0x3f
	.zero		1


	//   ....[57]....
        /*17a0*/ 	.word	0x000260d0
        /*17a4*/ 	.word	0x00000008
        /*17a8*/ 	.word	0x00000000
        /*17ac*/ 	.short	0x0101
        /*17ae*/ 	.byte	0x3f
	.zero		1


	//   ....[58]....
        /*17b0*/ 	.word	0x00029be0
        /*17b4*/ 	.word	0x00000011
        /*17b8*/ 	.word	0x00022820
        /*17bc*/ 	.short	0x010a
        /*17be*/ 	.byte	0x3f
	.zero		1


	//   ....[59]....
        /*17c0*/ 	.word	0x00029cb0
        /*17c4*/ 	.word	0x00000005
        /*17c8*/ 	.word	0x000228a0
        /*17cc*/ 	.short	0x010a
        /*17ce*/ 	.byte	0x3f
	.zero		1


	//   ....[60]....
        /*17d0*/ 	.word	0x00029ef0
        /*17d4*/ 	.word	0x00000005
        /*17d8*/ 	.word	0x000228c0
        /*17dc*/ 	.short	0x010a
        /*17de*/ 	.byte	0x3f
	.zero		1


	//   ....[61]....
        /*17e0*/ 	.word	0x0002a2a0
        /*17e4*/ 	.word	0x00000005
        /*17e8*/ 	.word	0x000228a0
        /*17ec*/ 	.short	0x010a
        /*17ee*/ 	.byte	0x3f
	.zero		1


	//   ....[62]....
        /*17f0*/ 	.word	0x0002a4d0
        /*17f4*/ 	.word	0x00000005
        /*17f8*/ 	.word	0x000228c0
        /*17fc*/ 	.short	0x010a
        /*17fe*/ 	.byte	0x3f
	.zero		1


	//   ....[63]....
        /*1800*/ 	.word	0x0002ba80
        /*1804*/ 	.word	0x00000004
        /*1808*/ 	.word	0x00022880
        /*180c*/ 	.short	0x010a
        /*180e*/ 	.byte	0x3f
	.zero		1


	//   ....[64]....
        /*1810*/ 	.word	0x0002c320
        /*1814*/ 	.word	0x00000004
        /*1818*/ 	.word	0x00022870
        /*181c*/ 	.short	0x0107
        /*181e*/ 	.byte	0x3f
	.zero		1


	//   ....[65]....
        /*1820*/ 	.word	0x0002c3e0
        /*1824*/ 	.word	0x00000004
        /*1828*/ 	.word	0x00022870
        /*182c*/ 	.short	0x0101
        /*182e*/ 	.byte	0x3f
	.zero		1


	//   ....[66]....
        /*1830*/ 	.word	0x0002c430
        /*1834*/ 	.word	0x00000004
        /*1838*/ 	.word	0x00022840
        /*183c*/ 	.short	0x010a
        /*183e*/ 	.byte	0x3f
	.zero		1


	//   ....[67]....
        /*1840*/ 	.word	0x0002cb70
        /*1844*/ 	.word	0x00000004
        /*1848*/ 	.word	0x00022830
        /*184c*/ 	.short	0x0107
        /*184e*/ 	.byte	0x3f
	.zero		1


	//   ....[68]....
        /*1850*/ 	.word	0x0002cc50
        /*1854*/ 	.word	0x00000004
        /*1858*/ 	.word	0x00022830
        /*185c*/ 	.short	0x0101
        /*185e*/ 	.byte	0x3f
	.zero		1


	//   ....[69]....
        /*1860*/ 	.word	0x0002d5a0
        /*1864*/ 	.word	0x00000011
        /*1868*/ 	.word	0x00022800
        /*186c*/ 	.short	0x0107
        /*186e*/ 	.byte	0x3f
	.zero		1


	//   ....[70]....
        /*1870*/ 	.word	0x0002d690
        /*1874*/ 	.word	0x00000011
        /*1878*/ 	.word	0x00022800
        /*187c*/ 	.short	0x0101
        /*187e*/ 	.byte	0x3f
	.zero		1


	//   ....[71]....
        /*1880*/ 	.word	0x0002d6b0
        /*1884*/ 	.word	0x00000011
        /*1888*/ 	.word	0x00022820
        /*188c*/ 	.short	0x010a
        /*188e*/ 	.byte	0x3f
	.zero		1


	//   ....[72]....
        /*1890*/ 	.word	0x0002dbf0
        /*1894*/ 	.word	0x00000000
        /*1898*/ 	.word	0x00022880
        /*189c*/ 	.short	0x010a
        /*189e*/ 	.byte	0x3f
	.zero		1


	//   ....[73]....
        /*18a0*/ 	.word	0x0002e1d0
        /*18a4*/ 	.word	0x00000000
        /*18a8*/ 	.word	0x00022870
        /*18ac*/ 	.short	0x0107
        /*18ae*/ 	.byte	0x3f
	.zero		1


	//   ....[74]....
        /*18b0*/ 	.word	0x0002e290
        /*18b4*/ 	.word	0x00000000
        /*18b8*/ 	.word	0x00022870
        /*18bc*/ 	.short	0x0101
        /*18be*/ 	.byte	0x3f
	.zero		1


	//   ....[75]....
        /*18c0*/ 	.word	0x0002e2c0
        /*18c4*/ 	.word	0x00000000
        /*18c8*/ 	.word	0x00022840
        /*18cc*/ 	.short	0x010a
        /*18ce*/ 	.byte	0x3f
	.zero		1


	//   ....[76]....
        /*18d0*/ 	.word	0x0002e860
        /*18d4*/ 	.word	0x00000000
        /*18d8*/ 	.word	0x00022830
        /*18dc*/ 	.short	0x0107
        /*18de*/ 	.byte	0x3f
	.zero		1


	//   ....[77]....
        /*18e0*/ 	.word	0x0002e930
        /*18e4*/ 	.word	0x00000000
        /*18e8*/ 	.word	0x00022830
        /*18ec*/ 	.short	0x0101
        /*18ee*/ 	.byte	0x3f
	.zero		1


	//   ....[78]....
        /*18f0*/ 	.word	0x0002e9b0
        /*18f4*/ 	.word	0x00000002
        /*18f8*/ 	.word	0x00022870
        /*18fc*/ 	.short	0x010a
        /*18fe*/ 	.byte	0x3f
	.zero		1


	//   ....[79]....
        /*1900*/ 	.word	0x0002ea40
        /*1904*/ 	.word	0x00000002
        /*1908*/ 	.word	0x00022860
        /*190c*/ 	.short	0x010a
        /*190e*/ 	.byte	0x3f
	.zero		1


	//   ....[80]....
        /*1910*/ 	.word	0x0002f110
        /*1914*/ 	.word	0x00000002
        /*1918*/ 	.word	0x00022850
        /*191c*/ 	.short	0x0101
        /*191e*/ 	.byte	0x3f
	.zero		1


	//   ....[81]....
        /*1920*/ 	.word	0x0002f1a0
        /*1924*/ 	.word	0x00000002
        /*1928*/ 	.word	0x00000000
        /*192c*/ 	.short	0x0101
        /*192e*/ 	.byte	0x3f
	.zero		1


	//   ....[82]....
        /*1930*/ 	.word	0x0002f370
        /*1934*/ 	.word	0x00000000
        /*1938*/ 	.word	0x00022870
        /*193c*/ 	.short	0x010a
        /*193e*/ 	.byte	0x3f
	.zero		1


	//   ....[83]....
        /*1940*/ 	.word	0x0002f400
        /*1944*/ 	.word	0x00000000
        /*1948*/ 	.word	0x00022860
        /*194c*/ 	.short	0x010a
        /*194e*/ 	.byte	0x3f
	.zero		1


	//   ....[84]....
        /*1950*/ 	.word	0x0002fae0
        /*1954*/ 	.word	0x00000000
        /*1958*/ 	.word	0x00022850
        /*195c*/ 	.short	0x0101
        /*195e*/ 	.byte	0x3f
	.zero		1


	//   ....[85]....
        /*1960*/ 	.word	0x0002fb90
        /*1964*/ 	.word	0x00000000
        /*1968*/ 	.word	0x00000000
        /*196c*/ 	.short	0x0101
        /*196e*/ 	.byte	0x3f
	.zero		1


	//   ....[86]....
        /*1970*/ 	.word	0x00030d00
        /*1974*/ 	.word	0x00000005
        /*1978*/ 	.word	0x00022820
        /*197c*/ 	.short	0x010a
        /*197e*/ 	.byte	0x3f
	.zero		1


	//   ....[87]....
        /*1980*/ 	.word	0x00030ea0
        /*1984*/ 	.word	0x00000003
        /*1988*/ 	.word	0x00022840
        /*198c*/ 	.short	0x010a
        /*198e*/ 	.byte	0x3f
	.zero		1


	//   ....[88]....
        /*1990*/ 	.word	0x00030f30
        /*1994*/ 	.word	0x00000023
        /*1998*/ 	.word	0x00022840
        /*199c*/ 	.short	0x010a
        /*199e*/ 	.byte	0x3f
	.zero		1


	//   ....[89]....
        /*19a0*/ 	.word	0x00030f70
        /*19a4*/ 	.word	0x00000003
        /*19a8*/ 	.word	0x00022860
        /*19ac*/ 	.short	0x010a
        /*19ae*/ 	.byte	0x3f
	.zero		1


	//   ....[90]....
        /*19b0*/ 	.word	0x00030fb0
        /*19b4*/ 	.word	0x00000023
        /*19b8*/ 	.word	0x00022860
        /*19bc*/ 	.short	0x010a
        /*19be*/ 	.byte	0x3f
	.zero		1


	//   ....[91]....
        /*19c0*/ 	.word	0x00030ff0
        /*19c4*/ 	.word	0x00000003
        /*19c8*/ 	.word	0x00022880
        /*19cc*/ 	.short	0x010a
        /*19ce*/ 	.byte	0x3f
	.zero		1


	//   ....[92]....
        /*19d0*/ 	.word	0x00031030
        /*19d4*/ 	.word	0x00000023
        /*19d8*/ 	.word	0x00022880
        /*19dc*/ 	.short	0x010a
        /*19de*/ 	.byte	0x3f
	.zero		1


	//   ....[93]....
        /*19e0*/ 	.word	0x00031090
        /*19e4*/ 	.word	0x00000056
        /*19e8*/ 	.word	0x00022890
        /*19ec*/ 	.short	0x010a
        /*19ee*/ 	.byte	0x3f
	.zero		1


	//   ....[94]....
        /*19f0*/ 	.word	0x00031440
        /*19f4*/ 	.word	0x00000056
        /*19f8*/ 	.word	0x00022890
        /*19fc*/ 	.short	0x010a
        /*19fe*/ 	.byte	0x3f
	.zero		1


	//   ....[95]....
        /*1a00*/ 	.word	0x00031800
        /*1a04*/ 	.word	0x00000056
        /*1a08*/ 	.word	0x00022890
        /*1a0c*/ 	.short	0x010a
        /*1a0e*/ 	.byte	0x3f
	.zero		1


	//   ....[96]....
        /*1a10*/ 	.word	0x00031bb0
        /*1a14*/ 	.word	0x00000056
        /*1a18*/ 	.word	0x000228b0
        /*1a1c*/ 	.short	0x010a
        /*1a1e*/ 	.byte	0x3f
	.zero		1


	//   ....[97]....
        /*1a20*/ 	.word	0x00032080
        /*1a24*/ 	.word	0x00000011
        /*1a28*/ 	.word	0x00022800
        /*1a2c*/ 	.short	0x010a
        /*1a2e*/ 	.byte	0x3f
	.zero		1


	//   ....[98]....
        /*1a30*/ 	.word	0x00032570
        /*1a34*/ 	.word	0x00000011
        /*1a38*/ 	.word	0x00022800
        /*1a3c*/ 	.short	0x010a
        /*1a3e*/ 	.byte	0x3f
	.zero		1


	//   ....[99]....
        /*1a40*/ 	.word	0x000325c0
        /*1a44*/ 	.word	0x0000000e
        /*1a48*/ 	.word	0x00022830
        /*1a4c*/ 	.short	0x010a
        /*1a4e*/ 	.byte	0x3f
	.zero		1


	//   ....[100]....
        /*1a50*/ 	.word	0x00032610
        /*1a54*/ 	.word	0x0000000f
        /*1a58*/ 	.word	0x00022830
        /*1a5c*/ 	.short	0x010a
        /*1a5e*/ 	.byte	0x3f
	.zero		1


	//   ....[101]....
        /*1a60*/ 	.word	0x00032660
        /*1a64*/ 	.word	0x0000000f
        /*1a68*/ 	.word	0x00022850
        /*1a6c*/ 	.short	0x010a
        /*1a6e*/ 	.byte	0x3f
	.zero		1


	//   ....[102]....
        /*1a70*/ 	.word	0x000326b0
        /*1a74*/ 	.word	0x0000000e
        /*1a78*/ 	.word	0x00022830
        /*1a7c*/ 	.short	0x010a
        /*1a7e*/ 	.byte	0x3f
	.zero		1


	//   ....[103]....
        /*1a80*/ 	.word	0x00032700
        /*1a84*/ 	.word	0x0000000f
        /*1a88*/ 	.word	0x00022850
        /*1a8c*/ 	.short	0x010a
        /*1a8e*/ 	.byte	0x3f
	.zero		1


	//   ....[104]....
        /*1a90*/ 	.word	0x00032750
        /*1a94*/ 	.word	0x0000000e
        /*1a98*/ 	.word	0x00022830
        /*1a9c*/ 	.short	0x010a
        /*1a9e*/ 	.byte	0x3f
	.zero		1


	//   ....[105]....
        /*1aa0*/ 	.word	0x000327a0
        /*1aa4*/ 	.word	0x0000000f
        /*1aa8*/ 	.word	0x00022850
        /*1aac*/ 	.short	0x010a
        /*1aae*/ 	.byte	0x3f
	.zero		1


	//   ....[106]....
        /*1ab0*/ 	.word	0x000327f0
        /*1ab4*/ 	.word	0x0000000b
        /*1ab8*/ 	.word	0x00022850
        /*1abc*/ 	.short	0x010a
        /*1abe*/ 	.byte	0x3f
	.zero		1


	//   ....[107]....
        /*1ac0*/ 	.word	0x00035190
        /*1ac4*/ 	.word	0x00000011
        /*1ac8*/ 	.word	0x00022820
        /*1acc*/ 	.short	0x010a
        /*1ace*/ 	.byte	0x3f
	.zero		1


	//   ....[108]....
        /*1ad0*/ 	.word	0x000351e0
        /*1ad4*/ 	.word	0x00000005
        /*1ad8*/ 	.word	0x000228a0
        /*1adc*/ 	.short	0x010a
        /*1ade*/ 	.byte	0x3f
	.zero		1


	//   ....[109]....
        /*1ae0*/ 	.word	0x00035230
        /*1ae4*/ 	.word	0x00000005
        /*1ae8*/ 	.word	0x000228c0
        /*1aec*/ 	.short	0x010a
        /*1aee*/ 	.byte	0x3f
	.zero		1


	//   ....[110]....
        /*1af0*/ 	.word	0x00035280
        /*1af4*/ 	.word	0x00000005
        /*1af8*/ 	.word	0x000228a0
        /*1afc*/ 	.short	0x010a
        /*1afe*/ 	.byte	0x3f
	.zero		1


	//   ....[111]....
        /*1b00*/ 	.word	0x000352d0
        /*1b04*/ 	.word	0x00000005
        /*1b08*/ 	.word	0x000228c0
        /*1b0c*/ 	.short	0x010a
        /*1b0e*/ 	.byte	0x3f
	.zero		1


	//   ....[112]....
        /*1b10*/ 	.word	0x000353f0
        /*1b14*/ 	.word	0x00000004
        /*1b18*/ 	.word	0x00022880
        /*1b1c*/ 	.short	0x010a
        /*1b1e*/ 	.byte	0x3f
	.zero		1


	//   ....[113]....
        /*1b20*/ 	.word	0x00036140
        /*1b24*/ 	.word	0x00000004
        /*1b28*/ 	.word	0x00022840
        /*1b2c*/ 	.short	0x010a
        /*1b2e*/ 	.byte	0x3f
	.zero		1


	//   ....[114]....
        /*1b30*/ 	.word	0x000376e0
        /*1b34*/ 	.word	0x00000011
        /*1b38*/ 	.word	0x00022820
        /*1b3c*/ 	.short	0x010a
        /*1b3e*/ 	.byte	0x3f
	.zero		1


	//   ....[115]....
        /*1b40*/ 	.word	0x00037730
        /*1b44*/ 	.word	0x00000000
        /*1b48*/ 	.word	0x00022880
        /*1b4c*/ 	.short	0x010a
        /*1b4e*/ 	.byte	0x3f
	.zero		1


	//   ....[116]....
        /*1b50*/ 	.word	0x00038270
        /*1b54*/ 	.word	0x00000000
        /*1b58*/ 	.word	0x00022840
        /*1b5c*/ 	.short	0x010a
        /*1b5e*/ 	.byte	0x3f
	.zero		1


	//   ....[117]....
        /*1b60*/ 	.word	0x00038d80
        /*1b64*/ 	.word	0x00000002
        /*1b68*/ 	.word	0x00022870
        /*1b6c*/ 	.short	0x010a
        /*1b6e*/ 	.byte	0x3f
	.zero		1


	//   ....[118]....
        /*1b70*/ 	.word	0x00038dd0
        /*1b74*/ 	.word	0x00000002
        /*1b78*/ 	.word	0x00022860
        /*1b7c*/ 	.short	0x010a
        /*1b7e*/ 	.byte	0x3f
	.zero		1


	//   ....[119]....
        /*1b80*/ 	.word	0x00038e20
        /*1b84*/ 	.word	0x00000000
        /*1b88*/ 	.word	0x00022870
        /*1b8c*/ 	.short	0x010a
        /*1b8e*/ 	.byte	0x3f
	.zero		1


	//   ....[120]....
        /*1b90*/ 	.word	0x00038e70
        /*1b94*/ 	.word	0x00000000
        /*1b98*/ 	.word	0x00022860
        /*1b9c*/ 	.short	0x010a
        /*1b9e*/ 	.byte	0x3f
	.zero		1


	//   ....[121]....
        /*1ba0*/ 	.word	0x000398d0
        /*1ba4*/ 	.word	0x00000005
        /*1ba8*/ 	.word	0x00022820
        /*1bac*/ 	.short	0x010a
        /*1bae*/ 	.byte	0x3f
	.zero		1


	//   ....[122]....
        /*1bb0*/ 	.word	0x00039a70
        /*1bb4*/ 	.word	0x00000003
        /*1bb8*/ 	.word	0x00022840
        /*1bbc*/ 	.short	0x010a
        /*1bbe*/ 	.byte	0x3f
	.zero		1


	//   ....[123]....
        /*1bc0*/ 	.word	0x00039ac0
        /*1bc4*/ 	.word	0x00000023
        /*1bc8*/ 	.word	0x00022840
        /*1bcc*/ 	.short	0x010a
        /*1bce*/ 	.byte	0x3f
	.zero		1


	//   ....[124]....
        /*1bd0*/ 	.word	0x00039b10
        /*1bd4*/ 	.word	0x00000003
        /*1bd8*/ 	.word	0x00022860
        /*1bdc*/ 	.short	0x010a
        /*1bde*/ 	.byte	0x3f
	.zero		1


	//   ....[125]....
        /*1be0*/ 	.word	0x00039b60
        /*1be4*/ 	.word	0x00000023
        /*1be8*/ 	.word	0x00022860
        /*1bec*/ 	.short	0x010a
        /*1bee*/ 	.byte	0x3f
	.zero		1


	//   ....[126]....
        /*1bf0*/ 	.word	0x00039bb0
        /*1bf4*/ 	.word	0x00000003
        /*1bf8*/ 	.word	0x00022880
        /*1bfc*/ 	.short	0x010a
        /*1bfe*/ 	.byte	0x3f
	.zero		1


	//----- nvinfo : EIATTR_NUM_MBARRIERS
	.align		4
.L_1018:
        /*1c00*/ 	.byte	0x03, 0x38
        /*1c02*/ 	.short	0x0016


	//----- nvinfo : EIATTR_EXIT_INSTR_OFFSETS
	.align		4
        /*1c04*/ 	.byte	0x04, 0x1c
        /*1c06*/ 	.short	(.L_1020 - .L_1019)


	//   ....[0]....
.L_1019:
        /*1c08*/ 	.word	0x00031080


	//----- nvinfo : EIATTR_MAX_THREADS
	.align		4
.L_1020:
        /*1c0c*/ 	.byte	0x04, 0x05
        /*1c0e*/ 	.short	(.L_1022 - .L_1021)
.L_1021:
        /*1c10*/ 	.word	0x00000180
        /*1c14*/ 	.word	0x00000001
        /*1c18*/ 	.word	0x00000001


	//----- nvinfo : EIATTR_CRS_STACK_SIZE
	.align		4
.L_1022:
        /*1c1c*/ 	.byte	0x04, 0x1e
        /*1c1e*/ 	.short	(.L_1024 - .L_1023)
.L_1023:
        /*1c20*/ 	.word	0x00000000


	//----- nvinfo : EIATTR_CBANK_PARAM_SIZE
	.align		4
.L_1024:
        /*1c24*/ 	.byte	0x03, 0x19
        /*1c26*/ 	.short	0x0af0


	//----- nvinfo : EIATTR_PARAM_CBANK
	.align		4
        /*1c28*/ 	.byte	0x04, 0x0a
        /*1c2a*/ 	.short	(.L_1026 - .L_1025)
	.align		4
.L_1025:
        /*1c2c*/ 	.word	index@(.nv.constant0._ZN7cutlass13device_kernelIN5flash11enable_sm90INS1_16FlashAttnFwdSm90INS1_25CollectiveMainloopFwdSm90ILi2EN4cute5tupleIJNS5_1CILi1EEES8_S8_EEENS6_IJNS7_ILi128EEENS7_ILi160EEESA_EEELi128ENS_12float_e4m3_tEfNS_4arch4Sm90ELb0ELb1ELb1ELb1ELb1ELb1ELb0ELb1ELb1ELb1ELb1ELb0EEENS1_21CollectiveEpilogueFwdINS6_IJSA_SA_SB_EEES9_NS_10bfloat16_tESF_Li256ELb1ELb1ELb1ELb1EEENS1_36VarlenDynamicPersistentTileSchedulerILi128ELi160ELi256ELi128ELb1ELb1ELb1ELb1ELb0ELb1EEEEEEEEEvNT_6ParamsE)
        /*1c30*/ 	.short	0x0210
        /*1c32*/ 	.short	0x0af0


	//----- nvinfo : EIATTR_SW_WAR
	.align		4
.L_1026:
        /*1c34*/ 	.byte	0x04, 0x36
        /*1c36*/ 	.short	(.L_1028 - .L_1027)
.L_1027:
        /*1c38*/ 	.word	0x00000008
.L_1028:


//--------------------- .nv.info._ZN7cutlass13device_kernelIN5flash11enable_sm90INS1_16FlashAttnFwdSm90INS1_25CollectiveMainloopFwdSm90ILi2EN4cute5tupleIJNS5_1CILi1EEES8_S8_EEENS6_IJNS7_ILi128EEENS7_ILi160EEESA_EEELi128ENS_12float_e4m3_tEfNS_4arch4Sm90ELb1ELb0ELb1ELb0ELb1ELb0ELb0ELb1ELb1ELb1ELb1ELb0EEENS1_21CollectiveEpilogueFwdINS6_IJSA_SA_SB_EEES9_NS_10bfloat16_tESF_Li256ELb0ELb1ELb1ELb1EEENS1_19SingleTileSchedulerILb0ELb1ELb1ELi128EEEEEEEEEvNT_6ParamsE --------------------------
	.section	.nv.info._ZN7cutlass13device_kernelIN5flash11enable_sm90INS1_16FlashAttnFwdSm90INS1_25CollectiveMainloopFwdSm90ILi2EN4cute5tupleIJNS5_1CILi1EEES8_S8_EEENS6_IJNS7_ILi128EEENS7_ILi160EEESA_EEELi128ENS_12float_e4m3_tEfNS_4arch4Sm90ELb1ELb0ELb1ELb0ELb1ELb0ELb0ELb1ELb1ELb1ELb1ELb0EEENS1_21CollectiveEpilogueFwdINS6_IJSA_SA_SB_EEES9_NS_10bfloat16_tESF_Li256ELb0ELb1ELb1ELb1EEENS1_19SingleTileSchedulerILb0ELb1ELb1ELi128EEEEEEEEEvNT_6ParamsE,"",@"SHT_CUDA_INFO"
	.sectionflags	@""
	.align	4


	//----- nvinfo : EIATTR_CUDA_API_VERSION
	.align		4
        /*0000*/ 	.byte	0x04, 0x37
        /*0002*/ 	.short	(.L_1030 - .L_1029)
.L_1029:
        /*0004*/ 	.word	0x00000082


	//----- nvinfo : EIATTR_KPARAM_INFO
	.align		4
.L_1030:
        /*0008*/ 	.byte	0x04, 0x17
        /*000a*/ 	.short	(.L_1032 - .L_1031)
.L_1031:
        /*000c*/ 	.word	0x00000000
        /*0010*/ 	.short	0x0000
        /*0012*/ 	.short	0x0070
        /*0014*/ 	.byte	0x00, 0xf0, 0x01, 0x28


	//----- nvinfo : EIATTR_SPARSE_MMA_MASK
	.align		4
.L_1032:
        /*0018*/ 	.byte	0x03, 0x50
        /*001a*/ 	.short	0x0000


	//----- nvinfo : EIATTR_MAXREG_COUNT
	.align		4
        /*001c*/ 	.byte	0x03, 0x1b
        /*001e*/ 	.short	0x00a8


	//----- nvinfo : EIATTR_NUM_BARRIERS
	.align		4
        /*0020*/ 	.byte	0x02, 0x4c
        /*0022*/ 	.byte	0x10
	.zero		1


	//----- nvinfo : EIATTR_EXTERNS
	.align		4
        /*0024*/ 	.byte	0x04, 0x0f
        /*0026*/ 	.short	(.L_1034 - .L_1033)


	//   ....[0]....
	.align		4
.L_1033:
        /*0028*/ 	.word	index@(__assertfail)


	//----- nvinfo : EIATTR_ANNOTATIONS
	.align		4
.L_1034:
        /*002c*/ 	.byte	0x04, 0x55
        /*002e*/ 	.short	(.L_1036 - .L_1035)


	//   ....[0]....
.L_1035:
        /*0030*/ 	.word	0x00000001
        /*0034*/ 	.byte	0x60, 0x07, 0x01, 0x00, 0x01, 0x00, 0x00, 0x00, 0x70, 0x07, 0x01, 0x00, 0x01, 0x00, 0x00, 0x00
        /*0044*/ 	.byte	0x30, 0x23, 0x01, 0x00, 0x01, 0x00, 0x00, 0x00, 0x00, 0x24, 0x01, 0x00, 0x01, 0x00, 0x00, 0x00
        /*0054*/ 	.byte	0x00, 0x36, 0x01, 0x00, 0x01, 0x00, 0x00, 0x00, 0x10, 0x36, 0x01, 0x00, 0x01, 0x00, 0x00, 0x00
        /*0064*/ 	.byte	0x40, 0x3d, 0x01, 0x00, 0x01, 0x00, 0x00, 0x00, 0xb0, 0x3d, 0x01, 0x00


	//----- nvinfo : EIATTR_MERCURY_ISA_VERSION
	.align		4
.L_1036:
        /*0070*/ 	.byte	0x03, 0x5f
        /*0072*/ 	.short	0x0101


	//----- nvinfo : EIATTR_INT_WARP_WIDE_INSTR_OFFSETS
	.align		4
        /*0074*/ 	.byte	0x04, 0x31
        /*0076*/ 	.short	(.L_1038 - .L_1037)


	//   ....[0]....
.L_1037:
        /*0078*/ 	.word	0x000000c0


	//   ....[1]....
        /*007c*/ 	.word	0x000000d0


	//   ....[2]....
        /*0080*/ 	.word	0x00000170


	//----- nvinfo : EIATTR_COOP_GROUP_MASK_REGIDS
	.align		4
.L_1038:
        /*0084*/ 	.byte	0x04, 0x29
        /*0086*/ 	.short	(.L_1040 - .L_1039)


	//   ....[0]....
.L_1039:
        /*0088*/ 	.word	0xffffffff


	//   ....[1]....
        /*008c*/ 	.word	0xffffffff


	//   ....[2]....
        /*0090*/ 	.word	0xffffffff


	//   ....[3]....
        /*0094*/ 	.word	0xffffffff


	//   ....[4]....
        /*0098*/ 	.word	0xffffffff


	//   ....[5]....
        /*009c*/ 	.word	0xffffffff


	//   ....[6]....
        /*00a0*/ 	.word	0xffffffff


	//   ....[7]....
        /*00a4*/ 	.word	0xffffffff


	//   ....[8]....
        /*00a8*/ 	.word	0xffffffff


	//   ....[9]....
        /*00ac*/ 	.word	0xffffffff


	//   ....[10]....
        /*00b0*/ 	.word	0xffffffff


	//   ....[11]....
        /*00b4*/ 	.word	0xffffffff


	//   ....[12]....
        /*00b8*/ 	.word	0xffffffff


	//   ....[13]....
        /*00bc*/ 	.word	0xffffffff


	//   ....[14]....
        /*00c0*/ 	.word	0xffffffff


	//   ....[15]....
        /*00c4*/ 	.word	0xffffffff


	//   ....[16]....
        /*00c8*/ 	.word	0xffffffff


	//   ....[17]....
        /*00cc*/ 	.word	0xffffffff


	//   ....[18]....
        /*00d0*/ 	.word	0xffffffff


	//   ....[19]....
        /*00d4*/ 	.word	0xffffffff


	//   ....[20]....
        /*00d8*/ 	.word	0xffffffff


	//   ....[21]....
        /*00dc*/ 	.word	0xffffffff


	//   ....[22]....
        /*00e0*/ 	.word	0xffffffff


	//   ....[23]....
        /*00e4*/ 	.word	0xffffffff


	//   ....[24]....
        /*00e8*/ 	.word	0xffffffff


	//   ....[25]....
        /*00ec*/ 	.word	0xffffffff


	//   ....[26]....
        /*00f0*/ 	.word	0xffffffff


	//   ....[27]....
        /*00f4*/ 	.word	0xffffffff


	//   ....[28]....
        /*00f8*/ 	.word	0xffffffff


	//   ....[29]....
        /*00fc*/ 	.word	0xffffffff


	//   ....[30]....
        /*0100*/ 	.word	0xffffffff


	//   ....[31]....
        /*0104*/ 	.word	0xffffffff


	//   ....[32]....
        /*0108*/ 	.word	0xffffffff


	//   ....[33]....
        /*010c*/ 	.word	0xffffffff


	//   ....[34]....
        /*0110*/ 	.word	0xffffffff


	//   ....[35]....
        /*0114*/ 	.word	0xffffffff


	//   ....[36]....
        /*0118*/ 	.word	0xffffffff


	//   ....[37]....
        /*011c*/ 	.word	0xffffffff


	//   ....[38]....
        /*0120*/ 	.word	0xffffffff


	//   ....[39]....
        /*0124*/ 	.word	0xffffffff


	//   ....[40]....
        /*0128*/ 	.word	0xffffffff


	//   ....[41]....
        /*012c*/ 	.word	0xffffffff


	//   ....[42]....
        /*0130*/ 	.word	0xffffffff


	//   ....[43]....
        /*0134*/ 	.word	0xffffffff


	//   ....[44]....
        /*0138*/ 	.word	0xffffffff


	//   ....[45]....
        /*013c*/ 	.word	0xffffffff


	//   ....[46]....
        /*0140*/ 	.word	0xffffffff


	//   ....[47]....
        /*0144*/ 	.word	0xffffffff


	//   ....[48]....
        /*0148*/ 	.word	0xffffffff


	//   ....[49]....
        /*014c*/ 	.word	0xffffffff


	//   ....[50]....
        /*0150*/ 	.word	0xffffffff


	//   ....[51]....
        /*0154*/ 	.word	0xffffffff


	//   ....[52]....
        /*0158*/ 	.word	0xffffffff


	//   ....[53]....
        /*015c*/ 	.word	0xffffffff


	//   ....[54]....
        /*0160*/ 	.word	0xffffffff


	//   ....[55]....
        /*0164*/ 	.word	0xffffffff


	//   ....[56]....
        /*0168*/ 	.word	0xffffffff


	//   ....[57]....
        /*016c*/ 	.word	0xffffffff


	//   ....[58]....
        /*0170*/ 	.word	0xffffffff


	//   ....[59]....
        /*0174*/ 	.word	0xffffffff


	//   ....[60]....
        /*0178*/ 	.word	0xffffffff


	//   ....[61]....
        /*017c*/ 	.word	0xffffffff


	//   ....[62]....
        /*0180*/ 	.word	0xffffffff


	//   ....[63]....
        /*0184*/ 	.word	0xffffffff


	//   ....[64]....
        /*0188*/ 	.word	0xffffffff


	//   ....[65]....
        /*018c*/ 	.word	0xffffffff


	//   ....[66]....
        /*0190*/ 	.word	0xffffffff


	//   ....[67]....
        /*0194*/ 	.word	0xffffffff


	//   ....[68]....
        /*0198*/ 	.word	0xffffffff


	//   ....[69]....
        /*019c*/ 	.word	0xffffffff


	//   ....[70]....
        /*01a0*/ 	.word	0xffffffff


	//   ....[71]....
        /*01a4*/ 	.word	0xffffffff


	//   ....[72]....
        /*01a8*/ 	.word	0xffffffff


	//   ....[73]....
        /*01ac*/ 	.word	0xffffffff


	//   ....[74]....
        /*01b0*/ 	.word	0xffffffff


	//   ....[75]....
        /*01b4*/ 	.word	0xffffffff


	//   ....[76]....
        /*01b8*/ 	.word	0xffffffff


	//   ....[77]....
        /*01bc*/ 	.word	0xffffffff


	//   ....[78]....
        /*01c0*/ 	.word	0xffffffff


	//   ....[79]....
        /*01c4*/ 	.word	0xffffffff


	//   ....[80]....
        /*01c8*/ 	.word	0xffffffff


	//   ....[81]....
        /*01cc*/ 	.word	0xffffffff


	//   ....[82]....
        /*01d0*/ 	.word	0xffffffff


	//   ....[83]....
        /*01d4*/ 	.word	0xffffffff


	//   ....[84]....
        /*01d8*/ 	.word	0xffffffff


	//   ....[85]....
        /*01dc*/ 	.word	0xffffffff


	//   ....[86]....
        /*01e0*/ 	.word	0xffffffff


	//   ....[87]....
        /*01e4*/ 	.word	0xffffffff


	//   ....[88]....
        /*01e8*/ 	.word	0xffffffff


	//   ....[89]....
        /*01ec*/ 	.word	0xffffffff


	//   ....[90]....
        /*01f0*/ 	.word	0xffffffff


	//   ....[91]....
        /*01f4*/ 	.word	0xffffffff


	//   ....[92]....
        /*01f8*/ 	.word	0xffffffff


	//   ....[93]....
        /*01fc*/ 	.word	0xffffffff


	//   ....[94]....
        /*0200*/ 	.word	0xffffffff


	//   ....[95]....
        /*0204*/ 	.word	0xffffffff


	//   ....[96]....
        /*0208*/ 	.word	0xffffffff


	//   ....[97]....
        /*020c*/ 	.word	0xffffffff


	//   ....[98]....
        /*0210*/ 	.word	0xffffffff


	//   ....[99]....
        /*0214*/ 	.word	0xffffffff


	//   ....[100]....
        /*0218*/ 	.word	0xffffffff


	//   ....[101]....
        /*021c*/ 	.word	0xffffffff


	//   ....[102]....
        /*0220*/ 	.word	0xffffffff


	//   ....[103]....
        /*0224*/ 	.word	0xffffffff


	//   ....[104]....
        /*0228*/ 	.word	0xffffffff


	//   ....[105]....
        /*022c*/ 	.word	0xffffffff


	//   ....[106]....
        /*0230*/ 	.word	0xffffffff


	//   ....[107]....
        /*0234*/ 	.word	0xffffffff


	//   ....[108]....
        /*0238*/ 	.word	0xffffffff


	//   ....[109]....
        /*023c*/ 	.word	0xffffffff


	//   ....[110]....
        /*0240*/ 	.word	0xffffffff


	//   ....[111]....
        /*0244*/ 	.word	0xffffffff


	//   ....[112]....
        /*0248*/ 	.word	0xffffffff


	//   ....[113]....
        /*024c*/ 	.word	0xffffffff


	//   ....[114]....
        /*0250*/ 	.word	0xffffffff


	//   ....[115]....
        /*0254*/ 	.word	0xffffffff


	//   ....[116]....
        /*0258*/ 	.word	0xffffffff


	//   ....[117]....
        /*025c*/ 	.word	0xffffffff


	//   ....[118]....
        /*0260*/ 	.word	0xffffffff


	//   ....[119]....
        /*0264*/ 	.word	0xffffffff


	//   ....[120]....
        /*0268*/ 	.word	0xffffffff


	//   ....[121]....
        /*026c*/ 	.word	0xffffffff


	//   ....[122]....
        /*0270*/ 	.word	0xffffffff


	//   ....[123]....
        /*0274*/ 	.word	0xffffffff


	//   ....[124]....
        /*0278*/ 	.word	0xffffffff


	//   ....[125]....
        /*027c*/ 	.word	0xffffffff


	//   ....[126]....
        /*0280*/ 	.word	0xffffffff


	//   ....[127]....
        /*0284*/ 	.word	0xffffffff


	//   ....[128]....
        /*0288*/ 	.word	0xffffffff


	//   ....[129]....
        /*028c*/ 	.word	0xffffffff


	//   ....[130]....
        /*0290*/ 	.word	0xffffffff


	//   ....[131]....
        /*0294*/ 	.word	0xffffffff


	//   ....[132]....
        /*0298*/ 	.word	0xffffffff


	//   ....[133]....
        /*029c*/ 	.word	0xffffffff


	//   ....[134]....
        /*02a0*/ 	.word	0xffffffff


	//   ....[135]....
        /*02a4*/ 	.word	0xffffffff


	//   ....[136]....
        /*02a8*/ 	.word	0xffffffff


	//   ....[137]....
        /*02ac*/ 	.word	0xffffffff


	//   ....[138]....
        /*02b0*/ 	.word	0xffffffff


	//   ....[139]....
        /*02b4*/ 	.word	0xffffffff


	//   ....[140]....
        /*02b8*/ 	.word	0xffffffff


	//   ....[141]....
        /*02bc*/ 	.word	0xffffffff


	//   ....[142]....
        /*02c0*/ 	.word	0xffffffff


	//   ....[143]....
        /*02c4*/ 	.word	0xffffffff


	//   ....[144]....
        /*02c8*/ 	.word	0xffffffff


	//   ....[145]....
        /*02cc*/ 	.word	0xffffffff


	//   ....[146]....
        /*02d0*/ 	.word	0xffffffff


	//   ....[147]....
        /*02d4*/ 	.word	0xffffffff


	//   ....[148]....
        /*02d8*/ 	.word	0xffffffff


	//   ....[149]....
        /*02dc*/ 	.word	0xffffffff


	//   ....[150]....
        /*02e0*/ 	.word	0xffffffff


	//   ....[151]....
        /*02e4*/ 	.word	0xffffffff


	//   ....[152]....
        /*02e8*/ 	.word	0xffffffff


	//   ....[153]....
        /*02ec*/ 	.word	0xffffffff


	//   ....[154]....
        /*02f0*/ 	.word	0xffffffff


	//   ....[155]....
        /*02f4*/ 	.word	0xffffffff


	//   ....[156]....
        /*02f8*/ 	.word	0xffffffff


	//   ....[157]....
        /*02fc*/ 	.word	0xffffffff


	//   ....[158]....
        /*0300*/ 	.word	0xffffffff


	//   ....[159]....
        /*0304*/ 	.word	0xffffffff


	//   ....[160]....
        /*0308*/ 	.word	0xffffffff


	//   ....[161]....
        /*030c*/ 	.word	0xffffffff


	//   ....[162]....
        /*0310*/ 	.word	0xffffffff


	//   ....[163]....
        /*0314*/ 	.word	0xffffffff


	//   ....[164]....
        /*0318*/ 	.word	0xffffffff


	//   ....[165]....
        /*031c*/ 	.word	0xffffffff


	//   ....[166]....
        /*0320*/ 	.word	0xffffffff


	//   ....[167]....
        /*0324*/ 	.word	0xffffffff


	//   ....[168]....
        /*0328*/ 	.word	0xffffffff


	//   ....[169]....
        /*032c*/ 	.word	0xffffffff


	//   ....[170]....
        /*0330*/ 	.word	0xffffffff


	//   ....[171]....
        /*0334*/ 	.word	0xffffffff


	//   ....[172]....
        /*0338*/ 	.word	0xffffffff


	//   ....[173]....
        /*033c*/ 	.word	0xffffffff


	//   ....[174]....
        /*0340*/ 	.word	0xffffffff


	//   ....[175]....
        /*0344*/ 	.word	0xffffffff


	//   ....[176]....
        /*0348*/ 	.word	0xffffffff


	//   ....[177]....
        /*034c*/ 	.word	0xffffffff


	//   ....[178]....
        /*0350*/ 	.word	0xffffffff


	//   ....[179]....
        /*0354*/ 	.word	0xffffffff


	//   ....[180]....
        /*0358*/ 	.word	0xffffffff


	//   ....[181]....
        /*035c*/ 	.word	0xffffffff


	//   ....[182]....
        /*0360*/ 	.word	0xffffffff


	//   ....[183]....
        /*0364*/ 	.word	0xffffffff


	//   ....[184]....
        /*0368*/ 	.word	0xffffffff


	//   ....[185]....
        /*036c*/ 	.word	0xffffffff


	//   ....[186]....
        /*0370*/ 	.word	0xffffffff


	//   ....[187]....
        /*0374*/ 	.word	0xffffffff


	//   ....[188]....
        /*0378*/ 	.word	0xffffffff


	//   ....[189]....
        /*037c*/ 	.word	0xffffffff


	//   ....[190]....
        /*0380*/ 	.word	0xffffffff


	//   ....[191]....
        /*0384*/ 	.word	0xffffffff


	//   ....[192]....
        /*0388*/ 	.word	0xffffffff


	//   ....[193]....
        /*038c*/ 	.word	0xffffffff


	//   ....[194]....
        /*0390*/ 	.word	0xffffffff


	//   ....[195]....
        /*0394*/ 	.word	0xffffffff


	//   ....[196]....
        /*0398*/ 	.word	0xffffffff


	//   ....[197]....
        /*039c*/ 	.word	0x0500000f


	//   ....[198]....
        /*03a0*/ 	.word	0x0500000f


	//   ....[199]....
        /*03a4*/ 	.word	0x0500000f


	//   ....[200]....
        /*03a8*/ 	.word	0x0500000f


	//   ....[201]....
        /*03ac*/ 	.word	0x0500000f


	//   ....[202]....
        /*03b0*/ 	.word	0x0500000f


	//   ....[203]....
        /*03b4*/ 	.word	0x0500000f


	//   ....[204]....
        /*03b8*/ 	.word	0x0500000f


	//   ....[205]....
        /*03bc*/ 	.word	0x0500000f


	//   ....[206]....
        /*03c0*/ 	.word	0x0500000f


	//   ....[207]....
        /*03c4*/ 	.word	0x0500000f


	//   ....[208]....
        /*03c8*/ 	.word	0x0500000f


	//   ....[209]....
        /*03cc*/ 	.word	0x0500000f


	//   ....[210]....
        /*03d0*/ 	.word	0x0500000f


	//   ....[211]....
        /*03d4*/ 	.word	0x0500000f


	//   ....[212]....
        /*03d8*/ 	.word	0x0500000f


	//   ....[213]....
        /*03dc*/ 	.word	0x0500000f


	//   ....[214]....
        /*03e0*/ 	.word	0x0500000f


	//   ....[215]....
        /*03e4*/ 	.word	0x0500000f


	//   ....[216]....
        /*03e8*/ 	.word	0x0500000f


	//   ....[217]....
        /*03ec*/ 	.word	0x0500000f


	//   ....[218]....
        /*03f0*/ 	.word	0x0500000f


	//   ....[219]....
        /*03f4*/ 	.word	0x0500000f


	//   ....[220]....
        /*03f8*/ 	.word	0x0500000f


	//   ....[221]....
        /*03fc*/ 	.word	0x0500000f


	//   ....[222]....
        /*0400*/ 	.word	0x0500000f


	//   ....[223]....
        /*0404*/ 	.word	0x0500000f


	//   ....[224]....
        /*0408*/ 	.word	0x0500000f


	//   ....[225]....
        /*040c*/ 	.word	0x0500000f


	//   ....[226]....
        /*0410*/ 	.word	0x0500000f


	//   ....[227]....
        /*0414*/ 	.word	0x0500000f


	//   ....[228]....
        /*0418*/ 	.word	0x0500000f


	//   ....[229]....
        /*041c*/ 	.word	0x0500000f


	//   ....[230]....
        /*0420*/ 	.word	0x0500000f


	//   ....[231]....
        /*0424*/ 	.word	0x0500000f


	//   ....[232]....
        /*0428*/ 	.word	0x0500000f


	//   ....[233]....
        /*042c*/ 	.word	0x0500000f


	//   ....[234]....
        /*0430*/ 	.word	0x0500000f


	//   ....[235]....
        /*0434*/ 	.word	0x0500000f


	//   ....[236]....
        /*0438*/ 	.word	0x0500000f


	//   ....[237]....
        /*043c*/ 	.word	0x0500000f


	//   ....[238]....
        /*0440*/ 	.word	0x0500000f


	//   ....[239]....
        /*0444*/ 	.word	0x0500000f


	//   ....[240]....
        /*0448*/ 	.word	0x0500000f


	//   ....[241]....
        /*044c*/ 	.word	0x0500000f


	//   ....[242]....
        /*0450*/ 	.word	0x0500000f


	//   ....[243]....
        /*0454*/ 	.word	0x0500000f


	//   ....[244]....
        /*0458*/ 	.word	0x0500000f


	//   ....[245]....
        /*045c*/ 	.word	0x0500000f


	//   ....[246]....
        /*0460*/ 	.word	0x0500000f


	//   ....[247]....
        /*0464*/ 	.word	0x0500000f


	//   ....[248]....
        /*0468*/ 	.word	0x0500000f


	//   ....[249]....
        /*046c*/ 	.word	0x0500000f


	//   ....[250]....
        /*0470*/ 	.word	0x0500000f


	//   ....[251]....
        /*0474*/ 	.word	0x0500000f


	//   ....[252]....
        /*0478*/ 	.word	0x0500000f


	//   ....[253]....
        /*047c*/ 	.word	0x0500000f


	//   ....[254]....
        /*0480*/ 	.word	0x0500000f


	//   ....[255]....
        /*0484*/ 	.word	0x0500000f


	//   ....[0]....
        /*0488*/ 	.word	0x0500000f


	//   ....[1]....
        /*048c*/ 	.word	0x0500000f


	//   ....[2]....
        /*0490*/ 	.word	0x0500000f


	//   ....[3]....
        /*0494*/ 	.word	0x0500000f


	//   ....[4]....
        /*0498*/ 	.word	0x0500000f


	//   ....[5]....
        /*049c*/ 	.word	0x0500000f


	//   ....[6]....
        /*04a0*/ 	.word	0x0500000f


	//   ....[7]....
        /*04a4*/ 	.word	0x0500000f


	//   ....[8]....
        /*04a8*/ 	.word	0x0500000f


	//   ....[9]....
        /*04ac*/ 	.word	0x0500000f


	//   ....[10]....
        /*04b0*/ 	.word	0x0500000f


	//   ....[11]....
        /*04b4*/ 	.word	0x0500000f


	//   ....[12]....
        /*04b8*/ 	.word	0x0500000f


	//   ....[13]....
        /*04bc*/ 	.word	0x0500000f


	//   ....[14]....
        /*04c0*/ 	.word	0x0500000f


	//   ....[15]....
        /*04c4*/ 	.word	0x0500000f


	//   ....[16]....
        /*04c8*/ 	.word	0x0500000f


	//   ....[17]....
        /*04cc*/ 	.word	0x0500000f


	//   ....[18]....
        /*04d0*/ 	.word	0x0500000f


	//   ....[19]....
        /*04d4*/ 	.word	0x0500000f


	//   ....[20]....
        /*04d8*/ 	.word	0x0500000f


	//   ....[21]....
        /*04dc*/ 	.word	0x0500000f


	//   ....[22]....
        /*04e0*/ 	.word	0x0500000f


	//   ....[23]....
        /*04e4*/ 	.word	0x0500000f


	//   ....[24]....
        /*04e8*/ 	.word	0x0500000f


	//   ....[25]....
        /*04ec*/ 	.word	0x0500000f


	//   ....[26]....
        /*04f0*/ 	.word	0x0500000f


	//   ....[27]....
        /*04f4*/ 	.word	0x0500000f


	//   ....[28]....
        /*04f8*/ 	.word	0x0500000f


	//   ....[29]....
        /*04fc*/ 	.word	0x0500000f


	//   ....[30]....
        /*0500*/ 	.word	0x0500000f


	//   ....[31]....
        /*0504*/ 	.word	0x0500000f


	//   ....[32]....
        /*0508*/ 	.word	0x0500000f


	//   ....[33]....
        /*050c*/ 	.word	0x0500000f


	//   ....[34]....
        /*0510*/ 	.word	0x0500000f


	//   ....[35]....
        /*0514*/ 	.word	0x0500000f


	//   ....[36]....
        /*0518*/ 	.word	0x0500000f


	//   ....[37]....
        /*051c*/ 	.word	0x0500000f


	//----- nvinfo : EIATTR_COOP_GROUP_INSTR_OFFSETS
	.align		4
.L_1040:
        /*0520*/ 	.byte	0x04, 0x28
        /*0522*/ 	.short	(.L_1042 - .L_1041)


	//   ....[0]....
.L_1041:
        /*0524*/ 	.word	0x00000080


	//   ....[1]....
        /*0528*/ 	.word	0x00000090


	//   ....[2]....
        /*052c*/ 	.word	0x000002d0


	//   ....[3]....
        /*0530*/ 	.word	0x00000430


	//   ....[4]....
        /*0534*/ 	.word	0x00000550


	//   ....[5]....
        /*0538*/ 	.word	0x000006b0


	//   ....[6]....
        /*053c*/ 	.word	0x000011a0


	//   ....[7]....
        /*0540*/ 	.word	0x00002480


	//   ....[8]....
        /*0544*/ 	.word	0x00003170


	//   ....[9]....
        /*0548*/ 	.word	0x000032c0


	//   ....[10]....
        /*054c*/ 	.word	0x00003340


	//   ....[11]....
        /*0550*/ 	.word	0x000040c0


	//   ....[12]....
        /*0554*/ 	.word	0x00004120


	//   ....[13]....
        /*0558*/ 	.word	0x00006200


	//   ....[14]....
        /*055c*/ 	.word	0x00006750


	//   ....[15]....
        /*0560*/ 	.word	0x00007110


	//   ....[16]....
        /*0564*/ 	.word	0x00007210


	//   ....[17]....
        /*0568*/ 	.word	0x00007e30


	//   ....[18]....
        /*056c*/ 	.word	0x00007e90


	//   ....[19]....
        /*0570*/ 	.word	0x0000ae10


	//   ....[20]....
        /*0574*/ 	.word	0x0000ae40


	//   ....[21]....
        /*0578*/ 	.word	0x0000ae60


	//   ....[22]....
        /*057c*/ 	.word	0x0000ae80


	//   ....[23]....
        /*0580*/ 	.word	0x0000c970


	//   ....[24]....
        /*0584*/ 	.word	0x0000c980


	//   ....[25]....
        /*0588*/ 	.word	0x0000ca00


	//   ....[26]....
        /*058c*/ 	.word	0x0000ca10


	//   ....[27]....
        /*0590*/ 	.word	0x0000d890


	//   ....[28]....
        /*0594*/ 	.word	0x0000d8a0


	//   ....[29]....
        /*0598*/ 	.word	0x0000d8b0


	//   ....[30]....
        /*059c*/ 	.word	0x0000d8d0


	//   ....[31]....
        /*05a0*/ 	.word	0x0000d8e0


	//   ....[32]....
        /*05a4*/ 	.word	0x0000d8f0


	//   ....[33]....
        /*05a8*/ 	.word	0x0000d900


	//   ....[34]....
        /*05ac*/ 	.word	0x0000d920


	//   ....[35]....
        /*05b0*/ 	.word	0x0000d930


	//   ....[36]....
        /*05b4*/ 	.word	0x0000d940


	//   ....[37]....
        /*05b8*/ 	.word	0x0000d950


	//   ....[38]....
        /*05bc*/ 	.word	0x0000d960


	//   ....[39]....
        /*05c0*/ 	.word	0x0000d970


	//   ....[40]....
        /*05c4*/ 	.word	0x0000d990


	//   ....[41]....
        /*05c8*/ 	.word	0x0000d9a0


	//   ....[42]....
        /*05cc*/ 	.word	0x0000d9b0


	//   ....[43]....
        /*05d0*/ 	.word	0x0000d9c0


	//   ....[44]....
        /*05d4*/ 	.word	0x0000d9d0


	//   ....[45]....
        /*05d8*/ 	.word	0x0000d9e0


	//   ....[46]....
        /*05dc*/ 	.word	0x0000d9f0


	//   ....[47]....
        /*05e0*/ 	.word	0x0000da00


	//   ....[48]....
        /*05e4*/ 	.word	0x0000da10


	//   ....[49]....
        /*05e8*/ 	.word	0x0000da20


	//   ....[50]....
        /*05ec*/ 	.word	0x0000da30


	//   ....[51]....
        /*05f0*/ 	.word	0x0000da40


	//   ....[52]....
        /*05f4*/ 	.word	0x0000da50


	//   ....[53]....
        /*05f8*/ 	.word	0x0000da60


	//   ....[54]....
        /*05fc*/ 	.word	0x0000da70


	//   ....[55]....
        /*0600*/ 	.word	0x0000da90


	//   ....[56]....
        /*0604*/ 	.word	0x0000daa0


	//   ....[57]....
        /*0608*/ 	.word	0x0000dab0


	//   ....[58]....
        /*060c*/ 	.word	0x0000dac0


	//   ....[59]....
        /*0610*/ 	.word	0x0000dad0


	//   ....[60]....
        /*0614*/ 	.word	0x0000daf0


	//   ....[61]....
        /*0618*/ 	.word	0x0000db00


	//   ....[62]....
        /*061c*/ 	.word	0x0000db20


	//   ....[63]....
        /*0620*/ 	.word	0x0000db30


	//   ....[64]....
        /*0624*/ 	.word	0x0000db40


	//   ....[65]....
        /*0628*/ 	.word	0x0000db50


	//   ....[66]....
        /*062c*/ 	.word	0x0000db70


	//   ....[67]....
        /*0630*/ 	.word	0x0000db80


	//   ....[68]....
        /*0634*/ 	.word	0x0000db90


	//   ....[69]....
        /*0638*/ 	.word	0x0000dba0


	//   ....[70]....
        /*063c*/ 	.word	0x0000dbb0


	//   ....[71]....
        /*0640*/ 	.word	0x0000dbc0


	//   ....[72]....
        /*0644*/ 	.word	0x0000dbd0


	//   ....[73]....
        /*0648*/ 	.word	0x0000dbe0


	//   ....[74]....
        /*064c*/ 	.word	0x0000dc00


	//   ....[75]....
        /*0650*/ 	.word	0x0000dc30


	//   ....[76]....
        /*0654*/ 	.word	0x0000dc60


	//   ....[77]....
        /*0658*/ 	.word	0x0000dc90


	//   ....[78]....
        /*065c*/ 	.word	0x0000dcc0


	//   ....[79]....
        /*0660*/ 	.word	0x0000dcf0


	//   ....[80]....
        /*0664*/ 	.word	0x0000dd10


	//   ....[81]....
        /*0668*/ 	.word	0x0000dd20


	//   ....[82]....
        /*066c*/ 	.word	0x0000dd30


	//   ....[83]....
        /*0670*/ 	.word	0x0000dd40


	//   ....[84]....
        /*0674*/ 	.word	0x0000dd50


	//   ....[85]....
        /*0678*/ 	.word	0x0000dd80


	//   ....[86]....
        /*067c*/ 	.word	0x0000ddb0


	//   ....[87]....
        /*0680*/ 	.word	0x0000dde0


	//   ....[88]....
        /*0684*/ 	.word	0x0000ddf0


	//   ....[89]....
        /*0688*/ 	.word	0x0000de00


	//   ....[90]....
        /*068c*/ 	.word	0x0000de10


	//   ....[91]....
        /*0690*/ 	.word	0x0000e280


	//   ....[92]....
        /*0694*/ 	.word	0x0000e2c0


	//   ....[93]....
        /*0698*/ 	.word	0x0000e300


	//   ....[94]....
        /*069c*/ 	.word	0x0000e340


	//   ....[95]....
        /*06a0*/ 	.word	0x0000e380


	//   ....[96]....
        /*06a4*/ 	.word	0x0000e3b0


	//   ....[97]....
        /*06a8*/ 	.word	0x0000ea70


	//   ....[98]....
        /*06ac*/ 	.word	0x0000eaa0


	//   ....[99]....
        /*06b0*/ 	.word	0x0000f5f0


	//   ....[100]....
        /*06b4*/ 	.word	0x00010bc0


	//   ....[101]....
        /*06b8*/ 	.word	0x00010bf0


	//   ....[102]....
        /*06bc*/ 	.word	0x00010c20


	//   ....[103]....
        /*06c0*/ 	.word	0x00010c50


	//   ....[104]....
        /*06c4*/ 	.word	0x00010c80


	//   ....[105]....
        /*06c8*/ 	.word	0x00010cc0


	//   ....[106]....
        /*06cc*/ 	.word	0x00010cd0


	//   ....[107]....
        /*06d0*/ 	.word	0x00010d20


	//   ....[108]....
        /*06d4*/ 	.word	0x00010d30


	//   ....[109]....
        /*06d8*/ 	.word	0x00010d80


	//   ....[110]....
        /*06dc*/ 	.word	0x00010d90


	//   ....[111]....
        /*06e0*/ 	.word	0x00010de0


	//   ....[112]....
        /*06e4*/ 	.word	0x00010df0


	//   ....[113]....
        /*06e8*/ 	.word	0x00010e40


	//   ....[114]....
        /*06ec*/ 	.word	0x00010e50


	//   ....[115]....
        /*06f0*/ 	.word	0x00010ea0


	//   ....[116]....
        /*06f4*/ 	.word	0x00010eb0


	//   ....[117]....
        /*06f8*/ 	.word	0x00010ec0


	//   ....[118]....
        /*06fc*/ 	.word	0x00010ed0


	//   ....[119]....
        /*0700*/ 	.word	0x00010ee0


	//   ....[120]....
        /*0704*/ 	.word	0x00011400


	//   ....[121]....
        /*0708*/ 	.word	0x00011430


	//   ....[122]....
        /*070c*/ 	.word	0x000114c0


	//   ....[123]....
        /*0710*/ 	.word	0x000114f0


	//   ....[124]....
        /*0714*/ 	.word	0x00011510


	//   ....[125]....
        /*0718*/ 	.word	0x00011550


	//   ....[126]....
        /*071c*/ 	.word	0x00011580


	//   ....[127]....
        /*0720*/ 	.word	0x000115d0


	//   ....[128]....
        /*0724*/ 	.word	0x00011600


	//   ....[129]....
        /*0728*/ 	.word	0x00011620


	//   ....[130]....
        /*072c*/ 	.word	0x00011680


	//   ....[131]....
        /*0730*/ 	.word	0x000116a0


	//   ....[132]....
        /*0734*/ 	.word	0x000116f0


	//   ....[133]....
        /*0738*/ 	.word	0x00011710


	//   ....[134]....
        /*073c*/ 	.word	0x00011770


	//   ....[135]....
        /*0740*/ 	.word	0x00011790


	//   ....[136]....
        /*0744*/ 	.word	0x000117b0


	//   ....[137]....
        /*0748*/ 	.word	0x000117d0


	//   ....[138]....
        /*074c*/ 	.word	0x000117f0


	//   ....[139]....
        /*0750*/ 	.word	0x00011860


	//   ....[140]....
        /*0754*/ 	.word	0x00011e00


	//   ....[141]....
        /*0758*/ 	.word	0x00011e30


	//   ....[142]....
        /*075c*/ 	.word	0x00011e60


	//   ....[143]....
        /*0760*/ 	.word	0x00011e90


	//   ....[144]....
        /*0764*/ 	.word	0x00011ef0


	//   ....[145]....
        /*0768*/ 	.word	0x00011f00


	//   ....[146]....
        /*076c*/ 	.word	0x00011f60


	//   ....[147]....
        /*0770*/ 	.word	0x00011f90


	//   ....[148]....
        /*0774*/ 	.word	0x00012000


	//   ....[149]....
        /*0778*/ 	.word	0x00012020


	//   ....[150]....
        /*077c*/ 	.word	0x00012050


	//   ....[151]....
        /*0780*/ 	.word	0x00012080


	//   ....[152]....
        /*0784*/ 	.word	0x000120c0


	//   ....[153]....
        /*0788*/ 	.word	0x000120f0


	//   ....[154]....
        /*078c*/ 	.word	0x00012120


	//   ....[155]....
        /*0790*/ 	.word	0x000121b0


	//   ....[156]....
        /*0794*/ 	.word	0x00012a30


	//   ....[157]....
        /*0798*/ 	.word	0x00012a50


	//   ....[158]....
        /*079c*/ 	.word	0x00012a60


	//   ....[159]....
        /*07a0*/ 	.word	0x00012a70


	//   ....[160]....
        /*07a4*/ 	.word	0x00012a80


	//   ....[161]....
        /*07a8*/ 	.word	0x00012ad0


	//   ....[162]....
        /*07ac*/ 	.word	0x00012af0


	//   ....[163]....
        /*07b0*/ 	.word	0x00012b10


	//   ....[164]....
        /*07b4*/ 	.word	0x00012b20


	//   ....[165]....
        /*07b8*/ 	.word	0x00012b60


	//   ....[166]....
        /*07bc*/ 	.word	0x00012b70


	//   ....[167]....
        /*07c0*/ 	.word	0x00012bb0


	//   ....[168]....
        /*07c4*/ 	.word	0x00012bc0


	//   ....[169]....
        /*07c8*/ 	.word	0x00012c00


	//   ....[170]....
        /*07cc*/ 	.word	0x00012c10


	//   ....[171]....
        /*07d0*/ 	.word	0x00012c50


	//   ....[172]....
        /*07d4*/ 	.word	0x00012c60


	//   ....[173]....
        /*07d8*/ 	.word	0x00012c70


	//   ....[174]....
        /*07dc*/ 	.word	0x00012cb0


	//   ....[175]....
        /*07e0*/ 	.word	0x00012cd0


	//   ....[176]....
        /*07e4*/ 	.word	0x000130b0


	//   ....[177]....
        /*07e8*/ 	.word	0x000130d0


	//   ....[178]....
        /*07ec*/ 	.word	0x000130f0


	//   ....[179]....
        /*07f0*/ 	.word	0x00013100


	//   ....[180]....
        /*07f4*/ 	.word	0x00013110


	//   ....[181]....
        /*07f8*/ 	.word	0x00013120


	//   ....[182]....
        /*07fc*/ 	.word	0x00013140


	//   ....[183]....
        /*0800*/ 	.word	0x00013150


	//   ....[184]....
        /*0804*/ 	.word	0x00013170


	//   ....[185]....
        /*0808*/ 	.word	0x000131a0


	//   ....[186]....
        /*080c*/ 	.word	0x000131c0


	//   ....[187]....
        /*0810*/ 	.word	0x000131f0


	//   ....[188]....
        /*0814*/ 	.word	0x00013210


	//   ....[189]....
        /*0818*/ 	.word	0x00013240


	//   ....[190]....
        /*081c*/ 	.word	0x00013260


	//   ....[191]....
        /*0820*/ 	.word	0x00013290


	//   ....[192]....
        /*0824*/ 	.word	0x000132b0


	//   ....[193]....
        /*0828*/ 	.word	0x000132d0


	//   ....[194]....
        /*082c*/ 	.word	0x000132e0


	//   ....[195]....
        /*0830*/ 	.word	0x000133a0


	//   ....[196]....
        /*0834*/ 	.word	0x00014440


	//   ....[197]....
        /*0838*/ 	.word	0x00014a00


	//   ....[198]....
        /*083c*/ 	.word	0x00014ae0


	//   ....[199]....
        /*0840*/ 	.word	0x00014bb0


	//   ....[200]....
        /*0844*/ 	.word	0x00014c30


	//   ....[201]....
        /*0848*/ 	.word	0x00014ce0


	//   ....[202]....
        /*084c*/ 	.word	0x00014d40


	//   ....[203]....
        /*0850*/ 	.word	0x00014e00


	//   ....[204]....
        /*0854*/ 	.word	0x00014e60


	//   ....[205]....
        /*0858*/ 	.word	0x00014f20


	//   ....[206]....
        /*085c*/ 	.word	0x00014f80


	//   ....[207]....
        /*0860*/ 	.word	0x00015040


	//   ....[208]....
        /*0864*/ 	.word	0x000150a0


	//   ....[209]....
        /*0868*/ 	.word	0x00015160


	//   ....[210]....
        /*086c*/ 	.word	0x000151c0


	//   ....[211]....
        /*0870*/ 	.word	0x00015280


	//   ....[212]....
        /*0874*/ 	.word	0x000152e0


	//   ....[213]....
        /*0878*/ 	.word	0x000153a0


	//   ....[214]....
        /*087c*/ 	.word	0x00015430


	//   ....[215]....
        /*0880*/ 	.word	0x000154d0


	//   ....[216]....
        /*0884*/ 	.word	0x00015550


	//   ....[217]....
        /*0888*/ 	.word	0x00015630


	//   ....[218]....
        /*088c*/ 	.word	0x00015790


	//   ....[219]....
        /*0890*/ 	.word	0x00015850


	//   ....[220]....
        /*0894*/ 	.word	0x00015940


	//   ....[221]....
        /*0898*/ 	.word	0x00015990


	//   ....[222]....
        /*089c*/ 	.word	0x00015a60


	//   ....[223]....
        /*08a0*/ 	.word	0x00015ab0


	//   ....[224]....
        /*08a4*/ 	.word	0x00015ba0


	//   ....[225]....
        /*08a8*/ 	.word	0x00015bf0


	//   ....[226]....
        /*08ac*/ 	.word	0x00015ce0


	//   ....[227]....
        /*08b0*/ 	.word	0x00015d30


	//   ....[228]....
        /*08b4*/ 	.word	0x00015da0


	//   ....[229]....
        /*08b8*/ 	.word	0x00015e60


	//   ....[230]....
        /*08bc*/ 	.word	0x00015ed0


	//   ....[231]....
        /*08c0*/ 	.word	0x00015f80


	//   ....[232]....
        /*08c4*/ 	.word	0x00016000


	//   ....[233]....
        /*08c8*/ 	.word	0x000160a0


	//   ....[234]....
        /*08cc*/ 	.word	0x00016100


	//   ....[235]....
        /*08d0*/ 	.word	0x000161c0


	//   ....[236]....
        /*08d4*/ 	.word	0x00016230


	//   ....[237]....
        /*08d8*/ 	.word	0x000162e0


	//   ....[238]....
        /*08dc*/ 	.word	0x00016370


	//   ....[239]....
        /*08e0*/ 	.word	0x000163e0


	//   ....[240]....
        /*08e4*/ 	.word	0x00016490


	//   ....[241]....
        /*08e8*/ 	.word	0x00016550


	//   ....[242]....
        /*08ec*/ 	.word	0x000165b0


	//   ....[243]....
        /*08f0*/ 	.word	0x00016690


	//   ....[244]....
        /*08f4*/ 	.word	0x00016700


	//   ....[245]....
        /*08f8*/ 	.word	0x000167d0


	//   ....[246]....
        /*08fc*/ 	.word	0x00016830


	//   ....[247]....
        /*0900*/ 	.word	0x000168f0


	//   ....[248]....
        /*0904*/ 	.word	0x00016950


	//   ....[249]....
        /*0908*/ 	.word	0x00016a10


	//   ....[250]....
        /*090c*/ 	.word	0x00016a70


	//   ....[251]....
        /*0910*/ 	.word	0x00016b30


	//   ....[252]....
        /*0914*/ 	.word	0x00016bb0


	//   ....[253]....
        /*0918*/ 	.word	0x00016c60


	//   ....[254]....
        /*091c*/ 	.word	0x00016d90


	//   ....[255]....
        /*0920*/ 	.word	0x00016e30


	//   ....[0]....
        /*0924*/ 	.word	0x00016e90


	//   ....[1]....
        /*0928*/ 	.word	0x00016f40


	//   ....[2]....
        /*092c*/ 	.word	0x00016fd0


	//   ....[3]....
        /*0930*/ 	.word	0x00017060


	//   ....[4]....
        /*0934*/ 	.word	0x000170c0


	//   ....[5]....
        /*0938*/ 	.word	0x00017170


	//   ....[6]....
        /*093c*/ 	.word	0x000171d0


	//   ....[7]....
        /*0940*/ 	.word	0x00017280


	//   ....[8]....
        /*0944*/ 	.word	0x000172e0


	//   ....[9]....
        /*0948*/ 	.word	0x00017390


	//   ....[10]....
        /*094c*/ 	.word	0x000173f0


	//   ....[11]....
        /*0950*/ 	.word	0x000174a0


	//   ....[12]....
        /*0954*/ 	.word	0x00017500


	//   ....[13]....
        /*0958*/ 	.word	0x000175b0


	//   ....[14]....
        /*095c*/ 	.word	0x00017640


	//   ....[15]....
        /*0960*/ 	.word	0x000176d0


	//   ....[16]....
        /*0964*/ 	.word	0x00017730


	//   ....[17]....
        /*0968*/ 	.word	0x000177e0


	//   ....[18]....
        /*096c*/ 	.word	0x000178c0


	//   ....[19]....
        /*0970*/ 	.word	0x00017960


	//   ....[20]....
        /*0974*/ 	.word	0x000179d0


	//   ....[21]....
        /*0978*/ 	.word	0x00017a70


	//   ....[22]....
        /*097c*/ 	.word	0x00017ad0


	//   ....[23]....
        /*0980*/ 	.word	0x00017b70


	//   ....[24]....
        /*0984*/ 	.word	0x00017bd0


	//   ....[25]....
        /*0988*/ 	.word	0x00017c80


	//   ....[26]....
        /*098c*/ 	.word	0x00017ce0


	//   ....[27]....
        /*0990*/ 	.word	0x00017d80


	//   ....[28]....
        /*0994*/ 	.word	0x00017de0


	//   ....[29]....
        /*0998*/ 	.word	0x00017e90


	//   ....[30]....
        /*099c*/ 	.word	0x00017f10


	//   ....[31]....
        /*09a0*/ 	.word	0x00017fa0


	//   ....[32]....
        /*09a4*/ 	.word	0x00018000


	//   ....[33]....
        /*09a8*/ 	.word	0x00018070


	//   ....[34]....
        /*09ac*/ 	.word	0x00018140


	//   ....[35]....
        /*09b0*/ 	.word	0x000181d0


	//   ....[36]....
        /*09b4*/ 	.word	0x00018230


	//   ....[37]....
        /*09b8*/ 	.word	0x000182e0


	//----- nvinfo : EIATTR_REG_RECONFIG
	.align		4
.L_1042:
        /*09bc*/ 	.byte	0x01, 0x54
	.zero		2


	//----- nvinfo : EIATTR_SYSCALL_OFFSETS
	.align		4
        /*09c0*/ 	.byte	0x04, 0x46
        /*09c2*/ 	.short	(.L_1044 - .L_1043)


	//   ....[0]....
.L_1043:
        /*09c4*/ 	.word	0x00001360


	//   ....[1]....
        /*09c8*/ 	.word	0x0000fe40


	//   ....[2]....
        /*09cc*/ 	.word	0x0000ff80


	//   ....[3]....
        /*09d0*/ 	.word	0x000100c0


	//   ....[4]....
        /*09d4*/ 	.word	0x000101e0


	//   ....[5]....
        /*09d8*/ 	.word	0x00011b70


	//----- nvinfo : EIATTR_MBARRIER_INSTR_OFFSETS
	.align		4
.L_1044:
        /*09dc*/ 	.byte	0x04, 0x39
        /*09de*/ 	.short	(.L_1046 - .L_1045)


	//   ....[0]....
.L_1045:
        /*09e0*/ 	.word	0x00000180
        /*09e4*/ 	.word	0x000000ff
        /*09e8*/ 	.word	0x00022800
        /*09ec*/ 	.short	0x0100
        /*09ee*/ 	.byte	0x08
	.zero		1


	//   ....[1]....
        /*09f0*/ 	.word	0x00000190
        /*09f4*/ 	.word	0x000000ff
        /*09f8*/ 	.word	0x00022820
        /*09fc*/ 	.short	0x0100
        /*09fe*/ 	.byte	0x08
	.zero		1


	//   ....[2]....
        /*0a00*/ 	.word	0x00000280
        /*0a04*/ 	.word	0x000000ff
        /*0a08*/ 	.word	0x00022830
        /*0a0c*/ 	.short	0x0100
        /*0a0e*/ 	.byte	0x08
	.zero		1


	//   ....[3]....
        /*0a10*/ 	.word	0x00000290
        /*0a14*/ 	.word	0x000000ff
        /*0a18*/ 	.word	0x00022840
        /*0a1c*/ 	.short	0x0100
        /*0a1e*/ 	.byte	0x08
	.zero		1


	//   ....[4]....
        /*0a20*/ 	.word	0x000002a0
        /*0a24*/ 	.word	0x000000ff
        /*0a28*/ 	.word	0x00022838
        /*0a2c*/ 	.short	0x0100
        /*0a2e*/ 	.byte	0x08
	.zero		1


	//   ....[5]....
        /*0a30*/ 	.word	0x000002b0
        /*0a34*/ 	.word	0x000000ff
        /*0a38*/ 	.word	0x00022848
        /*0a3c*/ 	.short	0x0100
        /*0a3e*/ 	.byte	0x08
	.zero		1


	//   ....[6]....
        /*0a40*/ 	.word	0x000003e0
        /*0a44*/ 	.word	0x000000ff
        /*0a48*/ 	.word	0x00022850
        /*0a4c*/ 	.short	0x0100
        /*0a4e*/ 	.byte	0x08
	.zero		1


	//   ....[7]....
        /*0a50*/ 	.word	0x000003f0
        /*0a54*/ 	.word	0x000000ff
        /*0a58*/ 	.word	0x00022860
        /*0a5c*/ 	.short	0x0100
        /*0a5e*/ 	.byte	0x08
	.zero		1


	//   ....[8]....
        /*0a60*/ 	.word	0x00000400
        /*0a64*/ 	.word	0x000000ff
        /*0a68*/ 	.word	0x00022858
        /*0a6c*/ 	.short	0x0100
        /*0a6e*/ 	.byte	0x08
	.zero		1


	//   ....[9]....
        /*0a70*/ 	.word	0x00000410
        /*0a74*/ 	.word	0x000000ff
        /*0a78*/ 	.word	0x00022868
        /*0a7c*/ 	.short	0x0100
        /*0a7e*/ 	.byte	0x08
	.zero		1


	//   ....[10]....
        /*0a80*/ 	.word	0x00000500
        /*0a84*/ 	.word	0x000000ff
        /*0a88*/ 	.word	0x00022870
        /*0a8c*/ 	.short	0x0100
        /*0a8e*/ 	.byte	0x06
	.zero		1


	//   ....[11]....
        /*0a90*/ 	.word	0x00000510
        /*0a94*/ 	.word	0x000000ff
        /*0a98*/ 	.word	0x00022880
        /*0a9c*/ 	.short	0x0100
        /*0a9e*/ 	.byte	0x06
	.zero		1


	//   ....[12]....
        /*0aa0*/ 	.word	0x00000520
        /*0aa4*/ 	.word	0x000000ff
        /*0aa8*/ 	.word	0x00022878
        /*0aac*/ 	.short	0x0100
        /*0aae*/ 	.byte	0x06
	.zero		1


	//   ....[13]....
        /*0ab0*/ 	.word	0x00000530
        /*0ab4*/ 	.word	0x000000ff
        /*0ab8*/ 	.word	0x00022888
        /*0abc*/ 	.short	0x0100
        /*0abe*/ 	.byte	0x06
	.zero		1


	//   ....[14]....
        /*0ac0*/ 	.word	0x00000660
        /*0ac4*/ 	.word	0x000000ff
        /*0ac8*/ 	.word	0x00022890
        /*0acc*/ 	.short	0x0100
        /*0ace*/ 	.byte	0x08
	.zero		1


	//   ....[15]....
        /*0ad0*/ 	.word	0x00000670
        /*0ad4*/ 	.word	0x000000ff
        /*0ad8*/ 	.word	0x000228a0
        /*0adc*/ 	.short	0x0100
        /*0ade*/ 	.byte	0x08
	.zero		1


	//   ....[16]....
        /*0ae0*/ 	.word	0x00000680
        /*0ae4*/ 	.word	0x000000ff
        /*0ae8*/ 	.word	0x00022898
        /*0aec*/ 	.short	0x0100
        /*0aee*/ 	.byte	0x08
	.zero		1


	//   ....[17]....
        /*0af0*/ 	.word	0x00000690
        /*0af4*/ 	.word	0x000000ff
        /*0af8*/ 	.word	0x000228a8
        /*0afc*/ 	.short	0x0100
        /*0afe*/ 	.byte	0x08
	.zero		1


	//   ....[18]....
        /*0b00*/ 	.word	0x000007d0
        /*0b04*/ 	.word	0x000000ff
        /*0b08*/ 	.word	0x000228b0
        /*0b0c*/ 	.short	0x0100
        /*0b0e*/ 	.byte	0x08
	.zero		1


	//   ....[19]....
        /*0b10*/ 	.word	0x000007e0
        /*0b14*/ 	.word	0x000000ff
        /*0b18*/ 	.word	0x000228c0
        /*0b1c*/ 	.short	0x0100
        /*0b1e*/ 	.byte	0x08
	.zero		1


	//   ....[20]....
        /*0b20*/ 	.word	0x000007f0
        /*0b24*/ 	.word	0x000000ff
        /*0b28*/ 	.word	0x000228b8
        /*0b2c*/ 	.short	0x0100
        /*0b2e*/ 	.byte	0x08
	.zero		1


	//   ....[21]....
        /*0b30*/ 	.word	0x00000800
        /*0b34*/ 	.word	0x000000ff
        /*0b38*/ 	.word	0x000228c8
        /*0b3c*/ 	.short	0x0100
        /*0b3e*/ 	.byte	0x08
	.zero		1


	//   ....[22]....
        /*0b40*/ 	.word	0x00001630
        /*0b44*/ 	.word	0x000000ff
        /*0b48*/ 	.word	0x00022800
        /*0b4c*/ 	.short	0x010a
        /*0b4e*/ 	.byte	0x29
	.zero		1


	//   ....[23]....
        /*0b50*/ 	.word	0x000016c0
        /*0b54*/ 	.word	0x000000ff
        /*0b58*/ 	.word	0x00022830
        /*0b5c*/ 	.short	0x010a
        /*0b5e*/ 	.byte	0x29
	.zero		1


	//   ....[24]....
        /*0b60*/ 	.word	0x00001720
        /*0b64*/ 	.word	0x000000ff
        /*0b68*/ 	.word	0x00022830
        /*0b6c*/ 	.short	0x010a
        /*0b6e*/ 	.byte	0x29
	.zero		1


	//   ....[25]....
        /*0b70*/ 	.word	0x00002d10
        /*0b74*/ 	.word	0x000000ff
        /*0b78*/ 	.word	0x00000000
        /*0b7c*/ 	.short	0x0101
        /*0b7e*/ 	.byte	0x0a
	.zero		1


	//   ....[26]....
        /*0b80*/ 	.word	0x000054c0
        /*0b84*/ 	.word	0x000000ff
        /*0b88*/ 	.word	0x00022830
        /*0b8c*/ 	.short	0x010a
        /*0b8e*/ 	.byte	0x06
	.zero		1


	//   ....[27]....
        /*0b90*/ 	.word	0x00005500
        /*0b94*/ 	.word	0x000000ff
        /*0b98*/ 	.word	0x00022830
        /*0b9c*/ 	.short	0x010a
        /*0b9e*/ 	.byte	0x06
	.zero		1


	//   ....[28]....
        /*0ba0*/ 	.word	0x00005db0
        /*0ba4*/ 	.word	0x000000ff
        /*0ba8*/ 	.word	0x00022850
        /*0bac*/ 	.short	0x010a
        /*0bae*/ 	.byte	0x06
	.zero		1


	//   ....[29]....
        /*0bb0*/ 	.word	0x00005df0
        /*0bb4*/ 	.word	0x000000ff
        /*0bb8*/ 	.word	0x00022850
        /*0bbc*/ 	.short	0x010a
        /*0bbe*/ 	.byte	0x06
	.zero		1


	//   ....[30]....
        /*0bc0*/ 	.word	0x00006960
        /*0bc4*/ 	.word	0x000000ff
        /*0bc8*/ 	.word	0x00000000
        /*0bcc*/ 	.short	0x0101
        /*0bce*/ 	.byte	0x06
	.zero		1


	//   ....[31]....
        /*0bd0*/ 	.word	0x00008c60
        /*0bd4*/ 	.word	0x000000ff
        /*0bd8*/ 	.word	0x00000000
        /*0bdc*/ 	.short	0x0101
        /*0bde*/ 	.byte	0x06
	.zero		1


	//   ....[32]....
        /*0be0*/ 	.word	0x000093c0
        /*0be4*/ 	.word	0x000000ff
        /*0be8*/ 	.word	0x00022830
        /*0bec*/ 	.short	0x010a
        /*0bee*/ 	.byte	0x06
	.zero		1


	//   ....[33]....
        /*0bf0*/ 	.word	0x00009400
        /*0bf4*/ 	.word	0x000000ff
        /*0bf8*/ 	.word	0x00022830
        /*0bfc*/ 	.short	0x010a
        /*0bfe*/ 	.byte	0x06
	.zero		1


	//   ....[34]....
        /*0c00*/ 	.word	0x00009c70
        /*0c04*/ 	.word	0x000000ff
        /*0c08*/ 	.word	0x00022850
        /*0c0c*/ 	.short	0x010a
        /*0c0e*/ 	.byte	0x06
	.zero		1


	//   ....[35]....
        /*0c10*/ 	.word	0x00009cb0
        /*0c14*/ 	.word	0x000000ff
        /*0c18*/ 	.word	0x00022850
        /*0c1c*/ 	.short	0x010a
        /*0c1e*/ 	.byte	0x06
	.zero		1


	//   ....[36]....
        /*0c20*/ 	.word	0x0000a560
        /*0c24*/ 	.word	0x000000ff
        /*0c28*/ 	.word	0x00000000
        /*0c2c*/ 	.short	0x0101
        /*0c2e*/ 	.byte	0x06
	.zero		1


	//   ....[37]....
        /*0c30*/ 	.word	0x0000bf90
        /*0c34*/ 	.word	0x000000ff
        /*0c38*/ 	.word	0x00000000
        /*0c3c*/ 	.short	0x0101
        /*0c3e*/ 	.byte	0x06
	.zero		1


	//   ....[38]....
        /*0c40*/ 	.word	0x0000c630
        /*0c44*/ 	.word	0x000000ff
        /*0c48*/ 	.word	0x00022850
        /*0c4c*/ 	.short	0x010a
        /*0c4e*/ 	.byte	0x0c
	.zero		1


	//   ....[39]....
        /*0c50*/ 	.word	0x0000c670
        /*0c54*/ 	.word	0x000000ff
        /*0c58*/ 	.word	0x00022850
        /*0c5c*/ 	.short	0x010a
        /*0c5e*/ 	.byte	0x0c
	.zero		1


	//   ....[40]....
        /*0c60*/ 	.word	0x0000ccd0
        /*0c64*/ 	.word	0x000000ff
        /*0c68*/ 	.word	0x00000000
        /*0c6c*/ 	.short	0x0101
        /*0c6e*/ 	.byte	0x04
	.zero		1


	//   ....[41]....
        /*0c70*/ 	.word	0x0000e3a0
        /*0c74*/ 	.word	0x000000ff
        /*0c78*/ 	.word	0x00000000
        /*0c7c*/ 	.short	0x0101
        /*0c7e*/ 	.byte	0x04
	.zero		1


	//   ....[42]....
        /*0c80*/ 	.word	0x00010870
        /*0c84*/ 	.word	0x000000ff
        /*0c88*/ 	.word	0x00022880
        /*0c8c*/ 	.short	0x010a
        /*0c8e*/ 	.byte	0x2c
	.zero		1


	//   ....[43]....
        /*0c90*/ 	.word	0x000110d0
        /*0c94*/ 	.word	0x000000ff
        /*0c98*/ 	.word	0x00022870
        /*0c9c*/ 	.short	0x0107
        /*0c9e*/ 	.byte	0x2c
	.zero		1


	//   ....[44]....
        /*0ca0*/ 	.word	0x00011160
        /*0ca4*/ 	.word	0x000000ff
        /*0ca8*/ 	.word	0x00022870
        /*0cac*/ 	.short	0x0101
        /*0cae*/ 	.byte	0x2c
	.zero		1


	//   ....[45]....
        /*0cb0*/ 	.word	0x00011190
        /*0cb4*/ 	.word	0x000000ff
        /*0cb8*/ 	.word	0x00022840
        /*0cbc*/ 	.short	0x010a
        /*0cbe*/ 	.byte	0x2c
	.zero		1


	//   ....[46]....
        /*0cc0*/ 	.word	0x00011910
        /*0cc4*/ 	.word	0x000000ff
        /*0cc8*/ 	.word	0x00022830
        /*0ccc*/ 	.short	0x0107
        /*0cce*/ 	.byte	0x2c
	.zero		1


	//   ....[47]....
        /*0cd0*/ 	.word	0x000119a0
        /*0cd4*/ 	.word	0x000000ff
        /*0cd8*/ 	.word	0x00022830
        /*0cdc*/ 	.short	0x0101
        /*0cde*/ 	.byte	0x2c
	.zero		1


	//   ....[48]....
        /*0ce0*/ 	.word	0x00012270
        /*0ce4*/ 	.word	0x000000ff
        /*0ce8*/ 	.word	0x00022800
        /*0cec*/ 	.short	0x0107
        /*0cee*/ 	.byte	0x2c
	.zero		1


	//   ....[49]....
        /*0cf0*/ 	.word	0x000122b0
        /*0cf4*/ 	.word	0x000000ff
        /*0cf8*/ 	.word	0x00022800
        /*0cfc*/ 	.short	0x0101
        /*0cfe*/ 	.byte	0x2c
	.zero		1


	//   ....[50]....
        /*0d00*/ 	.word	0x000122c0
        /*0d04*/ 	.word	0x000000ff
        /*0d08*/ 	.word	0x00022820
        /*0d0c*/ 	.short	0x010a
        /*0d0e*/ 	.byte	0x2c
	.zero		1


	//   ....[51]....
        /*0d10*/ 	.word	0x00012750
        /*0d14*/ 	.word	0x00000003
        /*0d18*/ 	.word	0x00022880
        /*0d1c*/ 	.short	0x010a
        /*0d1e*/ 	.byte	0x3f
	.zero		1


	//   ....[52]....
        /*0d20*/ 	.word	0x00012da0
        /*0d24*/ 	.word	0x00000003
        /*0d28*/ 	.word	0x00022870
        /*0d2c*/ 	.short	0x0107
        /*0d2e*/ 	.byte	0x3f
	.zero		1


	//   ....[53]....
        /*0d30*/ 	.word	0x00012e30
        /*0d34*/ 	.word	0x00000003
        /*0d38*/ 	.word	0x00022870
        /*0d3c*/ 	.short	0x0101
        /*0d3e*/ 	.byte	0x3f
	.zero		1


	//   ....[54]....
        /*0d40*/ 	.word	0x00012e60
        /*0d44*/ 	.word	0x00000003
        /*0d48*/ 	.word	0x00022840
        /*0d4c*/ 	.short	0x010a
        /*0d4e*/ 	.byte	0x3f
	.zero		1


	//   ....[55]....
        /*0d50*/ 	.word	0x00013430
        /*0d54*/ 	.word	0x00000003
        /*0d58*/ 	.word	0x00022830
        /*0d5c*/ 	.short	0x0107
        /*0d5e*/ 	.byte	0x3f
	.zero		1


	//   ....[56]....
        /*0d60*/ 	.word	0x000134d0
        /*0d64*/ 	.word	0x00000003
        /*0d68*/ 	.word	0x00022830
        /*0d6c*/ 	.short	0x0101
        /*0d6e*/ 	.byte	0x3f
	.zero		1


	//   ....[57]....
        /*0d70*/ 	.word	0x00013550
        /*0d74*/ 	.word	0x00000006
        /*0d78*/ 	.word	0x00022870
        /*0d7c*/ 	.short	0x010a
        /*0d7e*/ 	.byte	0x3f
	.zero		1


	//   ....[58]....
        /*0d80*/ 	.word	0x000135e0
        /*0d84*/ 	.word	0x00000006
        /*0d88*/ 	.word	0x00022860
        /*0d8c*/ 	.short	0x010a
        /*0d8e*/ 	.byte	0x3f
	.zero		1


	//   ....[59]....
        /*0d90*/ 	.word	0x00013b50
        /*0d94*/ 	.word	0x00000006
        /*0d98*/ 	.word	0x00022850
        /*0d9c*/ 	.short	0x0101
        /*0d9e*/ 	.byte	0x3f
	.zero		1


	//   ....[60]....
        /*0da0*/ 	.word	0x00013bf0
        /*0da4*/ 	.word	0x00000006
        /*0da8*/ 	.word	0x00000000
        /*0dac*/ 	.short	0x0101
        /*0dae*/ 	.byte	0x3f
	.zero		1


	//   ....[61]....
        /*0db0*/ 	.word	0x00013cc0
        /*0db4*/ 	.word	0x00000010
        /*0db8*/ 	.word	0x00022870
        /*0dbc*/ 	.short	0x010a
        /*0dbe*/ 	.byte	0x3f
	.zero		1


	//   ....[62]....
        /*0dc0*/ 	.word	0x00013d70
        /*0dc4*/ 	.word	0x00000010
        /*0dc8*/ 	.word	0x00022860
        /*0dcc*/ 	.short	0x010a
        /*0dce*/ 	.byte	0x3f
	.zero		1


	//   ....[63]....
        /*0dd0*/ 	.word	0x000142d0
        /*0dd4*/ 	.word	0x00000010
        /*0dd8*/ 	.word	0x00022850
        /*0ddc*/ 	.short	0x0101
        /*0dde*/ 	.byte	0x3f
	.zero		1


	//   ....[64]....
        /*0de0*/ 	.word	0x00014360
        /*0de4*/ 	.word	0x00000010
        /*0de8*/ 	.word	0x00000000
        /*0dec*/ 	.short	0x0101
        /*0dee*/ 	.byte	0x3f
	.zero		1


	//   ....[65]....
        /*0df0*/ 	.word	0x000143f0
        /*0df4*/ 	.word	0x00000005
        /*0df8*/ 	.word	0x00022820
        /*0dfc*/ 	.short	0x010a
        /*0dfe*/ 	.byte	0x3f
	.zero		1


	//   ....[66]....
        /*0e00*/ 	.word	0x00014510
        /*0e04*/ 	.word	0x00000004
        /*0e08*/ 	.word	0x00022840
        /*0e0c*/ 	.short	0x010a
        /*0e0e*/ 	.byte	0x3f
	.zero		1


	//   ....[67]....
        /*0e10*/ 	.word	0x000145b0
        /*0e14*/ 	.word	0x00000005
        /*0e18*/ 	.word	0x00022840
        /*0e1c*/ 	.short	0x010a
        /*0e1e*/ 	.byte	0x3f
	.zero		1


	//   ....[68]....
        /*0e20*/ 	.word	0x000145f0
        /*0e24*/ 	.word	0x00000004
        /*0e28*/ 	.word	0x00022860
        /*0e2c*/ 	.short	0x010a
        /*0e2e*/ 	.byte	0x3f
	.zero		1


	//   ....[69]....
        /*0e30*/ 	.word	0x00014630
        /*0e34*/ 	.word	0x00000005
        /*0e38*/ 	.word	0x00022860
        /*0e3c*/ 	.short	0x010a
        /*0e3e*/ 	.byte	0x3f
	.zero		1


	//   ....[70]....
        /*0e40*/ 	.word	0x00014670
        /*0e44*/ 	.word	0x00000004
        /*0e48*/ 	.word	0x00022880
        /*0e4c*/ 	.short	0x010a
        /*0e4e*/ 	.byte	0x3f
	.zero		1


	//   ....[71]....
        /*0e50*/ 	.word	0x000146b0
        /*0e54*/ 	.word	0x00000005
        /*0e58*/ 	.word	0x00022880
        /*0e5c*/ 	.short	0x010a
        /*0e5e*/ 	.byte	0x3f
	.zero		1


	//   ....[72]....
        /*0e60*/ 	.word	0x00014720
        /*0e64*/ 	.word	0x00000003
        /*0e68*/ 	.word	0x00022800
        /*0e6c*/ 	.short	0x010a
        /*0e6e*/ 	.byte	0x3f
	.zero		1


	//   ....[73]....
        /*0e70*/ 	.word	0x00014780
        /*0e74*/ 	.word	0x00000005
        /*0e78*/ 	.word	0x00022830
        /*0e7c*/ 	.short	0x010a
        /*0e7e*/ 	.byte	0x3f
	.zero		1


	//   ....[74]....
        /*0e80*/ 	.word	0x000147e0
        /*0e84*/ 	.word	0x0000000b
        /*0e88*/ 	.word	0x00022830
        /*0e8c*/ 	.short	0x010a
        /*0e8e*/ 	.byte	0x3f
	.zero		1


	//   ....[75]....
        /*0e90*/ 	.word	0x00014840
        /*0e94*/ 	.word	0x0000000b
        /*0e98*/ 	.word	0x00022850
        /*0e9c*/ 	.short	0x010a
        /*0e9e*/ 	.byte	0x3f
	.zero		1


	//   ....[76]....
        /*0ea0*/ 	.word	0x000148a0
        /*0ea4*/ 	.word	0x0000000a
        /*0ea8*/ 	.word	0x00022830
        /*0eac*/ 	.short	0x010a
        /*0eae*/ 	.byte	0x3f
	.zero		1


	//   ....[77]....
        /*0eb0*/ 	.word	0x00014900
        /*0eb4*/ 	.word	0x0000000a
        /*0eb8*/ 	.word	0x00022850
        /*0ebc*/ 	.short	0x010a
        /*0ebe*/ 	.byte	0x3f
	.zero		1


	//   ....[78]....
        /*0ec0*/ 	.word	0x00014960
        /*0ec4*/ 	.word	0x00000003
        /*0ec8*/ 	.word	0x00022850
        /*0ecc*/ 	.short	0x010a
        /*0ece*/ 	.byte	0x3f
	.zero		1


	//   ....[79]....
        /*0ed0*/ 	.word	0x00014a30
        /*0ed4*/ 	.word	0x00000019
        /*0ed8*/ 	.word	0x00022880
        /*0edc*/ 	.short	0x010a
        /*0ede*/ 	.byte	0x3f
	.zero		1


	//   ....[80]....
        /*0ee0*/ 	.word	0x000156e0
        /*0ee4*/ 	.word	0x00000019
        /*0ee8*/ 	.word	0x00022840
        /*0eec*/ 	.short	0x010a
        /*0eee*/ 	.byte	0x3f
	.zero		1


	//   ....[81]....
        /*0ef0*/ 	.word	0x00016c90
        /*0ef4*/ 	.word	0x00000019
        /*0ef8*/ 	.word	0x00022820
        /*0efc*/ 	.short	0x010a
        /*0efe*/ 	.byte	0x3f
	.zero		1


	//   ....[82]....
        /*0f00*/ 	.word	0x00016ce0
        /*0f04*/ 	.word	0x00000003
        /*0f08*/ 	.word	0x00022880
        /*0f0c*/ 	.short	0x010a
        /*0f0e*/ 	.byte	0x3f
	.zero		1


	//   ....[83]....
        /*0f10*/ 	.word	0x00017810
        /*0f14*/ 	.word	0x00000003
        /*0f18*/ 	.word	0x00022840
        /*0f1c*/ 	.short	0x010a
        /*0f1e*/ 	.byte	0x3f
	.zero		1


	//   ....[84]....
        /*0f20*/ 	.word	0x00018310
        /*0f24*/ 	.word	0x00000006
        /*0f28*/ 	.word	0x00022870
        /*0f2c*/ 	.short	0x010a
        /*0f2e*/ 	.byte	0x3f
	.zero		1


	//   ....[85]....
        /*0f30*/ 	.word	0x00018360
        /*0f34*/ 	.word	0x00000006
        /*0f38*/ 	.word	0x00022860
        /*0f3c*/ 	.short	0x010a
        /*0f3e*/ 	.byte	0x3f
	.zero		1


	//   ....[86]....
        /*0f40*/ 	.word	0x000183b0
        /*0f44*/ 	.word	0x00000010
        /*0f48*/ 	.word	0x00022870
        /*0f4c*/ 	.short	0x010a
        /*0f4e*/ 	.byte	0x3f
	.zero		1


	//   ....[87]....
        /*0f50*/ 	.word	0x00018400
        /*0f54*/ 	.word	0x00000010
        /*0f58*/ 	.word	0x00022860
        /*0f5c*/ 	.short	0x010a
        /*0f5e*/ 	.byte	0x3f
	.zero		1


	//   ....[88]....
        /*0f60*/ 	.word	0x00018450
        /*0f64*/ 	.word	0x00000005
        /*0f68*/ 	.word	0x00022820
        /*0f6c*/ 	.short	0x010a
        /*0f6e*/ 	.byte	0x3f
	.zero		1


	//   ....[89]....
        /*0f70*/ 	.word	0x000184a0
        /*0f74*/ 	.word	0x00000004
        /*0f78*/ 	.word	0x00022840
        /*0f7c*/ 	.short	0x010a
        /*0f7e*/ 	.byte	0x3f
	.zero		1


	//   ....[90]....
        /*0f80*/ 	.word	0x000184f0
        /*0f84*/ 	.word	0x00000005
        /*0f88*/ 	.word	0x00022840
        /*0f8c*/ 	.short	0x010a
        /*0f8e*/ 	.byte	0x3f
	.zero		1


	//   ....[91]....
        /*0f90*/ 	.word	0x00018540
        /*0f94*/ 	.word	0x00000004
        /*0f98*/ 	.word	0x00022860
        /*0f9c*/ 	.short	0x010a
        /*0f9e*/ 	.byte	0x3f
	.zero		1


	//   ....[92]....
        /*0fa0*/ 	.word	0x00018590
        /*0fa4*/ 	.word	0x00000005
        /*0fa8*/ 	.word	0x00022860
        /*0fac*/ 	.short	0x010a
        /*0fae*/ 	.byte	0x3f
	.zero		1


	//   ....[93]....
        /*0fb0*/ 	.word	0x000185e0
        /*0fb4*/ 	.word	0x00000004
        /*0fb8*/ 	.word	0x00022880
        /*0fbc*/ 	.short	0x010a
        /*0fbe*/ 	.byte	0x3f
	.zero		1


	//----- nvinfo : EIATTR_NUM_MBARRIERS
	.align		4
.L_1046:
        /*0fc0*/ 	.byte	0x03, 0x38
        /*0fc2*/ 	.short	0x0016


	//----- nvinfo : EIATTR_EXIT_INSTR_OFFSETS
	.align		4
        /*0fc4*/ 	.byte	0x04, 0x1c
        /*0fc6*/ 	.short	(.L_1048 - .L_1047)


	//   ....[0]....
.L_1047:
        /*0fc8*/ 	.word	0x00014700


	//----- nvinfo : EIATTR_MAX_THREADS
	.align		4
.L_1048:
        /*0fcc*/ 	.byte	0x04, 0x05
        /*0fce*/ 	.short	(.L_1050 - .L_1049)
.L_1049:
        /*0fd0*/ 	.word	0x00000180
        /*0fd4*/ 	.word	0x00000001
        /*0fd8*/ 	.word	0x00000001


	//----- nvinfo : EIATTR_CRS_STACK_SIZE
	.align		4
.L_1050:
        /*0fdc*/ 	.byte	0x04, 0x1e
        /*0fde*/ 	.short	(.L_1052 - .L_1051)
.L_1051:
        /*0fe0*/ 	.word	0x00000000


	//----- nvinfo : EIATTR_CBANK_PARAM_SIZE
	.align		4
.L_1052:
        /*0fe4*/ 	.byte	0x03, 0x19
        /*0fe6*/ 	.short	0x0a70


	//----- nvinfo : EIATTR_PARAM_CBANK
	.align		4
        /*0fe8*/ 	.byte	0x04, 0x0a
        /*0fea*/ 	.short	(.L_1054 - .L_1053)
	.align		4
.L_1053:
        /*0fec*/ 	.word	index@(.nv.constant0._ZN7cutlass13device_kernelIN5flash11enable_sm90INS1_16FlashAttnFwdSm90INS1_25CollectiveMainloopFwdSm90ILi2EN4cute5tupleIJNS5_1CILi1EEES8_S8_EEENS6_IJNS7_ILi128EEENS7_ILi160EEESA_EEELi128ENS_12float_e4m3_tEfNS_4arch4Sm90ELb1ELb0ELb1ELb0ELb1ELb0ELb0ELb1ELb1ELb1ELb1ELb0EEENS1_21CollectiveEpilogueFwdINS6_IJSA_SA_SB_EEES9_NS_10bfloat16_tESF_Li256ELb0ELb1ELb1ELb1EEENS1_19SingleTileSchedulerILb0ELb1ELb1ELi128EEEEEEEEEvNT_6ParamsE)
        /*0ff0*/ 	.short	0x0210
        /*0ff2*/ 	.short	0x0a70


	//----- nvinfo : EIATTR_SW_WAR
	.align		4
.L_1054:
        /*0ff4*/ 	.byte	0x04, 0x36
        /*0ff6*/ 	.short	(.L_1056 - .L_1055)
.L_1055:
        /*0ff8*/ 	.word	0x00000008
.L_1056:


//--------------------- .nv.info._ZN7cutlass13device_kernelIN5flash11enable_sm90INS1_16FlashAttnFwdSm90INS1_25CollectiveMainloopFwdSm90ILi2EN4cute5tupleIJNS5_1CILi1EEES8_S8_EEENS6_IJNS7_ILi128EEENS7_ILi160EEESA_EEELi128ENS_12float_e4m3_tEfNS_4arch4Sm90ELb1ELb0ELb1ELb1ELb1ELb0ELb0ELb1ELb1ELb1ELb1ELb0EEENS1_21CollectiveEpilogueFwdINS6_IJSA_SA_SB_EEES9_NS_10bfloat16_tESF_Li256ELb1ELb1ELb1ELb1EEENS1_36VarlenDynamicPersistentTileSchedulerILi128ELi160ELi256ELi128ELb1ELb1ELb1ELb1ELb1ELb1EEEEEEEEEvNT_6ParamsE --------------------------
	.section	.nv.info._ZN7cutlass13device_kernelIN5flash11enable_sm90INS1_16FlashAttnFwdSm90INS1_25CollectiveMainloopFwdSm90ILi2EN4cute5tupleIJNS5_1CILi1EEES8_S8_EEENS6_IJNS7_ILi128EEENS7_ILi160EEESA_EEELi128ENS_12float_e4m3_tEfNS_4arch4Sm90ELb1ELb0ELb1ELb1ELb1ELb0ELb0ELb1ELb1ELb1ELb1ELb0EEENS1_21CollectiveEpilogueFwdINS6_IJSA_SA_SB_EEES9_NS_10bfloat16_tESF_Li256ELb1ELb1ELb1ELb1EEENS1_36VarlenDynamicPersistentTileSchedulerILi128ELi160ELi256ELi128ELb1ELb1ELb1ELb1ELb1ELb1EEEEEEEEEvNT_6ParamsE,"",@"SHT_CUDA_INFO"
	.sectionflags	@""
	.align	4


	//----- nvinfo : EIATTR_CUDA_API_VERSION
	.align		4
        /*0000*/ 	.byte	0x04, 0x37
        /*0002*/ 	.short	(.L_1058 - .L_1057)
.L_1057:
        /*0004*/ 	.word	0x00000082


	//----- nvinfo : EIATTR_KPARAM_INFO
	.align		4
.L_1058:
        /*0008*/ 	.byte	0x04, 0x17
        /*000a*/ 	.short	(.L_1060 - .L_1059)
.L_1059:
        /*000c*/ 	.word	0x00000000
        /*0010*/ 	.short	0x0000
        /*0012*/ 	.short	0x0070
        /*0014*/ 	.byte	0x00, 0xf0, 0x01, 0x2a


	//----- nvinfo : EIATTR_SPARSE_MMA_MASK
	.align		4
.L_1060:
        /*0018*/ 	.byte	0x03, 0x50
        /*001a*/ 	.short	0x0000


	//----- nvinfo : EIATTR_MAXREG_COUNT
	.align		4
        /*001c*/ 	.byte	0x03, 0x1b
        /*001e*/ 	.short	0x00a8


	//----- nvinfo : EIATTR_NUM_BARRIERS
	.align		4
        /*0020*/ 	.byte	0x02, 0x4c
        /*0022*/ 	.byte	0x10
	.zero		1


	//----- nvinfo : EIATTR_EXTERNS
	.align		4
        /*0024*/ 	.byte	0x04, 0x0f
        /*0026*/ 	.short	(.L_1062 - .L_1061)


	//   ....[0]....
	.align		4
.L_1061:
        /*0028*/ 	.word	index@(__assertfail)


	//----- nvinfo : EIATTR_ANNOTATIONS
	.align		4
.L_1062:
        /*002c*/ 	.byte	0x04, 0x55
        /*002e*/ 	.short	(.L_1064 - .L_1063)


	//   ....[0]....
.L_1063:
        /* <DEDUP_REMOVED lines=30> */


	//----- nvinfo : EIATTR_MERCURY_ISA_VERSION
	.align		4
.L_1064:
        /*0200*/ 	.byte	0x03, 0x5f
        /*0202*/ 	.short	0x0101


	//----- nvinfo : EIATTR_UNUSED_LOAD_BYTE_OFFSET
	.align		4
        /*0204*/ 	.byte	0x04, 0x44
        /*0206*/ 	.short	(.L_1066 - .L_1065)


	//   ....[0]....
.L_1065:
        /*0208*/ 	.word	0x00000980
        /*020c*/ 	.word	0x0000fff0


	//   ....[1]....
        /*0210*/ 	.word	0x0000d6f0
        /*0214*/ 	.word	0x0000fff0


	//----- nvinfo : EIATTR_INT_WARP_WIDE_INSTR_OFFSETS
	.align		4
.L_1066:
        /*0218*/ 	.byte	0x04, 0x31
        /*021a*/ 	.short	(.L_1068 - .L_1067)


	//   ....[0]....
.L_1067:
        /*021c*/ 	.word	0x000000c0


	//   ....[1]....
        /*0220*/ 	.word	0x000000d0


	//   ....[2]....
        /*0224*/ 	.word	0x00000170


	//   ....[3]....
        /*0228*/ 	.word	0x00012e60


	//   ....[4]....
        /*022c*/ 	.word	0x00012ef0


	//   ....[5]....
        /*0230*/ 	.word	0x000170d0


	//   ....[6]....
        /*0234*/ 	.word	0x00017160


	//----- nvinfo : EIATTR_COOP_GROUP_MASK_REGIDS
	.align		4
.L_1068:
        /*0238*/ 	.byte	0x04, 0x29
        /*023a*/ 	.short	(.L_1070 - .L_1069)


	//   ....[0]....
.L_1069:
        /*023c*/ 	.word	0xffffffff


	//   ....[1]....
        /*0240*/ 	.word	0xffffffff


	//   ....[2]....
        /*0244*/ 	.word	0xffffffff


	//   ....[3]....
        /*0248*/ 	.word	0xffffffff


	//   ....[4]....
        /*024c*/ 	.word	0xffffffff


	//   ....[5]....
        /*0250*/ 	.word	0xffffffff


	//   ....[6]....
        /*0254*/ 	.word	0xffffffff


	//   ....[7]....
        /*0258*/ 	.word	0xffffffff


	//   ....[8]....
        /*025c*/ 	.word	0xffffffff


	//   ....[9]....
        /*0260*/ 	.word	0xffffffff


	//   ....[10]....
        /*0264*/ 	.word	0xffffffff


	//   ....[11]....
        /*0268*/ 	.word	0xffffffff


	//   ....[12]....
        /*026c*/ 	.word	0xffffffff


	//   ....[13]....
        /*0270*/ 	.word	0xffffffff


	//   ....[14]....
        /*0274*/ 	.word	0xffffffff


	//   ....[15]....
        /*0278*/ 	.word	0xffffffff


	//   ....[16]....
        /*027c*/ 	.word	0xffffffff


	//   ....[17]....
        /*0280*/ 	.word	0xffffffff


	//   ....[18]....
        /*0284*/ 	.word	0xffffffff


	//   ....[19]....
        /*0288*/ 	.word	0xffffffff


	//   ....[20]....
        /*028c*/ 	.word	0xffffffff


	//   ....[21]....
        /*0290*/ 	.word	0xffffffff


	//   ....[22]....
        /*0294*/ 	.word	0xffffffff


	//   ....[23]....
        /*0298*/ 	.word	0xffffffff


	//   ....[24]....
        /*029c*/ 	.word	0xffffffff


	//   ....[25]....
        /*02a0*/ 	.word	0xffffffff


	//   ....[26]....
        /*02a4*/ 	.word	0xffffffff


	//   ....[27]....
        /*02a8*/ 	.word	0xffffffff


	//   ....[28]....
        /*02ac*/ 	.word	0xffffffff


	//   ....[29]....
        /*02b0*/ 	.word	0xffffffff


	//   ....[30]....
        /*02b4*/ 	.word	0xffffffff


	//   ....[31]....
        /*02b8*/ 	.word	0xffffffff


	//   ....[32]....
        /*02bc*/ 	.word	0xffffffff


	//   ....[33]....
        /*02c0*/ 	.word	0xffffffff


	//   ....[34]....
        /*02c4*/ 	.word	0xffffffff


	//   ....[35]....
        /*02c8*/ 	.word	0xffffffff


	//   ....[36]....
        /*02cc*/ 	.word	0xffffffff


	//   ....[37]....
        /*02d0*/ 	.word	0xffffffff


	//   ....[38]....
        /*02d4*/ 	.word	0xffffffff


	//   ....[39]....
        /*02d8*/ 	.word	0xffffffff


	//   ....[40]....
        /*02dc*/ 	.word	0xffffffff


	//   ....[41]....
        /*02e0*/ 	.word	0xffffffff


	//   ....[42]....
        /*02e4*/ 	.word	0xffffffff


	//   ....[43]....
        /*02e8*/ 	.word	0xffffffff


	//   ....[44]....
        /*02ec*/ 	.word	0xffffffff


	//   ....[45]....
        /*02f0*/ 	.word	0xffffffff


	//   ....[46]....
        /*02f4*/ 	.word	0xffffffff


	//   ....[47]....
        /*02f8*/ 	.word	0xffffffff


	//   ....[48]....
        /*02fc*/ 	.word	0xffffffff


	//   ....[49]....
        /*0300*/ 	.word	0xffffffff


	//   ....[50]....
        /*0304*/ 	.word	0xffffffff


	//   ....[51]....
        /*0308*/ 	.word	0xffffffff


	//   ....[52]....
        /*030c*/ 	.word	0xffffffff


	//   ....[53]....
        /*0310*/ 	.word	0xffffffff


	//   ....[54]....
        /*0314*/ 	.word	0xffffffff


	//   ....[55]....
        /*0318*/ 	.word	0xffffffff


	//   ....[56]....
        /*031c*/ 	.word	0xffffffff


	//   ....[57]....
        /*0320*/ 	.word	0xffffffff


	//   ....[58]....
        /*0324*/ 	.word	0xffffffff


	//   ....[59]....
        /*0328*/ 	.word	0xffffffff


	//   ....[60]....
        /*032c*/ 	.word	0xffffffff


	//   ....[61]....
        /*0330*/ 	.word	0xffffffff


	//   ....[62]....
        /*0334*/ 	.word	0xffffffff


	//   ....[63]....
        /*0338*/ 	.word	0xffffffff


	//   ....[64]....
        /*033c*/ 	.word	0xffffffff


	//   ....[65]....
        /*0340*/ 	.word	0xffffffff


	//   ....[66]....
        /*0344*/ 	.word	0xffffffff


	//   ....[67]....
        /*0348*/ 	.word	0xffffffff


	//   ....[68]....
        /*034c*/ 	.word	0xffffffff


	//   ....[69]....
        /*0350*/ 	.word	0xffffffff


	//   ....[70]....
        /*0354*/ 	.word	0xffffffff


	//   ....[71]....
        /*0358*/ 	.word	0xffffffff


	//   ....[72]....
        /*035c*/ 	.word	0xffffffff


	//   ....[73]....
        /*0360*/ 	.word	0xffffffff


	//   ....[74]....
        /*0364*/ 	.word	0xffffffff


	//   ....[75]....
        /*0368*/ 	.word	0xffffffff


	//   ....[76]....
        /*036c*/ 	.word	0xffffffff


	//   ....[77]....
        /*0370*/ 	.word	0xffffffff


	//   ....[78]....
        /*0374*/ 	.word	0xffffffff


	//   ....[79]....
        /*0378*/ 	.word	0xffffffff


	//   ....[80]....
        /*037c*/ 	.word	0xffffffff


	//   ....[81]....
        /*0380*/ 	.word	0xffffffff


	//   ....[82]....
        /*0384*/ 	.word	0xffffffff


	//   ....[83]....
        /*0388*/ 	.word	0xffffffff


	//   ....[84]....
        /*038c*/ 	.word	0xffffffff


	//   ....[85]....
        /*0390*/ 	.word	0xffffffff


	//   ....[86]....
        /*0394*/ 	.word	0xffffffff


	//   ....[87]....
        /*0398*/ 	.word	0xffffffff


	//   ....[88]....
        /*039c*/ 	.word	0xffffffff


	//   ....[89]....
        /*03a0*/ 	.word	0xffffffff


	//   ....[90]....
        /*03a4*/ 	.word	0xffffffff


	//   ....[91]....
        /*03a8*/ 	.word	0xffffffff


	//   ....[92]....
        /*03ac*/ 	.word	0xffffffff


	//   ....[93]....
        /*03b0*/ 	.word	0xffffffff


	//   ....[94]....
        /*03b4*/ 	.word	0xffffffff


	//   ....[95]....
        /*03b8*/ 	.word	0xffffffff


	//   ....[96]....
        /*03bc*/ 	.word	0xffffffff


	//   ....[97]....
        /*03c0*/ 	.word	0xffffffff


	//   ....[98]....
        /*03c4*/ 	.word	0xffffffff


	//   ....[99]....
        /*03c8*/ 	.word	0xffffffff


	//   ....[100]....
        /*03cc*/ 	.word	0xffffffff


	//   ....[101]....
        /*03d0*/ 	.word	0xffffffff


	//   ....[102]....
        /*03d4*/ 	.word	0xffffffff


	//   ....[103]....
        /*03d8*/ 	.word	0xffffffff


	//   ....[104]....
        /*03dc*/ 	.word	0xffffffff


	//   ....[105]....
        /*03e0*/ 	.word	0xffffffff


	//   ....[106]....
        /*03e4*/ 	.word	0xffffffff


	//   ....[107]....
        /*03e8*/ 	.word	0xffffffff


	//   ....[108]....
        /*03ec*/ 	.word	0xffffffff


	//   ....[109]....
        /*03f0*/ 	.word	0xffffffff


	//   ....[110]....
        /*03f4*/ 	.word	0xffffffff


	//   ....[111]....
        /*03f8*/ 	.word	0xffffffff


	//   ....[112]....
        /*03fc*/ 	.word	0xffffffff


	//   ....[113]....
        /*0400*/ 	.word	0xffffffff


	//   ....[114]....
        /*0404*/ 	.word	0xffffffff


	//   ....[115]....
        /*0408*/ 	.word	0xffffffff


	//   ....[116]....
        /*040c*/ 	.word	0xffffffff


	//   ....[117]....
        /*0410*/ 	.word	0xffffffff


	//   ....[118]....
        /*0414*/ 	.word	0xffffffff


	//   ....[119]....
        /*0418*/ 	.word	0xffffffff


	//   ....[120]....
        /*041c*/ 	.word	0xffffffff


	//   ....[121]....
        /*0420*/ 	.word	0xffffffff


	//   ....[122]....
        /*0424*/ 	.word	0xffffffff


	//   ....[123]....
        /*0428*/ 	.word	0xffffffff


	//   ....[124]....
        /*042c*/ 	.word	0xffffffff


	//   ....[125]....
        /*0430*/ 	.word	0xffffffff


	//   ....[126]....
        /*0434*/ 	.word	0xffffffff


	//   ....[127]....
        /*0438*/ 	.word	0xffffffff


	//   ....[128]....
        /*043c*/ 	.word	0xffffffff


	//   ....[129]....
        /*0440*/ 	.word	0xffffffff


	//   ....[130]....
        /*0444*/ 	.word	0xffffffff


	//   ....[131]....
        /*0448*/ 	.word	0xffffffff


	//   ....[132]....
        /*044c*/ 	.word	0xffffffff


	//   ....[133]....
        /*0450*/ 	.word	0xffffffff


	//   ....[134]....
        /*0454*/ 	.word	0xffffffff


	//   ....[135]....
        /*0458*/ 	.word	0xffffffff


	//   ....[136]....
        /*045c*/ 	.word	0xffffffff


	//   ....[137]....
        /*0460*/ 	.word	0xffffffff


	//   ....[138]....
        /*0464*/ 	.word	0xffffffff


	//   ....[139]....
        /*0468*/ 	.word	0xffffffff


	//   ....[140]....
        /*046c*/ 	.word	0xffffffff


	//   ....[141]....
        /*0470*/ 	.word	0xffffffff


	//   ....[142]....
        /*0474*/ 	.word	0xffffffff


	//   ....[143]....
        /*0478*/ 	.word	0xffffffff


	//   ....[144]....
        /*047c*/ 	.word	0xffffffff


	//   ....[145]....
        /*0480*/ 	.word	0xffffffff


	//   ....[146]....
        /*0484*/ 	.word	0xffffffff


	//   ....[147]....
        /*0488*/ 	.word	0xffffffff


	//   ....[148]....
        /*048c*/ 	.word	0xffffffff


	//   ....[149]....
        /*0490*/ 	.word	0xffffffff


	//   ....[150]....
        /*0494*/ 	.word	0xffffffff


	//   ....[151]....
        /*0498*/ 	.word	0xffffffff


	//   ....[152]....
        /*049c*/ 	.word	0xffffffff


	//   ....[153]....
        /*04a0*/ 	.word	0xffffffff


	//   ....[154]....
        /*04a4*/ 	.word	0xffffffff


	//   ....[155]....
        /*04a8*/ 	.word	0xffffffff


	//   ....[156]....
        /*04ac*/ 	.word	0xffffffff


	//   ....[157]....
        /*04b0*/ 	.word	0xffffffff


	//   ....[158]....
        /*04b4*/ 	.word	0xffffffff


	//   ....[159]....
        /*04b8*/ 	.word	0xffffffff


	//   ....[160]....
        /*04bc*/ 	.word	0xffffffff


	//   ....[161]....
        /*04c0*/ 	.word	0xffffffff


	//   ....[162]....
        /*04c4*/ 	.word	0xffffffff


	//   ....[163]....
        /*04c8*/ 	.word	0xffffffff


	//   ....[164]....
        /*04cc*/ 	.word	0xffffffff


	//   ....[165]....
        /*04d0*/ 	.word	0xffffffff


	//   ....[166]....
        /*04d4*/ 	.word	0xffffffff


	//   ....[167]....
        /*04d8*/ 	.word	0xffffffff


	//   ....[168]....
        /*04dc*/ 	.word	0xffffffff


	//   ....[169]....
        /*04e0*/ 	.word	0xffffffff


	//   ....[170]....
        /*04e4*/ 	.word	0xffffffff


	//   ....[171]....
        /*04e8*/ 	.word	0xffffffff


	//   ....[172]....
        /*04ec*/ 	.word	0xffffffff


	//   ....[173]....
        /*04f0*/ 	.word	0xffffffff


	//   ....[174]....
        /*04f4*/ 	.word	0xffffffff


	//   ....[175]....
        /*04f8*/ 	.word	0xffffffff


	//   ....[176]....
        /*04fc*/ 	.word	0xffffffff


	//   ....[177]....
        /*0500*/ 	.word	0xffffffff


	//   ....[178]....
        /*0504*/ 	.word	0xffffffff


	//   ....[179]....
        /*0508*/ 	.word	0xffffffff


	//   ....[180]....
        /*050c*/ 	.word	0xffffffff


	//   ....[181]....
        /*0510*/ 	.word	0xffffffff


	//   ....[182]....
        /*0514*/ 	.word	0xffffffff


	//   ....[183]....
        /*0518*/ 	.word	0xffffffff


	//   ....[184]....
        /*051c*/ 	.word	0xffffffff


	//   ....[185]....
        /*0520*/ 	.word	0xffffffff


	//   ....[186]....
        /*0524*/ 	.word	0xffffffff


	//   ....[187]....
        /*0528*/ 	.word	0xffffffff


	//   ....[188]....
        /*052c*/ 	.word	0xffffffff


	//   ....[189]....
        /*0530*/ 	.word	0xffffffff


	//   ....[190]....
        /*0534*/ 	.word	0xffffffff


	//   ....[191]....
        /*0538*/ 	.word	0xffffffff


	//   ....[192]....
        /*053c*/ 	.word	0xffffffff


	//   ....[193]....
        /*0540*/ 	.word	0xffffffff


	//   ....[194]....
        /*0544*/ 	.word	0xffffffff


	//   ....[195]....
        /*0548*/ 	.word	0xffffffff


	//   ....[196]....
        /*054c*/ 	.word	0xffffffff


	//   ....[197]....
        /*0550*/ 	.word	0xffffffff


	//   ....[198]....
        /*0554*/ 	.word	0xffffffff


	//   ....[199]....
        /*0558*/ 	.word	0xffffffff


	//   ....[200]....
        /*055c*/ 	.word	0xffffffff


	//   ....[201]....
        /*0560*/ 	.word	0xffffffff


	//   ....[202]....
        /*0564*/ 	.word	0xffffffff


	//   ....[203]....
        /*0568*/ 	.word	0xffffffff


	//   ....[204]....
        /*056c*/ 	.word	0xffffffff


	//   ....[205]....
        /*0570*/ 	.word	0xffffffff


	//   ....[206]....
        /*0574*/ 	.word	0xffffffff


	//   ....[207]....
        /*0578*/ 	.word	0xffffffff


	//   ....[208]....
        /*057c*/ 	.word	0xffffffff


	//   ....[209]....
        /*0580*/ 	.word	0xffffffff


	//   ....[210]....
        /*0584*/ 	.word	0xffffffff


	//   ....[211]....
        /*0588*/ 	.word	0xffffffff


	//   ....[212]....
        /*058c*/ 	.word	0xffffffff


	//   ....[213]....
        /*0590*/ 	.word	0xffffffff


	//   ....[214]....
        /*0594*/ 	.word	0xffffffff


	//   ....[215]....
        /*0598*/ 	.word	0xffffffff


	//   ....[216]....
        /*059c*/ 	.word	0xffffffff


	//   ....[217]....
        /*05a0*/ 	.word	0xffffffff


	//   ....[218]....
        /*05a4*/ 	.word	0xffffffff


	//   ....[219]....
        /*05a8*/ 	.word	0xffffffff


	//   ....[220]....
        /*05ac*/ 	.word	0xffffffff


	//   ....[221]....
        /*05b0*/ 	.word	0xffffffff


	//   ....[222]....
        /*05b4*/ 	.word	0xffffffff


	//   ....[223]....
        /*05b8*/ 	.word	0xffffffff


	//   ....[224]....
        /*05bc*/ 	.word	0xffffffff


	//   ....[225]....
        /*05c0*/ 	.word	0xffffffff


	//   ....[226]....
        /*05c4*/ 	.word	0xffffffff


	//   ....[227]....
        /*05c8*/ 	.word	0xffffffff


	//   ....[228]....
        /*05cc*/ 	.word	0xffffffff


	//   ....[229]....
        /*05d0*/ 	.word	0xffffffff


	//   ....[230]....
        /*05d4*/ 	.word	0xffffffff


	//   ....[231]....
        /*05d8*/ 	.word	0xffffffff


	//   ....[232]....
        /*05dc*/ 	.word	0xffffffff


	//   ....[233]....
        /*05e0*/ 	.word	0xffffffff


	//   ....[234]....
        /*05e4*/ 	.word	0xffffffff


	//   ....[235]....
        /*05e8*/ 	.word	0xffffffff


	//   ....[236]....
        /*05ec*/ 	.word	0xffffffff


	//   ....[237]....
        /*05f0*/ 	.word	0xffffffff


	//   ....[238]....
        /*05f4*/ 	.word	0xffffffff


	//   ....[239]....
        /*05f8*/ 	.word	0xffffffff


	//   ....[240]....
        /*05fc*/ 	.word	0xffffffff


	//   ....[241]....
        /*0600*/ 	.word	0xffffffff


	//   ....[242]....
        /*0604*/ 	.word	0xffffffff


	//   ....[243]....
        /*0608*/ 	.word	0xffffffff


	//   ....[244]....
        /*060c*/ 	.word	0xffffffff


	//   ....[245]....
        /*0610*/ 	.word	0xffffffff


	//   ....[246]....
        /*0614*/ 	.word	0xffffffff


	//   ....[247]....
        /*0618*/ 	.word	0x0500000f


	//   ....[248]....
        /*061c*/ 	.word	0x0500000f


	//   ....[249]....
        /*0620*/ 	.word	0x0500000f


	//   ....[250]....
        /*0624*/ 	.word	0x0500000f


	//   ....[251]....
        /*0628*/ 	.word	0x0500000f


	//   ....[252]....
        /*062c*/ 	.word	0x0500000f


	//   ....[253]....
        /*0630*/ 	.word	0x0500000f


	//   ....[254]....
        /*0634*/ 	.word	0x0500000f


	//   ....[255]....
        /*0638*/ 	.word	0x0500000f


	//   ....[0]....
        /*063c*/ 	.word	0x0500000f


	//   ....[1]....
        /*0640*/ 	.word	0x0500000f


	//   ....[2]....
        /*0644*/ 	.word	0x0500000f


	//   ....[3]....
        /*0648*/ 	.word	0x0500000f


	//   ....[4]....
        /*064c*/ 	.word	0x0500000f


	//   ....[5]....
        /*0650*/ 	.word	0x0500000f


	//   ....[6]....
        /*0654*/ 	.word	0x0500000f


	//   ....[7]....
        /*0658*/ 	.word	0x0500000f


	//   ....[8]....
        /*065c*/ 	.word	0x0500000f


	//   ....[9]....
        /*0660*/ 	.word	0x0500000f


	//   ....[10]....
        /*0664*/ 	.word	0x0500000f


	//   ....[11]....
        /*0668*/ 	.word	0x0500000f


	//   ....[12]....
        /*066c*/ 	.word	0x0500000f


	//   ....[13]....
        /*0670*/ 	.word	0x0500000f


	//   ....[14]....
        /*0674*/ 	.word	0x0500000f


	//   ....[15]....
        /*0678*/ 	.word	0x0500000f


	//   ....[16]....
        /*067c*/ 	.word	0x0500000f


	//   ....[17]....
        /*0680*/ 	.word	0x0500000f


	//   ....[18]....
        /*0684*/ 	.word	0x0500000f


	//   ....[19]....
        /*0688*/ 	.word	0x0500000f


	//   ....[20]....
        /*068c*/ 	.word	0x0500000f


	//   ....[21]....
        /*0690*/ 	.word	0x0500000f


	//   ....[22]....
        /*0694*/ 	.word	0x0500000f


	//   ....[23]....
        /*0698*/ 	.word	0x0500000f


	//   ....[24]....
        /*069c*/ 	.word	0x0500000f


	//   ....[25]....
        /*06a0*/ 	.word	0x0500000f


	//   ....[26]....
        /*06a4*/ 	.word	0x0500000f


	//   ....[27]....
        /*06a8*/ 	.word	0x0500000f


	//   ....[28]....
        /*06ac*/ 	.word	0x0500000f


	//   ....[29]....
        /*06b0*/ 	.word	0x0500000f


	//   ....[30]....
        /*06b4*/ 	.word	0x0500000f


	//   ....[31]....
        /*06b8*/ 	.word	0x0500000f


	//   ....[32]....
        /*06bc*/ 	.word	0x0500000f


	//   ....[33]....
        /*06c0*/ 	.word	0x0500000f


	//   ....[34]....
        /*06c4*/ 	.word	0x0500000f


	//   ....[35]....
        /*06c8*/ 	.word	0x0500000f


	//   ....[36]....
        /*06cc*/ 	.word	0x0500000f


	//   ....[37]....
        /*06d0*/ 	.word	0x0500000f


	//   ....[38]....
        /*06d4*/ 	.word	0x0500000f


	//   ....[39]....
        /*06d8*/ 	.word	0x0500000f


	//   ....[40]....
        /*06dc*/ 	.word	0x0500000f


	//   ....[41]....
        /*06e0*/ 	.word	0x0500000f


	//   ....[42]....
        /*06e4*/ 	.word	0x0500000f


	//   ....[43]....
        /*06e8*/ 	.word	0x0500000f


	//   ....[44]....
        /*06ec*/ 	.word	0x0500000f


	//   ....[45]....
        /*06f0*/ 	.word	0x0500000f


	//   ....[46]....
        /*06f4*/ 	.word	0x0500000f


	//   ....[47]....
        /*06f8*/ 	.word	0x0500000f


	//   ....[48]....
        /*06fc*/ 	.word	0x0500000f


	//   ....[49]....
        /*0700*/ 	.word	0x0500000f


	//   ....[50]....
        /*0704*/ 	.word	0x0500000f


	//   ....[51]....
        /*0708*/ 	.word	0x0500000f


	//   ....[52]....
        /*070c*/ 	.word	0x0500000f


	//   ....[53]....
        /*0710*/ 	.word	0x0500000f


	//   ....[54]....
        /*0714*/ 	.word	0x0500000f


	//   ....[55]....
        /*0718*/ 	.word	0x0500000f


	//   ....[56]....
        /*071c*/ 	.word	0x0500000f


	//   ....[57]....
        /*0720*/ 	.word	0x0500000f


	//   ....[58]....
        /*0724*/ 	.word	0x0500000f


	//   ....[59]....
        /*0728*/ 	.word	0x0500000f


	//   ....[60]....
        /*072c*/ 	.word	0x0500000f


	//   ....[61]....
        /*0730*/ 	.word	0x0500000f


	//   ....[62]....
        /*0734*/ 	.word	0x0500000f


	//   ....[63]....
        /*0738*/ 	.word	0x0500000f


	//   ....[64]....
        /*073c*/ 	.word	0x0500000f


	//   ....[65]....
        /*0740*/ 	.word	0x0500000f


	//   ....[66]....
        /*0744*/ 	.word	0x0500000f


	//   ....[67]....
        /*0748*/ 	.word	0x0500000f


	//   ....[68]....
        /*074c*/ 	.word	0x0500000f


	//   ....[69]....
        /*0750*/ 	.word	0x0500000f


	//   ....[70]....
        /*0754*/ 	.word	0x0500000f


	//   ....[71]....
        /*0758*/ 	.word	0x0500000f


	//   ....[72]....
        /*075c*/ 	.word	0x0500000f


	//   ....[73]....
        /*0760*/ 	.word	0x0500000f


	//   ....[74]....
        /*0764*/ 	.word	0x0500000f


	//   ....[75]....
        /*0768*/ 	.word	0x0500000f


	//   ....[76]....
        /*076c*/ 	.word	0x0500000f


	//   ....[77]....
        /*0770*/ 	.word	0x0500000f


	//   ....[78]....
        /*0774*/ 	.word	0x0500000f


	//   ....[79]....
        /*0778*/ 	.word	0x0500000f


	//   ....[80]....
        /*077c*/ 	.word	0x0500000f


	//   ....[81]....
        /*0780*/ 	.word	0x0500000f


	//   ....[82]....
        /*0784*/ 	.word	0x0500000f


	//   ....[83]....
        /*0788*/ 	.word	0x0500000f


	//   ....[84]....
        /*078c*/ 	.word	0x0500000f


	//   ....[85]....
        /*0790*/ 	.word	0x0500000f


	//   ....[86]....
        /*0794*/ 	.word	0x0500000f


	//   ....[87]....
        /*0798*/ 	.word	0x0500000f


	//   ....[88]....
        /*079c*/ 	.word	0x0500000f


	//----- nvinfo : EIATTR_COOP_GROUP_INSTR_OFFSETS
	.align		4
.L_1070:
        /*07a0*/ 	.byte	0x04, 0x28
        /*07a2*/ 	.short	(.L_1072 - .L_1071)


	//   ....[0]....
.L_1071:
        /*07a4*/ 	.word	0x00000080


	//   ....[1]....
        /*07a8*/ 	.word	0x00000090


	//   ....[2]....
        /*07ac*/ 	.word	0x000002d0


	//   ....[3]....
        /*07b0*/ 	.word	0x00000430


	//   ....[4]....
        /*07b4*/ 	.word	0x00000550


	//   ....[5]....
        /*07b8*/ 	.word	0x000006b0


	//   ....[6]....
        /*07bc*/ 	.word	0x00001ab0


	//   ....[7]....
        /*07c0*/ 	.word	0x00002a70


	//   ....[8]....
        /*07c4*/ 	.word	0x00002ee0


	//   ....[9]....
        /*07c8*/ 	.word	0x00003a10


	//   ....[10]....
        /*07cc*/ 	.word	0x00003a90


	//   ....[11]....
        /*07d0*/ 	.word	0x00004700


	//   ....[12]....
        /*07d4*/ 	.word	0x00004780


	//   ....[13]....
        /*07d8*/ 	.word	0x00006890


	//   ....[14]....
        /*07dc*/ 	.word	0x00007710


	//   ....[15]....
        /*07e0*/ 	.word	0x00007740


	//   ....[16]....
        /*07e4*/ 	.word	0x000077e0


	//   ....[17]....
        /*07e8*/ 	.word	0x000084a0


	//   ....[18]....
        /*07ec*/ 	.word	0x000084f0


	//   ....[19]....
        /*07f0*/ 	.word	0x0000b4b0


	//   ....[20]....
        /*07f4*/ 	.word	0x0000b4d0


	//   ....[21]....
        /*07f8*/ 	.word	0x0000b4f0


	//   ....[22]....
        /*07fc*/ 	.word	0x0000b520


	//   ....[23]....
        /*0800*/ 	.word	0x0000cf30


	//   ....[24]....
        /*0804*/ 	.word	0x0000cf40


	//   ....[25]....
        /*0808*/ 	.word	0x0000cfc0


	//   ....[26]....
        /*080c*/ 	.word	0x0000cfd0


	//   ....[27]....
        /*0810*/ 	.word	0x0000df40


	//   ....[28]....
        /*0814*/ 	.word	0x0000df50


	//   ....[29]....
        /*0818*/ 	.word	0x0000df60


	//   ....[30]....
        /*081c*/ 	.word	0x0000df70


	//   ....[31]....
        /*0820*/ 	.word	0x0000df80


	//   ....[32]....
        /*0824*/ 	.word	0x0000df90


	//   ....[33]....
        /*0828*/ 	.word	0x0000dfa0


	//   ....[34]....
        /*082c*/ 	.word	0x0000dfb0


	//   ....[35]....
        /*0830*/ 	.word	0x0000dfc0


	//   ....[36]....
        /*0834*/ 	.word	0x0000dfd0


	//   ....[37]....
        /*0838*/ 	.word	0x0000e000


	//   ....[38]....
        /*083c*/ 	.word	0x0000e010


	//   ....[39]....
        /*0840*/ 	.word	0x0000e020


	//   ....[40]....
        /*0844*/ 	.word	0x0000e030


	//   ....[41]....
        /*0848*/ 	.word	0x0000e040


	//   ....[42]....
        /*084c*/ 	.word	0x0000e050


	//   ....[43]....
        /*0850*/ 	.word	0x0000e060


	//   ....[44]....
        /*0854*/ 	.word	0x0000e070


	//   ....[45]....
        /*0858*/ 	.word	0x0000e080


	//   ....[46]....
        /*085c*/ 	.word	0x0000e0a0


	//   ....[47]....
        /*0860*/ 	.word	0x0000e0b0


	//   ....[48]....
        /*0864*/ 	.word	0x0000e0c0


	//   ....[49]....
        /*0868*/ 	.word	0x0000e0d0


	//   ....[50]....
        /*086c*/ 	.word	0x0000e0e0


	//   ....[51]....
        /*0870*/ 	.word	0x0000e0f0


	//   ....[52]....
        /*0874*/ 	.word	0x0000e100


	//   ....[53]....
        /*0878*/ 	.word	0x0000e110


	//   ....[54]....
        /*087c*/ 	.word	0x0000e120


	//   ....[55]....
        /*0880*/ 	.word	0x0000e130


	//   ....[56]....
        /*0884*/ 	.word	0x0000e140


	//   ....[57]....
        /*0888*/ 	.word	0x0000e150


	//   ....[58]....
        /*088c*/ 	.word	0x0000e160


	//   ....[59]....
        /*0890*/ 	.word	0x0000e170


	//   ....[60]....
        /*0894*/ 	.word	0x0000e180


	//   ....[61]....
        /*0898*/ 	.word	0x0000e1a0


	//   ....[62]....
        /*089c*/ 	.word	0x0000e1b0


	//   ....[63]....
        /*08a0*/ 	.word	0x0000e1c0


	//   ....[64]....
        /*08a4*/ 	.word	0x0000e1e0


	//   ....[65]....
        /*08a8*/ 	.word	0x0000e1f0


	//   ....[66]....
        /*08ac*/ 	.word	0x0000e210


	//   ....[67]....
        /*08b0*/ 	.word	0x0000e220


	//   ....[68]....
        /*08b4*/ 	.word	0x0000e230


	//   ....[69]....
        /*08b8*/ 	.word	0x0000e240


	//   ....[70]....
        /*08bc*/ 	.word	0x0000e260


	//   ....[71]....
        /*08c0*/ 	.word	0x0000e270


	//   ....[72]....
        /*08c4*/ 	.word	0x0000e290


	//   ....[73]....
        /*08c8*/ 	.word	0x0000e2b0


	//   ....[74]....
        /*08cc*/ 	.word	0x0000e2c0


	//   ....[75]....
        /*08d0*/ 	.word	0x0000e2f0


	//   ....[76]....
        /*08d4*/ 	.word	0x0000e320


	//   ....[77]....
        /*08d8*/ 	.word	0x0000e350


	//   ....[78]....
        /*08dc*/ 	.word	0x0000e380


	//   ....[79]....
        /*08e0*/ 	.word	0x0000e3b0


	//   ....[80]....
        /*08e4*/ 	.word	0x0000e3e0


	//   ....[81]....
        /*08e8*/ 	.word	0x0000e410


	//   ....[82]....
        /*08ec*/ 	.word	0x0000e440


	//   ....[83]....
        /*08f0*/ 	.word	0x0000e470


	//   ....[84]....
        /*08f4*/ 	.word	0x0000e4a0


	//   ....[85]....
        /*08f8*/ 	.word	0x0000e4d0


	//   ....[86]....
        /*08fc*/ 	.word	0x0000e500


	//   ....[87]....
        /*0900*/ 	.word	0x0000e530


	//   ....[88]....
        /*0904*/ 	.word	0x0000e560


	//   ....[89]....
        /*0908*/ 	.word	0x0000e590


	//   ....[90]....
        /*090c*/ 	.word	0x0000e5c0


	//   ....[91]....
        /*0910*/ 	.word	0x0000ee70


	//   ....[92]....
        /*0914*/ 	.word	0x0000eeb0


	//   ....[93]....
        /*0918*/ 	.word	0x0000eee0


	//   ....[94]....
        /*091c*/ 	.word	0x0000ef10


	//   ....[95]....
        /*0920*/ 	.word	0x0000f5e0


	//   ....[96]....
        /*0924*/ 	.word	0x0000f600


	//   ....[97]....
        /*0928*/ 	.word	0x0000f6d0


	//   ....[98]....
        /*092c*/ 	.word	0x0000f6f0


	//   ....[99]....
        /*0930*/ 	.word	0x0000f7b0


	//   ....[100]....
        /*0934*/ 	.word	0x0000f7d0


	//   ....[101]....
        /*0938*/ 	.word	0x0000f8a0


	//   ....[102]....
        /*093c*/ 	.word	0x0000f8c0


	//   ....[103]....
        /*0940*/ 	.word	0x0000fc80


	//   ....[104]....
        /*0944*/ 	.word	0x0000fc90


	//   ....[105]....
        /*0948*/ 	.word	0x000100c0


	//   ....[106]....
        /*094c*/ 	.word	0x000100d0


	//   ....[107]....
        /*0950*/ 	.word	0x00010dc0


	//   ....[108]....
        /*0954*/ 	.word	0x00010de0


	//   ....[109]....
        /*0958*/ 	.word	0x00010ea0


	//   ....[110]....
        /*095c*/ 	.word	0x00010ec0


	//   ....[111]....
        /*0960*/ 	.word	0x00010f80


	//   ....[112]....
        /*0964*/ 	.word	0x00010fa0


	//   ....[113]....
        /*0968*/ 	.word	0x00011070


	//   ....[114]....
        /*096c*/ 	.word	0x00011090


	//   ....[115]....
        /*0970*/ 	.word	0x000111d0


	//   ....[116]....
        /*0974*/ 	.word	0x000113e0


	//   ....[117]....
        /*0978*/ 	.word	0x00011410


	//   ....[118]....
        /*097c*/ 	.word	0x00011440


	//   ....[119]....
        /*0980*/ 	.word	0x00011470


	//   ....[120]....
        /*0984*/ 	.word	0x000114a0


	//   ....[121]....
        /*0988*/ 	.word	0x000114f0


	//   ....[122]....
        /*098c*/ 	.word	0x00011670


	//   ....[123]....
        /*0990*/ 	.word	0x000116a0


	//   ....[124]....
        /*0994*/ 	.word	0x000116d0


	//   ....[125]....
        /*0998*/ 	.word	0x00011700


	//   ....[126]....
        /*099c*/ 	.word	0x00011730


	//   ....[127]....
        /*09a0*/ 	.word	0x00011760


	//   ....[128]....
        /*09a4*/ 	.word	0x000117f0


	//   ....[129]....
        /*09a8*/ 	.word	0x00011850


	//   ....[130]....
        /*09ac*/ 	.word	0x00011860


	//   ....[131]....
        /*09b0*/ 	.word	0x000118b0


	//   ....[132]....
        /*09b4*/ 	.word	0x00013d40


	//   ....[133]....
        /*09b8*/ 	.word	0x00013d70


	//   ....[134]....
        /*09bc*/ 	.word	0x00013e10


	//   ....[135]....
        /*09c0*/ 	.word	0x00013e20


	//   ....[136]....
        /*09c4*/ 	.word	0x00013e70


	//   ....[137]....
        /*09c8*/ 	.word	0x00013e80


	//   ....[138]....
        /*09cc*/ 	.word	0x00013ed0


	//   ....[139]....
        /*09d0*/ 	.word	0x00013ee0


	//   ....[140]....
        /*09d4*/ 	.word	0x00013f30


	//   ....[141]....
        /*09d8*/ 	.word	0x00013f40


	//   ....[142]....
        /*09dc*/ 	.word	0x00013f90


	//   ....[143]....
        /*09e0*/ 	.word	0x00013fa0


	//   ....[144]....
        /*09e4*/ 	.word	0x00013ff0


	//   ....[145]....
        /*09e8*/ 	.word	0x00014000


	//   ....[146]....
        /*09ec*/ 	.word	0x00014010


	//   ....[147]....
        /*09f0*/ 	.word	0x00014060


	//   ....[148]....
        /*09f4*/ 	.word	0x000140b0


	//   ....[149]....
        /*09f8*/ 	.word	0x000140c0


	//   ....[150]....
        /*09fc*/ 	.word	0x000140d0


	//   ....[151]....
        /*0a00*/ 	.word	0x00014130


	//   ....[152]....
        /*0a04*/ 	.word	0x000145c0


	//   ....[153]....
        /*0a08*/ 	.word	0x000145f0


	//   ....[154]....
        /*0a0c*/ 	.word	0x00014610


	//   ....[155]....
        /*0a10*/ 	.word	0x000146a0


	//   ....[156]....
        /*0a14*/ 	.word	0x000146b0


	//   ....[157]....
        /*0a18*/ 	.word	0x00014730


	//   ....[158]....
        /*0a1c*/ 	.word	0x00014740


	//   ....[159]....
        /*0a20*/ 	.word	0x000147c0


	//   ....[160]....
        /*0a24*/ 	.word	0x000147d0


	//   ....[161]....
        /*0a28*/ 	.word	0x00014850


	//   ....[162]....
        /*0a2c*/ 	.word	0x00014860


	//   ....[163]....
        /*0a30*/ 	.word	0x000148d0


	//   ....[164]....
        /*0a34*/ 	.word	0x000148e0


	//   ....[165]....
        /*0a38*/ 	.word	0x00014950


	//   ....[166]....
        /*0a3c*/ 	.word	0x00014960


	//   ....[167]....
        /*0a40*/ 	.word	0x00014970


	//   ....[168]....
        /*0a44*/ 	.word	0x00014980


	//   ....[169]....
        /*0a48*/ 	.word	0x00014a40


	//   ....[170]....
        /*0a4c*/ 	.word	0x00014a60


	//   ....[171]....
        /*0a50*/ 	.word	0x00014a70


	//   ....[172]....
        /*0a54*/ 	.word	0x00015140


	//   ....[173]....
        /*0a58*/ 	.word	0x00015170


	//   ....[174]....
        /*0a5c*/ 	.word	0x000151d0


	//   ....[175]....
        /*0a60*/ 	.word	0x00015210


	//   ....[176]....
        /*0a64*/ 	.word	0x00015250


	//   ....[177]....
        /*0a68*/ 	.word	0x00015290


	//   ....[178]....
        /*0a6c*/ 	.word	0x000152d0


	//   ....[179]....
        /*0a70*/ 	.word	0x00015310


	//   ....[180]....
        /*0a74*/ 	.word	0x00015350


	//   ....[181]....
        /*0a78*/ 	.word	0x00015390


	//   ....[182]....
        /*0a7c*/ 	.word	0x000153d0


	//   ....[183]....
        /*0a80*/ 	.word	0x00015410


	//   ....[184]....
        /*0a84*/ 	.word	0x00015450


	//   ....[185]....
        /*0a88*/ 	.word	0x00015480


	//   ....[186]....
        /*0a8c*/ 	.word	0x00015490


	//   ....[187]....
        /*0a90*/ 	.word	0x000154d0


	//   ....[188]....
        /*0a94*/ 	.word	0x00015e00


	//   ....[189]....
        /*0a98*/ 	.word	0x00015e20


	//   ....[190]....
        /*0a9c*/ 	.word	0x00015e30


	//   ....[191]....
        /*0aa0*/ 	.word	0x00015e40


	//   ....[192]....
        /*0aa4*/ 	.word	0x00015e50


	//   ....[193]....
        /*0aa8*/ 	.word	0x00015e60


	//   ....[194]....
        /*0aac*/ 	.word	0x00015ec0


	//   ....[195]....
        /*0ab0*/ 	.word	0x00015f00


	//   ....[196]....
        /*0ab4*/ 	.word	0x00015f20


	//   ....[197]....
        /*0ab8*/ 	.word	0x00015f30


	//   ....[198]....
        /*0abc*/ 	.word	0x00015f70


	//   ....[199]....
        /*0ac0*/ 	.word	0x00015f80


	//   ....[200]....
        /*0ac4*/ 	.word	0x00015fc0


	//   ....[201]....
        /*0ac8*/ 	.word	0x00015fd0


	//   ....[202]....
        /*0acc*/ 	.word	0x00016010


	//   ....[203]....
        /*0ad0*/ 	.word	0x00016020


	//   ....[204]....
        /*0ad4*/ 	.word	0x00016030


	//   ....[205]....
        /*0ad8*/ 	.word	0x00016040


	//   ....[206]....
        /*0adc*/ 	.word	0x00016050


	//   ....[207]....
        /*0ae0*/ 	.word	0x000160f0


	//   ....[208]....
        /*0ae4*/ 	.word	0x000164a0


	//   ....[209]....
        /*0ae8*/ 	.word	0x000164b0


	//   ....[210]....
        /*0aec*/ 	.word	0x000164c0


	//   ....[211]....
        /*0af0*/ 	.word	0x000164d0


	//   ....[212]....
        /*0af4*/ 	.word	0x000164e0


	//   ....[213]....
        /*0af8*/ 	.word	0x000164f0


	//   ....[214]....
        /*0afc*/ 	.word	0x00016510


	//   ....[215]....
        /*0b00*/ 	.word	0x00016560


	//   ....[216]....
        /*0b04*/ 	.word	0x000165a0


	//   ....[217]....
        /*0b08*/ 	.word	0x000165c0


	//   ....[218]....
        /*0b0c*/ 	.word	0x000165d0


	//   ....[219]....
        /*0b10*/ 	.word	0x00016610


	//   ....[220]....
        /*0b14*/ 	.word	0x00016620


	//   ....[221]....
        /*0b18*/ 	.word	0x00016660


	//   ....[222]....
        /*0b1c*/ 	.word	0x00016670


	//   ....[223]....
        /*0b20*/ 	.word	0x000166b0


	//   ....[224]....
        /*0b24*/ 	.word	0x000166c0


	//   ....[225]....
        /*0b28*/ 	.word	0x000166d0


	//   ....[226]....
        /*0b2c*/ 	.word	0x000166e0


	//   ....[227]....
        /*0b30*/ 	.word	0x000166f0


	//   ....[228]....
        /*0b34*/ 	.word	0x00017b80


	//   ....[229]....
        /*0b38*/ 	.word	0x00017ba0


	//   ....[230]....
        /*0b3c*/ 	.word	0x00017bd0


	//   ....[231]....
        /*0b40*/ 	.word	0x00017c00


	//   ....[232]....
        /*0b44*/ 	.word	0x00017c30


	//   ....[233]....
        /*0b48*/ 	.word	0x00017c40


	//   ....[234]....
        /*0b4c*/ 	.word	0x00017c70


	//   ....[235]....
        /*0b50*/ 	.word	0x00017cb0


	//   ....[236]....
        /*0b54*/ 	.word	0x00017e20


	//   ....[237]....
        /*0b58*/ 	.word	0x00017e50


	//   ....[238]....
        /*0b5c*/ 	.word	0x00017e90


	//   ....[239]....
        /*0b60*/ 	.word	0x00017ec0


	//   ....[240]....
        /*0b64*/ 	.word	0x00017ef0


	//   ....[241]....
        /*0b68*/ 	.word	0x00017f20


	//   ....[242]....
        /*0b6c*/ 	.word	0x00017fb0


	//   ....[243]....
        /*0b70*/ 	.word	0x00018000


	//   ....[244]....
        /*0b74*/ 	.word	0x00018010


	//   ....[245]....
        /*0b78*/ 	.word	0x00018050


	//   ....[246]....
        /*0b7c*/ 	.word	0x00018b50


	//   ....[247]....
        /*0b80*/ 	.word	0x00019160


	//   ....[248]....
        /*0b84*/ 	.word	0x00019240


	//   ....[249]....
        /*0b88*/ 	.word	0x00019330


	//   ....[250]....
        /*0b8c*/ 	.word	0x00019390


	//   ....[251]....
        /*0b90*/ 	.word	0x00019450


	//   ....[252]....
        /*0b94*/ 	.word	0x000194b0


	//   ....[253]....
        /*0b98*/ 	.word	0x00019570


	//   ....[254]....
        /*0b9c*/ 	.word	0x000195d0


	//   ....[255]....
        /*0ba0*/ 	.word	0x00019690


	//   ....[0]....
        /*0ba4*/ 	.word	0x000196f0


	//   ....[1]....
        /*0ba8*/ 	.word	0x000197b0


	//   ....[2]....
        /*0bac*/ 	.word	0x00019810


	//   ....[3]....
        /*0bb0*/ 	.word	0x000198d0


	//   ....[4]....
        /*0bb4*/ 	.word	0x00019930


	//   ....[5]....
        /*0bb8*/ 	.word	0x000199f0


	//   ....[6]....
        /*0bbc*/ 	.word	0x00019a50


	//   ....[7]....
        /*0bc0*/ 	.word	0x00019b10


	//   ....[8]....
        /*0bc4*/ 	.word	0x00019b70


	//   ....[9]....
        /*0bc8*/ 	.word	0x00019c30


	//   ....[10]....
        /*0bcc*/ 	.word	0x00019c90


	//   ....[11]....
        /*0bd0*/ 	.word	0x00019d60


	//   ....[12]....
        /*0bd4*/ 	.word	0x00019f20


	//   ....[13]....
        /*0bd8*/ 	.word	0x00019fb0


	//   ....[14]....
        /*0bdc*/ 	.word	0x0001a0b0


	//   ....[15]....
        /*0be0*/ 	.word	0x0001a100


	//   ....[16]....
        /*0be4*/ 	.word	0x0001a200


	//   ....[17]....
        /*0be8*/ 	.word	0x0001a250


	//   ....[18]....
        /*0bec*/ 	.word	0x0001a2b0


	//   ....[19]....
        /*0bf0*/ 	.word	0x0001a3a0


	//   ....[20]....
        /*0bf4*/ 	.word	0x0001a400


	//   ....[21]....
        /*0bf8*/ 	.word	0x0001a4f0


	//   ....[22]....
        /*0bfc*/ 	.word	0x0001a550


	//   ....[23]....
        /*0c00*/ 	.word	0x0001a640


	//   ....[24]....
        /*0c04*/ 	.word	0x0001a6a0


	//   ....[25]....
        /*0c08*/ 	.word	0x0001a780


	//   ....[26]....
        /*0c0c*/ 	.word	0x0001a7e0


	//   ....[27]....
        /*0c10*/ 	.word	0x0001a8c0


	//   ....[28]....
        /*0c14*/ 	.word	0x0001a920


	//   ....[29]....
        /*0c18*/ 	.word	0x0001a9f0


	//   ....[30]....
        /*0c1c*/ 	.word	0x0001aa50


	//   ....[31]....
        /*0c20*/ 	.word	0x0001ab10


	//   ....[32]....
        /*0c24*/ 	.word	0x0001abb0


	//   ....[33]....
        /*0c28*/ 	.word	0x0001ac20


	//   ....[34]....
        /*0c2c*/ 	.word	0x0001aca0


	//   ....[35]....
        /*0c30*/ 	.word	0x0001ad50


	//   ....[36]....
        /*0c34*/ 	.word	0x0001add0


	//   ....[37]....
        /*0c38*/ 	.word	0x0001ae80


	//   ....[38]....
        /*0c3c*/ 	.word	0x0001af00


	//   ....[39]....
        /*0c40*/ 	.word	0x0001afb0


	//   ....[40]....
        /*0c44*/ 	.word	0x0001b030


	//   ....[41]....
        /*0c48*/ 	.word	0x0001b0e0


	//   ....[42]....
        /*0c4c*/ 	.word	0x0001b160


	//   ....[43]....
        /*0c50*/ 	.word	0x0001b210


	//   ....[44]....
        /*0c54*/ 	.word	0x0001b290


	//   ....[45]....
        /*0c58*/ 	.word	0x0001b330


	//   ....[46]....
        /*0c5c*/ 	.word	0x0001b3b0


	//   ....[47]....
        /*0c60*/ 	.word	0x0001b440


	//   ....[48]....
        /*0c64*/ 	.word	0x0001b570


	//   ....[49]....
        /*0c68*/ 	.word	0x0001b610


	//   ....[50]....
        /*0c6c*/ 	.word	0x0001b670


	//   ....[51]....
        /*0c70*/ 	.word	0x0001b720


	//   ....[52]....
        /*0c74*/ 	.word	0x0001b7a0


	//   ....[53]....
        /*0c78*/ 	.word	0x0001b830


	//   ....[54]....
        /*0c7c*/ 	.word	0x0001b8c0


	//   ....[55]....
        /*0c80*/ 	.word	0x0001b950


	//   ....[56]....
        /*0c84*/ 	.word	0x0001b9b0


	//   ....[57]....
        /*0c88*/ 	.word	0x0001ba60


	//   ....[58]....
        /*0c8c*/ 	.word	0x0001bac0


	//   ....[59]....
        /*0c90*/ 	.word	0x0001bb70


	//   ....[60]....
        /*0c94*/ 	.word	0x0001bbd0


	//   ....[61]....
        /*0c98*/ 	.word	0x0001bc80


	//   ....[62]....
        /*0c9c*/ 	.word	0x0001bce0


	//   ....[63]....
        /*0ca0*/ 	.word	0x0001bd90


	//   ....[64]....
        /*0ca4*/ 	.word	0x0001bdf0


	//   ....[65]....
        /*0ca8*/ 	.word	0x0001bea0


	//   ....[66]....
        /*0cac*/ 	.word	0x0001bf00


	//   ....[67]....
        /*0cb0*/ 	.word	0x0001bfb0


	//   ....[68]....
        /*0cb4*/ 	.word	0x0001c0a0


	//   ....[69]....
        /*0cb8*/ 	.word	0x0001c130


	//   ....[70]....
        /*0cbc*/ 	.word	0x0001c190


	//   ....[71]....
        /*0cc0*/ 	.word	0x0001c240


	//   ....[72]....
        /*0cc4*/ 	.word	0x0001c2c0


	//   ....[73]....
        /*0cc8*/ 	.word	0x0001c350


	//   ....[74]....
        /*0ccc*/ 	.word	0x0001c3e0


	//   ....[75]....
        /*0cd0*/ 	.word	0x0001c470


	//   ....[76]....
        /*0cd4*/ 	.word	0x0001c4d0


	//   ....[77]....
        /*0cd8*/ 	.word	0x0001c580


	//   ....[78]....
        /*0cdc*/ 	.word	0x0001c5e0


	//   ....[79]....
        /*0ce0*/ 	.word	0x0001c690


	//   ....[80]....
        /*0ce4*/ 	.word	0x0001c6f0


	//   ....[81]....
        /*0ce8*/ 	.word	0x0001c7a0


	//   ....[82]....
        /*0cec*/ 	.word	0x0001c800


	//   ....[83]....
        /*0cf0*/ 	.word	0x0001c8b0


	//   ....[84]....
        /*0cf4*/ 	.word	0x0001c910


	//   ....[85]....
        /*0cf8*/ 	.word	0x0001c9c0


	//   ....[86]....
        /*0cfc*/ 	.word	0x0001ca20


	//   ....[87]....
        /*0d00*/ 	.word	0x0001cad0


	//   ....[88]....
        /*0d04*/ 	.word	0x0001cd20


	//----- nvinfo : EIATTR_REG_RECONFIG
	.align		4
.L_1072:
        /*0d08*/ 	.byte	0x01, 0x54
	.zero		2


	//----- nvinfo : EIATTR_SYSCALL_OFFSETS
	.align		4
        /*0d0c*/ 	.byte	0x04, 0x46
        /*0d0e*/ 	.short	(.L_1074 - .L_1073)


	//   ....[0]....
.L_1073:
        /*0d10*/ 	.word	0x00001c90


	//   ....[1]....
        /*0d14*/ 	.word	0x00013060


	//   ....[2]....
        /*0d18*/ 	.word	0x000131d0


	//   ....[3]....
        /*0d1c*/ 	.word	0x00013330


	//   ....[4]....
        /*0d20*/ 	.word	0x00013470


	//   ....[5]....
        /*0d24*/ 	.word	0x00014df0


	//----- nvinfo : EIATTR_MBARRIER_INSTR_OFFSETS
	.align		4
.L_1074:
        /*0d28*/ 	.byte	0x04, 0x39
        /*0d2a*/ 	.short	(.L_1076 - .L_1075)


	//   ....[0]....
.L_1075:
        /*0d2c*/ 	.word	0x00000180
        /*0d30*/ 	.word	0x000000ff
        /*0d34*/ 	.word	0x00022800
        /*0d38*/ 	.short	0x0100
        /*0d3a*/ 	.byte	0x08
	.zero		1


	//   ....[1]....
        /*0d3c*/ 	.word	0x00000190
        /*0d40*/ 	.word	0x000000ff
        /*0d44*/ 	.word	0x00022820
        /*0d48*/ 	.short	0x0100
        /*0d4a*/ 	.byte	0x08
	.zero		1


	//   ....[2]....
        /*0d4c*/ 	.word	0x00000280
        /*0d50*/ 	.word	0x000000ff
        /*0d54*/ 	.word	0x00022830
        /*0d58*/ 	.short	0x0100
        /*0d5a*/ 	.byte	0x08
	.zero		1


	//   ....[3]....
        /*0d5c*/ 	.word	0x00000290
        /*0d60*/ 	.word	0x000000ff
        /*0d64*/ 	.word	0x00022840
        /*0d68*/ 	.short	0x0100
        /*0d6a*/ 	.byte	0x08
	.zero		1


	//   ....[4]....
        /*0d6c*/ 	.word	0x000002a0
        /*0d70*/ 	.word	0x000000ff
        /*0d74*/ 	.word	0x00022838
        /*0d78*/ 	.short	0x0100
        /*0d7a*/ 	.byte	0x08
	.zero		1


	//   ....[5]....
        /*0d7c*/ 	.word	0x000002b0
        /*0d80*/ 	.word	0x000000ff
        /*0d84*/ 	.word	0x00022848
        /*0d88*/ 	.short	0x0100
        /*0d8a*/ 	.byte	0x08
	.zero		1


	//   ....[6]....
        /*0d8c*/ 	.word	0x000003e0
        /*0d90*/ 	.word	0x000000ff
        /*0d94*/ 	.word	0x00022850
        /*0d98*/ 	.short	0x0100
        /*0d9a*/ 	.byte	0x08
	.zero		1


	//   ....[7]....
        /*0d9c*/ 	.word	0x000003f0
        /*0da0*/ 	.word	0x000000ff
        /*0da4*/ 	.word	0x00022860
        /*0da8*/ 	.short	0x0100
        /*0daa*/ 	.byte	0x08
	.zero		1


	//   ....[8]....
        /*0dac*/ 	.word	0x00000400
        /*0db0*/ 	.word	0x000000ff
        /*0db4*/ 	.word	0x00022858
        /*0db8*/ 	.short	0x0100
        /*0dba*/ 	.byte	0x08
	.zero		1


	//   ....[9]....
        /*0dbc*/ 	.word	0x00000410
        /*0dc0*/ 	.word	0x000000ff
        /*0dc4*/ 	.word	0x00022868
        /*0dc8*/ 	.short	0x0100
        /*0dca*/ 	.byte	0x08
	.zero		1


	//   ....[10]....
        /*0dcc*/ 	.word	0x00000500
        /*0dd0*/ 	.word	0x000000ff
        /*0dd4*/ 	.word	0x00022870
        /*0dd8*/ 	.short	0x0100
        /*0dda*/ 	.byte	0x06
	.zero		1


	//   ....[11]....
        /*0ddc*/ 	.word	0x00000510
        /*0de0*/ 	.word	0x000000ff
        /*0de4*/ 	.word	0x00022880
        /*0de8*/ 	.short	0x0100
        /*0dea*/ 	.byte	0x06
	.zero		1


	//   ....[12]....
        /*0dec*/ 	.word	0x00000520
        /*0df0*/ 	.word	0x000000ff
        /*0df4*/ 	.word	0x00022878
        /*0df8*/ 	.short	0x0100
        /*0dfa*/ 	.byte	0x06
	.zero		1


	//   ....[13]....
        /*0dfc*/ 	.word	0x00000530
        /*0e00*/ 	.word	0x000000ff
        /*0e04*/ 	.word	0x00022888
        /*0e08*/ 	.short	0x0100
        /*0e0a*/ 	.byte	0x06
	.zero		1


	//   ....[14]....
        /*0e0c*/ 	.word	0x00000660
        /*0e10*/ 	.word	0x000000ff
        /*0e14*/ 	.word	0x00022890
        /*0e18*/ 	.short	0x0100
        /*0e1a*/ 	.byte	0x08
	.zero		1


	//   ....[15]....
        /*0e1c*/ 	.word	0x00000670
        /*0e20*/ 	.word	0x000000ff
        /*0e24*/ 	.word	0x000228a0
        /*0e28*/ 	.short	0x0100
        /*0e2a*/ 	.byte	0x08
	.zero		1


	//   ....[16]....
        /*0e2c*/ 	.word	0x00000680
        /*0e30*/ 	.word	0x000000ff
        /*0e34*/ 	.word	0x00022898
        /*0e38*/ 	.short	0x0100
        /*0e3a*/ 	.byte	0x08
	.zero		1


	//   ....[17]....
        /*0e3c*/ 	.word	0x00000690
        /*0e40*/ 	.word	0x000000ff
        /*0e44*/ 	.word	0x000228a8
        /*0e48*/ 	.short	0x0100
        /*0e4a*/ 	.byte	0x08
	.zero		1


	//   ....[18]....
        /*0e4c*/ 	.word	0x000007e0
        /*0e50*/ 	.word	0x000000ff
        /*0e54*/ 	.word	0x000228b0
        /*0e58*/ 	.short	0x0100
        /*0e5a*/ 	.byte	0x08
	.zero		1


	//   ....[19]....
        /*0e5c*/ 	.word	0x000007f0
        /*0e60*/ 	.word	0x000000ff
        /*0e64*/ 	.word	0x000228c0
        /*0e68*/ 	.short	0x0100
        /*0e6a*/ 	.byte	0x08
	.zero		1


	//   ....[20]....
        /*0e6c*/ 	.word	0x00000800
        /*0e70*/ 	.word	0x000000ff
        /*0e74*/ 	.word	0x000228b8
        /*0e78*/ 	.short	0x0100
        /*0e7a*/ 	.byte	0x08
	.zero		1


	//   ....[21]....
        /*0e7c*/ 	.word	0x00000810
        /*0e80*/ 	.word	0x000000ff
        /*0e84*/ 	.word	0x000228c8
        /*0e88*/ 	.short	0x0100
        /*0e8a*/ 	.byte	0x08
	.zero		1


	//   ....[22]....
        /*0e8c*/ 	.word	0x00001ee0
        /*0e90*/ 	.word	0x000000ff
        /*0e94*/ 	.word	0x00022800
        /*0e98*/ 	.short	0x010a
        /*0e9a*/ 	.byte	0x2b
	.zero		1


	//   ....[23]....
        /*0e9c*/ 	.word	0x00001fa0
        /*0ea0*/ 	.word	0x00000002
        /*0ea4*/ 	.word	0x00022830
        /*0ea8*/ 	.short	0x010a
        /*0eaa*/ 	.byte	0x3f
	.zero		1


	//   ....[24]....
        /*0eac*/ 	.word	0x00001fe0
        /*0eb0*/ 	.word	0x00000002
        /*0eb4*/ 	.word	0x00022830
        /*0eb8*/ 	.short	0x010a
        /*0eba*/ 	.byte	0x3f
	.zero		1


	//   ....[25]....
        /*0ebc*/ 	.word	0x00003850
        /*0ec0*/ 	.word	0x000000ff
        /*0ec4*/ 	.word	0x00000000
        /*0ec8*/ 	.short	0x0101
        /*0eca*/ 	.byte	0x06
	.zero		1


	//   ....[26]....
        /*0ecc*/ 	.word	0x00005b50
        /*0ed0*/ 	.word	0x000000ff
        /*0ed4*/ 	.word	0x00022830
        /*0ed8*/ 	.short	0x010a
        /*0eda*/ 	.byte	0x06
	.zero		1


	//   ....[27]....
        /*0edc*/ 	.word	0x00005b90
        /*0ee0*/ 	.word	0x000000ff
        /*0ee4*/ 	.word	0x00022830
        /*0ee8*/ 	.short	0x010a
        /*0eea*/ 	.byte	0x06
	.zero		1


	//   ....[28]....
        /*0eec*/ 	.word	0x00006420
        /*0ef0*/ 	.word	0x000000ff
        /*0ef4*/ 	.word	0x00022850
        /*0ef8*/ 	.short	0x010a
        /*0efa*/ 	.byte	0x06
	.zero		1


	//   ....[29]....
        /*0efc*/ 	.word	0x00006460
        /*0f00*/ 	.word	0x000000ff
        /*0f04*/ 	.word	0x00022850
        /*0f08*/ 	.short	0x010a
        /*0f0a*/ 	.byte	0x06
	.zero		1


	//   ....[30]....
        /*0f0c*/ 	.word	0x00006f50
        /*0f10*/ 	.word	0x000000ff
        /*0f14*/ 	.word	0x00000000
        /*0f18*/ 	.short	0x0101
        /*0f1a*/ 	.byte	0x06
	.zero		1


	//   ....[31]....
        /*0f1c*/ 	.word	0x000092f0
        /*0f20*/ 	.word	0x000000ff
        /*0f24*/ 	.word	0x00000000
        /*0f28*/ 	.short	0x0101
        /*0f2a*/ 	.byte	0x06
	.zero		1


	//   ....[32]....
        /*0f2c*/ 	.word	0x00009a30
        /*0f30*/ 	.word	0x000000ff
        /*0f34*/ 	.word	0x00022830
        /*0f38*/ 	.short	0x010a
        /*0f3a*/ 	.byte	0x06
	.zero		1


	//   ....[33]....
        /*0f3c*/ 	.word	0x00009a70
        /*0f40*/ 	.word	0x000000ff
        /*0f44*/ 	.word	0x00022830
        /*0f48*/ 	.short	0x010a
        /*0f4a*/ 	.byte	0x06
	.zero		1


	//   ....[34]....
        /*0f4c*/ 	.word	0x0000a2d0
        /*0f50*/ 	.word	0x000000ff
        /*0f54*/ 	.word	0x00022850
        /*0f58*/ 	.short	0x010a
        /*0f5a*/ 	.byte	0x06
	.zero		1


	//   ....[35]....
        /*0f5c*/ 	.word	0x0000a310
        /*0f60*/ 	.word	0x000000ff
        /*0f64*/ 	.word	0x00022850
        /*0f68*/ 	.short	0x010a
        /*0f6a*/ 	.byte	0x06
	.zero		1


	//   ....[36]....
        /*0f6c*/ 	.word	0x0000ac70
        /*0f70*/ 	.word	0x000000ff
        /*0f74*/ 	.word	0x00000000
        /*0f78*/ 	.short	0x0101
        /*0f7a*/ 	.byte	0x06
	.zero		1


	//   ....[37]....
        /*0f7c*/ 	.word	0x0000c630
        /*0f80*/ 	.word	0x000000ff
        /*0f84*/ 	.word	0x00000000
        /*0f88*/ 	.short	0x0101
        /*0f8a*/ 	.byte	0x06
	.zero		1


	//   ....[38]....
        /*0f8c*/ 	.word	0x0000cc90
        /*0f90*/ 	.word	0x000000ff
        /*0f94*/ 	.word	0x00022850
        /*0f98*/ 	.short	0x010a
        /*0f9a*/ 	.byte	0x05
	.zero		1


	//   ....[39]....
        /*0f9c*/ 	.word	0x0000ccd0
        /*0fa0*/ 	.word	0x000000ff
        /*0fa4*/ 	.word	0x00022850
        /*0fa8*/ 	.short	0x010a
        /*0faa*/ 	.byte	0x05
	.zero		1


	//   ....[40]....
        /*0fac*/ 	.word	0x0000d2b0
        /*0fb0*/ 	.word	0x000000ff
        /*0fb4*/ 	.word	0x00000000
        /*0fb8*/ 	.short	0x0101
        /*0fba*/ 	.byte	0x04
	.zero		1


	//   ....[41]....
        /*0fbc*/ 	.word	0x0000f5d0
        /*0fc0*/ 	.word	0x00000003
        /*0fc4*/ 	.word	0x00000000
        /*0fc8*/ 	.short	0x0101
        /*0fca*/ 	.byte	0x3f
	.zero		1


	//   ....[42]....
        /*0fcc*/ 	.word	0x0000fa70
        /*0fd0*/ 	.word	0x00000002
        /*0fd4*/ 	.word	0x00000000
        /*0fd8*/ 	.short	0x0101
        /*0fda*/ 	.byte	0x3f
	.zero		1


	//   ....[43]....
        /*0fdc*/ 	.word	0x00013a10
        /*0fe0*/ 	.word	0x00000000
        /*0fe4*/ 	.word	0x00022880
        /*0fe8*/ 	.short	0x010a
        /*0fea*/ 	.byte	0x3f
	.zero		1


	//   ....[44]....
        /*0fec*/ 	.word	0x00014290
        /*0ff0*/ 	.word	0x00000000
        /*0ff4*/ 	.word	0x00022870
        /*0ff8*/ 	.short	0x0107
        /*0ffa*/ 	.byte	0x3f
	.zero		1


	//   ....[45]....
        /*0ffc*/ 	.word	0x00014350
        /*1000*/ 	.word	0x00000000
        /*1004*/ 	.word	0x00022870
        /*1008*/ 	.short	0x0101
        /*100a*/ 	.byte	0x3f
	.zero		1


	//   ....[46]....
        /*100c*/ 	.word	0x00014380
        /*1010*/ 	.word	0x00000000
        /*1014*/ 	.word	0x00022840
        /*1018*/ 	.short	0x010a
        /*101a*/ 	.byte	0x3f
	.zero		1


	//   ....[47]....
        /*101c*/ 	.word	0x00014b40
        /*1020*/ 	.word	0x00000000
        /*1024*/ 	.word	0x00022830
        /*1028*/ 	.short	0x0107
        /*102a*/ 	.byte	0x3f
	.zero		1


	//   ....[48]....
        /*102c*/ 	.word	0x00014c00
        /*1030*/ 	.word	0x00000000
        /*1034*/ 	.word	0x00022830
        /*1038*/ 	.short	0x0101
        /*103a*/ 	.byte	0x3f
	.zero		1


	//   ....[49]....
        /*103c*/ 	.word	0x00015580
        /*1040*/ 	.word	0x00000010
        /*1044*/ 	.word	0x00022800
        /*1048*/ 	.short	0x0107
        /*104a*/ 	.byte	0x3f
	.zero		1


	//   ....[50]....
        /*104c*/ 	.word	0x00015670
        /*1050*/ 	.word	0x00000010
        /*1054*/ 	.word	0x00022800
        /*1058*/ 	.short	0x0101
        /*105a*/ 	.byte	0x3f
	.zero		1


	//   ....[51]....
        /*105c*/ 	.word	0x00015690
        /*1060*/ 	.word	0x00000010
        /*1064*/ 	.word	0x00022820
        /*1068*/ 	.short	0x010a
        /*106a*/ 	.byte	0x3f
	.zero		1


	//   ....[52]....
        /*106c*/ 	.word	0x00015b90
        /*1070*/ 	.word	0x00000000
        /*1074*/ 	.word	0x00022880
        /*1078*/ 	.short	0x010a
        /*107a*/ 	.byte	0x3f
	.zero		1


	//   ....[53]....
        /*107c*/ 	.word	0x00016170
        /*1080*/ 	.word	0x00000000
        /*1084*/ 	.word	0x00022870
        /*1088*/ 	.short	0x0107
        /*108a*/ 	.byte	0x3f
	.zero		1


	//   ....[54]....
        /*108c*/ 	.word	0x00016230
        /*1090*/ 	.word	0x00000000
        /*1094*/ 	.word	0x00022870
        /*1098*/ 	.short	0x0101
        /*109a*/ 	.byte	0x3f
	.zero		1


	//   ....[55]....
        /*109c*/ 	.word	0x00016260
        /*10a0*/ 	.word	0x00000000
        /*10a4*/ 	.word	0x00022840
        /*10a8*/ 	.short	0x010a
        /*10aa*/ 	.byte	0x3f
	.zero		1


	//   ....[56]....
        /*10ac*/ 	.word	0x00016800
        /*10b0*/ 	.word	0x00000000
        /*10b4*/ 	.word	0x00022830
        /*10b8*/ 	.short	0x0107
        /*10ba*/ 	.byte	0x3f
	.zero		1


	//   ....[57]....
        /*10bc*/ 	.word	0x000168c0
        /*10c0*/ 	.word	0x00000000
        /*10c4*/ 	.word	0x00022830
        /*10c8*/ 	.short	0x0101
        /*10ca*/ 	.byte	0x3f
	.zero		1


	//   ....[58]....
        /*10cc*/ 	.word	0x00016950
        /*10d0*/ 	.word	0x00000000
        /*10d4*/ 	.word	0x00022870
        /*10d8*/ 	.short	0x010a
        /*10da*/ 	.byte	0x3f
	.zero		1


	//   ....[59]....
        /*10dc*/ 	.word	0x000169e0
        /*10e0*/ 	.word	0x00000000
        /*10e4*/ 	.word	0x00022860
        /*10e8*/ 	.short	0x010a
        /*10ea*/ 	.byte	0x3f
	.zero		1


	//   ....[60]....
        /*10ec*/ 	.word	0x00016fa0
        /*10f0*/ 	.word	0x00000000
        /*10f4*/ 	.word	0x00022850
        /*10f8*/ 	.short	0x0101
        /*10fa*/ 	.byte	0x3f
	.zero		1


	//   ....[61]....
        /*10fc*/ 	.word	0x00017030
        /*1100*/ 	.word	0x00000000
        /*1104*/ 	.word	0x00000000
        /*1108*/ 	.short	0x0101
        /*110a*/ 	.byte	0x3f
	.zero		1


	//   ....[62]....
        /*110c*/ 	.word	0x00017200
        /*1110*/ 	.word	0x00000002
        /*1114*/ 	.word	0x00022870
        /*1118*/ 	.short	0x010a
        /*111a*/ 	.byte	0x3f
	.zero		1


	//   ....[63]....
        /*111c*/ 	.word	0x00017280
        /*1120*/ 	.word	0x00000002
        /*1124*/ 	.word	0x00022860
        /*1128*/ 	.short	0x010a
        /*112a*/ 	.byte	0x3f
	.zero		1


	//   ....[64]....
        /*112c*/ 	.word	0x00017850
        /*1130*/ 	.word	0x00000002
        /*1134*/ 	.word	0x00022850
        /*1138*/ 	.short	0x0101
        /*113a*/ 	.byte	0x3f
	.zero		1


	//   ....[65]....
        /*113c*/ 	.word	0x00017900
        /*1140*/ 	.word	0x00000002
        /*1144*/ 	.word	0x00000000
        /*1148*/ 	.short	0x0101
        /*114a*/ 	.byte	0x3f
	.zero		1


	//   ....[66]....
        /*114c*/ 	.word	0x00018ad0
        /*1150*/ 	.word	0x00000005
        /*1154*/ 	.word	0x00022820
        /*1158*/ 	.short	0x010a
        /*115a*/ 	.byte	0x3f
	.zero		1


	//   ....[67]....
        /*115c*/ 	.word	0x00018c50
        /*1160*/ 	.word	0x00000003
        /*1164*/ 	.word	0x00022840
        /*1168*/ 	.short	0x010a
        /*116a*/ 	.byte	0x3f
	.zero		1


	//   ....[68]....
        /*116c*/ 	.word	0x00018cf0
        /*1170*/ 	.word	0x0000001f
        /*1174*/ 	.word	0x00022840
        /*1178*/ 	.short	0x010a
        /*117a*/ 	.byte	0x3f
	.zero		1


	//   ....[69]....
        /*117c*/ 	.word	0x00018d30
        /*1180*/ 	.word	0x00000003
        /*1184*/ 	.word	0x00022860
        /*1188*/ 	.short	0x010a
        /*118a*/ 	.byte	0x3f
	.zero		1


	//   ....[70]....
        /*118c*/ 	.word	0x00018d70
        /*1190*/ 	.word	0x0000001f
        /*1194*/ 	.word	0x00022860
        /*1198*/ 	.short	0x010a
        /*119a*/ 	.byte	0x3f
	.zero		1


	//   ....[71]....
        /*119c*/ 	.word	0x00018db0
        /*11a0*/ 	.word	0x00000003
        /*11a4*/ 	.word	0x00022880
        /*11a8*/ 	.short	0x010a
        /*11aa*/ 	.byte	0x3f
	.zero		1


	//   ....[72]....
        /*11ac*/ 	.word	0x00018df0
        /*11b0*/ 	.word	0x0000001f
        /*11b4*/ 	.word	0x00022880
        /*11b8*/ 	.short	0x010a
        /*11ba*/ 	.byte	0x3f
	.zero		1


	//   ....[73]....
        /*11bc*/ 	.word	0x00018e60
        /*11c0*/ 	.word	0x00000003
        /*11c4*/ 	.word	0x00022800
        /*11c8*/ 	.short	0x010a
        /*11ca*/ 	.byte	0x3f
	.zero		1


	//   ....[74]....
        /*11cc*/ 	.word	0x00018eb0
        /*11d0*/ 	.word	0x00000002
        /*11d4*/ 	.word	0x00022830
        /*11d8*/ 	.short	0x010a
        /*11da*/ 	.byte	0x3f
	.zero		1


	//   ....[75]....
        /*11dc*/ 	.word	0x00018f10
        /*11e0*/ 	.word	0x00000008
        /*11e4*/ 	.word	0x00022830
        /*11e8*/ 	.short	0x010a
        /*11ea*/ 	.byte	0x3f
	.zero		1


	//   ....[76]....
        /*11ec*/ 	.word	0x00018f70
        /*11f0*/ 	.word	0x00000008
        /*11f4*/ 	.word	0x00022850
        /*11f8*/ 	.short	0x010a
        /*11fa*/ 	.byte	0x3f
	.zero		1


	//   ....[77]....
        /*11fc*/ 	.word	0x00018fd0
        /*1200*/ 	.word	0x00000008
        /*1204*/ 	.word	0x00022830
        /*1208*/ 	.short	0x010a
        /*120a*/ 	.byte	0x3f
	.zero		1


	//   ....[78]....
        /*120c*/ 	.word	0x00019030
        /*1210*/ 	.word	0x00000008
        /*1214*/ 	.word	0x00022850
        /*1218*/ 	.short	0x010a
        /*121a*/ 	.byte	0x3f
	.zero		1


	//   ....[79]....
        /*121c*/ 	.word	0x00019090
        /*1220*/ 	.word	0x00000005
        /*1224*/ 	.word	0x00022850
        /*1228*/ 	.short	0x010a
        /*122a*/ 	.byte	0x3f
	.zero		1


	//   ....[80]....
        /*122c*/ 	.word	0x00019190
        /*1230*/ 	.word	0x00000000
        /*1234*/ 	.word	0x00022880
        /*1238*/ 	.short	0x010a
        /*123a*/ 	.byte	0x3f
	.zero		1


	//   ....[81]....
        /*123c*/ 	.word	0x00019e70
        /*1240*/ 	.word	0x00000000
        /*1244*/ 	.word	0x00022840
        /*1248*/ 	.short	0x010a
        /*124a*/ 	.byte	0x3f
	.zero		1


	//   ....[82]....
        /*124c*/ 	.word	0x0001b470
        /*1250*/ 	.word	0x00000010
        /*1254*/ 	.word	0x00022820
        /*1258*/ 	.short	0x010a
        /*125a*/ 	.byte	0x3f
	.zero		1


	//   ....[83]....
        /*125c*/ 	.word	0x0001b4c0
        /*1260*/ 	.word	0x00000000
        /*1264*/ 	.word	0x00022880
        /*1268*/ 	.short	0x010a
        /*126a*/ 	.byte	0x3f
	.zero		1


	//   ....[84]....
        /*126c*/ 	.word	0x0001bff0
        /*1270*/ 	.word	0x00000000
        /*1274*/ 	.word	0x00022840
        /*1278*/ 	.short	0x010a
        /*127a*/ 	.byte	0x3f
	.zero		1


	//   ....[85]....
        /*127c*/ 	.word	0x0001cb00
        /*1280*/ 	.word	0x00000000
        /*1284*/ 	.word	0x00022870
        /*1288*/ 	.short	0x010a
        /*128a*/ 	.byte	0x3f
	.zero		1


	//   ....[86]....
        /*128c*/ 	.word	0x0001cb50
        /*1290*/ 	.word	0x00000000
        /*1294*/ 	.word	0x00022860
        /*1298*/ 	.short	0x010a
        /*129a*/ 	.byte	0x3f
	.zero		1


	//   ....[87]....
        /*129c*/ 	.word	0x0001cba0
        /*12a0*/ 	.word	0x00000002
        /*12a4*/ 	.word	0x00022870
        /*12a8*/ 	.short	0x010a
        /*12aa*/ 	.byte	0x3f
	.zero		1


	//   ....[88]....
        /*12ac*/ 	.word	0x0001cbf0
        /*12b0*/ 	.word	0x00000002
        /*12b4*/ 	.word	0x00022860
        /*12b8*/ 	.short	0x010a
        /*12ba*/ 	.byte	0x3f
	.zero		1


	//   ....[89]....
        /*12bc*/ 	.word	0x0001cc40
        /*12c0*/ 	.word	0x00000005
        /*12c4*/ 	.word	0x00022820
        /*12c8*/ 	.short	0x010a
        /*12ca*/ 	.byte	0x3f
	.zero		1


	//   ....[90]....
        /*12cc*/ 	.word	0x0001cde0
        /*12d0*/ 	.word	0x00000003
        /*12d4*/ 	.word	0x00022840
        /*12d8*/ 	.short	0x010a
        /*12da*/ 	.byte	0x3f
	.zero		1


	//   ....[91]....
        /*12dc*/ 	.word	0x0001ce30
        /*12e0*/ 	.word	0x0000001f
        /*12e4*/ 	.word	0x00022840
        /*12e8*/ 	.short	0x010a
        /*12ea*/ 	.byte	0x3f
	.zero		1


	//   ....[92]....
        /*12ec*/ 	.word	0x0001ce80
        /*12f0*/ 	.word	0x00000003
        /*12f4*/ 	.word	0x00022860
        /*12f8*/ 	.short	0x010a
        /*12fa*/ 	.byte	0x3f
	.zero		1


	//   ....[93]....
        /*12fc*/ 	.word	0x0001ced0
        /*1300*/ 	.word	0x0000001f
        /*1304*/ 	.word	0x00022860
        /*1308*/ 	.short	0x010a
        /*130a*/ 	.byte	0x3f
	.zero		1


	//   ....[94]....
        /*130c*/ 	.word	0x0001cf20
        /*1310*/ 	.word	0x00000003
        /*1314*/ 	.word	0x00022880
        /*1318*/ 	.short	0x010a
        /*131a*/ 	.byte	0x3f
	.zero		1


	//----- nvinfo : EIATTR_NUM_MBARRIERS
	.align		4
.L_1076:
        /*131c*/ 	.byte	0x03, 0x38
        /*131e*/ 	.short	0x0016


	//----- nvinfo : EIATTR_EXIT_INSTR_OFFSETS
	.align		4
        /*1320*/ 	.byte	0x04, 0x1c
        /*1322*/ 	.short	(.L_1078 - .L_1077)


	//   ....[0]....
.L_1077:
        /*1324*/ 	.word	0x000009c0


	//   ....[1]....
        /*1328*/ 	.word	0x00011180


	//   ....[2]....
        /*132c*/ 	.word	0x00018e40


	//----- nvinfo : EIATTR_MAX_THREADS
	.align		4
.L_1078:
        /*1330*/ 	.byte	0x04, 0x05
        /*1332*/ 	.short	(.L_1080 - .L_1079)
.L_1079:
        /*1334*/ 	.word	0x00000180
        /*1338*/ 	.word	0x00000001
        /*133c*/ 	.word	0x00000001


	//----- nvinfo : EIATTR_CRS_STACK_SIZE
	.align		4
.L_1080:
        /*1340*/ 	.byte	0x04, 0x1e
        /*1342*/ 	.short	(.L_1082 - .L_1081)
.L_1081:
        /*1344*/ 	.word	0x00000000


	//----- nvinfo : EIATTR_CBANK_PARAM_SIZE
	.align		4
.L_1082:
        /*1348*/ 	.byte	0x03, 0x19
        /*134a*/ 	.short	0x0af0


	//----- nvinfo : EIATTR_PARAM_CBANK
	.align		4
        /*134c*/ 	.byte	0x04, 0x0a
        /*134e*/ 	.short	(.L_1084 - .L_1083)
	.align		4
.L_1083:
        /*1350*/ 	.word	index@(.nv.constant0._ZN7cutlass13device_kernelIN5flash11enable_sm90INS1_16FlashAttnFwdSm90INS1_25CollectiveMainloopFwdSm90ILi2EN4cute5tupleIJNS5_1CILi1EEES8_S8_EEENS6_IJNS7_ILi128EEENS7_ILi160EEESA_EEELi128ENS_12float_e4m3_tEfNS_4arch4Sm90ELb1ELb0ELb1ELb1ELb1ELb0ELb0ELb1ELb1ELb1ELb1ELb0EEENS1_21CollectiveEpilogueFwdINS6_IJSA_SA_SB_EEES9_NS_10bfloat16_tESF_Li256ELb1ELb1ELb1ELb1EEENS1_36VarlenDynamicPersistentTileSchedulerILi128ELi160ELi256ELi128ELb1ELb1ELb1ELb1ELb1ELb1EEEEEEEEEvNT_6ParamsE)
        /*1354*/ 	.short	0x0210
        /*1356*/ 	.short	0x0af0


	//----- nvinfo : EIATTR_SW_WAR
	.align		4
.L_1084:
        /*1358*/ 	.byte	0x04, 0x36
        /*135a*/ 	.short	(.L_1086 - .L_1085)
.L_1085:
        /*135c*/ 	.word	0x00000008
.L_1086:


//--------------------- .nv.info._ZN7cutlass13device_kernelIN5flash11enable_sm90INS1_16FlashAttnFwdSm90INS1_25CollectiveMainloopFwdSm90ILi2EN4cute5tupleIJNS5_1CILi1EEES8_S8_EEENS6_IJNS7_ILi128EEENS7_ILi160EEESA_EEELi128ENS_12float_e4m3_tEfNS_4arch4Sm90ELb1ELb0ELb1ELb1ELb1ELb1ELb0ELb1ELb1ELb1ELb1ELb0EEENS1_21CollectiveEpilogueFwdINS6_IJSA_SA_SB_EEES9_NS_10bfloat16_tESF_Li256ELb1ELb1ELb1ELb1EEENS1_36VarlenDynamicPersistentTileSchedulerILi128ELi160ELi256ELi128ELb1ELb1ELb1ELb1ELb1ELb1EEEEEEEEEvNT_6ParamsE --------------------------
	.section	.nv.info._ZN7cutlass13device_kernelIN5flash11enable_sm90INS1_16FlashAttnFwdSm90INS1_25CollectiveMainloopFwdSm90ILi2EN4cute5tupleIJNS5_1CILi1EEES8_S8_EEENS6_IJNS7_ILi128EEENS7_ILi160EEESA_EEELi128ENS_12float_e4m3_tEfNS_4arch4Sm90ELb1ELb0ELb1ELb1ELb1ELb1ELb0ELb1ELb1ELb1ELb1ELb0EEENS1_21CollectiveEpilogueFwdINS6_IJSA_SA_SB_EEES9_NS_10bfloat16_tESF_Li256ELb1ELb1ELb1ELb1EEENS1_36VarlenDynamicPersistentTileSchedulerILi128ELi160ELi256ELi128ELb1ELb1ELb1ELb1ELb1ELb1EEEEEEEEEvNT_6ParamsE,"",@"SHT_CUDA_INFO"
	.sectionflags	@""
	.align	4


	//----- nvinfo : EIATTR_CUDA_API_VERSION
	.align		4
        /*0000*/ 	.byte	0x04, 0x37
        /*0002*/ 	.short	(.L_1088 - .L_1087)
.L_1087:
        /*0004*/ 	.word	0x00000082


	//----- nvinfo : EIATTR_KPARAM_INFO
	.align		4
.L_1088:
        /*0008*/ 	.byte	0x04, 0x17
        /*000a*/ 	.short	(.L_1090 - .L_1089)
.L_1089:
        /*000c*/ 	.word	0x00000000
        /*0010*/ 	.short	0x0000
        /*0012*/ 	.short	0x0070
        /*0014*/ 	.byte	0x00, 0xf0, 0x01, 0x2a


	//----- nvinfo : EIATTR_SPARSE_MMA_MASK
	.align		4
.L_1090:
        /*0018*/ 	.byte	0x03, 0x50
        /*001a*/ 	.short	0x0000


	//----- nvinfo : EIATTR_MAXREG_COUNT
	.align		4
        /*001c*/ 	.byte	0x03, 0x1b
        /*001e*/ 	.short	0x00a8


	//----- nvinfo : EIATTR_NUM_BARRIERS
	.align		4
        /*0020*/ 	.byte	0x02, 0x4c
        /*0022*/ 	.byte	0x10
	.zero		1


	//----- nvinfo : EIATTR_EXTERNS
	.align		4
        /*0024*/ 	.byte	0x04, 0x0f
        /*0026*/ 	.short	(.L_1092 - .L_1091)


	//   ....[0]....
	.align		4
.L_1091:
        /*0028*/ 	.word	index@(__assertfail)


	//----- nvinfo : EIATTR_ANNOTATIONS
	.align		4
.L_1092:
        /*002c*/ 	.byte	0x04, 0x55
        /*002e*/ 	.short	(.L_1094 - .L_1093)


	//   ....[0]....
.L_1093:
        /* <DEDUP_REMOVED lines=56> */


	//----- nvinfo : EIATTR_MERCURY_ISA_VERSION
	.align		4
.L_1094:
        /*0398*/ 	.byte	0x03, 0x5f
        /*039a*/ 	.short	0x0101


	//----- nvinfo : EIATTR_UNUSED_LOAD_BYTE_OFFSET
	.align		4
        /*039c*/ 	.byte	0x04, 0x44
        /*039e*/ 	.short	(.L_1096 - .L_1095)


	//   ....[0]....
.L_1095:
        /*03a0*/ 	.word	0x00000aa0
        /*03a4*/ 	.word	0x0000fff0


	//   ....[1]....
        /*03a8*/ 	.word	0x0001c0b0
        /*03ac*/ 	.word	0x0000fff0


	//----- nvinfo : EIATTR_INT_WARP_WIDE_INSTR_OFFSETS
	.align		4
.L_1096:
        /*03b0*/ 	.byte	0x04, 0x31
        /*03b2*/ 	.short	(.L_1098 - .L_1097)


	//   ....[0]....
.L_1097:
        /*03b4*/ 	.word	0x00000130


	//   ....[1]....
        /*03b8*/ 	.word	0x00000170


	//   ....[2]....
        /*03bc*/ 	.word	0x000001e0


	//   ....[3]....
        /*03c0*/ 	.word	0x00023350


	//   ....[4]....
        /*03c4*/ 	.word	0x000233f0


	//   ....[5]....
        /*03c8*/ 	.word	0x00027890


	//   ....[6]....
        /*03cc*/ 	.word	0x00027930


	//----- nvinfo : EIATTR_COOP_GROUP_MASK_REGIDS
	.align		4
.L_1098:
        /*03d0*/ 	.byte	0x04, 0x29
        /*03d2*/ 	.short	(.L_1100 - .L_1099)


	//   ....[0]....
.L_1099:
        /*03d4*/ 	.word	0xffffffff


	//   ....[1]....
        /*03d8*/ 	.word	0xffffffff


	//   ....[2]....
        /*03dc*/ 	.word	0xffffffff


	//   ....[3]....
        /*03e0*/ 	.word	0xffffffff


	//   ....[4]....
        /*03e4*/ 	.word	0xffffffff


	//   ....[5]....
        /*03e8*/ 	.word	0xffffffff


	//   ....[6]....
        /*03ec*/ 	.word	0xffffffff


	//   ....[7]....
        /*03f0*/ 	.word	0xffffffff


	//   ....[8]....
        /*03f4*/ 	.word	0xffffffff


	//   ....[9]....
        /*03f8*/ 	.word	0xffffffff


	//   ....[10]....
        /*03fc*/ 	.word	0xffffffff


	//   ....[11]....
        /*0400*/ 	.word	0xffffffff


	//   ....[12]....
        /*0404*/ 	.word	0xffffffff


	//   ....[13]....
        /*0408*/ 	.word	0xffffffff


	//   ....[14]....
        /*040c*/ 	.word	0xffffffff


	//   ....[15]....
        /*0410*/ 	.word	0xffffffff


	//   ....[16]....
        /*0414*/ 	.word	0xffffffff


	//   ....[17]....
        /*0418*/ 	.word	0xffffffff


	//   ....[18]....
        /*041c*/ 	.word	0xffffffff


	//   ....[19]....
        /*0420*/ 	.word	0xffffffff


	//   ....[20]....
        /*0424*/ 	.word	0xffffffff


	//   ....[21]....
        /*0428*/ 	.word	0xffffffff


	//   ....[22]....
        /*042c*/ 	.word	0xffffffff


	//   ....[23]....
        /*0430*/ 	.word	0xffffffff


	//   ....[24]....
        /*0434*/ 	.word	0xffffffff


	//   ....[25]....
        /*0438*/ 	.word	0xffffffff


	//   ....[26]....
        /*043c*/ 	.word	0xffffffff


	//   ....[27]....
        /*0440*/ 	.word	0xffffffff


	//   ....[28]....
        /*0444*/ 	.word	0xffffffff


	//   ....[29]....
        /*0448*/ 	.word	0xffffffff


	//   ....[30]....
        /*044c*/ 	.word	0xffffffff


	//   ....[31]....
        /*0450*/ 	.word	0xffffffff


	//   ....[32]....
        /*0454*/ 	.word	0xffffffff


	//   ....[33]....
        /*0458*/ 	.word	0xffffffff


	//   ....[34]....
        /*045c*/ 	.word	0xffffffff


	//   ....[35]....
        /*0460*/ 	.word	0xffffffff


	//   ....[36]....
        /*0464*/ 	.word	0xffffffff


	//   ....[37]....
        /*0468*/ 	.word	0xffffffff


	//   ....[38]....
        /*046c*/ 	.word	0xffffffff


	//   ....[39]....
        /*0470*/ 	.word	0xffffffff


	//   ....[40]....
        /*0474*/ 	.word	0xffffffff


	//   ....[41]....
        /*0478*/ 	.word	0xffffffff


	//   ....[42]....
        /*047c*/ 	.word	0xffffffff


	//   ....[43]....
        /*0480*/ 	.word	0xffffffff


	//   ....[44]....
        /*0484*/ 	.word	0xffffffff


	//   ....[45]....
        /*0488*/ 	.word	0xffffffff


	//   ....[46]....
        /*048c*/ 	.word	0xffffffff


	//   ....[47]....
        /*0490*/ 	.word	0xffffffff


	//   ....[48]....
        /*0494*/ 	.word	0xffffffff


	//   ....[49]....
        /*0498*/ 	.word	0xffffffff


	//   ....[50]....
        /*049c*/ 	.word	0xffffffff


	//   ....[51]....
        /*04a0*/ 	.word	0xffffffff


	//   ....[52]....
        /*04a4*/ 	.word	0xffffffff


	//   ....[53]....
        /*04a8*/ 	.word	0xffffffff


	//   ....[54]....
        /*04ac*/ 	.word	0xffffffff


	//   ....[55]....
        /*04b0*/ 	.word	0xffffffff


	//   ....[56]....
        /*04b4*/ 	.word	0xffffffff


	//   ....[57]....
        /*04b8*/ 	.word	0xffffffff


	//   ....[58]....
        /*04bc*/ 	.word	0xffffffff


	//   ....[59]....
        /*04c0*/ 	.word	0xffffffff


	//   ....[60]....
        /*04c4*/ 	.word	0xffffffff


	//   ....[61]....
        /*04c8*/ 	.word	0xffffffff


	//   ....[62]....
        /*04cc*/ 	.word	0xffffffff


	//   ....[63]....
        /*04d0*/ 	.word	0xffffffff


	//   ....[64]....
        /*04d4*/ 	.word	0xffffffff


	//   ....[65]....
        /*04d8*/ 	.word	0xffffffff


	//   ....[66]....
        /*04dc*/ 	.word	0xffffffff


	//   ....[67]....
        /*04e0*/ 	.word	0xffffffff


	//   ....[68]....
        /*04e4*/ 	.word	0xffffffff


	//   ....[69]....
        /*04e8*/ 	.word	0xffffffff


	//   ....[70]....
        /*04ec*/ 	.word	0xffffffff


	//   ....[71]....
        /*04f0*/ 	.word	0xffffffff


	//   ....[72]....
        /*04f4*/ 	.word	0xffffffff


	//   ....[73]....
        /*04f8*/ 	.word	0xffffffff


	//   ....[74]....
        /*04fc*/ 	.word	0xffffffff


	//   ....[75]....
        /*0500*/ 	.word	0xffffffff


	//   ....[76]....
        /*0504*/ 	.word	0xffffffff


	//   ....[77]....
        /*0508*/ 	.word	0xffffffff


	//   ....[78]....
        /*050c*/ 	.word	0xffffffff


	//   ....[79]....
        /*0510*/ 	.word	0xffffffff


	//   ....[80]....
        /*0514*/ 	.word	0xffffffff


	//   ....[81]....
        /*0518*/ 	.word	0xffffffff


	//   ....[82]....
        /*051c*/ 	.word	0xffffffff


	//   ....[83]....
        /*0520*/ 	.word	0xffffffff


	//   ....[84]....
        /*0524*/ 	.word	0xffffffff


	//   ....[85]....
        /*0528*/ 	.word	0xffffffff


	//   ....[86]....
        /*052c*/ 	.word	0xffffffff


	//   ....[87]....
        /*0530*/ 	.word	0xffffffff


	//   ....[88]....
        /*0534*/ 	.word	0xffffffff


	//   ....[89]....
        /*0538*/ 	.word	0xffffffff


	//   ....[90]....
        /*053c*/ 	.word	0xffffffff


	//   ....[91]....
        /*0540*/ 	.word	0xffffffff


	//   ....[92]....
        /*0544*/ 	.word	0xffffffff


	//   ....[93]....
        /*0548*/ 	.word	0xffffffff


	//   ....[94]....
        /*054c*/ 	.word	0xffffffff


	//   ....[95]....
        /*0550*/ 	.word	0xffffffff


	//   ....[96]....
        /*0554*/ 	.word	0xffffffff


	//   ....[97]....
        /*0558*/ 	.word	0xffffffff


	//   ....[98]....
        /*055c*/ 	.word	0xffffffff


	//   ....[99]....
        /*0560*/ 	.word	0xffffffff


	//   ....[100]....
        /*0564*/ 	.word	0xffffffff


	//   ....[101]....
        /*0568*/ 	.word	0xffffffff


	//   ....[102]....
        /*056c*/ 	.word	0xffffffff


	//   ....[103]....
        /*0570*/ 	.word	0xffffffff


	//   ....[104]....
        /*0574*/ 	.word	0xffffffff


	//   ....[105]....
        /*0578*/ 	.word	0xffffffff


	//   ....[106]....
        /*057c*/ 	.word	0xffffffff


	//   ....[107]....
        /*0580*/ 	.word	0xffffffff


	//   ....[108]....
        /*0584*/ 	.word	0xffffffff


	//   ....[109]....
        /*0588*/ 	.word	0xffffffff


	//   ....[110]....
        /*058c*/ 	.word	0xffffffff


	//   ....[111]....
        /*0590*/ 	.word	0xffffffff


	//   ....[112]....
        /*0594*/ 	.word	0xffffffff


	//   ....[113]....
        /*0598*/ 	.word	0xffffffff


	//   ....[114]....
        /*059c*/ 	.word	0xffffffff


	//   ....[115]....
        /*05a0*/ 	.word	0xffffffff


	//   ....[116]....
        /*05a4*/ 	.word	0xffffffff


	//   ....[117]....
        /*05a8*/ 	.word	0xffffffff


	//   ....[118]....
        /*05ac*/ 	.word	0xffffffff


	//   ....[119]....
        /*05b0*/ 	.word	0xffffffff


	//   ....[120]....
        /*05b4*/ 	.word	0xffffffff


	//   ....[121]....
        /*05b8*/ 	.word	0xffffffff


	//   ....[122]....
        /*05bc*/ 	.word	0xffffffff


	//   ....[123]....
        /*05c0*/ 	.word	0xffffffff


	//   ....[124]....
        /*05c4*/ 	.word	0xffffffff


	//   ....[125]....
        /*05c8*/ 	.word	0xffffffff


	//   ....[126]....
        /*05cc*/ 	.word	0xffffffff


	//   ....[127]....
        /*05d0*/ 	.word	0xffffffff


	//   ....[128]....
        /*05d4*/ 	.word	0xffffffff


	//   ....[129]....
        /*05d8*/ 	.word	0xffffffff


	//   ....[130]....
        /*05dc*/ 	.word	0xffffffff


	//   ....[131]....
        /*05e0*/ 	.word	0xffffffff


	//   ....[132]....
        /*05e4*/ 	.word	0xffffffff


	//   ....[133]....
        /*05e8*/ 	.word	0xffffffff


	//   ....[134]....
        /*05ec*/ 	.word	0xffffffff


	//   ....[135]....
        /*05f0*/ 	.word	0xffffffff


	//   ....[136]....
        /*05f4*/ 	.word	0xffffffff


	//   ....[137]....
        /*05f8*/ 	.word	0xffffffff


	//   ....[138]....
        /*05fc*/ 	.word	0xffffffff


	//   ....[139]....
        /*0600*/ 	.word	0xffffffff


	//   ....[140]....
        /*0604*/ 	.word	0xffffffff


	//   ....[141]....
        /*0608*/ 	.word	0xffffffff


	//   ....[142]....
        /*060c*/ 	.word	0xffffffff


	//   ....[143]....
        /*0610*/ 	.word	0xffffffff


	//   ....[144]....
        /*0614*/ 	.word	0xffffffff


	//   ....[145]....
        /*0618*/ 	.word	0xffffffff


	//   ....[146]....
        /*061c*/ 	.word	0xffffffff


	//   ....[147]....
        /*0620*/ 	.word	0xffffffff


	//   ....[148]....
        /*0624*/ 	.word	0xffffffff


	//   ....[149]....
        /*0628*/ 	.word	0xffffffff


	//   ....[150]....
        /*062c*/ 	.word	0xffffffff


	//   ....[151]....
        /*0630*/ 	.word	0xffffffff


	//   ....[152]....
        /*0634*/ 	.word	0xffffffff


	//   ....[153]....
        /*0638*/ 	.word	0xffffffff


	//   ....[154]....
        /*063c*/ 	.word	0xffffffff


	//   ....[155]....
        /*0640*/ 	.word	0xffffffff


	//   ....[156]....
        /*0644*/ 	.word	0xffffffff


	//   ....[157]....
        /*0648*/ 	.word	0xffffffff


	//   ....[158]....
        /*064c*/ 	.word	0xffffffff


	//   ....[159]....
        /*0650*/ 	.word	0xffffffff


	//   ....[160]....
        /*0654*/ 	.word	0xffffffff


	//   ....[161]....
        /*0658*/ 	.word	0xffffffff


	//   ....[162]....
        /*065c*/ 	.word	0xffffffff


	//   ....[163]....
        /*0660*/ 	.word	0xffffffff


	//   ....[164]....
        /*0664*/ 	.word	0xffffffff


	//   ....[165]....
        /*0668*/ 	.word	0xffffffff


	//   ....[166]....
        /*066c*/ 	.word	0xffffffff


	//   ....[167]....
        /*0670*/ 	.word	0xffffffff


	//   ....[168]....
        /*0674*/ 	.word	0xffffffff


	//   ....[169]....
        /*0678*/ 	.word	0xffffffff


	//   ....[170]....
        /*067c*/ 	.word	0xffffffff


	//   ....[171]....
        /*0680*/ 	.word	0xffffffff


	//   ....[172]....
        /*0684*/ 	.word	0xffffffff


	//   ....[173]....
        /*0688*/ 	.word	0xffffffff


	//   ....[174]....
        /*068c*/ 	.word	0xffffffff


	//   ....[175]....
        /*0690*/ 	.word	0xffffffff


	//   ....[176]....
        /*0694*/ 	.word	0xffffffff


	//   ....[177]....
        /*0698*/ 	.word	0xffffffff


	//   ....[178]....
        /*069c*/ 	.word	0xffffffff


	//   ....[179]....
        /*06a0*/ 	.word	0xffffffff


	//   ....[180]....
        /*06a4*/ 	.word	0xffffffff


	//   ....[181]....
        /*06a8*/ 	.word	0xffffffff


	//   ....[182]....
        /*06ac*/ 	.word	0xffffffff


	//   ....[183]....
        /*06b0*/ 	.word	0xffffffff


	//   ....[184]....
        /*06b4*/ 	.word	0xffffffff


	//   ....[185]....
        /*06b8*/ 	.word	0xffffffff


	//   ....[186]....
        /*06bc*/ 	.word	0xffffffff


	//   ....[187]....
        /*06c0*/ 	.word	0xffffffff


	//   ....[188]....
        /*06c4*/ 	.word	0xffffffff


	//   ....[189]....
        /*06c8*/ 	.word	0xffffffff


	//   ....[190]....
        /*06cc*/ 	.word	0xffffffff


	//   ....[191]....
        /*06d0*/ 	.word	0xffffffff


	//   ....[192]....
        /*06d4*/ 	.word	0xffffffff


	//   ....[193]....
        /*06d8*/ 	.word	0xffffffff


	//   ....[194]....
        /*06dc*/ 	.word	0xffffffff


	//   ....[195]....
        /*06e0*/ 	.word	0xffffffff


	//   ....[196]....
        /*06e4*/ 	.word	0xffffffff


	//   ....[197]....
        /*06e8*/ 	.word	0xffffffff


	//   ....[198]....
        /*06ec*/ 	.word	0xffffffff


	//   ....[199]....
        /*06f0*/ 	.word	0xffffffff


	//   ....[200]....
        /*06f4*/ 	.word	0xffffffff


	//   ....[201]....
        /*06f8*/ 	.word	0xffffffff


	//   ....[202]....
        /*06fc*/ 	.word	0xffffffff


	//   ....[203]....
        /*0700*/ 	.word	0xffffffff


	//   ....[204]....
        /*0704*/ 	.word	0xffffffff


	//   ....[205]....
        /*0708*/ 	.word	0xffffffff


	//   ....[206]....
        /*070c*/ 	.word	0xffffffff


	//   ....[207]....
        /*0710*/ 	.word	0xffffffff


	//   ....[208]....
        /*0714*/ 	.word	0xffffffff


	//   ....[209]....
        /*0718*/ 	.word	0xffffffff


	//   ....[210]....
        /*071c*/ 	.word	0xffffffff


	//   ....[211]....
        /*0720*/ 	.word	0xffffffff


	//   ....[212]....
        /*0724*/ 	.word	0xffffffff


	//   ....[213]....
        /*0728*/ 	.word	0xffffffff


	//   ....[214]....
        /*072c*/ 	.word	0xffffffff


	//   ....[215]....
        /*0730*/ 	.word	0xffffffff


	//   ....[216]....
        /*0734*/ 	.word	0xffffffff


	//   ....[217]....
        /*0738*/ 	.word	0xffffffff


	//   ....[218]....
        /*073c*/ 	.word	0xffffffff


	//   ....[219]....
        /*0740*/ 	.word	0xffffffff


	//   ....[220]....
        /*0744*/ 	.word	0xffffffff


	//   ....[221]....
        /*0748*/ 	.word	0xffffffff


	//   ....[222]....
        /*074c*/ 	.word	0xffffffff


	//   ....[223]....
        /*0750*/ 	.word	0xffffffff


	//   ....[224]....
        /*0754*/ 	.word	0xffffffff


	//   ....[225]....
        /*0758*/ 	.word	0xffffffff


	//   ....[226]....
        /*075c*/ 	.word	0xffffffff


	//   ....[227]....
        /*0760*/ 	.word	0xffffffff


	//   ....[228]....
        /*0764*/ 	.word	0xffffffff


	//   ....[229]....
        /*0768*/ 	.word	0xffffffff


	//   ....[230]....
        /*076c*/ 	.word	0xffffffff


	//   ....[231]....
        /*0770*/ 	.word	0xffffffff


	//   ....[232]....
        /*0774*/ 	.word	0xffffffff


	//   ....[233]....
        /*0778*/ 	.word	0xffffffff


	//   ....[234]....
        /*077c*/ 	.word	0xffffffff


	//   ....[235]....
        /*0780*/ 	.word	0xffffffff


	//   ....[236]....
        /*0784*/ 	.word	0xffffffff


	//   ....[237]....
        /*0788*/ 	.word	0xffffffff


	//   ....[238]....
        /*078c*/ 	.word	0xffffffff


	//   ....[239]....
        /*0790*/ 	.word	0xffffffff


	//   ....[240]....
        /*0794*/ 	.word	0xffffffff


	//   ....[241]....
        /*0798*/ 	.word	0xffffffff


	//   ....[242]....
        /*079c*/ 	.word	0xffffffff


	//   ....[243]....
        /*07a0*/ 	.word	0xffffffff


	//   ....[244]....
        /*07a4*/ 	.word	0xffffffff


	//   ....[245]....
        /*07a8*/ 	.word	0xffffffff


	//   ....[246]....
        /*07ac*/ 	.word	0xffffffff


	//   ....[247]....
        /*07b0*/ 	.word	0xffffffff


	//   ....[248]....
        /*07b4*/ 	.word	0xffffffff


	//   ....[249]....
        /*07b8*/ 	.word	0xffffffff


	//   ....[250]....
        /*07bc*/ 	.word	0xffffffff


	//   ....[251]....
        /*07c0*/ 	.word	0xffffffff


	//   ....[252]....
        /*07c4*/ 	.word	0xffffffff


	//   ....[253]....
        /*07c8*/ 	.word	0xffffffff


	//   ....[254]....
        /*07cc*/ 	.word	0xffffffff


	//   ....[255]....
        /*07d0*/ 	.word	0xffffffff


	//   ....[0]....
        /*07d4*/ 	.word	0xffffffff


	//   ....[1]....
        /*07d8*/ 	.word	0xffffffff


	//   ....[2]....
        /*07dc*/ 	.word	0xffffffff


	//   ....[3]....
        /*07e0*/ 	.word	0xffffffff


	//   ....[4]....
        /*07e4*/ 	.word	0xffffffff


	//   ....[5]....
        /*07e8*/ 	.word	0xffffffff


	//   ....[6]....
        /*07ec*/ 	.word	0xffffffff


	//   ....[7]....
        /*07f0*/ 	.word	0xffffffff


	//   ....[8]....
        /*07f4*/ 	.word	0xffffffff


	//   ....[9]....
        /*07f8*/ 	.word	0xffffffff


	//   ....[10]....
        /*07fc*/ 	.word	0xffffffff


	//   ....[11]....
        /*0800*/ 	.word	0xffffffff


	//   ....[12]....
        /*0804*/ 	.word	0xffffffff


	//   ....[13]....
        /*0808*/ 	.word	0xffffffff


	//   ....[14]....
        /*080c*/ 	.word	0xffffffff


	//   ....[15]....
        /*0810*/ 	.word	0xffffffff


	//   ....[16]....
        /*0814*/ 	.word	0xffffffff


	//   ....[17]....
        /*0818*/ 	.word	0xffffffff


	//   ....[18]....
        /*081c*/ 	.word	0xffffffff


	//   ....[19]....
        /*0820*/ 	.word	0xffffffff


	//   ....[20]....
        /*0824*/ 	.word	0xffffffff


	//   ....[21]....
        /*0828*/ 	.word	0xffffffff


	//   ....[22]....
        /*082c*/ 	.word	0xffffffff


	//   ....[23]....
        /*0830*/ 	.word	0xffffffff


	//   ....[24]....
        /*0834*/ 	.word	0xffffffff


	//   ....[25]....
        /*0838*/ 	.word	0xffffffff


	//   ....[26]....
        /*083c*/ 	.word	0xffffffff


	//   ....[27]....
        /*0840*/ 	.word	0xffffffff


	//   ....[28]....
        /*0844*/ 	.word	0xffffffff


	//   ....[29]....
        /*0848*/ 	.word	0xffffffff


	//   ....[30]....
        /*084c*/ 	.word	0xffffffff


	//   ....[31]....
        /*0850*/ 	.word	0xffffffff


	//   ....[32]....
        /*0854*/ 	.word	0xffffffff


	//   ....[33]....
        /*0858*/ 	.word	0x0500000f


	//   ....[34]....
        /*085c*/ 	.word	0x0500000f


	//   ....[35]....
        /*0860*/ 	.word	0x0500000f


	//   ....[36]....
        /*0864*/ 	.word	0x0500000f


	//   ....[37]....
        /*0868*/ 	.word	0x0500000f


	//   ....[38]....
        /*086c*/ 	.word	0x0500000f


	//   ....[39]....
        /*0870*/ 	.word	0x0500000f


	//   ....[40]....
        /*0874*/ 	.word	0x0500000f


	//   ....[41]....
        /*0878*/ 	.word	0x0500000f


	//   ....[42]....
        /*087c*/ 	.word	0x0500000f


	//   ....[43]....
        /*0880*/ 	.word	0x0500000f


	//   ....[44]....
        /*0884*/ 	.word	0x0500000f


	//   ....[45]....
        /*0888*/ 	.word	0x0500000f


	//   ....[46]....
        /*088c*/ 	.word	0x0500000f


	//   ....[47]....
        /*0890*/ 	.word	0x0500000f


	//   ....[48]....
        /*0894*/ 	.word	0x0500000f


	//   ....[49]....
        /*0898*/ 	.word	0x0500000f


	//   ....[50]....
        /*089c*/ 	.word	0x0500000f


	//   ....[51]....
        /*08a0*/ 	.word	0x0500000f


	//   ....[52]....
        /*08a4*/ 	.word	0x0500000f


	//   ....[53]....
        /*08a8*/ 	.word	0x0500000f


	//   ....[54]....
        /*08ac*/ 	.word	0x0500000f


	//   ....[55]....
        /*08b0*/ 	.word	0x0500000f


	//   ....[56]....
        /*08b4*/ 	.word	0x0500000f


	//   ....[57]....
        /*08b8*/ 	.word	0x0500000f


	//   ....[58]....
        /*08bc*/ 	.word	0x0500000f


	//   ....[59]....
        /*08c0*/ 	.word	0x0500000f


	//   ....[60]....
        /*08c4*/ 	.word	0x0500000f


	//   ....[61]....
        /*08c8*/ 	.word	0x0500000f


	//   ....[62]....
        /*08cc*/ 	.word	0x0500000f


	//   ....[63]....
        /*08d0*/ 	.word	0x0500000f


	//   ....[64]....
        /*08d4*/ 	.word	0x0500000f


	//   ....[65]....
        /*08d8*/ 	.word	0x0500000f


	//   ....[66]....
        /*08dc*/ 	.word	0x0500000f


	//   ....[67]....
        /*08e0*/ 	.word	0x0500000f


	//   ....[68]....
        /*08e4*/ 	.word	0x0500000f


	//   ....[69]....
        /*08e8*/ 	.word	0x0500000f


	//   ....[70]....
        /*08ec*/ 	.word	0x0500000f


	//   ....[71]....
        /*08f0*/ 	.word	0x0500000f


	//   ....[72]....
        /*08f4*/ 	.word	0x0500000f


	//   ....[73]....
        /*08f8*/ 	.word	0x0500000f


	//   ....[74]....
        /*08fc*/ 	.word	0x0500000f


	//   ....[75]....
        /*0900*/ 	.word	0x0500000f


	//   ....[76]....
        /*0904*/ 	.word	0x0500000f


	//   ....[77]....
        /*0908*/ 	.word	0x0500000f


	//   ....[78]....
        /*090c*/ 	.word	0x0500000f


	//   ....[79]....
        /*0910*/ 	.word	0x0500000f


	//   ....[80]....
        /*0914*/ 	.word	0x0500000f


	//   ....[81]....
        /*0918*/ 	.word	0x0500000f


	//   ....[82]....
        /*091c*/ 	.word	0x0500000f


	//   ....[83]....
        /*0920*/ 	.word	0x0500000f


	//   ....[84]....
        /*0924*/ 	.word	0x0500000f


	//   ....[85]....
        /*0928*/ 	.word	0x0500000f


	//   ....[86]....
        /*092c*/ 	.word	0x0500000f


	//   ....[87]....
        /*0930*/ 	.word	0x0500000f


	//   ....[88]....
        /*0934*/ 	.word	0x0500000f


	//   ....[89]....
        /*0938*/ 	.word	0x0500000f


	//   ....[90]....
        /*093c*/ 	.word	0x0500000f


	//   ....[91]....
        /*0940*/ 	.word	0x0500000f


	//   ....[92]....
        /*0944*/ 	.word	0x0500000f


	//   ....[93]....
        /*0948*/ 	.word	0x0500000f


	//   ....[94]....
        /*094c*/ 	.word	0x0500000f


	//   ....[95]....
        /*0950*/ 	.word	0x0500000f


	//   ....[96]....
        /*0954*/ 	.word	0x0500000f


	//   ....[97]....
        /*0958*/ 	.word	0x0500000f


	//   ....[98]....
        /*095c*/ 	.word	0x0500000f


	//   ....[99]....
        /*0960*/ 	.word	0x0500000f


	//   ....[100]....
        /*0964*/ 	.word	0x0500000f


	//   ....[101]....
        /*0968*/ 	.word	0x0500000f


	//   ....[102]....
        /*096c*/ 	.word	0x0500000f


	//   ....[103]....
        /*0970*/ 	.word	0x0500000f


	//   ....[104]....
        /*0974*/ 	.word	0x0500000f


	//   ....[105]....
        /*0978*/ 	.word	0x0500000f


	//   ....[106]....
        /*097c*/ 	.word	0x0500000f


	//   ....[107]....
        /*0980*/ 	.word	0x0500000f


	//   ....[108]....
        /*0984*/ 	.word	0x0500000f


	//   ....[109]....
        /*0988*/ 	.word	0x0500000f


	//   ....[110]....
        /*098c*/ 	.word	0x0500000f


	//   ....[111]....
        /*0990*/ 	.word	0x0500000f


	//   ....[112]....
        /*0994*/ 	.word	0x0500000f


	//   ....[113]....
        /*0998*/ 	.word	0x0500000f


	//   ....[114]....
        /*099c*/ 	.word	0x0500000f


	//   ....[115]....
        /*09a0*/ 	.word	0x0500000f


	//   ....[116]....
        /*09a4*/ 	.word	0x0500000f


	//   ....[117]....
        /*09a8*/ 	.word	0x0500000f


	//   ....[118]....
        /*09ac*/ 	.word	0x0500000f


	//   ....[119]....
        /*09b0*/ 	.word	0x0500000f


	//   ....[120]....
        /*09b4*/ 	.word	0x0500000f


	//   ....[121]....
        /*09b8*/ 	.word	0x0500000f


	//   ....[122]....
        /*09bc*/ 	.word	0x0500000f


	//   ....[123]....
        /*09c0*/ 	.word	0x0500000f


	//   ....[124]....
        /*09c4*/ 	.word	0x0500000f


	//   ....[125]....
        /*09c8*/ 	.word	0x0500000f


	//   ....[126]....
        /*09cc*/ 	.word	0x0500000f


	//   ....[127]....
        /*09d0*/ 	.word	0x0500000f


	//   ....[128]....
        /*09d4*/ 	.word	0x0500000f


	//   ....[129]....
        /*09d8*/ 	.word	0x0500000f


	//   ....[130]....
        /*09dc*/ 	.word	0x0500000f


	//   ....[131]....
        /*09e0*/ 	.word	0x0500000f


	//   ....[132]....
        /*09e4*/ 	.word	0x0500000f


	//   ....[133]....
        /*09e8*/ 	.word	0x0500000f


	//   ....[134]....
        /*09ec*/ 	.word	0x0500000f


	//   ....[135]....
        /*09f0*/ 	.word	0x0500000f


	//   ....[136]....
        /*09f4*/ 	.word	0x0500000f


	//   ....[137]....
        /*09f8*/ 	.word	0x0500000f


	//   ....[138]....
        /*09fc*/ 	.word	0x0500000f


	//   ....[139]....
        /*0a00*/ 	.word	0x0500000f


	//   ....[140]....
        /*0a04*/ 	.word	0x0500000f


	//   ....[141]....
        /*0a08*/ 	.word	0x0500000f


	//   ....[142]....
        /*0a0c*/ 	.word	0x0500000f


	//   ....[143]....
        /*0a10*/ 	.word	0x0500000f


	//   ....[144]....
        /*0a14*/ 	.word	0x0500000f


	//   ....[145]....
        /*0a18*/ 	.word	0x0500000f


	//   ....[146]....
        /*0a1c*/ 	.word	0x0500000f


	//   ....[147]....
        /*0a20*/ 	.word	0x0500000f


	//   ....[148]....
        /*0a24*/ 	.word	0x0500000f


	//   ....[149]....
        /*0a28*/ 	.word	0x0500000f


	//   ....[150]....
        /*0a2c*/ 	.word	0x0500000f


	//   ....[151]....
        /*0a30*/ 	.word	0x0500000f


	//   ....[152]....
        /*0a34*/ 	.word	0x0500000f


	//   ....[153]....
        /*0a38*/ 	.word	0x0500000f


	//   ....[154]....
        /*0a3c*/ 	.word	0x0500000f


	//   ....[155]....
        /*0a40*/ 	.word	0x0500000f


	//   ....[156]....
        /*0a44*/ 	.word	0x0500000f


	//   ....[157]....
        /*0a48*/ 	.word	0x0500000f


	//   ....[158]....
        /*0a4c*/ 	.word	0x0500000f


	//   ....[159]....
        /*0a50*/ 	.word	0x0500000f


	//   ....[160]....
        /*0a54*/ 	.word	0x0500000f


	//   ....[161]....
        /*0a58*/ 	.word	0x0500000f


	//   ....[162]....
        /*0a5c*/ 	.word	0x0500000f


	//   ....[163]....
        /*0a60*/ 	.word	0x0500000f


	//   ....[164]....
        /*0a64*/ 	.word	0x0500000f


	//   ....[165]....
        /*0a68*/ 	.word	0x0500000f


	//   ....[166]....
        /*0a6c*/ 	.word	0x0500000f


	//   ....[167]....
        /*0a70*/ 	.word	0x0500000f


	//   ....[168]....
        /*0a74*/ 	.word	0x0500000f


	//   ....[169]....
        /*0a78*/ 	.word	0x0500000f


	//   ....[170]....
        /*0a7c*/ 	.word	0x0500000f


	//   ....[171]....
        /*0a80*/ 	.word	0x0500000f


	//   ....[172]....
        /*0a84*/ 	.word	0x0500000f


	//   ....[173]....
        /*0a88*/ 	.word	0x0500000f


	//   ....[174]....
        /*0a8c*/ 	.word	0x0500000f


	//   ....[175]....
        /*0a90*/ 	.word	0x0500000f


	//   ....[176]....
        /*0a94*/ 	.word	0x0500000f


	//   ....[177]....
        /*0a98*/ 	.word	0x0500000f


	//   ....[178]....
        /*0a9c*/ 	.word	0x0500000f


	//   ....[179]....
        /*0aa0*/ 	.word	0x0500000f


	//   ....[180]....
        /*0aa4*/ 	.word	0x0500000f


	//   ....[181]....
        /*0aa8*/ 	.word	0x0500000f


	//   ....[182]....
        /*0aac*/ 	.word	0x0500000f


	//   ....[183]....
        /*0ab0*/ 	.word	0x0500000f


	//   ....[184]....
        /*0ab4*/ 	.word	0x0500000f


	//   ....[185]....
        /*0ab8*/ 	.word	0x0500000f


	//   ....[186]....
        /*0abc*/ 	.word	0x0500000f


	//   ....[187]....
        /*0ac0*/ 	.word	0x0500000f


	//   ....[188]....
        /*0ac4*/ 	.word	0x0500000f


	//   ....[189]....
        /*0ac8*/ 	.word	0x0500000f


	//   ....[190]....
        /*0acc*/ 	.word	0x0500000f


	//   ....[191]....
        /*0ad0*/ 	.word	0x0500000f


	//   ....[192]....
        /*0ad4*/ 	.word	0x0500000f


	//   ....[193]....
        /*0ad8*/ 	.word	0x0500000f


	//   ....[194]....
        /*0adc*/ 	.word	0x0500000f


	//   ....[195]....
        /*0ae0*/ 	.word	0x0500000f


	//   ....[196]....
        /*0ae4*/ 	.word	0x0500000f


	//   ....[197]....
        /*0ae8*/ 	.word	0x0500000f


	//   ....[198]....
        /*0aec*/ 	.word	0x0500000f


	//   ....[199]....
        /*0af0*/ 	.word	0x0500000f


	//   ....[200]....
        /*0af4*/ 	.word	0x0500000f


	//   ....[201]....
        /*0af8*/ 	.word	0x0500000f


	//   ....[202]....
        /*0afc*/ 	.word	0x0500000f


	//   ....[203]....
        /*0b00*/ 	.word	0x0500000f


	//   ....[204]....
        /*0b04*/ 	.word	0x0500000f


	//   ....[205]....
        /*0b08*/ 	.word	0x0500000f


	//   ....[206]....
        /*0b0c*/ 	.word	0x0500000f


	//   ....[207]....
        /*0b10*/ 	.word	0x0500000f


	//   ....[208]....
        /*0b14*/ 	.word	0x0500000f


	//   ....[209]....
        /*0b18*/ 	.word	0x0500000f


	//   ....[210]....
        /*0b1c*/ 	.word	0x0500000f


	//   ....[211]....
        /*0b20*/ 	.word	0x0500000f


	//   ....[212]....
        /*0b24*/ 	.word	0x0500000f


	//   ....[213]....
        /*0b28*/ 	.word	0x0500000f


	//   ....[214]....
        /*0b2c*/ 	.word	0x0500000f


	//   ....[215]....
        /*0b30*/ 	.word	0x0500000f


	//   ....[216]....
        /*0b34*/ 	.word	0x0500000f


	//   ....[217]....
        /*0b38*/ 	.word	0x0500000f


	//   ....[218]....
        /*0b3c*/ 	.word	0x0500000f


	//   ....[219]....
        /*0b40*/ 	.word	0x0500000f


	//   ....[220]....
        /*0b44*/ 	.word	0x0500000f


	//   ....[221]....
        /*0b48*/ 	.word	0x0500000f


	//   ....[222]....
        /*0b4c*/ 	.word	0x0500000f


	//   ....[223]....
        /*0b50*/ 	.word	0x0500000f


	//   ....[224]....
        /*0b54*/ 	.word	0x0500000f


	//   ....[225]....
        /*0b58*/ 	.word	0x0500000f


	//   ....[226]....
        /*0b5c*/ 	.word	0x0500000f


	//   ....[227]....
        /*0b60*/ 	.word	0x0500000f


	//   ....[228]....
        /*0b64*/ 	.word	0x0500000f


	//   ....[229]....
        /*0b68*/ 	.word	0x0500000f


	//   ....[230]....
        /*0b6c*/ 	.word	0x0500000f


	//   ....[231]....
        /*0b70*/ 	.word	0x0500000f


	//   ....[232]....
        /*0b74*/ 	.word	0x0500000f


	//   ....[233]....
        /*0b78*/ 	.word	0x0500000f


	//   ....[234]....
        /*0b7c*/ 	.word	0x0500000f


	//   ....[235]....
        /*0b80*/ 	.word	0x0500000f


	//   ....[236]....
        /*0b84*/ 	.word	0x0500000f


	//   ....[237]....
        /*0b88*/ 	.word	0x0500000f


	//   ....[238]....
        /*0b8c*/ 	.word	0x0500000f


	//   ....[239]....
        /*0b90*/ 	.word	0x0500000f


	//   ....[240]....
        /*0b94*/ 	.word	0x0500000f


	//   ....[241]....
        /*0b98*/ 	.word	0x0500000f


	//   ....[242]....
        /*0b9c*/ 	.word	0x0500000f


	//   ....[243]....
        /*0ba0*/ 	.word	0x0500000f


	//   ....[244]....
        /*0ba4*/ 	.word	0x0500000f


	//   ....[245]....
        /*0ba8*/ 	.word	0x0500000f


	//   ....[246]....
        /*0bac*/ 	.word	0x0500000f


	//   ....[247]....
        /*0bb0*/ 	.word	0x0500000f


	//   ....[248]....
        /*0bb4*/ 	.word	0x0500000f


	//   ....[249]....
        /*0bb8*/ 	.word	0x0500000f


	//   ....[250]....
        /*0bbc*/ 	.word	0x0500000f


	//   ....[251]....
        /*0bc0*/ 	.word	0x0500000f


	//   ....[252]....
        /*0bc4*/ 	.word	0x0500000f


	//   ....[253]....
        /*0bc8*/ 	.word	0x0500000f


	//   ....[254]....
        /*0bcc*/ 	.word	0x0500000f


	//   ....[255]....
        /*0bd0*/ 	.word	0x0500000f


	//   ....[0]....
        /*0bd4*/ 	.word	0x0500000f


	//   ....[1]....
        /*0bd8*/ 	.word	0x0500000f


	//   ....[2]....
        /*0bdc*/ 	.word	0x0500000f


	//   ....[3]....
        /*0be0*/ 	.word	0x0500000f


	//   ....[4]....
        /*0be4*/ 	.word	0x0500000f


	//   ....[5]....
        /*0be8*/ 	.word	0x0500000f


	//   ....[6]....
        /*0bec*/ 	.word	0x0500000f


	//   ....[7]....
        /*0bf0*/ 	.word	0x0500000f


	//   ....[8]....
        /*0bf4*/ 	.word	0x0500000f


	//   ....[9]....
        /*0bf8*/ 	.word	0x0500000f


	//   ....[10]....
        /*0bfc*/ 	.word	0x0500000f


	//   ....[11]....
        /*0c00*/ 	.word	0x0500000f


	//   ....[12]....
        /*0c04*/ 	.word	0x0500000f


	//----- nvinfo : EIATTR_COOP_GROUP_INSTR_OFFSETS
	.align		4
.L_1100:
        /*0c08*/ 	.byte	0x04, 0x28
        /*0c0a*/ 	.short	(.L_1102 - .L_1101)


	//   ....[0]....
.L_1101:
        /*0c0c*/ 	.word	0x00000070


	//   ....[1]....
        /*0c10*/ 	.word	0x00000140


	//   ....[2]....
        /*0c14*/ 	.word	0x00000190


	//   ....[3]....
        /*0c18*/ 	.word	0x000003c0


	//   ....[4]....
        /*0c1c*/ 	.word	0x00000520


	//   ....[5]....
        /*0c20*/ 	.word	0x00000640


	//   ....[6]....
        /*0c24*/ 	.word	0x000007a0


	//   ....[7]....
        /*0c28*/ 	.word	0x00003090


	//   ....[8]....
        /*0c2c*/ 	.word	0x000030a0


	//   ....[9]....
        /*0c30*/ 	.word	0x00003fd0


	//   ....[10]....
        /*0c34*/ 	.word	0x00003fe0


	//   ....[11]....
        /*0c38*/ 	.word	0x00004f10


	//   ....[12]....
        /*0c3c*/ 	.word	0x00004f20


	//   ....[13]....
        /*0c40*/ 	.word	0x00006340


	//   ....[14]....
        /*0c44*/ 	.word	0x00006350


	//   ....[15]....
        /*0c48*/ 	.word	0x000072b0


	//   ....[16]....
        /*0c4c*/ 	.word	0x000072c0


	//   ....[17]....
        /*0c50*/ 	.word	0x000082a0


	//   ....[18]....
        /*0c54*/ 	.word	0x000082b0


	//   ....[19]....
        /*0c58*/ 	.word	0x00009490


	//   ....[20]....
        /*0c5c*/ 	.word	0x000094a0


	//   ....[21]....
        /*0c60*/ 	.word	0x000095c0


	//   ....[22]....
        /*0c64*/ 	.word	0x000095d0


	//   ....[23]....
        /*0c68*/ 	.word	0x00009700


	//   ....[24]....
        /*0c6c*/ 	.word	0x00009710


	//   ....[25]....
        /*0c70*/ 	.word	0x00009a80


	//   ....[26]....
        /*0c74*/ 	.word	0x00009aa0


	//   ....[27]....
        /*0c78*/ 	.word	0x00009ba0


	//   ....[28]....
        /*0c7c*/ 	.word	0x00009bc0


	//   ....[29]....
        /*0c80*/ 	.word	0x00009cc0


	//   ....[30]....
        /*0c84*/ 	.word	0x00009ce0


	//   ....[31]....
        /*0c88*/ 	.word	0x0000a5c0


	//   ....[32]....
        /*0c8c*/ 	.word	0x0000af60


	//   ....[33]....
        /*0c90*/ 	.word	0x0000af70


	//   ....[34]....
        /*0c94*/ 	.word	0x0000af80


	//   ....[35]....
        /*0c98*/ 	.word	0x0000af90


	//   ....[36]....
        /*0c9c*/ 	.word	0x0000b1b0


	//   ....[37]....
        /*0ca0*/ 	.word	0x0000b1c0


	//   ....[38]....
        /*0ca4*/ 	.word	0x0000b1d0


	//   ....[39]....
        /*0ca8*/ 	.word	0x0000b1e0


	//   ....[40]....
        /*0cac*/ 	.word	0x0000d6b0


	//   ....[41]....
        /*0cb0*/ 	.word	0x0000d6e0


	//   ....[42]....
        /*0cb4*/ 	.word	0x0000d6f0


	//   ....[43]....
        /*0cb8*/ 	.word	0x0000d700


	//   ....[44]....
        /*0cbc*/ 	.word	0x0000d7f0


	//   ....[45]....
        /*0cc0*/ 	.word	0x0000d810


	//   ....[46]....
        /*0cc4*/ 	.word	0x0000d820


	//   ....[47]....
        /*0cc8*/ 	.word	0x0000d830


	//   ....[48]....
        /*0ccc*/ 	.word	0x00010c70


	//   ....[49]....
        /*0cd0*/ 	.word	0x00010cb0


	//   ....[50]....
        /*0cd4*/ 	.word	0x00011940


	//   ....[51]....
        /*0cd8*/ 	.word	0x000119b0


	//   ....[52]....
        /*0cdc*/ 	.word	0x00012580


	//   ....[53]....
        /*0ce0*/ 	.word	0x00012610


	//   ....[54]....
        /*0ce4*/ 	.word	0x00014f60


	//   ....[55]....
        /*0ce8*/ 	.word	0x00014fc0


	//   ....[56]....
        /*0cec*/ 	.word	0x000161e0


	//   ....[57]....
        /*0cf0*/ 	.word	0x00016260


	//   ....[58]....
        /*0cf4*/ 	.word	0x000168d0


	//   ....[59]....
        /*0cf8*/ 	.word	0x00016930


	//   ....[60]....
        /*0cfc*/ 	.word	0x00019880


	//   ....[61]....
        /*0d00*/ 	.word	0x000198e0


	//   ....[62]....
        /*0d04*/ 	.word	0x00019dd0


	//   ....[63]....
        /*0d08*/ 	.word	0x00019df0


	//   ....[64]....
        /*0d0c*/ 	.word	0x0001b880


	//   ....[65]....
        /*0d10*/ 	.word	0x0001b890


	//   ....[66]....
        /*0d14*/ 	.word	0x0001b910


	//   ....[67]....
        /*0d18*/ 	.word	0x0001b920


	//   ....[68]....
        /*0d1c*/ 	.word	0x0001c520


	//   ....[69]....
        /*0d20*/ 	.word	0x0001c560


	//   ....[70]....
        /*0d24*/ 	.word	0x0001c590


	//   ....[71]....
        /*0d28*/ 	.word	0x0001c5c0


	//   ....[72]....
        /*0d2c*/ 	.word	0x0001c5f0


	//   ....[73]....
        /*0d30*/ 	.word	0x0001c620


	//   ....[74]....
        /*0d34*/ 	.word	0x0001c650


	//   ....[75]....
        /*0d38*/ 	.word	0x0001c680


	//   ....[76]....
        /*0d3c*/ 	.word	0x0001c6b0


	//   ....[77]....
        /*0d40*/ 	.word	0x0001c6e0


	//   ....[78]....
        /*0d44*/ 	.word	0x0001c710


	//   ....[79]....
        /*0d48*/ 	.word	0x0001c740


	//   ....[80]....
        /*0d4c*/ 	.word	0x0001c770


	//   ....[81]....
        /*0d50*/ 	.word	0x0001c7a0


	//   ....[82]....
        /*0d54*/ 	.word	0x0001c7d0


	//   ....[83]....
        /*0d58*/ 	.word	0x0001c800


	//   ....[84]....
        /*0d5c*/ 	.word	0x0001c830


	//   ....[85]....
        /*0d60*/ 	.word	0x0001c860


	//   ....[86]....
        /*0d64*/ 	.word	0x0001c890


	//   ....[87]....
        /*0d68*/ 	.word	0x0001c8c0


	//   ....[88]....
        /*0d6c*/ 	.word	0x0001c8f0


	//   ....[89]....
        /*0d70*/ 	.word	0x0001c920


	//   ....[90]....
        /*0d74*/ 	.word	0x0001c950


	//   ....[91]....
        /*0d78*/ 	.word	0x0001c980


	//   ....[92]....
        /*0d7c*/ 	.word	0x0001c9b0


	//   ....[93]....
        /*0d80*/ 	.word	0x0001c9e0


	//   ....[94]....
        /*0d84*/ 	.word	0x0001ca10


	//   ....[95]....
        /*0d88*/ 	.word	0x0001ca40


	//   ....[96]....
        /*0d8c*/ 	.word	0x0001ca70


	//   ....[97]....
        /*0d90*/ 	.word	0x0001caa0


	//   ....[98]....
        /*0d94*/ 	.word	0x0001cad0


	//   ....[99]....
        /*0d98*/ 	.word	0x0001cb00


	//   ....[100]....
        /*0d9c*/ 	.word	0x0001cb30


	//   ....[101]....
        /*0da0*/ 	.word	0x0001cb60


	//   ....[102]....
        /*0da4*/ 	.word	0x0001cb90


	//   ....[103]....
        /*0da8*/ 	.word	0x0001cbc0


	//   ....[104]....
        /*0dac*/ 	.word	0x0001cbf0


	//   ....[105]....
        /*0db0*/ 	.word	0x0001cc00


	//   ....[106]....
        /*0db4*/ 	.word	0x0001cc10


	//   ....[107]....
        /*0db8*/ 	.word	0x0001cc40


	//   ....[108]....
        /*0dbc*/ 	.word	0x0001cc80


	//   ....[109]....
        /*0dc0*/ 	.word	0x0001cc90


	//   ....[110]....
        /*0dc4*/ 	.word	0x0001cca0


	//   ....[111]....
        /*0dc8*/ 	.word	0x0001ccb0


	//   ....[112]....
        /*0dcc*/ 	.word	0x0001ccc0


	//   ....[113]....
        /*0dd0*/ 	.word	0x0001ccd0


	//   ....[114]....
        /*0dd4*/ 	.word	0x0001cce0


	//   ....[115]....
        /*0dd8*/ 	.word	0x0001cd10


	//   ....[116]....
        /*0ddc*/ 	.word	0x0001cd40


	//   ....[117]....
        /*0de0*/ 	.word	0x0001cd70


	//   ....[118]....
        /*0de4*/ 	.word	0x0001cd80


	//   ....[119]....
        /*0de8*/ 	.word	0x0001cdb0


	//   ....[120]....
        /*0dec*/ 	.word	0x0001cde0


	//   ....[121]....
        /*0df0*/ 	.word	0x0001ce10


	//   ....[122]....
        /*0df4*/ 	.word	0x0001ce40


	//   ....[123]....
        /*0df8*/ 	.word	0x0001ce70


	//   ....[124]....
        /*0dfc*/ 	.word	0x0001cea0


	//   ....[125]....
        /*0e00*/ 	.word	0x0001ced0


	//   ....[126]....
        /*0e04*/ 	.word	0x0001cf00


	//   ....[127]....
        /*0e08*/ 	.word	0x0001cf30


	//   ....[128]....
        /*0e0c*/ 	.word	0x0001cf60


	//   ....[129]....
        /*0e10*/ 	.word	0x0001cf90


	//   ....[130]....
        /*0e14*/ 	.word	0x0001cfc0


	//   ....[131]....
        /*0e18*/ 	.word	0x0001cff0


	//   ....[132]....
        /*0e1c*/ 	.word	0x0001d870


	//   ....[133]....
        /*0e20*/ 	.word	0x0001d890


	//   ....[134]....
        /*0e24*/ 	.word	0x0001d8b0


	//   ....[135]....
        /*0e28*/ 	.word	0x0001d8c0


	//   ....[136]....
        /*0e2c*/ 	.word	0x0001dfb0


	//   ....[137]....
        /*0e30*/ 	.word	0x0001dfc0


	//   ....[138]....
        /*0e34*/ 	.word	0x0001e100


	//   ....[139]....
        /*0e38*/ 	.word	0x0001e110


	//   ....[140]....
        /*0e3c*/ 	.word	0x0001e250


	//   ....[141]....
        /*0e40*/ 	.word	0x0001e260


	//   ....[142]....
        /*0e44*/ 	.word	0x0001e3a0


	//   ....[143]....
        /*0e48*/ 	.word	0x0001e3b0


	//   ....[144]....
        /*0e4c*/ 	.word	0x0001e7f0


	//   ....[145]....
        /*0e50*/ 	.word	0x0001e800


	//   ....[146]....
        /*0e54*/ 	.word	0x0001f070


	//   ....[147]....
        /*0e58*/ 	.word	0x0001f080


	//   ....[148]....
        /*0e5c*/ 	.word	0x00020030


	//   ....[149]....
        /*0e60*/ 	.word	0x00020040


	//   ....[150]....
        /*0e64*/ 	.word	0x00020190


	//   ....[151]....
        /*0e68*/ 	.word	0x000201a0


	//   ....[152]....
        /*0e6c*/ 	.word	0x000202e0


	//   ....[153]....
        /*0e70*/ 	.word	0x000202f0


	//   ....[154]....
        /*0e74*/ 	.word	0x00020430


	//   ....[155]....
        /*0e78*/ 	.word	0x00020440


	//   ....[156]....
        /*0e7c*/ 	.word	0x000205d0


	//   ....[157]....
        /*0e80*/ 	.word	0x000207e0


	//   ....[158]....
        /*0e84*/ 	.word	0x00020810


	//   ....[159]....
        /*0e88*/ 	.word	0x00020840


	//   ....[160]....
        /*0e8c*/ 	.word	0x00020870


	//   ....[161]....
        /*0e90*/ 	.word	0x000208a0


	//   ....[162]....
        /*0e94*/ 	.word	0x000208d0


	//   ....[163]....
        /*0e98*/ 	.word	0x00020a60


	//   ....[164]....
        /*0e9c*/ 	.word	0x00020a90


	//   ....[165]....
        /*0ea0*/ 	.word	0x00020ac0


	//   ....[166]....
        /*0ea4*/ 	.word	0x00020af0


	//   ....[167]....
        /*0ea8*/ 	.word	0x00020b20


	//   ....[168]....
        /*0eac*/ 	.word	0x00020b50


	//   ....[169]....
        /*0eb0*/ 	.word	0x00020be0


	//   ....[170]....
        /*0eb4*/ 	.word	0x00020c10


	//   ....[171]....
        /*0eb8*/ 	.word	0x00020c20


	//   ....[172]....
        /*0ebc*/ 	.word	0x00020c60


	//   ....[173]....
        /*0ec0*/ 	.word	0x00022370


	//   ....[174]....
        /*0ec4*/ 	.word	0x000242f0


	//   ....[175]....
        /*0ec8*/ 	.word	0x00024320


	//   ....[176]....
        /*0ecc*/ 	.word	0x00024340


	//   ....[177]....
        /*0ed0*/ 	.word	0x00024390


	//   ....[178]....
        /*0ed4*/ 	.word	0x000243c0


	//   ....[179]....
        /*0ed8*/ 	.word	0x000243f0


	//   ....[180]....
        /*0edc*/ 	.word	0x00024420


	//   ....[181]....
        /*0ee0*/ 	.word	0x00024450


	//   ....[182]....
        /*0ee4*/ 	.word	0x00024480


	//   ....[183]....
        /*0ee8*/ 	.word	0x000244b0


	//   ....[184]....
        /*0eec*/ 	.word	0x000244e0


	//   ....[185]....
        /*0ef0*/ 	.word	0x00024510


	//   ....[186]....
        /*0ef4*/ 	.word	0x00024540


	//   ....[187]....
        /*0ef8*/ 	.word	0x00024570


	//   ....[188]....
        /*0efc*/ 	.word	0x00024580


	//   ....[189]....
        /*0f00*/ 	.word	0x00024590


	//   ....[190]....
        /*0f04*/ 	.word	0x00024600


	//   ....[191]....
        /*0f08*/ 	.word	0x00024640


	//   ....[192]....
        /*0f0c*/ 	.word	0x00024690


	//   ....[193]....
        /*0f10*/ 	.word	0x000246a0


	//   ....[194]....
        /*0f14*/ 	.word	0x00024ba0


	//   ....[195]....
        /*0f18*/ 	.word	0x00024bd0


	//   ....[196]....
        /*0f1c*/ 	.word	0x00024cb0


	//   ....[197]....
        /*0f20*/ 	.word	0x00024ce0


	//   ....[198]....
        /*0f24*/ 	.word	0x00024d20


	//   ....[199]....
        /*0f28*/ 	.word	0x00024d50


	//   ....[200]....
        /*0f2c*/ 	.word	0x00024d90


	//   ....[201]....
        /*0f30*/ 	.word	0x00024dc0


	//   ....[202]....
        /*0f34*/ 	.word	0x00024e00


	//   ....[203]....
        /*0f38*/ 	.word	0x00024e30


	//   ....[204]....
        /*0f3c*/ 	.word	0x00024e70


	//   ....[205]....
        /*0f40*/ 	.word	0x00024e90


	//   ....[206]....
        /*0f44*/ 	.word	0x00024ed0


	//   ....[207]....
        /*0f48*/ 	.word	0x00024ef0


	//   ....[208]....
        /*0f4c*/ 	.word	0x00024f00


	//   ....[209]....
        /*0f50*/ 	.word	0x00024f10


	//   ....[210]....
        /*0f54*/ 	.word	0x00024f60


	//   ....[211]....
        /*0f58*/ 	.word	0x00024fa0


	//   ....[212]....
        /*0f5c*/ 	.word	0x00024fb0


	//   ....[213]....
        /*0f60*/ 	.word	0x00024fc0


	//   ....[214]....
        /*0f64*/ 	.word	0x000256c0


	//   ....[215]....
        /*0f68*/ 	.word	0x00025700


	//   ....[216]....
        /*0f6c*/ 	.word	0x00025730


	//   ....[217]....
        /*0f70*/ 	.word	0x00025770


	//   ....[218]....
        /*0f74*/ 	.word	0x00025800


	//   ....[219]....
        /*0f78*/ 	.word	0x00025820


	//   ....[220]....
        /*0f7c*/ 	.word	0x000258a0


	//   ....[221]....
        /*0f80*/ 	.word	0x000258c0


	//   ....[222]....
        /*0f84*/ 	.word	0x00025940


	//   ....[223]....
        /*0f88*/ 	.word	0x00025960


	//   ....[224]....
        /*0f8c*/ 	.word	0x000259e0


	//   ....[225]....
        /*0f90*/ 	.word	0x00025a00


	//   ....[226]....
        /*0f94*/ 	.word	0x00025a80


	//   ....[227]....
        /*0f98*/ 	.word	0x00025aa0


	//   ....[228]....
        /*0f9c*/ 	.word	0x00025ab0


	//   ....[229]....
        /*0fa0*/ 	.word	0x00025b20


	//   ....[230]....
        /*0fa4*/ 	.word	0x00026470


	//   ....[231]....
        /*0fa8*/ 	.word	0x000264a0


	//   ....[232]....
        /*0fac*/ 	.word	0x000264b0


	//   ....[233]....
        /*0fb0*/ 	.word	0x000264c0


	//   ....[234]....
        /*0fb4*/ 	.word	0x00026510


	//   ....[235]....
        /*0fb8*/ 	.word	0x00026530


	//   ....[236]....
        /*0fbc*/ 	.word	0x00026550


	//   ....[237]....
        /*0fc0*/ 	.word	0x00026560


	//   ....[238]....
        /*0fc4*/ 	.word	0x000265a0


	//   ....[239]....
        /*0fc8*/ 	.word	0x000265b0


	//   ....[240]....
        /*0fcc*/ 	.word	0x000265f0


	//   ....[241]....
        /*0fd0*/ 	.word	0x00026600


	//   ....[242]....
        /*0fd4*/ 	.word	0x00026640


	//   ....[243]....
        /*0fd8*/ 	.word	0x00026650


	//   ....[244]....
        /*0fdc*/ 	.word	0x00026690


	//   ....[245]....
        /*0fe0*/ 	.word	0x000266a0


	//   ....[246]....
        /*0fe4*/ 	.word	0x000266b0


	//   ....[247]....
        /*0fe8*/ 	.word	0x000266f0


	//   ....[248]....
        /*0fec*/ 	.word	0x00026710


	//   ....[249]....
        /*0ff0*/ 	.word	0x00026770


	//   ....[250]....
        /*0ff4*/ 	.word	0x00026b30


	//   ....[251]....
        /*0ff8*/ 	.word	0x00026b50


	//   ....[252]....
        /*0ffc*/ 	.word	0x00026b60


	//   ....[253]....
        /*1000*/ 	.word	0x00026b70


	//   ....[254]....
        /*1004*/ 	.word	0x00026bc0


	//   ....[255]....
        /*1008*/ 	.word	0x00026be0


	//   ....[0]....
        /*100c*/ 	.word	0x00026c00


	//   ....[1]....
        /*1010*/ 	.word	0x00026c10


	//   ....[2]....
        /*1014*/ 	.word	0x00026c50


	//   ....[3]....
        /*1018*/ 	.word	0x00026c60


	//   ....[4]....
        /*101c*/ 	.word	0x00026ca0


	//   ....[5]....
        /*1020*/ 	.word	0x00026cb0


	//   ....[6]....
        /*1024*/ 	.word	0x00026cf0


	//   ....[7]....
        /*1028*/ 	.word	0x00026d00


	//   ....[8]....
        /*102c*/ 	.word	0x00026d40


	//   ....[9]....
        /*1030*/ 	.word	0x00026d50


	//   ....[10]....
        /*1034*/ 	.word	0x00026d60


	//   ....[11]....
        /*1038*/ 	.word	0x00026da0


	//   ....[12]....
        /*103c*/ 	.word	0x00026dc0


	//   ....[13]....
        /*1040*/ 	.word	0x00026e20


	//   ....[14]....
        /*1044*/ 	.word	0x00028430


	//   ....[15]....
        /*1048*/ 	.word	0x00028460


	//   ....[16]....
        /*104c*/ 	.word	0x000284c0


	//   ....[17]....
        /*1050*/ 	.word	0x000284f0


	//   ....[18]....
        /*1054*/ 	.word	0x00028520


	//   ....[19]....
        /*1058*/ 	.word	0x00028550


	//   ....[20]....
        /*105c*/ 	.word	0x00028580


	//   ....[21]....
        /*1060*/ 	.word	0x000285b0


	//   ....[22]....
        /*1064*/ 	.word	0x00028760


	//   ....[23]....
        /*1068*/ 	.word	0x00028790


	//   ....[24]....
        /*106c*/ 	.word	0x000287c0


	//   ....[25]....
        /*1070*/ 	.word	0x000287f0


	//   ....[26]....
        /*1074*/ 	.word	0x00028820


	//   ....[27]....
        /*1078*/ 	.word	0x00028850


	//   ....[28]....
        /*107c*/ 	.word	0x00028910


	//   ....[29]....
        /*1080*/ 	.word	0x00028930


	//   ....[30]....
        /*1084*/ 	.word	0x00028950


	//   ....[31]....
        /*1088*/ 	.word	0x000289b0


	//   ....[32]....
        /*108c*/ 	.word	0x00029400


	//   ....[33]....
        /*1090*/ 	.word	0x000297e0


	//   ....[34]....
        /*1094*/ 	.word	0x00029870


	//   ....[35]....
        /*1098*/ 	.word	0x00029900


	//   ....[36]....
        /*109c*/ 	.word	0x00029990


	//   ....[37]....
        /*10a0*/ 	.word	0x00029a20


	//   ....[38]....
        /*10a4*/ 	.word	0x00029ab0


	//   ....[39]....
        /*10a8*/ 	.word	0x00029b90


	//   ....[40]....
        /*10ac*/ 	.word	0x00029c20


	//   ....[41]....
        /*10b0*/ 	.word	0x00029cc0


	//   ....[42]....
        /*10b4*/ 	.word	0x00029d50


	//   ....[43]....
        /*10b8*/ 	.word	0x00029de0


	//   ....[44]....
        /*10bc*/ 	.word	0x00029e70


	//   ....[45]....
        /*10c0*/ 	.word	0x00029f50


	//   ....[46]....
        /*10c4*/ 	.word	0x00029fe0


	//   ....[47]....
        /*10c8*/ 	.word	0x0002a070


	//   ....[48]....
        /*10cc*/ 	.word	0x0002a100


	//   ....[49]....
        /*10d0*/ 	.word	0x0002a190


	//   ....[50]....
        /*10d4*/ 	.word	0x0002a220


	//   ....[51]....
        /*10d8*/ 	.word	0x0002a350


	//   ....[52]....
        /*10dc*/ 	.word	0x0002a400


	//   ....[53]....
        /*10e0*/ 	.word	0x0002a490


	//   ....[54]....
        /*10e4*/ 	.word	0x0002a4e0


	//   ....[55]....
        /*10e8*/ 	.word	0x0002a530


	//   ....[56]....
        /*10ec*/ 	.word	0x0002a5c0


	//   ....[57]....
        /*10f0*/ 	.word	0x0002a650


	//   ....[58]....
        /*10f4*/ 	.word	0x0002a6a0


	//   ....[59]....
        /*10f8*/ 	.word	0x0002a6f0


	//   ....[60]....
        /*10fc*/ 	.word	0x0002a7e0


	//   ....[61]....
        /*1100*/ 	.word	0x0002a890


	//   ....[62]....
        /*1104*/ 	.word	0x0002a8f0


	//   ....[63]....
        /*1108*/ 	.word	0x0002a970


	//   ....[64]....
        /*110c*/ 	.word	0x0002aa70


	//   ....[65]....
        /*1110*/ 	.word	0x0002aac0


	//   ....[66]....
        /*1114*/ 	.word	0x0002ab10


	//   ....[67]....
        /*1118*/ 	.word	0x0002ab60


	//   ....[68]....
        /*111c*/ 	.word	0x0002af30


	//   ....[69]....
        /*1120*/ 	.word	0x0002b040


	//   ....[70]....
        /*1124*/ 	.word	0x0002b170


	//   ....[71]....
        /*1128*/ 	.word	0x0002b290


	//   ....[72]....
        /*112c*/ 	.word	0x0002b3b0


	//   ....[73]....
        /*1130*/ 	.word	0x0002b450


	//   ....[74]....
        /*1134*/ 	.word	0x0002b4b0


	//   ....[75]....
        /*1138*/ 	.word	0x0002b500


	//   ....[76]....
        /*113c*/ 	.word	0x0002b560


	//   ....[77]....
        /*1140*/ 	.word	0x0002b5d0


	//   ....[78]....
        /*1144*/ 	.word	0x0002b630


	//   ....[79]....
        /*1148*/ 	.word	0x0002b6a0


	//   ....[80]....
        /*114c*/ 	.word	0x0002b720


	//   ....[81]....
        /*1150*/ 	.word	0x0002b790


	//   ....[82]....
        /*1154*/ 	.word	0x0002b7f0


	//   ....[83]....
        /*1158*/ 	.word	0x0002b840


	//   ....[84]....
        /*115c*/ 	.word	0x0002b8c0


	//   ....[85]....
        /*1160*/ 	.word	0x0002b930


	//   ....[86]....
        /*1164*/ 	.word	0x0002b990


	//   ....[87]....
        /*1168*/ 	.word	0x0002b9e0


	//   ....[88]....
        /*116c*/ 	.word	0x0002ba60


	//   ....[89]....
        /*1170*/ 	.word	0x0002bab0


	//   ....[90]....
        /*1174*/ 	.word	0x0002bb10


	//   ....[91]....
        /*1178*/ 	.word	0x0002bb60


	//   ....[92]....
        /*117c*/ 	.word	0x0002bbc0


	//   ....[93]....
        /*1180*/ 	.word	0x0002bc30


	//   ....[94]....
        /*1184*/ 	.word	0x0002bc90


	//   ....[95]....
        /*1188*/ 	.word	0x0002bce0


	//   ....[96]....
        /*118c*/ 	.word	0x0002bd60


	//   ....[97]....
        /*1190*/ 	.word	0x0002bde0


	//   ....[98]....
        /*1194*/ 	.word	0x0002be40


	//   ....[99]....
        /*1198*/ 	.word	0x0002be90


	//   ....[100]....
        /*119c*/ 	.word	0x0002bef0


	//   ....[101]....
        /*11a0*/ 	.word	0x0002bf60


	//   ....[102]....
        /*11a4*/ 	.word	0x0002bfe0


	//   ....[103]....
        /*11a8*/ 	.word	0x0002c050


	//   ....[104]....
        /*11ac*/ 	.word	0x0002c0d0


	//   ....[105]....
        /*11b0*/ 	.word	0x0002c120


	//   ....[106]....
        /*11b4*/ 	.word	0x0002c1a0


	//   ....[107]....
        /*11b8*/ 	.word	0x0002c1f0


	//   ....[108]....
        /*11bc*/ 	.word	0x0002c250


	//   ....[109]....
        /*11c0*/ 	.word	0x0002c2c0


	//   ....[110]....
        /*11c4*/ 	.word	0x0002c330


	//   ....[111]....
        /*11c8*/ 	.word	0x0002c3a0


	//   ....[112]....
        /*11cc*/ 	.word	0x0002c410


	//   ....[113]....
        /*11d0*/ 	.word	0x0002c460


	//   ....[114]....
        /*11d4*/ 	.word	0x0002c4c0


	//   ....[115]....
        /*11d8*/ 	.word	0x0002c510


	//   ....[116]....
        /*11dc*/ 	.word	0x0002c570


	//   ....[117]....
        /*11e0*/ 	.word	0x0002c5e0


	//   ....[118]....
        /*11e4*/ 	.word	0x0002c640


	//   ....[119]....
        /*11e8*/ 	.word	0x0002c690


	//   ....[120]....
        /*11ec*/ 	.word	0x0002c710


	//   ....[121]....
        /*11f0*/ 	.word	0x0002c780


	//   ....[122]....
        /*11f4*/ 	.word	0x0002c830


	//   ....[123]....
        /*11f8*/ 	.word	0x0002c880


	//   ....[124]....
        /*11fc*/ 	.word	0x0002c900


	//   ....[125]....
        /*1200*/ 	.word	0x0002c970


	//   ....[126]....
        /*1204*/ 	.word	0x0002c9e0


	//   ....[127]....
        /*1208*/ 	.word	0x0002ca30


	//   ....[128]....
        /*120c*/ 	.word	0x0002cab0


	//   ....[129]....
        /*1210*/ 	.word	0x0002cb20


	//   ....[130]....
        /*1214*/ 	.word	0x0002cb80


	//   ....[131]....
        /*1218*/ 	.word	0x0002cbd0


	//   ....[132]....
        /*121c*/ 	.word	0x0002cc50


	//   ....[133]....
        /*1220*/ 	.word	0x0002cca0


	//   ....[134]....
        /*1224*/ 	.word	0x0002cd30


	//   ....[135]....
        /*1228*/ 	.word	0x0002cdc0


	//   ....[136]....
        /*122c*/ 	.word	0x0002ce50


	//   ....[137]....
        /*1230*/ 	.word	0x0002cee0


	//   ....[138]....
        /*1234*/ 	.word	0x0002cf70


	//   ....[139]....
        /*1238*/ 	.word	0x0002d000


	//   ....[140]....
        /*123c*/ 	.word	0x0002d080


	//   ....[141]....
        /*1240*/ 	.word	0x0002d0d0


	//   ....[142]....
        /*1244*/ 	.word	0x0002d160


	//   ....[143]....
        /*1248*/ 	.word	0x0002d1f0


	//   ....[144]....
        /*124c*/ 	.word	0x0002d270


	//   ....[145]....
        /*1250*/ 	.word	0x0002d2c0


	//   ....[146]....
        /*1254*/ 	.word	0x0002d350


	//   ....[147]....
        /*1258*/ 	.word	0x0002d3e0


	//   ....[148]....
        /*125c*/ 	.word	0x0002d470


	//   ....[149]....
        /*1260*/ 	.word	0x0002d500


	//   ....[150]....
        /*1264*/ 	.word	0x0002d590


	//   ....[151]....
        /*1268*/ 	.word	0x0002d620


	//   ....[152]....
        /*126c*/ 	.word	0x0002d6e0


	//   ....[153]....
        /*1270*/ 	.word	0x0002d9b0


	//   ....[154]....
        /*1274*/ 	.word	0x0002dab0


	//   ....[155]....
        /*1278*/ 	.word	0x0002db40


	//   ....[156]....
        /*127c*/ 	.word	0x0002dc40


	//   ....[157]....
        /*1280*/ 	.word	0x0002dc90


	//   ....[158]....
        /*1284*/ 	.word	0x0002dd80


	//   ....[159]....
        /*1288*/ 	.word	0x0002ddd0


	//   ....[160]....
        /*128c*/ 	.word	0x0002dec0


	//   ....[161]....
        /*1290*/ 	.word	0x0002df10


	//   ....[162]....
        /*1294*/ 	.word	0x0002e000


	//   ....[163]....
        /*1298*/ 	.word	0x0002e050


	//   ....[164]....
        /*129c*/ 	.word	0x0002e140


	//   ....[165]....
        /*12a0*/ 	.word	0x0002e190


	//   ....[166]....
        /*12a4*/ 	.word	0x0002e280


	//   ....[167]....
        /*12a8*/ 	.word	0x0002e2d0


	//   ....[168]....
        /*12ac*/ 	.word	0x0002e3c0


	//   ....[169]....
        /*12b0*/ 	.word	0x0002e410


	//   ....[170]....
        /*12b4*/ 	.word	0x0002e4f0


	//   ....[171]....
        /*12b8*/ 	.word	0x0002e540


	//   ....[172]....
        /*12bc*/ 	.word	0x0002e680


	//   ....[173]....
        /*12c0*/ 	.word	0x0002e760


	//   ....[174]....
        /*12c4*/ 	.word	0x0002e8b0


	//   ....[175]....
        /*12c8*/ 	.word	0x0002e940


	//   ....[176]....
        /*12cc*/ 	.word	0x0002ea30


	//   ....[177]....
        /*12d0*/ 	.word	0x0002ea80


	//   ....[178]....
        /*12d4*/ 	.word	0x0002eb70


	//   ....[179]....
        /*12d8*/ 	.word	0x0002ebc0


	//   ....[180]....
        /*12dc*/ 	.word	0x0002ecb0


	//   ....[181]....
        /*12e0*/ 	.word	0x0002ed00


	//   ....[182]....
        /*12e4*/ 	.word	0x0002edf0


	//   ....[183]....
        /*12e8*/ 	.word	0x0002ee40


	//   ....[184]....
        /*12ec*/ 	.word	0x0002ef30


	//   ....[185]....
        /*12f0*/ 	.word	0x0002ef80


	//   ....[186]....
        /*12f4*/ 	.word	0x0002f060


	//   ....[187]....
        /*12f8*/ 	.word	0x0002f0b0


	//   ....[188]....
        /*12fc*/ 	.word	0x0002f190


	//   ....[189]....
        /*1300*/ 	.word	0x0002f1e0


	//   ....[190]....
        /*1304*/ 	.word	0x0002f2b0


	//   ....[191]....
        /*1308*/ 	.word	0x0002f300


	//   ....[192]....
        /*130c*/ 	.word	0x0002f3d0


	//   ....[193]....
        /*1310*/ 	.word	0x0002f420


	//   ....[194]....
        /*1314*/ 	.word	0x0002f4d0


	//   ....[195]....
        /*1318*/ 	.word	0x0002f530


	//   ....[196]....
        /*131c*/ 	.word	0x0002f620


	//   ....[197]....
        /*1320*/ 	.word	0x0002f690


	//   ....[198]....
        /*1324*/ 	.word	0x0002f790


	//   ....[199]....
        /*1328*/ 	.word	0x0002f800


	//   ....[200]....
        /*132c*/ 	.word	0x0002f900


	//   ....[201]....
        /*1330*/ 	.word	0x0002f970


	//   ....[202]....
        /*1334*/ 	.word	0x0002fa70


	//   ....[203]....
        /*1338*/ 	.word	0x0002fae0


	//   ....[204]....
        /*133c*/ 	.word	0x0002fbe0


	//   ....[205]....
        /*1340*/ 	.word	0x0002fc50


	//   ....[206]....
        /*1344*/ 	.word	0x0002fd60


	//   ....[207]....
        /*1348*/ 	.word	0x0002fdb0


	//   ....[208]....
        /*134c*/ 	.word	0x0002feb0


	//   ....[209]....
        /*1350*/ 	.word	0x0002ff00


	//   ....[210]....
        /*1354*/ 	.word	0x00030040


	//   ....[211]....
        /*1358*/ 	.word	0x000300e0


	//   ....[212]....
        /*135c*/ 	.word	0x000301b0


	//   ....[213]....
        /*1360*/ 	.word	0x00030200


	//   ....[214]....
        /*1364*/ 	.word	0x000302e0


	//   ....[215]....
        /*1368*/ 	.word	0x00030330


	//   ....[216]....
        /*136c*/ 	.word	0x00030400


	//   ....[217]....
        /*1370*/ 	.word	0x00030450


	//   ....[218]....
        /*1374*/ 	.word	0x00030520


	//   ....[219]....
        /*1378*/ 	.word	0x00030570


	//   ....[220]....
        /*137c*/ 	.word	0x00030640


	//   ....[221]....
        /*1380*/ 	.word	0x00030690


	//   ....[222]....
        /*1384*/ 	.word	0x00030760


	//   ....[223]....
        /*1388*/ 	.word	0x000307b0


	//   ....[224]....
        /*138c*/ 	.word	0x00030810


	//   ....[225]....
        /*1390*/ 	.word	0x00030880


	//   ....[226]....
        /*1394*/ 	.word	0x00030970


	//   ....[227]....
        /*1398*/ 	.word	0x000309c0


	//   ....[228]....
        /*139c*/ 	.word	0x00030a90


	//   ....[229]....
        /*13a0*/ 	.word	0x00030ae0


	//   ....[230]....
        /*13a4*/ 	.word	0x00030bd0


	//   ....[231]....
        /*13a8*/ 	.word	0x00030c60


	//   ....[232]....
        /*13ac*/ 	.word	0x00030d30


	//   ....[233]....
        /*13b0*/ 	.word	0x00030d80


	//   ....[234]....
        /*13b4*/ 	.word	0x00030e50


	//   ....[235]....
        /*13b8*/ 	.word	0x00030ea0


	//   ....[236]....
        /*13bc*/ 	.word	0x00030f70


	//   ....[237]....
        /*13c0*/ 	.word	0x00030fc0


	//   ....[238]....
        /*13c4*/ 	.word	0x00031090


	//   ....[239]....
        /*13c8*/ 	.word	0x000310e0


	//   ....[240]....
        /*13cc*/ 	.word	0x000311b0


	//   ....[241]....
        /*13d0*/ 	.word	0x00031200


	//   ....[242]....
        /*13d4*/ 	.word	0x000312d0


	//   ....[243]....
        /*13d8*/ 	.word	0x00031320


	//   ....[244]....
        /*13dc*/ 	.word	0x00031380


	//   ....[245]....
        /*13e0*/ 	.word	0x000313f0


	//   ....[246]....
        /*13e4*/ 	.word	0x000314d0


	//   ....[247]....
        /*13e8*/ 	.word	0x00031520


	//   ....[248]....
        /*13ec*/ 	.word	0x000315f0


	//   ....[249]....
        /*13f0*/ 	.word	0x00031640


	//   ....[250]....
        /*13f4*/ 	.word	0x00031820


	//   ....[251]....
        /*13f8*/ 	.word	0x000318c0


	//   ....[252]....
        /*13fc*/ 	.word	0x00031a40


	//   ....[253]....
        /*1400*/ 	.word	0x00031ab0


	//   ....[254]....
        /*1404*/ 	.word	0x00031b20


	//   ....[255]....
        /*1408*/ 	.word	0x00031b90


	//   ....[0]....
        /*140c*/ 	.word	0x00031c00


	//   ....[1]....
        /*1410*/ 	.word	0x00031c80


	//   ....[2]....
        /*1414*/ 	.word	0x00031d00


	//   ....[3]....
        /*1418*/ 	.word	0x00031d90


	//   ....[4]....
        /*141c*/ 	.word	0x00031e00


	//   ....[5]....
        /*1420*/ 	.word	0x00031e70


	//   ....[6]....
        /*1424*/ 	.word	0x00031ee0


	//   ....[7]....
        /*1428*/ 	.word	0x00031f60


	//   ....[8]....
        /*142c*/ 	.word	0x00031fd0


	//   ....[9]....
        /*1430*/ 	.word	0x00032080


	//   ....[10]....
        /*1434*/ 	.word	0x000320d0


	//   ....[11]....
        /*1438*/ 	.word	0x00032160


	//   ....[12]....
        /*143c*/ 	.word	0x00032290


	//----- nvinfo : EIATTR_REG_RECONFIG
	.align		4
.L_1102:
        /*1440*/ 	.byte	0x01, 0x54
	.zero		2


	//----- nvinfo : EIATTR_SYSCALL_OFFSETS
	.align		4
        /*1444*/ 	.byte	0x04, 0x46
        /*1446*/ 	.short	(.L_1104 - .L_1103)


	//   ....[0]....
.L_1103:
        /*1448*/ 	.word	0x00001dd0


	//   ....[1]....
        /*144c*/ 	.word	0x00001f20


	//   ....[2]....
        /*1450*/ 	.word	0x0000a760


	//   ....[3]....
        /*1454*/ 	.word	0x0000acc0


	//   ....[4]....
        /*1458*/ 	.word	0x00023550


	//   ....[5]....
        /*145c*/ 	.word	0x000236e0


	//   ....[6]....
        /*1460*/ 	.word	0x00023830


	//   ....[7]....
        /*1464*/ 	.word	0x00023970


	//   ....[8]....
        /*1468*/ 	.word	0x00025390


	//----- nvinfo : EIATTR_MBARRIER_INSTR_OFFSETS
	.align		4
.L_1104:
        /*146c*/ 	.byte	0x04, 0x39
        /*146e*/ 	.short	(.L_1106 - .L_1105)


	//   ....[0]....
.L_1105:
        /*1470*/ 	.word	0x00000270
        /*1474*/ 	.word	0x000000ff
        /*1478*/ 	.word	0x00022800
        /*147c*/ 	.short	0x0100
        /*147e*/ 	.byte	0x08
	.zero		1


	//   ....[1]....
        /*1480*/ 	.word	0x00000280
        /*1484*/ 	.word	0x000000ff
        /*1488*/ 	.word	0x00022820
        /*148c*/ 	.short	0x0100
        /*148e*/ 	.byte	0x08
	.zero		1


	//   ....[2]....
        /*1490*/ 	.word	0x00000370
        /*1494*/ 	.word	0x000000ff
        /*1498*/ 	.word	0x00022830
        /*149c*/ 	.short	0x0100
        /*149e*/ 	.byte	0x08
	.zero		1


	//   ....[3]....
        /*14a0*/ 	.word	0x00000380
        /*14a4*/ 	.word	0x000000ff
        /*14a8*/ 	.word	0x00022840
        /*14ac*/ 	.short	0x0100
        /*14ae*/ 	.byte	0x08
	.zero		1


	//   ....[4]....
        /*14b0*/ 	.word	0x00000390
        /*14b4*/ 	.word	0x000000ff
        /*14b8*/ 	.word	0x00022838
        /*14bc*/ 	.short	0x0100
        /*14be*/ 	.byte	0x08
	.zero		1


	//   ....[5]....
        /*14c0*/ 	.word	0x000003a0
        /*14c4*/ 	.word	0x000000ff
        /*14c8*/ 	.word	0x00022848
        /*14cc*/ 	.short	0x0100
        /*14ce*/ 	.byte	0x08
	.zero		1


	//   ....[6]....
        /*14d0*/ 	.word	0x000004d0
        /*14d4*/ 	.word	0x000000ff
        /*14d8*/ 	.word	0x00022850
        /*14dc*/ 	.short	0x0100
        /*14de*/ 	.byte	0x08
	.zero		1


	//   ....[7]....
        /*14e0*/ 	.word	0x000004e0
        /*14e4*/ 	.word	0x000000ff
        /*14e8*/ 	.word	0x00022860
        /*14ec*/ 	.short	0x0100
        /*14ee*/ 	.byte	0x08
	.zero		1


	//   ....[8]....
        /*14f0*/ 	.word	0x000004f0
        /*14f4*/ 	.word	0x000000ff
        /*14f8*/ 	.word	0x00022858
        /*14fc*/ 	.short	0x0100
        /*14fe*/ 	.byte	0x08
	.zero		1


	//   ....[9]....
        /*1500*/ 	.word	0x00000500
        /*1504*/ 	.word	0x000000ff
        /*1508*/ 	.word	0x00022868
        /*150c*/ 	.short	0x0100
        /*150e*/ 	.byte	0x08
	.zero		1


	//   ....[10]....
        /*1510*/ 	.word	0x000005f0
        /*1514*/ 	.word	0x000000ff
        /*1518*/ 	.word	0x00022870
        /*151c*/ 	.short	0x0100
        /*151e*/ 	.byte	0x06
	.zero		1


	//   ....[11]....
        /*1520*/ 	.word	0x00000600
        /*1524*/ 	.word	0x000000ff
        /*1528*/ 	.word	0x00022880
        /*152c*/ 	.short	0x0100
        /*152e*/ 	.byte	0x06
	.zero		1


	//   ....[12]....
        /*1530*/ 	.word	0x00000610
        /*1534*/ 	.word	0x000000ff
        /*1538*/ 	.word	0x00022878
        /*153c*/ 	.short	0x0100
        /*153e*/ 	.byte	0x06
	.zero		1


	//   ....[13]....
        /*1540*/ 	.word	0x00000620
        /*1544*/ 	.word	0x000000ff
        /*1548*/ 	.word	0x00022888
        /*154c*/ 	.short	0x0100
        /*154e*/ 	.byte	0x06
	.zero		1


	//   ....[14]....
        /*1550*/ 	.word	0x00000750
        /*1554*/ 	.word	0x000000ff
        /*1558*/ 	.word	0x00022890
        /*155c*/ 	.short	0x0100
        /*155e*/ 	.byte	0x08
	.zero		1


	//   ....[15]....
        /*1560*/ 	.word	0x00000760
        /*1564*/ 	.word	0x000000ff
        /*1568*/ 	.word	0x000228a0
        /*156c*/ 	.short	0x0100
        /*156e*/ 	.byte	0x08
	.zero		1


	//   ....[16]....
        /*1570*/ 	.word	0x00000770
        /*1574*/ 	.word	0x000000ff
        /*1578*/ 	.word	0x00022898
        /*157c*/ 	.short	0x0100
        /*157e*/ 	.byte	0x08
	.zero		1


	//   ....[17]....
        /*1580*/ 	.word	0x00000780
        /*1584*/ 	.word	0x000000ff
        /*1588*/ 	.word	0x000228a8
        /*158c*/ 	.short	0x0100
        /*158e*/ 	.byte	0x08
	.zero		1


	//   ....[18]....
        /*1590*/ 	.word	0x000008c0
        /*1594*/ 	.word	0x000000ff
        /*1598*/ 	.word	0x000228b0
        /*159c*/ 	.short	0x0100
        /*159e*/ 	.byte	0x08
	.zero		1


	//   ....[19]....
        /*15a0*/ 	.word	0x000008d0
        /*15a4*/ 	.word	0x000000ff
        /*15a8*/ 	.word	0x000228c0
        /*15ac*/ 	.short	0x0100
        /*15ae*/ 	.byte	0x08
	.zero		1


	//   ....[20]....
        /*15b0*/ 	.word	0x000008e0
        /*15b4*/ 	.word	0x000000ff
        /*15b8*/ 	.word	0x000228b8
        /*15bc*/ 	.short	0x0100
        /*15be*/ 	.byte	0x08
	.zero		1


	//   ....[21]....
        /*15c0*/ 	.word	0x000008f0
        /*15c4*/ 	.word	0x000000ff
        /*15c8*/ 	.word	0x000228c8
        /*15cc*/ 	.short	0x0100
        /*15ce*/ 	.byte	0x08
	.zero		1


	//   ....[22]....
        /*15d0*/ 	.word	0x00003040
        /*15d4*/ 	.word	0x00000056
        /*15d8*/ 	.word	0x00022890
        /*15dc*/ 	.short	0x010a
        /*15de*/ 	.byte	0x3f
	.zero		1


	//   ....[23]....
        /*15e0*/ 	.word	0x000062e0
        /*15e4*/ 	.word	0x00000056
        /*15e8*/ 	.word	0x00022890
        /*15ec*/ 	.short	0x010a
        /*15ee*/ 	.byte	0x3f
	.zero		1


	//   ....[24]....
        /*15f0*/ 	.word	0x000092f0
        /*15f4*/ 	.word	0x00000056
        /*15f8*/ 	.word	0x00022890
        /*15fc*/ 	.short	0x010a
        /*15fe*/ 	.byte	0x3f
	.zero		1


	//   ....[25]....
        /*1600*/ 	.word	0x000098e0
        /*1604*/ 	.word	0x00000004
        /*1608*/ 	.word	0x00000000
        /*160c*/ 	.short	0x0101
        /*160e*/ 	.byte	0x3f
	.zero		1


	//   ....[26]....
        /*1610*/ 	.word	0x00009920
        /*1614*/ 	.word	0x00000056
        /*1618*/ 	.word	0x000228b0
        /*161c*/ 	.short	0x010a
        /*161e*/ 	.byte	0x3f
	.zero		1


	//   ....[27]....
        /*1620*/ 	.word	0x00009e80
        /*1624*/ 	.word	0x00000056
        /*1628*/ 	.word	0x00000000
        /*162c*/ 	.short	0x0101
        /*162e*/ 	.byte	0x3f
	.zero		1


	//   ....[28]....
        /*1630*/ 	.word	0x0000aa40
        /*1634*/ 	.word	0x00000012
        /*1638*/ 	.word	0x00022800
        /*163c*/ 	.short	0x010a
        /*163e*/ 	.byte	0x3f
	.zero		1


	//   ....[29]....
        /*1640*/ 	.word	0x0000aa90
        /*1644*/ 	.word	0x00000012
        /*1648*/ 	.word	0x00022800
        /*164c*/ 	.short	0x010a
        /*164e*/ 	.byte	0x3f
	.zero		1


	//   ....[30]....
        /*1650*/ 	.word	0x0000b4f0
        /*1654*/ 	.word	0x00000012
        /*1658*/ 	.word	0x00022800
        /*165c*/ 	.short	0x010a
        /*165e*/ 	.byte	0x3f
	.zero		1


	//   ....[31]....
        /*1660*/ 	.word	0x0000dac0
        /*1664*/ 	.word	0x00000012
        /*1668*/ 	.word	0x00022800
        /*166c*/ 	.short	0x010a
        /*166e*/ 	.byte	0x3f
	.zero		1


	//   ....[32]....
        /*1670*/ 	.word	0x0000fb40
        /*1674*/ 	.word	0x00000000
        /*1678*/ 	.word	0x00022830
        /*167c*/ 	.short	0x010a
        /*167e*/ 	.byte	0x3f
	.zero		1


	//   ....[33]....
        /*1680*/ 	.word	0x0000fbd0
        /*1684*/ 	.word	0x00000000
        /*1688*/ 	.word	0x00022830
        /*168c*/ 	.short	0x010a
        /*168e*/ 	.byte	0x3f
	.zero		1


	//   ....[34]....
        /*1690*/ 	.word	0x000128c0
        /*1694*/ 	.word	0x00000032
        /*1698*/ 	.word	0x00000000
        /*169c*/ 	.short	0x0101
        /*169e*/ 	.byte	0x3f
	.zero		1


	//   ....[35]....
        /*16a0*/ 	.word	0x00013a70
        /*16a4*/ 	.word	0x0000000f
        /*16a8*/ 	.word	0x00022830
        /*16ac*/ 	.short	0x010a
        /*16ae*/ 	.byte	0x3f
	.zero		1


	//   ....[36]....
        /*16b0*/ 	.word	0x00013ac0
        /*16b4*/ 	.word	0x0000000f
        /*16b8*/ 	.word	0x00022830
        /*16bc*/ 	.short	0x010a
        /*16be*/ 	.byte	0x3f
	.zero		1


	//   ....[37]....
        /*16c0*/ 	.word	0x00014760
        /*16c4*/ 	.word	0x0000000f
        /*16c8*/ 	.word	0x00022850
        /*16cc*/ 	.short	0x010a
        /*16ce*/ 	.byte	0x3f
	.zero		1


	//   ....[38]....
        /*16d0*/ 	.word	0x000147a0
        /*16d4*/ 	.word	0x0000000f
        /*16d8*/ 	.word	0x00022850
        /*16dc*/ 	.short	0x010a
        /*16de*/ 	.byte	0x3f
	.zero		1


	//   ....[39]....
        /*16e0*/ 	.word	0x00016b10
        /*16e4*/ 	.word	0x000000a7
        /*16e8*/ 	.word	0x00000000
        /*16ec*/ 	.short	0x0101
        /*16ee*/ 	.byte	0x3f
	.zero		1


	//   ....[40]....
        /*16f0*/ 	.word	0x00017670
        /*16f4*/ 	.word	0x000000a7
        /*16f8*/ 	.word	0x00000000
        /*16fc*/ 	.short	0x0101
        /*16fe*/ 	.byte	0x3f
	.zero		1


	//   ....[41]....
        /*1700*/ 	.word	0x00017df0
        /*1704*/ 	.word	0x0000000e
        /*1708*/ 	.word	0x00022830
        /*170c*/ 	.short	0x010a
        /*170e*/ 	.byte	0x3f
	.zero		1


	//   ....[42]....
        /*1710*/ 	.word	0x00017e40
        /*1714*/ 	.word	0x0000000e
        /*1718*/ 	.word	0x00022830
        /*171c*/ 	.short	0x010a
        /*171e*/ 	.byte	0x3f
	.zero		1


	//   ....[43]....
        /*1720*/ 	.word	0x00018ab0
        /*1724*/ 	.word	0x0000000f
        /*1728*/ 	.word	0x00022850
        /*172c*/ 	.short	0x010a
        /*172e*/ 	.byte	0x3f
	.zero		1


	//   ....[44]....
        /*1730*/ 	.word	0x00018af0
        /*1734*/ 	.word	0x0000000f
        /*1738*/ 	.word	0x00022850
        /*173c*/ 	.short	0x010a
        /*173e*/ 	.byte	0x3f
	.zero		1


	//   ....[45]....
        /*1740*/ 	.word	0x00018f40
        /*1744*/ 	.word	0x0000000e
        /*1748*/ 	.word	0x00000000
        /*174c*/ 	.short	0x0101
        /*174e*/ 	.byte	0x3f
	.zero		1


	//   ....[46]....
        /*1750*/ 	.word	0x0001ae70
        /*1754*/ 	.word	0x000000a6
        /*1758*/ 	.word	0x00000000
        /*175c*/ 	.short	0x0101
        /*175e*/ 	.byte	0x3f
	.zero		1


	//   ....[47]....
        /*1760*/ 	.word	0x0001b530
        /*1764*/ 	.word	0x0000000b
        /*1768*/ 	.word	0x00022850
        /*176c*/ 	.short	0x010a
        /*176e*/ 	.byte	0x3f
	.zero		1


	//   ....[48]....
        /*1770*/ 	.word	0x0001b5b0
        /*1774*/ 	.word	0x0000000b
        /*1778*/ 	.word	0x00022850
        /*177c*/ 	.short	0x010a
        /*177e*/ 	.byte	0x3f
	.zero		1


	//   ....[49]....
        /*1780*/ 	.word	0x0001bfd0
        /*1784*/ 	.word	0x00000002
        /*1788*/ 	.word	0x00000000
        /*178c*/ 	.short	0x0101
        /*178e*/ 	.byte	0x3f
	.zero		1


	//   ....[50]....
        /*1790*/ 	.word	0x0001ded0
        /*1794*/ 	.word	0x00000000
        /*1798*/ 	.word	0x00000000
        /*179c*/ 	.short	0x0101
        /*179e*/ 	.byte	0x3f
	.zero		1


	//   ....[51]....
        /*17a0*/ 	.word	0x0001e6f0
        /*17a4*/ 	.word	0x0000000c
        /*17a8*/ 	.word	0x00000000
        /*17ac*/ 	.short	0x0101
        /*17ae*/ 	.byte	0x3f
	.zero		1


	//   ....[52]....
        /*17b0*/ 	.word	0x00022450
        /*17b4*/ 	.word	0x00000016
        /*17b8*/ 	.word	0x00022820
        /*17bc*/ 	.short	0x010a
        /*17be*/ 	.byte	0x3f
	.zero		1


	//   ....[53]....
        /*17c0*/ 	.word	0x00022510
        /*17c4*/ 	.word	0x00000006
        /*17c8*/ 	.word	0x000228a0
        /*17cc*/ 	.short	0x010a
        /*17ce*/ 	.byte	0x3f
	.zero		1


	//   ....[54]....
        /*17d0*/ 	.word	0x00022740
        /*17d4*/ 	.word	0x00000006
        /*17d8*/ 	.word	0x000228c0
        /*17dc*/ 	.short	0x010a
        /*17de*/ 	.byte	0x3f
	.zero		1


	//   ....[55]....
        /*17e0*/ 	.word	0x00022ac0
        /*17e4*/ 	.word	0x00000006
        /*17e8*/ 	.word	0x000228a0
        /*17ec*/ 	.short	0x010a
        /*17ee*/ 	.byte	0x3f
	.zero		1


	//   ....[56]....
        /*17f0*/ 	.word	0x00022ce0
        /*17f4*/ 	.word	0x00000006
        /*17f8*/ 	.word	0x000228c0
        /*17fc*/ 	.short	0x010a
        /*17fe*/ 	.byte	0x3f
	.zero		1


	//   ....[57]....
        /*1800*/ 	.word	0x00023f40
        /*1804*/ 	.word	0x00000006
        /*1808*/ 	.word	0x00022880
        /*180c*/ 	.short	0x010a
        /*180e*/ 	.byte	0x3f
	.zero		1


	//   ....[58]....
        /*1810*/ 	.word	0x00024840
        /*1814*/ 	.word	0x00000006
        /*1818*/ 	.word	0x00022870
        /*181c*/ 	.short	0x0107
        /*181e*/ 	.byte	0x3f
	.zero		1


	//   ....[59]....
        /*1820*/ 	.word	0x00024900
        /*1824*/ 	.word	0x00000006
        /*1828*/ 	.word	0x00022870
        /*182c*/ 	.short	0x0101
        /*182e*/ 	.byte	0x3f
	.zero		1


	//   ....[60]....
        /*1830*/ 	.word	0x00024950
        /*1834*/ 	.word	0x00000006
        /*1838*/ 	.word	0x00022840
        /*183c*/ 	.short	0x010a
        /*183e*/ 	.byte	0x3f
	.zero		1


	//   ....[61]....
        /*1840*/ 	.word	0x000250b0
        /*1844*/ 	.word	0x00000006
        /*1848*/ 	.word	0x00022830
        /*184c*/ 	.short	0x0107
        /*184e*/ 	.byte	0x3f
	.zero		1


	//   ....[62]....
        /*1850*/ 	.word	0x000251a0
        /*1854*/ 	.word	0x00000006
        /*1858*/ 	.word	0x00022830
        /*185c*/ 	.short	0x0101
        /*185e*/ 	.byte	0x3f
	.zero		1


	//   ....[63]....
        /*1860*/ 	.word	0x00025bd0
        /*1864*/ 	.word	0x00000016
        /*1868*/ 	.word	0x00022800
        /*186c*/ 	.short	0x0107
        /*186e*/ 	.byte	0x3f
	.zero		1


	//   ....[64]....
        /*1870*/ 	.word	0x00025cd0
        /*1874*/ 	.word	0x00000016
        /*1878*/ 	.word	0x00022800
        /*187c*/ 	.short	0x0101
        /*187e*/ 	.byte	0x3f
	.zero		1


	//   ....[65]....
        /*1880*/ 	.word	0x00025d00
        /*1884*/ 	.word	0x00000016
        /*1888*/ 	.word	0x00022820
        /*188c*/ 	.short	0x010a
        /*188e*/ 	.byte	0x3f
	.zero		1


	//   ....[66]....
        /*1890*/ 	.word	0x00026200
        /*1894*/ 	.word	0x00000000
        /*1898*/ 	.word	0x00022880
        /*189c*/ 	.short	0x010a
        /*189e*/ 	.byte	0x3f
	.zero		1


	//   ....[67]....
        /*18a0*/ 	.word	0x00026800
        /*18a4*/ 	.word	0x00000000
        /*18a8*/ 	.word	0x00022870
        /*18ac*/ 	.short	0x0107
        /*18ae*/ 	.byte	0x3f
	.zero		1


	//   ....[68]....
        /*18b0*/ 	.word	0x000268c0
        /*18b4*/ 	.word	0x00000000
        /*18b8*/ 	.word	0x00022870
        /*18bc*/ 	.short	0x0101
        /*18be*/ 	.byte	0x3f
	.zero		1


	//   ....[69]....
        /*18c0*/ 	.word	0x000268f0
        /*18c4*/ 	.word	0x00000000
        /*18c8*/ 	.word	0x00022840
        /*18cc*/ 	.short	0x010a
        /*18ce*/ 	.byte	0x3f
	.zero		1


	//   ....[70]....
        /*18d0*/ 	.word	0x00026eb0
        /*18d4*/ 	.word	0x00000000
        /*18d8*/ 	.word	0x00022830
        /*18dc*/ 	.short	0x0107
        /*18de*/ 	.byte	0x3f
	.zero		1


	//   ....[71]....
        /*18e0*/ 	.word	0x00026f70
        /*18e4*/ 	.word	0x00000000
        /*18e8*/ 	.word	0x00022830
        /*18ec*/ 	.short	0x0101
        /*18ee*/ 	.byte	0x3f
	.zero		1


	//   ....[72]....
        /*18f0*/ 	.word	0x00027000
        /*18f4*/ 	.word	0x00000002
        /*18f8*/ 	.word	0x00022870
        /*18fc*/ 	.short	0x010a
        /*18fe*/ 	.byte	0x3f
	.zero		1


	//   ....[73]....
        /*1900*/ 	.word	0x00027090
        /*1904*/ 	.word	0x00000002
        /*1908*/ 	.word	0x00022860
        /*190c*/ 	.short	0x010a
        /*190e*/ 	.byte	0x3f
	.zero		1


	//   ....[74]....
        /*1910*/ 	.word	0x00027760
        /*1914*/ 	.word	0x00000002
        /*1918*/ 	.word	0x00022850
        /*191c*/ 	.short	0x0101
        /*191e*/ 	.byte	0x3f
	.zero		1


	//   ....[75]....
        /*1920*/ 	.word	0x000277f0
        /*1924*/ 	.word	0x00000002
        /*1928*/ 	.word	0x00000000
        /*192c*/ 	.short	0x0101
        /*192e*/ 	.byte	0x3f
	.zero		1


	//   ....[76]....
        /*1930*/ 	.word	0x000279d0
        /*1934*/ 	.word	0x00000000
        /*1938*/ 	.word	0x00022870
        /*193c*/ 	.short	0x010a
        /*193e*/ 	.byte	0x3f
	.zero		1


	//   ....[77]....
        /*1940*/ 	.word	0x00027a60
        /*1944*/ 	.word	0x00000000
        /*1948*/ 	.word	0x00022860
        /*194c*/ 	.short	0x010a
        /*194e*/ 	.byte	0x3f
	.zero		1


	//   ....[78]....
        /*1950*/ 	.word	0x00028140
        /*1954*/ 	.word	0x00000000
        /*1958*/ 	.word	0x00022850
        /*195c*/ 	.short	0x0101
        /*195e*/ 	.byte	0x3f
	.zero		1


	//   ....[79]....
        /*1960*/ 	.word	0x000281f0
        /*1964*/ 	.word	0x00000000
        /*1968*/ 	.word	0x00000000
        /*196c*/ 	.short	0x0101
        /*196e*/ 	.byte	0x3f
	.zero		1


	//   ....[80]....
        /*1970*/ 	.word	0x00029380
        /*1974*/ 	.word	0x00000005
        /*1978*/ 	.word	0x00022820
        /*197c*/ 	.short	0x010a
        /*197e*/ 	.byte	0x3f
	.zero		1


	//   ....[81]....
        /*1980*/ 	.word	0x00029540
        /*1984*/ 	.word	0x00000003
        /*1988*/ 	.word	0x00022840
        /*198c*/ 	.short	0x010a
        /*198e*/ 	.byte	0x3f
	.zero		1


	//   ....[82]....
        /*1990*/ 	.word	0x000295d0
        /*1994*/ 	.word	0x00000021
        /*1998*/ 	.word	0x00022840
        /*199c*/ 	.short	0x010a
        /*199e*/ 	.byte	0x3f
	.zero		1


	//   ....[83]....
        /*19a0*/ 	.word	0x00029610
        /*19a4*/ 	.word	0x00000003
        /*19a8*/ 	.word	0x00022860
        /*19ac*/ 	.short	0x010a
        /*19ae*/ 	.byte	0x3f
	.zero		1


	//   ....[84]....
        /*19b0*/ 	.word	0x00029650
        /*19b4*/ 	.word	0x00000021
        /*19b8*/ 	.word	0x00022860
        /*19bc*/ 	.short	0x010a
        /*19be*/ 	.byte	0x3f
	.zero		1


	//   ....[85]....
        /*19c0*/ 	.word	0x00029690
        /*19c4*/ 	.word	0x00000003
        /*19c8*/ 	.word	0x00022880
        /*19cc*/ 	.short	0x010a
        /*19ce*/ 	.byte	0x3f
	.zero		1


	//   ....[86]....
        /*19d0*/ 	.word	0x000296d0
        /*19d4*/ 	.word	0x00000021
        /*19d8*/ 	.word	0x00022880
        /*19dc*/ 	.short	0x010a
        /*19de*/ 	.byte	0x3f
	.zero		1


	//   ....[87]....
        /*19e0*/ 	.word	0x00029730
        /*19e4*/ 	.word	0x00000056
        /*19e8*/ 	.word	0x00022890
        /*19ec*/ 	.short	0x010a
        /*19ee*/ 	.byte	0x3f
	.zero		1


	//   ....[88]....
        /*19f0*/ 	.word	0x00029ae0
        /*19f4*/ 	.word	0x00000056
        /*19f8*/ 	.word	0x00022890
        /*19fc*/ 	.short	0x010a
        /*19fe*/ 	.byte	0x3f
	.zero		1


	//   ....[89]....
        /*1a00*/ 	.word	0x00029ea0
        /*1a04*/ 	.word	0x00000056
        /*1a08*/ 	.word	0x00022890
        /*1a0c*/ 	.short	0x010a
        /*1a0e*/ 	.byte	0x3f
	.zero		1


	//   ....[90]....
        /*1a10*/ 	.word	0x0002a250
        /*1a14*/ 	.word	0x00000056
        /*1a18*/ 	.word	0x000228b0
        /*1a1c*/ 	.short	0x010a
        /*1a1e*/ 	.byte	0x3f
	.zero		1


	//   ....[91]....
        /*1a20*/ 	.word	0x0002a720
        /*1a24*/ 	.word	0x00000012
        /*1a28*/ 	.word	0x00022800
        /*1a2c*/ 	.short	0x010a
        /*1a2e*/ 	.byte	0x3f
	.zero		1


	//   ....[92]....
        /*1a30*/ 	.word	0x0002ac20
        /*1a34*/ 	.word	0x00000012
        /*1a38*/ 	.word	0x00022800
        /*1a3c*/ 	.short	0x010a
        /*1a3e*/ 	.byte	0x3f
	.zero		1


	//   ....[93]....
        /*1a40*/ 	.word	0x0002ac70
        /*1a44*/ 	.word	0x00000000
        /*1a48*/ 	.word	0x00022830
        /*1a4c*/ 	.short	0x010a
        /*1a4e*/ 	.byte	0x3f
	.zero		1


	//   ....[94]....
        /*1a50*/ 	.word	0x0002acc0
        /*1a54*/ 	.word	0x0000000f
        /*1a58*/ 	.word	0x00022830
        /*1a5c*/ 	.short	0x010a
        /*1a5e*/ 	.byte	0x3f
	.zero		1


	//   ....[95]....
        /*1a60*/ 	.word	0x0002ad10
        /*1a64*/ 	.word	0x0000000f
        /*1a68*/ 	.word	0x00022850
        /*1a6c*/ 	.short	0x010a
        /*1a6e*/ 	.byte	0x3f
	.zero		1


	//   ....[96]....
        /*1a70*/ 	.word	0x0002ad60
        /*1a74*/ 	.word	0x0000000e
        /*1a78*/ 	.word	0x00022830
        /*1a7c*/ 	.short	0x010a
        /*1a7e*/ 	.byte	0x3f
	.zero		1


	//   ....[97]....
        /*1a80*/ 	.word	0x0002adb0
        /*1a84*/ 	.word	0x0000000f
        /*1a88*/ 	.word	0x00022850
        /*1a8c*/ 	.short	0x010a
        /*1a8e*/ 	.byte	0x3f
	.zero		1


	//   ....[98]....
        /*1a90*/ 	.word	0x0002ae00
        /*1a94*/ 	.word	0x0000000b
        /*1a98*/ 	.word	0x00022850
        /*1a9c*/ 	.short	0x010a
        /*1a9e*/ 	.byte	0x3f
	.zero		1


	//   ....[99]....
        /*1aa0*/ 	.word	0x0002d7a0
        /*1aa4*/ 	.word	0x00000016
        /*1aa8*/ 	.word	0x00022820
        /*1aac*/ 	.short	0x010a
        /*1aae*/ 	.byte	0x3f
	.zero		1


	//   ....[100]....
        /*1ab0*/ 	.word	0x0002d7f0
        /*1ab4*/ 	.word	0x00000006
        /*1ab8*/ 	.word	0x000228a0
        /*1abc*/ 	.short	0x010a
        /*1abe*/ 	.byte	0x3f
	.zero		1


	//   ....[101]....
        /*1ac0*/ 	.word	0x0002d840
        /*1ac4*/ 	.word	0x00000006
        /*1ac8*/ 	.word	0x000228c0
        /*1acc*/ 	.short	0x010a
        /*1ace*/ 	.byte	0x3f
	.zero		1


	//   ....[102]....
        /*1ad0*/ 	.word	0x0002d890
        /*1ad4*/ 	.word	0x00000006
        /*1ad8*/ 	.word	0x000228a0
        /*1adc*/ 	.short	0x010a
        /*1ade*/ 	.byte	0x3f
	.zero		1


	//   ....[103]....
        /*1ae0*/ 	.word	0x0002d8e0
        /*1ae4*/ 	.word	0x00000006
        /*1ae8*/ 	.word	0x000228c0
        /*1aec*/ 	.short	0x010a
        /*1aee*/ 	.byte	0x3f
	.zero		1


	//   ....[104]....
        /*1af0*/ 	.word	0x0002da00
        /*1af4*/ 	.word	0x00000006
        /*1af8*/ 	.word	0x00022880
        /*1afc*/ 	.short	0x010a
        /*1afe*/ 	.byte	0x3f
	.zero		1


	//   ....[105]....
        /*1b00*/ 	.word	0x0002e800
        /*1b04*/ 	.word	0x00000006
        /*1b08*/ 	.word	0x00022840
        /*1b0c*/ 	.short	0x010a
        /*1b0e*/ 	.byte	0x3f
	.zero		1


	//   ....[106]....
        /*1b10*/ 	.word	0x0002ff40
        /*1b14*/ 	.word	0x00000016
        /*1b18*/ 	.word	0x00022820
        /*1b1c*/ 	.short	0x010a
        /*1b1e*/ 	.byte	0x3f
	.zero		1


	//   ....[107]....
        /*1b20*/ 	.word	0x0002ff90
        /*1b24*/ 	.word	0x00000000
        /*1b28*/ 	.word	0x00022880
        /*1b2c*/ 	.short	0x010a
        /*1b2e*/ 	.byte	0x3f
	.zero		1


	//   ....[108]....
        /*1b30*/ 	.word	0x00030b20
        /*1b34*/ 	.word	0x00000000
        /*1b38*/ 	.word	0x00022840
        /*1b3c*/ 	.short	0x010a
        /*1b3e*/ 	.byte	0x3f
	.zero		1


	//   ....[109]....
        /*1b40*/ 	.word	0x00031680
        /*1b44*/ 	.word	0x00000002
        /*1b48*/ 	.word	0x00022870
        /*1b4c*/ 	.short	0x010a
        /*1b4e*/ 	.byte	0x3f
	.zero		1


	//   ....[110]....
        /*1b50*/ 	.word	0x000316d0
        /*1b54*/ 	.word	0x00000002
        /*1b58*/ 	.word	0x00022860
        /*1b5c*/ 	.short	0x010a
        /*1b5e*/ 	.byte	0x3f
	.zero		1


	//   ....[111]....
        /*1b60*/ 	.word	0x00031720
        /*1b64*/ 	.word	0x00000000
        /*1b68*/ 	.word	0x00022870
        /*1b6c*/ 	.short	0x010a
        /*1b6e*/ 	.byte	0x3f
	.zero		1


	//   ....[112]....
        /*1b70*/ 	.word	0x00031770
        /*1b74*/ 	.word	0x00000000
        /*1b78*/ 	.word	0x00022860
        /*1b7c*/ 	.short	0x010a
        /*1b7e*/ 	.byte	0x3f
	.zero		1


	//   ....[113]....
        /*1b80*/ 	.word	0x000321b0
        /*1b84*/ 	.word	0x00000005
        /*1b88*/ 	.word	0x00022820
        /*1b8c*/ 	.short	0x010a
        /*1b8e*/ 	.byte	0x3f
	.zero		1


	//   ....[114]....
        /*1b90*/ 	.word	0x00032350
        /*1b94*/ 	.word	0x00000003
        /*1b98*/ 	.word	0x00022840
        /*1b9c*/ 	.short	0x010a
        /*1b9e*/ 	.byte	0x3f
	.zero		1


	//   ....[115]....
        /*1ba0*/ 	.word	0x000323a0
        /*1ba4*/ 	.word	0x00000021
        /*1ba8*/ 	.word	0x00022840
        /*1bac*/ 	.short	0x010a
        /*1bae*/ 	.byte	0x3f
	.zero		1


	//   ....[116]....
        /*1bb0*/ 	.word	0x000323f0
        /*1bb4*/ 	.word	0x00000003
        /*1bb8*/ 	.word	0x00022860
        /*1bbc*/ 	.short	0x010a
        /*1bbe*/ 	.byte	0x3f
	.zero		1


	//   ....[117]....
        /*1bc0*/ 	.word	0x00032440
        /*1bc4*/ 	.word	0x00000021
        /*1bc8*/ 	.word	0x00022860
        /*1bcc*/ 	.short	0x010a
        /*1bce*/ 	.byte	0x3f
	.zero		1


	//   ....[118]....
        /*1bd0*/ 	.word	0x00032490
        /*1bd4*/ 	.word	0x00000003
        /*1bd8*/ 	.word	0x00022880
        /*1bdc*/ 	.short	0x010a
        /*1bde*/ 	.byte	0x3f
	.zero		1


	//----- nvinfo : EIATTR_NUM_MBARRIERS
	.align		4
.L_1106:
        /*1be0*/ 	.byte	0x03, 0x38
        /*1be2*/ 	.short	0x0016


	//----- nvinfo : EIATTR_EXIT_INSTR_OFFSETS
	.align		4
        /*1be4*/ 	.byte	0x04, 0x1c
        /*1be6*/ 	.short	(.L_1108 - .L_1107)


	//   ....[0]....
.L_1107:
        /*1be8*/ 	.word	0x00029720


	//----- nvinfo : EIATTR_MAX_THREADS
	.align		4
.L_1108:
        /*1bec*/ 	.byte	0x04, 0x05
        /*1bee*/ 	.short	(.L_1110 - .L_1109)
.L_1109:
        /*1bf0*/ 	.word	0x00000180
        /*1bf4*/ 	.word	0x00000001
        /*1bf8*/ 	.word	0x00000001


	//----- nvinfo : EIATTR_CRS_STACK_SIZE
	.align		4
.L_1110:
        /*1bfc*/ 	.byte	0x04, 0x1e
        /*1bfe*/ 	.short	(.L_1112 - .L_1111)
.L_1111:
        /*1c00*/ 	.word	0x00000000


	//----- nvinfo : EIATTR_CBANK_PARAM_SIZE
	.align		4
.L_1112:
        /*1c04*/ 	.byte	0x03, 0x19
        /*1c06*/ 	.short	0x0af0


	//----- nvinfo : EIATTR_PARAM_CBANK
	.align		4
        /*1c08*/ 	.byte	0x04, 0x0a
        /*1c0a*/ 	.short	(.L_1114 - .L_1113)
	.align		4
.L_1113:
        /*1c0c*/ 	.word	index@(.nv.constant0._ZN7cutlass13device_kernelIN5flash11enable_sm90INS1_16FlashAttnFwdSm90INS1_25CollectiveMainloopFwdSm90ILi2EN4cute5tupleIJNS5_1CILi1EEES8_S8_EEENS6_IJNS7_ILi128EEENS7_ILi160EEESA_EEELi128ENS_12float_e4m3_tEfNS_4arch4Sm90ELb1ELb0ELb1ELb1ELb1ELb1ELb0ELb1ELb1ELb1ELb1ELb0EEENS1_21CollectiveEpilogueFwdINS6_IJSA_SA_SB_EEES9_NS_10bfloat16_tESF_Li256ELb1ELb1ELb1ELb1EEENS1_36VarlenDynamicPersistentTileSchedulerILi128ELi160ELi256ELi128ELb1ELb1ELb1ELb1ELb1ELb1EEEEEEEEEvNT_6ParamsE)
        /*1c10*/ 	.short	0x0210
        /*1c12*/ 	.short	0x0af0


	//----- nvinfo : EIATTR_SW_WAR
	.align		4
.L_1114:
        /*1c14*/ 	.byte	0x04, 0x36
        /*1c16*/ 	.short	(.L_1116 - .L_1115)
.L_1115:
        /*1c18*/ 	.word	0x00000008
.L_1116:


//--------------------- .nv.info._ZN7cutlass13device_kernelIN5flash11enable_sm90INS1_16FlashAttnFwdSm90INS1_25CollectiveMainloopFwdSm90ILi2EN4cute5tupleIJNS5_1CILi1EEES8_S8_EEENS6_IJNS7_ILi192EEENS7_ILi128EEENS7_ILi96EEEEEELi96ENS_12float_e4m3_tEfNS_4arch4Sm90ELb0ELb0ELb1ELb0ELb1ELb0ELb0ELb1ELb1ELb1ELb1ELb0EEENS1_21CollectiveEpilogueFwdINS6_IJSA_SC_SB_EEES9_NS_10bfloat16_tESG_Li384ELb0ELb1ELb1ELb1EEENS1_19SingleTileSchedulerILb0ELb1ELb1ELi192EEEEEEEEEvNT_6ParamsE --------------------------
	.section	.nv.info._ZN7cutlass13device_kernelIN5flash11enable_sm90INS1_16FlashAttnFwdSm90INS1_25CollectiveMainloopFwdSm90ILi2EN4cute5tupleIJNS5_1CILi1EEES8_S8_EEENS6_IJNS7_ILi192EEENS7_ILi128EEENS7_ILi96EEEEEELi96ENS_12float_e4m3_tEfNS_4arch4Sm90ELb0ELb0ELb1ELb0ELb1ELb0ELb0ELb1ELb1ELb1ELb1ELb0EEENS1_21CollectiveEpilogueFwdINS6_IJSA_SC_SB_EEES9_NS_10bfloat16_tESG_Li384ELb0ELb1ELb1ELb1EEENS1_19SingleTileSchedulerILb0ELb1ELb1ELi192EEEEEEEEEvNT_6ParamsE,"",@"SHT_CUDA_INFO"
	.sectionflags	@""
	.align	4


	//----- nvinfo : EIATTR_CUDA_API_VERSION
	.align		4
        /*0000*/ 	.byte	0x04, 0x37
        /*0002*/ 	.short	(.L_1118 - .L_1117)
.L_1117:
        /*0004*/ 	.word	0x00000082


	//----- nvinfo : EIATTR_KPARAM_INFO
	.align		4
.L_1118:
        /*0008*/ 	.byte	0x04, 0x17
        /*000a*/ 	.short	(.L_1120 - .L_1119)
.L_1119:
        /*000c*/ 	.word	0x00000000
        /*0010*/ 	.short	0x0000
        /*0012*/ 	.short	0x0070
        /*0014*/ 	.byte	0x00, 0xf0, 0x01, 0x28


	//----- nvinfo : EIATTR_SPARSE_MMA_MASK
	.align		4
.L_1120:
        /*0018*/ 	.byte	0x03, 0x50
        /*001a*/ 	.short	0x0000


	//----- nvinfo : EIATTR_MAXREG_COUNT
	.align		4
        /*001c*/ 	.byte	0x03, 0x1b
        /*001e*/ 	.short	0x0080


	//----- nvinfo : EIATTR_NUM_BARRIERS
	.align		4
        /*0020*/ 	.byte	0x02, 0x4c
        /*0022*/ 	.byte	0x09
	.zero		1


	//----- nvinfo : EIATTR_EXTERNS
	.align		4
        /*0024*/ 	.byte	0x04, 0x0f
        /*0026*/ 	.short	(.L_1122 - .L_1121)


	//   ....[0]....
	.align		4
.L_1121:
        /*0028*/ 	.word	index@(__assertfail)


	//----- nvinfo : EIATTR_ANNOTATIONS
	.align		4
.L_1122:
        /*002c*/ 	.byte	0x04, 0x55
        /*002e*/ 	.short	(.L_1124 - .L_1123)


	//   ....[0]....
.L_1123:
        /*0030*/ 	.word	0x00000001
        /*0034*/ 	.byte	0x20, 0x98, 0x00, 0x00, 0x01, 0x00, 0x00, 0x00, 0xc0, 0x9a, 0x00, 0x00, 0x01, 0x00, 0x00, 0x00
        /*0044*/ 	.byte	0x40, 0x9c, 0x00, 0x00, 0x01, 0x00, 0x00, 0x00, 0x20, 0x9e, 0x00, 0x00, 0x01, 0x00, 0x00, 0x00
        /*0054*/ 	.byte	0xc0, 0xad, 0x00, 0x00, 0x01, 0x00, 0x00, 0x00, 0xb0, 0xae, 0x00, 0x00, 0x01, 0x00, 0x00, 0x00
        /*0064*/ 	.byte	0xd0, 0xae, 0x00, 0x00, 0x01, 0x00, 0x00, 0x00, 0x60, 0xb7, 0x00, 0x00, 0x01, 0x00, 0x00, 0x00
        /*0074*/ 	.byte	0x80, 0xba, 0x00, 0x00, 0x01, 0x00, 0x00, 0x00, 0x90, 0xc0, 0x00, 0x00, 0x01, 0x00, 0x00, 0x00
        /*0084*/ 	.byte	0xe0, 0xcb, 0x00, 0x00, 0x01, 0x00, 0x00, 0x00, 0x90, 0xd8, 0x00, 0x00


	//----- nvinfo : EIATTR_MERCURY_ISA_VERSION
	.align		4
.L_1124:
        /*0090*/ 	.byte	0x03, 0x5f
        /*0092*/ 	.short	0x0101


	//----- nvinfo : EIATTR_INT_WARP_WIDE_INSTR_OFFSETS
	.align		4
        /*0094*/ 	.byte	0x04, 0x31
        /*0096*/ 	.short	(.L_1126 - .L_1125)


	//   ....[0]....
.L_1125:
        /*0098*/ 	.word	0x000000c0


	//   ....[1]....
        /*009c*/ 	.word	0x000000d0


	//   ....[2]....
        /*00a0*/ 	.word	0x00000170


	//----- nvinfo : EIATTR_COOP_GROUP_MASK_REGIDS
	.align		4
.L_1126:
        /*00a4*/ 	.byte	0x04, 0x29
        /*00a6*/ 	.short	(.L_1128 - .L_1127)


	//   ....[0]....
.L_1127:
        /*00a8*/ 	.word	0xffffffff


	//   ....[1]....
        /*00ac*/ 	.word	0xffffffff


	//   ....[2]....
        /*00b0*/ 	.word	0xffffffff


	//   ....[3]....
        /*00b4*/ 	.word	0xffffffff


	//   ....[4]....
        /*00b8*/ 	.word	0xffffffff


	//   ....[5]....
        /*00bc*/ 	.word	0xffffffff


	//   ....[6]....
        /*00c0*/ 	.word	0xffffffff


	//   ....[7]....
        /*00c4*/ 	.word	0xffffffff


	//   ....[8]....
        /*00c8*/ 	.word	0xffffffff


	//   ....[9]....
        /*00cc*/ 	.word	0xffffffff


	//   ....[10]....
        /*00d0*/ 	.word	0xffffffff


	//   ....[11]....
        /*00d4*/ 	.word	0xffffffff


	//   ....[12]....
        /*00d8*/ 	.word	0xffffffff


	//   ....[13]....
        /*00dc*/ 	.word	0xffffffff


	//   ....[14]....
        /*00e0*/ 	.word	0xffffffff


	//   ....[15]....
        /*00e4*/ 	.word	0xffffffff


	//   ....[16]....
        /*00e8*/ 	.word	0xffffffff


	//   ....[17]....
        /*00ec*/ 	.word	0xffffffff


	//   ....[18]....
        /*00f0*/ 	.word	0xffffffff


	//   ....[19]....
        /*00f4*/ 	.word	0xffffffff


	//   ....[20]....
        /*00f8*/ 	.word	0xffffffff


	//   ....[21]....
        /*00fc*/ 	.word	0xffffffff


	//   ....[22]....
        /*0100*/ 	.word	0xffffffff


	//   ....[23]....
        /*0104*/ 	.word	0xffffffff


	//   ....[24]....
        /*0108*/ 	.word	0xffffffff


	//   ....[25]....
        /*010c*/ 	.word	0xffffffff


	//   ....[26]....
        /*0110*/ 	.word	0xffffffff


	//   ....[27]....
        /*0114*/ 	.word	0xffffffff


	//   ....[28]....
        /*0118*/ 	.word	0xffffffff


	//   ....[29]....
        /*011c*/ 	.word	0xffffffff


	//   ....[30]....
        /*0120*/ 	.word	0xffffffff


	//   ....[31]....
        /*0124*/ 	.word	0xffffffff


	//   ....[32]....
        /*0128*/ 	.word	0xffffffff


	//   ....[33]....
        /*012c*/ 	.word	0xffffffff


	//   ....[34]....
        /*0130*/ 	.word	0xffffffff


	//   ....[35]....
        /*0134*/ 	.word	0xffffffff


	//   ....[36]....
        /*0138*/ 	.word	0xffffffff


	//   ....[37]....
        /*013c*/ 	.word	0xffffffff


	//   ....[38]....
        /*0140*/ 	.word	0xffffffff


	//   ....[39]....
        /*0144*/ 	.word	0xffffffff


	//   ....[40]....
        /*0148*/ 	.word	0xffffffff


	//   ....[41]....
        /*014c*/ 	.word	0xffffffff


	//   ....[42]....
        /*0150*/ 	.word	0xffffffff


	//   ....[43]....
        /*0154*/ 	.word	0xffffffff


	//   ....[44]....
        /*0158*/ 	.word	0xffffffff


	//   ....[45]....
        /*015c*/ 	.word	0xffffffff


	//   ....[46]....
        /*0160*/ 	.word	0xffffffff


	//   ....[47]....
        /*0164*/ 	.word	0xffffffff


	//   ....[48]....
        /*0168*/ 	.word	0xffffffff


	//   ....[49]....
        /*016c*/ 	.word	0xffffffff


	//   ....[50]....
        /*0170*/ 	.word	0xffffffff


	//   ....[51]....
        /*0174*/ 	.word	0xffffffff


	//   ....[52]....
        /*0178*/ 	.word	0xffffffff


	//   ....[53]....
        /*017c*/ 	.word	0xffffffff


	//   ....[54]....
        /*0180*/ 	.word	0xffffffff


	//   ....[55]....
        /*0184*/ 	.word	0xffffffff


	//   ....[56]....
        /*0188*/ 	.word	0xffffffff


	//   ....[57]....
        /*018c*/ 	.word	0xffffffff


	//   ....[58]....
        /*0190*/ 	.word	0xffffffff


	//   ....[59]....
        /*0194*/ 	.word	0xffffffff


	//   ....[60]....
        /*0198*/ 	.word	0xffffffff


	//   ....[61]....
        /*019c*/ 	.word	0xffffffff


	//   ....[62]....
        /*01a0*/ 	.word	0xffffffff


	//   ....[63]....
        /*01a4*/ 	.word	0xffffffff


	//   ....[64]....
        /*01a8*/ 	.word	0xffffffff


	//   ....[65]....
        /*01ac*/ 	.word	0xffffffff


	//   ....[66]....
        /*01b0*/ 	.word	0xffffffff


	//   ....[67]....
        /*01b4*/ 	.word	0xffffffff


	//   ....[68]....
        /*01b8*/ 	.word	0xffffffff


	//   ....[69]....
        /*01bc*/ 	.word	0xffffffff


	//   ....[70]....
        /*01c0*/ 	.word	0xffffffff


	//   ....[71]....
        /*01c4*/ 	.word	0xffffffff


	//   ....[72]....
        /*01c8*/ 	.word	0xffffffff


	//   ....[73]....
        /*01cc*/ 	.word	0xffffffff


	//   ....[74]....
        /*01d0*/ 	.word	0xffffffff


	//   ....[75]....
        /*01d4*/ 	.word	0xffffffff


	//   ....[76]....
        /*01d8*/ 	.word	0xffffffff


	//   ....[77]....
        /*01dc*/ 	.word	0xffffffff


	//   ....[78]....
        /*01e0*/ 	.word	0xffffffff


	//   ....[79]....
        /*01e4*/ 	.word	0xffffffff


	//   ....[80]....
        /*01e8*/ 	.word	0xffffffff


	//   ....[81]....
        /*01ec*/ 	.word	0xffffffff


	//   ....[82]....
        /*01f0*/ 	.word	0xffffffff


	//   ....[83]....
        /*01f4*/ 	.word	0xffffffff


	//   ....[84]....
        /*01f8*/ 	.word	0xffffffff


	//   ....[85]....
        /*01fc*/ 	.word	0xffffffff


	//   ....[86]....
        /*0200*/ 	.word	0xffffffff


	//   ....[87]....
        /*0204*/ 	.word	0xffffffff


	//   ....[88]....
        /*0208*/ 	.word	0xffffffff


	//   ....[89]....
        /*020c*/ 	.word	0xffffffff


	//   ....[90]....
        /*0210*/ 	.word	0xffffffff


	//   ....[91]....
        /*0214*/ 	.word	0xffffffff


	//   ....[92]....
        /*0218*/ 	.word	0xffffffff


	//   ....[93]....
        /*021c*/ 	.word	0xffffffff


	//   ....[94]....
        /*0220*/ 	.word	0xffffffff


	//   ....[95]....
        /*0224*/ 	.word	0xffffffff


	//   ....[96]....
        /*0228*/ 	.word	0xffffffff


	//   ....[97]....
        /*022c*/ 	.word	0xffffffff


	//   ....[98]....
        /*0230*/ 	.word	0xffffffff


	//   ....[99]....
        /*0234*/ 	.word	0x0500000f


	//   ....[100]....
        /*0238*/ 	.word	0x0500000f


	//   ....[101]....
        /*023c*/ 	.word	0x0500000f


	//   ....[102]....
        /*0240*/ 	.word	0x0500000f


	//   ....[103]....
        /*0244*/ 	.word	0x0500000f


	//   ....[104]....
        /*0248*/ 	.word	0x0500000f


	//   ....[105]....
        /*024c*/ 	.word	0x0500000f


	//   ....[106]....
        /*0250*/ 	.word	0x0500000f


	//   ....[107]....
        /*0254*/ 	.word	0x0500000f


	//   ....[108]....
        /*0258*/ 	.word	0x0500000f


	//   ....[109]....
        /*025c*/ 	.word	0x0500000f


	//   ....[110]....
        /*0260*/ 	.word	0x0500000f


	//   ....[111]....
        /*0264*/ 	.word	0x0500000f


	//   ....[112]....
        /*0268*/ 	.word	0x0500000f


	//   ....[113]....
        /*026c*/ 	.word	0x0500000f


	//   ....[114]....
        /*0270*/ 	.word	0x0500000f


	//   ....[115]....
        /*0274*/ 	.word	0x0500000f


	//   ....[116]....
        /*0278*/ 	.word	0x0500000f


	//   ....[117]....
        /*027c*/ 	.word	0x0500000f


	//   ....[118]....
        /*0280*/ 	.word	0x0500000f


	//   ....[119]....
        /*0284*/ 	.word	0x0500000f


	//   ....[120]....
        /*0288*/ 	.word	0x0500000f


	//   ....[121]....
        /*028c*/ 	.word	0x0500000f


	//----- nvinfo : EIATTR_COOP_GROUP_INSTR_OFFSETS
	.align		4
.L_1128:
        /*0290*/ 	.byte	0x04, 0x28
        /*0292*/ 	.short	(.L_1130 - .L_1129)


	//   ....[0]....
.L_1129:
        /*0294*/ 	.word	0x00000070


	//   ....[1]....
        /*0298*/ 	.word	0x000000b0


	//   ....[2]....
        /*029c*/ 	.word	0x000002d0


	//   ....[3]....
        /*02a0*/ 	.word	0x00000430


	//   ....[4]....
        /*02a4*/ 	.word	0x00000550


	//   ....[5]....
        /*02a8*/ 	.word	0x000006b0


	//   ....[6]....
        /*02ac*/ 	.word	0x00000ff0


	//   ....[7]....
        /*02b0*/ 	.word	0x00002b20


	//   ....[8]....
        /*02b4*/ 	.word	0x00002b90


	//   ....[9]....
        /*02b8*/ 	.word	0x00002f70


	//   ....[10]....
        /*02bc*/ 	.word	0x00003050


	//   ....[11]....
        /*02c0*/ 	.word	0x00004f30


	//   ....[12]....
        /*02c4*/ 	.word	0x00004f60


	//   ....[13]....
        /*02c8*/ 	.word	0x00004f90


	//   ....[14]....
        /*02cc*/ 	.word	0x00004fa0


	//   ....[15]....
        /*02d0*/ 	.word	0x00006570


	//   ....[16]....
        /*02d4*/ 	.word	0x00006590


	//   ....[17]....
        /*02d8*/ 	.word	0x00006610


	//   ....[18]....
        /*02dc*/ 	.word	0x00006620


	//   ....[19]....
        /*02e0*/ 	.word	0x000072d0


	//   ....[20]....
        /*02e4*/ 	.word	0x000072e0


	//   ....[21]....
        /*02e8*/ 	.word	0x000072f0


	//   ....[22]....
        /*02ec*/ 	.word	0x00007300


	//   ....[23]....
        /*02f0*/ 	.word	0x00007310


	//   ....[24]....
        /*02f4*/ 	.word	0x00007330


	//   ....[25]....
        /*02f8*/ 	.word	0x00007340


	//   ....[26]....
        /*02fc*/ 	.word	0x00007350


	//   ....[27]....
        /*0300*/ 	.word	0x00007370


	//   ....[28]....
        /*0304*/ 	.word	0x00007380


	//   ....[29]....
        /*0308*/ 	.word	0x00007390


	//   ....[30]....
        /*030c*/ 	.word	0x000073a0


	//   ....[31]....
        /*0310*/ 	.word	0x000073c0


	//   ....[32]....
        /*0314*/ 	.word	0x000073e0


	//   ....[33]....
        /*0318*/ 	.word	0x00007400


	//   ....[34]....
        /*031c*/ 	.word	0x00007410


	//   ....[35]....
        /*0320*/ 	.word	0x00007430


	//   ....[36]....
        /*0324*/ 	.word	0x00007450


	//   ....[37]....
        /*0328*/ 	.word	0x00007460


	//   ....[38]....
        /*032c*/ 	.word	0x00007480


	//   ....[39]....
        /*0330*/ 	.word	0x000074a0


	//   ....[40]....
        /*0334*/ 	.word	0x000074b0


	//   ....[41]....
        /*0338*/ 	.word	0x000074c0


	//   ....[42]....
        /*033c*/ 	.word	0x000074d0


	//   ....[43]....
        /*0340*/ 	.word	0x00007500


	//   ....[44]....
        /*0344*/ 	.word	0x00007510


	//   ....[45]....
        /*0348*/ 	.word	0x00007520


	//   ....[46]....
        /*034c*/ 	.word	0x00007530


	//   ....[47]....
        /*0350*/ 	.word	0x00007550


	//   ....[48]....
        /*0354*/ 	.word	0x00007560


	//   ....[49]....
        /*0358*/ 	.word	0x00007570


	//   ....[50]....
        /*035c*/ 	.word	0x00007580


	//   ....[51]....
        /*0360*/ 	.word	0x00007590


	//   ....[52]....
        /*0364*/ 	.word	0x000075a0


	//   ....[53]....
        /*0368*/ 	.word	0x000075b0


	//   ....[54]....
        /*036c*/ 	.word	0x000075c0


	//   ....[55]....
        /*0370*/ 	.word	0x000075d0


	//   ....[56]....
        /*0374*/ 	.word	0x000075e0


	//   ....[57]....
        /*0378*/ 	.word	0x000075f0


	//   ....[58]....
        /*037c*/ 	.word	0x00007600


	//   ....[59]....
        /*0380*/ 	.word	0x00007620


	//   ....[60]....
        /*0384*/ 	.word	0x00007640


	//   ....[61]....
        /*0388*/ 	.word	0x00007660


	//   ....[62]....
        /*038c*/ 	.word	0x00007670


	//   ....[63]....
        /*0390*/ 	.word	0x00007680


	//   ....[64]....
        /*0394*/ 	.word	0x00007690


	//   ....[65]....
        /*0398*/ 	.word	0x000076a0


	//   ....[66]....
        /*039c*/ 	.word	0x000076b0


	//   ....[67]....
        /*03a0*/ 	.word	0x00007a90


	//   ....[68]....
        /*03a4*/ 	.word	0x00007af0


	//   ....[69]....
        /*03a8*/ 	.word	0x00007b20


	//   ....[70]....
        /*03ac*/ 	.word	0x00007b60


	//   ....[71]....
        /*03b0*/ 	.word	0x00007b90


	//   ....[72]....
        /*03b4*/ 	.word	0x00007bd0


	//   ....[73]....
        /*03b8*/ 	.word	0x00008100


	//   ....[74]....
        /*03bc*/ 	.word	0x00008130


	//   ....[75]....
        /*03c0*/ 	.word	0x00008b00


	//   ....[76]....
        /*03c4*/ 	.word	0x00009e40


	//   ....[77]....
        /*03c8*/ 	.word	0x00009e50


	//   ....[78]....
        /*03cc*/ 	.word	0x00009e60


	//   ....[79]....
        /*03d0*/ 	.word	0x00009f40


	//   ....[80]....
        /*03d4*/ 	.word	0x0000a2b0


	//   ....[81]....
        /*03d8*/ 	.word	0x0000a2c0


	//   ....[82]....
        /*03dc*/ 	.word	0x0000a2d0


	//   ....[83]....
        /*03e0*/ 	.word	0x0000a310


	//   ....[84]....
        /*03e4*/ 	.word	0x0000aa80


	//   ....[85]....
        /*03e8*/ 	.word	0x0000aab0


	//   ....[86]....
        /*03ec*/ 	.word	0x0000aad0


	//   ....[87]....
        /*03f0*/ 	.word	0x0000aaf0


	//   ....[88]....
        /*03f4*/ 	.word	0x0000ab00


	//   ....[89]....
        /*03f8*/ 	.word	0x0000abc0


	//   ....[90]....
        /*03fc*/ 	.word	0x0000b340


	//   ....[91]....
        /*0400*/ 	.word	0x0000b350


	//   ....[92]....
        /*0404*/ 	.word	0x0000b360


	//   ....[93]....
        /*0408*/ 	.word	0x0000b3e0


	//   ....[94]....
        /*040c*/ 	.word	0x0000b770


	//   ....[95]....
        /*0410*/ 	.word	0x0000b780


	//   ....[96]....
        /*0414*/ 	.word	0x0000b790


	//   ....[97]....
        /*0418*/ 	.word	0x0000b7b0


	//   ....[98]....
        /*041c*/ 	.word	0x0000c5d0


	//   ....[99]....
        /*0420*/ 	.word	0x0000cad0


	//   ....[100]....
        /*0424*/ 	.word	0x0000cbb0


	//   ....[101]....
        /*0428*/ 	.word	0x0000cc60


	//   ....[102]....
        /*042c*/ 	.word	0x0000cce0


	//   ....[103]....
        /*0430*/ 	.word	0x0000cd60


	//   ....[104]....
        /*0434*/ 	.word	0x0000cf00


	//   ....[105]....
        /*0438*/ 	.word	0x0000cf90


	//   ....[106]....
        /*043c*/ 	.word	0x0000d010


	//   ....[107]....
        /*0440*/ 	.word	0x0000d0c0


	//   ....[108]....
        /*0444*/ 	.word	0x0000d150


	//   ....[109]....
        /*0448*/ 	.word	0x0000d1a0


	//   ....[110]....
        /*044c*/ 	.word	0x0000d230


	//   ....[111]....
        /*0450*/ 	.word	0x0000d310


	//   ....[112]....
        /*0454*/ 	.word	0x0000d3a0


	//   ....[113]....
        /*0458*/ 	.word	0x0000d470


	//   ....[114]....
        /*045c*/ 	.word	0x0000d5a0


	//   ....[115]....
        /*0460*/ 	.word	0x0000d630


	//   ....[116]....
        /*0464*/ 	.word	0x0000d690


	//   ....[117]....
        /*0468*/ 	.word	0x0000d770


	//   ....[118]....
        /*046c*/ 	.word	0x0000d860


	//   ....[119]....
        /*0470*/ 	.word	0x0000d900


	//   ....[120]....
        /*0474*/ 	.word	0x0000d960


	//   ....[121]....
        /*0478*/ 	.word	0x0000d9c0


	//----- nvinfo : EIATTR_REG_RECONFIG
	.align		4
.L_1130:
        /*047c*/ 	.byte	0x01, 0x54
	.zero		2


	//----- nvinfo : EIATTR_SYSCALL_OFFSETS
	.align		4
        /*0480*/ 	.byte	0x04, 0x46
        /*0482*/ 	.short	(.L_1132 - .L_1131)


	//   ....[0]....
.L_1131:
        /*0484*/ 	.word	0x000011b0


	//   ....[1]....
        /*0488*/ 	.word	0x00009240


	//   ....[2]....
        /*048c*/ 	.word	0x00009380


	//   ....[3]....
        /*0490*/ 	.word	0x000094c0


	//   ....[4]....
        /*0494*/ 	.word	0x000095e0


	//   ....[5]....
        /*0498*/ 	.word	0x0000a620


	//----- nvinfo : EIATTR_MBARRIER_INSTR_OFFSETS
	.align		4
.L_1132:
        /*049c*/ 	.byte	0x04, 0x39
        /*049e*/ 	.short	(.L_1134 - .L_1133)


	//   ....[0]....
.L_1133:
        /*04a0*/ 	.word	0x00000180
        /*04a4*/ 	.word	0x000000ff
        /*04a8*/ 	.word	0x00017000
        /*04ac*/ 	.short	0x0100
        /*04ae*/ 	.byte	0x08
	.zero		1


	//   ....[1]....
        /*04b0*/ 	.word	0x00000190
        /*04b4*/ 	.word	0x000000ff
        /*04b8*/ 	.word	0x00017020
        /*04bc*/ 	.short	0x0100
        /*04be*/ 	.byte	0x08
	.zero		1


	//   ....[2]....
        /*04c0*/ 	.word	0x00000280
        /*04c4*/ 	.word	0x000000ff
        /*04c8*/ 	.word	0x00017030
        /*04cc*/ 	.short	0x0100
        /*04ce*/ 	.byte	0x08
	.zero		1


	//   ....[3]....
        /*04d0*/ 	.word	0x00000290
        /*04d4*/ 	.word	0x000000ff
        /*04d8*/ 	.word	0x00017040
        /*04dc*/ 	.short	0x0100
        /*04de*/ 	.byte	0x08
	.zero		1


	//   ....[4]....
        /*04e0*/ 	.word	0x000002a0
        /*04e4*/ 	.word	0x000000ff
        /*04e8*/ 	.word	0x00017038
        /*04ec*/ 	.short	0x0100
        /*04ee*/ 	.byte	0x08
	.zero		1


	//   ....[5]....
        /*04f0*/ 	.word	0x000002b0
        /*04f4*/ 	.word	0x000000ff
        /*04f8*/ 	.word	0x00017048
        /*04fc*/ 	.short	0x0100
        /*04fe*/ 	.byte	0x08
	.zero		1


	//   ....[6]....
        /*0500*/ 	.word	0x000003e0
        /*0504*/ 	.word	0x000000ff
        /*0508*/ 	.word	0x00017050
        /*050c*/ 	.short	0x0100
        /*050e*/ 	.byte	0x08
	.zero		1


	//   ....[7]....
        /*0510*/ 	.word	0x000003f0
        /*0514*/ 	.word	0x000000ff
        /*0518*/ 	.word	0x00017060
        /*051c*/ 	.short	0x0100
        /*051e*/ 	.byte	0x08
	.zero		1


	//   ....[8]....
        /*0520*/ 	.word	0x00000400
        /*0524*/ 	.word	0x000000ff
        /*0528*/ 	.word	0x00017058
        /*052c*/ 	.short	0x0100
        /*052e*/ 	.byte	0x08
	.zero		1


	//   ....[9]....
        /*0530*/ 	.word	0x00000410
        /*0534*/ 	.word	0x000000ff
        /*0538*/ 	.word	0x00017068
        /*053c*/ 	.short	0x0100
        /*053e*/ 	.byte	0x08
	.zero		1


	//   ....[10]....
        /*0540*/ 	.word	0x00000500
        /*0544*/ 	.word	0x000000ff
        /*0548*/ 	.word	0x00017070
        /*054c*/ 	.short	0x0100
        /*054e*/ 	.byte	0x06
	.zero		1


	//   ....[11]....
        /*0550*/ 	.word	0x00000510
        /*0554*/ 	.word	0x000000ff
        /*0558*/ 	.word	0x00017080
        /*055c*/ 	.short	0x0100
        /*055e*/ 	.byte	0x06
	.zero		1


	//   ....[12]....
        /*0560*/ 	.word	0x00000520
        /*0564*/ 	.word	0x000000ff
        /*0568*/ 	.word	0x00017078
        /*056c*/ 	.short	0x0100
        /*056e*/ 	.byte	0x06
	.zero		1


	//   ....[13]....
        /*0570*/ 	.word	0x00000530
        /*0574*/ 	.word	0x000000ff
        /*0578*/ 	.word	0x00017088
        /*057c*/ 	.short	0x0100
        /*057e*/ 	.byte	0x06
	.zero		1


	//   ....[14]....
        /*0580*/ 	.word	0x00000660
        /*0584*/ 	.word	0x000000ff
        /*0588*/ 	.word	0x00017090
        /*058c*/ 	.short	0x0100
        /*058e*/ 	.byte	0x08
	.zero		1


	//   ....[15]....
        /*0590*/ 	.word	0x00000670
        /*0594*/ 	.word	0x000000ff
        /*0598*/ 	.word	0x000170a0
        /*059c*/ 	.short	0x0100
        /*059e*/ 	.byte	0x08
	.zero		1


	//   ....[16]....
        /*05a0*/ 	.word	0x00000680
        /*05a4*/ 	.word	0x000000ff
        /*05a8*/ 	.word	0x00017098
        /*05ac*/ 	.short	0x0100
        /*05ae*/ 	.byte	0x08
	.zero		1


	//   ....[17]....
        /*05b0*/ 	.word	0x00000690
        /*05b4*/ 	.word	0x000000ff
        /*05b8*/ 	.word	0x000170a8
        /*05bc*/ 	.short	0x0100
        /*05be*/ 	.byte	0x08
	.zero		1


	//   ....[18]....
        /*05c0*/ 	.word	0x000007d0
        /*05c4*/ 	.word	0x000000ff
        /*05c8*/ 	.word	0x000170b0
        /*05cc*/ 	.short	0x0100
        /*05ce*/ 	.byte	0x08
	.zero		1


	//   ....[19]....
        /*05d0*/ 	.word	0x000007e0
        /*05d4*/ 	.word	0x000000ff
        /*05d8*/ 	.word	0x000170c0
        /*05dc*/ 	.short	0x0100
        /*05de*/ 	.byte	0x08
	.zero		1


	//   ....[20]....
        /*05e0*/ 	.word	0x000007f0
        /*05e4*/ 	.word	0x000000ff
        /*05e8*/ 	.word	0x000170b8
        /*05ec*/ 	.short	0x0100
        /*05ee*/ 	.byte	0x08
	.zero		1


	//   ....[21]....
        /*05f0*/ 	.word	0x00000800
        /*05f4*/ 	.word	0x000000ff
        /*05f8*/ 	.word	0x000170c8
        /*05fc*/ 	.short	0x0100
        /*05fe*/ 	.byte	0x08
	.zero		1


	//   ....[22]....
        /*0600*/ 	.word	0x00001480
        /*0604*/ 	.word	0x000000ff
        /*0608*/ 	.word	0x00017000
        /*060c*/ 	.short	0x010a
        /*060e*/ 	.byte	0x28
	.zero		1


	//   ....[23]....
        /*0610*/ 	.word	0x00001510
        /*0614*/ 	.word	0x000000ff
        /*0618*/ 	.word	0x00017030
        /*061c*/ 	.short	0x010a
        /*061e*/ 	.byte	0x28
	.zero		1


	//   ....[24]....
        /*0620*/ 	.word	0x00001570
        /*0624*/ 	.word	0x000000ff
        /*0628*/ 	.word	0x00017030
        /*062c*/ 	.short	0x010a
        /*062e*/ 	.byte	0x28
	.zero		1


	//   ....[25]....
        /*0630*/ 	.word	0x00002510
        /*0634*/ 	.word	0x000000ff
        /*0638*/ 	.word	0x00000000
        /*063c*/ 	.short	0x0101
        /*063e*/ 	.byte	0x04
	.zero		1


	//   ....[26]....
        /*0640*/ 	.word	0x00003f20
        /*0644*/ 	.word	0x000000ff
        /*0648*/ 	.word	0x00017030
        /*064c*/ 	.short	0x010a
        /*064e*/ 	.byte	0x11
	.zero		1


	//   ....[27]....
        /*0650*/ 	.word	0x00003f60
        /*0654*/ 	.word	0x000000ff
        /*0658*/ 	.word	0x00017030
        /*065c*/ 	.short	0x010a
        /*065e*/ 	.byte	0x11
	.zero		1


	//   ....[28]....
        /*0660*/ 	.word	0x000040f0
        /*0664*/ 	.word	0x000000ff
        /*0668*/ 	.word	0x00017050
        /*066c*/ 	.short	0x010a
        /*066e*/ 	.byte	0x0e
	.zero		1


	//   ....[29]....
        /*0670*/ 	.word	0x00004130
        /*0674*/ 	.word	0x000000ff
        /*0678*/ 	.word	0x00017050
        /*067c*/ 	.short	0x010a
        /*067e*/ 	.byte	0x0e
	.zero		1


	//   ....[30]....
        /*0680*/ 	.word	0x00004890
        /*0684*/ 	.word	0x000000ff
        /*0688*/ 	.word	0x00000000
        /*068c*/ 	.short	0x0101
        /*068e*/ 	.byte	0x05
	.zero		1


	//   ....[31]....
        /*0690*/ 	.word	0x00005d70
        /*0694*/ 	.word	0x000000ff
        /*0698*/ 	.word	0x00000000
        /*069c*/ 	.short	0x0101
        /*069e*/ 	.byte	0x05
	.zero		1


	//   ....[32]....
        /*06a0*/ 	.word	0x00006290
        /*06a4*/ 	.word	0x000000ff
        /*06a8*/ 	.word	0x00017050
        /*06ac*/ 	.short	0x010a
        /*06ae*/ 	.byte	0x10
	.zero		1


	//   ....[33]....
        /*06b0*/ 	.word	0x000062d0
        /*06b4*/ 	.word	0x000000ff
        /*06b8*/ 	.word	0x00017050
        /*06bc*/ 	.short	0x010a
        /*06be*/ 	.byte	0x10
	.zero		1


	//   ....[34]....
        /*06c0*/ 	.word	0x000068e0
        /*06c4*/ 	.word	0x000000ff
        /*06c8*/ 	.word	0x00000000
        /*06cc*/ 	.short	0x0101
        /*06ce*/ 	.byte	0x04
	.zero		1


	//   ....[35]....
        /*06d0*/ 	.word	0x00007bb0
        /*06d4*/ 	.word	0x000000ff
        /*06d8*/ 	.word	0x00000000
        /*06dc*/ 	.short	0x0101
        /*06de*/ 	.byte	0x04
	.zero		1


	//   ....[36]....
        /*06e0*/ 	.word	0x00009c00
        /*06e4*/ 	.word	0x000000ff
        /*06e8*/ 	.word	0x00017080
        /*06ec*/ 	.short	0x010a
        /*06ee*/ 	.byte	0x2c
	.zero		1


	//   ....[37]....
        /*06f0*/ 	.word	0x0000a000
        /*06f4*/ 	.word	0x000000ff
        /*06f8*/ 	.word	0x00017070
        /*06fc*/ 	.short	0x0107
        /*06fe*/ 	.byte	0x2c
	.zero		1


	//   ....[38]....
        /*0700*/ 	.word	0x0000a090
        /*0704*/ 	.word	0x000000ff
        /*0708*/ 	.word	0x00017070
        /*070c*/ 	.short	0x0101
        /*070e*/ 	.byte	0x2c
	.zero		1


	//   ....[39]....
        /*0710*/ 	.word	0x0000a0c0
        /*0714*/ 	.word	0x000000ff
        /*0718*/ 	.word	0x00017040
        /*071c*/ 	.short	0x010a
        /*071e*/ 	.byte	0x2c
	.zero		1


	//   ....[40]....
        /*0720*/ 	.word	0x0000a3d0
        /*0724*/ 	.word	0x000000ff
        /*0728*/ 	.word	0x00017030
        /*072c*/ 	.short	0x0107
        /*072e*/ 	.byte	0x2c
	.zero		1


	//   ....[41]....
        /*0730*/ 	.word	0x0000a460
        /*0734*/ 	.word	0x000000ff
        /*0738*/ 	.word	0x00017030
        /*073c*/ 	.short	0x0101
        /*073e*/ 	.byte	0x2c
	.zero		1


	//   ....[42]....
        /*0740*/ 	.word	0x0000ace0
        /*0744*/ 	.word	0x000000ff
        /*0748*/ 	.word	0x00017000
        /*074c*/ 	.short	0x0107
        /*074e*/ 	.byte	0x2c
	.zero		1


	//   ....[43]....
        /*0750*/ 	.word	0x0000ad40
        /*0754*/ 	.word	0x000000ff
        /*0758*/ 	.word	0x00017000
        /*075c*/ 	.short	0x0101
        /*075e*/ 	.byte	0x2c
	.zero		1


	//   ....[44]....
        /*0760*/ 	.word	0x0000ad50
        /*0764*/ 	.word	0x000000ff
        /*0768*/ 	.word	0x00017020
        /*076c*/ 	.short	0x010a
        /*076e*/ 	.byte	0x2c
	.zero		1


	//   ....[45]....
        /*0770*/ 	.word	0x0000b0f0
        /*0774*/ 	.word	0x00000006
        /*0778*/ 	.word	0x00017080
        /*077c*/ 	.short	0x010a
        /*077e*/ 	.byte	0x3f
	.zero		1


	//   ....[46]....
        /*0780*/ 	.word	0x0000b4b0
        /*0784*/ 	.word	0x00000006
        /*0788*/ 	.word	0x00017070
        /*078c*/ 	.short	0x0107
        /*078e*/ 	.byte	0x3f
	.zero		1


	//   ....[47]....
        /*0790*/ 	.word	0x0000b540
        /*0794*/ 	.word	0x00000006
        /*0798*/ 	.word	0x00017070
        /*079c*/ 	.short	0x0101
        /*079e*/ 	.byte	0x3f
	.zero		1


	//   ....[48]....
        /*07a0*/ 	.word	0x0000b570
        /*07a4*/ 	.word	0x00000006
        /*07a8*/ 	.word	0x00017040
        /*07ac*/ 	.short	0x010a
        /*07ae*/ 	.byte	0x3f
	.zero		1


	//   ....[49]....
        /*07b0*/ 	.word	0x0000b8b0
        /*07b4*/ 	.word	0x00000006
        /*07b8*/ 	.word	0x00017030
        /*07bc*/ 	.short	0x0107
        /*07be*/ 	.byte	0x3f
	.zero		1


	//   ....[50]....
        /*07c0*/ 	.word	0x0000b950
        /*07c4*/ 	.word	0x00000006
        /*07c8*/ 	.word	0x00017030
        /*07cc*/ 	.short	0x0101
        /*07ce*/ 	.byte	0x3f
	.zero		1


	//   ....[51]....
        /*07d0*/ 	.word	0x0000b9d0
        /*07d4*/ 	.word	0x00000002
        /*07d8*/ 	.word	0x00017070
        /*07dc*/ 	.short	0x010a
        /*07de*/ 	.byte	0x3f
	.zero		1


	//   ....[52]....
        /*07e0*/ 	.word	0x0000ba60
        /*07e4*/ 	.word	0x00000002
        /*07e8*/ 	.word	0x00017060
        /*07ec*/ 	.short	0x010a
        /*07ee*/ 	.byte	0x3f
	.zero		1


	//   ....[53]....
        /*07f0*/ 	.word	0x0000be50
        /*07f4*/ 	.word	0x00000002
        /*07f8*/ 	.word	0x00017050
        /*07fc*/ 	.short	0x0101
        /*07fe*/ 	.byte	0x3f
	.zero		1


	//   ....[54]....
        /*0800*/ 	.word	0x0000bef0
        /*0804*/ 	.word	0x00000002
        /*0808*/ 	.word	0x00000000
        /*080c*/ 	.short	0x0101
        /*080e*/ 	.byte	0x3f
	.zero		1


	//   ....[55]....
        /*0810*/ 	.word	0x0000bfc0
        /*0814*/ 	.word	0x00000003
        /*0818*/ 	.word	0x00017070
        /*081c*/ 	.short	0x010a
        /*081e*/ 	.byte	0x3f
	.zero		1


	//   ....[56]....
        /*0820*/ 	.word	0x0000c060
        /*0824*/ 	.word	0x00000003
        /*0828*/ 	.word	0x00017060
        /*082c*/ 	.short	0x010a
        /*082e*/ 	.byte	0x3f
	.zero		1


	//   ....[57]....
        /*0830*/ 	.word	0x0000c460
        /*0834*/ 	.word	0x00000003
        /*0838*/ 	.word	0x00017050
        /*083c*/ 	.short	0x0101
        /*083e*/ 	.byte	0x3f
	.zero		1


	//   ....[58]....
        /*0840*/ 	.word	0x0000c510
        /*0844*/ 	.word	0x00000003
        /*0848*/ 	.word	0x00000000
        /*084c*/ 	.short	0x0101
        /*084e*/ 	.byte	0x3f
	.zero		1


	//   ....[59]....
        /*0850*/ 	.word	0x0000c580
        /*0854*/ 	.word	0x00000007
        /*0858*/ 	.word	0x00017020
        /*085c*/ 	.short	0x010a
        /*085e*/ 	.byte	0x3f
	.zero		1


	//   ....[60]....
        /*0860*/ 	.word	0x0000c6a0
        /*0864*/ 	.word	0x00000005
        /*0868*/ 	.word	0x00017040
        /*086c*/ 	.short	0x010a
        /*086e*/ 	.byte	0x3f
	.zero		1


	//   ....[61]....
        /*0870*/ 	.word	0x0000c740
        /*0874*/ 	.word	0x00000007
        /*0878*/ 	.word	0x00017040
        /*087c*/ 	.short	0x010a
        /*087e*/ 	.byte	0x3f
	.zero		1


	//   ....[62]....
        /*0880*/ 	.word	0x0000c780
        /*0884*/ 	.word	0x00000005
        /*0888*/ 	.word	0x00017060
        /*088c*/ 	.short	0x010a
        /*088e*/ 	.byte	0x3f
	.zero		1


	//   ....[63]....
        /*0890*/ 	.word	0x0000c7c0
        /*0894*/ 	.word	0x00000007
        /*0898*/ 	.word	0x00017060
        /*089c*/ 	.short	0x010a
        /*089e*/ 	.byte	0x3f
	.zero		1


	//   ....[64]....
        /*08a0*/ 	.word	0x0000c800
        /*08a4*/ 	.word	0x00000005
        /*08a8*/ 	.word	0x00017080
        /*08ac*/ 	.short	0x010a
        /*08ae*/ 	.byte	0x3f
	.zero		1


	//   ....[65]....
        /*08b0*/ 	.word	0x0000c840
        /*08b4*/ 	.word	0x00000007
        /*08b8*/ 	.word	0x00017080
        /*08bc*/ 	.short	0x010a
        /*08be*/ 	.byte	0x3f
	.zero		1


	//   ....[66]....
        /*08c0*/ 	.word	0x0000c8b0
        /*08c4*/ 	.word	0x00000003
        /*08c8*/ 	.word	0x00017000
        /*08cc*/ 	.short	0x010a
        /*08ce*/ 	.byte	0x3f
	.zero		1


	//   ....[67]....
        /*08d0*/ 	.word	0x0000c910
        /*08d4*/ 	.word	0x00000003
        /*08d8*/ 	.word	0x00017030
        /*08dc*/ 	.short	0x010a
        /*08de*/ 	.byte	0x3f
	.zero		1


	//   ....[68]....
        /*08e0*/ 	.word	0x0000c970
        /*08e4*/ 	.word	0x0000000a
        /*08e8*/ 	.word	0x00017030
        /*08ec*/ 	.short	0x010a
        /*08ee*/ 	.byte	0x3f
	.zero		1


	//   ....[69]....
        /*08f0*/ 	.word	0x0000c9d0
        /*08f4*/ 	.word	0x0000000a
        /*08f8*/ 	.word	0x00017050
        /*08fc*/ 	.short	0x010a
        /*08fe*/ 	.byte	0x3f
	.zero		1


	//   ....[70]....
        /*0900*/ 	.word	0x0000ca30
        /*0904*/ 	.word	0x00000003
        /*0908*/ 	.word	0x00017050
        /*090c*/ 	.short	0x010a
        /*090e*/ 	.byte	0x3f
	.zero		1


	//   ....[71]....
        /*0910*/ 	.word	0x0000cb00
        /*0914*/ 	.word	0x0000001a
        /*0918*/ 	.word	0x00017080
        /*091c*/ 	.short	0x010a
        /*091e*/ 	.byte	0x3f
	.zero		1


	//   ....[72]....
        /*0920*/ 	.word	0x0000ce50
        /*0924*/ 	.word	0x0000001a
        /*0928*/ 	.word	0x00017040
        /*092c*/ 	.short	0x010a
        /*092e*/ 	.byte	0x3f
	.zero		1


	//   ....[73]....
        /*0930*/ 	.word	0x0000d4a0
        /*0934*/ 	.word	0x0000001a
        /*0938*/ 	.word	0x00017020
        /*093c*/ 	.short	0x010a
        /*093e*/ 	.byte	0x3f
	.zero		1


	//   ....[74]....
        /*0940*/ 	.word	0x0000d4f0
        /*0944*/ 	.word	0x00000006
        /*0948*/ 	.word	0x00017080
        /*094c*/ 	.short	0x010a
        /*094e*/ 	.byte	0x3f
	.zero		1


	//   ....[75]....
        /*0950*/ 	.word	0x0000d7b0
        /*0954*/ 	.word	0x00000006
        /*0958*/ 	.word	0x00017040
        /*095c*/ 	.short	0x010a
        /*095e*/ 	.byte	0x3f
	.zero		1


	//   ....[76]....
        /*0960*/ 	.word	0x0000da70
        /*0964*/ 	.word	0x00000002
        /*0968*/ 	.word	0x00017070
        /*096c*/ 	.short	0x010a
        /*096e*/ 	.byte	0x3f
	.zero		1


	//   ....[77]....
        /*0970*/ 	.word	0x0000dac0
        /*0974*/ 	.word	0x00000002
        /*0978*/ 	.word	0x00017060
        /*097c*/ 	.short	0x010a
        /*097e*/ 	.byte	0x3f
	.zero		1


	//   ....[78]....
        /*0980*/ 	.word	0x0000db10
        /*0984*/ 	.word	0x00000003
        /*0988*/ 	.word	0x00017070
        /*098c*/ 	.short	0x010a
        /*098e*/ 	.byte	0x3f
	.zero		1


	//   ....[79]....
        /*0990*/ 	.word	0x0000db60
        /*0994*/ 	.word	0x00000003
        /*0998*/ 	.word	0x00017060
        /*099c*/ 	.short	0x010a
        /*099e*/ 	.byte	0x3f
	.zero		1


	//   ....[80]....
        /*09a0*/ 	.word	0x0000dbb0
        /*09a4*/ 	.word	0x00000007
        /*09a8*/ 	.word	0x00017020
        /*09ac*/ 	.short	0x010a
        /*09ae*/ 	.byte	0x3f
	.zero		1


	//   ....[81]....
        /*09b0*/ 	.word	0x0000dc00
        /*09b4*/ 	.word	0x00000005
        /*09b8*/ 	.word	0x00017040
        /*09bc*/ 	.short	0x010a
        /*09be*/ 	.byte	0x3f
	.zero		1


	//   ....[82]....
        /*09c0*/ 	.word	0x0000dc50
        /*09c4*/ 	.word	0x00000007
        /*09c8*/ 	.word	0x00017040
        /*09cc*/ 	.short	0x010a
        /*09ce*/ 	.byte	0x3f
	.zero		1


	//   ....[83]....
        /*09d0*/ 	.word	0x0000dca0
        /*09d4*/ 	.word	0x00000005
        /*09d8*/ 	.word	0x00017060
        /*09dc*/ 	.short	0x010a
        /*09de*/ 	.byte	0x3f
	.zero		1


	//   ....[84]....
        /*09e0*/ 	.word	0x0000dcf0
        /*09e4*/ 	.word	0x00000007
        /*09e8*/ 	.word	0x00017060
        /*09ec*/ 	.short	0x010a
        /*09ee*/ 	.byte	0x3f
	.zero		1


	//   ....[85]....
        /*09f0*/ 	.word	0x0000dd40
        /*09f4*/ 	.word	0x00000005
        /*09f8*/ 	.word	0x00017080
        /*09fc*/ 	.short	0x010a
        /*09fe*/ 	.byte	0x3f
	.zero		1


	//----- nvinfo : EIATTR_NUM_MBARRIERS
	.align		4
.L_1134:
        /*0a00*/ 	.byte	0x03, 0x38
        /*0a02*/ 	.short	0x0016


	//----- nvinfo : EIATTR_EXIT_INSTR_OFFSETS
	.align		4
        /*0a04*/ 	.byte	0x04, 0x1c
        /*0a06*/ 	.short	(.L_1136 - .L_1135)


	//   ....[0]....
.L_1135:
        /*0a08*/ 	.word	0x0000c890


	//----- nvinfo : EIATTR_MAX_THREADS
	.align		4
.L_1136:
        /*0a0c*/ 	.byte	0x04, 0x05
        /*0a0e*/ 	.short	(.L_1138 - .L_1137)
.L_1137:
        /*0a10*/ 	.word	0x00000200
        /*0a14*/ 	.word	0x00000001
        /*0a18*/ 	.word	0x00000001


	//----- nvinfo : EIATTR_CRS_STACK_SIZE
	.align		4
.L_1138:
        /*0a1c*/ 	.byte	0x04, 0x1e
        /*0a1e*/ 	.short	(.L_1140 - .L_1139)
.L_1139:
        /*0a20*/ 	.word	0x00000000


	//----- nvinfo : EIATTR_CBANK_PARAM_SIZE
	.align		4
.L_1140:
        /*0a24*/ 	.byte	0x03, 0x19
        /*0a26*/ 	.short	0x0a70


	//----- nvinfo : EIATTR_PARAM_CBANK
	.align		4
        /*0a28*/ 	.byte	0x04, 0x0a
        /*0a2a*/ 	.short	(.L_1142 - .L_1141)
	.align		4
.L_1141:
        /*0a2c*/ 	.word	index@(.nv.constant0._ZN7cutlass13device_kernelIN5flash11enable_sm90INS1_16FlashAttnFwdSm90INS1_25CollectiveMainloopFwdSm90ILi2EN4cute5tupleIJNS5_1CILi1EEES8_S8_EEENS6_IJNS7_ILi192EEENS7_ILi128EEENS7_ILi96EEEEEELi96ENS_12float_e4m3_tEfNS_4arch4Sm90ELb0ELb0ELb1ELb0ELb1ELb0ELb0ELb1ELb1ELb1ELb1ELb0EEENS1_21CollectiveEpilogueFwdINS6_IJSA_SC_SB_EEES9_NS_10bfloat16_tESG_Li384ELb0ELb1ELb1ELb1EEENS1_19SingleTileSchedulerILb0ELb1ELb1ELi192EEEEEEEEEvNT_6ParamsE)
        /*0a30*/ 	.short	0x0210
        /*0a32*/ 	.short	0x0a70


	//----- nvinfo : EIATTR_SW_WAR
	.align		4
.L_1142:
        /*0a34*/ 	.byte	0x04, 0x36
        /*0a36*/ 	.short	(.L_1144 - .L_1143)
.L_1143:
        /*0a38*/ 	.word	0x00000008
.L_1144:


//--------------------- .nv.info._ZN7cutlass13device_kernelIN5flash11enable_sm90INS1_16FlashAttnFwdSm90INS1_25CollectiveMainloopFwdSm90ILi2EN4cute5tupleIJNS5_1CILi1EEES8_S8_EEENS6_IJNS7_ILi192EEENS7_ILi128EEENS7_ILi96EEEEEELi96ENS_12float_e4m3_tEfNS_4arch4Sm90ELb0ELb0ELb1ELb1ELb1ELb0ELb0ELb1ELb1ELb1ELb1ELb0EEENS1_21CollectiveEpilogueFwdINS6_IJSA_SC_SB_EEES9_NS_10bfloat16_tESG_Li384ELb1ELb1ELb1ELb1EEENS1_36VarlenDynamicPersistentTileSchedulerILi192ELi128ELi384ELi128ELb1ELb1ELb1ELb0ELb1ELb1EEEEEEEEEvNT_6ParamsE --------------------------
	.section	.nv.info._ZN7cutlass13device_kernelIN5flash11enable_sm90INS1_16FlashAttnFwdSm90INS1_25CollectiveMainloopFwdSm90ILi2EN4cute5tupleIJNS5_1CILi1EEES8_S8_EEENS6_IJNS7_ILi192EEENS7_ILi128EEENS7_ILi96EEEEEELi96ENS_12float_e4m3_tEfNS_4arch4Sm90ELb0ELb0ELb1ELb1ELb1ELb0ELb0ELb1ELb1ELb1ELb1ELb0EEENS1_21CollectiveEpilogueFwdINS6_IJSA_SC_SB_EEES9_NS_10bfloat16_tESG_Li384ELb1ELb1ELb1ELb1EEENS1_36VarlenDynamicPersistentTileSchedulerILi192ELi128ELi384ELi128ELb1ELb1ELb1ELb0ELb1ELb1EEEEEEEEEvNT_6ParamsE,"",@"SHT_CUDA_INFO"
	.sectionflags	@""
	.align	4


	//----- nvinfo : EIATTR_CUDA_API_VERSION
	.align		4
        /*0000*/ 	.byte	0x04, 0x37
        /*0002*/ 	.short	(.L_1146 - .L_1145)
.L_1145:
        /*0004*/ 	.word	0x00000082


	//----- nvinfo : EIATTR_KPARAM_INFO
	.align		4
.L_1146:
        /*0008*/ 	.byte	0x04, 0x17
        /*000a*/ 	.short	(.L_1148 - .L_1147)
.L_1147:
        /*000c*/ 	.word	0x00000000
        /*0010*/ 	.short	0x0000
        /*0012*/ 	.short	0x0070
        /*0014*/ 	.byte	0x00, 0xf0, 0x01, 0x2a


	//----- nvinfo : EIATTR_SPARSE_MMA_MASK
	.align		4
.L_1148:
        /*0018*/ 	.byte	0x03, 0x50
        /*001a*/ 	.short	0x0000


	//----- nvinfo : EIATTR_MAXREG_COUNT
	.align		4
        /*001c*/ 	.byte	0x03, 0x1b
        /*001e*/ 	.short	0x0080


	//----- nvinfo : EIATTR_NUM_BARRIERS
	.align		4
        /*0020*/ 	.byte	0x02, 0x4c
        /*0022*/ 	.byte	0x09
	.zero		1


	//----- nvinfo : EIATTR_EXTERNS
	.align		4
        /*0024*/ 	.byte	0x04, 0x0f
        /*0026*/ 	.short	(.L_1150 - .L_1149)


	//   ....[0]....
	.align		4
.L_1149:
        /*0028*/ 	.word	index@(__assertfail)


	//----- nvinfo : EIATTR_ANNOTATIONS
	.align		4
.L_1150:
        /*002c*/ 	.byte	0x04, 0x55
        /*002e*/ 	.short	(.L_1152 - .L_1151)


	//   ....[0]....
.L_1151:
        /* <DEDUP_REMOVED lines=35> */


	//----- nvinfo : EIATTR_MERCURY_ISA_VERSION
	.align		4
.L_1152:
        /*0248*/ 	.byte	0x03, 0x5f
        /*024a*/ 	.short	0x0101


	//----- nvinfo : EIATTR_UNUSED_LOAD_BYTE_OFFSET
	.align		4
        /*024c*/ 	.byte	0x04, 0x44
        /*024e*/ 	.short	(.L_1154 - .L_1153)


	//   ....[0]....
.L_1153:
        /*0250*/ 	.word	0x00000940
        /*0254*/ 	.word	0x0000fff0


	//   ....[1]....
        /*0258*/ 	.word	0x000072e0
        /*025c*/ 	.word	0x0000fff0


	//----- nvinfo : EIATTR_INT_WARP_WIDE_INSTR_OFFSETS
	.align		4
.L_1154:
        /*0260*/ 	.byte	0x04, 0x31
        /*0262*/ 	.short	(.L_1156 - .L_1155)


	//   ....[0]....
.L_1155:
        /*0264*/ 	.word	0x000000c0


	//   ....[1]....
        /*0268*/ 	.word	0x000000d0


	//   ....[2]....
        /*026c*/ 	.word	0x00000170


	//   ....[3]....
        /*0270*/ 	.word	0x0000be80


	//   ....[4]....
        /*0274*/ 	.word	0x0000bf10


	//   ....[5]....
        /*0278*/ 	.word	0x0000ed80


	//   ....[6]....
        /*027c*/ 	.word	0x0000ee10


	//----- nvinfo : EIATTR_COOP_GROUP_MASK_REGIDS
	.align		4
.L_1156:
        /*0280*/ 	.byte	0x04, 0x29
        /*0282*/ 	.short	(.L_1158 - .L_1157)


	//   ....[0]....
.L_1157:
        /*0284*/ 	.word	0xffffffff


	//   ....[1]....
        /*0288*/ 	.word	0xffffffff


	//   ....[2]....
        /*028c*/ 	.word	0xffffffff


	//   ....[3]....
        /*0290*/ 	.word	0xffffffff


	//   ....[4]....
        /*0294*/ 	.word	0xffffffff


	//   ....[5]....
        /*0298*/ 	.word	0xffffffff


	//   ....[6]....
        /*029c*/ 	.word	0xffffffff


	//   ....[7]....
        /*02a0*/ 	.word	0xffffffff


	//   ....[8]....
        /*02a4*/ 	.word	0xffffffff


	//   ....[9]....
        /*02a8*/ 	.word	0xffffffff


	//   ....[10]....
        /*02ac*/ 	.word	0xffffffff


	//   ....[11]....
        /*02b0*/ 	.word	0xffffffff


	//   ....[12]....
        /*02b4*/ 	.word	0xffffffff


	//   ....[13]....
        /*02b8*/ 	.word	0xffffffff


	//   ....[14]....
        /*02bc*/ 	.word	0xffffffff


	//   ....[15]....
        /*02c0*/ 	.word	0xffffffff


	//   ....[16]....
        /*02c4*/ 	.word	0xffffffff


	//   ....[17]....
        /*02c8*/ 	.word	0xffffffff


	//   ....[18]....
        /*02cc*/ 	.word	0xffffffff


	//   ....[19]....
        /*02d0*/ 	.word	0xffffffff


	//   ....[20]....
        /*02d4*/ 	.word	0xffffffff


	//   ....[21]....
        /*02d8*/ 	.word	0xffffffff


	//   ....[22]....
        /*02dc*/ 	.word	0xffffffff


	//   ....[23]....
        /*02e0*/ 	.word	0xffffffff


	//   ....[24]....
        /*02e4*/ 	.word	0xffffffff


	//   ....[25]....
        /*02e8*/ 	.word	0xffffffff


	//   ....[26]....
        /*02ec*/ 	.word	0xffffffff


	//   ....[27]....
        /*02f0*/ 	.word	0xffffffff


	//   ....[28]....
        /*02f4*/ 	.word	0xffffffff


	//   ....[29]....
        /*02f8*/ 	.word	0xffffffff


	//   ....[30]....
        /*02fc*/ 	.word	0xffffffff


	//   ....[31]....
        /*0300*/ 	.word	0xffffffff


	//   ....[32]....
        /*0304*/ 	.word	0xffffffff


	//   ....[33]....
        /*0308*/ 	.word	0xffffffff


	//   ....[34]....
        /*030c*/ 	.word	0xffffffff


	//   ....[35]....
        /*0310*/ 	.word	0xffffffff


	//   ....[36]....
        /*0314*/ 	.word	0xffffffff


	//   ....[37]....
        /*0318*/ 	.word	0xffffffff


	//   ....[38]....
        /*031c*/ 	.word	0xffffffff


	//   ....[39]....
        /*0320*/ 	.word	0xffffffff


	//   ....[40]....
        /*0324*/ 	.word	0xffffffff


	//   ....[41]....
        /*0328*/ 	.word	0xffffffff


	//   ....[42]....
        /*032c*/ 	.word	0xffffffff


	//   ....[43]....
        /*0330*/ 	.word	0xffffffff


	//   ....[44]....
        /*0334*/ 	.word	0xffffffff


	//   ....[45]....
        /*0338*/ 	.word	0xffffffff


	//   ....[46]....
        /*033c*/ 	.word	0xffffffff


	//   ....[47]....
        /*0340*/ 	.word	0xffffffff


	//   ....[48]....
        /*0344*/ 	.word	0xffffffff


	//   ....[49]....
        /*0348*/ 	.word	0xffffffff


	//   ....[50]....
        /*034c*/ 	.word	0xffffffff


	//   ....[51]....
        /*0350*/ 	.word	0xffffffff


	//   ....[52]....
        /*0354*/ 	.word	0xffffffff


	//   ....[53]....
        /*0358*/ 	.word	0xffffffff


	//   ....[54]....
        /*035c*/ 	.word	0xffffffff


	//   ....[55]....
        /*0360*/ 	.word	0xffffffff


	//   ....[56]....
        /*0364*/ 	.word	0xffffffff


	//   ....[57]....
        /*0368*/ 	.word	0xffffffff


	//   ....[58]....
        /*036c*/ 	.word	0xffffffff


	//   ....[59]....
        /*0370*/ 	.word	0xffffffff


	//   ....[60]....
        /*0374*/ 	.word	0xffffffff


	//   ....[61]....
        /*0378*/ 	.word	0xffffffff


	//   ....[62]....
        /*037c*/ 	.word	0xffffffff


	//   ....[63]....
        /*0380*/ 	.word	0xffffffff


	//   ....[64]....
        /*0384*/ 	.word	0xffffffff


	//   ....[65]....
        /*0388*/ 	.word	0xffffffff


	//   ....[66]....
        /*038c*/ 	.word	0xffffffff


	//   ....[67]....
        /*0390*/ 	.word	0xffffffff


	//   ....[68]....
        /*0394*/ 	.word	0xffffffff


	//   ....[69]....
        /*0398*/ 	.word	0xffffffff


	//   ....[70]....
        /*039c*/ 	.word	0xffffffff


	//   ....[71]....
        /*03a0*/ 	.word	0xffffffff


	//   ....[72]....
        /*03a4*/ 	.word	0xffffffff


	//   ....[73]....
        /*03a8*/ 	.word	0xffffffff


	//   ....[74]....
        /*03ac*/ 	.word	0xffffffff


	//   ....[75]....
        /*03b0*/ 	.word	0xffffffff


	//   ....[76]....
        /*03b4*/ 	.word	0xffffffff


	//   ....[77]....
        /*03b8*/ 	.word	0xffffffff


	//   ....[78]....
        /*03bc*/ 	.word	0xffffffff


	//   ....[79]....
        /*03c0*/ 	.word	0xffffffff


	//   ....[80]....
        /*03c4*/ 	.word	0xffffffff


	//   ....[81]....
        /*03c8*/ 	.word	0xffffffff


	//   ....[82]....
        /*03cc*/ 	.word	0xffffffff


	//   ....[83]....
        /*03d0*/ 	.word	0xffffffff


	//   ....[84]....
        /*03d4*/ 	.word	0xffffffff


	//   ....[85]....
        /*03d8*/ 	.word	0xffffffff


	//   ....[86]....
        /*03dc*/ 	.word	0xffffffff


	//   ....[87]....
        /*03e0*/ 	.word	0xffffffff


	//   ....[88]....
        /*03e4*/ 	.word	0xffffffff


	//   ....[89]....
        /*03e8*/ 	.word	0xffffffff


	//   ....[90]....
        /*03ec*/ 	.word	0xffffffff


	//   ....[91]....
        /*03f0*/ 	.word	0xffffffff


	//   ....[92]....
        /*03f4*/ 	.word	0xffffffff


	//   ....[93]....
        /*03f8*/ 	.word	0xffffffff


	//   ....[94]....
        /*03fc*/ 	.word	0xffffffff


	//   ....[95]....
        /*0400*/ 	.word	0xffffffff


	//   ....[96]....
        /*0404*/ 	.word	0xffffffff


	//   ....[97]....
        /*0408*/ 	.word	0xffffffff


	//   ....[98]....
        /*040c*/ 	.word	0xffffffff


	//   ....[99]....
        /*0410*/ 	.word	0xffffffff


	//   ....[100]....
        /*0414*/ 	.word	0xffffffff


	//   ....[101]....
        /*0418*/ 	.word	0xffffffff


	//   ....[102]....
        /*041c*/ 	.word	0xffffffff


	//   ....[103]....
        /*0420*/ 	.word	0xffffffff


	//   ....[104]....
        /*0424*/ 	.word	0xffffffff


	//   ....[105]....
        /*0428*/ 	.word	0xffffffff


	//   ....[106]....
        /*042c*/ 	.word	0xffffffff


	//   ....[107]....
        /*0430*/ 	.word	0xffffffff


	//   ....[108]....
        /*0434*/ 	.word	0xffffffff


	//   ....[109]....
        /*0438*/ 	.word	0xffffffff


	//   ....[110]....
        /*043c*/ 	.word	0xffffffff


	//   ....[111]....
        /*0440*/ 	.word	0xffffffff


	//   ....[112]....
        /*0444*/ 	.word	0xffffffff


	//   ....[113]....
        /*0448*/ 	.word	0xffffffff


	//   ....[114]....
        /*044c*/ 	.word	0xffffffff


	//   ....[115]....
        /*0450*/ 	.word	0xffffffff


	//   ....[116]....
        /*0454*/ 	.word	0xffffffff


	//   ....[117]....
        /*0458*/ 	.word	0xffffffff


	//   ....[118]....
        /*045c*/ 	.word	0xffffffff


	//   ....[119]....
        /*0460*/ 	.word	0xffffffff


	//   ....[120]....
        /*0464*/ 	.word	0xffffffff


	//   ....[121]....
        /*0468*/ 	.word	0xffffffff


	//   ....[122]....
        /*046c*/ 	.word	0xffffffff


	//   ....[123]....
        /*0470*/ 	.word	0xffffffff


	//   ....[124]....
        /*0474*/ 	.word	0xffffffff


	//   ....[125]....
        /*0478*/ 	.word	0xffffffff


	//   ....[126]....
        /*047c*/ 	.word	0xffffffff


	//   ....[127]....
        /*0480*/ 	.word	0xffffffff


	//   ....[128]....
        /*0484*/ 	.word	0xffffffff


	//   ....[129]....
        /*0488*/ 	.word	0xffffffff


	//   ....[130]....
        /*048c*/ 	.word	0xffffffff


	//   ....[131]....
        /*0490*/ 	.word	0xffffffff


	//   ....[132]....
        /*0494*/ 	.word	0xffffffff


	//   ....[133]....
        /*0498*/ 	.word	0xffffffff


	//   ....[134]....
        /*049c*/ 	.word	0xffffffff


	//   ....[135]....
        /*04a0*/ 	.word	0xffffffff


	//   ....[136]....
        /*04a4*/ 	.word	0xffffffff


	//   ....[137]....
        /*04a8*/ 	.word	0xffffffff


	//   ....[138]....
        /*04ac*/ 	.word	0xffffffff


	//   ....[139]....
        /*04b0*/ 	.word	0xffffffff


	//   ....[140]....
        /*04b4*/ 	.word	0xffffffff


	//   ....[141]....
        /*04b8*/ 	.word	0x0500000f


	//   ....[142]....
        /*04bc*/ 	.word	0x0500000f


	//   ....[143]....
        /*04c0*/ 	.word	0x0500000f


	//   ....[144]....
        /*04c4*/ 	.word	0x0500000f


	//   ....[145]....
        /*04c8*/ 	.word	0x0500000f


	//   ....[146]....
        /*04cc*/ 	.word	0x0500000f


	//   ....[147]....
        /*04d0*/ 	.word	0x0500000f


	//   ....[148]....
        /*04d4*/ 	.word	0x0500000f


	//   ....[149]....
        /*04d8*/ 	.word	0x0500000f


	//   ....[150]....
        /*04dc*/ 	.word	0x0500000f


	//   ....[151]....
        /*04e0*/ 	.word	0x0500000f


	//   ....[152]....
        /*04e4*/ 	.word	0x0500000f


	//   ....[153]....
        /*04e8*/ 	.word	0x0500000f


	//   ....[154]....
        /*04ec*/ 	.word	0x0500000f


	//   ....[155]....
        /*04f0*/ 	.word	0x0500000f


	//   ....[156]....
        /*04f4*/ 	.word	0x0500000f


	//   ....[157]....
        /*04f8*/ 	.word	0x0500000f


	//   ....[158]....
        /*04fc*/ 	.word	0x0500000f


	//   ....[159]....
        /*0500*/ 	.word	0x0500000f


	//   ....[160]....
        /*0504*/ 	.word	0x0500000f


	//   ....[161]....
        /*0508*/ 	.word	0x0500000f


	//   ....[162]....
        /*050c*/ 	.word	0x0500000f


	//   ....[163]....
        /*0510*/ 	.word	0x0500000f


	//   ....[164]....
        /*0514*/ 	.word	0x0500000f


	//----- nvinfo : EIATTR_COOP_GROUP_INSTR_OFFSETS
	.align		4
.L_1158:
        /*0518*/ 	.byte	0x04, 0x28
        /*051a*/ 	.short	(.L_1160 - .L_1159)


	//   ....[0]....
.L_1159:
        /*051c*/ 	.word	0x00000070


	//   ....[1]....
        /*0520*/ 	.word	0x000000b0


	//   ....[2]....
        /*0524*/ 	.word	0x000002d0


	//   ....[3]....
        /*0528*/ 	.word	0x00000430


	//   ....[4]....
        /*052c*/ 	.word	0x00000550


	//   ....[5]....
        /*0530*/ 	.word	0x000006b0


	//   ....[6]....
        /*0534*/ 	.word	0x00001810


	//   ....[7]....
        /*0538*/ 	.word	0x00003230


	//   ....[8]....
        /*053c*/ 	.word	0x00003270


	//   ....[9]....
        /*0540*/ 	.word	0x000037f0


	//   ....[10]....
        /*0544*/ 	.word	0x00003860


	//   ....[11]....
        /*0548*/ 	.word	0x000051e0


	//   ....[12]....
        /*054c*/ 	.word	0x00005250


	//   ....[13]....
        /*0550*/ 	.word	0x000058e0


	//   ....[14]....
        /*0554*/ 	.word	0x00005960


	//   ....[15]....
        /*0558*/ 	.word	0x00006c10


	//   ....[16]....
        /*055c*/ 	.word	0x00006c30


	//   ....[17]....
        /*0560*/ 	.word	0x00006cb0


	//   ....[18]....
        /*0564*/ 	.word	0x00006cc0


	//   ....[19]....
        /*0568*/ 	.word	0x00007920


	//   ....[20]....
        /*056c*/ 	.word	0x00007950


	//   ....[21]....
        /*0570*/ 	.word	0x00007970


	//   ....[22]....
        /*0574*/ 	.word	0x00007990


	//   ....[23]....
        /*0578*/ 	.word	0x000079b0


	//   ....[24]....
        /*057c*/ 	.word	0x000079d0


	//   ....[25]....
        /*0580*/ 	.word	0x000079f0


	//   ....[26]....
        /*0584*/ 	.word	0x00007a00


	//   ....[27]....
        /*0588*/ 	.word	0x00007a10


	//   ....[28]....
        /*058c*/ 	.word	0x00007a20


	//   ....[29]....
        /*0590*/ 	.word	0x00007a30


	//   ....[30]....
        /*0594*/ 	.word	0x00007a40


	//   ....[31]....
        /*0598*/ 	.word	0x00007a50


	//   ....[32]....
        /*059c*/ 	.word	0x00007a60


	//   ....[33]....
        /*05a0*/ 	.word	0x00007a70


	//   ....[34]....
        /*05a4*/ 	.word	0x00007a80


	//   ....[35]....
        /*05a8*/ 	.word	0x00007a90


	//   ....[36]....
        /*05ac*/ 	.word	0x00007aa0


	//   ....[37]....
        /*05b0*/ 	.word	0x00007ab0


	//   ....[38]....
        /*05b4*/ 	.word	0x00007ac0


	//   ....[39]....
        /*05b8*/ 	.word	0x00007ad0


	//   ....[40]....
        /*05bc*/ 	.word	0x00007ae0


	//   ....[41]....
        /*05c0*/ 	.word	0x00007af0


	//   ....[42]....
        /*05c4*/ 	.word	0x00007b00


	//   ....[43]....
        /*05c8*/ 	.word	0x00007b10


	//   ....[44]....
        /*05cc*/ 	.word	0x00007b20


	//   ....[45]....
        /*05d0*/ 	.word	0x00007b30


	//   ....[46]....
        /*05d4*/ 	.word	0x00007b40


	//   ....[47]....
        /*05d8*/ 	.word	0x00007b50


	//   ....[48]....
        /*05dc*/ 	.word	0x00007b60


	//   ....[49]....
        /*05e0*/ 	.word	0x00007b70


	//   ....[50]....
        /*05e4*/ 	.word	0x00007b80


	//   ....[51]....
        /*05e8*/ 	.word	0x00007b90


	//   ....[52]....
        /*05ec*/ 	.word	0x00007ba0


	//   ....[53]....
        /*05f0*/ 	.word	0x00007bb0


	//   ....[54]....
        /*05f4*/ 	.word	0x00007bc0


	//   ....[55]....
        /*05f8*/ 	.word	0x00007bd0


	//   ....[56]....
        /*05fc*/ 	.word	0x00007be0


	//   ....[57]....
        /*0600*/ 	.word	0x00007bf0


	//   ....[58]....
        /*0604*/ 	.word	0x00007c00


	//   ....[59]....
        /*0608*/ 	.word	0x00007c10


	//   ....[60]....
        /*060c*/ 	.word	0x00007c20


	//   ....[61]....
        /*0610*/ 	.word	0x00007c30


	//   ....[62]....
        /*0614*/ 	.word	0x00007c40


	//   ....[63]....
        /*0618*/ 	.word	0x00007c50


	//   ....[64]....
        /*061c*/ 	.word	0x00007c60


	//   ....[65]....
        /*0620*/ 	.word	0x00007c70


	//   ....[66]....
        /*0624*/ 	.word	0x00007c80


	//   ....[67]....
        /*0628*/ 	.word	0x00008660


	//   ....[68]....
        /*062c*/ 	.word	0x00008670


	//   ....[69]....
        /*0630*/ 	.word	0x00008680


	//   ....[70]....
        /*0634*/ 	.word	0x000086d0


	//   ....[71]....
        /*0638*/ 	.word	0x00008dd0


	//   ....[72]....
        /*063c*/ 	.word	0x00008e00


	//   ....[73]....
        /*0640*/ 	.word	0x00008f20


	//   ....[74]....
        /*0644*/ 	.word	0x00008f40


	//   ....[75]....
        /*0648*/ 	.word	0x00009400


	//   ....[76]....
        /*064c*/ 	.word	0x00009410


	//   ....[77]....
        /*0650*/ 	.word	0x00009740


	//   ....[78]....
        /*0654*/ 	.word	0x00009750


	//   ....[79]....
        /*0658*/ 	.word	0x0000a3e0


	//   ....[80]....
        /*065c*/ 	.word	0x0000a3f0


	//   ....[81]....
        /*0660*/ 	.word	0x0000a4f0


	//   ....[82]....
        /*0664*/ 	.word	0x0000a510


	//   ....[83]....
        /*0668*/ 	.word	0x0000a680


	//   ....[84]....
        /*066c*/ 	.word	0x0000a890


	//   ....[85]....
        /*0670*/ 	.word	0x0000a8c0


	//   ....[86]....
        /*0674*/ 	.word	0x0000a8f0


	//   ....[87]....
        /*0678*/ 	.word	0x0000a920


	//   ....[88]....
        /*067c*/ 	.word	0x0000a950


	//   ....[89]....
        /*0680*/ 	.word	0x0000a9a0


	//   ....[90]....
        /*0684*/ 	.word	0x0000ab10


	//   ....[91]....
        /*0688*/ 	.word	0x0000ab40


	//   ....[92]....
        /*068c*/ 	.word	0x0000ab70


	//   ....[93]....
        /*0690*/ 	.word	0x0000aba0


	//   ....[94]....
        /*0694*/ 	.word	0x0000abd0


	//   ....[95]....
        /*0698*/ 	.word	0x0000ac10


	//   ....[96]....
        /*069c*/ 	.word	0x0000ac90


	//   ....[97]....
        /*06a0*/ 	.word	0x0000ace0


	//   ....[98]....
        /*06a4*/ 	.word	0x0000acf0


	//   ....[99]....
        /*06a8*/ 	.word	0x0000ada0


	//   ....[100]....
        /*06ac*/ 	.word	0x0000ca90


	//   ....[101]....
        /*06b0*/ 	.word	0x0000cac0


	//   ....[102]....
        /*06b4*/ 	.word	0x0000cae0


	//   ....[103]....
        /*06b8*/ 	.word	0x0000cbc0


	//   ....[104]....
        /*06bc*/ 	.word	0x0000cf50


	//   ....[105]....
        /*06c0*/ 	.word	0x0000cf60


	//   ....[106]....
        /*06c4*/ 	.word	0x0000cf70


	//   ....[107]....
        /*06c8*/ 	.word	0x0000cf80


	//   ....[108]....
        /*06cc*/ 	.word	0x0000d830


	//   ....[109]....
        /*06d0*/ 	.word	0x0000d860


	//   ....[110]....
        /*06d4*/ 	.word	0x0000d880


	//   ....[111]....
        /*06d8*/ 	.word	0x0000d890


	//   ....[112]....
        /*06dc*/ 	.word	0x0000d990


	//   ....[113]....
        /*06e0*/ 	.word	0x0000d9a0


	//   ....[114]....
        /*06e4*/ 	.word	0x0000e100


	//   ....[115]....
        /*06e8*/ 	.word	0x0000e120


	//   ....[116]....
        /*06ec*/ 	.word	0x0000e130


	//   ....[117]....
        /*06f0*/ 	.word	0x0000e190


	//   ....[118]....
        /*06f4*/ 	.word	0x0000e4e0


	//   ....[119]....
        /*06f8*/ 	.word	0x0000e4f0


	//   ....[120]....
        /*06fc*/ 	.word	0x0000e500


	//   ....[121]....
        /*0700*/ 	.word	0x0000e560


	//   ....[122]....
        /*0704*/ 	.word	0x0000f6f0


	//   ....[123]....
        /*0708*/ 	.word	0x0000f720


	//   ....[124]....
        /*070c*/ 	.word	0x0000f750


	//   ....[125]....
        /*0710*/ 	.word	0x0000f760


	//   ....[126]....
        /*0714*/ 	.word	0x0000f7a0


	//   ....[127]....
        /*0718*/ 	.word	0x0000f7e0


	//   ....[128]....
        /*071c*/ 	.word	0x0000f7f0


	//   ....[129]....
        /*0720*/ 	.word	0x0000f820


	//   ....[130]....
        /*0724*/ 	.word	0x0000f980


	//   ....[131]....
        /*0728*/ 	.word	0x0000f9b0


	//   ....[132]....
        /*072c*/ 	.word	0x0000f9e0


	//   ....[133]....
        /*0730*/ 	.word	0x0000fa10


	//   ....[134]....
        /*0734*/ 	.word	0x0000fa40


	//   ....[135]....
        /*0738*/ 	.word	0x0000fa80


	//   ....[136]....
        /*073c*/ 	.word	0x0000fb00


	//   ....[137]....
        /*0740*/ 	.word	0x0000fb40


	//   ....[138]....
        /*0744*/ 	.word	0x0000fb50


	//   ....[139]....
        /*0748*/ 	.word	0x0000fb90


	//   ....[140]....
        /*074c*/ 	.word	0x00010240


	//   ....[141]....
        /*0750*/ 	.word	0x00010790


	//   ....[142]....
        /*0754*/ 	.word	0x00010870


	//   ....[143]....
        /*0758*/ 	.word	0x00010900


	//   ....[144]....
        /*075c*/ 	.word	0x00010a90


	//   ....[145]....
        /*0760*/ 	.word	0x00010b30


	//   ....[146]....
        /*0764*/ 	.word	0x00010c20


	//   ....[147]....
        /*0768*/ 	.word	0x00010cb0


	//   ....[148]....
        /*076c*/ 	.word	0x00010d10


	//   ....[149]....
        /*0770*/ 	.word	0x00010db0


	//   ....[150]....
        /*0774*/ 	.word	0x00010ec0


	//   ....[151]....
        /*0778*/ 	.word	0x00010f20


	//   ....[152]....
        /*077c*/ 	.word	0x00010f80


	//   ....[153]....
        /*0780*/ 	.word	0x00011020


	//   ....[154]....
        /*0784*/ 	.word	0x000110f0


	//   ....[155]....
        /*0788*/ 	.word	0x000111d0


	//   ....[156]....
        /*078c*/ 	.word	0x00011310


	//   ....[157]....
        /*0790*/ 	.word	0x000113b0


	//   ....[158]....
        /*0794*/ 	.word	0x00011410


	//   ....[159]....
        /*0798*/ 	.word	0x000114e0


	//   ....[160]....
        /*079c*/ 	.word	0x000115d0


	//   ....[161]....
        /*07a0*/ 	.word	0x00011660


	//   ....[162]....
        /*07a4*/ 	.word	0x000116c0


	//   ....[163]....
        /*07a8*/ 	.word	0x00011790


	//   ....[164]....
        /*07ac*/ 	.word	0x000119f0


	//----- nvinfo : EIATTR_REG_RECONFIG
	.align		4
.L_1160:
        /*07b0*/ 	.byte	0x01, 0x54
	.zero		2


	//----- nvinfo : EIATTR_SYSCALL_OFFSETS
	.align		4
        /*07b4*/ 	.byte	0x04, 0x46
        /*07b6*/ 	.short	(.L_1162 - .L_1161)


	//   ....[0]....
.L_1161:
        /*07b8*/ 	.word	0x000019c0


	//   ....[1]....
        /*07bc*/ 	.word	0x0000c080


	//   ....[2]....
        /*07c0*/ 	.word	0x0000c1f0


	//   ....[3]....
        /*07c4*/ 	.word	0x0000c340


	//   ....[4]....
        /*07c8*/ 	.word	0x0000c480


	//   ....[5]....
        /*07cc*/ 	.word	0x0000d350


	//----- nvinfo : EIATTR_MBARRIER_INSTR_OFFSETS
	.align		4
.L_1162:
        /*07d0*/ 	.byte	0x04, 0x39
        /*07d2*/ 	.short	(.L_1164 - .L_1163)


	//   ....[0]....
.L_1163:
        /*07d4*/ 	.word	0x00000180
        /*07d8*/ 	.word	0x000000ff
        /*07dc*/ 	.word	0x00019c00
        /*07e0*/ 	.short	0x0100
        /*07e2*/ 	.byte	0x08
	.zero		1


	//   ....[1]....
        /*07e4*/ 	.word	0x00000190
        /*07e8*/ 	.word	0x000000ff
        /*07ec*/ 	.word	0x00019c20
        /*07f0*/ 	.short	0x0100
        /*07f2*/ 	.byte	0x08
	.zero		1


	//   ....[2]....
        /*07f4*/ 	.word	0x00000280
        /*07f8*/ 	.word	0x000000ff
        /*07fc*/ 	.word	0x00019c30
        /*0800*/ 	.short	0x0100
        /*0802*/ 	.byte	0x08
	.zero		1


	//   ....[3]....
        /*0804*/ 	.word	0x00000290
        /*0808*/ 	.word	0x000000ff
        /*080c*/ 	.word	0x00019c40
        /*0810*/ 	.short	0x0100
        /*0812*/ 	.byte	0x08
	.zero		1


	//   ....[4]....
        /*0814*/ 	.word	0x000002a0
        /*0818*/ 	.word	0x000000ff
        /*081c*/ 	.word	0x00019c38
        /*0820*/ 	.short	0x0100
        /*0822*/ 	.byte	0x08
	.zero		1


	//   ....[5]....
        /*0824*/ 	.word	0x000002b0
        /*0828*/ 	.word	0x000000ff
        /*082c*/ 	.word	0x00019c48
        /*0830*/ 	.short	0x0100
        /*0832*/ 	.byte	0x08
	.zero		1


	//   ....[6]....
        /*0834*/ 	.word	0x000003e0
        /*0838*/ 	.word	0x000000ff
        /*083c*/ 	.word	0x00019c50
        /*0840*/ 	.short	0x0100
        /*0842*/ 	.byte	0x08
	.zero		1


	//   ....[7]....
        /*0844*/ 	.word	0x000003f0
        /*0848*/ 	.word	0x000000ff
        /*084c*/ 	.word	0x00019c60
        /*0850*/ 	.short	0x0100
        /*0852*/ 	.byte	0x08
	.zero		1


	//   ....[8]....
        /*0854*/ 	.word	0x00000400
        /*0858*/ 	.word	0x000000ff
        /*085c*/ 	.word	0x00019c58
        /*0860*/ 	.short	0x0100
        /*0862*/ 	.byte	0x08
	.zero		1


	//   ....[9]....
        /*0864*/ 	.word	0x00000410
        /*0868*/ 	.word	0x000000ff
        /*086c*/ 	.word	0x00019c68
        /*0870*/ 	.short	0x0100
        /*0872*/ 	.byte	0x08
	.zero		1


	//   ....[10]....
        /*0874*/ 	.word	0x00000500
        /*0878*/ 	.word	0x000000ff
        /*087c*/ 	.word	0x00019c70
        /*0880*/ 	.short	0x0100
        /*0882*/ 	.byte	0x06
	.zero		1


	//   ....[11]....
        /*0884*/ 	.word	0x00000510
        /*0888*/ 	.word	0x000000ff
        /*088c*/ 	.word	0x00019c80
        /*0890*/ 	.short	0x0100
        /*0892*/ 	.byte	0x06
	.zero		1


	//   ....[12]....
        /*0894*/ 	.word	0x00000520
        /*0898*/ 	.word	0x000000ff
        /*089c*/ 	.word	0x00019c78
        /*08a0*/ 	.short	0x0100
        /*08a2*/ 	.byte	0x06
	.zero		1


	//   ....[13]....
        /*08a4*/ 	.word	0x00000530
        /*08a8*/ 	.word	0x000000ff
        /*08ac*/ 	.word	0x00019c88
        /*08b0*/ 	.short	0x0100
        /*08b2*/ 	.byte	0x06
	.zero		1


	//   ....[14]....
        /*08b4*/ 	.word	0x00000660
        /*08b8*/ 	.word	0x000000ff
        /*08bc*/ 	.word	0x00019c90
        /*08c0*/ 	.short	0x0100
        /*08c2*/ 	.byte	0x08
	.zero		1


	//   ....[15]....
        /*08c4*/ 	.word	0x00000670
        /*08c8*/ 	.word	0x000000ff
        /*08cc*/ 	.word	0x00019ca0
        /*08d0*/ 	.short	0x0100
        /*08d2*/ 	.byte	0x08
	.zero		1


	//   ....[16]....
        /*08d4*/ 	.word	0x00000680
        /*08d8*/ 	.word	0x000000ff
        /*08dc*/ 	.word	0x00019c98
        /*08e0*/ 	.short	0x0100
        /*08e2*/ 	.byte	0x08
	.zero		1


	//   ....[17]....
        /*08e4*/ 	.word	0x00000690
        /*08e8*/ 	.word	0x000000ff
        /*08ec*/ 	.word	0x00019ca8
        /*08f0*/ 	.short	0x0100
        /*08f2*/ 	.byte	0x08
	.zero		1


	//   ....[18]....
        /*08f4*/ 	.word	0x000007e0
        /*08f8*/ 	.word	0x000000ff
        /*08fc*/ 	.word	0x00019cb0
        /*0900*/ 	.short	0x0100
        /*0902*/ 	.byte	0x08
	.zero		1


	//   ....[19]....
        /*0904*/ 	.word	0x000007f0
        /*0908*/ 	.word	0x000000ff
        /*090c*/ 	.word	0x00019cc0
        /*0910*/ 	.short	0x0100
        /*0912*/ 	.byte	0x08
	.zero		1


	//   ....[20]....
        /*0914*/ 	.word	0x00000800
        /*0918*/ 	.word	0x000000ff
        /*091c*/ 	.word	0x00019cb8
        /*0920*/ 	.short	0x0100
        /*0922*/ 	.byte	0x08
	.zero		1


	//   ....[21]....
        /*0924*/ 	.word	0x00000810
        /*0928*/ 	.word	0x000000ff
        /*092c*/ 	.word	0x00019cc8
        /*0930*/ 	.short	0x0100
        /*0932*/ 	.byte	0x08
	.zero		1


	//   ....[22]....
        /*0934*/ 	.word	0x00001c10
        /*0938*/ 	.word	0x000000ff
        /*093c*/ 	.word	0x00019c00
        /*0940*/ 	.short	0x010a
        /*0942*/ 	.byte	0x33
	.zero		1


	//   ....[23]....
        /*0944*/ 	.word	0x00001cd0
        /*0948*/ 	.word	0x00000003
        /*094c*/ 	.word	0x00019c30
        /*0950*/ 	.short	0x010a
        /*0952*/ 	.byte	0x3f
	.zero		1


	//   ....[24]....
        /*0954*/ 	.word	0x00001d20
        /*0958*/ 	.word	0x00000003
        /*095c*/ 	.word	0x00019c30
        /*0960*/ 	.short	0x010a
        /*0962*/ 	.byte	0x3f
	.zero		1


	//   ....[25]....
        /*0964*/ 	.word	0x000024e0
        /*0968*/ 	.word	0x000000ff
        /*096c*/ 	.word	0x00000000
        /*0970*/ 	.short	0x0101
        /*0972*/ 	.byte	0x06
	.zero		1


	//   ....[26]....
        /*0974*/ 	.word	0x00004660
        /*0978*/ 	.word	0x000000ff
        /*097c*/ 	.word	0x00019c30
        /*0980*/ 	.short	0x010a
        /*0982*/ 	.byte	0x14
	.zero		1


	//   ....[27]....
        /*0984*/ 	.word	0x000046a0
        /*0988*/ 	.word	0x000000ff
        /*098c*/ 	.word	0x00019c30
        /*0990*/ 	.short	0x010a
        /*0992*/ 	.byte	0x14
	.zero		1


	//   ....[28]....
        /*0994*/ 	.word	0x00004800
        /*0998*/ 	.word	0x000000ff
        /*099c*/ 	.word	0x00019c50
        /*09a0*/ 	.short	0x010a
        /*09a2*/ 	.byte	0x0b
	.zero		1


	//   ....[29]....
        /*09a4*/ 	.word	0x00004840
        /*09a8*/ 	.word	0x000000ff
        /*09ac*/ 	.word	0x00019c50
        /*09b0*/ 	.short	0x010a
        /*09b2*/ 	.byte	0x0b
	.zero		1


	//   ....[30]....
        /*09b4*/ 	.word	0x00004dc0
        /*09b8*/ 	.word	0x000000ff
        /*09bc*/ 	.word	0x00000000
        /*09c0*/ 	.short	0x0101
        /*09c2*/ 	.byte	0x14
	.zero		1


	//   ....[31]....
        /*09c4*/ 	.word	0x00006480
        /*09c8*/ 	.word	0x000000ff
        /*09cc*/ 	.word	0x00000000
        /*09d0*/ 	.short	0x0101
        /*09d2*/ 	.byte	0x06
	.zero		1


	//   ....[32]....
        /*09d4*/ 	.word	0x000069c0
        /*09d8*/ 	.word	0x000000ff
        /*09dc*/ 	.word	0x00019c50
        /*09e0*/ 	.short	0x010a
        /*09e2*/ 	.byte	0x05
	.zero		1


	//   ....[33]....
        /*09e4*/ 	.word	0x00006a00
        /*09e8*/ 	.word	0x000000ff
        /*09ec*/ 	.word	0x00019c50
        /*09f0*/ 	.short	0x010a
        /*09f2*/ 	.byte	0x05
	.zero		1


	//   ....[34]....
        /*09f4*/ 	.word	0x00006fa0
        /*09f8*/ 	.word	0x000000ff
        /*09fc*/ 	.word	0x00000000
        /*0a00*/ 	.short	0x0101
        /*0a02*/ 	.byte	0x04
	.zero		1


	//   ....[35]....
        /*0a04*/ 	.word	0x00008df0
        /*0a08*/ 	.word	0x0000004e
        /*0a0c*/ 	.word	0x00000000
        /*0a10*/ 	.short	0x0101
        /*0a12*/ 	.byte	0x3f
	.zero		1


	//   ....[36]....
        /*0a14*/ 	.word	0x00009170
        /*0a18*/ 	.word	0x0000004e
        /*0a1c*/ 	.word	0x00000000
        /*0a20*/ 	.short	0x0101
        /*0a22*/ 	.byte	0x3f
	.zero		1


	//   ....[37]....
        /*0a24*/ 	.word	0x0000c8f0
        /*0a28*/ 	.word	0x00000004
        /*0a2c*/ 	.word	0x00019c80
        /*0a30*/ 	.short	0x010a
        /*0a32*/ 	.byte	0x3f
	.zero		1


	//   ....[38]....
        /*0a34*/ 	.word	0x0000cc90
        /*0a38*/ 	.word	0x00000004
        /*0a3c*/ 	.word	0x00019c70
        /*0a40*/ 	.short	0x0107
        /*0a42*/ 	.byte	0x3f
	.zero		1


	//   ....[39]....
        /*0a44*/ 	.word	0x0000cd50
        /*0a48*/ 	.word	0x00000004
        /*0a4c*/ 	.word	0x00019c70
        /*0a50*/ 	.short	0x0101
        /*0a52*/ 	.byte	0x3f
	.zero		1


	//   ....[40]....
        /*0a54*/ 	.word	0x0000cd80
        /*0a58*/ 	.word	0x00000004
        /*0a5c*/ 	.word	0x00019c40
        /*0a60*/ 	.short	0x010a
        /*0a62*/ 	.byte	0x3f
	.zero		1


	//   ....[41]....
        /*0a64*/ 	.word	0x0000d0a0
        /*0a68*/ 	.word	0x00000004
        /*0a6c*/ 	.word	0x00019c30
        /*0a70*/ 	.short	0x0107
        /*0a72*/ 	.byte	0x3f
	.zero		1


	//   ....[42]....
        /*0a74*/ 	.word	0x0000d160
        /*0a78*/ 	.word	0x00000004
        /*0a7c*/ 	.word	0x00019c30
        /*0a80*/ 	.short	0x0101
        /*0a82*/ 	.byte	0x3f
	.zero		1


	//   ....[43]....
        /*0a84*/ 	.word	0x0000da80
        /*0a88*/ 	.word	0x00000010
        /*0a8c*/ 	.word	0x00019c00
        /*0a90*/ 	.short	0x0107
        /*0a92*/ 	.byte	0x3f
	.zero		1


	//   ....[44]....
        /*0a94*/ 	.word	0x0000db80
        /*0a98*/ 	.word	0x00000010
        /*0a9c*/ 	.word	0x00019c00
        /*0aa0*/ 	.short	0x0101
        /*0aa2*/ 	.byte	0x3f
	.zero		1


	//   ....[45]....
        /*0aa4*/ 	.word	0x0000dba0
        /*0aa8*/ 	.word	0x00000010
        /*0aac*/ 	.word	0x00019c20
        /*0ab0*/ 	.short	0x010a
        /*0ab2*/ 	.byte	0x3f
	.zero		1


	//   ....[46]....
        /*0ab4*/ 	.word	0x0000df30
        /*0ab8*/ 	.word	0x00000005
        /*0abc*/ 	.word	0x00019c80
        /*0ac0*/ 	.short	0x010a
        /*0ac2*/ 	.byte	0x3f
	.zero		1


	//   ....[47]....
        /*0ac4*/ 	.word	0x0000e230
        /*0ac8*/ 	.word	0x00000005
        /*0acc*/ 	.word	0x00019c70
        /*0ad0*/ 	.short	0x0107
        /*0ad2*/ 	.byte	0x3f
	.zero		1


	//   ....[48]....
        /*0ad4*/ 	.word	0x0000e2f0
        /*0ad8*/ 	.word	0x00000005
        /*0adc*/ 	.word	0x00019c70
        /*0ae0*/ 	.short	0x0101
        /*0ae2*/ 	.byte	0x3f
	.zero		1


	//   ....[49]....
        /*0ae4*/ 	.word	0x0000e320
        /*0ae8*/ 	.word	0x00000005
        /*0aec*/ 	.word	0x00019c40
        /*0af0*/ 	.short	0x010a
        /*0af2*/ 	.byte	0x3f
	.zero		1


	//   ....[50]....
        /*0af4*/ 	.word	0x0000e600
        /*0af8*/ 	.word	0x00000005
        /*0afc*/ 	.word	0x00019c30
        /*0b00*/ 	.short	0x0107
        /*0b02*/ 	.byte	0x3f
	.zero		1


	//   ....[51]....
        /*0b04*/ 	.word	0x0000e6d0
        /*0b08*/ 	.word	0x00000005
        /*0b0c*/ 	.word	0x00019c30
        /*0b10*/ 	.short	0x0101
        /*0b12*/ 	.byte	0x3f
	.zero		1


	//   ....[52]....
        /*0b14*/ 	.word	0x0000e750
        /*0b18*/ 	.word	0x00000002
        /*0b1c*/ 	.word	0x00019c70
        /*0b20*/ 	.short	0x010a
        /*0b22*/ 	.byte	0x3f
	.zero		1


	//   ....[53]....
        /*0b24*/ 	.word	0x0000e7e0
        /*0b28*/ 	.word	0x00000002
        /*0b2c*/ 	.word	0x00019c60
        /*0b30*/ 	.short	0x010a
        /*0b32*/ 	.byte	0x3f
	.zero		1


	//   ....[54]....
        /*0b34*/ 	.word	0x0000ec50
        /*0b38*/ 	.word	0x00000002
        /*0b3c*/ 	.word	0x00019c50
        /*0b40*/ 	.short	0x0101
        /*0b42*/ 	.byte	0x3f
	.zero		1


	//   ....[55]....
        /*0b44*/ 	.word	0x0000ece0
        /*0b48*/ 	.word	0x00000002
        /*0b4c*/ 	.word	0x00000000
        /*0b50*/ 	.short	0x0101
        /*0b52*/ 	.byte	0x3f
	.zero		1


	//   ....[56]....
        /*0b54*/ 	.word	0x0000eeb0
        /*0b58*/ 	.word	0x00000000
        /*0b5c*/ 	.word	0x00019c70
        /*0b60*/ 	.short	0x010a
        /*0b62*/ 	.byte	0x3f
	.zero		1


	//   ....[57]....
        /*0b64*/ 	.word	0x0000ef30
        /*0b68*/ 	.word	0x00000000
        /*0b6c*/ 	.word	0x00019c60
        /*0b70*/ 	.short	0x010a
        /*0b72*/ 	.byte	0x3f
	.zero		1


	//   ....[58]....
        /*0b74*/ 	.word	0x0000f3b0
        /*0b78*/ 	.word	0x00000000
        /*0b7c*/ 	.word	0x00019c50
        /*0b80*/ 	.short	0x0101
        /*0b82*/ 	.byte	0x3f
	.zero		1


	//   ....[59]....
        /*0b84*/ 	.word	0x0000f470
        /*0b88*/ 	.word	0x00000000
        /*0b8c*/ 	.word	0x00000000
        /*0b90*/ 	.short	0x0101
        /*0b92*/ 	.byte	0x3f
	.zero		1


	//   ....[60]....
        /*0b94*/ 	.word	0x000101c0
        /*0b98*/ 	.word	0x00000004
        /*0b9c*/ 	.word	0x00019c20
        /*0ba0*/ 	.short	0x010a
        /*0ba2*/ 	.byte	0x3f
	.zero		1


	//   ....[61]....
        /*0ba4*/ 	.word	0x00010340
        /*0ba8*/ 	.word	0x00000005
        /*0bac*/ 	.word	0x00019c40
        /*0bb0*/ 	.short	0x010a
        /*0bb2*/ 	.byte	0x3f
	.zero		1


	//   ....[62]....
        /*0bb4*/ 	.word	0x000103e0
        /*0bb8*/ 	.word	0x00000013
        /*0bbc*/ 	.word	0x00019c40
        /*0bc0*/ 	.short	0x010a
        /*0bc2*/ 	.byte	0x3f
	.zero		1


	//   ....[63]....
        /*0bc4*/ 	.word	0x00010420
        /*0bc8*/ 	.word	0x00000005
        /*0bcc*/ 	.word	0x00019c60
        /*0bd0*/ 	.short	0x010a
        /*0bd2*/ 	.byte	0x3f
	.zero		1


	//   ....[64]....
        /*0bd4*/ 	.word	0x00010460
        /*0bd8*/ 	.word	0x00000013
        /*0bdc*/ 	.word	0x00019c60
        /*0be0*/ 	.short	0x010a
        /*0be2*/ 	.byte	0x3f
	.zero		1


	//   ....[65]....
        /*0be4*/ 	.word	0x000104a0
        /*0be8*/ 	.word	0x00000005
        /*0bec*/ 	.word	0x00019c80
        /*0bf0*/ 	.short	0x010a
        /*0bf2*/ 	.byte	0x3f
	.zero		1


	//   ....[66]....
        /*0bf4*/ 	.word	0x000104e0
        /*0bf8*/ 	.word	0x00000013
        /*0bfc*/ 	.word	0x00019c80
        /*0c00*/ 	.short	0x010a
        /*0c02*/ 	.byte	0x3f
	.zero		1


	//   ....[67]....
        /*0c04*/ 	.word	0x00010550
        /*0c08*/ 	.word	0x00000003
        /*0c0c*/ 	.word	0x00019c00
        /*0c10*/ 	.short	0x010a
        /*0c12*/ 	.byte	0x3f
	.zero		1


	//   ....[68]....
        /*0c14*/ 	.word	0x000105a0
        /*0c18*/ 	.word	0x00000003
        /*0c1c*/ 	.word	0x00019c30
        /*0c20*/ 	.short	0x010a
        /*0c22*/ 	.byte	0x3f
	.zero		1


	//   ....[69]....
        /*0c24*/ 	.word	0x00010600
        /*0c28*/ 	.word	0x00000008
        /*0c2c*/ 	.word	0x00019c30
        /*0c30*/ 	.short	0x010a
        /*0c32*/ 	.byte	0x3f
	.zero		1


	//   ....[70]....
        /*0c34*/ 	.word	0x00010660
        /*0c38*/ 	.word	0x00000008
        /*0c3c*/ 	.word	0x00019c50
        /*0c40*/ 	.short	0x010a
        /*0c42*/ 	.byte	0x3f
	.zero		1


	//   ....[71]....
        /*0c44*/ 	.word	0x000106c0
        /*0c48*/ 	.word	0x00000005
        /*0c4c*/ 	.word	0x00019c50
        /*0c50*/ 	.short	0x010a
        /*0c52*/ 	.byte	0x3f
	.zero		1


	//   ....[72]....
        /*0c54*/ 	.word	0x000107c0
        /*0c58*/ 	.word	0x00000004
        /*0c5c*/ 	.word	0x00019c80
        /*0c60*/ 	.short	0x010a
        /*0c62*/ 	.byte	0x3f
	.zero		1


	//   ....[73]....
        /*0c64*/ 	.word	0x00010b70
        /*0c68*/ 	.word	0x00000004
        /*0c6c*/ 	.word	0x00019c40
        /*0c70*/ 	.short	0x010a
        /*0c72*/ 	.byte	0x3f
	.zero		1


	//   ....[74]....
        /*0c74*/ 	.word	0x00011210
        /*0c78*/ 	.word	0x00000010
        /*0c7c*/ 	.word	0x00019c20
        /*0c80*/ 	.short	0x010a
        /*0c82*/ 	.byte	0x3f
	.zero		1


	//   ....[75]....
        /*0c84*/ 	.word	0x00011260
        /*0c88*/ 	.word	0x00000005
        /*0c8c*/ 	.word	0x00019c80
        /*0c90*/ 	.short	0x010a
        /*0c92*/ 	.byte	0x3f
	.zero		1


	//   ....[76]....
        /*0c94*/ 	.word	0x00011520
        /*0c98*/ 	.word	0x00000005
        /*0c9c*/ 	.word	0x00019c40
        /*0ca0*/ 	.short	0x010a
        /*0ca2*/ 	.byte	0x3f
	.zero		1


	//   ....[77]....
        /*0ca4*/ 	.word	0x000117d0
        /*0ca8*/ 	.word	0x00000002
        /*0cac*/ 	.word	0x00019c70
        /*0cb0*/ 	.short	0x010a
        /*0cb2*/ 	.byte	0x3f
	.zero		1


	//   ....[78]....
        /*0cb4*/ 	.word	0x00011820
        /*0cb8*/ 	.word	0x00000002
        /*0cbc*/ 	.word	0x00019c60
        /*0cc0*/ 	.short	0x010a
        /*0cc2*/ 	.byte	0x3f
	.zero		1


	//   ....[79]....
        /*0cc4*/ 	.word	0x00011870
        /*0cc8*/ 	.word	0x00000000
        /*0ccc*/ 	.word	0x00019c70
        /*0cd0*/ 	.short	0x010a
        /*0cd2*/ 	.byte	0x3f
	.zero		1


	//   ....[80]....
        /*0cd4*/ 	.word	0x000118c0
        /*0cd8*/ 	.word	0x00000000
        /*0cdc*/ 	.word	0x00019c60
        /*0ce0*/ 	.short	0x010a
        /*0ce2*/ 	.byte	0x3f
	.zero		1


	//   ....[81]....
        /*0ce4*/ 	.word	0x00011910
        /*0ce8*/ 	.word	0x00000004
        /*0cec*/ 	.word	0x00019c20
        /*0cf0*/ 	.short	0x010a
        /*0cf2*/ 	.byte	0x3f
	.zero		1


	//   ....[82]....
        /*0cf4*/ 	.word	0x00011ab0
        /*0cf8*/ 	.word	0x00000005
        /*0cfc*/ 	.word	0x00019c40
        /*0d00*/ 	.short	0x010a
        /*0d02*/ 	.byte	0x3f
	.zero		1


	//   ....[83]....
        /*0d04*/ 	.word	0x00011b00
        /*0d08*/ 	.word	0x00000013
        /*0d0c*/ 	.word	0x00019c40
        /*0d10*/ 	.short	0x010a
        /*0d12*/ 	.byte	0x3f
	.zero		1


	//   ....[84]....
        /*0d14*/ 	.word	0x00011b50
        /*0d18*/ 	.word	0x00000005
        /*0d1c*/ 	.word	0x00019c60
        /*0d20*/ 	.short	0x010a
        /*0d22*/ 	.byte	0x3f
	.zero		1


	//   ....[85]....
        /*0d24*/ 	.word	0x00011ba0
        /*0d28*/ 	.word	0x00000013
        /*0d2c*/ 	.word	0x00019c60
        /*0d30*/ 	.short	0x010a
        /*0d32*/ 	.byte	0x3f
	.zero		1


	//   ....[86]....
        /*0d34*/ 	.word	0x00011bf0
        /*0d38*/ 	.word	0x00000005
        /*0d3c*/ 	.word	0x00019c80
        /*0d40*/ 	.short	0x010a
        /*0d42*/ 	.byte	0x3f
	.zero		1


	//----- nvinfo : EIATTR_NUM_MBARRIERS
	.align		4
.L_1164:
        /*0d44*/ 	.byte	0x03, 0x38
        /*0d46*/ 	.short	0x0016


	//----- nvinfo : EIATTR_EXIT_INSTR_OFFSETS
	.align		4
        /*0d48*/ 	.byte	0x04, 0x1c
        /*0d4a*/ 	.short	(.L_1166 - .L_1165)


	//   ....[0]....
.L_1165:
        /*0d4c*/ 	.word	0x00000980


	//   ....[1]....
        /*0d50*/ 	.word	0x0000a630


	//   ....[2]....
        /*0d54*/ 	.word	0x00010530


	//----- nvinfo : EIATTR_MAX_THREADS
	.align		4
.L_1166:
        /*0d58*/ 	.byte	0x04, 0x05
        /*0d5a*/ 	.short	(.L_1168 - .L_1167)
.L_1167:
        /*0d5c*/ 	.word	0x00000200
        /*0d60*/ 	.word	0x00000001
        /*0d64*/ 	.word	0x00000001


	//----- nvinfo : EIATTR_CRS_STACK_SIZE
	.align		4
.L_1168:
        /*0d68*/ 	.byte	0x04, 0x1e
        /*0d6a*/ 	.short	(.L_1170 - .L_1169)
.L_1169:
        /*0d6c*/ 	.word	0x00000000


	//----- nvinfo : EIATTR_CBANK_PARAM_SIZE
	.align		4
.L_1170:
        /*0d70*/ 	.byte	0x03, 0x19
        /*0d72*/ 	.short	0x0af0


	//----- nvinfo : EIATTR_PARAM_CBANK
	.align		4
        /*0d74*/ 	.byte	0x04, 0x0a
        /*0d76*/ 	.short	(.L_1172 - .L_1171)
	.align		4
.L_1171:
        /*0d78*/ 	.word	index@(.nv.constant0._ZN7cutlass13device_kernelIN5flash11enable_sm90INS1_16FlashAttnFwdSm90INS1_25CollectiveMainloopFwdSm90ILi2EN4cute5tupleIJNS5_1CILi1EEES8_S8_EEENS6_IJNS7_ILi192EEENS7_ILi128EEENS7_ILi96EEEEEELi96ENS_12float_e4m3_tEfNS_4arch4Sm90ELb0ELb0ELb1ELb1ELb1ELb0ELb0ELb1ELb1ELb1ELb1ELb0EEENS1_21CollectiveEpilogueFwdINS6_IJSA_SC_SB_EEES9_NS_10bfloat16_tESG_Li384ELb1ELb1ELb1ELb1EEENS1_36VarlenDynamicPersistentTileSchedulerILi192ELi128ELi384ELi128ELb1ELb1ELb1ELb0ELb1ELb1EEEEEEEEEvNT_6ParamsE)
        /*0d7c*/ 	.short	0x0210
        /*0d7e*/ 	.short	0x0af0


	//----- nvinfo : EIATTR_SW_WAR
	.align		4
.L_1172:
        /*0d80*/ 	.byte	0x04, 0x36
        /*0d82*/ 	.short	(.L_1174 - .L_1173)
.L_1173:
        /*0d84*/ 	.word	0x00000008
.L_1174:


//--------------------- .nv.info._ZN7cutlass13device_kernelIN5flash11enable_sm90INS1_16FlashAttnFwdSm90INS1_25CollectiveMainloopFwdSm90ILi2EN4cute5tupleIJNS5_1CILi1EEES8_S8_EEENS6_IJNS7_ILi192EEENS7_ILi128EEENS7_ILi96EEEEEELi96ENS_12float_e4m3_tEfNS_4arch4Sm90ELb0ELb0ELb1ELb1ELb1ELb1ELb0ELb1ELb1ELb1ELb1ELb0EEENS1_21CollectiveEpilogueFwdINS6_IJSA_SC_SB_EEES9_NS_10bfloat16_tESG_Li384ELb1ELb1ELb1ELb1EEENS1_36VarlenDynamicPersistentTileSchedulerILi192ELi128ELi384ELi128ELb1ELb1ELb1ELb0ELb1ELb1EEEEEEEEEvNT_6ParamsE --------------------------
	.section	.nv.info._ZN7cutlass13device_kernelIN5flash11enable_sm90INS1_16FlashAttnFwdSm90INS1_25CollectiveMainloopFwdSm90ILi2EN4cute5tupleIJNS5_1CILi1EEES8_S8_EEENS6_IJNS7_ILi192EEENS7_ILi128EEENS7_ILi96EEEEEELi96ENS_12float_e4m3_tEfNS_4arch4Sm90ELb0ELb0ELb1ELb1ELb1ELb1ELb0ELb1ELb1ELb1ELb1ELb0EEENS1_21CollectiveEpilogueFwdINS6_IJSA_SC_SB_EEES9_NS_10bfloat16_tESG_Li384ELb1ELb1ELb1ELb1EEENS1_36VarlenDynamicPersistentTileSchedulerILi192ELi128ELi384ELi128ELb1ELb1ELb1ELb0ELb1ELb1EEEEEEEEEvNT_6ParamsE,"",@"SHT_CUDA_INFO"
	.sectionflags	@""
	.align	4


	//----- nvinfo : EIATTR_CUDA_API_VERSION
	.align		4
        /*0000*/ 	.byte	0x04, 0x37
        /*0002*/ 	.short	(.L_1176 - .L_1175)
.L_1175:
        /*0004*/ 	.word	0x00000082


	//----- nvinfo : EIATTR_KPARAM_INFO
	.align		4
.L_1176:
        /*0008*/ 	.byte	0x04, 0x17
        /*000a*/ 	.short	(.L_1178 - .L_1177)
.L_1177:
        /*000c*/ 	.word	0x00000000
        /*0010*/ 	.short	0x0000
        /*0012*/ 	.short	0x0070
        /*0014*/ 	.byte	0x00, 0xf0, 0x01, 0x2a


	//----- nvinfo : EIATTR_SPARSE_MMA_MASK
	.align		4
.L_1178:
        /*0018*/ 	.byte	0x03, 0x50
        /*001a*/ 	.short	0x0000


	//----- nvinfo : EIATTR_MAXREG_COUNT
	.align		4
        /*001c*/ 	.byte	0x03, 0x1b
        /*001e*/ 	.short	0x0080


	//----- nvinfo : EIATTR_NUM_BARRIERS
	.align		4
        /*0020*/ 	.byte	0x02, 0x4c
        /*0022*/ 	.byte	0x10
	.zero		1


	//----- nvinfo : EIATTR_EXTERNS
	.align		4
        /*0024*/ 	.byte	0x04, 0x0f
        /*0026*/ 	.short	(.L_1180 - .L_1179)


	//   ....[0]....
	.align		4
.L_1179:
        /*0028*/ 	.word	index@(__assertfail)


	//----- nvinfo : EIATTR_ANNOTATIONS
	.align		4
.L_1180:
        /*002c*/ 	.byte	0x04, 0x55
        /*002e*/ 	.short	(.L_1182 - .L_1181)


	//   ....[0]....
.L_1181:
        /* <DEDUP_REMOVED lines=110> */


	//----- nvinfo : EIATTR_MERCURY_ISA_VERSION
	.align		4
.L_1182:
        /*0700*/ 	.byte	0x03, 0x5f
        /*0702*/ 	.short	0x0101


	//----- nvinfo : EIATTR_UNUSED_LOAD_BYTE_OFFSET
	.align		4
        /*0704*/ 	.byte	0x04, 0x44
        /*0706*/ 	.short	(.L_1184 - .L_1183)


	//   ....[0]....
.L_1183:
        /*0708*/ 	.word	0x00000a50
        /*070c*/ 	.word	0x0000fff0


	//   ....[1]....
        /*0710*/ 	.word	0x000114c0
        /*0714*/ 	.word	0x0000fff0


	//----- nvinfo : EIATTR_INT_WARP_WIDE_INSTR_OFFSETS
	.align		4
.L_1184:
        /*0718*/ 	.byte	0x04, 0x31
        /*071a*/ 	.short	(.L_1186 - .L_1185)


	//   ....[0]....
.L_1185:
        /*071c*/ 	.word	0x00000130


	//   ....[1]....
        /*0720*/ 	.word	0x00000170


	//   ....[2]....
        /*0724*/ 	.word	0x000001e0


	//   ....[3]....
        /*0728*/ 	.word	0x000177b0


	//   ....[4]....
        /*072c*/ 	.word	0x00017840


	//   ....[5]....
        /*0730*/ 	.word	0x0001a9d0


	//   ....[6]....
        /*0734*/ 	.word	0x0001aa60


	//----- nvinfo : EIATTR_COOP_GROUP_MASK_REGIDS
	.align		4
.L_1186:
        /*0738*/ 	.byte	0x04, 0x29
        /*073a*/ 	.short	(.L_1188 - .L_1187)


	//   ....[0]....
.L_1187:
        /*073c*/ 	.word	0xffffffff


	//   ....[1]....
        /*0740*/ 	.word	0xffffffff


	//   ....[2]....
        /*0744*/ 	.word	0xffffffff


	//   ....[3]....
        /*0748*/ 	.word	0xffffffff


	//   ....[4]....
        /*074c*/ 	.word	0xffffffff


	//   ....[5]....
        /*0750*/ 	.word	0xffffffff


	//   ....[6]....
        /*0754*/ 	.word	0xffffffff


	//   ....[7]....
        /*0758*/ 	.word	0xffffffff


	//   ....[8]....
        /*075c*/ 	.word	0xffffffff


	//   ....[9]....
        /*0760*/ 	.word	0xffffffff


	//   ....[10]....
        /*0764*/ 	.word	0xffffffff


	//   ....[11]....
        /*0768*/ 	.word	0xffffffff


	//   ....[12]....
        /*076c*/ 	.word	0xffffffff


	//   ....[13]....
        /*0770*/ 	.word	0xffffffff


	//   ....[14]....
        /*0774*/ 	.word	0xffffffff


	//   ....[15]....
        /*0778*/ 	.word	0xffffffff


	//   ....[16]....
        /*077c*/ 	.word	0xffffffff


	//   ....[17]....
        /*0780*/ 	.word	0xffffffff


	//   ....[18]....
        /*0784*/ 	.word	0xffffffff


	//   ....[19]....
        /*0788*/ 	.word	0xffffffff


	//   ....[20]....
        /*078c*/ 	.word	0xffffffff


	//   ....[21]....
        /*0790*/ 	.word	0xffffffff


	//   ....[22]....
        /*0794*/ 	.word	0xffffffff


	//   ....[23]....
        /*0798*/ 	.word	0xffffffff


	//   ....[24]....
        /*079c*/ 	.word	0xffffffff


	//   ....[25]....
        /*07a0*/ 	.word	0xffffffff


	//   ....[26]....
        /*07a4*/ 	.word	0xffffffff


	//   ....[27]....
        /*07a8*/ 	.word	0xffffffff


	//   ....[28]....
        /*07ac*/ 	.word	0xffffffff


	//   ....[29]....
        /*07b0*/ 	.word	0xffffffff


	//   ....[30]....
        /*07b4*/ 	.word	0xffffffff


	//   ....[31]....
        /*07b8*/ 	.word	0xffffffff


	//   ....[32]....
        /*07bc*/ 	.word	0xffffffff


	//   ....[33]....
        /*07c0*/ 	.word	0xffffffff


	//   ....[34]....
        /*07c4*/ 	.word	0xffffffff


	//   ....[35]....
        /*07c8*/ 	.word	0xffffffff


	//   ....[36]....
        /*07cc*/ 	.word	0xffffffff


	//   ....[37]....
        /*07d0*/ 	.word	0xffffffff


	//   ....[38]....
        /*07d4*/ 	.word	0xffffffff


	//   ....[39]....
        /*07d8*/ 	.word	0xffffffff


	//   ....[40]....
        /*07dc*/ 	.word	0xffffffff


	//   ....[41]....
        /*07e0*/ 	.word	0xffffffff


	//   ....[42]....
        /*07e4*/ 	.word	0xffffffff


	//   ....[43]....
        /*07e8*/ 	.word	0xffffffff


	//   ....[44]....
        /*07ec*/ 	.word	0xffffffff


	//   ....[45]....
        /*07f0*/ 	.word	0xffffffff


	//   ....[46]....
        /*07f4*/ 	.word	0xffffffff


	//   ....[47]....
        /*07f8*/ 	.word	0xffffffff


	//   ....[48]....
        /*07fc*/ 	.word	0xffffffff


	//   ....[49]....
        /*0800*/ 	.word	0xffffffff


	//   ....[50]....
        /*0804*/ 	.word	0xffffffff


	//   ....[51]....
        /*0808*/ 	.word	0xffffffff


	//   ....[52]....
        /*080c*/ 	.word	0xffffffff


	//   ....[53]....
        /*0810*/ 	.word	0xffffffff


	//   ....[54]....
        /*0814*/ 	.word	0xffffffff


	//   ....[55]....
        /*0818*/ 	.word	0xffffffff


	//   ....[56]....
        /*081c*/ 	.word	0xffffffff


	//   ....[57]....
        /*0820*/ 	.word	0xffffffff


	//   ....[58]....
        /*0824*/ 	.word	0xffffffff


	//   ....[59]....
        /*0828*/ 	.word	0xffffffff


	//   ....[60]....
        /*082c*/ 	.word	0xffffffff


	//   ....[61]....
        /*0830*/ 	.word	0xffffffff


	//   ....[62]....
        /*0834*/ 	.word	0xffffffff


	//   ....[63]....
        /*0838*/ 	.word	0xffffffff


	//   ....[64]....
        /*083c*/ 	.word	0xffffffff


	//   ....[65]....
        /*0840*/ 	.word	0xffffffff


	//   ....[66]....
        /*0844*/ 	.word	0xffffffff


	//   ....[67]....
        /*0848*/ 	.word	0xffffffff


	//   ....[68]....
        /*084c*/ 	.word	0xffffffff


	//   ....[69]....
        /*0850*/ 	.word	0xffffffff


	//   ....[70]....
        /*0854*/ 	.word	0xffffffff


	//   ....[71]....
        /*0858*/ 	.word	0xffffffff


	//   ....[72]....
        /*085c*/ 	.word	0xffffffff


	//   ....[73]....
        /*0860*/ 	.word	0xffffffff


	//   ....[74]....
        /*0864*/ 	.word	0xffffffff


	//   ....[75]....
        /*0868*/ 	.word	0xffffffff


	//   ....[76]....
        /*086c*/ 	.word	0xffffffff


	//   ....[77]....
        /*0870*/ 	.word	0xffffffff


	//   ....[78]....
        /*0874*/ 	.word	0xffffffff


	//   ....[79]....
        /*0878*/ 	.word	0xffffffff


	//   ....[80]....
        /*087c*/ 	.word	0xffffffff


	//   ....[81]....
        /*0880*/ 	.word	0xffffffff


	//   ....[82]....
        /*0884*/ 	.word	0xffffffff


	//   ....[83]....
        /*0888*/ 	.word	0xffffffff


	//   ....[84]....
        /*088c*/ 	.word	0xffffffff


	//   ....[85]....
        /*0890*/ 	.word	0xffffffff


	//   ....[86]....
        /*0894*/ 	.word	0xffffffff


	//   ....[87]....
        /*0898*/ 	.word	0xffffffff


	//   ....[88]....
        /*089c*/ 	.word	0xffffffff


	//   ....[89]....
        /*08a0*/ 	.word	0xffffffff


	//   ....[90]....
        /*08a4*/ 	.word	0xffffffff


	//   ....[91]....
        /*08a8*/ 	.word	0xffffffff


	//   ....[92]....
        /*08ac*/ 	.word	0xffffffff


	//   ....[93]....
        /*08b0*/ 	.word	0xffffffff


	//   ....[94]....
        /*08b4*/ 	.word	0xffffffff


	//   ....[95]....
        /*08b8*/ 	.word	0xffffffff


	//   ....[96]....
        /*08bc*/ 	.word	0xffffffff


	//   ....[97]....
        /*08c0*/ 	.word	0xffffffff


	//   ....[98]....
        /*08c4*/ 	.word	0xffffffff


	//   ....[99]....
        /*08c8*/ 	.word	0xffffffff


	//   ....[100]....
        /*08cc*/ 	.word	0xffffffff


	//   ....[101]....
        /*08d0*/ 	.word	0xffffffff


	//   ....[102]....
        /*08d4*/ 	.word	0xffffffff


	//   ....[103]....
        /*08d8*/ 	.word	0xffffffff


	//   ....[104]....
        /*08dc*/ 	.word	0xffffffff


	//   ....[105]....
        /*08e0*/ 	.word	0xffffffff


	//   ....[106]....
        /*08e4*/ 	.word	0xffffffff


	//   ....[107]....
        /*08e8*/ 	.word	0xffffffff


	//   ....[108]....
        /*08ec*/ 	.word	0xffffffff


	//   ....[109]....
        /*08f0*/ 	.word	0xffffffff


	//   ....[110]....
        /*08f4*/ 	.word	0xffffffff


	//   ....[111]....
        /*08f8*/ 	.word	0xffffffff


	//   ....[112]....
        /*08fc*/ 	.word	0xffffffff


	//   ....[113]....
        /*0900*/ 	.word	0xffffffff


	//   ....[114]....
        /*0904*/ 	.word	0xffffffff


	//   ....[115]....
        /*0908*/ 	.word	0xffffffff


	//   ....[116]....
        /*090c*/ 	.word	0xffffffff


	//   ....[117]....
        /*0910*/ 	.word	0xffffffff


	//   ....[118]....
        /*0914*/ 	.word	0xffffffff


	//   ....[119]....
        /*0918*/ 	.word	0xffffffff


	//   ....[120]....
        /*091c*/ 	.word	0xffffffff


	//   ....[121]....
        /*0920*/ 	.word	0xffffffff


	//   ....[122]....
        /*0924*/ 	.word	0xffffffff


	//   ....[123]....
        /*0928*/ 	.word	0xffffffff


	//   ....[124]....
        /*092c*/ 	.word	0xffffffff


	//   ....[125]....
        /*0930*/ 	.word	0xffffffff


	//   ....[126]....
        /*0934*/ 	.word	0xffffffff


	//   ....[127]....
        /*0938*/ 	.word	0xffffffff


	//   ....[128]....
        /*093c*/ 	.word	0xffffffff


	//   ....[129]....
        /*0940*/ 	.word	0xffffffff


	//   ....[130]....
        /*0944*/ 	.word	0xffffffff


	//   ....[131]....
        /*0948*/ 	.word	0xffffffff


	//   ....[132]....
        /*094c*/ 	.word	0xffffffff


	//   ....[133]....
        /*0950*/ 	.word	0xffffffff


	//   ....[134]....
        /*0954*/ 	.word	0xffffffff


	//   ....[135]....
        /*0958*/ 	.word	0xffffffff


	//   ....[136]....
        /*095c*/ 	.word	0xffffffff


	//   ....[137]....
        /*0960*/ 	.word	0xffffffff


	//   ....[138]....
        /*0964*/ 	.word	0xffffffff


	//   ....[139]....
        /*0968*/ 	.word	0xffffffff


	//   ....[140]....
        /*096c*/ 	.word	0xffffffff


	//   ....[141]....
        /*0970*/ 	.word	0xffffffff


	//   ....[142]....
        /*0974*/ 	.word	0xffffffff


	//   ....[143]....
        /*0978*/ 	.word	0xffffffff


	//   ....[144]....
        /*097c*/ 	.word	0xffffffff


	//   ....[145]....
        /*0980*/ 	.word	0xffffffff


	//   ....[146]....
        /*0984*/ 	.word	0xffffffff


	//   ....[147]....
        /*0988*/ 	.word	0xffffffff


	//   ....[148]....
        /*098c*/ 	.word	0xffffffff


	//   ....[149]....
        /*0990*/ 	.word	0xffffffff


	//   ....[150]....
        /*0994*/ 	.word	0xffffffff


	//   ....[151]....
        /*0998*/ 	.word	0xffffffff


	//   ....[152]....
        /*099c*/ 	.word	0xffffffff


	//   ....[153]....
        /*09a0*/ 	.word	0xffffffff


	//   ....[154]....
        /*09a4*/ 	.word	0xffffffff


	//   ....[155]....
        /*09a8*/ 	.word	0xffffffff


	//   ....[156]....
        /*09ac*/ 	.word	0xffffffff


	//   ....[157]....
        /*09b0*/ 	.word	0xffffffff


	//   ....[158]....
        /*09b4*/ 	.word	0xffffffff


	//   ....[159]....
        /*09b8*/ 	.word	0x0500000f


	//   ....[160]....
        /*09bc*/ 	.word	0x0500000f


	//   ....[161]....
        /*09c0*/ 	.word	0x0500000f


	//   ....[162]....
        /*09c4*/ 	.word	0x0500000f


	//   ....[163]....
        /*09c8*/ 	.word	0x0500000f


	//   ....[164]....
        /*09cc*/ 	.word	0x0500000f


	//   ....[165]....
        /*09d0*/ 	.word	0x0500000f


	//   ....[166]....
        /*09d4*/ 	.word	0x0500000f


	//   ....[167]....
        /*09d8*/ 	.word	0x0500000f


	//   ....[168]....
        /*09dc*/ 	.word	0x0500000f


	//   ....[169]....
        /*09e0*/ 	.word	0x0500000f


	//   ....[170]....
        /*09e4*/ 	.word	0x0500000f


	//   ....[171]....
        /*09e8*/ 	.word	0x0500000f


	//   ....[172]....
        /*09ec*/ 	.word	0x0500000f


	//   ....[173]....
        /*09f0*/ 	.word	0x0500000f


	//   ....[174]....
        /*09f4*/ 	.word	0x0500000f


	//   ....[175]....
        /*09f8*/ 	.word	0x0500000f


	//   ....[176]....
        /*09fc*/ 	.word	0x0500000f


	//   ....[177]....
        /*0a00*/ 	.word	0x0500000f


	//   ....[178]....
        /*0a04*/ 	.word	0x0500000f


	//   ....[179]....
        /*0a08*/ 	.word	0x0500000f


	//   ....[180]....
        /*0a0c*/ 	.word	0x0500000f


	//   ....[181]....
        /*0a10*/ 	.word	0x0500000f


	//   ....[182]....
        /*0a14*/ 	.word	0x0500000f


	//   ....[183]....
        /*0a18*/ 	.word	0x0500000f


	//   ....[184]....
        /*0a1c*/ 	.word	0x0500000f


	//   ....[185]....
        /*0a20*/ 	.word	0x0500000f


	//   ....[186]....
        /*0a24*/ 	.word	0x0500000f


	//   ....[187]....
        /*0a28*/ 	.word	0x0500000f


	//   ....[188]....
        /*0a2c*/ 	.word	0x0500000f


	//   ....[189]....
        /*0a30*/ 	.word	0x0500000f


	//   ....[190]....
        /*0a34*/ 	.word	0x0500000f


	//   ....[191]....
        /*0a38*/ 	.word	0x0500000f


	//   ....[192]....
        /*0a3c*/ 	.word	0x0500000f


	//   ....[193]....
        /*0a40*/ 	.word	0x0500000f


	//   ....[194]....
        /*0a44*/ 	.word	0x0500000f


	//   ....[195]....
        /*0a48*/ 	.word	0x0500000f


	//   ....[196]....
        /*0a4c*/ 	.word	0x0500000f


	//   ....[197]....
        /*0a50*/ 	.word	0x0500000f


	//   ....[198]....
        /*0a54*/ 	.word	0x0500000f


	//   ....[199]....
        /*0a58*/ 	.word	0x0500000f


	//   ....[200]....
        /*0a5c*/ 	.word	0x0500000f


	//   ....[201]....
        /*0a60*/ 	.word	0x0500000f


	//   ....[202]....
        /*0a64*/ 	.word	0x0500000f


	//   ....[203]....
        /*0a68*/ 	.word	0x0500000f


	//   ....[204]....
        /*0a6c*/ 	.word	0x0500000f


	//   ....[205]....
        /*0a70*/ 	.word	0x0500000f


	//   ....[206]....
        /*0a74*/ 	.word	0x0500000f


	//   ....[207]....
        /*0a78*/ 	.word	0x0500000f


	//   ....[208]....
        /*0a7c*/ 	.word	0x0500000f


	//   ....[209]....
        /*0a80*/ 	.word	0x0500000f


	//   ....[210]....
        /*0a84*/ 	.word	0x0500000f


	//   ....[211]....
        /*0a88*/ 	.word	0x0500000f


	//   ....[212]....
        /*0a8c*/ 	.word	0x0500000f


	//   ....[213]....
        /*0a90*/ 	.word	0x0500000f


	//   ....[214]....
        /*0a94*/ 	.word	0x0500000f


	//   ....[215]....
        /*0a98*/ 	.word	0x0500000f


	//----- nvinfo : EIATTR_COOP_GROUP_INSTR_OFFSETS
	.align		4
.L_1188:
        /*0a9c*/ 	.byte	0x04, 0x28
        /*0a9e*/ 	.short	(.L_1190 - .L_1189)


	//   ....[0]....
.L_1189:
        /*0aa0*/ 	.word	0x00000070


	//   ....[1]....
        /*0aa4*/ 	.word	0x00000140


	//   ....[2]....
        /*0aa8*/ 	.word	0x00000190


	//   ....[3]....
        /*0aac*/ 	.word	0x000003c0


	//   ....[4]....
        /*0ab0*/ 	.word	0x00000520


	//   ....[5]....
        /*0ab4*/ 	.word	0x00000640


	//   ....[6]....
        /*0ab8*/ 	.word	0x000007a0


	//   ....[7]....
        /*0abc*/ 	.word	0x00002c70


	//   ....[8]....
        /*0ac0*/ 	.word	0x00002c80


	//   ....[9]....
        /*0ac4*/ 	.word	0x00004630


	//   ....[10]....
        /*0ac8*/ 	.word	0x00004640


	//   ....[11]....
        /*0acc*/ 	.word	0x00006820


	//   ....[12]....
        /*0ad0*/ 	.word	0x00006830


	//   ....[13]....
        /*0ad4*/ 	.word	0x00006bf0


	//   ....[14]....
        /*0ad8*/ 	.word	0x00006c00


	//   ....[15]....
        /*0adc*/ 	.word	0x00007380


	//   ....[16]....
        /*0ae0*/ 	.word	0x00007b10


	//   ....[17]....
        /*0ae4*/ 	.word	0x00007b20


	//   ....[18]....
        /*0ae8*/ 	.word	0x00007b30


	//   ....[19]....
        /*0aec*/ 	.word	0x00007b40


	//   ....[20]....
        /*0af0*/ 	.word	0x00009650


	//   ....[21]....
        /*0af4*/ 	.word	0x00009660


	//   ....[22]....
        /*0af8*/ 	.word	0x00009670


	//   ....[23]....
        /*0afc*/ 	.word	0x00009680


	//   ....[24]....
        /*0b00*/ 	.word	0x0000cdc0


	//   ....[25]....
        /*0b04*/ 	.word	0x0000ce50


	//   ....[26]....
        /*0b08*/ 	.word	0x0000d170


	//   ....[27]....
        /*0b0c*/ 	.word	0x0000d190


	//   ....[28]....
        /*0b10*/ 	.word	0x0000f3d0


	//   ....[29]....
        /*0b14*/ 	.word	0x0000f420


	//   ....[30]....
        /*0b18*/ 	.word	0x0000f6c0


	//   ....[31]....
        /*0b1c*/ 	.word	0x0000f6e0


	//   ....[32]....
        /*0b20*/ 	.word	0x00010d20


	//   ....[33]....
        /*0b24*/ 	.word	0x00010d30


	//   ....[34]....
        /*0b28*/ 	.word	0x00010e10


	//   ....[35]....
        /*0b2c*/ 	.word	0x00010f00


	//   ....[36]....
        /*0b30*/ 	.word	0x00011b80


	//   ....[37]....
        /*0b34*/ 	.word	0x00011bc0


	//   ....[38]....
        /*0b38*/ 	.word	0x00011c10


	//   ....[39]....
        /*0b3c*/ 	.word	0x00011c30


	//   ....[40]....
        /*0b40*/ 	.word	0x00011c50


	//   ....[41]....
        /*0b44*/ 	.word	0x00011c70


	//   ....[42]....
        /*0b48*/ 	.word	0x00011c90


	//   ....[43]....
        /*0b4c*/ 	.word	0x00011ca0


	//   ....[44]....
        /*0b50*/ 	.word	0x00011cb0


	//   ....[45]....
        /*0b54*/ 	.word	0x00011cc0


	//   ....[46]....
        /*0b58*/ 	.word	0x00011cd0


	//   ....[47]....
        /*0b5c*/ 	.word	0x00011ce0


	//   ....[48]....
        /*0b60*/ 	.word	0x00011cf0


	//   ....[49]....
        /*0b64*/ 	.word	0x00011d00


	//   ....[50]....
        /*0b68*/ 	.word	0x00011d10


	//   ....[51]....
        /*0b6c*/ 	.word	0x00011d20


	//   ....[52]....
        /*0b70*/ 	.word	0x00011d30


	//   ....[53]....
        /*0b74*/ 	.word	0x00011d40


	//   ....[54]....
        /*0b78*/ 	.word	0x00011d50


	//   ....[55]....
        /*0b7c*/ 	.word	0x00011d60


	//   ....[56]....
        /*0b80*/ 	.word	0x00011d70


	//   ....[57]....
        /*0b84*/ 	.word	0x00011d80


	//   ....[58]....
        /*0b88*/ 	.word	0x00011d90


	//   ....[59]....
        /*0b8c*/ 	.word	0x00011da0


	//   ....[60]....
        /*0b90*/ 	.word	0x00011db0


	//   ....[61]....
        /*0b94*/ 	.word	0x00011dc0


	//   ....[62]....
        /*0b98*/ 	.word	0x00011dd0


	//   ....[63]....
        /*0b9c*/ 	.word	0x00011de0


	//   ....[64]....
        /*0ba0*/ 	.word	0x00011df0


	//   ....[65]....
        /*0ba4*/ 	.word	0x00011e00


	//   ....[66]....
        /*0ba8*/ 	.word	0x00011e10


	//   ....[67]....
        /*0bac*/ 	.word	0x00011e20


	//   ....[68]....
        /*0bb0*/ 	.word	0x00011e30


	//   ....[69]....
        /*0bb4*/ 	.word	0x00011e40


	//   ....[70]....
        /*0bb8*/ 	.word	0x00011e50


	//   ....[71]....
        /*0bbc*/ 	.word	0x00011e60


	//   ....[72]....
        /*0bc0*/ 	.word	0x00011e70


	//   ....[73]....
        /*0bc4*/ 	.word	0x00011e80


	//   ....[74]....
        /*0bc8*/ 	.word	0x00011e90


	//   ....[75]....
        /*0bcc*/ 	.word	0x00011ea0


	//   ....[76]....
        /*0bd0*/ 	.word	0x00011eb0


	//   ....[77]....
        /*0bd4*/ 	.word	0x00011ec0


	//   ....[78]....
        /*0bd8*/ 	.word	0x00011ed0


	//   ....[79]....
        /*0bdc*/ 	.word	0x00011ee0


	//   ....[80]....
        /*0be0*/ 	.word	0x00011ef0


	//   ....[81]....
        /*0be4*/ 	.word	0x00011f00


	//   ....[82]....
        /*0be8*/ 	.word	0x00011f10


	//   ....[83]....
        /*0bec*/ 	.word	0x00011f20


	//   ....[84]....
        /*0bf0*/ 	.word	0x00012860


	//   ....[85]....
        /*0bf4*/ 	.word	0x00012870


	//   ....[86]....
        /*0bf8*/ 	.word	0x00012880


	//   ....[87]....
        /*0bfc*/ 	.word	0x000128c0


	//   ....[88]....
        /*0c00*/ 	.word	0x00012fb0


	//   ....[89]....
        /*0c04*/ 	.word	0x00012fc0


	//   ....[90]....
        /*0c08*/ 	.word	0x000130d0


	//   ....[91]....
        /*0c0c*/ 	.word	0x000130f0


	//   ....[92]....
        /*0c10*/ 	.word	0x000135b0


	//   ....[93]....
        /*0c14*/ 	.word	0x000135c0


	//   ....[94]....
        /*0c18*/ 	.word	0x00013970


	//   ....[95]....
        /*0c1c*/ 	.word	0x00013980


	//   ....[96]....
        /*0c20*/ 	.word	0x000145c0


	//   ....[97]....
        /*0c24*/ 	.word	0x000145d0


	//   ....[98]....
        /*0c28*/ 	.word	0x000146d0


	//   ....[99]....
        /*0c2c*/ 	.word	0x000146f0


	//   ....[100]....
        /*0c30*/ 	.word	0x00014860


	//   ....[101]....
        /*0c34*/ 	.word	0x00014a70


	//   ....[102]....
        /*0c38*/ 	.word	0x00014aa0


	//   ....[103]....
        /*0c3c*/ 	.word	0x00014ad0


	//   ....[104]....
        /*0c40*/ 	.word	0x00014b00


	//   ....[105]....
        /*0c44*/ 	.word	0x00014b30


	//   ....[106]....
        /*0c48*/ 	.word	0x00014b60


	//   ....[107]....
        /*0c4c*/ 	.word	0x00014cf0


	//   ....[108]....
        /*0c50*/ 	.word	0x00014d20


	//   ....[109]....
        /*0c54*/ 	.word	0x00014d50


	//   ....[110]....
        /*0c58*/ 	.word	0x00014d80


	//   ....[111]....
        /*0c5c*/ 	.word	0x00014db0


	//   ....[112]....
        /*0c60*/ 	.word	0x00014de0


	//   ....[113]....
        /*0c64*/ 	.word	0x00014e70


	//   ....[114]....
        /*0c68*/ 	.word	0x00014ea0


	//   ....[115]....
        /*0c6c*/ 	.word	0x00014eb0


	//   ....[116]....
        /*0c70*/ 	.word	0x00014f50


	//   ....[117]....
        /*0c74*/ 	.word	0x000160c0


	//   ....[118]....
        /*0c78*/ 	.word	0x00018450


	//   ....[119]....
        /*0c7c*/ 	.word	0x00018460


	//   ....[120]....
        /*0c80*/ 	.word	0x00018470


	//   ....[121]....
        /*0c84*/ 	.word	0x00018590


	//   ....[122]....
        /*0c88*/ 	.word	0x000189b0


	//   ....[123]....
        /*0c8c*/ 	.word	0x000189c0


	//   ....[124]....
        /*0c90*/ 	.word	0x000189d0


	//   ....[125]....
        /*0c94*/ 	.word	0x000189e0


	//   ....[126]....
        /*0c98*/ 	.word	0x00019370


	//   ....[127]....
        /*0c9c*/ 	.word	0x000193a0


	//   ....[128]....
        /*0ca0*/ 	.word	0x000193c0


	//   ....[129]....
        /*0ca4*/ 	.word	0x000193d0


	//   ....[130]....
        /*0ca8*/ 	.word	0x000194d0


	//   ....[131]....
        /*0cac*/ 	.word	0x000194e0


	//   ....[132]....
        /*0cb0*/ 	.word	0x00019cb0


	//   ....[133]....
        /*0cb4*/ 	.word	0x00019cd0


	//   ....[134]....
        /*0cb8*/ 	.word	0x00019cf0


	//   ....[135]....
        /*0cbc*/ 	.word	0x00019d50


	//   ....[136]....
        /*0cc0*/ 	.word	0x0001a120


	//   ....[137]....
        /*0cc4*/ 	.word	0x0001a130


	//   ....[138]....
        /*0cc8*/ 	.word	0x0001a140


	//   ....[139]....
        /*0ccc*/ 	.word	0x0001a1a0


	//   ....[140]....
        /*0cd0*/ 	.word	0x0001b2b0


	//   ....[141]....
        /*0cd4*/ 	.word	0x0001b2e0


	//   ....[142]....
        /*0cd8*/ 	.word	0x0001b340


	//   ....[143]....
        /*0cdc*/ 	.word	0x0001b370


	//   ....[144]....
        /*0ce0*/ 	.word	0x0001b3a0


	//   ....[145]....
        /*0ce4*/ 	.word	0x0001b3d0


	//   ....[146]....
        /*0ce8*/ 	.word	0x0001b400


	//   ....[147]....
        /*0cec*/ 	.word	0x0001b430


	//   ....[148]....
        /*0cf0*/ 	.word	0x0001b5d0


	//   ....[149]....
        /*0cf4*/ 	.word	0x0001b600


	//   ....[150]....
        /*0cf8*/ 	.word	0x0001b630


	//   ....[151]....
        /*0cfc*/ 	.word	0x0001b660


	//   ....[152]....
        /*0d00*/ 	.word	0x0001b690


	//   ....[153]....
        /*0d04*/ 	.word	0x0001b6c0


	//   ....[154]....
        /*0d08*/ 	.word	0x0001b780


	//   ....[155]....
        /*0d0c*/ 	.word	0x0001b7a0


	//   ....[156]....
        /*0d10*/ 	.word	0x0001b7b0


	//   ....[157]....
        /*0d14*/ 	.word	0x0001b810


	//   ....[158]....
        /*0d18*/ 	.word	0x0001be60


	//   ....[159]....
        /*0d1c*/ 	.word	0x0001c200


	//   ....[160]....
        /*0d20*/ 	.word	0x0001c290


	//   ....[161]....
        /*0d24*/ 	.word	0x0001c370


	//   ....[162]....
        /*0d28*/ 	.word	0x0001c400


	//   ....[163]....
        /*0d2c*/ 	.word	0x0001c4e0


	//   ....[164]....
        /*0d30*/ 	.word	0x0001c570


	//   ....[165]....
        /*0d34*/ 	.word	0x0001c650


	//   ....[166]....
        /*0d38*/ 	.word	0x0001c6e0


	//   ....[167]....
        /*0d3c*/ 	.word	0x0001c730


	//   ....[168]....
        /*0d40*/ 	.word	0x0001c780


	//   ....[169]....
        /*0d44*/ 	.word	0x0001c870


	//   ....[170]....
        /*0d48*/ 	.word	0x0001c900


	//   ....[171]....
        /*0d4c*/ 	.word	0x0001c950


	//   ....[172]....
        /*0d50*/ 	.word	0x0001c9a0


	//   ....[173]....
        /*0d54*/ 	.word	0x0001cc00


	//   ....[174]....
        /*0d58*/ 	.word	0x0001cee0


	//   ....[175]....
        /*0d5c*/ 	.word	0x0001cfe0


	//   ....[176]....
        /*0d60*/ 	.word	0x0001d080


	//   ....[177]....
        /*0d64*/ 	.word	0x0001d230


	//   ....[178]....
        /*0d68*/ 	.word	0x0001d2d0


	//   ....[179]....
        /*0d6c*/ 	.word	0x0001d3d0


	//   ....[180]....
        /*0d70*/ 	.word	0x0001d460


	//   ....[181]....
        /*0d74*/ 	.word	0x0001d4c0


	//   ....[182]....
        /*0d78*/ 	.word	0x0001d560


	//   ....[183]....
        /*0d7c*/ 	.word	0x0001d670


	//   ....[184]....
        /*0d80*/ 	.word	0x0001d6d0


	//   ....[185]....
        /*0d84*/ 	.word	0x0001d730


	//   ....[186]....
        /*0d88*/ 	.word	0x0001d7d0


	//   ....[187]....
        /*0d8c*/ 	.word	0x0001d8a0


	//   ....[188]....
        /*0d90*/ 	.word	0x0001d980


	//   ....[189]....
        /*0d94*/ 	.word	0x0001dac0


	//   ....[190]....
        /*0d98*/ 	.word	0x0001db70


	//   ....[191]....
        /*0d9c*/ 	.word	0x0001dc20


	//   ....[192]....
        /*0da0*/ 	.word	0x0001dcd0


	//   ....[193]....
        /*0da4*/ 	.word	0x0001ddc0


	//   ....[194]....
        /*0da8*/ 	.word	0x0001de50


	//   ....[195]....
        /*0dac*/ 	.word	0x0001deb0


	//   ....[196]....
        /*0db0*/ 	.word	0x0001df80


	//   ....[197]....
        /*0db4*/ 	.word	0x0001e160


	//   ....[198]....
        /*0db8*/ 	.word	0x0001e200


	//   ....[199]....
        /*0dbc*/ 	.word	0x0001e380


	//   ....[200]....
        /*0dc0*/ 	.word	0x0001e400


	//   ....[201]....
        /*0dc4*/ 	.word	0x0001e480


	//   ....[202]....
        /*0dc8*/ 	.word	0x0001e500


	//   ....[203]....
        /*0dcc*/ 	.word	0x0001e580


	//   ....[204]....
        /*0dd0*/ 	.word	0x0001e610


	//   ....[205]....
        /*0dd4*/ 	.word	0x0001e6b0


	//   ....[206]....
        /*0dd8*/ 	.word	0x0001e760


	//   ....[207]....
        /*0ddc*/ 	.word	0x0001e7e0


	//   ....[208]....
        /*0de0*/ 	.word	0x0001e860


	//   ....[209]....
        /*0de4*/ 	.word	0x0001e8e0


	//   ....[210]....
        /*0de8*/ 	.word	0x0001e970


	//   ....[211]....
        /*0dec*/ 	.word	0x0001e9f0


	//   ....[212]....
        /*0df0*/ 	.word	0x0001ea90


	//   ....[213]....
        /*0df4*/ 	.word	0x0001eae0


	//   ....[214]....
        /*0df8*/ 	.word	0x0001eb70


	//   ....[215]....
        /*0dfc*/ 	.word	0x0001eca0


	//----- nvinfo : EIATTR_REG_RECONFIG
	.align		4
.L_1190:
        /*0e00*/ 	.byte	0x01, 0x54
	.zero		2


	//----- nvinfo : EIATTR_SYSCALL_OFFSETS
	.align		4
        /*0e04*/ 	.byte	0x04, 0x46
        /*0e06*/ 	.short	(.L_1192 - .L_1191)


	//   ....[0]....
.L_1191:
        /*0e08*/ 	.word	0x00001d90


	//   ....[1]....
        /*0e0c*/ 	.word	0x00001ee0


	//   ....[2]....
        /*0e10*/ 	.word	0x000074f0


	//   ....[3]....
        /*0e14*/ 	.word	0x00007a60


	//   ....[4]....
        /*0e18*/ 	.word	0x000179a0


	//   ....[5]....
        /*0e1c*/ 	.word	0x00017b30


	//   ....[6]....
        /*0e20*/ 	.word	0x00017c80


	//   ....[7]....
        /*0e24*/ 	.word	0x00017dd0


	//   ....[8]....
        /*0e28*/ 	.word	0x00018e50


	//----- nvinfo : EIATTR_MBARRIER_INSTR_OFFSETS
	.align		4
.L_1192:
        /*0e2c*/ 	.byte	0x04, 0x39
        /*0e2e*/ 	.short	(.L_1194 - .L_1193)


	//   ....[0]....
.L_1193:
        /*0e30*/ 	.word	0x00000270
        /*0e34*/ 	.word	0x000000ff
        /*0e38*/ 	.word	0x00019c00
        /*0e3c*/ 	.short	0x0100
        /*0e3e*/ 	.byte	0x08
	.zero		1


	//   ....[1]....
        /*0e40*/ 	.word	0x00000280
        /*0e44*/ 	.word	0x000000ff
        /*0e48*/ 	.word	0x00019c20
        /*0e4c*/ 	.short	0x0100
        /*0e4e*/ 	.byte	0x08
	.zero		1


	//   ....[2]....
        /*0e50*/ 	.word	0x00000370
        /*0e54*/ 	.word	0x000000ff
        /*0e58*/ 	.word	0x00019c30
        /*0e5c*/ 	.short	0x0100
        /*0e5e*/ 	.byte	0x08
	.zero		1


	//   ....[3]....
        /*0e60*/ 	.word	0x00000380
        /*0e64*/ 	.word	0x000000ff
        /*0e68*/ 	.word	0x00019c40
        /*0e6c*/ 	.short	0x0100
        /*0e6e*/ 	.byte	0x08
	.zero		1


	//   ....[4]....
        /*0e70*/ 	.word	0x00000390
        /*0e74*/ 	.word	0x000000ff
        /*0e78*/ 	.word	0x00019c38
        /*0e7c*/ 	.short	0x0100
        /*0e7e*/ 	.byte	0x08
	.zero		1


	//   ....[5]....
        /*0e80*/ 	.word	0x000003a0
        /*0e84*/ 	.word	0x000000ff
        /*0e88*/ 	.word	0x00019c48
        /*0e8c*/ 	.short	0x0100
        /*0e8e*/ 	.byte	0x08
	.zero		1


	//   ....[6]....
        /*0e90*/ 	.word	0x000004d0
        /*0e94*/ 	.word	0x000000ff
        /*0e98*/ 	.word	0x00019c50
        /*0e9c*/ 	.short	0x0100
        /*0e9e*/ 	.byte	0x08
	.zero		1


	//   ....[7]....
        /*0ea0*/ 	.word	0x000004e0
        /*0ea4*/ 	.word	0x000000ff
        /*0ea8*/ 	.word	0x00019c60
        /*0eac*/ 	.short	0x0100
        /*0eae*/ 	.byte	0x08
	.zero		1


	//   ....[8]....
        /*0eb0*/ 	.word	0x000004f0
        /*0eb4*/ 	.word	0x000000ff
        /*0eb8*/ 	.word	0x00019c58
        /*0ebc*/ 	.short	0x0100
        /*0ebe*/ 	.byte	0x08
	.zero		1


	//   ....[9]....
        /*0ec0*/ 	.word	0x00000500
        /*0ec4*/ 	.word	0x000000ff
        /*0ec8*/ 	.word	0x00019c68
        /*0ecc*/ 	.short	0x0100
        /*0ece*/ 	.byte	0x08
	.zero		1


	//   ....[10]....
        /*0ed0*/ 	.word	0x000005f0
        /*0ed4*/ 	.word	0x000000ff
        /*0ed8*/ 	.word	0x00019c70
        /*0edc*/ 	.short	0x0100
        /*0ede*/ 	.byte	0x06
	.zero		1


	//   ....[11]....
        /*0ee0*/ 	.word	0x00000600
        /*0ee4*/ 	.word	0x000000ff
        /*0ee8*/ 	.word	0x00019c80
        /*0eec*/ 	.short	0x0100
        /*0eee*/ 	.byte	0x06
	.zero		1


	//   ....[12]....
        /*0ef0*/ 	.word	0x00000610
        /*0ef4*/ 	.word	0x000000ff
        /*0ef8*/ 	.word	0x00019c78
        /*0efc*/ 	.short	0x0100
        /*0efe*/ 	.byte	0x06
	.zero		1


	//   ....[13]....
        /*0f00*/ 	.word	0x00000620
        /*0f04*/ 	.word	0x000000ff
        /*0f08*/ 	.word	0x00019c88
        /*0f0c*/ 	.short	0x0100
        /*0f0e*/ 	.byte	0x06
	.zero		1


	//   ....[14]....
        /*0f10*/ 	.word	0x00000750
        /*0f14*/ 	.word	0x000000ff
        /*0f18*/ 	.word	0x00019c90
        /*0f1c*/ 	.short	0x0100
        /*0f1e*/ 	.byte	0x08
	.zero		1


	//   ....[15]....
        /*0f20*/ 	.word	0x00000760
        /*0f24*/ 	.word	0x000000ff
        /*0f28*/ 	.word	0x00019ca0
        /*0f2c*/ 	.short	0x0100
        /*0f2e*/ 	.byte	0x08
	.zero		1


	//   ....[16]....
        /*0f30*/ 	.word	0x00000770
        /*0f34*/ 	.word	0x000000ff
        /*0f38*/ 	.word	0x00019c98
        /*0f3c*/ 	.short	0x0100
        /*0f3e*/ 	.byte	0x08
	.zero		1


	//   ....[17]....
        /*0f40*/ 	.word	0x00000780
        /*0f44*/ 	.word	0x000000ff
        /*0f48*/ 	.word	0x00019ca8
        /*0f4c*/ 	.short	0x0100
        /*0f4e*/ 	.byte	0x08
	.zero		1


	//   ....[18]....
        /*0f50*/ 	.word	0x000008c0
        /*0f54*/ 	.word	0x000000ff
        /*0f58*/ 	.word	0x00019cb0
        /*0f5c*/ 	.short	0x0100
        /*0f5e*/ 	.byte	0x08
	.zero		1


	//   ....[19]....
        /*0f60*/ 	.word	0x000008d0
        /*0f64*/ 	.word	0x000000ff
        /*0f68*/ 	.word	0x00019cc0
        /*0f6c*/ 	.short	0x0100
        /*0f6e*/ 	.byte	0x08
	.zero		1


	//   ....[20]....
        /*0f70*/ 	.word	0x000008e0
        /*0f74*/ 	.word	0x000000ff
        /*0f78*/ 	.word	0x00019cb8
        /*0f7c*/ 	.short	0x0100
        /*0f7e*/ 	.byte	0x08
	.zero		1


	//   ....[21]....
        /*0f80*/ 	.word	0x000008f0
        /*0f84*/ 	.word	0x000000ff
        /*0f88*/ 	.word	0x00019cc8
        /*0f8c*/ 	.short	0x0100
        /*0f8e*/ 	.byte	0x08
	.zero		1


	//   ....[22]....
        /*0f90*/ 	.word	0x00002c20
        /*0f94*/ 	.word	0x00000046
        /*0f98*/ 	.word	0x00019c90
        /*0f9c*/ 	.short	0x010a
        /*0f9e*/ 	.byte	0x3f
	.zero		1


	//   ....[23]....
        /*0fa0*/ 	.word	0x000045e0
        /*0fa4*/ 	.word	0x00000046
        /*0fa8*/ 	.word	0x00019c90
        /*0fac*/ 	.short	0x010a
        /*0fae*/ 	.byte	0x3f
	.zero		1


	//   ....[24]....
        /*0fb0*/ 	.word	0x00006690
        /*0fb4*/ 	.word	0x00000046
        /*0fb8*/ 	.word	0x00019c90
        /*0fbc*/ 	.short	0x010a
        /*0fbe*/ 	.byte	0x3f
	.zero		1


	//   ....[25]....
        /*0fc0*/ 	.word	0x00006a50
        /*0fc4*/ 	.word	0x00000004
        /*0fc8*/ 	.word	0x00000000
        /*0fcc*/ 	.short	0x0101
        /*0fce*/ 	.byte	0x3f
	.zero		1


	//   ....[26]....
        /*0fd0*/ 	.word	0x00006a90
        /*0fd4*/ 	.word	0x00000046
        /*0fd8*/ 	.word	0x00019cb0
        /*0fdc*/ 	.short	0x010a
        /*0fde*/ 	.byte	0x3f
	.zero		1


	//   ....[27]....
        /*0fe0*/ 	.word	0x00006e00
        /*0fe4*/ 	.word	0x00000046
        /*0fe8*/ 	.word	0x00000000
        /*0fec*/ 	.short	0x0101
        /*0fee*/ 	.byte	0x3f
	.zero		1


	//   ....[28]....
        /*0ff0*/ 	.word	0x000077c0
        /*0ff4*/ 	.word	0x00000012
        /*0ff8*/ 	.word	0x00019c00
        /*0ffc*/ 	.short	0x010a
        /*0ffe*/ 	.byte	0x3f
	.zero		1


	//   ....[29]....
        /*1000*/ 	.word	0x00007810
        /*1004*/ 	.word	0x00000012
        /*1008*/ 	.word	0x00019c00
        /*100c*/ 	.short	0x010a
        /*100e*/ 	.byte	0x3f
	.zero		1


	//   ....[30]....
        /*1010*/ 	.word	0x00007e70
        /*1014*/ 	.word	0x00000012
        /*1018*/ 	.word	0x00019c00
        /*101c*/ 	.short	0x010a
        /*101e*/ 	.byte	0x3f
	.zero		1


	//   ....[31]....
        /*1020*/ 	.word	0x00009970
        /*1024*/ 	.word	0x00000012
        /*1028*/ 	.word	0x00019c00
        /*102c*/ 	.short	0x010a
        /*102e*/ 	.byte	0x3f
	.zero		1


	//   ....[32]....
        /*1030*/ 	.word	0x0000bb00
        /*1034*/ 	.word	0x00000000
        /*1038*/ 	.word	0x00019c30
        /*103c*/ 	.short	0x010a
        /*103e*/ 	.byte	0x3f
	.zero		1


	//   ....[33]....
        /*1040*/ 	.word	0x0000bba0
        /*1044*/ 	.word	0x00000000
        /*1048*/ 	.word	0x00019c30
        /*104c*/ 	.short	0x010a
        /*104e*/ 	.byte	0x3f
	.zero		1


	//   ....[34]....
        /*1050*/ 	.word	0x0000d9b0
        /*1054*/ 	.word	0x00000000
        /*1058*/ 	.word	0x00000000
        /*105c*/ 	.short	0x0101
        /*105e*/ 	.byte	0x3f
	.zero		1


	//   ....[35]....
        /*1060*/ 	.word	0x0000e510
        /*1064*/ 	.word	0x0000000b
        /*1068*/ 	.word	0x00019c30
        /*106c*/ 	.short	0x010a
        /*106e*/ 	.byte	0x3f
	.zero		1


	//   ....[36]....
        /*1070*/ 	.word	0x0000e580
        /*1074*/ 	.word	0x0000000b
        /*1078*/ 	.word	0x00019c30
        /*107c*/ 	.short	0x010a
        /*107e*/ 	.byte	0x3f
	.zero		1


	//   ....[37]....
        /*1080*/ 	.word	0x0000e790
        /*1084*/ 	.word	0x0000000c
        /*1088*/ 	.word	0x00019c50
        /*108c*/ 	.short	0x010a
        /*108e*/ 	.byte	0x3f
	.zero		1


	//   ....[38]....
        /*1090*/ 	.word	0x0000e7e0
        /*1094*/ 	.word	0x0000000c
        /*1098*/ 	.word	0x00019c50
        /*109c*/ 	.short	0x010a
        /*109e*/ 	.byte	0x3f
	.zero		1


	//   ....[39]....
        /*10a0*/ 	.word	0x0000f0f0
        /*10a4*/ 	.word	0x00000031
        /*10a8*/ 	.word	0x00000000
        /*10ac*/ 	.short	0x0101
        /*10ae*/ 	.byte	0x3f
	.zero		1


	//   ....[40]....
        /*10b0*/ 	.word	0x00010510
        /*10b4*/ 	.word	0x0000000c
        /*10b8*/ 	.word	0x00000000
        /*10bc*/ 	.short	0x0101
        /*10be*/ 	.byte	0x3f
	.zero		1


	//   ....[41]....
        /*10c0*/ 	.word	0x00010ac0
        /*10c4*/ 	.word	0x0000000a
        /*10c8*/ 	.word	0x00019c50
        /*10cc*/ 	.short	0x010a
        /*10ce*/ 	.byte	0x3f
	.zero		1


	//   ....[42]....
        /*10d0*/ 	.word	0x00010b10
        /*10d4*/ 	.word	0x0000000a
        /*10d8*/ 	.word	0x00019c50
        /*10dc*/ 	.short	0x010a
        /*10de*/ 	.byte	0x3f
	.zero		1


	//   ....[43]....
        /*10e0*/ 	.word	0x000113c0
        /*10e4*/ 	.word	0x00000005
        /*10e8*/ 	.word	0x00000000
        /*10ec*/ 	.short	0x0101
        /*10ee*/ 	.byte	0x3f
	.zero		1


	//   ....[44]....
        /*10f0*/ 	.word	0x00012fd0
        /*10f4*/ 	.word	0x00000000
        /*10f8*/ 	.word	0x00000000
        /*10fc*/ 	.short	0x0101
        /*10fe*/ 	.byte	0x3f
	.zero		1


	//   ....[45]....
        /*1100*/ 	.word	0x000135a0
        /*1104*/ 	.word	0x00000002
        /*1108*/ 	.word	0x00000000
        /*110c*/ 	.short	0x0101
        /*110e*/ 	.byte	0x3f
	.zero		1


	//   ....[46]....
        /*1110*/ 	.word	0x000161a0
        /*1114*/ 	.word	0x00000011
        /*1118*/ 	.word	0x00019c20
        /*111c*/ 	.short	0x010a
        /*111e*/ 	.byte	0x3f
	.zero		1


	//   ....[47]....
        /*1120*/ 	.word	0x00016260
        /*1124*/ 	.word	0x00000008
        /*1128*/ 	.word	0x00019ca0
        /*112c*/ 	.short	0x010a
        /*112e*/ 	.byte	0x3f
	.zero		1


	//   ....[48]....
        /*1130*/ 	.word	0x00016690
        /*1134*/ 	.word	0x00000008
        /*1138*/ 	.word	0x00019cc0
        /*113c*/ 	.short	0x010a
        /*113e*/ 	.byte	0x3f
	.zero		1


	//   ....[49]....
        /*1140*/ 	.word	0x00016bf0
        /*1144*/ 	.word	0x00000009
        /*1148*/ 	.word	0x00019ca0
        /*114c*/ 	.short	0x010a
        /*114e*/ 	.byte	0x3f
	.zero		1


	//   ....[50]....
        /*1150*/ 	.word	0x00017010
        /*1154*/ 	.word	0x00000009
        /*1158*/ 	.word	0x00019cc0
        /*115c*/ 	.short	0x010a
        /*115e*/ 	.byte	0x3f
	.zero		1


	//   ....[51]....
        /*1160*/ 	.word	0x00018280
        /*1164*/ 	.word	0x00000004
        /*1168*/ 	.word	0x00019c80
        /*116c*/ 	.short	0x010a
        /*116e*/ 	.byte	0x3f
	.zero		1


	//   ....[52]....
        /*1170*/ 	.word	0x00018690
        /*1174*/ 	.word	0x00000004
        /*1178*/ 	.word	0x00019c70
        /*117c*/ 	.short	0x0107
        /*117e*/ 	.byte	0x3f
	.zero		1


	//   ....[53]....
        /*1180*/ 	.word	0x00018750
        /*1184*/ 	.word	0x00000004
        /*1188*/ 	.word	0x00019c70
        /*118c*/ 	.short	0x0101
        /*118e*/ 	.byte	0x3f
	.zero		1


	//   ....[54]....
        /*1190*/ 	.word	0x000187a0
        /*1194*/ 	.word	0x00000004
        /*1198*/ 	.word	0x00019c40
        /*119c*/ 	.short	0x010a
        /*119e*/ 	.byte	0x3f
	.zero		1


	//   ....[55]....
        /*11a0*/ 	.word	0x00018b30
        /*11a4*/ 	.word	0x00000004
        /*11a8*/ 	.word	0x00019c30
        /*11ac*/ 	.short	0x0107
        /*11ae*/ 	.byte	0x3f
	.zero		1


	//   ....[56]....
        /*11b0*/ 	.word	0x00018c00
        /*11b4*/ 	.word	0x00000004
        /*11b8*/ 	.word	0x00019c30
        /*11bc*/ 	.short	0x0101
        /*11be*/ 	.byte	0x3f
	.zero		1


	//   ....[57]....
        /*11c0*/ 	.word	0x000195c0
        /*11c4*/ 	.word	0x00000011
        /*11c8*/ 	.word	0x00019c00
        /*11cc*/ 	.short	0x0107
        /*11ce*/ 	.byte	0x3f
	.zero		1


	//   ....[58]....
        /*11d0*/ 	.word	0x000196c0
        /*11d4*/ 	.word	0x00000011
        /*11d8*/ 	.word	0x00019c00
        /*11dc*/ 	.short	0x0101
        /*11de*/ 	.byte	0x3f
	.zero		1


	//   ....[59]....
        /*11e0*/ 	.word	0x000196e0
        /*11e4*/ 	.word	0x00000011
        /*11e8*/ 	.word	0x00019c20
        /*11ec*/ 	.short	0x010a
        /*11ee*/ 	.byte	0x3f
	.zero		1


	//   ....[60]....
        /*11f0*/ 	.word	0x00019a70
        /*11f4*/ 	.word	0x00000000
        /*11f8*/ 	.word	0x00019c80
        /*11fc*/ 	.short	0x010a
        /*11fe*/ 	.byte	0x3f
	.zero		1


	//   ....[61]....
        /*1200*/ 	.word	0x00019e20
        /*1204*/ 	.word	0x00000000
        /*1208*/ 	.word	0x00019c70
        /*120c*/ 	.short	0x0107
        /*120e*/ 	.byte	0x3f
	.zero		1


	//   ....[62]....
        /*1210*/ 	.word	0x00019ee0
        /*1214*/ 	.word	0x00000000
        /*1218*/ 	.word	0x00019c70
        /*121c*/ 	.short	0x0101
        /*121e*/ 	.byte	0x3f
	.zero		1


	//   ....[63]....
        /*1220*/ 	.word	0x00019f10
        /*1224*/ 	.word	0x00000000
        /*1228*/ 	.word	0x00019c40
        /*122c*/ 	.short	0x010a
        /*122e*/ 	.byte	0x3f
	.zero		1


	//   ....[64]....
        /*1230*/ 	.word	0x0001a240
        /*1234*/ 	.word	0x00000000
        /*1238*/ 	.word	0x00019c30
        /*123c*/ 	.short	0x0107
        /*123e*/ 	.byte	0x3f
	.zero		1


	//   ....[65]....
        /*1240*/ 	.word	0x0001a300
        /*1244*/ 	.word	0x00000000
        /*1248*/ 	.word	0x00019c30
        /*124c*/ 	.short	0x0101
        /*124e*/ 	.byte	0x3f
	.zero		1


	//   ....[66]....
        /*1250*/ 	.word	0x0001a390
        /*1254*/ 	.word	0x00000002
        /*1258*/ 	.word	0x00019c70
        /*125c*/ 	.short	0x010a
        /*125e*/ 	.byte	0x3f
	.zero		1


	//   ....[67]....
        /*1260*/ 	.word	0x0001a420
        /*1264*/ 	.word	0x00000002
        /*1268*/ 	.word	0x00019c60
        /*126c*/ 	.short	0x010a
        /*126e*/ 	.byte	0x3f
	.zero		1


	//   ....[68]....
        /*1270*/ 	.word	0x0001a8a0
        /*1274*/ 	.word	0x00000002
        /*1278*/ 	.word	0x00019c50
        /*127c*/ 	.short	0x0101
        /*127e*/ 	.byte	0x3f
	.zero		1


	//   ....[69]....
        /*1280*/ 	.word	0x0001a930
        /*1284*/ 	.word	0x00000002
        /*1288*/ 	.word	0x00000000
        /*128c*/ 	.short	0x0101
        /*128e*/ 	.byte	0x3f
	.zero		1


	//   ....[70]....
        /*1290*/ 	.word	0x0001aaf0
        /*1294*/ 	.word	0x00000000
        /*1298*/ 	.word	0x00019c70
        /*129c*/ 	.short	0x010a
        /*129e*/ 	.byte	0x3f
	.zero		1


	//   ....[71]....
        /*12a0*/ 	.word	0x0001ab70
        /*12a4*/ 	.word	0x00000000
        /*12a8*/ 	.word	0x00019c60
        /*12ac*/ 	.short	0x010a
        /*12ae*/ 	.byte	0x3f
	.zero		1


	//   ....[72]....
        /*12b0*/ 	.word	0x0001b000
        /*12b4*/ 	.word	0x00000000
        /*12b8*/ 	.word	0x00019c50
        /*12bc*/ 	.short	0x0101
        /*12be*/ 	.byte	0x3f
	.zero		1


	//   ....[73]....
        /*12c0*/ 	.word	0x0001b0a0
        /*12c4*/ 	.word	0x00000000
        /*12c8*/ 	.word	0x00000000
        /*12cc*/ 	.short	0x0101
        /*12ce*/ 	.byte	0x3f
	.zero		1


	//   ....[74]....
        /*12d0*/ 	.word	0x0001bde0
        /*12d4*/ 	.word	0x00000005
        /*12d8*/ 	.word	0x00019c20
        /*12dc*/ 	.short	0x010a
        /*12de*/ 	.byte	0x3f
	.zero		1


	//   ....[75]....
        /*12e0*/ 	.word	0x0001bf50
        /*12e4*/ 	.word	0x00000003
        /*12e8*/ 	.word	0x00019c40
        /*12ec*/ 	.short	0x010a
        /*12ee*/ 	.byte	0x3f
	.zero		1


	//   ....[76]....
        /*12f0*/ 	.word	0x0001bff0
        /*12f4*/ 	.word	0x00000013
        /*12f8*/ 	.word	0x00019c40
        /*12fc*/ 	.short	0x010a
        /*12fe*/ 	.byte	0x3f
	.zero		1


	//   ....[77]....
        /*1300*/ 	.word	0x0001c030
        /*1304*/ 	.word	0x00000003
        /*1308*/ 	.word	0x00019c60
        /*130c*/ 	.short	0x010a
        /*130e*/ 	.byte	0x3f
	.zero		1


	//   ....[78]....
        /*1310*/ 	.word	0x0001c070
        /*1314*/ 	.word	0x00000013
        /*1318*/ 	.word	0x00019c60
        /*131c*/ 	.short	0x010a
        /*131e*/ 	.byte	0x3f
	.zero		1


	//   ....[79]....
        /*1320*/ 	.word	0x0001c0b0
        /*1324*/ 	.word	0x00000003
        /*1328*/ 	.word	0x00019c80
        /*132c*/ 	.short	0x010a
        /*132e*/ 	.byte	0x3f
	.zero		1


	//   ....[80]....
        /*1330*/ 	.word	0x0001c0f0
        /*1334*/ 	.word	0x00000013
        /*1338*/ 	.word	0x00019c80
        /*133c*/ 	.short	0x010a
        /*133e*/ 	.byte	0x3f
	.zero		1


	//   ....[81]....
        /*1340*/ 	.word	0x0001c150
        /*1344*/ 	.word	0x00000046
        /*1348*/ 	.word	0x00019c90
        /*134c*/ 	.short	0x010a
        /*134e*/ 	.byte	0x3f
	.zero		1


	//   ....[82]....
        /*1350*/ 	.word	0x0001c2c0
        /*1354*/ 	.word	0x00000046
        /*1358*/ 	.word	0x00019c90
        /*135c*/ 	.short	0x010a
        /*135e*/ 	.byte	0x3f
	.zero		1


	//   ....[83]....
        /*1360*/ 	.word	0x0001c440
        /*1364*/ 	.word	0x00000046
        /*1368*/ 	.word	0x00019c90
        /*136c*/ 	.short	0x010a
        /*136e*/ 	.byte	0x3f
	.zero		1


	//   ....[84]....
        /*1370*/ 	.word	0x0001c5a0
        /*1374*/ 	.word	0x00000046
        /*1378*/ 	.word	0x00019cb0
        /*137c*/ 	.short	0x010a
        /*137e*/ 	.byte	0x3f
	.zero		1


	//   ....[85]....
        /*1380*/ 	.word	0x0001c7c0
        /*1384*/ 	.word	0x00000012
        /*1388*/ 	.word	0x00019c00
        /*138c*/ 	.short	0x010a
        /*138e*/ 	.byte	0x3f
	.zero		1


	//   ....[86]....
        /*1390*/ 	.word	0x0001c9e0
        /*1394*/ 	.word	0x00000012
        /*1398*/ 	.word	0x00019c00
        /*139c*/ 	.short	0x010a
        /*139e*/ 	.byte	0x3f
	.zero		1


	//   ....[87]....
        /*13a0*/ 	.word	0x0001ca30
        /*13a4*/ 	.word	0x00000000
        /*13a8*/ 	.word	0x00019c30
        /*13ac*/ 	.short	0x010a
        /*13ae*/ 	.byte	0x3f
	.zero		1


	//   ....[88]....
        /*13b0*/ 	.word	0x0001ca80
        /*13b4*/ 	.word	0x0000000b
        /*13b8*/ 	.word	0x00019c30
        /*13bc*/ 	.short	0x010a
        /*13be*/ 	.byte	0x3f
	.zero		1


	//   ....[89]....
        /*13c0*/ 	.word	0x0001cad0
        /*13c4*/ 	.word	0x0000000c
        /*13c8*/ 	.word	0x00019c50
        /*13cc*/ 	.short	0x010a
        /*13ce*/ 	.byte	0x3f
	.zero		1


	//   ....[90]....
        /*13d0*/ 	.word	0x0001cb20
        /*13d4*/ 	.word	0x0000000a
        /*13d8*/ 	.word	0x00019c50
        /*13dc*/ 	.short	0x010a
        /*13de*/ 	.byte	0x3f
	.zero		1


	//   ....[91]....
        /*13e0*/ 	.word	0x0001ccc0
        /*13e4*/ 	.word	0x00000011
        /*13e8*/ 	.word	0x00019c20
        /*13ec*/ 	.short	0x010a
        /*13ee*/ 	.byte	0x3f
	.zero		1


	//   ....[92]....
        /*13f0*/ 	.word	0x0001cd10
        /*13f4*/ 	.word	0x00000008
        /*13f8*/ 	.word	0x00019ca0
        /*13fc*/ 	.short	0x010a
        /*13fe*/ 	.byte	0x3f
	.zero		1


	//   ....[93]....
        /*1400*/ 	.word	0x0001cd60
        /*1404*/ 	.word	0x00000008
        /*1408*/ 	.word	0x00019cc0
        /*140c*/ 	.short	0x010a
        /*140e*/ 	.byte	0x3f
	.zero		1


	//   ....[94]....
        /*1410*/ 	.word	0x0001cdb0
        /*1414*/ 	.word	0x00000009
        /*1418*/ 	.word	0x00019ca0
        /*141c*/ 	.short	0x010a
        /*141e*/ 	.byte	0x3f
	.zero		1


	//   ....[95]....
        /*1420*/ 	.word	0x0001ce00
        /*1424*/ 	.word	0x00000009
        /*1428*/ 	.word	0x00019cc0
        /*142c*/ 	.short	0x010a
        /*142e*/ 	.byte	0x3f
	.zero		1


	//   ....[96]....
        /*1430*/ 	.word	0x0001cf30
        /*1434*/ 	.word	0x00000004
        /*1438*/ 	.word	0x00019c80
        /*143c*/ 	.short	0x010a
        /*143e*/ 	.byte	0x3f
	.zero		1


	//   ....[97]....
        /*1440*/ 	.word	0x0001d320
        /*1444*/ 	.word	0x00000004
        /*1448*/ 	.word	0x00019c40
        /*144c*/ 	.short	0x010a
        /*144e*/ 	.byte	0x3f
	.zero		1


	//   ....[98]....
        /*1450*/ 	.word	0x0001d9c0
        /*1454*/ 	.word	0x00000011
        /*1458*/ 	.word	0x00019c20
        /*145c*/ 	.short	0x010a
        /*145e*/ 	.byte	0x3f
	.zero		1


	//   ....[99]....
        /*1460*/ 	.word	0x0001da10
        /*1464*/ 	.word	0x00000000
        /*1468*/ 	.word	0x00019c80
        /*146c*/ 	.short	0x010a
        /*146e*/ 	.byte	0x3f
	.zero		1


	//   ....[100]....
        /*1470*/ 	.word	0x0001dd10
        /*1474*/ 	.word	0x00000000
        /*1478*/ 	.word	0x00019c40
        /*147c*/ 	.short	0x010a
        /*147e*/ 	.byte	0x3f
	.zero		1


	//   ....[101]....
        /*1480*/ 	.word	0x0001dfc0
        /*1484*/ 	.word	0x00000002
        /*1488*/ 	.word	0x00019c70
        /*148c*/ 	.short	0x010a
        /*148e*/ 	.byte	0x3f
	.zero		1


	//   ....[102]....
        /*1490*/ 	.word	0x0001e010
        /*1494*/ 	.word	0x00000002
        /*1498*/ 	.word	0x00019c60
        /*149c*/ 	.short	0x010a
        /*149e*/ 	.byte	0x3f
	.zero		1


	//   ....[103]....
        /*14a0*/ 	.word	0x0001e060
        /*14a4*/ 	.word	0x00000000
        /*14a8*/ 	.word	0x00019c70
        /*14ac*/ 	.short	0x010a
        /*14ae*/ 	.byte	0x3f
	.zero		1


	//   ....[104]....
        /*14b0*/ 	.word	0x0001e0b0
        /*14b4*/ 	.word	0x00000000
        /*14b8*/ 	.word	0x00019c60
        /*14bc*/ 	.short	0x010a
        /*14be*/ 	.byte	0x3f
	.zero		1


	//   ....[105]....
        /*14c0*/ 	.word	0x0001ebc0
        /*14c4*/ 	.word	0x00000005
        /*14c8*/ 	.word	0x00019c20
        /*14cc*/ 	.short	0x010a
        /*14ce*/ 	.byte	0x3f
	.zero		1


	//   ....[106]....
        /*14d0*/ 	.word	0x0001ed60
        /*14d4*/ 	.word	0x00000003
        /*14d8*/ 	.word	0x00019c40
        /*14dc*/ 	.short	0x010a
        /*14de*/ 	.byte	0x3f
	.zero		1


	//   ....[107]....
        /*14e0*/ 	.word	0x0001edb0
        /*14e4*/ 	.word	0x00000013
        /*14e8*/ 	.word	0x00019c40
        /*14ec*/ 	.short	0x010a
        /*14ee*/ 	.byte	0x3f
	.zero		1


	//   ....[108]....
        /*14f0*/ 	.word	0x0001ee00
        /*14f4*/ 	.word	0x00000003
        /*14f8*/ 	.word	0x00019c60
        /*14fc*/ 	.short	0x010a
        /*14fe*/ 	.byte	0x3f
	.zero		1


	//   ....[109]....
        /*1500*/ 	.word	0x0001ee50
        /*1504*/ 	.word	0x00000013
        /*1508*/ 	.word	0x00019c60
        /*150c*/ 	.short	0x010a
        /*150e*/ 	.byte	0x3f
	.zero		1


	//   ....[110]....
        /*1510*/ 	.word	0x0001eea0
        /*1514*/ 	.word	0x00000003
        /*1518*/ 	.word	0x00019c80
        /*151c*/ 	.short	0x010a
        /*151e*/ 	.byte	0x3f
	.zero		1


	//----- nvinfo : EIATTR_NUM_MBARRIERS
	.align		4
.L_1194:
        /*1520*/ 	.byte	0x03, 0x38
        /*1522*/ 	.short	0x0016


	//----- nvinfo : EIATTR_EXIT_INSTR_OFFSETS
	.align		4
        /*1524*/ 	.byte	0x04, 0x1c
        /*1526*/ 	.short	(.L_1196 - .L_1195)


	//   ....[0]....
.L_1195:
        /*1528*/ 	.word	0x0001c140


	//----- nvinfo : EIATTR_MAX_THREADS
	.align		4
.L_1196:
        /*152c*/ 	.byte	0x04, 0x05
        /*152e*/ 	.short	(.L_1198 - .L_1197)
.L_1197:
        /*1530*/ 	.word	0x00000200
        /*1534*/ 	.word	0x00000001
        /*1538*/ 	.word	0x00000001


	//----- nvinfo : EIATTR_CRS_STACK_SIZE
	.align		4
.L_1198:
        /*153c*/ 	.byte	0x04, 0x1e
        /*153e*/ 	.short	(.L_1200 - .L_1199)
.L_1199:
        /*1540*/ 	.word	0x00000000


	//----- nvinfo : EIATTR_CBANK_PARAM_SIZE
	.align		4
.L_1200:
        /*1544*/ 	.byte	0x03, 0x19
        /*1546*/ 	.short	0x0af0


	//----- nvinfo : EIATTR_PARAM_CBANK
	.align		4
        /*1548*/ 	.byte	0x04, 0x0a
        /*154a*/ 	.short	(.L_1202 - .L_1201)
	.align		4
.L_1201:
        /*154c*/ 	.word	index@(.nv.constant0._ZN7cutlass13device_kernelIN5flash11enable_sm90INS1_16FlashAttnFwdSm90INS1_25CollectiveMainloopFwdSm90ILi2EN4cute5tupleIJNS5_1CILi1EEES8_S8_EEENS6_IJNS7_ILi192EEENS7_ILi128EEENS7_ILi96EEEEEELi96ENS_12float_e4m3_tEfNS_4arch4Sm90ELb0ELb0ELb1ELb1ELb1ELb1ELb0ELb1ELb1ELb1ELb1ELb0EEENS1_21CollectiveEpilogueFwdINS6_IJSA_SC_SB_EEES9_NS_10bfloat16_tESG_Li384ELb1ELb1ELb1ELb1EEENS1_36VarlenDynamicPersistentTileSchedulerILi192ELi128ELi384ELi128ELb1ELb1ELb1ELb0ELb1ELb1EEEEEEEEEvNT_6ParamsE)
        /*1550*/ 	.short	0x0210
        /*1552*/ 	.short	0x0af0


	//----- nvinfo : EIATTR_SW_WAR
	.align		4
.L_1202:
        /*1554*/ 	.byte	0x04, 0x36
        /*1556*/ 	.short	(.L_1204 - .L_1203)
.L_1203:
        /*1558*/ 	.word	0x00000008
.L_1204:


//--------------------- .nv.info._ZN7cutlass13device_kernelIN5flash11enable_sm90INS1_16FlashAttnFwdSm90INS1_25CollectiveMainloopFwdSm90ILi2EN4cute5tupleIJNS5_1CILi1EEES8_S8_EEENS6_IJNS7_ILi192EEENS7_ILi128EEENS7_ILi96EEEEEELi96ENS_12float_e4m3_tEfNS_4arch4Sm90ELb0ELb1ELb1ELb0ELb1ELb0ELb0ELb1ELb1ELb1ELb1ELb0EEENS1_21CollectiveEpilogueFwdINS6_IJSA_SC_SB_EEES9_NS_10bfloat16_tESG_Li384ELb0ELb1ELb1ELb1EEENS1_19SingleTileSchedulerILb0ELb1ELb1ELi192EEEEEEEEEvNT_6ParamsE --------------------------
	.section	.nv.info._ZN7cutlass13device_kernelIN5flash11enable_sm90INS1_16FlashAttnFwdSm90INS1_25CollectiveMainloopFwdSm90ILi2EN4cute5tupleIJNS5_1CILi1EEES8_S8_EEENS6_IJNS7_ILi192EEENS7_ILi128EEENS7_ILi96EEEEEELi96ENS_12float_e4m3_tEfNS_4arch4Sm90ELb0ELb1ELb1ELb0ELb1ELb0ELb0ELb1ELb1ELb1ELb1ELb0EEENS1_21CollectiveEpilogueFwdINS6_IJSA_SC_SB_EEES9_NS_10bfloat16_tESG_Li384ELb0ELb1ELb1ELb1EEENS1_19SingleTileSchedulerILb0ELb1ELb1ELi192EEEEEEEEEvNT_6ParamsE,"",@"SHT_CUDA_INFO"
	.sectionflags	@""
	.align	4


	//----- nvinfo : EIATTR_CUDA_API_VERSION
	.align		4
        /*0000*/ 	.byte	0x04, 0x37
        /*0002*/ 	.short	(.L_1206 - .L_1205)
.L_1205:
        /*0004*/ 	.word	0x00000082


	//----- nvinfo : EIATTR_KPARAM_INFO
	.align		4
.L_1206:
        /*0008*/ 	.byte	0x04, 0x17
        /*000a*/ 	.short	(.L_1208 - .L_1207)
.L_1207:
        /*000c*/ 	.word	0x00000000
        /*0010*/ 	.short	0x0000
        /*0012*/ 	.short	0x0070
        /*0014*/ 	.byte	0x00, 0xf0, 0x01, 0x28


	//----- nvinfo : EIATTR_SPARSE_MMA_MASK
	.align		4
.L_1208:
        /*0018*/ 	.byte	0x03, 0x50
        /*001a*/ 	.short	0x0000


	//----- nvinfo : EIATTR_MAXREG_COUNT
	.align		4
        /*001c*/ 	.byte	0x03, 0x1b
        /*001e*/ 	.short	0x0080


	//----- nvinfo : EIATTR_NUM_BARRIERS
	.align		4
        /*0020*/ 	.byte	0x02, 0x4c
        /*0022*/ 	.byte	0x09
	.zero		1


	//----- nvinfo : EIATTR_EXTERNS
	.align		4
        /*0024*/ 	.byte	0x04, 0x0f
        /*0026*/ 	.short	(.L_1210 - .L_1209)


	//   ....[0]....
	.align		4
.L_1209:
        /*0028*/ 	.word	index@(__assertfail)


	//----- nvinfo : EIATTR_ANNOTATIONS
	.align		4
.L_1210:
        /*002c*/ 	.byte	0x04, 0x55
        /*002e*/ 	.short	(.L_1212 - .L_1211)


	//   ....[0]....
.L_1211:
        /*0030*/ 	.word	0x00000001
        /*0034*/ 	.byte	0xa0, 0x22, 0x01, 0x00, 0x01, 0x00, 0x00, 0x00, 0xa0, 0x26, 0x01, 0x00, 0x01, 0x00, 0x00, 0x00
        /*0044*/ 	.byte	0x80, 0x28, 0x01, 0x00, 0x01, 0x00, 0x00, 0x00, 0x80, 0x39, 0x01, 0x00, 0x01, 0x00, 0x00, 0x00
        /*0054*/ 	.byte	0x10, 0x42, 0x01, 0x00, 0x01, 0x00, 0x00, 0x00, 0x90, 0x58, 0x01, 0x00, 0x01, 0x00, 0x00, 0x00
        /*0064*/ 	.byte	0x60, 0x65, 0x01, 0x00


	//----- nvinfo : EIATTR_MERCURY_ISA_VERSION
	.align		4
.L_1212:
        /*0068*/ 	.byte	0x03, 0x5f
        /*006a*/ 	.short	0x0101


	//----- nvinfo : EIATTR_INT_WARP_WIDE_INSTR_OFFSETS
	.align		4
        /*006c*/ 	.byte	0x04, 0x31
        /*006e*/ 	.short	(.L_1214 - .L_1213)


	//   ....[0]....
.L_1213:
        /*0070*/ 	.word	0x000000c0


	//   ....[1]....
        /*0074*/ 	.word	0x000000d0


	//   ....[2]....
        /*0078*/ 	.word	0x00000170


	//----- nvinfo : EIATTR_COOP_GROUP_MASK_REGIDS
	.align		4
.L_1214:
        /*007c*/ 	.byte	0x04, 0x29
        /*007e*/ 	.short	(.L_1216 - .L_1215)


	//   ....[0]....
.L_1215:
        /*0080*/ 	.word	0xffffffff


	//   ....[1]....
        /*0084*/ 	.word	0xffffffff


	//   ....[2]....
        /*0088*/ 	.word	0xffffffff


	//   ....[3]....
        /*008c*/ 	.word	0xffffffff


	//   ....[4]....
        /*0090*/ 	.word	0xffffffff


	//   ....[5]....
        /*0094*/ 	.word	0xffffffff


	//   ....[6]....
        /*0098*/ 	.word	0xffffffff


	//   ....[7]....
        /*009c*/ 	.word	0xffffffff


	//   ....[8]....
        /*00a0*/ 	.word	0xffffffff


	//   ....[9]....
        /*00a4*/ 	.word	0xffffffff


	//   ....[10]....
        /*00a8*/ 	.word	0xffffffff


	//   ....[11]....
        /*00ac*/ 	.word	0xffffffff


	//   ....[12]....
        /*00b0*/ 	.word	0xffffffff


	//   ....[13]....
        /*00b4*/ 	.word	0xffffffff


	//   ....[14]....
        /*00b8*/ 	.word	0xffffffff


	//   ....[15]....
        /*00bc*/ 	.word	0xffffffff


	//   ....[16]....
        /*00c0*/ 	.word	0xffffffff


	//   ....[17]....
        /*00c4*/ 	.word	0xffffffff


	//   ....[18]....
        /*00c8*/ 	.word	0xffffffff


	//   ....[19]....
        /*00cc*/ 	.word	0xffffffff


	//   ....[20]....
        /*00d0*/ 	.word	0xffffffff


	//   ....[21]....
        /*00d4*/ 	.word	0xffffffff


	//   ....[22]....
        /*00d8*/ 	.word	0xffffffff


	//   ....[23]....
        /*00dc*/ 	.word	0xffffffff


	//   ....[24]....
        /*00e0*/ 	.word	0xffffffff


	//   ....[25]....
        /*00e4*/ 	.word	0xffffffff


	//   ....[26]....
        /*00e8*/ 	.word	0xffffffff


	//   ....[27]....
        /*00ec*/ 	.word	0xffffffff


	//   ....[28]....
        /*00f0*/ 	.word	0xffffffff


	//   ....[29]....
        /*00f4*/ 	.word	0xffffffff


	//   ....[30]....
        /*00f8*/ 	.word	0xffffffff


	//   ....[31]....
        /*00fc*/ 	.word	0xffffffff


	//   ....[32]....
        /*0100*/ 	.word	0xffffffff


	//   ....[33]....
        /*0104*/ 	.word	0xffffffff


	//   ....[34]....
        /*0108*/ 	.word	0xffffffff


	//   ....[35]....
        /*010c*/ 	.word	0xffffffff


	//   ....[36]....
        /*0110*/ 	.word	0xffffffff


	//   ....[37]....
        /*0114*/ 	.word	0xffffffff


	//   ....[38]....
        /*0118*/ 	.word	0xffffffff


	//   ....[39]....
        /*011c*/ 	.word	0xffffffff


	//   ....[40]....
        /*0120*/ 	.word	0xffffffff


	//   ....[41]....
        /*0124*/ 	.word	0xffffffff


	//   ....[42]....
        /*0128*/ 	.word	0xffffffff


	//   ....[43]....
        /*012c*/ 	.word	0xffffffff


	//   ....[44]....
        /*0130*/ 	.word	0xffffffff


	//   ....[45]....
        /*0134*/ 	.word	0xffffffff


	//   ....[46]....
        /*0138*/ 	.word	0xffffffff


	//   ....[47]....
        /*013c*/ 	.word	0xffffffff


	//   ....[48]....
        /*0140*/ 	.word	0xffffffff


	//   ....[49]....
        /*0144*/ 	.word	0xffffffff


	//   ....[50]....
        /*0148*/ 	.word	0xffffffff


	//   ....[51]....
        /*014c*/ 	.word	0xffffffff


	//   ....[52]....
        /*0150*/ 	.word	0xffffffff


	//   ....[53]....
        /*0154*/ 	.word	0xffffffff


	//   ....[54]....
        /*0158*/ 	.word	0xffffffff


	//   ....[55]....
        /*015c*/ 	.word	0xffffffff


	//   ....[56]....
        /*0160*/ 	.word	0xffffffff


	//   ....[57]....
        /*0164*/ 	.word	0xffffffff


	//   ....[58]....
        /*0168*/ 	.word	0xffffffff


	//   ....[59]....
        /*016c*/ 	.word	0xffffffff


	//   ....[60]....
        /*0170*/ 	.word	0xffffffff


	//   ....[61]....
        /*0174*/ 	.word	0xffffffff


	//   ....[62]....
        /*0178*/ 	.word	0xffffffff


	//   ....[63]....
        /*017c*/ 	.word	0xffffffff


	//   ....[64]....
        /*0180*/ 	.word	0xffffffff


	//   ....[65]....
        /*0184*/ 	.word	0xffffffff


	//   ....[66]....
        /*0188*/ 	.word	0xffffffff


	//   ....[67]....
        /*018c*/ 	.word	0xffffffff


	//   ....[68]....
        /*0190*/ 	.word	0xffffffff


	//   ....[69]....
        /*0194*/ 	.word	0xffffffff


	//   ....[70]....
        /*0198*/ 	.word	0xffffffff


	//   ....[71]....
        /*019c*/ 	.word	0xffffffff


	//   ....[72]....
        /*01a0*/ 	.word	0xffffffff


	//   ....[73]....
        /*01a4*/ 	.word	0xffffffff


	//   ....[74]....
        /*01a8*/ 	.word	0xffffffff


	//   ....[75]....
        /*01ac*/ 	.word	0xffffffff


	//   ....[76]....
        /*01b0*/ 	.word	0xffffffff


	//   ....[77]....
        /*01b4*/ 	.word	0xffffffff


	//   ....[78]....
        /*01b8*/ 	.word	0xffffffff


	//   ....[79]....
        /*01bc*/ 	.word	0xffffffff


	//   ....[80]....
        /*01c0*/ 	.word	0xffffffff


	//   ....[81]....
        /*01c4*/ 	.word	0xffffffff


	//   ....[82]....
        /*01c8*/ 	.word	0xffffffff


	//   ....[83]....
        /*01cc*/ 	.word	0xffffffff


	//   ....[84]....
        /*01d0*/ 	.word	0xffffffff


	//   ....[85]....
        /*01d4*/ 	.word	0xffffffff


	//   ....[86]....
        /*01d8*/ 	.word	0xffffffff


	//   ....[87]....
        /*01dc*/ 	.word	0xffffffff


	//   ....[88]....
        /*01e0*/ 	.word	0xffffffff


	//   ....[89]....
        /*01e4*/ 	.word	0xffffffff


	//   ....[90]....
        /*01e8*/ 	.word	0xffffffff


	//   ....[91]....
        /*01ec*/ 	.word	0xffffffff


	//   ....[92]....
        /*01f0*/ 	.word	0xffffffff


	//   ....[93]....
        /*01f4*/ 	.word	0xffffffff


	//   ....[94]....
        /*01f8*/ 	.word	0xffffffff


	//   ....[95]....
        /*01fc*/ 	.word	0xffffffff


	//   ....[96]....
        /*0200*/ 	.word	0xffffffff


	//   ....[97]....
        /*0204*/ 	.word	0xffffffff


	//   ....[98]....
        /*0208*/ 	.word	0xffffffff


	//   ....[99]....
        /*020c*/ 	.word	0xffffffff


	//   ....[100]....
        /*0210*/ 	.word	0xffffffff


	//   ....[101]....
        /*0214*/ 	.word	0xffffffff


	//   ....[102]....
        /*0218*/ 	.word	0xffffffff


	//   ....[103]....
        /*021c*/ 	.word	0xffffffff


	//   ....[104]....
        /*0220*/ 	.word	0xffffffff


	//   ....[105]....
        /*0224*/ 	.word	0xffffffff


	//   ....[106]....
        /*0228*/ 	.word	0xffffffff


	//   ....[107]....
        /*022c*/ 	.word	0xffffffff


	//   ....[108]....
        /*0230*/ 	.word	0xffffffff


	//   ....[109]....
        /*0234*/ 	.word	0xffffffff


	//   ....[110]....
        /*0238*/ 	.word	0xffffffff


	//   ....[111]....
        /*023c*/ 	.word	0xffffffff


	//   ....[112]....
        /*0240*/ 	.word	0xffffffff


	//   ....[113]....
        /*0244*/ 	.word	0x0500000f


	//   ....[114]....
        /*0248*/ 	.word	0x0500000f


	//   ....[115]....
        /*024c*/ 	.word	0x0500000f


	//   ....[116]....
        /*0250*/ 	.word	0x0500000f


	//   ....[117]....
        /*0254*/ 	.word	0x0500000f


	//   ....[118]....
        /*0258*/ 	.word	0x0500000f


	//   ....[119]....
        /*025c*/ 	.word	0x0500000f


	//   ....[120]....
        /*0260*/ 	.word	0x0500000f


	//   ....[121]....
        /*0264*/ 	.word	0x0500000f


	//   ....[122]....
        /*0268*/ 	.word	0x0500000f


	//   ....[123]....
        /*026c*/ 	.word	0x0500000f


	//   ....[124]....
        /*0270*/ 	.word	0x0500000f


	//   ....[125]....
        /*0274*/ 	.word	0x0500000f


	//   ....[126]....
        /*0278*/ 	.word	0x0500000f


	//   ....[127]....
        /*027c*/ 	.word	0x0500000f


	//   ....[128]....
        /*0280*/ 	.word	0x0500000f


	//   ....[129]....
        /*0284*/ 	.word	0x0500000f


	//   ....[130]....
        /*0288*/ 	.word	0x0500000f


	//   ....[131]....
        /*028c*/ 	.word	0x0500000f


	//   ....[132]....
        /*0290*/ 	.word	0x0500000f


	//   ....[133]....
        /*0294*/ 	.word	0x0500000f


	//   ....[134]....
        /*0298*/ 	.word	0x0500000f


	//   ....[135]....
        /*029c*/ 	.word	0x0500000f


	//----- nvinfo : EIATTR_COOP_GROUP_INSTR_OFFSETS
	.align		4
.L_1216:
        /*02a0*/ 	.byte	0x04, 0x28
        /*02a2*/ 	.short	(.L_1218 - .L_1217)


	//   ....[0]....
.L_1217:
        /*02a4*/ 	.word	0x00000070


	//   ....[1]....
        /*02a8*/ 	.word	0x000000b0


	//   ....[2]....
        /*02ac*/ 	.word	0x000002d0


	//   ....[3]....
        /*02b0*/ 	.word	0x00000430


	//   ....[4]....
        /*02b4*/ 	.word	0x00000550


	//   ....[5]....
        /*02b8*/ 	.word	0x000006b0


	//   ....[6]....
        /*02bc*/ 	.word	0x000014c0


	//   ....[7]....
        /*02c0*/ 	.word	0x00002020


	//   ....[8]....
        /*02c4*/ 	.word	0x00002ce0


	//   ....[9]....
        /*02c8*/ 	.word	0x00003d00


	//   ....[10]....
        /*02cc*/ 	.word	0x00003e20


	//   ....[11]....
        /*02d0*/ 	.word	0x000046d0


	//   ....[12]....
        /*02d4*/ 	.word	0x00004730


	//   ....[13]....
        /*02d8*/ 	.word	0x00005de0


	//   ....[14]....
        /*02dc*/ 	.word	0x000066f0


	//   ....[15]....
        /*02e0*/ 	.word	0x000072f0


	//   ....[16]....
        /*02e4*/ 	.word	0x000073f0


	//   ....[17]....
        /*02e8*/ 	.word	0x00007c40


	//   ....[18]....
        /*02ec*/ 	.word	0x00007ce0


	//   ....[19]....
        /*02f0*/ 	.word	0x00009fe0


	//   ....[20]....
        /*02f4*/ 	.word	0x0000a000


	//   ....[21]....
        /*02f8*/ 	.word	0x0000a030


	//   ....[22]....
        /*02fc*/ 	.word	0x0000a040


	//   ....[23]....
        /*0300*/ 	.word	0x0000b9c0


	//   ....[24]....
        /*0304*/ 	.word	0x0000c2e0


	//   ....[25]....
        /*0308*/ 	.word	0x0000ced0


	//   ....[26]....
        /*030c*/ 	.word	0x0000cf50


	//   ....[27]....
        /*0310*/ 	.word	0x0000d880


	//   ....[28]....
        /*0314*/ 	.word	0x0000d8f0


	//   ....[29]....
        /*0318*/ 	.word	0x0000eb40


	//   ....[30]....
        /*031c*/ 	.word	0x0000eb60


	//   ....[31]....
        /*0320*/ 	.word	0x0000ebe0


	//   ....[32]....
        /*0324*/ 	.word	0x0000ebf0


	//   ....[33]....
        /*0328*/ 	.word	0x0000f8c0


	//   ....[34]....
        /*032c*/ 	.word	0x0000f8d0


	//   ....[35]....
        /*0330*/ 	.word	0x0000f8e0


	//   ....[36]....
        /*0334*/ 	.word	0x0000f8f0


	//   ....[37]....
        /*0338*/ 	.word	0x0000f900


	//   ....[38]....
        /*033c*/ 	.word	0x0000f920


	//   ....[39]....
        /*0340*/ 	.word	0x0000f930


	//   ....[40]....
        /*0344*/ 	.word	0x0000f940


	//   ....[41]....
        /*0348*/ 	.word	0x0000f960


	//   ....[42]....
        /*034c*/ 	.word	0x0000f970


	//   ....[43]....
        /*0350*/ 	.word	0x0000f980


	//   ....[44]....
        /*0354*/ 	.word	0x0000f990


	//   ....[45]....
        /*0358*/ 	.word	0x0000f9b0


	//   ....[46]....
        /*035c*/ 	.word	0x0000f9d0


	//   ....[47]....
        /*0360*/ 	.word	0x0000f9e0


	//   ....[48]....
        /*0364*/ 	.word	0x0000f9f0


	//   ....[49]....
        /*0368*/ 	.word	0x0000fa10


	//   ....[50]....
        /*036c*/ 	.word	0x0000fa30


	//   ....[51]....
        /*0370*/ 	.word	0x0000fa40


	//   ....[52]....
        /*0374*/ 	.word	0x0000fa60


	//   ....[53]....
        /*0378*/ 	.word	0x0000fa80


	//   ....[54]....
        /*037c*/ 	.word	0x0000fa90


	//   ....[55]....
        /*0380*/ 	.word	0x0000faa0


	//   ....[56]....
        /*0384*/ 	.word	0x0000fab0


	//   ....[57]....
        /*0388*/ 	.word	0x0000fac0


	//   ....[58]....
        /*038c*/ 	.word	0x0000fae0


	//   ....[59]....
        /*0390*/ 	.word	0x0000faf0


	//   ....[60]....
        /*0394*/ 	.word	0x0000fb00


	//   ....[61]....
        /*0398*/ 	.word	0x0000fb10


	//   ....[62]....
        /*039c*/ 	.word	0x0000fb20


	//   ....[63]....
        /*03a0*/ 	.word	0x0000fb30


	//   ....[64]....
        /*03a4*/ 	.word	0x0000fb40


	//   ....[65]....
        /*03a8*/ 	.word	0x0000fb50


	//   ....[66]....
        /*03ac*/ 	.word	0x0000fb70


	//   ....[67]....
        /*03b0*/ 	.word	0x0000fba0


	//   ....[68]....
        /*03b4*/ 	.word	0x0000fbd0


	//   ....[69]....
        /*03b8*/ 	.word	0x0000fc00


	//   ....[70]....
        /*03bc*/ 	.word	0x0000fc40


	//   ....[71]....
        /*03c0*/ 	.word	0x0000fc80


	//   ....[72]....
        /*03c4*/ 	.word	0x0000fcb0


	//   ....[73]....
        /*03c8*/ 	.word	0x0000fcc0


	//   ....[74]....
        /*03cc*/ 	.word	0x0000fcd0


	//   ....[75]....
        /*03d0*/ 	.word	0x0000fce0


	//   ....[76]....
        /*03d4*/ 	.word	0x0000fcf0


	//   ....[77]....
        /*03d8*/ 	.word	0x0000fd00


	//   ....[78]....
        /*03dc*/ 	.word	0x0000fd10


	//   ....[79]....
        /*03e0*/ 	.word	0x0000fd20


	//   ....[80]....
        /*03e4*/ 	.word	0x0000fd30


	//   ....[81]....
        /*03e8*/ 	.word	0x00010080


	//   ....[82]....
        /*03ec*/ 	.word	0x000100e0


	//   ....[83]....
        /*03f0*/ 	.word	0x00010110


	//   ....[84]....
        /*03f4*/ 	.word	0x00010150


	//   ....[85]....
        /*03f8*/ 	.word	0x00010190


	//   ....[86]....
        /*03fc*/ 	.word	0x000101d0


	//   ....[87]....
        /*0400*/ 	.word	0x000106f0


	//   ....[88]....
        /*0404*/ 	.word	0x00010720


	//   ....[89]....
        /*0408*/ 	.word	0x000110f0


	//   ....[90]....
        /*040c*/ 	.word	0x000128a0


	//   ....[91]....
        /*0410*/ 	.word	0x000128b0


	//   ....[92]....
        /*0414*/ 	.word	0x000128c0


	//   ....[93]....
        /*0418*/ 	.word	0x000129a0


	//   ....[94]....
        /*041c*/ 	.word	0x00012d10


	//   ....[95]....
        /*0420*/ 	.word	0x00012d20


	//   ....[96]....
        /*0424*/ 	.word	0x00012d30


	//   ....[97]....
        /*0428*/ 	.word	0x00012d70


	//   ....[98]....
        /*042c*/ 	.word	0x00013500


	//   ....[99]....
        /*0430*/ 	.word	0x00013530


	//   ....[100]....
        /*0434*/ 	.word	0x00013560


	//   ....[101]....
        /*0438*/ 	.word	0x00013580


	//   ....[102]....
        /*043c*/ 	.word	0x00013590


	//   ....[103]....
        /*0440*/ 	.word	0x00013650


	//   ....[104]....
        /*0444*/ 	.word	0x00013df0


	//   ....[105]....
        /*0448*/ 	.word	0x00013e00


	//   ....[106]....
        /*044c*/ 	.word	0x00013e10


	//   ....[107]....
        /*0450*/ 	.word	0x00013e90


	//   ....[108]....
        /*0454*/ 	.word	0x00014220


	//   ....[109]....
        /*0458*/ 	.word	0x00014230


	//   ....[110]....
        /*045c*/ 	.word	0x00014240


	//   ....[111]....
        /*0460*/ 	.word	0x00014260


	//   ....[112]....
        /*0464*/ 	.word	0x000150f0


	//   ....[113]....
        /*0468*/ 	.word	0x00015770


	//   ....[114]....
        /*046c*/ 	.word	0x00015860


	//   ....[115]....
        /*0470*/ 	.word	0x00015910


	//   ....[116]....
        /*0474*/ 	.word	0x00015990


	//   ....[117]....
        /*0478*/ 	.word	0x00015a10


	//   ....[118]....
        /*047c*/ 	.word	0x00015bc0


	//   ....[119]....
        /*0480*/ 	.word	0x00015c50


	//   ....[120]....
        /*0484*/ 	.word	0x00015cd0


	//   ....[121]....
        /*0488*/ 	.word	0x00015d80


	//   ....[122]....
        /*048c*/ 	.word	0x00015e10


	//   ....[123]....
        /*0490*/ 	.word	0x00015e60


	//   ....[124]....
        /*0494*/ 	.word	0x00015ef0


	//   ....[125]....
        /*0498*/ 	.word	0x00015ff0


	//   ....[126]....
        /*049c*/ 	.word	0x00016060


	//   ....[127]....
        /*04a0*/ 	.word	0x00016130


	//   ....[128]....
        /*04a4*/ 	.word	0x00016270


	//   ....[129]....
        /*04a8*/ 	.word	0x00016300


	//   ....[130]....
        /*04ac*/ 	.word	0x00016360


	//   ....[131]....
        /*04b0*/ 	.word	0x00016440


	//   ....[132]....
        /*04b4*/ 	.word	0x00016530


	//   ....[133]....
        /*04b8*/ 	.word	0x000165d0


	//   ....[134]....
        /*04bc*/ 	.word	0x00016630


	//   ....[135]....
        /*04c0*/ 	.word	0x00016690


	//----- nvinfo : EIATTR_REG_RECONFIG
	.align		4
.L_1218:
        /*04c4*/ 	.byte	0x01, 0x54
	.zero		2


	//----- nvinfo : EIATTR_SYSCALL_OFFSETS
	.align		4
        /*04c8*/ 	.byte	0x04, 0x46
        /*04ca*/ 	.short	(.L_1220 - .L_1219)


	//   ....[0]....
.L_1219:
        /*04cc*/ 	.word	0x00001680


	//   ....[1]....
        /*04d0*/ 	.word	0x00011cc0


	//   ....[2]....
        /*04d4*/ 	.word	0x00011e00


	//   ....[3]....
        /*04d8*/ 	.word	0x00011f40


	//   ....[4]....
        /*04dc*/ 	.word	0x00012060


	//   ....[5]....
        /*04e0*/ 	.word	0x00013080


	//----- nvinfo : EIATTR_MBARRIER_INSTR_OFFSETS
	.align		4
.L_1220:
        /*04e4*/ 	.byte	0x04, 0x39
        /*04e6*/ 	.short	(.L_1222 - .L_1221)


	//   ....[0]....
.L_1221:
        /*04e8*/ 	.word	0x00000180
        /*04ec*/ 	.word	0x000000ff
        /*04f0*/ 	.word	0x00017000
        /*04f4*/ 	.short	0x0100
        /*04f6*/ 	.byte	0x08
	.zero		1


	//   ....[1]....
        /*04f8*/ 	.word	0x00000190
        /*04fc*/ 	.word	0x000000ff
        /*0500*/ 	.word	0x00017020
        /*0504*/ 	.short	0x0100
        /*0506*/ 	.byte	0x08
	.zero		1


	//   ....[2]....
        /*0508*/ 	.word	0x00000280
        /*050c*/ 	.word	0x000000ff
        /*0510*/ 	.word	0x00017030
        /*0514*/ 	.short	0x0100
        /*0516*/ 	.byte	0x08
	.zero		1


	//   ....[3]....
        /*0518*/ 	.word	0x00000290
        /*051c*/ 	.word	0x000000ff
        /*0520*/ 	.word	0x00017040
        /*0524*/ 	.short	0x0100
        /*0526*/ 	.byte	0x08
	.zero		1


	//   ....[4]....
        /*0528*/ 	.word	0x000002a0
        /*052c*/ 	.word	0x000000ff
        /*0530*/ 	.word	0x00017038
        /*0534*/ 	.short	0x0100
        /*0536*/ 	.byte	0x08
	.zero		1


	//   ....[5]....
        /*0538*/ 	.word	0x000002b0
        /*053c*/ 	.word	0x000000ff
        /*0540*/ 	.word	0x00017048
        /*0544*/ 	.short	0x0100
        /*0546*/ 	.byte	0x08
	.zero		1


	//   ....[6]....
        /*0548*/ 	.word	0x000003e0
        /*054c*/ 	.word	0x000000ff
        /*0550*/ 	.word	0x00017050
        /*0554*/ 	.short	0x0100
        /*0556*/ 	.byte	0x08
	.zero		1


	//   ....[7]....
        /*0558*/ 	.word	0x000003f0
        /*055c*/ 	.word	0x000000ff
        /*0560*/ 	.word	0x00017060
        /*0564*/ 	.short	0x0100
        /*0566*/ 	.byte	0x08
	.zero		1


	//   ....[8]....
        /*0568*/ 	.word	0x00000400
        /*056c*/ 	.word	0x000000ff
        /*0570*/ 	.word	0x00017058
        /*0574*/ 	.short	0x0100
        /*0576*/ 	.byte	0x08
	.zero		1


	//   ....[9]....
        /*0578*/ 	.word	0x00000410
        /*057c*/ 	.word	0x000000ff
        /*0580*/ 	.word	0x00017068
        /*0584*/ 	.short	0x0100
        /*0586*/ 	.byte	0x08
	.zero		1


	//   ....[10]....
        /*0588*/ 	.word	0x00000500
        /*058c*/ 	.word	0x000000ff
        /*0590*/ 	.word	0x00017070
        /*0594*/ 	.short	0x0100
        /*0596*/ 	.byte	0x06
	.zero		1


	//   ....[11]....
        /*0598*/ 	.word	0x00000510
        /*059c*/ 	.word	0x000000ff
        /*05a0*/ 	.word	0x00017080
        /*05a4*/ 	.short	0x0100
        /*05a6*/ 	.byte	0x06
	.zero		1


	//   ....[12]....
        /*05a8*/ 	.word	0x00000520
        /*05ac*/ 	.word	0x000000ff
        /*05b0*/ 	.word	0x00017078
        /*05b4*/ 	.short	0x0100
        /*05b6*/ 	.byte	0x06
	.zero		1


	//   ....[13]....
        /*05b8*/ 	.word	0x00000530
        /*05bc*/ 	.word	0x000000ff
        /*05c0*/ 	.word	0x00017088
        /*05c4*/ 	.short	0x0100
        /*05c6*/ 	.byte	0x06
	.zero		1


	//   ....[14]....
        /*05c8*/ 	.word	0x00000660
        /*05cc*/ 	.word	0x000000ff
        /*05d0*/ 	.word	0x00017090
        /*05d4*/ 	.short	0x0100
        /*05d6*/ 	.byte	0x08
	.zero		1


	//   ....[15]....
        /*05d8*/ 	.word	0x00000670
        /*05dc*/ 	.word	0x000000ff
        /*05e0*/ 	.word	0x000170a0
        /*05e4*/ 	.short	0x0100
        /*05e6*/ 	.byte	0x08
	.zero		1


	//   ....[16]....
        /*05e8*/ 	.word	0x00000680
        /*05ec*/ 	.word	0x000000ff
        /*05f0*/ 	.word	0x00017098
        /*05f4*/ 	.short	0x0100
        /*05f6*/ 	.byte	0x08
	.zero		1


	//   ....[17]....
        /*05f8*/ 	.word	0x00000690
        /*05fc*/ 	.word	0x000000ff
        /*0600*/ 	.word	0x000170a8
        /*0604*/ 	.short	0x0100
        /*0606*/ 	.byte	0x08
	.zero		1


	//   ....[18]....
        /*0608*/ 	.word	0x000007d0
        /*060c*/ 	.word	0x000000ff
        /*0610*/ 	.word	0x000170b0
        /*0614*/ 	.short	0x0100
        /*0616*/ 	.byte	0x08
	.zero		1


	//   ....[19]....
        /*0618*/ 	.word	0x000007e0
        /*061c*/ 	.word	0x000000ff
        /*0620*/ 	.word	0x000170c0
        /*0624*/ 	.short	0x0100
        /*0626*/ 	.byte	0x08
	.zero		1


	//   ....[20]....
        /*0628*/ 	.word	0x000007f0
        /*062c*/ 	.word	0x000000ff
        /*0630*/ 	.word	0x000170b8
        /*0634*/ 	.short	0x0100
        /*0636*/ 	.byte	0x08
	.zero		1


	//   ....[21]....
        /*0638*/ 	.word	0x00000800
        /*063c*/ 	.word	0x000000ff
        /*0640*/ 	.word	0x000170c8
        /*0644*/ 	.short	0x0100
        /*0646*/ 	.byte	0x08
	.zero		1


	//   ....[22]....
        /*0648*/ 	.word	0x00001950
        /*064c*/ 	.word	0x000000ff
        /*0650*/ 	.word	0x00017000
        /*0654*/ 	.short	0x010a
        /*0656*/ 	.byte	0x2c
	.zero		1


	//   ....[23]....
        /*0658*/ 	.word	0x000019e0
        /*065c*/ 	.word	0x000000ff
        /*0660*/ 	.word	0x00017030
        /*0664*/ 	.short	0x010a
        /*0666*/ 	.byte	0x2c
	.zero		1


	//   ....[24]....
        /*0668*/ 	.word	0x00001a40
        /*066c*/ 	.word	0x000000ff
        /*0670*/ 	.word	0x00017030
        /*0674*/ 	.short	0x010a
        /*0676*/ 	.byte	0x2c
	.zero		1


	//   ....[25]....
        /*0678*/ 	.word	0x000022d0
        /*067c*/ 	.word	0x000000ff
        /*0680*/ 	.word	0x00000000
        /*0684*/ 	.short	0x0101
        /*0686*/ 	.byte	0x04
	.zero		1


	//   ....[26]....
        /*0688*/ 	.word	0x00005810
        /*068c*/ 	.word	0x000000ff
        /*0690*/ 	.word	0x00017030
        /*0694*/ 	.short	0x010a
        /*0696*/ 	.byte	0x1c
	.zero		1


	//   ....[27]....
        /*0698*/ 	.word	0x00005850
        /*069c*/ 	.word	0x000000ff
        /*06a0*/ 	.word	0x00017030
        /*06a4*/ 	.short	0x010a
        /*06a6*/ 	.byte	0x1c
	.zero		1


	//   ....[28]....
        /*06a8*/ 	.word	0x000059d0
        /*06ac*/ 	.word	0x000000ff
        /*06b0*/ 	.word	0x00017050
        /*06b4*/ 	.short	0x010a
        /*06b6*/ 	.byte	0x0f
	.zero		1


	//   ....[29]....
        /*06b8*/ 	.word	0x00005a10
        /*06bc*/ 	.word	0x000000ff
        /*06c0*/ 	.word	0x00017050
        /*06c4*/ 	.short	0x010a
        /*06c6*/ 	.byte	0x0f
	.zero		1


	//   ....[30]....
        /*06c8*/ 	.word	0x00006140
        /*06cc*/ 	.word	0x000000ff
        /*06d0*/ 	.word	0x00000000
        /*06d4*/ 	.short	0x0101
        /*06d6*/ 	.byte	0x0a
	.zero		1


	//   ....[31]....
        /*06d8*/ 	.word	0x00008750
        /*06dc*/ 	.word	0x000000ff
        /*06e0*/ 	.word	0x00000000
        /*06e4*/ 	.short	0x0101
        /*06e6*/ 	.byte	0x0b
	.zero		1


	//   ....[32]....
        /*06e8*/ 	.word	0x00008fc0
        /*06ec*/ 	.word	0x000000ff
        /*06f0*/ 	.word	0x00017030
        /*06f4*/ 	.short	0x010a
        /*06f6*/ 	.byte	0x0a
	.zero		1


	//   ....[33]....
        /*06f8*/ 	.word	0x00009000
        /*06fc*/ 	.word	0x000000ff
        /*0700*/ 	.word	0x00017030
        /*0704*/ 	.short	0x010a
        /*0706*/ 	.byte	0x0a
	.zero		1


	//   ....[34]....
        /*0708*/ 	.word	0x00009180
        /*070c*/ 	.word	0x000000ff
        /*0710*/ 	.word	0x00017050
        /*0714*/ 	.short	0x010a
        /*0716*/ 	.byte	0x0f
	.zero		1


	//   ....[35]....
        /*0718*/ 	.word	0x000091c0
        /*071c*/ 	.word	0x000000ff
        /*0720*/ 	.word	0x00017050
        /*0724*/ 	.short	0x010a
        /*0726*/ 	.byte	0x0f
	.zero		1


	//   ....[36]....
        /*0728*/ 	.word	0x00009840
        /*072c*/ 	.word	0x000000ff
        /*0730*/ 	.word	0x00000000
        /*0734*/ 	.short	0x0101
        /*0736*/ 	.byte	0x0b
	.zero		1


	//   ....[37]....
        /*0738*/ 	.word	0x0000ae00
        /*073c*/ 	.word	0x000000ff
        /*0740*/ 	.word	0x00000000
        /*0744*/ 	.short	0x0101
        /*0746*/ 	.byte	0x0b
	.zero		1


	//   ....[38]....
        /*0748*/ 	.word	0x0000b410
        /*074c*/ 	.word	0x000000ff
        /*0750*/ 	.word	0x00017030
        /*0754*/ 	.short	0x010a
        /*0756*/ 	.byte	0x16
	.zero		1


	//   ....[39]....
        /*0758*/ 	.word	0x0000b450
        /*075c*/ 	.word	0x000000ff
        /*0760*/ 	.word	0x00017030
        /*0764*/ 	.short	0x010a
        /*0766*/ 	.byte	0x16
	.zero		1


	//   ....[40]....
        /*0768*/ 	.word	0x0000b5d0
        /*076c*/ 	.word	0x000000ff
        /*0770*/ 	.word	0x00017050
        /*0774*/ 	.short	0x010a
        /*0776*/ 	.byte	0x0f
	.zero		1


	//   ....[41]....
        /*0778*/ 	.word	0x0000b610
        /*077c*/ 	.word	0x000000ff
        /*0780*/ 	.word	0x00017050
        /*0784*/ 	.short	0x010a
        /*0786*/ 	.byte	0x0f
	.zero		1


	//   ....[42]....
        /*0788*/ 	.word	0x0000bd30
        /*078c*/ 	.word	0x000000ff
        /*0790*/ 	.word	0x00000000
        /*0794*/ 	.short	0x0101
        /*0796*/ 	.byte	0x16
	.zero		1


	//   ....[43]....
        /*0798*/ 	.word	0x0000e340
        /*079c*/ 	.word	0x000000ff
        /*07a0*/ 	.word	0x00000000
        /*07a4*/ 	.short	0x0101
        /*07a6*/ 	.byte	0x0b
	.zero		1


	//   ....[44]....
        /*07a8*/ 	.word	0x0000e860
        /*07ac*/ 	.word	0x000000ff
        /*07b0*/ 	.word	0x00017050
        /*07b4*/ 	.short	0x010a
        /*07b6*/ 	.byte	0x0b
	.zero		1


	//   ....[45]....
        /*07b8*/ 	.word	0x0000e8a0
        /*07bc*/ 	.word	0x000000ff
        /*07c0*/ 	.word	0x00017050
        /*07c4*/ 	.short	0x010a
        /*07c6*/ 	.byte	0x0b
	.zero		1


	//   ....[46]....
        /*07c8*/ 	.word	0x0000eed0
        /*07cc*/ 	.word	0x000000ff
        /*07d0*/ 	.word	0x00000000
        /*07d4*/ 	.short	0x0101
        /*07d6*/ 	.byte	0x04
	.zero		1


	//   ....[47]....
        /*07d8*/ 	.word	0x000101b0
        /*07dc*/ 	.word	0x000000ff
        /*07e0*/ 	.word	0x00000000
        /*07e4*/ 	.short	0x0101
        /*07e6*/ 	.byte	0x04
	.zero		1


	//   ....[48]....
        /*07e8*/ 	.word	0x00012660
        /*07ec*/ 	.word	0x000000ff
        /*07f0*/ 	.word	0x00017080
        /*07f4*/ 	.short	0x010a
        /*07f6*/ 	.byte	0x30
	.zero		1


	//   ....[49]....
        /*07f8*/ 	.word	0x00012a60
        /*07fc*/ 	.word	0x000000ff
        /*0800*/ 	.word	0x00017070
        /*0804*/ 	.short	0x0107
        /*0806*/ 	.byte	0x30
	.zero		1


	//   ....[50]....
        /*0808*/ 	.word	0x00012af0
        /*080c*/ 	.word	0x000000ff
        /*0810*/ 	.word	0x00017070
        /*0814*/ 	.short	0x0101
        /*0816*/ 	.byte	0x30
	.zero		1


	//   ....[51]....
        /*0818*/ 	.word	0x00012b20
        /*081c*/ 	.word	0x000000ff
        /*0820*/ 	.word	0x00017040
        /*0824*/ 	.short	0x010a
        /*0826*/ 	.byte	0x30
	.zero		1


	//   ....[52]....
        /*0828*/ 	.word	0x00012e30
        /*082c*/ 	.word	0x000000ff
        /*0830*/ 	.word	0x00017030
        /*0834*/ 	.short	0x0107
        /*0836*/ 	.byte	0x30
	.zero		1


	//   ....[53]....
        /*0838*/ 	.word	0x00012ec0
        /*083c*/ 	.word	0x000000ff
        /*0840*/ 	.word	0x00017030
        /*0844*/ 	.short	0x0101
        /*0846*/ 	.byte	0x30
	.zero		1


	//   ....[54]....
        /*0848*/ 	.word	0x00013760
        /*084c*/ 	.word	0x000000ff
        /*0850*/ 	.word	0x00017000
        /*0854*/ 	.short	0x0107
        /*0856*/ 	.byte	0x30
	.zero		1


	//   ....[55]....
        /*0858*/ 	.word	0x000137c0
        /*085c*/ 	.word	0x000000ff
        /*0860*/ 	.word	0x00017000
        /*0864*/ 	.short	0x0101
        /*0866*/ 	.byte	0x30
	.zero		1


	//   ....[56]....
        /*0868*/ 	.word	0x000137f0
        /*086c*/ 	.word	0x000000ff
        /*0870*/ 	.word	0x00017020
        /*0874*/ 	.short	0x010a
        /*0876*/ 	.byte	0x30
	.zero		1


	//   ....[57]....
        /*0878*/ 	.word	0x00013ba0
        /*087c*/ 	.word	0x00000005
        /*0880*/ 	.word	0x00017080
        /*0884*/ 	.short	0x010a
        /*0886*/ 	.byte	0x3f
	.zero		1


	//   ....[58]....
        /*0888*/ 	.word	0x00013f60
        /*088c*/ 	.word	0x00000005
        /*0890*/ 	.word	0x00017070
        /*0894*/ 	.short	0x0107
        /*0896*/ 	.byte	0x3f
	.zero		1


	//   ....[59]....
        /*0898*/ 	.word	0x00013ff0
        /*089c*/ 	.word	0x00000005
        /*08a0*/ 	.word	0x00017070
        /*08a4*/ 	.short	0x0101
        /*08a6*/ 	.byte	0x3f
	.zero		1


	//   ....[60]....
        /*08a8*/ 	.word	0x00014020
        /*08ac*/ 	.word	0x00000005
        /*08b0*/ 	.word	0x00017040
        /*08b4*/ 	.short	0x010a
        /*08b6*/ 	.byte	0x3f
	.zero		1


	//   ....[61]....
        /*08b8*/ 	.word	0x00014360
        /*08bc*/ 	.word	0x00000005
        /*08c0*/ 	.word	0x00017030
        /*08c4*/ 	.short	0x0107
        /*08c6*/ 	.byte	0x3f
	.zero		1


	//   ....[62]....
        /*08c8*/ 	.word	0x00014400
        /*08cc*/ 	.word	0x00000005
        /*08d0*/ 	.word	0x00017030
        /*08d4*/ 	.short	0x0101
        /*08d6*/ 	.byte	0x3f
	.zero		1


	//   ....[63]....
        /*08d8*/ 	.word	0x00014480
        /*08dc*/ 	.word	0x00000003
        /*08e0*/ 	.word	0x00017070
        /*08e4*/ 	.short	0x010a
        /*08e6*/ 	.byte	0x3f
	.zero		1


	//   ....[64]....
        /*08e8*/ 	.word	0x00014510
        /*08ec*/ 	.word	0x00000003
        /*08f0*/ 	.word	0x00017060
        /*08f4*/ 	.short	0x010a
        /*08f6*/ 	.byte	0x3f
	.zero		1


	//   ....[65]....
        /*08f8*/ 	.word	0x00014940
        /*08fc*/ 	.word	0x00000003
        /*0900*/ 	.word	0x00017050
        /*0904*/ 	.short	0x0101
        /*0906*/ 	.byte	0x3f
	.zero		1


	//   ....[66]....
        /*0908*/ 	.word	0x000149e0
        /*090c*/ 	.word	0x00000003
        /*0910*/ 	.word	0x00000000
        /*0914*/ 	.short	0x0101
        /*0916*/ 	.byte	0x3f
	.zero		1


	//   ....[67]....
        /*0918*/ 	.word	0x00014ab0
        /*091c*/ 	.word	0x00000003
        /*0920*/ 	.word	0x00017070
        /*0924*/ 	.short	0x010a
        /*0926*/ 	.byte	0x3f
	.zero		1


	//   ....[68]....
        /*0928*/ 	.word	0x00014b50
        /*092c*/ 	.word	0x00000003
        /*0930*/ 	.word	0x00017060
        /*0934*/ 	.short	0x010a
        /*0936*/ 	.byte	0x3f
	.zero		1


	//   ....[69]....
        /*0938*/ 	.word	0x00014f80
        /*093c*/ 	.word	0x00000003
        /*0940*/ 	.word	0x00017050
        /*0944*/ 	.short	0x0101
        /*0946*/ 	.byte	0x3f
	.zero		1


	//   ....[70]....
        /*0948*/ 	.word	0x00015030
        /*094c*/ 	.word	0x00000003
        /*0950*/ 	.word	0x00000000
        /*0954*/ 	.short	0x0101
        /*0956*/ 	.byte	0x3f
	.zero		1


	//   ....[71]....
        /*0958*/ 	.word	0x000150a0
        /*095c*/ 	.word	0x00000007
        /*0960*/ 	.word	0x00017020
        /*0964*/ 	.short	0x010a
        /*0966*/ 	.byte	0x3f
	.zero		1


	//   ....[72]....
        /*0968*/ 	.word	0x000151c0
        /*096c*/ 	.word	0x00000005
        /*0970*/ 	.word	0x00017040
        /*0974*/ 	.short	0x010a
        /*0976*/ 	.byte	0x3f
	.zero		1


	//   ....[73]....
        /*0978*/ 	.word	0x00015260
        /*097c*/ 	.word	0x00000007
        /*0980*/ 	.word	0x00017040
        /*0984*/ 	.short	0x010a
        /*0986*/ 	.byte	0x3f
	.zero		1


	//   ....[74]....
        /*0988*/ 	.word	0x000152a0
        /*098c*/ 	.word	0x00000005
        /*0990*/ 	.word	0x00017060
        /*0994*/ 	.short	0x010a
        /*0996*/ 	.byte	0x3f
	.zero		1


	//   ....[75]....
        /*0998*/ 	.word	0x000152e0
        /*099c*/ 	.word	0x00000007
        /*09a0*/ 	.word	0x00017060
        /*09a4*/ 	.short	0x010a
        /*09a6*/ 	.byte	0x3f
	.zero		1


	//   ....[76]....
        /*09a8*/ 	.word	0x00015320
        /*09ac*/ 	.word	0x00000005
        /*09b0*/ 	.word	0x00017080
        /*09b4*/ 	.short	0x010a
        /*09b6*/ 	.byte	0x3f
	.zero		1


	//   ....[77]....
        /*09b8*/ 	.word	0x00015360
        /*09bc*/ 	.word	0x00000007
        /*09c0*/ 	.word	0x00017080
        /*09c4*/ 	.short	0x010a
        /*09c6*/ 	.byte	0x3f
	.zero		1


	//   ....[78]....
        /*09c8*/ 	.word	0x000153d0
        /*09cc*/ 	.word	0x00000003
        /*09d0*/ 	.word	0x00017000
        /*09d4*/ 	.short	0x010a
        /*09d6*/ 	.byte	0x3f
	.zero		1


	//   ....[79]....
        /*09d8*/ 	.word	0x00015430
        /*09dc*/ 	.word	0x00000003
        /*09e0*/ 	.word	0x00017030
        /*09e4*/ 	.short	0x010a
        /*09e6*/ 	.byte	0x3f
	.zero		1


	//   ....[80]....
        /*09e8*/ 	.word	0x00015490
        /*09ec*/ 	.word	0x0000000c
        /*09f0*/ 	.word	0x00017030
        /*09f4*/ 	.short	0x010a
        /*09f6*/ 	.byte	0x3f
	.zero		1


	//   ....[81]....
        /*09f8*/ 	.word	0x000154f0
        /*09fc*/ 	.word	0x0000000c
        /*0a00*/ 	.word	0x00017050
        /*0a04*/ 	.short	0x010a
        /*0a06*/ 	.byte	0x3f
	.zero		1


	//   ....[82]....
        /*0a08*/ 	.word	0x00015550
        /*0a0c*/ 	.word	0x0000000c
        /*0a10*/ 	.word	0x00017030
        /*0a14*/ 	.short	0x010a
        /*0a16*/ 	.byte	0x3f
	.zero		1


	//   ....[83]....
        /*0a18*/ 	.word	0x000155b0
        /*0a1c*/ 	.word	0x0000000c
        /*0a20*/ 	.word	0x00017050
        /*0a24*/ 	.short	0x010a
        /*0a26*/ 	.byte	0x3f
	.zero		1


	//   ....[84]....
        /*0a28*/ 	.word	0x00015610
        /*0a2c*/ 	.word	0x0000000c
        /*0a30*/ 	.word	0x00017030
        /*0a34*/ 	.short	0x010a
        /*0a36*/ 	.byte	0x3f
	.zero		1


	//   ....[85]....
        /*0a38*/ 	.word	0x00015670
        /*0a3c*/ 	.word	0x0000000c
        /*0a40*/ 	.word	0x00017050
        /*0a44*/ 	.short	0x010a
        /*0a46*/ 	.byte	0x3f
	.zero		1


	//   ....[86]....
        /*0a48*/ 	.word	0x000156d0
        /*0a4c*/ 	.word	0x00000005
        /*0a50*/ 	.word	0x00017050
        /*0a54*/ 	.short	0x010a
        /*0a56*/ 	.byte	0x3f
	.zero		1


	//   ....[87]....
        /*0a58*/ 	.word	0x000157b0
        /*0a5c*/ 	.word	0x00000002
        /*0a60*/ 	.word	0x00017080
        /*0a64*/ 	.short	0x010a
        /*0a66*/ 	.byte	0x3f
	.zero		1


	//   ....[88]....
        /*0a68*/ 	.word	0x00015b10
        /*0a6c*/ 	.word	0x00000002
        /*0a70*/ 	.word	0x00017040
        /*0a74*/ 	.short	0x010a
        /*0a76*/ 	.byte	0x3f
	.zero		1


	//   ....[89]....
        /*0a78*/ 	.word	0x00016170
        /*0a7c*/ 	.word	0x00000002
        /*0a80*/ 	.word	0x00017020
        /*0a84*/ 	.short	0x010a
        /*0a86*/ 	.byte	0x3f
	.zero		1


	//   ....[90]....
        /*0a88*/ 	.word	0x000161c0
        /*0a8c*/ 	.word	0x00000005
        /*0a90*/ 	.word	0x00017080
        /*0a94*/ 	.short	0x010a
        /*0a96*/ 	.byte	0x3f
	.zero		1


	//   ....[91]....
        /*0a98*/ 	.word	0x00016480
        /*0a9c*/ 	.word	0x00000005
        /*0aa0*/ 	.word	0x00017040
        /*0aa4*/ 	.short	0x010a
        /*0aa6*/ 	.byte	0x3f
	.zero		1


	//   ....[92]....
        /*0aa8*/ 	.word	0x00016740
        /*0aac*/ 	.word	0x00000003
        /*0ab0*/ 	.word	0x00017070
        /*0ab4*/ 	.short	0x010a
        /*0ab6*/ 	.byte	0x3f
	.zero		1


	//   ....[93]....
        /*0ab8*/ 	.word	0x00016790
        /*0abc*/ 	.word	0x00000003
        /*0ac0*/ 	.word	0x00017060
        /*0ac4*/ 	.short	0x010a
        /*0ac6*/ 	.byte	0x3f
	.zero		1


	//   ....[94]....
        /*0ac8*/ 	.word	0x000167e0
        /*0acc*/ 	.word	0x00000003
        /*0ad0*/ 	.word	0x00017070
        /*0ad4*/ 	.short	0x010a
        /*0ad6*/ 	.byte	0x3f
	.zero		1


	//   ....[95]....
        /*0ad8*/ 	.word	0x00016830
        /*0adc*/ 	.word	0x00000003
        /*0ae0*/ 	.word	0x00017060
        /*0ae4*/ 	.short	0x010a
        /*0ae6*/ 	.byte	0x3f
	.zero		1


	//   ....[96]....
        /*0ae8*/ 	.word	0x00016880
        /*0aec*/ 	.word	0x00000007
        /*0af0*/ 	.word	0x00017020
        /*0af4*/ 	.short	0x010a
        /*0af6*/ 	.byte	0x3f
	.zero		1


	//   ....[97]....
        /*0af8*/ 	.word	0x000168d0
        /*0afc*/ 	.word	0x00000005
        /*0b00*/ 	.word	0x00017040
        /*0b04*/ 	.short	0x010a
        /*0b06*/ 	.byte	0x3f
	.zero		1


	//   ....[98]....
        /*0b08*/ 	.word	0x00016920
        /*0b0c*/ 	.word	0x00000007
        /*0b10*/ 	.word	0x00017040
        /*0b14*/ 	.short	0x010a
        /*0b16*/ 	.byte	0x3f
	.zero		1


	//   ....[99]....
        /*0b18*/ 	.word	0x00016970
        /*0b1c*/ 	.word	0x00000005
        /*0b20*/ 	.word	0x00017060
        /*0b24*/ 	.short	0x010a
        /*0b26*/ 	.byte	0x3f
	.zero		1


	//   ....[100]....
        /*0b28*/ 	.word	0x000169c0
        /*0b2c*/ 	.word	0x00000007
        /*0b30*/ 	.word	0x00017060
        /*0b34*/ 	.short	0x010a
        /*0b36*/ 	.byte	0x3f
	.zero		1


	//   ....[101]....
        /*0b38*/ 	.word	0x00016a10
        /*0b3c*/ 	.word	0x00000005
        /*0b40*/ 	.word	0x00017080
        /*0b44*/ 	.short	0x010a
        /*0b46*/ 	.byte	0x3f
	.zero		1


	//----- nvinfo : EIATTR_NUM_MBARRIERS
	.align		4
.L_1222:
        /*0b48*/ 	.byte	0x03, 0x38
        /*0b4a*/ 	.short	0x0016


	//----- nvinfo : EIATTR_EXIT_INSTR_OFFSETS
	.align		4
        /*0b4c*/ 	.byte	0x04, 0x1c
        /*0b4e*/ 	.short	(.L_1224 - .L_1223)


	//   ....[0]....
.L_1223:
        /*0b50*/ 	.word	0x000153b0


	//----- nvinfo : EIATTR_MAX_THREADS
	.align		4
.L_1224:
        /*0b54*/ 	.byte	0x04, 0x05
        /*0b56*/ 	.short	(.L_1226 - .L_1225)
.L_1225:
        /*0b58*/ 	.word	0x00000200
        /*0b5c*/ 	.word	0x00000001
        /*0b60*/ 	.word	0x00000001


	//----- nvinfo : EIATTR_CRS_STACK_SIZE
	.align		4
.L_1226:
        /*0b64*/ 	.byte	0x04, 0x1e
        /*0b66*/ 	.short	(.L_1228 - .L_1227)
.L_1227:
        /*0b68*/ 	.word	0x00000000


	//----- nvinfo : EIATTR_CBANK_PARAM_SIZE
	.align		4
.L_1228:
        /*0b6c*/ 	.byte	0x03, 0x19
        /*0b6e*/ 	.short	0x0a70


	//----- nvinfo : EIATTR_PARAM_CBANK
	.align		4
        /*0b70*/ 	.byte	0x04, 0x0a
        /*0b72*/ 	.short	(.L_1230 - .L_1229)
	.align		4
.L_1229:
        /*0b74*/ 	.word	index@(.nv.constant0._ZN7cutlass13device_kernelIN5flash11enable_sm90INS1_16FlashAttnFwdSm90INS1_25CollectiveMainloopFwdSm90ILi2EN4cute5tupleIJNS5_1CILi1EEES8_S8_EEENS6_IJNS7_ILi192EEENS7_ILi128EEENS7_ILi96EEEEEELi96ENS_12float_e4m3_tEfNS_4arch4Sm90ELb0ELb1ELb1ELb0ELb1ELb0ELb0ELb1ELb1ELb1ELb1ELb0EEENS1_21CollectiveEpilogueFwdINS6_IJSA_SC_SB_EEES9_NS_10bfloat16_tESG_Li384ELb0ELb1ELb1ELb1EEENS1_19SingleTileSchedulerILb0ELb1ELb1ELi192EEEEEEEEEvNT_6ParamsE)
        /*0b78*/ 	.short	0x0210
        /*0b7a*/ 	.short	0x0a70


	//----- nvinfo : EIATTR_SW_WAR
	.align		4
.L_1230:
        /*0b7c*/ 	.byte	0x04, 0x36
        /*0b7e*/ 	.short	(.L_1232 - .L_1231)
.L_1231:
        /*0b80*/ 	.word	0x00000008
.L_1232:


//--------------------- .nv.info._ZN7cutlass13device_kernelIN5flash11enable_sm90INS1_16FlashAttnFwdSm90INS1_25CollectiveMainloopFwdSm90ILi2EN4cute5tupleIJNS5_1CILi1EEES8_S8_EEENS6_IJNS7_ILi192EEENS7_ILi128EEENS7_ILi96EEEEEELi96ENS_12float_e4m3_tEfNS_4arch4Sm90ELb0ELb1ELb1ELb1ELb1ELb0ELb0ELb1ELb1ELb1ELb1ELb0EEENS1_21CollectiveEpilogueFwdINS6_IJSA_SC_SB_EEES9_NS_10bfloat16_tESG_Li384ELb1ELb1ELb1ELb1EEENS1_36VarlenDynamicPersistentTileSchedulerILi192ELi128ELi384ELi128ELb1ELb1ELb1ELb1ELb0ELb1EEEEEEEEEvNT_6ParamsE --------------------------
	.section	.nv.info._ZN7cutlass13device_kernelIN5flash11enable_sm90INS1_16FlashAttnFwdSm90INS1_25CollectiveMainloopFwdSm90ILi2EN4cute5tupleIJNS5_1CILi1EEES8_S8_EEENS6_IJNS7_ILi192EEENS7_ILi128EEENS7_ILi96EEEEEELi96ENS_12float_e4m3_tEfNS_4arch4Sm90ELb0ELb1ELb1ELb1ELb1ELb0ELb0ELb1ELb1ELb1ELb1ELb0EEENS1_21CollectiveEpilogueFwdINS6_IJSA_SC_SB_EEES9_NS_10bfloat16_tESG_Li384ELb1ELb1ELb1ELb1EEENS1_36VarlenDynamicPersistentTileSchedulerILi192ELi128ELi384ELi128ELb1ELb1ELb1ELb1ELb0ELb1EEEEEEEEEvNT_6ParamsE,"",@"SHT_CUDA_INFO"
	.sectionflags	@""
	.align	4


	//----- nvinfo : EIATTR_CUDA_API_VERSION
	.align		4
        /*0000*/ 	.byte	0x04, 0x37
        /*0002*/ 	.short	(.L_1234 - .L_1233)
.L_1233:
        /*0004*/ 	.word	0x00000082


	//----- nvinfo : EIATTR_KPARAM_INFO
	.align		4
.L_1234:
        /*0008*/ 	.byte	0x04, 0x17
        /*000a*/ 	.short	(.L_1236 - .L_1235)
.L_1235:
        /*000c*/ 	.word	0x00000000
        /*0010*/ 	.short	0x0000
        /*0012*/ 	.short	0x0070
        /*0014*/ 	.byte	0x00, 0xf0, 0x01, 0x2a


	//----- nvinfo : EIATTR_SPARSE_MMA_MASK
	.align		4
.L_1236:
        /*0018*/ 	.byte	0x03, 0x50
        /*001a*/ 	.short	0x0000


	//----- nvinfo : EIATTR_MAXREG_COUNT
	.align		4
        /*001c*/ 	.byte	0x03, 0x1b
        /*001e*/ 	.short	0x0080


	//----- nvinfo : EIATTR_NUM_BARRIERS
	.align		4
        /*0020*/ 	.byte	0x02, 0x4c
        /*0022*/ 	.byte	0x09
	.zero		1


	//----- nvinfo : EIATTR_EXTERNS
	.align		4
        /*0024*/ 	.byte	0x04, 0x0f
        /*0026*/ 	.short	(.L_1238 - .L_1237)


	//   ....[0]....
	.align		4
.L_1237:
        /*0028*/ 	.word	index@(__assertfail)


	//----- nvinfo : EIATTR_ANNOTATIONS
	.align		4
.L_1238:
        /*002c*/ 	.byte	0x04, 0x55
        /*002e*/ 	.short	(.L_1240 - .L_1239)


	//   ....[0]....
.L_1239:
        /* <DEDUP_REMOVED lines=28> */


	//----- nvinfo : EIATTR_MERCURY_ISA_VERSION
	.align		4
.L_1240:
        /*01e0*/ 	.byte	0x03, 0x5f
        /*01e2*/ 	.short	0x0101


	//----- nvinfo : EIATTR_UNUSED_LOAD_BYTE_OFFSET
	.align		4
        /*01e4*/ 	.byte	0x04, 0x44
        /*01e6*/ 	.short	(.L_1242 - .L_1241)


	//   ....[0]....
.L_1241:
        /*01e8*/ 	.word	0x00000940
        /*01ec*/ 	.word	0x0000fff0


	//   ....[1]....
        /*01f0*/ 	.word	0x0000fcc0
        /*01f4*/ 	.word	0x0000fff0


	//----- nvinfo : EIATTR_INT_WARP_WIDE_INSTR_OFFSETS
	.align		4
.L_1242:
        /*01f8*/ 	.byte	0x04, 0x31
        /*01fa*/ 	.short	(.L_1244 - .L_1243)


	//   ....[0]....
.L_1243:
        /*01fc*/ 	.word	0x000000c0


	//   ....[1]....
        /*0200*/ 	.word	0x000000d0


	//   ....[2]....
        /*0204*/ 	.word	0x00000170


	//   ....[3]....
        /*0208*/ 	.word	0x00015210


	//   ....[4]....
        /*020c*/ 	.word	0x000152a0


	//   ....[5]....
        /*0210*/ 	.word	0x00018190


	//   ....[6]....
        /*0214*/ 	.word	0x00018220


	//----- nvinfo : EIATTR_COOP_GROUP_MASK_REGIDS
	.align		4
.L_1244:
        /*0218*/ 	.byte	0x04, 0x29
        /*021a*/ 	.short	(.L_1246 - .L_1245)


	//   ....[0]....
.L_1245:
        /*021c*/ 	.word	0xffffffff


	//   ....[1]....
        /*0220*/ 	.word	0xffffffff


	//   ....[2]....
        /*0224*/ 	.word	0xffffffff


	//   ....[3]....
        /*0228*/ 	.word	0xffffffff


	//   ....[4]....
        /*022c*/ 	.word	0xffffffff


	//   ....[5]....
        /*0230*/ 	.word	0xffffffff


	//   ....[6]....
        /*0234*/ 	.word	0xffffffff


	//   ....[7]....
        /*0238*/ 	.word	0xffffffff


	//   ....[8]....
        /*023c*/ 	.word	0xffffffff


	//   ....[9]....
        /*0240*/ 	.word	0xffffffff


	//   ....[10]....
        /*0244*/ 	.word	0xffffffff


	//   ....[11]....
        /*0248*/ 	.word	0xffffffff


	//   ....[12]....
        /*024c*/ 	.word	0xffffffff


	//   ....[13]....
        /*0250*/ 	.word	0xffffffff


	//   ....[14]....
        /*0254*/ 	.word	0xffffffff


	//   ....[15]....
        /*0258*/ 	.word	0xffffffff


	//   ....[16]....
        /*025c*/ 	.word	0xffffffff


	//   ....[17]....
        /*0260*/ 	.word	0xffffffff


	//   ....[18]....
        /*0264*/ 	.word	0xffffffff


	//   ....[19]....
        /*0268*/ 	.word	0xffffffff


	//   ....[20]....
        /*026c*/ 	.word	0xffffffff


	//   ....[21]....
        /*0270*/ 	.word	0xffffffff


	//   ....[22]....
        /*0274*/ 	.word	0xffffffff


	//   ....[23]....
        /*0278*/ 	.word	0xffffffff


	//   ....[24]....
        /*027c*/ 	.word	0xffffffff


	//   ....[25]....
        /*0280*/ 	.word	0xffffffff


	//   ....[26]....
        /*0284*/ 	.word	0xffffffff


	//   ....[27]....
        /*0288*/ 	.word	0xffffffff


	//   ....[28]....
        /*028c*/ 	.word	0xffffffff


	//   ....[29]....
        /*0290*/ 	.word	0xffffffff


	//   ....[30]....
        /*0294*/ 	.word	0xffffffff


	//   ....[31]....
        /*0298*/ 	.word	0xffffffff


	//   ....[32]....
        /*029c*/ 	.word	0xffffffff


	//   ....[33]....
        /*02a0*/ 	.word	0xffffffff


	//   ....[34]....
        /*02a4*/ 	.word	0xffffffff


	//   ....[35]....
        /*02a8*/ 	.word	0xffffffff


	//   ....[36]....
        /*02ac*/ 	.word	0xffffffff


	//   ....[37]....
        /*02b0*/ 	.word	0xffffffff


	//   ....[38]....
        /*02b4*/ 	.word	0xffffffff


	//   ....[39]....
        /*02b8*/ 	.word	0xffffffff


	//   ....[40]....
        /*02bc*/ 	.word	0xffffffff


	//   ....[41]....
        /*02c0*/ 	.word	0xffffffff


	//   ....[42]....
        /*02c4*/ 	.word	0xffffffff


	//   ....[43]....
        /*02c8*/ 	.word	0xffffffff


	//   ....[44]....
        /*02cc*/ 	.word	0xffffffff


	//   ....[45]....
        /*02d0*/ 	.word	0xffffffff


	//   ....[46]....
        /*02d4*/ 	.word	0xffffffff


	//   ....[47]....
        /*02d8*/ 	.word	0xffffffff


	//   ....[48]....
        /*02dc*/ 	.word	0xffffffff


	//   ....[49]....
        /*02e0*/ 	.word	0xffffffff


	//   ....[50]....
        /*02e4*/ 	.word	0xffffffff


	//   ....[51]....
        /*02e8*/ 	.word	0xffffffff


	//   ....[52]....
        /*02ec*/ 	.word	0xffffffff


	//   ....[53]....
        /*02f0*/ 	.word	0xffffffff


	//   ....[54]....
        /*02f4*/ 	.word	0xffffffff


	//   ....[55]....
        /*02f8*/ 	.word	0xffffffff


	//   ....[56]....
        /*02fc*/ 	.word	0xffffffff


	//   ....[57]....
        /*0300*/ 	.word	0xffffffff


	//   ....[58]....
        /*0304*/ 	.word	0xffffffff


	//   ....[59]....
        /*0308*/ 	.word	0xffffffff


	//   ....[60]....
        /*030c*/ 	.word	0xffffffff


	//   ....[61]....
        /*0310*/ 	.word	0xffffffff


	//   ....[62]....
        /*0314*/ 	.word	0xffffffff


	//   ....[63]....
        /*0318*/ 	.word	0xffffffff


	//   ....[64]....
        /*031c*/ 	.word	0xffffffff


	//   ....[65]....
        /*0320*/ 	.word	0xffffffff


	//   ....[66]....
        /*0324*/ 	.word	0xffffffff


	//   ....[67]....
        /*0328*/ 	.word	0xffffffff


	//   ....[68]....
        /*032c*/ 	.word	0xffffffff


	//   ....[69]....
        /*0330*/ 	.word	0xffffffff


	//   ....[70]....
        /*0334*/ 	.word	0xffffffff


	//   ....[71]....
        /*0338*/ 	.word	0xffffffff


	//   ....[72]....
        /*033c*/ 	.word	0xffffffff


	//   ....[73]....
        /*0340*/ 	.word	0xffffffff


	//   ....[74]....
        /*0344*/ 	.word	0xffffffff


	//   ....[75]....
        /*0348*/ 	.word	0xffffffff


	//   ....[76]....
        /*034c*/ 	.word	0xffffffff


	//   ....[77]....
        /*0350*/ 	.word	0xffffffff


	//   ....[78]....
        /*0354*/ 	.word	0xffffffff


	//   ....[79]....
        /*0358*/ 	.word	0xffffffff


	//   ....[80]....
        /*035c*/ 	.word	0xffffffff


	//   ....[81]....
        /*0360*/ 	.word	0xffffffff


	//   ....[82]....
        /*0364*/ 	.word	0xffffffff


	//   ....[83]....
        /*0368*/ 	.word	0xffffffff


	//   ....[84]....
        /*036c*/ 	.word	0xffffffff


	//   ....[85]....
        /*0370*/ 	.word	0xffffffff


	//   ....[86]....
        /*0374*/ 	.word	0xffffffff


	//   ....[87]....
        /*0378*/ 	.word	0xffffffff


	//   ....[88]....
        /*037c*/ 	.word	0xffffffff


	//   ....[89]....
        /*0380*/ 	.word	0xffffffff


	//   ....[90]....
        /*0384*/ 	.word	0xffffffff


	//   ....[91]....
        /*0388*/ 	.word	0xffffffff


	//   ....[92]....
        /*038c*/ 	.word	0xffffffff


	//   ....[93]....
        /*0390*/ 	.word	0xffffffff


	//   ....[94]....
        /*0394*/ 	.word	0xffffffff


	//   ....[95]....
        /*0398*/ 	.word	0xffffffff


	//   ....[96]....
        /*039c*/ 	.word	0xffffffff


	//   ....[97]....
        /*03a0*/ 	.word	0xffffffff


	//   ....[98]....
        /*03a4*/ 	.word	0xffffffff


	//   ....[99]....
        /*03a8*/ 	.word	0xffffffff


	//   ....[100]....
        /*03ac*/ 	.word	0xffffffff


	//   ....[101]....
        /*03b0*/ 	.word	0xffffffff


	//   ....[102]....
        /*03b4*/ 	.word	0xffffffff


	//   ....[103]....
        /*03b8*/ 	.word	0xffffffff


	//   ....[104]....
        /*03bc*/ 	.word	0xffffffff


	//   ....[105]....
        /*03c0*/ 	.word	0xffffffff


	//   ....[106]....
        /*03c4*/ 	.word	0xffffffff


	//   ....[107]....
        /*03c8*/ 	.word	0xffffffff


	//   ....[108]....
        /*03cc*/ 	.word	0xffffffff


	//   ....[109]....
        /*03d0*/ 	.word	0xffffffff


	//   ....[110]....
        /*03d4*/ 	.word	0xffffffff


	//   ....[111]....
        /*03d8*/ 	.word	0xffffffff


	//   ....[112]....
        /*03dc*/ 	.word	0xffffffff


	//   ....[113]....
        /*03e0*/ 	.word	0xffffffff


	//   ....[114]....
        /*03e4*/ 	.word	0xffffffff


	//   ....[115]....
        /*03e8*/ 	.word	0xffffffff


	//   ....[116]....
        /*03ec*/ 	.word	0xffffffff


	//   ....[117]....
        /*03f0*/ 	.word	0xffffffff


	//   ....[118]....
        /*03f4*/ 	.word	0xffffffff


	//   ....[119]....
        /*03f8*/ 	.word	0xffffffff


	//   ....[120]....
        /*03fc*/ 	.word	0xffffffff


	//   ....[121]....
        /*0400*/ 	.word	0xffffffff


	//   ....[122]....
        /*0404*/ 	.word	0xffffffff


	//   ....[123]....
        /*0408*/ 	.word	0xffffffff


	//   ....[124]....
        /*040c*/ 	.word	0xffffffff


	//   ....[125]....
        /*0410*/ 	.word	0xffffffff


	//   ....[126]....
        /*0414*/ 	.word	0xffffffff


	//   ....[127]....
        /*0418*/ 	.word	0xffffffff


	//   ....[128]....
        /*041c*/ 	.word	0xffffffff


	//   ....[129]....
        /*0420*/ 	.word	0xffffffff


	//   ....[130]....
        /*0424*/ 	.word	0xffffffff


	//   ....[131]....
        /*0428*/ 	.word	0xffffffff


	//   ....[132]....
        /*042c*/ 	.word	0xffffffff


	//   ....[133]....
        /*0430*/ 	.word	0xffffffff


	//   ....[134]....
        /*0434*/ 	.word	0xffffffff


	//   ....[135]....
        /*0438*/ 	.word	0xffffffff


	//   ....[136]....
        /*043c*/ 	.word	0xffffffff


	//   ....[137]....
        /*0440*/ 	.word	0xffffffff


	//   ....[138]....
        /*0444*/ 	.word	0xffffffff


	//   ....[139]....
        /*0448*/ 	.word	0xffffffff


	//   ....[140]....
        /*044c*/ 	.word	0xffffffff


	//   ....[141]....
        /*0450*/ 	.word	0xffffffff


	//   ....[142]....
        /*0454*/ 	.word	0xffffffff


	//   ....[143]....
        /*0458*/ 	.word	0xffffffff


	//   ....[144]....
        /*045c*/ 	.word	0xffffffff


	//   ....[145]....
        /*0460*/ 	.word	0xffffffff


	//   ....[146]....
        /*0464*/ 	.word	0xffffffff


	//   ....[147]....
        /*0468*/ 	.word	0xffffffff


	//   ....[148]....
        /*046c*/ 	.word	0xffffffff


	//   ....[149]....
        /*0470*/ 	.word	0xffffffff


	//   ....[150]....
        /*0474*/ 	.word	0xffffffff


	//   ....[151]....
        /*0478*/ 	.word	0xffffffff


	//   ....[152]....
        /*047c*/ 	.word	0xffffffff


	//   ....[153]....
        /*0480*/ 	.word	0xffffffff


	//   ....[154]....
        /*0484*/ 	.word	0xffffffff


	//   ....[155]....
        /*0488*/ 	.word	0x0500000f


	//   ....[156]....
        /*048c*/ 	.word	0x0500000f


	//   ....[157]....
        /*0490*/ 	.word	0x0500000f


	//   ....[158]....
        /*0494*/ 	.word	0x0500000f


	//   ....[159]....
        /*0498*/ 	.word	0x0500000f


	//   ....[160]....
        /*049c*/ 	.word	0x0500000f


	//   ....[161]....
        /*04a0*/ 	.word	0x0500000f


	//   ....[162]....
        /*04a4*/ 	.word	0x0500000f


	//   ....[163]....
        /*04a8*/ 	.word	0x0500000f


	//   ....[164]....
        /*04ac*/ 	.word	0x0500000f


	//   ....[165]....
        /*04b0*/ 	.word	0x0500000f


	//   ....[166]....
        /*04b4*/ 	.word	0x0500000f


	//   ....[167]....
        /*04b8*/ 	.word	0x0500000f


	//   ....[168]....
        /*04bc*/ 	.word	0x0500000f


	//   ....[169]....
        /*04c0*/ 	.word	0x0500000f


	//   ....[170]....
        /*04c4*/ 	.word	0x0500000f


	//   ....[171]....
        /*04c8*/ 	.word	0x0500000f


	//   ....[172]....
        /*04cc*/ 	.word	0x0500000f


	//   ....[173]....
        /*04d0*/ 	.word	0x0500000f


	//   ....[174]....
        /*04d4*/ 	.word	0x0500000f


	//   ....[175]....
        /*04d8*/ 	.word	0x0500000f


	//   ....[176]....
        /*04dc*/ 	.word	0x0500000f


	//   ....[177]....
        /*04e0*/ 	.word	0x0500000f


	//   ....[178]....
        /*04e4*/ 	.word	0x0500000f


	//----- nvinfo : EIATTR_COOP_GROUP_INSTR_OFFSETS
	.align		4
.L_1246:
        /*04e8*/ 	.byte	0x04, 0x28
        /*04ea*/ 	.short	(.L_1248 - .L_1247)


	//   ....[0]....
.L_1247:
        /*04ec*/ 	.word	0x00000070


	//   ....[1]....
        /*04f0*/ 	.word	0x000000b0


	//   ....[2]....
        /*04f4*/ 	.word	0x000002d0


	//   ....[3]....
        /*04f8*/ 	.word	0x00000430


	//   ....[4]....
        /*04fc*/ 	.word	0x00000550


	//   ....[5]....
        /*0500*/ 	.word	0x000006b0


	//   ....[6]....
        /*0504*/ 	.word	0x00001dd0


	//   ....[7]....
        /*0508*/ 	.word	0x00002710


	//   ....[8]....
        /*050c*/ 	.word	0x000030b0


	//   ....[9]....
        /*0510*/ 	.word	0x000044c0


	//   ....[10]....
        /*0514*/ 	.word	0x000045e0


	//   ....[11]....
        /*0518*/ 	.word	0x00004dd0


	//   ....[12]....
        /*051c*/ 	.word	0x00004e50


	//   ....[13]....
        /*0520*/ 	.word	0x00006490


	//   ....[14]....
        /*0524*/ 	.word	0x00006dc0


	//   ....[15]....
        /*0528*/ 	.word	0x00007e50


	//   ....[16]....
        /*052c*/ 	.word	0x00007f50


	//   ....[17]....
        /*0530*/ 	.word	0x000084a0


	//   ....[18]....
        /*0534*/ 	.word	0x00008520


	//   ....[19]....
        /*0538*/ 	.word	0x0000a4c0


	//   ....[20]....
        /*053c*/ 	.word	0x0000a520


	//   ....[21]....
        /*0540*/ 	.word	0x0000a910


	//   ....[22]....
        /*0544*/ 	.word	0x0000a930


	//   ....[23]....
        /*0548*/ 	.word	0x0000c280


	//   ....[24]....
        /*054c*/ 	.word	0x0000cb90


	//   ....[25]....
        /*0550*/ 	.word	0x0000daf0


	//   ....[26]....
        /*0554*/ 	.word	0x0000dbe0


	//   ....[27]....
        /*0558*/ 	.word	0x0000e300


	//   ....[28]....
        /*055c*/ 	.word	0x0000e380


	//   ....[29]....
        /*0560*/ 	.word	0x0000f5f0


	//   ....[30]....
        /*0564*/ 	.word	0x0000f610


	//   ....[31]....
        /*0568*/ 	.word	0x0000f690


	//   ....[32]....
        /*056c*/ 	.word	0x0000f6a0


	//   ....[33]....
        /*0570*/ 	.word	0x00010130


	//   ....[34]....
        /*0574*/ 	.word	0x00010140


	//   ....[35]....
        /*0578*/ 	.word	0x00010150


	//   ....[36]....
        /*057c*/ 	.word	0x00010170


	//   ....[37]....
        /*0580*/ 	.word	0x00010190


	//   ....[38]....
        /*0584*/ 	.word	0x00010200


	//   ....[39]....
        /*0588*/ 	.word	0x00010240


	//   ....[40]....
        /*058c*/ 	.word	0x00010280


	//   ....[41]....
        /*0590*/ 	.word	0x000102b0


	//   ....[42]....
        /*0594*/ 	.word	0x000102e0


	//   ....[43]....
        /*0598*/ 	.word	0x00010310


	//   ....[44]....
        /*059c*/ 	.word	0x00010340


	//   ....[45]....
        /*05a0*/ 	.word	0x00010370


	//   ....[46]....
        /*05a4*/ 	.word	0x000103b0


	//   ....[47]....
        /*05a8*/ 	.word	0x000103f0


	//   ....[48]....
        /*05ac*/ 	.word	0x00010420


	//   ....[49]....
        /*05b0*/ 	.word	0x00010450


	//   ....[50]....
        /*05b4*/ 	.word	0x00010480


	//   ....[51]....
        /*05b8*/ 	.word	0x00010490


	//   ....[52]....
        /*05bc*/ 	.word	0x000104a0


	//   ....[53]....
        /*05c0*/ 	.word	0x000104c0


	//   ....[54]....
        /*05c4*/ 	.word	0x000104d0


	//   ....[55]....
        /*05c8*/ 	.word	0x000104e0


	//   ....[56]....
        /*05cc*/ 	.word	0x000104f0


	//   ....[57]....
        /*05d0*/ 	.word	0x00010500


	//   ....[58]....
        /*05d4*/ 	.word	0x00010520


	//   ....[59]....
        /*05d8*/ 	.word	0x00010530


	//   ....[60]....
        /*05dc*/ 	.word	0x00010560


	//   ....[61]....
        /*05e0*/ 	.word	0x00010580


	//   ....[62]....
        /*05e4*/ 	.word	0x00010590


	//   ....[63]....
        /*05e8*/ 	.word	0x000105c0


	//   ....[64]....
        /*05ec*/ 	.word	0x000105d0


	//   ....[65]....
        /*05f0*/ 	.word	0x000105e0


	//   ....[66]....
        /*05f4*/ 	.word	0x000105f0


	//   ....[67]....
        /*05f8*/ 	.word	0x00010600


	//   ....[68]....
        /*05fc*/ 	.word	0x00010620


	//   ....[69]....
        /*0600*/ 	.word	0x00010640


	//   ....[70]....
        /*0604*/ 	.word	0x00010650


	//   ....[71]....
        /*0608*/ 	.word	0x00010670


	//   ....[72]....
        /*060c*/ 	.word	0x000106a0


	//   ....[73]....
        /*0610*/ 	.word	0x000106d0


	//   ....[74]....
        /*0614*/ 	.word	0x00010700


	//   ....[75]....
        /*0618*/ 	.word	0x00010730


	//   ....[76]....
        /*061c*/ 	.word	0x00010760


	//   ....[77]....
        /*0620*/ 	.word	0x00010790


	//   ....[78]....
        /*0624*/ 	.word	0x000107c0


	//   ....[79]....
        /*0628*/ 	.word	0x000107f0


	//   ....[80]....
        /*062c*/ 	.word	0x00010820


	//   ....[81]....
        /*0630*/ 	.word	0x00011030


	//   ....[82]....
        /*0634*/ 	.word	0x00011040


	//   ....[83]....
        /*0638*/ 	.word	0x00011050


	//   ....[84]....
        /*063c*/ 	.word	0x000110a0


	//   ....[85]....
        /*0640*/ 	.word	0x000117c0


	//   ....[86]....
        /*0644*/ 	.word	0x000117d0


	//   ....[87]....
        /*0648*/ 	.word	0x000118d0


	//   ....[88]....
        /*064c*/ 	.word	0x000118f0


	//   ....[89]....
        /*0650*/ 	.word	0x00011e10


	//   ....[90]....
        /*0654*/ 	.word	0x00011e40


	//   ....[91]....
        /*0658*/ 	.word	0x00012180


	//   ....[92]....
        /*065c*/ 	.word	0x00012190


	//   ....[93]....
        /*0660*/ 	.word	0x00012e10


	//   ....[94]....
        /*0664*/ 	.word	0x00012e20


	//   ....[95]....
        /*0668*/ 	.word	0x00012f20


	//   ....[96]....
        /*066c*/ 	.word	0x00012f40


	//   ....[97]....
        /*0670*/ 	.word	0x000130c0


	//   ....[98]....
        /*0674*/ 	.word	0x000132d0


	//   ....[99]....
        /*0678*/ 	.word	0x00013300


	//   ....[100]....
        /*067c*/ 	.word	0x00013330


	//   ....[101]....
        /*0680*/ 	.word	0x00013360


	//   ....[102]....
        /*0684*/ 	.word	0x00013390


	//   ....[103]....
        /*0688*/ 	.word	0x000133e0


	//   ....[104]....
        /*068c*/ 	.word	0x00013560


	//   ....[105]....
        /*0690*/ 	.word	0x00013590


	//   ....[106]....
        /*0694*/ 	.word	0x000135c0


	//   ....[107]....
        /*0698*/ 	.word	0x000135f0


	//   ....[108]....
        /*069c*/ 	.word	0x00013620


	//   ....[109]....
        /*06a0*/ 	.word	0x00013650


	//   ....[110]....
        /*06a4*/ 	.word	0x000136e0


	//   ....[111]....
        /*06a8*/ 	.word	0x00013740


	//   ....[112]....
        /*06ac*/ 	.word	0x00013750


	//   ....[113]....
        /*06b0*/ 	.word	0x000137a0


	//   ....[114]....
        /*06b4*/ 	.word	0x00015e50


	//   ....[115]....
        /*06b8*/ 	.word	0x00015e90


	//   ....[116]....
        /*06bc*/ 	.word	0x00015eb0


	//   ....[117]....
        /*06c0*/ 	.word	0x00015f80


	//   ....[118]....
        /*06c4*/ 	.word	0x00016300


	//   ....[119]....
        /*06c8*/ 	.word	0x00016310


	//   ....[120]....
        /*06cc*/ 	.word	0x00016320


	//   ....[121]....
        /*06d0*/ 	.word	0x00016330


	//   ....[122]....
        /*06d4*/ 	.word	0x00016c70


	//   ....[123]....
        /*06d8*/ 	.word	0x00016ca0


	//   ....[124]....
        /*06dc*/ 	.word	0x00016cc0


	//   ....[125]....
        /*06e0*/ 	.word	0x00016cd0


	//   ....[126]....
        /*06e4*/ 	.word	0x00016ce0


	//   ....[127]....
        /*06e8*/ 	.word	0x00016de0


	//   ....[128]....
        /*06ec*/ 	.word	0x00017510


	//   ....[129]....
        /*06f0*/ 	.word	0x00017530


	//   ....[130]....
        /*06f4*/ 	.word	0x00017540


	//   ....[131]....
        /*06f8*/ 	.word	0x000175a0


	//   ....[132]....
        /*06fc*/ 	.word	0x000178f0


	//   ....[133]....
        /*0700*/ 	.word	0x00017900


	//   ....[134]....
        /*0704*/ 	.word	0x00017910


	//   ....[135]....
        /*0708*/ 	.word	0x00017970


	//   ....[136]....
        /*070c*/ 	.word	0x00018b00


	//   ....[137]....
        /*0710*/ 	.word	0x00018b30


	//   ....[138]....
        /*0714*/ 	.word	0x00018b60


	//   ....[139]....
        /*0718*/ 	.word	0x00018ba0


	//   ....[140]....
        /*071c*/ 	.word	0x00018bb0


	//   ....[141]....
        /*0720*/ 	.word	0x00018be0


	//   ....[142]....
        /*0724*/ 	.word	0x00018bf0


	//   ....[143]....
        /*0728*/ 	.word	0x00018c30


	//   ....[144]....
        /*072c*/ 	.word	0x00018d90


	//   ....[145]....
        /*0730*/ 	.word	0x00018dd0


	//   ....[146]....
        /*0734*/ 	.word	0x00018e00


	//   ....[147]....
        /*0738*/ 	.word	0x00018e30


	//   ....[148]....
        /*073c*/ 	.word	0x00018e60


	//   ....[149]....
        /*0740*/ 	.word	0x00018e90


	//   ....[150]....
        /*0744*/ 	.word	0x00018f10


	//   ....[151]....
        /*0748*/ 	.word	0x00018f50


	//   ....[152]....
        /*074c*/ 	.word	0x00018f60


	//   ....[153]....
        /*0750*/ 	.word	0x00018fa0


	//   ....[154]....
        /*0754*/ 	.word	0x00019ab0


	//   ....[155]....
        /*0758*/ 	.word	0x0001a180


	//   ....[156]....
        /*075c*/ 	.word	0x0001a260


	//   ....[157]....
        /*0760*/ 	.word	0x0001a300


	//   ....[158]....
        /*0764*/ 	.word	0x0001a480


	//   ....[159]....
        /*0768*/ 	.word	0x0001a520


	//   ....[160]....
        /*076c*/ 	.word	0x0001a610


	//   ....[161]....
        /*0770*/ 	.word	0x0001a6a0


	//   ....[162]....
        /*0774*/ 	.word	0x0001a700


	//   ....[163]....
        /*0778*/ 	.word	0x0001a7a0


	//   ....[164]....
        /*077c*/ 	.word	0x0001a8b0


	//   ....[165]....
        /*0780*/ 	.word	0x0001a910


	//   ....[166]....
        /*0784*/ 	.word	0x0001a970


	//   ....[167]....
        /*0788*/ 	.word	0x0001aa10


	//   ....[168]....
        /*078c*/ 	.word	0x0001aad0


	//   ....[169]....
        /*0790*/ 	.word	0x0001ab50


	//   ....[170]....
        /*0794*/ 	.word	0x0001ad00


	//   ....[171]....
        /*0798*/ 	.word	0x0001ada0


	//   ....[172]....
        /*079c*/ 	.word	0x0001ae00


	//   ....[173]....
        /*07a0*/ 	.word	0x0001aed0


	//   ....[174]....
        /*07a4*/ 	.word	0x0001afc0


	//   ....[175]....
        /*07a8*/ 	.word	0x0001b050


	//   ....[176]....
        /*07ac*/ 	.word	0x0001b0b0


	//   ....[177]....
        /*07b0*/ 	.word	0x0001b180


	//   ....[178]....
        /*07b4*/ 	.word	0x0001b3e0


	//----- nvinfo : EIATTR_REG_RECONFIG
	.align		4
.L_1248:
        /*07b8*/ 	.byte	0x01, 0x54
	.zero		2


	//----- nvinfo : EIATTR_SYSCALL_OFFSETS
	.align		4
        /*07bc*/ 	.byte	0x04, 0x46
        /*07be*/ 	.short	(.L_1250 - .L_1249)


	//   ....[0]....
.L_1249:
        /*07c0*/ 	.word	0x00001f80


	//   ....[1]....
        /*07c4*/ 	.word	0x00015410


	//   ....[2]....
        /*07c8*/ 	.word	0x00015580


	//   ....[3]....
        /*07cc*/ 	.word	0x000156d0


	//   ....[4]....
        /*07d0*/ 	.word	0x00015810


	//   ....[5]....
        /*07d4*/ 	.word	0x000166f0


	//----- nvinfo : EIATTR_MBARRIER_INSTR_OFFSETS
	.align		4
.L_1250:
        /*07d8*/ 	.byte	0x04, 0x39
        /*07da*/ 	.short	(.L_1252 - .L_1251)


	//   ....[0]....
.L_1251:
        /*07dc*/ 	.word	0x00000180
        /*07e0*/ 	.word	0x000000ff
        /*07e4*/ 	.word	0x00019c00
        /*07e8*/ 	.short	0x0100
        /*07ea*/ 	.byte	0x08
	.zero		1


	//   ....[1]....
        /*07ec*/ 	.word	0x00000190
        /*07f0*/ 	.word	0x000000ff
        /*07f4*/ 	.word	0x00019c20
        /*07f8*/ 	.short	0x0100
        /*07fa*/ 	.byte	0x08
	.zero		1


	//   ....[2]....
        /*07fc*/ 	.word	0x00000280
        /*0800*/ 	.word	0x000000ff
        /*0804*/ 	.word	0x00019c30
        /*0808*/ 	.short	0x0100
        /*080a*/ 	.byte	0x08
	.zero		1


	//   ....[3]....
        /*080c*/ 	.word	0x00000290
        /*0810*/ 	.word	0x000000ff
        /*0814*/ 	.word	0x00019c40
        /*0818*/ 	.short	0x0100
        /*081a*/ 	.byte	0x08
	.zero		1


	//   ....[4]....
        /*081c*/ 	.word	0x000002a0
        /*0820*/ 	.word	0x000000ff
        /*0824*/ 	.word	0x00019c38
        /*0828*/ 	.short	0x0100
        /*082a*/ 	.byte	0x08
	.zero		1


	//   ....[5]....
        /*082c*/ 	.word	0x000002b0
        /*0830*/ 	.word	0x000000ff
        /*0834*/ 	.word	0x00019c48
        /*0838*/ 	.short	0x0100
        /*083a*/ 	.byte	0x08
	.zero		1


	//   ....[6]....
        /*083c*/ 	.word	0x000003e0
        /*0840*/ 	.word	0x000000ff
        /*0844*/ 	.word	0x00019c50
        /*0848*/ 	.short	0x0100
        /*084a*/ 	.byte	0x08
	.zero		1


	//   ....[7]....
        /*084c*/ 	.word	0x000003f0
        /*0850*/ 	.word	0x000000ff
        /*0854*/ 	.word	0x00019c60
        /*0858*/ 	.short	0x0100
        /*085a*/ 	.byte	0x08
	.zero		1


	//   ....[8]....
        /*085c*/ 	.word	0x00000400
        /*0860*/ 	.word	0x000000ff
        /*0864*/ 	.word	0x00019c58
        /*0868*/ 	.short	0x0100
        /*086a*/ 	.byte	0x08
	.zero		1


	//   ....[9]....
        /*086c*/ 	.word	0x00000410
        /*0870*/ 	.word	0x000000ff
        /*0874*/ 	.word	0x00019c68
        /*0878*/ 	.short	0x0100
        /*087a*/ 	.byte	0x08
	.zero		1


	//   ....[10]....
        /*087c*/ 	.word	0x00000500
        /*0880*/ 	.word	0x000000ff
        /*0884*/ 	.word	0x00019c70
        /*0888*/ 	.short	0x0100
        /*088a*/ 	.byte	0x06
	.zero		1


	//   ....[11]....
        /*088c*/ 	.word	0x00000510
        /*0890*/ 	.word	0x000000ff
        /*0894*/ 	.word	0x00019c80
        /*0898*/ 	.short	0x0100
        /*089a*/ 	.byte	0x06
	.zero		1


	//   ....[12]....
        /*089c*/ 	.word	0x00000520
        /*08a0*/ 	.word	0x000000ff
        /*08a4*/ 	.word	0x00019c78
        /*08a8*/ 	.short	0x0100
        /*08aa*/ 	.byte	0x06
	.zero		1


	//   ....[13]....
        /*08ac*/ 	.word	0x00000530
        /*08b0*/ 	.word	0x000000ff
        /*08b4*/ 	.word	0x00019c88
        /*08b8*/ 	.short	0x0100
        /*08ba*/ 	.byte	0x06
	.zero		1


	//   ....[14]....
        /*08bc*/ 	.word	0x00000660
        /*08c0*/ 	.word	0x000000ff
        /*08c4*/ 	.word	0x00019c90
        /*08c8*/ 	.short	0x0100
        /*08ca*/ 	.byte	0x08
	.zero		1


	//   ....[15]....
        /*08cc*/ 	.word	0x00000670
        /*08d0*/ 	.word	0x000000ff
        /*08d4*/ 	.word	0x00019ca0
        /*08d8*/ 	.short	0x0100
        /*08da*/ 	.byte	0x08
	.zero		1


	//   ....[16]....
        /*08dc*/ 	.word	0x00000680
        /*08e0*/ 	.word	0x000000ff
        /*08e4*/ 	.word	0x00019c98
        /*08e8*/ 	.short	0x0100
        /*08ea*/ 	.byte	0x08
	.zero		1


	//   ....[17]....
        /*08ec*/ 	.word	0x00000690
        /*08f0*/ 	.word	0x000000ff
        /*08f4*/ 	.word	0x00019ca8
        /*08f8*/ 	.short	0x0100
        /*08fa*/ 	.byte	0x08
	.zero		1


	//   ....[18]....
        /*08fc*/ 	.word	0x000007e0
        /*0900*/ 	.word	0x000000ff
        /*0904*/ 	.word	0x00019cb0
        /*0908*/ 	.short	0x0100
        /*090a*/ 	.byte	0x08
	.zero		1


	//   ....[19]....
        /*090c*/ 	.word	0x000007f0
        /*0910*/ 	.word	0x000000ff
        /*0914*/ 	.word	0x00019cc0
        /*0918*/ 	.short	0x0100
        /*091a*/ 	.byte	0x08
	.zero		1


	//   ....[20]....
        /*091c*/ 	.word	0x00000800
        /*0920*/ 	.word	0x000000ff
        /*0924*/ 	.word	0x00019cb8
        /*0928*/ 	.short	0x0100
        /*092a*/ 	.byte	0x08
	.zero		1


	//   ....[21]....
        /*092c*/ 	.word	0x00000810
        /*0930*/ 	.word	0x000000ff
        /*0934*/ 	.word	0x00019cc8
        /*0938*/ 	.short	0x0100
        /*093a*/ 	.byte	0x08
	.zero		1


	//   ....[22]....
        /*093c*/ 	.word	0x00002270
        /*0940*/ 	.word	0x000000ff
        /*0944*/ 	.word	0x00019c00
        /*0948*/ 	.short	0x010a
        /*094a*/ 	.byte	0x2e
	.zero		1


	//   ....[23]....
        /*094c*/ 	.word	0x00002310
        /*0950*/ 	.word	0x00000002
        /*0954*/ 	.word	0x00019c30
        /*0958*/ 	.short	0x010a
        /*095a*/ 	.byte	0x3f
	.zero		1


	//   ....[24]....
        /*095c*/ 	.word	0x00002350
        /*0960*/ 	.word	0x00000002
        /*0964*/ 	.word	0x00019c30
        /*0968*/ 	.short	0x010a
        /*096a*/ 	.byte	0x3f
	.zero		1


	//   ....[25]....
        /*096c*/ 	.word	0x00002a70
        /*0970*/ 	.word	0x000000ff
        /*0974*/ 	.word	0x00000000
        /*0978*/ 	.short	0x0101
        /*097a*/ 	.byte	0x06
	.zero		1


	//   ....[26]....
        /*097c*/ 	.word	0x00005f00
        /*0980*/ 	.word	0x000000ff
        /*0984*/ 	.word	0x00019c30
        /*0988*/ 	.short	0x010a
        /*098a*/ 	.byte	0x14
	.zero		1


	//   ....[27]....
        /*098c*/ 	.word	0x00005f40
        /*0990*/ 	.word	0x000000ff
        /*0994*/ 	.word	0x00019c30
        /*0998*/ 	.short	0x010a
        /*099a*/ 	.byte	0x14
	.zero		1


	//   ....[28]....
        /*099c*/ 	.word	0x000060a0
        /*09a0*/ 	.word	0x000000ff
        /*09a4*/ 	.word	0x00019c50
        /*09a8*/ 	.short	0x010a
        /*09aa*/ 	.byte	0x0a
	.zero		1


	//   ....[29]....
        /*09ac*/ 	.word	0x000060e0
        /*09b0*/ 	.word	0x000000ff
        /*09b4*/ 	.word	0x00019c50
        /*09b8*/ 	.short	0x010a
        /*09ba*/ 	.byte	0x0a
	.zero		1


	//   ....[30]....
        /*09bc*/ 	.word	0x00006810
        /*09c0*/ 	.word	0x000000ff
        /*09c4*/ 	.word	0x00000000
        /*09c8*/ 	.short	0x0101
        /*09ca*/ 	.byte	0x14
	.zero		1


	//   ....[31]....
        /*09cc*/ 	.word	0x00009060
        /*09d0*/ 	.word	0x000000ff
        /*09d4*/ 	.word	0x00000000
        /*09d8*/ 	.short	0x0101
        /*09da*/ 	.byte	0x0a
	.zero		1


	//   ....[32]....
        /*09dc*/ 	.word	0x000098a0
        /*09e0*/ 	.word	0x000000ff
        /*09e4*/ 	.word	0x00019c30
        /*09e8*/ 	.short	0x010a
        /*09ea*/ 	.byte	0x06
	.zero		1


	//   ....[33]....
        /*09ec*/ 	.word	0x000098e0
        /*09f0*/ 	.word	0x000000ff
        /*09f4*/ 	.word	0x00019c30
        /*09f8*/ 	.short	0x010a
        /*09fa*/ 	.byte	0x06
	.zero		1


	//   ....[34]....
        /*09fc*/ 	.word	0x00009a40
        /*0a00*/ 	.word	0x000000ff
        /*0a04*/ 	.word	0x00019c50
        /*0a08*/ 	.short	0x010a
        /*0a0a*/ 	.byte	0x0b
	.zero		1


	//   ....[35]....
        /*0a0c*/ 	.word	0x00009a80
        /*0a10*/ 	.word	0x000000ff
        /*0a14*/ 	.word	0x00019c50
        /*0a18*/ 	.short	0x010a
        /*0a1a*/ 	.byte	0x0b
	.zero		1


	//   ....[36]....
        /*0a1c*/ 	.word	0x0000a1f0
        /*0a20*/ 	.word	0x000000ff
        /*0a24*/ 	.word	0x00000000
        /*0a28*/ 	.short	0x0101
        /*0a2a*/ 	.byte	0x07
	.zero		1


	//   ....[37]....
        /*0a2c*/ 	.word	0x0000b6c0
        /*0a30*/ 	.word	0x000000ff
        /*0a34*/ 	.word	0x00000000
        /*0a38*/ 	.short	0x0101
        /*0a3a*/ 	.byte	0x07
	.zero		1


	//   ....[38]....
        /*0a3c*/ 	.word	0x0000bcd0
        /*0a40*/ 	.word	0x000000ff
        /*0a44*/ 	.word	0x00019c30
        /*0a48*/ 	.short	0x010a
        /*0a4a*/ 	.byte	0x06
	.zero		1


	//   ....[39]....
        /*0a4c*/ 	.word	0x0000bd10
        /*0a50*/ 	.word	0x000000ff
        /*0a54*/ 	.word	0x00019c30
        /*0a58*/ 	.short	0x010a
        /*0a5a*/ 	.byte	0x06
	.zero		1


	//   ....[40]....
        /*0a5c*/ 	.word	0x0000be70
        /*0a60*/ 	.word	0x000000ff
        /*0a64*/ 	.word	0x00019c50
        /*0a68*/ 	.short	0x010a
        /*0a6a*/ 	.byte	0x0b
	.zero		1


	//   ....[41]....
        /*0a6c*/ 	.word	0x0000beb0
        /*0a70*/ 	.word	0x000000ff
        /*0a74*/ 	.word	0x00019c50
        /*0a78*/ 	.short	0x010a
        /*0a7a*/ 	.byte	0x0b
	.zero		1


	//   ....[42]....
        /*0a7c*/ 	.word	0x0000c5a0
        /*0a80*/ 	.word	0x000000ff
        /*0a84*/ 	.word	0x00000000
        /*0a88*/ 	.short	0x0101
        /*0a8a*/ 	.byte	0x06
	.zero		1


	//   ....[43]....
        /*0a8c*/ 	.word	0x0000ee30
        /*0a90*/ 	.word	0x000000ff
        /*0a94*/ 	.word	0x00000000
        /*0a98*/ 	.short	0x0101
        /*0a9a*/ 	.byte	0x07
	.zero		1


	//   ....[44]....
        /*0a9c*/ 	.word	0x0000f360
        /*0aa0*/ 	.word	0x000000ff
        /*0aa4*/ 	.word	0x00019c50
        /*0aa8*/ 	.short	0x010a
        /*0aaa*/ 	.byte	0x0e
	.zero		1


	//   ....[45]....
        /*0aac*/ 	.word	0x0000f3a0
        /*0ab0*/ 	.word	0x000000ff
        /*0ab4*/ 	.word	0x00019c50
        /*0ab8*/ 	.short	0x010a
        /*0aba*/ 	.byte	0x0e
	.zero		1


	//   ....[46]....
        /*0abc*/ 	.word	0x0000f980
        /*0ac0*/ 	.word	0x000000ff
        /*0ac4*/ 	.word	0x00000000
        /*0ac8*/ 	.short	0x0101
        /*0aca*/ 	.byte	0x04
	.zero		1


	//   ....[47]....
        /*0acc*/ 	.word	0x00011710
        /*0ad0*/ 	.word	0x00000003
        /*0ad4*/ 	.word	0x00000000
        /*0ad8*/ 	.short	0x0101
        /*0ada*/ 	.byte	0x3f
	.zero		1


	//   ....[48]....
        /*0adc*/ 	.word	0x00011e30
        /*0ae0*/ 	.word	0x00000002
        /*0ae4*/ 	.word	0x00000000
        /*0ae8*/ 	.short	0x0101
        /*0aea*/ 	.byte	0x3f
	.zero		1


	//   ....[49]....
        /*0aec*/ 	.word	0x00015c80
        /*0af0*/ 	.word	0x00000005
        /*0af4*/ 	.word	0x00019c80
        /*0af8*/ 	.short	0x010a
        /*0afa*/ 	.byte	0x3f
	.zero		1


	//   ....[50]....
        /*0afc*/ 	.word	0x00016050
        /*0b00*/ 	.word	0x00000005
        /*0b04*/ 	.word	0x00019c70
        /*0b08*/ 	.short	0x0107
        /*0b0a*/ 	.byte	0x3f
	.zero		1


	//   ....[51]....
        /*0b0c*/ 	.word	0x00016110
        /*0b10*/ 	.word	0x00000005
        /*0b14*/ 	.word	0x00019c70
        /*0b18*/ 	.short	0x0101
        /*0b1a*/ 	.byte	0x3f
	.zero		1


	//   ....[52]....
        /*0b1c*/ 	.word	0x00016140
        /*0b20*/ 	.word	0x00000005
        /*0b24*/ 	.word	0x00019c40
        /*0b28*/ 	.short	0x010a
        /*0b2a*/ 	.byte	0x3f
	.zero		1


	//   ....[53]....
        /*0b2c*/ 	.word	0x00016470
        /*0b30*/ 	.word	0x00000005
        /*0b34*/ 	.word	0x00019c30
        /*0b38*/ 	.short	0x0107
        /*0b3a*/ 	.byte	0x3f
	.zero		1


	//   ....[54]....
        /*0b3c*/ 	.word	0x00016530
        /*0b40*/ 	.word	0x00000005
        /*0b44*/ 	.word	0x00019c30
        /*0b48*/ 	.short	0x0101
        /*0b4a*/ 	.byte	0x3f
	.zero		1


	//   ....[55]....
        /*0b4c*/ 	.word	0x00016ec0
        /*0b50*/ 	.word	0x00000011
        /*0b54*/ 	.word	0x00019c00
        /*0b58*/ 	.short	0x0107
        /*0b5a*/ 	.byte	0x3f
	.zero		1


	//   ....[56]....
        /*0b5c*/ 	.word	0x00016fc0
        /*0b60*/ 	.word	0x00000011
        /*0b64*/ 	.word	0x00019c00
        /*0b68*/ 	.short	0x0101
        /*0b6a*/ 	.byte	0x3f
	.zero		1


	//   ....[57]....
        /*0b6c*/ 	.word	0x00016fe0
        /*0b70*/ 	.word	0x00000011
        /*0b74*/ 	.word	0x00019c20
        /*0b78*/ 	.short	0x010a
        /*0b7a*/ 	.byte	0x3f
	.zero		1


	//   ....[58]....
        /*0b7c*/ 	.word	0x00017340
        /*0b80*/ 	.word	0x00000004
        /*0b84*/ 	.word	0x00019c80
        /*0b88*/ 	.short	0x010a
        /*0b8a*/ 	.byte	0x3f
	.zero		1


	//   ....[59]....
        /*0b8c*/ 	.word	0x00017640
        /*0b90*/ 	.word	0x00000004
        /*0b94*/ 	.word	0x00019c70
        /*0b98*/ 	.short	0x0107
        /*0b9a*/ 	.byte	0x3f
	.zero		1


	//   ....[60]....
        /*0b9c*/ 	.word	0x00017700
        /*0ba0*/ 	.word	0x00000004
        /*0ba4*/ 	.word	0x00019c70
        /*0ba8*/ 	.short	0x0101
        /*0baa*/ 	.byte	0x3f
	.zero		1


	//   ....[61]....
        /*0bac*/ 	.word	0x00017730
        /*0bb0*/ 	.word	0x00000004
        /*0bb4*/ 	.word	0x00019c40
        /*0bb8*/ 	.short	0x010a
        /*0bba*/ 	.byte	0x3f
	.zero		1


	//   ....[62]....
        /*0bbc*/ 	.word	0x00017a10
        /*0bc0*/ 	.word	0x00000004
        /*0bc4*/ 	.word	0x00019c30
        /*0bc8*/ 	.short	0x0107
        /*0bca*/ 	.byte	0x3f
	.zero		1


	//   ....[63]....
        /*0bcc*/ 	.word	0x00017ae0
        /*0bd0*/ 	.word	0x00000004
        /*0bd4*/ 	.word	0x00019c30
        /*0bd8*/ 	.short	0x0101
        /*0bda*/ 	.byte	0x3f
	.zero		1


	//   ....[64]....
        /*0bdc*/ 	.word	0x00017b60
        /*0be0*/ 	.word	0x00000002
        /*0be4*/ 	.word	0x00019c70
        /*0be8*/ 	.short	0x010a
        /*0bea*/ 	.byte	0x3f
	.zero		1


	//   ....[65]....
        /*0bec*/ 	.word	0x00017bf0
        /*0bf0*/ 	.word	0x00000002
        /*0bf4*/ 	.word	0x00019c60
        /*0bf8*/ 	.short	0x010a
        /*0bfa*/ 	.byte	0x3f
	.zero		1


	//   ....[66]....
        /*0bfc*/ 	.word	0x00018060
        /*0c00*/ 	.word	0x00000002
        /*0c04*/ 	.word	0x00019c50
        /*0c08*/ 	.short	0x0101
        /*0c0a*/ 	.byte	0x3f
	.zero		1


	//   ....[67]....
        /*0c0c*/ 	.word	0x000180f0
        /*0c10*/ 	.word	0x00000002
        /*0c14*/ 	.word	0x00000000
        /*0c18*/ 	.short	0x0101
        /*0c1a*/ 	.byte	0x3f
	.zero		1


	//   ....[68]....
        /*0c1c*/ 	.word	0x000182c0
        /*0c20*/ 	.word	0x00000000
        /*0c24*/ 	.word	0x00019c70
        /*0c28*/ 	.short	0x010a
        /*0c2a*/ 	.byte	0x3f
	.zero		1


	//   ....[69]....
        /*0c2c*/ 	.word	0x00018340
        /*0c30*/ 	.word	0x00000000
        /*0c34*/ 	.word	0x00019c60
        /*0c38*/ 	.short	0x010a
        /*0c3a*/ 	.byte	0x3f
	.zero		1


	//   ....[70]....
        /*0c3c*/ 	.word	0x000187c0
        /*0c40*/ 	.word	0x00000000
        /*0c44*/ 	.word	0x00019c50
        /*0c48*/ 	.short	0x0101
        /*0c4a*/ 	.byte	0x3f
	.zero		1


	//   ....[71]....
        /*0c4c*/ 	.word	0x00018860
        /*0c50*/ 	.word	0x00000000
        /*0c54*/ 	.word	0x00000000
        /*0c58*/ 	.short	0x0101
        /*0c5a*/ 	.byte	0x3f
	.zero		1


	//   ....[72]....
        /*0c5c*/ 	.word	0x00019a30
        /*0c60*/ 	.word	0x00000005
        /*0c64*/ 	.word	0x00019c20
        /*0c68*/ 	.short	0x010a
        /*0c6a*/ 	.byte	0x3f
	.zero		1


	//   ....[73]....
        /*0c6c*/ 	.word	0x00019bb0
        /*0c70*/ 	.word	0x00000003
        /*0c74*/ 	.word	0x00019c40
        /*0c78*/ 	.short	0x010a
        /*0c7a*/ 	.byte	0x3f
	.zero		1


	//   ....[74]....
        /*0c7c*/ 	.word	0x00019c50
        /*0c80*/ 	.word	0x00000005
        /*0c84*/ 	.word	0x00019c40
        /*0c88*/ 	.short	0x010a
        /*0c8a*/ 	.byte	0x3f
	.zero		1


	//   ....[75]....
        /*0c8c*/ 	.word	0x00019c90
        /*0c90*/ 	.word	0x00000003
        /*0c94*/ 	.word	0x00019c60
        /*0c98*/ 	.short	0x010a
        /*0c9a*/ 	.byte	0x3f
	.zero		1


	//   ....[76]....
        /*0c9c*/ 	.word	0x00019cd0
        /*0ca0*/ 	.word	0x00000005
        /*0ca4*/ 	.word	0x00019c60
        /*0ca8*/ 	.short	0x010a
        /*0caa*/ 	.byte	0x3f
	.zero		1


	//   ....[77]....
        /*0cac*/ 	.word	0x00019d10
        /*0cb0*/ 	.word	0x00000003
        /*0cb4*/ 	.word	0x00019c80
        /*0cb8*/ 	.short	0x010a
        /*0cba*/ 	.byte	0x3f
	.zero		1


	//   ....[78]....
        /*0cbc*/ 	.word	0x00019d50
        /*0cc0*/ 	.word	0x00000005
        /*0cc4*/ 	.word	0x00019c80
        /*0cc8*/ 	.short	0x010a
        /*0cca*/ 	.byte	0x3f
	.zero		1


	//   ....[79]....
        /*0ccc*/ 	.word	0x00019dc0
        /*0cd0*/ 	.word	0x00000003
        /*0cd4*/ 	.word	0x00019c00
        /*0cd8*/ 	.short	0x010a
        /*0cda*/ 	.byte	0x3f
	.zero		1


	//   ....[80]....
        /*0cdc*/ 	.word	0x00019e10
        /*0ce0*/ 	.word	0x00000002
        /*0ce4*/ 	.word	0x00019c30
        /*0ce8*/ 	.short	0x010a
        /*0cea*/ 	.byte	0x3f
	.zero		1


	//   ....[81]....
        /*0cec*/ 	.word	0x00019e70
        /*0cf0*/ 	.word	0x00000008
        /*0cf4*/ 	.word	0x00019c30
        /*0cf8*/ 	.short	0x010a
        /*0cfa*/ 	.byte	0x3f
	.zero		1


	//   ....[82]....
        /*0cfc*/ 	.word	0x00019ed0
        /*0d00*/ 	.word	0x00000008
        /*0d04*/ 	.word	0x00019c50
        /*0d08*/ 	.short	0x010a
        /*0d0a*/ 	.byte	0x3f
	.zero		1


	//   ....[83]....
        /*0d0c*/ 	.word	0x00019f30
        /*0d10*/ 	.word	0x00000008
        /*0d14*/ 	.word	0x00019c30
        /*0d18*/ 	.short	0x010a
        /*0d1a*/ 	.byte	0x3f
	.zero		1


	//   ....[84]....
        /*0d1c*/ 	.word	0x00019f90
        /*0d20*/ 	.word	0x00000008
        /*0d24*/ 	.word	0x00019c50
        /*0d28*/ 	.short	0x010a
        /*0d2a*/ 	.byte	0x3f
	.zero		1


	//   ....[85]....
        /*0d2c*/ 	.word	0x00019ff0
        /*0d30*/ 	.word	0x00000008
        /*0d34*/ 	.word	0x00019c30
        /*0d38*/ 	.short	0x010a
        /*0d3a*/ 	.byte	0x3f
	.zero		1


	//   ....[86]....
        /*0d3c*/ 	.word	0x0001a050
        /*0d40*/ 	.word	0x00000008
        /*0d44*/ 	.word	0x00019c50
        /*0d48*/ 	.short	0x010a
        /*0d4a*/ 	.byte	0x3f
	.zero		1


	//   ....[87]....
        /*0d4c*/ 	.word	0x0001a0b0
        /*0d50*/ 	.word	0x00000005
        /*0d54*/ 	.word	0x00019c50
        /*0d58*/ 	.short	0x010a
        /*0d5a*/ 	.byte	0x3f
	.zero		1


	//   ....[88]....
        /*0d5c*/ 	.word	0x0001a1b0
        /*0d60*/ 	.word	0x00000005
        /*0d64*/ 	.word	0x00019c80
        /*0d68*/ 	.short	0x010a
        /*0d6a*/ 	.byte	0x3f
	.zero		1


	//   ....[89]....
        /*0d6c*/ 	.word	0x0001a560
        /*0d70*/ 	.word	0x00000005
        /*0d74*/ 	.word	0x00019c40
        /*0d78*/ 	.short	0x010a
        /*0d7a*/ 	.byte	0x3f
	.zero		1


	//   ....[90]....
        /*0d7c*/ 	.word	0x0001ac00
        /*0d80*/ 	.word	0x00000011
        /*0d84*/ 	.word	0x00019c20
        /*0d88*/ 	.short	0x010a
        /*0d8a*/ 	.byte	0x3f
	.zero		1


	//   ....[91]....
        /*0d8c*/ 	.word	0x0001ac50
        /*0d90*/ 	.word	0x00000004
        /*0d94*/ 	.word	0x00019c80
        /*0d98*/ 	.short	0x010a
        /*0d9a*/ 	.byte	0x3f
	.zero		1


	//   ....[92]....
        /*0d9c*/ 	.word	0x0001af10
        /*0da0*/ 	.word	0x00000004
        /*0da4*/ 	.word	0x00019c40
        /*0da8*/ 	.short	0x010a
        /*0daa*/ 	.byte	0x3f
	.zero		1


	//   ....[93]....
        /*0dac*/ 	.word	0x0001b1c0
        /*0db0*/ 	.word	0x00000002
        /*0db4*/ 	.word	0x00019c70
        /*0db8*/ 	.short	0x010a
        /*0dba*/ 	.byte	0x3f
	.zero		1


	//   ....[94]....
        /*0dbc*/ 	.word	0x0001b210
        /*0dc0*/ 	.word	0x00000002
        /*0dc4*/ 	.word	0x00019c60
        /*0dc8*/ 	.short	0x010a
        /*0dca*/ 	.byte	0x3f
	.zero		1


	//   ....[95]....
        /*0dcc*/ 	.word	0x0001b260
        /*0dd0*/ 	.word	0x00000000
        /*0dd4*/ 	.word	0x00019c70
        /*0dd8*/ 	.short	0x010a
        /*0dda*/ 	.byte	0x3f
	.zero		1


	//   ....[96]....
        /*0ddc*/ 	.word	0x0001b2b0
        /*0de0*/ 	.word	0x00000000
        /*0de4*/ 	.word	0x00019c60
        /*0de8*/ 	.short	0x010a
        /*0dea*/ 	.byte	0x3f
	.zero		1


	//   ....[97]....
        /*0dec*/ 	.word	0x0001b300
        /*0df0*/ 	.word	0x00000005
        /*0df4*/ 	.word	0x00019c20
        /*0df8*/ 	.short	0x010a
        /*0dfa*/ 	.byte	0x3f
	.zero		1


	//   ....[98]....
        /*0dfc*/ 	.word	0x0001b4a0
        /*0e00*/ 	.word	0x00000003
        /*0e04*/ 	.word	0x00019c40
        /*0e08*/ 	.short	0x010a
        /*0e0a*/ 	.byte	0x3f
	.zero		1


	//   ....[99]....
        /*0e0c*/ 	.word	0x0001b4f0
        /*0e10*/ 	.word	0x00000005
        /*0e14*/ 	.word	0x00019c40
        /*0e18*/ 	.short	0x010a
        /*0e1a*/ 	.byte	0x3f
	.zero		1


	//   ....[100]....
        /*0e1c*/ 	.word	0x0001b540
        /*0e20*/ 	.word	0x00000003
        /*0e24*/ 	.word	0x00019c60
        /*0e28*/ 	.short	0x010a
        /*0e2a*/ 	.byte	0x3f
	.zero		1


	//   ....[101]....
        /*0e2c*/ 	.word	0x0001b590
        /*0e30*/ 	.word	0x00000005
        /*0e34*/ 	.word	0x00019c60
        /*0e38*/ 	.short	0x010a
        /*0e3a*/ 	.byte	0x3f
	.zero		1


	//   ....[102]....
        /*0e3c*/ 	.word	0x0001b5e0
        /*0e40*/ 	.word	0x00000003
        /*0e44*/ 	.word	0x00019c80
        /*0e48*/ 	.short	0x010a
        /*0e4a*/ 	.byte	0x3f
	.zero		1


	//----- nvinfo : EIATTR_NUM_MBARRIERS
	.align		4
.L_1252:
        /*0e4c*/ 	.byte	0x03, 0x38
        /*0e4e*/ 	.short	0x0016


	//----- nvinfo : EIATTR_EXIT_INSTR_OFFSETS
	.align		4
        /*0e50*/ 	.byte	0x04, 0x1c
        /*0e52*/ 	.short	(.L_1254 - .L_1253)


	//   ....[0]....
.L_1253:
        /*0e54*/ 	.word	0x00000980


	//   ....[1]....
        /*0e58*/ 	.word	0x00013070


	//   ....[2]....
        /*0e5c*/ 	.word	0x00019da0


	//----- nvinfo : EIATTR_MAX_THREADS
	.align		4
.L_1254:
        /*0e60*/ 	.byte	0x04, 0x05
        /*0e62*/ 	.short	(.L_1256 - .L_1255)
.L_1255:
        /*0e64*/ 	.word	0x00000200
        /*0e68*/ 	.word	0x00000001
        /*0e6c*/ 	.word	0x00000001


	//----- nvinfo : EIATTR_CRS_STACK_SIZE
	.align		4
.L_1256:
        /*0e70*/ 	.byte	0x04, 0x1e
        /*0e72*/ 	.short	(.L_1258 - .L_1257)
.L_1257:
        /*0e74*/ 	.word	0x00000000


	//----- nvinfo : EIATTR_CBANK_PARAM_SIZE
	.align		4
.L_1258:
        /*0e78*/ 	.byte	0x03, 0x19
        /*0e7a*/ 	.short	0x0af0


	//----- nvinfo : EIATTR_PARAM_CBANK
	.align		4
        /*0e7c*/ 	.byte	0x04, 0x0a
        /*0e7e*/ 	.short	(.L_1260 - .L_1259)
	.align		4
.L_1259:
        /*0e80*/ 	.word	index@(.nv.constant0._ZN7cutlass13device_kernelIN5flash11enable_sm90INS1_16FlashAttnFwdSm90INS1_25CollectiveMainloopFwdSm90ILi2EN4cute5tupleIJNS5_1CILi1EEES8_S8_EEENS6_IJNS7_ILi192EEENS7_ILi128EEENS7_ILi96EEEEEELi96ENS_12float_e4m3_tEfNS_4arch4Sm90ELb0ELb1ELb1ELb1ELb1ELb0ELb0ELb1ELb1ELb1ELb1ELb0EEENS1_21CollectiveEpilogueFwdINS6_IJSA_SC_SB_EEES9_NS_10bfloat16_tESG_Li384ELb1ELb1ELb1ELb1EEENS1_36VarlenDynamicPersistentTileSchedulerILi192ELi128ELi384ELi128ELb1ELb1ELb1ELb1ELb0ELb1EEEEEEEEEvNT_6ParamsE)
        /*0e84*/ 	.short	0x0210
        /*0e86*/ 	.short	0x0af0


	//----- nvinfo : EIATTR_SW_WAR
	.align		4
.L_1260:
        /*0e88*/ 	.byte	0x04, 0x36
        /*0e8a*/ 	.short	(.L_1262 - .L_1261)
.L_1261:
        /*0e8c*/ 	.word	0x00000008
.L_1262:


//--------------------- .nv.info._ZN7cutlass13device_kernelIN5flash11enable_sm90INS1_16FlashAttnFwdSm90INS1_25CollectiveMainloopFwdSm90ILi2EN4cute5tupleIJNS5_1CILi1EEES8_S8_EEENS6_IJNS7_ILi192EEENS7_ILi128EEENS7_ILi96EEEEEELi96ENS_12float_e4m3_tEfNS_4arch4Sm90ELb0ELb1ELb1ELb1ELb1ELb1ELb0ELb1ELb1ELb1ELb1ELb0EEENS1_21CollectiveEpilogueFwdINS6_IJSA_SC_SB_EEES9_NS_10bfloat16_tESG_Li384ELb1ELb1ELb1ELb1EEENS1_36VarlenDynamicPersistentTileSchedulerILi192ELi128ELi384ELi128ELb1ELb1ELb1ELb1ELb0ELb1EEEEEEEEEvNT_6ParamsE --------------------------
	.section	.nv.info._ZN7cutlass13device_kernelIN5flash11enable_sm90INS1_16FlashAttnFwdSm90INS1_25CollectiveMainloopFwdSm90ILi2EN4cute5tupleIJNS5_1CILi1EEES8_S8_EEENS6_IJNS7_ILi192EEENS7_ILi128EEENS7_ILi96EEEEEELi96ENS_12float_e4m3_tEfNS_4arch4Sm90ELb0ELb1ELb1ELb1ELb1ELb1ELb0ELb1ELb1ELb1ELb1ELb0EEENS1_21CollectiveEpilogueFwdINS6_IJSA_SC_SB_EEES9_NS_10bfloat16_tESG_Li384ELb1ELb1ELb1ELb1EEENS1_36VarlenDynamicPersistentTileSchedulerILi192ELi128ELi384ELi128ELb1ELb1ELb1ELb1ELb0ELb1EEEEEEEEEvNT_6ParamsE,"",@"SHT_CUDA_INFO"
	.sectionflags	@""
	.align	4


	//----- nvinfo : EIATTR_CUDA_API_VERSION
	.align		4
        /*0000*/ 	.byte	0x04, 0x37
        /*0002*/ 	.short	(.L_1264 - .L_1263)
.L_1263:
        /*0004*/ 	.word	0x00000082


	//----- nvinfo : EIATTR_KPARAM_INFO
	.align		4
.L_1264:
        /*0008*/ 	.byte	0x04, 0x17
        /*000a*/ 	.short	(.L_1266 - .L_1265)
.L_1265:
        /*000c*/ 	.word	0x00000000
        /*0010*/ 	.short	0x0000
        /*0012*/ 	.short	0x0070
        /*0014*/ 	.byte	0x00, 0xf0, 0x01, 0x2a


	//----- nvinfo : EIATTR_SPARSE_MMA_MASK
	.align		4
.L_1266:
        /*0018*/ 	.byte	0x03, 0x50
        /*001a*/ 	.short	0x0000


	//----- nvinfo : EIATTR_MAXREG_COUNT
	.align		4
        /*001c*/ 	.byte	0x03, 0x1b
        /*001e*/ 	.short	0x0080


	//----- nvinfo : EIATTR_NUM_BARRIERS
	.align		4
        /*0020*/ 	.byte	0x02, 0x4c
        /*0022*/ 	.byte	0x10
	.zero		1


	//----- nvinfo : EIATTR_EXTERNS
	.align		4
        /*0024*/ 	.byte	0x04, 0x0f
        /*0026*/ 	.short	(.L_1268 - .L_1267)


	//   ....[0]....
	.align		4
.L_1267:
        /*0028*/ 	.word	index@(__assertfail)


	//----- nvinfo : EIATTR_ANNOTATIONS
	.align		4
.L_1268:
        /*002c*/ 	.byte	0x04, 0x55
        /*002e*/ 	.short	(.L_1270 - .L_1269)


	//   ....[0]....
.L_1269:
        /* <DEDUP_REMOVED lines=108> */


	//----- nvinfo : EIATTR_MERCURY_ISA_VERSION
	.align		4
.L_1270:
        /*06d8*/ 	.byte	0x03, 0x5f
        /*06da*/ 	.short	0x0101


	//----- nvinfo : EIATTR_UNUSED_LOAD_BYTE_OFFSET
	.align		4
        /*06dc*/ 	.byte	0x04, 0x44
        /*06de*/ 	.short	(.L_1272 - .L_1271)


	//   ....[0]....
.L_1271:
        /*06e0*/ 	.word	0x00000a50
        /*06e4*/ 	.word	0x0000fff0


	//   ....[1]....
        /*06e8*/ 	.word	0x0001a930
        /*06ec*/ 	.word	0x0000fff0


	//----- nvinfo : EIATTR_INT_WARP_WIDE_INSTR_OFFSETS
	.align		4
.L_1272:
        /*06f0*/ 	.byte	0x04, 0x31
        /*06f2*/ 	.short	(.L_1274 - .L_1273)


	//   ....[0]....
.L_1273:
        /*06f4*/ 	.word	0x00000130


	//   ....[1]....
        /*06f8*/ 	.word	0x00000170


	//   ....[2]....
        /*06fc*/ 	.word	0x000001e0


	//   ....[3]....
        /*0700*/ 	.word	0x00021810


	//   ....[4]....
        /*0704*/ 	.word	0x000218a0


	//   ....[5]....
        /*0708*/ 	.word	0x000249c0


	//   ....[6]....
        /*070c*/ 	.word	0x00024a50


	//----- nvinfo : EIATTR_COOP_GROUP_MASK_REGIDS
	.align		4
.L_1274:
        /*0710*/ 	.byte	0x04, 0x29
        /*0712*/ 	.short	(.L_1276 - .L_1275)


	//   ....[0]....
.L_1275:
        /*0714*/ 	.word	0xffffffff


	//   ....[1]....
        /*0718*/ 	.word	0xffffffff


	//   ....[2]....
        /*071c*/ 	.word	0xffffffff


	//   ....[3]....
        /*0720*/ 	.word	0xffffffff


	//   ....[4]....
        /*0724*/ 	.word	0xffffffff


	//   ....[5]....
        /*0728*/ 	.word	0xffffffff


	//   ....[6]....
        /*072c*/ 	.word	0xffffffff


	//   ....[7]....
        /*0730*/ 	.word	0xffffffff


	//   ....[8]....
        /*0734*/ 	.word	0xffffffff


	//   ....[9]....
        /*0738*/ 	.word	0xffffffff


	//   ....[10]....
        /*073c*/ 	.word	0xffffffff


	//   ....[11]....
        /*0740*/ 	.word	0xffffffff


	//   ....[12]....
        /*0744*/ 	.word	0xffffffff


	//   ....[13]....
        /*0748*/ 	.word	0xffffffff


	//   ....[14]....
        /*074c*/ 	.word	0xffffffff


	//   ....[15]....
        /*0750*/ 	.word	0xffffffff


	//   ....[16]....
        /*0754*/ 	.word	0xffffffff


	//   ....[17]....
        /*0758*/ 	.word	0xffffffff


	//   ....[18]....
        /*075c*/ 	.word	0xffffffff


	//   ....[19]....
        /*0760*/ 	.word	0xffffffff


	//   ....[20]....
        /*0764*/ 	.word	0xffffffff


	//   ....[21]....
        /*0768*/ 	.word	0xffffffff


	//   ....[22]....
        /*076c*/ 	.word	0xffffffff


	//   ....[23]....
        /*0770*/ 	.word	0xffffffff


	//   ....[24]....
        /*0774*/ 	.word	0xffffffff


	//   ....[25]....
        /*0778*/ 	.word	0xffffffff


	//   ....[26]....
        /*077c*/ 	.word	0xffffffff


	//   ....[27]....
        /*0780*/ 	.word	0xffffffff


	//   ....[28]....
        /*0784*/ 	.word	0xffffffff


	//   ....[29]....
        /*0788*/ 	.word	0xffffffff


	//   ....[30]....
        /*078c*/ 	.word	0xffffffff


	//   ....[31]....
        /*0790*/ 	.word	0xffffffff


	//   ....[32]....
        /*0794*/ 	.word	0xffffffff


	//   ....[33]....
        /*0798*/ 	.word	0xffffffff


	//   ....[34]....
        /*079c*/ 	.word	0xffffffff


	//   ....[35]....
        /*07a0*/ 	.word	0xffffffff


	//   ....[36]....
        /*07a4*/ 	.word	0xffffffff


	//   ....[37]....
        /*07a8*/ 	.word	0xffffffff


	//   ....[38]....
        /*07ac*/ 	.word	0xffffffff


	//   ....[39]....
        /*07b0*/ 	.word	0xffffffff


	//   ....[40]....
        /*07b4*/ 	.word	0xffffffff


	//   ....[41]....
        /*07b8*/ 	.word	0xffffffff


	//   ....[42]....
        /*07bc*/ 	.word	0xffffffff


	//   ....[43]....
        /*07c0*/ 	.word	0xffffffff


	//   ....[44]....
        /*07c4*/ 	.word	0xffffffff


	//   ....[45]....
        /*07c8*/ 	.word	0xffffffff


	//   ....[46]....
        /*07cc*/ 	.word	0xffffffff


	//   ....[47]....
        /*07d0*/ 	.word	0xffffffff


	//   ....[48]....
        /*07d4*/ 	.word	0xffffffff


	//   ....[49]....
        /*07d8*/ 	.word	0xffffffff


	//   ....[50]....
        /*07dc*/ 	.word	0xffffffff


	//   ....[51]....
        /*07e0*/ 	.word	0xffffffff


	//   ....[52]....
        /*07e4*/ 	.word	0xffffffff


	//   ....[53]....
        /*07e8*/ 	.word	0xffffffff


	//   ....[54]....
        /*07ec*/ 	.word	0xffffffff


	//   ....[55]....
        /*07f0*/ 	.word	0xffffffff


	//   ....[56]....
        /*07f4*/ 	.word	0xffffffff


	//   ....[57]....
        /*07f8*/ 	.word	0xffffffff


	//   ....[58]....
        /*07fc*/ 	.word	0xffffffff


	//   ....[59]....
        /*0800*/ 	.word	0xffffffff


	//   ....[60]....
        /*0804*/ 	.word	0xffffffff


	//   ....[61]....
        /*0808*/ 	.word	0xffffffff


	//   ....[62]....
        /*080c*/ 	.word	0xffffffff


	//   ....[63]....
        /*0810*/ 	.word	0xffffffff


	//   ....[64]....
        /*0814*/ 	.word	0xffffffff


	//   ....[65]....
        /*0818*/ 	.word	0xffffffff


	//   ....[66]....
        /*081c*/ 	.word	0xffffffff


	//   ....[67]....
        /*0820*/ 	.word	0xffffffff


	//   ....[68]....
        /*0824*/ 	.word	0xffffffff


	//   ....[69]....
        /*0828*/ 	.word	0xffffffff


	//   ....[70]....
        /*082c*/ 	.word	0xffffffff


	//   ....[71]....
        /*0830*/ 	.word	0xffffffff


	//   ....[72]....
        /*0834*/ 	.word	0xffffffff


	//   ....[73]....
        /*0838*/ 	.word	0xffffffff


	//   ....[74]....
        /*083c*/ 	.word	0xffffffff


	//   ....[75]....
        /*0840*/ 	.word	0xffffffff


	//   ....[76]....
        /*0844*/ 	.word	0xffffffff


	//   ....[77]....
        /*0848*/ 	.word	0xffffffff


	//   ....[78]....
        /*084c*/ 	.word	0xffffffff


	//   ....[79]....
        /*0850*/ 	.word	0xffffffff


	//   ....[80]....
        /*0854*/ 	.word	0xffffffff


	//   ....[81]....
        /*0858*/ 	.word	0xffffffff


	//   ....[82]....
        /*085c*/ 	.word	0xffffffff


	//   ....[83]....
        /*0860*/ 	.word	0xffffffff


	//   ....[84]....
        /*0864*/ 	.word	0xffffffff


	//   ....[85]....
        /*0868*/ 	.word	0xffffffff


	//   ....[86]....
        /*086c*/ 	.word	0xffffffff


	//   ....[87]....
        /*0870*/ 	.word	0xffffffff


	//   ....[88]....
        /*0874*/ 	.word	0xffffffff


	//   ....[89]....
        /*0878*/ 	.word	0xffffffff


	//   ....[90]....
        /*087c*/ 	.word	0xffffffff


	//   ....[91]....
        /*0880*/ 	.word	0xffffffff


	//   ....[92]....
        /*0884*/ 	.word	0xffffffff


	//   ....[93]....
        /*0888*/ 	.word	0xffffffff


	//   ....[94]....
        /*088c*/ 	.word	0xffffffff


	//   ....[95]....
        /*0890*/ 	.word	0xffffffff


	//   ....[96]....
        /*0894*/ 	.word	0xffffffff


	//   ....[97]....
        /*0898*/ 	.word	0xffffffff


	//   ....[98]....
        /*089c*/ 	.word	0xffffffff


	//   ....[99]....
        /*08a0*/ 	.word	0xffffffff


	//   ....[100]....
        /*08a4*/ 	.word	0xffffffff


	//   ....[101]....
        /*08a8*/ 	.word	0xffffffff


	//   ....[102]....
        /*08ac*/ 	.word	0xffffffff


	//   ....[103]....
        /*08b0*/ 	.word	0xffffffff


	//   ....[104]....
        /*08b4*/ 	.word	0xffffffff


	//   ....[105]....
        /*08b8*/ 	.word	0xffffffff


	//   ....[106]....
        /*08bc*/ 	.word	0xffffffff


	//   ....[107]....
        /*08c0*/ 	.word	0xffffffff


	//   ....[108]....
        /*08c4*/ 	.word	0xffffffff


	//   ....[109]....
        /*08c8*/ 	.word	0xffffffff


	//   ....[110]....
        /*08cc*/ 	.word	0xffffffff


	//   ....[111]....
        /*08d0*/ 	.word	0xffffffff


	//   ....[112]....
        /*08d4*/ 	.word	0xffffffff


	//   ....[113]....
        /*08d8*/ 	.word	0xffffffff


	//   ....[114]....
        /*08dc*/ 	.word	0xffffffff


	//   ....[115]....
        /*08e0*/ 	.word	0xffffffff


	//   ....[116]....
        /*08e4*/ 	.word	0xffffffff


	//   ....[117]....
        /*08e8*/ 	.word	0xffffffff


	//   ....[118]....
        /*08ec*/ 	.word	0xffffffff


	//   ....[119]....
        /*08f0*/ 	.word	0xffffffff


	//   ....[120]....
        /*08f4*/ 	.word	0xffffffff


	//   ....[121]....
        /*08f8*/ 	.word	0xffffffff


	//   ....[122]....
        /*08fc*/ 	.word	0xffffffff


	//   ....[123]....
        /*0900*/ 	.word	0xffffffff


	//   ....[124]....
        /*0904*/ 	.word	0xffffffff


	//   ....[125]....
        /*0908*/ 	.word	0xffffffff


	//   ....[126]....
        /*090c*/ 	.word	0xffffffff


	//   ....[127]....
        /*0910*/ 	.word	0xffffffff


	//   ....[128]....
        /*0914*/ 	.word	0xffffffff


	//   ....[129]....
        /*0918*/ 	.word	0xffffffff


	//   ....[130]....
        /*091c*/ 	.word	0xffffffff


	//   ....[131]....
        /*0920*/ 	.word	0xffffffff


	//   ....[132]....
        /*0924*/ 	.word	0xffffffff


	//   ....[133]....
        /*0928*/ 	.word	0xffffffff


	//   ....[134]....
        /*092c*/ 	.word	0xffffffff


	//   ....[135]....
        /*0930*/ 	.word	0xffffffff


	//   ....[136]....
        /*0934*/ 	.word	0xffffffff


	//   ....[137]....
        /*0938*/ 	.word	0xffffffff


	//   ....[138]....
        /*093c*/ 	.word	0xffffffff


	//   ....[139]....
        /*0940*/ 	.word	0xffffffff


	//   ....[140]....
        /*0944*/ 	.word	0xffffffff


	//   ....[141]....
        /*0948*/ 	.word	0xffffffff


	//   ....[142]....
        /*094c*/ 	.word	0xffffffff


	//   ....[143]....
        /*0950*/ 	.word	0xffffffff


	//   ....[144]....
        /*0954*/ 	.word	0xffffffff


	//   ....[145]....
        /*0958*/ 	.word	0xffffffff


	//   ....[146]....
        /*095c*/ 	.word	0xffffffff


	//   ....[147]....
        /*0960*/ 	.word	0xffffffff


	//   ....[148]....
        /*0964*/ 	.word	0xffffffff


	//   ....[149]....
        /*0968*/ 	.word	0xffffffff


	//   ....[150]....
        /*096c*/ 	.word	0xffffffff


	//   ....[151]....
        /*0970*/ 	.word	0xffffffff


	//   ....[152]....
        /*0974*/ 	.word	0xffffffff


	//   ....[153]....
        /*0978*/ 	.word	0xffffffff


	//   ....[154]....
        /*097c*/ 	.word	0xffffffff


	//   ....[155]....
        /*0980*/ 	.word	0xffffffff


	//   ....[156]....
        /*0984*/ 	.word	0xffffffff


	//   ....[157]....
        /*0988*/ 	.word	0xffffffff


	//   ....[158]....
        /*098c*/ 	.word	0xffffffff


	//   ....[159]....
        /*0990*/ 	.word	0xffffffff


	//   ....[160]....
        /*0994*/ 	.word	0xffffffff


	//   ....[161]....
        /*0998*/ 	.word	0xffffffff


	//   ....[162]....
        /*099c*/ 	.word	0xffffffff


	//   ....[163]....
        /*09a0*/ 	.word	0xffffffff


	//   ....[164]....
        /*09a4*/ 	.word	0xffffffff


	//   ....[165]....
        /*09a8*/ 	.word	0xffffffff


	//   ....[166]....
        /*09ac*/ 	.word	0xffffffff


	//   ....[167]....
        /*09b0*/ 	.word	0xffffffff


	//   ....[168]....
        /*09b4*/ 	.word	0xffffffff


	//   ....[169]....
        /*09b8*/ 	.word	0xffffffff


	//   ....[170]....
        /*09bc*/ 	.word	0xffffffff


	//   ....[171]....
        /*09c0*/ 	.word	0xffffffff


	//   ....[172]....
        /*09c4*/ 	.word	0xffffffff


	//   ....[173]....
        /*09c8*/ 	.word	0x0500000f


	//   ....[174]....
        /*09cc*/ 	.word	0x0500000f


	//   ....[175]....
        /*09d0*/ 	.word	0x0500000f


	//   ....[176]....
        /*09d4*/ 	.word	0x0500000f


	//   ....[177]....
        /*09d8*/ 	.word	0x0500000f


	//   ....[178]....
        /*09dc*/ 	.word	0x0500000f


	//   ....[179]....
        /*09e0*/ 	.word	0x0500000f


	//   ....[180]....
        /*09e4*/ 	.word	0x0500000f


	//   ....[181]....
        /*09e8*/ 	.word	0x0500000f


	//   ....[182]....
        /*09ec*/ 	.word	0x0500000f


	//   ....[183]....
        /*09f0*/ 	.word	0x0500000f


	//   ....[184]....
        /*09f4*/ 	.word	0x0500000f


	//   ....[185]....
        /*09f8*/ 	.word	0x0500000f


	//   ....[186]....
        /*09fc*/ 	.word	0x0500000f


	//   ....[187]....
        /*0a00*/ 	.word	0x0500000f


	//   ....[188]....
        /*0a04*/ 	.word	0x0500000f


	//   ....[189]....
        /*0a08*/ 	.word	0x0500000f


	//   ....[190]....
        /*0a0c*/ 	.word	0x0500000f


	//   ....[191]....
        /*0a10*/ 	.word	0x0500000f


	//   ....[192]....
        /*0a14*/ 	.word	0x0500000f


	//   ....[193]....
        /*0a18*/ 	.word	0x0500000f


	//   ....[194]....
        /*0a1c*/ 	.word	0x0500000f


	//   ....[195]....
        /*0a20*/ 	.word	0x0500000f


	//   ....[196]....
        /*0a24*/ 	.word	0x0500000f


	//   ....[197]....
        /*0a28*/ 	.word	0x0500000f


	//   ....[198]....
        /*0a2c*/ 	.word	0x0500000f


	//   ....[199]....
        /*0a30*/ 	.word	0x0500000f


	//   ....[200]....
        /*0a34*/ 	.word	0x0500000f


	//   ....[201]....
        /*0a38*/ 	.word	0x0500000f


	//   ....[202]....
        /*0a3c*/ 	.word	0x0500000f


	//   ....[203]....
        /*0a40*/ 	.word	0x0500000f


	//   ....[204]....
        /*0a44*/ 	.word	0x0500000f


	//   ....[205]....
        /*0a48*/ 	.word	0x0500000f


	//   ....[206]....
        /*0a4c*/ 	.word	0x0500000f


	//   ....[207]....
        /*0a50*/ 	.word	0x0500000f


	//   ....[208]....
        /*0a54*/ 	.word	0x0500000f


	//   ....[209]....
        /*0a58*/ 	.word	0x0500000f


	//   ....[210]....
        /*0a5c*/ 	.word	0x0500000f


	//   ....[211]....
        /*0a60*/ 	.word	0x0500000f


	//   ....[212]....
        /*0a64*/ 	.word	0x0500000f


	//   ....[213]....
        /*0a68*/ 	.word	0x0500000f


	//   ....[214]....
        /*0a6c*/ 	.word	0x0500000f


	//   ....[215]....
        /*0a70*/ 	.word	0x0500000f


	//   ....[216]....
        /*0a74*/ 	.word	0x0500000f


	//   ....[217]....
        /*0a78*/ 	.word	0x0500000f


	//   ....[218]....
        /*0a7c*/ 	.word	0x0500000f


	//   ....[219]....
        /*0a80*/ 	.word	0x0500000f


	//   ....[220]....
        /*0a84*/ 	.word	0x0500000f


	//   ....[221]....
        /*0a88*/ 	.word	0x0500000f


	//   ....[222]....
        /*0a8c*/ 	.word	0x0500000f


	//   ....[223]....
        /*0a90*/ 	.word	0x0500000f


	//   ....[224]....
        /*0a94*/ 	.word	0x0500000f


	//   ....[225]....
        /*0a98*/ 	.word	0x0500000f


	//   ....[226]....
        /*0a9c*/ 	.word	0x0500000f


	//   ....[227]....
        /*0aa0*/ 	.word	0x0500000f


	//   ....[228]....
        /*0aa4*/ 	.word	0x0500000f


	//   ....[229]....
        /*0aa8*/ 	.word	0x0500000f


	//----- nvinfo : EIATTR_COOP_GROUP_INSTR_OFFSETS
	.align		4
.L_1276:
        /*0aac*/ 	.byte	0x04, 0x28
        /*0aae*/ 	.short	(.L_1278 - .L_1277)


	//   ....[0]....
.L_1277:
        /*0ab0*/ 	.word	0x00000070


	//   ....[1]....
        /*0ab4*/ 	.word	0x00000140


	//   ....[2]....
        /*0ab8*/ 	.word	0x00000190


	//   ....[3]....
        /*0abc*/ 	.word	0x000003c0


	//   ....[4]....
        /*0ac0*/ 	.word	0x00000520


	//   ....[5]....
        /*0ac4*/ 	.word	0x00000640


	//   ....[6]....
        /*0ac8*/ 	.word	0x000007a0


	//   ....[7]....
        /*0acc*/ 	.word	0x00002ff0


	//   ....[8]....
        /*0ad0*/ 	.word	0x00003000


	//   ....[9]....
        /*0ad4*/ 	.word	0x00004a00


	//   ....[10]....
        /*0ad8*/ 	.word	0x00004a10


	//   ....[11]....
        /*0adc*/ 	.word	0x00006c10


	//   ....[12]....
        /*0ae0*/ 	.word	0x00006c20


	//   ....[13]....
        /*0ae4*/ 	.word	0x00007010


	//   ....[14]....
        /*0ae8*/ 	.word	0x00007030


	//   ....[15]....
        /*0aec*/ 	.word	0x00007c60


	//   ....[16]....
        /*0af0*/ 	.word	0x000085d0


	//   ....[17]....
        /*0af4*/ 	.word	0x000085e0


	//   ....[18]....
        /*0af8*/ 	.word	0x000085f0


	//   ....[19]....
        /*0afc*/ 	.word	0x00008600


	//   ....[20]....
        /*0b00*/ 	.word	0x0000a2d0


	//   ....[21]....
        /*0b04*/ 	.word	0x0000a2e0


	//   ....[22]....
        /*0b08*/ 	.word	0x0000a2f0


	//   ....[23]....
        /*0b0c*/ 	.word	0x0000a300


	//   ....[24]....
        /*0b10*/ 	.word	0x0000d190


	//   ....[25]....
        /*0b14*/ 	.word	0x0000d7b0


	//   ....[26]....
        /*0b18*/ 	.word	0x0000e8d0


	//   ....[27]....
        /*0b1c*/ 	.word	0x0000e9f0


	//   ....[28]....
        /*0b20*/ 	.word	0x0000f140


	//   ....[29]....
        /*0b24*/ 	.word	0x0000f220


	//   ....[30]....
        /*0b28*/ 	.word	0x00010f10


	//   ....[31]....
        /*0b2c*/ 	.word	0x000114d0


	//   ....[32]....
        /*0b30*/ 	.word	0x00012520


	//   ....[33]....
        /*0b34*/ 	.word	0x00012620


	//   ....[34]....
        /*0b38*/ 	.word	0x00012b30


	//   ....[35]....
        /*0b3c*/ 	.word	0x00012bb0


	//   ....[36]....
        /*0b40*/ 	.word	0x00014fe0


	//   ....[37]....
        /*0b44*/ 	.word	0x00015030


	//   ....[38]....
        /*0b48*/ 	.word	0x000152c0


	//   ....[39]....
        /*0b4c*/ 	.word	0x000152e0


	//   ....[40]....
        /*0b50*/ 	.word	0x00017200


	//   ....[41]....
        /*0b54*/ 	.word	0x000177c0


	//   ....[42]....
        /*0b58*/ 	.word	0x000184f0


	//   ....[43]....
        /*0b5c*/ 	.word	0x00018710


	//   ....[44]....
        /*0b60*/ 	.word	0x00018e10


	//   ....[45]....
        /*0b64*/ 	.word	0x00018e70


	//   ....[46]....
        /*0b68*/ 	.word	0x0001a1c0


	//   ....[47]....
        /*0b6c*/ 	.word	0x0001a260


	//   ....[48]....
        /*0b70*/ 	.word	0x0001a2a0


	//   ....[49]....
        /*0b74*/ 	.word	0x0001a3b0


	//   ....[50]....
        /*0b78*/ 	.word	0x0001aff0


	//   ....[51]....
        /*0b7c*/ 	.word	0x0001b010


	//   ....[52]....
        /*0b80*/ 	.word	0x0001b030


	//   ....[53]....
        /*0b84*/ 	.word	0x0001b050


	//   ....[54]....
        /*0b88*/ 	.word	0x0001b070


	//   ....[55]....
        /*0b8c*/ 	.word	0x0001b090


	//   ....[56]....
        /*0b90*/ 	.word	0x0001b0a0


	//   ....[57]....
        /*0b94*/ 	.word	0x0001b0b0


	//   ....[58]....
        /*0b98*/ 	.word	0x0001b0c0


	//   ....[59]....
        /*0b9c*/ 	.word	0x0001b0d0


	//   ....[60]....
        /*0ba0*/ 	.word	0x0001b0e0


	//   ....[61]....
        /*0ba4*/ 	.word	0x0001b0f0


	//   ....[62]....
        /*0ba8*/ 	.word	0x0001b100


	//   ....[63]....
        /*0bac*/ 	.word	0x0001b110


	//   ....[64]....
        /*0bb0*/ 	.word	0x0001b120


	//   ....[65]....
        /*0bb4*/ 	.word	0x0001b130


	//   ....[66]....
        /*0bb8*/ 	.word	0x0001b140


	//   ....[67]....
        /*0bbc*/ 	.word	0x0001b150


	//   ....[68]....
        /*0bc0*/ 	.word	0x0001b160


	//   ....[69]....
        /*0bc4*/ 	.word	0x0001b170


	//   ....[70]....
        /*0bc8*/ 	.word	0x0001b180


	//   ....[71]....
        /*0bcc*/ 	.word	0x0001b190


	//   ....[72]....
        /*0bd0*/ 	.word	0x0001b1a0


	//   ....[73]....
        /*0bd4*/ 	.word	0x0001b1b0


	//   ....[74]....
        /*0bd8*/ 	.word	0x0001b1c0


	//   ....[75]....
        /*0bdc*/ 	.word	0x0001b1d0


	//   ....[76]....
        /*0be0*/ 	.word	0x0001b1e0


	//   ....[77]....
        /*0be4*/ 	.word	0x0001b1f0


	//   ....[78]....
        /*0be8*/ 	.word	0x0001b200


	//   ....[79]....
        /*0bec*/ 	.word	0x0001b210


	//   ....[80]....
        /*0bf0*/ 	.word	0x0001b220


	//   ....[81]....
        /*0bf4*/ 	.word	0x0001b230


	//   ....[82]....
        /*0bf8*/ 	.word	0x0001b240


	//   ....[83]....
        /*0bfc*/ 	.word	0x0001b250


	//   ....[84]....
        /*0c00*/ 	.word	0x0001b260


	//   ....[85]....
        /*0c04*/ 	.word	0x0001b270


	//   ....[86]....
        /*0c08*/ 	.word	0x0001b280


	//   ....[87]....
        /*0c0c*/ 	.word	0x0001b290


	//   ....[88]....
        /*0c10*/ 	.word	0x0001b2a0


	//   ....[89]....
        /*0c14*/ 	.word	0x0001b2b0


	//   ....[90]....
        /*0c18*/ 	.word	0x0001b2c0


	//   ....[91]....
        /*0c1c*/ 	.word	0x0001b2d0


	//   ....[92]....
        /*0c20*/ 	.word	0x0001b2e0


	//   ....[93]....
        /*0c24*/ 	.word	0x0001b2f0


	//   ....[94]....
        /*0c28*/ 	.word	0x0001b300


	//   ....[95]....
        /*0c2c*/ 	.word	0x0001b310


	//   ....[96]....
        /*0c30*/ 	.word	0x0001b320


	//   ....[97]....
        /*0c34*/ 	.word	0x0001b330


	//   ....[98]....
        /*0c38*/ 	.word	0x0001bc70


	//   ....[99]....
        /*0c3c*/ 	.word	0x0001bc80


	//   ....[100]....
        /*0c40*/ 	.word	0x0001bc90


	//   ....[101]....
        /*0c44*/ 	.word	0x0001bcd0


	//   ....[102]....
        /*0c48*/ 	.word	0x0001c3c0


	//   ....[103]....
        /*0c4c*/ 	.word	0x0001c3e0


	//   ....[104]....
        /*0c50*/ 	.word	0x0001c4e0


	//   ....[105]....
        /*0c54*/ 	.word	0x0001c500


	//   ....[106]....
        /*0c58*/ 	.word	0x0001c920


	//   ....[107]....
        /*0c5c*/ 	.word	0x0001c960


	//   ....[108]....
        /*0c60*/ 	.word	0x0001cdf0


	//   ....[109]....
        /*0c64*/ 	.word	0x0001ce00


	//   ....[110]....
        /*0c68*/ 	.word	0x0001da20


	//   ....[111]....
        /*0c6c*/ 	.word	0x0001da30


	//   ....[112]....
        /*0c70*/ 	.word	0x0001db30


	//   ....[113]....
        /*0c74*/ 	.word	0x0001db50


	//   ....[114]....
        /*0c78*/ 	.word	0x0001dcd0


	//   ....[115]....
        /*0c7c*/ 	.word	0x0001dec0


	//   ....[116]....
        /*0c80*/ 	.word	0x0001def0


	//   ....[117]....
        /*0c84*/ 	.word	0x0001df20


	//   ....[118]....
        /*0c88*/ 	.word	0x0001df50


	//   ....[119]....
        /*0c8c*/ 	.word	0x0001df80


	//   ....[120]....
        /*0c90*/ 	.word	0x0001dfb0


	//   ....[121]....
        /*0c94*/ 	.word	0x0001e140


	//   ....[122]....
        /*0c98*/ 	.word	0x0001e170


	//   ....[123]....
        /*0c9c*/ 	.word	0x0001e1a0


	//   ....[124]....
        /*0ca0*/ 	.word	0x0001e1d0


	//   ....[125]....
        /*0ca4*/ 	.word	0x0001e200


	//   ....[126]....
        /*0ca8*/ 	.word	0x0001e230


	//   ....[127]....
        /*0cac*/ 	.word	0x0001e2c0


	//   ....[128]....
        /*0cb0*/ 	.word	0x0001e2f0


	//   ....[129]....
        /*0cb4*/ 	.word	0x0001e300


	//   ....[130]....
        /*0cb8*/ 	.word	0x0001e340


	//   ....[131]....
        /*0cbc*/ 	.word	0x0001fcf0


	//   ....[132]....
        /*0cc0*/ 	.word	0x00022440


	//   ....[133]....
        /*0cc4*/ 	.word	0x00022450


	//   ....[134]....
        /*0cc8*/ 	.word	0x00022460


	//   ....[135]....
        /*0ccc*/ 	.word	0x00022580


	//   ....[136]....
        /*0cd0*/ 	.word	0x00022990


	//   ....[137]....
        /*0cd4*/ 	.word	0x000229a0


	//   ....[138]....
        /*0cd8*/ 	.word	0x000229b0


	//   ....[139]....
        /*0cdc*/ 	.word	0x000229c0


	//   ....[140]....
        /*0ce0*/ 	.word	0x00023350


	//   ....[141]....
        /*0ce4*/ 	.word	0x00023380


	//   ....[142]....
        /*0ce8*/ 	.word	0x000233a0


	//   ....[143]....
        /*0cec*/ 	.word	0x000233b0


	//   ....[144]....
        /*0cf0*/ 	.word	0x000234b0


	//   ....[145]....
        /*0cf4*/ 	.word	0x000234c0


	//   ....[146]....
        /*0cf8*/ 	.word	0x00023ca0


	//   ....[147]....
        /*0cfc*/ 	.word	0x00023cc0


	//   ....[148]....
        /*0d00*/ 	.word	0x00023ce0


	//   ....[149]....
        /*0d04*/ 	.word	0x00023d40


	//   ....[150]....
        /*0d08*/ 	.word	0x00024110


	//   ....[151]....
        /*0d0c*/ 	.word	0x00024120


	//   ....[152]....
        /*0d10*/ 	.word	0x00024130


	//   ....[153]....
        /*0d14*/ 	.word	0x00024190


	//   ....[154]....
        /*0d18*/ 	.word	0x000252d0


	//   ....[155]....
        /*0d1c*/ 	.word	0x00025300


	//   ....[156]....
        /*0d20*/ 	.word	0x00025370


	//   ....[157]....
        /*0d24*/ 	.word	0x000253a0


	//   ....[158]....
        /*0d28*/ 	.word	0x000253d0


	//   ....[159]....
        /*0d2c*/ 	.word	0x00025400


	//   ....[160]....
        /*0d30*/ 	.word	0x00025430


	//   ....[161]....
        /*0d34*/ 	.word	0x00025460


	//   ....[162]....
        /*0d38*/ 	.word	0x00025600


	//   ....[163]....
        /*0d3c*/ 	.word	0x00025630


	//   ....[164]....
        /*0d40*/ 	.word	0x00025660


	//   ....[165]....
        /*0d44*/ 	.word	0x00025690


	//   ....[166]....
        /*0d48*/ 	.word	0x000256c0


	//   ....[167]....
        /*0d4c*/ 	.word	0x000256f0


	//   ....[168]....
        /*0d50*/ 	.word	0x000257b0


	//   ....[169]....
        /*0d54*/ 	.word	0x000257d0


	//   ....[170]....
        /*0d58*/ 	.word	0x000257f0


	//   ....[171]....
        /*0d5c*/ 	.word	0x00025850


	//   ....[172]....
        /*0d60*/ 	.word	0x000262c0


	//   ....[173]....
        /*0d64*/ 	.word	0x00026680


	//   ....[174]....
        /*0d68*/ 	.word	0x00026710


	//   ....[175]....
        /*0d6c*/ 	.word	0x000267f0


	//   ....[176]....
        /*0d70*/ 	.word	0x00026880


	//   ....[177]....
        /*0d74*/ 	.word	0x00026960


	//   ....[178]....
        /*0d78*/ 	.word	0x000269f0


	//   ....[179]....
        /*0d7c*/ 	.word	0x00026ac0


	//   ....[180]....
        /*0d80*/ 	.word	0x00026b50


	//   ....[181]....
        /*0d84*/ 	.word	0x00026ba0


	//   ....[182]....
        /*0d88*/ 	.word	0x00026bf0


	//   ....[183]....
        /*0d8c*/ 	.word	0x00026cc0


	//   ....[184]....
        /*0d90*/ 	.word	0x00026d50


	//   ....[185]....
        /*0d94*/ 	.word	0x00026da0


	//   ....[186]....
        /*0d98*/ 	.word	0x00026df0


	//   ....[187]....
        /*0d9c*/ 	.word	0x00027190


	//   ....[188]....
        /*0da0*/ 	.word	0x00027470


	//   ....[189]....
        /*0da4*/ 	.word	0x00027560


	//   ....[190]....
        /*0da8*/ 	.word	0x00027600


	//   ....[191]....
        /*0dac*/ 	.word	0x000277b0


	//   ....[192]....
        /*0db0*/ 	.word	0x00027850


	//   ....[193]....
        /*0db4*/ 	.word	0x00027940


	//   ....[194]....
        /*0db8*/ 	.word	0x000279d0


	//   ....[195]....
        /*0dbc*/ 	.word	0x00027a30


	//   ....[196]....
        /*0dc0*/ 	.word	0x00027ad0


	//   ....[197]....
        /*0dc4*/ 	.word	0x00027be0


	//   ....[198]....
        /*0dc8*/ 	.word	0x00027c40


	//   ....[199]....
        /*0dcc*/ 	.word	0x00027ca0


	//   ....[200]....
        /*0dd0*/ 	.word	0x00027d40


	//   ....[201]....
        /*0dd4*/ 	.word	0x00027e10


	//   ....[202]....
        /*0dd8*/ 	.word	0x00027ef0


	//   ....[203]....
        /*0ddc*/ 	.word	0x00028030


	//   ....[204]....
        /*0de0*/ 	.word	0x000280e0


	//   ....[205]....
        /*0de4*/ 	.word	0x00028190


	//   ....[206]....
        /*0de8*/ 	.word	0x00028240


	//   ....[207]....
        /*0dec*/ 	.word	0x00028330


	//   ....[208]....
        /*0df0*/ 	.word	0x000283c0


	//   ....[209]....
        /*0df4*/ 	.word	0x00028420


	//   ....[210]....
        /*0df8*/ 	.word	0x000284f0


	//   ....[211]....
        /*0dfc*/ 	.word	0x000286d0


	//   ....[212]....
        /*0e00*/ 	.word	0x00028770


	//   ....[213]....
        /*0e04*/ 	.word	0x00028900


	//   ....[214]....
        /*0e08*/ 	.word	0x00028980


	//   ....[215]....
        /*0e0c*/ 	.word	0x00028a00


	//   ....[216]....
        /*0e10*/ 	.word	0x00028a80


	//   ....[217]....
        /*0e14*/ 	.word	0x00028b00


	//   ....[218]....
        /*0e18*/ 	.word	0x00028b90


	//   ....[219]....
        /*0e1c*/ 	.word	0x00028c30


	//   ....[220]....
        /*0e20*/ 	.word	0x00028ce0


	//   ....[221]....
        /*0e24*/ 	.word	0x00028d60


	//   ....[222]....
        /*0e28*/ 	.word	0x00028de0


	//   ....[223]....
        /*0e2c*/ 	.word	0x00028e60


	//   ....[224]....
        /*0e30*/ 	.word	0x00028ef0


	//   ....[225]....
        /*0e34*/ 	.word	0x00028f70


	//   ....[226]....
        /*0e38*/ 	.word	0x00029020


	//   ....[227]....
        /*0e3c*/ 	.word	0x00029070


	//   ....[228]....
        /*0e40*/ 	.word	0x00029110


	//   ....[229]....
        /*0e44*/ 	.word	0x00029240


	//----- nvinfo : EIATTR_REG_RECONFIG
	.align		4
.L_1278:
        /*0e48*/ 	.byte	0x01, 0x54
	.zero		2


	//----- nvinfo : EIATTR_SYSCALL_OFFSETS
	.align		4
        /*0e4c*/ 	.byte	0x04, 0x46
        /*0e4e*/ 	.short	(.L_1280 - .L_1279)


	//   ....[0]....
.L_1279:
        /*0e50*/ 	.word	0x00002090


	//   ....[1]....
        /*0e54*/ 	.word	0x000021e0


	//   ....[2]....
        /*0e58*/ 	.word	0x00007dd0


	//   ....[3]....
        /*0e5c*/ 	.word	0x00008330


	//   ....[4]....
        /*0e60*/ 	.word	0x00021a00


	//   ....[5]....
        /*0e64*/ 	.word	0x00021b70


	//   ....[6]....
        /*0e68*/ 	.word	0x00021cc0


	//   ....[7]....
        /*0e6c*/ 	.word	0x00021e00


	//   ....[8]....
        /*0e70*/ 	.word	0x00022e30


	//----- nvinfo : EIATTR_MBARRIER_INSTR_OFFSETS
	.align		4
.L_1280:
        /*0e74*/ 	.byte	0x04, 0x39
        /*0e76*/ 	.short	(.L_1282 - .L_1281)


	//   ....[0]....
.L_1281:
        /*0e78*/ 	.word	0x00000270
        /*0e7c*/ 	.word	0x000000ff
        /*0e80*/ 	.word	0x00019c00
        /*0e84*/ 	.short	0x0100
        /*0e86*/ 	.byte	0x08
	.zero		1


	//   ....[1]....
        /*0e88*/ 	.word	0x00000280
        /*0e8c*/ 	.word	0x000000ff
        /*0e90*/ 	.word	0x00019c20
        /*0e94*/ 	.short	0x0100
        /*0e96*/ 	.byte	0x08
	.zero		1


	//   ....[2]....
        /*0e98*/ 	.word	0x00000370
        /*0e9c*/ 	.word	0x000000ff
        /*0ea0*/ 	.word	0x00019c30
        /*0ea4*/ 	.short	0x0100
        /*0ea6*/ 	.byte	0x08
	.zero		1


	//   ....[3]....
        /*0ea8*/ 	.word	0x00000380
        /*0eac*/ 	.word	0x000000ff
        /*0eb0*/ 	.word	0x00019c40
        /*0eb4*/ 	.short	0x0100
        /*0eb6*/ 	.byte	0x08
	.zero		1


	//   ....[4]....
        /*0eb8*/ 	.word	0x00000390
        /*0ebc*/ 	.word	0x000000ff
        /*0ec0*/ 	.word	0x00019c38
        /*0ec4*/ 	.short	0x0100
        /*0ec6*/ 	.byte	0x08
	.zero		1


	//   ....[5]....
        /*0ec8*/ 	.word	0x000003a0
        /*0ecc*/ 	.word	0x000000ff
        /*0ed0*/ 	.word	0x00019c48
        /*0ed4*/ 	.short	0x0100
        /*0ed6*/ 	.byte	0x08
	.zero		1


	//   ....[6]....
        /*0ed8*/ 	.word	0x000004d0
        /*0edc*/ 	.word	0x000000ff
        /*0ee0*/ 	.word	0x00019c50
        /*0ee4*/ 	.short	0x0100
        /*0ee6*/ 	.byte	0x08
	.zero		1


	//   ....[7]....
        /*0ee8*/ 	.word	0x000004e0
        /*0eec*/ 	.word	0x000000ff
        /*0ef0*/ 	.word	0x00019c60
        /*0ef4*/ 	.short	0x0100
        /*0ef6*/ 	.byte	0x08
	.zero		1


	//   ....[8]....
        /*0ef8*/ 	.word	0x000004f0
        /*0efc*/ 	.word	0x000000ff
        /*0f00*/ 	.word	0x00019c58
        /*0f04*/ 	.short	0x0100
        /*0f06*/ 	.byte	0x08
	.zero		1


	//   ....[9]....
        /*0f08*/ 	.word	0x00000500
        /*0f0c*/ 	.word	0x000000ff
        /*0f10*/ 	.word	0x00019c68
        /*0f14*/ 	.short	0x0100
        /*0f16*/ 	.byte	0x08
	.zero		1


	//   ....[10]....
        /*0f18*/ 	.word	0x000005f0
        /*0f1c*/ 	.word	0x000000ff
        /*0f20*/ 	.word	0x00019c70
        /*0f24*/ 	.short	0x0100
        /*0f26*/ 	.byte	0x06
	.zero		1


	//   ....[11]....
        /*0f28*/ 	.word	0x00000600
        /*0f2c*/ 	.word	0x000000ff
        /*0f30*/ 	.word	0x00019c80
        /*0f34*/ 	.short	0x0100
        /*0f36*/ 	.byte	0x06
	.zero		1


	//   ....[12]....
        /*0f38*/ 	.word	0x00000610
        /*0f3c*/ 	.word	0x000000ff
        /*0f40*/ 	.word	0x00019c78
        /*0f44*/ 	.short	0x0100
        /*0f46*/ 	.byte	0x06
	.zero		1


	//   ....[13]....
        /*0f48*/ 	.word	0x00000620
        /*0f4c*/ 	.word	0x000000ff
        /*0f50*/ 	.word	0x00019c88
        /*0f54*/ 	.short	0x0100
        /*0f56*/ 	.byte	0x06
	.zero		1


	//   ....[14]....
        /*0f58*/ 	.word	0x00000750
        /*0f5c*/ 	.word	0x000000ff
        /*0f60*/ 	.word	0x00019c90
        /*0f64*/ 	.short	0x0100
        /*0f66*/ 	.byte	0x08
	.zero		1


	//   ....[15]....
        /*0f68*/ 	.word	0x00000760
        /*0f6c*/ 	.word	0x000000ff
        /*0f70*/ 	.word	0x00019ca0
        /*0f74*/ 	.short	0x0100
        /*0f76*/ 	.byte	0x08
	.zero		1


	//   ....[16]....
        /*0f78*/ 	.word	0x00000770
        /*0f7c*/ 	.word	0x000000ff
        /*0f80*/ 	.word	0x00019c98
        /*0f84*/ 	.short	0x0100
        /*0f86*/ 	.byte	0x08
	.zero		1


	//   ....[17]....
        /*0f88*/ 	.word	0x00000780
        /*0f8c*/ 	.word	0x000000ff
        /*0f90*/ 	.word	0x00019ca8
        /*0f94*/ 	.short	0x0100
        /*0f96*/ 	.byte	0x08
	.zero		1


	//   ....[18]....
        /*0f98*/ 	.word	0x000008c0
        /*0f9c*/ 	.word	0x000000ff
        /*0fa0*/ 	.word	0x00019cb0
        /*0fa4*/ 	.short	0x0100
        /*0fa6*/ 	.byte	0x08
	.zero		1


	//   ....[19]....
        /*0fa8*/ 	.word	0x000008d0
        /*0fac*/ 	.word	0x000000ff
        /*0fb0*/ 	.word	0x00019cc0
        /*0fb4*/ 	.short	0x0100
        /*0fb6*/ 	.byte	0x08
	.zero		1


	//   ....[20]....
        /*0fb8*/ 	.word	0x000008e0
        /*0fbc*/ 	.word	0x000000ff
        /*0fc0*/ 	.word	0x00019cb8
        /*0fc4*/ 	.short	0x0100
        /*0fc6*/ 	.byte	0x08
	.zero		1


	//   ....[21]....
        /*0fc8*/ 	.word	0x000008f0
        /*0fcc*/ 	.word	0x000000ff
        /*0fd0*/ 	.word	0x00019cc8
        /*0fd4*/ 	.short	0x0100
        /*0fd6*/ 	.byte	0x08
	.zero		1


	//   ....[22]....
        /*0fd8*/ 	.word	0x00002fa0
        /*0fdc*/ 	.word	0x00000044
        /*0fe0*/ 	.word	0x00019c90
        /*0fe4*/ 	.short	0x010a
        /*0fe6*/ 	.byte	0x3f
	.zero		1


	//   ....[23]....
        /*0fe8*/ 	.word	0x000049b0
        /*0fec*/ 	.word	0x00000044
        /*0ff0*/ 	.word	0x00019c90
        /*0ff4*/ 	.short	0x010a
        /*0ff6*/ 	.byte	0x3f
	.zero		1


	//   ....[24]....
        /*0ff8*/ 	.word	0x00006a40
        /*0ffc*/ 	.word	0x00000044
        /*1000*/ 	.word	0x00019c90
        /*1004*/ 	.short	0x010a
        /*1006*/ 	.byte	0x3f
	.zero		1


	//   ....[25]....
        /*1008*/ 	.word	0x00006e60
        /*100c*/ 	.word	0x00000004
        /*1010*/ 	.word	0x00000000
        /*1014*/ 	.short	0x0101
        /*1016*/ 	.byte	0x3f
	.zero		1


	//   ....[26]....
        /*1018*/ 	.word	0x00006ea0
        /*101c*/ 	.word	0x00000044
        /*1020*/ 	.word	0x00019cb0
        /*1024*/ 	.short	0x010a
        /*1026*/ 	.byte	0x3f
	.zero		1


	//   ....[27]....
        /*1028*/ 	.word	0x00007280
        /*102c*/ 	.word	0x00000044
        /*1030*/ 	.word	0x00000000
        /*1034*/ 	.short	0x0101
        /*1036*/ 	.byte	0x3f
	.zero		1


	//   ....[28]....
        /*1038*/ 	.word	0x000080b0
        /*103c*/ 	.word	0x00000010
        /*1040*/ 	.word	0x00019c00
        /*1044*/ 	.short	0x010a
        /*1046*/ 	.byte	0x3f
	.zero		1


	//   ....[29]....
        /*1048*/ 	.word	0x00008100
        /*104c*/ 	.word	0x00000010
        /*1050*/ 	.word	0x00019c00
        /*1054*/ 	.short	0x010a
        /*1056*/ 	.byte	0x3f
	.zero		1


	//   ....[30]....
        /*1058*/ 	.word	0x00008940
        /*105c*/ 	.word	0x00000010
        /*1060*/ 	.word	0x00019c00
        /*1064*/ 	.short	0x010a
        /*1066*/ 	.byte	0x3f
	.zero		1


	//   ....[31]....
        /*1068*/ 	.word	0x0000a600
        /*106c*/ 	.word	0x00000010
        /*1070*/ 	.word	0x00019c00
        /*1074*/ 	.short	0x010a
        /*1076*/ 	.byte	0x3f
	.zero		1


	//   ....[32]....
        /*1078*/ 	.word	0x0000c7d0
        /*107c*/ 	.word	0x00000000
        /*1080*/ 	.word	0x00019c30
        /*1084*/ 	.short	0x010a
        /*1086*/ 	.byte	0x3f
	.zero		1


	//   ....[33]....
        /*1088*/ 	.word	0x0000c880
        /*108c*/ 	.word	0x00000000
        /*1090*/ 	.word	0x00019c30
        /*1094*/ 	.short	0x010a
        /*1096*/ 	.byte	0x3f
	.zero		1


	//   ....[34]....
        /*1098*/ 	.word	0x0000d1a0
        /*109c*/ 	.word	0x0000004c
        /*10a0*/ 	.word	0x00000000
        /*10a4*/ 	.short	0x0101
        /*10a6*/ 	.byte	0x3f
	.zero		1


	//   ....[35]....
        /*10a8*/ 	.word	0x000104b0
        /*10ac*/ 	.word	0x0000000f
        /*10b0*/ 	.word	0x00019c30
        /*10b4*/ 	.short	0x010a
        /*10b6*/ 	.byte	0x3f
	.zero		1


	//   ....[36]....
        /*10b8*/ 	.word	0x00010530
        /*10bc*/ 	.word	0x0000000f
        /*10c0*/ 	.word	0x00019c30
        /*10c4*/ 	.short	0x010a
        /*10c6*/ 	.byte	0x3f
	.zero		1


	//   ....[37]....
        /*10c8*/ 	.word	0x00010730
        /*10cc*/ 	.word	0x00000098
        /*10d0*/ 	.word	0x00019c50
        /*10d4*/ 	.short	0x010a
        /*10d6*/ 	.byte	0x3f
	.zero		1


	//   ....[38]....
        /*10d8*/ 	.word	0x00010780
        /*10dc*/ 	.word	0x00000098
        /*10e0*/ 	.word	0x00019c50
        /*10e4*/ 	.short	0x010a
        /*10e6*/ 	.byte	0x3f
	.zero		1


	//   ....[39]....
        /*10e8*/ 	.word	0x00010ff0
        /*10ec*/ 	.word	0x0000000f
        /*10f0*/ 	.word	0x00000000
        /*10f4*/ 	.short	0x0101
        /*10f6*/ 	.byte	0x3f
	.zero		1


	//   ....[40]....
        /*10f8*/ 	.word	0x00013750
        /*10fc*/ 	.word	0x00000098
        /*1100*/ 	.word	0x00000000
        /*1104*/ 	.short	0x0101
        /*1106*/ 	.byte	0x3f
	.zero		1


	//   ....[41]....
        /*1108*/ 	.word	0x00014100
        /*110c*/ 	.word	0x0000000c
        /*1110*/ 	.word	0x00019c30
        /*1114*/ 	.short	0x010a
        /*1116*/ 	.byte	0x3f
	.zero		1


	//   ....[42]....
        /*1118*/ 	.word	0x00014180
        /*111c*/ 	.word	0x0000000c
        /*1120*/ 	.word	0x00019c30
        /*1124*/ 	.short	0x010a
        /*1126*/ 	.byte	0x3f
	.zero		1


	//   ....[43]....
        /*1128*/ 	.word	0x00014380
        /*112c*/ 	.word	0x00000015
        /*1130*/ 	.word	0x00019c50
        /*1134*/ 	.short	0x010a
        /*1136*/ 	.byte	0x3f
	.zero		1


	//   ....[44]....
        /*1138*/ 	.word	0x000143d0
        /*113c*/ 	.word	0x00000015
        /*1140*/ 	.word	0x00019c50
        /*1144*/ 	.short	0x010a
        /*1146*/ 	.byte	0x3f
	.zero		1


	//   ....[45]....
        /*1148*/ 	.word	0x00014cc0
        /*114c*/ 	.word	0x00000005
        /*1150*/ 	.word	0x00000000
        /*1154*/ 	.short	0x0101
        /*1156*/ 	.byte	0x3f
	.zero		1


	//   ....[46]....
        /*1158*/ 	.word	0x000160f0
        /*115c*/ 	.word	0x00000015
        /*1160*/ 	.word	0x00000000
        /*1164*/ 	.short	0x0101
        /*1166*/ 	.byte	0x3f
	.zero		1


	//   ....[47]....
        /*1168*/ 	.word	0x00016790
        /*116c*/ 	.word	0x0000000c
        /*1170*/ 	.word	0x00019c30
        /*1174*/ 	.short	0x010a
        /*1176*/ 	.byte	0x3f
	.zero		1


	//   ....[48]....
        /*1178*/ 	.word	0x00016810
        /*117c*/ 	.word	0x0000000c
        /*1180*/ 	.word	0x00019c30
        /*1184*/ 	.short	0x010a
        /*1186*/ 	.byte	0x3f
	.zero		1


	//   ....[49]....
        /*1188*/ 	.word	0x00016a10
        /*118c*/ 	.word	0x00000015
        /*1190*/ 	.word	0x00019c50
        /*1194*/ 	.short	0x010a
        /*1196*/ 	.byte	0x3f
	.zero		1


	//   ....[50]....
        /*1198*/ 	.word	0x00016a60
        /*119c*/ 	.word	0x00000015
        /*11a0*/ 	.word	0x00019c50
        /*11a4*/ 	.short	0x010a
        /*11a6*/ 	.byte	0x3f
	.zero		1


	//   ....[51]....
        /*11a8*/ 	.word	0x000172e0
        /*11ac*/ 	.word	0x00000005
        /*11b0*/ 	.word	0x00000000
        /*11b4*/ 	.short	0x0101
        /*11b6*/ 	.byte	0x3f
	.zero		1


	//   ....[52]....
        /*11b8*/ 	.word	0x00019990
        /*11bc*/ 	.word	0x00000015
        /*11c0*/ 	.word	0x00000000
        /*11c4*/ 	.short	0x0101
        /*11c6*/ 	.byte	0x3f
	.zero		1


	//   ....[53]....
        /*11c8*/ 	.word	0x00019f50
        /*11cc*/ 	.word	0x0000000c
        /*11d0*/ 	.word	0x00019c50
        /*11d4*/ 	.short	0x010a
        /*11d6*/ 	.byte	0x3f
	.zero		1


	//   ....[54]....
        /*11d8*/ 	.word	0x00019fa0
        /*11dc*/ 	.word	0x0000000c
        /*11e0*/ 	.word	0x00019c50
        /*11e4*/ 	.short	0x010a
        /*11e6*/ 	.byte	0x3f
	.zero		1


	//   ....[55]....
        /*11e8*/ 	.word	0x0001a860
        /*11ec*/ 	.word	0x0000000c
        /*11f0*/ 	.word	0x00000000
        /*11f4*/ 	.short	0x0101
        /*11f6*/ 	.byte	0x3f
	.zero		1


	//   ....[56]....
        /*11f8*/ 	.word	0x0001c3d0
        /*11fc*/ 	.word	0x00000000
        /*1200*/ 	.word	0x00000000
        /*1204*/ 	.short	0x0101
        /*1206*/ 	.byte	0x3f
	.zero		1


	//   ....[57]....
        /*1208*/ 	.word	0x0001c7f0
        /*120c*/ 	.word	0x00000002
        /*1210*/ 	.word	0x00000000
        /*1214*/ 	.short	0x0101
        /*1216*/ 	.byte	0x3f
	.zero		1


	//   ....[58]....
        /*1218*/ 	.word	0x0001fdd0
        /*121c*/ 	.word	0x00000012
        /*1220*/ 	.word	0x00019c20
        /*1224*/ 	.short	0x010a
        /*1226*/ 	.byte	0x3f
	.zero		1


	//   ....[59]....
        /*1228*/ 	.word	0x0001fe90
        /*122c*/ 	.word	0x00000009
        /*1230*/ 	.word	0x00019ca0
        /*1234*/ 	.short	0x010a
        /*1236*/ 	.byte	0x3f
	.zero		1


	//   ....[60]....
        /*1238*/ 	.word	0x000202c0
        /*123c*/ 	.word	0x00000009
        /*1240*/ 	.word	0x00019cc0
        /*1244*/ 	.short	0x010a
        /*1246*/ 	.byte	0x3f
	.zero		1


	//   ....[61]....
        /*1248*/ 	.word	0x00020820
        /*124c*/ 	.word	0x00000009
        /*1250*/ 	.word	0x00019ca0
        /*1254*/ 	.short	0x010a
        /*1256*/ 	.byte	0x3f
	.zero		1


	//   ....[62]....
        /*1258*/ 	.word	0x00020c40
        /*125c*/ 	.word	0x00000009
        /*1260*/ 	.word	0x00019cc0
        /*1264*/ 	.short	0x010a
        /*1266*/ 	.byte	0x3f
	.zero		1


	//   ....[63]....
        /*1268*/ 	.word	0x00022290
        /*126c*/ 	.word	0x00000004
        /*1270*/ 	.word	0x00019c80
        /*1274*/ 	.short	0x010a
        /*1276*/ 	.byte	0x3f
	.zero		1


	//   ....[64]....
        /*1278*/ 	.word	0x00022680
        /*127c*/ 	.word	0x00000004
        /*1280*/ 	.word	0x00019c70
        /*1284*/ 	.short	0x0107
        /*1286*/ 	.byte	0x3f
	.zero		1


	//   ....[65]....
        /*1288*/ 	.word	0x00022740
        /*128c*/ 	.word	0x00000004
        /*1290*/ 	.word	0x00019c70
        /*1294*/ 	.short	0x0101
        /*1296*/ 	.byte	0x3f
	.zero		1


	//   ....[66]....
        /*1298*/ 	.word	0x00022770
        /*129c*/ 	.word	0x00000004
        /*12a0*/ 	.word	0x00019c40
        /*12a4*/ 	.short	0x010a
        /*12a6*/ 	.byte	0x3f
	.zero		1


	//   ....[67]....
        /*12a8*/ 	.word	0x00022b10
        /*12ac*/ 	.word	0x00000004
        /*12b0*/ 	.word	0x00019c30
        /*12b4*/ 	.short	0x0107
        /*12b6*/ 	.byte	0x3f
	.zero		1


	//   ....[68]....
        /*12b8*/ 	.word	0x00022be0
        /*12bc*/ 	.word	0x00000004
        /*12c0*/ 	.word	0x00019c30
        /*12c4*/ 	.short	0x0101
        /*12c6*/ 	.byte	0x3f
	.zero		1


	//   ....[69]....
        /*12c8*/ 	.word	0x000235a0
        /*12cc*/ 	.word	0x00000012
        /*12d0*/ 	.word	0x00019c00
        /*12d4*/ 	.short	0x0107
        /*12d6*/ 	.byte	0x3f
	.zero		1


	//   ....[70]....
        /*12d8*/ 	.word	0x000236a0
        /*12dc*/ 	.word	0x00000012
        /*12e0*/ 	.word	0x00019c00
        /*12e4*/ 	.short	0x0101
        /*12e6*/ 	.byte	0x3f
	.zero		1


	//   ....[71]....
        /*12e8*/ 	.word	0x000236c0
        /*12ec*/ 	.word	0x00000012
        /*12f0*/ 	.word	0x00019c20
        /*12f4*/ 	.short	0x010a
        /*12f6*/ 	.byte	0x3f
	.zero		1


	//   ....[72]....
        /*12f8*/ 	.word	0x00023a60
        /*12fc*/ 	.word	0x00000000
        /*1300*/ 	.word	0x00019c80
        /*1304*/ 	.short	0x010a
        /*1306*/ 	.byte	0x3f
	.zero		1


	//   ....[73]....
        /*1308*/ 	.word	0x00023e10
        /*130c*/ 	.word	0x00000000
        /*1310*/ 	.word	0x00019c70
        /*1314*/ 	.short	0x0107
        /*1316*/ 	.byte	0x3f
	.zero		1


	//   ....[74]....
        /*1318*/ 	.word	0x00023ed0
        /*131c*/ 	.word	0x00000000
        /*1320*/ 	.word	0x00019c70
        /*1324*/ 	.short	0x0101
        /*1326*/ 	.byte	0x3f
	.zero		1


	//   ....[75]....
        /*1328*/ 	.word	0x00023f00
        /*132c*/ 	.word	0x00000000
        /*1330*/ 	.word	0x00019c40
        /*1334*/ 	.short	0x010a
        /*1336*/ 	.byte	0x3f
	.zero		1


	//   ....[76]....
        /*1338*/ 	.word	0x00024230
        /*133c*/ 	.word	0x00000000
        /*1340*/ 	.word	0x00019c30
        /*1344*/ 	.short	0x0107
        /*1346*/ 	.byte	0x3f
	.zero		1


	//   ....[77]....
        /*1348*/ 	.word	0x000242f0
        /*134c*/ 	.word	0x00000000
        /*1350*/ 	.word	0x00019c30
        /*1354*/ 	.short	0x0101
        /*1356*/ 	.byte	0x3f
	.zero		1


	//   ....[78]....
        /*1358*/ 	.word	0x00024380
        /*135c*/ 	.word	0x00000002
        /*1360*/ 	.word	0x00019c70
        /*1364*/ 	.short	0x010a
        /*1366*/ 	.byte	0x3f
	.zero		1


	//   ....[79]....
        /*1368*/ 	.word	0x00024410
        /*136c*/ 	.word	0x00000002
        /*1370*/ 	.word	0x00019c60
        /*1374*/ 	.short	0x010a
        /*1376*/ 	.byte	0x3f
	.zero		1


	//   ....[80]....
        /*1378*/ 	.word	0x00024890
        /*137c*/ 	.word	0x00000002
        /*1380*/ 	.word	0x00019c50
        /*1384*/ 	.short	0x0101
        /*1386*/ 	.byte	0x3f
	.zero		1


	//   ....[81]....
        /*1388*/ 	.word	0x00024920
        /*138c*/ 	.word	0x00000002
        /*1390*/ 	.word	0x00000000
        /*1394*/ 	.short	0x0101
        /*1396*/ 	.byte	0x3f
	.zero		1


	//   ....[82]....
        /*1398*/ 	.word	0x00024af0
        /*139c*/ 	.word	0x00000000
        /*13a0*/ 	.word	0x00019c70
        /*13a4*/ 	.short	0x010a
        /*13a6*/ 	.byte	0x3f
	.zero		1


	//   ....[83]....
        /*13a8*/ 	.word	0x00024b80
        /*13ac*/ 	.word	0x00000000
        /*13b0*/ 	.word	0x00019c60
        /*13b4*/ 	.short	0x010a
        /*13b6*/ 	.byte	0x3f
	.zero		1


	//   ....[84]....
        /*13b8*/ 	.word	0x00025010
        /*13bc*/ 	.word	0x00000000
        /*13c0*/ 	.word	0x00019c50
        /*13c4*/ 	.short	0x0101
        /*13c6*/ 	.byte	0x3f
	.zero		1


	//   ....[85]....
        /*13c8*/ 	.word	0x000250c0
        /*13cc*/ 	.word	0x00000000
        /*13d0*/ 	.word	0x00000000
        /*13d4*/ 	.short	0x0101
        /*13d6*/ 	.byte	0x3f
	.zero		1


	//   ....[86]....
        /*13d8*/ 	.word	0x00026240
        /*13dc*/ 	.word	0x00000005
        /*13e0*/ 	.word	0x00019c20
        /*13e4*/ 	.short	0x010a
        /*13e6*/ 	.byte	0x3f
	.zero		1


	//   ....[87]....
        /*13e8*/ 	.word	0x000263e0
        /*13ec*/ 	.word	0x00000003
        /*13f0*/ 	.word	0x00019c40
        /*13f4*/ 	.short	0x010a
        /*13f6*/ 	.byte	0x3f
	.zero		1


	//   ....[88]....
        /*13f8*/ 	.word	0x00026470
        /*13fc*/ 	.word	0x00000005
        /*1400*/ 	.word	0x00019c40
        /*1404*/ 	.short	0x010a
        /*1406*/ 	.byte	0x3f
	.zero		1


	//   ....[89]....
        /*1408*/ 	.word	0x000264b0
        /*140c*/ 	.word	0x00000003
        /*1410*/ 	.word	0x00019c60
        /*1414*/ 	.short	0x010a
        /*1416*/ 	.byte	0x3f
	.zero		1


	//   ....[90]....
        /*1418*/ 	.word	0x000264f0
        /*141c*/ 	.word	0x00000005
        /*1420*/ 	.word	0x00019c60
        /*1424*/ 	.short	0x010a
        /*1426*/ 	.byte	0x3f
	.zero		1


	//   ....[91]....
        /*1428*/ 	.word	0x00026530
        /*142c*/ 	.word	0x00000003
        /*1430*/ 	.word	0x00019c80
        /*1434*/ 	.short	0x010a
        /*1436*/ 	.byte	0x3f
	.zero		1


	//   ....[92]....
        /*1438*/ 	.word	0x00026570
        /*143c*/ 	.word	0x00000005
        /*1440*/ 	.word	0x00019c80
        /*1444*/ 	.short	0x010a
        /*1446*/ 	.byte	0x3f
	.zero		1


	//   ....[93]....
        /*1448*/ 	.word	0x000265d0
        /*144c*/ 	.word	0x00000044
        /*1450*/ 	.word	0x00019c90
        /*1454*/ 	.short	0x010a
        /*1456*/ 	.byte	0x3f
	.zero		1


	//   ....[94]....
        /*1458*/ 	.word	0x00026740
        /*145c*/ 	.word	0x00000044
        /*1460*/ 	.word	0x00019c90
        /*1464*/ 	.short	0x010a
        /*1466*/ 	.byte	0x3f
	.zero		1


	//   ....[95]....
        /*1468*/ 	.word	0x000268c0
        /*146c*/ 	.word	0x00000044
        /*1470*/ 	.word	0x00019c90
        /*1474*/ 	.short	0x010a
        /*1476*/ 	.byte	0x3f
	.zero		1


	//   ....[96]....
        /*1478*/ 	.word	0x00026a20
        /*147c*/ 	.word	0x00000044
        /*1480*/ 	.word	0x00019cb0
        /*1484*/ 	.short	0x010a
        /*1486*/ 	.byte	0x3f
	.zero		1


	//   ....[97]....
        /*1488*/ 	.word	0x00026c20
        /*148c*/ 	.word	0x00000010
        /*1490*/ 	.word	0x00019c00
        /*1494*/ 	.short	0x010a
        /*1496*/ 	.byte	0x3f
	.zero		1


	//   ....[98]....
        /*1498*/ 	.word	0x00026e30
        /*149c*/ 	.word	0x00000010
        /*14a0*/ 	.word	0x00019c00
        /*14a4*/ 	.short	0x010a
        /*14a6*/ 	.byte	0x3f
	.zero		1


	//   ....[99]....
        /*14a8*/ 	.word	0x00026e80
        /*14ac*/ 	.word	0x00000000
        /*14b0*/ 	.word	0x00019c30
        /*14b4*/ 	.short	0x010a
        /*14b6*/ 	.byte	0x3f
	.zero		1


	//   ....[100]....
        /*14b8*/ 	.word	0x00026ed0
        /*14bc*/ 	.word	0x0000000f
        /*14c0*/ 	.word	0x00019c30
        /*14c4*/ 	.short	0x010a
        /*14c6*/ 	.byte	0x3f
	.zero		1


	//   ....[101]....
        /*14c8*/ 	.word	0x00026f20
        /*14cc*/ 	.word	0x00000098
        /*14d0*/ 	.word	0x00019c50
        /*14d4*/ 	.short	0x010a
        /*14d6*/ 	.byte	0x3f
	.zero		1


	//   ....[102]....
        /*14d8*/ 	.word	0x00026f70
        /*14dc*/ 	.word	0x0000000c
        /*14e0*/ 	.word	0x00019c30
        /*14e4*/ 	.short	0x010a
        /*14e6*/ 	.byte	0x3f
	.zero		1


	//   ....[103]....
        /*14e8*/ 	.word	0x00026fc0
        /*14ec*/ 	.word	0x00000015
        /*14f0*/ 	.word	0x00019c50
        /*14f4*/ 	.short	0x010a
        /*14f6*/ 	.byte	0x3f
	.zero		1


	//   ....[104]....
        /*14f8*/ 	.word	0x00027010
        /*14fc*/ 	.word	0x0000000c
        /*1500*/ 	.word	0x00019c30
        /*1504*/ 	.short	0x010a
        /*1506*/ 	.byte	0x3f
	.zero		1


	//   ....[105]....
        /*1508*/ 	.word	0x00027060
        /*150c*/ 	.word	0x00000015
        /*1510*/ 	.word	0x00019c50
        /*1514*/ 	.short	0x010a
        /*1516*/ 	.byte	0x3f
	.zero		1


	//   ....[106]....
        /*1518*/ 	.word	0x000270b0
        /*151c*/ 	.word	0x0000000c
        /*1520*/ 	.word	0x00019c50
        /*1524*/ 	.short	0x010a
        /*1526*/ 	.byte	0x3f
	.zero		1


	//   ....[107]....
        /*1528*/ 	.word	0x00027250
        /*152c*/ 	.word	0x00000012
        /*1530*/ 	.word	0x00019c20
        /*1534*/ 	.short	0x010a
        /*1536*/ 	.byte	0x3f
	.zero		1


	//   ....[108]....
        /*1538*/ 	.word	0x000272a0
        /*153c*/ 	.word	0x00000009
        /*1540*/ 	.word	0x00019ca0
        /*1544*/ 	.short	0x010a
        /*1546*/ 	.byte	0x3f
	.zero		1


	//   ....[109]....
        /*1548*/ 	.word	0x000272f0
        /*154c*/ 	.word	0x00000009
        /*1550*/ 	.word	0x00019cc0
        /*1554*/ 	.short	0x010a
        /*1556*/ 	.byte	0x3f
	.zero		1


	//   ....[110]....
        /*1558*/ 	.word	0x00027340
        /*155c*/ 	.word	0x00000009
        /*1560*/ 	.word	0x00019ca0
        /*1564*/ 	.short	0x010a
        /*1566*/ 	.byte	0x3f
	.zero		1


	//   ....[111]....
        /*1568*/ 	.word	0x00027390
        /*156c*/ 	.word	0x00000009
        /*1570*/ 	.word	0x00019cc0
        /*1574*/ 	.short	0x010a
        /*1576*/ 	.byte	0x3f
	.zero		1


	//   ....[112]....
        /*1578*/ 	.word	0x000274b0
        /*157c*/ 	.word	0x00000004
        /*1580*/ 	.word	0x00019c80
        /*1584*/ 	.short	0x010a
        /*1586*/ 	.byte	0x3f
	.zero		1


	//   ....[113]....
        /*1588*/ 	.word	0x00027890
        /*158c*/ 	.word	0x00000004
        /*1590*/ 	.word	0x00019c40
        /*1594*/ 	.short	0x010a
        /*1596*/ 	.byte	0x3f
	.zero		1


	//   ....[114]....
        /*1598*/ 	.word	0x00027f30
        /*159c*/ 	.word	0x00000012
        /*15a0*/ 	.word	0x00019c20
        /*15a4*/ 	.short	0x010a
        /*15a6*/ 	.byte	0x3f
	.zero		1


	//   ....[115]....
        /*15a8*/ 	.word	0x00027f80
        /*15ac*/ 	.word	0x00000000
        /*15b0*/ 	.word	0x00019c80
        /*15b4*/ 	.short	0x010a
        /*15b6*/ 	.byte	0x3f
	.zero		1


	//   ....[116]....
        /*15b8*/ 	.word	0x00028280
        /*15bc*/ 	.word	0x00000000
        /*15c0*/ 	.word	0x00019c40
        /*15c4*/ 	.short	0x010a
        /*15c6*/ 	.byte	0x3f
	.zero		1


	//   ....[117]....
        /*15c8*/ 	.word	0x00028530
        /*15cc*/ 	.word	0x00000002
        /*15d0*/ 	.word	0x00019c70
        /*15d4*/ 	.short	0x010a
        /*15d6*/ 	.byte	0x3f
	.zero		1


	//   ....[118]....
        /*15d8*/ 	.word	0x00028580
        /*15dc*/ 	.word	0x00000002
        /*15e0*/ 	.word	0x00019c60
        /*15e4*/ 	.short	0x010a
        /*15e6*/ 	.byte	0x3f
	.zero		1


	//   ....[119]....
        /*15e8*/ 	.word	0x000285d0
        /*15ec*/ 	.word	0x00000000
        /*15f0*/ 	.word	0x00019c70
        /*15f4*/ 	.short	0x010a
        /*15f6*/ 	.byte	0x3f
	.zero		1


	//   ....[120]....
        /*15f8*/ 	.word	0x00028620
        /*15fc*/ 	.word	0x00000000
        /*1600*/ 	.word	0x00019c60
        /*1604*/ 	.short	0x010a
        /*1606*/ 	.byte	0x3f
	.zero		1


	//   ....[121]....
        /*1608*/ 	.word	0x00029160
        /*160c*/ 	.word	0x00000005
        /*1610*/ 	.word	0x00019c20
        /*1614*/ 	.short	0x010a
        /*1616*/ 	.byte	0x3f
	.zero		1


	//   ....[122]....
        /*1618*/ 	.word	0x00029300
        /*161c*/ 	.word	0x00000003
        /*1620*/ 	.word	0x00019c40
        /*1624*/ 	.short	0x010a
        /*1626*/ 	.byte	0x3f
	.zero		1


	//   ....[123]....
        /*1628*/ 	.word	0x00029350
        /*162c*/ 	.word	0x00000005
        /*1630*/ 	.word	0x00019c40
        /*1634*/ 	.short	0x010a
        /*1636*/ 	.byte	0x3f
	.zero		1


	//   ....[124]....
        /*1638*/ 	.word	0x000293a0
        /*163c*/ 	.word	0x00000003
        /*1640*/ 	.word	0x00019c60
        /*1644*/ 	.short	0x010a
        /*1646*/ 	.byte	0x3f
	.zero		1


	//   ....[125]....
        /*1648*/ 	.word	0x000293f0
        /*164c*/ 	.word	0x00000005
        /*1650*/ 	.word	0x00019c60
        /*1654*/ 	.short	0x010a
        /*1656*/ 	.byte	0x3f
	.zero		1


	//   ....[126]....
        /*1658*/ 	.word	0x00029440
        /*165c*/ 	.word	0x00000003
        /*1660*/ 	.word	0x00019c80
        /*1664*/ 	.short	0x010a
        /*1666*/ 	.byte	0x3f
	.zero		1


	//----- nvinfo : EIATTR_NUM_MBARRIERS
	.align		4
.L_1282:
        /*1668*/ 	.byte	0x03, 0x38
        /*166a*/ 	.short	0x0016


	//----- nvinfo : EIATTR_EXIT_INSTR_OFFSETS
	.align		4
        /*166c*/ 	.byte	0x04, 0x1c
        /*166e*/ 	.short	(.L_1284 - .L_1283)


	//   ....[0]....
.L_1283:
        /*1670*/ 	.word	0x000265c0


	//----- nvinfo : EIATTR_MAX_THREADS
	.align		4
.L_1284:
        /*1674*/ 	.byte	0x04, 0x05
        /*1676*/ 	.short	(.L_1286 - .L_1285)
.L_1285:
        /*1678*/ 	.word	0x00000200
        /*167c*/ 	.word	0x00000001
        /*1680*/ 	.word	0x00000001


	//----- nvinfo : EIATTR_CRS_STACK_SIZE
	.align		4
.L_1286:
        /*1684*/ 	.byte	0x04, 0x1e
        /*1686*/ 	.short	(.L_1288 - .L_1287)
.L_1287:
        /*1688*/ 	.word	0x00000000


	//----- nvinfo : EIATTR_CBANK_PARAM_SIZE
	.align		4
.L_1288:
        /*168c*/ 	.byte	0x03, 0x19
        /*168e*/ 	.short	0x0af0


	//----- nvinfo : EIATTR_PARAM_CBANK
	.align		4
        /*1690*/ 	.byte	0x04, 0x0a
        /*1692*/ 	.short	(.L_1290 - .L_1289)
	.align		4
.L_1289:
        /*1694*/ 	.word	index@(.nv.constant0._ZN7cutlass13device_kernelIN5flash11enable_sm90INS1_16FlashAttnFwdSm90INS1_25CollectiveMainloopFwdSm90ILi2EN4cute5tupleIJNS5_1CILi1EEES8_S8_EEENS6_IJNS7_ILi192EEENS7_ILi128EEENS7_ILi96EEEEEELi96ENS_12float_e4m3_tEfNS_4arch4Sm90ELb0ELb1ELb1ELb1ELb1ELb1ELb0ELb1ELb1ELb1ELb1ELb0EEENS1_21CollectiveEpilogueFwdINS6_IJSA_SC_SB_EEES9_NS_10bfloat16_tESG_Li384ELb1ELb1ELb1ELb1EEENS1_36VarlenDynamicPersistentTileSchedulerILi192ELi128ELi384ELi128ELb1ELb1ELb1ELb1ELb0ELb1EEEEEEEEEvNT_6ParamsE)
        /*1698*/ 	.short	0x0210
        /*169a*/ 	.short	0x0af0


	//----- nvinfo : EIATTR_SW_WAR
	.align		4
.L_1290:
        /*169c*/ 	.byte	0x04, 0x36
        /*169e*/ 	.short	(.L_1292 - .L_1291)
.L_1291:
        /*16a0*/ 	.word	0x00000008
.L_1292:


//--------------------- .nv.info._ZN7cutlass13device_kernelIN5flash11enable_sm90INS1_16FlashAttnFwdSm90INS1_25CollectiveMainloopFwdSm90ILi2EN4cute5tupleIJNS5_1CILi1EEES8_S8_EEENS6_IJNS7_ILi192EEENS7_ILi128EEENS7_ILi96EEEEEELi96ENS_12float_e4m3_tEfNS_4arch4Sm90ELb1ELb0ELb1ELb0ELb1ELb0ELb0ELb1ELb1ELb1ELb1ELb0EEENS1_21CollectiveEpilogueFwdINS6_IJSA_SC_SB_EEES9_NS_10bfloat16_tESG_Li384ELb0ELb1ELb1ELb1EEENS1_19SingleTileSchedulerILb0ELb1ELb1ELi192EEEEEEEEEvNT_6ParamsE --------------------------
	.section	.nv.info._ZN7cutlass13device_kernelIN5flash11enable_sm90INS1_16FlashAttnFwdSm90INS1_25CollectiveMainloopFwdSm90ILi2EN4cute5tupleIJNS5_1CILi1EEES8_S8_EEENS6_IJNS7_ILi192EEENS7_ILi128EEENS7_ILi96EEEEEELi96ENS_12float_e4m3_tEfNS_4arch4Sm90ELb1ELb0ELb1ELb0ELb1ELb0ELb0ELb1ELb1ELb1ELb1ELb0EEENS1_21CollectiveEpilogueFwdINS6_IJSA_SC_SB_EEES9_NS_10bfloat16_tESG_Li384ELb0ELb1ELb1ELb1EEENS1_19SingleTileSchedulerILb0ELb1ELb1ELi192EEEEEEEEEvNT_6ParamsE,"",@"SHT_CUDA_INFO"
	.sectionflags	@""
	.align	4


	//----- nvinfo : EIATTR_CUDA_API_VERSION
	.align		4
        /*0000*/ 	.byte	0x04, 0x37
        /*0002*/ 	.short	(.L_1294 - .L_1293)
.L_1293:
        /*0004*/ 	.word	0x00000082


	//----- nvinfo : EIATTR_KPARAM_INFO
	.align		4
.L_1294:
        /*0008*/ 	.byte	0x04, 0x17
        /*000a*/ 	.short	(.L_1296 - .L_1295)
.L_1295:
        /*000c*/ 	.word	0x00000000
        /*0010*/ 	.short	0x0000
        /*0012*/ 	.short	0x0070
        /*0014*/ 	.byte	0x00, 0xf0, 0x01, 0x28


	//----- nvinfo : EIATTR_SPARSE_MMA_MASK
	.align		4
.L_1296:
        /*0018*/ 	.byte	0x03, 0x50
        /*001a*/ 	.short	0x0000


	//----- nvinfo : EIATTR_MAXREG_COUNT
	.align		4
        /*001c*/ 	.byte	0x03, 0x1b
        /*001e*/ 	.short	0x0080


	//----- nvinfo : EIATTR_NUM_BARRIERS
	.align		4
        /*0020*/ 	.byte	0x02, 0x4c
        /*0022*/ 	.byte	0x09
	.zero		1


	//----- nvinfo : EIATTR_EXTERNS
	.align		4
        /*0024*/ 	.byte	0x04, 0x0f
        /*0026*/ 	.short	(.L_1298 - .L_1297)


	//   ....[0]....
	.align		4
.L_1297:
        /*0028*/ 	.word	index@(__assertfail)


	//----- nvinfo : EIATTR_ANNOTATIONS
	.align		4
.L_1298:
        /*002c*/ 	.byte	0x04, 0x55
        /*002e*/ 	.short	(.L_1300 - .L_1299)


	//   ....[0]....
.L_1299:
        /*0030*/ 	.word	0x00000001
        /*0034*/ 	.byte	0xc0, 0xcb, 0x00, 0x00, 0x01, 0x00, 0x00, 0x00, 0xc0, 0xcf, 0x00, 0x00, 0x01, 0x00, 0x00, 0x00
        /*0044*/ 	.byte	0xd0, 0xd1, 0x00, 0x00, 0x01, 0x00, 0x00, 0x00, 0x50, 0xe3, 0x00, 0x00, 0x01, 0x00, 0x00, 0x00
        /*0054*/ 	.byte	0xe0, 0xeb, 0x00, 0x00, 0x01, 0x00, 0x00, 0x00, 0x90, 0x01, 0x01, 0x00, 0x01, 0x00, 0x00, 0x00
        /*0064*/ 	.byte	0x50, 0x0e, 0x01, 0x00


	//----- nvinfo : EIATTR_MERCURY_ISA_VERSION
	.align		4
.L_1300:
        /*0068*/ 	.byte	0x03, 0x5f
        /*006a*/ 	.short	0x0101


	//----- nvinfo : EIATTR_INT_WARP_WIDE_INSTR_OFFSETS
	.align		4
        /*006c*/ 	.byte	0x04, 0x31
        /*006e*/ 	.short	(.L_1302 - .L_1301)


	//   ....[0]....
.L_1301:
        /*0070*/ 	.word	0x000000c0


	//   ....[1]....
        /*0074*/ 	.word	0x000000d0


	//   ....[2]....
        /*0078*/ 	.word	0x00000170


	//----- nvinfo : EIATTR_COOP_GROUP_MASK_REGIDS
	.align		4
.L_1302:
        /*007c*/ 	.byte	0x04, 0x29
        /*007e*/ 	.short	(.L_1304 - .L_1303)


	//   ....[0]....
.L_1303:
        /*0080*/ 	.word	0xffffffff


	//   ....[1]....
        /*0084*/ 	.word	0xffffffff


	//   ....[2]....
        /*0088*/ 	.word	0xffffffff


	//   ....[3]....
        /*008c*/ 	.word	0xffffffff


	//   ....[4]....
        /*0090*/ 	.word	0xffffffff


	//   ....[5]....
        /*0094*/ 	.word	0xffffffff


	//   ....[6]....
        /*0098*/ 	.word	0xffffffff


	//   ....[7]....
        /*009c*/ 	.word	0xffffffff


	//   ....[8]....
        /*00a0*/ 	.word	0xffffffff


	//   ....[9]....
        /*00a4*/ 	.word	0xffffffff


	//   ....[10]....
        /*00a8*/ 	.word	0xffffffff


	//   ....[11]....
        /*00ac*/ 	.word	0xffffffff


	//   ....[12]....
        /*00b0*/ 	.word	0xffffffff


	//   ....[13]....
        /*00b4*/ 	.word	0xffffffff


	//   ....[14]....
        /*00b8*/ 	.word	0xffffffff


	//   ....[15]....
        /*00bc*/ 	.word	0xffffffff


	//   ....[16]....
        /*00c0*/ 	.word	0xffffffff


	//   ....[17]....
        /*00c4*/ 	.word	0xffffffff


	//   ....[18]....
        /*00c8*/ 	.word	0xffffffff


	//   ....[19]....
        /*00cc*/ 	.word	0xffffffff


	//   ....[20]....
        /*00d0*/ 	.word	0xffffffff


	//   ....[21]....
        /*00d4*/ 	.word	0xffffffff


	//   ....[22]....
        /*00d8*/ 	.word	0xffffffff


	//   ....[23]....
        /*00dc*/ 	.word	0xffffffff


	//   ....[24]....
        /*00e0*/ 	.word	0xffffffff


	//   ....[25]....
        /*00e4*/ 	.word	0xffffffff


	//   ....[26]....
        /*00e8*/ 	.word	0xffffffff


	//   ....[27]....
        /*00ec*/ 	.word	0xffffffff


	//   ....[28]....
        /*00f0*/ 	.word	0xffffffff


	//   ....[29]....
        /*00f4*/ 	.word	0xffffffff


	//   ....[30]....
        /*00f8*/ 	.word	0xffffffff


	//   ....[31]....
        /*00fc*/ 	.word	0xffffffff


	//   ....[32]....
        /*0100*/ 	.word	0xffffffff


	//   ....[33]....
        /*0104*/ 	.word	0xffffffff


	//   ....[34]....
        /*0108*/ 	.word	0xffffffff


	//   ....[35]....
        /*010c*/ 	.word	0xffffffff


	//   ....[36]....
        /*0110*/ 	.word	0xffffffff


	//   ....[37]....
        /*0114*/ 	.word	0xffffffff


	//   ....[38]....
        /*0118*/ 	.word	0xffffffff


	//   ....[39]....
        /*011c*/ 	.word	0xffffffff


	//   ....[40]....
        /*0120*/ 	.word	0xffffffff


	//   ....[41]....
        /*0124*/ 	.word	0xffffffff


	//   ....[42]....
        /*0128*/ 	.word	0xffffffff


	//   ....[43]....
        /*012c*/ 	.word	0xffffffff


	//   ....[44]....
        /*0130*/ 	.word	0xffffffff


	//   ....[45]....
        /*0134*/ 	.word	0xffffffff


	//   ....[46]....
        /*0138*/ 	.word	0xffffffff


	//   ....[47]....
        /*013c*/ 	.word	0xffffffff


	//   ....[48]....
        /*0140*/ 	.word	0xffffffff


	//   ....[49]....
        /*0144*/ 	.word	0xffffffff


	//   ....[50]....
        /*0148*/ 	.word	0xffffffff


	//   ....[51]....
        /*014c*/ 	.word	0xffffffff


	//   ....[52]....
        /*0150*/ 	.word	0xffffffff


	//   ....[53]....
        /*0154*/ 	.word	0xffffffff


	//   ....[54]....
        /*0158*/ 	.word	0xffffffff


	//   ....[55]....
        /*015c*/ 	.word	0xffffffff


	//   ....[56]....
        /*0160*/ 	.word	0xffffffff


	//   ....[57]....
        /*0164*/ 	.word	0xffffffff


	//   ....[58]....
        /*0168*/ 	.word	0xffffffff


	//   ....[59]....
        /*016c*/ 	.word	0xffffffff


	//   ....[60]....
        /*0170*/ 	.word	0xffffffff


	//   ....[61]....
        /*0174*/ 	.word	0xffffffff


	//   ....[62]....
        /*0178*/ 	.word	0xffffffff


	//   ....[63]....
        /*017c*/ 	.word	0xffffffff


	//   ....[64]....
        /*0180*/ 	.word	0xffffffff


	//   ....[65]....
        /*0184*/ 	.word	0xffffffff


	//   ....[66]....
        /*0188*/ 	.word	0xffffffff


	//   ....[67]....
        /*018c*/ 	.word	0xffffffff


	//   ....[68]....
        /*0190*/ 	.word	0xffffffff


	//   ....[69]....
        /*0194*/ 	.word	0xffffffff


	//   ....[70]....
        /*0198*/ 	.word	0xffffffff


	//   ....[71]....
        /*019c*/ 	.word	0xffffffff


	//   ....[72]....
        /*01a0*/ 	.word	0xffffffff


	//   ....[73]....
        /*01a4*/ 	.word	0xffffffff


	//   ....[74]....
        /*01a8*/ 	.word	0xffffffff


	//   ....[75]....
        /*01ac*/ 	.word	0xffffffff


	//   ....[76]....
        /*01b0*/ 	.word	0xffffffff


	//   ....[77]....
        /*01b4*/ 	.word	0xffffffff


	//   ....[78]....
        /*01b8*/ 	.word	0xffffffff


	//   ....[79]....
        /*01bc*/ 	.word	0xffffffff


	//   ....[80]....
        /*01c0*/ 	.word	0xffffffff


	//   ....[81]....
        /*01c4*/ 	.word	0xffffffff


	//   ....[82]....
        /*01c8*/ 	.word	0xffffffff


	//   ....[83]....
        /*01cc*/ 	.word	0xffffffff


	//   ....[84]....
        /*01d0*/ 	.word	0xffffffff


	//   ....[85]....
        /*01d4*/ 	.word	0xffffffff


	//   ....[86]....
        /*01d8*/ 	.word	0xffffffff


	//   ....[87]....
        /*01dc*/ 	.word	0xffffffff


	//   ....[88]....
        /*01e0*/ 	.word	0xffffffff


	//   ....[89]....
        /*01e4*/ 	.word	0xffffffff


	//   ....[90]....
        /*01e8*/ 	.word	0xffffffff


	//   ....[91]....
        /*01ec*/ 	.word	0xffffffff


	//   ....[92]....
        /*01f0*/ 	.word	0xffffffff


	//   ....[93]....
        /*01f4*/ 	.word	0xffffffff


	//   ....[94]....
        /*01f8*/ 	.word	0xffffffff


	//   ....[95]....
        /*01fc*/ 	.word	0xffffffff


	//   ....[96]....
        /*0200*/ 	.word	0xffffffff


	//   ....[97]....
        /*0204*/ 	.word	0xffffffff


	//   ....[98]....
        /*0208*/ 	.word	0xffffffff


	//   ....[99]....
        /*020c*/ 	.word	0xffffffff


	//   ....[100]....
        /*0210*/ 	.word	0xffffffff


	//   ....[101]....
        /*0214*/ 	.word	0xffffffff


	//   ....[102]....
        /*0218*/ 	.word	0xffffffff


	//   ....[103]....
        /*021c*/ 	.word	0xffffffff


	//   ....[104]....
        /*0220*/ 	.word	0xffffffff


	//   ....[105]....
        /*0224*/ 	.word	0xffffffff


	//   ....[106]....
        /*0228*/ 	.word	0xffffffff


	//   ....[107]....
        /*022c*/ 	.word	0x0500000f


	//   ....[108]....
        /*0230*/ 	.word	0x0500000f


	//   ....[109]....
        /*0234*/ 	.word	0x0500000f


	//   ....[110]....
        /*0238*/ 	.word	0x0500000f


	//   ....[111]....
        /*023c*/ 	.word	0x0500000f


	//   ....[112]....
        /*0240*/ 	.word	0x0500000f


	//   ....[113]....
        /*0244*/ 	.word	0x0500000f


	//   ....[114]....
        /*0248*/ 	.word	0x0500000f


	//   ....[115]....
        /*024c*/ 	.word	0x0500000f


	//   ....[116]....
        /*0250*/ 	.word	0x0500000f


	//   ....[117]....
        /*0254*/ 	.word	0x0500000f


	//   ....[118]....
        /*0258*/ 	.word	0x0500000f


	//   ....[119]....
        /*025c*/ 	.word	0x0500000f


	//   ....[120]....
        /*0260*/ 	.word	0x0500000f


	//   ....[121]....
        /*0264*/ 	.word	0x0500000f


	//   ....[122]....
        /*0268*/ 	.word	0x0500000f


	//   ....[123]....
        /*026c*/ 	.word	0x0500000f


	//   ....[124]....
        /*0270*/ 	.word	0x0500000f


	//   ....[125]....
        /*0274*/ 	.word	0x0500000f


	//   ....[126]....
        /*0278*/ 	.word	0x0500000f


	//   ....[127]....
        /*027c*/ 	.word	0x0500000f


	//   ....[128]....
        /*0280*/ 	.word	0x0500000f


	//   ....[129]....
        /*0284*/ 	.word	0x0500000f


	//----- nvinfo : EIATTR_COOP_GROUP_INSTR_OFFSETS
	.align		4
.L_1304:
        /*0288*/ 	.byte	0x04, 0x28
        /*028a*/ 	.short	(.L_1306 - .L_1305)


	//   ....[0]....
.L_1305:
        /*028c*/ 	.word	0x00000070


	//   ....[1]....
        /*0290*/ 	.word	0x000000b0


	//   ....[2]....
        /*0294*/ 	.word	0x000002d0


	//   ....[3]....
        /*0298*/ 	.word	0x00000430


	//   ....[4]....
        /*029c*/ 	.word	0x00000550


	//   ....[5]....
        /*02a0*/ 	.word	0x000006b0


	//   ....[6]....
        /*02a4*/ 	.word	0x00001140


	//   ....[7]....
        /*02a8*/ 	.word	0x00001c90


	//   ....[8]....
        /*02ac*/ 	.word	0x00002010


	//   ....[9]....
        /*02b0*/ 	.word	0x00002ae0


	//   ....[10]....
        /*02b4*/ 	.word	0x00002b50


	//   ....[11]....
        /*02b8*/ 	.word	0x00003550


	//   ....[12]....
        /*02bc*/ 	.word	0x000035a0


	//   ....[13]....
        /*02c0*/ 	.word	0x000049d0


	//   ....[14]....
        /*02c4*/ 	.word	0x000053a0


	//   ....[15]....
        /*02c8*/ 	.word	0x000055a0


	//   ....[16]....
        /*02cc*/ 	.word	0x000056b0


	//   ....[17]....
        /*02d0*/ 	.word	0x00005fd0


	//   ....[18]....
        /*02d4*/ 	.word	0x00006090


	//   ....[19]....
        /*02d8*/ 	.word	0x000081c0


	//   ....[20]....
        /*02dc*/ 	.word	0x000081e0


	//   ....[21]....
        /*02e0*/ 	.word	0x00008210


	//   ....[22]....
        /*02e4*/ 	.word	0x00008220


	//   ....[23]....
        /*02e8*/ 	.word	0x000097f0


	//   ....[24]....
        /*02ec*/ 	.word	0x00009810


	//   ....[25]....
        /*02f0*/ 	.word	0x00009890


	//   ....[26]....
        /*02f4*/ 	.word	0x000098a0


	//   ....[27]....
        /*02f8*/ 	.word	0x0000a570


	//   ....[28]....
        /*02fc*/ 	.word	0x0000a580


	//   ....[29]....
        /*0300*/ 	.word	0x0000a590


	//   ....[30]....
        /*0304*/ 	.word	0x0000a5a0


	//   ....[31]....
        /*0308*/ 	.word	0x0000a5b0


	//   ....[32]....
        /*030c*/ 	.word	0x0000a5d0


	//   ....[33]....
        /*0310*/ 	.word	0x0000a5e0


	//   ....[34]....
        /*0314*/ 	.word	0x0000a5f0


	//   ....[35]....
        /*0318*/ 	.word	0x0000a610


	//   ....[36]....
        /*031c*/ 	.word	0x0000a620


	//   ....[37]....
        /*0320*/ 	.word	0x0000a630


	//   ....[38]....
        /*0324*/ 	.word	0x0000a640


	//   ....[39]....
        /*0328*/ 	.word	0x0000a660


	//   ....[40]....
        /*032c*/ 	.word	0x0000a680


	//   ....[41]....
        /*0330*/ 	.word	0x0000a690


	//   ....[42]....
        /*0334*/ 	.word	0x0000a6a0


	//   ....[43]....
        /*0338*/ 	.word	0x0000a6c0


	//   ....[44]....
        /*033c*/ 	.word	0x0000a6e0


	//   ....[45]....
        /*0340*/ 	.word	0x0000a6f0


	//   ....[46]....
        /*0344*/ 	.word	0x0000a710


	//   ....[47]....
        /*0348*/ 	.word	0x0000a730


	//   ....[48]....
        /*034c*/ 	.word	0x0000a740


	//   ....[49]....
        /*0350*/ 	.word	0x0000a750


	//   ....[50]....
        /*0354*/ 	.word	0x0000a760


	//   ....[51]....
        /*0358*/ 	.word	0x0000a770


	//   ....[52]....
        /*035c*/ 	.word	0x0000a790


	//   ....[53]....
        /*0360*/ 	.word	0x0000a7a0


	//   ....[54]....
        /*0364*/ 	.word	0x0000a7b0


	//   ....[55]....
        /*0368*/ 	.word	0x0000a7c0


	//   ....[56]....
        /*036c*/ 	.word	0x0000a7d0


	//   ....[57]....
        /*0370*/ 	.word	0x0000a7e0


	//   ....[58]....
        /*0374*/ 	.word	0x0000a7f0


	//   ....[59]....
        /*0378*/ 	.word	0x0000a800


	//   ....[60]....
        /*037c*/ 	.word	0x0000a820


	//   ....[61]....
        /*0380*/ 	.word	0x0000a850


	//   ....[62]....
        /*0384*/ 	.word	0x0000a880


	//   ....[63]....
        /*0388*/ 	.word	0x0000a8b0


	//   ....[64]....
        /*038c*/ 	.word	0x0000a8f0


	//   ....[65]....
        /*0390*/ 	.word	0x0000a930


	//   ....[66]....
        /*0394*/ 	.word	0x0000a950


	//   ....[67]....
        /*0398*/ 	.word	0x0000a970


	//   ....[68]....
        /*039c*/ 	.word	0x0000a980


	//   ....[69]....
        /*03a0*/ 	.word	0x0000a990


	//   ....[70]....
        /*03a4*/ 	.word	0x0000a9a0


	//   ....[71]....
        /*03a8*/ 	.word	0x0000a9b0


	//   ....[72]....
        /*03ac*/ 	.word	0x0000a9c0


	//   ....[73]....
        /*03b0*/ 	.word	0x0000a9d0


	//   ....[74]....
        /*03b4*/ 	.word	0x0000a9e0


	//   ....[75]....
        /*03b8*/ 	.word	0x0000ad30


	//   ....[76]....
        /*03bc*/ 	.word	0x0000ad90


	//   ....[77]....
        /*03c0*/ 	.word	0x0000adc0


	//   ....[78]....
        /*03c4*/ 	.word	0x0000ae00


	//   ....[79]....
        /*03c8*/ 	.word	0x0000ae30


	//   ....[80]....
        /*03cc*/ 	.word	0x0000ae70


	//   ....[81]....
        /*03d0*/ 	.word	0x0000b3a0


	//   ....[82]....
        /*03d4*/ 	.word	0x0000b3d0


	//   ....[83]....
        /*03d8*/ 	.word	0x0000bda0


	//   ....[84]....
        /*03dc*/ 	.word	0x0000d1f0


	//   ....[85]....
        /*03e0*/ 	.word	0x0000d200


	//   ....[86]....
        /*03e4*/ 	.word	0x0000d210


	//   ....[87]....
        /*03e8*/ 	.word	0x0000d2f0


	//   ....[88]....
        /*03ec*/ 	.word	0x0000d660


	//   ....[89]....
        /*03f0*/ 	.word	0x0000d670


	//   ....[90]....
        /*03f4*/ 	.word	0x0000d680


	//   ....[91]....
        /*03f8*/ 	.word	0x0000d6c0


	//   ....[92]....
        /*03fc*/ 	.word	0x0000dea0


	//   ....[93]....
        /*0400*/ 	.word	0x0000ded0


	//   ....[94]....
        /*0404*/ 	.word	0x0000df00


	//   ....[95]....
        /*0408*/ 	.word	0x0000df20


	//   ....[96]....
        /*040c*/ 	.word	0x0000df30


	//   ....[97]....
        /*0410*/ 	.word	0x0000e000


	//   ....[98]....
        /*0414*/ 	.word	0x0000e7c0


	//   ....[99]....
        /*0418*/ 	.word	0x0000e7d0


	//   ....[100]....
        /*041c*/ 	.word	0x0000e7e0


	//   ....[101]....
        /*0420*/ 	.word	0x0000e860


	//   ....[102]....
        /*0424*/ 	.word	0x0000ebf0


	//   ....[103]....
        /*0428*/ 	.word	0x0000ec00


	//   ....[104]....
        /*042c*/ 	.word	0x0000ec10


	//   ....[105]....
        /*0430*/ 	.word	0x0000ec30


	//   ....[106]....
        /*0434*/ 	.word	0x0000fac0


	//   ....[107]....
        /*0438*/ 	.word	0x00010080


	//   ....[108]....
        /*043c*/ 	.word	0x00010160


	//   ....[109]....
        /*0440*/ 	.word	0x00010210


	//   ....[110]....
        /*0444*/ 	.word	0x00010290


	//   ....[111]....
        /*0448*/ 	.word	0x00010310


	//   ....[112]....
        /*044c*/ 	.word	0x000104b0


	//   ....[113]....
        /*0450*/ 	.word	0x00010540


	//   ....[114]....
        /*0454*/ 	.word	0x000105c0


	//   ....[115]....
        /*0458*/ 	.word	0x00010670


	//   ....[116]....
        /*045c*/ 	.word	0x00010700


	//   ....[117]....
        /*0460*/ 	.word	0x00010760


	//   ....[118]....
        /*0464*/ 	.word	0x000107f0


	//   ....[119]....
        /*0468*/ 	.word	0x000108d0


	//   ....[120]....
        /*046c*/ 	.word	0x00010960


	//   ....[121]....
        /*0470*/ 	.word	0x00010a30


	//   ....[122]....
        /*0474*/ 	.word	0x00010b60


	//   ....[123]....
        /*0478*/ 	.word	0x00010bf0


	//   ....[124]....
        /*047c*/ 	.word	0x00010c50


	//   ....[125]....
        /*0480*/ 	.word	0x00010d30


	//   ....[126]....
        /*0484*/ 	.word	0x00010e20


	//   ....[127]....
        /*0488*/ 	.word	0x00010ec0


	//   ....[128]....
        /*048c*/ 	.word	0x00010f20


	//   ....[129]....
        /*0490*/ 	.word	0x00010f80


	//----- nvinfo : EIATTR_REG_RECONFIG
	.align		4
.L_1306:
        /*0494*/ 	.byte	0x01, 0x54
	.zero		2


	//----- nvinfo : EIATTR_SYSCALL_OFFSETS
	.align		4
        /*0498*/ 	.byte	0x04, 0x46
        /*049a*/ 	.short	(.L_1308 - .L_1307)


	//   ....[0]....
.L_1307:
        /*049c*/ 	.word	0x00001300


	//   ....[1]....
        /*04a0*/ 	.word	0x0000c5e0


	//   ....[2]....
        /*04a4*/ 	.word	0x0000c720


	//   ....[3]....
        /*04a8*/ 	.word	0x0000c860


	//   ....[4]....
        /*04ac*/ 	.word	0x0000c980


	//   ....[5]....
        /*04b0*/ 	.word	0x0000d9d0


	//----- nvinfo : EIATTR_MBARRIER_INSTR_OFFSETS
	.align		4
.L_1308:
        /*04b4*/ 	.byte	0x04, 0x39
        /*04b6*/ 	.short	(.L_1310 - .L_1309)


	//   ....[0]....
.L_1309:
        /*04b8*/ 	.word	0x00000180
        /*04bc*/ 	.word	0x000000ff
        /*04c0*/ 	.word	0x00017000
        /*04c4*/ 	.short	0x0100
        /*04c6*/ 	.byte	0x08
	.zero		1


	//   ....[1]....
        /*04c8*/ 	.word	0x00000190
        /*04cc*/ 	.word	0x000000ff
        /*04d0*/ 	.word	0x00017020
        /*04d4*/ 	.short	0x0100
        /*04d6*/ 	.byte	0x08
	.zero		1


	//   ....[2]....
        /*04d8*/ 	.word	0x00000280
        /*04dc*/ 	.word	0x000000ff
        /*04e0*/ 	.word	0x00017030
        /*04e4*/ 	.short	0x0100
        /*04e6*/ 	.byte	0x08
	.zero		1


	//   ....[3]....
        /*04e8*/ 	.word	0x00000290
        /*04ec*/ 	.word	0x000000ff
        /*04f0*/ 	.word	0x00017040
        /*04f4*/ 	.short	0x0100
        /*04f6*/ 	.byte	0x08
	.zero		1


	//   ....[4]....
        /*04f8*/ 	.word	0x000002a0
        /*04fc*/ 	.word	0x000000ff
        /*0500*/ 	.word	0x00017038
        /*0504*/ 	.short	0x0100
        /*0506*/ 	.byte	0x08
	.zero		1


	//   ....[5]....
        /*0508*/ 	.word	0x000002b0
        /*050c*/ 	.word	0x000000ff
        /*0510*/ 	.word	0x00017048
        /*0514*/ 	.short	0x0100
        /*0516*/ 	.byte	0x08
	.zero		1


	//   ....[6]....
        /*0518*/ 	.word	0x000003e0
        /*051c*/ 	.word	0x000000ff
        /*0520*/ 	.word	0x00017050
        /*0524*/ 	.short	0x0100
        /*0526*/ 	.byte	0x08
	.zero		1


	//   ....[7]....
        /*0528*/ 	.word	0x000003f0
        /*052c*/ 	.word	0x000000ff
        /*0530*/ 	.word	0x00017060
        /*0534*/ 	.short	0x0100
        /*0536*/ 	.byte	0x08
	.zero		1


	//   ....[8]....
        /*0538*/ 	.word	0x00000400
        /*053c*/ 	.word	0x000000ff
        /*0540*/ 	.word	0x00017058
        /*0544*/ 	.short	0x0100
        /*0546*/ 	.byte	0x08
	.zero		1


	//   ....[9]....
        /*0548*/ 	.word	0x00000410
        /*054c*/ 	.word	0x000000ff
        /*0550*/ 	.word	0x00017068
        /*0554*/ 	.short	0x0100
        /*0556*/ 	.byte	0x08
	.zero		1


	//   ....[10]....
        /*0558*/ 	.word	0x00000500
        /*055c*/ 	.word	0x000000ff
        /*0560*/ 	.word	0x00017070
        /*0564*/ 	.short	0x0100
        /*0566*/ 	.byte	0x06
	.zero		1


	//   ....[11]....
        /*0568*/ 	.word	0x00000510
        /*056c*/ 	.word	0x000000ff
        /*0570*/ 	.word	0x00017080
        /*0574*/ 	.short	0x0100
        /*0576*/ 	.byte	0x06
	.zero		1


	//   ....[12]....
        /*0578*/ 	.word	0x00000520
        /*057c*/ 	.word	0x000000ff
        /*0580*/ 	.word	0x00017078
        /*0584*/ 	.short	0x0100
        /*0586*/ 	.byte	0x06
	.zero		1


	//   ....[13]....
        /*0588*/ 	.word	0x00000530
        /*058c*/ 	.word	0x000000ff
        /*0590*/ 	.word	0x00017088
        /*0594*/ 	.short	0x0100
        /*0596*/ 	.byte	0x06
	.zero		1


	//   ....[14]....
        /*0598*/ 	.word	0x00000660
        /*059c*/ 	.word	0x000000ff
        /*05a0*/ 	.word	0x00017090
        /*05a4*/ 	.short	0x0100
        /*05a6*/ 	.byte	0x08
	.zero		1


	//   ....[15]....
        /*05a8*/ 	.word	0x00000670
        /*05ac*/ 	.word	0x000000ff
        /*05b0*/ 	.word	0x000170a0
        /*05b4*/ 	.short	0x0100
        /*05b6*/ 	.byte	0x08
	.zero		1


	//   ....[16]....
        /*05b8*/ 	.word	0x00000680
        /*05bc*/ 	.word	0x000000ff
        /*05c0*/ 	.word	0x00017098
        /*05c4*/ 	.short	0x0100
        /*05c6*/ 	.byte	0x08
	.zero		1


	//   ....[17]....
        /*05c8*/ 	.word	0x00000690
        /*05cc*/ 	.word	0x000000ff
        /*05d0*/ 	.word	0x000170a8
        /*05d4*/ 	.short	0x0100
        /*05d6*/ 	.byte	0x08
	.zero		1


	//   ....[18]....
        /*05d8*/ 	.word	0x000007d0
        /*05dc*/ 	.word	0x000000ff
        /*05e0*/ 	.word	0x000170b0
        /*05e4*/ 	.short	0x0100
        /*05e6*/ 	.byte	0x08
	.zero		1


	//   ....[19]....
        /*05e8*/ 	.word	0x000007e0
        /*05ec*/ 	.word	0x000000ff
        /*05f0*/ 	.word	0x000170c0
        /*05f4*/ 	.short	0x0100
        /*05f6*/ 	.byte	0x08
	.zero		1


	//   ....[20]....
        /*05f8*/ 	.word	0x000007f0
        /*05fc*/ 	.word	0x000000ff
        /*0600*/ 	.word	0x000170b8
        /*0604*/ 	.short	0x0100
        /*0606*/ 	.byte	0x08
	.zero		1


	//   ....[21]....
        /*0608*/ 	.word	0x00000800
        /*060c*/ 	.word	0x000000ff
        /*0610*/ 	.word	0x000170c8
        /*0614*/ 	.short	0x0100
        /*0616*/ 	.byte	0x08
	.zero		1


	//   ....[22]....
        /*0618*/ 	.word	0x000015d0
        /*061c*/ 	.word	0x000000ff
        /*0620*/ 	.word	0x00017000
        /*0624*/ 	.short	0x010a
        /*0626*/ 	.byte	0x2c
	.zero		1


	//   ....[23]....
        /*0628*/ 	.word	0x00001660
        /*062c*/ 	.word	0x000000ff
        /*0630*/ 	.word	0x00017030
        /*0634*/ 	.short	0x010a
        /*0636*/ 	.byte	0x2c
	.zero		1


	//   ....[24]....
        /*0638*/ 	.word	0x000016c0
        /*063c*/ 	.word	0x000000ff
        /*0640*/ 	.word	0x00017030
        /*0644*/ 	.short	0x010a
        /*0646*/ 	.byte	0x2c
	.zero		1


	//   ....[25]....
        /*0648*/ 	.word	0x00002290
        /*064c*/ 	.word	0x000000ff
        /*0650*/ 	.word	0x00000000
        /*0654*/ 	.short	0x0101
        /*0656*/ 	.byte	0x06
	.zero		1


	//   ....[26]....
        /*0658*/ 	.word	0x00004430
        /*065c*/ 	.word	0x000000ff
        /*0660*/ 	.word	0x00017030
        /*0664*/ 	.short	0x010a
        /*0666*/ 	.byte	0x19
	.zero		1


	//   ....[27]....
        /*0668*/ 	.word	0x00004470
        /*066c*/ 	.word	0x000000ff
        /*0670*/ 	.word	0x00017030
        /*0674*/ 	.short	0x010a
        /*0676*/ 	.byte	0x19
	.zero		1


	//   ....[28]....
        /*0678*/ 	.word	0x000045f0
        /*067c*/ 	.word	0x000000ff
        /*0680*/ 	.word	0x00017050
        /*0684*/ 	.short	0x010a
        /*0686*/ 	.byte	0x0b
	.zero		1


	//   ....[29]....
        /*0688*/ 	.word	0x00004630
        /*068c*/ 	.word	0x000000ff
        /*0690*/ 	.word	0x00017050
        /*0694*/ 	.short	0x010a
        /*0696*/ 	.byte	0x0b
	.zero		1


	//   ....[30]....
        /*0698*/ 	.word	0x00005090
        /*069c*/ 	.word	0x000000ff
        /*06a0*/ 	.word	0x00000000
        /*06a4*/ 	.short	0x0101
        /*06a6*/ 	.byte	0x19
	.zero		1


	//   ....[31]....
        /*06a8*/ 	.word	0x00006bf0
        /*06ac*/ 	.word	0x000000ff
        /*06b0*/ 	.word	0x00000000
        /*06b4*/ 	.short	0x0101
        /*06b6*/ 	.byte	0x07
	.zero		1


	//   ....[32]....
        /*06b8*/ 	.word	0x000071c0
        /*06bc*/ 	.word	0x000000ff
        /*06c0*/ 	.word	0x00017030
        /*06c4*/ 	.short	0x010a
        /*06c6*/ 	.byte	0x16
	.zero		1


	//   ....[33]....
        /*06c8*/ 	.word	0x00007200
        /*06cc*/ 	.word	0x000000ff
        /*06d0*/ 	.word	0x00017030
        /*06d4*/ 	.short	0x010a
        /*06d6*/ 	.byte	0x16
	.zero		1


	//   ....[34]....
        /*06d8*/ 	.word	0x00007380
        /*06dc*/ 	.word	0x000000ff
        /*06e0*/ 	.word	0x00017050
        /*06e4*/ 	.short	0x010a
        /*06e6*/ 	.byte	0x0e
	.zero		1


	//   ....[35]....
        /*06e8*/ 	.word	0x000073c0
        /*06ec*/ 	.word	0x000000ff
        /*06f0*/ 	.word	0x00017050
        /*06f4*/ 	.short	0x010a
        /*06f6*/ 	.byte	0x0e
	.zero		1


	//   ....[36]....
        /*06f8*/ 	.word	0x00007a40
        /*06fc*/ 	.word	0x000000ff
        /*0700*/ 	.word	0x00000000
        /*0704*/ 	.short	0x0101
        /*0706*/ 	.byte	0x06
	.zero		1


	//   ....[37]....
        /*0708*/ 	.word	0x00009000
        /*070c*/ 	.word	0x000000ff
        /*0710*/ 	.word	0x00000000
        /*0714*/ 	.short	0x0101
        /*0716*/ 	.byte	0x07
	.zero		1


	//   ....[38]....
        /*0718*/ 	.word	0x00009510
        /*071c*/ 	.word	0x000000ff
        /*0720*/ 	.word	0x00017050
        /*0724*/ 	.short	0x010a
        /*0726*/ 	.byte	0x10
	.zero		1


	//   ....[39]....
        /*0728*/ 	.word	0x00009550
        /*072c*/ 	.word	0x000000ff
        /*0730*/ 	.word	0x00017050
        /*0734*/ 	.short	0x010a
        /*0736*/ 	.byte	0x10
	.zero		1


	//   ....[40]....
        /*0738*/ 	.word	0x00009b80
        /*073c*/ 	.word	0x000000ff
        /*0740*/ 	.word	0x00000000
        /*0744*/ 	.short	0x0101
        /*0746*/ 	.byte	0x04
	.zero		1


	//   ....[41]....
        /*0748*/ 	.word	0x0000ae50
        /*074c*/ 	.word	0x000000ff
        /*0750*/ 	.word	0x00000000
        /*0754*/ 	.short	0x0101
        /*0756*/ 	.byte	0x04
	.zero		1


	//   ....[42]....
        /*0758*/ 	.word	0x0000cf80
        /*075c*/ 	.word	0x000000ff
        /*0760*/ 	.word	0x00017080
        /*0764*/ 	.short	0x010a
        /*0766*/ 	.byte	0x2e
	.zero		1


	//   ....[43]....
        /*0768*/ 	.word	0x0000d3b0
        /*076c*/ 	.word	0x000000ff
        /*0770*/ 	.word	0x00017070
        /*0774*/ 	.short	0x0107
        /*0776*/ 	.byte	0x2e
	.zero		1


	//   ....[44]....
        /*0778*/ 	.word	0x0000d440
        /*077c*/ 	.word	0x000000ff
        /*0780*/ 	.word	0x00017070
        /*0784*/ 	.short	0x0101
        /*0786*/ 	.byte	0x2e
	.zero		1


	//   ....[45]....
        /*0788*/ 	.word	0x0000d470
        /*078c*/ 	.word	0x000000ff
        /*0790*/ 	.word	0x00017040
        /*0794*/ 	.short	0x010a
        /*0796*/ 	.byte	0x2e
	.zero		1


	//   ....[46]....
        /*0798*/ 	.word	0x0000d780
        /*079c*/ 	.word	0x000000ff
        /*07a0*/ 	.word	0x00017030
        /*07a4*/ 	.short	0x0107
        /*07a6*/ 	.byte	0x2e
	.zero		1


	//   ....[47]....
        /*07a8*/ 	.word	0x0000d810
        /*07ac*/ 	.word	0x000000ff
        /*07b0*/ 	.word	0x00017030
        /*07b4*/ 	.short	0x0101
        /*07b6*/ 	.byte	0x2e
	.zero		1


	//   ....[48]....
        /*07b8*/ 	.word	0x0000e110
        /*07bc*/ 	.word	0x000000ff
        /*07c0*/ 	.word	0x00017000
        /*07c4*/ 	.short	0x0107
        /*07c6*/ 	.byte	0x2e
	.zero		1


	//   ....[49]....
        /*07c8*/ 	.word	0x0000e170
        /*07cc*/ 	.word	0x000000ff
        /*07d0*/ 	.word	0x00017000
        /*07d4*/ 	.short	0x0101
        /*07d6*/ 	.byte	0x2e
	.zero		1


	//   ....[50]....
        /*07d8*/ 	.word	0x0000e1a0
        /*07dc*/ 	.word	0x000000ff
        /*07e0*/ 	.word	0x00017020
        /*07e4*/ 	.short	0x010a
        /*07e6*/ 	.byte	0x2e
	.zero		1


	//   ....[51]....
        /*07e8*/ 	.word	0x0000e570
        /*07ec*/ 	.word	0x00000006
        /*07f0*/ 	.word	0x00017080
        /*07f4*/ 	.short	0x010a
        /*07f6*/ 	.byte	0x3f
	.zero		1


	//   ....[52]....
        /*07f8*/ 	.word	0x0000e930
        /*07fc*/ 	.word	0x00000006
        /*0800*/ 	.word	0x00017070
        /*0804*/ 	.short	0x0107
        /*0806*/ 	.byte	0x3f
	.zero		1


	//   ....[53]....
        /*0808*/ 	.word	0x0000e9c0
        /*080c*/ 	.word	0x00000006
        /*0810*/ 	.word	0x00017070
        /*0814*/ 	.short	0x0101
        /*0816*/ 	.byte	0x3f
	.zero		1


	//   ....[54]....
        /*0818*/ 	.word	0x0000e9f0
        /*081c*/ 	.word	0x00000006
        /*0820*/ 	.word	0x00017040
        /*0824*/ 	.short	0x010a
        /*0826*/ 	.byte	0x3f
	.zero		1


	//   ....[55]....
        /*0828*/ 	.word	0x0000ed30
        /*082c*/ 	.word	0x00000006
        /*0830*/ 	.word	0x00017030
        /*0834*/ 	.short	0x0107
        /*0836*/ 	.byte	0x3f
	.zero		1


	//   ....[56]....
        /*0838*/ 	.word	0x0000edd0
        /*083c*/ 	.word	0x00000006
        /*0840*/ 	.word	0x00017030
        /*0844*/ 	.short	0x0101
        /*0846*/ 	.byte	0x3f
	.zero		1


	//   ....[57]....
        /*0848*/ 	.word	0x0000ee50
        /*084c*/ 	.word	0x00000002
        /*0850*/ 	.word	0x00017070
        /*0854*/ 	.short	0x010a
        /*0856*/ 	.byte	0x3f
	.zero		1


	//   ....[58]....
        /*0858*/ 	.word	0x0000eee0
        /*085c*/ 	.word	0x00000002
        /*0860*/ 	.word	0x00017060
        /*0864*/ 	.short	0x010a
        /*0866*/ 	.byte	0x3f
	.zero		1


	//   ....[59]....
        /*0868*/ 	.word	0x0000f310
        /*086c*/ 	.word	0x00000002
        /*0870*/ 	.word	0x00017050
        /*0874*/ 	.short	0x0101
        /*0876*/ 	.byte	0x3f
	.zero		1


	//   ....[60]....
        /*0878*/ 	.word	0x0000f3b0
        /*087c*/ 	.word	0x00000002
        /*0880*/ 	.word	0x00000000
        /*0884*/ 	.short	0x0101
        /*0886*/ 	.byte	0x3f
	.zero		1


	//   ....[61]....
        /*0888*/ 	.word	0x0000f480
        /*088c*/ 	.word	0x00000003
        /*0890*/ 	.word	0x00017070
        /*0894*/ 	.short	0x010a
        /*0896*/ 	.byte	0x3f
	.zero		1


	//   ....[62]....
        /*0898*/ 	.word	0x0000f520
        /*089c*/ 	.word	0x00000003
        /*08a0*/ 	.word	0x00017060
        /*08a4*/ 	.short	0x010a
        /*08a6*/ 	.byte	0x3f
	.zero		1


	//   ....[63]....
        /*08a8*/ 	.word	0x0000f950
        /*08ac*/ 	.word	0x00000003
        /*08b0*/ 	.word	0x00017050
        /*08b4*/ 	.short	0x0101
        /*08b6*/ 	.byte	0x3f
	.zero		1


	//   ....[64]....
        /*08b8*/ 	.word	0x0000fa00
        /*08bc*/ 	.word	0x00000003
        /*08c0*/ 	.word	0x00000000
        /*08c4*/ 	.short	0x0101
        /*08c6*/ 	.byte	0x3f
	.zero		1


	//   ....[65]....
        /*08c8*/ 	.word	0x0000fa70
        /*08cc*/ 	.word	0x00000007
        /*08d0*/ 	.word	0x00017020
        /*08d4*/ 	.short	0x010a
        /*08d6*/ 	.byte	0x3f
	.zero		1


	//   ....[66]....
        /*08d8*/ 	.word	0x0000fb90
        /*08dc*/ 	.word	0x00000005
        /*08e0*/ 	.word	0x00017040
        /*08e4*/ 	.short	0x010a
        /*08e6*/ 	.byte	0x3f
	.zero		1


	//   ....[67]....
        /*08e8*/ 	.word	0x0000fc30
        /*08ec*/ 	.word	0x00000007
        /*08f0*/ 	.word	0x00017040
        /*08f4*/ 	.short	0x010a
        /*08f6*/ 	.byte	0x3f
	.zero		1


	//   ....[68]....
        /*08f8*/ 	.word	0x0000fc70
        /*08fc*/ 	.word	0x00000005
        /*0900*/ 	.word	0x00017060
        /*0904*/ 	.short	0x010a
        /*0906*/ 	.byte	0x3f
	.zero		1


	//   ....[69]....
        /*0908*/ 	.word	0x0000fcb0
        /*090c*/ 	.word	0x00000007
        /*0910*/ 	.word	0x00017060
        /*0914*/ 	.short	0x010a
        /*0916*/ 	.byte	0x3f
	.zero		1


	//   ....[70]....
        /*0918*/ 	.word	0x0000fcf0
        /*091c*/ 	.word	0x00000005
        /*0920*/ 	.word	0x00017080
        /*0924*/ 	.short	0x010a
        /*0926*/ 	.byte	0x3f
	.zero		1


	//   ....[71]....
        /*0928*/ 	.word	0x0000fd30
        /*092c*/ 	.word	0x00000007
        /*0930*/ 	.word	0x00017080
        /*0934*/ 	.short	0x010a
        /*0936*/ 	.byte	0x3f
	.zero		1


	//   ....[72]....
        /*0938*/ 	.word	0x0000fda0
        /*093c*/ 	.word	0x00000003
        /*0940*/ 	.word	0x00017000
        /*0944*/ 	.short	0x010a
        /*0946*/ 	.byte	0x3f
	.zero		1


	//   ....[73]....
        /*0948*/ 	.word	0x0000fe00
        /*094c*/ 	.word	0x00000003
        /*0950*/ 	.word	0x00017030
        /*0954*/ 	.short	0x010a
        /*0956*/ 	.byte	0x3f
	.zero		1


	//   ....[74]....
        /*0958*/ 	.word	0x0000fe60
        /*095c*/ 	.word	0x0000000b
        /*0960*/ 	.word	0x00017030
        /*0964*/ 	.short	0x010a
        /*0966*/ 	.byte	0x3f
	.zero		1


	//   ....[75]....
        /*0968*/ 	.word	0x0000fec0
        /*096c*/ 	.word	0x0000000b
        /*0970*/ 	.word	0x00017050
        /*0974*/ 	.short	0x010a
        /*0976*/ 	.byte	0x3f
	.zero		1


	//   ....[76]....
        /*0978*/ 	.word	0x0000ff20
        /*097c*/ 	.word	0x00000009
        /*0980*/ 	.word	0x00017030
        /*0984*/ 	.short	0x010a
        /*0986*/ 	.byte	0x3f
	.zero		1


	//   ....[77]....
        /*0988*/ 	.word	0x0000ff80
        /*098c*/ 	.word	0x00000009
        /*0990*/ 	.word	0x00017050
        /*0994*/ 	.short	0x010a
        /*0996*/ 	.byte	0x3f
	.zero		1


	//   ....[78]....
        /*0998*/ 	.word	0x0000ffe0
        /*099c*/ 	.word	0x00000005
        /*09a0*/ 	.word	0x00017050
        /*09a4*/ 	.short	0x010a
        /*09a6*/ 	.byte	0x3f
	.zero		1


	//   ....[79]....
        /*09a8*/ 	.word	0x000100b0
        /*09ac*/ 	.word	0x0000001b
        /*09b0*/ 	.word	0x00017080
        /*09b4*/ 	.short	0x010a
        /*09b6*/ 	.byte	0x3f
	.zero		1


	//   ....[80]....
        /*09b8*/ 	.word	0x00010400
        /*09bc*/ 	.word	0x0000001b
        /*09c0*/ 	.word	0x00017040
        /*09c4*/ 	.short	0x010a
        /*09c6*/ 	.byte	0x3f
	.zero		1


	//   ....[81]....
        /*09c8*/ 	.word	0x00010a60
        /*09cc*/ 	.word	0x0000001b
        /*09d0*/ 	.word	0x00017020
        /*09d4*/ 	.short	0x010a
        /*09d6*/ 	.byte	0x3f
	.zero		1


	//   ....[82]....
        /*09d8*/ 	.word	0x00010ab0
        /*09dc*/ 	.word	0x00000006
        /*09e0*/ 	.word	0x00017080
        /*09e4*/ 	.short	0x010a
        /*09e6*/ 	.byte	0x3f
	.zero		1


	//   ....[83]....
        /*09e8*/ 	.word	0x00010d70
        /*09ec*/ 	.word	0x00000006
        /*09f0*/ 	.word	0x00017040
        /*09f4*/ 	.short	0x010a
        /*09f6*/ 	.byte	0x3f
	.zero		1


	//   ....[84]....
        /*09f8*/ 	.word	0x00011030
        /*09fc*/ 	.word	0x00000002
        /*0a00*/ 	.word	0x00017070
        /*0a04*/ 	.short	0x010a
        /*0a06*/ 	.byte	0x3f
	.zero		1


	//   ....[85]....
        /*0a08*/ 	.word	0x00011080
        /*0a0c*/ 	.word	0x00000002
        /*0a10*/ 	.word	0x00017060
        /*0a14*/ 	.short	0x010a
        /*0a16*/ 	.byte	0x3f
	.zero		1


	//   ....[86]....
        /*0a18*/ 	.word	0x000110d0
        /*0a1c*/ 	.word	0x00000003
        /*0a20*/ 	.word	0x00017070
        /*0a24*/ 	.short	0x010a
        /*0a26*/ 	.byte	0x3f
	.zero		1


	//   ....[87]....
        /*0a28*/ 	.word	0x00011120
        /*0a2c*/ 	.word	0x00000003
        /*0a30*/ 	.word	0x00017060
        /*0a34*/ 	.short	0x010a
        /*0a36*/ 	.byte	0x3f
	.zero		1


	//   ....[88]....
        /*0a38*/ 	.word	0x00011170
        /*0a3c*/ 	.word	0x00000007
        /*0a40*/ 	.word	0x00017020
        /*0a44*/ 	.short	0x010a
        /*0a46*/ 	.byte	0x3f
	.zero		1


	//   ....[89]....
        /*0a48*/ 	.word	0x000111c0
        /*0a4c*/ 	.word	0x00000005
        /*0a50*/ 	.word	0x00017040
        /*0a54*/ 	.short	0x010a
        /*0a56*/ 	.byte	0x3f
	.zero		1


	//   ....[90]....
        /*0a58*/ 	.word	0x00011210
        /*0a5c*/ 	.word	0x00000007
        /*0a60*/ 	.word	0x00017040
        /*0a64*/ 	.short	0x010a
        /*0a66*/ 	.byte	0x3f
	.zero		1


	//   ....[91]....
        /*0a68*/ 	.word	0x00011260
        /*0a6c*/ 	.word	0x00000005
        /*0a70*/ 	.word	0x00017060
        /*0a74*/ 	.short	0x010a
        /*0a76*/ 	.byte	0x3f
	.zero		1


	//   ....[92]....
        /*0a78*/ 	.word	0x000112b0
        /*0a7c*/ 	.word	0x00000007
        /*0a80*/ 	.word	0x00017060
        /*0a84*/ 	.short	0x010a
        /*0a86*/ 	.byte	0x3f
	.zero		1


	//   ....[93]....
        /*0a88*/ 	.word	0x00011300
        /*0a8c*/ 	.word	0x00000005
        /*0a90*/ 	.word	0x00017080
        /*0a94*/ 	.short	0x010a
        /*0a96*/ 	.byte	0x3f
	.zero		1


	//----- nvinfo : EIATTR_NUM_MBARRIERS
	.align		4
.L_1310:
        /*0a98*/ 	.byte	0x03, 0x38
        /*0a9a*/ 	.short	0x0016


	//----- nvinfo : EIATTR_EXIT_INSTR_OFFSETS
	.align		4
        /*0a9c*/ 	.byte	0x04, 0x1c
        /*0a9e*/ 	.short	(.L_1312 - .L_1311)


	//   ....[0]....
.L_1311:
        /*0aa0*/ 	.word	0x0000fd80


	//----- nvinfo : EIATTR_MAX_THREADS
	.align		4
.L_1312:
        /*0aa4*/ 	.byte	0x04, 0x05
        /*0aa6*/ 	.short	(.L_1314 - .L_1313)
.L_1313:
        /*0aa8*/ 	.word	0x00000200
        /*0aac*/ 	.word	0x00000001
        /*0ab0*/ 	.word	0x00000001


	//----- nvinfo : EIATTR_CRS_STACK_SIZE
	.align		4
.L_1314:
        /*0ab4*/ 	.byte	0x04, 0x1e
        /*0ab6*/ 	.short	(.L_1316 - .L_1315)
.L_1315:
        /*0ab8*/ 	.word	0x00000000


	//----- nvinfo : EIATTR_CBANK_PARAM_SIZE
	.align		4
.L_1316:
        /*0abc*/ 	.byte	0x03, 0x19
        /*0abe*/ 	.short	0x0a70


	//----- nvinfo : EIATTR_PARAM_CBANK
	.align		4
        /*0ac0*/ 	.byte	0x04, 0x0a
        /*0ac2*/ 	.short	(.L_1318 - .L_1317)
	.align		4
.L_1317:
        /*0ac4*/ 	.word	index@(.nv.constant0._ZN7cutlass13device_kernelIN5flash11enable_sm90INS1_16FlashAttnFwdSm90INS1_25CollectiveMainloopFwdSm90ILi2EN4cute5tupleIJNS5_1CILi1EEES8_S8_EEENS6_IJNS7_ILi192EEENS7_ILi128EEENS7_ILi96EEEEEELi96ENS_12float_e4m3_tEfNS_4arch4Sm90ELb1ELb0ELb1ELb0ELb1ELb0ELb0ELb1ELb1ELb1ELb1ELb0EEENS1_21CollectiveEpilogueFwdINS6_IJSA_SC_SB_EEES9_NS_10bfloat16_tESG_Li384ELb0ELb1ELb1ELb1EEENS1_19SingleTileSchedulerILb0ELb1ELb1ELi192EEEEEEEEEvNT_6ParamsE)
        /*0ac8*/ 	.short	0x0210
        /*0aca*/ 	.short	0x0a70


	//----- nvinfo : EIATTR_SW_WAR
	.align		4
.L_1318:
        /*0acc*/ 	.byte	0x04, 0x36
        /*0ace*/ 	.short	(.L_1320 - .L_1319)
.L_1319:
        /*0ad0*/ 	.word	0x00000008
.L_1320:


//--------------------- .nv.info._ZN7cutlass13device_kernelIN5flash11enable_sm90INS1_16FlashAttnFwdSm90INS1_25CollectiveMainloopFwdSm90ILi2EN4cute5tupleIJNS5_1CILi1EEES8_S8_EEENS6_IJNS7_ILi192EEENS7_ILi128EEENS7_ILi96EEEEEELi96ENS_12float_e4m3_tEfNS_4arch4Sm90ELb1ELb0ELb1ELb1ELb1ELb0ELb0ELb1ELb1ELb1ELb1ELb0EEENS1_21CollectiveEpilogueFwdINS6_IJSA_SC_SB_EEES9_NS_10bfloat16_tESG_Li384ELb1ELb1ELb1ELb1EEENS1_36VarlenDynamicPersistentTileSchedulerILi192ELi128ELi384ELi128ELb1ELb1ELb1ELb1ELb1ELb1EEEEEEEEEvNT_6ParamsE --------------------------
	.section	.nv.info._ZN7cutlass13device_kernelIN5flash11enable_sm90INS1_16FlashAttnFwdSm90INS1_25CollectiveMainloopFwdSm90ILi2EN4cute5tupleIJNS5_1CILi1EEES8_S8_EEENS6_IJNS7_ILi192EEENS7_ILi128EEENS7_ILi96EEEEEELi96ENS_12float_e4m3_tEfNS_4arch4Sm90ELb1ELb0ELb1ELb1ELb1ELb0ELb0ELb1ELb1ELb1ELb1ELb0EEENS1_21CollectiveEpilogueFwdINS6_IJSA_SC_SB_EEES9_NS_10bfloat16_tESG_Li384ELb1ELb1ELb1ELb1EEENS1_36VarlenDynamicPersistentTileSchedulerILi192ELi128ELi384ELi128ELb1ELb1ELb1ELb1ELb1ELb1EEEEEEEEEvNT_6ParamsE,"",@"SHT_CUDA_INFO"
	.sectionflags	@""
	.align	4


	//----- nvinfo : EIATTR_CUDA_API_VERSION
	.align		4
        /*0000*/ 	.byte	0x04, 0x37
        /*0002*/ 	.short	(.L_1322 - .L_1321)
.L_1321:
        /*0004*/ 	.word	0x00000082


	//----- nvinfo : EIATTR_KPARAM_INFO
	.align		4
.L_1322:
        /*0008*/ 	.byte	0x04, 0x17
        /*000a*/ 	.short	(.L_1324 - .L_1323)
.L_1323:
        /*000c*/ 	.word	0x00000000
        /*0010*/ 	.short	0x0000
        /*0012*/ 	.short	0x0070
        /*0014*/ 	.byte	0x00, 0xf0, 0x01, 0x2a


	//----- nvinfo : EIATTR_SPARSE_MMA_MASK
	.align		4
.L_1324:
        /*0018*/ 	.byte	0x03, 0x50
        /*001a*/ 	.short	0x0000


	//----- nvinfo : EIATTR_MAXREG_COUNT
	.align		4
        /*001c*/ 	.byte	0x03, 0x1b
        /*001e*/ 	.short	0x0080


	//----- nvinfo : EIATTR_NUM_BARRIERS
	.align		4
        /*0020*/ 	.byte	0x02, 0x4c
        /*0022*/ 	.byte	0x09
	.zero		1


	//----- nvinfo : EIATTR_EXTERNS
	.align		4
        /*0024*/ 	.byte	0x04, 0x0f
        /*0026*/ 	.short	(.L_1326 - .L_1325)


	//   ....[0]....
	.align		4
.L_1325:
        /*0028*/ 	.word	index@(__assertfail)


	//----- nvinfo : EIATTR_ANNOTATIONS
	.align		4
.L_1326:
        /*002c*/ 	.byte	0x04, 0x55
        /*002e*/ 	.short	(.L_1328 - .L_1327)


	//   ....[0]....
.L_1327:
        /* <DEDUP_REMOVED lines=33> */


	//----- nvinfo : EIATTR_MERCURY_ISA_VERSION
	.align		4
.L_1328:
        /*0230*/ 	.byte	0x03, 0x5f
        /*0232*/ 	.short	0x0101


	//----- nvinfo : EIATTR_UNUSED_LOAD_BYTE_OFFSET
	.align		4
        /*0234*/ 	.byte	0x04, 0x44
        /*0236*/ 	.short	(.L_1330 - .L_1329)


	//   ....[0]....
.L_1329:
        /*0238*/ 	.word	0x00000940
        /*023c*/ 	.word	0x0000fff0


	//   ....[1]....
        /*0240*/ 	.word	0x0000a430
        /*0244*/ 	.word	0x0000fff0


	//----- nvinfo : EIATTR_INT_WARP_WIDE_INSTR_OFFSETS
	.align		4
.L_1330:
        /*0248*/ 	.byte	0x04, 0x31
        /*024a*/ 	.short	(.L_1332 - .L_1331)


	//   ....[0]....
.L_1331:
        /*024c*/ 	.word	0x000000c0


	//   ....[1]....
        /*0250*/ 	.word	0x000000d0


	//   ....[2]....
        /*0254*/ 	.word	0x00000170


	//   ....[3]....
        /*0258*/ 	.word	0x0000f4e0


	//   ....[4]....
        /*025c*/ 	.word	0x0000f570


	//   ....[5]....
        /*0260*/ 	.word	0x00012400


	//   ....[6]....
        /*0264*/ 	.word	0x00012490


	//----- nvinfo : EIATTR_COOP_GROUP_MASK_REGIDS
	.align		4
.L_1332:
        /*0268*/ 	.byte	0x04, 0x29
        /*026a*/ 	.short	(.L_1334 - .L_1333)


	//   ....[0]....
.L_1333:
        /*026c*/ 	.word	0xffffffff


	//   ....[1]....
        /*0270*/ 	.word	0xffffffff


	//   ....[2]....
        /*0274*/ 	.word	0xffffffff


	//   ....[3]....
        /*0278*/ 	.word	0xffffffff


	//   ....[4]....
        /*027c*/ 	.word	0xffffffff


	//   ....[5]....
        /*0280*/ 	.word	0xffffffff


	//   ....[6]....
        /*0284*/ 	.word	0xffffffff


	//   ....[7]....
        /*0288*/ 	.word	0xffffffff


	//   ....[8]....
        /*028c*/ 	.word	0xffffffff


	//   ....[9]....
        /*0290*/ 	.word	0xffffffff


	//   ....[10]....
        /*0294*/ 	.word	0xffffffff


	//   ....[11]....
        /*0298*/ 	.word	0xffffffff


	//   ....[12]....
        /*029c*/ 	.word	0xffffffff


	//   ....[13]....
        /*02a0*/ 	.word	0xffffffff


	//   ....[14]....
        /*02a4*/ 	.word	0xffffffff


	//   ....[15]....
        /*02a8*/ 	.word	0xffffffff


	//   ....[16]....
        /*02ac*/ 	.word	0xffffffff


	//   ....[17]....
        /*02b0*/ 	.word	0xffffffff


	//   ....[18]....
        /*02b4*/ 	.word	0xffffffff


	//   ....[19]....
        /*02b8*/ 	.word	0xffffffff


	//   ....[20]....
        /*02bc*/ 	.word	0xffffffff


	//   ....[21]....
        /*02c0*/ 	.word	0xffffffff


	//   ....[22]....
        /*02c4*/ 	.word	0xffffffff


	//   ....[23]....
        /*02c8*/ 	.word	0xffffffff


	//   ....[24]....
        /*02cc*/ 	.word	0xffffffff


	//   ....[25]....
        /*02d0*/ 	.word	0xffffffff


	//   ....[26]....
        /*02d4*/ 	.word	0xffffffff


	//   ....[27]....
        /*02d8*/ 	.word	0xffffffff


	//   ....[28]....
        /*02dc*/ 	.word	0xffffffff


	//   ....[29]....
        /*02e0*/ 	.word	0xffffffff


	//   ....[30]....
        /*02e4*/ 	.word	0xffffffff


	//   ....[31]....
        /*02e8*/ 	.word	0xffffffff


	//   ....[32]....
        /*02ec*/ 	.word	0xffffffff


	//   ....[33]....
        /*02f0*/ 	.word	0xffffffff


	//   ....[34]....
        /*02f4*/ 	.word	0xffffffff


	//   ....[35]....
        /*02f8*/ 	.word	0xffffffff


	//   ....[36]....
        /*02fc*/ 	.word	0xffffffff


	//   ....[37]....
        /*0300*/ 	.word	0xffffffff


	//   ....[38]....
        /*0304*/ 	.word	0xffffffff


	//   ....[39]....
        /*0308*/ 	.word	0xffffffff


	//   ....[40]....
        /*030c*/ 	.word	0xffffffff


	//   ....[41]....
        /*0310*/ 	.word	0xffffffff


	//   ....[42]....
        /*0314*/ 	.word	0xffffffff


	//   ....[43]....
        /*0318*/ 	.word	0xffffffff


	//   ....[44]....
        /*031c*/ 	.word	0xffffffff


	//   ....[45]....
        /*0320*/ 	.word	0xffffffff


	//   ....[46]....
        /*0324*/ 	.word	0xffffffff


	//   ....[47]....
        /*0328*/ 	.word	0xffffffff


	//   ....[48]....
        /*032c*/ 	.word	0xffffffff


	//   ....[49]....
        /*0330*/ 	.word	0xffffffff


	//   ....[50]....
        /*0334*/ 	.word	0xffffffff


	//   ....[51]....
        /*0338*/ 	.word	0xffffffff


	//   ....[52]....
        /*033c*/ 	.word	0xffffffff


	//   ....[53]....
        /*0340*/ 	.word	0xffffffff


	//   ....[54]....
        /*0344*/ 	.word	0xffffffff


	//   ....[55]....
        /*0348*/ 	.word	0xffffffff


	//   ....[56]....
        /*034c*/ 	.word	0xffffffff


	//   ....[57]....
        /*0350*/ 	.word	0xffffffff


	//   ....[58]....
        /*0354*/ 	.word	0xffffffff


	//   ....[59]....
        /*0358*/ 	.word	0xffffffff


	//   ....[60]....
        /*035c*/ 	.word	0xffffffff


	//   ....[61]....
        /*0360*/ 	.word	0xffffffff


	//   ....[62]....
        /*0364*/ 	.word	0xffffffff


	//   ....[63]....
        /*0368*/ 	.word	0xffffffff


	//   ....[64]....
        /*036c*/ 	.word	0xffffffff


	//   ....[65]....
        /*0370*/ 	.word	0xffffffff


	//   ....[66]....
        /*0374*/ 	.word	0xffffffff


	//   ....[67]....
        /*0378*/ 	.word	0xffffffff


	//   ....[68]....
        /*037c*/ 	.word	0xffffffff


	//   ....[69]....
        /*0380*/ 	.word	0xffffffff


	//   ....[70]....
        /*0384*/ 	.word	0xffffffff


	//   ....[71]....
        /*0388*/ 	.word	0xffffffff


	//   ....[72]....
        /*038c*/ 	.word	0xffffffff


	//   ....[73]....
        /*0390*/ 	.word	0xffffffff


	//   ....[74]....
        /*0394*/ 	.word	0xffffffff


	//   ....[75]....
        /*0398*/ 	.word	0xffffffff


	//   ....[76]....
        /*039c*/ 	.word	0xffffffff


	//   ....[77]....
        /*03a0*/ 	.word	0xffffffff


	//   ....[78]....
        /*03a4*/ 	.word	0xffffffff


	//   ....[79]....
        /*03a8*/ 	.word	0xffffffff


	//   ....[80]....
        /*03ac*/ 	.word	0xffffffff


	//   ....[81]....
        /*03b0*/ 	.word	0xffffffff


	//   ....[82]....
        /*03b4*/ 	.word	0xffffffff


	//   ....[83]....
        /*03b8*/ 	.word	0xffffffff


	//   ....[84]....
        /*03bc*/ 	.word	0xffffffff


	//   ....[85]....
        /*03c0*/ 	.word	0xffffffff


	//   ....[86]....
        /*03c4*/ 	.word	0xffffffff


	//   ....[87]....
        /*03c8*/ 	.word	0xffffffff


	//   ....[88]....
        /*03cc*/ 	.word	0xffffffff


	//   ....[89]....
        /*03d0*/ 	.word	0xffffffff


	//   ....[90]....
        /*03d4*/ 	.word	0xffffffff


	//   ....[91]....
        /*03d8*/ 	.word	0xffffffff


	//   ....[92]....
        /*03dc*/ 	.word	0xffffffff


	//   ....[93]....
        /*03e0*/ 	.word	0xffffffff


	//   ....[94]....
        /*03e4*/ 	.word	0xffffffff


	//   ....[95]....
        /*03e8*/ 	.word	0xffffffff


	//   ....[96]....
        /*03ec*/ 	.word	0xffffffff


	//   ....[97]....
        /*03f0*/ 	.word	0xffffffff


	//   ....[98]....
        /*03f4*/ 	.word	0xffffffff


	//   ....[99]....
        /*03f8*/ 	.word	0xffffffff


	//   ....[100]....
        /*03fc*/ 	.word	0xffffffff


	//   ....[101]....
        /*0400*/ 	.word	0xffffffff


	//   ....[102]....
        /*0404*/ 	.word	0xffffffff


	//   ....[103]....
        /*0408*/ 	.word	0xffffffff


	//   ....[104]....
        /*040c*/ 	.word	0xffffffff


	//   ....[105]....
        /*0410*/ 	.word	0xffffffff


	//   ....[106]....
        /*0414*/ 	.word	0xffffffff


	//   ....[107]....
        /*0418*/ 	.word	0xffffffff


	//   ....[108]....
        /*041c*/ 	.word	0xffffffff


	//   ....[109]....
        /*0420*/ 	.word	0xffffffff


	//   ....[110]....
        /*0424*/ 	.word	0xffffffff


	//   ....[111]....
        /*0428*/ 	.word	0xffffffff


	//   ....[112]....
        /*042c*/ 	.word	0xffffffff


	//   ....[113]....
        /*0430*/ 	.word	0xffffffff


	//   ....[114]....
        /*0434*/ 	.word	0xffffffff


	//   ....[115]....
        /*0438*/ 	.word	0xffffffff


	//   ....[116]....
        /*043c*/ 	.word	0xffffffff


	//   ....[117]....
        /*0440*/ 	.word	0xffffffff


	//   ....[118]....
        /*0444*/ 	.word	0xffffffff


	//   ....[119]....
        /*0448*/ 	.word	0xffffffff


	//   ....[120]....
        /*044c*/ 	.word	0xffffffff


	//   ....[121]....
        /*0450*/ 	.word	0xffffffff


	//   ....[122]....
        /*0454*/ 	.word	0xffffffff


	//   ....[123]....
        /*0458*/ 	.word	0xffffffff


	//   ....[124]....
        /*045c*/ 	.word	0xffffffff


	//   ....[125]....
        /*0460*/ 	.word	0xffffffff


	//   ....[126]....
        /*0464*/ 	.word	0xffffffff


	//   ....[127]....
        /*0468*/ 	.word	0xffffffff


	//   ....[128]....
        /*046c*/ 	.word	0xffffffff


	//   ....[129]....
        /*0470*/ 	.word	0xffffffff


	//   ....[130]....
        /*0474*/ 	.word	0xffffffff


	//   ....[131]....
        /*0478*/ 	.word	0xffffffff


	//   ....[132]....
        /*047c*/ 	.word	0xffffffff


	//   ....[133]....
        /*0480*/ 	.word	0xffffffff


	//   ....[134]....
        /*0484*/ 	.word	0xffffffff


	//   ....[135]....
        /*0488*/ 	.word	0xffffffff


	//   ....[136]....
        /*048c*/ 	.word	0xffffffff


	//   ....[137]....
        /*0490*/ 	.word	0xffffffff


	//   ....[138]....
        /*0494*/ 	.word	0xffffffff


	//   ....[139]....
        /*0498*/ 	.word	0xffffffff


	//   ....[140]....
        /*049c*/ 	.word	0xffffffff


	//   ....[141]....
        /*04a0*/ 	.word	0xffffffff


	//   ....[142]....
        /*04a4*/ 	.word	0xffffffff


	//   ....[143]....
        /*04a8*/ 	.word	0xffffffff


	//   ....[144]....
        /*04ac*/ 	.word	0xffffffff


	//   ....[145]....
        /*04b0*/ 	.word	0xffffffff


	//   ....[146]....
        /*04b4*/ 	.word	0xffffffff


	//   ....[147]....
        /*04b8*/ 	.word	0xffffffff


	//   ....[148]....
        /*04bc*/ 	.word	0xffffffff


	//   ....[149]....
        /*04c0*/ 	.word	0x0500000f


	//   ....[150]....
        /*04c4*/ 	.word	0x0500000f


	//   ....[151]....
        /*04c8*/ 	.word	0x0500000f


	//   ....[152]....
        /*04cc*/ 	.word	0x0500000f


	//   ....[153]....
        /*04d0*/ 	.word	0x0500000f


	//   ....[154]....
        /*04d4*/ 	.word	0x0500000f


	//   ....[155]....
        /*04d8*/ 	.word	0x0500000f


	//   ....[156]....
        /*04dc*/ 	.word	0x0500000f


	//   ....[157]....
        /*04e0*/ 	.word	0x0500000f


	//   ....[158]....
        /*04e4*/ 	.word	0x0500000f


	//   ....[159]....
        /*04e8*/ 	.word	0x0500000f


	//   ....[160]....
        /*04ec*/ 	.word	0x0500000f


	//   ....[161]....
        /*04f0*/ 	.word	0x0500000f


	//   ....[162]....
        /*04f4*/ 	.word	0x0500000f


	//   ....[163]....
        /*04f8*/ 	.word	0x0500000f


	//   ....[164]....
        /*04fc*/ 	.word	0x0500000f


	//   ....[165]....
        /*0500*/ 	.word	0x0500000f


	//   ....[166]....
        /*0504*/ 	.word	0x0500000f


	//   ....[167]....
        /*0508*/ 	.word	0x0500000f


	//   ....[168]....
        /*050c*/ 	.word	0x0500000f


	//   ....[169]....
        /*0510*/ 	.word	0x0500000f


	//   ....[170]....
        /*0514*/ 	.word	0x0500000f


	//   ....[171]....
        /*0518*/ 	.word	0x0500000f


	//   ....[172]....
        /*051c*/ 	.word	0x0500000f


	//----- nvinfo : EIATTR_COOP_GROUP_INSTR_OFFSETS
	.align		4
.L_1334:
        /*0520*/ 	.byte	0x04, 0x28
        /*0522*/ 	.short	(.L_1336 - .L_1335)


	//   ....[0]....
.L_1335:
        /*0524*/ 	.word	0x00000070


	//   ....[1]....
        /*0528*/ 	.word	0x000000b0


	//   ....[2]....
        /*052c*/ 	.word	0x000002d0


	//   ....[3]....
        /*0530*/ 	.word	0x00000430


	//   ....[4]....
        /*0534*/ 	.word	0x00000550


	//   ....[5]....
        /*0538*/ 	.word	0x000006b0


	//   ....[6]....
        /*053c*/ 	.word	0x00001a70


	//   ....[7]....
        /*0540*/ 	.word	0x00002320


	//   ....[8]....
        /*0544*/ 	.word	0x00002ff0


	//   ....[9]....
        /*0548*/ 	.word	0x00003130


	//   ....[10]....
        /*054c*/ 	.word	0x000031b0


	//   ....[11]....
        /*0550*/ 	.word	0x00003be0


	//   ....[12]....
        /*0554*/ 	.word	0x00003c50


	//   ....[13]....
        /*0558*/ 	.word	0x00005000


	//   ....[14]....
        /*055c*/ 	.word	0x00005050


	//   ....[15]....
        /*0560*/ 	.word	0x00005c60


	//   ....[16]....
        /*0564*/ 	.word	0x00005d20


	//   ....[17]....
        /*0568*/ 	.word	0x00006650


	//   ....[18]....
        /*056c*/ 	.word	0x000066a0


	//   ....[19]....
        /*0570*/ 	.word	0x000083b0


	//   ....[20]....
        /*0574*/ 	.word	0x00008420


	//   ....[21]....
        /*0578*/ 	.word	0x00008830


	//   ....[22]....
        /*057c*/ 	.word	0x00008850


	//   ....[23]....
        /*0580*/ 	.word	0x00009d70


	//   ....[24]....
        /*0584*/ 	.word	0x00009d80


	//   ....[25]....
        /*0588*/ 	.word	0x00009e00


	//   ....[26]....
        /*058c*/ 	.word	0x00009e10


	//   ....[27]....
        /*0590*/ 	.word	0x0000a9f0


	//   ....[28]....
        /*0594*/ 	.word	0x0000aa50


	//   ....[29]....
        /*0598*/ 	.word	0x0000aa80


	//   ....[30]....
        /*059c*/ 	.word	0x0000aab0


	//   ....[31]....
        /*05a0*/ 	.word	0x0000aad0


	//   ....[32]....
        /*05a4*/ 	.word	0x0000aaf0


	//   ....[33]....
        /*05a8*/ 	.word	0x0000ab10


	//   ....[34]....
        /*05ac*/ 	.word	0x0000ab30


	//   ....[35]....
        /*05b0*/ 	.word	0x0000ab40


	//   ....[36]....
        /*05b4*/ 	.word	0x0000ab50


	//   ....[37]....
        /*05b8*/ 	.word	0x0000ab60


	//   ....[38]....
        /*05bc*/ 	.word	0x0000ab70


	//   ....[39]....
        /*05c0*/ 	.word	0x0000ab80


	//   ....[40]....
        /*05c4*/ 	.word	0x0000ab90


	//   ....[41]....
        /*05c8*/ 	.word	0x0000aba0


	//   ....[42]....
        /*05cc*/ 	.word	0x0000abb0


	//   ....[43]....
        /*05d0*/ 	.word	0x0000abc0


	//   ....[44]....
        /*05d4*/ 	.word	0x0000abd0


	//   ....[45]....
        /*05d8*/ 	.word	0x0000abe0


	//   ....[46]....
        /*05dc*/ 	.word	0x0000abf0


	//   ....[47]....
        /*05e0*/ 	.word	0x0000ac00


	//   ....[48]....
        /*05e4*/ 	.word	0x0000ac10


	//   ....[49]....
        /*05e8*/ 	.word	0x0000ac20


	//   ....[50]....
        /*05ec*/ 	.word	0x0000ac30


	//   ....[51]....
        /*05f0*/ 	.word	0x0000ac40


	//   ....[52]....
        /*05f4*/ 	.word	0x0000ac50


	//   ....[53]....
        /*05f8*/ 	.word	0x0000ac60


	//   ....[54]....
        /*05fc*/ 	.word	0x0000ac70


	//   ....[55]....
        /*0600*/ 	.word	0x0000ac80


	//   ....[56]....
        /*0604*/ 	.word	0x0000ac90


	//   ....[57]....
        /*0608*/ 	.word	0x0000aca0


	//   ....[58]....
        /*060c*/ 	.word	0x0000acb0


	//   ....[59]....
        /*0610*/ 	.word	0x0000acc0


	//   ....[60]....
        /*0614*/ 	.word	0x0000acd0


	//   ....[61]....
        /*0618*/ 	.word	0x0000ace0


	//   ....[62]....
        /*061c*/ 	.word	0x0000acf0


	//   ....[63]....
        /*0620*/ 	.word	0x0000ad00


	//   ....[64]....
        /*0624*/ 	.word	0x0000ad10


	//   ....[65]....
        /*0628*/ 	.word	0x0000ad30


	//   ....[66]....
        /*062c*/ 	.word	0x0000ad40


	//   ....[67]....
        /*0630*/ 	.word	0x0000ad50


	//   ....[68]....
        /*0634*/ 	.word	0x0000ad60


	//   ....[69]....
        /*0638*/ 	.word	0x0000ad70


	//   ....[70]....
        /*063c*/ 	.word	0x0000ad80


	//   ....[71]....
        /*0640*/ 	.word	0x0000ad90


	//   ....[72]....
        /*0644*/ 	.word	0x0000ada0


	//   ....[73]....
        /*0648*/ 	.word	0x0000adb0


	//   ....[74]....
        /*064c*/ 	.word	0x0000adc0


	//   ....[75]....
        /*0650*/ 	.word	0x0000b780


	//   ....[76]....
        /*0654*/ 	.word	0x0000b790


	//   ....[77]....
        /*0658*/ 	.word	0x0000b7a0


	//   ....[78]....
        /*065c*/ 	.word	0x0000b7e0


	//   ....[79]....
        /*0660*/ 	.word	0x0000bed0


	//   ....[80]....
        /*0664*/ 	.word	0x0000bf00


	//   ....[81]....
        /*0668*/ 	.word	0x0000c020


	//   ....[82]....
        /*066c*/ 	.word	0x0000c040


	//   ....[83]....
        /*0670*/ 	.word	0x0000c560


	//   ....[84]....
        /*0674*/ 	.word	0x0000c570


	//   ....[85]....
        /*0678*/ 	.word	0x0000c8a0


	//   ....[86]....
        /*067c*/ 	.word	0x0000c8b0


	//   ....[87]....
        /*0680*/ 	.word	0x0000d510


	//   ....[88]....
        /*0684*/ 	.word	0x0000d520


	//   ....[89]....
        /*0688*/ 	.word	0x0000d620


	//   ....[90]....
        /*068c*/ 	.word	0x0000d640


	//   ....[91]....
        /*0690*/ 	.word	0x0000d7b0


	//   ....[92]....
        /*0694*/ 	.word	0x0000d9c0


	//   ....[93]....
        /*0698*/ 	.word	0x0000d9f0


	//   ....[94]....
        /*069c*/ 	.word	0x0000da20


	//   ....[95]....
        /*06a0*/ 	.word	0x0000da50


	//   ....[96]....
        /*06a4*/ 	.word	0x0000da80


	//   ....[97]....
        /*06a8*/ 	.word	0x0000dad0


	//   ....[98]....
        /*06ac*/ 	.word	0x0000dc50


	//   ....[99]....
        /*06b0*/ 	.word	0x0000dc80


	//   ....[100]....
        /*06b4*/ 	.word	0x0000dcb0


	//   ....[101]....
        /*06b8*/ 	.word	0x0000dce0


	//   ....[102]....
        /*06bc*/ 	.word	0x0000dd10


	//   ....[103]....
        /*06c0*/ 	.word	0x0000dd40


	//   ....[104]....
        /*06c4*/ 	.word	0x0000ddd0


	//   ....[105]....
        /*06c8*/ 	.word	0x0000de30


	//   ....[106]....
        /*06cc*/ 	.word	0x0000de40


	//   ....[107]....
        /*06d0*/ 	.word	0x0000de90


	//   ....[108]....
        /*06d4*/ 	.word	0x00010100


	//   ....[109]....
        /*06d8*/ 	.word	0x00010130


	//   ....[110]....
        /*06dc*/ 	.word	0x00010150


	//   ....[111]....
        /*06e0*/ 	.word	0x00010230


	//   ....[112]....
        /*06e4*/ 	.word	0x000105c0


	//   ....[113]....
        /*06e8*/ 	.word	0x000105d0


	//   ....[114]....
        /*06ec*/ 	.word	0x000105e0


	//   ....[115]....
        /*06f0*/ 	.word	0x000105f0


	//   ....[116]....
        /*06f4*/ 	.word	0x00010ea0


	//   ....[117]....
        /*06f8*/ 	.word	0x00010ed0


	//   ....[118]....
        /*06fc*/ 	.word	0x00010ef0


	//   ....[119]....
        /*0700*/ 	.word	0x00010f00


	//   ....[120]....
        /*0704*/ 	.word	0x00011000


	//   ....[121]....
        /*0708*/ 	.word	0x00011010


	//   ....[122]....
        /*070c*/ 	.word	0x00011780


	//   ....[123]....
        /*0710*/ 	.word	0x000117a0


	//   ....[124]....
        /*0714*/ 	.word	0x000117b0


	//   ....[125]....
        /*0718*/ 	.word	0x00011810


	//   ....[126]....
        /*071c*/ 	.word	0x00011b60


	//   ....[127]....
        /*0720*/ 	.word	0x00011b70


	//   ....[128]....
        /*0724*/ 	.word	0x00011b80


	//   ....[129]....
        /*0728*/ 	.word	0x00011be0


	//   ....[130]....
        /*072c*/ 	.word	0x00012d70


	//   ....[131]....
        /*0730*/ 	.word	0x00012da0


	//   ....[132]....
        /*0734*/ 	.word	0x00012dd0


	//   ....[133]....
        /*0738*/ 	.word	0x00012e10


	//   ....[134]....
        /*073c*/ 	.word	0x00012e20


	//   ....[135]....
        /*0740*/ 	.word	0x00012e50


	//   ....[136]....
        /*0744*/ 	.word	0x00012e60


	//   ....[137]....
        /*0748*/ 	.word	0x00012ea0


	//   ....[138]....
        /*074c*/ 	.word	0x00013000


	//   ....[139]....
        /*0750*/ 	.word	0x00013040


	//   ....[140]....
        /*0754*/ 	.word	0x00013070


	//   ....[141]....
        /*0758*/ 	.word	0x000130a0


	//   ....[142]....
        /*075c*/ 	.word	0x000130d0


	//   ....[143]....
        /*0760*/ 	.word	0x00013100


	//   ....[144]....
        /*0764*/ 	.word	0x00013180


	//   ....[145]....
        /*0768*/ 	.word	0x000131c0


	//   ....[146]....
        /*076c*/ 	.word	0x000131d0


	//   ....[147]....
        /*0770*/ 	.word	0x00013210


	//   ....[148]....
        /*0774*/ 	.word	0x00013d20


	//   ....[149]....
        /*0778*/ 	.word	0x00014330


	//   ....[150]....
        /*077c*/ 	.word	0x00014410


	//   ....[151]....
        /*0780*/ 	.word	0x000144a0


	//   ....[152]....
        /*0784*/ 	.word	0x00014630


	//   ....[153]....
        /*0788*/ 	.word	0x000146d0


	//   ....[154]....
        /*078c*/ 	.word	0x000147c0


	//   ....[155]....
        /*0790*/ 	.word	0x00014850


	//   ....[156]....
        /*0794*/ 	.word	0x000148b0


	//   ....[157]....
        /*0798*/ 	.word	0x00014950


	//   ....[158]....
        /*079c*/ 	.word	0x00014a60


	//   ....[159]....
        /*07a0*/ 	.word	0x00014ac0


	//   ....[160]....
        /*07a4*/ 	.word	0x00014b20


	//   ....[161]....
        /*07a8*/ 	.word	0x00014bc0


	//   ....[162]....
        /*07ac*/ 	.word	0x00014c90


	//   ....[163]....
        /*07b0*/ 	.word	0x00014d70


	//   ....[164]....
        /*07b4*/ 	.word	0x00014eb0


	//   ....[165]....
        /*07b8*/ 	.word	0x00014f50


	//   ....[166]....
        /*07bc*/ 	.word	0x00014fb0


	//   ....[167]....
        /*07c0*/ 	.word	0x00015080


	//   ....[168]....
        /*07c4*/ 	.word	0x00015170


	//   ....[169]....
        /*07c8*/ 	.word	0x00015200


	//   ....[170]....
        /*07cc*/ 	.word	0x00015260


	//   ....[171]....
        /*07d0*/ 	.word	0x00015330


	//   ....[172]....
        /*07d4*/ 	.word	0x00015590


	//----- nvinfo : EIATTR_REG_RECONFIG
	.align		4
.L_1336:
        /*07d8*/ 	.byte	0x01, 0x54
	.zero		2


	//----- nvinfo : EIATTR_SYSCALL_OFFSETS
	.align		4
        /*07dc*/ 	.byte	0x04, 0x46
        /*07de*/ 	.short	(.L_1338 - .L_1337)


	//   ....[0]....
.L_1337:
        /*07e0*/ 	.word	0x00001c20


	//   ....[1]....
        /*07e4*/ 	.word	0x0000f6e0


	//   ....[2]....
        /*07e8*/ 	.word	0x0000f850


	//   ....[3]....
        /*07ec*/ 	.word	0x0000f9a0


	//   ....[4]....
        /*07f0*/ 	.word	0x0000fae0


	//   ....[5]....
        /*07f4*/ 	.word	0x000109c0


	//----- nvinfo : EIATTR_MBARRIER_INSTR_OFFSETS
	.align		4
.L_1338:
        /*07f8*/ 	.byte	0x04, 0x39
        /*07fa*/ 	.short	(.L_1340 - .L_1339)


	//   ....[0]....
.L_1339:
        /*07fc*/ 	.word	0x00000180
        /*0800*/ 	.word	0x000000ff
        /*0804*/ 	.word	0x00019c00
        /*0808*/ 	.short	0x0100
        /*080a*/ 	.byte	0x08
	.zero		1


	//   ....[1]....
        /*080c*/ 	.word	0x00000190
        /*0810*/ 	.word	0x000000ff
        /*0814*/ 	.word	0x00019c20
        /*0818*/ 	.short	0x0100
        /*081a*/ 	.byte	0x08
	.zero		1


	//   ....[2]....
        /*081c*/ 	.word	0x00000280
        /*0820*/ 	.word	0x000000ff
        /*0824*/ 	.word	0x00019c30
        /*0828*/ 	.short	0x0100
        /*082a*/ 	.byte	0x08
	.zero		1


	//   ....[3]....
        /*082c*/ 	.word	0x00000290
        /*0830*/ 	.word	0x000000ff
        /*0834*/ 	.word	0x00019c40
        /*0838*/ 	.short	0x0100
        /*083a*/ 	.byte	0x08
	.zero		1


	//   ....[4]....
        /*083c*/ 	.word	0x000002a0
        /*0840*/ 	.word	0x000000ff
        /*0844*/ 	.word	0x00019c38
        /*0848*/ 	.short	0x0100
        /*084a*/ 	.byte	0x08
	.zero		1


	//   ....[5]....
        /*084c*/ 	.word	0x000002b0
        /*0850*/ 	.word	0x000000ff
        /*0854*/ 	.word	0x00019c48
        /*0858*/ 	.short	0x0100
        /*085a*/ 	.byte	0x08
	.zero		1


	//   ....[6]....
        /*085c*/ 	.word	0x000003e0
        /*0860*/ 	.word	0x000000ff
        /*0864*/ 	.word	0x00019c50
        /*0868*/ 	.short	0x0100
        /*086a*/ 	.byte	0x08
	.zero		1


	//   ....[7]....
        /*086c*/ 	.word	0x000003f0
        /*0870*/ 	.word	0x000000ff
        /*0874*/ 	.word	0x00019c60
        /*0878*/ 	.short	0x0100
        /*087a*/ 	.byte	0x08
	.zero		1


	//   ....[8]....
        /*087c*/ 	.word	0x00000400
        /*0880*/ 	.word	0x000000ff
        /*0884*/ 	.word	0x00019c58
        /*0888*/ 	.short	0x0100
        /*088a*/ 	.byte	0x08
	.zero		1


	//   ....[9]....
        /*088c*/ 	.word	0x00000410
        /*0890*/ 	.word	0x000000ff
        /*0894*/ 	.word	0x00019c68
        /*0898*/ 	.short	0x0100
        /*089a*/ 	.byte	0x08
	.zero		1


	//   ....[10]....
        /*089c*/ 	.word	0x00000500
        /*08a0*/ 	.word	0x000000ff
        /*08a4*/ 	.word	0x00019c70
        /*08a8*/ 	.short	0x0100
        /*08aa*/ 	.byte	0x06
	.zero		1


	//   ....[11]....
        /*08ac*/ 	.word	0x00000510
        /*08b0*/ 	.word	0x000000ff
        /*08b4*/ 	.word	0x00019c80
        /*08b8*/ 	.short	0x0100
        /*08ba*/ 	.byte	0x06
	.zero		1


	//   ....[12]....
        /*08bc*/ 	.word	0x00000520
        /*08c0*/ 	.word	0x000000ff
        /*08c4*/ 	.word	0x00019c78
        /*08c8*/ 	.short	0x0100
        /*08ca*/ 	.byte	0x06
	.zero		1


	//   ....[13]....
        /*08cc*/ 	.word	0x00000530
        /*08d0*/ 	.word	0x000000ff
        /*08d4*/ 	.word	0x00019c88
        /*08d8*/ 	.short	0x0100
        /*08da*/ 	.byte	0x06
	.zero		1


	//   ....[14]....
        /*08dc*/ 	.word	0x00000660
        /*08e0*/ 	.word	0x000000ff
        /*08e4*/ 	.word	0x00019c90
        /*08e8*/ 	.short	0x0100
        /*08ea*/ 	.byte	0x08
	.zero		1


	//   ....[15]....
        /*08ec*/ 	.word	0x00000670
        /*08f0*/ 	.word	0x000000ff
        /*08f4*/ 	.word	0x00019ca0
        /*08f8*/ 	.short	0x0100
        /*08fa*/ 	.byte	0x08
	.zero		1


	//   ....[16]....
        /*08fc*/ 	.word	0x00000680
        /*0900*/ 	.word	0x000000ff
        /*0904*/ 	.word	0x00019c98
        /*0908*/ 	.short	0x0100
        /*090a*/ 	.byte	0x08
	.zero		1


	//   ....[17]....
        /*090c*/ 	.word	0x00000690
        /*0910*/ 	.word	0x000000ff
        /*0914*/ 	.word	0x00019ca8
        /*0918*/ 	.short	0x0100
        /*091a*/ 	.byte	0x08
	.zero		1


	//   ....[18]....
        /*091c*/ 	.word	0x000007e0
        /*0920*/ 	.word	0x000000ff
        /*0924*/ 	.word	0x00019cb0
        /*0928*/ 	.short	0x0100
        /*092a*/ 	.byte	0x08
	.zero		1


	//   ....[19]....
        /*092c*/ 	.word	0x000007f0
        /*0930*/ 	.word	0x000000ff
        /*0934*/ 	.word	0x00019cc0
        /*0938*/ 	.short	0x0100
        /*093a*/ 	.byte	0x08
	.zero		1


	//   ....[20]....
        /*093c*/ 	.word	0x00000800
        /*0940*/ 	.word	0x000000ff
        /*0944*/ 	.word	0x00019cb8
        /*0948*/ 	.short	0x0100
        /*094a*/ 	.byte	0x08
	.zero		1


	//   ....[21]....
        /*094c*/ 	.word	0x00000810
        /*0950*/ 	.word	0x000000ff
        /*0954*/ 	.word	0x00019cc8
        /*0958*/ 	.short	0x0100
        /*095a*/ 	.byte	0x08
	.zero		1


	//   ....[22]....
        /*095c*/ 	.word	0x00001e70
        /*0960*/ 	.word	0x000000ff
        /*0964*/ 	.word	0x00019c00
        /*0968*/ 	.short	0x010a
        /*096a*/ 	.byte	0x2e
	.zero		1


	//   ....[23]....
        /*096c*/ 	.word	0x00001f30
        /*0970*/ 	.word	0x00000002
        /*0974*/ 	.word	0x00019c30
        /*0978*/ 	.short	0x010a
        /*097a*/ 	.byte	0x3f
	.zero		1


	//   ....[24]....
        /*097c*/ 	.word	0x00001f70
        /*0980*/ 	.word	0x00000002
        /*0984*/ 	.word	0x00019c30
        /*0988*/ 	.short	0x010a
        /*098a*/ 	.byte	0x3f
	.zero		1


	//   ....[25]....
        /*098c*/ 	.word	0x00002c10
        /*0990*/ 	.word	0x000000ff
        /*0994*/ 	.word	0x00000000
        /*0998*/ 	.short	0x0101
        /*099a*/ 	.byte	0x06
	.zero		1


	//   ....[26]....
        /*099c*/ 	.word	0x00004a80
        /*09a0*/ 	.word	0x000000ff
        /*09a4*/ 	.word	0x00019c30
        /*09a8*/ 	.short	0x010a
        /*09aa*/ 	.byte	0x13
	.zero		1


	//   ....[27]....
        /*09ac*/ 	.word	0x00004ac0
        /*09b0*/ 	.word	0x000000ff
        /*09b4*/ 	.word	0x00019c30
        /*09b8*/ 	.short	0x010a
        /*09ba*/ 	.byte	0x13
	.zero		1


	//   ....[28]....
        /*09bc*/ 	.word	0x00004c20
        /*09c0*/ 	.word	0x000000ff
        /*09c4*/ 	.word	0x00019c50
        /*09c8*/ 	.short	0x010a
        /*09ca*/ 	.byte	0x0b
	.zero		1


	//   ....[29]....
        /*09cc*/ 	.word	0x00004c60
        /*09d0*/ 	.word	0x000000ff
        /*09d4*/ 	.word	0x00019c50
        /*09d8*/ 	.short	0x010a
        /*09da*/ 	.byte	0x0b
	.zero		1


	//   ....[30]....
        /*09dc*/ 	.word	0x00005660
        /*09e0*/ 	.word	0x000000ff
        /*09e4*/ 	.word	0x00000000
        /*09e8*/ 	.short	0x0101
        /*09ea*/ 	.byte	0x13
	.zero		1


	//   ....[31]....
        /*09ec*/ 	.word	0x00007210
        /*09f0*/ 	.word	0x000000ff
        /*09f4*/ 	.word	0x00000000
        /*09f8*/ 	.short	0x0101
        /*09fa*/ 	.byte	0x06
	.zero		1


	//   ....[32]....
        /*09fc*/ 	.word	0x000077e0
        /*0a00*/ 	.word	0x000000ff
        /*0a04*/ 	.word	0x00019c30
        /*0a08*/ 	.short	0x010a
        /*0a0a*/ 	.byte	0x06
	.zero		1


	//   ....[33]....
        /*0a0c*/ 	.word	0x00007820
        /*0a10*/ 	.word	0x000000ff
        /*0a14*/ 	.word	0x00019c30
        /*0a18*/ 	.short	0x010a
        /*0a1a*/ 	.byte	0x06
	.zero		1


	//   ....[34]....
        /*0a1c*/ 	.word	0x00007980
        /*0a20*/ 	.word	0x000000ff
        /*0a24*/ 	.word	0x00019c50
        /*0a28*/ 	.short	0x010a
        /*0a2a*/ 	.byte	0x0b
	.zero		1


	//   ....[35]....
        /*0a2c*/ 	.word	0x000079c0
        /*0a30*/ 	.word	0x000000ff
        /*0a34*/ 	.word	0x00019c50
        /*0a38*/ 	.short	0x010a
        /*0a3a*/ 	.byte	0x0b
	.zero		1


	//   ....[36]....
        /*0a3c*/ 	.word	0x00008080
        /*0a40*/ 	.word	0x000000ff
        /*0a44*/ 	.word	0x00000000
        /*0a48*/ 	.short	0x0101
        /*0a4a*/ 	.byte	0x06
	.zero		1


	//   ....[37]....
        /*0a4c*/ 	.word	0x00009610
        /*0a50*/ 	.word	0x000000ff
        /*0a54*/ 	.word	0x00000000
        /*0a58*/ 	.short	0x0101
        /*0a5a*/ 	.byte	0x06
	.zero		1


	//   ....[38]....
        /*0a5c*/ 	.word	0x00009b20
        /*0a60*/ 	.word	0x000000ff
        /*0a64*/ 	.word	0x00019c50
        /*0a68*/ 	.short	0x010a
        /*0a6a*/ 	.byte	0x05
	.zero		1


	//   ....[39]....
        /*0a6c*/ 	.word	0x00009b60
        /*0a70*/ 	.word	0x000000ff
        /*0a74*/ 	.word	0x00019c50
        /*0a78*/ 	.short	0x010a
        /*0a7a*/ 	.byte	0x05
	.zero		1


	//   ....[40]....
        /*0a7c*/ 	.word	0x0000a0f0
        /*0a80*/ 	.word	0x000000ff
        /*0a84*/ 	.word	0x00000000
        /*0a88*/ 	.short	0x0101
        /*0a8a*/ 	.byte	0x04
	.zero		1


	//   ....[41]....
        /*0a8c*/ 	.word	0x0000bef0
        /*0a90*/ 	.word	0x00000003
        /*0a94*/ 	.word	0x00000000
        /*0a98*/ 	.short	0x0101
        /*0a9a*/ 	.byte	0x3f
	.zero		1


	//   ....[42]....
        /*0a9c*/ 	.word	0x0000c270
        /*0aa0*/ 	.word	0x00000002
        /*0aa4*/ 	.word	0x00000000
        /*0aa8*/ 	.short	0x0101
        /*0aaa*/ 	.byte	0x3f
	.zero		1


	//   ....[43]....
        /*0aac*/ 	.word	0x0000ff60
        /*0ab0*/ 	.word	0x00000004
        /*0ab4*/ 	.word	0x00019c80
        /*0ab8*/ 	.short	0x010a
        /*0aba*/ 	.byte	0x3f
	.zero		1


	//   ....[44]....
        /*0abc*/ 	.word	0x00010300
        /*0ac0*/ 	.word	0x00000004
        /*0ac4*/ 	.word	0x00019c70
        /*0ac8*/ 	.short	0x0107
        /*0aca*/ 	.byte	0x3f
	.zero		1


	//   ....[45]....
        /*0acc*/ 	.word	0x000103c0
        /*0ad0*/ 	.word	0x00000004
        /*0ad4*/ 	.word	0x00019c70
        /*0ad8*/ 	.short	0x0101
        /*0ada*/ 	.byte	0x3f
	.zero		1


	//   ....[46]....
        /*0adc*/ 	.word	0x000103f0
        /*0ae0*/ 	.word	0x00000004
        /*0ae4*/ 	.word	0x00019c40
        /*0ae8*/ 	.short	0x010a
        /*0aea*/ 	.byte	0x3f
	.zero		1


	//   ....[47]....
        /*0aec*/ 	.word	0x00010710
        /*0af0*/ 	.word	0x00000004
        /*0af4*/ 	.word	0x00019c30
        /*0af8*/ 	.short	0x0107
        /*0afa*/ 	.byte	0x3f
	.zero		1


	//   ....[48]....
        /*0afc*/ 	.word	0x000107d0
        /*0b00*/ 	.word	0x00000004
        /*0b04*/ 	.word	0x00019c30
        /*0b08*/ 	.short	0x0101
        /*0b0a*/ 	.byte	0x3f
	.zero		1


	//   ....[49]....
        /*0b0c*/ 	.word	0x000110f0
        /*0b10*/ 	.word	0x00000010
        /*0b14*/ 	.word	0x00019c00
        /*0b18*/ 	.short	0x0107
        /*0b1a*/ 	.byte	0x3f
	.zero		1


	//   ....[50]....
        /*0b1c*/ 	.word	0x000111f0
        /*0b20*/ 	.word	0x00000010
        /*0b24*/ 	.word	0x00019c00
        /*0b28*/ 	.short	0x0101
        /*0b2a*/ 	.byte	0x3f
	.zero		1


	//   ....[51]....
        /*0b2c*/ 	.word	0x00011210
        /*0b30*/ 	.word	0x00000010
        /*0b34*/ 	.word	0x00019c20
        /*0b38*/ 	.short	0x010a
        /*0b3a*/ 	.byte	0x3f
	.zero		1


	//   ....[52]....
        /*0b3c*/ 	.word	0x000115b0
        /*0b40*/ 	.word	0x00000005
        /*0b44*/ 	.word	0x00019c80
        /*0b48*/ 	.short	0x010a
        /*0b4a*/ 	.byte	0x3f
	.zero		1


	//   ....[53]....
        /*0b4c*/ 	.word	0x000118b0
        /*0b50*/ 	.word	0x00000005
        /*0b54*/ 	.word	0x00019c70
        /*0b58*/ 	.short	0x0107
        /*0b5a*/ 	.byte	0x3f
	.zero		1


	//   ....[54]....
        /*0b5c*/ 	.word	0x00011970
        /*0b60*/ 	.word	0x00000005
        /*0b64*/ 	.word	0x00019c70
        /*0b68*/ 	.short	0x0101
        /*0b6a*/ 	.byte	0x3f
	.zero		1


	//   ....[55]....
        /*0b6c*/ 	.word	0x000119a0
        /*0b70*/ 	.word	0x00000005
        /*0b74*/ 	.word	0x00019c40
        /*0b78*/ 	.short	0x010a
        /*0b7a*/ 	.byte	0x3f
	.zero		1


	//   ....[56]....
        /*0b7c*/ 	.word	0x00011c80
        /*0b80*/ 	.word	0x00000005
        /*0b84*/ 	.word	0x00019c30
        /*0b88*/ 	.short	0x0107
        /*0b8a*/ 	.byte	0x3f
	.zero		1


	//   ....[57]....
        /*0b8c*/ 	.word	0x00011d50
        /*0b90*/ 	.word	0x00000005
        /*0b94*/ 	.word	0x00019c30
        /*0b98*/ 	.short	0x0101
        /*0b9a*/ 	.byte	0x3f
	.zero		1


	//   ....[58]....
        /*0b9c*/ 	.word	0x00011dd0
        /*0ba0*/ 	.word	0x00000002
        /*0ba4*/ 	.word	0x00019c70
        /*0ba8*/ 	.short	0x010a
        /*0baa*/ 	.byte	0x3f
	.zero		1


	//   ....[59]....
        /*0bac*/ 	.word	0x00011e60
        /*0bb0*/ 	.word	0x00000002
        /*0bb4*/ 	.word	0x00019c60
        /*0bb8*/ 	.short	0x010a
        /*0bba*/ 	.byte	0x3f
	.zero		1


	//   ....[60]....
        /*0bbc*/ 	.word	0x000122d0
        /*0bc0*/ 	.word	0x00000002
        /*0bc4*/ 	.word	0x00019c50
        /*0bc8*/ 	.short	0x0101
        /*0bca*/ 	.byte	0x3f
	.zero		1


	//   ....[61]....
        /*0bcc*/ 	.word	0x00012360
        /*0bd0*/ 	.word	0x00000002
        /*0bd4*/ 	.word	0x00000000
        /*0bd8*/ 	.short	0x0101
        /*0bda*/ 	.byte	0x3f
	.zero		1


	//   ....[62]....
        /*0bdc*/ 	.word	0x00012530
        /*0be0*/ 	.word	0x00000000
        /*0be4*/ 	.word	0x00019c70
        /*0be8*/ 	.short	0x010a
        /*0bea*/ 	.byte	0x3f
	.zero		1


	//   ....[63]....
        /*0bec*/ 	.word	0x000125b0
        /*0bf0*/ 	.word	0x00000000
        /*0bf4*/ 	.word	0x00019c60
        /*0bf8*/ 	.short	0x010a
        /*0bfa*/ 	.byte	0x3f
	.zero		1


	//   ....[64]....
        /*0bfc*/ 	.word	0x00012a30
        /*0c00*/ 	.word	0x00000000
        /*0c04*/ 	.word	0x00019c50
        /*0c08*/ 	.short	0x0101
        /*0c0a*/ 	.byte	0x3f
	.zero		1


	//   ....[65]....
        /*0c0c*/ 	.word	0x00012af0
        /*0c10*/ 	.word	0x00000000
        /*0c14*/ 	.word	0x00000000
        /*0c18*/ 	.short	0x0101
        /*0c1a*/ 	.byte	0x3f
	.zero		1


	//   ....[66]....
        /*0c1c*/ 	.word	0x00013ca0
        /*0c20*/ 	.word	0x00000004
        /*0c24*/ 	.word	0x00019c20
        /*0c28*/ 	.short	0x010a
        /*0c2a*/ 	.byte	0x3f
	.zero		1


	//   ....[67]....
        /*0c2c*/ 	.word	0x00013e20
        /*0c30*/ 	.word	0x00000005
        /*0c34*/ 	.word	0x00019c40
        /*0c38*/ 	.short	0x010a
        /*0c3a*/ 	.byte	0x3f
	.zero		1


	//   ....[68]....
        /*0c3c*/ 	.word	0x00013ec0
        /*0c40*/ 	.word	0x00000013
        /*0c44*/ 	.word	0x00019c40
        /*0c48*/ 	.short	0x010a
        /*0c4a*/ 	.byte	0x3f
	.zero		1


	//   ....[69]....
        /*0c4c*/ 	.word	0x00013f00
        /*0c50*/ 	.word	0x00000005
        /*0c54*/ 	.word	0x00019c60
        /*0c58*/ 	.short	0x010a
        /*0c5a*/ 	.byte	0x3f
	.zero		1


	//   ....[70]....
        /*0c5c*/ 	.word	0x00013f40
        /*0c60*/ 	.word	0x00000013
        /*0c64*/ 	.word	0x00019c60
        /*0c68*/ 	.short	0x010a
        /*0c6a*/ 	.byte	0x3f
	.zero		1


	//   ....[71]....
        /*0c6c*/ 	.word	0x00013f80
        /*0c70*/ 	.word	0x00000005
        /*0c74*/ 	.word	0x00019c80
        /*0c78*/ 	.short	0x010a
        /*0c7a*/ 	.byte	0x3f
	.zero		1


	//   ....[72]....
        /*0c7c*/ 	.word	0x00013fc0
        /*0c80*/ 	.word	0x00000013
        /*0c84*/ 	.word	0x00019c80
        /*0c88*/ 	.short	0x010a
        /*0c8a*/ 	.byte	0x3f
	.zero		1


	//   ....[73]....
        /*0c8c*/ 	.word	0x00014030
        /*0c90*/ 	.word	0x00000003
        /*0c94*/ 	.word	0x00019c00
        /*0c98*/ 	.short	0x010a
        /*0c9a*/ 	.byte	0x3f
	.zero		1


	//   ....[74]....
        /*0c9c*/ 	.word	0x00014080
        /*0ca0*/ 	.word	0x00000002
        /*0ca4*/ 	.word	0x00019c30
        /*0ca8*/ 	.short	0x010a
        /*0caa*/ 	.byte	0x3f
	.zero		1


	//   ....[75]....
        /*0cac*/ 	.word	0x000140e0
        /*0cb0*/ 	.word	0x00000007
        /*0cb4*/ 	.word	0x00019c30
        /*0cb8*/ 	.short	0x010a
        /*0cba*/ 	.byte	0x3f
	.zero		1


	//   ....[76]....
        /*0cbc*/ 	.word	0x00014140
        /*0cc0*/ 	.word	0x00000007
        /*0cc4*/ 	.word	0x00019c50
        /*0cc8*/ 	.short	0x010a
        /*0cca*/ 	.byte	0x3f
	.zero		1


	//   ....[77]....
        /*0ccc*/ 	.word	0x000141a0
        /*0cd0*/ 	.word	0x00000007
        /*0cd4*/ 	.word	0x00019c30
        /*0cd8*/ 	.short	0x010a
        /*0cda*/ 	.byte	0x3f
	.zero		1


	//   ....[78]....
        /*0cdc*/ 	.word	0x00014200
        /*0ce0*/ 	.word	0x00000007
        /*0ce4*/ 	.word	0x00019c50
        /*0ce8*/ 	.short	0x010a
        /*0cea*/ 	.byte	0x3f
	.zero		1


	//   ....[79]....
        /*0cec*/ 	.word	0x00014260
        /*0cf0*/ 	.word	0x00000005
        /*0cf4*/ 	.word	0x00019c50
        /*0cf8*/ 	.short	0x010a
        /*0cfa*/ 	.byte	0x3f
	.zero		1


	//   ....[80]....
        /*0cfc*/ 	.word	0x00014360
        /*0d00*/ 	.word	0x00000004
        /*0d04*/ 	.word	0x00019c80
        /*0d08*/ 	.short	0x010a
        /*0d0a*/ 	.byte	0x3f
	.zero		1


	//   ....[81]....
        /*0d0c*/ 	.word	0x00014710
        /*0d10*/ 	.word	0x00000004
        /*0d14*/ 	.word	0x00019c40
        /*0d18*/ 	.short	0x010a
        /*0d1a*/ 	.byte	0x3f
	.zero		1


	//   ....[82]....
        /*0d1c*/ 	.word	0x00014db0
        /*0d20*/ 	.word	0x00000010
        /*0d24*/ 	.word	0x00019c20
        /*0d28*/ 	.short	0x010a
        /*0d2a*/ 	.byte	0x3f
	.zero		1


	//   ....[83]....
        /*0d2c*/ 	.word	0x00014e00
        /*0d30*/ 	.word	0x00000005
        /*0d34*/ 	.word	0x00019c80
        /*0d38*/ 	.short	0x010a
        /*0d3a*/ 	.byte	0x3f
	.zero		1


	//   ....[84]....
        /*0d3c*/ 	.word	0x000150c0
        /*0d40*/ 	.word	0x00000005
        /*0d44*/ 	.word	0x00019c40
        /*0d48*/ 	.short	0x010a
        /*0d4a*/ 	.byte	0x3f
	.zero		1


	//   ....[85]....
        /*0d4c*/ 	.word	0x00015370
        /*0d50*/ 	.word	0x00000002
        /*0d54*/ 	.word	0x00019c70
        /*0d58*/ 	.short	0x010a
        /*0d5a*/ 	.byte	0x3f
	.zero		1


	//   ....[86]....
        /*0d5c*/ 	.word	0x000153c0
        /*0d60*/ 	.word	0x00000002
        /*0d64*/ 	.word	0x00019c60
        /*0d68*/ 	.short	0x010a
        /*0d6a*/ 	.byte	0x3f
	.zero		1


	//   ....[87]....
        /*0d6c*/ 	.word	0x00015410
        /*0d70*/ 	.word	0x00000000
        /*0d74*/ 	.word	0x00019c70
        /*0d78*/ 	.short	0x010a
        /*0d7a*/ 	.byte	0x3f
	.zero		1


	//   ....[88]....
        /*0d7c*/ 	.word	0x00015460
        /*0d80*/ 	.word	0x00000000
        /*0d84*/ 	.word	0x00019c60
        /*0d88*/ 	.short	0x010a
        /*0d8a*/ 	.byte	0x3f
	.zero		1


	//   ....[89]....
        /*0d8c*/ 	.word	0x000154b0
        /*0d90*/ 	.word	0x00000004
        /*0d94*/ 	.word	0x00019c20
        /*0d98*/ 	.short	0x010a
        /*0d9a*/ 	.byte	0x3f
	.zero		1


	//   ....[90]....
        /*0d9c*/ 	.word	0x00015650
        /*0da0*/ 	.word	0x00000005
        /*0da4*/ 	.word	0x00019c40
        /*0da8*/ 	.short	0x010a
        /*0daa*/ 	.byte	0x3f
	.zero		1


	//   ....[91]....
        /*0dac*/ 	.word	0x000156a0
        /*0db0*/ 	.word	0x00000013
        /*0db4*/ 	.word	0x00019c40
        /*0db8*/ 	.short	0x010a
        /*0dba*/ 	.byte	0x3f
	.zero		1


	//   ....[92]....
        /*0dbc*/ 	.word	0x000156f0
        /*0dc0*/ 	.word	0x00000005
        /*0dc4*/ 	.word	0x00019c60
        /*0dc8*/ 	.short	0x010a
        /*0dca*/ 	.byte	0x3f
	.zero		1


	//   ....[93]....
        /*0dcc*/ 	.word	0x00015740
        /*0dd0*/ 	.word	0x00000013
        /*0dd4*/ 	.word	0x00019c60
        /*0dd8*/ 	.short	0x010a
        /*0dda*/ 	.byte	0x3f
	.zero		1


	//   ....[94]....
        /*0ddc*/ 	.word	0x00015790
        /*0de0*/ 	.word	0x00000005
        /*0de4*/ 	.word	0x00019c80
        /*0de8*/ 	.short	0x010a
        /*0dea*/ 	.byte	0x3f
	.zero		1


	//----- nvinfo : EIATTR_NUM_MBARRIERS
	.align		4
.L_1340:
        /*0dec*/ 	.byte	0x03, 0x38
        /*0dee*/ 	.short	0x0016


	//----- nvinfo : EIATTR_EXIT_INSTR_OFFSETS
	.align		4
        /*0df0*/ 	.byte	0x04, 0x1c
        /*0df2*/ 	.short	(.L_1342 - .L_1341)


	//   ....[0]....
.L_1341:
        /*0df4*/ 	.word	0x00000980


	//   ....[1]....
        /*0df8*/ 	.word	0x0000d760


	//   ....[2]....
        /*0dfc*/ 	.word	0x00014010


	//----- nvinfo : EIATTR_MAX_THREADS
	.align		4
.L_1342:
        /*0e00*/ 	.byte	0x04, 0x05
        /*0e02*/ 	.short	(.L_1344 - .L_1343)
.L_1343:
        /*0e04*/ 	.word	0x00000200
        /*0e08*/ 	.word	0x00000001
        /*0e0c*/ 	.word	0x00000001


	//----- nvinfo : EIATTR_CRS_STACK_SIZE
	.align		4
.L_1344:
        /*0e10*/ 	.byte	0x04, 0x1e
        /*0e12*/ 	.short	(.L_1346 - .L_1345)
.L_1345:
        /*0e14*/ 	.word	0x00000000


	//----- nvinfo : EIATTR_CBANK_PARAM_SIZE
	.align		4
.L_1346:
        /*0e18*/ 	.byte	0x03, 0x19
        /*0e1a*/ 	.short	0x0af0


	//----- nvinfo : EIATTR_PARAM_CBANK
	.align		4
        /*0e1c*/ 	.byte	0x04, 0x0a
        /*0e1e*/ 	.short	(.L_1348 - .L_1347)
	.align		4
.L_1347:
        /*0e20*/ 	.word	index@(.nv.constant0._ZN7cutlass13device_kernelIN5flash11enable_sm90INS1_16FlashAttnFwdSm90INS1_25CollectiveMainloopFwdSm90ILi2EN4cute5tupleIJNS5_1CILi1EEES8_S8_EEENS6_IJNS7_ILi192EEENS7_ILi128EEENS7_ILi96EEEEEELi96ENS_12float_e4m3_tEfNS_4arch4Sm90ELb1ELb0ELb1ELb1ELb1ELb0ELb0ELb1ELb1ELb1ELb1ELb0EEENS1_21CollectiveEpilogueFwdINS6_IJSA_SC_SB_EEES9_NS_10bfloat16_tESG_Li384ELb1ELb1ELb1ELb1EEENS1_36VarlenDynamicPersistentTileSchedulerILi192ELi128ELi384ELi128ELb1ELb1ELb1ELb1ELb1ELb1EEEEEEEEEvNT_6ParamsE)
        /*0e24*/ 	.short	0x0210
        /*0e26*/ 	.short	0x0af0


	//----- nvinfo : EIATTR_SW_WAR
	.align		4
.L_1348:
        /*0e28*/ 	.byte	0x04, 0x36
        /*0e2a*/ 	.short	(.L_1350 - .L_1349)
.L_1349:
        /*0e2c*/ 	.word	0x00000008
.L_1350:


//--------------------- .nv.info._ZN7cutlass13device_kernelIN5flash11enable_sm90INS1_16FlashAttnFwdSm90INS1_25CollectiveMainloopFwdSm90ILi2EN4cute5tupleIJNS5_1CILi1EEES8_S8_EEENS6_IJNS7_ILi192EEENS7_ILi128EEENS7_ILi96EEEEEELi96ENS_12float_e4m3_tEfNS_4arch4Sm90ELb1ELb0ELb1ELb1ELb1ELb1ELb0ELb1ELb1ELb1ELb1ELb0EEENS1_21CollectiveEpilogueFwdINS6_IJSA_SC_SB_EEES9_NS_10bfloat16_tESG_Li384ELb1ELb1ELb1ELb1EEENS1_36VarlenDynamicPersistentTileSchedulerILi192ELi128ELi384ELi128ELb1ELb1ELb1ELb1ELb1ELb1EEEEEEEEEvNT_6ParamsE --------------------------
	.section	.nv.info._ZN7cutlass13device_kernelIN5flash11enable_sm90INS1_16FlashAttnFwdSm90INS1_25CollectiveMainloopFwdSm90ILi2EN4cute5tupleIJNS5_1CILi1EEES8_S8_EEENS6_IJNS7_ILi192EEENS7_ILi128EEENS7_ILi96EEEEEELi96ENS_12float_e4m3_tEfNS_4arch4Sm90ELb1ELb0ELb1ELb1ELb1ELb1ELb0ELb1ELb1ELb1ELb1ELb0EEENS1_21CollectiveEpilogueFwdINS6_IJSA_SC_SB_EEES9_NS_10bfloat16_tESG_Li384ELb1ELb1ELb1ELb1EEENS1_36VarlenDynamicPersistentTileSchedulerILi192ELi128ELi384ELi128ELb1ELb1ELb1ELb1ELb1ELb1EEEEEEEEEvNT_6ParamsE,"",@"SHT_CUDA_INFO"
	.sectionflags	@""
	.align	4


	//----- nvinfo : EIATTR_CUDA_API_VERSION
	.align		4
        /*0000*/ 	.byte	0x04, 0x37
        /*0002*/ 	.short	(.L_1352 - .L_1351)
.L_1351:
        /*0004*/ 	.word	0x00000082


	//----- nvinfo : EIATTR_KPARAM_INFO
	.align		4
.L_1352:
        /*0008*/ 	.byte	0x04, 0x17
        /*000a*/ 	.short	(.L_1354 - .L_1353)
.L_1353:
        /*000c*/ 	.word	0x00000000
        /*0010*/ 	.short	0x0000
        /*0012*/ 	.short	0x0070
        /*0014*/ 	.byte	0x00, 0xf0, 0x01, 0x2a


	//----- nvinfo : EIATTR_SPARSE_MMA_MASK
	.align		4
.L_1354:
        /*0018*/ 	.byte	0x03, 0x50
        /*001a*/ 	.short	0x0000


	//----- nvinfo : EIATTR_MAXREG_COUNT
	.align		4
        /*001c*/ 	.byte	0x03, 0x1b
        /*001e*/ 	.short	0x0080


	//----- nvinfo : EIATTR_NUM_BARRIERS
	.align		4
        /*0020*/ 	.byte	0x02, 0x4c
        /*0022*/ 	.byte	0x10
	.zero		1


	//----- nvinfo : EIATTR_EXTERNS
	.align		4
        /*0024*/ 	.byte	0x04, 0x0f
        /*0026*/ 	.short	(.L_1356 - .L_1355)


	//   ....[0]....
	.align		4
.L_1355:
        /*0028*/ 	.word	index@(__assertfail)


	//----- nvinfo : EIATTR_ANNOTATIONS
	.align		4
.L_1356:
        /*002c*/ 	.byte	0x04, 0x55
        /*002e*/ 	.short	(.L_1358 - .L_1357)


	//   ....[0]....
.L_1357:
        /* <DEDUP_REMOVED lines=123> */


	//----- nvinfo : EIATTR_MERCURY_ISA_VERSION
	.align		4
.L_1358:
        /*07c8*/ 	.byte	0x03, 0x5f
        /*07ca*/ 	.short	0x0101


	//----- nvinfo : EIATTR_UNUSED_LOAD_BYTE_OFFSET
	.align		4
        /*07cc*/ 	.byte	0x04, 0x44
        /*07ce*/ 	.short	(.L_1360 - .L_1359)


	//   ....[0]....
.L_1359:
        /*07d0*/ 	.word	0x00000a40
        /*07d4*/ 	.word	0x0000fff0


	//   ....[1]....
        /*07d8*/ 	.word	0x00014c80
        /*07dc*/ 	.word	0x0000fff0


	//----- nvinfo : EIATTR_INT_WARP_WIDE_INSTR_OFFSETS
	.align		4
.L_1360:
        /*07e0*/ 	.byte	0x04, 0x31
        /*07e2*/ 	.short	(.L_1362 - .L_1361)


	//   ....[0]....
.L_1361:
        /*07e4*/ 	.word	0x00000120


	//   ....[1]....
        /*07e8*/ 	.word	0x000001c0


	//   ....[2]....
        /*07ec*/ 	.word	0x00000230


	//   ....[3]....
        /*07f0*/ 	.word	0x0001b570


	//   ....[4]....
        /*07f4*/ 	.word	0x0001b5d0


	//   ....[5]....
        /*07f8*/ 	.word	0x0001e790


	//   ....[6]....
        /*07fc*/ 	.word	0x0001e7f0


	//----- nvinfo : EIATTR_COOP_GROUP_MASK_REGIDS
	.align		4
.L_1362:
        /*0800*/ 	.byte	0x04, 0x29
        /*0802*/ 	.short	(.L_1364 - .L_1363)


	//   ....[0]....
.L_1363:
        /*0804*/ 	.word	0xffffffff


	//   ....[1]....
        /*0808*/ 	.word	0xffffffff


	//   ....[2]....
        /*080c*/ 	.word	0xffffffff


	//   ....[3]....
        /*0810*/ 	.word	0xffffffff


	//   ....[4]....
        /*0814*/ 	.word	0xffffffff


	//   ....[5]....
        /*0818*/ 	.word	0xffffffff


	//   ....[6]....
        /*081c*/ 	.word	0xffffffff


	//   ....[7]....
        /*0820*/ 	.word	0xffffffff


	//   ....[8]....
        /*0824*/ 	.word	0xffffffff


	//   ....[9]....
        /*0828*/ 	.word	0xffffffff


	//   ....[10]....
        /*082c*/ 	.word	0xffffffff


	//   ....[11]....
        /*0830*/ 	.word	0xffffffff


	//   ....[12]....
        /*0834*/ 	.word	0xffffffff


	//   ....[13]....
        /*0838*/ 	.word	0xffffffff


	//   ....[14]....
        /*083c*/ 	.word	0xffffffff


	//   ....[15]....
        /*0840*/ 	.word	0xffffffff


	//   ....[16]....
        /*0844*/ 	.word	0xffffffff


	//   ....[17]....
        /*0848*/ 	.word	0xffffffff


	//   ....[18]....
        /*084c*/ 	.word	0xffffffff


	//   ....[19]....
        /*0850*/ 	.word	0xffffffff


	//   ....[20]....
        /*0854*/ 	.word	0xffffffff


	//   ....[21]....
        /*0858*/ 	.word	0xffffffff


	//   ....[22]....
        /*085c*/ 	.word	0xffffffff


	//   ....[23]....
        /*0860*/ 	.word	0xffffffff


	//   ....[24]....
        /*0864*/ 	.word	0xffffffff


	//   ....[25]....
        /*0868*/ 	.word	0xffffffff


	//   ....[26]....
        /*086c*/ 	.word	0xffffffff


	//   ....[27]....
        /*0870*/ 	.word	0xffffffff


	//   ....[28]....
        /*0874*/ 	.word	0xffffffff


	//   ....[29]....
        /*0878*/ 	.word	0xffffffff


	//   ....[30]....
        /*087c*/ 	.word	0xffffffff


	//   ....[31]....
        /*0880*/ 	.word	0xffffffff


	//   ....[32]....
        /*0884*/ 	.word	0xffffffff


	//   ....[33]....
        /*0888*/ 	.word	0xffffffff


	//   ....[34]....
        /*088c*/ 	.word	0xffffffff


	//   ....[35]....
        /*0890*/ 	.word	0xffffffff


	//   ....[36]....
        /*0894*/ 	.word	0xffffffff


	//   ....[37]....
        /*0898*/ 	.word	0xffffffff


	//   ....[38]....
        /*089c*/ 	.word	0xffffffff


	//   ....[39]....
        /*08a0*/ 	.word	0xffffffff


	//   ....[40]....
        /*08a4*/ 	.word	0xffffffff


	//   ....[41]....
        /*08a8*/ 	.word	0xffffffff


	//   ....[42]....
        /*08ac*/ 	.word	0xffffffff


	//   ....[43]....
        /*08b0*/ 	.word	0xffffffff


	//   ....[44]....
        /*08b4*/ 	.word	0xffffffff


	//   ....[45]....
        /*08b8*/ 	.word	0xffffffff


	//   ....[46]....
        /*08bc*/ 	.word	0xffffffff


	//   ....[47]....
        /*08c0*/ 	.word	0xffffffff


	//   ....[48]....
        /*08c4*/ 	.word	0xffffffff


	//   ....[49]....
        /*08c8*/ 	.word	0xffffffff


	//   ....[50]....
        /*08cc*/ 	.word	0xffffffff


	//   ....[51]....
        /*08d0*/ 	.word	0xffffffff


	//   ....[52]....
        /*08d4*/ 	.word	0xffffffff


	//   ....[53]....
        /*08d8*/ 	.word	0xffffffff


	//   ....[54]....
        /*08dc*/ 	.word	0xffffffff


	//   ....[55]....
        /*08e0*/ 	.word	0xffffffff


	//   ....[56]....
        /*08e4*/ 	.word	0xffffffff


	//   ....[57]....
        /*08e8*/ 	.word	0xffffffff


	//   ....[58]....
        /*08ec*/ 	.word	0xffffffff


	//   ....[59]....
        /*08f0*/ 	.word	0xffffffff


	//   ....[60]....
        /*08f4*/ 	.word	0xffffffff


	//   ....[61]....
        /*08f8*/ 	.word	0xffffffff


	//   ....[62]....
        /*08fc*/ 	.word	0xffffffff


	//   ....[63]....
        /*0900*/ 	.word	0xffffffff


	//   ....[64]....
        /*0904*/ 	.word	0xffffffff


	//   ....[65]....
        /*0908*/ 	.word	0xffffffff


	//   ....[66]....
        /*090c*/ 	.word	0xffffffff


	//   ....[67]....
        /*0910*/ 	.word	0xffffffff


	//   ....[68]....
        /*0914*/ 	.word	0xffffffff


	//   ....[69]....
        /*0918*/ 	.word	0xffffffff


	//   ....[70]....
        /*091c*/ 	.word	0xffffffff


	//   ....[71]....
        /*0920*/ 	.word	0xffffffff


	//   ....[72]....
        /*0924*/ 	.word	0xffffffff


	//   ....[73]....
        /*0928*/ 	.word	0xffffffff


	//   ....[74]....
        /*092c*/ 	.word	0xffffffff


	//   ....[75]....
        /*0930*/ 	.word	0xffffffff


	//   ....[76]....
        /*0934*/ 	.word	0xffffffff


	//   ....[77]....
        /*0938*/ 	.word	0xffffffff


	//   ....[78]....
        /*093c*/ 	.word	0xffffffff


	//   ....[79]....
        /*0940*/ 	.word	0xffffffff


	//   ....[80]....
        /*0944*/ 	.word	0xffffffff


	//   ....[81]....
        /*0948*/ 	.word	0xffffffff


	//   ....[82]....
        /*094c*/ 	.word	0xffffffff


	//   ....[83]....
        /*0950*/ 	.word	0xffffffff


	//   ....[84]....
        /*0954*/ 	.word	0xffffffff


	//   ....[85]....
        /*0958*/ 	.word	0xffffffff


	//   ....[86]....
        /*095c*/ 	.word	0xffffffff


	//   ....[87]....
        /*0960*/ 	.word	0xffffffff


	//   ....[88]....
        /*0964*/ 	.word	0xffffffff


	//   ....[89]....
        /*0968*/ 	.word	0xffffffff


	//   ....[90]....
        /*096c*/ 	.word	0xffffffff


	//   ....[91]....
        /*0970*/ 	.word	0xffffffff


	//   ....[92]....
        /*0974*/ 	.word	0xffffffff


	//   ....[93]....
        /*0978*/ 	.word	0xffffffff


	//   ....[94]....
        /*097c*/ 	.word	0xffffffff


	//   ....[95]....
        /*0980*/ 	.word	0xffffffff


	//   ....[96]....
        /*0984*/ 	.word	0xffffffff


	//   ....[97]....
        /*0988*/ 	.word	0xffffffff


	//   ....[98]....
        /*098c*/ 	.word	0xffffffff


	//   ....[99]....
        /*0990*/ 	.word	0xffffffff


	//   ....[100]....
        /*0994*/ 	.word	0xffffffff


	//   ....[101]....
        /*0998*/ 	.word	0xffffffff


	//   ....[102]....
        /*099c*/ 	.word	0xffffffff


	//   ....[103]....
        /*09a0*/ 	.word	0xffffffff


	//   ....[104]....
        /*09a4*/ 	.word	0xffffffff


	//   ....[105]....
        /*09a8*/ 	.word	0xffffffff


	//   ....[106]....
        /*09ac*/ 	.word	0xffffffff


	//   ....[107]....
        /*09b0*/ 	.word	0xffffffff


	//   ....[108]....
        /*09b4*/ 	.word	0xffffffff


	//   ....[109]....
        /*09b8*/ 	.word	0xffffffff


	//   ....[110]....
        /*09bc*/ 	.word	0xffffffff


	//   ....[111]....
        /*09c0*/ 	.word	0xffffffff


	//   ....[112]....
        /*09c4*/ 	.word	0xffffffff


	//   ....[113]....
        /*09c8*/ 	.word	0xffffffff


	//   ....[114]....
        /*09cc*/ 	.word	0xffffffff


	//   ....[115]....
        /*09d0*/ 	.word	0xffffffff


	//   ....[116]....
        /*09d4*/ 	.word	0xffffffff


	//   ....[117]....
        /*09d8*/ 	.word	0xffffffff


	//   ....[118]....
        /*09dc*/ 	.word	0xffffffff


	//   ....[119]....
        /*09e0*/ 	.word	0xffffffff


	//   ....[120]....
        /*09e4*/ 	.word	0xffffffff


	//   ....[121]....
        /*09e8*/ 	.word	0xffffffff


	//   ....[122]....
        /*09ec*/ 	.word	0xffffffff


	//   ....[123]....
        /*09f0*/ 	.word	0xffffffff


	//   ....[124]....
        /*09f4*/ 	.word	0xffffffff


	//   ....[125]....
        /*09f8*/ 	.word	0xffffffff


	//   ....[126]....
        /*09fc*/ 	.word	0xffffffff


	//   ....[127]....
        /*0a00*/ 	.word	0xffffffff


	//   ....[128]....
        /*0a04*/ 	.word	0xffffffff


	//   ....[129]....
        /*0a08*/ 	.word	0xffffffff


	//   ....[130]....
        /*0a0c*/ 	.word	0xffffffff


	//   ....[131]....
        /*0a10*/ 	.word	0xffffffff


	//   ....[132]....
        /*0a14*/ 	.word	0xffffffff


	//   ....[133]....
        /*0a18*/ 	.word	0xffffffff


	//   ....[134]....
        /*0a1c*/ 	.word	0xffffffff


	//   ....[135]....
        /*0a20*/ 	.word	0xffffffff


	//   ....[136]....
        /*0a24*/ 	.word	0xffffffff


	//   ....[137]....
        /*0a28*/ 	.word	0xffffffff


	//   ....[138]....
        /*0a2c*/ 	.word	0xffffffff


	//   ....[139]....
        /*0a30*/ 	.word	0xffffffff


	//   ....[140]....
        /*0a34*/ 	.word	0xffffffff


	//   ....[141]....
        /*0a38*/ 	.word	0xffffffff


	//   ....[142]....
        /*0a3c*/ 	.word	0xffffffff


	//   ....[143]....
        /*0a40*/ 	.word	0xffffffff


	//   ....[144]....
        /*0a44*/ 	.word	0xffffffff


	//   ....[145]....
        /*0a48*/ 	.word	0xffffffff


	//   ....[146]....
        /*0a4c*/ 	.word	0xffffffff


	//   ....[147]....
        /*0a50*/ 	.word	0xffffffff


	//   ....[148]....
        /*0a54*/ 	.word	0xffffffff


	//   ....[149]....
        /*0a58*/ 	.word	0xffffffff


	//   ....[150]....
        /*0a5c*/ 	.word	0xffffffff


	//   ....[151]....
        /*0a60*/ 	.word	0xffffffff


	//   ....[152]....
        /*0a64*/ 	.word	0xffffffff


	//   ....[153]....
        /*0a68*/ 	.word	0xffffffff


	//   ....[154]....
        /*0a6c*/ 	.word	0xffffffff


	//   ....[155]....
        /*0a70*/ 	.word	0xffffffff


	//   ....[156]....
        /*0a74*/ 	.word	0xffffffff


	//   ....[157]....
        /*0a78*/ 	.word	0xffffffff


	//   ....[158]....
        /*0a7c*/ 	.word	0xffffffff


	//   ....[159]....
        /*0a80*/ 	.word	0xffffffff


	//   ....[160]....
        /*0a84*/ 	.word	0xffffffff


	//   ....[161]....
        /*0a88*/ 	.word	0xffffffff


	//   ....[162]....
        /*0a8c*/ 	.word	0xffffffff


	//   ....[163]....
        /*0a90*/ 	.word	0xffffffff


	//   ....[164]....
        /*0a94*/ 	.word	0xffffffff


	//   ....[165]....
        /*0a98*/ 	.word	0xffffffff


	//   ....[166]....
        /*0a9c*/ 	.word	0xffffffff


	//   ....[167]....
        /*0aa0*/ 	.word	0x0500000f


	//   ....[168]....
        /*0aa4*/ 	.word	0x0500000f


	//   ....[169]....
        /*0aa8*/ 	.word	0x0500000f


	//   ....[170]....
        /*0aac*/ 	.word	0x0500000f


	//   ....[171]....
        /*0ab0*/ 	.word	0x0500000f


	//   ....[172]....
        /*0ab4*/ 	.word	0x0500000f


	//   ....[173]....
        /*0ab8*/ 	.word	0x0500000f


	//   ....[174]....
        /*0abc*/ 	.word	0x0500000f


	//   ....[175]....
        /*0ac0*/ 	.word	0x0500000f


	//   ....[176]....
        /*0ac4*/ 	.word	0x0500000f


	//   ....[177]....
        /*0ac8*/ 	.word	0x0500000f


	//   ....[178]....
        /*0acc*/ 	.word	0x0500000f


	//   ....[179]....
        /*0ad0*/ 	.word	0x0500000f


	//   ....[180]....
        /*0ad4*/ 	.word	0x0500000f


	//   ....[181]....
        /*0ad8*/ 	.word	0x0500000f


	//   ....[182]....
        /*0adc*/ 	.word	0x0500000f


	//   ....[183]....
        /*0ae0*/ 	.word	0x0500000f


	//   ....[184]....
        /*0ae4*/ 	.word	0x0500000f


	//   ....[185]....
        /*0ae8*/ 	.word	0x0500000f


	//   ....[186]....
        /*0aec*/ 	.word	0x0500000f


	//   ....[187]....
        /*0af0*/ 	.word	0x0500000f


	//   ....[188]....
        /*0af4*/ 	.word	0x0500000f


	//   ....[189]....
        /*0af8*/ 	.word	0x0500000f


	//   ....[190]....
        /*0afc*/ 	.word	0x0500000f


	//   ....[191]....
        /*0b00*/ 	.word	0x0500000f


	//   ....[192]....
        /*0b04*/ 	.word	0x0500000f


	//   ....[193]....
        /*0b08*/ 	.word	0x0500000f


	//   ....[194]....
        /*0b0c*/ 	.word	0x0500000f


	//   ....[195]....
        /*0b10*/ 	.word	0x0500000f


	//   ....[196]....
        /*0b14*/ 	.word	0x0500000f


	//   ....[197]....
        /*0b18*/ 	.word	0x0500000f


	//   ....[198]....
        /*0b1c*/ 	.word	0x0500000f


	//   ....[199]....
        /*0b20*/ 	.word	0x0500000f


	//   ....[200]....
        /*0b24*/ 	.word	0x0500000f


	//   ....[201]....
        /*0b28*/ 	.word	0x0500000f


	//   ....[202]....
        /*0b2c*/ 	.word	0x0500000f


	//   ....[203]....
        /*0b30*/ 	.word	0x0500000f


	//   ....[204]....
        /*0b34*/ 	.word	0x0500000f


	//   ....[205]....
        /*0b38*/ 	.word	0x0500000f


	//   ....[206]....
        /*0b3c*/ 	.word	0x0500000f


	//   ....[207]....
        /*0b40*/ 	.word	0x0500000f


	//   ....[208]....
        /*0b44*/ 	.word	0x0500000f


	//   ....[209]....
        /*0b48*/ 	.word	0x0500000f


	//   ....[210]....
        /*0b4c*/ 	.word	0x0500000f


	//   ....[211]....
        /*0b50*/ 	.word	0x0500000f


	//   ....[212]....
        /*0b54*/ 	.word	0x0500000f


	//   ....[213]....
        /*0b58*/ 	.word	0x0500000f


	//   ....[214]....
        /*0b5c*/ 	.word	0x0500000f


	//   ....[215]....
        /*0b60*/ 	.word	0x0500000f


	//   ....[216]....
        /*0b64*/ 	.word	0x0500000f


	//   ....[217]....
        /*0b68*/ 	.word	0x0500000f


	//   ....[218]....
        /*0b6c*/ 	.word	0x0500000f


	//   ....[219]....
        /*0b70*/ 	.word	0x0500000f


	//   ....[220]....
        /*0b74*/ 	.word	0x0500000f


	//   ....[221]....
        /*0b78*/ 	.word	0x0500000f


	//   ....[222]....
        /*0b7c*/ 	.word	0x0500000f


	//   ....[223]....
        /*0b80*/ 	.word	0x0500000f


	//----- nvinfo : EIATTR_COOP_GROUP_INSTR_OFFSETS
	.align		4
.L_1364:
        /*0b84*/ 	.byte	0x04, 0x28
        /*0b86*/ 	.short	(.L_1366 - .L_1365)


	//   ....[0]....
.L_1365:
        /*0b88*/ 	.word	0x00000060


	//   ....[1]....
        /*0b8c*/ 	.word	0x00000130


	//   ....[2]....
        /*0b90*/ 	.word	0x000001e0


	//   ....[3]....
        /*0b94*/ 	.word	0x000003a0


	//   ....[4]....
        /*0b98*/ 	.word	0x00000500


	//   ....[5]....
        /*0b9c*/ 	.word	0x00000620


	//   ....[6]....
        /*0ba0*/ 	.word	0x00000780


	//   ....[7]....
        /*0ba4*/ 	.word	0x00002ce0


	//   ....[8]....
        /*0ba8*/ 	.word	0x00002cf0


	//   ....[9]....
        /*0bac*/ 	.word	0x000046b0


	//   ....[10]....
        /*0bb0*/ 	.word	0x000046c0


	//   ....[11]....
        /*0bb4*/ 	.word	0x00006880


	//   ....[12]....
        /*0bb8*/ 	.word	0x00006890


	//   ....[13]....
        /*0bbc*/ 	.word	0x00006c70


	//   ....[14]....
        /*0bc0*/ 	.word	0x00006c90


	//   ....[15]....
        /*0bc4*/ 	.word	0x00007510


	//   ....[16]....
        /*0bc8*/ 	.word	0x00007e70


	//   ....[17]....
        /*0bcc*/ 	.word	0x00007e80


	//   ....[18]....
        /*0bd0*/ 	.word	0x00007e90


	//   ....[19]....
        /*0bd4*/ 	.word	0x00007ea0


	//   ....[20]....
        /*0bd8*/ 	.word	0x00009b50


	//   ....[21]....
        /*0bdc*/ 	.word	0x00009b60


	//   ....[22]....
        /*0be0*/ 	.word	0x00009b70


	//   ....[23]....
        /*0be4*/ 	.word	0x00009b80


	//   ....[24]....
        /*0be8*/ 	.word	0x0000c6f0


	//   ....[25]....
        /*0bec*/ 	.word	0x0000d0c0


	//   ....[26]....
        /*0bf0*/ 	.word	0x0000d0d0


	//   ....[27]....
        /*0bf4*/ 	.word	0x0000d0f0


	//   ....[28]....
        /*0bf8*/ 	.word	0x0000daa0


	//   ....[29]....
        /*0bfc*/ 	.word	0x0000dac0


	//   ....[30]....
        /*0c00*/ 	.word	0x0000f470


	//   ....[31]....
        /*0c04*/ 	.word	0x0000f4b0


	//   ....[32]....
        /*0c08*/ 	.word	0x0000ff70


	//   ....[33]....
        /*0c0c*/ 	.word	0x0000ffb0


	//   ....[34]....
        /*0c10*/ 	.word	0x00010a10


	//   ....[35]....
        /*0c14*/ 	.word	0x00010a40


	//   ....[36]....
        /*0c18*/ 	.word	0x00012bd0


	//   ....[37]....
        /*0c1c*/ 	.word	0x00012c20


	//   ....[38]....
        /*0c20*/ 	.word	0x00012eb0


	//   ....[39]....
        /*0c24*/ 	.word	0x00012ed0


	//   ....[40]....
        /*0c28*/ 	.word	0x00014500


	//   ....[41]....
        /*0c2c*/ 	.word	0x00014510


	//   ....[42]....
        /*0c30*/ 	.word	0x00014660


	//   ....[43]....
        /*0c34*/ 	.word	0x00014670


	//   ....[44]....
        /*0c38*/ 	.word	0x00015340


	//   ....[45]....
        /*0c3c*/ 	.word	0x00015390


	//   ....[46]....
        /*0c40*/ 	.word	0x000153c0


	//   ....[47]....
        /*0c44*/ 	.word	0x000153e0


	//   ....[48]....
        /*0c48*/ 	.word	0x00015400


	//   ....[49]....
        /*0c4c*/ 	.word	0x00015420


	//   ....[50]....
        /*0c50*/ 	.word	0x00015430


	//   ....[51]....
        /*0c54*/ 	.word	0x00015440


	//   ....[52]....
        /*0c58*/ 	.word	0x00015450


	//   ....[53]....
        /*0c5c*/ 	.word	0x00015460


	//   ....[54]....
        /*0c60*/ 	.word	0x00015470


	//   ....[55]....
        /*0c64*/ 	.word	0x00015480


	//   ....[56]....
        /*0c68*/ 	.word	0x00015490


	//   ....[57]....
        /*0c6c*/ 	.word	0x000154a0


	//   ....[58]....
        /*0c70*/ 	.word	0x000154b0


	//   ....[59]....
        /*0c74*/ 	.word	0x000154c0


	//   ....[60]....
        /*0c78*/ 	.word	0x000154d0


	//   ....[61]....
        /*0c7c*/ 	.word	0x000154e0


	//   ....[62]....
        /*0c80*/ 	.word	0x000154f0


	//   ....[63]....
        /*0c84*/ 	.word	0x00015500


	//   ....[64]....
        /*0c88*/ 	.word	0x00015510


	//   ....[65]....
        /*0c8c*/ 	.word	0x00015520


	//   ....[66]....
        /*0c90*/ 	.word	0x00015530


	//   ....[67]....
        /*0c94*/ 	.word	0x00015540


	//   ....[68]....
        /*0c98*/ 	.word	0x00015550


	//   ....[69]....
        /*0c9c*/ 	.word	0x00015560


	//   ....[70]....
        /*0ca0*/ 	.word	0x00015570


	//   ....[71]....
        /*0ca4*/ 	.word	0x00015580


	//   ....[72]....
        /*0ca8*/ 	.word	0x00015590


	//   ....[73]....
        /*0cac*/ 	.word	0x000155a0


	//   ....[74]....
        /*0cb0*/ 	.word	0x000155b0


	//   ....[75]....
        /*0cb4*/ 	.word	0x000155c0


	//   ....[76]....
        /*0cb8*/ 	.word	0x000155d0


	//   ....[77]....
        /*0cbc*/ 	.word	0x000155e0


	//   ....[78]....
        /*0cc0*/ 	.word	0x000155f0


	//   ....[79]....
        /*0cc4*/ 	.word	0x00015600


	//   ....[80]....
        /*0cc8*/ 	.word	0x00015610


	//   ....[81]....
        /*0ccc*/ 	.word	0x00015620


	//   ....[82]....
        /*0cd0*/ 	.word	0x00015630


	//   ....[83]....
        /*0cd4*/ 	.word	0x00015640


	//   ....[84]....
        /*0cd8*/ 	.word	0x00015650


	//   ....[85]....
        /*0cdc*/ 	.word	0x00015660


	//   ....[86]....
        /*0ce0*/ 	.word	0x00015670


	//   ....[87]....
        /*0ce4*/ 	.word	0x00015680


	//   ....[88]....
        /*0ce8*/ 	.word	0x00015690


	//   ....[89]....
        /*0cec*/ 	.word	0x000156a0


	//   ....[90]....
        /*0cf0*/ 	.word	0x000156b0


	//   ....[91]....
        /*0cf4*/ 	.word	0x000156c0


	//   ....[92]....
        /*0cf8*/ 	.word	0x00016000


	//   ....[93]....
        /*0cfc*/ 	.word	0x00016010


	//   ....[94]....
        /*0d00*/ 	.word	0x00016020


	//   ....[95]....
        /*0d04*/ 	.word	0x00016060


	//   ....[96]....
        /*0d08*/ 	.word	0x00016750


	//   ....[97]....
        /*0d0c*/ 	.word	0x00016760


	//   ....[98]....
        /*0d10*/ 	.word	0x00016870


	//   ....[99]....
        /*0d14*/ 	.word	0x00016890


	//   ....[100]....
        /*0d18*/ 	.word	0x00016d10


	//   ....[101]....
        /*0d1c*/ 	.word	0x00016d20


	//   ....[102]....
        /*0d20*/ 	.word	0x00017110


	//   ....[103]....
        /*0d24*/ 	.word	0x00017120


	//   ....[104]....
        /*0d28*/ 	.word	0x00017d50


	//   ....[105]....
        /*0d2c*/ 	.word	0x00017d60


	//   ....[106]....
        /*0d30*/ 	.word	0x00017e60


	//   ....[107]....
        /*0d34*/ 	.word	0x00017e80


	//   ....[108]....
        /*0d38*/ 	.word	0x00017ff0


	//   ....[109]....
        /*0d3c*/ 	.word	0x00018200


	//   ....[110]....
        /*0d40*/ 	.word	0x00018230


	//   ....[111]....
        /*0d44*/ 	.word	0x00018260


	//   ....[112]....
        /*0d48*/ 	.word	0x00018290


	//   ....[113]....
        /*0d4c*/ 	.word	0x000182c0


	//   ....[114]....
        /*0d50*/ 	.word	0x000182f0


	//   ....[115]....
        /*0d54*/ 	.word	0x00018480


	//   ....[116]....
        /*0d58*/ 	.word	0x000184b0


	//   ....[117]....
        /*0d5c*/ 	.word	0x000184e0


	//   ....[118]....
        /*0d60*/ 	.word	0x00018510


	//   ....[119]....
        /*0d64*/ 	.word	0x00018540


	//   ....[120]....
        /*0d68*/ 	.word	0x00018570


	//   ....[121]....
        /*0d6c*/ 	.word	0x00018600


	//   ....[122]....
        /*0d70*/ 	.word	0x00018630


	//   ....[123]....
        /*0d74*/ 	.word	0x00018640


	//   ....[124]....
        /*0d78*/ 	.word	0x00018680


	//   ....[125]....
        /*0d7c*/ 	.word	0x00019d90


	//   ....[126]....
        /*0d80*/ 	.word	0x0001c210


	//   ....[127]....
        /*0d84*/ 	.word	0x0001c220


	//   ....[128]....
        /*0d88*/ 	.word	0x0001c230


	//   ....[129]....
        /*0d8c*/ 	.word	0x0001c350


	//   ....[130]....
        /*0d90*/ 	.word	0x0001c770


	//   ....[131]....
        /*0d94*/ 	.word	0x0001c780


	//   ....[132]....
        /*0d98*/ 	.word	0x0001c790


	//   ....[133]....
        /*0d9c*/ 	.word	0x0001c7a0


	//   ....[134]....
        /*0da0*/ 	.word	0x0001d130


	//   ....[135]....
        /*0da4*/ 	.word	0x0001d160


	//   ....[136]....
        /*0da8*/ 	.word	0x0001d180


	//   ....[137]....
        /*0dac*/ 	.word	0x0001d190


	//   ....[138]....
        /*0db0*/ 	.word	0x0001d290


	//   ....[139]....
        /*0db4*/ 	.word	0x0001d2a0


	//   ....[140]....
        /*0db8*/ 	.word	0x0001da70


	//   ....[141]....
        /*0dbc*/ 	.word	0x0001da90


	//   ....[142]....
        /*0dc0*/ 	.word	0x0001dab0


	//   ....[143]....
        /*0dc4*/ 	.word	0x0001db10


	//   ....[144]....
        /*0dc8*/ 	.word	0x0001dee0


	//   ....[145]....
        /*0dcc*/ 	.word	0x0001def0


	//   ....[146]....
        /*0dd0*/ 	.word	0x0001df00


	//   ....[147]....
        /*0dd4*/ 	.word	0x0001df60


	//   ....[148]....
        /*0dd8*/ 	.word	0x0001f070


	//   ....[149]....
        /*0ddc*/ 	.word	0x0001f0a0


	//   ....[150]....
        /*0de0*/ 	.word	0x0001f110


	//   ....[151]....
        /*0de4*/ 	.word	0x0001f140


	//   ....[152]....
        /*0de8*/ 	.word	0x0001f170


	//   ....[153]....
        /*0dec*/ 	.word	0x0001f1a0


	//   ....[154]....
        /*0df0*/ 	.word	0x0001f1d0


	//   ....[155]....
        /*0df4*/ 	.word	0x0001f200


	//   ....[156]....
        /*0df8*/ 	.word	0x0001f3a0


	//   ....[157]....
        /*0dfc*/ 	.word	0x0001f3d0


	//   ....[158]....
        /*0e00*/ 	.word	0x0001f400


	//   ....[159]....
        /*0e04*/ 	.word	0x0001f430


	//   ....[160]....
        /*0e08*/ 	.word	0x0001f460


	//   ....[161]....
        /*0e0c*/ 	.word	0x0001f490


	//   ....[162]....
        /*0e10*/ 	.word	0x0001f550


	//   ....[163]....
        /*0e14*/ 	.word	0x0001f570


	//   ....[164]....
        /*0e18*/ 	.word	0x0001f590


	//   ....[165]....
        /*0e1c*/ 	.word	0x0001f5f0


	//   ....[166]....
        /*0e20*/ 	.word	0x00020060


	//   ....[167]....
        /*0e24*/ 	.word	0x00020400


	//   ....[168]....
        /*0e28*/ 	.word	0x00020490


	//   ....[169]....
        /*0e2c*/ 	.word	0x00020570


	//   ....[170]....
        /*0e30*/ 	.word	0x00020600


	//   ....[171]....
        /*0e34*/ 	.word	0x000206e0


	//   ....[172]....
        /*0e38*/ 	.word	0x00020770


	//   ....[173]....
        /*0e3c*/ 	.word	0x00020840


	//   ....[174]....
        /*0e40*/ 	.word	0x000208d0


	//   ....[175]....
        /*0e44*/ 	.word	0x00020920


	//   ....[176]....
        /*0e48*/ 	.word	0x00020970


	//   ....[177]....
        /*0e4c*/ 	.word	0x00020a50


	//   ....[178]....
        /*0e50*/ 	.word	0x00020ae0


	//   ....[179]....
        /*0e54*/ 	.word	0x00020b30


	//   ....[180]....
        /*0e58*/ 	.word	0x00020b80


	//   ....[181]....
        /*0e5c*/ 	.word	0x00020e80


	//   ....[182]....
        /*0e60*/ 	.word	0x00021160


	//   ....[183]....
        /*0e64*/ 	.word	0x00021260


	//   ....[184]....
        /*0e68*/ 	.word	0x00021300


	//   ....[185]....
        /*0e6c*/ 	.word	0x000214b0


	//   ....[186]....
        /*0e70*/ 	.word	0x00021550


	//   ....[187]....
        /*0e74*/ 	.word	0x00021650


	//   ....[188]....
        /*0e78*/ 	.word	0x000216e0


	//   ....[189]....
        /*0e7c*/ 	.word	0x00021740


	//   ....[190]....
        /*0e80*/ 	.word	0x000217e0


	//   ....[191]....
        /*0e84*/ 	.word	0x000218f0


	//   ....[192]....
        /*0e88*/ 	.word	0x00021950


	//   ....[193]....
        /*0e8c*/ 	.word	0x000219b0


	//   ....[194]....
        /*0e90*/ 	.word	0x00021a50


	//   ....[195]....
        /*0e94*/ 	.word	0x00021b20


	//   ....[196]....
        /*0e98*/ 	.word	0x00021c00


	//   ....[197]....
        /*0e9c*/ 	.word	0x00021d40


	//   ....[198]....
        /*0ea0*/ 	.word	0x00021df0


	//   ....[199]....
        /*0ea4*/ 	.word	0x00021ea0


	//   ....[200]....
        /*0ea8*/ 	.word	0x00021f50


	//   ....[201]....
        /*0eac*/ 	.word	0x00022040


	//   ....[202]....
        /*0eb0*/ 	.word	0x000220d0


	//   ....[203]....
        /*0eb4*/ 	.word	0x00022130


	//   ....[204]....
        /*0eb8*/ 	.word	0x00022200


	//   ....[205]....
        /*0ebc*/ 	.word	0x000223e0


	//   ....[206]....
        /*0ec0*/ 	.word	0x00022480


	//   ....[207]....
        /*0ec4*/ 	.word	0x00022610


	//   ....[208]....
        /*0ec8*/ 	.word	0x00022690


	//   ....[209]....
        /*0ecc*/ 	.word	0x00022710


	//   ....[210]....
        /*0ed0*/ 	.word	0x00022790


	//   ....[211]....
        /*0ed4*/ 	.word	0x00022810


	//   ....[212]....
        /*0ed8*/ 	.word	0x000228a0


	//   ....[213]....
        /*0edc*/ 	.word	0x00022940


	//   ....[214]....
        /*0ee0*/ 	.word	0x000229f0


	//   ....[215]....
        /*0ee4*/ 	.word	0x00022a70


	//   ....[216]....
        /*0ee8*/ 	.word	0x00022af0


	//   ....[217]....
        /*0eec*/ 	.word	0x00022b70


	//   ....[218]....
        /*0ef0*/ 	.word	0x00022c00


	//   ....[219]....
        /*0ef4*/ 	.word	0x00022c80


	//   ....[220]....
        /*0ef8*/ 	.word	0x00022d30


	//   ....[221]....
        /*0efc*/ 	.word	0x00022d80


	//   ....[222]....
        /*0f00*/ 	.word	0x00022e20


	//   ....[223]....
        /*0f04*/ 	.word	0x00022f50


	//----- nvinfo : EIATTR_REG_RECONFIG
	.align		4
.L_1366:
        /*0f08*/ 	.byte	0x01, 0x54
	.zero		2


	//----- nvinfo : EIATTR_SYSCALL_OFFSETS
	.align		4
        /*0f0c*/ 	.byte	0x04, 0x46
        /*0f0e*/ 	.short	(.L_1368 - .L_1367)


	//   ....[0]....
.L_1367:
        /*0f10*/ 	.word	0x00001e10


	//   ....[1]....
        /*0f14*/ 	.word	0x00001f60


	//   ....[2]....
        /*0f18*/ 	.word	0x00007680


	//   ....[3]....
        /*0f1c*/ 	.word	0x00007bd0


	//   ....[4]....
        /*0f20*/ 	.word	0x0001b760


	//   ....[5]....
        /*0f24*/ 	.word	0x0001b8f0


	//   ....[6]....
        /*0f28*/ 	.word	0x0001ba40


	//   ....[7]....
        /*0f2c*/ 	.word	0x0001bb90


	//   ....[8]....
        /*0f30*/ 	.word	0x0001cc10


	//----- nvinfo : EIATTR_MBARRIER_INSTR_OFFSETS
	.align		4
.L_1368:
        /*0f34*/ 	.byte	0x04, 0x39
        /*0f36*/ 	.short	(.L_1370 - .L_1369)


	//   ....[0]....
.L_1369:
        /*0f38*/ 	.word	0x00000250
        /*0f3c*/ 	.word	0x000000ff
        /*0f40*/ 	.word	0x00019c00
        /*0f44*/ 	.short	0x0100
        /*0f46*/ 	.byte	0x08
	.zero		1


	//   ....[1]....
        /*0f48*/ 	.word	0x00000260
        /*0f4c*/ 	.word	0x000000ff
        /*0f50*/ 	.word	0x00019c20
        /*0f54*/ 	.short	0x0100
        /*0f56*/ 	.byte	0x08
	.zero		1


	//   ....[2]....
        /*0f58*/ 	.word	0x00000350
        /*0f5c*/ 	.word	0x000000ff
        /*0f60*/ 	.word	0x00019c30
        /*0f64*/ 	.short	0x0100
        /*0f66*/ 	.byte	0x08
	.zero		1


	//   ....[3]....
        /*0f68*/ 	.word	0x00000360
        /*0f6c*/ 	.word	0x000000ff
        /*0f70*/ 	.word	0x00019c40
        /*0f74*/ 	.short	0x0100
        /*0f76*/ 	.byte	0x08
	.zero		1


	//   ....[4]....
        /*0f78*/ 	.word	0x00000370
        /*0f7c*/ 	.word	0x000000ff
        /*0f80*/ 	.word	0x00019c38
        /*0f84*/ 	.short	0x0100
        /*0f86*/ 	.byte	0x08
	.zero		1


	//   ....[5]....
        /*0f88*/ 	.word	0x00000380
        /*0f8c*/ 	.word	0x000000ff
        /*0f90*/ 	.word	0x00019c48
        /*0f94*/ 	.short	0x0100
        /*0f96*/ 	.byte	0x08
	.zero		1


	//   ....[6]....
        /*0f98*/ 	.word	0x000004b0
        /*0f9c*/ 	.word	0x000000ff
        /*0fa0*/ 	.word	0x00019c50
        /*0fa4*/ 	.short	0x0100
        /*0fa6*/ 	.byte	0x08
	.zero		1


	//   ....[7]....
        /*0fa8*/ 	.word	0x000004c0
        /*0fac*/ 	.word	0x000000ff
        /*0fb0*/ 	.word	0x00019c60
        /*0fb4*/ 	.short	0x0100
        /*0fb6*/ 	.byte	0x08
	.zero		1


	//   ....[8]....
        /*0fb8*/ 	.word	0x000004d0
        /*0fbc*/ 	.word	0x000000ff
        /*0fc0*/ 	.word	0x00019c58
        /*0fc4*/ 	.short	0x0100
        /*0fc6*/ 	.byte	0x08
	.zero		1


	//   ....[9]....
        /*0fc8*/ 	.word	0x000004e0
        /*0fcc*/ 	.word	0x000000ff
        /*0fd0*/ 	.word	0x00019c68
        /*0fd4*/ 	.short	0x0100
        /*0fd6*/ 	.byte	0x08
	.zero		1


	//   ....[10]....
        /*0fd8*/ 	.word	0x000005d0
        /*0fdc*/ 	.word	0x000000ff
        /*0fe0*/ 	.word	0x00019c70
        /*0fe4*/ 	.short	0x0100
        /*0fe6*/ 	.byte	0x06
	.zero		1


	//   ....[11]....
        /*0fe8*/ 	.word	0x000005e0
        /*0fec*/ 	.word	0x000000ff
        /*0ff0*/ 	.word	0x00019c80
        /*0ff4*/ 	.short	0x0100
        /*0ff6*/ 	.byte	0x06
	.zero		1


	//   ....[12]....
        /*0ff8*/ 	.word	0x000005f0
        /*0ffc*/ 	.word	0x000000ff
        /*1000*/ 	.word	0x00019c78
        /*1004*/ 	.short	0x0100
        /*1006*/ 	.byte	0x06
	.zero		1


	//   ....[13]....
        /*1008*/ 	.word	0x00000600
        /*100c*/ 	.word	0x000000ff
        /*1010*/ 	.word	0x00019c88
        /*1014*/ 	.short	0x0100
        /*1016*/ 	.byte	0x06
	.zero		1


	//   ....[14]....
        /*1018*/ 	.word	0x00000730
        /*101c*/ 	.word	0x000000ff
        /*1020*/ 	.word	0x00019c90
        /*1024*/ 	.short	0x0100
        /*1026*/ 	.byte	0x08
	.zero		1


	//   ....[15]....
        /*1028*/ 	.word	0x00000740
        /*102c*/ 	.word	0x000000ff
        /*1030*/ 	.word	0x00019ca0
        /*1034*/ 	.short	0x0100
        /*1036*/ 	.byte	0x08
	.zero		1


	//   ....[16]....
        /*1038*/ 	.word	0x00000750
        /*103c*/ 	.word	0x000000ff
        /*1040*/ 	.word	0x00019c98
        /*1044*/ 	.short	0x0100
        /*1046*/ 	.byte	0x08
	.zero		1


	//   ....[17]....
        /*1048*/ 	.word	0x00000760
        /*104c*/ 	.word	0x000000ff
        /*1050*/ 	.word	0x00019ca8
        /*1054*/ 	.short	0x0100
        /*1056*/ 	.byte	0x08
	.zero		1


	//   ....[18]....
        /*1058*/ 	.word	0x000008a0
        /*105c*/ 	.word	0x000000ff
        /*1060*/ 	.word	0x00019cb0
        /*1064*/ 	.short	0x0100
        /*1066*/ 	.byte	0x08
	.zero		1


	//   ....[19]....
        /*1068*/ 	.word	0x000008b0
        /*106c*/ 	.word	0x000000ff
        /*1070*/ 	.word	0x00019cc0
        /*1074*/ 	.short	0x0100
        /*1076*/ 	.byte	0x08
	.zero		1


	//   ....[20]....
        /*1078*/ 	.word	0x000008c0
        /*107c*/ 	.word	0x000000ff
        /*1080*/ 	.word	0x00019cb8
        /*1084*/ 	.short	0x0100
        /*1086*/ 	.byte	0x08
	.zero		1


	//   ....[21]....
        /*1088*/ 	.word	0x000008d0
        /*108c*/ 	.word	0x000000ff
        /*1090*/ 	.word	0x00019cc8
        /*1094*/ 	.short	0x0100
        /*1096*/ 	.byte	0x08
	.zero		1


	//   ....[22]....
        /*1098*/ 	.word	0x00002c90
        /*109c*/ 	.word	0x00000046
        /*10a0*/ 	.word	0x00019c90
        /*10a4*/ 	.short	0x010a
        /*10a6*/ 	.byte	0x3f
	.zero		1


	//   ....[23]....
        /*10a8*/ 	.word	0x00004660
        /*10ac*/ 	.word	0x00000046
        /*10b0*/ 	.word	0x00019c90
        /*10b4*/ 	.short	0x010a
        /*10b6*/ 	.byte	0x3f
	.zero		1


	//   ....[24]....
        /*10b8*/ 	.word	0x000066b0
        /*10bc*/ 	.word	0x00000046
        /*10c0*/ 	.word	0x00019c90
        /*10c4*/ 	.short	0x010a
        /*10c6*/ 	.byte	0x3f
	.zero		1


	//   ....[25]....
        /*10c8*/ 	.word	0x00006ac0
        /*10cc*/ 	.word	0x00000004
        /*10d0*/ 	.word	0x00000000
        /*10d4*/ 	.short	0x0101
        /*10d6*/ 	.byte	0x3f
	.zero		1


	//   ....[26]....
        /*10d8*/ 	.word	0x00006b00
        /*10dc*/ 	.word	0x00000046
        /*10e0*/ 	.word	0x00019cb0
        /*10e4*/ 	.short	0x010a
        /*10e6*/ 	.byte	0x3f
	.zero		1


	//   ....[27]....
        /*10e8*/ 	.word	0x00006ec0
        /*10ec*/ 	.word	0x00000046
        /*10f0*/ 	.word	0x00000000
        /*10f4*/ 	.short	0x0101
        /*10f6*/ 	.byte	0x3f
	.zero		1


	//   ....[28]....
        /*10f8*/ 	.word	0x00007950
        /*10fc*/ 	.word	0x00000012
        /*1100*/ 	.word	0x00019c00
        /*1104*/ 	.short	0x010a
        /*1106*/ 	.byte	0x3f
	.zero		1


	//   ....[29]....
        /*1108*/ 	.word	0x000079a0
        /*110c*/ 	.word	0x00000012
        /*1110*/ 	.word	0x00019c00
        /*1114*/ 	.short	0x010a
        /*1116*/ 	.byte	0x3f
	.zero		1


	//   ....[30]....
        /*1118*/ 	.word	0x000081d0
        /*111c*/ 	.word	0x00000012
        /*1120*/ 	.word	0x00019c00
        /*1124*/ 	.short	0x010a
        /*1126*/ 	.byte	0x3f
	.zero		1


	//   ....[31]....
        /*1128*/ 	.word	0x00009e90
        /*112c*/ 	.word	0x00000012
        /*1130*/ 	.word	0x00019c00
        /*1134*/ 	.short	0x010a
        /*1136*/ 	.byte	0x3f
	.zero		1


	//   ....[32]....
        /*1138*/ 	.word	0x0000c040
        /*113c*/ 	.word	0x00000000
        /*1140*/ 	.word	0x00019c30
        /*1144*/ 	.short	0x010a
        /*1146*/ 	.byte	0x3f
	.zero		1


	//   ....[33]....
        /*1148*/ 	.word	0x0000c0e0
        /*114c*/ 	.word	0x00000000
        /*1150*/ 	.word	0x00019c30
        /*1154*/ 	.short	0x010a
        /*1156*/ 	.byte	0x3f
	.zero		1


	//   ....[34]....
        /*1158*/ 	.word	0x0000e190
        /*115c*/ 	.word	0x00000027
        /*1160*/ 	.word	0x00000000
        /*1164*/ 	.short	0x0101
        /*1166*/ 	.byte	0x3f
	.zero		1


	//   ....[35]....
        /*1168*/ 	.word	0x0000ecd0
        /*116c*/ 	.word	0x0000000e
        /*1170*/ 	.word	0x00019c30
        /*1174*/ 	.short	0x010a
        /*1176*/ 	.byte	0x3f
	.zero		1


	//   ....[36]....
        /*1178*/ 	.word	0x0000ed40
        /*117c*/ 	.word	0x0000000e
        /*1180*/ 	.word	0x00019c30
        /*1184*/ 	.short	0x010a
        /*1186*/ 	.byte	0x3f
	.zero		1


	//   ....[37]....
        /*1188*/ 	.word	0x0000ef50
        /*118c*/ 	.word	0x0000000a
        /*1190*/ 	.word	0x00019c50
        /*1194*/ 	.short	0x010a
        /*1196*/ 	.byte	0x3f
	.zero		1


	//   ....[38]....
        /*1198*/ 	.word	0x0000efa0
        /*119c*/ 	.word	0x0000000a
        /*11a0*/ 	.word	0x00019c50
        /*11a4*/ 	.short	0x010a
        /*11a6*/ 	.byte	0x3f
	.zero		1


	//   ....[39]....
        /*11a8*/ 	.word	0x0000f5d0
        /*11ac*/ 	.word	0x0000000e
        /*11b0*/ 	.word	0x00000000
        /*11b4*/ 	.short	0x0101
        /*11b6*/ 	.byte	0x3f
	.zero		1


	//   ....[40]....
        /*11b8*/ 	.word	0x00011650
        /*11bc*/ 	.word	0x0000000a
        /*11c0*/ 	.word	0x00000000
        /*11c4*/ 	.short	0x0101
        /*11c6*/ 	.byte	0x3f
	.zero		1


	//   ....[41]....
        /*11c8*/ 	.word	0x00011cf0
        /*11cc*/ 	.word	0x00000008
        /*11d0*/ 	.word	0x00019c30
        /*11d4*/ 	.short	0x010a
        /*11d6*/ 	.byte	0x3f
	.zero		1


	//   ....[42]....
        /*11d8*/ 	.word	0x00011d60
        /*11dc*/ 	.word	0x00000008
        /*11e0*/ 	.word	0x00019c30
        /*11e4*/ 	.short	0x010a
        /*11e6*/ 	.byte	0x3f
	.zero		1


	//   ....[43]....
        /*11e8*/ 	.word	0x00011f70
        /*11ec*/ 	.word	0x0000000a
        /*11f0*/ 	.word	0x00019c50
        /*11f4*/ 	.short	0x010a
        /*11f6*/ 	.byte	0x3f
	.zero		1


	//   ....[44]....
        /*11f8*/ 	.word	0x00011fc0
        /*11fc*/ 	.word	0x0000000a
        /*1200*/ 	.word	0x00019c50
        /*1204*/ 	.short	0x010a
        /*1206*/ 	.byte	0x3f
	.zero		1


	//   ....[45]....
        /*1208*/ 	.word	0x000128b0
        /*120c*/ 	.word	0x00000008
        /*1210*/ 	.word	0x00000000
        /*1214*/ 	.short	0x0101
        /*1216*/ 	.byte	0x3f
	.zero		1


	//   ....[46]....
        /*1218*/ 	.word	0x00013ce0
        /*121c*/ 	.word	0x0000000a
        /*1220*/ 	.word	0x00000000
        /*1224*/ 	.short	0x0101
        /*1226*/ 	.byte	0x3f
	.zero		1


	//   ....[47]....
        /*1228*/ 	.word	0x000142a0
        /*122c*/ 	.word	0x0000000c
        /*1230*/ 	.word	0x00019c50
        /*1234*/ 	.short	0x010a
        /*1236*/ 	.byte	0x3f
	.zero		1


	//   ....[48]....
        /*1238*/ 	.word	0x000142f0
        /*123c*/ 	.word	0x0000000c
        /*1240*/ 	.word	0x00019c50
        /*1244*/ 	.short	0x010a
        /*1246*/ 	.byte	0x3f
	.zero		1


	//   ....[49]....
        /*1248*/ 	.word	0x000148a0
        /*124c*/ 	.word	0x0000000c
        /*1250*/ 	.word	0x00000000
        /*1254*/ 	.short	0x0101
        /*1256*/ 	.byte	0x3f
	.zero		1


	//   ....[50]....
        /*1258*/ 	.word	0x00016770
        /*125c*/ 	.word	0x00000000
        /*1260*/ 	.word	0x00000000
        /*1264*/ 	.short	0x0101
        /*1266*/ 	.byte	0x3f
	.zero		1


	//   ....[51]....
        /*1268*/ 	.word	0x00016d00
        /*126c*/ 	.word	0x00000002
        /*1270*/ 	.word	0x00000000
        /*1274*/ 	.short	0x0101
        /*1276*/ 	.byte	0x3f
	.zero		1


	//   ....[52]....
        /*1278*/ 	.word	0x00019e70
        /*127c*/ 	.word	0x00000011
        /*1280*/ 	.word	0x00019c20
        /*1284*/ 	.short	0x010a
        /*1286*/ 	.byte	0x3f
	.zero		1


	//   ....[53]....
        /*1288*/ 	.word	0x00019f30
        /*128c*/ 	.word	0x00000008
        /*1290*/ 	.word	0x00019ca0
        /*1294*/ 	.short	0x010a
        /*1296*/ 	.byte	0x3f
	.zero		1


	//   ....[54]....
        /*1298*/ 	.word	0x0001a360
        /*129c*/ 	.word	0x00000008
        /*12a0*/ 	.word	0x00019cc0
        /*12a4*/ 	.short	0x010a
        /*12a6*/ 	.byte	0x3f
	.zero		1


	//   ....[55]....
        /*12a8*/ 	.word	0x0001a8d0
        /*12ac*/ 	.word	0x00000009
        /*12b0*/ 	.word	0x00019ca0
        /*12b4*/ 	.short	0x010a
        /*12b6*/ 	.byte	0x3f
	.zero		1


	//   ....[56]....
        /*12b8*/ 	.word	0x0001acf0
        /*12bc*/ 	.word	0x00000009
        /*12c0*/ 	.word	0x00019cc0
        /*12c4*/ 	.short	0x010a
        /*12c6*/ 	.byte	0x3f
	.zero		1


	//   ....[57]....
        /*12c8*/ 	.word	0x0001c040
        /*12cc*/ 	.word	0x00000004
        /*12d0*/ 	.word	0x00019c80
        /*12d4*/ 	.short	0x010a
        /*12d6*/ 	.byte	0x3f
	.zero		1


	//   ....[58]....
        /*12d8*/ 	.word	0x0001c450
        /*12dc*/ 	.word	0x00000004
        /*12e0*/ 	.word	0x00019c70
        /*12e4*/ 	.short	0x0107
        /*12e6*/ 	.byte	0x3f
	.zero		1


	//   ....[59]....
        /*12e8*/ 	.word	0x0001c510
        /*12ec*/ 	.word	0x00000004
        /*12f0*/ 	.word	0x00019c70
        /*12f4*/ 	.short	0x0101
        /*12f6*/ 	.byte	0x3f
	.zero		1


	//   ....[60]....
        /*12f8*/ 	.word	0x0001c560
        /*12fc*/ 	.word	0x00000004
        /*1300*/ 	.word	0x00019c40
        /*1304*/ 	.short	0x010a
        /*1306*/ 	.byte	0x3f
	.zero		1


	//   ....[61]....
        /*1308*/ 	.word	0x0001c8f0
        /*130c*/ 	.word	0x00000004
        /*1310*/ 	.word	0x00019c30
        /*1314*/ 	.short	0x0107
        /*1316*/ 	.byte	0x3f
	.zero		1


	//   ....[62]....
        /*1318*/ 	.word	0x0001c9c0
        /*131c*/ 	.word	0x00000004
        /*1320*/ 	.word	0x00019c30
        /*1324*/ 	.short	0x0101
        /*1326*/ 	.byte	0x3f
	.zero		1


	//   ....[63]....
        /*1328*/ 	.word	0x0001d380
        /*132c*/ 	.word	0x00000011
        /*1330*/ 	.word	0x00019c00
        /*1334*/ 	.short	0x0107
        /*1336*/ 	.byte	0x3f
	.zero		1


	//   ....[64]....
        /*1338*/ 	.word	0x0001d480
        /*133c*/ 	.word	0x00000011
        /*1340*/ 	.word	0x00019c00
        /*1344*/ 	.short	0x0101
        /*1346*/ 	.byte	0x3f
	.zero		1


	//   ....[65]....
        /*1348*/ 	.word	0x0001d4a0
        /*134c*/ 	.word	0x00000011
        /*1350*/ 	.word	0x00019c20
        /*1354*/ 	.short	0x010a
        /*1356*/ 	.byte	0x3f
	.zero		1


	//   ....[66]....
        /*1358*/ 	.word	0x0001d830
        /*135c*/ 	.word	0x00000000
        /*1360*/ 	.word	0x00019c80
        /*1364*/ 	.short	0x010a
        /*1366*/ 	.byte	0x3f
	.zero		1


	//   ....[67]....
        /*1368*/ 	.word	0x0001dbe0
        /*136c*/ 	.word	0x00000000
        /*1370*/ 	.word	0x00019c70
        /*1374*/ 	.short	0x0107
        /*1376*/ 	.byte	0x3f
	.zero		1


	//   ....[68]....
        /*1378*/ 	.word	0x0001dca0
        /*137c*/ 	.word	0x00000000
        /*1380*/ 	.word	0x00019c70
        /*1384*/ 	.short	0x0101
        /*1386*/ 	.byte	0x3f
	.zero		1


	//   ....[69]....
        /*1388*/ 	.word	0x0001dcd0
        /*138c*/ 	.word	0x00000000
        /*1390*/ 	.word	0x00019c40
        /*1394*/ 	.short	0x010a
        /*1396*/ 	.byte	0x3f
	.zero		1


	//   ....[70]....
        /*1398*/ 	.word	0x0001e000
        /*139c*/ 	.word	0x00000000
        /*13a0*/ 	.word	0x00019c30
        /*13a4*/ 	.short	0x0107
        /*13a6*/ 	.byte	0x3f
	.zero		1


	//   ....[71]....
        /*13a8*/ 	.word	0x0001e0d0
        /*13ac*/ 	.word	0x00000000
        /*13b0*/ 	.word	0x00019c30
        /*13b4*/ 	.short	0x0101
        /*13b6*/ 	.byte	0x3f
	.zero		1


	//   ....[72]....
        /*13b8*/ 	.word	0x0001e150
        /*13bc*/ 	.word	0x00000002
        /*13c0*/ 	.word	0x00019c70
        /*13c4*/ 	.short	0x010a
        /*13c6*/ 	.byte	0x3f
	.zero		1


	//   ....[73]....
        /*13c8*/ 	.word	0x0001e1e0
        /*13cc*/ 	.word	0x00000002
        /*13d0*/ 	.word	0x00019c60
        /*13d4*/ 	.short	0x010a
        /*13d6*/ 	.byte	0x3f
	.zero		1


	//   ....[74]....
        /*13d8*/ 	.word	0x0001e660
        /*13dc*/ 	.word	0x00000002
        /*13e0*/ 	.word	0x00019c50
        /*13e4*/ 	.short	0x0101
        /*13e6*/ 	.byte	0x3f
	.zero		1


	//   ....[75]....
        /*13e8*/ 	.word	0x0001e6f0
        /*13ec*/ 	.word	0x00000002
        /*13f0*/ 	.word	0x00000000
        /*13f4*/ 	.short	0x0101
        /*13f6*/ 	.byte	0x3f
	.zero		1


	//   ....[76]....
        /*13f8*/ 	.word	0x0001e8b0
        /*13fc*/ 	.word	0x00000000
        /*1400*/ 	.word	0x00019c70
        /*1404*/ 	.short	0x010a
        /*1406*/ 	.byte	0x3f
	.zero		1


	//   ....[77]....
        /*1408*/ 	.word	0x0001e930
        /*140c*/ 	.word	0x00000000
        /*1410*/ 	.word	0x00019c60
        /*1414*/ 	.short	0x010a
        /*1416*/ 	.byte	0x3f
	.zero		1


	//   ....[78]....
        /*1418*/ 	.word	0x0001edc0
        /*141c*/ 	.word	0x00000000
        /*1420*/ 	.word	0x00019c50
        /*1424*/ 	.short	0x0101
        /*1426*/ 	.byte	0x3f
	.zero		1


	//   ....[79]....
        /*1428*/ 	.word	0x0001ee60
        /*142c*/ 	.word	0x00000000
        /*1430*/ 	.word	0x00000000
        /*1434*/ 	.short	0x0101
        /*1436*/ 	.byte	0x3f
	.zero		1


	//   ....[80]....
        /*1438*/ 	.word	0x0001ffe0
        /*143c*/ 	.word	0x00000005
        /*1440*/ 	.word	0x00019c20
        /*1444*/ 	.short	0x010a
        /*1446*/ 	.byte	0x3f
	.zero		1


	//   ....[81]....
        /*1448*/ 	.word	0x00020150
        /*144c*/ 	.word	0x00000003
        /*1450*/ 	.word	0x00019c40
        /*1454*/ 	.short	0x010a
        /*1456*/ 	.byte	0x3f
	.zero		1


	//   ....[82]....
        /*1458*/ 	.word	0x000201f0
        /*145c*/ 	.word	0x00000013
        /*1460*/ 	.word	0x00019c40
        /*1464*/ 	.short	0x010a
        /*1466*/ 	.byte	0x3f
	.zero		1


	//   ....[83]....
        /*1468*/ 	.word	0x00020230
        /*146c*/ 	.word	0x00000003
        /*1470*/ 	.word	0x00019c60
        /*1474*/ 	.short	0x010a
        /*1476*/ 	.byte	0x3f
	.zero		1


	//   ....[84]....
        /*1478*/ 	.word	0x00020270
        /*147c*/ 	.word	0x00000013
        /*1480*/ 	.word	0x00019c60
        /*1484*/ 	.short	0x010a
        /*1486*/ 	.byte	0x3f
	.zero		1


	//   ....[85]....
        /*1488*/ 	.word	0x000202b0
        /*148c*/ 	.word	0x00000003
        /*1490*/ 	.word	0x00019c80
        /*1494*/ 	.short	0x010a
        /*1496*/ 	.byte	0x3f
	.zero		1


	//   ....[86]....
        /*1498*/ 	.word	0x000202f0
        /*149c*/ 	.word	0x00000013
        /*14a0*/ 	.word	0x00019c80
        /*14a4*/ 	.short	0x010a
        /*14a6*/ 	.byte	0x3f
	.zero		1


	//   ....[87]....
        /*14a8*/ 	.word	0x00020350
        /*14ac*/ 	.word	0x00000046
        /*14b0*/ 	.word	0x00019c90
        /*14b4*/ 	.short	0x010a
        /*14b6*/ 	.byte	0x3f
	.zero		1


	//   ....[88]....
        /*14b8*/ 	.word	0x000204c0
        /*14bc*/ 	.word	0x00000046
        /*14c0*/ 	.word	0x00019c90
        /*14c4*/ 	.short	0x010a
        /*14c6*/ 	.byte	0x3f
	.zero		1


	//   ....[89]....
        /*14c8*/ 	.word	0x00020640
        /*14cc*/ 	.word	0x00000046
        /*14d0*/ 	.word	0x00019c90
        /*14d4*/ 	.short	0x010a
        /*14d6*/ 	.byte	0x3f
	.zero		1


	//   ....[90]....
        /*14d8*/ 	.word	0x000207a0
        /*14dc*/ 	.word	0x00000046
        /*14e0*/ 	.word	0x00019cb0
        /*14e4*/ 	.short	0x010a
        /*14e6*/ 	.byte	0x3f
	.zero		1


	//   ....[91]....
        /*14e8*/ 	.word	0x000209b0
        /*14ec*/ 	.word	0x00000012
        /*14f0*/ 	.word	0x00019c00
        /*14f4*/ 	.short	0x010a
        /*14f6*/ 	.byte	0x3f
	.zero		1


	//   ....[92]....
        /*14f8*/ 	.word	0x00020bc0
        /*14fc*/ 	.word	0x00000012
        /*1500*/ 	.word	0x00019c00
        /*1504*/ 	.short	0x010a
        /*1506*/ 	.byte	0x3f
	.zero		1


	//   ....[93]....
        /*1508*/ 	.word	0x00020c10
        /*150c*/ 	.word	0x00000000
        /*1510*/ 	.word	0x00019c30
        /*1514*/ 	.short	0x010a
        /*1516*/ 	.byte	0x3f
	.zero		1


	//   ....[94]....
        /*1518*/ 	.word	0x00020c60
        /*151c*/ 	.word	0x0000000e
        /*1520*/ 	.word	0x00019c30
        /*1524*/ 	.short	0x010a
        /*1526*/ 	.byte	0x3f
	.zero		1


	//   ....[95]....
        /*1528*/ 	.word	0x00020cb0
        /*152c*/ 	.word	0x0000000a
        /*1530*/ 	.word	0x00019c50
        /*1534*/ 	.short	0x010a
        /*1536*/ 	.byte	0x3f
	.zero		1


	//   ....[96]....
        /*1538*/ 	.word	0x00020d00
        /*153c*/ 	.word	0x00000008
        /*1540*/ 	.word	0x00019c30
        /*1544*/ 	.short	0x010a
        /*1546*/ 	.byte	0x3f
	.zero		1


	//   ....[97]....
        /*1548*/ 	.word	0x00020d50
        /*154c*/ 	.word	0x0000000a
        /*1550*/ 	.word	0x00019c50
        /*1554*/ 	.short	0x010a
        /*1556*/ 	.byte	0x3f
	.zero		1


	//   ....[98]....
        /*1558*/ 	.word	0x00020da0
        /*155c*/ 	.word	0x0000000c
        /*1560*/ 	.word	0x00019c50
        /*1564*/ 	.short	0x010a
        /*1566*/ 	.byte	0x3f
	.zero		1


	//   ....[99]....
        /*1568*/ 	.word	0x00020f40
        /*156c*/ 	.word	0x00000011
        /*1570*/ 	.word	0x00019c20
        /*1574*/ 	.short	0x010a
        /*1576*/ 	.byte	0x3f
	.zero		1


	//   ....[100]....
        /*1578*/ 	.word	0x00020f90
        /*157c*/ 	.word	0x00000008
        /*1580*/ 	.word	0x00019ca0
        /*1584*/ 	.short	0x010a
        /*1586*/ 	.byte	0x3f
	.zero		1


	//   ....[101]....
        /*1588*/ 	.word	0x00020fe0
        /*158c*/ 	.word	0x00000008
        /*1590*/ 	.word	0x00019cc0
        /*1594*/ 	.short	0x010a
        /*1596*/ 	.byte	0x3f
	.zero		1


	//   ....[102]....
        /*1598*/ 	.word	0x00021030
        /*159c*/ 	.word	0x00000009
        /*15a0*/ 	.word	0x00019ca0
        /*15a4*/ 	.short	0x010a
        /*15a6*/ 	.byte	0x3f
	.zero		1


	//   ....[103]....
        /*15a8*/ 	.word	0x00021080
        /*15ac*/ 	.word	0x00000009
        /*15b0*/ 	.word	0x00019cc0
        /*15b4*/ 	.short	0x010a
        /*15b6*/ 	.byte	0x3f
	.zero		1


	//   ....[104]....
        /*15b8*/ 	.word	0x000211b0
        /*15bc*/ 	.word	0x00000004
        /*15c0*/ 	.word	0x00019c80
        /*15c4*/ 	.short	0x010a
        /*15c6*/ 	.byte	0x3f
	.zero		1


	//   ....[105]....
        /*15c8*/ 	.word	0x000215a0
        /*15cc*/ 	.word	0x00000004
        /*15d0*/ 	.word	0x00019c40
        /*15d4*/ 	.short	0x010a
        /*15d6*/ 	.byte	0x3f
	.zero		1


	//   ....[106]....
        /*15d8*/ 	.word	0x00021c40
        /*15dc*/ 	.word	0x00000011
        /*15e0*/ 	.word	0x00019c20
        /*15e4*/ 	.short	0x010a
        /*15e6*/ 	.byte	0x3f
	.zero		1


	//   ....[107]....
        /*15e8*/ 	.word	0x00021c90
        /*15ec*/ 	.word	0x00000000
        /*15f0*/ 	.word	0x00019c80
        /*15f4*/ 	.short	0x010a
        /*15f6*/ 	.byte	0x3f
	.zero		1


	//   ....[108]....
        /*15f8*/ 	.word	0x00021f90
        /*15fc*/ 	.word	0x00000000
        /*1600*/ 	.word	0x00019c40
        /*1604*/ 	.short	0x010a
        /*1606*/ 	.byte	0x3f
	.zero		1


	//   ....[109]....
        /*1608*/ 	.word	0x00022240
        /*160c*/ 	.word	0x00000002
        /*1610*/ 	.word	0x00019c70
        /*1614*/ 	.short	0x010a
        /*1616*/ 	.byte	0x3f
	.zero		1


	//   ....[110]....
        /*1618*/ 	.word	0x00022290
        /*161c*/ 	.word	0x00000002
        /*1620*/ 	.word	0x00019c60
        /*1624*/ 	.short	0x010a
        /*1626*/ 	.byte	0x3f
	.zero		1


	//   ....[111]....
        /*1628*/ 	.word	0x000222e0
        /*162c*/ 	.word	0x00000000
        /*1630*/ 	.word	0x00019c70
        /*1634*/ 	.short	0x010a
        /*1636*/ 	.byte	0x3f
	.zero		1


	//   ....[112]....
        /*1638*/ 	.word	0x00022330
        /*163c*/ 	.word	0x00000000
        /*1640*/ 	.word	0x00019c60
        /*1644*/ 	.short	0x010a
        /*1646*/ 	.byte	0x3f
	.zero		1


	//   ....[113]....
        /*1648*/ 	.word	0x00022e70
        /*164c*/ 	.word	0x00000005
        /*1650*/ 	.word	0x00019c20
        /*1654*/ 	.short	0x010a
        /*1656*/ 	.byte	0x3f
	.zero		1


	//   ....[114]....
        /*1658*/ 	.word	0x00023010
        /*165c*/ 	.word	0x00000003
        /*1660*/ 	.word	0x00019c40
        /*1664*/ 	.short	0x010a
        /*1666*/ 	.byte	0x3f
	.zero		1


	//   ....[115]....
        /*1668*/ 	.word	0x00023060
        /*166c*/ 	.word	0x00000013
        /*1670*/ 	.word	0x00019c40
        /*1674*/ 	.short	0x010a
        /*1676*/ 	.byte	0x3f
	.zero		1


	//   ....[116]....
        /*1678*/ 	.word	0x000230b0
        /*167c*/ 	.word	0x00000003
        /*1680*/ 	.word	0x00019c60
        /*1684*/ 	.short	0x010a
        /*1686*/ 	.byte	0x3f
	.zero		1


	//   ....[117]....
        /*1688*/ 	.word	0x00023100
        /*168c*/ 	.word	0x00000013
        /*1690*/ 	.word	0x00019c60
        /*1694*/ 	.short	0x010a
        /*1696*/ 	.byte	0x3f
	.zero		1


	//   ....[118]....
        /*1698*/ 	.word	0x00023150
        /*169c*/ 	.word	0x00000003
        /*16a0*/ 	.word	0x00019c80
        /*16a4*/ 	.short	0x010a
        /*16a6*/ 	.byte	0x3f
	.zero		1


	//----- nvinfo : EIATTR_NUM_MBARRIERS
	.align		4
.L_1370:
        /*16a8*/ 	.byte	0x03, 0x38
        /*16aa*/ 	.short	0x0016


	//----- nvinfo : EIATTR_EXIT_INSTR_OFFSETS
	.align		4
        /*16ac*/ 	.byte	0x04, 0x1c
        /*16ae*/ 	.short	(.L_1372 - .L_1371)


	//   ....[0]....
.L_1371:
        /*16b0*/ 	.word	0x00020340


	//----- nvinfo : EIATTR_MAX_THREADS
	.align		4
.L_1372:
        /*16b4*/ 	.byte	0x04, 0x05
        /*16b6*/ 	.short	(.L_1374 - .L_1373)
.L_1373:
        /*16b8*/ 	.word	0x00000200
        /*16bc*/ 	.word	0x00000001
        /*16c0*/ 	.word	0x00000001


	//----- nvinfo : EIATTR_CRS_STACK_SIZE
	.align		4
.L_1374:
        /*16c4*/ 	.byte	0x04, 0x1e
        /*16c6*/ 	.short	(.L_1376 - .L_1375)
.L_1375:
        /*16c8*/ 	.word	0x00000000


	//----- nvinfo : EIATTR_CBANK_PARAM_SIZE
	.align		4
.L_1376:
        /*16cc*/ 	.byte	0x03, 0x19
        /*16ce*/ 	.short	0x0af0


	//----- nvinfo : EIATTR_PARAM_CBANK
	.align		4
        /*16d0*/ 	.byte	0x04, 0x0a
        /*16d2*/ 	.short	(.L_1378 - .L_1377)
	.align		4
.L_1377:
        /*16d4*/ 	.word	index@(.nv.constant0._ZN7cutlass13device_kernelIN5flash11enable_sm90INS1_16FlashAttnFwdSm90INS1_25CollectiveMainloopFwdSm90ILi2EN4cute5tupleIJNS5_1CILi1EEES8_S8_EEENS6_IJNS7_ILi192EEENS7_ILi128EEENS7_ILi96EEEEEELi96ENS_12float_e4m3_tEfNS_4arch4Sm90ELb1ELb0ELb1ELb1ELb1ELb1ELb0ELb1ELb1ELb1ELb1ELb0EEENS1_21CollectiveEpilogueFwdINS6_IJSA_SC_SB_EEES9_NS_10bfloat16_tESG_Li384ELb1ELb1ELb1ELb1EEENS1_36VarlenDynamicPersistentTileSchedulerILi192ELi128ELi384ELi128ELb1ELb1ELb1ELb1ELb1ELb1EEEEEEEEEvNT_6ParamsE)
        /*16d8*/ 	.short	0x0210
        /*16da*/ 	.short	0x0af0


	//----- nvinfo : EIATTR_SW_WAR
	.align		4
.L_1378:
        /*16dc*/ 	.byte	0x04, 0x36
        /*16de*/ 	.short	(.L_1380 - .L_1379)
.L_1379:
        /*16e0*/ 	.word	0x00000008
.L_1380:


//--------------------- .nv.info._ZN7cutlass13device_kernelIN5flash11enable_sm90INS1_16FlashAttnFwdSm90INS1_25CollectiveMainloopFwdSm90ILi2EN4cute5tupleIJNS5_1CILi1EEES8_S8_EEENS6_IJNS7_ILi192EEENS7_ILi160EEENS7_ILi64EEEEEELi64ENS_12float_e4m3_tEfNS_4arch4Sm90ELb0ELb0ELb1ELb0ELb1ELb0ELb0ELb1ELb1ELb1ELb1ELb0EEENS1_21CollectiveEpilogueFwdINS6_IJSA_SC_SB_EEES9_NS_10bfloat16_tESG_Li384ELb0ELb1ELb1ELb1EEENS1_19SingleTileSchedulerILb0ELb1ELb1ELi192EEEEEEEEEvNT_6ParamsE --------------------------
	.section	.nv.info._ZN7cutlass13device_kernelIN5flash11enable_sm90INS1_16FlashAttnFwdSm90INS1_25CollectiveMainloopFwdSm90ILi2EN4cute5tupleIJNS5_1CILi1EEES8_S8_EEENS6_IJNS7_ILi192EEENS7_ILi160EEENS7_ILi64EEEEEELi64ENS_12float_e4m3_tEfNS_4arch4Sm90ELb0ELb0ELb1ELb0ELb1ELb0ELb0ELb1ELb1ELb1ELb1ELb0EEENS1_21CollectiveEpilogueFwdINS6_IJSA_SC_SB_EEES9_NS_10bfloat16_tESG_Li384ELb0ELb1ELb1ELb1EEENS1_19SingleTileSchedulerILb0ELb1ELb1ELi192EEEEEEEEEvNT_6ParamsE,"",@"SHT_CUDA_INFO"
	.sectionflags	@""
	.align	4


	//----- nvinfo : EIATTR_CUDA_API_VERSION
	.align		4
        /*0000*/ 	.byte	0x04, 0x37
        /*0002*/ 	.short	(.L_1382 - .L_1381)
.L_1381:
        /*0004*/ 	.word	0x00000082


	//----- nvinfo : EIATTR_KPARAM_INFO
	.align		4
.L_1382:
        /*0008*/ 	.byte	0x04, 0x17
        /*000a*/ 	.short	(.L_1384 - .L_1383)
.L_1383:
        /*000c*/ 	.word	0x00000000
        /*0010*/ 	.short	0x0000
        /*0012*/ 	.short	0x0070
        /*0014*/ 	.byte	0x00, 0xf0, 0x01, 0x28


	//----- nvinfo : EIATTR_SPARSE_MMA_MASK
	.align		4
.L_1384:
        /*0018*/ 	.byte	0x03, 0x50
        /*001a*/ 	.short	0x0000


	//----- nvinfo : EIATTR_MAXREG_COUNT
	.align		4
        /*001c*/ 	.byte	0x03, 0x1b
        /*001e*/ 	.short	0x0080


	//----- nvinfo : EIATTR_NUM_BARRIERS
	.align		4
        /*0020*/ 	.byte	0x02, 0x4c
        /*0022*/ 	.byte	0x09
	.zero		1


	//----- nvinfo : EIATTR_EXTERNS
	.align		4
        /*0024*/ 	.byte	0x04, 0x0f
        /*0026*/ 	.short	(.L_1386 - .L_1385)


	//   ....[0]....
	.align		4
.L_1385:
        /*0028*/ 	.word	index@(__assertfail)


	//----- nvinfo : EIATTR_ANNOTATIONS
	.align		4
.L_1386:
        /*002c*/ 	.byte	0x04, 0x55
        /*002e*/ 	.short	(.L_1388 - .L_1387)


	//   ....[0]....
.L_1387:
        /* <DEDUP_REMOVED lines=17> */


	//----- nvinfo : EIATTR_MERCURY_ISA_VERSION
	.align		4
.L_1388:
        /*0128*/ 	.byte	0x03, 0x5f
        /*012a*/ 	.short	0x0101


	//----- nvinfo : EIATTR_INT_WARP_WIDE_INSTR_OFFSETS
	.align		4
        /*012c*/ 	.byte	0x04, 0x31
        /*012e*/ 	.short	(.L_1390 - .L_1389)


	//   ....[0]....
.L_1389:
        /*0130*/ 	.word	0x000000c0


	//   ....[1]....
        /*0134*/ 	.word	0x000000d0


	//   ....[2]....
        /*0138*/ 	.word	0x00000170


	//----- nvinfo : EIATTR_COOP_GROUP_MASK_REGIDS
	.align		4
.L_1390:
        /*013c*/ 	.byte	0x04, 0x29
        /*013e*/ 	.short	(.L_1392 - .L_1391)


	//   ....[0]....
.L_1391:
        /*0140*/ 	.word	0xffffffff


	//   ....[1]....
        /*0144*/ 	.word	0xffffffff


	//   ....[2]....
        /*0148*/ 	.word	0xffffffff


	//   ....[3]....
        /*014c*/ 	.word	0xffffffff


	//   ....[4]....
        /*0150*/ 	.word	0xffffffff


	//   ....[5]....
        /*0154*/ 	.word	0xffffffff


	//   ....[6]....
        /*0158*/ 	.word	0xffffffff


	//   ....[7]....
        /*015c*/ 	.word	0xffffffff


	//   ....[8]....
        /*0160*/ 	.word	0xffffffff


	//   ....[9]....
        /*0164*/ 	.word	0xffffffff


	//   ....[10]....
        /*0168*/ 	.word	0xffffffff


	//   ....[11]....
        /*016c*/ 	.word	0xffffffff


	//   ....[12]....
        /*0170*/ 	.word	0xffffffff


	//   ....[13]....
        /*0174*/ 	.word	0xffffffff


	//   ....[14]....
        /*0178*/ 	.word	0xffffffff


	//   ....[15]....
        /*017c*/ 	.word	0xffffffff


	//   ....[16]....
        /*0180*/ 	.word	0xffffffff


	//   ....[17]....
        /*0184*/ 	.word	0xffffffff


	//   ....[18]....
        /*0188*/ 	.word	0xffffffff


	//   ....[19]....
        /*018c*/ 	.word	0xffffffff


	//   ....[20]....
        /*0190*/ 	.word	0xffffffff


	//   ....[21]....
        /*0194*/ 	.word	0xffffffff


	//   ....[22]....
        /*0198*/ 	.word	0xffffffff


	//   ....[23]....
        /*019c*/ 	.word	0xffffffff


	//   ....[24]....
        /*01a0*/ 	.word	0xffffffff


	//   ....[25]....
        /*01a4*/ 	.word	0xffffffff


	//   ....[26]....
        /*01a8*/ 	.word	0xffffffff


	//   ....[27]....
        /*01ac*/ 	.word	0xffffffff


	//   ....[28]....
        /*01b0*/ 	.word	0xffffffff


	//   ....[29]....
        /*01b4*/ 	.word	0xffffffff


	//   ....[30]....
        /*01b8*/ 	.word	0xffffffff


	//   ....[31]....
        /*01bc*/ 	.word	0xffffffff


	//   ....[32]....
        /*01c0*/ 	.word	0xffffffff


	//   ....[33]....
        /*01c4*/ 	.word	0xffffffff


	//   ....[34]....
        /*01c8*/ 	.word	0xffffffff


	//   ....[35]....
        /*01cc*/ 	.word	0xffffffff


	//   ....[36]....
        /*01d0*/ 	.word	0xffffffff


	//   ....[37]....
        /*01d4*/ 	.word	0xffffffff


	//   ....[38]....
        /*01d8*/ 	.word	0xffffffff


	//   ....[39]....
        /*01dc*/ 	.word	0xffffffff


	//   ....[40]....
        /*01e0*/ 	.word	0xffffffff


	//   ....[41]....
        /*01e4*/ 	.word	0xffffffff


	//   ....[42]....
        /*01e8*/ 	.word	0xffffffff


	//   ....[43]....
        /*01ec*/ 	.word	0xffffffff


	//   ....[44]....
        /*01f0*/ 	.word	0xffffffff


	//   ....[45]....
        /*01f4*/ 	.word	0xffffffff


	//   ....[46]....
        /*01f8*/ 	.word	0xffffffff


	//   ....[47]....
        /*01fc*/ 	.word	0xffffffff


	//   ....[48]....
        /*0200*/ 	.word	0xffffffff


	//   ....[49]....
        /*0204*/ 	.word	0xffffffff


	//   ....[50]....
        /*0208*/ 	.word	0xffffffff


	//   ....[51]....
        /*020c*/ 	.word	0xffffffff


	//   ....[52]....
        /*0210*/ 	.word	0xffffffff


	//   ....[53]....
        /*0214*/ 	.word	0xffffffff


	//   ....[54]....
        /*0218*/ 	.word	0xffffffff


	//   ....[55]....
        /*021c*/ 	.word	0xffffffff


	//   ....[56]....
        /*0220*/ 	.word	0xffffffff


	//   ....[57]....
        /*0224*/ 	.word	0xffffffff


	//   ....[58]....
        /*0228*/ 	.word	0xffffffff


	//   ....[59]....
        /*022c*/ 	.word	0xffffffff


	//   ....[60]....
        /*0230*/ 	.word	0xffffffff


	//   ....[61]....
        /*0234*/ 	.word	0xffffffff


	//   ....[62]....
        /*0238*/ 	.word	0xffffffff


	//   ....[63]....
        /*023c*/ 	.word	0xffffffff


	//   ....[64]....
        /*0240*/ 	.word	0xffffffff


	//   ....[65]....
        /*0244*/ 	.word	0xffffffff


	//   ....[66]....
        /*0248*/ 	.word	0xffffffff


	//   ....[67]....
        /*024c*/ 	.word	0xffffffff


	//   ....[68]....
        /*0250*/ 	.word	0xffffffff


	//   ....[69]....
        /*0254*/ 	.word	0xffffffff


	//   ....[70]....
        /*0258*/ 	.word	0xffffffff


	//   ....[71]....
        /*025c*/ 	.word	0xffffffff


	//   ....[72]....
        /*0260*/ 	.word	0xffffffff


	//   ....[73]....
        /*0264*/ 	.word	0xffffffff


	//   ....[74]....
        /*0268*/ 	.word	0xffffffff


	//   ....[75]....
        /*026c*/ 	.word	0xffffffff


	//   ....[76]....
        /*0270*/ 	.word	0xffffffff


	//   ....[77]....
        /*0274*/ 	.word	0xffffffff


	//   ....[78]....
        /*0278*/ 	.word	0xffffffff


	//   ....[79]....
        /*027c*/ 	.word	0xffffffff


	//   ....[80]....
        /*0280*/ 	.word	0xffffffff


	//   ....[81]....
        /*0284*/ 	.word	0xffffffff


	//   ....[82]....
        /*0288*/ 	.word	0xffffffff


	//   ....[83]....
        /*028c*/ 	.word	0xffffffff


	//   ....[84]....
        /*0290*/ 	.word	0xffffffff


	//   ....[85]....
        /*0294*/ 	.word	0xffffffff


	//   ....[86]....
        /*0298*/ 	.word	0xffffffff


	//   ....[87]....
        /*029c*/ 	.word	0xffffffff


	//   ....[88]....
        /*02a0*/ 	.word	0xffffffff


	//   ....[89]....
        /*02a4*/ 	.word	0xffffffff


	//   ....[90]....
        /*02a8*/ 	.word	0xffffffff


	//   ....[91]....
        /*02ac*/ 	.word	0xffffffff


	//   ....[92]....
        /*02b0*/ 	.word	0xffffffff


	//   ....[93]....
        /*02b4*/ 	.word	0xffffffff


	//   ....[94]....
        /*02b8*/ 	.word	0xffffffff


	//   ....[95]....
        /*02bc*/ 	.word	0xffffffff


	//   ....[96]....
        /*02c0*/ 	.word	0xffffffff


	//   ....[97]....
        /*02c4*/ 	.word	0xffffffff


	//   ....[98]....
        /*02c8*/ 	.word	0xffffffff


	//   ....[99]....
        /*02cc*/ 	.word	0xffffffff


	//   ....[100]....
        /*02d0*/ 	.word	0xffffffff


	//   ....[101]....
        /*02d4*/ 	.word	0xffffffff


	//   ....[102]....
        /*02d8*/ 	.word	0xffffffff


	//   ....[103]....
        /*02dc*/ 	.word	0xffffffff


	//   ....[104]....
        /*02e0*/ 	.word	0xffffffff


	//   ....[105]....
        /*02e4*/ 	.word	0xffffffff


	//   ....[106]....
        /*02e8*/ 	.word	0xffffffff


	//   ....[107]....
        /*02ec*/ 	.word	0xffffffff


	//   ....[108]....
        /*02f0*/ 	.word	0xffffffff


	//   ....[109]....
        /*02f4*/ 	.word	0xffffffff


	//   ....[110]....
        /*02f8*/ 	.word	0xffffffff


	//   ....[111]....
        /*02fc*/ 	.word	0xffffffff


	//   ....[112]....
        /*0300*/ 	.word	0xffffffff


	//   ....[113]....
        /*0304*/ 	.word	0x0500000f


	//   ....[114]....
        /*0308*/ 	.word	0x0500000f


	//   ....[115]....
        /*030c*/ 	.word	0x0500000f


	//   ....[116]....
        /*0310*/ 	.word	0x0500000f


	//   ....[117]....
        /*0314*/ 	.word	0x0500000f


	//   ....[118]....
        /*0318*/ 	.word	0x0500000f


	//   ....[119]....
        /*031c*/ 	.word	0x0500000f


	//   ....[120]....
        /*0320*/ 	.word	0x0500000f


	//   ....[121]....
        /*0324*/ 	.word	0x0500000f


	//   ....[122]....
        /*0328*/ 	.word	0x0500000f


	//   ....[123]....
        /*032c*/ 	.word	0x0500000f


	//   ....[124]....
        /*0330*/ 	.word	0x0500000f


	//   ....[125]....
        /*0334*/ 	.word	0x0500000f


	//   ....[126]....
        /*0338*/ 	.word	0x0500000f


	//   ....[127]....
        /*033c*/ 	.word	0x0500000f


	//   ....[128]....
        /*0340*/ 	.word	0x0500000f


	//   ....[129]....
        /*0344*/ 	.word	0x0500000f


	//   ....[130]....
        /*0348*/ 	.word	0x0500000f


	//   ....[131]....
        /*034c*/ 	.word	0x0500000f


	//   ....[132]....
        /*0350*/ 	.word	0x0500000f


	//   ....[133]....
        /*0354*/ 	.word	0x0500000f


	//   ....[134]....
        /*0358*/ 	.word	0x0500000f


	//   ....[135]....
        /*035c*/ 	.word	0x0500000f


	//   ....[136]....
        /*0360*/ 	.word	0x0500000f


	//   ....[137]....
        /*0364*/ 	.word	0x0500000f


	//   ....[138]....
        /*0368*/ 	.word	0x0500000f


	//   ....[139]....
        /*036c*/ 	.word	0x0500000f


	//   ....[140]....
        /*0370*/ 	.word	0x0500000f


	//   ....[141]....
        /*0374*/ 	.word	0x0500000f


	//   ....[142]....
        /*0378*/ 	.word	0x0500000f


	//   ....[143]....
        /*037c*/ 	.word	0x0500000f


	//   ....[144]....
        /*0380*/ 	.word	0x0500000f


	//   ....[145]....
        /*0384*/ 	.word	0x0500000f


	//   ....[146]....
        /*0388*/ 	.word	0x0500000f


	//   ....[147]....
        /*038c*/ 	.word	0x0500000f


	//   ....[148]....
        /*0390*/ 	.word	0x0500000f


	//   ....[149]....
        /*0394*/ 	.word	0x0500000f


	//   ....[150]....
        /*0398*/ 	.word	0x0500000f


	//   ....[151]....
        /*039c*/ 	.word	0x0500000f


	//   ....[152]....
        /*03a0*/ 	.word	0x0500000f


	//   ....[153]....
        /*03a4*/ 	.word	0x0500000f


	//   ....[154]....
        /*03a8*/ 	.word	0x0500000f


	//   ....[155]....
        /*03ac*/ 	.word	0x0500000f


	//   ....[156]....
        /*03b0*/ 	.word	0x0500000f


	//   ....[157]....
        /*03b4*/ 	.word	0x0500000f


	//   ....[158]....
        /*03b8*/ 	.word	0x0500000f


	//   ....[159]....
        /*03bc*/ 	.word	0x0500000f


	//   ....[160]....
        /*03c0*/ 	.word	0x0500000f


	//   ....[161]....
        /*03c4*/ 	.word	0x0500000f


	//   ....[162]....
        /*03c8*/ 	.word	0x0500000f


	//   ....[163]....
        /*03cc*/ 	.word	0x0500000f


	//   ....[164]....
        /*03d0*/ 	.word	0x0500000f


	//   ....[165]....
        /*03d4*/ 	.word	0x0500000f


	//----- nvinfo : EIATTR_COOP_GROUP_INSTR_OFFSETS
	.align		4
.L_1392:
        /*03d8*/ 	.byte	0x04, 0x28
        /*03da*/ 	.short	(.L_1394 - .L_1393)


	//   ....[0]....
.L_1393:
        /*03dc*/ 	.word	0x00000070


	//   ....[1]....
        /*03e0*/ 	.word	0x000000b0


	//   ....[2]....
        /*03e4*/ 	.word	0x000002d0


	//   ....[3]....
        /*03e8*/ 	.word	0x00000430


	//   ....[4]....
        /*03ec*/ 	.word	0x00000550


	//   ....[5]....
        /*03f0*/ 	.word	0x000006b0


	//   ....[6]....
        /*03f4*/ 	.word	0x00000f60


	//   ....[7]....
        /*03f8*/ 	.word	0x00002f20


	//   ....[8]....
        /*03fc*/ 	.word	0x00002fe0


	//   ....[9]....
        /*0400*/ 	.word	0x00003430


	//   ....[10]....
        /*0404*/ 	.word	0x00003520


	//   ....[11]....
        /*0408*/ 	.word	0x00005dd0


	//   ....[12]....
        /*040c*/ 	.word	0x00005e00


	//   ....[13]....
        /*0410*/ 	.word	0x00005e20


	//   ....[14]....
        /*0414*/ 	.word	0x00005e40


	//   ....[15]....
        /*0418*/ 	.word	0x000076e0


	//   ....[16]....
        /*041c*/ 	.word	0x000076f0


	//   ....[17]....
        /*0420*/ 	.word	0x00007770


	//   ....[18]....
        /*0424*/ 	.word	0x00007790


	//   ....[19]....
        /*0428*/ 	.word	0x000082e0


	//   ....[20]....
        /*042c*/ 	.word	0x000082f0


	//   ....[21]....
        /*0430*/ 	.word	0x00008300


	//   ....[22]....
        /*0434*/ 	.word	0x00008310


	//   ....[23]....
        /*0438*/ 	.word	0x00008320


	//   ....[24]....
        /*043c*/ 	.word	0x00008330


	//   ....[25]....
        /*0440*/ 	.word	0x00008340


	//   ....[26]....
        /*0444*/ 	.word	0x00008360


	//   ....[27]....
        /*0448*/ 	.word	0x00008390


	//   ....[28]....
        /*044c*/ 	.word	0x000083b0


	//   ....[29]....
        /*0450*/ 	.word	0x000083c0


	//   ....[30]....
        /*0454*/ 	.word	0x000083f0


	//   ....[31]....
        /*0458*/ 	.word	0x00008410


	//   ....[32]....
        /*045c*/ 	.word	0x00008450


	//   ....[33]....
        /*0460*/ 	.word	0x00008460


	//   ....[34]....
        /*0464*/ 	.word	0x00008490


	//   ....[35]....
        /*0468*/ 	.word	0x000084b0


	//   ....[36]....
        /*046c*/ 	.word	0x000084f0


	//   ....[37]....
        /*0470*/ 	.word	0x00008500


	//   ....[38]....
        /*0474*/ 	.word	0x00008510


	//   ....[39]....
        /*0478*/ 	.word	0x00008520


	//   ....[40]....
        /*047c*/ 	.word	0x00008530


	//   ....[41]....
        /*0480*/ 	.word	0x00008540


	//   ....[42]....
        /*0484*/ 	.word	0x00008550


	//   ....[43]....
        /*0488*/ 	.word	0x00008560


	//   ....[44]....
        /*048c*/ 	.word	0x00008570


	//   ....[45]....
        /*0490*/ 	.word	0x00008580


	//   ....[46]....
        /*0494*/ 	.word	0x00008590


	//   ....[47]....
        /*0498*/ 	.word	0x000085a0


	//   ....[48]....
        /*049c*/ 	.word	0x000085b0


	//   ....[49]....
        /*04a0*/ 	.word	0x000085c0


	//   ....[50]....
        /*04a4*/ 	.word	0x000085e0


	//   ....[51]....
        /*04a8*/ 	.word	0x00008870


	//   ....[52]....
        /*04ac*/ 	.word	0x000088b0


	//   ....[53]....
        /*04b0*/ 	.word	0x000088e0


	//   ....[54]....
        /*04b4*/ 	.word	0x00008920


	//   ....[55]....
        /*04b8*/ 	.word	0x00008950


	//   ....[56]....
        /*04bc*/ 	.word	0x00008980


	//   ....[57]....
        /*04c0*/ 	.word	0x00008d50


	//   ....[58]....
        /*04c4*/ 	.word	0x00008d80


	//   ....[59]....
        /*04c8*/ 	.word	0x00009570


	//   ....[60]....
        /*04cc*/ 	.word	0x0000aaf0


	//   ....[61]....
        /*04d0*/ 	.word	0x0000ab00


	//   ....[62]....
        /*04d4*/ 	.word	0x0000ab10


	//   ....[63]....
        /*04d8*/ 	.word	0x0000abb0


	//   ....[64]....
        /*04dc*/ 	.word	0x0000abc0


	//   ....[65]....
        /*04e0*/ 	.word	0x0000ac10


	//   ....[66]....
        /*04e4*/ 	.word	0x0000ac20


	//   ....[67]....
        /*04e8*/ 	.word	0x0000ac30


	//   ....[68]....
        /*04ec*/ 	.word	0x0000ac80


	//   ....[69]....
        /*04f0*/ 	.word	0x0000ace0


	//   ....[70]....
        /*04f4*/ 	.word	0x0000b150


	//   ....[71]....
        /*04f8*/ 	.word	0x0000b160


	//   ....[72]....
        /*04fc*/ 	.word	0x0000b170


	//   ....[73]....
        /*0500*/ 	.word	0x0000b190


	//   ....[74]....
        /*0504*/ 	.word	0x0000b1d0


	//   ....[75]....
        /*0508*/ 	.word	0x0000b1f0


	//   ....[76]....
        /*050c*/ 	.word	0x0000b200


	//   ....[77]....
        /*0510*/ 	.word	0x0000b240


	//   ....[78]....
        /*0514*/ 	.word	0x0000b260


	//   ....[79]....
        /*0518*/ 	.word	0x0000b270


	//   ....[80]....
        /*051c*/ 	.word	0x0000b9c0


	//   ....[81]....
        /*0520*/ 	.word	0x0000b9f0


	//   ....[82]....
        /*0524*/ 	.word	0x0000ba20


	//   ....[83]....
        /*0528*/ 	.word	0x0000ba40


	//   ....[84]....
        /*052c*/ 	.word	0x0000ba50


	//   ....[85]....
        /*0530*/ 	.word	0x0000ba60


	//   ....[86]....
        /*0534*/ 	.word	0x0000ba80


	//   ....[87]....
        /*0538*/ 	.word	0x0000bab0


	//   ....[88]....
        /*053c*/ 	.word	0x0000bad0


	//   ....[89]....
        /*0540*/ 	.word	0x0000bbe0


	//   ....[90]....
        /*0544*/ 	.word	0x0000bc10


	//   ....[91]....
        /*0548*/ 	.word	0x0000bc30


	//   ....[92]....
        /*054c*/ 	.word	0x0000c570


	//   ....[93]....
        /*0550*/ 	.word	0x0000c580


	//   ....[94]....
        /*0554*/ 	.word	0x0000c590


	//   ....[95]....
        /*0558*/ 	.word	0x0000c600


	//   ....[96]....
        /*055c*/ 	.word	0x0000c610


	//   ....[97]....
        /*0560*/ 	.word	0x0000c650


	//   ....[98]....
        /*0564*/ 	.word	0x0000c660


	//   ....[99]....
        /*0568*/ 	.word	0x0000c670


	//   ....[100]....
        /*056c*/ 	.word	0x0000c6b0


	//   ....[101]....
        /*0570*/ 	.word	0x0000c6f0


	//   ....[102]....
        /*0574*/ 	.word	0x0000cb10


	//   ....[103]....
        /*0578*/ 	.word	0x0000cb20


	//   ....[104]....
        /*057c*/ 	.word	0x0000cb30


	//   ....[105]....
        /*0580*/ 	.word	0x0000cb50


	//   ....[106]....
        /*0584*/ 	.word	0x0000cba0


	//   ....[107]....
        /*0588*/ 	.word	0x0000cbb0


	//   ....[108]....
        /*058c*/ 	.word	0x0000cbf0


	//   ....[109]....
        /*0590*/ 	.word	0x0000cc00


	//   ....[110]....
        /*0594*/ 	.word	0x0000cc10


	//   ....[111]....
        /*0598*/ 	.word	0x0000cc20


	//   ....[112]....
        /*059c*/ 	.word	0x0000da60


	//   ....[113]....
        /*05a0*/ 	.word	0x0000df60


	//   ....[114]....
        /*05a4*/ 	.word	0x0000e060


	//   ....[115]....
        /*05a8*/ 	.word	0x0000e120


	//   ....[116]....
        /*05ac*/ 	.word	0x0000e210


	//   ....[117]....
        /*05b0*/ 	.word	0x0000e2d0


	//   ....[118]....
        /*05b4*/ 	.word	0x0000e390


	//   ....[119]....
        /*05b8*/ 	.word	0x0000e430


	//   ....[120]....
        /*05bc*/ 	.word	0x0000e4f0


	//   ....[121]....
        /*05c0*/ 	.word	0x0000e5a0


	//   ....[122]....
        /*05c4*/ 	.word	0x0000e610


	//   ....[123]....
        /*05c8*/ 	.word	0x0000e6f0


	//   ....[124]....
        /*05cc*/ 	.word	0x0000e810


	//   ....[125]....
        /*05d0*/ 	.word	0x0000e8a0


	//   ....[126]....
        /*05d4*/ 	.word	0x0000e900


	//   ....[127]....
        /*05d8*/ 	.word	0x0000e9b0


	//   ....[128]....
        /*05dc*/ 	.word	0x0000ea10


	//   ....[129]....
        /*05e0*/ 	.word	0x0000eac0


	//   ....[130]....
        /*05e4*/ 	.word	0x0000eb20


	//   ....[131]....
        /*05e8*/ 	.word	0x0000ebf0


	//   ....[132]....
        /*05ec*/ 	.word	0x0000ec50


	//   ....[133]....
        /*05f0*/ 	.word	0x0000ed20


	//   ....[134]....
        /*05f4*/ 	.word	0x0000edb0


	//   ....[135]....
        /*05f8*/ 	.word	0x0000ee00


	//   ....[136]....
        /*05fc*/ 	.word	0x0000eea0


	//   ....[137]....
        /*0600*/ 	.word	0x0000ef50


	//   ....[138]....
        /*0604*/ 	.word	0x0000f020


	//   ....[139]....
        /*0608*/ 	.word	0x0000f0e0


	//   ....[140]....
        /*060c*/ 	.word	0x0000f160


	//   ....[141]....
        /*0610*/ 	.word	0x0000f210


	//   ....[142]....
        /*0614*/ 	.word	0x0000f270


	//   ....[143]....
        /*0618*/ 	.word	0x0000f330


	//   ....[144]....
        /*061c*/ 	.word	0x0000f3b0


	//   ....[145]....
        /*0620*/ 	.word	0x0000f470


	//   ....[146]....
        /*0624*/ 	.word	0x0000f5a0


	//   ....[147]....
        /*0628*/ 	.word	0x0000f640


	//   ....[148]....
        /*062c*/ 	.word	0x0000f700


	//   ....[149]....
        /*0630*/ 	.word	0x0000f7a0


	//   ....[150]....
        /*0634*/ 	.word	0x0000f860


	//   ....[151]....
        /*0638*/ 	.word	0x0000f8f0


	//   ....[152]....
        /*063c*/ 	.word	0x0000f9b0


	//   ....[153]....
        /*0640*/ 	.word	0x0000fa50


	//   ....[154]....
        /*0644*/ 	.word	0x0000fac0


	//   ....[155]....
        /*0648*/ 	.word	0x0000fb80


	//   ....[156]....
        /*064c*/ 	.word	0x0000fc70


	//   ....[157]....
        /*0650*/ 	.word	0x0000fd10


	//   ....[158]....
        /*0654*/ 	.word	0x0000fd70


	//   ....[159]....
        /*0658*/ 	.word	0x0000fe30


	//   ....[160]....
        /*065c*/ 	.word	0x0000fe90


	//   ....[161]....
        /*0660*/ 	.word	0x0000ff40


	//   ....[162]....
        /*0664*/ 	.word	0x0000ffa0


	//   ....[163]....
        /*0668*/ 	.word	0x00010050


	//   ....[164]....
        /*066c*/ 	.word	0x000100b0


	//   ....[165]....
        /*0670*/ 	.word	0x00010160


	//----- nvinfo : EIATTR_REG_RECONFIG
	.align		4
.L_1394:
        /*0674*/ 	.byte	0x01, 0x54
	.zero		2


	//----- nvinfo : EIATTR_SYSCALL_OFFSETS
	.align		4
        /*0678*/ 	.byte	0x04, 0x46
        /*067a*/ 	.short	(.L_1396 - .L_1395)


	//   ....[0]....
.L_1395:
        /*067c*/ 	.word	0x00001130


	//   ....[1]....
        /*0680*/ 	.word	0x00009cc0


	//   ....[2]....
        /*0684*/ 	.word	0x00009e00


	//   ....[3]....
        /*0688*/ 	.word	0x00009f40


	//   ....[4]....
        /*068c*/ 	.word	0x0000a060


	//   ....[5]....
        /*0690*/ 	.word	0x0000b630


	//----- nvinfo : EIATTR_MBARRIER_INSTR_OFFSETS
	.align		4
.L_1396:
        /*0694*/ 	.byte	0x04, 0x39
        /*0696*/ 	.short	(.L_1398 - .L_1397)


	//   ....[0]....
.L_1397:
        /*0698*/ 	.word	0x00000180
        /*069c*/ 	.word	0x000000ff
        /*06a0*/ 	.word	0x00012400
        /*06a4*/ 	.short	0x0100
        /*06a6*/ 	.byte	0x08
	.zero		1


	//   ....[1]....
        /*06a8*/ 	.word	0x00000190
        /*06ac*/ 	.word	0x000000ff
        /*06b0*/ 	.word	0x00012420
        /*06b4*/ 	.short	0x0100
        /*06b6*/ 	.byte	0x08
	.zero		1


	//   ....[2]....
        /*06b8*/ 	.word	0x00000280
        /*06bc*/ 	.word	0x000000ff
        /*06c0*/ 	.word	0x00012430
        /*06c4*/ 	.short	0x0100
        /*06c6*/ 	.byte	0x08
	.zero		1


	//   ....[3]....
        /*06c8*/ 	.word	0x00000290
        /*06cc*/ 	.word	0x000000ff
        /*06d0*/ 	.word	0x00012440
        /*06d4*/ 	.short	0x0100
        /*06d6*/ 	.byte	0x08
	.zero		1


	//   ....[4]....
        /*06d8*/ 	.word	0x000002a0
        /*06dc*/ 	.word	0x000000ff
        /*06e0*/ 	.word	0x00012438
        /*06e4*/ 	.short	0x0100
        /*06e6*/ 	.byte	0x08
	.zero		1


	//   ....[5]....
        /*06e8*/ 	.word	0x000002b0
        /*06ec*/ 	.word	0x000000ff
        /*06f0*/ 	.word	0x00012448
        /*06f4*/ 	.short	0x0100
        /*06f6*/ 	.byte	0x08
	.zero		1


	//   ....[6]....
        /*06f8*/ 	.word	0x000003e0
        /*06fc*/ 	.word	0x000000ff
        /*0700*/ 	.word	0x00012450
        /*0704*/ 	.short	0x0100
        /*0706*/ 	.byte	0x08
	.zero		1


	//   ....[7]....
        /*0708*/ 	.word	0x000003f0
        /*070c*/ 	.word	0x000000ff
        /*0710*/ 	.word	0x00012460
        /*0714*/ 	.short	0x0100
        /*0716*/ 	.byte	0x08
	.zero		1


	//   ....[8]....
        /*0718*/ 	.word	0x00000400
        /*071c*/ 	.word	0x000000ff
        /*0720*/ 	.word	0x00012458
        /*0724*/ 	.short	0x0100
        /*0726*/ 	.byte	0x08
	.zero		1


	//   ....[9]....
        /*0728*/ 	.word	0x00000410
        /*072c*/ 	.word	0x000000ff
        /*0730*/ 	.word	0x00012468
        /*0734*/ 	.short	0x0100
        /*0736*/ 	.byte	0x08
	.zero		1


	//   ....[10]....
        /*0738*/ 	.word	0x00000500
        /*073c*/ 	.word	0x000000ff
        /*0740*/ 	.word	0x00012470
        /*0744*/ 	.short	0x0100
        /*0746*/ 	.byte	0x06
	.zero		1


	//   ....[11]....
        /*0748*/ 	.word	0x00000510
        /*074c*/ 	.word	0x000000ff
        /*0750*/ 	.word	0x00012480
        /*0754*/ 	.short	0x0100
        /*0756*/ 	.byte	0x06
	.zero		1


	//   ....[12]....
        /*0758*/ 	.word	0x00000520
        /*075c*/ 	.word	0x000000ff
        /*0760*/ 	.word	0x00012478
        /*0764*/ 	.short	0x0100
        /*0766*/ 	.byte	0x06
	.zero		1


	//   ....[13]....
        /*0768*/ 	.word	0x00000530
        /*076c*/ 	.word	0x000000ff
        /*0770*/ 	.word	0x00012488
        /*0774*/ 	.short	0x0100
        /*0776*/ 	.byte	0x06
	.zero		1


	//   ....[14]....
        /*0778*/ 	.word	0x00000660
        /*077c*/ 	.word	0x000000ff
        /*0780*/ 	.word	0x00012490
        /*0784*/ 	.short	0x0100
        /*0786*/ 	.byte	0x08
	.zero		1


	//   ....[15]....
        /*0788*/ 	.word	0x00000670
        /*078c*/ 	.word	0x000000ff
        /*0790*/ 	.word	0x000124a0
        /*0794*/ 	.short	0x0100
        /*0796*/ 	.byte	0x08
	.zero		1


	//   ....[16]....
        /*0798*/ 	.word	0x00000680
        /*079c*/ 	.word	0x000000ff
        /*07a0*/ 	.word	0x00012498
        /*07a4*/ 	.short	0x0100
        /*07a6*/ 	.byte	0x08
	.zero		1


	//   ....[17]....
        /*07a8*/ 	.word	0x00000690
        /*07ac*/ 	.word	0x000000ff
        /*07b0*/ 	.word	0x000124a8
        /*07b4*/ 	.short	0x0100
        /*07b6*/ 	.byte	0x08
	.zero		1


	//   ....[18]....
        /*07b8*/ 	.word	0x000007d0
        /*07bc*/ 	.word	0x000000ff
        /*07c0*/ 	.word	0x000124b0
        /*07c4*/ 	.short	0x0100
        /*07c6*/ 	.byte	0x08
	.zero		1


	//   ....[19]....
        /*07c8*/ 	.word	0x000007e0
        /*07cc*/ 	.word	0x000000ff
        /*07d0*/ 	.word	0x000124c0
        /*07d4*/ 	.short	0x0100
        /*07d6*/ 	.byte	0x08
	.zero		1


	//   ....[20]....
        /*07d8*/ 	.word	0x000007f0
        /*07dc*/ 	.word	0x000000ff
        /*07e0*/ 	.word	0x000124b8
        /*07e4*/ 	.short	0x0100
        /*07e6*/ 	.byte	0x08
	.zero		1


	//   ....[21]....
        /*07e8*/ 	.word	0x00000800
        /*07ec*/ 	.word	0x000000ff
        /*07f0*/ 	.word	0x000124c8
        /*07f4*/ 	.short	0x0100
        /*07f6*/ 	.byte	0x08
	.zero		1


	//   ....[22]....
        /*07f8*/ 	.word	0x00001400
        /*07fc*/ 	.word	0x000000ff
        /*0800*/ 	.word	0x00012400
        /*0804*/ 	.short	0x010a
        /*0806*/ 	.byte	0x2d
	.zero		1


	//   ....[23]....
        /*0808*/ 	.word	0x00001490
        /*080c*/ 	.word	0x000000ff
        /*0810*/ 	.word	0x00012430
        /*0814*/ 	.short	0x010a
        /*0816*/ 	.byte	0x2d
	.zero		1


	//   ....[24]....
        /*0818*/ 	.word	0x000014e0
        /*081c*/ 	.word	0x000000ff
        /*0820*/ 	.word	0x00012430
        /*0824*/ 	.short	0x010a
        /*0826*/ 	.byte	0x2d
	.zero		1


	//   ....[25]....
        /*0828*/ 	.word	0x00002b70
        /*082c*/ 	.word	0x000000ff
        /*0830*/ 	.word	0x00000000
        /*0834*/ 	.short	0x0101
        /*0836*/ 	.byte	0x05
	.zero		1


	//   ....[26]....
        /*0838*/ 	.word	0x000047c0
        /*083c*/ 	.word	0x000000ff
        /*0840*/ 	.word	0x00012430
        /*0844*/ 	.short	0x010a
        /*0846*/ 	.byte	0x13
	.zero		1


	//   ....[27]....
        /*0848*/ 	.word	0x00004800
        /*084c*/ 	.word	0x000000ff
        /*0850*/ 	.word	0x00012430
        /*0854*/ 	.short	0x010a
        /*0856*/ 	.byte	0x13
	.zero		1


	//   ....[28]....
        /*0858*/ 	.word	0x00004c50
        /*085c*/ 	.word	0x000000ff
        /*0860*/ 	.word	0x00012450
        /*0864*/ 	.short	0x010a
        /*0866*/ 	.byte	0x0c
	.zero		1


	//   ....[29]....
        /*0868*/ 	.word	0x00004c90
        /*086c*/ 	.word	0x000000ff
        /*0870*/ 	.word	0x00012450
        /*0874*/ 	.short	0x010a
        /*0876*/ 	.byte	0x0c
	.zero		1


	//   ....[30]....
        /*0878*/ 	.word	0x00005530
        /*087c*/ 	.word	0x000000ff
        /*0880*/ 	.word	0x00000000
        /*0884*/ 	.short	0x0101
        /*0886*/ 	.byte	0x13
	.zero		1


	//   ....[31]....
        /*0888*/ 	.word	0x00006f10
        /*088c*/ 	.word	0x000000ff
        /*0890*/ 	.word	0x00000000
        /*0894*/ 	.short	0x0101
        /*0896*/ 	.byte	0x07
	.zero		1


	//   ....[32]....
        /*0898*/ 	.word	0x000073a0
        /*089c*/ 	.word	0x000000ff
        /*08a0*/ 	.word	0x00012450
        /*08a4*/ 	.short	0x010a
        /*08a6*/ 	.byte	0x0e
	.zero		1


	//   ....[33]....
        /*08a8*/ 	.word	0x000073e0
        /*08ac*/ 	.word	0x000000ff
        /*08b0*/ 	.word	0x00012450
        /*08b4*/ 	.short	0x010a
        /*08b6*/ 	.byte	0x0e
	.zero		1


	//   ....[34]....
        /*08b8*/ 	.word	0x00007a50
        /*08bc*/ 	.word	0x000000ff
        /*08c0*/ 	.word	0x00000000
        /*08c4*/ 	.short	0x0101
        /*08c6*/ 	.byte	0x04
	.zero		1


	//   ....[35]....
        /*08c8*/ 	.word	0x00008970
        /*08cc*/ 	.word	0x000000ff
        /*08d0*/ 	.word	0x00000000
        /*08d4*/ 	.short	0x0101
        /*08d6*/ 	.byte	0x04
	.zero		1


	//   ....[36]....
        /*08d8*/ 	.word	0x0000a720
        /*08dc*/ 	.word	0x000000ff
        /*08e0*/ 	.word	0x00012480
        /*08e4*/ 	.short	0x010a
        /*08e6*/ 	.byte	0x2c
	.zero		1


	//   ....[37]....
        /*08e8*/ 	.word	0x0000ada0
        /*08ec*/ 	.word	0x000000ff
        /*08f0*/ 	.word	0x00012470
        /*08f4*/ 	.short	0x0107
        /*08f6*/ 	.byte	0x2c
	.zero		1


	//   ....[38]....
        /*08f8*/ 	.word	0x0000ae30
        /*08fc*/ 	.word	0x000000ff
        /*0900*/ 	.word	0x00012470
        /*0904*/ 	.short	0x0101
        /*0906*/ 	.byte	0x2c
	.zero		1


	//   ....[39]....
        /*0908*/ 	.word	0x0000ae80
        /*090c*/ 	.word	0x000000ff
        /*0910*/ 	.word	0x00012440
        /*0914*/ 	.short	0x010a
        /*0916*/ 	.byte	0x2c
	.zero		1


	//   ....[40]....
        /*0918*/ 	.word	0x0000b3c0
        /*091c*/ 	.word	0x000000ff
        /*0920*/ 	.word	0x00012430
        /*0924*/ 	.short	0x0107
        /*0926*/ 	.byte	0x2c
	.zero		1


	//   ....[41]....
        /*0928*/ 	.word	0x0000b450
        /*092c*/ 	.word	0x000000ff
        /*0930*/ 	.word	0x00012430
        /*0934*/ 	.short	0x0101
        /*0936*/ 	.byte	0x2c
	.zero		1


	//   ....[42]....
        /*0938*/ 	.word	0x0000bd40
        /*093c*/ 	.word	0x000000ff
        /*0940*/ 	.word	0x00012400
        /*0944*/ 	.short	0x0107
        /*0946*/ 	.byte	0x2c
	.zero		1


	//   ....[43]....
        /*0948*/ 	.word	0x0000bd80
        /*094c*/ 	.word	0x000000ff
        /*0950*/ 	.word	0x00012400
        /*0954*/ 	.short	0x0101
        /*0956*/ 	.byte	0x2c
	.zero		1


	//   ....[44]....
        /*0958*/ 	.word	0x0000bd90
        /*095c*/ 	.word	0x000000ff
        /*0960*/ 	.word	0x00012420
        /*0964*/ 	.short	0x010a
        /*0966*/ 	.byte	0x2c
	.zero		1


	//   ....[45]....
        /*0968*/ 	.word	0x0000c230
        /*096c*/ 	.word	0x00000005
        /*0970*/ 	.word	0x00012480
        /*0974*/ 	.short	0x010a
        /*0976*/ 	.byte	0x3f
	.zero		1


	//   ....[46]....
        /*0978*/ 	.word	0x0000c7a0
        /*097c*/ 	.word	0x00000005
        /*0980*/ 	.word	0x00012470
        /*0984*/ 	.short	0x0107
        /*0986*/ 	.byte	0x3f
	.zero		1


	//   ....[47]....
        /*0988*/ 	.word	0x0000c830
        /*098c*/ 	.word	0x00000005
        /*0990*/ 	.word	0x00012470
        /*0994*/ 	.short	0x0101
        /*0996*/ 	.byte	0x3f
	.zero		1


	//   ....[48]....
        /*0998*/ 	.word	0x0000c860
        /*099c*/ 	.word	0x00000005
        /*09a0*/ 	.word	0x00012440
        /*09a4*/ 	.short	0x010a
        /*09a6*/ 	.byte	0x3f
	.zero		1


	//   ....[49]....
        /*09a8*/ 	.word	0x0000cd00
        /*09ac*/ 	.word	0x00000005
        /*09b0*/ 	.word	0x00012430
        /*09b4*/ 	.short	0x0107
        /*09b6*/ 	.byte	0x3f
	.zero		1


	//   ....[50]....
        /*09b8*/ 	.word	0x0000cda0
        /*09bc*/ 	.word	0x00000005
        /*09c0*/ 	.word	0x00012430
        /*09c4*/ 	.short	0x0101
        /*09c6*/ 	.byte	0x3f
	.zero		1


	//   ....[51]....
        /*09c8*/ 	.word	0x0000ce20
        /*09cc*/ 	.word	0x00000003
        /*09d0*/ 	.word	0x00012470
        /*09d4*/ 	.short	0x010a
        /*09d6*/ 	.byte	0x3f
	.zero		1


	//   ....[52]....
        /*09d8*/ 	.word	0x0000ceb0
        /*09dc*/ 	.word	0x00000003
        /*09e0*/ 	.word	0x00012460
        /*09e4*/ 	.short	0x010a
        /*09e6*/ 	.byte	0x3f
	.zero		1


	//   ....[53]....
        /*09e8*/ 	.word	0x0000d2a0
        /*09ec*/ 	.word	0x00000003
        /*09f0*/ 	.word	0x00012450
        /*09f4*/ 	.short	0x0101
        /*09f6*/ 	.byte	0x3f
	.zero		1


	//   ....[54]....
        /*09f8*/ 	.word	0x0000d340
        /*09fc*/ 	.word	0x00000003
        /*0a00*/ 	.word	0x00000000
        /*0a04*/ 	.short	0x0101
        /*0a06*/ 	.byte	0x3f
	.zero		1


	//   ....[55]....
        /*0a08*/ 	.word	0x0000d440
        /*0a0c*/ 	.word	0x00000002
        /*0a10*/ 	.word	0x00012470
        /*0a14*/ 	.short	0x010a
        /*0a16*/ 	.byte	0x3f
	.zero		1


	//   ....[56]....
        /*0a18*/ 	.word	0x0000d4f0
        /*0a1c*/ 	.word	0x00000002
        /*0a20*/ 	.word	0x00012460
        /*0a24*/ 	.short	0x010a
        /*0a26*/ 	.byte	0x3f
	.zero		1


	//   ....[57]....
        /*0a28*/ 	.word	0x0000d8e0
        /*0a2c*/ 	.word	0x00000002
        /*0a30*/ 	.word	0x00012450
        /*0a34*/ 	.short	0x0101
        /*0a36*/ 	.byte	0x3f
	.zero		1


	//   ....[58]....
        /*0a38*/ 	.word	0x0000d970
        /*0a3c*/ 	.word	0x00000002
        /*0a40*/ 	.word	0x00000000
        /*0a44*/ 	.short	0x0101
        /*0a46*/ 	.byte	0x3f
	.zero		1


	//   ....[59]....
        /*0a48*/ 	.word	0x0000da10
        /*0a4c*/ 	.word	0x00000006
        /*0a50*/ 	.word	0x00012420
        /*0a54*/ 	.short	0x010a
        /*0a56*/ 	.byte	0x3f
	.zero		1


	//   ....[60]....
        /*0a58*/ 	.word	0x0000db30
        /*0a5c*/ 	.word	0x00000005
        /*0a60*/ 	.word	0x00012440
        /*0a64*/ 	.short	0x010a
        /*0a66*/ 	.byte	0x3f
	.zero		1


	//   ....[61]....
        /*0a68*/ 	.word	0x0000dbd0
        /*0a6c*/ 	.word	0x00000003
        /*0a70*/ 	.word	0x00012440
        /*0a74*/ 	.short	0x010a
        /*0a76*/ 	.byte	0x3f
	.zero		1


	//   ....[62]....
        /*0a78*/ 	.word	0x0000dc10
        /*0a7c*/ 	.word	0x00000005
        /*0a80*/ 	.word	0x00012460
        /*0a84*/ 	.short	0x010a
        /*0a86*/ 	.byte	0x3f
	.zero		1


	//   ....[63]....
        /*0a88*/ 	.word	0x0000dc50
        /*0a8c*/ 	.word	0x00000003
        /*0a90*/ 	.word	0x00012460
        /*0a94*/ 	.short	0x010a
        /*0a96*/ 	.byte	0x3f
	.zero		1


	//   ....[64]....
        /*0a98*/ 	.word	0x0000dc90
        /*0a9c*/ 	.word	0x00000005
        /*0aa0*/ 	.word	0x00012480
        /*0aa4*/ 	.short	0x010a
        /*0aa6*/ 	.byte	0x3f
	.zero		1


	//   ....[65]....
        /*0aa8*/ 	.word	0x0000dcd0
        /*0aac*/ 	.word	0x00000003
        /*0ab0*/ 	.word	0x00012480
        /*0ab4*/ 	.short	0x010a
        /*0ab6*/ 	.byte	0x3f
	.zero		1


	//   ....[66]....
        /*0ab8*/ 	.word	0x0000dd40
        /*0abc*/ 	.word	0x00000003
        /*0ac0*/ 	.word	0x00012400
        /*0ac4*/ 	.short	0x010a
        /*0ac6*/ 	.byte	0x3f
	.zero		1


	//   ....[67]....
        /*0ac8*/ 	.word	0x0000dda0
        /*0acc*/ 	.word	0x00000003
        /*0ad0*/ 	.word	0x00012430
        /*0ad4*/ 	.short	0x010a
        /*0ad6*/ 	.byte	0x3f
	.zero		1


	//   ....[68]....
        /*0ad8*/ 	.word	0x0000de00
        /*0adc*/ 	.word	0x00000007
        /*0ae0*/ 	.word	0x00012430
        /*0ae4*/ 	.short	0x010a
        /*0ae6*/ 	.byte	0x3f
	.zero		1


	//   ....[69]....
        /*0ae8*/ 	.word	0x0000de60
        /*0aec*/ 	.word	0x00000007
        /*0af0*/ 	.word	0x00012450
        /*0af4*/ 	.short	0x010a
        /*0af6*/ 	.byte	0x3f
	.zero		1


	//   ....[70]....
        /*0af8*/ 	.word	0x0000dec0
        /*0afc*/ 	.word	0x00000007
        /*0b00*/ 	.word	0x00012450
        /*0b04*/ 	.short	0x010a
        /*0b06*/ 	.byte	0x3f
	.zero		1


	//   ....[71]....
        /*0b08*/ 	.word	0x0000dfb0
        /*0b0c*/ 	.word	0x0000001c
        /*0b10*/ 	.word	0x00012480
        /*0b14*/ 	.short	0x010a
        /*0b16*/ 	.byte	0x3f
	.zero		1


	//   ....[72]....
        /*0b18*/ 	.word	0x0000e760
        /*0b1c*/ 	.word	0x0000001c
        /*0b20*/ 	.word	0x00012440
        /*0b24*/ 	.short	0x010a
        /*0b26*/ 	.byte	0x3f
	.zero		1


	//   ....[73]....
        /*0b28*/ 	.word	0x0000f4a0
        /*0b2c*/ 	.word	0x0000001c
        /*0b30*/ 	.word	0x00012420
        /*0b34*/ 	.short	0x010a
        /*0b36*/ 	.byte	0x3f
	.zero		1


	//   ....[74]....
        /*0b38*/ 	.word	0x0000f4f0
        /*0b3c*/ 	.word	0x00000005
        /*0b40*/ 	.word	0x00012480
        /*0b44*/ 	.short	0x010a
        /*0b46*/ 	.byte	0x3f
	.zero		1


	//   ....[75]....
        /*0b48*/ 	.word	0x0000fbc0
        /*0b4c*/ 	.word	0x00000005
        /*0b50*/ 	.word	0x00012440
        /*0b54*/ 	.short	0x010a
        /*0b56*/ 	.byte	0x3f
	.zero		1


	//   ....[76]....
        /*0b58*/ 	.word	0x00010190
        /*0b5c*/ 	.word	0x00000003
        /*0b60*/ 	.word	0x00012470
        /*0b64*/ 	.short	0x010a
        /*0b66*/ 	.byte	0x3f
	.zero		1


	//   ....[77]....
        /*0b68*/ 	.word	0x000101e0
        /*0b6c*/ 	.word	0x00000003
        /*0b70*/ 	.word	0x00012460
        /*0b74*/ 	.short	0x010a
        /*0b76*/ 	.byte	0x3f
	.zero		1


	//   ....[78]....
        /*0b78*/ 	.word	0x00010230
        /*0b7c*/ 	.word	0x00000002
        /*0b80*/ 	.word	0x00012470
        /*0b84*/ 	.short	0x010a
        /*0b86*/ 	.byte	0x3f
	.zero		1


	//   ....[79]....
        /*0b88*/ 	.word	0x00010280
        /*0b8c*/ 	.word	0x00000002
        /*0b90*/ 	.word	0x00012460
        /*0b94*/ 	.short	0x010a
        /*0b96*/ 	.byte	0x3f
	.zero		1


	//   ....[80]....
        /*0b98*/ 	.word	0x000102d0
        /*0b9c*/ 	.word	0x00000006
        /*0ba0*/ 	.word	0x00012420
        /*0ba4*/ 	.short	0x010a
        /*0ba6*/ 	.byte	0x3f
	.zero		1


	//   ....[81]....
        /*0ba8*/ 	.word	0x00010320
        /*0bac*/ 	.word	0x00000005
        /*0bb0*/ 	.word	0x00012440
        /*0bb4*/ 	.short	0x010a
        /*0bb6*/ 	.byte	0x3f
	.zero		1


	//   ....[82]....
        /*0bb8*/ 	.word	0x00010370
        /*0bbc*/ 	.word	0x00000003
        /*0bc0*/ 	.word	0x00012440
        /*0bc4*/ 	.short	0x010a
        /*0bc6*/ 	.byte	0x3f
	.zero		1


	//   ....[83]....
        /*0bc8*/ 	.word	0x000103c0
        /*0bcc*/ 	.word	0x00000005
        /*0bd0*/ 	.word	0x00012460
        /*0bd4*/ 	.short	0x010a
        /*0bd6*/ 	.byte	0x3f
	.zero		1


	//   ....[84]....
        /*0bd8*/ 	.word	0x00010410
        /*0bdc*/ 	.word	0x00000003
        /*0be0*/ 	.word	0x00012460
        /*0be4*/ 	.short	0x010a
        /*0be6*/ 	.byte	0x3f
	.zero		1


	//   ....[85]....
        /*0be8*/ 	.word	0x00010460
        /*0bec*/ 	.word	0x00000005
        /*0bf0*/ 	.word	0x00012480
        /*0bf4*/ 	.short	0x010a
        /*0bf6*/ 	.byte	0x3f
	.zero		1


	//----- nvinfo : EIATTR_NUM_MBARRIERS
	.align		4
.L_1398:
        /*0bf8*/ 	.byte	0x03, 0x38
        /*0bfa*/ 	.short	0x0016


	//----- nvinfo : EIATTR_EXIT_INSTR_OFFSETS
	.align		4
        /*0bfc*/ 	.byte	0x04, 0x1c
        /*0bfe*/ 	.short	(.L_1400 - .L_1399)


	//   ....[0]....
.L_1399:
        /*0c00*/ 	.word	0x0000dd20


	//----- nvinfo : EIATTR_MAX_THREADS
	.align		4
.L_1400:
        /*0c04*/ 	.byte	0x04, 0x05
        /*0c06*/ 	.short	(.L_1402 - .L_1401)
.L_1401:
        /*0c08*/ 	.word	0x00000200
        /*0c0c*/ 	.word	0x00000001
        /*0c10*/ 	.word	0x00000001


	//----- nvinfo : EIATTR_CRS_STACK_SIZE
	.align		4
.L_1402:
        /*0c14*/ 	.byte	0x04, 0x1e
        /*0c16*/ 	.short	(.L_1404 - .L_1403)
.L_1403:
        /*0c18*/ 	.word	0x00000000


	//----- nvinfo : EIATTR_CBANK_PARAM_SIZE
	.align		4
.L_1404:
        /*0c1c*/ 	.byte	0x03, 0x19
        /*0c1e*/ 	.short	0x0a70


	//----- nvinfo : EIATTR_PARAM_CBANK
	.align		4
        /*0c20*/ 	.byte	0x04, 0x0a
        /*0c22*/ 	.short	(.L_1406 - .L_1405)
	.align		4
.L_1405:
        /*0c24*/ 	.word	index@(.nv.constant0._ZN7cutlass13device_kernelIN5flash11enable_sm90INS1_16FlashAttnFwdSm90INS1_25CollectiveMainloopFwdSm90ILi2EN4cute5tupleIJNS5_1CILi1EEES8_S8_EEENS6_IJNS7_ILi192EEENS7_ILi160EEENS7_ILi64EEEEEELi64ENS_12float_e4m3_tEfNS_4arch4Sm90ELb0ELb0ELb1ELb0ELb1ELb0ELb0ELb1ELb1ELb1ELb1ELb0EEENS1_21CollectiveEpilogueFwdINS6_IJSA_SC_SB_EEES9_NS_10bfloat16_tESG_Li384ELb0ELb1ELb1ELb1EEENS1_19SingleTileSchedulerILb0ELb1ELb1ELi192EEEEEEEEEvNT_6ParamsE)
        /*0c28*/ 	.short	0x0210
        /*0c2a*/ 	.short	0x0a70


	//----- nvinfo : EIATTR_SW_WAR
	.align		4
.L_1406:
        /*0c2c*/ 	.byte	0x04, 0x36
        /*0c2e*/ 	.short	(.L_1408 - .L_1407)
.L_1407:
        /*0c30*/ 	.word	0x00000008
.L_1408:


//--------------------- .nv.info._ZN7cutlass13device_kernelIN5flash11enable_sm90INS1_16FlashAttnFwdSm90INS1_25CollectiveMainloopFwdSm90ILi2EN4cute5tupleIJNS5_1CILi1EEES8_S8_EEENS6_IJNS7_ILi192EEENS7_ILi160EEENS7_ILi64EEEEEELi64ENS_12float_e4m3_tEfNS_4arch4Sm90ELb0ELb0ELb1ELb1ELb1ELb0ELb0ELb1ELb1ELb1ELb1ELb0EEENS1_21CollectiveEpilogueFwdINS6_IJSA_SC_SB_EEES9_NS_10bfloat16_tESG_Li384ELb1ELb1ELb1ELb1EEENS1_36VarlenDynamicPersistentTileSchedulerILi192ELi160ELi384ELi128ELb1ELb1ELb1ELb0ELb1ELb1EEEEEEEEEvNT_6ParamsE --------------------------
	.section	.nv.info._ZN7cutlass13device_kernelIN5flash11enable_sm90INS1_16FlashAttnFwdSm90INS1_25CollectiveMainloopFwdSm90ILi2EN4cute5tupleIJNS5_1CILi1EEES8_S8_EEENS6_IJNS7_ILi192EEENS7_ILi160EEENS7_ILi64EEEEEELi64ENS_12float_e4m3_tEfNS_4arch4Sm90ELb0ELb0ELb1ELb1ELb1ELb0ELb0ELb1ELb1ELb1ELb1ELb0EEENS1_21CollectiveEpilogueFwdINS6_IJSA_SC_SB_EEES9_NS_10bfloat16_tESG_Li384ELb1ELb1ELb1ELb1EEENS1_36VarlenDynamicPersistentTileSchedulerILi192ELi160ELi384ELi128ELb1ELb1ELb1ELb0ELb1ELb1EEEEEEEEEvNT_6ParamsE,"",@"SHT_CUDA_INFO"
	.sectionflags	@""
	.align	4


	//----- nvinfo : EIATTR_CUDA_API_VERSION
	.align		4
        /*0000*/ 	.byte	0x04, 0x37
        /*0002*/ 	.short	(.L_1410 - .L_1409)
.L_1409:
        /*0004*/ 	.word	0x00000082


	//----- nvinfo : EIATTR_KPARAM_INFO
	.align		4
.L_1410:
        /*0008*/ 	.byte	0x04, 0x17
        /*000a*/ 	.short	(.L_1412 - .L_1411)
.L_1411:
        /*000c*/ 	.word	0x00000000
        /*0010*/ 	.short	0x0000
        /*0012*/ 	.short	0x0070
        /*0014*/ 	.byte	0x00, 0xf0, 0x01, 0x2a


	//----- nvinfo : EIATTR_SPARSE_MMA_MASK
	.align		4
.L_1412:
        /*0018*/ 	.byte	0x03, 0x50
        /*001a*/ 	.short	0x0000


	//----- nvinfo : EIATTR_MAXREG_COUNT
	.align		4
        /*001c*/ 	.byte	0x03, 0x1b
        /*001e*/ 	.short	0x0080


	//----- nvinfo : EIATTR_NUM_BARRIERS
	.align		4
        /*0020*/ 	.byte	0x02, 0x4c
        /*0022*/ 	.byte	0x09
	.zero		1


	//----- nvinfo : EIATTR_EXTERNS
	.align		4
        /*0024*/ 	.byte	0x04, 0x0f
        /*0026*/ 	.short	(.L_1414 - .L_1413)


	//   ....[0]....
	.align		4
.L_1413:
        /*0028*/ 	.word	index@(__assertfail)


	//----- nvinfo : EIATTR_ANNOTATIONS
	.align		4
.L_1414:
        /*002c*/ 	.byte	0x04, 0x55
        /*002e*/ 	.short	(.L_1416 - .L_1415)


	//   ....[0]....
.L_1415:
        /* <DEDUP_REMOVED lines=57> */


	//----- nvinfo : EIATTR_MERCURY_ISA_VERSION
	.align		4
.L_1416:
        /*03b0*/ 	.byte	0x03, 0x5f
        /*03b2*/ 	.short	0x0101


	//----- nvinfo : EIATTR_UNUSED_LOAD_BYTE_OFFSET
	.align		4
        /*03b4*/ 	.byte	0x04, 0x44
        /*03b6*/ 	.short	(.L_1418 - .L_1417)


	//   ....[0]....
.L_1417:
        /*03b8*/ 	.word	0x00000940
        /*03bc*/ 	.word	0x0000fff0


	//   ....[1]....
        /*03c0*/ 	.word	0x000082f0
        /*03c4*/ 	.word	0x0000fff0


	//----- nvinfo : EIATTR_INT_WARP_WIDE_INSTR_OFFSETS
	.align		4
.L_1418:
        /*03c8*/ 	.byte	0x04, 0x31
        /*03ca*/ 	.short	(.L_1420 - .L_1419)


	//   ....[0]....
.L_1419:
        /*03cc*/ 	.word	0x000000c0


	//   ....[1]....
        /*03d0*/ 	.word	0x000000d0


	//   ....[2]....
        /*03d4*/ 	.word	0x00000170


	//   ....[3]....
        /*03d8*/ 	.word	0x0000c570


	//   ....[4]....
        /*03dc*/ 	.word	0x0000c600


	//   ....[5]....
        /*03e0*/ 	.word	0x00010190


	//   ....[6]....
        /*03e4*/ 	.word	0x00010220


	//----- nvinfo : EIATTR_COOP_GROUP_MASK_REGIDS
	.align		4
.L_1420:
        /*03e8*/ 	.byte	0x04, 0x29
        /*03ea*/ 	.short	(.L_1422 - .L_1421)


	//   ....[0]....
.L_1421:
        /*03ec*/ 	.word	0xffffffff


	//   ....[1]....
        /*03f0*/ 	.word	0xffffffff


	//   ....[2]....
        /*03f4*/ 	.word	0xffffffff


	//   ....[3]....
        /*03f8*/ 	.word	0xffffffff


	//   ....[4]....
        /*03fc*/ 	.word	0xffffffff


	//   ....[5]....
        /*0400*/ 	.word	0xffffffff


	//   ....[6]....
        /*0404*/ 	.word	0xffffffff


	//   ....[7]....
        /*0408*/ 	.word	0xffffffff


	//   ....[8]....
        /*040c*/ 	.word	0xffffffff


	//   ....[9]....
        /*0410*/ 	.word	0xffffffff


	//   ....[10]....
        /*0414*/ 	.word	0xffffffff


	//   ....[11]....
        /*0418*/ 	.word	0xffffffff


	//   ....[12]....
        /*041c*/ 	.word	0xffffffff


	//   ....[13]....
        /*0420*/ 	.word	0xffffffff


	//   ....[14]....
        /*0424*/ 	.word	0xffffffff


	//   ....[15]....
        /*0428*/ 	.word	0xffffffff


	//   ....[16]....
        /*042c*/ 	.word	0xffffffff


	//   ....[17]....
        /*0430*/ 	.word	0xffffffff


	//   ....[18]....
        /*0434*/ 	.word	0xffffffff


	//   ....[19]....
        /*0438*/ 	.word	0xffffffff


	//   ....[20]....
        /*043c*/ 	.word	0xffffffff


	//   ....[21]....
        /*0440*/ 	.word	0xffffffff


	//   ....[22]....
        /*0444*/ 	.word	0xffffffff


	//   ....[23]....
        /*0448*/ 	.word	0xffffffff


	//   ....[24]....
        /*044c*/ 	.word	0xffffffff


	//   ....[25]....
        /*0450*/ 	.word	0xffffffff


	//   ....[26]....
        /*0454*/ 	.word	0xffffffff


	//   ....[27]....
        /*0458*/ 	.word	0xffffffff


	//   ....[28]....
        /*045c*/ 	.word	0xffffffff


	//   ....[29]....
        /*0460*/ 	.word	0xffffffff


	//   ....[30]....
        /*0464*/ 	.word	0xffffffff


	//   ....[31]....
        /*0468*/ 	.word	0xffffffff


	//   ....[32]....
        /*046c*/ 	.word	0xffffffff


	//   ....[33]....
        /*0470*/ 	.word	0xffffffff


	//   ....[34]....
        /*0474*/ 	.word	0xffffffff


	//   ....[35]....
        /*0478*/ 	.word	0xffffffff


	//   ....[36]....
        /*047c*/ 	.word	0xffffffff


	//   ....[37]....
        /*0480*/ 	.word	0xffffffff


	//   ....[38]....
        /*0484*/ 	.word	0xffffffff


	//   ....[39]....
        /*0488*/ 	.word	0xffffffff


	//   ....[40]....
        /*048c*/ 	.word	0xffffffff


	//   ....[41]....
        /*0490*/ 	.word	0xffffffff


	//   ....[42]....
        /*0494*/ 	.word	0xffffffff


	//   ....[43]....
        /*0498*/ 	.word	0xffffffff


	//   ....[44]....
        /*049c*/ 	.word	0xffffffff


	//   ....[45]....
        /*04a0*/ 	.word	0xffffffff


	//   ....[46]....
        /*04a4*/ 	.word	0xffffffff


	//   ....[47]....
        /*04a8*/ 	.word	0xffffffff


	//   ....[48]....
        /*04ac*/ 	.word	0xffffffff


	//   ....[49]....
        /*04b0*/ 	.word	0xffffffff


	//   ....[50]....
        /*04b4*/ 	.word	0xffffffff


	//   ....[51]....
        /*04b8*/ 	.word	0xffffffff


	//   ....[52]....
        /*04bc*/ 	.word	0xffffffff


	//   ....[53]....
        /*04c0*/ 	.word	0xffffffff


	//   ....[54]....
        /*04c4*/ 	.word	0xffffffff


	//   ....[55]....
        /*04c8*/ 	.word	0xffffffff


	//   ....[56]....
        /*04cc*/ 	.word	0xffffffff


	//   ....[57]....
        /*04d0*/ 	.word	0xffffffff


	//   ....[58]....
        /*04d4*/ 	.word	0xffffffff


	//   ....[59]....
        /*04d8*/ 	.word	0xffffffff


	//   ....[60]....
        /*04dc*/ 	.word	0xffffffff


	//   ....[61]....
        /*04e0*/ 	.word	0xffffffff


	//   ....[62]....
        /*04e4*/ 	.word	0xffffffff


	//   ....[63]....
        /*04e8*/ 	.word	0xffffffff


	//   ....[64]....
        /*04ec*/ 	.word	0xffffffff


	//   ....[65]....
        /*04f0*/ 	.word	0xffffffff


	//   ....[66]....
        /*04f4*/ 	.word	0xffffffff


	//   ....[67]....
        /*04f8*/ 	.word	0xffffffff


	//   ....[68]....
        /*04fc*/ 	.word	0xffffffff


	//   ....[69]....
        /*0500*/ 	.word	0xffffffff


	//   ....[70]....
        /*0504*/ 	.word	0xffffffff


	//   ....[71]....
        /*0508*/ 	.word	0xffffffff


	//   ....[72]....
        /*050c*/ 	.word	0xffffffff


	//   ....[73]....
        /*0510*/ 	.word	0xffffffff


	//   ....[74]....
        /*0514*/ 	.word	0xffffffff


	//   ....[75]....
        /*0518*/ 	.word	0xffffffff


	//   ....[76]....
        /*051c*/ 	.word	0xffffffff


	//   ....[77]....
        /*0520*/ 	.word	0xffffffff


	//   ....[78]....
        /*0524*/ 	.word	0xffffffff


	//   ....[79]....
        /*0528*/ 	.word	0xffffffff


	//   ....[80]....
        /*052c*/ 	.word	0xffffffff


	//   ....[81]....
        /*0530*/ 	.word	0xffffffff


	//   ....[82]....
        /*0534*/ 	.word	0xffffffff


	//   ....[83]....
        /*0538*/ 	.word	0xffffffff


	//   ....[84]....
        /*053c*/ 	.word	0xffffffff


	//   ....[85]....
        /*0540*/ 	.word	0xffffffff


	//   ....[86]....
        /*0544*/ 	.word	0xffffffff


	//   ....[87]....
        /*0548*/ 	.word	0xffffffff


	//   ....[88]....
        /*054c*/ 	.word	0xffffffff


	//   ....[89]....
        /*0550*/ 	.word	0xffffffff


	//   ....[90]....
        /*0554*/ 	.word	0xffffffff


	//   ....[91]....
        /*0558*/ 	.word	0xffffffff


	//   ....[92]....
        /*055c*/ 	.word	0xffffffff


	//   ....[93]....
        /*0560*/ 	.word	0xffffffff


	//   ....[94]....
        /*0564*/ 	.word	0xffffffff


	//   ....[95]....
        /*0568*/ 	.word	0xffffffff


	//   ....[96]....
        /*056c*/ 	.word	0xffffffff


	//   ....[97]....
        /*0570*/ 	.word	0xffffffff


	//   ....[98]....
        /*0574*/ 	.word	0xffffffff


	//   ....[99]....
        /*0578*/ 	.word	0xffffffff


	//   ....[100]....
        /*057c*/ 	.word	0xffffffff


	//   ....[101]....
        /*0580*/ 	.word	0xffffffff


	//   ....[102]....
        /*0584*/ 	.word	0xffffffff


	//   ....[103]....
        /*0588*/ 	.word	0xffffffff


	//   ....[104]....
        /*058c*/ 	.word	0xffffffff


	//   ....[105]....
        /*0590*/ 	.word	0xffffffff


	//   ....[106]....
        /*0594*/ 	.word	0xffffffff


	//   ....[107]....
        /*0598*/ 	.word	0xffffffff


	//   ....[108]....
        /*059c*/ 	.word	0xffffffff


	//   ....[109]....
        /*05a0*/ 	.word	0xffffffff


	//   ....[110]....
        /*05a4*/ 	.word	0xffffffff


	//   ....[111]....
        /*05a8*/ 	.word	0xffffffff


	//   ....[112]....
        /*05ac*/ 	.word	0xffffffff


	//   ....[113]....
        /*05b0*/ 	.word	0xffffffff


	//   ....[114]....
        /*05b4*/ 	.word	0xffffffff


	//   ....[115]....
        /*05b8*/ 	.word	0xffffffff


	//   ....[116]....
        /*05bc*/ 	.word	0xffffffff


	//   ....[117]....
        /*05c0*/ 	.word	0xffffffff


	//   ....[118]....
        /*05c4*/ 	.word	0xffffffff


	//   ....[119]....
        /*05c8*/ 	.word	0xffffffff


	//   ....[120]....
        /*05cc*/ 	.word	0xffffffff


	//   ....[121]....
        /*05d0*/ 	.word	0xffffffff


	//   ....[122]....
        /*05d4*/ 	.word	0xffffffff


	//   ....[123]....
        /*05d8*/ 	.word	0xffffffff


	//   ....[124]....
        /*05dc*/ 	.word	0xffffffff


	//   ....[125]....
        /*05e0*/ 	.word	0xffffffff


	//   ....[126]....
        /*05e4*/ 	.word	0xffffffff


	//   ....[127]....
        /*05e8*/ 	.word	0xffffffff


	//   ....[128]....
        /*05ec*/ 	.word	0xffffffff


	//   ....[129]....
        /*05f0*/ 	.word	0xffffffff


	//   ....[130]....
        /*05f4*/ 	.word	0xffffffff


	//   ....[131]....
        /*05f8*/ 	.word	0xffffffff


	//   ....[132]....
        /*05fc*/ 	.word	0xffffffff


	//   ....[133]....
        /*0600*/ 	.word	0xffffffff


	//   ....[134]....
        /*0604*/ 	.word	0xffffffff


	//   ....[135]....
        /*0608*/ 	.word	0xffffffff


	//   ....[136]....
        /*060c*/ 	.word	0xffffffff


	//   ....[137]....
        /*0610*/ 	.word	0xffffffff


	//   ....[138]....
        /*0614*/ 	.word	0xffffffff


	//   ....[139]....
        /*0618*/ 	.word	0xffffffff


	//   ....[140]....
        /*061c*/ 	.word	0xffffffff


	//   ....[141]....
        /*0620*/ 	.word	0xffffffff


	//   ....[142]....
        /*0624*/ 	.word	0xffffffff


	//   ....[143]....
        /*0628*/ 	.word	0xffffffff


	//   ....[144]....
        /*062c*/ 	.word	0xffffffff


	//   ....[145]....
        /*0630*/ 	.word	0xffffffff


	//   ....[146]....
        /*0634*/ 	.word	0xffffffff


	//   ....[147]....
        /*0638*/ 	.word	0xffffffff


	//   ....[148]....
        /*063c*/ 	.word	0xffffffff


	//   ....[149]....
        /*0640*/ 	.word	0xffffffff


	//   ....[150]....
        /*0644*/ 	.word	0xffffffff


	//   ....[151]....
        /*0648*/ 	.word	0xffffffff


	//   ....[152]....
        /*064c*/ 	.word	0xffffffff


	//   ....[153]....
        /*0650*/ 	.word	0xffffffff


	//   ....[154]....
        /*0654*/ 	.word	0xffffffff


	//   ....[155]....
        /*0658*/ 	.word	0xffffffff


	//   ....[156]....
        /*065c*/ 	.word	0xffffffff


	//   ....[157]....
        /*0660*/ 	.word	0xffffffff


	//   ....[158]....
        /*0664*/ 	.word	0xffffffff


	//   ....[159]....
        /*0668*/ 	.word	0xffffffff


	//   ....[160]....
        /*066c*/ 	.word	0xffffffff


	//   ....[161]....
        /*0670*/ 	.word	0xffffffff


	//   ....[162]....
        /*0674*/ 	.word	0xffffffff


	//   ....[163]....
        /*0678*/ 	.word	0x0500000f


	//   ....[164]....
        /*067c*/ 	.word	0x0500000f


	//   ....[165]....
        /*0680*/ 	.word	0x0500000f


	//   ....[166]....
        /*0684*/ 	.word	0x0500000f


	//   ....[167]....
        /*0688*/ 	.word	0x0500000f


	//   ....[168]....
        /*068c*/ 	.word	0x0500000f


	//   ....[169]....
        /*0690*/ 	.word	0x0500000f


	//   ....[170]....
        /*0694*/ 	.word	0x0500000f


	//   ....[171]....
        /*0698*/ 	.word	0x0500000f


	//   ....[172]....
        /*069c*/ 	.word	0x0500000f


	//   ....[173]....
        /*06a0*/ 	.word	0x0500000f


	//   ....[174]....
        /*06a4*/ 	.word	0x0500000f


	//   ....[175]....
        /*06a8*/ 	.word	0x0500000f


	//   ....[176]....
        /*06ac*/ 	.word	0x0500000f


	//   ....[177]....
        /*06b0*/ 	.word	0x0500000f


	//   ....[178]....
        /*06b4*/ 	.word	0x0500000f


	//   ....[179]....
        /*06b8*/ 	.word	0x0500000f


	//   ....[180]....
        /*06bc*/ 	.word	0x0500000f


	//   ....[181]....
        /*06c0*/ 	.word	0x0500000f


	//   ....[182]....
        /*06c4*/ 	.word	0x0500000f


	//   ....[183]....
        /*06c8*/ 	.word	0x0500000f


	//   ....[184]....
        /*06cc*/ 	.word	0x0500000f


	//   ....[185]....
        /*06d0*/ 	.word	0x0500000f


	//   ....[186]....
        /*06d4*/ 	.word	0x0500000f


	//   ....[187]....
        /*06d8*/ 	.word	0x0500000f


	//   ....[188]....
        /*06dc*/ 	.word	0x0500000f


	//   ....[189]....
        /*06e0*/ 	.word	0x0500000f


	//   ....[190]....
        /*06e4*/ 	.word	0x0500000f


	//   ....[191]....
        /*06e8*/ 	.word	0x0500000f


	//   ....[192]....
        /*06ec*/ 	.word	0x0500000f


	//   ....[193]....
        /*06f0*/ 	.word	0x0500000f


	//   ....[194]....
        /*06f4*/ 	.word	0x0500000f


	//   ....[195]....
        /*06f8*/ 	.word	0x0500000f


	//   ....[196]....
        /*06fc*/ 	.word	0x0500000f


	//   ....[197]....
        /*0700*/ 	.word	0x0500000f


	//   ....[198]....
        /*0704*/ 	.word	0x0500000f


	//   ....[199]....
        /*0708*/ 	.word	0x0500000f


	//   ....[200]....
        /*070c*/ 	.word	0x0500000f


	//   ....[201]....
        /*0710*/ 	.word	0x0500000f


	//   ....[202]....
        /*0714*/ 	.word	0x0500000f


	//   ....[203]....
        /*0718*/ 	.word	0x0500000f


	//   ....[204]....
        /*071c*/ 	.word	0x0500000f


	//   ....[205]....
        /*0720*/ 	.word	0x0500000f


	//   ....[206]....
        /*0724*/ 	.word	0x0500000f


	//   ....[207]....
        /*0728*/ 	.word	0x0500000f


	//   ....[208]....
        /*072c*/ 	.word	0x0500000f


	//   ....[209]....
        /*0730*/ 	.word	0x0500000f


	//   ....[210]....
        /*0734*/ 	.word	0x0500000f


	//   ....[211]....
        /*0738*/ 	.word	0x0500000f


	//   ....[212]....
        /*073c*/ 	.word	0x0500000f


	//   ....[213]....
        /*0740*/ 	.word	0x0500000f


	//   ....[214]....
        /*0744*/ 	.word	0x0500000f


	//   ....[215]....
        /*0748*/ 	.word	0x0500000f


	//   ....[216]....
        /*074c*/ 	.word	0x0500000f


	//----- nvinfo : EIATTR_COOP_GROUP_INSTR_OFFSETS
	.align		4
.L_1422:
        /*0750*/ 	.byte	0x04, 0x28
        /*0752*/ 	.short	(.L_1424 - .L_1423)


	//   ....[0]....
.L_1423:
        /*0754*/ 	.word	0x00000070


	//   ....[1]....
        /*0758*/ 	.word	0x000000b0


	//   ....[2]....
        /*075c*/ 	.word	0x000002d0


	//   ....[3]....
        /*0760*/ 	.word	0x00000430


	//   ....[4]....
        /*0764*/ 	.word	0x00000550


	//   ....[5]....
        /*0768*/ 	.word	0x000006b0


	//   ....[6]....
        /*076c*/ 	.word	0x000016d0


	//   ....[7]....
        /*0770*/ 	.word	0x00003490


	//   ....[8]....
        /*0774*/ 	.word	0x000034d0


	//   ....[9]....
        /*0778*/ 	.word	0x00003ba0


	//   ....[10]....
        /*077c*/ 	.word	0x00003c10


	//   ....[11]....
        /*0780*/ 	.word	0x00006470


	//   ....[12]....
        /*0784*/ 	.word	0x00006490


	//   ....[13]....
        /*0788*/ 	.word	0x000064b0


	//   ....[14]....
        /*078c*/ 	.word	0x000064e0


	//   ....[15]....
        /*0790*/ 	.word	0x00007d20


	//   ....[16]....
        /*0794*/ 	.word	0x00007d30


	//   ....[17]....
        /*0798*/ 	.word	0x00007db0


	//   ....[18]....
        /*079c*/ 	.word	0x00007dd0


	//   ....[19]....
        /*07a0*/ 	.word	0x000087b0


	//   ....[20]....
        /*07a4*/ 	.word	0x000087d0


	//   ....[21]....
        /*07a8*/ 	.word	0x000087f0


	//   ....[22]....
        /*07ac*/ 	.word	0x00008810


	//   ....[23]....
        /*07b0*/ 	.word	0x00008820


	//   ....[24]....
        /*07b4*/ 	.word	0x00008830


	//   ....[25]....
        /*07b8*/ 	.word	0x00008840


	//   ....[26]....
        /*07bc*/ 	.word	0x00008850


	//   ....[27]....
        /*07c0*/ 	.word	0x00008860


	//   ....[28]....
        /*07c4*/ 	.word	0x00008870


	//   ....[29]....
        /*07c8*/ 	.word	0x00008880


	//   ....[30]....
        /*07cc*/ 	.word	0x00008890


	//   ....[31]....
        /*07d0*/ 	.word	0x000088a0


	//   ....[32]....
        /*07d4*/ 	.word	0x000088b0


	//   ....[33]....
        /*07d8*/ 	.word	0x000088c0


	//   ....[34]....
        /*07dc*/ 	.word	0x000088d0


	//   ....[35]....
        /*07e0*/ 	.word	0x000088e0


	//   ....[36]....
        /*07e4*/ 	.word	0x000088f0


	//   ....[37]....
        /*07e8*/ 	.word	0x00008900


	//   ....[38]....
        /*07ec*/ 	.word	0x00008910


	//   ....[39]....
        /*07f0*/ 	.word	0x00008920


	//   ....[40]....
        /*07f4*/ 	.word	0x00008930


	//   ....[41]....
        /*07f8*/ 	.word	0x00008940


	//   ....[42]....
        /*07fc*/ 	.word	0x00008950


	//   ....[43]....
        /*0800*/ 	.word	0x00008960


	//   ....[44]....
        /*0804*/ 	.word	0x00008970


	//   ....[45]....
        /*0808*/ 	.word	0x00008980


	//   ....[46]....
        /*080c*/ 	.word	0x00008990


	//   ....[47]....
        /*0810*/ 	.word	0x000089a0


	//   ....[48]....
        /*0814*/ 	.word	0x000089b0


	//   ....[49]....
        /*0818*/ 	.word	0x000089c0


	//   ....[50]....
        /*081c*/ 	.word	0x000089d0


	//   ....[51]....
        /*0820*/ 	.word	0x00009210


	//   ....[52]....
        /*0824*/ 	.word	0x00009220


	//   ....[53]....
        /*0828*/ 	.word	0x00009230


	//   ....[54]....
        /*082c*/ 	.word	0x00009270


	//   ....[55]....
        /*0830*/ 	.word	0x000098b0


	//   ....[56]....
        /*0834*/ 	.word	0x000098f0


	//   ....[57]....
        /*0838*/ 	.word	0x00009910


	//   ....[58]....
        /*083c*/ 	.word	0x00009950


	//   ....[59]....
        /*0840*/ 	.word	0x00009970


	//   ....[60]....
        /*0844*/ 	.word	0x00009980


	//   ....[61]....
        /*0848*/ 	.word	0x000099a0


	//   ....[62]....
        /*084c*/ 	.word	0x000099c0


	//   ....[63]....
        /*0850*/ 	.word	0x00009e00


	//   ....[64]....
        /*0854*/ 	.word	0x00009e10


	//   ....[65]....
        /*0858*/ 	.word	0x0000a040


	//   ....[66]....
        /*085c*/ 	.word	0x0000a050


	//   ....[67]....
        /*0860*/ 	.word	0x0000ab90


	//   ....[68]....
        /*0864*/ 	.word	0x0000abc0


	//   ....[69]....
        /*0868*/ 	.word	0x0000ac00


	//   ....[70]....
        /*086c*/ 	.word	0x0000ac30


	//   ....[71]....
        /*0870*/ 	.word	0x0000ac40


	//   ....[72]....
        /*0874*/ 	.word	0x0000ac50


	//   ....[73]....
        /*0878*/ 	.word	0x0000ac60


	//   ....[74]....
        /*087c*/ 	.word	0x0000ac80


	//   ....[75]....
        /*0880*/ 	.word	0x0000add0


	//   ....[76]....
        /*0884*/ 	.word	0x0000b000


	//   ....[77]....
        /*0888*/ 	.word	0x0000b030


	//   ....[78]....
        /*088c*/ 	.word	0x0000b060


	//   ....[79]....
        /*0890*/ 	.word	0x0000b090


	//   ....[80]....
        /*0894*/ 	.word	0x0000b0c0


	//   ....[81]....
        /*0898*/ 	.word	0x0000b110


	//   ....[82]....
        /*089c*/ 	.word	0x0000b280


	//   ....[83]....
        /*08a0*/ 	.word	0x0000b2b0


	//   ....[84]....
        /*08a4*/ 	.word	0x0000b2e0


	//   ....[85]....
        /*08a8*/ 	.word	0x0000b310


	//   ....[86]....
        /*08ac*/ 	.word	0x0000b340


	//   ....[87]....
        /*08b0*/ 	.word	0x0000b380


	//   ....[88]....
        /*08b4*/ 	.word	0x0000b400


	//   ....[89]....
        /*08b8*/ 	.word	0x0000b450


	//   ....[90]....
        /*08bc*/ 	.word	0x0000b460


	//   ....[91]....
        /*08c0*/ 	.word	0x0000b510


	//   ....[92]....
        /*08c4*/ 	.word	0x0000d570


	//   ....[93]....
        /*08c8*/ 	.word	0x0000d580


	//   ....[94]....
        /*08cc*/ 	.word	0x0000d5f0


	//   ....[95]....
        /*08d0*/ 	.word	0x0000d610


	//   ....[96]....
        /*08d4*/ 	.word	0x0000d650


	//   ....[97]....
        /*08d8*/ 	.word	0x0000d670


	//   ....[98]....
        /*08dc*/ 	.word	0x0000d680


	//   ....[99]....
        /*08e0*/ 	.word	0x0000d690


	//   ....[100]....
        /*08e4*/ 	.word	0x0000d720


	//   ....[101]....
        /*08e8*/ 	.word	0x0000d740


	//   ....[102]....
        /*08ec*/ 	.word	0x0000db90


	//   ....[103]....
        /*08f0*/ 	.word	0x0000dba0


	//   ....[104]....
        /*08f4*/ 	.word	0x0000dbc0


	//   ....[105]....
        /*08f8*/ 	.word	0x0000dc50


	//   ....[106]....
        /*08fc*/ 	.word	0x0000dc60


	//   ....[107]....
        /*0900*/ 	.word	0x0000dcd0


	//   ....[108]....
        /*0904*/ 	.word	0x0000dce0


	//   ....[109]....
        /*0908*/ 	.word	0x0000dcf0


	//   ....[110]....
        /*090c*/ 	.word	0x0000dd00


	//   ....[111]....
        /*0910*/ 	.word	0x0000ddc0


	//   ....[112]....
        /*0914*/ 	.word	0x0000e630


	//   ....[113]....
        /*0918*/ 	.word	0x0000e660


	//   ....[114]....
        /*091c*/ 	.word	0x0000e6f0


	//   ....[115]....
        /*0920*/ 	.word	0x0000e700


	//   ....[116]....
        /*0924*/ 	.word	0x0000e770


	//   ....[117]....
        /*0928*/ 	.word	0x0000e780


	//   ....[118]....
        /*092c*/ 	.word	0x0000e790


	//   ....[119]....
        /*0930*/ 	.word	0x0000e7a0


	//   ....[120]....
        /*0934*/ 	.word	0x0000e880


	//   ....[121]....
        /*0938*/ 	.word	0x0000e890


	//   ....[122]....
        /*093c*/ 	.word	0x0000e8a0


	//   ....[123]....
        /*0940*/ 	.word	0x0000e8b0


	//   ....[124]....
        /*0944*/ 	.word	0x0000f2f0


	//   ....[125]....
        /*0948*/ 	.word	0x0000f300


	//   ....[126]....
        /*094c*/ 	.word	0x0000f370


	//   ....[127]....
        /*0950*/ 	.word	0x0000f380


	//   ....[128]....
        /*0954*/ 	.word	0x0000f3c0


	//   ....[129]....
        /*0958*/ 	.word	0x0000f3d0


	//   ....[130]....
        /*095c*/ 	.word	0x0000f410


	//   ....[131]....
        /*0960*/ 	.word	0x0000f420


	//   ....[132]....
        /*0964*/ 	.word	0x0000f460


	//   ....[133]....
        /*0968*/ 	.word	0x0000f470


	//   ....[134]....
        /*096c*/ 	.word	0x0000f880


	//   ....[135]....
        /*0970*/ 	.word	0x0000f890


	//   ....[136]....
        /*0974*/ 	.word	0x0000f8a0


	//   ....[137]....
        /*0978*/ 	.word	0x0000f8e0


	//   ....[138]....
        /*097c*/ 	.word	0x0000f8f0


	//   ....[139]....
        /*0980*/ 	.word	0x0000f930


	//   ....[140]....
        /*0984*/ 	.word	0x0000f940


	//   ....[141]....
        /*0988*/ 	.word	0x0000f950


	//   ....[142]....
        /*098c*/ 	.word	0x0000f990


	//   ....[143]....
        /*0990*/ 	.word	0x0000f9d0


	//   ....[144]....
        /*0994*/ 	.word	0x00010b40


	//   ....[145]....
        /*0998*/ 	.word	0x00010b70


	//   ....[146]....
        /*099c*/ 	.word	0x00010ba0


	//   ....[147]....
        /*09a0*/ 	.word	0x00010bb0


	//   ....[148]....
        /*09a4*/ 	.word	0x00010be0


	//   ....[149]....
        /*09a8*/ 	.word	0x00010bf0


	//   ....[150]....
        /*09ac*/ 	.word	0x00010c20


	//   ....[151]....
        /*09b0*/ 	.word	0x00010c70


	//   ....[152]....
        /*09b4*/ 	.word	0x00010dd0


	//   ....[153]....
        /*09b8*/ 	.word	0x00010e00


	//   ....[154]....
        /*09bc*/ 	.word	0x00010e30


	//   ....[155]....
        /*09c0*/ 	.word	0x00010e60


	//   ....[156]....
        /*09c4*/ 	.word	0x00010e90


	//   ....[157]....
        /*09c8*/ 	.word	0x00010ed0


	//   ....[158]....
        /*09cc*/ 	.word	0x00010f60


	//   ....[159]....
        /*09d0*/ 	.word	0x00010fb0


	//   ....[160]....
        /*09d4*/ 	.word	0x00010fc0


	//   ....[161]....
        /*09d8*/ 	.word	0x00011050


	//   ....[162]....
        /*09dc*/ 	.word	0x000116c0


	//   ....[163]....
        /*09e0*/ 	.word	0x00011c30


	//   ....[164]....
        /*09e4*/ 	.word	0x00011d20


	//   ....[165]....
        /*09e8*/ 	.word	0x00011db0


	//   ....[166]....
        /*09ec*/ 	.word	0x00011e70


	//   ....[167]....
        /*09f0*/ 	.word	0x00011f30


	//   ....[168]....
        /*09f4*/ 	.word	0x00011fe0


	//   ....[169]....
        /*09f8*/ 	.word	0x00012080


	//   ....[170]....
        /*09fc*/ 	.word	0x00012120


	//   ....[171]....
        /*0a00*/ 	.word	0x000121d0


	//   ....[172]....
        /*0a04*/ 	.word	0x00012250


	//   ....[173]....
        /*0a08*/ 	.word	0x00012320


	//   ....[174]....
        /*0a0c*/ 	.word	0x00012450


	//   ....[175]....
        /*0a10*/ 	.word	0x00012500


	//   ....[176]....
        /*0a14*/ 	.word	0x00012580


	//   ....[177]....
        /*0a18*/ 	.word	0x00012670


	//   ....[178]....
        /*0a1c*/ 	.word	0x000126d0


	//   ....[179]....
        /*0a20*/ 	.word	0x000127b0


	//   ....[180]....
        /*0a24*/ 	.word	0x00012810


	//   ....[181]....
        /*0a28*/ 	.word	0x000128f0


	//   ....[182]....
        /*0a2c*/ 	.word	0x00012950


	//   ....[183]....
        /*0a30*/ 	.word	0x00012a20


	//   ....[184]....
        /*0a34*/ 	.word	0x00012ad0


	//   ....[185]....
        /*0a38*/ 	.word	0x00012b40


	//   ....[186]....
        /*0a3c*/ 	.word	0x00012ba0


	//   ....[187]....
        /*0a40*/ 	.word	0x00012c70


	//   ....[188]....
        /*0a44*/ 	.word	0x00012cd0


	//   ....[189]....
        /*0a48*/ 	.word	0x00012db0


	//   ....[190]....
        /*0a4c*/ 	.word	0x00012e10


	//   ....[191]....
        /*0a50*/ 	.word	0x00012ef0


	//   ....[192]....
        /*0a54*/ 	.word	0x00012f50


	//   ....[193]....
        /*0a58*/ 	.word	0x00013040


	//   ....[194]....
        /*0a5c*/ 	.word	0x000130a0


	//   ....[195]....
        /*0a60*/ 	.word	0x00013160


	//   ....[196]....
        /*0a64*/ 	.word	0x000132a0


	//   ....[197]....
        /*0a68*/ 	.word	0x00013350


	//   ....[198]....
        /*0a6c*/ 	.word	0x00013400


	//   ....[199]....
        /*0a70*/ 	.word	0x000134a0


	//   ....[200]....
        /*0a74*/ 	.word	0x00013550


	//   ....[201]....
        /*0a78*/ 	.word	0x000135f0


	//   ....[202]....
        /*0a7c*/ 	.word	0x000136a0


	//   ....[203]....
        /*0a80*/ 	.word	0x00013740


	//   ....[204]....
        /*0a84*/ 	.word	0x000137b0


	//   ....[205]....
        /*0a88*/ 	.word	0x00013870


	//   ....[206]....
        /*0a8c*/ 	.word	0x00013960


	//   ....[207]....
        /*0a90*/ 	.word	0x000139f0


	//   ....[208]....
        /*0a94*/ 	.word	0x00013a50


	//   ....[209]....
        /*0a98*/ 	.word	0x00013b00


	//   ....[210]....
        /*0a9c*/ 	.word	0x00013b60


	//   ....[211]....
        /*0aa0*/ 	.word	0x00013c10


	//   ....[212]....
        /*0aa4*/ 	.word	0x00013c70


	//   ....[213]....
        /*0aa8*/ 	.word	0x00013d20


	//   ....[214]....
        /*0aac*/ 	.word	0x00013d80


	//   ....[215]....
        /*0ab0*/ 	.word	0x00013e30


	//   ....[216]....
        /*0ab4*/ 	.word	0x00014090


	//----- nvinfo : EIATTR_REG_RECONFIG
	.align		4
.L_1424:
        /*0ab8*/ 	.byte	0x01, 0x54
	.zero		2


	//----- nvinfo : EIATTR_SYSCALL_OFFSETS
	.align		4
        /*0abc*/ 	.byte	0x04, 0x46
        /*0abe*/ 	.short	(.L_1426 - .L_1425)


	//   ....[0]....
.L_1425:
        /*0ac0*/ 	.word	0x00001890


	//   ....[1]....
        /*0ac4*/ 	.word	0x0000c770


	//   ....[2]....
        /*0ac8*/ 	.word	0x0000c900


	//   ....[3]....
        /*0acc*/ 	.word	0x0000ca50


	//   ....[4]....
        /*0ad0*/ 	.word	0x0000cb90


	//   ....[5]....
        /*0ad4*/ 	.word	0x0000e190


	//----- nvinfo : EIATTR_MBARRIER_INSTR_OFFSETS
	.align		4
.L_1426:
        /*0ad8*/ 	.byte	0x04, 0x39
        /*0ada*/ 	.short	(.L_1428 - .L_1427)


	//   ....[0]....
.L_1427:
        /*0adc*/ 	.word	0x00000180
        /*0ae0*/ 	.word	0x000000ff
        /*0ae4*/ 	.word	0x00013200
        /*0ae8*/ 	.short	0x0100
        /*0aea*/ 	.byte	0x08
	.zero		1


	//   ....[1]....
        /*0aec*/ 	.word	0x00000190
        /*0af0*/ 	.word	0x000000ff
        /*0af4*/ 	.word	0x00013220
        /*0af8*/ 	.short	0x0100
        /*0afa*/ 	.byte	0x08
	.zero		1


	//   ....[2]....
        /*0afc*/ 	.word	0x00000280
        /*0b00*/ 	.word	0x000000ff
        /*0b04*/ 	.word	0x00013230
        /*0b08*/ 	.short	0x0100
        /*0b0a*/ 	.byte	0x08
	.zero		1


	//   ....[3]....
        /*0b0c*/ 	.word	0x00000290
        /*0b10*/ 	.word	0x000000ff
        /*0b14*/ 	.word	0x00013240
        /*0b18*/ 	.short	0x0100
        /*0b1a*/ 	.byte	0x08
	.zero		1


	//   ....[4]....
        /*0b1c*/ 	.word	0x000002a0
        /*0b20*/ 	.word	0x000000ff
        /*0b24*/ 	.word	0x00013238
        /*0b28*/ 	.short	0x0100
        /*0b2a*/ 	.byte	0x08
	.zero		1


	//   ....[5]....
        /*0b2c*/ 	.word	0x000002b0
        /*0b30*/ 	.word	0x000000ff
        /*0b34*/ 	.word	0x00013248
        /*0b38*/ 	.short	0x0100
        /*0b3a*/ 	.byte	0x08
	.zero		1


	//   ....[6]....
        /*0b3c*/ 	.word	0x000003e0
        /*0b40*/ 	.word	0x000000ff
        /*0b44*/ 	.word	0x00013250
        /*0b48*/ 	.short	0x0100
        /*0b4a*/ 	.byte	0x08
	.zero		1


	//   ....[7]....
        /*0b4c*/ 	.word	0x000003f0
        /*0b50*/ 	.word	0x000000ff
        /*0b54*/ 	.word	0x00013260
        /*0b58*/ 	.short	0x0100
        /*0b5a*/ 	.byte	0x08
	.zero		1


	//   ....[8]....
        /*0b5c*/ 	.word	0x00000400
        /*0b60*/ 	.word	0x000000ff
        /*0b64*/ 	.word	0x00013258
        /*0b68*/ 	.short	0x0100
        /*0b6a*/ 	.byte	0x08
	.zero		1


	//   ....[9]....
        /*0b6c*/ 	.word	0x00000410
        /*0b70*/ 	.word	0x000000ff
        /*0b74*/ 	.word	0x00013268
        /*0b78*/ 	.short	0x0100
        /*0b7a*/ 	.byte	0x08
	.zero		1


	//   ....[10]....
        /*0b7c*/ 	.word	0x00000500
        /*0b80*/ 	.word	0x000000ff
        /*0b84*/ 	.word	0x00013270
        /*0b88*/ 	.short	0x0100
        /*0b8a*/ 	.byte	0x06
	.zero		1


	//   ....[11]....
        /*0b8c*/ 	.word	0x00000510
        /*0b90*/ 	.word	0x000000ff
        /*0b94*/ 	.word	0x00013280
        /*0b98*/ 	.short	0x0100
        /*0b9a*/ 	.byte	0x06
	.zero		1


	//   ....[12]....
        /*0b9c*/ 	.word	0x00000520
        /*0ba0*/ 	.word	0x000000ff
        /*0ba4*/ 	.word	0x00013278
        /*0ba8*/ 	.short	0x0100
        /*0baa*/ 	.byte	0x06
	.zero		1


	//   ....[13]....
        /*0bac*/ 	.word	0x00000530
        /*0bb0*/ 	.word	0x000000ff
        /*0bb4*/ 	.word	0x00013288
        /*0bb8*/ 	.short	0x0100
        /*0bba*/ 	.byte	0x06
	.zero		1


	//   ....[14]....
        /*0bbc*/ 	.word	0x00000660
        /*0bc0*/ 	.word	0x000000ff
        /*0bc4*/ 	.word	0x00013290
        /*0bc8*/ 	.short	0x0100
        /*0bca*/ 	.byte	0x08
	.zero		1


	//   ....[15]....
        /*0bcc*/ 	.word	0x00000670
        /*0bd0*/ 	.word	0x000000ff
        /*0bd4*/ 	.word	0x000132a0
        /*0bd8*/ 	.short	0x0100
        /*0bda*/ 	.byte	0x08
	.zero		1


	//   ....[16]....
        /*0bdc*/ 	.word	0x00000680
        /*0be0*/ 	.word	0x000000ff
        /*0be4*/ 	.word	0x00013298
        /*0be8*/ 	.short	0x0100
        /*0bea*/ 	.byte	0x08
	.zero		1


	//   ....[17]....
        /*0bec*/ 	.word	0x00000690
        /*0bf0*/ 	.word	0x000000ff
        /*0bf4*/ 	.word	0x000132a8
        /*0bf8*/ 	.short	0x0100
        /*0bfa*/ 	.byte	0x08
	.zero		1


	//   ....[18]....
        /*0bfc*/ 	.word	0x000007e0
        /*0c00*/ 	.word	0x000000ff
        /*0c04*/ 	.word	0x000132b0
        /*0c08*/ 	.short	0x0100
        /*0c0a*/ 	.byte	0x08
	.zero		1


	//   ....[19]....
        /*0c0c*/ 	.word	0x000007f0
        /*0c10*/ 	.word	0x000000ff
        /*0c14*/ 	.word	0x000132c0
        /*0c18*/ 	.short	0x0100
        /*0c1a*/ 	.byte	0x08
	.zero		1


	//   ....[20]....
        /*0c1c*/ 	.word	0x00000800
        /*0c20*/ 	.word	0x000000ff
        /*0c24*/ 	.word	0x000132b8
        /*0c28*/ 	.short	0x0100
        /*0c2a*/ 	.byte	0x08
	.zero		1


	//   ....[21]....
        /*0c2c*/ 	.word	0x00000810
        /*0c30*/ 	.word	0x000000ff
        /*0c34*/ 	.word	0x000132c8
        /*0c38*/ 	.short	0x0100
        /*0c3a*/ 	.byte	0x08
	.zero		1


	//   ....[22]....
        /*0c3c*/ 	.word	0x00001ae0
        /*0c40*/ 	.word	0x00000019
        /*0c44*/ 	.word	0x00013200
        /*0c48*/ 	.short	0x010a
        /*0c4a*/ 	.byte	0x3f
	.zero		1


	//   ....[23]....
        /*0c4c*/ 	.word	0x00001ba0
        /*0c50*/ 	.word	0x00000003
        /*0c54*/ 	.word	0x00013230
        /*0c58*/ 	.short	0x010a
        /*0c5a*/ 	.byte	0x3f
	.zero		1


	//   ....[24]....
        /*0c5c*/ 	.word	0x00001c20
        /*0c60*/ 	.word	0x00000003
        /*0c64*/ 	.word	0x00013230
        /*0c68*/ 	.short	0x010a
        /*0c6a*/ 	.byte	0x3f
	.zero		1


	//   ....[25]....
        /*0c6c*/ 	.word	0x000026b0
        /*0c70*/ 	.word	0x00000018
        /*0c74*/ 	.word	0x00000000
        /*0c78*/ 	.short	0x0101
        /*0c7a*/ 	.byte	0x3f
	.zero		1


	//   ....[26]....
        /*0c7c*/ 	.word	0x00004e60
        /*0c80*/ 	.word	0x000000ff
        /*0c84*/ 	.word	0x00013230
        /*0c88*/ 	.short	0x010a
        /*0c8a*/ 	.byte	0x12
	.zero		1


	//   ....[27]....
        /*0c8c*/ 	.word	0x00004ea0
        /*0c90*/ 	.word	0x000000ff
        /*0c94*/ 	.word	0x00013230
        /*0c98*/ 	.short	0x010a
        /*0c9a*/ 	.byte	0x12
	.zero		1


	//   ....[28]....
        /*0c9c*/ 	.word	0x000052f0
        /*0ca0*/ 	.word	0x000000ff
        /*0ca4*/ 	.word	0x00013250
        /*0ca8*/ 	.short	0x010a
        /*0caa*/ 	.byte	0x09
	.zero		1


	//   ....[29]....
        /*0cac*/ 	.word	0x00005330
        /*0cb0*/ 	.word	0x000000ff
        /*0cb4*/ 	.word	0x00013250
        /*0cb8*/ 	.short	0x010a
        /*0cba*/ 	.byte	0x09
	.zero		1


	//   ....[30]....
        /*0cbc*/ 	.word	0x00005c10
        /*0cc0*/ 	.word	0x000000ff
        /*0cc4*/ 	.word	0x00000000
        /*0cc8*/ 	.short	0x0101
        /*0cca*/ 	.byte	0x12
	.zero		1


	//   ....[31]....
        /*0ccc*/ 	.word	0x000075c0
        /*0cd0*/ 	.word	0x000000ff
        /*0cd4*/ 	.word	0x00000000
        /*0cd8*/ 	.short	0x0101
        /*0cda*/ 	.byte	0x06
	.zero		1


	//   ....[32]....
        /*0cdc*/ 	.word	0x00007a80
        /*0ce0*/ 	.word	0x000000ff
        /*0ce4*/ 	.word	0x00013250
        /*0ce8*/ 	.short	0x010a
        /*0cea*/ 	.byte	0x05
	.zero		1


	//   ....[33]....
        /*0cec*/ 	.word	0x00007ac0
        /*0cf0*/ 	.word	0x000000ff
        /*0cf4*/ 	.word	0x00013250
        /*0cf8*/ 	.short	0x010a
        /*0cfa*/ 	.byte	0x05
	.zero		1


	//   ....[34]....
        /*0cfc*/ 	.word	0x000080b0
        /*0d00*/ 	.word	0x000000ff
        /*0d04*/ 	.word	0x00000000
        /*0d08*/ 	.short	0x0101
        /*0d0a*/ 	.byte	0x04
	.zero		1


	//   ....[35]....
        /*0d0c*/ 	.word	0x000097b0
        /*0d10*/ 	.word	0x00000000
        /*0d14*/ 	.word	0x00000000
        /*0d18*/ 	.short	0x0101
        /*0d1a*/ 	.byte	0x3f
	.zero		1


	//   ....[36]....
        /*0d1c*/ 	.word	0x00009df0
        /*0d20*/ 	.word	0x00000006
        /*0d24*/ 	.word	0x00000000
        /*0d28*/ 	.short	0x0101
        /*0d2a*/ 	.byte	0x3f
	.zero		1


	//   ....[37]....
        /*0d2c*/ 	.word	0x0000d1d0
        /*0d30*/ 	.word	0x00000006
        /*0d34*/ 	.word	0x00013280
        /*0d38*/ 	.short	0x010a
        /*0d3a*/ 	.byte	0x3f
	.zero		1


	//   ....[38]....
        /*0d3c*/ 	.word	0x0000d860
        /*0d40*/ 	.word	0x00000006
        /*0d44*/ 	.word	0x00013270
        /*0d48*/ 	.short	0x0107
        /*0d4a*/ 	.byte	0x3f
	.zero		1


	//   ....[39]....
        /*0d4c*/ 	.word	0x0000d920
        /*0d50*/ 	.word	0x00000006
        /*0d54*/ 	.word	0x00013270
        /*0d58*/ 	.short	0x0101
        /*0d5a*/ 	.byte	0x3f
	.zero		1


	//   ....[40]....
        /*0d5c*/ 	.word	0x0000d970
        /*0d60*/ 	.word	0x00000006
        /*0d64*/ 	.word	0x00013240
        /*0d68*/ 	.short	0x010a
        /*0d6a*/ 	.byte	0x3f
	.zero		1


	//   ....[41]....
        /*0d6c*/ 	.word	0x0000ded0
        /*0d70*/ 	.word	0x00000006
        /*0d74*/ 	.word	0x00013230
        /*0d78*/ 	.short	0x0107
        /*0d7a*/ 	.byte	0x3f
	.zero		1


	//   ....[42]....
        /*0d7c*/ 	.word	0x0000dfa0
        /*0d80*/ 	.word	0x00000006
        /*0d84*/ 	.word	0x00013230
        /*0d88*/ 	.short	0x0101
        /*0d8a*/ 	.byte	0x3f
	.zero		1


	//   ....[43]....
        /*0d8c*/ 	.word	0x0000e990
        /*0d90*/ 	.word	0x00000010
        /*0d94*/ 	.word	0x00013200
        /*0d98*/ 	.short	0x0107
        /*0d9a*/ 	.byte	0x3f
	.zero		1


	//   ....[44]....
        /*0d9c*/ 	.word	0x0000ea80
        /*0da0*/ 	.word	0x00000010
        /*0da4*/ 	.word	0x00013200
        /*0da8*/ 	.short	0x0101
        /*0daa*/ 	.byte	0x3f
	.zero		1


	//   ....[45]....
        /*0dac*/ 	.word	0x0000eaa0
        /*0db0*/ 	.word	0x00000010
        /*0db4*/ 	.word	0x00013220
        /*0db8*/ 	.short	0x010a
        /*0dba*/ 	.byte	0x3f
	.zero		1


	//   ....[46]....
        /*0dbc*/ 	.word	0x0000f020
        /*0dc0*/ 	.word	0x00000000
        /*0dc4*/ 	.word	0x00013280
        /*0dc8*/ 	.short	0x010a
        /*0dca*/ 	.byte	0x3f
	.zero		1


	//   ....[47]....
        /*0dcc*/ 	.word	0x0000f520
        /*0dd0*/ 	.word	0x00000000
        /*0dd4*/ 	.word	0x00013270
        /*0dd8*/ 	.short	0x0107
        /*0dda*/ 	.byte	0x3f
	.zero		1


	//   ....[48]....
        /*0ddc*/ 	.word	0x0000f5e0
        /*0de0*/ 	.word	0x00000000
        /*0de4*/ 	.word	0x00013270
        /*0de8*/ 	.short	0x0101
        /*0dea*/ 	.byte	0x3f
	.zero		1


	//   ....[49]....
        /*0dec*/ 	.word	0x0000f610
        /*0df0*/ 	.word	0x00000000
        /*0df4*/ 	.word	0x00013240
        /*0df8*/ 	.short	0x010a
        /*0dfa*/ 	.byte	0x3f
	.zero		1


	//   ....[50]....
        /*0dfc*/ 	.word	0x0000fa50
        /*0e00*/ 	.word	0x00000000
        /*0e04*/ 	.word	0x00013230
        /*0e08*/ 	.short	0x0107
        /*0e0a*/ 	.byte	0x3f
	.zero		1


	//   ....[51]....
        /*0e0c*/ 	.word	0x0000fb10
        /*0e10*/ 	.word	0x00000000
        /*0e14*/ 	.word	0x00013230
        /*0e18*/ 	.short	0x0101
        /*0e1a*/ 	.byte	0x3f
	.zero		1


	//   ....[52]....
        /*0e1c*/ 	.word	0x0000fba0
        /*0e20*/ 	.word	0x00000002
        /*0e24*/ 	.word	0x00013270
        /*0e28*/ 	.short	0x010a
        /*0e2a*/ 	.byte	0x3f
	.zero		1


	//   ....[53]....
        /*0e2c*/ 	.word	0x0000fc30
        /*0e30*/ 	.word	0x00000002
        /*0e34*/ 	.word	0x00013260
        /*0e38*/ 	.short	0x010a
        /*0e3a*/ 	.byte	0x3f
	.zero		1


	//   ....[54]....
        /*0e3c*/ 	.word	0x00010060
        /*0e40*/ 	.word	0x00000002
        /*0e44*/ 	.word	0x00013250
        /*0e48*/ 	.short	0x0101
        /*0e4a*/ 	.byte	0x3f
	.zero		1


	//   ....[55]....
        /*0e4c*/ 	.word	0x000100f0
        /*0e50*/ 	.word	0x00000002
        /*0e54*/ 	.word	0x00000000
        /*0e58*/ 	.short	0x0101
        /*0e5a*/ 	.byte	0x3f
	.zero		1


	//   ....[56]....
        /*0e5c*/ 	.word	0x000102e0
        /*0e60*/ 	.word	0x00000000
        /*0e64*/ 	.word	0x00013270
        /*0e68*/ 	.short	0x010a
        /*0e6a*/ 	.byte	0x3f
	.zero		1


	//   ....[57]....
        /*0e6c*/ 	.word	0x00010370
        /*0e70*/ 	.word	0x00000000
        /*0e74*/ 	.word	0x00013260
        /*0e78*/ 	.short	0x010a
        /*0e7a*/ 	.byte	0x3f
	.zero		1


	//   ....[58]....
        /*0e7c*/ 	.word	0x000107c0
        /*0e80*/ 	.word	0x00000000
        /*0e84*/ 	.word	0x00013250
        /*0e88*/ 	.short	0x0101
        /*0e8a*/ 	.byte	0x3f
	.zero		1


	//   ....[59]....
        /*0e8c*/ 	.word	0x00010840
        /*0e90*/ 	.word	0x00000000
        /*0e94*/ 	.word	0x00000000
        /*0e98*/ 	.short	0x0101
        /*0e9a*/ 	.byte	0x3f
	.zero		1


	//   ....[60]....
        /*0e9c*/ 	.word	0x00011640
        /*0ea0*/ 	.word	0x00000005
        /*0ea4*/ 	.word	0x00013220
        /*0ea8*/ 	.short	0x010a
        /*0eaa*/ 	.byte	0x3f
	.zero		1


	//   ....[61]....
        /*0eac*/ 	.word	0x000117e0
        /*0eb0*/ 	.word	0x00000004
        /*0eb4*/ 	.word	0x00013240
        /*0eb8*/ 	.short	0x010a
        /*0eba*/ 	.byte	0x3f
	.zero		1


	//   ....[62]....
        /*0ebc*/ 	.word	0x00011890
        /*0ec0*/ 	.word	0x00000005
        /*0ec4*/ 	.word	0x00013240
        /*0ec8*/ 	.short	0x010a
        /*0eca*/ 	.byte	0x3f
	.zero		1


	//   ....[63]....
        /*0ecc*/ 	.word	0x000118d0
        /*0ed0*/ 	.word	0x00000004
        /*0ed4*/ 	.word	0x00013260
        /*0ed8*/ 	.short	0x010a
        /*0eda*/ 	.byte	0x3f
	.zero		1


	//   ....[64]....
        /*0edc*/ 	.word	0x00011910
        /*0ee0*/ 	.word	0x00000005
        /*0ee4*/ 	.word	0x00013260
        /*0ee8*/ 	.short	0x010a
        /*0eea*/ 	.byte	0x3f
	.zero		1


	//   ....[65]....
        /*0eec*/ 	.word	0x00011950
        /*0ef0*/ 	.word	0x00000004
        /*0ef4*/ 	.word	0x00013280
        /*0ef8*/ 	.short	0x010a
        /*0efa*/ 	.byte	0x3f
	.zero		1


	//   ....[66]....
        /*0efc*/ 	.word	0x00011990
        /*0f00*/ 	.word	0x00000005
        /*0f04*/ 	.word	0x00013280
        /*0f08*/ 	.short	0x010a
        /*0f0a*/ 	.byte	0x3f
	.zero		1


	//   ....[67]....
        /*0f0c*/ 	.word	0x000119f0
        /*0f10*/ 	.word	0x00000019
        /*0f14*/ 	.word	0x00013200
        /*0f18*/ 	.short	0x010a
        /*0f1a*/ 	.byte	0x3f
	.zero		1


	//   ....[68]....
        /*0f1c*/ 	.word	0x00011a40
        /*0f20*/ 	.word	0x00000003
        /*0f24*/ 	.word	0x00013230
        /*0f28*/ 	.short	0x010a
        /*0f2a*/ 	.byte	0x3f
	.zero		1


	//   ....[69]....
        /*0f2c*/ 	.word	0x00011aa0
        /*0f30*/ 	.word	0x00000008
        /*0f34*/ 	.word	0x00013230
        /*0f38*/ 	.short	0x010a
        /*0f3a*/ 	.byte	0x3f
	.zero		1


	//   ....[70]....
        /*0f3c*/ 	.word	0x00011b00
        /*0f40*/ 	.word	0x00000008
        /*0f44*/ 	.word	0x00013250
        /*0f48*/ 	.short	0x010a
        /*0f4a*/ 	.byte	0x3f
	.zero		1


	//   ....[71]....
        /*0f4c*/ 	.word	0x00011b60
        /*0f50*/ 	.word	0x00000005
        /*0f54*/ 	.word	0x00013250
        /*0f58*/ 	.short	0x010a
        /*0f5a*/ 	.byte	0x3f
	.zero		1


	//   ....[72]....
        /*0f5c*/ 	.word	0x00011c70
        /*0f60*/ 	.word	0x00000006
        /*0f64*/ 	.word	0x00013280
        /*0f68*/ 	.short	0x010a
        /*0f6a*/ 	.byte	0x3f
	.zero		1


	//   ....[73]....
        /*0f6c*/ 	.word	0x000123a0
        /*0f70*/ 	.word	0x00000006
        /*0f74*/ 	.word	0x00013240
        /*0f78*/ 	.short	0x010a
        /*0f7a*/ 	.byte	0x3f
	.zero		1


	//   ....[74]....
        /*0f7c*/ 	.word	0x000131a0
        /*0f80*/ 	.word	0x00000010
        /*0f84*/ 	.word	0x00013220
        /*0f88*/ 	.short	0x010a
        /*0f8a*/ 	.byte	0x3f
	.zero		1


	//   ....[75]....
        /*0f8c*/ 	.word	0x000131f0
        /*0f90*/ 	.word	0x00000000
        /*0f94*/ 	.word	0x00013280
        /*0f98*/ 	.short	0x010a
        /*0f9a*/ 	.byte	0x3f
	.zero		1


	//   ....[76]....
        /*0f9c*/ 	.word	0x000138b0
        /*0fa0*/ 	.word	0x00000000
        /*0fa4*/ 	.word	0x00013240
        /*0fa8*/ 	.short	0x010a
        /*0faa*/ 	.byte	0x3f
	.zero		1


	//   ....[77]....
        /*0fac*/ 	.word	0x00013e70
        /*0fb0*/ 	.word	0x00000002
        /*0fb4*/ 	.word	0x00013270
        /*0fb8*/ 	.short	0x010a
        /*0fba*/ 	.byte	0x3f
	.zero		1


	//   ....[78]....
        /*0fbc*/ 	.word	0x00013ec0
        /*0fc0*/ 	.word	0x00000002
        /*0fc4*/ 	.word	0x00013260
        /*0fc8*/ 	.short	0x010a
        /*0fca*/ 	.byte	0x3f
	.zero		1


	//   ....[79]....
        /*0fcc*/ 	.word	0x00013f10
        /*0fd0*/ 	.word	0x00000000
        /*0fd4*/ 	.word	0x00013270
        /*0fd8*/ 	.short	0x010a
        /*0fda*/ 	.byte	0x3f
	.zero		1


	//   ....[80]....
        /*0fdc*/ 	.word	0x00013f60
        /*0fe0*/ 	.word	0x00000000
        /*0fe4*/ 	.word	0x00013260
        /*0fe8*/ 	.short	0x010a
        /*0fea*/ 	.byte	0x3f
	.zero		1


	//   ....[81]....
        /*0fec*/ 	.word	0x00013fb0
        /*0ff0*/ 	.word	0x00000005
        /*0ff4*/ 	.word	0x00013220
        /*0ff8*/ 	.short	0x010a
        /*0ffa*/ 	.byte	0x3f
	.zero		1


	//   ....[82]....
        /*0ffc*/ 	.word	0x00014150
        /*1000*/ 	.word	0x00000004
        /*1004*/ 	.word	0x00013240
        /*1008*/ 	.short	0x010a
        /*100a*/ 	.byte	0x3f
	.zero		1


	//   ....[83]....
        /*100c*/ 	.word	0x000141a0
        /*1010*/ 	.word	0x00000005
        /*1014*/ 	.word	0x00013240
        /*1018*/ 	.short	0x010a
        /*101a*/ 	.byte	0x3f
	.zero		1


	//   ....[84]....
        /*101c*/ 	.word	0x000141f0
        /*1020*/ 	.word	0x00000004
        /*1024*/ 	.word	0x00013260
        /*1028*/ 	.short	0x010a
        /*102a*/ 	.byte	0x3f
	.zero		1


	//   ....[85]....
        /*102c*/ 	.word	0x00014240
        /*1030*/ 	.word	0x00000005
        /*1034*/ 	.word	0x00013260
        /*1038*/ 	.short	0x010a
        /*103a*/ 	.byte	0x3f
	.zero		1


	//   ....[86]....
        /*103c*/ 	.word	0x00014290
        /*1040*/ 	.word	0x00000004
        /*1044*/ 	.word	0x00013280
        /*1048*/ 	.short	0x010a
        /*104a*/ 	.byte	0x3f
	.zero		1


	//----- nvinfo : EIATTR_NUM_MBARRIERS
	.align		4
.L_1428:
        /*104c*/ 	.byte	0x03, 0x38
        /*104e*/ 	.short	0x0016


	//----- nvinfo : EIATTR_EXIT_INSTR_OFFSETS
	.align		4
        /*1050*/ 	.byte	0x04, 0x1c
        /*1052*/ 	.short	(.L_1430 - .L_1429)


	//   ....[0]....
.L_1429:
        /*1054*/ 	.word	0x00000980


	//   ....[1]....
        /*1058*/ 	.word	0x0000ad80


	//   ....[2]....
        /*105c*/ 	.word	0x000119e0


	//----- nvinfo : EIATTR_MAX_THREADS
	.align		4
.L_1430:
        /*1060*/ 	.byte	0x04, 0x05
        /*1062*/ 	.short	(.L_1432 - .L_1431)
.L_1431:
        /*1064*/ 	.word	0x00000200
        /*1068*/ 	.word	0x00000001
        /*106c*/ 	.word	0x00000001


	//----- nvinfo : EIATTR_CRS_STACK_SIZE
	.align		4
.L_1432:
        /*1070*/ 	.byte	0x04, 0x1e
        /*1072*/ 	.short	(.L_1434 - .L_1433)
.L_1433:
        /*1074*/ 	.word	0x00000000


	//----- nvinfo : EIATTR_CBANK_PARAM_SIZE
	.align		4
.L_1434:
        /*1078*/ 	.byte	0x03, 0x19
        /*107a*/ 	.short	0x0af0


	//----- nvinfo : EIATTR_PARAM_CBANK
	.align		4
        /*107c*/ 	.byte	0x04, 0x0a
        /*107e*/ 	.short	(.L_1436 - .L_1435)
	.align		4
.L_1435:
        /*1080*/ 	.word	index@(.nv.constant0._ZN7cutlass13device_kernelIN5flash11enable_sm90INS1_16FlashAttnFwdSm90INS1_25CollectiveMainloopFwdSm90ILi2EN4cute5tupleIJNS5_1CILi1EEES8_S8_EEENS6_IJNS7_ILi192EEENS7_ILi160EEENS7_ILi64EEEEEELi64ENS_12float_e4m3_tEfNS_4arch4Sm90ELb0ELb0ELb1ELb1ELb1ELb0ELb0ELb1ELb1ELb1ELb1ELb0EEENS1_21CollectiveEpilogueFwdINS6_IJSA_SC_SB_EEES9_NS_10bfloat16_tESG_Li384ELb1ELb1ELb1ELb1EEENS1_36VarlenDynamicPersistentTileSchedulerILi192ELi160ELi384ELi128ELb1ELb1ELb1ELb0ELb1ELb1EEEEEEEEEvNT_6ParamsE)
        /*1084*/ 	.short	0x0210
        /*1086*/ 	.short	0x0af0


	//----- nvinfo : EIATTR_SW_WAR
	.align		4
.L_1436:
        /*1088*/ 	.byte	0x04, 0x36
        /*108a*/ 	.short	(.L_1438 - .L_1437)
.L_1437:
        /*108c*/ 	.word	0x00000008
.L_1438:


//--------------------- .nv.info._ZN7cutlass13device_kernelIN5flash11enable_sm90INS1_16FlashAttnFwdSm90INS1_25CollectiveMainloopFwdSm90ILi2EN4cute5tupleIJNS5_1CILi1EEES8_S8_EEENS6_IJNS7_ILi192EEENS7_ILi160EEENS7_ILi64EEEEEELi64ENS_12float_e4m3_tEfNS_4arch4Sm90ELb0ELb0ELb1ELb1ELb1ELb1ELb0ELb1ELb1ELb1ELb1ELb0EEENS1_21CollectiveEpilogueFwdINS6_IJSA_SC_SB_EEES9_NS_10bfloat16_tESG_Li384ELb1ELb1ELb1ELb1EEENS1_36VarlenDynamicPersistentTileSchedulerILi192ELi160ELi384ELi128ELb1ELb1ELb1ELb0ELb1ELb1EEEEEEEEEvNT_6ParamsE --------------------------
	.section	.nv.info._ZN7cutlass13device_kernelIN5flash11enable_sm90INS1_16FlashAttnFwdSm90INS1_25CollectiveMainloopFwdSm90ILi2EN4cute5tupleIJNS5_1CILi1EEES8_S8_EEENS6_IJNS7_ILi192EEENS7_ILi160EEENS7_ILi64EEEEEELi64ENS_12float_e4m3_tEfNS_4arch4Sm90ELb0ELb0ELb1ELb1ELb1ELb1ELb0ELb1ELb1ELb1ELb1ELb0EEENS1_21CollectiveEpilogueFwdINS6_IJSA_SC_SB_EEES9_NS_10bfloat16_tESG_Li384ELb1ELb1ELb1ELb1EEENS1_36VarlenDynamicPersistentTileSchedulerILi192ELi160ELi384ELi128ELb1ELb1ELb1ELb0ELb1ELb1EEEEEEEEEvNT_6ParamsE,"",@"SHT_CUDA_INFO"
	.sectionflags	@""
	.align	4


	//----- nvinfo : EIATTR_CUDA_API_VERSION
	.align		4
        /*0000*/ 	.byte	0x04, 0x37
        /*0002*/ 	.short	(.L_1440 - .L_1439)
.L_1439:
        /*0004*/ 	.word	0x00000082


	//----- nvinfo : EIATTR_KPARAM_INFO
	.align		4
.L_1440:
        /*0008*/ 	.byte	0x04, 0x17
        /*000a*/ 	.short	(.L_1442 - .L_1441)
.L_1441:
        /*000c*/ 	.word	0x00000000
        /*0010*/ 	.short	0x0000
        /*0012*/ 	.short	0x0070
        /*0014*/ 	.byte	0x00, 0xf0, 0x01, 0x2a


	//----- nvinfo : EIATTR_SPARSE_MMA_MASK
	.align		4
.L_1442:
        /*0018*/ 	.byte	0x03, 0x50
        /*001a*/ 	.short	0x0000


	//----- nvinfo : EIATTR_MAXREG_COUNT
	.align		4
        /*001c*/ 	.byte	0x03, 0x1b
        /*001e*/ 	.short	0x0080


	//----- nvinfo : EIATTR_NUM_BARRIERS
	.align		4
        /*0020*/ 	.byte	0x02, 0x4c
        /*0022*/ 	.byte	0x10
	.zero		1


	//----- nvinfo : EIATTR_EXTERNS
	.align		4
        /*0024*/ 	.byte	0x04, 0x0f
        /*0026*/ 	.short	(.L_1444 - .L_1443)


	//   ....[0]....
	.align		4
.L_1443:
        /*0028*/ 	.word	index@(__assertfail)


	//----- nvinfo : EIATTR_ANNOTATIONS
	.align		4
.L_1444:
        /*002c*/ 	.byte	0x04, 0x55
        /*002e*/ 	.short	(.L_1446 - .L_1445)


	//   ....[0]....
.L_1445:
        /* <DEDUP_REMOVED lines=138> */


	//----- nvinfo : EIATTR_MERCURY_ISA_VERSION
	.align		4
.L_1446:
        /*08c0*/ 	.byte	0x03, 0x5f
        /*08c2*/ 	.short	0x0101


	//----- nvinfo : EIATTR_UNUSED_LOAD_BYTE_OFFSET
	.align		4
        /*08c4*/ 	.byte	0x04, 0x44
        /*08c6*/ 	.short	(.L_1448 - .L_1447)


	//   ....[0]....
.L_1447:
        /*08c8*/ 	.word	0x00000a40
        /*08cc*/ 	.word	0x0000fff0


	//   ....[1]....
        /*08d0*/ 	.word	0x0000f450
        /*08d4*/ 	.word	0x0000fff0


	//----- nvinfo : EIATTR_INT_WARP_WIDE_INSTR_OFFSETS
	.align		4
.L_1448:
        /*08d8*/ 	.byte	0x04, 0x31
        /*08da*/ 	.short	(.L_1450 - .L_1449)


	//   ....[0]....
.L_1449:
        /*08dc*/ 	.word	0x00000120


	//   ....[1]....
        /*08e0*/ 	.word	0x000001c0


	//   ....[2]....
        /*08e4*/ 	.word	0x00000230


	//   ....[3]....
        /*08e8*/ 	.word	0x00014580


	//   ....[4]....
        /*08ec*/ 	.word	0x00014610


	//   ....[5]....
        /*08f0*/ 	.word	0x00018220


	//   ....[6]....
        /*08f4*/ 	.word	0x000182b0


	//----- nvinfo : EIATTR_COOP_GROUP_MASK_REGIDS
	.align		4
.L_1450:
        /*08f8*/ 	.byte	0x04, 0x29
        /*08fa*/ 	.short	(.L_1452 - .L_1451)


	//   ....[0]....
.L_1451:
        /*08fc*/ 	.word	0xffffffff


	//   ....[1]....
        /*0900*/ 	.word	0xffffffff


	//   ....[2]....
        /*0904*/ 	.word	0xffffffff


	//   ....[3]....
        /*0908*/ 	.word	0xffffffff


	//   ....[4]....
        /*090c*/ 	.word	0xffffffff


	//   ....[5]....
        /*0910*/ 	.word	0xffffffff


	//   ....[6]....
        /*0914*/ 	.word	0xffffffff


	//   ....[7]....
        /*0918*/ 	.word	0xffffffff


	//   ....[8]....
        /*091c*/ 	.word	0xffffffff


	//   ....[9]....
        /*0920*/ 	.word	0xffffffff


	//   ....[10]....
        /*0924*/ 	.word	0xffffffff


	//   ....[11]....
        /*0928*/ 	.word	0xffffffff


	//   ....[12]....
        /*092c*/ 	.word	0xffffffff


	//   ....[13]....
        /*0930*/ 	.word	0xffffffff


	//   ....[14]....
        /*0934*/ 	.word	0xffffffff


	//   ....[15]....
        /*0938*/ 	.word	0xffffffff


	//   ....[16]....
        /*093c*/ 	.word	0xffffffff


	//   ....[17]....
        /*0940*/ 	.word	0xffffffff


	//   ....[18]....
        /*0944*/ 	.word	0xffffffff


	//   ....[19]....
        /*0948*/ 	.word	0xffffffff


	//   ....[20]....
        /*094c*/ 	.word	0xffffffff


	//   ....[21]....
        /*0950*/ 	.word	0xffffffff


	//   ....[22]....
        /*0954*/ 	.word	0xffffffff


	//   ....[23]....
        /*0958*/ 	.word	0xffffffff


	//   ....[24]....
        /*095c*/ 	.word	0xffffffff


	//   ....[25]....
        /*0960*/ 	.word	0xffffffff


	//   ....[26]....
        /*0964*/ 	.word	0xffffffff


	//   ....[27]....
        /*0968*/ 	.word	0xffffffff


	//   ....[28]....
        /*096c*/ 	.word	0xffffffff


	//   ....[29]....
        /*0970*/ 	.word	0xffffffff


	//   ....[30]....
        /*0974*/ 	.word	0xffffffff


	//   ....[31]....
        /*0978*/ 	.word	0xffffffff


	//   ....[32]....
        /*097c*/ 	.word	0xffffffff


	//   ....[33]....
        /*0980*/ 	.word	0xffffffff


	//   ....[34]....
        /*0984*/ 	.word	0xffffffff


	//   ....[35]....
        /*0988*/ 	.word	0xffffffff


	//   ....[36]....
        /*098c*/ 	.word	0xffffffff


	//   ....[37]....
        /*0990*/ 	.word	0xffffffff


	//   ....[38]....
        /*0994*/ 	.word	0xffffffff


	//   ....[39]....
        /*0998*/ 	.word	0xffffffff


	//   ....[40]....
        /*099c*/ 	.word	0xffffffff


	//   ....[41]....
        /*09a0*/ 	.word	0xffffffff


	//   ....[42]....
        /*09a4*/ 	.word	0xffffffff


	//   ....[43]....
        /*09a8*/ 	.word	0xffffffff


	//   ....[44]....
        /*09ac*/ 	.word	0xffffffff


	//   ....[45]....
        /*09b0*/ 	.word	0xffffffff


	//   ....[46]....
        /*09b4*/ 	.word	0xffffffff


	//   ....[47]....
        /*09b8*/ 	.word	0xffffffff


	//   ....[48]....
        /*09bc*/ 	.word	0xffffffff


	//   ....[49]....
        /*09c0*/ 	.word	0xffffffff


	//   ....[50]....
        /*09c4*/ 	.word	0xffffffff


	//   ....[51]....
        /*09c8*/ 	.word	0xffffffff


	//   ....[52]....
        /*09cc*/ 	.word	0xffffffff


	//   ....[53]....
        /*09d0*/ 	.word	0xffffffff


	//   ....[54]....
        /*09d4*/ 	.word	0xffffffff


	//   ....[55]....
        /*09d8*/ 	.word	0xffffffff


	//   ....[56]....
        /*09dc*/ 	.word	0xffffffff


	//   ....[57]....
        /*09e0*/ 	.word	0xffffffff


	//   ....[58]....
        /*09e4*/ 	.word	0xffffffff


	//   ....[59]....
        /*09e8*/ 	.word	0xffffffff


	//   ....[60]....
        /*09ec*/ 	.word	0xffffffff


	//   ....[61]....
        /*09f0*/ 	.word	0xffffffff


	//   ....[62]....
        /*09f4*/ 	.word	0xffffffff


	//   ....[63]....
        /*09f8*/ 	.word	0xffffffff


	//   ....[64]....
        /*09fc*/ 	.word	0xffffffff


	//   ....[65]....
        /*0a00*/ 	.word	0xffffffff


	//   ....[66]....
        /*0a04*/ 	.word	0xffffffff


	//   ....[67]....
        /*0a08*/ 	.word	0xffffffff


	//   ....[68]....
        /*0a0c*/ 	.word	0xffffffff


	//   ....[69]....
        /*0a10*/ 	.word	0xffffffff


	//   ....[70]....
        /*0a14*/ 	.word	0xffffffff


	//   ....[71]....
        /*0a18*/ 	.word	0xffffffff


	//   ....[72]....
        /*0a1c*/ 	.word	0xffffffff


	//   ....[73]....
        /*0a20*/ 	.word	0xffffffff


	//   ....[74]....
        /*0a24*/ 	.word	0xffffffff


	//   ....[75]....
        /*0a28*/ 	.word	0xffffffff


	//   ....[76]....
        /*0a2c*/ 	.word	0xffffffff


	//   ....[77]....
        /*0a30*/ 	.word	0xffffffff


	//   ....[78]....
        /*0a34*/ 	.word	0xffffffff


	//   ....[79]....
        /*0a38*/ 	.word	0xffffffff


	//   ....[80]....
        /*0a3c*/ 	.word	0xffffffff


	//   ....[81]....
        /*0a40*/ 	.word	0xffffffff


	//   ....[82]....
        /*0a44*/ 	.word	0xffffffff


	//   ....[83]....
        /*0a48*/ 	.word	0xffffffff


	//   ....[84]....
        /*0a4c*/ 	.word	0xffffffff


	//   ....[85]....
        /*0a50*/ 	.word	0xffffffff


	//   ....[86]....
        /*0a54*/ 	.word	0xffffffff


	//   ....[87]....
        /*0a58*/ 	.word	0xffffffff


	//   ....[88]....
        /*0a5c*/ 	.word	0xffffffff


	//   ....[89]....
        /*0a60*/ 	.word	0xffffffff


	//   ....[90]....
        /*0a64*/ 	.word	0xffffffff


	//   ....[91]....
        /*0a68*/ 	.word	0xffffffff


	//   ....[92]....
        /*0a6c*/ 	.word	0xffffffff


	//   ....[93]....
        /*0a70*/ 	.word	0xffffffff


	//   ....[94]....
        /*0a74*/ 	.word	0xffffffff


	//   ....[95]....
        /*0a78*/ 	.word	0xffffffff


	//   ....[96]....
        /*0a7c*/ 	.word	0xffffffff


	//   ....[97]....
        /*0a80*/ 	.word	0xffffffff


	//   ....[98]....
        /*0a84*/ 	.word	0xffffffff


	//   ....[99]....
        /*0a88*/ 	.word	0xffffffff


	//   ....[100]....
        /*0a8c*/ 	.word	0xffffffff


	//   ....[101]....
        /*0a90*/ 	.word	0xffffffff


	//   ....[102]....
        /*0a94*/ 	.word	0xffffffff


	//   ....[103]....
        /*0a98*/ 	.word	0xffffffff


	//   ....[104]....
        /*0a9c*/ 	.word	0xffffffff


	//   ....[105]....
        /*0aa0*/ 	.word	0xffffffff


	//   ....[106]....
        /*0aa4*/ 	.word	0xffffffff


	//   ....[107]....
        /*0aa8*/ 	.word	0xffffffff


	//   ....[108]....
        /*0aac*/ 	.word	0xffffffff


	//   ....[109]....
        /*0ab0*/ 	.word	0xffffffff


	//   ....[110]....
        /*0ab4*/ 	.word	0xffffffff


	//   ....[111]....
        /*0ab8*/ 	.word	0xffffffff


	//   ....[112]....
        /*0abc*/ 	.word	0xffffffff


	//   ....[113]....
        /*0ac0*/ 	.word	0xffffffff


	//   ....[114]....
        /*0ac4*/ 	.word	0xffffffff


	//   ....[115]....
        /*0ac8*/ 	.word	0xffffffff


	//   ....[116]....
        /*0acc*/ 	.word	0xffffffff


	//   ....[117]....
        /*0ad0*/ 	.word	0xffffffff


	//   ....[118]....
        /*0ad4*/ 	.word	0xffffffff


	//   ....[119]....
        /*0ad8*/ 	.word	0xffffffff


	//   ....[120]....
        /*0adc*/ 	.word	0xffffffff


	//   ....[121]....
        /*0ae0*/ 	.word	0xffffffff


	//   ....[122]....
        /*0ae4*/ 	.word	0xffffffff


	//   ....[123]....
        /*0ae8*/ 	.word	0xffffffff


	//   ....[124]....
        /*0aec*/ 	.word	0xffffffff


	//   ....[125]....
        /*0af0*/ 	.word	0xffffffff


	//   ....[126]....
        /*0af4*/ 	.word	0xffffffff


	//   ....[127]....
        /*0af8*/ 	.word	0xffffffff


	//   ....[128]....
        /*0afc*/ 	.word	0xffffffff


	//   ....[129]....
        /*0b00*/ 	.word	0xffffffff


	//   ....[130]....
        /*0b04*/ 	.word	0xffffffff


	//   ....[131]....
        /*0b08*/ 	.word	0xffffffff


	//   ....[132]....
        /*0b0c*/ 	.word	0xffffffff


	//   ....[133]....
        /*0b10*/ 	.word	0xffffffff


	//   ....[134]....
        /*0b14*/ 	.word	0xffffffff


	//   ....[135]....
        /*0b18*/ 	.word	0xffffffff


	//   ....[136]....
        /*0b1c*/ 	.word	0xffffffff


	//   ....[137]....
        /*0b20*/ 	.word	0xffffffff


	//   ....[138]....
        /*0b24*/ 	.word	0xffffffff


	//   ....[139]....
        /*0b28*/ 	.word	0xffffffff


	//   ....[140]....
        /*0b2c*/ 	.word	0xffffffff


	//   ....[141]....
        /*0b30*/ 	.word	0xffffffff


	//   ....[142]....
        /*0b34*/ 	.word	0xffffffff


	//   ....[143]....
        /*0b38*/ 	.word	0xffffffff


	//   ....[144]....
        /*0b3c*/ 	.word	0xffffffff


	//   ....[145]....
        /*0b40*/ 	.word	0xffffffff


	//   ....[146]....
        /*0b44*/ 	.word	0xffffffff


	//   ....[147]....
        /*0b48*/ 	.word	0xffffffff


	//   ....[148]....
        /*0b4c*/ 	.word	0xffffffff


	//   ....[149]....
        /*0b50*/ 	.word	0xffffffff


	//   ....[150]....
        /*0b54*/ 	.word	0xffffffff


	//   ....[151]....
        /*0b58*/ 	.word	0xffffffff


	//   ....[152]....
        /*0b5c*/ 	.word	0xffffffff


	//   ....[153]....
        /*0b60*/ 	.word	0xffffffff


	//   ....[154]....
        /*0b64*/ 	.word	0xffffffff


	//   ....[155]....
        /*0b68*/ 	.word	0xffffffff


	//   ....[156]....
        /*0b6c*/ 	.word	0xffffffff


	//   ....[157]....
        /*0b70*/ 	.word	0xffffffff


	//   ....[158]....
        /*0b74*/ 	.word	0xffffffff


	//   ....[159]....
        /*0b78*/ 	.word	0xffffffff


	//   ....[160]....
        /*0b7c*/ 	.word	0xffffffff


	//   ....[161]....
        /*0b80*/ 	.word	0xffffffff


	//   ....[162]....
        /*0b84*/ 	.word	0xffffffff


	//   ....[163]....
        /*0b88*/ 	.word	0xffffffff


	//   ....[164]....
        /*0b8c*/ 	.word	0xffffffff


	//   ....[165]....
        /*0b90*/ 	.word	0xffffffff


	//   ....[166]....
        /*0b94*/ 	.word	0xffffffff


	//   ....[167]....
        /*0b98*/ 	.word	0xffffffff


	//   ....[168]....
        /*0b9c*/ 	.word	0xffffffff


	//   ....[169]....
        /*0ba0*/ 	.word	0xffffffff


	//   ....[170]....
        /*0ba4*/ 	.word	0xffffffff


	//   ....[171]....
        /*0ba8*/ 	.word	0xffffffff


	//   ....[172]....
        /*0bac*/ 	.word	0xffffffff


	//   ....[173]....
        /*0bb0*/ 	.word	0xffffffff


	//   ....[174]....
        /*0bb4*/ 	.word	0xffffffff


	//   ....[175]....
        /*0bb8*/ 	.word	0xffffffff


	//   ....[176]....
        /*0bbc*/ 	.word	0xffffffff


	//   ....[177]....
        /*0bc0*/ 	.word	0xffffffff


	//   ....[178]....
        /*0bc4*/ 	.word	0xffffffff


	//   ....[179]....
        /*0bc8*/ 	.word	0xffffffff


	//   ....[180]....
        /*0bcc*/ 	.word	0xffffffff


	//   ....[181]....
        /*0bd0*/ 	.word	0x0500000f


	//   ....[182]....
        /*0bd4*/ 	.word	0x0500000f


	//   ....[183]....
        /*0bd8*/ 	.word	0x0500000f


	//   ....[184]....
        /*0bdc*/ 	.word	0x0500000f


	//   ....[185]....
        /*0be0*/ 	.word	0x0500000f


	//   ....[186]....
        /*0be4*/ 	.word	0x0500000f


	//   ....[187]....
        /*0be8*/ 	.word	0x0500000f


	//   ....[188]....
        /*0bec*/ 	.word	0x0500000f


	//   ....[189]....
        /*0bf0*/ 	.word	0x0500000f


	//   ....[190]....
        /*0bf4*/ 	.word	0x0500000f


	//   ....[191]....
        /*0bf8*/ 	.word	0x0500000f


	//   ....[192]....
        /*0bfc*/ 	.word	0x0500000f


	//   ....[193]....
        /*0c00*/ 	.word	0x0500000f


	//   ....[194]....
        /*0c04*/ 	.word	0x0500000f


	//   ....[195]....
        /*0c08*/ 	.word	0x0500000f


	//   ....[196]....
        /*0c0c*/ 	.word	0x0500000f


	//   ....[197]....
        /*0c10*/ 	.word	0x0500000f


	//   ....[198]....
        /*0c14*/ 	.word	0x0500000f


	//   ....[199]....
        /*0c18*/ 	.word	0x0500000f


	//   ....[200]....
        /*0c1c*/ 	.word	0x0500000f


	//   ....[201]....
        /*0c20*/ 	.word	0x0500000f


	//   ....[202]....
        /*0c24*/ 	.word	0x0500000f


	//   ....[203]....
        /*0c28*/ 	.word	0x0500000f


	//   ....[204]....
        /*0c2c*/ 	.word	0x0500000f


	//   ....[205]....
        /*0c30*/ 	.word	0x0500000f


	//   ....[206]....
        /*0c34*/ 	.word	0x0500000f


	//   ....[207]....
        /*0c38*/ 	.word	0x0500000f


	//   ....[208]....
        /*0c3c*/ 	.word	0x0500000f


	//   ....[209]....
        /*0c40*/ 	.word	0x0500000f


	//   ....[210]....
        /*0c44*/ 	.word	0x0500000f


	//   ....[211]....
        /*0c48*/ 	.word	0x0500000f


	//   ....[212]....
        /*0c4c*/ 	.word	0x0500000f


	//   ....[213]....
        /*0c50*/ 	.word	0x0500000f


	//   ....[214]....
        /*0c54*/ 	.word	0x0500000f


	//   ....[215]....
        /*0c58*/ 	.word	0x0500000f


	//   ....[216]....
        /*0c5c*/ 	.word	0x0500000f


	//   ....[217]....
        /*0c60*/ 	.word	0x0500000f


	//   ....[218]....
        /*0c64*/ 	.word	0x0500000f


	//   ....[219]....
        /*0c68*/ 	.word	0x0500000f


	//   ....[220]....
        /*0c6c*/ 	.word	0x0500000f


	//   ....[221]....
        /*0c70*/ 	.word	0x0500000f


	//   ....[222]....
        /*0c74*/ 	.word	0x0500000f


	//   ....[223]....
        /*0c78*/ 	.word	0x0500000f


	//   ....[224]....
        /*0c7c*/ 	.word	0x0500000f


	//   ....[225]....
        /*0c80*/ 	.word	0x0500000f


	//   ....[226]....
        /*0c84*/ 	.word	0x0500000f


	//   ....[227]....
        /*0c88*/ 	.word	0x0500000f


	//   ....[228]....
        /*0c8c*/ 	.word	0x0500000f


	//   ....[229]....
        /*0c90*/ 	.word	0x0500000f


	//   ....[230]....
        /*0c94*/ 	.word	0x0500000f


	//   ....[231]....
        /*0c98*/ 	.word	0x0500000f


	//   ....[232]....
        /*0c9c*/ 	.word	0x0500000f


	//   ....[233]....
        /*0ca0*/ 	.word	0x0500000f


	//   ....[234]....
        /*0ca4*/ 	.word	0x0500000f


	//   ....[235]....
        /*0ca8*/ 	.word	0x0500000f


	//   ....[236]....
        /*0cac*/ 	.word	0x0500000f


	//   ....[237]....
        /*0cb0*/ 	.word	0x0500000f


	//   ....[238]....
        /*0cb4*/ 	.word	0x0500000f


	//   ....[239]....
        /*0cb8*/ 	.word	0x0500000f


	//   ....[240]....
        /*0cbc*/ 	.word	0x0500000f


	//   ....[241]....
        /*0cc0*/ 	.word	0x0500000f


	//   ....[242]....
        /*0cc4*/ 	.word	0x0500000f


	//   ....[243]....
        /*0cc8*/ 	.word	0x0500000f


	//   ....[244]....
        /*0ccc*/ 	.word	0x0500000f


	//   ....[245]....
        /*0cd0*/ 	.word	0x0500000f


	//   ....[246]....
        /*0cd4*/ 	.word	0x0500000f


	//   ....[247]....
        /*0cd8*/ 	.word	0x0500000f


	//   ....[248]....
        /*0cdc*/ 	.word	0x0500000f


	//   ....[249]....
        /*0ce0*/ 	.word	0x0500000f


	//   ....[250]....
        /*0ce4*/ 	.word	0x0500000f


	//   ....[251]....
        /*0ce8*/ 	.word	0x0500000f


	//   ....[252]....
        /*0cec*/ 	.word	0x0500000f


	//   ....[253]....
        /*0cf0*/ 	.word	0x0500000f


	//   ....[254]....
        /*0cf4*/ 	.word	0x0500000f


	//   ....[255]....
        /*0cf8*/ 	.word	0x0500000f


	//   ....[0]....
        /*0cfc*/ 	.word	0x0500000f


	//   ....[1]....
        /*0d00*/ 	.word	0x0500000f


	//   ....[2]....
        /*0d04*/ 	.word	0x0500000f


	//   ....[3]....
        /*0d08*/ 	.word	0x0500000f


	//   ....[4]....
        /*0d0c*/ 	.word	0x0500000f


	//   ....[5]....
        /*0d10*/ 	.word	0x0500000f


	//   ....[6]....
        /*0d14*/ 	.word	0x0500000f


	//   ....[7]....
        /*0d18*/ 	.word	0x0500000f


	//   ....[8]....
        /*0d1c*/ 	.word	0x0500000f


	//   ....[9]....
        /*0d20*/ 	.word	0x0500000f


	//   ....[10]....
        /*0d24*/ 	.word	0x0500000f


	//   ....[11]....
        /*0d28*/ 	.word	0x0500000f


	//----- nvinfo : EIATTR_COOP_GROUP_INSTR_OFFSETS
	.align		4
.L_1452:
        /*0d2c*/ 	.byte	0x04, 0x28
        /*0d2e*/ 	.short	(.L_1454 - .L_1453)


	//   ....[0]....
.L_1453:
        /*0d30*/ 	.word	0x00000060


	//   ....[1]....
        /*0d34*/ 	.word	0x00000130


	//   ....[2]....
        /*0d38*/ 	.word	0x000001e0


	//   ....[3]....
        /*0d3c*/ 	.word	0x000003a0


	//   ....[4]....
        /*0d40*/ 	.word	0x00000500


	//   ....[5]....
        /*0d44*/ 	.word	0x00000620


	//   ....[6]....
        /*0d48*/ 	.word	0x00000780


	//   ....[7]....
        /*0d4c*/ 	.word	0x00002a00


	//   ....[8]....
        /*0d50*/ 	.word	0x00002a10


	//   ....[9]....
        /*0d54*/ 	.word	0x00003c40


	//   ....[10]....
        /*0d58*/ 	.word	0x00003c50


	//   ....[11]....
        /*0d5c*/ 	.word	0x00004e20


	//   ....[12]....
        /*0d60*/ 	.word	0x00004e30


	//   ....[13]....
        /*0d64*/ 	.word	0x000051b0


	//   ....[14]....
        /*0d68*/ 	.word	0x000051d0


	//   ....[15]....
        /*0d6c*/ 	.word	0x000058c0


	//   ....[16]....
        /*0d70*/ 	.word	0x00006070


	//   ....[17]....
        /*0d74*/ 	.word	0x00006080


	//   ....[18]....
        /*0d78*/ 	.word	0x00006090


	//   ....[19]....
        /*0d7c*/ 	.word	0x000060a0


	//   ....[20]....
        /*0d80*/ 	.word	0x000073a0


	//   ....[21]....
        /*0d84*/ 	.word	0x000073b0


	//   ....[22]....
        /*0d88*/ 	.word	0x000073c0


	//   ....[23]....
        /*0d8c*/ 	.word	0x000073d0


	//   ....[24]....
        /*0d90*/ 	.word	0x0000a1d0


	//   ....[25]....
        /*0d94*/ 	.word	0x0000a260


	//   ....[26]....
        /*0d98*/ 	.word	0x0000a600


	//   ....[27]....
        /*0d9c*/ 	.word	0x0000a640


	//   ....[28]....
        /*0da0*/ 	.word	0x0000d030


	//   ....[29]....
        /*0da4*/ 	.word	0x0000d090


	//   ....[30]....
        /*0da8*/ 	.word	0x0000d460


	//   ....[31]....
        /*0dac*/ 	.word	0x0000d480


	//   ....[32]....
        /*0db0*/ 	.word	0x0000edc0


	//   ....[33]....
        /*0db4*/ 	.word	0x0000edd0


	//   ....[34]....
        /*0db8*/ 	.word	0x0000ee60


	//   ....[35]....
        /*0dbc*/ 	.word	0x0000ee80


	//   ....[36]....
        /*0dc0*/ 	.word	0x0000f9a0


	//   ....[37]....
        /*0dc4*/ 	.word	0x0000f9c0


	//   ....[38]....
        /*0dc8*/ 	.word	0x0000f9e0


	//   ....[39]....
        /*0dcc*/ 	.word	0x0000fa00


	//   ....[40]....
        /*0dd0*/ 	.word	0x0000fa10


	//   ....[41]....
        /*0dd4*/ 	.word	0x0000fa20


	//   ....[42]....
        /*0dd8*/ 	.word	0x0000fa30


	//   ....[43]....
        /*0ddc*/ 	.word	0x0000fa40


	//   ....[44]....
        /*0de0*/ 	.word	0x0000fa50


	//   ....[45]....
        /*0de4*/ 	.word	0x0000fa60


	//   ....[46]....
        /*0de8*/ 	.word	0x0000fa70


	//   ....[47]....
        /*0dec*/ 	.word	0x0000fa80


	//   ....[48]....
        /*0df0*/ 	.word	0x0000fa90


	//   ....[49]....
        /*0df4*/ 	.word	0x0000faa0


	//   ....[50]....
        /*0df8*/ 	.word	0x0000fab0


	//   ....[51]....
        /*0dfc*/ 	.word	0x0000fac0


	//   ....[52]....
        /*0e00*/ 	.word	0x0000fad0


	//   ....[53]....
        /*0e04*/ 	.word	0x0000fae0


	//   ....[54]....
        /*0e08*/ 	.word	0x0000faf0


	//   ....[55]....
        /*0e0c*/ 	.word	0x0000fb00


	//   ....[56]....
        /*0e10*/ 	.word	0x0000fb10


	//   ....[57]....
        /*0e14*/ 	.word	0x0000fb20


	//   ....[58]....
        /*0e18*/ 	.word	0x0000fb30


	//   ....[59]....
        /*0e1c*/ 	.word	0x0000fb40


	//   ....[60]....
        /*0e20*/ 	.word	0x0000fb50


	//   ....[61]....
        /*0e24*/ 	.word	0x0000fb60


	//   ....[62]....
        /*0e28*/ 	.word	0x0000fb70


	//   ....[63]....
        /*0e2c*/ 	.word	0x0000fb80


	//   ....[64]....
        /*0e30*/ 	.word	0x0000fb90


	//   ....[65]....
        /*0e34*/ 	.word	0x0000fba0


	//   ....[66]....
        /*0e38*/ 	.word	0x0000fbb0


	//   ....[67]....
        /*0e3c*/ 	.word	0x0000fbc0


	//   ....[68]....
        /*0e40*/ 	.word	0x00010360


	//   ....[69]....
        /*0e44*/ 	.word	0x00010370


	//   ....[70]....
        /*0e48*/ 	.word	0x00010380


	//   ....[71]....
        /*0e4c*/ 	.word	0x000103c0


	//   ....[72]....
        /*0e50*/ 	.word	0x00010930


	//   ....[73]....
        /*0e54*/ 	.word	0x00010970


	//   ....[74]....
        /*0e58*/ 	.word	0x000109a0


	//   ....[75]....
        /*0e5c*/ 	.word	0x000109e0


	//   ....[76]....
        /*0e60*/ 	.word	0x00010a00


	//   ....[77]....
        /*0e64*/ 	.word	0x00010a20


	//   ....[78]....
        /*0e68*/ 	.word	0x00010a40


	//   ....[79]....
        /*0e6c*/ 	.word	0x00010a60


	//   ....[80]....
        /*0e70*/ 	.word	0x00010ec0


	//   ....[81]....
        /*0e74*/ 	.word	0x00010ed0


	//   ....[82]....
        /*0e78*/ 	.word	0x00011130


	//   ....[83]....
        /*0e7c*/ 	.word	0x00011140


	//   ....[84]....
        /*0e80*/ 	.word	0x00011bc0


	//   ....[85]....
        /*0e84*/ 	.word	0x00011c00


	//   ....[86]....
        /*0e88*/ 	.word	0x00011c30


	//   ....[87]....
        /*0e8c*/ 	.word	0x00011c60


	//   ....[88]....
        /*0e90*/ 	.word	0x00011c80


	//   ....[89]....
        /*0e94*/ 	.word	0x00011c90


	//   ....[90]....
        /*0e98*/ 	.word	0x00011ca0


	//   ....[91]....
        /*0e9c*/ 	.word	0x00011cc0


	//   ....[92]....
        /*0ea0*/ 	.word	0x00011e10


	//   ....[93]....
        /*0ea4*/ 	.word	0x00012010


	//   ....[94]....
        /*0ea8*/ 	.word	0x00012040


	//   ....[95]....
        /*0eac*/ 	.word	0x00012070


	//   ....[96]....
        /*0eb0*/ 	.word	0x000120a0


	//   ....[97]....
        /*0eb4*/ 	.word	0x000120d0


	//   ....[98]....
        /*0eb8*/ 	.word	0x00012100


	//   ....[99]....
        /*0ebc*/ 	.word	0x00012280


	//   ....[100]....
        /*0ec0*/ 	.word	0x000122b0


	//   ....[101]....
        /*0ec4*/ 	.word	0x000122e0


	//   ....[102]....
        /*0ec8*/ 	.word	0x00012310


	//   ....[103]....
        /*0ecc*/ 	.word	0x00012340


	//   ....[104]....
        /*0ed0*/ 	.word	0x00012370


	//   ....[105]....
        /*0ed4*/ 	.word	0x00012400


	//   ....[106]....
        /*0ed8*/ 	.word	0x00012430


	//   ....[107]....
        /*0edc*/ 	.word	0x00012440


	//   ....[108]....
        /*0ee0*/ 	.word	0x000124e0


	//   ....[109]....
        /*0ee4*/ 	.word	0x000135d0


	//   ....[110]....
        /*0ee8*/ 	.word	0x00015590


	//   ....[111]....
        /*0eec*/ 	.word	0x000155a0


	//   ....[112]....
        /*0ef0*/ 	.word	0x000155f0


	//   ....[113]....
        /*0ef4*/ 	.word	0x00015610


	//   ....[114]....
        /*0ef8*/ 	.word	0x00015670


	//   ....[115]....
        /*0efc*/ 	.word	0x00015690


	//   ....[116]....
        /*0f00*/ 	.word	0x000156a0


	//   ....[117]....
        /*0f04*/ 	.word	0x000156b0


	//   ....[118]....
        /*0f08*/ 	.word	0x00015740


	//   ....[119]....
        /*0f0c*/ 	.word	0x00015760


	//   ....[120]....
        /*0f10*/ 	.word	0x00015bf0


	//   ....[121]....
        /*0f14*/ 	.word	0x00015c10


	//   ....[122]....
        /*0f18*/ 	.word	0x00015c70


	//   ....[123]....
        /*0f1c*/ 	.word	0x00015c90


	//   ....[124]....
        /*0f20*/ 	.word	0x00015cd0


	//   ....[125]....
        /*0f24*/ 	.word	0x00015cf0


	//   ....[126]....
        /*0f28*/ 	.word	0x00015d00


	//   ....[127]....
        /*0f2c*/ 	.word	0x00015d10


	//   ....[128]....
        /*0f30*/ 	.word	0x00015da0


	//   ....[129]....
        /*0f34*/ 	.word	0x00015dc0


	//   ....[130]....
        /*0f38*/ 	.word	0x00016660


	//   ....[131]....
        /*0f3c*/ 	.word	0x00016690


	//   ....[132]....
        /*0f40*/ 	.word	0x00016700


	//   ....[133]....
        /*0f44*/ 	.word	0x00016720


	//   ....[134]....
        /*0f48*/ 	.word	0x000167a0


	//   ....[135]....
        /*0f4c*/ 	.word	0x000167c0


	//   ....[136]....
        /*0f50*/ 	.word	0x000167d0


	//   ....[137]....
        /*0f54*/ 	.word	0x00016840


	//   ....[138]....
        /*0f58*/ 	.word	0x00016890


	//   ....[139]....
        /*0f5c*/ 	.word	0x000168a0


	//   ....[140]....
        /*0f60*/ 	.word	0x000168d0


	//   ....[141]....
        /*0f64*/ 	.word	0x000168f0


	//   ....[142]....
        /*0f68*/ 	.word	0x00017370


	//   ....[143]....
        /*0f6c*/ 	.word	0x00017380


	//   ....[144]....
        /*0f70*/ 	.word	0x000173a0


	//   ....[145]....
        /*0f74*/ 	.word	0x000173f0


	//   ....[146]....
        /*0f78*/ 	.word	0x00017400


	//   ....[147]....
        /*0f7c*/ 	.word	0x00017440


	//   ....[148]....
        /*0f80*/ 	.word	0x00017450


	//   ....[149]....
        /*0f84*/ 	.word	0x00017460


	//   ....[150]....
        /*0f88*/ 	.word	0x000174a0


	//   ....[151]....
        /*0f8c*/ 	.word	0x000174e0


	//   ....[152]....
        /*0f90*/ 	.word	0x00017910


	//   ....[153]....
        /*0f94*/ 	.word	0x00017920


	//   ....[154]....
        /*0f98*/ 	.word	0x00017930


	//   ....[155]....
        /*0f9c*/ 	.word	0x00017970


	//   ....[156]....
        /*0fa0*/ 	.word	0x00017980


	//   ....[157]....
        /*0fa4*/ 	.word	0x000179c0


	//   ....[158]....
        /*0fa8*/ 	.word	0x000179d0


	//   ....[159]....
        /*0fac*/ 	.word	0x000179e0


	//   ....[160]....
        /*0fb0*/ 	.word	0x00017a20


	//   ....[161]....
        /*0fb4*/ 	.word	0x00017a60


	//   ....[162]....
        /*0fb8*/ 	.word	0x00018b20


	//   ....[163]....
        /*0fbc*/ 	.word	0x00018b50


	//   ....[164]....
        /*0fc0*/ 	.word	0x00018bc0


	//   ....[165]....
        /*0fc4*/ 	.word	0x00018bf0


	//   ....[166]....
        /*0fc8*/ 	.word	0x00018c20


	//   ....[167]....
        /*0fcc*/ 	.word	0x00018c50


	//   ....[168]....
        /*0fd0*/ 	.word	0x00018c80


	//   ....[169]....
        /*0fd4*/ 	.word	0x00018cb0


	//   ....[170]....
        /*0fd8*/ 	.word	0x00018e50


	//   ....[171]....
        /*0fdc*/ 	.word	0x00018e80


	//   ....[172]....
        /*0fe0*/ 	.word	0x00018eb0


	//   ....[173]....
        /*0fe4*/ 	.word	0x00018ee0


	//   ....[174]....
        /*0fe8*/ 	.word	0x00018f10


	//   ....[175]....
        /*0fec*/ 	.word	0x00018f40


	//   ....[176]....
        /*0ff0*/ 	.word	0x00019000


	//   ....[177]....
        /*0ff4*/ 	.word	0x00019020


	//   ....[178]....
        /*0ff8*/ 	.word	0x00019030


	//   ....[179]....
        /*0ffc*/ 	.word	0x00019090


	//   ....[180]....
        /*1000*/ 	.word	0x000196e0


	//   ....[181]....
        /*1004*/ 	.word	0x00019aa0


	//   ....[182]....
        /*1008*/ 	.word	0x00019b30


	//   ....[183]....
        /*100c*/ 	.word	0x00019c00


	//   ....[184]....
        /*1010*/ 	.word	0x00019c90


	//   ....[185]....
        /*1014*/ 	.word	0x00019d70


	//   ....[186]....
        /*1018*/ 	.word	0x00019e00


	//   ....[187]....
        /*101c*/ 	.word	0x00019ee0


	//   ....[188]....
        /*1020*/ 	.word	0x00019f70


	//   ....[189]....
        /*1024*/ 	.word	0x00019fc0


	//   ....[190]....
        /*1028*/ 	.word	0x0001a010


	//   ....[191]....
        /*102c*/ 	.word	0x0001a0f0


	//   ....[192]....
        /*1030*/ 	.word	0x0001a180


	//   ....[193]....
        /*1034*/ 	.word	0x0001a1d0


	//   ....[194]....
        /*1038*/ 	.word	0x0001a220


	//   ....[195]....
        /*103c*/ 	.word	0x0001a470


	//   ....[196]....
        /*1040*/ 	.word	0x0001a750


	//   ....[197]....
        /*1044*/ 	.word	0x0001a850


	//   ....[198]....
        /*1048*/ 	.word	0x0001a8e0


	//   ....[199]....
        /*104c*/ 	.word	0x0001a940


	//   ....[200]....
        /*1050*/ 	.word	0x0001aa20


	//   ....[201]....
        /*1054*/ 	.word	0x0001aaa0


	//   ....[202]....
        /*1058*/ 	.word	0x0001ab70


	//   ....[203]....
        /*105c*/ 	.word	0x0001abf0


	//   ....[204]....
        /*1060*/ 	.word	0x0001ace0


	//   ....[205]....
        /*1064*/ 	.word	0x0001ad60


	//   ....[206]....
        /*1068*/ 	.word	0x0001adc0


	//   ....[207]....
        /*106c*/ 	.word	0x0001af80


	//   ....[208]....
        /*1070*/ 	.word	0x0001b030


	//   ....[209]....
        /*1074*/ 	.word	0x0001b0a0


	//   ....[210]....
        /*1078*/ 	.word	0x0001b180


	//   ....[211]....
        /*107c*/ 	.word	0x0001b1e0


	//   ....[212]....
        /*1080*/ 	.word	0x0001b2a0


	//   ....[213]....
        /*1084*/ 	.word	0x0001b300


	//   ....[214]....
        /*1088*/ 	.word	0x0001b3c0


	//   ....[215]....
        /*108c*/ 	.word	0x0001b420


	//   ....[216]....
        /*1090*/ 	.word	0x0001b4f0


	//   ....[217]....
        /*1094*/ 	.word	0x0001b5a0


	//   ....[218]....
        /*1098*/ 	.word	0x0001b610


	//   ....[219]....
        /*109c*/ 	.word	0x0001b670


	//   ....[220]....
        /*10a0*/ 	.word	0x0001b730


	//   ....[221]....
        /*10a4*/ 	.word	0x0001b790


	//   ....[222]....
        /*10a8*/ 	.word	0x0001b890


	//   ....[223]....
        /*10ac*/ 	.word	0x0001b8f0


	//   ....[224]....
        /*10b0*/ 	.word	0x0001b9f0


	//   ....[225]....
        /*10b4*/ 	.word	0x0001ba50


	//   ....[226]....
        /*10b8*/ 	.word	0x0001bb10


	//   ....[227]....
        /*10bc*/ 	.word	0x0001bb80


	//   ....[228]....
        /*10c0*/ 	.word	0x0001bc50


	//   ....[229]....
        /*10c4*/ 	.word	0x0001bda0


	//   ....[230]....
        /*10c8*/ 	.word	0x0001be50


	//   ....[231]....
        /*10cc*/ 	.word	0x0001bf00


	//   ....[232]....
        /*10d0*/ 	.word	0x0001bfa0


	//   ....[233]....
        /*10d4*/ 	.word	0x0001c050


	//   ....[234]....
        /*10d8*/ 	.word	0x0001c0f0


	//   ....[235]....
        /*10dc*/ 	.word	0x0001c1a0


	//   ....[236]....
        /*10e0*/ 	.word	0x0001c240


	//   ....[237]....
        /*10e4*/ 	.word	0x0001c2b0


	//   ....[238]....
        /*10e8*/ 	.word	0x0001c370


	//   ....[239]....
        /*10ec*/ 	.word	0x0001c470


	//   ....[240]....
        /*10f0*/ 	.word	0x0001c500


	//   ....[241]....
        /*10f4*/ 	.word	0x0001c560


	//   ....[242]....
        /*10f8*/ 	.word	0x0001c610


	//   ....[243]....
        /*10fc*/ 	.word	0x0001c670


	//   ....[244]....
        /*1100*/ 	.word	0x0001c720


	//   ....[245]....
        /*1104*/ 	.word	0x0001c780


	//   ....[246]....
        /*1108*/ 	.word	0x0001c830


	//   ....[247]....
        /*110c*/ 	.word	0x0001c890


	//   ....[248]....
        /*1110*/ 	.word	0x0001c940


	//   ....[249]....
        /*1114*/ 	.word	0x0001cb20


	//   ....[250]....
        /*1118*/ 	.word	0x0001cbc0


	//   ....[251]....
        /*111c*/ 	.word	0x0001cd50


	//   ....[252]....
        /*1120*/ 	.word	0x0001cdd0


	//   ....[253]....
        /*1124*/ 	.word	0x0001ce50


	//   ....[254]....
        /*1128*/ 	.word	0x0001ced0


	//   ....[255]....
        /*112c*/ 	.word	0x0001cf50


	//   ....[0]....
        /*1130*/ 	.word	0x0001cfe0


	//   ....[1]....
        /*1134*/ 	.word	0x0001d080


	//   ....[2]....
        /*1138*/ 	.word	0x0001d130


	//   ....[3]....
        /*113c*/ 	.word	0x0001d1b0


	//   ....[4]....
        /*1140*/ 	.word	0x0001d230


	//   ....[5]....
        /*1144*/ 	.word	0x0001d2b0


	//   ....[6]....
        /*1148*/ 	.word	0x0001d340


	//   ....[7]....
        /*114c*/ 	.word	0x0001d3c0


	//   ....[8]....
        /*1150*/ 	.word	0x0001d460


	//   ....[9]....
        /*1154*/ 	.word	0x0001d4b0


	//   ....[10]....
        /*1158*/ 	.word	0x0001d540


	//   ....[11]....
        /*115c*/ 	.word	0x0001d670


	//----- nvinfo : EIATTR_REG_RECONFIG
	.align		4
.L_1454:
        /*1160*/ 	.byte	0x01, 0x54
	.zero		2


	//----- nvinfo : EIATTR_SYSCALL_OFFSETS
	.align		4
        /*1164*/ 	.byte	0x04, 0x46
        /*1166*/ 	.short	(.L_1456 - .L_1455)


	//   ....[0]....
.L_1455:
        /*1168*/ 	.word	0x00001c90


	//   ....[1]....
        /*116c*/ 	.word	0x00001de0


	//   ....[2]....
        /*1170*/ 	.word	0x00005a30


	//   ....[3]....
        /*1174*/ 	.word	0x00005fa0


	//   ....[4]....
        /*1178*/ 	.word	0x00014770


	//   ....[5]....
        /*117c*/ 	.word	0x00014900


	//   ....[6]....
        /*1180*/ 	.word	0x00014a50


	//   ....[7]....
        /*1184*/ 	.word	0x00014ba0


	//   ....[8]....
        /*1188*/ 	.word	0x000161e0


	//----- nvinfo : EIATTR_MBARRIER_INSTR_OFFSETS
	.align		4
.L_1456:
        /*118c*/ 	.byte	0x04, 0x39
        /*118e*/ 	.short	(.L_1458 - .L_1457)


	//   ....[0]....
.L_1457:
        /*1190*/ 	.word	0x00000250
        /*1194*/ 	.word	0x000000ff
        /*1198*/ 	.word	0x00013200
        /*119c*/ 	.short	0x0100
        /*119e*/ 	.byte	0x08
	.zero		1


	//   ....[1]....
        /*11a0*/ 	.word	0x00000260
        /*11a4*/ 	.word	0x000000ff
        /*11a8*/ 	.word	0x00013220
        /*11ac*/ 	.short	0x0100
        /*11ae*/ 	.byte	0x08
	.zero		1


	//   ....[2]....
        /*11b0*/ 	.word	0x00000350
        /*11b4*/ 	.word	0x000000ff
        /*11b8*/ 	.word	0x00013230
        /*11bc*/ 	.short	0x0100
        /*11be*/ 	.byte	0x08
	.zero		1


	//   ....[3]....
        /*11c0*/ 	.word	0x00000360
        /*11c4*/ 	.word	0x000000ff
        /*11c8*/ 	.word	0x00013240
        /*11cc*/ 	.short	0x0100
        /*11ce*/ 	.byte	0x08
	.zero		1


	//   ....[4]....
        /*11d0*/ 	.word	0x00000370
        /*11d4*/ 	.word	0x000000ff
        /*11d8*/ 	.word	0x00013238
        /*11dc*/ 	.short	0x0100
        /*11de*/ 	.byte	0x08
	.zero		1


	//   ....[5]....
        /*11e0*/ 	.word	0x00000380
        /*11e4*/ 	.word	0x000000ff
        /*11e8*/ 	.word	0x00013248
        /*11ec*/ 	.short	0x0100
        /*11ee*/ 	.byte	0x08
	.zero		1


	//   ....[6]....
        /*11f0*/ 	.word	0x000004b0
        /*11f4*/ 	.word	0x000000ff
        /*11f8*/ 	.word	0x00013250
        /*11fc*/ 	.short	0x0100
        /*11fe*/ 	.byte	0x08
	.zero		1


	//   ....[7]....
        /*1200*/ 	.word	0x000004c0
        /*1204*/ 	.word	0x000000ff
        /*1208*/ 	.word	0x00013260
        /*120c*/ 	.short	0x0100
        /*120e*/ 	.byte	0x08
	.zero		1


	//   ....[8]....
        /*1210*/ 	.word	0x000004d0
        /*1214*/ 	.word	0x000000ff
        /*1218*/ 	.word	0x00013258
        /*121c*/ 	.short	0x0100
        /*121e*/ 	.byte	0x08
	.zero		1


	//   ....[9]....
        /*1220*/ 	.word	0x000004e0
        /*1224*/ 	.word	0x000000ff
        /*1228*/ 	.word	0x00013268
        /*122c*/ 	.short	0x0100
        /*122e*/ 	.byte	0x08
	.zero		1


	//   ....[10]....
        /*1230*/ 	.word	0x000005d0
        /*1234*/ 	.word	0x000000ff
        /*1238*/ 	.word	0x00013270
        /*123c*/ 	.short	0x0100
        /*123e*/ 	.byte	0x06
	.zero		1


	//   ....[11]....
        /*1240*/ 	.word	0x000005e0
        /*1244*/ 	.word	0x000000ff
        /*1248*/ 	.word	0x00013280
        /*124c*/ 	.short	0x0100
        /*124e*/ 	.byte	0x06
	.zero		1


	//   ....[12]....
        /*1250*/ 	.word	0x000005f0
        /*1254*/ 	.word	0x000000ff
        /*1258*/ 	.word	0x00013278
        /*125c*/ 	.short	0x0100
        /*125e*/ 	.byte	0x06
	.zero		1


	//   ....[13]....
        /*1260*/ 	.word	0x00000600
        /*1264*/ 	.word	0x000000ff
        /*1268*/ 	.word	0x00013288
        /*126c*/ 	.short	0x0100
        /*126e*/ 	.byte	0x06
	.zero		1


	//   ....[14]....
        /*1270*/ 	.word	0x00000730
        /*1274*/ 	.word	0x000000ff
        /*1278*/ 	.word	0x00013290
        /*127c*/ 	.short	0x0100
        /*127e*/ 	.byte	0x08
	.zero		1


	//   ....[15]....
        /*1280*/ 	.word	0x00000740
        /*1284*/ 	.word	0x000000ff
        /*1288*/ 	.word	0x000132a0
        /*128c*/ 	.short	0x0100
        /*128e*/ 	.byte	0x08
	.zero		1


	//   ....[16]....
        /*1290*/ 	.word	0x00000750
        /*1294*/ 	.word	0x000000ff
        /*1298*/ 	.word	0x00013298
        /*129c*/ 	.short	0x0100
        /*129e*/ 	.byte	0x08
	.zero		1


	//   ....[17]....
        /*12a0*/ 	.word	0x00000760
        /*12a4*/ 	.word	0x000000ff
        /*12a8*/ 	.word	0x000132a8
        /*12ac*/ 	.short	0x0100
        /*12ae*/ 	.byte	0x08
	.zero		1


	//   ....[18]....
        /*12b0*/ 	.word	0x000008a0
        /*12b4*/ 	.word	0x000000ff
        /*12b8*/ 	.word	0x000132b0
        /*12bc*/ 	.short	0x0100
        /*12be*/ 	.byte	0x08
	.zero		1


	//   ....[19]....
        /*12c0*/ 	.word	0x000008b0
        /*12c4*/ 	.word	0x000000ff
        /*12c8*/ 	.word	0x000132c0
        /*12cc*/ 	.short	0x0100
        /*12ce*/ 	.byte	0x08
	.zero		1


	//   ....[20]....
        /*12d0*/ 	.word	0x000008c0
        /*12d4*/ 	.word	0x000000ff
        /*12d8*/ 	.word	0x000132b8
        /*12dc*/ 	.short	0x0100
        /*12de*/ 	.byte	0x08
	.zero		1


	//   ....[21]....
        /*12e0*/ 	.word	0x000008d0
        /*12e4*/ 	.word	0x000000ff
        /*12e8*/ 	.word	0x000132c8
        /*12ec*/ 	.short	0x0100
        /*12ee*/ 	.byte	0x08
	.zero		1


	//   ....[22]....
        /*12f0*/ 	.word	0x000029b0
        /*12f4*/ 	.word	0x00000043
        /*12f8*/ 	.word	0x00013290
        /*12fc*/ 	.short	0x010a
        /*12fe*/ 	.byte	0x3f
	.zero		1


	//   ....[23]....
        /*1300*/ 	.word	0x00003bf0
        /*1304*/ 	.word	0x00000043
        /*1308*/ 	.word	0x00013290
        /*130c*/ 	.short	0x010a
        /*130e*/ 	.byte	0x3f
	.zero		1


	//   ....[24]....
        /*1310*/ 	.word	0x00004c50
        /*1314*/ 	.word	0x00000043
        /*1318*/ 	.word	0x00013290
        /*131c*/ 	.short	0x010a
        /*131e*/ 	.byte	0x3f
	.zero		1


	//   ....[25]....
        /*1320*/ 	.word	0x00004ff0
        /*1324*/ 	.word	0x00000004
        /*1328*/ 	.word	0x00000000
        /*132c*/ 	.short	0x0101
        /*132e*/ 	.byte	0x3f
	.zero		1


	//   ....[26]....
        /*1330*/ 	.word	0x00005030
        /*1334*/ 	.word	0x00000043
        /*1338*/ 	.word	0x000132b0
        /*133c*/ 	.short	0x010a
        /*133e*/ 	.byte	0x3f
	.zero		1


	//   ....[27]....
        /*1340*/ 	.word	0x00005380
        /*1344*/ 	.word	0x00000043
        /*1348*/ 	.word	0x00000000
        /*134c*/ 	.short	0x0101
        /*134e*/ 	.byte	0x3f
	.zero		1


	//   ....[28]....
        /*1350*/ 	.word	0x00005d00
        /*1354*/ 	.word	0x00000012
        /*1358*/ 	.word	0x00013200
        /*135c*/ 	.short	0x010a
        /*135e*/ 	.byte	0x3f
	.zero		1


	//   ....[29]....
        /*1360*/ 	.word	0x00005d50
        /*1364*/ 	.word	0x00000012
        /*1368*/ 	.word	0x00013200
        /*136c*/ 	.short	0x010a
        /*136e*/ 	.byte	0x3f
	.zero		1


	//   ....[30]....
        /*1370*/ 	.word	0x00006300
        /*1374*/ 	.word	0x00000012
        /*1378*/ 	.word	0x00013200
        /*137c*/ 	.short	0x010a
        /*137e*/ 	.byte	0x3f
	.zero		1


	//   ....[31]....
        /*1380*/ 	.word	0x00007590
        /*1384*/ 	.word	0x00000012
        /*1388*/ 	.word	0x00013200
        /*138c*/ 	.short	0x010a
        /*138e*/ 	.byte	0x3f
	.zero		1


	//   ....[32]....
        /*1390*/ 	.word	0x00008720
        /*1394*/ 	.word	0x00000000
        /*1398*/ 	.word	0x00013230
        /*139c*/ 	.short	0x010a
        /*139e*/ 	.byte	0x3f
	.zero		1


	//   ....[33]....
        /*13a0*/ 	.word	0x000087b0
        /*13a4*/ 	.word	0x00000000
        /*13a8*/ 	.word	0x00013230
        /*13ac*/ 	.short	0x010a
        /*13ae*/ 	.byte	0x3f
	.zero		1


	//   ....[34]....
        /*13b0*/ 	.word	0x0000af40
        /*13b4*/ 	.word	0x00000000
        /*13b8*/ 	.word	0x00000000
        /*13bc*/ 	.short	0x0101
        /*13be*/ 	.byte	0x3f
	.zero		1


	//   ....[35]....
        /*13c0*/ 	.word	0x0000bb80
        /*13c4*/ 	.word	0x0000000d
        /*13c8*/ 	.word	0x00013230
        /*13cc*/ 	.short	0x010a
        /*13ce*/ 	.byte	0x3f
	.zero		1


	//   ....[36]....
        /*13d0*/ 	.word	0x0000bc00
        /*13d4*/ 	.word	0x0000000d
        /*13d8*/ 	.word	0x00013230
        /*13dc*/ 	.short	0x010a
        /*13de*/ 	.byte	0x3f
	.zero		1


	//   ....[37]....
        /*13e0*/ 	.word	0x0000c1c0
        /*13e4*/ 	.word	0x0000000e
        /*13e8*/ 	.word	0x00013250
        /*13ec*/ 	.short	0x010a
        /*13ee*/ 	.byte	0x3f
	.zero		1


	//   ....[38]....
        /*13f0*/ 	.word	0x0000c210
        /*13f4*/ 	.word	0x0000000e
        /*13f8*/ 	.word	0x00013250
        /*13fc*/ 	.short	0x010a
        /*13fe*/ 	.byte	0x3f
	.zero		1


	//   ....[39]....
        /*1400*/ 	.word	0x0000cc60
        /*1404*/ 	.word	0x00000084
        /*1408*/ 	.word	0x00000000
        /*140c*/ 	.short	0x0101
        /*140e*/ 	.byte	0x3f
	.zero		1


	//   ....[40]....
        /*1410*/ 	.word	0x0000e530
        /*1414*/ 	.word	0x0000000e
        /*1418*/ 	.word	0x00000000
        /*141c*/ 	.short	0x0101
        /*141e*/ 	.byte	0x3f
	.zero		1


	//   ....[41]....
        /*1420*/ 	.word	0x0000ea60
        /*1424*/ 	.word	0x00000008
        /*1428*/ 	.word	0x00013250
        /*142c*/ 	.short	0x010a
        /*142e*/ 	.byte	0x3f
	.zero		1


	//   ....[42]....
        /*1430*/ 	.word	0x0000eab0
        /*1434*/ 	.word	0x00000008
        /*1438*/ 	.word	0x00013250
        /*143c*/ 	.short	0x010a
        /*143e*/ 	.byte	0x3f
	.zero		1


	//   ....[43]....
        /*1440*/ 	.word	0x0000f2c0
        /*1444*/ 	.word	0x00000002
        /*1448*/ 	.word	0x00000000
        /*144c*/ 	.short	0x0101
        /*144e*/ 	.byte	0x3f
	.zero		1


	//   ....[44]....
        /*1450*/ 	.word	0x000109c0
        /*1454*/ 	.word	0x00000000
        /*1458*/ 	.word	0x00000000
        /*145c*/ 	.short	0x0101
        /*145e*/ 	.byte	0x3f
	.zero		1


	//   ....[45]....
        /*1460*/ 	.word	0x00010eb0
        /*1464*/ 	.word	0x00000004
        /*1468*/ 	.word	0x00000000
        /*146c*/ 	.short	0x0101
        /*146e*/ 	.byte	0x3f
	.zero		1


	//   ....[46]....
        /*1470*/ 	.word	0x000136b0
        /*1474*/ 	.word	0x00000011
        /*1478*/ 	.word	0x00013220
        /*147c*/ 	.short	0x010a
        /*147e*/ 	.byte	0x3f
	.zero		1


	//   ....[47]....
        /*1480*/ 	.word	0x00013780
        /*1484*/ 	.word	0x00000006
        /*1488*/ 	.word	0x000132a0
        /*148c*/ 	.short	0x010a
        /*148e*/ 	.byte	0x3f
	.zero		1


	//   ....[48]....
        /*1490*/ 	.word	0x000139c0
        /*1494*/ 	.word	0x00000006
        /*1498*/ 	.word	0x000132c0
        /*149c*/ 	.short	0x010a
        /*149e*/ 	.byte	0x3f
	.zero		1


	//   ....[49]....
        /*14a0*/ 	.word	0x00013d70
        /*14a4*/ 	.word	0x00000006
        /*14a8*/ 	.word	0x000132a0
        /*14ac*/ 	.short	0x010a
        /*14ae*/ 	.byte	0x3f
	.zero		1


	//   ....[50]....
        /*14b0*/ 	.word	0x00013fa0
        /*14b4*/ 	.word	0x00000006
        /*14b8*/ 	.word	0x000132c0
        /*14bc*/ 	.short	0x010a
        /*14be*/ 	.byte	0x3f
	.zero		1


	//   ....[51]....
        /*14c0*/ 	.word	0x000151e0
        /*14c4*/ 	.word	0x00000004
        /*14c8*/ 	.word	0x00013280
        /*14cc*/ 	.short	0x010a
        /*14ce*/ 	.byte	0x3f
	.zero		1


	//   ....[52]....
        /*14d0*/ 	.word	0x00015880
        /*14d4*/ 	.word	0x00000004
        /*14d8*/ 	.word	0x00013270
        /*14dc*/ 	.short	0x0107
        /*14de*/ 	.byte	0x3f
	.zero		1


	//   ....[53]....
        /*14e0*/ 	.word	0x00015940
        /*14e4*/ 	.word	0x00000004
        /*14e8*/ 	.word	0x00013270
        /*14ec*/ 	.short	0x0101
        /*14ee*/ 	.byte	0x3f
	.zero		1


	//   ....[54]....
        /*14f0*/ 	.word	0x00015990
        /*14f4*/ 	.word	0x00000004
        /*14f8*/ 	.word	0x00013240
        /*14fc*/ 	.short	0x010a
        /*14fe*/ 	.byte	0x3f
	.zero		1


	//   ....[55]....
        /*1500*/ 	.word	0x00015ed0
        /*1504*/ 	.word	0x00000004
        /*1508*/ 	.word	0x00013230
        /*150c*/ 	.short	0x0107
        /*150e*/ 	.byte	0x3f
	.zero		1


	//   ....[56]....
        /*1510*/ 	.word	0x00015fb0
        /*1514*/ 	.word	0x00000004
        /*1518*/ 	.word	0x00013230
        /*151c*/ 	.short	0x0101
        /*151e*/ 	.byte	0x3f
	.zero		1


	//   ....[57]....
        /*1520*/ 	.word	0x000169e0
        /*1524*/ 	.word	0x00000011
        /*1528*/ 	.word	0x00013200
        /*152c*/ 	.short	0x0107
        /*152e*/ 	.byte	0x3f
	.zero		1


	//   ....[58]....
        /*1530*/ 	.word	0x00016ad0
        /*1534*/ 	.word	0x00000011
        /*1538*/ 	.word	0x00013200
        /*153c*/ 	.short	0x0101
        /*153e*/ 	.byte	0x3f
	.zero		1


	//   ....[59]....
        /*1540*/ 	.word	0x00016af0
        /*1544*/ 	.word	0x00000011
        /*1548*/ 	.word	0x00013220
        /*154c*/ 	.short	0x010a
        /*154e*/ 	.byte	0x3f
	.zero		1


	//   ....[60]....
        /*1550*/ 	.word	0x00017080
        /*1554*/ 	.word	0x00000006
        /*1558*/ 	.word	0x00013280
        /*155c*/ 	.short	0x010a
        /*155e*/ 	.byte	0x3f
	.zero		1


	//   ....[61]....
        /*1560*/ 	.word	0x00017590
        /*1564*/ 	.word	0x00000006
        /*1568*/ 	.word	0x00013270
        /*156c*/ 	.short	0x0107
        /*156e*/ 	.byte	0x3f
	.zero		1


	//   ....[62]....
        /*1570*/ 	.word	0x00017650
        /*1574*/ 	.word	0x00000006
        /*1578*/ 	.word	0x00013270
        /*157c*/ 	.short	0x0101
        /*157e*/ 	.byte	0x3f
	.zero		1


	//   ....[63]....
        /*1580*/ 	.word	0x000176a0
        /*1584*/ 	.word	0x00000006
        /*1588*/ 	.word	0x00013240
        /*158c*/ 	.short	0x010a
        /*158e*/ 	.byte	0x3f
	.zero		1


	//   ....[64]....
        /*1590*/ 	.word	0x00017ae0
        /*1594*/ 	.word	0x00000006
        /*1598*/ 	.word	0x00013230
        /*159c*/ 	.short	0x0107
        /*159e*/ 	.byte	0x3f
	.zero		1


	//   ....[65]....
        /*15a0*/ 	.word	0x00017bb0
        /*15a4*/ 	.word	0x00000006
        /*15a8*/ 	.word	0x00013230
        /*15ac*/ 	.short	0x0101
        /*15ae*/ 	.byte	0x3f
	.zero		1


	//   ....[66]....
        /*15b0*/ 	.word	0x00017c30
        /*15b4*/ 	.word	0x00000002
        /*15b8*/ 	.word	0x00013270
        /*15bc*/ 	.short	0x010a
        /*15be*/ 	.byte	0x3f
	.zero		1


	//   ....[67]....
        /*15c0*/ 	.word	0x00017cc0
        /*15c4*/ 	.word	0x00000002
        /*15c8*/ 	.word	0x00013260
        /*15cc*/ 	.short	0x010a
        /*15ce*/ 	.byte	0x3f
	.zero		1


	//   ....[68]....
        /*15d0*/ 	.word	0x000180f0
        /*15d4*/ 	.word	0x00000002
        /*15d8*/ 	.word	0x00013250
        /*15dc*/ 	.short	0x0101
        /*15de*/ 	.byte	0x3f
	.zero		1


	//   ....[69]....
        /*15e0*/ 	.word	0x00018180
        /*15e4*/ 	.word	0x00000002
        /*15e8*/ 	.word	0x00000000
        /*15ec*/ 	.short	0x0101
        /*15ee*/ 	.byte	0x3f
	.zero		1


	//   ....[70]....
        /*15f0*/ 	.word	0x00018360
        /*15f4*/ 	.word	0x00000000
        /*15f8*/ 	.word	0x00013270
        /*15fc*/ 	.short	0x010a
        /*15fe*/ 	.byte	0x3f
	.zero		1


	//   ....[71]....
        /*1600*/ 	.word	0x000183f0
        /*1604*/ 	.word	0x00000000
        /*1608*/ 	.word	0x00013260
        /*160c*/ 	.short	0x010a
        /*160e*/ 	.byte	0x3f
	.zero		1


	//   ....[72]....
        /*1610*/ 	.word	0x00018840
        /*1614*/ 	.word	0x00000000
        /*1618*/ 	.word	0x00013250
        /*161c*/ 	.short	0x0101
        /*161e*/ 	.byte	0x3f
	.zero		1


	//   ....[73]....
        /*1620*/ 	.word	0x000188c0
        /*1624*/ 	.word	0x00000000
        /*1628*/ 	.word	0x00000000
        /*162c*/ 	.short	0x0101
        /*162e*/ 	.byte	0x3f
	.zero		1


	//   ....[74]....
        /*1630*/ 	.word	0x00019660
        /*1634*/ 	.word	0x00000005
        /*1638*/ 	.word	0x00013220
        /*163c*/ 	.short	0x010a
        /*163e*/ 	.byte	0x3f
	.zero		1


	//   ....[75]....
        /*1640*/ 	.word	0x000197f0
        /*1644*/ 	.word	0x00000004
        /*1648*/ 	.word	0x00013240
        /*164c*/ 	.short	0x010a
        /*164e*/ 	.byte	0x3f
	.zero		1


	//   ....[76]....
        /*1650*/ 	.word	0x000198a0
        /*1654*/ 	.word	0x00000005
        /*1658*/ 	.word	0x00013240
        /*165c*/ 	.short	0x010a
        /*165e*/ 	.byte	0x3f
	.zero		1


	//   ....[77]....
        /*1660*/ 	.word	0x000198e0
        /*1664*/ 	.word	0x00000004
        /*1668*/ 	.word	0x00013260
        /*166c*/ 	.short	0x010a
        /*166e*/ 	.byte	0x3f
	.zero		1


	//   ....[78]....
        /*1670*/ 	.word	0x00019920
        /*1674*/ 	.word	0x00000005
        /*1678*/ 	.word	0x00013260
        /*167c*/ 	.short	0x010a
        /*167e*/ 	.byte	0x3f
	.zero		1


	//   ....[79]....
        /*1680*/ 	.word	0x00019960
        /*1684*/ 	.word	0x00000004
        /*1688*/ 	.word	0x00013280
        /*168c*/ 	.short	0x010a
        /*168e*/ 	.byte	0x3f
	.zero		1


	//   ....[80]....
        /*1690*/ 	.word	0x000199a0
        /*1694*/ 	.word	0x00000005
        /*1698*/ 	.word	0x00013280
        /*169c*/ 	.short	0x010a
        /*169e*/ 	.byte	0x3f
	.zero		1


	//   ....[81]....
        /*16a0*/ 	.word	0x00019a00
        /*16a4*/ 	.word	0x00000043
        /*16a8*/ 	.word	0x00013290
        /*16ac*/ 	.short	0x010a
        /*16ae*/ 	.byte	0x3f
	.zero		1


	//   ....[82]....
        /*16b0*/ 	.word	0x00019b60
        /*16b4*/ 	.word	0x00000043
        /*16b8*/ 	.word	0x00013290
        /*16bc*/ 	.short	0x010a
        /*16be*/ 	.byte	0x3f
	.zero		1


	//   ....[83]....
        /*16c0*/ 	.word	0x00019cd0
        /*16c4*/ 	.word	0x00000043
        /*16c8*/ 	.word	0x00013290
        /*16cc*/ 	.short	0x010a
        /*16ce*/ 	.byte	0x3f
	.zero		1


	//   ....[84]....
        /*16d0*/ 	.word	0x00019e30
        /*16d4*/ 	.word	0x00000043
        /*16d8*/ 	.word	0x000132b0
        /*16dc*/ 	.short	0x010a
        /*16de*/ 	.byte	0x3f
	.zero		1


	//   ....[85]....
        /*16e0*/ 	.word	0x0001a040
        /*16e4*/ 	.word	0x00000012
        /*16e8*/ 	.word	0x00013200
        /*16ec*/ 	.short	0x010a
        /*16ee*/ 	.byte	0x3f
	.zero		1


	//   ....[86]....
        /*16f0*/ 	.word	0x0001a250
        /*16f4*/ 	.word	0x00000012
        /*16f8*/ 	.word	0x00013200
        /*16fc*/ 	.short	0x010a
        /*16fe*/ 	.byte	0x3f
	.zero		1


	//   ....[87]....
        /*1700*/ 	.word	0x0001a2a0
        /*1704*/ 	.word	0x00000000
        /*1708*/ 	.word	0x00013230
        /*170c*/ 	.short	0x010a
        /*170e*/ 	.byte	0x3f
	.zero		1


	//   ....[88]....
        /*1710*/ 	.word	0x0001a2f0
        /*1714*/ 	.word	0x0000000d
        /*1718*/ 	.word	0x00013230
        /*171c*/ 	.short	0x010a
        /*171e*/ 	.byte	0x3f
	.zero		1


	//   ....[89]....
        /*1720*/ 	.word	0x0001a340
        /*1724*/ 	.word	0x0000000e
        /*1728*/ 	.word	0x00013250
        /*172c*/ 	.short	0x010a
        /*172e*/ 	.byte	0x3f
	.zero		1


	//   ....[90]....
        /*1730*/ 	.word	0x0001a390
        /*1734*/ 	.word	0x00000008
        /*1738*/ 	.word	0x00013250
        /*173c*/ 	.short	0x010a
        /*173e*/ 	.byte	0x3f
	.zero		1


	//   ....[91]....
        /*1740*/ 	.word	0x0001a530
        /*1744*/ 	.word	0x00000011
        /*1748*/ 	.word	0x00013220
        /*174c*/ 	.short	0x010a
        /*174e*/ 	.byte	0x3f
	.zero		1


	//   ....[92]....
        /*1750*/ 	.word	0x0001a580
        /*1754*/ 	.word	0x00000006
        /*1758*/ 	.word	0x000132a0
        /*175c*/ 	.short	0x010a
        /*175e*/ 	.byte	0x3f
	.zero		1


	//   ....[93]....
        /*1760*/ 	.word	0x0001a5d0
        /*1764*/ 	.word	0x00000006
        /*1768*/ 	.word	0x000132c0
        /*176c*/ 	.short	0x010a
        /*176e*/ 	.byte	0x3f
	.zero		1


	//   ....[94]....
        /*1770*/ 	.word	0x0001a620
        /*1774*/ 	.word	0x00000006
        /*1778*/ 	.word	0x000132a0
        /*177c*/ 	.short	0x010a
        /*177e*/ 	.byte	0x3f
	.zero		1


	//   ....[95]....
        /*1780*/ 	.word	0x0001a670
        /*1784*/ 	.word	0x00000006
        /*1788*/ 	.word	0x000132c0
        /*178c*/ 	.short	0x010a
        /*178e*/ 	.byte	0x3f
	.zero		1


	//   ....[96]....
        /*1790*/ 	.word	0x0001a7a0
        /*1794*/ 	.word	0x00000004
        /*1798*/ 	.word	0x00013280
        /*179c*/ 	.short	0x010a
        /*179e*/ 	.byte	0x3f
	.zero		1


	//   ....[97]....
        /*17a0*/ 	.word	0x0001aed0
        /*17a4*/ 	.word	0x00000004
        /*17a8*/ 	.word	0x00013240
        /*17ac*/ 	.short	0x010a
        /*17ae*/ 	.byte	0x3f
	.zero		1


	//   ....[98]....
        /*17b0*/ 	.word	0x0001bc90
        /*17b4*/ 	.word	0x00000011
        /*17b8*/ 	.word	0x00013220
        /*17bc*/ 	.short	0x010a
        /*17be*/ 	.byte	0x3f
	.zero		1


	//   ....[99]....
        /*17c0*/ 	.word	0x0001bcf0
        /*17c4*/ 	.word	0x00000006
        /*17c8*/ 	.word	0x00013280
        /*17cc*/ 	.short	0x010a
        /*17ce*/ 	.byte	0x3f
	.zero		1


	//   ....[100]....
        /*17d0*/ 	.word	0x0001c3c0
        /*17d4*/ 	.word	0x00000006
        /*17d8*/ 	.word	0x00013240
        /*17dc*/ 	.short	0x010a
        /*17de*/ 	.byte	0x3f
	.zero		1


	//   ....[101]....
        /*17e0*/ 	.word	0x0001c980
        /*17e4*/ 	.word	0x00000002
        /*17e8*/ 	.word	0x00013270
        /*17ec*/ 	.short	0x010a
        /*17ee*/ 	.byte	0x3f
	.zero		1


	//   ....[102]....
        /*17f0*/ 	.word	0x0001c9d0
        /*17f4*/ 	.word	0x00000002
        /*17f8*/ 	.word	0x00013260
        /*17fc*/ 	.short	0x010a
        /*17fe*/ 	.byte	0x3f
	.zero		1


	//   ....[103]....
        /*1800*/ 	.word	0x0001ca20
        /*1804*/ 	.word	0x00000000
        /*1808*/ 	.word	0x00013270
        /*180c*/ 	.short	0x010a
        /*180e*/ 	.byte	0x3f
	.zero		1


	//   ....[104]....
        /*1810*/ 	.word	0x0001ca70
        /*1814*/ 	.word	0x00000000
        /*1818*/ 	.word	0x00013260
        /*181c*/ 	.short	0x010a
        /*181e*/ 	.byte	0x3f
	.zero		1


	//   ....[105]....
        /*1820*/ 	.word	0x0001d590
        /*1824*/ 	.word	0x00000005
        /*1828*/ 	.word	0x00013220
        /*182c*/ 	.short	0x010a
        /*182e*/ 	.byte	0x3f
	.zero		1


	//   ....[106]....
        /*1830*/ 	.word	0x0001d730
        /*1834*/ 	.word	0x00000004
        /*1838*/ 	.word	0x00013240
        /*183c*/ 	.short	0x010a
        /*183e*/ 	.byte	0x3f
	.zero		1


	//   ....[107]....
        /*1840*/ 	.word	0x0001d780
        /*1844*/ 	.word	0x00000005
        /*1848*/ 	.word	0x00013240
        /*184c*/ 	.short	0x010a
        /*184e*/ 	.byte	0x3f
	.zero		1


	//   ....[108]....
        /*1850*/ 	.word	0x0001d7d0
        /*1854*/ 	.word	0x00000004
        /*1858*/ 	.word	0x00013260
        /*185c*/ 	.short	0x010a
        /*185e*/ 	.byte	0x3f
	.zero		1


	//   ....[109]....
        /*1860*/ 	.word	0x0001d820
        /*1864*/ 	.word	0x00000005
        /*1868*/ 	.word	0x00013260
        /*186c*/ 	.short	0x010a
        /*186e*/ 	.byte	0x3f
	.zero		1


	//   ....[110]....
        /*1870*/ 	.word	0x0001d870
        /*1874*/ 	.word	0x00000004
        /*1878*/ 	.word	0x00013280
        /*187c*/ 	.short	0x010a
        /*187e*/ 	.byte	0x3f
	.zero		1


	//----- nvinfo : EIATTR_NUM_MBARRIERS
	.align		4
.L_1458:
        /*1880*/ 	.byte	0x03, 0x38
        /*1882*/ 	.short	0x0016


	//----- nvinfo : EIATTR_EXIT_INSTR_OFFSETS
	.align		4
        /*1884*/ 	.byte	0x04, 0x1c
        /*1886*/ 	.short	(.L_1460 - .L_1459)


	//   ....[0]....
.L_1459:
        /*1888*/ 	.word	0x000199f0


	//----- nvinfo : EIATTR_MAX_THREADS
	.align		4
.L_1460:
        /*188c*/ 	.byte	0x04, 0x05
        /*188e*/ 	.short	(.L_1462 - .L_1461)
.L_1461:
        /*1890*/ 	.word	0x00000200
        /*1894*/ 	.word	0x00000001
        /*1898*/ 	.word	0x00000001


	//----- nvinfo : EIATTR_CRS_STACK_SIZE
	.align		4
.L_1462:
        /*189c*/ 	.byte	0x04, 0x1e
        /*189e*/ 	.short	(.L_1464 - .L_1463)
.L_1463:
        /*18a0*/ 	.word	0x00000000


	//----- nvinfo : EIATTR_CBANK_PARAM_SIZE
	.align		4
.L_1464:
        /*18a4*/ 	.byte	0x03, 0x19
        /*18a6*/ 	.short	0x0af0


	//----- nvinfo : EIATTR_PARAM_CBANK
	.align		4
        /*18a8*/ 	.byte	0x04, 0x0a
        /*18aa*/ 	.short	(.L_1466 - .L_1465)
	.align		4
.L_1465:
        /*18ac*/ 	.word	index@(.nv.constant0._ZN7cutlass13device_kernelIN5flash11enable_sm90INS1_16FlashAttnFwdSm90INS1_25CollectiveMainloopFwdSm90ILi2EN4cute5tupleIJNS5_1CILi1EEES8_S8_EEENS6_IJNS7_ILi192EEENS7_ILi160EEENS7_ILi64EEEEEELi64ENS_12float_e4m3_tEfNS_4arch4Sm90ELb0ELb0ELb1ELb1ELb1ELb1ELb0ELb1ELb1ELb1ELb1ELb0EEENS1_21CollectiveEpilogueFwdINS6_IJSA_SC_SB_EEES9_NS_10bfloat16_tESG_Li384ELb1ELb1ELb1ELb1EEENS1_36VarlenDynamicPersistentTileSchedulerILi192ELi160ELi384ELi128ELb1ELb1ELb1ELb0ELb1ELb1EEEEEEEEEvNT_6ParamsE)
        /*18b0*/ 	.short	0x0210
        /*18b2*/ 	.short	0x0af0


	//----- nvinfo : EIATTR_SW_WAR
	.align		4
.L_1466:
        /*18b4*/ 	.byte	0x04, 0x36
        /*18b6*/ 	.short	(.L_1468 - .L_1467)
.L_1467:
        /*18b8*/ 	.word	0x00000008
.L_1468:


//--------------------- .nv.info._ZN7cutlass13device_kernelIN5flash11enable_sm90INS1_16FlashAttnFwdSm90INS1_25CollectiveMainloopFwdSm90ILi2EN4cute5tupleIJNS5_1CILi1EEES8_S8_EEENS6_IJNS7_ILi192EEENS7_ILi160EEENS7_ILi64EEEEEELi64ENS_12float_e4m3_tEfNS_4arch4Sm90ELb0ELb1ELb1ELb0ELb1ELb0ELb0ELb1ELb1ELb1ELb1ELb0EEENS1_21CollectiveEpilogueFwdINS6_IJSA_SC_SB_EEES9_NS_10bfloat16_tESG_Li384ELb0ELb1ELb1ELb1EEENS1_19SingleTileSchedulerILb0ELb1ELb1ELi192EEEEEEEEEvNT_6ParamsE --------------------------
	.section	.nv.info._ZN7cutlass13device_kernelIN5flash11enable_sm90INS1_16FlashAttnFwdSm90INS1_25CollectiveMainloopFwdSm90ILi2EN4cute5tupleIJNS5_1CILi1EEES8_S8_EEENS6_IJNS7_ILi192EEENS7_ILi160EEENS7_ILi64EEEEEELi64ENS_12float_e4m3_tEfNS_4arch4Sm90ELb0ELb1ELb1ELb0ELb1ELb0ELb0ELb1ELb1ELb1ELb1ELb0EEENS1_21CollectiveEpilogueFwdINS6_IJSA_SC_SB_EEES9_NS_10bfloat16_tESG_Li384ELb0ELb1ELb1ELb1EEENS1_19SingleTileSchedulerILb0ELb1ELb1ELi192EEEEEEEEEvNT_6ParamsE,"",@"SHT_CUDA_INFO"
	.sectionflags	@""
	.align	4


	//----- nvinfo : EIATTR_CUDA_API_VERSION
	.align		4
        /*0000*/ 	.byte	0x04, 0x37
        /*0002*/ 	.short	(.L_1470 - .L_1469)
.L_1469:
        /*0004*/ 	.word	0x00000082


	//----- nvinfo : EIATTR_KPARAM_INFO
	.align		4
.L_1470:
        /*0008*/ 	.byte	0x04, 0x17
        /*000a*/ 	.short	(.L_1472 - .L_1471)
.L_1471:
        /*000c*/ 	.word	0x00000000
        /*0010*/ 	.short	0x0000
        /*0012*/ 	.short	0x0070
        /*0014*/ 	.byte	0x00, 0xf0, 0x01, 0x28


	//----- nvinfo : EIATTR_SPARSE_MMA_MASK
	.align		4
.L_1472:
        /*0018*/ 	.byte	0x03, 0x50
        /*001a*/ 	.short	0x0000


	//----- nvinfo : EIATTR_MAXREG_COUNT
	.align		4
        /*001c*/ 	.byte	0x03, 0x1b
        /*001e*/ 	.short	0x0080


	//----- nvinfo : EIATTR_NUM_BARRIERS
	.align		4
        /*0020*/ 	.byte	0x02, 0x4c
        /*0022*/ 	.byte	0x09
	.zero		1


	//----- nvinfo : EIATTR_EXTERNS
	.align		4
        /*0024*/ 	.byte	0x04, 0x0f
        /*0026*/ 	.short	(.L_1474 - .L_1473)


	//   ....[0]....
	.align		4
.L_1473:
        /*0028*/ 	.word	index@(__assertfail)


	//----- nvinfo : EIATTR_ANNOTATIONS
	.align		4
.L_1474:
        /*002c*/ 	.byte	0x04, 0x55
        /*002e*/ 	.short	(.L_1476 - .L_1475)


	//   ....[0]....
.L_1475:
        /* <DEDUP_REMOVED lines=18> */


	//----- nvinfo : EIATTR_MERCURY_ISA_VERSION
	.align		4
.L_1476:
        /*0138*/ 	.byte	0x03, 0x5f
        /*013a*/ 	.short	0x0101


	//----- nvinfo : EIATTR_INT_WARP_WIDE_INSTR_OFFSETS
	.align		4
        /*013c*/ 	.byte	0x04, 0x31
        /*013e*/ 	.short	(.L_1478 - .L_1477)


	//   ....[0]....
.L_1477:
        /*0140*/ 	.word	0x000000c0


	//   ....[1]....
        /*0144*/ 	.word	0x000000d0


	//   ....[2]....
        /*0148*/ 	.word	0x00000170


	//----- nvinfo : EIATTR_COOP_GROUP_MASK_REGIDS
	.align		4
.L_1478:
        /*014c*/ 	.byte	0x04, 0x29
        /*014e*/ 	.short	(.L_1480 - .L_1479)


	//   ....[0]....
.L_1479:
        /*0150*/ 	.word	0xffffffff


	//   ....[1]....
        /*0154*/ 	.word	0xffffffff


	//   ....[2]....
        /*0158*/ 	.word	0xffffffff


	//   ....[3]....
        /*015c*/ 	.word	0xffffffff


	//   ....[4]....
        /*0160*/ 	.word	0xffffffff


	//   ....[5]....
        /*0164*/ 	.word	0xffffffff


	//   ....[6]....
        /*0168*/ 	.word	0xffffffff


	//   ....[7]....
        /*016c*/ 	.word	0xffffffff


	//   ....[8]....
        /*0170*/ 	.word	0xffffffff


	//   ....[9]....
        /*0174*/ 	.word	0xffffffff


	//   ....[10]....
        /*0178*/ 	.word	0xffffffff


	//   ....[11]....
        /*017c*/ 	.word	0xffffffff


	//   ....[12]....
        /*0180*/ 	.word	0xffffffff


	//   ....[13]....
        /*0184*/ 	.word	0xffffffff


	//   ....[14]....
        /*0188*/ 	.word	0xffffffff


	//   ....[15]....
        /*018c*/ 	.word	0xffffffff


	//   ....[16]....
        /*0190*/ 	.word	0xffffffff


	//   ....[17]....
        /*0194*/ 	.word	0xffffffff


	//   ....[18]....
        /*0198*/ 	.word	0xffffffff


	//   ....[19]....
        /*019c*/ 	.word	0xffffffff


	//   ....[20]....
        /*01a0*/ 	.word	0xffffffff


	//   ....[21]....
        /*01a4*/ 	.word	0xffffffff


	//   ....[22]....
        /*01a8*/ 	.word	0xffffffff


	//   ....[23]....
        /*01ac*/ 	.word	0xffffffff


	//   ....[24]....
        /*01b0*/ 	.word	0xffffffff


	//   ....[25]....
        /*01b4*/ 	.word	0xffffffff


	//   ....[26]....
        /*01b8*/ 	.word	0xffffffff


	//   ....[27]....
        /*01bc*/ 	.word	0xffffffff


	//   ....[28]....
        /*01c0*/ 	.word	0xffffffff


	//   ....[29]....
        /*01c4*/ 	.word	0xffffffff


	//   ....[30]....
        /*01c8*/ 	.word	0xffffffff


	//   ....[31]....
        /*01cc*/ 	.word	0xffffffff


	//   ....[32]....
        /*01d0*/ 	.word	0xffffffff


	//   ....[33]....
        /*01d4*/ 	.word	0xffffffff


	//   ....[34]....
        /*01d8*/ 	.word	0xffffffff


	//   ....[35]....
        /*01dc*/ 	.word	0xffffffff


	//   ....[36]....
        /*01e0*/ 	.word	0xffffffff


	//   ....[37]....
        /*01e4*/ 	.word	0xffffffff


	//   ....[38]....
        /*01e8*/ 	.word	0xffffffff


	//   ....[39]....
        /*01ec*/ 	.word	0xffffffff


	//   ....[40]....
        /*01f0*/ 	.word	0xffffffff


	//   ....[41]....
        /*01f4*/ 	.word	0xffffffff


	//   ....[42]....
        /*01f8*/ 	.word	0xffffffff


	//   ....[43]....
        /*01fc*/ 	.word	0xffffffff


	//   ....[44]....
        /*0200*/ 	.word	0xffffffff


	//   ....[45]....
        /*0204*/ 	.word	0xffffffff


	//   ....[46]....
        /*0208*/ 	.word	0xffffffff


	//   ....[47]....
        /*020c*/ 	.word	0xffffffff


	//   ....[48]....
        /*0210*/ 	.word	0xffffffff


	//   ....[49]....
        /*0214*/ 	.word	0xffffffff


	//   ....[50]....
        /*0218*/ 	.word	0xffffffff


	//   ....[51]....
        /*021c*/ 	.word	0xffffffff


	//   ....[52]....
        /*0220*/ 	.word	0xffffffff


	//   ....[53]....
        /*0224*/ 	.word	0xffffffff


	//   ....[54]....
        /*0228*/ 	.word	0xffffffff


	//   ....[55]....
        /*022c*/ 	.word	0xffffffff


	//   ....[56]....
        /*0230*/ 	.word	0xffffffff


	//   ....[57]....
        /*0234*/ 	.word	0xffffffff


	//   ....[58]....
        /*0238*/ 	.word	0xffffffff


	//   ....[59]....
        /*023c*/ 	.word	0xffffffff


	//   ....[60]....
        /*0240*/ 	.word	0xffffffff


	//   ....[61]....
        /*0244*/ 	.word	0xffffffff


	//   ....[62]....
        /*0248*/ 	.word	0xffffffff


	//   ....[63]....
        /*024c*/ 	.word	0xffffffff


	//   ....[64]....
        /*0250*/ 	.word	0xffffffff


	//   ....[65]....
        /*0254*/ 	.word	0xffffffff


	//   ....[66]....
        /*0258*/ 	.word	0xffffffff


	//   ....[67]....
        /*025c*/ 	.word	0xffffffff


	//   ....[68]....
        /*0260*/ 	.word	0xffffffff


	//   ....[69]....
        /*0264*/ 	.word	0xffffffff


	//   ....[70]....
        /*0268*/ 	.word	0xffffffff


	//   ....[71]....
        /*026c*/ 	.word	0xffffffff


	//   ....[72]....
        /*0270*/ 	.word	0xffffffff


	//   ....[73]....
        /*0274*/ 	.word	0xffffffff


	//   ....[74]....
        /*0278*/ 	.word	0xffffffff


	//   ....[75]....
        /*027c*/ 	.word	0xffffffff


	//   ....[76]....
        /*0280*/ 	.word	0xffffffff


	//   ....[77]....
        /*0284*/ 	.word	0xffffffff


	//   ....[78]....
        /*0288*/ 	.word	0xffffffff


	//   ....[79]....
        /*028c*/ 	.word	0xffffffff


	//   ....[80]....
        /*0290*/ 	.word	0xffffffff


	//   ....[81]....
        /*0294*/ 	.word	0xffffffff


	//   ....[82]....
        /*0298*/ 	.word	0xffffffff


	//   ....[83]....
        /*029c*/ 	.word	0xffffffff


	//   ....[84]....
        /*02a0*/ 	.word	0xffffffff


	//   ....[85]....
        /*02a4*/ 	.word	0xffffffff


	//   ....[86]....
        /*02a8*/ 	.word	0xffffffff


	//   ....[87]....
        /*02ac*/ 	.word	0xffffffff


	//   ....[88]....
        /*02b0*/ 	.word	0xffffffff


	//   ....[89]....
        /*02b4*/ 	.word	0xffffffff


	//   ....[90]....
        /*02b8*/ 	.word	0xffffffff


	//   ....[91]....
        /*02bc*/ 	.word	0xffffffff


	//   ....[92]....
        /*02c0*/ 	.word	0xffffffff


	//   ....[93]....
        /*02c4*/ 	.word	0xffffffff


	//   ....[94]....
        /*02c8*/ 	.word	0xffffffff


	//   ....[95]....
        /*02cc*/ 	.word	0xffffffff


	//   ....[96]....
        /*02d0*/ 	.word	0xffffffff


	//   ....[97]....
        /*02d4*/ 	.word	0xffffffff


	//   ....[98]....
        /*02d8*/ 	.word	0xffffffff


	//   ....[99]....
        /*02dc*/ 	.word	0xffffffff


	//   ....[100]....
        /*02e0*/ 	.word	0xffffffff


	//   ....[101]....
        /*02e4*/ 	.word	0xffffffff


	//   ....[102]....
        /*02e8*/ 	.word	0xffffffff


	//   ....[103]....
        /*02ec*/ 	.word	0xffffffff


	//   ....[104]....
        /*02f0*/ 	.word	0xffffffff


	//   ....[105]....
        /*02f4*/ 	.word	0xffffffff


	//   ....[106]....
        /*02f8*/ 	.word	0xffffffff


	//   ....[107]....
        /*02fc*/ 	.word	0xffffffff


	//   ....[108]....
        /*0300*/ 	.word	0xffffffff


	//   ....[109]....
        /*0304*/ 	.word	0xffffffff


	//   ....[110]....
        /*0308*/ 	.word	0xffffffff


	//   ....[111]....
        /*030c*/ 	.word	0xffffffff


	//   ....[112]....
        /*0310*/ 	.word	0xffffffff


	//   ....[113]....
        /*0314*/ 	.word	0xffffffff


	//   ....[114]....
        /*0318*/ 	.word	0xffffffff


	//   ....[115]....
        /*031c*/ 	.word	0xffffffff


	//   ....[116]....
        /*0320*/ 	.word	0xffffffff


	//   ....[117]....
        /*0324*/ 	.word	0xffffffff


	//   ....[118]....
        /*0328*/ 	.word	0xffffffff


	//   ....[119]....
        /*032c*/ 	.word	0xffffffff


	//   ....[120]....
        /*0330*/ 	.word	0xffffffff


	//   ....[121]....
        /*0334*/ 	.word	0xffffffff


	//   ....[122]....
        /*0338*/ 	.word	0xffffffff


	//   ....[123]....
        /*033c*/ 	.word	0xffffffff


	//   ....[124]....
        /*0340*/ 	.word	0xffffffff


	//   ....[125]....
        /*0344*/ 	.word	0xffffffff


	//   ....[126]....
        /*0348*/ 	.word	0xffffffff


	//   ....[127]....
        /*034c*/ 	.word	0x0500000f


	//   ....[128]....
        /*0350*/ 	.word	0x0500000f


	//   ....[129]....
        /*0354*/ 	.word	0x0500000f


	//   ....[130]....
        /*0358*/ 	.word	0x0500000f


	//   ....[131]....
        /*035c*/ 	.word	0x0500000f


	//   ....[132]....
        /*0360*/ 	.word	0x0500000f


	//   ....[133]....
        /*0364*/ 	.word	0x0500000f


	//   ....[134]....
        /*0368*/ 	.word	0x0500000f


	//   ....[135]....
        /*036c*/ 	.word	0x0500000f


	//   ....[136]....
        /*0370*/ 	.word	0x0500000f


	//   ....[137]....
        /*0374*/ 	.word	0x0500000f


	//   ....[138]....
        /*0378*/ 	.word	0x0500000f


	//   ....[139]....
        /*037c*/ 	.word	0x0500000f


	//   ....[140]....
        /*0380*/ 	.word	0x0500000f


	//   ....[141]....
        /*0384*/ 	.word	0x0500000f


	//   ....[142]....
        /*0388*/ 	.word	0x0500000f


	//   ....[143]....
        /*038c*/ 	.word	0x0500000f


	//   ....[144]....
        /*0390*/ 	.word	0x0500000f


	//   ....[145]....
        /*0394*/ 	.word	0x0500000f


	//   ....[146]....
        /*0398*/ 	.word	0x0500000f


	//   ....[147]....
        /*039c*/ 	.word	0x0500000f


	//   ....[148]....
        /*03a0*/ 	.word	0x0500000f


	//   ....[149]....
        /*03a4*/ 	.word	0x0500000f


	//   ....[150]....
        /*03a8*/ 	.word	0x0500000f


	//   ....[151]....
        /*03ac*/ 	.word	0x0500000f


	//   ....[152]....
        /*03b0*/ 	.word	0x0500000f


	//   ....[153]....
        /*03b4*/ 	.word	0x0500000f


	//   ....[154]....
        /*03b8*/ 	.word	0x0500000f


	//   ....[155]....
        /*03bc*/ 	.word	0x0500000f


	//   ....[156]....
        /*03c0*/ 	.word	0x0500000f


	//   ....[157]....
        /*03c4*/ 	.word	0x0500000f


	//   ....[158]....
        /*03c8*/ 	.word	0x0500000f


	//   ....[159]....
        /*03cc*/ 	.word	0x0500000f


	//   ....[160]....
        /*03d0*/ 	.word	0x0500000f


	//   ....[161]....
        /*03d4*/ 	.word	0x0500000f


	//   ....[162]....
        /*03d8*/ 	.word	0x0500000f


	//   ....[163]....
        /*03dc*/ 	.word	0x0500000f


	//   ....[164]....
        /*03e0*/ 	.word	0x0500000f


	//   ....[165]....
        /*03e4*/ 	.word	0x0500000f


	//   ....[166]....
        /*03e8*/ 	.word	0x0500000f


	//   ....[167]....
        /*03ec*/ 	.word	0x0500000f


	//   ....[168]....
        /*03f0*/ 	.word	0x0500000f


	//   ....[169]....
        /*03f4*/ 	.word	0x0500000f


	//   ....[170]....
        /*03f8*/ 	.word	0x0500000f


	//   ....[171]....
        /*03fc*/ 	.word	0x0500000f


	//   ....[172]....
        /*0400*/ 	.word	0x0500000f


	//   ....[173]....
        /*0404*/ 	.word	0x0500000f


	//   ....[174]....
        /*0408*/ 	.word	0x0500000f


	//   ....[175]....
        /*040c*/ 	.word	0x0500000f


	//   ....[176]....
        /*0410*/ 	.word	0x0500000f


	//   ....[177]....
        /*0414*/ 	.word	0x0500000f


	//   ....[178]....
        /*0418*/ 	.word	0x0500000f


	//   ....[179]....
        /*041c*/ 	.word	0x0500000f


	//----- nvinfo : EIATTR_COOP_GROUP_INSTR_OFFSETS
	.align		4
.L_1480:
        /*0420*/ 	.byte	0x04, 0x28
        /*0422*/ 	.short	(.L_1482 - .L_1481)


	//   ....[0]....
.L_1481:
        /*0424*/ 	.word	0x00000070


	//   ....[1]....
        /*0428*/ 	.word	0x000000b0


	//   ....[2]....
        /*042c*/ 	.word	0x000002d0


	//   ....[3]....
        /*0430*/ 	.word	0x00000430


	//   ....[4]....
        /*0434*/ 	.word	0x00000550


	//   ....[5]....
        /*0438*/ 	.word	0x000006b0


	//   ....[6]....
        /*043c*/ 	.word	0x00001420


	//   ....[7]....
        /*0440*/ 	.word	0x000022a0


	//   ....[8]....
        /*0444*/ 	.word	0x00002d70


	//   ....[9]....
        /*0448*/ 	.word	0x00004870


	//   ....[10]....
        /*044c*/ 	.word	0x00004920


	//   ....[11]....
        /*0450*/ 	.word	0x00005110


	//   ....[12]....
        /*0454*/ 	.word	0x000051a0


	//   ....[13]....
        /*0458*/ 	.word	0x00006d50


	//   ....[14]....
        /*045c*/ 	.word	0x00008670


	//   ....[15]....
        /*0460*/ 	.word	0x00008eb0


	//   ....[16]....
        /*0464*/ 	.word	0x00008fc0


	//   ....[17]....
        /*0468*/ 	.word	0x00009ae0


	//   ....[18]....
        /*046c*/ 	.word	0x00009b70


	//   ....[19]....
        /*0470*/ 	.word	0x0000c6c0


	//   ....[20]....
        /*0474*/ 	.word	0x0000c6e0


	//   ....[21]....
        /*0478*/ 	.word	0x0000c700


	//   ....[22]....
        /*047c*/ 	.word	0x0000c720


	//   ....[23]....
        /*0480*/ 	.word	0x0000e650


	//   ....[24]....
        /*0484*/ 	.word	0x0000ff60


	//   ....[25]....
        /*0488*/ 	.word	0x000107b0


	//   ....[26]....
        /*048c*/ 	.word	0x000108c0


	//   ....[27]....
        /*0490*/ 	.word	0x00011400


	//   ....[28]....
        /*0494*/ 	.word	0x00011490


	//   ....[29]....
        /*0498*/ 	.word	0x00012940


	//   ....[30]....
        /*049c*/ 	.word	0x00012950


	//   ....[31]....
        /*04a0*/ 	.word	0x000129d0


	//   ....[32]....
        /*04a4*/ 	.word	0x000129f0


	//   ....[33]....
        /*04a8*/ 	.word	0x00013510


	//   ....[34]....
        /*04ac*/ 	.word	0x00013520


	//   ....[35]....
        /*04b0*/ 	.word	0x00013530


	//   ....[36]....
        /*04b4*/ 	.word	0x00013540


	//   ....[37]....
        /*04b8*/ 	.word	0x00013550


	//   ....[38]....
        /*04bc*/ 	.word	0x00013560


	//   ....[39]....
        /*04c0*/ 	.word	0x00013580


	//   ....[40]....
        /*04c4*/ 	.word	0x00013590


	//   ....[41]....
        /*04c8*/ 	.word	0x000135c0


	//   ....[42]....
        /*04cc*/ 	.word	0x000135d0


	//   ....[43]....
        /*04d0*/ 	.word	0x000135f0


	//   ....[44]....
        /*04d4*/ 	.word	0x00013620


	//   ....[45]....
        /*04d8*/ 	.word	0x00013630


	//   ....[46]....
        /*04dc*/ 	.word	0x00013640


	//   ....[47]....
        /*04e0*/ 	.word	0x00013660


	//   ....[48]....
        /*04e4*/ 	.word	0x00013680


	//   ....[49]....
        /*04e8*/ 	.word	0x000136a0


	//   ....[50]....
        /*04ec*/ 	.word	0x000136b0


	//   ....[51]....
        /*04f0*/ 	.word	0x000136c0


	//   ....[52]....
        /*04f4*/ 	.word	0x000136d0


	//   ....[53]....
        /*04f8*/ 	.word	0x00013700


	//   ....[54]....
        /*04fc*/ 	.word	0x00013760


	//   ....[55]....
        /*0500*/ 	.word	0x00013790


	//   ....[56]....
        /*0504*/ 	.word	0x000137b0


	//   ....[57]....
        /*0508*/ 	.word	0x000137e0


	//   ....[58]....
        /*050c*/ 	.word	0x000137f0


	//   ....[59]....
        /*0510*/ 	.word	0x00013800


	//   ....[60]....
        /*0514*/ 	.word	0x00013810


	//   ....[61]....
        /*0518*/ 	.word	0x00013820


	//   ....[62]....
        /*051c*/ 	.word	0x00013830


	//   ....[63]....
        /*0520*/ 	.word	0x00013850


	//   ....[64]....
        /*0524*/ 	.word	0x00013860


	//   ....[65]....
        /*0528*/ 	.word	0x00013b00


	//   ....[66]....
        /*052c*/ 	.word	0x00013b40


	//   ....[67]....
        /*0530*/ 	.word	0x00013b70


	//   ....[68]....
        /*0534*/ 	.word	0x00013bb0


	//   ....[69]....
        /*0538*/ 	.word	0x00013be0


	//   ....[70]....
        /*053c*/ 	.word	0x00013c10


	//   ....[71]....
        /*0540*/ 	.word	0x00013fd0


	//   ....[72]....
        /*0544*/ 	.word	0x00014000


	//   ....[73]....
        /*0548*/ 	.word	0x000147f0


	//   ....[74]....
        /*054c*/ 	.word	0x00016210


	//   ....[75]....
        /*0550*/ 	.word	0x00016220


	//   ....[76]....
        /*0554*/ 	.word	0x00016230


	//   ....[77]....
        /*0558*/ 	.word	0x000162d0


	//   ....[78]....
        /*055c*/ 	.word	0x000162e0


	//   ....[79]....
        /*0560*/ 	.word	0x00016330


	//   ....[80]....
        /*0564*/ 	.word	0x00016340


	//   ....[81]....
        /*0568*/ 	.word	0x00016350


	//   ....[82]....
        /*056c*/ 	.word	0x000163a0


	//   ....[83]....
        /*0570*/ 	.word	0x00016400


	//   ....[84]....
        /*0574*/ 	.word	0x00016860


	//   ....[85]....
        /*0578*/ 	.word	0x00016870


	//   ....[86]....
        /*057c*/ 	.word	0x00016880


	//   ....[87]....
        /*0580*/ 	.word	0x000168c0


	//   ....[88]....
        /*0584*/ 	.word	0x000168e0


	//   ....[89]....
        /*0588*/ 	.word	0x00016920


	//   ....[90]....
        /*058c*/ 	.word	0x00016940


	//   ....[91]....
        /*0590*/ 	.word	0x00016950


	//   ....[92]....
        /*0594*/ 	.word	0x00016960


	//   ....[93]....
        /*0598*/ 	.word	0x00016980


	//   ....[94]....
        /*059c*/ 	.word	0x00017100


	//   ....[95]....
        /*05a0*/ 	.word	0x00017130


	//   ....[96]....
        /*05a4*/ 	.word	0x00017160


	//   ....[97]....
        /*05a8*/ 	.word	0x00017180


	//   ....[98]....
        /*05ac*/ 	.word	0x00017190


	//   ....[99]....
        /*05b0*/ 	.word	0x000171a0


	//   ....[100]....
        /*05b4*/ 	.word	0x000171c0


	//   ....[101]....
        /*05b8*/ 	.word	0x000171f0


	//   ....[102]....
        /*05bc*/ 	.word	0x00017210


	//   ....[103]....
        /*05c0*/ 	.word	0x00017320


	//   ....[104]....
        /*05c4*/ 	.word	0x00017350


	//   ....[105]....
        /*05c8*/ 	.word	0x00017370


	//   ....[106]....
        /*05cc*/ 	.word	0x00017cd0


	//   ....[107]....
        /*05d0*/ 	.word	0x00017ce0


	//   ....[108]....
        /*05d4*/ 	.word	0x00017cf0


	//   ....[109]....
        /*05d8*/ 	.word	0x00017d60


	//   ....[110]....
        /*05dc*/ 	.word	0x00017d70


	//   ....[111]....
        /*05e0*/ 	.word	0x00017db0


	//   ....[112]....
        /*05e4*/ 	.word	0x00017dc0


	//   ....[113]....
        /*05e8*/ 	.word	0x00017dd0


	//   ....[114]....
        /*05ec*/ 	.word	0x00017e10


	//   ....[115]....
        /*05f0*/ 	.word	0x00017e50


	//   ....[116]....
        /*05f4*/ 	.word	0x00018270


	//   ....[117]....
        /*05f8*/ 	.word	0x00018280


	//   ....[118]....
        /*05fc*/ 	.word	0x00018290


	//   ....[119]....
        /*0600*/ 	.word	0x000182b0


	//   ....[120]....
        /*0604*/ 	.word	0x00018300


	//   ....[121]....
        /*0608*/ 	.word	0x00018310


	//   ....[122]....
        /*060c*/ 	.word	0x00018350


	//   ....[123]....
        /*0610*/ 	.word	0x00018360


	//   ....[124]....
        /*0614*/ 	.word	0x00018370


	//   ....[125]....
        /*0618*/ 	.word	0x00018380


	//   ....[126]....
        /*061c*/ 	.word	0x000191c0


	//   ....[127]....
        /*0620*/ 	.word	0x00019840


	//   ....[128]....
        /*0624*/ 	.word	0x00019940


	//   ....[129]....
        /*0628*/ 	.word	0x00019a00


	//   ....[130]....
        /*062c*/ 	.word	0x00019ac0


	//   ....[131]....
        /*0630*/ 	.word	0x00019b80


	//   ....[132]....
        /*0634*/ 	.word	0x00019c40


	//   ....[133]....
        /*0638*/ 	.word	0x00019ce0


	//   ....[134]....
        /*063c*/ 	.word	0x00019da0


	//   ....[135]....
        /*0640*/ 	.word	0x00019e50


	//   ....[136]....
        /*0644*/ 	.word	0x00019f70


	//   ....[137]....
        /*0648*/ 	.word	0x00019ff0


	//   ....[138]....
        /*064c*/ 	.word	0x0001a100


	//   ....[139]....
        /*0650*/ 	.word	0x0001a190


	//   ....[140]....
        /*0654*/ 	.word	0x0001a210


	//   ....[141]....
        /*0658*/ 	.word	0x0001a2a0


	//   ....[142]....
        /*065c*/ 	.word	0x0001a320


	//   ....[143]....
        /*0660*/ 	.word	0x0001a3b0


	//   ....[144]....
        /*0664*/ 	.word	0x0001a410


	//   ....[145]....
        /*0668*/ 	.word	0x0001a4e0


	//   ....[146]....
        /*066c*/ 	.word	0x0001a540


	//   ....[147]....
        /*0670*/ 	.word	0x0001a610


	//   ....[148]....
        /*0674*/ 	.word	0x0001a6a0


	//   ....[149]....
        /*0678*/ 	.word	0x0001a700


	//   ....[150]....
        /*067c*/ 	.word	0x0001a790


	//   ....[151]....
        /*0680*/ 	.word	0x0001a850


	//   ....[152]....
        /*0684*/ 	.word	0x0001a920


	//   ....[153]....
        /*0688*/ 	.word	0x0001a9d0


	//   ....[154]....
        /*068c*/ 	.word	0x0001aa50


	//   ....[155]....
        /*0690*/ 	.word	0x0001ab00


	//   ....[156]....
        /*0694*/ 	.word	0x0001ab60


	//   ....[157]....
        /*0698*/ 	.word	0x0001ac40


	//   ....[158]....
        /*069c*/ 	.word	0x0001aca0


	//   ....[159]....
        /*06a0*/ 	.word	0x0001ad60


	//   ....[160]....
        /*06a4*/ 	.word	0x0001ae90


	//   ....[161]....
        /*06a8*/ 	.word	0x0001af30


	//   ....[162]....
        /*06ac*/ 	.word	0x0001aff0


	//   ....[163]....
        /*06b0*/ 	.word	0x0001b090


	//   ....[164]....
        /*06b4*/ 	.word	0x0001b150


	//   ....[165]....
        /*06b8*/ 	.word	0x0001b1e0


	//   ....[166]....
        /*06bc*/ 	.word	0x0001b2a0


	//   ....[167]....
        /*06c0*/ 	.word	0x0001b340


	//   ....[168]....
        /*06c4*/ 	.word	0x0001b3b0


	//   ....[169]....
        /*06c8*/ 	.word	0x0001b470


	//   ....[170]....
        /*06cc*/ 	.word	0x0001b560


	//   ....[171]....
        /*06d0*/ 	.word	0x0001b600


	//   ....[172]....
        /*06d4*/ 	.word	0x0001b660


	//   ....[173]....
        /*06d8*/ 	.word	0x0001b720


	//   ....[174]....
        /*06dc*/ 	.word	0x0001b780


	//   ....[175]....
        /*06e0*/ 	.word	0x0001b830


	//   ....[176]....
        /*06e4*/ 	.word	0x0001b890


	//   ....[177]....
        /*06e8*/ 	.word	0x0001b940


	//   ....[178]....
        /*06ec*/ 	.word	0x0001b9a0


	//   ....[179]....
        /*06f0*/ 	.word	0x0001ba50


	//----- nvinfo : EIATTR_REG_RECONFIG
	.align		4
.L_1482:
        /*06f4*/ 	.byte	0x01, 0x54
	.zero		2


	//----- nvinfo : EIATTR_SYSCALL_OFFSETS
	.align		4
        /*06f8*/ 	.byte	0x04, 0x46
        /*06fa*/ 	.short	(.L_1484 - .L_1483)


	//   ....[0]....
.L_1483:
        /*06fc*/ 	.word	0x000015f0


	//   ....[1]....
        /*0700*/ 	.word	0x000153e0


	//   ....[2]....
        /*0704*/ 	.word	0x00015520


	//   ....[3]....
        /*0708*/ 	.word	0x00015660


	//   ....[4]....
        /*070c*/ 	.word	0x00015780


	//   ....[5]....
        /*0710*/ 	.word	0x00016d30


	//----- nvinfo : EIATTR_MBARRIER_INSTR_OFFSETS
	.align		4
.L_1484:
        /*0714*/ 	.byte	0x04, 0x39
        /*0716*/ 	.short	(.L_1486 - .L_1485)


	//   ....[0]....
.L_1485:
        /*0718*/ 	.word	0x00000180
        /*071c*/ 	.word	0x000000ff
        /*0720*/ 	.word	0x00012400
        /*0724*/ 	.short	0x0100
        /*0726*/ 	.byte	0x08
	.zero		1


	//   ....[1]....
        /*0728*/ 	.word	0x00000190
        /*072c*/ 	.word	0x000000ff
        /*0730*/ 	.word	0x00012420
        /*0734*/ 	.short	0x0100
        /*0736*/ 	.byte	0x08
	.zero		1


	//   ....[2]....
        /*0738*/ 	.word	0x00000280
        /*073c*/ 	.word	0x000000ff
        /*0740*/ 	.word	0x00012430
        /*0744*/ 	.short	0x0100
        /*0746*/ 	.byte	0x08
	.zero		1


	//   ....[3]....
        /*0748*/ 	.word	0x00000290
        /*074c*/ 	.word	0x000000ff
        /*0750*/ 	.word	0x00012440
        /*0754*/ 	.short	0x0100
        /*0756*/ 	.byte	0x08
	.zero		1


	//   ....[4]....
        /*0758*/ 	.word	0x000002a0
        /*075c*/ 	.word	0x000000ff
        /*0760*/ 	.word	0x00012438
        /*0764*/ 	.short	0x0100
        /*0766*/ 	.byte	0x08
	.zero		1


	//   ....[5]....
        /*0768*/ 	.word	0x000002b0
        /*076c*/ 	.word	0x000000ff
        /*0770*/ 	.word	0x00012448
        /*0774*/ 	.short	0x0100
        /*0776*/ 	.byte	0x08
	.zero		1


	//   ....[6]....
        /*0778*/ 	.word	0x000003e0
        /*077c*/ 	.word	0x000000ff
        /*0780*/ 	.word	0x00012450
        /*0784*/ 	.short	0x0100
        /*0786*/ 	.byte	0x08
	.zero		1


	//   ....[7]....
        /*0788*/ 	.word	0x000003f0
        /*078c*/ 	.word	0x000000ff
        /*0790*/ 	.word	0x00012460
        /*0794*/ 	.short	0x0100
        /*0796*/ 	.byte	0x08
	.zero		1


	//   ....[8]....
        /*0798*/ 	.word	0x00000400
        /*079c*/ 	.word	0x000000ff
        /*07a0*/ 	.word	0x00012458
        /*07a4*/ 	.short	0x0100
        /*07a6*/ 	.byte	0x08
	.zero		1


	//   ....[9]....
        /*07a8*/ 	.word	0x00000410
        /*07ac*/ 	.word	0x000000ff
        /*07b0*/ 	.word	0x00012468
        /*07b4*/ 	.short	0x0100
        /*07b6*/ 	.byte	0x08
	.zero		1


	//   ....[10]....
        /*07b8*/ 	.word	0x00000500
        /*07bc*/ 	.word	0x000000ff
        /*07c0*/ 	.word	0x00012470
        /*07c4*/ 	.short	0x0100
        /*07c6*/ 	.byte	0x06
	.zero		1


	//   ....[11]....
        /*07c8*/ 	.word	0x00000510
        /*07cc*/ 	.word	0x000000ff
        /*07d0*/ 	.word	0x00012480
        /*07d4*/ 	.short	0x0100
        /*07d6*/ 	.byte	0x06
	.zero		1


	//   ....[12]....
        /*07d8*/ 	.word	0x00000520
        /*07dc*/ 	.word	0x000000ff
        /*07e0*/ 	.word	0x00012478
        /*07e4*/ 	.short	0x0100
        /*07e6*/ 	.byte	0x06
	.zero		1


	//   ....[13]....
        /*07e8*/ 	.word	0x00000530
        /*07ec*/ 	.word	0x000000ff
        /*07f0*/ 	.word	0x00012488
        /*07f4*/ 	.short	0x0100
        /*07f6*/ 	.byte	0x06
	.zero		1


	//   ....[14]....
        /*07f8*/ 	.word	0x00000660
        /*07fc*/ 	.word	0x000000ff
        /*0800*/ 	.word	0x00012490
        /*0804*/ 	.short	0x0100
        /*0806*/ 	.byte	0x08
	.zero		1


	//   ....[15]....
        /*0808*/ 	.word	0x00000670
        /*080c*/ 	.word	0x000000ff
        /*0810*/ 	.word	0x000124a0
        /*0814*/ 	.short	0x0100
        /*0816*/ 	.byte	0x08
	.zero		1


	//   ....[16]....
        /*0818*/ 	.word	0x00000680
        /*081c*/ 	.word	0x000000ff
        /*0820*/ 	.word	0x00012498
        /*0824*/ 	.short	0x0100
        /*0826*/ 	.byte	0x08
	.zero		1


	//   ....[17]....
        /*0828*/ 	.word	0x00000690
        /*082c*/ 	.word	0x000000ff
        /*0830*/ 	.word	0x000124a8
        /*0834*/ 	.short	0x0100
        /*0836*/ 	.byte	0x08
	.zero		1


	//   ....[18]....
        /*0838*/ 	.word	0x000007d0
        /*083c*/ 	.word	0x000000ff
        /*0840*/ 	.word	0x000124b0
        /*0844*/ 	.short	0x0100
        /*0846*/ 	.byte	0x08
	.zero		1


	//   ....[19]....
        /*0848*/ 	.word	0x000007e0
        /*084c*/ 	.word	0x000000ff
        /*0850*/ 	.word	0x000124c0
        /*0854*/ 	.short	0x0100
        /*0856*/ 	.byte	0x08
	.zero		1


	//   ....[20]....
        /*0858*/ 	.word	0x000007f0
        /*085c*/ 	.word	0x000000ff
        /*0860*/ 	.word	0x000124b8
        /*0864*/ 	.short	0x0100
        /*0866*/ 	.byte	0x08
	.zero		1


	//   ....[21]....
        /*0868*/ 	.word	0x00000800
        /*086c*/ 	.word	0x000000ff
        /*0870*/ 	.word	0x000124c8
        /*0874*/ 	.short	0x0100
        /*0876*/ 	.byte	0x08
	.zero		1


	//   ....[22]....
        /*0878*/ 	.word	0x000018c0
        /*087c*/ 	.word	0x000000ff
        /*0880*/ 	.word	0x00012400
        /*0884*/ 	.short	0x010a
        /*0886*/ 	.byte	0x2e
	.zero		1


	//   ....[23]....
        /*0888*/ 	.word	0x00001950
        /*088c*/ 	.word	0x000000ff
        /*0890*/ 	.word	0x00012430
        /*0894*/ 	.short	0x010a
        /*0896*/ 	.byte	0x2e
	.zero		1


	//   ....[24]....
        /*0898*/ 	.word	0x00001990
        /*089c*/ 	.word	0x000000ff
        /*08a0*/ 	.word	0x00012430
        /*08a4*/ 	.short	0x010a
        /*08a6*/ 	.byte	0x2e
	.zero		1


	//   ....[25]....
        /*08a8*/ 	.word	0x00002670
        /*08ac*/ 	.word	0x000000ff
        /*08b0*/ 	.word	0x00000000
        /*08b4*/ 	.short	0x0101
        /*08b6*/ 	.byte	0x05
	.zero		1


	//   ....[26]....
        /*08b8*/ 	.word	0x00006460
        /*08bc*/ 	.word	0x000000ff
        /*08c0*/ 	.word	0x00012430
        /*08c4*/ 	.short	0x010a
        /*08c6*/ 	.byte	0x16
	.zero		1


	//   ....[27]....
        /*08c8*/ 	.word	0x000064a0
        /*08cc*/ 	.word	0x000000ff
        /*08d0*/ 	.word	0x00012430
        /*08d4*/ 	.short	0x010a
        /*08d6*/ 	.byte	0x16
	.zero		1


	//   ....[28]....
        /*08d8*/ 	.word	0x000068f0
        /*08dc*/ 	.word	0x000000ff
        /*08e0*/ 	.word	0x00012450
        /*08e4*/ 	.short	0x010a
        /*08e6*/ 	.byte	0x0d
	.zero		1


	//   ....[29]....
        /*08e8*/ 	.word	0x00006930
        /*08ec*/ 	.word	0x000000ff
        /*08f0*/ 	.word	0x00012450
        /*08f4*/ 	.short	0x010a
        /*08f6*/ 	.byte	0x0d
	.zero		1


	//   ....[30]....
        /*08f8*/ 	.word	0x000071b0
        /*08fc*/ 	.word	0x000000ff
        /*0900*/ 	.word	0x00000000
        /*0904*/ 	.short	0x0101
        /*0906*/ 	.byte	0x16
	.zero		1


	//   ....[31]....
        /*0908*/ 	.word	0x0000a890
        /*090c*/ 	.word	0x000000ff
        /*0910*/ 	.word	0x00000000
        /*0914*/ 	.short	0x0101
        /*0916*/ 	.byte	0x0a
	.zero		1


	//   ....[32]....
        /*0918*/ 	.word	0x0000b090
        /*091c*/ 	.word	0x000000ff
        /*0920*/ 	.word	0x00012430
        /*0924*/ 	.short	0x010a
        /*0926*/ 	.byte	0x0a
	.zero		1


	//   ....[33]....
        /*0928*/ 	.word	0x0000b0d0
        /*092c*/ 	.word	0x000000ff
        /*0930*/ 	.word	0x00012430
        /*0934*/ 	.short	0x010a
        /*0936*/ 	.byte	0x0a
	.zero		1


	//   ....[34]....
        /*0938*/ 	.word	0x0000b510
        /*093c*/ 	.word	0x000000ff
        /*0940*/ 	.word	0x00012450
        /*0944*/ 	.short	0x010a
        /*0946*/ 	.byte	0x0d
	.zero		1


	//   ....[35]....
        /*0948*/ 	.word	0x0000b550
        /*094c*/ 	.word	0x000000ff
        /*0950*/ 	.word	0x00012450
        /*0954*/ 	.short	0x010a
        /*0956*/ 	.byte	0x0d
	.zero		1


	//   ....[36]....
        /*0958*/ 	.word	0x0000be80
        /*095c*/ 	.word	0x000000ff
        /*0960*/ 	.word	0x00000000
        /*0964*/ 	.short	0x0101
        /*0966*/ 	.byte	0x0a
	.zero		1


	//   ....[37]....
        /*0968*/ 	.word	0x0000d7e0
        /*096c*/ 	.word	0x000000ff
        /*0970*/ 	.word	0x00000000
        /*0974*/ 	.short	0x0101
        /*0976*/ 	.byte	0x0a
	.zero		1


	//   ....[38]....
        /*0978*/ 	.word	0x0000dd70
        /*097c*/ 	.word	0x000000ff
        /*0980*/ 	.word	0x00012430
        /*0984*/ 	.short	0x010a
        /*0986*/ 	.byte	0x1a
	.zero		1


	//   ....[39]....
        /*0988*/ 	.word	0x0000ddb0
        /*098c*/ 	.word	0x000000ff
        /*0990*/ 	.word	0x00012430
        /*0994*/ 	.short	0x010a
        /*0996*/ 	.byte	0x1a
	.zero		1


	//   ....[40]....
        /*0998*/ 	.word	0x0000e1f0
        /*099c*/ 	.word	0x000000ff
        /*09a0*/ 	.word	0x00012450
        /*09a4*/ 	.short	0x010a
        /*09a6*/ 	.byte	0x0d
	.zero		1


	//   ....[41]....
        /*09a8*/ 	.word	0x0000e230
        /*09ac*/ 	.word	0x000000ff
        /*09b0*/ 	.word	0x00012450
        /*09b4*/ 	.short	0x010a
        /*09b6*/ 	.byte	0x0d
	.zero		1


	//   ....[42]....
        /*09b8*/ 	.word	0x0000eaa0
        /*09bc*/ 	.word	0x000000ff
        /*09c0*/ 	.word	0x00000000
        /*09c4*/ 	.short	0x0101
        /*09c6*/ 	.byte	0x1a
	.zero		1


	//   ....[43]....
        /*09c8*/ 	.word	0x00012190
        /*09cc*/ 	.word	0x000000ff
        /*09d0*/ 	.word	0x00000000
        /*09d4*/ 	.short	0x0101
        /*09d6*/ 	.byte	0x0a
	.zero		1


	//   ....[44]....
        /*09d8*/ 	.word	0x00012630
        /*09dc*/ 	.word	0x000000ff
        /*09e0*/ 	.word	0x00012450
        /*09e4*/ 	.short	0x010a
        /*09e6*/ 	.byte	0x11
	.zero		1


	//   ....[45]....
        /*09e8*/ 	.word	0x00012670
        /*09ec*/ 	.word	0x000000ff
        /*09f0*/ 	.word	0x00012450
        /*09f4*/ 	.short	0x010a
        /*09f6*/ 	.byte	0x11
	.zero		1


	//   ....[46]....
        /*09f8*/ 	.word	0x00012cd0
        /*09fc*/ 	.word	0x000000ff
        /*0a00*/ 	.word	0x00000000
        /*0a04*/ 	.short	0x0101
        /*0a06*/ 	.byte	0x04
	.zero		1


	//   ....[47]....
        /*0a08*/ 	.word	0x00013c00
        /*0a0c*/ 	.word	0x000000ff
        /*0a10*/ 	.word	0x00000000
        /*0a14*/ 	.short	0x0101
        /*0a16*/ 	.byte	0x04
	.zero		1


	//   ....[48]....
        /*0a18*/ 	.word	0x00015e20
        /*0a1c*/ 	.word	0x000000ff
        /*0a20*/ 	.word	0x00012480
        /*0a24*/ 	.short	0x010a
        /*0a26*/ 	.byte	0x2e
	.zero		1


	//   ....[49]....
        /*0a28*/ 	.word	0x000164c0
        /*0a2c*/ 	.word	0x000000ff
        /*0a30*/ 	.word	0x00012470
        /*0a34*/ 	.short	0x0107
        /*0a36*/ 	.byte	0x2e
	.zero		1


	//   ....[50]....
        /*0a38*/ 	.word	0x00016550
        /*0a3c*/ 	.word	0x000000ff
        /*0a40*/ 	.word	0x00012470
        /*0a44*/ 	.short	0x0101
        /*0a46*/ 	.byte	0x2e
	.zero		1


	//   ....[51]....
        /*0a48*/ 	.word	0x000165a0
        /*0a4c*/ 	.word	0x000000ff
        /*0a50*/ 	.word	0x00012440
        /*0a54*/ 	.short	0x010a
        /*0a56*/ 	.byte	0x2e
	.zero		1


	//   ....[52]....
        /*0a58*/ 	.word	0x00016ad0
        /*0a5c*/ 	.word	0x000000ff
        /*0a60*/ 	.word	0x00012430
        /*0a64*/ 	.short	0x0107
        /*0a66*/ 	.byte	0x2e
	.zero		1


	//   ....[53]....
        /*0a68*/ 	.word	0x00016b60
        /*0a6c*/ 	.word	0x000000ff
        /*0a70*/ 	.word	0x00012430
        /*0a74*/ 	.short	0x0101
        /*0a76*/ 	.byte	0x2e
	.zero		1


	//   ....[54]....
        /*0a78*/ 	.word	0x00017480
        /*0a7c*/ 	.word	0x000000ff
        /*0a80*/ 	.word	0x00012400
        /*0a84*/ 	.short	0x0107
        /*0a86*/ 	.byte	0x2e
	.zero		1


	//   ....[55]....
        /*0a88*/ 	.word	0x000174c0
        /*0a8c*/ 	.word	0x000000ff
        /*0a90*/ 	.word	0x00012400
        /*0a94*/ 	.short	0x0101
        /*0a96*/ 	.byte	0x2e
	.zero		1


	//   ....[56]....
        /*0a98*/ 	.word	0x000174d0
        /*0a9c*/ 	.word	0x000000ff
        /*0aa0*/ 	.word	0x00012420
        /*0aa4*/ 	.short	0x010a
        /*0aa6*/ 	.byte	0x2e
	.zero		1


	//   ....[57]....
        /*0aa8*/ 	.word	0x00017990
        /*0aac*/ 	.word	0x00000005
        /*0ab0*/ 	.word	0x00012480
        /*0ab4*/ 	.short	0x010a
        /*0ab6*/ 	.byte	0x3f
	.zero		1


	//   ....[58]....
        /*0ab8*/ 	.word	0x00017f00
        /*0abc*/ 	.word	0x00000005
        /*0ac0*/ 	.word	0x00012470
        /*0ac4*/ 	.short	0x0107
        /*0ac6*/ 	.byte	0x3f
	.zero		1


	//   ....[59]....
        /*0ac8*/ 	.word	0x00017f90
        /*0acc*/ 	.word	0x00000005
        /*0ad0*/ 	.word	0x00012470
        /*0ad4*/ 	.short	0x0101
        /*0ad6*/ 	.byte	0x3f
	.zero		1


	//   ....[60]....
        /*0ad8*/ 	.word	0x00017fc0
        /*0adc*/ 	.word	0x00000005
        /*0ae0*/ 	.word	0x00012440
        /*0ae4*/ 	.short	0x010a
        /*0ae6*/ 	.byte	0x3f
	.zero		1


	//   ....[61]....
        /*0ae8*/ 	.word	0x00018460
        /*0aec*/ 	.word	0x00000005
        /*0af0*/ 	.word	0x00012430
        /*0af4*/ 	.short	0x0107
        /*0af6*/ 	.byte	0x3f
	.zero		1


	//   ....[62]....
        /*0af8*/ 	.word	0x00018500
        /*0afc*/ 	.word	0x00000005
        /*0b00*/ 	.word	0x00012430
        /*0b04*/ 	.short	0x0101
        /*0b06*/ 	.byte	0x3f
	.zero		1


	//   ....[63]....
        /*0b08*/ 	.word	0x00018580
        /*0b0c*/ 	.word	0x00000003
        /*0b10*/ 	.word	0x00012470
        /*0b14*/ 	.short	0x010a
        /*0b16*/ 	.byte	0x3f
	.zero		1


	//   ....[64]....
        /*0b18*/ 	.word	0x00018610
        /*0b1c*/ 	.word	0x00000003
        /*0b20*/ 	.word	0x00012460
        /*0b24*/ 	.short	0x010a
        /*0b26*/ 	.byte	0x3f
	.zero		1


	//   ....[65]....
        /*0b28*/ 	.word	0x00018a00
        /*0b2c*/ 	.word	0x00000003
        /*0b30*/ 	.word	0x00012450
        /*0b34*/ 	.short	0x0101
        /*0b36*/ 	.byte	0x3f
	.zero		1


	//   ....[66]....
        /*0b38*/ 	.word	0x00018aa0
        /*0b3c*/ 	.word	0x00000003
        /*0b40*/ 	.word	0x00000000
        /*0b44*/ 	.short	0x0101
        /*0b46*/ 	.byte	0x3f
	.zero		1


	//   ....[67]....
        /*0b48*/ 	.word	0x00018ba0
        /*0b4c*/ 	.word	0x00000002
        /*0b50*/ 	.word	0x00012470
        /*0b54*/ 	.short	0x010a
        /*0b56*/ 	.byte	0x3f
	.zero		1


	//   ....[68]....
        /*0b58*/ 	.word	0x00018c50
        /*0b5c*/ 	.word	0x00000002
        /*0b60*/ 	.word	0x00012460
        /*0b64*/ 	.short	0x010a
        /*0b66*/ 	.byte	0x3f
	.zero		1


	//   ....[69]....
        /*0b68*/ 	.word	0x00019040
        /*0b6c*/ 	.word	0x00000002
        /*0b70*/ 	.word	0x00012450
        /*0b74*/ 	.short	0x0101
        /*0b76*/ 	.byte	0x3f
	.zero		1


	//   ....[70]....
        /*0b78*/ 	.word	0x000190d0
        /*0b7c*/ 	.word	0x00000002
        /*0b80*/ 	.word	0x00000000
        /*0b84*/ 	.short	0x0101
        /*0b86*/ 	.byte	0x3f
	.zero		1


	//   ....[71]....
        /*0b88*/ 	.word	0x00019170
        /*0b8c*/ 	.word	0x00000006
        /*0b90*/ 	.word	0x00012420
        /*0b94*/ 	.short	0x010a
        /*0b96*/ 	.byte	0x3f
	.zero		1


	//   ....[72]....
        /*0b98*/ 	.word	0x00019290
        /*0b9c*/ 	.word	0x00000005
        /*0ba0*/ 	.word	0x00012440
        /*0ba4*/ 	.short	0x010a
        /*0ba6*/ 	.byte	0x3f
	.zero		1


	//   ....[73]....
        /*0ba8*/ 	.word	0x00019330
        /*0bac*/ 	.word	0x00000003
        /*0bb0*/ 	.word	0x00012440
        /*0bb4*/ 	.short	0x010a
        /*0bb6*/ 	.byte	0x3f
	.zero		1


	//   ....[74]....
        /*0bb8*/ 	.word	0x00019370
        /*0bbc*/ 	.word	0x00000005
        /*0bc0*/ 	.word	0x00012460
        /*0bc4*/ 	.short	0x010a
        /*0bc6*/ 	.byte	0x3f
	.zero		1


	//   ....[75]....
        /*0bc8*/ 	.word	0x000193b0
        /*0bcc*/ 	.word	0x00000003
        /*0bd0*/ 	.word	0x00012460
        /*0bd4*/ 	.short	0x010a
        /*0bd6*/ 	.byte	0x3f
	.zero		1


	//   ....[76]....
        /*0bd8*/ 	.word	0x000193f0
        /*0bdc*/ 	.word	0x00000005
        /*0be0*/ 	.word	0x00012480
        /*0be4*/ 	.short	0x010a
        /*0be6*/ 	.byte	0x3f
	.zero		1


	//   ....[77]....
        /*0be8*/ 	.word	0x00019430
        /*0bec*/ 	.word	0x00000003
        /*0bf0*/ 	.word	0x00012480
        /*0bf4*/ 	.short	0x010a
        /*0bf6*/ 	.byte	0x3f
	.zero		1


	//   ....[78]....
        /*0bf8*/ 	.word	0x000194a0
        /*0bfc*/ 	.word	0x00000003
        /*0c00*/ 	.word	0x00012400
        /*0c04*/ 	.short	0x010a
        /*0c06*/ 	.byte	0x3f
	.zero		1


	//   ....[79]....
        /*0c08*/ 	.word	0x00019500
        /*0c0c*/ 	.word	0x00000003
        /*0c10*/ 	.word	0x00012430
        /*0c14*/ 	.short	0x010a
        /*0c16*/ 	.byte	0x3f
	.zero		1


	//   ....[80]....
        /*0c18*/ 	.word	0x00019560
        /*0c1c*/ 	.word	0x0000000c
        /*0c20*/ 	.word	0x00012430
        /*0c24*/ 	.short	0x010a
        /*0c26*/ 	.byte	0x3f
	.zero		1


	//   ....[81]....
        /*0c28*/ 	.word	0x000195c0
        /*0c2c*/ 	.word	0x0000000c
        /*0c30*/ 	.word	0x00012450
        /*0c34*/ 	.short	0x010a
        /*0c36*/ 	.byte	0x3f
	.zero		1


	//   ....[82]....
        /*0c38*/ 	.word	0x00019620
        /*0c3c*/ 	.word	0x0000000c
        /*0c40*/ 	.word	0x00012430
        /*0c44*/ 	.short	0x010a
        /*0c46*/ 	.byte	0x3f
	.zero		1


	//   ....[83]....
        /*0c48*/ 	.word	0x00019680
        /*0c4c*/ 	.word	0x0000000c
        /*0c50*/ 	.word	0x00012450
        /*0c54*/ 	.short	0x010a
        /*0c56*/ 	.byte	0x3f
	.zero		1


	//   ....[84]....
        /*0c58*/ 	.word	0x000196e0
        /*0c5c*/ 	.word	0x0000000c
        /*0c60*/ 	.word	0x00012430
        /*0c64*/ 	.short	0x010a
        /*0c66*/ 	.byte	0x3f
	.zero		1


	//   ....[85]....
        /*0c68*/ 	.word	0x00019740
        /*0c6c*/ 	.word	0x0000000c
        /*0c70*/ 	.word	0x00012450
        /*0c74*/ 	.short	0x010a
        /*0c76*/ 	.byte	0x3f
	.zero		1


	//   ....[86]....
        /*0c78*/ 	.word	0x000197a0
        /*0c7c*/ 	.word	0x00000003
        /*0c80*/ 	.word	0x00012450
        /*0c84*/ 	.short	0x010a
        /*0c86*/ 	.byte	0x3f
	.zero		1


	//   ....[87]....
        /*0c88*/ 	.word	0x00019890
        /*0c8c*/ 	.word	0x0000001b
        /*0c90*/ 	.word	0x00012480
        /*0c94*/ 	.short	0x010a
        /*0c96*/ 	.byte	0x3f
	.zero		1


	//   ....[88]....
        /*0c98*/ 	.word	0x0001a050
        /*0c9c*/ 	.word	0x0000001b
        /*0ca0*/ 	.word	0x00012440
        /*0ca4*/ 	.short	0x010a
        /*0ca6*/ 	.byte	0x3f
	.zero		1


	//   ....[89]....
        /*0ca8*/ 	.word	0x0001ad90
        /*0cac*/ 	.word	0x0000001b
        /*0cb0*/ 	.word	0x00012420
        /*0cb4*/ 	.short	0x010a
        /*0cb6*/ 	.byte	0x3f
	.zero		1


	//   ....[90]....
        /*0cb8*/ 	.word	0x0001ade0
        /*0cbc*/ 	.word	0x00000005
        /*0cc0*/ 	.word	0x00012480
        /*0cc4*/ 	.short	0x010a
        /*0cc6*/ 	.byte	0x3f
	.zero		1


	//   ....[91]....
        /*0cc8*/ 	.word	0x0001b4b0
        /*0ccc*/ 	.word	0x00000005
        /*0cd0*/ 	.word	0x00012440
        /*0cd4*/ 	.short	0x010a
        /*0cd6*/ 	.byte	0x3f
	.zero		1


	//   ....[92]....
        /*0cd8*/ 	.word	0x0001ba80
        /*0cdc*/ 	.word	0x00000003
        /*0ce0*/ 	.word	0x00012470
        /*0ce4*/ 	.short	0x010a
        /*0ce6*/ 	.byte	0x3f
	.zero		1


	//   ....[93]....
        /*0ce8*/ 	.word	0x0001bad0
        /*0cec*/ 	.word	0x00000003
        /*0cf0*/ 	.word	0x00012460
        /*0cf4*/ 	.short	0x010a
        /*0cf6*/ 	.byte	0x3f
	.zero		1


	//   ....[94]....
        /*0cf8*/ 	.word	0x0001bb20
        /*0cfc*/ 	.word	0x00000002
        /*0d00*/ 	.word	0x00012470
        /*0d04*/ 	.short	0x010a
        /*0d06*/ 	.byte	0x3f
	.zero		1


	//   ....[95]....
        /*0d08*/ 	.word	0x0001bb70
        /*0d0c*/ 	.word	0x00000002
        /*0d10*/ 	.word	0x00012460
        /*0d14*/ 	.short	0x010a
        /*0d16*/ 	.byte	0x3f
	.zero		1


	//   ....[96]....
        /*0d18*/ 	.word	0x0001bbc0
        /*0d1c*/ 	.word	0x00000006
        /*0d20*/ 	.word	0x00012420
        /*0d24*/ 	.short	0x010a
        /*0d26*/ 	.byte	0x3f
	.zero		1


	//   ....[97]....
        /*0d28*/ 	.word	0x0001bc10
        /*0d2c*/ 	.word	0x00000005
        /*0d30*/ 	.word	0x00012440
        /*0d34*/ 	.short	0x010a
        /*0d36*/ 	.byte	0x3f
	.zero		1


	//   ....[98]....
        /*0d38*/ 	.word	0x0001bc60
        /*0d3c*/ 	.word	0x00000003
        /*0d40*/ 	.word	0x00012440
        /*0d44*/ 	.short	0x010a
        /*0d46*/ 	.byte	0x3f
	.zero		1


	//   ....[99]....
        /*0d48*/ 	.word	0x0001bcb0
        /*0d4c*/ 	.word	0x00000005
        /*0d50*/ 	.word	0x00012460
        /*0d54*/ 	.short	0x010a
        /*0d56*/ 	.byte	0x3f
	.zero		1


	//   ....[100]....
        /*0d58*/ 	.word	0x0001bd00
        /*0d5c*/ 	.word	0x00000003
        /*0d60*/ 	.word	0x00012460
        /*0d64*/ 	.short	0x010a
        /*0d66*/ 	.byte	0x3f
	.zero		1


	//   ....[101]....
        /*0d68*/ 	.word	0x0001bd50
        /*0d6c*/ 	.word	0x00000005
        /*0d70*/ 	.word	0x00012480
        /*0d74*/ 	.short	0x010a
        /*0d76*/ 	.byte	0x3f
	.zero		1


	//----- nvinfo : EIATTR_NUM_MBARRIERS
	.align		4
.L_1486:
        /*0d78*/ 	.byte	0x03, 0x38
        /*0d7a*/ 	.short	0x0016


	//----- nvinfo : EIATTR_EXIT_INSTR_OFFSETS
	.align		4
        /*0d7c*/ 	.byte	0x04, 0x1c
        /*0d7e*/ 	.short	(.L_1488 - .L_1487)


	//   ....[0]....
.L_1487:
        /*0d80*/ 	.word	0x00019480


	//----- nvinfo : EIATTR_MAX_THREADS
	.align		4
.L_1488:
        /*0d84*/ 	.byte	0x04, 0x05
        /*0d86*/ 	.short	(.L_1490 - .L_1489)
.L_1489:
        /*0d88*/ 	.word	0x00000200
        /*0d8c*/ 	.word	0x00000001
        /*0d90*/ 	.word	0x00000001


	//----- nvinfo : EIATTR_CRS_STACK_SIZE
	.align		4
.L_1490:
        /*0d94*/ 	.byte	0x04, 0x1e
        /*0d96*/ 	.short	(.L_1492 - .L_1491)
.L_1491:
        /*0d98*/ 	.word	0x00000000


	//----- nvinfo : EIATTR_CBANK_PARAM_SIZE
	.align		4
.L_1492:
        /*0d9c*/ 	.byte	0x03, 0x19
        /*0d9e*/ 	.short	0x0a70


	//----- nvinfo : EIATTR_PARAM_CBANK
	.align		4
        /*0da0*/ 	.byte	0x04, 0x0a
        /*0da2*/ 	.short	(.L_1494 - .L_1493)
	.align		4
.L_1493:
        /*0da4*/ 	.word	index@(.nv.constant0._ZN7cutlass13device_kernelIN5flash11enable_sm90INS1_16FlashAttnFwdSm90INS1_25CollectiveMainloopFwdSm90ILi2EN4cute5tupleIJNS5_1CILi1EEES8_S8_EEENS6_IJNS7_ILi192EEENS7_ILi160EEENS7_ILi64EEEEEELi64ENS_12float_e4m3_tEfNS_4arch4Sm90ELb0ELb1ELb1ELb0ELb1ELb0ELb0ELb1ELb1ELb1ELb1ELb0EEENS1_21CollectiveEpilogueFwdINS6_IJSA_SC_SB_EEES9_NS_10bfloat16_tESG_Li384ELb0ELb1ELb1ELb1EEENS1_19SingleTileSchedulerILb0ELb1ELb1ELi192EEEEEEEEEvNT_6ParamsE)
        /*0da8*/ 	.short	0x0210
        /*0daa*/ 	.short	0x0a70


	//----- nvinfo : EIATTR_SW_WAR
	.align		4
.L_1494:
        /*0dac*/ 	.byte	0x04, 0x36
        /*0dae*/ 	.short	(.L_1496 - .L_1495)
.L_1495:
        /*0db0*/ 	.word	0x00000008
.L_1496:


//--------------------- .nv.info._ZN7cutlass13device_kernelIN5flash11enable_sm90INS1_16FlashAttnFwdSm90INS1_25CollectiveMainloopFwdSm90ILi2EN4cute5tupleIJNS5_1CILi1EEES8_S8_EEENS6_IJNS7_ILi192EEENS7_ILi160EEENS7_ILi64EEEEEELi64ENS_12float_e4m3_tEfNS_4arch4Sm90ELb0ELb1ELb1ELb1ELb1ELb0ELb0ELb1ELb1ELb1ELb1ELb0EEENS1_21CollectiveEpilogueFwdINS6_IJSA_SC_SB_EEES9_NS_10bfloat16_tESG_Li384ELb1ELb1ELb1ELb1EEENS1_36VarlenDynamicPersistentTileSchedulerILi192ELi160ELi384ELi128ELb1ELb1ELb1ELb1ELb0ELb1EEEEEEEEEvNT_6ParamsE --------------------------
	.section	.nv.info._ZN7cutlass13device_kernelIN5flash11enable_sm90INS1_16FlashAttnFwdSm90INS1_25CollectiveMainloopFwdSm90ILi2EN4cute5tupleIJNS5_1CILi1EEES8_S8_EEENS6_IJNS7_ILi192EEENS7_ILi160EEENS7_ILi64EEEEEELi64ENS_12float_e4m3_tEfNS_4arch4Sm90ELb0ELb1ELb1ELb1ELb1ELb0ELb0ELb1ELb1ELb1ELb1ELb0EEENS1_21CollectiveEpilogueFwdINS6_IJSA_SC_SB_EEES9_NS_10bfloat16_tESG_Li384ELb1ELb1ELb1ELb1EEENS1_36VarlenDynamicPersistentTileSchedulerILi192ELi160ELi384ELi128ELb1ELb1ELb1ELb1ELb0ELb1EEEEEEEEEvNT_6ParamsE,"",@"SHT_CUDA_INFO"
	.sectionflags	@""
	.align	4


	//----- nvinfo : EIATTR_CUDA_API_VERSION
	.align		4
        /*0000*/ 	.byte	0x04, 0x37
        /*0002*/ 	.short	(.L_1498 - .L_1497)
.L_1497:
        /*0004*/ 	.word	0x00000082


	//----- nvinfo : EIATTR_KPARAM_INFO
	.align		4
.L_1498:
        /*0008*/ 	.byte	0x04, 0x17
        /*000a*/ 	.short	(.L_1500 - .L_1499)
.L_1499:
        /*000c*/ 	.word	0x00000000
        /*0010*/ 	.short	0x0000
        /*0012*/ 	.short	0x0070
        /*0014*/ 	.byte	0x00, 0xf0, 0x01, 0x2a


	//----- nvinfo : EIATTR_SPARSE_MMA_MASK
	.align		4
.L_1500:
        /*0018*/ 	.byte	0x03, 0x50
        /*001a*/ 	.short	0x0000


	//----- nvinfo : EIATTR_MAXREG_COUNT
	.align		4
        /*001c*/ 	.byte	0x03, 0x1b
        /*001e*/ 	.short	0x0080


	//----- nvinfo : EIATTR_NUM_BARRIERS
	.align		4
        /*0020*/ 	.byte	0x02, 0x4c
        /*0022*/ 	.byte	0x09
	.zero		1


	//----- nvinfo : EIATTR_EXTERNS
	.align		4
        /*0024*/ 	.byte	0x04, 0x0f
        /*0026*/ 	.short	(.L_1502 - .L_1501)


	//   ....[0]....
	.align		4
.L_1501:
        /*0028*/ 	.word	index@(__assertfail)


	//----- nvinfo : EIATTR_ANNOTATIONS
	.align		4
.L_1502:
        /*002c*/ 	.byte	0x04, 0x55
        /*002e*/ 	.short	(.L_1504 - .L_1503)


	//   ....[0]....
.L_1503:
        /* <DEDUP_REMOVED lines=45> */


	//----- nvinfo : EIATTR_MERCURY_ISA_VERSION
	.align		4
.L_1504:
        /*02f0*/ 	.byte	0x03, 0x5f
        /*02f2*/ 	.short	0x0101


	//----- nvinfo : EIATTR_UNUSED_LOAD_BYTE_OFFSET
	.align		4
        /*02f4*/ 	.byte	0x04, 0x44
        /*02f6*/ 	.short	(.L_1506 - .L_1505)


	//   ....[0]....
.L_1505:
        /*02f8*/ 	.word	0x00000940
        /*02fc*/ 	.word	0x0000fff0


	//   ....[1]....
        /*0300*/ 	.word	0x00013210
        /*0304*/ 	.word	0x0000fff0


	//----- nvinfo : EIATTR_INT_WARP_WIDE_INSTR_OFFSETS
	.align		4
.L_1506:
        /*0308*/ 	.byte	0x04, 0x31
        /*030a*/ 	.short	(.L_1508 - .L_1507)


	//   ....[0]....
.L_1507:
        /*030c*/ 	.word	0x000000c0


	//   ....[1]....
        /*0310*/ 	.word	0x000000d0


	//   ....[2]....
        /*0314*/ 	.word	0x00000170


	//   ....[3]....
        /*0318*/ 	.word	0x00017d50


	//   ....[4]....
        /*031c*/ 	.word	0x00017de0


	//   ....[5]....
        /*0320*/ 	.word	0x0001b980


	//   ....[6]....
        /*0324*/ 	.word	0x0001ba10


	//----- nvinfo : EIATTR_COOP_GROUP_MASK_REGIDS
	.align		4
.L_1508:
        /*0328*/ 	.byte	0x04, 0x29
        /*032a*/ 	.short	(.L_1510 - .L_1509)


	//   ....[0]....
.L_1509:
        /*032c*/ 	.word	0xffffffff


	//   ....[1]....
        /*0330*/ 	.word	0xffffffff


	//   ....[2]....
        /*0334*/ 	.word	0xffffffff


	//   ....[3]....
        /*0338*/ 	.word	0xffffffff


	//   ....[4]....
        /*033c*/ 	.word	0xffffffff


	//   ....[5]....
        /*0340*/ 	.word	0xffffffff


	//   ....[6]....
        /*0344*/ 	.word	0xffffffff


	//   ....[7]....
        /*0348*/ 	.word	0xffffffff


	//   ....[8]....
        /*034c*/ 	.word	0xffffffff


	//   ....[9]....
        /*0350*/ 	.word	0xffffffff


	//   ....[10]....
        /*0354*/ 	.word	0xffffffff


	//   ....[11]....
        /*0358*/ 	.word	0xffffffff


	//   ....[12]....
        /*035c*/ 	.word	0xffffffff


	//   ....[13]....
        /*0360*/ 	.word	0xffffffff


	//   ....[14]....
        /*0364*/ 	.word	0xffffffff


	//   ....[15]....
        /*0368*/ 	.word	0xffffffff


	//   ....[16]....
        /*036c*/ 	.word	0xffffffff


	//   ....[17]....
        /*0370*/ 	.word	0xffffffff


	//   ....[18]....
        /*0374*/ 	.word	0xffffffff


	//   ....[19]....
        /*0378*/ 	.word	0xffffffff


	//   ....[20]....
        /*037c*/ 	.word	0xffffffff


	//   ....[21]....
        /*0380*/ 	.word	0xffffffff


	//   ....[22]....
        /*0384*/ 	.word	0xffffffff


	//   ....[23]....
        /*0388*/ 	.word	0xffffffff


	//   ....[24]....
        /*038c*/ 	.word	0xffffffff


	//   ....[25]....
        /*0390*/ 	.word	0xffffffff


	//   ....[26]....
        /*0394*/ 	.word	0xffffffff


	//   ....[27]....
        /*0398*/ 	.word	0xffffffff


	//   ....[28]....
        /*039c*/ 	.word	0xffffffff


	//   ....[29]....
        /*03a0*/ 	.word	0xffffffff


	//   ....[30]....
        /*03a4*/ 	.word	0xffffffff


	//   ....[31]....
        /*03a8*/ 	.word	0xffffffff


	//   ....[32]....
        /*03ac*/ 	.word	0xffffffff


	//   ....[33]....
        /*03b0*/ 	.word	0xffffffff


	//   ....[34]....
        /*03b4*/ 	.word	0xffffffff


	//   ....[35]....
        /*03b8*/ 	.word	0xffffffff


	//   ....[36]....
        /*03bc*/ 	.word	0xffffffff


	//   ....[37]....
        /*03c0*/ 	.word	0xffffffff


	//   ....[38]....
        /*03c4*/ 	.word	0xffffffff


	//   ....[39]....
        /*03c8*/ 	.word	0xffffffff


	//   ....[40]....
        /*03cc*/ 	.word	0xffffffff


	//   ....[41]....
        /*03d0*/ 	.word	0xffffffff


	//   ....[42]....
        /*03d4*/ 	.word	0xffffffff


	//   ....[43]....
        /*03d8*/ 	.word	0xffffffff


	//   ....[44]....
        /*03dc*/ 	.word	0xffffffff


	//   ....[45]....
        /*03e0*/ 	.word	0xffffffff


	//   ....[46]....
        /*03e4*/ 	.word	0xffffffff


	//   ....[47]....
        /*03e8*/ 	.word	0xffffffff


	//   ....[48]....
        /*03ec*/ 	.word	0xffffffff


	//   ....[49]....
        /*03f0*/ 	.word	0xffffffff


	//   ....[50]....
        /*03f4*/ 	.word	0xffffffff


	//   ....[51]....
        /*03f8*/ 	.word	0xffffffff


	//   ....[52]....
        /*03fc*/ 	.word	0xffffffff


	//   ....[53]....
        /*0400*/ 	.word	0xffffffff


	//   ....[54]....
        /*0404*/ 	.word	0xffffffff


	//   ....[55]....
        /*0408*/ 	.word	0xffffffff


	//   ....[56]....
        /*040c*/ 	.word	0xffffffff


	//   ....[57]....
        /*0410*/ 	.word	0xffffffff


	//   ....[58]....
        /*0414*/ 	.word	0xffffffff


	//   ....[59]....
        /*0418*/ 	.word	0xffffffff


	//   ....[60]....
        /*041c*/ 	.word	0xffffffff


	//   ....[61]....
        /*0420*/ 	.word	0xffffffff


	//   ....[62]....
        /*0424*/ 	.word	0xffffffff


	//   ....[63]....
        /*0428*/ 	.word	0xffffffff


	//   ....[64]....
        /*042c*/ 	.word	0xffffffff


	//   ....[65]....
        /*0430*/ 	.word	0xffffffff


	//   ....[66]....
        /*0434*/ 	.word	0xffffffff


	//   ....[67]....
        /*0438*/ 	.word	0xffffffff


	//   ....[68]....
        /*043c*/ 	.word	0xffffffff


	//   ....[69]....
        /*0440*/ 	.word	0xffffffff


	//   ....[70]....
        /*0444*/ 	.word	0xffffffff


	//   ....[71]....
        /*0448*/ 	.word	0xffffffff


	//   ....[72]....
        /*044c*/ 	.word	0xffffffff


	//   ....[73]....
        /*0450*/ 	.word	0xffffffff


	//   ....[74]....
        /*0454*/ 	.word	0xffffffff


	//   ....[75]....
        /*0458*/ 	.word	0xffffffff


	//   ....[76]....
        /*045c*/ 	.word	0xffffffff


	//   ....[77]....
        /*0460*/ 	.word	0xffffffff


	//   ....[78]....
        /*0464*/ 	.word	0xffffffff


	//   ....[79]....
        /*0468*/ 	.word	0xffffffff


	//   ....[80]....
        /*046c*/ 	.word	0xffffffff


	//   ....[81]....
        /*0470*/ 	.word	0xffffffff


	//   ....[82]....
        /*0474*/ 	.word	0xffffffff


	//   ....[83]....
        /*0478*/ 	.word	0xffffffff


	//   ....[84]....
        /*047c*/ 	.word	0xffffffff


	//   ....[85]....
        /*0480*/ 	.word	0xffffffff


	//   ....[86]....
        /*0484*/ 	.word	0xffffffff


	//   ....[87]....
        /*0488*/ 	.word	0xffffffff


	//   ....[88]....
        /*048c*/ 	.word	0xffffffff


	//   ....[89]....
        /*0490*/ 	.word	0xffffffff


	//   ....[90]....
        /*0494*/ 	.word	0xffffffff


	//   ....[91]....
        /*0498*/ 	.word	0xffffffff


	//   ....[92]....
        /*049c*/ 	.word	0xffffffff


	//   ....[93]....
        /*04a0*/ 	.word	0xffffffff


	//   ....[94]....
        /*04a4*/ 	.word	0xffffffff


	//   ....[95]....
        /*04a8*/ 	.word	0xffffffff


	//   ....[96]....
        /*04ac*/ 	.word	0xffffffff


	//   ....[97]....
        /*04b0*/ 	.word	0xffffffff


	//   ....[98]....
        /*04b4*/ 	.word	0xffffffff


	//   ....[99]....
        /*04b8*/ 	.word	0xffffffff


	//   ....[100]....
        /*04bc*/ 	.word	0xffffffff


	//   ....[101]....
        /*04c0*/ 	.word	0xffffffff


	//   ....[102]....
        /*04c4*/ 	.word	0xffffffff


	//   ....[103]....
        /*04c8*/ 	.word	0xffffffff


	//   ....[104]....
        /*04cc*/ 	.word	0xffffffff


	//   ....[105]....
        /*04d0*/ 	.word	0xffffffff


	//   ....[106]....
        /*04d4*/ 	.word	0xffffffff


	//   ....[107]....
        /*04d8*/ 	.word	0xffffffff


	//   ....[108]....
        /*04dc*/ 	.word	0xffffffff


	//   ....[109]....
        /*04e0*/ 	.word	0xffffffff


	//   ....[110]....
        /*04e4*/ 	.word	0xffffffff


	//   ....[111]....
        /*04e8*/ 	.word	0xffffffff


	//   ....[112]....
        /*04ec*/ 	.word	0xffffffff


	//   ....[113]....
        /*04f0*/ 	.word	0xffffffff


	//   ....[114]....
        /*04f4*/ 	.word	0xffffffff


	//   ....[115]....
        /*04f8*/ 	.word	0xffffffff


	//   ....[116]....
        /*04fc*/ 	.word	0xffffffff


	//   ....[117]....
        /*0500*/ 	.word	0xffffffff


	//   ....[118]....
        /*0504*/ 	.word	0xffffffff


	//   ....[119]....
        /*0508*/ 	.word	0xffffffff


	//   ....[120]....
        /*050c*/ 	.word	0xffffffff


	//   ....[121]....
        /*0510*/ 	.word	0xffffffff


	//   ....[122]....
        /*0514*/ 	.word	0xffffffff


	//   ....[123]....
        /*0518*/ 	.word	0xffffffff


	//   ....[124]....
        /*051c*/ 	.word	0xffffffff


	//   ....[125]....
        /*0520*/ 	.word	0xffffffff


	//   ....[126]....
        /*0524*/ 	.word	0xffffffff


	//   ....[127]....
        /*0528*/ 	.word	0xffffffff


	//   ....[128]....
        /*052c*/ 	.word	0xffffffff


	//   ....[129]....
        /*0530*/ 	.word	0xffffffff


	//   ....[130]....
        /*0534*/ 	.word	0xffffffff


	//   ....[131]....
        /*0538*/ 	.word	0xffffffff


	//   ....[132]....
        /*053c*/ 	.word	0xffffffff


	//   ....[133]....
        /*0540*/ 	.word	0xffffffff


	//   ....[134]....
        /*0544*/ 	.word	0xffffffff


	//   ....[135]....
        /*0548*/ 	.word	0xffffffff


	//   ....[136]....
        /*054c*/ 	.word	0xffffffff


	//   ....[137]....
        /*0550*/ 	.word	0xffffffff


	//   ....[138]....
        /*0554*/ 	.word	0xffffffff


	//   ....[139]....
        /*0558*/ 	.word	0xffffffff


	//   ....[140]....
        /*055c*/ 	.word	0xffffffff


	//   ....[141]....
        /*0560*/ 	.word	0xffffffff


	//   ....[142]....
        /*0564*/ 	.word	0xffffffff


	//   ....[143]....
        /*0568*/ 	.word	0xffffffff


	//   ....[144]....
        /*056c*/ 	.word	0xffffffff


	//   ....[145]....
        /*0570*/ 	.word	0xffffffff


	//   ....[146]....
        /*0574*/ 	.word	0xffffffff


	//   ....[147]....
        /*0578*/ 	.word	0xffffffff


	//   ....[148]....
        /*057c*/ 	.word	0xffffffff


	//   ....[149]....
        /*0580*/ 	.word	0xffffffff


	//   ....[150]....
        /*0584*/ 	.word	0xffffffff


	//   ....[151]....
        /*0588*/ 	.word	0xffffffff


	//   ....[152]....
        /*058c*/ 	.word	0xffffffff


	//   ....[153]....
        /*0590*/ 	.word	0xffffffff


	//   ....[154]....
        /*0594*/ 	.word	0xffffffff


	//   ....[155]....
        /*0598*/ 	.word	0xffffffff


	//   ....[156]....
        /*059c*/ 	.word	0xffffffff


	//   ....[157]....
        /*05a0*/ 	.word	0xffffffff


	//   ....[158]....
        /*05a4*/ 	.word	0xffffffff


	//   ....[159]....
        /*05a8*/ 	.word	0xffffffff


	//   ....[160]....
        /*05ac*/ 	.word	0xffffffff


	//   ....[161]....
        /*05b0*/ 	.word	0xffffffff


	//   ....[162]....
        /*05b4*/ 	.word	0xffffffff


	//   ....[163]....
        /*05b8*/ 	.word	0xffffffff


	//   ....[164]....
        /*05bc*/ 	.word	0xffffffff


	//   ....[165]....
        /*05c0*/ 	.word	0xffffffff


	//   ....[166]....
        /*05c4*/ 	.word	0xffffffff


	//   ....[167]....
        /*05c8*/ 	.word	0xffffffff


	//   ....[168]....
        /*05cc*/ 	.word	0xffffffff


	//   ....[169]....
        /*05d0*/ 	.word	0xffffffff


	//   ....[170]....
        /*05d4*/ 	.word	0xffffffff


	//   ....[171]....
        /*05d8*/ 	.word	0xffffffff


	//   ....[172]....
        /*05dc*/ 	.word	0xffffffff


	//   ....[173]....
        /*05e0*/ 	.word	0xffffffff


	//   ....[174]....
        /*05e4*/ 	.word	0xffffffff


	//   ....[175]....
        /*05e8*/ 	.word	0xffffffff


	//   ....[176]....
        /*05ec*/ 	.word	0xffffffff


	//   ....[177]....
        /*05f0*/ 	.word	0x0500000f


	//   ....[178]....
        /*05f4*/ 	.word	0x0500000f


	//   ....[179]....
        /*05f8*/ 	.word	0x0500000f


	//   ....[180]....
        /*05fc*/ 	.word	0x0500000f


	//   ....[181]....
        /*0600*/ 	.word	0x0500000f


	//   ....[182]....
        /*0604*/ 	.word	0x0500000f


	//   ....[183]....
        /*0608*/ 	.word	0x0500000f


	//   ....[184]....
        /*060c*/ 	.word	0x0500000f


	//   ....[185]....
        /*0610*/ 	.word	0x0500000f


	//   ....[186]....
        /*0614*/ 	.word	0x0500000f


	//   ....[187]....
        /*0618*/ 	.word	0x0500000f


	//   ....[188]....
        /*061c*/ 	.word	0x0500000f


	//   ....[189]....
        /*0620*/ 	.word	0x0500000f


	//   ....[190]....
        /*0624*/ 	.word	0x0500000f


	//   ....[191]....
        /*0628*/ 	.word	0x0500000f


	//   ....[192]....
        /*062c*/ 	.word	0x0500000f


	//   ....[193]....
        /*0630*/ 	.word	0x0500000f


	//   ....[194]....
        /*0634*/ 	.word	0x0500000f


	//   ....[195]....
        /*0638*/ 	.word	0x0500000f


	//   ....[196]....
        /*063c*/ 	.word	0x0500000f


	//   ....[197]....
        /*0640*/ 	.word	0x0500000f


	//   ....[198]....
        /*0644*/ 	.word	0x0500000f


	//   ....[199]....
        /*0648*/ 	.word	0x0500000f


	//   ....[200]....
        /*064c*/ 	.word	0x0500000f


	//   ....[201]....
        /*0650*/ 	.word	0x0500000f


	//   ....[202]....
        /*0654*/ 	.word	0x0500000f


	//   ....[203]....
        /*0658*/ 	.word	0x0500000f


	//   ....[204]....
        /*065c*/ 	.word	0x0500000f


	//   ....[205]....
        /*0660*/ 	.word	0x0500000f


	//   ....[206]....
        /*0664*/ 	.word	0x0500000f


	//   ....[207]....
        /*0668*/ 	.word	0x0500000f


	//   ....[208]....
        /*066c*/ 	.word	0x0500000f


	//   ....[209]....
        /*0670*/ 	.word	0x0500000f


	//   ....[210]....
        /*0674*/ 	.word	0x0500000f


	//   ....[211]....
        /*0678*/ 	.word	0x0500000f


	//   ....[212]....
        /*067c*/ 	.word	0x0500000f


	//   ....[213]....
        /*0680*/ 	.word	0x0500000f


	//   ....[214]....
        /*0684*/ 	.word	0x0500000f


	//   ....[215]....
        /*0688*/ 	.word	0x0500000f


	//   ....[216]....
        /*068c*/ 	.word	0x0500000f


	//   ....[217]....
        /*0690*/ 	.word	0x0500000f


	//   ....[218]....
        /*0694*/ 	.word	0x0500000f


	//   ....[219]....
        /*0698*/ 	.word	0x0500000f


	//   ....[220]....
        /*069c*/ 	.word	0x0500000f


	//   ....[221]....
        /*06a0*/ 	.word	0x0500000f


	//   ....[222]....
        /*06a4*/ 	.word	0x0500000f


	//   ....[223]....
        /*06a8*/ 	.word	0x0500000f


	//   ....[224]....
        /*06ac*/ 	.word	0x0500000f


	//   ....[225]....
        /*06b0*/ 	.word	0x0500000f


	//   ....[226]....
        /*06b4*/ 	.word	0x0500000f


	//   ....[227]....
        /*06b8*/ 	.word	0x0500000f


	//   ....[228]....
        /*06bc*/ 	.word	0x0500000f


	//   ....[229]....
        /*06c0*/ 	.word	0x0500000f


	//   ....[230]....
        /*06c4*/ 	.word	0x0500000f


	//----- nvinfo : EIATTR_COOP_GROUP_INSTR_OFFSETS
	.align		4
.L_1510:
        /*06c8*/ 	.byte	0x04, 0x28
        /*06ca*/ 	.short	(.L_1512 - .L_1511)


	//   ....[0]....
.L_1511:
        /*06cc*/ 	.word	0x00000070


	//   ....[1]....
        /*06d0*/ 	.word	0x000000b0


	//   ....[2]....
        /*06d4*/ 	.word	0x000002d0


	//   ....[3]....
        /*06d8*/ 	.word	0x00000430


	//   ....[4]....
        /*06dc*/ 	.word	0x00000550


	//   ....[5]....
        /*06e0*/ 	.word	0x000006b0


	//   ....[6]....
        /*06e4*/ 	.word	0x000019b0


	//   ....[7]....
        /*06e8*/ 	.word	0x00002600


	//   ....[8]....
        /*06ec*/ 	.word	0x00003560


	//   ....[9]....
        /*06f0*/ 	.word	0x00004c90


	//   ....[10]....
        /*06f4*/ 	.word	0x00004d40


	//   ....[11]....
        /*06f8*/ 	.word	0x00005590


	//   ....[12]....
        /*06fc*/ 	.word	0x00005600


	//   ....[13]....
        /*0700*/ 	.word	0x00007100


	//   ....[14]....
        /*0704*/ 	.word	0x00008a30


	//   ....[15]....
        /*0708*/ 	.word	0x00009260


	//   ....[16]....
        /*070c*/ 	.word	0x00009370


	//   ....[17]....
        /*0710*/ 	.word	0x00009ea0


	//   ....[18]....
        /*0714*/ 	.word	0x00009f30


	//   ....[19]....
        /*0718*/ 	.word	0x0000ca20


	//   ....[20]....
        /*071c*/ 	.word	0x0000ca40


	//   ....[21]....
        /*0720*/ 	.word	0x0000ca60


	//   ....[22]....
        /*0724*/ 	.word	0x0000ca80


	//   ....[23]....
        /*0728*/ 	.word	0x0000e980


	//   ....[24]....
        /*072c*/ 	.word	0x000102b0


	//   ....[25]....
        /*0730*/ 	.word	0x00010ae0


	//   ....[26]....
        /*0734*/ 	.word	0x00010bf0


	//   ....[27]....
        /*0738*/ 	.word	0x00011750


	//   ....[28]....
        /*073c*/ 	.word	0x000117c0


	//   ....[29]....
        /*0740*/ 	.word	0x00012c40


	//   ....[30]....
        /*0744*/ 	.word	0x00012c50


	//   ....[31]....
        /*0748*/ 	.word	0x00012cd0


	//   ....[32]....
        /*074c*/ 	.word	0x00012ce0


	//   ....[33]....
        /*0750*/ 	.word	0x000136e0


	//   ....[34]....
        /*0754*/ 	.word	0x00013710


	//   ....[35]....
        /*0758*/ 	.word	0x00013740


	//   ....[36]....
        /*075c*/ 	.word	0x00013770


	//   ....[37]....
        /*0760*/ 	.word	0x000137a0


	//   ....[38]....
        /*0764*/ 	.word	0x000137c0


	//   ....[39]....
        /*0768*/ 	.word	0x000137d0


	//   ....[40]....
        /*076c*/ 	.word	0x000137e0


	//   ....[41]....
        /*0770*/ 	.word	0x000137f0


	//   ....[42]....
        /*0774*/ 	.word	0x00013800


	//   ....[43]....
        /*0778*/ 	.word	0x00013820


	//   ....[44]....
        /*077c*/ 	.word	0x00013830


	//   ....[45]....
        /*0780*/ 	.word	0x00013840


	//   ....[46]....
        /*0784*/ 	.word	0x00013850


	//   ....[47]....
        /*0788*/ 	.word	0x00013860


	//   ....[48]....
        /*078c*/ 	.word	0x00013870


	//   ....[49]....
        /*0790*/ 	.word	0x00013880


	//   ....[50]....
        /*0794*/ 	.word	0x00013890


	//   ....[51]....
        /*0798*/ 	.word	0x000138a0


	//   ....[52]....
        /*079c*/ 	.word	0x000138b0


	//   ....[53]....
        /*07a0*/ 	.word	0x000138c0


	//   ....[54]....
        /*07a4*/ 	.word	0x000138e0


	//   ....[55]....
        /*07a8*/ 	.word	0x00013910


	//   ....[56]....
        /*07ac*/ 	.word	0x00013930


	//   ....[57]....
        /*07b0*/ 	.word	0x00013960


	//   ....[58]....
        /*07b4*/ 	.word	0x000139a0


	//   ....[59]....
        /*07b8*/ 	.word	0x000139d0


	//   ....[60]....
        /*07bc*/ 	.word	0x00013a00


	//   ....[61]....
        /*07c0*/ 	.word	0x00013a30


	//   ....[62]....
        /*07c4*/ 	.word	0x00013a60


	//   ....[63]....
        /*07c8*/ 	.word	0x00013aa0


	//   ....[64]....
        /*07cc*/ 	.word	0x00013ad0


	//   ....[65]....
        /*07d0*/ 	.word	0x00014190


	//   ....[66]....
        /*07d4*/ 	.word	0x000141d0


	//   ....[67]....
        /*07d8*/ 	.word	0x00014200


	//   ....[68]....
        /*07dc*/ 	.word	0x00014230


	//   ....[69]....
        /*07e0*/ 	.word	0x00014740


	//   ....[70]....
        /*07e4*/ 	.word	0x00014780


	//   ....[71]....
        /*07e8*/ 	.word	0x000147b0


	//   ....[72]....
        /*07ec*/ 	.word	0x000147f0


	//   ....[73]....
        /*07f0*/ 	.word	0x00014810


	//   ....[74]....
        /*07f4*/ 	.word	0x00014830


	//   ....[75]....
        /*07f8*/ 	.word	0x00014850


	//   ....[76]....
        /*07fc*/ 	.word	0x00014870


	//   ....[77]....
        /*0800*/ 	.word	0x00014cf0


	//   ....[78]....
        /*0804*/ 	.word	0x00014d10


	//   ....[79]....
        /*0808*/ 	.word	0x00014f40


	//   ....[80]....
        /*080c*/ 	.word	0x00014f50


	//   ....[81]....
        /*0810*/ 	.word	0x00015a80


	//   ....[82]....
        /*0814*/ 	.word	0x00015ab0


	//   ....[83]....
        /*0818*/ 	.word	0x00015af0


	//   ....[84]....
        /*081c*/ 	.word	0x00015b20


	//   ....[85]....
        /*0820*/ 	.word	0x00015b40


	//   ....[86]....
        /*0824*/ 	.word	0x00015b50


	//   ....[87]....
        /*0828*/ 	.word	0x00015b60


	//   ....[88]....
        /*082c*/ 	.word	0x00015b80


	//   ....[89]....
        /*0830*/ 	.word	0x00015ce0


	//   ....[90]....
        /*0834*/ 	.word	0x00015ee0


	//   ....[91]....
        /*0838*/ 	.word	0x00015f10


	//   ....[92]....
        /*083c*/ 	.word	0x00015f40


	//   ....[93]....
        /*0840*/ 	.word	0x00015f70


	//   ....[94]....
        /*0844*/ 	.word	0x00015fa0


	//   ....[95]....
        /*0848*/ 	.word	0x00015ff0


	//   ....[96]....
        /*084c*/ 	.word	0x00016160


	//   ....[97]....
        /*0850*/ 	.word	0x00016190


	//   ....[98]....
        /*0854*/ 	.word	0x000161c0


	//   ....[99]....
        /*0858*/ 	.word	0x000161f0


	//   ....[100]....
        /*085c*/ 	.word	0x00016220


	//   ....[101]....
        /*0860*/ 	.word	0x00016250


	//   ....[102]....
        /*0864*/ 	.word	0x000162e0


	//   ....[103]....
        /*0868*/ 	.word	0x00016340


	//   ....[104]....
        /*086c*/ 	.word	0x00016350


	//   ....[105]....
        /*0870*/ 	.word	0x000163a0


	//   ....[106]....
        /*0874*/ 	.word	0x00018ce0


	//   ....[107]....
        /*0878*/ 	.word	0x00018d10


	//   ....[108]....
        /*087c*/ 	.word	0x00018d90


	//   ....[109]....
        /*0880*/ 	.word	0x00018db0


	//   ....[110]....
        /*0884*/ 	.word	0x00018df0


	//   ....[111]....
        /*0888*/ 	.word	0x00018e00


	//   ....[112]....
        /*088c*/ 	.word	0x00018e20


	//   ....[113]....
        /*0890*/ 	.word	0x00018e30


	//   ....[114]....
        /*0894*/ 	.word	0x00018e70


	//   ....[115]....
        /*0898*/ 	.word	0x00018ee0


	//   ....[116]....
        /*089c*/ 	.word	0x000192f0


	//   ....[117]....
        /*08a0*/ 	.word	0x00019300


	//   ....[118]....
        /*08a4*/ 	.word	0x00019320


	//   ....[119]....
        /*08a8*/ 	.word	0x000193b0


	//   ....[120]....
        /*08ac*/ 	.word	0x000193c0


	//   ....[121]....
        /*08b0*/ 	.word	0x00019430


	//   ....[122]....
        /*08b4*/ 	.word	0x00019440


	//   ....[123]....
        /*08b8*/ 	.word	0x00019450


	//   ....[124]....
        /*08bc*/ 	.word	0x00019460


	//   ....[125]....
        /*08c0*/ 	.word	0x00019500


	//   ....[126]....
        /*08c4*/ 	.word	0x00019dd0


	//   ....[127]....
        /*08c8*/ 	.word	0x00019e00


	//   ....[128]....
        /*08cc*/ 	.word	0x00019e20


	//   ....[129]....
        /*08d0*/ 	.word	0x00019ea0


	//   ....[130]....
        /*08d4*/ 	.word	0x00019ec0


	//   ....[131]....
        /*08d8*/ 	.word	0x00019f40


	//   ....[132]....
        /*08dc*/ 	.word	0x00019f60


	//   ....[133]....
        /*08e0*/ 	.word	0x00019f70


	//   ....[134]....
        /*08e4*/ 	.word	0x00019f80


	//   ....[135]....
        /*08e8*/ 	.word	0x0001a080


	//   ....[136]....
        /*08ec*/ 	.word	0x0001a090


	//   ....[137]....
        /*08f0*/ 	.word	0x0001a0a0


	//   ....[138]....
        /*08f4*/ 	.word	0x0001aad0


	//   ....[139]....
        /*08f8*/ 	.word	0x0001aae0


	//   ....[140]....
        /*08fc*/ 	.word	0x0001ab50


	//   ....[141]....
        /*0900*/ 	.word	0x0001ab60


	//   ....[142]....
        /*0904*/ 	.word	0x0001aba0


	//   ....[143]....
        /*0908*/ 	.word	0x0001abb0


	//   ....[144]....
        /*090c*/ 	.word	0x0001abf0


	//   ....[145]....
        /*0910*/ 	.word	0x0001ac00


	//   ....[146]....
        /*0914*/ 	.word	0x0001ac40


	//   ....[147]....
        /*0918*/ 	.word	0x0001ac50


	//   ....[148]....
        /*091c*/ 	.word	0x0001b070


	//   ....[149]....
        /*0920*/ 	.word	0x0001b080


	//   ....[150]....
        /*0924*/ 	.word	0x0001b090


	//   ....[151]....
        /*0928*/ 	.word	0x0001b0d0


	//   ....[152]....
        /*092c*/ 	.word	0x0001b0e0


	//   ....[153]....
        /*0930*/ 	.word	0x0001b120


	//   ....[154]....
        /*0934*/ 	.word	0x0001b130


	//   ....[155]....
        /*0938*/ 	.word	0x0001b140


	//   ....[156]....
        /*093c*/ 	.word	0x0001b180


	//   ....[157]....
        /*0940*/ 	.word	0x0001b1c0


	//   ....[158]....
        /*0944*/ 	.word	0x0001c310


	//   ....[159]....
        /*0948*/ 	.word	0x0001c330


	//   ....[160]....
        /*094c*/ 	.word	0x0001c360


	//   ....[161]....
        /*0950*/ 	.word	0x0001c390


	//   ....[162]....
        /*0954*/ 	.word	0x0001c3d0


	//   ....[163]....
        /*0958*/ 	.word	0x0001c3e0


	//   ....[164]....
        /*095c*/ 	.word	0x0001c410


	//   ....[165]....
        /*0960*/ 	.word	0x0001c440


	//   ....[166]....
        /*0964*/ 	.word	0x0001c5b0


	//   ....[167]....
        /*0968*/ 	.word	0x0001c5e0


	//   ....[168]....
        /*096c*/ 	.word	0x0001c610


	//   ....[169]....
        /*0970*/ 	.word	0x0001c650


	//   ....[170]....
        /*0974*/ 	.word	0x0001c680


	//   ....[171]....
        /*0978*/ 	.word	0x0001c6b0


	//   ....[172]....
        /*097c*/ 	.word	0x0001c750


	//   ....[173]....
        /*0980*/ 	.word	0x0001c7a0


	//   ....[174]....
        /*0984*/ 	.word	0x0001c7b0


	//   ....[175]....
        /*0988*/ 	.word	0x0001c7f0


	//   ....[176]....
        /*098c*/ 	.word	0x0001d2f0


	//   ....[177]....
        /*0990*/ 	.word	0x0001d9f0


	//   ....[178]....
        /*0994*/ 	.word	0x0001dae0


	//   ....[179]....
        /*0998*/ 	.word	0x0001dbb0


	//   ....[180]....
        /*099c*/ 	.word	0x0001dc50


	//   ....[181]....
        /*09a0*/ 	.word	0x0001dd00


	//   ....[182]....
        /*09a4*/ 	.word	0x0001ddb0


	//   ....[183]....
        /*09a8*/ 	.word	0x0001de50


	//   ....[184]....
        /*09ac*/ 	.word	0x0001def0


	//   ....[185]....
        /*09b0*/ 	.word	0x0001dfa0


	//   ....[186]....
        /*09b4*/ 	.word	0x0001e020


	//   ....[187]....
        /*09b8*/ 	.word	0x0001e0f0


	//   ....[188]....
        /*09bc*/ 	.word	0x0001e1f0


	//   ....[189]....
        /*09c0*/ 	.word	0x0001e2a0


	//   ....[190]....
        /*09c4*/ 	.word	0x0001e320


	//   ....[191]....
        /*09c8*/ 	.word	0x0001e410


	//   ....[192]....
        /*09cc*/ 	.word	0x0001e470


	//   ....[193]....
        /*09d0*/ 	.word	0x0001e550


	//   ....[194]....
        /*09d4*/ 	.word	0x0001e5b0


	//   ....[195]....
        /*09d8*/ 	.word	0x0001e650


	//   ....[196]....
        /*09dc*/ 	.word	0x0001e6f0


	//   ....[197]....
        /*09e0*/ 	.word	0x0001e7a0


	//   ....[198]....
        /*09e4*/ 	.word	0x0001e850


	//   ....[199]....
        /*09e8*/ 	.word	0x0001e8c0


	//   ....[200]....
        /*09ec*/ 	.word	0x0001e920


	//   ....[201]....
        /*09f0*/ 	.word	0x0001ea10


	//   ....[202]....
        /*09f4*/ 	.word	0x0001ea70


	//   ....[203]....
        /*09f8*/ 	.word	0x0001eb70


	//   ....[204]....
        /*09fc*/ 	.word	0x0001ebd0


	//   ....[205]....
        /*0a00*/ 	.word	0x0001ec70


	//   ....[206]....
        /*0a04*/ 	.word	0x0001ed30


	//   ....[207]....
        /*0a08*/ 	.word	0x0001ee00


	//   ....[208]....
        /*0a0c*/ 	.word	0x0001ee80


	//   ....[209]....
        /*0a10*/ 	.word	0x0001ef40


	//   ....[210]....
        /*0a14*/ 	.word	0x0001f080


	//   ....[211]....
        /*0a18*/ 	.word	0x0001f130


	//   ....[212]....
        /*0a1c*/ 	.word	0x0001f1e0


	//   ....[213]....
        /*0a20*/ 	.word	0x0001f280


	//   ....[214]....
        /*0a24*/ 	.word	0x0001f330


	//   ....[215]....
        /*0a28*/ 	.word	0x0001f3d0


	//   ....[216]....
        /*0a2c*/ 	.word	0x0001f480


	//   ....[217]....
        /*0a30*/ 	.word	0x0001f520


	//   ....[218]....
        /*0a34*/ 	.word	0x0001f590


	//   ....[219]....
        /*0a38*/ 	.word	0x0001f650


	//   ....[220]....
        /*0a3c*/ 	.word	0x0001f750


	//   ....[221]....
        /*0a40*/ 	.word	0x0001f7e0


	//   ....[222]....
        /*0a44*/ 	.word	0x0001f840


	//   ....[223]....
        /*0a48*/ 	.word	0x0001f8f0


	//   ....[224]....
        /*0a4c*/ 	.word	0x0001f950


	//   ....[225]....
        /*0a50*/ 	.word	0x0001fa00


	//   ....[226]....
        /*0a54*/ 	.word	0x0001fa60


	//   ....[227]....
        /*0a58*/ 	.word	0x0001fb10


	//   ....[228]....
        /*0a5c*/ 	.word	0x0001fb70


	//   ....[229]....
        /*0a60*/ 	.word	0x0001fc20


	//   ....[230]....
        /*0a64*/ 	.word	0x0001fe80


	//----- nvinfo : EIATTR_REG_RECONFIG
	.align		4
.L_1512:
        /*0a68*/ 	.byte	0x01, 0x54
	.zero		2


	//----- nvinfo : EIATTR_SYSCALL_OFFSETS
	.align		4
        /*0a6c*/ 	.byte	0x04, 0x46
        /*0a6e*/ 	.short	(.L_1514 - .L_1513)


	//   ....[0]....
.L_1513:
        /*0a70*/ 	.word	0x00001b90


	//   ....[1]....
        /*0a74*/ 	.word	0x00017f50


	//   ....[2]....
        /*0a78*/ 	.word	0x000180c0


	//   ....[3]....
        /*0a7c*/ 	.word	0x00018210


	//   ....[4]....
        /*0a80*/ 	.word	0x00018350


	//   ....[5]....
        /*0a84*/ 	.word	0x00019890


	//----- nvinfo : EIATTR_MBARRIER_INSTR_OFFSETS
	.align		4
.L_1514:
        /*0a88*/ 	.byte	0x04, 0x39
        /*0a8a*/ 	.short	(.L_1516 - .L_1515)


	//   ....[0]....
.L_1515:
        /*0a8c*/ 	.word	0x00000180
        /*0a90*/ 	.word	0x000000ff
        /*0a94*/ 	.word	0x00013200
        /*0a98*/ 	.short	0x0100
        /*0a9a*/ 	.byte	0x08
	.zero		1


	//   ....[1]....
        /*0a9c*/ 	.word	0x00000190
        /*0aa0*/ 	.word	0x000000ff
        /*0aa4*/ 	.word	0x00013220
        /*0aa8*/ 	.short	0x0100
        /*0aaa*/ 	.byte	0x08
	.zero		1


	//   ....[2]....
        /*0aac*/ 	.word	0x00000280
        /*0ab0*/ 	.word	0x000000ff
        /*0ab4*/ 	.word	0x00013230
        /*0ab8*/ 	.short	0x0100
        /*0aba*/ 	.byte	0x08
	.zero		1


	//   ....[3]....
        /*0abc*/ 	.word	0x00000290
        /*0ac0*/ 	.word	0x000000ff
        /*0ac4*/ 	.word	0x00013240
        /*0ac8*/ 	.short	0x0100
        /*0aca*/ 	.byte	0x08
	.zero		1


	//   ....[4]....
        /*0acc*/ 	.word	0x000002a0
        /*0ad0*/ 	.word	0x000000ff
        /*0ad4*/ 	.word	0x00013238
        /*0ad8*/ 	.short	0x0100
        /*0ada*/ 	.byte	0x08
	.zero		1


	//   ....[5]....
        /*0adc*/ 	.word	0x000002b0
        /*0ae0*/ 	.word	0x000000ff
        /*0ae4*/ 	.word	0x00013248
        /*0ae8*/ 	.short	0x0100
        /*0aea*/ 	.byte	0x08
	.zero		1


	//   ....[6]....
        /*0aec*/ 	.word	0x000003e0
        /*0af0*/ 	.word	0x000000ff
        /*0af4*/ 	.word	0x00013250
        /*0af8*/ 	.short	0x0100
        /*0afa*/ 	.byte	0x08
	.zero		1


	//   ....[7]....
        /*0afc*/ 	.word	0x000003f0
        /*0b00*/ 	.word	0x000000ff
        /*0b04*/ 	.word	0x00013260
        /*0b08*/ 	.short	0x0100
        /*0b0a*/ 	.byte	0x08
	.zero		1


	//   ....[8]....
        /*0b0c*/ 	.word	0x00000400
        /*0b10*/ 	.word	0x000000ff
        /*0b14*/ 	.word	0x00013258
        /*0b18*/ 	.short	0x0100
        /*0b1a*/ 	.byte	0x08
	.zero		1


	//   ....[9]....
        /*0b1c*/ 	.word	0x00000410
        /*0b20*/ 	.word	0x000000ff
        /*0b24*/ 	.word	0x00013268
        /*0b28*/ 	.short	0x0100
        /*0b2a*/ 	.byte	0x08
	.zero		1


	//   ....[10]....
        /*0b2c*/ 	.word	0x00000500
        /*0b30*/ 	.word	0x000000ff
        /*0b34*/ 	.word	0x00013270
        /*0b38*/ 	.short	0x0100
        /*0b3a*/ 	.byte	0x06
	.zero		1


	//   ....[11]....
        /*0b3c*/ 	.word	0x00000510
        /*0b40*/ 	.word	0x000000ff
        /*0b44*/ 	.word	0x00013280
        /*0b48*/ 	.short	0x0100
        /*0b4a*/ 	.byte	0x06
	.zero		1


	//   ....[12]....
        /*0b4c*/ 	.word	0x00000520
        /*0b50*/ 	.word	0x000000ff
        /*0b54*/ 	.word	0x00013278
        /*0b58*/ 	.short	0x0100
        /*0b5a*/ 	.byte	0x06
	.zero		1


	//   ....[13]....
        /*0b5c*/ 	.word	0x00000530
        /*0b60*/ 	.word	0x000000ff
        /*0b64*/ 	.word	0x00013288
        /*0b68*/ 	.short	0x0100
        /*0b6a*/ 	.byte	0x06
	.zero		1


	//   ....[14]....
        /*0b6c*/ 	.word	0x00000660
        /*0b70*/ 	.word	0x000000ff
        /*0b74*/ 	.word	0x00013290
        /*0b78*/ 	.short	0x0100
        /*0b7a*/ 	.byte	0x08
	.zero		1


	//   ....[15]....
        /*0b7c*/ 	.word	0x00000670
        /*0b80*/ 	.word	0x000000ff
        /*0b84*/ 	.word	0x000132a0
        /*0b88*/ 	.short	0x0100
        /*0b8a*/ 	.byte	0x08
	.zero		1


	//   ....[16]....
        /*0b8c*/ 	.word	0x00000680
        /*0b90*/ 	.word	0x000000ff
        /*0b94*/ 	.word	0x00013298
        /*0b98*/ 	.short	0x0100
        /*0b9a*/ 	.byte	0x08
	.zero		1


	//   ....[17]....
        /*0b9c*/ 	.word	0x00000690
        /*0ba0*/ 	.word	0x000000ff
        /*0ba4*/ 	.word	0x000132a8
        /*0ba8*/ 	.short	0x0100
        /*0baa*/ 	.byte	0x08
	.zero		1


	//   ....[18]....
        /*0bac*/ 	.word	0x000007e0
        /*0bb0*/ 	.word	0x000000ff
        /*0bb4*/ 	.word	0x000132b0
        /*0bb8*/ 	.short	0x0100
        /*0bba*/ 	.byte	0x08
	.zero		1


	//   ....[19]....
        /*0bbc*/ 	.word	0x000007f0
        /*0bc0*/ 	.word	0x000000ff
        /*0bc4*/ 	.word	0x000132c0
        /*0bc8*/ 	.short	0x0100
        /*0bca*/ 	.byte	0x08
	.zero		1


	//   ....[20]....
        /*0bcc*/ 	.word	0x00000800
        /*0bd0*/ 	.word	0x000000ff
        /*0bd4*/ 	.word	0x000132b8
        /*0bd8*/ 	.short	0x0100
        /*0bda*/ 	.byte	0x08
	.zero		1


	//   ....[21]....
        /*0bdc*/ 	.word	0x00000810
        /*0be0*/ 	.word	0x000000ff
        /*0be4*/ 	.word	0x000132c8
        /*0be8*/ 	.short	0x0100
        /*0bea*/ 	.byte	0x08
	.zero		1


	//   ....[22]....
        /*0bec*/ 	.word	0x00001e60
        /*0bf0*/ 	.word	0x000000ff
        /*0bf4*/ 	.word	0x00013200
        /*0bf8*/ 	.short	0x010a
        /*0bfa*/ 	.byte	0x2d
	.zero		1


	//   ....[23]....
        /*0bfc*/ 	.word	0x00001f20
        /*0c00*/ 	.word	0x0000006a
        /*0c04*/ 	.word	0x00013230
        /*0c08*/ 	.short	0x010a
        /*0c0a*/ 	.byte	0x3f
	.zero		1


	//   ....[24]....
        /*0c0c*/ 	.word	0x00001f60
        /*0c10*/ 	.word	0x0000006a
        /*0c14*/ 	.word	0x00013230
        /*0c18*/ 	.short	0x010a
        /*0c1a*/ 	.byte	0x3f
	.zero		1


	//   ....[25]....
        /*0c1c*/ 	.word	0x00002a40
        /*0c20*/ 	.word	0x000000ff
        /*0c24*/ 	.word	0x00000000
        /*0c28*/ 	.short	0x0101
        /*0c2a*/ 	.byte	0x06
	.zero		1


	//   ....[26]....
        /*0c2c*/ 	.word	0x00006840
        /*0c30*/ 	.word	0x000000ff
        /*0c34*/ 	.word	0x00013230
        /*0c38*/ 	.short	0x010a
        /*0c3a*/ 	.byte	0x18
	.zero		1


	//   ....[27]....
        /*0c3c*/ 	.word	0x00006880
        /*0c40*/ 	.word	0x000000ff
        /*0c44*/ 	.word	0x00013230
        /*0c48*/ 	.short	0x010a
        /*0c4a*/ 	.byte	0x18
	.zero		1


	//   ....[28]....
        /*0c4c*/ 	.word	0x00006cd0
        /*0c50*/ 	.word	0x000000ff
        /*0c54*/ 	.word	0x00013250
        /*0c58*/ 	.short	0x010a
        /*0c5a*/ 	.byte	0x0b
	.zero		1


	//   ....[29]....
        /*0c5c*/ 	.word	0x00006d10
        /*0c60*/ 	.word	0x000000ff
        /*0c64*/ 	.word	0x00013250
        /*0c68*/ 	.short	0x010a
        /*0c6a*/ 	.byte	0x0b
	.zero		1


	//   ....[30]....
        /*0c6c*/ 	.word	0x00007580
        /*0c70*/ 	.word	0x000000ff
        /*0c74*/ 	.word	0x00000000
        /*0c78*/ 	.short	0x0101
        /*0c7a*/ 	.byte	0x18
	.zero		1


	//   ....[31]....
        /*0c7c*/ 	.word	0x0000ac40
        /*0c80*/ 	.word	0x000000ff
        /*0c84*/ 	.word	0x00000000
        /*0c88*/ 	.short	0x0101
        /*0c8a*/ 	.byte	0x06
	.zero		1


	//   ....[32]....
        /*0c8c*/ 	.word	0x0000b400
        /*0c90*/ 	.word	0x000000ff
        /*0c94*/ 	.word	0x00013230
        /*0c98*/ 	.short	0x010a
        /*0c9a*/ 	.byte	0x15
	.zero		1


	//   ....[33]....
        /*0c9c*/ 	.word	0x0000b440
        /*0ca0*/ 	.word	0x000000ff
        /*0ca4*/ 	.word	0x00013230
        /*0ca8*/ 	.short	0x010a
        /*0caa*/ 	.byte	0x15
	.zero		1


	//   ....[34]....
        /*0cac*/ 	.word	0x0000b890
        /*0cb0*/ 	.word	0x000000ff
        /*0cb4*/ 	.word	0x00013250
        /*0cb8*/ 	.short	0x010a
        /*0cba*/ 	.byte	0x0b
	.zero		1


	//   ....[35]....
        /*0cbc*/ 	.word	0x0000b8d0
        /*0cc0*/ 	.word	0x000000ff
        /*0cc4*/ 	.word	0x00013250
        /*0cc8*/ 	.short	0x010a
        /*0cca*/ 	.byte	0x0b
	.zero		1


	//   ....[36]....
        /*0ccc*/ 	.word	0x0000c1e0
        /*0cd0*/ 	.word	0x000000ff
        /*0cd4*/ 	.word	0x00000000
        /*0cd8*/ 	.short	0x0101
        /*0cda*/ 	.byte	0x15
	.zero		1


	//   ....[37]....
        /*0cdc*/ 	.word	0x0000db40
        /*0ce0*/ 	.word	0x000000ff
        /*0ce4*/ 	.word	0x00000000
        /*0ce8*/ 	.short	0x0101
        /*0cea*/ 	.byte	0x06
	.zero		1


	//   ....[38]....
        /*0cec*/ 	.word	0x0000e0c0
        /*0cf0*/ 	.word	0x000000ff
        /*0cf4*/ 	.word	0x00013230
        /*0cf8*/ 	.short	0x010a
        /*0cfa*/ 	.byte	0x18
	.zero		1


	//   ....[39]....
        /*0cfc*/ 	.word	0x0000e100
        /*0d00*/ 	.word	0x000000ff
        /*0d04*/ 	.word	0x00013230
        /*0d08*/ 	.short	0x010a
        /*0d0a*/ 	.byte	0x18
	.zero		1


	//   ....[40]....
        /*0d0c*/ 	.word	0x0000e550
        /*0d10*/ 	.word	0x000000ff
        /*0d14*/ 	.word	0x00013250
        /*0d18*/ 	.short	0x010a
        /*0d1a*/ 	.byte	0x0b
	.zero		1


	//   ....[41]....
        /*0d1c*/ 	.word	0x0000e590
        /*0d20*/ 	.word	0x000000ff
        /*0d24*/ 	.word	0x00013250
        /*0d28*/ 	.short	0x010a
        /*0d2a*/ 	.byte	0x0b
	.zero		1


	//   ....[42]....
        /*0d2c*/ 	.word	0x0000ee00
        /*0d30*/ 	.word	0x000000ff
        /*0d34*/ 	.word	0x00000000
        /*0d38*/ 	.short	0x0101
        /*0d3a*/ 	.byte	0x18
	.zero		1


	//   ....[43]....
        /*0d3c*/ 	.word	0x000124c0
        /*0d40*/ 	.word	0x000000ff
        /*0d44*/ 	.word	0x00000000
        /*0d48*/ 	.short	0x0101
        /*0d4a*/ 	.byte	0x06
	.zero		1


	//   ....[44]....
        /*0d4c*/ 	.word	0x00012960
        /*0d50*/ 	.word	0x000000ff
        /*0d54*/ 	.word	0x00013250
        /*0d58*/ 	.short	0x010a
        /*0d5a*/ 	.byte	0x0e
	.zero		1


	//   ....[45]....
        /*0d5c*/ 	.word	0x000129a0
        /*0d60*/ 	.word	0x000000ff
        /*0d64*/ 	.word	0x00013250
        /*0d68*/ 	.short	0x010a
        /*0d6a*/ 	.byte	0x0e
	.zero		1


	//   ....[46]....
        /*0d6c*/ 	.word	0x00012fc0
        /*0d70*/ 	.word	0x000000ff
        /*0d74*/ 	.word	0x00000000
        /*0d78*/ 	.short	0x0101
        /*0d7a*/ 	.byte	0x04
	.zero		1


	//   ....[47]....
        /*0d7c*/ 	.word	0x000147d0
        /*0d80*/ 	.word	0x00000012
        /*0d84*/ 	.word	0x00000000
        /*0d88*/ 	.short	0x0101
        /*0d8a*/ 	.byte	0x3f
	.zero		1


	//   ....[48]....
        /*0d8c*/ 	.word	0x00014a50
        /*0d90*/ 	.word	0x00000012
        /*0d94*/ 	.word	0x00000000
        /*0d98*/ 	.short	0x0101
        /*0d9a*/ 	.byte	0x3f
	.zero		1


	//   ....[49]....
        /*0d9c*/ 	.word	0x00018940
        /*0da0*/ 	.word	0x00000004
        /*0da4*/ 	.word	0x00013280
        /*0da8*/ 	.short	0x010a
        /*0daa*/ 	.byte	0x3f
	.zero		1


	//   ....[50]....
        /*0dac*/ 	.word	0x00018fa0
        /*0db0*/ 	.word	0x00000004
        /*0db4*/ 	.word	0x00013270
        /*0db8*/ 	.short	0x0107
        /*0dba*/ 	.byte	0x3f
	.zero		1


	//   ....[51]....
        /*0dbc*/ 	.word	0x00019060
        /*0dc0*/ 	.word	0x00000004
        /*0dc4*/ 	.word	0x00013270
        /*0dc8*/ 	.short	0x0101
        /*0dca*/ 	.byte	0x3f
	.zero		1


	//   ....[52]....
        /*0dcc*/ 	.word	0x000190b0
        /*0dd0*/ 	.word	0x00000004
        /*0dd4*/ 	.word	0x00013240
        /*0dd8*/ 	.short	0x010a
        /*0dda*/ 	.byte	0x3f
	.zero		1


	//   ....[53]....
        /*0ddc*/ 	.word	0x00019600
        /*0de0*/ 	.word	0x00000004
        /*0de4*/ 	.word	0x00013230
        /*0de8*/ 	.short	0x0107
        /*0dea*/ 	.byte	0x3f
	.zero		1


	//   ....[54]....
        /*0dec*/ 	.word	0x000196d0
        /*0df0*/ 	.word	0x00000004
        /*0df4*/ 	.word	0x00013230
        /*0df8*/ 	.short	0x0101
        /*0dfa*/ 	.byte	0x3f
	.zero		1


	//   ....[55]....
        /*0dfc*/ 	.word	0x0001a180
        /*0e00*/ 	.word	0x00000011
        /*0e04*/ 	.word	0x00013200
        /*0e08*/ 	.short	0x0107
        /*0e0a*/ 	.byte	0x3f
	.zero		1


	//   ....[56]....
        /*0e0c*/ 	.word	0x0001a270
        /*0e10*/ 	.word	0x00000011
        /*0e14*/ 	.word	0x00013200
        /*0e18*/ 	.short	0x0101
        /*0e1a*/ 	.byte	0x3f
	.zero		1


	//   ....[57]....
        /*0e1c*/ 	.word	0x0001a290
        /*0e20*/ 	.word	0x00000011
        /*0e24*/ 	.word	0x00013220
        /*0e28*/ 	.short	0x010a
        /*0e2a*/ 	.byte	0x3f
	.zero		1


	//   ....[58]....
        /*0e2c*/ 	.word	0x0001a7f0
        /*0e30*/ 	.word	0x00000000
        /*0e34*/ 	.word	0x00013280
        /*0e38*/ 	.short	0x010a
        /*0e3a*/ 	.byte	0x3f
	.zero		1


	//   ....[59]....
        /*0e3c*/ 	.word	0x0001ad00
        /*0e40*/ 	.word	0x00000000
        /*0e44*/ 	.word	0x00013270
        /*0e48*/ 	.short	0x0107
        /*0e4a*/ 	.byte	0x3f
	.zero		1


	//   ....[60]....
        /*0e4c*/ 	.word	0x0001adc0
        /*0e50*/ 	.word	0x00000000
        /*0e54*/ 	.word	0x00013270
        /*0e58*/ 	.short	0x0101
        /*0e5a*/ 	.byte	0x3f
	.zero		1


	//   ....[61]....
        /*0e5c*/ 	.word	0x0001ae10
        /*0e60*/ 	.word	0x00000000
        /*0e64*/ 	.word	0x00013240
        /*0e68*/ 	.short	0x010a
        /*0e6a*/ 	.byte	0x3f
	.zero		1


	//   ....[62]....
        /*0e6c*/ 	.word	0x0001b240
        /*0e70*/ 	.word	0x00000000
        /*0e74*/ 	.word	0x00013230
        /*0e78*/ 	.short	0x0107
        /*0e7a*/ 	.byte	0x3f
	.zero		1


	//   ....[63]....
        /*0e7c*/ 	.word	0x0001b300
        /*0e80*/ 	.word	0x00000000
        /*0e84*/ 	.word	0x00013230
        /*0e88*/ 	.short	0x0101
        /*0e8a*/ 	.byte	0x3f
	.zero		1


	//   ....[64]....
        /*0e8c*/ 	.word	0x0001b390
        /*0e90*/ 	.word	0x00000002
        /*0e94*/ 	.word	0x00013270
        /*0e98*/ 	.short	0x010a
        /*0e9a*/ 	.byte	0x3f
	.zero		1


	//   ....[65]....
        /*0e9c*/ 	.word	0x0001b420
        /*0ea0*/ 	.word	0x00000002
        /*0ea4*/ 	.word	0x00013260
        /*0ea8*/ 	.short	0x010a
        /*0eaa*/ 	.byte	0x3f
	.zero		1


	//   ....[66]....
        /*0eac*/ 	.word	0x0001b850
        /*0eb0*/ 	.word	0x00000002
        /*0eb4*/ 	.word	0x00013250
        /*0eb8*/ 	.short	0x0101
        /*0eba*/ 	.byte	0x3f
	.zero		1


	//   ....[67]....
        /*0ebc*/ 	.word	0x0001b8e0
        /*0ec0*/ 	.word	0x00000002
        /*0ec4*/ 	.word	0x00000000
        /*0ec8*/ 	.short	0x0101
        /*0eca*/ 	.byte	0x3f
	.zero		1


	//   ....[68]....
        /*0ecc*/ 	.word	0x0001bad0
        /*0ed0*/ 	.word	0x00000000
        /*0ed4*/ 	.word	0x00013270
        /*0ed8*/ 	.short	0x010a
        /*0eda*/ 	.byte	0x3f
	.zero		1


	//   ....[69]....
        /*0edc*/ 	.word	0x0001bb60
        /*0ee0*/ 	.word	0x00000000
        /*0ee4*/ 	.word	0x00013260
        /*0ee8*/ 	.short	0x010a
        /*0eea*/ 	.byte	0x3f
	.zero		1


	//   ....[70]....
        /*0eec*/ 	.word	0x0001bfb0
        /*0ef0*/ 	.word	0x00000000
        /*0ef4*/ 	.word	0x00013250
        /*0ef8*/ 	.short	0x0101
        /*0efa*/ 	.byte	0x3f
	.zero		1


	//   ....[71]....
        /*0efc*/ 	.word	0x0001c030
        /*0f00*/ 	.word	0x00000000
        /*0f04*/ 	.word	0x00000000
        /*0f08*/ 	.short	0x0101
        /*0f0a*/ 	.byte	0x3f
	.zero		1


	//   ....[72]....
        /*0f0c*/ 	.word	0x0001d270
        /*0f10*/ 	.word	0x00000005
        /*0f14*/ 	.word	0x00013220
        /*0f18*/ 	.short	0x010a
        /*0f1a*/ 	.byte	0x3f
	.zero		1


	//   ....[73]....
        /*0f1c*/ 	.word	0x0001d410
        /*0f20*/ 	.word	0x00000004
        /*0f24*/ 	.word	0x00013240
        /*0f28*/ 	.short	0x010a
        /*0f2a*/ 	.byte	0x3f
	.zero		1


	//   ....[74]....
        /*0f2c*/ 	.word	0x0001d4c0
        /*0f30*/ 	.word	0x00000005
        /*0f34*/ 	.word	0x00013240
        /*0f38*/ 	.short	0x010a
        /*0f3a*/ 	.byte	0x3f
	.zero		1


	//   ....[75]....
        /*0f3c*/ 	.word	0x0001d500
        /*0f40*/ 	.word	0x00000004
        /*0f44*/ 	.word	0x00013260
        /*0f48*/ 	.short	0x010a
        /*0f4a*/ 	.byte	0x3f
	.zero		1


	//   ....[76]....
        /*0f4c*/ 	.word	0x0001d540
        /*0f50*/ 	.word	0x00000005
        /*0f54*/ 	.word	0x00013260
        /*0f58*/ 	.short	0x010a
        /*0f5a*/ 	.byte	0x3f
	.zero		1


	//   ....[77]....
        /*0f5c*/ 	.word	0x0001d580
        /*0f60*/ 	.word	0x00000004
        /*0f64*/ 	.word	0x00013280
        /*0f68*/ 	.short	0x010a
        /*0f6a*/ 	.byte	0x3f
	.zero		1


	//   ....[78]....
        /*0f6c*/ 	.word	0x0001d5c0
        /*0f70*/ 	.word	0x00000005
        /*0f74*/ 	.word	0x00013280
        /*0f78*/ 	.short	0x010a
        /*0f7a*/ 	.byte	0x3f
	.zero		1


	//   ....[79]....
        /*0f7c*/ 	.word	0x0001d630
        /*0f80*/ 	.word	0x00000003
        /*0f84*/ 	.word	0x00013200
        /*0f88*/ 	.short	0x010a
        /*0f8a*/ 	.byte	0x3f
	.zero		1


	//   ....[80]....
        /*0f8c*/ 	.word	0x0001d680
        /*0f90*/ 	.word	0x0000006a
        /*0f94*/ 	.word	0x00013230
        /*0f98*/ 	.short	0x010a
        /*0f9a*/ 	.byte	0x3f
	.zero		1


	//   ....[81]....
        /*0f9c*/ 	.word	0x0001d6e0
        /*0fa0*/ 	.word	0x0000000a
        /*0fa4*/ 	.word	0x00013230
        /*0fa8*/ 	.short	0x010a
        /*0faa*/ 	.byte	0x3f
	.zero		1


	//   ....[82]....
        /*0fac*/ 	.word	0x0001d740
        /*0fb0*/ 	.word	0x0000000a
        /*0fb4*/ 	.word	0x00013250
        /*0fb8*/ 	.short	0x010a
        /*0fba*/ 	.byte	0x3f
	.zero		1


	//   ....[83]....
        /*0fbc*/ 	.word	0x0001d7a0
        /*0fc0*/ 	.word	0x0000000a
        /*0fc4*/ 	.word	0x00013230
        /*0fc8*/ 	.short	0x010a
        /*0fca*/ 	.byte	0x3f
	.zero		1


	//   ....[84]....
        /*0fcc*/ 	.word	0x0001d800
        /*0fd0*/ 	.word	0x0000000a
        /*0fd4*/ 	.word	0x00013250
        /*0fd8*/ 	.short	0x010a
        /*0fda*/ 	.byte	0x3f
	.zero		1


	//   ....[85]....
        /*0fdc*/ 	.word	0x0001d860
        /*0fe0*/ 	.word	0x0000000a
        /*0fe4*/ 	.word	0x00013230
        /*0fe8*/ 	.short	0x010a
        /*0fea*/ 	.byte	0x3f
	.zero		1


	//   ....[86]....
        /*0fec*/ 	.word	0x0001d8c0
        /*0ff0*/ 	.word	0x0000000a
        /*0ff4*/ 	.word	0x00013250
        /*0ff8*/ 	.short	0x010a
        /*0ffa*/ 	.byte	0x3f
	.zero		1


	//   ....[87]....
        /*0ffc*/ 	.word	0x0001d920
        /*1000*/ 	.word	0x00000005
        /*1004*/ 	.word	0x00013250
        /*1008*/ 	.short	0x010a
        /*100a*/ 	.byte	0x3f
	.zero		1


	//   ....[88]....
        /*100c*/ 	.word	0x0001da30
        /*1010*/ 	.word	0x00000004
        /*1014*/ 	.word	0x00013280
        /*1018*/ 	.short	0x010a
        /*101a*/ 	.byte	0x3f
	.zero		1


	//   ....[89]....
        /*101c*/ 	.word	0x0001e140
        /*1020*/ 	.word	0x00000004
        /*1024*/ 	.word	0x00013240
        /*1028*/ 	.short	0x010a
        /*102a*/ 	.byte	0x3f
	.zero		1


	//   ....[90]....
        /*102c*/ 	.word	0x0001ef70
        /*1030*/ 	.word	0x00000011
        /*1034*/ 	.word	0x00013220
        /*1038*/ 	.short	0x010a
        /*103a*/ 	.byte	0x3f
	.zero		1


	//   ....[91]....
        /*103c*/ 	.word	0x0001efd0
        /*1040*/ 	.word	0x00000000
        /*1044*/ 	.word	0x00013280
        /*1048*/ 	.short	0x010a
        /*104a*/ 	.byte	0x3f
	.zero		1


	//   ....[92]....
        /*104c*/ 	.word	0x0001f6a0
        /*1050*/ 	.word	0x00000000
        /*1054*/ 	.word	0x00013240
        /*1058*/ 	.short	0x010a
        /*105a*/ 	.byte	0x3f
	.zero		1


	//   ....[93]....
        /*105c*/ 	.word	0x0001fc60
        /*1060*/ 	.word	0x00000002
        /*1064*/ 	.word	0x00013270
        /*1068*/ 	.short	0x010a
        /*106a*/ 	.byte	0x3f
	.zero		1


	//   ....[94]....
        /*106c*/ 	.word	0x0001fcb0
        /*1070*/ 	.word	0x00000002
        /*1074*/ 	.word	0x00013260
        /*1078*/ 	.short	0x010a
        /*107a*/ 	.byte	0x3f
	.zero		1


	//   ....[95]....
        /*107c*/ 	.word	0x0001fd00
        /*1080*/ 	.word	0x00000000
        /*1084*/ 	.word	0x00013270
        /*1088*/ 	.short	0x010a
        /*108a*/ 	.byte	0x3f
	.zero		1


	//   ....[96]....
        /*108c*/ 	.word	0x0001fd50
        /*1090*/ 	.word	0x00000000
        /*1094*/ 	.word	0x00013260
        /*1098*/ 	.short	0x010a
        /*109a*/ 	.byte	0x3f
	.zero		1


	//   ....[97]....
        /*109c*/ 	.word	0x0001fda0
        /*10a0*/ 	.word	0x00000005
        /*10a4*/ 	.word	0x00013220
        /*10a8*/ 	.short	0x010a
        /*10aa*/ 	.byte	0x3f
	.zero		1


	//   ....[98]....
        /*10ac*/ 	.word	0x0001ff40
        /*10b0*/ 	.word	0x00000004
        /*10b4*/ 	.word	0x00013240
        /*10b8*/ 	.short	0x010a
        /*10ba*/ 	.byte	0x3f
	.zero		1


	//   ....[99]....
        /*10bc*/ 	.word	0x0001ff90
        /*10c0*/ 	.word	0x00000005
        /*10c4*/ 	.word	0x00013240
        /*10c8*/ 	.short	0x010a
        /*10ca*/ 	.byte	0x3f
	.zero		1


	//   ....[100]....
        /*10cc*/ 	.word	0x0001ffe0
        /*10d0*/ 	.word	0x00000004
        /*10d4*/ 	.word	0x00013260
        /*10d8*/ 	.short	0x010a
        /*10da*/ 	.byte	0x3f
	.zero		1


	//   ....[101]....
        /*10dc*/ 	.word	0x00020030
        /*10e0*/ 	.word	0x00000005
        /*10e4*/ 	.word	0x00013260
        /*10e8*/ 	.short	0x010a
        /*10ea*/ 	.byte	0x3f
	.zero		1


	//   ....[102]....
        /*10ec*/ 	.word	0x00020080
        /*10f0*/ 	.word	0x00000004
        /*10f4*/ 	.word	0x00013280
        /*10f8*/ 	.short	0x010a
        /*10fa*/ 	.byte	0x3f
	.zero		1


	//----- nvinfo : EIATTR_NUM_MBARRIERS
	.align		4
.L_1516:
        /*10fc*/ 	.byte	0x03, 0x38
        /*10fe*/ 	.short	0x0016


	//----- nvinfo : EIATTR_EXIT_INSTR_OFFSETS
	.align		4
        /*1100*/ 	.byte	0x04, 0x1c
        /*1102*/ 	.short	(.L_1518 - .L_1517)


	//   ....[0]....
.L_1517:
        /*1104*/ 	.word	0x00000980


	//   ....[1]....
        /*1108*/ 	.word	0x00015c90


	//   ....[2]....
        /*110c*/ 	.word	0x0001d610


	//----- nvinfo : EIATTR_MAX_THREADS
	.align		4
.L_1518:
        /*1110*/ 	.byte	0x04, 0x05
        /*1112*/ 	.short	(.L_1520 - .L_1519)
.L_1519:
        /*1114*/ 	.word	0x00000200
        /*1118*/ 	.word	0x00000001
        /*111c*/ 	.word	0x00000001


	//----- nvinfo : EIATTR_CRS_STACK_SIZE
	.align		4
.L_1520:
        /*1120*/ 	.byte	0x04, 0x1e
        /*1122*/ 	.short	(.L_1522 - .L_1521)
.L_1521:
        /*1124*/ 	.word	0x00000000


	//----- nvinfo : EIATTR_CBANK_PARAM_SIZE
	.align		4
.L_1522:
        /*1128*/ 	.byte	0x03, 0x19
        /*112a*/ 	.short	0x0af0


	//----- nvinfo : EIATTR_PARAM_CBANK
	.align		4
        /*112c*/ 	.byte	0x04, 0x0a
        /*112e*/ 	.short	(.L_1524 - .L_1523)
	.align		4
.L_1523:
        /*1130*/ 	.word	index@(.nv.constant0._ZN7cutlass13device_kernelIN5flash11enable_sm90INS1_16FlashAttnFwdSm90INS1_25CollectiveMainloopFwdSm90ILi2EN4cute5tupleIJNS5_1CILi1EEES8_S8_EEENS6_IJNS7_ILi192EEENS7_ILi160EEENS7_ILi64EEEEEELi64ENS_12float_e4m3_tEfNS_4arch4Sm90ELb0ELb1ELb1ELb1ELb1ELb0ELb0ELb1ELb1ELb1ELb1ELb0EEENS1_21CollectiveEpilogueFwdINS6_IJSA_SC_SB_EEES9_NS_10bfloat16_tESG_Li384ELb1ELb1ELb1ELb1EEENS1_36VarlenDynamicPersistentTileSchedulerILi192ELi160ELi384ELi128ELb1ELb1ELb1ELb1ELb0ELb1EEEEEEEEEvNT_6ParamsE)
        /*1134*/ 	.short	0x0210
        /*1136*/ 	.short	0x0af0


	//----- nvinfo : EIATTR_SW_WAR
	.align		4
.L_1524:
        /*1138*/ 	.byte	0x04, 0x36
        /*113a*/ 	.short	(.L_1526 - .L_1525)
.L_1525:
        /*113c*/ 	.word	0x00000008
.L_1526:


//--------------------- .nv.info._ZN7cutlass13device_kernelIN5flash11enable_sm90INS1_16FlashAttnFwdSm90INS1_25CollectiveMainloopFwdSm90ILi2EN4cute5tupleIJNS5_1CILi1EEES8_S8_EEENS6_IJNS7_ILi192EEENS7_ILi160EEENS7_ILi64EEEEEELi64ENS_12float_e4m3_tEfNS_4arch4Sm90ELb0ELb1ELb1ELb1ELb1ELb1ELb0ELb1ELb1ELb1ELb1ELb0EEENS1_21CollectiveEpilogueFwdINS6_IJSA_SC_SB_EEES9_NS_10bfloat16_tESG_Li384ELb1ELb1ELb1ELb1EEENS1_36VarlenDynamicPersistentTileSchedulerILi192ELi160ELi384ELi128ELb1ELb1ELb1ELb1ELb0ELb1EEEEEEEEEvNT_6ParamsE --------------------------
	.section	.nv.info._ZN7cutlass13device_kernelIN5flash11enable_sm90INS1_16FlashAttnFwdSm90INS1_25CollectiveMainloopFwdSm90ILi2EN4cute5tupleIJNS5_1CILi1EEES8_S8_EEENS6_IJNS7_ILi192EEENS7_ILi160EEENS7_ILi64EEEEEELi64ENS_12float_e4m3_tEfNS_4arch4Sm90ELb0ELb1ELb1ELb1ELb1ELb1ELb0ELb1ELb1ELb1ELb1ELb0EEENS1_21CollectiveEpilogueFwdINS6_IJSA_SC_SB_EEES9_NS_10bfloat16_tESG_Li384ELb1ELb1ELb1ELb1EEENS1_36VarlenDynamicPersistentTileSchedulerILi192ELi160ELi384ELi128ELb1ELb1ELb1ELb1ELb0ELb1EEEEEEEEEvNT_6ParamsE,"",@"SHT_CUDA_INFO"
	.sectionflags	@""
	.align	4


	//----- nvinfo : EIATTR_CUDA_API_VERSION
	.align		4
        /*0000*/ 	.byte	0x04, 0x37
        /*0002*/ 	.short	(.L_1528 - .L_1527)
.L_1527:
        /*0004*/ 	.word	0x00000082


	//----- nvinfo : EIATTR_KPARAM_INFO
	.align		4
.L_1528:
        /*0008*/ 	.byte	0x04, 0x17
        /*000a*/ 	.short	(.L_1530 - .L_1529)
.L_1529:
        /*000c*/ 	.word	0x00000000
        /*0010*/ 	.short	0x0000
        /*0012*/ 	.short	0x0070
        /*0014*/ 	.byte	0x00, 0xf0, 0x01, 0x2a


	//----- nvinfo : EIATTR_SPARSE_MMA_MASK
	.align		4
.L_1530:
        /*0018*/ 	.byte	0x03, 0x50
        /*001a*/ 	.short	0x0000


	//----- nvinfo : EIATTR_MAXREG_COUNT
	.align		4
        /*001c*/ 	.byte	0x03, 0x1b
        /*001e*/ 	.short	0x0080


	//----- nvinfo : EIATTR_NUM_BARRIERS
	.align		4
        /*0020*/ 	.byte	0x02, 0x4c
        /*0022*/ 	.byte	0x10
	.zero		1


	//----- nvinfo : EIATTR_EXTERNS
	.align		4
        /*0024*/ 	.byte	0x04, 0x0f
        /*0026*/ 	.short	(.L_1532 - .L_1531)


	//   ....[0]....
	.align		4
.L_1531:
        /*0028*/ 	.word	index@(__assertfail)


	//----- nvinfo : EIATTR_ANNOTATIONS
	.align		4
.L_1532:
        /*002c*/ 	.byte	0x04, 0x55
        /*002e*/ 	.short	(.L_1534 - .L_1533)


	//   ....[0]....
.L_1533:
        /* <DEDUP_REMOVED lines=126> */


	//----- nvinfo : EIATTR_MERCURY_ISA_VERSION
	.align		4
.L_1534:
        /*07f8*/ 	.byte	0x03, 0x5f
        /*07fa*/ 	.short	0x0101


	//----- nvinfo : EIATTR_UNUSED_LOAD_BYTE_OFFSET
	.align		4
        /*07fc*/ 	.byte	0x04, 0x44
        /*07fe*/ 	.short	(.L_1536 - .L_1535)


	//   ....[0]....
.L_1535:
        /*0800*/ 	.word	0x00000a40
        /*0804*/ 	.word	0x0000fff0


	//   ....[1]....
        /*0808*/ 	.word	0x0001b220
        /*080c*/ 	.word	0x0000fff0


	//----- nvinfo : EIATTR_INT_WARP_WIDE_INSTR_OFFSETS
	.align		4
.L_1536:
        /*0810*/ 	.byte	0x04, 0x31
        /*0812*/ 	.short	(.L_1538 - .L_1537)


	//   ....[0]....
.L_1537:
        /*0814*/ 	.word	0x00000120


	//   ....[1]....
        /*0818*/ 	.word	0x00000160


	//   ....[2]....
        /*081c*/ 	.word	0x00000220


	//   ....[3]....
        /*0820*/ 	.word	0x00021040


	//   ....[4]....
        /*0824*/ 	.word	0x000210d0


	//   ....[5]....
        /*0828*/ 	.word	0x00024c60


	//   ....[6]....
        /*082c*/ 	.word	0x00024cf0


	//----- nvinfo : EIATTR_COOP_GROUP_MASK_REGIDS
	.align		4
.L_1538:
        /*0830*/ 	.byte	0x04, 0x29
        /*0832*/ 	.short	(.L_1540 - .L_1539)


	//   ....[0]....
.L_1539:
        /*0834*/ 	.word	0xffffffff


	//   ....[1]....
        /*0838*/ 	.word	0xffffffff


	//   ....[2]....
        /*083c*/ 	.word	0xffffffff


	//   ....[3]....
        /*0840*/ 	.word	0xffffffff


	//   ....[4]....
        /*0844*/ 	.word	0xffffffff


	//   ....[5]....
        /*0848*/ 	.word	0xffffffff


	//   ....[6]....
        /*084c*/ 	.word	0xffffffff


	//   ....[7]....
        /*0850*/ 	.word	0xffffffff


	//   ....[8]....
        /*0854*/ 	.word	0xffffffff


	//   ....[9]....
        /*0858*/ 	.word	0xffffffff


	//   ....[10]....
        /*085c*/ 	.word	0xffffffff


	//   ....[11]....
        /*0860*/ 	.word	0xffffffff


	//   ....[12]....
        /*0864*/ 	.word	0xffffffff


	//   ....[13]....
        /*0868*/ 	.word	0xffffffff


	//   ....[14]....
        /*086c*/ 	.word	0xffffffff


	//   ....[15]....
        /*0870*/ 	.word	0xffffffff


	//   ....[16]....
        /*0874*/ 	.word	0xffffffff


	//   ....[17]....
        /*0878*/ 	.word	0xffffffff


	//   ....[18]....
        /*087c*/ 	.word	0xffffffff


	//   ....[19]....
        /*0880*/ 	.word	0xffffffff


	//   ....[20]....
        /*0884*/ 	.word	0xffffffff


	//   ....[21]....
        /*0888*/ 	.word	0xffffffff


	//   ....[22]....
        /*088c*/ 	.word	0xffffffff


	//   ....[23]....
        /*0890*/ 	.word	0xffffffff


	//   ....[24]....
        /*0894*/ 	.word	0xffffffff


	//   ....[25]....
        /*0898*/ 	.word	0xffffffff


	//   ....[26]....
        /*089c*/ 	.word	0xffffffff


	//   ....[27]....
        /*08a0*/ 	.word	0xffffffff


	//   ....[28]....
        /*08a4*/ 	.word	0xffffffff


	//   ....[29]....
        /*08a8*/ 	.word	0xffffffff


	//   ....[30]....
        /*08ac*/ 	.word	0xffffffff


	//   ....[31]....
        /*08b0*/ 	.word	0xffffffff


	//   ....[32]....
        /*08b4*/ 	.word	0xffffffff


	//   ....[33]....
        /*08b8*/ 	.word	0xffffffff


	//   ....[34]....
        /*08bc*/ 	.word	0xffffffff


	//   ....[35]....
        /*08c0*/ 	.word	0xffffffff


	//   ....[36]....
        /*08c4*/ 	.word	0xffffffff


	//   ....[37]....
        /*08c8*/ 	.word	0xffffffff


	//   ....[38]....
        /*08cc*/ 	.word	0xffffffff


	//   ....[39]....
        /*08d0*/ 	.word	0xffffffff


	//   ....[40]....
        /*08d4*/ 	.word	0xffffffff


	//   ....[41]....
        /*08d8*/ 	.word	0xffffffff


	//   ....[42]....
        /*08dc*/ 	.word	0xffffffff


	//   ....[43]....
        /*08e0*/ 	.word	0xffffffff


	//   ....[44]....
        /*08e4*/ 	.word	0xffffffff


	//   ....[45]....
        /*08e8*/ 	.word	0xffffffff


	//   ....[46]....
        /*08ec*/ 	.word	0xffffffff


	//   ....[47]....
        /*08f0*/ 	.word	0xffffffff


	//   ....[48]....
        /*08f4*/ 	.word	0xffffffff


	//   ....[49]....
        /*08f8*/ 	.word	0xffffffff


	//   ....[50]....
        /*08fc*/ 	.word	0xffffffff


	//   ....[51]....
        /*0900*/ 	.word	0xffffffff


	//   ....[52]....
        /*0904*/ 	.word	0xffffffff


	//   ....[53]....
        /*0908*/ 	.word	0xffffffff


	//   ....[54]....
        /*090c*/ 	.word	0xffffffff


	//   ....[55]....
        /*0910*/ 	.word	0xffffffff


	//   ....[56]....
        /*0914*/ 	.word	0xffffffff


	//   ....[57]....
        /*0918*/ 	.word	0xffffffff


	//   ....[58]....
        /*091c*/ 	.word	0xffffffff


	//   ....[59]....
        /*0920*/ 	.word	0xffffffff


	//   ....[60]....
        /*0924*/ 	.word	0xffffffff


	//   ....[61]....
        /*0928*/ 	.word	0xffffffff


	//   ....[62]....
        /*092c*/ 	.word	0xffffffff


	//   ....[63]....
        /*0930*/ 	.word	0xffffffff


	//   ....[64]....
        /*0934*/ 	.word	0xffffffff


	//   ....[65]....
        /*0938*/ 	.word	0xffffffff


	//   ....[66]....
        /*093c*/ 	.word	0xffffffff


	//   ....[67]....
        /*0940*/ 	.word	0xffffffff


	//   ....[68]....
        /*0944*/ 	.word	0xffffffff


	//   ....[69]....
        /*0948*/ 	.word	0xffffffff


	//   ....[70]....
        /*094c*/ 	.word	0xffffffff


	//   ....[71]....
        /*0950*/ 	.word	0xffffffff


	//   ....[72]....
        /*0954*/ 	.word	0xffffffff


	//   ....[73]....
        /*0958*/ 	.word	0xffffffff


	//   ....[74]....
        /*095c*/ 	.word	0xffffffff


	//   ....[75]....
        /*0960*/ 	.word	0xffffffff


	//   ....[76]....
        /*0964*/ 	.word	0xffffffff


	//   ....[77]....
        /*0968*/ 	.word	0xffffffff


	//   ....[78]....
        /*096c*/ 	.word	0xffffffff


	//   ....[79]....
        /*0970*/ 	.word	0xffffffff


	//   ....[80]....
        /*0974*/ 	.word	0xffffffff


	//   ....[81]....
        /*0978*/ 	.word	0xffffffff


	//   ....[82]....
        /*097c*/ 	.word	0xffffffff


	//   ....[83]....
        /*0980*/ 	.word	0xffffffff


	//   ....[84]....
        /*0984*/ 	.word	0xffffffff


	//   ....[85]....
        /*0988*/ 	.word	0xffffffff


	//   ....[86]....
        /*098c*/ 	.word	0xffffffff


	//   ....[87]....
        /*0990*/ 	.word	0xffffffff


	//   ....[88]....
        /*0994*/ 	.word	0xffffffff


	//   ....[89]....
        /*0998*/ 	.word	0xffffffff


	//   ....[90]....
        /*099c*/ 	.word	0xffffffff


	//   ....[91]....
        /*09a0*/ 	.word	0xffffffff


	//   ....[92]....
        /*09a4*/ 	.word	0xffffffff


	//   ....[93]....
        /*09a8*/ 	.word	0xffffffff


	//   ....[94]....
        /*09ac*/ 	.word	0xffffffff


	//   ....[95]....
        /*09b0*/ 	.word	0xffffffff


	//   ....[96]....
        /*09b4*/ 	.word	0xffffffff


	//   ....[97]....
        /*09b8*/ 	.word	0xffffffff


	//   ....[98]....
        /*09bc*/ 	.word	0xffffffff


	//   ....[99]....
        /*09c0*/ 	.word	0xffffffff


	//   ....[100]....
        /*09c4*/ 	.word	0xffffffff


	//   ....[101]....
        /*09c8*/ 	.word	0xffffffff


	//   ....[102]....
        /*09cc*/ 	.word	0xffffffff


	//   ....[103]....
        /*09d0*/ 	.word	0xffffffff


	//   ....[104]....
        /*09d4*/ 	.word	0xffffffff


	//   ....[105]....
        /*09d8*/ 	.word	0xffffffff


	//   ....[106]....
        /*09dc*/ 	.word	0xffffffff


	//   ....[107]....
        /*09e0*/ 	.word	0xffffffff


	//   ....[108]....
        /*09e4*/ 	.word	0xffffffff


	//   ....[109]....
        /*09e8*/ 	.word	0xffffffff


	//   ....[110]....
        /*09ec*/ 	.word	0xffffffff


	//   ....[111]....
        /*09f0*/ 	.word	0xffffffff


	//   ....[112]....
        /*09f4*/ 	.word	0xffffffff


	//   ....[113]....
        /*09f8*/ 	.word	0xffffffff


	//   ....[114]....
        /*09fc*/ 	.word	0xffffffff


	//   ....[115]....
        /*0a00*/ 	.word	0xffffffff


	//   ....[116]....
        /*0a04*/ 	.word	0xffffffff


	//   ....[117]....
        /*0a08*/ 	.word	0xffffffff


	//   ....[118]....
        /*0a0c*/ 	.word	0xffffffff


	//   ....[119]....
        /*0a10*/ 	.word	0xffffffff


	//   ....[120]....
        /*0a14*/ 	.word	0xffffffff


	//   ....[121]....
        /*0a18*/ 	.word	0xffffffff


	//   ....[122]....
        /*0a1c*/ 	.word	0xffffffff


	//   ....[123]....
        /*0a20*/ 	.word	0xffffffff


	//   ....[124]....
        /*0a24*/ 	.word	0xffffffff


	//   ....[125]....
        /*0a28*/ 	.word	0xffffffff


	//   ....[126]....
        /*0a2c*/ 	.word	0xffffffff


	//   ....[127]....
        /*0a30*/ 	.word	0xffffffff


	//   ....[128]....
        /*0a34*/ 	.word	0xffffffff


	//   ....[129]....
        /*0a38*/ 	.word	0xffffffff


	//   ....[130]....
        /*0a3c*/ 	.word	0xffffffff


	//   ....[131]....
        /*0a40*/ 	.word	0xffffffff


	//   ....[132]....
        /*0a44*/ 	.word	0xffffffff


	//   ....[133]....
        /*0a48*/ 	.word	0xffffffff


	//   ....[134]....
        /*0a4c*/ 	.word	0xffffffff


	//   ....[135]....
        /*0a50*/ 	.word	0xffffffff


	//   ....[136]....
        /*0a54*/ 	.word	0xffffffff


	//   ....[137]....
        /*0a58*/ 	.word	0xffffffff


	//   ....[138]....
        /*0a5c*/ 	.word	0xffffffff


	//   ....[139]....
        /*0a60*/ 	.word	0xffffffff


	//   ....[140]....
        /*0a64*/ 	.word	0xffffffff


	//   ....[141]....
        /*0a68*/ 	.word	0xffffffff


	//   ....[142]....
        /*0a6c*/ 	.word	0xffffffff


	//   ....[143]....
        /*0a70*/ 	.word	0xffffffff


	//   ....[144]....
        /*0a74*/ 	.word	0xffffffff


	//   ....[145]....
        /*0a78*/ 	.word	0xffffffff


	//   ....[146]....
        /*0a7c*/ 	.word	0xffffffff


	//   ....[147]....
        /*0a80*/ 	.word	0xffffffff


	//   ....[148]....
        /*0a84*/ 	.word	0xffffffff


	//   ....[149]....
        /*0a88*/ 	.word	0xffffffff


	//   ....[150]....
        /*0a8c*/ 	.word	0xffffffff


	//   ....[151]....
        /*0a90*/ 	.word	0xffffffff


	//   ....[152]....
        /*0a94*/ 	.word	0xffffffff


	//   ....[153]....
        /*0a98*/ 	.word	0xffffffff


	//   ....[154]....
        /*0a9c*/ 	.word	0xffffffff


	//   ....[155]....
        /*0aa0*/ 	.word	0xffffffff


	//   ....[156]....
        /*0aa4*/ 	.word	0xffffffff


	//   ....[157]....
        /*0aa8*/ 	.word	0xffffffff


	//   ....[158]....
        /*0aac*/ 	.word	0xffffffff


	//   ....[159]....
        /*0ab0*/ 	.word	0xffffffff


	//   ....[160]....
        /*0ab4*/ 	.word	0xffffffff


	//   ....[161]....
        /*0ab8*/ 	.word	0xffffffff


	//   ....[162]....
        /*0abc*/ 	.word	0xffffffff


	//   ....[163]....
        /*0ac0*/ 	.word	0xffffffff


	//   ....[164]....
        /*0ac4*/ 	.word	0xffffffff


	//   ....[165]....
        /*0ac8*/ 	.word	0xffffffff


	//   ....[166]....
        /*0acc*/ 	.word	0xffffffff


	//   ....[167]....
        /*0ad0*/ 	.word	0xffffffff


	//   ....[168]....
        /*0ad4*/ 	.word	0xffffffff


	//   ....[169]....
        /*0ad8*/ 	.word	0xffffffff


	//   ....[170]....
        /*0adc*/ 	.word	0xffffffff


	//   ....[171]....
        /*0ae0*/ 	.word	0xffffffff


	//   ....[172]....
        /*0ae4*/ 	.word	0xffffffff


	//   ....[173]....
        /*0ae8*/ 	.word	0xffffffff


	//   ....[174]....
        /*0aec*/ 	.word	0xffffffff


	//   ....[175]....
        /*0af0*/ 	.word	0xffffffff


	//   ....[176]....
        /*0af4*/ 	.word	0xffffffff


	//   ....[177]....
        /*0af8*/ 	.word	0xffffffff


	//   ....[178]....
        /*0afc*/ 	.word	0xffffffff


	//   ....[179]....
        /*0b00*/ 	.word	0xffffffff


	//   ....[180]....
        /*0b04*/ 	.word	0xffffffff


	//   ....[181]....
        /*0b08*/ 	.word	0xffffffff


	//   ....[182]....
        /*0b0c*/ 	.word	0xffffffff


	//   ....[183]....
        /*0b10*/ 	.word	0xffffffff


	//   ....[184]....
        /*0b14*/ 	.word	0xffffffff


	//   ....[185]....
        /*0b18*/ 	.word	0xffffffff


	//   ....[186]....
        /*0b1c*/ 	.word	0xffffffff


	//   ....[187]....
        /*0b20*/ 	.word	0xffffffff


	//   ....[188]....
        /*0b24*/ 	.word	0xffffffff


	//   ....[189]....
        /*0b28*/ 	.word	0xffffffff


	//   ....[190]....
        /*0b2c*/ 	.word	0xffffffff


	//   ....[191]....
        /*0b30*/ 	.word	0xffffffff


	//   ....[192]....
        /*0b34*/ 	.word	0xffffffff


	//   ....[193]....
        /*0b38*/ 	.word	0xffffffff


	//   ....[194]....
        /*0b3c*/ 	.word	0xffffffff


	//   ....[195]....
        /*0b40*/ 	.word	0x0500000f


	//   ....[196]....
        /*0b44*/ 	.word	0x0500000f


	//   ....[197]....
        /*0b48*/ 	.word	0x0500000f


	//   ....[198]....
        /*0b4c*/ 	.word	0x0500000f


	//   ....[199]....
        /*0b50*/ 	.word	0x0500000f


	//   ....[200]....
        /*0b54*/ 	.word	0x0500000f


	//   ....[201]....
        /*0b58*/ 	.word	0x0500000f


	//   ....[202]....
        /*0b5c*/ 	.word	0x0500000f


	//   ....[203]....
        /*0b60*/ 	.word	0x0500000f


	//   ....[204]....
        /*0b64*/ 	.word	0x0500000f


	//   ....[205]....
        /*0b68*/ 	.word	0x0500000f


	//   ....[206]....
        /*0b6c*/ 	.word	0x0500000f


	//   ....[207]....
        /*0b70*/ 	.word	0x0500000f


	//   ....[208]....
        /*0b74*/ 	.word	0x0500000f


	//   ....[209]....
        /*0b78*/ 	.word	0x0500000f


	//   ....[210]....
        /*0b7c*/ 	.word	0x0500000f


	//   ....[211]....
        /*0b80*/ 	.word	0x0500000f


	//   ....[212]....
        /*0b84*/ 	.word	0x0500000f


	//   ....[213]....
        /*0b88*/ 	.word	0x0500000f


	//   ....[214]....
        /*0b8c*/ 	.word	0x0500000f


	//   ....[215]....
        /*0b90*/ 	.word	0x0500000f


	//   ....[216]....
        /*0b94*/ 	.word	0x0500000f


	//   ....[217]....
        /*0b98*/ 	.word	0x0500000f


	//   ....[218]....
        /*0b9c*/ 	.word	0x0500000f


	//   ....[219]....
        /*0ba0*/ 	.word	0x0500000f


	//   ....[220]....
        /*0ba4*/ 	.word	0x0500000f


	//   ....[221]....
        /*0ba8*/ 	.word	0x0500000f


	//   ....[222]....
        /*0bac*/ 	.word	0x0500000f


	//   ....[223]....
        /*0bb0*/ 	.word	0x0500000f


	//   ....[224]....
        /*0bb4*/ 	.word	0x0500000f


	//   ....[225]....
        /*0bb8*/ 	.word	0x0500000f


	//   ....[226]....
        /*0bbc*/ 	.word	0x0500000f


	//   ....[227]....
        /*0bc0*/ 	.word	0x0500000f


	//   ....[228]....
        /*0bc4*/ 	.word	0x0500000f


	//   ....[229]....
        /*0bc8*/ 	.word	0x0500000f


	//   ....[230]....
        /*0bcc*/ 	.word	0x0500000f


	//   ....[231]....
        /*0bd0*/ 	.word	0x0500000f


	//   ....[232]....
        /*0bd4*/ 	.word	0x0500000f


	//   ....[233]....
        /*0bd8*/ 	.word	0x0500000f


	//   ....[234]....
        /*0bdc*/ 	.word	0x0500000f


	//   ....[235]....
        /*0be0*/ 	.word	0x0500000f


	//   ....[236]....
        /*0be4*/ 	.word	0x0500000f


	//   ....[237]....
        /*0be8*/ 	.word	0x0500000f


	//   ....[238]....
        /*0bec*/ 	.word	0x0500000f


	//   ....[239]....
        /*0bf0*/ 	.word	0x0500000f


	//   ....[240]....
        /*0bf4*/ 	.word	0x0500000f


	//   ....[241]....
        /*0bf8*/ 	.word	0x0500000f


	//   ....[242]....
        /*0bfc*/ 	.word	0x0500000f


	//   ....[243]....
        /*0c00*/ 	.word	0x0500000f


	//   ....[244]....
        /*0c04*/ 	.word	0x0500000f


	//   ....[245]....
        /*0c08*/ 	.word	0x0500000f


	//   ....[246]....
        /*0c0c*/ 	.word	0x0500000f


	//   ....[247]....
        /*0c10*/ 	.word	0x0500000f


	//   ....[248]....
        /*0c14*/ 	.word	0x0500000f


	//   ....[249]....
        /*0c18*/ 	.word	0x0500000f


	//   ....[250]....
        /*0c1c*/ 	.word	0x0500000f


	//   ....[251]....
        /*0c20*/ 	.word	0x0500000f


	//   ....[252]....
        /*0c24*/ 	.word	0x0500000f


	//   ....[253]....
        /*0c28*/ 	.word	0x0500000f


	//   ....[254]....
        /*0c2c*/ 	.word	0x0500000f


	//   ....[255]....
        /*0c30*/ 	.word	0x0500000f


	//   ....[0]....
        /*0c34*/ 	.word	0x0500000f


	//   ....[1]....
        /*0c38*/ 	.word	0x0500000f


	//   ....[2]....
        /*0c3c*/ 	.word	0x0500000f


	//   ....[3]....
        /*0c40*/ 	.word	0x0500000f


	//   ....[4]....
        /*0c44*/ 	.word	0x0500000f


	//   ....[5]....
        /*0c48*/ 	.word	0x0500000f


	//   ....[6]....
        /*0c4c*/ 	.word	0x0500000f


	//   ....[7]....
        /*0c50*/ 	.word	0x0500000f


	//   ....[8]....
        /*0c54*/ 	.word	0x0500000f


	//   ....[9]....
        /*0c58*/ 	.word	0x0500000f


	//   ....[10]....
        /*0c5c*/ 	.word	0x0500000f


	//   ....[11]....
        /*0c60*/ 	.word	0x0500000f


	//   ....[12]....
        /*0c64*/ 	.word	0x0500000f


	//   ....[13]....
        /*0c68*/ 	.word	0x0500000f


	//   ....[14]....
        /*0c6c*/ 	.word	0x0500000f


	//   ....[15]....
        /*0c70*/ 	.word	0x0500000f


	//   ....[16]....
        /*0c74*/ 	.word	0x0500000f


	//   ....[17]....
        /*0c78*/ 	.word	0x0500000f


	//   ....[18]....
        /*0c7c*/ 	.word	0x0500000f


	//   ....[19]....
        /*0c80*/ 	.word	0x0500000f


	//   ....[20]....
        /*0c84*/ 	.word	0x0500000f


	//   ....[21]....
        /*0c88*/ 	.word	0x0500000f


	//   ....[22]....
        /*0c8c*/ 	.word	0x0500000f


	//   ....[23]....
        /*0c90*/ 	.word	0x0500000f


	//   ....[24]....
        /*0c94*/ 	.word	0x0500000f


	//   ....[25]....
        /*0c98*/ 	.word	0x0500000f


	//----- nvinfo : EIATTR_COOP_GROUP_INSTR_OFFSETS
	.align		4
.L_1540:
        /*0c9c*/ 	.byte	0x04, 0x28
        /*0c9e*/ 	.short	(.L_1542 - .L_1541)


	//   ....[0]....
.L_1541:
        /*0ca0*/ 	.word	0x00000060


	//   ....[1]....
        /*0ca4*/ 	.word	0x00000130


	//   ....[2]....
        /*0ca8*/ 	.word	0x00000230


	//   ....[3]....
        /*0cac*/ 	.word	0x000003a0


	//   ....[4]....
        /*0cb0*/ 	.word	0x00000500


	//   ....[5]....
        /*0cb4*/ 	.word	0x00000620


	//   ....[6]....
        /*0cb8*/ 	.word	0x00000780


	//   ....[7]....
        /*0cbc*/ 	.word	0x00002c30


	//   ....[8]....
        /*0cc0*/ 	.word	0x00002c40


	//   ....[9]....
        /*0cc4*/ 	.word	0x00003e50


	//   ....[10]....
        /*0cc8*/ 	.word	0x00003e60


	//   ....[11]....
        /*0ccc*/ 	.word	0x00005030


	//   ....[12]....
        /*0cd0*/ 	.word	0x00005040


	//   ....[13]....
        /*0cd4*/ 	.word	0x000053e0


	//   ....[14]....
        /*0cd8*/ 	.word	0x00005400


	//   ....[15]....
        /*0cdc*/ 	.word	0x00005f50


	//   ....[16]....
        /*0ce0*/ 	.word	0x00006980


	//   ....[17]....
        /*0ce4*/ 	.word	0x00006990


	//   ....[18]....
        /*0ce8*/ 	.word	0x000069a0


	//   ....[19]....
        /*0cec*/ 	.word	0x000069b0


	//   ....[20]....
        /*0cf0*/ 	.word	0x00007e30


	//   ....[21]....
        /*0cf4*/ 	.word	0x00007e40


	//   ....[22]....
        /*0cf8*/ 	.word	0x00007e50


	//   ....[23]....
        /*0cfc*/ 	.word	0x00007e60


	//   ....[24]....
        /*0d00*/ 	.word	0x0000a010


	//   ....[25]....
        /*0d04*/ 	.word	0x0000a610


	//   ....[26]....
        /*0d08*/ 	.word	0x0000bdc0


	//   ....[27]....
        /*0d0c*/ 	.word	0x0000bec0


	//   ....[28]....
        /*0d10*/ 	.word	0x0000c8f0


	//   ....[29]....
        /*0d14*/ 	.word	0x0000c960


	//   ....[30]....
        /*0d18*/ 	.word	0x0000ec20


	//   ....[31]....
        /*0d1c*/ 	.word	0x0000f2c0


	//   ....[32]....
        /*0d20*/ 	.word	0x00010df0


	//   ....[33]....
        /*0d24*/ 	.word	0x00010fa0


	//   ....[34]....
        /*0d28*/ 	.word	0x000115d0


	//   ....[35]....
        /*0d2c*/ 	.word	0x00011630


	//   ....[36]....
        /*0d30*/ 	.word	0x00014180


	//   ....[37]....
        /*0d34*/ 	.word	0x000141d0


	//   ....[38]....
        /*0d38*/ 	.word	0x000145a0


	//   ....[39]....
        /*0d3c*/ 	.word	0x000145c0


	//   ....[40]....
        /*0d40*/ 	.word	0x00016bb0


	//   ....[41]....
        /*0d44*/ 	.word	0x00017260


	//   ....[42]....
        /*0d48*/ 	.word	0x00018d90


	//   ....[43]....
        /*0d4c*/ 	.word	0x00018f40


	//   ....[44]....
        /*0d50*/ 	.word	0x00019570


	//   ....[45]....
        /*0d54*/ 	.word	0x000195d0


	//   ....[46]....
        /*0d58*/ 	.word	0x0001ab40


	//   ....[47]....
        /*0d5c*/ 	.word	0x0001ab60


	//   ....[48]....
        /*0d60*/ 	.word	0x0001ac70


	//   ....[49]....
        /*0d64*/ 	.word	0x0001ad30


	//   ....[50]....
        /*0d68*/ 	.word	0x0001b870


	//   ....[51]....
        /*0d6c*/ 	.word	0x0001b880


	//   ....[52]....
        /*0d70*/ 	.word	0x0001b890


	//   ....[53]....
        /*0d74*/ 	.word	0x0001b8a0


	//   ....[54]....
        /*0d78*/ 	.word	0x0001b8b0


	//   ....[55]....
        /*0d7c*/ 	.word	0x0001b8c0


	//   ....[56]....
        /*0d80*/ 	.word	0x0001b8d0


	//   ....[57]....
        /*0d84*/ 	.word	0x0001b8e0


	//   ....[58]....
        /*0d88*/ 	.word	0x0001b8f0


	//   ....[59]....
        /*0d8c*/ 	.word	0x0001b900


	//   ....[60]....
        /*0d90*/ 	.word	0x0001b910


	//   ....[61]....
        /*0d94*/ 	.word	0x0001b920


	//   ....[62]....
        /*0d98*/ 	.word	0x0001b930


	//   ....[63]....
        /*0d9c*/ 	.word	0x0001b940


	//   ....[64]....
        /*0da0*/ 	.word	0x0001b950


	//   ....[65]....
        /*0da4*/ 	.word	0x0001b960


	//   ....[66]....
        /*0da8*/ 	.word	0x0001b970


	//   ....[67]....
        /*0dac*/ 	.word	0x0001b980


	//   ....[68]....
        /*0db0*/ 	.word	0x0001b990


	//   ....[69]....
        /*0db4*/ 	.word	0x0001b9a0


	//   ....[70]....
        /*0db8*/ 	.word	0x0001b9b0


	//   ....[71]....
        /*0dbc*/ 	.word	0x0001b9c0


	//   ....[72]....
        /*0dc0*/ 	.word	0x0001b9d0


	//   ....[73]....
        /*0dc4*/ 	.word	0x0001b9e0


	//   ....[74]....
        /*0dc8*/ 	.word	0x0001b9f0


	//   ....[75]....
        /*0dcc*/ 	.word	0x0001ba00


	//   ....[76]....
        /*0dd0*/ 	.word	0x0001ba10


	//   ....[77]....
        /*0dd4*/ 	.word	0x0001ba20


	//   ....[78]....
        /*0dd8*/ 	.word	0x0001ba30


	//   ....[79]....
        /*0ddc*/ 	.word	0x0001ba40


	//   ....[80]....
        /*0de0*/ 	.word	0x0001ba50


	//   ....[81]....
        /*0de4*/ 	.word	0x0001ba60


	//   ....[82]....
        /*0de8*/ 	.word	0x0001c300


	//   ....[83]....
        /*0dec*/ 	.word	0x0001c340


	//   ....[84]....
        /*0df0*/ 	.word	0x0001c360


	//   ....[85]....
        /*0df4*/ 	.word	0x0001c380


	//   ....[86]....
        /*0df8*/ 	.word	0x0001c840


	//   ....[87]....
        /*0dfc*/ 	.word	0x0001c880


	//   ....[88]....
        /*0e00*/ 	.word	0x0001c8a0


	//   ....[89]....
        /*0e04*/ 	.word	0x0001c8e0


	//   ....[90]....
        /*0e08*/ 	.word	0x0001c900


	//   ....[91]....
        /*0e0c*/ 	.word	0x0001c920


	//   ....[92]....
        /*0e10*/ 	.word	0x0001c950


	//   ....[93]....
        /*0e14*/ 	.word	0x0001c9b0


	//   ....[94]....
        /*0e18*/ 	.word	0x0001cd20


	//   ....[95]....
        /*0e1c*/ 	.word	0x0001cd30


	//   ....[96]....
        /*0e20*/ 	.word	0x0001d050


	//   ....[97]....
        /*0e24*/ 	.word	0x0001d060


	//   ....[98]....
        /*0e28*/ 	.word	0x0001da80


	//   ....[99]....
        /*0e2c*/ 	.word	0x0001dab0


	//   ....[100]....
        /*0e30*/ 	.word	0x0001daf0


	//   ....[101]....
        /*0e34*/ 	.word	0x0001db20


	//   ....[102]....
        /*0e38*/ 	.word	0x0001db40


	//   ....[103]....
        /*0e3c*/ 	.word	0x0001db50


	//   ....[104]....
        /*0e40*/ 	.word	0x0001db60


	//   ....[105]....
        /*0e44*/ 	.word	0x0001db80


	//   ....[106]....
        /*0e48*/ 	.word	0x0001dce0


	//   ....[107]....
        /*0e4c*/ 	.word	0x0001ded0


	//   ....[108]....
        /*0e50*/ 	.word	0x0001df00


	//   ....[109]....
        /*0e54*/ 	.word	0x0001df30


	//   ....[110]....
        /*0e58*/ 	.word	0x0001df60


	//   ....[111]....
        /*0e5c*/ 	.word	0x0001df90


	//   ....[112]....
        /*0e60*/ 	.word	0x0001dfc0


	//   ....[113]....
        /*0e64*/ 	.word	0x0001e150


	//   ....[114]....
        /*0e68*/ 	.word	0x0001e180


	//   ....[115]....
        /*0e6c*/ 	.word	0x0001e1b0


	//   ....[116]....
        /*0e70*/ 	.word	0x0001e1e0


	//   ....[117]....
        /*0e74*/ 	.word	0x0001e210


	//   ....[118]....
        /*0e78*/ 	.word	0x0001e240


	//   ....[119]....
        /*0e7c*/ 	.word	0x0001e2d0


	//   ....[120]....
        /*0e80*/ 	.word	0x0001e300


	//   ....[121]....
        /*0e84*/ 	.word	0x0001e310


	//   ....[122]....
        /*0e88*/ 	.word	0x0001e350


	//   ....[123]....
        /*0e8c*/ 	.word	0x0001fc70


	//   ....[124]....
        /*0e90*/ 	.word	0x00021ff0


	//   ....[125]....
        /*0e94*/ 	.word	0x00022020


	//   ....[126]....
        /*0e98*/ 	.word	0x00022080


	//   ....[127]....
        /*0e9c*/ 	.word	0x000220b0


	//   ....[128]....
        /*0ea0*/ 	.word	0x00022100


	//   ....[129]....
        /*0ea4*/ 	.word	0x00022110


	//   ....[130]....
        /*0ea8*/ 	.word	0x00022130


	//   ....[131]....
        /*0eac*/ 	.word	0x00022140


	//   ....[132]....
        /*0eb0*/ 	.word	0x000221a0


	//   ....[133]....
        /*0eb4*/ 	.word	0x000221f0


	//   ....[134]....
        /*0eb8*/ 	.word	0x00022620


	//   ....[135]....
        /*0ebc*/ 	.word	0x00022640


	//   ....[136]....
        /*0ec0*/ 	.word	0x000226a0


	//   ....[137]....
        /*0ec4*/ 	.word	0x000226c0


	//   ....[138]....
        /*0ec8*/ 	.word	0x00022700


	//   ....[139]....
        /*0ecc*/ 	.word	0x00022720


	//   ....[140]....
        /*0ed0*/ 	.word	0x00022730


	//   ....[141]....
        /*0ed4*/ 	.word	0x00022740


	//   ....[142]....
        /*0ed8*/ 	.word	0x000227d0


	//   ....[143]....
        /*0edc*/ 	.word	0x000227f0


	//   ....[144]....
        /*0ee0*/ 	.word	0x00023080


	//   ....[145]....
        /*0ee4*/ 	.word	0x000230b0


	//   ....[146]....
        /*0ee8*/ 	.word	0x00023120


	//   ....[147]....
        /*0eec*/ 	.word	0x00023140


	//   ....[148]....
        /*0ef0*/ 	.word	0x000231c0


	//   ....[149]....
        /*0ef4*/ 	.word	0x000231e0


	//   ....[150]....
        /*0ef8*/ 	.word	0x000231f0


	//   ....[151]....
        /*0efc*/ 	.word	0x00023260


	//   ....[152]....
        /*0f00*/ 	.word	0x000232b0


	//   ....[153]....
        /*0f04*/ 	.word	0x000232c0


	//   ....[154]....
        /*0f08*/ 	.word	0x000232f0


	//   ....[155]....
        /*0f0c*/ 	.word	0x00023310


	//   ....[156]....
        /*0f10*/ 	.word	0x00023da0


	//   ....[157]....
        /*0f14*/ 	.word	0x00023db0


	//   ....[158]....
        /*0f18*/ 	.word	0x00023dd0


	//   ....[159]....
        /*0f1c*/ 	.word	0x00023e20


	//   ....[160]....
        /*0f20*/ 	.word	0x00023e30


	//   ....[161]....
        /*0f24*/ 	.word	0x00023e70


	//   ....[162]....
        /*0f28*/ 	.word	0x00023e80


	//   ....[163]....
        /*0f2c*/ 	.word	0x00023e90


	//   ....[164]....
        /*0f30*/ 	.word	0x00023ed0


	//   ....[165]....
        /*0f34*/ 	.word	0x00023f10


	//   ....[166]....
        /*0f38*/ 	.word	0x00024350


	//   ....[167]....
        /*0f3c*/ 	.word	0x00024360


	//   ....[168]....
        /*0f40*/ 	.word	0x00024370


	//   ....[169]....
        /*0f44*/ 	.word	0x000243b0


	//   ....[170]....
        /*0f48*/ 	.word	0x000243c0


	//   ....[171]....
        /*0f4c*/ 	.word	0x00024400


	//   ....[172]....
        /*0f50*/ 	.word	0x00024410


	//   ....[173]....
        /*0f54*/ 	.word	0x00024420


	//   ....[174]....
        /*0f58*/ 	.word	0x00024460


	//   ....[175]....
        /*0f5c*/ 	.word	0x000244a0


	//   ....[176]....
        /*0f60*/ 	.word	0x00025560


	//   ....[177]....
        /*0f64*/ 	.word	0x00025590


	//   ....[178]....
        /*0f68*/ 	.word	0x000255f0


	//   ....[179]....
        /*0f6c*/ 	.word	0x00025620


	//   ....[180]....
        /*0f70*/ 	.word	0x00025650


	//   ....[181]....
        /*0f74*/ 	.word	0x00025680


	//   ....[182]....
        /*0f78*/ 	.word	0x000256b0


	//   ....[183]....
        /*0f7c*/ 	.word	0x000256e0


	//   ....[184]....
        /*0f80*/ 	.word	0x00025880


	//   ....[185]....
        /*0f84*/ 	.word	0x000258b0


	//   ....[186]....
        /*0f88*/ 	.word	0x000258e0


	//   ....[187]....
        /*0f8c*/ 	.word	0x00025910


	//   ....[188]....
        /*0f90*/ 	.word	0x00025940


	//   ....[189]....
        /*0f94*/ 	.word	0x00025970


	//   ....[190]....
        /*0f98*/ 	.word	0x00025a30


	//   ....[191]....
        /*0f9c*/ 	.word	0x00025a50


	//   ....[192]....
        /*0fa0*/ 	.word	0x00025a70


	//   ....[193]....
        /*0fa4*/ 	.word	0x00025ad0


	//   ....[194]....
        /*0fa8*/ 	.word	0x00026530


	//   ....[195]....
        /*0fac*/ 	.word	0x000268f0


	//   ....[196]....
        /*0fb0*/ 	.word	0x00026980


	//   ....[197]....
        /*0fb4*/ 	.word	0x00026a50


	//   ....[198]....
        /*0fb8*/ 	.word	0x00026ae0


	//   ....[199]....
        /*0fbc*/ 	.word	0x00026bb0


	//   ....[200]....
        /*0fc0*/ 	.word	0x00026c40


	//   ....[201]....
        /*0fc4*/ 	.word	0x00026d10


	//   ....[202]....
        /*0fc8*/ 	.word	0x00026da0


	//   ....[203]....
        /*0fcc*/ 	.word	0x00026df0


	//   ....[204]....
        /*0fd0*/ 	.word	0x00026e40


	//   ....[205]....
        /*0fd4*/ 	.word	0x00026f10


	//   ....[206]....
        /*0fd8*/ 	.word	0x00026fa0


	//   ....[207]....
        /*0fdc*/ 	.word	0x00026ff0


	//   ....[208]....
        /*0fe0*/ 	.word	0x00027040


	//   ....[209]....
        /*0fe4*/ 	.word	0x000273d0


	//   ....[210]....
        /*0fe8*/ 	.word	0x000276a0


	//   ....[211]....
        /*0fec*/ 	.word	0x000277a0


	//   ....[212]....
        /*0ff0*/ 	.word	0x00027870


	//   ....[213]....
        /*0ff4*/ 	.word	0x000278e0


	//   ....[214]....
        /*0ff8*/ 	.word	0x000279c0


	//   ....[215]....
        /*0ffc*/ 	.word	0x00027a40


	//   ....[216]....
        /*1000*/ 	.word	0x00027b10


	//   ....[217]....
        /*1004*/ 	.word	0x00027b90


	//   ....[218]....
        /*1008*/ 	.word	0x00027c60


	//   ....[219]....
        /*100c*/ 	.word	0x00027ce0


	//   ....[220]....
        /*1010*/ 	.word	0x00027db0


	//   ....[221]....
        /*1014*/ 	.word	0x00027eb0


	//   ....[222]....
        /*1018*/ 	.word	0x00027f60


	//   ....[223]....
        /*101c*/ 	.word	0x00027fd0


	//   ....[224]....
        /*1020*/ 	.word	0x000280b0


	//   ....[225]....
        /*1024*/ 	.word	0x00028110


	//   ....[226]....
        /*1028*/ 	.word	0x000281d0


	//   ....[227]....
        /*102c*/ 	.word	0x00028230


	//   ....[228]....
        /*1030*/ 	.word	0x000282f0


	//   ....[229]....
        /*1034*/ 	.word	0x00028350


	//   ....[230]....
        /*1038*/ 	.word	0x00028420


	//   ....[231]....
        /*103c*/ 	.word	0x000284d0


	//   ....[232]....
        /*1040*/ 	.word	0x00028540


	//   ....[233]....
        /*1044*/ 	.word	0x000285a0


	//   ....[234]....
        /*1048*/ 	.word	0x00028660


	//   ....[235]....
        /*104c*/ 	.word	0x000286c0


	//   ....[236]....
        /*1050*/ 	.word	0x000287c0


	//   ....[237]....
        /*1054*/ 	.word	0x00028820


	//   ....[238]....
        /*1058*/ 	.word	0x000288d0


	//   ....[239]....
        /*105c*/ 	.word	0x00028980


	//   ....[240]....
        /*1060*/ 	.word	0x00028a30


	//   ....[241]....
        /*1064*/ 	.word	0x00028ab0


	//   ....[242]....
        /*1068*/ 	.word	0x00028b80


	//   ....[243]....
        /*106c*/ 	.word	0x00028cd0


	//   ....[244]....
        /*1070*/ 	.word	0x00028d80


	//   ....[245]....
        /*1074*/ 	.word	0x00028e30


	//   ....[246]....
        /*1078*/ 	.word	0x00028ed0


	//   ....[247]....
        /*107c*/ 	.word	0x00028f80


	//   ....[248]....
        /*1080*/ 	.word	0x00029020


	//   ....[249]....
        /*1084*/ 	.word	0x000290d0


	//   ....[250]....
        /*1088*/ 	.word	0x00029170


	//   ....[251]....
        /*108c*/ 	.word	0x000291e0


	//   ....[252]....
        /*1090*/ 	.word	0x000292a0


	//   ....[253]....
        /*1094*/ 	.word	0x000293a0


	//   ....[254]....
        /*1098*/ 	.word	0x00029430


	//   ....[255]....
        /*109c*/ 	.word	0x00029490


	//   ....[0]....
        /*10a0*/ 	.word	0x00029540


	//   ....[1]....
        /*10a4*/ 	.word	0x000295a0


	//   ....[2]....
        /*10a8*/ 	.word	0x00029650


	//   ....[3]....
        /*10ac*/ 	.word	0x000296b0


	//   ....[4]....
        /*10b0*/ 	.word	0x00029760


	//   ....[5]....
        /*10b4*/ 	.word	0x000297c0


	//   ....[6]....
        /*10b8*/ 	.word	0x00029870


	//   ....[7]....
        /*10bc*/ 	.word	0x00029a50


	//   ....[8]....
        /*10c0*/ 	.word	0x00029af0


	//   ....[9]....
        /*10c4*/ 	.word	0x00029c70


	//   ....[10]....
        /*10c8*/ 	.word	0x00029cf0


	//   ....[11]....
        /*10cc*/ 	.word	0x00029d70


	//   ....[12]....
        /*10d0*/ 	.word	0x00029df0


	//   ....[13]....
        /*10d4*/ 	.word	0x00029e70


	//   ....[14]....
        /*10d8*/ 	.word	0x00029f00


	//   ....[15]....
        /*10dc*/ 	.word	0x00029fa0


	//   ....[16]....
        /*10e0*/ 	.word	0x0002a050


	//   ....[17]....
        /*10e4*/ 	.word	0x0002a0d0


	//   ....[18]....
        /*10e8*/ 	.word	0x0002a150


	//   ....[19]....
        /*10ec*/ 	.word	0x0002a1d0


	//   ....[20]....
        /*10f0*/ 	.word	0x0002a260


	//   ....[21]....
        /*10f4*/ 	.word	0x0002a2e0


	//   ....[22]....
        /*10f8*/ 	.word	0x0002a390


	//   ....[23]....
        /*10fc*/ 	.word	0x0002a3e0


	//   ....[24]....
        /*1100*/ 	.word	0x0002a480


	//   ....[25]....
        /*1104*/ 	.word	0x0002a5b0


	//----- nvinfo : EIATTR_REG_RECONFIG
	.align		4
.L_1542:
        /*1108*/ 	.byte	0x01, 0x54
	.zero		2


	//----- nvinfo : EIATTR_SYSCALL_OFFSETS
	.align		4
        /*110c*/ 	.byte	0x04, 0x46
        /*110e*/ 	.short	(.L_1544 - .L_1543)


	//   ....[0]....
.L_1543:
        /*1110*/ 	.word	0x00001df0


	//   ....[1]....
        /*1114*/ 	.word	0x00001f40


	//   ....[2]....
        /*1118*/ 	.word	0x000060c0


	//   ....[3]....
        /*111c*/ 	.word	0x00006640


	//   ....[4]....
        /*1120*/ 	.word	0x00021230


	//   ....[5]....
        /*1124*/ 	.word	0x000213a0


	//   ....[6]....
        /*1128*/ 	.word	0x000214f0


	//   ....[7]....
        /*112c*/ 	.word	0x00021630


	//   ....[8]....
        /*1130*/ 	.word	0x00022c00


	//----- nvinfo : EIATTR_MBARRIER_INSTR_OFFSETS
	.align		4
.L_1544:
        /*1134*/ 	.byte	0x04, 0x39
        /*1136*/ 	.short	(.L_1546 - .L_1545)


	//   ....[0]....
.L_1545:
        /*1138*/ 	.word	0x00000250
        /*113c*/ 	.word	0x000000ff
        /*1140*/ 	.word	0x00013200
        /*1144*/ 	.short	0x0100
        /*1146*/ 	.byte	0x08
	.zero		1


	//   ....[1]....
        /*1148*/ 	.word	0x00000260
        /*114c*/ 	.word	0x000000ff
        /*1150*/ 	.word	0x00013220
        /*1154*/ 	.short	0x0100
        /*1156*/ 	.byte	0x08
	.zero		1


	//   ....[2]....
        /*1158*/ 	.word	0x00000350
        /*115c*/ 	.word	0x000000ff
        /*1160*/ 	.word	0x00013230
        /*1164*/ 	.short	0x0100
        /*1166*/ 	.byte	0x08
	.zero		1


	//   ....[3]....
        /*1168*/ 	.word	0x00000360
        /*116c*/ 	.word	0x000000ff
        /*1170*/ 	.word	0x00013240
        /*1174*/ 	.short	0x0100
        /*1176*/ 	.byte	0x08
	.zero		1


	//   ....[4]....
        /*1178*/ 	.word	0x00000370
        /*117c*/ 	.word	0x000000ff
        /*1180*/ 	.word	0x00013238
        /*1184*/ 	.short	0x0100
        /*1186*/ 	.byte	0x08
	.zero		1


	//   ....[5]....
        /*1188*/ 	.word	0x00000380
        /*118c*/ 	.word	0x000000ff
        /*1190*/ 	.word	0x00013248
        /*1194*/ 	.short	0x0100
        /*1196*/ 	.byte	0x08
	.zero		1


	//   ....[6]....
        /*1198*/ 	.word	0x000004b0
        /*119c*/ 	.word	0x000000ff
        /*11a0*/ 	.word	0x00013250
        /*11a4*/ 	.short	0x0100
        /*11a6*/ 	.byte	0x08
	.zero		1


	//   ....[7]....
        /*11a8*/ 	.word	0x000004c0
        /*11ac*/ 	.word	0x000000ff
        /*11b0*/ 	.word	0x00013260
        /*11b4*/ 	.short	0x0100
        /*11b6*/ 	.byte	0x08
	.zero		1


	//   ....[8]....
        /*11b8*/ 	.word	0x000004d0
        /*11bc*/ 	.word	0x000000ff
        /*11c0*/ 	.word	0x00013258
        /*11c4*/ 	.short	0x0100
        /*11c6*/ 	.byte	0x08
	.zero		1


	//   ....[9]....
        /*11c8*/ 	.word	0x000004e0
        /*11cc*/ 	.word	0x000000ff
        /*11d0*/ 	.word	0x00013268
        /*11d4*/ 	.short	0x0100
        /*11d6*/ 	.byte	0x08
	.zero		1


	//   ....[10]....
        /*11d8*/ 	.word	0x000005d0
        /*11dc*/ 	.word	0x000000ff
        /*11e0*/ 	.word	0x00013270
        /*11e4*/ 	.short	0x0100
        /*11e6*/ 	.byte	0x06
	.zero		1


	//   ....[11]....
        /*11e8*/ 	.word	0x000005e0
        /*11ec*/ 	.word	0x000000ff
        /*11f0*/ 	.word	0x00013280
        /*11f4*/ 	.short	0x0100
        /*11f6*/ 	.byte	0x06
	.zero		1


	//   ....[12]....
        /*11f8*/ 	.word	0x000005f0
        /*11fc*/ 	.word	0x000000ff
        /*1200*/ 	.word	0x00013278
        /*1204*/ 	.short	0x0100
        /*1206*/ 	.byte	0x06
	.zero		1


	//   ....[13]....
        /*1208*/ 	.word	0x00000600
        /*120c*/ 	.word	0x000000ff
        /*1210*/ 	.word	0x00013288
        /*1214*/ 	.short	0x0100
        /*1216*/ 	.byte	0x06
	.zero		1


	//   ....[14]....
        /*1218*/ 	.word	0x00000730
        /*121c*/ 	.word	0x000000ff
        /*1220*/ 	.word	0x00013290
        /*1224*/ 	.short	0x0100
        /*1226*/ 	.byte	0x08
	.zero		1


	//   ....[15]....
        /*1228*/ 	.word	0x00000740
        /*122c*/ 	.word	0x000000ff
        /*1230*/ 	.word	0x000132a0
        /*1234*/ 	.short	0x0100
        /*1236*/ 	.byte	0x08
	.zero		1


	//   ....[16]....
        /*1238*/ 	.word	0x00000750
        /*123c*/ 	.word	0x000000ff
        /*1240*/ 	.word	0x00013298
        /*1244*/ 	.short	0x0100
        /*1246*/ 	.byte	0x08
	.zero		1


	//   ....[17]....
        /*1248*/ 	.word	0x00000760
        /*124c*/ 	.word	0x000000ff
        /*1250*/ 	.word	0x000132a8
        /*1254*/ 	.short	0x0100
        /*1256*/ 	.byte	0x08
	.zero		1


	//   ....[18]....
        /*1258*/ 	.word	0x000008a0
        /*125c*/ 	.word	0x000000ff
        /*1260*/ 	.word	0x000132b0
        /*1264*/ 	.short	0x0100
        /*1266*/ 	.byte	0x08
	.zero		1


	//   ....[19]....
        /*1268*/ 	.word	0x000008b0
        /*126c*/ 	.word	0x000000ff
        /*1270*/ 	.word	0x000132c0
        /*1274*/ 	.short	0x0100
        /*1276*/ 	.byte	0x08
	.zero		1


	//   ....[20]....
        /*1278*/ 	.word	0x000008c0
        /*127c*/ 	.word	0x000000ff
        /*1280*/ 	.word	0x000132b8
        /*1284*/ 	.short	0x0100
        /*1286*/ 	.byte	0x08
	.zero		1


	//   ....[21]....
        /*1288*/ 	.word	0x000008d0
        /*128c*/ 	.word	0x000000ff
        /*1290*/ 	.word	0x000132c8
        /*1294*/ 	.short	0x0100
        /*1296*/ 	.byte	0x08
	.zero		1


	//   ....[22]....
        /*1298*/ 	.word	0x00002be0
        /*129c*/ 	.word	0x00000032
        /*12a0*/ 	.word	0x00013290
        /*12a4*/ 	.short	0x010a
        /*12a6*/ 	.byte	0x3f
	.zero		1


	//   ....[23]....
        /*12a8*/ 	.word	0x00003e00
        /*12ac*/ 	.word	0x00000032
        /*12b0*/ 	.word	0x00013290
        /*12b4*/ 	.short	0x010a
        /*12b6*/ 	.byte	0x3f
	.zero		1


	//   ....[24]....
        /*12b8*/ 	.word	0x00004e40
        /*12bc*/ 	.word	0x00000032
        /*12c0*/ 	.word	0x00013290
        /*12c4*/ 	.short	0x010a
        /*12c6*/ 	.byte	0x3f
	.zero		1


	//   ....[25]....
        /*12c8*/ 	.word	0x00005210
        /*12cc*/ 	.word	0x00000000
        /*12d0*/ 	.word	0x00000000
        /*12d4*/ 	.short	0x0101
        /*12d6*/ 	.byte	0x3f
	.zero		1


	//   ....[26]....
        /*12d8*/ 	.word	0x00005250
        /*12dc*/ 	.word	0x00000032
        /*12e0*/ 	.word	0x000132b0
        /*12e4*/ 	.short	0x010a
        /*12e6*/ 	.byte	0x3f
	.zero		1


	//   ....[27]....
        /*12e8*/ 	.word	0x00005600
        /*12ec*/ 	.word	0x00000032
        /*12f0*/ 	.word	0x00000000
        /*12f4*/ 	.short	0x0101
        /*12f6*/ 	.byte	0x3f
	.zero		1


	//   ....[28]....
        /*12f8*/ 	.word	0x000063c0
        /*12fc*/ 	.word	0x00000016
        /*1300*/ 	.word	0x00013200
        /*1304*/ 	.short	0x010a
        /*1306*/ 	.byte	0x3f
	.zero		1


	//   ....[29]....
        /*1308*/ 	.word	0x00006410
        /*130c*/ 	.word	0x00000016
        /*1310*/ 	.word	0x00013200
        /*1314*/ 	.short	0x010a
        /*1316*/ 	.byte	0x3f
	.zero		1


	//   ....[30]....
        /*1318*/ 	.word	0x00006c10
        /*131c*/ 	.word	0x00000016
        /*1320*/ 	.word	0x00013200
        /*1324*/ 	.short	0x010a
        /*1326*/ 	.byte	0x3f
	.zero		1


	//   ....[31]....
        /*1328*/ 	.word	0x00008020
        /*132c*/ 	.word	0x00000016
        /*1330*/ 	.word	0x00013200
        /*1334*/ 	.short	0x010a
        /*1336*/ 	.byte	0x3f
	.zero		1


	//   ....[32]....
        /*1338*/ 	.word	0x000091c0
        /*133c*/ 	.word	0x0000000c
        /*1340*/ 	.word	0x00013230
        /*1344*/ 	.short	0x010a
        /*1346*/ 	.byte	0x3f
	.zero		1


	//   ....[33]....
        /*1348*/ 	.word	0x00009260
        /*134c*/ 	.word	0x0000000c
        /*1350*/ 	.word	0x00013230
        /*1354*/ 	.short	0x010a
        /*1356*/ 	.byte	0x3f
	.zero		1


	//   ....[34]....
        /*1358*/ 	.word	0x0000a040
        /*135c*/ 	.word	0x0000000c
        /*1360*/ 	.word	0x00000000
        /*1364*/ 	.short	0x0101
        /*1366*/ 	.byte	0x3f
	.zero		1


	//   ....[35]....
        /*1368*/ 	.word	0x0000dc50
        /*136c*/ 	.word	0x00000008
        /*1370*/ 	.word	0x00013230
        /*1374*/ 	.short	0x010a
        /*1376*/ 	.byte	0x3f
	.zero		1


	//   ....[36]....
        /*1378*/ 	.word	0x0000dce0
        /*137c*/ 	.word	0x00000008
        /*1380*/ 	.word	0x00013230
        /*1384*/ 	.short	0x010a
        /*1386*/ 	.byte	0x3f
	.zero		1


	//   ....[37]....
        /*1388*/ 	.word	0x0000e2a0
        /*138c*/ 	.word	0x00000014
        /*1390*/ 	.word	0x00013250
        /*1394*/ 	.short	0x010a
        /*1396*/ 	.byte	0x3f
	.zero		1


	//   ....[38]....
        /*1398*/ 	.word	0x0000e2f0
        /*139c*/ 	.word	0x00000014
        /*13a0*/ 	.word	0x00013250
        /*13a4*/ 	.short	0x010a
        /*13a6*/ 	.byte	0x3f
	.zero		1


	//   ....[39]....
        /*13a8*/ 	.word	0x0000ec10
        /*13ac*/ 	.word	0x00000008
        /*13b0*/ 	.word	0x00000000
        /*13b4*/ 	.short	0x0101
        /*13b6*/ 	.byte	0x3f
	.zero		1


	//   ....[40]....
        /*13b8*/ 	.word	0x00012390
        /*13bc*/ 	.word	0x00000014
        /*13c0*/ 	.word	0x00000000
        /*13c4*/ 	.short	0x0101
        /*13c6*/ 	.byte	0x3f
	.zero		1


	//   ....[41]....
        /*13c8*/ 	.word	0x00012ca0
        /*13cc*/ 	.word	0x00000000
        /*13d0*/ 	.word	0x00013230
        /*13d4*/ 	.short	0x010a
        /*13d6*/ 	.byte	0x3f
	.zero		1


	//   ....[42]....
        /*13d8*/ 	.word	0x00012d30
        /*13dc*/ 	.word	0x00000000
        /*13e0*/ 	.word	0x00013230
        /*13e4*/ 	.short	0x010a
        /*13e6*/ 	.byte	0x3f
	.zero		1


	//   ....[43]....
        /*13e8*/ 	.word	0x000132f0
        /*13ec*/ 	.word	0x0000000e
        /*13f0*/ 	.word	0x00013250
        /*13f4*/ 	.short	0x010a
        /*13f6*/ 	.byte	0x3f
	.zero		1


	//   ....[44]....
        /*13f8*/ 	.word	0x00013340
        /*13fc*/ 	.word	0x0000000e
        /*1400*/ 	.word	0x00013250
        /*1404*/ 	.short	0x010a
        /*1406*/ 	.byte	0x3f
	.zero		1


	//   ....[45]....
        /*1408*/ 	.word	0x00013da0
        /*140c*/ 	.word	0x00000000
        /*1410*/ 	.word	0x00000000
        /*1414*/ 	.short	0x0101
        /*1416*/ 	.byte	0x3f
	.zero		1


	//   ....[46]....
        /*1418*/ 	.word	0x00015640
        /*141c*/ 	.word	0x0000000e
        /*1420*/ 	.word	0x00000000
        /*1424*/ 	.short	0x0101
        /*1426*/ 	.byte	0x3f
	.zero		1


	//   ....[47]....
        /*1428*/ 	.word	0x00015be0
        /*142c*/ 	.word	0x00000000
        /*1430*/ 	.word	0x00013230
        /*1434*/ 	.short	0x010a
        /*1436*/ 	.byte	0x3f
	.zero		1


	//   ....[48]....
        /*1438*/ 	.word	0x00015c70
        /*143c*/ 	.word	0x00000000
        /*1440*/ 	.word	0x00013230
        /*1444*/ 	.short	0x010a
        /*1446*/ 	.byte	0x3f
	.zero		1


	//   ....[49]....
        /*1448*/ 	.word	0x00016230
        /*144c*/ 	.word	0x0000000e
        /*1450*/ 	.word	0x00013250
        /*1454*/ 	.short	0x010a
        /*1456*/ 	.byte	0x3f
	.zero		1


	//   ....[50]....
        /*1458*/ 	.word	0x00016280
        /*145c*/ 	.word	0x0000000e
        /*1460*/ 	.word	0x00013250
        /*1464*/ 	.short	0x010a
        /*1466*/ 	.byte	0x3f
	.zero		1


	//   ....[51]....
        /*1468*/ 	.word	0x00016d30
        /*146c*/ 	.word	0x00000000
        /*1470*/ 	.word	0x00000000
        /*1474*/ 	.short	0x0101
        /*1476*/ 	.byte	0x3f
	.zero		1


	//   ....[52]....
        /*1478*/ 	.word	0x0001a370
        /*147c*/ 	.word	0x0000000e
        /*1480*/ 	.word	0x00000000
        /*1484*/ 	.short	0x0101
        /*1486*/ 	.byte	0x3f
	.zero		1


	//   ....[53]....
        /*1488*/ 	.word	0x0001a870
        /*148c*/ 	.word	0x0000000b
        /*1490*/ 	.word	0x00013250
        /*1494*/ 	.short	0x010a
        /*1496*/ 	.byte	0x3f
	.zero		1


	//   ....[54]....
        /*1498*/ 	.word	0x0001a8c0
        /*149c*/ 	.word	0x0000000b
        /*14a0*/ 	.word	0x00013250
        /*14a4*/ 	.short	0x010a
        /*14a6*/ 	.byte	0x3f
	.zero		1


	//   ....[55]....
        /*14a8*/ 	.word	0x0001b130
        /*14ac*/ 	.word	0x00000000
        /*14b0*/ 	.word	0x00000000
        /*14b4*/ 	.short	0x0101
        /*14b6*/ 	.byte	0x3f
	.zero		1


	//   ....[56]....
        /*14b8*/ 	.word	0x0001c910
        /*14bc*/ 	.word	0x00000015
        /*14c0*/ 	.word	0x00000000
        /*14c4*/ 	.short	0x0101
        /*14c6*/ 	.byte	0x3f
	.zero		1


	//   ....[57]....
        /*14c8*/ 	.word	0x0001cd10
        /*14cc*/ 	.word	0x00000004
        /*14d0*/ 	.word	0x00000000
        /*14d4*/ 	.short	0x0101
        /*14d6*/ 	.byte	0x3f
	.zero		1


	//   ....[58]....
        /*14d8*/ 	.word	0x0001fd50
        /*14dc*/ 	.word	0x00000012
        /*14e0*/ 	.word	0x00013220
        /*14e4*/ 	.short	0x010a
        /*14e6*/ 	.byte	0x3f
	.zero		1


	//   ....[59]....
        /*14e8*/ 	.word	0x0001fe20
        /*14ec*/ 	.word	0x00000006
        /*14f0*/ 	.word	0x000132a0
        /*14f4*/ 	.short	0x010a
        /*14f6*/ 	.byte	0x3f
	.zero		1


	//   ....[60]....
        /*14f8*/ 	.word	0x00020060
        /*14fc*/ 	.word	0x00000006
        /*1500*/ 	.word	0x000132c0
        /*1504*/ 	.short	0x010a
        /*1506*/ 	.byte	0x3f
	.zero		1


	//   ....[61]....
        /*1508*/ 	.word	0x00020410
        /*150c*/ 	.word	0x00000006
        /*1510*/ 	.word	0x000132a0
        /*1514*/ 	.short	0x010a
        /*1516*/ 	.byte	0x3f
	.zero		1


	//   ....[62]....
        /*1518*/ 	.word	0x00020640
        /*151c*/ 	.word	0x00000006
        /*1520*/ 	.word	0x000132c0
        /*1524*/ 	.short	0x010a
        /*1526*/ 	.byte	0x3f
	.zero		1


	//   ....[63]....
        /*1528*/ 	.word	0x00021c30
        /*152c*/ 	.word	0x00000004
        /*1530*/ 	.word	0x00013280
        /*1534*/ 	.short	0x010a
        /*1536*/ 	.byte	0x3f
	.zero		1


	//   ....[64]....
        /*1538*/ 	.word	0x000222b0
        /*153c*/ 	.word	0x00000004
        /*1540*/ 	.word	0x00013270
        /*1544*/ 	.short	0x0107
        /*1546*/ 	.byte	0x3f
	.zero		1


	//   ....[65]....
        /*1548*/ 	.word	0x00022370
        /*154c*/ 	.word	0x00000004
        /*1550*/ 	.word	0x00013270
        /*1554*/ 	.short	0x0101
        /*1556*/ 	.byte	0x3f
	.zero		1


	//   ....[66]....
        /*1558*/ 	.word	0x000223c0
        /*155c*/ 	.word	0x00000004
        /*1560*/ 	.word	0x00013240
        /*1564*/ 	.short	0x010a
        /*1566*/ 	.byte	0x3f
	.zero		1


	//   ....[67]....
        /*1568*/ 	.word	0x000228f0
        /*156c*/ 	.word	0x00000004
        /*1570*/ 	.word	0x00013230
        /*1574*/ 	.short	0x0107
        /*1576*/ 	.byte	0x3f
	.zero		1


	//   ....[68]....
        /*1578*/ 	.word	0x000229d0
        /*157c*/ 	.word	0x00000004
        /*1580*/ 	.word	0x00013230
        /*1584*/ 	.short	0x0101
        /*1586*/ 	.byte	0x3f
	.zero		1


	//   ....[69]....
        /*1588*/ 	.word	0x00023400
        /*158c*/ 	.word	0x00000012
        /*1590*/ 	.word	0x00013200
        /*1594*/ 	.short	0x0107
        /*1596*/ 	.byte	0x3f
	.zero		1


	//   ....[70]....
        /*1598*/ 	.word	0x000234f0
        /*159c*/ 	.word	0x00000012
        /*15a0*/ 	.word	0x00013200
        /*15a4*/ 	.short	0x0101
        /*15a6*/ 	.byte	0x3f
	.zero		1


	//   ....[71]....
        /*15a8*/ 	.word	0x00023510
        /*15ac*/ 	.word	0x00000012
        /*15b0*/ 	.word	0x00013220
        /*15b4*/ 	.short	0x010a
        /*15b6*/ 	.byte	0x3f
	.zero		1


	//   ....[72]....
        /*15b8*/ 	.word	0x00023aa0
        /*15bc*/ 	.word	0x00000006
        /*15c0*/ 	.word	0x00013280
        /*15c4*/ 	.short	0x010a
        /*15c6*/ 	.byte	0x3f
	.zero		1


	//   ....[73]....
        /*15c8*/ 	.word	0x00023fc0
        /*15cc*/ 	.word	0x00000006
        /*15d0*/ 	.word	0x00013270
        /*15d4*/ 	.short	0x0107
        /*15d6*/ 	.byte	0x3f
	.zero		1


	//   ....[74]....
        /*15d8*/ 	.word	0x00024080
        /*15dc*/ 	.word	0x00000006
        /*15e0*/ 	.word	0x00013270
        /*15e4*/ 	.short	0x0101
        /*15e6*/ 	.byte	0x3f
	.zero		1


	//   ....[75]....
        /*15e8*/ 	.word	0x000240d0
        /*15ec*/ 	.word	0x00000006
        /*15f0*/ 	.word	0x00013240
        /*15f4*/ 	.short	0x010a
        /*15f6*/ 	.byte	0x3f
	.zero		1


	//   ....[76]....
        /*15f8*/ 	.word	0x00024520
        /*15fc*/ 	.word	0x00000006
        /*1600*/ 	.word	0x00013230
        /*1604*/ 	.short	0x0107
        /*1606*/ 	.byte	0x3f
	.zero		1


	//   ....[77]....
        /*1608*/ 	.word	0x000245f0
        /*160c*/ 	.word	0x00000006
        /*1610*/ 	.word	0x00013230
        /*1614*/ 	.short	0x0101
        /*1616*/ 	.byte	0x3f
	.zero		1


	//   ....[78]....
        /*1618*/ 	.word	0x00024670
        /*161c*/ 	.word	0x00000002
        /*1620*/ 	.word	0x00013270
        /*1624*/ 	.short	0x010a
        /*1626*/ 	.byte	0x3f
	.zero		1


	//   ....[79]....
        /*1628*/ 	.word	0x00024700
        /*162c*/ 	.word	0x00000002
        /*1630*/ 	.word	0x00013260
        /*1634*/ 	.short	0x010a
        /*1636*/ 	.byte	0x3f
	.zero		1


	//   ....[80]....
        /*1638*/ 	.word	0x00024b30
        /*163c*/ 	.word	0x00000002
        /*1640*/ 	.word	0x00013250
        /*1644*/ 	.short	0x0101
        /*1646*/ 	.byte	0x3f
	.zero		1


	//   ....[81]....
        /*1648*/ 	.word	0x00024bc0
        /*164c*/ 	.word	0x00000002
        /*1650*/ 	.word	0x00000000
        /*1654*/ 	.short	0x0101
        /*1656*/ 	.byte	0x3f
	.zero		1


	//   ....[82]....
        /*1658*/ 	.word	0x00024da0
        /*165c*/ 	.word	0x00000000
        /*1660*/ 	.word	0x00013270
        /*1664*/ 	.short	0x010a
        /*1666*/ 	.byte	0x3f
	.zero		1


	//   ....[83]....
        /*1668*/ 	.word	0x00024e30
        /*166c*/ 	.word	0x00000000
        /*1670*/ 	.word	0x00013260
        /*1674*/ 	.short	0x010a
        /*1676*/ 	.byte	0x3f
	.zero		1


	//   ....[84]....
        /*1678*/ 	.word	0x00025280
        /*167c*/ 	.word	0x00000000
        /*1680*/ 	.word	0x00013250
        /*1684*/ 	.short	0x0101
        /*1686*/ 	.byte	0x3f
	.zero		1


	//   ....[85]....
        /*1688*/ 	.word	0x00025300
        /*168c*/ 	.word	0x00000000
        /*1690*/ 	.word	0x00000000
        /*1694*/ 	.short	0x0101
        /*1696*/ 	.byte	0x3f
	.zero		1


	//   ....[86]....
        /*1698*/ 	.word	0x000264b0
        /*169c*/ 	.word	0x00000005
        /*16a0*/ 	.word	0x00013220
        /*16a4*/ 	.short	0x010a
        /*16a6*/ 	.byte	0x3f
	.zero		1


	//   ....[87]....
        /*16a8*/ 	.word	0x00026640
        /*16ac*/ 	.word	0x00000004
        /*16b0*/ 	.word	0x00013240
        /*16b4*/ 	.short	0x010a
        /*16b6*/ 	.byte	0x3f
	.zero		1


	//   ....[88]....
        /*16b8*/ 	.word	0x000266f0
        /*16bc*/ 	.word	0x00000005
        /*16c0*/ 	.word	0x00013240
        /*16c4*/ 	.short	0x010a
        /*16c6*/ 	.byte	0x3f
	.zero		1


	//   ....[89]....
        /*16c8*/ 	.word	0x00026730
        /*16cc*/ 	.word	0x00000004
        /*16d0*/ 	.word	0x00013260
        /*16d4*/ 	.short	0x010a
        /*16d6*/ 	.byte	0x3f
	.zero		1


	//   ....[90]....
        /*16d8*/ 	.word	0x00026770
        /*16dc*/ 	.word	0x00000005
        /*16e0*/ 	.word	0x00013260
        /*16e4*/ 	.short	0x010a
        /*16e6*/ 	.byte	0x3f
	.zero		1


	//   ....[91]....
        /*16e8*/ 	.word	0x000267b0
        /*16ec*/ 	.word	0x00000004
        /*16f0*/ 	.word	0x00013280
        /*16f4*/ 	.short	0x010a
        /*16f6*/ 	.byte	0x3f
	.zero		1


	//   ....[92]....
        /*16f8*/ 	.word	0x000267f0
        /*16fc*/ 	.word	0x00000005
        /*1700*/ 	.word	0x00013280
        /*1704*/ 	.short	0x010a
        /*1706*/ 	.byte	0x3f
	.zero		1


	//   ....[93]....
        /*1708*/ 	.word	0x00026850
        /*170c*/ 	.word	0x00000032
        /*1710*/ 	.word	0x00013290
        /*1714*/ 	.short	0x010a
        /*1716*/ 	.byte	0x3f
	.zero		1


	//   ....[94]....
        /*1718*/ 	.word	0x000269b0
        /*171c*/ 	.word	0x00000032
        /*1720*/ 	.word	0x00013290
        /*1724*/ 	.short	0x010a
        /*1726*/ 	.byte	0x3f
	.zero		1


	//   ....[95]....
        /*1728*/ 	.word	0x00026b10
        /*172c*/ 	.word	0x00000032
        /*1730*/ 	.word	0x00013290
        /*1734*/ 	.short	0x010a
        /*1736*/ 	.byte	0x3f
	.zero		1


	//   ....[96]....
        /*1738*/ 	.word	0x00026c70
        /*173c*/ 	.word	0x00000032
        /*1740*/ 	.word	0x000132b0
        /*1744*/ 	.short	0x010a
        /*1746*/ 	.byte	0x3f
	.zero		1


	//   ....[97]....
        /*1748*/ 	.word	0x00026e70
        /*174c*/ 	.word	0x00000016
        /*1750*/ 	.word	0x00013200
        /*1754*/ 	.short	0x010a
        /*1756*/ 	.byte	0x3f
	.zero		1


	//   ....[98]....
        /*1758*/ 	.word	0x00027070
        /*175c*/ 	.word	0x00000016
        /*1760*/ 	.word	0x00013200
        /*1764*/ 	.short	0x010a
        /*1766*/ 	.byte	0x3f
	.zero		1


	//   ....[99]....
        /*1768*/ 	.word	0x000270c0
        /*176c*/ 	.word	0x0000000c
        /*1770*/ 	.word	0x00013230
        /*1774*/ 	.short	0x010a
        /*1776*/ 	.byte	0x3f
	.zero		1


	//   ....[100]....
        /*1778*/ 	.word	0x00027110
        /*177c*/ 	.word	0x00000008
        /*1780*/ 	.word	0x00013230
        /*1784*/ 	.short	0x010a
        /*1786*/ 	.byte	0x3f
	.zero		1


	//   ....[101]....
        /*1788*/ 	.word	0x00027160
        /*178c*/ 	.word	0x00000014
        /*1790*/ 	.word	0x00013250
        /*1794*/ 	.short	0x010a
        /*1796*/ 	.byte	0x3f
	.zero		1


	//   ....[102]....
        /*1798*/ 	.word	0x000271b0
        /*179c*/ 	.word	0x00000000
        /*17a0*/ 	.word	0x00013230
        /*17a4*/ 	.short	0x010a
        /*17a6*/ 	.byte	0x3f
	.zero		1


	//   ....[103]....
        /*17a8*/ 	.word	0x00027200
        /*17ac*/ 	.word	0x0000000e
        /*17b0*/ 	.word	0x00013250
        /*17b4*/ 	.short	0x010a
        /*17b6*/ 	.byte	0x3f
	.zero		1


	//   ....[104]....
        /*17b8*/ 	.word	0x00027250
        /*17bc*/ 	.word	0x00000000
        /*17c0*/ 	.word	0x00013230
        /*17c4*/ 	.short	0x010a
        /*17c6*/ 	.byte	0x3f
	.zero		1


	//   ....[105]....
        /*17c8*/ 	.word	0x000272a0
        /*17cc*/ 	.word	0x0000000e
        /*17d0*/ 	.word	0x00013250
        /*17d4*/ 	.short	0x010a
        /*17d6*/ 	.byte	0x3f
	.zero		1


	//   ....[106]....
        /*17d8*/ 	.word	0x000272f0
        /*17dc*/ 	.word	0x0000000b
        /*17e0*/ 	.word	0x00013250
        /*17e4*/ 	.short	0x010a
        /*17e6*/ 	.byte	0x3f
	.zero		1


	//   ....[107]....
        /*17e8*/ 	.word	0x00027490
        /*17ec*/ 	.word	0x00000012
        /*17f0*/ 	.word	0x00013220
        /*17f4*/ 	.short	0x010a
        /*17f6*/ 	.byte	0x3f
	.zero		1


	//   ....[108]....
        /*17f8*/ 	.word	0x000274e0
        /*17fc*/ 	.word	0x00000006
        /*1800*/ 	.word	0x000132a0
        /*1804*/ 	.short	0x010a
        /*1806*/ 	.byte	0x3f
	.zero		1


	//   ....[109]....
        /*1808*/ 	.word	0x00027530
        /*180c*/ 	.word	0x00000006
        /*1810*/ 	.word	0x000132c0
        /*1814*/ 	.short	0x010a
        /*1816*/ 	.byte	0x3f
	.zero		1


	//   ....[110]....
        /*1818*/ 	.word	0x00027580
        /*181c*/ 	.word	0x00000006
        /*1820*/ 	.word	0x000132a0
        /*1824*/ 	.short	0x010a
        /*1826*/ 	.byte	0x3f
	.zero		1


	//   ....[111]....
        /*1828*/ 	.word	0x000275d0
        /*182c*/ 	.word	0x00000006
        /*1830*/ 	.word	0x000132c0
        /*1834*/ 	.short	0x010a
        /*1836*/ 	.byte	0x3f
	.zero		1


	//   ....[112]....
        /*1838*/ 	.word	0x000276f0
        /*183c*/ 	.word	0x00000004
        /*1840*/ 	.word	0x00013280
        /*1844*/ 	.short	0x010a
        /*1846*/ 	.byte	0x3f
	.zero		1


	//   ....[113]....
        /*1848*/ 	.word	0x00027e00
        /*184c*/ 	.word	0x00000004
        /*1850*/ 	.word	0x00013240
        /*1854*/ 	.short	0x010a
        /*1856*/ 	.byte	0x3f
	.zero		1


	//   ....[114]....
        /*1858*/ 	.word	0x00028bc0
        /*185c*/ 	.word	0x00000012
        /*1860*/ 	.word	0x00013220
        /*1864*/ 	.short	0x010a
        /*1866*/ 	.byte	0x3f
	.zero		1


	//   ....[115]....
        /*1868*/ 	.word	0x00028c20
        /*186c*/ 	.word	0x00000006
        /*1870*/ 	.word	0x00013280
        /*1874*/ 	.short	0x010a
        /*1876*/ 	.byte	0x3f
	.zero		1


	//   ....[116]....
        /*1878*/ 	.word	0x000292f0
        /*187c*/ 	.word	0x00000006
        /*1880*/ 	.word	0x00013240
        /*1884*/ 	.short	0x010a
        /*1886*/ 	.byte	0x3f
	.zero		1


	//   ....[117]....
        /*1888*/ 	.word	0x000298b0
        /*188c*/ 	.word	0x00000002
        /*1890*/ 	.word	0x00013270
        /*1894*/ 	.short	0x010a
        /*1896*/ 	.byte	0x3f
	.zero		1


	//   ....[118]....
        /*1898*/ 	.word	0x00029900
        /*189c*/ 	.word	0x00000002
        /*18a0*/ 	.word	0x00013260
        /*18a4*/ 	.short	0x010a
        /*18a6*/ 	.byte	0x3f
	.zero		1


	//   ....[119]....
        /*18a8*/ 	.word	0x00029950
        /*18ac*/ 	.word	0x00000000
        /*18b0*/ 	.word	0x00013270
        /*18b4*/ 	.short	0x010a
        /*18b6*/ 	.byte	0x3f
	.zero		1


	//   ....[120]....
        /*18b8*/ 	.word	0x000299a0
        /*18bc*/ 	.word	0x00000000
        /*18c0*/ 	.word	0x00013260
        /*18c4*/ 	.short	0x010a
        /*18c6*/ 	.byte	0x3f
	.zero		1


	//   ....[121]....
        /*18c8*/ 	.word	0x0002a4d0
        /*18cc*/ 	.word	0x00000005
        /*18d0*/ 	.word	0x00013220
        /*18d4*/ 	.short	0x010a
        /*18d6*/ 	.byte	0x3f
	.zero		1


	//   ....[122]....
        /*18d8*/ 	.word	0x0002a670
        /*18dc*/ 	.word	0x00000004
        /*18e0*/ 	.word	0x00013240
        /*18e4*/ 	.short	0x010a
        /*18e6*/ 	.byte	0x3f
	.zero		1


	//   ....[123]....
        /*18e8*/ 	.word	0x0002a6c0
        /*18ec*/ 	.word	0x00000005
        /*18f0*/ 	.word	0x00013240
        /*18f4*/ 	.short	0x010a
        /*18f6*/ 	.byte	0x3f
	.zero		1


	//   ....[124]....
        /*18f8*/ 	.word	0x0002a710
        /*18fc*/ 	.word	0x00000004
        /*1900*/ 	.word	0x00013260
        /*1904*/ 	.short	0x010a
        /*1906*/ 	.byte	0x3f
	.zero		1


	//   ....[125]....
        /*1908*/ 	.word	0x0002a760
        /*190c*/ 	.word	0x00000005
        /*1910*/ 	.word	0x00013260
        /*1914*/ 	.short	0x010a
        /*1916*/ 	.byte	0x3f
	.zero		1


	//   ....[126]....
        /*1918*/ 	.word	0x0002a7b0
        /*191c*/ 	.word	0x00000004
        /*1920*/ 	.word	0x00013280
        /*1924*/ 	.short	0x010a
        /*1926*/ 	.byte	0x3f
	.zero		1


	//----- nvinfo : EIATTR_NUM_MBARRIERS
	.align		4
.L_1546:
        /*1928*/ 	.byte	0x03, 0x38
        /*192a*/ 	.short	0x0016


	//----- nvinfo : EIATTR_EXIT_INSTR_OFFSETS
	.align		4
        /*192c*/ 	.byte	0x04, 0x1c
        /*192e*/ 	.short	(.L_1548 - .L_1547)


	//   ....[0]....
.L_1547:
        /*1930*/ 	.word	0x00026840


	//----- nvinfo : EIATTR_MAX_THREADS
	.align		4
.L_1548:
        /*1934*/ 	.byte	0x04, 0x05
        /*1936*/ 	.short	(.L_1550 - .L_1549)
.L_1549:
        /*1938*/ 	.word	0x00000200
        /*193c*/ 	.word	0x00000001
        /*1940*/ 	.word	0x00000001


	//----- nvinfo : EIATTR_CRS_STACK_SIZE
	.align		4
.L_1550:
        /*1944*/ 	.byte	0x04, 0x1e
        /*1946*/ 	.short	(.L_1552 - .L_1551)
.L_1551:
        /*1948*/ 	.word	0x00000000


	//----- nvinfo : EIATTR_CBANK_PARAM_SIZE
	.align		4
.L_1552:
        /*194c*/ 	.byte	0x03, 0x19
        /*194e*/ 	.short	0x0af0


	//----- nvinfo : EIATTR_PARAM_CBANK
	.align		4
        /*1950*/ 	.byte	0x04, 0x0a
        /*1952*/ 	.short	(.L_1554 - .L_1553)
	.align		4
.L_1553:
        /*1954*/ 	.word	index@(.nv.constant0._ZN7cutlass13device_kernelIN5flash11enable_sm90INS1_16FlashAttnFwdSm90INS1_25CollectiveMainloopFwdSm90ILi2EN4cute5tupleIJNS5_1CILi1EEES8_S8_EEENS6_IJNS7_ILi192EEENS7_ILi160EEENS7_ILi64EEEEEELi64ENS_12float_e4m3_tEfNS_4arch4Sm90ELb0ELb1ELb1ELb1ELb1ELb1ELb0ELb1ELb1ELb1ELb1ELb0EEENS1_21CollectiveEpilogueFwdINS6_IJSA_SC_SB_EEES9_NS_10bfloat16_tESG_Li384ELb1ELb1ELb1ELb1EEENS1_36VarlenDynamicPersistentTileSchedulerILi192ELi160ELi384ELi128ELb1ELb1ELb1ELb1ELb0ELb1EEEEEEEEEvNT_6ParamsE)
        /*1958*/ 	.short	0x0210
        /*195a*/ 	.short	0x0af0


	//----- nvinfo : EIATTR_SW_WAR
	.align		4
.L_1554:
        /*195c*/ 	.byte	0x04, 0x36
        /*195e*/ 	.short	(.L_1556 - .L_1555)
.L_1555:
        /*1960*/ 	.word	0x00000008
.L_1556:


//--------------------- .nv.info._ZN7cutlass13device_kernelIN5flash11enable_sm90INS1_16FlashAttnFwdSm90INS1_25CollectiveMainloopFwdSm90ILi2EN4cute5tupleIJNS5_1CILi1EEES8_S8_EEENS6_IJNS7_ILi192EEENS7_ILi160EEENS7_ILi64EEEEEELi64ENS_12float_e4m3_tEfNS_4arch4Sm90ELb1ELb0ELb1ELb0ELb1ELb0ELb0ELb1ELb1ELb1ELb1ELb0EEENS1_21CollectiveEpilogueFwdINS6_IJSA_SC_SB_EEES9_NS_10bfloat16_tESG_Li384ELb0ELb1ELb1ELb1EEENS1_19SingleTileSchedulerILb0ELb1ELb1ELi192EEEEEEEEEvNT_6ParamsE --------------------------
	.section	.nv.info._ZN7cutlass13device_kernelIN5flash11enable_sm90INS1_16FlashAttnFwdSm90INS1_25CollectiveMainloopFwdSm90ILi2EN4cute5tupleIJNS5_1CILi1EEES8_S8_EEENS6_IJNS7_ILi192EEENS7_ILi160EEENS7_ILi64EEEEEELi64ENS_12float_e4m3_tEfNS_4arch4Sm90ELb1ELb0ELb1ELb0ELb1ELb0ELb0ELb1ELb1ELb1ELb1ELb0EEENS1_21CollectiveEpilogueFwdINS6_IJSA_SC_SB_EEES9_NS_10bfloat16_tESG_Li384ELb0ELb1ELb1ELb1EEENS1_19SingleTileSchedulerILb0ELb1ELb1ELi192EEEEEEEEEvNT_6ParamsE,"",@"SHT_CUDA_INFO"
	.sectionflags	@""
	.align	4


	//----- nvinfo : EIATTR_CUDA_API_VERSION
	.align		4
        /*0000*/ 	.byte	0x04, 0x37
        /*0002*/ 	.short	(.L_1558 - .L_1557)
.L_1557:
        /*0004*/ 	.word	0x00000082


	//----- nvinfo : EIATTR_KPARAM_INFO
	.align		4
.L_1558:
        /*0008*/ 	.byte	0x04, 0x17
        /*000a*/ 	.short	(.L_1560 - .L_1559)
.L_1559:
        /*000c*/ 	.word	0x00000000
        /*0010*/ 	.short	0x0000
        /*0012*/ 	.short	0x0070
        /*0014*/ 	.byte	0x00, 0xf0, 0x01, 0x28


	//----- nvinfo : EIATTR_SPARSE_MMA_MASK
	.align		4
.L_1560:
        /*0018*/ 	.byte	0x03, 0x50
        /*001a*/ 	.short	0x0000


	//----- nvinfo : EIATTR_MAXREG_COUNT
	.align		4
        /*001c*/ 	.byte	0x03, 0x1b
        /*001e*/ 	.short	0x0080


	//----- nvinfo : EIATTR_NUM_BARRIERS
	.align		4
        /*0020*/ 	.byte	0x02, 0x4c
        /*0022*/ 	.byte	0x09
	.zero		1


	//----- nvinfo : EIATTR_EXTERNS
	.align		4
        /*0024*/ 	.byte	0x04, 0x0f
        /*0026*/ 	.short	(.L_1562 - .L_1561)


	//   ....[0]....
	.align		4
.L_1561:
        /*0028*/ 	.word	index@(__assertfail)


	//----- nvinfo : EIATTR_ANNOTATIONS
	.align		4
.L_1562:
        /*002c*/ 	.byte	0x04, 0x55
        /*002e*/ 	.short	(.L_1564 - .L_1563)


	//   ....[0]....
.L_1563:
        /* <DEDUP_REMOVED lines=18> */


	//----- nvinfo : EIATTR_MERCURY_ISA_VERSION
	.align		4
.L_1564:
        /*0138*/ 	.byte	0x03, 0x5f
        /*013a*/ 	.short	0x0101


	//----- nvinfo : EIATTR_INT_WARP_WIDE_INSTR_OFFSETS
	.align		4
        /*013c*/ 	.byte	0x04, 0x31
        /*013e*/ 	.short	(.L_1566 - .L_1565)


	//   ....[0]....
.L_1565:
        /*0140*/ 	.word	0x000000c0


	//   ....[1]....
        /*0144*/ 	.word	0x000000d0


	//   ....[2]....
        /*0148*/ 	.word	0x00000170


	//----- nvinfo : EIATTR_COOP_GROUP_MASK_REGIDS
	.align		4
.L_1566:
        /*014c*/ 	.byte	0x04, 0x29
        /*014e*/ 	.short	(.L_1568 - .L_1567)


	//   ....[0]....
.L_1567:
        /*0150*/ 	.word	0xffffffff


	//   ....[1]....
        /*0154*/ 	.word	0xffffffff


	//   ....[2]....
        /*0158*/ 	.word	0xffffffff


	//   ....[3]....
        /*015c*/ 	.word	0xffffffff


	//   ....[4]....
        /*0160*/ 	.word	0xffffffff


	//   ....[5]....
        /*0164*/ 	.word	0xffffffff


	//   ....[6]....
        /*0168*/ 	.word	0xffffffff


	//   ....[7]....
        /*016c*/ 	.word	0xffffffff


	//   ....[8]....
        /*0170*/ 	.word	0xffffffff


	//   ....[9]....
        /*0174*/ 	.word	0xffffffff


	//   ....[10]....
        /*0178*/ 	.word	0xffffffff


	//   ....[11]....
        /*017c*/ 	.word	0xffffffff


	//   ....[12]....
        /*0180*/ 	.word	0xffffffff


	//   ....[13]....
        /*0184*/ 	.word	0xffffffff


	//   ....[14]....
        /*0188*/ 	.word	0xffffffff


	//   ....[15]....
        /*018c*/ 	.word	0xffffffff


	//   ....[16]....
        /*0190*/ 	.word	0xffffffff


	//   ....[17]....
        /*0194*/ 	.word	0xffffffff


	//   ....[18]....
        /*0198*/ 	.word	0xffffffff


	//   ....[19]....
        /*019c*/ 	.word	0xffffffff


	//   ....[20]....
        /*01a0*/ 	.word	0xffffffff


	//   ....[21]....
        /*01a4*/ 	.word	0xffffffff


	//   ....[22]....
        /*01a8*/ 	.word	0xffffffff


	//   ....[23]....
        /*01ac*/ 	.word	0xffffffff


	//   ....[24]....
        /*01b0*/ 	.word	0xffffffff


	//   ....[25]....
        /*01b4*/ 	.word	0xffffffff


	//   ....[26]....
        /*01b8*/ 	.word	0xffffffff


	//   ....[27]....
        /*01bc*/ 	.word	0xffffffff


	//   ....[28]....
        /*01c0*/ 	.word	0xffffffff


	//   ....[29]....
        /*01c4*/ 	.word	0xffffffff


	//   ....[30]....
        /*01c8*/ 	.word	0xffffffff


	//   ....[31]....
        /*01cc*/ 	.word	0xffffffff


	//   ....[32]....
        /*01d0*/ 	.word	0xffffffff


	//   ....[33]....
        /*01d4*/ 	.word	0xffffffff


	//   ....[34]....
        /*01d8*/ 	.word	0xffffffff


	//   ....[35]....
        /*01dc*/ 	.word	0xffffffff


	//   ....[36]....
        /*01e0*/ 	.word	0xffffffff


	//   ....[37]....
        /*01e4*/ 	.word	0xffffffff


	//   ....[38]....
        /*01e8*/ 	.word	0xffffffff


	//   ....[39]....
        /*01ec*/ 	.word	0xffffffff


	//   ....[40]....
        /*01f0*/ 	.word	0xffffffff


	//   ....[41]....
        /*01f4*/ 	.word	0xffffffff


	//   ....[42]....
        /*01f8*/ 	.word	0xffffffff


	//   ....[43]....
        /*01fc*/ 	.word	0xffffffff


	//   ....[44]....
        /*0200*/ 	.word	0xffffffff


	//   ....[45]....
        /*0204*/ 	.word	0xffffffff


	//   ....[46]....
        /*0208*/ 	.word	0xffffffff


	//   ....[47]....
        /*020c*/ 	.word	0xffffffff


	//   ....[48]....
        /*0210*/ 	.word	0xffffffff


	//   ....[49]....
        /*0214*/ 	.word	0xffffffff


	//   ....[50]....
        /*0218*/ 	.word	0xffffffff


	//   ....[51]....
        /*021c*/ 	.word	0xffffffff


	//   ....[52]....
        /*0220*/ 	.word	0xffffffff


	//   ....[53]....
        /*0224*/ 	.word	0xffffffff


	//   ....[54]....
        /*0228*/ 	.word	0xffffffff


	//   ....[55]....
        /*022c*/ 	.word	0xffffffff


	//   ....[56]....
        /*0230*/ 	.word	0xffffffff


	//   ....[57]....
        /*0234*/ 	.word	0xffffffff


	//   ....[58]....
        /*0238*/ 	.word	0xffffffff


	//   ....[59]....
        /*023c*/ 	.word	0xffffffff


	//   ....[60]....
        /*0240*/ 	.word	0xffffffff


	//   ....[61]....
        /*0244*/ 	.word	0xffffffff


	//   ....[62]....
        /*0248*/ 	.word	0xffffffff


	//   ....[63]....
        /*024c*/ 	.word	0xffffffff


	//   ....[64]....
        /*0250*/ 	.word	0xffffffff


	//   ....[65]....
        /*0254*/ 	.word	0xffffffff


	//   ....[66]....
        /*0258*/ 	.word	0xffffffff


	//   ....[67]....
        /*025c*/ 	.word	0xffffffff


	//   ....[68]....
        /*0260*/ 	.word	0xffffffff


	//   ....[69]....
        /*0264*/ 	.word	0xffffffff


	//   ....[70]....
        /*0268*/ 	.word	0xffffffff


	//   ....[71]....
        /*026c*/ 	.word	0xffffffff


	//   ....[72]....
        /*0270*/ 	.word	0xffffffff


	//   ....[73]....
        /*0274*/ 	.word	0xffffffff


	//   ....[74]....
        /*0278*/ 	.word	0xffffffff


	//   ....[75]....
        /*027c*/ 	.word	0xffffffff


	//   ....[76]....
        /*0280*/ 	.word	0xffffffff


	//   ....[77]....
        /*0284*/ 	.word	0xffffffff


	//   ....[78]....
        /*0288*/ 	.word	0xffffffff


	//   ....[79]....
        /*028c*/ 	.word	0xffffffff


	//   ....[80]....
        /*0290*/ 	.word	0xffffffff


	//   ....[81]....
        /*0294*/ 	.word	0xffffffff


	//   ....[82]....
        /*0298*/ 	.word	0xffffffff


	//   ....[83]....
        /*029c*/ 	.word	0xffffffff


	//   ....[84]....
        /*02a0*/ 	.word	0xffffffff


	//   ....[85]....
        /*02a4*/ 	.word	0xffffffff


	//   ....[86]....
        /*02a8*/ 	.word	0xffffffff


	//   ....[87]....
        /*02ac*/ 	.word	0xffffffff


	//   ....[88]....
        /*02b0*/ 	.word	0xffffffff


	//   ....[89]....
        /*02b4*/ 	.word	0xffffffff


	//   ....[90]....
        /*02b8*/ 	.word	0xffffffff


	//   ....[91]....
        /*02bc*/ 	.word	0xffffffff


	//   ....[92]....
        /*02c0*/ 	.word	0xffffffff


	//   ....[93]....
        /*02c4*/ 	.word	0xffffffff


	//   ....[94]....
        /*02c8*/ 	.word	0xffffffff


	//   ....[95]....
        /*02cc*/ 	.word	0xffffffff


	//   ....[96]....
        /*02d0*/ 	.word	0xffffffff


	//   ....[97]....
        /*02d4*/ 	.word	0xffffffff


	//   ....[98]....
        /*02d8*/ 	.word	0xffffffff


	//   ....[99]....
        /*02dc*/ 	.word	0xffffffff


	//   ....[100]....
        /*02e0*/ 	.word	0xffffffff


	//   ....[101]....
        /*02e4*/ 	.word	0xffffffff


	//   ....[102]....
        /*02e8*/ 	.word	0xffffffff


	//   ....[103]....
        /*02ec*/ 	.word	0xffffffff


	//   ....[104]....
        /*02f0*/ 	.word	0xffffffff


	//   ....[105]....
        /*02f4*/ 	.word	0xffffffff


	//   ....[106]....
        /*02f8*/ 	.word	0xffffffff


	//   ....[107]....
        /*02fc*/ 	.word	0xffffffff


	//   ....[108]....
        /*0300*/ 	.word	0xffffffff


	//   ....[109]....
        /*0304*/ 	.word	0xffffffff


	//   ....[110]....
        /*0308*/ 	.word	0xffffffff


	//   ....[111]....
        /*030c*/ 	.word	0xffffffff


	//   ....[112]....
        /*0310*/ 	.word	0xffffffff


	//   ....[113]....
        /*0314*/ 	.word	0xffffffff


	//   ....[114]....
        /*0318*/ 	.word	0xffffffff


	//   ....[115]....
        /*031c*/ 	.word	0xffffffff


	//   ....[116]....
        /*0320*/ 	.word	0xffffffff


	//   ....[117]....
        /*0324*/ 	.word	0xffffffff


	//   ....[118]....
        /*0328*/ 	.word	0xffffffff


	//   ....[119]....
        /*032c*/ 	.word	0xffffffff


	//   ....[120]....
        /*0330*/ 	.word	0xffffffff


	//   ....[121]....
        /*0334*/ 	.word	0x0500000f


	//   ....[122]....
        /*0338*/ 	.word	0x0500000f


	//   ....[123]....
        /*033c*/ 	.word	0x0500000f


	//   ....[124]....
        /*0340*/ 	.word	0x0500000f


	//   ....[125]....
        /*0344*/ 	.word	0x0500000f


	//   ....[126]....
        /*0348*/ 	.word	0x0500000f


	//   ....[127]....
        /*034c*/ 	.word	0x0500000f


	//   ....[128]....
        /*0350*/ 	.word	0x0500000f


	//   ....[129]....
        /*0354*/ 	.word	0x0500000f


	//   ....[130]....
        /*0358*/ 	.word	0x0500000f


	//   ....[131]....
        /*035c*/ 	.word	0x0500000f


	//   ....[132]....
        /*0360*/ 	.word	0x0500000f


	//   ....[133]....
        /*0364*/ 	.word	0x0500000f


	//   ....[134]....
        /*0368*/ 	.word	0x0500000f


	//   ....[135]....
        /*036c*/ 	.word	0x0500000f


	//   ....[136]....
        /*0370*/ 	.word	0x0500000f


	//   ....[137]....
        /*0374*/ 	.word	0x0500000f


	//   ....[138]....
        /*0378*/ 	.word	0x0500000f


	//   ....[139]....
        /*037c*/ 	.word	0x0500000f


	//   ....[140]....
        /*0380*/ 	.word	0x0500000f


	//   ....[141]....
        /*0384*/ 	.word	0x0500000f


	//   ....[142]....
        /*0388*/ 	.word	0x0500000f


	//   ....[143]....
        /*038c*/ 	.word	0x0500000f


	//   ....[144]....
        /*0390*/ 	.word	0x0500000f


	//   ....[145]....
        /*0394*/ 	.word	0x0500000f


	//   ....[146]....
        /*0398*/ 	.word	0x0500000f


	//   ....[147]....
        /*039c*/ 	.word	0x0500000f


	//   ....[148]....
        /*03a0*/ 	.word	0x0500000f


	//   ....[149]....
        /*03a4*/ 	.word	0x0500000f


	//   ....[150]....
        /*03a8*/ 	.word	0x0500000f


	//   ....[151]....
        /*03ac*/ 	.word	0x0500000f


	//   ....[152]....
        /*03b0*/ 	.word	0x0500000f


	//   ....[153]....
        /*03b4*/ 	.word	0x0500000f


	//   ....[154]....
        /*03b8*/ 	.word	0x0500000f


	//   ....[155]....
        /*03bc*/ 	.word	0x0500000f


	//   ....[156]....
        /*03c0*/ 	.word	0x0500000f


	//   ....[157]....
        /*03c4*/ 	.word	0x0500000f


	//   ....[158]....
        /*03c8*/ 	.word	0x0500000f


	//   ....[159]....
        /*03cc*/ 	.word	0x0500000f


	//   ....[160]....
        /*03d0*/ 	.word	0x0500000f


	//   ....[161]....
        /*03d4*/ 	.word	0x0500000f


	//   ....[162]....
        /*03d8*/ 	.word	0x0500000f


	//   ....[163]....
        /*03dc*/ 	.word	0x0500000f


	//   ....[164]....
        /*03e0*/ 	.word	0x0500000f


	//   ....[165]....
        /*03e4*/ 	.word	0x0500000f


	//   ....[166]....
        /*03e8*/ 	.word	0x0500000f


	//   ....[167]....
        /*03ec*/ 	.word	0x0500000f


	//   ....[168]....
        /*03f0*/ 	.word	0x0500000f


	//   ....[169]....
        /*03f4*/ 	.word	0x0500000f


	//   ....[170]....
        /*03f8*/ 	.word	0x0500000f


	//   ....[171]....
        /*03fc*/ 	.word	0x0500000f


	//   ....[172]....
        /*0400*/ 	.word	0x0500000f


	//   ....[173]....
        /*0404*/ 	.word	0x0500000f


	//----- nvinfo : EIATTR_COOP_GROUP_INSTR_OFFSETS
	.align		4
.L_1568:
        /*0408*/ 	.byte	0x04, 0x28
        /*040a*/ 	.short	(.L_1570 - .L_1569)


	//   ....[0]....
.L_1569:
        /*040c*/ 	.word	0x00000070


	//   ....[1]....
        /*0410*/ 	.word	0x000000b0


	//   ....[2]....
        /*0414*/ 	.word	0x000002d0


	//   ....[3]....
        /*0418*/ 	.word	0x00000430


	//   ....[4]....
        /*041c*/ 	.word	0x00000550


	//   ....[5]....
        /*0420*/ 	.word	0x000006b0


	//   ....[6]....
        /*0424*/ 	.word	0x00001080


	//   ....[7]....
        /*0428*/ 	.word	0x00001eb0


	//   ....[8]....
        /*042c*/ 	.word	0x00002cf0


	//   ....[9]....
        /*0430*/ 	.word	0x00002e30


	//   ....[10]....
        /*0434*/ 	.word	0x00002e90


	//   ....[11]....
        /*0438*/ 	.word	0x00003b10


	//   ....[12]....
        /*043c*/ 	.word	0x00003b80


	//   ....[13]....
        /*0440*/ 	.word	0x00005640


	//   ....[14]....
        /*0444*/ 	.word	0x000064b0


	//   ....[15]....
        /*0448*/ 	.word	0x00006510


	//   ....[16]....
        /*044c*/ 	.word	0x000065e0


	//   ....[17]....
        /*0450*/ 	.word	0x00007250


	//   ....[18]....
        /*0454*/ 	.word	0x000072b0


	//   ....[19]....
        /*0458*/ 	.word	0x00009bf0


	//   ....[20]....
        /*045c*/ 	.word	0x00009c10


	//   ....[21]....
        /*0460*/ 	.word	0x00009c40


	//   ....[22]....
        /*0464*/ 	.word	0x00009c50


	//   ....[23]....
        /*0468*/ 	.word	0x0000b4f0


	//   ....[24]....
        /*046c*/ 	.word	0x0000b500


	//   ....[25]....
        /*0470*/ 	.word	0x0000b580


	//   ....[26]....
        /*0474*/ 	.word	0x0000b5a0


	//   ....[27]....
        /*0478*/ 	.word	0x0000c0c0


	//   ....[28]....
        /*047c*/ 	.word	0x0000c0d0


	//   ....[29]....
        /*0480*/ 	.word	0x0000c0e0


	//   ....[30]....
        /*0484*/ 	.word	0x0000c0f0


	//   ....[31]....
        /*0488*/ 	.word	0x0000c100


	//   ....[32]....
        /*048c*/ 	.word	0x0000c110


	//   ....[33]....
        /*0490*/ 	.word	0x0000c130


	//   ....[34]....
        /*0494*/ 	.word	0x0000c140


	//   ....[35]....
        /*0498*/ 	.word	0x0000c170


	//   ....[36]....
        /*049c*/ 	.word	0x0000c180


	//   ....[37]....
        /*04a0*/ 	.word	0x0000c1a0


	//   ....[38]....
        /*04a4*/ 	.word	0x0000c1d0


	//   ....[39]....
        /*04a8*/ 	.word	0x0000c1e0


	//   ....[40]....
        /*04ac*/ 	.word	0x0000c1f0


	//   ....[41]....
        /*04b0*/ 	.word	0x0000c210


	//   ....[42]....
        /*04b4*/ 	.word	0x0000c230


	//   ....[43]....
        /*04b8*/ 	.word	0x0000c250


	//   ....[44]....
        /*04bc*/ 	.word	0x0000c260


	//   ....[45]....
        /*04c0*/ 	.word	0x0000c270


	//   ....[46]....
        /*04c4*/ 	.word	0x0000c280


	//   ....[47]....
        /*04c8*/ 	.word	0x0000c2c0


	//   ....[48]....
        /*04cc*/ 	.word	0x0000c320


	//   ....[49]....
        /*04d0*/ 	.word	0x0000c340


	//   ....[50]....
        /*04d4*/ 	.word	0x0000c360


	//   ....[51]....
        /*04d8*/ 	.word	0x0000c390


	//   ....[52]....
        /*04dc*/ 	.word	0x0000c3a0


	//   ....[53]....
        /*04e0*/ 	.word	0x0000c3b0


	//   ....[54]....
        /*04e4*/ 	.word	0x0000c3c0


	//   ....[55]....
        /*04e8*/ 	.word	0x0000c3d0


	//   ....[56]....
        /*04ec*/ 	.word	0x0000c3e0


	//   ....[57]....
        /*04f0*/ 	.word	0x0000c400


	//   ....[58]....
        /*04f4*/ 	.word	0x0000c410


	//   ....[59]....
        /*04f8*/ 	.word	0x0000c6c0


	//   ....[60]....
        /*04fc*/ 	.word	0x0000c700


	//   ....[61]....
        /*0500*/ 	.word	0x0000c740


	//   ....[62]....
        /*0504*/ 	.word	0x0000c770


	//   ....[63]....
        /*0508*/ 	.word	0x0000c7a0


	//   ....[64]....
        /*050c*/ 	.word	0x0000c7d0


	//   ....[65]....
        /*0510*/ 	.word	0x0000cb80


	//   ....[66]....
        /*0514*/ 	.word	0x0000cbb0


	//   ....[67]....
        /*0518*/ 	.word	0x0000d3a0


	//   ....[68]....
        /*051c*/ 	.word	0x0000ea30


	//   ....[69]....
        /*0520*/ 	.word	0x0000ea40


	//   ....[70]....
        /*0524*/ 	.word	0x0000ea50


	//   ....[71]....
        /*0528*/ 	.word	0x0000eaf0


	//   ....[72]....
        /*052c*/ 	.word	0x0000eb00


	//   ....[73]....
        /*0530*/ 	.word	0x0000eb50


	//   ....[74]....
        /*0534*/ 	.word	0x0000eb60


	//   ....[75]....
        /*0538*/ 	.word	0x0000eb70


	//   ....[76]....
        /*053c*/ 	.word	0x0000ebc0


	//   ....[77]....
        /*0540*/ 	.word	0x0000ec20


	//   ....[78]....
        /*0544*/ 	.word	0x0000f080


	//   ....[79]....
        /*0548*/ 	.word	0x0000f090


	//   ....[80]....
        /*054c*/ 	.word	0x0000f0a0


	//   ....[81]....
        /*0550*/ 	.word	0x0000f0e0


	//   ....[82]....
        /*0554*/ 	.word	0x0000f100


	//   ....[83]....
        /*0558*/ 	.word	0x0000f140


	//   ....[84]....
        /*055c*/ 	.word	0x0000f160


	//   ....[85]....
        /*0560*/ 	.word	0x0000f170


	//   ....[86]....
        /*0564*/ 	.word	0x0000f180


	//   ....[87]....
        /*0568*/ 	.word	0x0000f1a0


	//   ....[88]....
        /*056c*/ 	.word	0x0000f930


	//   ....[89]....
        /*0570*/ 	.word	0x0000f960


	//   ....[90]....
        /*0574*/ 	.word	0x0000f990


	//   ....[91]....
        /*0578*/ 	.word	0x0000f9c0


	//   ....[92]....
        /*057c*/ 	.word	0x0000f9d0


	//   ....[93]....
        /*0580*/ 	.word	0x0000f9e0


	//   ....[94]....
        /*0584*/ 	.word	0x0000fa00


	//   ....[95]....
        /*0588*/ 	.word	0x0000fa30


	//   ....[96]....
        /*058c*/ 	.word	0x0000fa50


	//   ....[97]....
        /*0590*/ 	.word	0x0000fb60


	//   ....[98]....
        /*0594*/ 	.word	0x0000fb90


	//   ....[99]....
        /*0598*/ 	.word	0x0000fbb0


	//   ....[100]....
        /*059c*/ 	.word	0x00010500


	//   ....[101]....
        /*05a0*/ 	.word	0x00010510


	//   ....[102]....
        /*05a4*/ 	.word	0x00010520


	//   ....[103]....
        /*05a8*/ 	.word	0x00010590


	//   ....[104]....
        /*05ac*/ 	.word	0x000105a0


	//   ....[105]....
        /*05b0*/ 	.word	0x000105e0


	//   ....[106]....
        /*05b4*/ 	.word	0x000105f0


	//   ....[107]....
        /*05b8*/ 	.word	0x00010600


	//   ....[108]....
        /*05bc*/ 	.word	0x00010640


	//   ....[109]....
        /*05c0*/ 	.word	0x00010680


	//   ....[110]....
        /*05c4*/ 	.word	0x00010aa0


	//   ....[111]....
        /*05c8*/ 	.word	0x00010ab0


	//   ....[112]....
        /*05cc*/ 	.word	0x00010ac0


	//   ....[113]....
        /*05d0*/ 	.word	0x00010ae0


	//   ....[114]....
        /*05d4*/ 	.word	0x00010b30


	//   ....[115]....
        /*05d8*/ 	.word	0x00010b40


	//   ....[116]....
        /*05dc*/ 	.word	0x00010b80


	//   ....[117]....
        /*05e0*/ 	.word	0x00010b90


	//   ....[118]....
        /*05e4*/ 	.word	0x00010ba0


	//   ....[119]....
        /*05e8*/ 	.word	0x00010bb0


	//   ....[120]....
        /*05ec*/ 	.word	0x000119f0


	//   ....[121]....
        /*05f0*/ 	.word	0x00011fb0


	//   ....[122]....
        /*05f4*/ 	.word	0x000120b0


	//   ....[123]....
        /*05f8*/ 	.word	0x00012170


	//   ....[124]....
        /*05fc*/ 	.word	0x00012230


	//   ....[125]....
        /*0600*/ 	.word	0x000122f0


	//   ....[126]....
        /*0604*/ 	.word	0x000123b0


	//   ....[127]....
        /*0608*/ 	.word	0x00012450


	//   ....[128]....
        /*060c*/ 	.word	0x00012510


	//   ....[129]....
        /*0610*/ 	.word	0x000125c0


	//   ....[130]....
        /*0614*/ 	.word	0x000126e0


	//   ....[131]....
        /*0618*/ 	.word	0x00012760


	//   ....[132]....
        /*061c*/ 	.word	0x00012870


	//   ....[133]....
        /*0620*/ 	.word	0x00012900


	//   ....[134]....
        /*0624*/ 	.word	0x00012980


	//   ....[135]....
        /*0628*/ 	.word	0x00012a10


	//   ....[136]....
        /*062c*/ 	.word	0x00012a90


	//   ....[137]....
        /*0630*/ 	.word	0x00012b20


	//   ....[138]....
        /*0634*/ 	.word	0x00012b80


	//   ....[139]....
        /*0638*/ 	.word	0x00012c50


	//   ....[140]....
        /*063c*/ 	.word	0x00012cb0


	//   ....[141]....
        /*0640*/ 	.word	0x00012d80


	//   ....[142]....
        /*0644*/ 	.word	0x00012e10


	//   ....[143]....
        /*0648*/ 	.word	0x00012e80


	//   ....[144]....
        /*064c*/ 	.word	0x00012f10


	//   ....[145]....
        /*0650*/ 	.word	0x00013000


	//   ....[146]....
        /*0654*/ 	.word	0x00013090


	//   ....[147]....
        /*0658*/ 	.word	0x00013150


	//   ....[148]....
        /*065c*/ 	.word	0x000131d0


	//   ....[149]....
        /*0660*/ 	.word	0x00013280


	//   ....[150]....
        /*0664*/ 	.word	0x000132e0


	//   ....[151]....
        /*0668*/ 	.word	0x000133b0


	//   ....[152]....
        /*066c*/ 	.word	0x00013420


	//   ....[153]....
        /*0670*/ 	.word	0x000134e0


	//   ....[154]....
        /*0674*/ 	.word	0x00013610


	//   ....[155]....
        /*0678*/ 	.word	0x000136b0


	//   ....[156]....
        /*067c*/ 	.word	0x00013770


	//   ....[157]....
        /*0680*/ 	.word	0x00013810


	//   ....[158]....
        /*0684*/ 	.word	0x000138d0


	//   ....[159]....
        /*0688*/ 	.word	0x00013960


	//   ....[160]....
        /*068c*/ 	.word	0x00013a20


	//   ....[161]....
        /*0690*/ 	.word	0x00013ac0


	//   ....[162]....
        /*0694*/ 	.word	0x00013b30


	//   ....[163]....
        /*0698*/ 	.word	0x00013bf0


	//   ....[164]....
        /*069c*/ 	.word	0x00013ce0


	//   ....[165]....
        /*06a0*/ 	.word	0x00013d80


	//   ....[166]....
        /*06a4*/ 	.word	0x00013de0


	//   ....[167]....
        /*06a8*/ 	.word	0x00013ea0


	//   ....[168]....
        /*06ac*/ 	.word	0x00013f00


	//   ....[169]....
        /*06b0*/ 	.word	0x00013fb0


	//   ....[170]....
        /*06b4*/ 	.word	0x00014010


	//   ....[171]....
        /*06b8*/ 	.word	0x000140c0


	//   ....[172]....
        /*06bc*/ 	.word	0x00014120


	//   ....[173]....
        /*06c0*/ 	.word	0x000141d0


	//----- nvinfo : EIATTR_REG_RECONFIG
	.align		4
.L_1570:
        /*06c4*/ 	.byte	0x01, 0x54
	.zero		2


	//----- nvinfo : EIATTR_SYSCALL_OFFSETS
	.align		4
        /*06c8*/ 	.byte	0x04, 0x46
        /*06ca*/ 	.short	(.L_1572 - .L_1571)


	//   ....[0]....
.L_1571:
        /*06cc*/ 	.word	0x00001250


	//   ....[1]....
        /*06d0*/ 	.word	0x0000dc00


	//   ....[2]....
        /*06d4*/ 	.word	0x0000dd40


	//   ....[3]....
        /*06d8*/ 	.word	0x0000de80


	//   ....[4]....
        /*06dc*/ 	.word	0x0000dfa0


	//   ....[5]....
        /*06e0*/ 	.word	0x0000f550


	//----- nvinfo : EIATTR_MBARRIER_INSTR_OFFSETS
	.align		4
.L_1572:
        /*06e4*/ 	.byte	0x04, 0x39
        /*06e6*/ 	.short	(.L_1574 - .L_1573)


	//   ....[0]....
.L_1573:
        /*06e8*/ 	.word	0x00000180
        /*06ec*/ 	.word	0x000000ff
        /*06f0*/ 	.word	0x00012400
        /*06f4*/ 	.short	0x0100
        /*06f6*/ 	.byte	0x08
	.zero		1


	//   ....[1]....
        /*06f8*/ 	.word	0x00000190
        /*06fc*/ 	.word	0x000000ff
        /*0700*/ 	.word	0x00012420
        /*0704*/ 	.short	0x0100
        /*0706*/ 	.byte	0x08
	.zero		1


	//   ....[2]....
        /*0708*/ 	.word	0x00000280
        /*070c*/ 	.word	0x000000ff
        /*0710*/ 	.word	0x00012430
        /*0714*/ 	.short	0x0100
        /*0716*/ 	.byte	0x08
	.zero		1


	//   ....[3]....
        /*0718*/ 	.word	0x00000290
        /*071c*/ 	.word	0x000000ff
        /*0720*/ 	.word	0x00012440
        /*0724*/ 	.short	0x0100
        /*0726*/ 	.byte	0x08
	.zero		1


	//   ....[4]....
        /*0728*/ 	.word	0x000002a0
        /*072c*/ 	.word	0x000000ff
        /*0730*/ 	.word	0x00012438
        /*0734*/ 	.short	0x0100
        /*0736*/ 	.byte	0x08
	.zero		1


	//   ....[5]....
        /*0738*/ 	.word	0x000002b0
        /*073c*/ 	.word	0x000000ff
        /*0740*/ 	.word	0x00012448
        /*0744*/ 	.short	0x0100
        /*0746*/ 	.byte	0x08
	.zero		1


	//   ....[6]....
        /*0748*/ 	.word	0x000003e0
        /*074c*/ 	.word	0x000000ff
        /*0750*/ 	.word	0x00012450
        /*0754*/ 	.short	0x0100
        /*0756*/ 	.byte	0x08
	.zero		1


	//   ....[7]....
        /*0758*/ 	.word	0x000003f0
        /*075c*/ 	.word	0x000000ff
        /*0760*/ 	.word	0x00012460
        /*0764*/ 	.short	0x0100
        /*0766*/ 	.byte	0x08
	.zero		1


	//   ....[8]....
        /*0768*/ 	.word	0x00000400
        /*076c*/ 	.word	0x000000ff
        /*0770*/ 	.word	0x00012458
        /*0774*/ 	.short	0x0100
        /*0776*/ 	.byte	0x08
	.zero		1


	//   ....[9]....
        /*0778*/ 	.word	0x00000410
        /*077c*/ 	.word	0x000000ff
        /*0780*/ 	.word	0x00012468
        /*0784*/ 	.short	0x0100
        /*0786*/ 	.byte	0x08
	.zero		1


	//   ....[10]....
        /*0788*/ 	.word	0x00000500
        /*078c*/ 	.word	0x000000ff
        /*0790*/ 	.word	0x00012470
        /*0794*/ 	.short	0x0100
        /*0796*/ 	.byte	0x06
	.zero		1


	//   ....[11]....
        /*0798*/ 	.word	0x00000510
        /*079c*/ 	.word	0x000000ff
        /*07a0*/ 	.word	0x00012480
        /*07a4*/ 	.short	0x0100
        /*07a6*/ 	.byte	0x06
	.zero		1


	//   ....[12]....
        /*07a8*/ 	.word	0x00000520
        /*07ac*/ 	.word	0x000000ff
        /*07b0*/ 	.word	0x00012478
        /*07b4*/ 	.short	0x0100
        /*07b6*/ 	.byte	0x06
	.zero		1


	//   ....[13]....
        /*07b8*/ 	.word	0x00000530
        /*07bc*/ 	.word	0x000000ff
        /*07c0*/ 	.word	0x00012488
        /*07c4*/ 	.short	0x0100
        /*07c6*/ 	.byte	0x06
	.zero		1


	//   ....[14]....
        /*07c8*/ 	.word	0x00000660
        /*07cc*/ 	.word	0x000000ff
        /*07d0*/ 	.word	0x00012490
        /*07d4*/ 	.short	0x0100
        /*07d6*/ 	.byte	0x08
	.zero		1


	//   ....[15]....
        /*07d8*/ 	.word	0x00000670
        /*07dc*/ 	.word	0x000000ff
        /*07e0*/ 	.word	0x000124a0
        /*07e4*/ 	.short	0x0100
        /*07e6*/ 	.byte	0x08
	.zero		1


	//   ....[16]....
        /*07e8*/ 	.word	0x00000680
        /*07ec*/ 	.word	0x000000ff
        /*07f0*/ 	.word	0x00012498
        /*07f4*/ 	.short	0x0100
        /*07f6*/ 	.byte	0x08
	.zero		1


	//   ....[17]....
        /*07f8*/ 	.word	0x00000690
        /*07fc*/ 	.word	0x000000ff
        /*0800*/ 	.word	0x000124a8
        /*0804*/ 	.short	0x0100
        /*0806*/ 	.byte	0x08
	.zero		1


	//   ....[18]....
        /*0808*/ 	.word	0x000007d0
        /*080c*/ 	.word	0x000000ff
        /*0810*/ 	.word	0x000124b0
        /*0814*/ 	.short	0x0100
        /*0816*/ 	.byte	0x08
	.zero		1


	//   ....[19]....
        /*0818*/ 	.word	0x000007e0
        /*081c*/ 	.word	0x000000ff
        /*0820*/ 	.word	0x000124c0
        /*0824*/ 	.short	0x0100
        /*0826*/ 	.byte	0x08
	.zero		1


	//   ....[20]....
        /*0828*/ 	.word	0x000007f0
        /*082c*/ 	.word	0x000000ff
        /*0830*/ 	.word	0x000124b8
        /*0834*/ 	.short	0x0100
        /*0836*/ 	.byte	0x08
	.zero		1


	//   ....[21]....
        /*0838*/ 	.word	0x00000800
        /*083c*/ 	.word	0x000000ff
        /*0840*/ 	.word	0x000124c8
        /*0844*/ 	.short	0x0100
        /*0846*/ 	.byte	0x08
	.zero		1


	//   ....[22]....
        /*0848*/ 	.word	0x00001520
        /*084c*/ 	.word	0x000000ff
        /*0850*/ 	.word	0x00012400
        /*0854*/ 	.short	0x010a
        /*0856*/ 	.byte	0x2e
	.zero		1


	//   ....[23]....
        /*0858*/ 	.word	0x000015b0
        /*085c*/ 	.word	0x000000ff
        /*0860*/ 	.word	0x00012430
        /*0864*/ 	.short	0x010a
        /*0866*/ 	.byte	0x2e
	.zero		1


	//   ....[24]....
        /*0868*/ 	.word	0x000015f0
        /*086c*/ 	.word	0x000000ff
        /*0870*/ 	.word	0x00012430
        /*0874*/ 	.short	0x010a
        /*0876*/ 	.byte	0x2e
	.zero		1


	//   ....[25]....
        /*0878*/ 	.word	0x00002530
        /*087c*/ 	.word	0x000000ff
        /*0880*/ 	.word	0x00000000
        /*0884*/ 	.short	0x0101
        /*0886*/ 	.byte	0x07
	.zero		1


	//   ....[26]....
        /*0888*/ 	.word	0x00004d80
        /*088c*/ 	.word	0x000000ff
        /*0890*/ 	.word	0x00012430
        /*0894*/ 	.short	0x010a
        /*0896*/ 	.byte	0x13
	.zero		1


	//   ....[27]....
        /*0898*/ 	.word	0x00004dc0
        /*089c*/ 	.word	0x000000ff
        /*08a0*/ 	.word	0x00012430
        /*08a4*/ 	.short	0x010a
        /*08a6*/ 	.byte	0x13
	.zero		1


	//   ....[28]....
        /*08a8*/ 	.word	0x00005210
        /*08ac*/ 	.word	0x000000ff
        /*08b0*/ 	.word	0x00012450
        /*08b4*/ 	.short	0x010a
        /*08b6*/ 	.byte	0x0d
	.zero		1


	//   ....[29]....
        /*08b8*/ 	.word	0x00005250
        /*08bc*/ 	.word	0x000000ff
        /*08c0*/ 	.word	0x00012450
        /*08c4*/ 	.short	0x010a
        /*08c6*/ 	.byte	0x0d
	.zero		1


	//   ....[30]....
        /*08c8*/ 	.word	0x00005d80
        /*08cc*/ 	.word	0x000000ff
        /*08d0*/ 	.word	0x00000000
        /*08d4*/ 	.short	0x0101
        /*08d6*/ 	.byte	0x13
	.zero		1


	//   ....[31]....
        /*08d8*/ 	.word	0x00008070
        /*08dc*/ 	.word	0x000000ff
        /*08e0*/ 	.word	0x00000000
        /*08e4*/ 	.short	0x0101
        /*08e6*/ 	.byte	0x07
	.zero		1


	//   ....[32]....
        /*08e8*/ 	.word	0x000085d0
        /*08ec*/ 	.word	0x000000ff
        /*08f0*/ 	.word	0x00012430
        /*08f4*/ 	.short	0x010a
        /*08f6*/ 	.byte	0x12
	.zero		1


	//   ....[33]....
        /*08f8*/ 	.word	0x00008610
        /*08fc*/ 	.word	0x000000ff
        /*0900*/ 	.word	0x00012430
        /*0904*/ 	.short	0x010a
        /*0906*/ 	.byte	0x12
	.zero		1


	//   ....[34]....
        /*0908*/ 	.word	0x00008a50
        /*090c*/ 	.word	0x000000ff
        /*0910*/ 	.word	0x00012450
        /*0914*/ 	.short	0x010a
        /*0916*/ 	.byte	0x0d
	.zero		1


	//   ....[35]....
        /*0918*/ 	.word	0x00008a90
        /*091c*/ 	.word	0x000000ff
        /*0920*/ 	.word	0x00012450
        /*0924*/ 	.short	0x010a
        /*0926*/ 	.byte	0x0d
	.zero		1


	//   ....[36]....
        /*0928*/ 	.word	0x000093b0
        /*092c*/ 	.word	0x000000ff
        /*0930*/ 	.word	0x00000000
        /*0934*/ 	.short	0x0101
        /*0936*/ 	.byte	0x12
	.zero		1


	//   ....[37]....
        /*0938*/ 	.word	0x0000ad30
        /*093c*/ 	.word	0x000000ff
        /*0940*/ 	.word	0x00000000
        /*0944*/ 	.short	0x0101
        /*0946*/ 	.byte	0x07
	.zero		1


	//   ....[38]....
        /*0948*/ 	.word	0x0000b1c0
        /*094c*/ 	.word	0x000000ff
        /*0950*/ 	.word	0x00012450
        /*0954*/ 	.short	0x010a
        /*0956*/ 	.byte	0x10
	.zero		1


	//   ....[39]....
        /*0958*/ 	.word	0x0000b200
        /*095c*/ 	.word	0x000000ff
        /*0960*/ 	.word	0x00012450
        /*0964*/ 	.short	0x010a
        /*0966*/ 	.byte	0x10
	.zero		1


	//   ....[40]....
        /*0968*/ 	.word	0x0000b880
        /*096c*/ 	.word	0x000000ff
        /*0970*/ 	.word	0x00000000
        /*0974*/ 	.short	0x0101
        /*0976*/ 	.byte	0x04
	.zero		1


	//   ....[41]....
        /*0978*/ 	.word	0x0000c790
        /*097c*/ 	.word	0x000000ff
        /*0980*/ 	.word	0x00000000
        /*0984*/ 	.short	0x0101
        /*0986*/ 	.byte	0x04
	.zero		1


	//   ....[42]....
        /*0988*/ 	.word	0x0000e640
        /*098c*/ 	.word	0x000000ff
        /*0990*/ 	.word	0x00012480
        /*0994*/ 	.short	0x010a
        /*0996*/ 	.byte	0x2b
	.zero		1


	//   ....[43]....
        /*0998*/ 	.word	0x0000ece0
        /*099c*/ 	.word	0x000000ff
        /*09a0*/ 	.word	0x00012470
        /*09a4*/ 	.short	0x0107
        /*09a6*/ 	.byte	0x2b
	.zero		1


	//   ....[44]....
        /*09a8*/ 	.word	0x0000ed70
        /*09ac*/ 	.word	0x000000ff
        /*09b0*/ 	.word	0x00012470
        /*09b4*/ 	.short	0x0101
        /*09b6*/ 	.byte	0x2b
	.zero		1


	//   ....[45]....
        /*09b8*/ 	.word	0x0000edc0
        /*09bc*/ 	.word	0x000000ff
        /*09c0*/ 	.word	0x00012440
        /*09c4*/ 	.short	0x010a
        /*09c6*/ 	.byte	0x2b
	.zero		1


	//   ....[46]....
        /*09c8*/ 	.word	0x0000f2f0
        /*09cc*/ 	.word	0x000000ff
        /*09d0*/ 	.word	0x00012430
        /*09d4*/ 	.short	0x0107
        /*09d6*/ 	.byte	0x2b
	.zero		1


	//   ....[47]....
        /*09d8*/ 	.word	0x0000f380
        /*09dc*/ 	.word	0x000000ff
        /*09e0*/ 	.word	0x00012430
        /*09e4*/ 	.short	0x0101
        /*09e6*/ 	.byte	0x2b
	.zero		1


	//   ....[48]....
        /*09e8*/ 	.word	0x0000fcc0
        /*09ec*/ 	.word	0x000000ff
        /*09f0*/ 	.word	0x00012400
        /*09f4*/ 	.short	0x0107
        /*09f6*/ 	.byte	0x2b
	.zero		1


	//   ....[49]....
        /*09f8*/ 	.word	0x0000fd00
        /*09fc*/ 	.word	0x000000ff
        /*0a00*/ 	.word	0x00012400
        /*0a04*/ 	.short	0x0101
        /*0a06*/ 	.byte	0x2b
	.zero		1


	//   ....[50]....
        /*0a08*/ 	.word	0x0000fd10
        /*0a0c*/ 	.word	0x000000ff
        /*0a10*/ 	.word	0x00012420
        /*0a14*/ 	.short	0x010a
        /*0a16*/ 	.byte	0x2b
	.zero		1


	//   ....[51]....
        /*0a18*/ 	.word	0x000101c0
        /*0a1c*/ 	.word	0x00000005
        /*0a20*/ 	.word	0x00012480
        /*0a24*/ 	.short	0x010a
        /*0a26*/ 	.byte	0x3f
	.zero		1


	//   ....[52]....
        /*0a28*/ 	.word	0x00010730
        /*0a2c*/ 	.word	0x00000005
        /*0a30*/ 	.word	0x00012470
        /*0a34*/ 	.short	0x0107
        /*0a36*/ 	.byte	0x3f
	.zero		1


	//   ....[53]....
        /*0a38*/ 	.word	0x000107c0
        /*0a3c*/ 	.word	0x00000005
        /*0a40*/ 	.word	0x00012470
        /*0a44*/ 	.short	0x0101
        /*0a46*/ 	.byte	0x3f
	.zero		1


	//   ....[54]....
        /*0a48*/ 	.word	0x000107f0
        /*0a4c*/ 	.word	0x00000005
        /*0a50*/ 	.word	0x00012440
        /*0a54*/ 	.short	0x010a
        /*0a56*/ 	.byte	0x3f
	.zero		1


	//   ....[55]....
        /*0a58*/ 	.word	0x00010c90
        /*0a5c*/ 	.word	0x00000005
        /*0a60*/ 	.word	0x00012430
        /*0a64*/ 	.short	0x0107
        /*0a66*/ 	.byte	0x3f
	.zero		1


	//   ....[56]....
        /*0a68*/ 	.word	0x00010d30
        /*0a6c*/ 	.word	0x00000005
        /*0a70*/ 	.word	0x00012430
        /*0a74*/ 	.short	0x0101
        /*0a76*/ 	.byte	0x3f
	.zero		1


	//   ....[57]....
        /*0a78*/ 	.word	0x00010db0
        /*0a7c*/ 	.word	0x00000003
        /*0a80*/ 	.word	0x00012470
        /*0a84*/ 	.short	0x010a
        /*0a86*/ 	.byte	0x3f
	.zero		1


	//   ....[58]....
        /*0a88*/ 	.word	0x00010e40
        /*0a8c*/ 	.word	0x00000003
        /*0a90*/ 	.word	0x00012460
        /*0a94*/ 	.short	0x010a
        /*0a96*/ 	.byte	0x3f
	.zero		1


	//   ....[59]....
        /*0a98*/ 	.word	0x00011230
        /*0a9c*/ 	.word	0x00000003
        /*0aa0*/ 	.word	0x00012450
        /*0aa4*/ 	.short	0x0101
        /*0aa6*/ 	.byte	0x3f
	.zero		1


	//   ....[60]....
        /*0aa8*/ 	.word	0x000112d0
        /*0aac*/ 	.word	0x00000003
        /*0ab0*/ 	.word	0x00000000
        /*0ab4*/ 	.short	0x0101
        /*0ab6*/ 	.byte	0x3f
	.zero		1


	//   ....[61]....
        /*0ab8*/ 	.word	0x000113d0
        /*0abc*/ 	.word	0x00000002
        /*0ac0*/ 	.word	0x00012470
        /*0ac4*/ 	.short	0x010a
        /*0ac6*/ 	.byte	0x3f
	.zero		1


	//   ....[62]....
        /*0ac8*/ 	.word	0x00011480
        /*0acc*/ 	.word	0x00000002
        /*0ad0*/ 	.word	0x00012460
        /*0ad4*/ 	.short	0x010a
        /*0ad6*/ 	.byte	0x3f
	.zero		1


	//   ....[63]....
        /*0ad8*/ 	.word	0x00011870
        /*0adc*/ 	.word	0x00000002
        /*0ae0*/ 	.word	0x00012450
        /*0ae4*/ 	.short	0x0101
        /*0ae6*/ 	.byte	0x3f
	.zero		1


	//   ....[64]....
        /*0ae8*/ 	.word	0x00011900
        /*0aec*/ 	.word	0x00000002
        /*0af0*/ 	.word	0x00000000
        /*0af4*/ 	.short	0x0101
        /*0af6*/ 	.byte	0x3f
	.zero		1


	//   ....[65]....
        /*0af8*/ 	.word	0x000119a0
        /*0afc*/ 	.word	0x00000006
        /*0b00*/ 	.word	0x00012420
        /*0b04*/ 	.short	0x010a
        /*0b06*/ 	.byte	0x3f
	.zero		1


	//   ....[66]....
        /*0b08*/ 	.word	0x00011ac0
        /*0b0c*/ 	.word	0x00000005
        /*0b10*/ 	.word	0x00012440
        /*0b14*/ 	.short	0x010a
        /*0b16*/ 	.byte	0x3f
	.zero		1


	//   ....[67]....
        /*0b18*/ 	.word	0x00011b60
        /*0b1c*/ 	.word	0x00000003
        /*0b20*/ 	.word	0x00012440
        /*0b24*/ 	.short	0x010a
        /*0b26*/ 	.byte	0x3f
	.zero		1


	//   ....[68]....
        /*0b28*/ 	.word	0x00011ba0
        /*0b2c*/ 	.word	0x00000005
        /*0b30*/ 	.word	0x00012460
        /*0b34*/ 	.short	0x010a
        /*0b36*/ 	.byte	0x3f
	.zero		1


	//   ....[69]....
        /*0b38*/ 	.word	0x00011be0
        /*0b3c*/ 	.word	0x00000003
        /*0b40*/ 	.word	0x00012460
        /*0b44*/ 	.short	0x010a
        /*0b46*/ 	.byte	0x3f
	.zero		1


	//   ....[70]....
        /*0b48*/ 	.word	0x00011c20
        /*0b4c*/ 	.word	0x00000005
        /*0b50*/ 	.word	0x00012480
        /*0b54*/ 	.short	0x010a
        /*0b56*/ 	.byte	0x3f
	.zero		1


	//   ....[71]....
        /*0b58*/ 	.word	0x00011c60
        /*0b5c*/ 	.word	0x00000003
        /*0b60*/ 	.word	0x00012480
        /*0b64*/ 	.short	0x010a
        /*0b66*/ 	.byte	0x3f
	.zero		1


	//   ....[72]....
        /*0b68*/ 	.word	0x00011cd0
        /*0b6c*/ 	.word	0x00000003
        /*0b70*/ 	.word	0x00012400
        /*0b74*/ 	.short	0x010a
        /*0b76*/ 	.byte	0x3f
	.zero		1


	//   ....[73]....
        /*0b78*/ 	.word	0x00011d30
        /*0b7c*/ 	.word	0x00000003
        /*0b80*/ 	.word	0x00012430
        /*0b84*/ 	.short	0x010a
        /*0b86*/ 	.byte	0x3f
	.zero		1


	//   ....[74]....
        /*0b88*/ 	.word	0x00011d90
        /*0b8c*/ 	.word	0x00000009
        /*0b90*/ 	.word	0x00012430
        /*0b94*/ 	.short	0x010a
        /*0b96*/ 	.byte	0x3f
	.zero		1


	//   ....[75]....
        /*0b98*/ 	.word	0x00011df0
        /*0b9c*/ 	.word	0x00000009
        /*0ba0*/ 	.word	0x00012450
        /*0ba4*/ 	.short	0x010a
        /*0ba6*/ 	.byte	0x3f
	.zero		1


	//   ....[76]....
        /*0ba8*/ 	.word	0x00011e50
        /*0bac*/ 	.word	0x00000007
        /*0bb0*/ 	.word	0x00012430
        /*0bb4*/ 	.short	0x010a
        /*0bb6*/ 	.byte	0x3f
	.zero		1


	//   ....[77]....
        /*0bb8*/ 	.word	0x00011eb0
        /*0bbc*/ 	.word	0x00000007
        /*0bc0*/ 	.word	0x00012450
        /*0bc4*/ 	.short	0x010a
        /*0bc6*/ 	.byte	0x3f
	.zero		1


	//   ....[78]....
        /*0bc8*/ 	.word	0x00011f10
        /*0bcc*/ 	.word	0x00000005
        /*0bd0*/ 	.word	0x00012450
        /*0bd4*/ 	.short	0x010a
        /*0bd6*/ 	.byte	0x3f
	.zero		1


	//   ....[79]....
        /*0bd8*/ 	.word	0x00012000
        /*0bdc*/ 	.word	0x0000001b
        /*0be0*/ 	.word	0x00012480
        /*0be4*/ 	.short	0x010a
        /*0be6*/ 	.byte	0x3f
	.zero		1


	//   ....[80]....
        /*0be8*/ 	.word	0x000127c0
        /*0bec*/ 	.word	0x0000001b
        /*0bf0*/ 	.word	0x00012440
        /*0bf4*/ 	.short	0x010a
        /*0bf6*/ 	.byte	0x3f
	.zero		1


	//   ....[81]....
        /*0bf8*/ 	.word	0x00013510
        /*0bfc*/ 	.word	0x0000001b
        /*0c00*/ 	.word	0x00012420
        /*0c04*/ 	.short	0x010a
        /*0c06*/ 	.byte	0x3f
	.zero		1


	//   ....[82]....
        /*0c08*/ 	.word	0x00013560
        /*0c0c*/ 	.word	0x00000005
        /*0c10*/ 	.word	0x00012480
        /*0c14*/ 	.short	0x010a
        /*0c16*/ 	.byte	0x3f
	.zero		1


	//   ....[83]....
        /*0c18*/ 	.word	0x00013c30
        /*0c1c*/ 	.word	0x00000005
        /*0c20*/ 	.word	0x00012440
        /*0c24*/ 	.short	0x010a
        /*0c26*/ 	.byte	0x3f
	.zero		1


	//   ....[84]....
        /*0c28*/ 	.word	0x00014200
        /*0c2c*/ 	.word	0x00000003
        /*0c30*/ 	.word	0x00012470
        /*0c34*/ 	.short	0x010a
        /*0c36*/ 	.byte	0x3f
	.zero		1


	//   ....[85]....
        /*0c38*/ 	.word	0x00014250
        /*0c3c*/ 	.word	0x00000003
        /*0c40*/ 	.word	0x00012460
        /*0c44*/ 	.short	0x010a
        /*0c46*/ 	.byte	0x3f
	.zero		1


	//   ....[86]....
        /*0c48*/ 	.word	0x000142a0
        /*0c4c*/ 	.word	0x00000002
        /*0c50*/ 	.word	0x00012470
        /*0c54*/ 	.short	0x010a
        /*0c56*/ 	.byte	0x3f
	.zero		1


	//   ....[87]....
        /*0c58*/ 	.word	0x000142f0
        /*0c5c*/ 	.word	0x00000002
        /*0c60*/ 	.word	0x00012460
        /*0c64*/ 	.short	0x010a
        /*0c66*/ 	.byte	0x3f
	.zero		1


	//   ....[88]....
        /*0c68*/ 	.word	0x00014340
        /*0c6c*/ 	.word	0x00000006
        /*0c70*/ 	.word	0x00012420
        /*0c74*/ 	.short	0x010a
        /*0c76*/ 	.byte	0x3f
	.zero		1


	//   ....[89]....
        /*0c78*/ 	.word	0x00014390
        /*0c7c*/ 	.word	0x00000005
        /*0c80*/ 	.word	0x00012440
        /*0c84*/ 	.short	0x010a
        /*0c86*/ 	.byte	0x3f
	.zero		1


	//   ....[90]....
        /*0c88*/ 	.word	0x000143e0
        /*0c8c*/ 	.word	0x00000003
        /*0c90*/ 	.word	0x00012440
        /*0c94*/ 	.short	0x010a
        /*0c96*/ 	.byte	0x3f
	.zero		1


	//   ....[91]....
        /*0c98*/ 	.word	0x00014430
        /*0c9c*/ 	.word	0x00000005
        /*0ca0*/ 	.word	0x00012460
        /*0ca4*/ 	.short	0x010a
        /*0ca6*/ 	.byte	0x3f
	.zero		1


	//   ....[92]....
        /*0ca8*/ 	.word	0x00014480
        /*0cac*/ 	.word	0x00000003
        /*0cb0*/ 	.word	0x00012460
        /*0cb4*/ 	.short	0x010a
        /*0cb6*/ 	.byte	0x3f
	.zero		1


	//   ....[93]....
        /*0cb8*/ 	.word	0x000144d0
        /*0cbc*/ 	.word	0x00000005
        /*0cc0*/ 	.word	0x00012480
        /*0cc4*/ 	.short	0x010a
        /*0cc6*/ 	.byte	0x3f
	.zero		1


	//----- nvinfo : EIATTR_NUM_MBARRIERS
	.align		4
.L_1574:
        /*0cc8*/ 	.byte	0x03, 0x38
        /*0cca*/ 	.short	0x0016


	//----- nvinfo : EIATTR_EXIT_INSTR_OFFSETS
	.align		4
        /*0ccc*/ 	.byte	0x04, 0x1c
        /*0cce*/ 	.short	(.L_1576 - .L_1575)


	//   ....[0]....
.L_1575:
        /*0cd0*/ 	.word	0x00011cb0


	//----- nvinfo : EIATTR_MAX_THREADS
	.align		4
.L_1576:
        /*0cd4*/ 	.byte	0x04, 0x05
        /*0cd6*/ 	.short	(.L_1578 - .L_1577)
.L_1577:
        /*0cd8*/ 	.word	0x00000200
        /*0cdc*/ 	.word	0x00000001
        /*0ce0*/ 	.word	0x00000001


	//----- nvinfo : EIATTR_CRS_STACK_SIZE
	.align		4
.L_1578:
        /*0ce4*/ 	.byte	0x04, 0x1e
        /*0ce6*/ 	.short	(.L_1580 - .L_1579)
.L_1579:
        /*0ce8*/ 	.word	0x00000000


	//----- nvinfo : EIATTR_CBANK_PARAM_SIZE
	.align		4
.L_1580:
        /*0cec*/ 	.byte	0x03, 0x19
        /*0cee*/ 	.short	0x0a70


	//----- nvinfo : EIATTR_PARAM_CBANK
	.align		4
        /*0cf0*/ 	.byte	0x04, 0x0a
        /*0cf2*/ 	.short	(.L_1582 - .L_1581)
	.align		4
.L_1581:
        /*0cf4*/ 	.word	index@(.nv.constant0._ZN7cutlass13device_kernelIN5flash11enable_sm90INS1_16FlashAttnFwdSm90INS1_25CollectiveMainloopFwdSm90ILi2EN4cute5tupleIJNS5_1CILi1EEES8_S8_EEENS6_IJNS7_ILi192EEENS7_ILi160EEENS7_ILi64EEEEEELi64ENS_12float_e4m3_tEfNS_4arch4Sm90ELb1ELb0ELb1ELb0ELb1ELb0ELb0ELb1ELb1ELb1ELb1ELb0EEENS1_21CollectiveEpilogueFwdINS6_IJSA_SC_SB_EEES9_NS_10bfloat16_tESG_Li384ELb0ELb1ELb1ELb1EEENS1_19SingleTileSchedulerILb0ELb1ELb1ELi192EEEEEEEEEvNT_6ParamsE)
        /*0cf8*/ 	.short	0x0210
        /*0cfa*/ 	.short	0x0a70


	//----- nvinfo : EIATTR_SW_WAR
	.align		4
.L_1582:
        /*0cfc*/ 	.byte	0x04, 0x36
        /*0cfe*/ 	.short	(.L_1584 - .L_1583)
.L_1583:
        /*0d00*/ 	.word	0x00000008
.L_1584:


//--------------------- .nv.info._ZN7cutlass13device_kernelIN5flash11enable_sm90INS1_16FlashAttnFwdSm90INS1_25CollectiveMainloopFwdSm90ILi2EN4cute5tupleIJNS5_1CILi1EEES8_S8_EEENS6_IJNS7_ILi192EEENS7_ILi160EEENS7_ILi64EEEEEELi64ENS_12float_e4m3_tEfNS_4arch4Sm90ELb1ELb0ELb1ELb1ELb1ELb0ELb0ELb1ELb1ELb1ELb1ELb0EEENS1_21CollectiveEpilogueFwdINS6_IJSA_SC_SB_EEES9_NS_10bfloat16_tESG_Li384ELb1ELb1ELb1ELb1EEENS1_36VarlenDynamicPersistentTileSchedulerILi192ELi160ELi384ELi128ELb1ELb1ELb1ELb1ELb1ELb1EEEEEEEEEvNT_6ParamsE --------------------------
	.section	.nv.info._ZN7cutlass13device_kernelIN5flash11enable_sm90INS1_16FlashAttnFwdSm90INS1_25CollectiveMainloopFwdSm90ILi2EN4cute5tupleIJNS5_1CILi1EEES8_S8_EEENS6_IJNS7_ILi192EEENS7_ILi160EEENS7_ILi64EEEEEELi64ENS_12float_e4m3_tEfNS_4arch4Sm90ELb1ELb0ELb1ELb1ELb1ELb0ELb0ELb1ELb1ELb1ELb1ELb0EEENS1_21CollectiveEpilogueFwdINS6_IJSA_SC_SB_EEES9_NS_10bfloat16_tESG_Li384ELb1ELb1ELb1ELb1EEENS1_36VarlenDynamicPersistentTileSchedulerILi192ELi160ELi384ELi128ELb1ELb1ELb1ELb1ELb1ELb1EEEEEEEEEvNT_6ParamsE,"",@"SHT_CUDA_INFO"
	.sectionflags	@""
	.align	4


	//----- nvinfo : EIATTR_CUDA_API_VERSION
	.align		4
        /*0000*/ 	.byte	0x04, 0x37
        /*0002*/ 	.short	(.L_1586 - .L_1585)
.L_1585:
        /*0004*/ 	.word	0x00000082


	//----- nvinfo : EIATTR_KPARAM_INFO
	.align		4
.L_1586:
        /*0008*/ 	.byte	0x04, 0x17
        /*000a*/ 	.short	(.L_1588 - .L_1587)
.L_1587:
        /*000c*/ 	.word	0x00000000
        /*0010*/ 	.short	0x0000
        /*0012*/ 	.short	0x0070
        /*0014*/ 	.byte	0x00, 0xf0, 0x01, 0x2a


	//----- nvinfo : EIATTR_SPARSE_MMA_MASK
	.align		4
.L_1588:
        /*0018*/ 	.byte	0x03, 0x50
        /*001a*/ 	.short	0x0000


	//----- nvinfo : EIATTR_MAXREG_COUNT
	.align		4
        /*001c*/ 	.byte	0x03, 0x1b
        /*001e*/ 	.short	0x0080


	//----- nvinfo : EIATTR_NUM_BARRIERS
	.align		4
        /*0020*/ 	.byte	0x02, 0x4c
        /*0022*/ 	.byte	0x09
	.zero		1


	//----- nvinfo : EIATTR_EXTERNS
	.align		4
        /*0024*/ 	.byte	0x04, 0x0f
        /*0026*/ 	.short	(.L_1590 - .L_1589)


	//   ....[0]....
	.align		4
.L_1589:
        /*0028*/ 	.word	index@(__assertfail)


	//----- nvinfo : EIATTR_ANNOTATIONS
	.align		4
.L_1590:
        /*002c*/ 	.byte	0x04, 0x55
        /*002e*/ 	.short	(.L_1592 - .L_1591)


	//   ....[0]....
.L_1591:
        /* <DEDUP_REMOVED lines=56> */


	//----- nvinfo : EIATTR_MERCURY_ISA_VERSION
	.align		4
.L_1592:
        /*0398*/ 	.byte	0x03, 0x5f
        /*039a*/ 	.short	0x0101


	//----- nvinfo : EIATTR_UNUSED_LOAD_BYTE_OFFSET
	.align		4
        /*039c*/ 	.byte	0x04, 0x44
        /*039e*/ 	.short	(.L_1594 - .L_1593)


	//   ....[0]....
.L_1593:
        /*03a0*/ 	.word	0x00000940
        /*03a4*/ 	.word	0x0000fff0


	//   ....[1]....
        /*03a8*/ 	.word	0x0000bfe0
        /*03ac*/ 	.word	0x0000fff0


	//----- nvinfo : EIATTR_INT_WARP_WIDE_INSTR_OFFSETS
	.align		4
.L_1594:
        /*03b0*/ 	.byte	0x04, 0x31
        /*03b2*/ 	.short	(.L_1596 - .L_1595)


	//   ....[0]....
.L_1595:
        /*03b4*/ 	.word	0x000000c0


	//   ....[1]....
        /*03b8*/ 	.word	0x000000d0


	//   ....[2]....
        /*03bc*/ 	.word	0x00000170


	//   ....[3]....
        /*03c0*/ 	.word	0x00010720


	//   ....[4]....
        /*03c4*/ 	.word	0x000107b0


	//   ....[5]....
        /*03c8*/ 	.word	0x00014390


	//   ....[6]....
        /*03cc*/ 	.word	0x00014420


	//----- nvinfo : EIATTR_COOP_GROUP_MASK_REGIDS
	.align		4
.L_1596:
        /*03d0*/ 	.byte	0x04, 0x29
        /*03d2*/ 	.short	(.L_1598 - .L_1597)


	//   ....[0]....
.L_1597:
        /*03d4*/ 	.word	0xffffffff


	//   ....[1]....
        /*03d8*/ 	.word	0xffffffff


	//   ....[2]....
        /*03dc*/ 	.word	0xffffffff


	//   ....[3]....
        /*03e0*/ 	.word	0xffffffff


	//   ....[4]....
        /*03e4*/ 	.word	0xffffffff


	//   ....[5]....
        /*03e8*/ 	.word	0xffffffff


	//   ....[6]....
        /*03ec*/ 	.word	0xffffffff


	//   ....[7]....
        /*03f0*/ 	.word	0xffffffff


	//   ....[8]....
        /*03f4*/ 	.word	0xffffffff


	//   ....[9]....
        /*03f8*/ 	.word	0xffffffff


	//   ....[10]....
        /*03fc*/ 	.word	0xffffffff


	//   ....[11]....
        /*0400*/ 	.word	0xffffffff


	//   ....[12]....
        /*0404*/ 	.word	0xffffffff


	//   ....[13]....
        /*0408*/ 	.word	0xffffffff


	//   ....[14]....
        /*040c*/ 	.word	0xffffffff


	//   ....[15]....
        /*0410*/ 	.word	0xffffffff


	//   ....[16]....
        /*0414*/ 	.word	0xffffffff


	//   ....[17]....
        /*0418*/ 	.word	0xffffffff


	//   ....[18]....
        /*041c*/ 	.word	0xffffffff


	//   ....[19]....
        /*0420*/ 	.word	0xffffffff


	//   ....[20]....
        /*0424*/ 	.word	0xffffffff


	//   ....[21]....
        /*0428*/ 	.word	0xffffffff


	//   ....[22]....
        /*042c*/ 	.word	0xffffffff


	//   ....[23]....
        /*0430*/ 	.word	0xffffffff


	//   ....[24]....
        /*0434*/ 	.word	0xffffffff


	//   ....[25]....
        /*0438*/ 	.word	0xffffffff


	//   ....[26]....
        /*043c*/ 	.word	0xffffffff


	//   ....[27]....
        /*0440*/ 	.word	0xffffffff


	//   ....[28]....
        /*0444*/ 	.word	0xffffffff


	//   ....[29]....
        /*0448*/ 	.word	0xffffffff


	//   ....[30]....
        /*044c*/ 	.word	0xffffffff


	//   ....[31]....
        /*0450*/ 	.word	0xffffffff


	//   ....[32]....
        /*0454*/ 	.word	0xffffffff


	//   ....[33]....
        /*0458*/ 	.word	0xffffffff


	//   ....[34]....
        /*045c*/ 	.word	0xffffffff


	//   ....[35]....
        /*0460*/ 	.word	0xffffffff


	//   ....[36]....
        /*0464*/ 	.word	0xffffffff


	//   ....[37]....
        /*0468*/ 	.word	0xffffffff


	//   ....[38]....
        /*046c*/ 	.word	0xffffffff


	//   ....[39]....
        /*0470*/ 	.word	0xffffffff


	//   ....[40]....
        /*0474*/ 	.word	0xffffffff


	//   ....[41]....
        /*0478*/ 	.word	0xffffffff


	//   ....[42]....
        /*047c*/ 	.word	0xffffffff


	//   ....[43]....
        /*0480*/ 	.word	0xffffffff


	//   ....[44]....
        /*0484*/ 	.word	0xffffffff


	//   ....[45]....
        /*0488*/ 	.word	0xffffffff


	//   ....[46]....
        /*048c*/ 	.word	0xffffffff


	//   ....[47]....
        /*0490*/ 	.word	0xffffffff


	//   ....[48]....
        /*0494*/ 	.word	0xffffffff


	//   ....[49]....
        /*0498*/ 	.word	0xffffffff


	//   ....[50]....
        /*049c*/ 	.word	0xffffffff


	//   ....[51]....
        /*04a0*/ 	.word	0xffffffff


	//   ....[52]....
        /*04a4*/ 	.word	0xffffffff


	//   ....[53]....
        /*04a8*/ 	.word	0xffffffff


	//   ....[54]....
        /*04ac*/ 	.word	0xffffffff


	//   ....[55]....
        /*04b0*/ 	.word	0xffffffff


	//   ....[56]....
        /*04b4*/ 	.word	0xffffffff


	//   ....[57]....
        /*04b8*/ 	.word	0xffffffff


	//   ....[58]....
        /*04bc*/ 	.word	0xffffffff


	//   ....[59]....
        /*04c0*/ 	.word	0xffffffff


	//   ....[60]....
        /*04c4*/ 	.word	0xffffffff


	//   ....[61]....
        /*04c8*/ 	.word	0xffffffff


	//   ....[62]....
        /*04cc*/ 	.word	0xffffffff


	//   ....[63]....
        /*04d0*/ 	.word	0xffffffff


	//   ....[64]....
        /*04d4*/ 	.word	0xffffffff


	//   ....[65]....
        /*04d8*/ 	.word	0xffffffff


	//   ....[66]....
        /*04dc*/ 	.word	0xffffffff


	//   ....[67]....
        /*04e0*/ 	.word	0xffffffff


	//   ....[68]....
        /*04e4*/ 	.word	0xffffffff


	//   ....[69]....
        /*04e8*/ 	.word	0xffffffff


	//   ....[70]....
        /*04ec*/ 	.word	0xffffffff


	//   ....[71]....
        /*04f0*/ 	.word	0xffffffff


	//   ....[72]....
        /*04f4*/ 	.word	0xffffffff


	//   ....[73]....
        /*04f8*/ 	.word	0xffffffff


	//   ....[74]....
        /*04fc*/ 	.word	0xffffffff


	//   ....[75]....
        /*0500*/ 	.word	0xffffffff


	//   ....[76]....
        /*0504*/ 	.word	0xffffffff


	//   ....[77]....
        /*0508*/ 	.word	0xffffffff


	//   ....[78]....
        /*050c*/ 	.word	0xffffffff


	//   ....[79]....
        /*0510*/ 	.word	0xffffffff


	//   ....[80]....
        /*0514*/ 	.word	0xffffffff


	//   ....[81]....
        /*0518*/ 	.word	0xffffffff


	//   ....[82]....
        /*051c*/ 	.word	0xffffffff


	//   ....[83]....
        /*0520*/ 	.word	0xffffffff


	//   ....[84]....
        /*0524*/ 	.word	0xffffffff


	//   ....[85]....
        /*0528*/ 	.word	0xffffffff


	//   ....[86]....
        /*052c*/ 	.word	0xffffffff


	//   ....[87]....
        /*0530*/ 	.word	0xffffffff


	//   ....[88]....
        /*0534*/ 	.word	0xffffffff


	//   ....[89]....
        /*0538*/ 	.word	0xffffffff


	//   ....[90]....
        /*053c*/ 	.word	0xffffffff


	//   ....[91]....
        /*0540*/ 	.word	0xffffffff


	//   ....[92]....
        /*0544*/ 	.word	0xffffffff


	//   ....[93]....
        /*0548*/ 	.word	0xffffffff


	//   ....[94]....
        /*054c*/ 	.word	0xffffffff


	//   ....[95]....
        /*0550*/ 	.word	0xffffffff


	//   ....[96]....
        /*0554*/ 	.word	0xffffffff


	//   ....[97]....
        /*0558*/ 	.word	0xffffffff


	//   ....[98]....
        /*055c*/ 	.word	0xffffffff


	//   ....[99]....
        /*0560*/ 	.word	0xffffffff


	//   ....[100]....
        /*0564*/ 	.word	0xffffffff


	//   ....[101]....
        /*0568*/ 	.word	0xffffffff


	//   ....[102]....
        /*056c*/ 	.word	0xffffffff


	//   ....[103]....
        /*0570*/ 	.word	0xffffffff


	//   ....[104]....
        /*0574*/ 	.word	0xffffffff


	//   ....[105]....
        /*0578*/ 	.word	0xffffffff


	//   ....[106]....
        /*057c*/ 	.word	0xffffffff


	//   ....[107]....
        /*0580*/ 	.word	0xffffffff


	//   ....[108]....
        /*0584*/ 	.word	0xffffffff


	//   ....[109]....
        /*0588*/ 	.word	0xffffffff


	//   ....[110]....
        /*058c*/ 	.word	0xffffffff


	//   ....[111]....
        /*0590*/ 	.word	0xffffffff


	//   ....[112]....
        /*0594*/ 	.word	0xffffffff


	//   ....[113]....
        /*0598*/ 	.word	0xffffffff


	//   ....[114]....
        /*059c*/ 	.word	0xffffffff


	//   ....[115]....
        /*05a0*/ 	.word	0xffffffff


	//   ....[116]....
        /*05a4*/ 	.word	0xffffffff


	//   ....[117]....
        /*05a8*/ 	.word	0xffffffff


	//   ....[118]....
        /*05ac*/ 	.word	0xffffffff


	//   ....[119]....
        /*05b0*/ 	.word	0xffffffff


	//   ....[120]....
        /*05b4*/ 	.word	0xffffffff


	//   ....[121]....
        /*05b8*/ 	.word	0xffffffff


	//   ....[122]....
        /*05bc*/ 	.word	0xffffffff


	//   ....[123]....
        /*05c0*/ 	.word	0xffffffff


	//   ....[124]....
        /*05c4*/ 	.word	0xffffffff


	//   ....[125]....
        /*05c8*/ 	.word	0xffffffff


	//   ....[126]....
        /*05cc*/ 	.word	0xffffffff


	//   ....[127]....
        /*05d0*/ 	.word	0xffffffff


	//   ....[128]....
        /*05d4*/ 	.word	0xffffffff


	//   ....[129]....
        /*05d8*/ 	.word	0xffffffff


	//   ....[130]....
        /*05dc*/ 	.word	0xffffffff


	//   ....[131]....
        /*05e0*/ 	.word	0xffffffff


	//   ....[132]....
        /*05e4*/ 	.word	0xffffffff


	//   ....[133]....
        /*05e8*/ 	.word	0xffffffff


	//   ....[134]....
        /*05ec*/ 	.word	0xffffffff


	//   ....[135]....
        /*05f0*/ 	.word	0xffffffff


	//   ....[136]....
        /*05f4*/ 	.word	0xffffffff


	//   ....[137]....
        /*05f8*/ 	.word	0xffffffff


	//   ....[138]....
        /*05fc*/ 	.word	0xffffffff


	//   ....[139]....
        /*0600*/ 	.word	0xffffffff


	//   ....[140]....
        /*0604*/ 	.word	0xffffffff


	//   ....[141]....
        /*0608*/ 	.word	0xffffffff


	//   ....[142]....
        /*060c*/ 	.word	0xffffffff


	//   ....[143]....
        /*0610*/ 	.word	0xffffffff


	//   ....[144]....
        /*0614*/ 	.word	0xffffffff


	//   ....[145]....
        /*0618*/ 	.word	0xffffffff


	//   ....[146]....
        /*061c*/ 	.word	0xffffffff


	//   ....[147]....
        /*0620*/ 	.word	0xffffffff


	//   ....[148]....
        /*0624*/ 	.word	0xffffffff


	//   ....[149]....
        /*0628*/ 	.word	0xffffffff


	//   ....[150]....
        /*062c*/ 	.word	0xffffffff


	//   ....[151]....
        /*0630*/ 	.word	0xffffffff


	//   ....[152]....
        /*0634*/ 	.word	0xffffffff


	//   ....[153]....
        /*0638*/ 	.word	0xffffffff


	//   ....[154]....
        /*063c*/ 	.word	0xffffffff


	//   ....[155]....
        /*0640*/ 	.word	0xffffffff


	//   ....[156]....
        /*0644*/ 	.word	0xffffffff


	//   ....[157]....
        /*0648*/ 	.word	0xffffffff


	//   ....[158]....
        /*064c*/ 	.word	0xffffffff


	//   ....[159]....
        /*0650*/ 	.word	0xffffffff


	//   ....[160]....
        /*0654*/ 	.word	0xffffffff


	//   ....[161]....
        /*0658*/ 	.word	0xffffffff


	//   ....[162]....
        /*065c*/ 	.word	0xffffffff


	//   ....[163]....
        /*0660*/ 	.word	0xffffffff


	//   ....[164]....
        /*0664*/ 	.word	0xffffffff


	//   ....[165]....
        /*0668*/ 	.word	0xffffffff


	//   ....[166]....
        /*066c*/ 	.word	0xffffffff


	//   ....[167]....
        /*0670*/ 	.word	0xffffffff


	//   ....[168]....
        /*0674*/ 	.word	0xffffffff


	//   ....[169]....
        /*0678*/ 	.word	0xffffffff


	//   ....[170]....
        /*067c*/ 	.word	0xffffffff


	//   ....[171]....
        /*0680*/ 	.word	0x0500000f


	//   ....[172]....
        /*0684*/ 	.word	0x0500000f


	//   ....[173]....
        /*0688*/ 	.word	0x0500000f


	//   ....[174]....
        /*068c*/ 	.word	0x0500000f


	//   ....[175]....
        /*0690*/ 	.word	0x0500000f


	//   ....[176]....
        /*0694*/ 	.word	0x0500000f


	//   ....[177]....
        /*0698*/ 	.word	0x0500000f


	//   ....[178]....
        /*069c*/ 	.word	0x0500000f


	//   ....[179]....
        /*06a0*/ 	.word	0x0500000f


	//   ....[180]....
        /*06a4*/ 	.word	0x0500000f


	//   ....[181]....
        /*06a8*/ 	.word	0x0500000f


	//   ....[182]....
        /*06ac*/ 	.word	0x0500000f


	//   ....[183]....
        /*06b0*/ 	.word	0x0500000f


	//   ....[184]....
        /*06b4*/ 	.word	0x0500000f


	//   ....[185]....
        /*06b8*/ 	.word	0x0500000f


	//   ....[186]....
        /*06bc*/ 	.word	0x0500000f


	//   ....[187]....
        /*06c0*/ 	.word	0x0500000f


	//   ....[188]....
        /*06c4*/ 	.word	0x0500000f


	//   ....[189]....
        /*06c8*/ 	.word	0x0500000f


	//   ....[190]....
        /*06cc*/ 	.word	0x0500000f


	//   ....[191]....
        /*06d0*/ 	.word	0x0500000f


	//   ....[192]....
        /*06d4*/ 	.word	0x0500000f


	//   ....[193]....
        /*06d8*/ 	.word	0x0500000f


	//   ....[194]....
        /*06dc*/ 	.word	0x0500000f


	//   ....[195]....
        /*06e0*/ 	.word	0x0500000f


	//   ....[196]....
        /*06e4*/ 	.word	0x0500000f


	//   ....[197]....
        /*06e8*/ 	.word	0x0500000f


	//   ....[198]....
        /*06ec*/ 	.word	0x0500000f


	//   ....[199]....
        /*06f0*/ 	.word	0x0500000f


	//   ....[200]....
        /*06f4*/ 	.word	0x0500000f


	//   ....[201]....
        /*06f8*/ 	.word	0x0500000f


	//   ....[202]....
        /*06fc*/ 	.word	0x0500000f


	//   ....[203]....
        /*0700*/ 	.word	0x0500000f


	//   ....[204]....
        /*0704*/ 	.word	0x0500000f


	//   ....[205]....
        /*0708*/ 	.word	0x0500000f


	//   ....[206]....
        /*070c*/ 	.word	0x0500000f


	//   ....[207]....
        /*0710*/ 	.word	0x0500000f


	//   ....[208]....
        /*0714*/ 	.word	0x0500000f


	//   ....[209]....
        /*0718*/ 	.word	0x0500000f


	//   ....[210]....
        /*071c*/ 	.word	0x0500000f


	//   ....[211]....
        /*0720*/ 	.word	0x0500000f


	//   ....[212]....
        /*0724*/ 	.word	0x0500000f


	//   ....[213]....
        /*0728*/ 	.word	0x0500000f


	//   ....[214]....
        /*072c*/ 	.word	0x0500000f


	//   ....[215]....
        /*0730*/ 	.word	0x0500000f


	//   ....[216]....
        /*0734*/ 	.word	0x0500000f


	//   ....[217]....
        /*0738*/ 	.word	0x0500000f


	//   ....[218]....
        /*073c*/ 	.word	0x0500000f


	//   ....[219]....
        /*0740*/ 	.word	0x0500000f


	//   ....[220]....
        /*0744*/ 	.word	0x0500000f


	//   ....[221]....
        /*0748*/ 	.word	0x0500000f


	//   ....[222]....
        /*074c*/ 	.word	0x0500000f


	//   ....[223]....
        /*0750*/ 	.word	0x0500000f


	//   ....[224]....
        /*0754*/ 	.word	0x0500000f


	//----- nvinfo : EIATTR_COOP_GROUP_INSTR_OFFSETS
	.align		4
.L_1598:
        /*0758*/ 	.byte	0x04, 0x28
        /*075a*/ 	.short	(.L_1600 - .L_1599)


	//   ....[0]....
.L_1599:
        /*075c*/ 	.word	0x00000070


	//   ....[1]....
        /*0760*/ 	.word	0x000000b0


	//   ....[2]....
        /*0764*/ 	.word	0x000002d0


	//   ....[3]....
        /*0768*/ 	.word	0x00000430


	//   ....[4]....
        /*076c*/ 	.word	0x00000550


	//   ....[5]....
        /*0770*/ 	.word	0x000006b0


	//   ....[6]....
        /*0774*/ 	.word	0x000018e0


	//   ....[7]....
        /*0778*/ 	.word	0x00002460


	//   ....[8]....
        /*077c*/ 	.word	0x00002910


	//   ....[9]....
        /*0780*/ 	.word	0x00003460


	//   ....[10]....
        /*0784*/ 	.word	0x000034f0


	//   ....[11]....
        /*0788*/ 	.word	0x00004110


	//   ....[12]....
        /*078c*/ 	.word	0x000041a0


	//   ....[13]....
        /*0790*/ 	.word	0x00005c10


	//   ....[14]....
        /*0794*/ 	.word	0x00006b80


	//   ....[15]....
        /*0798*/ 	.word	0x00006bd0


	//   ....[16]....
        /*079c*/ 	.word	0x00006be0


	//   ....[17]....
        /*07a0*/ 	.word	0x000078e0


	//   ....[18]....
        /*07a4*/ 	.word	0x00007950


	//   ....[19]....
        /*07a8*/ 	.word	0x0000a1a0


	//   ....[20]....
        /*07ac*/ 	.word	0x0000a1c0


	//   ....[21]....
        /*07b0*/ 	.word	0x0000a1e0


	//   ....[22]....
        /*07b4*/ 	.word	0x0000a210


	//   ....[23]....
        /*07b8*/ 	.word	0x0000ba20


	//   ....[24]....
        /*07bc*/ 	.word	0x0000ba30


	//   ....[25]....
        /*07c0*/ 	.word	0x0000bab0


	//   ....[26]....
        /*07c4*/ 	.word	0x0000bac0


	//   ....[27]....
        /*07c8*/ 	.word	0x0000c4c0


	//   ....[28]....
        /*07cc*/ 	.word	0x0000c4d0


	//   ....[29]....
        /*07d0*/ 	.word	0x0000c4e0


	//   ....[30]....
        /*07d4*/ 	.word	0x0000c4f0


	//   ....[31]....
        /*07d8*/ 	.word	0x0000c500


	//   ....[32]....
        /*07dc*/ 	.word	0x0000c510


	//   ....[33]....
        /*07e0*/ 	.word	0x0000c520


	//   ....[34]....
        /*07e4*/ 	.word	0x0000c530


	//   ....[35]....
        /*07e8*/ 	.word	0x0000c540


	//   ....[36]....
        /*07ec*/ 	.word	0x0000c560


	//   ....[37]....
        /*07f0*/ 	.word	0x0000c580


	//   ....[38]....
        /*07f4*/ 	.word	0x0000c590


	//   ....[39]....
        /*07f8*/ 	.word	0x0000c5c0


	//   ....[40]....
        /*07fc*/ 	.word	0x0000c5d0


	//   ....[41]....
        /*0800*/ 	.word	0x0000c5e0


	//   ....[42]....
        /*0804*/ 	.word	0x0000c5f0


	//   ....[43]....
        /*0808*/ 	.word	0x0000c600


	//   ....[44]....
        /*080c*/ 	.word	0x0000c630


	//   ....[45]....
        /*0810*/ 	.word	0x0000c650


	//   ....[46]....
        /*0814*/ 	.word	0x0000c680


	//   ....[47]....
        /*0818*/ 	.word	0x0000c6a0


	//   ....[48]....
        /*081c*/ 	.word	0x0000c6c0


	//   ....[49]....
        /*0820*/ 	.word	0x0000c6d0


	//   ....[50]....
        /*0824*/ 	.word	0x0000c6e0


	//   ....[51]....
        /*0828*/ 	.word	0x0000c700


	//   ....[52]....
        /*082c*/ 	.word	0x0000c730


	//   ....[53]....
        /*0830*/ 	.word	0x0000c750


	//   ....[54]....
        /*0834*/ 	.word	0x0000c780


	//   ....[55]....
        /*0838*/ 	.word	0x0000c7b0


	//   ....[56]....
        /*083c*/ 	.word	0x0000c7e0


	//   ....[57]....
        /*0840*/ 	.word	0x0000c810


	//   ....[58]....
        /*0844*/ 	.word	0x0000c840


	//   ....[59]....
        /*0848*/ 	.word	0x0000ced0


	//   ....[60]....
        /*084c*/ 	.word	0x0000cee0


	//   ....[61]....
        /*0850*/ 	.word	0x0000cef0


	//   ....[62]....
        /*0854*/ 	.word	0x0000cf30


	//   ....[63]....
        /*0858*/ 	.word	0x0000d550


	//   ....[64]....
        /*085c*/ 	.word	0x0000d590


	//   ....[65]....
        /*0860*/ 	.word	0x0000d5b0


	//   ....[66]....
        /*0864*/ 	.word	0x0000d5f0


	//   ....[67]....
        /*0868*/ 	.word	0x0000d610


	//   ....[68]....
        /*086c*/ 	.word	0x0000d620


	//   ....[69]....
        /*0870*/ 	.word	0x0000d640


	//   ....[70]....
        /*0874*/ 	.word	0x0000d660


	//   ....[71]....
        /*0878*/ 	.word	0x0000dae0


	//   ....[72]....
        /*087c*/ 	.word	0x0000daf0


	//   ....[73]....
        /*0880*/ 	.word	0x0000dd20


	//   ....[74]....
        /*0884*/ 	.word	0x0000dd30


	//   ....[75]....
        /*0888*/ 	.word	0x0000e840


	//   ....[76]....
        /*088c*/ 	.word	0x0000e870


	//   ....[77]....
        /*0890*/ 	.word	0x0000e8b0


	//   ....[78]....
        /*0894*/ 	.word	0x0000e8e0


	//   ....[79]....
        /*0898*/ 	.word	0x0000e8f0


	//   ....[80]....
        /*089c*/ 	.word	0x0000e900


	//   ....[81]....
        /*08a0*/ 	.word	0x0000e910


	//   ....[82]....
        /*08a4*/ 	.word	0x0000e930


	//   ....[83]....
        /*08a8*/ 	.word	0x0000ea80


	//   ....[84]....
        /*08ac*/ 	.word	0x0000eca0


	//   ....[85]....
        /*08b0*/ 	.word	0x0000ecd0


	//   ....[86]....
        /*08b4*/ 	.word	0x0000ed00


	//   ....[87]....
        /*08b8*/ 	.word	0x0000ed30


	//   ....[88]....
        /*08bc*/ 	.word	0x0000ed60


	//   ....[89]....
        /*08c0*/ 	.word	0x0000edb0


	//   ....[90]....
        /*08c4*/ 	.word	0x0000ef20


	//   ....[91]....
        /*08c8*/ 	.word	0x0000ef50


	//   ....[92]....
        /*08cc*/ 	.word	0x0000ef80


	//   ....[93]....
        /*08d0*/ 	.word	0x0000efb0


	//   ....[94]....
        /*08d4*/ 	.word	0x0000efe0


	//   ....[95]....
        /*08d8*/ 	.word	0x0000f010


	//   ....[96]....
        /*08dc*/ 	.word	0x0000f0a0


	//   ....[97]....
        /*08e0*/ 	.word	0x0000f100


	//   ....[98]....
        /*08e4*/ 	.word	0x0000f110


	//   ....[99]....
        /*08e8*/ 	.word	0x0000f160


	//   ....[100]....
        /*08ec*/ 	.word	0x00011700


	//   ....[101]....
        /*08f0*/ 	.word	0x00011710


	//   ....[102]....
        /*08f4*/ 	.word	0x00011780


	//   ....[103]....
        /*08f8*/ 	.word	0x000117a0


	//   ....[104]....
        /*08fc*/ 	.word	0x000117e0


	//   ....[105]....
        /*0900*/ 	.word	0x00011800


	//   ....[106]....
        /*0904*/ 	.word	0x00011810


	//   ....[107]....
        /*0908*/ 	.word	0x00011820


	//   ....[108]....
        /*090c*/ 	.word	0x000118b0


	//   ....[109]....
        /*0910*/ 	.word	0x000118d0


	//   ....[110]....
        /*0914*/ 	.word	0x00011d30


	//   ....[111]....
        /*0918*/ 	.word	0x00011d40


	//   ....[112]....
        /*091c*/ 	.word	0x00011d60


	//   ....[113]....
        /*0920*/ 	.word	0x00011df0


	//   ....[114]....
        /*0924*/ 	.word	0x00011e00


	//   ....[115]....
        /*0928*/ 	.word	0x00011e70


	//   ....[116]....
        /*092c*/ 	.word	0x00011e80


	//   ....[117]....
        /*0930*/ 	.word	0x00011e90


	//   ....[118]....
        /*0934*/ 	.word	0x00011ea0


	//   ....[119]....
        /*0938*/ 	.word	0x00011f60


	//   ....[120]....
        /*093c*/ 	.word	0x000127d0


	//   ....[121]....
        /*0940*/ 	.word	0x00012800


	//   ....[122]....
        /*0944*/ 	.word	0x000128a0


	//   ....[123]....
        /*0948*/ 	.word	0x000128c0


	//   ....[124]....
        /*094c*/ 	.word	0x00012940


	//   ....[125]....
        /*0950*/ 	.word	0x00012960


	//   ....[126]....
        /*0954*/ 	.word	0x00012970


	//   ....[127]....
        /*0958*/ 	.word	0x00012980


	//   ....[128]....
        /*095c*/ 	.word	0x00012a80


	//   ....[129]....
        /*0960*/ 	.word	0x00012a90


	//   ....[130]....
        /*0964*/ 	.word	0x00012aa0


	//   ....[131]....
        /*0968*/ 	.word	0x00012ab0


	//   ....[132]....
        /*096c*/ 	.word	0x000134f0


	//   ....[133]....
        /*0970*/ 	.word	0x00013500


	//   ....[134]....
        /*0974*/ 	.word	0x00013570


	//   ....[135]....
        /*0978*/ 	.word	0x00013580


	//   ....[136]....
        /*097c*/ 	.word	0x000135c0


	//   ....[137]....
        /*0980*/ 	.word	0x000135d0


	//   ....[138]....
        /*0984*/ 	.word	0x00013610


	//   ....[139]....
        /*0988*/ 	.word	0x00013620


	//   ....[140]....
        /*098c*/ 	.word	0x00013660


	//   ....[141]....
        /*0990*/ 	.word	0x00013670


	//   ....[142]....
        /*0994*/ 	.word	0x00013a80


	//   ....[143]....
        /*0998*/ 	.word	0x00013a90


	//   ....[144]....
        /*099c*/ 	.word	0x00013aa0


	//   ....[145]....
        /*09a0*/ 	.word	0x00013ae0


	//   ....[146]....
        /*09a4*/ 	.word	0x00013af0


	//   ....[147]....
        /*09a8*/ 	.word	0x00013b30


	//   ....[148]....
        /*09ac*/ 	.word	0x00013b40


	//   ....[149]....
        /*09b0*/ 	.word	0x00013b50


	//   ....[150]....
        /*09b4*/ 	.word	0x00013b90


	//   ....[151]....
        /*09b8*/ 	.word	0x00013bd0


	//   ....[152]....
        /*09bc*/ 	.word	0x00014d30


	//   ....[153]....
        /*09c0*/ 	.word	0x00014d50


	//   ....[154]....
        /*09c4*/ 	.word	0x00014d80


	//   ....[155]....
        /*09c8*/ 	.word	0x00014db0


	//   ....[156]....
        /*09cc*/ 	.word	0x00014df0


	//   ....[157]....
        /*09d0*/ 	.word	0x00014e00


	//   ....[158]....
        /*09d4*/ 	.word	0x00014e30


	//   ....[159]....
        /*09d8*/ 	.word	0x00014e60


	//   ....[160]....
        /*09dc*/ 	.word	0x00014fd0


	//   ....[161]....
        /*09e0*/ 	.word	0x00015000


	//   ....[162]....
        /*09e4*/ 	.word	0x00015030


	//   ....[163]....
        /*09e8*/ 	.word	0x00015070


	//   ....[164]....
        /*09ec*/ 	.word	0x000150a0


	//   ....[165]....
        /*09f0*/ 	.word	0x000150d0


	//   ....[166]....
        /*09f4*/ 	.word	0x00015170


	//   ....[167]....
        /*09f8*/ 	.word	0x000151c0


	//   ....[168]....
        /*09fc*/ 	.word	0x000151d0


	//   ....[169]....
        /*0a00*/ 	.word	0x00015210


	//   ....[170]....
        /*0a04*/ 	.word	0x00015d10


	//   ....[171]....
        /*0a08*/ 	.word	0x00016350


	//   ....[172]....
        /*0a0c*/ 	.word	0x00016440


	//   ....[173]....
        /*0a10*/ 	.word	0x000164d0


	//   ....[174]....
        /*0a14*/ 	.word	0x000165a0


	//   ....[175]....
        /*0a18*/ 	.word	0x00016650


	//   ....[176]....
        /*0a1c*/ 	.word	0x00016700


	//   ....[177]....
        /*0a20*/ 	.word	0x000167a0


	//   ....[178]....
        /*0a24*/ 	.word	0x00016840


	//   ....[179]....
        /*0a28*/ 	.word	0x000168f0


	//   ....[180]....
        /*0a2c*/ 	.word	0x00016970


	//   ....[181]....
        /*0a30*/ 	.word	0x00016a40


	//   ....[182]....
        /*0a34*/ 	.word	0x00016b70


	//   ....[183]....
        /*0a38*/ 	.word	0x00016c20


	//   ....[184]....
        /*0a3c*/ 	.word	0x00016c90


	//   ....[185]....
        /*0a40*/ 	.word	0x00016d90


	//   ....[186]....
        /*0a44*/ 	.word	0x00016df0


	//   ....[187]....
        /*0a48*/ 	.word	0x00016ed0


	//   ....[188]....
        /*0a4c*/ 	.word	0x00016f30


	//   ....[189]....
        /*0a50*/ 	.word	0x00016fd0


	//   ....[190]....
        /*0a54*/ 	.word	0x00017070


	//   ....[191]....
        /*0a58*/ 	.word	0x00017140


	//   ....[192]....
        /*0a5c*/ 	.word	0x000171f0


	//   ....[193]....
        /*0a60*/ 	.word	0x00017260


	//   ....[194]....
        /*0a64*/ 	.word	0x000172c0


	//   ....[195]....
        /*0a68*/ 	.word	0x000173b0


	//   ....[196]....
        /*0a6c*/ 	.word	0x00017410


	//   ....[197]....
        /*0a70*/ 	.word	0x00017510


	//   ....[198]....
        /*0a74*/ 	.word	0x00017570


	//   ....[199]....
        /*0a78*/ 	.word	0x00017610


	//   ....[200]....
        /*0a7c*/ 	.word	0x000176d0


	//   ....[201]....
        /*0a80*/ 	.word	0x00017760


	//   ....[202]....
        /*0a84*/ 	.word	0x00017820


	//   ....[203]....
        /*0a88*/ 	.word	0x000178e0


	//   ....[204]....
        /*0a8c*/ 	.word	0x00017a20


	//   ....[205]....
        /*0a90*/ 	.word	0x00017ad0


	//   ....[206]....
        /*0a94*/ 	.word	0x00017b80


	//   ....[207]....
        /*0a98*/ 	.word	0x00017c20


	//   ....[208]....
        /*0a9c*/ 	.word	0x00017cd0


	//   ....[209]....
        /*0aa0*/ 	.word	0x00017d70


	//   ....[210]....
        /*0aa4*/ 	.word	0x00017e20


	//   ....[211]....
        /*0aa8*/ 	.word	0x00017ec0


	//   ....[212]....
        /*0aac*/ 	.word	0x00017f30


	//   ....[213]....
        /*0ab0*/ 	.word	0x00017ff0


	//   ....[214]....
        /*0ab4*/ 	.word	0x000180e0


	//   ....[215]....
        /*0ab8*/ 	.word	0x00018170


	//   ....[216]....
        /*0abc*/ 	.word	0x000181d0


	//   ....[217]....
        /*0ac0*/ 	.word	0x00018280


	//   ....[218]....
        /*0ac4*/ 	.word	0x000182e0


	//   ....[219]....
        /*0ac8*/ 	.word	0x00018390


	//   ....[220]....
        /*0acc*/ 	.word	0x000183f0


	//   ....[221]....
        /*0ad0*/ 	.word	0x000184a0


	//   ....[222]....
        /*0ad4*/ 	.word	0x00018500


	//   ....[223]....
        /*0ad8*/ 	.word	0x000185b0


	//   ....[224]....
        /*0adc*/ 	.word	0x00018810


	//----- nvinfo : EIATTR_REG_RECONFIG
	.align		4
.L_1600:
        /*0ae0*/ 	.byte	0x01, 0x54
	.zero		2


	//----- nvinfo : EIATTR_SYSCALL_OFFSETS
	.align		4
        /*0ae4*/ 	.byte	0x04, 0x46
        /*0ae6*/ 	.short	(.L_1602 - .L_1601)


	//   ....[0]....
.L_1601:
        /*0ae8*/ 	.word	0x00001a90


	//   ....[1]....
        /*0aec*/ 	.word	0x00010920


	//   ....[2]....
        /*0af0*/ 	.word	0x00010ab0


	//   ....[3]....
        /*0af4*/ 	.word	0x00010c00


	//   ....[4]....
        /*0af8*/ 	.word	0x00010d40


	//   ....[5]....
        /*0afc*/ 	.word	0x00012330


	//----- nvinfo : EIATTR_MBARRIER_INSTR_OFFSETS
	.align		4
.L_1602:
        /*0b00*/ 	.byte	0x04, 0x39
        /*0b02*/ 	.short	(.L_1604 - .L_1603)


	//   ....[0]....
.L_1603:
        /*0b04*/ 	.word	0x00000180
        /*0b08*/ 	.word	0x000000ff
        /*0b0c*/ 	.word	0x00013200
        /*0b10*/ 	.short	0x0100
        /*0b12*/ 	.byte	0x08
	.zero		1


	//   ....[1]....
        /*0b14*/ 	.word	0x00000190
        /*0b18*/ 	.word	0x000000ff
        /*0b1c*/ 	.word	0x00013220
        /*0b20*/ 	.short	0x0100
        /*0b22*/ 	.byte	0x08
	.zero		1


	//   ....[2]....
        /*0b24*/ 	.word	0x00000280
        /*0b28*/ 	.word	0x000000ff
        /*0b2c*/ 	.word	0x00013230
        /*0b30*/ 	.short	0x0100
        /*0b32*/ 	.byte	0x08
	.zero		1


	//   ....[3]....
        /*0b34*/ 	.word	0x00000290
        /*0b38*/ 	.word	0x000000ff
        /*0b3c*/ 	.word	0x00013240
        /*0b40*/ 	.short	0x0100
        /*0b42*/ 	.byte	0x08
	.zero		1


	//   ....[4]....
        /*0b44*/ 	.word	0x000002a0
        /*0b48*/ 	.word	0x000000ff
        /*0b4c*/ 	.word	0x00013238
        /*0b50*/ 	.short	0x0100
        /*0b52*/ 	.byte	0x08
	.zero		1


	//   ....[5]....
        /*0b54*/ 	.word	0x000002b0
        /*0b58*/ 	.word	0x000000ff
        /*0b5c*/ 	.word	0x00013248
        /*0b60*/ 	.short	0x0100
        /*0b62*/ 	.byte	0x08
	.zero		1


	//   ....[6]....
        /*0b64*/ 	.word	0x000003e0
        /*0b68*/ 	.word	0x000000ff
        /*0b6c*/ 	.word	0x00013250
        /*0b70*/ 	.short	0x0100
        /*0b72*/ 	.byte	0x08
	.zero		1


	//   ....[7]....
        /*0b74*/ 	.word	0x000003f0
        /*0b78*/ 	.word	0x000000ff
        /*0b7c*/ 	.word	0x00013260
        /*0b80*/ 	.short	0x0100
        /*0b82*/ 	.byte	0x08
	.zero		1


	//   ....[8]....
        /*0b84*/ 	.word	0x00000400
        /*0b88*/ 	.word	0x000000ff
        /*0b8c*/ 	.word	0x00013258
        /*0b90*/ 	.short	0x0100
        /*0b92*/ 	.byte	0x08
	.zero		1


	//   ....[9]....
        /*0b94*/ 	.word	0x00000410
        /*0b98*/ 	.word	0x000000ff
        /*0b9c*/ 	.word	0x00013268
        /*0ba0*/ 	.short	0x0100
        /*0ba2*/ 	.byte	0x08
	.zero		1


	//   ....[10]....
        /*0ba4*/ 	.word	0x00000500
        /*0ba8*/ 	.word	0x000000ff
        /*0bac*/ 	.word	0x00013270
        /*0bb0*/ 	.short	0x0100
        /*0bb2*/ 	.byte	0x06
	.zero		1


	//   ....[11]....
        /*0bb4*/ 	.word	0x00000510
        /*0bb8*/ 	.word	0x000000ff
        /*0bbc*/ 	.word	0x00013280
        /*0bc0*/ 	.short	0x0100
        /*0bc2*/ 	.byte	0x06
	.zero		1


	//   ....[12]....
        /*0bc4*/ 	.word	0x00000520
        /*0bc8*/ 	.word	0x000000ff
        /*0bcc*/ 	.word	0x00013278
        /*0bd0*/ 	.short	0x0100
        /*0bd2*/ 	.byte	0x06
	.zero		1


	//   ....[13]....
        /*0bd4*/ 	.word	0x00000530
        /*0bd8*/ 	.word	0x000000ff
        /*0bdc*/ 	.word	0x00013288
        /*0be0*/ 	.short	0x0100
        /*0be2*/ 	.byte	0x06
	.zero		1


	//   ....[14]....
        /*0be4*/ 	.word	0x00000660
        /*0be8*/ 	.word	0x000000ff
        /*0bec*/ 	.word	0x00013290
        /*0bf0*/ 	.short	0x0100
        /*0bf2*/ 	.byte	0x08
	.zero		1


	//   ....[15]....
        /*0bf4*/ 	.word	0x00000670
        /*0bf8*/ 	.word	0x000000ff
        /*0bfc*/ 	.word	0x000132a0
        /*0c00*/ 	.short	0x0100
        /*0c02*/ 	.byte	0x08
	.zero		1


	//   ....[16]....
        /*0c04*/ 	.word	0x00000680
        /*0c08*/ 	.word	0x000000ff
        /*0c0c*/ 	.word	0x00013298
        /*0c10*/ 	.short	0x0100
        /*0c12*/ 	.byte	0x08
	.zero		1


	//   ....[17]....
        /*0c14*/ 	.word	0x00000690
        /*0c18*/ 	.word	0x000000ff
        /*0c1c*/ 	.word	0x000132a8
        /*0c20*/ 	.short	0x0100
        /*0c22*/ 	.byte	0x08
	.zero		1


	//   ....[18]....
        /*0c24*/ 	.word	0x000007e0
        /*0c28*/ 	.word	0x000000ff
        /*0c2c*/ 	.word	0x000132b0
        /*0c30*/ 	.short	0x0100
        /*0c32*/ 	.byte	0x08
	.zero		1


	//   ....[19]....
        /*0c34*/ 	.word	0x000007f0
        /*0c38*/ 	.word	0x000000ff
        /*0c3c*/ 	.word	0x000132c0
        /*0c40*/ 	.short	0x0100
        /*0c42*/ 	.byte	0x08
	.zero		1


	//   ....[20]....
        /*0c44*/ 	.word	0x00000800
        /*0c48*/ 	.word	0x000000ff
        /*0c4c*/ 	.word	0x000132b8
        /*0c50*/ 	.short	0x0100
        /*0c52*/ 	.byte	0x08
	.zero		1


	//   ....[21]....
        /*0c54*/ 	.word	0x00000810
        /*0c58*/ 	.word	0x000000ff
        /*0c5c*/ 	.word	0x000132c8
        /*0c60*/ 	.short	0x0100
        /*0c62*/ 	.byte	0x08
	.zero		1


	//   ....[22]....
        /*0c64*/ 	.word	0x00001ce0
        /*0c68*/ 	.word	0x000000ff
        /*0c6c*/ 	.word	0x00013200
        /*0c70*/ 	.short	0x010a
        /*0c72*/ 	.byte	0x2d
	.zero		1


	//   ....[23]....
        /*0c74*/ 	.word	0x00001da0
        /*0c78*/ 	.word	0x00000002
        /*0c7c*/ 	.word	0x00013230
        /*0c80*/ 	.short	0x010a
        /*0c82*/ 	.byte	0x3f
	.zero		1


	//   ....[24]....
        /*0c84*/ 	.word	0x00001de0
        /*0c88*/ 	.word	0x00000002
        /*0c8c*/ 	.word	0x00013230
        /*0c90*/ 	.short	0x010a
        /*0c92*/ 	.byte	0x3f
	.zero		1


	//   ....[25]....
        /*0c94*/ 	.word	0x00002df0
        /*0c98*/ 	.word	0x000000ff
        /*0c9c*/ 	.word	0x00000000
        /*0ca0*/ 	.short	0x0101
        /*0ca2*/ 	.byte	0x06
	.zero		1


	//   ....[26]....
        /*0ca4*/ 	.word	0x00005350
        /*0ca8*/ 	.word	0x000000ff
        /*0cac*/ 	.word	0x00013230
        /*0cb0*/ 	.short	0x010a
        /*0cb2*/ 	.byte	0x15
	.zero		1


	//   ....[27]....
        /*0cb4*/ 	.word	0x00005390
        /*0cb8*/ 	.word	0x000000ff
        /*0cbc*/ 	.word	0x00013230
        /*0cc0*/ 	.short	0x010a
        /*0cc2*/ 	.byte	0x15
	.zero		1


	//   ....[28]....
        /*0cc4*/ 	.word	0x000057e0
        /*0cc8*/ 	.word	0x000000ff
        /*0ccc*/ 	.word	0x00013250
        /*0cd0*/ 	.short	0x010a
        /*0cd2*/ 	.byte	0x0b
	.zero		1


	//   ....[29]....
        /*0cd4*/ 	.word	0x00005820
        /*0cd8*/ 	.word	0x000000ff
        /*0cdc*/ 	.word	0x00013250
        /*0ce0*/ 	.short	0x010a
        /*0ce2*/ 	.byte	0x0b
	.zero		1


	//   ....[30]....
        /*0ce4*/ 	.word	0x00006340
        /*0ce8*/ 	.word	0x000000ff
        /*0cec*/ 	.word	0x00000000
        /*0cf0*/ 	.short	0x0101
        /*0cf2*/ 	.byte	0x15
	.zero		1


	//   ....[31]....
        /*0cf4*/ 	.word	0x00008630
        /*0cf8*/ 	.word	0x000000ff
        /*0cfc*/ 	.word	0x00000000
        /*0d00*/ 	.short	0x0101
        /*0d02*/ 	.byte	0x06
	.zero		1


	//   ....[32]....
        /*0d04*/ 	.word	0x00008b80
        /*0d08*/ 	.word	0x000000ff
        /*0d0c*/ 	.word	0x00013230
        /*0d10*/ 	.short	0x010a
        /*0d12*/ 	.byte	0x06
	.zero		1


	//   ....[33]....
        /*0d14*/ 	.word	0x00008bc0
        /*0d18*/ 	.word	0x000000ff
        /*0d1c*/ 	.word	0x00013230
        /*0d20*/ 	.short	0x010a
        /*0d22*/ 	.byte	0x06
	.zero		1


	//   ....[34]....
        /*0d24*/ 	.word	0x00009010
        /*0d28*/ 	.word	0x000000ff
        /*0d2c*/ 	.word	0x00013250
        /*0d30*/ 	.short	0x010a
        /*0d32*/ 	.byte	0x0b
	.zero		1


	//   ....[35]....
        /*0d34*/ 	.word	0x00009050
        /*0d38*/ 	.word	0x000000ff
        /*0d3c*/ 	.word	0x00013250
        /*0d40*/ 	.short	0x010a
        /*0d42*/ 	.byte	0x0b
	.zero		1


	//   ....[36]....
        /*0d44*/ 	.word	0x00009960
        /*0d48*/ 	.word	0x000000ff
        /*0d4c*/ 	.word	0x00000000
        /*0d50*/ 	.short	0x0101
        /*0d52*/ 	.byte	0x06
	.zero		1


	//   ....[37]....
        /*0d54*/ 	.word	0x0000b2f0
        /*0d58*/ 	.word	0x000000ff
        /*0d5c*/ 	.word	0x00000000
        /*0d60*/ 	.short	0x0101
        /*0d62*/ 	.byte	0x06
	.zero		1


	//   ....[38]....
        /*0d64*/ 	.word	0x0000b780
        /*0d68*/ 	.word	0x000000ff
        /*0d6c*/ 	.word	0x00013250
        /*0d70*/ 	.short	0x010a
        /*0d72*/ 	.byte	0x05
	.zero		1


	//   ....[39]....
        /*0d74*/ 	.word	0x0000b7c0
        /*0d78*/ 	.word	0x000000ff
        /*0d7c*/ 	.word	0x00013250
        /*0d80*/ 	.short	0x010a
        /*0d82*/ 	.byte	0x05
	.zero		1


	//   ....[40]....
        /*0d84*/ 	.word	0x0000bda0
        /*0d88*/ 	.word	0x000000ff
        /*0d8c*/ 	.word	0x00000000
        /*0d90*/ 	.short	0x0101
        /*0d92*/ 	.byte	0x04
	.zero		1


	//   ....[41]....
        /*0d94*/ 	.word	0x0000d420
        /*0d98*/ 	.word	0x00000000
        /*0d9c*/ 	.word	0x00000000
        /*0da0*/ 	.short	0x0101
        /*0da2*/ 	.byte	0x3f
	.zero		1


	//   ....[42]....
        /*0da4*/ 	.word	0x0000dad0
        /*0da8*/ 	.word	0x00000006
        /*0dac*/ 	.word	0x00000000
        /*0db0*/ 	.short	0x0101
        /*0db2*/ 	.byte	0x3f
	.zero		1


	//   ....[43]....
        /*0db4*/ 	.word	0x00011350
        /*0db8*/ 	.word	0x00000006
        /*0dbc*/ 	.word	0x00013280
        /*0dc0*/ 	.short	0x010a
        /*0dc2*/ 	.byte	0x3f
	.zero		1


	//   ....[44]....
        /*0dc4*/ 	.word	0x000119f0
        /*0dc8*/ 	.word	0x00000006
        /*0dcc*/ 	.word	0x00013270
        /*0dd0*/ 	.short	0x0107
        /*0dd2*/ 	.byte	0x3f
	.zero		1


	//   ....[45]....
        /*0dd4*/ 	.word	0x00011ab0
        /*0dd8*/ 	.word	0x00000006
        /*0ddc*/ 	.word	0x00013270
        /*0de0*/ 	.short	0x0101
        /*0de2*/ 	.byte	0x3f
	.zero		1


	//   ....[46]....
        /*0de4*/ 	.word	0x00011b00
        /*0de8*/ 	.word	0x00000006
        /*0dec*/ 	.word	0x00013240
        /*0df0*/ 	.short	0x010a
        /*0df2*/ 	.byte	0x3f
	.zero		1


	//   ....[47]....
        /*0df4*/ 	.word	0x00012070
        /*0df8*/ 	.word	0x00000006
        /*0dfc*/ 	.word	0x00013230
        /*0e00*/ 	.short	0x0107
        /*0e02*/ 	.byte	0x3f
	.zero		1


	//   ....[48]....
        /*0e04*/ 	.word	0x00012140
        /*0e08*/ 	.word	0x00000006
        /*0e0c*/ 	.word	0x00013230
        /*0e10*/ 	.short	0x0101
        /*0e12*/ 	.byte	0x3f
	.zero		1


	//   ....[49]....
        /*0e14*/ 	.word	0x00012b90
        /*0e18*/ 	.word	0x00000010
        /*0e1c*/ 	.word	0x00013200
        /*0e20*/ 	.short	0x0107
        /*0e22*/ 	.byte	0x3f
	.zero		1


	//   ....[50]....
        /*0e24*/ 	.word	0x00012c80
        /*0e28*/ 	.word	0x00000010
        /*0e2c*/ 	.word	0x00013200
        /*0e30*/ 	.short	0x0101
        /*0e32*/ 	.byte	0x3f
	.zero		1


	//   ....[51]....
        /*0e34*/ 	.word	0x00012ca0
        /*0e38*/ 	.word	0x00000010
        /*0e3c*/ 	.word	0x00013220
        /*0e40*/ 	.short	0x010a
        /*0e42*/ 	.byte	0x3f
	.zero		1


	//   ....[52]....
        /*0e44*/ 	.word	0x00013220
        /*0e48*/ 	.word	0x00000000
        /*0e4c*/ 	.word	0x00013280
        /*0e50*/ 	.short	0x010a
        /*0e52*/ 	.byte	0x3f
	.zero		1


	//   ....[53]....
        /*0e54*/ 	.word	0x00013720
        /*0e58*/ 	.word	0x00000000
        /*0e5c*/ 	.word	0x00013270
        /*0e60*/ 	.short	0x0107
        /*0e62*/ 	.byte	0x3f
	.zero		1


	//   ....[54]....
        /*0e64*/ 	.word	0x000137e0
        /*0e68*/ 	.word	0x00000000
        /*0e6c*/ 	.word	0x00013270
        /*0e70*/ 	.short	0x0101
        /*0e72*/ 	.byte	0x3f
	.zero		1


	//   ....[55]....
        /*0e74*/ 	.word	0x00013810
        /*0e78*/ 	.word	0x00000000
        /*0e7c*/ 	.word	0x00013240
        /*0e80*/ 	.short	0x010a
        /*0e82*/ 	.byte	0x3f
	.zero		1


	//   ....[56]....
        /*0e84*/ 	.word	0x00013c50
        /*0e88*/ 	.word	0x00000000
        /*0e8c*/ 	.word	0x00013230
        /*0e90*/ 	.short	0x0107
        /*0e92*/ 	.byte	0x3f
	.zero		1


	//   ....[57]....
        /*0e94*/ 	.word	0x00013d10
        /*0e98*/ 	.word	0x00000000
        /*0e9c*/ 	.word	0x00013230
        /*0ea0*/ 	.short	0x0101
        /*0ea2*/ 	.byte	0x3f
	.zero		1


	//   ....[58]....
        /*0ea4*/ 	.word	0x00013da0
        /*0ea8*/ 	.word	0x00000002
        /*0eac*/ 	.word	0x00013270
        /*0eb0*/ 	.short	0x010a
        /*0eb2*/ 	.byte	0x3f
	.zero		1


	//   ....[59]....
        /*0eb4*/ 	.word	0x00013e30
        /*0eb8*/ 	.word	0x00000002
        /*0ebc*/ 	.word	0x00013260
        /*0ec0*/ 	.short	0x010a
        /*0ec2*/ 	.byte	0x3f
	.zero		1


	//   ....[60]....
        /*0ec4*/ 	.word	0x00014260
        /*0ec8*/ 	.word	0x00000002
        /*0ecc*/ 	.word	0x00013250
        /*0ed0*/ 	.short	0x0101
        /*0ed2*/ 	.byte	0x3f
	.zero		1


	//   ....[61]....
        /*0ed4*/ 	.word	0x000142f0
        /*0ed8*/ 	.word	0x00000002
        /*0edc*/ 	.word	0x00000000
        /*0ee0*/ 	.short	0x0101
        /*0ee2*/ 	.byte	0x3f
	.zero		1


	//   ....[62]....
        /*0ee4*/ 	.word	0x000144e0
        /*0ee8*/ 	.word	0x00000000
        /*0eec*/ 	.word	0x00013270
        /*0ef0*/ 	.short	0x010a
        /*0ef2*/ 	.byte	0x3f
	.zero		1


	//   ....[63]....
        /*0ef4*/ 	.word	0x00014570
        /*0ef8*/ 	.word	0x00000000
        /*0efc*/ 	.word	0x00013260
        /*0f00*/ 	.short	0x010a
        /*0f02*/ 	.byte	0x3f
	.zero		1


	//   ....[64]....
        /*0f04*/ 	.word	0x000149c0
        /*0f08*/ 	.word	0x00000000
        /*0f0c*/ 	.word	0x00013250
        /*0f10*/ 	.short	0x0101
        /*0f12*/ 	.byte	0x3f
	.zero		1


	//   ....[65]....
        /*0f14*/ 	.word	0x00014a40
        /*0f18*/ 	.word	0x00000000
        /*0f1c*/ 	.word	0x00000000
        /*0f20*/ 	.short	0x0101
        /*0f22*/ 	.byte	0x3f
	.zero		1


	//   ....[66]....
        /*0f24*/ 	.word	0x00015c90
        /*0f28*/ 	.word	0x00000005
        /*0f2c*/ 	.word	0x00013220
        /*0f30*/ 	.short	0x010a
        /*0f32*/ 	.byte	0x3f
	.zero		1


	//   ....[67]....
        /*0f34*/ 	.word	0x00015e30
        /*0f38*/ 	.word	0x00000004
        /*0f3c*/ 	.word	0x00013240
        /*0f40*/ 	.short	0x010a
        /*0f42*/ 	.byte	0x3f
	.zero		1


	//   ....[68]....
        /*0f44*/ 	.word	0x00015ee0
        /*0f48*/ 	.word	0x00000005
        /*0f4c*/ 	.word	0x00013240
        /*0f50*/ 	.short	0x010a
        /*0f52*/ 	.byte	0x3f
	.zero		1


	//   ....[69]....
        /*0f54*/ 	.word	0x00015f20
        /*0f58*/ 	.word	0x00000004
        /*0f5c*/ 	.word	0x00013260
        /*0f60*/ 	.short	0x010a
        /*0f62*/ 	.byte	0x3f
	.zero		1


	//   ....[70]....
        /*0f64*/ 	.word	0x00015f60
        /*0f68*/ 	.word	0x00000005
        /*0f6c*/ 	.word	0x00013260
        /*0f70*/ 	.short	0x010a
        /*0f72*/ 	.byte	0x3f
	.zero		1


	//   ....[71]....
        /*0f74*/ 	.word	0x00015fa0
        /*0f78*/ 	.word	0x00000004
        /*0f7c*/ 	.word	0x00013280
        /*0f80*/ 	.short	0x010a
        /*0f82*/ 	.byte	0x3f
	.zero		1


	//   ....[72]....
        /*0f84*/ 	.word	0x00015fe0
        /*0f88*/ 	.word	0x00000005
        /*0f8c*/ 	.word	0x00013280
        /*0f90*/ 	.short	0x010a
        /*0f92*/ 	.byte	0x3f
	.zero		1


	//   ....[73]....
        /*0f94*/ 	.word	0x00016050
        /*0f98*/ 	.word	0x00000003
        /*0f9c*/ 	.word	0x00013200
        /*0fa0*/ 	.short	0x010a
        /*0fa2*/ 	.byte	0x3f
	.zero		1


	//   ....[74]....
        /*0fa4*/ 	.word	0x000160a0
        /*0fa8*/ 	.word	0x00000002
        /*0fac*/ 	.word	0x00013230
        /*0fb0*/ 	.short	0x010a
        /*0fb2*/ 	.byte	0x3f
	.zero		1


	//   ....[75]....
        /*0fb4*/ 	.word	0x00016100
        /*0fb8*/ 	.word	0x00000008
        /*0fbc*/ 	.word	0x00013230
        /*0fc0*/ 	.short	0x010a
        /*0fc2*/ 	.byte	0x3f
	.zero		1


	//   ....[76]....
        /*0fc4*/ 	.word	0x00016160
        /*0fc8*/ 	.word	0x00000008
        /*0fcc*/ 	.word	0x00013250
        /*0fd0*/ 	.short	0x010a
        /*0fd2*/ 	.byte	0x3f
	.zero		1


	//   ....[77]....
        /*0fd4*/ 	.word	0x000161c0
        /*0fd8*/ 	.word	0x00000008
        /*0fdc*/ 	.word	0x00013230
        /*0fe0*/ 	.short	0x010a
        /*0fe2*/ 	.byte	0x3f
	.zero		1


	//   ....[78]....
        /*0fe4*/ 	.word	0x00016220
        /*0fe8*/ 	.word	0x00000008
        /*0fec*/ 	.word	0x00013250
        /*0ff0*/ 	.short	0x010a
        /*0ff2*/ 	.byte	0x3f
	.zero		1


	//   ....[79]....
        /*0ff4*/ 	.word	0x00016280
        /*0ff8*/ 	.word	0x00000005
        /*0ffc*/ 	.word	0x00013250
        /*1000*/ 	.short	0x010a
        /*1002*/ 	.byte	0x3f
	.zero		1


	//   ....[80]....
        /*1004*/ 	.word	0x00016390
        /*1008*/ 	.word	0x00000006
        /*100c*/ 	.word	0x00013280
        /*1010*/ 	.short	0x010a
        /*1012*/ 	.byte	0x3f
	.zero		1


	//   ....[81]....
        /*1014*/ 	.word	0x00016ac0
        /*1018*/ 	.word	0x00000006
        /*101c*/ 	.word	0x00013240
        /*1020*/ 	.short	0x010a
        /*1022*/ 	.byte	0x3f
	.zero		1


	//   ....[82]....
        /*1024*/ 	.word	0x00017920
        /*1028*/ 	.word	0x00000010
        /*102c*/ 	.word	0x00013220
        /*1030*/ 	.short	0x010a
        /*1032*/ 	.byte	0x3f
	.zero		1


	//   ....[83]....
        /*1034*/ 	.word	0x00017970
        /*1038*/ 	.word	0x00000000
        /*103c*/ 	.word	0x00013280
        /*1040*/ 	.short	0x010a
        /*1042*/ 	.byte	0x3f
	.zero		1


	//   ....[84]....
        /*1044*/ 	.word	0x00018030
        /*1048*/ 	.word	0x00000000
        /*104c*/ 	.word	0x00013240
        /*1050*/ 	.short	0x010a
        /*1052*/ 	.byte	0x3f
	.zero		1


	//   ....[85]....
        /*1054*/ 	.word	0x000185f0
        /*1058*/ 	.word	0x00000002
        /*105c*/ 	.word	0x00013270
        /*1060*/ 	.short	0x010a
        /*1062*/ 	.byte	0x3f
	.zero		1


	//   ....[86]....
        /*1064*/ 	.word	0x00018640
        /*1068*/ 	.word	0x00000002
        /*106c*/ 	.word	0x00013260
        /*1070*/ 	.short	0x010a
        /*1072*/ 	.byte	0x3f
	.zero		1


	//   ....[87]....
        /*1074*/ 	.word	0x00018690
        /*1078*/ 	.word	0x00000000
        /*107c*/ 	.word	0x00013270
        /*1080*/ 	.short	0x010a
        /*1082*/ 	.byte	0x3f
	.zero		1


	//   ....[88]....
        /*1084*/ 	.word	0x000186e0
        /*1088*/ 	.word	0x00000000
        /*108c*/ 	.word	0x00013260
        /*1090*/ 	.short	0x010a
        /*1092*/ 	.byte	0x3f
	.zero		1


	//   ....[89]....
        /*1094*/ 	.word	0x00018730
        /*1098*/ 	.word	0x00000005
        /*109c*/ 	.word	0x00013220
        /*10a0*/ 	.short	0x010a
        /*10a2*/ 	.byte	0x3f
	.zero		1


	//   ....[90]....
        /*10a4*/ 	.word	0x000188d0
        /*10a8*/ 	.word	0x00000004
        /*10ac*/ 	.word	0x00013240
        /*10b0*/ 	.short	0x010a
        /*10b2*/ 	.byte	0x3f
	.zero		1


	//   ....[91]....
        /*10b4*/ 	.word	0x00018920
        /*10b8*/ 	.word	0x00000005
        /*10bc*/ 	.word	0x00013240
        /*10c0*/ 	.short	0x010a
        /*10c2*/ 	.byte	0x3f
	.zero		1


	//   ....[92]....
        /*10c4*/ 	.word	0x00018970
        /*10c8*/ 	.word	0x00000004
        /*10cc*/ 	.word	0x00013260
        /*10d0*/ 	.short	0x010a
        /*10d2*/ 	.byte	0x3f
	.zero		1


	//   ....[93]....
        /*10d4*/ 	.word	0x000189c0
        /*10d8*/ 	.word	0x00000005
        /*10dc*/ 	.word	0x00013260
        /*10e0*/ 	.short	0x010a
        /*10e2*/ 	.byte	0x3f
	.zero		1


	//   ....[94]....
        /*10e4*/ 	.word	0x00018a10
        /*10e8*/ 	.word	0x00000004
        /*10ec*/ 	.word	0x00013280
        /*10f0*/ 	.short	0x010a
        /*10f2*/ 	.byte	0x3f
	.zero		1


	//----- nvinfo : EIATTR_NUM_MBARRIERS
	.align		4
.L_1604:
        /*10f4*/ 	.byte	0x03, 0x38
        /*10f6*/ 	.short	0x0016


	//----- nvinfo : EIATTR_EXIT_INSTR_OFFSETS
	.align		4
        /*10f8*/ 	.byte	0x04, 0x1c
        /*10fa*/ 	.short	(.L_1606 - .L_1605)


	//   ....[0]....
.L_1605:
        /*10fc*/ 	.word	0x00000980


	//   ....[1]....
        /*1100*/ 	.word	0x0000ea30


	//   ....[2]....
        /*1104*/ 	.word	0x00016030


	//----- nvinfo : EIATTR_MAX_THREADS
	.align		4
.L_1606:
        /*1108*/ 	.byte	0x04, 0x05
        /*110a*/ 	.short	(.L_1608 - .L_1607)
.L_1607:
        /*110c*/ 	.word	0x00000200
        /*1110*/ 	.word	0x00000001
        /*1114*/ 	.word	0x00000001


	//----- nvinfo : EIATTR_CRS_STACK_SIZE
	.align		4
.L_1608:
        /*1118*/ 	.byte	0x04, 0x1e
        /*111a*/ 	.short	(.L_1610 - .L_1609)
.L_1609:
        /*111c*/ 	.word	0x00000000


	//----- nvinfo : EIATTR_CBANK_PARAM_SIZE
	.align		4
.L_1610:
        /*1120*/ 	.byte	0x03, 0x19
        /*1122*/ 	.short	0x0af0


	//----- nvinfo : EIATTR_PARAM_CBANK
	.align		4
        /*1124*/ 	.byte	0x04, 0x0a
        /*1126*/ 	.short	(.L_1612 - .L_1611)
	.align		4
.L_1611:
        /*1128*/ 	.word	index@(.nv.constant0._ZN7cutlass13device_kernelIN5flash11enable_sm90INS1_16FlashAttnFwdSm90INS1_25CollectiveMainloopFwdSm90ILi2EN4cute5tupleIJNS5_1CILi1EEES8_S8_EEENS6_IJNS7_ILi192EEENS7_ILi160EEENS7_ILi64EEEEEELi64ENS_12float_e4m3_tEfNS_4arch4Sm90ELb1ELb0ELb1ELb1ELb1ELb0ELb0ELb1ELb1ELb1ELb1ELb0EEENS1_21CollectiveEpilogueFwdINS6_IJSA_SC_SB_EEES9_NS_10bfloat16_tESG_Li384ELb1ELb1ELb1ELb1EEENS1_36VarlenDynamicPersistentTileSchedulerILi192ELi160ELi384ELi128ELb1ELb1ELb1ELb1ELb1ELb1EEEEEEEEEvNT_6ParamsE)
        /*112c*/ 	.short	0x0210
        /*112e*/ 	.short	0x0af0


	//----- nvinfo : EIATTR_SW_WAR
	.align		4
.L_1612:
        /*1130*/ 	.byte	0x04, 0x36
        /*1132*/ 	.short	(.L_1614 - .L_1613)
.L_1613:
        /*1134*/ 	.word	0x00000008
.L_1614:


//--------------------- .nv.info._ZN7cutlass13device_kernelIN5flash11enable_sm90INS1_16FlashAttnFwdSm90INS1_25CollectiveMainloopFwdSm90ILi2EN4cute5tupleIJNS5_1CILi1EEES8_S8_EEENS6_IJNS7_ILi192EEENS7_ILi160EEENS7_ILi64EEEEEELi64ENS_12float_e4m3_tEfNS_4arch4Sm90ELb1ELb0ELb1ELb1ELb1ELb1ELb0ELb1ELb1ELb1ELb1ELb0EEENS1_21CollectiveEpilogueFwdINS6_IJSA_SC_SB_EEES9_NS_10bfloat16_tESG_Li384ELb1ELb1ELb1ELb1EEENS1_36VarlenDynamicPersistentTileSchedulerILi192ELi160ELi384ELi128ELb1ELb1ELb1ELb1ELb1ELb1EEEEEEEEEvNT_6ParamsE --------------------------
	.section	.nv.info._ZN7cutlass13device_kernelIN5flash11enable_sm90INS1_16FlashAttnFwdSm90INS1_25CollectiveMainloopFwdSm90ILi2EN4cute5tupleIJNS5_1CILi1EEES8_S8_EEENS6_IJNS7_ILi192EEENS7_ILi160EEENS7_ILi64EEEEEELi64ENS_12float_e4m3_tEfNS_4arch4Sm90ELb1ELb0ELb1ELb1ELb1ELb1ELb0ELb1ELb1ELb1ELb1ELb0EEENS1_21CollectiveEpilogueFwdINS6_IJSA_SC_SB_EEES9_NS_10bfloat16_tESG_Li384ELb1ELb1ELb1ELb1EEENS1_36VarlenDynamicPersistentTileSchedulerILi192ELi160ELi384ELi128ELb1ELb1ELb1ELb1ELb1ELb1EEEEEEEEEvNT_6ParamsE,"",@"SHT_CUDA_INFO"
	.sectionflags	@""
	.align	4


	//----- nvinfo : EIATTR_CUDA_API_VERSION
	.align		4
        /*0000*/ 	.byte	0x04, 0x37
        /*0002*/ 	.short	(.L_1616 - .L_1615)
.L_1615:
        /*0004*/ 	.word	0x00000082


	//----- nvinfo : EIATTR_KPARAM_INFO
	.align		4
.L_1616:
        /*0008*/ 	.byte	0x04, 0x17
        /*000a*/ 	.short	(.L_1618 - .L_1617)
.L_1617:
        /*000c*/ 	.word	0x00000000
        /*0010*/ 	.short	0x0000
        /*0012*/ 	.short	0x0070
        /*0014*/ 	.byte	0x00, 0xf0, 0x01, 0x2a


	//----- nvinfo : EIATTR_SPARSE_MMA_MASK
	.align		4
.L_1618:
        /*0018*/ 	.byte	0x03, 0x50
        /*001a*/ 	.short	0x0000


	//----- nvinfo : EIATTR_MAXREG_COUNT
	.align		4
        /*001c*/ 	.byte	0x03, 0x1b
        /*001e*/ 	.short	0x0080


	//----- nvinfo : EIATTR_NUM_BARRIERS
	.align		4
        /*0020*/ 	.byte	0x02, 0x4c
        /*0022*/ 	.byte	0x10
	.zero		1


	//----- nvinfo : EIATTR_EXTERNS
	.align		4
        /*0024*/ 	.byte	0x04, 0x0f
        /*0026*/ 	.short	(.L_1620 - .L_1619)


	//   ....[0]....
	.align		4
.L_1619:
        /*0028*/ 	.word	index@(__assertfail)


	//----- nvinfo : EIATTR_ANNOTATIONS
	.align		4
.L_1620:
        /*002c*/ 	.byte	0x04, 0x55
        /*002e*/ 	.short	(.L_1622 - .L_1621)


	//   ....[0]....
.L_1621:
        /* <DEDUP_REMOVED lines=141> */


	//----- nvinfo : EIATTR_MERCURY_ISA_VERSION
	.align		4
.L_1622:
        /*08e8*/ 	.byte	0x03, 0x5f
        /*08ea*/ 	.short	0x0101


	//----- nvinfo : EIATTR_UNUSED_LOAD_BYTE_OFFSET
	.align		4
        /*08ec*/ 	.byte	0x04, 0x44
        /*08ee*/ 	.short	(.L_1624 - .L_1623)


	//   ....[0]....
.L_1623:
        /*08f0*/ 	.word	0x00000a40
        /*08f4*/ 	.word	0x0000fff0


	//   ....[1]....
        /*08f8*/ 	.word	0x00013750
        /*08fc*/ 	.word	0x0000fff0


	//----- nvinfo : EIATTR_INT_WARP_WIDE_INSTR_OFFSETS
	.align		4
.L_1624:
        /*0900*/ 	.byte	0x04, 0x31
        /*0902*/ 	.short	(.L_1626 - .L_1625)


	//   ....[0]....
.L_1625:
        /*0904*/ 	.word	0x00000120


	//   ....[1]....
        /*0908*/ 	.word	0x000001c0


	//   ....[2]....
        /*090c*/ 	.word	0x00000230


	//   ....[3]....
        /*0910*/ 	.word	0x00018e50


	//   ....[4]....
        /*0914*/ 	.word	0x00018ee0


	//   ....[5]....
        /*0918*/ 	.word	0x0001caf0


	//   ....[6]....
        /*091c*/ 	.word	0x0001cb80


	//----- nvinfo : EIATTR_COOP_GROUP_MASK_REGIDS
	.align		4
.L_1626:
        /*0920*/ 	.byte	0x04, 0x29
        /*0922*/ 	.short	(.L_1628 - .L_1627)


	//   ....[0]....
.L_1627:
        /*0924*/ 	.word	0xffffffff


	//   ....[1]....
        /*0928*/ 	.word	0xffffffff


	//   ....[2]....
        /*092c*/ 	.word	0xffffffff


	//   ....[3]....
        /*0930*/ 	.word	0xffffffff


	//   ....[4]....
        /*0934*/ 	.word	0xffffffff


	//   ....[5]....
        /*0938*/ 	.word	0xffffffff


	//   ....[6]....
        /*093c*/ 	.word	0xffffffff


	//   ....[7]....
        /*0940*/ 	.word	0xffffffff


	//   ....[8]....
        /*0944*/ 	.word	0xffffffff


	//   ....[9]....
        /*0948*/ 	.word	0xffffffff


	//   ....[10]....
        /*094c*/ 	.word	0xffffffff


	//   ....[11]....
        /*0950*/ 	.word	0xffffffff


	//   ....[12]....
        /*0954*/ 	.word	0xffffffff


	//   ....[13]....
        /*0958*/ 	.word	0xffffffff


	//   ....[14]....
        /*095c*/ 	.word	0xffffffff


	//   ....[15]....
        /*0960*/ 	.word	0xffffffff


	//   ....[16]....
        /*0964*/ 	.word	0xffffffff


	//   ....[17]....
        /*0968*/ 	.word	0xffffffff


	//   ....[18]....
        /*096c*/ 	.word	0xffffffff


	//   ....[19]....
        /*0970*/ 	.word	0xffffffff


	//   ....[20]....
        /*0974*/ 	.word	0xffffffff


	//   ....[21]....
        /*0978*/ 	.word	0xffffffff


	//   ....[22]....
        /*097c*/ 	.word	0xffffffff


	//   ....[23]....
        /*0980*/ 	.word	0xffffffff


	//   ....[24]....
        /*0984*/ 	.word	0xffffffff


	//   ....[25]....
        /*0988*/ 	.word	0xffffffff


	//   ....[26]....
        /*098c*/ 	.word	0xffffffff


	//   ....[27]....
        /*0990*/ 	.word	0xffffffff


	//   ....[28]....
        /*0994*/ 	.word	0xffffffff


	//   ....[29]....
        /*0998*/ 	.word	0xffffffff


	//   ....[30]....
        /*099c*/ 	.word	0xffffffff


	//   ....[31]....
        /*09a0*/ 	.word	0xffffffff


	//   ....[32]....
        /*09a4*/ 	.word	0xffffffff


	//   ....[33]....
        /*09a8*/ 	.word	0xffffffff


	//   ....[34]....
        /*09ac*/ 	.word	0xffffffff


	//   ....[35]....
        /*09b0*/ 	.word	0xffffffff


	//   ....[36]....
        /*09b4*/ 	.word	0xffffffff


	//   ....[37]....
        /*09b8*/ 	.word	0xffffffff


	//   ....[38]....
        /*09bc*/ 	.word	0xffffffff


	//   ....[39]....
        /*09c0*/ 	.word	0xffffffff


	//   ....[40]....
        /*09c4*/ 	.word	0xffffffff


	//   ....[41]....
        /*09c8*/ 	.word	0xffffffff


	//   ....[42]....
        /*09cc*/ 	.word	0xffffffff


	//   ....[43]....
        /*09d0*/ 	.word	0xffffffff


	//   ....[44]....
        /*09d4*/ 	.word	0xffffffff


	//   ....[45]....
        /*09d8*/ 	.word	0xffffffff


	//   ....[46]....
        /*09dc*/ 	.word	0xffffffff


	//   ....[47]....
        /*09e0*/ 	.word	0xffffffff


	//   ....[48]....
        /*09e4*/ 	.word	0xffffffff


	//   ....[49]....
        /*09e8*/ 	.word	0xffffffff


	//   ....[50]....
        /*09ec*/ 	.word	0xffffffff


	//   ....[51]....
        /*09f0*/ 	.word	0xffffffff


	//   ....[52]....
        /*09f4*/ 	.word	0xffffffff


	//   ....[53]....
        /*09f8*/ 	.word	0xffffffff


	//   ....[54]....
        /*09fc*/ 	.word	0xffffffff


	//   ....[55]....
        /*0a00*/ 	.word	0xffffffff


	//   ....[56]....
        /*0a04*/ 	.word	0xffffffff


	//   ....[57]....
        /*0a08*/ 	.word	0xffffffff


	//   ....[58]....
        /*0a0c*/ 	.word	0xffffffff


	//   ....[59]....
        /*0a10*/ 	.word	0xffffffff


	//   ....[60]....
        /*0a14*/ 	.word	0xffffffff


	//   ....[61]....
        /*0a18*/ 	.word	0xffffffff


	//   ....[62]....
        /*0a1c*/ 	.word	0xffffffff


	//   ....[63]....
        /*0a20*/ 	.word	0xffffffff


	//   ....[64]....
        /*0a24*/ 	.word	0xffffffff


	//   ....[65]....
        /*0a28*/ 	.word	0xffffffff


	//   ....[66]....
        /*0a2c*/ 	.word	0xffffffff


	//   ....[67]....
        /*0a30*/ 	.word	0xffffffff


	//   ....[68]....
        /*0a34*/ 	.word	0xffffffff


	//   ....[69]....
        /*0a38*/ 	.word	0xffffffff


	//   ....[70]....
        /*0a3c*/ 	.word	0xffffffff


	//   ....[71]....
        /*0a40*/ 	.word	0xffffffff


	//   ....[72]....
        /*0a44*/ 	.word	0xffffffff


	//   ....[73]....
        /*0a48*/ 	.word	0xffffffff


	//   ....[74]....
        /*0a4c*/ 	.word	0xffffffff


	//   ....[75]....
        /*0a50*/ 	.word	0xffffffff


	//   ....[76]....
        /*0a54*/ 	.word	0xffffffff


	//   ....[77]....
        /*0a58*/ 	.word	0xffffffff


	//   ....[78]....
        /*0a5c*/ 	.word	0xffffffff


	//   ....[79]....
        /*0a60*/ 	.word	0xffffffff


	//   ....[80]....
        /*0a64*/ 	.word	0xffffffff


	//   ....[81]....
        /*0a68*/ 	.word	0xffffffff


	//   ....[82]....
        /*0a6c*/ 	.word	0xffffffff


	//   ....[83]....
        /*0a70*/ 	.word	0xffffffff


	//   ....[84]....
        /*0a74*/ 	.word	0xffffffff


	//   ....[85]....
        /*0a78*/ 	.word	0xffffffff


	//   ....[86]....
        /*0a7c*/ 	.word	0xffffffff


	//   ....[87]....
        /*0a80*/ 	.word	0xffffffff


	//   ....[88]....
        /*0a84*/ 	.word	0xffffffff


	//   ....[89]....
        /*0a88*/ 	.word	0xffffffff


	//   ....[90]....
        /*0a8c*/ 	.word	0xffffffff


	//   ....[91]....
        /*0a90*/ 	.word	0xffffffff


	//   ....[92]....
        /*0a94*/ 	.word	0xffffffff


	//   ....[93]....
        /*0a98*/ 	.word	0xffffffff


	//   ....[94]....
        /*0a9c*/ 	.word	0xffffffff


	//   ....[95]....
        /*0aa0*/ 	.word	0xffffffff


	//   ....[96]....
        /*0aa4*/ 	.word	0xffffffff


	//   ....[97]....
        /*0aa8*/ 	.word	0xffffffff


	//   ....[98]....
        /*0aac*/ 	.word	0xffffffff


	//   ....[99]....
        /*0ab0*/ 	.word	0xffffffff


	//   ....[100]....
        /*0ab4*/ 	.word	0xffffffff


	//   ....[101]....
        /*0ab8*/ 	.word	0xffffffff


	//   ....[102]....
        /*0abc*/ 	.word	0xffffffff


	//   ....[103]....
        /*0ac0*/ 	.word	0xffffffff


	//   ....[104]....
        /*0ac4*/ 	.word	0xffffffff


	//   ....[105]....
        /*0ac8*/ 	.word	0xffffffff


	//   ....[106]....
        /*0acc*/ 	.word	0xffffffff


	//   ....[107]....
        /*0ad0*/ 	.word	0xffffffff


	//   ....[108]....
        /*0ad4*/ 	.word	0xffffffff


	//   ....[109]....
        /*0ad8*/ 	.word	0xffffffff


	//   ....[110]....
        /*0adc*/ 	.word	0xffffffff


	//   ....[111]....
        /*0ae0*/ 	.word	0xffffffff


	//   ....[112]....
        /*0ae4*/ 	.word	0xffffffff


	//   ....[113]....
        /*0ae8*/ 	.word	0xffffffff


	//   ....[114]....
        /*0aec*/ 	.word	0xffffffff


	//   ....[115]....
        /*0af0*/ 	.word	0xffffffff


	//   ....[116]....
        /*0af4*/ 	.word	0xffffffff


	//   ....[117]....
        /*0af8*/ 	.word	0xffffffff


	//   ....[118]....
        /*0afc*/ 	.word	0xffffffff


	//   ....[119]....
        /*0b00*/ 	.word	0xffffffff


	//   ....[120]....
        /*0b04*/ 	.word	0xffffffff


	//   ....[121]....
        /*0b08*/ 	.word	0xffffffff


	//   ....[122]....
        /*0b0c*/ 	.word	0xffffffff


	//   ....[123]....
        /*0b10*/ 	.word	0xffffffff


	//   ....[124]....
        /*0b14*/ 	.word	0xffffffff


	//   ....[125]....
        /*0b18*/ 	.word	0xffffffff


	//   ....[126]....
        /*0b1c*/ 	.word	0xffffffff


	//   ....[127]....
        /*0b20*/ 	.word	0xffffffff


	//   ....[128]....
        /*0b24*/ 	.word	0xffffffff


	//   ....[129]....
        /*0b28*/ 	.word	0xffffffff


	//   ....[130]....
        /*0b2c*/ 	.word	0xffffffff


	//   ....[131]....
        /*0b30*/ 	.word	0xffffffff


	//   ....[132]....
        /*0b34*/ 	.word	0xffffffff


	//   ....[133]....
        /*0b38*/ 	.word	0xffffffff


	//   ....[134]....
        /*0b3c*/ 	.word	0xffffffff


	//   ....[135]....
        /*0b40*/ 	.word	0xffffffff


	//   ....[136]....
        /*0b44*/ 	.word	0xffffffff


	//   ....[137]....
        /*0b48*/ 	.word	0xffffffff


	//   ....[138]....
        /*0b4c*/ 	.word	0xffffffff


	//   ....[139]....
        /*0b50*/ 	.word	0xffffffff


	//   ....[140]....
        /*0b54*/ 	.word	0xffffffff


	//   ....[141]....
        /*0b58*/ 	.word	0xffffffff


	//   ....[142]....
        /*0b5c*/ 	.word	0xffffffff


	//   ....[143]....
        /*0b60*/ 	.word	0xffffffff


	//   ....[144]....
        /*0b64*/ 	.word	0xffffffff


	//   ....[145]....
        /*0b68*/ 	.word	0xffffffff


	//   ....[146]....
        /*0b6c*/ 	.word	0xffffffff


	//   ....[147]....
        /*0b70*/ 	.word	0xffffffff


	//   ....[148]....
        /*0b74*/ 	.word	0xffffffff


	//   ....[149]....
        /*0b78*/ 	.word	0xffffffff


	//   ....[150]....
        /*0b7c*/ 	.word	0xffffffff


	//   ....[151]....
        /*0b80*/ 	.word	0xffffffff


	//   ....[152]....
        /*0b84*/ 	.word	0xffffffff


	//   ....[153]....
        /*0b88*/ 	.word	0xffffffff


	//   ....[154]....
        /*0b8c*/ 	.word	0xffffffff


	//   ....[155]....
        /*0b90*/ 	.word	0xffffffff


	//   ....[156]....
        /*0b94*/ 	.word	0xffffffff


	//   ....[157]....
        /*0b98*/ 	.word	0xffffffff


	//   ....[158]....
        /*0b9c*/ 	.word	0xffffffff


	//   ....[159]....
        /*0ba0*/ 	.word	0xffffffff


	//   ....[160]....
        /*0ba4*/ 	.word	0xffffffff


	//   ....[161]....
        /*0ba8*/ 	.word	0xffffffff


	//   ....[162]....
        /*0bac*/ 	.word	0xffffffff


	//   ....[163]....
        /*0bb0*/ 	.word	0xffffffff


	//   ....[164]....
        /*0bb4*/ 	.word	0xffffffff


	//   ....[165]....
        /*0bb8*/ 	.word	0xffffffff


	//   ....[166]....
        /*0bbc*/ 	.word	0xffffffff


	//   ....[167]....
        /*0bc0*/ 	.word	0xffffffff


	//   ....[168]....
        /*0bc4*/ 	.word	0xffffffff


	//   ....[169]....
        /*0bc8*/ 	.word	0xffffffff


	//   ....[170]....
        /*0bcc*/ 	.word	0xffffffff


	//   ....[171]....
        /*0bd0*/ 	.word	0xffffffff


	//   ....[172]....
        /*0bd4*/ 	.word	0xffffffff


	//   ....[173]....
        /*0bd8*/ 	.word	0xffffffff


	//   ....[174]....
        /*0bdc*/ 	.word	0xffffffff


	//   ....[175]....
        /*0be0*/ 	.word	0xffffffff


	//   ....[176]....
        /*0be4*/ 	.word	0xffffffff


	//   ....[177]....
        /*0be8*/ 	.word	0xffffffff


	//   ....[178]....
        /*0bec*/ 	.word	0xffffffff


	//   ....[179]....
        /*0bf0*/ 	.word	0xffffffff


	//   ....[180]....
        /*0bf4*/ 	.word	0xffffffff


	//   ....[181]....
        /*0bf8*/ 	.word	0xffffffff


	//   ....[182]....
        /*0bfc*/ 	.word	0xffffffff


	//   ....[183]....
        /*0c00*/ 	.word	0xffffffff


	//   ....[184]....
        /*0c04*/ 	.word	0xffffffff


	//   ....[185]....
        /*0c08*/ 	.word	0xffffffff


	//   ....[186]....
        /*0c0c*/ 	.word	0xffffffff


	//   ....[187]....
        /*0c10*/ 	.word	0xffffffff


	//   ....[188]....
        /*0c14*/ 	.word	0xffffffff


	//   ....[189]....
        /*0c18*/ 	.word	0x0500000f


	//   ....[190]....
        /*0c1c*/ 	.word	0x0500000f


	//   ....[191]....
        /*0c20*/ 	.word	0x0500000f


	//   ....[192]....
        /*0c24*/ 	.word	0x0500000f


	//   ....[193]....
        /*0c28*/ 	.word	0x0500000f


	//   ....[194]....
        /*0c2c*/ 	.word	0x0500000f


	//   ....[195]....
        /*0c30*/ 	.word	0x0500000f


	//   ....[196]....
        /*0c34*/ 	.word	0x0500000f


	//   ....[197]....
        /*0c38*/ 	.word	0x0500000f


	//   ....[198]....
        /*0c3c*/ 	.word	0x0500000f


	//   ....[199]....
        /*0c40*/ 	.word	0x0500000f


	//   ....[200]....
        /*0c44*/ 	.word	0x0500000f


	//   ....[201]....
        /*0c48*/ 	.word	0x0500000f


	//   ....[202]....
        /*0c4c*/ 	.word	0x0500000f


	//   ....[203]....
        /*0c50*/ 	.word	0x0500000f


	//   ....[204]....
        /*0c54*/ 	.word	0x0500000f


	//   ....[205]....
        /*0c58*/ 	.word	0x0500000f


	//   ....[206]....
        /*0c5c*/ 	.word	0x0500000f


	//   ....[207]....
        /*0c60*/ 	.word	0x0500000f


	//   ....[208]....
        /*0c64*/ 	.word	0x0500000f


	//   ....[209]....
        /*0c68*/ 	.word	0x0500000f


	//   ....[210]....
        /*0c6c*/ 	.word	0x0500000f


	//   ....[211]....
        /*0c70*/ 	.word	0x0500000f


	//   ....[212]....
        /*0c74*/ 	.word	0x0500000f


	//   ....[213]....
        /*0c78*/ 	.word	0x0500000f


	//   ....[214]....
        /*0c7c*/ 	.word	0x0500000f


	//   ....[215]....
        /*0c80*/ 	.word	0x0500000f


	//   ....[216]....
        /*0c84*/ 	.word	0x0500000f


	//   ....[217]....
        /*0c88*/ 	.word	0x0500000f


	//   ....[218]....
        /*0c8c*/ 	.word	0x0500000f


	//   ....[219]....
        /*0c90*/ 	.word	0x0500000f


	//   ....[220]....
        /*0c94*/ 	.word	0x0500000f


	//   ....[221]....
        /*0c98*/ 	.word	0x0500000f


	//   ....[222]....
        /*0c9c*/ 	.word	0x0500000f


	//   ....[223]....
        /*0ca0*/ 	.word	0x0500000f


	//   ....[224]....
        /*0ca4*/ 	.word	0x0500000f


	//   ....[225]....
        /*0ca8*/ 	.word	0x0500000f


	//   ....[226]....
        /*0cac*/ 	.word	0x0500000f


	//   ....[227]....
        /*0cb0*/ 	.word	0x0500000f


	//   ....[228]....
        /*0cb4*/ 	.word	0x0500000f


	//   ....[229]....
        /*0cb8*/ 	.word	0x0500000f


	//   ....[230]....
        /*0cbc*/ 	.word	0x0500000f


	//   ....[231]....
        /*0cc0*/ 	.word	0x0500000f


	//   ....[232]....
        /*0cc4*/ 	.word	0x0500000f


	//   ....[233]....
        /*0cc8*/ 	.word	0x0500000f


	//   ....[234]....
        /*0ccc*/ 	.word	0x0500000f


	//   ....[235]....
        /*0cd0*/ 	.word	0x0500000f


	//   ....[236]....
        /*0cd4*/ 	.word	0x0500000f


	//   ....[237]....
        /*0cd8*/ 	.word	0x0500000f


	//   ....[238]....
        /*0cdc*/ 	.word	0x0500000f


	//   ....[239]....
        /*0ce0*/ 	.word	0x0500000f


	//   ....[240]....
        /*0ce4*/ 	.word	0x0500000f


	//   ....[241]....
        /*0ce8*/ 	.word	0x0500000f


	//   ....[242]....
        /*0cec*/ 	.word	0x0500000f


	//   ....[243]....
        /*0cf0*/ 	.word	0x0500000f


	//   ....[244]....
        /*0cf4*/ 	.word	0x0500000f


	//   ....[245]....
        /*0cf8*/ 	.word	0x0500000f


	//   ....[246]....
        /*0cfc*/ 	.word	0x0500000f


	//   ....[247]....
        /*0d00*/ 	.word	0x0500000f


	//   ....[248]....
        /*0d04*/ 	.word	0x0500000f


	//   ....[249]....
        /*0d08*/ 	.word	0x0500000f


	//   ....[250]....
        /*0d0c*/ 	.word	0x0500000f


	//   ....[251]....
        /*0d10*/ 	.word	0x0500000f


	//   ....[252]....
        /*0d14*/ 	.word	0x0500000f


	//   ....[253]....
        /*0d18*/ 	.word	0x0500000f


	//   ....[254]....
        /*0d1c*/ 	.word	0x0500000f


	//   ....[255]....
        /*0d20*/ 	.word	0x0500000f


	//   ....[0]....
        /*0d24*/ 	.word	0x0500000f


	//   ....[1]....
        /*0d28*/ 	.word	0x0500000f


	//   ....[2]....
        /*0d2c*/ 	.word	0x0500000f


	//   ....[3]....
        /*0d30*/ 	.word	0x0500000f


	//   ....[4]....
        /*0d34*/ 	.word	0x0500000f


	//   ....[5]....
        /*0d38*/ 	.word	0x0500000f


	//   ....[6]....
        /*0d3c*/ 	.word	0x0500000f


	//   ....[7]....
        /*0d40*/ 	.word	0x0500000f


	//   ....[8]....
        /*0d44*/ 	.word	0x0500000f


	//   ....[9]....
        /*0d48*/ 	.word	0x0500000f


	//   ....[10]....
        /*0d4c*/ 	.word	0x0500000f


	//   ....[11]....
        /*0d50*/ 	.word	0x0500000f


	//   ....[12]....
        /*0d54*/ 	.word	0x0500000f


	//   ....[13]....
        /*0d58*/ 	.word	0x0500000f


	//   ....[14]....
        /*0d5c*/ 	.word	0x0500000f


	//   ....[15]....
        /*0d60*/ 	.word	0x0500000f


	//   ....[16]....
        /*0d64*/ 	.word	0x0500000f


	//   ....[17]....
        /*0d68*/ 	.word	0x0500000f


	//   ....[18]....
        /*0d6c*/ 	.word	0x0500000f


	//   ....[19]....
        /*0d70*/ 	.word	0x0500000f


	//----- nvinfo : EIATTR_COOP_GROUP_INSTR_OFFSETS
	.align		4
.L_1628:
        /*0d74*/ 	.byte	0x04, 0x28
        /*0d76*/ 	.short	(.L_1630 - .L_1629)


	//   ....[0]....
.L_1629:
        /*0d78*/ 	.word	0x00000060


	//   ....[1]....
        /*0d7c*/ 	.word	0x00000130


	//   ....[2]....
        /*0d80*/ 	.word	0x000001e0


	//   ....[3]....
        /*0d84*/ 	.word	0x000003a0


	//   ....[4]....
        /*0d88*/ 	.word	0x00000500


	//   ....[5]....
        /*0d8c*/ 	.word	0x00000620


	//   ....[6]....
        /*0d90*/ 	.word	0x00000780


	//   ....[7]....
        /*0d94*/ 	.word	0x00002ad0


	//   ....[8]....
        /*0d98*/ 	.word	0x00002ae0


	//   ....[9]....
        /*0d9c*/ 	.word	0x00003d00


	//   ....[10]....
        /*0da0*/ 	.word	0x00003d10


	//   ....[11]....
        /*0da4*/ 	.word	0x00004ed0


	//   ....[12]....
        /*0da8*/ 	.word	0x00004ee0


	//   ....[13]....
        /*0dac*/ 	.word	0x00005260


	//   ....[14]....
        /*0db0*/ 	.word	0x00005290


	//   ....[15]....
        /*0db4*/ 	.word	0x00005a70


	//   ....[16]....
        /*0db8*/ 	.word	0x000063b0


	//   ....[17]....
        /*0dbc*/ 	.word	0x000063c0


	//   ....[18]....
        /*0dc0*/ 	.word	0x000063d0


	//   ....[19]....
        /*0dc4*/ 	.word	0x000063e0


	//   ....[20]....
        /*0dc8*/ 	.word	0x000078a0


	//   ....[21]....
        /*0dcc*/ 	.word	0x000078b0


	//   ....[22]....
        /*0dd0*/ 	.word	0x000078c0


	//   ....[23]....
        /*0dd4*/ 	.word	0x000078d0


	//   ....[24]....
        /*0dd8*/ 	.word	0x000097f0


	//   ....[25]....
        /*0ddc*/ 	.word	0x0000a420


	//   ....[26]....
        /*0de0*/ 	.word	0x0000a430


	//   ....[27]....
        /*0de4*/ 	.word	0x0000a450


	//   ....[28]....
        /*0de8*/ 	.word	0x0000af50


	//   ....[29]....
        /*0dec*/ 	.word	0x0000afa0


	//   ....[30]....
        /*0df0*/ 	.word	0x0000d180


	//   ....[31]....
        /*0df4*/ 	.word	0x0000d320


	//   ....[32]....
        /*0df8*/ 	.word	0x0000dd50


	//   ....[33]....
        /*0dfc*/ 	.word	0x0000de00


	//   ....[34]....
        /*0e00*/ 	.word	0x0000e830


	//   ....[35]....
        /*0e04*/ 	.word	0x0000e850


	//   ....[36]....
        /*0e08*/ 	.word	0x000113d0


	//   ....[37]....
        /*0e0c*/ 	.word	0x00011420


	//   ....[38]....
        /*0e10*/ 	.word	0x000117f0


	//   ....[39]....
        /*0e14*/ 	.word	0x00011810


	//   ....[40]....
        /*0e18*/ 	.word	0x00013000


	//   ....[41]....
        /*0e1c*/ 	.word	0x00013060


	//   ....[42]....
        /*0e20*/ 	.word	0x000130f0


	//   ....[43]....
        /*0e24*/ 	.word	0x00013240


	//   ....[44]....
        /*0e28*/ 	.word	0x00013c70


	//   ....[45]....
        /*0e2c*/ 	.word	0x00013ca0


	//   ....[46]....
        /*0e30*/ 	.word	0x00013cd0


	//   ....[47]....
        /*0e34*/ 	.word	0x00013cf0


	//   ....[48]....
        /*0e38*/ 	.word	0x00013d00


	//   ....[49]....
        /*0e3c*/ 	.word	0x00013d10


	//   ....[50]....
        /*0e40*/ 	.word	0x00013d20


	//   ....[51]....
        /*0e44*/ 	.word	0x00013d30


	//   ....[52]....
        /*0e48*/ 	.word	0x00013d40


	//   ....[53]....
        /*0e4c*/ 	.word	0x00013d50


	//   ....[54]....
        /*0e50*/ 	.word	0x00013d60


	//   ....[55]....
        /*0e54*/ 	.word	0x00013d70


	//   ....[56]....
        /*0e58*/ 	.word	0x00013d80


	//   ....[57]....
        /*0e5c*/ 	.word	0x00013d90


	//   ....[58]....
        /*0e60*/ 	.word	0x00013da0


	//   ....[59]....
        /*0e64*/ 	.word	0x00013db0


	//   ....[60]....
        /*0e68*/ 	.word	0x00013dc0


	//   ....[61]....
        /*0e6c*/ 	.word	0x00013dd0


	//   ....[62]....
        /*0e70*/ 	.word	0x00013de0


	//   ....[63]....
        /*0e74*/ 	.word	0x00013df0


	//   ....[64]....
        /*0e78*/ 	.word	0x00013e00


	//   ....[65]....
        /*0e7c*/ 	.word	0x00013e10


	//   ....[66]....
        /*0e80*/ 	.word	0x00013e20


	//   ....[67]....
        /*0e84*/ 	.word	0x00013e30


	//   ....[68]....
        /*0e88*/ 	.word	0x00013e40


	//   ....[69]....
        /*0e8c*/ 	.word	0x00013e50


	//   ....[70]....
        /*0e90*/ 	.word	0x00013e60


	//   ....[71]....
        /*0e94*/ 	.word	0x00013e70


	//   ....[72]....
        /*0e98*/ 	.word	0x00013e80


	//   ....[73]....
        /*0e9c*/ 	.word	0x00013e90


	//   ....[74]....
        /*0ea0*/ 	.word	0x00013ea0


	//   ....[75]....
        /*0ea4*/ 	.word	0x00013eb0


	//   ....[76]....
        /*0ea8*/ 	.word	0x00014650


	//   ....[77]....
        /*0eac*/ 	.word	0x00014660


	//   ....[78]....
        /*0eb0*/ 	.word	0x00014670


	//   ....[79]....
        /*0eb4*/ 	.word	0x000146b0


	//   ....[80]....
        /*0eb8*/ 	.word	0x00014c30


	//   ....[81]....
        /*0ebc*/ 	.word	0x00014c70


	//   ....[82]....
        /*0ec0*/ 	.word	0x00014ca0


	//   ....[83]....
        /*0ec4*/ 	.word	0x00014cd0


	//   ....[84]....
        /*0ec8*/ 	.word	0x00014ce0


	//   ....[85]....
        /*0ecc*/ 	.word	0x00014cf0


	//   ....[86]....
        /*0ed0*/ 	.word	0x00014d10


	//   ....[87]....
        /*0ed4*/ 	.word	0x00014d30


	//   ....[88]....
        /*0ed8*/ 	.word	0x00015170


	//   ....[89]....
        /*0edc*/ 	.word	0x00015180


	//   ....[90]....
        /*0ee0*/ 	.word	0x00015420


	//   ....[91]....
        /*0ee4*/ 	.word	0x00015430


	//   ....[92]....
        /*0ee8*/ 	.word	0x00015eb0


	//   ....[93]....
        /*0eec*/ 	.word	0x00015ee0


	//   ....[94]....
        /*0ef0*/ 	.word	0x00015f20


	//   ....[95]....
        /*0ef4*/ 	.word	0x00015f50


	//   ....[96]....
        /*0ef8*/ 	.word	0x00015f60


	//   ....[97]....
        /*0efc*/ 	.word	0x00015f70


	//   ....[98]....
        /*0f00*/ 	.word	0x00015f80


	//   ....[99]....
        /*0f04*/ 	.word	0x00015fa0


	//   ....[100]....
        /*0f08*/ 	.word	0x000160f0


	//   ....[101]....
        /*0f0c*/ 	.word	0x00016300


	//   ....[102]....
        /*0f10*/ 	.word	0x00016330


	//   ....[103]....
        /*0f14*/ 	.word	0x00016360


	//   ....[104]....
        /*0f18*/ 	.word	0x00016390


	//   ....[105]....
        /*0f1c*/ 	.word	0x000163c0


	//   ....[106]....
        /*0f20*/ 	.word	0x000163f0


	//   ....[107]....
        /*0f24*/ 	.word	0x00016580


	//   ....[108]....
        /*0f28*/ 	.word	0x000165b0


	//   ....[109]....
        /*0f2c*/ 	.word	0x000165e0


	//   ....[110]....
        /*0f30*/ 	.word	0x00016610


	//   ....[111]....
        /*0f34*/ 	.word	0x00016640


	//   ....[112]....
        /*0f38*/ 	.word	0x00016670


	//   ....[113]....
        /*0f3c*/ 	.word	0x00016700


	//   ....[114]....
        /*0f40*/ 	.word	0x00016730


	//   ....[115]....
        /*0f44*/ 	.word	0x00016740


	//   ....[116]....
        /*0f48*/ 	.word	0x00016780


	//   ....[117]....
        /*0f4c*/ 	.word	0x00017dc0


	//   ....[118]....
        /*0f50*/ 	.word	0x00019e60


	//   ....[119]....
        /*0f54*/ 	.word	0x00019e70


	//   ....[120]....
        /*0f58*/ 	.word	0x00019ec0


	//   ....[121]....
        /*0f5c*/ 	.word	0x00019ee0


	//   ....[122]....
        /*0f60*/ 	.word	0x00019f40


	//   ....[123]....
        /*0f64*/ 	.word	0x00019f60


	//   ....[124]....
        /*0f68*/ 	.word	0x00019f70


	//   ....[125]....
        /*0f6c*/ 	.word	0x00019f80


	//   ....[126]....
        /*0f70*/ 	.word	0x0001a010


	//   ....[127]....
        /*0f74*/ 	.word	0x0001a030


	//   ....[128]....
        /*0f78*/ 	.word	0x0001a4c0


	//   ....[129]....
        /*0f7c*/ 	.word	0x0001a4e0


	//   ....[130]....
        /*0f80*/ 	.word	0x0001a540


	//   ....[131]....
        /*0f84*/ 	.word	0x0001a560


	//   ....[132]....
        /*0f88*/ 	.word	0x0001a5a0


	//   ....[133]....
        /*0f8c*/ 	.word	0x0001a5c0


	//   ....[134]....
        /*0f90*/ 	.word	0x0001a5d0


	//   ....[135]....
        /*0f94*/ 	.word	0x0001a5e0


	//   ....[136]....
        /*0f98*/ 	.word	0x0001a670


	//   ....[137]....
        /*0f9c*/ 	.word	0x0001a690


	//   ....[138]....
        /*0fa0*/ 	.word	0x0001af30


	//   ....[139]....
        /*0fa4*/ 	.word	0x0001af60


	//   ....[140]....
        /*0fa8*/ 	.word	0x0001afd0


	//   ....[141]....
        /*0fac*/ 	.word	0x0001aff0


	//   ....[142]....
        /*0fb0*/ 	.word	0x0001b070


	//   ....[143]....
        /*0fb4*/ 	.word	0x0001b090


	//   ....[144]....
        /*0fb8*/ 	.word	0x0001b0a0


	//   ....[145]....
        /*0fbc*/ 	.word	0x0001b110


	//   ....[146]....
        /*0fc0*/ 	.word	0x0001b160


	//   ....[147]....
        /*0fc4*/ 	.word	0x0001b170


	//   ....[148]....
        /*0fc8*/ 	.word	0x0001b1a0


	//   ....[149]....
        /*0fcc*/ 	.word	0x0001b1c0


	//   ....[150]....
        /*0fd0*/ 	.word	0x0001bc40


	//   ....[151]....
        /*0fd4*/ 	.word	0x0001bc50


	//   ....[152]....
        /*0fd8*/ 	.word	0x0001bc70


	//   ....[153]....
        /*0fdc*/ 	.word	0x0001bcc0


	//   ....[154]....
        /*0fe0*/ 	.word	0x0001bcd0


	//   ....[155]....
        /*0fe4*/ 	.word	0x0001bd10


	//   ....[156]....
        /*0fe8*/ 	.word	0x0001bd20


	//   ....[157]....
        /*0fec*/ 	.word	0x0001bd30


	//   ....[158]....
        /*0ff0*/ 	.word	0x0001bd70


	//   ....[159]....
        /*0ff4*/ 	.word	0x0001bdb0


	//   ....[160]....
        /*0ff8*/ 	.word	0x0001c1e0


	//   ....[161]....
        /*0ffc*/ 	.word	0x0001c1f0


	//   ....[162]....
        /*1000*/ 	.word	0x0001c200


	//   ....[163]....
        /*1004*/ 	.word	0x0001c240


	//   ....[164]....
        /*1008*/ 	.word	0x0001c250


	//   ....[165]....
        /*100c*/ 	.word	0x0001c290


	//   ....[166]....
        /*1010*/ 	.word	0x0001c2a0


	//   ....[167]....
        /*1014*/ 	.word	0x0001c2b0


	//   ....[168]....
        /*1018*/ 	.word	0x0001c2f0


	//   ....[169]....
        /*101c*/ 	.word	0x0001c330


	//   ....[170]....
        /*1020*/ 	.word	0x0001d3f0


	//   ....[171]....
        /*1024*/ 	.word	0x0001d420


	//   ....[172]....
        /*1028*/ 	.word	0x0001d490


	//   ....[173]....
        /*102c*/ 	.word	0x0001d4c0


	//   ....[174]....
        /*1030*/ 	.word	0x0001d4f0


	//   ....[175]....
        /*1034*/ 	.word	0x0001d520


	//   ....[176]....
        /*1038*/ 	.word	0x0001d550


	//   ....[177]....
        /*103c*/ 	.word	0x0001d580


	//   ....[178]....
        /*1040*/ 	.word	0x0001d720


	//   ....[179]....
        /*1044*/ 	.word	0x0001d750


	//   ....[180]....
        /*1048*/ 	.word	0x0001d780


	//   ....[181]....
        /*104c*/ 	.word	0x0001d7b0


	//   ....[182]....
        /*1050*/ 	.word	0x0001d7e0


	//   ....[183]....
        /*1054*/ 	.word	0x0001d810


	//   ....[184]....
        /*1058*/ 	.word	0x0001d8d0


	//   ....[185]....
        /*105c*/ 	.word	0x0001d8f0


	//   ....[186]....
        /*1060*/ 	.word	0x0001d910


	//   ....[187]....
        /*1064*/ 	.word	0x0001d970


	//   ....[188]....
        /*1068*/ 	.word	0x0001e3d0


	//   ....[189]....
        /*106c*/ 	.word	0x0001e790


	//   ....[190]....
        /*1070*/ 	.word	0x0001e820


	//   ....[191]....
        /*1074*/ 	.word	0x0001e8f0


	//   ....[192]....
        /*1078*/ 	.word	0x0001e980


	//   ....[193]....
        /*107c*/ 	.word	0x0001ea60


	//   ....[194]....
        /*1080*/ 	.word	0x0001eaf0


	//   ....[195]....
        /*1084*/ 	.word	0x0001ebc0


	//   ....[196]....
        /*1088*/ 	.word	0x0001ec50


	//   ....[197]....
        /*108c*/ 	.word	0x0001eca0


	//   ....[198]....
        /*1090*/ 	.word	0x0001ecf0


	//   ....[199]....
        /*1094*/ 	.word	0x0001edc0


	//   ....[200]....
        /*1098*/ 	.word	0x0001ee50


	//   ....[201]....
        /*109c*/ 	.word	0x0001eea0


	//   ....[202]....
        /*10a0*/ 	.word	0x0001eef0


	//   ....[203]....
        /*10a4*/ 	.word	0x0001f1e0


	//   ....[204]....
        /*10a8*/ 	.word	0x0001f4c0


	//   ....[205]....
        /*10ac*/ 	.word	0x0001f5c0


	//   ....[206]....
        /*10b0*/ 	.word	0x0001f650


	//   ....[207]....
        /*10b4*/ 	.word	0x0001f6b0


	//   ....[208]....
        /*10b8*/ 	.word	0x0001f790


	//   ....[209]....
        /*10bc*/ 	.word	0x0001f810


	//   ....[210]....
        /*10c0*/ 	.word	0x0001f8e0


	//   ....[211]....
        /*10c4*/ 	.word	0x0001f960


	//   ....[212]....
        /*10c8*/ 	.word	0x0001fa50


	//   ....[213]....
        /*10cc*/ 	.word	0x0001fad0


	//   ....[214]....
        /*10d0*/ 	.word	0x0001fb30


	//   ....[215]....
        /*10d4*/ 	.word	0x0001fcf0


	//   ....[216]....
        /*10d8*/ 	.word	0x0001fda0


	//   ....[217]....
        /*10dc*/ 	.word	0x0001fe10


	//   ....[218]....
        /*10e0*/ 	.word	0x0001fef0


	//   ....[219]....
        /*10e4*/ 	.word	0x0001ff50


	//   ....[220]....
        /*10e8*/ 	.word	0x00020010


	//   ....[221]....
        /*10ec*/ 	.word	0x00020070


	//   ....[222]....
        /*10f0*/ 	.word	0x00020130


	//   ....[223]....
        /*10f4*/ 	.word	0x00020190


	//   ....[224]....
        /*10f8*/ 	.word	0x00020260


	//   ....[225]....
        /*10fc*/ 	.word	0x00020310


	//   ....[226]....
        /*1100*/ 	.word	0x00020380


	//   ....[227]....
        /*1104*/ 	.word	0x000203e0


	//   ....[228]....
        /*1108*/ 	.word	0x000204a0


	//   ....[229]....
        /*110c*/ 	.word	0x00020500


	//   ....[230]....
        /*1110*/ 	.word	0x00020600


	//   ....[231]....
        /*1114*/ 	.word	0x00020660


	//   ....[232]....
        /*1118*/ 	.word	0x00020710


	//   ....[233]....
        /*111c*/ 	.word	0x000207c0


	//   ....[234]....
        /*1120*/ 	.word	0x00020880


	//   ....[235]....
        /*1124*/ 	.word	0x000208f0


	//   ....[236]....
        /*1128*/ 	.word	0x000209c0


	//   ....[237]....
        /*112c*/ 	.word	0x00020b10


	//   ....[238]....
        /*1130*/ 	.word	0x00020bc0


	//   ....[239]....
        /*1134*/ 	.word	0x00020c70


	//   ....[240]....
        /*1138*/ 	.word	0x00020d10


	//   ....[241]....
        /*113c*/ 	.word	0x00020dc0


	//   ....[242]....
        /*1140*/ 	.word	0x00020e60


	//   ....[243]....
        /*1144*/ 	.word	0x00020f10


	//   ....[244]....
        /*1148*/ 	.word	0x00020fb0


	//   ....[245]....
        /*114c*/ 	.word	0x00021020


	//   ....[246]....
        /*1150*/ 	.word	0x000210e0


	//   ....[247]....
        /*1154*/ 	.word	0x000211e0


	//   ....[248]....
        /*1158*/ 	.word	0x00021270


	//   ....[249]....
        /*115c*/ 	.word	0x000212d0


	//   ....[250]....
        /*1160*/ 	.word	0x00021380


	//   ....[251]....
        /*1164*/ 	.word	0x000213e0


	//   ....[252]....
        /*1168*/ 	.word	0x00021490


	//   ....[253]....
        /*116c*/ 	.word	0x000214f0


	//   ....[254]....
        /*1170*/ 	.word	0x000215a0


	//   ....[255]....
        /*1174*/ 	.word	0x00021600


	//   ....[0]....
        /*1178*/ 	.word	0x000216b0


	//   ....[1]....
        /*117c*/ 	.word	0x00021890


	//   ....[2]....
        /*1180*/ 	.word	0x00021930


	//   ....[3]....
        /*1184*/ 	.word	0x00021ab0


	//   ....[4]....
        /*1188*/ 	.word	0x00021b30


	//   ....[5]....
        /*118c*/ 	.word	0x00021bb0


	//   ....[6]....
        /*1190*/ 	.word	0x00021c30


	//   ....[7]....
        /*1194*/ 	.word	0x00021cb0


	//   ....[8]....
        /*1198*/ 	.word	0x00021d40


	//   ....[9]....
        /*119c*/ 	.word	0x00021de0


	//   ....[10]....
        /*11a0*/ 	.word	0x00021e90


	//   ....[11]....
        /*11a4*/ 	.word	0x00021f10


	//   ....[12]....
        /*11a8*/ 	.word	0x00021f90


	//   ....[13]....
        /*11ac*/ 	.word	0x00022010


	//   ....[14]....
        /*11b0*/ 	.word	0x000220a0


	//   ....[15]....
        /*11b4*/ 	.word	0x00022120


	//   ....[16]....
        /*11b8*/ 	.word	0x000221d0


	//   ....[17]....
        /*11bc*/ 	.word	0x00022220


	//   ....[18]....
        /*11c0*/ 	.word	0x000222c0


	//   ....[19]....
        /*11c4*/ 	.word	0x000223f0


	//----- nvinfo : EIATTR_REG_RECONFIG
	.align		4
.L_1630:
        /*11c8*/ 	.byte	0x01, 0x54
	.zero		2


	//----- nvinfo : EIATTR_SYSCALL_OFFSETS
	.align		4
        /*11cc*/ 	.byte	0x04, 0x46
        /*11ce*/ 	.short	(.L_1632 - .L_1631)


	//   ....[0]....
.L_1631:
        /*11d0*/ 	.word	0x00001d00


	//   ....[1]....
        /*11d4*/ 	.word	0x00001e50


	//   ....[2]....
        /*11d8*/ 	.word	0x00005be0


	//   ....[3]....
        /*11dc*/ 	.word	0x00006130


	//   ....[4]....
        /*11e0*/ 	.word	0x00019040


	//   ....[5]....
        /*11e4*/ 	.word	0x000191d0


	//   ....[6]....
        /*11e8*/ 	.word	0x00019320


	//   ....[7]....
        /*11ec*/ 	.word	0x00019470


	//   ....[8]....
        /*11f0*/ 	.word	0x0001aab0


	//----- nvinfo : EIATTR_MBARRIER_INSTR_OFFSETS
	.align		4
.L_1632:
        /*11f4*/ 	.byte	0x04, 0x39
        /*11f6*/ 	.short	(.L_1634 - .L_1633)


	//   ....[0]....
.L_1633:
        /*11f8*/ 	.word	0x00000250
        /*11fc*/ 	.word	0x000000ff
        /*1200*/ 	.word	0x00013200
        /*1204*/ 	.short	0x0100
        /*1206*/ 	.byte	0x08
	.zero		1


	//   ....[1]....
        /*1208*/ 	.word	0x00000260
        /*120c*/ 	.word	0x000000ff
        /*1210*/ 	.word	0x00013220
        /*1214*/ 	.short	0x0100
        /*1216*/ 	.byte	0x08
	.zero		1


	//   ....[2]....
        /*1218*/ 	.word	0x00000350
        /*121c*/ 	.word	0x000000ff
        /*1220*/ 	.word	0x00013230
        /*1224*/ 	.short	0x0100
        /*1226*/ 	.byte	0x08
	.zero		1


	//   ....[3]....
        /*1228*/ 	.word	0x00000360
        /*122c*/ 	.word	0x000000ff
        /*1230*/ 	.word	0x00013240
        /*1234*/ 	.short	0x0100
        /*1236*/ 	.byte	0x08
	.zero		1


	//   ....[4]....
        /*1238*/ 	.word	0x00000370
        /*123c*/ 	.word	0x000000ff
        /*1240*/ 	.word	0x00013238
        /*1244*/ 	.short	0x0100
        /*1246*/ 	.byte	0x08
	.zero		1


	//   ....[5]....
        /*1248*/ 	.word	0x00000380
        /*124c*/ 	.word	0x000000ff
        /*1250*/ 	.word	0x00013248
        /*1254*/ 	.short	0x0100
        /*1256*/ 	.byte	0x08
	.zero		1


	//   ....[6]....
        /*1258*/ 	.word	0x000004b0
        /*125c*/ 	.word	0x000000ff
        /*1260*/ 	.word	0x00013250
        /*1264*/ 	.short	0x0100
        /*1266*/ 	.byte	0x08
	.zero		1


	//   ....[7]....
        /*1268*/ 	.word	0x000004c0
        /*126c*/ 	.word	0x000000ff
        /*1270*/ 	.word	0x00013260
        /*1274*/ 	.short	0x0100
        /*1276*/ 	.byte	0x08
	.zero		1


	//   ....[8]....
        /*1278*/ 	.word	0x000004d0
        /*127c*/ 	.word	0x000000ff
        /*1280*/ 	.word	0x00013258
        /*1284*/ 	.short	0x0100
        /*1286*/ 	.byte	0x08
	.zero		1


	//   ....[9]....
        /*1288*/ 	.word	0x000004e0
        /*128c*/ 	.word	0x000000ff
        /*1290*/ 	.word	0x00013268
        /*1294*/ 	.short	0x0100
        /*1296*/ 	.byte	0x08
	.zero		1


	//   ....[10]....
        /*1298*/ 	.word	0x000005d0
        /*129c*/ 	.word	0x000000ff
        /*12a0*/ 	.word	0x00013270
        /*12a4*/ 	.short	0x0100
        /*12a6*/ 	.byte	0x06
	.zero		1


	//   ....[11]....
        /*12a8*/ 	.word	0x000005e0
        /*12ac*/ 	.word	0x000000ff
        /*12b0*/ 	.word	0x00013280
        /*12b4*/ 	.short	0x0100
        /*12b6*/ 	.byte	0x06
	.zero		1


	//   ....[12]....
        /*12b8*/ 	.word	0x000005f0
        /*12bc*/ 	.word	0x000000ff
        /*12c0*/ 	.word	0x00013278
        /*12c4*/ 	.short	0x0100
        /*12c6*/ 	.byte	0x06
	.zero		1


	//   ....[13]....
        /*12c8*/ 	.word	0x00000600
        /*12cc*/ 	.word	0x000000ff
        /*12d0*/ 	.word	0x00013288
        /*12d4*/ 	.short	0x0100
        /*12d6*/ 	.byte	0x06
	.zero		1


	//   ....[14]....
        /*12d8*/ 	.word	0x00000730
        /*12dc*/ 	.word	0x000000ff
        /*12e0*/ 	.word	0x00013290
        /*12e4*/ 	.short	0x0100
        /*12e6*/ 	.byte	0x08
	.zero		1


	//   ....[15]....
        /*12e8*/ 	.word	0x00000740
        /*12ec*/ 	.word	0x000000ff
        /*12f0*/ 	.word	0x000132a0
        /*12f4*/ 	.short	0x0100
        /*12f6*/ 	.byte	0x08
	.zero		1


	//   ....[16]....
        /*12f8*/ 	.word	0x00000750
        /*12fc*/ 	.word	0x000000ff
        /*1300*/ 	.word	0x00013298
        /*1304*/ 	.short	0x0100
        /*1306*/ 	.byte	0x08
	.zero		1


	//   ....[17]....
        /*1308*/ 	.word	0x00000760
        /*130c*/ 	.word	0x000000ff
        /*1310*/ 	.word	0x000132a8
        /*1314*/ 	.short	0x0100
        /*1316*/ 	.byte	0x08
	.zero		1


	//   ....[18]....
        /*1318*/ 	.word	0x000008a0
        /*131c*/ 	.word	0x000000ff
        /*1320*/ 	.word	0x000132b0
        /*1324*/ 	.short	0x0100
        /*1326*/ 	.byte	0x08
	.zero		1


	//   ....[19]....
        /*1328*/ 	.word	0x000008b0
        /*132c*/ 	.word	0x000000ff
        /*1330*/ 	.word	0x000132c0
        /*1334*/ 	.short	0x0100
        /*1336*/ 	.byte	0x08
	.zero		1


	//   ....[20]....
        /*1338*/ 	.word	0x000008c0
        /*133c*/ 	.word	0x000000ff
        /*1340*/ 	.word	0x000132b8
        /*1344*/ 	.short	0x0100
        /*1346*/ 	.byte	0x08
	.zero		1


	//   ....[21]....
        /*1348*/ 	.word	0x000008d0
        /*134c*/ 	.word	0x000000ff
        /*1350*/ 	.word	0x000132c8
        /*1354*/ 	.short	0x0100
        /*1356*/ 	.byte	0x08
	.zero		1


	//   ....[22]....
        /*1358*/ 	.word	0x00002a80
        /*135c*/ 	.word	0x00000042
        /*1360*/ 	.word	0x00013290
        /*1364*/ 	.short	0x010a
        /*1366*/ 	.byte	0x3f
	.zero		1


	//   ....[23]....
        /*1368*/ 	.word	0x00003cb0
        /*136c*/ 	.word	0x00000042
        /*1370*/ 	.word	0x00013290
        /*1374*/ 	.short	0x010a
        /*1376*/ 	.byte	0x3f
	.zero		1


	//   ....[24]....
        /*1378*/ 	.word	0x00004d00
        /*137c*/ 	.word	0x00000042
        /*1380*/ 	.word	0x00013290
        /*1384*/ 	.short	0x010a
        /*1386*/ 	.byte	0x3f
	.zero		1


	//   ....[25]....
        /*1388*/ 	.word	0x000050b0
        /*138c*/ 	.word	0x00000004
        /*1390*/ 	.word	0x00000000
        /*1394*/ 	.short	0x0101
        /*1396*/ 	.byte	0x3f
	.zero		1


	//   ....[26]....
        /*1398*/ 	.word	0x000050f0
        /*139c*/ 	.word	0x00000042
        /*13a0*/ 	.word	0x000132b0
        /*13a4*/ 	.short	0x010a
        /*13a6*/ 	.byte	0x3f
	.zero		1


	//   ....[27]....
        /*13a8*/ 	.word	0x00005480
        /*13ac*/ 	.word	0x00000042
        /*13b0*/ 	.word	0x00000000
        /*13b4*/ 	.short	0x0101
        /*13b6*/ 	.byte	0x3f
	.zero		1


	//   ....[28]....
        /*13b8*/ 	.word	0x00005eb0
        /*13bc*/ 	.word	0x00000012
        /*13c0*/ 	.word	0x00013200
        /*13c4*/ 	.short	0x010a
        /*13c6*/ 	.byte	0x3f
	.zero		1


	//   ....[29]....
        /*13c8*/ 	.word	0x00005f00
        /*13cc*/ 	.word	0x00000012
        /*13d0*/ 	.word	0x00013200
        /*13d4*/ 	.short	0x010a
        /*13d6*/ 	.byte	0x3f
	.zero		1


	//   ....[30]....
        /*13d8*/ 	.word	0x00006650
        /*13dc*/ 	.word	0x00000012
        /*13e0*/ 	.word	0x00013200
        /*13e4*/ 	.short	0x010a
        /*13e6*/ 	.byte	0x3f
	.zero		1


	//   ....[31]....
        /*13e8*/ 	.word	0x00007a90
        /*13ec*/ 	.word	0x00000012
        /*13f0*/ 	.word	0x00013200
        /*13f4*/ 	.short	0x010a
        /*13f6*/ 	.byte	0x3f
	.zero		1


	//   ....[32]....
        /*13f8*/ 	.word	0x00008bf0
        /*13fc*/ 	.word	0x00000000
        /*1400*/ 	.word	0x00013230
        /*1404*/ 	.short	0x010a
        /*1406*/ 	.byte	0x3f
	.zero		1


	//   ....[33]....
        /*1408*/ 	.word	0x00008c90
        /*140c*/ 	.word	0x00000000
        /*1410*/ 	.word	0x00013230
        /*1414*/ 	.short	0x010a
        /*1416*/ 	.byte	0x3f
	.zero		1


	//   ....[34]....
        /*1418*/ 	.word	0x0000b6d0
        /*141c*/ 	.word	0x0000004d
        /*1420*/ 	.word	0x00000000
        /*1424*/ 	.short	0x0101
        /*1426*/ 	.byte	0x3f
	.zero		1


	//   ....[35]....
        /*1428*/ 	.word	0x0000c3c0
        /*142c*/ 	.word	0x00000014
        /*1430*/ 	.word	0x00013230
        /*1434*/ 	.short	0x010a
        /*1436*/ 	.byte	0x3f
	.zero		1


	//   ....[36]....
        /*1438*/ 	.word	0x0000c450
        /*143c*/ 	.word	0x00000014
        /*1440*/ 	.word	0x00013230
        /*1444*/ 	.short	0x010a
        /*1446*/ 	.byte	0x3f
	.zero		1


	//   ....[37]....
        /*1448*/ 	.word	0x0000ca10
        /*144c*/ 	.word	0x0000000e
        /*1450*/ 	.word	0x00013250
        /*1454*/ 	.short	0x010a
        /*1456*/ 	.byte	0x3f
	.zero		1


	//   ....[38]....
        /*1458*/ 	.word	0x0000ca60
        /*145c*/ 	.word	0x0000000e
        /*1460*/ 	.word	0x00013250
        /*1464*/ 	.short	0x010a
        /*1466*/ 	.byte	0x3f
	.zero		1


	//   ....[39]....
        /*1468*/ 	.word	0x0000d400
        /*146c*/ 	.word	0x00000014
        /*1470*/ 	.word	0x00000000
        /*1474*/ 	.short	0x0101
        /*1476*/ 	.byte	0x3f
	.zero		1


	//   ....[40]....
        /*1478*/ 	.word	0x0000f970
        /*147c*/ 	.word	0x0000000e
        /*1480*/ 	.word	0x00000000
        /*1484*/ 	.short	0x0101
        /*1486*/ 	.byte	0x3f
	.zero		1


	//   ....[41]....
        /*1488*/ 	.word	0x0000fef0
        /*148c*/ 	.word	0x0000000a
        /*1490*/ 	.word	0x00013230
        /*1494*/ 	.short	0x010a
        /*1496*/ 	.byte	0x3f
	.zero		1


	//   ....[42]....
        /*1498*/ 	.word	0x0000ff80
        /*149c*/ 	.word	0x0000000a
        /*14a0*/ 	.word	0x00013230
        /*14a4*/ 	.short	0x010a
        /*14a6*/ 	.byte	0x3f
	.zero		1


	//   ....[43]....
        /*14a8*/ 	.word	0x00010540
        /*14ac*/ 	.word	0x0000000c
        /*14b0*/ 	.word	0x00013250
        /*14b4*/ 	.short	0x010a
        /*14b6*/ 	.byte	0x3f
	.zero		1


	//   ....[44]....
        /*14b8*/ 	.word	0x00010590
        /*14bc*/ 	.word	0x0000000c
        /*14c0*/ 	.word	0x00013250
        /*14c4*/ 	.short	0x010a
        /*14c6*/ 	.byte	0x3f
	.zero		1


	//   ....[45]....
        /*14c8*/ 	.word	0x00010ff0
        /*14cc*/ 	.word	0x00000014
        /*14d0*/ 	.word	0x00000000
        /*14d4*/ 	.short	0x0101
        /*14d6*/ 	.byte	0x3f
	.zero		1


	//   ....[46]....
        /*14d8*/ 	.word	0x00012850
        /*14dc*/ 	.word	0x0000000c
        /*14e0*/ 	.word	0x00000000
        /*14e4*/ 	.short	0x0101
        /*14e6*/ 	.byte	0x3f
	.zero		1


	//   ....[47]....
        /*14e8*/ 	.word	0x00012d90
        /*14ec*/ 	.word	0x00000002
        /*14f0*/ 	.word	0x00013250
        /*14f4*/ 	.short	0x010a
        /*14f6*/ 	.byte	0x3f
	.zero		1


	//   ....[48]....
        /*14f8*/ 	.word	0x00012de0
        /*14fc*/ 	.word	0x00000002
        /*1500*/ 	.word	0x00013250
        /*1504*/ 	.short	0x010a
        /*1506*/ 	.byte	0x3f
	.zero		1


	//   ....[49]....
        /*1508*/ 	.word	0x00013620
        /*150c*/ 	.word	0x00000002
        /*1510*/ 	.word	0x00000000
        /*1514*/ 	.short	0x0101
        /*1516*/ 	.byte	0x3f
	.zero		1


	//   ....[50]....
        /*1518*/ 	.word	0x00014c80
        /*151c*/ 	.word	0x00000000
        /*1520*/ 	.word	0x00000000
        /*1524*/ 	.short	0x0101
        /*1526*/ 	.byte	0x3f
	.zero		1


	//   ....[51]....
        /*1528*/ 	.word	0x00015160
        /*152c*/ 	.word	0x00000004
        /*1530*/ 	.word	0x00000000
        /*1534*/ 	.short	0x0101
        /*1536*/ 	.byte	0x3f
	.zero		1


	//   ....[52]....
        /*1538*/ 	.word	0x00017ea0
        /*153c*/ 	.word	0x00000011
        /*1540*/ 	.word	0x00013220
        /*1544*/ 	.short	0x010a
        /*1546*/ 	.byte	0x3f
	.zero		1


	//   ....[53]....
        /*1548*/ 	.word	0x00017f70
        /*154c*/ 	.word	0x00000006
        /*1550*/ 	.word	0x000132a0
        /*1554*/ 	.short	0x010a
        /*1556*/ 	.byte	0x3f
	.zero		1


	//   ....[54]....
        /*1558*/ 	.word	0x000181b0
        /*155c*/ 	.word	0x00000006
        /*1560*/ 	.word	0x000132c0
        /*1564*/ 	.short	0x010a
        /*1566*/ 	.byte	0x3f
	.zero		1


	//   ....[55]....
        /*1568*/ 	.word	0x00018560
        /*156c*/ 	.word	0x00000006
        /*1570*/ 	.word	0x000132a0
        /*1574*/ 	.short	0x010a
        /*1576*/ 	.byte	0x3f
	.zero		1


	//   ....[56]....
        /*1578*/ 	.word	0x00018790
        /*157c*/ 	.word	0x00000006
        /*1580*/ 	.word	0x000132c0
        /*1584*/ 	.short	0x010a
        /*1586*/ 	.byte	0x3f
	.zero		1


	//   ....[57]....
        /*1588*/ 	.word	0x00019ab0
        /*158c*/ 	.word	0x00000004
        /*1590*/ 	.word	0x00013280
        /*1594*/ 	.short	0x010a
        /*1596*/ 	.byte	0x3f
	.zero		1


	//   ....[58]....
        /*1598*/ 	.word	0x0001a150
        /*159c*/ 	.word	0x00000004
        /*15a0*/ 	.word	0x00013270
        /*15a4*/ 	.short	0x0107
        /*15a6*/ 	.byte	0x3f
	.zero		1


	//   ....[59]....
        /*15a8*/ 	.word	0x0001a210
        /*15ac*/ 	.word	0x00000004
        /*15b0*/ 	.word	0x00013270
        /*15b4*/ 	.short	0x0101
        /*15b6*/ 	.byte	0x3f
	.zero		1


	//   ....[60]....
        /*15b8*/ 	.word	0x0001a260
        /*15bc*/ 	.word	0x00000004
        /*15c0*/ 	.word	0x00013240
        /*15c4*/ 	.short	0x010a
        /*15c6*/ 	.byte	0x3f
	.zero		1


	//   ....[61]....
        /*15c8*/ 	.word	0x0001a7a0
        /*15cc*/ 	.word	0x00000004
        /*15d0*/ 	.word	0x00013230
        /*15d4*/ 	.short	0x0107
        /*15d6*/ 	.byte	0x3f
	.zero		1


	//   ....[62]....
        /*15d8*/ 	.word	0x0001a880
        /*15dc*/ 	.word	0x00000004
        /*15e0*/ 	.word	0x00013230
        /*15e4*/ 	.short	0x0101
        /*15e6*/ 	.byte	0x3f
	.zero		1


	//   ....[63]....
        /*15e8*/ 	.word	0x0001b2b0
        /*15ec*/ 	.word	0x00000011
        /*15f0*/ 	.word	0x00013200
        /*15f4*/ 	.short	0x0107
        /*15f6*/ 	.byte	0x3f
	.zero		1


	//   ....[64]....
        /*15f8*/ 	.word	0x0001b3a0
        /*15fc*/ 	.word	0x00000011
        /*1600*/ 	.word	0x00013200
        /*1604*/ 	.short	0x0101
        /*1606*/ 	.byte	0x3f
	.zero		1


	//   ....[65]....
        /*1608*/ 	.word	0x0001b3c0
        /*160c*/ 	.word	0x00000011
        /*1610*/ 	.word	0x00013220
        /*1614*/ 	.short	0x010a
        /*1616*/ 	.byte	0x3f
	.zero		1


	//   ....[66]....
        /*1618*/ 	.word	0x0001b950
        /*161c*/ 	.word	0x00000006
        /*1620*/ 	.word	0x00013280
        /*1624*/ 	.short	0x010a
        /*1626*/ 	.byte	0x3f
	.zero		1


	//   ....[67]....
        /*1628*/ 	.word	0x0001be60
        /*162c*/ 	.word	0x00000006
        /*1630*/ 	.word	0x00013270
        /*1634*/ 	.short	0x0107
        /*1636*/ 	.byte	0x3f
	.zero		1


	//   ....[68]....
        /*1638*/ 	.word	0x0001bf20
        /*163c*/ 	.word	0x00000006
        /*1640*/ 	.word	0x00013270
        /*1644*/ 	.short	0x0101
        /*1646*/ 	.byte	0x3f
	.zero		1


	//   ....[69]....
        /*1648*/ 	.word	0x0001bf70
        /*164c*/ 	.word	0x00000006
        /*1650*/ 	.word	0x00013240
        /*1654*/ 	.short	0x010a
        /*1656*/ 	.byte	0x3f
	.zero		1


	//   ....[70]....
        /*1658*/ 	.word	0x0001c3b0
        /*165c*/ 	.word	0x00000006
        /*1660*/ 	.word	0x00013230
        /*1664*/ 	.short	0x0107
        /*1666*/ 	.byte	0x3f
	.zero		1


	//   ....[71]....
        /*1668*/ 	.word	0x0001c480
        /*166c*/ 	.word	0x00000006
        /*1670*/ 	.word	0x00013230
        /*1674*/ 	.short	0x0101
        /*1676*/ 	.byte	0x3f
	.zero		1


	//   ....[72]....
        /*1678*/ 	.word	0x0001c500
        /*167c*/ 	.word	0x00000002
        /*1680*/ 	.word	0x00013270
        /*1684*/ 	.short	0x010a
        /*1686*/ 	.byte	0x3f
	.zero		1


	//   ....[73]....
        /*1688*/ 	.word	0x0001c590
        /*168c*/ 	.word	0x00000002
        /*1690*/ 	.word	0x00013260
        /*1694*/ 	.short	0x010a
        /*1696*/ 	.byte	0x3f
	.zero		1


	//   ....[74]....
        /*1698*/ 	.word	0x0001c9c0
        /*169c*/ 	.word	0x00000002
        /*16a0*/ 	.word	0x00013250
        /*16a4*/ 	.short	0x0101
        /*16a6*/ 	.byte	0x3f
	.zero		1


	//   ....[75]....
        /*16a8*/ 	.word	0x0001ca50
        /*16ac*/ 	.word	0x00000002
        /*16b0*/ 	.word	0x00000000
        /*16b4*/ 	.short	0x0101
        /*16b6*/ 	.byte	0x3f
	.zero		1


	//   ....[76]....
        /*16b8*/ 	.word	0x0001cc30
        /*16bc*/ 	.word	0x00000000
        /*16c0*/ 	.word	0x00013270
        /*16c4*/ 	.short	0x010a
        /*16c6*/ 	.byte	0x3f
	.zero		1


	//   ....[77]....
        /*16c8*/ 	.word	0x0001ccc0
        /*16cc*/ 	.word	0x00000000
        /*16d0*/ 	.word	0x00013260
        /*16d4*/ 	.short	0x010a
        /*16d6*/ 	.byte	0x3f
	.zero		1


	//   ....[78]....
        /*16d8*/ 	.word	0x0001d110
        /*16dc*/ 	.word	0x00000000
        /*16e0*/ 	.word	0x00013250
        /*16e4*/ 	.short	0x0101
        /*16e6*/ 	.byte	0x3f
	.zero		1


	//   ....[79]....
        /*16e8*/ 	.word	0x0001d190
        /*16ec*/ 	.word	0x00000000
        /*16f0*/ 	.word	0x00000000
        /*16f4*/ 	.short	0x0101
        /*16f6*/ 	.byte	0x3f
	.zero		1


	//   ....[80]....
        /*16f8*/ 	.word	0x0001e350
        /*16fc*/ 	.word	0x00000005
        /*1700*/ 	.word	0x00013220
        /*1704*/ 	.short	0x010a
        /*1706*/ 	.byte	0x3f
	.zero		1


	//   ....[81]....
        /*1708*/ 	.word	0x0001e4e0
        /*170c*/ 	.word	0x00000004
        /*1710*/ 	.word	0x00013240
        /*1714*/ 	.short	0x010a
        /*1716*/ 	.byte	0x3f
	.zero		1


	//   ....[82]....
        /*1718*/ 	.word	0x0001e590
        /*171c*/ 	.word	0x00000005
        /*1720*/ 	.word	0x00013240
        /*1724*/ 	.short	0x010a
        /*1726*/ 	.byte	0x3f
	.zero		1


	//   ....[83]....
        /*1728*/ 	.word	0x0001e5d0
        /*172c*/ 	.word	0x00000004
        /*1730*/ 	.word	0x00013260
        /*1734*/ 	.short	0x010a
        /*1736*/ 	.byte	0x3f
	.zero		1


	//   ....[84]....
        /*1738*/ 	.word	0x0001e610
        /*173c*/ 	.word	0x00000005
        /*1740*/ 	.word	0x00013260
        /*1744*/ 	.short	0x010a
        /*1746*/ 	.byte	0x3f
	.zero		1


	//   ....[85]....
        /*1748*/ 	.word	0x0001e650
        /*174c*/ 	.word	0x00000004
        /*1750*/ 	.word	0x00013280
        /*1754*/ 	.short	0x010a
        /*1756*/ 	.byte	0x3f
	.zero		1


	//   ....[86]....
        /*1758*/ 	.word	0x0001e690
        /*175c*/ 	.word	0x00000005
        /*1760*/ 	.word	0x00013280
        /*1764*/ 	.short	0x010a
        /*1766*/ 	.byte	0x3f
	.zero		1


	//   ....[87]....
        /*1768*/ 	.word	0x0001e6f0
        /*176c*/ 	.word	0x00000042
        /*1770*/ 	.word	0x00013290
        /*1774*/ 	.short	0x010a
        /*1776*/ 	.byte	0x3f
	.zero		1


	//   ....[88]....
        /*1778*/ 	.word	0x0001e850
        /*177c*/ 	.word	0x00000042
        /*1780*/ 	.word	0x00013290
        /*1784*/ 	.short	0x010a
        /*1786*/ 	.byte	0x3f
	.zero		1


	//   ....[89]....
        /*1788*/ 	.word	0x0001e9c0
        /*178c*/ 	.word	0x00000042
        /*1790*/ 	.word	0x00013290
        /*1794*/ 	.short	0x010a
        /*1796*/ 	.byte	0x3f
	.zero		1


	//   ....[90]....
        /*1798*/ 	.word	0x0001eb20
        /*179c*/ 	.word	0x00000042
        /*17a0*/ 	.word	0x000132b0
        /*17a4*/ 	.short	0x010a
        /*17a6*/ 	.byte	0x3f
	.zero		1


	//   ....[91]....
        /*17a8*/ 	.word	0x0001ed20
        /*17ac*/ 	.word	0x00000012
        /*17b0*/ 	.word	0x00013200
        /*17b4*/ 	.short	0x010a
        /*17b6*/ 	.byte	0x3f
	.zero		1


	//   ....[92]....
        /*17b8*/ 	.word	0x0001ef20
        /*17bc*/ 	.word	0x00000012
        /*17c0*/ 	.word	0x00013200
        /*17c4*/ 	.short	0x010a
        /*17c6*/ 	.byte	0x3f
	.zero		1


	//   ....[93]....
        /*17c8*/ 	.word	0x0001ef70
        /*17cc*/ 	.word	0x00000000
        /*17d0*/ 	.word	0x00013230
        /*17d4*/ 	.short	0x010a
        /*17d6*/ 	.byte	0x3f
	.zero		1


	//   ....[94]....
        /*17d8*/ 	.word	0x0001efc0
        /*17dc*/ 	.word	0x00000014
        /*17e0*/ 	.word	0x00013230
        /*17e4*/ 	.short	0x010a
        /*17e6*/ 	.byte	0x3f
	.zero		1


	//   ....[95]....
        /*17e8*/ 	.word	0x0001f010
        /*17ec*/ 	.word	0x0000000e
        /*17f0*/ 	.word	0x00013250
        /*17f4*/ 	.short	0x010a
        /*17f6*/ 	.byte	0x3f
	.zero		1


	//   ....[96]....
        /*17f8*/ 	.word	0x0001f060
        /*17fc*/ 	.word	0x0000000a
        /*1800*/ 	.word	0x00013230
        /*1804*/ 	.short	0x010a
        /*1806*/ 	.byte	0x3f
	.zero		1


	//   ....[97]....
        /*1808*/ 	.word	0x0001f0b0
        /*180c*/ 	.word	0x0000000c
        /*1810*/ 	.word	0x00013250
        /*1814*/ 	.short	0x010a
        /*1816*/ 	.byte	0x3f
	.zero		1


	//   ....[98]....
        /*1818*/ 	.word	0x0001f100
        /*181c*/ 	.word	0x00000002
        /*1820*/ 	.word	0x00013250
        /*1824*/ 	.short	0x010a
        /*1826*/ 	.byte	0x3f
	.zero		1


	//   ....[99]....
        /*1828*/ 	.word	0x0001f2a0
        /*182c*/ 	.word	0x00000011
        /*1830*/ 	.word	0x00013220
        /*1834*/ 	.short	0x010a
        /*1836*/ 	.byte	0x3f
	.zero		1


	//   ....[100]....
        /*1838*/ 	.word	0x0001f2f0
        /*183c*/ 	.word	0x00000006
        /*1840*/ 	.word	0x000132a0
        /*1844*/ 	.short	0x010a
        /*1846*/ 	.byte	0x3f
	.zero		1


	//   ....[101]....
        /*1848*/ 	.word	0x0001f340
        /*184c*/ 	.word	0x00000006
        /*1850*/ 	.word	0x000132c0
        /*1854*/ 	.short	0x010a
        /*1856*/ 	.byte	0x3f
	.zero		1


	//   ....[102]....
        /*1858*/ 	.word	0x0001f390
        /*185c*/ 	.word	0x00000006
        /*1860*/ 	.word	0x000132a0
        /*1864*/ 	.short	0x010a
        /*1866*/ 	.byte	0x3f
	.zero		1


	//   ....[103]....
        /*1868*/ 	.word	0x0001f3e0
        /*186c*/ 	.word	0x00000006
        /*1870*/ 	.word	0x000132c0
        /*1874*/ 	.short	0x010a
        /*1876*/ 	.byte	0x3f
	.zero		1


	//   ....[104]....
        /*1878*/ 	.word	0x0001f510
        /*187c*/ 	.word	0x00000004
        /*1880*/ 	.word	0x00013280
        /*1884*/ 	.short	0x010a
        /*1886*/ 	.byte	0x3f
	.zero		1


	//   ....[105]....
        /*1888*/ 	.word	0x0001fc40
        /*188c*/ 	.word	0x00000004
        /*1890*/ 	.word	0x00013240
        /*1894*/ 	.short	0x010a
        /*1896*/ 	.byte	0x3f
	.zero		1


	//   ....[106]....
        /*1898*/ 	.word	0x00020a00
        /*189c*/ 	.word	0x00000011
        /*18a0*/ 	.word	0x00013220
        /*18a4*/ 	.short	0x010a
        /*18a6*/ 	.byte	0x3f
	.zero		1


	//   ....[107]....
        /*18a8*/ 	.word	0x00020a60
        /*18ac*/ 	.word	0x00000006
        /*18b0*/ 	.word	0x00013280
        /*18b4*/ 	.short	0x010a
        /*18b6*/ 	.byte	0x3f
	.zero		1


	//   ....[108]....
        /*18b8*/ 	.word	0x00021130
        /*18bc*/ 	.word	0x00000006
        /*18c0*/ 	.word	0x00013240
        /*18c4*/ 	.short	0x010a
        /*18c6*/ 	.byte	0x3f
	.zero		1


	//   ....[109]....
        /*18c8*/ 	.word	0x000216f0
        /*18cc*/ 	.word	0x00000002
        /*18d0*/ 	.word	0x00013270
        /*18d4*/ 	.short	0x010a
        /*18d6*/ 	.byte	0x3f
	.zero		1


	//   ....[110]....
        /*18d8*/ 	.word	0x00021740
        /*18dc*/ 	.word	0x00000002
        /*18e0*/ 	.word	0x00013260
        /*18e4*/ 	.short	0x010a
        /*18e6*/ 	.byte	0x3f
	.zero		1


	//   ....[111]....
        /*18e8*/ 	.word	0x00021790
        /*18ec*/ 	.word	0x00000000
        /*18f0*/ 	.word	0x00013270
        /*18f4*/ 	.short	0x010a
        /*18f6*/ 	.byte	0x3f
	.zero		1


	//   ....[112]....
        /*18f8*/ 	.word	0x000217e0
        /*18fc*/ 	.word	0x00000000
        /*1900*/ 	.word	0x00013260
        /*1904*/ 	.short	0x010a
        /*1906*/ 	.byte	0x3f
	.zero		1


	//   ....[113]....
        /*1908*/ 	.word	0x00022310
        /*190c*/ 	.word	0x00000005
        /*1910*/ 	.word	0x00013220
        /*1914*/ 	.short	0x010a
        /*1916*/ 	.byte	0x3f
	.zero		1


	//   ....[114]....
        /*1918*/ 	.word	0x000224b0
        /*191c*/ 	.word	0x00000004
        /*1920*/ 	.word	0x00013240
        /*1924*/ 	.short	0x010a
        /*1926*/ 	.byte	0x3f
	.zero		1


	//   ....[115]....
        /*1928*/ 	.word	0x00022500
        /*192c*/ 	.word	0x00000005
        /*1930*/ 	.word	0x00013240
        /*1934*/ 	.short	0x010a
        /*1936*/ 	.byte	0x3f
	.zero		1


	//   ....[116]....
        /*1938*/ 	.word	0x00022550
        /*193c*/ 	.word	0x00000004
        /*1940*/ 	.word	0x00013260
        /*1944*/ 	.short	0x010a
        /*1946*/ 	.byte	0x3f
	.zero		1


	//   ....[117]....
        /*1948*/ 	.word	0x000225a0
        /*194c*/ 	.word	0x00000005
        /*1950*/ 	.word	0x00013260
        /*1954*/ 	.short	0x010a
        /*1956*/ 	.byte	0x3f
	.zero		1


	//   ....[118]....
        /*1958*/ 	.word	0x000225f0
        /*195c*/ 	.word	0x00000004
        /*1960*/ 	.word	0x00013280
        /*1964*/ 	.short	0x010a
        /*1966*/ 	.byte	0x3f
	.zero		1


	//----- nvinfo : EIATTR_NUM_MBARRIERS
	.align		4
.L_1634:
        /*1968*/ 	.byte	0x03, 0x38
        /*196a*/ 	.short	0x0016


	//----- nvinfo : EIATTR_EXIT_INSTR_OFFSETS
	.align		4
        /*196c*/ 	.byte	0x04, 0x1c
        /*196e*/ 	.short	(.L_1636 - .L_1635)


	//   ....[0]....
.L_1635:
        /*1970*/ 	.word	0x0001e6e0


	//----- nvinfo : EIATTR_MAX_THREADS
	.align		4
.L_1636:
        /*1974*/ 	.byte	0x04, 0x05
        /*1976*/ 	.short	(.L_1638 - .L_1637)
.L_1637:
        /*1978*/ 	.word	0x00000200
        /*197c*/ 	.word	0x00000001
        /*1980*/ 	.word	0x00000001


	//----- nvinfo : EIATTR_CRS_STACK_SIZE
	.align		4
.L_1638:
        /*1984*/ 	.byte	0x04, 0x1e
        /*1986*/ 	.short	(.L_1640 - .L_1639)
.L_1639:
        /*1988*/ 	.word	0x00000000


	//----- nvinfo : EIATTR_CBANK_PARAM_SIZE
	.align		4
.L_1640:
        /*198c*/ 	.byte	0x03, 0x19
        /*198e*/ 	.short	0x0af0


	//----- nvinfo : EIATTR_PARAM_CBANK
	.align		4
        /*1990*/ 	.byte	0x04, 0x0a
        /*1992*/ 	.short	(.L_1642 - .L_1641)
	.align		4
.L_1641:
        /*1994*/ 	.word	index@(.nv.constant0._ZN7cutlass13device_kernelIN5flash11enable_sm90INS1_16FlashAttnFwdSm90INS1_25CollectiveMainloopFwdSm90ILi2EN4cute5tupleIJNS5_1CILi1EEES8_S8_EEENS6_IJNS7_ILi192EEENS7_ILi160EEENS7_ILi64EEEEEELi64ENS_12float_e4m3_tEfNS_4arch4Sm90ELb1ELb0ELb1ELb1ELb1ELb1ELb0ELb1ELb1ELb1ELb1ELb0EEENS1_21CollectiveEpilogueFwdINS6_IJSA_SC_SB_EEES9_NS_10bfloat16_tESG_Li384ELb1ELb1ELb1ELb1EEENS1_36VarlenDynamicPersistentTileSchedulerILi192ELi160ELi384ELi128ELb1ELb1ELb1ELb1ELb1ELb1EEEEEEEEEvNT_6ParamsE)
        /*1998*/ 	.short	0x0210
        /*199a*/ 	.short	0x0af0


	//----- nvinfo : EIATTR_SW_WAR
	.align		4
.L_1642:
        /*199c*/ 	.byte	0x04, 0x36
        /*199e*/ 	.short	(.L_1644 - .L_1643)
.L_1643:
        /*19a0*/ 	.word	0x00000008
.L_1644:


//--------------------- .nv.callgraph             --------------------------
	.section	.nv.callgraph,"",@"SHT_CUDA_CALLGRAPH"
	.align	4
	.sectionentsize	8
	.align		4
        /*0000*/ 	.word	0x00000000
	.align		4
        /*0004*/ 	.word	0xffffffff
	.align		4
        /*0008*/ 	.word	index@(_ZN7cutlass13device_kernelIN5flash11enable_sm90INS1_16FlashAttnFwdSm90INS1_25CollectiveMainloopFwdSm90ILi2EN4cute5tupleIJNS5_1CILi1EEES8_S8_EEENS6_IJNS7_ILi128EEESA_NS7_ILi256EEEEEELi256ENS_12float_e4m3_tEfNS_4arch4Sm90ELb0ELb0ELb1ELb0ELb1ELb0ELb0ELb1ELb0ELb1ELb1ELb0EEENS1_21CollectiveEpilogueFwdINS6_IJSA_SB_SA_EEES9_NS_10bfloat16_tESF_Li256ELb0ELb1ELb1ELb1EEENS1_19SingleTileSchedulerILb0ELb1ELb1ELi128EEEEEEEEEvNT_6ParamsE)
	.align		4
        /*000c*/ 	.word	index@(__assertfail)
	.align		4
        /*0010*/ 	.word	index@(_ZN7cutlass13device_kernelIN5flash11enable_sm90INS1_16FlashAttnFwdSm90INS1_25CollectiveMainloopFwdSm90ILi2EN4cute5tupleIJNS5_1CILi1EEES8_S8_EEENS6_IJNS7_ILi128EEESA_NS7_ILi256EEEEEELi256ENS_12float_e4m3_tEfNS_4arch4Sm90ELb0ELb0ELb1ELb1ELb1ELb0ELb0ELb1ELb0ELb1ELb1ELb0EEENS1_21CollectiveEpilogueFwdINS6_IJSA_SB_SA_EEES9_NS_10bfloat16_tESF_Li256ELb1ELb1ELb1ELb1EEENS1_36VarlenDynamicPersistentTileSchedulerILi128ELi128ELi256ELi128ELb1ELb1ELb1ELb0ELb1ELb1EEEEEEEEEvNT_6ParamsE)
	.align		4
        /*0014*/ 	.word	index@(__assertfail)
	.align		4
        /*0018*/ 	.word	index@(_ZN7cutlass13device_kernelIN5flash11enable_sm90INS1_16FlashAttnFwdSm90INS1_25CollectiveMainloopFwdSm90ILi2EN4cute5tupleIJNS5_1CILi1EEES8_S8_EEENS6_IJNS7_ILi128EEESA_NS7_ILi256EEEEEELi256ENS_12float_e4m3_tEfNS_4arch4Sm90ELb0ELb0ELb1ELb1ELb1ELb1ELb0ELb1ELb0ELb1ELb1ELb0EEENS1_21CollectiveEpilogueFwdINS6_IJSA_SB_SA_EEES9_NS_10bfloat16_tESF_Li256ELb1ELb1ELb1ELb1EEENS1_36VarlenDynamicPersistentTileSchedulerILi128ELi128ELi256ELi128ELb1ELb1ELb1ELb0ELb1ELb1EEEEEEEEEvNT_6ParamsE)
	.align		4
        /*001c*/ 	.word	index@(__assertfail)
	.align		4
        /*0020*/ 	.word	index@(_ZN7cutlass13device_kernelIN5flash11enable_sm90INS1_16FlashAttnFwdSm90INS1_25CollectiveMainloopFwdSm90ILi2EN4cute5tupleIJNS5_1CILi1EEES8_S8_EEENS6_IJNS7_ILi128EEENS7_ILi64EEENS7_ILi256EEEEEELi256ENS_12float_e4m3_tEfNS_4arch4Sm90ELb0ELb1ELb1ELb0ELb1ELb0ELb0ELb1ELb0ELb1ELb1ELb0EEENS1_21CollectiveEpilogueFwdINS6_IJSA_SC_SB_EEES9_NS_10bfloat16_tESG_Li256ELb0ELb1ELb1ELb1EEENS1_19SingleTileSchedulerILb0ELb1ELb1ELi128EEEEEEEEEvNT_6ParamsE)
	.align		4
        /*0024*/ 	.word	index@(__assertfail)
	.align		4
        /*0028*/ 	.word	index@(_ZN7cutlass13device_kernelIN5flash11enable_sm90INS1_16FlashAttnFwdSm90INS1_25CollectiveMainloopFwdSm90ILi2EN4cute5tupleIJNS5_1CILi1EEES8_S8_EEENS6_IJNS7_ILi128EEENS7_ILi64EEENS7_ILi256EEEEEELi256ENS_12float_e4m3_tEfNS_4arch4Sm90ELb0ELb1ELb1ELb1ELb1ELb0ELb0ELb1ELb0ELb1ELb1ELb0EEENS1_21CollectiveEpilogueFwdINS6_IJSA_SC_SB_EEES9_NS_10bfloat16_tESG_Li256ELb1ELb1ELb1ELb1EEENS1_36VarlenDynamicPersistentTileSchedulerILi128ELi64ELi256ELi128ELb1ELb1ELb1ELb1ELb0ELb1EEEEEEEEEvNT_6ParamsE)
	.align		4
        /*002c*/ 	.word	index@(__assertfail)
	.align		4
        /*0030*/ 	.word	index@(_ZN7cutlass13device_kernelIN5flash11enable_sm90INS1_16FlashAttnFwdSm90INS1_25CollectiveMainloopFwdSm90ILi2EN4cute5tupleIJNS5_1CILi1EEES8_S8_EEENS6_IJNS7_ILi128EEENS7_ILi64EEENS7_ILi256EEEEEELi256ENS_12float_e4m3_tEfNS_4arch4Sm90ELb0ELb1ELb1ELb1ELb1ELb1ELb0ELb1ELb0ELb1ELb1ELb0EEENS1_21CollectiveEpilogueFwdINS6_IJSA_SC_SB_EEES9_NS_10bfloat16_tESG_Li256ELb1ELb1ELb1ELb1EEENS1_36VarlenDynamicPersistentTileSchedulerILi128ELi64ELi256ELi128ELb1ELb1ELb1ELb1ELb0ELb1EEEEEEEEEvNT_6ParamsE)
	.align		4
        /*0034*/ 	.word	index@(__assertfail)
	.align		4
        /*0038*/ 	.word	index@(_ZN7cutlass13device_kernelIN5flash11enable_sm90INS1_16FlashAttnFwdSm90INS1_25CollectiveMainloopFwdSm90ILi2EN4cute5tupleIJNS5_1CILi1EEES8_S8_EEENS6_IJNS7_ILi128EEESA_NS7_ILi256EEEEEELi256ENS_12float_e4m3_tEfNS_4arch4Sm90ELb1ELb0ELb1ELb0ELb1ELb0ELb0ELb1ELb0ELb1ELb1ELb0EEENS1_21CollectiveEpilogueFwdINS6_IJSA_SB_SA_EEES9_NS_10bfloat16_tESF_Li256ELb0ELb1ELb1ELb1EEENS1_19SingleTileSchedulerILb0ELb1ELb1ELi128EEEEEEEEEvNT_6ParamsE)
	.align		4
        /*003c*/ 	.word	index@(__assertfail)
	.align		4
        /*0040*/ 	.word	index@(_ZN7cutlass13device_kernelIN5flash11enable_sm90INS1_16FlashAttnFwdSm90INS1_25CollectiveMainloopFwdSm90ILi2EN4cute5tupleIJNS5_1CILi1EEES8_S8_EEENS6_IJNS7_ILi128EEESA_NS7_ILi256EEEEEELi256ENS_12float_e4m3_tEfNS_4arch4Sm90ELb1ELb0ELb1ELb1ELb1ELb0ELb0ELb1ELb0ELb1ELb1ELb0EEENS1_21CollectiveEpilogueFwdINS6_IJSA_SB_SA_EEES9_NS_10bfloat16_tESF_Li256ELb1ELb1ELb1ELb1EEENS1_36VarlenDynamicPersistentTileSchedulerILi128ELi128ELi256ELi128ELb1ELb1ELb1ELb1ELb1ELb1EEEEEEEEEvNT_6ParamsE)
	.align		4
        /*0044*/ 	.word	index@(__assertfail)
	.align		4
        /*0048*/ 	.word	index@(_ZN7cutlass13device_kernelIN5flash11enable_sm90INS1_16FlashAttnFwdSm90INS1_25CollectiveMainloopFwdSm90ILi2EN4cute5tupleIJNS5_1CILi1EEES8_S8_EEENS6_IJNS7_ILi128EEESA_NS7_ILi256EEEEEELi256ENS_12float_e4m3_tEfNS_4arch4Sm90ELb1ELb0ELb1ELb1ELb1ELb1ELb0ELb1ELb0ELb1ELb1ELb0EEENS1_21CollectiveEpilogueFwdINS6_IJSA_SB_SA_EEES9_NS_10bfloat16_tESF_Li256ELb1ELb1ELb1ELb1EEENS1_36VarlenDynamicPersistentTileSchedulerILi128ELi128ELi256ELi128ELb1ELb1ELb1ELb1ELb1ELb1EEEEEEEEEvNT_6ParamsE)
	.align		4
        /*004c*/ 	.word	index@(__assertfail)
	.align		4
        /*0050*/ 	.word	index@(_ZN7cutlass13device_kernelIN5flash11enable_sm90INS1_16FlashAttnFwdSm90INS1_25CollectiveMainloopFwdSm90ILi2EN4cute5tupleIJNS5_1CILi1EEES8_S8_EEENS6_IJNS7_ILi128EEENS7_ILi160EEENS7_ILi192EEEEEELi192ENS_12float_e4m3_tEfNS_4arch4Sm90ELb0ELb0ELb1ELb0ELb1ELb0ELb0ELb1ELb1ELb1ELb1ELb0EEENS1_21CollectiveEpilogueFwdINS6_IJSA_SC_SB_EEES9_NS_10bfloat16_tESG_Li256ELb0ELb1ELb1ELb1EEENS1_19SingleTileSchedulerILb0ELb1ELb1ELi128EEEEEEEEEvNT_6ParamsE)
	.align		4
        /*0054*/ 	.word	index@(__assertfail)
	.align		4
        /*0058*/ 	.word	index@(_ZN7cutlass13device_kernelIN5flash11enable_sm90INS1_16FlashAttnFwdSm90INS1_25CollectiveMainloopFwdSm90ILi2EN4cute5tupleIJNS5_1CILi1EEES8_S8_EEENS6_IJNS7_ILi128EEENS7_ILi160EEENS7_ILi192EEEEEELi192ENS_12float_e4m3_tEfNS_4arch4Sm90ELb0ELb0ELb1ELb1ELb1ELb0ELb0ELb1ELb1ELb1ELb1ELb0EEENS1_21CollectiveEpilogueFwdINS6_IJSA_SC_SB_EEES9_NS_10bfloat16_tESG_Li256ELb1ELb1ELb1ELb1EEENS1_36VarlenDynamicPersistentTileSchedulerILi128ELi160ELi256ELi128ELb1ELb1ELb1ELb0ELb1ELb1EEEEEEEEEvNT_6ParamsE)
	.align		4
        /*005c*/ 	.word	index@(__assertfail)
	.align		4
        /*0060*/ 	.word	index@(_ZN7cutlass13device_kernelIN5flash11enable_sm90INS1_16FlashAttnFwdSm90INS1_25CollectiveMainloopFwdSm90ILi2EN4cute5tupleIJNS5_1CILi1EEES8_S8_EEENS6_IJNS7_ILi128EEENS7_ILi160EEENS7_ILi192EEEEEELi192ENS_12float_e4m3_tEfNS_4arch4Sm90ELb0ELb0ELb1ELb1ELb1ELb1ELb0ELb1ELb1ELb1ELb1ELb0EEENS1_21CollectiveEpilogueFwdINS6_IJSA_SC_SB_EEES9_NS_10bfloat16_tESG_Li256ELb1ELb1ELb1ELb1EEENS1_36VarlenDynamicPersistentTileSchedulerILi128ELi160ELi256ELi128ELb1ELb1ELb1ELb0ELb1ELb1EEEEEEEEEvNT_6ParamsE)
	.align		4
        /*0064*/ 	.word	index@(__assertfail)
	.align		4
        /*0068*/ 	.word	index@(_ZN7cutlass13device_kernelIN5flash11enable_sm90INS1_16FlashAttnFwdSm90INS1_25CollectiveMainloopFwdSm90ILi2EN4cute5tupleIJNS5_1CILi1EEES8_S8_EEENS6_IJNS7_ILi128EEESA_NS7_ILi192EEEEEELi192ENS_12float_e4m3_tEfNS_4arch4Sm90ELb0ELb1ELb1ELb0ELb1ELb0ELb0ELb1ELb1ELb1ELb1ELb0EEENS1_21CollectiveEpilogueFwdINS6_IJSA_SB_SA_EEES9_NS_10bfloat16_tESF_Li256ELb0ELb1ELb1ELb1EEENS1_19SingleTileSchedulerILb0ELb1ELb1ELi128EEEEEEEEEvNT_6ParamsE)
	.align		4
        /*006c*/ 	.word	index@(__assertfail)
	.align		4
        /*0070*/ 	.word	index@(_ZN7cutlass13device_kernelIN5flash11enable_sm90INS1_16FlashAttnFwdSm90INS1_25CollectiveMainloopFwdSm90ILi2EN4cute5tupleIJNS5_1CILi1EEES8_S8_EEENS6_IJNS7_ILi128EEESA_NS7_ILi192EEEEEELi192ENS_12float_e4m3_tEfNS_4arch4Sm90ELb0ELb1ELb1ELb1ELb1ELb0ELb0ELb1ELb1ELb1ELb1ELb0EEENS1_21CollectiveEpilogueFwdINS6_IJSA_SB_SA_EEES9_NS_10bfloat16_tESF_Li256ELb1ELb1ELb1ELb1EEENS1_36VarlenDynamicPersistentTileSchedulerILi128ELi128ELi256ELi128ELb1ELb1ELb1ELb1ELb0ELb1EEEEEEEEEvNT_6ParamsE)
	.align		4
        /*0074*/ 	.word	index@(__assertfail)
	.align		4
        /*0078*/ 	.word	index@(_ZN7cutlass13device_kernelIN5flash11enable_sm90INS1_16FlashAttnFwdSm90INS1_25CollectiveMainloopFwdSm90ILi2EN4cute5tupleIJNS5_1CILi1EEES8_S8_EEENS6_IJNS7_ILi128EEESA_NS7_ILi192EEEEEELi192ENS_12float_e4m3_tEfNS_4arch4Sm90ELb0ELb1ELb1ELb1ELb1ELb1ELb0ELb1ELb1ELb1ELb1ELb0EEENS1_21CollectiveEpilogueFwdINS6_IJSA_SB_SA_EEES9_NS_10bfloat16_tESF_Li256ELb1ELb1ELb1ELb1EEENS1_36VarlenDynamicPersistentTileSchedulerILi128ELi128ELi256ELi128ELb1ELb1ELb1ELb1ELb0ELb1EEEEEEEEEvNT_6ParamsE)
	.align		4
        /*007c*/ 	.word	index@(__assertfail)
	.align		4
        /*0080*/ 	.word	index@(_ZN7cutlass13device_kernelIN5flash11enable_sm90INS1_16FlashAttnFwdSm90INS1_25CollectiveMainloopFwdSm90ILi2EN4cute5tupleIJNS5_1CILi1EEES8_S8_EEENS6_IJNS7_ILi128EEENS7_ILi160EEENS7_ILi192EEEEEELi192ENS_12float_e4m3_tEfNS_4arch4Sm90ELb1ELb0ELb1ELb0ELb1ELb0ELb0ELb1ELb1ELb1ELb1ELb0EEENS1_21CollectiveEpilogueFwdINS6_IJSA_SC_SB_EEES9_NS_10bfloat16_tESG_Li256ELb0ELb1ELb1ELb1EEENS1_19SingleTileSchedulerILb0ELb1ELb1ELi128EEEEEEEEEvNT_6ParamsE)
	.align		4
        /*0084*/ 	.word	index@(__assertfail)
	.align		4
        /*0088*/ 	.word	index@(_ZN7cutlass13device_kernelIN5flash11enable_sm90INS1_16FlashAttnFwdSm90INS1_25CollectiveMainloopFwdSm90ILi2EN4cute5tupleIJNS5_1CILi1EEES8_S8_EEENS6_IJNS7_ILi128EEENS7_ILi160EEENS7_ILi192EEEEEELi192ENS_12float_e4m3_tEfNS_4arch4Sm90ELb1ELb0ELb1ELb1ELb1ELb0ELb0ELb1ELb1ELb1ELb1ELb0EEENS1_21CollectiveEpilogueFwdINS6_IJSA_SC_SB_EEES9_NS_10bfloat16_tESG_Li256ELb1ELb1ELb1ELb1EEENS1_36VarlenDynamicPersistentTileSchedulerILi128ELi160ELi256ELi128ELb1ELb1ELb1ELb1ELb1ELb1EEEEEEEEEvNT_6ParamsE)
	.align		4
        /*008c*/ 	.word	index@(__assertfail)
	.align		4
        /*0090*/ 	.word	index@(_ZN7cutlass13device_kernelIN5flash11enable_sm90INS1_16FlashAttnFwdSm90INS1_25CollectiveMainloopFwdSm90ILi2EN4cute5tupleIJNS5_1CILi1EEES8_S8_EEENS6_IJNS7_ILi128EEENS7_ILi160EEENS7_ILi192EEEEEELi192ENS_12float_e4m3_tEfNS_4arch4Sm90ELb1ELb0ELb1ELb1ELb1ELb1ELb0ELb1ELb1ELb1ELb1ELb0EEENS1_21CollectiveEpilogueFwdINS6_IJSA_SC_SB_EEES9_NS_10bfloat16_tESG_Li256ELb1ELb1ELb1ELb1EEENS1_36VarlenDynamicPersistentTileSchedulerILi128ELi160ELi256ELi128ELb1ELb1ELb1ELb1ELb1ELb1EEEEEEEEEvNT_6ParamsE)
	.align		4
        /*0094*/ 	.word	index@(__assertfail)
	.align		4
        /*0098*/ 	.word	index@(_ZN7cutlass13device_kernelIN5flash11enable_sm90INS1_16FlashAttnFwdSm90INS1_25CollectiveMainloopFwdSm90ILi2EN4cute5tupleIJNS5_1CILi1EEES8_S8_EEENS6_IJNS7_ILi128EEENS7_ILi160EEESA_EEELi128ENS_12float_e4m3_tEfNS_4arch4Sm90ELb0ELb0ELb1ELb0ELb1ELb0ELb0ELb1ELb1ELb1ELb1ELb0EEENS1_21CollectiveEpilogueFwdINS6_IJSA_SA_SB_EEES9_NS_10bfloat16_tESF_Li256ELb0ELb1ELb1ELb1EEENS1_19SingleTileSchedulerILb0ELb1ELb1ELi128EEEEEEEEEvNT_6ParamsE)
	.align		4
        /*009c*/ 	.word	index@(__assertfail)
	.align		4
        /*00a0*/ 	.word	index@(_ZN7cutlass13device_kernelIN5flash11enable_sm90INS1_16FlashAttnFwdSm90INS1_25CollectiveMainloopFwdSm90ILi2EN4cute5tupleIJNS5_1CILi1EEES8_S8_EEENS6_IJNS7_ILi128EEENS7_ILi160EEESA_EEELi128ENS_12float_e4m3_tEfNS_4arch4Sm90ELb0ELb0ELb1ELb1ELb1ELb0ELb0ELb1ELb1ELb1ELb1ELb0EEENS1_21CollectiveEpilogueFwdINS6_IJSA_SA_SB_EEES9_NS_10bfloat16_tESF_Li256ELb1ELb1ELb1ELb1EEENS1_36VarlenDynamicPersistentTileSchedulerILi128ELi160ELi256ELi128ELb1ELb1ELb1ELb0ELb1ELb1EEEEEEEEEvNT_6ParamsE)
	.align		4
        /*00a4*/ 	.word	index@(__assertfail)
	.align		4
        /*00a8*/ 	.word	index@(_ZN7cutlass13device_kernelIN5flash11enable_sm90INS1_16FlashAttnFwdSm90INS1_25CollectiveMainloopFwdSm90ILi2EN4cute5tupleIJNS5_1CILi1EEES8_S8_EEENS6_IJNS7_ILi128EEENS7_ILi160EEESA_EEELi128ENS_12float_e4m3_tEfNS_4arch4Sm90ELb0ELb0ELb1ELb1ELb1ELb1ELb0ELb1ELb1ELb1ELb1ELb0EEENS1_21CollectiveEpilogueFwdINS6_IJSA_SA_SB_EEES9_NS_10bfloat16_tESF_Li256ELb1ELb1ELb1ELb1EEENS1_36VarlenDynamicPersistentTileSchedulerILi128ELi160ELi256ELi128ELb1ELb1ELb1ELb0ELb1ELb1EEEEEEEEEvNT_6ParamsE)
	.align		4
        /*00ac*/ 	.word	index@(__assertfail)
	.align		4
        /*00b0*/ 	.word	index@(_ZN7cutlass13device_kernelIN5flash11enable_sm90INS1_16FlashAttnFwdSm90INS1_25CollectiveMainloopFwdSm90ILi2EN4cute5tupleIJNS5_1CILi1EEES8_S8_EEENS6_IJNS7_ILi128EEENS7_ILi160EEESA_EEELi128ENS_12float_e4m3_tEfNS_4arch4Sm90ELb0ELb1ELb1ELb0ELb1ELb0ELb0ELb1ELb1ELb1ELb1ELb0EEENS1_21CollectiveEpilogueFwdINS6_IJSA_SA_SB_EEES9_NS_10bfloat16_tESF_Li256ELb0ELb1ELb1ELb1EEENS1_19SingleTileSchedulerILb0ELb1ELb1ELi128EEEEEEEEEvNT_6ParamsE)
	.align		4
        /*00b4*/ 	.word	index@(__assertfail)
	.align		4
        /*00b8*/ 	.word	index@(_ZN7cutlass13device_kernelIN5flash11enable_sm90INS1_16FlashAttnFwdSm90INS1_25CollectiveMainloopFwdSm90ILi2EN4cute5tupleIJNS5_1CILi1EEES8_S8_EEENS6_IJNS7_ILi128EEENS7_ILi160EEESA_EEELi128ENS_12float_e4m3_tEfNS_4arch4Sm90ELb0ELb1ELb1ELb1ELb1ELb0ELb0ELb1ELb1ELb1ELb1ELb0EEENS1_21CollectiveEpilogueFwdINS6_IJSA_SA_SB_EEES9_NS_10bfloat16_tESF_Li256ELb1ELb1ELb1ELb1EEENS1_36VarlenDynamicPersistentTileSchedulerILi128ELi160ELi256ELi128ELb1ELb1ELb1ELb1ELb0ELb1EEEEEEEEEvNT_6ParamsE)
	.align		4
        /*00bc*/ 	.word	index@(__assertfail)
	.align		4
        /*00c0*/ 	.word	index@(_ZN7cutlass13device_kernelIN5flash11enable_sm90INS1_16FlashAttnFwdSm90INS1_25CollectiveMainloopFwdSm90ILi2EN4cute5tupleIJNS5_1CILi1EEES8_S8_EEENS6_IJNS7_ILi128EEENS7_ILi160EEESA_EEELi128ENS_12float_e4m3_tEfNS_4arch4Sm90ELb0ELb1ELb1ELb1ELb1ELb1ELb0ELb1ELb1ELb1ELb1ELb0EEENS1_21CollectiveEpilogueFwdINS6_IJSA_SA_SB_EEES9_NS_10bfloat16_tESF_Li256ELb1ELb1ELb1ELb1EEENS1_36VarlenDynamicPersistentTileSchedulerILi128ELi160ELi256ELi128ELb1ELb1ELb1ELb1ELb0ELb1EEEEEEEEEvNT_6ParamsE)
	.align		4
        /*00c4*/ 	.word	index@(__assertfail)
	.align		4
        /*00c8*/ 	.word	index@(_ZN7cutlass13device_kernelIN5flash11enable_sm90INS1_16FlashAttnFwdSm90INS1_25CollectiveMainloopFwdSm90ILi2EN4cute5tupleIJNS5_1CILi1EEES8_S8_EEENS6_IJNS7_ILi128EEENS7_ILi160EEESA_EEELi128ENS_12float_e4m3_tEfNS_4arch4Sm90ELb1ELb0ELb1ELb0ELb1ELb0ELb0ELb1ELb1ELb1ELb1ELb0EEENS1_21CollectiveEpilogueFwdINS6_IJSA_SA_SB_EEES9_NS_10bfloat16_tESF_Li256ELb0ELb1ELb1ELb1EEENS1_19SingleTileSchedulerILb0ELb1ELb1ELi128EEEEEEEEEvNT_6ParamsE)
	.align		4
        /*00cc*/ 	.word	index@(__assertfail)
	.align		4
        /*00d0*/ 	.word	index@(_ZN7cutlass13device_kernelIN5flash11enable_sm90INS1_16FlashAttnFwdSm90INS1_25CollectiveMainloopFwdSm90ILi2EN4cute5tupleIJNS5_1CILi1EEES8_S8_EEENS6_IJNS7_ILi128EEENS7_ILi160EEESA_EEELi128ENS_12float_e4m3_tEfNS_4arch4Sm90ELb1ELb0ELb1ELb1ELb1ELb0ELb0ELb1ELb1ELb1ELb1ELb0EEENS1_21CollectiveEpilogueFwdINS6_IJSA_SA_SB_EEES9_NS_10bfloat16_tESF_Li256ELb1ELb1ELb1ELb1EEENS1_36VarlenDynamicPersistentTileSchedulerILi128ELi160ELi256ELi128ELb1ELb1ELb1ELb1ELb1ELb1EEEEEEEEEvNT_6ParamsE)
	.align		4
        /*00d4*/ 	.word	index@(__assertfail)
	.align		4
        /*00d8*/ 	.word	index@(_ZN7cutlass13device_kernelIN5flash11enable_sm90INS1_16FlashAttnFwdSm90INS1_25CollectiveMainloopFwdSm90ILi2EN4cute5tupleIJNS5_1CILi1EEES8_S8_EEENS6_IJNS7_ILi128EEENS7_ILi160EEESA_EEELi128ENS_12float_e4m3_tEfNS_4arch4Sm90ELb1ELb0ELb1ELb1ELb1ELb1ELb0ELb1ELb1ELb1ELb1ELb0EEENS1_21CollectiveEpilogueFwdINS6_IJSA_SA_SB_EEES9_NS_10bfloat16_tESF_Li256ELb1ELb1ELb1ELb1EEENS1_36VarlenDynamicPersistentTileSchedulerILi128ELi160ELi256ELi128ELb1ELb1ELb1ELb1ELb1ELb1EEEEEEEEEvNT_6ParamsE)
	.align		4
        /*00dc*/ 	.word	index@(__assertfail)
	.align		4
        /*00e0*/ 	.word	index@(_ZN7cutlass13device_kernelIN5flash11enable_sm90INS1_16FlashAttnFwdSm90INS1_25CollectiveMainloopFwdSm90ILi2EN4cute5tupleIJNS5_1CILi1EEES8_S8_EEENS6_IJNS7_ILi192EEENS7_ILi128EEENS7_ILi96EEEEEELi96ENS_12float_e4m3_tEfNS_4arch4Sm90ELb0ELb0ELb1ELb0ELb1ELb0ELb0ELb1ELb1ELb1ELb1ELb0EEENS1_21CollectiveEpilogueFwdINS6_IJSA_SC_SB_EEES9_NS_10bfloat16_tESG_Li384ELb0ELb1ELb1ELb1EEENS1_19SingleTileSchedulerILb0ELb1ELb1ELi192EEEEEEEEEvNT_6ParamsE)
	.align		4
        /*00e4*/ 	.word	index@(__assertfail)
	.align		4
        /*00e8*/ 	.word	index@(_ZN7cutlass13device_kernelIN5flash11enable_sm90INS1_16FlashAttnFwdSm90INS1_25CollectiveMainloopFwdSm90ILi2EN4cute5tupleIJNS5_1CILi1EEES8_S8_EEENS6_IJNS7_ILi192EEENS7_ILi128EEENS7_ILi96EEEEEELi96ENS_12float_e4m3_tEfNS_4arch4Sm90ELb0ELb0ELb1ELb1ELb1ELb0ELb0ELb1ELb1ELb1ELb1ELb0EEENS1_21CollectiveEpilogueFwdINS6_IJSA_SC_SB_EEES9_NS_10bfloat16_tESG_Li384ELb1ELb1ELb1ELb1EEENS1_36VarlenDynamicPersistentTileSchedulerILi192ELi128ELi384ELi128ELb1ELb1ELb1ELb0ELb1ELb1EEEEEEEEEvNT_6ParamsE)
	.align		4
        /*00ec*/ 	.word	index@(__assertfail)
	.align		4
        /*00f0*/ 	.word	index@(_ZN7cutlass13device_kernelIN5flash11enable_sm90INS1_16FlashAttnFwdSm90INS1_25CollectiveMainloopFwdSm90ILi2EN4cute5tupleIJNS5_1CILi1EEES8_S8_EEENS6_IJNS7_ILi192EEENS7_ILi128EEENS7_ILi96EEEEEELi96ENS_12float_e4m3_tEfNS_4arch4Sm90ELb0ELb0ELb1ELb1ELb1ELb1ELb0ELb1ELb1ELb1ELb1ELb0EEENS1_21CollectiveEpilogueFwdINS6_IJSA_SC_SB_EEES9_NS_10bfloat16_tESG_Li384ELb1ELb1ELb1ELb1EEENS1_36VarlenDynamicPersistentTileSchedulerILi192ELi128ELi384ELi128ELb1ELb1ELb1ELb0ELb1ELb1EEEEEEEEEvNT_6ParamsE)
	.align		4
        /*00f4*/ 	.word	index@(__assertfail)
	.align		4
        /*00f8*/ 	.word	index@(_ZN7cutlass13device_kernelIN5flash11enable_sm90INS1_16FlashAttnFwdSm90INS1_25CollectiveMainloopFwdSm90ILi2EN4cute5tupleIJNS5_1CILi1EEES8_S8_EEENS6_IJNS7_ILi192EEENS7_ILi128EEENS7_ILi96EEEEEELi96ENS_12float_e4m3_tEfNS_4arch4Sm90ELb0ELb1ELb1ELb0ELb1ELb0ELb0ELb1ELb1ELb1ELb1ELb0EEENS1_21CollectiveEpilogueFwdINS6_IJSA_SC_SB_EEES9_NS_10bfloat16_tESG_Li384ELb0ELb1ELb1ELb1EEENS1_19SingleTileSchedulerILb0ELb1ELb1ELi192EEEEEEEEEvNT_6ParamsE)
	.align		4
        /*00fc*/ 	.word	index@(__assertfail)
	.align		4
        /*0100*/ 	.word	index@(_ZN7cutlass13device_kernelIN5flash11enable_sm90INS1_16FlashAttnFwdSm90INS1_25CollectiveMainloopFwdSm90ILi2EN4cute5tupleIJNS5_1CILi1EEES8_S8_EEENS6_IJNS7_ILi192EEENS7_ILi128EEENS7_ILi96EEEEEELi96ENS_12float_e4m3_tEfNS_4arch4Sm90ELb0ELb1ELb1ELb1ELb1ELb0ELb0ELb1ELb1ELb1ELb1ELb0EEENS1_21CollectiveEpilogueFwdINS6_IJSA_SC_SB_EEES9_NS_10bfloat16_tESG_Li384ELb1ELb1ELb1ELb1EEENS1_36VarlenDynamicPersistentTileSchedulerILi192ELi128ELi384ELi128ELb1ELb1ELb1ELb1ELb0ELb1EEEEEEEEEvNT_6ParamsE)
	.align		4
        /*0104*/ 	.word	index@(__assertfail)
	.align		4
        /*0108*/ 	.word	index@(_ZN7cutlass13device_kernelIN5flash11enable_sm90INS1_16FlashAttnFwdSm90INS1_25CollectiveMainloopFwdSm90ILi2EN4cute5tupleIJNS5_1CILi1EEES8_S8_EEENS6_IJNS7_ILi192EEENS7_ILi128EEENS7_ILi96EEEEEELi96ENS_12float_e4m3_tEfNS_4arch4Sm90ELb0ELb1ELb1ELb1ELb1ELb1ELb0ELb1ELb1ELb1ELb1ELb0EEENS1_21CollectiveEpilogueFwdINS6_IJSA_SC_SB_EEES9_NS_10bfloat16_tESG_Li384ELb1ELb1ELb1ELb1EEENS1_36VarlenDynamicPersistentTileSchedulerILi192ELi128ELi384ELi128ELb1ELb1ELb1ELb1ELb0ELb1EEEEEEEEEvNT_6ParamsE)
	.align		4
        /*010c*/ 	.word	index@(__assertfail)
	.align		4
        /*0110*/ 	.word	index@(_ZN7cutlass13device_kernelIN5flash11enable_sm90INS1_16FlashAttnFwdSm90INS1_25CollectiveMainloopFwdSm90ILi2EN4cute5tupleIJNS5_1CILi1EEES8_S8_EEENS6_IJNS7_ILi192EEENS7_ILi128EEENS7_ILi96EEEEEELi96ENS_12float_e4m3_tEfNS_4arch4Sm90ELb1ELb0ELb1ELb0ELb1ELb0ELb0ELb1ELb1ELb1ELb1ELb0EEENS1_21CollectiveEpilogueFwdINS6_IJSA_SC_SB_EEES9_NS_10bfloat16_tESG_Li384ELb0ELb1ELb1ELb1EEENS1_19SingleTileSchedulerILb0ELb1ELb1ELi192EEEEEEEEEvNT_6ParamsE)
	.align		4
        /*0114*/ 	.word	index@(__assertfail)
	.align		4
        /*0118*/ 	.word	index@(_ZN7cutlass13device_kernelIN5flash11enable_sm90INS1_16FlashAttnFwdSm90INS1_25CollectiveMainloopFwdSm90ILi2EN4cute5tupleIJNS5_1CILi1EEES8_S8_EEENS6_IJNS7_ILi192EEENS7_ILi128EEENS7_ILi96EEEEEELi96ENS_12float_e4m3_tEfNS_4arch4Sm90ELb1ELb0ELb1ELb1ELb1ELb0ELb0ELb1ELb1ELb1ELb1ELb0EEENS1_21CollectiveEpilogueFwdINS6_IJSA_SC_SB_EEES9_NS_10bfloat16_tESG_Li384ELb1ELb1ELb1ELb1EEENS1_36VarlenDynamicPersistentTileSchedulerILi192ELi128ELi384ELi128ELb1ELb1ELb1ELb1ELb1ELb1EEEEEEEEEvNT_6ParamsE)
	.align		4
        /*011c*/ 	.word	index@(__assertfail)
	.align		4
        /*0120*/ 	.word	index@(_ZN7cutlass13device_kernelIN5flash11enable_sm90INS1_16FlashAttnFwdSm90INS1_25CollectiveMainloopFwdSm90ILi2EN4cute5tupleIJNS5_1CILi1EEES8_S8_EEENS6_IJNS7_ILi192EEENS7_ILi128EEENS7_ILi96EEEEEELi96ENS_12float_e4m3_tEfNS_4arch4Sm90ELb1ELb0ELb1ELb1ELb1ELb1ELb0ELb1ELb1ELb1ELb1ELb0EEENS1_21CollectiveEpilogueFwdINS6_IJSA_SC_SB_EEES9_NS_10bfloat16_tESG_Li384ELb1ELb1ELb1ELb1EEENS1_36VarlenDynamicPersistentTileSchedulerILi192ELi128ELi384ELi128ELb1ELb1ELb1ELb1ELb1ELb1EEEEEEEEEvNT_6ParamsE)
	.align		4
        /*0124*/ 	.word	index@(__assertfail)
	.align		4
        /*0128*/ 	.word	index@(_ZN7cutlass13device_kernelIN5flash11enable_sm90INS1_16FlashAttnFwdSm90INS1_25CollectiveMainloopFwdSm90ILi2EN4cute5tupleIJNS5_1CILi1EEES8_S8_EEENS6_IJNS7_ILi192EEENS7_ILi160EEENS7_ILi64EEEEEELi64ENS_12float_e4m3_tEfNS_4arch4Sm90ELb0ELb0ELb1ELb0ELb1ELb0ELb0ELb1ELb1ELb1ELb1ELb0EEENS1_21CollectiveEpilogueFwdINS6_IJSA_SC_SB_EEES9_NS_10bfloat16_tESG_Li384ELb0ELb1ELb1ELb1EEENS1_19SingleTileSchedulerILb0ELb1ELb1ELi192EEEEEEEEEvNT_6ParamsE)
	.align		4
        /*012c*/ 	.word	index@(__assertfail)
	.align		4
        /*0130*/ 	.word	index@(_ZN7cutlass13device_kernelIN5flash11enable_sm90INS1_16FlashAttnFwdSm90INS1_25CollectiveMainloopFwdSm90ILi2EN4cute5tupleIJNS5_1CILi1EEES8_S8_EEENS6_IJNS7_ILi192EEENS7_ILi160EEENS7_ILi64EEEEEELi64ENS_12float_e4m3_tEfNS_4arch4Sm90ELb0ELb0ELb1ELb1ELb1ELb0ELb0ELb1ELb1ELb1ELb1ELb0EEENS1_21CollectiveEpilogueFwdINS6_IJSA_SC_SB_EEES9_NS_10bfloat16_tESG_Li384ELb1ELb1ELb1ELb1EEENS1_36VarlenDynamicPersistentTileSchedulerILi192ELi160ELi384ELi128ELb1ELb1ELb1ELb0ELb1ELb1EEEEEEEEEvNT_6ParamsE)
	.align		4
        /*0134*/ 	.word	index@(__assertfail)
	.align		4
        /*0138*/ 	.word	index@(_ZN7cutlass13device_kernelIN5flash11enable_sm90INS1_16FlashAttnFwdSm90INS1_25CollectiveMainloopFwdSm90ILi2EN4cute5tupleIJNS5_1CILi1EEES8_S8_EEENS6_IJNS7_ILi192EEENS7_ILi160EEENS7_ILi64EEEEEELi64ENS_12float_e4m3_tEfNS_4arch4Sm90ELb0ELb0ELb1ELb1ELb1ELb1ELb0ELb1ELb1ELb1ELb1ELb0EEENS1_21CollectiveEpilogueFwdINS6_IJSA_SC_SB_EEES9_NS_10bfloat16_tESG_Li384ELb1ELb1ELb1ELb1EEENS1_36VarlenDynamicPersistentTileSchedulerILi192ELi160ELi384ELi128ELb1ELb1ELb1ELb0ELb1ELb1EEEEEEEEEvNT_6ParamsE)
	.align		4
        /*013c*/ 	.word	index@(__assertfail)
	.align		4
        /*0140*/ 	.word	index@(_ZN7cutlass13device_kernelIN5flash11enable_sm90INS1_16FlashAttnFwdSm90INS1_25CollectiveMainloopFwdSm90ILi2EN4cute5tupleIJNS5_1CILi1EEES8_S8_EEENS6_IJNS7_ILi192EEENS7_ILi160EEENS7_ILi64EEEEEELi64ENS_12float_e4m3_tEfNS_4arch4Sm90ELb0ELb1ELb1ELb0ELb1ELb0ELb0ELb1ELb1ELb1ELb1ELb0EEENS1_21CollectiveEpilogueFwdINS6_IJSA_SC_SB_EEES9_NS_10bfloat16_tESG_Li384ELb0ELb1ELb1ELb1EEENS1_19SingleTileSchedulerILb0ELb1ELb1ELi192EEEEEEEEEvNT_6ParamsE)
	.align		4
        /*0144*/ 	.word	index@(__assertfail)
	.align		4
        /*0148*/ 	.word	index@(_ZN7cutlass13device_kernelIN5flash11enable_sm90INS1_16FlashAttnFwdSm90INS1_25CollectiveMainloopFwdSm90ILi2EN4cute5tupleIJNS5_1CILi1EEES8_S8_EEENS6_IJNS7_ILi192EEENS7_ILi160EEENS7_ILi64EEEEEELi64ENS_12float_e4m3_tEfNS_4arch4Sm90ELb0ELb1ELb1ELb1ELb1ELb0ELb0ELb1ELb1ELb1ELb1ELb0EEENS1_21CollectiveEpilogueFwdINS6_IJSA_SC_SB_EEES9_NS_10bfloat16_tESG_Li384ELb1ELb1ELb1ELb1EEENS1_36VarlenDynamicPersistentTileSchedulerILi192ELi160ELi384ELi128ELb1ELb1ELb1ELb1ELb0ELb1EEEEEEEEEvNT_6ParamsE)
	.align		4
        /*014c*/ 	.word	index@(__assertfail)
	.align		4
        /*0150*/ 	.word	index@(_ZN7cutlass13device_kernelIN5flash11enable_sm90INS1_16FlashAttnFwdSm90INS1_25CollectiveMainloopFwdSm90ILi2EN4cute5tupleIJNS5_1CILi1EEES8_S8_EEENS6_IJNS7_ILi192EEENS7_ILi160EEENS7_ILi64EEEEEELi64ENS_12float_e4m3_tEfNS_4arch4Sm90ELb0ELb1ELb1ELb1ELb1ELb1ELb0ELb1ELb1ELb1ELb1ELb0EEENS1_21CollectiveEpilogueFwdINS6_IJSA_SC_SB_EEES9_NS_10bfloat16_tESG_Li384ELb1ELb1ELb1ELb1EEENS1_36VarlenDynamicPersistentTileSchedulerILi192ELi160ELi384ELi128ELb1ELb1ELb1ELb1ELb0ELb1EEEEEEEEEvNT_6ParamsE)
	.align		4
        /*0154*/ 	.word	index@(__assertfail)
	.align		4
        /*0158*/ 	.word	index@(_ZN7cutlass13device_kernelIN5flash11enable_sm90INS1_16FlashAttnFwdSm90INS1_25CollectiveMainloopFwdSm90ILi2EN4cute5tupleIJNS5_1CILi1EEES8_S8_EEENS6_IJNS7_ILi192EEENS7_ILi160EEENS7_ILi64EEEEEELi64ENS_12float_e4m3_tEfNS_4arch4Sm90ELb1ELb0ELb1ELb0ELb1ELb0ELb0ELb1ELb1ELb1ELb1ELb0EEENS1_21CollectiveEpilogueFwdINS6_IJSA_SC_SB_EEES9_NS_10bfloat16_tESG_Li384ELb0ELb1ELb1ELb1EEENS1_19SingleTileSchedulerILb0ELb1ELb1ELi192EEEEEEEEEvNT_6ParamsE)
	.align		4
        /*015c*/ 	.word	index@(__assertfail)
	.align		4
        /*0160*/ 	.word	index@(_ZN7cutlass13device_kernelIN5flash11enable_sm90INS1_16FlashAttnFwdSm90INS1_25CollectiveMainloopFwdSm90ILi2EN4cute5tupleIJNS5_1CILi1EEES8_S8_EEENS6_IJNS7_ILi192EEENS7_ILi160EEENS7_ILi64EEEEEELi64ENS_12float_e4m3_tEfNS_4arch4Sm90ELb1ELb0ELb1ELb1ELb1ELb0ELb0ELb1ELb1ELb1ELb1ELb0EEENS1_21CollectiveEpilogueFwdINS6_IJSA_SC_SB_EEES9_NS_10bfloat16_tESG_Li384ELb1ELb1ELb1ELb1EEENS1_36VarlenDynamicPersistentTileSchedulerILi192ELi160ELi384ELi128ELb1ELb1ELb1ELb1ELb1ELb1EEEEEEEEEvNT_6ParamsE)
	.align		4
        /*0164*/ 	.word	index@(__assertfail)
	.align		4
        /*0168*/ 	.word	index@(_ZN7cutlass13device_kernelIN5flash11enable_sm90INS1_16FlashAttnFwdSm90INS1_25CollectiveMainloopFwdSm90ILi2EN4cute5tupleIJNS5_1CILi1EEES8_S8_EEENS6_IJNS7_ILi192EEENS7_ILi160EEENS7_ILi64EEEEEELi64ENS_12float_e4m3_tEfNS_4arch4Sm90ELb1ELb0ELb1ELb1ELb1ELb1ELb0ELb1ELb1ELb1ELb1ELb0EEENS1_21CollectiveEpilogueFwdINS6_IJSA_SC_SB_EEES9_NS_10bfloat16_tESG_Li384ELb1ELb1ELb1ELb1EEENS1_36VarlenDynamicPersistentTileSchedulerILi192ELi160ELi384ELi128ELb1ELb1ELb1ELb1ELb1ELb1EEEEEEEEEvNT_6ParamsE)
	.align		4
        /*016c*/ 	.word	index@(__assertfail)
	.align		4
        /*0170*/ 	.word	0x00000000
	.align		4
        /*0174*/ 	.word	0xfffffffe
	.align		4
        /*0178*/ 	.word	0x00000000
	.align		4
        /*017c*/ 	.word	0xfffffffd
	.align		4
        /*0180*/ 	.word	0x00000000
	.align		4
        /*0184*/ 	.word	0xfffffffc


//--------------------- .nv.constant4             --------------------------
	.section	.nv.constant4,"a",@progbits
	.align	8
	.align		8
.nv.constant4:
        /*0000*/ 	.dword	__assertfail
	.align		8
        /*0008*/ 	.dword	__unnamed_1
	.align		8
        /*0010*/ 	.dword	__unnamed_2
	.align		8
        /*0018*/ 	.dword	__unnamed_3
	.align		8
        /*0020*/ 	.dword	__unnamed_4
	.align		8
        /*0028*/ 	.dword	__unnamed_5
	.align		8
        /*0030*/ 	.dword	__unnamed_6
	.align		8
        /*0038*/ 	.dword	_ZZN5flash28permute_output_fp8_VcolmajorIN4cute6TensorINS1_11ArrayEngineIfLm32EEENS1_6LayoutINS1_5tupleIJNS6_IJNS1_1CILi2EEES8_NS7_ILi8EEEEEENS7_ILi1EEESB_EEENS6_IJNS6_IJSB_S8_NS7_ILi4EEEEEENS7_ILi0EEESF_EEEEEEEEEvRT_E9upper_map
	.align		8
        /*0040*/ 	.dword	__unnamed_7
	.align		8
        /*0048*/ 	.dword	__unnamed_8
	.align		8
        /*0050*/ 	.dword	__unnamed_9
	.align		8
        /*0058*/ 	.dword	__unnamed_10
	.align		8
        /*0060*/ 	.dword	__unnamed_11
	.align		8
        /*0068*/ 	.dword	__unnamed_12
	.align		8
        /*0070*/ 	.dword	_ZZN5flash28permute_output_fp8_VcolmajorIN4cute6TensorINS1_11ArrayEngineIfLm48EEENS1_6LayoutINS1_5tupleIJNS6_IJNS1_1CILi2EEES8_NS7_ILi12EEEEEENS7_ILi1EEESB_EEENS6_IJNS6_IJSB_S8_NS7_ILi4EEEEEENS7_ILi0EEESF_EEEEEEEEEvRT_E9upper_map
	.align		8
        /*0078*/ 	.dword	__unnamed_13
	.align		8
        /*0080*/ 	.dword	__unnamed_14
	.align		8
        /*0088*/ 	.dword	__unnamed_15
	.align		8
        /*0090*/ 	.dword	__unnamed_16
	.align		8
        /*0098*/ 	.dword	__unnamed_17
	.align		8
        /*00a0*/ 	.dword	__unnamed_18
	.align		8
        /*00a8*/ 	.dword	_ZZN5flash28permute_output_fp8_VcolmajorIN4cute6TensorINS1_11ArrayEngineIfLm64EEENS1_6LayoutINS1_5tupleIJNS6_IJNS1_1CILi2EEES8_NS7_ILi16EEEEEENS7_ILi1EEESB_EEENS6_IJNS6_IJSB_S8_NS7_ILi4EEEEEENS7_ILi0EEESF_EEEEEEEEEvRT_E9upper_map
	.align		8
        /*00b0*/ 	.dword	__unnamed_19
	.align		8
        /*00b8*/ 	.dword	__unnamed_20
	.align		8
        /*00c0*/ 	.dword	__unnamed_21
	.align		8
        /*00c8*/ 	.dword	__unnamed_22
	.align		8
        /*00d0*/ 	.dword	__unnamed_23
	.align		8
        /*00d8*/ 	.dword	_ZZN5flash28permute_output_fp8_VcolmajorIN4cute6TensorINS1_11ArrayEngineIfLm96EEENS1_6LayoutINS1_5tupleIJNS6_IJNS1_1CILi2EEES8_NS7_ILi24EEEEEENS7_ILi1EEESB_EEENS6_IJNS6_IJSB_S8_NS7_ILi4EEEEEENS7_ILi0EEESF_EEEEEEEEEvRT_E9upper_map
	.align		8
        /*00e0*/ 	.dword	__unnamed_24
	.align		8
        /*00e8*/ 	.dword	__unnamed_25
	.align		8
        /*00f0*/ 	.dword	__unnamed_26
	.align		8
        /*00f8*/ 	.dword	__unnamed_27
	.align		8
        /*0100*/ 	.dword	__unnamed_28
	.align		8
        /*0108*/ 	.dword	__unnamed_29
	.align		8
        /*0110*/ 	.dword	__unnamed_30
	.align		8
        /*0118*/ 	.dword	__unnamed_31
	.align		8
        /*0120*/ 	.dword	__unnamed_32
	.align		8
        /*0128*/ 	.dword	_ZZN5flash28permute_output_fp8_VcolmajorIN4cute6TensorINS1_11ArrayEngineIfLm128EEENS1_6LayoutINS1_5tupleIJNS6_IJNS1_1CILi2EEES8_NS7_ILi32EEEEEENS7_ILi1EEESB_EEENS6_IJNS6_IJSB_S8_NS7_ILi4EEEEEENS7_ILi0EEESF_EEEEEEEEEvRT_E9upper_map
	.align		8
        /*0130*/ 	.dword	__unnamed_33
	.align		8
        /*0138*/ 	.dword	__unnamed_34
	.align		8
        /*0140*/ 	.dword	__unnamed_35
	.align		8
        /*0148*/ 	.dword	__unnamed_36
	.align		8
        /*0150*/ 	.dword	__unnamed_37
	.align		8
        /*0158*/ 	.dword	_ZN86_INTERNAL_df027bae_50_flash_fwd_hdimall_e4m3_paged_split_softcap_sm90_cu_9949e2e8_48924cuda3std3__45__cpo5beginE
	.align		8
        /*0160*/ 	.dword	_ZN86_INTERNAL_df027bae_50_flash_fwd_hdimall_e4m3_paged_split_softcap_sm90_cu_9949e2e8_48924cuda3std3__45__cpo3endE
	.align		8
        /*0168*/ 	.dword	_ZN86_INTERNAL_df027bae_50_flash_fwd_hdimall_e4m3_paged_split_softcap_sm90_cu_9949e2e8_48924cuda3std3__45__cpo6cbeginE
	.align		8
        /*0170*/ 	.dword	_ZN86_INTERNAL_df027bae_50_flash_fwd_hdimall_e4m3_paged_split_softcap_sm90_cu_9949e2e8_48924cuda3std3__45__cpo4cendE
	.align		8
        /*0178*/ 	.dword	_ZN86_INTERNAL_df027bae_50_flash_fwd_hdimall_e4m3_paged_split_softcap_sm90_cu_9949e2e8_48924cuda3std3__488_GLOBAL__N__df027bae_50_flash_fwd_hdimall_e4m3_paged_split_softcap_sm90_cu_9949e2e8_48926ignoreE
	.align		8
        /*0180*/ 	.dword	_ZN86_INTERNAL_df027bae_50_flash_fwd_hdimall_e4m3_paged_split_softcap_sm90_cu_9949e2e8_48924cuda3std3__419piecewise_constructE
	.align		8
        /*0188*/ 	.dword	_ZN86_INTERNAL_df027bae_50_flash_fwd_hdimall_e4m3_paged_split_softcap_sm90_cu_9949e2e8_48924cuda3std3__48in_placeE
	.align		8
        /*0190*/ 	.dword	_ZN86_INTERNAL_df027bae_50_flash_fwd_hdimall_e4m3_paged_split_softcap_sm90_cu_9949e2e8_48924cuda3std6ranges3__45__cpo4swapE
	.align		8
        /*0198*/ 	.dword	_ZN86_INTERNAL_df027bae_50_flash_fwd_hdimall_e4m3_paged_split_softcap_sm90_cu_9949e2e8_48924cuda3std6ranges3__45__cpo9iter_moveE
	.align		8
        /*01a0*/ 	.dword	_ZN86_INTERNAL_df027bae_50_flash_fwd_hdimall_e4m3_paged_split_softcap_sm90_cu_9949e2e8_48924cute7productE
	.align		8
        /*01a8*/ 	.dword	_ZN86_INTERNAL_df027bae_50_flash_fwd_hdimall_e4m3_paged_split_softcap_sm90_cu_9949e2e8_48924cute1_E
	.align		8
        /*01b0*/ 	.dword	$str$23
	.align		8
        /*01b8*/ 	.dword	$str$24


//--------------------- .text._ZN7cutlass13device_kernelIN5flash11enable_sm90INS1_16FlashAttnFwdSm90INS1_25CollectiveMainloopFwdSm90ILi2EN4cute5tupleIJNS5_1CILi1EEES8_S8_EEENS6_IJNS7_ILi128EEESA_NS7_ILi256EEEEEELi256ENS_12float_e4m3_tEfNS_4arch4Sm90ELb0ELb0ELb1ELb0ELb1ELb0ELb0ELb1ELb0ELb1ELb1ELb0EEENS1_21CollectiveEpilogueFwdINS6_IJSA_SB_SA_EEES9_NS_10bfloat16_tESF_Li256ELb0ELb1ELb1ELb1EEENS1_19SingleTileSchedulerILb0ELb1ELb1ELi128EEEEEEEEEvNT_6ParamsE --------------------------
	.section	.text._ZN7cutlass13device_kernelIN5flash11enable_sm90INS1_16FlashAttnFwdSm90INS1_25CollectiveMainloopFwdSm90ILi2EN4cute5tupleIJNS5_1CILi1EEES8_S8_EEENS6_IJNS7_ILi128EEESA_NS7_ILi256EEEEEELi256ENS_12float_e4m3_tEfNS_4arch4Sm90ELb0ELb0ELb1ELb0ELb1ELb0ELb0ELb1ELb0ELb1ELb1ELb0EEENS1_21CollectiveEpilogueFwdINS6_IJSA_SB_SA_EEES9_NS_10bfloat16_tESF_Li256ELb0ELb1ELb1ELb1EEENS1_19SingleTileSchedulerILb0ELb1ELb1ELi128EEEEEEEEEvNT_6ParamsE,"ax",@progbits
	.align	128
.text._ZN7cutlass13device_kernelIN5flash11enable_sm90INS1_16FlashAttnFwdSm90INS1_25CollectiveMainloopFwdSm90ILi2EN4cute5tupleIJNS5_1CILi1EEES8_S8_EEENS6_IJNS7_ILi128EEESA_NS7_ILi256EEEEEELi256ENS_12float_e4m3_tEfNS_4arch4Sm90ELb0ELb0ELb1ELb0ELb1ELb0ELb0ELb1ELb0ELb1ELb1ELb0EEENS1_21CollectiveEpilogueFwdINS6_IJSA_SB_SA_EEES9_NS_10bfloat16_tESF_Li256ELb0ELb1ELb1ELb1EEENS1_19SingleTileSchedulerILb0ELb1ELb1ELi128EEEEEEEEEvNT_6ParamsE:
        .type           _ZN7cutlass13device_kernelIN5flash11enable_sm90INS1_16FlashAttnFwdSm90INS1_25CollectiveMainloopFwdSm90ILi2EN4cute5tupleIJNS5_1CILi1EEES8_S8_EEENS6_IJNS7_ILi128EEESA_NS7_ILi256EEEEEELi256ENS_12float_e4m3_tEfNS_4arch4Sm90ELb0ELb0ELb1ELb0ELb1ELb0ELb0ELb1ELb0ELb1ELb1ELb0EEENS1_21CollectiveEpilogueFwdINS6_IJSA_SB_SA_EEES9_NS_10bfloat16_tESF_Li256ELb0ELb1ELb1ELb1EEENS1_19SingleTileSchedulerILb0ELb1ELb1ELi128EEEEEEEEEvNT_6ParamsE,@function
        .size           _ZN7cutlass13device_kernelIN5flash11enable_sm90INS1_16FlashAttnFwdSm90INS1_25CollectiveMainloopFwdSm90ILi2EN4cute5tupleIJNS5_1CILi1EEES8_S8_EEENS6_IJNS7_ILi128EEESA_NS7_ILi256EEEEEELi256ENS_12float_e4m3_tEfNS_4arch4Sm90ELb0ELb0ELb1ELb0ELb1ELb0ELb0ELb1ELb0ELb1ELb1ELb0EEENS1_21CollectiveEpilogueFwdINS6_IJSA_SB_SA_EEES9_NS_10bfloat16_tESF_Li256ELb0ELb1ELb1ELb1EEENS1_19SingleTileSchedulerILb0ELb1ELb1ELi128EEEEEEEEEvNT_6ParamsE,(.L_x_16266 - _ZN7cutlass13device_kernelIN5flash11enable_sm90INS1_16FlashAttnFwdSm90INS1_25CollectiveMainloopFwdSm90ILi2EN4cute5tupleIJNS5_1CILi1EEES8_S8_EEENS6_IJNS7_ILi128EEESA_NS7_ILi256EEEEEELi256ENS_12float_e4m3_tEfNS_4arch4Sm90ELb0ELb0ELb1ELb0ELb1ELb0ELb0ELb1ELb0ELb1ELb1ELb0EEENS1_21CollectiveEpilogueFwdINS6_IJSA_SB_SA_EEES9_NS_10bfloat16_tESF_Li256ELb0ELb1ELb1ELb1EEENS1_19SingleTileSchedulerILb0ELb1ELb1ELi128EEEEEEEEEvNT_6ParamsE)
        .other          _ZN7cutlass13device_kernelIN5flash11enable_sm90INS1_16FlashAttnFwdSm90INS1_25CollectiveMainloopFwdSm90ILi2EN4cute5tupleIJNS5_1CILi1EEES8_S8_EEENS6_IJNS7_ILi128EEESA_NS7_ILi256EEEEEELi256ENS_12float_e4m3_tEfNS_4arch4Sm90ELb0ELb0ELb1ELb0ELb1ELb0ELb0ELb1ELb0ELb1ELb1ELb0EEENS1_21CollectiveEpilogueFwdINS6_IJSA_SB_SA_EEES9_NS_10bfloat16_tESF_Li256ELb0ELb1ELb1ELb1EEENS1_19SingleTileSchedulerILb0ELb1ELb1ELi128EEEEEEEEEvNT_6ParamsE,@"STO_CUDA_ENTRY STV_DEFAULT"
_ZN7cutlass13device_kernelIN5flash11enable_sm90INS1_16FlashAttnFwdSm90INS1_25CollectiveMainloopFwdSm90ILi2EN4cute5tupleIJNS5_1CILi1EEES8_S8_EEENS6_IJNS7_ILi128EEESA_NS7_ILi256EEEEEELi256ENS_12float_e4m3_tEfNS_4arch4Sm90ELb0ELb0ELb1ELb0ELb1ELb0ELb0ELb1ELb0ELb1ELb1ELb0EEENS1_21CollectiveEpilogueFwdINS6_IJSA_SB_SA_EEES9_NS_10bfloat16_tESF_Li256ELb0ELb1ELb1ELb1EEENS1_19SingleTileSchedulerILb0ELb1ELb1ELi128EEEEEEEEEvNT_6ParamsE:
[----:B------:R-:W0:Y:S02]  /*0000*/  LDC R1, c[0x0][0x28] ;  /* 0x00000a00ff017b82 */ /* 0x000e240000000800 */
[----:B0-----:R-:W-:Y:S01]  /*0010*/  VIADD R1, R1, 0xffffffe8 ;  /* 0xffffffe801017836 */ /* 0x001fe20000000000 */
[----:B------:R-:W0:Y:S01]  /*0020*/  S2R R17, SR_TID.X ;  /* 0x0000000000117919 */ /* 0x000e220000002100 */
[----:B------:R-:W-:Y:S01]  /*0030*/  ELECT P0, URZ, PT ;  /* 0x00000000003f782f */ /* 0x000fe20003800000 */
[----:B------:R-:W-:Y:S01]  /*0040*/  UMOV UR4, 0x80 ;  /* 0x0000008000047882 */ /* 0x000fe20000000000 */
[----:B------:R-:W-:Y:S01]  /*0050*/  UMOV UR7, 0x100 ;  /* 0x0000010000077882 */ /* 0x000fe20000000000 */
[--C-:B0-----:R-:W-:Y:S02]  /*0060*/  SHF.R.U32.HI R0, RZ, 0x5, R17.reuse ;  /* 0x00000005ff007819 */ /* 0x101fe40000011611 */
[----:B------:R-:W-:-:S03]  /*0070*/  SHF.R.U32.HI R16, RZ, 0x7, R17 ;  /* 0x00000007ff107819 */ /* 0x000fc60000011611 */
[----:B------:R-:W0:Y:S04]  /*0080*/  SHFL.IDX PT, R2, R0, RZ, 0x1f ;  /* 0x00001fff00027589 */ /* 0x000e2800000e0000 */
[----:B------:R1:W2:Y:S01]  /*0090*/  SHFL.IDX PT, R3, R16, RZ, 0x1f ;  /* 0x00001fff10037589 */ /* 0x0002a200000e0000 */
[C---:B0-----:R-:W-:Y:S02]  /*00a0*/  ISETP.NE.OR P0, PT, R2.reuse, RZ, !P0 ;  /* 0x000000ff0200720c */ /* 0x041fe40004705670 */
[----:B------:R-:W-:-:S11]  /*00b0*/  ISETP.NE.AND P1, PT, R2, RZ, PT ;  /* 0x000000ff0200720c */ /* 0x000fd60003f25270 */
[----:B------:R-:W-:Y:S01]  /*00c0*/  VOTEU.ALL UP0, P0 ;  /* 0x00000000003f7886 */ /* 0x000fe20000000000 */
[----:B------:R-:W-:-:S04]  /*00d0*/  VOTEU.ALL UP1, P0 ;  /* 0x00000000003f7886 */ /* 0x000fc80000020000 */
[----:B------:R-:W0:Y:S01]  /*00e0*/  @!UP0 S2UR UR8, SR_CgaCtaId ;  /* 0x00000000000889c3 */ /* 0x000e220000008800 */
[----:B------:R-:W-:Y:S01]  /*00f0*/  @!UP0 UMOV UR6, 0x400 ;  /* 0x0000040000068882 */ /* 0x000fe20000000000 */
[----:B------:R-:W-:-:S04]  /*0100*/  @!UP0 UIADD3 UR4, -UR4, 0x100000, URZ ;  /* 0x0010000004048890 */ /* 0x000fc8000fffe13f */
[----:B------:R-:W-:Y:S02]  /*0110*/  @!UP0 USHF.L.U32 UR5, UR4, 0xb, URZ ;  /* 0x0000000b04058899 */ /* 0x000fe4000800063f */
[----:B------:R-:W-:Y:S02]  /*0120*/  @!UP0 USHF.L.U32 UR4, UR4, 0x1, URZ ;  /* 0x0000000104048899 */ /* 0x000fe4000800063f */
[----:B0-----:R-:W-:Y:S02]  /*0130*/  @!UP0 ULEA UR8, UR8, UR6, 0x18 ;  /* 0x0000000608088291 */ /* 0x001fe4000f8ec03f */
[----:B------:R-:W-:-:S04]  /*0140*/  @!UP0 UIADD3 UR6, -UR7, 0x100000, URZ ;  /* 0x0010000007068890 */ /* 0x000fc8000fffe13f */
[----:B------:R-:W-:Y:S02]  /*0150*/  @!UP0 USHF.L.U32 UR7, UR6, 0xb, URZ ;  /* 0x0000000b06078899 */ /* 0x000fe4000800063f */
[----:B------:R-:W-:Y:S01]  /*0160*/  @!UP0 USHF.L.U32 UR6, UR6, 0x1, URZ ;  /* 0x0000000106068899 */ /* 0x000fe2000800063f */
[----:B------:R-:W-:-:S05]  /*0170*/  VOTEU.ALL UP0, P0 ;  /* 0x00000000003f7886 */ /* 0x000fca0000000000 */
[----:B------:R1:W0:Y:S06]  /*0180*/  @!UP0 SYNCS.EXCH.64 URZ, [UR8+0x38800], UR4 ;  /* 0x03880004083f85b2 */ /* 0x00022c0008000100 */
[----:B------:R1:W3:Y:S02]  /*0190*/  @!UP1 SYNCS.EXCH.64 URZ, [UR8+0x38820], UR6 ;  /* 0x03882006083f95b2 */ /* 0x0002e40008000100 */
[----:B-12---:R-:W-:Y:S05]  /*01a0*/  @P1 BRA `(.L_x_0) ;  /* 0x0000000000481947 */ /* 0x006fea0003800000 */
[----:B------:R-:W1:Y:S01]  /*01b0*/  S2UR UR5, SR_CgaCtaId ;  /* 0x00000000000579c3 */ /* 0x000e620000008800 */
[----:B------:R-:W-:Y:S01]  /*01c0*/  UMOV UR4, 0x400 ;  /* 0x0000040000047882 */ /* 0x000fe20000000000 */
[----:B------:R-:W-:Y:S01]  /*01d0*/  UMOV UR6, 0x80 ;  /* 0x0000008000067882 */ /* 0x000fe20000000000 */
[----:B------:R-:W-:Y:S01]  /*01e0*/  UMOV UR7, 0x100 ;  /* 0x0000010000077882 */ /* 0x000fe20000000000 */
[----:B------:R-:W-:Y:S01]  /*01f0*/  ELECT P0, URZ, PT ;  /* 0x00000000003f782f */ /* 0x000fe20003800000 */
[----:B-1----:R-:W-:Y:S02]  /*0200*/  ULEA UR8, UR5, UR4, 0x18 ;  /* 0x0000000405087291 */ /* 0x002fe4000f8ec03f */
[----:B------:R-:W-:-:S04]  /*0210*/  UIADD3 UR4, -UR6, 0x100000, URZ ;  /* 0x0010000006047890 */ /* 0x000fc8000fffe13f */
[----:B------:R-:W-:Y:S02]  /*0220*/  USHF.L.U32 UR5, UR4, 0xb, URZ ;  /* 0x0000000b04057899 */ /* 0x000fe4000800063f */
[----:B------:R-:W-:Y:S02]  /*0230*/  USHF.L.U32 UR4, UR4, 0x1, URZ ;  /* 0x0000000104047899 */ /* 0x000fe4000800063f */
[----:B------:R-:W-:-:S04]  /*0240*/  UIADD3 UR6, -UR7, 0x100000, URZ ;  /* 0x0010000007067890 */ /* 0x000fc8000fffe13f */
[----:B------:R-:W-:Y:S02]  /*0250*/  USHF.L.U32 UR7, UR6, 0xb, URZ ;  /* 0x0000000b06077899 */ /* 0x000fe4000800063f */
[----:B------:R-:W-:Y:S01]  /*0260*/  USHF.L.U32 UR6, UR6, 0x1, URZ ;  /* 0x0000000106067899 */ /* 0x000fe2000800063f */
[----:B------:R-:W1:Y:S03]  /*0270*/  FENCE.VIEW.ASYNC.S ;  /* 0x00000000000073c6 */ /* 0x000e660000000000 */
[----:B-1----:R1:W2:Y:S08]  /*0280*/  SYNCS.EXCH.64 URZ, [UR8+0x38830], UR4 ;  /* 0x03883004083f75b2 */ /* 0x0022b00008000100 */
[----:B------:R1:W4:Y:S01]  /*0290*/  SYNCS.EXCH.64 URZ, [UR8+0x38840], UR6 ;  /* 0x03884006083f75b2 */ /* 0x0003220008000100 */
[----:B------:R1:W0:Y:S01]  /*02a0*/  SYNCS.EXCH.64 URZ, [UR8+0x38838], UR4 ;  /* 0x03883804083f75b2 */ /* 0x0002220008000100 */
[----:B------:R1:W0:Y:S01]  /*02b0*/  SYNCS.EXCH.64 URZ, [UR8+0x38848], UR6 ;  /* 0x03884806083f75b2 */ /* 0x0002220008000100 */
[----:B------:R-:W-:Y:S01]  /*02c0*/  NOP ;  /* 0x0000000000007918 */ /* 0x000fe20000000000 */
.L_x_0:
[----:B------:R-:W5:Y:S01]  /*02d0*/  SHFL.IDX PT, R2, R0, RZ, 0x1f ;  /* 0x00001fff00027589 */ /* 0x000f6200000e0000 */
[----:B------:R-:W-:Y:S01]  /*02e0*/  NOP ;  /* 0x0000000000007918 */ /* 0x000fe20000000000 */
[----:B-----5:R-:W-:-:S13]  /*02f0*/  ISETP.NE.AND P0, PT, R2, RZ, PT ;  /* 0x000000ff0200720c */ /* 0x020fda0003f05270 */
[----:B------:R-:W-:Y:S05]  /*0300*/  @P0 BRA `(.L_x_1) ;  /* 0x0000000000480947 */ /* 0x000fea0003800000 */
[----:B-1----:R-:W1:Y:S01]  /*0310*/  S2UR UR5, SR_CgaCtaId ;  /* 0x00000000000579c3 */ /* 0x002e620000008800 */
        /* <DEDUP_REMOVED lines=12> */
[----:B-1----:R1:W0:Y:S08]  /*03e0*/  SYNCS.EXCH.64 URZ, [UR8+0x38850], UR4 ;  /* 0x03885004083f75b2 */ /* 0x0022300008000100 */
[----:B------:R1:W0:Y:S01]  /*03f0*/  SYNCS.EXCH.64 URZ, [UR8+0x38860], UR6 ;  /* 0x03886006083f75b2 */ /* 0x0002220008000100 */
[----:B------:R1:W0:Y:S01]  /*0400*/  SYNCS.EXCH.64 URZ, [UR8+0x38858], UR4 ;  /* 0x03885804083f75b2 */ /* 0x0002220008000100 */
[----:B------:R1:W0:Y:S01]  /*0410*/  SYNCS.EXCH.64 URZ, [UR8+0x38868], UR6 ;  /* 0x03886806083f75b2 */ /* 0x0002220008000100 */
[----:B------:R-:W-:Y:S01]  /*0420*/  NOP ;  /* 0x0000000000007918 */ /* 0x000fe20000000000 */
.L_x_1:
[----:B------:R-:W5:Y:S01]  /*0430*/  SHFL.IDX PT, R2, R0, RZ, 0x1f ;  /* 0x00001fff00027589 */ /* 0x000f6200000e0000 */
[----:B------:R-:W-:Y:S01]  /*0440*/  NOP ;  /* 0x0000000000007918 */ /* 0x000fe20000000000 */
[----:B-----5:R-:W-:-:S13]  /*0450*/  ISETP.NE.AND P0, PT, R2, RZ, PT ;  /* 0x000000ff0200720c */ /* 0x020fda0003f05270 */
[----:B------:R-:W-:Y:S05]  /*0460*/  @P0 BRA `(.L_x_2) ;  /* 0x0000000000380947 */ /* 0x000fea0003800000 */
[----:B-1----:R-:W1:Y:S01]  /*0470*/  S2UR UR5, SR_CgaCtaId ;  /* 0x00000000000579c3 */ /* 0x002e620000008800 */
[----:B------:R-:W-:Y:S01]  /*0480*/  UMOV UR4, 0x400 ;  /* 0x0000040000047882 */ /* 0x000fe20000000000 */
[----:B------:R-:W-:Y:S01]  /*0490*/  UMOV UR7, 0x80 ;  /* 0x0000008000077882 */ /* 0x000fe20000000000 */
[----:B------:R-:W-:Y:S01]  /*04a0*/  ELECT P0, URZ, PT ;  /* 0x00000000003f782f */ /* 0x000fe20003800000 */
[----:B-1----:R-:W-:Y:S02]  /*04b0*/  ULEA UR6, UR5, UR4, 0x18 ;  /* 0x0000000405067291 */ /* 0x002fe4000f8ec03f */
[----:B------:R-:W-:-:S04]  /*04c0*/  UIADD3 UR4, -UR7, 0x100000, URZ ;  /* 0x0010000007047890 */ /* 0x000fc8000fffe13f */
[----:B------:R-:W-:Y:S02]  /*04d0*/  USHF.L.U32 UR5, UR4, 0xb, URZ ;  /* 0x0000000b04057899 */ /* 0x000fe4000800063f */
[----:B------:R-:W-:Y:S01]  /*04e0*/  USHF.L.U32 UR4, UR4, 0x1, URZ ;  /* 0x0000000104047899 */ /* 0x000fe2000800063f */
[----:B------:R-:W1:Y:S11]  /*04f0*/  FENCE.VIEW.ASYNC.S ;  /* 0x00000000000073c6 */ /* 0x000e760000000000 */
[----:B-1----:R1:W0:Y:S01]  /*0500*/  SYNCS.EXCH.64 URZ, [UR6+0x38870], UR4 ;  /* 0x03887004063f75b2 */ /* 0x0022220008000100 */
[----:B------:R1:W0:Y:S01]  /*0510*/  SYNCS.EXCH.64 URZ, [UR6+0x38880], UR4 ;  /* 0x03888004063f75b2 */ /* 0x0002220008000100 */
[----:B------:R1:W0:Y:S01]  /*0520*/  SYNCS.EXCH.64 URZ, [UR6+0x38878], UR4 ;  /* 0x03887804063f75b2 */ /* 0x0002220008000100 */
[----:B------:R1:W0:Y:S01]  /*0530*/  SYNCS.EXCH.64 URZ, [UR6+0x38888], UR4 ;  /* 0x03888804063f75b2 */ /* 0x0002220008000100 */
[----:B------:R-:W-:Y:S01]  /*0540*/  NOP ;  /* 0x0000000000007918 */ /* 0x000fe20000000000 */
.L_x_2:
        /* <DEDUP_REMOVED lines=22> */
.L_x_3:
[----:B------:R-:W5:Y:S01]  /*06b0*/  SHFL.IDX PT, R2, R0, RZ, 0x1f ;  /* 0x00001fff00027589 */ /* 0x000f6200000e0000 */
[----:B------:R-:W-:Y:S01]  /*06c0*/  R2UR UR9, R3 ;  /* 0x00000000030972ca */ /* 0x000fe200000e0000 */
        /* <DEDUP_REMOVED lines=21> */
.L_x_4:
[----:B------:R-:W-:Y:S01]  /*0820*/  UISETP.NE.AND UP0, UPT, UR9, URZ, UPT ;  /* 0x0000003f0900728c */ /* 0x000fe2000bf05270 */
[----:B------:R-:W-:Y:S01]  /*0830*/  NOP ;  /* 0x0000000000007918 */ /* 0x000fe20000000000 */
[----:B------:R-:W-:Y:S01]  /*0840*/  UMOV UR36, 0x1 ;  /* 0x0000000100247882 */ /* 0x000fe20000000000 */
[----:B------:R-:W-:Y:S01]  /*0850*/  ULDC.64 UR46, c[0x0][0x208] ;  /* 0x00008200002e7ab9 */ /* 0x000fe20000000a00 */
[----:B------:R-:W-:Y:S01]  /*0860*/  USEL UR36, UR36, 0x2, !UP0 ;  /* 0x0000000224247887 */ /* 0x000fe2000c000000 */
[----:B------:R-:W-:Y:S01]  /*0870*/  BSSY B6, `(.L_x_5) ;  /* 0x0000fd5000067945 */ /* 0x000fe20003800000 */
[----:B0-234-:R-:W-:Y:S01]  /*0880*/  BAR.SYNC.DEFER_BLOCKING 0x0 ;  /* 0x0000000000007b1d */ /* 0x01dfe20000010000 */
[----:B------:R-:W-:-:S13]  /*0890*/  PLOP3.LUT P0, PT, PT, PT, UP0, 0x80, 0x0 ;  /* 0x000000000000781c */ /* 0x000fda0003f0f008 */
[----:B------:R-:W-:Y:S05]  /*08a0*/  @!P0 BRA `(.L_x_6) ;  /* 0x000000a800f88947 */ /* 0x000fea0003800000 */
.L_x_7:
[----:B------:R-:W-:-:S08]  /*08b0*/  NOP ;  /* 0x0000000000007918 */ /* 0x000fd00000000000 */
[----:B------:R-:W0:Y:S02]  /*08c0*/  USETMAXREG.TRY_ALLOC.CTAPOOL UP0, 0xe8 ;  /* 0x000000e8000079c8 */ /* 0x000e240008000600 */
[----:B0-----:R-:W-:-:S13]  /*08d0*/  PLOP3.LUT P0, PT, PT, PT, UP0, 0x80, 0x0 ;  /* 0x000000000000781c */ /* 0x001fda0003f0f008 */
[----:B------:R-:W-:Y:S05]  /*08e0*/  @!P0 BRA `(.L_x_7) ;  /* 0xfffffffc00f08947 */ /* 0x000fea000383ffff */
[----:B-1----:R-:W0:Y:S01]  /*08f0*/  S2UR UR6, SR_CTAID.Y ;  /* 0x00000000000679c3 */ /* 0x002e220000002600 */
[----:B------:R-:W-:-:S07]  /*0900*/  ULDC UR7, c[0x0][0xc50] ;  /* 0x0003140000077ab9 */ /* 0x000fce0000000800 */
[----:B------:R-:W-:Y:S08]  /*0910*/  BAR.ARV 0x8, 0x180 ;  /* 0x0206000000007b1d */ /* 0x000ff00000002000 */
[----:B------:R-:W1:Y:S01]  /*0920*/  S2UR UR37, SR_CTAID.Z ;  /* 0x00000000002579c3 */ /* 0x000e620000002700 */
[----:B------:R-:W-:Y:S01]  /*0930*/  ISETP.NE.AND P0, PT, R16, 0x1, PT ;  /* 0x000000011000780c */ /* 0x000fe20003f05270 */
[----:B------:R-:W-:-:S11]  /*0940*/  UISETP.NE.AND UP0, UPT, UR7, 0x1, UPT ;  /* 0x000000010700788c */ /* 0x000fd6000bf05270 */
[----:B------:R-:W-:Y:S01]  /*0950*/  @UP0 ULDC UR4, c[0x0][0xc54] ;  /* 0x0003150000040ab9 */ /* 0x000fe20000000800 */
[----:B------:R-:W-:Y:S06]  /*0960*/  @!P0 BAR.ARV 0x9, 0x100 ;  /* 0x0244000000008b1d */ /* 0x000fec0000002000 */
[----:B0-----:R-:W-:Y:S01]  /*0970*/  UIMAD.WIDE.U32 UR4, UR6, UR4, URZ ;  /* 0x00000004060472a5 */ /* 0x001fe2000f8e003f */
[----:B------:R-:W-:Y:S01]  /*0980*/  @UP0 ULDC UR8, c[0x0][0xc58] ;  /* 0x0003160000080ab9 */ /* 0x000fe20000000800 */
[----:B------:R-:W-:Y:S01]  /*0990*/  UMOV UR38, UR6 ;  /* 0x0000000600267c82 */ /* 0x000fe20008000000 */
[----:B-1----:R-:W-:Y:S01]  /*09a0*/  ISETP.LE.AND P0, PT, RZ, UR37, PT ;  /* 0x00000025ff007c0c */ /* 0x002fe2000bf03270 */
[----:B------:R-:W-:-:S04]  /*09b0*/  @UP0 USHF.R.U32.HI UR38, URZ, UR8, UR5 ;  /* 0x000000083f260299 */ /* 0x000fc80008011605 */
[----:B------:R-:W-:-:S04]  /*09c0*/  UIADD3 UR4, -UR38, URZ, URZ ;  /* 0x0000003f26047290 */ /* 0x000fc8000fffe13f */
[----:B------:R-:W-:-:S04]  /*09d0*/  UIMAD UR7, UR7, UR4, UR6 ;  /* 0x00000004070772a4 */ /* 0x000fc8000f8e0206 */
[----:B------:R-:W-:Y:S08]  /*09e0*/  @!P0 BRA `(.L_x_8) ;  /* 0x000000f800f48947 */ /* 0x000ff00003800000 */
[----:B------:R-:W-:Y:S01]  /*09f0*/  ULDC.64 UR4, c[0x0][0x418] ;  /* 0x0001060000047ab9 */ /* 0x000fe20000000a00 */
[----:B------:R-:W-:Y:S01]  /*0a00*/  ULDC UR44, c[0x0][0x424] ;  /* 0x00010900002c7ab9 */ /* 0x000fe20000000800 */
[----:B------:R-:W-:Y:S02]  /*0a10*/  UISETP.NE.U32.AND UP0, UPT, UR4, URZ, UPT ;  /* 0x0000003f0400728c */ /* 0x000fe4000bf05070 */
[----:B------:R-:W-:Y:S02]  /*0a20*/  ULOP3.LUT UR39, UR7, 0xffff, URZ, 0xc0, !UPT ;  /* 0x0000ffff07277892 */ /* 0x000fe4000f8ec03f */
[----:B------:R-:W-:Y:S01]  /*0a30*/  UISETP.NE.AND.EX UP0, UPT, UR5, URZ, UPT, UP0 ;  /* 0x0000003f0500728c */ /* 0x000fe2000bf05300 */
[----:B------:R-:W-:-:S03]  /*0a40*/  ULDC UR4, c[0x0][0x2f0] ;  /* 0x0000bc0000047ab9 */ /* 0x000fc60000000800 */
[----:B------:R-:W-:-:S04]  /*0a50*/  USEL UR44, UR44, 0x1, UP0 ;  /* 0x000000012c2c7887 */ /* 0x000fc80008000000 */
[----:B------:R-:W-:-:S04]  /*0a60*/  UIMAD UR44, UR44, UR4, URZ ;  /* 0x000000042c2c72a4 */ /* 0x000fc8000f8e023f */
[----:B------:R-:W-:Y:S02]  /*0a70*/  UISETP.GE.AND UP0, UPT, UR44, 0x1, UPT ;  /* 0x000000012c00788c */ /* 0x000fe4000bf06270 */
[----:B------:R-:W-:-:S04]  /*0a80*/  UIADD3 UR4, UR44, 0x7f, URZ ;  /* 0x0000007f2c047890 */ /* 0x000fc8000fffe03f */
[----:B------:R-:W-:Y:S01]  /*0a90*/  PLOP3.LUT P0, PT, PT, PT, UP0, 0x80, 0x0 ;  /* 0x000000000000781c */ /* 0x000fe20003f0f008 */
[----:B------:R-:W-:-:S04]  /*0aa0*/  USHF.R.S32.HI UR5, URZ, 0x1f, UR4 ;  /* 0x0000001f3f057899 */ /* 0x000fc80008011404 */
[----:B------:R-:W-:-:S03]  /*0ab0*/  ULEA.HI UR5, UR5, UR4, URZ, 0x7 ;  /* 0x0000000405057291 */ /* 0x000fc6000f8f383f */
[----:B------:R-:W-:Y:S01]  /*0ac0*/  UMOV UR4, URZ ;  /* 0x0000003f00047c82 */ /* 0x000fe20008000000 */
[----:B------:R-:W-:-:S04]  /*0ad0*/  USHF.R.S32.HI UR6, URZ, 0x7, UR5 ;  /* 0x000000073f067899 */ /* 0x000fc80008011405 */
[----:B------:R-:W-:Y:S08]  /*0ae0*/  @!P0 BRA `(.L_x_9) ;  /* 0x0000000000908947 */ /* 0x000ff00003800000 */
[----:B------:R-:W-:Y:S01]  /*0af0*/  USHF.R.U32.HI UR7, URZ, 0x10, UR7 ;  /* 0x000000103f077899 */ /* 0x000fe20008011607 */
[----:B------:R-:W-:-:S03]  /*0b00*/  UMOV UR4, URZ ;  /* 0x0000003f00047c82 */ /* 0x000fc60008000000 */
[----:B------:R-:W-:-:S11]  /*0b10*/  UISETP.NE.AND UP0, UPT, UR7, URZ, UPT ;  /* 0x0000003f0700728c */ /* 0x000fd6000bf05270 */
[----:B------:R-:W-:Y:S02]  /*0b20*/  @!UP0 ULDC UR7, c[0x0][0x9f0] ;  /* 0x00027c0000078ab9 */ /* 0x000fe40000000800 */
[----:B------:R-:W-:Y:S01]  /*0b30*/  IMAD.U32 R3, RZ, RZ, UR7 ;  /* 0x00000007ff037e24 */ /* 0x000fe2000f8e00ff */
[----:B------:R-:W-:-:S04]  /*0b40*/  UIADD3 UR8, UR6, -0x1, UR7 ;  /* 0xffffffff06087890 */ /* 0x000fc8000fffe007 */
[-C--:B------:R-:W-:Y:S02]  /*0b50*/  IABS R0, R3.reuse ;  /* 0x0000000300007213 */ /* 0x080fe40000000000 */
[----:B------:R-:W-:Y:S01]  /*0b60*/  IMAD.U32 R4, RZ, RZ, UR8 ;  /* 0x00000008ff047e24 */ /* 0x000fe2000f8e00ff */
[----:B------:R-:W-:Y:S01]  /*0b70*/  IABS R5, R3 ;  /* 0x0000000300057213 */ /* 0x000fe20000000000 */
[----:B------:R-:W-:Y:S01]  /*0b80*/  ULOP3.LUT UR8, UR8, UR7, URZ, 0x3c, !UPT ;  /* 0x0000000708087292 */ /* 0x000fe2000f8e3c3f */
[----:B------:R-:W-:Y:S02]  /*0b90*/  R2UR UR11, R0 ;  /* 0x00000000000b72ca */ /* 0x000fe400000e0000 */
[----:B------:R-:W-:-:S05]  /*0ba0*/  IABS R4, R4 ;  /* 0x0000000400047213 */ /* 0x000fca0000000000 */
[----:B------:R-:W-:-:S05]  /*0bb0*/  IMAD.MOV.U32 R3, RZ, RZ, R4 ;  /* 0x000000ffff037224 */ /* 0x000fca00078e0004 */
[----:B------:R-:W-:Y:S01]  /*0bc0*/  R2UR UR10, R3 ;  /* 0x00000000030a72ca */ /* 0x000fe200000e0000 */
[----:B------:R-:W0:Y:S08]  /*0bd0*/  I2F.RP R0, UR11 ;  /* 0x0000000b00007d06 */ /* 0x000e300008209400 */
[----:B0-----:R-:W0:Y:S02]  /*0be0*/  MUFU.RCP R0, R0 ;  /* 0x0000000000007308 */ /* 0x001e240000001000 */
[----:B0-----:R-:W-:-:S02]  /*0bf0*/  VIADD R2, R0, 0xffffffe ;  /* 0x0ffffffe00027836 */ /* 0x001fc40000000000 */
[----:B------:R-:W-:-:S04]  /*0c00*/  IMAD.MOV R0, RZ, RZ, -R5 ;  /* 0x000000ffff007224 */ /* 0x000fc800078e0a05 */
[----:B------:R-:W0:Y:S02]  /*0c10*/  F2I.FTZ.U32.TRUNC.NTZ R2, R2 ;  /* 0x0000000200027305 */ /* 0x000e24000021f000 */
[----:B0-----:R-:W-:-:S13]  /*0c20*/  R2UR UR5, R2 ;  /* 0x00000000020572ca */ /* 0x001fda00000e0000 */
[----:B------:R-:W-:-:S04]  /*0c30*/  UIADD3 UR9, URZ, -UR5, URZ ;  /* 0x800000053f097290 */ /* 0x000fc8000fffe03f */
[----:B------:R-:W-:-:S04]  /*0c40*/  UIMAD UR9, UR9, UR11, URZ ;  /* 0x0000000b090972a4 */ /* 0x000fc8000f8e023f */
[----:B------:R-:W-:-:S03]  /*0c50*/  UIMAD.WIDE.U32 UR4, UR5, UR9, UR4 ;  /* 0x00000009050472a5 */ /* 0x000fc6000f8e0004 */
[----:B------:R-:W-:Y:S01]  /*0c60*/  R2UR UR9, R0 ;  /* 0x00000000000972ca */ /* 0x000fe200000e0000 */
[----:B------:R-:W-:-:S12]  /*0c70*/  UIMAD.WIDE.U32 UR4, UR5, UR10, URZ ;  /* 0x0000000a050472a5 */ /* 0x000fd8000f8e003f */
[----:B------:R-:W-:-:S04]  /*0c80*/  UIMAD UR4, UR5, UR9, UR10 ;  /* 0x00000009050472a4 */ /* 0x000fc8000f8e020a */
[----:B------:R-:W-:-:S11]  /*0c90*/  UISETP.GT.U32.AND UP1, UPT, UR11, UR4, UPT ;  /* 0x000000040b00728c */ /* 0x000fd6000bf24070 */
[----:B------:R-:W-:Y:S02]  /*0ca0*/  @!UP1 UIADD3 UR4, UR4, -UR11, URZ ;  /* 0x8000000b04049290 */ /* 0x000fe4000fffe03f */
[----:B------:R-:W-:Y:S02]  /*0cb0*/  @!UP1 UIADD3 UR5, UR5, 0x1, URZ ;  /* 0x0000000105059890 */ /* 0x000fe4000fffe03f */
[----:B------:R-:W-:Y:S02]  /*0cc0*/  UISETP.GE.U32.AND UP0, UPT, UR4, UR11, UPT ;  /* 0x0000000b0400728c */ /* 0x000fe4000bf06070 */
[----:B------:R-:W-:-:S09]  /*0cd0*/  UISETP.GE.AND UP1, UPT, UR8, URZ, UPT ;  /* 0x0000003f0800728c */ /* 0x000fd2000bf26270 */
[----:B------:R-:W-:Y:S02]  /*0ce0*/  @UP0 UIADD3 UR5, UR5, 0x1, URZ ;  /* 0x0000000105050890 */ /* 0x000fe4000fffe03f */
[----:B------:R-:W-:-:S05]  /*0cf0*/  UISETP.NE.AND UP0, UPT, UR7, URZ, UPT ;  /* 0x0000003f0700728c */ /* 0x000fca000bf05270 */
[----:B------:R-:W-:Y:S02]  /*0d00*/  UMOV UR4, UR5 ;  /* 0x0000000500047c82 */ /* 0x000fe40008000000 */
[----:B------:R-:W-:-:S04]  /*0d10*/  @!UP1 UIADD3 UR4, -UR4, URZ, URZ ;  /* 0x0000003f04049290 */ /* 0x000fc8000fffe13f */
[----:B------:R-:W-:-:S12]  /*0d20*/  @!UP0 ULOP3.LUT UR4, URZ, UR7, URZ, 0x33, !UPT ;  /* 0x000000073f048292 */ /* 0x000fd8000f8e333f */
.L_x_9:
[----:B------:R-:W-:Y:S01]  /*0d30*/  UIMAD UR39, UR39, UR4, URZ ;  /* 0x00000004272772a4 */ /* 0x000fe2000f8e023f */
[----:B------:R-:W-:Y:S01]  /*0d40*/  IMAD.U32 R0, RZ, RZ, UR6 ;  /* 0x00000006ff007e24 */ /* 0x000fe2000f8e00ff */
[----:B------:R-:W-:Y:S01]  /*0d50*/  USHF.R.S32.HI UR40, URZ, 0x1f, UR37 ;  /* 0x0000001f3f287899 */ /* 0x000fe20008011425 */
[----:B------:R-:W-:Y:S01]  /*0d60*/  IMAD.U32 R3, RZ, RZ, UR4 ;  /* 0x00000004ff037e24 */ /* 0x000fe2000f8e00ff */
[----:B------:R-:W-:Y:S01]  /*0d70*/  PLOP3.LUT P0, PT, PT, PT, PT, 0x80, 0x0 ;  /* 0x000000000000781c */ /* 0x000fe20003f0f070 */
[----:B------:R-:W-:Y:S01]  /*0d80*/  VIADD R17, R17, 0xffffff80 ;  /* 0xffffff8011117836 */ /* 0x000fe20000000000 */
[----:B------:R-:W-:Y:S01]  /*0d90*/  CS2R R28, SRZ ;  /* 0x00000000001c7805 */ /* 0x000fe2000001ff00 */
[----:B------:R-:W-:Y:S01]  /*0da0*/  IMAD.MOV.U32 R2, RZ, RZ, RZ ;  /* 0x000000ffff027224 */ /* 0x000fe200078e00ff */
[----:B------:R-:W-:Y:S02]  /*0db0*/  VIADDMNMX R0, R3, UR39, R0, PT ;  /* 0x0000002703007c46 */ /* 0x000fe4000b800100 */
[----:B------:R-:W-:Y:S01]  /*0dc0*/  CS2R R24, SRZ ;  /* 0x0000000000187805 */ /* 0x000fe2000001ff00 */
[----:B------:R-:W-:Y:S01]  /*0dd0*/  IMAD.MOV.U32 R6, RZ, RZ, RZ ;  /* 0x000000ffff067224 */ /* 0x000fe200078e00ff */
[----:B------:R-:W-:-:S02]  /*0de0*/  CS2R R26, SRZ ;  /* 0x00000000001a7805 */ /* 0x000fc4000001ff00 */
[----:B------:R-:W-:Y:S01]  /*0df0*/  R2UR UR43, R0 ;  /* 0x00000000002b72ca */ /* 0x000fe200000e0000 */
[----:B------:R-:W-:Y:S01]  /*0e00*/  IMAD.MOV.U32 R0, RZ, RZ, RZ ;  /* 0x000000ffff007224 */ /* 0x000fe200078e00ff */
[----:B------:R-:W-:Y:S01]  /*0e10*/  CS2R R36, SRZ ;  /* 0x0000000000247805 */ /* 0x000fe2000001ff00 */
[----:B------:R-:W-:Y:S01]  /*0e20*/  IMAD.MOV.U32 R31, RZ, RZ, RZ ;  /* 0x000000ffff1f7224 */ /* 0x000fe200078e00ff */
[----:B------:R-:W-:Y:S01]  /*0e30*/  CS2R R32, SRZ ;  /* 0x0000000000207805 */ /* 0x000fe2000001ff00 */
[----:B------:R-:W-:Y:S01]  /*0e40*/  IMAD.MOV.U32 R10, RZ, RZ, RZ ;  /* 0x000000ffff0a7224 */ /* 0x000fe200078e00ff */
[----:B------:R-:W-:Y:S01]  /*0e50*/  CS2R R34, SRZ ;  /* 0x0000000000227805 */ /* 0x000fe2000001ff00 */
[----:B------:R-:W-:Y:S01]  /*0e60*/  IMAD.MOV.U32 R39, RZ, RZ, RZ ;  /* 0x000000ffff277224 */ /* 0x000fe200078e00ff */
[----:B------:R-:W-:Y:S02]  /*0e70*/  CS2R R44, SRZ ;  /* 0x00000000002c7805 */ /* 0x000fe4000001ff00 */
[----:B------:R-:W-:-:S02]  /*0e80*/  CS2R R40, SRZ ;  /* 0x0000000000287805 */ /* 0x000fc4000001ff00 */
[----:B------:R-:W-:Y:S02]  /*0e90*/  CS2R R46, SRZ ;  /* 0x00000000002e7805 */ /* 0x000fe4000001ff00 */
[----:B------:R-:W-:Y:S02]  /*0ea0*/  CS2R R42, SRZ ;  /* 0x00000000002a7805 */ /* 0x000fe4000001ff00 */
[----:B------:R-:W-:Y:S01]  /*0eb0*/  CS2R R52, SRZ ;  /* 0x0000000000347805 */ /* 0x000fe2000001ff00 */
[----:B------:R-:W-:Y:S01]  /*0ec0*/  UISETP.GT.AND UP0, UPT, UR43, UR39, UPT ;  /* 0x000000272b00728c */ /* 0x000fe2000bf04270 */
[----:B------:R-:W-:Y:S02]  /*0ed0*/  CS2R R48, SRZ ;  /* 0x0000000000307805 */ /* 0x000fe4000001ff00 */
[----:B------:R-:W-:Y:S02]  /*0ee0*/  CS2R R54, SRZ ;  /* 0x0000000000367805 */ /* 0x000fe4000001ff00 */
[----:B------:R-:W-:-:S02]  /*0ef0*/  CS2R R50, SRZ ;  /* 0x0000000000327805 */ /* 0x000fc4000001ff00 */
[----:B------:R-:W-:Y:S02]  /*0f00*/  CS2R R60, SRZ ;  /* 0x00000000003c7805 */ /* 0x000fe4000001ff00 */
[----:B------:R-:W-:Y:S02]  /*0f10*/  CS2R R56, SRZ ;  /* 0x0000000000387805 */ /* 0x000fe4000001ff00 */
[----:B------:R-:W-:Y:S02]  /*0f20*/  PLOP3.LUT P1, PT, PT, PT, UP0, 0x80, 0x0 ;  /* 0x000000000000781c */ /* 0x000fe40003f2f008 */
[----:B------:R-:W-:Y:S02]  /*0f30*/  CS2R R62, SRZ ;  /* 0x00000000003e7805 */ /* 0x000fe4000001ff00 */
[----:B------:R-:W-:Y:S02]  /*0f40*/  CS2R R58, SRZ ;  /* 0x00000000003a7805 */ /* 0x000fe4000001ff00 */
[----:B------:R-:W-:-:S02]  /*0f50*/  CS2R R68, SRZ ;  /* 0x0000000000447805 */ /* 0x000fc4000001ff00 */
[----:B------:R-:W-:Y:S02]  /*0f60*/  CS2R R64, SRZ ;  /* 0x0000000000407805 */ /* 0x000fe4000001ff00 */
[----:B------:R-:W-:Y:S02]  /*0f70*/  CS2R R70, SRZ ;  /* 0x0000000000467805 */ /* 0x000fe4000001ff00 */
[----:B------:R-:W-:Y:S02]  /*0f80*/  CS2R R66, SRZ ;  /* 0x0000000000427805 */ /* 0x000fe4000001ff00 */
        /* <DEDUP_REMOVED lines=39> */
[----:B------:R-:W-:Y:S01]  /*1200*/  MOV R8, RZ ;  /* 0x000000ff00087202 */ /* 0x000fe20000000f00 */
[----:B------:R-:W-:Y:S01]  /*1210*/  IMAD.MOV.U32 R147, RZ, RZ, RZ ;  /* 0x000000ffff937224 */ /* 0x000fe200078e00ff */
[----:B------:R-:W-:Y:S06]  /*1220*/  @!P1 BRA `(.L_x_10) ;  /* 0x0000006400409947 */ /* 0x000fec0003800000 */
[----:B------:R-:W-:Y:S01]  /*1230*/  SHF.R.S32.HI R0, RZ, 0x1f, R17 ;  /* 0x0000001fff007819 */ /* 0x000fe20000011411 */
[----:B------:R-:W0:Y:S01]  /*1240*/  S2UR UR42, SR_CgaCtaId ;  /* 0x00000000002a79c3 */ /* 0x000e220000008800 */
[----:B------:R-:W-:Y:S02]  /*1250*/  UMOV UR41, 0x400 ;  /* 0x0000040000297882 */ /* 0x000fe40000000000 */
[----:B------:R-:W-:-:S04]  /*1260*/  LEA.HI R18, R0, R17, RZ, 0x7 ;  /* 0x0000001100127211 */ /* 0x000fc800078f38ff */
[----:B------:R-:W-:-:S06]  /*1270*/  SHF.R.S32.HI R0, RZ, 0x7, R18 ;  /* 0x00000007ff007819 */ /* 0x000fcc0000011412 */
[----:B------:R-:W1:Y:S01]  /*1280*/  SHFL.IDX PT, R0, R0, RZ, 0x1f ;  /* 0x00001fff00007589 */ /* 0x000e6200000e0000 */
[----:B0-----:R-:W-:-:S04]  /*1290*/  ULEA UR41, UR42, UR41, 0x18 ;  /* 0x000000292a297291 */ /* 0x001fc8000f8ec03f */
[----:B------:R-:W-:-:S04]  /*12a0*/  UIADD3 UR6, UR41, 0x20400, URZ ;  /* 0x0002040029067890 */ /* 0x000fc8000fffe03f */
[----:B------:R-:W-:Y:S01]  /*12b0*/  ULOP3.LUT UP0, URZ, UR6, 0x3ff, URZ, 0xc0, !UPT ;  /* 0x000003ff063f7892 */ /* 0x000fe2000f80c03f */
[----:B-1----:R-:W-:-:S05]  /*12c0*/  R2UR UR4, R0 ;  /* 0x00000000000472ca */ /* 0x002fca00000e0000 */
[----:B------:R-:W-:-:S08]  /*12d0*/  PLOP3.LUT P0, PT, PT, PT, UP0, 0x80, 0x0 ;  /* 0x000000000000781c */ /* 0x000fd00003f0f008 */
[----:B------:R-:W-:-:S04]  /*12e0*/  ULEA.HI UR5, UR4, UR4, URZ, 0x1 ;  /* 0x0000000404057291 */ /* 0x000fc8000f8f083f */
[----:B------:R-:W-:-:S04]  /*12f0*/  ULOP3.LUT UR5, UR5, 0x1e, URZ, 0xc0, !UPT ;  /* 0x0000001e05057892 */ /* 0x000fc8000f8ec03f */
[----:B------:R-:W-:-:S04]  /*1300*/  UIADD3 UR5, UR4, -UR5, URZ ;  /* 0x8000000504057290 */ /* 0x000fc8000fffe03f */
[----:B------:R-:W-:-:S04]  /*1310*/  ULEA UR5, UR5, UR6, 0xd ;  /* 0x0000000605057291 */ /* 0x000fc8000f8e683f */
[----:B------:R-:W-:-:S04]  /*1320*/  USHF.R.U32.HI UR5, URZ, 0x4, UR5 ;  /* 0x000000043f057899 */ /* 0x000fc80008011605 */
[----:B------:R-:W-:Y:S01]  /*1330*/  ULOP3.LUT UR45, UR5, 0x3fff, URZ, 0xc0, !UPT ;  /* 0x00003fff052d7892 */ /* 0x000fe2000f8ec03f */
[----:B------:R-:W-:Y:S11]  /*1340*/  @!P0 BRA `(.L_x_11) ;  /* 0x0000000000408947 */ /* 0x000ff60003800000 */
[----:B------:R-:W-:Y:S01]  /*1350*/  MOV R0, 0x0 ;  /* 0x0000000000007802 */ /* 0x000fe20000000f00 */
[----:B------:R-:W-:Y:S01]  /*1360*/  ULDC.64 UR4, c[0x4][0x1b0] ;  /* 0x01006c0000047ab9 */ /* 0x000fe20000000a00 */
[----:B------:R-:W-:Y:S01]  /*1370*/  ULDC.64 UR6, c[0x4][0x98] ;  /* 0x0100260000067ab9 */ /* 0x000fe20000000a00 */
[----:B------:R-:W-:Y:S01]  /*1380*/  IMAD.U32 R4, RZ, RZ, UR4 ;  /* 0x00000004ff047e24 */ /* 0x000fe2000f8e00ff */
[----:B------:R0:W1:Y:S01]  /*1390*/  LDC.64 R2, c[0x4][R0] ;  /* 0x0100000000027b82 */ /* 0x0000620000000a00 */
[----:B------:R-:W-:Y:S01]  /*13a0*/  IMAD.U32 R5, RZ, RZ, UR5 ;  /* 0x00000005ff057e24 */ /* 0x000fe2000f8e00ff */
[----:B------:R-:W-:Y:S01]  /*13b0*/  ULDC.64 UR4, c[0x4][0x1b8] ;  /* 0x01006e0000047ab9 */ /* 0x000fe20000000a00 */
[----:B------:R-:W-:Y:S02]  /*13c0*/  IMAD.U32 R10, RZ, RZ, UR6 ;  /* 0x00000006ff0a7e24 */ /* 0x000fe4000f8e00ff */
[----:B------:R-:W-:Y:S02]  /*13d0*/  IMAD.U32 R6, RZ, RZ, UR4 ;  /* 0x00000004ff067e24 */ /* 0x000fe4000f8e00ff */
[----:B------:R-:W-:-:S02]  /*13e0*/  IMAD.U32 R7, RZ, RZ, UR5 ;  /* 0x00000005ff077e24 */ /* 0x000fc4000f8e00ff */
[----:B------:R-:W-:Y:S02]  /*13f0*/  IMAD.U32 R11, RZ, RZ, UR7 ;  /* 0x00000007ff0b7e24 */ /* 0x000fe4000f8e00ff */
[----:B------:R-:W-:Y:S02]  /*1400*/  IMAD.MOV.U32 R8, RZ, RZ, 0x70 ;  /* 0x00000070ff087424 */ /* 0x000fe400078e00ff */
[----:B------:R-:W-:Y:S02]  /*1410*/  IMAD.MOV.U32 R12, RZ, RZ, 0x1 ;  /* 0x00000001ff0c7424 */ /* 0x000fe400078e00ff */
[----:B0-----:R-:W-:-:S07]  /*1420*/  IMAD.MOV.U32 R13, RZ, RZ, RZ ;  /* 0x000000ffff0d7224 */ /* 0x001fce00078e00ff */
[----:B------:R-:W-:-:S07]  /*1430*/  LEPC R20, `(.L_x_11) ;  /* 0x000000001014794e */ /* 0x000fce0000000000 */
[----:B-1----:R-:W-:Y:S05]  /*1440*/  CALL.ABS.NOINC R2 ;  /* 0x0000000002007343 */ /* 0x002fea0003c00000 */
.L_x_11:
[----:B------:R-:W-:Y:S01]  /*1450*/  ULDC.64 UR6, c[0x0][0x990] ;  /* 0x0002640000067ab9 */ /* 0x000fe20000000a00 */
[----:B------:R-:W-:Y:S01]  /*1460*/  ULDC.64 UR4, c[0x0][0x998] ;  /* 0x0002660000047ab9 */ /* 0x000fe20000000a00 */
[----:B------:R-:W-:Y:S01]  /*1470*/  UISETP.NE.U32.AND UP0, UPT, UR6, URZ, UPT ;  /* 0x0000003f0600728c */ /* 0x000fe2000bf05070 */
[----:B------:R-:W-:Y:S01]  /*1480*/  IMAD.MOV.U32 R3, RZ, RZ, 0x3f800000 ;  /* 0x3f800000ff037424 */ /* 0x000fe200078e00ff */
[----:B------:R-:W-:Y:S01]  /*1490*/  UISETP.NE.U32.AND UP1, UPT, UR4, URZ, UPT ;  /* 0x0000003f0400728c */ /* 0x000fe2000bf25070 */
[----:B------:R-:W-:Y:S01]  /*14a0*/  IMAD.MOV.U32 R0, RZ, RZ, 0x3f800000 ;  /* 0x3f800000ff007424 */ /* 0x000fe200078e00ff */
[----:B------:R-:W-:Y:S02]  /*14b0*/  UISETP.NE.AND.EX UP0, UPT, UR7, URZ, UPT, UP0 ;  /* 0x0000003f0700728c */ /* 0x000fe4000bf05300 */
[----:B------:R-:W-:-:S04]  /*14c0*/  UISETP.NE.AND.EX UP1, UPT, UR5, URZ, UPT, UP1 ;  /* 0x0000003f0500728c */ /* 0x000fc8000bf25310 */
[----:B------:R-:W-:Y:S02]  /*14d0*/  PLOP3.LUT P0, PT, PT, PT, UP0, 0x80, 0x0 ;  /* 0x000000000000781c */ /* 0x000fe40003f0f008 */
[----:B------:R-:W-:-:S03]  /*14e0*/  PLOP3.LUT P1, PT, PT, PT, UP1, 0x80, 0x0 ;  /* 0x000000000000781c */ /* 0x000fc60003f2f018 */
[----:B------:R-:W-:Y:S01]  /*14f0*/  @UP0 ULDC.64 UR12, c[0x0][0x9a8] ;  /* 0x00026a00000c0ab9 */ /* 0x000fe20000000a00 */
[----:B------:R-:W-:Y:S01]  /*1500*/  @UP0 ULDC.64 UR16, c[0x0][0x9b0] ;  /* 0x00026c0000100ab9 */ /* 0x000fe20000000a00 */
[----:B------:R-:W-:Y:S01]  /*1510*/  @UP1 ULDC.64 UR14, c[0x0][0x9b8] ;  /* 0x00026e00000e1ab9 */ /* 0x000fe20000000a00 */
[----:B------:R-:W-:Y:S02]  /*1520*/  @UP0 UIMAD UR10, UR40, UR12, URZ ;  /* 0x0000000c280a02a4 */ /* 0x000fe4000f8e023f */
[----:B------:R-:W-:Y:S02]  /*1530*/  @UP0 UIMAD.WIDE.U32 UR8, UR37, UR12, URZ ;  /* 0x0000000c250802a5 */ /* 0x000fe4000f8e003f */
[----:B------:R-:W-:Y:S02]  /*1540*/  @UP1 UIMAD UR12, UR40, UR14, URZ ;  /* 0x0000000e280c12a4 */ /* 0x000fe4000f8e023f */
[----:B------:R-:W-:Y:S02]  /*1550*/  @UP0 UIMAD UR13, UR37, UR13, UR10 ;  /* 0x0000000d250d02a4 */ /* 0x000fe4000f8e020a */
[----:B------:R-:W-:-:S02]  /*1560*/  @UP1 UIMAD.WIDE.U32 UR10, UR37, UR14, URZ ;  /* 0x0000000e250a12a5 */ /* 0x000fc4000f8e003f */
[----:B------:R-:W-:Y:S02]  /*1570*/  @UP1 UIMAD UR14, UR37, UR15, UR12 ;  /* 0x0000000f250e12a4 */ /* 0x000fe4000f8e020c */
[----:B------:R-:W-:Y:S02]  /*1580*/  @UP0 USHF.R.S32.HI UR12, URZ, 0x1f, UR38 ;  /* 0x0000001f3f0c0899 */ /* 0x000fe40008011426 */
[----:B------:R-:W-:Y:S01]  /*1590*/  @UP1 USHF.R.S32.HI UR15, URZ, 0x1f, UR38 ;  /* 0x0000001f3f0f1899 */ /* 0x000fe20008011426 */
[----:B------:R-:W-:Y:S01]  /*15a0*/  @UP1 ULDC.64 UR18, c[0x0][0x9c0] ;  /* 0x0002700000121ab9 */ /* 0x000fe20000000a00 */
[----:B------:R-:W-:Y:S02]  /*15b0*/  @UP0 UIMAD UR12, UR12, UR16, URZ ;  /* 0x000000100c0c02a4 */ /* 0x000fe4000f8e023f */
[----:B------:R-:W-:Y:S02]  /*15c0*/  @UP0 UIADD3 UR9, UR9, UR13, URZ ;  /* 0x0000000d09090290 */ /* 0x000fe4000fffe03f */
[----:B------:R-:W-:-:S02]  /*15d0*/  @UP1 UIMAD UR13, UR15, UR18, URZ ;  /* 0x000000120f0d12a4 */ /* 0x000fc4000f8e023f */
[----:B------:R-:W-:Y:S02]  /*15e0*/  @UP1 UIADD3 UR11, UR11, UR14, URZ ;  /* 0x0000000e0b0b1290 */ /* 0x000fe4000fffe03f */
[----:B------:R-:W-:Y:S02]  /*15f0*/  @UP0 UIMAD UR12, UR38, UR17, UR12 ;  /* 0x00000011260c02a4 */ /* 0x000fe4000f8e020c */
[----:B------:R-:W-:Y:S02]  /*1600*/  @UP0 UIMAD.WIDE.U32 UR8, UR38, UR16, UR8 ;  /* 0x00000010260802a5 */ /* 0x000fe4000f8e0008 */
[----:B------:R-:W-:Y:S02]  /*1610*/  @UP1 UIMAD UR13, UR38, UR19, UR13 ;  /* 0x00000013260d12a4 */ /* 0x000fe4000f8e020d */
[----:B------:R-:W-:Y:S02]  /*1620*/  @UP1 UIMAD.WIDE.U32 UR10, UR38, UR18, UR10 ;  /* 0x00000012260a12a5 */ /* 0x000fe4000f8e000a */
[----:B------:R-:W-:-:S02]  /*1630*/  @UP0 UIADD3 UR12, UR9, UR12, URZ ;  /* 0x0000000c090c0290 */ /* 0x000fc4000fffe03f */
[----:B------:R-:W-:Y:S02]  /*1640*/  @UP0 ULEA UR6, UP2, UR8, UR6, 0x2 ;  /* 0x0000000608060291 */ /* 0x000fe4000f84103f */
[----:B------:R-:W-:Y:S02]  /*1650*/  @UP1 UIADD3 UR9, UR11, UR13, URZ ;  /* 0x0000000d0b091290 */ /* 0x000fe4000fffe03f */
[----:B------:R-:W-:Y:S02]  /*1660*/  @UP1 ULEA UR4, UP3, UR10, UR4, 0x2 ;  /* 0x000000040a041291 */ /* 0x000fe4000f86103f */
[----:B------:R-:W-:Y:S01]  /*1670*/  @UP0 ULEA.HI.X UR7, UR8, UR7, UR12, 0x2, UP2 ;  /* 0x0000000708070291 */ /* 0x000fe200090f140c */
[----:B------:R-:W-:Y:S01]  /*1680*/  IMAD.U32 R6, RZ, RZ, UR6 ;  /* 0x00000006ff067e24 */ /* 0x000fe2000f8e00ff */
[----:B------:R-:W-:Y:S02]  /*1690*/  @UP1 ULEA.HI.X UR5, UR10, UR5, UR9, 0x2, UP3 ;  /* 0x000000050a051291 */ /* 0x000fe400098f1409 */
[----:B------:R-:W-:Y:S01]  /*16a0*/  IMAD.U32 R8, RZ, RZ, UR4 ;  /* 0x00000004ff087e24 */ /* 0x000fe2000f8e00ff */
[----:B------:R-:W-:Y:S01]  /*16b0*/  SHF.L.U32 R4, RZ, 0x1f, RZ ;  /* 0x0000001fff047819 */ /* 0x000fe200000006ff */
[----:B------:R-:W-:Y:S01]  /*16c0*/  IMAD.U32 R7, RZ, RZ, UR7 ;  /* 0x00000007ff077e24 */ /* 0x000fe2000f8e00ff */
[----:B------:R-:W-:Y:S01]  /*16d0*/  ULDC UR4, c[0x0][0x9d8] ;  /* 0x0002760000047ab9 */ /* 0x000fe20000000800 */
[----:B------:R-:W-:-:S03]  /*16e0*/  MOV R9, UR5 ;  /* 0x0000000500097c02 */ /* 0x000fc60008000f00 */
[----:B------:R-:W2:Y:S04]  /*16f0*/  @P0 LDG.E R3, desc[UR46][R6.64] ;  /* 0x0000002e06030981 */ /* 0x000ea8000c1e1900 */
[----:B------:R-:W2:Y:S01]  /*1700*/  @P1 LDG.E R0, desc[UR46][R8.64] ;  /* 0x0000002e08001981 */ /* 0x000ea2000c1e1900 */
[----:B------:R-:W0:Y:S01]  /*1710*/  SYNCS.PHASECHK.TRANS64.TRYWAIT P0, [UR41+0x38800], R4 ;  /* 0x03880004ff0075a7 */ /* 0x000e220008000169 */
[----:B--2---:R-:W-:Y:S01]  /*1720*/  FMUL.FTZ R0, R3, R0 ;  /* 0x0000000003007220 */ /* 0x004fe20000410000 */
[----:B------:R-:W-:-:S03]  /*1730*/  VIADD R3, R16, 0x8 ;  /* 0x0000000810037836 */ /* 0x000fc60000000000 */
[----:B------:R-:W-:Y:S01]  /*1740*/  FMUL.FTZ R0, R0, UR4 ;  /* 0x0000000400007c20 */ /* 0x000fe20008410000 */
[----:B0-----:R-:W-:Y:S06]  /*1750*/  @!P0 BRA `(.L_x_12) ;  /* 0x000000ec00a08947 */ /* 0x001fec0003800000 */
.L_x_96:
[----:B------:R-:W-:Y:S05]  /*1760*/  WARPSYNC.ALL ;  /* 0x0000000000007948 */ /* 0x000fea0003800000 */
[----:B------:R-:W-:Y:S01]  /*1770*/  ULOP3.LUT UR4, UR36, 0x1, URZ, 0xfc, !UPT ;  /* 0x0000000124047892 */ /* 0x000fe2000f8efc3f */
[----:B------:R1:W-:Y:S03]  /*1780*/  BAR.SYNC.DEFER_BLOCKING R3, 0x100 ;  /* 0x000400030000751d */ /* 0x0003e60000010000 */
[----:B------:R-:W-:-:S06]  /*1790*/  UISETP.NE.AND UP0, UPT, UR4, 0x3, UPT ;  /* 0x000000030400788c */ /* 0x000fcc000bf05270 */
[----:B------:R-:W-:-:S13]  /*17a0*/  PLOP3.LUT P0, PT, PT, PT, UP0, 0x80, 0x0 ;  /* 0x000000000000781c */ /* 0x000fda0003f0f008 */
[----:B-1----:R-:W-:Y:S05]  /*17b0*/  @!P0 BRA `(.L_x_13) ;  /* 0x0000000000048947 */ /* 0x002fea0003800000 */
[----:B------:R-:W-:Y:S01]  /*17c0*/  BPT.TRAP 0x1 ;  /* 0x000000040000795c */ /* 0x000fe20000300000 */
.L_x_13:
[----:B------:R1:W2:Y:S01]  /*17d0*/  SYNCS.PHASECHK.TRANS64.TRYWAIT P1, [UR41+0x38830], R4 ;  /* 0x03883004ff0075a7 */ /* 0x0002a20008020169 */
[----:B------:R-:W-:Y:S05]  /*17e0*/  @!P0 BRA `(.L_x_14) ;  /* 0x0000000000048947 */ /* 0x000fea0003800000 */
[----:B------:R-:W-:Y:S01]  /*17f0*/  BPT.TRAP 0x1 ;  /* 0x000000040000795c */ /* 0x000fe20000300000 */
.L_x_14:
[----:B--2---:R-:W-:Y:S05]  /*1800*/  @P1 BRA `(.L_x_15) ;  /* 0x0000000000081947 */ /* 0x004fea0003800000 */
[----:B------:R-:W2:Y:S02]  /*1810*/  SYNCS.PHASECHK.TRANS64.TRYWAIT P1, [UR41+0x38830], R4 ;  /* 0x03883004ff0075a7 */ /* 0x000ea40008020169 */
[----:B--2---:R-:W-:Y:S05]  /*1820*/  @!P1 BRA `(.L_x_16) ;  /* 0x000000ec00849947 */ /* 0x004fea0003800000 */
.L_x_15:
[----:B------:R-:W-:Y:S01]  /*1830*/  UIADD3 UR4, UR41, 0x28400, URZ ;  /* 0x0002840029047890 */ /* 0x000fe2000fffe03f */
[----:B------:R-:W-:Y:S01]  /*1840*/  WARPGROUP.ARRIVE ;  /* 0x00000000000079c5 */ /* 0x000fe20000000000 */
[----:B------:R-:W-:Y:S01]  /*1850*/  UMOV UR5, 0x40000040 ;  /* 0x4000004000057882 */ /* 0x000fe20000000000 */
[----:B------:R-:W-:Y:S01]  /*1860*/  UMOV UR11, 0x40000040 ;  /* 0x40000040000b7882 */ /* 0x000fe20000000000 */
[----:B------:R-:W-:Y:S01]  /*1870*/  USHF.R.U32.HI UR4, URZ, 0x4, UR4 ;  /* 0x000000043f047899 */ /* 0x000fe20008011604 */
[----:B------:R-:W-:Y:S01]  /*1880*/  IADD3 R2, -R16, 0xb, RZ ;  /* 0x0000000b10027810 */ /* 0x000fe20007ffe1ff */
[----:B------:R-:W-:Y:S01]  /*1890*/  UMOV UR9, UR5 ;  /* 0x0000000500097c82 */ /* 0x000fe20008000000 */
[----:B------:R-:W-:Y:S01]  /*18a0*/  UMOV UR13, 0x40000040 ;  /* 0x40000040000d7882 */ /* 0x000fe20000000000 */
[----:B------:R-:W-:Y:S02]  /*18b0*/  ULOP3.LUT UR48, UR4, 0x3fff, URZ, 0xc0, !UPT ;  /* 0x00003fff04307892 */ /* 0x000fe4000f8ec03f */
[----:B------:R-:W-:-:S02]  /*18c0*/  ULOP3.LUT UR4, UR45, 0x10000, URZ, 0xfc, !UPT ;  /* 0x000100002d047892 */ /* 0x000fc4000f8efc3f */
[----:B------:R-:W-:Y:S02]  /*18d0*/  ULOP3.LUT UR48, UR48, 0x10000, URZ, 0xfc, !UPT ;  /* 0x0001000030307892 */ /* 0x000fe4000f8efc3f */
[----:B------:R-:W-:Y:S02]  /*18e0*/  UIADD3 UR12, UR4, 0x4, URZ ;  /* 0x00000004040c7890 */ /* 0x000fe4000fffe03f */
[----:B------:R-:W-:Y:S01]  /*18f0*/  UIADD3 UR14, UR48, 0x4, URZ ;  /* 0x00000004300e7890 */ /* 0x000fe2000fffe03f */
[----:B------:R-:W-:Y:S02]  /*1900*/  UMOV UR8, UR4 ;  /* 0x0000000400087c82 */ /* 0x000fe40008000000 */
[----:B------:R-:W-:Y:S01]  /*1910*/  UMOV UR10, UR48 ;  /* 0x00000030000a7c82 */ /* 0x000fe20008000000 */
[----:B------:R-:W-:Y:S01]  /*1920*/  UMOV UR15, 0x40000040 ;  /* 0x40000040000f7882 */ /* 0x000fe20000000000 */
[----:B------:R-:W-:Y:S01]  /*1930*/  QGMMA.64x128x32.F32.E4M3.E4M3 R24, gdesc[UR8], RZ, !UPT, gsb0 ;  /* 0x01e00000081879f3 */ /* 0x000fe2000c0008ff */
[----:B------:R-:W-:-:S02]  /*1940*/  UIADD3 UR8, UR4, 0x2, URZ ;  /* 0x0000000204087890 */ /* 0x000fc4000fffe03f */
[----:B------:R-:W-:Y:S01]  /*1950*/  UIADD3 UR10, UR48, 0x2, URZ ;  /* 0x00000002300a7890 */ /* 0x000fe2000fffe03f */
[----:B------:R-:W-:Y:S01]  /*1960*/  UMOV UR9, 0x40000040 ;  /* 0x4000004000097882 */ /* 0x000fe20000000000 */
[----:B------:R-:W-:Y:S01]  /*1970*/  UMOV UR11, 0x40000040 ;  /* 0x40000040000b7882 */ /* 0x000fe20000000000 */
[----:B------:R-:W-:Y:S02]  /*1980*/  UIADD3 UR16, UR4, 0x6, URZ ;  /* 0x0000000604107890 */ /* 0x000fe4000fffe03f */
[----:B------:R-:W-:Y:S01]  /*1990*/  UIADD3 UR18, UR48, 0x6, URZ ;  /* 0x0000000630127890 */ /* 0x000fe2000fffe03f */
[----:B------:R-:W-:Y:S01]  /*19a0*/  UMOV UR17, 0x40000040 ;  /* 0x4000004000117882 */ /* 0x000fe20000000000 */
[----:B------:R-:W-:Y:S01]  /*19b0*/  UMOV UR19, 0x40000040 ;  /* 0x4000004000137882 */ /* 0x000fe20000000000 */
[----:B------:R-:W-:Y:S02]  /*19c0*/  UIADD3 UR20, UR4, 0x400, URZ ;  /* 0x0000040004147890 */ /* 0x000fe4000fffe03f */
[----:B------:R-:W-:Y:S01]  /*19d0*/  UIADD3 UR22, UR48, 0x400, URZ ;  /* 0x0000040030167890 */ /* 0x000fe2000fffe03f */
[----:B------:R-:W-:Y:S01]  /*19e0*/  UMOV UR21, 0x40000040 ;  /* 0x4000004000157882 */ /* 0x000fe20000000000 */
[----:B------:R-:W-:Y:S01]  /*19f0*/  UMOV UR23, 0x40000040 ;  /* 0x4000004000177882 */ /* 0x000fe20000000000 */
        /* <DEDUP_REMOVED lines=12> */
[----:B------:R-:W-:-:S02]  /*1ac0*/  WARPGROUP.DEPBAR.LE gsb0, 0x0 ;  /* 0x00008000000079c5 */ /* 0x000fc40000010000 */
[----:B------:R-:W-:-:S06]  /*1ad0*/  WARPGROUP.ARRIVE ;  /* 0x00000000000079c5 */ /* 0x000fcc0000000000 */
[----:B------:R-:W-:Y:S03]  /*1ae0*/  QGMMA.64x128x32.F32.E4M3.E4M3 R24, gdesc[UR8], R24, gsb0 ;  /* 0x01e00000081879f3 */ /* 0x000fe60008000818 */
[----:B------:R-:W-:Y:S02]  /*1af0*/  WARPGROUP.DEPBAR.LE gsb0, 0x0 ;  /* 0x00008000000079c5 */ /* 0x000fe40000010000 */
[----:B------:R-:W-:-:S07]  /*1b00*/  WARPGROUP.ARRIVE ;  /* 0x00000000000079c5 */ /* 0x000fce0000000000 */
        /* <DEDUP_REMOVED lines=17> */
[----:B------:R2:W-:Y:S06]  /*1c20*/  BAR.ARV R2, 0x100 ;  /* 0x000400020000751d */ /* 0x0005ec0000002000 */
[----:B------:R-:W-:Y:S05]  /*1c30*/  @!P0 BRA `(.L_x_17) ;  /* 0x0000000000048947 */ /* 0x000fea0003800000 */
[----:B------:R-:W-:Y:S01]  /*1c40*/  BPT.TRAP 0x1 ;  /* 0x000000040000795c */ /* 0x000fe20000300000 */
.L_x_17:
[----:B------:R-:W-:Y:S01]  /*1c50*/  LOP3.LUT R18, R18, 0xffffff80, RZ, 0xc0, !PT ;  /* 0xffffff8012127812 */ /* 0x000fe200078ec0ff */
[C---:B------:R-:W-:Y:S01]  /*1c60*/  FMUL.FTZ R24, R0.reuse, R24 ;  /* 0x0000001800187220 */ /* 0x040fe20000410000 */
[C---:B------:R-:W-:Y:S01]  /*1c70*/  FMUL.FTZ R25, R0.reuse, R25 ;  /* 0x0000001900197220 */ /* 0x040fe20000410000 */
[----:B------:R-:W-:Y:S01]  /*1c80*/  UIMAD UR44, UR43, -0x80, UR44 ;  /* 0xffffff802b2c78a4 */ /* 0x000fe2000f8e022c */
[C---:B------:R-:W-:Y:S01]  /*1c90*/  FMUL.FTZ R28, R0.reuse, R28 ;  /* 0x0000001c001c7220 */ /* 0x040fe20000410000 */
[----:B------:R-:W-:Y:S02]  /*1ca0*/  IMAD.IADD R18, R17, 0x1, -R18 ;  /* 0x0000000111127824 */ /* 0x000fe400078e0a12 */
[C---:B------:R-:W-:Y:S01]  /*1cb0*/  FMUL.FTZ R34, R0.reuse, R34 ;  /* 0x0000002200227220 */ /* 0x040fe20000410000 */
[----:B------:R-:W-:Y:S01]  /*1cc0*/  UIADD3 UR44, UR44, 0x80, URZ ;  /* 0x000000802c2c7890 */ /* 0x000fe2000fffe03f */
[----:B------:R-:W-:Y:S01]  /*1cd0*/  MUFU.TANH R24, R24 ;  /* 0x0000001800187308 */ /* 0x000fe20000002400 */
[C---:B------:R-:W-:Y:S01]  /*1ce0*/  FMUL.FTZ R29, R0.reuse, R29 ;  /* 0x0000001d001d7220 */ /* 0x040fe20000410000 */
[----:B------:R-:W-:Y:S01]  /*1cf0*/  SHF.R.S32.HI R17, RZ, 0x1f, R18 ;  /* 0x0000001fff117819 */ /* 0x000fe20000011412 */
[C---:B------:R-:W-:Y:S01]  /*1d00*/  FMUL.FTZ R32, R0.reuse, R32 ;  /* 0x0000002000207220 */ /* 0x040fe20000410000 */
[C---:B------:R-:W-:Y:S01]  /*1d10*/  FMUL.FTZ R33, R0.reuse, R33 ;  /* 0x0000002100217220 */ /* 0x040fe20000410000 */
[C---:B------:R-:W-:Y:S01]  /*1d20*/  FMUL.FTZ R26, R0.reuse, R26 ;  /* 0x0000001a001a7220 */ /* 0x040fe20000410000 */
[----:B------:R-:W-:Y:S01]  /*1d30*/  LEA.HI R17, R17, R18, RZ, 0x2 ;  /* 0x0000001211117211 */ /* 0x000fe200078f10ff */
[C---:B------:R-:W-:Y:S01]  /*1d40*/  FMUL.FTZ R35, R0.reuse, R35 ;  /* 0x0000002300237220 */ /* 0x040fe20000410000 */
[----:B------:R-:W-:Y:S01]  /*1d50*/  MUFU.TANH R25, R25 ;  /* 0x0000001900197308 */ /* 0x000fe20000002400 */
[C---:B------:R-:W-:Y:S01]  /*1d60*/  FMUL.FTZ R38, R0.reuse, R38 ;  /* 0x0000002600267220 */ /* 0x040fe20000410000 */
[----:B------:R-:W-:Y:S01]  /*1d70*/  LOP3.LUT R17, R17, 0x7ffffffc, RZ, 0xc0, !PT ;  /* 0x7ffffffc11117812 */ /* 0x000fe200078ec0ff */
[C---:B------:R-:W-:Y:S01]  /*1d80*/  FMUL.FTZ R36, R0.reuse, R36 ;  /* 0x0000002400247220 */ /* 0x040fe20000410000 */
[C---:B------:R-:W-:Y:S01]  /*1d90*/  FMUL.FTZ R27, R0.reuse, R27 ;  /* 0x0000001b001b7220 */ /* 0x040fe20000410000 */
[C---:B------:R-:W-:Y:S01]  /*1da0*/  FMUL.FTZ R39, R0.reuse, R39 ;  /* 0x0000002700277220 */ /* 0x040fe20000410000 */
[----:B------:R-:W-:Y:S01]  /*1db0*/  FMUL.FTZ R37, R0, R37 ;  /* 0x0000002500257220 */ /* 0x000fe20000410000 */
[----:B------:R-:W-:Y:S01]  /*1dc0*/  IMAD.IADD R17, R18, 0x1, -R17 ;  /* 0x0000000112117824 */ /* 0x000fe200078e0a11 */
[----:B------:R3:W4:Y:S01]  /*1dd0*/  MUFU.TANH R9, R34 ;  /* 0x0000002200097308 */ /* 0x0007220000002400 */
[C---:B------:R-:W-:Y:S01]  /*1de0*/  FMUL.FTZ R30, R0.reuse, R30 ;  /* 0x0000001e001e7220 */ /* 0x040fe20000410000 */
[C---:B------:R-:W-:Y:S01]  /*1df0*/  FMUL.FTZ R42, R0.reuse, R42 ;  /* 0x0000002a002a7220 */ /* 0x040fe20000410000 */
[C---:B------:R-:W-:Y:S01]  /*1e00*/  FMUL.FTZ R40, R0.reuse, R40 ;  /* 0x0000002800287220 */ /* 0x040fe20000410000 */
[C---:B------:R-:W-:Y:S01]  /*1e10*/  FMUL.FTZ R31, R0.reuse, R31 ;  /* 0x0000001f001f7220 */ /* 0x040fe20000410000 */
[C---:B------:R-:W-:Y:S01]  /*1e20*/  FMUL.FTZ R43, R0.reuse, R43 ;  /* 0x0000002b002b7220 */ /* 0x040fe20000410000 */
[C---:B------:R-:W-:Y:S01]  /*1e30*/  FMUL.FTZ R41, R0.reuse, R41 ;  /* 0x0000002900297220 */ /* 0x040fe20000410000 */
[----:B------:R-:W-:Y:S01]  /*1e40*/  FMUL.FTZ R46, R0, R46 ;  /* 0x0000002e002e7220 */ /* 0x000fe20000410000 */
[----:B------:R-:W-:Y:S01]  /*1e50*/  MUFU.TANH R28, R28 ;  /* 0x0000001c001c7308 */ /* 0x000fe20000002400 */
[----:B---3--:R-:W-:-:S02]  /*1e60*/  IMAD.U32 R34, RZ, RZ, UR44 ;  /* 0x0000002cff227e24 */ /* 0x008fc4000f8e00ff */
[C---:B------:R-:W-:Y:S01]  /*1e70*/  FMUL.FTZ R44, R0.reuse, R44 ;  /* 0x0000002c002c7220 */ /* 0x040fe20000410000 */
[C---:B------:R-:W-:Y:S01]  /*1e80*/  FMUL.FTZ R45, R0.reuse, R45 ;  /* 0x0000002d002d7220 */ /* 0x040fe20000410000 */
[C---:B------:R-:W-:Y:S01]  /*1e90*/  FMUL.FTZ R51, R0.reuse, R51 ;  /* 0x0000003300337220 */ /* 0x040fe20000410000 */
[----:B------:R-:W-:Y:S02]  /*1ea0*/  IMAD R34, R17, -0x2, R34 ;  /* 0xfffffffe11227824 */ /* 0x000fe400078e0222 */
[C---:B------:R-:W-:Y:S01]  /*1eb0*/  FMUL.FTZ R48, R0.reuse, R48 ;  /* 0x0000003000307220 */ /* 0x040fe20000410000 */
[C---:B------:R-:W-:Y:S01]  /*1ec0*/  FMUL.FTZ R49, R0.reuse, R49 ;  /* 0x0000003100317220 */ /* 0x040fe20000410000 */
[----:B------:R-:W-:Y:S01]  /*1ed0*/  MUFU.TANH R29, R29 ;  /* 0x0000001d001d7308 */ /* 0x000fe20000002400 */
[----:B------:R-:W-:Y:S01]  /*1ee0*/  FMUL.FTZ R52, R0, R52 ;  /* 0x0000003400347220 */ /* 0x000fe20000410000 */
[----:B------:R-:W-:Y:S01]  /*1ef0*/  ISETP.GT.AND P2, PT, R34, RZ, PT ;  /* 0x000000ff2200720c */ /* 0x000fe20003f44270 */
[----:B------:R-:W-:Y:S01]  /*1f00*/  FMUL.FTZ R53, R0, R53 ;  /* 0x0000003500357220 */ /* 0x000fe20000410000 */
[----:B------:R-:W-:Y:S01]  /*1f10*/  ISETP.GT.AND P1, PT, R34, 0x1, PT ;  /* 0x000000012200780c */ /* 0x000fe20003f24270 */
[----:B------:R-:W-:Y:S01]  /*1f20*/  FMUL.FTZ R47, R0, R47 ;  /* 0x0000002f002f7220 */ /* 0x000fe20000410000 */
[----:B------:R-:W-:Y:S01]  /*1f30*/  ISETP.GT.AND P6, PT, R34, 0x8, PT ;  /* 0x000000082200780c */ /* 0x000fe20003fc4270 */
[----:B------:R-:W-:Y:S01]  /*1f40*/  FMUL.FTZ R56, R0, R56 ;  /* 0x0000003800387220 */ /* 0x000fe20000410000 */
[----:B------:R-:W-:Y:S01]  /*1f50*/  MUFU.TANH R32, R32 ;  /* 0x0000002000207308 */ /* 0x000fe20000002400 */
[----:B------:R-:W-:Y:S01]  /*1f60*/  ISETP.GT.AND P5, PT, R34, 0x9, PT ;  /* 0x000000092200780c */ /* 0x000fe20003fa4270 */
[----:B------:R-:W-:Y:S01]  /*1f70*/  FMUL.FTZ R50, R0, R50 ;  /* 0x0000003200327220 */ /* 0x000fe20000410000 */
[----:B------:R-:W-:Y:S01]  /*1f80*/  ISETP.GT.AND P4, PT, R34, 0x10, PT ;  /* 0x000000102200780c */ /* 0x000fe20003f84270 */
[----:B------:R-:W-:Y:S01]  /*1f90*/  FMUL.FTZ R57, R0, R57 ;  /* 0x0000003900397220 */ /* 0x000fe20000410000 */
[----:B------:R-:W-:Y:S01]  /*1fa0*/  ISETP.GT.AND P3, PT, R34, 0x11, PT ;  /* 0x000000112200780c */ /* 0x000fe20003f64270 */
[C---:B------:R-:W-:Y:S01]  /*1fb0*/  FMUL.FTZ R60, R0.reuse, R60 ;  /* 0x0000003c003c7220 */ /* 0x040fe20000410000 */
[----:B----4-:R-:W-:Y:S01]  /*1fc0*/  FSEL R9, R9, -INF , P4 ;  /* 0xff80000009097808 */ /* 0x010fe20002000000 */
[----:B0-----:R-:W0:Y:S01]  /*1fd0*/  MUFU.TANH R5, R26 ;  /* 0x0000001a00057308 */ /* 0x001e220000002400 */
[C---:B------:R-:W-:Y:S01]  /*1fe0*/  FMUL.FTZ R61, R0.reuse, R61 ;  /* 0x0000003d003d7220 */ /* 0x040fe20000410000 */
[C---:B------:R-:W-:Y:S01]  /*1ff0*/  FMUL.FTZ R54, R0.reuse, R54 ;  /* 0x0000003600367220 */ /* 0x040fe20000410000 */
[C---:B------:R-:W-:Y:S01]  /*2000*/  FMUL.FTZ R64, R0.reuse, R64 ;  /* 0x0000004000407220 */ /* 0x040fe20000410000 */
[C---:B------:R-:W-:Y:S01]  /*2010*/  FMUL.FTZ R55, R0.reuse, R55 ;  /* 0x0000003700377220 */ /* 0x040fe20000410000 */
[C---:B------:R-:W-:Y:S01]  /*2020*/  FMUL.FTZ R65, R0.reuse, R65 ;  /* 0x0000004100417220 */ /* 0x040fe20000410000 */
[C---:B------:R-:W-:Y:S01]  /*2030*/  FMUL.FTZ R58, R0.reuse, R58 ;  /* 0x0000003a003a7220 */ /* 0x040fe20000410000 */
[C---:B------:R-:W-:Y:S01]  /*2040*/  FMUL.FTZ R68, R0.reuse, R68 ;  /* 0x0000004400447220 */ /* 0x040fe20000410000 */
[----:B------:R-:W-:Y:S01]  /*2050*/  MUFU.TANH R33, R33 ;  /* 0x0000002100217308 */ /* 0x000fe20000002400 */
[C---:B------:R-:W-:Y:S01]  /*2060*/  FMUL.FTZ R59, R0.reuse, R59 ;  /* 0x0000003b003b7220 */ /* 0x040fe20000410000 */
[C---:B------:R-:W-:Y:S01]  /*2070*/  FMUL.FTZ R62, R0.reuse, R62 ;  /* 0x0000003e003e7220 */ /* 0x040fe20000410000 */
[C---:B------:R-:W-:Y:S01]  /*2080*/  FMUL.FTZ R69, R0.reuse, R69 ;  /* 0x0000004500457220 */ /* 0x040fe20000410000 */
[C---:B------:R-:W-:Y:S01]  /*2090*/  FMUL.FTZ R63, R0.reuse, R63 ;  /* 0x0000003f003f7220 */ /* 0x040fe20000410000 */
[C---:B------:R-:W-:Y:S01]  /*20a0*/  FMUL.FTZ R72, R0.reuse, R72 ;  /* 0x0000004800487220 */ /* 0x040fe20000410000 */
[C---:B------:R-:W-:Y:S01]  /*20b0*/  FMUL.FTZ R73, R0.reuse, R73 ;  /* 0x0000004900497220 */ /* 0x040fe20000410000 */
[C---:B------:R-:W-:Y:S01]  /*20c0*/  FMUL.FTZ R66, R0.reuse, R66 ;  /* 0x0000004200427220 */ /* 0x040fe20000410000 */
[----:B------:R3:W4:Y:S01]  /*20d0*/  MUFU.TANH R10, R35 ;  /* 0x00000023000a7308 */ /* 0x0007220000002400 */
[----:B0-----:R-:W-:Y:S01]  /*20e0*/  FSEL R5, R5, -INF , P2 ;  /* 0xff80000005057808 */ /* 0x001fe20001000000 */
[C---:B------:R-:W-:Y:S01]  /*20f0*/  FMUL.FTZ R76, R0.reuse, R76 ;  /* 0x0000004c004c7220 */ /* 0x040fe20000410000 */
[C---:B------:R-:W-:Y:S01]  /*2100*/  FMUL.FTZ R67, R0.reuse, R67 ;  /* 0x0000004300437220 */ /* 0x040fe20000410000 */
[C---:B------:R-:W-:Y:S01]  /*2110*/  FMUL.FTZ R70, R0.reuse, R70 ;  /* 0x0000004600467220 */ /* 0x040fe20000410000 */
[C---:B------:R-:W-:Y:S01]  /*2120*/  FMUL.FTZ R77, R0.reuse, R77 ;  /* 0x0000004d004d7220 */ /* 0x040fe20000410000 */
[C---:B------:R-:W-:Y:S01]  /*2130*/  FMUL.FTZ R71, R0.reuse, R71 ;  /* 0x0000004700477220 */ /* 0x040fe20000410000 */
[----:B------:R-:W-:Y:S01]  /*2140*/  FMUL.FTZ R80, R0, R80 ;  /* 0x0000005000507220 */ /* 0x000fe20000410000 */
[----:B------:R0:W5:Y:S01]  /*2150*/  MUFU.TANH R11, R38 ;  /* 0x00000026000b7308 */ /* 0x0001620000002400 */
[----:B---3--:R-:W-:Y:S01]  /*2160*/  FSEL R35, R24, -INF , P2 ;  /* 0xff80000018237808 */ /* 0x008fe20001000000 */
[----:B------:R-:W-:Y:S01]  /*2170*/  FMUL.FTZ R81, R0, R81 ;  /* 0x0000005100517220 */ /* 0x000fe20000410000 */
[----:B------:R-:W-:Y:S01]  /*2180*/  ISETP.GT.AND P2, PT, R34, 0x18, PT ;  /* 0x000000182200780c */ /* 0x000fe20003f44270 */
[C---:B------:R-:W-:Y:S01]  /*2190*/  FMUL.FTZ R74, R0.reuse, R74 ;  /* 0x0000004a004a7220 */ /* 0x040fe20000410000 */
[C---:B------:R-:W-:Y:S01]  /*21a0*/  FMUL.FTZ R84, R0.reuse, R84 ;  /* 0x0000005400547220 */ /* 0x040fe20000410000 */
[C---:B------:R-:W-:Y:S01]  /*21b0*/  FMUL.FTZ R75, R0.reuse, R75 ;  /* 0x0000004b004b7220 */ /* 0x040fe20000410000 */
[----:B------:R-:W-:Y:S01]  /*21c0*/  FMUL.FTZ R85, R0, R85 ;  /* 0x0000005500557220 */ /* 0x000fe20000410000 */
[----:B------:R-:W3:Y:S01]  /*21d0*/  MUFU.TANH R6, R27 ;  /* 0x0000001b00067308 */ /* 0x000ee20000002400 */
[----:B0-----:R-:W-:Y:S01]  /*21e0*/  FSEL R38, R25, -INF , P1 ;  /* 0xff80000019267808 */ /* 0x001fe20000800000 */
[----:B------:R-:W-:Y:S01]  /*21f0*/  ULDC UR7, c[0x0][0x988] ;  /* 0x0002620000077ab9 */ /* 0x000fe20000000800 */
[----:B----4-:R-:W-:Y:S01]  /*2200*/  FSEL R10, R10, -INF , P3 ;  /* 0xff8000000a0a7808 */ /* 0x010fe20001800000 */
[C---:B------:R-:W-:Y:S01]  /*2210*/  FMUL.FTZ R78, R0.reuse, R78 ;  /* 0x0000004e004e7220 */ /* 0x040fe20000410000 */
[----:B------:R-:W-:Y:S01]  /*2220*/  FMNMX.FTZ R18, R35, R38, !PT ;  /* 0x0000002623127209 */ /* 0x000fe20007810000 */
[C---:B------:R-:W-:Y:S01]  /*2230*/  FMUL.FTZ R79, R0.reuse, R79 ;  /* 0x0000004f004f7220 */ /* 0x040fe20000410000 */
[----:B------:R-:W-:Y:S01]  /*2240*/  P2R R88, PR, RZ, 0x1 ;  /* 0x00000001ff587803 */ /* 0x000fe20000000000 */
[----:B------:R-:W0:Y:S01]  /*2250*/  MUFU.TANH R36, R36 ;  /* 0x0000002400247308 */ /* 0x000e220000002400 */
[----:B-----5:R-:W-:Y:S01]  /*2260*/  FSEL R11, R11, -INF , P2 ;  /* 0xff8000000b0b7808 */ /* 0x020fe20001000000 */
[C---:B------:R-:W-:Y:S01]  /*2270*/  FMUL.FTZ R82, R0.reuse, R82 ;  /* 0x0000005200527220 */ /* 0x040fe20000410000 */
[C---:B------:R-:W-:Y:S01]  /*2280*/  FMUL.FTZ R83, R0.reuse, R83 ;  /* 0x0000005300537220 */ /* 0x040fe20000410000 */
[C---:B------:R-:W-:Y:S01]  /*2290*/  FMUL.FTZ R86, R0.reuse, R86 ;  /* 0x0000005600567220 */ /* 0x040fe20000410000 */
[----:B------:R-:W-:Y:S01]  /*22a0*/  FMUL.FTZ R87, R0, R87 ;  /* 0x0000005700577220 */ /* 0x000fe20000410000 */
[----:B------:R-:W-:-:S02]  /*22b0*/  UIADD3 UR6, UR41, 0x38840, URZ ;  /* 0x0003884029067890 */ /* 0x000fc4000fffe03f */
[----:B------:R4:W5:Y:S01]  /*22c0*/  MUFU.TANH R12, R39 ;  /* 0x00000027000c7308 */ /* 0x0009620000002400 */
[----:B---3--:R-:W-:Y:S01]  /*22d0*/  FSEL R6, R6, -INF , P1 ;  /* 0xff80000006067808 */ /* 0x008fe20000800000 */
[----:B------:R-:W-:Y:S01]  /*22e0*/  UPRMT UR6, UR42, 0x654, UR6 ;  /* 0x000006542a067896 */ /* 0x000fe20008000006 */
[----:B------:R-:W-:-:S05]  /*22f0*/  ISETP.GT.AND P1, PT, R34, 0x19, PT ;  /* 0x000000192200780c */ /* 0x000fca0003f24270 */
[----:B------:R-:W3:Y:S01]  /*2300*/  MUFU.TANH R7, R30 ;  /* 0x0000001e00077308 */ /* 0x000ee20000002400 */
[----:B----4-:R-:W-:Y:S02]  /*2310*/  FSEL R39, R28, -INF , P6 ;  /* 0xff8000001c277808 */ /* 0x010fe40003000000 */
[----:B0-----:R-:W-:Y:S01]  /*2320*/  FSEL R36, R36, -INF , P2 ;  /* 0xff80000024247808 */ /* 0x001fe20001000000 */
[----:B------:R-:W-:Y:S01]  /*2330*/  SYNCS.ARRIVE.TRANS64.RED.A1T0 RZ, [UR6], RZ ;  /* 0x000000ffffff79a7 */ /* 0x000fe20008100406 */
[----:B------:R-:W-:Y:S02]  /*2340*/  FMNMX.FTZ R17, R39, R18, !PT ;  /* 0x0000001227117209 */ /* 0x000fe40007810000 */
[----:B------:R-:W-:Y:S01]  /*2350*/  ISETP.GT.AND P2, PT, R34, 0x30, PT ;  /* 0x000000302200780c */ /* 0x000fe20003f44270 */
[----:B------:R-:W-:Y:S01]  /*2360*/  MUFU.TANH R37, R37 ;  /* 0x0000002500257308 */ /* 0x000fe20000002400 */
[----:B-----5:R-:W-:-:S07]  /*2370*/  FSEL R12, R12, -INF , P1 ;  /* 0xff8000000c0c7808 */ /* 0x020fce0000800000 */
[----:B------:R0:W4:Y:S01]  /*2380*/  MUFU.TANH R13, R42 ;  /* 0x0000002a000d7308 */ /* 0x0001220000002400 */
[----:B---3--:R-:W-:Y:S02]  /*2390*/  FSEL R7, R7, -INF , P6 ;  /* 0xff80000007077808 */ /* 0x008fe40003000000 */
[----:B------:R-:W-:-:S05]  /*23a0*/  ISETP.GT.AND P6, PT, R34, 0x20, PT ;  /* 0x000000202200780c */ /* 0x000fca0003fc4270 */
[----:B------:R-:W3:Y:S01]  /*23b0*/  MUFU.TANH R8, R31 ;  /* 0x0000001f00087308 */ /* 0x000ee20000002400 */
[----:B0-----:R-:W-:-:S04]  /*23c0*/  FSEL R42, R29, -INF , P5 ;  /* 0xff8000001d2a7808 */ /* 0x001fc80002800000 */
[----:B------:R-:W-:-:S03]  /*23d0*/  FMNMX.FTZ R18, R42, R17, !PT ;  /* 0x000000112a127209 */ /* 0x000fc60007810000 */
[----:B------:R-:W0:Y:S01]  /*23e0*/  MUFU.TANH R40, R40 ;  /* 0x0000002800287308 */ /* 0x000e220000002400 */
[----:B----4-:R-:W-:-:S07]  /*23f0*/  FSEL R13, R13, -INF , P6 ;  /* 0xff8000000d0d7808 */ /* 0x010fce0003000000 */
[----:B------:R4:W5:Y:S01]  /*2400*/  MUFU.TANH R14, R43 ;  /* 0x0000002b000e7308 */ /* 0x0009620000002400 */
[----:B---3--:R-:W-:Y:S02]  /*2410*/  FSEL R8, R8, -INF , P5 ;  /* 0xff80000008087808 */ /* 0x008fe40002800000 */
[----:B------:R-:W-:-:S05]  /*2420*/  ISETP.GT.AND P5, PT, R34, 0x21, PT ;  /* 0x000000212200780c */ /* 0x000fca0003fa4270 */
[----:B------:R-:W3:Y:S01]  /*2430*/  MUFU.TANH R41, R41 ;  /* 0x0000002900297308 */ /* 0x000ee20000002400 */
[----:B----4-:R-:W-:Y:S02]  /*2440*/  FSEL R43, R32, -INF , P4 ;  /* 0xff800000202b7808 */ /* 0x010fe40002000000 */
[----:B0-----:R-:W-:Y:S02]  /*2450*/  FSEL R40, R40, -INF , P6 ;  /* 0xff80000028287808 */ /* 0x001fe40003000000 */
[----:B------:R-:W-:Y:S02]  /*2460*/  FMNMX.FTZ R17, R43, R18, !PT ;  /* 0x000000122b117209 */ /* 0x000fe40007810000 */
[C---:B------:R-:W-:Y:S01]  /*2470*/  ISETP.GT.AND P4, PT, R34.reuse, 0x28, PT ;  /* 0x000000282200780c */ /* 0x040fe20003f84270 */
[----:B------:R0:W4:Y:S01]  /*2480*/  MUFU.TANH R15, R46 ;  /* 0x0000002e000f7308 */ /* 0x0001220000002400 */
[----:B------:R-:W-:Y:S02]  /*2490*/  ISETP.GT.AND P6, PT, R34, 0x38, PT ;  /* 0x000000382200780c */ /* 0x000fe40003fc4270 */
[----:B-----5:R-:W-:-:S05]  /*24a0*/  FSEL R14, R14, -INF , P5 ;  /* 0xff8000000e0e7808 */ /* 0x020fca0002800000 */
[----:B------:R-:W5:Y:S01]  /*24b0*/  MUFU.TANH R44, R44 ;  /* 0x0000002c002c7308 */ /* 0x000f620000002400 */
[----:B0-----:R-:W-:Y:S02]  /*24c0*/  FSEL R46, R33, -INF , P3 ;  /* 0xff800000212e7808 */ /* 0x001fe40001800000 */
[----:B---3--:R-:W-:Y:S02]  /*24d0*/  FSEL R41, R41, -INF , P5 ;  /* 0xff80000029297808 */ /* 0x008fe40002800000 */
[----:B------:R-:W-:Y:S02]  /*24e0*/  FMNMX.FTZ R17, R46, R17, !PT ;  /* 0x000000112e117209 */ /* 0x000fe40007810000 */
[----:B------:R-:W-:Y:S01]  /*24f0*/  ISETP.GT.AND P3, PT, R34, 0x29, PT ;  /* 0x000000292200780c */ /* 0x000fe20003f64270 */
[----:B------:R-:W0:Y:S01]  /*2500*/  MUFU.TANH R45, R45 ;  /* 0x0000002d002d7308 */ /* 0x000e220000002400 */
[----:B------:R-:W-:Y:S02]  /*2510*/  FMNMX.FTZ R18, R36, R17, !PT ;  /* 0x0000001124127209 */ /* 0x000fe40007810000 */
[----:B------:R-:W-:-:S02]  /*2520*/  ISETP.GT.AND P5, PT, R34, 0x39, PT ;  /* 0x000000392200780c */ /* 0x000fc40003fa4270 */
[----:B----4-:R-:W-:-:S03]  /*2530*/  FSEL R15, R15, -INF , P4 ;  /* 0xff8000000f0f7808 */ /* 0x010fc60002000000 */
[----:B------:R3:W4:Y:S01]  /*2540*/  MUFU.TANH R19, R51 ;  /* 0x0000003300137308 */ /* 0x0007220000002400 */
[----:B-----5:R-:W-:Y:S02]  /*2550*/  FSEL R44, R44, -INF , P4 ;  /* 0xff8000002c2c7808 */ /* 0x020fe40002000000 */
[----:B------:R-:W-:-:S05]  /*2560*/  ISETP.GT.AND P4, PT, R34, 0x40, PT ;  /* 0x000000402200780c */ /* 0x000fca0003f84270 */
[----:B------:R-:W5:Y:S01]  /*2570*/  MUFU.TANH R48, R48 ;  /* 0x0000003000307308 */ /* 0x000f620000002400 */
[----:B---3--:R-:W-:Y:S02]  /*2580*/  FSEL R51, R37, -INF , P1 ;  /* 0xff80000025337808 */ /* 0x008fe40000800000 */
[----:B0-----:R-:W-:Y:S02]  /*2590*/  FSEL R45, R45, -INF , P3 ;  /* 0xff8000002d2d7808 */ /* 0x001fe40001800000 */
[----:B------:R-:W-:Y:S02]  /*25a0*/  FMNMX.FTZ R17, R51, R18, !PT ;  /* 0x0000001233117209 */ /* 0x000fe40007810000 */
[----:B------:R-:W-:Y:S01]  /*25b0*/  ISETP.GT.AND P1, PT, R34, 0x31, PT ;  /* 0x000000312200780c */ /* 0x000fe20003f24270 */
[----:B------:R-:W0:Y:S01]  /*25c0*/  MUFU.TANH R49, R49 ;  /* 0x0000003100317308 */ /* 0x000e220000002400 */
[----:B------:R-:W-:Y:S02]  /*25d0*/  FMNMX.FTZ R18, R40, R17, !PT ;  /* 0x0000001128127209 */ /* 0x000fe40007810000 */
[----:B----4-:R-:W-:-:S02]  /*25e0*/  FSEL R19, R19, -INF , P1 ;  /* 0xff80000013137808 */ /* 0x010fc40000800000 */
[----:B------:R-:W-:-:S03]  /*25f0*/  FMNMX.FTZ R17, R41, R18, !PT ;  /* 0x0000001229117209 */ /* 0x000fc60007810000 */
[----:B------:R-:W3:Y:S01]  /*2600*/  MUFU.TANH R52, R52 ;  /* 0x0000003400347308 */ /* 0x000ee20000002400 */
[----:B------:R-:W-:Y:S02]  /*2610*/  FMNMX.FTZ R18, R44, R17, !PT ;  /* 0x000000112c127209 */ /* 0x000fe40007810000 */
[----:B-----5:R-:W-:Y:S02]  /*2620*/  FSEL R48, R48, -INF , P2 ;  /* 0xff80000030307808 */ /* 0x020fe40001000000 */
[----:B------:R-:W-:-:S03]  /*2630*/  FMNMX.FTZ R17, R45, R18, !PT ;  /* 0x000000122d117209 */ /* 0x000fc60007810000 */
[----:B------:R-:W4:Y:S01]  /*2640*/  MUFU.TANH R53, R53 ;  /* 0x0000003500357308 */ /* 0x000f220000002400 */
[----:B0-----:R-:W-:Y:S02]  /*2650*/  FSEL R49, R49, -INF , P1 ;  /* 0xff80000031317808 */ /* 0x001fe40000800000 */
[----:B------:R-:W-:Y:S02]  /*2660*/  FMNMX.FTZ R18, R48, R17, !PT ;  /* 0x0000001130127209 */ /* 0x000fe40007810000 */
[----:B------:R-:W-:Y:S02]  /*2670*/  ISETP.GT.AND P1, PT, R34, 0x49, PT ;  /* 0x000000492200780c */ /* 0x000fe40003f24270 */
[----:B------:R-:W-:Y:S01]  /*2680*/  FMNMX.FTZ R17, R49, R18, !PT ;  /* 0x0000001231117209 */ /* 0x000fe20007810000 */
[----:B------:R-:W0:Y:S01]  /*2690*/  MUFU.TANH R47, R47 ;  /* 0x0000002f002f7308 */ /* 0x000e220000002400 */
[----:B---3--:R-:W-:-:S04]  /*26a0*/  FSEL R52, R52, -INF , P6 ;  /* 0xff80000034347808 */ /* 0x008fc80003000000 */
[----:B------:R-:W-:-:S03]  /*26b0*/  FMNMX.FTZ R18, R52, R17, !PT ;  /* 0x0000001134127209 */ /* 0x000fc60007810000 */
[----:B------:R-:W3:Y:S01]  /*26c0*/  MUFU.TANH R56, R56 ;  /* 0x0000003800387308 */ /* 0x000ee20000002400 */
[----:B----4-:R-:W-:-:S04]  /*26d0*/  FSEL R53, R53, -INF , P5 ;  /* 0xff80000035357808 */ /* 0x010fc80002800000 */
[----:B------:R-:W-:-:S03]  /*26e0*/  FMNMX.FTZ R25, R53, R18, !PT ;  /* 0x0000001235197209 */ /* 0x000fc60007810000 */
[----:B------:R-:W4:Y:S01]  /*26f0*/  MUFU.TANH R50, R50 ;  /* 0x0000003200327308 */ /* 0x000f220000002400 */
[----:B0-----:R-:W-:Y:S02]  /*2700*/  FSEL R17, R47, -INF , P3 ;  /* 0xff8000002f117808 */ /* 0x001fe40001800000 */
[----:B------:R-:W-:-:S05]  /*2710*/  ISETP.GT.AND P3, PT, R34, 0x41, PT ;  /* 0x000000412200780c */ /* 0x000fca0003f64270 */
[----:B------:R-:W0:Y:S01]  /*2720*/  MUFU.TANH R57, R57 ;  /* 0x0000003900397308 */ /* 0x000e220000002400 */
[----:B---3--:R-:W-:-:S04]  /*2730*/  FSEL R56, R56, -INF , P4 ;  /* 0xff80000038387808 */ /* 0x008fc80002000000 */
[----:B------:R-:W-:-:S03]  /*2740*/  FMNMX.FTZ R24, R56, R25, !PT ;  /* 0x0000001938187209 */ /* 0x000fc60007810000 */
[----:B------:R-:W3:Y:S01]  /*2750*/  MUFU.TANH R60, R60 ;  /* 0x0000003c003c7308 */ /* 0x000ee20000002400 */
[----:B----4-:R-:W-:Y:S02]  /*2760*/  FSEL R18, R50, -INF , P2 ;  /* 0xff80000032127808 */ /* 0x010fe40001000000 */
[----:B------:R-:W-:-:S05]  /*2770*/  ISETP.GT.AND P2, PT, R34, 0x48, PT ;  /* 0x000000482200780c */ /* 0x000fca0003f44270 */
[----:B------:R-:W4:Y:S01]  /*2780*/  MUFU.TANH R20, R54 ;  /* 0x0000003600147308 */ /* 0x000f220000002400 */
[----:B0-----:R-:W-:-:S04]  /*2790*/  FSEL R57, R57, -INF , P3 ;  /* 0xff80000039397808 */ /* 0x001fc80001800000 */
[----:B------:R-:W-:-:S03]  /*27a0*/  FMNMX.FTZ R25, R57, R24, !PT ;  /* 0x0000001839197209 */ /* 0x000fc60007810000 */
        /* <DEDUP_REMOVED lines=10> */
[----:B---3--:R-:W-:Y:S02]  /*2850*/  FSEL R21, R21, -INF , P5 ;  /* 0xff80000015157808 */ /* 0x008fe40002800000 */
[----:B------:R-:W-:-:S05]  /*2860*/  ISETP.GT.AND P5, PT, R34, 0x51, PT ;  /* 0x000000512200780c */ /* 0x000fca0003fa4270 */
        /* <DEDUP_REMOVED lines=64> */
[----:B----4-:R-:W-:-:S04]  /*2c70*/  FSEL R85, R85, -INF , P1 ;  /* 0xff80000055557808 */ /* 0x010fc80000800000 */
[----:B------:R-:W-:-:S03]  /*2c80*/  FMNMX.FTZ R32, R85, R32, !PT ;  /* 0x0000002055207209 */ /* 0x000fc60007810000 */
[----:B------:R-:W4:Y:S01]  /*2c90*/  MUFU.TANH R82, R82 ;  /* 0x0000005200527308 */ /* 0x000f220000002400 */
[----:B0-----:R-:W-:Y:S01]  /*2ca0*/  FSEL R78, R78, -INF , P6 ;  /* 0xff8000004e4e7808 */ /* 0x001fe20003000000 */
[----:B------:R-:W0:Y:S06]  /*2cb0*/  SHFL.BFLY PT, R33, R32, 0x2, 0x1f ;  /* 0x0c401f0020217f89 */ /* 0x000e2c00000e0000 */
[----:B------:R-:W5:Y:S01]  /*2cc0*/  MUFU.TANH R83, R83 ;  /* 0x0000005300537308 */ /* 0x000f620000002400 */
[----:B---3--:R-:W-:-:S07]  /*2cd0*/  FSEL R79, R79, -INF , P5 ;  /* 0xff8000004f4f7808 */ /* 0x008fce0002800000 */
[----:B------:R-:W3:Y:S01]  /*2ce0*/  MUFU.TANH R86, R86 ;  /* 0x0000005600567308 */ /* 0x000ee20000002400 */
[----:B----4-:R-:W-:-:S07]  /*2cf0*/  FSEL R82, R82, -INF , P4 ;  /* 0xff80000052527808 */ /* 0x010fce0002000000 */
[----:B------:R-:W4:Y:S01]  /*2d00*/  MUFU.TANH R87, R87 ;  /* 0x0000005700577308 */ /* 0x000f220000002400 */
[----:B-----5:R-:W-:Y:S02]  /*2d10*/  FSEL R83, R83, -INF , P3 ;  /* 0xff80000053537808 */ /* 0x020fe40001800000 */
[----:B0-----:R-:W-:-:S05]  /*2d20*/  FMNMX.FTZ R33, R32, R33, !PT ;  /* 0x0000002120217209 */ /* 0x001fca0007810000 */
[----:B------:R-:W0:Y:S01]  /*2d30*/  SHFL.BFLY PT, R34, R33, 0x1, 0x1f ;  /* 0x0c201f0021227f89 */ /* 0x000e2200000e0000 */
[----:B---3--:R-:W-:Y:S02]  /*2d40*/  FSEL R86, R86, -INF , P2 ;  /* 0xff80000056567808 */ /* 0x008fe40001000000 */
[----:B----4-:R-:W-:Y:S02]  /*2d50*/  FSEL R87, R87, -INF , P1 ;  /* 0xff80000057577808 */ /* 0x010fe40000800000 */
[----:B0-----:R-:W-:Y:S01]  /*2d60*/  FMNMX.FTZ R185, R33, R34, !PT ;  /* 0x0000002221b97209 */ /* 0x001fe20007810000 */
[----:B------:R-:W-:-:S03]  /*2d70*/  IMAD.U32 R34, RZ, RZ, UR7 ;  /* 0x00000007ff227e24 */ /* 0x000fc6000f8e00ff */
[C---:B------:R-:W-:Y:S01]  /*2d80*/  FSETP.NEU.FTZ.AND P0, PT, R185.reuse, -INF , PT ;  /* 0xff800000b900780b */ /* 0x040fe20003f1d000 */
[----:B------:R-:W-:-:S05]  /*2d90*/  FFMA.FTZ R34, R185, R34, -8 ;  /* 0xc1000000b9227423 */ /* 0x000fca0000010022 */
[----:B------:R-:W-:Y:S02]  /*2da0*/  FSEL R50, R34, RZ, P0 ;  /* 0x000000ff22327208 */ /* 0x000fe40000000000 */
[----:B------:R-:W-:Y:S02]  /*2db0*/  FMNMX.FTZ R34, R5, R6, !PT ;  /* 0x0000000605227209 */ /* 0x000fe40007810000 */
[----:B------:R-:W-:Y:S01]  /*2dc0*/  ISETP.NE.AND P0, PT, R88, RZ, PT ;  /* 0x000000ff5800720c */ /* 0x000fe20003f05270 */
[--C-:B------:R-:W-:Y:S01]  /*2dd0*/  FFMA.FTZ R32, R39, UR7, -R50.reuse ;  /* 0x0000000727207c23 */ /* 0x100fe20008010832 */
[----:B------:R-:W-:Y:S01]  /*2de0*/  FMNMX.FTZ R37, R7, R34, !PT ;  /* 0x0000002207257209 */ /* 0x000fe20007810000 */
[--C-:B------:R-:W-:Y:S01]  /*2df0*/  FFMA.FTZ R33, R38, UR7, -R50.reuse ;  /* 0x0000000726217c23 */ /* 0x100fe20008010832 */
[--C-:B------:R-:W-:Y:S01]  /*2e00*/  FFMA.FTZ R38, R36, UR7, -R50.reuse ;  /* 0x0000000724267c23 */ /* 0x100fe20008010832 */
[--C-:B------:R-:W-:Y:S01]  /*2e10*/  FFMA.FTZ R154, R43, UR7, -R50.reuse ;  /* 0x000000072b9a7c23 */ /* 0x100fe20008010832 */
[----:B------:R-:W-:Y:S01]  /*2e20*/  FMNMX.FTZ R34, R8, R37, !PT ;  /* 0x0000002508227209 */ /* 0x000fe20007810000 */
[--C-:B------:R-:W-:Y:S01]  /*2e30*/  FFMA.FTZ R156, R40, UR7, -R50.reuse ;  /* 0x00000007289c7c23 */ /* 0x100fe20008010832 */
[--C-:B------:R-:W-:Y:S01]  /*2e40*/  FFMA.FTZ R152, R35, UR7, -R50.reuse ;  /* 0x0000000723987c23 */ /* 0x100fe20008010832 */
[--C-:B------:R-:W-:Y:S01]  /*2e50*/  FFMA.FTZ R35, R42, UR7, -R50.reuse ;  /* 0x000000072a237c23 */ /* 0x100fe20008010832 */
[----:B------:R-:W-:Y:S01]  /*2e60*/  FMNMX.FTZ R37, R9, R34, !PT ;  /* 0x0000002209257209 */ /* 0x000fe20007810000 */
[--C-:B------:R-:W-:Y:S01]  /*2e70*/  FFMA.FTZ R53, R53, UR7, -R50.reuse ;  /* 0x0000000735357c23 */ /* 0x100fe20008010832 */
[----:B------:R-:W-:Y:S01]  /*2e80*/  MUFU.EX2 R33, R33 ;  /* 0x0000002100217308 */ /* 0x000fe20000000800 */
        /* <DEDUP_REMOVED lines=15> */
[----:B------:R0:W-:Y:S01]  /*2f80*/  MUFU.EX2 R34, R38 ;  /* 0x0000002600227308 */ /* 0x0001e20000000800 */
[--C-:B------:R-:W-:Y:S01]  /*2f90*/  FFMA.FTZ R68, R68, UR7, -R50.reuse ;  /* 0x0000000744447c23 */ /* 0x100fe20008010832 */
[----:B------:R-:W-:Y:S01]  /*2fa0*/  FMNMX.FTZ R36, R14, R39, !PT ;  /* 0x000000270e247209 */ /* 0x000fe20007810000 */
[--C-:B------:R-:W-:Y:S01]  /*2fb0*/  FFMA.FTZ R39, R51, UR7, -R50.reuse ;  /* 0x0000000733277c23 */ /* 0x100fe20008010832 */
[--C-:B------:R-:W-:Y:S01]  /*2fc0*/  FFMA.FTZ R69, R69, UR7, -R50.reuse ;  /* 0x0000000745457c23 */ /* 0x100fe20008010832 */
[--C-:B------:R-:W-:Y:S01]  /*2fd0*/  FFMA.FTZ R160, R72, UR7, -R50.reuse ;  /* 0x0000000748a07c23 */ /* 0x100fe20008010832 */
[----:B------:R-:W-:Y:S01]  /*2fe0*/  FMNMX.FTZ R36, R15, R36, !PT ;  /* 0x000000240f247209 */ /* 0x000fe20007810000 */
[--C-:B------:R-:W-:Y:S01]  /*2ff0*/  FFMA.FTZ R76, R76, UR7, -R50.reuse ;  /* 0x000000074c4c7c23 */ /* 0x100fe20008010832 */
[----:B------:R-:W3:Y:S01]  /*3000*/  MUFU.EX2 R152, R152 ;  /* 0x0000009800987308 */ /* 0x000ee20000000800 */
[--C-:B------:R-:W-:Y:S01]  /*3010*/  FFMA.FTZ R77, R77, UR7, -R50.reuse ;  /* 0x000000074d4d7c23 */ /* 0x100fe20008010832 */
[----:B------:R-:W-:Y:S01]  /*3020*/  FMNMX.FTZ R43, R17, R36, !PT ;  /* 0x00000024112b7209 */ /* 0x000fe20007810000 */
[--C-:B------:R-:W-:Y:S01]  /*3030*/  FFMA.FTZ R162, R80, UR7, -R50.reuse ;  /* 0x0000000750a27c23 */ /* 0x100fe20008010832 */
[--C-:B------:R-:W-:Y:S01]  /*3040*/  FFMA.FTZ R81, R81, UR7, -R50.reuse ;  /* 0x0000000751517c23 */ /* 0x100fe20008010832 */
[----:B------:R-:W-:Y:S01]  /*3050*/  FFMA.FTZ R84, R84, UR7, -R50 ;  /* 0x0000000754547c23 */ /* 0x000fe20008010832 */
[----:B------:R-:W-:-:S02]  /*3060*/  FMNMX.FTZ R36, R18, R43, !PT ;  /* 0x0000002b12247209 */ /* 0x000fc40007810000 */
[----:B------:R-:W4:Y:S02]  /*3070*/  MUFU.EX2 R32, R32 ;  /* 0x0000002000207308 */ /* 0x000f240000000800 */
[----:B------:R-:W-:-:S04]  /*3080*/  FMNMX.FTZ R43, R19, R36, !PT ;  /* 0x00000024132b7209 */ /* 0x000fc80007810000 */
[----:B------:R-:W-:Y:S02]  /*3090*/  FMNMX.FTZ R36, R20, R43, !PT ;  /* 0x0000002b14247209 */ /* 0x000fe40007810000 */
[----:B------:R-:W-:Y:S02]  /*30a0*/  MUFU.EX2 R35, R35 ;  /* 0x0000002300237308 */ /* 0x000fe40000000800 */
[----:B------:R-:W-:Y:S01]  /*30b0*/  FMNMX.FTZ R43, R21, R36, !PT ;  /* 0x00000024152b7209 */ /* 0x000fe20007810000 */
[----:B------:R-:W-:-:S03]  /*30c0*/  FFMA.FTZ R36, R44, UR7, -R50 ;  /* 0x000000072c247c23 */ /* 0x000fc60008010832 */
[----:B0-----:R-:W-:Y:S02]  /*30d0*/  FMNMX.FTZ R38, R22, R43, !PT ;  /* 0x0000002b16267209 */ /* 0x001fe40007810000 */
[----:B------:R-:W-:Y:S02]  /*30e0*/  MUFU.EX2 R154, R154 ;  /* 0x0000009a009a7308 */ /* 0x000fe40000000800 */
[----:B------:R-:W-:-:S04]  /*30f0*/  FMNMX.FTZ R43, R23, R38, !PT ;  /* 0x00000026172b7209 */ /* 0x000fc80007810000 */
[----:B------:R-:W-:Y:S02]  /*3100*/  FMNMX.FTZ R38, R24, R43, !PT ;  /* 0x0000002b18267209 */ /* 0x000fe40007810000 */
[----:B------:R-:W-:Y:S02]  /*3110*/  MUFU.EX2 R37, R37 ;  /* 0x0000002500257308 */ /* 0x000fe40000000800 */
[----:B------:R-:W-:-:S04]  /*3120*/  FMNMX.FTZ R43, R25, R38, !PT ;  /* 0x00000026192b7209 */ /* 0x000fc80007810000 */
[----:B------:R-:W-:Y:S02]  /*3130*/  FMNMX.FTZ R38, R26, R43, !PT ;  /* 0x0000002b1a267209 */ /* 0x000fe40007810000 */
[----:B------:R-:W-:Y:S02]  /*3140*/  MUFU.EX2 R39, R39 ;  /* 0x0000002700277308 */ /* 0x000fe40000000800 */
[----:B------:R-:W-:-:S04]  /*3150*/  FMNMX.FTZ R43, R27, R38, !PT ;  /* 0x000000261b2b7209 */ /* 0x000fc80007810000 */
[----:B------:R-:W-:Y:S02]  /*3160*/  FMNMX.FTZ R38, R28, R43, !PT ;  /* 0x0000002b1c267209 */ /* 0x000fe40007810000 */
[----:B------:R-:W-:Y:S02]  /*3170*/  MUFU.EX2 R156, R156 ;  /* 0x0000009c009c7308 */ /* 0x000fe40000000800 */
[----:B------:R-:W-:Y:S01]  /*3180*/  FMNMX.FTZ R47, R29, R38, !PT ;  /* 0x000000261d2f7209 */ /* 0x000fe20007810000 */
[----:B------:R-:W-:-:S03]  /*3190*/  FFMA.FTZ R38, R52, UR7, -R50 ;  /* 0x0000000734267c23 */ /* 0x000fc60008010832 */
        /* <DEDUP_REMOVED lines=11> */
[----:B------:R-:W-:-:S05]  /*3250*/  FMNMX.FTZ R40, R87, R40, !PT ;  /* 0x0000002857287209 */ /* 0x000fca0007810000 */
[----:B------:R-:W0:Y:S01]  /*3260*/  SHFL.BFLY PT, R51, R40, 0x2, 0x1f ;  /* 0x0c401f0028337f89 */ /* 0x000e2200000e0000 */
[----:B------:R5:W-:Y:S08]  /*3270*/  MUFU.EX2 R43, R49 ;  /* 0x00000031002b7308 */ /* 0x000bf00000000800 */
[----:B------:R-:W-:Y:S01]  /*3280*/  MUFU.EX2 R38, R38 ;  /* 0x0000002600267308 */ /* 0x000fe20000000800 */
[----:B-----5:R-:W-:-:S07]  /*3290*/  FFMA.FTZ R49, R65, UR7, -R50 ;  /* 0x0000000741317c23 */ /* 0x020fce0008010832 */
[----:B------:R-:W-:Y:S01]  /*32a0*/  MUFU.EX2 R164, R164 ;  /* 0x000000a400a47308 */ /* 0x000fe20000000800 */
[----:B0-----:R-:W-:-:S07]  /*32b0*/  FMNMX.FTZ R42, R40, R51, !PT ;  /* 0x00000033282a7209 */ /* 0x001fce0007810000 */
[----:B------:R-:W-:Y:S01]  /*32c0*/  MUFU.EX2 R47, R57 ;  /* 0x00000039002f7308 */ /* 0x000fe20000000800 */
[--C-:B------:R-:W-:Y:S01]  /*32d0*/  FFMA.FTZ R51, R73, UR7, -R50.reuse ;  /* 0x0000000749337c23 */ /* 0x100fe20008010832 */
[----:B------:R-:W-:Y:S01]  /*32e0*/  FFMA.FTZ R50, R85, UR7, -R50 ;  /* 0x0000000755327c23 */ /* 0x000fe20008010832 */
[----:B------:R-:W0:Y:S05]  /*32f0*/  SHFL.BFLY PT, R53, R42, 0x1, 0x1f ;  /* 0x0c201f002a357f89 */ /* 0x000e2a00000e0000 */
[----:B------:R-:W-:Y:S08]  /*3300*/  MUFU.EX2 R60, R60 ;  /* 0x0000003c003c7308 */ /* 0x000ff00000000800 */
[----:B------:R-:W-:Y:S08]  /*3310*/  MUFU.EX2 R61, R61 ;  /* 0x0000003d003d7308 */ /* 0x000ff00000000800 */
[----:B------:R-:W-:Y:S01]  /*3320*/  MUFU.EX2 R166, R166 ;  /* 0x000000a600a67308 */ /* 0x000fe20000000800 */
[----:B0-----:R-:W-:Y:S01]  /*3330*/  FMNMX.FTZ R170, R42, R53, !PT ;  /* 0x000000352aaa7209 */ /* 0x001fe20007810000 */
[----:B------:R-:W-:-:S03]  /*3340*/  IMAD.U32 R53, RZ, RZ, UR7 ;  /* 0x00000007ff357e24 */ /* 0x000fc6000f8e00ff */
[C---:B------:R-:W-:Y:S01]  /*3350*/  FSETP.NEU.FTZ.AND P1, PT, R170.reuse, -INF , PT ;  /* 0xff800000aa00780b */ /* 0x040fe20003f3d000 */
[----:B------:R-:W-:Y:S02]  /*3360*/  FFMA.FTZ R40, R170, R53, -8 ;  /* 0xc1000000aa287423 */ /* 0x000fe40000010035 */
[----:B------:R-:W-:Y:S03]  /*3370*/  MUFU.EX2 R49, R49 ;  /* 0x0000003100317308 */ /* 0x000fe60000000800 */
[----:B------:R-:W-:-:S05]  /*3380*/  FSEL R40, R40, RZ, P1 ;  /* 0x000000ff28287208 */ /* 0x000fca0000800000 */
[----:B------:R-:W-:Y:S01]  /*3390*/  MUFU.EX2 R68, R68 ;  /* 0x0000004400447308 */ /* 0x000fe20000000800 */
[--C-:B------:R-:W-:Y:S01]  /*33a0*/  FFMA.FTZ R5, R5, UR7, -R40.reuse ;  /* 0x0000000705057c23 */ /* 0x100fe20008010828 */
[--C-:B------:R-:W-:Y:S01]  /*33b0*/  FFMA.FTZ R6, R6, UR7, -R40.reuse ;  /* 0x0000000706067c23 */ /* 0x100fe20008010828 */
[--C-:B------:R-:W-:Y:S01]  /*33c0*/  FFMA.FTZ R7, R7, UR7, -R40.reuse ;  /* 0x0000000707077c23 */ /* 0x100fe20008010828 */
[--C-:B------:R-:W-:Y:S01]  /*33d0*/  FFMA.FTZ R8, R8, UR7, -R40.reuse ;  /* 0x0000000708087c23 */ /* 0x100fe20008010828 */
[--C-:B------:R-:W-:Y:S01]  /*33e0*/  FFMA.FTZ R9, R9, UR7, -R40.reuse ;  /* 0x0000000709097c23 */ /* 0x100fe20008010828 */
[--C-:B------:R-:W-:Y:S01]  /*33f0*/  FFMA.FTZ R10, R10, UR7, -R40.reuse ;  /* 0x000000070a0a7c23 */ /* 0x100fe20008010828 */
[--C-:B------:R-:W-:Y:S01]  /*3400*/  FFMA.FTZ R11, R11, UR7, -R40.reuse ;  /* 0x000000070b0b7c23 */ /* 0x100fe20008010828 */
[----:B------:R3:W-:Y:S01]  /*3410*/  MUFU.EX2 R153, R5 ;  /* 0x0000000500997308 */ /* 0x0007e20000000800 */
[--C-:B------:R-:W-:Y:S01]  /*3420*/  FFMA.FTZ R12, R12, UR7, -R40.reuse ;  /* 0x000000070c0c7c23 */ /* 0x100fe20008010828 */
[--C-:B------:R-:W-:Y:S01]  /*3430*/  FFMA.FTZ R13, R13, UR7, -R40.reuse ;  /* 0x000000070d0d7c23 */ /* 0x100fe20008010828 */
[--C-:B------:R-:W-:Y:S01]  /*3440*/  FFMA.FTZ R17, R17, UR7, -R40.reuse ;  /* 0x0000000711117c23 */ /* 0x100fe20008010828 */
[--C-:B------:R-:W-:Y:S01]  /*3450*/  FFMA.FTZ R14, R14, UR7, -R40.reuse ;  /* 0x000000070e0e7c23 */ /* 0x100fe20008010828 */
[--C-:B------:R-:W-:Y:S01]  /*3460*/  FFMA.FTZ R15, R15, UR7, -R40.reuse ;  /* 0x000000070f0f7c23 */ /* 0x100fe20008010828 */
[--C-:B------:R-:W-:Y:S01]  /*3470*/  FFMA.FTZ R18, R18, UR7, -R40.reuse ;  /* 0x0000000712127c23 */ /* 0x100fe20008010828 */
[--C-:B------:R-:W-:Y:S01]  /*3480*/  FFMA.FTZ R19, R19, UR7, -R40.reuse ;  /* 0x0000000713137c23 */ /* 0x100fe20008010828 */
[----:B------:R-:W0:Y:S01]  /*3490*/  MUFU.EX2 R42, R6 ;  /* 0x00000006002a7308 */ /* 0x000e220000000800 */
[----:B---3--:R-:W-:Y:S01]  /*34a0*/  FADD.FTZ R5, R152, R33 ;  /* 0x0000002198057221 */ /* 0x008fe20000010000 */
[--C-:B------:R-:W-:Y:S01]  /*34b0*/  FFMA.FTZ R20, R20, UR7, -R40.reuse ;  /* 0x0000000714147c23 */ /* 0x100fe20008010828 */
[--C-:B------:R-:W-:Y:S01]  /*34c0*/  FFMA.FTZ R21, R21, UR7, -R40.reuse ;  /* 0x0000000715157c23 */ /* 0x100fe20008010828 */
[--C-:B------:R-:W-:Y:S01]  /*34d0*/  FFMA.FTZ R22, R22, UR7, -R40.reuse ;  /* 0x0000000716167c23 */ /* 0x100fe20008010828 */
[----:B----4-:R-:W-:Y:S01]  /*34e0*/  FADD.FTZ R46, R32, R5 ;  /* 0x00000005202e7221 */ /* 0x010fe20000010000 */
[--C-:B------:R-:W-:Y:S01]  /*34f0*/  FFMA.FTZ R23, R23, UR7, -R40.reuse ;  /* 0x0000000717177c23 */ /* 0x100fe20008010828 */
[--C-:B------:R-:W-:Y:S01]  /*3500*/  FFMA.FTZ R24, R24, UR7, -R40.reuse ;  /* 0x0000000718187c23 */ /* 0x100fe20008010828 */
[----:B------:R-:W3:Y:S01]  /*3510*/  MUFU.EX2 R7, R7 ;  /* 0x0000000700077308 */ /* 0x000ee20000000800 */
[--C-:B------:R-:W-:Y:S01]  /*3520*/  FFMA.FTZ R25, R25, UR7, -R40.reuse ;  /* 0x0000000719197c23 */ /* 0x100fe20008010828 */
[--C-:B------:R-:W-:Y:S01]  /*3530*/  FFMA.FTZ R26, R26, UR7, -R40.reuse ;  /* 0x000000071a1a7c23 */ /* 0x100fe20008010828 */
[--C-:B------:R-:W-:Y:S01]  /*3540*/  FFMA.FTZ R27, R27, UR7, -R40.reuse ;  /* 0x000000071b1b7c23 */ /* 0x100fe20008010828 */
[--C-:B------:R-:W-:Y:S01]  /*3550*/  FFMA.FTZ R28, R28, UR7, -R40.reuse ;  /* 0x000000071c1c7c23 */ /* 0x100fe20008010828 */
[--C-:B------:R-:W-:Y:S01]  /*3560*/  FFMA.FTZ R29, R29, UR7, -R40.reuse ;  /* 0x000000071d1d7c23 */ /* 0x100fe20008010828 */
[--C-:B------:R-:W-:Y:S01]  /*3570*/  FFMA.FTZ R30, R30, UR7, -R40.reuse ;  /* 0x000000071e1e7c23 */ /* 0x100fe20008010828 */
[----:B------:R-:W-:Y:S01]  /*3580*/  FFMA.FTZ R31, R31, UR7, -R40 ;  /* 0x000000071f1f7c23 */ /* 0x000fe20008010828 */
[----:B------:R-:W4:Y:S01]  /*3590*/  MUFU.EX2 R8, R8 ;  /* 0x0000000800087308 */ /* 0x000f220000000800 */
[----:B0-----:R-:W-:Y:S01]  /*35a0*/  FADD.FTZ R44, R153, R42 ;  /* 0x0000002a992c7221 */ /* 0x001fe20000010000 */
[--C-:B------:R-:W-:Y:S01]  /*35b0*/  FFMA.FTZ R78, R78, UR7, -R40.reuse ;  /* 0x000000074e4e7c23 */ /* 0x100fe20008010828 */
[--C-:B------:R-:W-:Y:S01]  /*35c0*/  FFMA.FTZ R79, R79, UR7, -R40.reuse ;  /* 0x000000074f4f7c23 */ /* 0x100fe20008010828 */
[--C-:B------:R-:W-:Y:S01]  /*35d0*/  FFMA.FTZ R82, R82, UR7, -R40.reuse ;  /* 0x0000000752527c23 */ /* 0x100fe20008010828 */
[--C-:B------:R-:W-:Y:S01]  /*35e0*/  FFMA.FTZ R83, R83, UR7, -R40.reuse ;  /* 0x0000000753537c23 */ /* 0x100fe20008010828 */
[--C-:B------:R-:W-:Y:S01]  /*35f0*/  FFMA.FTZ R86, R86, UR7, -R40.reuse ;  /* 0x0000000756567c23 */ /* 0x100fe20008010828 */
[----:B------:R-:W-:Y:S01]  /*3600*/  FFMA.FTZ R40, R87, UR7, -R40 ;  /* 0x0000000757287c23 */ /* 0x000fe20008010828 */
[----:B------:R-:W0:Y:S01]  /*3610*/  MUFU.EX2 R9, R9 ;  /* 0x0000000900097308 */ /* 0x000e220000000800 */
[----:B---3--:R-:W-:-:S07]  /*3620*/  FADD.FTZ R5, R7, R44 ;  /* 0x0000002c07057221 */ /* 0x008fce0000010000 */
[----:B------:R-:W3:Y:S01]  /*3630*/  MUFU.EX2 R10, R10 ;  /* 0x0000000a000a7308 */ /* 0x000ee20000000800 */
[----:B----4-:R-:W-:-:S07]  /*3640*/  FADD.FTZ R44, R8, R5 ;  /* 0x00000005082c7221 */ /* 0x010fce0000010000 */
[----:B------:R-:W4:Y:S01]  /*3650*/  MUFU.EX2 R11, R11 ;  /* 0x0000000b000b7308 */ /* 0x000f220000000800 */
[----:B0-----:R-:W-:-:S07]  /*3660*/  FADD.FTZ R5, R9, R44 ;  /* 0x0000002c09057221 */ /* 0x001fce0000010000 */
[----:B------:R-:W0:Y:S01]  /*3670*/  MUFU.EX2 R12, R12 ;  /* 0x0000000c000c7308 */ /* 0x000e220000000800 */
[----:B---3--:R-:W-:-:S07]  /*3680*/  FADD.FTZ R44, R10, R5 ;  /* 0x000000050a2c7221 */ /* 0x008fce0000010000 */
[----:B------:R3:W-:Y:S01]  /*3690*/  MUFU.EX2 R6, R17 ;  /* 0x0000001100067308 */ /* 0x0007e20000000800 */
[----:B----4-:R-:W-:-:S07]  /*36a0*/  FADD.FTZ R5, R11, R44 ;  /* 0x0000002c0b057221 */ /* 0x010fce0000010000 */
[----:B------:R-:W4:Y:S01]  /*36b0*/  MUFU.EX2 R13, R13 ;  /* 0x0000000d000d7308 */ /* 0x000f220000000800 */
[C---:B---3--:R-:W-:Y:S01]  /*36c0*/  FADD.FTZ R17, R35.reuse, R46 ;  /* 0x0000002e23117221 */ /* 0x048fe20000010000 */
[----:B0-----:R-:W-:Y:S01]  /*36d0*/  FADD.FTZ R44, R12, R5 ;  /* 0x000000050c2c7221 */ /* 0x001fe20000010000 */
[----:B------:R-:W-:Y:S02]  /*36e0*/  F2FP.SATFINITE.E4M3.F32.PACK_AB_MERGE_C R35, R35, R32, RZ ;  /* 0x000000202323723e */ /* 0x000fe400048070ff */
[----:B------:R-:W-:Y:S01]  /*36f0*/  FADD.FTZ R46, R154, R17 ;  /* 0x000000119a2e7221 */ /* 0x000fe20000010000 */
[----:B------:R-:W-:Y:S02]  /*3700*/  F2FP.SATFINITE.E4M3.F32.PACK_AB_MERGE_C R12, R12, R11, RZ ;  /* 0x0000000b0c0c723e */ /* 0x000fe400048070ff */
[----:B------:R-:W0:Y:S01]  /*3710*/  MUFU.EX2 R14, R14 ;  /* 0x0000000e000e7308 */ /* 0x000e220000000800 */
[----:B------:R-:W-:Y:S01]  /*3720*/  FADD.FTZ R17, R37, R46 ;  /* 0x0000002e25117221 */ /* 0x000fe20000010000 */
[----:B------:R-:W-:-:S02]  /*3730*/  F2FP.SATFINITE.E4M3.F32.PACK_AB_MERGE_C R152, R33, R152, R35 ;  /* 0x000000982198723e */ /* 0x000fc40004807023 */
[----:B------:R-:W-:Y:S01]  /*3740*/  F2FP.SATFINITE.E4M3.F32.PACK_AB_MERGE_C R155, R10, R9, R12 ;  /* 0x000000090a9b723e */ /* 0x000fe2000480700c */
[----:B------:R-:W-:-:S03]  /*3750*/  FADD.FTZ R46, R34, R17 ;  /* 0x00000011222e7221 */ /* 0x000fc60000010000 */
[----:B------:R-:W3:Y:S01]  /*3760*/  MUFU.EX2 R15, R15 ;  /* 0x0000000f000f7308 */ /* 0x000ee20000000800 */
[----:B------:R-:W-:Y:S01]  /*3770*/  FADD.FTZ R17, R39, R46 ;  /* 0x0000002e27117221 */ /* 0x000fe20000010000 */
[----:B----4-:R-:W-:Y:S01]  /*3780*/  FADD.FTZ R5, R13, R44 ;  /* 0x0000002c0d057221 */ /* 0x010fe20000010000 */
[----:B------:R-:W-:Y:S02]  /*3790*/  F2FP.SATFINITE.E4M3.F32.PACK_AB_MERGE_C R39, R39, R34, RZ ;  /* 0x000000222727723e */ /* 0x000fe400048070ff */
[----:B------:R-:W-:Y:S02]  /*37a0*/  FADD.FTZ R46, R156, R17 ;  /* 0x000000119c2e7221 */ /* 0x000fe40000010000 */
[----:B------:R-:W-:Y:S01]  /*37b0*/  F2FP.SATFINITE.E4M3.F32.PACK_AB_MERGE_C R154, R37, R154, R39 ;  /* 0x0000009a259a723e */ /* 0x000fe20004807027 */
[----:B------:R-:W4:Y:S01]  /*37c0*/  MUFU.EX2 R18, R18 ;  /* 0x0000001200127308 */ /* 0x000f220000000800 */
[----:B0-----:R-:W-:Y:S01]  /*37d0*/  FADD.FTZ R44, R14, R5 ;  /* 0x000000050e2c7221 */ /* 0x001fe20000010000 */
[----:B------:R-:W-:-:S04]  /*37e0*/  FADD.FTZ R17, R41, R46 ;  /* 0x0000002e29117221 */ /* 0x000fc80000010000 */
[----:B------:R-:W-:Y:S01]  /*37f0*/  FADD.FTZ R46, R36, R17 ;  /* 0x00000011242e7221 */ /* 0x000fe20000010000 */
[----:B------:R-:W-:Y:S01]  /*3800*/  F2FP.SATFINITE.E4M3.F32.PACK_AB_MERGE_C R36, R45, R36, RZ ;  /* 0x000000242d24723e */ /* 0x000fe200048070ff */
[----:B------:R-:W0:Y:S01]  /*3810*/  MUFU.EX2 R19, R19 ;  /* 0x0000001300137308 */ /* 0x000e220000000800 */
[----:B---3--:R-:W-:Y:S01]  /*3820*/  FADD.FTZ R5, R15, R44 ;  /* 0x0000002c0f057221 */ /* 0x008fe20000010000 */
[----:B------:R-:W-:Y:S01]  /*3830*/  FADD.FTZ R17, R45, R46 ;  /* 0x0000002e2d117221 */ /* 0x000fe20000010000 */
[C---:B------:R-:W-:Y:S02]  /*3840*/  F2FP.SATFINITE.E4M3.F32.PACK_AB_MERGE_C R15, R6.reuse, R15, RZ ;  /* 0x0000000f060f723e */ /* 0x040fe400048070ff */
[----:B------:R-:W-:Y:S01]  /*3850*/  FADD.FTZ R5, R6, R5 ;  /* 0x0000000506057221 */ /* 0x000fe20000010000 */
[----:B------:R-:W-:Y:S01]  /*3860*/  FADD.FTZ R44, R158, R17 ;  /* 0x000000119e2c7221 */ /* 0x000fe20000010000 */
[----:B------:R-:W-:Y:S01]  /*3870*/  F2FP.SATFINITE.E4M3.F32.PACK_AB_MERGE_C R156, R41, R156, R36 ;  /* 0x0000009c299c723e */ /* 0x000fe20004807024 */
[----:B------:R-:W3:Y:S01]  /*3880*/  MUFU.EX2 R20, R20 ;  /* 0x0000001400147308 */ /* 0x000ee20000000800 */
[----:B----4-:R-:W-:Y:S01]  /*3890*/  FADD.FTZ R46, R18, R5 ;  /* 0x00000005122e7221 */ /* 0x010fe20000010000 */
[----:B------:R-:W-:Y:S01]  /*38a0*/  FADD.FTZ R5, R43, R44 ;  /* 0x0000002c2b057221 */ /* 0x000fe20000010000 */
[----:B------:R-:W-:-:S03]  /*38b0*/  F2FP.SATFINITE.E4M3.F32.PACK_AB_MERGE_C R157, R14, R13, R15 ;  /* 0x0000000d0e9d723e */ /* 0x000fc6000480700f */
[----:B------:R-:W-:Y:S01]  /*38c0*/  FADD.FTZ R44, R38, R5 ;  /* 0x00000005262c7221 */ /* 0x000fe20000010000 */
[----:B------:R-:W-:Y:S01]  /*38d0*/  F2FP.SATFINITE.E4M3.F32.PACK_AB_MERGE_C R38, R55, R38, RZ ;  /* 0x000000263726723e */ /* 0x000fe200048070ff */
[----:B------:R-:W4:Y:S01]  /*38e0*/  MUFU.EX2 R21, R21 ;  /* 0x0000001500157308 */ /* 0x000f220000000800 */
[----:B0-----:R-:W-:Y:S01]  /*38f0*/  FADD.FTZ R17, R19, R46 ;  /* 0x0000002e13117221 */ /* 0x001fe20000010000 */
[----:B------:R-:W-:Y:S01]  /*3900*/  FADD.FTZ R5, R55, R44 ;  /* 0x0000002c37057221 */ /* 0x000fe20000010000 */
[----:B------:R-:W-:-:S03]  /*3910*/  F2FP.SATFINITE.E4M3.F32.PACK_AB_MERGE_C R158, R43, R158, R38 ;  /* 0x0000009e2b9e723e */ /* 0x000fc60004807026 */
[----:B------:R-:W-:Y:S02]  /*3920*/  FADD.FTZ R44, R164, R5 ;  /* 0x00000005a42c7221 */ /* 0x000fe40000010000 */
[----:B------:R-:W0:Y:S01]  /*3930*/  MUFU.EX2 R22, R22 ;  /* 0x0000001600167308 */ /* 0x000e220000000800 */
[----:B---3--:R-:W-:Y:S01]  /*3940*/  FADD.FTZ R46, R20, R17 ;  /* 0x00000011142e7221 */ /* 0x008fe20000010000 */
[----:B------:R-:W-:-:S04]  /*3950*/  FADD.FTZ R5, R47, R44 ;  /* 0x0000002c2f057221 */ /* 0x000fc80000010000 */
[----:B------:R-:W-:Y:S01]  /*3960*/  FADD.FTZ R44, R60, R5 ;  /* 0x000000053c2c7221 */ /* 0x000fe20000010000 */
[----:B------:R-:W-:Y:S01]  /*3970*/  F2FP.SATFINITE.E4M3.F32.PACK_AB_MERGE_C R60, R61, R60, RZ ;  /* 0x0000003c3d3c723e */ /* 0x000fe200048070ff */
[----:B------:R-:W3:Y:S01]  /*3980*/  MUFU.EX2 R23, R23 ;  /* 0x0000001700177308 */ /* 0x000ee20000000800 */
[----:B----4-:R-:W-:Y:S01]  /*3990*/  FADD.FTZ R17, R21, R46 ;  /* 0x0000002e15117221 */ /* 0x010fe20000010000 */
[----:B------:R-:W-:Y:S01]  /*39a0*/  FADD.FTZ R5, R61, R44 ;  /* 0x0000002c3d057221 */ /* 0x000fe20000010000 */
[----:B------:R-:W-:Y:S02]  /*39b0*/  F2FP.SATFINITE.E4M3.F32.PACK_AB_MERGE_C R20, R21, R20, RZ ;  /* 0x000000141514723e */ /* 0x000fe400048070ff */
[----:B------:R-:W-:Y:S01]  /*39c0*/  F2FP.SATFINITE.E4M3.F32.PACK_AB_MERGE_C R164, R47, R164, R60 ;  /* 0x000000a42fa4723e */ /* 0x000fe2000480703c */
[----:B------:R-:W-:Y:S01]  /*39d0*/  FADD.FTZ R44, R166, R5 ;  /* 0x00000005a62c7221 */ /* 0x000fe20000010000 */
[----:B------:R-:W-:Y:S01]  /*39e0*/  F2FP.SATFINITE.E4M3.F32.PACK_AB_MERGE_C R159, R19, R18, R20 ;  /* 0x00000012139f723e */ /* 0x000fe20004807014 */
[----:B------:R-:W4:Y:S01]  /*39f0*/  MUFU.EX2 R24, R24 ;  /* 0x0000001800187308 */ /* 0x000f220000000800 */
[----:B0-----:R-:W-:Y:S01]  /*3a00*/  FADD.FTZ R46, R22, R17 ;  /* 0x00000011162e7221 */ /* 0x001fe20000010000 */
[----:B------:R-:W-:-:S06]  /*3a10*/  FADD.FTZ R5, R49, R44 ;  /* 0x0000002c31057221 */ /* 0x000fcc0000010000 */
[----:B------:R-:W0:Y:S01]  /*3a20*/  MUFU.EX2 R25, R25 ;  /* 0x0000001900197308 */ /* 0x000e220000000800 */
[----:B---3--:R-:W-:-:S07]  /*3a30*/  FADD.FTZ R17, R23, R46 ;  /* 0x0000002e17117221 */ /* 0x008fce0000010000 */
[----:B------:R-:W3:Y:S01]  /*3a40*/  MUFU.EX2 R26, R26 ;  /* 0x0000001a001a7308 */ /* 0x000ee20000000800 */
[----:B----4-:R-:W-:-:S07]  /*3a50*/  FADD.FTZ R46, R24, R17 ;  /* 0x00000011182e7221 */ /* 0x010fce0000010000 */
[----:B------:R-:W4:Y:S01]  /*3a60*/  MUFU.EX2 R27, R27 ;  /* 0x0000001b001b7308 */ /* 0x000f220000000800 */
[C---:B0-----:R-:W-:Y:S01]  /*3a70*/  FADD.FTZ R17, R25.reuse, R46 ;  /* 0x0000002e19117221 */ /* 0x041fe20000010000 */
[----:B------:R-:W-:-:S04]  /*3a80*/  F2FP.SATFINITE.E4M3.F32.PACK_AB_MERGE_C R24, R25, R24, RZ ;  /* 0x000000181918723e */ /* 0x000fc800048070ff */
[----:B------:R-:W-:Y:S02]  /*3a90*/  F2FP.SATFINITE.E4M3.F32.PACK_AB_MERGE_C R165, R23, R22, R24 ;  /* 0x0000001617a5723e */ /* 0x000fe40004807018 */
[----:B------:R-:W0:Y:S01]  /*3aa0*/  MUFU.EX2 R28, R28 ;  /* 0x0000001c001c7308 */ /* 0x000e220000000800 */
[----:B---3--:R-:W-:-:S07]  /*3ab0*/  FADD.FTZ R32, R26, R17 ;  /* 0x000000111a207221 */ /* 0x008fce0000010000 */
[----:B------:R-:W3:Y:S01]  /*3ac0*/  MUFU.EX2 R29, R29 ;  /* 0x0000001d001d7308 */ /* 0x000ee20000000800 */
[----:B----4-:R-:W-:Y:S01]  /*3ad0*/  FADD.FTZ R17, R27, R32 ;  /* 0x000000201b117221 */ /* 0x010fe20000010000 */
[----:B------:R-:W-:-:S06]  /*3ae0*/  FADD.FTZ R32, R68, R5 ;  /* 0x0000000544207221 */ /* 0x000fcc0000010000 */
[----:B------:R-:W4:Y:S01]  /*3af0*/  MUFU.EX2 R69, R69 ;  /* 0x0000004500457308 */ /* 0x000f220000000800 */
[----:B0-----:R-:W-:-:S07]  /*3b00*/  FADD.FTZ R34, R28, R17 ;  /* 0x000000111c227221 */ /* 0x001fce0000010000 */
[----:B------:R-:W0:Y:S01]  /*3b10*/  MUFU.EX2 R30, R30 ;  /* 0x0000001e001e7308 */ /* 0x000e220000000800 */
[C---:B---3--:R-:W-:Y:S01]  /*3b20*/  FADD.FTZ R17, R29.reuse, R34 ;  /* 0x000000221d117221 */ /* 0x048fe20000010000 */
[----:B------:R-:W-:Y:S02]  /*3b30*/  F2FP.SATFINITE.E4M3.F32.PACK_AB_MERGE_C R34, R8, R7, RZ ;  /* 0x000000070822723e */ /* 0x000fe400048070ff */
[----:B------:R-:W-:Y:S02]  /*3b40*/  F2FP.SATFINITE.E4M3.F32.PACK_AB_MERGE_C R28, R29, R28, RZ ;  /* 0x0000001c1d1c723e */ /* 0x000fe400048070ff */
[----:B------:R-:W-:Y:S02]  /*3b50*/  F2FP.SATFINITE.E4M3.F32.PACK_AB_MERGE_C R153, R42, R153, R34 ;  /* 0x000000992a99723e */ /* 0x000fe40004807022 */
[----:B------:R-:W3:Y:S01]  /*3b60*/  MUFU.EX2 R160, R160 ;  /* 0x000000a000a07308 */ /* 0x000ee20000000800 */
[C---:B----4-:R-:W-:Y:S01]  /*3b70*/  FADD.FTZ R5, R69.reuse, R32 ;  /* 0x0000002045057221 */ /* 0x050fe20000010000 */
[----:B------:R-:W-:-:S02]  /*3b80*/  F2FP.SATFINITE.E4M3.F32.PACK_AB_MERGE_C R68, R69, R68, RZ ;  /* 0x000000444544723e */ /* 0x000fc400048070ff */
[----:B------:R-:W-:Y:S02]  /*3b90*/  F2FP.SATFINITE.E4M3.F32.PACK_AB_MERGE_C R167, R27, R26, R28 ;  /* 0x0000001a1ba7723e */ /* 0x000fe4000480701c */
[----:B------:R-:W-:Y:S02]  /*3ba0*/  F2FP.SATFINITE.E4M3.F32.PACK_AB_MERGE_C R166, R49, R166, R68 ;  /* 0x000000a631a6723e */ /* 0x000fe40004807044 */
[----:B------:R-:W4:Y:S01]  /*3bb0*/  MUFU.EX2 R31, R31 ;  /* 0x0000001f001f7308 */ /* 0x000f220000000800 */
[----:B0-----:R-:W-:-:S07]  /*3bc0*/  FADD.FTZ R8, R30, R17 ;  /* 0x000000111e087221 */ /* 0x001fce0000010000 */
        /* <DEDUP_REMOVED lines=8> */
[----:B------:R-:W3:Y:S01]  /*3c50*/  MUFU.EX2 R79, R79 ;  /* 0x0000004f004f7308 */ /* 0x000ee20000000800 */
[----:B----4-:R-:W-:-:S07]  /*3c60*/  FADD.FTZ R8, R76, R5 ;  /* 0x000000054c087221 */ /* 0x010fce0000010000 */
[----:B------:R-:W4:Y:S01]  /*3c70*/  MUFU.EX2 R162, R162 ;  /* 0x000000a200a27308 */ /* 0x000f220000000800 */
[C---:B0-----:R-:W-:Y:S01]  /*3c80*/  F2FP.SATFINITE.E4M3.F32.PACK_AB_MERGE_C R76, R77.reuse, R76, RZ ;  /* 0x0000004c4d4c723e */ /* 0x041fe200048070ff */
[----:B------:R-:W-:-:S03]  /*3c90*/  FADD.FTZ R77, R77, R8 ;  /* 0x000000084d4d7221 */ /* 0x000fc60000010000 */
[----:B------:R-:W-:-:S03]  /*3ca0*/  F2FP.SATFINITE.E4M3.F32.PACK_AB_MERGE_C R160, R51, R160, R76 ;  /* 0x000000a033a0723e */ /* 0x000fc6000480704c */
[----:B------:R-:W0:Y:S01]  /*3cb0*/  MUFU.EX2 R82, R82 ;  /* 0x0000005200527308 */ /* 0x000e220000000800 */
[C---:B---3--:R-:W-:Y:S01]  /*3cc0*/  FADD.FTZ R5, R79.reuse, R6 ;  /* 0x000000064f057221 */ /* 0x048fe20000010000 */
[----:B------:R-:W-:-:S04]  /*3cd0*/  F2FP.SATFINITE.E4M3.F32.PACK_AB_MERGE_C R78, R79, R78, RZ ;  /* 0x0000004e4f4e723e */ /* 0x000fc800048070ff */
[----:B------:R-:W-:Y:S02]  /*3ce0*/  F2FP.SATFINITE.E4M3.F32.PACK_AB_MERGE_C R161, R31, R30, R78 ;  /* 0x0000001e1fa1723e */ /* 0x000fe4000480704e */
        /* <DEDUP_REMOVED lines=11> */
[----:B---3--:R-:W-:Y:S01]  /*3da0*/  FADD.FTZ R8, R86, R11 ;  /* 0x0000000b56087221 */ /* 0x008fe20000010000 */
[C---:B----4-:R-:W-:Y:S01]  /*3db0*/  F2FP.SATFINITE.E4M3.F32.PACK_AB_MERGE_C R84, R53.reuse, R84, RZ ;  /* 0x000000543554723e */ /* 0x050fe200048070ff */
[----:B------:R-:W-:-:S03]  /*3dc0*/  FADD.FTZ R5, R53, R6 ;  /* 0x0000000635057221 */ /* 0x000fc60000010000 */
[----:B------:R-:W-:Y:S02]  /*3dd0*/  F2FP.SATFINITE.E4M3.F32.PACK_AB_MERGE_C R162, R81, R162, R84 ;  /* 0x000000a251a2723e */ /* 0x000fe40004807054 */
[C---:B0-----:R-:W-:Y:S01]  /*3de0*/  F2FP.SATFINITE.E4M3.F32.PACK_AB_MERGE_C R86, R7.reuse, R86, RZ ;  /* 0x000000560756723e */ /* 0x041fe200048070ff */
[----:B------:R-:W-:-:S03]  /*3df0*/  FADD.FTZ R6, R7, R8 ;  /* 0x0000000807067221 */ /* 0x000fc60000010000 */
[----:B------:R-:W-:Y:S01]  /*3e00*/  F2FP.SATFINITE.E4M3.F32.PACK_AB_MERGE_C R163, R83, R82, R86 ;  /* 0x0000005253a3723e */ /* 0x000fe20004807056 */
[----:B------:R-:W-:Y:S06]  /*3e10*/  @!P0 BRA `(.L_x_18) ;  /* 0x0000000000048947 */ /* 0x000fec0003800000 */
[----:B------:R-:W-:Y:S01]  /*3e20*/  BPT.TRAP 0x1 ;  /* 0x000000040000795c */ /* 0x000fe20000300000 */
.L_x_18:
[----:B------:R0:W3:Y:S01]  /*3e30*/  SYNCS.PHASECHK.TRANS64.TRYWAIT P1, [UR41+0x38850], R4 ;  /* 0x03885004ff0075a7 */ /* 0x0000e20008020169 */
[----:B------:R-:W-:Y:S05]  /*3e40*/  @!P0 BRA `(.L_x_19) ;  /* 0x0000000000048947 */ /* 0x000fea0003800000 */
[----:B------:R-:W-:Y:S01]  /*3e50*/  BPT.TRAP 0x1 ;  /* 0x000000040000795c */ /* 0x000fe20000300000 */
.L_x_19:
[----:B---3--:R-:W-:Y:S05]  /*3e60*/  @P1 BRA `(.L_x_20) ;  /* 0x0000000000081947 */ /* 0x008fea0003800000 */
[----:B------:R-:W3:Y:S02]  /*3e70*/  SYNCS.PHASECHK.TRANS64.TRYWAIT P1, [UR41+0x38850], R4 ;  /* 0x03885004ff0075a7 */ /* 0x000ee40008020169 */
[----:B---3--:R-:W-:Y:S05]  /*3e80*/  @!P1 BRA `(.L_x_21) ;  /* 0x000000c800049947 */ /* 0x008fea0003800000 */
.L_x_20:
[----:B------:R4:W-:Y:S01]  /*3e90*/  BAR.SYNC.DEFER_BLOCKING R3, 0x100 ;  /* 0x000400030000751d */ /* 0x0009e20000010000 */
[----:B------:R-:W-:-:S04]  /*3ea0*/  UIADD3 UR6, UR41, 0x400, URZ ;  /* 0x0000040029067890 */ /* 0x000fc8000fffe03f */
[----:B------:R-:W-:-:S03]  /*3eb0*/  USHF.R.U32.HI UR6, URZ, 0x4, UR6 ;  /* 0x000000043f067899 */ /* 0x000fc60008011606 */
[----:B------:R-:W0:Y:S01]  /*3ec0*/  S2UR UR50, SR_CgaCtaId ;  /* 0x00000000003279c3 */ /* 0x000e220000008800 */
[----:B------:R-:W-:Y:S01]  /*3ed0*/  UMOV UR11, 0x40000040 ;  /* 0x40000040000b7882 */ /* 0x000fe20000000000 */
[----:B------:R-:W-:-:S04]  /*3ee0*/  ULOP3.LUT UR6, UR6, 0x3fff, URZ, 0xc0, !UPT ;  /* 0x00003fff06067892 */ /* 0x000fc8000f8ec03f */
[----:B------:R-:W-:-:S04]  /*3ef0*/  ULOP3.LUT UR44, UR6, 0x10000, URZ, 0xfc, !UPT ;  /* 0x00010000062c7892 */ /* 0x000fc8000f8efc3f */
[----:B------:R-:W-:-:S03]  /*3f00*/  UIADD3 UR6, UR44, 0x2, URZ ;  /* 0x000000022c067890 */ /* 0x000fc6000fffe03f */
[----:B------:R-:W-:Y:S01]  /*3f10*/  UMOV UR10, UR44 ;  /* 0x0000002c000a7c82 */ /* 0x000fe20008000000 */
[----:B------:R-:W-:-:S06]  /*3f20*/  WARPGROUP.ARRIVE ;  /* 0x00000000000079c5 */ /* 0x000fcc0000000000 */
[----:B------:R-:W-:Y:S01]  /*3f30*/  QGMMA.64x256x32.F32.E4M3.E4M3 R24, R152, gdesc[UR8], RZ, !UPT, gsb0 ;  /* 0x03e0000898187df3 */ /* 0x000fe2000c0008ff */
[----:B------:R-:W-:Y:S01]  /*3f40*/  UMOV UR10, UR6 ;  /* 0x00000006000a7c82 */ /* 0x000fe20008000000 */
[----:B------:R-:W-:Y:S01]  /*3f50*/  UMOV UR11, 0x40000040 ;  /* 0x40000040000b7882 */ /* 0x000fe20000000000 */
[----:B------:R-:W-:Y:S01]  /*3f60*/  UIADD3 UR6, UR44, 0x4, URZ ;  /* 0x000000042c067890 */ /* 0x000fe2000fffe03f */
[----:B------:R-:W-:Y:S02]  /*3f70*/  WARPGROUP.DEPBAR.LE gsb0, 0x0 ;  /* 0x00008000000079c5 */ /* 0x000fe40000010000 */
[----:B------:R-:W-:-:S15]  /*3f80*/  WARPGROUP.ARRIVE ;  /* 0x00000000000079c5 */ /* 0x000fde0000000000 */
[----:B------:R-:W-:-:S07]  /*3f90*/  NOP ;  /* 0x0000000000007918 */ /* 0x000fce0000000000 */
[----:B------:R-:W-:Y:S01]  /*3fa0*/  QGMMA.64x256x32.F32.E4M3.E4M3 R24, R156, gdesc[UR8], R24, gsb0 ;  /* 0x03e000089c187df3 */ /* 0x000fe20008000818 */
        /* <DEDUP_REMOVED lines=9> */
[----:B------:R-:W-:Y:S02]  /*4040*/  WARPGROUP.DEPBAR.LE gsb0, 0x0 ;  /* 0x00008000000079c5 */ /* 0x000fe40000010000 */
[----:B------:R-:W-:-:S15]  /*4050*/  WARPGROUP.ARRIVE ;  /* 0x00000000000079c5 */ /* 0x000fde0000000000 */
[----:B------:R-:W-:-:S08]  /*4060*/  NOP ;  /* 0x0000000000007918 */ /* 0x000fd00000000000 */
[----:B------:R-:W-:Y:S03]  /*4070*/  QGMMA.64x256x32.F32.E4M3.E4M3 R24, R160, gdesc[UR8], R24, gsb0 ;  /* 0x03e00008a0187df3 */ /* 0x000fe60008000818 */
[----:B------:R-:W-:Y:S02]  /*4080*/  WARPGROUP.DEPBAR.LE gsb0, 0x0 ;  /* 0x00008000000079c5 */ /* 0x000fe40000010000 */
[----:B0---4-:R-:W-:Y:S05]  /*4090*/  @!P0 BRA `(.L_x_22) ;  /* 0x0000000000048947 */ /* 0x011fea0003800000 */
[----:B------:R-:W-:Y:S01]  /*40a0*/  BPT.TRAP 0x1 ;  /* 0x000000040000795c */ /* 0x000fe20000300000 */
.L_x_22:
[----:B------:R-:W-:Y:S02]  /*40b0*/  UIADD3 UR43, UR43, -0x2, URZ ;  /* 0xfffffffe2b2b7890 */ /* 0x000fe4000fffe03f */
[----:B------:R-:W-:Y:S02]  /*40c0*/  UIADD3 UR6, UR41, 0x38860, URZ ;  /* 0x0003886029067890 */ /* 0x000fe4000fffe03f */
[----:B------:R-:W-:Y:S02]  /*40d0*/  UISETP.GE.AND UP0, UPT, UR43, UR39, UPT ;  /* 0x000000272b00728c */ /* 0x000fe4000bf06270 */
[----:B------:R-:W-:-:S04]  /*40e0*/  UPRMT UR6, UR50, 0x654, UR6 ;  /* 0x0000065432067896 */ /* 0x000fc80008000006 */
[----:B------:R-:W-:-:S05]  /*40f0*/  PLOP3.LUT P1, PT, PT, PT, UP0, 0x80, 0x0 ;  /* 0x000000000000781c */ /* 0x000fca0003f2f008 */
[----:B------:R-:W-:Y:S08]  /*4100*/  SYNCS.ARRIVE.TRANS64.RED.A1T0 RZ, [UR6], RZ ;  /* 0x000000ffffff79a7 */ /* 0x000ff00008100406 */
[----:B------:R-:W-:Y:S05]  /*4110*/  @!P1 BRA `(.L_x_23) ;  /* 0x0000002800a49947 */ /* 0x000fea0003800000 */
[----:B---3--:R-:W-:Y:S01]  /*4120*/  IMAD.MOV.U32 R7, RZ, RZ, R170 ;  /* 0x000000ffff077224 */ /* 0x008fe200078e00aa */
[----:B------:R-:W-:Y:S01]  /*4130*/  UMOV UR42, URZ ;  /* 0x0000003f002a7c82 */ /* 0x000fe20008000000 */
[----:B-1----:R-:W-:Y:S01]  /*4140*/  IMAD.MOV.U32 R4, RZ, RZ, R185 ;  /* 0x000000ffff047224 */ /* 0x002fe200078e00b9 */
[----:B------:R-:W-:Y:S01]  /*4150*/  UMOV UR6, URZ ;  /* 0x0000003f00067c82 */ /* 0x000fe20008000000 */
[----:B------:R-:W-:-:S05]  /*4160*/  ULDC UR45, c[0x0][0x988] ;  /* 0x00026200002d7ab9 */ /* 0x000fca0000000800 */
.L_x_34:
[----:B------:R-:W-:Y:S01]  /*4170*/  UIADD3 UR6, UR6, 0x1, URZ ;  /* 0x0000000106067890 */ /* 0x000fe2000fffe03f */
[----:B--2---:R-:W-:Y:S01]  /*4180*/  IMAD.U32 R2, RZ, RZ, UR43 ;  /* 0x0000002bff027e24 */ /* 0x004fe2000f8e00ff */
[----:B------:R-:W-:Y:S02]  /*4190*/  UIADD3 UR43, UR43, -0x1, URZ ;  /* 0xffffffff2b2b7890 */ /* 0x000fe4000fffe03f */
[----:B------:R-:W-:Y:S02]  /*41a0*/  UISETP.NE.AND UP0, UPT, UR6, 0x2, UPT ;  /* 0x000000020600788c */ /* 0x000fe4000bf05270 */
[----:B------:R-:W-:Y:S02]  /*41b0*/  ISETP.GT.AND P1, PT, R2, UR39, PT ;  /* 0x0000002702007c0c */ /* 0x000fe4000bf24270 */
[----:B------:R-:W-:Y:S02]  /*41c0*/  USEL UR7, URZ, 0x1, UP0 ;  /* 0x000000013f077887 */ /* 0x000fe40008000000 */
[----:B------:R-:W-:-:S02]  /*41d0*/  USEL UR49, UR6, URZ, UP0 ;  /* 0x0000003f06317287 */ /* 0x000fc40008000000 */
[----:B------:R-:W-:Y:S01]  /*41e0*/  ULOP3.LUT UR42, UR42, UR7, URZ, 0x3c, !UPT ;  /* 0x000000072a2a7292 */ /* 0x000fe2000f8e3c3f */
[----:B------:R-:W-:Y:S11]  /*41f0*/  @!P0 BRA `(.L_x_24) ;  /* 0x0000000000048947 */ /* 0x000ff60003800000 */
[----:B------:R-:W-:Y:S01]  /*4200*/  BPT.TRAP 0x1 ;  /* 0x000000040000795c */ /* 0x000fe20000300000 */
.L_x_24:
[----:B------:R-:W-:Y:S01]  /*4210*/  IMAD.U32 R2, RZ, RZ, UR42 ;  /* 0x0000002aff027e24 */ /* 0x000fe2000f8e00ff */
[----:B------:R-:W-:-:S04]  /*4220*/  ULEA UR51, UR49, UR41, 0x3 ;  /* 0x0000002931337291 */ /* 0x000fc8000f8e183f */
[----:B------:R-:W-:-:S04]  /*4230*/  SHF.L.U32 R2, R2, 0x1f, RZ ;  /* 0x0000001f02027819 */ /* 0x000fc800000006ff */
[----:B------:R-:W-:-:S13]  /*4240*/  R2UR UR52, R2 ;  /* 0x00000000023472ca */ /* 0x000fda00000e0000 */
[----:B------:R-:W-:-:S04]  /*4250*/  IMAD.U32 R2, RZ, RZ, UR52 ;  /* 0x00000034ff027e24 */ /* 0x000fc8000f8e00ff */
[----:B------:R0:W1:Y:S01]  /*4260*/  SYNCS.PHASECHK.TRANS64.TRYWAIT P2, [UR51+0x38830], R2 ;  /* 0x03883002ff0075a7 */ /* 0x0000620008040173 */
[----:B------:R-:W-:Y:S05]  /*4270*/  @!P0 BRA `(.L_x_25) ;  /* 0x0000000000048947 */ /* 0x000fea0003800000 */
[----:B------:R-:W-:Y:S01]  /*4280*/  BPT.TRAP 0x1 ;  /* 0x000000040000795c */ /* 0x000fe20000300000 */
.L_x_25:
[----:B-1----:R-:W-:Y:S05]  /*4290*/  @P2 BRA `(.L_x_26) ;  /* 0x00000000000c2947 */ /* 0x002fea0003800000 */
[----:B0-----:R-:W-:-:S04]  /*42a0*/  IMAD.U32 R2, RZ, RZ, UR52 ;  /* 0x00000034ff027e24 */ /* 0x001fc8000f8e00ff */
[----:B------:R-:W0:Y:S02]  /*42b0*/  SYNCS.PHASECHK.TRANS64.TRYWAIT P2, [UR51+0x38830], R2 ;  /* 0x03883002ff0075a7 */ /* 0x000e240008040173 */
[----:B0-----:R-:W-:Y:S05]  /*42c0*/  @!P2 BRA `(.L_x_27) ;  /* 0x000000c4000ca947 */ /* 0x001fea0003800000 */
.L_x_26:
[----:B------:R-:W-:Y:S01]  /*42d0*/  ULEA UR6, UR49, UR48, 0xb ;  /* 0x0000003031067291 */ /* 0x000fe2000f8e583f */
[----:B------:R-:W-:Y:S01]  /*42e0*/  WARPGROUP.ARRIVE ;  /* 0x00000000000079c5 */ /* 0x000fe20000000000 */
[----:B------:R-:W-:Y:S01]  /*42f0*/  UMOV UR7, 0x40000040 ;  /* 0x4000004000077882 */ /* 0x000fe20000000000 */
[----:B------:R-:W-:Y:S01]  /*4300*/  UMOV UR11, 0x40000040 ;  /* 0x40000040000b7882 */ /* 0x000fe20000000000 */
[----:B------:R-:W-:Y:S01]  /*4310*/  UIADD3 UR10, UR6, 0x2, URZ ;  /* 0x00000002060a7890 */ /* 0x000fe2000fffe03f */
[----:B0-----:R-:W-:Y:S01]  /*4320*/  IADD3 R2, -R16, 0xb, RZ ;  /* 0x0000000b10027810 */ /* 0x001fe20007ffe1ff */
[----:B------:R-:W-:Y:S01]  /*4330*/  UIADD3 UR14, UR6, 0x4, URZ ;  /* 0x00000004060e7890 */ /* 0x000fe2000fffe03f */
[----:B------:R-:W-:Y:S02]  /*4340*/  UMOV UR15, 0x40000040 ;  /* 0x40000040000f7882 */ /* 0x000fe40000000000 */
[----:B------:R-:W-:Y:S01]  /*4350*/  QGMMA.64x128x32.F32.E4M3.E4M3 R152, gdesc[UR4], RZ, !UPT, gsb0 ;  /* 0x01e00000049879f3 */ /* 0x000fe2000c0008ff */
[----:B------:R-:W-:Y:S01]  /*4360*/  UIADD3 UR18, UR6, 0x6, URZ ;  /* 0x0000000606127890 */ /* 0x000fe2000fffe03f */
[----:B------:R-:W-:Y:S01]  /*4370*/  UMOV UR19, 0x40000040 ;  /* 0x4000004000137882 */ /* 0x000fe20000000000 */
        /* <DEDUP_REMOVED lines=33> */
.L_x_28:
[C---:B------:R-:W-:Y:S01]  /*4590*/  FMUL.FTZ R9, R0.reuse, R152 ;  /* 0x0000009800097220 */ /* 0x040fe20000410000 */
[C---:B------:R-:W-:Y:S01]  /*45a0*/  FMUL.FTZ R8, R0.reuse, R153 ;  /* 0x0000009900087220 */ /* 0x040fe20000410000 */
[C---:B------:R-:W-:Y:S01]  /*45b0*/  FMUL.FTZ R12, R0.reuse, R156 ;  /* 0x0000009c000c7220 */ /* 0x040fe20000410000 */
[C---:B------:R-:W-:Y:S01]  /*45c0*/  FMUL.FTZ R13, R0.reuse, R157 ;  /* 0x0000009d000d7220 */ /* 0x040fe20000410000 */
[C---:B------:R-:W-:Y:S01]  /*45d0*/  FMUL.FTZ R17, R0.reuse, R160 ;  /* 0x000000a000117220 */ /* 0x040fe20000410000 */
[C---:B------:R-:W-:Y:S01]  /*45e0*/  FMUL.FTZ R18, R0.reuse, R161 ;  /* 0x000000a100127220 */ /* 0x040fe20000410000 */
[----:B------:R-:W1:Y:S01]  /*45f0*/  MUFU.TANH R9, R9 ;  /* 0x0000000900097308 */ /* 0x000e620000002400 */
[C---:B------:R-:W-:Y:S01]  /*4600*/  FMUL.FTZ R19, R0.reuse, R162 ;  /* 0x000000a200137220 */ /* 0x040fe20000410000 */
[C---:B------:R-:W-:Y:S01]  /*4610*/  FMUL.FTZ R162, R0.reuse, R177 ;  /* 0x000000b100a27220 */ /* 0x040fe20000410000 */
[C---:B------:R-:W-:Y:S01]  /*4620*/  FMUL.FTZ R21, R0.reuse, R164 ;  /* 0x000000a400157220 */ /* 0x040fe20000410000 */
[C---:B------:R-:W-:Y:S01]  /*4630*/  FMUL.FTZ R22, R0.reuse, R165 ;  /* 0x000000a500167220 */ /* 0x040fe20000410000 */
[C---:B------:R-:W-:Y:S01]  /*4640*/  FMUL.FTZ R20, R0.reuse, R163 ;  /* 0x000000a300147220 */ /* 0x040fe20000410000 */
[C---:B------:R-:W-:Y:S01]  /*4650*/  FMUL.FTZ R163, R0.reuse, R178 ;  /* 0x000000b200a37220 */ /* 0x040fe20000410000 */
[C---:B------:R-:W-:Y:S01]  /*4660*/  FMUL.FTZ R153, R0.reuse, R168 ;  /* 0x000000a800997220 */ /* 0x040fe20000410000 */
[----:B------:R-:W2:Y:S01]  /*4670*/  MUFU.TANH R8, R8 ;  /* 0x0000000800087308 */ /* 0x000ea20000002400 */
[C---:B------:R-:W-:Y:S01]  /*4680*/  FMUL.FTZ R10, R0.reuse, R154 ;  /* 0x0000009a000a7220 */ /* 0x040fe20000410000 */
[C---:B------:R-:W-:Y:S01]  /*4690*/  FMUL.FTZ R154, R0.reuse, R169 ;  /* 0x000000a9009a7220 */ /* 0x040fe20000410000 */
[C---:B------:R-:W-:Y:S01]  /*46a0*/  FMUL.FTZ R164, R0.reuse, R179 ;  /* 0x000000b300a47220 */ /* 0x040fe20000410000 */
[C---:B------:R-:W-:Y:S01]  /*46b0*/  FMUL.FTZ R157, R0.reuse, R172 ;  /* 0x000000ac009d7220 */ /* 0x040fe20000410000 */
[C---:B------:R-:W-:Y:S01]  /*46c0*/  FMUL.FTZ R14, R0.reuse, R158 ;  /* 0x0000009e000e7220 */ /* 0x040fe20000410000 */
[C---:B------:R-:W-:Y:S01]  /*46d0*/  FMUL.FTZ R158, R0.reuse, R173 ;  /* 0x000000ad009e7220 */ /* 0x040fe20000410000 */
[C---:B------:R-:W-:Y:S01]  /*46e0*/  FMUL.FTZ R161, R0.reuse, R176 ;  /* 0x000000b000a17220 */ /* 0x040fe20000410000 */
[----:B------:R-:W3:Y:S01]  /*46f0*/  MUFU.TANH R12, R12 ;  /* 0x0000000c000c7308 */ /* 0x000ee20000002400 */
[----:B-1----:R-:W-:Y:S01]  /*4700*/  FMNMX.FTZ R177, R9, R4, !PT ;  /* 0x0000000409b17209 */ /* 0x002fe20007810000 */
[C---:B------:R-:W-:Y:S01]  /*4710*/  FMUL.FTZ R165, R0.reuse, R180 ;  /* 0x000000b400a57220 */ /* 0x040fe20000410000 */
[C---:B------:R-:W-:Y:S01]  /*4720*/  FMUL.FTZ R23, R0.reuse, R166 ;  /* 0x000000a600177220 */ /* 0x040fe20000410000 */
[C---:B------:R-:W-:Y:S01]  /*4730*/  FMUL.FTZ R166, R0.reuse, R181 ;  /* 0x000000b500a67220 */ /* 0x040fe20000410000 */
[C---:B------:R-:W-:Y:S01]  /*4740*/  FMUL.FTZ R169, R0.reuse, R184 ;  /* 0x000000b800a97220 */ /* 0x040fe20000410000 */
[C---:B------:R-:W-:Y:S01]  /*4750*/  FMUL.FTZ R152, R0.reuse, R167 ;  /* 0x000000a700987220 */ /* 0x040fe20000410000 */
[----:B------:R-:W-:Y:S01]  /*4760*/  FMUL.FTZ R11, R0, R155 ;  /* 0x0000009b000b7220 */ /* 0x000fe20000410000 */
[----:B------:R-:W1:Y:S01]  /*4770*/  MUFU.TANH R13, R13 ;  /* 0x0000000d000d7308 */ /* 0x000e620000002400 */
[----:B--2---:R-:W-:Y:S01]  /*4780*/  FMNMX.FTZ R177, R8, R177, !PT ;  /* 0x000000b108b17209 */ /* 0x004fe20007810000 */
[C---:B------:R-:W-:Y:S01]  /*4790*/  FMUL.FTZ R167, R0.reuse, R182 ;  /* 0x000000b600a77220 */ /* 0x040fe20000410000 */
[C---:B------:R-:W-:Y:S01]  /*47a0*/  FMUL.FTZ R155, R0.reuse, R170 ;  /* 0x000000aa009b7220 */ /* 0x040fe20000410000 */
[C---:B------:R-:W-:Y:S01]  /*47b0*/  FMUL.FTZ R170, R0.reuse, R185 ;  /* 0x000000b900aa7220 */ /* 0x040fe20000410000 */
[C---:B------:R-:W-:Y:S01]  /*47c0*/  FMUL.FTZ R168, R0.reuse, R183 ;  /* 0x000000b700a87220 */ /* 0x040fe20000410000 */
[C---:B------:R-:W-:Y:S01]  /*47d0*/  FMUL.FTZ R173, R0.reuse, R188 ;  /* 0x000000bc00ad7220 */ /* 0x040fe20000410000 */
[----:B------:R-:W-:Y:S01]  /*47e0*/  FMUL.FTZ R15, R0, R159 ;  /* 0x0000009f000f7220 */ /* 0x000fe20000410000 */
[----:B------:R-:W2:Y:S01]  /*47f0*/  MUFU.TANH R17, R17 ;  /* 0x0000001100117308 */ /* 0x000ea20000002400 */
[----:B---3--:R-:W-:Y:S01]  /*4800*/  FMNMX.FTZ R178, R12, R177, !PT ;  /* 0x000000b10cb27209 */ /* 0x008fe20007810000 */
        /* <DEDUP_REMOVED lines=13> */
[----:B------:R-:W-:Y:S01]  /*48e0*/  UMOV UR7, UR45 ;  /* 0x0000002d00077c82 */ /* 0x000fe20008000000 */
[----:B------:R-:W1:Y:S01]  /*48f0*/  MUFU.TANH R21, R21 ;  /* 0x0000001500157308 */ /* 0x000e620000002400 */
[----:B--2---:R-:W-:Y:S01]  /*4900*/  FMNMX.FTZ R179, R17, R178, !PT ;  /* 0x000000b211b37209 */ /* 0x004fe20007810000 */
[C---:B------:R-:W-:Y:S01]  /*4910*/  FMUL.FTZ R189, R0.reuse, R191 ;  /* 0x000000bf00bd7220 */ /* 0x040fe20000410000 */
[C---:B------:R-:W-:Y:S01]  /*4920*/  FMUL.FTZ R191, R0.reuse, R195 ;  /* 0x000000c300bf7220 */ /* 0x040fe20000410000 */
[C---:B------:R-:W-:Y:S01]  /*4930*/  FMUL.FTZ R195, R0.reuse, R203 ;  /* 0x000000cb00c37220 */ /* 0x040fe20000410000 */
[C---:B------:R-:W-:Y:S01]  /*4940*/  FMUL.FTZ R193, R0.reuse, R199 ;  /* 0x000000c700c17220 */ /* 0x040fe20000410000 */
[----:B------:R-:W-:Y:S01]  /*4950*/  FMUL.FTZ R199, R0, R211 ;  /* 0x000000d300c77220 */ /* 0x000fe20000410000 */
[----:B------:R-:W-:Y:S01]  /*4960*/  UIADD3 UR6, UR51, 0x38840, URZ ;  /* 0x0003884033067890 */ /* 0x000fe2000fffe03f */
[----:B------:R-:W2:Y:S01]  /*4970*/  MUFU.TANH R22, R22 ;  /* 0x0000001600167308 */ /* 0x000ea20000002400 */
[----:B---3--:R-:W-:-:S02]  /*4980*/  FMNMX.FTZ R178, R18, R179, !PT ;  /* 0x000000b312b27209 */ /* 0x008fc40007810000 */
[----:B------:R-:W-:-:S05]  /*4990*/  UPRMT UR6, UR50, 0x654, UR6 ;  /* 0x0000065432067896 */ /* 0x000fca0008000006 */
[----:B------:R-:W3:Y:S01]  /*49a0*/  MUFU.TANH R153, R153 ;  /* 0x0000009900997308 */ /* 0x000ee20000002400 */
[----:B-1----:R-:W-:Y:S01]  /*49b0*/  FMNMX.FTZ R179, R21, R178, !PT ;  /* 0x000000b215b37209 */ /* 0x002fe20007810000 */
[----:B------:R-:W-:Y:S02]  /*49c0*/  FMUL.FTZ R178, R0, R196 ;  /* 0x000000c400b27220 */ /* 0x000fe40000410000 */
[----:B------:R-:W-:Y:S04]  /*49d0*/  SYNCS.ARRIVE.TRANS64.RED.A1T0 RZ, [UR6], RZ ;  /* 0x000000ffffff79a7 */ /* 0x000fe80008100406 */
[----:B------:R-:W1:Y:S01]  /*49e0*/  MUFU.TANH R154, R154 ;  /* 0x0000009a009a7308 */ /* 0x000e620000002400 */
[----:B--2---:R-:W-:Y:S01]  /*49f0*/  FMNMX.FTZ R180, R22, R179, !PT ;  /* 0x000000b316b47209 */ /* 0x004fe20007810000 */
[C---:B------:R-:W-:Y:S01]  /*4a00*/  FMUL.FTZ R179, R0.reuse, R197 ;  /* 0x000000c500b37220 */ /* 0x040fe20000410000 */
[----:B------:R-:W-:-:S05]  /*4a10*/  FMUL.FTZ R197, R0, R207 ;  /* 0x000000cf00c57220 */ /* 0x000fca0000410000 */
[----:B------:R-:W2:Y:S01]  /*4a20*/  MUFU.TANH R157, R157 ;  /* 0x0000009d009d7308 */ /* 0x000ea20000002400 */
[----:B---3--:R-:W-:-:S07]  /*4a30*/  FMNMX.FTZ R181, R153, R180, !PT ;  /* 0x000000b499b57209 */ /* 0x008fce0007810000 */
[----:B------:R-:W3:Y:S01]  /*4a40*/  MUFU.TANH R158, R158 ;  /* 0x0000009e009e7308 */ /* 0x000ee20000002400 */
[----:B-1----:R-:W-:-:S07]  /*4a50*/  FMNMX.FTZ R180, R154, R181, !PT ;  /* 0x000000b59ab47209 */ /* 0x002fce0007810000 */
[----:B------:R-:W1:Y:S01]  /*4a60*/  MUFU.TANH R161, R161 ;  /* 0x000000a100a17308 */ /* 0x000e620000002400 */
[----:B--2---:R-:W-:Y:S01]  /*4a70*/  FMNMX.FTZ R181, R157, R180, !PT ;  /* 0x000000b49db57209 */ /* 0x004fe20007810000 */
[C---:B------:R-:W-:Y:S01]  /*4a80*/  FMUL.FTZ R180, R0.reuse, R200 ;  /* 0x000000c800b47220 */ /* 0x040fe20000410000 */
[----:B------:R-:W-:-:S05]  /*4a90*/  FMUL.FTZ R200, R0, R214 ;  /* 0x000000d600c87220 */ /* 0x000fca0000410000 */
[----:B------:R-:W2:Y:S01]  /*4aa0*/  MUFU.TANH R162, R162 ;  /* 0x000000a200a27308 */ /* 0x000ea20000002400 */
[----:B---3--:R-:W-:Y:S01]  /*4ab0*/  FMNMX.FTZ R182, R158, R181, !PT ;  /* 0x000000b59eb67209 */ /* 0x008fe20007810000 */
[C---:B------:R-:W-:Y:S01]  /*4ac0*/  FMUL.FTZ R181, R0.reuse, R201 ;  /* 0x000000c900b57220 */ /* 0x040fe20000410000 */
[----:B------:R-:W-:-:S05]  /*4ad0*/  FMUL.FTZ R201, R0, R215 ;  /* 0x000000d700c97220 */ /* 0x000fca0000410000 */
[----:B------:R-:W3:Y:S01]  /*4ae0*/  MUFU.TANH R165, R165 ;  /* 0x000000a500a57308 */ /* 0x000ee20000002400 */
[----:B-1----:R-:W-:-:S07]  /*4af0*/  FMNMX.FTZ R183, R161, R182, !PT ;  /* 0x000000b6a1b77209 */ /* 0x002fce0007810000 */
[----:B------:R-:W1:Y:S01]  /*4b00*/  MUFU.TANH R166, R166 ;  /* 0x000000a600a67308 */ /* 0x000e620000002400 */
[----:B--2---:R-:W-:-:S07]  /*4b10*/  FMNMX.FTZ R182, R162, R183, !PT ;  /* 0x000000b7a2b67209 */ /* 0x004fce0007810000 */
[----:B------:R-:W2:Y:S01]  /*4b20*/  MUFU.TANH R169, R169 ;  /* 0x000000a900a97308 */ /* 0x000ea20000002400 */
[----:B---3--:R-:W-:Y:S01]  /*4b30*/  FMNMX.FTZ R183, R165, R182, !PT ;  /* 0x000000b6a5b77209 */ /* 0x008fe20007810000 */
[----:B------:R-:W-:-:S06]  /*4b40*/  FMUL.FTZ R182, R0, R204 ;  /* 0x000000cc00b67220 */ /* 0x000fcc0000410000 */
[----:B------:R-:W3:Y:S01]  /*4b50*/  MUFU.TANH R170, R170 ;  /* 0x000000aa00aa7308 */ /* 0x000ee20000002400 */
[----:B-1----:R-:W-:Y:S01]  /*4b60*/  FMNMX.FTZ R184, R166, R183, !PT ;  /* 0x000000b7a6b87209 */ /* 0x002fe20007810000 */
[----:B------:R-:W-:-:S06]  /*4b70*/  FMUL.FTZ R183, R0, R205 ;  /* 0x000000cd00b77220 */ /* 0x000fcc0000410000 */
[----:B------:R-:W1:Y:S01]  /*4b80*/  MUFU.TANH R173, R173 ;  /* 0x000000ad00ad7308 */ /* 0x000e620000002400 */
[----:B--2---:R-:W-:-:S07]  /*4b90*/  FMNMX.FTZ R185, R169, R184, !PT ;  /* 0x000000b8a9b97209 */ /* 0x004fce0007810000 */
[----:B------:R-:W2:Y:S01]  /*4ba0*/  MUFU.TANH R174, R174 ;  /* 0x000000ae00ae7308 */ /* 0x000ea20000002400 */
[----:B---3--:R-:W-:-:S07]  /*4bb0*/  FMNMX.FTZ R184, R170, R185, !PT ;  /* 0x000000b9aab87209 */ /* 0x008fce0007810000 */
        /* <DEDUP_REMOVED lines=15> */
[----:B-1----:R-:W-:-:S07]  /*4cb0*/  FMNMX.FTZ R190, R180, R185, !PT ;  /* 0x000000b9b4be7209 */ /* 0x002fce0007810000 */
[----:B------:R-:W1:Y:S01]  /*4cc0*/  MUFU.TANH R183, R183 ;  /* 0x000000b700b77308 */ /* 0x000e620000002400 */
[----:B--2---:R-:W-:-:S07]  /*4cd0*/  FMNMX.FTZ R185, R181, R190, !PT ;  /* 0x000000beb5b97209 */ /* 0x004fce0007810000 */
[----:B------:R-:W2:Y:S01]  /*4ce0*/  MUFU.TANH R184, R184 ;  /* 0x000000b800b87308 */ /* 0x000ea20000002400 */
[----:B---3--:R-:W-:-:S07]  /*4cf0*/  FMNMX.FTZ R190, R182, R185, !PT ;  /* 0x000000b9b6be7209 */ /* 0x008fce0007810000 */
[----:B------:R-:W3:Y:S01]  /*4d00*/  MUFU.TANH R186, R186 ;  /* 0x000000ba00ba7308 */ /* 0x000ee20000002400 */
[----:B-1----:R-:W-:Y:S01]  /*4d10*/  FMNMX.FTZ R185, R183, R190, !PT ;  /* 0x000000beb7b97209 */ /* 0x002fe20007810000 */
[C---:B------:R-:W-:Y:S01]  /*4d20*/  FMUL.FTZ R190, R0.reuse, R194 ;  /* 0x000000c200be7220 */ /* 0x040fe20000410000 */
[----:B------:R-:W-:-:S05]  /*4d30*/  FMUL.FTZ R194, R0, R202 ;  /* 0x000000ca00c27220 */ /* 0x000fca0000410000 */
        /* <DEDUP_REMOVED lines=9> */
[----:B--2---:R-:W-:-:S05]  /*4dd0*/  FMNMX.FTZ R185, R188, R185, !PT ;  /* 0x000000b9bcb97209 */ /* 0x004fca0007810000 */
[----:B------:R-:W2:Y:S02]  /*4de0*/  SHFL.BFLY PT, R196, R185, 0x2, 0x1f ;  /* 0x0c401f00b9c47f89 */ /* 0x000ea400000e0000 */
[----:B------:R-:W4:Y:S08]  /*4df0*/  MUFU.TANH R14, R14 ;  /* 0x0000000e000e7308 */ /* 0x000f300000002400 */
[----:B------:R-:W5:Y:S08]  /*4e00*/  MUFU.TANH R15, R15 ;  /* 0x0000000f000f7308 */ /* 0x000f700000002400 */
[----:B------:R-:W0:Y:S01]  /*4e10*/  MUFU.TANH R19, R19 ;  /* 0x0000001300137308 */ /* 0x000e220000002400 */
[----:B--2---:R-:W-:Y:S01]  /*4e20*/  FMNMX.FTZ R202, R185, R196, !PT ;  /* 0x000000c4b9ca7209 */ /* 0x004fe20007810000 */
[----:B------:R-:W-:-:S06]  /*4e30*/  FMUL.FTZ R196, R0, R206 ;  /* 0x000000ce00c47220 */ /* 0x000fcc0000410000 */
[----:B------:R-:W2:Y:S01]  /*4e40*/  MUFU.TANH R20, R20 ;  /* 0x0000001400147308 */ /* 0x000ea20000002400 */
[----:B------:R-:W3:Y:S07]  /*4e50*/  SHFL.BFLY PT, R185, R202, 0x1, 0x1f ;  /* 0x0c201f00cab97f89 */ /* 0x000eee00000e0000 */
[----:B------:R-:W2:Y:S08]  /*4e60*/  MUFU.TANH R23, R23 ;  /* 0x0000001700177308 */ /* 0x000eb00000002400 */
[----:B------:R-:W2:Y:S08]  /*4e70*/  MUFU.TANH R152, R152 ;  /* 0x0000009800987308 */ /* 0x000eb00000002400 */
[----:B------:R-:W2:Y:S01]  /*4e80*/  MUFU.TANH R155, R155 ;  /* 0x0000009b009b7308 */ /* 0x000ea20000002400 */
[----:B---3--:R-:W-:Y:S01]  /*4e90*/  FMNMX.FTZ R185, R202, R185, !PT ;  /* 0x000000b9cab97209 */ /* 0x008fe20007810000 */
[----:B------:R-:W-:-:S04]  /*4ea0*/  IMAD.U32 R202, RZ, RZ, UR7 ;  /* 0x00000007ffca7e24 */ /* 0x000fc8000f8e00ff */
[C---:B------:R-:W-:Y:S01]  /*4eb0*/  FFMA.FTZ R203, R185.reuse, R202, -8 ;  /* 0xc1000000b9cb7423 */ /* 0x040fe200000100ca */
[----:B------:R-:W-:Y:S01]  /*4ec0*/  FMNMX.FTZ R202, R10, R7, !PT ;  /* 0x000000070aca7209 */ /* 0x000fe20007810000 */
[----:B------:R-:W3:Y:S01]  /*4ed0*/  MUFU.TANH R156, R156 ;  /* 0x0000009c009c7308 */ /* 0x000ee20000002400 */
[----:B------:R-:W-:-:S01]  /*4ee0*/  FADD.FTZ R4, -R185, R4 ;  /* 0x00000004b9047221 */ /* 0x000fc20000010100 */
[--C-:B------:R-:W-:Y:S01]  /*4ef0*/  FFMA.FTZ R205, R13, UR7, -R203.reuse ;  /* 0x000000070dcd7c23 */ /* 0x100fe200080108cb */
[----:B------:R-:W-:-:S01]  /*4f00*/  FFMA.FTZ R13, R17, UR7, -R203 ;  /* 0x00000007110d7c23 */ /* 0x000fc200080108cb */
[----:B-1----:R-:W-:Y:S01]  /*4f10*/  FMNMX.FTZ R17, R11, R202, !PT ;  /* 0x000000ca0b117209 */ /* 0x002fe20007810000 */
[----:B------:R-:W-:-:S01]  /*4f20*/  FFMA.FTZ R204, R153, UR7, -R203 ;  /* 0x0000000799cc7c23 */ /* 0x000fc200080108cb */
[--C-:B------:R-:W-:Y:S01]  /*4f30*/  FFMA.FTZ R206, R157, UR7, -R203.reuse ;  /* 0x000000079dce7c23 */ /* 0x100fe200080108cb */
[----:B------:R-:W-:-:S01]  /*4f40*/  FFMA.FTZ R207, R169, UR7, -R203 ;  /* 0x00000007a9cf7c23 */ /* 0x000fc200080108cb */
[----:B----4-:R-:W-:Y:S01]  /*4f50*/  FMNMX.FTZ R202, R14, R17, !PT ;  /* 0x000000110eca7209 */ /* 0x010fe20007810000 */
[----:B------:R-:W1:Y:S01]  /*4f60*/  MUFU.TANH R159, R159 ;  /* 0x0000009f009f7308 */ /* 0x000e620000002400 */
[----:B------:R-:W-:Y:S01]  /*4f70*/  FMUL.FTZ R4, R4, UR7 ;  /* 0x0000000704047c20 */ /* 0x000fe20008410000 */
[--C-:B------:R-:W-:Y:S01]  /*4f80*/  FFMA.FTZ R9, R9, UR7, -R203.reuse ;  /* 0x0000000709097c23 */ /* 0x100fe200080108cb */
[----:B-----5:R-:W-:Y:S01]  /*4f90*/  FMNMX.FTZ R202, R15, R202, !PT ;  /* 0x000000ca0fca7209 */ /* 0x020fe20007810000 */
[--C-:B------:R-:W-:Y:S01]  /*4fa0*/  FFMA.FTZ R8, R8, UR7, -R203.reuse ;  /* 0x0000000708087c23 */ /* 0x100fe200080108cb */
[----:B------:R-:W-:-:S01]  /*4fb0*/  FFMA.FTZ R12, R12, UR7, -R203 ;  /* 0x000000070c0c7c23 */ /* 0x000fc200080108cb */
[--C-:B------:R-:W-:Y:S01]  /*4fc0*/  FFMA.FTZ R18, R18, UR7, -R203.reuse ;  /* 0x0000000712127c23 */ /* 0x100fe200080108cb */
[----:B0-----:R-:W-:Y:S01]  /*4fd0*/  FMNMX.FTZ R17, R19, R202, !PT ;  /* 0x000000ca13117209 */ /* 0x001fe20007810000 */
[----:B------:R-:W0:Y:S01]  /*4fe0*/  MUFU.TANH R160, R160 ;  /* 0x000000a000a07308 */ /* 0x000e220000002400 */
[----:B------:R-:W-:-:S01]  /*4ff0*/  FFMA.FTZ R174, R174, UR7, -R203 ;  /* 0x00000007aeae7c23 */ /* 0x000fc200080108cb */
[--C-:B------:R-:W-:Y:S01]  /*5000*/  FFMA.FTZ R21, R21, UR7, -R203.reuse ;  /* 0x0000000715157c23 */ /* 0x100fe200080108cb */
[----:B--2---:R-:W-:Y:S01]  /*5010*/  FMNMX.FTZ R202, R20, R17, !PT ;  /* 0x0000001114ca7209 */ /* 0x004fe20007810000 */
[--C-:B------:R-:W-:Y:S01]  /*5020*/  FFMA.FTZ R178, R178, UR7, -R203.reuse ;  /* 0x00000007b2b27c23 */ /* 0x100fe200080108cb */
[----:B------:R-:W-:-:S02]  /*5030*/  FFMA.FTZ R179, R179, UR7, -R203 ;  /* 0x00000007b3b37c23 */ /* 0x000fc400080108cb */
[----:B------:R-:W-:Y:S01]  /*5040*/  FMNMX.FTZ R17, R23, R202, !PT ;  /* 0x000000ca17117209 */ /* 0x000fe20007810000 */
[----:B------:R-:W-:-:S01]  /*5050*/  FFMA.FTZ R202, R22, UR7, -R203 ;  /* 0x0000000716ca7c23 */ /* 0x000fc200080108cb */
[----:B------:R-:W2:Y:S02]  /*5060*/  MUFU.TANH R163, R163 ;  /* 0x000000a300a37308 */ /* 0x000ea40000002400 */
[----:B------:R-:W-:-:S04]  /*5070*/  FMNMX.FTZ R22, R152, R17, !PT ;  /* 0x0000001198167209 */ /* 0x000fc80007810000 */
[----:B------:R-:W-:Y:S02]  /*5080*/  FMNMX.FTZ R17, R155, R22, !PT ;  /* 0x000000169b117209 */ /* 0x000fe40007810000 */
[----:B------:R-:W4:Y:S02]  /*5090*/  MUFU.TANH R164, R164 ;  /* 0x000000a400a47308 */ /* 0x000f240000002400 */
[----:B---3--:R-:W-:-:S04]  /*50a0*/  FMNMX.FTZ R22, R156, R17, !PT ;  /* 0x000000119c167209 */ /* 0x008fc80007810000 */
[----:B-1----:R-:W-:Y:S01]  /*50b0*/  FMNMX.FTZ R153, R159, R22, !PT ;  /* 0x000000169f997209 */ /* 0x002fe20007810000 */
[----:B------:R-:W-:-:S01]  /*50c0*/  FFMA.FTZ R22, R154, UR7, -R203 ;  /* 0x000000079a167c23 */ /* 0x000fc200080108cb */
[----:B------:R-:W1:Y:S02]  /*50d0*/  MUFU.TANH R167, R167 ;  /* 0x000000a700a77308 */ /* 0x000e640000002400 */
[----:B0-----:R-:W-:-:S04]  /*50e0*/  FMNMX.FTZ R154, R160, R153, !PT ;  /* 0x00000099a09a7209 */ /* 0x001fc80007810000 */
[----:B--2---:R-:W-:Y:S02]  /*50f0*/  FMNMX.FTZ R153, R163, R154, !PT ;  /* 0x0000009aa3997209 */ /* 0x004fe40007810000 */
[----:B------:R-:W0:Y:S02]  /*5100*/  MUFU.TANH R168, R168 ;  /* 0x000000a800a87308 */ /* 0x000e240000002400 */
[----:B----4-:R-:W-:-:S06]  /*5110*/  FMNMX.FTZ R154, R164, R153, !PT ;  /* 0x00000099a49a7209 */ /* 0x010fcc0007810000 */
[----:B------:R-:W2:Y:S01]  /*5120*/  MUFU.TANH R171, R171 ;  /* 0x000000ab00ab7308 */ /* 0x000ea20000002400 */
[----:B-1----:R-:W-:Y:S01]  /*5130*/  FMNMX.FTZ R157, R167, R154, !PT ;  /* 0x0000009aa79d7209 */ /* 0x002fe20007810000 */
[----:B------:R-:W-:-:S06]  /*5140*/  FFMA.FTZ R154, R158, UR7, -R203 ;  /* 0x000000079e9a7c23 */ /* 0x000fcc00080108cb */
[----:B------:R-:W1:Y:S01]  /*5150*/  MUFU.TANH R172, R172 ;  /* 0x000000ac00ac7308 */ /* 0x000e620000002400 */
[----:B0-----:R-:W-:-:S07]  /*5160*/  FMNMX.FTZ R158, R168, R157, !PT ;  /* 0x0000009da89e7209 */ /* 0x001fce0007810000 */
[----:B------:R-:W0:Y:S01]  /*5170*/  MUFU.TANH R175, R175 ;  /* 0x000000af00af7308 */ /* 0x000e220000002400 */
[----:B--2---:R-:W-:Y:S01]  /*5180*/  FMNMX.FTZ R157, R171, R158, !PT ;  /* 0x0000009eab9d7209 */ /* 0x004fe20007810000 */
[--C-:B------:R-:W-:Y:S01]  /*5190*/  FFMA.FTZ R158, R161, UR7, -R203.reuse ;  /* 0x00000007a19e7c23 */ /* 0x100fe200080108cb */
[----:B------:R-:W-:-:S05]  /*51a0*/  FFMA.FTZ R161, R162, UR7, -R203 ;  /* 0x00000007a2a17c23 */ /* 0x000fca00080108cb */
[----:B------:R-:W2:Y:S08]  /*51b0*/  MUFU.TANH R189, R189 ;  /* 0x000000bd00bd7308 */ /* 0x000eb00000002400 */
[----:B------:R-:W3:Y:S08]  /*51c0*/  MUFU.TANH R190, R190 ;  /* 0x000000be00be7308 */ /* 0x000ef00000002400 */
[----:B------:R-:W4:Y:S08]  /*51d0*/  MUFU.TANH R191, R191 ;  /* 0x000000bf00bf7308 */ /* 0x000f300000002400 */
[----:B------:R1:W-:Y:S08]  /*51e0*/  MUFU.EX2 R17, R204 ;  /* 0x000000cc00117308 */ /* 0x0003f00000000800 */
[----:B------:R-:W5:Y:S01]  /*51f0*/  MUFU.TANH R192, R192 ;  /* 0x000000c000c07308 */ /* 0x000f620000002400 */
[----:B-1----:R-:W-:-:S04]  /*5200*/  FMNMX.FTZ R204, R172, R157, !PT ;  /* 0x0000009daccc7209 */ /* 0x002fc80007810000 */
[----:B0-----:R-:W-:-:S03]  /*5210*/  FMNMX.FTZ R204, R175, R204, !PT ;  /* 0x000000ccafcc7209 */ /* 0x001fc60007810000 */
[----:B------:R-:W0:Y:S01]  /*5220*/  MUFU.TANH R193, R193 ;  /* 0x000000c100c17308 */ /* 0x000e220000002400 */
[----:B--2---:R-:W-:Y:S01]  /*5230*/  FMNMX.FTZ R157, R189, R204, !PT ;  /* 0x000000ccbd9d7209 */ /* 0x004fe20007810000 */
[----:B------:R-:W-:-:S03]  /*5240*/  FFMA.FTZ R204, R166, UR7, -R203 ;  /* 0x00000007a6cc7c23 */ /* 0x000fc600080108cb */
[----:B---3--:R-:W-:Y:S01]  /*5250*/  FMNMX.FTZ R162, R190, R157, !PT ;  /* 0x0000009dbea27209 */ /* 0x008fe20007810000 */
[----:B------:R-:W-:-:S02]  /*5260*/  FFMA.FTZ R157, R165, UR7, -R203 ;  /* 0x00000007a59d7c23 */ /* 0x000fc400080108cb */
[----:B------:R-:W1:Y:S01]  /*5270*/  MUFU.TANH R194, R194 ;  /* 0x000000c200c27308 */ /* 0x000e620000002400 */
[----:B----4-:R-:W-:-:S04]  /*5280*/  FMNMX.FTZ R165, R191, R162, !PT ;  /* 0x000000a2bfa57209 */ /* 0x010fc80007810000 */
[----:B-----5:R-:W-:-:S03]  /*5290*/  FMNMX.FTZ R162, R192, R165, !PT ;  /* 0x000000a5c0a27209 */ /* 0x020fc60007810000 */
[----:B------:R-:W2:Y:S01]  /*52a0*/  MUFU.TANH R195, R195 ;  /* 0x000000c300c37308 */ /* 0x000ea20000002400 */
[----:B0-----:R-:W-:-:S07]  /*52b0*/  FMNMX.FTZ R165, R193, R162, !PT ;  /* 0x000000a2c1a57209 */ /* 0x001fce0007810000 */
[----:B------:R-:W0:Y:S01]  /*52c0*/  MUFU.TANH R196, R196 ;  /* 0x000000c400c47308 */ /* 0x000e220000002400 */
[----:B-1----:R-:W-:-:S07]  /*52d0*/  FMNMX.FTZ R162, R194, R165, !PT ;  /* 0x000000a5c2a27209 */ /* 0x002fce0007810000 */
[----:B------:R-:W1:Y:S01]  /*52e0*/  MUFU.TANH R197, R197 ;  /* 0x000000c500c57308 */ /* 0x000e620000002400 */
[----:B--2---:R-:W-:-:S07]  /*52f0*/  FMNMX.FTZ R165, R195, R162, !PT ;  /* 0x000000a2c3a57209 */ /* 0x004fce0007810000 */
[----:B------:R-:W2:Y:S01]  /*5300*/  MUFU.TANH R198, R198 ;  /* 0x000000c600c67308 */ /* 0x000ea20000002400 */
[----:B0-----:R-:W-:Y:S01]  /*5310*/  FMNMX.FTZ R166, R196, R165, !PT ;  /* 0x000000a5c4a67209 */ /* 0x001fe20007810000 */
[----:B------:R-:W-:-:S06]  /*5320*/  FFMA.FTZ R165, R170, UR7, -R203 ;  /* 0x00000007aaa57c23 */ /* 0x000fcc00080108cb */
[----:B------:R-:W0:Y:S01]  /*5330*/  MUFU.TANH R199, R199 ;  /* 0x000000c700c77308 */ /* 0x000e220000002400 */
[----:B-1----:R-:W-:-:S07]  /*5340*/  FMNMX.FTZ R169, R197, R166, !PT ;  /* 0x000000a6c5a97209 */ /* 0x002fce0007810000 */
[----:B------:R-:W1:Y:S01]  /*5350*/  MUFU.TANH R200, R200 ;  /* 0x000000c800c87308 */ /* 0x000e620000002400 */
[----:B--2---:R-:W-:-:S07]  /*5360*/  FMNMX.FTZ R166, R198, R169, !PT ;  /* 0x000000a9c6a67209 */ /* 0x004fce0007810000 */
[----:B------:R-:W2:Y:S01]  /*5370*/  MUFU.TANH R201, R201 ;  /* 0x000000c900c97308 */ /* 0x000ea20000002400 */
[----:B0-----:R-:W-:-:S07]  /*5380*/  FMNMX.FTZ R169, R199, R166, !PT ;  /* 0x000000a6c7a97209 */ /* 0x001fce0007810000 */
[----:B------:R0:W-:Y:S01]  /*5390*/  MUFU.EX2 R153, R206 ;  /* 0x000000ce00997308 */ /* 0x0001e20000000800 */
[----:B-1----:R-:W-:Y:S01]  /*53a0*/  FMNMX.FTZ R166, R200, R169, !PT ;  /* 0x000000a9c8a67209 */ /* 0x002fe20007810000 */
[--C-:B------:R-:W-:Y:S01]  /*53b0*/  FFMA.FTZ R169, R177, UR7, -R203.reuse ;  /* 0x00000007b1a97c23 */ /* 0x100fe200080108cb */
[----:B------:R-:W-:-:S05]  /*53c0*/  FFMA.FTZ R177, R186, UR7, -R203 ;  /* 0x00000007bab17c23 */ /* 0x000fca00080108cb */
[----:B------:R-:W1:Y:S01]  /*53d0*/  MUFU.EX2 R4, R4 ;  /* 0x0000000400047308 */ /* 0x000e620000000800 */
[----:B--2---:R-:W-:Y:S01]  /*53e0*/  FMNMX.FTZ R170, R201, R166, !PT ;  /* 0x000000a6c9aa7209 */ /* 0x004fe20007810000 */
[--C-:B0-----:R-:W-:Y:S01]  /*53f0*/  FFMA.FTZ R206, R173, UR7, -R203.reuse ;  /* 0x00000007adce7c23 */ /* 0x101fe200080108cb */
[----:B------:R-:W-:-:S01]  /*5400*/  FFMA.FTZ R173, R180, UR7, -R203 ;  /* 0x00000007b4ad7c23 */ /* 0x000fc200080108cb */
[--C-:B------:R-:W-:Y:S01]  /*5410*/  FFMA.FTZ R180, R182, UR7, -R203.reuse ;  /* 0x00000007b6b47c23 */ /* 0x100fe200080108cb */
[----:B------:R-:W-:-:S01]  /*5420*/  FFMA.FTZ R182, R187, UR7, -R203 ;  /* 0x00000007bbb67c23 */ /* 0x000fc200080108cb */
[----:B------:R-:W0:Y:S01]  /*5430*/  SHFL.BFLY PT, R209, R170, 0x2, 0x1f ;  /* 0x0c401f00aad17f89 */ /* 0x000e2200000e0000 */
[----:B------:R-:W-:Y:S02]  /*5440*/  IMAD.U32 R187, RZ, RZ, UR7 ;  /* 0x00000007ffbb7e24 */ /* 0x000fe4000f8e00ff */
[--C-:B------:R-:W-:Y:S01]  /*5450*/  FFMA.FTZ R166, R176, UR7, -R203.reuse ;  /* 0x00000007b0a67c23 */ /* 0x100fe200080108cb */
[----:B------:R-:W-:-:S01]  /*5460*/  FFMA.FTZ R176, R184, UR7, -R203 ;  /* 0x00000007b8b07c23 */ /* 0x000fc200080108cb */
[----:B------:R-:W2:Y:S01]  /*5470*/  MUFU.EX2 R9, R9 ;  /* 0x0000000900097308 */ /* 0x000ea20000000800 */
[----:B-1----:R-:W-:-:S07]  /*5480*/  FMUL.FTZ R24, R24, R4 ;  /* 0x0000000418187220 */ /* 0x002fce0000410000 */
[----:B------:R-:W1:Y:S01]  /*5490*/  MUFU.EX2 R8, R8 ;  /* 0x0000000800087308 */ /* 0x000e620000000800 */
[-C--:B------:R-:W-:Y:S01]  /*54a0*/  FMUL.FTZ R25, R25, R4.reuse ;  /* 0x0000000419197220 */ /* 0x080fe20000410000 */
[-C--:B------:R-:W-:Y:S01]  /*54b0*/  FMUL.FTZ R28, R28, R4.reuse ;  /* 0x000000041c1c7220 */ /* 0x080fe20000410000 */
[-C--:B------:R-:W-:Y:S01]  /*54c0*/  FMUL.FTZ R29, R29, R4.reuse ;  /* 0x000000041d1d7220 */ /* 0x080fe20000410000 */
[-C--:B------:R-:W-:Y:S01]  /*54d0*/  FMUL.FTZ R32, R32, R4.reuse ;  /* 0x0000000420207220 */ /* 0x080fe20000410000 */
[-C--:B------:R-:W-:Y:S01]  /*54e0*/  FMUL.FTZ R33, R33, R4.reuse ;  /* 0x0000000421217220 */ /* 0x080fe20000410000 */
[-C--:B------:R-:W-:Y:S01]  /*54f0*/  FMUL.FTZ R36, R36, R4.reuse ;  /* 0x0000000424247220 */ /* 0x080fe20000410000 */
[-C--:B------:R-:W-:Y:S01]  /*5500*/  FMUL.FTZ R37, R37, R4.reuse ;  /* 0x0000000425257220 */ /* 0x080fe20000410000 */
[----:B------:R-:W3:Y:S01]  /*5510*/  MUFU.EX2 R12, R12 ;  /* 0x0000000c000c7308 */ /* 0x000ee20000000800 */
[-C--:B------:R-:W-:Y:S01]  /*5520*/  FMUL.FTZ R40, R40, R4.reuse ;  /* 0x0000000428287220 */ /* 0x080fe20000410000 */
[-C--:B------:R-:W-:Y:S01]  /*5530*/  FMUL.FTZ R41, R41, R4.reuse ;  /* 0x0000000429297220 */ /* 0x080fe20000410000 */
[-C--:B------:R-:W-:Y:S01]  /*5540*/  FMUL.FTZ R44, R44, R4.reuse ;  /* 0x000000042c2c7220 */ /* 0x080fe20000410000 */
[----:B0-----:R-:W-:Y:S01]  /*5550*/  FMNMX.FTZ R209, R170, R209, !PT ;  /* 0x000000d1aad17209 */ /* 0x001fe20007810000 */
[-C--:B------:R-:W-:Y:S01]  /*5560*/  FMUL.FTZ R45, R45, R4.reuse ;  /* 0x000000042d2d7220 */ /* 0x080fe20000410000 */
[-C--:B------:R-:W-:Y:S01]  /*5570*/  FMUL.FTZ R48, R48, R4.reuse ;  /* 0x0000000430307220 */ /* 0x080fe20000410000 */
[-C--:B------:R-:W-:Y:S01]  /*5580*/  FMUL.FTZ R49, R49, R4.reuse ;  /* 0x0000000431317220 */ /* 0x080fe20000410000 */
[----:B------:R-:W-:Y:S01]  /*5590*/  MUFU.EX2 R205, R205 ;  /* 0x000000cd00cd7308 */ /* 0x000fe20000000800 */
[----:B------:R-:W0:Y:S01]  /*55a0*/  SHFL.BFLY PT, R170, R209, 0x1, 0x1f ;  /* 0x0c201f00d1aa7f89 */ /* 0x000e2200000e0000 */
[-C--:B------:R-:W-:Y:S01]  /*55b0*/  FMUL.FTZ R52, R52, R4.reuse ;  /* 0x0000000434347220 */ /* 0x080fe20000410000 */
[-C--:B------:R-:W-:Y:S01]  /*55c0*/  FMUL.FTZ R53, R53, R4.reuse ;  /* 0x0000000435357220 */ /* 0x080fe20000410000 */
[-C--:B------:R-:W-:Y:S01]  /*55d0*/  FMUL.FTZ R56, R56, R4.reuse ;  /* 0x0000000438387220 */ /* 0x080fe20000410000 */
[-C--:B------:R-:W-:Y:S01]  /*55e0*/  FMUL.FTZ R57, R57, R4.reuse ;  /* 0x0000000439397220 */ /* 0x080fe20000410000 */
[-C--:B------:R-:W-:Y:S01]  /*55f0*/  FMUL.FTZ R60, R60, R4.reuse ;  /* 0x000000043c3c7220 */ /* 0x080fe20000410000 */
[-C--:B------:R-:W-:Y:S01]  /*5600*/  FMUL.FTZ R61, R61, R4.reuse ;  /* 0x000000043d3d7220 */ /* 0x080fe20000410000 */
[----:B------:R-:W-:Y:S01]  /*5610*/  MUFU.EX2 R13, R13 ;  /* 0x0000000d000d7308 */ /* 0x000fe20000000800 */
[-C--:B------:R-:W-:Y:S01]  /*5620*/  FMUL.FTZ R64, R64, R4.reuse ;  /* 0x0000000440407220 */ /* 0x080fe20000410000 */
        /* <DEDUP_REMOVED lines=13> */
[----:B------:R-:W-:Y:S01]  /*5700*/  FMUL.FTZ R89, R89, R4 ;  /* 0x0000000459597220 */ /* 0x000fe20000410000 */
[----:B------:R4:W-:Y:S01]  /*5710*/  MUFU.EX2 R207, R174 ;  /* 0x000000ae00cf7308 */ /* 0x0009e20000000800 */
[----:B0-----:R-:W-:Y:S01]  /*5720*/  FMNMX.FTZ R170, R209, R170, !PT ;  /* 0x000000aad1aa7209 */ /* 0x001fe20007810000 */
[-C--:B------:R-:W-:Y:S01]  /*5730*/  FMUL.FTZ R92, R92, R4.reuse ;  /* 0x000000045c5c7220 */ /* 0x080fe20000410000 */
[-C--:B------:R-:W-:Y:S01]  /*5740*/  FMUL.FTZ R93, R93, R4.reuse ;  /* 0x000000045d5d7220 */ /* 0x080fe20000410000 */
[-C--:B------:R-:W-:Y:S01]  /*5750*/  FMUL.FTZ R96, R96, R4.reuse ;  /* 0x0000000460607220 */ /* 0x080fe20000410000 */
[----:B------:R-:W-:Y:S01]  /*5760*/  FMUL.FTZ R97, R97, R4 ;  /* 0x0000000461617220 */ /* 0x000fe20000410000 */
[C---:B------:R-:W-:Y:S01]  /*5770*/  FADD.FTZ R7, -R170.reuse, R7 ;  /* 0x00000007aa077221 */ /* 0x040fe20000010100 */
[----:B------:R-:W-:-:S01]  /*5780*/  FFMA.FTZ R184, R170, R187, -8 ;  /* 0xc1000000aab87423 */ /* 0x000fc200000100bb */
[----:B------:R-:W-:Y:S01]  /*5790*/  MUFU.EX2 R18, R18 ;  /* 0x0000001200127308 */ /* 0x000fe20000000800 */
[----:B----4-:R-:W-:-:S01]  /*57a0*/  FFMA.FTZ R174, R181, UR7, -R203 ;  /* 0x00000007b5ae7c23 */ /* 0x010fc200080108cb */
[----:B------:R-:W-:Y:S01]  /*57b0*/  FMUL.FTZ R7, R7, UR7 ;  /* 0x0000000707077c20 */ /* 0x000fe20008410000 */
[----:B------:R-:W-:-:S01]  /*57c0*/  FFMA.FTZ R10, R10, UR7, -R184 ;  /* 0x000000070a0a7c23 */ /* 0x000fc200080108b8 */
[--C-:B------:R-:W-:Y:S01]  /*57d0*/  FFMA.FTZ R11, R11, UR7, -R184.reuse ;  /* 0x000000070b0b7c23 */ /* 0x100fe200080108b8 */
[----:B------:R-:W-:-:S01]  /*57e0*/  FFMA.FTZ R186, R14, UR7, -R184 ;  /* 0x000000070eba7c23 */ /* 0x000fc200080108b8 */
[--C-:B------:R-:W-:Y:S01]  /*57f0*/  FFMA.FTZ R187, R15, UR7, -R184.reuse ;  /* 0x000000070fbb7c23 */ /* 0x100fe200080108b8 */
[----:B------:R-:W-:-:S01]  /*5800*/  FFMA.FTZ R14, R19, UR7, -R184 ;  /* 0x00000007130e7c23 */ /* 0x000fc200080108b8 */
[----:B------:R-:W-:Y:S01]  /*5810*/  MUFU.EX2 R7, R7 ;  /* 0x0000000700077308 */ /* 0x000fe20000000800 */
[----:B------:R-:W-:-:S01]  /*5820*/  FFMA.FTZ R15, R20, UR7, -R184 ;  /* 0x00000007140f7c23 */ /* 0x000fc200080108b8 */
[--C-:B------:R-:W-:Y:S01]  /*5830*/  FFMA.FTZ R20, R156, UR7, -R184.reuse ;  /* 0x000000079c147c23 */ /* 0x100fe200080108b8 */
[----:B------:R-:W-:-:S01]  /*5840*/  FFMA.FTZ R156, R160, UR7, -R184 ;  /* 0x00000007a09c7c23 */ /* 0x000fc200080108b8 */
[--C-:B------:R-:W-:Y:S01]  /*5850*/  FFMA.FTZ R160, R164, UR7, -R184.reuse ;  /* 0x00000007a4a07c23 */ /* 0x100fe200080108b8 */
[----:B------:R-:W-:-:S01]  /*5860*/  FFMA.FTZ R164, R167, UR7, -R184 ;  /* 0x00000007a7a47c23 */ /* 0x000fc200080108b8 */
[----:B--2---:R-:W-:Y:S01]  /*5870*/  FFMA.FTZ R167, R4, R5, R9 ;  /* 0x0000000504a77223 */ /* 0x004fe20000010009 */
[----:B------:R-:W-:-:S01]  /*5880*/  FFMA.FTZ R19, R155, UR7, -R184 ;  /* 0x000000079b137c23 */ /* 0x000fc200080108b8 */
[----:B------:R-:W0:Y:S01]  /*5890*/  MUFU.EX2 R10, R10 ;  /* 0x0000000a000a7308 */ /* 0x000e220000000800 */
[----:B------:R-:W-:-:S01]  /*58a0*/  FFMA.FTZ R23, R23, UR7, -R184 ;  /* 0x0000000717177c23 */ /* 0x000fc200080108b8 */
[--C-:B------:R-:W-:Y:S01]  /*58b0*/  FFMA.FTZ R155, R159, UR7, -R184.reuse ;  /* 0x000000079f9b7c23 */ /* 0x100fe200080108b8 */
[----:B------:R-:W-:-:S01]  /*58c0*/  FFMA.FTZ R159, R163, UR7, -R184 ;  /* 0x00000007a39f7c23 */ /* 0x000fc200080108b8 */
[----:B------:R-:W-:Y:S01]  /*58d0*/  FFMA.FTZ R181, R183, UR7, -R203 ;  /* 0x00000007b7b57c23 */ /* 0x000fe200080108cb */
[----:B------:R-:W-:-:S01]  /*58e0*/  FFMA.FTZ R163, R171, UR7, -R184 ;  /* 0x00000007aba37c23 */ /* 0x000fc200080108b8 */
[----:B-1----:R-:W-:Y:S01]  /*58f0*/  FADD.FTZ R167, R8, R167 ;  /* 0x000000a708a77221 */ /* 0x002fe20000010000 */
[----:B------:R-:W-:-:S01]  /*5900*/  FFMA.FTZ R183, R188, UR7, -R203 ;  /* 0x00000007bcb77c23 */ /* 0x000fc200080108cb */
[----:B------:R-:W1:Y:S01]  /*5910*/  MUFU.EX2 R11, R11 ;  /* 0x0000000b000b7308 */ /* 0x000e620000000800 */
[----:B------:R-:W-:-:S01]  /*5920*/  FFMA.FTZ R152, R152, UR7, -R184 ;  /* 0x0000000798987c23 */ /* 0x000fc200080108b8 */
[--C-:B------:R-:W-:Y:S01]  /*5930*/  FFMA.FTZ R203, R168, UR7, -R184.reuse ;  /* 0x00000007a8cb7c23 */ /* 0x100fe200080108b8 */
[----:B------:R-:W-:-:S01]  /*5940*/  FFMA.FTZ R168, R172, UR7, -R184 ;  /* 0x00000007aca87c23 */ /* 0x000fc200080108b8 */
[----:B---3--:R-:W-:Y:S01]  /*5950*/  FADD.FTZ R172, R12, R167 ;  /* 0x000000a70cac7221 */ /* 0x008fe20000010000 */
[----:B------:R-:W-:-:S01]  /*5960*/  FFMA.FTZ R175, R175, UR7, -R184 ;  /* 0x00000007afaf7c23 */ /* 0x000fc200080108b8 */
[--C-:B------:R-:W-:Y:S01]  /*5970*/  FFMA.FTZ R167, R190, UR7, -R184.reuse ;  /* 0x00000007bea77c23 */ /* 0x100fe200080108b8 */
[----:B------:R-:W-:-:S01]  /*5980*/  FFMA.FTZ R199, R199, UR7, -R184 ;  /* 0x00000007c7c77c23 */ /* 0x000fc200080108b8 */
[----:B------:R-:W2:Y:S01]  /*5990*/  MUFU.EX2 R186, R186 ;  /* 0x000000ba00ba7308 */ /* 0x000ea20000000800 */
[----:B0-----:R-:W-:-:S01]  /*59a0*/  FFMA.FTZ R6, R7, R6, R10 ;  /* 0x0000000607067223 */ /* 0x001fc2000001000a */
[----:B------:R-:W-:Y:S01]  /*59b0*/  FADD.FTZ R172, R205, R172 ;  /* 0x000000accdac7221 */ /* 0x000fe20000010000 */
[----:B------:R-:W-:-:S01]  /*59c0*/  FFMA.FTZ R200, R200, UR7, -R184 ;  /* 0x00000007c8c87c23 */ /* 0x000fc200080108b8 */
[----:B------:R-:W-:Y:S01]  /*59d0*/  F2FP.SATFINITE.E4M3.F32.PACK_AB_MERGE_C R205, R205, R12, RZ ;  /* 0x0000000ccdcd723e */ /* 0x000fe200048070ff */
[-C--:B------:R-:W-:Y:S01]  /*59e0*/  FMUL.FTZ R100, R100, R4.reuse ;  /* 0x0000000464647220 */ /* 0x080fe20000410000 */
[-C--:B------:R-:W-:Y:S01]  /*59f0*/  FMUL.FTZ R101, R101, R4.reuse ;  /* 0x0000000465657220 */ /* 0x080fe20000410000 */
[----:B------:R-:W-:Y:S01]  /*5a00*/  FMUL.FTZ R104, R104, R4 ;  /* 0x0000000468687220 */ /* 0x000fe20000410000 */
[----:B------:R-:W0:Y:S01]  /*5a10*/  MUFU.EX2 R187, R187 ;  /* 0x000000bb00bb7308 */ /* 0x000e220000000800 */
[----:B-1----:R-:W-:-:S01]  /*5a20*/  FADD.FTZ R171, R11, R6 ;  /* 0x000000060bab7221 */ /* 0x002fc20000010000 */
[----:B------:R-:W-:Y:S01]  /*5a30*/  FFMA.FTZ R6, R189, UR7, -R184 ;  /* 0x00000007bd067c23 */ /* 0x000fe200080108b8 */
[----:B------:R-:W-:-:S01]  /*5a40*/  FADD.FTZ R189, R13, R172 ;  /* 0x000000ac0dbd7221 */ /* 0x000fc20000010000 */
[-C--:B------:R-:W-:Y:S01]  /*5a50*/  FMUL.FTZ R105, R105, R4.reuse ;  /* 0x0000000469697220 */ /* 0x080fe20000410000 */
[-C--:B------:R-:W-:Y:S01]  /*5a60*/  FMUL.FTZ R108, R108, R4.reuse ;  /* 0x000000046c6c7220 */ /* 0x080fe20000410000 */
[-C--:B------:R-:W-:Y:S01]  /*5a70*/  FMUL.FTZ R109, R109, R4.reuse ;  /* 0x000000046d6d7220 */ /* 0x080fe20000410000 */
[----:B------:R-:W-:Y:S01]  /*5a80*/  FMUL.FTZ R112, R112, R4 ;  /* 0x0000000470707220 */ /* 0x000fe20000410000 */
[----:B------:R-:W1:Y:S01]  /*5a90*/  MUFU.EX2 R14, R14 ;  /* 0x0000000e000e7308 */ /* 0x000e620000000800 */
[----:B--2---:R-:W-:-:S01]  /*5aa0*/  FADD.FTZ R188, R186, R171 ;  /* 0x000000abbabc7221 */ /* 0x004fc20000010000 */
[-C--:B------:R-:W-:Y:S01]  /*5ab0*/  FMUL.FTZ R113, R113, R4.reuse ;  /* 0x0000000471717220 */ /* 0x080fe20000410000 */
[-C--:B------:R-:W-:Y:S01]  /*5ac0*/  FMUL.FTZ R116, R116, R4.reuse ;  /* 0x0000000474747220 */ /* 0x080fe20000410000 */
[-C--:B------:R-:W-:Y:S01]  /*5ad0*/  FMUL.FTZ R117, R117, R4.reuse ;  /* 0x0000000475757220 */ /* 0x080fe20000410000 */
[-C--:B------:R-:W-:Y:S01]  /*5ae0*/  FMUL.FTZ R120, R120, R4.reuse ;  /* 0x0000000478787220 */ /* 0x080fe20000410000 */
[-C--:B------:R-:W-:Y:S01]  /*5af0*/  FMUL.FTZ R121, R121, R4.reuse ;  /* 0x0000000479797220 */ /* 0x080fe20000410000 */
[----:B------:R-:W-:Y:S01]  /*5b00*/  FMUL.FTZ R124, R124, R4 ;  /* 0x000000047c7c7220 */ /* 0x000fe20000410000 */
[----:B------:R-:W2:Y:S01]  /*5b10*/  MUFU.EX2 R15, R15 ;  /* 0x0000000f000f7308 */ /* 0x000ea20000000800 */
[----:B0-----:R-:W-:-:S01]  /*5b20*/  FADD.FTZ R171, R187, R188 ;  /* 0x000000bcbbab7221 */ /* 0x001fc20000010000 */
[----:B------:R-:W-:Y:S01]  /*5b30*/  FADD.FTZ R188, R18, R189 ;  /* 0x000000bd12bc7221 */ /* 0x000fe20000010000 */
[----:B------:R-:W-:Y:S01]  /*5b40*/  F2FP.SATFINITE.E4M3.F32.PACK_AB_MERGE_C R186, R187, R186, RZ ;  /* 0x000000babbba723e */ /* 0x000fe200048070ff */
[-C--:B------:R-:W-:Y:S01]  /*5b50*/  FMUL.FTZ R125, R125, R4.reuse ;  /* 0x000000047d7d7220 */ /* 0x080fe20000410000 */
[-C--:B------:R-:W-:Y:S01]  /*5b60*/  FMUL.FTZ R128, R128, R4.reuse ;  /* 0x0000000480807220 */ /* 0x080fe20000410000 */
[-C--:B------:R-:W-:Y:S01]  /*5b70*/  FMUL.FTZ R129, R129, R4.reuse ;  /* 0x0000000481817220 */ /* 0x080fe20000410000 */
[----:B------:R-:W-:Y:S01]  /*5b80*/  FMUL.FTZ R132, R132, R4 ;  /* 0x0000000484847220 */ /* 0x000fe20000410000 */
[----:B------:R-:W0:Y:S01]  /*5b90*/  MUFU.EX2 R21, R21 ;  /* 0x0000001500157308 */ /* 0x000e220000000800 */
[----:B-1----:R-:W-:-:S01]  /*5ba0*/  FADD.FTZ R172, R14, R171 ;  /* 0x000000ab0eac7221 */ /* 0x002fc20000010000 */
[-C--:B------:R-:W-:Y:S01]  /*5bb0*/  FMUL.FTZ R133, R133, R4.reuse ;  /* 0x0000000485857220 */ /* 0x080fe20000410000 */
[-C--:B------:R-:W-:Y:S01]  /*5bc0*/  FMUL.FTZ R136, R136, R4.reuse ;  /* 0x0000000488887220 */ /* 0x080fe20000410000 */
[-C--:B------:R-:W-:Y:S01]  /*5bd0*/  FMUL.FTZ R137, R137, R4.reuse ;  /* 0x0000000489897220 */ /* 0x080fe20000410000 */
[-C--:B------:R-:W-:Y:S01]  /*5be0*/  FMUL.FTZ R140, R140, R4.reuse ;  /* 0x000000048c8c7220 */ /* 0x080fe20000410000 */
[-C--:B------:R-:W-:Y:S01]  /*5bf0*/  FMUL.FTZ R141, R141, R4.reuse ;  /* 0x000000048d8d7220 */ /* 0x080fe20000410000 */
[----:B------:R-:W-:Y:S01]  /*5c00*/  FMUL.FTZ R144, R144, R4 ;  /* 0x0000000490907220 */ /* 0x000fe20000410000 */
[----:B------:R-:W-:Y:S01]  /*5c10*/  MUFU.EX2 R23, R23 ;  /* 0x0000001700177308 */ /* 0x000fe20000000800 */
[----:B--2---:R-:W-:-:S01]  /*5c20*/  FADD.FTZ R190, R15, R172 ;  /* 0x000000ac0fbe7221 */ /* 0x004fc20000010000 */
[----:B------:R-:W-:Y:S01]  /*5c30*/  FFMA.FTZ R172, R191, UR7, -R184 ;  /* 0x00000007bfac7c23 */ /* 0x000fe200080108b8 */
[-C--:B------:R-:W-:Y:S01]  /*5c40*/  FMUL.FTZ R145, R145, R4.reuse ;  /* 0x0000000491917220 */ /* 0x080fe20000410000 */
[-C--:B------:R-:W-:Y:S01]  /*5c50*/  FMUL.FTZ R148, R148, R4.reuse ;  /* 0x0000000494947220 */ /* 0x080fe20000410000 */
[----:B------:R-:W-:Y:S01]  /*5c60*/  FMUL.FTZ R149, R149, R4 ;  /* 0x0000000495957220 */ /* 0x000fe20000410000 */
[-C--:B------:R-:W-:Y:S01]  /*5c70*/  FMUL.FTZ R26, R26, R7.reuse ;  /* 0x000000071a1a7220 */ /* 0x080fe20000410000 */
[----:B------:R-:W-:Y:S01]  /*5c80*/  FMUL.FTZ R27, R27, R7 ;  /* 0x000000071b1b7220 */ /* 0x000fe20000410000 */
[----:B------:R-:W1:Y:S01]  /*5c90*/  MUFU.EX2 R202, R202 ;  /* 0x000000ca00ca7308 */ /* 0x000e620000000800 */
[----:B0-----:R-:W-:-:S01]  /*5ca0*/  FADD.FTZ R171, R21, R188 ;  /* 0x000000bc15ab7221 */ /* 0x001fc20000010000 */
        /* <DEDUP_REMOVED lines=14> */
[----:B------:R-:W-:Y:S01]  /*5d90*/  MUFU.EX2 R19, R19 ;  /* 0x0000001300137308 */ /* 0x000fe20000000800 */
[----:B-1----:R-:W-:-:S01]  /*5da0*/  FADD.FTZ R188, R202, R171 ;  /* 0x000000abcabc7221 */ /* 0x002fc20000010000 */
[----:B------:R-:W-:Y:S01]  /*5db0*/  F2FP.SATFINITE.E4M3.F32.PACK_AB_MERGE_C R21, R202, R21, RZ ;  /* 0x00000015ca15723e */ /* 0x000fe200048070ff */
[-C--:B------:R-:W-:Y:S01]  /*5dc0*/  FMUL.FTZ R55, R55, R7.reuse ;  /* 0x0000000737377220 */ /* 0x080fe20000410000 */
[----:B------:R-:W-:Y:S01]  /*5dd0*/  FMUL.FTZ R58, R58, R7 ;  /* 0x000000073a3a7220 */ /* 0x000fe20000410000 */
[----:B------:R-:W-:-:S01]  /*5de0*/  FADD.FTZ R171, R17, R188 ;  /* 0x000000bc11ab7221 */ /* 0x000fc20000010000 */
[-C--:B------:R-:W-:Y:S01]  /*5df0*/  FMUL.FTZ R59, R59, R7.reuse ;  /* 0x000000073b3b7220 */ /* 0x080fe20000410000 */
[-C--:B------:R-:W-:Y:S01]  /*5e00*/  FMUL.FTZ R62, R62, R7.reuse ;  /* 0x000000073e3e7220 */ /* 0x080fe20000410000 */
[----:B------:R-:W0:Y:S01]  /*5e10*/  MUFU.EX2 R22, R22 ;  /* 0x0000001600167308 */ /* 0x000e220000000800 */
[-C--:B------:R-:W-:Y:S01]  /*5e20*/  FMUL.FTZ R63, R63, R7.reuse ;  /* 0x000000073f3f7220 */ /* 0x080fe20000410000 */
[-C--:B------:R-:W-:Y:S01]  /*5e30*/  FMUL.FTZ R66, R66, R7.reuse ;  /* 0x0000000742427220 */ /* 0x080fe20000410000 */
[-C--:B------:R-:W-:Y:S01]  /*5e40*/  FMUL.FTZ R67, R67, R7.reuse ;  /* 0x0000000743437220 */ /* 0x080fe20000410000 */
[-C--:B------:R-:W-:Y:S01]  /*5e50*/  FMUL.FTZ R70, R70, R7.reuse ;  /* 0x0000000746467220 */ /* 0x080fe20000410000 */
[-C--:B------:R-:W-:Y:S01]  /*5e60*/  FMUL.FTZ R71, R71, R7.reuse ;  /* 0x0000000747477220 */ /* 0x080fe20000410000 */
[-C--:B------:R-:W-:Y:S01]  /*5e70*/  FMUL.FTZ R74, R74, R7.reuse ;  /* 0x000000074a4a7220 */ /* 0x080fe20000410000 */
[-C--:B------:R-:W-:Y:S01]  /*5e80*/  FMUL.FTZ R75, R75, R7.reuse ;  /* 0x000000074b4b7220 */ /* 0x080fe20000410000 */
[----:B------:R-:W1:Y:S01]  /*5e90*/  MUFU.EX2 R20, R20 ;  /* 0x0000001400147308 */ /* 0x000e620000000800 */
[-C--:B------:R-:W-:Y:S01]  /*5ea0*/  FMUL.FTZ R78, R78, R7.reuse ;  /* 0x000000074e4e7220 */ /* 0x080fe20000410000 */
        /* <DEDUP_REMOVED lines=8> */
[-C--:B------:R-:W-:Y:S01]  /*5f30*/  FMUL.FTZ R91, R91, R7.reuse ;  /* 0x000000075b5b7220 */ /* 0x080fe20000410000 */
[-C--:B------:R-:W-:Y:S01]  /*5f40*/  FMUL.FTZ R94, R94, R7.reuse ;  /* 0x000000075e5e7220 */ /* 0x080fe20000410000 */
[----:B------:R-:W-:Y:S01]  /*5f50*/  FMUL.FTZ R95, R95, R7 ;  /* 0x000000075f5f7220 */ /* 0x000fe20000410000 */
[----:B------:R-:W-:-:S01]  /*5f60*/  FADD.FTZ R171, R153, R188 ;  /* 0x000000bc99ab7221 */ /* 0x000fc20000010000 */
[-C--:B------:R-:W-:Y:S01]  /*5f70*/  FMUL.FTZ R98, R98, R7.reuse ;  /* 0x0000000762627220 */ /* 0x080fe20000410000 */
[-C--:B------:R-:W-:Y:S01]  /*5f80*/  FMUL.FTZ R99, R99, R7.reuse ;  /* 0x0000000763637220 */ /* 0x080fe20000410000 */
[----:B------:R0:W-:Y:S01]  /*5f90*/  MUFU.EX2 R5, R175 ;  /* 0x000000af00057308 */ /* 0x0001e20000000800 */
[-C--:B------:R-:W-:Y:S01]  /*5fa0*/  FMUL.FTZ R102, R102, R7.reuse ;  /* 0x0000000766667220 */ /* 0x080fe20000410000 */
[-C--:B------:R-:W-:Y:S01]  /*5fb0*/  FMUL.FTZ R103, R103, R7.reuse ;  /* 0x0000000767677220 */ /* 0x080fe20000410000 */
[-C--:B------:R-:W-:Y:S01]  /*5fc0*/  FMUL.FTZ R106, R106, R7.reuse ;  /* 0x000000076a6a7220 */ /* 0x080fe20000410000 */
[-C--:B------:R-:W-:Y:S01]  /*5fd0*/  FMUL.FTZ R107, R107, R7.reuse ;  /* 0x000000076b6b7220 */ /* 0x080fe20000410000 */
[-C--:B------:R-:W-:Y:S01]  /*5fe0*/  FMUL.FTZ R110, R110, R7.reuse ;  /* 0x000000076e6e7220 */ /* 0x080fe20000410000 */
[-C--:B------:R-:W-:Y:S01]  /*5ff0*/  FMUL.FTZ R111, R111, R7.reuse ;  /* 0x000000076f6f7220 */ /* 0x080fe20000410000 */
[----:B------:R-:W-:Y:S01]  /*6000*/  FMUL.FTZ R114, R114, R7 ;  /* 0x0000000772727220 */ /* 0x000fe20000410000 */
[----:B------:R-:W3:Y:S01]  /*6010*/  MUFU.EX2 R154, R154 ;  /* 0x0000009a009a7308 */ /* 0x000ee20000000800 */
[----:B0-----:R-:W-:-:S01]  /*6020*/  FADD.FTZ R175, R23, R190 ;  /* 0x000000be17af7221 */ /* 0x001fc20000010000 */
[----:B------:R-:W-:Y:S01]  /*6030*/  F2FP.SATFINITE.E4M3.F32.PACK_AB_MERGE_C R23, R152, R23, RZ ;  /* 0x000000179817723e */ /* 0x000fe200048070ff */
[-C--:B------:R-:W-:Y:S01]  /*6040*/  FMUL.FTZ R115, R115, R7.reuse ;  /* 0x0000000773737220 */ /* 0x080fe20000410000 */
[----:B------:R-:W-:Y:S01]  /*6050*/  FMUL.FTZ R118, R118, R7 ;  /* 0x0000000776767220 */ /* 0x000fe20000410000 */
[----:B------:R-:W-:-:S01]  /*6060*/  FADD.FTZ R190, R152, R175 ;  /* 0x000000af98be7221 */ /* 0x000fc20000010000 */
[----:B------:R-:W-:Y:S01]  /*6070*/  FFMA.FTZ R175, R192, UR7, -R184 ;  /* 0x00000007c0af7c23 */ /* 0x000fe200080108b8 */
[----:B------:R-:W-:Y:S01]  /*6080*/  FMUL.FTZ R119, R119, R7 ;  /* 0x0000000777777220 */ /* 0x000fe20000410000 */
[----:B------:R-:W0:Y:S01]  /*6090*/  MUFU.EX2 R156, R156 ;  /* 0x0000009c009c7308 */ /* 0x000e220000000800 */
[----:B------:R-:W-:-:S01]  /*60a0*/  FADD.FTZ R189, R19, R190 ;  /* 0x000000be13bd7221 */ /* 0x000fc20000010000 */
[----:B------:R-:W-:Y:S01]  /*60b0*/  FFMA.FTZ R190, R193, UR7, -R184 ;  /* 0x00000007c1be7c23 */ /* 0x000fe200080108b8 */
[-C--:B------:R-:W-:Y:S01]  /*60c0*/  FMUL.FTZ R122, R122, R7.reuse ;  /* 0x000000077a7a7220 */ /* 0x080fe20000410000 */
[----:B------:R-:W-:Y:S01]  /*60d0*/  FMUL.FTZ R123, R123, R7 ;  /* 0x000000077b7b7220 */ /* 0x000fe20000410000 */
[----:B-1----:R-:W-:-:S01]  /*60e0*/  FADD.FTZ R192, R20, R189 ;  /* 0x000000bd14c07221 */ /* 0x002fc20000010000 */
[-C--:B------:R-:W-:Y:S01]  /*60f0*/  FMUL.FTZ R126, R126, R7.reuse ;  /* 0x000000077e7e7220 */ /* 0x080fe20000410000 */
[----:B------:R-:W-:Y:S01]  /*6100*/  FMUL.FTZ R127, R127, R7 ;  /* 0x000000077f7f7220 */ /* 0x000fe20000410000 */
[----:B------:R-:W1:Y:S01]  /*6110*/  MUFU.EX2 R158, R158 ;  /* 0x0000009e009e7308 */ /* 0x000e620000000800 */
[----:B--2---:R-:W-:-:S01]  /*6120*/  FADD.FTZ R189, R155, R192 ;  /* 0x000000c09bbd7221 */ /* 0x004fc20000010000 */
[----:B---3--:R-:W-:Y:S01]  /*6130*/  FADD.FTZ R191, R154, R171 ;  /* 0x000000ab9abf7221 */ /* 0x008fe20000010000 */
[----:B------:R-:W-:-:S01]  /*6140*/  FFMA.FTZ R171, R194, UR7, -R184 ;  /* 0x00000007c2ab7c23 */ /* 0x000fc200080108b8 */
        /* <DEDUP_REMOVED lines=8> */
[-C--:B------:R-:W-:Y:S01]  /*61d0*/  FMUL.FTZ R142, R142, R7.reuse ;  /* 0x000000078e8e7220 */ /* 0x080fe20000410000 */
[-C--:B------:R-:W-:Y:S01]  /*61e0*/  FMUL.FTZ R143, R143, R7.reuse ;  /* 0x000000078f8f7220 */ /* 0x080fe20000410000 */
[-C--:B------:R-:W-:Y:S01]  /*61f0*/  FMUL.FTZ R146, R146, R7.reuse ;  /* 0x0000000792927220 */ /* 0x080fe20000410000 */
[----:B------:R-:W-:Y:S01]  /*6200*/  FMUL.FTZ R147, R147, R7 ;  /* 0x0000000793937220 */ /* 0x000fe20000410000 */
[----:B------:R-:W0:Y:S01]  /*6210*/  MUFU.EX2 R161, R161 ;  /* 0x000000a100a17308 */ /* 0x000e220000000800 */
[----:B-1----:R-:W-:-:S01]  /*6220*/  FADD.FTZ R192, R158, R191 ;  /* 0x000000bf9ec07221 */ /* 0x002fc20000010000 */
[-C--:B------:R-:W-:Y:S01]  /*6230*/  FMUL.FTZ R150, R150, R7.reuse ;  /* 0x0000000796967220 */ /* 0x080fe20000410000 */
[----:B------:R-:W-:-:S05]  /*6240*/  FMUL.FTZ R151, R151, R7 ;  /* 0x0000000797977220 */ /* 0x000fca0000410000 */
[----:B------:R-:W1:Y:S01]  /*6250*/  MUFU.EX2 R160, R160 ;  /* 0x000000a000a07308 */ /* 0x000e620000000800 */
[----:B--2---:R-:W-:-:S01]  /*6260*/  FADD.FTZ R189, R159, R188 ;  /* 0x000000bc9fbd7221 */ /* 0x004fc20000010000 */
[----:B------:R-:W-:-:S06]  /*6270*/  FFMA.FTZ R188, R195, UR7, -R184 ;  /* 0x00000007c3bc7c23 */ /* 0x000fcc00080108b8 */
[----:B------:R-:W2:Y:S01]  /*6280*/  MUFU.EX2 R157, R157 ;  /* 0x0000009d009d7308 */ /* 0x000ea20000000800 */
[----:B0-----:R-:W-:-:S07]  /*6290*/  FADD.FTZ R192, R161, R192 ;  /* 0x000000c0a1c07221 */ /* 0x001fce0000010000 */
[----:B------:R-:W0:Y:S01]  /*62a0*/  MUFU.EX2 R164, R164 ;  /* 0x000000a400a47308 */ /* 0x000e220000000800 */
[----:B-1----:R-:W-:-:S07]  /*62b0*/  FADD.FTZ R189, R160, R189 ;  /* 0x000000bda0bd7221 */ /* 0x002fce0000010000 */
[----:B------:R-:W1:Y:S01]  /*62c0*/  MUFU.EX2 R204, R204 ;  /* 0x000000cc00cc7308 */ /* 0x000e620000000800 */
[----:B--2---:R-:W-:-:S07]  /*62d0*/  FADD.FTZ R191, R157, R192 ;  /* 0x000000c09dbf7221 */ /* 0x004fce0000010000 */
[----:B------:R-:W2:Y:S01]  /*62e0*/  MUFU.EX2 R203, R203 ;  /* 0x000000cb00cb7308 */ /* 0x000ea20000000800 */
[----:B0-----:R-:W-:-:S07]  /*62f0*/  FADD.FTZ R192, R164, R189 ;  /* 0x000000bda4c07221 */ /* 0x001fce0000010000 */
[----:B------:R-:W0:Y:S01]  /*6300*/  MUFU.EX2 R163, R163 ;  /* 0x000000a300a37308 */ /* 0x000e220000000800 */
[----:B-1----:R-:W-:-:S01]  /*6310*/  FADD.FTZ R189, R204, R191 ;  /* 0x000000bfccbd7221 */ /* 0x002fc20000010000 */
[----:B------:R-:W-:Y:S01]  /*6320*/  FFMA.FTZ R191, R196, UR7, -R184 ;  /* 0x00000007c4bf7c23 */ /* 0x000fe200080108b8 */
[----:B------:R-:W-:Y:S02]  /*6330*/  F2FP.SATFINITE.E4M3.F32.PACK_AB_MERGE_C R204, R204, R157, RZ ;  /* 0x0000009dcccc723e */ /* 0x000fe400048070ff */
[----:B------:R-:W-:Y:S02]  /*6340*/  FADD.FTZ R194, R162, R189 ;  /* 0x000000bda2c27221 */ /* 0x000fe40000010000 */
[----:B------:R-:W-:Y:S01]  /*6350*/  F2FP.SATFINITE.E4M3.F32.PACK_AB_MERGE_C R158, R161, R158, R204 ;  /* 0x0000009ea19e723e */ /* 0x000fe200048070cc */
[----:B------:R-:W1:Y:S01]  /*6360*/  MUFU.EX2 R165, R165 ;  /* 0x000000a500a57308 */ /* 0x000e620000000800 */
[----:B--2---:R-:W-:-:S01]  /*6370*/  FADD.FTZ R192, R203, R192 ;  /* 0x000000c0cbc07221 */ /* 0x004fc20000010000 */
[----:B------:R-:W-:-:S04]  /*6380*/  F2FP.SATFINITE.E4M3.F32.PACK_AB_MERGE_C R164, R203, R164, RZ ;  /* 0x000000a4cba4723e */ /* 0x000fc800048070ff */
[----:B------:R-:W-:Y:S02]  /*6390*/  F2FP.SATFINITE.E4M3.F32.PACK_AB_MERGE_C R159, R160, R159, R164 ;  /* 0x0000009fa09f723e */ /* 0x000fe400048070a4 */
[----:B------:R-:W2:Y:S01]  /*63a0*/  MUFU.EX2 R168, R168 ;  /* 0x000000a800a87308 */ /* 0x000ea20000000800 */
[----:B0-----:R-:W-:-:S01]  /*63b0*/  FADD.FTZ R189, R163, R192 ;  /* 0x000000c0a3bd7221 */ /* 0x001fc20000010000 */
[----:B------:R-:W-:-:S06]  /*63c0*/  FFMA.FTZ R192, R197, UR7, -R184 ;  /* 0x00000007c5c07c23 */ /* 0x000fcc00080108b8 */
[----:B------:R-:W0:Y:S01]  /*63d0*/  MUFU.EX2 R206, R206 ;  /* 0x000000ce00ce7308 */ /* 0x000e220000000800 */
[----:B-1----:R-:W-:-:S07]  /*63e0*/  FADD.FTZ R193, R165, R194 ;  /* 0x000000c2a5c17221 */ /* 0x002fce0000010000 */
[----:B------:R-:W1:Y:S01]  /*63f0*/  MUFU.EX2 R6, R6 ;  /* 0x0000000600067308 */ /* 0x000e620000000800 */
[----:B--2---:R-:W-:-:S01]  /*6400*/  FADD.FTZ R194, R168, R189 ;  /* 0x000000bda8c27221 */ /* 0x004fc20000010000 */
[--C-:B------:R-:W-:Y:S01]  /*6410*/  FFMA.FTZ R189, R198, UR7, -R184.reuse ;  /* 0x00000007c6bd7c23 */ /* 0x100fe200080108b8 */
[----:B------:R-:W-:-:S05]  /*6420*/  FFMA.FTZ R184, R201, UR7, -R184 ;  /* 0x00000007c9b87c23 */ /* 0x000fca00080108b8 */
[----:B------:R-:W2:Y:S01]  /*6430*/  MUFU.EX2 R166, R166 ;  /* 0x000000a600a67308 */ /* 0x000ea20000000800 */
[----:B0-----:R-:W-:-:S01]  /*6440*/  FADD.FTZ R196, R206, R193 ;  /* 0x000000c1cec47221 */ /* 0x001fc20000010000 */
[----:B------:R-:W-:Y:S01]  /*6450*/  FADD.FTZ R193, R5, R194 ;  /* 0x000000c205c17221 */ /* 0x000fe20000010000 */
[C---:B------:R-:W-:Y:S02]  /*6460*/  F2FP.SATFINITE.E4M3.F32.PACK_AB_MERGE_C R206, R207.reuse, R206, RZ ;  /* 0x000000cecfce723e */ /* 0x040fe400048070ff */
[----:B------:R-:W-:Y:S02]  /*6470*/  FADD.FTZ R195, R207, R196 ;  /* 0x000000c4cfc37221 */ /* 0x000fe40000010000 */
[----:B------:R-:W-:Y:S01]  /*6480*/  F2FP.SATFINITE.E4M3.F32.PACK_AB_MERGE_C R164, R165, R162, R206 ;  /* 0x000000a2a5a4723e */ /* 0x000fe200048070ce */
[----:B------:R-:W0:Y:S01]  /*6490*/  MUFU.EX2 R167, R167 ;  /* 0x000000a700a77308 */ /* 0x000e220000000800 */
[----:B-1----:R-:W-:-:S07]  /*64a0*/  FADD.FTZ R194, R6, R193 ;  /* 0x000000c106c27221 */ /* 0x002fce0000010000 */
[----:B------:R-:W1:Y:S01]  /*64b0*/  MUFU.EX2 R169, R169 ;  /* 0x000000a900a97308 */ /* 0x000e620000000800 */
[----:B--2---:R-:W-:-:S07]  /*64c0*/  FADD.FTZ R196, R166, R195 ;  /* 0x000000c3a6c47221 */ /* 0x004fce0000010000 */
[----:B------:R-:W2:Y:S01]  /*64d0*/  MUFU.EX2 R172, R172 ;  /* 0x000000ac00ac7308 */ /* 0x000ea20000000800 */
[----:B0-----:R-:W-:-:S07]  /*64e0*/  FADD.FTZ R193, R167, R194 ;  /* 0x000000c2a7c17221 */ /* 0x001fce0000010000 */
[----:B------:R-:W0:Y:S01]  /*64f0*/  MUFU.EX2 R178, R178 ;  /* 0x000000b200b27308 */ /* 0x000e220000000800 */
[----:B-1----:R-:W-:-:S07]  /*6500*/  FADD.FTZ R195, R169, R196 ;  /* 0x000000c4a9c37221 */ /* 0x002fce0000010000 */
[----:B------:R-:W1:Y:S01]  /*6510*/  MUFU.EX2 R175, R175 ;  /* 0x000000af00af7308 */ /* 0x000e620000000800 */
[----:B--2---:R-:W-:-:S01]  /*6520*/  FADD.FTZ R194, R172, R193 ;  /* 0x000000c1acc27221 */ /* 0x004fc20000010000 */
[----:B------:R-:W-:-:S06]  /*6530*/  F2FP.SATFINITE.E4M3.F32.PACK_AB_MERGE_C R193, R154, R153, RZ ;  /* 0x000000999ac1723e */ /* 0x000fcc00048070ff */
[----:B------:R-:W2:Y:S01]  /*6540*/  MUFU.EX2 R179, R179 ;  /* 0x000000b300b37308 */ /* 0x000ea20000000800 */
[----:B0-----:R-:W-:-:S07]  /*6550*/  FADD.FTZ R196, R178, R195 ;  /* 0x000000c3b2c47221 */ /* 0x001fce0000010000 */
[----:B------:R-:W0:Y:S01]  /*6560*/  MUFU.EX2 R190, R190 ;  /* 0x000000be00be7308 */ /* 0x000e220000000800 */
[----:B-1----:R-:W-:-:S07]  /*6570*/  FADD.FTZ R187, R175, R194 ;  /* 0x000000c2afbb7221 */ /* 0x002fce0000010000 */
[----:B------:R-:W1:Y:S01]  /*6580*/  MUFU.EX2 R173, R173 ;  /* 0x000000ad00ad7308 */ /* 0x000e620000000800 */
[----:B--2---:R-:W-:-:S01]  /*6590*/  FADD.FTZ R196, R179, R196 ;  /* 0x000000c4b3c47221 */ /* 0x004fc20000010000 */
[----:B------:R-:W-:-:S04]  /*65a0*/  F2FP.SATFINITE.E4M3.F32.PACK_AB_MERGE_C R178, R179, R178, RZ ;  /* 0x000000b2b3b2723e */ /* 0x000fc800048070ff */
[----:B------:R-:W-:Y:S02]  /*65b0*/  F2FP.SATFINITE.E4M3.F32.PACK_AB_MERGE_C R166, R169, R166, R178 ;  /* 0x000000a6a9a6723e */ /* 0x000fe400048070b2 */
[----:B------:R-:W2:Y:S01]  /*65c0*/  MUFU.EX2 R171, R171 ;  /* 0x000000ab00ab7308 */ /* 0x000ea20000000800 */
[----:B0-----:R-:W-:-:S01]  /*65d0*/  FADD.FTZ R194, R190, R187 ;  /* 0x000000bbbec27221 */ /* 0x001fc20000010000 */
[----:B------:R-:W-:-:S04]  /*65e0*/  F2FP.SATFINITE.E4M3.F32.PACK_AB_MERGE_C R175, R190, R175, RZ ;  /* 0x000000afbeaf723e */ /* 0x000fc800048070ff */
[----:B------:R-:W-:Y:S02]  /*65f0*/  F2FP.SATFINITE.E4M3.F32.PACK_AB_MERGE_C R167, R172, R167, R175 ;  /* 0x000000a7aca7723e */ /* 0x000fe400048070af */
[----:B------:R-:W0:Y:S01]  /*6600*/  MUFU.EX2 R174, R174 ;  /* 0x000000ae00ae7308 */ /* 0x000e220000000800 */
[----:B-1----:R-:W-:-:S07]  /*6610*/  FADD.FTZ R187, R173, R196 ;  /* 0x000000c4adbb7221 */ /* 0x002fce0000010000 */
[----:B------:R-:W1:Y:S01]  /*6620*/  MUFU.EX2 R188, R188 ;  /* 0x000000bc00bc7308 */ /* 0x000e620000000800 */
[----:B--2---:R-:W-:-:S01]  /*6630*/  FADD.FTZ R153, R171, R194 ;  /* 0x000000c2ab997221 */ /* 0x004fc20000010000 */
[----:B------:R-:W-:Y:S02]  /*6640*/  F2FP.SATFINITE.E4M3.F32.PACK_AB_MERGE_C R194, R156, R155, RZ ;  /* 0x0000009b9cc2723e */ /* 0x000fe400048070ff */
[----:B------:R-:W-:-:S04]  /*6650*/  F2FP.SATFINITE.E4M3.F32.PACK_AB_MERGE_C R156, R22, R17, R193 ;  /* 0x00000011169c723e */ /* 0x000fc800048070c1 */
        /* <DEDUP_REMOVED lines=9> */
[----:B0-----:R-:W-:-:S07]  /*66f0*/  FADD.FTZ R155, R191, R152 ;  /* 0x00000098bf9b7221 */ /* 0x001fce0000010000 */
[----:B------:R-:W0:Y:S01]  /*6700*/  MUFU.EX2 R176, R176 ;  /* 0x000000b000b07308 */ /* 0x000e220000000800 */
[----:B-1----:R-:W-:-:S01]  /*6710*/  FADD.FTZ R157, R181, R154 ;  /* 0x0000009ab59d7221 */ /* 0x002fc20000010000 */
[----:B------:R-:W-:Y:S02]  /*6720*/  F2FP.SATFINITE.E4M3.F32.PACK_AB_MERGE_C R180, R181, R180, RZ ;  /* 0x000000b4b5b4723e */ /* 0x000fe400048070ff */
[----:B------:R-:W-:Y:S02]  /*6730*/  F2FP.SATFINITE.E4M3.F32.PACK_AB_MERGE_C R154, R18, R13, R21 ;  /* 0x0000000d129a723e */ /* 0x000fe40004807015 */
[----:B------:R-:W-:Y:S02]  /*6740*/  F2FP.SATFINITE.E4M3.F32.PACK_AB_MERGE_C R160, R174, R173, R180 ;  /* 0x000000adaea0723e */ /* 0x000fe400048070b4 */
[----:B------:R-:W1:Y:S01]  /*6750*/  MUFU.EX2 R189, R189 ;  /* 0x000000bd00bd7308 */ /* 0x000e620000000800 */
[----:B--2---:R-:W-:-:S01]  /*6760*/  FADD.FTZ R152, R192, R155 ;  /* 0x0000009bc0987221 */ /* 0x004fc20000010000 */
[----:B------:R-:W-:-:S04]  /*6770*/  F2FP.SATFINITE.E4M3.F32.PACK_AB_MERGE_C R191, R192, R191, RZ ;  /* 0x000000bfc0bf723e */ /* 0x000fc800048070ff */
[----:B------:R-:W-:Y:S02]  /*6780*/  F2FP.SATFINITE.E4M3.F32.PACK_AB_MERGE_C R161, R188, R171, R191 ;  /* 0x000000abbca1723e */ /* 0x000fe400048070bf */
[----:B------:R-:W2:Y:S01]  /*6790*/  MUFU.EX2 R177, R177 ;  /* 0x000000b100b17308 */ /* 0x000ea20000000800 */
[----:B0-----:R-:W-:-:S01]  /*67a0*/  FADD.FTZ R6, R176, R157 ;  /* 0x0000009db0067221 */ /* 0x001fc20000010000 */
[----:B------:R-:W-:-:S06]  /*67b0*/  F2FP.SATFINITE.E4M3.F32.PACK_AB_MERGE_C R157, R20, R19, R194 ;  /* 0x00000013149d723e */ /* 0x000fcc00048070c2 */
        /* <DEDUP_REMOVED lines=8> */
[----:B------:R-:W-:-:S06]  /*6840*/  F2FP.SATFINITE.E4M3.F32.PACK_AB_MERGE_C R155, R15, R14, R23 ;  /* 0x0000000e0f9b723e */ /* 0x000fcc0004807017 */
[----:B------:R-:W1:Y:S01]  /*6850*/  MUFU.EX2 R153, R184 ;  /* 0x000000b800997308 */ /* 0x000e620000000800 */
[----:B--2---:R-:W-:-:S01]  /*6860*/  FADD.FTZ R152, R200, R5 ;  /* 0x00000005c8987221 */ /* 0x004fc20000010000 */
[C---:B0-----:R-:W-:Y:S01]  /*6870*/  F2FP.SATFINITE.E4M3.F32.PACK_AB_MERGE_C R182, R183.reuse, R182, RZ ;  /* 0x000000b6b7b6723e */ /* 0x041fe200048070ff */
[----:B------:R-:W-:-:S03]  /*6880*/  FADD.FTZ R5, R183, R6 ;  /* 0x00000006b7057221 */ /* 0x000fc60000010000 */
[----:B------:R-:W-:Y:S02]  /*6890*/  F2FP.SATFINITE.E4M3.F32.PACK_AB_MERGE_C R162, R177, R176, R182 ;  /* 0x000000b0b1a2723e */ /* 0x000fe400048070b6 */
[C---:B-1----:R-:W-:Y:S01]  /*68a0*/  F2FP.SATFINITE.E4M3.F32.PACK_AB_MERGE_C R200, R153.reuse, R200, RZ ;  /* 0x000000c899c8723e */ /* 0x042fe200048070ff */
[----:B------:R-:W-:Y:S01]  /*68b0*/  FADD.FTZ R6, R153, R152 ;  /* 0x0000009899067221 */ /* 0x000fe20000010000 */
[----:B------:R-:W-:Y:S02]  /*68c0*/  F2FP.SATFINITE.E4M3.F32.PACK_AB_MERGE_C R152, R8, R9, R205 ;  /* 0x000000090898723e */ /* 0x000fe400048070cd */
[----:B------:R-:W-:Y:S02]  /*68d0*/  F2FP.SATFINITE.E4M3.F32.PACK_AB_MERGE_C R153, R11, R10, R186 ;  /* 0x0000000a0b99723e */ /* 0x000fe400048070ba */
[----:B------:R-:W-:Y:S01]  /*68e0*/  F2FP.SATFINITE.E4M3.F32.PACK_AB_MERGE_C R163, R12, R189, R200 ;  /* 0x000000bd0ca3723e */ /* 0x000fe200048070c8 */
[----:B------:R-:W-:Y:S06]  /*68f0*/  @!P0 BRA `(.L_x_29) ;  /* 0x0000000000048947 */ /* 0x000fec0003800000 */
[----:B------:R-:W-:Y:S01]  /*6900*/  BPT.TRAP 0x1 ;  /* 0x000000040000795c */ /* 0x000fe20000300000 */
.L_x_29:
[----:B------:R-:W-:-:S04]  /*6910*/  IMAD.U32 R4, RZ, RZ, UR52 ;  /* 0x00000034ff047e24 */ /* 0x000fc8000f8e00ff */
[----:B------:R0:W1:Y:S01]  /*6920*/  SYNCS.PHASECHK.TRANS64.TRYWAIT P2, [UR51+0x38850], R4 ;  /* 0x03885004ff0075a7 */ /* 0x0000620008040173 */
[----:B------:R-:W-:Y:S05]  /*6930*/  @!P0 BRA `(.L_x_30) ;  /* 0x0000000000048947 */ /* 0x000fea0003800000 */
[----:B------:R-:W-:Y:S01]  /*6940*/  BPT.TRAP 0x1 ;  /* 0x000000040000795c */ /* 0x000fe20000300000 */
.L_x_30:
[----:B-1----:R-:W-:Y:S05]  /*6950*/  @P2 BRA `(.L_x_31) ;  /* 0x00000000000c2947 */ /* 0x002fea0003800000 */
[----:B0-----:R-:W-:-:S04]  /*6960*/  MOV R4, UR52 ;  /* 0x0000003400047c02 */ /* 0x001fc80008000f00 */
[----:B------:R-:W0:Y:S02]  /*6970*/  SYNCS.PHASECHK.TRANS64.TRYWAIT P2, [UR51+0x38850], R4 ;  /* 0x03885004ff0075a7 */ /* 0x000e240008040173 */
[----:B0-----:R-:W-:Y:S05]  /*6980*/  @!P2 BRA `(.L_x_32) ;  /* 0x0000009c0078a947 */ /* 0x001fea0003800000 */
.L_x_31:
[----:B------:R1:W-:Y:S01]  /*6990*/  BAR.SYNC.DEFER_BLOCKING R3, 0x100 ;  /* 0x000400030000751d */ /* 0x0003e20000010000 */
[----:B------:R-:W-:-:S05]  /*69a0*/  ULEA UR6, UR49, UR44, 0xb ;  /* 0x0000002c31067291 */ /* 0x000fca000f8e583f */
[----:B------:R-:W-:Y:S02]  /*69b0*/  UMOV UR11, 0x40000040 ;  /* 0x40000040000b7882 */ /* 0x000fe40000000000 */
[----:B------:R-:W-:Y:S01]  /*69c0*/  UMOV UR10, UR6 ;  /* 0x00000006000a7c82 */ /* 0x000fe20008000000 */
[----:B------:R-:W-:-:S06]  /*69d0*/  WARPGROUP.ARRIVE ;  /* 0x00000000000079c5 */ /* 0x000fcc0000000000 */
[----:B------:R-:W-:Y:S01]  /*69e0*/  QGMMA.64x256x32.F32.E4M3.E4M3 R24, R152, gdesc[UR8], R24, gsb0 ;  /* 0x03e0000898187df3 */ /* 0x000fe20008000818 */
[----:B------:R-:W-:Y:S01]  /*69f0*/  UIADD3 UR10, UR6, 0x2, URZ ;  /* 0x00000002060a7890 */ /* 0x000fe2000fffe03f */
[----:B------:R-:W-:Y:S01]  /*6a00*/  UMOV UR11, 0x40000040 ;  /* 0x40000040000b7882 */ /* 0x000fe20000000000 */
[----:B------:R-:W-:Y:S02]  /*6a10*/  WARPGROUP.DEPBAR.LE gsb0, 0x0 ;  /* 0x00008000000079c5 */ /* 0x000fe40000010000 */
[----:B------:R-:W-:-:S15]  /*6a20*/  WARPGROUP.ARRIVE ;  /* 0x00000000000079c5 */ /* 0x000fde0000000000 */
[----:B------:R-:W-:-:S08]  /*6a30*/  NOP ;  /* 0x0000000000007918 */ /* 0x000fd00000000000 */
        /* <DEDUP_REMOVED lines=12> */
[----:B------:R-:W-:Y:S03]  /*6b00*/  QGMMA.64x256x32.F32.E4M3.E4M3 R24, R160, gdesc[UR8], R24, gsb0 ;  /* 0x03e00008a0187df3 */ /* 0x000fe60008000818 */
[----:B------:R-:W-:Y:S02]  /*6b10*/  WARPGROUP.DEPBAR.LE gsb0, 0x0 ;  /* 0x00008000000079c5 */ /* 0x000fe40000010000 */
[----:B-1----:R-:W-:Y:S05]  /*6b20*/  @!P0 BRA `(.L_x_33) ;  /* 0x0000000000048947 */ /* 0x002fea0003800000 */
[----:B------:R-:W-:Y:S01]  /*6b30*/  BPT.TRAP 0x1 ;  /* 0x000000040000795c */ /* 0x000fe20000300000 */
.L_x_33:
[----:B------:R-:W-:Y:S01]  /*6b40*/  UIADD3 UR51, UR51, 0x38860, URZ ;  /* 0x0003886033337890 */ /* 0x000fe2000fffe03f */
[----:B0-----:R-:W-:Y:S01]  /*6b50*/  IMAD.MOV.U32 R7, RZ, RZ, R170 ;  /* 0x000000ffff077224 */ /* 0x001fe200078e00aa */
[----:B------:R-:W-:Y:S01]  /*6b60*/  UMOV UR6, UR49 ;  /* 0x0000003100067c82 */ /* 0x000fe20008000000 */
[----:B------:R-:W-:Y:S01]  /*6b70*/  IMAD.MOV.U32 R4, RZ, RZ, R185 ;  /* 0x000000ffff047224 */ /* 0x000fe200078e00b9 */
[----:B------:R-:W-:-:S09]  /*6b80*/  UPRMT UR51, UR50, 0x654, UR51 ;  /* 0x0000065432337896 */ /* 0x000fd20008000033 */
[----:B------:R-:W-:Y:S01]  /*6b90*/  SYNCS.ARRIVE.TRANS64.RED.A1T0 RZ, [UR51], RZ ;  /* 0x000000ffffff79a7 */ /* 0x000fe20008100433 */
[----:B------:R-:W-:Y:S05]  /*6ba0*/  @P1 BRA `(.L_x_34) ;  /* 0xffffffd400701947 */ /* 0x000fea000383ffff */
.L_x_23:
[----:B------:R-:W-:Y:S01]  /*6bb0*/  ULDC.64 UR8, c[0x0][0x9a0] ;  /* 0x0002680000087ab9 */ /* 0x000fe20000000a00 */
[----:B------:R-:W-:Y:S01]  /*6bc0*/  IMAD.MOV.U32 R3, RZ, RZ, 0x3f800000 ;  /* 0x3f800000ff037424 */ /* 0x000fe200078e00ff */
[----:B------:R-:W-:Y:S01]  /*6bd0*/  UISETP.NE.U32.AND UP0, UPT, UR8, URZ, UPT ;  /* 0x0000003f0800728c */ /* 0x000fe2000bf05070 */
[----:B------:R2:W-:Y:S06]  /*6be0*/  BAR.ARV R2, 0x100 ;  /* 0x000400020000751d */ /* 0x0005ec0000002000 */
[----:B------:R-:W-:Y:S02]  /*6bf0*/  UISETP.NE.AND.EX UP0, UPT, UR9, URZ, UPT, UP0 ;  /* 0x0000003f0900728c */ /* 0x000fe4000bf05300 */
[----:B------:R-:W-:Y:S06]  /*6c00*/  BAR.ARV 0x8, 0x180 ;  /* 0x0206000000007b1d */ /* 0x000fec0000002000 */
[----:B------:R-:W-:-:S03]  /*6c10*/  PLOP3.LUT P0, PT, PT, PT, UP0, 0x80, 0x0 ;  /* 0x000000000000781c */ /* 0x000fc60003f0f008 */
[----:B------:R-:W-:Y:S01]  /*6c20*/  @UP0 ULDC.64 UR10, c[0x0][0x9c8] ;  /* 0x00027200000a0ab9 */ /* 0x000fe20000000a00 */
[----:B------:R-:W-:Y:S02]  /*6c30*/  @UP0 USHF.R.S32.HI UR12, URZ, 0x1f, UR38 ;  /* 0x0000001f3f0c0899 */ /* 0x000fe40008011426 */
[----:B------:R-:W-:Y:S02]  /*6c40*/  @UP0 UIMAD UR6, UR40, UR10, URZ ;  /* 0x0000000a280602a4 */ /* 0x000fe4000f8e023f */
[----:B------:R-:W-:Y:S02]  /*6c50*/  @UP0 UIMAD.WIDE.U32 UR4, UR37, UR10, URZ ;  /* 0x0000000a250402a5 */ /* 0x000fe4000f8e003f */
[----:B------:R-:W-:-:S03]  /*6c60*/  @UP0 UIMAD UR6, UR37, UR11, UR6 ;  /* 0x0000000b250602a4 */ /* 0x000fc6000f8e0206 */
[----:B------:R-:W-:Y:S01]  /*6c70*/  @UP0 ULDC.64 UR10, c[0x0][0x9d0] ;  /* 0x00027400000a0ab9 */ /* 0x000fe20000000a00 */
[----:B------:R-:W-:Y:S02]  /*6c80*/  @UP0 UIADD3 UR5, UR5, UR6, URZ ;  /* 0x0000000605050290 */ /* 0x000fe4000fffe03f */
[----:B------:R-:W-:Y:S02]  /*6c90*/  @UP0 UIMAD UR6, UR12, UR10, URZ ;  /* 0x0000000a0c0602a4 */ /* 0x000fe4000f8e023f */
[----:B------:R-:W-:Y:S02]  /*6ca0*/  @UP0 UIMAD.WIDE.U32 UR4, UR38, UR10, UR4 ;  /* 0x0000000a260402a5 */ /* 0x000fe4000f8e0004 */
[----:B------:R-:W-:Y:S02]  /*6cb0*/  @UP0 UIMAD UR6, UR38, UR11, UR6 ;  /* 0x0000000b260602a4 */ /* 0x000fe4000f8e0206 */
[----:B------:R-:W-:Y:S02]  /*6cc0*/  @UP0 ULEA UR8, UP1, UR4, UR8, 0x2 ;  /* 0x0000000804080291 */ /* 0x000fe4000f82103f */
[----:B------:R-:W-:-:S04]  /*6cd0*/  @UP0 UIADD3 UR5, UR5, UR6, URZ ;  /* 0x0000000605050290 */ /* 0x000fc8000fffe03f */
[----:B------:R-:W-:Y:S01]  /*6ce0*/  @UP0 ULEA.HI.X UR9, UR4, UR9, UR5, 0x2, UP1 ;  /* 0x0000000904090291 */ /* 0x000fe200088f1405 */
[----:B------:R-:W-:-:S05]  /*6cf0*/  IMAD.U32 R8, RZ, RZ, UR8 ;  /* 0x00000008ff087e24 */ /* 0x000fca000f8e00ff */
[----:B------:R-:W-:-:S05]  /*6d00*/  IMAD.U32 R9, RZ, RZ, UR9 ;  /* 0x00000009ff097e24 */ /* 0x000fca000f8e00ff */
[----:B------:R0:W4:Y:S01]  /*6d10*/  @P0 LDG.E R3, desc[UR46][R8.64] ;  /* 0x0000002e08030981 */ /* 0x000122000c1e1900 */
[----:B------:R-:W-:Y:S02]  /*6d20*/  IMAD.U32 R13, RZ, RZ, UR7 ;  /* 0x00000007ff0d7e24 */ /* 0x000fe4000f8e00ff */
[----:B--2---:R-:W-:Y:S01]  /*6d30*/  IMAD.MOV.U32 R2, RZ, RZ, -0x800000 ;  /* 0xff800000ff027424 */ /* 0x004fe200078e00ff */
[----:B------:R-:W2:Y:S04]  /*6d40*/  SHFL.BFLY PT, R0, R5, 0x2, 0x1f ;  /* 0x0c401f0005007f89 */ /* 0x000ea800000e0000 */
[----:B---3--:R-:W1:Y:S01]  /*6d50*/  SHFL.BFLY PT, R7, R6, 0x2, 0x1f ;  /* 0x0c401f0006077f89 */ /* 0x008e6200000e0000 */
[----:B0-----:R-:W-:Y:S02]  /*6d60*/  IMAD.MOV.U32 R8, RZ, RZ, RZ ;  /* 0x000000ffff087224 */ /* 0x001fe400078e00ff */
[----:B--2---:R-:W-:Y:S01]  /*6d70*/  FADD.FTZ R0, R0, R5 ;  /* 0x0000000500007221 */ /* 0x004fe20000010000 */
[----:B-1----:R-:W-:Y:S01]  /*6d80*/  FADD.FTZ R4, R7, R6 ;  /* 0x0000000607047221 */ /* 0x002fe20000010000 */
[----:B------:R-:W-:-:S03]  /*6d90*/  IMAD.MOV.U32 R6, RZ, RZ, RZ ;  /* 0x000000ffff067224 */ /* 0x000fc600078e00ff */
[----:B------:R-:W0:Y:S04]  /*6da0*/  SHFL.BFLY PT, R7, R0, 0x1, 0x1f ;  /* 0x0c201f0000077f89 */ /* 0x000e2800000e0000 */
[----:B------:R-:W1:Y:S01]  /*6db0*/  SHFL.BFLY PT, R11, R4, 0x1, 0x1f ;  /* 0x0c201f00040b7f89 */ /* 0x000e6200000e0000 */
[----:B0-----:R-:W-:Y:S01]  /*6dc0*/  FADD.FTZ R10, R0, R7 ;  /* 0x00000007000a7221 */ /* 0x001fe20000010000 */
[----:B------:R-:W-:Y:S02]  /*6dd0*/  IMAD.MOV.U32 R0, RZ, RZ, -0x800000 ;  /* 0xff800000ff007424 */ /* 0x000fe400078e00ff */
[----:B-1----:R-:W-:Y:S02]  /*6de0*/  FADD.FTZ R11, R4, R11 ;  /* 0x0000000b040b7221 */ /* 0x002fe40000010000 */
[C---:B------:R-:W-:Y:S01]  /*6df0*/  FSETP.NE.FTZ.AND P0, PT, R10.reuse, RZ, PT ;  /* 0x000000ff0a00720b */ /* 0x040fe20003f15000 */
[----:B------:R-:W-:Y:S01]  /*6e00*/  FMUL.FTZ R12, R10, 0.00390625 ;  /* 0x3b8000000a0c7820 */ /* 0x000fe20000410000 */
[----:B------:R-:W-:-:S02]  /*6e10*/  IMAD.U32 R4, RZ, RZ, UR7 ;  /* 0x00000007ff047e24 */ /* 0x000fc4000f8e00ff */
[----:B------:R-:W-:Y:S02]  /*6e20*/  FMUL.FTZ R9, R11, 0.00390625 ;  /* 0x3b8000000b097820 */ /* 0x000fe40000410000 */
[----:B------:R-:W-:-:S03]  /*6e30*/  FSETP.NE.FTZ.AND P1, PT, R12, RZ, PT ;  /* 0x000000ff0c00720b */ /* 0x000fc60003f35000 */
[----:B------:R-:W-:-:S04]  /*6e40*/  FSETP.NE.FTZ.AND P2, PT, R9, RZ, PT ;  /* 0x000000ff0900720b */ /* 0x000fc80003f55000 */
[----:B------:R0:W-:Y:S01]  /*6e50*/  @P0 MUFU.RCP R8, R10 ;  /* 0x0000000a00080308 */ /* 0x0001e20000001000 */
[----:B------:R-:W-:-:S05]  /*6e60*/  FSETP.NE.FTZ.AND P0, PT, R11, RZ, PT ;  /* 0x000000ff0b00720b */ /* 0x000fca0003f15000 */
[----:B------:R-:W-:-:S03]  /*6e70*/  @P1 FMUL.FTZ R4, R4, 0.69314718246459960938 ;  /* 0x3f31721804041820 */ /* 0x000fc60000410000 */
[----:B------:R-:W1:Y:S01]  /*6e80*/  @P2 MUFU.LG2 R7, R9 ;  /* 0x0000000900072308 */ /* 0x000e620000000c00 */
[----:B0-----:R-:W-:-:S07]  /*6e90*/  @P2 FMUL.FTZ R10, R13, 0.69314718246459960938 ;  /* 0x3f3172180d0a2820 */ /* 0x001fce0000410000 */
[----:B------:R-:W0:Y:S08]  /*6ea0*/  @P1 MUFU.LG2 R5, R12 ;  /* 0x0000000c00051308 */ /* 0x000e300000000c00 */
[----:B------:R-:W2:Y:S01]  /*6eb0*/  @P0 MUFU.RCP R6, R11 ;  /* 0x0000000b00060308 */ /* 0x000ea20000001000 */
[----:B-1----:R-:W-:Y:S01]  /*6ec0*/  @P2 FMUL.FTZ R7, R7, 0.69314718246459960938 ;  /* 0x3f31721807072820 */ /* 0x002fe20000410000 */
[----:B------:R-:W-:-:S03]  /*6ed0*/  PLOP3.LUT P0, PT, PT, PT, PT, 0x8, 0x0 ;  /* 0x000000000000781c */ /* 0x000fc60003f0e170 */
[----:B------:R-:W-:Y:S01]  /*6ee0*/  @P2 FFMA.FTZ R0, R10, R170, R7 ;  /* 0x000000aa0a002223 */ /* 0x000fe20000010007 */
[----:B0-----:R-:W-:-:S04]  /*6ef0*/  @P1 FMUL.FTZ R5, R5, 0.69314718246459960938 ;  /* 0x3f31721805051820 */ /* 0x001fc80000410000 */
[----:B------:R-:W-:Y:S01]  /*6f00*/  @P1 FFMA.FTZ R2, R4, R185, R5 ;  /* 0x000000b904021223 */ /* 0x000fe20000010005 */
[-C--:B----4-:R-:W-:Y:S01]  /*6f10*/  FMUL.FTZ R8, R8, R3.reuse ;  /* 0x0000000308087220 */ /* 0x090fe20000410000 */
[----:B--2---:R-:W-:-:S03]  /*6f20*/  FMUL.FTZ R3, R6, R3 ;  /* 0x0000000306037220 */ /* 0x004fc60000410000 */
[-C--:B------:R-:W-:Y:S01]  /*6f30*/  FMUL.FTZ R24, R24, R8.reuse ;  /* 0x0000000818187220 */ /* 0x080fe20000410000 */
        /* <DEDUP_REMOVED lines=62> */
[----:B------:R-:W-:Y:S01]  /*7320*/  FMUL.FTZ R145, R145, R8 ;  /* 0x0000000891917220 */ /* 0x000fe20000410000 */
        /* <DEDUP_REMOVED lines=63> */
[----:B------:R-:W-:-:S07]  /*7720*/  FMUL.FTZ R147, R147, R3 ;  /* 0x0000000393937220 */ /* 0x000fce0000410000 */
.L_x_10:
[----:B------:R-:W-:Y:S05]  /*7730*/  @P0 BRA `(.L_x_35) ;  /* 0x00000038006c0947 */ /* 0x000fea0003800000 */
[----:B------:R-:W0:Y:S01]  /*7740*/  S2R R7, SR_TID.X ;  /* 0x0000000000077919 */ /* 0x000e220000002100 */
[----:B------:R-:W-:Y:S01]  /*7750*/  ULDC.64 UR4, c[0x4][0x128] ;  /* 0x01004a0000047ab9 */ /* 0x000fe20000000a00 */
[----:B------:R-:W-:Y:S01]  /*7760*/  ULDC.64 UR8, c[0x0][0xbd0] ;  /* 0x0002f40000087ab9 */ /* 0x000fe20000000a00 */
[----:B------:R-:W-:Y:S01]  /*7770*/  USHF.R.S32.HI UR7, URZ, 0x1f, UR38 ;  /* 0x0000001f3f077899 */ /* 0x000fe20008011426 */
[----:B------:R-:W-:Y:S01]  /*7780*/  ULDC.64 UR10, c[0x0][0xb38] ;  /* 0x0002ce00000a7ab9 */ /* 0x000fe20000000a00 */
[----:B0-----:R-:W-:-:S05]  /*7790*/  IMAD.SHL.U32 R3, R7, 0x4, RZ ;  /* 0x0000000407037824 */ /* 0x001fca00078e00ff */
[----:B------:R-:W-:Y:S01]  /*77a0*/  LOP3.LUT R3, R3, 0xc, RZ, 0xc0, !PT ;  /* 0x0000000c03037812 */ /* 0x000fe200078ec0ff */
[----:B------:R-:W-:Y:S03]  /*77b0*/  BAR.SYNC.DEFER_BLOCKING 0x1, 0x100 ;  /* 0x0044000000007b1d */ /* 0x000fe60000010000 */
[----:B------:R-:W-:-:S05]  /*77c0*/  IADD3 R4, P0, R3, UR4, RZ ;  /* 0x0000000403047c10 */ /* 0x000fca000ff1e0ff */
[----:B------:R-:W-:-:S05]  /*77d0*/  IMAD.X R5, RZ, RZ, UR5, P0 ;  /* 0x00000005ff057e24 */ /* 0x000fca00080e06ff */
[----:B------:R0:W2:Y:S01]  /*77e0*/  LDG.E.CONSTANT R3, desc[UR46][R4.64] ;  /* 0x0000002e04037981 */ /* 0x0000a2000c1e9900 */
[----:B------:R-:W-:Y:S01]  /*77f0*/  LOP3.LUT P0, R9, R7, 0x3, RZ, 0xc0, !PT ;  /* 0x0000000307097812 */ /* 0x000fe2000780c0ff */
[----:B------:R-:W-:Y:S01]  /*7800*/  UIMAD.WIDE.U32 UR4, UR38, UR8, URZ ;  /* 0x00000008260472a5 */ /* 0x000fe2000f8e003f */
[----:B------:R-:W-:Y:S01]  /*7810*/  BSSY B0, `(.L_x_36) ;  /* 0x00002b3000007945 */ /* 0x000fe20003800000 */
[----:B------:R-:W-:Y:S01]  /*7820*/  UIMAD UR6, UR7, UR8, URZ ;  /* 0x00000008070672a4 */ /* 0x000fe2000f8e023f */
[----:B------:R-:W-:Y:S01]  /*7830*/  ISETP.EQ.OR P0, PT, R9, 0x3, !P0 ;  /* 0x000000030900780c */ /* 0x000fe20004702670 */
[----:B------:R-:W-:Y:S02]  /*7840*/  UIMAD UR8, UR7, UR10, URZ ;  /* 0x0000000a070872a4 */ /* 0x000fe4000f8e023f */
[----:B------:R-:W-:Y:S01]  /*7850*/  UIMAD UR9, UR38, UR9, UR6 ;  /* 0x00000009260972a4 */ /* 0x000fe2000f8e0206 */
[----:B------:R-:W-:Y:S01]  /*7860*/  SEL R206, R10, R39, P0 ;  /* 0x000000270ace7207 */ /* 0x000fe20000000000 */
[----:B------:R-:W-:Y:S01]  /*7870*/  UIMAD.WIDE.U32 UR6, UR38, UR10, URZ ;  /* 0x0000000a260672a5 */ /* 0x000fe2000f8e003f */
[----:B------:R-:W-:Y:S01]  /*7880*/  SEL R15, R39, R10, P0 ;  /* 0x0000000a270f7207 */ /* 0x000fe20000000000 */
[----:B------:R-:W-:Y:S01]  /*7890*/  VIADD R10, R7, 0xffffff80 ;  /* 0xffffff80070a7836 */ /* 0x000fe20000000000 */
[----:B------:R-:W-:Y:S01]  /*78a0*/  SEL R30, R44, R45, P0 ;  /* 0x0000002d2c1e7207 */ /* 0x000fe20000000000 */
[----:B------:R-:W-:Y:S01]  /*78b0*/  UIADD3 UR9, UR5, UR9, URZ ;  /* 0x0000000905097290 */ /* 0x000fe2000fffe03f */
[----:B------:R-:W-:Y:S01]  /*78c0*/  SEL R44, R45, R44, P0 ;  /* 0x0000002c2d2c7207 */ /* 0x000fe20000000000 */
[----:B------:R-:W-:Y:S01]  /*78d0*/  UIMAD UR8, UR38, UR11, UR8 ;  /* 0x0000000b260872a4 */ /* 0x000fe2000f8e0208 */
[----:B0-----:R-:W-:-:S02]  /*78e0*/  SHF.R.S32.HI R5, RZ, 0x1f, R10 ;  /* 0x0000001fff057819 */ /* 0x001fc4000001140a */
[----:B------:R-:W-:Y:S01]  /*78f0*/  SEL R204, R34, R35, P0 ;  /* 0x0000002322cc7207 */ /* 0x000fe20000000000 */
[----:B------:R-:W-:Y:S01]  /*7900*/  UIADD3 UR8, UR7, UR8, URZ ;  /* 0x0000000807087290 */ /* 0x000fe2000fffe03f */
[----:B------:R-:W-:Y:S02]  /*7910*/  LEA.HI R4, R5, R10, RZ, 0x7 ;  /* 0x0000000a05047211 */ /* 0x000fe400078f38ff */
[----:B------:R-:W-:Y:S02]  /*7920*/  SEL R34, R35, R34, P0 ;  /* 0x0000002223227207 */ /* 0x000fe40000000000 */
[----:B------:R-:W-:Y:S02]  /*7930*/  LOP3.LUT R7, R4, 0xffffff80, RZ, 0xc0, !PT ;  /* 0xffffff8004077812 */ /* 0x000fe400078ec0ff */
[----:B------:R-:W-:Y:S02]  /*7940*/  SEL R220, R86, R87, P0 ;  /* 0x0000005756dc7207 */ /* 0x000fe40000000000 */
[----:B------:R-:W-:Y:S01]  /*7950*/  SEL R35, R87, R86, P0 ;  /* 0x0000005657237207 */ /* 0x000fe20000000000 */
[----:B------:R-:W-:Y:S01]  /*7960*/  IMAD.IADD R45, R10, 0x1, -R7 ;  /* 0x000000010a2d7824 */ /* 0x000fe200078e0a07 */
[----:B------:R-:W-:-:S02]  /*7970*/  SEL R208, R42, R43, P0 ;  /* 0x0000002b2ad07207 */ /* 0x000fc40000000000 */
[----:B------:R-:W-:Y:S02]  /*7980*/  SEL R17, R43, R42, P0 ;  /* 0x0000002a2b117207 */ /* 0x000fe40000000000 */
[----:B------:R-:W-:Y:S02]  /*7990*/  SHF.R.S32.HI R86, RZ, 0x1f, R45 ;  /* 0x0000001fff567819 */ /* 0x000fe4000001142d */
[----:B------:R-:W-:Y:S02]  /*79a0*/  SEL R42, R46, R47, P0 ;  /* 0x0000002f2e2a7207 */ /* 0x000fe40000000000 */
[----:B------:R-:W-:Y:S02]  /*79b0*/  SEL R19, R47, R46, P0 ;  /* 0x0000002e2f137207 */ /* 0x000fe40000000000 */
[----:B------:R-:W-:Y:S02]  /*79c0*/  LEA.HI R5, R5, R10, RZ, 0x2 ;  /* 0x0000000a05057211 */ /* 0x000fe400078f10ff */
[----:B------:R-:W-:-:S02]  /*79d0*/  LEA.HI R47, R86, R45, RZ, 0x2 ;  /* 0x0000002d562f7211 */ /* 0x000fc400078f10ff */
[----:B------:R-:W-:Y:S02]  /*79e0*/  SEL R202, R6, R31, P0 ;  /* 0x0000001f06ca7207 */ /* 0x000fe40000000000 */
[----:B------:R-:W-:Y:S02]  /*79f0*/  SEL R31, R31, R6, P0 ;  /* 0x000000061f1f7207 */ /* 0x000fe40000000000 */
[----:B------:R-:W-:Y:S02]  /*7a00*/  LOP3.LUT R7, R5, 0xfffffffc, RZ, 0xc0, !PT ;  /* 0xfffffffc05077812 */ /* 0x000fe400078ec0ff */
[----:B------:R-:W-:Y:S02]  /*7a10*/  SHF.R.S32.HI R9, RZ, 0x7, R4 ;  /* 0x00000007ff097819 */ /* 0x000fe40000011404 */
[--C-:B------:R-:W-:Y:S02]  /*7a20*/  SHF.R.S32.HI R5, RZ, 0x2, R47.reuse ;  /* 0x00000002ff057819 */ /* 0x100fe4000001142f */
[----:B------:R-:W-:-:S02]  /*7a30*/  SHF.R.S32.HI R6, RZ, 0x1f, R47 ;  /* 0x0000001fff067819 */ /* 0x000fc4000001142f */
[----:B------:R-:W-:Y:S02]  /*7a40*/  SEL R20, R36, R37, P0 ;  /* 0x0000002524147207 */ /* 0x000fe40000000000 */
[----:B------:R-:W-:Y:S02]  /*7a50*/  SEL R36, R37, R36, P0 ;  /* 0x0000002425247207 */ /* 0x000fe40000000000 */
[----:B------:R-:W0:Y:S01]  /*7a60*/  S2R R37, SR_CTAID.X ;  /* 0x0000000000257919 */ /* 0x000e220000002500 */
[----:B------:R-:W-:Y:S02]  /*7a70*/  LEA.HI R4, R4, R9, RZ, 0x1 ;  /* 0x0000000904047211 */ /* 0x000fe400078f08ff */
[----:B------:R-:W-:Y:S02]  /*7a80*/  LEA.HI R6, R6, R5, RZ, 0x3 ;  /* 0x0000000506067211 */ /* 0x000fe400078f18ff */
[----:B------:R-:W-:Y:S02]  /*7a90*/  LOP3.LUT R4, R4, 0x3fffffe, RZ, 0xc0, !PT ;  /* 0x03fffffe04047812 */ /* 0x000fe400078ec0ff */
[----:B------:R-:W-:-:S02]  /*7aa0*/  LOP3.LUT R6, R6, 0xfffffff8, RZ, 0xc0, !PT ;  /* 0xfffffff806067812 */ /* 0x000fc400078ec0ff */
[----:B------:R-:W-:Y:S01]  /*7ab0*/  IADD3 R11, R10, -R7, RZ ;  /* 0x800000070a0b7210 */ /* 0x000fe20007ffe0ff */
[----:B------:R-:W-:Y:S01]  /*7ac0*/  IMAD.IADD R9, R9, 0x1, -R4 ;  /* 0x0000000109097824 */ /* 0x000fe200078e0a04 */
[----:B------:R-:W-:Y:S01]  /*7ad0*/  LEA.HI R4, R86, R45, RZ, 0x5 ;  /* 0x0000002d56047211 */ /* 0x000fe200078f28ff */
[----:B------:R-:W-:Y:S01]  /*7ae0*/  IMAD.IADD R5, R5, 0x1, -R6 ;  /* 0x0000000105057824 */ /* 0x000fe200078e0a06 */
[----:B------:R-:W-:Y:S01]  /*7af0*/  LEA.HI R6, R11, R11, RZ, 0x1 ;  /* 0x0000000b0b067211 */ /* 0x000fe200078f08ff */
[----:B------:R-:W-:Y:S01]  /*7b00*/  IMAD.U32 R7, RZ, RZ, UR7 ;  /* 0x00000007ff077e24 */ /* 0x000fe2000f8e00ff */
[----:B------:R-:W-:Y:S01]  /*7b10*/  SEL R14, R24, R25, P0 ;  /* 0x00000019180e7207 */ /* 0x000fe20000000000 */
[----:B------:R-:W-:Y:S01]  /*7b20*/  IMAD.U32 R7, RZ, RZ, UR8 ;  /* 0x00000008ff077e24 */ /* 0x000fe2000f8e00ff */
[----:B------:R-:W-:Y:S02]  /*7b30*/  SEL R24, R25, R24, P0 ;  /* 0x0000001819187207 */ /* 0x000fe40000000000 */
[----:B------:R-:W-:-:S02]  /*7b40*/  SEL R168, R88, R89, P0 ;  /* 0x0000005958a87207 */ /* 0x000fc40000000000 */
[----:B------:R-:W-:Y:S02]  /*7b50*/  SEL R200, R26, R27, P0 ;  /* 0x0000001b1ac87207 */ /* 0x000fe40000000000 */
[----:B------:R-:W-:Y:S02]  /*7b60*/  SEL R46, R50, R51, P0 ;  /* 0x00000033322e7207 */ /* 0x000fe40000000000 */
[----:B------:R-:W-:Y:S02]  /*7b70*/  SEL R21, R51, R50, P0 ;  /* 0x0000003233157207 */ /* 0x000fe40000000000 */
[----:B------:R-:W-:Y:S02]  /*7b80*/  SEL R88, R89, R88, P0 ;  /* 0x0000005859587207 */ /* 0x000fe40000000000 */
        /* <DEDUP_REMOVED lines=9> */
[----:B------:R-:W-:Y:S02]  /*7c20*/  SHF.R.S32.HI R4, RZ, 0x5, R4 ;  /* 0x00000005ff047819 */ /* 0x000fe40000011404 */
[----:B------:R-:W-:Y:S01]  /*7c30*/  LOP3.LUT R86, R6, 0x1ffffffe, RZ, 0xc0, !PT ;  /* 0x1ffffffe06567812 */ /* 0x000fe200078ec0ff */
[----:B------:R-:W-:Y:S01]  /*7c40*/  IMAD.U32 R6, RZ, RZ, UR6 ;  /* 0x00000006ff067e24 */ /* 0x000fe2000f8e00ff */
[----:B------:R-:W-:Y:S01]  /*7c50*/  SEL R176, R104, R105, P0 ;  /* 0x0000006968b07207 */ /* 0x000fe20000000000 */
[----:B------:R-:W-:Y:S01]  /*7c60*/  IMAD R10, R4, 0x10, R5 ;  /* 0x00000010040a7824 */ /* 0x000fe200078e0205 */
[----:B------:R-:W-:Y:S01]  /*7c70*/  SEL R66, R102, R103, P0 ;  /* 0x0000006766427207 */ /* 0x000fe20000000000 */
[----:B------:R-:W-:Y:S01]  /*7c80*/  IMAD.IADD R11, R11, 0x1, -R86 ;  /* 0x000000010b0b7824 */ /* 0x000fe200078e0a56 */
[----:B------:R-:W-:Y:S01]  /*7c90*/  SEL R125, R103, R102, P0 ;  /* 0x00000066677d7207 */ /* 0x000fe20000000000 */
[----:B------:R-:W-:Y:S01]  /*7ca0*/  IMAD R10, R9, 0x40, R10 ;  /* 0x00000040090a7824 */ /* 0x000fe200078e020a */
[----:B------:R-:W-:Y:S01]  /*7cb0*/  SEL R104, R105, R104, P0 ;  /* 0x0000006869687207 */ /* 0x000fe20000000000 */
[----:B------:R-:W-:Y:S01]  /*7cc0*/  IMAD.U32 R4, RZ, RZ, UR4 ;  /* 0x00000004ff047e24 */ /* 0x000fe2000f8e00ff */
[----:B------:R-:W-:Y:S01]  /*7cd0*/  SEL R180, R112, R113, P0 ;  /* 0x0000007170b47207 */ /* 0x000fe20000000000 */
[--C-:B------:R-:W-:Y:S01]  /*7ce0*/  IMAD R11, R11, 0x8, R10.reuse ;  /* 0x000000080b0b7824 */ /* 0x100fe200078e020a */
[----:B------:R-:W-:Y:S01]  /*7cf0*/  SEL R102, R106, R107, P0 ;  /* 0x0000006b6a667207 */ /* 0x000fe20000000000 */
[----:B0-----:R-:W-:Y:S01]  /*7d00*/  IMAD R10, R37, 0x80, R10 ;  /* 0x00000080250a7824 */ /* 0x001fe200078e020a */
[----:B------:R-:W-:Y:S01]  /*7d10*/  SEL R112, R113, R112, P0 ;  /* 0x0000007071707207 */ /* 0x000fe20000000000 */
[----:B------:R-:W-:Y:S01]  /*7d20*/  IMAD R11, R37, 0x80, R11 ;  /* 0x00000080250b7824 */ /* 0x000fe200078e020b */
[----:B------:R-:W-:Y:S01]  /*7d30*/  SEL R182, R116, R117, P0 ;  /* 0x0000007574b67207 */ /* 0x000fe20000000000 */
[----:B------:R-:W0:Y:S01]  /*7d40*/  S2UR UR4, SR_CTAID.Y ;  /* 0x00000000000479c3 */ /* 0x000e220000002600 */
[----:B------:R-:W-:Y:S01]  /*7d50*/  SEL R222, R94, R95, P0 ;  /* 0x0000005f5ede7207 */ /* 0x000fe20000000000 */
[----:B------:R-:W-:Y:S01]  /*7d60*/  IMAD.U32 R5, RZ, RZ, UR5 ;  /* 0x00000005ff057e24 */ /* 0x000fe2000f8e00ff */
[----:B------:R-:W-:Y:S01]  /*7d70*/  SEL R172, R96, R97, P0 ;  /* 0x0000006160ac7207 */ /* 0x000fe20000000000 */
[----:B------:R-:W-:Y:S01]  /*7d80*/  IMAD.U32 R5, RZ, RZ, UR9 ;  /* 0x00000009ff057e24 */ /* 0x000fe2000f8e00ff */
[----:B------:R-:W-:Y:S01]  /*7d90*/  SEL R116, R117, R116, P0 ;  /* 0x0000007475747207 */ /* 0x000fe20000000000 */
[----:B------:R-:W-:Y:S01]  /*7da0*/  ULDC.64 UR6, c[0x0][0xb48] ;  /* 0x0002d20000067ab9 */ /* 0x000fe20000000a00 */
[----:B------:R-:W-:Y:S01]  /*7db0*/  SEL R94, R95, R94, P0 ;  /* 0x0000005e5f5e7207 */ /* 0x000fe20000000000 */
[----:B------:R-:W-:Y:S01]  /*7dc0*/  ULDC.64 UR8, c[0x0][0xb28] ;  /* 0x0002ca0000087ab9 */ /* 0x000fe20000000a00 */
[----:B------:R-:W-:-:S02]  /*7dd0*/  SEL R96, R97, R96, P0 ;  /* 0x0000006061607207 */ /* 0x000fc40000000000 */
[----:B------:R-:W-:Y:S02]  /*7de0*/  SEL R192, R136, R137, P0 ;  /* 0x0000008988c07207 */ /* 0x000fe40000000000 */
[----:B------:R-:W-:Y:S02]  /*7df0*/  SEL R146, R52, R53, P0 ;  /* 0x0000003534927207 */ /* 0x000fe40000000000 */
[----:B------:R-:W-:Y:S02]  /*7e00*/  SEL R136, R137, R136, P0 ;  /* 0x0000008889887207 */ /* 0x000fe40000000000 */
[----:B------:R-:W-:Y:S02]  /*7e10*/  SEL R214, R70, R71, P0 ;  /* 0x0000004746d67207 */ /* 0x000fe40000000000 */
[----:B------:R-:W-:Y:S02]  /*7e20*/  SEL R224, R98, R99, P0 ;  /* 0x0000006362e07207 */ /* 0x000fe40000000000 */
[----:B------:R-:W-:-:S02]  /*7e30*/  LOP3.LUT R86, R47, 0x7ffffffc, RZ, 0xc0, !PT ;  /* 0x7ffffffc2f567812 */ /* 0x000fc400078ec0ff */
[----:B------:R-:W-:Y:S02]  /*7e40*/  SEL R52, R53, R52, P0 ;  /* 0x0000003435347207 */ /* 0x000fe40000000000 */
[----:B------:R-:W-:Y:S01]  /*7e50*/  SEL R70, R71, R70, P0 ;  /* 0x0000004647467207 */ /* 0x000fe20000000000 */
[----:B------:R-:W-:Y:S01]  /*7e60*/  IMAD.IADD R9, R45, 0x1, -R86 ;  /* 0x000000012d097824 */ /* 0x000fe200078e0a56 */
[----:B------:R-:W-:Y:S02]  /*7e70*/  SEL R98, R99, R98, P0 ;  /* 0x0000006263627207 */ /* 0x000fe40000000000 */
[----:B------:R-:W-:Y:S01]  /*7e80*/  SEL R16, R28, R29, P0 ;  /* 0x0000001d1c107207 */ /* 0x000fe20000000000 */
[----:B------:R-:W-:Y:S01]  /*7e90*/  IMAD.SHL.U32 R9, R9, 0x2, RZ ;  /* 0x0000000209097824 */ /* 0x000fe200078e00ff */
        /* <DEDUP_REMOVED lines=67> */
[----:B------:R-:W-:-:S02]  /*82d0*/  LOP3.LUT P1, RZ, R45, 0x3, RZ, 0xc0, !PT ;  /* 0x000000032dff7812 */ /* 0x000fc4000782c0ff */
[----:B------:R-:W-:Y:S02]  /*82e0*/  SEL R122, R123, R122, P0 ;  /* 0x0000007a7b7a7207 */ /* 0x000fe40000000000 */
[----:B------:R-:W-:Y:S02]  /*82f0*/  SEL R92, R93, R92, P0 ;  /* 0x0000005c5d5c7207 */ /* 0x000fe40000000000 */
[----:B------:R-:W-:Y:S02]  /*8300*/  SEL R140, R141, R140, P0 ;  /* 0x0000008c8d8c7207 */ /* 0x000fe40000000000 */
[----:B--2---:R-:W-:Y:S01]  /*8310*/  LOP3.LUT R89, R3, 0x2, RZ, 0x3c, !PT ;  /* 0x0000000203597812 */ /* 0x004fe200078e3cff */
[----:B------:R-:W-:Y:S01]  /*8320*/  SHFL.IDX PT, R14, R14, R3, 0x1c1f ;  /* 0x001c1f030e0e7589 */ /* 0x000fe200000e0000 */
[----:B------:R-:W-:Y:S02]  /*8330*/  SEL R142, R143, R142, P0 ;  /* 0x0000008e8f8e7207 */ /* 0x000fe40000000000 */
[----:B------:R-:W-:Y:S01]  /*8340*/  SEL R128, R129, R128, P0 ;  /* 0x0000008081807207 */ /* 0x000fe20000000000 */
[----:B------:R-:W1:Y:S01]  /*8350*/  SHFL.IDX PT, R95, R24, R89, 0x1c1f ;  /* 0x001c1f59185f7589 */ /* 0x000e6200000e0000 */
[----:B------:R-:W-:-:S02]  /*8360*/  SEL R130, R131, R130, P0 ;  /* 0x0000008283827207 */ /* 0x000fc40000000000 */
[----:B------:R-:W-:Y:S01]  /*8370*/  SEL R126, R127, R126, P0 ;  /* 0x0000007e7f7e7207 */ /* 0x000fe20000000000 */
[----:B------:R-:W-:Y:S04]  /*8380*/  SHFL.IDX PT, R97, R174, R3, 0x1c1f ;  /* 0x001c1f03ae617589 */ /* 0x000fe800000e0000 */
[----:B------:R-:W-:Y:S04]  /*8390*/  SHFL.IDX PT, R100, R100, R89, 0x1c1f ;  /* 0x001c1f5964647589 */ /* 0x000fe800000e0000 */
[----:B------:R-:W-:Y:S04]  /*83a0*/  SHFL.IDX PT, R47, R102, R3, 0x1c1f ;  /* 0x001c1f03662f7589 */ /* 0x000fe800000e0000 */
[----:B------:R1:W-:Y:S04]  /*83b0*/  SHFL.IDX PT, R71, R30, R3, 0x1c1f ;  /* 0x001c1f031e477589 */ /* 0x0003e800000e0000 */
[----:B------:R-:W-:Y:S04]  /*83c0*/  SHFL.IDX PT, R99, R176, R3, 0x1c1f ;  /* 0x001c1f03b0637589 */ /* 0x000fe800000e0000 */
[----:B------:R-:W-:Y:S01]  /*83d0*/  SHFL.IDX PT, R102, R44, R89, 0x1c1f ;  /* 0x001c1f592c667589 */ /* 0x000fe200000e0000 */
[----:B-1----:R-:W-:-:S03]  /*83e0*/  SEL R30, R14, R95, P0 ;  /* 0x0000005f0e1e7207 */ /* 0x002fc60000000000 */
[----:B------:R-:W-:Y:S04]  /*83f0*/  SHFL.IDX PT, R104, R104, R89, 0x1c1f ;  /* 0x001c1f5968687589 */ /* 0x000fe800000e0000 */
        /* <DEDUP_REMOVED lines=65> */
[----:B------:R1:W-:Y:S04]  /*8810*/  SHFL.IDX PT, R139, R8, R89, 0x1c1f ;  /* 0x001c1f59088b7589 */ /* 0x0003e800000e0000 */
[----:B------:R-:W-:Y:S04]  /*8820*/  SHFL.IDX PT, R155, R80, R89, 0x1c1f ;  /* 0x001c1f59509b7589 */ /* 0x000fe800000e0000 */
[----:B------:R-:W-:Y:S01]  /*8830*/  SHFL.IDX PT, R108, R108, R89, 0x1c1f ;  /* 0x001c1f596c6c7589 */ /* 0x000fe200000e0000 */
[----:B-1----:R-:W1:Y:S03]  /*8840*/  LDC R8, c[0x0][0xbe8] ;  /* 0x0002fa00ff087b82 */ /* 0x002e660000000800 */
[----:B------:R-:W-:Y:S04]  /*8850*/  SHFL.IDX PT, R3, R150, R89, 0x1c1f ;  /* 0x001c1f5996037589 */ /* 0x000fe800000e0000 */
[----:B------:R-:W-:Y:S04]  /*8860*/  SHFL.IDX PT, R149, R76, R89, 0x1c1f ;  /* 0x001c1f594c957589 */ /* 0x000fe800000e0000 */
[----:B------:R-:W-:Y:S04]  /*8870*/  SHFL.IDX PT, R80, R26, R89, 0x1c1f ;  /* 0x001c1f591a507589 */ /* 0x000fe800000e0000 */
[----:B------:R-:W2:Y:S04]  /*8880*/  SHFL.IDX PT, R79, R32, R89, 0x1c1f ;  /* 0x001c1f59204f7589 */ /* 0x000ea800000e0000 */
[----:B------:R-:W-:Y:S04]  /*8890*/  SHFL.IDX PT, R186, R40, R89, 0x1c1f ;  /* 0x001c1f5928ba7589 */ /* 0x000fe800000e0000 */
[----:B------:R-:W3:Y:S01]  /*88a0*/  SHFL.IDX PT, R83, R60, R89, 0x1c1f ;  /* 0x001c1f593c537589 */ /* 0x000ee200000e0000 */
[----:B-1----:R-:W-:-:S03]  /*88b0*/  ISETP.NE.AND P2, PT, R8, 0x1, PT ;  /* 0x000000010800780c */ /* 0x002fc60003f45270 */
[----:B------:R-:W-:Y:S04]  /*88c0*/  SHFL.IDX PT, R120, R120, R89, 0x1c1f ;  /* 0x001c1f5978787589 */ /* 0x000fe800000e0000 */
[----:B------:R-:W-:Y:S04]  /*88d0*/  SHFL.IDX PT, R76, R34, R89, 0x1c1f ;  /* 0x001c1f59224c7589 */ /* 0x000fe800000e0000 */
[----:B------:R-:W-:Y:S04]  /*88e0*/  SHFL.IDX PT, R151, R72, R89, 0x1c1f ;  /* 0x001c1f5948977589 */ /* 0x000fe800000e0000 */
[----:B------:R-:W-:Y:S01]  /*88f0*/  SHFL.IDX PT, R178, R144, R89, 0x1c1f ;  /* 0x001c1f5990b27589 */ /* 0x000fe200000e0000 */
[----:B--2---:R-:W-:-:S02]  /*8900*/  SEL R26, R18, R79, P0 ;  /* 0x0000004f121a7207 */ /* 0x004fc40000000000 */
[----:B------:R-:W-:Y:S01]  /*8910*/  SEL R24, R79, R18, P0 ;  /* 0x000000124f187207 */ /* 0x000fe20000000000 */
[----:B------:R-:W-:Y:S01]  /*8920*/  SHFL.IDX PT, R123, R31, R89, 0x1c1f ;  /* 0x001c1f591f7b7589 */ /* 0x000fe200000e0000 */
[----:B------:R-:W-:-:S03]  /*8930*/  SEL R79, R149, R162, P0 ;  /* 0x000000a2954f7207 */ /* 0x000fc60000000000 */
[----:B------:R3:W-:Y:S04]  /*8940*/  SHFL.IDX PT, R72, R15, R89, 0x1c1f ;  /* 0x001c1f590f487589 */ /* 0x0007e800000e0000 */
[----:B------:R-:W1:Y:S04]  /*8950*/  SHFL.IDX PT, R188, R48, R89, 0x1c1f ;  /* 0x001c1f5930bc7589 */ /* 0x000e6800000e0000 */
[----:B------:R2:W4:Y:S01]  /*8960*/  SHFL.IDX PT, R174, R17, R89, 0x1c1f ;  /* 0x001c1f5911ae7589 */ /* 0x00052200000e0000 */
[----:B---3--:R-:W-:-:S03]  /*8970*/  SEL R15, R154, R83, P0 ;  /* 0x000000539a0f7207 */ /* 0x008fc60000000000 */
[----:B------:R3:W5:Y:S04]  /*8980*/  SHFL.IDX PT, R48, R19, R89, 0x1c1f ;  /* 0x001c1f5913307589 */ /* 0x00076800000e0000 */
[----:B------:R0:W5:Y:S01]  /*8990*/  SHFL.IDX PT, R134, R21, R89, 0x1c1f ;  /* 0x001c1f5915867589 */ /* 0x00016200000e0000 */
[----:B--2---:R-:W-:-:S03]  /*89a0*/  SEL R17, R137, R146, P0 ;  /* 0x0000009289117207 */ /* 0x004fc60000000000 */
[----:B------:R2:W-:Y:S01]  /*89b0*/  SHFL.IDX PT, R93, R28, R89, 0x1c1f ;  /* 0x001c1f591c5d7589 */ /* 0x0005e200000e0000 */
[----:B---3--:R-:W-:-:S03]  /*89c0*/  SEL R19, R146, R137, P0 ;  /* 0x0000008992137207 */ /* 0x008fc60000000000 */
[----:B------:R-:W3:Y:S01]  /*89d0*/  SHFL.IDX PT, R135, R25, R89, 0x1c1f ;  /* 0x001c1f5919877589 */ /* 0x000ee200000e0000 */
[----:B0-----:R-:W-:-:S03]  /*89e0*/  SEL R21, R102, R71, P0 ;  /* 0x0000004766157207 */ /* 0x001fc60000000000 */
[----:B------:R0:W3:Y:S01]  /*89f0*/  SHFL.IDX PT, R144, R23, R89, 0x1c1f ;  /* 0x001c1f5917907589 */ /* 0x0000e200000e0000 */
[----:B-1----:R-:W-:Y:S02]  /*8a00*/  SEL R18, R69, R188, P0 ;  /* 0x000000bc45127207 */ /* 0x002fe40000000000 */
[----:B--2---:R-:W-:Y:S01]  /*8a10*/  SEL R28, R95, R14, P0 ;  /* 0x0000000e5f1c7207 */ /* 0x004fe20000000000 */
[----:B------:R1:W-:Y:S01]  /*8a20*/  SHFL.IDX PT, R44, R98, R89, 0x1c1f ;  /* 0x001c1f59622c7589 */ /* 0x0003e200000e0000 */
[----:B------:R-:W-:Y:S02]  /*8a30*/  SEL R95, R97, R100, P0 ;  /* 0x00000064615f7207 */ /* 0x000fe40000000000 */
[----:B------:R-:W-:Y:S01]  /*8a40*/  SEL R97, R100, R97, P0 ;  /* 0x0000006164617207 */ /* 0x000fe20000000000 */
[----:B------:R-:W2:Y:S01]  /*8a50*/  SHFL.IDX PT, R145, R56, R89, 0x1c1f ;  /* 0x001c1f5938917589 */ /* 0x000ea200000e0000 */
[----:B------:R-:W-:Y:S02]  /*8a60*/  SEL R100, R104, R99, P0 ;  /* 0x0000006368647207 */ /* 0x000fe40000000000 */
[----:B0-----:R-:W-:Y:S01]  /*8a70*/  SEL R23, R71, R102, P0 ;  /* 0x0000006647177207 */ /* 0x001fe20000000000 */
[----:B------:R-:W-:Y:S01]  /*8a80*/  SHFL.IDX PT, R176, R140, R89, 0x1c1f ;  /* 0x001c1f598cb07589 */ /* 0x000fe200000e0000 */
[----:B------:R-:W-:-:S02]  /*8a90*/  SEL R102, R103, R112, P0 ;  /* 0x0000007067667207 */ /* 0x000fc40000000000 */
[----:B-1----:R-:W-:Y:S01]  /*8aa0*/  SEL R98, R99, R104, P0 ;  /* 0x0000006863627207 */ /* 0x002fe20000000000 */
[----:B------:R-:W0:Y:S01]  /*8ab0*/  SHFL.IDX PT, R140, R29, R89, 0x1c1f ;  /* 0x001c1f591d8c7589 */ /* 0x000e2200000e0000 */
[----:B------:R-:W-:Y:S02]  /*8ac0*/  SEL R104, R112, R103, P0 ;  /* 0x0000006770687207 */ /* 0x000fe40000000000 */
[----:B------:R-:W-:Y:S01]  /*8ad0*/  SEL R103, R105, R116, P0 ;  /* 0x0000007469677207 */ /* 0x000fe20000000000 */
[----:B------:R1:W-:Y:S01]  /*8ae0*/  SHFL.IDX PT, R52, R114, R89, 0x1c1f ;  /* 0x001c1f5972347589 */ /* 0x0003e200000e0000 */
[----:B------:R-:W-:Y:S02]  /*8af0*/  SEL R105, R116, R105, P0 ;  /* 0x0000006974697207 */ /* 0x000fe40000000000 */
[----:B------:R-:W-:Y:S01]  /*8b00*/  SEL R116, R136, R115, P0 ;  /* 0x0000007388747207 */ /* 0x000fe20000000000 */
[----:B------:R4:W0:Y:S01]  /*8b10*/  SHFL.IDX PT, R143, R27, R89, 0x1c1f ;  /* 0x001c1f591b8f7589 */ /* 0x00082200000e0000 */
[----:B------:R-:W-:-:S02]  /*8b20*/  SEL R25, R119, R20, P0 ;  /* 0x0000001477197207 */ /* 0x000fc40000000000 */
[----:B------:R-:W-:Y:S01]  /*8b30*/  SEL R99, R101, R108, P0 ;  /* 0x0000006c65637207 */ /* 0x000fe20000000000 */
[----:B------:R5:W-:Y:S01]  /*8b40*/  SHFL.IDX PT, R129, R33, R89, 0x1c1f ;  /* 0x001c1f5921817589 */ /* 0x000be200000e0000 */
[----:B------:R-:W-:Y:S02]  /*8b50*/  SEL R101, R108, R101, P0 ;  /* 0x000000656c657207 */ /* 0x000fe40000000000 */
[----:B-1----:R-:W-:Y:S01]  /*8b60*/  SEL R114, R115, R136, P0 ;  /* 0x0000008873727207 */ /* 0x002fe20000000000 */
[----:B------:R1:W-:Y:S01]  /*8b70*/  SHFL.IDX PT, R131, R122, R89, 0x1c1f ;  /* 0x001c1f597a837589 */ /* 0x0003e200000e0000 */
[----:B------:R-:W3:Y:S01]  /*8b80*/  LDC.64 R136, c[0x0][0xbd8] ;  /* 0x0002f600ff887b82 */ /* 0x000ee20000000a00 */
[----:B----4-:R-:W-:Y:S02]  /*8b90*/  SEL R27, R20, R119, P0 ;  /* 0x00000077141b7207 */ /* 0x010fe40000000000 */
[----:B------:R-:W-:Y:S01]  /*8ba0*/  SEL R119, R90, R121, P0 ;  /* 0x000000795a777207 */ /* 0x000fe20000000000 */
[----:B------:R4:W-:Y:S01]  /*8bb0*/  SHFL.IDX PT, R60, R35, R89, 0x1c1f ;  /* 0x001c1f59233c7589 */ /* 0x0009e200000e0000 */
[----:B-----5:R-:W-:-:S02]  /*8bc0*/  SEL R33, R22, R3, P0 ;  /* 0x0000000316217207 */ /* 0x020fc40000000000 */
[----:B------:R-:W-:Y:S01]  /*8bd0*/  SEL R121, R121, R90, P0 ;  /* 0x0000005a79797207 */ /* 0x000fe20000000000 */
[----:B------:R5:W-:Y:S01]  /*8be0*/  SHFL.IDX PT, R32, R106, R89, 0x1c1f ;  /* 0x001c1f596a207589 */ /* 0x000be200000e0000 */
[----:B------:R-:W-:Y:S02]  /*8bf0*/  SEL R3, R3, R22, P0 ;  /* 0x0000001603037207 */ /* 0x000fe40000000000 */
[----:B------:R-:W-:Y:S01]  /*8c00*/  SEL R90, R87, R80, P0 ;  /* 0x00000050575a7207 */ /* 0x000fe20000000000 */
[----:B------:R2:W-:Y:S01]  /*8c10*/  SHFL.IDX PT, R40, R118, R89, 0x1c1f ;  /* 0x001c1f5976287589 */ /* 0x0005e200000e0000 */
[----:B-1----:R-:W-:Y:S02]  /*8c20*/  SEL R122, R80, R87, P0 ;  /* 0x00000057507a7207 */ /* 0x002fe40000000000 */
[----:B------:R-:W-:Y:S01]  /*8c30*/  SEL R22, R75, R186, P0 ;  /* 0x000000ba4b167207 */ /* 0x000fe20000000000 */
[----:B------:R-:W1:Y:S01]  /*8c40*/  SHFL.IDX PT, R141, R78, R89, 0x1c1f ;  /* 0x001c1f594e8d7589 */ /* 0x000e6200000e0000 */
[----:B------:R-:W-:-:S02]  /*8c50*/  SEL R20, R186, R75, P0 ;  /* 0x0000004bba147207 */ /* 0x000fc40000000000 */
[----:B----4-:R-:W-:Y:S01]  /*8c60*/  SEL R35, R83, R154, P0 ;  /* 0x0000009a53237207 */ /* 0x010fe20000000000 */
[----:B------:R-:W-:Y:S01]  /*8c70*/  SHFL.IDX PT, R147, R64, R89, 0x1c1f ;  /* 0x001c1f5940937589 */ /* 0x000fe200000e0000 */
[----:B-----5:R-:W-:Y:S01]  /*8c80*/  SEL R106, R107, R120, P0 ;  /* 0x000000786b6a7207 */ /* 0x020fe20000000000 */
[----:B------:R-:W4:Y:S01]  /*8c90*/  LDC R154, c[0x0][0xc50] ;  /* 0x00031400ff9a7b82 */ /* 0x000f220000000800 */
[----:B------:R-:W-:Y:S01]  /*8ca0*/  SEL R108, R120, R107, P0 ;  /* 0x0000006b786c7207 */ /* 0x000fe20000000000 */
[----:B------:R-:W-:Y:S01]  /*8cb0*/  SHFL.IDX PT, R184, R128, R89, 0x1c1f ;  /* 0x001c1f5980b87589 */ /* 0x000fe200000e0000 */
[----:B------:R-:W-:Y:S02]  /*8cc0*/  SEL R80, R81, R76, P0 ;  /* 0x0000004c51507207 */ /* 0x000fe40000000000 */
[----:B------:R-:W-:Y:S01]  /*8cd0*/  SEL R75, R162, R149, P0 ;  /* 0x00000095a24b7207 */ /* 0x000fe20000000000 */
[----:B------:R-:W5:Y:S01]  /*8ce0*/  SHFL.IDX PT, R128, R74, R89, 0x1c1f ;  /* 0x001c1f594a807589 */ /* 0x000f6200000e0000 */
[----:B--2---:R-:W-:Y:S01]  /*8cf0*/  SEL R118, R91, R178, P0 ;  /* 0x000000b25b767207 */ /* 0x004fe20000000000 */
[----:B------:R-:W2:Y:S01]  /*8d00*/  LDC.64 R148, c[0x0][0xb40] ;  /* 0x0002d000ff947b82 */ /* 0x000ea20000000a00 */
[----:B------:R-:W-:Y:S01]  /*8d10*/  SEL R120, R178, R91, P0 ;  /* 0x0000005bb2787207 */ /* 0x000fe20000000000 */
[----:B------:R0:W-:Y:S01]  /*8d20*/  SHFL.IDX PT, R64, R130, R89, 0x1c1f ;  /* 0x001c1f5982407589 */ /* 0x0001e200000e0000 */
[----:B------:R-:W-:-:S02]  /*8d30*/  SEL R76, R76, R81, P0 ;  /* 0x000000514c4c7207 */ /* 0x000fc40000000000 */
[----:B------:R-:W-:Y:S01]  /*8d40*/  SEL R91, R86, R123, P0 ;  /* 0x0000007b565b7207 */ /* 0x000fe20000000000 */
[----:B------:R3:W-:Y:S01]  /*8d50*/  SHFL.IDX PT, R56, R126, R89, 0x1c1f ;  /* 0x001c1f597e387589 */ /* 0x0007e200000e0000 */
[----:B------:R-:W-:Y:S02]  /*8d60*/  SEL R81, R77, R72, P0 ;  /* 0x000000484d517207 */ /* 0x000fe40000000000 */
[----:B------:R-:W-:Y:S01]  /*8d70*/  SEL R123, R123, R86, P0 ;  /* 0x000000567b7b7207 */ /* 0x000fe20000000000 */
[----:B------:R-:W-:Y:S01]  /*8d80*/  SHFL.IDX PT, R182, R124, R89, 0x1c1f ;  /* 0x001c1f597cb67589 */ /* 0x000fe200000e0000 */
[----:B------:R-:W-:Y:S01]  /*8d90*/  SEL R77, R72, R77, P0 ;  /* 0x0000004d484d7207 */ /* 0x000fe20000000000 */
[----:B0-----:R-:W0:Y:S01]  /*8da0*/  @P2 LDC R130, c[0x0][0xbec] ;  /* 0x0002fb00ff822b82 */ /* 0x001e220000000800 */
[----:B------:R-:W-:Y:S01]  /*8db0*/  SEL R72, R73, R174, P0 ;  /* 0x000000ae49487207 */ /* 0x000fe20000000000 */
[----:B------:R-:W-:Y:S01]  /*8dc0*/  SHFL.IDX PT, R124, R82, R89, 0x1c1f ;  /* 0x001c1f59527c7589 */ /* 0x000fe200000e0000 */
[----:B------:R-:W-:Y:S01]  /*8dd0*/  SEL R86, R174, R73, P0 ;  /* 0x00000049ae567207 */ /* 0x000fe20000000000 */
[----:B---3--:R-:W-:Y:S01]  /*8de0*/  IMAD R126, R136, UR40, RZ ;  /* 0x00000028887e7c24 */ /* 0x008fe2000f8e02ff */
[----:B------:R-:W-:Y:S01]  /*8df0*/  SEL R73, R67, R48, P0 ;  /* 0x0000003043497207 */ /* 0x000fe20000000000 */
[----:B------:R-:W-:Y:S01]  /*8e00*/  SHFL.IDX PT, R180, R132, R89, 0x1c1f ;  /* 0x001c1f5984b47589 */ /* 0x000fe200000e0000 */
[----:B------:R-:W-:Y:S01]  /*8e10*/  SEL R87, R48, R67, P0 ;  /* 0x0000004330577207 */ /* 0x000fe20000000000 */
[----:B------:R-:W-:Y:S01]  /*8e20*/  IMAD R137, R137, UR37, R126 ;  /* 0x0000002589897c24 */ /* 0x000fe2000f8e027e */
[----:B------:R-:W-:Y:S01]  /*8e30*/  SEL R48, R49, R134, P0 ;  /* 0x0000008631307207 */ /* 0x000fe20000000000 */
[----:B------:R3:W3:Y:S01]  /*8e40*/  SHFL.IDX PT, R85, R68, R89, 0x1c1f ;  /* 0x001c1f5944557589 */ /* 0x0006e200000e0000 */
[----:B------:R-:W-:Y:S01]  /*8e50*/  SEL R134, R134, R49, P0 ;  /* 0x0000003186867207 */ /* 0x000fe20000000000 */
[----:B--2---:R-:W-:Y:S01]  /*8e60*/  IMAD.WIDE.U32 R6, R148, UR37, R6 ;  /* 0x0000002594067c25 */ /* 0x004fe2000f8e0006 */
[----:B------:R-:W-:Y:S01]  /*8e70*/  SEL R49, R50, R135, P0 ;  /* 0x0000008732317207 */ /* 0x000fe20000000000 */
[----:B------:R2:W2:Y:S01]  /*8e80*/  SHFL.IDX PT, R132, R70, R89, 0x1c1f ;  /* 0x001c1f5946847589 */ /* 0x0004a200000e0000 */
[----:B------:R-:W-:-:S02]  /*8e90*/  SEL R135, R135, R50, P0 ;  /* 0x0000003287877207 */ /* 0x000fc40000000000 */
[----:B------:R-:W-:Y:S01]  /*8ea0*/  SEL R50, R51, R144, P0 ;  /* 0x0000009033327207 */ /* 0x000fe20000000000 */
[----:B------:R-:W2:Y:S01]  /*8eb0*/  SHFL.IDX PT, R36, R94, R89, 0x1c1f ;  /* 0x001c1f595e247589 */ /* 0x000ea200000e0000 */
[----:B------:R-:W-:Y:S02]  /*8ec0*/  SEL R14, R152, R145, P0 ;  /* 0x00000091980e7207 */ /* 0x000fe40000000000 */
[----:B------:R-:W-:Y:S01]  /*8ed0*/  SEL R34, R145, R152, P0 ;  /* 0x0000009891227207 */ /* 0x000fe20000000000 */
[----:B------:R-:W2:Y:S01]  /*8ee0*/  SHFL.IDX PT, R125, R125, R89, 0x1c1f ;  /* 0x001c1f597d7d7589 */ /* 0x000ea200000e0000 */
[----:B------:R-:W-:Y:S01]  /*8ef0*/  SEL R144, R144, R51, P0 ;  /* 0x0000003390907207 */ /* 0x000fe20000000000 */
[----:B------:R-:W3:Y:S01]  /*8f00*/  @P2 LDC R152, c[0x0][0xbf0] ;  /* 0x0002fc00ff982b82 */ /* 0x000ee20000000800 */
[----:B------:R-:W-:Y:S01]  /*8f10*/  SEL R51, R53, R140, P0 ;  /* 0x0000008c35337207 */ /* 0x000fe20000000000 */
[----:B------:R-:W2:Y:S01]  /*8f20*/  SHFL.IDX PT, R153, R84, R89, 0x1c1f ;  /* 0x001c1f5954997589 */ /* 0x000ea200000e0000 */
[----:B------:R-:W-:Y:S01]  /*8f30*/  SEL R145, R140, R53, P0 ;  /* 0x000000358c917207 */ /* 0x000fe20000000000 */
[----:B------:R-:W-:Y:S01]  /*8f40*/  IMAD.MOV.U32 R53, RZ, RZ, R11 ;  /* 0x000000ffff357224 */ /* 0x000fe200078e000b */
[----:B------:R-:W-:Y:S01]  /*8f50*/  SEL R146, R54, R143, P0 ;  /* 0x0000008f36927207 */ /* 0x000fe20000000000 */
[----:B------:R-:W-:Y:S01]  /*8f60*/  SHFL.IDX PT, R157, R92, R89, 0x1c1f ;  /* 0x001c1f595c9d7589 */ /* 0x000fe200000e0000 */
[----:B------:R-:W-:Y:S01]  /*8f70*/  SEL R54, R143, R54, P0 ;  /* 0x000000368f367207 */ /* 0x000fe20000000000 */
[----:B------:R-:W2:Y:S01]  /*8f80*/  @P2 LDC R140, c[0x0][0xbec] ;  /* 0x0002fb00ff8c2b82 */ /* 0x000ea20000000800 */
[----:B------:R-:W-:Y:S01]  /*8f90*/  SEL R74, R160, R151, P0 ;  /* 0x00000097a04a7207 */ /* 0x000fe20000000000 */
[----:B------:R-:W-:Y:S01]  /*8fa0*/  SHFL.IDX PT, R159, R88, R89, 0x1c1f ;  /* 0x001c1f59589f7589 */ /* 0x000fe200000e0000 */
[----:B------:R-:W-:Y:S01]  /*8fb0*/  SEL R78, R151, R160, P0 ;  /* 0x000000a0974e7207 */ /* 0x000fe20000000000 */
[----:B------:R-:W-:Y:S01]  /*8fc0*/  IMAD.WIDE.U32 R150, R136, UR37, R4 ;  /* 0x0000002588967c25 */ /* 0x000fe2000f8e0004 */
[----:B------:R-:W-:Y:S01]  /*8fd0*/  IADD3 R67, RZ, -UR38, RZ ;  /* 0x80000026ff437c10 */ /* 0x000fe2000fffe0ff */
[----:B------:R-:W-:Y:S01]  /*8fe0*/  SHFL.IDX PT, R161, R96, R89, 0x1c1f ;  /* 0x001c1f5960a17589 */ /* 0x000fe200000e0000 */
[----:B-1----:R-:W-:Y:S01]  /*8ff0*/  SEL R5, R58, R141, P0 ;  /* 0x0000008d3a057207 */ /* 0x002fe20000000000 */
[----:B------:R-:W1:Y:S01]  /*9000*/  @P2 LDC R143, c[0x0][0xbf0] ;  /* 0x0002fc00ff8f2b82 */ /* 0x000e620000000800 */
[----:B------:R-:W-:Y:S01]  /*9010*/  IMAD.IADD R151, R151, 0x1, R137 ;  /* 0x0000000197977824 */ /* 0x000fe200078e0289 */
[----:B------:R-:W-:Y:S01]  /*9020*/  SEL R137, R141, R58, P0 ;  /* 0x0000003a8d897207 */ /* 0x000fe20000000000 */
[----:B----4-:R-:W-:Y:S01]  /*9030*/  IMAD R154, R154, R67, UR4 ;  /* 0x000000049a9a7e24 */ /* 0x010fe2000f8e0243 */
[----:B------:R-:W-:Y:S01]  /*9040*/  ULDC.64 UR4, c[0x0][0xbe0] ;  /* 0x0002f80000047ab9 */ /* 0x000fe20000000a00 */
[----:B------:R-:W-:Y:S01]  /*9050*/  IMAD R58, R148, UR40, RZ ;  /* 0x00000028943a7c24 */ /* 0x000fe2000f8e02ff */
[----:B-----5:R-:W-:Y:S01]  /*9060*/  SEL R4, R57, R128, P0 ;  /* 0x0000008039047207 */ /* 0x020fe20000000000 */
[----:B------:R-:W-:Y:S01]  /*9070*/  IMAD.MOV.U32 R148, RZ, RZ, R6 ;  /* 0x000000ffff947224 */ /* 0x000fe200078e0006 */
[----:B------:R-:W-:Y:S01]  /*9080*/  SHF.R.S32.HI R67, RZ, 0x1f, R154 ;  /* 0x0000001fff437819 */ /* 0x000fe2000001149a */
[----:B------:R-:W-:Y:S01]  /*9090*/  IMAD R149, R149, UR37, R58 ;  /* 0x0000002595957c24 */ /* 0x000fe2000f8e023a */
[----:B------:R-:W-:Y:S01]  /*90a0*/  SEL R136, R128, R57, P0 ;  /* 0x0000003980887207 */ /* 0x000fe20000000000 */
[----:B0-----:R-:W-:Y:S01]  /*90b0*/  @P2 IMAD.HI.U32 R57, R11, R130, RZ ;  /* 0x000000820b392227 */ /* 0x001fe200078e00ff */
[----:B------:R0:W-:Y:S01]  /*90c0*/  SHFL.IDX PT, R127, R110, R89, 0x1c1f ;  /* 0x001c1f596e7f7589 */ /* 0x0001e200000e0000 */
[----:B------:R-:W-:-:S02]  /*90d0*/  SEL R31, R16, R93, P0 ;  /* 0x0000005d101f7207 */ /* 0x000fc40000000000 */
[----:B------:R-:W-:Y:S01]  /*90e0*/  IMAD.IADD R149, R7, 0x1, R149 ;  /* 0x0000000107957824 */ /* 0x000fe200078e0295 */
[----:B---3--:R-:W-:Y:S01]  /*90f0*/  @P2 SHF.R.U32.HI R53, RZ, R152, R57 ;  /* 0x00000098ff352219 */ /* 0x008fe20000011639 */
[----:B------:R-:W-:Y:S01]  /*9100*/  IMAD R7, R67, UR4, RZ ;  /* 0x0000000443077c24 */ /* 0x000fe2000f8e02ff */
[----:B------:R-:W-:Y:S01]  /*9110*/  SHFL.IDX PT, R133, R133, R89, 0x1c1f ;  /* 0x001c1f5985857589 */ /* 0x000fe200000e0000 */
[----:B--2---:R-:W-:Y:S01]  /*9120*/  @P2 IMAD.HI.U32 R140, R11, R140, RZ ;  /* 0x0000008c0b8c2227 */ /* 0x004fe200078e00ff */
[----:B------:R-:W-:Y:S02]  /*9130*/  SEL R29, R93, R16, P0 ;  /* 0x000000105d1d7207 */ /* 0x000fe40000000000 */
[----:B------:R-:W-:Y:S01]  /*9140*/  SHFL.IDX PT, R142, R142, R89, 0x1c1f ;  /* 0x001c1f598e8e7589 */ /* 0x000fe200000e0000 */
[----:B------:R-:W-:Y:S01]  /*9150*/  IMAD R58, R154, UR5, R7 ;  /* 0x000000059a3a7c24 */ /* 0x000fe2000f8e0207 */
[----:B------:R-:W-:Y:S01]  /*9160*/  SEL R16, R188, R69, P0 ;  /* 0x00000045bc107207 */ /* 0x000fe20000000000 */
[----:B------:R-:W-:Y:S01]  /*9170*/  IMAD.WIDE.U32 R6, R154, UR4, R150 ;  /* 0x000000049a067c25 */ /* 0x000fe2000f8e0096 */
[----:B------:R-:W-:Y:S01]  /*9180*/  ULDC.64 UR4, c[0x0][0xb30] ;  /* 0x0002cc0000047ab9 */ /* 0x000fe20000000a00 */
[----:B------:R-:W-:Y:S01]  /*9190*/  SHFL.IDX PT, R138, R138, R89, 0x1c1f ;  /* 0x001c1f598a8a7589 */ /* 0x000fe200000e0000 */
[----:B------:R-:W-:Y:S01]  /*91a0*/  SEL R68, R156, R147, P0 ;  /* 0x000000939c447207 */ /* 0x000fe20000000000 */
[----:B------:R-:W-:Y:S01]  /*91b0*/  IMAD.MOV.U32 R57, RZ, RZ, R11 ;  /* 0x000000ffff397224 */ /* 0x000fe200078e000b */
[----:B-1----:R-:W-:Y:S01]  /*91c0*/  @P2 SHF.R.U32.HI R57, RZ, R143, R140 ;  /* 0x0000008fff392219 */ /* 0x002fe2000001168c */
[----:B------:R-:W-:Y:S01]  /*91d0*/  IMAD R67, R67, UR6, RZ ;  /* 0x0000000643437c24 */ /* 0x000fe2000f8e02ff */
[----:B------:R-:W-:Y:S01]  /*91e0*/  IADD3 R140, P2, R53, R6, RZ ;  /* 0x00000006358c7210 */ /* 0x000fe20007f5e0ff */
[----:B------:R-:W-:Y:S01]  /*91f0*/  IMAD.WIDE.U32 R148, R154, UR6, R148 ;  /* 0x000000069a947c25 */ /* 0x000fe2000f8e0094 */
[----:B------:R-:W-:-:S02]  /*9200*/  SHF.R.S32.HI R6, RZ, 0x1f, R57 ;  /* 0x0000001fff067819 */ /* 0x000fc40000011439 */
[----:B------:R-:W-:Y:S01]  /*9210*/  SEL R70, R147, R156, P0 ;  /* 0x0000009c93467207 */ /* 0x000fe20000000000 */
[----:B------:R-:W-:Y:S01]  /*9220*/  IMAD R141, R154, UR7, R67 ;  /* 0x000000079a8d7c24 */ /* 0x000fe2000f8e0243 */
[--C-:B------:R-:W-:Y:S01]  /*9230*/  SHF.R.S32.HI R67, RZ, 0x1f, R53.reuse ;  /* 0x0000001fff437819 */ /* 0x100fe20000011435 */
[----:B------:R-:W-:Y:S01]  /*9240*/  IMAD.MOV R53, RZ, RZ, -R53 ;  /* 0x000000ffff357224 */ /* 0x000fe200078e0a35 */
[----:B------:R-:W-:Y:S01]  /*9250*/  ULDC.64 UR6, c[0x0][0xbc8] ;  /* 0x0002f20000067ab9 */ /* 0x000fe20000000a00 */
[----:B------:R-:W-:Y:S01]  /*9260*/  IMAD R6, R6, UR4, RZ ;  /* 0x0000000406067c24 */ /* 0x000fe2000f8e02ff */
[----:B0-----:R-:W-:Y:S01]  /*9270*/  SEL R110, R111, R184, P0 ;  /* 0x000000b86f6e7207 */ /* 0x001fe20000000000 */
[----:B------:R-:W-:Y:S01]  /*9280*/  IMAD.MOV R126, RZ, RZ, -R57 ;  /* 0x000000ffff7e7224 */ /* 0x000fe200078e0a39 */
[----:B------:R-:W-:Y:S01]  /*9290*/  SEL R112, R184, R111, P0 ;  /* 0x0000006fb8707207 */ /* 0x000fe20000000000 */
[----:B------:R-:W-:Y:S01]  /*92a0*/  IMAD.IADD R149, R149, 0x1, R141 ;  /* 0x0000000195957824 */ /* 0x000fe200078e028d */
[----:B------:R-:W-:Y:S01]  /*92b0*/  IADD3.X R141, R67, R7, R58, P2, !PT ;  /* 0x00000007438d7210 */ /* 0x000fe200017fe43a */
[--C-:B------:R-:W-:Y:S01]  /*92c0*/  IMAD R53, R8, R53, R11.reuse ;  /* 0x0000003508357224 */ /* 0x100fe200078e020b */
[----:B------:R-:W-:Y:S01]  /*92d0*/  SEL R69, R158, R85, P0 ;  /* 0x000000559e457207 */ /* 0x000fe20000000000 */
[----:B------:R-:W-:Y:S01]  /*92e0*/  IMAD R67, R57, UR5, R6 ;  /* 0x0000000539437c24 */ /* 0x000fe2000f8e0206 */
[----:B------:R-:W0:Y:S01]  /*92f0*/  S2UR UR5, SR_CgaCtaId ;  /* 0x00000000000579c3 */ /* 0x000e220000008800 */
[----:B------:R-:W-:Y:S01]  /*9300*/  IMAD R11, R8, R126, R11 ;  /* 0x0000007e080b7224 */ /* 0x000fe200078e020b */
[----:B------:R-:W-:Y:S01]  /*9310*/  SEL R71, R85, R158, P0 ;  /* 0x0000009e55477207 */ /* 0x000fe20000000000 */
[----:B------:R-:W-:Y:S01]  /*9320*/  IMAD.WIDE.U32 R6, R57, UR4, R148 ;  /* 0x0000000439067c25 */ /* 0x000fe2000f8e0094 */
[----:B------:R-:W-:Y:S01]  /*9330*/  SHF.R.S32.HI R57, RZ, 0x1f, R53 ;  /* 0x0000001fff397819 */ /* 0x000fe20000011435 */
[----:B------:R-:W-:Y:S01]  /*9340*/  UMOV UR4, 0x400 ;  /* 0x0000040000047882 */ /* 0x000fe20000000000 */
[----:B------:R-:W-:Y:S01]  /*9350*/  SHF.R.S32.HI R58, RZ, 0x1f, R11 ;  /* 0x0000001fff3a7819 */ /* 0x000fe2000001140b */
[----:B------:R-:W-:Y:S01]  /*9360*/  IMAD.IADD R7, R7, 0x1, R67 ;  /* 0x0000000107077824 */ /* 0x000fe200078e0243 */
[----:B------:R-:W-:Y:S01]  /*9370*/  SEL R107, R109, R182, P0 ;  /* 0x000000b66d6b7207 */ /* 0x000fe20000000000 */
[----:B------:R-:W-:Y:S01]  /*9380*/  IMAD R126, R57, UR6, RZ ;  /* 0x00000006397e7c24 */ /* 0x000fe2000f8e02ff */
[----:B------:R-:W-:Y:S01]  /*9390*/  SEL R111, R113, R180, P0 ;  /* 0x000000b4716f7207 */ /* 0x000fe20000000000 */
[----:B------:R-:W-:Y:S01]  /*93a0*/  IMAD R58, R58, UR8, RZ ;  /* 0x000000083a3a7c24 */ /* 0x000fe2000f8e02ff */
[----:B------:R-:W-:Y:S01]  /*93b0*/  SEL R115, R117, R176, P0 ;  /* 0x000000b075737207 */ /* 0x000fe20000000000 */
[----:B------:R-:W-:Y:S01]  /*93c0*/  IMAD R57, R53, UR7, R126 ;  /* 0x0000000735397c24 */ /* 0x000fe2000f8e027e */
[----:B------:R-:W-:Y:S01]  /*93d0*/  SEL R147, R55, R132, P0 ;  /* 0x0000008437937207 */ /* 0x000fe20000000000 */
[----:B------:R-:W-:Y:S01]  /*93e0*/  IMAD.WIDE.U32 R140, R53, UR6, R140 ;  /* 0x00000006358c7c25 */ /* 0x000fe2000f8e008c */
[----:B------:R-:W-:Y:S01]  /*93f0*/  ULDC.64 UR6, c[0x0][0xba8] ;  /* 0x0002ea0000067ab9 */ /* 0x000fe20000000a00 */
[----:B------:R-:W-:-:S02]  /*9400*/  SEL R82, R164, R155, P0 ;  /* 0x0000009ba4527207 */ /* 0x000fc40000000000 */
[----:B------:R-:W-:Y:S01]  /*9410*/  IMAD.WIDE.U32 R148, R11, UR8, R6 ;  /* 0x000000080b947c25 */ /* 0x000fe2000f8e0006 */
[----:B------:R-:W-:Y:S01]  /*9420*/  LEA R67, P2, R140, UR6, 0x2 ;  /* 0x000000068c437c11 */ /* 0x000fe2000f8410ff */
[----:B------:R-:W-:Y:S01]  /*9430*/  ULDC UR6, c[0x0][0xa88] ;  /* 0x0002a20000067ab9 */ /* 0x000fe20000000800 */
[----:B------:R-:W-:Y:S01]  /*9440*/  SEL R6, R59, R124, P0 ;  /* 0x0000007c3b067207 */ /* 0x000fe20000000000 */
[----:B------:R-:W-:Y:S01]  /*9450*/  IMAD R53, R11, UR9, R58 ;  /* 0x000000090b357c24 */ /* 0x000fe2000f8e023a */
[----:B------:R-:W-:Y:S01]  /*9460*/  ULDC.64 UR8, c[0x0][0xb00] ;  /* 0x0002c00000087ab9 */ /* 0x000fe20000000a00 */
[----:B------:R-:W-:Y:S01]  /*9470*/  IMAD.IADD R7, R141, 0x1, R57 ;  /* 0x000000018d077824 */ /* 0x000fe200078e0239 */
[----:B------:R-:W-:Y:S01]  /*9480*/  SEL R58, R124, R59, P0 ;  /* 0x0000003b7c3a7207 */ /* 0x000fe20000000000 */
[----:B------:R-:W-:Y:S01]  /*9490*/  IMAD.IADD R57, R149, 0x1, R53 ;  /* 0x0000000195397824 */ /* 0x000fe200078e0235 */
[----:B------:R-:W-:Y:S01]  /*94a0*/  LEA R53, P3, R148, UR8, 0x2 ;  /* 0x0000000894357c11 */ /* 0x000fe2000f8610ff */
[----:B------:R-:W-:Y:S01]  /*94b0*/  SHFL.IDX PT, R150, R67, 0x1, 0x1c1f ;  /* 0x003c1f0043967f89 */ /* 0x000fe200000e0000 */
[----:B------:R-:W-:Y:S01]  /*94c0*/  LEA.HI.X R124, R140, UR7, R7, 0x2, P2 ;  /* 0x000000078c7c7c11 */ /* 0x000fe200090f1407 */
[----:B0-----:R-:W-:Y:S01]  /*94d0*/  ULEA UR4, UR5, UR4, 0x18 ;  /* 0x0000000405047291 */ /* 0x001fe2000f8ec03f */
[----:B------:R-:W-:Y:S01]  /*94e0*/  LEA.HI.X R57, R148, UR9, R57, 0x2, P3 ;  /* 0x0000000994397c11 */ /* 0x000fe200098f1439 */
[----:B------:R-:W-:Y:S01]  /*94f0*/  IMAD R11, R8, UR6, RZ ;  /* 0x00000006080b7c24 */ /* 0x000fe2000f8e02ff */
[----:B------:R-:W-:Y:S01]  /*9500*/  SHFL.IDX PT, R148, R67, RZ, 0x1c1f ;  /* 0x001c1fff43947589 */ /* 0x000fe200000e0000 */
[C---:B------:R-:W-:Y:S01]  /*9510*/  VIADD R8, R10.reuse, 0x8 ;  /* 0x000000080a087836 */ /* 0x040fe20000000000 */
[----:B------:R-:W-:Y:S01]  /*9520*/  UIADD3 UR4, UR4, 0x38820, URZ ;  /* 0x0003882004047890 */ /* 0x000fe2000fffe03f */
[----:B------:R-:W-:Y:S01]  /*9530*/  SEL R7, R61, R60, P0 ;  /* 0x0000003c3d077207 */ /* 0x000fe20000000000 */
[----:B------:R-:W0:Y:S01]  /*9540*/  SHFL.IDX PT, R149, R124, RZ, 0x1c1f ;  /* 0x001c1fff7c957589 */ /* 0x000e2200000e0000 */
[-C--:B------:R-:W-:Y:S01]  /*9550*/  ISETP.GE.OR P2, PT, R10, R11.reuse, P1 ;  /* 0x0000000b0a00720c */ /* 0x080fe20000f46670 */
[----:B------:R-:W-:Y:S01]  /*9560*/  UPRMT UR4, URZ, 0x654, UR4 ;  /* 0x000006543f047896 */ /* 0x000fe20008000004 */
[-C--:B------:R-:W-:Y:S01]  /*9570*/  ISETP.GE.OR P1, PT, R8, R11.reuse, P1 ;  /* 0x0000000b0800720c */ /* 0x080fe20000f26670 */
[----:B------:R-:W1:Y:S01]  /*9580*/  SHFL.IDX PT, R151, R124, 0x1, 0x1c1f ;  /* 0x003c1f007c977f89 */ /* 0x000e6200000e0000 */
[----:B------:R-:W-:-:S02]  /*9590*/  ISETP.GE.AND P3, PT, R10, R11, PT ;  /* 0x0000000b0a00720c */ /* 0x000fc40003f66270 */
[----:B------:R-:W-:Y:S01]  /*95a0*/  SEL R59, R60, R61, P0 ;  /* 0x0000003d3c3b7207 */ /* 0x000fe20000000000 */
[----:B------:R2:W3:Y:S01]  /*95b0*/  SHFL.IDX PT, R140, R53, RZ, 0x1c1f ;  /* 0x001c1fff358c7589 */ /* 0x0004e200000e0000 */
[----:B------:R-:W-:Y:S02]  /*95c0*/  SEL R60, R62, R129, P0 ;  /* 0x000000813e3c7207 */ /* 0x000fe40000000000 */
[----:B------:R-:W-:Y:S01]  /*95d0*/  SYNCS.ARRIVE.TRANS64.RED.A1T0 RZ, [UR4], RZ ;  /* 0x000000ffffff79a7 */ /* 0x000fe20008100404 */
[----:B------:R2:W4:Y:S01]  /*95e0*/  SHFL.IDX PT, R141, R57, RZ, 0x1c1f ;  /* 0x001c1fff398d7589 */ /* 0x00052200000e0000 */
[----:B------:R-:W-:Y:S02]  /*95f0*/  SEL R62, R129, R62, P0 ;  /* 0x0000003e813e7207 */ /* 0x000fe40000000000 */
[----:B------:R-:W-:Y:S02]  /*9600*/  SEL R61, R63, R36, P0 ;  /* 0x000000243f3d7207 */ /* 0x000fe40000000000 */
[----:B------:R-:W-:-:S02]  /*9610*/  SEL R129, R66, R125, P0 ;  /* 0x0000007d42817207 */ /* 0x000fc40000000000 */
[----:B------:R-:W-:Y:S02]  /*9620*/  SEL R84, R155, R164, P0 ;  /* 0x000000a49b547207 */ /* 0x000fe40000000000 */
[----:B------:R-:W-:Y:S02]  /*9630*/  SEL R83, R166, R153, P0 ;  /* 0x00000099a6537207 */ /* 0x000fe40000000000 */
[----:B------:R-:W-:Y:S01]  /*9640*/  SEL R85, R153, R166, P0 ;  /* 0x000000a699557207 */ /* 0x000fe20000000000 */
[----:B0-----:R2:W-:Y:S01]  /*9650*/  @!P2 ST.E desc[UR46][R148.64], R2 ;  /* 0x000000029400a985 */ /* 0x0015e2000c10192e */
[----:B------:R-:W-:Y:S02]  /*9660*/  SEL R88, R168, R159, P0 ;  /* 0x0000009fa8587207 */ /* 0x000fe40000000000 */
[----:B------:R-:W-:Y:S01]  /*9670*/  SEL R92, R159, R168, P0 ;  /* 0x000000a89f5c7207 */ /* 0x000fe20000000000 */
[----:B-1----:R2:W-:Y:S01]  /*9680*/  @!P1 ST.E desc[UR46][R150.64], R0 ;  /* 0x0000000096009985 */ /* 0x0025e2000c10192e */
        /* <DEDUP_REMOVED lines=11> */
[----:B------:R-:W-:Y:S01]  /*9740*/  SEL R125, R125, R66, P0 ;  /* 0x000000427d7d7207 */ /* 0x000fe20000000000 */
[----:B--234-:R-:W-:Y:S06]  /*9750*/  @P3 BRA `(.L_x_37) ;  /* 0x0000000800f83947 */ /* 0x01cfec0003800000 */
[----:B------:R-:W-:Y:S01]  /*9760*/  ULDC UR4, c[0x0][0xac8] ;  /* 0x0002b20000047ab9 */ /* 0x000fe20000000800 */
[C---:B------:R-:W-:Y:S01]  /*9770*/  VIADD R0, R9.reuse, 0x8 ;  /* 0x0000000809007836 */ /* 0x040fe20000000000 */
[C---:B------:R-:W-:Y:S01]  /*9780*/  ISETP.GE.AND P1, PT, R9.reuse, UR4, PT ;  /* 0x0000000409007c0c */ /* 0x040fe2000bf26270 */
[C---:B------:R-:W-:Y:S01]  /*9790*/  VIADD R10, R9.reuse, 0x10 ;  /* 0x00000010090a7836 */ /* 0x040fe20000000000 */
[C---:B------:R-:W-:Y:S01]  /*97a0*/  IADD3 R36, R9.reuse, 0x18, RZ ;  /* 0x0000001809247810 */ /* 0x040fe20007ffe0ff */
[C---:B------:R-:W-:Y:S01]  /*97b0*/  VIADD R44, R9.reuse, 0x20 ;  /* 0x00000020092c7836 */ /* 0x040fe20000000000 */
[----:B------:R-:W-:Y:S01]  /*97c0*/  ISETP.GE.AND P4, PT, R0, UR4, PT ;  /* 0x0000000400007c0c */ /* 0x000fe2000bf86270 */
[C---:B------:R-:W-:Y:S01]  /*97d0*/  VIADD R126, R9.reuse, 0x28 ;  /* 0x00000028097e7836 */ /* 0x040fe20000000000 */
[----:B------:R-:W-:Y:S01]  /*97e0*/  ISETP.GE.AND P5, PT, R10, UR4, PT ;  /* 0x000000040a007c0c */ /* 0x000fe2000bfa6270 */
[----:B------:R-:W-:Y:S01]  /*97f0*/  VIADD R130, R9, 0x30 ;  /* 0x0000003009827836 */ /* 0x000fe20000000000 */
[----:B------:R-:W-:-:S02]  /*9800*/  ISETP.GE.AND P6, PT, R36, UR4, PT ;  /* 0x0000000424007c0c */ /* 0x000fc4000bfc6270 */
[----:B------:R-:W-:Y:S02]  /*9810*/  ISETP.GE.AND P2, PT, R126, UR4, PT ;  /* 0x000000047e007c0c */ /* 0x000fe4000bf46270 */
[----:B------:R-:W-:Y:S01]  /*9820*/  ISETP.GE.AND P3, PT, R130, UR4, PT ;  /* 0x0000000482007c0c */ /* 0x000fe2000bf66270 */
[----:B------:R-:W-:-:S04]  /*9830*/  @!P1 IMAD.WIDE R66, R9, 0x4, R140 ;  /* 0x0000000409429825 */ /* 0x000fc800078e028c */
[----:B------:R-:W-:Y:S01]  /*9840*/  @!P4 LEA.HI R0, R0, R0, RZ, 0x1 ;  /* 0x000000000000c211 */ /* 0x000fe200078f08ff */
[----:B------:R0:W-:Y:S01]  /*9850*/  @!P1 ST.E.64 desc[UR46][R66.64], R30 ;  /* 0x0000001e42009985 */ /* 0x0001e2000c101b2e */
[----:B------:R-:W-:Y:S02]  /*9860*/  ISETP.GE.AND P1, PT, R44, UR4, PT ;  /* 0x000000042c007c0c */ /* 0x000fe4000bf26270 */
[----:B------:R-:W-:Y:S02]  /*9870*/  @!P5 LEA.HI R10, R10, R10, RZ, 0x1 ;  /* 0x0000000a0a0ad211 */ /* 0x000fe400078f08ff */
[----:B------:R-:W-:Y:S02]  /*9880*/  @!P6 LEA.HI R36, R36, R36, RZ, 0x1 ;  /* 0x000000242424e211 */ /* 0x000fe400078f08ff */
[----:B------:R-:W-:Y:S01]  /*9890*/  @!P4 LOP3.LUT R65, R0, 0xfffffffe, RZ, 0xc0, !PT ;  /* 0xfffffffe0041c812 */ /* 0x000fe200078ec0ff */
[C---:B------:R-:W-:Y:S01]  /*98a0*/  VIADD R0, R9.reuse, 0x38 ;  /* 0x0000003809007836 */ /* 0x040fe20000000000 */
[----:B------:R-:W-:Y:S01]  /*98b0*/  @!P5 LOP3.LUT R143, R10, 0xfffffffe, RZ, 0xc0, !PT ;  /* 0xfffffffe0a8fd812 */ /* 0x000fe200078ec0ff */
[C---:B------:R-:W-:Y:S01]  /*98c0*/  VIADD R10, R9.reuse, 0x40 ;  /* 0x00000040090a7836 */ /* 0x040fe20000000000 */
[----:B------:R-:W-:Y:S01]  /*98d0*/  @!P6 LOP3.LUT R149, R36, 0xfffffffe, RZ, 0xc0, !PT ;  /* 0xfffffffe2495e812 */ /* 0x000fe200078ec0ff */
[----:B------:R-:W-:Y:S01]  /*98e0*/  VIADD R36, R9, 0x48 ;  /* 0x0000004809247836 */ /* 0x000fe20000000000 */
[----:B------:R-:W-:Y:S01]  /*98f0*/  @!P2 LEA.HI R126, R126, R126, RZ, 0x1 ;  /* 0x0000007e7e7ea211 */ /* 0x000fe200078f08ff */
[----:B0-----:R-:W-:Y:S01]  /*9900*/  @!P4 IMAD.WIDE R30, R65, 0x4, R140 ;  /* 0x00000004411ec825 */ /* 0x001fe200078e028c */
[----:B------:R-:W-:-:S02]  /*9910*/  @!P1 LEA.HI R44, R44, R44, RZ, 0x1 ;  /* 0x0000002c2c2c9211 */ /* 0x000fc400078f08ff */
[----:B------:R-:W-:Y:S01]  /*9920*/  @!P3 LEA.HI R130, R130, R130, RZ, 0x1 ;  /* 0x000000828282b211 */ /* 0x000fe200078f08ff */
[--C-:B------:R-:W-:Y:S01]  /*9930*/  @!P5 IMAD.WIDE R66, R143, 0x4, R140.reuse ;  /* 0x000000048f42d825 */ /* 0x100fe200078e028c */
[----:B------:R0:W-:Y:S01]  /*9940*/  @!P4 ST.E.64 desc[UR46][R30.64], R28 ;  /* 0x0000001c1e00c985 */ /* 0x0001e2000c101b2e */
[----:B------:R-:W-:Y:S02]  /*9950*/  @!P1 LOP3.LUT R65, R44, 0xfffffffe, RZ, 0xc0, !PT ;  /* 0xfffffffe2c419812 */ /* 0x000fe400078ec0ff */
[----:B------:R-:W-:Y:S01]  /*9960*/  @!P6 IMAD.WIDE R148, R149, 0x4, R140 ;  /* 0x000000049594e825 */ /* 0x000fe200078e028c */
[----:B------:R1:W-:Y:S01]  /*9970*/  @!P5 ST.E.64 desc[UR46][R66.64], R26 ;  /* 0x0000001a4200d985 */ /* 0x0003e2000c101b2e */
[----:B------:R-:W-:Y:S02]  /*9980*/  ISETP.GE.AND P4, PT, R0, UR4, PT ;  /* 0x0000000400007c0c */ /* 0x000fe4000bf86270 */
[----:B------:R-:W-:Y:S01]  /*9990*/  ISETP.GE.AND P5, PT, R10, UR4, PT ;  /* 0x000000040a007c0c */ /* 0x000fe2000bfa6270 */
[----:B------:R2:W-:Y:S01]  /*99a0*/  @!P6 ST.E.64 desc[UR46][R148.64], R24 ;  /* 0x000000189400e985 */ /* 0x0005e2000c101b2e */
[----:B------:R-:W-:Y:S01]  /*99b0*/  ISETP.GE.AND P6, PT, R36, UR4, PT ;  /* 0x0000000424007c0c */ /* 0x000fe2000bfc6270 */
[C---:B------:R-:W-:Y:S01]  /*99c0*/  VIADD R44, R9.reuse, 0x58 ;  /* 0x00000058092c7836 */ /* 0x040fe20000000000 */
[----:B0-----:R-:W-:Y:S01]  /*99d0*/  @!P2 LOP3.LUT R29, R126, 0xfffffffe, RZ, 0xc0, !PT ;  /* 0xfffffffe7e1da812 */ /* 0x001fe200078ec0ff */
[----:B------:R-:W-:Y:S01]  /*99e0*/  VIADD R30, R9, 0x50 ;  /* 0x00000050091e7836 */ /* 0x000fe20000000000 */
[----:B------:R-:W-:-:S05]  /*99f0*/  @!P3 LOP3.LUT R31, R130, 0xfffffffe, RZ, 0xc0, !PT ;  /* 0xfffffffe821fb812 */ /* 0x000fca00078ec0ff */
[----:B------:R-:W-:Y:S01]  /*9a00*/  @!P4 LEA.HI R0, R0, R0, RZ, 0x1 ;  /* 0x000000000000c211 */ /* 0x000fe200078f08ff */
[--C-:B-1----:R-:W-:Y:S01]  /*9a10*/  @!P2 IMAD.WIDE R26, R29, 0x4, R140.reuse ;  /* 0x000000041d1aa825 */ /* 0x102fe200078e028c */
[----:B------:R-:W-:Y:S02]  /*9a20*/  @!P5 LEA.HI R10, R10, R10, RZ, 0x1 ;  /* 0x0000000a0a0ad211 */ /* 0x000fe400078f08ff */
[----:B------:R-:W-:Y:S01]  /*9a30*/  @!P6 LEA.HI R36, R36, R36, RZ, 0x1 ;  /* 0x000000242424e211 */ /* 0x000fe200078f08ff */
[----:B--2---:R-:W-:-:S04]  /*9a40*/  @!P1 IMAD.WIDE R24, R65, 0x4, R140 ;  /* 0x0000000441189825 */ /* 0x004fc800078e028c */
[----:B------:R-:W-:Y:S01]  /*9a50*/  @!P3 IMAD.WIDE R28, R31, 0x4, R140 ;  /* 0x000000041f1cb825 */ /* 0x000fe200078e028c */
[----:B------:R0:W-:Y:S01]  /*9a60*/  @!P1 ST.E.64 desc[UR46][R24.64], R22 ;  /* 0x0000001618009985 */ /* 0x0001e2000c101b2e */
[----:B------:R-:W-:Y:S02]  /*9a70*/  @!P4 LOP3.LUT R31, R0, 0xfffffffe, RZ, 0xc0, !PT ;  /* 0xfffffffe001fc812 */ /* 0x000fe400078ec0ff */
[C---:B------:R-:W-:Y:S01]  /*9a80*/  VIADD R65, R9.reuse, 0x60 ;  /* 0x0000006009417836 */ /* 0x040fe20000000000 */
[----:B------:R1:W-:Y:S01]  /*9a90*/  @!P2 ST.E.64 desc[UR46][R26.64], R20 ;  /* 0x000000141a00a985 */ /* 0x0003e2000c101b2e */
[----:B------:R-:W-:Y:S01]  /*9aa0*/  ISETP.GE.AND P1, PT, R44, UR4, PT ;  /* 0x000000042c007c0c */ /* 0x000fe2000bf26270 */
[----:B------:R-:W-:Y:S02]  /*9ab0*/  VIADD R0, R9, 0x68 ;  /* 0x0000006809007836 */ /* 0x000fe40000000000 */
[----:B------:R2:W-:Y:S01]  /*9ac0*/  @!P3 ST.E.64 desc[UR46][R28.64], R18 ;  /* 0x000000121c00b985 */ /* 0x0005e2000c101b2e */
[----:B------:R-:W-:-:S02]  /*9ad0*/  ISETP.GE.AND P3, PT, R30, UR4, PT ;  /* 0x000000041e007c0c */ /* 0x000fc4000bf66270 */
[----:B------:R-:W-:Y:S02]  /*9ae0*/  ISETP.GE.AND P2, PT, R65, UR4, PT ;  /* 0x0000000441007c0c */ /* 0x000fe4000bf46270 */
[----:B0-----:R-:W-:Y:S01]  /*9af0*/  @!P5 LOP3.LUT R23, R10, 0xfffffffe, RZ, 0xc0, !PT ;  /* 0xfffffffe0a17d812 */ /* 0x001fe200078ec0ff */
[C---:B------:R-:W-:Y:S01]  /*9b00*/  VIADD R10, R9.reuse, 0x70 ;  /* 0x00000070090a7836 */ /* 0x040fe20000000000 */
[----:B------:R-:W-:Y:S01]  /*9b10*/  @!P6 LOP3.LUT R25, R36, 0xfffffffe, RZ, 0xc0, !PT ;  /* 0xfffffffe2419e812 */ /* 0x000fe200078ec0ff */
[----:B------:R-:W-:Y:S02]  /*9b20*/  VIADD R24, R9, 0x78 ;  /* 0x0000007809187836 */ /* 0x000fe40000000000 */
[----:B------:R-:W-:Y:S01]  /*9b30*/  @!P1 LEA.HI R44, R44, R44, RZ, 0x1 ;  /* 0x0000002c2c2c9211 */ /* 0x000fe200078f08ff */
[----:B-1----:R-:W-:-:S03]  /*9b40*/  @!P5 IMAD.WIDE R20, R23, 0x4, R140 ;  /* 0x000000041714d825 */ /* 0x002fc600078e028c */
[----:B------:R-:W-:Y:S01]  /*9b50*/  @!P3 LEA.HI R30, R30, R30, RZ, 0x1 ;  /* 0x0000001e1e1eb211 */ /* 0x000fe200078f08ff */
[----:B--2---:R-:W-:Y:S01]  /*9b60*/  @!P4 IMAD.WIDE R18, R31, 0x4, R140 ;  /* 0x000000041f12c825 */ /* 0x004fe200078e028c */
[----:B------:R-:W-:-:S03]  /*9b70*/  @!P2 LEA.HI R65, R65, R65, RZ, 0x1 ;  /* 0x000000414141a211 */ /* 0x000fc600078f08ff */
[----:B------:R-:W-:Y:S01]  /*9b80*/  @!P6 IMAD.WIDE R22, R25, 0x4, R140 ;  /* 0x000000041916e825 */ /* 0x000fe200078e028c */
[----:B------:R-:W-:Y:S01]  /*9b90*/  @!P3 LOP3.LUT R25, R30, 0xfffffffe, RZ, 0xc0, !PT ;  /* 0xfffffffe1e19b812 */ /* 0x000fe200078ec0ff */
[----:B------:R0:W-:Y:S01]  /*9ba0*/  @!P4 ST.E.64 desc[UR46][R18.64], R16 ;  /* 0x000000101200c985 */ /* 0x0001e2000c101b2e */
[----:B------:R-:W-:-:S03]  /*9bb0*/  ISETP.GE.AND P4, PT, R0, UR4, PT ;  /* 0x0000000400007c0c */ /* 0x000fc6000bf86270 */
[----:B------:R1:W-:Y:S01]  /*9bc0*/  @!P5 ST.E.64 desc[UR46][R20.64], R14 ;  /* 0x0000000e1400d985 */ /* 0x0003e2000c101b2e */
[----:B------:R-:W-:-:S03]  /*9bd0*/  ISETP.GE.AND P5, PT, R10, UR4, PT ;  /* 0x000000040a007c0c */ /* 0x000fc6000bfa6270 */
[----:B------:R2:W-:Y:S01]  /*9be0*/  @!P6 ST.E.64 desc[UR46][R22.64], R34 ;  /* 0x000000221600e985 */ /* 0x0005e2000c101b2e */
[----:B0-----:R-:W-:Y:S02]  /*9bf0*/  @!P1 LOP3.LUT R17, R44, 0xfffffffe, RZ, 0xc0, !PT ;  /* 0xfffffffe2c119812 */ /* 0x001fe400078ec0ff */
[----:B------:R-:W-:Y:S01]  /*9c00*/  @!P2 LOP3.LUT R19, R65, 0xfffffffe, RZ, 0xc0, !PT ;  /* 0xfffffffe4113a812 */ /* 0x000fe200078ec0ff */
[----:B-1----:R-:W-:Y:S02]  /*9c10*/  @!P3 IMAD.WIDE R14, R25, 0x4, R140 ;  /* 0x00000004190eb825 */ /* 0x002fe400078e028c */
[----:B------:R-:W-:-:S04]  /*9c20*/  @!P4 LEA.HI R0, R0, R0, RZ, 0x1 ;  /* 0x000000000000c211 */ /* 0x000fc800078f08ff */
[----:B------:R-:W-:Y:S01]  /*9c30*/  @!P5 LEA.HI R10, R10, R10, RZ, 0x1 ;  /* 0x0000000a0a0ad211 */ /* 0x000fe200078f08ff */
[--C-:B------:R-:W-:Y:S01]  /*9c40*/  @!P1 IMAD.WIDE R16, R17, 0x4, R140.reuse ;  /* 0x0000000411109825 */ /* 0x100fe200078e028c */
[----:B------:R0:W-:Y:S01]  /*9c50*/  @!P3 ST.E.64 desc[UR46][R14.64], R68 ;  /* 0x000000440e00b985 */ /* 0x0001e2000c101b2e */
[----:B------:R-:W-:Y:S02]  /*9c60*/  ISETP.GE.AND P3, PT, R24, UR4, PT ;  /* 0x0000000418007c0c */ /* 0x000fe4000bf66270 */
[----:B------:R-:W-:Y:S01]  /*9c70*/  VIADD R20, R9, 0x80 ;  /* 0x0000008009147836 */ /* 0x000fe20000000000 */
[----:B------:R1:W-:Y:S01]  /*9c80*/  @!P1 ST.E.64 desc[UR46][R16.64], R70 ;  /* 0x0000004610009985 */ /* 0x0003e2000c101b2e */
[----:B------:R-:W-:Y:S01]  /*9c90*/  @!P2 IMAD.WIDE R18, R19, 0x4, R140 ;  /* 0x000000041312a825 */ /* 0x000fe200078e028c */
[----:B------:R-:W-:Y:S02]  /*9ca0*/  @!P4 LOP3.LUT R21, R0, 0xfffffffe, RZ, 0xc0, !PT ;  /* 0xfffffffe0015c812 */ /* 0x000fe400078ec0ff */
[----:B------:R-:W-:Y:S01]  /*9cb0*/  ISETP.GE.AND P6, PT, R20, UR4, PT ;  /* 0x0000000414007c0c */ /* 0x000fe2000bfc6270 */
[C---:B--2---:R-:W-:Y:S01]  /*9cc0*/  VIADD R22, R9.reuse, 0x88 ;  /* 0x0000008809167836 */ /* 0x044fe20000000000 */
[----:B------:R2:W-:Y:S01]  /*9cd0*/  @!P2 ST.E.64 desc[UR46][R18.64], R74 ;  /* 0x0000004a1200a985 */ /* 0x0005e2000c101b2e */
[----:B------:R-:W-:-:S03]  /*9ce0*/  VIADD R0, R9, 0x90 ;  /* 0x0000009009007836 */ /* 0x000fc60000000000 */
[----:B------:R-:W-:Y:S01]  /*9cf0*/  @!P3 LEA.HI R24, R24, R24, RZ, 0x1 ;  /* 0x000000181818b211 */ /* 0x000fe200078f08ff */
[--C-:B0-----:R-:W-:Y:S01]  /*9d00*/  @!P4 IMAD.WIDE R14, R21, 0x4, R140.reuse ;  /* 0x00000004150ec825 */ /* 0x101fe200078e028c */
[----:B------:R-:W-:Y:S02]  /*9d10*/  ISETP.GE.AND P1, PT, R22, UR4, PT ;  /* 0x0000000416007c0c */ /* 0x000fe4000bf26270 */
[----:B-1----:R-:W-:Y:S02]  /*9d20*/  @!P5 LOP3.LUT R17, R10, 0xfffffffe, RZ, 0xc0, !PT ;  /* 0xfffffffe0a11d812 */ /* 0x002fe400078ec0ff */
[----:B------:R-:W-:Y:S01]  /*9d30*/  ISETP.GE.AND P2, PT, R0, UR4, PT ;  /* 0x0000000400007c0c */ /* 0x000fe2000bf46270 */
[----:B------:R0:W-:Y:S01]  /*9d40*/  @!P4 ST.E.64 desc[UR46][R14.64], R78 ;  /* 0x0000004e0e00c985 */ /* 0x0001e2000c101b2e */
[----:B------:R-:W-:Y:S01]  /*9d50*/  IADD3 R10, R9, 0x98, RZ ;  /* 0x00000098090a7810 */ /* 0x000fe20007ffe0ff */
[----:B------:R-:W-:Y:S01]  /*9d60*/  @!P5 IMAD.WIDE R16, R17, 0x4, R140 ;  /* 0x000000041110d825 */ /* 0x000fe200078e028c */
[----:B--2---:R-:W-:-:S02]  /*9d70*/  @!P3 LOP3.LUT R19, R24, 0xfffffffe, RZ, 0xc0, !PT ;  /* 0xfffffffe1813b812 */ /* 0x004fc400078ec0ff */
[----:B------:R-:W-:Y:S01]  /*9d80*/  @!P6 LEA.HI R20, R20, R20, RZ, 0x1 ;  /* 0x000000141414e211 */ /* 0x000fe200078f08ff */
[----:B------:R-:W-:Y:S01]  /*9d90*/  VIADD R24, R9, 0xa0 ;  /* 0x000000a009187836 */ /* 0x000fe20000000000 */
[----:B------:R-:W-:Y:S01]  /*9da0*/  @!P5 ST.E.64 desc[UR46][R16.64], R82 ;  /* 0x000000521000d985 */ /* 0x000fe2000c101b2e */
[--C-:B------:R-:W-:Y:S01]  /*9db0*/  @!P3 IMAD.WIDE R18, R19, 0x4, R140.reuse ;  /* 0x000000041312b825 */ /* 0x100fe200078e028c */
[----:B------:R-:W-:Y:S02]  /*9dc0*/  @!P1 LEA.HI R22, R22, R22, RZ, 0x1 ;  /* 0x0000001616169211 */ /* 0x000fe400078f08ff */
[----:B------:R-:W-:Y:S02]  /*9dd0*/  @!P6 LOP3.LUT R21, R20, 0xfffffffe, RZ, 0xc0, !PT ;  /* 0xfffffffe1415e812 */ /* 0x000fe400078ec0ff */
[----:B------:R1:W-:Y:S01]  /*9de0*/  @!P3 ST.E.64 desc[UR46][R18.64], R84 ;  /* 0x000000541200b985 */ /* 0x0003e2000c101b2e */
[----:B------:R-:W-:Y:S02]  /*9df0*/  ISETP.GE.AND P3, PT, R10, UR4, PT ;  /* 0x000000040a007c0c */ /* 0x000fe4000bf66270 */
[----:B0-----:R-:W-:Y:S01]  /*9e00*/  @!P1 LOP3.LUT R15, R22, 0xfffffffe, RZ, 0xc0, !PT ;  /* 0xfffffffe160f9812 */ /* 0x001fe200078ec0ff */
[----:B------:R-:W-:Y:S01]  /*9e10*/  @!P6 IMAD.WIDE R20, R21, 0x4, R140 ;  /* 0x000000041514e825 */ /* 0x000fe200078e028c */
[----:B------:R-:W-:-:S02]  /*9e20*/  @!P2 LEA.HI R0, R0, R0, RZ, 0x1 ;  /* 0x000000000000a211 */ /* 0x000fc400078f08ff */
[----:B------:R-:W-:Y:S01]  /*9e30*/  ISETP.GE.AND P4, PT, R24, UR4, PT ;  /* 0x0000000418007c0c */ /* 0x000fe2000bf86270 */
[--C-:B------:R-:W-:Y:S01]  /*9e40*/  @!P1 IMAD.WIDE R14, R15, 0x4, R140.reuse ;  /* 0x000000040f0e9825 */ /* 0x100fe200078e028c */
[----:B------:R-:W-:Y:S01]  /*9e50*/  @!P2 LOP3.LUT R23, R0, 0xfffffffe, RZ, 0xc0, !PT ;  /* 0xfffffffe0017a812 */ /* 0x000fe200078ec0ff */
[----:B------:R0:W-:Y:S02]  /*9e60*/  @!P6 ST.E.64 desc[UR46][R20.64], R88 ;  /* 0x000000581400e985 */ /* 0x0001e4000c101b2e */
[C---:B------:R-:W-:Y:S02]  /*9e70*/  VIADD R0, R9.reuse, 0xa8 ;  /* 0x000000a809007836 */ /* 0x040fe40000000000 */
[----:B------:R-:W-:Y:S01]  /*9e80*/  @!P3 LEA.HI R10, R10, R10, RZ, 0x1 ;  /* 0x0000000a0a0ab211 */ /* 0x000fe200078f08ff */
[----:B------:R2:W-:Y:S01]  /*9e90*/  @!P1 ST.E.64 desc[UR46][R14.64], R92 ;  /* 0x0000005c0e009985 */ /* 0x0005e2000c101b2e */
[C---:B-1----:R-:W-:Y:S01]  /*9ea0*/  VIADD R18, R9.reuse, 0xb0 ;  /* 0x000000b009127836 */ /* 0x042fe20000000000 */
[----:B------:R-:W-:Y:S01]  /*9eb0*/  ISETP.GE.AND P1, PT, R0, UR4, PT ;  /* 0x0000000400007c0c */ /* 0x000fe2000bf26270 */
[----:B------:R-:W-:Y:S01]  /*9ec0*/  VIADD R22, R9, 0xb8 ;  /* 0x000000b809167836 */ /* 0x000fe20000000000 */
[----:B------:R-:W-:Y:S01]  /*9ed0*/  @!P3 LOP3.LUT R19, R10, 0xfffffffe, RZ, 0xc0, !PT ;  /* 0xfffffffe0a13b812 */ /* 0x000fe200078ec0ff */
[----:B------:R-:W-:Y:S01]  /*9ee0*/  @!P2 IMAD.WIDE R16, R23, 0x4, R140 ;  /* 0x000000041710a825 */ /* 0x000fe200078e028c */
[----:B------:R-:W-:-:S02]  /*9ef0*/  ISETP.GE.AND P6, PT, R18, UR4, PT ;  /* 0x0000000412007c0c */ /* 0x000fc4000bfc6270 */
[----:B------:R-:W-:Y:S01]  /*9f00*/  ISETP.GE.AND P5, PT, R22, UR4, PT ;  /* 0x0000000416007c0c */ /* 0x000fe2000bfa6270 */
[C---:B0-----:R-:W-:Y:S01]  /*9f10*/  VIADD R20, R9.reuse, 0xc0 ;  /* 0x000000c009147836 */ /* 0x041fe20000000000 */
[----:B------:R0:W-:Y:S01]  /*9f20*/  @!P2 ST.E.64 desc[UR46][R16.64], R94 ;  /* 0x0000005e1000a985 */ /* 0x0001e2000c101b2e */
[----:B------:R-:W-:Y:S01]  /*9f30*/  VIADD R10, R9, 0xc8 ;  /* 0x000000c8090a7836 */ /* 0x000fe20000000000 */
[----:B------:R-:W-:Y:S01]  /*9f40*/  @!P4 LEA.HI R24, R24, R24, RZ, 0x1 ;  /* 0x000000181818c211 */ /* 0x000fe200078f08ff */
[----:B--2---:R-:W-:Y:S01]  /*9f50*/  @!P3 IMAD.WIDE R14, R19, 0x4, R140 ;  /* 0x00000004130eb825 */ /* 0x004fe200078e028c */
[----:B------:R-:W-:Y:S02]  /*9f60*/  ISETP.GE.AND P2, PT, R20, UR4, PT ;  /* 0x0000000414007c0c */ /* 0x000fe4000bf46270 */
[----:B------:R-:W-:Y:S02]  /*9f70*/  @!P1 LEA.HI R0, R0, R0, RZ, 0x1 ;  /* 0x0000000000009211 */ /* 0x000fe400078f08ff */
[----:B------:R1:W-:Y:S01]  /*9f80*/  @!P3 ST.E.64 desc[UR46][R14.64], R96 ;  /* 0x000000600e00b985 */ /* 0x0003e2000c101b2e */
[----:B------:R-:W-:-:S02]  /*9f90*/  ISETP.GE.AND P3, PT, R10, UR4, PT ;  /* 0x000000040a007c0c */ /* 0x000fc4000bf66270 */
[----:B------:R-:W-:Y:S02]  /*9fa0*/  @!P1 LOP3.LUT R19, R0, 0xfffffffe, RZ, 0xc0, !PT ;  /* 0xfffffffe00139812 */ /* 0x000fe400078ec0ff */
[----:B------:R-:W-:Y:S02]  /*9fb0*/  @!P6 LEA.HI R0, R18, R18, RZ, 0x1 ;  /* 0x000000121200e211 */ /* 0x000fe400078f08ff */
[----:B------:R-:W-:Y:S01]  /*9fc0*/  @!P5 LEA.HI R22, R22, R22, RZ, 0x1 ;  /* 0x000000161616d211 */ /* 0x000fe200078f08ff */
[--C-:B------:R-:W-:Y:S01]  /*9fd0*/  @!P1 IMAD.WIDE R18, R19, 0x4, R140.reuse ;  /* 0x0000000413129825 */ /* 0x100fe200078e028c */
[----:B0-----:R-:W-:Y:S02]  /*9fe0*/  @!P4 LOP3.LUT R17, R24, 0xfffffffe, RZ, 0xc0, !PT ;  /* 0xfffffffe1811c812 */ /* 0x001fe400078ec0ff */
[----:B------:R-:W-:Y:S01]  /*9ff0*/  @!P6 LOP3.LUT R21, R0, 0xfffffffe, RZ, 0xc0, !PT ;  /* 0xfffffffe0015e812 */ /* 0x000fe200078ec0ff */
[----:B------:R-:W-:Y:S01]  /*a000*/  VIADD R0, R9, 0xd0 ;  /* 0x000000d009007836 */ /* 0x000fe20000000000 */
[----:B------:R-:W-:Y:S01]  /*a010*/  @!P2 LEA.HI R20, R20, R20, RZ, 0x1 ;  /* 0x000000141414a211 */ /* 0x000fe200078f08ff */
[----:B------:R-:W-:Y:S01]  /*a020*/  @!P4 IMAD.WIDE R16, R17, 0x4, R140 ;  /* 0x000000041110c825 */ /* 0x000fe200078e028c */
[----:B------:R-:W-:-:S02]  /*a030*/  @!P5 LOP3.LUT R23, R22, 0xfffffffe, RZ, 0xc0, !PT ;  /* 0xfffffffe1617d812 */ /* 0x000fc400078ec0ff */
[----:B------:R-:W-:Y:S01]  /*a040*/  @!P3 LEA.HI R10, R10, R10, RZ, 0x1 ;  /* 0x0000000a0a0ab211 */ /* 0x000fe200078f08ff */
[--C-:B-1----:R-:W-:Y:S01]  /*a050*/  @!P6 IMAD.WIDE R14, R21, 0x4, R140.reuse ;  /* 0x00000004150ee825 */ /* 0x102fe200078e028c */
[----:B------:R-:W-:Y:S01]  /*a060*/  @!P2 LOP3.LUT R25, R20, 0xfffffffe, RZ, 0xc0, !PT ;  /* 0xfffffffe1419a812 */ /* 0x000fe200078ec0ff */
[----:B------:R0:W-:Y:S02]  /*a070*/  @!P4 ST.E.64 desc[UR46][R16.64], R98 ;  /* 0x000000621000c985 */ /* 0x0001e4000c101b2e */
[----:B------:R-:W-:Y:S01]  /*a080*/  @!P5 IMAD.WIDE R20, R23, 0x4, R140 ;  /* 0x000000041714d825 */ /* 0x000fe200078e028c */
[----:B------:R-:W-:Y:S01]  /*a090*/  @!P3 LOP3.LUT R23, R10, 0xfffffffe, RZ, 0xc0, !PT ;  /* 0xfffffffe0a17b812 */ /* 0x000fe200078ec0ff */
[----:B------:R1:W-:Y:S01]  /*a0a0*/  @!P1 ST.E.64 desc[UR46][R18.64], R100 ;  /* 0x0000006412009985 */ /* 0x0003e2000c101b2e */
[----:B------:R-:W-:Y:S01]  /*a0b0*/  ISETP.GE.AND P1, PT, R0, UR4, PT ;  /* 0x0000000400007c0c */ /* 0x000fe2000bf26270 */
[C---:B------:R-:W-:Y:S02]  /*a0c0*/  VIADD R10, R9.reuse, 0xd8 ;  /* 0x000000d8090a7836 */ /* 0x040fe40000000000 */
[----:B------:R2:W-:Y:S01]  /*a0d0*/  @!P6 ST.E.64 desc[UR46][R14.64], R102 ;  /* 0x000000660e00e985 */ /* 0x0005e2000c101b2e */
[----:B------:R-:W-:-:S03]  /*a0e0*/  VIADD R22, R9, 0xe0 ;  /* 0x000000e009167836 */ /* 0x000fc60000000000 */
[----:B------:R-:W-:Y:S01]  /*a0f0*/  @!P5 ST.E.64 desc[UR46][R20.64], R104 ;  /* 0x000000681400d985 */ /* 0x000fe2000c101b2e */
[----:B0-----:R-:W-:-:S04]  /*a100*/  @!P2 IMAD.WIDE R16, R25, 0x4, R140 ;  /* 0x000000041910a825 */ /* 0x001fc800078e028c */
[----:B-1----:R-:W-:Y:S01]  /*a110*/  @!P3 IMAD.WIDE R18, R23, 0x4, R140 ;  /* 0x000000041712b825 */ /* 0x002fe200078e028c */
[----:B------:R0:W-:Y:S01]  /*a120*/  @!P2 ST.E.64 desc[UR46][R16.64], R106 ;  /* 0x0000006a1000a985 */ /* 0x0001e2000c101b2e */
[----:B------:R-:W-:Y:S02]  /*a130*/  ISETP.GE.AND P2, PT, R10, UR4, PT ;  /* 0x000000040a007c0c */ /* 0x000fe4000bf46270 */
[C---:B------:R-:W-:Y:S01]  /*a140*/  VIADD R23, R9.reuse, 0xe8 ;  /* 0x000000e809177836 */ /* 0x040fe20000000000 */
[----:B------:R1:W-:Y:S01]  /*a150*/  @!P3 ST.E.64 desc[UR46][R18.64], R108 ;  /* 0x0000006c1200b985 */ /* 0x0003e2000c101b2e */
[C---:B--2---:R-:W-:Y:S01]  /*a160*/  VIADD R15, R9.reuse, 0xf8 ;  /* 0x000000f8090f7836 */ /* 0x044fe20000000000 */
[----:B------:R-:W-:Y:S01]  /*a170*/  ISETP.GE.AND P3, PT, R22, UR4, PT ;  /* 0x0000000416007c0c */ /* 0x000fe2000bf66270 */
[----:B------:R-:W-:Y:S01]  /*a180*/  VIADD R14, R9, 0xf0 ;  /* 0x000000f0090e7836 */ /* 0x000fe20000000000 */
[----:B------:R-:W-:Y:S02]  /*a190*/  ISETP.GE.AND P4, PT, R23, UR4, PT ;  /* 0x0000000417007c0c */ /* 0x000fe4000bf86270 */
[----:B------:R-:W-:-:S02]  /*a1a0*/  ISETP.GE.AND P6, PT, R15, UR4, PT ;  /* 0x000000040f007c0c */ /* 0x000fc4000bfc6270 */
[----:B------:R-:W-:Y:S02]  /*a1b0*/  ISETP.GE.AND P5, PT, R14, UR4, PT ;  /* 0x000000040e007c0c */ /* 0x000fe4000bfa6270 */
[----:B------:R-:W-:Y:S02]  /*a1c0*/  @!P1 LEA.HI R0, R0, R0, RZ, 0x1 ;  /* 0x0000000000009211 */ /* 0x000fe400078f08ff */
[----:B------:R-:W-:-:S03]  /*a1d0*/  @!P2 LEA.HI R10, R10, R10, RZ, 0x1 ;  /* 0x0000000a0a0aa211 */ /* 0x000fc600078f08ff */
[----:B------:R-:W-:Y:S02]  /*a1e0*/  @!P3 LEA.HI R22, R22, R22, RZ, 0x1 ;  /* 0x000000161616b211 */ /* 0x000fe400078f08ff */
[----:B------:R-:W-:Y:S02]  /*a1f0*/  @!P4 LEA.HI R23, R23, R23, RZ, 0x1 ;  /* 0x000000171717c211 */ /* 0x000fe400078f08ff */
[----:B0-----:R-:W-:Y:S02]  /*a200*/  @!P6 LEA.HI R16, R15, R15, RZ, 0x1 ;  /* 0x0000000f0f10e211 */ /* 0x001fe400078f08ff */
[----:B------:R-:W-:Y:S02]  /*a210*/  @!P5 LEA.HI R14, R14, R14, RZ, 0x1 ;  /* 0x0000000e0e0ed211 */ /* 0x000fe400078f08ff */
[----:B------:R-:W-:Y:S02]  /*a220*/  @!P1 LOP3.LUT R15, R0, 0xfffffffe, RZ, 0xc0, !PT ;  /* 0xfffffffe000f9812 */ /* 0x000fe400078ec0ff */
[----:B------:R-:W-:-:S02]  /*a230*/  @!P2 LOP3.LUT R17, R10, 0xfffffffe, RZ, 0xc0, !PT ;  /* 0xfffffffe0a11a812 */ /* 0x000fc400078ec0ff */
[----:B-1----:R-:W-:Y:S02]  /*a240*/  @!P3 LOP3.LUT R19, R22, 0xfffffffe, RZ, 0xc0, !PT ;  /* 0xfffffffe1613b812 */ /* 0x002fe400078ec0ff */
[----:B------:R-:W-:Y:S02]  /*a250*/  @!P4 LOP3.LUT R21, R23, 0xfffffffe, RZ, 0xc0, !PT ;  /* 0xfffffffe1715c812 */ /* 0x000fe400078ec0ff */
[----:B------:R-:W-:Y:S01]  /*a260*/  @!P5 LOP3.LUT R23, R14, 0xfffffffe, RZ, 0xc0, !PT ;  /* 0xfffffffe0e17d812 */ /* 0x000fe200078ec0ff */
[----:B------:R-:W-:Y:S01]  /*a270*/  @!P1 IMAD.WIDE R14, R15, 0x4, R140 ;  /* 0x000000040f0e9825 */ /* 0x000fe200078e028c */
[----:B------:R-:W-:-:S03]  /*a280*/  @!P6 LOP3.LUT R25, R16, 0xfffffffe, RZ, 0xc0, !PT ;  /* 0xfffffffe1019e812 */ /* 0x000fc600078ec0ff */
[--C-:B------:R-:W-:Y:S01]  /*a290*/  @!P2 IMAD.WIDE R16, R17, 0x4, R140.reuse ;  /* 0x000000041110a825 */ /* 0x100fe200078e028c */
[----:B------:R0:W-:Y:S03]  /*a2a0*/  @!P1 ST.E.64 desc[UR46][R14.64], R110 ;  /* 0x0000006e0e009985 */ /* 0x0001e6000c101b2e */
[--C-:B------:R-:W-:Y:S01]  /*a2b0*/  @!P3 IMAD.WIDE R18, R19, 0x4, R140.reuse ;  /* 0x000000041312b825 */ /* 0x100fe200078e028c */
[----:B------:R0:W-:Y:S03]  /*a2c0*/  @!P2 ST.E.64 desc[UR46][R16.64], R112 ;  /* 0x000000701000a985 */ /* 0x0001e6000c101b2e */
[--C-:B------:R-:W-:Y:S01]  /*a2d0*/  @!P4 IMAD.WIDE R20, R21, 0x4, R140.reuse ;  /* 0x000000041514c825 */ /* 0x100fe200078e028c */
[----:B------:R0:W-:Y:S03]  /*a2e0*/  @!P3 ST.E.64 desc[UR46][R18.64], R114 ;  /* 0x000000721200b985 */ /* 0x0001e6000c101b2e */
[--C-:B------:R-:W-:Y:S01]  /*a2f0*/  @!P5 IMAD.WIDE R22, R23, 0x4, R140.reuse ;  /* 0x000000041716d825 */ /* 0x100fe200078e028c */
[----:B------:R0:W-:Y:S03]  /*a300*/  @!P4 ST.E.64 desc[UR46][R20.64], R116 ;  /* 0x000000741400c985 */ /* 0x0001e6000c101b2e */
[----:B------:R-:W-:Y:S01]  /*a310*/  @!P6 IMAD.WIDE R140, R25, 0x4, R140 ;  /* 0x00000004198ce825 */ /* 0x000fe200078e028c */
[----:B------:R0:W-:Y:S04]  /*a320*/  @!P5 ST.E.64 desc[UR46][R22.64], R118 ;  /* 0x000000761600d985 */ /* 0x0001e8000c101b2e */
[----:B------:R0:W-:Y:S02]  /*a330*/  @!P6 ST.E.64 desc[UR46][R140.64], R120 ;  /* 0x000000788c00e985 */ /* 0x0001e4000c101b2e */
.L_x_37:
[----:B------:R-:W-:Y:S05]  /*a340*/  BSYNC B0 ;  /* 0x0000000000007941 */ /* 0x000fea0003800000 */
.L_x_36:
[----:B------:R-:W-:Y:S01]  /*a350*/  ISETP.GE.AND P1, PT, R8, R11, PT ;  /* 0x0000000b0800720c */ /* 0x000fe20003f26270 */
[----:B0-----:R0:W1:Y:S01]  /*a360*/  SHFL.IDX PT, R15, R57, 0x1, 0x1c1f ;  /* 0x003c1f00390f7f89 */ /* 0x00106200000e0000 */
[----:B------:R-:W-:Y:S02]  /*a370*/  SEL R16, R47, R32, P0 ;  /* 0x000000202f107207 */ /* 0x000fe40000000000 */
[----:B------:R-:W-:Y:S01]  /*a380*/  SEL R18, R32, R47, P0 ;  /* 0x0000002f20127207 */ /* 0x000fe20000000000 */
[----:B------:R0:W2:Y:S01]  /*a390*/  SHFL.IDX PT, R14, R53, 0x1, 0x1c1f ;  /* 0x003c1f00350e7f89 */ /* 0x0000a200000e0000 */
        /* <DEDUP_REMOVED lines=20> */
[----:B012---:R-:W-:Y:S06]  /*a4e0*/  @P1 BRA `(.L_x_8) ;  /* 0x0000006000341947 */ /* 0x007fec0003800000 */
[C---:B------:R-:W-:Y:S01]  /*a4f0*/  VIADD R0, R9.reuse, 0x8 ;  /* 0x0000000809007836 */ /* 0x040fe20000000000 */
[----:B------:R-:W-:Y:S01]  /*a500*/  ULDC UR4, c[0x0][0xac8] ;  /* 0x0002b20000047ab9 */ /* 0x000fe20000000800 */
[C---:B------:R-:W-:Y:S01]  /*a510*/  VIADD R8, R9.reuse, 0x10 ;  /* 0x0000001009087836 */ /* 0x040fe20000000000 */
[C---:B------:R-:W-:Y:S01]  /*a520*/  IADD3 R37, R9.reuse, 0x20, RZ ;  /* 0x0000002009257810 */ /* 0x040fe20007ffe0ff */
[C---:B------:R-:W-:Y:S01]  /*a530*/  VIADD R36, R9.reuse, 0x18 ;  /* 0x0000001809247836 */ /* 0x040fe20000000000 */
[----:B------:R-:W-:Y:S01]  /*a540*/  ISETP.GE.AND P4, PT, R0, UR4, PT ;  /* 0x0000000400007c0c */ /* 0x000fe2000bf86270 */
[C---:B------:R-:W-:Y:S01]  /*a550*/  VIADD R38, R9.reuse, 0x28 ;  /* 0x0000002809267836 */ /* 0x040fe20000000000 */
[----:B------:R-:W-:Y:S01]  /*a560*/  ISETP.GE.AND P5, PT, R8, UR4, PT ;  /* 0x0000000408007c0c */ /* 0x000fe2000bfa6270 */
[C---:B------:R-:W-:Y:S01]  /*a570*/  VIADD R40, R9.reuse, 0x38 ;  /* 0x0000003809287836 */ /* 0x040fe20000000000 */
[C---:B------:R-:W-:Y:S01]  /*a580*/  ISETP.GE.AND P3, PT, R9.reuse, UR4, PT ;  /* 0x0000000409007c0c */ /* 0x040fe2000bf66270 */
[----:B------:R-:W-:Y:S01]  /*a590*/  VIADD R41, R9, 0x40 ;  /* 0x0000004009297836 */ /* 0x000fe20000000000 */
[----:B------:R-:W-:-:S02]  /*a5a0*/  ISETP.GE.AND P0, PT, R36, UR4, PT ;  /* 0x0000000424007c0c */ /* 0x000fc4000bf06270 */
[----:B------:R-:W-:Y:S02]  /*a5b0*/  ISETP.GE.AND P1, PT, R37, UR4, PT ;  /* 0x0000000425007c0c */ /* 0x000fe4000bf26270 */
[----:B------:R-:W-:-:S03]  /*a5c0*/  ISETP.GE.AND P2, PT, R38, UR4, PT ;  /* 0x0000000426007c0c */ /* 0x000fc6000bf46270 */
[----:B------:R-:W-:Y:S02]  /*a5d0*/  @!P4 LEA.HI R0, R0, R0, RZ, 0x1 ;  /* 0x000000000000c211 */ /* 0x000fe400078f08ff */
[----:B------:R-:W-:Y:S02]  /*a5e0*/  @!P5 LEA.HI R8, R8, R8, RZ, 0x1 ;  /* 0x000000080808d211 */ /* 0x000fe400078f08ff */
[----:B------:R-:W-:Y:S01]  /*a5f0*/  @!P4 LOP3.LUT R31, R0, 0xfffffffe, RZ, 0xc0, !PT ;  /* 0xfffffffe001fc812 */ /* 0x000fe200078ec0ff */
[C-C-:B------:R-:W-:Y:S01]  /*a600*/  @!P3 IMAD.WIDE R12, R9.reuse, 0x4, R14.reuse ;  /* 0x00000004090cb825 */ /* 0x140fe200078e020e */
[----:B------:R-:W-:Y:S02]  /*a610*/  @!P5 LOP3.LUT R35, R8, 0xfffffffe, RZ, 0xc0, !PT ;  /* 0xfffffffe0823d812 */ /* 0x000fe400078ec0ff */
[----:B------:R-:W-:Y:S01]  /*a620*/  @!P0 LEA.HI R36, R36, R36, RZ, 0x1 ;  /* 0x0000002424248211 */ /* 0x000fe200078f08ff */
[----:B------:R-:W-:Y:S01]  /*a630*/  VIADD R8, R9, 0x30 ;  /* 0x0000003009087836 */ /* 0x000fe20000000000 */
[----:B------:R-:W-:Y:S01]  /*a640*/  @!P1 LEA.HI R0, R37, R37, RZ, 0x1 ;  /* 0x0000002525009211 */ /* 0x000fe200078f08ff */
[----:B------:R-:W-:Y:S01]  /*a650*/  @!P4 IMAD.WIDE R30, R31, 0x4, R14 ;  /* 0x000000041f1ec825 */ /* 0x000fe200078e020e */
[----:B------:R0:W-:Y:S01]  /*a660*/  @!P3 ST.E.64 desc[UR46][R12.64], R90 ;  /* 0x0000005a0c00b985 */ /* 0x0001e2000c101b2e */
[----:B------:R-:W-:-:S02]  /*a670*/  @!P0 LOP3.LUT R37, R36, 0xfffffffe, RZ, 0xc0, !PT ;  /* 0xfffffffe24258812 */ /* 0x000fc400078ec0ff */
[--C-:B------:R-:W-:Y:S01]  /*a680*/  @!P5 IMAD.WIDE R34, R35, 0x4, R14.reuse ;  /* 0x000000042322d825 */ /* 0x100fe200078e020e */
[----:B------:R-:W-:Y:S01]  /*a690*/  ISETP.GE.AND P3, PT, R8, UR4, PT ;  /* 0x0000000408007c0c */ /* 0x000fe2000bf66270 */
[----:B------:R1:W-:Y:S01]  /*a6a0*/  @!P4 ST.E.64 desc[UR46][R30.64], R122 ;  /* 0x0000007a1e00c985 */ /* 0x0003e2000c101b2e */
[----:B------:R-:W-:Y:S01]  /*a6b0*/  @!P1 LOP3.LUT R39, R0, 0xfffffffe, RZ, 0xc0, !PT ;  /* 0xfffffffe00279812 */ /* 0x000fe200078ec0ff */
[----:B------:R-:W-:Y:S01]  /*a6c0*/  VIADD R0, R9, 0x48 ;  /* 0x0000004809007836 */ /* 0x000fe20000000000 */
[----:B------:R-:W-:Y:S01]  /*a6d0*/  ISETP.GE.AND P4, PT, R40, UR4, PT ;  /* 0x0000000428007c0c */ /* 0x000fe2000bf86270 */
[----:B------:R2:W-:Y:S01]  /*a6e0*/  @!P5 ST.E.64 desc[UR46][R34.64], R80 ;  /* 0x000000502200d985 */ /* 0x0005e2000c101b2e */
[----:B------:R-:W-:Y:S01]  /*a6f0*/  ISETP.GE.AND P5, PT, R41, UR4, PT ;  /* 0x0000000429007c0c */ /* 0x000fe2000bfa6270 */
[----:B------:R-:W-:Y:S01]  /*a700*/  VIADD R36, R9, 0x50 ;  /* 0x0000005009247836 */ /* 0x000fe20000000000 */
[----:B------:R-:W-:Y:S01]  /*a710*/  @!P2 LEA.HI R38, R38, R38, RZ, 0x1 ;  /* 0x000000262626a211 */ /* 0x000fe200078f08ff */
[----:B0-----:R-:W-:-:S04]  /*a720*/  @!P0 IMAD.WIDE R12, R37, 0x4, R14 ;  /* 0x00000004250c8825 */ /* 0x001fc800078e020e */
[----:B------:R-:W-:Y:S01]  /*a730*/  @!P3 LEA.HI R8, R8, R8, RZ, 0x1 ;  /* 0x000000080808b211 */ /* 0x000fe200078f08ff */
[--C-:B-1----:R-:W-:Y:S01]  /*a740*/  @!P1 IMAD.WIDE R30, R39, 0x4, R14.reuse ;  /* 0x00000004271e9825 */ /* 0x102fe200078e020e */
[----:B------:R0:W-:Y:S01]  /*a750*/  @!P0 ST.E.64 desc[UR46][R12.64], R76 ;  /* 0x0000004c0c008985 */ /* 0x0001e2000c101b2e */
[----:B------:R-:W-:Y:S02]  /*a760*/  ISETP.GE.AND P0, PT, R0, UR4, PT ;  /* 0x0000000400007c0c */ /* 0x000fe4000bf06270 */
[----:B--2---:R-:W-:Y:S01]  /*a770*/  @!P2 LOP3.LUT R35, R38, 0xfffffffe, RZ, 0xc0, !PT ;  /* 0xfffffffe2623a812 */ /* 0x004fe200078ec0ff */
[----:B------:R1:W-:Y:S01]  /*a780*/  @!P1 ST.E.64 desc[UR46][R30.64], R72 ;  /* 0x000000481e009985 */ /* 0x0003e2000c101b2e */
[----:B------:R-:W-:Y:S01]  /*a790*/  ISETP.GE.AND P1, PT, R36, UR4, PT ;  /* 0x0000000424007c0c */ /* 0x000fe2000bf26270 */
[----:B------:R-:W-:Y:S01]  /*a7a0*/  VIADD R38, R9, 0x58 ;  /* 0x0000005809267836 */ /* 0x000fe20000000000 */
[----:B------:R-:W-:Y:S01]  /*a7b0*/  @!P4 LEA.HI R40, R40, R40, RZ, 0x1 ;  /* 0x000000282828c211 */ /* 0x000fe200078f08ff */
[----:B------:R-:W-:Y:S01]  /*a7c0*/  @!P2 IMAD.WIDE R34, R35, 0x4, R14 ;  /* 0x000000042322a825 */ /* 0x000fe200078e020e */
[----:B------:R-:W-:-:S02]  /*a7d0*/  @!P5 LEA.HI R41, R41, R41, RZ, 0x1 ;  /* 0x000000292929d211 */ /* 0x000fc400078f08ff */
[----:B------:R-:W-:Y:S01]  /*a7e0*/  @!P3 LOP3.LUT R37, R8, 0xfffffffe, RZ, 0xc0, !PT ;  /* 0xfffffffe0825b812 */ /* 0x000fe200078ec0ff */
[C---:B------:R-:W-:Y:S01]  /*a7f0*/  VIADD R8, R9.reuse, 0x60 ;  /* 0x0000006009087836 */ /* 0x040fe20000000000 */
[----:B------:R2:W-:Y:S01]  /*a800*/  @!P2 ST.E.64 desc[UR46][R34.64], R86 ;  /* 0x000000562200a985 */ /* 0x0005e2000c101b2e */
[----:B------:R-:W-:Y:S01]  /*a810*/  @!P4 LOP3.LUT R39, R40, 0xfffffffe, RZ, 0xc0, !PT ;  /* 0xfffffffe2827c812 */ /* 0x000fe200078ec0ff */
[----:B------:R-:W-:Y:S01]  /*a820*/  VIADD R40, R9, 0x68 ;  /* 0x0000006809287836 */ /* 0x000fe20000000000 */
[----:B------:R-:W-:Y:S01]  /*a830*/  ISETP.GE.AND P2, PT, R38, UR4, PT ;  /* 0x0000000426007c0c */ /* 0x000fe2000bf46270 */
[--C-:B0-----:R-:W-:Y:S01]  /*a840*/  @!P3 IMAD.WIDE R12, R37, 0x4, R14.reuse ;  /* 0x00000004250cb825 */ /* 0x101fe200078e020e */
[----:B------:R-:W-:Y:S02]  /*a850*/  @!P0 LEA.HI R0, R0, R0, RZ, 0x1 ;  /* 0x0000000000008211 */ /* 0x000fe400078f08ff */
[----:B------:R-:W-:Y:S01]  /*a860*/  @!P1 LEA.HI R36, R36, R36, RZ, 0x1 ;  /* 0x0000002424249211 */ /* 0x000fe200078f08ff */
[----:B-1----:R-:W-:Y:S01]  /*a870*/  @!P4 IMAD.WIDE R30, R39, 0x4, R14 ;  /* 0x00000004271ec825 */ /* 0x002fe200078e020e */
[----:B------:R0:W-:Y:S01]  /*a880*/  @!P3 ST.E.64 desc[UR46][R12.64], R48 ;  /* 0x000000300c00b985 */ /* 0x0001e2000c101b2e */
[----:B------:R-:W-:-:S02]  /*a890*/  @!P0 LOP3.LUT R37, R0, 0xfffffffe, RZ, 0xc0, !PT ;  /* 0xfffffffe00258812 */ /* 0x000fc400078ec0ff */
[----:B------:R-:W-:Y:S01]  /*a8a0*/  ISETP.GE.AND P3, PT, R8, UR4, PT ;  /* 0x0000000408007c0c */ /* 0x000fe2000bf66270 */
[----:B------:R1:W-:Y:S01]  /*a8b0*/  @!P4 ST.E.64 desc[UR46][R30.64], R134 ;  /* 0x000000861e00c985 */ /* 0x0003e2000c101b2e */
[----:B--2---:R-:W-:Y:S01]  /*a8c0*/  @!P5 LOP3.LUT R35, R41, 0xfffffffe, RZ, 0xc0, !PT ;  /* 0xfffffffe2923d812 */ /* 0x004fe200078ec0ff */
[C---:B------:R-:W-:Y:S01]  /*a8d0*/  VIADD R41, R9.reuse, 0x70 ;  /* 0x0000007009297836 */ /* 0x040fe20000000000 */
[----:B------:R-:W-:Y:S01]  /*a8e0*/  @!P1 LOP3.LUT R39, R36, 0xfffffffe, RZ, 0xc0, !PT ;  /* 0xfffffffe24279812 */ /* 0x000fe200078ec0ff */
[----:B------:R-:W-:Y:S01]  /*a8f0*/  VIADD R0, R9, 0x78 ;  /* 0x0000007809007836 */ /* 0x000fe20000000000 */
[----:B------:R-:W-:Y:S01]  /*a900*/  @!P2 LEA.HI R38, R38, R38, RZ, 0x1 ;  /* 0x000000262626a211 */ /* 0x000fe200078f08ff */
[--C-:B------:R-:W-:Y:S01]  /*a910*/  @!P5 IMAD.WIDE R34, R35, 0x4, R14.reuse ;  /* 0x000000042322d825 */ /* 0x100fe200078e020e */
[----:B------:R-:W-:Y:S02]  /*a920*/  ISETP.GE.AND P4, PT, R41, UR4, PT ;  /* 0x0000000429007c0c */ /* 0x000fe4000bf86270 */
[----:B------:R-:W-:Y:S01]  /*a930*/  ISETP.GE.AND P6, PT, R0, UR4, PT ;  /* 0x0000000400007c0c */ /* 0x000fe2000bfc6270 */
[----:B0-----:R-:W-:Y:S01]  /*a940*/  @!P0 IMAD.WIDE R12, R37, 0x4, R14 ;  /* 0x00000004250c8825 */ /* 0x001fe200078e020e */
[----:B------:R0:W-:Y:S01]  /*a950*/  @!P5 ST.E.64 desc[UR46][R34.64], R50 ;  /* 0x000000322200d985 */ /* 0x0001e2000c101b2e */
[----:B------:R-:W-:-:S02]  /*a960*/  ISETP.GE.AND P5, PT, R40, UR4, PT ;  /* 0x0000000428007c0c */ /* 0x000fc4000bfa6270 */
[----:B-1----:R-:W-:Y:S01]  /*a970*/  @!P1 IMAD.WIDE R30, R39, 0x4, R14 ;  /* 0x00000004271e9825 */ /* 0x002fe200078e020e */
[----:B------:R1:W-:Y:S01]  /*a980*/  @!P0 ST.E.64 desc[UR46][R12.64], R144 ;  /* 0x000000900c008985 */ /* 0x0003e2000c101b2e */
[----:B------:R-:W-:Y:S02]  /*a990*/  @!P3 LEA.HI R8, R8, R8, RZ, 0x1 ;  /* 0x000000080808b211 */ /* 0x000fe400078f08ff */
[C---:B------:R-:W-:Y:S01]  /*a9a0*/  VIADD R36, R9.reuse, 0x80 ;  /* 0x0000008009247836 */ /* 0x040fe20000000000 */
[----:B------:R2:W-:Y:S01]  /*a9b0*/  @!P1 ST.E.64 desc[UR46][R30.64], R146 ;  /* 0x000000921e009985 */ /* 0x0005e2000c101b2e */
[----:B------:R-:W-:Y:S01]  /*a9c0*/  @!P3 LOP3.LUT R37, R8, 0xfffffffe, RZ, 0xc0, !PT ;  /* 0xfffffffe0825b812 */ /* 0x000fe200078ec0ff */
[----:B------:R-:W-:Y:S01]  /*a9d0*/  VIADD R8, R9, 0x90 ;  /* 0x0000009009087836 */ /* 0x000fe20000000000 */
[----:B------:R-:W-:Y:S02]  /*a9e0*/  @!P4 LEA.HI R41, R41, R41, RZ, 0x1 ;  /* 0x000000292929c211 */ /* 0x000fe400078f08ff */
[----:B------:R-:W-:-:S02]  /*a9f0*/  ISETP.GE.AND P1, PT, R36, UR4, PT ;  /* 0x0000000424007c0c */ /* 0x000fc4000bf26270 */
[----:B0-----:R-:W-:Y:S01]  /*aa00*/  @!P2 LOP3.LUT R35, R38, 0xfffffffe, RZ, 0xc0, !PT ;  /* 0xfffffffe2623a812 */ /* 0x001fe200078ec0ff */
[----:B------:R-:W-:Y:S01]  /*aa10*/  VIADD R38, R9, 0x88 ;  /* 0x0000008809267836 */ /* 0x000fe20000000000 */
[----:B------:R-:W-:Y:S01]  /*aa20*/  @!P5 LEA.HI R40, R40, R40, RZ, 0x1 ;  /* 0x000000282828d211 */ /* 0x000fe200078f08ff */
[--C-:B-1----:R-:W-:Y:S01]  /*aa30*/  @!P3 IMAD.WIDE R12, R37, 0x4, R14.reuse ;  /* 0x00000004250cb825 */ /* 0x102fe200078e020e */
[----:B------:R-:W-:Y:S02]  /*aa40*/  @!P6 LEA.HI R0, R0, R0, RZ, 0x1 ;  /* 0x000000000000e211 */ /* 0x000fe400078f08ff */
[----:B------:R-:W-:Y:S01]  /*aa50*/  ISETP.GE.AND P0, PT, R38, UR4, PT ;  /* 0x0000000426007c0c */ /* 0x000fe2000bf06270 */
[--C-:B------:R-:W-:Y:S01]  /*aa60*/  @!P2 IMAD.WIDE R34, R35, 0x4, R14.reuse ;  /* 0x000000042322a825 */ /* 0x100fe200078e020e */
[----:B------:R-:W-:Y:S02]  /*aa70*/  @!P5 LOP3.LUT R39, R40, 0xfffffffe, RZ, 0xc0, !PT ;  /* 0xfffffffe2827d812 */ /* 0x000fe400078ec0ff */
[----:B------:R-:W-:Y:S01]  /*aa80*/  @!P6 LOP3.LUT R37, R0, 0xfffffffe, RZ, 0xc0, !PT ;  /* 0xfffffffe0025e812 */ /* 0x000fe200078ec0ff */
[----:B------:R-:W-:Y:S01]  /*aa90*/  VIADD R0, R9, 0x98 ;  /* 0x0000009809007836 */ /* 0x000fe20000000000 */
[----:B------:R0:W-:Y:S01]  /*aaa0*/  @!P2 ST.E.64 desc[UR46][R34.64], R54 ;  /* 0x000000362200a985 */ /* 0x0001e2000c101b2e */
[----:B------:R-:W-:Y:S01]  /*aab0*/  @!P1 LEA.HI R36, R36, R36, RZ, 0x1 ;  /* 0x0000002424249211 */ /* 0x000fe200078f08ff */
[----:B--2---:R-:W-:Y:S01]  /*aac0*/  @!P5 IMAD.WIDE R30, R39, 0x4, R14 ;  /* 0x00000004271ed825 */ /* 0x004fe200078e020e */
[----:B------:R-:W-:Y:S01]  /*aad0*/  IADD3 R39, R9, 0xa0, RZ ;  /* 0x000000a009277810 */ /* 0x000fe20007ffe0ff */
[----:B------:R1:W-:Y:S01]  /*aae0*/  @!P3 ST.E.64 desc[UR46][R12.64], R4 ;  /* 0x000000040c00b985 */ /* 0x0003e2000c101b2e */
[----:B------:R-:W-:-:S02]  /*aaf0*/  ISETP.GE.AND P2, PT, R8, UR4, PT ;  /* 0x0000000408007c0c */ /* 0x000fc4000bf46270 */
[----:B------:R-:W-:Y:S01]  /*ab00*/  @!P0 LEA.HI R38, R38, R38, RZ, 0x1 ;  /* 0x0000002626268211 */ /* 0x000fe200078f08ff */
[----:B------:R2:W-:Y:S01]  /*ab10*/  @!P5 ST.E.64 desc[UR46][R30.64], R136 ;  /* 0x000000881e00d985 */ /* 0x0005e2000c101b2e */
[----:B------:R-:W-:Y:S02]  /*ab20*/  ISETP.GE.AND P3, PT, R0, UR4, PT ;  /* 0x0000000400007c0c */ /* 0x000fe4000bf66270 */
[----:B0-----:R-:W-:Y:S02]  /*ab30*/  @!P4 LOP3.LUT R35, R41, 0xfffffffe, RZ, 0xc0, !PT ;  /* 0xfffffffe2923c812 */ /* 0x001fe400078ec0ff */
[----:B-1----:R-:W-:-:S03]  /*ab40*/  @!P1 LOP3.LUT R13, R36, 0xfffffffe, RZ, 0xc0, !PT ;  /* 0xfffffffe240d9812 */ /* 0x002fc600078ec0ff */
[--C-:B------:R-:W-:Y:S02]  /*ab50*/  @!P4 IMAD.WIDE R34, R35, 0x4, R14.reuse ;  /* 0x000000042322c825 */ /* 0x100fe400078e020e */
[----:B------:R-:W-:Y:S02]  /*ab60*/  @!P2 LEA.HI R8, R8, R8, RZ, 0x1 ;  /* 0x000000080808a211 */ /* 0x000fe400078f08ff */
[----:B--2---:R-:W-:Y:S01]  /*ab70*/  @!P0 LOP3.LUT R31, R38, 0xfffffffe, RZ, 0xc0, !PT ;  /* 0xfffffffe261f8812 */ /* 0x004fe200078ec0ff */
[----:B------:R-:W-:Y:S01]  /*ab80*/  @!P6 IMAD.WIDE R4, R37, 0x4, R14 ;  /* 0x000000042504e825 */ /* 0x000fe200078e020e */
[----:B------:R0:W-:Y:S01]  /*ab90*/  @!P4 ST.E.64 desc[UR46][R34.64], R6 ;  /* 0x000000062200c985 */ /* 0x0001e2000c101b2e */
[----:B------:R-:W-:Y:S02]  /*aba0*/  ISETP.GE.AND P4, PT, R39, UR4, PT ;  /* 0x0000000427007c0c */ /* 0x000fe4000bf86270 */
[----:B------:R-:W-:Y:S01]  /*abb0*/  VIADD R30, R9, 0xa8 ;  /* 0x000000a8091e7836 */ /* 0x000fe20000000000 */
[----:B------:R1:W-:Y:S01]  /*abc0*/  @!P6 ST.E.64 desc[UR46][R4.64], R58 ;  /* 0x0000003a0400e985 */ /* 0x0003e2000c101b2e */
[----:B------:R-:W-:-:S03]  /*abd0*/  @!P3 LEA.HI R0, R0, R0, RZ, 0x1 ;  /* 0x000000000000b211 */ /* 0x000fc600078f08ff */
[----:B------:R-:W-:Y:S01]  /*abe0*/  ISETP.GE.AND P5, PT, R30, UR4, PT ;  /* 0x000000041e007c0c */ /* 0x000fe2000bfa6270 */
[----:B0-----:R-:W-:-:S05]  /*abf0*/  @!P1 IMAD.WIDE R6, R13, 0x4, R14 ;  /* 0x000000040d069825 */ /* 0x001fca00078e020e */
[----:B------:R-:W-:Y:S01]  /*ac00*/  @!P4 LEA.HI R39, R39, R39, RZ, 0x1 ;  /* 0x000000272727c211 */ /* 0x000fe200078f08ff */
[----:B------:R-:W-:Y:S01]  /*ac10*/  VIADD R34, R9, 0xb0 ;  /* 0x000000b009227836 */ /* 0x000fe20000000000 */
[----:B------:R0:W-:Y:S01]  /*ac20*/  @!P1 ST.E.64 desc[UR46][R6.64], R60 ;  /* 0x0000003c06009985 */ /* 0x0001e2000c101b2e */
[--C-:B------:R-:W-:Y:S01]  /*ac30*/  @!P0 IMAD.WIDE R12, R31, 0x4, R14.reuse ;  /* 0x000000041f0c8825 */ /* 0x100fe200078e020e */
[----:B-1----:R-:W-:Y:S02]  /*ac40*/  @!P2 LOP3.LUT R5, R8, 0xfffffffe, RZ, 0xc0, !PT ;  /* 0xfffffffe0805a812 */ /* 0x002fe400078ec0ff */
[----:B------:R-:W-:Y:S01]  /*ac50*/  ISETP.GE.AND P1, PT, R34, UR4, PT ;  /* 0x0000000422007c0c */ /* 0x000fe2000bf26270 */
[----:B------:R-:W-:Y:S01]  /*ac60*/  VIADD R35, R9, 0xb8 ;  /* 0x000000b809237836 */ /* 0x000fe20000000000 */
[----:B------:R1:W-:Y:S01]  /*ac70*/  @!P0 ST.E.64 desc[UR46][R12.64], R62 ;  /* 0x0000003e0c008985 */ /* 0x0003e2000c101b2e */
[----:B------:R-:W-:Y:S01]  /*ac80*/  @!P5 LEA.HI R30, R30, R30, RZ, 0x1 ;  /* 0x0000001e1e1ed211 */ /* 0x000fe200078f08ff */
[----:B------:R-:W-:-:S02]  /*ac90*/  @!P2 IMAD.WIDE R4, R5, 0x4, R14 ;  /* 0x000000040504a825 */ /* 0x000fc400078e020e */
[----:B------:R-:W-:Y:S02]  /*aca0*/  ISETP.GE.AND P0, PT, R35, UR4, PT ;  /* 0x0000000423007c0c */ /* 0x000fe4000bf06270 */
[----:B------:R-:W-:Y:S01]  /*acb0*/  @!P5 LOP3.LUT R31, R30, 0xfffffffe, RZ, 0xc0, !PT ;  /* 0xfffffffe1e1fd812 */ /* 0x000fe200078ec0ff */
[----:B------:R-:W-:Y:S01]  /*acc0*/  VIADD R8, R9, 0xc0 ;  /* 0x000000c009087836 */ /* 0x000fe20000000000 */
[----:B0-----:R-:W-:Y:S01]  /*acd0*/  @!P3 LOP3.LUT R7, R0, 0xfffffffe, RZ, 0xc0, !PT ;  /* 0xfffffffe0007b812 */ /* 0x001fe200078ec0ff */
[----:B------:R0:W-:Y:S02]  /*ace0*/  @!P2 ST.E.64 desc[UR46][R4.64], R128 ;  /* 0x000000800400a985 */ /* 0x0001e4000c101b2e */
[----:B------:R-:W-:Y:S01]  /*acf0*/  @!P1 LEA.HI R34, R34, R34, RZ, 0x1 ;  /* 0x0000002222229211 */ /* 0x000fe200078f08ff */
[--C-:B------:R-:W-:Y:S01]  /*ad00*/  @!P5 IMAD.WIDE R30, R31, 0x4, R14.reuse ;  /* 0x000000041f1ed825 */ /* 0x100fe200078e020e */
[----:B------:R-:W-:Y:S02]  /*ad10*/  ISETP.GE.AND P2, PT, R8, UR4, PT ;  /* 0x0000000408007c0c */ /* 0x000fe4000bf46270 */
[----:B-1----:R-:W-:Y:S01]  /*ad20*/  @!P4 LOP3.LUT R13, R39, 0xfffffffe, RZ, 0xc0, !PT ;  /* 0xfffffffe270dc812 */ /* 0x002fe200078ec0ff */
[----:B------:R-:W-:Y:S01]  /*ad30*/  @!P3 IMAD.WIDE R6, R7, 0x4, R14 ;  /* 0x000000040706b825 */ /* 0x000fe200078e020e */
[----:B------:R-:W-:-:S02]  /*ad40*/  @!P0 LEA.HI R0, R35, R35, RZ, 0x1 ;  /* 0x0000002323008211 */ /* 0x000fc400078f08ff */
[----:B------:R-:W-:Y:S01]  /*ad50*/  @!P1 LOP3.LUT R35, R34, 0xfffffffe, RZ, 0xc0, !PT ;  /* 0xfffffffe22239812 */ /* 0x000fe200078ec0ff */
[--C-:B------:R-:W-:Y:S01]  /*ad60*/  @!P4 IMAD.WIDE R12, R13, 0x4, R14.reuse ;  /* 0x000000040d0cc825 */ /* 0x100fe200078e020e */
[----:B------:R-:W-:Y:S01]  /*ad70*/  @!P0 LOP3.LUT R37, R0, 0xfffffffe, RZ, 0xc0, !PT ;  /* 0xfffffffe00258812 */ /* 0x000fe200078ec0ff */
[----:B------:R1:W-:Y:S02]  /*ad80*/  @!P3 ST.E.64 desc[UR46][R6.64], R124 ;  /* 0x0000007c0600b985 */ /* 0x0003e4000c101b2e */
[----:B0-----:R-:W-:Y:S02]  /*ad90*/  @!P1 IMAD.WIDE R4, R35, 0x4, R14 ;  /* 0x0000000423049825 */ /* 0x001fe400078e020e */
[----:B------:R0:W-:Y:S01]  /*ada0*/  @!P4 ST.E.64 desc[UR46][R12.64], R16 ;  /* 0x000000100c00c985 */ /* 0x0001e2000c101b2e */
[----:B------:R-:W-:Y:S01]  /*adb0*/  @!P2 LEA.HI R8, R8, R8, RZ, 0x1 ;  /* 0x000000080808a211 */ /* 0x000fe200078f08ff */
[C---:B------:R-:W-:Y:S02]  /*adc0*/  VIADD R0, R9.reuse, 0xd0 ;  /* 0x000000d009007836 */ /* 0x040fe40000000000 */
[----:B------:R2:W-:Y:S01]  /*add0*/  @!P5 ST.E.64 desc[UR46][R30.64], R18 ;  /* 0x000000121e00d985 */ /* 0x0005e2000c101b2e */
[----:B------:R-:W-:-:S03]  /*ade0*/  VIADD R34, R9, 0xc8 ;  /* 0x000000c809227836 */ /* 0x000fc60000000000 */
[----:B------:R3:W-:Y:S01]  /*adf0*/  @!P1 ST.E.64 desc[UR46][R4.64], R20 ;  /* 0x0000001404009985 */ /* 0x0007e2000c101b2e */
[----:B------:R-:W-:Y:S01]  /*ae00*/  ISETP.GE.AND P1, PT, R0, UR4, PT ;  /* 0x0000000400007c0c */ /* 0x000fe2000bf26270 */
[----:B-1----:R-:W-:Y:S01]  /*ae10*/  @!P0 IMAD.WIDE R6, R37, 0x4, R14 ;  /* 0x0000000425068825 */ /* 0x002fe200078e020e */
[----:B------:R-:W-:-:S03]  /*ae20*/  ISETP.GE.AND P3, PT, R34, UR4, PT ;  /* 0x0000000422007c0c */ /* 0x000fc6000bf66270 */
[C---:B0-----:R-:W-:Y:S01]  /*ae30*/  VIADD R12, R9.reuse, 0xd8 ;  /* 0x000000d8090c7836 */ /* 0x041fe20000000000 */
[----:B------:R0:W-:Y:S01]  /*ae40*/  @!P0 ST.E.64 desc[UR46][R6.64], R24 ;  /* 0x0000001806008985 */ /* 0x0001e2000c101b2e */
[C---:B------:R-:W-:Y:S01]  /*ae50*/  VIADD R16, R9.reuse, 0xe0 ;  /* 0x000000e009107836 */ /* 0x040fe20000000000 */
[----:B------:R-:W-:Y:S01]  /*ae60*/  @!P2 LOP3.LUT R13, R8, 0xfffffffe, RZ, 0xc0, !PT ;  /* 0xfffffffe080da812 */ /* 0x000fe200078ec0ff */
[C---:B--2---:R-:W-:Y:S01]  /*ae70*/  VIADD R18, R9.reuse, 0xe8 ;  /* 0x000000e809127836 */ /* 0x044fe20000000000 */
[----:B------:R-:W-:Y:S01]  /*ae80*/  ISETP.GE.AND P0, PT, R12, UR4, PT ;  /* 0x000000040c007c0c */ /* 0x000fe2000bf06270 */
[----:B------:R-:W-:Y:S01]  /*ae90*/  VIADD R19, R9, 0xf0 ;  /* 0x000000f009137836 */ /* 0x000fe20000000000 */
[----:B------:R-:W-:Y:S01]  /*aea0*/  ISETP.GE.AND P4, PT, R16, UR4, PT ;  /* 0x0000000410007c0c */ /* 0x000fe2000bf86270 */
[----:B---3--:R-:W-:Y:S01]  /*aeb0*/  @!P2 IMAD.WIDE R4, R13, 0x4, R14 ;  /* 0x000000040d04a825 */ /* 0x008fe200078e020e */
[----:B------:R-:W-:Y:S02]  /*aec0*/  ISETP.GE.AND P5, PT, R18, UR4, PT ;  /* 0x0000000412007c0c */ /* 0x000fe4000bfa6270 */
[----:B------:R-:W-:Y:S01]  /*aed0*/  ISETP.GE.AND P6, PT, R19, UR4, PT ;  /* 0x0000000413007c0c */ /* 0x000fe2000bfc6270 */
[----:B------:R-:W-:Y:S01]  /*aee0*/  VIADD R9, R9, 0xf8 ;  /* 0x000000f809097836 */ /* 0x000fe20000000000 */
[----:B------:R-:W-:Y:S01]  /*aef0*/  @!P1 LEA.HI R0, R0, R0, RZ, 0x1 ;  /* 0x0000000000009211 */ /* 0x000fe200078f08ff */
[----:B------:R1:W-:Y:S01]  /*af00*/  @!P2 ST.E.64 desc[UR46][R4.64], R22 ;  /* 0x000000160400a985 */ /* 0x0003e2000c101b2e */
[----:B------:R-:W-:-:S02]  /*af10*/  @!P3 LEA.HI R34, R34, R34, RZ, 0x1 ;  /* 0x000000222222b211 */ /* 0x000fc400078f08ff */
[----:B------:R-:W-:Y:S02]  /*af20*/  @!P1 LOP3.LUT R13, R0, 0xfffffffe, RZ, 0xc0, !PT ;  /* 0xfffffffe000d9812 */ /* 0x000fe400078ec0ff */
[----:B------:R-:W-:Y:S02]  /*af30*/  @!P0 LEA.HI R0, R12, R12, RZ, 0x1 ;  /* 0x0000000c0c008211 */ /* 0x000fe400078f08ff */
[----:B0-----:R-:W-:Y:S01]  /*af40*/  @!P3 LOP3.LUT R7, R34, 0xfffffffe, RZ, 0xc0, !PT ;  /* 0xfffffffe2207b812 */ /* 0x001fe200078ec0ff */
[--C-:B------:R-:W-:Y:S01]  /*af50*/  @!P1 IMAD.WIDE R12, R13, 0x4, R14.reuse ;  /* 0x000000040d0c9825 */ /* 0x100fe200078e020e */
[----:B------:R-:W-:Y:S02]  /*af60*/  @!P4 LEA.HI R16, R16, R16, RZ, 0x1 ;  /* 0x000000101010c211 */ /* 0x000fe400078f08ff */
[----:B------:R-:W-:Y:S01]  /*af70*/  @!P0 LOP3.LUT R17, R0, 0xfffffffe, RZ, 0xc0, !PT ;  /* 0xfffffffe00118812 */ /* 0x000fe200078ec0ff */
[----:B------:R-:W-:Y:S01]  /*af80*/  @!P3 IMAD.WIDE R6, R7, 0x4, R14 ;  /* 0x000000040706b825 */ /* 0x000fe200078e020e */
[----:B------:R-:W-:-:S02]  /*af90*/  @!P5 LEA.HI R18, R18, R18, RZ, 0x1 ;  /* 0x000000121212d211 */ /* 0x000fc400078f08ff */
[----:B------:R-:W-:Y:S02]  /*afa0*/  @!P6 LEA.HI R0, R19, R19, RZ, 0x1 ;  /* 0x000000131300e211 */ /* 0x000fe400078f08ff */
[----:B------:R-:W-:Y:S01]  /*afb0*/  @!P4 LOP3.LUT R19, R16, 0xfffffffe, RZ, 0xc0, !PT ;  /* 0xfffffffe1013c812 */ /* 0x000fe200078ec0ff */
[--C-:B------:R-:W-:Y:S01]  /*afc0*/  @!P0 IMAD.WIDE R16, R17, 0x4, R14.reuse ;  /* 0x0000000411108825 */ /* 0x100fe200078e020e */
[----:B------:R-:W-:Y:S01]  /*afd0*/  @!P5 LOP3.LUT R21, R18, 0xfffffffe, RZ, 0xc0, !PT ;  /* 0xfffffffe1215d812 */ /* 0x000fe200078ec0ff */
[----:B------:R0:W-:Y:S01]  /*afe0*/  @!P3 ST.E.64 desc[UR46][R6.64], R42 ;  /* 0x0000002a0600b985 */ /* 0x0001e2000c101b2e */
[----:B-1----:R-:W-:Y:S01]  /*aff0*/  @!P6 LOP3.LUT R23, R0, 0xfffffffe, RZ, 0xc0, !PT ;  /* 0xfffffffe0017e812 */ /* 0x002fe200078ec0ff */
[--C-:B------:R-:W-:Y:S02]  /*b000*/  @!P4 IMAD.WIDE R4, R19, 0x4, R14.reuse ;  /* 0x000000041304c825 */ /* 0x100fe400078e020e */
[----:B------:R1:W-:Y:S02]  /*b010*/  @!P1 ST.E.64 desc[UR46][R12.64], R26 ;  /* 0x0000001a0c009985 */ /* 0x0003e4000c101b2e */
[----:B------:R-:W-:-:S02]  /*b020*/  @!P6 IMAD.WIDE R18, R23, 0x4, R14 ;  /* 0x000000041712e825 */ /* 0x000fc400078e020e */
[----:B------:R1:W-:Y:S01]  /*b030*/  @!P0 ST.E.64 desc[UR46][R16.64], R64 ;  /* 0x0000004010008985 */ /* 0x0003e2000c101b2e */
[----:B------:R-:W-:-:S03]  /*b040*/  ISETP.GE.AND P0, PT, R9, UR4, PT ;  /* 0x0000000409007c0c */ /* 0x000fc6000bf06270 */
[----:B------:R1:W-:Y:S01]  /*b050*/  @!P4 ST.E.64 desc[UR46][R4.64], R10 ;  /* 0x0000000a0400c985 */ /* 0x0003e2000c101b2e */
[----:B0-----:R-:W-:-:S05]  /*b060*/  @!P5 IMAD.WIDE R6, R21, 0x4, R14 ;  /* 0x000000041506d825 */ /* 0x001fca00078e020e */
[----:B------:R1:W-:Y:S04]  /*b070*/  @!P5 ST.E.64 desc[UR46][R6.64], R28 ;  /* 0x0000001c0600d985 */ /* 0x0003e8000c101b2e */
[----:B------:R1:W-:Y:S01]  /*b080*/  @!P6 ST.E.64 desc[UR46][R18.64], R32 ;  /* 0x000000201200e985 */ /* 0x0003e2000c101b2e */
[----:B------:R-:W-:Y:S05]  /*b090*/  @P0 BRA `(.L_x_8) ;  /* 0x0000005400480947 */ /* 0x000fea0003800000 */
[----:B------:R-:W-:-:S04]  /*b0a0*/  LEA.HI R9, R9, R9, RZ, 0x1 ;  /* 0x0000000909097211 */ /* 0x000fc800078f08ff */
[----:B------:R-:W-:-:S05]  /*b0b0*/  LOP3.LUT R9, R9, 0xfffffffe, RZ, 0xc0, !PT ;  /* 0xfffffffe09097812 */ /* 0x000fca00078ec0ff */
[----:B------:R-:W-:-:S05]  /*b0c0*/  IMAD.WIDE R14, R9, 0x4, R14 ;  /* 0x00000004090e7825 */ /* 0x000fca00078e020e */
[----:B------:R0:W-:Y:S01]  /*b0d0*/  ST.E.64 desc[UR46][R14.64], R2 ;  /* 0x000000020e007985 */ /* 0x0001e2000c101b2e */
[----:B------:R-:W-:Y:S05]  /*b0e0*/  BRA `(.L_x_8) ;  /* 0x0000005400347947 */ /* 0x000fea0003800000 */
.L_x_35:
[----:B------:R-:W0:Y:S02]  /*b0f0*/  S2R R0, SR_TID.X ;  /* 0x0000000000007919 */ /* 0x000e240000002100 */
[----:B0-----:R-:W-:-:S05]  /*b100*/  VIADD R2, R0, 0xffffff80 ;  /* 0xffffff8000027836 */ /* 0x001fca0000000000 */
[----:B------:R-:W-:-:S13]  /*b110*/  ISETP.GT.AND P0, PT, R2, 0x7f, PT ;  /* 0x0000007f0200780c */ /* 0x000fda0003f04270 */
[----:B------:R-:W-:Y:S05]  /*b120*/  @P0 BRA `(.L_x_8) ;  /* 0x0000005400240947 */ /* 0x000fea0003800000 */
[----:B------:R-:W0:Y:S01]  /*b130*/  S2R R3, SR_CTAID.X ;  /* 0x0000000000037919 */ /* 0x000e220000002500 */
[----:B------:R-:W1:Y:S01]  /*b140*/  LDC R6, c[0x0][0xbe8] ;  /* 0x0002fa00ff067b82 */ /* 0x000e620000000800 */
[----:B------:R-:W-:Y:S01]  /*b150*/  ULDC UR4, c[0x0][0xa88] ;  /* 0x0002a20000047ab9 */ /* 0x000fe20000000800 */
[----:B0-----:R-:W-:Y:S02]  /*b160*/  IMAD R0, R3, 0x80, R0 ;  /* 0x0000008003007824 */ /* 0x001fe400078e0200 */
[----:B-1----:R-:W-:Y:S02]  /*b170*/  IMAD R3, R6, UR4, RZ ;  /* 0x0000000406037c24 */ /* 0x002fe4000f8e02ff */
[----:B------:R-:W-:-:S05]  /*b180*/  VIADD R0, R0, 0xffffff80 ;  /* 0xffffff8000007836 */ /* 0x000fca0000000000 */
[----:B------:R-:W-:-:S13]  /*b190*/  ISETP.GE.AND P0, PT, R0, R3, PT ;  /* 0x000000030000720c */ /* 0x000fda0003f06270 */
[----:B------:R-:W-:Y:S05]  /*b1a0*/  @P0 BRA `(.L_x_8) ;  /* 0x0000005400040947 */ /* 0x000fea0003800000 */
[----:B------:R-:W-:Y:S01]  /*b1b0*/  ISETP.NE.AND P0, PT, R6, 0x1, PT ;  /* 0x000000010600780c */ /* 0x000fe20003f05270 */
[----:B------:R-:W0:Y:S01]  /*b1c0*/  LDC.64 R10, c[0x0][0xbd8] ;  /* 0x0002f600ff0a7b82 */ /* 0x000e220000000a00 */
[----:B------:R-:W-:Y:S01]  /*b1d0*/  USHF.R.S32.HI UR6, URZ, 0x1f, UR38 ;  /* 0x0000001f3f067899 */ /* 0x000fe20008011426 */
[----:B------:R-:W-:Y:S01]  /*b1e0*/  IMAD.MOV.U32 R5, RZ, RZ, R0 ;  /* 0x000000ffff057224 */ /* 0x000fe200078e0000 */
[----:B------:R-:W-:Y:S02]  /*b1f0*/  ULDC.64 UR8, c[0x0][0xbd0] ;  /* 0x0002f40000087ab9 */ /* 0x000fe40000000a00 */
[----:B------:R-:W-:Y:S02]  /*b200*/  UIMAD UR6, UR6, UR8, URZ ;  /* 0x00000008060672a4 */ /* 0x000fe4000f8e023f */
[----:B------:R-:W-:Y:S01]  /*b210*/  UIMAD.WIDE.U32 UR4, UR38, UR8, URZ ;  /* 0x00000008260472a5 */ /* 0x000fe2000f8e003f */
[----:B------:R-:W1:Y:S01]  /*b220*/  S2UR UR7, SR_CTAID.Y ;  /* 0x00000000000779c3 */ /* 0x000e620000002600 */
[----:B------:R-:W-:-:S04]  /*b230*/  UIMAD UR6, UR38, UR9, UR6 ;  /* 0x00000009260672a4 */ /* 0x000fc8000f8e0206 */
[----:B------:R-:W-:Y:S01]  /*b240*/  UIADD3 UR6, UR5, UR6, URZ ;  /* 0x0000000605067290 */ /* 0x000fe2000fffe03f */
[----:B------:R-:W-:Y:S01]  /*b250*/  MOV R2, UR4 ;  /* 0x0000000400027c02 */ /* 0x000fe20008000f00 */
[----:B------:R-:W-:Y:S01]  /*b260*/  IMAD.U32 R3, RZ, RZ, UR5 ;  /* 0x00000005ff037e24 */ /* 0x000fe2000f8e00ff */
[----:B------:R-:W2:Y:S01]  /*b270*/  @P0 LDC R7, c[0x0][0xbec] ;  /* 0x0002fb00ff070b82 */ /* 0x000ea20000000800 */
[----:B------:R-:W-:Y:S02]  /*b280*/  ULDC.64 UR4, c[0x0][0xbe0] ;  /* 0x0002f80000047ab9 */ /* 0x000fe40000000a00 */
[----:B------:R-:W-:-:S05]  /*b290*/  IMAD.U32 R3, RZ, RZ, UR6 ;  /* 0x00000006ff037e24 */ /* 0x000fca000f8e00ff */
[----:B------:R-:W3:Y:S01]  /*b2a0*/  @P0 LDC R9, c[0x0][0xbf0] ;  /* 0x0002fc00ff090b82 */ /* 0x000ee20000000800 */
[C---:B0-----:R-:W-:Y:S02]  /*b2b0*/  IMAD R12, R10.reuse, UR40, RZ ;  /* 0x000000280a0c7c24 */ /* 0x041fe4000f8e02ff */
[----:B------:R-:W-:-:S04]  /*b2c0*/  IMAD.WIDE.U32 R2, R10, UR37, R2 ;  /* 0x000000250a027c25 */ /* 0x000fc8000f8e0002 */
[----:B------:R-:W-:Y:S01]  /*b2d0*/  IMAD R11, R11, UR37, R12 ;  /* 0x000000250b0b7c24 */ /* 0x000fe2000f8e020c */
[----:B------:R-:W1:Y:S03]  /*b2e0*/  LDC R8, c[0x0][0xc50] ;  /* 0x00031400ff087b82 */ /* 0x000e660000000800 */
[----:B------:R-:W-:Y:S02]  /*b2f0*/  IMAD.IADD R3, R11, 0x1, R3 ;  /* 0x000000010b037824 */ /* 0x000fe400078e0203 */
[----:B--2---:R-:W-:-:S04]  /*b300*/  @P0 IMAD.HI.U32 R4, R0, R7, RZ ;  /* 0x0000000700040227 */ /* 0x004fc800078e00ff */
[----:B------:R-:W-:Y:S01]  /*b310*/  IMAD R7, RZ, RZ, -UR38 ;  /* 0x80000026ff077e24 */ /* 0x000fe2000f8e02ff */
[----:B---3--:R-:W-:-:S03]  /*b320*/  @P0 SHF.R.U32.HI R5, RZ, R9, R4 ;  /* 0x00000009ff050219 */ /* 0x008fc60000011604 */
[----:B-1----:R-:W-:Y:S02]  /*b330*/  IMAD R9, R8, R7, UR7 ;  /* 0x0000000708097e24 */ /* 0x002fe4000f8e0207 */
[----:B------:R-:W-:Y:S02]  /*b340*/  IMAD.MOV R7, RZ, RZ, -R5 ;  /* 0x000000ffff077224 */ /* 0x000fe400078e0a05 */
[----:B------:R-:W-:Y:S01]  /*b350*/  IMAD.WIDE.U32 R2, R9, UR4, R2 ;  /* 0x0000000409027c25 */ /* 0x000fe2000f8e0002 */
[----:B------:R-:W-:-:S03]  /*b360*/  SHF.R.S32.HI R4, RZ, 0x1f, R9 ;  /* 0x0000001fff047819 */ /* 0x000fc60000011409 */
[----:B------:R-:W-:Y:S01]  /*b370*/  IMAD R7, R6, R7, R0 ;  /* 0x0000000706077224 */ /* 0x000fe200078e0200 */
[----:B------:R-:W-:Y:S01]  /*b380*/  IADD3 R2, P0, R5, R2, RZ ;  /* 0x0000000205027210 */ /* 0x000fe20007f1e0ff */
[----:B------:R-:W-:-:S03]  /*b390*/  IMAD R4, R4, UR4, RZ ;  /* 0x0000000404047c24 */ /* 0x000fc6000f8e02ff */
[----:B------:R-:W-:Y:S01]  /*b3a0*/  SHF.R.S32.HI R0, RZ, 0x1f, R7 ;  /* 0x0000001fff007819 */ /* 0x000fe20000011407 */
[----:B------:R-:W-:Y:S01]  /*b3b0*/  IMAD R4, R9, UR5, R4 ;  /* 0x0000000509047c24 */ /* 0x000fe2000f8e0204 */
[----:B------:R-:W-:Y:S01]  /*b3c0*/  SHF.R.S32.HI R9, RZ, 0x1f, R5 ;  /* 0x0000001fff097819 */ /* 0x000fe20000011405 */
[----:B------:R-:W-:Y:S02]  /*b3d0*/  ULDC.64 UR4, c[0x0][0xbc8] ;  /* 0x0002f20000047ab9 */ /* 0x000fe40000000a00 */
[----:B------:R-:W-:Y:S01]  /*b3e0*/  IMAD R0, R0, UR4, RZ ;  /* 0x0000000400007c24 */ /* 0x000fe2000f8e02ff */
[----:B------:R-:W-:-:S03]  /*b3f0*/  IADD3.X R3, R9, R3, R4, P0, !PT ;  /* 0x0000000309037210 */ /* 0x000fc600007fe404 */
[C---:B------:R-:W-:Y:S02]  /*b400*/  IMAD R5, R7.reuse, UR5, R0 ;  /* 0x0000000507057c24 */ /* 0x040fe4000f8e0200 */
[----:B------:R-:W-:Y:S01]  /*b410*/  IMAD.WIDE.U32 R2, R7, UR4, R2 ;  /* 0x0000000407027c25 */ /* 0x000fe2000f8e0002 */
[----:B------:R-:W-:-:S03]  /*b420*/  ULDC.64 UR4, c[0x0][0xba8] ;  /* 0x0002ea0000047ab9 */ /* 0x000fc60000000a00 */
[----:B------:R-:W-:Y:S01]  /*b430*/  IMAD.IADD R3, R3, 0x1, R5 ;  /* 0x0000000103037824 */ /* 0x000fe200078e0205 */
[----:B------:R-:W-:-:S04]  /*b440*/  LEA R4, P0, R2, UR4, 0x2 ;  /* 0x0000000402047c11 */ /* 0x000fc8000f8010ff */
[----:B------:R-:W-:Y:S01]  /*b450*/  LEA.HI.X R5, R2, UR5, R3, 0x2, P0 ;  /* 0x0000000502057c11 */ /* 0x000fe200080f1403 */
[----:B------:R-:W-:-:S05]  /*b460*/  IMAD.MOV.U32 R3, RZ, RZ, -0x800000 ;  /* 0xff800000ff037424 */ /* 0x000fca00078e00ff */
[----:B------:R0:W-:Y:S01]  /*b470*/  STG.E desc[UR46][R4.64], R3 ;  /* 0x0000000304007986 */ /* 0x0001e2000c10192e */
[----:B------:R-:W-:Y:S05]  /*b480*/  BRA `(.L_x_8) ;  /* 0x00000050004c7947 */ /* 0x000fea0003800000 */
.L_x_6:
[----:B------:R-:W-:-:S08]  /*b490*/  NOP ;  /* 0x0000000000007918 */ /* 0x000fd00000000000 */
[----:B------:R-:W0:-:S00]  /*b4a0*/  USETMAXREG.DEALLOC.CTAPOOL 0x28 ;  /* 0x00000028000079c8 */ /* 0x000e0000080e0500 */
[----:B0-----:R-:W-:Y:S01]  /*b4b0*/  LOP3.LUT R19, R0, 0x3, RZ, 0xc0, !PT ;  /* 0x0000000300137812 */ /* 0x001fe200078ec0ff */
[----:B------:R-:W0:Y:S05]  /*b4c0*/  S2R R24, SR_CTAID.Z ;  /* 0x0000000000187919 */ /* 0x000e2a0000002700 */
[----:B-1----:R-:W1:Y:S01]  /*b4d0*/  S2UR UR6, SR_CTAID.Y ;  /* 0x00000000000679c3 */ /* 0x002e620000002600 */
[----:B------:R-:W2:Y:S02]  /*b4e0*/  SHFL.IDX PT, R0, R19, RZ, 0x1f ;  /* 0x00001fff13007589 */ /* 0x000ea400000e0000 */
[----:B--2---:R-:W-:-:S13]  /*b4f0*/  ISETP.NE.AND P0, PT, R0, RZ, PT ;  /* 0x000000ff0000720c */ /* 0x004fda0003f05270 */
[----:B01----:R-:W-:Y:S05]  /*b500*/  @!P0 BRA `(.L_x_38) ;  /* 0x0000000000288947 */ /* 0x003fea0003800000 */
[----:B------:R-:W-:Y:S01]  /*b510*/  ULDC UR7, c[0x0][0xc50] ;  /* 0x0003140000077ab9 */ /* 0x000fe20000000800 */
[----:B------:R-:W-:Y:S01]  /*b520*/  UMOV UR40, UR6 ;  /* 0x0000000600287c82 */ /* 0x000fe20008000000 */
[----:B------:R-:W-:-:S06]  /*b530*/  UISETP.NE.AND UP0, UPT, UR7, 0x1, UPT ;  /* 0x000000010700788c */ /* 0x000fcc000bf05270 */
[----:B------:R-:W-:-:S13]  /*b540*/  PLOP3.LUT P0, PT, PT, PT, UP0, 0x80, 0x0 ;  /* 0x000000000000781c */ /* 0x000fda0003f0f008 */
[----:B------:R-:W-:Y:S05]  /*b550*/  @!P0 BRA `(.L_x_39) ;  /* 0x0000000000308947 */ /* 0x000fea0003800000 */
[----:B------:R-:W-:Y:S01]  /*b560*/  ULDC UR4, c[0x0][0xc54] ;  /* 0x0003150000047ab9 */ /* 0x000fe20000000800 */
[----:B------:R-:W-:Y:S01]  /*b570*/  ULDC UR40, c[0x0][0xc58] ;  /* 0x0003160000287ab9 */ /* 0x000fe20000000800 */
[----:B------:R-:W-:-:S04]  /*b580*/  UIMAD.WIDE.U32 UR4, UR6, UR4, URZ ;  /* 0x00000004060472a5 */ /* 0x000fc8000f8e003f */
[----:B------:R-:W-:Y:S01]  /*b590*/  USHF.R.U32.HI UR40, URZ, UR40, UR5 ;  /* 0x000000283f287299 */ /* 0x000fe20008011605 */
[----:B------:R-:W-:Y:S11]  /*b5a0*/  BRA `(.L_x_39) ;  /* 0x00000000001c7947 */ /* 0x000ff60003800000 */
.L_x_38:
[----:B------:R-:W-:Y:S01]  /*b5b0*/  ULDC UR7, c[0x0][0xc50] ;  /* 0x0003140000077ab9 */ /* 0x000fe20000000800 */
[----:B------:R-:W-:Y:S01]  /*b5c0*/  UMOV UR40, UR6 ;  /* 0x0000000600287c82 */ /* 0x000fe20008000000 */
[----:B------:R-:W-:-:S11]  /*b5d0*/  UISETP.NE.AND UP0, UPT, UR7, 0x1, UPT ;  /* 0x000000010700788c */ /* 0x000fd6000bf05270 */
[----:B------:R-:W-:Y:S01]  /*b5e0*/  @UP0 ULDC UR4, c[0x0][0xc54] ;  /* 0x0003150000040ab9 */ /* 0x000fe20000000800 */
[----:B------:R-:W-:Y:S01]  /*b5f0*/  @UP0 ULDC UR8, c[0x0][0xc58] ;  /* 0x0003160000080ab9 */ /* 0x000fe20000000800 */
[----:B------:R-:W-:-:S04]  /*b600*/  UIMAD.WIDE.U32 UR4, UR6, UR4, URZ ;  /* 0x00000004060472a5 */ /* 0x000fc8000f8e003f */
[----:B------:R-:W-:-:S12]  /*b610*/  @UP0 USHF.R.U32.HI UR40, URZ, UR8, UR5 ;  /* 0x000000083f280299 */ /* 0x000fd80008011605 */
.L_x_39:
[----:B------:R-:W-:Y:S01]  /*b620*/  ISETP.GE.AND P0, PT, R24, RZ, PT ;  /* 0x000000ff1800720c */ /* 0x000fe20003f06270 */
[----:B------:R-:W-:Y:S01]  /*b630*/  UIADD3 UR4, -UR40, URZ, URZ ;  /* 0x0000003f28047290 */ /* 0x000fe2000fffe13f */
[----:B------:R-:W-:Y:S02]  /*b640*/  IMAD.MOV.U32 R33, RZ, RZ, 0x1 ;  /* 0x00000001ff217424 */ /* 0x000fe400078e00ff */
[----:B------:R-:W-:Y:S01]  /*b650*/  IMAD.MOV.U32 R0, RZ, RZ, RZ ;  /* 0x000000ffff007224 */ /* 0x000fe200078e00ff */
[----:B------:R-:W-:Y:S01]  /*b660*/  UIMAD UR4, UR7, UR4, UR6 ;  /* 0x00000004070472a4 */ /* 0x000fe2000f8e0206 */
[----:B------:R-:W-:-:S07]  /*b670*/  IMAD.MOV.U32 R2, RZ, RZ, 0x1 ;  /* 0x00000001ff027424 */ /* 0x000fce00078e00ff */
[----:B------:R-:W-:Y:S05]  /*b680*/  @!P0 BRA `(.L_x_40) ;  /* 0x0000004800fc8947 */ /* 0x000fea0003800000 */
[----:B------:R-:W0:Y:S01]  /*b690*/  LDC.64 R2, c[0x0][0xa28] ;  /* 0x00028a00ff027b82 */ /* 0x000e220000000a00 */
[----:B------:R-:W-:Y:S01]  /*b6a0*/  ULDC.64 UR6, c[0x0][0x418] ;  /* 0x0001060000067ab9 */ /* 0x000fe20000000a00 */
[----:B------:R-:W-:Y:S01]  /*b6b0*/  ULDC UR5, c[0x0][0x424] ;  /* 0x0001090000057ab9 */ /* 0x000fe20000000800 */
[----:B------:R-:W-:Y:S01]  /*b6c0*/  ULDC UR38, c[0x0][0x2f0] ;  /* 0x0000bc0000267ab9 */ /* 0x000fe20000000800 */
[----:B------:R-:W-:Y:S01]  /*b6d0*/  IMAD.MOV.U32 R18, RZ, RZ, RZ ;  /* 0x000000ffff127224 */ /* 0x000fe200078e00ff */
[----:B0-----:R-:W-:-:S04]  /*b6e0*/  ISETP.NE.U32.AND P0, PT, R2, RZ, PT ;  /* 0x000000ff0200720c */ /* 0x001fc80003f05070 */
[----:B------:R-:W-:Y:S01]  /*b6f0*/  ISETP.NE.AND.EX P0, PT, R3, RZ, PT, P0 ;  /* 0x000000ff0300720c */ /* 0x000fe20003f05300 */
[----:B------:R-:W-:-:S12]  /*b700*/  UISETP.NE.U32.AND UP0, UPT, UR6, URZ, UPT ;  /* 0x0000003f0600728c */ /* 0x000fd8000bf05070 */
[----:B------:R-:W0:Y:S01]  /*b710*/  @P0 LDC.64 R2, c[0x0][0xa28] ;  /* 0x00028a00ff020b82 */ /* 0x000e220000000a00 */
[----:B------:R-:W-:-:S04]  /*b720*/  UISETP.NE.AND.EX UP0, UPT, UR7, URZ, UPT, UP0 ;  /* 0x0000003f0700728c */ /* 0x000fc8000bf05300 */
[----:B------:R-:W-:-:S04]  /*b730*/  USEL UR5, UR5, 0x1, UP0 ;  /* 0x0000000105057887 */ /* 0x000fc80008000000 */
[----:B------:R-:W-:Y:S01]  /*b740*/  UIMAD UR38, UR5, UR38, URZ ;  /* 0x00000026052672a4 */ /* 0x000fe2000f8e023f */
[----:B------:R-:W1:Y:S03]  /*b750*/  S2R R26, SR_CTAID.X ;  /* 0x00000000001a7919 */ /* 0x000e660000002500 */
[----:B------:R-:W-:Y:S02]  /*b760*/  UISETP.GE.AND UP0, UPT, UR38, 0x1, UPT ;  /* 0x000000012600788c */ /* 0x000fe4000bf06270 */
[----:B------:R-:W-:Y:S01]  /*b770*/  UIADD3 UR5, UR38, 0x7f, URZ ;  /* 0x0000007f26057890 */ /* 0x000fe2000fffe03f */
[----:B0-----:R-:W-:-:S05]  /*b780*/  @P0 IMAD.WIDE R2, R24, 0x4, R2 ;  /* 0x0000000418020825 */ /* 0x001fca00078e0202 */
[----:B------:R0:W5:Y:S01]  /*b790*/  @P0 LDG.E R18, desc[UR46][R2.64] ;  /* 0x0000002e02120981 */ /* 0x000162000c1e1900 */
[----:B------:R-:W-:Y:S01]  /*b7a0*/  PLOP3.LUT P0, PT, PT, PT, UP0, 0x80, 0x0 ;  /* 0x000000000000781c */ /* 0x000fe20003f0f008 */
[----:B------:R-:W-:Y:S02]  /*b7b0*/  USHF.R.S32.HI UR6, URZ, 0x1f, UR5 ;  /* 0x0000001f3f067899 */ /* 0x000fe40008011405 */
[----:B------:R-:W-:Y:S02]  /*b7c0*/  ULOP3.LUT UR44, UR4, 0xffff, URZ, 0xc0, !UPT ;  /* 0x0000ffff042c7892 */ /* 0x000fe4000f8ec03f */
[----:B------:R-:W-:Y:S01]  /*b7d0*/  ULEA.HI UR6, UR6, UR5, URZ, 0x7 ;  /* 0x0000000506067291 */ /* 0x000fe2000f8f383f */
[----:B------:R-:W-:-:S03]  /*b7e0*/  UMOV UR37, URZ ;  /* 0x0000003f00257c82 */ /* 0x000fc60008000000 */
[----:B------:R-:W-:-:S04]  /*b7f0*/  USHF.R.S32.HI UR41, URZ, 0x7, UR6 ;  /* 0x000000073f297899 */ /* 0x000fc80008011406 */
[----:B01----:R-:W-:Y:S08]  /*b800*/  @!P0 BRA `(.L_x_41) ;  /* 0x0000000000848947 */ /* 0x003ff00003800000 */
[----:B------:R-:W-:-:S03]  /*b810*/  USHF.R.U32.HI UR6, URZ, 0x10, UR4 ;  /* 0x000000103f067899 */ /* 0x000fc60008011604 */
[----:B------:R-:W-:Y:S01]  /*b820*/  UMOV UR4, URZ ;  /* 0x0000003f00047c82 */ /* 0x000fe20008000000 */
[----:B------:R-:W-:-:S11]  /*b830*/  UISETP.NE.AND UP0, UPT, UR6, URZ, UPT ;  /* 0x0000003f0600728c */ /* 0x000fd6000bf05270 */
[----:B------:R-:W-:Y:S02]  /*b840*/  @!UP0 ULDC UR6, c[0x0][0x9f0] ;  /* 0x00027c0000068ab9 */ /* 0x000fe40000000800 */
[----:B------:R-:W-:Y:S01]  /*b850*/  IABS R0, UR6 ;  /* 0x0000000600007c13 */ /* 0x000fe20008000000 */
[----:B------:R-:W-:Y:S02]  /*b860*/  UIADD3 UR7, UR41, -0x1, UR6 ;  /* 0xffffffff29077890 */ /* 0x000fe4000fffe006 */
[----:B------:R-:W-:Y:S02]  /*b870*/  IABS R4, UR6 ;  /* 0x0000000600047c13 */ /* 0x000fe40008000000 */
[----:B------:R-:W-:Y:S02]  /*b880*/  R2UR UR10, R0 ;  /* 0x00000000000a72ca */ /* 0x000fe400000e0000 */
[----:B------:R-:W-:Y:S01]  /*b890*/  IABS R3, UR7 ;  /* 0x0000000700037c13 */ /* 0x000fe20008000000 */
[----:B------:R-:W-:-:S03]  /*b8a0*/  ULOP3.LUT UR7, UR7, UR6, URZ, 0x3c, !UPT ;  /* 0x0000000607077292 */ /* 0x000fc6000f8e3c3f */
[----:B------:R-:W-:-:S07]  /*b8b0*/  R2UR UR9, R3 ;  /* 0x00000000030972ca */ /* 0x000fce00000e0000 */
        /* <DEDUP_REMOVED lines=18> */
[----:B------:R-:W-:Y:S02]  /*b9e0*/  UISETP.NE.AND UP0, UPT, UR6, URZ, UPT ;  /* 0x0000003f0600728c */ /* 0x000fe4000bf05270 */
[----:B------:R-:W-:-:S09]  /*b9f0*/  @!UP1 UIADD3 UR5, -UR5, URZ, URZ ;  /* 0x0000003f05059290 */ /* 0x000fd2000fffe13f */
[----:B------:R-:W-:-:S07]  /*ba00*/  @!UP0 ULOP3.LUT UR5, URZ, UR6, URZ, 0x33, !UPT ;  /* 0x000000063f058292 */ /* 0x000fce000f8e333f */
[----:B------:R-:W-:-:S05]  /*ba10*/  UMOV UR37, UR5 ;  /* 0x0000000500257c82 */ /* 0x000fca0008000000 */
.L_x_41:
[----:B------:R-:W-:Y:S02]  /*ba20*/  UIMAD UR45, UR44, UR37, URZ ;  /* 0x000000252c2d72a4 */ /* 0x000fe4000f8e023f */
[----:B------:R-:W-:Y:S02]  /*ba30*/  IMAD.U32 R3, RZ, RZ, UR37 ;  /* 0x00000025ff037e24 */ /* 0x000fe4000f8e00ff */
[----:B------:R-:W-:Y:S02]  /*ba40*/  IMAD.MOV.U32 R2, RZ, RZ, 0x1 ;  /* 0x00000001ff027424 */ /* 0x000fe400078e00ff */
[----:B------:R-:W-:-:S05]  /*ba50*/  IMAD.U32 R0, RZ, RZ, UR45 ;  /* 0x0000002dff007e24 */ /* 0x000fca000f8e00ff */
[----:B------:R-:W-:-:S04]  /*ba60*/  VIADDMNMX R0, R0, R3, UR41, PT ;  /* 0x0000002900007e46 */ /* 0x000fc8000b800103 */
[----:B------:R-:W-:Y:S02]  /*ba70*/  R2UR UR48, R0 ;  /* 0x00000000003072ca */ /* 0x000fe400000e0000 */
[----:B------:R-:W-:-:S11]  /*ba80*/  MOV R0, RZ ;  /* 0x000000ff00007202 */ /* 0x000fd60000000f00 */
[----:B------:R-:W-:-:S06]  /*ba90*/  UISETP.GT.AND UP0, UPT, UR48, UR45, UPT ;  /* 0x0000002d3000728c */ /* 0x000fcc000bf04270 */
[----:B------:R-:W-:-:S13]  /*baa0*/  PLOP3.LUT P0, PT, PT, PT, UP0, 0x80, 0x0 ;  /* 0x000000000000781c */ /* 0x000fda0003f0f008 */
[----:B------:R-:W-:Y:S05]  /*bab0*/  @!P0 BRA `(.L_x_40) ;  /* 0x0000004400f08947 */ /* 0x000fea0003800000 */
[----:B------:R-:W0:Y:S01]  /*bac0*/  S2UR UR4, SR_CgaCtaId ;  /* 0x00000000000479c3 */ /* 0x000e220000008800 */
[----:B------:R-:W-:-:S04]  /*bad0*/  MOV R0, 0x400 ;  /* 0x0000040000007802 */ /* 0x000fc80000000f00 */
[----:B------:R-:W-:-:S13]  /*bae0*/  R2UR UR42, R0 ;  /* 0x00000000002a72ca */ /* 0x000fda00000e0000 */
[----:B0-----:R-:W-:-:S04]  /*baf0*/  ULEA UR42, UR4, UR42, 0x18 ;  /* 0x0000002a042a7291 */ /* 0x001fc8000f8ec03f */
[----:B------:R-:W-:-:S04]  /*bb00*/  UIADD3 UR4, UR42, 0x28400, URZ ;  /* 0x000284002a047890 */ /* 0x000fc8000fffe03f */
[----:B------:R-:W-:-:S06]  /*bb10*/  ULOP3.LUT UP0, URZ, UR4, 0x3ff, URZ, 0xc0, !UPT ;  /* 0x000003ff043f7892 */ /* 0x000fcc000f80c03f */
[----:B------:R-:W-:-:S13]  /*bb20*/  PLOP3.LUT P0, PT, PT, PT, UP0, 0x80, 0x0 ;  /* 0x000000000000781c */ /* 0x000fda0003f0f008 */
[----:B------:R-:W-:Y:S05]  /*bb30*/  @!P0 BRA `(.L_x_42) ;  /* 0x0000000000408947 */ /* 0x000fea0003800000 */
[----:B------:R-:W-:Y:S01]  /*bb40*/  MOV R2, 0x0 ;  /* 0x0000000000027802 */ /* 0x000fe20000000f00 */
[----:B------:R-:W-:Y:S01]  /*bb50*/  ULDC.64 UR4, c[0x4][0x1b0] ;  /* 0x01006c0000047ab9 */ /* 0x000fe20000000a00 */
[----:B------:R-:W-:Y:S01]  /*bb60*/  ULDC.64 UR6, c[0x4][0x1b8] ;  /* 0x01006e0000067ab9 */ /* 0x000fe20000000a00 */
[----:B------:R-:W-:Y:S02]  /*bb70*/  IMAD.U32 R4, RZ, RZ, UR4 ;  /* 0x00000004ff047e24 */ /* 0x000fe4000f8e00ff */
[----:B------:R-:W-:Y:S01]  /*bb80*/  IMAD.U32 R5, RZ, RZ, UR5 ;  /* 0x00000005ff057e24 */ /* 0x000fe2000f8e00ff */
[----:B------:R-:W0:Y:S01]  /*bb90*/  LDC.64 R2, c[0x4][R2] ;  /* 0x0100000002027b82 */ /* 0x000e220000000a00 */
[----:B------:R-:W-:Y:S01]  /*bba0*/  ULDC.64 UR4, c[0x4][0x100] ;  /* 0x0100400000047ab9 */ /* 0x000fe20000000a00 */
[----:B------:R-:W-:Y:S02]  /*bbb0*/  IMAD.U32 R6, RZ, RZ, UR6 ;  /* 0x00000006ff067e24 */ /* 0x000fe4000f8e00ff */
[----:B------:R-:W-:-:S02]  /*bbc0*/  IMAD.U32 R7, RZ, RZ, UR7 ;  /* 0x00000007ff077e24 */ /* 0x000fc4000f8e00ff */
[----:B------:R-:W-:Y:S02]  /*bbd0*/  IMAD.U32 R10, RZ, RZ, UR4 ;  /* 0x00000004ff0a7e24 */ /* 0x000fe4000f8e00ff */
[----:B------:R-:W-:Y:S02]  /*bbe0*/  IMAD.U32 R11, RZ, RZ, UR5 ;  /* 0x00000005ff0b7e24 */ /* 0x000fe4000f8e00ff */
[----:B------:R-:W-:Y:S02]  /*bbf0*/  IMAD.MOV.U32 R8, RZ, RZ, 0x70 ;  /* 0x00000070ff087424 */ /* 0x000fe400078e00ff */
[----:B------:R-:W-:Y:S02]  /*bc00*/  IMAD.MOV.U32 R12, RZ, RZ, 0x1 ;  /* 0x00000001ff0c7424 */ /* 0x000fe400078e00ff */
[----:B------:R-:W-:-:S07]  /*bc10*/  IMAD.MOV.U32 R13, RZ, RZ, RZ ;  /* 0x000000ffff0d7224 */ /* 0x000fce00078e00ff */
[----:B------:R-:W-:-:S07]  /*bc20*/  LEPC R20, `(.L_x_42) ;  /* 0x000000001014794e */ /* 0x000fce0000000000 */
[----:B0----5:R-:W-:Y:S05]  /*bc30*/  CALL.ABS.NOINC R2 ;  /* 0x0000000002007343 */ /* 0x021fea0003c00000 */
.L_x_42:
[----:B------:R-:W-:-:S06]  /*bc40*/  UIADD3 UR4, UR42, 0x10400, URZ ;  /* 0x000104002a047890 */ /* 0x000fcc000fffe03f */
[----:B------:R-:W-:-:S05]  /*bc50*/  IMAD.U32 R16, RZ, RZ, UR4 ;  /* 0x00000004ff107e24 */ /* 0x000fca000f8e00ff */
[----:B------:R-:W-:-:S13]  /*bc60*/  LOP3.LUT P0, RZ, R16, 0x3ff, RZ, 0xc0, !PT ;  /* 0x000003ff10ff7812 */ /* 0x000fda000780c0ff */
        /* <DEDUP_REMOVED lines=8> */
[----:B------:R-:W-:Y:S01]  /*bcf0*/  IMAD.U32 R6, RZ, RZ, UR6 ;  /* 0x00000006ff067e24 */ /* 0x000fe2000f8e00ff */
[----:B------:R-:W-:Y:S01]  /*bd00*/  MOV R10, UR4 ;  /* 0x00000004000a7c02 */ /* 0x000fe20008000f00 */
[----:B------:R-:W-:-:S02]  /*bd10*/  IMAD.U32 R7, RZ, RZ, UR7 ;  /* 0x00000007ff077e24 */ /* 0x000fc4000f8e00ff */
[----:B------:R-:W-:Y:S02]  /*bd20*/  IMAD.U32 R11, RZ, RZ, UR5 ;  /* 0x00000005ff0b7e24 */ /* 0x000fe4000f8e00ff */
[----:B------:R-:W-:Y:S02]  /*bd30*/  IMAD.MOV.U32 R8, RZ, RZ, 0x70 ;  /* 0x00000070ff087424 */ /* 0x000fe400078e00ff */
[----:B------:R-:W-:Y:S02]  /*bd40*/  IMAD.MOV.U32 R12, RZ, RZ, 0x1 ;  /* 0x00000001ff0c7424 */ /* 0x000fe400078e00ff */
[----:B------:R-:W-:-:S07]  /*bd50*/  IMAD.MOV.U32 R13, RZ, RZ, RZ ;  /* 0x000000ffff0d7224 */ /* 0x000fce00078e00ff */
[----:B------:R-:W-:-:S07]  /*bd60*/  LEPC R20, `(.L_x_43) ;  /* 0x000000001014794e */ /* 0x000fce0000000000 */
[----:B0----5:R-:W-:Y:S05]  /*bd70*/  CALL.ABS.NOINC R2 ;  /* 0x0000000002007343 */ /* 0x021fea0003c00000 */
.L_x_43:
[----:B------:R-:W-:-:S04]  /*bd80*/  IMAD.U32 R22, RZ, RZ, UR42 ;  /* 0x0000002aff167e24 */ /* 0x000fc8000f8e00ff */
[----:B------:R-:W-:-:S05]  /*bd90*/  VIADD R30, R22, 0x400 ;  /* 0x00000400161e7836 */ /* 0x000fca0000000000 */
        /* <DEDUP_REMOVED lines=18> */
.L_x_44:
[----:B------:R-:W-:-:S13]  /*bec0*/  LOP3.LUT P6, RZ, R16, 0x3ff, RZ, 0xc0, !PT ;  /* 0x000003ff10ff7812 */ /* 0x000fda00078cc0ff */
[----:B------:R-:W-:Y:S05]  /*bed0*/  @!P6 BRA `(.L_x_45) ;  /* 0x000000000040e947 */ /* 0x000fea0003800000 */
[----:B------:R-:W-:Y:S01]  /*bee0*/  MOV R2, 0x0 ;  /* 0x0000000000027802 */ /* 0x000fe20000000f00 */
[----:B------:R-:W-:Y:S01]  /*bef0*/  ULDC.64 UR4, c[0x4][0x1b0] ;  /* 0x01006c0000047ab9 */ /* 0x000fe20000000a00 */
[----:B------:R-:W-:Y:S01]  /*bf00*/  ULDC.64 UR6, c[0x4][0x1b8] ;  /* 0x01006e0000067ab9 */ /* 0x000fe20000000a00 */
[----:B------:R-:W-:Y:S01]  /*bf10*/  MOV R4, UR4 ;  /* 0x0000000400047c02 */ /* 0x000fe20008000f00 */
[----:B------:R-:W-:Y:S01]  /*bf20*/  IMAD.U32 R5, RZ, RZ, UR5 ;  /* 0x00000005ff057e24 */ /* 0x000fe2000f8e00ff */
[----:B------:R-:W-:Y:S01]  /*bf30*/  ULDC.64 UR4, c[0x4][0x118] ;  /* 0x0100460000047ab9 */ /* 0x000fe20000000a00 */
[----:B------:R-:W0:Y:S01]  /*bf40*/  LDC.64 R2, c[0x4][R2] ;  /* 0x0100000002027b82 */ /* 0x000e220000000a00 */
[----:B------:R-:W-:Y:S02]  /*bf50*/  IMAD.U32 R6, RZ, RZ, UR6 ;  /* 0x00000006ff067e24 */ /* 0x000fe4000f8e00ff */
[----:B------:R-:W-:Y:S02]  /*bf60*/  IMAD.U32 R7, RZ, RZ, UR7 ;  /* 0x00000007ff077e24 */ /* 0x000fe4000f8e00ff */
[----:B------:R-:W-:-:S02]  /*bf70*/  IMAD.U32 R10, RZ, RZ, UR4 ;  /* 0x00000004ff0a7e24 */ /* 0x000fc4000f8e00ff */
[----:B------:R-:W-:Y:S02]  /*bf80*/  IMAD.U32 R11, RZ, RZ, UR5 ;  /* 0x00000005ff0b7e24 */ /* 0x000fe4000f8e00ff */
[----:B------:R-:W-:Y:S02]  /*bf90*/  IMAD.MOV.U32 R8, RZ, RZ, 0x70 ;  /* 0x00000070ff087424 */ /* 0x000fe400078e00ff */
[----:B------:R-:W-:Y:S02]  /*bfa0*/  IMAD.MOV.U32 R12, RZ, RZ, 0x1 ;  /* 0x00000001ff0c7424 */ /* 0x000fe400078e00ff */
[----:B------:R-:W-:-:S07]  /*bfb0*/  IMAD.MOV.U32 R13, RZ, RZ, RZ ;  /* 0x000000ffff0d7224 */ /* 0x000fce00078e00ff */
[----:B------:R-:W-:-:S07]  /*bfc0*/  LEPC R20, `(.L_x_45) ;  /* 0x000000001014794e */ /* 0x000fce0000000000 */
[----:B0----5:R-:W-:Y:S05]  /*bfd0*/  CALL.ABS.NOINC R2 ;  /* 0x0000000002007343 */ /* 0x021fea0003c00000 */
.L_x_45:
[----:B------:R-:W0:Y:S01]  /*bfe0*/  LDC.64 R2, c[0x0][0x9f8] ;  /* 0x00027e00ff027b82 */ /* 0x000e220000000a00 */
[----:B------:R-:W-:-:S07]  /*bff0*/  IMAD.MOV.U32 R36, RZ, RZ, R24 ;  /* 0x000000ffff247224 */ /* 0x000fce00078e0018 */
[----:B------:R-:W1:Y:S01]  /*c000*/  LDC R12, c[0x0][0x430] ;  /* 0x00010c00ff0c7b82 */ /* 0x000e620000000800 */
[C---:B------:R-:W-:Y:S01]  /*c010*/  IMAD.SHL.U32 R32, R17.reuse, 0x10, RZ ;  /* 0x0000001011207824 */ /* 0x040fe200078e00ff */
[----:B------:R-:W-:Y:S01]  /*c020*/  LOP3.LUT R10, R17, 0x7f, RZ, 0xc0, !PT ;  /* 0x0000007f110a7812 */ /* 0x000fe200078ec0ff */
[----:B------:R-:W-:Y:S01]  /*c030*/  IMAD.U32 R6, RZ, RZ, UR48 ;  /* 0x00000030ff067e24 */ /* 0x000fe2000f8e00ff */
[----:B------:R-:W-:-:S04]  /*c040*/  LOP3.LUT R29, R29, 0xfffffff7, RZ, 0xc0, !PT ;  /* 0xfffffff71d1d7812 */ /* 0x000fc800078ec0ff */
[----:B------:R-:W2:Y:S01]  /*c050*/  LDC R20, c[0x0][0x2f4] ;  /* 0x0000bd00ff147b82 */ /* 0x000ea20000000800 */
[----:B0-----:R-:W-:-:S04]  /*c060*/  ISETP.NE.U32.AND P0, PT, R2, RZ, PT ;  /* 0x000000ff0200720c */ /* 0x001fc80003f05070 */
[----:B------:R-:W-:-:S13]  /*c070*/  ISETP.NE.AND.EX P0, PT, R3, RZ, PT, P0 ;  /* 0x000000ff0300720c */ /* 0x000fda0003f05300 */
[----:B------:R-:W0:Y:S02]  /*c080*/  @P0 LDC.64 R2, c[0x0][0x9f8] ;  /* 0x00027e00ff020b82 */ /* 0x000e240000000a00 */
[----:B0-----:R-:W-:-:S05]  /*c090*/  @P0 IMAD.WIDE R2, R24, 0x4, R2 ;  /* 0x0000000418020825 */ /* 0x001fca00078e0202 */
[----:B------:R0:W3:Y:S01]  /*c0a0*/  @P0 LDG.E R36, desc[UR46][R2.64] ;  /* 0x0000002e02240981 */ /* 0x0000e2000c1e1900 */
[----:B-1----:R-:W-:Y:S02]  /*c0b0*/  ISETP.NE.AND P1, PT, R12, 0x1, PT ;  /* 0x000000010c00780c */ /* 0x002fe40003f25270 */
[----:B------:R-:W-:Y:S02]  /*c0c0*/  LOP3.LUT R32, R32, 0x70, RZ, 0xc0, !PT ;  /* 0x0000007020207812 */ /* 0x000fe400078ec0ff */
[----:B------:R-:W-:Y:S02]  /*c0d0*/  LEA R6, R6, 0xffffff80, 0x7 ;  /* 0xffffff8006067811 */ /* 0x000fe400078e38ff */
[----:B------:R-:W-:-:S04]  /*c0e0*/  SHF.R.U32.HI R23, RZ, 0x3, R10 ;  /* 0x00000003ff177819 */ /* 0x000fc8000001160a */
[----:B------:R-:W-:-:S03]  /*c0f0*/  IADD3 R5, R32, R23, R6 ;  /* 0x0000001720057210 */ /* 0x000fc60007ffe006 */
[----:B------:R-:W1:Y:S01]  /*c100*/  @P1 LDC R0, c[0x0][0x434] ;  /* 0x00010d00ff001b82 */ /* 0x000e620000000800 */
[C---:B------:R-:W-:Y:S01]  /*c110*/  ISETP.GE.AND P0, PT, R5.reuse, UR38, PT ;  /* 0x0000002605007c0c */ /* 0x040fe2000bf06270 */
[----:B-----5:R-:W-:Y:S01]  /*c120*/  IMAD.IADD R11, R5, 0x1, R18 ;  /* 0x00000001050b7824 */ /* 0x020fe200078e0212 */
[----:B------:R-:W-:-:S03]  /*c130*/  @P1 LOP3.LUT R29, R29, 0x8, RZ, 0xfc, !PT ;  /* 0x000000081d1d1812 */ /* 0x000fc600078efcff */
[----:B------:R-:W-:Y:S02]  /*c140*/  IMAD.MOV.U32 R7, RZ, RZ, R11 ;  /* 0x000000ffff077224 */ /* 0x000fe400078e000b */
[----:B0-----:R-:W0:Y:S08]  /*c150*/  @P1 LDC R3, c[0x0][0x438] ;  /* 0x00010e00ff031b82 */ /* 0x001e300000000800 */
[----:B------:R-:W4:Y:S08]  /*c160*/  @!P0 LDC.64 R8, c[0x0][0x428] ;  /* 0x00010a00ff088b82 */ /* 0x000f300000000a00 */
[----:B------:R-:W2:Y:S01]  /*c170*/  @!P0 LDC.64 R4, c[0x0][0x418] ;  /* 0x00010600ff048b82 */ /* 0x000ea20000000a00 */
[----:B-1----:R-:W-:-:S05]  /*c180*/  @P1 IMAD.HI.U32 R0, R11, R0, RZ ;  /* 0x000000000b001227 */ /* 0x002fca00078e00ff */
[----:B0-----:R-:W-:-:S04]  /*c190*/  @P1 SHF.R.U32.HI R7, RZ, R3, R0 ;  /* 0x00000003ff071219 */ /* 0x001fc80000011600 */
[--C-:B------:R-:W-:Y:S01]  /*c1a0*/  @!P0 SHF.R.S32.HI R3, RZ, 0x1f, R7.reuse ;  /* 0x0000001fff038819 */ /* 0x100fe20000011407 */
[----:B------:R-:W-:Y:S02]  /*c1b0*/  @!P0 IMAD.MOV.U32 R2, RZ, RZ, R7 ;  /* 0x000000ffff028224 */ /* 0x000fe400078e0007 */
[----:B------:R-:W-:Y:S01]  /*c1c0*/  IMAD.SHL.U32 R16, R17, 0x80, RZ ;  /* 0x0000008011107824 */ /* 0x000fe200078e00ff */
[----:B------:R-:W-:Y:S01]  /*c1d0*/  UMOV UR4, 0xffffffff ;  /* 0xffffffff00047882 */ /* 0x000fe20000000000 */
[----:B---3--:R-:W-:Y:S01]  /*c1e0*/  SHF.R.S32.HI R13, RZ, 0x1f, R36 ;  /* 0x0000001fff0d7819 */ /* 0x008fe20000011424 */
[----:B----4-:R-:W-:-:S04]  /*c1f0*/  @!P0 IMAD.WIDE.U32 R2, R36, R8, R2 ;  /* 0x0000000824028225 */ /* 0x010fc800078e0002 */
[----:B------:R-:W-:Y:S01]  /*c200*/  @!P0 IMAD R0, R13, R8, RZ ;  /* 0x000000080d008224 */ /* 0x000fe200078e02ff */
[----:B--2---:R-:W-:Y:S01]  /*c210*/  @!P0 LEA R4, P1, R2, R4, 0x2 ;  /* 0x0000000402048211 */ /* 0x004fe200078210ff */
[----:B------:R-:W-:Y:S02]  /*c220*/  STL [R1], R13 ;  /* 0x0000000d01007387 */ /* 0x000fe40000100800 */
[----:B------:R-:W-:-:S04]  /*c230*/  @!P0 IMAD R9, R36, R9, R0 ;  /* 0x0000000924098224 */ /* 0x000fc800078e0200 */
[----:B------:R-:W-:-:S05]  /*c240*/  @!P0 IMAD.IADD R0, R3, 0x1, R9 ;  /* 0x0000000103008824 */ /* 0x000fca00078e0209 */
[----:B------:R-:W-:Y:S01]  /*c250*/  @!P0 LEA.HI.X R5, R2, R5, R0, 0x2, P1 ;  /* 0x0000000502058211 */ /* 0x000fe200008f1400 */
[----:B------:R-:W-:Y:S01]  /*c260*/  IMAD.MOV R2, RZ, RZ, -R7 ;  /* 0x000000ffff027224 */ /* 0x000fe200078e0a07 */
[----:B------:R-:W-:Y:S01]  /*c270*/  MOV R0, RZ ;  /* 0x000000ff00007202 */ /* 0x000fe20000000f00 */
[----:B------:R-:W-:Y:S01]  /*c280*/  IMAD.MOV.U32 R7, RZ, RZ, 0x40 ;  /* 0x00000040ff077424 */ /* 0x000fe200078e00ff */
[----:B------:R-:W-:Y:S02]  /*c290*/  R2P PR, R17, 0x6 ;  /* 0x0000000611007804 */ /* 0x000fe40000000000 */
[----:B------:R-:W-:Y:S02]  /*c2a0*/  SHF.R.U32.HI R3, RZ, 0x5, R10 ;  /* 0x00000005ff037819 */ /* 0x000fe4000001160a */
[----:B------:R0:W5:Y:S01]  /*c2b0*/  @!P0 LDG.E R0, desc[UR46][R4.64] ;  /* 0x0000002e04008981 */ /* 0x000162000c1e1900 */
[----:B------:R-:W-:-:S05]  /*c2c0*/  LOP3.LUT R8, R16, 0x400, RZ, 0xc0, !PT ;  /* 0x0000040010087812 */ /* 0x000fca00078ec0ff */
[----:B------:R-:W-:Y:S02]  /*c2d0*/  IMAD R8, R3, 0x800, R8 ;  /* 0x0000080003087824 */ /* 0x000fe400078e0208 */
[----:B0-----:R-:W-:Y:S01]  /*c2e0*/  IMAD R4, R12, R2, R11 ;  /* 0x000000020c047224 */ /* 0x001fe200078e020b */
[----:B------:R-:W-:Y:S01]  /*c2f0*/  SEL R5, R7, 0xffffffc0, !P2 ;  /* 0xffffffc007057807 */ /* 0x000fe20005000000 */
[----:B------:R-:W-:Y:S01]  /*c300*/  IMAD.MOV.U32 R7, RZ, RZ, 0x20 ;  /* 0x00000020ff077424 */ /* 0x000fe200078e00ff */
[----:B------:R-:W-:-:S03]  /*c310*/  LOP3.LUT R2, R16, 0x380, RZ, 0xc0, !PT ;  /* 0x0000038010027812 */ /* 0x000fc600078ec0ff */
[----:B------:R0:W-:Y:S02]  /*c320*/  STL [R1+0x4], R5 ;  /* 0x0000040501007387 */ /* 0x0001e40000100800 */
[----:B------:R-:W-:-:S05]  /*c330*/  IMAD R3, R3, 0x10, R2 ;  /* 0x0000001003037824 */ /* 0x000fca00078e0202 */
[----:B------:R-:W-:Y:S02]  /*c340*/  LOP3.LUT R3, R3, R32, RZ, 0x3c, !PT ;  /* 0x0000002003037212 */ /* 0x000fe400078e3cff */
[----:B0-----:R-:W-:Y:S02]  /*c350*/  LOP3.LUT R5, R2, 0x10, R17, 0xf8, !PT ;  /* 0x0000001002057812 */ /* 0x001fe400078ef811 */
[----:B------:R-:W-:-:S05]  /*c360*/  SEL R2, R7, 0xffffffe0, !P1 ;  /* 0xffffffe007027807 */ /* 0x000fca0004800000 */
[----:B------:R0:W-:Y:S01]  /*c370*/  STL [R1+0x10], R2 ;  /* 0x0000100201007387 */ /* 0x0001e20000100800 */
[----:B------:R-:W-:Y:S05]  /*c380*/  BRA.DIV UR4, `(.L_x_46) ;  /* 0x0000004604147947 */ /* 0x000fea000b800000 */
.L_x_98:
[----:B------:R-:W-:Y:S01]  /*c390*/  ULOP3.LUT UR4, UR36, 0x2, URZ, 0xfc, !UPT ;  /* 0x0000000224047892 */ /* 0x000fe2000f8efc3f */
[CC--:B------:R-:W-:Y:S01]  /*c3a0*/  ISETP.GE.AND P2, PT, R32.reuse, R20.reuse, PT ;  /* 0x000000142000720c */ /* 0x0c0fe20003f46270 */
[----:B------:R-:W-:Y:S01]  /*c3b0*/  IMAD.U32 R35, RZ, RZ, UR40 ;  /* 0x00000028ff237e24 */ /* 0x000fe2000f8e00ff */
[----:B------:R-:W-:Y:S02]  /*c3c0*/  LOP3.LUT R29, R29, 0xfffffffb, RZ, 0xc0, !PT ;  /* 0xfffffffb1d1d7812 */ /* 0x000fe400078ec0ff */
[----:B------:R-:W-:Y:S01]  /*c3d0*/  LOP3.LUT R19, R32, 0x80, RZ, 0xfc, !PT ;  /* 0x0000008020137812 */ /* 0x000fe200078efcff */
[----:B0-----:R-:W-:Y:S01]  /*c3e0*/  IMAD.U32 R2, RZ, RZ, UR4 ;  /* 0x00000004ff027e24 */ /* 0x001fe2000f8e00ff */
[----:B------:R-:W-:Y:S02]  /*c3f0*/  LOP3.LUT R29, R29, 0xfffffffd, RZ, 0xc0, !PT ;  /* 0xfffffffd1d1d7812 */ /* 0x000fe400078ec0ff */
[----:B------:R-:W-:Y:S02]  /*c400*/  ISETP.GE.AND P1, PT, R19, R20, PT ;  /* 0x000000141300720c */ /* 0x000fe40003f26270 */
[----:B------:R-:W-:-:S02]  /*c410*/  ISETP.NE.AND P0, PT, R2, 0x3, PT ;  /* 0x000000030200780c */ /* 0x000fc40003f05270 */
[----:B------:R-:W-:Y:S02]  /*c420*/  LOP3.LUT R5, R5, R32, RZ, 0x3c, !PT ;  /* 0x0000002005057212 */ /* 0x000fe400078e3cff */
[----:B------:R-:W-:Y:S02]  /*c430*/  @P2 LOP3.LUT R29, R29, 0x2, RZ, 0xfc, !PT ;  /* 0x000000021d1d2812 */ /* 0x000fe400078efcff */
[----:B------:R-:W-:Y:S01]  /*c440*/  LOP3.LUT R16, R3, 0xc00, R16, 0xf8, !PT ;  /* 0x00000c0003107812 */ /* 0x000fe200078ef810 */
[----:B------:R-:W-:Y:S01]  /*c450*/  IMAD.IADD R31, R8, 0x1, R5 ;  /* 0x00000001081f7824 */ /* 0x000fe200078e0205 */
[----:B------:R-:W-:Y:S02]  /*c460*/  SHF.R.U32.HI R17, RZ, 0x3, R17 ;  /* 0x00000003ff117819 */ /* 0x000fe40000011611 */
[----:B------:R-:W-:-:S03]  /*c470*/  SHF.R.S32.HI R35, RZ, 0x1f, R35 ;  /* 0x0000001fff237819 */ /* 0x000fc60000011423 */
[----:B------:R-:W-:-:S04]  /*c480*/  @P0 LOP3.LUT R29, R29, 0x4, RZ, 0xfc, !PT ;  /* 0x000000041d1d0812 */ /* 0x000fc800078efcff */
[----:B------:R-:W-:-:S04]  /*c490*/  LOP3.LUT R29, R29, 0xfffffffe, RZ, 0xc0, !PT ;  /* 0xfffffffe1d1d7812 */ /* 0x000fc800078ec0ff */
[----:B------:R-:W-:Y:S01]  /*c4a0*/  @P1 LOP3.LUT R29, R29, 0x1, RZ, 0xfc, !PT ;  /* 0x000000011d1d1812 */ /* 0x000fe200078efcff */
[----:B------:R-:W-:Y:S06]  /*c4b0*/  @!P0 BRA `(.L_x_47) ;  /* 0x0000000000048947 */ /* 0x000fec0003800000 */
[----:B------:R-:W-:Y:S01]  /*c4c0*/  BPT.TRAP 0x1 ;  /* 0x000000040000795c */ /* 0x000fe20000300000 */
.L_x_47:
[----:B------:R-:W-:Y:S01]  /*c4d0*/  IMAD.MOV.U32 R20, RZ, RZ, 0x1 ;  /* 0x00000001ff147424 */ /* 0x000fe200078e00ff */
[----:B------:R-:W-:-:S04]  /*c4e0*/  SHF.R.S32.HI R8, RZ, 0x1f, R4 ;  /* 0x0000001fff087819 */ /* 0x000fc80000011404 */
[----:B------:R-:W-:-:S04]  /*c4f0*/  SHF.L.U32 R20, R20, 0x1f, RZ ;  /* 0x0000001f14147819 */ /* 0x000fc800000006ff */
[----:B------:R-:W0:Y:S02]  /*c500*/  SYNCS.PHASECHK.TRANS64.TRYWAIT P0, [UR42+0x38880], R20 ;  /* 0x03888014ff0075a7 */ /* 0x000e24000800016a */
[----:B0-----:R-:W-:Y:S05]  /*c510*/  @!P0 BRA `(.L_x_48) ;  /* 0x0000004000d08947 */ /* 0x001fea0003800000 */
.L_x_99:
[----:B------:R-:W-:Y:S01]  /*c520*/  ULDC.64 UR4, c[0x0][0x328] ;  /* 0x0000ca0000047ab9 */ /* 0x000fe20000000a00 */
[----:B-----5:R-:W-:Y:S01]  /*c530*/  SHF.R.S32.HI R9, RZ, 0x1f, R0 ;  /* 0x0000001fff097819 */ /* 0x020fe20000011400 */
[----:B------:R-:W-:Y:S01]  /*c540*/  IMAD R3, R8, UR4, RZ ;  /* 0x0000000408037c24 */ /* 0x000fe2000f8e02ff */
[----:B------:R-:W-:Y:S01]  /*c550*/  R2UR UR6, R35 ;  /* 0x00000000230672ca */ /* 0x000fe200000e0000 */
[----:B------:R-:W-:Y:S01]  /*c560*/  IMAD.SHL.U32 R37, R10, 0x10, RZ ;  /* 0x000000100a257824 */ /* 0x000fe200078e00ff */
[----:B------:R-:W-:Y:S01]  /*c570*/  IADD3 R6, -R23, UR38, -R6 ;  /* 0x0000002617067c10 */ /* 0x000fe2000fffe906 */
[C---:B------:R-:W-:Y:S01]  /*c580*/  IMAD R5, R4.reuse, UR5, R3 ;  /* 0x0000000504057c24 */ /* 0x040fe2000f8e0203 */
[----:B------:R-:W-:Y:S01]  /*c590*/  LOP3.LUT R29, R29, 0xffffff7f, RZ, 0xc0, !PT ;  /* 0xffffff7f1d1d7812 */ /* 0x000fe200078ec0ff */
[----:B------:R-:W-:Y:S01]  /*c5a0*/  IMAD.WIDE.U32 R2, R4, UR4, RZ ;  /* 0x0000000404027c25 */ /* 0x000fe2000f8e00ff */
[----:B------:R-:W-:-:S03]  /*c5b0*/  ULDC.64 UR4, c[0x0][0x338] ;  /* 0x0000ce0000047ab9 */ /* 0x000fc60000000a00 */
[----:B------:R-:W-:Y:S02]  /*c5c0*/  IMAD.IADD R3, R3, 0x1, R5 ;  /* 0x0000000103037824 */ /* 0x000fe400078e0205 */
[----:B------:R-:W-:Y:S02]  /*c5d0*/  IMAD R5, R9, UR4, RZ ;  /* 0x0000000409057c24 */ /* 0x000fe4000f8e02ff */
[----:B------:R-:W-:-:S04]  /*c5e0*/  IMAD.WIDE.U32 R2, R0, UR4, R2 ;  /* 0x0000000400027c25 */ /* 0x000fc8000f8e0002 */
[----:B------:R-:W-:Y:S01]  /*c5f0*/  IMAD R5, R0, UR5, R5 ;  /* 0x0000000500057c24 */ /* 0x000fe2000f8e0205 */
[----:B------:R-:W-:-:S03]  /*c600*/  ULDC.64 UR4, c[0x0][0x330] ;  /* 0x0000cc0000047ab9 */ /* 0x000fc60000000a00 */
[----:B------:R-:W-:Y:S02]  /*c610*/  IMAD.IADD R3, R3, 0x1, R5 ;  /* 0x0000000103037824 */ /* 0x000fe400078e0205 */
[----:B------:R-:W-:Y:S01]  /*c620*/  IMAD.U32 R5, RZ, RZ, UR4 ;  /* 0x00000004ff057e24 */ /* 0x000fe2000f8e00ff */
[----:B------:R-:W-:-:S03]  /*c630*/  UIMAD UR4, UR6, UR4, URZ ;  /* 0x00000004060472a4 */ /* 0x000fc6000f8e023f */
[----:B------:R-:W-:Y:S01]  /*c640*/  IMAD.WIDE.U32 R2, R5, UR40, R2 ;  /* 0x0000002805027c25 */ /* 0x000fe2000f8e0002 */
[----:B------:R-:W-:Y:S01]  /*c650*/  ULDC.64 UR6, c[0x0][0x318] ;  /* 0x0000c60000067ab9 */ /* 0x000fe20000000a00 */
[----:B------:R-:W-:Y:S02]  /*c660*/  UIMAD UR4, UR40, UR5, UR4 ;  /* 0x00000005280472a4 */ /* 0x000fe4000f8e0204 */
[----:B------:R-:W-:Y:S01]  /*c670*/  IMAD.U32 R7, RZ, RZ, UR7 ;  /* 0x00000007ff077e24 */ /* 0x000fe2000f8e00ff */
[----:B------:R-:W-:Y:S02]  /*c680*/  IADD3 R5, P0, R2, UR6, RZ ;  /* 0x0000000602057c10 */ /* 0x000fe4000ff1e0ff */
[----:B------:R-:W-:Y:S02]  /*c690*/  SHF.L.U32 R2, R17, 0x4, RZ ;  /* 0x0000000411027819 */ /* 0x000fe400000006ff */
[----:B------:R-:W-:Y:S01]  /*c6a0*/  IADD3.X R7, R7, UR4, R3, P0, !PT ;  /* 0x0000000407077c10 */ /* 0x000fe200087fe403 */
[----:B------:R-:W-:Y:S01]  /*c6b0*/  IMAD.SHL.U32 R3, R17, 0x80, RZ ;  /* 0x0000008011037824 */ /* 0x000fe200078e00ff */
[----:B------:R-:W-:Y:S01]  /*c6c0*/  ISETP.GE.AND P0, PT, R6, 0x1, PT ;  /* 0x000000010600780c */ /* 0x000fe20003f06270 */
[----:B------:R-:W-:-:S03]  /*c6d0*/  UMOV UR4, 0xffffffff ;  /* 0xffffffff00047882 */ /* 0x000fc60000000000 */
[----:B------:R-:W-:-:S04]  /*c6e0*/  LOP3.LUT R3, R32, 0x380, R3, 0xf8, !PT ;  /* 0x0000038020037812 */ /* 0x000fc800078ef803 */
[----:B------:R-:W-:-:S04]  /*c6f0*/  LOP3.LUT R2, R3, 0x70, R2, 0x78, !PT ;  /* 0x0000007003027812 */ /* 0x000fc800078e7802 */
[----:B------:R-:W-:Y:S02]  /*c700*/  LOP3.LUT R37, R2, 0x400, R37, 0xf8, !PT ;  /* 0x0000040002257812 */ /* 0x000fe400078ef825 */
[----:B------:R-:W-:Y:S01]  /*c710*/  @P0 LOP3.LUT R29, R29, 0x80, RZ, 0xfc, !PT ;  /* 0x000000801d1d0812 */ /* 0x000fe200078efcff */
[----:B------:R-:W-:Y:S06]  /*c720*/  BRA.DIV UR4, `(.L_x_49) ;  /* 0x0000004204607947 */ /* 0x000fec000b800000 */
[----:B------:R-:W1:Y:S01]  /*c730*/  SHFL.IDX PT, R14, R5, RZ, 0x181f ;  /* 0x00181fff050e7589 */ /* 0x000e6200000e0000 */
[----:B------:R-:W2:Y:S01]  /*c740*/  LDC R10, c[0x0][0x2f4] ;  /* 0x0000bd00ff0a7b82 */ /* 0x000ea20000000800 */
[----:B------:R-:W-:Y:S01]  /*c750*/  VIADD R17, R37, UR42 ;  /* 0x0000002a25117c36 */ /* 0x000fe20008000000 */
[C---:B------:R-:W-:Y:S01]  /*c760*/  ISETP.GE.AND P3, PT, R6.reuse, 0x11, PT ;  /* 0x000000110600780c */ /* 0x040fe20003f66270 */
[----:B------:R-:W3:Y:S01]  /*c770*/  SHFL.IDX PT, R3, R7, RZ, 0x181f ;  /* 0x00181fff07037589 */ /* 0x000ee200000e0000 */
[----:B------:R-:W-:Y:S02]  /*c780*/  LOP3.LUT R29, R29, 0xffffffdf, RZ, 0xc0, !PT ;  /* 0xffffffdf1d1d7812 */ /* 0x000fe400078ec0ff */
[C---:B------:R-:W-:Y:S02]  /*c790*/  ISETP.GE.AND P6, PT, R6.reuse, 0x71, PT ;  /* 0x000000710600780c */ /* 0x040fe40003fc6270 */
[C---:B------:R-:W-:Y:S02]  /*c7a0*/  ISETP.GE.AND P5, PT, R6.reuse, 0x31, PT ;  /* 0x000000310600780c */ /* 0x040fe40003fa6270 */
[----:B------:R-:W-:-:S05]  /*c7b0*/  ISETP.GE.AND P4, PT, R6, 0x41, PT ;  /* 0x000000410600780c */ /* 0x000fca0003f86270 */
[----:B------:R-:W-:Y:S02]  /*c7c0*/  @P3 LOP3.LUT R29, R29, 0x20, RZ, 0xfc, !PT ;  /* 0x000000201d1d3812 */ /* 0x000fe400078efcff */
[----:B------:R-:W-:Y:S02]  /*c7d0*/  ISETP.GE.AND P3, PT, R6, 0x51, PT ;  /* 0x000000510600780c */ /* 0x000fe40003f66270 */
[----:B------:R-:W-:Y:S02]  /*c7e0*/  LOP3.LUT R29, R29, 0xffffffef, RZ, 0xc0, !PT ;  /* 0xffffffef1d1d7812 */ /* 0x000fe400078ec0ff */
[C---:B-1----:R-:W-:Y:S02]  /*c7f0*/  IADD3 R2, P0, R32.reuse, R14, RZ ;  /* 0x0000000e20027210 */ /* 0x042fe40007f1e0ff */
[----:B--2---:R-:W-:Y:S01]  /*c800*/  ISETP.GE.AND P1, PT, R32, R10, PT ;  /* 0x0000000a2000720c */ /* 0x004fe20003f26270 */
[----:B------:R-:W1:Y:S02]  /*c810*/  SHFL.IDX PT, R14, R5, 0x1, 0x181f ;  /* 0x00381f00050e7f89 */ /* 0x000e6400000e0000 */
[----:B---3--:R-:W-:Y:S01]  /*c820*/  IMAD.X R3, RZ, RZ, R3, P0 ;  /* 0x000000ffff037224 */ /* 0x008fe200000e0603 */
[----:B------:R-:W-:-:S13]  /*c830*/  ISETP.LT.OR P0, PT, R6, 0x1, P1 ;  /* 0x000000010600780c */ /* 0x000fda0000f01670 */
[----:B------:R-:W-:Y:S01]  /*c840*/  LDGSTS.E.BYPASS.LTC128B.128 [R17+0x10400], desc[UR46][R2.64], !P0 ;  /* 0x1040000002117fae */ /* 0x000fe2000c101d6e */
[----:B------:R-:W-:-:S04]  /*c850*/  ISETP.GE.AND P0, PT, R19, R10, PT ;  /* 0x0000000a1300720c */ /* 0x000fc80003f06270 */
[----:B------:R-:W-:-:S13]  /*c860*/  ISETP.LT.OR P2, PT, R6, 0x1, P0 ;  /* 0x000000010600780c */ /* 0x000fda0000741670 */
[----:B------:R2:W-:Y:S04]  /*c870*/  LDGSTS.E.BYPASS.LTC128B.128 [R17+0x14400], desc[UR46][R2.64+0x80], !P2 ;  /* 0x1440008002117fae */ /* 0x0005e8000d101d6e */
[----:B--2---:R-:W2:Y:S01]  /*c880*/  SHFL.IDX PT, R3, R7, 0x1, 0x181f ;  /* 0x00381f0007037f89 */ /* 0x004ea200000e0000 */
[----:B-1----:R-:W-:-:S03]  /*c890*/  IADD3 R2, P2, R32, R14, RZ ;  /* 0x0000000e20027210 */ /* 0x002fc60007f5e0ff */
[----:B------:R-:W1:Y:S02]  /*c8a0*/  SHFL.IDX PT, R14, R5, 0x2, 0x181f ;  /* 0x00581f00050e7f89 */ /* 0x000e6400000e0000 */
[----:B--2---:R-:W-:Y:S01]  /*c8b0*/  IMAD.X R3, RZ, RZ, R3, P2 ;  /* 0x000000ffff037224 */ /* 0x004fe200010e0603 */
[----:B------:R-:W-:-:S13]  /*c8c0*/  ISETP.LT.OR P2, PT, R6, 0x11, P1 ;  /* 0x000000110600780c */ /* 0x000fda0000f41670 */
[----:B------:R-:W-:Y:S01]  /*c8d0*/  LDGSTS.E.BYPASS.LTC128B.128 [R17+0x10c00], desc[UR46][R2.64], !P2 ;  /* 0x10c0000002117fae */ /* 0x000fe2000d101d6e */
        /* <DEDUP_REMOVED lines=36> */
[----:B------:R-:W1:Y:S04]  /*cb20*/  SHFL.IDX PT, R7, R7, 0x7, 0x181f ;  /* 0x00f81f0007077f89 */ /* 0x000e6800000e0000 */
[----:B------:R3:W4:Y:S01]  /*cb30*/  SHFL.IDX PT, R14, R5, 0x7, 0x181f ;  /* 0x00f81f00050e7f89 */ /* 0x00072200000e0000 */
[----:B--2---:R-:W-:Y:S01]  /*cb40*/  IMAD.X R3, RZ, RZ, R3, P2 ;  /* 0x000000ffff037224 */ /* 0x004fe200010e0603 */
[----:B------:R-:W-:-:S13]  /*cb50*/  ISETP.LT.OR P2, PT, R6, 0x61, P1 ;  /* 0x000000610600780c */ /* 0x000fda0000f41670 */
[----:B------:R3:W-:Y:S01]  /*cb60*/  LDGSTS.E.BYPASS.LTC128B.128 [R17+0x13400], desc[UR46][R2.64], !P2 ;  /* 0x1340000002117fae */ /* 0x0007e2000d101d6e */
[----:B------:R-:W-:-:S13]  /*cb70*/  ISETP.LT.OR P2, PT, R6, 0x61, P0 ;  /* 0x000000610600780c */ /* 0x000fda0000741670 */
[----:B------:R3:W-:Y:S01]  /*cb80*/  LDGSTS.E.BYPASS.LTC128B.128 [R17+0x17400], desc[UR46][R2.64+0x80], !P2 ;  /* 0x1740008002117fae */ /* 0x0007e2000d101d6e */
[----:B------:R-:W-:-:S13]  /*cb90*/  ISETP.GE.AND P2, PT, R6, 0x21, PT ;  /* 0x000000210600780c */ /* 0x000fda0003f46270 */
[----:B------:R-:W-:Y:S02]  /*cba0*/  @P2 LOP3.LUT R29, R29, 0x10, RZ, 0xfc, !PT ;  /* 0x000000101d1d2812 */ /* 0x000fe400078efcff */
[----:B------:R-:W-:Y:S02]  /*cbb0*/  ISETP.GE.AND P2, PT, R6, 0x61, PT ;  /* 0x000000610600780c */ /* 0x000fe40003f46270 */
[----:B------:R-:W-:-:S04]  /*cbc0*/  LOP3.LUT R29, R29, 0xffffffbf, RZ, 0xc0, !PT ;  /* 0xffffffbf1d1d7812 */ /* 0x000fc800078ec0ff */
[----:B-1-34-:R-:W-:-:S07]  /*cbd0*/  @P6 LOP3.LUT R29, R29, 0x40, RZ, 0xfc, !PT ;  /* 0x000000401d1d6812 */ /* 0x01afce00078efcff */
.L_x_117:
[C---:B------:R-:W-:Y:S02]  /*cbe0*/  ISETP.LT.OR P1, PT, R6.reuse, 0x71, P1 ;  /* 0x000000710600780c */ /* 0x040fe40000f21670 */
[----:B------:R-:W-:Y:S02]  /*cbf0*/  ISETP.LT.OR P0, PT, R6, 0x71, P0 ;  /* 0x000000710600780c */ /* 0x000fe40000701670 */
[----:B------:R-:W-:-:S05]  /*cc00*/  IADD3 R2, P6, R32, R14, RZ ;  /* 0x0000000e20027210 */ /* 0x000fca0007fde0ff */
[----:B------:R-:W-:-:S05]  /*cc10*/  IMAD.X R3, RZ, RZ, R7, P6 ;  /* 0x000000ffff037224 */ /* 0x000fca00030e0607 */
[----:B------:R-:W-:Y:S01]  /*cc20*/  @!PT LDS RZ, [RZ] ;  /* 0x00000000fffff984 */ /* 0x000fe20000000800 */
[----:B------:R-:W-:Y:S01]  /*cc30*/  @!PT LDS RZ, [RZ] ;  /* 0x00000000fffff984 */ /* 0x000fe20000000800 */
[----:B------:R-:W-:Y:S01]  /*cc40*/  @!PT LDS RZ, [RZ] ;  /* 0x00000000fffff984 */ /* 0x000fe20000000800 */
[----:B------:R1:W-:Y:S04]  /*cc50*/  LDGSTS.E.BYPASS.LTC128B.128 [R17+0x13c00], desc[UR46][R2.64], !P1 ;  /* 0x13c0000002117fae */ /* 0x0003e8000c901d6e */
[----:B------:R1:W-:Y:S01]  /*cc60*/  LDGSTS.E.BYPASS.LTC128B.128 [R17+0x17c00], desc[UR46][R2.64+0x80], !P0 ;  /* 0x17c0008002117fae */ /* 0x0003e2000c101d6e */
[----:B------:R-:W-:Y:S01]  /*cc70*/  NOP ;  /* 0x0000000000007918 */ /* 0x000fe20000000000 */
[----:B------:R-:W-:Y:S02]  /*cc80*/  SYNCS.ARRIVE.TRANS64.RED.A0T1 RZ, [UR42+0x38870], RZ ;  /* 0x038870ffffff79a7 */ /* 0x000fe4000820042a */
[----:B------:R-:W-:Y:S01]  /*cc90*/  ARRIVES.LDGSTSBAR.64.TRANSCNT [UR42+0x38870] ;  /* 0x03887000ff0079b0 */ /* 0x000fe20008000aaa */
[----:B------:R-:W-:Y:S01]  /*cca0*/  NOP ;  /* 0x0000000000007918 */ /* 0x000fe20000000000 */
[----:B------:R-:W-:-:S06]  /*ccb0*/  ULOP3.LUT UR4, UR36, 0x2, URZ, 0xfc, !UPT ;  /* 0x0000000224047892 */ /* 0x000fcc000f8efc3f */
[----:B------:R-:W-:-:S05]  /*ccc0*/  IMAD.U32 R10, RZ, RZ, UR4 ;  /* 0x00000004ff0a7e24 */ /* 0x000fca000f8e00ff */
[----:B------:R-:W-:-:S13]  /*ccd0*/  ISETP.NE.AND P6, PT, R10, 0x3, PT ;  /* 0x000000030a00780c */ /* 0x000fda0003fc5270 */
[----:B-1----:R-:W-:Y:S05]  /*cce0*/  @!P6 BRA `(.L_x_50) ;  /* 0x000000000004e947 */ /* 0x002fea0003800000 */
[----:B------:R-:W-:Y:S01]  /*ccf0*/  BPT.TRAP 0x1 ;  /* 0x000000040000795c */ /* 0x000fe20000300000 */
.L_x_50:
[----:B------:R-:W-:Y:S01]  /*cd00*/  SYNCS.ARRIVE.TRANS64.A1T0 RZ, [UR42+0x38870], RZ ;  /* 0x038870ffffff79a7 */ /* 0x000fe2000810002a */
[----:B------:R-:W-:Y:S05]  /*cd10*/  @!P6 BRA `(.L_x_51) ;  /* 0x000000000004e947 */ /* 0x000fea0003800000 */
[----:B------:R-:W-:Y:S01]  /*cd20*/  BPT.TRAP 0x1 ;  /* 0x000000040000795c */ /* 0x000fe20000300000 */
.L_x_51:
[----:B------:R-:W1:Y:S02]  /*cd30*/  SYNCS.PHASECHK.TRANS64.TRYWAIT P0, [UR42+0x38840], R20 ;  /* 0x03884014ff0075a7 */ /* 0x000e64000800016a */
[----:B-1----:R-:W-:Y:S05]  /*cd40*/  @!P0 BRA `(.L_x_52) ;  /* 0x0000004400848947 */ /* 0x002fea0003800000 */
.L_x_118:
[----:B------:R-:W-:Y:S01]  /*cd50*/  ULDC.64 UR4, c[0x0][0x300] ;  /* 0x0000c00000047ab9 */ /* 0x000fe20000000a00 */
[----:B------:R-:W-:Y:S01]  /*cd60*/  R2UR UR6, R35 ;  /* 0x00000000230672ca */ /* 0x000fe200000e0000 */
[----:B------:R-:W-:Y:S01]  /*cd70*/  IMAD R3, R8, UR4, RZ ;  /* 0x0000000408037c24 */ /* 0x000fe2000f8e02ff */
[----:B------:R-:W2:Y:S03]  /*cd80*/  LDC R10, c[0x0][0x2f4] ;  /* 0x0000bd00ff0a7b82 */ /* 0x000ea60000000800 */
[C---:B------:R-:W-:Y:S02]  /*cd90*/  IMAD R5, R4.reuse, UR5, R3 ;  /* 0x0000000504057c24 */ /* 0x040fe4000f8e0203 */
[----:B------:R-:W-:Y:S01]  /*cda0*/  IMAD.WIDE.U32 R2, R4, UR4, RZ ;  /* 0x0000000404027c25 */ /* 0x000fe2000f8e00ff */
[----:B------:R-:W-:-:S03]  /*cdb0*/  ULDC.64 UR4, c[0x0][0x310] ;  /* 0x0000c40000047ab9 */ /* 0x000fc60000000a00 */
[----:B------:R-:W-:Y:S02]  /*cdc0*/  IMAD.IADD R3, R3, 0x1, R5 ;  /* 0x0000000103037824 */ /* 0x000fe400078e0205 */
[----:B------:R-:W-:Y:S02]  /*cdd0*/  IMAD R9, R9, UR4, RZ ;  /* 0x0000000409097c24 */ /* 0x000fe4000f8e02ff */
[----:B------:R-:W-:-:S04]  /*cde0*/  IMAD.WIDE.U32 R2, R0, UR4, R2 ;  /* 0x0000000400027c25 */ /* 0x000fc8000f8e0002 */
[----:B------:R-:W-:Y:S01]  /*cdf0*/  IMAD R9, R0, UR5, R9 ;  /* 0x0000000500097c24 */ /* 0x000fe2000f8e0209 */
[----:B------:R-:W-:Y:S02]  /*ce00*/  ULDC.64 UR4, c[0x0][0x308] ;  /* 0x0000c20000047ab9 */ /* 0x000fe40000000a00 */
[----:B------:R-:W-:Y:S01]  /*ce10*/  IMAD.U32 R5, RZ, RZ, UR4 ;  /* 0x00000004ff057e24 */ /* 0x000fe2000f8e00ff */
[----:B------:R-:W-:Y:S01]  /*ce20*/  UIMAD UR4, UR6, UR4, URZ ;  /* 0x00000004060472a4 */ /* 0x000fe2000f8e023f */
[----:B------:R-:W-:Y:S02]  /*ce30*/  IMAD.IADD R3, R3, 0x1, R9 ;  /* 0x0000000103037824 */ /* 0x000fe400078e0209 */
[----:B------:R-:W-:Y:S01]  /*ce40*/  ULDC.64 UR6, c[0x0][0x2e8] ;  /* 0x0000ba0000067ab9 */ /* 0x000fe20000000a00 */
[----:B------:R-:W-:Y:S02]  /*ce50*/  UIMAD UR4, UR40, UR5, UR4 ;  /* 0x00000005280472a4 */ /* 0x000fe4000f8e0204 */
[----:B------:R-:W-:Y:S01]  /*ce60*/  IMAD.WIDE.U32 R2, R5, UR40, R2 ;  /* 0x0000002805027c25 */ /* 0x000fe2000f8e0002 */
[----:B--2---:R-:W-:-:S03]  /*ce70*/  ISETP.GE.AND P1, PT, R19, R10, PT ;  /* 0x0000000a1300720c */ /* 0x004fc60003f26270 */
[----:B------:R-:W-:Y:S01]  /*ce80*/  IMAD.U32 R5, RZ, RZ, UR7 ;  /* 0x00000007ff057e24 */ /* 0x000fe2000f8e00ff */
[----:B------:R-:W-:-:S04]  /*ce90*/  IADD3 R0, P0, R2, UR6, RZ ;  /* 0x0000000602007c10 */ /* 0x000fc8000ff1e0ff */
[----:B------:R-:W-:Y:S01]  /*cea0*/  IADD3.X R4, R5, UR4, R3, P0, !PT ;  /* 0x0000000405047c10 */ /* 0x000fe200087fe403 */
[----:B------:R-:W-:-:S03]  /*ceb0*/  UMOV UR4, 0xffffffff ;  /* 0xffffffff00047882 */ /* 0x000fc60000000000 */
[----:B------:R-:W-:Y:S05]  /*cec0*/  BRA.DIV UR4, `(.L_x_53) ;  /* 0x0000004604387947 */ /* 0x000fea000b800000 */
[----:B------:R-:W2:Y:S01]  /*ced0*/  SHFL.IDX PT, R14, R0, RZ, 0x181f ;  /* 0x00181fff000e7589 */ /* 0x000ea200000e0000 */
[----:B------:R-:W-:Y:S02]  /*cee0*/  P2R R5, PR, RZ, 0x10 ;  /* 0x00000010ff057803 */ /* 0x000fe40000000000 */
[C---:B------:R-:W-:Y:S01]  /*cef0*/  LOP3.LUT P4, RZ, R29.reuse, 0x80, RZ, 0xc0, !PT ;  /* 0x000000801dff7812 */ /* 0x040fe2000788c0ff */
[----:B------:R-:W3:Y:S01]  /*cf00*/  SHFL.IDX PT, R2, R4, RZ, 0x181f ;  /* 0x00181fff04027589 */ /* 0x000ee200000e0000 */
[----:B------:R-:W-:Y:S02]  /*cf10*/  ISETP.GE.AND P6, PT, R32, R10, PT ;  /* 0x0000000a2000720c */ /* 0x000fe40003fc6270 */
[----:B------:R-:W-:Y:S02]  /*cf20*/  P2R R7, PR, RZ, 0x8 ;  /* 0x00000008ff077803 */ /* 0x000fe40000000000 */
[----:B------:R-:W-:Y:S02]  /*cf30*/  LOP3.LUT P3, RZ, R29, 0x20, RZ, 0xc0, !PT ;  /* 0x000000201dff7812 */ /* 0x000fe4000786c0ff */
[----:B------:R-:W-:-:S02]  /*cf40*/  P2R R6, PR, RZ, 0x4 ;  /* 0x00000004ff067803 */ /* 0x000fc40000000000 */
[----:B------:R-:W-:-:S03]  /*cf50*/  LOP3.LUT P2, RZ, R29, 0x10, RZ, 0xc0, !PT ;  /* 0x000000101dff7812 */ /* 0x000fc6000784c0ff */
[----:B--2---:R-:W-:-:S04]  /*cf60*/  @P4 IADD3 R14, P0, R32, R14, RZ ;  /* 0x0000000e200e4210 */ /* 0x004fc80007f1e0ff */
[----:B---3--:R-:W-:Y:S01]  /*cf70*/  @P4 IADD3.X R3, RZ, R2, RZ, P0, !PT ;  /* 0x00000002ff034210 */ /* 0x008fe200007fe4ff */
[----:B------:R-:W-:Y:S02]  /*cf80*/  @P4 IMAD.MOV.U32 R2, RZ, RZ, R14 ;  /* 0x000000ffff024224 */ /* 0x000fe400078e000e */
[----:B------:R-:W2:Y:S04]  /*cf90*/  SHFL.IDX PT, R14, R0, 0x1, 0x181f ;  /* 0x00381f00000e7f89 */ /* 0x000ea800000e0000 */
[----:B------:R-:W-:Y:S04]  /*cfa0*/  @P4 LDGSTS.E.BYPASS.LTC128B.128 [R17+0x28400], desc[UR46][R2.64], !P6 ;  /* 0x2840000002114fae */ /* 0x000fe8000f101d6e */
[----:B------:R3:W-:Y:S01]  /*cfb0*/  @P4 LDGSTS.E.BYPASS.LTC128B.128 [R17+0x2c400], desc[UR46][R2.64+0x80], !P1 ;  /* 0x2c40008002114fae */ /* 0x0007e2000c901d6e */
[----:B------:R-:W-:-:S03]  /*cfc0*/  ISETP.NE.AND P4, PT, R5, RZ, PT ;  /* 0x000000ff0500720c */ /* 0x000fc60003f85270 */
[----:B------:R-:W4:Y:S01]  /*cfd0*/  SHFL.IDX PT, R5, R4, 0x1, 0x181f ;  /* 0x00381f0004057f89 */ /* 0x000f2200000e0000 */
[----:B--2---:R-:W-:-:S05]  /*cfe0*/  @P3 IADD3 R14, P0, R32, R14, RZ ;  /* 0x0000000e200e3210 */ /* 0x004fca0007f1e0ff */
[----:B---3--:R-:W-:Y:S02]  /*cff0*/  @P3 IMAD.MOV.U32 R2, RZ, RZ, R14 ;  /* 0x000000ffff023224 */ /* 0x008fe400078e000e */
[----:B------:R-:W2:Y:S01]  /*d000*/  SHFL.IDX PT, R14, R0, 0x2, 0x181f ;  /* 0x00581f00000e7f89 */ /* 0x000ea200000e0000 */
[----:B----4-:R-:W-:-:S04]  /*d010*/  @P3 IMAD.X R5, RZ, RZ, R5, P0 ;  /* 0x000000ffff053224 */ /* 0x010fc800000e0605 */
[----:B------:R-:W-:Y:S02]  /*d020*/  @P3 IMAD.MOV.U32 R3, RZ, RZ, R5 ;  /* 0x000000ffff033224 */ /* 0x000fe400078e0005 */
[----:B------:R-:W3:Y:S04]  /*d030*/  SHFL.IDX PT, R5, R4, 0x2, 0x181f ;  /* 0x00581f0004057f89 */ /* 0x000ee800000e0000 */
[----:B------:R-:W-:Y:S04]  /*d040*/  @P3 LDGSTS.E.BYPASS.LTC128B.128 [R17+0x28c00], desc[UR46][R2.64], !P6 ;  /* 0x28c0000002113fae */ /* 0x000fe8000f101d6e */
[----:B------:R4:W-:Y:S01]  /*d050*/  @P3 LDGSTS.E.BYPASS.LTC128B.128 [R17+0x2cc00], desc[UR46][R2.64+0x80], !P1 ;  /* 0x2cc0008002113fae */ /* 0x0009e2000c901d6e */
[----:B------:R-:W-:-:S02]  /*d060*/  ISETP.NE.AND P3, PT, R7, RZ, PT ;  /* 0x000000ff0700720c */ /* 0x000fc40003f65270 */
[----:B--2---:R-:W-:-:S05]  /*d070*/  @P2 IADD3 R14, P0, R32, R14, RZ ;  /* 0x0000000e200e2210 */ /* 0x004fca0007f1e0ff */
[----:B----4-:R-:W-:Y:S02]  /*d080*/  @P2 IMAD.MOV.U32 R2, RZ, RZ, R14 ;  /* 0x000000ffff022224 */ /* 0x010fe400078e000e */
[----:B------:R-:W2:Y:S01]  /*d090*/  SHFL.IDX PT, R14, R0, 0x3, 0x181f ;  /* 0x00781f00000e7f89 */ /* 0x000ea200000e0000 */
[----:B---3--:R-:W-:-:S04]  /*d0a0*/  @P2 IMAD.X R5, RZ, RZ, R5, P0 ;  /* 0x000000ffff052224 */ /* 0x008fc800000e0605 */
        /* <DEDUP_REMOVED lines=13> */
[----:B--2---:R-:W-:-:S05]  /*d180*/  @P4 IADD3 R14, P0, R32, R14, RZ ;  /* 0x0000000e200e4210 */ /* 0x004fca0007f1e0ff */
[----:B----4-:R-:W-:Y:S02]  /*d190*/  @P4 IMAD.MOV.U32 R2, RZ, RZ, R14 ;  /* 0x000000ffff024224 */ /* 0x010fe400078e000e */
[----:B---3--:R-:W-:Y:S01]  /*d1a0*/  @P4 IMAD.X R5, RZ, RZ, R5, P0 ;  /* 0x000000ffff054224 */ /* 0x008fe200000e0605 */
[----:B------:R-:W2:Y:S03]  /*d1b0*/  SHFL.IDX PT, R14, R0, 0x5, 0x181f ;  /* 0x00b81f00000e7f89 */ /* 0x000ea600000e0000 */
[----:B------:R-:W-:Y:S02]  /*d1c0*/  @P4 IMAD.MOV.U32 R3, RZ, RZ, R5 ;  /* 0x000000ffff034224 */ /* 0x000fe400078e0005 */
[----:B------:R-:W3:Y:S04]  /*d1d0*/  SHFL.IDX PT, R5, R4, 0x5, 0x181f ;  /* 0x00b81f0004057f89 */ /* 0x000ee800000e0000 */
[----:B------:R-:W-:Y:S04]  /*d1e0*/  @P4 LDGSTS.E.BYPASS.LTC128B.128 [R17+0x2a400], desc[UR46][R2.64], !P6 ;  /* 0x2a40000002114fae */ /* 0x000fe8000f101d6e */
[----:B------:R4:W-:Y:S01]  /*d1f0*/  @P4 LDGSTS.E.BYPASS.LTC128B.128 [R17+0x2e400], desc[UR46][R2.64+0x80], !P1 ;  /* 0x2e40008002114fae */ /* 0x0009e2000c901d6e */
[----:B--2---:R-:W-:-:S03]  /*d200*/  @P3 IADD3 R6, P0, R32, R14, RZ ;  /* 0x0000000e20063210 */ /* 0x004fc60007f1e0ff */
[----:B------:R-:W2:Y:S02]  /*d210*/  SHFL.IDX PT, R14, R0, 0x6, 0x181f ;  /* 0x00d81f00000e7f89 */ /* 0x000ea400000e0000 */
[----:B---3--:R-:W-:Y:S02]  /*d220*/  @P3 IMAD.X R7, RZ, RZ, R5, P0 ;  /* 0x000000ffff073224 */ /* 0x008fe400000e0605 */
[----:B------:R-:W3:Y:S01]  /*d230*/  SHFL.IDX PT, R5, R4, 0x6, 0x181f ;  /* 0x00d81f0004057f89 */ /* 0x000ee200000e0000 */
[----:B----4-:R-:W-:Y:S02]  /*d240*/  @P3 IMAD.MOV.U32 R2, RZ, RZ, R6 ;  /* 0x000000ffff023224 */ /* 0x010fe400078e0006 */
[----:B------:R-:W-:-:S05]  /*d250*/  @P3 MOV R3, R7 ;  /* 0x0000000700033202 */ /* 0x000fca0000000f00 */
[----:B------:R-:W-:Y:S04]  /*d260*/  @P3 LDGSTS.E.BYPASS.LTC128B.128 [R17+0x2ac00], desc[UR46][R2.64], !P6 ;  /* 0x2ac0000002113fae */ /* 0x000fe8000f101d6e */
[----:B------:R4:W-:Y:S01]  /*d270*/  @P3 LDGSTS.E.BYPASS.LTC128B.128 [R17+0x2ec00], desc[UR46][R2.64+0x80], !P1 ;  /* 0x2ec0008002113fae */ /* 0x0009e2000c901d6e */
[----:B--2---:R-:W-:-:S05]  /*d280*/  @P2 IADD3 R14, P0, R32, R14, RZ ;  /* 0x0000000e200e2210 */ /* 0x004fca0007f1e0ff */
[----:B---3--:R-:W-:Y:S02]  /*d290*/  @P2 IMAD.X R5, RZ, RZ, R5, P0 ;  /* 0x000000ffff052224 */ /* 0x008fe400000e0605 */
[----:B----4-:R-:W-:Y:S02]  /*d2a0*/  @P2 IMAD.MOV.U32 R2, RZ, RZ, R14 ;  /* 0x000000ffff022224 */ /* 0x010fe400078e000e */
[----:B------:R-:W-:Y:S01]  /*d2b0*/  @P2 IMAD.MOV.U32 R3, RZ, RZ, R5 ;  /* 0x000000ffff032224 */ /* 0x000fe200078e0005 */
[----:B------:R2:W3:Y:S04]  /*d2c0*/  SHFL.IDX PT, R14, R0, 0x7, 0x181f ;  /* 0x00f81f00000e7f89 */ /* 0x0004e800000e0000 */
[----:B------:R2:W-:Y:S04]  /*d2d0*/  @P2 LDGSTS.E.BYPASS.LTC128B.128 [R17+0x2b400], desc[UR46][R2.64], !P6 ;  /* 0x2b40000002112fae */ /* 0x0005e8000f101d6e */
[----:B------:R2:W-:Y:S04]  /*d2e0*/  @P2 LDGSTS.E.BYPASS.LTC128B.128 [R17+0x2f400], desc[UR46][R2.64+0x80], !P1 ;  /* 0x2f40008002112fae */ /* 0x0005e8000c901d6e */
[----:B------:R2:W4:Y:S02]  /*d2f0*/  SHFL.IDX PT, R5, R4, 0x7, 0x181f ;  /* 0x00f81f0004057f89 */ /* 0x00052400000e0000 */
.L_x_136:
[----:B------:R-:W-:Y:S02]  /*d300*/  LOP3.LUT P2, RZ, R29, 0x40, RZ, 0xc0, !PT ;  /* 0x000000401dff7812 */ /* 0x000fe4000784c0ff */
[----:B------:R-:W-:-:S11]  /*d310*/  ISETP.GE.AND P3, PT, R32, R10, PT ;  /* 0x0000000a2000720c */ /* 0x000fd60003f66270 */
[----:B--23--:R-:W-:-:S05]  /*d320*/  @P2 IADD3 R2, P0, R32, R14, RZ ;  /* 0x0000000e20022210 */ /* 0x00cfca0007f1e0ff */
[----:B----4-:R-:W-:-:S05]  /*d330*/  @P2 IMAD.X R3, RZ, RZ, R5, P0 ;  /* 0x000000ffff032224 */ /* 0x010fca00000e0605 */
[----:B------:R-:W-:Y:S01]  /*d340*/  @!PT LDS RZ, [RZ] ;  /* 0x00000000fffff984 */ /* 0x000fe20000000800 */
[----:B------:R-:W-:Y:S01]  /*d350*/  @!PT LDS RZ, [RZ] ;  /* 0x00000000fffff984 */ /* 0x000fe20000000800 */
[----:B------:R-:W-:Y:S01]  /*d360*/  @!PT LDS RZ, [RZ] ;  /* 0x00000000fffff984 */ /* 0x000fe20000000800 */
[----:B------:R2:W-:Y:S04]  /*d370*/  @P2 LDGSTS.E.BYPASS.LTC128B.128 [R17+0x2bc00], desc[UR46][R2.64], !P3 ;  /* 0x2bc0000002112fae */ /* 0x0005e8000d901d6e */
[----:B------:R2:W-:Y:S01]  /*d380*/  @P2 LDGSTS.E.BYPASS.LTC128B.128 [R17+0x2fc00], desc[UR46][R2.64+0x80], !P1 ;  /* 0x2fc0008002112fae */ /* 0x0005e2000c901d6e */
[----:B------:R-:W-:Y:S01]  /*d390*/  NOP ;  /* 0x0000000000007918 */ /* 0x000fe20000000000 */
[----:B------:R-:W-:Y:S02]  /*d3a0*/  SYNCS.ARRIVE.TRANS64.RED.A0T1 RZ, [UR42+0x38830], RZ ;  /* 0x038830ffffff79a7 */ /* 0x000fe4000820042a */
[----:B------:R-:W-:Y:S01]  /*d3b0*/  ARRIVES.LDGSTSBAR.64.TRANSCNT [UR42+0x38830] ;  /* 0x03883000ff0079b0 */ /* 0x000fe20008000aaa */
[----:B------:R-:W-:Y:S01]  /*d3c0*/  NOP ;  /* 0x0000000000007918 */ /* 0x000fe20000000000 */
[----:B------:R-:W-:-:S06]  /*d3d0*/  ULOP3.LUT UR4, UR36, 0x2, URZ, 0xfc, !UPT ;  /* 0x0000000224047892 */ /* 0x000fcc000f8efc3f */
[----:B------:R-:W-:-:S05]  /*d3e0*/  IMAD.U32 R4, RZ, RZ, UR4 ;  /* 0x00000004ff047e24 */ /* 0x000fca000f8e00ff */
[----:B------:R-:W-:-:S13]  /*d3f0*/  ISETP.NE.AND P1, PT, R4, 0x3, PT ;  /* 0x000000030400780c */ /* 0x000fda0003f25270 */
[----:B--2---:R-:W-:Y:S05]  /*d400*/  @!P1 BRA `(.L_x_54) ;  /* 0x0000000000049947 */ /* 0x004fea0003800000 */
[----:B------:R-:W-:Y:S01]  /*d410*/  BPT.TRAP 0x1 ;  /* 0x000000040000795c */ /* 0x000fe20000300000 */
.L_x_54:
[----:B------:R-:W-:Y:S01]  /*d420*/  SYNCS.ARRIVE.TRANS64.A1T0 RZ, [UR42+0x38830], RZ ;  /* 0x038830ffffff79a7 */ /* 0x000fe2000810002a */
[----:B------:R-:W-:Y:S05]  /*d430*/  WARPSYNC.ALL ;  /* 0x0000000000007948 */ /* 0x000fea0003800000 */
[----:B------:R-:W-:Y:S01]  /*d440*/  UIADD3 UR5, UR42, 0x20400, URZ ;  /* 0x000204002a057890 */ /* 0x000fe2000fffe03f */
[----:B------:R-:W-:Y:S01]  /*d450*/  R2UR UR4, R35 ;  /* 0x00000000230472ca */ /* 0x000fe200000e0000 */
[----:B------:R-:W-:Y:S01]  /*d460*/  ULDC.64 UR6, c[0x0][0x2d8] ;  /* 0x0000b60000067ab9 */ /* 0x000fe20000000a00 */
[----:B------:R-:W-:Y:S01]  /*d470*/  SHF.R.S32.HI R25, RZ, 0x1f, R24 ;  /* 0x0000001fff197819 */ /* 0x000fe20000011418 */
[----:B------:R-:W-:Y:S02]  /*d480*/  ULOP3.LUT UP0, URZ, UR5, 0x3ff, URZ, 0xc0, !UPT ;  /* 0x000003ff053f7892 */ /* 0x000fe4000f80c03f */
[----:B------:R-:W-:Y:S01]  /*d490*/  UIMAD.WIDE.U32 UR38, UR40, UR6, URZ ;  /* 0x00000006282672a5 */ /* 0x000fe2000f8e003f */
[----:B------:R-:W-:Y:S03]  /*d4a0*/  BAR.SYNC.DEFER_BLOCKING 0x8, 0x180 ;  /* 0x0206000000007b1d */ /* 0x000fe60000010000 */
[----:B------:R-:W-:-:S04]  /*d4b0*/  PLOP3.LUT P0, PT, PT, PT, UP0, 0x80, 0x0 ;  /* 0x000000000000781c */ /* 0x000fc80003f0f008 */
[----:B------:R-:W-:-:S04]  /*d4c0*/  UIMAD UR4, UR4, UR6, URZ ;  /* 0x00000006040472a4 */ /* 0x000fc8000f8e023f */
[----:B------:R-:W-:-:S04]  /*d4d0*/  UIMAD UR4, UR40, UR7, UR4 ;  /* 0x00000007280472a4 */ /* 0x000fc8000f8e0204 */
[----:B------:R-:W-:Y:S01]  /*d4e0*/  UIADD3 UR43, UR39, UR4, URZ ;  /* 0x00000004272b7290 */ /* 0x000fe2000fffe03f */
[----:B------:R-:W-:Y:S11]  /*d4f0*/  @!P0 BRA `(.L_x_55) ;  /* 0x0000000000408947 */ /* 0x000ff60003800000 */
[----:B------:R-:W-:Y:S01]  /*d500*/  MOV R2, 0x0 ;  /* 0x0000000000027802 */ /* 0x000fe20000000f00 */
[----:B------:R-:W-:Y:S01]  /*d510*/  ULDC.64 UR6, c[0x4][0x1b0] ;  /* 0x01006c0000067ab9 */ /* 0x000fe20000000a00 */
[----:B------:R-:W-:Y:S01]  /*d520*/  ULDC.64 UR8, c[0x4][0x1b8] ;  /* 0x01006e0000087ab9 */ /* 0x000fe20000000a00 */
[----:B------:R-:W-:Y:S01]  /*d530*/  ULDC.64 UR4, c[0x4][0x120] ;  /* 0x0100480000047ab9 */ /* 0x000fe20000000a00 */
[----:B------:R-:W-:Y:S02]  /*d540*/  IMAD.U32 R4, RZ, RZ, UR6 ;  /* 0x00000006ff047e24 */ /* 0x000fe4000f8e00ff */
[----:B------:R-:W2:Y:S01]  /*d550*/  LDC.64 R2, c[0x4][R2] ;  /* 0x0100000002027b82 */ /* 0x000ea20000000a00 */
[----:B------:R-:W-:Y:S02]  /*d560*/  IMAD.U32 R5, RZ, RZ, UR7 ;  /* 0x00000007ff057e24 */ /* 0x000fe4000f8e00ff */
[----:B------:R-:W-:Y:S02]  /*d570*/  IMAD.U32 R6, RZ, RZ, UR8 ;  /* 0x00000008ff067e24 */ /* 0x000fe4000f8e00ff */
[----:B------:R-:W-:-:S02]  /*d580*/  IMAD.U32 R7, RZ, RZ, UR9 ;  /* 0x00000009ff077e24 */ /* 0x000fc4000f8e00ff */
[----:B------:R-:W-:Y:S02]  /*d590*/  IMAD.U32 R10, RZ, RZ, UR4 ;  /* 0x00000004ff0a7e24 */ /* 0x000fe4000f8e00ff */
[----:B------:R-:W-:Y:S02]  /*d5a0*/  IMAD.U32 R11, RZ, RZ, UR5 ;  /* 0x00000005ff0b7e24 */ /* 0x000fe4000f8e00ff */
[----:B------:R-:W-:Y:S02]  /*d5b0*/  IMAD.MOV.U32 R8, RZ, RZ, 0x70 ;  /* 0x00000070ff087424 */ /* 0x000fe400078e00ff */
[----:B------:R-:W-:Y:S02]  /*d5c0*/  IMAD.MOV.U32 R12, RZ, RZ, 0x1 ;  /* 0x00000001ff0c7424 */ /* 0x000fe400078e00ff */
[----:B------:R-:W-:-:S07]  /*d5d0*/  IMAD.MOV.U32 R13, RZ, RZ, RZ ;  /* 0x000000ffff0d7224 */ /* 0x000fce00078e00ff */
[----:B01----:R-:W-:-:S07]  /*d5e0*/  LEPC R20, `(.L_x_55) ;  /* 0x000000001014794e */ /* 0x003fce0000000000 */
[----:B--2---:R-:W-:Y:S05]  /*d5f0*/  CALL.ABS.NOINC R2 ;  /* 0x0000000002007343 */ /* 0x004fea0003c00000 */
.L_x_55:
[----:B------:R-:W2:Y:S01]  /*d600*/  LDC R6, c[0x0][0x448] ;  /* 0x00011200ff067b82 */ /* 0x000ea20000000800 */
[----:B------:R-:W-:Y:S01]  /*d610*/  IMAD.IADD R7, R32, 0x1, R23 ;  /* 0x0000000120077824 */ /* 0x000fe200078e0217 */
[----:B------:R-:W-:Y:S01]  /*d620*/  ULDC.64 UR4, c[0x0][0x2e0] ;  /* 0x0000b80000047ab9 */ /* 0x000fe20000000a00 */
[----:B------:R-:W-:Y:S01]  /*d630*/  IMAD.U32 R4, RZ, RZ, UR38 ;  /* 0x00000026ff047e24 */ /* 0x000fe2000f8e00ff */
[----:B------:R-:W-:Y:S01]  /*d640*/  ULDC.64 UR6, c[0x0][0x2c8] ;  /* 0x0000b20000067ab9 */ /* 0x000fe20000000a00 */
[----:B------:R-:W-:Y:S01]  /*d650*/  IMAD.U32 R5, RZ, RZ, UR39 ;  /* 0x00000027ff057e24 */ /* 0x000fe2000f8e00ff */
[----:B------:R-:W-:Y:S01]  /*d660*/  LEA R7, R26, R7, 0x7 ;  /* 0x000000071a077211 */ /* 0x000fe200078e38ff */
[----:B------:R-:W-:Y:S02]  /*d670*/  IMAD R25, R25, UR4, RZ ;  /* 0x0000000419197c24 */ /* 0x000fe4000f8e02ff */
[----:B------:R-:W-:Y:S02]  /*d680*/  IMAD.U32 R3, RZ, RZ, UR43 ;  /* 0x0000002bff037e24 */ /* 0x000fe4000f8e00ff */
[----:B------:R-:W-:-:S02]  /*d690*/  IMAD.MOV.U32 R5, RZ, RZ, R7 ;  /* 0x000000ffff057224 */ /* 0x000fc400078e0007 */
[----:B------:R-:W-:Y:S02]  /*d6a0*/  IMAD.MOV.U32 R2, RZ, RZ, R4 ;  /* 0x000000ffff027224 */ /* 0x000fe400078e0004 */
[C---:B------:R-:W-:Y:S02]  /*d6b0*/  IMAD R25, R24.reuse, UR5, R25 ;  /* 0x0000000518197c24 */ /* 0x040fe4000f8e0219 */
[----:B------:R-:W-:Y:S01]  /*d6c0*/  IMAD.WIDE.U32 R2, R24, UR4, R2 ;  /* 0x0000000418027c25 */ /* 0x000fe2000f8e0002 */
[----:B------:R-:W-:-:S03]  /*d6d0*/  ULDC.64 UR4, c[0x0][0x2d0] ;  /* 0x0000b40000047ab9 */ /* 0x000fc60000000a00 */
[----:B------:R-:W-:Y:S01]  /*d6e0*/  IMAD.IADD R3, R3, 0x1, R25 ;  /* 0x0000000103037824 */ /* 0x000fe200078e0219 */
[----:B--2---:R-:W-:-:S13]  /*d6f0*/  ISETP.NE.AND P0, PT, R6, 0x1, PT ;  /* 0x000000010600780c */ /* 0x004fda0003f05270 */
[----:B------:R-:W2:Y:S08]  /*d700*/  @P0 LDC R8, c[0x0][0x44c] ;  /* 0x00011300ff080b82 */ /* 0x000eb00000000800 */
[----:B------:R-:W3:Y:S01]  /*d710*/  @P0 LDC R0, c[0x0][0x450] ;  /* 0x00011400ff000b82 */ /* 0x000ee20000000800 */
[----:B--2---:R-:W-:-:S05]  /*d720*/  @P0 IMAD.HI.U32 R9, R7, R8, RZ ;  /* 0x0000000807090227 */ /* 0x004fca00078e00ff */
[----:B---3--:R-:W-:-:S04]  /*d730*/  @P0 SHF.R.U32.HI R5, RZ, R0, R9 ;  /* 0x00000000ff050219 */ /* 0x008fc80000011609 */
[----:B------:R-:W-:Y:S01]  /*d740*/  SHF.R.S32.HI R0, RZ, 0x1f, R5 ;  /* 0x0000001fff007819 */ /* 0x000fe20000011405 */
[----:B------:R-:W-:-:S04]  /*d750*/  IMAD.WIDE.U32 R2, R5, UR4, R2 ;  /* 0x0000000405027c25 */ /* 0x000fc8000f8e0002 */
[----:B------:R-:W-:Y:S01]  /*d760*/  IMAD R0, R0, UR4, RZ ;  /* 0x0000000400007c24 */ /* 0x000fe2000f8e02ff */
[----:B------:R-:W-:Y:S02]  /*d770*/  ULDC UR4, c[0x0][0x2b8] ;  /* 0x0000ae0000047ab9 */ /* 0x000fe40000000800 */
[----:B------:R-:W-:Y:S01]  /*d780*/  ISETP.GE.AND P0, PT, R19, UR4, PT ;  /* 0x0000000413007c0c */ /* 0x000fe2000bf06270 */
[----:B------:R-:W-:Y:S01]  /*d790*/  IMAD R9, R5, UR5, R0 ;  /* 0x0000000505097c24 */ /* 0x000fe2000f8e0200 */
[----:B------:R-:W-:Y:S01]  /*d7a0*/  ISETP.GE.AND P1, PT, R32, UR4, PT ;  /* 0x0000000420007c0c */ /* 0x000fe2000bf26270 */
[----:B------:R-:W-:Y:S01]  /*d7b0*/  IMAD.MOV R0, RZ, RZ, -R5 ;  /* 0x000000ffff007224 */ /* 0x000fe200078e0a05 */
[----:B------:R-:W-:Y:S01]  /*d7c0*/  UMOV UR4, 0xffffffff ;  /* 0xffffffff00047882 */ /* 0x000fe20000000000 */
[----:B------:R-:W-:Y:S02]  /*d7d0*/  IMAD.IADD R3, R3, 0x1, R9 ;  /* 0x0000000103037824 */ /* 0x000fe400078e0209 */
[----:B------:R-:W-:-:S04]  /*d7e0*/  IMAD R7, R6, R0, R7 ;  /* 0x0000000006077224 */ /* 0x000fc800078e0207 */
[----:B------:R-:W-:Y:S01]  /*d7f0*/  IMAD.WIDE.U32 R2, R7, UR6, R2 ;  /* 0x0000000607027c25 */ /* 0x000fe2000f8e0002 */
[----:B------:R-:W-:-:S05]  /*d800*/  SHF.R.S32.HI R0, RZ, 0x1f, R7 ;  /* 0x0000001fff007819 */ /* 0x000fca0000011407 */
[----:B------:R-:W-:-:S04]  /*d810*/  IMAD R0, R0, UR6, RZ ;  /* 0x0000000600007c24 */ /* 0x000fc8000f8e02ff */
[----:B------:R-:W-:Y:S01]  /*d820*/  IMAD R7, R7, UR7, R0 ;  /* 0x0000000707077c24 */ /* 0x000fe2000f8e0200 */
[----:B------:R-:W-:Y:S02]  /*d830*/  ULDC.64 UR6, c[0x0][0x280] ;  /* 0x0000a00000067ab9 */ /* 0x000fe40000000a00 */
[----:B------:R-:W-:-:S04]  /*d840*/  IADD3 R0, P2, R2, UR6, RZ ;  /* 0x0000000602007c10 */ /* 0x000fc8000ff5e0ff */
[----:B------:R-:W-:Y:S01]  /*d850*/  IADD3.X R4, R3, UR7, R7, P2, !PT ;  /* 0x0000000703047c10 */ /* 0x000fe200097fe407 */
[----:B------:R-:W-:Y:S08]  /*d860*/  BRA.DIV UR4, `(.L_x_56) ;  /* 0x0000004604547947 */ /* 0x000ff0000b800000 */
[----:B------:R-:W2:Y:S01]  /*d870*/  SHFL.IDX PT, R14, R0, RZ, 0x181f ;  /* 0x00181fff000e7589 */ /* 0x000ea200000e0000 */
[----:B------:R-:W-:Y:S02]  /*d880*/  ULDC UR4, c[0x0][0x288] ;  /* 0x0000a20000047ab9 */ /* 0x000fe40000000800 */
[----:B------:R-:W-:Y:S01]  /*d890*/  IMAD R5, R6, UR4, RZ ;  /* 0x0000000406057c24 */ /* 0x000fe2000f8e02ff */
[----:B------:R-:W3:Y:S01]  /*d8a0*/  SHFL.IDX PT, R2, R4, RZ, 0x181f ;  /* 0x00181fff04027589 */ /* 0x000ee200000e0000 */
[----:B------:R-:W-:-:S03]  /*d8b0*/  IMAD R6, R26, 0x80, R23 ;  /* 0x000000801a067824 */ /* 0x000fc600078e0217 */
[----:B------:R-:W-:Y:S01]  /*d8c0*/  SHFL.IDX PT, R7, R4, 0x1, 0x181f ;  /* 0x00381f0004077f89 */ /* 0x000fe200000e0000 */
[C---:B------:R-:W-:Y:S01]  /*d8d0*/  VIADD R8, R6.reuse, 0x10 ;  /* 0x0000001006087836 */ /* 0x040fe20000000000 */
[----:B------:R-:W-:-:S13]  /*d8e0*/  ISETP.GE.AND P2, PT, R6, R5, PT ;  /* 0x000000050600720c */ /* 0x000fda0003f46270 */
[----:B--2---:R-:W-:-:S05]  /*d8f0*/  @!P2 IADD3 R14, P3, R32, R14, RZ ;  /* 0x0000000e200ea210 */ /* 0x004fca0007f7e0ff */
[----:B---3--:R-:W-:Y:S02]  /*d900*/  @!P2 IMAD.X R3, RZ, RZ, R2, P3 ;  /* 0x000000ffff03a224 */ /* 0x008fe400018e0602 */
[----:B------:R-:W-:Y:S02]  /*d910*/  @!P2 IMAD.MOV.U32 R2, RZ, RZ, R14 ;  /* 0x000000ffff02a224 */ /* 0x000fe400078e000e */
[----:B------:R-:W2:Y:S04]  /*d920*/  SHFL.IDX PT, R14, R0, 0x1, 0x181f ;  /* 0x00381f00000e7f89 */ /* 0x000ea800000e0000 */
[----:B------:R-:W-:Y:S04]  /*d930*/  @!P2 LDGSTS.E.BYPASS.LTC128B.128 [R17+0x20400], desc[UR46][R2.64], !P1 ;  /* 0x204000000211afae */ /* 0x000fe8000c901d6e */
[----:B------:R3:W-:Y:S01]  /*d940*/  @!P2 LDGSTS.E.BYPASS.LTC128B.128 [R17+0x24400], desc[UR46][R2.64+0x80], !P0 ;  /* 0x244000800211afae */ /* 0x0007e2000c101d6e */
[----:B------:R-:W-:-:S02]  /*d950*/  ISETP.GE.AND P2, PT, R8, R5, PT ;  /* 0x000000050800720c */ /* 0x000fc40003f46270 */
[----:B------:R-:W-:-:S11]  /*d960*/  IADD3 R8, R6, 0x20, RZ ;  /* 0x0000002006087810 */ /* 0x000fd60007ffe0ff */
[----:B--2---:R-:W-:-:S05]  /*d970*/  @!P2 IADD3 R14, P3, R32, R14, RZ ;  /* 0x0000000e200ea210 */ /* 0x004fca0007f7e0ff */
[----:B------:R-:W-:Y:S02]  /*d980*/  @!P2 IMAD.X R7, RZ, RZ, R7, P3 ;  /* 0x000000ffff07a224 */ /* 0x000fe400018e0607 */
[----:B---3--:R-:W-:Y:S02]  /*d990*/  @!P2 IMAD.MOV.U32 R2, RZ, RZ, R14 ;  /* 0x000000ffff02a224 */ /* 0x008fe400078e000e */
[----:B------:R-:W2:Y:S01]  /*d9a0*/  SHFL.IDX PT, R14, R0, 0x2, 0x181f ;  /* 0x00581f00000e7f89 */ /* 0x000ea200000e0000 */
[----:B------:R-:W-:-:S03]  /*d9b0*/  @!P2 IMAD.MOV.U32 R3, RZ, RZ, R7 ;  /* 0x000000ffff03a224 */ /* 0x000fc600078e0007 */
[----:B------:R-:W3:Y:S04]  /*d9c0*/  SHFL.IDX PT, R7, R4, 0x2, 0x181f ;  /* 0x00581f0004077f89 */ /* 0x000ee800000e0000 */
[----:B------:R-:W-:Y:S04]  /*d9d0*/  @!P2 LDGSTS.E.BYPASS.LTC128B.128 [R17+0x20c00], desc[UR46][R2.64], !P1 ;  /* 0x20c000000211afae */ /* 0x000fe8000c901d6e */
[----:B------:R4:W-:Y:S01]  /*d9e0*/  @!P2 LDGSTS.E.BYPASS.LTC128B.128 [R17+0x24c00], desc[UR46][R2.64+0x80], !P0 ;  /* 0x24c000800211afae */ /* 0x0009e2000c101d6e */
[----:B------:R-:W-:Y:S01]  /*d9f0*/  ISETP.GE.AND P2, PT, R8, R5, PT ;  /* 0x000000050800720c */ /* 0x000fe20003f46270 */
[----:B------:R-:W-:-:S12]  /*da00*/  VIADD R8, R6, 0x30 ;  /* 0x0000003006087836 */ /* 0x000fd80000000000 */
[----:B--2---:R-:W-:-:S05]  /*da10*/  @!P2 IADD3 R14, P3, R32, R14, RZ ;  /* 0x0000000e200ea210 */ /* 0x004fca0007f7e0ff */
[----:B---3--:R-:W-:Y:S02]  /*da20*/  @!P2 IMAD.X R7, RZ, RZ, R7, P3 ;  /* 0x000000ffff07a224 */ /* 0x008fe400018e0607 */
[----:B----4-:R-:W-:Y:S02]  /*da30*/  @!P2 IMAD.MOV.U32 R2, RZ, RZ, R14 ;  /* 0x000000ffff02a224 */ /* 0x010fe400078e000e */
        /* <DEDUP_REMOVED lines=31> */
[----:B------:R-:W-:-:S03]  /*dc30*/  @!P2 MOV R3, R7 ;  /* 0x000000070003a202 */ /* 0x000fc60000000f00 */
[----:B------:R-:W3:Y:S04]  /*dc40*/  SHFL.IDX PT, R7, R4, 0x6, 0x181f ;  /* 0x00d81f0004077f89 */ /* 0x000ee800000e0000 */
[----:B------:R-:W-:Y:S04]  /*dc50*/  @!P2 LDGSTS.E.BYPASS.LTC128B.128 [R17+0x22c00], desc[UR46][R2.64], !P1 ;  /* 0x22c000000211afae */ /* 0x000fe8000c901d6e */
[----:B------:R4:W-:Y:S01]  /*dc60*/  @!P2 LDGSTS.E.BYPASS.LTC128B.128 [R17+0x26c00], desc[UR46][R2.64+0x80], !P0 ;  /* 0x26c000800211afae */ /* 0x0009e2000c101d6e */
[----:B------:R-:W-:-:S13]  /*dc70*/  ISETP.GE.AND P2, PT, R8, R5, PT ;  /* 0x000000050800720c */ /* 0x000fda0003f46270 */
[----:B--2---:R-:W-:-:S05]  /*dc80*/  @!P2 IADD3 R14, P3, R32, R14, RZ ;  /* 0x0000000e200ea210 */ /* 0x004fca0007f7e0ff */
[----:B---3--:R-:W-:Y:S02]  /*dc90*/  @!P2 IMAD.X R7, RZ, RZ, R7, P3 ;  /* 0x000000ffff07a224 */ /* 0x008fe400018e0607 */
[----:B----4-:R-:W-:Y:S02]  /*dca0*/  @!P2 IMAD.MOV.U32 R2, RZ, RZ, R14 ;  /* 0x000000ffff02a224 */ /* 0x010fe400078e000e */
[----:B------:R-:W-:Y:S01]  /*dcb0*/  @!P2 IMAD.MOV.U32 R3, RZ, RZ, R7 ;  /* 0x000000ffff03a224 */ /* 0x000fe200078e0007 */
[----:B------:R2:W3:Y:S04]  /*dcc0*/  SHFL.IDX PT, R14, R0, 0x7, 0x181f ;  /* 0x00f81f00000e7f89 */ /* 0x0004e800000e0000 */
[----:B------:R2:W-:Y:S04]  /*dcd0*/  @!P2 LDGSTS.E.BYPASS.LTC128B.128 [R17+0x23400], desc[UR46][R2.64], !P1 ;  /* 0x234000000211afae */ /* 0x0005e8000c901d6e */
[----:B------:R2:W-:Y:S04]  /*dce0*/  @!P2 LDGSTS.E.BYPASS.LTC128B.128 [R17+0x27400], desc[UR46][R2.64+0x80], !P0 ;  /* 0x274000800211afae */ /* 0x0005e8000c101d6e */
[----:B------:R2:W4:Y:S02]  /*dcf0*/  SHFL.IDX PT, R7, R4, 0x7, 0x181f ;  /* 0x00f81f0004077f89 */ /* 0x00052400000e0000 */
.L_x_153:
[----:B------:R-:W-:Y:S01]  /*dd00*/  VIADD R6, R6, 0x70 ;  /* 0x0000007006067836 */ /* 0x000fe20000000000 */
[----:B------:R-:W-:Y:S04]  /*dd10*/  BSSY B0, `(.L_x_57) ;  /* 0x000000c000007945 */ /* 0x000fe80003800000 */
[----:B------:R-:W-:Y:S01]  /*dd20*/  ISETP.GE.AND P2, PT, R6, R5, PT ;  /* 0x000000050600720c */ /* 0x000fe20003f46270 */
[----:B------:R-:W-:-:S05]  /*dd30*/  IMAD.MOV.U32 R5, RZ, RZ, 0x1 ;  /* 0x00000001ff057424 */ /* 0x000fca00078e00ff */
[----:B------:R-:W-:-:S07]  /*dd40*/  SHF.L.U32 R5, R5, 0x1f, RZ ;  /* 0x0000001f05057819 */ /* 0x000fce00000006ff */
[----:B------:R-:W-:Y:S05]  /*dd50*/  @P2 BRA `(.L_x_58) ;  /* 0x00000000001c2947 */ /* 0x000fea0003800000 */
[----:B--23--:R-:W-:-:S05]  /*dd60*/  IADD3 R2, P2, R32, R14, RZ ;  /* 0x0000000e20027210 */ /* 0x00cfca0007f5e0ff */
[----:B----4-:R-:W-:-:S05]  /*dd70*/  IMAD.X R3, RZ, RZ, R7, P2 ;  /* 0x000000ffff037224 */ /* 0x010fca00010e0607 */
[----:B------:R-:W-:Y:S01]  /*dd80*/  @!PT LDS RZ, [RZ] ;  /* 0x00000000fffff984 */ /* 0x000fe20000000800 */
[----:B------:R-:W-:Y:S01]  /*dd90*/  @!PT LDS RZ, [RZ] ;  /* 0x00000000fffff984 */ /* 0x000fe20000000800 */
[----:B------:R-:W-:Y:S01]  /*dda0*/  @!PT LDS RZ, [RZ] ;  /* 0x00000000fffff984 */ /* 0x000fe20000000800 */
[----:B------:R2:W-:Y:S04]  /*ddb0*/  LDGSTS.E.BYPASS.LTC128B.128 [R17+0x23c00], desc[UR46][R2.64], !P1 ;  /* 0x23c0000002117fae */ /* 0x0005e8000c901d6e */
[----:B------:R2:W-:Y:S02]  /*ddc0*/  LDGSTS.E.BYPASS.LTC128B.128 [R17+0x27c00], desc[UR46][R2.64+0x80], !P0 ;  /* 0x27c0008002117fae */ /* 0x0005e4000c101d6e */
.L_x_58:
[----:B------:R-:W-:Y:S05]  /*ddd0*/  BSYNC B0 ;  /* 0x0000000000007941 */ /* 0x000fea0003800000 */
.L_x_57:
[----:B------:R-:W-:Y:S01]  /*dde0*/  NOP ;  /* 0x0000000000007918 */ /* 0x000fe20000000000 */
[----:B------:R-:W-:Y:S01]  /*ddf0*/  SYNCS.ARRIVE.TRANS64.RED.A0T1 RZ, [UR42+0x38800], RZ ;  /* 0x038800ffffff79a7 */ /* 0x000fe2000820042a */
[----:B------:R-:W-:Y:S01]  /*de00*/  ARRIVES.LDGSTSBAR.64.TRANSCNT [UR42+0x38800] ;  /* 0x03880000ff0079b0 */ /* 0x000fe20008000aaa */
[----:B------:R-:W-:Y:S01]  /*de10*/  NOP ;  /* 0x0000000000007918 */ /* 0x000fe20000000000 */
[----:B------:R-:W-:Y:S01]  /*de20*/  SYNCS.ARRIVE.TRANS64.A1T0 RZ, [UR42+0x38800], RZ ;  /* 0x038800ffffff79a7 */ /* 0x000fe2000810002a */
[----:B------:R-:W5:Y:S02]  /*de30*/  SYNCS.PHASECHK.TRANS64.TRYWAIT P0, [UR42+0x38820], R5 ;  /* 0x03882005ff0075a7 */ /* 0x000f64000800016a */
[----:B-----5:R-:W-:Y:S05]  /*de40*/  @!P0 BRA `(.L_x_59) ;  /* 0x0000004800608947 */ /* 0x020fea0003800000 */
.L_x_154:
[----:B------:R-:W-:Y:S01]  /*de50*/  UIADD3 UR4, UR48, -0x2, URZ ;  /* 0xfffffffe30047890 */ /* 0x000fe2000fffe03f */
[----:B------:R-:W-:-:S03]  /*de60*/  IMAD.MOV.U32 R33, RZ, RZ, 0x1 ;  /* 0x00000001ff217424 */ /* 0x000fc600078e00ff */
[----:B------:R-:W-:-:S06]  /*de70*/  UISETP.GE.AND UP0, UPT, UR4, UR45, UPT ;  /* 0x0000002d0400728c */ /* 0x000fcc000bf06270 */
[----:B------:R-:W-:-:S13]  /*de80*/  PLOP3.LUT P0, PT, PT, PT, UP0, 0x80, 0x0 ;  /* 0x000000000000781c */ /* 0x000fda0003f0f008 */
[----:B------:R-:W-:Y:S05]  /*de90*/  @!P0 BRA `(.L_x_60) ;  /* 0x0000001800548947 */ /* 0x000fea0003800000 */
[----:B--2---:R-:W2:Y:S04]  /*dea0*/  LDL R4, [R1+0x4] ;  /* 0x0000040001047983 */ /* 0x004ea80000100800 */
[----:B------:R-:W5:Y:S01]  /*deb0*/  LDL R6, [R1+0x10] ;  /* 0x0000100001067983 */ /* 0x000f620000100800 */
[----:B------:R-:W-:-:S04]  /*dec0*/  UIADD3 UR4, UR44, 0x1, URZ ;  /* 0x000000012c047890 */ /* 0x000fc8000fffe03f */
[----:B------:R-:W-:Y:S01]  /*ded0*/  UIMAD UR4, UR4, UR37, URZ ;  /* 0x00000025040472a4 */ /* 0x000fe2000f8e023f */
[----:B------:R-:W-:-:S05]  /*dee0*/  LOP3.LUT R3, RZ, UR41, RZ, 0x33, !PT ;  /* 0x00000029ff037c12 */ /* 0x000fca000f8e33ff */
[----:B------:R-:W-:-:S04]  /*def0*/  LOP3.LUT R0, RZ, UR4, RZ, 0x33, !PT ;  /* 0x00000004ff007c12 */ /* 0x000fc8000f8e33ff */
[----:B------:R-:W-:Y:S02]  /*df00*/  VIMNMX R0, R0, R3, !PT ;  /* 0x0000000300007248 */ /* 0x000fe40007fe0100 */
[----:B------:R-:W-:Y:S01]  /*df10*/  IADD3 R18, R32, R18, R23 ;  /* 0x0000001220127210 */ /* 0x000fe20007ffe017 */
[----:B------:R-:W-:-:S04]  /*df20*/  IMAD.MOV.U32 R19, RZ, RZ, 0x1 ;  /* 0x00000001ff137424 */ /* 0x000fc800078e00ff */
[----:B------:R-:W-:Y:S01]  /*df30*/  VIADD R5, R18, 0xfffffe80 ;  /* 0xfffffe8012057836 */ /* 0x000fe20000000000 */
[C---:B------:R-:W-:Y:S01]  /*df40*/  IADD3 R34, -R0.reuse, -0x2, RZ ;  /* 0xfffffffe00227810 */ /* 0x040fe20007ffe1ff */
[----:B------:R-:W-:Y:S02]  /*df50*/  IMAD.MOV.U32 R10, RZ, RZ, RZ ;  /* 0x000000ffff0a7224 */ /* 0x000fe400078e00ff */
[----:B------:R-:W-:Y:S02]  /*df60*/  IMAD R28, R0, -0x80, R5 ;  /* 0xffffff80001c7824 */ /* 0x000fe400078e0205 */
[C---:B--2---:R-:W-:Y:S02]  /*df70*/  IMAD.IADD R3, R4.reuse, 0x1, R16 ;  /* 0x0000000104037824 */ /* 0x044fe400078e0210 */
[----:B-----5:R-:W-:-:S03]  /*df80*/  IMAD.IADD R2, R4, 0x1, R6 ;  /* 0x0000000104027824 */ /* 0x020fc600078e0206 */
[----:B------:R2:W-:Y:S04]  /*df90*/  STL [R1+0xc], R3 ;  /* 0x00000c0301007387 */ /* 0x0005e80000100800 */
[----:B------:R2:W-:Y:S02]  /*dfa0*/  STL [R1+0x8], R2 ;  /* 0x0000080201007387 */ /* 0x0005e40000100800 */
.L_x_75:
[----:B------:R-:W5:Y:S01]  /*dfb0*/  LDL R4, [R1] ;  /* 0x0000000001047983 */ /* 0x000f620000100800 */
[----:B0-----:R-:W0:Y:S01]  /*dfc0*/  LDC R0, c[0x0][0x430] ;  /* 0x00010c00ff007b82 */ /* 0x001e220000000800 */
[----:B----4-:R-:W-:Y:S01]  /*dfd0*/  IMAD.MOV.U32 R7, RZ, RZ, R28 ;  /* 0x000000ffff077224 */ /* 0x010fe200078e001c */
[----:B------:R-:W-:Y:S01]  /*dfe0*/  ULDC.64 UR4, c[0x0][0x428] ;  /* 0x00010a0000047ab9 */ /* 0x000fe20000000a00 */
[----:B0-----:R-:W-:-:S13]  /*dff0*/  ISETP.NE.AND P0, PT, R0, 0x1, PT ;  /* 0x000000010000780c */ /* 0x001fda0003f05270 */
[----:B--2---:R-:W0:Y:S08]  /*e000*/  @P0 LDC R3, c[0x0][0x434] ;  /* 0x00010d00ff030b82 */ /* 0x004e300000000800 */
[----:B------:R-:W2:Y:S01]  /*e010*/  @P0 LDC R5, c[0x0][0x438] ;  /* 0x00010e00ff050b82 */ /* 0x000ea20000000800 */
[----:B0-----:R-:W-:-:S05]  /*e020*/  @P0 IMAD.HI.U32 R0, R28, R3, RZ ;  /* 0x000000031c000227 */ /* 0x001fca00078e00ff */
[----:B--2---:R-:W-:-:S04]  /*e030*/  @P0 SHF.R.U32.HI R7, RZ, R5, R0 ;  /* 0x00000005ff070219 */ /* 0x004fc80000011600 */
[----:B------:R-:W-:Y:S02]  /*e040*/  SHF.R.S32.HI R3, RZ, 0x1f, R7 ;  /* 0x0000001fff037819 */ /* 0x000fe40000011407 */
[----:B------:R-:W-:-:S05]  /*e050*/  MOV R2, R7 ;  /* 0x0000000700027202 */ /* 0x000fca0000000f00 */
[----:B------:R-:W-:-:S04]  /*e060*/  IMAD.WIDE.U32 R2, R36, UR4, R2 ;  /* 0x0000000424027c25 */ /* 0x000fc8000f8e0002 */
[----:B-----5:R-:W-:-:S04]  /*e070*/  IMAD R5, R4, UR4, RZ ;  /* 0x0000000404057c24 */ /* 0x020fc8000f8e02ff */
[----:B------:R-:W-:Y:S01]  /*e080*/  IMAD R5, R36, UR5, R5 ;  /* 0x0000000524057c24 */ /* 0x000fe2000f8e0205 */
[----:B------:R-:W-:Y:S02]  /*e090*/  ULDC.64 UR4, c[0x0][0x418] ;  /* 0x0001060000047ab9 */ /* 0x000fe40000000a00 */
[----:B------:R-:W-:Y:S01]  /*e0a0*/  LEA R4, P0, R2, UR4, 0x2 ;  /* 0x0000000402047c11 */ /* 0x000fe2000f8010ff */
[----:B------:R-:W-:-:S05]  /*e0b0*/  IMAD.IADD R3, R5, 0x1, R3 ;  /* 0x0000000105037824 */ /* 0x000fca00078e0203 */
[----:B------:R-:W-:-:S06]  /*e0c0*/  LEA.HI.X R5, R2, UR5, R3, 0x2, P0 ;  /* 0x0000000502057c11 */ /* 0x000fcc00080f1403 */
[----:B------:R-:W1:Y:S01]  /*e0d0*/  LDG.E R5, desc[UR46][R4.64] ;  /* 0x0000002e04057981 */ /* 0x000e62000c1e1900 */
[----:B------:R-:W-:-:S06]  /*e0e0*/  ULOP3.LUT UR6, UR36, 0x2, URZ, 0xfc, !UPT ;  /* 0x0000000224067892 */ /* 0x000fcc000f8efc3f */
[----:B------:R-:W-:Y:S02]  /*e0f0*/  IMAD.U32 R6, RZ, RZ, UR6 ;  /* 0x00000006ff067e24 */ /* 0x000fe4000f8e00ff */
[----:B------:R-:W-:-:S03]  /*e100*/  VIADD R0, R10, 0x1 ;  /* 0x000000010a007836 */ /* 0x000fc60000000000 */
[----:B------:R-:W-:Y:S02]  /*e110*/  ISETP.NE.AND P2, PT, R6, 0x3, PT ;  /* 0x000000030600780c */ /* 0x000fe40003f45270 */
[----:B------:R-:W-:Y:S01]  /*e120*/  ISETP.NE.AND P1, PT, R0, 0x2, PT ;  /* 0x000000020000780c */ /* 0x000fe20003f25270 */
[----:B------:R-:W-:-:S03]  /*e130*/  VIADD R34, R34, 0xffffffff ;  /* 0xffffffff22227836 */ /* 0x000fc60000000000 */
[----:B------:R-:W-:Y:S02]  /*e140*/  SEL R2, RZ, 0x1, P1 ;  /* 0x00000001ff027807 */ /* 0x000fe40000800000 */
[----:B------:R-:W-:Y:S02]  /*e150*/  ISETP.GT.AND P0, PT, R34, UR45, PT ;  /* 0x0000002d22007c0c */ /* 0x000fe4000bf04270 */
[----:B------:R-:W-:Y:S02]  /*e160*/  SEL R0, R0, RZ, P1 ;  /* 0x000000ff00007207 */ /* 0x000fe40000800000 */
[----:B------:R-:W-:Y:S02]  /*e170*/  LOP3.LUT R33, R19, R2, RZ, 0x3c, !PT ;  /* 0x0000000213217212 */ /* 0x000fe400078e3cff */
[----:B-1----:R-:W-:Y:S01]  /*e180*/  SHF.R.S32.HI R20, RZ, 0x1f, R5 ;  /* 0x0000001fff147819 */ /* 0x002fe20000011405 */
[----:B------:R-:W-:Y:S06]  /*e190*/  @!P2 BRA `(.L_x_61) ;  /* 0x000000000004a947 */ /* 0x000fec0003800000 */
[----:B------:R-:W-:Y:S01]  /*e1a0*/  BPT.TRAP 0x1 ;  /* 0x000000040000795c */ /* 0x000fe20000300000 */
.L_x_61:
[----:B------:R-:W-:Y:S02]  /*e1b0*/  LEA R4, R0, UR42, 0x3 ;  /* 0x0000002a00047c11 */ /* 0x000fe4000f8e18ff */
[----:B------:R-:W-:-:S04]  /*e1c0*/  SHF.L.U32 R21, R33, 0x1f, RZ ;  /* 0x0000001f21157819 */ /* 0x000fc800000006ff */
[----:B------:R-:W0:Y:S02]  /*e1d0*/  SYNCS.PHASECHK.TRANS64.TRYWAIT P1, [R4+URZ+0x38880], R21 ;  /* 0x03888015040075a7 */ /* 0x000e24000802017f */
[----:B0-----:R-:W-:Y:S05]  /*e1e0*/  @!P1 BRA `(.L_x_62) ;  /* 0x00000044008c9947 */ /* 0x001fea0003800000 */
.L_x_155:
[----:B------:R-:W-:Y:S01]  /*e1f0*/  ULDC UR4, c[0x0][0x430] ;  /* 0x00010c0000047ab9 */ /* 0x000fe20000000800 */
[----:B------:R-:W-:Y:S01]  /*e200*/  R2UR UR6, R35 ;  /* 0x00000000230672ca */ /* 0x000fe200000e0000 */
[----:B------:R-:W-:Y:S01]  /*e210*/  UIADD3 UR4, -UR4, URZ, URZ ;  /* 0x0000003f04047290 */ /* 0x000fe2000fffe13f */
[----:B------:R-:W1:Y:S01]  /*e220*/  LDC R11, c[0x0][0x2f4] ;  /* 0x0000bd00ff0b7b82 */ /* 0x000e620000000800 */
[----:B------:R-:W-:-:S04]  /*e230*/  LOP3.LUT P2, RZ, R29, 0x1, RZ, 0xc0, !PT ;  /* 0x000000011dff7812 */ /* 0x000fc8000784c0ff */
[----:B------:R-:W-:Y:S01]  /*e240*/  IMAD R6, R7, UR4, R28 ;  /* 0x0000000407067c24 */ /* 0x000fe2000f8e021c */
[----:B------:R-:W-:-:S04]  /*e250*/  ULDC.64 UR4, c[0x0][0x328] ;  /* 0x0000ca0000047ab9 */ /* 0x000fc80000000a00 */
[----:B------:R-:W-:-:S05]  /*e260*/  SHF.R.S32.HI R18, RZ, 0x1f, R6 ;  /* 0x0000001fff127819 */ /* 0x000fca0000011406 */
[----:B------:R-:W-:-:S04]  /*e270*/  IMAD R3, R18, UR4, RZ ;  /* 0x0000000412037c24 */ /* 0x000fc8000f8e02ff */
[C---:B------:R-:W-:Y:S02]  /*e280*/  IMAD R7, R6.reuse, UR5, R3 ;  /* 0x0000000506077c24 */ /* 0x040fe4000f8e0203 */
[----:B------:R-:W-:Y:S01]  /*e290*/  IMAD.WIDE.U32 R2, R6, UR4, RZ ;  /* 0x0000000406027c25 */ /* 0x000fe2000f8e00ff */
[----:B------:R-:W-:Y:S01]  /*e2a0*/  ULDC.64 UR4, c[0x0][0x338] ;  /* 0x0000ce0000047ab9 */ /* 0x000fe20000000a00 */
[----:B-1----:R-:W-:Y:S02]  /*e2b0*/  ISETP.GE.AND P3, PT, R32, R11, PT ;  /* 0x0000000b2000720c */ /* 0x002fe40003f66270 */
        /* <DEDUP_REMOVED lines=12> */
[----:B------:R-:W-:-:S04]  /*e380*/  IADD3 R9, P1, R2, UR6, RZ ;  /* 0x0000000602097c10 */ /* 0x000fc8000ff3e0ff */
[----:B------:R-:W-:Y:S01]  /*e390*/  IADD3.X R8, R7, UR4, R3, P1, !PT ;  /* 0x0000000407087c10 */ /* 0x000fe20008ffe403 */
[----:B------:R-:W-:-:S03]  /*e3a0*/  UMOV UR4, 0xffffffff ;  /* 0xffffffff00047882 */ /* 0x000fc60000000000 */
[----:B------:R-:W-:Y:S05]  /*e3b0*/  BRA.DIV UR4, `(.L_x_63) ;  /* 0x00000046042c7947 */ /* 0x000fea000b800000 */
[----:B---3--:R-:W1:Y:S01]  /*e3c0*/  SHFL.IDX PT, R14, R9, RZ, 0x181f ;  /* 0x00181fff090e7589 */ /* 0x008e6200000e0000 */
[----:B------:R-:W-:-:S03]  /*e3d0*/  IMAD R7, R0, 0x8000, R17 ;  /* 0x0000800000077824 */ /* 0x000fc600078e0211 */
[----:B------:R-:W2:Y:S01]  /*e3e0*/  SHFL.IDX PT, R3, R8, RZ, 0x181f ;  /* 0x00181fff08037589 */ /* 0x000ea200000e0000 */
[----:B-1----:R-:W-:-:S03]  /*e3f0*/  IADD3 R2, P1, R32, R14, RZ ;  /* 0x0000000e20027210 */ /* 0x002fc60007f3e0ff */
[----:B------:R-:W1:Y:S02]  /*e400*/  SHFL.IDX PT, R14, R9, 0x1, 0x181f ;  /* 0x00381f00090e7f89 */ /* 0x000e6400000e0000 */
[----:B--2---:R-:W-:-:S05]  /*e410*/  IMAD.X R3, RZ, RZ, R3, P1 ;  /* 0x000000ffff037224 */ /* 0x004fca00008e0603 */
[----:B------:R-:W-:Y:S04]  /*e420*/  LDGSTS.E.BYPASS.LTC128B.128 [R7+0x10400], desc[UR46][R2.64], !P3 ;  /* 0x1040000002077fae */ /* 0x000fe8000d901d6e */
[----:B------:R2:W-:Y:S04]  /*e430*/  LDGSTS.E.BYPASS.LTC128B.128 [R7+0x14400], desc[UR46][R2.64+0x80], !P2 ;  /* 0x1440008002077fae */ /* 0x0005e8000d101d6e */
[----:B--2---:R-:W2:Y:S01]  /*e440*/  SHFL.IDX PT, R3, R8, 0x1, 0x181f ;  /* 0x00381f0008037f89 */ /* 0x004ea200000e0000 */
        /* <DEDUP_REMOVED lines=25> */
[----:B------:R-:W1:Y:S01]  /*e5e0*/  SHFL.IDX PT, R14, R9, 0x6, 0x181f ;  /* 0x00d81f00090e7f89 */ /* 0x000e6200000e0000 */
[----:B--2---:R-:W-:-:S05]  /*e5f0*/  IADD3.X R3, RZ, R3, RZ, P1, !PT ;  /* 0x00000003ff037210 */ /* 0x004fca0000ffe4ff */
[----:B------:R-:W-:Y:S04]  /*e600*/  LDGSTS.E.BYPASS.LTC128B.128 [R7+0x12c00], desc[UR46][R2.64], !P3 ;  /* 0x12c0000002077fae */ /* 0x000fe8000d901d6e */
[----:B------:R2:W-:Y:S04]  /*e610*/  LDGSTS.E.BYPASS.LTC128B.128 [R7+0x16c00], desc[UR46][R2.64+0x80], !P2 ;  /* 0x16c0008002077fae */ /* 0x0005e8000d101d6e */
[----:B--2---:R-:W2:Y:S01]  /*e620*/  SHFL.IDX PT, R3, R8, 0x6, 0x181f ;  /* 0x00d81f0008037f89 */ /* 0x004ea200000e0000 */
[----:B-1----:R-:W-:-:S03]  /*e630*/  IADD3 R2, P1, R32, R14, RZ ;  /* 0x0000000e20027210 */ /* 0x002fc60007f3e0ff */
[----:B------:R1:W3:Y:S04]  /*e640*/  SHFL.IDX PT, R14, R9, 0x7, 0x181f ;  /* 0x00f81f00090e7f89 */ /* 0x0002e800000e0000 */
[----:B------:R-:W4:Y:S01]  /*e650*/  SHFL.IDX PT, R8, R8, 0x7, 0x181f ;  /* 0x00f81f0008087f89 */ /* 0x000f2200000e0000 */
[----:B--2---:R-:W-:-:S05]  /*e660*/  IMAD.X R3, RZ, RZ, R3, P1 ;  /* 0x000000ffff037224 */ /* 0x004fca00008e0603 */
[----:B------:R1:W-:Y:S04]  /*e670*/  LDGSTS.E.BYPASS.LTC128B.128 [R7+0x13400], desc[UR46][R2.64], !P3 ;  /* 0x1340000002077fae */ /* 0x0003e8000d901d6e */
[----:B---34-:R1:W-:Y:S02]  /*e680*/  LDGSTS.E.BYPASS.LTC128B.128 [R7+0x17400], desc[UR46][R2.64+0x80], !P2 ;  /* 0x1740008002077fae */ /* 0x0183e4000d101d6e */
.L_x_173:
[----:B-1----:R-:W-:Y:S02]  /*e690*/  IADD3 R2, P1, R32, R14, RZ ;  /* 0x0000000e20027210 */ /* 0x002fe40007f3e0ff */
[----:B------:R-:W-:-:S03]  /*e6a0*/  R2UR UR4, R4 ;  /* 0x00000000040472ca */ /* 0x000fc600000e0000 */
        /* <DEDUP_REMOVED lines=15> */
.L_x_64:
[----:B------:R1:W-:Y:S01]  /*e7a0*/  SYNCS.ARRIVE.TRANS64.A1T0 RZ, [R4+URZ+0x38870], RZ ;  /* 0x038870ff04ff79a7 */ /* 0x0003e2000810003f */
[----:B------:R-:W-:Y:S05]  /*e7b0*/  @!P2 BRA `(.L_x_65) ;  /* 0x000000000004a947 */ /* 0x000fea0003800000 */
[----:B------:R-:W-:Y:S01]  /*e7c0*/  BPT.TRAP 0x1 ;  /* 0x000000040000795c */ /* 0x000fe20000300000 */
.L_x_65:
[----:B------:R-:W2:Y:S02]  /*e7d0*/  SYNCS.PHASECHK.TRANS64.TRYWAIT P1, [R4+URZ+0x38840], R21 ;  /* 0x03884015040075a7 */ /* 0x000ea4000802017f */
[----:B--2---:R-:W-:Y:S05]  /*e7e0*/  @!P1 BRA `(.L_x_66) ;  /* 0x0000004800489947 */ /* 0x004fea0003800000 */
.L_x_174:
[----:B------:R-:W-:Y:S01]  /*e7f0*/  ULDC.64 UR4, c[0x0][0x300] ;  /* 0x0000c00000047ab9 */ /* 0x000fe20000000a00 */
[----:B------:R-:W-:Y:S01]  /*e800*/  R2UR UR6, R35 ;  /* 0x00000000230672ca */ /* 0x000fe200000e0000 */
[----:B------:R-:W-:Y:S01]  /*e810*/  IMAD R3, R18, UR4, RZ ;  /* 0x0000000412037c24 */ /* 0x000fe2000f8e02ff */
[----:B------:R-:W3:Y:S01]  /*e820*/  LDC R8, c[0x0][0x2f4] ;  /* 0x0000bd00ff087b82 */ /* 0x000ee20000000800 */
[----:B------:R-:W-:Y:S02]  /*e830*/  LOP3.LUT P2, RZ, R29, 0x1, RZ, 0xc0, !PT ;  /* 0x000000011dff7812 */ /* 0x000fe4000784c0ff */
        /* <DEDUP_REMOVED lines=14> */
[----:B---3--:R-:W-:-:S03]  /*e920*/  ISETP.GE.AND P3, PT, R32, R8, PT ;  /* 0x000000082000720c */ /* 0x008fc60003f66270 */
[----:B------:R-:W-:Y:S01]  /*e930*/  IMAD.U32 R5, RZ, RZ, UR7 ;  /* 0x00000007ff057e24 */ /* 0x000fe2000f8e00ff */
[----:B------:R-:W-:-:S04]  /*e940*/  IADD3 R7, P1, R2, UR6, RZ ;  /* 0x0000000602077c10 */ /* 0x000fc8000ff3e0ff */
[----:B------:R-:W-:Y:S01]  /*e950*/  IADD3.X R6, R5, UR4, R3, P1, !PT ;  /* 0x0000000405067c10 */ /* 0x000fe20008ffe403 */
[----:B------:R-:W-:-:S03]  /*e960*/  UMOV UR4, 0xffffffff ;  /* 0xffffffff00047882 */ /* 0x000fc60000000000 */
[----:B------:R-:W-:Y:S05]  /*e970*/  BRA.DIV UR4, `(.L_x_67) ;  /* 0x0000004604f87947 */ /* 0x000fea000b800000 */
[----:B------:R-:W3:Y:S01]  /*e980*/  SHFL.IDX PT, R14, R7, RZ, 0x181f ;  /* 0x00181fff070e7589 */ /* 0x000ee200000e0000 */
[----:B------:R-:W-:-:S03]  /*e990*/  IMAD R5, R0, 0x8000, R37 ;  /* 0x0000800000057824 */ /* 0x000fc600078e0225 */
[----:B------:R-:W4:Y:S01]  /*e9a0*/  SHFL.IDX PT, R3, R6, RZ, 0x181f ;  /* 0x00181fff06037589 */ /* 0x000f2200000e0000 */
[----:B------:R-:W-:-:S03]  /*e9b0*/  VIADD R5, R5, UR42 ;  /* 0x0000002a05057c36 */ /* 0x000fc60008000000 */
[----:B0-2---:R-:W0:Y:S04]  /*e9c0*/  SHFL.IDX PT, R21, R7, 0x1, 0x181f ;  /* 0x00381f0007157f89 */ /* 0x005e2800000e0000 */
[----:B------:R-:W2:Y:S04]  /*e9d0*/  SHFL.IDX PT, R8, R6, 0x1, 0x181f ;  /* 0x00381f0006087f89 */ /* 0x000ea800000e0000 */
[----:B------:R-:W-:Y:S04]  /*e9e0*/  SHFL.IDX PT, R9, R6, 0x2, 0x181f ;  /* 0x00581f0006097f89 */ /* 0x000fe800000e0000 */
[----:B------:R-:W-:Y:S01]  /*e9f0*/  SHFL.IDX PT, R11, R7, 0x3, 0x181f ;  /* 0x00781f00070b7f89 */ /* 0x000fe200000e0000 */
[----:B---3--:R-:W-:-:S03]  /*ea00*/  IADD3 R2, P1, R32, R14, RZ ;  /* 0x0000000e20027210 */ /* 0x008fc60007f3e0ff */
[----:B------:R-:W3:Y:S02]  /*ea10*/  SHFL.IDX PT, R14, R7, 0x2, 0x181f ;  /* 0x00581f00070e7f89 */ /* 0x000ee400000e0000 */
[----:B----4-:R-:W-:-:S05]  /*ea20*/  IMAD.X R3, RZ, RZ, R3, P1 ;  /* 0x000000ffff037224 */ /* 0x010fca00008e0603 */
[----:B------:R-:W-:Y:S04]  /*ea30*/  LDGSTS.E.BYPASS.LTC128B.128 [R5+0x28400], desc[UR46][R2.64], !P3 ;  /* 0x2840000002057fae */ /* 0x000fe8000d901d6e */
[----:B------:R0:W-:Y:S02]  /*ea40*/  LDGSTS.E.BYPASS.LTC128B.128 [R5+0x2c400], desc[UR46][R2.64+0x80], !P2 ;  /* 0x2c40008002057fae */ /* 0x0001e4000d101d6e */
[----:B0-----:R-:W-:Y:S02]  /*ea50*/  IADD3 R2, P1, R32, R21, RZ ;  /* 0x0000001520027210 */ /* 0x001fe40007f3e0ff */
[----:B------:R-:W-:Y:S03]  /*ea60*/  SHFL.IDX PT, R21, R7, 0x4, 0x181f ;  /* 0x00981f0007157f89 */ /* 0x000fe600000e0000 */
[----:B--2---:R-:W-:-:S02]  /*ea70*/  IMAD.X R3, RZ, RZ, R8, P1 ;  /* 0x000000ffff037224 */ /* 0x004fc400008e0608 */
[----:B------:R-:W0:Y:S04]  /*ea80*/  SHFL.IDX PT, R8, R6, 0x3, 0x181f ;  /* 0x00781f0006087f89 */ /* 0x000e2800000e0000 */
[----:B------:R-:W-:Y:S04]  /*ea90*/  LDGSTS.E.BYPASS.LTC128B.128 [R5+0x28c00], desc[UR46][R2.64], !P3 ;  /* 0x28c0000002057fae */ /* 0x000fe8000d901d6e */
[----:B------:R3:W-:Y:S02]  /*eaa0*/  LDGSTS.E.BYPASS.LTC128B.128 [R5+0x2cc00], desc[UR46][R2.64+0x80], !P2 ;  /* 0x2cc0008002057fae */ /* 0x0007e4000d101d6e */
[----:B---3--:R-:W-:-:S02]  /*eab0*/  IADD3 R2, P1, R32, R14, RZ ;  /* 0x0000000e20027210 */ /* 0x008fc40007f3e0ff */
[----:B------:R-:W-:Y:S03]  /*eac0*/  SHFL.IDX PT, R14, R7, 0x5, 0x181f ;  /* 0x00b81f00070e7f89 */ /* 0x000fe600000e0000 */
[----:B------:R-:W-:Y:S02]  /*ead0*/  IMAD.X R3, RZ, RZ, R9, P1 ;  /* 0x000000ffff037224 */ /* 0x000fe400008e0609 */
[----:B------:R-:W-:Y:S04]  /*eae0*/  SHFL.IDX PT, R9, R6, 0x5, 0x181f ;  /* 0x00b81f0006097f89 */ /* 0x000fe800000e0000 */
[----:B------:R-:W-:Y:S04]  /*eaf0*/  LDGSTS.E.BYPASS.LTC128B.128 [R5+0x29400], desc[UR46][R2.64], !P3 ;  /* 0x2940000002057fae */ /* 0x000fe8000d901d6e */
[----:B------:R2:W-:Y:S02]  /*eb00*/  LDGSTS.E.BYPASS.LTC128B.128 [R5+0x2d400], desc[UR46][R2.64+0x80], !P2 ;  /* 0x2d40008002057fae */ /* 0x0005e4000d101d6e */
[----:B--2---:R-:W-:-:S02]  /*eb10*/  IADD3 R2, P1, R32, R11, RZ ;  /* 0x0000000b20027210 */ /* 0x004fc40007f3e0ff */
[----:B------:R-:W-:Y:S03]  /*eb20*/  SHFL.IDX PT, R11, R7, 0x6, 0x181f ;  /* 0x00d81f00070b7f89 */ /* 0x000fe600000e0000 */
[----:B0-----:R-:W-:Y:S02]  /*eb30*/  IMAD.X R3, RZ, RZ, R8, P1 ;  /* 0x000000ffff037224 */ /* 0x001fe400008e0608 */
[----:B------:R-:W0:Y:S04]  /*eb40*/  SHFL.IDX PT, R8, R6, 0x4, 0x181f ;  /* 0x00981f0006087f89 */ /* 0x000e2800000e0000 */
[----:B------:R-:W-:Y:S04]  /*eb50*/  LDGSTS.E.BYPASS.LTC128B.128 [R5+0x29c00], desc[UR46][R2.64], !P3 ;  /* 0x29c0000002057fae */ /* 0x000fe8000d901d6e */
[----:B------:R2:W-:Y:S02]  /*eb60*/  LDGSTS.E.BYPASS.LTC128B.128 [R5+0x2dc00], desc[UR46][R2.64+0x80], !P2 ;  /* 0x2dc0008002057fae */ /* 0x0005e4000d101d6e */
[----:B--2---:R-:W-:-:S05]  /*eb70*/  IADD3 R2, P1, R32, R21, RZ ;  /* 0x0000001520027210 */ /* 0x004fca0007f3e0ff */
[----:B0-----:R-:W-:Y:S02]  /*eb80*/  IMAD.X R3, RZ, RZ, R8, P1 ;  /* 0x000000ffff037224 */ /* 0x001fe400008e0608 */
[----:B------:R-:W0:Y:S04]  /*eb90*/  SHFL.IDX PT, R8, R6, 0x6, 0x181f ;  /* 0x00d81f0006087f89 */ /* 0x000e2800000e0000 */
[----:B------:R-:W-:Y:S04]  /*eba0*/  LDGSTS.E.BYPASS.LTC128B.128 [R5+0x2a400], desc[UR46][R2.64], !P3 ;  /* 0x2a40000002057fae */ /* 0x000fe8000d901d6e */
[----:B------:R2:W-:Y:S04]  /*ebb0*/  LDGSTS.E.BYPASS.LTC128B.128 [R5+0x2e400], desc[UR46][R2.64+0x80], !P2 ;  /* 0x2e40008002057fae */ /* 0x0005e8000d101d6e */
[----:B------:R-:W3:Y:S01]  /*ebc0*/  SHFL.IDX PT, R6, R6, 0x7, 0x181f ;  /* 0x00f81f0006067f89 */ /* 0x000ee200000e0000 */
[----:B--2---:R-:W-:-:S03]  /*ebd0*/  IADD3 R2, P1, R32, R14, RZ ;  /* 0x0000000e20027210 */ /* 0x004fc60007f3e0ff */
[----:B------:R2:W4:Y:S01]  /*ebe0*/  SHFL.IDX PT, R14, R7, 0x7, 0x181f ;  /* 0x00f81f00070e7f89 */ /* 0x00052200000e0000 */
[----:B------:R-:W-:-:S05]  /*ebf0*/  IADD3.X R3, RZ, R9, RZ, P1, !PT ;  /* 0x00000009ff037210 */ /* 0x000fca0000ffe4ff */
[----:B------:R-:W-:Y:S04]  /*ec00*/  LDGSTS.E.BYPASS.LTC128B.128 [R5+0x2ac00], desc[UR46][R2.64], !P3 ;  /* 0x2ac0000002057fae */ /* 0x000fe8000d901d6e */
[----:B------:R5:W-:Y:S02]  /*ec10*/  LDGSTS.E.BYPASS.LTC128B.128 [R5+0x2ec00], desc[UR46][R2.64+0x80], !P2 ;  /* 0x2ec0008002057fae */ /* 0x000be4000d101d6e */
[----:B-----5:R-:W-:-:S05]  /*ec20*/  IADD3 R2, P1, R32, R11, RZ ;  /* 0x0000000b20027210 */ /* 0x020fca0007f3e0ff */
[----:B0-----:R-:W-:-:S05]  /*ec30*/  IMAD.X R3, RZ, RZ, R8, P1 ;  /* 0x000000ffff037224 */ /* 0x001fca00008e0608 */
[----:B------:R2:W-:Y:S04]  /*ec40*/  LDGSTS.E.BYPASS.LTC128B.128 [R5+0x2b400], desc[UR46][R2.64], !P3 ;  /* 0x2b40000002057fae */ /* 0x0005e8000d901d6e */
[----:B---34-:R2:W-:Y:S02]  /*ec50*/  LDGSTS.E.BYPASS.LTC128B.128 [R5+0x2f400], desc[UR46][R2.64+0x80], !P2 ;  /* 0x2f40008002057fae */ /* 0x0185e4000d101d6e */
.L_x_192:
[----:B--2---:R-:W-:Y:S02]  /*ec60*/  IADD3 R2, P1, R32, R14, RZ ;  /* 0x0000000e20027210 */ /* 0x004fe40007f3e0ff */
        /* <DEDUP_REMOVED lines=14> */
[----:B0-----:R-:W-:Y:S05]  /*ed50*/  @!P2 BRA `(.L_x_68) ;  /* 0x000000000004a947 */ /* 0x001fea0003800000 */
[----:B------:R-:W-:Y:S01]  /*ed60*/  BPT.TRAP 0x1 ;  /* 0x000000040000795c */ /* 0x000fe20000300000 */
.L_x_68:
[----:B------:R-:W-:Y:S01]  /*ed70*/  IMAD.U32 R2, RZ, RZ, UR36 ;  /* 0x00000024ff027e24 */ /* 0x000fe2000f8e00ff */
[----:B------:R0:W-:Y:S04]  /*ed80*/  SYNCS.ARRIVE.TRANS64.A1T0 RZ, [R4+URZ+0x38830], RZ ;  /* 0x038830ff04ff79a7 */ /* 0x0001e8000810003f */
[----:B------:R-:W-:-:S04]  /*ed90*/  LOP3.LUT R2, R2, 0x1, RZ, 0xfc, !PT ;  /* 0x0000000102027812 */ /* 0x000fc800078efcff */
[----:B------:R-:W-:-:S13]  /*eda0*/  ISETP.NE.AND P1, PT, R2, 0x3, PT ;  /* 0x000000030200780c */ /* 0x000fda0003f25270 */
[----:B0-----:R-:W-:Y:S05]  /*edb0*/  @!P1 BRA `(.L_x_69) ;  /* 0x0000000000049947 */ /* 0x001fea0003800000 */
[----:B------:R-:W-:Y:S01]  /*edc0*/  BPT.TRAP 0x1 ;  /* 0x000000040000795c */ /* 0x000fe20000300000 */
.L_x_69:
[----:B------:R-:W-:Y:S02]  /*edd0*/  LOP3.LUT R3, R19, 0x1, RZ, 0x3c, !PT ;  /* 0x0000000113037812 */ /* 0x000fe400078e3cff */
[----:B------:R-:W-:Y:S02]  /*ede0*/  LEA R18, R10, UR42, 0x3 ;  /* 0x0000002a0a127c11 */ /* 0x000fe4000f8e18ff */
[----:B------:R-:W-:-:S04]  /*edf0*/  SHF.L.U32 R3, R3, 0x1f, RZ ;  /* 0x0000001f03037819 */ /* 0x000fc800000006ff */
[----:B------:R-:W0:Y:S02]  /*ee00*/  SYNCS.PHASECHK.TRANS64.TRYWAIT P2, [R18+URZ+0x38870], R3 ;  /* 0x03887003120075a7 */ /* 0x000e24000804017f */
[----:B0-----:R-:W-:Y:S05]  /*ee10*/  @!P2 BRA `(.L_x_70) ;  /* 0x0000004c0014a947 */ /* 0x001fea0003800000 */
.L_x_193:
[----:B------:R-:W-:-:S06]  /*ee20*/  ULOP3.LUT UR4, UR36, 0x2, URZ, 0xfc, !UPT ;  /* 0x0000000224047892 */ /* 0x000fcc000f8efc3f */
[----:B------:R-:W-:-:S05]  /*ee30*/  IMAD.U32 R2, RZ, RZ, UR4 ;  /* 0x00000004ff027e24 */ /* 0x000fca000f8e00ff */
[----:B------:R-:W-:-:S13]  /*ee40*/  ISETP.NE.AND P2, PT, R2, 0x3, PT ;  /* 0x000000030200780c */ /* 0x000fda0003f45270 */
[----:B------:R-:W-:Y:S05]  /*ee50*/  @!P2 BRA `(.L_x_71) ;  /* 0x000000000004a947 */ /* 0x000fea0003800000 */
[----:B------:R-:W-:Y:S01]  /*ee60*/  BPT.TRAP 0x1 ;  /* 0x000000040000795c */ /* 0x000fe20000300000 */
.L_x_71:
[----:B------:R-:W-:Y:S01]  /*ee70*/  SHF.L.U32 R5, R19, 0x1f, RZ ;  /* 0x0000001f13057819 */ /* 0x000fe200000006ff */
[----:B0-----:R-:W-:-:S03]  /*ee80*/  IMAD.SHL.U32 R3, R10, 0x8000, RZ ;  /* 0x000080000a037824 */ /* 0x001fc600078e00ff */
[----:B------:R-:W0:Y:S02]  /*ee90*/  SYNCS.PHASECHK.TRANS64.TRYWAIT P2, [R18+URZ+0x38860], R5 ;  /* 0x03886005120075a7 */ /* 0x000e24000804017f */
[----:B0-----:R-:W-:Y:S05]  /*eea0*/  @!P2 BRA `(.L_x_72) ;  /* 0x0000004c0004a947 */ /* 0x001fea0003800000 */
.L_x_194:
[----:B------:R-:W2:Y:S01]  /*eeb0*/  LDL R2, [R1+0xc] ;  /* 0x00000c0001027983 */ /* 0x000ea20000100800 */
[----:B-1----:R-:W-:Y:S01]  /*eec0*/  LOP3.LUT R4, R3, R16, RZ, 0xfc, !PT ;  /* 0x0000001003047212 */ /* 0x002fe200078efcff */
[----:B------:R-:W-:Y:S05]  /*eed0*/  WARPSYNC.ALL ;  /* 0x0000000000007948 */ /* 0x000fea0003800000 */
[----:B0-----:R-:W0:Y:S01]  /*eee0*/  LDSM.16.MT88.4 R4, [R4+UR42+0x10400] ;  /* 0x0104002a0404783b */ /* 0x001e220008004200 */
[----:B------:R-:W-:Y:S02]  /*eef0*/  IADD3 R19, R30, R3, R31 ;  /* 0x000000031e137210 */ /* 0x000fe40007ffe01f */
[----:B0-----:R-:W-:-:S02]  /*ef00*/  PRMT R12, R4, 0x6420, R5 ;  /* 0x00006420040c7816 */ /* 0x001fc40000000005 */
[----:B------:R-:W-:Y:S02]  /*ef10*/  PRMT R13, R4, 0x7531, R5 ;  /* 0x00007531040d7816 */ /* 0x000fe40000000005 */
[C-C-:B------:R-:W-:Y:S02]  /*ef20*/  PRMT R14, R6.reuse, 0x6420, R7.reuse ;  /* 0x00006420060e7816 */ /* 0x140fe40000000007 */
[----:B------:R-:W-:Y:S02]  /*ef30*/  PRMT R15, R6, 0x7531, R7 ;  /* 0x00007531060f7816 */ /* 0x000fe40000000007 */
[----:B--2---:R-:W-:-:S05]  /*ef40*/  IADD3 R2, R2, UR42, R3 ;  /* 0x0000002a02027c10 */ /* 0x004fca000fffe003 */
[----:B------:R-:W0:Y:S04]  /*ef50*/  LDSM.16.MT88.4 R8, [R2+0x10400] ;  /* 0x010400000208783b */ /* 0x000e280000004200 */
[----:B------:R-:W-:Y:S01]  /*ef60*/  STSM.16.M88.4 [R19], R12 ;  /* 0x0000000c13007844 */ /* 0x000fe20000000200 */
[C-C-:B0-----:R-:W-:Y:S02]  /*ef70*/  PRMT R20, R8.reuse, 0x6420, R9.reuse ;  /* 0x0000642008147816 */ /* 0x141fe40000000009 */
[----:B------:R-:W-:Y:S02]  /*ef80*/  PRMT R21, R8, 0x7531, R9 ;  /* 0x0000753108157816 */ /* 0x000fe40000000009 */
[C-C-:B------:R-:W-:Y:S02]  /*ef90*/  PRMT R22, R10.reuse, 0x6420, R11.reuse ;  /* 0x000064200a167816 */ /* 0x140fe4000000000b */
[----:B------:R-:W-:-:S05]  /*efa0*/  PRMT R23, R10, 0x7531, R11 ;  /* 0x000075310a177816 */ /* 0x000fca000000000b */
[----:B------:R0:W-:Y:S01]  /*efb0*/  STSM.16.M88.4 [R19+0x2000], R20 ;  /* 0x0020001413007844 */ /* 0x0001e20000000200 */
[----:B------:R-:W-:-:S03]  /*efc0*/  VIADD R5, R3, 0x4000 ;  /* 0x0000400003057836 */ /* 0x000fc60000000000 */
[----:B------:R-:W1:Y:S04]  /*efd0*/  LDSM.16.MT88.4 R8, [R2+0x14400] ;  /* 0x014400000208783b */ /* 0x000e680000004200 */
[----:B0-----:R-:W2:Y:S01]  /*efe0*/  LDL R23, [R1+0x10] ;  /* 0x0000100001177983 */ /* 0x001ea20000100800 */
[----:B------:R-:W-:-:S06]  /*eff0*/  LOP3.LUT R5, R5, R16, RZ, 0xfc, !PT ;  /* 0x0000001005057212 */ /* 0x000fcc00078efcff */
[----:B------:R-:W0:Y:S01]  /*f000*/  LDSM.16.MT88.4 R4, [R5+UR42+0x10400] ;  /* 0x0104002a0504783b */ /* 0x000e220008004200 */
[C-C-:B-1----:R-:W-:Y:S02]  /*f010*/  PRMT R24, R8.reuse, 0x6420, R9.reuse ;  /* 0x0000642008187816 */ /* 0x142fe40000000009 */
[----:B------:R-:W-:Y:S02]  /*f020*/  PRMT R25, R8, 0x7531, R9 ;  /* 0x0000753108197816 */ /* 0x000fe40000000009 */
[C-C-:B------:R-:W-:Y:S02]  /*f030*/  PRMT R26, R10.reuse, 0x6420, R11.reuse ;  /* 0x000064200a1a7816 */ /* 0x140fe4000000000b */
[----:B------:R-:W-:Y:S02]  /*f040*/  PRMT R27, R10, 0x7531, R11 ;  /* 0x000075310a1b7816 */ /* 0x000fe4000000000b */
[C-C-:B0-----:R-:W-:Y:S02]  /*f050*/  PRMT R12, R4.reuse, 0x6420, R5.reuse ;  /* 0x00006420040c7816 */ /* 0x141fe40000000005 */
[----:B------:R-:W-:Y:S01]  /*f060*/  PRMT R13, R4, 0x7531, R5 ;  /* 0x00007531040d7816 */ /* 0x000fe20000000005 */
[----:B------:R-:W-:Y:S01]  /*f070*/  VIADD R5, R3, 0x1000 ;  /* 0x0000100003057836 */ /* 0x000fe20000000000 */
[----:B------:R-:W-:-:S02]  /*f080*/  PRMT R14, R6, 0x6420, R7 ;  /* 0x00006420060e7816 */ /* 0x000fc40000000007 */
[----:B------:R-:W-:Y:S02]  /*f090*/  PRMT R15, R6, 0x7531, R7 ;  /* 0x00007531060f7816 */ /* 0x000fe40000000007 */
[----:B------:R-:W-:-:S03]  /*f0a0*/  LOP3.LUT R5, R5, R16, RZ, 0xfc, !PT ;  /* 0x0000001005057212 */ /* 0x000fc600078efcff */
[----:B------:R-:W-:Y:S04]  /*f0b0*/  STSM.16.M88.4 [R19+0x4000], R12 ;  /* 0x0040000c13007844 */ /* 0x000fe80000000200 */
[----:B------:R-:W-:Y:S04]  /*f0c0*/  STSM.16.M88.4 [R19+0x6000], R24 ;  /* 0x0060001813007844 */ /* 0x000fe80000000200 */
[----:B------:R-:W0:Y:S04]  /*f0d0*/  LDSM.16.MT88.4 R4, [R5+UR42+0x10400] ;  /* 0x0104002a0504783b */ /* 0x000e280008004200 */
[----:B------:R-:W1:Y:S01]  /*f0e0*/  LDSM.16.MT88.4 R8, [R2+0x11400] ;  /* 0x011400000208783b */ /* 0x000e620000004200 */
[----:B0-----:R-:W-:-:S02]  /*f0f0*/  PRMT R14, R6, 0x6420, R7 ;  /* 0x00006420060e7816 */ /* 0x001fc40000000007 */
[----:B------:R-:W-:Y:S02]  /*f100*/  PRMT R15, R6, 0x7531, R7 ;  /* 0x00007531060f7816 */ /* 0x000fe40000000007 */
[C-C-:B------:R-:W-:Y:S02]  /*f110*/  PRMT R12, R4.reuse, 0x6420, R5.reuse ;  /* 0x00006420040c7816 */ /* 0x140fe40000000005 */
[----:B------:R-:W-:Y:S02]  /*f120*/  PRMT R13, R4, 0x7531, R5 ;  /* 0x00007531040d7816 */ /* 0x000fe40000000005 */
[C-C-:B-1----:R-:W-:Y:S02]  /*f130*/  PRMT R20, R8.reuse, 0x6420, R9.reuse ;  /* 0x0000642008147816 */ /* 0x142fe40000000009 */
[----:B------:R-:W-:Y:S02]  /*f140*/  PRMT R21, R8, 0x7531, R9 ;  /* 0x0000753108157816 */ /* 0x000fe40000000009 */
[----:B------:R-:W-:-:S02]  /*f150*/  PRMT R22, R10, 0x6420, R11 ;  /* 0x000064200a167816 */ /* 0x000fc4000000000b */
[----:B--2---:R-:W-:Y:S02]  /*f160*/  IADD3 R7, R31, R3, R23 ;  /* 0x000000031f077210 */ /* 0x004fe40007ffe017 */
[----:B------:R-:W-:-:S03]  /*f170*/  PRMT R23, R10, 0x7531, R11 ;  /* 0x000075310a177816 */ /* 0x000fc6000000000b */
[----:B------:R-:W-:-:S05]  /*f180*/  IMAD.IADD R19, R30, 0x1, R7 ;  /* 0x000000011e137824 */ /* 0x000fca00078e0207 */
[----:B------:R-:W-:Y:S04]  /*f190*/  STSM.16.M88.4 [R19], R12 ;  /* 0x0000000c13007844 */ /* 0x000fe80000000200 */
        /* <DEDUP_REMOVED lines=35> */
[----:B------:R-:W-:Y:S01]  /*f3d0*/  LOP3.LUT R5, R5, R16, RZ, 0xfc, !PT ;  /* 0x0000001005057212 */ /* 0x000fe200078efcff */
[----:B------:R-:W-:-:S05]  /*f3e0*/  ULOP3.LUT UR4, UR36, 0x2, URZ, 0xfc, !UPT ;  /* 0x0000000224047892 */ /* 0x000fca000f8efc3f */
        /* <DEDUP_REMOVED lines=19> */
[----:B-1----:R-:W-:Y:S02]  /*f520*/  PRMT R4, R8, 0x6420, R9 ;  /* 0x0000642008047816 */ /* 0x002fe40000000009 */
[C-C-:B------:R-:W-:Y:S02]  /*f530*/  PRMT R6, R10.reuse, 0x6420, R11.reuse ;  /* 0x000064200a067816 */ /* 0x140fe4000000000b */
[----:B------:R-:W-:-:S02]  /*f540*/  PRMT R7, R10, 0x7531, R11 ;  /* 0x000075310a077816 */ /* 0x000fc4000000000b */
[----:B--2---:R-:W-:Y:S01]  /*f550*/  IADD3 R5, R31, R23, R3 ;  /* 0x000000171f057210 */ /* 0x004fe20007ffe003 */
[----:B------:R-:W-:Y:S02]  /*f560*/  VIADD R3, R3, 0x7000 ;  /* 0x0000700003037836 */ /* 0x000fe40000000000 */
[----:B------:R-:W-:Y:S01]  /*f570*/  IMAD.U32 R23, RZ, RZ, UR4 ;  /* 0x00000004ff177e24 */ /* 0x000fe2000f8e00ff */
[----:B------:R-:W-:Y:S02]  /*f580*/  IADD3 R19, R30, R5, RZ ;  /* 0x000000051e137210 */ /* 0x000fe40007ffe0ff */
[----:B------:R-:W-:Y:S02]  /*f590*/  PRMT R5, R8, 0x7531, R9 ;  /* 0x0000753108057816 */ /* 0x000fe40000000009 */
[----:B------:R-:W-:Y:S01]  /*f5a0*/  LOP3.LUT R3, R3, R16, RZ, 0xfc, !PT ;  /* 0x0000001003037212 */ /* 0x000fe200078efcff */
[----:B------:R-:W-:Y:S01]  /*f5b0*/  STSM.16.M88.4 [R19], R12 ;  /* 0x0000000c13007844 */ /* 0x000fe20000000200 */
[----:B------:R-:W-:-:S03]  /*f5c0*/  ISETP.NE.AND P2, PT, R23, 0x3, PT ;  /* 0x000000031700780c */ /* 0x000fc60003f45270 */
[----:B------:R-:W-:Y:S04]  /*f5d0*/  STSM.16.M88.4 [R19+0x2000], R4 ;  /* 0x0020000413007844 */ /* 0x000fe80000000200 */
[----:B------:R-:W0:Y:S04]  /*f5e0*/  LDSM.16.MT88.4 R4, [R3+UR42+0x10400] ;  /* 0x0104002a0304783b */ /* 0x000e280008004200 */
[----:B------:R-:W1:Y:S01]  /*f5f0*/  LDSM.16.MT88.4 R8, [R2+0x17400] ;  /* 0x017400000208783b */ /* 0x000e620000004200 */
[C-C-:B0-----:R-:W-:Y:S02]  /*f600*/  PRMT R12, R4.reuse, 0x6420, R5.reuse ;  /* 0x00006420040c7816 */ /* 0x141fe40000000005 */
[----:B------:R-:W-:-:S02]  /*f610*/  PRMT R13, R4, 0x7531, R5 ;  /* 0x00007531040d7816 */ /* 0x000fc40000000005 */
[C-C-:B------:R-:W-:Y:S02]  /*f620*/  PRMT R14, R6.reuse, 0x6420, R7.reuse ;  /* 0x00006420060e7816 */ /* 0x140fe40000000007 */
[----:B------:R-:W-:Y:S02]  /*f630*/  PRMT R15, R6, 0x7531, R7 ;  /* 0x00007531060f7816 */ /* 0x000fe40000000007 */
[C-C-:B-1----:R-:W-:Y:S02]  /*f640*/  PRMT R4, R8.reuse, 0x6420, R9.reuse ;  /* 0x0000642008047816 */ /* 0x142fe40000000009 */
[----:B------:R-:W-:Y:S01]  /*f650*/  PRMT R5, R8, 0x7531, R9 ;  /* 0x0000753108057816 */ /* 0x000fe20000000009 */
[----:B------:R0:W-:Y:S01]  /*f660*/  STSM.16.M88.4 [R19+0x4000], R12 ;  /* 0x0040000c13007844 */ /* 0x0001e20000000200 */
[C-C-:B------:R-:W-:Y:S02]  /*f670*/  PRMT R6, R10.reuse, 0x6420, R11.reuse ;  /* 0x000064200a067816 */ /* 0x140fe4000000000b */
[----:B------:R-:W-:-:S05]  /*f680*/  PRMT R7, R10, 0x7531, R11 ;  /* 0x000075310a077816 */ /* 0x000fca000000000b */
[----:B------:R0:W-:Y:S01]  /*f690*/  STSM.16.M88.4 [R19+0x6000], R4 ;  /* 0x0060000413007844 */ /* 0x0001e20000000200 */
[----:B------:R-:W-:Y:S01]  /*f6a0*/  @!PT LDS RZ, [RZ] ;  /* 0x00000000fffff984 */ /* 0x000fe20000000800 */
[----:B------:R-:W-:Y:S01]  /*f6b0*/  @!PT LDS RZ, [RZ] ;  /* 0x00000000fffff984 */ /* 0x000fe20000000800 */
[----:B------:R-:W-:Y:S01]  /*f6c0*/  @!PT LDS RZ, [RZ] ;  /* 0x00000000fffff984 */ /* 0x000fe20000000800 */
[----:B------:R-:W-:Y:S01]  /*f6d0*/  @!PT LDS RZ, [RZ] ;  /* 0x00000000fffff984 */ /* 0x000fe20000000800 */
[----:B------:R1:W-:Y:S06]  /*f6e0*/  MEMBAR.ALL.CTA ;  /* 0x0000000000007992 */ /* 0x0003ec0000008000 */
[----:B-1----:R-:W1:Y:S01]  /*f6f0*/  FENCE.VIEW.ASYNC.S ;  /* 0x00000000000073c6 */ /* 0x002e620000000000 */
[----:B------:R-:W-:Y:S05]  /*f700*/  @!P2 BRA `(.L_x_73) ;  /* 0x000000000004a947 */ /* 0x000fea0003800000 */
[----:B------:R-:W-:Y:S01]  /*f710*/  BPT.TRAP 0x1 ;  /* 0x000000040000795c */ /* 0x000fe20000300000 */
.L_x_73:
[----:B-1----:R1:W-:Y:S01]  /*f720*/  SYNCS.ARRIVE.TRANS64.A1T0 RZ, [R18+URZ+0x38850], RZ ;  /* 0x038850ff12ff79a7 */ /* 0x0023e2000810003f */
[----:B------:R-:W-:Y:S06]  /*f730*/  BAR.SYNC.DEFER_BLOCKING 0x2, 0x80 ;  /* 0x0082000000007b1d */ /* 0x000fec0000010000 */
[----:B------:R-:W-:Y:S05]  /*f740*/  @!P1 BRA `(.L_x_74) ;  /* 0x0000000000049947 */ /* 0x000fea0003800000 */
[----:B------:R-:W-:Y:S01]  /*f750*/  BPT.TRAP 0x1 ;  /* 0x000000040000795c */ /* 0x000fe20000300000 */
.L_x_74:
[----:B------:R-:W2:Y:S01]  /*f760*/  S2R R2, SR_CgaCtaId ;  /* 0x0000000000027919 */ /* 0x000ea20000008800 */
[----:B-1----:R-:W-:Y:S02]  /*f770*/  VIADD R18, R18, 0x38880 ;  /* 0x0003888012127836 */ /* 0x002fe40000000000 */
[----:B------:R-:W-:Y:S02]  /*f780*/  VIADD R28, R28, 0xffffff80 ;  /* 0xffffff801c1c7836 */ /* 0x000fe40000000000 */
[----:B0-----:R-:W-:Y:S02]  /*f790*/  IMAD.MOV.U32 R19, RZ, RZ, R33 ;  /* 0x000000ffff137224 */ /* 0x001fe400078e0021 */
[----:B------:R-:W-:Y:S01]  /*f7a0*/  IMAD.MOV.U32 R10, RZ, RZ, R0 ;  /* 0x000000ffff0a7224 */ /* 0x000fe200078e0000 */
[----:B--2---:R-:W-:-:S04]  /*f7b0*/  PRMT R18, R2, 0x654, R18 ;  /* 0x0000065402127816 */ /* 0x004fc80000000012 */
[----:B------:R0:W-:Y:S01]  /*f7c0*/  SYNCS.ARRIVE.TRANS64.RED.A1T0 RZ, [R18+URZ], RZ ;  /* 0x000000ff12ff79a7 */ /* 0x0001e2000810043f */
[----:B------:R-:W-:Y:S05]  /*f7d0*/  @P0 BRA `(.L_x_75) ;  /* 0xffffffe400f40947 */ /* 0x000fea000383ffff */
[----:B------:R-:W-:Y:S05]  /*f7e0*/  BRA `(.L_x_76) ;  /* 0x0000000000047947 */ /* 0x000fea0003800000 */
.L_x_60:
[----:B--2---:R-:W-:-:S07]  /*f7f0*/  IMAD.MOV.U32 R0, RZ, RZ, RZ ;  /* 0x000000ffff007224 */ /* 0x004fce00078e00ff */
.L_x_76:
[----:B------:R-:W-:-:S06]  /*f800*/  ULOP3.LUT UR4, UR36, 0x1, URZ, 0xfc, !UPT ;  /* 0x0000000124047892 */ /* 0x000fcc000f8efc3f */
[----:B------:R-:W-:-:S05]  /*f810*/  IMAD.U32 R2, RZ, RZ, UR4 ;  /* 0x00000004ff027e24 */ /* 0x000fca000f8e00ff */
[----:B------:R-:W-:-:S13]  /*f820*/  ISETP.NE.AND P1, PT, R2, 0x3, PT ;  /* 0x000000030200780c */ /* 0x000fda0003f25270 */
[----:B------:R-:W-:Y:S05]  /*f830*/  @!P1 BRA `(.L_x_77) ;  /* 0x0000000000049947 */ /* 0x000fea0003800000 */
[----:B------:R-:W-:Y:S01]  /*f840*/  BPT.TRAP 0x1 ;  /* 0x000000040000795c */ /* 0x000fe20000300000 */
.L_x_77:
[----:B------:R-:W-:Y:S01]  /*f850*/  LOP3.LUT R3, R33, 0x1, RZ, 0x3c, !PT ;  /* 0x0000000121037812 */ /* 0x000fe200078e3cff */
[----:B------:R-:W-:Y:S01]  /*f860*/  BSSY B0, `(.L_x_78) ;  /* 0x0000005000007945 */ /* 0x000fe20003800000 */
[----:B0-----:R-:W-:Y:S02]  /*f870*/  LEA R18, R0, UR42, 0x3 ;  /* 0x0000002a00127c11 */ /* 0x001fe4000f8e18ff */
[----:B------:R-:W-:-:S04]  /*f880*/  SHF.L.U32 R3, R3, 0x1f, RZ ;  /* 0x0000001f03037819 */ /* 0x000fc800000006ff */
[----:B------:R-:W0:Y:S02]  /*f890*/  SYNCS.PHASECHK.TRANS64.TRYWAIT P0, [R18+URZ+0x38870], R3 ;  /* 0x03887003120075a7 */ /* 0x000e24000800017f */
[----:B0-----:R-:W-:Y:S05]  /*f8a0*/  @!P0 BRA `(.L_x_79) ;  /* 0x0000004000988947 */ /* 0x001fea0003800000 */
.L_x_195:
[----:B------:R-:W-:Y:S05]  /*f8b0*/  BSYNC B0 ;  /* 0x0000000000007941 */ /* 0x000fea0003800000 */
.L_x_78:
[----:B------:R-:W-:-:S06]  /*f8c0*/  ULOP3.LUT UR4, UR36, 0x2, URZ, 0xfc, !UPT ;  /* 0x0000000224047892 */ /* 0x000fcc000f8efc3f */
[----:B------:R-:W-:-:S05]  /*f8d0*/  IMAD.U32 R2, RZ, RZ, UR4 ;  /* 0x00000004ff027e24 */ /* 0x000fca000f8e00ff */
[----:B------:R-:W-:-:S13]  /*f8e0*/  ISETP.NE.AND P0, PT, R2, 0x3, PT ;  /* 0x000000030200780c */ /* 0x000fda0003f05270 */
[----:B------:R-:W-:Y:S05]  /*f8f0*/  @!P0 BRA `(.L_x_80) ;  /* 0x0000000000048947 */ /* 0x000fea0003800000 */
[----:B------:R-:W-:Y:S01]  /*f900*/  BPT.TRAP 0x1 ;  /* 0x000000040000795c */ /* 0x000fe20000300000 */
.L_x_80:
[----:B0-----:R-:W-:Y:S01]  /*f910*/  SHF.L.U32 R3, R33, 0x1f, RZ ;  /* 0x0000001f21037819 */ /* 0x001fe200000006ff */
[----:B------:R-:W-:-:S03]  /*f920*/  IMAD.SHL.U32 R2, R0, 0x8000, RZ ;  /* 0x0000800000027824 */ /* 0x000fc600078e00ff */
[----:B------:R-:W0:Y:S02]  /*f930*/  SYNCS.PHASECHK.TRANS64.TRYWAIT P0, [R18+URZ+0x38860], R3 ;  /* 0x03886003120075a7 */ /* 0x000e24000800017f */
[----:B------:R-:W-:Y:S01]  /*f940*/  LOP3.LUT R5, R2, R16, RZ, 0xfc, !PT ;  /* 0x0000001002057212 */ /* 0x000fe200078efcff */
[----:B0-----:R-:W-:Y:S06]  /*f950*/  @!P0 BRA `(.L_x_81) ;  /* 0x0000004000808947 */ /* 0x001fec0003800000 */
.L_x_196:
[----:B------:R-:W2:Y:S04]  /*f960*/  LDL.LU R23, [R1+0x10] ;  /* 0x0000100001177983 */ /* 0x000ea80000300800 */
[----:B-1----:R-:W0:Y:S01]  /*f970*/  LDL.LU R22, [R1+0x4] ;  /* 0x0000040001167983 */ /* 0x002e220000300800 */
[----:B------:R-:W-:Y:S05]  /*f980*/  WARPSYNC.ALL ;  /* 0x0000000000007948 */ /* 0x000fea0003800000 */
[----:B----4-:R-:W1:Y:S01]  /*f990*/  LDSM.16.MT88.4 R4, [R5+UR42+0x10400] ;  /* 0x0104002a0504783b */ /* 0x010e620008004200 */
[----:B------:R-:W-:Y:S01]  /*f9a0*/  VIADD R19, R2, 0x4000 ;  /* 0x0000400002137836 */ /* 0x000fe20000000000 */
[----:B------:R-:W-:Y:S01]  /*f9b0*/  IADD3 R17, R30, R2, R31 ;  /* 0x000000021e117210 */ /* 0x000fe20007ffe01f */
[----:B------:R-:W-:Y:S01]  /*f9c0*/  VIADD R21, R2, 0x1000 ;  /* 0x0000100002157836 */ /* 0x000fe20000000000 */
[----:B------:R-:W-:-:S02]  /*f9d0*/  ULOP3.LUT UR4, UR36, 0x2, URZ, 0xfc, !UPT ;  /* 0x0000000224047892 */ /* 0x000fc4000f8efc3f */
[-C--:B------:R-:W-:Y:S02]  /*f9e0*/  LOP3.LUT R19, R19, R16.reuse, RZ, 0xfc, !PT ;  /* 0x0000001013137212 */ /* 0x080fe400078efcff */
[----:B------:R-:W-:Y:S02]  /*f9f0*/  LOP3.LUT R21, R21, R16, RZ, 0xfc, !PT ;  /* 0x0000001015157212 */ /* 0x000fe400078efcff */
[C-C-:B-1----:R-:W-:Y:S02]  /*fa00*/  PRMT R12, R4.reuse, 0x6420, R5.reuse ;  /* 0x00006420040c7816 */ /* 0x142fe40000000005 */
[----:B------:R-:W-:Y:S02]  /*fa10*/  PRMT R13, R4, 0x7531, R5 ;  /* 0x00007531040d7816 */ /* 0x000fe40000000005 */
[C-C-:B---3--:R-:W-:Y:S02]  /*fa20*/  PRMT R14, R6.reuse, 0x6420, R7.reuse ;  /* 0x00006420060e7816 */ /* 0x148fe40000000007 */
[----:B------:R-:W-:-:S02]  /*fa30*/  PRMT R15, R6, 0x7531, R7 ;  /* 0x00007531060f7816 */ /* 0x000fc40000000007 */
[----:B0-----:R-:W-:-:S05]  /*fa40*/  IADD3 R3, R2, R16, R22 ;  /* 0x0000001002037210 */ /* 0x001fca0007ffe016 */
[----:B------:R-:W0:Y:S04]  /*fa50*/  LDSM.16.MT88.4 R8, [R3+UR42+0x10400] ;  /* 0x0104002a0308783b */ /* 0x000e280008004200 */
[----:B------:R-:W-:Y:S01]  /*fa60*/  STSM.16.M88.4 [R17], R12 ;  /* 0x0000000c11007844 */ /* 0x000fe20000000200 */
[C-C-:B0-----:R-:W-:Y:S02]  /*fa70*/  PRMT R4, R8.reuse, 0x6420, R9.reuse ;  /* 0x0000642008047816 */ /* 0x141fe40000000009 */
[----:B------:R-:W-:Y:S02]  /*fa80*/  PRMT R5, R8, 0x7531, R9 ;  /* 0x0000753108057816 */ /* 0x000fe40000000009 */
[C-C-:B------:R-:W-:Y:S02]  /*fa90*/  PRMT R6, R10.reuse, 0x6420, R11.reuse ;  /* 0x000064200a067816 */ /* 0x140fe4000000000b */
[----:B------:R-:W-:-:S05]  /*faa0*/  PRMT R7, R10, 0x7531, R11 ;  /* 0x000075310a077816 */ /* 0x000fca000000000b */
[----:B------:R-:W-:Y:S04]  /*fab0*/  STSM.16.M88.4 [R17+0x2000], R4 ;  /* 0x0020000411007844 */ /* 0x000fe80000000200 */
[----:B------:R2:W0:Y:S04]  /*fac0*/  LDSM.16.MT88.4 R4, [R19+UR42+0x10400] ;  /* 0x0104002a1304783b */ /* 0x0004280008004200 */
[----:B------:R-:W1:Y:S01]  /*fad0*/  LDSM.16.MT88.4 R8, [R3+UR42+0x14400] ;  /* 0x0144002a0308783b */ /* 0x000e620008004200 */
[----:B--2---:R-:W-:Y:S02]  /*fae0*/  IADD3 R19, R31, R2, R23 ;  /* 0x000000021f137210 */ /* 0x004fe40007ffe017 */
[----:B0-----:R-:W-:-:S02]  /*faf0*/  PRMT R12, R4, 0x6420, R5 ;  /* 0x00006420040c7816 */ /* 0x001fc40000000005 */
[----:B------:R-:W-:Y:S02]  /*fb00*/  PRMT R13, R4, 0x7531, R5 ;  /* 0x00007531040d7816 */ /* 0x000fe40000000005 */
[C-C-:B------:R-:W-:Y:S02]  /*fb10*/  PRMT R14, R6.reuse, 0x6420, R7.reuse ;  /* 0x00006420060e7816 */ /* 0x140fe40000000007 */
[----:B------:R-:W-:Y:S02]  /*fb20*/  PRMT R15, R6, 0x7531, R7 ;  /* 0x00007531060f7816 */ /* 0x000fe40000000007 */
[C-C-:B-1----:R-:W-:Y:S02]  /*fb30*/  PRMT R4, R8.reuse, 0x6420, R9.reuse ;  /* 0x0000642008047816 */ /* 0x142fe40000000009 */
[----:B------:R-:W-:Y:S01]  /*fb40*/  PRMT R5, R8, 0x7531, R9 ;  /* 0x0000753108057816 */ /* 0x000fe20000000009 */
[----:B------:R-:W-:Y:S01]  /*fb50*/  STSM.16.M88.4 [R17+0x4000], R12 ;  /* 0x0040000c11007844 */ /* 0x000fe20000000200 */
[----:B------:R-:W-:-:S02]  /*fb60*/  PRMT R6, R10, 0x6420, R11 ;  /* 0x000064200a067816 */ /* 0x000fc4000000000b */
[----:B------:R-:W-:-:S05]  /*fb70*/  PRMT R7, R10, 0x7531, R11 ;  /* 0x000075310a077816 */ /* 0x000fca000000000b */
[----:B------:R-:W-:Y:S04]  /*fb80*/  STSM.16.M88.4 [R17+0x6000], R4 ;  /* 0x0060000411007844 */ /* 0x000fe80000000200 */
[----:B------:R0:W1:Y:S04]  /*fb90*/  LDSM.16.MT88.4 R4, [R21+UR42+0x10400] ;  /* 0x0104002a1504783b */ /* 0x0000680008004200 */
[----:B------:R-:W2:Y:S01]  /*fba0*/  LDSM.16.MT88.4 R8, [R3+UR42+0x11400] ;  /* 0x0114002a0308783b */ /* 0x000ea20008004200 */
[----:B0-----:R-:W-:Y:S02]  /*fbb0*/  VIADD R21, R2, 0x3000 ;  /* 0x0000300002157836 */ /* 0x001fe40000000000 */
[----:B------:R-:W-:-:S03]  /*fbc0*/  IMAD.IADD R17, R30, 0x1, R19 ;  /* 0x000000011e117824 */ /* 0x000fc600078e0213 */
[----:B------:R-:W-:Y:S01]  /*fbd0*/  LOP3.LUT R21, R21, R16, RZ, 0xfc, !PT ;  /* 0x0000001015157212 */ /* 0x000fe200078efcff */
[----:B------:R-:W-:-:S05]  /*fbe0*/  VIADD R19, R2, 0x5000 ;  /* 0x0000500002137836 */ /* 0x000fca0000000000 */
[----:B------:R-:W-:Y:S02]  /*fbf0*/  LOP3.LUT R20, R19, R16, RZ, 0xfc, !PT ;  /* 0x0000001013147212 */ /* 0x000fe400078efcff */
[----:B------:R-:W-:Y:S02]  /*fc00*/  IADD3 R19, R2, 0x2000, RZ ;  /* 0x0000200002137810 */ /* 0x000fe40007ffe0ff */
[C-C-:B-1----:R-:W-:Y:S02]  /*fc10*/  PRMT R12, R4.reuse, 0x6420, R5.reuse ;  /* 0x00006420040c7816 */ /* 0x142fe40000000005 */
[----:B------:R-:W-:Y:S02]  /*fc20*/  PRMT R13, R4, 0x7531, R5 ;  /* 0x00007531040d7816 */ /* 0x000fe40000000005 */
[C-C-:B------:R-:W-:Y:S02]  /*fc30*/  PRMT R14, R6.reuse, 0x6420, R7.reuse ;  /* 0x00006420060e7816 */ /* 0x140fe40000000007 */
[----:B------:R-:W-:-:S02]  /*fc40*/  PRMT R15, R6, 0x7531, R7 ;  /* 0x00007531060f7816 */ /* 0x000fc40000000007 */
[C-C-:B--2---:R-:W-:Y:S02]  /*fc50*/  PRMT R4, R8.reuse, 0x6420, R9.reuse ;  /* 0x0000642008047816 */ /* 0x144fe40000000009 */
[----:B------:R-:W-:Y:S01]  /*fc60*/  PRMT R5, R8, 0x7531, R9 ;  /* 0x0000753108057816 */ /* 0x000fe20000000009 */
[----:B------:R-:W-:Y:S01]  /*fc70*/  STSM.16.M88.4 [R17], R12 ;  /* 0x0000000c11007844 */ /* 0x000fe20000000200 */
[C-C-:B------:R-:W-:Y:S02]  /*fc80*/  PRMT R6, R10.reuse, 0x6420, R11.reuse ;  /* 0x000064200a067816 */ /* 0x140fe4000000000b */
[----:B------:R-:W-:-:S05]  /*fc90*/  PRMT R7, R10, 0x7531, R11 ;  /* 0x000075310a077816 */ /* 0x000fca000000000b */
[----:B------:R-:W-:Y:S04]  /*fca0*/  STSM.16.M88.4 [R17+0x2000], R4 ;  /* 0x0020000411007844 */ /* 0x000fe80000000200 */
[----:B------:R0:W1:Y:S04]  /*fcb0*/  LDSM.16.MT88.4 R4, [R20+UR42+0x10400] ;  /* 0x0104002a1404783b */ /* 0x0000680008004200 */
[----:B------:R-:W2:Y:S01]  /*fcc0*/  LDSM.16.MT88.4 R8, [R3+UR42+0x15400] ;  /* 0x0154002a0308783b */ /* 0x000ea20008004200 */
[----:B0-----:R-:W-:Y:S02]  /*fcd0*/  LOP3.LUT R20, R19, R16, RZ, 0xfc, !PT ;  /* 0x0000001013147212 */ /* 0x001fe400078efcff */
[----:B------:R-:W-:-:S02]  /*fce0*/  IADD3 R19, R31, R2, R22 ;  /* 0x000000021f137210 */ /* 0x000fc40007ffe016 */
[C-C-:B-1----:R-:W-:Y:S02]  /*fcf0*/  PRMT R12, R4.reuse, 0x6420, R5.reuse ;  /* 0x00006420040c7816 */ /* 0x142fe40000000005 */
[----:B------:R-:W-:Y:S02]  /*fd00*/  PRMT R13, R4, 0x7531, R5 ;  /* 0x00007531040d7816 */ /* 0x000fe40000000005 */
[C-C-:B------:R-:W-:Y:S02]  /*fd10*/  PRMT R14, R6.reuse, 0x6420, R7.reuse ;  /* 0x00006420060e7816 */ /* 0x140fe40000000007 */
[----:B------:R-:W-:Y:S02]  /*fd20*/  PRMT R15, R6, 0x7531, R7 ;  /* 0x00007531060f7816 */ /* 0x000fe40000000007 */
[C-C-:B--2---:R-:W-:Y:S02]  /*fd30*/  PRMT R4, R8.reuse, 0x6420, R9.reuse ;  /* 0x0000642008047816 */ /* 0x144fe40000000009 */
[----:B------:R-:W-:Y:S01]  /*fd40*/  PRMT R5, R8, 0x7531, R9 ;  /* 0x0000753108057816 */ /* 0x000fe20000000009 */
[----:B------:R-:W-:Y:S01]  /*fd50*/  STSM.16.M88.4 [R17+0x4000], R12 ;  /* 0x0040000c11007844 */ /* 0x000fe20000000200 */
[----:B------:R-:W-:-:S02]  /*fd60*/  PRMT R6, R10, 0x6420, R11 ;  /* 0x000064200a067816 */ /* 0x000fc4000000000b */
[----:B------:R-:W-:-:S05]  /*fd70*/  PRMT R7, R10, 0x7531, R11 ;  /* 0x000075310a077816 */ /* 0x000fca000000000b */
[----:B------:R0:W-:Y:S04]  /*fd80*/  STSM.16.M88.4 [R17+0x6000], R4 ;  /* 0x0060000411007844 */ /* 0x0001e80000000200 */
[----:B------:R-:W1:Y:S04]  /*fd90*/  LDSM.16.MT88.4 R4, [R20+UR42+0x10400] ;  /* 0x0104002a1404783b */ /* 0x000e680008004200 */
[----:B------:R-:W2:Y:S01]  /*fda0*/  LDSM.16.MT88.4 R8, [R3+UR42+0x12400] ;  /* 0x0124002a0308783b */ /* 0x000ea20008004200 */
[----:B0-----:R-:W-:Y:S02]  /*fdb0*/  IMAD.IADD R17, R30, 0x1, R19 ;  /* 0x000000011e117824 */ /* 0x001fe400078e0213 */
[----:B------:R-:W-:-:S05]  /*fdc0*/  VIADD R19, R2, 0x6000 ;  /* 0x0000600002137836 */ /* 0x000fca0000000000 */
[----:B------:R-:W-:Y:S02]  /*fdd0*/  LOP3.LUT R19, R19, R16, RZ, 0xfc, !PT ;  /* 0x0000001013137212 */ /* 0x000fe400078efcff */
[C-C-:B-1----:R-:W-:Y:S02]  /*fde0*/  PRMT R12, R4.reuse, 0x6420, R5.reuse ;  /* 0x00006420040c7816 */ /* 0x142fe40000000005 */
[----:B------:R-:W-:Y:S02]  /*fdf0*/  PRMT R13, R4, 0x7531, R5 ;  /* 0x00007531040d7816 */ /* 0x000fe40000000005 */
[C-C-:B------:R-:W-:Y:S02]  /*fe00*/  PRMT R14, R6.reuse, 0x6420, R7.reuse ;  /* 0x00006420060e7816 */ /* 0x140fe40000000007 */
[----:B------:R-:W-:Y:S02]  /*fe10*/  PRMT R15, R6, 0x7531, R7 ;  /* 0x00007531060f7816 */ /* 0x000fe40000000007 */
[----:B--2---:R-:W-:-:S02]  /*fe20*/  PRMT R4, R8, 0x6420, R9 ;  /* 0x0000642008047816 */ /* 0x004fc40000000009 */
[----:B------:R-:W-:Y:S01]  /*fe30*/  PRMT R5, R8, 0x7531, R9 ;  /* 0x0000753108057816 */ /* 0x000fe20000000009 */
[----:B------:R-:W-:Y:S01]  /*fe40*/  STSM.16.M88.4 [R17], R12 ;  /* 0x0000000c11007844 */ /* 0x000fe20000000200 */
[C-C-:B------:R-:W-:Y:S02]  /*fe50*/  PRMT R6, R10.reuse, 0x6420, R11.reuse ;  /* 0x000064200a067816 */ /* 0x140fe4000000000b */
[----:B------:R-:W-:-:S05]  /*fe60*/  PRMT R7, R10, 0x7531, R11 ;  /* 0x000075310a077816 */ /* 0x000fca000000000b */
[----:B------:R-:W-:Y:S04]  /*fe70*/  STSM.16.M88.4 [R17+0x2000], R4 ;  /* 0x0020000411007844 */ /* 0x000fe80000000200 */
[----:B------:R0:W1:Y:S04]  /*fe80*/  LDSM.16.MT88.4 R4, [R19+UR42+0x10400] ;  /* 0x0104002a1304783b */ /* 0x0000680008004200 */
[----:B------:R-:W2:Y:S01]  /*fe90*/  LDSM.16.MT88.4 R8, [R3+UR42+0x16400] ;  /* 0x0164002a0308783b */ /* 0x000ea20008004200 */
[----:B0-----:R-:W-:Y:S01]  /*fea0*/  IADD3 R19, R2, R22, R23 ;  /* 0x0000001602137210 */ /* 0x001fe20007ffe017 */
[----:B------:R-:W-:-:S03]  /*feb0*/  IMAD.U32 R22, RZ, RZ, UR4 ;  /* 0x00000004ff167e24 */ /* 0x000fc6000f8e00ff */
[----:B------:R-:W-:Y:S01]  /*fec0*/  IADD3 R30, R30, R19, R31 ;  /* 0x000000131e1e7210 */ /* 0x000fe20007ffe01f */
[----:B------:R-:W-:Y:S01]  /*fed0*/  VIADD R19, R2, 0x7000 ;  /* 0x0000700002137836 */ /* 0x000fe20000000000 */
[----:B------:R-:W-:-:S04]  /*fee0*/  ISETP.NE.AND P0, PT, R22, 0x3, PT ;  /* 0x000000031600780c */ /* 0x000fc80003f05270 */
[----:B------:R-:W-:Y:S02]  /*fef0*/  LOP3.LUT R19, R19, R16, RZ, 0xfc, !PT ;  /* 0x0000001013137212 */ /* 0x000fe400078efcff */
[C-C-:B-1----:R-:W-:Y:S02]  /*ff00*/  PRMT R12, R4.reuse, 0x6420, R5.reuse ;  /* 0x00006420040c7816 */ /* 0x142fe40000000005 */
[----:B------:R-:W-:Y:S02]  /*ff10*/  PRMT R13, R4, 0x7531, R5 ;  /* 0x00007531040d7816 */ /* 0x000fe40000000005 */
[C-C-:B------:R-:W-:Y:S02]  /*ff20*/  PRMT R14, R6.reuse, 0x6420, R7.reuse ;  /* 0x00006420060e7816 */ /* 0x140fe40000000007 */
[----:B------:R-:W-:Y:S02]  /*ff30*/  PRMT R15, R6, 0x7531, R7 ;  /* 0x00007531060f7816 */ /* 0x000fe40000000007 */
[----:B--2---:R-:W-:-:S02]  /*ff40*/  PRMT R4, R8, 0x6420, R9 ;  /* 0x0000642008047816 */ /* 0x004fc40000000009 */
[----:B------:R-:W-:Y:S01]  /*ff50*/  PRMT R5, R8, 0x7531, R9 ;  /* 0x0000753108057816 */ /* 0x000fe20000000009 */
[----:B------:R-:W-:Y:S01]  /*ff60*/  STSM.16.M88.4 [R17+0x4000], R12 ;  /* 0x0040000c11007844 */ /* 0x000fe20000000200 */
[C-C-:B------:R-:W-:Y:S02]  /*ff70*/  PRMT R6, R10.reuse, 0x6420, R11.reuse ;  /* 0x000064200a067816 */ /* 0x140fe4000000000b */
[----:B------:R-:W-:-:S05]  /*ff80*/  PRMT R7, R10, 0x7531, R11 ;  /* 0x000075310a077816 */ /* 0x000fca000000000b */
[----:B------:R-:W-:Y:S04]  /*ff90*/  STSM.16.M88.4 [R17+0x6000], R4 ;  /* 0x0060000411007844 */ /* 0x000fe80000000200 */
[----:B------:R-:W0:Y:S04]  /*ffa0*/  LDSM.16.MT88.4 R4, [R21+UR42+0x10400] ;  /* 0x0104002a1504783b */ /* 0x000e280008004200 */
[----:B------:R-:W1:Y:S01]  /*ffb0*/  LDSM.16.MT88.4 R8, [R3+UR42+0x13400] ;  /* 0x0134002a0308783b */ /* 0x000e620008004200 */
[C-C-:B0-----:R-:W-:Y:S02]  /*ffc0*/  PRMT R12, R4.reuse, 0x6420, R5.reuse ;  /* 0x00006420040c7816 */ /* 0x141fe40000000005 */
[----:B------:R-:W-:-:S02]  /*ffd0*/  PRMT R13, R4, 0x7531, R5 ;  /* 0x00007531040d7816 */ /* 0x000fc40000000005 */
[C-C-:B------:R-:W-:Y:S02]  /*ffe0*/  PRMT R14, R6.reuse, 0x6420, R7.reuse ;  /* 0x00006420060e7816 */ /* 0x140fe40000000007 */
[----:B------:R-:W-:Y:S02]  /*fff0*/  PRMT R15, R6, 0x7531, R7 ;  /* 0x00007531060f7816 */ /* 0x000fe40000000007 */
[C-C-:B-1----:R-:W-:Y:S02]  /*10000*/  PRMT R4, R8.reuse, 0x6420, R9.reuse ;  /* 0x0000642008047816 */ /* 0x142fe40000000009 */
[----:B------:R-:W-:Y:S01]  /*10010*/  PRMT R5, R8, 0x7531, R9 ;  /* 0x0000753108057816 */ /* 0x000fe20000000009 */
[----:B------:R-:W-:Y:S01]  /*10020*/  STSM.16.M88.4 [R30], R12 ;  /* 0x0000000c1e007844 */ /* 0x000fe20000000200 */
        /* <DEDUP_REMOVED lines=23> */
.L_x_82:
[----:B-1----:R1:W-:Y:S01]  /*101a0*/  SYNCS.ARRIVE.TRANS64.A1T0 RZ, [R18+URZ+0x38850], RZ ;  /* 0x038850ff12ff79a7 */ /* 0x0023e2000810003f */
[----:B------:R-:W-:Y:S06]  /*101b0*/  BAR.SYNC.DEFER_BLOCKING 0x2, 0x80 ;  /* 0x0082000000007b1d */ /* 0x000fec0000010000 */
[----:B------:R-:W-:Y:S05]  /*101c0*/  @!P1 BRA `(.L_x_83) ;  /* 0x0000000000049947 */ /* 0x000fea0003800000 */
[----:B------:R-:W-:Y:S01]  /*101d0*/  BPT.TRAP 0x1 ;  /* 0x000000040000795c */ /* 0x000fe20000300000 */
.L_x_83:
[----:B------:R-:W2:Y:S01]  /*101e0*/  S2R R2, SR_CgaCtaId ;  /* 0x0000000000027919 */ /* 0x000ea20000008800 */
[----:B-1----:R-:W-:Y:S02]  /*101f0*/  VIADD R18, R18, 0x38880 ;  /* 0x0003888012127836 */ /* 0x002fe40000000000 */
[----:B------:R-:W-:-:S05]  /*10200*/  VIADD R0, R0, 0x1 ;  /* 0x0000000100007836 */ /* 0x000fca0000000000 */
[----:B------:R-:W-:-:S04]  /*10210*/  ISETP.NE.AND P0, PT, R0, 0x2, PT ;  /* 0x000000020000780c */ /* 0x000fc80003f05270 */
[----:B0-----:R-:W-:Y:S02]  /*10220*/  SEL R4, RZ, 0x1, P0 ;  /* 0x00000001ff047807 */ /* 0x001fe40000000000 */
[----:B------:R-:W-:Y:S02]  /*10230*/  SEL R0, R0, RZ, P0 ;  /* 0x000000ff00007207 */ /* 0x000fe40000000000 */
[----:B------:R-:W-:Y:S02]  /*10240*/  LOP3.LUT R33, R33, R4, RZ, 0x3c, !PT ;  /* 0x0000000421217212 */ /* 0x000fe400078e3cff */
[----:B--2---:R-:W-:Y:S01]  /*10250*/  PRMT R18, R2, 0x654, R18 ;  /* 0x0000065402127816 */ /* 0x004fe20000000012 */
[----:B------:R-:W-:-:S03]  /*10260*/  IMAD.MOV.U32 R2, RZ, RZ, RZ ;  /* 0x000000ffff027224 */ /* 0x000fc600078e00ff */
[----:B------:R0:W-:Y:S04]  /*10270*/  SYNCS.ARRIVE.TRANS64.RED.A1T0 RZ, [R18+URZ], RZ ;  /* 0x000000ff12ff79a7 */ /* 0x0001e8000810043f */
.L_x_40:
[----:B------:R-:W1:Y:S01]  /*10280*/  S2R R4, SR_CgaCtaId ;  /* 0x0000000000047919 */ /* 0x000e620000008800 */
[----:B------:R-:W-:Y:S02]  /*10290*/  MOV R3, 0x400 ;  /* 0x0000040000037802 */ /* 0x000fe40000000f00 */
[----:B------:R-:W-:Y:S02]  /*102a0*/  SHF.L.U32 R2, R2, 0x1f, RZ ;  /* 0x0000001f02027819 */ /* 0x000fe400000006ff */
[----:B-1----:R-:W-:-:S04]  /*102b0*/  LEA R5, R4, R3, 0x18 ;  /* 0x0000000304057211 */ /* 0x002fc800078ec0ff */
[----:B------:R-:W1:Y:S02]  /*102c0*/  SYNCS.PHASECHK.TRANS64.TRYWAIT P0, [R5+URZ+0x38820], R2 ;  /* 0x03882002050075a7 */ /* 0x000e64000800017f */
[----:B-1----:R-:W-:Y:S05]  /*102d0*/  @!P0 BRA `(.L_x_84) ;  /* 0x0000003800348947 */ /* 0x002fea0003800000 */
.L_x_197:
[----:B------:R-:W2:Y:S02]  /*102e0*/  S2R R3, SR_TID.X ;  /* 0x0000000000037919 */ /* 0x000ea40000002100 */
[----:B--2---:R-:W-:-:S04]  /*102f0*/  SHF.R.U32.HI R3, RZ, 0x5, R3 ;  /* 0x00000005ff037819 */ /* 0x004fc80000011603 */
[----:B------:R-:W-:-:S05]  /*10300*/  LOP3.LUT R3, R3, 0x3, RZ, 0xc0, !PT ;  /* 0x0000000303037812 */ /* 0x000fca00078ec0ff */
[----:B-1----:R-:W1:Y:S02]  /*10310*/  SHFL.IDX PT, R2, R3, RZ, 0x1f ;  /* 0x00001fff03027589 */ /* 0x002e6400000e0000 */
[----:B-1----:R-:W-:-:S13]  /*10320*/  ISETP.NE.AND P0, PT, R2, RZ, PT ;  /* 0x000000ff0200720c */ /* 0x002fda0003f05270 */
[----:B------:R-:W-:Y:S05]  /*10330*/  @P0 BRA `(.L_x_8) ;  /* 0x0000000000a00947 */ /* 0x000fea0003800000 */
[----:B------:R-:W-:-:S13]  /*10340*/  ELECT P0, URZ, PT ;  /* 0x00000000003f782f */ /* 0x000fda0003800000 */
[----:B------:R-:W-:Y:S05]  /*10350*/  @!P0 BRA `(.L_x_8) ;  /* 0x0000000000988947 */ /* 0x000fea0003800000 */
[----:B------:R-:W-:-:S06]  /*10360*/  ULOP3.LUT UR4, UR36, 0x2, URZ, 0xfc, !UPT ;  /* 0x0000000224047892 */ /* 0x000fcc000f8efc3f */
[----:B------:R-:W-:-:S05]  /*10370*/  IMAD.U32 R2, RZ, RZ, UR4 ;  /* 0x00000004ff027e24 */ /* 0x000fca000f8e00ff */
[----:B------:R-:W-:-:S13]  /*10380*/  ISETP.NE.AND P0, PT, R2, 0x3, PT ;  /* 0x000000030200780c */ /* 0x000fda0003f05270 */
[----:B------:R-:W-:Y:S05]  /*10390*/  @!P0 BRA `(.L_x_85) ;  /* 0x0000000000048947 */ /* 0x000fea0003800000 */
[----:B------:R-:W-:Y:S01]  /*103a0*/  BPT.TRAP 0x1 ;  /* 0x000000040000795c */ /* 0x000fe20000300000 */
.L_x_85:
[C---:B------:R-:W-:Y:S01]  /*103b0*/  IMAD R4, R0.reuse, 0x8, R5 ;  /* 0x0000000800047824 */ /* 0x040fe200078e0205 */
[----:B------:R-:W-:Y:S01]  /*103c0*/  SHF.L.U32 R3, R33, 0x1f, RZ ;  /* 0x0000001f21037819 */ /* 0x000fe200000006ff */
[----:B------:R-:W-:-:S03]  /*103d0*/  VIADD R0, R0, 0x1 ;  /* 0x0000000100007836 */ /* 0x000fc60000000000 */
[----:B------:R-:W1:Y:S02]  /*103e0*/  SYNCS.PHASECHK.TRANS64.TRYWAIT P1, [R4+URZ+0x38840], R3 ;  /* 0x03884003040075a7 */ /* 0x000e64000802017f */
[----:B------:R-:W-:-:S04]  /*103f0*/  ISETP.NE.AND P2, PT, R0, 0x2, PT ;  /* 0x000000020000780c */ /* 0x000fc80003f45270 */
[----:B------:R-:W-:Y:S01]  /*10400*/  SEL R2, RZ, 0x1, P2 ;  /* 0x00000001ff027807 */ /* 0x000fe20001000000 */
[----:B-1----:R-:W-:Y:S08]  /*10410*/  @!P1 BRA `(.L_x_86) ;  /* 0x0000003400f89947 */ /* 0x002ff00003800000 */
.L_x_198:
[----:B------:R-:W-:Y:S02]  /*10420*/  SEL R0, R0, RZ, P2 ;  /* 0x000000ff00007207 */ /* 0x000fe40001000000 */
[----:B------:R-:W-:Y:S01]  /*10430*/  LOP3.LUT R2, R33, R2, RZ, 0x3c, !PT ;  /* 0x0000000221027212 */ /* 0x000fe200078e3cff */
[----:B------:R-:W-:Y:S06]  /*10440*/  @!P0 BRA `(.L_x_87) ;  /* 0x0000000000048947 */ /* 0x000fec0003800000 */
[----:B------:R-:W-:Y:S01]  /*10450*/  BPT.TRAP 0x1 ;  /* 0x000000040000795c */ /* 0x000fe20000300000 */
.L_x_87:
[----:B------:R-:W-:Y:S01]  /*10460*/  IMAD R5, R0, 0x8, R5 ;  /* 0x0000000800057824 */ /* 0x000fe200078e0205 */
[----:B------:R-:W-:-:S04]  /*10470*/  SHF.L.U32 R0, R2, 0x1f, RZ ;  /* 0x0000001f02007819 */ /* 0x000fc800000006ff */
[----:B------:R-:W2:Y:S02]  /*10480*/  SYNCS.PHASECHK.TRANS64.TRYWAIT P1, [R5+URZ+0x38840], R0 ;  /* 0x03884000050075a7 */ /* 0x000ea4000802017f */
[----:B--2---:R-:W-:Y:S05]  /*10490*/  @!P1 BRA `(.L_x_88) ;  /* 0x0000003400ec9947 */ /* 0x004fea0003800000 */
.L_x_199:
[----:B------:R-:W-:Y:S05]  /*104a0*/  @!P0 BRA `(.L_x_89) ;  /* 0x0000000000048947 */ /* 0x000fea0003800000 */
[----:B------:R-:W-:Y:S01]  /*104b0*/  BPT.TRAP 0x1 ;  /* 0x000000040000795c */ /* 0x000fe20000300000 */
.L_x_89:
[----:B------:R-:W3:Y:S02]  /*104c0*/  SYNCS.PHASECHK.TRANS64.TRYWAIT P1, [R4+URZ+0x38860], R3 ;  /* 0x03886003040075a7 */ /* 0x000ee4000802017f */
[----:B---3--:R-:W-:Y:S05]  /*104d0*/  @!P1 BRA `(.L_x_90) ;  /* 0x0000003400f09947 */ /* 0x008fea0003800000 */
.L_x_200:
[----:B------:R-:W-:Y:S05]  /*104e0*/  @!P0 BRA `(.L_x_91) ;  /* 0x0000000000048947 */ /* 0x000fea0003800000 */
[----:B------:R-:W-:Y:S01]  /*104f0*/  BPT.TRAP 0x1 ;  /* 0x000000040000795c */ /* 0x000fe20000300000 */
.L_x_91:
[----:B------:R-:W4:Y:S02]  /*10500*/  SYNCS.PHASECHK.TRANS64.TRYWAIT P1, [R5+URZ+0x38860], R0 ;  /* 0x03886000050075a7 */ /* 0x000f24000802017f */
[----:B----4-:R-:W-:Y:S05]  /*10510*/  @!P1 BRA `(.L_x_92) ;  /* 0x0000003400f49947 */ /* 0x010fea0003800000 */
.L_x_201:
[----:B------:R-:W-:Y:S05]  /*10520*/  @!P0 BRA `(.L_x_93) ;  /* 0x0000000000048947 */ /* 0x000fea0003800000 */
[----:B------:R-:W-:Y:S01]  /*10530*/  BPT.TRAP 0x1 ;  /* 0x000000040000795c */ /* 0x000fe20000300000 */
.L_x_93:
[----:B------:R-:W0:Y:S02]  /*10540*/  SYNCS.PHASECHK.TRANS64.TRYWAIT P1, [R4+URZ+0x38880], R3 ;  /* 0x03888003040075a7 */ /* 0x000e24000802017f */
[----:B0-----:R-:W-:Y:S05]  /*10550*/  @!P1 BRA `(.L_x_94) ;  /* 0x0000003400f89947 */ /* 0x001fea0003800000 */
.L_x_202:
[----:B------:R-:W-:Y:S05]  /*10560*/  @!P0 BRA `(.L_x_95) ;  /* 0x0000000000048947 */ /* 0x000fea0003800000 */
[----:B------:R-:W-:Y:S01]  /*10570*/  BPT.TRAP 0x1 ;  /* 0x000000040000795c */ /* 0x000fe20000300000 */
.L_x_95:
[----:B------:R0:W0:Y:S02]  /*10580*/  SYNCS.PHASECHK.TRANS64.TRYWAIT P0, [R5+URZ+0x38880], R0 ;  /* 0x03888000050075a7 */ /* 0x000024000800017f */
[----:B0-----:R-:W-:Y:S05]  /*10590*/  @!P0 NANOSLEEP.SYNCS 0x989680 ;  /* 0x009896800000895d */ /* 0x001fea0003900000 */
[----:B------:R-:W0:Y:S02]  /*105a0*/  @!P0 SYNCS.PHASECHK.TRANS64 P0, [R5+URZ+0x38880], R0 ;  /* 0x03888000050085a7 */ /* 0x000e24000800007f */
[----:B0-----:R-:W-:Y:S05]  /*105b0*/  @!P0 BRA `(.L_x_95) ;  /* 0xfffffffc00f08947 */ /* 0x001fea000383ffff */
.L_x_8:
[----:B------:R-:W-:Y:S05]  /*105c0*/  BSYNC B6 ;  /* 0x0000000000067941 */ /* 0x000fea0003800000 */
.L_x_5:
[----:B------:R-:W-:Y:S05]  /*105d0*/  EXIT ;  /* 0x000000000000794d */ /* 0x000fea0003800000 */
.L_x_12:
[----:B0-----:R-:W-:-:S04]  /*105e0*/  IMAD.U32 R5, RZ, RZ, UR41 ;  /* 0x00000029ff057e24 */ /* 0x001fc8000f8e00ff */
[----:B------:R0:W1:Y:S03]  /*105f0*/  SYNCS.PHASECHK.TRANS64.TRYWAIT P0, [R5+URZ+0x38800], R4 ;  /* 0x03880004050075a7 */ /* 0x000066000800017f */
[----:B-1----:R-:W-:Y:S05]  /*10600*/  @!P0 NANOSLEEP.SYNCS 0x989680 ;  /* 0x009896800000895d */ /* 0x002fea0003900000 */
[----:B------:R-:W1:Y:S02]  /*10610*/  @!P0 SYNCS.PHASECHK.TRANS64 P0, [R5+URZ+0x38800], R4 ;  /* 0x03880004050085a7 */ /* 0x000e64000800007f */
[----:B-1----:R-:W-:Y:S05]  /*10620*/  @!P0 BRA `(.L_x_12) ;  /* 0xfffffffc00ec8947 */ /* 0x002fea000383ffff */
[----:B------:R-:W-:Y:S05]  /*10630*/  BRA `(.L_x_96) ;  /* 0xffffff1000487947 */ /* 0x000fea000383ffff */
.L_x_16:
[----:B0-----:R-:W-:-:S04]  /*10640*/  IMAD.U32 R5, RZ, RZ, UR41 ;  /* 0x00000029ff057e24 */ /* 0x001fc8000f8e00ff */
[----:B------:R0:W2:Y:S03]  /*10650*/  SYNCS.PHASECHK.TRANS64.TRYWAIT P1, [R5+URZ+0x38830], R4 ;  /* 0x03883004050075a7 */ /* 0x0000a6000802017f */
[----:B--2---:R-:W-:Y:S05]  /*10660*/  @!P1 NANOSLEEP.SYNCS 0x989680 ;  /* 0x009896800000995d */ /* 0x004fea0003900000 */
[----:B------:R-:W2:Y:S02]  /*10670*/  @!P1 SYNCS.PHASECHK.TRANS64 P1, [R5+URZ+0x38830], R4 ;  /* 0x03883004050095a7 */ /* 0x000ea4000802007f */
[----:B--2---:R-:W-:Y:S05]  /*10680*/  @!P1 BRA `(.L_x_16) ;  /* 0xfffffffc00ec9947 */ /* 0x004fea000383ffff */
[----:B------:R-:W-:Y:S05]  /*10690*/  BRA `(.L_x_15) ;  /* 0xffffff1000647947 */ /* 0x000fea000383ffff */
.L_x_21:
[----:B---3--:R-:W-:-:S04]  /*106a0*/  MOV R7, UR41 ;  /* 0x0000002900077c02 */ /* 0x008fc80008000f00 */
[----:B------:R3:W4:Y:S03]  /*106b0*/  SYNCS.PHASECHK.TRANS64.TRYWAIT P1, [R7+URZ+0x38850], R4 ;  /* 0x03885004070075a7 */ /* 0x000726000802017f */
[----:B----4-:R-:W-:Y:S05]  /*106c0*/  @!P1 NANOSLEEP.SYNCS 0x989680 ;  /* 0x009896800000995d */ /* 0x010fea0003900000 */
[----:B------:R-:W4:Y:S02]  /*106d0*/  @!P1 SYNCS.PHASECHK.TRANS64 P1, [R7+URZ+0x38850], R4 ;  /* 0x03885004070095a7 */ /* 0x000f24000802007f */
[----:B----4-:R-:W-:Y:S05]  /*106e0*/  @!P1 BRA `(.L_x_21) ;  /* 0xfffffffc00ec9947 */ /* 0x010fea000383ffff */
[----:B------:R-:W-:Y:S05]  /*106f0*/  BRA `(.L_x_20) ;  /* 0xffffff3400e47947 */ /* 0x000fea000383ffff */
.L_x_27:
[----:B0-----:R-:W-:Y:S02]  /*10700*/  IMAD.U32 R2, RZ, RZ, UR51 ;  /* 0x00000033ff027e24 */ /* 0x001fe4000f8e00ff */
[----:B------:R-:W-:-:S04]  /*10710*/  IMAD.U32 R9, RZ, RZ, UR52 ;  /* 0x00000034ff097e24 */ /* 0x000fc8000f8e00ff */
[----:B------:R0:W1:Y:S03]  /*10720*/  SYNCS.PHASECHK.TRANS64.TRYWAIT P2, [R2+URZ+0x38830], R9 ;  /* 0x03883009020075a7 */ /* 0x000066000804017f */
[----:B-1----:R-:W-:Y:S05]  /*10730*/  @!P2 NANOSLEEP.SYNCS 0x989680 ;  /* 0x009896800000a95d */ /* 0x002fea0003900000 */
[----:B------:R-:W1:Y:S02]  /*10740*/  @!P2 SYNCS.PHASECHK.TRANS64 P2, [R2+URZ+0x38830], R9 ;  /* 0x038830090200a5a7 */ /* 0x000e64000804007f */
[----:B-1----:R-:W-:Y:S05]  /*10750*/  @!P2 BRA `(.L_x_27) ;  /* 0xfffffffc00e8a947 */ /* 0x002fea000383ffff */
[----:B------:R-:W-:Y:S05]  /*10760*/  BRA `(.L_x_26) ;  /* 0xffffff3800d87947 */ /* 0x000fea000383ffff */
.L_x_32:
[----:B0-----:R-:W-:Y:S02]  /*10770*/  IMAD.U32 R4, RZ, RZ, UR51 ;  /* 0x00000033ff047e24 */ /* 0x001fe4000f8e00ff */
[----:B------:R-:W-:-:S04]  /*10780*/  IMAD.U32 R7, RZ, RZ, UR52 ;  /* 0x00000034ff077e24 */ /* 0x000fc8000f8e00ff */
[----:B------:R0:W1:Y:S03]  /*10790*/  SYNCS.PHASECHK.TRANS64.TRYWAIT P2, [R4+URZ+0x38850], R7 ;  /* 0x03885007040075a7 */ /* 0x000066000804017f */
[----:B-1----:R-:W-:Y:S05]  /*107a0*/  @!P2 NANOSLEEP.SYNCS 0x989680 ;  /* 0x009896800000a95d */ /* 0x002fea0003900000 */
[----:B------:R-:W1:Y:S02]  /*107b0*/  @!P2 SYNCS.PHASECHK.TRANS64 P2, [R4+URZ+0x38850], R7 ;  /* 0x038850070400a5a7 */ /* 0x000e64000804007f */
[----:B-1----:R-:W-:Y:S05]  /*107c0*/  @!P2 BRA `(.L_x_32) ;  /* 0xfffffffc00e8a947 */ /* 0x002fea000383ffff */
[----:B------:R-:W-:Y:S05]  /*107d0*/  BRA `(.L_x_31) ;  /* 0xffffff60006c7947 */ /* 0x000fea000383ffff */
.L_x_46:
[----:B------:R-:W-:Y:S02]  /*107e0*/  IMAD.MOV.U32 R13, RZ, RZ, R19 ;  /* 0x000000ffff0d7224 */ /* 0x000fe400078e0013 */
[----:B------:R-:W-:Y:S02]  /*107f0*/  IMAD.MOV.U32 R12, RZ, RZ, RZ ;  /* 0x000000ffff0c7224 */ /* 0x000fe400078e00ff */
[----:B------:R-:W-:Y:S02]  /*10800*/  IMAD.MOV.U32 R11, RZ, RZ, 0x1f ;  /* 0x0000001fff0b7424 */ /* 0x000fe400078e00ff */
[----:B------:R-:W-:-:S07]  /*10810*/  IMAD.MOV.U32 R15, RZ, RZ, -0x1 ;  /* 0xffffffffff0f7424 */ /* 0x000fce00078e00ff */
[----:B0----5:R-:W-:Y:S05]  /*10820*/  WARPSYNC.COLLECTIVE R15, `(.L_x_97) ;  /* 0x000000000f087348 */ /* 0x021fea0003c00000 */
[----:B------:R1:W2:Y:S02]  /*10830*/  SHFL.IDX P6, R14, R13, R12, R11 ;  /* 0x0000000c0d0e7389 */ /* 0x0002a400000c000b */
[----:B012--5:R-:W-:Y:S01]  /*10840*/  ENDCOLLECTIVE ;  /* 0x000000000000791b */ /* 0x027fe20003800000 */
.L_x_97:
[----:B------:R-:W-:Y:S05]  /*10850*/  BRA `(.L_x_98) ;  /* 0xffffffb800cc7947 */ /* 0x000fea000383ffff */
.L_x_48:
[----:B0-----:R0:W1:Y:S02]  /*10860*/  SYNCS.PHASECHK.TRANS64.TRYWAIT P0, [R22+URZ+0x38880], R20 ;  /* 0x03888014160075a7 */ /* 0x001064000800017f */
[----:B-1----:R-:W-:Y:S05]  /*10870*/  @!P0 NANOSLEEP.SYNCS 0x989680 ;  /* 0x009896800000895d */ /* 0x002fea0003900000 */
[----:B------:R-:W1:Y:S02]  /*10880*/  @!P0 SYNCS.PHASECHK.TRANS64 P0, [R22+URZ+0x38880], R20 ;  /* 0x03888014160085a7 */ /* 0x000e64000800007f */
[----:B-1----:R-:W-:Y:S05]  /*10890*/  @!P0 BRA `(.L_x_48) ;  /* 0xfffffffc00f08947 */ /* 0x002fea000383ffff */
[----:B------:R-:W-:Y:S05]  /*108a0*/  BRA `(.L_x_99) ;  /* 0xffffffbc001c7947 */ /* 0x000fea000383ffff */
.L_x_49:
[----:B------:R-:W-:Y:S01]  /*108b0*/  BSSY B0, `(.L_x_100) ;  /* 0x0000008000007945 */ /* 0x000fe20003800000 */
[----:B------:R-:W-:Y:S02]  /*108c0*/  IMAD.MOV.U32 R13, RZ, RZ, R7 ;  /* 0x000000ffff0d7224 */ /* 0x000fe400078e0007 */
[----:B------:R-:W-:Y:S02]  /*108d0*/  IMAD.MOV.U32 R12, RZ, RZ, RZ ;  /* 0x000000ffff0c7224 */ /* 0x000fe400078e00ff */
[----:B------:R-:W-:Y:S02]  /*108e0*/  IMAD.MOV.U32 R11, RZ, RZ, 0x181f ;  /* 0x0000181fff0b7424 */ /* 0x000fe400078e00ff */
[----:B------:R-:W-:-:S07]  /*108f0*/  IMAD.MOV.U32 R15, RZ, RZ, -0x1 ;  /* 0xffffffffff0f7424 */ /* 0x000fce00078e00ff */
[----:B0-----:R-:W-:Y:S05]  /*10900*/  WARPSYNC.COLLECTIVE R15, `(.L_x_101) ;  /* 0x000000000f087348 */ /* 0x001fea0003c00000 */
[----:B------:R1:W2:Y:S02]  /*10910*/  SHFL.IDX P6, R14, R13, R12, R11 ;  /* 0x0000000c0d0e7389 */ /* 0x0002a400000c000b */
[----:B012---:R-:W-:Y:S01]  /*10920*/  ENDCOLLECTIVE ;  /* 0x000000000000791b */ /* 0x007fe20003800000 */
.L_x_101:
[----:B------:R-:W-:Y:S05]  /*10930*/  BSYNC B0 ;  /* 0x0000000000007941 */ /* 0x000fea0003800000 */
.L_x_100:
[----:B------:R-:W0:Y:S01]  /*10940*/  LDC R21, c[0x0][0x2f4] ;  /* 0x0000bd00ff157b82 */ /* 0x000e220000000800 */
[----:B------:R-:W-:Y:S01]  /*10950*/  IMAD.MOV.U32 R13, RZ, RZ, R5 ;  /* 0x000000ffff0d7224 */ /* 0x000fe200078e0005 */
[----:B------:R-:W-:Y:S01]  /*10960*/  MOV R12, RZ ;  /* 0x000000ff000c7202 */ /* 0x000fe20000000f00 */
[----:B------:R-:W-:Y:S01]  /*10970*/  IMAD.MOV.U32 R11, RZ, RZ, 0x181f ;  /* 0x0000181fff0b7424 */ /* 0x000fe200078e00ff */
[C---:B------:R-:W-:Y:S01]  /*10980*/  ISETP.GE.AND P3, PT, R6.reuse, 0x11, PT ;  /* 0x000000110600780c */ /* 0x040fe20003f66270 */
[----:B------:R-:W-:Y:S01]  /*10990*/  IMAD.MOV.U32 R15, RZ, RZ, -0x1 ;  /* 0xffffffffff0f7424 */ /* 0x000fe200078e00ff */
[----:B------:R-:W-:Y:S01]  /*109a0*/  LOP3.LUT R29, R29, 0xffffffdf, RZ, 0xc0, !PT ;  /* 0xffffffdf1d1d7812 */ /* 0x000fe200078ec0ff */
[----:B------:R-:W-:Y:S01]  /*109b0*/  IMAD.MOV.U32 R3, RZ, RZ, R14 ;  /* 0x000000ffff037224 */ /* 0x000fe200078e000e */
[----:B------:R-:W-:Y:S01]  /*109c0*/  ISETP.GE.AND P5, PT, R6, 0x31, PT ;  /* 0x000000310600780c */ /* 0x000fe20003fa6270 */
[----:B------:R-:W-:-:S12]  /*109d0*/  VIADD R17, R37, UR42 ;  /* 0x0000002a25117c36 */ /* 0x000fd80008000000 */
[----:B0-----:R-:W-:Y:S05]  /*109e0*/  WARPSYNC.COLLECTIVE R15, `(.L_x_102) ;  /* 0x000000000f087348 */ /* 0x001fea0003c00000 */
[----:B------:R1:W2:Y:S02]  /*109f0*/  SHFL.IDX P6, R14, R13, R12, R11 ;  /* 0x0000000c0d0e7389 */ /* 0x0002a400000c000b */
[----:B012---:R-:W-:Y:S01]  /*10a00*/  ENDCOLLECTIVE ;  /* 0x000000000000791b */ /* 0x007fe20003800000 */
.L_x_102:
[C---:B------:R-:W-:Y:S02]  /*10a10*/  ISETP.GE.AND P4, PT, R6.reuse, 0x41, PT ;  /* 0x000000410600780c */ /* 0x040fe40003f86270 */
[----:B------:R-:W-:Y:S02]  /*10a20*/  @P3 LOP3.LUT R29, R29, 0x20, RZ, 0xfc, !PT ;  /* 0x000000201d1d3812 */ /* 0x000fe400078efcff */
[----:B------:R-:W-:Y:S02]  /*10a30*/  ISETP.GE.AND P3, PT, R6, 0x51, PT ;  /* 0x000000510600780c */ /* 0x000fe40003f66270 */
[----:B------:R-:W-:Y:S02]  /*10a40*/  LOP3.LUT R29, R29, 0xffffffef, RZ, 0xc0, !PT ;  /* 0xffffffef1d1d7812 */ /* 0x000fe400078ec0ff */
[----:B------:R-:W-:Y:S01]  /*10a50*/  ISETP.GE.AND P1, PT, R32, R21, PT ;  /* 0x000000152000720c */ /* 0x000fe20003f26270 */
[----:B------:R-:W-:Y:S02]  /*10a60*/  IMAD.MOV.U32 R13, RZ, RZ, R7 ;  /* 0x000000ffff0d7224 */ /* 0x000fe400078e0007 */
[----:B------:R-:W-:Y:S01]  /*10a70*/  IMAD.MOV.U32 R12, RZ, RZ, 0x1 ;  /* 0x00000001ff0c7424 */ /* 0x000fe200078e00ff */
[----:B------:R-:W-:-:S02]  /*10a80*/  ISETP.LT.OR P2, PT, R6, 0x1, P1 ;  /* 0x000000010600780c */ /* 0x000fc40000f41670 */
[----:B------:R-:W-:-:S13]  /*10a90*/  IADD3 R2, P0, R32, R14, RZ ;  /* 0x0000000e20027210 */ /* 0x000fda0007f1e0ff */
[----:B------:R-:W-:Y:S05]  /*10aa0*/  WARPSYNC.COLLECTIVE R15, `(.L_x_103) ;  /* 0x000000000f087348 */ /* 0x000fea0003c00000 */
[----:B------:R0:W1:Y:S02]  /*10ab0*/  SHFL.IDX P6, R14, R13, R12, R11 ;  /* 0x0000000c0d0e7389 */ /* 0x00006400000c000b */
[----:B01----:R-:W-:Y:S01]  /*10ac0*/  ENDCOLLECTIVE ;  /* 0x000000000000791b */ /* 0x003fe20003800000 */
.L_x_103:
[----:B------:R-:W-:Y:S01]  /*10ad0*/  IMAD.X R3, RZ, RZ, R3, P0 ;  /* 0x000000ffff037224 */ /* 0x000fe200000e0603 */
[----:B------:R-:W-:-:S04]  /*10ae0*/  ISETP.GE.AND P0, PT, R19, R21, PT ;  /* 0x000000151300720c */ /* 0x000fc80003f06270 */
[----:B------:R-:W-:Y:S01]  /*10af0*/  @!PT LDS RZ, [RZ] ;  /* 0x00000000fffff984 */ /* 0x000fe20000000800 */
[----:B------:R-:W-:Y:S01]  /*10b00*/  @!PT LDS RZ, [RZ] ;  /* 0x00000000fffff984 */ /* 0x000fe20000000800 */
[----:B------:R-:W-:Y:S01]  /*10b10*/  @!PT LDS RZ, [RZ] ;  /* 0x00000000fffff984 */ /* 0x000fe20000000800 */
[----:B------:R-:W-:Y:S01]  /*10b20*/  LDGSTS.E.BYPASS.LTC128B.128 [R17+0x10400], desc[UR46][R2.64], !P2 ;  /* 0x1040000002117fae */ /* 0x000fe2000d101d6e */
[----:B------:R-:W-:Y:S01]  /*10b30*/  ISETP.LT.OR P2, PT, R6, 0x1, P0 ;  /* 0x000000010600780c */ /* 0x000fe20000741670 */
[----:B------:R-:W-:-:S12]  /*10b40*/  IMAD.MOV.U32 R13, RZ, RZ, R5 ;  /* 0x000000ffff0d7224 */ /* 0x000fd800078e0005 */
[----:B------:R0:W-:Y:S02]  /*10b50*/  LDGSTS.E.BYPASS.LTC128B.128 [R17+0x14400], desc[UR46][R2.64+0x80], !P2 ;  /* 0x1440008002117fae */ /* 0x0001e4000d101d6e */
[----:B0-----:R-:W-:-:S07]  /*10b60*/  IMAD.MOV.U32 R3, RZ, RZ, R14 ;  /* 0x000000ffff037224 */ /* 0x001fce00078e000e */
[----:B------:R-:W-:Y:S05]  /*10b70*/  WARPSYNC.COLLECTIVE R15, `(.L_x_104) ;  /* 0x000000000f087348 */ /* 0x000fea0003c00000 */
[----:B------:R0:W1:Y:S02]  /*10b80*/  SHFL.IDX P6, R14, R13, R12, R11 ;  /* 0x0000000c0d0e7389 */ /* 0x00006400000c000b */
[----:B01----:R-:W-:Y:S01]  /*10b90*/  ENDCOLLECTIVE ;  /* 0x000000000000791b */ /* 0x003fe20003800000 */
.L_x_104:
[----:B------:R-:W-:Y:S02]  /*10ba0*/  IMAD.MOV.U32 R13, RZ, RZ, R7 ;  /* 0x000000ffff0d7224 */ /* 0x000fe400078e0007 */
[----:B------:R-:W-:Y:S01]  /*10bb0*/  IMAD.MOV.U32 R12, RZ, RZ, 0x2 ;  /* 0x00000002ff0c7424 */ /* 0x000fe200078e00ff */
[----:B------:R-:W-:-:S13]  /*10bc0*/  IADD3 R2, P2, R32, R14, RZ ;  /* 0x0000000e20027210 */ /* 0x000fda0007f5e0ff */
[----:B------:R-:W-:Y:S05]  /*10bd0*/  WARPSYNC.COLLECTIVE R15, `(.L_x_105) ;  /* 0x000000000f087348 */ /* 0x000fea0003c00000 */
[----:B------:R0:W1:Y:S02]  /*10be0*/  SHFL.IDX P6, R14, R13, R12, R11 ;  /* 0x0000000c0d0e7389 */ /* 0x00006400000c000b */
[----:B01----:R-:W-:Y:S01]  /*10bf0*/  ENDCOLLECTIVE ;  /* 0x000000000000791b */ /* 0x003fe20003800000 */
.L_x_105:
[----:B------:R-:W-:Y:S01]  /*10c00*/  IMAD.X R3, RZ, RZ, R3, P2 ;  /* 0x000000ffff037224 */ /* 0x000fe200010e0603 */
[----:B------:R-:W-:Y:S01]  /*10c10*/  ISETP.LT.OR P2, PT, R6, 0x11, P1 ;  /* 0x000000110600780c */ /* 0x000fe20000f41670 */
[----:B------:R-:W-:-:S12]  /*10c20*/  IMAD.MOV.U32 R13, RZ, RZ, R5 ;  /* 0x000000ffff0d7224 */ /* 0x000fd800078e0005 */
[----:B------:R-:W-:Y:S01]  /*10c30*/  @!PT LDS RZ, [RZ] ;  /* 0x00000000fffff984 */ /* 0x000fe20000000800 */
[----:B------:R-:W-:Y:S01]  /*10c40*/  @!PT LDS RZ, [RZ] ;  /* 0x00000000fffff984 */ /* 0x000fe20000000800 */
[----:B------:R-:W-:Y:S01]  /*10c50*/  @!PT LDS RZ, [RZ] ;  /* 0x00000000fffff984 */ /* 0x000fe20000000800 */
[----:B------:R-:W-:Y:S01]  /*10c60*/  LDGSTS.E.BYPASS.LTC128B.128 [R17+0x10c00], desc[UR46][R2.64], !P2 ;  /* 0x10c0000002117fae */ /* 0x000fe2000d101d6e */
[----:B------:R-:W-:-:S13]  /*10c70*/  ISETP.LT.OR P2, PT, R6, 0x11, P0 ;  /* 0x000000110600780c */ /* 0x000fda0000741670 */
[----:B------:R0:W-:Y:S02]  /*10c80*/  LDGSTS.E.BYPASS.LTC128B.128 [R17+0x14c00], desc[UR46][R2.64+0x80], !P2 ;  /* 0x14c0008002117fae */ /* 0x0001e4000d101d6e */
[----:B0-----:R-:W-:-:S07]  /*10c90*/  IMAD.MOV.U32 R3, RZ, RZ, R14 ;  /* 0x000000ffff037224 */ /* 0x001fce00078e000e */
[----:B------:R-:W-:Y:S05]  /*10ca0*/  WARPSYNC.COLLECTIVE R15, `(.L_x_106) ;  /* 0x000000000f087348 */ /* 0x000fea0003c00000 */
[----:B------:R0:W1:Y:S02]  /*10cb0*/  SHFL.IDX P6, R14, R13, R12, R11 ;  /* 0x0000000c0d0e7389 */ /* 0x00006400000c000b */
[----:B01----:R-:W-:Y:S01]  /*10cc0*/  ENDCOLLECTIVE ;  /* 0x000000000000791b */ /* 0x003fe20003800000 */
.L_x_106:
[----:B------:R-:W-:Y:S01]  /*10cd0*/  MOV R13, R7 ;  /* 0x00000007000d7202 */ /* 0x000fe20000000f00 */
[----:B------:R-:W-:Y:S01]  /*10ce0*/  IMAD.MOV.U32 R12, RZ, RZ, 0x3 ;  /* 0x00000003ff0c7424 */ /* 0x000fe200078e00ff */
[----:B------:R-:W-:-:S13]  /*10cf0*/  IADD3 R2, P2, R32, R14, RZ ;  /* 0x0000000e20027210 */ /* 0x000fda0007f5e0ff */
[----:B------:R-:W-:Y:S05]  /*10d00*/  WARPSYNC.COLLECTIVE R15, `(.L_x_107) ;  /* 0x000000000f087348 */ /* 0x000fea0003c00000 */
[----:B------:R0:W1:Y:S02]  /*10d10*/  SHFL.IDX P6, R14, R13, R12, R11 ;  /* 0x0000000c0d0e7389 */ /* 0x00006400000c000b */
[----:B01----:R-:W-:Y:S01]  /*10d20*/  ENDCOLLECTIVE ;  /* 0x000000000000791b */ /* 0x003fe20003800000 */
.L_x_107:
        /* <DEDUP_REMOVED lines=13> */
.L_x_108:
[----:B------:R-:W-:Y:S02]  /*10e00*/  IMAD.MOV.U32 R13, RZ, RZ, R7 ;  /* 0x000000ffff0d7224 */ /* 0x000fe400078e0007 */
[----:B------:R-:W-:Y:S01]  /*10e10*/  IMAD.MOV.U32 R12, RZ, RZ, 0x4 ;  /* 0x00000004ff0c7424 */ /* 0x000fe200078e00ff */
[----:B------:R-:W-:-:S13]  /*10e20*/  IADD3 R2, P2, R32, R14, RZ ;  /* 0x0000000e20027210 */ /* 0x000fda0007f5e0ff */
[----:B------:R-:W-:Y:S05]  /*10e30*/  WARPSYNC.COLLECTIVE R15, `(.L_x_109) ;  /* 0x000000000f087348 */ /* 0x000fea0003c00000 */
[----:B------:R0:W1:Y:S02]  /*10e40*/  SHFL.IDX P6, R14, R13, R12, R11 ;  /* 0x0000000c0d0e7389 */ /* 0x00006400000c000b */
[----:B01----:R-:W-:Y:S01]  /*10e50*/  ENDCOLLECTIVE ;  /* 0x000000000000791b */ /* 0x003fe20003800000 */
.L_x_109:
        /* <DEDUP_REMOVED lines=13> */
.L_x_110:
[----:B------:R-:W-:Y:S02]  /*10f30*/  IMAD.MOV.U32 R13, RZ, RZ, R7 ;  /* 0x000000ffff0d7224 */ /* 0x000fe400078e0007 */
[----:B------:R-:W-:Y:S01]  /*10f40*/  IMAD.MOV.U32 R12, RZ, RZ, 0x5 ;  /* 0x00000005ff0c7424 */ /* 0x000fe200078e00ff */
[----:B------:R-:W-:-:S13]  /*10f50*/  IADD3 R2, P2, R32, R14, RZ ;  /* 0x0000000e20027210 */ /* 0x000fda0007f5e0ff */
[----:B------:R-:W-:Y:S05]  /*10f60*/  WARPSYNC.COLLECTIVE R15, `(.L_x_111) ;  /* 0x000000000f087348 */ /* 0x000fea0003c00000 */
[----:B------:R0:W1:Y:S02]  /*10f70*/  SHFL.IDX P6, R14, R13, R12, R11 ;  /* 0x0000000c0d0e7389 */ /* 0x00006400000c000b */
[----:B01----:R-:W-:Y:S01]  /*10f80*/  ENDCOLLECTIVE ;  /* 0x000000000000791b */ /* 0x003fe20003800000 */
.L_x_111:
        /* <DEDUP_REMOVED lines=13> */
.L_x_112:
[----:B------:R-:W-:Y:S01]  /*11060*/  MOV R13, R7 ;  /* 0x00000007000d7202 */ /* 0x000fe20000000f00 */
[----:B------:R-:W-:Y:S01]  /*11070*/  IMAD.MOV.U32 R12, RZ, RZ, 0x6 ;  /* 0x00000006ff0c7424 */ /* 0x000fe200078e00ff */
[----:B------:R-:W-:-:S13]  /*11080*/  IADD3 R2, P2, R32, R14, RZ ;  /* 0x0000000e20027210 */ /* 0x000fda0007f5e0ff */
[----:B------:R-:W-:Y:S05]  /*11090*/  WARPSYNC.COLLECTIVE R15, `(.L_x_113) ;  /* 0x000000000f087348 */ /* 0x000fea0003c00000 */
[----:B------:R0:W1:Y:S02]  /*110a0*/  SHFL.IDX P6, R14, R13, R12, R11 ;  /* 0x0000000c0d0e7389 */ /* 0x00006400000c000b */
[----:B01----:R-:W-:Y:S01]  /*110b0*/  ENDCOLLECTIVE ;  /* 0x000000000000791b */ /* 0x003fe20003800000 */
.L_x_113:
        /* <DEDUP_REMOVED lines=13> */
.L_x_114:
[----:B------:R-:W-:Y:S02]  /*11190*/  IMAD.MOV.U32 R13, RZ, RZ, R7 ;  /* 0x000000ffff0d7224 */ /* 0x000fe400078e0007 */
[----:B------:R-:W-:Y:S01]  /*111a0*/  IMAD.MOV.U32 R12, RZ, RZ, 0x7 ;  /* 0x00000007ff0c7424 */ /* 0x000fe200078e00ff */
[----:B------:R-:W-:-:S13]  /*111b0*/  IADD3 R2, P2, R32, R14, RZ ;  /* 0x0000000e20027210 */ /* 0x000fda0007f5e0ff */
[----:B------:R-:W-:Y:S05]  /*111c0*/  WARPSYNC.COLLECTIVE R15, `(.L_x_115) ;  /* 0x000000000f087348 */ /* 0x000fea0003c00000 */
[----:B------:R0:W1:Y:S02]  /*111d0*/  SHFL.IDX P6, R14, R13, R12, R11 ;  /* 0x0000000c0d0e7389 */ /* 0x00006400000c000b */
[----:B01----:R-:W-:Y:S01]  /*111e0*/  ENDCOLLECTIVE ;  /* 0x000000000000791b */ /* 0x003fe20003800000 */
.L_x_115:
[----:B------:R-:W-:Y:S01]  /*111f0*/  IMAD.X R3, RZ, RZ, R3, P2 ;  /* 0x000000ffff037224 */ /* 0x000fe200010e0603 */
[----:B------:R-:W-:Y:S01]  /*11200*/  ISETP.LT.OR P2, PT, R6, 0x61, P1 ;  /* 0x000000610600780c */ /* 0x000fe20000f41670 */
[----:B------:R-:W-:-:S12]  /*11210*/  IMAD.MOV.U32 R13, RZ, RZ, R5 ;  /* 0x000000ffff0d7224 */ /* 0x000fd800078e0005 */
[----:B------:R-:W-:Y:S01]  /*11220*/  @!PT LDS RZ, [RZ] ;  /* 0x00000000fffff984 */ /* 0x000fe20000000800 */
[----:B------:R-:W-:Y:S01]  /*11230*/  @!PT LDS RZ, [RZ] ;  /* 0x00000000fffff984 */ /* 0x000fe20000000800 */
[----:B------:R-:W-:Y:S01]  /*11240*/  @!PT LDS RZ, [RZ] ;  /* 0x00000000fffff984 */ /* 0x000fe20000000800 */
[----:B------:R0:W-:Y:S01]  /*11250*/  LDGSTS.E.BYPASS.LTC128B.128 [R17+0x13400], desc[UR46][R2.64], !P2 ;  /* 0x1340000002117fae */ /* 0x0001e2000d101d6e */
[----:B------:R-:W-:Y:S01]  /*11260*/  ISETP.LT.OR P2, PT, R6, 0x61, P0 ;  /* 0x000000610600780c */ /* 0x000fe20000741670 */
[----:B------:R-:W-:-:S12]  /*11270*/  IMAD.MOV.U32 R7, RZ, RZ, R14 ;  /* 0x000000ffff077224 */ /* 0x000fd800078e000e */
[----:B0-----:R-:W-:Y:S05]  /*11280*/  WARPSYNC.COLLECTIVE R15, `(.L_x_116) ;  /* 0x000000000f087348 */ /* 0x001fea0003c00000 */
[----:B------:R1:W2:Y:S02]  /*11290*/  SHFL.IDX P6, R14, R13, R12, R11 ;  /* 0x0000000c0d0e7389 */ /* 0x0002a400000c000b */
[----:B012---:R-:W-:Y:S01]  /*112a0*/  ENDCOLLECTIVE ;  /* 0x000000000000791b */ /* 0x007fe20003800000 */
.L_x_116:
[----:B------:R-:W-:Y:S01]  /*112b0*/  @!PT LDS RZ, [RZ] ;  /* 0x00000000fffff984 */ /* 0x000fe20000000800 */
[----:B------:R-:W-:Y:S01]  /*112c0*/  @!PT LDS RZ, [RZ] ;  /* 0x00000000fffff984 */ /* 0x000fe20000000800 */
[----:B------:R-:W-:Y:S01]  /*112d0*/  @!PT LDS RZ, [RZ] ;  /* 0x00000000fffff984 */ /* 0x000fe20000000800 */
[----:B------:R0:W-:Y:S01]  /*112e0*/  LDGSTS.E.BYPASS.LTC128B.128 [R17+0x17400], desc[UR46][R2.64+0x80], !P2 ;  /* 0x1740008002117fae */ /* 0x0001e2000d101d6e */
[----:B------:R-:W-:-:S13]  /*112f0*/  ISETP.GE.AND P2, PT, R6, 0x21, PT ;  /* 0x000000210600780c */ /* 0x000fda0003f46270 */
[----:B------:R-:W-:Y:S02]  /*11300*/  @P2 LOP3.LUT R29, R29, 0x10, RZ, 0xfc, !PT ;  /* 0x000000101d1d2812 */ /* 0x000fe400078efcff */
[C---:B------:R-:W-:Y:S02]  /*11310*/  ISETP.GE.AND P2, PT, R6.reuse, 0x61, PT ;  /* 0x000000610600780c */ /* 0x040fe40003f46270 */
[----:B------:R-:W-:Y:S02]  /*11320*/  LOP3.LUT R29, R29, 0xffffffbf, RZ, 0xc0, !PT ;  /* 0xffffffbf1d1d7812 */ /* 0x000fe400078ec0ff */
[----:B------:R-:W-:-:S13]  /*11330*/  ISETP.GE.AND P6, PT, R6, 0x71, PT ;  /* 0x000000710600780c */ /* 0x000fda0003fc6270 */
[----:B------:R-:W-:Y:S01]  /*11340*/  @P6 LOP3.LUT R29, R29, 0x40, RZ, 0xfc, !PT ;  /* 0x000000401d1d6812 */ /* 0x000fe200078efcff */
[----:B0-----:R-:W-:Y:S06]  /*11350*/  BRA `(.L_x_117) ;  /* 0xffffffb800207947 */ /* 0x001fec000383ffff */
.L_x_52:
[----:B-1----:R1:W2:Y:S02]  /*11360*/  SYNCS.PHASECHK.TRANS64.TRYWAIT P0, [R22+URZ+0x38840], R20 ;  /* 0x03884014160075a7 */ /* 0x0022a4000800017f */
[----:B--2---:R-:W-:Y:S05]  /*11370*/  @!P0 NANOSLEEP.SYNCS 0x989680 ;  /* 0x009896800000895d */ /* 0x004fea0003900000 */
[----:B------:R-:W2:Y:S02]  /*11380*/  @!P0 SYNCS.PHASECHK.TRANS64 P0, [R22+URZ+0x38840], R20 ;  /* 0x03884014160085a7 */ /* 0x000ea4000800007f */
[----:B--2---:R-:W-:Y:S05]  /*11390*/  @!P0 BRA `(.L_x_52) ;  /* 0xfffffffc00f08947 */ /* 0x004fea000383ffff */
[----:B------:R-:W-:Y:S05]  /*113a0*/  BRA `(.L_x_118) ;  /* 0xffffffb800687947 */ /* 0x000fea000383ffff */
.L_x_53:
[----:B------:R-:W-:Y:S01]  /*113b0*/  BSSY B0, `(.L_x_119) ;  /* 0x0000008000007945 */ /* 0x000fe20003800000 */
[----:B------:R-:W-:Y:S02]  /*113c0*/  IMAD.MOV.U32 R13, RZ, RZ, R4 ;  /* 0x000000ffff0d7224 */ /* 0x000fe400078e0004 */
[----:B------:R-:W-:Y:S02]  /*113d0*/  IMAD.MOV.U32 R12, RZ, RZ, RZ ;  /* 0x000000ffff0c7224 */ /* 0x000fe400078e00ff */
[----:B------:R-:W-:Y:S02]  /*113e0*/  IMAD.MOV.U32 R11, RZ, RZ, 0x181f ;  /* 0x0000181fff0b7424 */ /* 0x000fe400078e00ff */
[----:B------:R-:W-:-:S07]  /*113f0*/  IMAD.MOV.U32 R15, RZ, RZ, -0x1 ;  /* 0xffffffffff0f7424 */ /* 0x000fce00078e00ff */
[----:B01----:R-:W-:Y:S05]  /*11400*/  WARPSYNC.COLLECTIVE R15, `(.L_x_120) ;  /* 0x000000000f087348 */ /* 0x003fea0003c00000 */
[----:B------:R2:W3:Y:S02]  /*11410*/  SHFL.IDX P6, R14, R13, R12, R11 ;  /* 0x0000000c0d0e7389 */ /* 0x0004e400000c000b */
[----:B0123--:R-:W-:Y:S01]  /*11420*/  ENDCOLLECTIVE ;  /* 0x000000000000791b */ /* 0x00ffe20003800000 */
.L_x_120:
[----:B------:R-:W-:Y:S05]  /*11430*/  BSYNC B0 ;  /* 0x0000000000007941 */ /* 0x000fea0003800000 */
.L_x_119:
[----:B------:R-:W-:Y:S01]  /*11440*/  IMAD.MOV.U32 R13, RZ, RZ, R0 ;  /* 0x000000ffff0d7224 */ /* 0x000fe200078e0000 */
[----:B------:R-:W-:Y:S01]  /*11450*/  MOV R12, RZ ;  /* 0x000000ff000c7202 */ /* 0x000fe20000000f00 */
[----:B------:R-:W-:Y:S02]  /*11460*/  IMAD.MOV.U32 R11, RZ, RZ, 0x181f ;  /* 0x0000181fff0b7424 */ /* 0x000fe400078e00ff */
[----:B------:R-:W-:Y:S02]  /*11470*/  IMAD.MOV.U32 R15, RZ, RZ, -0x1 ;  /* 0xffffffffff0f7424 */ /* 0x000fe400078e00ff */
[----:B------:R-:W-:-:S07]  /*11480*/  IMAD.MOV.U32 R2, RZ, RZ, R14 ;  /* 0x000000ffff027224 */ /* 0x000fce00078e000e */
[----:B------:R-:W-:Y:S05]  /*11490*/  WARPSYNC.COLLECTIVE R15, `(.L_x_121) ;  /* 0x000000000f087348 */ /* 0x000fea0003c00000 */
[----:B------:R0:W1:Y:S02]  /*114a0*/  SHFL.IDX P6, R14, R13, R12, R11 ;  /* 0x0000000c0d0e7389 */ /* 0x00006400000c000b */
[----:B01----:R-:W-:Y:S01]  /*114b0*/  ENDCOLLECTIVE ;  /* 0x000000000000791b */ /* 0x003fe20003800000 */
.L_x_121:
[----:B------:R-:W-:Y:S02]  /*114c0*/  IMAD.MOV.U32 R13, RZ, RZ, R4 ;  /* 0x000000ffff0d7224 */ /* 0x000fe400078e0004 */
[----:B------:R-:W-:Y:S01]  /*114d0*/  IMAD.MOV.U32 R12, RZ, RZ, 0x1 ;  /* 0x00000001ff0c7424 */ /* 0x000fe200078e00ff */
[----:B------:R-:W-:-:S13]  /*114e0*/  LOP3.LUT P6, RZ, R29, 0x80, RZ, 0xc0, !PT ;  /* 0x000000801dff7812 */ /* 0x000fda00078cc0ff */
[----:B------:R-:W-:-:S05]  /*114f0*/  @P6 IADD3 R14, P0, R32, R14, RZ ;  /* 0x0000000e200e6210 */ /* 0x000fca0007f1e0ff */
[----:B------:R-:W-:Y:S01]  /*11500*/  @P6 IMAD.X R3, RZ, RZ, R2, P0 ;  /* 0x000000ffff036224 */ /* 0x000fe200000e0602 */
[----:B------:R-:W-:Y:S01]  /*11510*/  ISETP.GE.AND P0, PT, R32, R10, PT ;  /* 0x0000000a2000720c */ /* 0x000fe20003f06270 */
[----:B------:R-:W-:-:S12]  /*11520*/  @P6 IMAD.MOV.U32 R2, RZ, RZ, R14 ;  /* 0x000000ffff026224 */ /* 0x000fd800078e000e */
[----:B------:R-:W-:Y:S01]  /*11530*/  @!PT LDS RZ, [RZ] ;  /* 0x00000000fffff984 */ /* 0x000fe20000000800 */
[----:B------:R-:W-:Y:S01]  /*11540*/  @!PT LDS RZ, [RZ] ;  /* 0x00000000fffff984 */ /* 0x000fe20000000800 */
[----:B------:R-:W-:Y:S01]  /*11550*/  @!PT LDS RZ, [RZ] ;  /* 0x00000000fffff984 */ /* 0x000fe20000000800 */
[----:B------:R0:W-:Y:S04]  /*11560*/  @P6 LDGSTS.E.BYPASS.LTC128B.128 [R17+0x28400], desc[UR46][R2.64], !P0 ;  /* 0x2840000002116fae */ /* 0x0001e8000c101d6e */
[----:B------:R0:W-:Y:S02]  /*11570*/  @P6 LDGSTS.E.BYPASS.LTC128B.128 [R17+0x2c400], desc[UR46][R2.64+0x80], !P1 ;  /* 0x2c40008002116fae */ /* 0x0001e4000c901d6e */
[----:B0-----:R-:W-:Y:S05]  /*11580*/  WARPSYNC.COLLECTIVE R15, `(.L_x_122) ;  /* 0x000000000f087348 */ /* 0x001fea0003c00000 */
[----:B------:R1:W2:Y:S02]  /*11590*/  SHFL.IDX P6, R14, R13, R12, R11 ;  /* 0x0000000c0d0e7389 */ /* 0x0002a400000c000b */
[----:B012---:R-:W-:Y:S01]  /*115a0*/  ENDCOLLECTIVE ;  /* 0x000000000000791b */ /* 0x007fe20003800000 */
.L_x_122:
[----:B------:R-:W-:Y:S02]  /*115b0*/  IMAD.MOV.U32 R13, RZ, RZ, R0 ;  /* 0x000000ffff0d7224 */ /* 0x000fe400078e0000 */
[----:B------:R-:W-:-:S07]  /*115c0*/  IMAD.MOV.U32 R5, RZ, RZ, R14 ;  /* 0x000000ffff057224 */ /* 0x000fce00078e000e */
[----:B------:R-:W-:Y:S05]  /*115d0*/  WARPSYNC.COLLECTIVE R15, `(.L_x_123) ;  /* 0x000000000f087348 */ /* 0x000fea0003c00000 */
[----:B------:R0:W1:Y:S02]  /*115e0*/  SHFL.IDX P6, R14, R13, R12, R11 ;  /* 0x0000000c0d0e7389 */ /* 0x00006400000c000b */
[----:B01----:R-:W-:Y:S01]  /*115f0*/  ENDCOLLECTIVE ;  /* 0x000000000000791b */ /* 0x003fe20003800000 */
.L_x_123:
[----:B------:R-:W-:Y:S02]  /*11600*/  IMAD.MOV.U32 R13, RZ, RZ, R4 ;  /* 0x000000ffff0d7224 */ /* 0x000fe400078e0004 */
[----:B------:R-:W-:Y:S01]  /*11610*/  IMAD.MOV.U32 R12, RZ, RZ, 0x2 ;  /* 0x00000002ff0c7424 */ /* 0x000fe200078e00ff */
[----:B------:R-:W-:-:S13]  /*11620*/  LOP3.LUT P6, RZ, R29, 0x20, RZ, 0xc0, !PT ;  /* 0x000000201dff7812 */ /* 0x000fda00078cc0ff */
[----:B------:R-:W-:-:S05]  /*11630*/  @P6 IADD3 R14, P0, R32, R14, RZ ;  /* 0x0000000e200e6210 */ /* 0x000fca0007f1e0ff */
[----:B------:R-:W-:Y:S01]  /*11640*/  @P6 IMAD.X R5, RZ, RZ, R5, P0 ;  /* 0x000000ffff056224 */ /* 0x000fe200000e0605 */
[----:B------:R-:W-:Y:S01]  /*11650*/  ISETP.GE.AND P0, PT, R32, R10, PT ;  /* 0x0000000a2000720c */ /* 0x000fe20003f06270 */
[----:B------:R-:W-:Y:S02]  /*11660*/  @P6 IMAD.MOV.U32 R2, RZ, RZ, R14 ;  /* 0x000000ffff026224 */ /* 0x000fe400078e000e */
[----:B------:R-:W-:-:S10]  /*11670*/  @P6 IMAD.MOV.U32 R3, RZ, RZ, R5 ;  /* 0x000000ffff036224 */ /* 0x000fd400078e0005 */
        /* <DEDUP_REMOVED lines=8> */
.L_x_124:
[----:B------:R-:W-:Y:S01]  /*11700*/  MOV R13, R0 ;  /* 0x00000000000d7202 */ /* 0x000fe20000000f00 */
[----:B------:R-:W-:-:S07]  /*11710*/  IMAD.MOV.U32 R5, RZ, RZ, R14 ;  /* 0x000000ffff057224 */ /* 0x000fce00078e000e */
[----:B------:R-:W-:Y:S05]  /*11720*/  WARPSYNC.COLLECTIVE R15, `(.L_x_125) ;  /* 0x000000000f087348 */ /* 0x000fea0003c00000 */
[----:B------:R0:W1:Y:S02]  /*11730*/  SHFL.IDX P6, R14, R13, R12, R11 ;  /* 0x0000000c0d0e7389 */ /* 0x00006400000c000b */
[----:B01----:R-:W-:Y:S01]  /*11740*/  ENDCOLLECTIVE ;  /* 0x000000000000791b */ /* 0x003fe20003800000 */
.L_x_125:
        /* <DEDUP_REMOVED lines=16> */
.L_x_126:
[----:B------:R-:W-:Y:S02]  /*11850*/  IMAD.MOV.U32 R13, RZ, RZ, R0 ;  /* 0x000000ffff0d7224 */ /* 0x000fe400078e0000 */
[----:B------:R-:W-:-:S07]  /*11860*/  IMAD.MOV.U32 R5, RZ, RZ, R14 ;  /* 0x000000ffff057224 */ /* 0x000fce00078e000e */
[----:B------:R-:W-:Y:S05]  /*11870*/  WARPSYNC.COLLECTIVE R15, `(.L_x_127) ;  /* 0x000000000f087348 */ /* 0x000fea0003c00000 */
[----:B------:R0:W1:Y:S02]  /*11880*/  SHFL.IDX P6, R14, R13, R12, R11 ;  /* 0x0000000c0d0e7389 */ /* 0x00006400000c000b */
[----:B01----:R-:W-:Y:S01]  /*11890*/  ENDCOLLECTIVE ;  /* 0x000000000000791b */ /* 0x003fe20003800000 */
.L_x_127:
[----:B------:R-:W-:Y:S02]  /*118a0*/  IMAD.MOV.U32 R13, RZ, RZ, R4 ;  /* 0x000000ffff0d7224 */ /* 0x000fe400078e0004 */
[----:B------:R-:W-:Y:S01]  /*118b0*/  IMAD.MOV.U32 R12, RZ, RZ, 0x4 ;  /* 0x00000004ff0c7424 */ /* 0x000fe200078e00ff */
[C---:B------:R-:W-:Y:S02]  /*118c0*/  @P5 IADD3 R14, P0, R32.reuse, R14, RZ ;  /* 0x0000000e200e5210 */ /* 0x040fe40007f1e0ff */
[----:B------:R-:W-:-:S03]  /*118d0*/  ISETP.GE.AND P6, PT, R32, R10, PT ;  /* 0x0000000a2000720c */ /* 0x000fc60003fc6270 */
[----:B------:R-:W-:Y:S02]  /*118e0*/  @P5 IMAD.X R5, RZ, RZ, R5, P0 ;  /* 0x000000ffff055224 */ /* 0x000fe400000e0605 */
[----:B------:R-:W-:Y:S02]  /*118f0*/  @P5 IMAD.MOV.U32 R2, RZ, RZ, R14 ;  /* 0x000000ffff025224 */ /* 0x000fe400078e000e */
[----:B------:R-:W-:-:S06]  /*11900*/  @P5 IMAD.MOV.U32 R3, RZ, RZ, R5 ;  /* 0x000000ffff035224 */ /* 0x000fcc00078e0005 */
[----:B------:R-:W-:Y:S01]  /*11910*/  @!PT LDS RZ, [RZ] ;  /* 0x00000000fffff984 */ /* 0x000fe20000000800 */
[----:B------:R-:W-:Y:S01]  /*11920*/  @!PT LDS RZ, [RZ] ;  /* 0x00000000fffff984 */ /* 0x000fe20000000800 */
[----:B------:R-:W-:Y:S01]  /*11930*/  @!PT LDS RZ, [RZ] ;  /* 0x00000000fffff984 */ /* 0x000fe20000000800 */
[----:B------:R0:W-:Y:S02]  /*11940*/  @P5 LDGSTS.E.BYPASS.LTC128B.128 [R17+0x29c00], desc[UR46][R2.64], !P6 ;  /* 0x29c0000002115fae */ /* 0x0001e4000f101d6e */
[----:B0-----:R-:W-:Y:S05]  /*11950*/  WARPSYNC.COLLECTIVE R15, `(.L_x_128) ;  /* 0x000000000f087348 */ /* 0x001fea0003c00000 */
[----:B------:R1:W2:Y:S02]  /*11960*/  SHFL.IDX P6, R14, R13, R12, R11 ;  /* 0x0000000c0d0e7389 */ /* 0x0002a400000c000b */
[----:B012---:R-:W-:Y:S01]  /*11970*/  ENDCOLLECTIVE ;  /* 0x000000000000791b */ /* 0x007fe20003800000 */
.L_x_128:
[----:B------:R-:W-:Y:S01]  /*11980*/  @!PT LDS RZ, [RZ] ;  /* 0x00000000fffff984 */ /* 0x000fe20000000800 */
[----:B------:R-:W-:Y:S01]  /*11990*/  @!PT LDS RZ, [RZ] ;  /* 0x00000000fffff984 */ /* 0x000fe20000000800 */
[----:B------:R-:W-:Y:S01]  /*119a0*/  @!PT LDS RZ, [RZ] ;  /* 0x00000000fffff984 */ /* 0x000fe20000000800 */
[----:B------:R0:W-:Y:S01]  /*119b0*/  @P5 LDGSTS.E.BYPASS.LTC128B.128 [R17+0x2dc00], desc[UR46][R2.64+0x80], !P1 ;  /* 0x2dc0008002115fae */ /* 0x0001e2000c901d6e */
[----:B------:R-:W-:Y:S01]  /*119c0*/  ISETP.GE.AND P5, PT, R32, R10, PT ;  /* 0x0000000a2000720c */ /* 0x000fe20003fa6270 */
[----:B------:R-:W-:Y:S02]  /*119d0*/  IMAD.MOV.U32 R13, RZ, RZ, R0 ;  /* 0x000000ffff0d7224 */ /* 0x000fe400078e0000 */
[----:B------:R-:W-:-:S10]  /*119e0*/  IMAD.MOV.U32 R5, RZ, RZ, R14 ;  /* 0x000000ffff057224 */ /* 0x000fd400078e000e */
[----:B0-----:R-:W-:Y:S05]  /*119f0*/  WARPSYNC.COLLECTIVE R15, `(.L_x_129) ;  /* 0x000000000f087348 */ /* 0x001fea0003c00000 */
[----:B------:R1:W2:Y:S02]  /*11a00*/  SHFL.IDX P6, R14, R13, R12, R11 ;  /* 0x0000000c0d0e7389 */ /* 0x0002a400000c000b */
[----:B012---:R-:W-:Y:S01]  /*11a10*/  ENDCOLLECTIVE ;  /* 0x000000000000791b */ /* 0x007fe20003800000 */
.L_x_129:
[----:B------:R-:W-:Y:S02]  /*11a20*/  IMAD.MOV.U32 R13, RZ, RZ, R4 ;  /* 0x000000ffff0d7224 */ /* 0x000fe400078e0004 */
[----:B------:R-:W-:Y:S01]  /*11a30*/  IMAD.MOV.U32 R12, RZ, RZ, 0x5 ;  /* 0x00000005ff0c7424 */ /* 0x000fe200078e00ff */
[----:B------:R-:W-:-:S04]  /*11a40*/  @P4 IADD3 R14, P0, R32, R14, RZ ;  /* 0x0000000e200e4210 */ /* 0x000fc80007f1e0ff */
[----:B------:R-:W-:Y:S01]  /*11a50*/  @P4 IADD3.X R5, RZ, R5, RZ, P0, !PT ;  /* 0x00000005ff054210 */ /* 0x000fe200007fe4ff */
[----:B------:R-:W-:-:S08]  /*11a60*/  @P4 IMAD.MOV.U32 R2, RZ, RZ, R14 ;  /* 0x000000ffff024224 */ /* 0x000fd000078e000e */
[----:B------:R-:W-:Y:S05]  /*11a70*/  WARPSYNC.COLLECTIVE R15, `(.L_x_130) ;  /* 0x000000000f087348 */ /* 0x000fea0003c00000 */
[----:B------:R0:W1:Y:S02]  /*11a80*/  SHFL.IDX P6, R14, R13, R12, R11 ;  /* 0x0000000c0d0e7389 */ /* 0x00006400000c000b */
[----:B01----:R-:W-:Y:S01]  /*11a90*/  ENDCOLLECTIVE ;  /* 0x000000000000791b */ /* 0x003fe20003800000 */
.L_x_130:
[----:B------:R-:W-:-:S05]  /*11aa0*/  @P4 IMAD.MOV.U32 R3, RZ, RZ, R5 ;  /* 0x000000ffff034224 */ /* 0x000fca00078e0005 */
[----:B------:R-:W-:Y:S01]  /*11ab0*/  @!PT LDS RZ, [RZ] ;  /* 0x00000000fffff984 */ /* 0x000fe20000000800 */
[----:B------:R-:W-:Y:S01]  /*11ac0*/  @!PT LDS RZ, [RZ] ;  /* 0x00000000fffff984 */ /* 0x000fe20000000800 */
[----:B------:R-:W-:Y:S01]  /*11ad0*/  @!PT LDS RZ, [RZ] ;  /* 0x00000000fffff984 */ /* 0x000fe20000000800 */
[----:B------:R0:W-:Y:S04]  /*11ae0*/  @P4 LDGSTS.E.BYPASS.LTC128B.128 [R17+0x2a400], desc[UR46][R2.64], !P5 ;  /* 0x2a40000002114fae */ /* 0x0001e8000e901d6e */
[----:B------:R0:W-:Y:S01]  /*11af0*/  @P4 LDGSTS.E.BYPASS.LTC128B.128 [R17+0x2e400], desc[UR46][R2.64+0x80], !P1 ;  /* 0x2e40008002114fae */ /* 0x0001e2000c901d6e */
[----:B------:R-:W-:Y:S02]  /*11b00*/  IMAD.MOV.U32 R13, RZ, RZ, R0 ;  /* 0x000000ffff0d7224 */ /* 0x000fe400078e0000 */
[----:B------:R-:W-:-:S07]  /*11b10*/  IMAD.MOV.U32 R5, RZ, RZ, R14 ;  /* 0x000000ffff057224 */ /* 0x000fce00078e000e */
[----:B0-----:R-:W-:Y:S05]  /*11b20*/  WARPSYNC.COLLECTIVE R15, `(.L_x_131) ;  /* 0x000000000f087348 */ /* 0x001fea0003c00000 */
[----:B------:R1:W2:Y:S02]  /*11b30*/  SHFL.IDX P6, R14, R13, R12, R11 ;  /* 0x0000000c0d0e7389 */ /* 0x0002a400000c000b */
[----:B012---:R-:W-:Y:S01]  /*11b40*/  ENDCOLLECTIVE ;  /* 0x000000000000791b */ /* 0x007fe20003800000 */
.L_x_131:
[----:B------:R-:W-:Y:S02]  /*11b50*/  IMAD.MOV.U32 R13, RZ, RZ, R4 ;  /* 0x000000ffff0d7224 */ /* 0x000fe400078e0004 */
[----:B------:R-:W-:Y:S01]  /*11b60*/  IMAD.MOV.U32 R12, RZ, RZ, 0x6 ;  /* 0x00000006ff0c7424 */ /* 0x000fe200078e00ff */
[----:B------:R-:W-:-:S13]  /*11b70*/  @P3 IADD3 R6, P0, R32, R14, RZ ;  /* 0x0000000e20063210 */ /* 0x000fda0007f1e0ff */
[----:B------:R-:W-:Y:S05]  /*11b80*/  WARPSYNC.COLLECTIVE R15, `(.L_x_132) ;  /* 0x000000000f087348 */ /* 0x000fea0003c00000 */
[----:B------:R0:W1:Y:S02]  /*11b90*/  SHFL.IDX P6, R14, R13, R12, R11 ;  /* 0x0000000c0d0e7389 */ /* 0x00006400000c000b */
[----:B01----:R-:W-:Y:S01]  /*11ba0*/  ENDCOLLECTIVE ;  /* 0x000000000000791b */ /* 0x003fe20003800000 */
.L_x_132:
[----:B------:R-:W-:Y:S02]  /*11bb0*/  @P3 IMAD.X R7, RZ, RZ, R5, P0 ;  /* 0x000000ffff073224 */ /* 0x000fe400000e0605 */
[----:B------:R-:W-:Y:S02]  /*11bc0*/  @P3 IMAD.MOV.U32 R2, RZ, RZ, R6 ;  /* 0x000000ffff023224 */ /* 0x000fe400078e0006 */
[----:B------:R-:W-:-:S05]  /*11bd0*/  @P3 IMAD.MOV.U32 R3, RZ, RZ, R7 ;  /* 0x000000ffff033224 */ /* 0x000fca00078e0007 */
[----:B------:R-:W-:Y:S01]  /*11be0*/  @!PT LDS RZ, [RZ] ;  /* 0x00000000fffff984 */ /* 0x000fe20000000800 */
[----:B------:R-:W-:Y:S01]  /*11bf0*/  @!PT LDS RZ, [RZ] ;  /* 0x00000000fffff984 */ /* 0x000fe20000000800 */
[----:B------:R-:W-:Y:S01]  /*11c00*/  @!PT LDS RZ, [RZ] ;  /* 0x00000000fffff984 */ /* 0x000fe20000000800 */
[----:B------:R0:W-:Y:S01]  /*11c10*/  @P3 LDGSTS.E.BYPASS.LTC128B.128 [R17+0x2ac00], desc[UR46][R2.64], !P5 ;  /* 0x2ac0000002113fae */ /* 0x0001e2000e901d6e */
[----:B------:R-:W-:-:S03]  /*11c20*/  IMAD.MOV.U32 R13, RZ, RZ, R0 ;  /* 0x000000ffff0d7224 */ /* 0x000fc600078e0000 */
[----:B------:R0:W-:Y:S01]  /*11c30*/  @P3 LDGSTS.E.BYPASS.LTC128B.128 [R17+0x2ec00], desc[UR46][R2.64+0x80], !P1 ;  /* 0x2ec0008002113fae */ /* 0x0001e2000c901d6e */
[----:B------:R-:W-:-:S07]  /*11c40*/  IMAD.MOV.U32 R5, RZ, RZ, R14 ;  /* 0x000000ffff057224 */ /* 0x000fce00078e000e */
[----:B0-----:R-:W-:Y:S05]  /*11c50*/  WARPSYNC.COLLECTIVE R15, `(.L_x_133) ;  /* 0x000000000f087348 */ /* 0x001fea0003c00000 */
[----:B------:R1:W2:Y:S02]  /*11c60*/  SHFL.IDX P6, R14, R13, R12, R11 ;  /* 0x0000000c0d0e7389 */ /* 0x0002a400000c000b */
[----:B012---:R-:W-:Y:S01]  /*11c70*/  ENDCOLLECTIVE ;  /* 0x000000000000791b */ /* 0x007fe20003800000 */
.L_x_133:
[----:B------:R-:W-:Y:S02]  /*11c80*/  IMAD.MOV.U32 R13, RZ, RZ, R4 ;  /* 0x000000ffff0d7224 */ /* 0x000fe400078e0004 */
[----:B------:R-:W-:Y:S01]  /*11c90*/  IMAD.MOV.U32 R12, RZ, RZ, 0x7 ;  /* 0x00000007ff0c7424 */ /* 0x000fe200078e00ff */
[----:B------:R-:W-:-:S04]  /*11ca0*/  @P2 IADD3 R14, P0, R32, R14, RZ ;  /* 0x0000000e200e2210 */ /* 0x000fc80007f1e0ff */
[----:B------:R-:W-:Y:S01]  /*11cb0*/  @P2 MOV R2, R14 ;  /* 0x0000000e00022202 */ /* 0x000fe20000000f00 */
[----:B------:R-:W-:-:S08]  /*11cc0*/  @P2 IMAD.X R5, RZ, RZ, R5, P0 ;  /* 0x000000ffff052224 */ /* 0x000fd000000e0605 */
[----:B------:R-:W-:Y:S05]  /*11cd0*/  WARPSYNC.COLLECTIVE R15, `(.L_x_134) ;  /* 0x000000000f087348 */ /* 0x000fea0003c00000 */
[----:B------:R0:W1:Y:S02]  /*11ce0*/  SHFL.IDX P6, R14, R13, R12, R11 ;  /* 0x0000000c0d0e7389 */ /* 0x00006400000c000b */
[----:B01----:R-:W-:Y:S01]  /*11cf0*/  ENDCOLLECTIVE ;  /* 0x000000000000791b */ /* 0x003fe20003800000 */
.L_x_134:
        /* <DEDUP_REMOVED lines=11> */
.L_x_135:
[----:B------:R-:W-:Y:S05]  /*11db0*/  BRA `(.L_x_136) ;  /* 0xffffffb400507947 */ /* 0x000fea000383ffff */
.L_x_56:
[----:B------:R-:W-:Y:S02]  /*11dc0*/  IMAD.MOV.U32 R13, RZ, RZ, R4 ;  /* 0x000000ffff0d7224 */ /* 0x000fe400078e0004 */
[----:B------:R-:W-:Y:S02]  /*11dd0*/  IMAD.MOV.U32 R12, RZ, RZ, RZ ;  /* 0x000000ffff0c7224 */ /* 0x000fe400078e00ff */
[----:B------:R-:W-:Y:S02]  /*11de0*/  IMAD.MOV.U32 R11, RZ, RZ, 0x181f ;  /* 0x0000181fff0b7424 */ /* 0x000fe400078e00ff */
[----:B------:R-:W-:-:S07]  /*11df0*/  IMAD.MOV.U32 R15, RZ, RZ, -0x1 ;  /* 0xffffffffff0f7424 */ /* 0x000fce00078e00ff */
[----:B01----:R-:W-:Y:S05]  /*11e00*/  WARPSYNC.COLLECTIVE R15, `(.L_x_137) ;  /* 0x000000000f087348 */ /* 0x003fea0003c00000 */
[----:B------:R2:W3:Y:S02]  /*11e10*/  SHFL.IDX P6, R14, R13, R12, R11 ;  /* 0x0000000c0d0e7389 */ /* 0x0004e400000c000b */
[----:B0123--:R-:W-:Y:S01]  /*11e20*/  ENDCOLLECTIVE ;  /* 0x000000000000791b */ /* 0x00ffe20003800000 */
.L_x_137:
[----:B------:R-:W-:Y:S02]  /*11e30*/  IMAD.MOV.U32 R13, RZ, RZ, R0 ;  /* 0x000000ffff0d7224 */ /* 0x000fe400078e0000 */
[----:B------:R-:W-:-:S07]  /*11e40*/  IMAD.MOV.U32 R2, RZ, RZ, R14 ;  /* 0x000000ffff027224 */ /* 0x000fce00078e000e */
[----:B------:R-:W-:Y:S05]  /*11e50*/  WARPSYNC.COLLECTIVE R15, `(.L_x_138) ;  /* 0x000000000f087348 */ /* 0x000fea0003c00000 */
[----:B------:R0:W1:Y:S02]  /*11e60*/  SHFL.IDX P6, R14, R13, R12, R11 ;  /* 0x0000000c0d0e7389 */ /* 0x00006400000c000b */
[----:B01----:R-:W-:Y:S01]  /*11e70*/  ENDCOLLECTIVE ;  /* 0x000000000000791b */ /* 0x003fe20003800000 */
.L_x_138:
[----:B------:R-:W-:Y:S02]  /*11e80*/  ULDC UR4, c[0x0][0x288] ;  /* 0x0000a20000047ab9 */ /* 0x000fe40000000800 */
[----:B------:R-:W-:Y:S02]  /*11e90*/  IMAD R5, R6, UR4, RZ ;  /* 0x0000000406057c24 */ /* 0x000fe4000f8e02ff */
[----:B------:R-:W-:-:S05]  /*11ea0*/  IMAD R6, R26, 0x80, R23 ;  /* 0x000000801a067824 */ /* 0x000fca00078e0217 */
[C---:B------:R-:W-:Y:S02]  /*11eb0*/  ISETP.GE.AND P2, PT, R6.reuse, R5, PT ;  /* 0x000000050600720c */ /* 0x040fe40003f46270 */
[----:B------:R-:W-:Y:S01]  /*11ec0*/  IADD3 R8, R6, 0x10, RZ ;  /* 0x0000001006087810 */ /* 0x000fe20007ffe0ff */
[----:B------:R-:W-:Y:S02]  /*11ed0*/  IMAD.MOV.U32 R13, RZ, RZ, R4 ;  /* 0x000000ffff0d7224 */ /* 0x000fe400078e0004 */
[----:B------:R-:W-:-:S08]  /*11ee0*/  IMAD.MOV.U32 R12, RZ, RZ, 0x1 ;  /* 0x00000001ff0c7424 */ /* 0x000fd000078e00ff */
[----:B------:R-:W-:-:S05]  /*11ef0*/  @!P2 IADD3 R14, P3, R32, R14, RZ ;  /* 0x0000000e200ea210 */ /* 0x000fca0007f7e0ff */
[----:B------:R-:W-:Y:S02]  /*11f00*/  @!P2 IMAD.X R3, RZ, RZ, R2, P3 ;  /* 0x000000ffff03a224 */ /* 0x000fe400018e0602 */
[----:B------:R-:W-:-:S07]  /*11f10*/  @!P2 IMAD.MOV.U32 R2, RZ, RZ, R14 ;  /* 0x000000ffff02a224 */ /* 0x000fce00078e000e */
[----:B------:R-:W-:Y:S05]  /*11f20*/  WARPSYNC.COLLECTIVE R15, `(.L_x_139) ;  /* 0x000000000f087348 */ /* 0x000fea0003c00000 */
[----:B------:R0:W1:Y:S02]  /*11f30*/  SHFL.IDX P6, R14, R13, R12, R11 ;  /* 0x0000000c0d0e7389 */ /* 0x00006400000c000b */
[----:B01----:R-:W-:Y:S01]  /*11f40*/  ENDCOLLECTIVE ;  /* 0x000000000000791b */ /* 0x003fe20003800000 */
.L_x_139:
[----:B------:R-:W-:Y:S01]  /*11f50*/  @!PT LDS RZ, [RZ] ;  /* 0x00000000fffff984 */ /* 0x000fe20000000800 */
[----:B------:R-:W-:Y:S01]  /*11f60*/  @!PT LDS RZ, [RZ] ;  /* 0x00000000fffff984 */ /* 0x000fe20000000800 */
[----:B------:R-:W-:Y:S01]  /*11f70*/  @!PT LDS RZ, [RZ] ;  /* 0x00000000fffff984 */ /* 0x000fe20000000800 */
[----:B------:R0:W-:Y:S04]  /*11f80*/  @!P2 LDGSTS.E.BYPASS.LTC128B.128 [R17+0x20400], desc[UR46][R2.64], !P1 ;  /* 0x204000000211afae */ /* 0x0001e8000c901d6e */
[----:B------:R0:W-:Y:S01]  /*11f90*/  @!P2 LDGSTS.E.BYPASS.LTC128B.128 [R17+0x24400], desc[UR46][R2.64+0x80], !P0 ;  /* 0x244000800211afae */ /* 0x0001e2000c101d6e */
[----:B------:R-:W-:Y:S01]  /*11fa0*/  ISETP.GE.AND P2, PT, R8, R5, PT ;  /* 0x000000050800720c */ /* 0x000fe20003f46270 */
[----:B------:R-:W-:Y:S02]  /*11fb0*/  VIADD R8, R6, 0x20 ;  /* 0x0000002006087836 */ /* 0x000fe40000000000 */
[----:B------:R-:W-:Y:S02]  /*11fc0*/  IMAD.MOV.U32 R13, RZ, RZ, R0 ;  /* 0x000000ffff0d7224 */ /* 0x000fe400078e0000 */
[----:B------:R-:W-:-:S08]  /*11fd0*/  IMAD.MOV.U32 R7, RZ, RZ, R14 ;  /* 0x000000ffff077224 */ /* 0x000fd000078e000e */
[----:B0-----:R-:W-:Y:S05]  /*11fe0*/  WARPSYNC.COLLECTIVE R15, `(.L_x_140) ;  /* 0x000000000f087348 */ /* 0x001fea0003c00000 */
[----:B------:R1:W2:Y:S02]  /*11ff0*/  SHFL.IDX P6, R14, R13, R12, R11 ;  /* 0x0000000c0d0e7389 */ /* 0x0002a400000c000b */
[----:B012---:R-:W-:Y:S01]  /*12000*/  ENDCOLLECTIVE ;  /* 0x000000000000791b */ /* 0x007fe20003800000 */
.L_x_140:
[----:B------:R-:W-:Y:S02]  /*12010*/  IMAD.MOV.U32 R13, RZ, RZ, R4 ;  /* 0x000000ffff0d7224 */ /* 0x000fe400078e0004 */
[----:B------:R-:W-:Y:S01]  /*12020*/  IMAD.MOV.U32 R12, RZ, RZ, 0x2 ;  /* 0x00000002ff0c7424 */ /* 0x000fe200078e00ff */
[----:B------:R-:W-:-:S05]  /*12030*/  @!P2 IADD3 R14, P3, R32, R14, RZ ;  /* 0x0000000e200ea210 */ /* 0x000fca0007f7e0ff */
[----:B------:R-:W-:-:S08]  /*12040*/  @!P2 IMAD.MOV.U32 R2, RZ, RZ, R14 ;  /* 0x000000ffff02a224 */ /* 0x000fd000078e000e */
[----:B------:R-:W-:Y:S05]  /*12050*/  WARPSYNC.COLLECTIVE R15, `(.L_x_141) ;  /* 0x000000000f087348 */ /* 0x000fea0003c00000 */
[----:B------:R0:W1:Y:S02]  /*12060*/  SHFL.IDX P6, R14, R13, R12, R11 ;  /* 0x0000000c0d0e7389 */ /* 0x00006400000c000b */
[----:B01----:R-:W-:Y:S01]  /*12070*/  ENDCOLLECTIVE ;  /* 0x000000000000791b */ /* 0x003fe20003800000 */
.L_x_141:
[----:B------:R-:W-:-:S04]  /*12080*/  @!P2 IMAD.X R7, RZ, RZ, R7, P3 ;  /* 0x000000ffff07a224 */ /* 0x000fc800018e0607 */
[----:B------:R-:W-:-:S05]  /*12090*/  @!P2 IMAD.MOV.U32 R3, RZ, RZ, R7 ;  /* 0x000000ffff03a224 */ /* 0x000fca00078e0007 */
[----:B------:R-:W-:Y:S01]  /*120a0*/  @!PT LDS RZ, [RZ] ;  /* 0x00000000fffff984 */ /* 0x000fe20000000800 */
[----:B------:R-:W-:Y:S01]  /*120b0*/  @!PT LDS RZ, [RZ] ;  /* 0x00000000fffff984 */ /* 0x000fe20000000800 */
[----:B------:R-:W-:Y:S01]  /*120c0*/  @!PT LDS RZ, [RZ] ;  /* 0x00000000fffff984 */ /* 0x000fe20000000800 */
[----:B------:R0:W-:Y:S01]  /*120d0*/  @!P2 LDGSTS.E.BYPASS.LTC128B.128 [R17+0x20c00], desc[UR46][R2.64], !P1 ;  /* 0x20c000000211afae */ /* 0x0001e2000c901d6e */
[----:B------:R-:W-:-:S03]  /*120e0*/  IMAD.MOV.U32 R13, RZ, RZ, R0 ;  /* 0x000000ffff0d7224 */ /* 0x000fc600078e0000 */
[----:B------:R0:W-:Y:S01]  /*120f0*/  @!P2 LDGSTS.E.BYPASS.LTC128B.128 [R17+0x24c00], desc[UR46][R2.64+0x80], !P0 ;  /* 0x24c000800211afae */ /* 0x0001e2000c101d6e */
[----:B------:R-:W-:Y:S01]  /*12100*/  ISETP.GE.AND P2, PT, R8, R5, PT ;  /* 0x000000050800720c */ /* 0x000fe20003f46270 */
[----:B------:R-:W-:Y:S02]  /*12110*/  VIADD R8, R6, 0x30 ;  /* 0x0000003006087836 */ /* 0x000fe40000000000 */
[----:B------:R-:W-:-:S10]  /*12120*/  IMAD.MOV.U32 R7, RZ, RZ, R14 ;  /* 0x000000ffff077224 */ /* 0x000fd400078e000e */
[----:B0-----:R-:W-:Y:S05]  /*12130*/  WARPSYNC.COLLECTIVE R15, `(.L_x_142) ;  /* 0x000000000f087348 */ /* 0x001fea0003c00000 */
[----:B------:R1:W2:Y:S02]  /*12140*/  SHFL.IDX P6, R14, R13, R12, R11 ;  /* 0x0000000c0d0e7389 */ /* 0x0002a400000c000b */
[----:B012---:R-:W-:Y:S01]  /*12150*/  ENDCOLLECTIVE ;  /* 0x000000000000791b */ /* 0x007fe20003800000 */
.L_x_142:
[----:B------:R-:W-:Y:S02]  /*12160*/  IMAD.MOV.U32 R13, RZ, RZ, R4 ;  /* 0x000000ffff0d7224 */ /* 0x000fe400078e0004 */
[----:B------:R-:W-:Y:S01]  /*12170*/  IMAD.MOV.U32 R12, RZ, RZ, 0x3 ;  /* 0x00000003ff0c7424 */ /* 0x000fe200078e00ff */
[----:B------:R-:W-:-:S05]  /*12180*/  @!P2 IADD3 R14, P3, R32, R14, RZ ;  /* 0x0000000e200ea210 */ /* 0x000fca0007f7e0ff */
[----:B------:R-:W-:-:S08]  /*12190*/  @!P2 IMAD.MOV.U32 R2, RZ, RZ, R14 ;  /* 0x000000ffff02a224 */ /* 0x000fd000078e000e */
[----:B------:R-:W-:Y:S05]  /*121a0*/  WARPSYNC.COLLECTIVE R15, `(.L_x_143) ;  /* 0x000000000f087348 */ /* 0x000fea0003c00000 */
[----:B------:R0:W1:Y:S02]  /*121b0*/  SHFL.IDX P6, R14, R13, R12, R11 ;  /* 0x0000000c0d0e7389 */ /* 0x00006400000c000b */
[----:B01----:R-:W-:Y:S01]  /*121c0*/  ENDCOLLECTIVE ;  /* 0x000000000000791b */ /* 0x003fe20003800000 */
.L_x_143:
[----:B------:R-:W-:-:S05]  /*121d0*/  @!P2 IMAD.X R7, RZ, RZ, R7, P3 ;  /* 0x000000ffff07a224 */ /* 0x000fca00018e0607 */
[----:B------:R-:W-:-:S05]  /*121e0*/  @!P2 MOV R3, R7 ;  /* 0x000000070003a202 */ /* 0x000fca0000000f00 */
        /* <DEDUP_REMOVED lines=12> */
.L_x_144:
[----:B------:R-:W-:Y:S02]  /*122b0*/  IMAD.MOV.U32 R13, RZ, RZ, R4 ;  /* 0x000000ffff0d7224 */ /* 0x000fe400078e0004 */
[----:B------:R-:W-:Y:S01]  /*122c0*/  IMAD.MOV.U32 R12, RZ, RZ, 0x4 ;  /* 0x00000004ff0c7424 */ /* 0x000fe200078e00ff */
[----:B------:R-:W-:-:S05]  /*122d0*/  @!P2 IADD3 R14, P3, R32, R14, RZ ;  /* 0x0000000e200ea210 */ /* 0x000fca0007f7e0ff */
[----:B------:R-:W-:-:S08]  /*122e0*/  @!P2 IMAD.MOV.U32 R2, RZ, RZ, R14 ;  /* 0x000000ffff02a224 */ /* 0x000fd000078e000e */
[----:B------:R-:W-:Y:S05]  /*122f0*/  WARPSYNC.COLLECTIVE R15, `(.L_x_145) ;  /* 0x000000000f087348 */ /* 0x000fea0003c00000 */
[----:B------:R0:W1:Y:S02]  /*12300*/  SHFL.IDX P6, R14, R13, R12, R11 ;  /* 0x0000000c0d0e7389 */ /* 0x00006400000c000b */
[----:B01----:R-:W-:Y:S01]  /*12310*/  ENDCOLLECTIVE ;  /* 0x000000000000791b */ /* 0x003fe20003800000 */
.L_x_145:
        /* <DEDUP_REMOVED lines=14> */
.L_x_146:
[----:B------:R-:W-:Y:S02]  /*12400*/  IMAD.MOV.U32 R13, RZ, RZ, R4 ;  /* 0x000000ffff0d7224 */ /* 0x000fe400078e0004 */
[----:B------:R-:W-:Y:S01]  /*12410*/  IMAD.MOV.U32 R12, RZ, RZ, 0x5 ;  /* 0x00000005ff0c7424 */ /* 0x000fe200078e00ff */
[----:B------:R-:W-:-:S04]  /*12420*/  @!P2 IADD3 R14, P3, R32, R14, RZ ;  /* 0x0000000e200ea210 */ /* 0x000fc80007f7e0ff */
[----:B------:R-:W-:Y:S01]  /*12430*/  @!P2 MOV R2, R14 ;  /* 0x0000000e0002a202 */ /* 0x000fe20000000f00 */
[----:B------:R-:W-:-:S08]  /*12440*/  @!P2 IMAD.X R7, RZ, RZ, R7, P3 ;  /* 0x000000ffff07a224 */ /* 0x000fd000018e0607 */
[----:B------:R-:W-:Y:S05]  /*12450*/  WARPSYNC.COLLECTIVE R15, `(.L_x_147) ;  /* 0x000000000f087348 */ /* 0x000fea0003c00000 */
[----:B------:R0:W1:Y:S02]  /*12460*/  SHFL.IDX P6, R14, R13, R12, R11 ;  /* 0x0000000c0d0e7389 */ /* 0x00006400000c000b */
[----:B01----:R-:W-:Y:S01]  /*12470*/  ENDCOLLECTIVE ;  /* 0x000000000000791b */ /* 0x003fe20003800000 */
.L_x_147:
[----:B------:R-:W-:-:S05]  /*12480*/  @!P2 IMAD.MOV.U32 R3, RZ, RZ, R7 ;  /* 0x000000ffff03a224 */ /* 0x000fca00078e0007 */
[----:B------:R-:W-:Y:S01]  /*12490*/  @!PT LDS RZ, [RZ] ;  /* 0x00000000fffff984 */ /* 0x000fe20000000800 */
[----:B------:R-:W-:Y:S01]  /*124a0*/  @!PT LDS RZ, [RZ] ;  /* 0x00000000fffff984 */ /* 0x000fe20000000800 */
[----:B------:R-:W-:Y:S01]  /*124b0*/  @!PT LDS RZ, [RZ] ;  /* 0x00000000fffff984 */ /* 0x000fe20000000800 */
[----:B------:R0:W-:Y:S04]  /*124c0*/  @!P2 LDGSTS.E.BYPASS.LTC128B.128 [R17+0x22400], desc[UR46][R2.64], !P1 ;  /* 0x224000000211afae */ /* 0x0001e8000c901d6e */
[----:B------:R0:W-:Y:S01]  /*124d0*/  @!P2 LDGSTS.E.BYPASS.LTC128B.128 [R17+0x26400], desc[UR46][R2.64+0x80], !P0 ;  /* 0x264000800211afae */ /* 0x0001e2000c101d6e */
[----:B------:R-:W-:Y:S01]  /*124e0*/  ISETP.GE.AND P2, PT, R8, R5, PT ;  /* 0x000000050800720c */ /* 0x000fe20003f46270 */
[----:B------:R-:W-:Y:S02]  /*124f0*/  IMAD.MOV.U32 R13, RZ, RZ, R0 ;  /* 0x000000ffff0d7224 */ /* 0x000fe400078e0000 */
[----:B------:R-:W-:Y:S02]  /*12500*/  VIADD R8, R6, 0x60 ;  /* 0x0000006006087836 */ /* 0x000fe40000000000 */
[----:B------:R-:W-:-:S08]  /*12510*/  IMAD.MOV.U32 R7, RZ, RZ, R14 ;  /* 0x000000ffff077224 */ /* 0x000fd000078e000e */
[----:B0-----:R-:W-:Y:S05]  /*12520*/  WARPSYNC.COLLECTIVE R15, `(.L_x_148) ;  /* 0x000000000f087348 */ /* 0x001fea0003c00000 */
[----:B------:R1:W2:Y:S02]  /*12530*/  SHFL.IDX P6, R14, R13, R12, R11 ;  /* 0x0000000c0d0e7389 */ /* 0x0002a400000c000b */
[----:B012---:R-:W-:Y:S01]  /*12540*/  ENDCOLLECTIVE ;  /* 0x000000000000791b */ /* 0x007fe20003800000 */
.L_x_148:
[----:B------:R-:W-:Y:S02]  /*12550*/  IMAD.MOV.U32 R13, RZ, RZ, R4 ;  /* 0x000000ffff0d7224 */ /* 0x000fe400078e0004 */
[----:B------:R-:W-:Y:S01]  /*12560*/  IMAD.MOV.U32 R12, RZ, RZ, 0x6 ;  /* 0x00000006ff0c7424 */ /* 0x000fe200078e00ff */
[----:B------:R-:W-:-:S05]  /*12570*/  @!P2 IADD3 R14, P3, R32, R14, RZ ;  /* 0x0000000e200ea210 */ /* 0x000fca0007f7e0ff */
[----:B------:R-:W-:-:S08]  /*12580*/  @!P2 IMAD.MOV.U32 R2, RZ, RZ, R14 ;  /* 0x000000ffff02a224 */ /* 0x000fd000078e000e */
[----:B------:R-:W-:Y:S05]  /*12590*/  WARPSYNC.COLLECTIVE R15, `(.L_x_149) ;  /* 0x000000000f087348 */ /* 0x000fea0003c00000 */
[----:B------:R0:W1:Y:S02]  /*125a0*/  SHFL.IDX P6, R14, R13, R12, R11 ;  /* 0x0000000c0d0e7389 */ /* 0x00006400000c000b */
[----:B01----:R-:W-:Y:S01]  /*125b0*/  ENDCOLLECTIVE ;  /* 0x000000000000791b */ /* 0x003fe20003800000 */
.L_x_149:
        /* <DEDUP_REMOVED lines=9> */
[----:B------:R-:W-:-:S12]  /*12650*/  IMAD.MOV.U32 R7, RZ, RZ, R14 ;  /* 0x000000ffff077224 */ /* 0x000fd800078e000e */
[----:B0-----:R-:W-:Y:S05]  /*12660*/  WARPSYNC.COLLECTIVE R15, `(.L_x_150) ;  /* 0x000000000f087348 */ /* 0x001fea0003c00000 */
[----:B------:R1:W2:Y:S02]  /*12670*/  SHFL.IDX P6, R14, R13, R12, R11 ;  /* 0x0000000c0d0e7389 */ /* 0x0002a400000c000b */
[----:B012---:R-:W-:Y:S01]  /*12680*/  ENDCOLLECTIVE ;  /* 0x000000000000791b */ /* 0x007fe20003800000 */
.L_x_150:
[----:B------:R-:W-:Y:S02]  /*12690*/  IMAD.MOV.U32 R13, RZ, RZ, R4 ;  /* 0x000000ffff0d7224 */ /* 0x000fe400078e0004 */
[----:B------:R-:W-:Y:S01]  /*126a0*/  IMAD.MOV.U32 R12, RZ, RZ, 0x7 ;  /* 0x00000007ff0c7424 */ /* 0x000fe200078e00ff */
[----:B------:R-:W-:-:S04]  /*126b0*/  @!P2 IADD3 R14, P3, R32, R14, RZ ;  /* 0x0000000e200ea210 */ /* 0x000fc80007f7e0ff */
[----:B------:R-:W-:Y:S01]  /*126c0*/  @!P2 IADD3.X R7, RZ, R7, RZ, P3, !PT ;  /* 0x00000007ff07a210 */ /* 0x000fe20001ffe4ff */
[----:B------:R-:W-:-:S08]  /*126d0*/  @!P2 IMAD.MOV.U32 R2, RZ, RZ, R14 ;  /* 0x000000ffff02a224 */ /* 0x000fd000078e000e */
[----:B------:R-:W-:Y:S05]  /*126e0*/  WARPSYNC.COLLECTIVE R15, `(.L_x_151) ;  /* 0x000000000f087348 */ /* 0x000fea0003c00000 */
[----:B------:R0:W1:Y:S02]  /*126f0*/  SHFL.IDX P6, R14, R13, R12, R11 ;  /* 0x0000000c0d0e7389 */ /* 0x00006400000c000b */
[----:B01----:R-:W-:Y:S01]  /*12700*/  ENDCOLLECTIVE ;  /* 0x000000000000791b */ /* 0x003fe20003800000 */
.L_x_151:
[----:B------:R-:W-:-:S05]  /*12710*/  @!P2 IMAD.MOV.U32 R3, RZ, RZ, R7 ;  /* 0x000000ffff03a224 */ /* 0x000fca00078e0007 */
[----:B------:R-:W-:Y:S01]  /*12720*/  @!PT LDS RZ, [RZ] ;  /* 0x00000000fffff984 */ /* 0x000fe20000000800 */
[----:B------:R-:W-:Y:S01]  /*12730*/  @!PT LDS RZ, [RZ] ;  /* 0x00000000fffff984 */ /* 0x000fe20000000800 */
[----:B------:R-:W-:Y:S01]  /*12740*/  @!PT LDS RZ, [RZ] ;  /* 0x00000000fffff984 */ /* 0x000fe20000000800 */
[----:B------:R0:W-:Y:S04]  /*12750*/  @!P2 LDGSTS.E.BYPASS.LTC128B.128 [R17+0x23400], desc[UR46][R2.64], !P1 ;  /* 0x234000000211afae */ /* 0x0001e8000c901d6e */
[----:B------:R0:W-:Y:S01]  /*12760*/  @!P2 LDGSTS.E.BYPASS.LTC128B.128 [R17+0x27400], desc[UR46][R2.64+0x80], !P0 ;  /* 0x274000800211afae */ /* 0x0001e2000c101d6e */
[----:B------:R-:W-:Y:S02]  /*12770*/  IMAD.MOV.U32 R13, RZ, RZ, R0 ;  /* 0x000000ffff0d7224 */ /* 0x000fe400078e0000 */
[----:B------:R-:W-:-:S07]  /*12780*/  IMAD.MOV.U32 R7, RZ, RZ, R14 ;  /* 0x000000ffff077224 */ /* 0x000fce00078e000e */
[----:B0-----:R-:W-:Y:S05]  /*12790*/  WARPSYNC.COLLECTIVE R15, `(.L_x_152) ;  /* 0x000000000f087348 */ /* 0x001fea0003c00000 */
[----:B------:R1:W2:Y:S02]  /*127a0*/  SHFL.IDX P6, R14, R13, R12, R11 ;  /* 0x0000000c0d0e7389 */ /* 0x0002a400000c000b */
[----:B012---:R-:W-:Y:S01]  /*127b0*/  ENDCOLLECTIVE ;  /* 0x000000000000791b */ /* 0x007fe20003800000 */
.L_x_152:
[----:B------:R-:W-:Y:S05]  /*127c0*/  BRA `(.L_x_153) ;  /* 0xffffffb4004c7947 */ /* 0x000fea000383ffff */
.L_x_59:
[----:B------:R0:W0:Y:S02]  /*127d0*/  SYNCS.PHASECHK.TRANS64.TRYWAIT P0, [R22+URZ+0x38820], R5 ;  /* 0x03882005160075a7 */ /* 0x000024000800017f */
[----:B0-----:R-:W-:Y:S05]  /*127e0*/  @!P0 NANOSLEEP.SYNCS 0x989680 ;  /* 0x009896800000895d */ /* 0x001fea0003900000 */
[----:B------:R-:W0:Y:S02]  /*127f0*/  @!P0 SYNCS.PHASECHK.TRANS64 P0, [R22+URZ+0x38820], R5 ;  /* 0x03882005160085a7 */ /* 0x000e24000800007f */
[----:B0-----:R-:W-:Y:S05]  /*12800*/  @!P0 BRA `(.L_x_59) ;  /* 0xfffffffc00f08947 */ /* 0x001fea000383ffff */
[----:B------:R-:W-:Y:S05]  /*12810*/  BRA `(.L_x_154) ;  /* 0xffffffb4008c7947 */ /* 0x000fea000383ffff */
.L_x_62:
[----:B0-----:R0:W1:Y:S02]  /*12820*/  SYNCS.PHASECHK.TRANS64.TRYWAIT P1, [R4+URZ+0x38880], R21 ;  /* 0x03888015040075a7 */ /* 0x001064000802017f */
[----:B-1----:R-:W-:Y:S05]  /*12830*/  @!P1 NANOSLEEP.SYNCS 0x989680 ;  /* 0x009896800000995d */ /* 0x002fea0003900000 */
[----:B------:R-:W1:Y:S02]  /*12840*/  @!P1 SYNCS.PHASECHK.TRANS64 P1, [R4+URZ+0x38880], R21 ;  /* 0x03888015040095a7 */ /* 0x000e64000802007f */
[----:B-1----:R-:W-:Y:S05]  /*12850*/  @!P1 BRA `(.L_x_62) ;  /* 0xfffffffc00f09947 */ /* 0x002fea000383ffff */
[----:B------:R-:W-:Y:S05]  /*12860*/  BRA `(.L_x_155) ;  /* 0xffffffb800607947 */ /* 0x000fea000383ffff */
.L_x_63:
[----:B------:R-:W-:Y:S01]  /*12870*/  BSSY B0, `(.L_x_156) ;  /* 0x0000008000007945 */ /* 0x000fe20003800000 */
[----:B------:R-:W-:Y:S02]  /*12880*/  IMAD.MOV.U32 R13, RZ, RZ, R8 ;  /* 0x000000ffff0d7224 */ /* 0x000fe400078e0008 */
[----:B------:R-:W-:Y:S02]  /*12890*/  IMAD.MOV.U32 R12, RZ, RZ, RZ ;  /* 0x000000ffff0c7224 */ /* 0x000fe400078e00ff */
[----:B------:R-:W-:Y:S02]  /*128a0*/  IMAD.MOV.U32 R11, RZ, RZ, 0x181f ;  /* 0x0000181fff0b7424 */ /* 0x000fe400078e00ff */
[----:B------:R-:W-:-:S07]  /*128b0*/  IMAD.MOV.U32 R15, RZ, RZ, -0x1 ;  /* 0xffffffffff0f7424 */ /* 0x000fce00078e00ff */
[----:B0--3--:R-:W-:Y:S05]  /*128c0*/  WARPSYNC.COLLECTIVE R15, `(.L_x_157) ;  /* 0x000000000f087348 */ /* 0x009fea0003c00000 */
[----:B---3--:R1:W2:Y:S02]  /*128d0*/  SHFL.IDX P6, R14, R13, R12, R11 ;  /* 0x0000000c0d0e7389 */ /* 0x0082a400000c000b */
[----:B012---:R-:W-:Y:S01]  /*128e0*/  ENDCOLLECTIVE ;  /* 0x000000000000791b */ /* 0x007fe20003800000 */
.L_x_157:
[----:B------:R-:W-:Y:S05]  /*128f0*/  BSYNC B0 ;  /* 0x0000000000007941 */ /* 0x000fea0003800000 */
.L_x_156:
[----:B------:R-:W-:Y:S01]  /*12900*/  IMAD.MOV.U32 R13, RZ, RZ, R9 ;  /* 0x000000ffff0d7224 */ /* 0x000fe200078e0009 */
[----:B------:R-:W-:Y:S01]  /*12910*/  MOV R15, 0xffffffff ;  /* 0xffffffff000f7802 */ /* 0x000fe20000000f00 */
[----:B------:R-:W-:Y:S02]  /*12920*/  IMAD.MOV.U32 R12, RZ, RZ, RZ ;  /* 0x000000ffff0c7224 */ /* 0x000fe400078e00ff */
[----:B------:R-:W-:Y:S02]  /*12930*/  IMAD.MOV.U32 R11, RZ, RZ, 0x181f ;  /* 0x0000181fff0b7424 */ /* 0x000fe400078e00ff */
[----:B------:R-:W-:Y:S02]  /*12940*/  IMAD.MOV.U32 R3, RZ, RZ, R14 ;  /* 0x000000ffff037224 */ /* 0x000fe400078e000e */
[----:B------:R-:W-:-:S07]  /*12950*/  IMAD R7, R0, 0x8000, R17 ;  /* 0x0000800000077824 */ /* 0x000fce00078e0211 */
[----:B------:R-:W-:Y:S05]  /*12960*/  WARPSYNC.COLLECTIVE R15, `(.L_x_158) ;  /* 0x000000000f087348 */ /* 0x000fea0003c00000 */
[----:B------:R0:W1:Y:S02]  /*12970*/  SHFL.IDX P6, R14, R13, R12, R11 ;  /* 0x0000000c0d0e7389 */ /* 0x00006400000c000b */
[----:B01----:R-:W-:Y:S01]  /*12980*/  ENDCOLLECTIVE ;  /* 0x000000000000791b */ /* 0x003fe20003800000 */
.L_x_158:
[----:B------:R-:W-:Y:S02]  /*12990*/  IMAD.MOV.U32 R13, RZ, RZ, R8 ;  /* 0x000000ffff0d7224 */ /* 0x000fe400078e0008 */
[----:B------:R-:W-:Y:S01]  /*129a0*/  IMAD.MOV.U32 R12, RZ, RZ, 0x1 ;  /* 0x00000001ff0c7424 */ /* 0x000fe200078e00ff */
[----:B------:R-:W-:-:S13]  /*129b0*/  IADD3 R2, P1, R32, R14, RZ ;  /* 0x0000000e20027210 */ /* 0x000fda0007f3e0ff */
[----:B------:R-:W-:Y:S05]  /*129c0*/  WARPSYNC.COLLECTIVE R15, `(.L_x_159) ;  /* 0x000000000f087348 */ /* 0x000fea0003c00000 */
[----:B------:R0:W1:Y:S02]  /*129d0*/  SHFL.IDX P6, R14, R13, R12, R11 ;  /* 0x0000000c0d0e7389 */ /* 0x00006400000c000b */
[----:B01----:R-:W-:Y:S01]  /*129e0*/  ENDCOLLECTIVE ;  /* 0x000000000000791b */ /* 0x003fe20003800000 */
.L_x_159:
[----:B------:R-:W-:-:S05]  /*129f0*/  IMAD.X R3, RZ, RZ, R3, P1 ;  /* 0x000000ffff037224 */ /* 0x000fca00008e0603 */
[----:B------:R-:W-:Y:S01]  /*12a00*/  @!PT LDS RZ, [RZ] ;  /* 0x00000000fffff984 */ /* 0x000fe20000000800 */
[----:B------:R-:W-:Y:S01]  /*12a10*/  @!PT LDS RZ, [RZ] ;  /* 0x00000000fffff984 */ /* 0x000fe20000000800 */
[----:B------:R-:W-:Y:S01]  /*12a20*/  @!PT LDS RZ, [RZ] ;  /* 0x00000000fffff984 */ /* 0x000fe20000000800 */
[----:B------:R-:W-:Y:S04]  /*12a30*/  LDGSTS.E.BYPASS.LTC128B.128 [R7+0x10400], desc[UR46][R2.64], !P3 ;  /* 0x1040000002077fae */ /* 0x000fe8000d901d6e */
[----:B------:R0:W-:Y:S01]  /*12a40*/  LDGSTS.E.BYPASS.LTC128B.128 [R7+0x14400], desc[UR46][R2.64+0x80], !P2 ;  /* 0x1440008002077fae */ /* 0x0001e2000d101d6e */
[----:B------:R-:W-:Y:S02]  /*12a50*/  IMAD.MOV.U32 R13, RZ, RZ, R9 ;  /* 0x000000ffff0d7224 */ /* 0x000fe400078e0009 */
[----:B0-----:R-:W-:-:S07]  /*12a60*/  IMAD.MOV.U32 R3, RZ, RZ, R14 ;  /* 0x000000ffff037224 */ /* 0x001fce00078e000e */
[----:B------:R-:W-:Y:S05]  /*12a70*/  WARPSYNC.COLLECTIVE R15, `(.L_x_160) ;  /* 0x000000000f087348 */ /* 0x000fea0003c00000 */
[----:B------:R0:W1:Y:S02]  /*12a80*/  SHFL.IDX P6, R14, R13, R12, R11 ;  /* 0x0000000c0d0e7389 */ /* 0x00006400000c000b */
[----:B01----:R-:W-:Y:S01]  /*12a90*/  ENDCOLLECTIVE ;  /* 0x000000000000791b */ /* 0x003fe20003800000 */
.L_x_160:
[----:B------:R-:W-:Y:S02]  /*12aa0*/  IMAD.MOV.U32 R13, RZ, RZ, R8 ;  /* 0x000000ffff0d7224 */ /* 0x000fe400078e0008 */
[----:B------:R-:W-:Y:S01]  /*12ab0*/  IMAD.MOV.U32 R12, RZ, RZ, 0x2 ;  /* 0x00000002ff0c7424 */ /* 0x000fe200078e00ff */
[----:B------:R-:W-:-:S13]  /*12ac0*/  IADD3 R2, P1, R32, R14, RZ ;  /* 0x0000000e20027210 */ /* 0x000fda0007f3e0ff */
[----:B------:R-:W-:Y:S05]  /*12ad0*/  WARPSYNC.COLLECTIVE R15, `(.L_x_161) ;  /* 0x000000000f087348 */ /* 0x000fea0003c00000 */
[----:B------:R0:W1:Y:S02]  /*12ae0*/  SHFL.IDX P6, R14, R13, R12, R11 ;  /* 0x0000000c0d0e7389 */ /* 0x00006400000c000b */
[----:B01----:R-:W-:Y:S01]  /*12af0*/  ENDCOLLECTIVE ;  /* 0x000000000000791b */ /* 0x003fe20003800000 */
.L_x_161:
        /* <DEDUP_REMOVED lines=11> */
.L_x_162:
[----:B------:R-:W-:Y:S02]  /*12bb0*/  IMAD.MOV.U32 R13, RZ, RZ, R8 ;  /* 0x000000ffff0d7224 */ /* 0x000fe400078e0008 */
[----:B------:R-:W-:Y:S01]  /*12bc0*/  IMAD.MOV.U32 R12, RZ, RZ, 0x3 ;  /* 0x00000003ff0c7424 */ /* 0x000fe200078e00ff */
[----:B------:R-:W-:-:S13]  /*12bd0*/  IADD3 R2, P1, R32, R14, RZ ;  /* 0x0000000e20027210 */ /* 0x000fda0007f3e0ff */
[----:B------:R-:W-:Y:S05]  /*12be0*/  WARPSYNC.COLLECTIVE R15, `(.L_x_163) ;  /* 0x000000000f087348 */ /* 0x000fea0003c00000 */
[----:B------:R0:W1:Y:S02]  /*12bf0*/  SHFL.IDX P6, R14, R13, R12, R11 ;  /* 0x0000000c0d0e7389 */ /* 0x00006400000c000b */
[----:B01----:R-:W-:Y:S01]  /*12c00*/  ENDCOLLECTIVE ;  /* 0x000000000000791b */ /* 0x003fe20003800000 */
.L_x_163:
[----:B------:R-:W-:-:S05]  /*12c10*/  IMAD.X R3, RZ, RZ, R3, P1 ;  /* 0x000000ffff037224 */ /* 0x000fca00008e0603 */
[----:B------:R-:W-:Y:S01]  /*12c20*/  @!PT LDS RZ, [RZ] ;  /* 0x00000000fffff984 */ /* 0x000fe20000000800 */
[----:B------:R-:W-:Y:S01]  /*12c30*/  @!PT LDS RZ, [RZ] ;  /* 0x00000000fffff984 */ /* 0x000fe20000000800 */
[----:B------:R-:W-:Y:S01]  /*12c40*/  @!PT LDS RZ, [RZ] ;  /* 0x00000000fffff984 */ /* 0x000fe20000000800 */
[----:B------:R-:W-:Y:S04]  /*12c50*/  LDGSTS.E.BYPASS.LTC128B.128 [R7+0x11400], desc[UR46][R2.64], !P3 ;  /* 0x1140000002077fae */ /* 0x000fe8000d901d6e */
[----:B------:R0:W-:Y:S01]  /*12c60*/  LDGSTS.E.BYPASS.LTC128B.128 [R7+0x15400], desc[UR46][R2.64+0x80], !P2 ;  /* 0x1540008002077fae */ /* 0x0001e2000d101d6e */
[----:B------:R-:W-:Y:S01]  /*12c70*/  IMAD.MOV.U32 R13, RZ, RZ, R9 ;  /* 0x000000ffff0d7224 */ /* 0x000fe200078e0009 */
[----:B0-----:R-:W-:-:S07]  /*12c80*/  MOV R3, R14 ;  /* 0x0000000e00037202 */ /* 0x001fce0000000f00 */
[----:B------:R-:W-:Y:S05]  /*12c90*/  WARPSYNC.COLLECTIVE R15, `(.L_x_164) ;  /* 0x000000000f087348 */ /* 0x000fea0003c00000 */
[----:B------:R0:W1:Y:S02]  /*12ca0*/  SHFL.IDX P6, R14, R13, R12, R11 ;  /* 0x0000000c0d0e7389 */ /* 0x00006400000c000b */
[----:B01----:R-:W-:Y:S01]  /*12cb0*/  ENDCOLLECTIVE ;  /* 0x000000000000791b */ /* 0x003fe20003800000 */
.L_x_164:
[----:B------:R-:W-:Y:S02]  /*12cc0*/  IMAD.MOV.U32 R13, RZ, RZ, R8 ;  /* 0x000000ffff0d7224 */ /* 0x000fe400078e0008 */
[----:B------:R-:W-:Y:S01]  /*12cd0*/  IMAD.MOV.U32 R12, RZ, RZ, 0x4 ;  /* 0x00000004ff0c7424 */ /* 0x000fe200078e00ff */
[----:B------:R-:W-:-:S13]  /*12ce0*/  IADD3 R2, P1, R32, R14, RZ ;  /* 0x0000000e20027210 */ /* 0x000fda0007f3e0ff */
[----:B------:R-:W-:Y:S05]  /*12cf0*/  WARPSYNC.COLLECTIVE R15, `(.L_x_165) ;  /* 0x000000000f087348 */ /* 0x000fea0003c00000 */
[----:B------:R0:W1:Y:S02]  /*12d00*/  SHFL.IDX P6, R14, R13, R12, R11 ;  /* 0x0000000c0d0e7389 */ /* 0x00006400000c000b */
[----:B01----:R-:W-:Y:S01]  /*12d10*/  ENDCOLLECTIVE ;  /* 0x000000000000791b */ /* 0x003fe20003800000 */
.L_x_165:
        /* <DEDUP_REMOVED lines=11> */
.L_x_166:
[----:B------:R-:W-:Y:S02]  /*12dd0*/  IMAD.MOV.U32 R13, RZ, RZ, R8 ;  /* 0x000000ffff0d7224 */ /* 0x000fe400078e0008 */
[----:B------:R-:W-:Y:S01]  /*12de0*/  IMAD.MOV.U32 R12, RZ, RZ, 0x5 ;  /* 0x00000005ff0c7424 */ /* 0x000fe200078e00ff */
[----:B------:R-:W-:-:S13]  /*12df0*/  IADD3 R2, P1, R32, R14, RZ ;  /* 0x0000000e20027210 */ /* 0x000fda0007f3e0ff */
[----:B------:R-:W-:Y:S05]  /*12e00*/  WARPSYNC.COLLECTIVE R15, `(.L_x_167) ;  /* 0x000000000f087348 */ /* 0x000fea0003c00000 */
[----:B------:R0:W1:Y:S02]  /*12e10*/  SHFL.IDX P6, R14, R13, R12, R11 ;  /* 0x0000000c0d0e7389 */ /* 0x00006400000c000b */
[----:B01----:R-:W-:Y:S01]  /*12e20*/  ENDCOLLECTIVE ;  /* 0x000000000000791b */ /* 0x003fe20003800000 */
.L_x_167:
        /* <DEDUP_REMOVED lines=11> */
.L_x_168:
[----:B------:R-:W-:Y:S02]  /*12ee0*/  IMAD.MOV.U32 R13, RZ, RZ, R8 ;  /* 0x000000ffff0d7224 */ /* 0x000fe400078e0008 */
[----:B------:R-:W-:Y:S01]  /*12ef0*/  IMAD.MOV.U32 R12, RZ, RZ, 0x6 ;  /* 0x00000006ff0c7424 */ /* 0x000fe200078e00ff */
[----:B------:R-:W-:-:S13]  /*12f00*/  IADD3 R2, P1, R32, R14, RZ ;  /* 0x0000000e20027210 */ /* 0x000fda0007f3e0ff */
[----:B------:R-:W-:Y:S05]  /*12f10*/  WARPSYNC.COLLECTIVE R15, `(.L_x_169) ;  /* 0x000000000f087348 */ /* 0x000fea0003c00000 */
[----:B------:R0:W1:Y:S02]  /*12f20*/  SHFL.IDX P6, R14, R13, R12, R11 ;  /* 0x0000000c0d0e7389 */ /* 0x00006400000c000b */
[----:B01----:R-:W-:Y:S01]  /*12f30*/  ENDCOLLECTIVE ;  /* 0x000000000000791b */ /* 0x003fe20003800000 */
.L_x_169:
        /* <DEDUP_REMOVED lines=11> */
.L_x_170:
[----:B------:R-:W-:Y:S02]  /*12ff0*/  IMAD.MOV.U32 R13, RZ, RZ, R8 ;  /* 0x000000ffff0d7224 */ /* 0x000fe400078e0008 */
[----:B------:R-:W-:Y:S01]  /*13000*/  IMAD.MOV.U32 R12, RZ, RZ, 0x7 ;  /* 0x00000007ff0c7424 */ /* 0x000fe200078e00ff */
[----:B------:R-:W-:-:S13]  /*13010*/  IADD3 R2, P1, R32, R14, RZ ;  /* 0x0000000e20027210 */ /* 0x000fda0007f3e0ff */
[----:B------:R-:W-:Y:S05]  /*13020*/  WARPSYNC.COLLECTIVE R15, `(.L_x_171) ;  /* 0x000000000f087348 */ /* 0x000fea0003c00000 */
[----:B------:R0:W1:Y:S02]  /*13030*/  SHFL.IDX P6, R14, R13, R12, R11 ;  /* 0x0000000c0d0e7389 */ /* 0x00006400000c000b */
[----:B01----:R-:W-:Y:S01]  /*13040*/  ENDCOLLECTIVE ;  /* 0x000000000000791b */ /* 0x003fe20003800000 */
.L_x_171:
[----:B------:R-:W-:-:S05]  /*13050*/  IMAD.X R3, RZ, RZ, R3, P1 ;  /* 0x000000ffff037224 */ /* 0x000fca00008e0603 */
[----:B------:R-:W-:Y:S01]  /*13060*/  @!PT LDS RZ, [RZ] ;  /* 0x00000000fffff984 */ /* 0x000fe20000000800 */
[----:B------:R-:W-:Y:S01]  /*13070*/  @!PT LDS RZ, [RZ] ;  /* 0x00000000fffff984 */ /* 0x000fe20000000800 */
[----:B------:R-:W-:Y:S01]  /*13080*/  @!PT LDS RZ, [RZ] ;  /* 0x00000000fffff984 */ /* 0x000fe20000000800 */
[----:B------:R0:W-:Y:S04]  /*13090*/  LDGSTS.E.BYPASS.LTC128B.128 [R7+0x13400], desc[UR46][R2.64], !P3 ;  /* 0x1340000002077fae */ /* 0x0001e8000d901d6e */
[----:B------:R0:W-:Y:S01]  /*130a0*/  LDGSTS.E.BYPASS.LTC128B.128 [R7+0x17400], desc[UR46][R2.64+0x80], !P2 ;  /* 0x1740008002077fae */ /* 0x0001e2000d101d6e */
[----:B------:R-:W-:Y:S02]  /*130b0*/  IMAD.MOV.U32 R13, RZ, RZ, R9 ;  /* 0x000000ffff0d7224 */ /* 0x000fe400078e0009 */
[----:B------:R-:W-:-:S07]  /*130c0*/  IMAD.MOV.U32 R8, RZ, RZ, R14 ;  /* 0x000000ffff087224 */ /* 0x000fce00078e000e */
[----:B0-----:R-:W-:Y:S05]  /*130d0*/  WARPSYNC.COLLECTIVE R15, `(.L_x_172) ;  /* 0x000000000f087348 */ /* 0x001fea0003c00000 */
[----:B------:R1:W2:Y:S02]  /*130e0*/  SHFL.IDX P6, R14, R13, R12, R11 ;  /* 0x0000000c0d0e7389 */ /* 0x0002a400000c000b */
[----:B012---:R-:W-:Y:S01]  /*130f0*/  ENDCOLLECTIVE ;  /* 0x000000000000791b */ /* 0x007fe20003800000 */
.L_x_172:
[----:B------:R-:W-:Y:S05]  /*13100*/  BRA `(.L_x_173) ;  /* 0xffffffb400607947 */ /* 0x000fea000383ffff */
.L_x_66:
[----:B--2---:R2:W3:Y:S02]  /*13110*/  SYNCS.PHASECHK.TRANS64.TRYWAIT P1, [R4+URZ+0x38840], R21 ;  /* 0x03884015040075a7 */ /* 0x0044e4000802017f */
[----:B---3--:R-:W-:Y:S05]  /*13120*/  @!P1 NANOSLEEP.SYNCS 0x989680 ;  /* 0x009896800000995d */ /* 0x008fea0003900000 */
[----:B------:R-:W3:Y:S02]  /*13130*/  @!P1 SYNCS.PHASECHK.TRANS64 P1, [R4+URZ+0x38840], R21 ;  /* 0x03884015040095a7 */ /* 0x000ee4000802007f */
[----:B---3--:R-:W-:Y:S05]  /*13140*/  @!P1 BRA `(.L_x_66) ;  /* 0xfffffffc00f09947 */ /* 0x008fea000383ffff */
[----:B------:R-:W-:Y:S05]  /*13150*/  BRA `(.L_x_174) ;  /* 0xffffffb400a47947 */ /* 0x000fea000383ffff */
.L_x_67:
[----:B------:R-:W-:Y:S01]  /*13160*/  BSSY B0, `(.L_x_175) ;  /* 0x0000008000007945 */ /* 0x000fe20003800000 */
[----:B------:R-:W-:Y:S02]  /*13170*/  IMAD.MOV.U32 R13, RZ, RZ, R6 ;  /* 0x000000ffff0d7224 */ /* 0x000fe400078e0006 */
[----:B------:R-:W-:Y:S02]  /*13180*/  IMAD.MOV.U32 R12, RZ, RZ, RZ ;  /* 0x000000ffff0c7224 */ /* 0x000fe400078e00ff */
[----:B------:R-:W-:Y:S02]  /*13190*/  IMAD.MOV.U32 R11, RZ, RZ, 0x181f ;  /* 0x0000181fff0b7424 */ /* 0x000fe400078e00ff */
[----:B------:R-:W-:-:S07]  /*131a0*/  IMAD.MOV.U32 R15, RZ, RZ, -0x1 ;  /* 0xffffffffff0f7424 */ /* 0x000fce00078e00ff */
[----:B012---:R-:W-:Y:S05]  /*131b0*/  WARPSYNC.COLLECTIVE R15, `(.L_x_176) ;  /* 0x000000000f087348 */ /* 0x007fea0003c00000 */
[----:B------:R3:W4:Y:S02]  /*131c0*/  SHFL.IDX P6, R14, R13, R12, R11 ;  /* 0x0000000c0d0e7389 */ /* 0x00072400000c000b */
[----:B01234-:R-:W-:Y:S01]  /*131d0*/  ENDCOLLECTIVE ;  /* 0x000000000000791b */ /* 0x01ffe20003800000 */
.L_x_176:
[----:B------:R-:W-:Y:S05]  /*131e0*/  BSYNC B0 ;  /* 0x0000000000007941 */ /* 0x000fea0003800000 */
.L_x_175:
        /* <DEDUP_REMOVED lines=9> */
.L_x_177:
[----:B------:R-:W-:Y:S02]  /*13280*/  VIADD R5, R5, UR42 ;  /* 0x0000002a05057c36 */ /* 0x000fe40008000000 */
[----:B------:R-:W-:Y:S02]  /*13290*/  IMAD.MOV.U32 R13, RZ, RZ, R6 ;  /* 0x000000ffff0d7224 */ /* 0x000fe400078e0006 */
[----:B------:R-:W-:Y:S01]  /*132a0*/  IMAD.MOV.U32 R12, RZ, RZ, 0x1 ;  /* 0x00000001ff0c7424 */ /* 0x000fe200078e00ff */
[----:B------:R-:W-:-:S13]  /*132b0*/  IADD3 R2, P1, R32, R14, RZ ;  /* 0x0000000e20027210 */ /* 0x000fda0007f3e0ff */
[----:B------:R-:W-:Y:S05]  /*132c0*/  WARPSYNC.COLLECTIVE R15, `(.L_x_178) ;  /* 0x000000000f087348 */ /* 0x000fea0003c00000 */
[----:B------:R0:W1:Y:S02]  /*132d0*/  SHFL.IDX P6, R14, R13, R12, R11 ;  /* 0x0000000c0d0e7389 */ /* 0x00006400000c000b */
[----:B01----:R-:W-:Y:S01]  /*132e0*/  ENDCOLLECTIVE ;  /* 0x000000000000791b */ /* 0x003fe20003800000 */
.L_x_178:
        /* <DEDUP_REMOVED lines=11> */
.L_x_179:
[----:B------:R-:W-:Y:S02]  /*133a0*/  IMAD.MOV.U32 R13, RZ, RZ, R6 ;  /* 0x000000ffff0d7224 */ /* 0x000fe400078e0006 */
[----:B------:R-:W-:Y:S02]  /*133b0*/  IMAD.MOV.U32 R12, RZ, RZ, 0x2 ;  /* 0x00000002ff0c7424 */ /* 0x000fe400078e00ff */
[----:B------:R-:W-:-:S07]  /*133c0*/  IMAD.MOV.U32 R21, RZ, RZ, R14 ;  /* 0x000000ffff157224 */ /* 0x000fce00078e000e */
[----:B------:R-:W-:Y:S05]  /*133d0*/  WARPSYNC.COLLECTIVE R15, `(.L_x_180) ;  /* 0x000000000f087348 */ /* 0x000fea0003c00000 */
[----:B------:R0:W1:Y:S02]  /*133e0*/  SHFL.IDX P6, R14, R13, R12, R11 ;  /* 0x0000000c0d0e7389 */ /* 0x00006400000c000b */
[----:B01----:R-:W-:Y:S01]  /*133f0*/  ENDCOLLECTIVE ;  /* 0x000000000000791b */ /* 0x003fe20003800000 */
.L_x_180:
[----:B------:R-:W-:-:S05]  /*13400*/  IADD3 R2, P1, R32, R21, RZ ;  /* 0x0000001520027210 */ /* 0x000fca0007f3e0ff */
[----:B------:R-:W-:-:S05]  /*13410*/  IMAD.X R3, RZ, RZ, R8, P1 ;  /* 0x000000ffff037224 */ /* 0x000fca00008e0608 */
[----:B------:R-:W-:Y:S01]  /*13420*/  @!PT LDS RZ, [RZ] ;  /* 0x00000000fffff984 */ /* 0x000fe20000000800 */
[----:B------:R-:W-:Y:S01]  /*13430*/  @!PT LDS RZ, [RZ] ;  /* 0x00000000fffff984 */ /* 0x000fe20000000800 */
[----:B------:R-:W-:Y:S01]  /*13440*/  @!PT LDS RZ, [RZ] ;  /* 0x00000000fffff984 */ /* 0x000fe20000000800 */
[----:B------:R0:W-:Y:S01]  /*13450*/  LDGSTS.E.BYPASS.LTC128B.128 [R5+0x28c00], desc[UR46][R2.64], !P3 ;  /* 0x28c0000002057fae */ /* 0x0001e2000d901d6e */
[----:B------:R-:W-:-:S03]  /*13460*/  IMAD.MOV.U32 R13, RZ, RZ, R7 ;  /* 0x000000ffff0d7224 */ /* 0x000fc600078e0007 */
[----:B------:R0:W-:Y:S01]  /*13470*/  LDGSTS.E.BYPASS.LTC128B.128 [R5+0x2cc00], desc[UR46][R2.64+0x80], !P2 ;  /* 0x2cc0008002057fae */ /* 0x0001e2000d101d6e */
[----:B------:R-:W-:-:S07]  /*13480*/  IMAD.MOV.U32 R9, RZ, RZ, R14 ;  /* 0x000000ffff097224 */ /* 0x000fce00078e000e */
[----:B0-----:R-:W-:Y:S05]  /*13490*/  WARPSYNC.COLLECTIVE R15, `(.L_x_181) ;  /* 0x000000000f087348 */ /* 0x001fea0003c00000 */
[----:B------:R1:W2:Y:S02]  /*134a0*/  SHFL.IDX P6, R14, R13, R12, R11 ;  /* 0x0000000c0d0e7389 */ /* 0x0002a400000c000b */
[----:B012---:R-:W-:Y:S01]  /*134b0*/  ENDCOLLECTIVE ;  /* 0x000000000000791b */ /* 0x007fe20003800000 */
.L_x_181:
[----:B------:R-:W-:Y:S01]  /*134c0*/  MOV R13, R6 ;  /* 0x00000006000d7202 */ /* 0x000fe20000000f00 */
[----:B------:R-:W-:Y:S01]  /*134d0*/  IMAD.MOV.U32 R12, RZ, RZ, 0x3 ;  /* 0x00000003ff0c7424 */ /* 0x000fe200078e00ff */
[----:B------:R-:W-:-:S13]  /*134e0*/  IADD3 R2, P1, R32, R14, RZ ;  /* 0x0000000e20027210 */ /* 0x000fda0007f3e0ff */
[----:B------:R-:W-:Y:S05]  /*134f0*/  WARPSYNC.COLLECTIVE R15, `(.L_x_182) ;  /* 0x000000000f087348 */ /* 0x000fea0003c00000 */
[----:B------:R0:W1:Y:S02]  /*13500*/  SHFL.IDX P6, R14, R13, R12, R11 ;  /* 0x0000000c0d0e7389 */ /* 0x00006400000c000b */
[----:B01----:R-:W-:Y:S01]  /*13510*/  ENDCOLLECTIVE ;  /* 0x000000000000791b */ /* 0x003fe20003800000 */
.L_x_182:
        /* <DEDUP_REMOVED lines=11> */
.L_x_183:
[----:B------:R-:W-:Y:S02]  /*135d0*/  IMAD.MOV.U32 R13, RZ, RZ, R6 ;  /* 0x000000ffff0d7224 */ /* 0x000fe400078e0006 */
[----:B------:R-:W-:Y:S02]  /*135e0*/  IMAD.MOV.U32 R12, RZ, RZ, 0x4 ;  /* 0x00000004ff0c7424 */ /* 0x000fe400078e00ff */
[----:B------:R-:W-:-:S05]  /*135f0*/  IMAD.MOV.U32 R11, RZ, RZ, R14 ;  /* 0x000000ffff0b7224 */ /* 0x000fca00078e000e */
[----:B------:R-:W-:Y:S01]  /*13600*/  IADD3 R2, P1, R32, R11, RZ ;  /* 0x0000000b20027210 */ /* 0x000fe20007f3e0ff */
[----:B------:R-:W-:-:S04]  /*13610*/  IMAD.MOV.U32 R11, RZ, RZ, 0x181f ;  /* 0x0000181fff0b7424 */ /* 0x000fc800078e00ff */
[----:B------:R-:W-:-:S08]  /*13620*/  IMAD.X R3, RZ, RZ, R8, P1 ;  /* 0x000000ffff037224 */ /* 0x000fd000008e0608 */
[----:B------:R-:W-:Y:S05]  /*13630*/  WARPSYNC.COLLECTIVE R15, `(.L_x_184) ;  /* 0x000000000f087348 */ /* 0x000fea0003c00000 */
[----:B------:R0:W1:Y:S02]  /*13640*/  SHFL.IDX P6, R14, R13, R12, R11 ;  /* 0x0000000c0d0e7389 */ /* 0x00006400000c000b */
[----:B01----:R-:W-:Y:S01]  /*13650*/  ENDCOLLECTIVE ;  /* 0x000000000000791b */ /* 0x003fe20003800000 */
.L_x_184:
        /* <DEDUP_REMOVED lines=10> */
.L_x_185:
[----:B------:R-:W-:Y:S02]  /*13700*/  IMAD.MOV.U32 R13, RZ, RZ, R6 ;  /* 0x000000ffff0d7224 */ /* 0x000fe400078e0006 */
[----:B------:R-:W-:Y:S02]  /*13710*/  IMAD.MOV.U32 R12, RZ, RZ, 0x5 ;  /* 0x00000005ff0c7424 */ /* 0x000fe400078e00ff */
[----:B------:R-:W-:-:S07]  /*13720*/  IMAD.MOV.U32 R21, RZ, RZ, R14 ;  /* 0x000000ffff157224 */ /* 0x000fce00078e000e */
[----:B------:R-:W-:Y:S05]  /*13730*/  WARPSYNC.COLLECTIVE R15, `(.L_x_186) ;  /* 0x000000000f087348 */ /* 0x000fea0003c00000 */
[----:B------:R0:W1:Y:S02]  /*13740*/  SHFL.IDX P6, R14, R13, R12, R11 ;  /* 0x0000000c0d0e7389 */ /* 0x00006400000c000b */
[----:B01----:R-:W-:Y:S01]  /*13750*/  ENDCOLLECTIVE ;  /* 0x000000000000791b */ /* 0x003fe20003800000 */
.L_x_186:
        /* <DEDUP_REMOVED lines=8> */
[----:B------:R-:W-:-:S07]  /*137e0*/  MOV R9, R14 ;  /* 0x0000000e00097202 */ /* 0x000fce0000000f00 */
[----:B0-----:R-:W-:Y:S05]  /*137f0*/  WARPSYNC.COLLECTIVE R15, `(.L_x_187) ;  /* 0x000000000f087348 */ /* 0x001fea0003c00000 */
[----:B------:R1:W2:Y:S02]  /*13800*/  SHFL.IDX P6, R14, R13, R12, R11 ;  /* 0x0000000c0d0e7389 */ /* 0x0002a400000c000b */
[----:B012---:R-:W-:Y:S01]  /*13810*/  ENDCOLLECTIVE ;  /* 0x000000000000791b */ /* 0x007fe20003800000 */
.L_x_187:
[----:B------:R-:W-:Y:S02]  /*13820*/  IMAD.MOV.U32 R13, RZ, RZ, R6 ;  /* 0x000000ffff0d7224 */ /* 0x000fe400078e0006 */
[----:B------:R-:W-:Y:S01]  /*13830*/  IMAD.MOV.U32 R12, RZ, RZ, 0x6 ;  /* 0x00000006ff0c7424 */ /* 0x000fe200078e00ff */
[----:B------:R-:W-:-:S13]  /*13840*/  IADD3 R2, P1, R32, R14, RZ ;  /* 0x0000000e20027210 */ /* 0x000fda0007f3e0ff */
[----:B------:R-:W-:Y:S05]  /*13850*/  WARPSYNC.COLLECTIVE R15, `(.L_x_188) ;  /* 0x000000000f087348 */ /* 0x000fea0003c00000 */
[----:B------:R0:W1:Y:S02]  /*13860*/  SHFL.IDX P6, R14, R13, R12, R11 ;  /* 0x0000000c0d0e7389 */ /* 0x00006400000c000b */
[----:B01----:R-:W-:Y:S01]  /*13870*/  ENDCOLLECTIVE ;  /* 0x000000000000791b */ /* 0x003fe20003800000 */
.L_x_188:
        /* <DEDUP_REMOVED lines=11> */
.L_x_189:
        /* <DEDUP_REMOVED lines=9> */
.L_x_190:
        /* <DEDUP_REMOVED lines=10> */
.L_x_191:
[----:B------:R-:W-:Y:S05]  /*13a60*/  BRA `(.L_x_192) ;  /* 0xffffffb0007c7947 */ /* 0x000fea000383ffff */
.L_x_70:
[----:B0-----:R0:W2:Y:S02]  /*13a70*/  SYNCS.PHASECHK.TRANS64.TRYWAIT P2, [R18+URZ+0x38870], R3 ;  /* 0x03887003120075a7 */ /* 0x0010a4000804017f */
[----:B--2---:R-:W-:Y:S05]  /*13a80*/  @!P2 NANOSLEEP.SYNCS 0x989680 ;  /* 0x009896800000a95d */ /* 0x004fea0003900000 */
[----:B------:R-:W2:Y:S02]  /*13a90*/  @!P2 SYNCS.PHASECHK.TRANS64 P2, [R18+URZ+0x38870], R3 ;  /* 0x038870031200a5a7 */ /* 0x000ea4000804007f */
[----:B--2---:R-:W-:Y:S05]  /*13aa0*/  @!P2 BRA `(.L_x_70) ;  /* 0xfffffffc00f0a947 */ /* 0x004fea000383ffff */
[----:B------:R-:W-:Y:S05]  /*13ab0*/  BRA `(.L_x_193) ;  /* 0xffffffb000d87947 */ /* 0x000fea000383ffff */
.L_x_72:
[----:B0-----:R0:W2:Y:S02]  /*13ac0*/  SYNCS.PHASECHK.TRANS64.TRYWAIT P2, [R18+URZ+0x38860], R5 ;  /* 0x03886005120075a7 */ /* 0x0010a4000804017f */
[----:B--2---:R-:W-:Y:S05]  /*13ad0*/  @!P2 NANOSLEEP.SYNCS 0x989680 ;  /* 0x009896800000a95d */ /* 0x004fea0003900000 */
[----:B------:R-:W2:Y:S02]  /*13ae0*/  @!P2 SYNCS.PHASECHK.TRANS64 P2, [R18+URZ+0x38860], R5 ;  /* 0x038860051200a5a7 */ /* 0x000ea4000804007f */
[----:B--2---:R-:W-:Y:S05]  /*13af0*/  @!P2 BRA `(.L_x_72) ;  /* 0xfffffffc00f0a947 */ /* 0x004fea000383ffff */
[----:B------:R-:W-:Y:S05]  /*13b00*/  BRA `(.L_x_194) ;  /* 0xffffffb000e87947 */ /* 0x000fea000383ffff */
.L_x_79:
[----:B0-----:R0:W2:Y:S02]  /*13b10*/  SYNCS.PHASECHK.TRANS64.TRYWAIT P0, [R18+URZ+0x38870], R3 ;  /* 0x03887003120075a7 */ /* 0x0010a4000800017f */
[----:B--2---:R-:W-:Y:S05]  /*13b20*/  @!P0 NANOSLEEP.SYNCS 0x989680 ;  /* 0x009896800000895d */ /* 0x004fea0003900000 */
[----:B------:R-:W2:Y:S02]  /*13b30*/  @!P0 SYNCS.PHASECHK.TRANS64 P0, [R18+URZ+0x38870], R3 ;  /* 0x03887003120085a7 */ /* 0x000ea4000800007f */
[----:B--2---:R-:W-:Y:S05]  /*13b40*/  @!P0 BRA `(.L_x_79) ;  /* 0xfffffffc00f08947 */ /* 0x004fea000383ffff */
[----:B------:R-:W-:Y:S05]  /*13b50*/  BRA `(.L_x_195) ;  /* 0xffffffbc00547947 */ /* 0x000fea000383ffff */
.L_x_81:
[----:B0-----:R0:W2:Y:S02]  /*13b60*/  SYNCS.PHASECHK.TRANS64.TRYWAIT P0, [R18+URZ+0x38860], R3 ;  /* 0x03886003120075a7 */ /* 0x0010a4000800017f */
[----:B--2---:R-:W-:Y:S05]  /*13b70*/  @!P0 NANOSLEEP.SYNCS 0x989680 ;  /* 0x009896800000895d */ /* 0x004fea0003900000 */
[----:B------:R-:W2:Y:S02]  /*13b80*/  @!P0 SYNCS.PHASECHK.TRANS64 P0, [R18+URZ+0x38860], R3 ;  /* 0x03886003120085a7 */ /* 0x000ea4000800007f */
[----:B--2---:R-:W-:Y:S05]  /*13b90*/  @!P0 BRA `(.L_x_81) ;  /* 0xfffffffc00f08947 */ /* 0x004fea000383ffff */
[----:B------:R-:W-:Y:S05]  /*13ba0*/  BRA `(.L_x_196) ;  /* 0xffffffbc006c7947 */ /* 0x000fea000383ffff */
.L_x_84:
[----:B-1----:R1:W2:Y:S02]  /*13bb0*/  SYNCS.PHASECHK.TRANS64.TRYWAIT P0, [R5+URZ+0x38820], R2 ;  /* 0x03882002050075a7 */ /* 0x0022a4000800017f */
[----:B--2---:R-:W-:Y:S05]  /*13bc0*/  @!P0 NANOSLEEP.SYNCS 0x989680 ;  /* 0x009896800000895d */ /* 0x004fea0003900000 */
[----:B------:R-:W2:Y:S02]  /*13bd0*/  @!P0 SYNCS.PHASECHK.TRANS64 P0, [R5+URZ+0x38820], R2 ;  /* 0x03882002050085a7 */ /* 0x000ea4000800007f */
[----:B--2---:R-:W-:Y:S05]  /*13be0*/  @!P0 BRA `(.L_x_84) ;  /* 0xfffffffc00f08947 */ /* 0x004fea000383ffff */
[----:B------:R-:W-:Y:S05]  /*13bf0*/  BRA `(.L_x_197) ;  /* 0xffffffc400b87947 */ /* 0x000fea000383ffff */
.L_x_86:
[----:B-1----:R1:W2:Y:S02]  /*13c00*/  SYNCS.PHASECHK.TRANS64.TRYWAIT P1, [R4+URZ+0x38840], R3 ;  /* 0x03884003040075a7 */ /* 0x0022a4000802017f */
[----:B--2---:R-:W-:Y:S05]  /*13c10*/  @!P1 NANOSLEEP.SYNCS 0x989680 ;  /* 0x009896800000995d */ /* 0x004fea0003900000 */
[----:B------:R-:W2:Y:S02]  /*13c20*/  @!P1 SYNCS.PHASECHK.TRANS64 P1, [R4+URZ+0x38840], R3 ;  /* 0x03884003040095a7 */ /* 0x000ea4000802007f */
[----:B--2---:R-:W-:Y:S05]  /*13c30*/  @!P1 BRA `(.L_x_86) ;  /* 0xfffffffc00f09947 */ /* 0x004fea000383ffff */
[----:B------:R-:W-:Y:S05]  /*13c40*/  BRA `(.L_x_198) ;  /* 0xffffffc400f47947 */ /* 0x000fea000383ffff */
.L_x_88:
[----:B--2---:R2:W3:Y:S02]  /*13c50*/  SYNCS.PHASECHK.TRANS64.TRYWAIT P1, [R5+URZ+0x38840], R0 ;  /* 0x03884000050075a7 */ /* 0x0044e4000802017f */
[----:B---3--:R-:W-:Y:S05]  /*13c60*/  @!P1 NANOSLEEP.SYNCS 0x989680 ;  /* 0x009896800000995d */ /* 0x008fea0003900000 */
[----:B------:R-:W3:Y:S02]  /*13c70*/  @!P1 SYNCS.PHASECHK.TRANS64 P1, [R5+URZ+0x38840], R0 ;  /* 0x03884000050095a7 */ /* 0x000ee4000802007f */
[----:B---3--:R-:W-:Y:S05]  /*13c80*/  @!P1 BRA `(.L_x_88) ;  /* 0xfffffffc00f09947 */ /* 0x008fea000383ffff */
[----:B------:R-:W-:Y:S05]  /*13c90*/  BRA `(.L_x_199) ;  /* 0xffffffc800007947 */ /* 0x000fea000383ffff */
.L_x_90:
[----:B---3--:R3:W4:Y:S02]  /*13ca0*/  SYNCS.PHASECHK.TRANS64.TRYWAIT P1, [R4+URZ+0x38860], R3 ;  /* 0x03886003040075a7 */ /* 0x008724000802017f */
[----:B----4-:R-:W-:Y:S05]  /*13cb0*/  @!P1 NANOSLEEP.SYNCS 0x989680 ;  /* 0x009896800000995d */ /* 0x010fea0003900000 */
[----:B------:R-:W4:Y:S02]  /*13cc0*/  @!P1 SYNCS.PHASECHK.TRANS64 P1, [R4+URZ+0x38860], R3 ;  /* 0x03886003040095a7 */ /* 0x000f24000802007f */
[----:B----4-:R-:W-:Y:S05]  /*13cd0*/  @!P1 BRA `(.L_x_90) ;  /* 0xfffffffc00f09947 */ /* 0x010fea000383ffff */
[----:B------:R-:W-:Y:S05]  /*13ce0*/  BRA `(.L_x_200) ;  /* 0xffffffc400fc7947 */ /* 0x000fea000383ffff */
.L_x_92:
[----:B----4-:R4:W0:Y:S02]  /*13cf0*/  SYNCS.PHASECHK.TRANS64.TRYWAIT P1, [R5+URZ+0x38860], R0 ;  /* 0x03886000050075a7 */ /* 0x010824000802017f */
[----:B0-----:R-:W-:Y:S05]  /*13d00*/  @!P1 NANOSLEEP.SYNCS 0x989680 ;  /* 0x009896800000995d */ /* 0x001fea0003900000 */
[----:B------:R-:W0:Y:S02]  /*13d10*/  @!P1 SYNCS.PHASECHK.TRANS64 P1, [R5+URZ+0x38860], R0 ;  /* 0x03886000050095a7 */ /* 0x000e24000802007f */
[----:B0-----:R-:W-:Y:S05]  /*13d20*/  @!P1 BRA `(.L_x_92) ;  /* 0xfffffffc00f09947 */ /* 0x001fea000383ffff */
[----:B------:R-:W-:Y:S05]  /*13d30*/  BRA `(.L_x_201) ;  /* 0xffffffc400f87947 */ /* 0x000fea000383ffff */
.L_x_94:
[----:B------:R0:W0:Y:S02]  /*13d40*/  SYNCS.PHASECHK.TRANS64.TRYWAIT P1, [R4+URZ+0x38880], R3 ;  /* 0x03888003040075a7 */ /* 0x000024000802017f */
[----:B0-----:R-:W-:Y:S05]  /*13d50*/  @!P1 NANOSLEEP.SYNCS 0x989680 ;  /* 0x009896800000995d */ /* 0x001fea0003900000 */
[----:B------:R-:W0:Y:S02]  /*13d60*/  @!P1 SYNCS.PHASECHK.TRANS64 P1, [R4+URZ+0x38880], R3 ;  /* 0x03888003040095a7 */ /* 0x000e24000802007f */
[----:B0-----:R-:W-:Y:S05]  /*13d70*/  @!P1 BRA `(.L_x_94) ;  /* 0xfffffffc00f09947 */ /* 0x001fea000383ffff */
[----:B------:R-:W-:Y:S05]  /*13d80*/  BRA `(.L_x_202) ;  /* 0xffffffc400f47947 */ /* 0x000fea000383ffff */
.L_x_203:
[----:B------:R-:W-:-:S00]  /*13d90*/  BRA `(.L_x_203) ;  /* 0xfffffffc00fc7947 */ /* 0x000fc0000383ffff */
[----:B------:R-:W-:-:S00]  /*13da0*/  NOP ;  /* 0x0000000000007918 */ /* 0x000fc00000000000 */
        /* <DEDUP_REMOVED lines=13> */
.L_x_16266:


//--------------------- .text._ZN7cutlass13device_kernelIN5flash11enable_sm90INS1_16FlashAttnFwdSm90INS1_25CollectiveMainloopFwdSm90ILi2EN4cute5tupleIJNS5_1CILi1EEES8_S8_EEENS6_IJNS7_ILi128EEESA_NS7_ILi256EEEEEELi256ENS_12float_e4m3_tEfNS_4arch4Sm90ELb0ELb0ELb1ELb1ELb1ELb0ELb0ELb1ELb0ELb1ELb1ELb0EEENS1_21CollectiveEpilogueFwdINS6_IJSA_SB_SA_EEES9_NS_10bfloat16_tESF_Li256ELb1ELb1ELb1ELb1EEENS1_36VarlenDynamicPersistentTileSchedulerILi128ELi128ELi256ELi128ELb1ELb1ELb1ELb0ELb1ELb1EEEEEEEEEvNT_6ParamsE --------------------------
	.section	.text._ZN7cutlass13device_kernelIN5flash11enable_sm90INS1_16FlashAttnFwdSm90INS1_25CollectiveMainloopFwdSm90ILi2EN4cute5tupleIJNS5_1CILi1EEES8_S8_EEENS6_IJNS7_ILi128EEESA_NS7_ILi256EEEEEELi256ENS_12float_e4m3_tEfNS_4arch4Sm90ELb0ELb0ELb1ELb1ELb1ELb0ELb0ELb1ELb0ELb1ELb1ELb0EEENS1_21CollectiveEpilogueFwdINS6_IJSA_SB_SA_EEES9_NS_10bfloat16_tESF_Li256ELb1ELb1ELb1ELb1EEENS1_36VarlenDynamicPersistentTileSchedulerILi128ELi128ELi256ELi128ELb1ELb1ELb1ELb0ELb1ELb1EEEEEEEEEvNT_6ParamsE,"ax",@progbits
	.align	128
.text._ZN7cutlass13device_kernelIN5flash11enable_sm90INS1_16FlashAttnFwdSm90INS1_25CollectiveMainloopFwdSm90ILi2EN4cute5tupleIJNS5_1CILi1EEES8_S8_EEENS6_IJNS7_ILi128EEESA_NS7_ILi256EEEEEELi256ENS_12float_e4m3_tEfNS_4arch4Sm90ELb0ELb0ELb1ELb1ELb1ELb0ELb0ELb1ELb0ELb1ELb1ELb0EEENS1_21CollectiveEpilogueFwdINS6_IJSA_SB_SA_EEES9_NS_10bfloat16_tESF_Li256ELb1ELb1ELb1ELb1EEENS1_36VarlenDynamicPersistentTileSchedulerILi128ELi128ELi256ELi128ELb1ELb1ELb1ELb0ELb1ELb1EEEEEEEEEvNT_6ParamsE:
        .type           _ZN7cutlass13device_kernelIN5flash11enable_sm90INS1_16FlashAttnFwdSm90INS1_25CollectiveMainloopFwdSm90ILi2EN4cute5tupleIJNS5_1CILi1EEES8_S8_EEENS6_IJNS7_ILi128EEESA_NS7_ILi256EEEEEELi256ENS_12float_e4m3_tEfNS_4arch4Sm90ELb0ELb0ELb1ELb1ELb1ELb0ELb0ELb1ELb0ELb1ELb1ELb0EEENS1_21CollectiveEpilogueFwdINS6_IJSA_SB_SA_EEES9_NS_10bfloat16_tESF_Li256ELb1ELb1ELb1ELb1EEENS1_36VarlenDynamicPersistentTileSchedulerILi128ELi128ELi256ELi128ELb1ELb1ELb1ELb0ELb1ELb1EEEEEEEEEvNT_6ParamsE,@function
        .size           _ZN7cutlass13device_kernelIN5flash11enable_sm90INS1_16FlashAttnFwdSm90INS1_25CollectiveMainloopFwdSm90ILi2EN4cute5tupleIJNS5_1CILi1EEES8_S8_EEENS6_IJNS7_ILi128EEESA_NS7_ILi256EEEEEELi256ENS_12float_e4m3_tEfNS_4arch4Sm90ELb0ELb0ELb1ELb1ELb1ELb0ELb0ELb1ELb0ELb1ELb1ELb0EEENS1_21CollectiveEpilogueFwdINS6_IJSA_SB_SA_EEES9_NS_10bfloat16_tESF_Li256ELb1ELb1ELb1ELb1EEENS1_36VarlenDynamicPersistentTileSchedulerILi128ELi128ELi256ELi128ELb1ELb1ELb1ELb0ELb1ELb1EEEEEEEEEvNT_6ParamsE,(.L_x_16267 - _ZN7cutlass13device_kernelIN5flash11enable_sm90INS1_16FlashAttnFwdSm90INS1_25CollectiveMainloopFwdSm90ILi2EN4cute5tupleIJNS5_1CILi1EEES8_S8_EEENS6_IJNS7_ILi128EEESA_NS7_ILi256EEEEEELi256ENS_12float_e4m3_tEfNS_4arch4Sm90ELb0ELb0ELb1ELb1ELb1ELb0ELb0ELb1ELb0ELb1ELb1ELb0EEENS1_21CollectiveEpilogueFwdINS6_IJSA_SB_SA_EEES9_NS_10bfloat16_tESF_Li256ELb1ELb1ELb1ELb1EEENS1_36VarlenDynamicPersistentTileSchedulerILi128ELi128ELi256ELi128ELb1ELb1ELb1ELb0ELb1ELb1EEEEEEEEEvNT_6ParamsE)
        .other          _ZN7cutlass13device_kernelIN5flash11enable_sm90INS1_16FlashAttnFwdSm90INS1_25CollectiveMainloopFwdSm90ILi2EN4cute5tupleIJNS5_1CILi1EEES8_S8_EEENS6_IJNS7_ILi128EEESA_NS7_ILi256EEEEEELi256ENS_12float_e4m3_tEfNS_4arch4Sm90ELb0ELb0ELb1ELb1ELb1ELb0ELb0ELb1ELb0ELb1ELb1ELb0EEENS1_21CollectiveEpilogueFwdINS6_IJSA_SB_SA_EEES9_NS_10bfloat16_tESF_Li256ELb1ELb1ELb1ELb1EEENS1_36VarlenDynamicPersistentTileSchedulerILi128ELi128ELi256ELi128ELb1ELb1ELb1ELb0ELb1ELb1EEEEEEEEEvNT_6ParamsE,@"STO_CUDA_ENTRY STV_DEFAULT"
_ZN7cutlass13device_kernelIN5flash11enable_sm90INS1_16FlashAttnFwdSm90INS1_25CollectiveMainloopFwdSm90ILi2EN4cute5tupleIJNS5_1CILi1EEES8_S8_EEENS6_IJNS7_ILi128EEESA_NS7_ILi256EEEEEELi256ENS_12float_e4m3_tEfNS_4arch4Sm90ELb0ELb0ELb1ELb1ELb1ELb0ELb0ELb1ELb0ELb1ELb1ELb0EEENS1_21CollectiveEpilogueFwdINS6_IJSA_SB_SA_EEES9_NS_10bfloat16_tESF_Li256ELb1ELb1ELb1ELb1EEENS1_36VarlenDynamicPersistentTileSchedulerILi128ELi128ELi256ELi128ELb1ELb1ELb1ELb0ELb1ELb1EEEEEEEEEvNT_6ParamsE:
        /* <DEDUP_REMOVED lines=45> */
.L_x_204:
        /* <DEDUP_REMOVED lines=22> */
.L_x_205:
        /* <DEDUP_REMOVED lines=18> */
.L_x_206:
        /* <DEDUP_REMOVED lines=22> */
.L_x_207:
[----:B------:R-:W5:Y:S01]  /*06b0*/  SHFL.IDX PT, R3, R0, RZ, 0x1f ;  /* 0x00001fff00037589 */ /* 0x000f6200000e0000 */
[----:B------:R-:W-:Y:S01]  /*06c0*/  R2UR UR9, R4 ;  /* 0x00000000040972ca */ /* 0x000fe200000e0000 */
[----:B------:R-:W-:Y:S01]  /*06d0*/  NOP ;  /* 0x0000000000007918 */ /* 0x000fe20000000000 */
[----:B------:R-:W0:Y:S01]  /*06e0*/  S2R R2, SR_CgaCtaId ;  /* 0x0000000000027919 */ /* 0x000e220000008800 */
[----:B-----5:R-:W-:-:S13]  /*06f0*/  ISETP.NE.AND P0, PT, R3, RZ, PT ;  /* 0x000000ff0300720c */ /* 0x020fda0003f05270 */
[----:B0-----:R-:W-:Y:S05]  /*0700*/  @P0 BRA `(.L_x_208) ;  /* 0x0000000000480947 */ /* 0x001fea0003800000 */
[----:B-1----:R-:W0:Y:S01]  /*0710*/  S2UR UR5, SR_CgaCtaId ;  /* 0x00000000000579c3 */ /* 0x002e220000008800 */
[----:B------:R-:W-:Y:S01]  /*0720*/  UMOV UR4, 0x400 ;  /* 0x0000040000047882 */ /* 0x000fe20000000000 */
[----:B------:R-:W-:Y:S01]  /*0730*/  UMOV UR6, 0x1 ;  /* 0x0000000100067882 */ /* 0x000fe20000000000 */
[----:B------:R-:W-:Y:S01]  /*0740*/  UMOV UR7, 0x2 ;  /* 0x0000000200077882 */ /* 0x000fe20000000000 */
[----:B------:R-:W-:Y:S01]  /*0750*/  ELECT P0, URZ, PT ;  /* 0x00000000003f782f */ /* 0x000fe20003800000 */
[----:B0-----:R-:W-:Y:S02]  /*0760*/  ULEA UR8, UR5, UR4, 0x18 ;  /* 0x0000000405087291 */ /* 0x001fe4000f8ec03f */
[----:B------:R-:W-:-:S04]  /*0770*/  UIADD3 UR4, -UR6, 0x100000, URZ ;  /* 0x0010000006047890 */ /* 0x000fc8000fffe13f */
[----:B------:R-:W-:Y:S02]  /*0780*/  USHF.L.U32 UR5, UR4, 0xb, URZ ;  /* 0x0000000b04057899 */ /* 0x000fe4000800063f */
[----:B------:R-:W-:Y:S02]  /*0790*/  USHF.L.U32 UR4, UR4, 0x1, URZ ;  /* 0x0000000104047899 */ /* 0x000fe4000800063f */
[----:B------:R-:W-:-:S04]  /*07a0*/  UIADD3 UR6, -UR7, 0x100000, URZ ;  /* 0x0010000007067890 */ /* 0x000fc8000fffe13f */
[----:B------:R-:W-:Y:S02]  /*07b0*/  USHF.L.U32 UR7, UR6, 0xb, URZ ;  /* 0x0000000b06077899 */ /* 0x000fe4000800063f */
[----:B------:R-:W-:Y:S01]  /*07c0*/  USHF.L.U32 UR6, UR6, 0x1, URZ ;  /* 0x0000000106067899 */ /* 0x000fe2000800063f */
[----:B------:R-:W0:Y:S03]  /*07d0*/  FENCE.VIEW.ASYNC.S ;  /* 0x00000000000073c6 */ /* 0x000e260000000000 */
[----:B0-----:R0:W1:Y:S08]  /*07e0*/  SYNCS.EXCH.64 URZ, [UR8+0x388b0], UR4 ;  /* 0x0388b004083f75b2 */ /* 0x0010700008000100 */
[----:B------:R0:W0:Y:S01]  /*07f0*/  SYNCS.EXCH.64 URZ, [UR8+0x388c0], UR6 ;  /* 0x0388c006083f75b2 */ /* 0x0000220008000100 */
[----:B------:R0:W0:Y:S01]  /*0800*/  SYNCS.EXCH.64 URZ, [UR8+0x388b8], UR4 ;  /* 0x0388b804083f75b2 */ /* 0x0000220008000100 */
[----:B------:R0:W0:Y:S01]  /*0810*/  SYNCS.EXCH.64 URZ, [UR8+0x388c8], UR6 ;  /* 0x0388c806083f75b2 */ /* 0x0000220008000100 */
[----:B------:R-:W-:Y:S01]  /*0820*/  NOP ;  /* 0x0000000000007918 */ /* 0x000fe20000000000 */
.L_x_208:
[----:B------:R-:W-:Y:S01]  /*0830*/  UISETP.NE.AND UP0, UPT, UR9, URZ, UPT ;  /* 0x0000003f0900728c */ /* 0x000fe2000bf05270 */
[----:B------:R-:W-:Y:S01]  /*0840*/  NOP ;  /* 0x0000000000007918 */ /* 0x000fe20000000000 */
[----:B------:R-:W-:Y:S01]  /*0850*/  UMOV UR42, 0x1 ;  /* 0x00000001002a7882 */ /* 0x000fe20000000000 */
[----:B------:R-:W-:Y:S01]  /*0860*/  ULDC.64 UR52, c[0x0][0x208] ;  /* 0x0000820000347ab9 */ /* 0x000fe20000000a00 */
[----:B------:R-:W-:Y:S01]  /*0870*/  USEL UR42, UR42, 0x2, !UP0 ;  /* 0x000000022a2a7887 */ /* 0x000fe2000c000000 */
[----:B01234-:R-:W-:Y:S01]  /*0880*/  BAR.SYNC.DEFER_BLOCKING 0x0 ;  /* 0x0000000000007b1d */ /* 0x01ffe20000010000 */
[----:B------:R-:W-:-:S13]  /*0890*/  PLOP3.LUT P0, PT, PT, PT, UP0, 0x80, 0x0 ;  /* 0x000000000000781c */ /* 0x000fda0003f0f008 */
[----:B------:R-:W-:Y:S05]  /*08a0*/  @!P0 BRA `(.L_x_209) ;  /* 0x000000d8007c8947 */ /* 0x000fea0003800000 */
.L_x_210:
[----:B------:R-:W-:-:S08]  /*08b0*/  NOP ;  /* 0x0000000000007918 */ /* 0x000fd00000000000 */
[----:B------:R-:W0:Y:S02]  /*08c0*/  USETMAXREG.TRY_ALLOC.CTAPOOL UP0, 0xe8 ;  /* 0x000000e8000079c8 */ /* 0x000e240008000600 */
[----:B0-----:R-:W-:-:S13]  /*08d0*/  PLOP3.LUT P0, PT, PT, PT, UP0, 0x80, 0x0 ;  /* 0x000000000000781c */ /* 0x001fda0003f0f008 */
[----:B------:R-:W-:Y:S05]  /*08e0*/  @!P0 BRA `(.L_x_210) ;  /* 0xfffffffc00f08947 */ /* 0x000fea000383ffff */
[----:B------:R-:W0:Y:S01]  /*08f0*/  S2R R0, SR_TID.X ;  /* 0x0000000000007919 */ /* 0x000e220000002100 */
[----:B------:R-:W1:Y:S01]  /*0900*/  S2UR UR5, SR_CgaCtaId ;  /* 0x00000000000579c3 */ /* 0x000e620000008800 */
[----:B------:R-:W-:-:S07]  /*0910*/  UMOV UR4, 0x400 ;  /* 0x0000040000047882 */ /* 0x000fce0000000000 */
[----:B------:R-:W-:Y:S06]  /*0920*/  BAR.ARV 0x8, 0x180 ;  /* 0x0206000000007b1d */ /* 0x000fec0000002000 */
[----:B-1----:R-:W-:Y:S01]  /*0930*/  ULEA UR4, UR5, UR4, 0x18 ;  /* 0x0000000405047291 */ /* 0x002fe2000f8ec03f */
[----:B0-----:R-:W-:-:S04]  /*0940*/  SHF.R.U32.HI R0, RZ, 0x7, R0 ;  /* 0x00000007ff007819 */ /* 0x001fc80000011600 */
[----:B------:R-:W-:-:S13]  /*0950*/  ISETP.NE.AND P0, PT, R0, 0x1, PT ;  /* 0x000000010000780c */ /* 0x000fda0003f05270 */
[----:B------:R-:W-:Y:S08]  /*0960*/  @!P0 BAR.ARV 0x9, 0x100 ;  /* 0x0244000000008b1d */ /* 0x000ff00000002000 */
[----:B------:R-:W-:Y:S06]  /*0970*/  BAR.SYNC.DEFER_BLOCKING 0x5, 0x180 ;  /* 0x0146000000007b1d */ /* 0x000fec0000010000 */
[----:B------:R-:W0:Y:S01]  /*0980*/  LDS.128 R8, [UR4+0x388d0] ;  /* 0x0388d004ff087984 */ /* 0x000e220008000c00 */
[----:B------:R-:W-:Y:S01]  /*0990*/  ULDC UR4, c[0x0][0xc3c] ;  /* 0x00030f0000047ab9 */ /* 0x000fe20000000800 */
[----:B------:R-:W-:Y:S06]  /*09a0*/  BAR.ARV 0x4, 0x180 ;  /* 0x0106000000007b1d */ /* 0x000fec0000002000 */
[----:B0-----:R-:W-:-:S13]  /*09b0*/  ISETP.GE.AND P0, PT, R11, UR4, PT ;  /* 0x000000040b007c0c */ /* 0x001fda000bf06270 */
[----:B------:R-:W-:Y:S05]  /*09c0*/  @P0 EXIT ;  /* 0x000000000000094d */ /* 0x000fea0003800000 */
[----:B------:R-:W0:Y:S01]  /*09d0*/  S2R R0, SR_TID.X ;  /* 0x0000000000007919 */ /* 0x000e220000002100 */
[----:B------:R-:W-:Y:S01]  /*09e0*/  R2UR UR7, R11 ;  /* 0x000000000b0772ca */ /* 0x000fe200000e0000 */
[----:B------:R-:W-:Y:S01]  /*09f0*/  ULOP3.LUT UR47, UR42, 0x1, URZ, 0xfc, !UPT ;  /* 0x000000012a2f7892 */ /* 0x000fe2000f8efc3f */
[----:B------:R-:W-:Y:S01]  /*0a00*/  R2UR UR6, R9 ;  /* 0x00000000090672ca */ /* 0x000fe200000e0000 */
[----:B------:R-:W-:Y:S01]  /*0a10*/  UMOV UR46, URZ ;  /* 0x0000003f002e7c82 */ /* 0x000fe20008000000 */
[----:B------:R-:W-:Y:S01]  /*0a20*/  R2UR UR5, R10 ;  /* 0x000000000a0572ca */ /* 0x000fe200000e0000 */
[----:B------:R-:W-:Y:S01]  /*0a30*/  UMOV UR45, URZ ;  /* 0x0000003f002d7c82 */ /* 0x000fe20008000000 */
[----:B------:R-:W-:Y:S01]  /*0a40*/  UMOV UR44, URZ ;  /* 0x0000003f002c7c82 */ /* 0x000fe20008000000 */
[----:B0-----:R-:W-:-:S05]  /*0a50*/  VIADD R0, R0, 0xffffff80 ;  /* 0xffffff8000007836 */ /* 0x001fca0000000000 */
[----:B------:R-:W-:-:S04]  /*0a60*/  SHF.R.S32.HI R3, RZ, 0x1f, R0 ;  /* 0x0000001fff037819 */ /* 0x000fc80000011400 */
[CC--:B------:R-:W-:Y:S02]  /*0a70*/  LEA.HI R2, R3.reuse, R0.reuse, RZ, 0x7 ;  /* 0x0000000003027211 */ /* 0x0c0fe400078f38ff */
[----:B------:R-:W-:Y:S02]  /*0a80*/  LEA.HI R4, R3, R0, RZ, 0x5 ;  /* 0x0000000003047211 */ /* 0x000fe400078f28ff */
[----:B------:R-:W-:-:S03]  /*0a90*/  LOP3.LUT R5, R2, 0xffffff80, RZ, 0xc0, !PT ;  /* 0xffffff8002057812 */ /* 0x000fc600078ec0ff */
[----:B------:R-:W-:Y:S02]  /*0aa0*/  IMAD.SHL.U32 R6, R4, 0x20, RZ ;  /* 0x0000002004067824 */ /* 0x000fe400078e00ff */
[----:B------:R-:W-:Y:S01]  /*0ab0*/  IMAD.IADD R13, R0, 0x1, -R5 ;  /* 0x00000001000d7824 */ /* 0x000fe200078e0a05 */
[CC--:B------:R-:W-:Y:S02]  /*0ac0*/  LEA.HI R5, R3.reuse, R0.reuse, RZ, 0x2 ;  /* 0x0000000003057211 */ /* 0x0c0fe400078f10ff */
[----:B------:R-:W-:Y:S02]  /*0ad0*/  LEA.HI R3, R3, R0, RZ, 0x4 ;  /* 0x0000000003037211 */ /* 0x000fe400078f20ff */
[----:B------:R-:W-:Y:S01]  /*0ae0*/  SHF.R.S32.HI R8, RZ, 0x1f, R13 ;  /* 0x0000001fff087819 */ /* 0x000fe2000001140d */
[----:B------:R-:W-:Y:S01]  /*0af0*/  STL [R1+0x1c], R13 ;  /* 0x00001c0d01007387 */ /* 0x000fe20000100800 */
[----:B------:R-:W-:Y:S02]  /*0b00*/  LOP3.LUT R11, R5, 0xfffffffc, RZ, 0xc0, !PT ;  /* 0xfffffffc050b7812 */ /* 0x000fe400078ec0ff */
[----:B------:R-:W-:-:S02]  /*0b10*/  LOP3.LUT R5, R3, 0x3fffff0, RZ, 0xc0, !PT ;  /* 0x03fffff003057812 */ /* 0x000fc400078ec0ff */
[----:B------:R-:W-:Y:S01]  /*0b20*/  SHF.R.S32.HI R4, RZ, 0x4, R3 ;  /* 0x00000004ff047819 */ /* 0x000fe20000011403 */
[----:B------:R-:W-:Y:S01]  /*0b30*/  IMAD.IADD R12, R0, 0x1, -R11 ;  /* 0x00000001000c7824 */ /* 0x000fe200078e0a0b */
[----:B------:R-:W-:Y:S01]  /*0b40*/  LEA.HI R9, R8, R13, RZ, 0x2 ;  /* 0x0000000d08097211 */ /* 0x000fe200078f10ff */
[----:B------:R-:W-:Y:S01]  /*0b50*/  IMAD.IADD R5, R0, 0x1, -R5 ;  /* 0x0000000100057824 */ /* 0x000fe200078e0a05 */
[----:B------:R-:W-:Y:S02]  /*0b60*/  LEA.HI R0, R3, R4, RZ, 0x1 ;  /* 0x0000000403007211 */ /* 0x000fe400078f08ff */
[--C-:B------:R-:W-:Y:S02]  /*0b70*/  SHF.R.S32.HI R10, RZ, 0x2, R9.reuse ;  /* 0x00000002ff0a7819 */ /* 0x100fe40000011409 */
[----:B------:R-:W-:Y:S02]  /*0b80*/  SHF.R.S32.HI R7, RZ, 0x1f, R9 ;  /* 0x0000001fff077819 */ /* 0x000fe40000011409 */
[----:B------:R-:W-:-:S02]  /*0b90*/  SHF.R.S32.HI R3, RZ, 0x7, R2 ;  /* 0x00000007ff037819 */ /* 0x000fc40000011402 */
[----:B------:R-:W-:Y:S02]  /*0ba0*/  LEA.HI R11, R7, R10, RZ, 0x3 ;  /* 0x0000000a070b7211 */ /* 0x000fe400078f18ff */
[----:B------:R-:W-:Y:S02]  /*0bb0*/  LEA.HI R2, R2, R3, RZ, 0x1 ;  /* 0x0000000302027211 */ /* 0x000fe400078f08ff */
[----:B------:R-:W-:Y:S02]  /*0bc0*/  LOP3.LUT R6, R6, 0xfffffc00, RZ, 0xc0, !PT ;  /* 0xfffffc0006067812 */ /* 0x000fe400078ec0ff */
[----:B------:R-:W-:Y:S02]  /*0bd0*/  LOP3.LUT R7, R0, 0x1ffffffe, RZ, 0xc0, !PT ;  /* 0x1ffffffe00077812 */ /* 0x000fe400078ec0ff */
[----:B------:R-:W-:Y:S01]  /*0be0*/  LOP3.LUT R11, R11, 0xfffffff8, RZ, 0xc0, !PT ;  /* 0xfffffff80b0b7812 */ /* 0x000fe200078ec0ff */
[----:B------:R-:W-:Y:S01]  /*0bf0*/  IMAD R6, R5, 0x40, R6 ;  /* 0x0000004005067824 */ /* 0x000fe200078e0206 */
[----:B------:R-:W-:Y:S01]  /*0c00*/  LEA.HI R8, R8, R13, RZ, 0x5 ;  /* 0x0000000d08087211 */ /* 0x000fe200078f28ff */
[----:B------:R-:W-:Y:S01]  /*0c10*/  IMAD.IADD R7, R4, 0x1, -R7 ;  /* 0x0000000104077824 */ /* 0x000fe200078e0a07 */
[----:B------:R-:W-:Y:S01]  /*0c20*/  LOP3.LUT R2, R2, 0x3fffffe, RZ, 0xc0, !PT ;  /* 0x03fffffe02027812 */ /* 0x000fe200078ec0ff */
[----:B------:R-:W-:Y:S01]  /*0c30*/  IMAD.IADD R11, R10, 0x1, -R11 ;  /* 0x000000010a0b7824 */ /* 0x000fe200078e0a0b */
[----:B------:R-:W-:-:S02]  /*0c40*/  LEA.HI R0, R12, R12, RZ, 0x1 ;  /* 0x0000000c0c007211 */ /* 0x000fc400078f08ff */
[----:B------:R-:W-:Y:S01]  /*0c50*/  SHF.R.S32.HI R8, RZ, 0x5, R8 ;  /* 0x00000005ff087819 */ /* 0x000fe20000011408 */
[----:B------:R-:W-:Y:S01]  /*0c60*/  IMAD.IADD R2, R3, 0x1, -R2 ;  /* 0x0000000103027824 */ /* 0x000fe200078e0a02 */
[----:B------:R-:W-:Y:S01]  /*0c70*/  LOP3.LUT R3, R0, 0x1ffffffe, RZ, 0xc0, !PT ;  /* 0x1ffffffe00037812 */ /* 0x000fe200078ec0ff */
[----:B------:R-:W-:Y:S01]  /*0c80*/  IMAD R0, R7, 0x8, R6 ;  /* 0x0000000807007824 */ /* 0x000fe200078e0206 */
[----:B------:R-:W-:Y:S01]  /*0c90*/  LOP3.LUT R9, R9, 0x7ffffffc, RZ, 0xc0, !PT ;  /* 0x7ffffffc09097812 */ /* 0x000fe200078ec0ff */
[----:B------:R-:W-:Y:S02]  /*0ca0*/  IMAD R11, R8, 0x10, R11 ;  /* 0x00000010080b7824 */ /* 0x000fe400078e020b */
[----:B------:R-:W-:Y:S01]  /*0cb0*/  IMAD.IADD R3, R12, 0x1, -R3 ;  /* 0x000000010c037824 */ /* 0x000fe200078e0a03 */
[----:B------:R0:W-:Y:S01]  /*0cc0*/  STL [R1+0x28], R0 ;  /* 0x0000280001007387 */ /* 0x0001e20000100800 */
[----:B------:R-:W-:-:S04]  /*0cd0*/  IMAD.IADD R9, R13, 0x1, -R9 ;  /* 0x000000010d097824 */ /* 0x000fc800078e0a09 */
[----:B------:R-:W-:-:S04]  /*0ce0*/  IMAD.SHL.U32 R16, R9, 0x2, RZ ;  /* 0x0000000209107824 */ /* 0x000fc800078e00ff */
[----:B------:R-:W-:Y:S02]  /*0cf0*/  VIADD R20, R16, 0x10 ;  /* 0x0000001010147836 */ /* 0x000fe40000000000 */
[----:B0-----:R-:W-:Y:S02]  /*0d00*/  IMAD R0, R2, 0x40, R11 ;  /* 0x0000004002007824 */ /* 0x001fe400078e020b */
[C---:B------:R-:W-:Y:S01]  /*0d10*/  VIADD R13, R16.reuse, 0x28 ;  /* 0x00000028100d7836 */ /* 0x040fe20000000000 */
[----:B------:R-:W-:Y:S01]  /*0d20*/  SHF.R.S32.HI R2, RZ, 0x1f, R20 ;  /* 0x0000001fff027819 */ /* 0x000fe20000011414 */
[C---:B------:R-:W-:Y:S01]  /*0d30*/  VIADD R5, R16.reuse, 0x40 ;  /* 0x0000004010057836 */ /* 0x040fe20000000000 */
[----:B------:R0:W-:Y:S01]  /*0d40*/  STL [R1+0x20], R0 ;  /* 0x0000200001007387 */ /* 0x0001e20000100800 */
[C---:B------:R-:W-:Y:S01]  /*0d50*/  VIADD R4, R16.reuse, 0x48 ;  /* 0x0000004810047836 */ /* 0x040fe20000000000 */
[----:B------:R-:W-:Y:S01]  /*0d60*/  SHF.R.S32.HI R2, RZ, 0x1f, R13 ;  /* 0x0000001fff027819 */ /* 0x000fe2000001140d */
        /* <DEDUP_REMOVED lines=8> */
[----:B0-----:R-:W-:Y:S01]  /*0df0*/  IMAD R0, R3, 0x8, R0 ;  /* 0x0000000803007824 */ /* 0x001fe200078e0200 */
[----:B------:R-:W-:Y:S01]  /*0e00*/  SHF.R.S32.HI R5, RZ, 0x1f, R227 ;  /* 0x0000001fff057819 */ /* 0x000fe200000114e3 */
        /* <DEDUP_REMOVED lines=38> */
[----:B------:R-:W-:Y:S01]  /*1070*/  VIADD R17, R16, 0xe0 ;  /* 0x000000e010117836 */ /* 0x000fe20000000000 */
[----:B0-----:R-:W-:-:S07]  /*1080*/  SHF.R.S32.HI R2, RZ, 0x1f, R19 ;  /* 0x0000001fff027819 */ /* 0x001fce0000011413 */
.L_x_260:
[----:B------:R-:W-:Y:S01]  /*1090*/  ULDC.64 UR8, c[0x0][0xc88] ;  /* 0x0003220000087ab9 */ /* 0x000fe20000000a00 */
[----:B------:R-:W-:Y:S01]  /*10a0*/  ULDC.64 UR10, c[0x0][0xa20] ;  /* 0x00028800000a7ab9 */ /* 0x000fe20000000a00 */
[----:B------:R-:W-:Y:S02]  /*10b0*/  UIMAD.WIDE UR8, UR7, 0x4, UR8 ;  /* 0x00000004070878a5 */ /* 0x000fe4000f8e0208 */
[----:B------:R-:W-:Y:S01]  /*10c0*/  UISETP.NE.U32.AND UP1, UPT, UR10, URZ, UPT ;  /* 0x0000003f0a00728c */ /* 0x000fe2000bf25070 */
[----:B------:R-:W-:Y:S01]  /*10d0*/  ULDC UR4, c[0x0][0x424] ;  /* 0x0001090000047ab9 */ /* 0x000fe20000000800 */
[----:B------:R-:W-:Y:S02]  /*10e0*/  ULDC UR7, c[0x0][0x2f0] ;  /* 0x0000bc0000077ab9 */ /* 0x000fe40000000800 */
[----:B0-23--:R-:W-:Y:S02]  /*10f0*/  IMAD.U32 R2, RZ, RZ, UR8 ;  /* 0x00000008ff027e24 */ /* 0x00dfe4000f8e00ff */
[----:B------:R-:W-:Y:S01]  /*1100*/  IMAD.U32 R3, RZ, RZ, UR9 ;  /* 0x00000009ff037e24 */ /* 0x000fe2000f8e00ff */
[----:B------:R-:W-:-:S04]  /*1110*/  ULDC.64 UR8, c[0x0][0xa28] ;  /* 0x00028a0000087ab9 */ /* 0x000fc80000000a00 */
[----:B------:R-:W2:Y:S01]  /*1120*/  LDG.E R2, desc[UR52][R2.64] ;  /* 0x0000003402027981 */ /* 0x000ea2000c1e1900 */
[----:B------:R-:W-:Y:S02]  /*1130*/  UISETP.NE.U32.AND UP0, UPT, UR8, URZ, UPT ;  /* 0x0000003f0800728c */ /* 0x000fe4000bf05070 */
[----:B------:R-:W-:Y:S02]  /*1140*/  UISETP.NE.AND.EX UP1, UPT, UR11, URZ, UPT, UP1 ;  /* 0x0000003f0b00728c */ /* 0x000fe4000bf25310 */
[----:B------:R-:W-:-:S04]  /*1150*/  UISETP.NE.AND.EX UP0, UPT, UR9, URZ, UPT, UP0 ;  /* 0x0000003f0900728c */ /* 0x000fc8000bf05300 */
[----:B------:R-:W-:Y:S02]  /*1160*/  PLOP3.LUT P1, PT, PT, PT, UP1, 0x80, 0x0 ;  /* 0x000000000000781c */ /* 0x000fe40003f2f018 */
[----:B------:R-:W-:Y:S02]  /*1170*/  PLOP3.LUT P0, PT, PT, PT, UP0, 0x80, 0x0 ;  /* 0x000000000000781c */ /* 0x000fe40003f0f008 */
[----:B--2---:R-:W-:-:S13]  /*1180*/  R2UR UR36, R2 ;  /* 0x00000000022472ca */ /* 0x004fda00000e0000 */
[----:B------:R-:W-:Y:S02]  /*1190*/  USHF.R.S32.HI UR37, URZ, 0x1f, UR36 ;  /* 0x0000001f3f257899 */ /* 0x000fe40008011424 */
[----:B------:R-:W-:-:S04]  /*11a0*/  @UP0 ULEA UR8, UP2, UR36, UR8, 0x2 ;  /* 0x0000000824080291 */ /* 0x000fc8000f84103f */
[----:B------:R-:W-:Y:S02]  /*11b0*/  @UP0 ULEA.HI.X UR9, UR36, UR9, UR37, 0x2, UP2 ;  /* 0x0000000924090291 */ /* 0x000fe400090f1425 */
[----:B------:R-:W-:Y:S01]  /*11c0*/  @UP1 ULEA UR10, UP0, UR36, UR10, 0x2 ;  /* 0x0000000a240a1291 */ /* 0x000fe2000f80103f */
[----:B------:R-:W-:-:S03]  /*11d0*/  IMAD.U32 R2, RZ, RZ, UR8 ;  /* 0x00000008ff027e24 */ /* 0x000fc6000f8e00ff */
[----:B------:R-:W-:Y:S01]  /*11e0*/  @UP1 ULEA.HI.X UR11, UR36, UR11, UR37, 0x2, UP0 ;  /* 0x0000000b240b1291 */ /* 0x000fe200080f1425 */
[----:B------:R-:W-:Y:S01]  /*11f0*/  IMAD.U32 R3, RZ, RZ, UR9 ;  /* 0x00000009ff037e24 */ /* 0x000fe2000f8e00ff */
[----:B------:R-:W-:Y:S01]  /*1200*/  ULDC.64 UR8, c[0x0][0x418] ;  /* 0x0001060000087ab9 */ /* 0x000fe20000000a00 */
[----:B------:R-:W-:-:S03]  /*1210*/  IMAD.U32 R4, RZ, RZ, UR10 ;  /* 0x0000000aff047e24 */ /* 0x000fc6000f8e00ff */
[----:B------:R-:W-:Y:S01]  /*1220*/  IMAD.U32 R5, RZ, RZ, UR11 ;  /* 0x0000000bff057e24 */ /* 0x000fe2000f8e00ff */
[----:B------:R-:W2:Y:S04]  /*1230*/  @P0 LDG.E R2, desc[UR52][R2.64] ;  /* 0x0000003402020981 */ /* 0x000ea8000c1e1900 */
[----:B------:R-:W3:Y:S01]  /*1240*/  @P1 LDG.E R4, desc[UR52][R4.64] ;  /* 0x0000003404041981 */ /* 0x000ee2000c1e1900 */
[----:B------:R-:W-:Y:S01]  /*1250*/  UISETP.NE.U32.AND UP0, UPT, UR8, URZ, UPT ;  /* 0x0000003f0800728c */ /* 0x000fe2000bf05070 */
[----:B------:R-:W-:Y:S01]  /*1260*/  UMOV UR54, URZ ;  /* 0x0000003f00367c82 */ /* 0x000fe20008000000 */
[----:B------:R-:W-:Y:S02]  /*1270*/  ULOP3.LUT UR8, UR5, 0xff000000, URZ, 0xc0, !UPT ;  /* 0xff00000005087892 */ /* 0x000fe4000f8ec03f */
[----:B------:R-:W-:Y:S01]  /*1280*/  UISETP.NE.AND.EX UP0, UPT, UR9, URZ, UPT, UP0 ;  /* 0x0000003f0900728c */ /* 0x000fe2000bf05300 */
[----:B------:R-:W-:-:S03]  /*1290*/  UMOV UR38, UR6 ;  /* 0x0000000600267c82 */ /* 0x000fc60008000000 */
[----:B------:R-:W-:-:S04]  /*12a0*/  USEL UR4, UR4, 0x1, UP0 ;  /* 0x0000000104047887 */ /* 0x000fc80008000000 */
[----:B------:R-:W-:Y:S01]  /*12b0*/  UIMAD UR4, UR4, UR7, URZ ;  /* 0x00000007040472a4 */ /* 0x000fe2000f8e023f */
[----:B--2---:R-:W-:-:S06]  /*12c0*/  @P0 R2UR UR54, R2 ;  /* 0x00000000023602ca */ /* 0x004fcc00000e0000 */
[----:B---3--:R-:W-:Y:S01]  /*12d0*/  @P1 R2UR UR4, R4 ;  /* 0x00000000040412ca */ /* 0x008fe200000e0000 */
[----:B-1--45:R-:W-:-:S14]  /*12e0*/  @P1 BRA `(.L_x_211) ;  /* 0x0000000000341947 */ /* 0x032fdc0003800000 */
[----:B------:R-:W-:Y:S02]  /*12f0*/  ULDC.64 UR6, c[0x0][0xa08] ;  /* 0x0002820000067ab9 */ /* 0x000fe40000000a00 */
[----:B------:R-:W-:-:S04]  /*1300*/  ISETP.NE.U32.AND P0, PT, RZ, UR6, PT ;  /* 0x00000006ff007c0c */ /* 0x000fc8000bf05070 */
[----:B------:R-:W-:-:S13]  /*1310*/  ISETP.NE.AND.EX P0, PT, RZ, UR7, PT, P0 ;  /* 0x00000007ff007c0c */ /* 0x000fda000bf05300 */
[----:B------:R-:W-:Y:S05]  /*1320*/  @!P0 BRA `(.L_x_211) ;  /* 0x0000000000248947 */ /* 0x000fea0003800000 */
[----:B------:R-:W-:Y:S02]  /*1330*/  ULDC.64 UR6, c[0x0][0xa08] ;  /* 0x0002820000067ab9 */ /* 0x000fe40000000a00 */
[----:B------:R-:W-:-:S06]  /*1340*/  UIMAD.WIDE UR6, UR36, 0x4, UR6 ;  /* 0x00000004240678a5 */ /* 0x000fcc000f8e0206 */
[----:B------:R-:W-:Y:S02]  /*1350*/  IMAD.U32 R2, RZ, RZ, UR6 ;  /* 0x00000006ff027e24 */ /* 0x000fe4000f8e00ff */
[----:B------:R-:W-:-:S05]  /*1360*/  IMAD.U32 R3, RZ, RZ, UR7 ;  /* 0x00000007ff037e24 */ /* 0x000fca000f8e00ff */
[----:B------:R-:W2:Y:S04]  /*1370*/  LDG.E R4, desc[UR52][R2.64] ;  /* 0x0000003402047981 */ /* 0x000ea8000c1e1900 */
[----:B------:R-:W3:Y:S01]  /*1380*/  LDG.E R0, desc[UR52][R2.64+0x4] ;  /* 0x0000043402007981 */ /* 0x000ee2000c1e1900 */
[----:B--2---:R-:W-:Y:S02]  /*1390*/  R2UR UR4, R4 ;  /* 0x00000000040472ca */ /* 0x004fe400000e0000 */
[----:B---3--:R-:W-:-:S13]  /*13a0*/  R2UR UR6, R0 ;  /* 0x00000000000672ca */ /* 0x008fda00000e0000 */
[----:B------:R-:W-:-:S12]  /*13b0*/  UIADD3 UR4, -UR4, UR6, URZ ;  /* 0x0000000604047290 */ /* 0x000fd8000fffe13f */
.L_x_211:
[----:B------:R-:W-:Y:S02]  /*13c0*/  UIADD3 UR54, -UR54, UR4, URZ ;  /* 0x0000000436367290 */ /* 0x000fe4000fffe13f */
[----:B------:R-:W-:Y:S02]  /*13d0*/  ULOP3.LUT UR4, UR5, 0xff0000, URZ, 0xc0, !UPT ;  /* 0x00ff000005047892 */ /* 0x000fe4000f8ec03f */
[----:B------:R-:W-:Y:S02]  /*13e0*/  UISETP.GE.AND UP0, UPT, UR54, 0x1, UPT ;  /* 0x000000013600788c */ /* 0x000fe4000bf06270 */
[----:B------:R-:W-:Y:S02]  /*13f0*/  USHF.R.U32.HI UR8, URZ, 0x8, UR8 ;  /* 0x000000083f087899 */ /* 0x000fe40008011608 */
[----:B------:R-:W-:Y:S02]  /*1400*/  UIADD3 UR6, UR54, 0x7f, URZ ;  /* 0x0000007f36067890 */ /* 0x000fe4000fffe03f */
[----:B------:R-:W-:Y:S01]  /*1410*/  PLOP3.LUT P0, PT, PT, PT, UP0, 0x80, 0x0 ;  /* 0x000000000000781c */ /* 0x000fe20003f0f008 */
[----:B------:R-:W-:-:S02]  /*1420*/  ULEA.HI UR8, UR4, UR8, URZ, 0x10 ;  /* 0x0000000804087291 */ /* 0x000fc4000f8f803f */
[----:B------:R-:W-:Y:S02]  /*1430*/  USHF.R.S32.HI UR4, URZ, 0x1f, UR6 ;  /* 0x0000001f3f047899 */ /* 0x000fe40008011406 */
[----:B------:R-:W-:Y:S02]  /*1440*/  ULOP3.LUT UR39, UR8, 0xff, URZ, 0xc0, !UPT ;  /* 0x000000ff08277892 */ /* 0x000fe4000f8ec03f */
[----:B------:R-:W-:Y:S02]  /*1450*/  ULEA.HI UR6, UR4, UR6, URZ, 0x7 ;  /* 0x0000000604067291 */ /* 0x000fe4000f8f383f */
[----:B------:R-:W-:Y:S01]  /*1460*/  ULOP3.LUT UR40, UR5, 0xffff, URZ, 0xc0, !UPT ;  /* 0x0000ffff05287892 */ /* 0x000fe2000f8ec03f */
[----:B------:R-:W-:Y:S01]  /*1470*/  UMOV UR4, URZ ;  /* 0x0000003f00047c82 */ /* 0x000fe20008000000 */
[----:B------:R-:W-:Y:S02]  /*1480*/  USHF.R.U32.HI UR43, URZ, 0x10, UR8 ;  /* 0x000000103f2b7899 */ /* 0x000fe40008011608 */
[----:B------:R-:W-:Y:S01]  /*1490*/  USHF.R.S32.HI UR9, URZ, 0x7, UR6 ;  /* 0x000000073f097899 */ /* 0x000fe20008011406 */
[----:B------:R-:W-:Y:S11]  /*14a0*/  @!P0 BRA `(.L_x_212) ;  /* 0x0000000000908947 */ /* 0x000ff60003800000 */
[----:B------:R-:W-:Y:S01]  /*14b0*/  UISETP.NE.AND UP0, UPT, UR43, URZ, UPT ;  /* 0x0000003f2b00728c */ /* 0x000fe2000bf05270 */
[----:B------:R-:W-:-:S03]  /*14c0*/  ULDC UR4, c[0x0][0x9f0] ;  /* 0x00027c0000047ab9 */ /* 0x000fc60000000800 */
[----:B------:R-:W-:-:S03]  /*14d0*/  USEL UR10, UR43, UR4, UP0 ;  /* 0x000000042b0a7287 */ /* 0x000fc60008000000 */
[----:B------:R-:W-:Y:S01]  /*14e0*/  UMOV UR4, URZ ;  /* 0x0000003f00047c82 */ /* 0x000fe20008000000 */
[----:B------:R-:W-:Y:S02]  /*14f0*/  UIADD3 UR6, UR9, -0x1, UR10 ;  /* 0xffffffff09067890 */ /* 0x000fe4000fffe00a */
[----:B------:R-:W-:-:S04]  /*1500*/  IMAD.U32 R3, RZ, RZ, UR10 ;  /* 0x0000000aff037e24 */ /* 0x000fc8000f8e00ff */
[----:B------:R-:W-:Y:S01]  /*1510*/  IMAD.U32 R4, RZ, RZ, UR6 ;  /* 0x00000006ff047e24 */ /* 0x000fe2000f8e00ff */
[-C--:B------:R-:W-:Y:S01]  /*1520*/  IABS R0, R3.reuse ;  /* 0x0000000300007213 */ /* 0x080fe20000000000 */
[----:B------:R-:W-:Y:S01]  /*1530*/  ULOP3.LUT UR6, UR6, UR10, URZ, 0x3c, !UPT ;  /* 0x0000000a06067292 */ /* 0x000fe2000f8e3c3f */
[----:B------:R-:W-:Y:S02]  /*1540*/  IABS R5, R3 ;  /* 0x0000000300057213 */ /* 0x000fe40000000000 */
        /* <DEDUP_REMOVED lines=26> */
.L_x_212:
[----:B------:R-:W-:Y:S01]  /*16f0*/  UIMAD UR41, UR39, UR4, URZ ;  /* 0x00000004272972a4 */ /* 0x000fe2000f8e023f */
[----:B------:R-:W-:Y:S01]  /*1700*/  IMAD.U32 R0, RZ, RZ, UR9 ;  /* 0x00000009ff007e24 */ /* 0x000fe2000f8e00ff */
[----:B------:R-:W-:Y:S01]  /*1710*/  PLOP3.LUT P0, PT, PT, PT, PT, 0x80, 0x0 ;  /* 0x000000000000781c */ /* 0x000fe20003f0f070 */
[----:B------:R-:W-:Y:S01]  /*1720*/  IMAD.U32 R3, RZ, RZ, UR4 ;  /* 0x00000004ff037e24 */ /* 0x000fe2000f8e00ff */
[----:B------:R-:W-:Y:S01]  /*1730*/  CS2R R28, SRZ ;  /* 0x00000000001c7805 */ /* 0x000fe2000001ff00 */
[----:B------:R-:W-:Y:S01]  /*1740*/  IMAD.MOV.U32 R172, RZ, RZ, RZ ;  /* 0x000000ffffac7224 */ /* 0x000fe200078e00ff */
[----:B------:R-:W-:Y:S02]  /*1750*/  CS2R R24, SRZ ;  /* 0x0000000000187805 */ /* 0x000fe4000001ff00 */
[----:B------:R-:W-:Y:S02]  /*1760*/  CS2R R30, SRZ ;  /* 0x00000000001e7805 */ /* 0x000fe4000001ff00 */
[----:B------:R-:W-:-:S02]  /*1770*/  VIADDMNMX R0, R3, UR41, R0, PT ;  /* 0x0000002903007c46 */ /* 0x000fc4000b800100 */
[----:B------:R-:W-:Y:S02]  /*1780*/  CS2R R26, SRZ ;  /* 0x00000000001a7805 */ /* 0x000fe4000001ff00 */
[----:B------:R-:W-:Y:S02]  /*1790*/  CS2R R36, SRZ ;  /* 0x0000000000247805 */ /* 0x000fe4000001ff00 */
[----:B------:R-:W-:Y:S02]  /*17a0*/  CS2R R32, SRZ ;  /* 0x0000000000207805 */ /* 0x000fe4000001ff00 */
[----:B------:R-:W-:Y:S01]  /*17b0*/  R2UR UR49, R0 ;  /* 0x00000000003172ca */ /* 0x000fe200000e0000 */
[----:B------:R-:W-:Y:S01]  /*17c0*/  IMAD.MOV.U32 R0, RZ, RZ, RZ ;  /* 0x000000ffff007224 */ /* 0x000fe200078e00ff */
        /* <DEDUP_REMOVED lines=60> */
[----:B------:R-:W-:Y:S06]  /*1b90*/  @!P1 BRA `(.L_x_213) ;  /* 0x0000006400289947 */ /* 0x000fec0003800000 */
[----:B------:R-:W0:Y:S01]  /*1ba0*/  S2R R152, SR_TID.X ;  /* 0x0000000000987919 */ /* 0x000e220000002100 */
[----:B------:R-:W1:Y:S01]  /*1bb0*/  S2UR UR48, SR_CgaCtaId ;  /* 0x00000000003079c3 */ /* 0x000e620000008800 */
[----:B------:R-:W-:Y:S02]  /*1bc0*/  UMOV UR51, 0x400 ;  /* 0x0000040000337882 */ /* 0x000fe40000000000 */
[----:B-1----:R-:W-:-:S04]  /*1bd0*/  ULEA UR51, UR48, UR51, 0x18 ;  /* 0x0000003330337291 */ /* 0x002fc8000f8ec03f */
[----:B------:R-:W-:Y:S01]  /*1be0*/  UIADD3 UR6, UR51, 0x20400, URZ ;  /* 0x0002040033067890 */ /* 0x000fe2000fffe03f */
[----:B0-----:R-:W-:-:S03]  /*1bf0*/  VIADD R0, R152, 0xffffff80 ;  /* 0xffffff8098007836 */ /* 0x001fc60000000000 */
[----:B------:R-:W-:Y:S02]  /*1c00*/  ULOP3.LUT UP0, URZ, UR6, 0x3ff, URZ, 0xc0, !UPT ;  /* 0x000003ff063f7892 */ /* 0x000fe4000f80c03f */
[----:B------:R-:W-:-:S04]  /*1c10*/  SHF.R.S32.HI R3, RZ, 0x1f, R0 ;  /* 0x0000001fff037819 */ /* 0x000fc80000011400 */
[----:B------:R-:W-:Y:S02]  /*1c20*/  PLOP3.LUT P0, PT, PT, PT, UP0, 0x80, 0x0 ;  /* 0x000000000000781c */ /* 0x000fe40003f0f008 */
[----:B------:R-:W-:-:S04]  /*1c30*/  LEA.HI R3, R3, R0, RZ, 0x7 ;  /* 0x0000000003037211 */ /* 0x000fc800078f38ff */
[----:B------:R-:W-:-:S06]  /*1c40*/  SHF.R.S32.HI R3, RZ, 0x7, R3 ;  /* 0x00000007ff037819 */ /* 0x000fcc0000011403 */
[----:B------:R-:W0:Y:S02]  /*1c50*/  SHFL.IDX PT, R3, R3, RZ, 0x1f ;  /* 0x00001fff03037589 */ /* 0x000e2400000e0000 */
[----:B0-----:R-:W-:-:S13]  /*1c60*/  R2UR UR4, R3 ;  /* 0x00000000030472ca */ /* 0x001fda00000e0000 */
        /* <DEDUP_REMOVED lines=23> */
.L_x_214:
[----:B------:R-:W-:Y:S01]  /*1de0*/  ULDC.64 UR6, c[0x0][0x998] ;  /* 0x0002660000067ab9 */ /* 0x000fe20000000a00 */
[----:B------:R-:W-:Y:S01]  /*1df0*/  ULDC.64 UR4, c[0x0][0x990] ;  /* 0x0002640000047ab9 */ /* 0x000fe20000000a00 */
[----:B------:R-:W-:Y:S02]  /*1e00*/  ISETP.NE.U32.AND P1, PT, RZ, UR6, PT ;  /* 0x00000006ff007c0c */ /* 0x000fe4000bf25070 */
[----:B------:R-:W-:Y:S02]  /*1e10*/  ISETP.NE.U32.AND P0, PT, RZ, UR4, PT ;  /* 0x00000004ff007c0c */ /* 0x000fe4000bf05070 */
[----:B------:R-:W-:Y:S02]  /*1e20*/  ISETP.NE.AND.EX P1, PT, RZ, UR7, PT, P1 ;  /* 0x00000007ff007c0c */ /* 0x000fe4000bf25310 */
[----:B------:R-:W-:-:S11]  /*1e30*/  ISETP.NE.AND.EX P0, PT, RZ, UR5, PT, P0 ;  /* 0x00000005ff007c0c */ /* 0x000fd6000bf05300 */
[----:B------:R-:W0:Y:S08]  /*1e40*/  @P1 LDC.64 R8, c[0x0][0x9b8] ;  /* 0x00026e00ff081b82 */ /* 0x000e300000000a00 */
[----:B------:R-:W1:Y:S08]  /*1e50*/  @P0 LDC.64 R6, c[0x0][0x9a8] ;  /* 0x00026a00ff060b82 */ /* 0x000e700000000a00 */
[----:B------:R-:W2:Y:S08]  /*1e60*/  @P0 LDC.64 R10, c[0x0][0x9b0] ;  /* 0x00026c00ff0a0b82 */ /* 0x000eb00000000a00 */
[----:B------:R-:W3:Y:S01]  /*1e70*/  @P1 LDC.64 R12, c[0x0][0x9c0] ;  /* 0x00027000ff0c1b82 */ /* 0x000ee20000000a00 */
[----:B0-----:R-:W-:-:S02]  /*1e80*/  @P1 IMAD R2, R8, UR37, RZ ;  /* 0x0000002508021c24 */ /* 0x001fc4000f8e02ff */
[----:B------:R-:W-:-:S04]  /*1e90*/  @P1 IMAD.WIDE.U32 R4, R8, UR36, RZ ;  /* 0x0000002408041c25 */ /* 0x000fc8000f8e00ff */
[----:B------:R-:W-:Y:S02]  /*1ea0*/  @P1 IMAD R9, R9, UR36, R2 ;  /* 0x0000002409091c24 */ /* 0x000fe4000f8e0202 */
[C---:B-1----:R-:W-:Y:S02]  /*1eb0*/  @P0 IMAD R0, R6.reuse, UR37, RZ ;  /* 0x0000002506000c24 */ /* 0x042fe4000f8e02ff */
[----:B------:R-:W-:-:S04]  /*1ec0*/  @P0 IMAD.WIDE.U32 R2, R6, UR36, RZ ;  /* 0x0000002406020c25 */ /* 0x000fc8000f8e00ff */
[----:B------:R-:W-:Y:S02]  /*1ed0*/  @P0 IMAD R7, R7, UR36, R0 ;  /* 0x0000002407070c24 */ /* 0x000fe4000f8e0200 */
[----:B------:R-:W-:Y:S02]  /*1ee0*/  @P1 IMAD.IADD R5, R5, 0x1, R9 ;  /* 0x0000000105051824 */ /* 0x000fe400078e0209 */
[----:B------:R-:W-:Y:S02]  /*1ef0*/  @P0 IMAD.IADD R3, R3, 0x1, R7 ;  /* 0x0000000103030824 */ /* 0x000fe400078e0207 */
[----:B------:R-:W-:Y:S02]  /*1f00*/  IMAD.MOV.U32 R0, RZ, RZ, 0x3f800000 ;  /* 0x3f800000ff007424 */ /* 0x000fe400078e00ff */
[----:B--2---:R-:W-:-:S04]  /*1f10*/  @P0 IMAD.WIDE.U32 R2, R10, UR40, R2 ;  /* 0x000000280a020c25 */ /* 0x004fc8000f8e0002 */
[----:B---3--:R-:W-:Y:S01]  /*1f20*/  @P1 IMAD.WIDE.U32 R4, R12, UR40, R4 ;  /* 0x000000280c041c25 */ /* 0x008fe2000f8e0004 */
[----:B------:R-:W-:-:S03]  /*1f30*/  @P0 LEA R6, P2, R2, UR4, 0x2 ;  /* 0x0000000402060c11 */ /* 0x000fc6000f8410ff */
[----:B------:R-:W-:Y:S01]  /*1f40*/  @P0 IMAD R7, R11, UR40, R3 ;  /* 0x000000280b070c24 */ /* 0x000fe2000f8e0203 */
[----:B------:R-:W-:Y:S01]  /*1f50*/  @P1 LEA R8, P3, R4, UR6, 0x2 ;  /* 0x0000000604081c11 */ /* 0x000fe2000f8610ff */
[----:B------:R-:W-:-:S03]  /*1f60*/  @P1 IMAD R3, R13, UR40, R5 ;  /* 0x000000280d031c24 */ /* 0x000fc6000f8e0205 */
[----:B------:R-:W-:Y:S02]  /*1f70*/  @P0 LEA.HI.X R7, R2, UR5, R7, 0x2, P2 ;  /* 0x0000000502070c11 */ /* 0x000fe400090f1407 */
[----:B------:R-:W-:Y:S01]  /*1f80*/  @P1 LEA.HI.X R9, R4, UR7, R3, 0x2, P3 ;  /* 0x0000000704091c11 */ /* 0x000fe200098f1403 */
[----:B------:R-:W-:-:S04]  /*1f90*/  IMAD.MOV.U32 R3, RZ, RZ, 0x3f800000 ;  /* 0x3f800000ff037424 */ /* 0x000fc800078e00ff */
[----:B------:R-:W2:Y:S04]  /*1fa0*/  @P1 LDG.E R0, desc[UR52][R8.64] ;  /* 0x0000003408001981 */ /* 0x000ea8000c1e1900 */
[----:B------:R-:W2:Y:S01]  /*1fb0*/  @P0 LDG.E R3, desc[UR52][R6.64] ;  /* 0x0000003406030981 */ /* 0x000ea2000c1e1900 */
[----:B------:R-:W-:-:S04]  /*1fc0*/  ULEA.HI UR4, UR46, UR46, URZ, 0x1 ;  /* 0x0000002e2e047291 */ /* 0x000fc8000f8f083f */
[----:B------:R-:W-:-:S04]  /*1fd0*/  ULOP3.LUT UR4, UR4, 0xfffffffe, URZ, 0xc0, !UPT ;  /* 0xfffffffe04047892 */ /* 0x000fc8000f8ec03f */
[----:B------:R-:W-:-:S06]  /*1fe0*/  UIADD3 UR4, UR46, -UR4, URZ ;  /* 0x800000042e047290 */ /* 0x000fcc000fffe03f */
[----:B------:R-:W-:Y:S01]  /*1ff0*/  IMAD.U32 R2, RZ, RZ, UR4 ;  /* 0x00000004ff027e24 */ /* 0x000fe2000f8e00ff */
[----:B------:R-:W-:Y:S01]  /*2000*/  SHF.R.U32.HI R20, RZ, 0x7, R152 ;  /* 0x00000007ff147819 */ /* 0x000fe20000011698 */
[----:B------:R-:W-:-:S03]  /*2010*/  ULDC UR4, c[0x0][0x9d8] ;  /* 0x0002760000047ab9 */ /* 0x000fc60000000800 */
[----:B------:R-:W-:-:S04]  /*2020*/  SHF.L.U32 R2, R2, 0x1f, RZ ;  /* 0x0000001f02027819 */ /* 0x000fc800000006ff */
[----:B------:R-:W0:Y:S01]  /*2030*/  SYNCS.PHASECHK.TRANS64.TRYWAIT P0, [UR51+0x38800], R2 ;  /* 0x03880002ff0075a7 */ /* 0x000e220008000173 */
[----:B------:R-:W-:Y:S02]  /*2040*/  VIADD R5, R20, 0x8 ;  /* 0x0000000814057836 */ /* 0x000fe40000000000 */
[----:B--2---:R-:W-:-:S04]  /*2050*/  FMUL.FTZ R0, R3, R0 ;  /* 0x0000000003007220 */ /* 0x004fc80000410000 */
[----:B------:R-:W-:Y:S01]  /*2060*/  FMUL.FTZ R0, R0, UR4 ;  /* 0x0000000400007c20 */ /* 0x000fe20008410000 */
[----:B0-----:R-:W-:Y:S06]  /*2070*/  @!P0 BRA `(.L_x_215) ;  /* 0x0000013400348947 */ /* 0x001fec0003800000 */
.L_x_359:
[----:B------:R-:W-:Y:S05]  /*2080*/  WARPSYNC.ALL ;  /* 0x0000000000007948 */ /* 0x000fea0003800000 */
[----:B------:R-:W-:Y:S01]  /*2090*/  UISETP.NE.AND UP0, UPT, UR47, 0x3, UPT ;  /* 0x000000032f00788c */ /* 0x000fe2000bf05270 */
[----:B------:R1:W-:Y:S05]  /*20a0*/  BAR.SYNC.DEFER_BLOCKING R5, 0x100 ;  /* 0x000400050000751d */ /* 0x0003ea0000010000 */
[----:B------:R-:W-:-:S13]  /*20b0*/  PLOP3.LUT P0, PT, PT, PT, UP0, 0x80, 0x0 ;  /* 0x000000000000781c */ /* 0x000fda0003f0f008 */
[----:B-1----:R-:W-:Y:S05]  /*20c0*/  @!P0 BRA `(.L_x_216) ;  /* 0x0000000000048947 */ /* 0x002fea0003800000 */
[----:B------:R-:W-:Y:S01]  /*20d0*/  BPT.TRAP 0x1 ;  /* 0x000000040000795c */ /* 0x000fe20000300000 */
.L_x_216:
[----:B------:R-:W-:Y:S01]  /*20e0*/  ULEA UR55, UR44, UR51, 0x3 ;  /* 0x000000332c377291 */ /* 0x000fe2000f8e183f */
[----:B------:R-:W-:-:S05]  /*20f0*/  IMAD.U32 R6, RZ, RZ, UR45 ;  /* 0x0000002dff067e24 */ /* 0x000fca000f8e00ff */
[----:B------:R-:W-:-:S04]  /*2100*/  SHF.L.U32 R6, R6, 0x1f, RZ ;  /* 0x0000001f06067819 */ /* 0x000fc800000006ff */
[----:B------:R1:W2:Y:S01]  /*2110*/  SYNCS.PHASECHK.TRANS64.TRYWAIT P1, [UR55+0x38830], R6 ;  /* 0x03883006ff0075a7 */ /* 0x0002a20008020177 */
[----:B------:R-:W-:Y:S05]  /*2120*/  @!P0 BRA `(.L_x_217) ;  /* 0x0000000000048947 */ /* 0x000fea0003800000 */
[----:B------:R-:W-:Y:S01]  /*2130*/  BPT.TRAP 0x1 ;  /* 0x000000040000795c */ /* 0x000fe20000300000 */
.L_x_217:
[----:B--2---:R-:W-:Y:S05]  /*2140*/  @P1 BRA `(.L_x_218) ;  /* 0x0000000000081947 */ /* 0x004fea0003800000 */
[----:B------:R-:W2:Y:S02]  /*2150*/  SYNCS.PHASECHK.TRANS64.TRYWAIT P1, [UR55+0x38830], R6 ;  /* 0x03883006ff0075a7 */ /* 0x000ea40008020177 */
[----:B--2---:R-:W-:Y:S05]  /*2160*/  @!P1 BRA `(.L_x_219) ;  /* 0x0000013400109947 */ /* 0x004fea0003800000 */
.L_x_218:
[----:B------:R-:W-:Y:S01]  /*2170*/  UIADD3 UR4, UR51, 0x28400, URZ ;  /* 0x0002840033047890 */ /* 0x000fe2000fffe03f */
[----:B------:R-:W-:Y:S01]  /*2180*/  WARPGROUP.ARRIVE ;  /* 0x00000000000079c5 */ /* 0x000fe20000000000 */
[----:B------:R-:W-:-:S05]  /*2190*/  ULOP3.LUT UR32, UR56, 0x10000, URZ, 0xfc, !UPT ;  /* 0x0001000038207892 */ /* 0x000fca000f8efc3f */
[----:B0-----:R-:W0:Y:S01]  /*21a0*/  S2R R2, SR_TID.X ;  /* 0x0000000000027919 */ /* 0x001e220000002100 */
[----:B------:R-:W-:Y:S01]  /*21b0*/  USHF.R.U32.HI UR4, URZ, 0x4, UR4 ;  /* 0x000000043f047899 */ /* 0x000fe20008011604 */
[----:B------:R-:W-:Y:S01]  /*21c0*/  UMOV UR33, 0x40000040 ;  /* 0x4000004000217882 */ /* 0x000fe20000000000 */
[----:B------:R-:W-:Y:S02]  /*21d0*/  UMOV UR35, 0x40000040 ;  /* 0x4000004000237882 */ /* 0x000fe40000000000 */
[----:B------:R-:W-:Y:S01]  /*21e0*/  ULOP3.LUT UR4, UR4, 0x3fff, URZ, 0xc0, !UPT ;  /* 0x00003fff04047892 */ /* 0x000fe2000f8ec03f */
[----:B------:R-:W-:Y:S01]  /*21f0*/  UMOV UR5, 0x40000040 ;  /* 0x4000004000057882 */ /* 0x000fe20000000000 */
[----:B------:R-:W-:Y:S02]  /*2200*/  UMOV UR7, 0x40000040 ;  /* 0x4000004000077882 */ /* 0x000fe40000000000 */
[----:B------:R-:W-:Y:S02]  /*2210*/  ULOP3.LUT UR50, UR4, 0x10000, URZ, 0xfc, !UPT ;  /* 0x0001000004327892 */ /* 0x000fe4000f8efc3f */
[----:B------:R-:W-:-:S02]  /*2220*/  UIADD3 UR4, UR32, 0x2, URZ ;  /* 0x0000000220047890 */ /* 0x000fc4000fffe03f */
[----:B------:R-:W-:Y:S02]  /*2230*/  ULEA UR34, UR44, UR50, 0xb ;  /* 0x000000322c227291 */ /* 0x000fe4000f8e583f */
[----:B------:R-:W-:Y:S02]  /*2240*/  UIADD3 UR8, UR32, 0x4, URZ ;  /* 0x0000000420087890 */ /* 0x000fe4000fffe03f */
[----:B------:R-:W-:Y:S02]  /*2250*/  UIADD3 UR6, UR34, 0x2, URZ ;  /* 0x0000000222067890 */ /* 0x000fe4000fffe03f */
[----:B------:R-:W-:Y:S01]  /*2260*/  UIADD3 UR10, UR34, 0x4, URZ ;  /* 0x00000004220a7890 */ /* 0x000fe2000fffe03f */
[----:B------:R-:W-:Y:S02]  /*2270*/  UMOV UR9, 0x40000040 ;  /* 0x4000004000097882 */ /* 0x000fe40000000000 */
[----:B------:R-:W-:Y:S01]  /*2280*/  QGMMA.64x128x32.F32.E4M3.E4M3 R24, gdesc[UR32], RZ, !UPT, gsb0 ;  /* 0x01e00000201879f3 */ /* 0x000fe2000c0008ff */
[----:B------:R-:W-:Y:S01]  /*2290*/  UMOV UR11, 0x40000040 ;  /* 0x40000040000b7882 */ /* 0x000fe20000000000 */
[----:B------:R-:W-:-:S02]  /*22a0*/  UIADD3 UR12, UR32, 0x6, URZ ;  /* 0x00000006200c7890 */ /* 0x000fc4000fffe03f */
[----:B------:R-:W-:Y:S01]  /*22b0*/  UIADD3 UR14, UR34, 0x6, URZ ;  /* 0x00000006220e7890 */ /* 0x000fe2000fffe03f */
[----:B------:R-:W-:Y:S01]  /*22c0*/  UMOV UR13, 0x40000040 ;  /* 0x40000040000d7882 */ /* 0x000fe20000000000 */
[----:B------:R-:W-:Y:S01]  /*22d0*/  UMOV UR15, 0x40000040 ;  /* 0x40000040000f7882 */ /* 0x000fe20000000000 */
[----:B------:R-:W-:Y:S02]  /*22e0*/  UIADD3 UR16, UR32, 0x400, URZ ;  /* 0x0000040020107890 */ /* 0x000fe4000fffe03f */
[----:B------:R-:W-:Y:S01]  /*22f0*/  UIADD3 UR18, UR34, 0x400, URZ ;  /* 0x0000040022127890 */ /* 0x000fe2000fffe03f */
[----:B0-----:R-:W-:Y:S01]  /*2300*/  SHF.R.U32.HI R2, RZ, 0x7, R2 ;  /* 0x00000007ff027819 */ /* 0x001fe20000011602 */
[----:B------:R-:W-:Y:S01]  /*2310*/  UMOV UR17, 0x40000040 ;  /* 0x4000004000117882 */ /* 0x000fe20000000000 */
[----:B------:R-:W-:Y:S01]  /*2320*/  UMOV UR19, 0x40000040 ;  /* 0x4000004000137882 */ /* 0x000fe20000000000 */
[----:B------:R-:W-:Y:S01]  /*2330*/  UIADD3 UR20, UR32, 0x402, URZ ;  /* 0x0000040220147890 */ /* 0x000fe2000fffe03f */
[----:B------:R-:W-:Y:S01]  /*2340*/  IADD3 R2, -R2, 0xb, RZ ;  /* 0x0000000b02027810 */ /* 0x000fe20007ffe1ff */
        /* <DEDUP_REMOVED lines=11> */
[----:B------:R-:W-:Y:S02]  /*2400*/  WARPGROUP.DEPBAR.LE gsb0, 0x0 ;  /* 0x00008000000079c5 */ /* 0x000fe40000010000 */
        /* <DEDUP_REMOVED lines=24> */
.L_x_220:
[C---:B------:R-:W-:Y:S01]  /*2590*/  FMUL.FTZ R7, R0.reuse, R24 ;  /* 0x0000001800077220 */ /* 0x040fe20000410000 */
[C---:B------:R-:W-:Y:S01]  /*25a0*/  FMUL.FTZ R8, R0.reuse, R25 ;  /* 0x0000001900087220 */ /* 0x040fe20000410000 */
[C---:B------:R-:W-:Y:S01]  /*25b0*/  FMUL.FTZ R11, R0.reuse, R28 ;  /* 0x0000001c000b7220 */ /* 0x040fe20000410000 */
[----:B------:R-:W-:Y:S01]  /*25c0*/  UIMAD UR54, UR49, -0x80, UR54 ;  /* 0xffffff80313678a4 */ /* 0x000fe2000f8e0236 */
[C---:B------:R-:W-:Y:S01]  /*25d0*/  FMUL.FTZ R14, R0.reuse, R29 ;  /* 0x0000001d000e7220 */ /* 0x040fe20000410000 */
[C---:B------:R-:W-:Y:S01]  /*25e0*/  FMUL.FTZ R21, R0.reuse, R32 ;  /* 0x0000002000157220 */ /* 0x040fe20000410000 */
[----:B------:R-:W-:Y:S01]  /*25f0*/  MUFU.TANH R7, R7 ;  /* 0x0000000700077308 */ /* 0x000fe20000002400 */
[C---:B------:R-:W-:Y:S01]  /*2600*/  FMUL.FTZ R4, R0.reuse, R26 ;  /* 0x0000001a00047220 */ /* 0x040fe20000410000 */
[C---:B------:R-:W-:Y:S01]  /*2610*/  FMUL.FTZ R9, R0.reuse, R30 ;  /* 0x0000001e00097220 */ /* 0x040fe20000410000 */
[----:B------:R-:W-:Y:S02]  /*2620*/  IMAD.U32 R93, RZ, RZ, UR54 ;  /* 0x00000036ff5d7e24 */ /* 0x000fe4000f8e00ff */
[C---:B------:R-:W-:Y:S01]  /*2630*/  FMUL.FTZ R24, R0.reuse, R33 ;  /* 0x0000002100187220 */ /* 0x040fe20000410000 */
[C---:B------:R-:W-:Y:S01]  /*2640*/  FMUL.FTZ R30, R0.reuse, R46 ;  /* 0x0000002e001e7220 */ /* 0x040fe20000410000 */
[C---:B------:R-:W-:Y:S01]  /*2650*/  FMUL.FTZ R46, R0.reuse, R64 ;  /* 0x00000040002e7220 */ /* 0x040fe20000410000 */
[----:B------:R-:W-:Y:S01]  /*2660*/  FMUL.FTZ R3, R0, R27 ;  /* 0x0000001b00037220 */ /* 0x000fe20000410000 */
[----:B------:R-:W2:Y:S01]  /*2670*/  MUFU.TANH R8, R8 ;  /* 0x0000000800087308 */ /* 0x000ea20000002400 */
[----:B------:R-:W-:Y:S01]  /*2680*/  IADD3 R93, -R16, 0x80, R93 ;  /* 0x00000080105d7810 */ /* 0x000fe20007ffe15d */
[C---:B------:R-:W-:Y:S01]  /*2690*/  FMUL.FTZ R28, R0.reuse, R36 ;  /* 0x00000024001c7220 */ /* 0x040fe20000410000 */
[C---:B------:R-:W-:Y:S01]  /*26a0*/  FMUL.FTZ R32, R0.reuse, R41 ;  /* 0x0000002900207220 */ /* 0x040fe20000410000 */
[C---:B------:R-:W-:Y:S01]  /*26b0*/  FMUL.FTZ R41, R0.reuse, R63 ;  /* 0x0000003f00297220 */ /* 0x040fe20000410000 */
[C---:B------:R-:W-:Y:S01]  /*26c0*/  ISETP.GT.AND P2, PT, R93.reuse, RZ, PT ;  /* 0x000000ff5d00720c */ /* 0x040fe20003f44270 */
[C---:B------:R-:W-:Y:S01]  /*26d0*/  FMUL.FTZ R29, R0.reuse, R47 ;  /* 0x0000002f001d7220 */ /* 0x040fe20000410000 */
[C---:B------:R-:W-:Y:S01]  /*26e0*/  ISETP.GT.AND P1, PT, R93.reuse, 0x1, PT ;  /* 0x000000015d00780c */ /* 0x040fe20003f24270 */
[----:B------:R-:W-:Y:S01]  /*26f0*/  MUFU.TANH R11, R11 ;  /* 0x0000000b000b7308 */ /* 0x000fe20000002400 */
[C---:B------:R-:W-:Y:S01]  /*2700*/  FMUL.FTZ R60, R0.reuse, R60 ;  /* 0x0000003c003c7220 */ /* 0x040fe20000410000 */
[C---:B------:R-:W-:Y:S01]  /*2710*/  ISETP.GT.AND P6, PT, R93.reuse, 0x8, PT ;  /* 0x000000085d00780c */ /* 0x040fe20003fc4270 */
[C---:B------:R-:W-:Y:S01]  /*2720*/  FMUL.FTZ R27, R0.reuse, R37 ;  /* 0x00000025001b7220 */ /* 0x040fe20000410000 */
[C---:B------:R-:W-:Y:S01]  /*2730*/  FMUL.FTZ R10, R0.reuse, R31 ;  /* 0x0000001f000a7220 */ /* 0x040fe20000410000 */
[C---:B------:R-:W-:Y:S01]  /*2740*/  ISETP.GT.AND P5, PT, R93.reuse, 0x9, PT ;  /* 0x000000095d00780c */ /* 0x040fe20003fa4270 */
[C---:B------:R-:W-:Y:S01]  /*2750*/  FMUL.FTZ R31, R0.reuse, R40 ;  /* 0x00000028001f7220 */ /* 0x040fe20000410000 */
[----:B------:R-:W-:Y:S01]  /*2760*/  FMUL.FTZ R33, R0, R50 ;  /* 0x0000003200217220 */ /* 0x000fe20000410000 */
[----:B------:R-:W3:Y:S01]  /*2770*/  MUFU.TANH R14, R14 ;  /* 0x0000000e000e7308 */ /* 0x000ee20000002400 */
[----:B--2---:R-:W-:Y:S01]  /*2780*/  FSEL R47, R8, -INF , P1 ;  /* 0xff800000082f7808 */ /* 0x004fe20000800000 */
[C---:B------:R-:W-:Y:S01]  /*2790*/  FMUL.FTZ R13, R0.reuse, R34 ;  /* 0x00000022000d7220 */ /* 0x040fe20000410000 */
[C---:B------:R-:W-:Y:S01]  /*27a0*/  ISETP.GT.AND P4, PT, R93.reuse, 0x10, PT ;  /* 0x000000105d00780c */ /* 0x040fe20003f84270 */
[C---:B------:R-:W-:Y:S01]  /*27b0*/  FMUL.FTZ R20, R0.reuse, R38 ;  /* 0x0000002600147220 */ /* 0x040fe20000410000 */
[C---:B------:R-:W-:Y:S01]  /*27c0*/  FMUL.FTZ R38, R0.reuse, R59 ;  /* 0x0000003b00267220 */ /* 0x040fe20000410000 */
[C---:B------:R-:W-:Y:S01]  /*27d0*/  FMUL.FTZ R12, R0.reuse, R35 ;  /* 0x00000023000c7220 */ /* 0x040fe20000410000 */
[C---:B------:R-:W-:Y:S01]  /*27e0*/  FMUL.FTZ R25, R0.reuse, R43 ;  /* 0x0000002b00197220 */ /* 0x040fe20000410000 */
[----:B------:R-:W2:Y:S01]  /*27f0*/  MUFU.TANH R21, R21 ;  /* 0x0000001500157308 */ /* 0x000ea20000002400 */
[----:B------:R-:W-:Y:S01]  /*2800*/  ISETP.GT.AND P3, PT, R93, 0x11, PT ;  /* 0x000000115d00780c */ /* 0x000fe20003f64270 */
[C---:B------:R-:W-:Y:S01]  /*2810*/  FMUL.FTZ R43, R0.reuse, R44 ;  /* 0x0000002c002b7220 */ /* 0x040fe20000410000 */
[C---:B------:R-:W-:Y:S01]  /*2820*/  FMUL.FTZ R15, R0.reuse, R39 ;  /* 0x00000027000f7220 */ /* 0x040fe20000410000 */
[C---:B------:R-:W-:Y:S01]  /*2830*/  FMUL.FTZ R53, R0.reuse, R53 ;  /* 0x0000003500357220 */ /* 0x040fe20000410000 */
[C---:B------:R-:W-:Y:S01]  /*2840*/  FMUL.FTZ R39, R0.reuse, R58 ;  /* 0x0000003a00277220 */ /* 0x040fe20000410000 */
[C---:B------:R-:W-:Y:S01]  /*2850*/  FMUL.FTZ R35, R0.reuse, R45 ;  /* 0x0000002d00237220 */ /* 0x040fe20000410000 */
[----:B------:R-:W-:Y:S01]  /*2860*/  FMUL.FTZ R48, R0, R48 ;  /* 0x0000003000307220 */ /* 0x000fe20000410000 */
[----:B------:R-:W4:Y:S01]  /*2870*/  MUFU.TANH R4, R4 ;  /* 0x0000000400047308 */ /* 0x000f220000002400 */
[----:B---3--:R-:W-:Y:S01]  /*2880*/  FSEL R50, R14, -INF , P5 ;  /* 0xff8000000e327808 */ /* 0x008fe20002800000 */
[C---:B------:R-:W-:Y:S01]  /*2890*/  FMUL.FTZ R34, R0.reuse, R51 ;  /* 0x0000003300227220 */ /* 0x040fe20000410000 */
[C---:B------:R-:W-:Y:S01]  /*28a0*/  FMUL.FTZ R57, R0.reuse, R57 ;  /* 0x0000003900397220 */ /* 0x040fe20000410000 */
[C---:B------:R-:W-:Y:S01]  /*28b0*/  FMUL.FTZ R26, R0.reuse, R42 ;  /* 0x0000002a001a7220 */ /* 0x040fe20000410000 */
[C---:B------:R-:W-:Y:S01]  /*28c0*/  FMUL.FTZ R49, R0.reuse, R49 ;  /* 0x0000003100317220 */ /* 0x040fe20000410000 */
[C---:B------:R-:W-:Y:S01]  /*28d0*/  FMUL.FTZ R56, R0.reuse, R56 ;  /* 0x0000003800387220 */ /* 0x040fe20000410000 */
[C---:B------:R-:W-:Y:S01]  /*28e0*/  FMUL.FTZ R52, R0.reuse, R52 ;  /* 0x0000003400347220 */ /* 0x040fe20000410000 */
[----:B------:R-:W3:Y:S01]  /*28f0*/  MUFU.TANH R24, R24 ;  /* 0x0000001800187308 */ /* 0x000ee20000002400 */
[----:B--2---:R-:W-:Y:S01]  /*2900*/  FSEL R59, R21, -INF , P4 ;  /* 0xff800000153b7808 */ /* 0x004fe20002000000 */
[C---:B------:R-:W-:Y:S01]  /*2910*/  FMUL.FTZ R61, R0.reuse, R61 ;  /* 0x0000003d003d7220 */ /* 0x040fe20000410000 */
[C---:B------:R-:W-:Y:S01]  /*2920*/  FMUL.FTZ R37, R0.reuse, R55 ;  /* 0x0000003700257220 */ /* 0x040fe20000410000 */
[C---:B------:R-:W-:Y:S01]  /*2930*/  FMUL.FTZ R36, R0.reuse, R54 ;  /* 0x0000003600247220 */ /* 0x040fe20000410000 */
[C---:B------:R-:W-:Y:S01]  /*2940*/  FMUL.FTZ R65, R0.reuse, R65 ;  /* 0x0000004100417220 */ /* 0x040fe20000410000 */
[C---:B------:R-:W-:Y:S01]  /*2950*/  FMUL.FTZ R68, R0.reuse, R68 ;  /* 0x0000004400447220 */ /* 0x040fe20000410000 */
[----:B------:R-:W-:Y:S01]  /*2960*/  FMUL.FTZ R40, R0, R62 ;  /* 0x0000003e00287220 */ /* 0x000fe20000410000 */
[----:B------:R2:W-:Y:S01]  /*2970*/  MUFU.TANH R63, R46 ;  /* 0x0000002e003f7308 */ /* 0x0005e20000002400 */
[----:B----4-:R-:W-:Y:S01]  /*2980*/  FSEL R4, R4, -INF , P2 ;  /* 0xff80000004047808 */ /* 0x010fe20001000000 */
[C---:B------:R-:W-:Y:S01]  /*2990*/  FMUL.FTZ R69, R0.reuse, R69 ;  /* 0x0000004500457220 */ /* 0x040fe20000410000 */
[C---:B------:R-:W-:Y:S01]  /*29a0*/  FMUL.FTZ R72, R0.reuse, R72 ;  /* 0x0000004800487220 */ /* 0x040fe20000410000 */
[C---:B------:R-:W-:Y:S01]  /*29b0*/  FMUL.FTZ R64, R0.reuse, R66 ;  /* 0x0000004200407220 */ /* 0x040fe20000410000 */
[C---:B------:R-:W-:Y:S01]  /*29c0*/  FMUL.FTZ R73, R0.reuse, R73 ;  /* 0x0000004900497220 */ /* 0x040fe20000410000 */
[C---:B------:R-:W-:Y:S01]  /*29d0*/  FMUL.FTZ R42, R0.reuse, R67 ;  /* 0x00000043002a7220 */ /* 0x040fe20000410000 */
[C---:B------:R-:W-:Y:S01]  /*29e0*/  FMUL.FTZ R76, R0.reuse, R76 ;  /* 0x0000004c004c7220 */ /* 0x040fe20000410000 */
[----:B------:R-:W4:Y:S01]  /*29f0*/  MUFU.TANH R3, R3 ;  /* 0x0000000300037308 */ /* 0x000f220000002400 */
[----:B--2---:R-:W-:Y:S01]  /*2a00*/  FSEL R46, R7, -INF , P2 ;  /* 0xff800000072e7808 */ /* 0x004fe20001000000 */
[C---:B------:R-:W-:Y:S01]  /*2a10*/  FMUL.FTZ R70, R0.reuse, R70 ;  /* 0x0000004600467220 */ /* 0x040fe20000410000 */
[----:B------:R-:W-:Y:S01]  /*2a20*/  ISETP.GT.AND P2, PT, R93, 0x18, PT ;  /* 0x000000185d00780c */ /* 0x000fe20003f44270 */
[----:B------:R-:W-:Y:S01]  /*2a30*/  FMUL.FTZ R77, R0, R77 ;  /* 0x0000004d004d7220 */ /* 0x000fe20000410000 */
[----:B------:R-:W-:Y:S01]  /*2a40*/  FMNMX.FTZ R7, R46, R47, !PT ;  /* 0x0000002f2e077209 */ /* 0x000fe20007810000 */
[----:B------:R-:W-:Y:S01]  /*2a50*/  FMUL.FTZ R71, R0, R71 ;  /* 0x0000004700477220 */ /* 0x000fe20000410000 */
[----:B---3--:R-:W-:Y:S01]  /*2a60*/  FSEL R58, R24, -INF , P3 ;  /* 0xff800000183a7808 */ /* 0x008fe20001800000 */
[----:B------:R-:W-:Y:S01]  /*2a70*/  MUFU.TANH R28, R28 ;  /* 0x0000001c001c7308 */ /* 0x000fe20000002400 */
[C---:B------:R-:W-:Y:S01]  /*2a80*/  FMUL.FTZ R80, R0.reuse, R80 ;  /* 0x0000005000507220 */ /* 0x040fe20000410000 */
[C---:B------:R-:W-:Y:S01]  /*2a90*/  FMUL.FTZ R74, R0.reuse, R74 ;  /* 0x0000004a004a7220 */ /* 0x040fe20000410000 */
[C---:B------:R-:W-:Y:S01]  /*2aa0*/  FMUL.FTZ R81, R0.reuse, R81 ;  /* 0x0000005100517220 */ /* 0x040fe20000410000 */
[C---:B------:R-:W-:Y:S01]  /*2ab0*/  FMUL.FTZ R75, R0.reuse, R75 ;  /* 0x0000004b004b7220 */ /* 0x040fe20000410000 */
[C---:B------:R-:W-:Y:S01]  /*2ac0*/  FMUL.FTZ R84, R0.reuse, R84 ;  /* 0x0000005400547220 */ /* 0x040fe20000410000 */
[C---:B------:R-:W-:Y:S01]  /*2ad0*/  FMUL.FTZ R85, R0.reuse, R85 ;  /* 0x0000005500557220 */ /* 0x040fe20000410000 */
[----:B------:R-:W-:Y:S01]  /*2ae0*/  ULDC UR10, c[0x0][0x988] ;  /* 0x00026200000a7ab9 */ /* 0x000fe20000000800 */
[----:B------:R2:W-:Y:S01]  /*2af0*/  MUFU.TANH R91, R60 ;  /* 0x0000003c005b7308 */ /* 0x0005e20000002400 */
[----:B----4-:R-:W-:Y:S01]  /*2b00*/  FSEL R3, R3, -INF , P1 ;  /* 0xff80000003037808 */ /* 0x010fe20000800000 */
[C---:B------:R-:W-:Y:S01]  /*2b10*/  FMUL.FTZ R78, R0.reuse, R78 ;  /* 0x0000004e004e7220 */ /* 0x040fe20000410000 */
[----:B------:R-:W-:Y:S01]  /*2b20*/  ISETP.GT.AND P1, PT, R93, 0x19, PT ;  /* 0x000000195d00780c */ /* 0x000fe20003f24270 */
[C---:B------:R-:W-:Y:S01]  /*2b30*/  FMUL.FTZ R79, R0.reuse, R79 ;  /* 0x0000004f004f7220 */ /* 0x040fe20000410000 */
[----:B------:R-:W-:Y:S01]  /*2b40*/  P2R R88, PR, RZ, 0x1 ;  /* 0x00000001ff587803 */ /* 0x000fe20000000000 */
[C---:B------:R-:W-:Y:S01]  /*2b50*/  FMUL.FTZ R82, R0.reuse, R82 ;  /* 0x0000005200527220 */ /* 0x040fe20000410000 */
[C---:B------:R-:W-:Y:S01]  /*2b60*/  FMUL.FTZ R83, R0.reuse, R83 ;  /* 0x0000005300537220 */ /* 0x040fe20000410000 */
[----:B------:R-:W3:Y:S01]  /*2b70*/  MUFU.TANH R9, R9 ;  /* 0x0000000900097308 */ /* 0x000ee20000002400 */
[----:B--2---:R-:W-:Y:S01]  /*2b80*/  FSEL R60, R11, -INF , P6 ;  /* 0xff8000000b3c7808 */ /* 0x004fe20003000000 */
[C---:B------:R-:W-:Y:S01]  /*2b90*/  FMUL.FTZ R86, R0.reuse, R86 ;  /* 0x0000005600567220 */ /* 0x040fe20000410000 */
[----:B------:R-:W-:Y:S01]  /*2ba0*/  FMUL.FTZ R87, R0, R87 ;  /* 0x0000005700577220 */ /* 0x000fe20000410000 */
[----:B------:R-:W-:Y:S01]  /*2bb0*/  UIADD3 UR6, UR55, 0x38840, URZ ;  /* 0x0003884037067890 */ /* 0x000fe2000fffe03f */
[----:B------:R-:W-:-:S03]  /*2bc0*/  FMNMX.FTZ R7, R60, R7, !PT ;  /* 0x000000073c077209 */ /* 0x000fc60007810000 */
[----:B------:R-:W2:Y:S01]  /*2bd0*/  MUFU.TANH R27, R27 ;  /* 0x0000001b001b7308 */ /* 0x000ea20000002400 */
[----:B------:R-:W-:Y:S01]  /*2be0*/  FMNMX.FTZ R8, R50, R7, !PT ;  /* 0x0000000732087209 */ /* 0x000fe20007810000 */
[----:B------:R-:W-:-:S03]  /*2bf0*/  UPRMT UR6, UR48, 0x654, UR6 ;  /* 0x0000065430067896 */ /* 0x000fc60008000006 */
[----:B------:R-:W-:-:S03]  /*2c00*/  FMNMX.FTZ R7, R59, R8, !PT ;  /* 0x000000083b077209 */ /* 0x000fc60007810000 */
[----:B------:R-:W4:Y:S01]  /*2c10*/  MUFU.TANH R10, R10 ;  /* 0x0000000a000a7308 */ /* 0x000f220000002400 */
[----:B------:R-:W-:Y:S02]  /*2c20*/  FMNMX.FTZ R8, R58, R7, !PT ;  /* 0x000000073a087209 */ /* 0x000fe40007810000 */
[----:B---3--:R-:W-:Y:S01]  /*2c30*/  FSEL R9, R9, -INF , P6 ;  /* 0xff80000009097808 */ /* 0x008fe20003000000 */
[----:B------:R-:W-:Y:S01]  /*2c40*/  SYNCS.ARRIVE.TRANS64.RED.A1T0 RZ, [UR6], RZ ;  /* 0x000000ffffff79a7 */ /* 0x000fe20008100406 */
[----:B------:R-:W-:-:S03]  /*2c50*/  ISETP.GT.AND P6, PT, R93, 0x20, PT ;  /* 0x000000205d00780c */ /* 0x000fc60003fc4270 */
[----:B------:R-:W-:Y:S01]  /*2c60*/  MUFU.TANH R31, R31 ;  /* 0x0000001f001f7308 */ /* 0x000fe20000002400 */
[----:B--2---:R-:W-:-:S07]  /*2c70*/  FSEL R51, R27, -INF , P1 ;  /* 0xff8000001b337808 */ /* 0x004fce0000800000 */
[----:B------:R-:W2:Y:S01]  /*2c80*/  MUFU.TANH R13, R13 ;  /* 0x0000000d000d7308 */ /* 0x000ea20000002400 */
[----:B----4-:R-:W-:Y:S02]  /*2c90*/  FSEL R10, R10, -INF , P5 ;  /* 0xff8000000a0a7808 */ /* 0x010fe40002800000 */
[----:B------:R-:W-:-:S05]  /*2ca0*/  ISETP.GT.AND P5, PT, R93, 0x21, PT ;  /* 0x000000215d00780c */ /* 0x000fca0003fa4270 */
[----:B------:R-:W-:Y:S08]  /*2cb0*/  MUFU.TANH R32, R32 ;  /* 0x0000002000207308 */ /* 0x000ff00000002400 */
[----:B------:R-:W3:Y:S01]  /*2cc0*/  MUFU.TANH R12, R12 ;  /* 0x0000000c000c7308 */ /* 0x000ee20000002400 */
[----:B--2---:R-:W-:Y:S02]  /*2cd0*/  FSEL R13, R13, -INF , P4 ;  /* 0xff8000000d0d7808 */ /* 0x004fe40002000000 */
[----:B------:R-:W-:-:S05]  /*2ce0*/  ISETP.GT.AND P4, PT, R93, 0x28, PT ;  /* 0x000000285d00780c */ /* 0x000fca0003f84270 */
[----:B------:R-:W-:Y:S08]  /*2cf0*/  MUFU.TANH R43, R43 ;  /* 0x0000002b002b7308 */ /* 0x000ff00000002400 */
[----:B------:R2:W-:Y:S01]  /*2d00*/  MUFU.TANH R45, R53 ;  /* 0x00000035002d7308 */ /* 0x0005e20000002400 */
[----:B---3--:R-:W-:Y:S02]  /*2d10*/  FSEL R12, R12, -INF , P3 ;  /* 0xff8000000c0c7808 */ /* 0x008fe40001800000 */
[----:B------:R-:W-:-:S05]  /*2d20*/  ISETP.GT.AND P3, PT, R93, 0x29, PT ;  /* 0x000000295d00780c */ /* 0x000fca0003f64270 */
[----:B------:R-:W-:Y:S01]  /*2d30*/  MUFU.TANH R20, R20 ;  /* 0x0000001400147308 */ /* 0x000fe20000002400 */
[----:B--2---:R-:W-:-:S04]  /*2d40*/  FSEL R53, R28, -INF , P2 ;  /* 0xff8000001c357808 */ /* 0x004fc80001000000 */
[----:B------:R-:W-:-:S03]  /*2d50*/  FMNMX.FTZ R8, R53, R8, !PT ;  /* 0x0000000835087209 */ /* 0x000fc60007810000 */
[----:B------:R-:W-:Y:S01]  /*2d60*/  MUFU.TANH R35, R35 ;  /* 0x0000002300237308 */ /* 0x000fe20000002400 */
[----:B------:R-:W-:-:S07]  /*2d70*/  FMNMX.FTZ R8, R51, R8, !PT ;  /* 0x0000000833087209 */ /* 0x000fce0007810000 */
[----:B------:R-:W2:Y:S08]  /*2d80*/  MUFU.TANH R15, R15 ;  /* 0x0000000f000f7308 */ /* 0x000eb00000002400 */
[----:B------:R-:W-:Y:S08]  /*2d90*/  MUFU.TANH R48, R48 ;  /* 0x0000003000307308 */ /* 0x000ff00000002400 */
[----:B------:R3:W-:Y:S01]  /*2da0*/  MUFU.TANH R90, R57 ;  /* 0x00000039005a7308 */ /* 0x0007e20000002400 */
[----:B--2---:R-:W-:-:S02]  /*2db0*/  FSEL R15, R15, -INF , P1 ;  /* 0xff8000000f0f7808 */ /* 0x004fc40000800000 */
[----:B------:R-:W-:-:S05]  /*2dc0*/  ISETP.GT.AND P1, PT, R93, 0x31, PT ;  /* 0x000000315d00780c */ /* 0x000fca0003f24270 */
[----:B------:R-:W2:Y:S01]  /*2dd0*/  MUFU.TANH R26, R26 ;  /* 0x0000001a001a7308 */ /* 0x000ea20000002400 */
[----:B---3--:R-:W-:-:S04]  /*2de0*/  FSEL R57, R31, -INF , P6 ;  /* 0xff8000001f397808 */ /* 0x008fc80003000000 */
[----:B------:R-:W-:-:S03]  /*2df0*/  FMNMX.FTZ R7, R57, R8, !PT ;  /* 0x0000000839077209 */ /* 0x000fc60007810000 */
[----:B------:R3:W4:Y:S08]  /*2e00*/  MUFU.TANH R44, R49 ;  /* 0x00000031002c7308 */ /* 0x0007300000002400 */
[----:B------:R5:W-:Y:S01]  /*2e10*/  MUFU.TANH R89, R56 ;  /* 0x0000003800597308 */ /* 0x000be20000002400 */
[----:B---3--:R-:W-:Y:S02]  /*2e20*/  FSEL R49, R43, -INF , P4 ;  /* 0xff8000002b317808 */ /* 0x008fe40002000000 */
[----:B--2---:R-:W-:-:S02]  /*2e30*/  FSEL R26, R26, -INF , P6 ;  /* 0xff8000001a1a7808 */ /* 0x004fc40003000000 */
[----:B------:R-:W-:-:S03]  /*2e40*/  ISETP.GT.AND P6, PT, R93, 0x38, PT ;  /* 0x000000385d00780c */ /* 0x000fc60003fc4270 */
[----:B------:R-:W2:Y:S01]  /*2e50*/  MUFU.TANH R25, R25 ;  /* 0x0000001900197308 */ /* 0x000ea20000002400 */
[----:B-----5:R-:W-:Y:S02]  /*2e60*/  FSEL R56, R32, -INF , P5 ;  /* 0xff80000020387808 */ /* 0x020fe40002800000 */
[----:B----4-:R-:W-:Y:S02]  /*2e70*/  FSEL R54, R44, -INF , P1 ;  /* 0xff8000002c367808 */ /* 0x010fe40000800000 */
[----:B------:R-:W-:Y:S02]  /*2e80*/  FMNMX.FTZ R8, R56, R7, !PT ;  /* 0x0000000738087209 */ /* 0x000fe40007810000 */
[----:B------:R-:W-:Y:S01]  /*2e90*/  FSEL R7, R20, -INF , P2 ;  /* 0xff80000014077808 */ /* 0x000fe20001000000 */
[----:B------:R-:W3:Y:S01]  /*2ea0*/  MUFU.TANH R52, R52 ;  /* 0x0000003400347308 */ /* 0x000ee20000002400 */
[----:B------:R-:W-:Y:S02]  /*2eb0*/  ISETP.GT.AND P2, PT, R93, 0x30, PT ;  /* 0x000000305d00780c */ /* 0x000fe40003f44270 */
[----:B------:R-:W-:-:S02]  /*2ec0*/  FMNMX.FTZ R8, R49, R8, !PT ;  /* 0x0000000831087209 */ /* 0x000fc40007810000 */
[----:B------:R-:W-:-:S03]  /*2ed0*/  FSEL R55, R48, -INF , P2 ;  /* 0xff80000030377808 */ /* 0x000fc60001000000 */
[----:B------:R-:W4:Y:S01]  /*2ee0*/  MUFU.TANH R30, R30 ;  /* 0x0000001e001e7308 */ /* 0x000f220000002400 */
[----:B--2---:R-:W-:Y:S02]  /*2ef0*/  FSEL R25, R25, -INF , P5 ;  /* 0xff80000019197808 */ /* 0x004fe40002800000 */
[----:B------:R-:W-:-:S04]  /*2f00*/  ISETP.GT.AND P5, PT, R93, 0x39, PT ;  /* 0x000000395d00780c */ /* 0x000fc80003fa4270 */
[----:B------:R-:W-:Y:S01]  /*2f10*/  FSEL R45, R45, -INF , P5 ;  /* 0xff8000002d2d7808 */ /* 0x000fe20002800000 */
[----:B------:R2:W-:Y:S01]  /*2f20*/  MUFU.TANH R92, R61 ;  /* 0x0000003d005c7308 */ /* 0x0005e20000002400 */
[----:B---3--:R-:W-:-:S07]  /*2f30*/  FSEL R48, R52, -INF , P6 ;  /* 0xff80000034307808 */ /* 0x008fce0003000000 */
[----:B------:R-:W3:Y:S01]  /*2f40*/  MUFU.TANH R29, R29 ;  /* 0x0000001d001d7308 */ /* 0x000ee20000002400 */
[----:B--2---:R-:W-:-:S04]  /*2f50*/  FSEL R61, R35, -INF , P3 ;  /* 0xff800000233d7808 */ /* 0x004fc80001800000 */
[----:B------:R-:W-:-:S03]  /*2f60*/  FMNMX.FTZ R8, R61, R8, !PT ;  /* 0x000000083d087209 */ /* 0x000fc60007810000 */
[----:B------:R-:W2:Y:S01]  /*2f70*/  MUFU.TANH R33, R33 ;  /* 0x0000002100217308 */ /* 0x000ea20000002400 */
[----:B------:R-:W-:Y:S02]  /*2f80*/  FMNMX.FTZ R11, R55, R8, !PT ;  /* 0x00000008370b7209 */ /* 0x000fe40007810000 */
[----:B----4-:R-:W-:Y:S02]  /*2f90*/  FSEL R8, R30, -INF , P4 ;  /* 0xff8000001e087808 */ /* 0x010fe40002000000 */
[----:B------:R-:W-:Y:S02]  /*2fa0*/  FMNMX.FTZ R11, R54, R11, !PT ;  /* 0x0000000b360b7209 */ /* 0x000fe40007810000 */
[----:B------:R-:W-:Y:S01]  /*2fb0*/  ISETP.GT.AND P4, PT, R93, 0x40, PT ;  /* 0x000000405d00780c */ /* 0x000fe20003f84270 */
[----:B------:R-:W4:Y:S01]  /*2fc0*/  MUFU.TANH R34, R34 ;  /* 0x0000002200227308 */ /* 0x000f220000002400 */
[----:B------:R-:W-:Y:S02]  /*2fd0*/  FMNMX.FTZ R14, R48, R11, !PT ;  /* 0x0000000b300e7209 */ /* 0x000fe40007810000 */
[----:B---3--:R-:W-:-:S02]  /*2fe0*/  FSEL R29, R29, -INF , P3 ;  /* 0xff8000001d1d7808 */ /* 0x008fc40001800000 */
[----:B------:R-:W-:Y:S02]  /*2ff0*/  ISETP.GT.AND P3, PT, R93, 0x41, PT ;  /* 0x000000415d00780c */ /* 0x000fe40003f64270 */
[----:B------:R-:W-:Y:S01]  /*3000*/  FSEL R43, R89, -INF , P4 ;  /* 0xff800000592b7808 */ /* 0x000fe20002000000 */
[----:B------:R-:W3:Y:S01]  /*3010*/  MUFU.TANH R36, R36 ;  /* 0x0000002400247308 */ /* 0x000ee20000002400 */
[----:B------:R-:W-:Y:S02]  /*3020*/  FMNMX.FTZ R14, R45, R14, !PT ;  /* 0x0000000e2d0e7209 */ /* 0x000fe40007810000 */
[----:B--2---:R-:W-:Y:S02]  /*3030*/  FSEL R11, R33, -INF , P2 ;  /* 0xff800000210b7808 */ /* 0x004fe40001000000 */
[----:B------:R-:W-:Y:S02]  /*3040*/  ISETP.GT.AND P2, PT, R93, 0x48, PT ;  /* 0x000000485d00780c */ /* 0x000fe40003f44270 */
[----:B------:R-:W-:Y:S01]  /*3050*/  FSEL R44, R90, -INF , P3 ;  /* 0xff8000005a2c7808 */ /* 0x000fe20001800000 */
[----:B------:R-:W2:Y:S01]  /*3060*/  MUFU.TANH R37, R37 ;  /* 0x0000002500257308 */ /* 0x000ea20000002400 */
[----:B------:R-:W-:-:S02]  /*3070*/  FMNMX.FTZ R21, R43, R14, !PT ;  /* 0x0000000e2b157209 */ /* 0x000fc40007810000 */
[----:B----4-:R-:W-:Y:S02]  /*3080*/  FSEL R14, R34, -INF , P1 ;  /* 0xff800000220e7808 */ /* 0x010fe40000800000 */
[----:B------:R-:W-:Y:S02]  /*3090*/  ISETP.GT.AND P1, PT, R93, 0x49, PT ;  /* 0x000000495d00780c */ /* 0x000fe40003f24270 */
[----:B------:R-:W-:Y:S01]  /*30a0*/  FSEL R52, R91, -INF , P2 ;  /* 0xff8000005b347808 */ /* 0x000fe20001000000 */
[----:B------:R-:W4:Y:S01]  /*30b0*/  MUFU.TANH R39, R39 ;  /* 0x0000002700277308 */ /* 0x000f220000002400 */
[----:B------:R-:W-:Y:S02]  /*30c0*/  FMNMX.FTZ R27, R44, R21, !PT ;  /* 0x000000152c1b7209 */ /* 0x000fe40007810000 */
[----:B---3--:R-:W-:Y:S02]  /*30d0*/  FSEL R21, R36, -INF , P6 ;  /* 0xff80000024157808 */ /* 0x008fe40003000000 */
[----:B------:R-:W-:-:S02]  /*30e0*/  ISETP.GT.AND P6, PT, R93, 0x50, PT ;  /* 0x000000505d00780c */ /* 0x000fc40003fc4270 */
        /* <DEDUP_REMOVED lines=10> */
[----:B------:R-:W-:Y:S01]  /*3190*/  FMNMX.FTZ R20, R63, R20, !PT ;  /* 0x000000143f147209 */ /* 0x000fe20007810000 */
[----:B------:R-:W4:Y:S01]  /*31a0*/  MUFU.TANH R68, R68 ;  /* 0x0000004400447308 */ /* 0x000f220000002400 */
[----:B---3--:R-:W-:-:S04]  /*31b0*/  FSEL R39, R65, -INF , P5 ;  /* 0xff80000041277808 */ /* 0x008fc80002800000 */
[----:B------:R-:W-:-:S03]  /*31c0*/  FMNMX.FTZ R31, R39, R20, !PT ;  /* 0x00000014271f7209 */ /* 0x000fc60007810000 */
[----:B------:R-:W3:Y:S01]  /*31d0*/  MUFU.TANH R40, R40 ;  /* 0x0000002800287308 */ /* 0x000ee20000002400 */
[----:B--2---:R-:W-:Y:S02]  /*31e0*/  FSEL R28, R38, -INF , P3 ;  /* 0xff800000261c7808 */ /* 0x004fe40001800000 */
[----:B------:R-:W-:-:S05]  /*31f0*/  ISETP.GT.AND P3, PT, R93, 0x59, PT ;  /* 0x000000595d00780c */ /* 0x000fca0003f64270 */
[----:B------:R-:W2:Y:S01]  /*3200*/  MUFU.TANH R69, R69 ;  /* 0x0000004500457308 */ /* 0x000ea20000002400 */
[----:B----4-:R-:W-:-:S04]  /*3210*/  FSEL R38, R68, -INF , P4 ;  /* 0xff80000044267808 */ /* 0x010fc80002000000 */
[----:B------:R-:W-:-:S03]  /*3220*/  FMNMX.FTZ R33, R38, R31, !PT ;  /* 0x0000001f26217209 */ /* 0x000fc60007810000 */
[----:B------:R-:W4:Y:S01]  /*3230*/  MUFU.TANH R41, R41 ;  /* 0x0000002900297308 */ /* 0x000f220000002400 */
[----:B---3--:R-:W-:Y:S02]  /*3240*/  FSEL R30, R40, -INF , P2 ;  /* 0xff800000281e7808 */ /* 0x008fe40001000000 */
[----:B------:R-:W-:-:S05]  /*3250*/  ISETP.GT.AND P2, PT, R93, 0x60, PT ;  /* 0x000000605d00780c */ /* 0x000fca0003f44270 */
[----:B------:R-:W3:Y:S01]  /*3260*/  MUFU.TANH R72, R72 ;  /* 0x0000004800487308 */ /* 0x000ee20000002400 */
[----:B--2---:R-:W-:-:S04]  /*3270*/  FSEL R40, R69, -INF , P3 ;  /* 0xff80000045287808 */ /* 0x004fc80001800000 */
[----:B------:R-:W-:-:S03]  /*3280*/  FMNMX.FTZ R20, R40, R33, !PT ;  /* 0x0000002128147209 */ /* 0x000fc60007810000 */
[----:B------:R-:W2:Y:S01]  /*3290*/  MUFU.TANH R64, R64 ;  /* 0x0000004000407308 */ /* 0x000ea20000002400 */
[----:B----4-:R-:W-:Y:S02]  /*32a0*/  FSEL R31, R41, -INF , P1 ;  /* 0xff800000291f7808 */ /* 0x010fe40000800000 */
[----:B------:R-:W-:-:S05]  /*32b0*/  ISETP.GT.AND P1, PT, R93, 0x61, PT ;  /* 0x000000615d00780c */ /* 0x000fca0003f24270 */
        /* <DEDUP_REMOVED lines=36> */
[----:B------:R-:W-:Y:S01]  /*3500*/  MUFU.TANH R78, R78 ;  /* 0x0000004e004e7308 */ /* 0x000fe20000002400 */
[----:B---3--:R-:W-:-:S04]  /*3510*/  FSEL R68, R84, -INF , P2 ;  /* 0xff80000054447808 */ /* 0x008fc80001000000 */
[----:B------:R-:W-:-:S03]  /*3520*/  FMNMX.FTZ R20, R68, R71, !PT ;  /* 0x0000004744147209 */ /* 0x000fc60007810000 */
[----:B------:R-:W-:Y:S01]  /*3530*/  MUFU.TANH R79, R79 ;  /* 0x0000004f004f7308 */ /* 0x000fe20000002400 */
[----:B--2---:R-:W-:-:S04]  /*3540*/  FSEL R69, R85, -INF , P1 ;  /* 0xff80000055457808 */ /* 0x004fc80000800000 */
[----:B------:R-:W-:-:S03]  /*3550*/  FMNMX.FTZ R71, R69, R20, !PT ;  /* 0x0000001445477209 */ /* 0x000fc60007810000 */
[----:B------:R-:W2:Y:S02]  /*3560*/  MUFU.TANH R82, R82 ;  /* 0x0000005200527308 */ /* 0x000ea40000002400 */
[----:B------:R-:W3:Y:S06]  /*3570*/  SHFL.BFLY PT, R20, R71, 0x2, 0x1f ;  /* 0x0c401f0047147f89 */ /* 0x000eec00000e0000 */
[----:B------:R-:W-:Y:S08]  /*3580*/  MUFU.TANH R83, R83 ;  /* 0x0000005300537308 */ /* 0x000ff00000002400 */
[----:B------:R-:W-:Y:S01]  /*3590*/  MUFU.TANH R86, R86 ;  /* 0x0000005600567308 */ /* 0x000fe20000002400 */
[----:B---3--:R-:W-:-:S05]  /*35a0*/  FMNMX.FTZ R72, R71, R20, !PT ;  /* 0x0000001447487209 */ /* 0x008fca0007810000 */
[----:B------:R-:W3:Y:S02]  /*35b0*/  SHFL.BFLY PT, R73, R72, 0x1, 0x1f ;  /* 0x0c201f0048497f89 */ /* 0x000ee400000e0000 */
[----:B---3--:R-:W-:Y:S01]  /*35c0*/  FMNMX.FTZ R20, R72, R73, !PT ;  /* 0x0000004948147209 */ /* 0x008fe20007810000 */
[----:B------:R-:W-:Y:S01]  /*35d0*/  IMAD.U32 R73, RZ, RZ, UR10 ;  /* 0x0000000aff497e24 */ /* 0x000fe2000f8e00ff */
[----:B------:R-:W3:Y:S02]  /*35e0*/  MUFU.TANH R72, R87 ;  /* 0x0000005700487308 */ /* 0x000ee40000002400 */
[C---:B------:R-:W-:Y:S01]  /*35f0*/  FSETP.NEU.FTZ.AND P0, PT, R20.reuse, -INF , PT ;  /* 0xff8000001400780b */ /* 0x040fe20003f1d000 */
[----:B------:R-:W-:-:S05]  /*3600*/  FFMA.FTZ R70, R20, R73, -8 ;  /* 0xc100000014467423 */ /* 0x000fca0000010049 */
[----:B------:R-:W-:Y:S02]  /*3610*/  FSEL R70, R70, RZ, P0 ;  /* 0x000000ff46467208 */ /* 0x000fe40000000000 */
[----:B------:R-:W-:-:S03]  /*3620*/  ISETP.NE.AND P0, PT, R88, RZ, PT ;  /* 0x000000ff5800720c */ /* 0x000fc60003f05270 */
[--C-:B------:R-:W-:Y:S01]  /*3630*/  FFMA.FTZ R152, R46, UR10, -R70.reuse ;  /* 0x0000000a2e987c23 */ /* 0x100fe20008010846 */
[----:B------:R-:W-:-:S01]  /*3640*/  FFMA.FTZ R46, R60, UR10, -R70 ;  /* 0x0000000a3c2e7c23 */ /* 0x000fc20008010846 */
[----:B------:R-:W-:Y:S01]  /*3650*/  FMNMX.FTZ R60, R4, R3, !PT ;  /* 0x00000003043c7209 */ /* 0x000fe20007810000 */
[----:B------:R-:W-:-:S01]  /*3660*/  FFMA.FTZ R71, R50, UR10, -R70 ;  /* 0x0000000a32477c23 */ /* 0x000fc20008010846 */
        /* <DEDUP_REMOVED lines=8> */
[----:B--2---:R-:W-:Y:S01]  /*36f0*/  FSEL R45, R82, -INF , P4 ;  /* 0xff800000522d7808 */ /* 0x004fe20002000000 */
[----:B------:R-:W-:-:S01]  /*3700*/  FFMA.FTZ R76, R44, UR10, -R70 ;  /* 0x0000000a2c4c7c23 */ /* 0x000fc20008010846 */
[----:B------:R-:W-:Y:S01]  /*3710*/  FMNMX.FTZ R59, R13, R50, !PT ;  /* 0x000000320d3b7209 */ /* 0x000fe20007810000 */
[----:B------:R-:W-:-:S01]  /*3720*/  FFMA.FTZ R44, R52, UR10, -R70 ;  /* 0x0000000a342c7c23 */ /* 0x000fc20008010846 */
[----:B---3--:R-:W-:Y:S01]  /*3730*/  FSEL R72, R72, -INF , P1 ;  /* 0xff80000048487808 */ /* 0x008fe20000800000 */
[----:B------:R-:W-:-:S01]  /*3740*/  FFMA.FTZ R162, R63, UR10, -R70 ;  /* 0x0000000a3fa27c23 */ /* 0x000fc20008010846 */
[----:B------:R-:W-:Y:S01]  /*3750*/  FMNMX.FTZ R50, R12, R59, !PT ;  /* 0x0000003b0c327209 */ /* 0x000fe20007810000 */
[----:B------:R-:W-:-:S01]  /*3760*/  FFMA.FTZ R59, R58, UR10, -R70 ;  /* 0x0000000a3a3b7c23 */ /* 0x000fc20008010846 */
[--C-:B------:R-:W-:Y:S01]  /*3770*/  FFMA.FTZ R47, R47, UR10, -R70.reuse ;  /* 0x0000000a2f2f7c23 */ /* 0x100fe20008010846 */
[----:B------:R-:W-:-:S01]  /*3780*/  FFMA.FTZ R63, R40, UR10, -R70 ;  /* 0x0000000a283f7c23 */ /* 0x000fc20008010846 */
[----:B------:R-:W-:Y:S01]  /*3790*/  FMNMX.FTZ R50, R7, R50, !PT ;  /* 0x0000003207327209 */ /* 0x000fe20007810000 */
[----:B------:R-:W-:-:S01]  /*37a0*/  FFMA.FTZ R40, R42, UR10, -R70 ;  /* 0x0000000a2a287c23 */ /* 0x000fc20008010846 */
[----:B------:R-:W-:Y:S01]  /*37b0*/  MUFU.EX2 R152, R152 ;  /* 0x0000009800987308 */ /* 0x000fe20000000800 */
[----:B------:R-:W-:-:S01]  /*37c0*/  FFMA.FTZ R51, R51, UR10, -R70 ;  /* 0x0000000a33337c23 */ /* 0x000fc20008010846 */
[----:B------:R-:W-:Y:S01]  /*37d0*/  FMNMX.FTZ R73, R15, R50, !PT ;  /* 0x000000320f497209 */ /* 0x000fe20007810000 */
[----:B------:R-:W-:-:S01]  /*37e0*/  FFMA.FTZ R50, R53, UR10, -R70 ;  /* 0x0000000a35327c23 */ /* 0x000fc20008010846 */
[--C-:B------:R-:W-:Y:S01]  /*37f0*/  FFMA.FTZ R164, R41, UR10, -R70.reuse ;  /* 0x0000000a29a47c23 */ /* 0x100fe20008010846 */
[----:B------:R-:W-:-:S01]  /*3800*/  FFMA.FTZ R41, R64, UR10, -R70 ;  /* 0x0000000a40297c23 */ /* 0x000fc20008010846 */
[----:B------:R-:W-:Y:S01]  /*3810*/  FMNMX.FTZ R58, R26, R73, !PT ;  /* 0x000000491a3a7209 */ /* 0x000fe20007810000 */
[----:B------:R-:W-:-:S01]  /*3820*/  FFMA.FTZ R166, R66, UR10, -R70 ;  /* 0x0000000a42a67c23 */ /* 0x000fc20008010846 */
[----:B------:R-:W2:Y:S01]  /*3830*/  MUFU.EX2 R47, R47 ;  /* 0x0000002f002f7308 */ /* 0x000ea20000000800 */
[----:B------:R-:W-:-:S01]  /*3840*/  FFMA.FTZ R49, R49, UR10, -R70 ;  /* 0x0000000a31317c23 */ /* 0x000fc20008010846 */
[----:B------:R-:W-:Y:S01]  /*3850*/  FMNMX.FTZ R53, R25, R58, !PT ;  /* 0x0000003a19357209 */ /* 0x000fe20007810000 */
[----:B------:R-:W-:-:S01]  /*3860*/  FFMA.FTZ R39, R39, UR10, -R70 ;  /* 0x0000000a27277c23 */ /* 0x000fc20008010846 */
[----:B------:R-:W-:-:S02]  /*3870*/  FFMA.FTZ R38, R38, UR10, -R70 ;  /* 0x0000000a26267c23 */ /* 0x000fc40008010846 */
[----:B------:R-:W-:Y:S02]  /*3880*/  FMNMX.FTZ R58, R8, R53, !PT ;  /* 0x00000035083a7209 */ /* 0x000fe40007810000 */
[----:B------:R-:W3:Y:S02]  /*3890*/  MUFU.EX2 R46, R46 ;  /* 0x0000002e002e7308 */ /* 0x000ee40000000800 */
[----:B------:R-:W-:-:S04]  /*38a0*/  FMNMX.FTZ R58, R29, R58, !PT ;  /* 0x0000003a1d3a7209 */ /* 0x000fc80007810000 */
[----:B------:R-:W-:Y:S02]  /*38b0*/  FMNMX.FTZ R53, R11, R58, !PT ;  /* 0x0000003a0b357209 */ /* 0x000fe40007810000 */
[----:B------:R-:W4:Y:S02]  /*38c0*/  MUFU.EX2 R71, R71 ;  /* 0x0000004700477308 */ /* 0x000f240000000800 */
[----:B------:R-:W-:Y:S01]  /*38d0*/  FMNMX.FTZ R58, R14, R53, !PT ;  /* 0x000000350e3a7209 */ /* 0x000fe20007810000 */
[----:B------:R-:W-:-:S03]  /*38e0*/  FFMA.FTZ R53, R56, UR10, -R70 ;  /* 0x0000000a38357c23 */ /* 0x000fc60008010846 */
[----:B------:R-:W-:Y:S02]  /*38f0*/  FMNMX.FTZ R57, R21, R58, !PT ;  /* 0x0000003a15397209 */ /* 0x000fe40007810000 */
[----:B------:R-:W-:Y:S02]  /*3900*/  MUFU.EX2 R154, R154 ;  /* 0x0000009a009a7308 */ /* 0x000fe40000000800 */
[----:B------:R-:W-:-:S04]  /*3910*/  FMNMX.FTZ R56, R24, R57, !PT ;  /* 0x0000003918387209 */ /* 0x000fc80007810000 */
[----:B------:R-:W-:Y:S01]  /*3920*/  FMNMX.FTZ R57, R27, R56, !PT ;  /* 0x000000381b397209 */ /* 0x000fe20007810000 */
[----:B------:R-:W-:-:S01]  /*3930*/  FFMA.FTZ R56, R61, UR10, -R70 ;  /* 0x0000000a3d387c23 */ /* 0x000fc20008010846 */
        /* <DEDUP_REMOVED lines=9> */
[----:B------:R5:W-:Y:S02]  /*39d0*/  MUFU.EX2 R55, R60 ;  /* 0x0000003c00377308 */ /* 0x000be40000000800 */
[----:B------:R-:W-:Y:S01]  /*39e0*/  FMNMX.FTZ R57, R35, R54, !PT ;  /* 0x0000003623397209 */ /* 0x000fe20007810000 */
[----:B------:R-:W-:Y:S01]  /*39f0*/  FFMA.FTZ R54, R48, UR10, -R70 ;  /* 0x0000000a30367c23 */ /* 0x000fe20008010846 */
[----:B------:R-:W-:Y:S02]  /*3a00*/  FSEL R48, R78, -INF , P6 ;  /* 0xff8000004e307808 */ /* 0x000fe40003000000 */
[----:B------:R-:W-:Y:S02]  /*3a10*/  FMNMX.FTZ R58, R36, R57, !PT ;  /* 0x00000039243a7209 */ /* 0x000fe40007810000 */
[----:B------:R-:W-:Y:S01]  /*3a20*/  FSEL R57, R79, -INF , P5 ;  /* 0xff8000004f397808 */ /* 0x000fe20002800000 */
[----:B------:R-:W-:Y:S01]  /*3a30*/  MUFU.EX2 R156, R156 ;  /* 0x0000009c009c7308 */ /* 0x000fe20000000800 */
[----:B------:R-:W-:-:S04]  /*3a40*/  FMNMX.FTZ R61, R37, R58, !PT ;  /* 0x0000003a253d7209 */ /* 0x000fc80007810000 */
[----:B------:R-:W-:-:S03]  /*3a50*/  FMNMX.FTZ R58, R48, R61, !PT ;  /* 0x0000003d303a7209 */ /* 0x000fc60007810000 */
[----:B------:R0:W-:Y:S01]  /*3a60*/  MUFU.EX2 R61, R74 ;  /* 0x0000004a003d7308 */ /* 0x0001e20000000800 */
[----:B-----5:R-:W-:Y:S02]  /*3a70*/  FMNMX.FTZ R60, R57, R58, !PT ;  /* 0x0000003a393c7209 */ /* 0x020fe40007810000 */
[----:B------:R-:W-:Y:S02]  /*3a80*/  FSEL R58, R83, -INF , P3 ;  /* 0xff800000533a7808 */ /* 0x000fe40001800000 */
[----:B------:R-:W-:Y:S02]  /*3a90*/  FMNMX.FTZ R43, R45, R60, !PT ;  /* 0x0000003c2d2b7209 */ /* 0x000fe40007810000 */
[----:B------:R-:W-:Y:S01]  /*3aa0*/  FSEL R60, R86, -INF , P2 ;  /* 0xff800000563c7808 */ /* 0x000fe20001000000 */
[----:B------:R-:W-:Y:S01]  /*3ab0*/  MUFU.EX2 R53, R53 ;  /* 0x0000003500357308 */ /* 0x000fe20000000800 */
[----:B------:R-:W-:-:S04]  /*3ac0*/  FMNMX.FTZ R43, R58, R43, !PT ;  /* 0x0000002b3a2b7209 */ /* 0x000fc80007810000 */
[----:B------:R-:W-:-:S03]  /*3ad0*/  FMNMX.FTZ R73, R60, R43, !PT ;  /* 0x0000002b3c497209 */ /* 0x000fc60007810000 */
[----:B------:R-:W-:Y:S01]  /*3ae0*/  MUFU.EX2 R49, R49 ;  /* 0x0000003100317308 */ /* 0x000fe20000000800 */
[----:B0-----:R-:W-:Y:S01]  /*3af0*/  FMNMX.FTZ R74, R72, R73, !PT ;  /* 0x00000049484a7209 */ /* 0x001fe20007810000 */
[----:B------:R-:W-:-:S04]  /*3b00*/  FFMA.FTZ R73, R62, UR10, -R70 ;  /* 0x0000000a3e497c23 */ /* 0x000fc80008010846 */
[----:B------:R-:W0:Y:S02]  /*3b10*/  SHFL.BFLY PT, R75, R74, 0x2, 0x1f ;  /* 0x0c401f004a4b7f89 */ /* 0x000e2400000e0000 */
[----:B------:R-:W-:Y:S08]  /*3b20*/  MUFU.EX2 R56, R56 ;  /* 0x0000003800387308 */ /* 0x000ff00000000800 */
[----:B------:R-:W-:Y:S08]  /*3b30*/  MUFU.EX2 R158, R158 ;  /* 0x0000009e009e7308 */ /* 0x000ff00000000800 */
[----:B------:R-:W-:Y:S01]  /*3b40*/  MUFU.EX2 R54, R54 ;  /* 0x0000003600367308 */ /* 0x000fe20000000800 */
[----:B0-----:R-:W-:Y:S01]  /*3b50*/  FMNMX.FTZ R52, R74, R75, !PT ;  /* 0x0000004b4a347209 */ /* 0x001fe20007810000 */
[--C-:B------:R-:W-:Y:S01]  /*3b60*/  FFMA.FTZ R75, R65, UR10, -R70.reuse ;  /* 0x0000000a414b7c23 */ /* 0x100fe20008010846 */
[----:B------:R-:W-:-:S01]  /*3b70*/  FFMA.FTZ R65, R67, UR10, -R70 ;  /* 0x0000000a43417c23 */ /* 0x000fc20008010846 */
[----:B------:R-:W-:-:S04]  /*3b80*/  IMAD.U32 R67, RZ, RZ, UR10 ;  /* 0x0000000aff437e24 */ /* 0x000fc8000f8e00ff */
[----:B------:R-:W-:Y:S01]  /*3b90*/  MUFU.EX2 R160, R160 ;  /* 0x000000a000a07308 */ /* 0x000fe20000000800 */
[----:B------:R-:W0:Y:S07]  /*3ba0*/  SHFL.BFLY PT, R77, R52, 0x1, 0x1f ;  /* 0x0c201f00344d7f89 */ /* 0x000e2e00000e0000 */
[----:B------:R-:W-:Y:S08]  /*3bb0*/  MUFU.EX2 R43, R76 ;  /* 0x0000004c002b7308 */ /* 0x000ff00000000800 */
[----:B------:R-:W-:Y:S08]  /*3bc0*/  MUFU.EX2 R44, R44 ;  /* 0x0000002c002c7308 */ /* 0x000ff00000000800 */
[----:B------:R-:W-:Y:S01]  /*3bd0*/  MUFU.EX2 R73, R73 ;  /* 0x0000004900497308 */ /* 0x000fe20000000800 */
[----:B0-----:R-:W-:Y:S01]  /*3be0*/  FMNMX.FTZ R168, R52, R77, !PT ;  /* 0x0000004d34a87209 */ /* 0x001fe20007810000 */
[----:B------:R-:W-:-:S03]  /*3bf0*/  FFMA.FTZ R52, R68, UR10, -R70 ;  /* 0x0000000a44347c23 */ /* 0x000fc60008010846 */
[C---:B------:R-:W-:Y:S01]  /*3c00*/  FSETP.NEU.FTZ.AND P1, PT, R168.reuse, -INF , PT ;  /* 0xff800000a800780b */ /* 0x040fe20003f3d000 */
[----:B------:R-:W-:-:S01]  /*3c10*/  FFMA.FTZ R62, R168, R67, -8 ;  /* 0xc1000000a83e7423 */ /* 0x000fc20000010043 */
[----:B------:R-:W-:Y:S01]  /*3c20*/  FFMA.FTZ R67, R69, UR10, -R70 ;  /* 0x0000000a45437c23 */ /* 0x000fe20008010846 */
[----:B------:R-:W-:Y:S03]  /*3c30*/  MUFU.EX2 R162, R162 ;  /* 0x000000a200a27308 */ /* 0x000fe60000000800 */
[----:B------:R-:W-:-:S05]  /*3c40*/  FSEL R62, R62, RZ, P1 ;  /* 0x000000ff3e3e7208 */ /* 0x000fca0000800000 */
[--C-:B------:R-:W-:Y:S01]  /*3c50*/  FFMA.FTZ R153, R4, UR10, -R62.reuse ;  /* 0x0000000a04997c23 */ /* 0x100fe2000801083e */
        /* <DEDUP_REMOVED lines=9> */
[----:B--2---:R-:W-:Y:S01]  /*3cf0*/  FADD.FTZ R13, R152, R47 ;  /* 0x0000002f980d7221 */ /* 0x004fe20000010000 */
[----:B------:R-:W-:-:S01]  /*3d00*/  FFMA.FTZ R14, R28, UR10, -R62 ;  /* 0x0000000a1c0e7c23 */ /* 0x000fc2000801083e */
[--C-:B------:R-:W-:Y:S01]  /*3d10*/  FFMA.FTZ R64, R15, UR10, -R62.reuse ;  /* 0x0000000a0f407c23 */ /* 0x100fe2000801083e */
[----:B------:R-:W-:-:S01]  /*3d20*/  FFMA.FTZ R24, R24, UR10, -R62 ;  /* 0x0000000a18187c23 */ /* 0x000fc2000801083e */
[----:B------:R-:W0:Y:S01]  /*3d30*/  MUFU.EX2 R42, R42 ;  /* 0x0000002a002a7308 */ /* 0x000e220000000800 */
[----:B---3--:R-:W-:-:S01]  /*3d40*/  FADD.FTZ R68, R46, R13 ;  /* 0x0000000d2e447221 */ /* 0x008fc20000010000 */
[--C-:B------:R-:W-:Y:S01]  /*3d50*/  FFMA.FTZ R157, R26, UR10, -R62.reuse ;  /* 0x0000000a1a9d7c23 */ /* 0x100fe2000801083e */
[----:B------:R-:W-:-:S01]  /*3d60*/  FFMA.FTZ R12, R25, UR10, -R62 ;  /* 0x0000000a190c7c23 */ /* 0x000fc2000801083e */
[----:B------:R-:W-:Y:S01]  /*3d70*/  FFMA.FTZ R26, R29, UR10, -R62 ;  /* 0x0000000a1d1a7c23 */ /* 0x000fe2000801083e */
[----:B----4-:R-:W-:-:S01]  /*3d80*/  FADD.FTZ R15, R71, R68 ;  /* 0x00000044470f7221 */ /* 0x010fc20000010000 */
[--C-:B------:R-:W-:Y:S01]  /*3d90*/  FFMA.FTZ R163, R32, UR10, -R62.reuse ;  /* 0x0000000a20a37c23 */ /* 0x100fe2000801083e */
[----:B------:R-:W-:-:S01]  /*3da0*/  FFMA.FTZ R159, R11, UR10, -R62 ;  /* 0x0000000a0b9f7c23 */ /* 0x000fc2000801083e */
[----:B------:R-:W2:Y:S01]  /*3db0*/  MUFU.EX2 R3, R3 ;  /* 0x0000000300037308 */ /* 0x000ea20000000800 */
[----:B------:R-:W-:-:S01]  /*3dc0*/  FFMA.FTZ R11, R21, UR10, -R62 ;  /* 0x0000000a150b7c23 */ /* 0x000fc2000801083e */
[--C-:B------:R-:W-:Y:S01]  /*3dd0*/  FFMA.FTZ R161, R27, UR10, -R62.reuse ;  /* 0x0000000a1ba17c23 */ /* 0x100fe2000801083e */
[----:B------:R-:W-:-:S01]  /*3de0*/  FFMA.FTZ R30, R30, UR10, -R62 ;  /* 0x0000000a1e1e7c23 */ /* 0x000fc2000801083e */
[--C-:B------:R-:W-:Y:S01]  /*3df0*/  FFMA.FTZ R31, R31, UR10, -R62.reuse ;  /* 0x0000000a1f1f7c23 */ /* 0x100fe2000801083e */
[----:B------:R-:W-:-:S01]  /*3e00*/  FFMA.FTZ R34, R34, UR10, -R62 ;  /* 0x0000000a22227c23 */ /* 0x000fc2000801083e */
[--C-:B------:R-:W-:Y:S01]  /*3e10*/  FFMA.FTZ R35, R35, UR10, -R62.reuse ;  /* 0x0000000a23237c23 */ /* 0x100fe2000801083e */
[----:B------:R-:W-:-:S01]  /*3e20*/  FFMA.FTZ R36, R36, UR10, -R62 ;  /* 0x0000000a24247c23 */ /* 0x000fc2000801083e */
[----:B------:R-:W3:Y:S01]  /*3e30*/  MUFU.EX2 R4, R4 ;  /* 0x0000000400047308 */ /* 0x000ee20000000800 */
[----:B0-----:R-:W-:-:S01]  /*3e40*/  FADD.FTZ R28, R153, R42 ;  /* 0x0000002a991c7221 */ /* 0x001fc20000010000 */
[--C-:B------:R-:W-:Y:S01]  /*3e50*/  FFMA.FTZ R37, R37, UR10, -R62.reuse ;  /* 0x0000000a25257c23 */ /* 0x100fe2000801083e */
[----:B------:R-:W-:-:S01]  /*3e60*/  FFMA.FTZ R48, R48, UR10, -R62 ;  /* 0x0000000a30307c23 */ /* 0x000fc2000801083e */
[--C-:B------:R-:W-:Y:S01]  /*3e70*/  FFMA.FTZ R57, R57, UR10, -R62.reuse ;  /* 0x0000000a39397c23 */ /* 0x100fe2000801083e */
[----:B------:R-:W-:-:S01]  /*3e80*/  FFMA.FTZ R45, R45, UR10, -R62 ;  /* 0x0000000a2d2d7c23 */ /* 0x000fc2000801083e */
[--C-:B------:R-:W-:Y:S01]  /*3e90*/  FFMA.FTZ R58, R58, UR10, -R62.reuse ;  /* 0x0000000a3a3a7c23 */ /* 0x100fe2000801083e */
[----:B------:R-:W-:-:S01]  /*3ea0*/  FFMA.FTZ R60, R60, UR10, -R62 ;  /* 0x0000000a3c3c7c23 */ /* 0x000fc2000801083e */
[----:B------:R-:W0:Y:S01]  /*3eb0*/  MUFU.EX2 R155, R155 ;  /* 0x0000009b009b7308 */ /* 0x000e220000000800 */
[----:B--2---:R-:W-:-:S01]  /*3ec0*/  FADD.FTZ R13, R3, R28 ;  /* 0x0000001c030d7221 */ /* 0x004fc20000010000 */
[----:B------:R-:W-:Y:S01]  /*3ed0*/  FADD.FTZ R28, R154, R15 ;  /* 0x0000000f9a1c7221 */ /* 0x000fe20000010000 */
[----:B------:R-:W-:-:S03]  /*3ee0*/  F2FP.SATFINITE.E4M3.F32.PACK_AB_MERGE_C R46, R71, R46, RZ ;  /* 0x0000002e472e723e */ /* 0x000fc600048070ff */
[----:B------:R-:W-:Y:S01]  /*3ef0*/  FADD.FTZ R15, R59, R28 ;  /* 0x0000001c3b0f7221 */ /* 0x000fe20000010000 */
[----:B------:R-:W-:Y:S01]  /*3f00*/  F2FP.SATFINITE.E4M3.F32.PACK_AB_MERGE_C R152, R47, R152, R46 ;  /* 0x000000982f98723e */ /* 0x000fe2000480702e */
[----:B------:R-:W2:Y:S02]  /*3f10*/  MUFU.EX2 R10, R10 ;  /* 0x0000000a000a7308 */ /* 0x000ea40000000800 */
[----:B------:R-:W-:-:S01]  /*3f20*/  FADD.FTZ R32, R50, R15 ;  /* 0x0000000f32207221 */ /* 0x000fc20000010000 */
[----:B------:R-:W-:-:S03]  /*3f30*/  F2FP.SATFINITE.E4M3.F32.PACK_AB_MERGE_C R50, R51, R50, RZ ;  /* 0x000000323332723e */ /* 0x000fc600048070ff */
[----:B------:R-:W-:Y:S01]  /*3f40*/  FADD.FTZ R15, R51, R32 ;  /* 0x00000020330f7221 */ /* 0x000fe20000010000 */
[----:B------:R-:W-:Y:S01]  /*3f50*/  F2FP.SATFINITE.E4M3.F32.PACK_AB_MERGE_C R154, R59, R154, R50 ;  /* 0x0000009a3b9a723e */ /* 0x000fe20004807032 */
[----:B------:R-:W4:Y:S02]  /*3f60*/  MUFU.EX2 R7, R7 ;  /* 0x0000000700077308 */ /* 0x000f240000000800 */
[----:B------:R-:W-:-:S04]  /*3f70*/  FADD.FTZ R32, R156, R15 ;  /* 0x0000000f9c207221 */ /* 0x000fc80000010000 */
[----:B------:R-:W-:Y:S02]  /*3f80*/  FADD.FTZ R32, R53, R32 ;  /* 0x0000002035207221 */ /* 0x000fe40000010000 */
[----:B------:R-:W5:Y:S08]  /*3f90*/  MUFU.EX2 R64, R64 ;  /* 0x0000004000407308 */ /* 0x000f700000000800 */
[----:B------:R3:W-:Y:S08]  /*3fa0*/  MUFU.EX2 R66, R24 ;  /* 0x0000001800427308 */ /* 0x0007f00000000800 */
[----:B------:R-:W1:Y:S01]  /*3fb0*/  MUFU.EX2 R157, R157 ;  /* 0x0000009d009d7308 */ /* 0x000e620000000800 */
[----:B---3--:R-:W-:-:S04]  /*3fc0*/  FADD.FTZ R24, R4, R13 ;  /* 0x0000000d04187221 */ /* 0x008fc80000010000 */
[----:B0-----:R-:W-:Y:S01]  /*3fd0*/  FADD.FTZ R13, R155, R24 ;  /* 0x000000189b0d7221 */ /* 0x001fe20000010000 */
[----:B------:R-:W-:-:S01]  /*3fe0*/  FFMA.FTZ R24, R33, UR10, -R62 ;  /* 0x0000000a21187c23 */ /* 0x000fc2000801083e */
[----:B------:R-:W-:Y:S01]  /*3ff0*/  FFMA.FTZ R62, R72, UR10, -R62 ;  /* 0x0000000a483e7c23 */ /* 0x000fe2000801083e */
[----:B------:R-:W0:Y:S01]  /*4000*/  MUFU.EX2 R12, R12 ;  /* 0x0000000c000c7308 */ /* 0x000e220000000800 */
[----:B--2---:R-:W-:-:S04]  /*4010*/  FADD.FTZ R28, R10, R13 ;  /* 0x0000000d0a1c7221 */ /* 0x004fc80000010000 */
[----:B----4-:R-:W-:-:S03]  /*4020*/  FADD.FTZ R13, R7, R28 ;  /* 0x0000001c070d7221 */ /* 0x010fc60000010000 */
[----:B------:R-:W2:Y:S01]  /*4030*/  MUFU.EX2 R9, R9 ;  /* 0x0000000900097308 */ /* 0x000ea20000000800 */
[----:B-----5:R-:W-:-:S01]  /*4040*/  FADD.FTZ R28, R64, R13 ;  /* 0x0000000d401c7221 */ /* 0x020fc20000010000 */
[----:B------:R-:W-:-:S03]  /*4050*/  F2FP.SATFINITE.E4M3.F32.PACK_AB_MERGE_C R64, R64, R7, RZ ;  /* 0x000000074040723e */ /* 0x000fc600048070ff */
[----:B-1----:R-:W-:Y:S01]  /*4060*/  FADD.FTZ R13, R157, R28 ;  /* 0x0000001c9d0d7221 */ /* 0x002fe20000010000 */
[----:B------:R-:W-:Y:S02]  /*4070*/  F2FP.SATFINITE.E4M3.F32.PACK_AB_MERGE_C R155, R10, R155, R64 ;  /* 0x0000009b0a9b723e */ /* 0x000fe40004807040 */
[----:B------:R-:W1:Y:S01]  /*4080*/  MUFU.EX2 R26, R26 ;  /* 0x0000001a001a7308 */ /* 0x000e620000000800 */
[----:B0-----:R-:W-:-:S01]  /*4090*/  FADD.FTZ R28, R12, R13 ;  /* 0x0000000d0c1c7221 */ /* 0x001fc20000010000 */
[----:B------:R-:W-:Y:S01]  /*40a0*/  FADD.FTZ R13, R49, R32 ;  /* 0x00000020310d7221 */ /* 0x000fe20000010000 */
[----:B------:R-:W-:-:S03]  /*40b0*/  F2FP.SATFINITE.E4M3.F32.PACK_AB_MERGE_C R49, R56, R49, RZ ;  /* 0x000000313831723e */ /* 0x000fc600048070ff */
[----:B------:R-:W-:Y:S01]  /*40c0*/  FADD.FTZ R13, R56, R13 ;  /* 0x0000000d380d7221 */ /* 0x000fe20000010000 */
[----:B------:R-:W-:Y:S01]  /*40d0*/  F2FP.SATFINITE.E4M3.F32.PACK_AB_MERGE_C R156, R53, R156, R49 ;  /* 0x0000009c359c723e */ /* 0x000fe20004807031 */
[----:B------:R-:W0:Y:S01]  /*40e0*/  MUFU.EX2 R159, R159 ;  /* 0x0000009f009f7308 */ /* 0x000e220000000800 */
[----:B--2---:R-:W-:-:S01]  /*40f0*/  FADD.FTZ R15, R9, R28 ;  /* 0x0000001c090f7221 */ /* 0x004fc20000010000 */
[----:B------:R-:W-:-:S06]  /*4100*/  FADD.FTZ R32, R158, R13 ;  /* 0x0000000d9e207221 */ /* 0x000fcc0000010000 */
[----:B------:R-:W2:Y:S01]  /*4110*/  MUFU.EX2 R8, R8 ;  /* 0x0000000800087308 */ /* 0x000ea20000000800 */
[----:B-1----:R-:W-:-:S01]  /*4120*/  FADD.FTZ R28, R26, R15 ;  /* 0x0000000f1a1c7221 */ /* 0x002fc20000010000 */
[----:B------:R-:W-:-:S04]  /*4130*/  FADD.FTZ R15, R55, R32 ;  /* 0x00000020370f7221 */ /* 0x000fc80000010000 */
[----:B------:R-:W-:Y:S01]  /*4140*/  FADD.FTZ R32, R54, R15 ;  /* 0x0000000f36207221 */ /* 0x000fe20000010000 */
[----:B------:R-:W-:Y:S01]  /*4150*/  F2FP.SATFINITE.E4M3.F32.PACK_AB_MERGE_C R54, R61, R54, RZ ;  /* 0x000000363d36723e */ /* 0x000fe200048070ff */
[----:B------:R-:W1:Y:S01]  /*4160*/  MUFU.EX2 R11, R11 ;  /* 0x0000000b000b7308 */ /* 0x000e620000000800 */
[----:B0-----:R-:W-:-:S01]  /*4170*/  FADD.FTZ R13, R159, R28 ;  /* 0x0000001c9f0d7221 */ /* 0x001fc20000010000 */
[----:B------:R-:W-:Y:S01]  /*4180*/  FADD.FTZ R15, R61, R32 ;  /* 0x000000203d0f7221 */ /* 0x000fe20000010000 */
[----:B------:R-:W-:-:S03]  /*4190*/  F2FP.SATFINITE.E4M3.F32.PACK_AB_MERGE_C R158, R55, R158, R54 ;  /* 0x0000009e379e723e */ /* 0x000fc60004807036 */
[----:B------:R-:W-:Y:S02]  /*41a0*/  FADD.FTZ R32, R160, R15 ;  /* 0x0000000fa0207221 */ /* 0x000fe40000010000 */
[----:B------:R-:W0:Y:S01]  /*41b0*/  MUFU.EX2 R161, R161 ;  /* 0x000000a100a17308 */ /* 0x000e220000000800 */
[----:B--2---:R-:W-:-:S01]  /*41c0*/  FADD.FTZ R28, R8, R13 ;  /* 0x0000000d081c7221 */ /* 0x004fc20000010000 */
[----:B------:R-:W-:-:S06]  /*41d0*/  FADD.FTZ R15, R43, R32 ;  /* 0x000000202b0f7221 */ /* 0x000fcc0000010000 */
[----:B------:R-:W2:Y:S01]  /*41e0*/  MUFU.EX2 R14, R14 ;  /* 0x0000000e000e7308 */ /* 0x000ea20000000800 */
[----:B-1----:R-:W-:-:S01]  /*41f0*/  FADD.FTZ R13, R11, R28 ;  /* 0x0000001c0b0d7221 */ /* 0x002fc20000010000 */
[----:B------:R-:W-:-:S03]  /*4200*/  F2FP.SATFINITE.E4M3.F32.PACK_AB_MERGE_C R11, R66, R11, RZ ;  /* 0x0000000b420b723e */ /* 0x000fc600048070ff */
[----:B------:R-:W-:Y:S01]  /*4210*/  FADD.FTZ R28, R66, R13 ;  /* 0x0000000d421c7221 */ /* 0x000fe20000010000 */
[----:B------:R-:W-:Y:S02]  /*4220*/  F2FP.SATFINITE.E4M3.F32.PACK_AB_MERGE_C R159, R8, R159, R11 ;  /* 0x0000009f089f723e */ /* 0x000fe4000480700b */
[----:B------:R-:W1:Y:S01]  /*4230*/  MUFU.EX2 R30, R30 ;  /* 0x0000001e001e7308 */ /* 0x000e620000000800 */
[----:B0-----:R-:W-:-:S01]  /*4240*/  FADD.FTZ R13, R161, R28 ;  /* 0x0000001ca10d7221 */ /* 0x001fc20000010000 */
[----:B------:R-:W-:Y:S01]  /*4250*/  FADD.FTZ R28, R44, R15 ;  /* 0x0000000f2c1c7221 */ /* 0x000fe20000010000 */
[----:B------:R-:W-:-:S04]  /*4260*/  F2FP.SATFINITE.E4M3.F32.PACK_AB_MERGE_C R44, R73, R44, RZ ;  /* 0x0000002c492c723e */ /* 0x000fc800048070ff */
[----:B------:R-:W-:Y:S01]  /*4270*/  F2FP.SATFINITE.E4M3.F32.PACK_AB_MERGE_C R160, R43, R160, R44 ;  /* 0x000000a02ba0723e */ /* 0x000fe2000480702c */
[----:B------:R-:W0:Y:S01]  /*4280*/  MUFU.EX2 R31, R31 ;  /* 0x0000001f001f7308 */ /* 0x000e220000000800 */
[----:B--2---:R-:W-:-:S07]  /*4290*/  FADD.FTZ R13, R14, R13 ;  /* 0x0000000d0e0d7221 */ /* 0x004fce0000010000 */
[----:B------:R-:W2:Y:S01]  /*42a0*/  MUFU.EX2 R163, R163 ;  /* 0x000000a300a37308 */ /* 0x000ea20000000800 */
[----:B-1----:R-:W-:-:S01]  /*42b0*/  FADD.FTZ R32, R30, R13 ;  /* 0x0000000d1e207221 */ /* 0x002fc20000010000 */
[----:B------:R-:W-:-:S04]  /*42c0*/  FADD.FTZ R13, R73, R28 ;  /* 0x0000001c490d7221 */ /* 0x000fc80000010000 */
[----:B------:R-:W-:Y:S02]  /*42d0*/  FADD.FTZ R28, R162, R13 ;  /* 0x0000000da21c7221 */ /* 0x000fe40000010000 */
[----:B------:R-:W1:Y:S01]  /*42e0*/  MUFU.EX2 R39, R39 ;  /* 0x0000002700277308 */ /* 0x000e620000000800 */
[----:B0-----:R-:W-:-:S01]  /*42f0*/  FADD.FTZ R32, R31, R32 ;  /* 0x000000201f207221 */ /* 0x001fc20000010000 */
[----:B------:R-:W-:-:S04]  /*4300*/  F2FP.SATFINITE.E4M3.F32.PACK_AB_MERGE_C R30, R31, R30, RZ ;  /* 0x0000001e1f1e723e */ /* 0x000fc800048070ff */
[----:B------:R-:W-:Y:S02]  /*4310*/  F2FP.SATFINITE.E4M3.F32.PACK_AB_MERGE_C R161, R14, R161, R30 ;  /* 0x000000a10ea1723e */ /* 0x000fe4000480701e */
[----:B------:R-:W0:Y:S01]  /*4320*/  MUFU.EX2 R24, R24 ;  /* 0x0000001800187308 */ /* 0x000e220000000800 */
[----:B--2---:R-:W-:-:S07]  /*4330*/  FADD.FTZ R13, R163, R32 ;  /* 0x00000020a30d7221 */ /* 0x004fce0000010000 */
[----:B------:R-:W2:Y:S01]  /*4340*/  MUFU.EX2 R38, R38 ;  /* 0x0000002600267308 */ /* 0x000ea20000000800 */
[----:B-1----:R-:W-:-:S07]  /*4350*/  FADD.FTZ R15, R39, R28 ;  /* 0x0000001c270f7221 */ /* 0x002fce0000010000 */
[----:B------:R-:W1:Y:S01]  /*4360*/  MUFU.EX2 R34, R34 ;  /* 0x0000002200227308 */ /* 0x000e620000000800 */
[----:B0-----:R-:W-:-:S07]  /*4370*/  FADD.FTZ R13, R24, R13 ;  /* 0x0000000d180d7221 */ /* 0x001fce0000010000 */
[----:B------:R-:W0:Y:S01]  /*4380*/  MUFU.EX2 R63, R63 ;  /* 0x0000003f003f7308 */ /* 0x000e220000000800 */
[----:B--2---:R-:W-:-:S07]  /*4390*/  FADD.FTZ R28, R38, R15 ;  /* 0x0000000f261c7221 */ /* 0x004fce0000010000 */
[----:B------:R-:W2:Y:S01]  /*43a0*/  MUFU.EX2 R35, R35 ;  /* 0x0000002300237308 */ /* 0x000ea20000000800 */
[----:B-1----:R-:W-:-:S07]  /*43b0*/  FADD.FTZ R32, R34, R13 ;  /* 0x0000000d22207221 */ /* 0x002fce0000010000 */
[----:B------:R-:W1:Y:S01]  /*43c0*/  MUFU.EX2 R164, R164 ;  /* 0x000000a400a47308 */ /* 0x000e620000000800 */
[----:B0-----:R-:W-:-:S01]  /*43d0*/  FADD.FTZ R13, R63, R28 ;  /* 0x0000001c3f0d7221 */ /* 0x001fc20000010000 */
[----:B------:R-:W-:-:S04]  /*43e0*/  F2FP.SATFINITE.E4M3.F32.PACK_AB_MERGE_C R38, R63, R38, RZ ;  /* 0x000000263f26723e */ /* 0x000fc800048070ff */
[----:B------:R-:W-:Y:S02]  /*43f0*/  F2FP.SATFINITE.E4M3.F32.PACK_AB_MERGE_C R162, R39, R162, R38 ;  /* 0x000000a227a2723e */ /* 0x000fe40004807026 */
[----:B------:R-:W0:Y:S01]  /*4400*/  MUFU.EX2 R36, R36 ;  /* 0x0000002400247308 */ /* 0x000e220000000800 */
[----:B--2---:R-:W-:-:S01]  /*4410*/  FADD.FTZ R15, R35, R32 ;  /* 0x00000020230f7221 */ /* 0x004fc20000010000 */
[----:B------:R-:W-:-:S04]  /*4420*/  F2FP.SATFINITE.E4M3.F32.PACK_AB_MERGE_C R34, R35, R34, RZ ;  /* 0x000000222322723e */ /* 0x000fc800048070ff */
[----:B------:R-:W-:Y:S02]  /*4430*/  F2FP.SATFINITE.E4M3.F32.PACK_AB_MERGE_C R163, R24, R163, R34 ;  /* 0x000000a318a3723e */ /* 0x000fe40004807022 */
[----:B------:R-:W2:Y:S01]  /*4440*/  MUFU.EX2 R37, R37 ;  /* 0x0000002500257308 */ /* 0x000ea20000000800 */
[----:B-1----:R-:W-:-:S01]  /*4450*/  FADD.FTZ R28, R164, R13 ;  /* 0x0000000da41c7221 */ /* 0x002fc20000010000 */
[----:B------:R-:W-:-:S04]  /*4460*/  F2FP.SATFINITE.E4M3.F32.PACK_AB_MERGE_C R13, R4, R3, RZ ;  /* 0x00000003040d723e */ /* 0x000fc800048070ff */
[----:B------:R-:W-:Y:S02]  /*4470*/  F2FP.SATFINITE.E4M3.F32.PACK_AB_MERGE_C R153, R42, R153, R13 ;  /* 0x000000992a99723e */ /* 0x000fe4000480700d */
        /* <DEDUP_REMOVED lines=13> */
[C---:B-1----:R-:W-:Y:S01]  /*4550*/  F2FP.SATFINITE.E4M3.F32.PACK_AB_MERGE_C R40, R75.reuse, R40, RZ ;  /* 0x000000284b28723e */ /* 0x042fe200048070ff */
[----:B------:R-:W-:-:S03]  /*4560*/  FADD.FTZ R75, R75, R4 ;  /* 0x000000044b4b7221 */ /* 0x000fc60000010000 */
[----:B------:R-:W-:-:S03]  /*4570*/  F2FP.SATFINITE.E4M3.F32.PACK_AB_MERGE_C R164, R41, R164, R40 ;  /* 0x000000a429a4723e */ /* 0x000fc60004807028 */
        /* <DEDUP_REMOVED lines=16> */
[C---:B--2---:R-:W-:Y:S01]  /*4680*/  F2FP.SATFINITE.E4M3.F32.PACK_AB_MERGE_C R52, R67.reuse, R52, RZ ;  /* 0x000000344334723e */ /* 0x044fe200048070ff */
[----:B------:R-:W-:-:S03]  /*4690*/  FADD.FTZ R3, R67, R4 ;  /* 0x0000000443037221 */ /* 0x000fc60000010000 */
[----:B------:R-:W-:Y:S02]  /*46a0*/  F2FP.SATFINITE.E4M3.F32.PACK_AB_MERGE_C R166, R65, R166, R52 ;  /* 0x000000a641a6723e */ /* 0x000fe40004807034 */
[C---:B-1----:R-:W-:Y:S01]  /*46b0*/  F2FP.SATFINITE.E4M3.F32.PACK_AB_MERGE_C R60, R7.reuse, R60, RZ ;  /* 0x0000003c073c723e */ /* 0x042fe200048070ff */
[----:B------:R-:W-:-:S03]  /*46c0*/  FADD.FTZ R4, R7, R26 ;  /* 0x0000001a07047221 */ /* 0x000fc60000010000 */
[----:B------:R-:W-:Y:S01]  /*46d0*/  F2FP.SATFINITE.E4M3.F32.PACK_AB_MERGE_C R167, R58, R45, R60 ;  /* 0x0000002d3aa7723e */ /* 0x000fe2000480703c */
[----:B------:R-:W-:Y:S06]  /*46e0*/  @!P0 BRA `(.L_x_221) ;  /* 0x0000000000048947 */ /* 0x000fec0003800000 */
[----:B------:R-:W-:Y:S01]  /*46f0*/  BPT.TRAP 0x1 ;  /* 0x000000040000795c */ /* 0x000fe20000300000 */
.L_x_221:
[----:B------:R0:W1:Y:S01]  /*4700*/  SYNCS.PHASECHK.TRANS64.TRYWAIT P1, [UR55+0x38850], R6 ;  /* 0x03885006ff0075a7 */ /* 0x0000620008020177 */
[----:B------:R-:W-:Y:S05]  /*4710*/  @!P0 BRA `(.L_x_222) ;  /* 0x0000000000048947 */ /* 0x000fea0003800000 */
[----:B------:R-:W-:Y:S01]  /*4720*/  BPT.TRAP 0x1 ;  /* 0x000000040000795c */ /* 0x000fe20000300000 */
.L_x_222:
[----:B-1----:R-:W-:Y:S05]  /*4730*/  @P1 BRA `(.L_x_223) ;  /* 0x0000000000081947 */ /* 0x002fea0003800000 */
[----:B------:R-:W1:Y:S02]  /*4740*/  SYNCS.PHASECHK.TRANS64.TRYWAIT P1, [UR55+0x38850], R6 ;  /* 0x03885006ff0075a7 */ /* 0x000e640008020177 */
[----:B-1----:R-:W-:Y:S05]  /*4750*/  @!P1 BRA `(.L_x_224) ;  /* 0x0000010c00ac9947 */ /* 0x002fea0003800000 */
.L_x_223:
[----:B------:R2:W-:Y:S01]  /*4760*/  BAR.SYNC.DEFER_BLOCKING R5, 0x100 ;  /* 0x000400050000751d */ /* 0x0005e20000010000 */
[----:B------:R-:W-:-:S04]  /*4770*/  UIADD3 UR51, UR51, 0x400, URZ ;  /* 0x0000040033337890 */ /* 0x000fc8000fffe03f */
[----:B------:R-:W-:Y:S01]  /*4780*/  USHF.R.U32.HI UR51, URZ, 0x4, UR51 ;  /* 0x000000043f337899 */ /* 0x000fe20008011633 */
[----:B------:R-:W-:-:S03]  /*4790*/  UMOV UR7, 0x40000040 ;  /* 0x4000004000077882 */ /* 0x000fc60000000000 */
[----:B------:R-:W-:-:S04]  /*47a0*/  ULOP3.LUT UR51, UR51, 0x3fff, URZ, 0xc0, !UPT ;  /* 0x00003fff33337892 */ /* 0x000fc8000f8ec03f */
[----:B------:R-:W-:-:S04]  /*47b0*/  ULOP3.LUT UR51, UR51, 0x10000, URZ, 0xfc, !UPT ;  /* 0x0001000033337892 */ /* 0x000fc8000f8efc3f */
[----:B------:R-:W-:Y:S01]  /*47c0*/  ULEA UR11, UR44, UR51, 0xb ;  /* 0x000000332c0b7291 */ /* 0x000fe2000f8e583f */
[----:B------:R-:W-:-:S06]  /*47d0*/  WARPGROUP.ARRIVE ;  /* 0x00000000000079c5 */ /* 0x000fcc0000000000 */
[----:B------:R-:W-:Y:S02]  /*47e0*/  UMOV UR6, UR11 ;  /* 0x0000000b00067c82 */ /* 0x000fe40008000000 */
[----:B------:R-:W-:Y:S01]  /*47f0*/  QGMMA.64x256x32.F32.E4M3.E4M3 R24, R152, gdesc[UR4], RZ, !UPT, gsb0 ;  /* 0x03e0000498187df3 */ /* 0x000fe2000c0008ff */
        /* <DEDUP_REMOVED lines=19> */
[----:B--2---:R-:W-:Y:S05]  /*4930*/  @!P0 BRA `(.L_x_225) ;  /* 0x0000000000048947 */ /* 0x004fea0003800000 */
[----:B------:R-:W-:Y:S01]  /*4940*/  BPT.TRAP 0x1 ;  /* 0x000000040000795c */ /* 0x000fe20000300000 */
.L_x_225:
[----:B------:R-:W-:-:S04]  /*4950*/  UIADD3 UR55, UR55, 0x38860, URZ ;  /* 0x0003886037377890 */ /* 0x000fc8000fffe03f */
[----:B------:R-:W-:-:S09]  /*4960*/  UPRMT UR55, UR48, 0x654, UR55 ;  /* 0x0000065430377896 */ /* 0x000fd20008000037 */
[----:B------:R-:W-:Y:S01]  /*4970*/  SYNCS.ARRIVE.TRANS64.RED.A1T0 RZ, [UR55], RZ ;  /* 0x000000ffffff79a7 */ /* 0x000fe20008100437 */
[----:B------:R-:W-:-:S04]  /*4980*/  UIADD3 UR55, UR49, -0x2, URZ ;  /* 0xfffffffe31377890 */ /* 0x000fc8000fffe03f */
[----:B------:R-:W-:-:S06]  /*4990*/  UISETP.GE.AND UP0, UPT, UR55, UR41, UPT ;  /* 0x000000293700728c */ /* 0x000fcc000bf06270 */
[----:B------:R-:W-:-:S13]  /*49a0*/  PLOP3.LUT P1, PT, PT, PT, UP0, 0x80, 0x0 ;  /* 0x000000000000781c */ /* 0x000fda0003f2f008 */
[----:B------:R-:W-:Y:S05]  /*49b0*/  @!P1 BRA `(.L_x_226) ;  /* 0x0000002800bc9947 */ /* 0x000fea0003800000 */
[----:B------:R-:W-:Y:S01]  /*49c0*/  IMAD.MOV.U32 R5, RZ, RZ, R168 ;  /* 0x000000ffff057224 */ /* 0x000fe200078e00a8 */
[----:B------:R-:W-:Y:S01]  /*49d0*/  ULDC UR48, c[0x0][0x988] ;  /* 0x0002620000307ab9 */ /* 0x000fe20000000800 */
[----:B01----:R-:W-:-:S07]  /*49e0*/  IMAD.MOV.U32 R6, RZ, RZ, R20 ;  /* 0x000000ffff067224 */ /* 0x003fce00078e0014 */
.L_x_237:
[----:B------:R-:W-:Y:S01]  /*49f0*/  UIADD3 UR44, UR44, 0x1, URZ ;  /* 0x000000012c2c7890 */ /* 0x000fe2000fffe03f */
[----:B------:R-:W-:Y:S01]  /*4a00*/  UMOV UR6, UR55 ;  /* 0x0000003700067c82 */ /* 0x000fe20008000000 */
[----:B------:R-:W-:Y:S02]  /*4a10*/  UIADD3 UR55, UR55, -0x1, URZ ;  /* 0xffffffff37377890 */ /* 0x000fe4000fffe03f */
[----:B------:R-:W-:-:S04]  /*4a20*/  UISETP.NE.AND UP0, UPT, UR44, 0x2, UPT ;  /* 0x000000022c00788c */ /* 0x000fc8000bf05270 */
[----:B------:R-:W-:Y:S02]  /*4a30*/  USEL UR7, URZ, 0x1, UP0 ;  /* 0x000000013f077887 */ /* 0x000fe40008000000 */
[----:B------:R-:W-:Y:S02]  /*4a40*/  USEL UR44, UR44, URZ, UP0 ;  /* 0x0000003f2c2c7287 */ /* 0x000fe40008000000 */
[----:B------:R-:W-:Y:S02]  /*4a50*/  ULOP3.LUT UR45, UR45, UR7, URZ, 0x3c, !UPT ;  /* 0x000000072d2d7292 */ /* 0x000fe4000f8e3c3f */
[----:B------:R-:W-:Y:S01]  /*4a60*/  UISETP.GT.AND UP0, UPT, UR6, UR41, UPT ;  /* 0x000000290600728c */ /* 0x000fe2000bf04270 */
[----:B------:R-:W-:Y:S10]  /*4a70*/  @!P0 BRA `(.L_x_227) ;  /* 0x0000000000048947 */ /* 0x000ff40003800000 */
[----:B------:R-:W-:Y:S01]  /*4a80*/  BPT.TRAP 0x1 ;  /* 0x000000040000795c */ /* 0x000fe20000300000 */
.L_x_227:
[----:B------:R-:W0:Y:S01]  /*4a90*/  S2UR UR54, SR_CgaCtaId ;  /* 0x00000000003679c3 */ /* 0x000e220000008800 */
[----:B------:R-:W-:Y:S01]  /*4aa0*/  IMAD.U32 R2, RZ, RZ, UR45 ;  /* 0x0000002dff027e24 */ /* 0x000fe2000f8e00ff */
[----:B------:R-:W-:-:S04]  /*4ab0*/  UMOV UR6, 0x400 ;  /* 0x0000040000067882 */ /* 0x000fc80000000000 */
[----:B------:R-:W-:-:S04]  /*4ac0*/  SHF.L.U32 R2, R2, 0x1f, RZ ;  /* 0x0000001f02027819 */ /* 0x000fc800000006ff */
[----:B------:R-:W-:-:S13]  /*4ad0*/  R2UR UR56, R2 ;  /* 0x00000000023872ca */ /* 0x000fda00000e0000 */
[----:B------:R-:W-:Y:S01]  /*4ae0*/  IMAD.U32 R2, RZ, RZ, UR56 ;  /* 0x00000038ff027e24 */ /* 0x000fe2000f8e00ff */
[----:B0-----:R-:W-:-:S04]  /*4af0*/  ULEA UR6, UR54, UR6, 0x18 ;  /* 0x0000000636067291 */ /* 0x001fc8000f8ec03f */
[----:B------:R-:W-:-:S09]  /*4b00*/  ULEA UR49, UR44, UR6, 0x3 ;  /* 0x000000062c317291 */ /* 0x000fd2000f8e183f */
[----:B------:R0:W1:Y:S01]  /*4b10*/  SYNCS.PHASECHK.TRANS64.TRYWAIT P1, [UR49+0x38830], R2 ;  /* 0x03883002ff0075a7 */ /* 0x0000620008020171 */
[----:B------:R-:W-:Y:S05]  /*4b20*/  @!P0 BRA `(.L_x_228) ;  /* 0x0000000000048947 */ /* 0x000fea0003800000 */
[----:B------:R-:W-:Y:S01]  /*4b30*/  BPT.TRAP 0x1 ;  /* 0x000000040000795c */ /* 0x000fe20000300000 */
.L_x_228:
[----:B-1----:R-:W-:Y:S05]  /*4b40*/  @P1 BRA `(.L_x_229) ;  /* 0x00000000000c1947 */ /* 0x002fea0003800000 */
[----:B0-----:R-:W-:-:S04]  /*4b50*/  IMAD.U32 R2, RZ, RZ, UR56 ;  /* 0x00000038ff027e24 */ /* 0x001fc8000f8e00ff */
[----:B------:R-:W0:Y:S02]  /*4b60*/  SYNCS.PHASECHK.TRANS64.TRYWAIT P1, [UR49+0x38830], R2 ;  /* 0x03883002ff0075a7 */ /* 0x000e240008020171 */
[----:B0-----:R-:W-:Y:S05]  /*4b70*/  @!P1 BRA `(.L_x_230) ;  /* 0x0000010800bc9947 */ /* 0x001fea0003800000 */
.L_x_229:
[----:B------:R-:W-:Y:S01]  /*4b80*/  ULEA UR34, UR44, UR50, 0xb ;  /* 0x000000322c227291 */ /* 0x000fe2000f8e583f */
[----:B------:R-:W-:Y:S01]  /*4b90*/  WARPGROUP.ARRIVE ;  /* 0x00000000000079c5 */ /* 0x000fe20000000000 */
[----:B------:R-:W-:Y:S01]  /*4ba0*/  UMOV UR35, 0x40000040 ;  /* 0x4000004000237882 */ /* 0x000fe20000000000 */
[----:B------:R-:W-:Y:S01]  /*4bb0*/  UMOV UR7, 0x40000040 ;  /* 0x4000004000077882 */ /* 0x000fe20000000000 */
[----:B------:R-:W-:-:S03]  /*4bc0*/  UIADD3 UR6, UR34, 0x2, URZ ;  /* 0x0000000222067890 */ /* 0x000fc6000fffe03f */
[----:B0-----:R-:W0:Y:S01]  /*4bd0*/  S2R R2, SR_TID.X ;  /* 0x0000000000027919 */ /* 0x001e220000002100 */
[----:B------:R-:W-:Y:S01]  /*4be0*/  UIADD3 UR10, UR34, 0x4, URZ ;  /* 0x00000004220a7890 */ /* 0x000fe2000fffe03f */
[----:B------:R-:W-:Y:S01]  /*4bf0*/  UMOV UR11, 0x40000040 ;  /* 0x40000040000b7882 */ /* 0x000fe20000000000 */
        /* <DEDUP_REMOVED lines=11> */
[----:B0-----:R-:W-:-:S04]  /*4cb0*/  SHF.R.U32.HI R2, RZ, 0x7, R2 ;  /* 0x00000007ff027819 */ /* 0x001fc80000011602 */
[----:B------:R-:W-:Y:S01]  /*4cc0*/  IADD3 R2, -R2, 0xb, RZ ;  /* 0x0000000b02027810 */ /* 0x000fe20007ffe1ff */
        /* <DEDUP_REMOVED lines=25> */
.L_x_231:
        /* <DEDUP_REMOVED lines=37> */
[C---:B------:R-:W-:Y:S01]  /*50b0*/  FMUL.FTZ R193, R0.reuse, R213 ;  /* 0x000000d500c17220 */ /* 0x040fe20000410000 */
[----:B------:R-:W2:Y:S01]  /*50c0*/  MUFU.TANH R11, R11 ;  /* 0x0000000b000b7308 */ /* 0x000ea20000002400 */
[----:B---3--:R-:W-:Y:S01]  /*50d0*/  FMNMX.FTZ R20, R9, R20, !PT ;  /* 0x0000001409147209 */ /* 0x008fe20007810000 */
[----:B------:R-:W-:Y:S01]  /*50e0*/  UMOV UR10, UR48 ;  /* 0x00000030000a7c82 */ /* 0x000fe20008000000 */
[C---:B------:R-:W-:Y:S01]  /*50f0*/  FMUL.FTZ R191, R0.reuse, R191 ;  /* 0x000000bf00bf7220 */ /* 0x040fe20000410000 */
[C---:B------:R-:W-:Y:S01]  /*5100*/  FMUL.FTZ R194, R0.reuse, R194 ;  /* 0x000000c200c27220 */ /* 0x040fe20000410000 */
[C---:B------:R-:W-:Y:S01]  /*5110*/  FMUL.FTZ R195, R0.reuse, R195 ;  /* 0x000000c300c37220 */ /* 0x040fe20000410000 */
[C---:B------:R-:W-:Y:S01]  /*5120*/  FMUL.FTZ R198, R0.reuse, R198 ;  /* 0x000000c600c67220 */ /* 0x040fe20000410000 */
[----:B------:R-:W-:Y:S01]  /*5130*/  FMUL.FTZ R199, R0, R199 ;  /* 0x000000c700c77220 */ /* 0x000fe20000410000 */
[----:B------:R-:W3:Y:S01]  /*5140*/  MUFU.TANH R12, R12 ;  /* 0x0000000c000c7308 */ /* 0x000ee20000002400 */
[----:B-1----:R-:W-:Y:S01]  /*5150*/  FMNMX.FTZ R20, R10, R20, !PT ;  /* 0x000000140a147209 */ /* 0x002fe20007810000 */
[C---:B------:R-:W-:Y:S01]  /*5160*/  FMUL.FTZ R202, R0.reuse, R202 ;  /* 0x000000ca00ca7220 */ /* 0x040fe20000410000 */
[C---:B------:R-:W-:Y:S01]  /*5170*/  FMUL.FTZ R203, R0.reuse, R203 ;  /* 0x000000cb00cb7220 */ /* 0x040fe20000410000 */
[C---:B------:R-:W-:Y:S01]  /*5180*/  FMUL.FTZ R206, R0.reuse, R206 ;  /* 0x000000ce00ce7220 */ /* 0x040fe20000410000 */
[C---:B------:R-:W-:Y:S01]  /*5190*/  FMUL.FTZ R207, R0.reuse, R207 ;  /* 0x000000cf00cf7220 */ /* 0x040fe20000410000 */
[C---:B------:R-:W-:Y:S01]  /*51a0*/  FMUL.FTZ R210, R0.reuse, R210 ;  /* 0x000000d200d27220 */ /* 0x040fe20000410000 */
[C---:B------:R-:W-:Y:S01]  /*51b0*/  FMUL.FTZ R211, R0.reuse, R211 ;  /* 0x000000d300d37220 */ /* 0x040fe20000410000 */
[----:B------:R-:W1:Y:S01]  /*51c0*/  MUFU.TANH R13, R13 ;  /* 0x0000000d000d7308 */ /* 0x000e620000002400 */
[----:B--2---:R-:W-:Y:S01]  /*51d0*/  FMNMX.FTZ R20, R11, R20, !PT ;  /* 0x000000140b147209 */ /* 0x004fe20007810000 */
[C---:B------:R-:W-:Y:S01]  /*51e0*/  FMUL.FTZ R214, R0.reuse, R214 ;  /* 0x000000d600d67220 */ /* 0x040fe20000410000 */
[----:B------:R-:W-:Y:S01]  /*51f0*/  FMUL.FTZ R215, R0, R215 ;  /* 0x000000d700d77220 */ /* 0x000fe20000410000 */
[----:B------:R-:W-:-:S04]  /*5200*/  UIADD3 UR6, UR49, 0x38840, URZ ;  /* 0x0003884031067890 */ /* 0x000fc8000fffe03f */
[----:B------:R-:W2:Y:S01]  /*5210*/  MUFU.TANH R14, R14 ;  /* 0x0000000e000e7308 */ /* 0x000ea20000002400 */
[----:B---3--:R-:W-:Y:S01]  /*5220*/  FMNMX.FTZ R20, R12, R20, !PT ;  /* 0x000000140c147209 */ /* 0x008fe20007810000 */
[----:B------:R-:W-:-:S06]  /*5230*/  UPRMT UR6, UR54, 0x654, UR6 ;  /* 0x0000065436067896 */ /* 0x000fcc0008000006 */
[----:B------:R-:W3:Y:S01]  /*5240*/  MUFU.TANH R15, R15 ;  /* 0x0000000f000f7308 */ /* 0x000ee20000002400 */
[----:B-1----:R-:W-:Y:S02]  /*5250*/  FMNMX.FTZ R20, R13, R20, !PT ;  /* 0x000000140d147209 */ /* 0x002fe40007810000 */
[----:B------:R-:W-:Y:S05]  /*5260*/  SYNCS.ARRIVE.TRANS64.RED.A1T0 RZ, [UR6], RZ ;  /* 0x000000ffffff79a7 */ /* 0x000fea0008100406 */
        /* <DEDUP_REMOVED lines=45> */
[----:B---3--:R-:W-:-:S04]  /*5540*/  FMNMX.FTZ R20, R189, R20, !PT ;  /* 0x00000014bd147209 */ /* 0x008fc80007810000 */
[----:B-1----:R-:W-:-:S04]  /*5550*/  FMNMX.FTZ R20, R192, R20, !PT ;  /* 0x00000014c0147209 */ /* 0x002fc80007810000 */
[----:B--2---:R-:W-:-:S05]  /*5560*/  FMNMX.FTZ R20, R193, R20, !PT ;  /* 0x00000014c1147209 */ /* 0x004fca0007810000 */
[----:B------:R-:W1:Y:S02]  /*5570*/  SHFL.BFLY PT, R196, R20, 0x2, 0x1f ;  /* 0x0c401f0014c47f89 */ /* 0x000e6400000e0000 */
[----:B-1----:R-:W-:-:S05]  /*5580*/  FMNMX.FTZ R20, R20, R196, !PT ;  /* 0x000000c414147209 */ /* 0x002fca0007810000 */
[----:B------:R-:W1:Y:S02]  /*5590*/  SHFL.BFLY PT, R196, R20, 0x1, 0x1f ;  /* 0x0c201f0014c47f89 */ /* 0x000e6400000e0000 */
[----:B-1----:R-:W-:Y:S01]  /*55a0*/  FMNMX.FTZ R20, R20, R196, !PT ;  /* 0x000000c414147209 */ /* 0x002fe20007810000 */
[----:B------:R-:W-:-:S04]  /*55b0*/  IMAD.U32 R196, RZ, RZ, UR10 ;  /* 0x0000000affc47e24 */ /* 0x000fc8000f8e00ff */
[C---:B------:R-:W-:Y:S01]  /*55c0*/  FADD.FTZ R197, -R20.reuse, R6 ;  /* 0x0000000614c57221 */ /* 0x040fe20000010100 */
[----:B------:R-:W-:-:S03]  /*55d0*/  FFMA.FTZ R6, R20, R196, -8 ;  /* 0xc100000014067423 */ /* 0x000fc600000100c4 */
        /* <DEDUP_REMOVED lines=12> */
[--C-:B------:R-:W-:Y:S01]  /*56a0*/  FFMA.FTZ R21, R21, UR10, -R6.reuse ;  /* 0x0000000a15157c23 */ /* 0x100fe20008010806 */
[----:B------:R-:W-:-:S01]  /*56b0*/  FFMA.FTZ R153, R153, UR10, -R6 ;  /* 0x0000000a99997c23 */ /* 0x000fc20008010806 */
[----:B------:R-:W1:Y:S01]  /*56c0*/  MUFU.EX2 R7, R7 ;  /* 0x0000000700077308 */ /* 0x000e620000000800 */
[----:B------:R-:W-:-:S01]  /*56d0*/  FFMA.FTZ R156, R156, UR10, -R6 ;  /* 0x0000000a9c9c7c23 */ /* 0x000fc20008010806 */
[--C-:B------:R-:W-:Y:S01]  /*56e0*/  FFMA.FTZ R157, R157, UR10, -R6.reuse ;  /* 0x0000000a9d9d7c23 */ /* 0x100fe20008010806 */
[----:B------:R-:W-:-:S01]  /*56f0*/  FFMA.FTZ R160, R160, UR10, -R6 ;  /* 0x0000000aa0a07c23 */ /* 0x000fc20008010806 */
[--C-:B------:R-:W-:Y:S01]  /*5700*/  FFMA.FTZ R161, R161, UR10, -R6.reuse ;  /* 0x0000000aa1a17c23 */ /* 0x100fe20008010806 */
[----:B------:R-:W-:-:S01]  /*5710*/  FFMA.FTZ R164, R164, UR10, -R6 ;  /* 0x0000000aa4a47c23 */ /* 0x000fc20008010806 */
        /* <DEDUP_REMOVED lines=11> */
[----:B-1----:R-:W-:-:S01]  /*57d0*/  FFMA.FTZ R3, R196, R3, R7 ;  /* 0x00000003c4037223 */ /* 0x002fc20000010007 */
[--C-:B------:R-:W-:Y:S01]  /*57e0*/  FFMA.FTZ R184, R184, UR10, -R6.reuse ;  /* 0x0000000ab8b87c23 */ /* 0x100fe20008010806 */
[----:B------:R-:W-:-:S01]  /*57f0*/  FFMA.FTZ R185, R185, UR10, -R6 ;  /* 0x0000000ab9b97c23 */ /* 0x000fc20008010806 */
[--C-:B------:R-:W-:Y:S01]  /*5800*/  FFMA.FTZ R188, R188, UR10, -R6.reuse ;  /* 0x0000000abcbc7c23 */ /* 0x100fe20008010806 */
[----:B------:R-:W-:-:S01]  /*5810*/  FFMA.FTZ R189, R189, UR10, -R6 ;  /* 0x0000000abdbd7c23 */ /* 0x000fc20008010806 */
[--C-:B------:R-:W-:Y:S01]  /*5820*/  FFMA.FTZ R192, R192, UR10, -R6.reuse ;  /* 0x0000000ac0c07c23 */ /* 0x100fe20008010806 */
[----:B------:R-:W-:-:S01]  /*5830*/  FFMA.FTZ R6, R193, UR10, -R6 ;  /* 0x0000000ac1067c23 */ /* 0x000fc20008010806 */
        /* <DEDUP_REMOVED lines=8> */
[----:B------:R-:W-:Y:S01]  /*58c0*/  MUFU.EX2 R204, R197 ;  /* 0x000000c500cc7308 */ /* 0x000fe20000000800 */
[----:B---3--:R-:W-:-:S01]  /*58d0*/  FADD.FTZ R3, R9, R3 ;  /* 0x0000000309037221 */ /* 0x008fc20000010000 */
[-C--:B------:R-:W-:Y:S01]  /*58e0*/  FMUL.FTZ R36, R36, R196.reuse ;  /* 0x000000c424247220 */ /* 0x080fe20000410000 */
[-C--:B------:R-:W-:Y:S01]  /*58f0*/  FMUL.FTZ R37, R37, R196.reuse ;  /* 0x000000c425257220 */ /* 0x080fe20000410000 */
[-C--:B------:R-:W-:Y:S01]  /*5900*/  FMUL.FTZ R40, R40, R196.reuse ;  /* 0x000000c428287220 */ /* 0x080fe20000410000 */
[-C--:B------:R-:W-:Y:S01]  /*5910*/  FMUL.FTZ R41, R41, R196.reuse ;  /* 0x000000c429297220 */ /* 0x080fe20000410000 */
[-C--:B------:R-:W-:Y:S01]  /*5920*/  FMUL.FTZ R44, R44, R196.reuse ;  /* 0x000000c42c2c7220 */ /* 0x080fe20000410000 */
[----:B------:R-:W-:Y:S01]  /*5930*/  FMUL.FTZ R45, R45, R196 ;  /* 0x000000c42d2d7220 */ /* 0x000fe20000410000 */
[----:B------:R-:W-:Y:S01]  /*5940*/  MUFU.EX2 R197, R157 ;  /* 0x0000009d00c57308 */ /* 0x000fe20000000800 */
[C---:B-1----:R-:W-:Y:S01]  /*5950*/  F2FP.SATFINITE.E4M3.F32.PACK_AB_MERGE_C R9, R10.reuse, R9, RZ ;  /* 0x000000090a09723e */ /* 0x042fe200048070ff */
[----:B------:R-:W-:Y:S01]  /*5960*/  FADD.FTZ R3, R10, R3 ;  /* 0x000000030a037221 */ /* 0x000fe20000010000 */
[C---:B------:R-:W-:Y:S01]  /*5970*/  FMUL.FTZ R10, R0.reuse, R159 ;  /* 0x0000009f000a7220 */ /* 0x040fe20000410000 */
[----:B------:R-:W-:Y:S01]  /*5980*/  FMUL.FTZ R159, R0, R167 ;  /* 0x000000a7009f7220 */ /* 0x000fe20000410000 */
[----:B------:R-:W-:Y:S01]  /*5990*/  F2FP.SATFINITE.E4M3.F32.PACK_AB_MERGE_C R152, R8, R7, R9 ;  /* 0x000000070898723e */ /* 0x000fe20004807009 */
        /* <DEDUP_REMOVED lines=18> */
[----:B------:R-:W-:Y:S01]  /*5ac0*/  FMUL.FTZ R182, R0, R190 ;  /* 0x000000be00b67220 */ /* 0x000fe20000410000 */
[-C--:B------:R-:W-:Y:S01]  /*5ad0*/  FMUL.FTZ R48, R48, R196.reuse ;  /* 0x000000c430307220 */ /* 0x080fe20000410000 */
[----:B------:R-:W2:Y:S01]  /*5ae0*/  MUFU.TANH R8, R8 ;  /* 0x0000000800087308 */ /* 0x000ea20000002400 */
[-C--:B------:R-:W-:Y:S01]  /*5af0*/  FMUL.FTZ R49, R49, R196.reuse ;  /* 0x000000c431317220 */ /* 0x080fe20000410000 */
[-C--:B------:R-:W-:Y:S01]  /*5b00*/  FMUL.FTZ R52, R52, R196.reuse ;  /* 0x000000c434347220 */ /* 0x080fe20000410000 */
[-C--:B------:R-:W-:Y:S01]  /*5b10*/  FMUL.FTZ R53, R53, R196.reuse ;  /* 0x000000c435357220 */ /* 0x080fe20000410000 */
[-C--:B------:R-:W-:Y:S01]  /*5b20*/  FMUL.FTZ R56, R56, R196.reuse ;  /* 0x000000c438387220 */ /* 0x080fe20000410000 */
[-C--:B------:R-:W-:Y:S01]  /*5b30*/  FMUL.FTZ R57, R57, R196.reuse ;  /* 0x000000c439397220 */ /* 0x080fe20000410000 */
[-C--:B------:R-:W-:Y:S01]  /*5b40*/  FMUL.FTZ R60, R60, R196.reuse ;  /* 0x000000c43c3c7220 */ /* 0x080fe20000410000 */
[-C--:B------:R-:W-:Y:S01]  /*5b50*/  FMUL.FTZ R61, R61, R196.reuse ;  /* 0x000000c43d3d7220 */ /* 0x080fe20000410000 */
[----:B------:R-:W3:Y:S01]  /*5b60*/  MUFU.TANH R9, R9 ;  /* 0x0000000900097308 */ /* 0x000ee20000002400 */
[----:B-1----:R-:W-:Y:S01]  /*5b70*/  FMNMX.FTZ R183, R7, R5, !PT ;  /* 0x0000000507b77209 */ /* 0x002fe20007810000 */
[-C--:B------:R-:W-:Y:S01]  /*5b80*/  FMUL.FTZ R64, R64, R196.reuse ;  /* 0x000000c440407220 */ /* 0x080fe20000410000 */
[-C--:B------:R-:W-:Y:S01]  /*5b90*/  FMUL.FTZ R65, R65, R196.reuse ;  /* 0x000000c441417220 */ /* 0x080fe20000410000 */
[-C--:B------:R-:W-:Y:S01]  /*5ba0*/  FMUL.FTZ R68, R68, R196.reuse ;  /* 0x000000c444447220 */ /* 0x080fe20000410000 */
[-C--:B------:R-:W-:Y:S01]  /*5bb0*/  FMUL.FTZ R69, R69, R196.reuse ;  /* 0x000000c445457220 */ /* 0x080fe20000410000 */
[-C--:B------:R-:W-:Y:S01]  /*5bc0*/  FMUL.FTZ R72, R72, R196.reuse ;  /* 0x000000c448487220 */ /* 0x080fe20000410000 */
[-C--:B------:R-:W-:Y:S01]  /*5bd0*/  FMUL.FTZ R73, R73, R196.reuse ;  /* 0x000000c449497220 */ /* 0x080fe20000410000 */
[----:B------:R-:W1:Y:S01]  /*5be0*/  MUFU.TANH R154, R154 ;  /* 0x0000009a009a7308 */ /* 0x000e620000002400 */
[----:B--2---:R-:W-:Y:S01]  /*5bf0*/  FMNMX.FTZ R183, R8, R183, !PT ;  /* 0x000000b708b77209 */ /* 0x004fe20007810000 */
[-C--:B------:R-:W-:Y:S01]  /*5c00*/  FMUL.FTZ R76, R76, R196.reuse ;  /* 0x000000c44c4c7220 */ /* 0x080fe20000410000 */
[-C--:B------:R-:W-:Y:S01]  /*5c10*/  FMUL.FTZ R77, R77, R196.reuse ;  /* 0x000000c44d4d7220 */ /* 0x080fe20000410000 */
[-C--:B------:R-:W-:Y:S01]  /*5c20*/  FMUL.FTZ R80, R80, R196.reuse ;  /* 0x000000c450507220 */ /* 0x080fe20000410000 */
[-C--:B------:R-:W-:Y:S01]  /*5c30*/  FMUL.FTZ R81, R81, R196.reuse ;  /* 0x000000c451517220 */ /* 0x080fe20000410000 */
[-C--:B------:R-:W-:Y:S01]  /*5c40*/  FMUL.FTZ R84, R84, R196.reuse ;  /* 0x000000c454547220 */ /* 0x080fe20000410000 */
[-C--:B------:R-:W-:Y:S01]  /*5c50*/  FMUL.FTZ R85, R85, R196.reuse ;  /* 0x000000c455557220 */ /* 0x080fe20000410000 */
[----:B------:R-:W2:Y:S01]  /*5c60*/  MUFU.TANH R155, R155 ;  /* 0x0000009b009b7308 */ /* 0x000ea20000002400 */
[----:B---3--:R-:W-:Y:S01]  /*5c70*/  FMNMX.FTZ R186, R9, R183, !PT ;  /* 0x000000b709ba7209 */ /* 0x008fe20007810000 */
[-C--:B------:R-:W-:Y:S01]  /*5c80*/  FMUL.FTZ R88, R88, R196.reuse ;  /* 0x000000c458587220 */ /* 0x080fe20000410000 */
[-C--:B------:R-:W-:Y:S01]  /*5c90*/  FMUL.FTZ R89, R89, R196.reuse ;  /* 0x000000c459597220 */ /* 0x080fe20000410000 */
[----:B------:R-:W-:Y:S01]  /*5ca0*/  FMUL.FTZ R92, R92, R196 ;  /* 0x000000c45c5c7220 */ /* 0x000fe20000410000 */
[----:B------:R-:W-:Y:S01]  /*5cb0*/  FMNMX.FTZ R186, R10, R186, !PT ;  /* 0x000000ba0aba7209 */ /* 0x000fe20007810000 */
[-C--:B------:R-:W-:Y:S01]  /*5cc0*/  FMUL.FTZ R93, R93, R196.reuse ;  /* 0x000000c45d5d7220 */ /* 0x080fe20000410000 */
[----:B------:R-:W-:Y:S01]  /*5cd0*/  FMUL.FTZ R96, R96, R196 ;  /* 0x000000c460607220 */ /* 0x000fe20000410000 */
        /* <DEDUP_REMOVED lines=20> */
[-C--:B------:R-:W-:Y:S01]  /*5e20*/  FMUL.FTZ R125, R125, R196.reuse ;  /* 0x000000c47d7d7220 */ /* 0x080fe20000410000 */
[-C--:B------:R-:W-:Y:S01]  /*5e30*/  FMUL.FTZ R128, R128, R196.reuse ;  /* 0x000000c480807220 */ /* 0x080fe20000410000 */
        /* <DEDUP_REMOVED lines=11> */
[-C--:B------:R-:W-:Y:S01]  /*5ef0*/  FMUL.FTZ R145, R145, R196.reuse ;  /* 0x000000c491917220 */ /* 0x080fe20000410000 */
[-C--:B------:R-:W-:Y:S01]  /*5f00*/  FMUL.FTZ R148, R148, R196.reuse ;  /* 0x000000c494947220 */ /* 0x080fe20000410000 */
[----:B------:R-:W-:-:S05]  /*5f10*/  FMUL.FTZ R149, R149, R196 ;  /* 0x000000c495957220 */ /* 0x000fca0000410000 */
[----:B------:R-:W4:Y:S08]  /*5f20*/  MUFU.TANH R167, R167 ;  /* 0x000000a700a77308 */ /* 0x000f300000002400 */
[----:B------:R-:W5:Y:S08]  /*5f30*/  MUFU.TANH R170, R170 ;  /* 0x000000aa00aa7308 */ /* 0x000f700000002400 */
[----:B------:R2:W-:Y:S08]  /*5f40*/  MUFU.TANH R183, R191 ;  /* 0x000000bf00b77308 */ /* 0x0005f00000002400 */
[----:B------:R-:W0:Y:S01]  /*5f50*/  MUFU.TANH R171, R171 ;  /* 0x000000ab00ab7308 */ /* 0x000e220000002400 */
[----:B--2---:R-:W-:-:S04]  /*5f60*/  FMNMX.FTZ R191, R162, R190, !PT ;  /* 0x000000bea2bf7209 */ /* 0x004fc80007810000 */
[----:B---3--:R-:W-:-:S03]  /*5f70*/  FMNMX.FTZ R191, R163, R191, !PT ;  /* 0x000000bfa3bf7209 */ /* 0x008fc60007810000 */
[----:B------:R-:W2:Y:S01]  /*5f80*/  MUFU.TANH R174, R174 ;  /* 0x000000ae00ae7308 */ /* 0x000ea20000002400 */
[----:B-1----:R-:W-:-:S04]  /*5f90*/  FMNMX.FTZ R193, R166, R191, !PT ;  /* 0x000000bfa6c17209 */ /* 0x002fc80007810000 */
[----:B----4-:R-:W-:-:S03]  /*5fa0*/  FMNMX.FTZ R193, R167, R193, !PT ;  /* 0x000000c1a7c17209 */ /* 0x010fc60007810000 */
[----:B------:R-:W1:Y:S08]  /*5fb0*/  MUFU.TANH R175, R175 ;  /* 0x000000af00af7308 */ /* 0x000e700000002400 */
[----:B------:R-:W3:Y:S08]  /*5fc0*/  MUFU.TANH R178, R178 ;  /* 0x000000b200b27308 */ /* 0x000ef00000002400 */
[----:B------:R5:W-:Y:S08]  /*5fd0*/  MUFU.TANH R186, R194 ;  /* 0x000000c200ba7308 */ /* 0x000bf00000002400 */
[----:B------:R-:W4:Y:S01]  /*5fe0*/  MUFU.TANH R179, R179 ;  /* 0x000000b300b37308 */ /* 0x000f220000002400 */
[----:B-----5:R-:W-:-:S04]  /*5ff0*/  FMNMX.FTZ R194, R170, R193, !PT ;  /* 0x000000c1aac27209 */ /* 0x020fc80007810000 */
[----:B0-----:R-:W-:-:S03]  /*6000*/  FMNMX.FTZ R194, R171, R194, !PT ;  /* 0x000000c2abc27209 */ /* 0x001fc60007810000 */
[----:B------:R-:W0:Y:S08]  /*6010*/  MUFU.TANH R182, R182 ;  /* 0x000000b600b67308 */ /* 0x000e300000002400 */
[----:B------:R2:W5:Y:S08]  /*6020*/  MUFU.TANH R187, R195 ;  /* 0x000000c300bb7308 */ /* 0x0005700000002400 */
[----:B------:R3:W5:Y:S01]  /*6030*/  MUFU.TANH R190, R198 ;  /* 0x000000c600be7308 */ /* 0x0007620000002400 */
[----:B--2---:R-:W-:-:S04]  /*6040*/  FMNMX.FTZ R195, R174, R194, !PT ;  /* 0x000000c2aec37209 */ /* 0x004fc80007810000 */
[----:B-1----:R-:W-:-:S03]  /*6050*/  FMNMX.FTZ R195, R175, R195, !PT ;  /* 0x000000c3afc37209 */ /* 0x002fc60007810000 */
[----:B------:R0:W1:Y:S01]  /*6060*/  MUFU.TANH R191, R199 ;  /* 0x000000c700bf7308 */ /* 0x0000620000002400 */
[----:B---3--:R-:W-:-:S04]  /*6070*/  FMNMX.FTZ R198, R178, R195, !PT ;  /* 0x000000c3b2c67209 */ /* 0x008fc80007810000 */
[----:B----4-:R-:W-:-:S03]  /*6080*/  FMNMX.FTZ R198, R179, R198, !PT ;  /* 0x000000c6b3c67209 */ /* 0x010fc60007810000 */
[----:B------:R-:W2:Y:S01]  /*6090*/  MUFU.TANH R193, R202 ;  /* 0x000000ca00c17308 */ /* 0x000ea20000002400 */
[----:B0-----:R-:W-:-:S04]  /*60a0*/  FMNMX.FTZ R199, R182, R198, !PT ;  /* 0x000000c6b6c77209 */ /* 0x001fc80007810000 */
[----:B------:R-:W-:-:S03]  /*60b0*/  FMNMX.FTZ R199, R183, R199, !PT ;  /* 0x000000c7b7c77209 */ /* 0x000fc60007810000 */
[----:B------:R-:W0:Y:S01]  /*60c0*/  MUFU.TANH R194, R203 ;  /* 0x000000cb00c27308 */ /* 0x000e220000002400 */
[----:B------:R-:W-:-:S04]  /*60d0*/  FMNMX.FTZ R200, R186, R199, !PT ;  /* 0x000000c7bac87209 */ /* 0x000fc80007810000 */
[----:B-----5:R-:W-:-:S03]  /*60e0*/  FMNMX.FTZ R200, R187, R200, !PT ;  /* 0x000000c8bbc87209 */ /* 0x020fc60007810000 */
[----:B------:R-:W3:Y:S01]  /*60f0*/  MUFU.TANH R195, R206 ;  /* 0x000000ce00c37308 */ /* 0x000ee20000002400 */
[----:B------:R-:W-:-:S04]  /*6100*/  FMNMX.FTZ R201, R190, R200, !PT ;  /* 0x000000c8bec97209 */ /* 0x000fc80007810000 */
[----:B-1----:R-:W-:-:S03]  /*6110*/  FMNMX.FTZ R201, R191, R201, !PT ;  /* 0x000000c9bfc97209 */ /* 0x002fc60007810000 */
[----:B------:R-:W1:Y:S01]  /*6120*/  MUFU.TANH R198, R207 ;  /* 0x000000cf00c67308 */ /* 0x000e620000002400 */
[----:B--2---:R-:W-:-:S04]  /*6130*/  FMNMX.FTZ R202, R193, R201, !PT ;  /* 0x000000c9c1ca7209 */ /* 0x004fc80007810000 */
[----:B0-----:R-:W-:-:S03]  /*6140*/  FMNMX.FTZ R202, R194, R202, !PT ;  /* 0x000000cac2ca7209 */ /* 0x001fc60007810000 */
[----:B------:R-:W0:Y:S01]  /*6150*/  MUFU.TANH R199, R210 ;  /* 0x000000d200c77308 */ /* 0x000e220000002400 */
[----:B---3--:R-:W-:-:S07]  /*6160*/  FMNMX.FTZ R203, R195, R202, !PT ;  /* 0x000000cac3cb7209 */ /* 0x008fce0007810000 */
[----:B------:R-:W2:Y:S01]  /*6170*/  MUFU.TANH R200, R211 ;  /* 0x000000d300c87308 */ /* 0x000ea20000002400 */
[----:B-1----:R-:W-:-:S07]  /*6180*/  FMNMX.FTZ R203, R198, R203, !PT ;  /* 0x000000cbc6cb7209 */ /* 0x002fce0007810000 */
[----:B------:R-:W1:Y:S01]  /*6190*/  MUFU.TANH R201, R214 ;  /* 0x000000d600c97308 */ /* 0x000e620000002400 */
[----:B0-----:R-:W-:-:S07]  /*61a0*/  FMNMX.FTZ R203, R199, R203, !PT ;  /* 0x000000cbc7cb7209 */ /* 0x001fce0007810000 */
[----:B------:R-:W0:Y:S01]  /*61b0*/  MUFU.TANH R202, R215 ;  /* 0x000000d700ca7308 */ /* 0x000e220000002400 */
[----:B--2---:R-:W-:-:S07]  /*61c0*/  FMNMX.FTZ R203, R200, R203, !PT ;  /* 0x000000cbc8cb7209 */ /* 0x004fce0007810000 */
[----:B------:R-:W2:Y:S01]  /*61d0*/  MUFU.EX2 R11, R11 ;  /* 0x0000000b000b7308 */ /* 0x000ea20000000800 */
[----:B-1----:R-:W-:-:S07]  /*61e0*/  FMNMX.FTZ R203, R201, R203, !PT ;  /* 0x000000cbc9cb7209 */ /* 0x002fce0007810000 */
[----:B------:R-:W1:Y:S01]  /*61f0*/  MUFU.EX2 R12, R12 ;  /* 0x0000000c000c7308 */ /* 0x000e620000000800 */
[----:B0-----:R-:W-:-:S05]  /*6200*/  FMNMX.FTZ R205, R202, R203, !PT ;  /* 0x000000cbcacd7209 */ /* 0x001fca0007810000 */
[----:B------:R-:W0:Y:S02]  /*6210*/  SHFL.BFLY PT, R206, R205, 0x2, 0x1f ;  /* 0x0c401f00cdce7f89 */ /* 0x000e2400000e0000 */
[----:B------:R-:W-:Y:S01]  /*6220*/  MUFU.EX2 R203, R14 ;  /* 0x0000000e00cb7308 */ /* 0x000fe20000000800 */
[----:B--2---:R-:W-:-:S07]  /*6230*/  FADD.FTZ R3, R11, R3 ;  /* 0x000000030b037221 */ /* 0x004fce0000010000 */
[----:B------:R-:W-:Y:S01]  /*6240*/  MUFU.EX2 R14, R156 ;  /* 0x0000009c000e7308 */ /* 0x000fe20000000800 */
[----:B-1----:R-:W-:-:S07]  /*6250*/  FADD.FTZ R3, R12, R3 ;  /* 0x000000030c037221 */ /* 0x002fce0000010000 */
[----:B------:R-:W-:Y:S01]  /*6260*/  MUFU.EX2 R156, R168 ;  /* 0x000000a8009c7308 */ /* 0x000fe20000000800 */
[----:B0-----:R-:W-:-:S07]  /*6270*/  FMNMX.FTZ R205, R205, R206, !PT ;  /* 0x000000cecdcd7209 */ /* 0x001fce0007810000 */
[----:B------:R-:W0:Y:S01]  /*6280*/  MUFU.EX2 R13, R13 ;  /* 0x0000000d000d7308 */ /* 0x000e220000000800 */
[----:B------:R-:W1:Y:S07]  /*6290*/  SHFL.BFLY PT, R206, R205, 0x1, 0x1f ;  /* 0x0c201f00cdce7f89 */ /* 0x000e6e00000e0000 */
[----:B------:R-:W2:Y:S08]  /*62a0*/  MUFU.EX2 R15, R15 ;  /* 0x0000000f000f7308 */ /* 0x000eb00000000800 */
[----:B------:R-:W3:Y:S01]  /*62b0*/  MUFU.EX2 R21, R21 ;  /* 0x0000001500157308 */ /* 0x000ee20000000800 */
[----:B0-----:R-:W-:-:S01]  /*62c0*/  FADD.FTZ R3, R13, R3 ;  /* 0x000000030d037221 */ /* 0x001fc20000010000 */
[----:B------:R-:W-:-:S03]  /*62d0*/  F2FP.SATFINITE.E4M3.F32.PACK_AB_MERGE_C R13, R203, R13, RZ ;  /* 0x0000000dcb0d723e */ /* 0x000fc600048070ff */
[----:B------:R-:W-:-:S03]  /*62e0*/  FADD.FTZ R3, R203, R3 ;  /* 0x00000003cb037221 */ /* 0x000fc60000010000 */
[----:B------:R-:W-:Y:S01]  /*62f0*/  MUFU.EX2 R153, R153 ;  /* 0x0000009900997308 */ /* 0x000fe20000000800 */
[----:B--2---:R-:W-:-:S01]  /*6300*/  FADD.FTZ R3, R15, R3 ;  /* 0x000000030f037221 */ /* 0x004fc20000010000 */
[----:B-1----:R-:W-:Y:S01]  /*6310*/  FMNMX.FTZ R168, R205, R206, !PT ;  /* 0x000000cecda87209 */ /* 0x002fe20007810000 */
[----:B------:R-:W-:-:S04]  /*6320*/  IMAD.U32 R205, RZ, RZ, UR10 ;  /* 0x0000000affcd7e24 */ /* 0x000fc8000f8e00ff */
[C---:B------:R-:W-:Y:S01]  /*6330*/  FADD.FTZ R157, -R168.reuse, R5 ;  /* 0x00000005a89d7221 */ /* 0x040fe20000010100 */
[----:B------:R-:W-:-:S01]  /*6340*/  FFMA.FTZ R5, R168, R205, -8 ;  /* 0xc1000000a8057423 */ /* 0x000fc200000100cd */
[----:B---3--:R-:W-:Y:S01]  /*6350*/  FADD.FTZ R3, R21, R3 ;  /* 0x0000000315037221 */ /* 0x008fe20000010000 */
[----:B------:R-:W-:Y:S01]  /*6360*/  MUFU.EX2 R160, R160 ;  /* 0x000000a000a07308 */ /* 0x000fe20000000800 */
[----:B------:R-:W-:Y:S01]  /*6370*/  FMUL.FTZ R157, R157, UR10 ;  /* 0x0000000a9d9d7c20 */ /* 0x000fe20008410000 */
        /* <DEDUP_REMOVED lines=14> */
[----:B------:R-:W0:Y:S01]  /*6460*/  MUFU.EX2 R7, R7 ;  /* 0x0000000700077308 */ /* 0x000e220000000800 */
        /* <DEDUP_REMOVED lines=19> */
[----:B------:R-:W-:Y:S01]  /*65a0*/  FFMA.FTZ R5, R202, UR10, -R5 ;  /* 0x0000000aca057c23 */ /* 0x000fe20008010805 */
[----:B------:R-:W-:Y:S01]  /*65b0*/  MUFU.EX2 R10, R10 ;  /* 0x0000000a000a7308 */ /* 0x000fe20000000800 */
[----:B0-----:R-:W-:-:S01]  /*65c0*/  FFMA.FTZ R4, R157, R4, R7 ;  /* 0x000000049d047223 */ /* 0x001fc20000010007 */
[----:B------:R-:W-:Y:S01]  /*65d0*/  FADD.FTZ R3, R204, R3 ;  /* 0x00000003cc037221 */ /* 0x000fe20000010000 */
[----:B------:R-:W-:Y:S01]  /*65e0*/  F2FP.SATFINITE.E4M3.F32.PACK_AB_MERGE_C R204, R153, R204, RZ ;  /* 0x000000cc99cc723e */ /* 0x000fe200048070ff */
[----:B------:R-:W-:Y:S01]  /*65f0*/  FMUL.FTZ R26, R26, R157 ;  /* 0x0000009d1a1a7220 */ /* 0x000fe20000410000 */
[----:B-1----:R-:W-:-:S01]  /*6600*/  FADD.FTZ R4, R8, R4 ;  /* 0x0000000408047221 */ /* 0x002fc20000010000 */
[----:B------:R-:W-:Y:S01]  /*6610*/  FADD.FTZ R3, R153, R3 ;  /* 0x0000000399037221 */ /* 0x000fe20000010000 */
[-C--:B------:R-:W-:Y:S01]  /*6620*/  FMUL.FTZ R27, R27, R157.reuse ;  /* 0x0000009d1b1b7220 */ /* 0x080fe20000410000 */
[----:B------:R-:W0:Y:S01]  /*6630*/  MUFU.EX2 R202, R9 ;  /* 0x0000000900ca7308 */ /* 0x000e220000000800 */
[-C--:B------:R-:W-:Y:S01]  /*6640*/  FMUL.FTZ R30, R30, R157.reuse ;  /* 0x0000009d1e1e7220 */ /* 0x080fe20000410000 */
[----:B------:R-:W-:Y:S01]  /*6650*/  FADD.FTZ R3, R14, R3 ;  /* 0x000000030e037221 */ /* 0x000fe20000010000 */
[-C--:B------:R-:W-:Y:S01]  /*6660*/  FMUL.FTZ R31, R31, R157.reuse ;  /* 0x0000009d1f1f7220 */ /* 0x080fe20000410000 */
[-C--:B------:R-:W-:Y:S01]  /*6670*/  FMUL.FTZ R34, R34, R157.reuse ;  /* 0x0000009d22227220 */ /* 0x080fe20000410000 */
[-C--:B------:R-:W-:Y:S01]  /*6680*/  FMUL.FTZ R35, R35, R157.reuse ;  /* 0x0000009d23237220 */ /* 0x080fe20000410000 */
[----:B------:R-:W-:Y:S01]  /*6690*/  FADD.FTZ R3, R197, R3 ;  /* 0x00000003c5037221 */ /* 0x000fe20000010000 */
[-C--:B------:R-:W-:Y:S01]  /*66a0*/  FMUL.FTZ R38, R38, R157.reuse ;  /* 0x0000009d26267220 */ /* 0x080fe20000410000 */
[----:B------:R-:W1:Y:S01]  /*66b0*/  MUFU.EX2 R9, R154 ;  /* 0x0000009a00097308 */ /* 0x000e620000000800 */
[-C--:B------:R-:W-:Y:S01]  /*66c0*/  FMUL.FTZ R39, R39, R157.reuse ;  /* 0x0000009d27277220 */ /* 0x080fe20000410000 */
[----:B------:R-:W-:Y:S01]  /*66d0*/  FADD.FTZ R3, R160, R3 ;  /* 0x00000003a0037221 */ /* 0x000fe20000010000 */
        /* <DEDUP_REMOVED lines=11> */
[----:B------:R-:W-:Y:S01]  /*6790*/  F2FP.SATFINITE.E4M3.F32.PACK_AB_MERGE_C R10, R10, R202, RZ ;  /* 0x000000ca0a0a723e */ /* 0x000fe200048070ff */
        /* <DEDUP_REMOVED lines=27> */
[----:B------:R-:W-:Y:S01]  /*6950*/  F2FP.SATFINITE.E4M3.F32.PACK_AB_MERGE_C R158, R159, R158, RZ ;  /* 0x0000009e9f9e723e */ /* 0x000fe200048070ff */
[-C--:B------:R-:W-:Y:S01]  /*6960*/  FMUL.FTZ R95, R95, R157.reuse ;  /* 0x0000009d5f5f7220 */ /* 0x080fe20000410000 */
[-C--:B------:R-:W-:Y:S01]  /*6970*/  FMUL.FTZ R98, R98, R157.reuse ;  /* 0x0000009d62627220 */ /* 0x080fe20000410000 */
[----:B------:R-:W-:Y:S01]  /*6980*/  FMUL.FTZ R99, R99, R157 ;  /* 0x0000009d63637220 */ /* 0x000fe20000410000 */
[----:B------:R-:W-:Y:S01]  /*6990*/  F2FP.SATFINITE.E4M3.F32.PACK_AB_MERGE_C R155, R155, R9, R158 ;  /* 0x000000099b9b723e */ /* 0x000fe2000480709e */
        /* <DEDUP_REMOVED lines=27> */
[----:B------:R-:W-:Y:S01]  /*6b50*/  F2FP.SATFINITE.E4M3.F32.PACK_AB_MERGE_C R166, R167, R166, RZ ;  /* 0x000000a6a7a6723e */ /* 0x000fe200048070ff */
        /* <DEDUP_REMOVED lines=8> */
[----:B------:R-:W-:Y:S01]  /*6be0*/  FMUL.FTZ R151, R151, R157 ;  /* 0x0000009d97977220 */ /* 0x000fe20000410000 */
[----:B------:R-:W-:-:S02]  /*6bf0*/  F2FP.SATFINITE.E4M3.F32.PACK_AB_MERGE_C R157, R163, R162, R166 ;  /* 0x000000a2a39d723e */ /* 0x000fc400048070a6 */
[----:B------:R-:W-:Y:S02]  /*6c00*/  F2FP.SATFINITE.E4M3.F32.PACK_AB_MERGE_C R154, R12, R11, R13 ;  /* 0x0000000b0c9a723e */ /* 0x000fe4000480700d */
[----:B------:R-:W0:Y:S01]  /*6c10*/  MUFU.EX2 R161, R161 ;  /* 0x000000a100a17308 */ /* 0x000e220000000800 */
[----:B-1----:R-:W-:-:S07]  /*6c20*/  FADD.FTZ R4, R171, R4 ;  /* 0x00000004ab047221 */ /* 0x002fce0000010000 */
[----:B------:R-:W1:Y:S01]  /*6c30*/  MUFU.EX2 R175, R175 ;  /* 0x000000af00af7308 */ /* 0x000e620000000800 */
[----:B--2---:R-:W-:-:S07]  /*6c40*/  FADD.FTZ R4, R174, R4 ;  /* 0x00000004ae047221 */ /* 0x004fce0000010000 */
[----:B------:R-:W2:Y:S01]  /*6c50*/  MUFU.EX2 R164, R164 ;  /* 0x000000a400a47308 */ /* 0x000ea20000000800 */
[----:B0-----:R-:W-:-:S01]  /*6c60*/  FADD.FTZ R3, R161, R3 ;  /* 0x00000003a1037221 */ /* 0x001fc20000010000 */
[----:B------:R-:W-:-:S04]  /*6c70*/  F2FP.SATFINITE.E4M3.F32.PACK_AB_MERGE_C R160, R161, R160, RZ ;  /* 0x000000a0a1a0723e */ /* 0x000fc800048070ff */
[----:B------:R-:W-:Y:S02]  /*6c80*/  F2FP.SATFINITE.E4M3.F32.PACK_AB_MERGE_C R158, R197, R14, R160 ;  /* 0x0000000ec59e723e */ /* 0x000fe400048070a0 */
[----:B------:R-:W0:Y:S01]  /*6c90*/  MUFU.EX2 R178, R178 ;  /* 0x000000b200b27308 */ /* 0x000e220000000800 */
[----:B-1----:R-:W-:-:S01]  /*6ca0*/  FADD.FTZ R4, R175, R4 ;  /* 0x00000004af047221 */ /* 0x002fc20000010000 */
[----:B------:R-:W-:-:S04]  /*6cb0*/  F2FP.SATFINITE.E4M3.F32.PACK_AB_MERGE_C R159, R175, R174, RZ ;  /* 0x000000aeaf9f723e */ /* 0x000fc800048070ff */
[----:B------:R-:W-:Y:S02]  /*6cc0*/  F2FP.SATFINITE.E4M3.F32.PACK_AB_MERGE_C R159, R171, R170, R159 ;  /* 0x000000aaab9f723e */ /* 0x000fe4000480709f */
[----:B------:R-:W1:Y:S01]  /*6cd0*/  MUFU.EX2 R165, R165 ;  /* 0x000000a500a57308 */ /* 0x000e620000000800 */
[----:B--2---:R-:W-:-:S07]  /*6ce0*/  FADD.FTZ R3, R164, R3 ;  /* 0x00000003a4037221 */ /* 0x004fce0000010000 */
[----:B------:R-:W2:Y:S01]  /*6cf0*/  MUFU.EX2 R179, R179 ;  /* 0x000000b300b37308 */ /* 0x000ea20000000800 */
[----:B0-----:R-:W-:-:S07]  /*6d00*/  FADD.FTZ R4, R178, R4 ;  /* 0x00000004b2047221 */ /* 0x001fce0000010000 */
[----:B------:R-:W0:Y:S01]  /*6d10*/  MUFU.EX2 R182, R182 ;  /* 0x000000b600b67308 */ /* 0x000e220000000800 */
[----:B-1----:R-:W-:-:S04]  /*6d20*/  FADD.FTZ R3, R165, R3 ;  /* 0x00000003a5037221 */ /* 0x002fc80000010000 */
[----:B------:R-:W-:-:S03]  /*6d30*/  FADD.FTZ R3, R156, R3 ;  /* 0x000000039c037221 */ /* 0x000fc60000010000 */
[----:B------:R-:W1:Y:S01]  /*6d40*/  MUFU.EX2 R169, R169 ;  /* 0x000000a900a97308 */ /* 0x000e620000000800 */
[----:B--2---:R-:W-:-:S07]  /*6d50*/  FADD.FTZ R4, R179, R4 ;  /* 0x00000004b3047221 */ /* 0x004fce0000010000 */
        /* <DEDUP_REMOVED lines=59> */
[----:B------:R2:W3:Y:S01]  /*7110*/  MUFU.EX2 R4, R5 ;  /* 0x0000000500047308 */ /* 0x0004e20000000800 */
[----:B0-----:R-:W-:-:S01]  /*7120*/  FADD.FTZ R3, R6, R3 ;  /* 0x0000000306037221 */ /* 0x001fc20000010000 */
[----:B------:R-:W-:-:S04]  /*7130*/  F2FP.SATFINITE.E4M3.F32.PACK_AB_MERGE_C R6, R6, R192, RZ ;  /* 0x000000c00606723e */ /* 0x000fc800048070ff */
[----:B------:R-:W-:Y:S01]  /*7140*/  F2FP.SATFINITE.E4M3.F32.PACK_AB_MERGE_C R166, R189, R188, R6 ;  /* 0x000000bcbda6723e */ /* 0x000fe20004807006 */
[----:B-1----:R-:W-:-:S01]  /*7150*/  FADD.FTZ R153, R201, R153 ;  /* 0x00000099c9997221 */ /* 0x002fc20000010000 */
[----:B--2---:R-:W-:-:S04]  /*7160*/  F2FP.SATFINITE.E4M3.F32.PACK_AB_MERGE_C R5, R198, R195, RZ ;  /* 0x000000c3c605723e */ /* 0x004fc800048070ff */
[----:B------:R-:W-:Y:S02]  /*7170*/  F2FP.SATFINITE.E4M3.F32.PACK_AB_MERGE_C R165, R194, R193, R5 ;  /* 0x000000c1c2a5723e */ /* 0x000fe40004807005 */
[C---:B---3--:R-:W-:Y:S01]  /*7180*/  F2FP.SATFINITE.E4M3.F32.PACK_AB_MERGE_C R167, R4.reuse, R201, RZ ;  /* 0x000000c904a7723e */ /* 0x048fe200048070ff */
[----:B------:R-:W-:Y:S01]  /*7190*/  FADD.FTZ R4, R4, R153 ;  /* 0x0000009904047221 */ /* 0x000fe20000010000 */
[----:B------:R-:W-:Y:S02]  /*71a0*/  F2FP.SATFINITE.E4M3.F32.PACK_AB_MERGE_C R153, R8, R7, R10 ;  /* 0x000000070899723e */ /* 0x000fe4000480700a */
[----:B------:R-:W-:Y:S01]  /*71b0*/  F2FP.SATFINITE.E4M3.F32.PACK_AB_MERGE_C R167, R200, R199, R167 ;  /* 0x000000c7c8a7723e */ /* 0x000fe200048070a7 */
[----:B------:R-:W-:Y:S06]  /*71c0*/  @!P0 BRA `(.L_x_232) ;  /* 0x0000000000048947 */ /* 0x000fec0003800000 */
[----:B------:R-:W-:Y:S01]  /*71d0*/  BPT.TRAP 0x1 ;  /* 0x000000040000795c */ /* 0x000fe20000300000 */
.L_x_232:
[----:B------:R-:W-:-:S04]  /*71e0*/  IMAD.U32 R5, RZ, RZ, UR56 ;  /* 0x00000038ff057e24 */ /* 0x000fc8000f8e00ff */
[----:B------:R0:W1:Y:S01]  /*71f0*/  SYNCS.PHASECHK.TRANS64.TRYWAIT P1, [UR49+0x38850], R5 ;  /* 0x03885005ff0075a7 */ /* 0x0000620008020171 */
[----:B------:R-:W-:Y:S05]  /*7200*/  @!P0 BRA `(.L_x_233) ;  /* 0x0000000000048947 */ /* 0x000fea0003800000 */
[----:B------:R-:W-:Y:S01]  /*7210*/  BPT.TRAP 0x1 ;  /* 0x000000040000795c */ /* 0x000fe20000300000 */
.L_x_233:
[----:B-1----:R-:W-:Y:S05]  /*7220*/  @P1 BRA `(.L_x_234) ;  /* 0x00000000000c1947 */ /* 0x002fea0003800000 */
[----:B0-----:R-:W-:-:S04]  /*7230*/  IMAD.U32 R5, RZ, RZ, UR56 ;  /* 0x00000038ff057e24 */ /* 0x001fc8000f8e00ff */
[----:B------:R-:W0:Y:S02]  /*7240*/  SYNCS.PHASECHK.TRANS64.TRYWAIT P1, [UR49+0x38850], R5 ;  /* 0x03885005ff0075a7 */ /* 0x000e240008020171 */
[----:B0-----:R-:W-:Y:S05]  /*7250*/  @!P1 BRA `(.L_x_235) ;  /* 0x000000e400209947 */ /* 0x001fea0003800000 */
.L_x_234:
[----:B0-----:R-:W0:Y:S01]  /*7260*/  S2R R5, SR_TID.X ;  /* 0x0000000000057919 */ /* 0x001e220000002100 */
[----:B------:R-:W-:Y:S01]  /*7270*/  ULEA UR11, UR44, UR51, 0xb ;  /* 0x000000332c0b7291 */ /* 0x000fe2000f8e583f */
[----:B------:R-:W-:-:S06]  /*7280*/  UMOV UR7, 0x40000040 ;  /* 0x4000004000077882 */ /* 0x000fcc0000000000 */
[----:B------:R-:W-:Y:S01]  /*7290*/  UMOV UR6, UR11 ;  /* 0x0000000b00067c82 */ /* 0x000fe20008000000 */
[----:B0-----:R-:W-:-:S05]  /*72a0*/  SHF.R.U32.HI R5, RZ, 0x7, R5 ;  /* 0x00000007ff057819 */ /* 0x001fca0000011605 */
[----:B------:R-:W-:-:S05]  /*72b0*/  VIADD R5, R5, 0x8 ;  /* 0x0000000805057836 */ /* 0x000fca0000000000 */
[----:B------:R0:W-:Y:S06]  /*72c0*/  BAR.SYNC.DEFER_BLOCKING R5, 0x100 ;  /* 0x000400050000751d */ /* 0x0001ec0000010000 */
        /* <DEDUP_REMOVED lines=21> */
[----:B0-----:R-:W-:Y:S05]  /*7420*/  @!P0 BRA `(.L_x_236) ;  /* 0x0000000000048947 */ /* 0x001fea0003800000 */
[----:B------:R-:W-:Y:S01]  /*7430*/  BPT.TRAP 0x1 ;  /* 0x000000040000795c */ /* 0x000fe20000300000 */
.L_x_236:
[----:B------:R-:W-:Y:S01]  /*7440*/  UIADD3 UR49, UR49, 0x38860, URZ ;  /* 0x0003886031317890 */ /* 0x000fe2000fffe03f */
[----:B------:R-:W-:Y:S01]  /*7450*/  PLOP3.LUT P1, PT, PT, PT, UP0, 0x80, 0x0 ;  /* 0x000000000000781c */ /* 0x000fe20003f2f008 */
[----:B------:R-:W-:Y:S02]  /*7460*/  IMAD.MOV.U32 R5, RZ, RZ, R168 ;  /* 0x000000ffff057224 */ /* 0x000fe400078e00a8 */
[----:B------:R-:W-:Y:S01]  /*7470*/  UPRMT UR49, UR54, 0x654, UR49 ;  /* 0x0000065436317896 */ /* 0x000fe20008000031 */
[----:B------:R-:W-:-:S08]  /*7480*/  IMAD.MOV.U32 R6, RZ, RZ, R20 ;  /* 0x000000ffff067224 */ /* 0x000fd000078e0014 */
[----:B------:R-:W-:Y:S01]  /*7490*/  SYNCS.ARRIVE.TRANS64.RED.A1T0 RZ, [UR49], RZ ;  /* 0x000000ffffff79a7 */ /* 0x000fe20008100431 */
[----:B------:R-:W-:Y:S05]  /*74a0*/  @P1 BRA `(.L_x_237) ;  /* 0xffffffd400501947 */ /* 0x000fea000383ffff */
.L_x_226:
[----:B------:R-:W-:Y:S01]  /*74b0*/  ULDC.64 UR4, c[0x0][0x9a0] ;  /* 0x0002680000047ab9 */ /* 0x000fe20000000a00 */
[----:B------:R-:W-:Y:S01]  /*74c0*/  IMAD.MOV.U32 R5, RZ, RZ, 0x3f800000 ;  /* 0x3f800000ff057424 */ /* 0x000fe200078e00ff */
[----:B------:R2:W-:Y:S08]  /*74d0*/  BAR.ARV R2, 0x100 ;  /* 0x000400020000751d */ /* 0x0005f00000002000 */
[----:B------:R-:W-:Y:S06]  /*74e0*/  BAR.ARV 0x8, 0x180 ;  /* 0x0206000000007b1d */ /* 0x000fec0000002000 */
[----:B------:R-:W-:-:S04]  /*74f0*/  ISETP.NE.U32.AND P0, PT, RZ, UR4, PT ;  /* 0x00000004ff007c0c */ /* 0x000fc8000bf05070 */
[----:B------:R-:W-:-:S13]  /*7500*/  ISETP.NE.AND.EX P0, PT, RZ, UR5, PT, P0 ;  /* 0x00000005ff007c0c */ /* 0x000fda000bf05300 */
[----:B01----:R-:W0:Y:S08]  /*7510*/  @P0 LDC.64 R6, c[0x0][0x9c8] ;  /* 0x00027200ff060b82 */ /* 0x003e300000000a00 */
[----:B------:R-:W1:Y:S01]  /*7520*/  @P0 LDC.64 R8, c[0x0][0x9d0] ;  /* 0x00027400ff080b82 */ /* 0x000e620000000a00 */
[C---:B0-----:R-:W-:Y:S02]  /*7530*/  @P0 IMAD R0, R6.reuse, UR37, RZ ;  /* 0x0000002506000c24 */ /* 0x041fe4000f8e02ff */
[----:B------:R-:W-:-:S04]  /*7540*/  @P0 IMAD.WIDE.U32 R10, R6, UR36, RZ ;  /* 0x00000024060a0c25 */ /* 0x000fc8000f8e00ff */
[----:B------:R-:W-:Y:S02]  /*7550*/  @P0 IMAD R7, R7, UR36, R0 ;  /* 0x0000002407070c24 */ /* 0x000fe4000f8e0200 */
[----:B------:R-:W-:Y:S02]  /*7560*/  @P0 IMAD.MOV.U32 R6, RZ, RZ, R10 ;  /* 0x000000ffff060224 */ /* 0x000fe400078e000a */
[----:B------:R-:W-:Y:S02]  /*7570*/  @P0 IMAD.IADD R7, R11, 0x1, R7 ;  /* 0x000000010b070824 */ /* 0x000fe400078e0207 */
[----:B-1----:R-:W-:-:S04]  /*7580*/  @P0 IMAD.WIDE.U32 R6, R8, UR40, R6 ;  /* 0x0000002808060c25 */ /* 0x002fc8000f8e0006 */
[----:B------:R-:W-:Y:S01]  /*7590*/  @P0 IMAD R9, R9, UR40, R7 ;  /* 0x0000002809090c24 */ /* 0x000fe2000f8e0207 */
[----:B------:R-:W-:-:S04]  /*75a0*/  @P0 LEA R8, P1, R6, UR4, 0x2 ;  /* 0x0000000406080c11 */ /* 0x000fc8000f8210ff */
[----:B------:R-:W-:-:S05]  /*75b0*/  @P0 LEA.HI.X R9, R6, UR5, R9, 0x2, P1 ;  /* 0x0000000506090c11 */ /* 0x000fca00088f1409 */
[----:B------:R0:W3:Y:S01]  /*75c0*/  @P0 LDG.E R5, desc[UR52][R8.64] ;  /* 0x0000003408050981 */ /* 0x0000e2000c1e1900 */
[----:B--2---:R-:W-:Y:S01]  /*75d0*/  IMAD.MOV.U32 R2, RZ, RZ, RZ ;  /* 0x000000ffff027224 */ /* 0x004fe200078e00ff */
[----:B------:R-:W-:Y:S01]  /*75e0*/  UIADD3 UR44, UR44, 0x1, URZ ;  /* 0x000000012c2c7890 */ /* 0x000fe2000fffe03f */
[----:B------:R-:W-:Y:S01]  /*75f0*/  IMAD.MOV.U32 R172, RZ, RZ, -0x800000 ;  /* 0xff800000ffac7424 */ /* 0x000fe200078e00ff */
[----:B------:R-:W1:Y:S01]  /*7600*/  SHFL.BFLY PT, R0, R3, 0x2, 0x1f ;  /* 0x0c401f0003007f89 */ /* 0x000e6200000e0000 */
[----:B------:R-:W-:Y:S02]  /*7610*/  UIADD3 UR46, UR46, 0x1, URZ ;  /* 0x000000012e2e7890 */ /* 0x000fe4000fffe03f */
[----:B------:R-:W-:Y:S01]  /*7620*/  UISETP.NE.AND UP0, UPT, UR44, 0x2, UPT ;  /* 0x000000022c00788c */ /* 0x000fe2000bf05270 */
[----:B------:R-:W2:Y:S01]  /*7630*/  SHFL.BFLY PT, R11, R4, 0x2, 0x1f ;  /* 0x0c401f00040b7f89 */ /* 0x000ea200000e0000 */
[----:B0-----:R-:W-:Y:S02]  /*7640*/  IMAD.U32 R9, RZ, RZ, UR10 ;  /* 0x0000000aff097e24 */ /* 0x001fe4000f8e00ff */
[----:B------:R-:W-:-:S02]  /*7650*/  USEL UR4, URZ, 0x1, UP0 ;  /* 0x000000013f047887 */ /* 0x000fc40008000000 */
[----:B------:R-:W-:Y:S02]  /*7660*/  USEL UR44, UR44, URZ, UP0 ;  /* 0x0000003f2c2c7287 */ /* 0x000fe40008000000 */
[----:B------:R-:W-:Y:S01]  /*7670*/  ULOP3.LUT UR45, UR45, UR4, URZ, 0x3c, !UPT ;  /* 0x000000042d2d7292 */ /* 0x000fe2000f8e3c3f */
[----:B-1----:R-:W-:Y:S01]  /*7680*/  FADD.FTZ R0, R0, R3 ;  /* 0x0000000300007221 */ /* 0x002fe20000010000 */
[----:B------:R-:W-:Y:S02]  /*7690*/  IMAD.U32 R3, RZ, RZ, UR10 ;  /* 0x0000000aff037e24 */ /* 0x000fe4000f8e00ff */
[----:B--2---:R-:W-:Y:S02]  /*76a0*/  FADD.FTZ R11, R11, R4 ;  /* 0x000000040b0b7221 */ /* 0x004fe40000010000 */
[----:B------:R-:W0:Y:S04]  /*76b0*/  SHFL.BFLY PT, R7, R0, 0x1, 0x1f ;  /* 0x0c201f0000077f89 */ /* 0x000e2800000e0000 */
[----:B------:R-:W1:Y:S01]  /*76c0*/  SHFL.BFLY PT, R6, R11, 0x1, 0x1f ;  /* 0x0c201f000b067f89 */ /* 0x000e6200000e0000 */
[----:B0-----:R-:W-:Y:S01]  /*76d0*/  FADD.FTZ R10, R0, R7 ;  /* 0x00000007000a7221 */ /* 0x001fe20000010000 */
[----:B------:R-:W-:-:S03]  /*76e0*/  IMAD.MOV.U32 R0, RZ, RZ, -0x800000 ;  /* 0xff800000ff007424 */ /* 0x000fc600078e00ff */
[C---:B------:R-:W-:Y:S01]  /*76f0*/  FMUL.FTZ R13, R10.reuse, 0.00390625 ;  /* 0x3b8000000a0d7820 */ /* 0x040fe20000410000 */
[----:B------:R-:W-:Y:S01]  /*7700*/  FSETP.NE.FTZ.AND P0, PT, R10, RZ, PT ;  /* 0x000000ff0a00720b */ /* 0x000fe20003f15000 */
[----:B-1----:R-:W-:Y:S01]  /*7710*/  FADD.FTZ R12, R11, R6 ;  /* 0x000000060b0c7221 */ /* 0x002fe20000010000 */
[----:B------:R-:W-:Y:S02]  /*7720*/  IMAD.MOV.U32 R6, RZ, RZ, RZ ;  /* 0x000000ffff067224 */ /* 0x000fe400078e00ff */
[----:B------:R-:W-:Y:S01]  /*7730*/  FSETP.NE.FTZ.AND P1, PT, R13, RZ, PT ;  /* 0x000000ff0d00720b */ /* 0x000fe20003f35000 */
[----:B------:R-:W-:-:S05]  /*7740*/  FMUL.FTZ R8, R12, 0.00390625 ;  /* 0x3b8000000c087820 */ /* 0x000fca0000410000 */
[----:B------:R-:W-:-:S03]  /*7750*/  FSETP.NE.FTZ.AND P2, PT, R8, RZ, PT ;  /* 0x000000ff0800720b */ /* 0x000fc60003f55000 */
[----:B------:R0:W-:Y:S01]  /*7760*/  @P0 MUFU.RCP R2, R10 ;  /* 0x0000000a00020308 */ /* 0x0001e20000001000 */
[----:B------:R-:W-:-:S03]  /*7770*/  FSETP.NE.FTZ.AND P0, PT, R12, RZ, PT ;  /* 0x000000ff0c00720b */ /* 0x000fc60003f15000 */
[----:B------:R-:W-:-:S04]  /*7780*/  @P1 FMUL.FTZ R3, R3, 0.69314718246459960938 ;  /* 0x3f31721803031820 */ /* 0x000fc80000410000 */
[----:B------:R-:W1:Y:S02]  /*7790*/  @P1 MUFU.LG2 R4, R13 ;  /* 0x0000000d00041308 */ /* 0x000e640000000c00 */
[----:B0-----:R-:W-:-:S06]  /*77a0*/  @P2 FMUL.FTZ R10, R9, 0.69314718246459960938 ;  /* 0x3f317218090a2820 */ /* 0x001fcc0000410000 */
[----:B------:R-:W0:Y:S08]  /*77b0*/  @P2 MUFU.LG2 R7, R8 ;  /* 0x0000000800072308 */ /* 0x000e300000000c00 */
[----:B------:R-:W2:Y:S01]  /*77c0*/  @P0 MUFU.RCP R6, R12 ;  /* 0x0000000c00060308 */ /* 0x000ea20000001000 */
[----:B-1----:R-:W-:Y:S01]  /*77d0*/  @P1 FMUL.FTZ R4, R4, 0.69314718246459960938 ;  /* 0x3f31721804041820 */ /* 0x002fe20000410000 */
[----:B------:R-:W-:-:S03]  /*77e0*/  PLOP3.LUT P0, PT, PT, PT, PT, 0x8, 0x0 ;  /* 0x000000000000781c */ /* 0x000fc60003f0e170 */
[----:B------:R-:W-:Y:S01]  /*77f0*/  @P1 FFMA.FTZ R0, R3, R20, R4 ;  /* 0x0000001403001223 */ /* 0x000fe20000010004 */
[----:B0-----:R-:W-:-:S04]  /*7800*/  @P2 FMUL.FTZ R7, R7, 0.69314718246459960938 ;  /* 0x3f31721807072820 */ /* 0x001fc80000410000 */
[----:B------:R-:W-:Y:S01]  /*7810*/  @P2 FFMA.FTZ R172, R10, R168, R7 ;  /* 0x000000a80aac2223 */ /* 0x000fe20000010007 */
[-C--:B---3--:R-:W-:Y:S01]  /*7820*/  FMUL.FTZ R3, R2, R5.reuse ;  /* 0x0000000502037220 */ /* 0x088fe20000410000 */
        /* <DEDUP_REMOVED lines=129> */
.L_x_213:
[----:B------:R-:W0:Y:S08]  /*8040*/  S2UR UR4, SR_CgaCtaId ;  /* 0x00000000000479c3 */ /* 0x000e300000008800 */
[----:B------:R-:W-:Y:S01]  /*8050*/  BAR.SYNC.DEFER_BLOCKING 0x5, 0x180 ;  /* 0x0146000000007b1d */ /* 0x000fe20000010000 */
[----:B------:R-:W-:-:S05]  /*8060*/  UISETP.NE.AND UP0, UPT, UR43, URZ, UPT ;  /* 0x0000003f2b00728c */ /* 0x000fca000bf05270 */
[----:B------:R-:W-:Y:S01]  /*8070*/  UMOV UR8, 0x400 ;  /* 0x0000040000087882 */ /* 0x000fe20000000000 */
[----:B------:R-:W-:Y:S05]  /*8080*/  BSSY B0, `(.L_x_238) ;  /* 0x000061c000007945 */ /* 0x000fea0003800000 */
[----:B------:R-:W-:Y:S01]  /*8090*/  @!UP0 ULDC UR43, c[0x0][0xad4] ;  /* 0x0002b500002b8ab9 */ /* 0x000fe20000000800 */
[----:B0-----:R-:W-:-:S09]  /*80a0*/  ULEA UR8, UR4, UR8, 0x18 ;  /* 0x0000000804087291 */ /* 0x001fd2000f8ec03f */
[----:B------:R-:W0:Y:S02]  /*80b0*/  LDS.128 R4, [UR8+0x388d0] ;  /* 0x0388d008ff047984 */ /* 0x000e240008000c00 */
[----:B0-----:R-:W-:Y:S02]  /*80c0*/  R2UR UR6, R5 ;  /* 0x00000000050672ca */ /* 0x001fe400000e0000 */
[----:B------:R-:W-:Y:S02]  /*80d0*/  R2UR UR5, R6 ;  /* 0x00000000060572ca */ /* 0x000fe400000e0000 */
[----:B------:R-:W-:Y:S01]  /*80e0*/  R2UR UR7, R7 ;  /* 0x00000000070772ca */ /* 0x000fe200000e0000 */
[----:B------:R-:W-:Y:S06]  /*80f0*/  BAR.ARV 0x4, 0x180 ;  /* 0x0106000000007b1d */ /* 0x000fec0000002000 */
[----:B------:R-:W-:Y:S08]  /*8100*/  @P0 BRA `(.L_x_239) ;  /* 0x00000050007c0947 */ /* 0x000ff00003800000 */
[----:B------:R-:W2:Y:S01]  /*8110*/  LDL R171, [R1+0x28] ;  /* 0x0000280001ab7983 */ /* 0x000ea20000100800 */
[----:B------:R-:W-:Y:S01]  /*8120*/  ULDC.64 UR10, c[0x4][0x128] ;  /* 0x01004a00000a7ab9 */ /* 0x000fe20000000a00 */
[----:B------:R-:W0:Y:S01]  /*8130*/  S2R R192, SR_TID.X ;  /* 0x0000000000c07919 */ /* 0x000e220000002100 */
[----:B------:R-:W1:Y:S01]  /*8140*/  S2UR UR4, SR_SWINHI ;  /* 0x00000000000479c3 */ /* 0x000e620000002f00 */
[----:B------:R-:W-:Y:S01]  /*8150*/  ULDC.64 UR16, c[0x0][0xc00] ;  /* 0x0003000000107ab9 */ /* 0x000fe20000000a00 */
[----:B------:R-:W-:Y:S01]  /*8160*/  ULDC.64 UR12, c[0x0][0xc00] ;  /* 0x00030000000c7ab9 */ /* 0x000fe20000000a00 */
[----:B------:R-:W3:Y:S01]  /*8170*/  LDL R193, [R1+0x24] ;  /* 0x0000240001c17983 */ /* 0x000ee20000100800 */
[----:B------:R-:W-:Y:S01]  /*8180*/  ULDC.64 UR14, c[0x0][0xc08] ;  /* 0x00030200000e7ab9 */ /* 0x000fe20000000a00 */
[----:B------:R-:W-:Y:S01]  /*8190*/  ULDC UR9, c[0x0][0xbe8] ;  /* 0x0002fa0000097ab9 */ /* 0x000fe20000000800 */
[----:B0-----:R-:W-:-:S05]  /*81a0*/  IMAD.SHL.U32 R2, R192, 0x4, RZ ;  /* 0x00000004c0027824 */ /* 0x001fca00078e00ff */
[----:B------:R-:W-:Y:S01]  /*81b0*/  LOP3.LUT R2, R2, 0xc, RZ, 0xc0, !PT ;  /* 0x0000000c02027812 */ /* 0x000fe200078ec0ff */
[----:B------:R-:W-:Y:S03]  /*81c0*/  BAR.SYNC.DEFER_BLOCKING 0x1, 0x100 ;  /* 0x0044000000007b1d */ /* 0x000fe60000010000 */
[----:B------:R-:W-:-:S05]  /*81d0*/  IADD3 R2, P0, R2, UR10, RZ ;  /* 0x0000000a02027c10 */ /* 0x000fca000ff1e0ff */
[----:B------:R-:W-:-:S05]  /*81e0*/  IMAD.X R3, RZ, RZ, UR11, P0 ;  /* 0x0000000bff037e24 */ /* 0x000fca00080e06ff */
[----:B------:R0:W4:Y:S01]  /*81f0*/  LDG.E.CONSTANT R2, desc[UR52][R2.64] ;  /* 0x0000003402027981 */ /* 0x000122000c1e9900 */
[----:B------:R-:W-:Y:S01]  /*8200*/  LOP3.LUT P0, R4, R192, 0x3, RZ, 0xc0, !PT ;  /* 0x00000003c0047812 */ /* 0x000fe2000780c0ff */
[----:B------:R-:W-:Y:S01]  /*8210*/  UMOV UR10, UR8 ;  /* 0x00000008000a7c82 */ /* 0x000fe20008000000 */
[----:B-1----:R-:W-:Y:S02]  /*8220*/  UMOV UR11, UR4 ;  /* 0x00000004000b7c82 */ /* 0x002fe40008000000 */
[----:B------:R-:W-:-:S04]  /*8230*/  ISETP.EQ.OR P0, PT, R4, 0x3, !P0 ;  /* 0x000000030400780c */ /* 0x000fc80004702670 */
        /* <DEDUP_REMOVED lines=13> */
[----:B------:R-:W-:Y:S01]  /*8310*/  SEL R31, R43, R42, P0 ;  /* 0x0000002a2b1f7207 */ /* 0x000fe20000000000 */
[----:B------:R-:W-:Y:S01]  /*8320*/  IMAD.MOV.U32 R42, RZ, RZ, 0x2 ;  /* 0x00000002ff2a7424 */ /* 0x000fe200078e00ff */
        /* <DEDUP_REMOVED lines=10> */
[----:B0-----:R-:W-:Y:S02]  /*83d0*/  SEL R3, R24, R25, P0 ;  /* 0x0000001918037207 */ /* 0x001fe40000000000 */
        /* <DEDUP_REMOVED lines=82> */
[----:B--2---:R-:W-:Y:S01]  /*8900*/  IMAD.WIDE R42, R171, R42, UR10 ;  /* 0x0000000aab2a7e25 */ /* 0x004fe2000f8e022a */
[----:B------:R-:W-:-:S02]  /*8910*/  SEL R122, R123, R122, P0 ;  /* 0x0000007a7b7a7207 */ /* 0x000fc40000000000 */
[----:B------:R-:W-:Y:S02]  /*8920*/  SEL R69, R69, R68, P0 ;  /* 0x0000004445457207 */ /* 0x000fe40000000000 */
[C---:B------:R-:W-:Y:S02]  /*8930*/  IADD3 R59, P4, R42.reuse, 0xc060, RZ ;  /* 0x0000c0602a3b7810 */ /* 0x040fe40007f9e0ff */
[C---:B------:R-:W-:Y:S02]  /*8940*/  IADD3 R67, P2, R42.reuse, 0xc020, RZ ;  /* 0x0000c0202a437810 */ /* 0x040fe40007f5e0ff */
[----:B------:R-:W-:Y:S02]  /*8950*/  LOP3.LUT R58, R59, 0x380, RZ, 0xc0, !PT ;  /* 0x000003803b3a7812 */ /* 0x000fe400078ec0ff */
[----:B------:R-:W-:Y:S02]  /*8960*/  IADD3 R63, P3, R42, 0xc040, RZ ;  /* 0x0000c0402a3f7810 */ /* 0x000fe40007f7e0ff */
[----:B------:R-:W-:-:S02]  /*8970*/  SHF.R.U64 R58, R58, 0x3, RZ ;  /* 0x000000033a3a7819 */ /* 0x000fc400000012ff */
[----:B------:R-:W-:Y:S02]  /*8980*/  LOP3.LUT R66, R67, 0x380, RZ, 0xc0, !PT ;  /* 0x0000038043427812 */ /* 0x000fe400078ec0ff */
[----:B------:R-:W-:Y:S01]  /*8990*/  LOP3.LUT R58, R58, R59, RZ, 0x3c, !PT ;  /* 0x0000003b3a3a7212 */ /* 0x000fe200078e3cff */
[----:B------:R-:W-:Y:S01]  /*89a0*/  IMAD.X R59, RZ, RZ, R43, P4 ;  /* 0x000000ffff3b7224 */ /* 0x000fe200020e062b */
[----:B------:R-:W-:Y:S02]  /*89b0*/  LOP3.LUT R62, R63, 0x380, RZ, 0xc0, !PT ;  /* 0x000003803f3e7812 */ /* 0x000fe400078ec0ff */
[----:B------:R-:W-:Y:S02]  /*89c0*/  IADD3 R83, P4, R42, 0x8020, RZ ;  /* 0x000080202a537810 */ /* 0x000fe40007f9e0ff */
[----:B------:R-:W-:Y:S02]  /*89d0*/  SHF.R.U64 R66, R66, 0x3, RZ ;  /* 0x0000000342427819 */ /* 0x000fe400000012ff */
[----:B------:R-:W-:-:S02]  /*89e0*/  SHF.R.U64 R62, R62, 0x3, RZ ;  /* 0x000000033e3e7819 */ /* 0x000fc400000012ff */
[----:B------:R-:W-:Y:S02]  /*89f0*/  LOP3.LUT R82, R83, 0x380, RZ, 0xc0, !PT ;  /* 0x0000038053527812 */ /* 0x000fe400078ec0ff */
[----:B------:R-:W-:Y:S01]  /*8a00*/  LOP3.LUT R66, R66, R67, RZ, 0x3c, !PT ;  /* 0x0000004342427212 */ /* 0x000fe200078e3cff */
[--C-:B------:R-:W-:Y:S01]  /*8a10*/  IMAD.X R67, RZ, RZ, R43.reuse, P2 ;  /* 0x000000ffff437224 */ /* 0x100fe200010e062b */
[----:B------:R-:W-:Y:S01]  /*8a20*/  LOP3.LUT R62, R62, R63, RZ, 0x3c, !PT ;  /* 0x0000003f3e3e7212 */ /* 0x000fe200078e3cff */
[----:B------:R-:W-:Y:S01]  /*8a30*/  IMAD.X R63, RZ, RZ, R43, P3 ;  /* 0x000000ffff3f7224 */ /* 0x000fe200018e062b */
[----:B------:R-:W-:Y:S02]  /*8a40*/  SHF.R.U64 R82, R82, 0x3, RZ ;  /* 0x0000000352527819 */ /* 0x000fe400000012ff */
[C---:B------:R-:W-:Y:S02]  /*8a50*/  IADD3 R91, P2, R42.reuse, 0x4060, RZ ;  /* 0x000040602a5b7810 */ /* 0x040fe40007f5e0ff */
[----:B------:R-:W-:-:S02]  /*8a60*/  IADD3 R87, P3, R42, 0x8000, RZ ;  /* 0x000080002a577810 */ /* 0x000fc40007f7e0ff */
[----:B------:R-:W-:Y:S01]  /*8a70*/  LOP3.LUT R82, R82, R83, RZ, 0x3c, !PT ;  /* 0x0000005352527212 */ /* 0x000fe200078e3cff */
[----:B------:R-:W-:Y:S01]  /*8a80*/  IMAD.X R83, RZ, RZ, R43, P4 ;  /* 0x000000ffff537224 */ /* 0x000fe200020e062b */
[----:B------:R-:W-:Y:S02]  /*8a90*/  LOP3.LUT R90, R91, 0x380, RZ, 0xc0, !PT ;  /* 0x000003805b5a7812 */ /* 0x000fe400078ec0ff */
[----:B------:R-:W-:Y:S02]  /*8aa0*/  LOP3.LUT R86, R87, 0x380, RZ, 0xc0, !PT ;  /* 0x0000038057567812 */ /* 0x000fe400078ec0ff */
[C---:B------:R-:W-:Y:S02]  /*8ab0*/  IADD3 R47, P4, R42.reuse, 0x40, RZ ;  /* 0x000000402a2f7810 */ /* 0x040fe40007f9e0ff */
[C---:B------:R-:W-:Y:S02]  /*8ac0*/  IADD3 R71, P1, R42.reuse, 0xc000, RZ ;  /* 0x0000c0002a477810 */ /* 0x040fe40007f3e0ff */
[----:B------:R-:W-:-:S02]  /*8ad0*/  IADD3 R75, P6, R42, 0x8060, RZ ;  /* 0x000080602a4b7810 */ /* 0x000fc40007fde0ff */
[----:B------:R-:W-:Y:S02]  /*8ae0*/  IADD3 R79, P5, R42, 0x8040, RZ ;  /* 0x000080402a4f7810 */ /* 0x000fe40007fbe0ff */
[----:B------:R-:W-:Y:S02]  /*8af0*/  SHF.R.U64 R90, R90, 0x3, RZ ;  /* 0x000000035a5a7819 */ /* 0x000fe400000012ff */
[----:B------:R-:W-:Y:S02]  /*8b00*/  SHF.R.U64 R86, R86, 0x3, RZ ;  /* 0x0000000356567819 */ /* 0x000fe400000012ff */
[----:B------:R-:W-:Y:S02]  /*8b10*/  LOP3.LUT R46, R47, 0x380, RZ, 0xc0, !PT ;  /* 0x000003802f2e7812 */ /* 0x000fe400078ec0ff */
[----:B------:R-:W-:Y:S02]  /*8b20*/  LOP3.LUT R70, R71, 0x380, RZ, 0xc0, !PT ;  /* 0x0000038047467812 */ /* 0x000fe400078ec0ff */
[----:B------:R-:W-:-:S02]  /*8b30*/  LOP3.LUT R74, R75, 0x380, RZ, 0xc0, !PT ;  /* 0x000003804b4a7812 */ /* 0x000fc400078ec0ff */
[----:B------:R-:W-:Y:S02]  /*8b40*/  LOP3.LUT R78, R79, 0x380, RZ, 0xc0, !PT ;  /* 0x000003804f4e7812 */ /* 0x000fe400078ec0ff */
[----:B------:R-:W-:Y:S01]  /*8b50*/  LOP3.LUT R90, R90, R91, RZ, 0x3c, !PT ;  /* 0x0000005b5a5a7212 */ /* 0x000fe200078e3cff */
[--C-:B------:R-:W-:Y:S01]  /*8b60*/  IMAD.X R91, RZ, RZ, R43.reuse, P2 ;  /* 0x000000ffff5b7224 */ /* 0x100fe200010e062b */
[----:B------:R-:W-:Y:S01]  /*8b70*/  LOP3.LUT R86, R86, R87, RZ, 0x3c, !PT ;  /* 0x0000005756567212 */ /* 0x000fe200078e3cff */
[----:B------:R-:W-:Y:S01]  /*8b80*/  IMAD.X R87, RZ, RZ, R43, P3 ;  /* 0x000000ffff577224 */ /* 0x000fe200018e062b */
[----:B------:R-:W-:Y:S02]  /*8b90*/  SHF.R.U64 R46, R46, 0x3, RZ ;  /* 0x000000032e2e7819 */ /* 0x000fe400000012ff */
[----:B------:R-:W-:Y:S02]  /*8ba0*/  IADD3 R55, P2, R42, 0x60, RZ ;  /* 0x000000602a377810 */ /* 0x000fe40007f5e0ff */
[----:B------:R-:W-:-:S02]  /*8bb0*/  SHF.R.U64 R70, R70, 0x3, RZ ;  /* 0x0000000346467819 */ /* 0x000fc400000012ff */
[----:B------:R-:W-:Y:S02]  /*8bc0*/  SHF.R.U64 R74, R74, 0x3, RZ ;  /* 0x000000034a4a7819 */ /* 0x000fe400000012ff */
[----:B------:R-:W-:Y:S02]  /*8bd0*/  SHF.R.U64 R78, R78, 0x3, RZ ;  /* 0x000000034e4e7819 */ /* 0x000fe400000012ff */
[----:B------:R-:W-:Y:S02]  /*8be0*/  IADD3 R51, P3, R42, 0x4000, RZ ;  /* 0x000040002a337810 */ /* 0x000fe40007f7e0ff */
[----:B------:R-:W-:Y:S02]  /*8bf0*/  LOP3.LUT R46, R46, R47, RZ, 0x3c, !PT ;  /* 0x0000002f2e2e7212 */ /* 0x000fe400078e3cff */
[----:B------:R-:W-:Y:S02]  /*8c00*/  LOP3.LUT R54, R55, 0x380, RZ, 0xc0, !PT ;  /* 0x0000038037367812 */ /* 0x000fe400078ec0ff */
[----:B------:R-:W-:Y:S01]  /*8c10*/  LOP3.LUT R70, R70, R71, RZ, 0x3c, !PT ;  /* 0x0000004746467212 */ /* 0x000fe200078e3cff */
[--C-:B------:R-:W-:Y:S01]  /*8c20*/  IMAD.X R71, RZ, RZ, R43.reuse, P1 ;  /* 0x000000ffff477224 */ /* 0x100fe200008e062b */
[----:B------:R-:W-:Y:S01]  /*8c30*/  LOP3.LUT R74, R74, R75, RZ, 0x3c, !PT ;  /* 0x0000004b4a4a7212 */ /* 0x000fe200078e3cff */
[--C-:B------:R-:W-:Y:S01]  /*8c40*/  IMAD.X R75, RZ, RZ, R43.reuse, P6 ;  /* 0x000000ffff4b7224 */ /* 0x100fe200030e062b */
[----:B------:R-:W-:Y:S01]  /*8c50*/  LOP3.LUT R78, R78, R79, RZ, 0x3c, !PT ;  /* 0x0000004f4e4e7212 */ /* 0x000fe200078e3cff */
[----:B------:R-:W-:Y:S01]  /*8c60*/  IMAD.X R79, RZ, RZ, R43, P5 ;  /* 0x000000ffff4f7224 */ /* 0x000fe200028e062b */
[----:B------:R-:W-:-:S02]  /*8c70*/  LOP3.LUT R47, R42, 0x380, RZ, 0xc0, !PT ;  /* 0x000003802a2f7812 */ /* 0x000fc400078ec0ff */
[----:B------:R-:W-:Y:S02]  /*8c80*/  LOP3.LUT R50, R51, 0x380, RZ, 0xc0, !PT ;  /* 0x0000038033327812 */ /* 0x000fe400078ec0ff */
[C---:B------:R-:W-:Y:S02]  /*8c90*/  IADD3 R95, P1, R42.reuse, 0x4040, RZ ;  /* 0x000040402a5f7810 */ /* 0x040fe40007f3e0ff */
[C---:B------:R-:W-:Y:S02]  /*8ca0*/  IADD3 R99, P6, R42.reuse, 0x4020, RZ ;  /* 0x000040202a637810 */ /* 0x040fe40007fde0ff */
[----:B------:R-:W-:Y:S02]  /*8cb0*/  IADD3 R103, P5, R42, 0x20, RZ ;  /* 0x000000202a677810 */ /* 0x000fe40007fbe0ff */
[----:B------:R-:W-:Y:S02]  /*8cc0*/  SHF.R.U64 R54, R54, 0x3, RZ ;  /* 0x0000000336367819 */ /* 0x000fe400000012ff */
[----:B------:R-:W-:-:S02]  /*8cd0*/  SHF.R.U64 R47, R47, 0x3, RZ ;  /* 0x000000032f2f7819 */ /* 0x000fc400000012ff */
[----:B------:R-:W-:Y:S02]  /*8ce0*/  SHF.R.U64 R50, R50, 0x3, RZ ;  /* 0x0000000332327819 */ /* 0x000fe400000012ff */
[----:B------:R-:W-:Y:S02]  /*8cf0*/  LOP3.LUT R94, R95, 0x380, RZ, 0xc0, !PT ;  /* 0x000003805f5e7812 */ /* 0x000fe400078ec0ff */
[----:B------:R-:W-:Y:S02]  /*8d00*/  LOP3.LUT R98, R99, 0x380, RZ, 0xc0, !PT ;  /* 0x0000038063627812 */ /* 0x000fe400078ec0ff */
[----:B------:R-:W-:Y:S02]  /*8d10*/  LOP3.LUT R102, R103, 0x380, RZ, 0xc0, !PT ;  /* 0x0000038067667812 */ /* 0x000fe400078ec0ff */
[----:B------:R-:W-:Y:S02]  /*8d20*/  MOV R184, R86 ;  /* 0x0000005600b87202 */ /* 0x000fe40000000f00 */
[----:B------:R-:W-:Y:S01]  /*8d30*/  LOP3.LUT R54, R54, R55, RZ, 0x3c, !PT ;  /* 0x0000003736367212 */ /* 0x000fe200078e3cff */
[----:B------:R-:W-:Y:S01]  /*8d40*/  IMAD.X R55, RZ, RZ, R43, P2 ;  /* 0x000000ffff377224 */ /* 0x000fe200010e062b */
[----:B----4-:R-:W-:-:S02]  /*8d50*/  LOP3.LUT R87, R2, 0x2, RZ, 0x3c, !PT ;  /* 0x0000000202577812 */ /* 0x010fc400078e3cff */
[----:B------:R-:W-:Y:S02]  /*8d60*/  SEL R171, R134, R135, P0 ;  /* 0x0000008786ab7207 */ /* 0x000fe40000000000 */
[----:B------:R-:W-:Y:S01]  /*8d70*/  LOP3.LUT R42, R47, R42, RZ, 0x3c, !PT ;  /* 0x0000002a2f2a7212 */ /* 0x000fe200078e3cff */
[--C-:B------:R-:W-:Y:S01]  /*8d80*/  IMAD.X R47, RZ, RZ, R43.reuse, P4 ;  /* 0x000000ffff2f7224 */ /* 0x100fe200020e062b */
[----:B------:R-:W-:Y:S02]  /*8d90*/  SEL R134, R135, R134, P0 ;  /* 0x0000008687867207 */ /* 0x000fe40000000000 */
[----:B------:R-:W-:Y:S01]  /*8da0*/  LOP3.LUT R50, R50, R51, RZ, 0x3c, !PT ;  /* 0x0000003332327212 */ /* 0x000fe200078e3cff */
[----:B------:R-:W-:Y:S01]  /*8db0*/  IMAD.X R51, RZ, RZ, R43, P3 ;  /* 0x000000ffff337224 */ /* 0x000fe200018e062b */
[----:B------:R-:W-:Y:S02]  /*8dc0*/  SEL R135, R138, R139, P0 ;  /* 0x0000008b8a877207 */ /* 0x000fe40000000000 */
[----:B------:R-:W-:-:S02]  /*8dd0*/  SHF.R.U64 R94, R94, 0x3, RZ ;  /* 0x000000035e5e7819 */ /* 0x000fc400000012ff */
[----:B------:R-:W-:Y:S02]  /*8de0*/  SHF.R.U64 R98, R98, 0x3, RZ ;  /* 0x0000000362627819 */ /* 0x000fe400000012ff */
[----:B------:R-:W-:Y:S02]  /*8df0*/  SHF.R.U64 R102, R102, 0x3, RZ ;  /* 0x0000000366667819 */ /* 0x000fe400000012ff */
[----:B------:R-:W-:Y:S02]  /*8e00*/  SEL R123, R126, R127, P0 ;  /* 0x0000007f7e7b7207 */ /* 0x000fe40000000000 */
[----:B------:R-:W-:Y:S02]  /*8e10*/  SEL R138, R139, R138, P0 ;  /* 0x0000008a8b8a7207 */ /* 0x000fe40000000000 */
[----:B------:R-:W-:Y:S02]  /*8e20*/  MOV R191, R58 ;  /* 0x0000003a00bf7202 */ /* 0x000fe40000000f00 */
[----:B------:R-:W-:Y:S01]  /*8e30*/  MOV R186, R78 ;  /* 0x0000004e00ba7202 */ /* 0x000fe20000000f00 */
[----:B------:R-:W-:Y:S01]  /*8e40*/  SHFL.IDX PT, R58, R112, R87, 0x1c1f ;  /* 0x001c1f57703a7589 */ /* 0x000fe200000e0000 */
[----:B------:R-:W-:-:S02]  /*8e50*/  SEL R65, R128, R129, P0 ;  /* 0x0000008180417207 */ /* 0x000fc40000000000 */
[----:B------:R-:W-:Y:S01]  /*8e60*/  SEL R77, R140, R141, P0 ;  /* 0x0000008d8c4d7207 */ /* 0x000fe20000000000 */
[----:B------:R-:W-:Y:S01]  /*8e70*/  SHFL.IDX PT, R78, R61, R87, 0x1c1f ;  /* 0x001c1f573d4e7589 */ /* 0x000fe200000e0000 */
[----:B------:R-:W-:Y:S02]  /*8e80*/  SEL R53, R141, R140, P0 ;  /* 0x0000008c8d357207 */ /* 0x000fe40000000000 */
[----:B------:R-:W-:Y:S01]  /*8e90*/  SEL R126, R127, R126, P0 ;  /* 0x0000007e7f7e7207 */ /* 0x000fe20000000000 */
[----:B------:R-:W-:Y:S01]  /*8ea0*/  SHFL.IDX PT, R140, R73, R2, 0x1c1f ;  /* 0x001c1f02498c7589 */ /* 0x000fe200000e0000 */
[----:B------:R-:W-:Y:S02]  /*8eb0*/  SEL R139, R142, R143, P0 ;  /* 0x0000008f8e8b7207 */ /* 0x000fe40000000000 */
[----:B------:R-:W-:Y:S01]  /*8ec0*/  SEL R68, R132, R133, P0 ;  /* 0x0000008584447207 */ /* 0x000fe20000000000 */
[----:B------:R-:W-:Y:S01]  /*8ed0*/  SHFL.IDX PT, R93, R93, R2, 0x1c1f ;  /* 0x001c1f025d5d7589 */ /* 0x000fe200000e0000 */
[----:B------:R-:W-:-:S02]  /*8ee0*/  SEL R127, R130, R131, P0 ;  /* 0x00000083827f7207 */ /* 0x000fc40000000000 */
[----:B------:R-:W-:Y:S01]  /*8ef0*/  SEL R142, R143, R142, P0 ;  /* 0x0000008e8f8e7207 */ /* 0x000fe20000000000 */
[----:B------:R-:W-:Y:S01]  /*8f00*/  SHFL.IDX PT, R61, R104, R87, 0x1c1f ;  /* 0x001c1f57683d7589 */ /* 0x000fe200000e0000 */
[----:B------:R-:W-:Y:S02]  /*8f10*/  MOV R188, R70 ;  /* 0x0000004600bc7202 */ /* 0x000fe40000000f00 */
[----:B------:R-:W-:Y:S01]  /*8f20*/  MOV R60, R42 ;  /* 0x0000002a003c7202 */ /* 0x000fe20000000f00 */
[----:B------:R-:W-:Y:S01]  /*8f30*/  SHFL.IDX PT, R112, R34, R87, 0x1c1f ;  /* 0x001c1f5722707589 */ /* 0x000fe200000e0000 */
[----:B------:R-:W-:Y:S02]  /*8f40*/  MOV R178, R54 ;  /* 0x0000003600b27202 */ /* 0x000fe40000000f00 */
[----:B------:R-:W-:Y:S01]  /*8f50*/  SEL R149, R149, R148, P0 ;  /* 0x0000009495957207 */ /* 0x000fe20000000000 */
[----:B------:R-:W-:Y:S01]  /*8f60*/  SHFL.IDX PT, R54, R6, R2, 0x1c1f ;  /* 0x001c1f0206367589 */ /* 0x000fe200000e0000 */
[----:B------:R-:W-:-:S02]  /*8f70*/  SEL R131, R131, R130, P0 ;  /* 0x0000008283837207 */ /* 0x000fc40000000000 */
[----:B------:R-:W-:Y:S01]  /*8f80*/  SEL R143, R150, R151, P0 ;  /* 0x00000097968f7207 */ /* 0x000fe20000000000 */
[----:B------:R-:W-:Y:S01]  /*8f90*/  SHFL.IDX PT, R42, R13, R2, 0x1c1f ;  /* 0x001c1f020d2a7589 */ /* 0x000fe200000e0000 */
[----:B------:R-:W-:Y:S01]  /*8fa0*/  LOP3.LUT R94, R94, R95, RZ, 0x3c, !PT ;  /* 0x0000005f5e5e7212 */ /* 0x000fe200078e3cff */
[--C-:B------:R-:W-:Y:S01]  /*8fb0*/  IMAD.X R95, RZ, RZ, R43.reuse, P1 ;  /* 0x000000ffff5f7224 */ /* 0x100fe200008e062b */
[----:B------:R-:W-:Y:S01]  /*8fc0*/  LOP3.LUT R98, R98, R99, RZ, 0x3c, !PT ;  /* 0x0000006362627212 */ /* 0x000fe200078e3cff */
[----:B------:R-:W-:Y:S01]  /*8fd0*/  SHFL.IDX PT, R101, R101, R2, 0x1c1f ;  /* 0x001c1f0265657589 */ /* 0x000fe200000e0000 */
[----:B------:R-:W-:Y:S01]  /*8fe0*/  LOP3.LUT R102, R102, R103, RZ, 0x3c, !PT ;  /* 0x0000006766667212 */ /* 0x000fe200078e3cff */
[--C-:B------:R-:W-:Y:S01]  /*8ff0*/  IMAD.X R99, RZ, RZ, R43.reuse, P6 ;  /* 0x000000ffff637224 */ /* 0x100fe200030e062b */
[----:B------:R-:W-:Y:S01]  /*9000*/  MOV R187, R74 ;  /* 0x0000004a00bb7202 */ /* 0x000fe20000000f00 */
[----:B------:R-:W-:Y:S01]  /*9010*/  SHFL.IDX PT, R79, R56, R87, 0x1c1f ;  /* 0x001c1f57384f7589 */ /* 0x000fe200000e0000 */
[----:B------:R-:W-:Y:S01]  /*9020*/  MOV R185, R82 ;  /* 0x0000005200b97202 */ /* 0x000fe20000000f00 */
[----:B------:R-:W-:Y:S01]  /*9030*/  IMAD.X R103, RZ, RZ, R43, P5 ;  /* 0x000000ffff677224 */ /* 0x000fe200028e062b */
[----:B------:R-:W-:Y:S01]  /*9040*/  MOV R70, R46 ;  /* 0x0000002e00467202 */ /* 0x000fe20000000f00 */
[----:B------:R-:W-:Y:S01]  /*9050*/  SHFL.IDX PT, R73, R76, R87, 0x1c1f ;  /* 0x001c1f574c497589 */ /* 0x000fe200000e0000 */
[----:B------:R-:W-:-:S02]  /*9060*/  MOV R190, R62 ;  /* 0x0000003e00be7202 */ /* 0x000fc40000000f00 */
[----:B------:R-:W-:Y:S01]  /*9070*/  MOV R179, R50 ;  /* 0x0000003200b37202 */ /* 0x000fe20000000f00 */
[----:B------:R-:W-:Y:S01]  /*9080*/  SHFL.IDX PT, R104, R31, R87, 0x1c1f ;  /* 0x001c1f571f687589 */ /* 0x000fe200000e0000 */
[----:B------:R-:W-:Y:S02]  /*9090*/  SEL R129, R129, R128, P0 ;  /* 0x0000008081817207 */ /* 0x000fe40000000000 */
[----:B------:R-:W-:Y:S01]  /*90a0*/  SEL R133, R133, R132, P0 ;  /* 0x0000008485857207 */ /* 0x000fe20000000000 */
[----:B------:R-:W-:Y:S01]  /*90b0*/  SHFL.IDX PT, R47, R9, R2, 0x1c1f ;  /* 0x001c1f02092f7589 */ /* 0x000fe200000e0000 */
[----:B------:R-:W-:-:S03]  /*90c0*/  MOV R183, R90 ;  /* 0x0000005a00b77202 */ /* 0x000fc60000000f00 */
        /* <DEDUP_REMOVED lines=8> */
[----:B------:R-:W0:Y:S04]  /*9150*/  SHFL.IDX PT, R76, R30, R87, 0x1c1f ;  /* 0x001c1f571e4c7589 */ /* 0x000e2800000e0000 */
        /* <DEDUP_REMOVED lines=13> */
[----:B------:R-:W1:Y:S04]  /*9230*/  SHFL.IDX PT, R120, R26, R87, 0x1c1f ;  /* 0x001c1f571a787589 */ /* 0x000e6800000e0000 */
        /* <DEDUP_REMOVED lines=12> */
[----:B------:R-:W2:Y:S04]  /*9300*/  SHFL.IDX PT, R177, R177, R87, 0x1c1f ;  /* 0x001c1f57b1b17589 */ /* 0x000ea800000e0000 */
[----:B------:R-:W4:Y:S04]  /*9310*/  SHFL.IDX PT, R83, R48, R87, 0x1c1f ;  /* 0x001c1f5730537589 */ /* 0x000f2800000e0000 */
[----:B------:R-:W-:Y:S04]  /*9320*/  SHFL.IDX PT, R11, R116, R87, 0x1c1f ;  /* 0x001c1f57740b7589 */ /* 0x000fe800000e0000 */
[----:B------:R-:W-:Y:S04]  /*9330*/  SHFL.IDX PT, R154, R53, R87, 0x1c1f ;  /* 0x001c1f57359a7589 */ /* 0x000fe800000e0000 */
[----:B------:R-:W5:Y:S04]  /*9340*/  SHFL.IDX PT, R39, R39, R87, 0x1c1f ;  /* 0x001c1f5727277589 */ /* 0x000f6800000e0000 */
[----:B------:R-:W3:Y:S04]  /*9350*/  SHFL.IDX PT, R80, R145, R87, 0x1c1f ;  /* 0x001c1f5791507589 */ /* 0x000ee800000e0000 */
        /* <DEDUP_REMOVED lines=10> */
[----:B------:R-:W3:Y:S04]  /*9400*/  SHFL.IDX PT, R53, R38, R87, 0x1c1f ;  /* 0x001c1f5726357589 */ /* 0x000ee800000e0000 */
[----:B------:R-:W3:Y:S01]  /*9410*/  SHFL.IDX PT, R139, R118, R87, 0x1c1f ;  /* 0x001c1f57768b7589 */ /* 0x000ee200000e0000 */
[----:B------:R-:W-:-:S03]  /*9420*/  SEL R150, R151, R150, P0 ;  /* 0x0000009697967207 */ /* 0x000fc60000000000 */
        /* <DEDUP_REMOVED lines=22> */
[----:B------:R-:W-:Y:S04]  /*9590*/  SHFL.IDX PT, R68, R171, R2, 0x1c1f ;  /* 0x001c1f02ab447589 */ /* 0x000fe800000e0000 */
[----:B------:R-:W-:Y:S04]  /*95a0*/  SHFL.IDX PT, R146, R135, R2, 0x1c1f ;  /* 0x001c1f0287927589 */ /* 0x000fe800000e0000 */
[----:B------:R-:W-:Y:S04]  /*95b0*/  SHFL.IDX PT, R90, R143, R2, 0x1c1f ;  /* 0x001c1f028f5a7589 */ /* 0x000fe800000e0000 */
[----:B------:R-:W-:Y:S04]  /*95c0*/  SHFL.IDX PT, R48, R84, R87, 0x1c1f ;  /* 0x001c1f5754307589 */ /* 0x000fe800000e0000 */
[----:B------:R-:W3:Y:S04]  /*95d0*/  SHFL.IDX PT, R31, R152, R87, 0x1c1f ;  /* 0x001c1f57981f7589 */ /* 0x000ee800000e0000 */
[----:B------:R-:W3:Y:S04]  /*95e0*/  SHFL.IDX PT, R59, R108, R87, 0x1c1f ;  /* 0x001c1f576c3b7589 */ /* 0x000ee800000e0000 */
[----:B------:R-:W3:Y:S01]  /*95f0*/  SHFL.IDX PT, R2, R124, R87, 0x1c1f ;  /* 0x001c1f577c027589 */ /* 0x000ee200000e0000 */
[----:B------:R-:W-:-:S03]  /*9600*/  MOV R189, R66 ;  /* 0x0000004200bd7202 */ /* 0x000fc60000000f00 */
[----:B------:R-:W-:Y:S04]  /*9610*/  SHFL.IDX PT, R174, R174, R87, 0x1c1f ;  /* 0x001c1f57aeae7589 */ /* 0x000fe800000e0000 */
[----:B------:R-:W3:Y:S04]  /*9620*/  SHFL.IDX PT, R175, R175, R87, 0x1c1f ;  /* 0x001c1f57afaf7589 */ /* 0x000ee800000e0000 */
[----:B------:R-:W3:Y:S04]  /*9630*/  SHFL.IDX PT, R30, R153, R87, 0x1c1f ;  /* 0x001c1f57991e7589 */ /* 0x000ee800000e0000 */
[----:B------:R-:W3:Y:S04]  /*9640*/  SHFL.IDX PT, R135, R122, R87, 0x1c1f ;  /* 0x001c1f577a877589 */ /* 0x000ee800000e0000 */
[----:B------:R-:W-:Y:S04]  /*9650*/  SHFL.IDX PT, R66, R129, R87, 0x1c1f ;  /* 0x001c1f5781427589 */ /* 0x000fe800000e0000 */
[----:B------:R-:W3:Y:S04]  /*9660*/  SHFL.IDX PT, R71, R126, R87, 0x1c1f ;  /* 0x001c1f577e477589 */ /* 0x000ee800000e0000 */
[----:B------:R-:W3:Y:S04]  /*9670*/  SHFL.IDX PT, R129, R150, R87, 0x1c1f ;  /* 0x001c1f5796817589 */ /* 0x000ee800000e0000 */
[----:B------:R-:W3:Y:S04]  /*9680*/  SHFL.IDX PT, R173, R173, R87, 0x1c1f ;  /* 0x001c1f57adad7589 */ /* 0x000ee800000e0000 */
[----:B------:R-:W3:Y:S04]  /*9690*/  SHFL.IDX PT, R38, R35, R87, 0x1c1f ;  /* 0x001c1f5723267589 */ /* 0x000ee800000e0000 */
[----:B------:R-:W3:Y:S04]  /*96a0*/  SHFL.IDX PT, R88, R113, R87, 0x1c1f ;  /* 0x001c1f5771587589 */ /* 0x000ee800000e0000 */
[----:B------:R-:W-:Y:S04]  /*96b0*/  SHFL.IDX PT, R133, R133, R87, 0x1c1f ;  /* 0x001c1f5785857589 */ /* 0x000fe800000e0000 */
[----:B------:R1:W3:Y:S04]  /*96c0*/  SHFL.IDX PT, R34, R121, R87, 0x1c1f ;  /* 0x001c1f5779227589 */ /* 0x0002e800000e0000 */
[----:B------:R-:W3:Y:S01]  /*96d0*/  SHFL.IDX PT, R67, R96, R87, 0x1c1f ;  /* 0x001c1f5760437589 */ /* 0x000ee200000e0000 */
[----:B------:R-:W-:-:S03]  /*96e0*/  MOV R182, R94 ;  /* 0x0000005e00b67202 */ /* 0x000fc60000000f00 */
[----:B------:R-:W-:Y:S04]  /*96f0*/  SHFL.IDX PT, R143, R137, R87, 0x1c1f ;  /* 0x001c1f57898f7589 */ /* 0x000fe800000e0000 */
[----:B------:R-:W-:Y:S04]  /*9700*/  SHFL.IDX PT, R151, R144, R87, 0x1c1f ;  /* 0x001c1f5790977589 */ /* 0x000fe800000e0000 */
[----:B------:R-:W3:Y:S01]  /*9710*/  SHFL.IDX PT, R35, R105, R87, 0x1c1f ;  /* 0x001c1f5769237589 */ /* 0x000ee200000e0000 */
[----:B------:R-:W-:-:S03]  /*9720*/  MOV R64, R102 ;  /* 0x0000006600407202 */ /* 0x000fc60000000f00 */
[----:B------:R-:W-:Y:S01]  /*9730*/  SHFL.IDX PT, R26, R155, R87, 0x1c1f ;  /* 0x001c1f579b1a7589 */ /* 0x000fe200000e0000 */
[----:B0-----:R-:W-:-:S03]  /*9740*/  SEL R123, R74, R76, P0 ;  /* 0x0000004c4a7b7207 */ /* 0x001fc60000000000 */
[----:B------:R0:W-:Y:S01]  /*9750*/  SHFL.IDX PT, R144, R114, R87, 0x1c1f ;  /* 0x001c1f5772907589 */ /* 0x0001e200000e0000 */
[----:B-1----:R-:W-:-:S03]  /*9760*/  SEL R121, R76, R74, P0 ;  /* 0x0000004a4c797207 */ /* 0x002fc60000000000 */
[----:B------:R-:W1:Y:S01]  /*9770*/  SHFL.IDX PT, R137, R131, R87, 0x1c1f ;  /* 0x001c1f5783897589 */ /* 0x000e6200000e0000 */
[----:B------:R-:W-:-:S03]  /*9780*/  SEL R111, R47, R86, P0 ;  /* 0x000000562f6f7207 */ /* 0x000fc60000000000 */
[----:B------:R2:W-:Y:S01]  /*9790*/  SHFL.IDX PT, R155, R106, R87, 0x1c1f ;  /* 0x001c1f576a9b7589 */ /* 0x0005e200000e0000 */
[----:B0-----:R-:W-:-:S03]  /*97a0*/  SEL R114, R93, R112, P0 ;  /* 0x000000705d727207 */ /* 0x001fc60000000000 */
[----:B------:R-:W0:Y:S01]  /*97b0*/  SHFL.IDX PT, R69, R134, R87, 0x1c1f ;  /* 0x001c1f5786457589 */ /* 0x000e2200000e0000 */
[----:B------:R-:W-:Y:S02]  /*97c0*/  SEL R112, R112, R93, P0 ;  /* 0x0000005d70707207 */ /* 0x000fe40000000000 */
[----:B------:R-:W-:Y:S02]  /*97d0*/  SEL R109, R86, R47, P0 ;  /* 0x0000002f566d7207 */ /* 0x000fe40000000000 */
[----:B------:R-:W-:Y:S02]  /*97e0*/  SEL R95, R13, R78, P0 ;  /* 0x0000004e0d5f7207 */ /* 0x000fe40000000000 */
[----:B--2---:R-:W-:Y:S02]  /*97f0*/  SEL R106, R101, R104, P0 ;  /* 0x00000068656a7207 */ /* 0x004fe40000000000 */
[----:B------:R-:W-:Y:S02]  /*9800*/  SEL R104, R104, R101, P0 ;  /* 0x0000006568687207 */ /* 0x000fe40000000000 */
[----:B------:R-:W-:Y:S01]  /*9810*/  SEL R93, R78, R13, P0 ;  /* 0x0000000d4e5d7207 */ /* 0x000fe20000000000 */
[----:B------:R-:W-:Y:S01]  /*9820*/  SHFL.IDX PT, R41, R92, R87, 0x1c1f ;  /* 0x001c1f575c297589 */ /* 0x000fe200000e0000 */
[----:B------:R-:W-:-:S02]  /*9830*/  MOV R181, R98 ;  /* 0x0000006200b57202 */ /* 0x000fc40000000f00 */
[----:B------:R-:W-:Y:S01]  /*9840*/  SEL R122, R75, R120, P0 ;  /* 0x000000784b7a7207 */ /* 0x000fe20000000000 */
[----:B------:R-:W-:Y:S01]  /*9850*/  SHFL.IDX PT, R149, R149, R87, 0x1c1f ;  /* 0x001c1f5795957589 */ /* 0x000fe200000e0000 */
[----:B------:R-:W-:Y:S02]  /*9860*/  SEL R103, R43, R82, P0 ;  /* 0x000000522b677207 */ /* 0x000fe40000000000 */
[----:B------:R-:W-:Y:S01]  /*9870*/  SEL R101, R82, R43, P0 ;  /* 0x0000002b52657207 */ /* 0x000fe20000000000 */
[----:B------:R-:W-:Y:S01]  /*9880*/  SHFL.IDX PT, R157, R157, R87, 0x1c1f ;  /* 0x001c1f579d9d7589 */ /* 0x000fe200000e0000 */
[----:B------:R-:W-:Y:S02]  /*9890*/  SEL R86, R15, R85, P0 ;  /* 0x000000550f567207 */ /* 0x000fe40000000000 */
[----:B------:R-:W-:Y:S01]  /*98a0*/  SEL R84, R85, R15, P0 ;  /* 0x0000000f55547207 */ /* 0x000fe20000000000 */
[----:B------:R-:W2:Y:S01]  /*98b0*/  SHFL.IDX PT, R156, R156, R87, 0x1c1f ;  /* 0x001c1f579c9c7589 */ /* 0x000ea200000e0000 */
        /* <DEDUP_REMOVED lines=10> */
[----:B----4-:R-:W-:Y:S01]  /*9960*/  SEL R102, R46, R83, P0 ;  /* 0x000000532e667207 */ /* 0x010fe20000000000 */
[----:B------:R-:W-:Y:S01]  /*9970*/  SHFL.IDX PT, R162, R162, R87, 0x1c1f ;  /* 0x001c1f57a2a27589 */ /* 0x000fe200000e0000 */
[----:B------:R-:W-:Y:S02]  /*9980*/  SEL R100, R83, R46, P0 ;  /* 0x0000002e53647207 */ /* 0x000fe40000000000 */
[----:B-----5:R-:W-:Y:S01]  /*9990*/  SEL R98, R97, R39, P0 ;  /* 0x0000002761627207 */ /* 0x020fe20000000000 */
[----:B------:R-:W4:Y:S01]  /*99a0*/  SHFL.IDX PT, R153, R110, R87, 0x1c1f ;  /* 0x001c1f576e997589 */ /* 0x000f2200000e0000 */
[----:B------:R-:W-:Y:S02]  /*99b0*/  SEL R96, R39, R97, P0 ;  /* 0x0000006127607207 */ /* 0x000fe40000000000 */
[----:B---3--:R-:W-:Y:S01]  /*99c0*/  SEL R82, R81, R80, P0 ;  /* 0x0000005051527207 */ /* 0x008fe20000000000 */
[----:B------:R-:W-:Y:S01]  /*99d0*/  SHFL.IDX PT, R150, R142, R87, 0x1c1f ;  /* 0x001c1f578e967589 */ /* 0x000fe200000e0000 */
[----:B------:R-:W-:-:S02]  /*99e0*/  SEL R21, R3, R11, P0 ;  /* 0x0000000b03157207 */ /* 0x000fc40000000000 */
[----:B------:R-:W-:Y:S01]  /*99f0*/  SEL R15, R11, R3, P0 ;  /* 0x000000030b0f7207 */ /* 0x000fe20000000000 */
[----:B------:R-:W3:Y:S01]  /*9a00*/  SHFL.IDX PT, R145, R138, R87, 0x1c1f ;  /* 0x001c1f578a917589 */ /* 0x000ee200000e0000 */
[----:B------:R-:W-:Y:S02]  /*9a10*/  SEL R115, R49, R53, P0 ;  /* 0x0000003531737207 */ /* 0x000fe40000000000 */
[----:B------:R-:W-:Y:S01]  /*9a20*/  SEL R113, R53, R49, P0 ;  /* 0x0000003135717207 */ /* 0x000fe20000000000 */
[----:B------:R5:W3:Y:S01]  /*9a30*/  SHFL.IDX PT, R152, R180, R87, 0x1c1f ;  /* 0x001c1f57b4987589 */ /* 0x000ae200000e0000 */
[----:B------:R-:W-:Y:S02]  /*9a40*/  SEL R85, R77, R20, P0 ;  /* 0x000000144d557207 */ /* 0x000fe40000000000 */
[----:B------:R-:W-:Y:S02]  /*9a50*/  SEL R80, R80, R81, P0 ;  /* 0x0000005150507207 */ /* 0x000fe40000000000 */
[----:B------:R-:W-:-:S02]  /*9a60*/  SEL R46, R29, R44, P0 ;  /* 0x0000002c1d2e7207 */ /* 0x000fc40000000000 */
[----:B------:R-:W-:Y:S02]  /*9a70*/  SEL R39, R7, R37, P0 ;  /* 0x0000002507277207 */ /* 0x000fe40000000000 */
[----:B------:R-:W-:Y:S02]  /*9a80*/  SEL R13, R8, R139, P0 ;  /* 0x0000008b080d7207 */ /* 0x000fe40000000000 */
[----:B-----5:R-:W-:Y:S02]  /*9a90*/  SEL R87, R20, R77, P0 ;  /* 0x0000004d14577207 */ /* 0x020fe40000000000 */
        /* <DEDUP_REMOVED lines=15> */
[----:B------:R-:W-:Y:S02]  /*9b90*/  F2FP.BF16.F32.PACK_AB R56, R127, R126 ;  /* 0x0000007e7f38723e */ /* 0x000fe400000010ff */
[----:B------:R-:W-:Y:S02]  /*9ba0*/  F2FP.BF16.F32.PACK_AB R57, R123, R122 ;  /* 0x0000007a7b39723e */ /* 0x000fe400000010ff */
[----:B------:R-:W-:Y:S02]  /*9bb0*/  F2FP.BF16.F32.PACK_AB R58, R125, R124 ;  /* 0x0000007c7d3a723e */ /* 0x000fe400000010ff */
[----:B------:R-:W-:Y:S02]  /*9bc0*/  F2FP.BF16.F32.PACK_AB R59, R121, R120 ;  /* 0x00000078793b723e */ /* 0x000fe400000010ff */
[----:B------:R-:W-:Y:S02]  /*9bd0*/  SEL R118, R54, R175, P0 ;  /* 0x000000af36767207 */ /* 0x000fe40000000000 */
[----:B------:R-:W-:-:S02]  /*9be0*/  SEL R116, R175, R54, P0 ;  /* 0x00000036af747207 */ /* 0x000fc40000000000 */
[----:B------:R-:W-:Y:S02]  /*9bf0*/  SEL R119, R51, R174, P0 ;  /* 0x000000ae33777207 */ /* 0x000fe40000000000 */
[----:B------:R-:W-:Y:S02]  /*9c00*/  SEL R117, R174, R51, P0 ;  /* 0x00000033ae757207 */ /* 0x000fe40000000000 */
[----:B------:R-:W-:Y:S02]  /*9c10*/  SEL R74, R158, R30, P0 ;  /* 0x0000001e9e4a7207 */ /* 0x000fe40000000000 */
[----:B------:R-:W-:Y:S01]  /*9c20*/  SEL R72, R30, R158, P0 ;  /* 0x0000009e1e487207 */ /* 0x000fe20000000000 */
[----:B------:R5:W-:Y:S01]  /*9c30*/  STSM.16.M88.4 [R60], R56 ;  /* 0x000000383c007844 */ /* 0x000be20000000200 */
[----:B------:R-:W-:Y:S02]  /*9c40*/  SEL R30, R28, R61, P0 ;  /* 0x0000003d1c1e7207 */ /* 0x000fe40000000000 */
[----:B------:R-:W-:-:S02]  /*9c50*/  SEL R4, R5, R135, P0 ;  /* 0x0000008705047207 */ /* 0x000fc40000000000 */
[----:B------:R-:W-:Y:S02]  /*9c60*/  SEL R2, R135, R5, P0 ;  /* 0x0000000587027207 */ /* 0x000fe40000000000 */
[----:B------:R-:W-:Y:S02]  /*9c70*/  SEL R28, R61, R28, P0 ;  /* 0x0000001c3d1c7207 */ /* 0x000fe40000000000 */
[----:B------:R-:W-:Y:S02]  /*9c80*/  SEL R5, R62, R71, P0 ;  /* 0x000000473e057207 */ /* 0x000fe40000000000 */
[----:B------:R-:W-:Y:S02]  /*9c90*/  SEL R3, R71, R62, P0 ;  /* 0x0000003e47037207 */ /* 0x000fe40000000000 */
[----:B------:R-:W-:Y:S02]  /*9ca0*/  SEL R131, R90, R129, P0 ;  /* 0x000000815a837207 */ /* 0x000fe40000000000 */
[----:B------:R-:W-:-:S02]  /*9cb0*/  F2FP.BF16.F32.PACK_AB R61, R115, R114 ;  /* 0x00000072733d723e */ /* 0x000fc400000010ff */
[----:B-----5:R-:W-:Y:S02]  /*9cc0*/  F2FP.BF16.F32.PACK_AB R60, R119, R118 ;  /* 0x00000076773c723e */ /* 0x020fe400000010ff */
[----:B------:R-:W-:Y:S02]  /*9cd0*/  F2FP.BF16.F32.PACK_AB R62, R117, R116 ;  /* 0x00000074753e723e */ /* 0x000fe400000010ff */
[----:B------:R-:W-:Y:S02]  /*9ce0*/  F2FP.BF16.F32.PACK_AB R63, R113, R112 ;  /* 0x00000070713f723e */ /* 0x000fe400000010ff */
[----:B------:R-:W-:Y:S02]  /*9cf0*/  SEL R129, R129, R90, P0 ;  /* 0x0000005a81817207 */ /* 0x000fe40000000000 */
        /* <DEDUP_REMOVED lines=15> */
[----:B-----5:R-:W-:Y:S02]  /*9df0*/  F2FP.BF16.F32.PACK_AB R64, R111, R110 ;  /* 0x0000006e6f40723e */ /* 0x020fe400000010ff */
[----:B------:R-:W-:Y:S02]  /*9e00*/  F2FP.BF16.F32.PACK_AB R65, R107, R106 ;  /* 0x0000006a6b41723e */ /* 0x000fe400000010ff */
[----:B------:R-:W-:Y:S02]  /*9e10*/  F2FP.BF16.F32.PACK_AB R66, R109, R108 ;  /* 0x0000006c6d42723e */ /* 0x000fe400000010ff */
[----:B------:R-:W-:Y:S02]  /*9e20*/  F2FP.BF16.F32.PACK_AB R67, R105, R104 ;  /* 0x000000686943723e */ /* 0x000fe400000010ff */
[----:B------:R-:W-:Y:S02]  /*9e30*/  SEL R99, R40, R35, P0 ;  /* 0x0000002328637207 */ /* 0x000fe40000000000 */
[----:B------:R-:W-:-:S02]  /*9e40*/  SEL R97, R35, R40, P0 ;  /* 0x0000002823617207 */ /* 0x000fc40000000000 */
[----:B-1----:R-:W-:Y:S01]  /*9e50*/  SEL R138, R136, R137, P0 ;  /* 0x00000089888a7207 */ /* 0x002fe20000000000 */
[----:B------:R1:W-:Y:S01]  /*9e60*/  STSM.16.M88.4 [R70], R64 ;  /* 0x0000004046007844 */ /* 0x0003e20000000200 */
[----:B------:R-:W-:Y:S02]  /*9e70*/  SEL R136, R137, R136, P0 ;  /* 0x0000008889887207 */ /* 0x000fe40000000000 */
[----:B------:R-:W-:Y:S02]  /*9e80*/  SEL R94, R42, R79, P0 ;  /* 0x0000004f2a5e7207 */ /* 0x000fe40000000000 */
[----:B------:R-:W-:Y:S02]  /*9e90*/  SEL R92, R79, R42, P0 ;  /* 0x0000002a4f5c7207 */ /* 0x000fe40000000000 */
[----:B0-----:R-:W-:Y:S02]  /*9ea0*/  SEL R139, R68, R69, P0 ;  /* 0x00000045448b7207 */ /* 0x001fe40000000000 */
[----:B------:R-:W-:-:S02]  /*9eb0*/  SEL R137, R69, R68, P0 ;  /* 0x0000004445897207 */ /* 0x000fc40000000000 */
[----:B------:R-:W-:Y:S02]  /*9ec0*/  SEL R79, R24, R73, P0 ;  /* 0x00000049184f7207 */ /* 0x000fe40000000000 */
[----:B------:R-:W-:Y:S02]  /*9ed0*/  SEL R77, R73, R24, P0 ;  /* 0x00000018494d7207 */ /* 0x000fe40000000000 */
[----:B------:R-:W-:Y:S02]  /*9ee0*/  SEL R54, R25, R52, P0 ;  /* 0x0000003419367207 */ /* 0x000fe40000000000 */
[----:B------:R-:W-:Y:S02]  /*9ef0*/  F2FP.BF16.F32.PACK_AB R68, R103, R102 ;  /* 0x000000666744723e */ /* 0x000fe400000010ff */
[----:B-1----:R-:W-:Y:S02]  /*9f00*/  F2FP.BF16.F32.PACK_AB R70, R101, R100 ;  /* 0x000000646546723e */ /* 0x002fe400000010ff */
[----:B------:R-:W-:-:S02]  /*9f10*/  F2FP.BF16.F32.PACK_AB R71, R97, R96 ;  /* 0x000000606147723e */ /* 0x000fc400000010ff */
[----:B------:R-:W-:Y:S02]  /*9f20*/  F2FP.BF16.F32.PACK_AB R69, R99, R98 ;  /* 0x000000626345723e */ /* 0x000fe400000010ff */
[----:B------:R-:W-:Y:S02]  /*9f30*/  SEL R75, R161, R26, P0 ;  /* 0x0000001aa14b7207 */ /* 0x000fe40000000000 */
[----:B------:R-:W-:Y:S02]  /*9f40*/  SEL R73, R26, R161, P0 ;  /* 0x000000a11a497207 */ /* 0x000fe40000000000 */
[----:B------:R-:W-:Y:S02]  /*9f50*/  SEL R52, R52, R25, P0 ;  /* 0x0000001934347207 */ /* 0x000fe40000000000 */
[----:B--2---:R-:W-:Y:S02]  /*9f60*/  SEL R50, R163, R156, P0 ;  /* 0x0000009ca3327207 */ /* 0x004fe40000000000 */
[----:B------:R-:W-:-:S02]  /*9f70*/  SEL R48, R156, R163, P0 ;  /* 0x000000a39c307207 */ /* 0x000fc40000000000 */
[----:B------:R-:W-:Y:S02]  /*9f80*/  SEL R51, R165, R157, P0 ;  /* 0x0000009da5337207 */ /* 0x000fe40000000000 */
[----:B------:R-:W-:Y:S02]  /*9f90*/  SEL R49, R157, R165, P0 ;  /* 0x000000a59d317207 */ /* 0x000fe40000000000 */
[----:B----4-:R-:W-:Y:S02]  /*9fa0*/  SEL R27, R12, R153, P0 ;  /* 0x000000990c1b7207 */ /* 0x010fe40000000000 */
[----:B------:R-:W-:Y:S02]  /*9fb0*/  SEL R25, R153, R12, P0 ;  /* 0x0000000c99197207 */ /* 0x000fe40000000000 */
[----:B------:R-:W-:Y:S02]  /*9fc0*/  SEL R12, R10, R144, P0 ;  /* 0x000000900a0c7207 */ /* 0x000fe40000000000 */
[----:B------:R-:W-:-:S02]  /*9fd0*/  F2FP.BF16.F32.PACK_AB R56, R95, R94 ;  /* 0x0000005e5f38723e */ /* 0x000fc400000010ff */
[----:B------:R-:W-:Y:S02]  /*9fe0*/  F2FP.BF16.F32.PACK_AB R58, R93, R92 ;  /* 0x0000005c5d3a723e */ /* 0x000fe400000010ff */
[----:B------:R-:W-:Y:S02]  /*9ff0*/  F2FP.BF16.F32.PACK_AB R59, R89, R88 ;  /* 0x00000058593b723e */ /* 0x000fe400000010ff */
[----:B------:R-:W-:Y:S01]  /*a000*/  F2FP.BF16.F32.PACK_AB R57, R91, R90 ;  /* 0x0000005a5b39723e */ /* 0x000fe200000010ff */
[----:B------:R0:W-:Y:S01]  /*a010*/  STSM.16.M88.4 [R178], R68 ;  /* 0x00000044b2007844 */ /* 0x0001e20000000200 */
        /* <DEDUP_REMOVED lines=11> */
[----:B---3--:R-:W-:Y:S02]  /*a0d0*/  SEL R144, R146, R145, P0 ;  /* 0x0000009192907207 */ /* 0x008fe40000000000 */
[----:B------:R-:W-:Y:S02]  /*a0e0*/  F2FP.BF16.F32.PACK_AB R64, R79, R78 ;  /* 0x0000004e4f40723e */ /* 0x000fe400000010ff */
[----:B------:R-:W-:Y:S02]  /*a0f0*/  F2FP.BF16.F32.PACK_AB R66, R77, R76 ;  /* 0x0000004c4d42723e */ /* 0x000fe400000010ff */
[----:B------:R-:W-:-:S02]  /*a100*/  F2FP.BF16.F32.PACK_AB R67, R73, R72 ;  /* 0x000000484943723e */ /* 0x000fc400000010ff */
[----:B------:R-:W-:Y:S02]  /*a110*/  F2FP.BF16.F32.PACK_AB R65, R75, R74 ;  /* 0x0000004a4b41723e */ /* 0x000fe400000010ff */
[----:B------:R-:W-:Y:S02]  /*a120*/  SEL R34, R168, R162, P0 ;  /* 0x000000a2a8227207 */ /* 0x000fe40000000000 */
[----:B------:R-:W-:Y:S02]  /*a130*/  SEL R32, R162, R168, P0 ;  /* 0x000000a8a2207207 */ /* 0x000fe40000000000 */
[----:B------:R-:W-:Y:S02]  /*a140*/  SEL R35, R169, R164, P0 ;  /* 0x000000a4a9237207 */ /* 0x000fe40000000000 */
[----:B------:R-:W-:Y:S02]  /*a150*/  SEL R33, R164, R169, P0 ;  /* 0x000000a9a4217207 */ /* 0x000fe40000000000 */
[----:B------:R-:W-:-:S02]  /*a160*/  SEL R146, R145, R146, P0 ;  /* 0x0000009291927207 */ /* 0x000fc40000000000 */
[----:B0-----:R-:W-:Y:S02]  /*a170*/  F2FP.BF16.F32.PACK_AB R68, R55, R54 ;  /* 0x000000363744723e */ /* 0x001fe400000010ff */
[----:B------:R-:W-:Y:S02]  /*a180*/  F2FP.BF16.F32.PACK_AB R70, R53, R52 ;  /* 0x000000343546723e */ /* 0x000fe400000010ff */
[----:B------:R-:W-:Y:S02]  /*a190*/  F2FP.BF16.F32.PACK_AB R71, R49, R48 ;  /* 0x000000303147723e */ /* 0x000fe400000010ff */
[----:B------:R-:W-:Y:S01]  /*a1a0*/  F2FP.BF16.F32.PACK_AB R69, R51, R50 ;  /* 0x000000323345723e */ /* 0x000fe200000010ff */
[----:B------:R0:W-:Y:S01]  /*a1b0*/  STSM.16.M88.4 [R179], R56 ;  /* 0x00000038b3007844 */ /* 0x0001e20000000200 */
[----:B------:R-:W-:Y:S02]  /*a1c0*/  SEL R26, R170, R155, P0 ;  /* 0x0000009baa1a7207 */ /* 0x000fe40000000000 */
[----:B------:R-:W-:-:S02]  /*a1d0*/  SEL R24, R155, R170, P0 ;  /* 0x000000aa9b187207 */ /* 0x000fc40000000000 */
[----:B------:R-:W-:Y:S01]  /*a1e0*/  SEL R145, R147, R150, P0 ;  /* 0x0000009693917207 */ /* 0x000fe20000000000 */
[----:B------:R1:W-:Y:S01]  /*a1f0*/  STSM.16.M88.4 [R181], R60 ;  /* 0x0000003cb5007844 */ /* 0x0003e20000000200 */
[----:B------:R-:W-:Y:S02]  /*a200*/  SEL R147, R150, R147, P0 ;  /* 0x0000009396937207 */ /* 0x000fe40000000000 */
[----:B------:R-:W-:Y:S01]  /*a210*/  SEL R150, R148, R151, P0 ;  /* 0x0000009794967207 */ /* 0x000fe20000000000 */
[----:B------:R2:W-:Y:S01]  /*a220*/  STSM.16.M88.4 [R182], R64 ;  /* 0x00000040b6007844 */ /* 0x0005e20000000200 */
[----:B------:R-:W-:Y:S02]  /*a230*/  SEL R142, R140, R143, P0 ;  /* 0x0000008f8c8e7207 */ /* 0x000fe40000000000 */
[----:B------:R-:W-:Y:S01]  /*a240*/  SEL R148, R151, R148, P0 ;  /* 0x0000009497947207 */ /* 0x000fe20000000000 */
[----:B------:R3:W-:Y:S01]  /*a250*/  STSM.16.M88.4 [R183], R68 ;  /* 0x00000044b7007844 */ /* 0x0007e20000000200 */
[----:B0-----:R-:W-:-:S02]  /*a260*/  F2FP.BF16.F32.PACK_AB R56, R47, R46 ;  /* 0x0000002e2f38723e */ /* 0x001fc400000010ff */
[----:B------:R-:W-:Y:S02]  /*a270*/  F2FP.BF16.F32.PACK_AB R58, R45, R44 ;  /* 0x0000002c2d3a723e */ /* 0x000fe400000010ff */
[----:B------:R-:W-:Y:S02]  /*a280*/  F2FP.BF16.F32.PACK_AB R59, R41, R40 ;  /* 0x00000028293b723e */ /* 0x000fe400000010ff */
[----:B------:R-:W-:Y:S02]  /*a290*/  F2FP.BF16.F32.PACK_AB R57, R43, R42 ;  /* 0x0000002a2b39723e */ /* 0x000fe400000010ff */
[----:B-1----:R-:W-:Y:S02]  /*a2a0*/  F2FP.BF16.F32.PACK_AB R60, R39, R38 ;  /* 0x00000026273c723e */ /* 0x002fe400000010ff */
[----:B------:R-:W-:Y:S02]  /*a2b0*/  F2FP.BF16.F32.PACK_AB R62, R37, R36 ;  /* 0x00000024253e723e */ /* 0x000fe400000010ff */
[----:B------:R-:W-:-:S02]  /*a2c0*/  F2FP.BF16.F32.PACK_AB R63, R33, R32 ;  /* 0x00000020213f723e */ /* 0x000fc400000010ff */
[----:B------:R-:W-:Y:S02]  /*a2d0*/  F2FP.BF16.F32.PACK_AB R61, R35, R34 ;  /* 0x00000022233d723e */ /* 0x000fe400000010ff */
[----:B------:R-:W-:Y:S02]  /*a2e0*/  SEL R140, R143, R140, P0 ;  /* 0x0000008c8f8c7207 */ /* 0x000fe40000000000 */
[----:B------:R-:W-:Y:S02]  /*a2f0*/  SEL R151, R130, R149, P0 ;  /* 0x0000009582977207 */ /* 0x000fe40000000000 */
[----:B--2---:R-:W-:Y:S02]  /*a300*/  F2FP.BF16.F32.PACK_AB R64, R31, R30 ;  /* 0x0000001e1f40723e */ /* 0x004fe400000010ff */
[----:B------:R-:W-:Y:S02]  /*a310*/  F2FP.BF16.F32.PACK_AB R66, R29, R28 ;  /* 0x0000001c1d42723e */ /* 0x000fe400000010ff */
[----:B------:R-:W-:-:S02]  /*a320*/  F2FP.BF16.F32.PACK_AB R67, R25, R24 ;  /* 0x000000181943723e */ /* 0x000fc400000010ff */
[----:B------:R-:W-:Y:S02]  /*a330*/  F2FP.BF16.F32.PACK_AB R65, R27, R26 ;  /* 0x0000001a1b41723e */ /* 0x000fe400000010ff */
[----:B------:R-:W-:Y:S02]  /*a340*/  SEL R143, R141, R154, P0 ;  /* 0x0000009a8d8f7207 */ /* 0x000fe40000000000 */
[----:B------:R-:W-:Y:S02]  /*a350*/  SEL R149, R149, R130, P0 ;  /* 0x0000008295957207 */ /* 0x000fe40000000000 */
[----:B---3--:R-:W-:Y:S02]  /*a360*/  F2FP.BF16.F32.PACK_AB R68, R21, R20 ;  /* 0x000000141544723e */ /* 0x008fe400000010ff */
[----:B------:R-:W-:Y:S02]  /*a370*/  F2FP.BF16.F32.PACK_AB R70, R15, R14 ;  /* 0x0000000e0f46723e */ /* 0x000fe400000010ff */
[----:B------:R-:W-:-:S02]  /*a380*/  F2FP.BF16.F32.PACK_AB R71, R11, R10 ;  /* 0x0000000a0b47723e */ /* 0x000fc400000010ff */
[----:B------:R-:W-:Y:S01]  /*a390*/  F2FP.BF16.F32.PACK_AB R69, R13, R12 ;  /* 0x0000000c0d45723e */ /* 0x000fe200000010ff */
[----:B------:R0:W-:Y:S01]  /*a3a0*/  STSM.16.M88.4 [R184], R56 ;  /* 0x00000038b8007844 */ /* 0x0001e20000000200 */
[----:B------:R-:W-:Y:S02]  /*a3b0*/  SEL R141, R154, R141, P0 ;  /* 0x0000008d9a8d7207 */ /* 0x000fe40000000000 */
[----:B------:R-:W-:Y:S01]  /*a3c0*/  SEL R130, R128, R152, P0 ;  /* 0x0000009880827207 */ /* 0x000fe20000000000 */
[----:B------:R1:W-:Y:S01]  /*a3d0*/  STSM.16.M88.4 [R185], R60 ;  /* 0x0000003cb9007844 */ /* 0x0003e20000000200 */
[----:B------:R-:W-:-:S03]  /*a3e0*/  SEL R128, R152, R128, P0 ;  /* 0x0000008098807207 */ /* 0x000fc60000000000 */
[----:B------:R2:W-:Y:S04]  /*a3f0*/  STSM.16.M88.4 [R186], R64 ;  /* 0x00000040ba007844 */ /* 0x0005e80000000200 */
[----:B------:R3:W-:Y:S01]  /*a400*/  STSM.16.M88.4 [R187], R68 ;  /* 0x00000044bb007844 */ /* 0x0007e20000000200 */
[----:B0-----:R-:W-:Y:S02]  /*a410*/  F2FP.BF16.F32.PACK_AB R56, R9, R8 ;  /* 0x000000080938723e */ /* 0x001fe400000010ff */
[----:B------:R-:W-:Y:S02]  /*a420*/  F2FP.BF16.F32.PACK_AB R58, R7, R6 ;  /* 0x00000006073a723e */ /* 0x000fe400000010ff */
[----:B------:R-:W-:Y:S02]  /*a430*/  F2FP.BF16.F32.PACK_AB R59, R3, R2 ;  /* 0x00000002033b723e */ /* 0x000fe400000010ff */
[----:B------:R-:W-:-:S02]  /*a440*/  F2FP.BF16.F32.PACK_AB R57, R5, R4 ;  /* 0x000000040539723e */ /* 0x000fc400000010ff */
[----:B-1----:R-:W-:Y:S02]  /*a450*/  F2FP.BF16.F32.PACK_AB R60, R135, R134 ;  /* 0x00000086873c723e */ /* 0x002fe400000010ff */
[----:B------:R-:W-:Y:S02]  /*a460*/  F2FP.BF16.F32.PACK_AB R62, R133, R132 ;  /* 0x00000084853e723e */ /* 0x000fe400000010ff */
[----:B------:R-:W-:Y:S02]  /*a470*/  F2FP.BF16.F32.PACK_AB R63, R137, R136 ;  /* 0x00000088893f723e */ /* 0x000fe400000010ff */
[----:B------:R-:W-:Y:S02]  /*a480*/  F2FP.BF16.F32.PACK_AB R61, R139, R138 ;  /* 0x0000008a8b3d723e */ /* 0x000fe400000010ff */
[----:B--2---:R-:W-:Y:S02]  /*a490*/  F2FP.BF16.F32.PACK_AB R64, R143, R142 ;  /* 0x0000008e8f40723e */ /* 0x004fe400000010ff */
[----:B------:R-:W-:-:S02]  /*a4a0*/  F2FP.BF16.F32.PACK_AB R66, R141, R140 ;  /* 0x0000008c8d42723e */ /* 0x000fc400000010ff */
[----:B------:R-:W-:Y:S02]  /*a4b0*/  F2FP.BF16.F32.PACK_AB R67, R147, R146 ;  /* 0x000000929343723e */ /* 0x000fe400000010ff */
[----:B------:R-:W-:Y:S02]  /*a4c0*/  F2FP.BF16.F32.PACK_AB R65, R145, R144 ;  /* 0x000000909141723e */ /* 0x000fe400000010ff */
[----:B---3--:R-:W-:Y:S02]  /*a4d0*/  F2FP.BF16.F32.PACK_AB R69, R131, R130 ;  /* 0x000000828345723e */ /* 0x008fe400000010ff */
[----:B------:R-:W-:Y:S02]  /*a4e0*/  F2FP.BF16.F32.PACK_AB R70, R149, R148 ;  /* 0x000000949546723e */ /* 0x000fe400000010ff */
[----:B------:R-:W-:Y:S02]  /*a4f0*/  F2FP.BF16.F32.PACK_AB R71, R129, R128 ;  /* 0x000000808147723e */ /* 0x000fe400000010ff */
[----:B------:R-:W-:Y:S01]  /*a500*/  F2FP.BF16.F32.PACK_AB R68, R151, R150 ;  /* 0x000000969744723e */ /* 0x000fe200000010ff */
[----:B------:R0:W-:Y:S04]  /*a510*/  STSM.16.M88.4 [R188], R56 ;  /* 0x00000038bc007844 */ /* 0x0001e80000000200 */
[----:B------:R1:W-:Y:S04]  /*a520*/  STSM.16.M88.4 [R189], R60 ;  /* 0x0000003cbd007844 */ /* 0x0003e80000000200 */
[----:B------:R2:W-:Y:S04]  /*a530*/  STSM.16.M88.4 [R190], R64 ;  /* 0x00000040be007844 */ /* 0x0005e80000000200 */
[----:B------:R3:W-:Y:S01]  /*a540*/  STSM.16.M88.4 [R191], R68 ;  /* 0x00000044bf007844 */ /* 0x0007e20000000200 */
[----:B------:R-:W-:Y:S01]  /*a550*/  BAR.SYNC.DEFER_BLOCKING 0x1, 0x100 ;  /* 0x0044000000007b1d */ /* 0x000fe20000010000 */
[----:B------:R-:W-:Y:S01]  /*a560*/  ISETP.NE.U32.AND P0, PT, RZ, UR16, PT ;  /* 0x00000010ff007c0c */ /* 0x000fe2000bf05070 */
[----:B------:R-:W-:-:S03]  /*a570*/  UIMAD.WIDE UR12, UR36, 0x4, UR12 ;  /* 0x00000004240c78a5 */ /* 0x000fc6000f8e020c */
[----:B------:R-:W-:-:S03]  /*a580*/  ISETP.NE.AND.EX P0, PT, RZ, UR17, PT, P0 ;  /* 0x00000011ff007c0c */ /* 0x000fc6000bf05300 */
[----:B0-----:R-:W-:Y:S02]  /*a590*/  IMAD.U32 R56, RZ, RZ, UR12 ;  /* 0x0000000cff387e24 */ /* 0x001fe4000f8e00ff */
[----:B------:R-:W-:Y:S01]  /*a5a0*/  IMAD.U32 R57, RZ, RZ, UR13 ;  /* 0x0000000dff397e24 */ /* 0x000fe2000f8e00ff */
[----:B------:R-:W-:-:S07]  /*a5b0*/  UISETP.NE.U32.AND UP0, UPT, UR14, URZ, UPT ;  /* 0x0000003f0e00728c */ /* 0x000fce000bf05070 */
[----:B------:R0:W4:Y:S01]  /*a5c0*/  @P0 LDG.E R152, desc[UR52][R56.64] ;  /* 0x0000003438980981 */ /* 0x000122000c1e1900 */
[----:B------:R-:W-:-:S06]  /*a5d0*/  UISETP.NE.AND.EX UP0, UPT, UR15, URZ, UPT, UP0 ;  /* 0x0000003f0f00728c */ /* 0x000fcc000bf05300 */
[----:B------:R-:W-:-:S05]  /*a5e0*/  PLOP3.LUT P4, PT, PT, PT, UP0, 0x80, 0x0 ;  /* 0x000000000000781c */ /* 0x000fca0003f8f008 */
[----:B------:R-:W-:-:S04]  /*a5f0*/  @UP0 ULEA UR14, UP1, UR36, UR14, 0x2 ;  /* 0x0000000e240e0291 */ /* 0x000fc8000f82103f */
[----:B------:R-:W-:Y:S02]  /*a600*/  @UP0 ULEA.HI.X UR15, UR36, UR15, UR37, 0x2, UP1 ;  /* 0x0000000f240f0291 */ /* 0x000fe400088f1425 */
[----:B0-----:R-:W-:-:S04]  /*a610*/  IMAD.U32 R56, RZ, RZ, UR14 ;  /* 0x0000000eff387e24 */ /* 0x001fc8000f8e00ff */
[----:B------:R-:W-:-:S05]  /*a620*/  IMAD.U32 R57, RZ, RZ, UR15 ;  /* 0x0000000fff397e24 */ /* 0x000fca000f8e00ff */
[----:B------:R0:W5:Y:S01]  /*a630*/  @P4 LDG.E R58, desc[UR52][R56.64] ;  /* 0x00000034383a4981 */ /* 0x000162000c1e1900 */
[----:B------:R-:W-:Y:S02]  /*a640*/  UISETP.NE.AND UP2, UPT, UR9, 0x1, UPT ;  /* 0x000000010900788c */ /* 0x000fe4000bf45270 */
[----:B------:R-:W-:Y:S01]  /*a650*/  UISETP.GT.AND UP1, UPT, UR43, 0x1, UPT ;  /* 0x000000012b00788c */ /* 0x000fe2000bf24270 */
[----:B------:R-:W-:-:S03]  /*a660*/  UMOV UR23, 0x9b8 ;  /* 0x000009b800177882 */ /* 0x000fc60000000000 */
[----:B------:R-:W-:Y:S01]  /*a670*/  USEL UR23, UR23, 0x978, UP1 ;  /* 0x0000097817177887 */ /* 0x000fe20008800000 */
[----:B------:R-:W-:Y:S01]  /*a680*/  PLOP3.LUT P1, PT, PT, PT, UP2, 0x80, 0x0 ;  /* 0x000000000000781c */ /* 0x000fe20003f2f028 */
[----:B------:R-:W-:Y:S01]  /*a690*/  UISETP.NE.U32.AND UP0, UPT, UR16, URZ, UPT ;  /* 0x0000003f1000728c */ /* 0x000fe2000bf05070 */
[----:B-1----:R-:W-:Y:S01]  /*a6a0*/  IMAD.U32 R62, RZ, RZ, UR38 ;  /* 0x00000026ff3e7e24 */ /* 0x002fe2000f8e00ff */
[----:B------:R-:W-:Y:S01]  /*a6b0*/  UMOV UR4, URZ ;  /* 0x0000003f00047c82 */ /* 0x000fe20008000000 */
[----:B------:R-:W-:Y:S01]  /*a6c0*/  @UP2 ULDC UR26, c[0x0][0xbec] ;  /* 0x0002fb00001a2ab9 */ /* 0x000fe20000000800 */
[----:B------:R-:W-:Y:S01]  /*a6d0*/  UISETP.NE.AND.EX UP0, UPT, UR17, URZ, UPT, UP0 ;  /* 0x0000003f1100728c */ /* 0x000fe2000bf05300 */
[----:B------:R-:W-:Y:S01]  /*a6e0*/  IMAD R62, R62, 0x80, R193 ;  /* 0x000000803e3e7824 */ /* 0x000fe200078e02c1 */
[----:B------:R-:W-:Y:S02]  /*a6f0*/  USEL UR22, UR39, URZ, UP1 ;  /* 0x0000003f27167287 */ /* 0x000fe40008800000 */
[----:B------:R-:W-:-:S02]  /*a700*/  USEL UR36, UR36, URZ, !UP0 ;  /* 0x0000003f24247287 */ /* 0x000fc4000c000000 */
[----:B------:R-:W-:Y:S01]  /*a710*/  ULDC.64 UR16, c[0x0][UR23+0x220] ;  /* 0x0000880017107abb */ /* 0x000fe20008000a00 */
[----:B------:R-:W-:Y:S01]  /*a720*/  ULDC.64 UR20, c[0x0][UR23+0x218] ;  /* 0x0000860017147abb */ /* 0x000fe20008000a00 */
[----:B------:R-:W-:Y:S01]  /*a730*/  ULDC.64 UR18, c[0x0][UR23+0x228] ;  /* 0x00008a0017127abb */ /* 0x000fe20008000a00 */
[----:B------:R-:W-:Y:S01]  /*a740*/  USEL UR37, UR37, URZ, !UP0 ;  /* 0x0000003f25257287 */ /* 0x000fe2000c000000 */
[----:B0-----:R-:W-:Y:S01]  /*a750*/  @P1 IMAD.HI.U32 R56, R62, UR26, RZ ;  /* 0x0000001a3e381c27 */ /* 0x001fe2000f8e00ff */
[----:B------:R-:W-:Y:S02]  /*a760*/  UIMAD UR17, UR17, UR36, URZ ;  /* 0x00000024111172a4 */ /* 0x000fe4000f8e023f */
[----:B------:R-:W-:Y:S02]  /*a770*/  UIMAD.WIDE.U32 UR14, UR20, UR40, URZ ;  /* 0x00000028140e72a5 */ /* 0x000fe4000f8e003f */
[----:B------:R-:W-:Y:S01]  /*a780*/  UIMAD.WIDE.U32 UR24, UR18, UR22, URZ ;  /* 0x00000016121872a5 */ /* 0x000fe2000f8e003f */
[----:B------:R-:W-:Y:S01]  /*a790*/  IMAD.MOV.U32 R57, RZ, RZ, R62 ;  /* 0x000000ffff397224 */ /* 0x000fe200078e003e */
[----:B------:R-:W-:Y:S01]  /*a7a0*/  @UP2 ULDC UR27, c[0x0][0xbf0] ;  /* 0x0002fc00001b2ab9 */ /* 0x000fe20000000800 */
[----:B------:R-:W-:-:S02]  /*a7b0*/  UIMAD UR20, UR21, UR40, URZ ;  /* 0x00000028151472a4 */ /* 0x000fc4000f8e023f */
[----:B------:R-:W-:Y:S01]  /*a7c0*/  UIMAD UR22, UR19, UR22, URZ ;  /* 0x00000016131672a4 */ /* 0x000fe2000f8e023f */
[----:B------:R-:W-:Y:S01]  /*a7d0*/  @P1 SHF.R.U32.HI R57, RZ, UR27, R56 ;  /* 0x0000001bff391c19 */ /* 0x000fe20008011638 */
[----:B------:R-:W-:Y:S02]  /*a7e0*/  UIMAD.WIDE.U32 UR18, UR16, UR36, URZ ;  /* 0x00000024101272a5 */ /* 0x000fe4000f8e003f */
[----:B------:R-:W-:Y:S02]  /*a7f0*/  UIMAD UR17, UR16, UR37, UR17 ;  /* 0x00000025101172a4 */ /* 0x000fe4000f8e0211 */
[----:B------:R-:W-:Y:S01]  /*a800*/  UIADD3 UR16, UR15, UR20, URZ ;  /* 0x000000140f107290 */ /* 0x000fe2000fffe03f */
[----:B------:R-:W-:Y:S01]  /*a810*/  IMAD.U32 R56, RZ, RZ, UR24 ;  /* 0x00000018ff387e24 */ /* 0x000fe2000f8e00ff */
[----:B------:R-:W-:Y:S02]  /*a820*/  UIADD3 UR22, UR25, UR22, URZ ;  /* 0x0000001619167290 */ /* 0x000fe4000fffe03f */
[----:B------:R-:W-:Y:S01]  /*a830*/  UIADD3 UR15, UR19, UR17, URZ ;  /* 0x00000011130f7290 */ /* 0x000fe2000fffe03f */
[----:B------:R-:W-:-:S03]  /*a840*/  IMAD.MOV R59, RZ, RZ, -R57 ;  /* 0x000000ffff3b7224 */ /* 0x000fc600078e0a39 */
[----:B--2---:R-:W-:Y:S02]  /*a850*/  IMAD.U32 R64, RZ, RZ, UR22 ;  /* 0x00000016ff407e24 */ /* 0x004fe4000f8e00ff */
[----:B------:R-:W-:-:S05]  /*a860*/  IMAD R59, R59, UR9, R62 ;  /* 0x000000093b3b7c24 */ /* 0x000fca000f8e023e */
[----:B------:R-:W-:Y:S02]  /*a870*/  SHF.R.S32.HI R60, RZ, 0x1f, R59 ;  /* 0x0000001fff3c7819 */ /* 0x000fe4000001143b */
[----:B----4-:R-:W-:-:S13]  /*a880*/  @P0 R2UR UR4, R152 ;  /* 0x00000000980402ca */ /* 0x010fda00000e0000 */
[----:B------:R-:W-:Y:S02]  /*a890*/  UIADD3 UR14, UP0, UP3, UR18, UR14, UR4 ;  /* 0x0000000e120e7290 */ /* 0x000fe4000fb1e004 */
[----:B------:R-:W-:Y:S01]  /*a8a0*/  USHF.R.S32.HI UR17, URZ, 0x1f, UR4 ;  /* 0x0000001f3f117899 */ /* 0x000fe20008011404 */
[----:B------:R-:W-:Y:S01]  /*a8b0*/  ULDC.64 UR18, c[0x0][0xba8] ;  /* 0x0002ea0000127ab9 */ /* 0x000fe20000000a00 */
[----:B------:R-:W-:Y:S02]  /*a8c0*/  @!UP1 ULDC UR18, c[0x0][0xb50] ;  /* 0x0002d40000129ab9 */ /* 0x000fe40000000800 */
[----:B------:R-:W-:Y:S01]  /*a8d0*/  UIADD3.X UR16, UR15, UR16, UR17, UP0, UP3 ;  /* 0x000000100f107290 */ /* 0x000fe200087e6411 */
[----:B------:R-:W-:Y:S01]  /*a8e0*/  IADD3 R56, P2, P3, R57, UR14, R56 ;  /* 0x0000000e39387c10 */ /* 0x000fe2000fb5e038 */
[----:B------:R-:W-:Y:S01]  /*a8f0*/  @!UP1 ULDC UR19, c[0x0][0xb54] ;  /* 0x0002d50000139ab9 */ /* 0x000fe20000000800 */
[----:B------:R-:W-:Y:S01]  /*a900*/  SHF.R.S32.HI R57, RZ, 0x1f, R57 ;  /* 0x0000001fff397819 */ /* 0x000fe20000011439 */
[----:B------:R-:W-:-:S02]  /*a910*/  ULDC.64 UR14, c[0x0][UR23+0x210] ;  /* 0x00008400170e7abb */ /* 0x000fc40008000a00 */
[----:B------:R-:W-:Y:S01]  /*a920*/  IMAD R61, R59, UR15, RZ ;  /* 0x0000000f3b3d7c24 */ /* 0x000fe2000f8e02ff */
[----:B------:R-:W-:-:S03]  /*a930*/  IADD3.X R57, R57, UR16, R64, P2, P3 ;  /* 0x0000001039397c10 */ /* 0x000fc600097e6440 */
[----:B------:R-:W-:Y:S02]  /*a940*/  IMAD R61, R60, UR14, R61 ;  /* 0x0000000e3c3d7c24 */ /* 0x000fe4000f8e023d */
[----:B------:R-:W-:-:S04]  /*a950*/  IMAD.WIDE.U32 R56, R59, UR14, R56 ;  /* 0x0000000e3b387c25 */ /* 0x000fc8000f8e0038 */
[----:B------:R-:W-:Y:S01]  /*a960*/  IMAD.IADD R57, R57, 0x1, R61 ;  /* 0x0000000139397824 */ /* 0x000fe200078e023d */
[----:B------:R-:W-:Y:S01]  /*a970*/  LEA R61, P2, R56, UR18, 0x2 ;  /* 0x00000012383d7c11 */ /* 0x000fe2000f8410ff */
[----:B------:R-:W-:Y:S01]  /*a980*/  ULDC UR14, c[0x0][0xa88] ;  /* 0x0002a200000e7ab9 */ /* 0x000fe20000000800 */
[----:B-----5:R-:W-:Y:S02]  /*a990*/  @P4 R2UR UR14, R58 ;  /* 0x000000003a0e42ca */ /* 0x020fe400000e0000 */
[----:B------:R-:W-:Y:S01]  /*a9a0*/  LEA.HI.X R63, R56, UR19, R57, 0x2, P2 ;  /* 0x00000013383f7c11 */ /* 0x000fe200090f1439 */
[----:B---3--:R-:W-:-:S12]  /*a9b0*/  @P4 BRA `(.L_x_240) ;  /* 0x0000000000284947 */ /* 0x008fd80003800000 */
[----:B------:R-:W-:Y:S05]  /*a9c0*/  @!P0 BRA `(.L_x_240) ;  /* 0x0000000000248947 */ /* 0x000fea0003800000 */
[----:B------:R-:W-:Y:S02]  /*a9d0*/  IMAD.U32 R56, RZ, RZ, UR12 ;  /* 0x0000000cff387e24 */ /* 0x000fe4000f8e00ff */
[----:B------:R-:W-:Y:S02]  /*a9e0*/  IMAD.U32 R58, RZ, RZ, UR12 ;  /* 0x0000000cff3a7e24 */ /* 0x000fe4000f8e00ff */
[----:B------:R-:W-:Y:S02]  /*a9f0*/  IMAD.U32 R57, RZ, RZ, UR13 ;  /* 0x0000000dff397e24 */ /* 0x000fe4000f8e00ff */
[----:B------:R-:W-:-:S03]  /*aa00*/  IMAD.U32 R59, RZ, RZ, UR13 ;  /* 0x0000000dff3b7e24 */ /* 0x000fc6000f8e00ff */
[----:B------:R-:W2:Y:S04]  /*aa10*/  LDG.E R56, desc[UR52][R56.64] ;  /* 0x0000003438387981 */ /* 0x000ea8000c1e1900 */
[----:B------:R-:W3:Y:S01]  /*aa20*/  LDG.E R58, desc[UR52][R58.64+0x4] ;  /* 0x000004343a3a7981 */ /* 0x000ee2000c1e1900 */
[----:B--2---:R-:W-:Y:S02]  /*aa30*/  R2UR UR12, R56 ;  /* 0x00000000380c72ca */ /* 0x004fe400000e0000 */
[----:B---3--:R-:W-:-:S13]  /*aa40*/  R2UR UR14, R58 ;  /* 0x000000003a0e72ca */ /* 0x008fda00000e0000 */
[----:B------:R-:W-:-:S12]  /*aa50*/  UIADD3 UR14, -UR12, UR14, URZ ;  /* 0x0000000e0c0e7290 */ /* 0x000fd8000fffe13f */
.L_x_240:
[----:B------:R-:W2:Y:S04]  /*aa60*/  LDL R65, [R1+0x20] ;  /* 0x0000200001417983 */ /* 0x000ea80000100800 */
[----:B------:R-:W3:Y:S01]  /*aa70*/  LDL R60, [R1+0x1c] ;  /* 0x00001c00013c7983 */ /* 0x000ee20000100800 */
[----:B------:R-:W-:Y:S01]  /*aa80*/  IMAD.U32 R64, RZ, RZ, UR38 ;  /* 0x00000026ff407e24 */ /* 0x000fe2000f8e00ff */
[----:B------:R-:W-:Y:S01]  /*aa90*/  UIMAD UR16, UR14, UR9, URZ ;  /* 0x000000090e1072a4 */ /* 0x000fe2000f8e023f */
[----:B------:R-:W-:Y:S01]  /*aaa0*/  PLOP3.LUT P3, PT, PT, PT, UP1, 0x80, 0x0 ;  /* 0x000000000000781c */ /* 0x000fe20003f6f018 */
[----:B------:R-:W-:Y:S04]  /*aab0*/  SHFL.IDX PT, R56, R61, RZ, 0x1c1f ;  /* 0x001c1fff3d387589 */ /* 0x000fe800000e0000 */
[----:B------:R-:W0:Y:S04]  /*aac0*/  SHFL.IDX PT, R57, R63, RZ, 0x1c1f ;  /* 0x001c1fff3f397589 */ /* 0x000e2800000e0000 */
[----:B------:R-:W-:Y:S04]  /*aad0*/  SHFL.IDX PT, R58, R61, 0x1, 0x1c1f ;  /* 0x003c1f003d3a7f89 */ /* 0x000fe800000e0000 */
[----:B------:R-:W1:Y:S01]  /*aae0*/  SHFL.IDX PT, R59, R63, 0x1, 0x1c1f ;  /* 0x003c1f003f3b7f89 */ /* 0x000e6200000e0000 */
[----:B--2---:R-:W-:Y:S01]  /*aaf0*/  IMAD R64, R64, 0x80, R65 ;  /* 0x0000008040407824 */ /* 0x004fe200078e0241 */
[----:B---3--:R-:W-:-:S03]  /*ab00*/  LOP3.LUT P0, RZ, R60, 0x3, RZ, 0xc0, !PT ;  /* 0x000000033cff7812 */ /* 0x008fc6000780c0ff */
[C---:B------:R-:W-:Y:S01]  /*ab10*/  VIADD R60, R64.reuse, 0x8 ;  /* 0x00000008403c7836 */ /* 0x040fe20000000000 */
[----:B------:R-:W-:-:S04]  /*ab20*/  ISETP.GE.OR P2, PT, R64, UR16, P0 ;  /* 0x0000001040007c0c */ /* 0x000fc80008746670 */
[----:B------:R-:W-:-:S09]  /*ab30*/  ISETP.GE.OR P0, PT, R60, UR16, P0 ;  /* 0x000000103c007c0c */ /* 0x000fd20008706670 */
[----:B0-----:R0:W-:Y:S01]  /*ab40*/  @!P2 ST.E desc[UR52][R56.64], R0 ;  /* 0x000000003800a985 */ /* 0x0011e2000c101934 */
[----:B------:R-:W-:-:S03]  /*ab50*/  ISETP.GE.AND P2, PT, R64, UR16, PT ;  /* 0x0000001040007c0c */ /* 0x000fc6000bf46270 */
[----:B-1----:R0:W-:Y:S01]  /*ab60*/  @!P0 ST.E desc[UR52][R58.64], R172 ;  /* 0x000000ac3a008985 */ /* 0x0021e2000c101934 */
[----:B------:R-:W-:Y:S01]  /*ab70*/  ISETP.GE.AND P0, PT, R60, UR16, PT ;  /* 0x000000103c007c0c */ /* 0x000fe2000bf06270 */
[----:B------:R-:W-:-:S12]  /*ab80*/  @P3 BRA `(.L_x_241) ;  /* 0x00000010000c3947 */ /* 0x000fd80003800000 */
[----:B0-----:R-:W-:Y:S01]  /*ab90*/  VIADD R0, R192, 0xffffff80 ;  /* 0xffffff80c0007836 */ /* 0x001fe20000000000 */
[----:B------:R-:W-:-:S04]  /*aba0*/  ULDC.64 UR14, c[0x0][0xaa0] ;  /* 0x0002a800000e7ab9 */ /* 0x000fc80000000a00 */
[----:B------:R-:W-:-:S04]  /*abb0*/  SHF.R.S32.HI R3, RZ, 0x1f, R0 ;  /* 0x0000001fff037819 */ /* 0x000fc80000011400 */
[----:B------:R-:W-:-:S04]  /*abc0*/  LEA.HI R3, R3, R0, RZ, 0x3 ;  /* 0x0000000003037211 */ /* 0x000fc800078f18ff */
[----:B------:R-:W-:Y:S02]  /*abd0*/  LOP3.LUT R5, R3, 0xfffffff8, RZ, 0xc0, !PT ;  /* 0xfffffff803057812 */ /* 0x000fe400078ec0ff */
[----:B------:R-:W-:Y:S01]  /*abe0*/  SHF.R.S32.HI R21, RZ, 0x3, R3 ;  /* 0x00000003ff157819 */ /* 0x000fe20000011403 */
[----:B------:R-:W-:Y:S02]  /*abf0*/  IMAD.MOV.U32 R3, RZ, RZ, 0x2 ;  /* 0x00000002ff037424 */ /* 0x000fe400078e00ff */
[----:B------:R-:W-:-:S04]  /*ac00*/  IMAD.IADD R20, R0, 0x1, -R5 ;  /* 0x0000000100147824 */ /* 0x000fc800078e0a05 */
[----:B------:R-:W-:-:S04]  /*ac10*/  IMAD.SHL.U32 R0, R20, 0x8, RZ ;  /* 0x0000000814007824 */ /* 0x000fc800078e00ff */
[----:B------:R-:W-:-:S04]  /*ac20*/  IMAD R2, R21, 0x40, R0 ;  /* 0x0000004015027824 */ /* 0x000fc800078e0200 */
[----:B------:R-:W-:-:S03]  /*ac30*/  IMAD.WIDE R2, R2, R3, UR10 ;  /* 0x0000000a02027e25 */ /* 0x000fc6000f8e0203 */
[C---:B------:R-:W-:Y:S02]  /*ac40*/  IADD3 R25, P2, R2.reuse, 0x3000, RZ ;  /* 0x0000300002197810 */ /* 0x040fe40007f5e0ff */
[C---:B------:R-:W-:Y:S02]  /*ac50*/  IADD3 R9, P4, R2.reuse, 0x1000, RZ ;  /* 0x0000100002097810 */ /* 0x040fe40007f9e0ff */
[----:B------:R-:W-:Y:S02]  /*ac60*/  IADD3 R13, P3, R2, 0x2000, RZ ;  /* 0x00002000020d7810 */ /* 0x000fe40007f7e0ff */
[----:B------:R-:W-:Y:S02]  /*ac70*/  LOP3.LUT R24, R25, 0x380, RZ, 0xc0, !PT ;  /* 0x0000038019187812 */ /* 0x000fe400078ec0ff */
[----:B------:R-:W-:Y:S02]  /*ac80*/  LOP3.LUT R8, R9, 0x380, RZ, 0xc0, !PT ;  /* 0x0000038009087812 */ /* 0x000fe400078ec0ff */
[----:B------:R-:W-:-:S02]  /*ac90*/  LOP3.LUT R12, R13, 0x380, RZ, 0xc0, !PT ;  /* 0x000003800d0c7812 */ /* 0x000fc400078ec0ff */
[----:B------:R-:W-:Y:S02]  /*aca0*/  SHF.R.U64 R24, R24, 0x3, RZ ;  /* 0x0000000318187819 */ /* 0x000fe400000012ff */
[----:B------:R-:W-:Y:S02]  /*acb0*/  SHF.R.U64 R8, R8, 0x3, RZ ;  /* 0x0000000308087819 */ /* 0x000fe400000012ff */
[----:B------:R-:W-:Y:S02]  /*acc0*/  SHF.R.U64 R12, R12, 0x3, RZ ;  /* 0x000000030c0c7819 */ /* 0x000fe400000012ff */
[----:B------:R-:W-:Y:S01]  /*acd0*/  LOP3.LUT R24, R24, R25, RZ, 0x3c, !PT ;  /* 0x0000001918187212 */ /* 0x000fe200078e3cff */
[--C-:B------:R-:W-:Y:S01]  /*ace0*/  IMAD.X R25, RZ, RZ, R3.reuse, P2 ;  /* 0x000000ffff197224 */ /* 0x100fe200010e0603 */
[----:B------:R-:W-:Y:S01]  /*acf0*/  LOP3.LUT R8, R8, R9, RZ, 0x3c, !PT ;  /* 0x0000000908087212 */ /* 0x000fe200078e3cff */
[--C-:B------:R-:W-:Y:S01]  /*ad00*/  IMAD.X R9, RZ, RZ, R3.reuse, P4 ;  /* 0x000000ffff097224 */ /* 0x100fe200020e0603 */
[----:B------:R-:W-:Y:S01]  /*ad10*/  LOP3.LUT R12, R12, R13, RZ, 0x3c, !PT ;  /* 0x0000000d0c0c7212 */ /* 0x000fe200078e3cff */
[----:B------:R-:W-:Y:S01]  /*ad20*/  IMAD.X R13, RZ, RZ, R3, P3 ;  /* 0x000000ffff0d7224 */ /* 0x000fe200018e0603 */
[C---:B------:R-:W-:Y:S01]  /*ad30*/  IADD3 R49, P2, R2.reuse, 0x9000, RZ ;  /* 0x0000900002317810 */ /* 0x040fe20007f5e0ff */
[----:B------:R-:W-:Y:S01]  /*ad40*/  UIMAD UR12, UR17, UR14, URZ ;  /* 0x0000000e110c72a4 */ /* 0x000fe2000f8e023f */
[C---:B------:R-:W-:Y:S01]  /*ad50*/  IADD3 R29, P0, R2.reuse, 0x4000, RZ ;  /* 0x00004000021d7810 */ /* 0x040fe20007f1e0ff */
[----:B------:R-:W-:Y:S01]  /*ad60*/  UIMAD.WIDE.U32 UR10, UR4, UR14, URZ ;  /* 0x0000000e040a72a5 */ /* 0x000fe2000f8e003f */
[C---:B------:R-:W-:Y:S01]  /*ad70*/  IADD3 R33, P6, R2.reuse, 0x5000, RZ ;  /* 0x0000500002217810 */ /* 0x040fe20007fde0ff */
[----:B------:R-:W-:Y:S01]  /*ad80*/  IMAD.U32 R82, RZ, RZ, UR38 ;  /* 0x00000026ff527e24 */ /* 0x000fe2000f8e00ff */
[C---:B------:R-:W-:Y:S01]  /*ad90*/  IADD3 R37, P5, R2.reuse, 0x6000, RZ ;  /* 0x0000600002257810 */ /* 0x040fe20007fbe0ff */
[----:B------:R-:W5:Y:S01]  /*ada0*/  LD.E.128 R8, desc[UR52][R8.64] ;  /* 0x0000003408087980 */ /* 0x000f62000c101d00 */
[----:B------:R-:W-:-:S02]  /*adb0*/  IADD3 R41, P4, R2, 0x7000, RZ ;  /* 0x0000700002297810 */ /* 0x000fc40007f9e0ff */
[C---:B------:R-:W-:Y:S01]  /*adc0*/  IADD3 R45, P3, R2.reuse, 0x8000, RZ ;  /* 0x00008000022d7810 */ /* 0x040fe20007f7e0ff */
[----:B------:R-:W5:Y:S01]  /*add0*/  LD.E.128 R12, desc[UR52][R12.64] ;  /* 0x000000340c0c7980 */ /* 0x000f62000c101d00 */
[----:B------:R-:W-:Y:S02]  /*ade0*/  LOP3.LUT R48, R49, 0x380, RZ, 0xc0, !PT ;  /* 0x0000038031307812 */ /* 0x000fe400078ec0ff */
[----:B------:R-:W-:Y:S01]  /*adf0*/  LOP3.LUT R7, R2, 0x380, RZ, 0xc0, !PT ;  /* 0x0000038002077812 */ /* 0x000fe200078ec0ff */
[----:B------:R-:W-:Y:S01]  /*ae00*/  UIMAD UR12, UR4, UR15, UR12 ;  /* 0x0000000f040c72a4 */ /* 0x000fe2000f8e020c */
[----:B------:R-:W-:Y:S01]  /*ae10*/  LOP3.LUT R28, R29, 0x380, RZ, 0xc0, !PT ;  /* 0x000003801d1c7812 */ /* 0x000fe200078ec0ff */
[----:B------:R-:W-:Y:S01]  /*ae20*/  @UP2 ULDC UR14, c[0x0][0xbec] ;  /* 0x0002fb00000e2ab9 */ /* 0x000fe20000000800 */
[----:B------:R-:W-:Y:S01]  /*ae30*/  LOP3.LUT R32, R33, 0x380, RZ, 0xc0, !PT ;  /* 0x0000038021207812 */ /* 0x000fe200078ec0ff */
[----:B------:R-:W5:Y:S01]  /*ae40*/  LD.E.128 R24, desc[UR52][R24.64] ;  /* 0x0000003418187980 */ /* 0x000f62000c101d00 */
[----:B------:R-:W-:-:S02]  /*ae50*/  LOP3.LUT R36, R37, 0x380, RZ, 0xc0, !PT ;  /* 0x0000038025247812 */ /* 0x000fc400078ec0ff */
[----:B------:R-:W-:Y:S02]  /*ae60*/  LOP3.LUT R40, R41, 0x380, RZ, 0xc0, !PT ;  /* 0x0000038029287812 */ /* 0x000fe400078ec0ff */
[----:B------:R-:W-:Y:S02]  /*ae70*/  LOP3.LUT R44, R45, 0x380, RZ, 0xc0, !PT ;  /* 0x000003802d2c7812 */ /* 0x000fe400078ec0ff */
[----:B------:R-:W-:Y:S02]  /*ae80*/  SHF.R.U64 R48, R48, 0x3, RZ ;  /* 0x0000000330307819 */ /* 0x000fe400000012ff */
[----:B------:R-:W-:Y:S02]  /*ae90*/  SHF.R.U64 R28, R28, 0x3, RZ ;  /* 0x000000031c1c7819 */ /* 0x000fe400000012ff */
[----:B------:R-:W-:Y:S02]  /*aea0*/  SHF.R.U64 R32, R32, 0x3, RZ ;  /* 0x0000000320207819 */ /* 0x000fe400000012ff */
[----:B------:R-:W-:-:S02]  /*aeb0*/  SHF.R.U64 R36, R36, 0x3, RZ ;  /* 0x0000000324247819 */ /* 0x000fc400000012ff */
[----:B------:R-:W-:Y:S02]  /*aec0*/  SHF.R.U64 R40, R40, 0x3, RZ ;  /* 0x0000000328287819 */ /* 0x000fe400000012ff */
[----:B------:R-:W-:Y:S02]  /*aed0*/  SHF.R.U64 R44, R44, 0x3, RZ ;  /* 0x000000032c2c7819 */ /* 0x000fe400000012ff */
[----:B------:R-:W-:Y:S01]  /*aee0*/  LOP3.LUT R48, R48, R49, RZ, 0x3c, !PT ;  /* 0x0000003130307212 */ /* 0x000fe200078e3cff */
[--C-:B------:R-:W-:Y:S01]  /*aef0*/  IMAD.X R49, RZ, RZ, R3.reuse, P2 ;  /* 0x000000ffff317224 */ /* 0x100fe200010e0603 */
        /* <DEDUP_REMOVED lines=9> */
[----:B------:R-:W-:Y:S01]  /*af90*/  IMAD.X R45, RZ, RZ, R3, P3 ;  /* 0x000000ffff2d7224 */ /* 0x000fe200018e0603 */
[----:B------:R-:W-:-:S02]  /*afa0*/  IADD3 R5, P2, R2, 0xf000, RZ ;  /* 0x0000f00002057810 */ /* 0x000fc40007f5e0ff */
[----:B------:R-:W-:Y:S01]  /*afb0*/  SHF.R.U64 R7, R7, 0x3, RZ ;  /* 0x0000000307077819 */ /* 0x000fe200000012ff */
[----:B------:R-:W-:Y:S01]  /*afc0*/  UIADD3 UR11, UR11, UR12, URZ ;  /* 0x0000000c0b0b7290 */ /* 0x000fe2000fffe03f */
[C---:B------:R-:W-:Y:S01]  /*afd0*/  IADD3 R53, P0, R2.reuse, 0xa000, RZ ;  /* 0x0000a00002357810 */ /* 0x040fe20007f1e0ff */
[----:B------:R-:W-:Y:S01]  /*afe0*/  IMAD.X R73, RZ, RZ, R3, P2 ;  /* 0x000000ffff497224 */ /* 0x000fe200010e0603 */
[C---:B------:R-:W-:Y:S01]  /*aff0*/  IADD3 R57, P6, R2.reuse, 0xb000, RZ ;  /* 0x0000b00002397810 */ /* 0x040fe20007fde0ff */
[----:B------:R-:W-:Y:S01]  /*b000*/  ULDC.64 UR12, c[0x0][0xae8] ;  /* 0x0002ba00000c7ab9 */ /* 0x000fe20000000a00 */
[C---:B------:R-:W-:Y:S01]  /*b010*/  IADD3 R61, P5, R2.reuse, 0xc000, RZ ;  /* 0x0000c000023d7810 */ /* 0x040fe20007fbe0ff */
[----:B------:R-:W-:Y:S01]  /*b020*/  USHF.R.S32.HI UR4, URZ, 0x1f, UR36 ;  /* 0x0000001f3f047899 */ /* 0x000fe20008011424 */
[C---:B------:R-:W-:Y:S01]  /*b030*/  IADD3 R65, P4, R2.reuse, 0xd000, RZ ;  /* 0x0000d00002417810 */ /* 0x040fe20007f9e0ff */
[----:B------:R-:W5:Y:S01]  /*b040*/  LD.E.128 R28, desc[UR52][R28.64] ;  /* 0x000000341c1c7980 */ /* 0x000f62000c101d00 */
[----:B------:R-:W-:-:S02]  /*b050*/  IADD3 R69, P3, R2, 0xe000, RZ ;  /* 0x0000e00002457810 */ /* 0x000fc40007f7e0ff */
[----:B------:R-:W-:Y:S01]  /*b060*/  LOP3.LUT R4, R5, 0x380, RZ, 0xc0, !PT ;  /* 0x0000038005047812 */ /* 0x000fe200078ec0ff */
[----:B------:R-:W5:Y:S01]  /*b070*/  LD.E.128 R32, desc[UR52][R32.64] ;  /* 0x0000003420207980 */ /* 0x000f62000c101d00 */
[----:B------:R-:W-:Y:S02]  /*b080*/  LOP3.LUT R52, R53, 0x380, RZ, 0xc0, !PT ;  /* 0x0000038035347812 */ /* 0x000fe400078ec0ff */
[----:B------:R-:W-:Y:S01]  /*b090*/  LOP3.LUT R56, R57, 0x380, RZ, 0xc0, !PT ;  /* 0x0000038039387812 */ /* 0x000fe200078ec0ff */
[----:B------:R-:W5:Y:S01]  /*b0a0*/  LD.E.128 R36, desc[UR52][R36.64] ;  /* 0x0000003424247980 */ /* 0x000f62000c101d00 */
[----:B------:R-:W-:Y:S02]  /*b0b0*/  LOP3.LUT R60, R61, 0x380, RZ, 0xc0, !PT ;  /* 0x000003803d3c7812 */ /* 0x000fe400078ec0ff */
[----:B------:R-:W-:Y:S01]  /*b0c0*/  LOP3.LUT R64, R65, 0x380, RZ, 0xc0, !PT ;  /* 0x0000038041407812 */ /* 0x000fe200078ec0ff */
[----:B------:R-:W5:Y:S01]  /*b0d0*/  LD.E.128 R40, desc[UR52][R40.64] ;  /* 0x0000003428287980 */ /* 0x000f62000c101d00 */
[----:B------:R-:W-:-:S02]  /*b0e0*/  LOP3.LUT R68, R69, 0x380, RZ, 0xc0, !PT ;  /* 0x0000038045447812 */ /* 0x000fc400078ec0ff */
[----:B------:R-:W-:Y:S01]  /*b0f0*/  SHF.R.U64 R4, R4, 0x3, RZ ;  /* 0x0000000304047819 */ /* 0x000fe200000012ff */
[----:B------:R-:W5:Y:S01]  /*b100*/  LD.E.128 R44, desc[UR52][R44.64] ;  /* 0x000000342c2c7980 */ /* 0x000f62000c101d00 */
[----:B------:R-:W-:Y:S02]  /*b110*/  SHF.R.U64 R52, R52, 0x3, RZ ;  /* 0x0000000334347819 */ /* 0x000fe400000012ff */
[----:B------:R-:W-:Y:S01]  /*b120*/  SHF.R.U64 R56, R56, 0x3, RZ ;  /* 0x0000000338387819 */ /* 0x000fe200000012ff */
[----:B------:R-:W5:Y:S01]  /*b130*/  LD.E.128 R48, desc[UR52][R48.64] ;  /* 0x0000003430307980 */ /* 0x000f62000c101d00 */
[----:B------:R-:W-:Y:S02]  /*b140*/  SHF.R.U64 R60, R60, 0x3, RZ ;  /* 0x000000033c3c7819 */ /* 0x000fe400000012ff */
[----:B------:R-:W-:Y:S02]  /*b150*/  SHF.R.U64 R64, R64, 0x3, RZ ;  /* 0x0000000340407819 */ /* 0x000fe400000012ff */
[----:B------:R-:W-:-:S02]  /*b160*/  SHF.R.U64 R68, R68, 0x3, RZ ;  /* 0x0000000344447819 */ /* 0x000fc400000012ff */
[----:B------:R-:W-:Y:S01]  /*b170*/  LOP3.LUT R2, R7, R2, RZ, 0x3c, !PT ;  /* 0x0000000207027212 */ /* 0x000fe200078e3cff */
[----:B------:R-:W-:Y:S01]  /*b180*/  UIMAD.WIDE.U32 UR10, UR40, UR12, UR10 ;  /* 0x0000000c280a72a5 */ /* 0x000fe2000f8e000a */
        /* <DEDUP_REMOVED lines=10> */
[----:B------:R-:W-:Y:S01]  /*b230*/  LOP3.LUT R72, R4, R5, RZ, 0x3c, !PT ;  /* 0x0000000504487212 */ /* 0x000fe200078e3cff */
[----:B------:R-:W-:Y:S01]  /*b240*/  UIMAD UR11, UR40, UR13, UR11 ;  /* 0x0000000d280b72a4 */ /* 0x000fe2000f8e020b */
[----:B------:R0:W5:Y:S02]  /*b250*/  LD.E.128 R4, desc[UR52][R2.64] ;  /* 0x0000003402047980 */ /* 0x000164000c101d00 */
[----:B------:R-:W-:-:S02]  /*b260*/  ULDC.64 UR12, c[0x0][0xaf0] ;  /* 0x0002bc00000c7ab9 */ /* 0x000fc40000000a00 */
[----:B------:R-:W-:Y:S01]  /*b270*/  UIMAD UR4, UR4, UR12, URZ ;  /* 0x0000000c040472a4 */ /* 0x000fe2000f8e023f */
[----:B------:R-:W5:Y:S01]  /*b280*/  LD.E.128 R52, desc[UR52][R52.64] ;  /* 0x0000003434347980 */ /* 0x000f62000c101d00 */
[----:B------:R-:W-:-:S03]  /*b290*/  IMAD R82, R82, 0x80, R21 ;  /* 0x0000008052527824 */ /* 0x000fc600078e0215 */
[----:B------:R-:W5:Y:S01]  /*b2a0*/  LD.E.128 R56, desc[UR52][R56.64] ;  /* 0x0000003438387980 */ /* 0x000f62000c101d00 */
[----:B0-----:R-:W-:Y:S02]  /*b2b0*/  IMAD.U32 R3, RZ, RZ, UR38 ;  /* 0x00000026ff037e24 */ /* 0x001fe4000f8e00ff */
[----:B------:R-:W-:Y:S01]  /*b2c0*/  IMAD R2, R20, 0x20, R21 ;  /* 0x0000002014027824 */ /* 0x000fe200078e0215 */
[----:B------:R-:W5:Y:S03]  /*b2d0*/  LD.E.128 R60, desc[UR52][R60.64] ;  /* 0x000000343c3c7980 */ /* 0x000f66000c101d00 */
[----:B------:R-:W-:Y:S01]  /*b2e0*/  IMAD R76, R3, 0x80, R2 ;  /* 0x00000080034c7824 */ /* 0x000fe200078e0202 */
[----:B------:R-:W-:Y:S01]  /*b2f0*/  UIMAD UR4, UR36, UR13, UR4 ;  /* 0x0000000d240472a4 */ /* 0x000fe2000f8e0204 */
[----:B------:R-:W5:Y:S02]  /*b300*/  LD.E.128 R64, desc[UR52][R64.64] ;  /* 0x0000003440407980 */ /* 0x000f64000c101d00 */
[----:B------:R-:W-:Y:S01]  /*b310*/  @P1 IMAD.HI.U32 R2, R76, UR14, RZ ;  /* 0x0000000e4c021c27 */ /* 0x000fe2000f8e00ff */
[----:B------:R-:W-:Y:S01]  /*b320*/  UIMAD.WIDE.U32 UR36, UR36, UR12, UR10 ;  /* 0x0000000c242472a5 */ /* 0x000fe2000f8e000a */
[----:B------:R-:W5:Y:S02]  /*b330*/  LD.E.128 R68, desc[UR52][R68.64] ;  /* 0x0000003444447980 */ /* 0x000f64000c101d00 */
[----:B------:R-:W-:Y:S01]  /*b340*/  @UP2 ULDC UR10, c[0x0][0xbf0] ;  /* 0x0002fc00000a2ab9 */ /* 0x000fe20000000800 */
[----:B------:R-:W-:Y:S01]  /*b350*/  IMAD.MOV.U32 R77, RZ, RZ, R76 ;  /* 0x000000ffff4d7224 */ /* 0x000fe200078e004c */
[----:B------:R-:W-:Y:S01]  /*b360*/  @P1 SHF.R.U32.HI R77, RZ, UR10, R2 ;  /* 0x0000000aff4d1c19 */ /* 0x000fe20008011602 */
[----:B------:R-:W-:Y:S01]  /*b370*/  UIADD3 UR4, UR37, UR4, URZ ;  /* 0x0000000425047290 */ /* 0x000fe2000fffe03f */
[----:B------:R-:W5:Y:S01]  /*b380*/  LD.E.128 R72, desc[UR52][R72.64] ;  /* 0x0000003448487980 */ /* 0x000f62000c101d00 */
[----:B------:R-:W-:Y:S01]  /*b390*/  ULDC.64 UR10, c[0x0][0xae0] ;  /* 0x0002b800000a7ab9 */ /* 0x000fe20000000a00 */
[--C-:B------:R-:W-:Y:S01]  /*b3a0*/  SHF.R.S32.HI R20, RZ, 0x1f, R77.reuse ;  /* 0x0000001fff147819 */ /* 0x100fe2000001144d */
[----:B------:R-:W-:Y:S01]  /*b3b0*/  IMAD.MOV R79, RZ, RZ, -R77 ;  /* 0x000000ffff4f7224 */ /* 0x000fe200078e0a4d */
[----:B------:R-:W-:Y:S01]  /*b3c0*/  @!PT LDS RZ, [RZ] ;  /* 0x00000000fffff984 */ /* 0x000fe20000000800 */
[----:B------:R-:W-:Y:S01]  /*b3d0*/  @!PT LDS RZ, [RZ] ;  /* 0x00000000fffff984 */ /* 0x000fe20000000800 */
[----:B------:R-:W-:Y:S01]  /*b3e0*/  @!PT LDS RZ, [RZ] ;  /* 0x00000000fffff984 */ /* 0x000fe20000000800 */
[----:B------:R-:W-:Y:S01]  /*b3f0*/  @!PT LDS RZ, [RZ] ;  /* 0x00000000fffff984 */ /* 0x000fe20000000800 */
[----:B------:R0:W-:Y:S06]  /*b400*/  MEMBAR.ALL.CTA ;  /* 0x0000000000007992 */ /* 0x0001ec0000008000 */
[----:B0-----:R-:W0:Y:S01]  /*b410*/  FENCE.VIEW.ASYNC.S ;  /* 0x00000000000073c6 */ /* 0x001e220000000000 */
[----:B------:R-:W-:-:S02]  /*b420*/  IMAD.U32 R3, RZ, RZ, UR37 ;  /* 0x00000025ff037e24 */ /* 0x000fc4000f8e00ff */
[----:B------:R-:W-:Y:S02]  /*b430*/  IMAD R20, R20, UR10, RZ ;  /* 0x0000000a14147c24 */ /* 0x000fe4000f8e02ff */
[----:B------:R-:W-:Y:S02]  /*b440*/  IMAD R79, R79, UR9, R76 ;  /* 0x000000094f4f7c24 */ /* 0x000fe4000f8e024c */
[----:B------:R-:W-:Y:S02]  /*b450*/  IMAD.U32 R2, RZ, RZ, UR36 ;  /* 0x00000024ff027e24 */ /* 0x000fe4000f8e00ff */
[----:B------:R-:W-:Y:S02]  /*b460*/  IMAD.U32 R3, RZ, RZ, UR4 ;  /* 0x00000004ff037e24 */ /* 0x000fe4000f8e00ff */
[C---:B------:R-:W-:Y:S01]  /*b470*/  IMAD R81, R77.reuse, UR11, R20 ;  /* 0x0000000b4d517c24 */ /* 0x040fe2000f8e0214 */
[----:B------:R-:W-:Y:S01]  /*b480*/  SHF.R.S32.HI R20, RZ, 0x1f, R79 ;  /* 0x0000001fff147819 */ /* 0x000fe2000001144f */
[----:B------:R-:W-:Y:S01]  /*b490*/  IMAD.WIDE.U32 R2, R77, UR10, R2 ;  /* 0x0000000a4d027c25 */ /* 0x000fe2000f8e0002 */
[----:B------:R-:W-:-:S03]  /*b4a0*/  ULDC.64 UR10, c[0x0][0xad8] ;  /* 0x0002b600000a7ab9 */ /* 0x000fc60000000a00 */
[----:B------:R-:W-:Y:S02]  /*b4b0*/  IMAD.IADD R3, R3, 0x1, R81 ;  /* 0x0000000103037824 */ /* 0x000fe400078e0251 */
[----:B------:R-:W-:Y:S02]  /*b4c0*/  IMAD R20, R20, UR10, RZ ;  /* 0x0000000a14147c24 */ /* 0x000fe4000f8e02ff */
[----:B------:R-:W-:-:S04]  /*b4d0*/  IMAD.WIDE.U32 R2, R79, UR10, R2 ;  /* 0x0000000a4f027c25 */ /* 0x000fc8000f8e0002 */
[----:B------:R-:W-:Y:S01]  /*b4e0*/  IMAD R21, R79, UR11, R20 ;  /* 0x0000000b4f157c24 */ /* 0x000fe2000f8e0214 */
[----:B------:R-:W-:Y:S02]  /*b4f0*/  ULDC.64 UR10, c[0x0][0xa80] ;  /* 0x0002a000000a7ab9 */ /* 0x000fe40000000a00 */
[----:B------:R-:W-:Y:S01]  /*b500*/  LEA R80, P2, R2, UR10, 0x1 ;  /* 0x0000000a02507c11 */ /* 0x000fe2000f8408ff */
[----:B------:R-:W-:Y:S01]  /*b510*/  IMAD.IADD R3, R3, 0x1, R21 ;  /* 0x0000000103037824 */ /* 0x000fe200078e0215 */
[----:B------:R-:W-:-:S04]  /*b520*/  UIADD3 UR8, UR8, 0x38820, URZ ;  /* 0x0003882008087890 */ /* 0x000fc8000fffe03f */
[----:B------:R-:W-:Y:S02]  /*b530*/  LEA.HI.X R81, R2, UR11, R3, 0x1, P2 ;  /* 0x0000000b02517c11 */ /* 0x000fe400090f0c03 */
[C---:B------:R-:W-:Y:S01]  /*b540*/  ISETP.GE.AND P2, PT, R82.reuse, UR16, PT ;  /* 0x0000001052007c0c */ /* 0x040fe2000bf46270 */
[----:B------:R-:W-:Y:S01]  /*b550*/  UPRMT UR8, URZ, 0x654, UR8 ;  /* 0x000006543f087896 */ /* 0x000fe20008000008 */
[C---:B------:R-:W-:Y:S02]  /*b560*/  VIADD R20, R82.reuse, 0x20 ;  /* 0x0000002052147836 */ /* 0x040fe40000000000 */
[----:B------:R-:W-:Y:S02]  /*b570*/  VIADD R76, R82, 0x40 ;  /* 0x00000040524c7836 */ /* 0x000fe40000000000 */
[C---:B------:R-:W-:Y:S02]  /*b580*/  VIADD R86, R0.reuse, 0x80 ;  /* 0x0000008000567836 */ /* 0x040fe40000000000 */
[----:B------:R-:W-:-:S02]  /*b590*/  VIADD R88, R0, 0xc0 ;  /* 0x000000c000587836 */ /* 0x000fc40000000000 */
[----:B------:R-:W-:Y:S01]  /*b5a0*/  VIADD R84, R0, 0x40 ;  /* 0x0000004000547836 */ /* 0x000fe20000000000 */
[----:B0-----:R-:W-:Y:S01]  /*b5b0*/  SYNCS.ARRIVE.TRANS64.RED.A1T0 RZ, [UR8], RZ ;  /* 0x000000ffffff79a7 */ /* 0x001fe20008100408 */
[----:B------:R0:W1:Y:S01]  /*b5c0*/  SHFL.IDX PT, R83, R80, RZ, 0x181f ;  /* 0x00181fff50537589 */ /* 0x00006200000e0000 */
[----:B------:R-:W-:Y:S03]  /*b5d0*/  BSSY B1, `(.L_x_242) ;  /* 0x000001a000017945 */ /* 0x000fe60003800000 */
[----:B------:R0:W2:Y:S01]  /*b5e0*/  SHFL.IDX PT, R79, R81, RZ, 0x181f ;  /* 0x00181fff514f7589 */ /* 0x0000a200000e0000 */
[----:B------:R-:W-:Y:S02]  /*b5f0*/  ISETP.GE.AND P1, PT, R20, UR16, PT ;  /* 0x0000001014007c0c */ /* 0x000fe4000bf26270 */
[----:B------:R-:W-:Y:S02]  /*b600*/  ISETP.GE.AND P0, PT, R76, UR16, PT ;  /* 0x000000104c007c0c */ /* 0x000fe4000bf06270 */
[----:B------:R-:W-:-:S02]  /*b610*/  SHF.R.S32.HI R90, RZ, 0x1f, R0 ;  /* 0x0000001fff5a7819 */ /* 0x000fc40000011400 */
[----:B------:R-:W-:Y:S02]  /*b620*/  SHF.R.S32.HI R85, RZ, 0x1f, R86 ;  /* 0x0000001fff557819 */ /* 0x000fe40000011456 */
[----:B------:R-:W-:Y:S02]  /*b630*/  SHF.R.S32.HI R87, RZ, 0x1f, R88 ;  /* 0x0000001fff577819 */ /* 0x000fe40000011458 */
[----:B------:R-:W-:Y:S01]  /*b640*/  SHF.R.S32.HI R89, RZ, 0x1f, R84 ;  /* 0x0000001fff597819 */ /* 0x000fe20000011454 */
[----:B0-----:R-:W-:Y:S06]  /*b650*/  @P2 BRA `(.L_x_243) ;  /* 0x0000000000442947 */ /* 0x001fec0003800000 */
[----:B------:R-:W-:Y:S02]  /*b660*/  ULDC UR4, c[0x0][0xac8] ;  /* 0x0002b20000047ab9 */ /* 0x000fe40000000800 */
[----:B------:R-:W-:Y:S02]  /*b670*/  ISETP.GE.AND P5, PT, R0, UR4, PT ;  /* 0x0000000400007c0c */ /* 0x000fe4000bfa6270 */
[----:B------:R-:W-:Y:S02]  /*b680*/  ISETP.GE.AND P4, PT, R84, UR4, PT ;  /* 0x0000000454007c0c */ /* 0x000fe4000bf86270 */
[----:B------:R-:W-:Y:S02]  /*b690*/  ISETP.GE.AND P3, PT, R86, UR4, PT ;  /* 0x0000000456007c0c */ /* 0x000fe4000bf66270 */
[----:B------:R-:W-:-:S07]  /*b6a0*/  ISETP.GE.AND P2, PT, R88, UR4, PT ;  /* 0x0000000458007c0c */ /* 0x000fce000bf46270 */
[----:B-1----:R-:W-:-:S04]  /*b6b0*/  @!P5 LEA R2, P6, R0, R83, 0x1 ;  /* 0x000000530002d211 */ /* 0x002fc800078c08ff */
[----:B--2---:R-:W-:Y:S02]  /*b6c0*/  @!P5 LEA.HI.X R3, R0, R79, R90, 0x1, P6 ;  /* 0x0000004f0003d211 */ /* 0x004fe400030f0c5a */
[----:B------:R-:W-:-:S03]  /*b6d0*/  @!P4 LEA R20, P6, R84, R83, 0x1 ;  /* 0x000000535414c211 */ /* 0x000fc600078c08ff */
[----:B-----5:R0:W-:Y:S01]  /*b6e0*/  @!P5 ST.E.128 desc[UR52][R2.64], R4 ;  /* 0x000000040200d985 */ /* 0x0201e2000c101d34 */
[----:B------:R-:W-:Y:S02]  /*b6f0*/  @!P4 LEA.HI.X R21, R84, R79, R89, 0x1, P6 ;  /* 0x0000004f5415c211 */ /* 0x000fe400030f0c59 */
[----:B------:R-:W-:-:S03]  /*b700*/  @!P3 LEA R76, P6, R86, R83, 0x1 ;  /* 0x00000053564cb211 */ /* 0x000fc600078c08ff */
[----:B------:R0:W-:Y:S01]  /*b710*/  @!P4 ST.E.128 desc[UR52][R20.64], R28 ;  /* 0x0000001c1400c985 */ /* 0x0001e2000c101d34 */
[----:B------:R-:W-:Y:S02]  /*b720*/  @!P3 LEA.HI.X R77, R86, R79, R85, 0x1, P6 ;  /* 0x0000004f564db211 */ /* 0x000fe400030f0c55 */
[----:B------:R-:W-:-:S03]  /*b730*/  @!P2 LEA R78, P6, R88, R83, 0x1 ;  /* 0x00000053584ea211 */ /* 0x000fc600078c08ff */
[----:B------:R0:W-:Y:S01]  /*b740*/  @!P3 ST.E.128 desc[UR52][R76.64], R44 ;  /* 0x0000002c4c00b985 */ /* 0x0001e2000c101d34 */
[----:B------:R-:W-:-:S05]  /*b750*/  @!P2 LEA.HI.X R79, R88, R79, R87, 0x1, P6 ;  /* 0x0000004f584fa211 */ /* 0x000fca00030f0c57 */
[----:B------:R0:W-:Y:S04]  /*b760*/  @!P2 ST.E.128 desc[UR52][R78.64], R60 ;  /* 0x0000003c4e00a985 */ /* 0x0001e8000c101d34 */
.L_x_243:
[----:B------:R-:W-:Y:S05]  /*b770*/  BSYNC B1 ;  /* 0x0000000000017941 */ /* 0x000fea0003800000 */
.L_x_242:
[----:B0-----:R0:W3:Y:S01]  /*b780*/  SHFL.IDX PT, R21, R81, 0x1, 0x181f ;  /* 0x00381f0051157f89 */ /* 0x0010e200000e0000 */
[----:B------:R-:W-:Y:S03]  /*b790*/  BSSY B1, `(.L_x_244) ;  /* 0x0000014000017945 */ /* 0x000fe60003800000 */
[----:B-----5:R0:W4:Y:S01]  /*b7a0*/  SHFL.IDX PT, R7, R80, 0x1, 0x181f ;  /* 0x00381f0050077f89 */ /* 0x02012200000e0000 */
[----:B------:R-:W-:Y:S05]  /*b7b0*/  @P1 BRA `(.L_x_245) ;  /* 0x0000000000441947 */ /* 0x000fea0003800000 */
[----:B------:R-:W-:Y:S02]  /*b7c0*/  ULDC UR4, c[0x0][0xac8] ;  /* 0x0002b20000047ab9 */ /* 0x000fe40000000800 */
[----:B------:R-:W-:Y:S02]  /*b7d0*/  ISETP.GE.AND P4, PT, R0, UR4, PT ;  /* 0x0000000400007c0c */ /* 0x000fe4000bf86270 */
[----:B------:R-:W-:Y:S02]  /*b7e0*/  ISETP.GE.AND P3, PT, R84, UR4, PT ;  /* 0x0000000454007c0c */ /* 0x000fe4000bf66270 */
[----:B------:R-:W-:Y:S02]  /*b7f0*/  ISETP.GE.AND P2, PT, R86, UR4, PT ;  /* 0x0000000456007c0c */ /* 0x000fe4000bf46270 */
[----:B------:R-:W-:-:S07]  /*b800*/  ISETP.GE.AND P1, PT, R88, UR4, PT ;  /* 0x0000000458007c0c */ /* 0x000fce000bf26270 */
[-C--:B----4-:R-:W-:Y:S02]  /*b810*/  @!P4 LEA R2, P6, R0, R7.reuse, 0x1 ;  /* 0x000000070002c211 */ /* 0x090fe400078c08ff */
[----:B------:R-:W-:Y:S02]  /*b820*/  @!P3 LEA R4, P5, R84, R7, 0x1 ;  /* 0x000000075404b211 */ /* 0x000fe400078a08ff */
[----:B---3--:R-:W-:Y:S02]  /*b830*/  @!P4 LEA.HI.X R3, R0, R21, R90, 0x1, P6 ;  /* 0x000000150003c211 */ /* 0x008fe400030f0c5a */
[----:B------:R-:W-:Y:S02]  /*b840*/  @!P2 LEA R6, P6, R86, R7, 0x1 ;  /* 0x000000075606a211 */ /* 0x000fe400078c08ff */
[----:B------:R-:W-:Y:S01]  /*b850*/  @!P3 LEA.HI.X R5, R84, R21, R89, 0x1, P5 ;  /* 0x000000155405b211 */ /* 0x000fe200028f0c59 */
[----:B------:R3:W-:Y:S01]  /*b860*/  @!P4 ST.E.128 desc[UR52][R2.64], R8 ;  /* 0x000000080200c985 */ /* 0x0007e2000c101d34 */
[----:B------:R-:W-:-:S02]  /*b870*/  @!P1 LEA R20, P5, R88, R7, 0x1 ;  /* 0x0000000758149211 */ /* 0x000fc400078a08ff */
[-C--:B------:R-:W-:Y:S01]  /*b880*/  @!P2 LEA.HI.X R7, R86, R21.reuse, R85, 0x1, P6 ;  /* 0x000000155607a211 */ /* 0x080fe200030f0c55 */
[----:B------:R3:W-:Y:S01]  /*b890*/  @!P3 ST.E.128 desc[UR52][R4.64], R32 ;  /* 0x000000200400b985 */ /* 0x0007e2000c101d34 */
[----:B------:R-:W-:-:S03]  /*b8a0*/  @!P1 LEA.HI.X R21, R88, R21, R87, 0x1, P5 ;  /* 0x0000001558159211 */ /* 0x000fc600028f0c57 */
[----:B------:R3:W-:Y:S04]  /*b8b0*/  @!P2 ST.E.128 desc[UR52][R6.64], R48 ;  /* 0x000000300600a985 */ /* 0x0007e8000c101d34 */
[----:B------:R3:W-:Y:S02]  /*b8c0*/  @!P1 ST.E.128 desc[UR52][R20.64], R64 ;  /* 0x0000004014009985 */ /* 0x0007e4000c101d34 */
.L_x_245:
[----:B------:R-:W-:Y:S05]  /*b8d0*/  BSYNC B1 ;  /* 0x0000000000017941 */ /* 0x000fea0003800000 */
.L_x_244:
[----:B---3--:R3:W0:Y:S01]  /*b8e0*/  SHFL.IDX PT, R9, R81, 0x2, 0x181f ;  /* 0x00581f0051097f89 */ /* 0x00862200000e0000 */
[----:B------:R-:W-:Y:S03]  /*b8f0*/  BSSY B1, `(.L_x_246) ;  /* 0x0000014000017945 */ /* 0x000fe60003800000 */
[----:B------:R3:W0:Y:S01]  /*b900*/  SHFL.IDX PT, R5, R80, 0x2, 0x181f ;  /* 0x00581f0050057f89 */ /* 0x00062200000e0000 */
[----:B------:R-:W-:Y:S05]  /*b910*/  @P0 BRA `(.L_x_247) ;  /* 0x0000000000440947 */ /* 0x000fea0003800000 */
[----:B------:R-:W-:Y:S02]  /*b920*/  ULDC UR4, c[0x0][0xac8] ;  /* 0x0002b20000047ab9 */ /* 0x000fe40000000800 */
[----:B------:R-:W-:Y:S02]  /*b930*/  ISETP.GE.AND P3, PT, R0, UR4, PT ;  /* 0x0000000400007c0c */ /* 0x000fe4000bf66270 */
[----:B------:R-:W-:Y:S02]  /*b940*/  ISETP.GE.AND P2, PT, R84, UR4, PT ;  /* 0x0000000454007c0c */ /* 0x000fe4000bf46270 */
[----:B------:R-:W-:Y:S02]  /*b950*/  ISETP.GE.AND P1, PT, R86, UR4, PT ;  /* 0x0000000456007c0c */ /* 0x000fe4000bf26270 */
[----:B------:R-:W-:-:S07]  /*b960*/  ISETP.GE.AND P0, PT, R88, UR4, PT ;  /* 0x0000000458007c0c */ /* 0x000fce000bf06270 */
[-C--:B0-----:R-:W-:Y:S02]  /*b970*/  @!P3 LEA R2, P6, R0, R5.reuse, 0x1 ;  /* 0x000000050002b211 */ /* 0x081fe400078c08ff */
[-C--:B------:R-:W-:Y:S02]  /*b980*/  @!P2 LEA R4, P5, R84, R5.reuse, 0x1 ;  /* 0x000000055404a211 */ /* 0x080fe400078a08ff */
[----:B------:R-:W-:Y:S02]  /*b990*/  @!P1 LEA R6, P4, R86, R5, 0x1 ;  /* 0x0000000556069211 */ /* 0x000fe400078808ff */
[----:B------:R-:W-:Y:S02]  /*b9a0*/  @!P3 LEA.HI.X R3, R0, R9, R90, 0x1, P6 ;  /* 0x000000090003b211 */ /* 0x000fe400030f0c5a */
[----:B------:R-:W-:Y:S02]  /*b9b0*/  @!P0 LEA R8, P6, R88, R5, 0x1 ;  /* 0x0000000558088211 */ /* 0x000fe400078c08ff */
[-C--:B------:R-:W-:Y:S01]  /*b9c0*/  @!P2 LEA.HI.X R5, R84, R9.reuse, R89, 0x1, P5 ;  /* 0x000000095405a211 */ /* 0x080fe200028f0c59 */
[----:B------:R0:W-:Y:S01]  /*b9d0*/  @!P3 ST.E.128 desc[UR52][R2.64], R12 ;  /* 0x0000000c0200b985 */ /* 0x0001e2000c101d34 */
[----:B----4-:R-:W-:-:S02]  /*b9e0*/  @!P1 LEA.HI.X R7, R86, R9, R85, 0x1, P4 ;  /* 0x0000000956079211 */ /* 0x010fc400020f0c55 */
[----:B------:R-:W-:Y:S01]  /*b9f0*/  @!P0 LEA.HI.X R9, R88, R9, R87, 0x1, P6 ;  /* 0x0000000958098211 */ /* 0x000fe200030f0c57 */
[----:B------:R0:W-:Y:S04]  /*ba00*/  @!P2 ST.E.128 desc[UR52][R4.64], R36 ;  /* 0x000000240400a985 */ /* 0x0001e8000c101d34 */
[----:B------:R0:W-:Y:S04]  /*ba10*/  @!P1 ST.E.128 desc[UR52][R6.64], R52 ;  /* 0x0000003406009985 */ /* 0x0001e8000c101d34 */
[----:B------:R0:W-:Y:S02]  /*ba20*/  @!P0 ST.E.128 desc[UR52][R8.64], R68 ;  /* 0x0000004408008985 */ /* 0x0001e4000c101d34 */
.L_x_247:
[----:B------:R-:W-:Y:S05]  /*ba30*/  BSYNC B1 ;  /* 0x0000000000017941 */ /* 0x000fea0003800000 */
.L_x_246:
[----:B0-----:R-:W-:Y:S01]  /*ba40*/  VIADD R2, R82, 0x60 ;  /* 0x0000006052027836 */ /* 0x001fe20000000000 */
[----:B---3--:R-:W0:Y:S04]  /*ba50*/  SHFL.IDX PT, R81, R81, 0x3, 0x181f ;  /* 0x00781f0051517f89 */ /* 0x008e2800000e0000 */
[----:B------:R-:W-:Y:S01]  /*ba60*/  ISETP.GE.AND P0, PT, R2, UR16, PT ;  /* 0x0000001002007c0c */ /* 0x000fe2000bf06270 */
[----:B------:R3:W0:-:S12]  /*ba70*/  SHFL.IDX PT, R9, R80, 0x3, 0x181f ;  /* 0x00781f0050097f89 */ /* 0x00061800000e0000 */
[----:B---3--:R-:W-:Y:S05]  /*ba80*/  @P0 BRA `(.L_x_248) ;  /* 0x0000002400ec0947 */ /* 0x008fea0003800000 */
[----:B------:R-:W-:Y:S02]  /*ba90*/  ULDC UR4, c[0x0][0xac8] ;  /* 0x0002b20000047ab9 */ /* 0x000fe40000000800 */
[----:B------:R-:W-:Y:S02]  /*baa0*/  ISETP.GE.AND P3, PT, R0, UR4, PT ;  /* 0x0000000400007c0c */ /* 0x000fe4000bf66270 */
[----:B------:R-:W-:Y:S02]  /*bab0*/  ISETP.GE.AND P4, PT, R84, UR4, PT ;  /* 0x0000000454007c0c */ /* 0x000fe4000bf86270 */
[----:B------:R-:W-:-:S09]  /*bac0*/  ISETP.GE.AND P5, PT, R86, UR4, PT ;  /* 0x0000000456007c0c */ /* 0x000fd2000bfa6270 */
[-C--:B0-----:R-:W-:Y:S02]  /*bad0*/  @!P3 LEA R2, P0, R0, R9.reuse, 0x1 ;  /* 0x000000090002b211 */ /* 0x081fe400078008ff */
[-C--:B------:R-:W-:Y:S02]  /*bae0*/  @!P4 LEA R4, P1, R84, R9.reuse, 0x1 ;  /* 0x000000095404c211 */ /* 0x080fe400078208ff */
[----:B------:R-:W-:Y:S02]  /*baf0*/  @!P5 LEA R6, P2, R86, R9, 0x1 ;  /* 0x000000095606d211 */ /* 0x000fe400078408ff */
[-C--:B------:R-:W-:Y:S02]  /*bb00*/  @!P3 LEA.HI.X R3, R0, R81.reuse, R90, 0x1, P0 ;  /* 0x000000510003b211 */ /* 0x080fe400000f0c5a */
[-C--:B------:R-:W-:Y:S02]  /*bb10*/  @!P4 LEA.HI.X R5, R84, R81.reuse, R89, 0x1, P1 ;  /* 0x000000515405c211 */ /* 0x080fe400008f0c59 */
[----:B----4-:R-:W-:Y:S01]  /*bb20*/  @!P5 LEA.HI.X R7, R86, R81, R85, 0x1, P2 ;  /* 0x000000515607d211 */ /* 0x010fe200010f0c55 */
[----:B------:R3:W-:Y:S01]  /*bb30*/  @!P3 ST.E.128 desc[UR52][R2.64], R24 ;  /* 0x000000180200b985 */ /* 0x0007e2000c101d34 */
[----:B------:R-:W-:-:S03]  /*bb40*/  ISETP.GE.AND P0, PT, R88, UR4, PT ;  /* 0x0000000458007c0c */ /* 0x000fc6000bf06270 */
[----:B------:R3:W-:Y:S04]  /*bb50*/  @!P4 ST.E.128 desc[UR52][R4.64], R40 ;  /* 0x000000280400c985 */ /* 0x0007e8000c101d34 */
[----:B------:R3:W-:Y:S06]  /*bb60*/  @!P5 ST.E.128 desc[UR52][R6.64], R56 ;  /* 0x000000380600d985 */ /* 0x0007ec000c101d34 */
[----:B------:R-:W-:Y:S05]  /*bb70*/  @P0 BRA `(.L_x_248) ;  /* 0x0000002400b00947 */ /* 0x000fea0003800000 */
[----:B---3--:R-:W-:-:S04]  /*bb80*/  LEA R2, P0, R88, R9, 0x1 ;  /* 0x0000000958027211 */ /* 0x008fc800078008ff */
[----:B------:R-:W-:-:S05]  /*bb90*/  LEA.HI.X R3, R88, R81, R87, 0x1, P0 ;  /* 0x0000005158037211 */ /* 0x000fca00000f0c57 */
[----:B------:R0:W-:Y:S01]  /*bba0*/  ST.E.128 desc[UR52][R2.64], R72 ;  /* 0x0000004802007985 */ /* 0x0001e2000c101d34 */
[----:B------:R-:W-:Y:S05]  /*bbb0*/  BRA `(.L_x_248) ;  /* 0x0000002400a07947 */ /* 0x000fea0003800000 */
.L_x_241:
[----:B------:R-:W-:Y:S01]  /*bbc0*/  ULDC.64 UR14, c[0x0][0xb08] ;  /* 0x0002c200000e7ab9 */ /* 0x000fe20000000a00 */
[----:B0-----:R-:W-:Y:S01]  /*bbd0*/  IMAD.MOV.U32 R59, RZ, RZ, R62 ;  /* 0x000000ffff3b7224 */ /* 0x001fe200078e003e */
[----:B------:R-:W-:Y:S01]  /*bbe0*/  UIMAD UR12, UR17, UR14, URZ ;  /* 0x0000000e110c72a4 */ /* 0x000fe2000f8e023f */
[C---:B------:R-:W-:Y:S01]  /*bbf0*/  VIADD R167, R16.reuse, 0x48 ;  /* 0x0000004810a77836 */ /* 0x040fe20000000000 */
[----:B------:R-:W-:Y:S01]  /*bc00*/  UIMAD.WIDE.U32 UR10, UR4, UR14, URZ ;  /* 0x0000000e040a72a5 */ /* 0x000fe2000f8e003f */
[C---:B------:R-:W-:Y:S01]  /*bc10*/  VIADD R169, R16.reuse, 0x40 ;  /* 0x0000004010a97836 */ /* 0x040fe20000000000 */
[----:B------:R-:W-:Y:S01]  /*bc20*/  UIMAD UR12, UR4, UR15, UR12 ;  /* 0x0000000f040c72a4 */ /* 0x000fe2000f8e020c */
[C---:B------:R-:W-:Y:S01]  /*bc30*/  VIADD R171, R16.reuse, 0x38 ;  /* 0x0000003810ab7836 */ /* 0x040fe20000000000 */
[----:B------:R-:W-:Y:S01]  /*bc40*/  USHF.R.S32.HI UR4, URZ, 0x1f, UR36 ;  /* 0x0000001f3f047899 */ /* 0x000fe20008011424 */
[C---:B------:R-:W-:Y:S01]  /*bc50*/  VIADD R173, R16.reuse, 0x30 ;  /* 0x0000003010ad7836 */ /* 0x040fe20000000000 */
[----:B------:R-:W-:Y:S01]  /*bc60*/  UIADD3 UR11, UR11, UR12, URZ ;  /* 0x0000000c0b0b7290 */ /* 0x000fe2000fffe03f */
[C---:B------:R-:W-:Y:S01]  /*bc70*/  VIADD R175, R16.reuse, 0x28 ;  /* 0x0000002810af7836 */ /* 0x040fe20000000000 */
[----:B------:R-:W-:Y:S01]  /*bc80*/  ULDC.64 UR14, c[0x0][0xb40] ;  /* 0x0002d000000e7ab9 */ /* 0x000fe20000000a00 */
[----:B------:R-:W-:Y:S01]  /*bc90*/  ULDC.64 UR12, c[0x0][0xb38] ;  /* 0x0002ce00000c7ab9 */ /* 0x000fe20000000a00 */
[----:B------:R-:W-:Y:S01]  /*bca0*/  UIMAD UR4, UR4, UR14, URZ ;  /* 0x0000000e040472a4 */ /* 0x000fe2000f8e023f */
[C---:B------:R-:W-:Y:S01]  /*bcb0*/  VIADD R177, R16.reuse, 0x20 ;  /* 0x0000002010b17836 */ /* 0x040fe20000000000 */
[----:B------:R-:W-:Y:S01]  /*bcc0*/  UIMAD.WIDE.U32 UR10, UR40, UR12, UR10 ;  /* 0x0000000c280a72a5 */ /* 0x000fe2000f8e000a */
[C---:B------:R-:W-:Y:S01]  /*bcd0*/  VIADD R179, R16.reuse, 0x18 ;  /* 0x0000001810b37836 */ /* 0x040fe20000000000 */
[----:B------:R-:W-:Y:S01]  /*bce0*/  UIMAD UR4, UR36, UR15, UR4 ;  /* 0x0000000f240472a4 */ /* 0x000fe2000f8e0204 */
[C---:B------:R-:W-:Y:S01]  /*bcf0*/  VIADD R181, R16.reuse, 0x10 ;  /* 0x0000001010b57836 */ /* 0x040fe20000000000 */
[----:B------:R-:W-:Y:S01]  /*bd00*/  UIMAD UR11, UR40, UR13, UR11 ;  /* 0x0000000d280b72a4 */ /* 0x000fe2000f8e020b */
[----:B------:R-:W-:Y:S01]  /*bd10*/  VIADD R183, R16, 0x8 ;  /* 0x0000000810b77836 */ /* 0x000fe20000000000 */
[----:B------:R-:W-:Y:S01]  /*bd20*/  UIADD3 UR8, UR8, 0x38820, URZ ;  /* 0x0003882008087890 */ /* 0x000fe2000fffe03f */
[----:B------:R-:W-:Y:S01]  /*bd30*/  BSSY B1, `(.L_x_249) ;  /* 0x00000cf000017945 */ /* 0x000fe20003800000 */
[----:B------:R-:W-:Y:S01]  /*bd40*/  UIMAD.WIDE.U32 UR36, UR36, UR14, UR10 ;  /* 0x0000000e242472a5 */ /* 0x000fe2000f8e000a */
[----:B------:R-:W-:Y:S01]  /*bd50*/  SHF.R.S32.HI R67, RZ, 0x1f, R19 ;  /* 0x0000001fff437819 */ /* 0x000fe20000011413 */
[----:B------:R-:W-:Y:S01]  /*bd60*/  ULDC.64 UR12, c[0x0][0xb48] ;  /* 0x0002d200000c7ab9 */ /* 0x000fe20000000a00 */
[----:B------:R-:W-:Y:S01]  /*bd70*/  @UP2 ULDC UR10, c[0x0][0xbec] ;  /* 0x0002fb00000a2ab9 */ /* 0x000fe20000000800 */
[----:B------:R-:W-:Y:S01]  /*bd80*/  UIADD3 UR11, UR37, UR4, URZ ;  /* 0x00000004250b7290 */ /* 0x000fe2000fffe03f */
[----:B------:R-:W-:Y:S01]  /*bd90*/  @P1 IMAD.HI.U32 R0, R62, UR10, RZ ;  /* 0x0000000a3e001c27 */ /* 0x000fe2000f8e00ff */
[----:B------:R-:W-:Y:S01]  /*bda0*/  UPRMT UR8, URZ, 0x654, UR8 ;  /* 0x000006543f087896 */ /* 0x000fe20008000008 */
[----:B------:R-:W-:Y:S01]  /*bdb0*/  SHF.R.S32.HI R70, RZ, 0x1f, R22 ;  /* 0x0000001fff467819 */ /* 0x000fe20000011416 */
[----:B------:R-:W-:Y:S01]  /*bdc0*/  @UP2 ULDC UR4, c[0x0][0xbf0] ;  /* 0x0002fc0000042ab9 */ /* 0x000fe20000000800 */
[----:B------:R-:W-:Y:S01]  /*bdd0*/  UMOV UR10, UR36 ;  /* 0x00000024000a7c82 */ /* 0x000fe20008000000 */
[----:B------:R-:W-:Y:S01]  /*bde0*/  @P1 SHF.R.U32.HI R59, RZ, UR4, R0 ;  /* 0x00000004ff3b1c19 */ /* 0x000fe20008011600 */
[----:B------:R-:W-:Y:S01]  /*bdf0*/  UIMAD.WIDE.U32 UR10, UR39, UR12, UR10 ;  /* 0x0000000c270a72a5 */ /* 0x000fe2000f8e000a */
[----:B------:R-:W-:Y:S01]  /*be00*/  SHF.R.S32.HI R71, RZ, 0x1f, R23 ;  /* 0x0000001fff477819 */ /* 0x000fe20000011417 */
[----:B------:R-:W-:Y:S01]  /*be10*/  VIADD R166, R16, 0x48 ;  /* 0x0000004810a67836 */ /* 0x000fe20000000000 */
[--C-:B------:R-:W-:Y:S01]  /*be20*/  SHF.R.S32.HI R0, RZ, 0x1f, R59.reuse ;  /* 0x0000001fff007819 */ /* 0x100fe2000001143b */
[----:B------:R-:W-:Y:S01]  /*be30*/  IMAD.MOV R61, RZ, RZ, -R59 ;  /* 0x000000ffff3d7224 */ /* 0x000fe200078e0a3b */
[----:B------:R-:W-:-:S02]  /*be40*/  UIMAD UR39, UR39, UR13, UR11 ;  /* 0x0000000d272772a4 */ /* 0x000fc4000f8e020b */
[----:B------:R-:W-:Y:S01]  /*be50*/  IMAD.U32 R57, RZ, RZ, UR11 ;  /* 0x0000000bff397e24 */ /* 0x000fe2000f8e00ff */
[----:B------:R-:W-:Y:S01]  /*be60*/  SYNCS.ARRIVE.TRANS64.RED.A1T0 RZ, [UR8], RZ ;  /* 0x000000ffffff79a7 */ /* 0x000fe20008100408 */
[----:B------:R-:W-:Y:S01]  /*be70*/  ULDC.64 UR12, c[0x0][0xb30] ;  /* 0x0002cc00000c7ab9 */ /* 0x000fe20000000a00 */
[----:B------:R-:W-:Y:S01]  /*be80*/  IMAD R61, R61, UR9, R62 ;  /* 0x000000093d3d7c24 */ /* 0x000fe2000f8e023e */
[----:B------:R-:W-:Y:S01]  /*be90*/  SHF.R.S32.HI R152, RZ, 0x1f, R216 ;  /* 0x0000001fff987819 */ /* 0x000fe200000114d8 */
[----:B------:R-:W-:Y:S01]  /*bea0*/  IMAD R0, R0, UR12, RZ ;  /* 0x0000000c00007c24 */ /* 0x000fe2000f8e02ff */
[----:B------:R-:W-:Y:S01]  /*beb0*/  SHF.R.S32.HI R153, RZ, 0x1f, R217 ;  /* 0x0000001fff997819 */ /* 0x000fe200000114d9 */
[----:B------:R-:W-:Y:S01]  /*bec0*/  IMAD.U32 R56, RZ, RZ, UR10 ;  /* 0x0000000aff387e24 */ /* 0x000fe2000f8e00ff */
[----:B------:R-:W-:Y:S01]  /*bed0*/  ULDC.64 UR10, c[0x0][0xb28] ;  /* 0x0002ca00000a7ab9 */ /* 0x000fe20000000a00 */
[----:B------:R-:W-:Y:S01]  /*bee0*/  IMAD.U32 R57, RZ, RZ, UR39 ;  /* 0x00000027ff397e24 */ /* 0x000fe2000f8e00ff */
[----:B------:R-:W-:Y:S01]  /*bef0*/  SHF.R.S32.HI R154, RZ, 0x1f, R218 ;  /* 0x0000001fff9a7819 */ /* 0x000fe200000114da */
[C---:B------:R-:W-:Y:S01]  /*bf00*/  IMAD R63, R59.reuse, UR13, R0 ;  /* 0x0000000d3b3f7c24 */ /* 0x040fe2000f8e0200 */
[----:B------:R-:W-:Y:S01]  /*bf10*/  SHF.R.S32.HI R0, RZ, 0x1f, R61 ;  /* 0x0000001fff007819 */ /* 0x000fe2000001143d */
[----:B------:R-:W-:Y:S01]  /*bf20*/  IMAD.WIDE.U32 R56, R59, UR12, R56 ;  /* 0x0000000c3b387c25 */ /* 0x000fe2000f8e0038 */
[----:B------:R-:W-:-:S02]  /*bf30*/  SHF.R.S32.HI R155, RZ, 0x1f, R219 ;  /* 0x0000001fff9b7819 */ /* 0x000fc400000114db */
[----:B------:R-:W-:Y:S01]  /*bf40*/  SHF.R.S32.HI R156, RZ, 0x1f, R220 ;  /* 0x0000001fff9c7819 */ /* 0x000fe200000114dc */
[----:B------:R-:W-:Y:S01]  /*bf50*/  IMAD R0, R0, UR10, RZ ;  /* 0x0000000a00007c24 */ /* 0x000fe2000f8e02ff */
[----:B------:R-:W-:Y:S01]  /*bf60*/  SHF.R.S32.HI R157, RZ, 0x1f, R221 ;  /* 0x0000001fff9d7819 */ /* 0x000fe200000114dd */
[----:B------:R-:W-:Y:S01]  /*bf70*/  IMAD.IADD R57, R57, 0x1, R63 ;  /* 0x0000000139397824 */ /* 0x000fe200078e023f */
[----:B------:R-:W-:Y:S01]  /*bf80*/  SHF.R.S32.HI R158, RZ, 0x1f, R222 ;  /* 0x0000001fff9e7819 */ /* 0x000fe200000114de */
[C---:B------:R-:W-:Y:S01]  /*bf90*/  IMAD R59, R61.reuse, UR11, R0 ;  /* 0x0000000b3d3b7c24 */ /* 0x040fe2000f8e0200 */
[----:B------:R-:W-:Y:S01]  /*bfa0*/  SHF.R.S32.HI R159, RZ, 0x1f, R223 ;  /* 0x0000001fff9f7819 */ /* 0x000fe200000114df */
[----:B------:R-:W-:Y:S01]  /*bfb0*/  IMAD.WIDE.U32 R56, R61, UR10, R56 ;  /* 0x0000000a3d387c25 */ /* 0x000fe2000f8e0038 */
[----:B------:R-:W-:Y:S01]  /*bfc0*/  ULDC.64 UR10, c[0x0][0xb00] ;  /* 0x0002c000000a7ab9 */ /* 0x000fe20000000a00 */
[----:B------:R-:W-:Y:S02]  /*bfd0*/  SHF.R.S32.HI R160, RZ, 0x1f, R224 ;  /* 0x0000001fffa07819 */ /* 0x000fe400000114e0 */
[----:B------:R-:W-:Y:S01]  /*bfe0*/  IMAD.IADD R57, R57, 0x1, R59 ;  /* 0x0000000139397824 */ /* 0x000fe200078e023b */
[----:B------:R-:W-:Y:S01]  /*bff0*/  LEA R0, P1, R56, UR10, 0x2 ;  /* 0x0000000a38007c11 */ /* 0x000fe2000f8210ff */
[C---:B------:R-:W-:Y:S01]  /*c000*/  VIADD R168, R16.reuse, 0x40 ;  /* 0x0000004010a87836 */ /* 0x040fe20000000000 */
[----:B------:R-:W-:Y:S01]  /*c010*/  SHF.R.S32.HI R161, RZ, 0x1f, R225 ;  /* 0x0000001fffa17819 */ /* 0x000fe200000114e1 */
[----:B------:R-:W-:Y:S01]  /*c020*/  VIADD R170, R16, 0x38 ;  /* 0x0000003810aa7836 */ /* 0x000fe20000000000 */
[----:B------:R-:W-:Y:S01]  /*c030*/  LEA.HI.X R66, R56, UR11, R57, 0x2, P1 ;  /* 0x0000000b38427c11 */ /* 0x000fe200088f1439 */
[C---:B------:R-:W-:Y:S01]  /*c040*/  VIADD R172, R16.reuse, 0x30 ;  /* 0x0000003010ac7836 */ /* 0x040fe20000000000 */
[----:B------:R0:W1:Y:S01]  /*c050*/  SHFL.IDX PT, R56, R0, RZ, 0x1c1f ;  /* 0x001c1fff00387589 */ /* 0x00006200000e0000 */
[----:B------:R-:W-:Y:S01]  /*c060*/  SHF.R.S32.HI R162, RZ, 0x1f, R226 ;  /* 0x0000001fffa27819 */ /* 0x000fe200000114e2 */
[C---:B------:R-:W-:Y:S01]  /*c070*/  VIADD R174, R16.reuse, 0x28 ;  /* 0x0000002810ae7836 */ /* 0x040fe20000000000 */
[----:B------:R-:W-:Y:S01]  /*c080*/  SHF.R.S32.HI R163, RZ, 0x1f, R227 ;  /* 0x0000001fffa37819 */ /* 0x000fe200000114e3 */
[----:B------:R0:W2:Y:S01]  /*c090*/  SHFL.IDX PT, R57, R66, RZ, 0x1c1f ;  /* 0x001c1fff42397589 */ /* 0x0000a200000e0000 */
        /* <DEDUP_REMOVED lines=8> */
[----:B------:R-:W-:-:S02]  /*c120*/  SHF.R.S32.HI R171, RZ, 0x1f, R171 ;  /* 0x0000001fffab7819 */ /* 0x000fc400000114ab */
[----:B------:R-:W-:Y:S02]  /*c130*/  SHF.R.S32.HI R173, RZ, 0x1f, R173 ;  /* 0x0000001fffad7819 */ /* 0x000fe400000114ad */
[----:B------:R-:W-:Y:S02]  /*c140*/  SHF.R.S32.HI R175, RZ, 0x1f, R175 ;  /* 0x0000001fffaf7819 */ /* 0x000fe400000114af */
[----:B------:R-:W-:Y:S02]  /*c150*/  SHF.R.S32.HI R177, RZ, 0x1f, R177 ;  /* 0x0000001fffb17819 */ /* 0x000fe400000114b1 */
[----:B------:R-:W-:Y:S02]  /*c160*/  SHF.R.S32.HI R179, RZ, 0x1f, R179 ;  /* 0x0000001fffb37819 */ /* 0x000fe400000114b3 */
[----:B------:R-:W-:Y:S02]  /*c170*/  SHF.R.S32.HI R181, RZ, 0x1f, R181 ;  /* 0x0000001fffb57819 */ /* 0x000fe400000114b5 */
[----:B------:R-:W-:Y:S01]  /*c180*/  SHF.R.S32.HI R183, RZ, 0x1f, R183 ;  /* 0x0000001fffb77819 */ /* 0x000fe200000114b7 */
[----:B01----:R-:W-:Y:S06]  /*c190*/  @P2 BRA `(.L_x_250) ;  /* 0x0000000800202947 */ /* 0x003fec0003800000 */
[----:B------:R-:W-:Y:S02]  /*c1a0*/  ULDC UR4, c[0x0][0xac8] ;  /* 0x0002b20000047ab9 */ /* 0x000fe40000000800 */
[----:B------:R-:W-:Y:S02]  /*c1b0*/  ISETP.GE.AND P3, PT, R16, UR4, PT ;  /* 0x0000000410007c0c */ /* 0x000fe4000bf66270 */
[----:B------:R-:W-:Y:S02]  /*c1c0*/  ISETP.GE.AND P2, PT, R182, UR4, PT ;  /* 0x00000004b6007c0c */ /* 0x000fe4000bf46270 */
[----:B------:R-:W-:Y:S02]  /*c1d0*/  ISETP.GE.AND P1, PT, R180, UR4, PT ;  /* 0x00000004b4007c0c */ /* 0x000fe4000bf26270 */
[----:B------:R-:W-:-:S07]  /*c1e0*/  ISETP.GE.AND P4, PT, R178, UR4, PT ;  /* 0x00000004b2007c0c */ /* 0x000fce000bf86270 */
[----:B--2---:R-:W-:Y:S02]  /*c1f0*/  @!P3 IMAD.WIDE R58, R16, 0x4, R56 ;  /* 0x00000004103ab825 */ /* 0x004fe400078e0238 */
[----:B------:R-:W-:-:S03]  /*c200*/  @!P2 LEA R60, P5, R182, R56, 0x2 ;  /* 0x00000038b63ca211 */ /* 0x000fc600078a10ff */
[----:B------:R0:W-:Y:S01]  /*c210*/  @!P3 ST.E.64 desc[UR52][R58.64], R126 ;  /* 0x0000007e3a00b985 */ /* 0x0001e2000c101b34 */
[----:B------:R-:W-:Y:S02]  /*c220*/  ISETP.GE.AND P3, PT, R176, UR4, PT ;  /* 0x00000004b0007c0c */ /* 0x000fe4000bf66270 */
[----:B------:R-:W-:-:S05]  /*c230*/  @!P2 LEA.HI.X R61, R182, R57, R183, 0x2, P5 ;  /* 0x00000039b63da211 */ /* 0x000fca00028f14b7 */
[----:B------:R1:W-:Y:S01]  /*c240*/  @!P2 ST.E.64 desc[UR52][R60.64], R124 ;  /* 0x0000007c3c00a985 */ /* 0x0003e2000c101b34 */
[----:B------:R-:W-:Y:S02]  /*c250*/  ISETP.GE.AND P2, PT, R174, UR4, PT ;  /* 0x00000004ae007c0c */ /* 0x000fe4000bf46270 */
[----:B0-----:R-:W-:-:S04]  /*c260*/  @!P1 LEA R58, P6, R180, R56, 0x2 ;  /* 0x00000038b43a9211 */ /* 0x001fc800078c10ff */
[----:B------:R-:W-:Y:S02]  /*c270*/  @!P1 LEA.HI.X R59, R180, R57, R181, 0x2, P6 ;  /* 0x00000039b43b9211 */ /* 0x000fe400030f14b5 */
[----:B-1----:R-:W-:-:S03]  /*c280*/  @!P4 LEA R60, P5, R178, R56, 0x2 ;  /* 0x00000038b23cc211 */ /* 0x002fc600078a10ff */
        /* <DEDUP_REMOVED lines=42> */
[----:B------:R-:W-:Y:S02]  /*c530*/  @!P2 LEA.HI.X R61, R226, R57, R162, 0x2, P5 ;  /* 0x00000039e23da211 */ /* 0x000fe400028f14a2 */
[----:B------:R-:W-:-:S03]  /*c540*/  ISETP.GE.AND P5, PT, R221, UR4, PT ;  /* 0x00000004dd007c0c */ /* 0x000fc6000bfa6270 */
[----:B------:R1:W-:Y:S01]  /*c550*/  @!P2 ST.E.64 desc[UR52][R60.64], R76 ;  /* 0x0000004c3c00a985 */ /* 0x0003e2000c101b34 */
[----:B------:R-:W-:Y:S02]  /*c560*/  ISETP.GE.AND P2, PT, R222, UR4, PT ;  /* 0x00000004de007c0c */ /* 0x000fe4000bf46270 */
[----:B0-----:R-:W-:-:S04]  /*c570*/  @!P1 LEA R58, P6, R225, R56, 0x2 ;  /* 0x00000038e13a9211 */ /* 0x001fc800078c10ff */
[----:B------:R-:W-:Y:S02]  /*c580*/  @!P1 LEA.HI.X R59, R225, R57, R161, 0x2, P6 ;  /* 0x00000039e13b9211 */ /* 0x000fe400030f14a1 */
[----:B------:R-:W-:-:S03]  /*c590*/  @!P4 LEA R62, P6, R224, R56, 0x2 ;  /* 0x00000038e03ec211 */ /* 0x000fc600078c10ff */
[----:B------:R0:W-:Y:S01]  /*c5a0*/  @!P1 ST.E.64 desc[UR52][R58.64], R54 ;  /* 0x000000363a009985 */ /* 0x0001e2000c101b34 */
[-C--:B------:R-:W-:Y:S02]  /*c5b0*/  @!P4 LEA.HI.X R63, R224, R57.reuse, R160, 0x2, P6 ;  /* 0x00000039e03fc211 */ /* 0x080fe400030f14a0 */
[CC--:B------:R-:W-:Y:S02]  /*c5c0*/  @!P3 LEA R64, P1, R223.reuse, R56.reuse, 0x2 ;  /* 0x00000038df40b211 */ /* 0x0c0fe400078210ff */
[-C--:B------:R-:W-:Y:S01]  /*c5d0*/  @!P2 LEA R68, P6, R222, R56.reuse, 0x2 ;  /* 0x00000038de44a211 */ /* 0x080fe200078c10ff */
[----:B------:R2:W-:Y:S01]  /*c5e0*/  @!P4 ST.E.64 desc[UR52][R62.64], R52 ;  /* 0x000000343e00c985 */ /* 0x0005e2000c101b34 */
[----:B------:R-:W-:Y:S02]  /*c5f0*/  @!P3 LEA.HI.X R65, R223, R57, R159, 0x2, P1 ;  /* 0x00000039df41b211 */ /* 0x000fe400008f149f */
[----:B------:R-:W-:Y:S02]  /*c600*/  ISETP.GE.AND P4, PT, R220, UR4, PT ;  /* 0x00000004dc007c0c */ /* 0x000fe4000bf86270 */
[----:B------:R-:W-:Y:S01]  /*c610*/  ISETP.GE.AND P1, PT, R219, UR4, PT ;  /* 0x00000004db007c0c */ /* 0x000fe2000bf26270 */
[----:B------:R3:W-:Y:S01]  /*c620*/  @!P3 ST.E.64 desc[UR52][R64.64], R46 ;  /* 0x0000002e4000b985 */ /* 0x0007e2000c101b34 */
[----:B-1----:R-:W-:-:S02]  /*c630*/  @!P5 LEA R60, P3, R221, R56, 0x2 ;  /* 0x00000038dd3cd211 */ /* 0x002fc400078610ff */
[-C--:B------:R-:W-:Y:S02]  /*c640*/  @!P2 LEA.HI.X R69, R222, R57.reuse, R158, 0x2, P6 ;  /* 0x00000039de45a211 */ /* 0x080fe400030f149e */
[----:B------:R-:W-:Y:S02]  /*c650*/  @!P5 LEA.HI.X R61, R221, R57, R157, 0x2, P3 ;  /* 0x00000039dd3dd211 */ /* 0x000fe400018f149d */
[----:B------:R-:W-:Y:S01]  /*c660*/  ISETP.GE.AND P6, PT, R218, UR4, PT ;  /* 0x00000004da007c0c */ /* 0x000fe2000bfc6270 */
[----:B------:R1:W-:Y:S01]  /*c670*/  @!P2 ST.E.64 desc[UR52][R68.64], R44 ;  /* 0x0000002c4400a985 */ /* 0x0003e2000c101b34 */
[----:B------:R-:W-:Y:S02]  /*c680*/  ISETP.GE.AND P3, PT, R217, UR4, PT ;  /* 0x00000004d9007c0c */ /* 0x000fe4000bf66270 */
[-C--:B0-----:R-:W-:Y:S01]  /*c690*/  @!P4 LEA R54, P2, R220, R56.reuse, 0x2 ;  /* 0x00000038dc36c211 */ /* 0x081fe200078410ff */
[----:B------:R0:W-:Y:S01]  /*c6a0*/  @!P5 ST.E.64 desc[UR52][R60.64], R38 ;  /* 0x000000263c00d985 */ /* 0x0001e2000c101b34 */
[----:B--2---:R-:W-:-:S02]  /*c6b0*/  @!P1 LEA R52, P5, R219, R56, 0x2 ;  /* 0x00000038db349211 */ /* 0x004fc400078a10ff */
[-C--:B------:R-:W-:Y:S02]  /*c6c0*/  @!P4 LEA.HI.X R55, R220, R57.reuse, R156, 0x2, P2 ;  /* 0x00000039dc37c211 */ /* 0x080fe400010f149c */
[----:B------:R-:W-:Y:S02]  /*c6d0*/  @!P1 LEA.HI.X R53, R219, R57, R155, 0x2, P5 ;  /* 0x00000039db359211 */ /* 0x000fe400028f149b */
[----:B------:R-:W-:Y:S01]  /*c6e0*/  ISETP.GE.AND P2, PT, R216, UR4, PT ;  /* 0x00000004d8007c0c */ /* 0x000fe2000bf46270 */
[----:B------:R2:W-:Y:S01]  /*c6f0*/  @!P4 ST.E.64 desc[UR52][R54.64], R36 ;  /* 0x000000243600c985 */ /* 0x0005e2000c101b34 */
[----:B------:R-:W-:Y:S02]  /*c700*/  ISETP.GE.AND P4, PT, R23, UR4, PT ;  /* 0x0000000417007c0c */ /* 0x000fe4000bf86270 */
[-C--:B---3--:R-:W-:Y:S01]  /*c710*/  @!P6 LEA R46, P5, R218, R56.reuse, 0x2 ;  /* 0x00000038da2ee211 */ /* 0x088fe200078a10ff */
[----:B------:R3:W-:Y:S01]  /*c720*/  @!P1 ST.E.64 desc[UR52][R52.64], R30 ;  /* 0x0000001e34009985 */ /* 0x0007e2000c101b34 */
[----:B-1----:R-:W-:-:S02]  /*c730*/  @!P3 LEA R44, P1, R217, R56, 0x2 ;  /* 0x00000038d92cb211 */ /* 0x002fc400078210ff */
[-C--:B------:R-:W-:Y:S02]  /*c740*/  @!P6 LEA.HI.X R47, R218, R57.reuse, R154, 0x2, P5 ;  /* 0x00000039da2fe211 */ /* 0x080fe400028f149a */
[----:B------:R-:W-:Y:S02]  /*c750*/  @!P3 LEA.HI.X R45, R217, R57, R153, 0x2, P1 ;  /* 0x00000039d92db211 */ /* 0x000fe400008f1499 */
[----:B------:R-:W-:Y:S01]  /*c760*/  ISETP.GE.AND P1, PT, R22, UR4, PT ;  /* 0x0000000416007c0c */ /* 0x000fe2000bf26270 */
[----:B------:R1:W-:Y:S01]  /*c770*/  @!P6 ST.E.64 desc[UR52][R46.64], R28 ;  /* 0x0000001c2e00e985 */ /* 0x0003e2000c101b34 */
[-C--:B0-----:R-:W-:Y:S02]  /*c780*/  @!P2 LEA R38, P5, R216, R56.reuse, 0x2 ;  /* 0x00000038d826a211 */ /* 0x081fe400078a10ff */
[----:B--2---:R-:W-:Y:S01]  /*c790*/  @!P4 LEA R36, P6, R23, R56, 0x2 ;  /* 0x000000381724c211 */ /* 0x004fe200078c10ff */
[----:B------:R0:W-:Y:S01]  /*c7a0*/  @!P3 ST.E.64 desc[UR52][R44.64], R20 ;  /* 0x000000142c00b985 */ /* 0x0001e2000c101b34 */
[----:B------:R-:W-:-:S02]  /*c7b0*/  ISETP.GE.AND P3, PT, R19, UR4, PT ;  /* 0x0000000413007c0c */ /* 0x000fc4000bf66270 */
[-C--:B------:R-:W-:Y:S02]  /*c7c0*/  @!P2 LEA.HI.X R39, R216, R57.reuse, R152, 0x2, P5 ;  /* 0x00000039d827a211 */ /* 0x080fe400028f1498 */
[----:B------:R-:W-:-:S03]  /*c7d0*/  @!P4 LEA.HI.X R37, R23, R57, R71, 0x2, P6 ;  /* 0x000000391725c211 */ /* 0x000fc600030f1447 */
[----:B------:R2:W-:Y:S01]  /*c7e0*/  @!P2 ST.E.64 desc[UR52][R38.64], R14 ;  /* 0x0000000e2600a985 */ /* 0x0005e2000c101b34 */
[-C--:B---3--:R-:W-:Y:S01]  /*c7f0*/  @!P1 LEA R30, P2, R22, R56.reuse, 0x2 ;  /* 0x00000038161e9211 */ /* 0x088fe200078410ff */
[----:B-1----:R-:W-:Y:S02]  /*c800*/  VIADD R47, R16, 0xe8 ;  /* 0x000000e8102f7836 */ /* 0x002fe40000000000 */
[----:B------:R1:W-:Y:S01]  /*c810*/  @!P4 ST.E.64 desc[UR52][R36.64], R8 ;  /* 0x000000082400c985 */ /* 0x0003e2000c101b34 */
[----:B------:R-:W-:Y:S01]  /*c820*/  ISETP.GE.AND P4, PT, R18, UR4, PT ;  /* 0x0000000412007c0c */ /* 0x000fe2000bf86270 */
[----:B0-----:R-:W-:Y:S01]  /*c830*/  VIADD R21, R16, 0xf0 ;  /* 0x000000f010157836 */ /* 0x001fe20000000000 */
[-C--:B------:R-:W-:Y:S02]  /*c840*/  @!P1 LEA.HI.X R31, R22, R57.reuse, R70, 0x2, P2 ;  /* 0x00000039161f9211 */ /* 0x080fe400010f1446 */
[----:B------:R-:W-:Y:S02]  /*c850*/  @!P3 LEA R28, P5, R19, R56, 0x2 ;  /* 0x00000038131cb211 */ /* 0x000fe400078a10ff */
[----:B------:R-:W-:Y:S01]  /*c860*/  ISETP.GE.AND P2, PT, R17, UR4, PT ;  /* 0x0000000411007c0c */ /* 0x000fe2000bf46270 */
[----:B------:R0:W-:Y:S01]  /*c870*/  @!P1 ST.E.64 desc[UR52][R30.64], R6 ;  /* 0x000000061e009985 */ /* 0x0001e2000c101b34 */
[----:B------:R-:W-:-:S02]  /*c880*/  @!P3 LEA.HI.X R29, R19, R57, R67, 0x2, P5 ;  /* 0x00000039131db211 */ /* 0x000fc400028f1443 */
[----:B------:R-:W-:Y:S02]  /*c890*/  ISETP.GE.AND P1, PT, R47, UR4, PT ;  /* 0x000000042f007c0c */ /* 0x000fe4000bf26270 */
[----:B--2---:R-:W-:Y:S01]  /*c8a0*/  SHF.R.S32.HI R15, RZ, 0x1f, R17 ;  /* 0x0000001fff0f7819 */ /* 0x004fe20000011411 */
[----:B------:R2:W-:Y:S01]  /*c8b0*/  @!P3 ST.E.64 desc[UR52][R28.64], R134 ;  /* 0x000000861c00b985 */ /* 0x0005e2000c101b34 */
[----:B-1----:R-:W-:Y:S01]  /*c8c0*/  SHF.R.S32.HI R9, RZ, 0x1f, R18 ;  /* 0x0000001fff097819 */ /* 0x002fe20000011412 */
[----:B------:R-:W-:Y:S01]  /*c8d0*/  VIADD R37, R16, 0xf8 ;  /* 0x000000f810257836 */ /* 0x000fe20000000000 */
[-C--:B------:R-:W-:Y:S02]  /*c8e0*/  @!P4 LEA R8, P6, R18, R56.reuse, 0x2 ;  /* 0x000000381208c211 */ /* 0x080fe400078c10ff */
[----:B------:R-:W-:Y:S02]  /*c8f0*/  ISETP.GE.AND P3, PT, R21, UR4, PT ;  /* 0x0000000415007c0c */ /* 0x000fe4000bf66270 */
[----:B------:R-:W-:-:S02]  /*c900*/  @!P2 LEA R14, P5, R17, R56, 0x2 ;  /* 0x00000038110ea211 */ /* 0x000fc400078a10ff */
[-C--:B------:R-:W-:Y:S02]  /*c910*/  @!P4 LEA.HI.X R9, R18, R57.reuse, R9, 0x2, P6 ;  /* 0x000000391209c211 */ /* 0x080fe400030f1409 */
[----:B------:R-:W-:Y:S02]  /*c920*/  ISETP.GE.AND P6, PT, R37, UR4, PT ;  /* 0x0000000425007c0c */ /* 0x000fe4000bfc6270 */
[----:B------:R-:W-:Y:S01]  /*c930*/  @!P2 LEA.HI.X R15, R17, R57, R15, 0x2, P5 ;  /* 0x00000039110fa211 */ /* 0x000fe200028f140f */
[----:B------:R1:W-:Y:S01]  /*c940*/  @!P4 ST.E.64 desc[UR52][R8.64], R132 ;  /* 0x000000840800c985 */ /* 0x0003e2000c101b34 */
[----:B0-----:R-:W-:Y:S02]  /*c950*/  SHF.R.S32.HI R7, RZ, 0x1f, R47 ;  /* 0x0000001fff077819 */ /* 0x001fe4000001142f */
[----:B------:R-:W-:Y:S01]  /*c960*/  @!P1 LEA R6, P5, R47, R56, 0x2 ;  /* 0x000000382f069211 */ /* 0x000fe200078a10ff */
[----:B------:R1:W-:Y:S01]  /*c970*/  @!P2 ST.E.64 desc[UR52][R14.64], R142 ;  /* 0x0000008e0e00a985 */ /* 0x0003e2000c101b34 */
[----:B--2---:R-:W-:-:S02]  /*c980*/  SHF.R.S32.HI R28, RZ, 0x1f, R21 ;  /* 0x0000001fff1c7819 */ /* 0x004fc40000011415 */
[-C--:B------:R-:W-:Y:S02]  /*c990*/  @!P1 LEA.HI.X R7, R47, R57.reuse, R7, 0x2, P5 ;  /* 0x000000392f079211 */ /* 0x080fe400028f1407 */
[CC--:B------:R-:W-:Y:S02]  /*c9a0*/  @!P3 LEA R20, P5, R21.reuse, R56.reuse, 0x2 ;  /* 0x000000381514b211 */ /* 0x0c0fe400078a10ff */
[----:B------:R-:W-:Y:S01]  /*c9b0*/  SHF.R.S32.HI R29, RZ, 0x1f, R37 ;  /* 0x0000001fff1d7819 */ /* 0x000fe20000011425 */
[----:B------:R1:W-:Y:S01]  /*c9c0*/  @!P1 ST.E.64 desc[UR52][R6.64], R140 ;  /* 0x0000008c06009985 */ /* 0x0003e2000c101b34 */
[----:B------:R-:W-:Y:S02]  /*c9d0*/  @!P3 LEA.HI.X R21, R21, R57, R28, 0x2, P5 ;  /* 0x000000391515b211 */ /* 0x000fe400028f141c */
[----:B------:R-:W-:-:S03]  /*c9e0*/  @!P6 LEA R28, P5, R37, R56, 0x2 ;  /* 0x00000038251ce211 */ /* 0x000fc600078a10ff */
[----:B------:R1:W-:Y:S01]  /*c9f0*/  @!P3 ST.E.64 desc[UR52][R20.64], R150 ;  /* 0x000000961400b985 */ /* 0x0003e2000c101b34 */
[----:B------:R-:W-:-:S05]  /*ca00*/  @!P6 LEA.HI.X R29, R37, R57, R29, 0x2, P5 ;  /* 0x00000039251de211 */ /* 0x000fca00028f141d */
[----:B------:R1:W-:Y:S04]  /*ca10*/  @!P6 ST.E.64 desc[UR52][R28.64], R148 ;  /* 0x000000941c00e985 */ /* 0x0003e8000c101b34 */
.L_x_250:
[----:B------:R-:W-:Y:S05]  /*ca20*/  BSYNC B1 ;  /* 0x0000000000017941 */ /* 0x000fea0003800000 */
.L_x_249:
[----:B-1----:R0:W1:Y:S04]  /*ca30*/  SHFL.IDX PT, R7, R66, 0x1, 0x1c1f ;  /* 0x003c1f0042077f89 */ /* 0x00206800000e0000 */
[----:B------:R0:W3:Y:S01]  /*ca40*/  SHFL.IDX PT, R6, R0, 0x1, 0x1c1f ;  /* 0x003c1f0000067f89 */ /* 0x0000e200000e0000 */
[----:B------:R-:W-:Y:S05]  /*ca50*/  @P0 BRA `(.L_x_248) ;  /* 0x0000001400f80947 */ /* 0x000fea0003800000 */
[----:B------:R-:W-:Y:S02]  /*ca60*/  ULDC UR4, c[0x0][0xac8] ;  /* 0x0002b20000047ab9 */ /* 0x000fe40000000800 */
[----:B------:R-:W-:Y:S02]  /*ca70*/  ISETP.GE.AND P4, PT, R182, UR4, PT ;  /* 0x00000004b6007c0c */ /* 0x000fe4000bf86270 */
[----:B------:R-:W-:Y:S02]  /*ca80*/  ISETP.GE.AND P6, PT, R16, UR4, PT ;  /* 0x0000000410007c0c */ /* 0x000fe4000bfc6270 */
[----:B------:R-:W-:Y:S02]  /*ca90*/  ISETP.GE.AND P0, PT, R180, UR4, PT ;  /* 0x00000004b4007c0c */ /* 0x000fe4000bf06270 */
[----:B------:R-:W-:Y:S02]  /*caa0*/  ISETP.GE.AND P2, PT, R178, UR4, PT ;  /* 0x00000004b2007c0c */ /* 0x000fe4000bf46270 */
[----:B------:R-:W-:-:S05]  /*cab0*/  ISETP.GE.AND P1, PT, R176, UR4, PT ;  /* 0x00000004b0007c0c */ /* 0x000fca000bf26270 */
[-C--:B---3--:R-:W-:Y:S02]  /*cac0*/  @!P4 LEA R14, P3, R182, R6.reuse, 0x2 ;  /* 0x00000006b60ec211 */ /* 0x088fe400078610ff */
[----:B-1----:R-:W-:Y:S02]  /*cad0*/  @!P6 IMAD.WIDE R8, R16, 0x4, R6 ;  /* 0x000000041008e825 */ /* 0x002fe400078e0206 */
[----:B------:R-:W-:Y:S02]  /*cae0*/  @!P4 LEA.HI.X R15, R182, R7, R183, 0x2, P3 ;  /* 0x00000007b60fc211 */ /* 0x000fe400018f14b7 */
[----:B------:R-:W-:Y:S01]  /*caf0*/  ISETP.GE.AND P3, PT, R174, UR4, PT ;  /* 0x00000004ae007c0c */ /* 0x000fe2000bf66270 */
[----:B------:R1:W-:Y:S01]  /*cb00*/  @!P6 ST.E.64 desc[UR52][R8.64], R122 ;  /* 0x0000007a0800e985 */ /* 0x0003e2000c101b34 */
[-C--:B------:R-:W-:Y:S02]  /*cb10*/  @!P0 LEA R20, P5, R180, R6.reuse, 0x2 ;  /* 0x00000006b4148211 */ /* 0x080fe400078a10ff */
[----:B------:R-:W-:Y:S01]  /*cb20*/  @!P1 LEA R30, P6, R176, R6, 0x2 ;  /* 0x00000006b01e9211 */ /* 0x000fe200078c10ff */
[----:B------:R3:W-:Y:S01]  /*cb30*/  @!P4 ST.E.64 desc[UR52][R14.64], R120 ;  /* 0x000000780e00c985 */ /* 0x0007e2000c101b34 */
[----:B------:R-:W-:-:S02]  /*cb40*/  ISETP.GE.AND P4, PT, R172, UR4, PT ;  /* 0x00000004ac007c0c */ /* 0x000fc4000bf86270 */
[-C--:B------:R-:W-:Y:S02]  /*cb50*/  @!P0 LEA.HI.X R21, R180, R7.reuse, R181, 0x2, P5 ;  /* 0x00000007b4158211 */ /* 0x080fe400028f14b5 */
[-C--:B------:R-:W-:Y:S02]  /*cb60*/  @!P2 LEA R28, P5, R178, R6.reuse, 0x2 ;  /* 0x00000006b21ca211 */ /* 0x080fe400078a10ff */
[-C--:B------:R-:W-:Y:S01]  /*cb70*/  @!P1 LEA.HI.X R31, R176, R7.reuse, R177, 0x2, P6 ;  /* 0x00000007b01f9211 */ /* 0x080fe200030f14b1 */
[----:B------:R4:W-:Y:S01]  /*cb80*/  @!P0 ST.E.64 desc[UR52][R20.64], R114 ;  /* 0x0000007214008985 */ /* 0x0009e2000c101b34 */
[----:B------:R-:W-:Y:S02]  /*cb90*/  @!P2 LEA.HI.X R29, R178, R7, R179, 0x2, P5 ;  /* 0x00000007b21da211 */ /* 0x000fe400028f14b3 */
[----:B------:R-:W-:Y:S02]  /*cba0*/  ISETP.GE.AND P0, PT, R170, UR4, PT ;  /* 0x00000004aa007c0c */ /* 0x000fe4000bf06270 */
[----:B------:R-:W-:Y:S01]  /*cbb0*/  @!P3 LEA R36, P5, R174, R6, 0x2 ;  /* 0x00000006ae24b211 */ /* 0x000fe200078a10ff */
[----:B------:R5:W-:Y:S01]  /*cbc0*/  @!P2 ST.E.64 desc[UR52][R28.64], R112 ;  /* 0x000000701c00a985 */ /* 0x000be2000c101b34 */
[----:B------:R-:W-:-:S02]  /*cbd0*/  ISETP.GE.AND P2, PT, R168, UR4, PT ;  /* 0x00000004a8007c0c */ /* 0x000fc4000bf46270 */
[-C--:B------:R-:W-:Y:S01]  /*cbe0*/  @!P3 LEA.HI.X R37, R174, R7.reuse, R175, 0x2, P5 ;  /* 0x00000007ae25b211 */ /* 0x080fe200028f14af */
[----:B------:R2:W-:Y:S01]  /*cbf0*/  @!P1 ST.E.64 desc[UR52][R30.64], R106 ;  /* 0x0000006a1e009985 */ /* 0x0005e2000c101b34 */
[-C--:B-1----:R-:W-:Y:S02]  /*cc00*/  @!P4 LEA R8, P5, R172, R6.reuse, 0x2 ;  /* 0x00000006ac08c211 */ /* 0x082fe400078a10ff */
[----:B------:R-:W-:Y:S01]  /*cc10*/  ISETP.GE.AND P1, PT, R166, UR4, PT ;  /* 0x00000004a6007c0c */ /* 0x000fe2000bf26270 */
[----:B------:R1:W-:Y:S01]  /*cc20*/  @!P3 ST.E.64 desc[UR52][R36.64], R104 ;  /* 0x000000682400b985 */ /* 0x0003e2000c101b34 */
[----:B------:R-:W-:Y:S02]  /*cc30*/  @!P4 LEA.HI.X R9, R172, R7, R173, 0x2, P5 ;  /* 0x00000007ac09c211 */ /* 0x000fe400028f14ad */
[----:B---3--:R-:W-:Y:S02]  /*cc40*/  @!P0 LEA R14, P6, R170, R6, 0x2 ;  /* 0x00000006aa0e8211 */ /* 0x008fe400078c10ff */
[----:B------:R-:W-:Y:S01]  /*cc50*/  ISETP.GE.AND P3, PT, R229, UR4, PT ;  /* 0x00000004e5007c0c */ /* 0x000fe2000bf66270 */
[----:B------:R3:W-:Y:S01]  /*cc60*/  @!P4 ST.E.64 desc[UR52][R8.64], R98 ;  /* 0x000000620800c985 */ /* 0x0007e2000c101b34 */
[----:B------:R-:W-:-:S02]  /*cc70*/  ISETP.GE.AND P4, PT, R228, UR4, PT ;  /* 0x00000004e4007c0c */ /* 0x000fc4000bf86270 */
[----:B------:R-:W-:Y:S02]  /*cc80*/  @!P0 LEA.HI.X R15, R170, R7, R171, 0x2, P6 ;  /* 0x00000007aa0f8211 */ /* 0x000fe400030f14ab */
[----:B----4-:R-:W-:-:S03]  /*cc90*/  @!P2 LEA R20, P5, R168, R6, 0x2 ;  /* 0x00000006a814a211 */ /* 0x010fc600078a10ff */
[----:B------:R4:W-:Y:S01]  /*cca0*/  @!P0 ST.E.64 desc[UR52][R14.64], R96 ;  /* 0x000000600e008985 */ /* 0x0009e2000c101b34 */
[-C--:B------:R-:W-:Y:S02]  /*ccb0*/  @!P2 LEA.HI.X R21, R168, R7.reuse, R169, 0x2, P5 ;  /* 0x00000007a815a211 */ /* 0x080fe400028f14a9 */
[CC--:B-----5:R-:W-:Y:S02]  /*ccc0*/  @!P1 LEA R28, P0, R166.reuse, R6.reuse, 0x2 ;  /* 0x00000006a61c9211 */ /* 0x0e0fe400078010ff */
[-C--:B--2---:R-:W-:Y:S01]  /*ccd0*/  @!P3 LEA R30, P6, R229, R6.reuse, 0x2 ;  /* 0x00000006e51eb211 */ /* 0x084fe200078c10ff */
[----:B------:R2:W-:Y:S01]  /*cce0*/  @!P2 ST.E.64 desc[UR52][R20.64], R90 ;  /* 0x0000005a1400a985 */ /* 0x0005e2000c101b34 */
[-C--:B------:R-:W-:Y:S02]  /*ccf0*/  @!P1 LEA.HI.X R29, R166, R7.reuse, R167, 0x2, P0 ;  /* 0x00000007a61d9211 */ /* 0x080fe400000f14a7 */
[----:B------:R-:W-:Y:S02]  /*cd00*/  ISETP.GE.AND P2, PT, R227, UR4, PT ;  /* 0x00000004e3007c0c */ /* 0x000fe4000bf46270 */
[----:B-1----:R-:W-:Y:S01]  /*cd10*/  @!P4 LEA R36, P5, R228, R6, 0x2 ;  /* 0x00000006e424c211 */ /* 0x002fe200078a10ff */
[----:B------:R1:W-:Y:S01]  /*cd20*/  @!P1 ST.E.64 desc[UR52][R28.64], R88 ;  /* 0x000000581c009985 */ /* 0x0003e2000c101b34 */
[----:B------:R-:W-:-:S02]  /*cd30*/  @!P3 LEA.HI.X R31, R229, R7, R165, 0x2, P6 ;  /* 0x00000007e51fb211 */ /* 0x000fc400030f14a5 */
[----:B------:R-:W-:Y:S02]  /*cd40*/  @!P4 LEA.HI.X R37, R228, R7, R164, 0x2, P5 ;  /* 0x00000007e425c211 */ /* 0x000fe400028f14a4 */
[----:B------:R-:W-:Y:S01]  /*cd50*/  ISETP.GE.AND P0, PT, R226, UR4, PT ;  /* 0x00000004e2007c0c */ /* 0x000fe2000bf06270 */
[----:B------:R5:W-:Y:S01]  /*cd60*/  @!P3 ST.E.64 desc[UR52][R30.64], R82 ;  /* 0x000000521e00b985 */ /* 0x000be2000c101b34 */
[----:B------:R-:W-:-:S03]  /*cd70*/  ISETP.GE.AND P1, PT, R225, UR4, PT ;  /* 0x00000004e1007c0c */ /* 0x000fc6000bf26270 */
[----:B------:R0:W-:Y:S01]  /*cd80*/  @!P4 ST.E.64 desc[UR52][R36.64], R80 ;  /* 0x000000502400c985 */ /* 0x0001e2000c101b34 */
[----:B------:R-:W-:Y:S02]  /*cd90*/  ISETP.GE.AND P4, PT, R224, UR4, PT ;  /* 0x00000004e0007c0c */ /* 0x000fe4000bf86270 */
[----:B---3--:R-:W-:-:S04]  /*cda0*/  @!P2 LEA R8, P3, R227, R6, 0x2 ;  /* 0x00000006e308a211 */ /* 0x008fc800078610ff */
[-C--:B------:R-:W-:Y:S02]  /*cdb0*/  @!P2 LEA.HI.X R9, R227, R7.reuse, R163, 0x2, P3 ;  /* 0x00000007e309a211 */ /* 0x080fe400018f14a3 */
[CC--:B----4-:R-:W-:Y:S02]  /*cdc0*/  @!P0 LEA R14, P6, R226.reuse, R6.reuse, 0x2 ;  /* 0x00000006e20e8211 */ /* 0x0d0fe400078c10ff */
[----:B--2---:R-:W-:Y:S01]  /*cdd0*/  @!P1 LEA R20, P5, R225, R6, 0x2 ;  /* 0x00000006e1149211 */ /* 0x004fe200078a10ff */
[----:B------:R2:W-:Y:S01]  /*cde0*/  @!P2 ST.E.64 desc[UR52][R8.64], R74 ;  /* 0x0000004a0800a985 */ /* 0x0005e2000c101b34 */
[----:B------:R-:W-:Y:S02]  /*cdf0*/  ISETP.GE.AND P3, PT, R223, UR4, PT ;  /* 0x00000004df007c0c */ /* 0x000fe4000bf66270 */
[-C--:B------:R-:W-:Y:S02]  /*ce00*/  @!P0 LEA.HI.X R15, R226, R7.reuse, R162, 0x2, P6 ;  /* 0x00000007e20f8211 */ /* 0x080fe400030f14a2 */
[----:B------:R-:W-:-:S02]  /*ce10*/  @!P1 LEA.HI.X R21, R225, R7, R161, 0x2, P5 ;  /* 0x00000007e1159211 */ /* 0x000fc400028f14a1 */
[----:B------:R-:W-:Y:S01]  /*ce20*/  ISETP.GE.AND P2, PT, R222, UR4, PT ;  /* 0x00000004de007c0c */ /* 0x000fe2000bf46270 */
[----:B------:R3:W-:Y:S01]  /*ce30*/  @!P0 ST.E.64 desc[UR52][R14.64], R72 ;  /* 0x000000480e008985 */ /* 0x0007e2000c101b34 */
[CC--:B-1----:R-:W-:Y:S02]  /*ce40*/  @!P4 LEA R28, P5, R224.reuse, R6.reuse, 0x2 ;  /* 0x00000006e01cc211 */ /* 0x0c2fe400078a10ff */
[----:B------:R-:W-:Y:S01]  /*ce50*/  ISETP.GE.AND P0, PT, R221, UR4, PT ;  /* 0x00000004dd007c0c */ /* 0x000fe2000bf06270 */
[----:B------:R1:W-:Y:S01]  /*ce60*/  @!P1 ST.E.64 desc[UR52][R20.64], R50 ;  /* 0x0000003214009985 */ /* 0x0003e2000c101b34 */
[----:B------:R-:W-:Y:S02]  /*ce70*/  @!P4 LEA.HI.X R29, R224, R7, R160, 0x2, P5 ;  /* 0x00000007e01dc211 */ /* 0x000fe400028f14a0 */
[----:B------:R-:W-:Y:S02]  /*ce80*/  ISETP.GE.AND P1, PT, R220, UR4, PT ;  /* 0x00000004dc007c0c */ /* 0x000fe4000bf26270 */
[----:B-----5:R-:W-:Y:S01]  /*ce90*/  @!P3 LEA R30, P6, R223, R6, 0x2 ;  /* 0x00000006df1eb211 */ /* 0x020fe200078c10ff */
[----:B------:R4:W-:Y:S01]  /*cea0*/  @!P4 ST.E.64 desc[UR52][R28.64], R48 ;  /* 0x000000301c00c985 */ /* 0x0009e2000c101b34 */
[----:B------:R-:W-:-:S02]  /*ceb0*/  ISETP.GE.AND P4, PT, R219, UR4, PT ;  /* 0x00000004db007c0c */ /* 0x000fc4000bf86270 */
[CC--:B0-----:R-:W-:Y:S02]  /*cec0*/  @!P2 LEA R36, P5, R222.reuse, R6.reuse, 0x2 ;  /* 0x00000006de24a211 */ /* 0x0c1fe400078a10ff */
[-C--:B------:R-:W-:Y:S02]  /*ced0*/  @!P3 LEA.HI.X R31, R223, R7.reuse, R159, 0x2, P6 ;  /* 0x00000007df1fb211 */ /* 0x080fe400030f149f */
[-C--:B------:R-:W-:Y:S02]  /*cee0*/  @!P2 LEA.HI.X R37, R222, R7.reuse, R158, 0x2, P5 ;  /* 0x00000007de25a211 */ /* 0x080fe400028f149e */
[CC--:B--2---:R-:W-:Y:S01]  /*cef0*/  @!P0 LEA R8, P5, R221.reuse, R6.reuse, 0x2 ;  /* 0x00000006dd088211 */ /* 0x0c4fe200078a10ff */
[----:B------:R0:W-:Y:S01]  /*cf00*/  @!P3 ST.E.64 desc[UR52][R30.64], R42 ;  /* 0x0000002a1e00b985 */ /* 0x0001e2000c101b34 */
[----:B------:R-:W-:Y:S02]  /*cf10*/  ISETP.GE.AND P3, PT, R218, UR4, PT ;  /* 0x00000004da007c0c */ /* 0x000fe4000bf66270 */
[----:B---3--:R-:W-:Y:S01]  /*cf20*/  @!P1 LEA R14, P6, R220, R6, 0x2 ;  /* 0x00000006dc0e9211 */ /* 0x008fe200078c10ff */
[----:B------:R2:W-:Y:S01]  /*cf30*/  @!P2 ST.E.64 desc[UR52][R36.64], R40 ;  /* 0x000000282400a985 */ /* 0x0005e2000c101b34 */
[----:B------:R-:W-:-:S02]  /*cf40*/  @!P0 LEA.HI.X R9, R221, R7, R157, 0x2, P5 ;  /* 0x00000007dd098211 */ /* 0x000fc400028f149d */
[----:B------:R-:W-:Y:S02]  /*cf50*/  ISETP.GE.AND P2, PT, R217, UR4, PT ;  /* 0x00000004d9007c0c */ /* 0x000fe4000bf46270 */
[CC--:B-1----:R-:W-:Y:S01]  /*cf60*/  @!P4 LEA R20, P5, R219.reuse, R6.reuse, 0x2 ;  /* 0x00000006db14c211 */ /* 0x0c2fe200078a10ff */
[----:B------:R-:W-:Y:S01]  /*cf70*/  @!P0 ST.E.64 desc[UR52][R8.64], R34 ;  /* 0x0000002208008985 */ /* 0x000fe2000c101b34 */
[-C--:B------:R-:W-:Y:S02]  /*cf80*/  @!P1 LEA.HI.X R15, R220, R7.reuse, R156, 0x2, P6 ;  /* 0x00000007dc0f9211 */ /* 0x080fe400030f149c */
[----:B------:R-:W-:Y:S02]  /*cf90*/  @!P4 LEA.HI.X R21, R219, R7, R155, 0x2, P5 ;  /* 0x00000007db15c211 */ /* 0x000fe400028f149b */
[----:B------:R-:W-:Y:S01]  /*cfa0*/  ISETP.GE.AND P0, PT, R216, UR4, PT ;  /* 0x00000004d8007c0c */ /* 0x000fe2000bf06270 */
[----:B------:R1:W-:Y:S01]  /*cfb0*/  @!P1 ST.E.64 desc[UR52][R14.64], R32 ;  /* 0x000000200e009985 */ /* 0x0003e2000c101b34 */
[----:B----4-:R-:W-:-:S03]  /*cfc0*/  @!P3 LEA R28, P1, R218, R6, 0x2 ;  /* 0x00000006da1cb211 */ /* 0x010fc600078210ff */
[----:B------:R3:W-:Y:S01]  /*cfd0*/  @!P4 ST.E.64 desc[UR52][R20.64], R26 ;  /* 0x0000001a1400c985 */ /* 0x0007e2000c101b34 */
[----:B------:R-:W-:Y:S02]  /*cfe0*/  ISETP.GE.AND P4, PT, R23, UR4, PT ;  /* 0x0000000417007c0c */ /* 0x000fe4000bf86270 */
[CC--:B0-----:R-:W-:Y:S02]  /*cff0*/  @!P2 LEA R30, P5, R217.reuse, R6.reuse, 0x2 ;  /* 0x00000006d91ea211 */ /* 0x0c1fe400078a10ff */
[-C--:B------:R-:W-:Y:S02]  /*d000*/  @!P3 LEA.HI.X R29, R218, R7.reuse, R154, 0x2, P1 ;  /* 0x00000007da1db211 */ /* 0x080fe400008f149a */
[----:B------:R-:W-:Y:S02]  /*d010*/  ISETP.GE.AND P1, PT, R22, UR4, PT ;  /* 0x0000000416007c0c */ /* 0x000fe4000bf26270 */
[----:B------:R-:W-:Y:S01]  /*d020*/  @!P2 LEA.HI.X R31, R217, R7, R153, 0x2, P5 ;  /* 0x00000007d91fa211 */ /* 0x000fe200028f1499 */
[----:B------:R-:W-:Y:S01]  /*d030*/  @!P3 ST.E.64 desc[UR52][R28.64], R24 ;  /* 0x000000181c00b985 */ /* 0x000fe2000c101b34 */
[----:B--2---:R-:W-:Y:S01]  /*d040*/  @!P0 LEA R36, P6, R216, R6, 0x2 ;  /* 0x00000006d8248211 */ /* 0x004fe200078c10ff */
[----:B-1----:R-:W-:-:S02]  /*d050*/  VIADD R33, R16, 0xe8 ;  /* 0x000000e810217836 */ /* 0x002fc40000000000 */
[----:B------:R0:W-:Y:S01]  /*d060*/  @!P2 ST.E.64 desc[UR52][R30.64], R12 ;  /* 0x0000000c1e00a985 */ /* 0x0001e2000c101b34 */
[-C--:B------:R-:W-:Y:S01]  /*d070*/  @!P0 LEA.HI.X R37, R216, R7.reuse, R152, 0x2, P6 ;  /* 0x00000007d8258211 */ /* 0x080fe200030f1498 */
[----:B---3--:R-:W-:Y:S01]  /*d080*/  VIADD R21, R16, 0xf0 ;  /* 0x000000f010157836 */ /* 0x008fe20000000000 */
[CC--:B------:R-:W-:Y:S02]  /*d090*/  @!P4 LEA R8, P2, R23.reuse, R6.reuse, 0x2 ;  /* 0x000000061708c211 */ /* 0x0c0fe400078410ff */
[----:B------:R-:W-:Y:S01]  /*d0a0*/  SHF.R.S32.HI R0, RZ, 0x1f, R33 ;  /* 0x0000001fff007819 */ /* 0x000fe20000011421 */
[----:B------:R1:W-:Y:S01]  /*d0b0*/  @!P0 ST.E.64 desc[UR52][R36.64], R10 ;  /* 0x0000000a24008985 */ /* 0x0003e2000c101b34 */
[----:B------:R-:W-:Y:S02]  /*d0c0*/  @!P4 LEA.HI.X R9, R23, R7, R71, 0x2, P2 ;  /* 0x000000071709c211 */ /* 0x000fe400010f1447 */
[----:B------:R-:W-:Y:S02]  /*d0d0*/  ISETP.GE.AND P0, PT, R33, UR4, PT ;  /* 0x0000000421007c0c */ /* 0x000fe4000bf06270 */
[----:B------:R-:W-:Y:S01]  /*d0e0*/  @!P1 LEA R14, P3, R22, R6, 0x2 ;  /* 0x00000006160e9211 */ /* 0x000fe200078610ff */
[----:B------:R2:W-:Y:S01]  /*d0f0*/  @!P4 ST.E.64 desc[UR52][R8.64], R4 ;  /* 0x000000040800c985 */ /* 0x0005e2000c101b34 */
[----:B------:R-:W-:-:S02]  /*d100*/  ISETP.GE.AND P2, PT, R19, UR4, PT ;  /* 0x0000000413007c0c */ /* 0x000fc4000bf46270 */
[----:B------:R-:W-:Y:S02]  /*d110*/  @!P1 LEA.HI.X R15, R22, R7, R70, 0x2, P3 ;  /* 0x00000007160f9211 */ /* 0x000fe400018f1446 */
[----:B------:R-:W-:Y:S02]  /*d120*/  ISETP.GE.AND P3, PT, R21, UR4, PT ;  /* 0x0000000415007c0c */ /* 0x000fe4000bf66270 */
[----:B------:R-:W-:Y:S01]  /*d130*/  ISETP.GE.AND P4, PT, R18, UR4, PT ;  /* 0x0000000412007c0c */ /* 0x000fe2000bf86270 */
[----:B------:R3:W-:Y:S01]  /*d140*/  @!P1 ST.E.64 desc[UR52][R14.64], R2 ;  /* 0x000000020e009985 */ /* 0x0007e2000c101b34 */
[----:B------:R-:W-:Y:S02]  /*d150*/  ISETP.GE.AND P1, PT, R17, UR4, PT ;  /* 0x0000000411007c0c */ /* 0x000fe4000bf26270 */
[----:B0-----:R-:W-:-:S03]  /*d160*/  @!P0 LEA R12, P6, R33, R6, 0x2 ;  /* 0x00000006210c8211 */ /* 0x001fc600078c10ff */
[-C--:B-1----:R-:W-:Y:S02]  /*d170*/  @!P2 LEA R10, P5, R19, R6.reuse, 0x2 ;  /* 0x00000006130aa211 */ /* 0x082fe400078a10ff */
[-C--:B------:R-:W-:Y:S02]  /*d180*/  @!P0 LEA.HI.X R13, R33, R7.reuse, R0, 0x2, P6 ;  /* 0x00000007210d8211 */ /* 0x080fe400030f1400 */
[----:B------:R-:W-:Y:S02]  /*d190*/  @!P2 LEA.HI.X R11, R19, R7, R67, 0x2, P5 ;  /* 0x00000007130ba211 */ /* 0x000fe400028f1443 */
[----:B------:R-:W-:Y:S02]  /*d1a0*/  SHF.R.S32.HI R0, RZ, 0x1f, R21 ;  /* 0x0000001fff007819 */ /* 0x000fe40000011415 */
[-C--:B--2---:R-:W-:Y:S01]  /*d1b0*/  @!P3 LEA R8, P6, R21, R6.reuse, 0x2 ;  /* 0x000000061508b211 */ /* 0x084fe200078c10ff */
[----:B------:R0:W-:Y:S01]  /*d1c0*/  @!P2 ST.E.64 desc[UR52][R10.64], R138 ;  /* 0x0000008a0a00a985 */ /* 0x0001e2000c101b34 */
[----:B------:R-:W-:Y:S01]  /*d1d0*/  SHF.R.S32.HI R5, RZ, 0x1f, R18 ;  /* 0x0000001fff057819 */ /* 0x000fe20000011412 */
[----:B---3--:R-:W-:Y:S01]  /*d1e0*/  VIADD R15, R16, 0xf8 ;  /* 0x000000f8100f7836 */ /* 0x008fe20000000000 */
[----:B------:R-:W-:-:S02]  /*d1f0*/  @!P4 LEA R4, P5, R18, R6, 0x2 ;  /* 0x000000061204c211 */ /* 0x000fc400078a10ff */
[-C--:B------:R-:W-:Y:S02]  /*d200*/  @!P3 LEA.HI.X R9, R21, R7.reuse, R0, 0x2, P6 ;  /* 0x000000071509b211 */ /* 0x080fe400030f1400 */
[-C--:B------:R-:W-:Y:S02]  /*d210*/  @!P4 LEA.HI.X R5, R18, R7.reuse, R5, 0x2, P5 ;  /* 0x000000071205c211 */ /* 0x080fe400028f1405 */
[----:B------:R-:W-:Y:S02]  /*d220*/  SHF.R.S32.HI R0, RZ, 0x1f, R17 ;  /* 0x0000001fff007819 */ /* 0x000fe40000011411 */
[C---:B------:R-:W-:Y:S01]  /*d230*/  @!P1 LEA R2, P5, R17.reuse, R6, 0x2 ;  /* 0x0000000611029211 */ /* 0x040fe200078a10ff */
[----:B------:R0:W-:Y:S03]  /*d240*/  @!P4 ST.E.64 desc[UR52][R4.64], R136 ;  /* 0x000000880400c985 */ /* 0x0001e6000c101b34 */
[----:B------:R-:W-:-:S05]  /*d250*/  @!P1 LEA.HI.X R3, R17, R7, R0, 0x2, P5 ;  /* 0x0000000711039211 */ /* 0x000fca00028f1400 */
[----:B------:R0:W-:Y:S04]  /*d260*/  @!P1 ST.E.64 desc[UR52][R2.64], R144 ;  /* 0x0000009002009985 */ /* 0x0001e8000c101b34 */
[----:B------:R0:W-:Y:S01]  /*d270*/  @!P0 ST.E.64 desc[UR52][R12.64], R146 ;  /* 0x000000920c008985 */ /* 0x0001e2000c101b34 */
[----:B------:R-:W-:-:S03]  /*d280*/  ISETP.GE.AND P0, PT, R15, UR4, PT ;  /* 0x000000040f007c0c */ /* 0x000fc6000bf06270 */
[----:B------:R0:W-:Y:S10]  /*d290*/  @!P3 ST.E.64 desc[UR52][R8.64], R130 ;  /* 0x000000820800b985 */ /* 0x0001f4000c101b34 */
[----:B------:R-:W-:Y:S05]  /*d2a0*/  @P0 BRA `(.L_x_248) ;  /* 0x0000000c00e40947 */ /* 0x000fea0003800000 */
[----:B0-----:R-:W-:Y:S02]  /*d2b0*/  LEA R2, P0, R15, R6, 0x2 ;  /* 0x000000060f027211 */ /* 0x001fe400078010ff */
[----:B------:R-:W-:-:S04]  /*d2c0*/  SHF.R.S32.HI R6, RZ, 0x1f, R15 ;  /* 0x0000001fff067819 */ /* 0x000fc8000001140f */
[----:B------:R-:W-:-:S05]  /*d2d0*/  LEA.HI.X R3, R15, R7, R6, 0x2, P0 ;  /* 0x000000070f037211 */ /* 0x000fca00000f1406 */
[----:B------:R0:W-:Y:S01]  /*d2e0*/  ST.E.64 desc[UR52][R2.64], R128 ;  /* 0x0000008002007985 */ /* 0x0001e2000c101b34 */
[----:B------:R-:W-:Y:S05]  /*d2f0*/  BRA `(.L_x_248) ;  /* 0x0000000c00d07947 */ /* 0x000fea0003800000 */
.L_x_239:
[----:B------:R-:W-:Y:S02]  /*d300*/  ULDC.64 UR8, c[0x0][0xc00] ;  /* 0x0003000000087ab9 */ /* 0x000fe40000000a00 */
[----:B------:R-:W-:-:S04]  /*d310*/  UISETP.NE.U32.AND UP0, UPT, UR8, URZ, UPT ;  /* 0x0000003f0800728c */ /* 0x000fc8000bf05070 */
[----:B------:R-:W-:-:S03]  /*d320*/  UISETP.NE.AND.EX UP0, UPT, UR9, URZ, UPT, UP0 ;  /* 0x0000003f0900728c */ /* 0x000fc6000bf05300 */
[----:B------:R-:W-:Y:S02]  /*d330*/  ULDC.64 UR8, c[0x0][0xc00] ;  /* 0x0003000000087ab9 */ /* 0x000fe40000000a00 */
[----:B------:R-:W-:Y:S01]  /*d340*/  UIMAD.WIDE UR8, UR36, 0x4, UR8 ;  /* 0x00000004240878a5 */ /* 0x000fe2000f8e0208 */
[----:B------:R-:W-:-:S05]  /*d350*/  PLOP3.LUT P1, PT, PT, PT, UP0, 0x80, 0x0 ;  /* 0x000000000000781c */ /* 0x000fca0003f2f008 */
[----:B------:R-:W-:Y:S02]  /*d360*/  IMAD.U32 R2, RZ, RZ, UR8 ;  /* 0x00000008ff027e24 */ /* 0x000fe4000f8e00ff */
[----:B------:R-:W-:Y:S01]  /*d370*/  IMAD.U32 R3, RZ, RZ, UR9 ;  /* 0x00000009ff037e24 */ /* 0x000fe2000f8e00ff */
[----:B------:R-:W-:Y:S02]  /*d380*/  ULDC.64 UR8, c[0x0][0xc08] ;  /* 0x0003020000087ab9 */ /* 0x000fe40000000a00 */
[----:B------:R-:W-:-:S03]  /*d390*/  UISETP.NE.U32.AND UP1, UPT, UR8, URZ, UPT ;  /* 0x0000003f0800728c */ /* 0x000fc6000bf25070 */
[----:B------:R-:W2:Y:S01]  /*d3a0*/  @P1 LDG.E R6, desc[UR52][R2.64] ;  /* 0x0000003402061981 */ /* 0x000ea2000c1e1900 */
[----:B------:R-:W-:Y:S01]  /*d3b0*/  UISETP.NE.AND.EX UP1, UPT, UR9, URZ, UPT, UP1 ;  /* 0x0000003f0900728c */ /* 0x000fe2000bf25310 */
[----:B------:R-:W-:Y:S01]  /*d3c0*/  ULDC UR4, c[0x0][0xa88] ;  /* 0x0002a20000047ab9 */ /* 0x000fe20000000800 */
[----:B------:R-:W0:Y:S01]  /*d3d0*/  S2R R7, SR_TID.X ;  /* 0x0000000000077919 */ /* 0x000e220000002100 */
[----:B------:R-:W-:-:S03]  /*d3e0*/  IMAD.U32 R0, RZ, RZ, UR4 ;  /* 0x00000004ff007e24 */ /* 0x000fc6000f8e00ff */
[----:B------:R-:W-:-:S05]  /*d3f0*/  PLOP3.LUT P2, PT, PT, PT, UP1, 0x80, 0x0 ;  /* 0x000000000000781c */ /* 0x000fca0003f4f018 */
[----:B------:R-:W-:-:S04]  /*d400*/  @UP1 ULEA UR8, UP2, UR36, UR8, 0x2 ;  /* 0x0000000824081291 */ /* 0x000fc8000f84103f */
[----:B------:R-:W-:Y:S02]  /*d410*/  @UP1 ULEA.HI.X UR9, UR36, UR9, UR37, 0x2, UP2 ;  /* 0x0000000924091291 */ /* 0x000fe400090f1425 */
[----:B------:R-:W-:-:S04]  /*d420*/  IMAD.U32 R4, RZ, RZ, UR8 ;  /* 0x00000008ff047e24 */ /* 0x000fc8000f8e00ff */
[----:B------:R-:W-:-:S05]  /*d430*/  IMAD.U32 R5, RZ, RZ, UR9 ;  /* 0x00000009ff057e24 */ /* 0x000fca000f8e00ff */
[----:B------:R1:W5:Y:S01]  /*d440*/  @P2 LDG.E R0, desc[UR52][R4.64] ;  /* 0x0000003404002981 */ /* 0x000362000c1e1900 */
[----:B------:R-:W-:Y:S01]  /*d450*/  UMOV UR4, URZ ;  /* 0x0000003f00047c82 */ /* 0x000fe20008000000 */
[----:B--2---:R-:W-:Y:S01]  /*d460*/  @P1 R2UR UR4, R6 ;  /* 0x00000000060412ca */ /* 0x004fe200000e0000 */
[----:B0-----:R-:W-:-:S05]  /*d470*/  VIADD R6, R7, 0xffffff80 ;  /* 0xffffff8007067836 */ /* 0x001fca0000000000 */
[----:B------:R-:W-:-:S07]  /*d480*/  ISETP.GT.AND P0, PT, R6, 0x7f, PT ;  /* 0x0000007f0600780c */ /* 0x000fce0003f04270 */
[----:B------:R-:W-:Y:S01]  /*d490*/  USHF.R.S32.HI UR16, URZ, 0x1f, UR4 ;  /* 0x0000001f3f107899 */ /* 0x000fe20008011404 */
[----:B-1----:R-:W-:Y:S11]  /*d4a0*/  @P2 BRA `(.L_x_251) ;  /* 0x0000000000102947 */ /* 0x002ff60003800000 */
[----:B------:R-:W-:Y:S05]  /*d4b0*/  @!P1 BRA `(.L_x_251) ;  /* 0x00000000000c9947 */ /* 0x000fea0003800000 */
[----:B------:R-:W2:Y:S04]  /*d4c0*/  LDG.E R5, desc[UR52][R2.64] ;  /* 0x0000003402057981 */ /* 0x000ea8000c1e1900 */
[----:B-----5:R-:W2:Y:S02]  /*d4d0*/  LDG.E R0, desc[UR52][R2.64+0x4] ;  /* 0x0000043402007981 */ /* 0x020ea4000c1e1900 */
[----:B--2---:R-:W-:-:S07]  /*d4e0*/  IMAD.IADD R0, R0, 0x1, -R5 ;  /* 0x0000000100007824 */ /* 0x004fce00078e0a05 */
.L_x_251:
[----:B------:R-:W-:Y:S01]  /*d4f0*/  USEL UR36, UR36, URZ, !UP0 ;  /* 0x0000003f24247287 */ /* 0x000fe2000c000000 */
[----:B------:R-:W-:Y:S01]  /*d500*/  BSSY B1, `(.L_x_252) ;  /* 0x0000038000017945 */ /* 0x000fe20003800000 */
[----:B------:R-:W-:-:S03]  /*d510*/  USEL UR37, UR37, URZ, !UP0 ;  /* 0x0000003f25257287 */ /* 0x000fc6000c000000 */
[----:B------:R-:W-:Y:S09]  /*d520*/  @P0 BRA `(.L_x_253) ;  /* 0x0000000000d40947 */ /* 0x000ff20003800000 */
[----:B------:R-:W0:Y:S01]  /*d530*/  LDC R9, c[0x0][0xbe8] ;  /* 0x0002fa00ff097b82 */ /* 0x000e220000000800 */
[----:B------:R-:W-:-:S04]  /*d540*/  IMAD.U32 R2, RZ, RZ, UR38 ;  /* 0x00000026ff027e24 */ /* 0x000fc8000f8e00ff */
[----:B------:R-:W-:-:S04]  /*d550*/  IMAD R2, R2, 0x80, R7 ;  /* 0x0000008002027824 */ /* 0x000fc800078e0207 */
[----:B------:R-:W-:Y:S02]  /*d560*/  VIADD R4, R2, 0xffffff80 ;  /* 0xffffff8002047836 */ /* 0x000fe40000000000 */
[----:B0----5:R-:W-:-:S05]  /*d570*/  IMAD R3, R0, R9, RZ ;  /* 0x0000000900037224 */ /* 0x021fca00078e02ff */
[----:B------:R-:W-:-:S13]  /*d580*/  ISETP.GE.AND P0, PT, R4, R3, PT ;  /* 0x000000030400720c */ /* 0x000fda0003f06270 */
[----:B------:R-:W-:Y:S05]  /*d590*/  @P0 BRA `(.L_x_253) ;  /* 0x0000000000b80947 */ /* 0x000fea0003800000 */
[----:B------:R-:W-:Y:S01]  /*d5a0*/  ISETP.NE.AND P0, PT, R9, 0x1, PT ;  /* 0x000000010900780c */ /* 0x000fe20003f05270 */
[----:B------:R-:W-:Y:S01]  /*d5b0*/  UISETP.GT.AND UP2, UPT, UR43, 0x1, UPT ;  /* 0x000000012b00788c */ /* 0x000fe2000bf44270 */
[----:B------:R-:W-:Y:S01]  /*d5c0*/  IMAD.MOV.U32 R5, RZ, RZ, R4 ;  /* 0x000000ffff057224 */ /* 0x000fe200078e0004 */
[----:B------:R-:W-:Y:S02]  /*d5d0*/  UMOV UR8, 0x9b8 ;  /* 0x000009b800087882 */ /* 0x000fe40000000000 */
[----:B------:R-:W-:Y:S02]  /*d5e0*/  USEL UR17, UR8, 0x978, UP2 ;  /* 0x0000097808117887 */ /* 0x000fe40009000000 */
[----:B------:R-:W-:-:S06]  /*d5f0*/  USEL UR19, UR39, URZ, UP2 ;  /* 0x0000003f27137287 */ /* 0x000fcc0009000000 */
[----:B------:R-:W0:Y:S04]  /*d600*/  @P0 LDC R3, c[0x0][0xbec] ;  /* 0x0002fb00ff030b82 */ /* 0x000e280000000800 */
[----:B------:R-:W-:Y:S01]  /*d610*/  ULDC.64 UR8, c[0x0][UR17+0x218] ;  /* 0x0000860011087abb */ /* 0x000fe20008000a00 */
[----:B------:R-:W-:Y:S01]  /*d620*/  ULDC.64 UR12, c[0x0][UR17+0x220] ;  /* 0x00008800110c7abb */ /* 0x000fe20008000a00 */
[----:B------:R-:W-:Y:S01]  /*d630*/  ULDC.64 UR14, c[0x0][UR17+0x228] ;  /* 0x00008a00110e7abb */ /* 0x000fe20008000a00 */
[----:B------:R-:W-:Y:S01]  /*d640*/  UIMAD.WIDE.U32 UR10, UR8, UR40, URZ ;  /* 0x00000028080a72a5 */ /* 0x000fe2000f8e003f */
[----:B------:R-:W1:Y:S01]  /*d650*/  @P0 LDC R7, c[0x0][0xbf0] ;  /* 0x0002fc00ff070b82 */ /* 0x000e620000000800 */
[----:B------:R-:W-:Y:S02]  /*d660*/  UIMAD UR18, UR9, UR40, URZ ;  /* 0x00000028091272a4 */ /* 0x000fe4000f8e023f */
[----:B------:R-:W-:-:S02]  /*d670*/  UIMAD UR13, UR13, UR36, URZ ;  /* 0x000000240d0d72a4 */ /* 0x000fc4000f8e023f */
[----:B------:R-:W-:Y:S02]  /*d680*/  UIMAD.WIDE.U32 UR20, UR14, UR19, URZ ;  /* 0x000000130e1472a5 */ /* 0x000fe4000f8e003f */
[----:B------:R-:W-:Y:S02]  /*d690*/  UIMAD.WIDE.U32 UR8, UR12, UR36, URZ ;  /* 0x000000240c0872a5 */ /* 0x000fe4000f8e003f */
[----:B------:R-:W-:Y:S02]  /*d6a0*/  UIMAD UR14, UR15, UR19, URZ ;  /* 0x000000130f0e72a4 */ /* 0x000fe4000f8e023f */
[----:B------:R-:W-:Y:S02]  /*d6b0*/  UIMAD UR13, UR12, UR37, UR13 ;  /* 0x000000250c0d72a4 */ /* 0x000fe4000f8e020d */
[----:B------:R-:W-:Y:S02]  /*d6c0*/  UIADD3 UR10, UP0, UP1, UR8, UR10, UR4 ;  /* 0x0000000a080a7290 */ /* 0x000fe4000f91e004 */
[----:B------:R-:W-:Y:S01]  /*d6d0*/  UIADD3 UR8, UR14, UR21, URZ ;  /* 0x000000150e087290 */ /* 0x000fe2000fffe03f */
[----:B0-----:R-:W-:Y:S01]  /*d6e0*/  @P0 IMAD.HI.U32 R2, R4, R3, RZ ;  /* 0x0000000304020227 */ /* 0x001fe200078e00ff */
[----:B------:R-:W-:-:S02]  /*d6f0*/  UIADD3 UR11, UR18, UR11, URZ ;  /* 0x0000000b120b7290 */ /* 0x000fc4000fffe03f */
[----:B------:R-:W-:Y:S01]  /*d700*/  UIADD3 UR13, UR9, UR13, URZ ;  /* 0x0000000d090d7290 */ /* 0x000fe2000fffe03f */
[----:B------:R-:W-:Y:S02]  /*d710*/  IMAD.U32 R3, RZ, RZ, UR21 ;  /* 0x00000015ff037e24 */ /* 0x000fe4000f8e00ff */
[----:B------:R-:W-:Y:S01]  /*d720*/  IMAD.U32 R8, RZ, RZ, UR8 ;  /* 0x00000008ff087e24 */ /* 0x000fe2000f8e00ff */
[----:B------:R-:W-:Y:S01]  /*d730*/  ULDC.64 UR8, c[0x0][UR17+0x210] ;  /* 0x0000840011087abb */ /* 0x000fe20008000a00 */
[----:B-1----:R-:W-:Y:S01]  /*d740*/  @P0 SHF.R.U32.HI R5, RZ, R7, R2 ;  /* 0x00000007ff050219 */ /* 0x002fe20000011602 */
[----:B------:R-:W-:-:S04]  /*d750*/  IMAD.U32 R2, RZ, RZ, UR20 ;  /* 0x00000014ff027e24 */ /* 0x000fc8000f8e00ff */
[--C-:B------:R-:W-:Y:S01]  /*d760*/  IMAD.MOV R7, RZ, RZ, -R5.reuse ;  /* 0x000000ffff077224 */ /* 0x100fe200078e0a05 */
[----:B------:R-:W-:Y:S01]  /*d770*/  IADD3 R2, P0, P1, R5, UR10, R2 ;  /* 0x0000000a05027c10 */ /* 0x000fe2000f91e002 */
[----:B------:R-:W-:Y:S01]  /*d780*/  UIADD3.X UR10, UR13, UR11, UR16, UP0, UP1 ;  /* 0x0000000b0d0a7290 */ /* 0x000fe200087e2410 */
[----:B------:R-:W-:Y:S01]  /*d790*/  SHF.R.S32.HI R5, RZ, 0x1f, R5 ;  /* 0x0000001fff057819 */ /* 0x000fe20000011405 */
[----:B------:R-:W-:-:S04]  /*d7a0*/  IMAD R7, R9, R7, R4 ;  /* 0x0000000709077224 */ /* 0x000fc800078e0204 */
[----:B------:R-:W-:Y:S01]  /*d7b0*/  IADD3.X R3, R5, UR10, R8, P0, P1 ;  /* 0x0000000a05037c10 */ /* 0x000fe200087e2408 */
[C---:B------:R-:W-:Y:S01]  /*d7c0*/  IMAD R9, R7.reuse, UR9, RZ ;  /* 0x0000000907097c24 */ /* 0x040fe2000f8e02ff */
[----:B------:R-:W-:Y:S01]  /*d7d0*/  SHF.R.S32.HI R4, RZ, 0x1f, R7 ;  /* 0x0000001fff047819 */ /* 0x000fe20000011407 */
[----:B------:R-:W-:Y:S01]  /*d7e0*/  ULDC.64 UR10, c[0x0][0xba8] ;  /* 0x0002ea00000a7ab9 */ /* 0x000fe20000000a00 */
[----:B------:R-:W-:Y:S01]  /*d7f0*/  @!UP2 ULDC UR10, c[0x0][0xb50] ;  /* 0x0002d400000aaab9 */ /* 0x000fe20000000800 */
[----:B------:R-:W-:Y:S01]  /*d800*/  IMAD.WIDE.U32 R2, R7, UR8, R2 ;  /* 0x0000000807027c25 */ /* 0x000fe2000f8e0002 */
[----:B------:R-:W-:-:S03]  /*d810*/  @!UP2 ULDC UR11, c[0x0][0xb54] ;  /* 0x0002d500000baab9 */ /* 0x000fc60000000800 */
[----:B------:R-:W-:Y:S01]  /*d820*/  IMAD R9, R4, UR8, R9 ;  /* 0x0000000804097c24 */ /* 0x000fe2000f8e0209 */
[----:B------:R-:W-:-:S03]  /*d830*/  LEA R4, P0, R2, UR10, 0x2 ;  /* 0x0000000a02047c11 */ /* 0x000fc6000f8010ff */
[----:B------:R-:W-:-:S05]  /*d840*/  IMAD.IADD R3, R3, 0x1, R9 ;  /* 0x0000000103037824 */ /* 0x000fca00078e0209 */
[----:B------:R-:W-:Y:S01]  /*d850*/  LEA.HI.X R5, R2, UR11, R3, 0x2, P0 ;  /* 0x0000000b02057c11 */ /* 0x000fe200080f1403 */
[----:B------:R-:W-:-:S05]  /*d860*/  IMAD.MOV.U32 R3, RZ, RZ, -0x800000 ;  /* 0xff800000ff037424 */ /* 0x000fca00078e00ff */
[----:B------:R0:W-:Y:S02]  /*d870*/  STG.E desc[UR52][R4.64], R3 ;  /* 0x0000000304007986 */ /* 0x0001e4000c101934 */
.L_x_253:
[----:B------:R-:W-:Y:S05]  /*d880*/  BSYNC B1 ;  /* 0x0000000000017941 */ /* 0x000fea0003800000 */
.L_x_252:
[----:B------:R-:W-:-:S06]  /*d890*/  UISETP.GT.AND UP0, UPT, UR43, 0x1, UPT ;  /* 0x000000012b00788c */ /* 0x000fcc000bf04270 */
[----:B------:R-:W-:-:S13]  /*d8a0*/  PLOP3.LUT P0, PT, PT, PT, UP0, 0x80, 0x0 ;  /* 0x000000000000781c */ /* 0x000fda0003f0f008 */
[----:B------:R-:W-:Y:S05]  /*d8b0*/  @P0 BRA `(.L_x_248) ;  /* 0x0000000800600947 */ /* 0x000fea0003800000 */
[----:B------:R-:W1:Y:S01]  /*d8c0*/  LDC R11, c[0x0][0xbe8] ;  /* 0x0002fa00ff0b7b82 */ /* 0x000e620000000800 */
[----:B0-----:R-:W-:Y:S01]  /*d8d0*/  SHF.R.S32.HI R3, RZ, 0x1f, R6 ;  /* 0x0000001fff037819 */ /* 0x001fe20000011406 */
[----:B------:R-:W-:Y:S01]  /*d8e0*/  ULDC.64 UR10, c[0x0][0xaa0] ;  /* 0x0002a800000a7ab9 */ /* 0x000fe20000000a00 */
[----:B------:R-:W-:Y:S01]  /*d8f0*/  BSSY B1, `(.L_x_254) ;  /* 0x0000052000017945 */ /* 0x000fe20003800000 */
[----:B------:R-:W-:Y:S01]  /*d900*/  UIMAD.WIDE.U32 UR8, UR4, UR10, URZ ;  /* 0x0000000a040872a5 */ /* 0x000fe2000f8e003f */
[----:B------:R-:W-:Y:S01]  /*d910*/  LEA.HI R2, R3, R6, RZ, 0x3 ;  /* 0x0000000603027211 */ /* 0x000fe200078f18ff */
[----:B------:R-:W-:-:S03]  /*d920*/  UIMAD UR10, UR16, UR10, URZ ;  /* 0x0000000a100a72a4 */ /* 0x000fc6000f8e023f */
[----:B------:R-:W-:Y:S01]  /*d930*/  LOP3.LUT R5, R2, 0xfffffff8, RZ, 0xc0, !PT ;  /* 0xfffffff802057812 */ /* 0x000fe200078ec0ff */
[----:B------:R-:W-:Y:S01]  /*d940*/  UIMAD UR10, UR4, UR11, UR10 ;  /* 0x0000000b040a72a4 */ /* 0x000fe2000f8e020a */
[----:B------:R-:W-:-:S03]  /*d950*/  SHF.R.S32.HI R13, RZ, 0x3, R2 ;  /* 0x00000003ff0d7819 */ /* 0x000fc60000011402 */
[----:B------:R-:W-:Y:S01]  /*d960*/  IMAD.IADD R8, R6, 0x1, -R5 ;  /* 0x0000000106087824 */ /* 0x000fe200078e0a05 */
[----:B------:R-:W-:Y:S01]  /*d970*/  UIADD3 UR9, UR9, UR10, URZ ;  /* 0x0000000a09097290 */ /* 0x000fe2000fffe03f */
[----:B------:R-:W-:Y:S02]  /*d980*/  IMAD.U32 R5, RZ, RZ, UR38 ;  /* 0x00000026ff057e24 */ /* 0x000fe4000f8e00ff */
[----:B------:R-:W-:Y:S01]  /*d990*/  IMAD R2, R8, 0x20, R13 ;  /* 0x0000002008027824 */ /* 0x000fe200078e020d */
[----:B------:R-:W-:Y:S02]  /*d9a0*/  ULDC.64 UR10, c[0x0][0xae8] ;  /* 0x0002ba00000a7ab9 */ /* 0x000fe40000000a00 */
[----:B------:R-:W-:Y:S01]  /*d9b0*/  UIMAD.WIDE.U32 UR8, UR40, UR10, UR8 ;  /* 0x0000000a280872a5 */ /* 0x000fe2000f8e0008 */
[----:B------:R-:W-:Y:S01]  /*d9c0*/  IMAD R6, R5, 0x80, R2 ;  /* 0x0000008005067824 */ /* 0x000fe200078e0202 */
[----:B-1----:R-:W-:Y:S02]  /*d9d0*/  ISETP.NE.AND P0, PT, R11, 0x1, PT ;  /* 0x000000010b00780c */ /* 0x002fe40003f05270 */
[----:B------:R-:W-:Y:S01]  /*d9e0*/  UIMAD UR9, UR40, UR11, UR9 ;  /* 0x0000000b280972a4 */ /* 0x000fe2000f8e0209 */
[----:B------:R-:W-:-:S02]  /*d9f0*/  IMAD.MOV.U32 R5, RZ, RZ, R6 ;  /* 0x000000ffff057224 */ /* 0x000fc400078e0006 */
[----:B------:R-:W-:Y:S02]  /*da00*/  ULDC.64 UR10, c[0x0][0xaf0] ;  /* 0x0002bc00000a7ab9 */ /* 0x000fe40000000a00 */
[----:B------:R-:W-:-:S04]  /*da10*/  UIMAD UR37, UR37, UR10, URZ ;  /* 0x0000000a252572a4 */ /* 0x000fc8000f8e023f */
[----:B------:R-:W-:Y:S02]  /*da20*/  UIMAD UR4, UR36, UR11, UR37 ;  /* 0x0000000b240472a4 */ /* 0x000fe4000f8e0225 */
[----:B------:R-:W-:Y:S01]  /*da30*/  UIMAD.WIDE.U32 UR36, UR36, UR10, UR8 ;  /* 0x0000000a242472a5 */ /* 0x000fe2000f8e0008 */
[----:B------:R-:W0:Y:S02]  /*da40*/  @P0 LDC R3, c[0x0][0xbec] ;  /* 0x0002fb00ff030b82 */ /* 0x000e240000000800 */
[----:B------:R-:W-:Y:S01]  /*da50*/  ULDC.64 UR8, c[0x0][0xae0] ;  /* 0x0002b80000087ab9 */ /* 0x000fe20000000a00 */
[----:B------:R-:W-:-:S05]  /*da60*/  UIADD3 UR4, UR37, UR4, URZ ;  /* 0x0000000425047290 */ /* 0x000fca000fffe03f */
[----:B------:R-:W1:Y:S01]  /*da70*/  @P0 LDC R7, c[0x0][0xbf0] ;  /* 0x0002fc00ff070b82 */ /* 0x000e620000000800 */
[----:B0-----:R-:W-:-:S04]  /*da80*/  @P0 IMAD.HI.U32 R2, R6, R3, RZ ;  /* 0x0000000306020227 */ /* 0x001fc800078e00ff */
[----:B------:R-:W-:Y:S02]  /*da90*/  IMAD.U32 R3, RZ, RZ, UR37 ;  /* 0x00000025ff037e24 */ /* 0x000fe4000f8e00ff */
[----:B------:R-:W-:Y:S01]  /*daa0*/  IMAD.U32 R3, RZ, RZ, UR4 ;  /* 0x00000004ff037e24 */ /* 0x000fe2000f8e00ff */
[----:B-1----:R-:W-:Y:S01]  /*dab0*/  @P0 SHF.R.U32.HI R5, RZ, R7, R2 ;  /* 0x00000007ff050219 */ /* 0x002fe20000011602 */
[----:B------:R-:W-:-:S03]  /*dac0*/  IMAD.U32 R2, RZ, RZ, UR36 ;  /* 0x00000024ff027e24 */ /* 0x000fc6000f8e00ff */
[--C-:B------:R-:W-:Y:S01]  /*dad0*/  SHF.R.S32.HI R4, RZ, 0x1f, R5.reuse ;  /* 0x0000001fff047819 */ /* 0x100fe20000011405 */
[----:B------:R-:W-:Y:S02]  /*dae0*/  IMAD.MOV R7, RZ, RZ, -R5 ;  /* 0x000000ffff077224 */ /* 0x000fe400078e0a05 */
[----:B------:R-:W-:-:S04]  /*daf0*/  IMAD.WIDE.U32 R2, R5, UR8, R2 ;  /* 0x0000000805027c25 */ /* 0x000fc8000f8e0002 */
[----:B------:R-:W-:Y:S02]  /*db00*/  IMAD R7, R11, R7, R6 ;  /* 0x000000070b077224 */ /* 0x000fe400078e0206 */
[----:B------:R-:W-:Y:S02]  /*db10*/  IMAD R4, R4, UR8, RZ ;  /* 0x0000000804047c24 */ /* 0x000fe4000f8e02ff */
[----:B------:R-:W-:Y:S02]  /*db20*/  IMAD.U32 R6, RZ, RZ, UR38 ;  /* 0x00000026ff067e24 */ /* 0x000fe4000f8e00ff */
[----:B------:R-:W-:Y:S01]  /*db30*/  IMAD R9, R5, UR9, R4 ;  /* 0x0000000905097c24 */ /* 0x000fe2000f8e0204 */
[----:B------:R-:W-:Y:S01]  /*db40*/  SHF.R.S32.HI R4, RZ, 0x1f, R7 ;  /* 0x0000001fff047819 */ /* 0x000fe20000011407 */
[----:B------:R-:W-:Y:S01]  /*db50*/  ULDC.64 UR8, c[0x0][0xad8] ;  /* 0x0002b60000087ab9 */ /* 0x000fe20000000a00 */
[----:B------:R-:W-:Y:S02]  /*db60*/  IMAD R6, R6, 0x80, R13 ;  /* 0x0000008006067824 */ /* 0x000fe400078e020d */
[----:B------:R-:W-:-:S02]  /*db70*/  IMAD.IADD R3, R3, 0x1, R9 ;  /* 0x0000000103037824 */ /* 0x000fc400078e0209 */
[----:B------:R-:W-:Y:S02]  /*db80*/  IMAD R4, R4, UR8, RZ ;  /* 0x0000000804047c24 */ /* 0x000fe4000f8e02ff */
[----:B------:R-:W-:-:S04]  /*db90*/  IMAD.WIDE.U32 R2, R7, UR8, R2 ;  /* 0x0000000807027c25 */ /* 0x000fc8000f8e0002 */
[----:B------:R-:W-:Y:S01]  /*dba0*/  IMAD R5, R7, UR9, R4 ;  /* 0x0000000907057c24 */ /* 0x000fe2000f8e0204 */
[----:B------:R-:W-:Y:S01]  /*dbb0*/  ULDC.64 UR8, c[0x0][0xa80] ;  /* 0x0002a00000087ab9 */ /* 0x000fe20000000a00 */
[----:B-----5:R-:W-:Y:S02]  /*dbc0*/  IMAD R11, R0, R11, RZ ;  /* 0x0000000b000b7224 */ /* 0x020fe400078e02ff */
[----:B------:R-:W-:Y:S02]  /*dbd0*/  VIADD R4, R6, 0x40 ;  /* 0x0000004006047836 */ /* 0x000fe40000000000 */
[----:B------:R-:W-:Y:S01]  /*dbe0*/  IMAD.IADD R3, R3, 0x1, R5 ;  /* 0x0000000103037824 */ /* 0x000fe200078e0205 */
[----:B------:R-:W-:Y:S01]  /*dbf0*/  LEA R5, P2, R2, UR8, 0x1 ;  /* 0x0000000802057c11 */ /* 0x000fe2000f8408ff */
[----:B------:R-:W-:Y:S01]  /*dc00*/  VIADD R0, R6, 0x20 ;  /* 0x0000002006007836 */ /* 0x000fe20000000000 */
[----:B------:R-:W-:Y:S01]  /*dc10*/  ISETP.GE.AND P0, PT, R4, R11, PT ;  /* 0x0000000b0400720c */ /* 0x000fe20003f06270 */
[----:B------:R-:W-:Y:S01]  /*dc20*/  IMAD.SHL.U32 R7, R8, 0x8, RZ ;  /* 0x0000000808077824 */ /* 0x000fe200078e00ff */
[----:B------:R-:W-:-:S02]  /*dc30*/  LEA.HI.X R4, R2, UR9, R3, 0x1, P2 ;  /* 0x0000000902047c11 */ /* 0x000fc400090f0c03 */
[-C--:B------:R-:W-:Y:S01]  /*dc40*/  ISETP.GE.AND P2, PT, R6, R11.reuse, PT ;  /* 0x0000000b0600720c */ /* 0x080fe20003f46270 */
[C---:B------:R-:W-:Y:S01]  /*dc50*/  VIADD R15, R7.reuse, 0xc0 ;  /* 0x000000c0070f7836 */ /* 0x040fe20000000000 */
[----:B------:R-:W-:Y:S01]  /*dc60*/  ISETP.GE.AND P1, PT, R0, R11, PT ;  /* 0x0000000b0000720c */ /* 0x000fe20003f26270 */
[C---:B------:R-:W-:Y:S01]  /*dc70*/  VIADD R13, R7.reuse, 0x40 ;  /* 0x00000040070d7836 */ /* 0x040fe20000000000 */
[----:B------:R0:W1:Y:S01]  /*dc80*/  SHFL.IDX PT, R2, R5, RZ, 0x181f ;  /* 0x00181fff05027589 */ /* 0x00006200000e0000 */
[----:B------:R-:W-:Y:S01]  /*dc90*/  VIADD R9, R7, 0x80 ;  /* 0x0000008007097836 */ /* 0x000fe20000000000 */
[----:B------:R-:W-:Y:S02]  /*dca0*/  SHF.R.S32.HI R8, RZ, 0x1f, R7 ;  /* 0x0000001fff087819 */ /* 0x000fe40000011407 */
[----:B------:R0:W2:Y:S01]  /*dcb0*/  SHFL.IDX PT, R0, R4, RZ, 0x181f ;  /* 0x00181fff04007589 */ /* 0x0000a200000e0000 */
[----:B------:R-:W-:Y:S02]  /*dcc0*/  SHF.R.S32.HI R10, RZ, 0x1f, R15 ;  /* 0x0000001fff0a7819 */ /* 0x000fe4000001140f */
[----:B------:R-:W-:-:S02]  /*dcd0*/  SHF.R.S32.HI R12, RZ, 0x1f, R13 ;  /* 0x0000001fff0c7819 */ /* 0x000fc4000001140d */
[----:B------:R-:W-:Y:S01]  /*dce0*/  SHF.R.S32.HI R14, RZ, 0x1f, R9 ;  /* 0x0000001fff0e7819 */ /* 0x000fe20000011409 */
[----:B------:R-:W-:Y:S06]  /*dcf0*/  @P2 BRA `(.L_x_255) ;  /* 0x0000000000442947 */ /* 0x000fec0003800000 */
        /* <DEDUP_REMOVED lines=8> */
[----:B------:R3:W-:Y:S01]  /*dd80*/  @!P5 ST.E.128 desc[UR52][R20.64], RZ ;  /* 0x000000ff1400d985 */ /* 0x0007e2000c101d34 */
[----:B------:R-:W-:Y:S02]  /*dd90*/  @!P4 LEA.HI.X R25, R13, R0, R12, 0x1, P6 ;  /* 0x000000000d19c211 */ /* 0x000fe400030f0c0c */
[----:B------:R-:W-:-:S03]  /*dda0*/  @!P3 LEA R26, P6, R9, R2, 0x1 ;  /* 0x00000002091ab211 */ /* 0x000fc600078c08ff */
[----:B------:R3:W-:Y:S01]  /*ddb0*/  @!P4 ST.E.128 desc[UR52][R24.64], RZ ;  /* 0x000000ff1800c985 */ /* 0x0007e2000c101d34 */
[----:B------:R-:W-:Y:S02]  /*ddc0*/  @!P3 LEA.HI.X R27, R9, R0, R14, 0x1, P6 ;  /* 0x00000000091bb211 */ /* 0x000fe400030f0c0e */
[----:B------:R-:W-:-:S03]  /*ddd0*/  @!P2 LEA R2, P6, R15, R2, 0x1 ;  /* 0x000000020f02a211 */ /* 0x000fc600078c08ff */
[----:B------:R3:W-:Y:S01]  /*dde0*/  @!P3 ST.E.128 desc[UR52][R26.64], RZ ;  /* 0x000000ff1a00b985 */ /* 0x0007e2000c101d34 */
[----:B------:R-:W-:-:S05]  /*ddf0*/  @!P2 LEA.HI.X R3, R15, R0, R10, 0x1, P6 ;  /* 0x000000000f03a211 */ /* 0x000fca00030f0c0a */
[----:B------:R3:W-:Y:S04]  /*de00*/  @!P2 ST.E.128 desc[UR52][R2.64], RZ ;  /* 0x000000ff0200a985 */ /* 0x0007e8000c101d34 */
.L_x_255:
[----:B------:R-:W-:Y:S05]  /*de10*/  BSYNC B1 ;  /* 0x0000000000017941 */ /* 0x000fea0003800000 */
.L_x_254:
[----:B--2---:R2:W4:Y:S01]  /*de20*/  SHFL.IDX PT, R0, R4, 0x1, 0x181f ;  /* 0x00381f0004007f89 */ /* 0x00452200000e0000 */
[----:B------:R-:W-:Y:S03]  /*de30*/  BSSY B1, `(.L_x_256) ;  /* 0x0000014000017945 */ /* 0x000fe60003800000 */
[----:B-1-3--:R2:W1:Y:S01]  /*de40*/  SHFL.IDX PT, R2, R5, 0x1, 0x181f ;  /* 0x00381f0005027f89 */ /* 0x00a46200000e0000 */
[----:B------:R-:W-:Y:S05]  /*de50*/  @P1 BRA `(.L_x_257) ;  /* 0x0000000000441947 */ /* 0x000fea0003800000 */
[----:B------:R-:W-:Y:S02]  /*de60*/  ULDC UR4, c[0x0][0xac8] ;  /* 0x0002b20000047ab9 */ /* 0x000fe40000000800 */
[----:B------:R-:W-:Y:S02]  /*de70*/  ISETP.GE.AND P4, PT, R7, UR4, PT ;  /* 0x0000000407007c0c */ /* 0x000fe4000bf86270 */
[----:B------:R-:W-:Y:S02]  /*de80*/  ISETP.GE.AND P3, PT, R13, UR4, PT ;  /* 0x000000040d007c0c */ /* 0x000fe4000bf66270 */
[----:B------:R-:W-:Y:S02]  /*de90*/  ISETP.GE.AND P2, PT, R9, UR4, PT ;  /* 0x0000000409007c0c */ /* 0x000fe4000bf46270 */
[----:B------:R-:W-:-:S07]  /*dea0*/  ISETP.GE.AND P1, PT, R15, UR4, PT ;  /* 0x000000040f007c0c */ /* 0x000fce000bf26270 */
[-C--:B-1----:R-:W-:Y:S02]  /*deb0*/  @!P4 LEA R20, P6, R7, R2.reuse, 0x1 ;  /* 0x000000020714c211 */ /* 0x082fe400078c08ff */
[----:B------:R-:W-:Y:S02]  /*dec0*/  @!P3 LEA R24, P5, R13, R2, 0x1 ;  /* 0x000000020d18b211 */ /* 0x000fe400078a08ff */
[----:B----4-:R-:W-:Y:S02]  /*ded0*/  @!P4 LEA.HI.X R21, R7, R0, R8, 0x1, P6 ;  /* 0x000000000715c211 */ /* 0x010fe400030f0c08 */
[----:B------:R-:W-:Y:S02]  /*dee0*/  @!P2 LEA R26, P6, R9, R2, 0x1 ;  /* 0x00000002091aa211 */ /* 0x000fe400078c08ff */
[----:B------:R-:W-:Y:S01]  /*def0*/  @!P3 LEA.HI.X R25, R13, R0, R12, 0x1, P5 ;  /* 0x000000000d19b211 */ /* 0x000fe200028f0c0c */
[----:B------:R3:W-:Y:S01]  /*df00*/  @!P4 ST.E.128 desc[UR52][R20.64], RZ ;  /* 0x000000ff1400c985 */ /* 0x0007e2000c101d34 */
[----:B------:R-:W-:-:S02]  /*df10*/  @!P1 LEA R2, P5, R15, R2, 0x1 ;  /* 0x000000020f029211 */ /* 0x000fc400078a08ff */
[-C--:B------:R-:W-:Y:S01]  /*df20*/  @!P2 LEA.HI.X R27, R9, R0.reuse, R14, 0x1, P6 ;  /* 0x00000000091ba211 */ /* 0x080fe200030f0c0e */
[----:B------:R3:W-:Y:S01]  /*df30*/  @!P3 ST.E.128 desc[UR52][R24.64], RZ ;  /* 0x000000ff1800b985 */ /* 0x0007e2000c101d34 */
[----:B------:R-:W-:-:S03]  /*df40*/  @!P1 LEA.HI.X R3, R15, R0, R10, 0x1, P5 ;  /* 0x000000000f039211 */ /* 0x000fc600028f0c0a */
[----:B------:R3:W-:Y:S04]  /*df50*/  @!P2 ST.E.128 desc[UR52][R26.64], RZ ;  /* 0x000000ff1a00a985 */ /* 0x0007e8000c101d34 */
[----:B------:R3:W-:Y:S02]  /*df60*/  @!P1 ST.E.128 desc[UR52][R2.64], RZ ;  /* 0x000000ff02009985 */ /* 0x0007e4000c101d34 */
.L_x_257:
[----:B------:R-:W-:Y:S05]  /*df70*/  BSYNC B1 ;  /* 0x0000000000017941 */ /* 0x000fea0003800000 */
.L_x_256:
[----:B----4-:R4:W0:Y:S01]  /*df80*/  SHFL.IDX PT, R0, R4, 0x2, 0x181f ;  /* 0x00581f0004007f89 */ /* 0x01082200000e0000 */
        /* <DEDUP_REMOVED lines=9> */
[-C--:B------:R-:W-:Y:S02]  /*e020*/  @!P2 LEA R24, P5, R13, R2.reuse, 0x1 ;  /* 0x000000020d18a211 */ /* 0x080fe400078a08ff */
[----:B------:R-:W-:Y:S02]  /*e030*/  @!P1 LEA R26, P4, R9, R2, 0x1 ;  /* 0x00000002091a9211 */ /* 0x000fe400078808ff */
[----:B0-----:R-:W-:Y:S02]  /*e040*/  @!P3 LEA.HI.X R21, R7, R0, R8, 0x1, P6 ;  /* 0x000000000715b211 */ /* 0x001fe400030f0c08 */
[----:B------:R-:W-:Y:S02]  /*e050*/  @!P0 LEA R2, P6, R15, R2, 0x1 ;  /* 0x000000020f028211 */ /* 0x000fe400078c08ff */
[-C--:B------:R-:W-:Y:S01]  /*e060*/  @!P2 LEA.HI.X R25, R13, R0.reuse, R12, 0x1, P5 ;  /* 0x000000000d19a211 */ /* 0x080fe200028f0c0c */
[----:B------:R3:W-:Y:S01]  /*e070*/  @!P3 ST.E.128 desc[UR52][R20.64], RZ ;  /* 0x000000ff1400b985 */ /* 0x0007e2000c101d34 */
[----:B------:R-:W-:-:S02]  /*e080*/  @!P1 LEA.HI.X R27, R9, R0, R14, 0x1, P4 ;  /* 0x00000000091b9211 */ /* 0x000fc400020f0c0e */
[----:B------:R-:W-:Y:S01]  /*e090*/  @!P0 LEA.HI.X R3, R15, R0, R10, 0x1, P6 ;  /* 0x000000000f038211 */ /* 0x000fe200030f0c0a */
[----:B------:R3:W-:Y:S04]  /*e0a0*/  @!P2 ST.E.128 desc[UR52][R24.64], RZ ;  /* 0x000000ff1800a985 */ /* 0x0007e8000c101d34 */
[----:B------:R3:W-:Y:S04]  /*e0b0*/  @!P1 ST.E.128 desc[UR52][R26.64], RZ ;  /* 0x000000ff1a009985 */ /* 0x0007e8000c101d34 */
[----:B------:R3:W-:Y:S02]  /*e0c0*/  @!P0 ST.E.128 desc[UR52][R2.64], RZ ;  /* 0x000000ff02008985 */ /* 0x0007e4000c101d34 */
.L_x_259:
[----:B------:R-:W-:Y:S05]  /*e0d0*/  BSYNC B1 ;  /* 0x0000000000017941 */ /* 0x000fea0003800000 */
.L_x_258:
[----:B0-----:R-:W-:Y:S01]  /*e0e0*/  VIADD R0, R6, 0x60 ;  /* 0x0000006006007836 */ /* 0x001fe20000000000 */
[----:B--2-4-:R-:W0:Y:S04]  /*e0f0*/  SHFL.IDX PT, R4, R4, 0x3, 0x181f ;  /* 0x00781f0004047f89 */ /* 0x014e2800000e0000 */
[----:B------:R-:W-:Y:S01]  /*e100*/  ISETP.GE.AND P0, PT, R0, R11, PT ;  /* 0x0000000b0000720c */ /* 0x000fe20003f06270 */
[----:B-1-3--:R1:W2:-:S12]  /*e110*/  SHFL.IDX PT, R2, R5, 0x3, 0x181f ;  /* 0x00781f0005027f89 */ /* 0x00a29800000e0000 */
[----:B-1----:R-:W-:Y:S05]  /*e120*/  @P0 BRA `(.L_x_248) ;  /* 0x0000000000440947 */ /* 0x002fea0003800000 */
[----:B------:R-:W-:Y:S02]  /*e130*/  ULDC UR4, c[0x0][0xac8] ;  /* 0x0002b20000047ab9 */ /* 0x000fe40000000800 */
[----:B------:R-:W-:Y:S02]  /*e140*/  ISETP.GE.AND P3, PT, R7, UR4, PT ;  /* 0x0000000407007c0c */ /* 0x000fe4000bf66270 */
[----:B------:R-:W-:Y:S02]  /*e150*/  ISETP.GE.AND P2, PT, R13, UR4, PT ;  /* 0x000000040d007c0c */ /* 0x000fe4000bf46270 */
[----:B------:R-:W-:Y:S02]  /*e160*/  ISETP.GE.AND P1, PT, R9, UR4, PT ;  /* 0x0000000409007c0c */ /* 0x000fe4000bf26270 */
[----:B------:R-:W-:-:S07]  /*e170*/  ISETP.GE.AND P0, PT, R15, UR4, PT ;  /* 0x000000040f007c0c */ /* 0x000fce000bf06270 */
[----:B--2---:R-:W-:-:S04]  /*e180*/  @!P3 LEA R6, P4, R7, R2, 0x1 ;  /* 0x000000020706b211 */ /* 0x004fc800078808ff */
[----:B0-----:R-:W-:Y:S02]  /*e190*/  @!P3 LEA.HI.X R7, R7, R4, R8, 0x1, P4 ;  /* 0x000000040707b211 */ /* 0x001fe400020f0c08 */
[-C--:B------:R-:W-:Y:S02]  /*e1a0*/  @!P2 LEA R20, P4, R13, R2.reuse, 0x1 ;  /* 0x000000020d14a211 */ /* 0x080fe400078808ff */
[-C--:B------:R-:W-:Y:S01]  /*e1b0*/  @!P1 LEA R8, P5, R9, R2.reuse, 0x1 ;  /* 0x0000000209089211 */ /* 0x080fe200078a08ff */
[----:B------:R0:W-:Y:S01]  /*e1c0*/  @!P3 ST.E.128 desc[UR52][R6.64], RZ ;  /* 0x000000ff0600b985 */ /* 0x0001e2000c101d34 */
[----:B------:R-:W-:Y:S02]  /*e1d0*/  @!P0 LEA R2, P6, R15, R2, 0x1 ;  /* 0x000000020f028211 */ /* 0x000fe400078c08ff */
[-C--:B------:R-:W-:Y:S02]  /*e1e0*/  @!P2 LEA.HI.X R21, R13, R4.reuse, R12, 0x1, P4 ;  /* 0x000000040d15a211 */ /* 0x080fe400020f0c0c */
[----:B------:R-:W-:-:S02]  /*e1f0*/  @!P1 LEA.HI.X R9, R9, R4, R14, 0x1, P5 ;  /* 0x0000000409099211 */ /* 0x000fc400028f0c0e */
[----:B------:R-:W-:Y:S01]  /*e200*/  @!P0 LEA.HI.X R3, R15, R4, R10, 0x1, P6 ;  /* 0x000000040f038211 */ /* 0x000fe200030f0c0a */
[----:B------:R0:W-:Y:S04]  /*e210*/  @!P2 ST.E.128 desc[UR52][R20.64], RZ ;  /* 0x000000ff1400a985 */ /* 0x0001e8000c101d34 */
[----:B------:R0:W-:Y:S04]  /*e220*/  @!P1 ST.E.128 desc[UR52][R8.64], RZ ;  /* 0x000000ff08009985 */ /* 0x0001e8000c101d34 */
[----:B------:R0:W-:Y:S02]  /*e230*/  @!P0 ST.E.128 desc[UR52][R2.64], RZ ;  /* 0x000000ff02008985 */ /* 0x0001e4000c101d34 */
.L_x_248:
[----:B------:R-:W-:Y:S05]  /*e240*/  BSYNC B0 ;  /* 0x0000000000007941 */ /* 0x000fea0003800000 */
.L_x_238:
[----:B------:R-:W-:Y:S02]  /*e250*/  ULDC UR4, c[0x0][0xc3c] ;  /* 0x00030f0000047ab9 */ /* 0x000fe40000000800 */
[----:B------:R-:W-:-:S06]  /*e260*/  UISETP.GE.AND UP0, UPT, UR7, UR4, UPT ;  /* 0x000000040700728c */ /* 0x000fcc000bf06270 */
[----:B------:R-:W-:-:S13]  /*e270*/  PLOP3.LUT P0, PT, PT, PT, UP0, 0x80, 0x0 ;  /* 0x000000000000781c */ /* 0x000fda0003f0f008 */
[----:B------:R-:W-:Y:S05]  /*e280*/  @!P0 BRA `(.L_x_260) ;  /* 0xffffff2c00808947 */ /* 0x000fea000383ffff */
[----:B------:R-:W-:Y:S05]  /*e290*/  EXIT ;  /* 0x000000000000794d */ /* 0x000fea0003800000 */
.L_x_209:
[----:B------:R-:W-:-:S08]  /*e2a0*/  NOP ;  /* 0x0000000000007918 */ /* 0x000fd00000000000 */
[----:B------:R-:W0:-:S00]  /*e2b0*/  USETMAXREG.DEALLOC.CTAPOOL 0x28 ;  /* 0x00000028000079c8 */ /* 0x000e0000080e0500 */
[----:B0-----:R-:W-:Y:S02]  /*e2c0*/  LOP3.LUT R0, R0, 0x3, RZ, 0xc0, !PT ;  /* 0x0000000300007812 */ /* 0x001fe400078ec0ff */
[----:B------:R-:W-:-:S04]  /*e2d0*/  LOP3.LUT R25, R25, 0xfffffeff, RZ, 0xc0, !PT ;  /* 0xfffffeff19197812 */ /* 0x000fc800078ec0ff */
[----:B------:R-:W0:Y:S02]  /*e2e0*/  SHFL.IDX PT, R0, R0, RZ, 0x1f ;  /* 0x00001fff00007589 */ /* 0x000e2400000e0000 */
[----:B0-----:R-:W-:-:S13]  /*e2f0*/  ISETP.NE.AND P0, PT, R0, RZ, PT ;  /* 0x000000ff0000720c */ /* 0x001fda0003f05270 */
[----:B------:R-:W-:Y:S01]  /*e300*/  @P0 BAR.SYNC.DEFER_BLOCKING 0x5, 0x180 ;  /* 0x0146000000000b1d */ /* 0x000fe20000010000 */
[----:B------:R-:W-:Y:S02]  /*e310*/  @P0 MOV R3, 0x400 ;  /* 0x0000040000030802 */ /* 0x000fe40000000f00 */
[----:B------:R-:W-:Y:S02]  /*e320*/  @P0 LOP3.LUT R25, R25, 0x100, RZ, 0xfc, !PT ;  /* 0x0000010019190812 */ /* 0x000fe400078efcff */
[----:B------:R-:W-:-:S05]  /*e330*/  @P0 LEA R2, R2, R3, 0x18 ;  /* 0x0000000302020211 */ /* 0x000fca00078ec0ff */
[----:B------:R-:W0:Y:S02]  /*e340*/  @P0 LDS.128 R32, [R2+0x388d0] ;  /* 0x0388d00002200984 */ /* 0x000e240000000c00 */
[----:B0-----:R-:W-:Y:S01]  /*e350*/  @P0 R2UR UR39, R35 ;  /* 0x00000000232702ca */ /* 0x001fe200000e0000 */
[----:B------:R-:W-:Y:S06]  /*e360*/  @P0 BAR.ARV 0x4, 0x180 ;  /* 0x0106000000000b1d */ /* 0x000fec0000002000 */
[----:B------:R-:W-:Y:S08]  /*e370*/  @P0 BRA `(.L_x_261) ;  /* 0x0000000800b00947 */ /* 0x000ff00003800000 */
[----:B------:R-:W0:Y:S01]  /*e380*/  S2R R4, SR_TID.X ;  /* 0x0000000000047919 */ /* 0x000e220000002100 */
[----:B------:R-:W-:Y:S01]  /*e390*/  ULDC UR4, c[0x0][0xc3c] ;  /* 0x00030f0000047ab9 */ /* 0x000fe20000000800 */
[----:B------:R-:W-:Y:S01]  /*e3a0*/  IMAD.MOV.U32 R0, RZ, RZ, RZ ;  /* 0x000000ffff007224 */ /* 0x000fe200078e00ff */
[----:B------:R-:W1:Y:S01]  /*e3b0*/  LDC R15, c[0x0][0xc38] ;  /* 0x00030e00ff0f7b82 */ /* 0x000e620000000800 */
[----:B------:R-:W-:Y:S01]  /*e3c0*/  IMAD.MOV.U32 R9, RZ, RZ, RZ ;  /* 0x000000ffff097224 */ /* 0x000fe200078e00ff */
[----:B0-----:R-:W-:-:S04]  /*e3d0*/  LOP3.LUT R7, R4, 0x1f, RZ, 0xc0, !PT ;  /* 0x0000001f04077812 */ /* 0x001fc800078ec0ff */
[----:B------:R-:W-:-:S04]  /*e3e0*/  ISETP.NE.AND P0, PT, R7, 0x1f, PT ;  /* 0x0000001f0700780c */ /* 0x000fc80003f05270 */
[----:B------:R-:W-:-:S13]  /*e3f0*/  ISETP.GE.OR P1, PT, R7, UR4, !P0 ;  /* 0x0000000407007c0c */ /* 0x000fda000c726670 */
[----:B------:R-:W0:Y:S08]  /*e400*/  @!P1 LDC.64 R4, c[0x0][0xc80] ;  /* 0x00032000ff049b82 */ /* 0x000e300000000a00 */
[----:B------:R-:W2:Y:S01]  /*e410*/  @!P1 LDC.64 R2, c[0x0][0xc78] ;  /* 0x00031e00ff029b82 */ /* 0x000ea20000000a00 */
[----:B0-----:R-:W-:-:S05]  /*e420*/  @!P1 IMAD.WIDE.U32 R4, R7, 0x4, R4 ;  /* 0x0000000407049825 */ /* 0x001fca00078e0004 */
[----:B------:R-:W3:Y:S01]  /*e430*/  @!P1 LDG.E R0, desc[UR52][R4.64] ;  /* 0x0000003404009981 */ /* 0x000ee2000c1e1900 */
[----:B--2---:R-:W-:-:S05]  /*e440*/  @!P1 IMAD.WIDE.U32 R2, R7, 0x4, R2 ;  /* 0x0000000407029825 */ /* 0x004fca00078e0002 */
[----:B------:R-:W3:Y:S01]  /*e450*/  @!P1 LDG.E R9, desc[UR52][R2.64] ;  /* 0x0000003402099981 */ /* 0x000ee2000c1e1900 */
[C---:B------:R-:W-:Y:S02]  /*e460*/  ISETP.NE.AND P1, PT, R7.reuse, RZ, PT ;  /* 0x000000ff0700720c */ /* 0x040fe40003f25270 */
[C---:B------:R-:W-:Y:S02]  /*e470*/  ISETP.GE.U32.AND P2, PT, R7.reuse, 0x2, PT ;  /* 0x000000020700780c */ /* 0x040fe40003f46070 */
[C---:B------:R-:W-:Y:S02]  /*e480*/  ISETP.GE.U32.AND P3, PT, R7.reuse, 0x4, PT ;  /* 0x000000040700780c */ /* 0x040fe40003f66070 */
[C---:B------:R-:W-:Y:S02]  /*e490*/  ISETP.GE.U32.AND P4, PT, R7.reuse, 0x8, PT ;  /* 0x000000080700780c */ /* 0x040fe40003f86070 */
[----:B------:R-:W-:Y:S01]  /*e4a0*/  ISETP.GE.U32.AND P5, PT, R7, 0x10, PT ;  /* 0x000000100700780c */ /* 0x000fe20003fa6070 */
[----:B------:R-:W-:Y:S01]  /*e4b0*/  UMOV UR4, URZ ;  /* 0x0000003f00047c82 */ /* 0x000fe20008000000 */
[----:B---3--:R-:W-:-:S05]  /*e4c0*/  IMAD R6, R0, R9, RZ ;  /* 0x0000000900067224 */ /* 0x008fca00078e02ff */
[----:B------:R-:W0:Y:S02]  /*e4d0*/  SHFL.UP PT, R8, R6, 0x1, RZ ;  /* 0x0420000006087989 */ /* 0x000e2400000e00ff */
[----:B0-----:R-:W-:-:S05]  /*e4e0*/  SEL R11, R8, RZ, P1 ;  /* 0x000000ff080b7207 */ /* 0x001fca0000800000 */
[----:B------:R-:W-:-:S05]  /*e4f0*/  IMAD.IADD R11, R6, 0x1, R11 ;  /* 0x00000001060b7824 */ /* 0x000fca00078e020b */
        /* <DEDUP_REMOVED lines=9> */
[----:B------:R-:W0:Y:S01]  /*e590*/  SHFL.UP PT, R4, R2, 0x10, RZ ;  /* 0x0600000002047989 */ /* 0x000e2200000e00ff */
[----:B------:R-:W2:Y:S01]  /*e5a0*/  S2R R11, SR_CTAID.X ;  /* 0x00000000000b7919 */ /* 0x000ea20000002500 */
[----:B0-----:R-:W-:-:S05]  /*e5b0*/  SEL R5, R4, RZ, P5 ;  /* 0x000000ff04057207 */ /* 0x001fca0002800000 */
[----:B------:R-:W-:-:S05]  /*e5c0*/  IMAD.IADD R5, R2, 0x1, R5 ;  /* 0x0000000102057824 */ /* 0x000fca00078e0205 */
[----:B------:R-:W1:Y:S02]  /*e5d0*/  SHFL.IDX PT, R6, R5, 0x1f, 0x1f ;  /* 0x03e01f0005067f89 */ /* 0x000e6400000e0000 */
[----:B-1----:R-:W-:-:S05]  /*e5e0*/  IMAD R6, R6, R15, RZ ;  /* 0x0000000f06067224 */ /* 0x002fca00078e02ff */
[----:B--2---:R-:W-:Y:S01]  /*e5f0*/  ISETP.GT.AND P6, PT, R6, R11, PT ;  /* 0x0000000b0600720c */ /* 0x004fe20003fc4270 */
[----:B------:R-:W-:-:S12]  /*e600*/  IMAD.MOV.U32 R3, RZ, RZ, R6 ;  /* 0x000000ffff037224 */ /* 0x000fd800078e0006 */
[----:B------:R-:W-:Y:S05]  /*e610*/  @P6 BRA `(.L_x_262) ;  /* 0x00000000009c6947 */ /* 0x000fea0003800000 */
[----:B------:R-:W-:Y:S01]  /*e620*/  IMAD.MOV.U32 R6, RZ, RZ, R3 ;  /* 0x000000ffff067224 */ /* 0x000fe200078e0003 */
[----:B------:R-:W-:Y:S01]  /*e630*/  UMOV UR4, URZ ;  /* 0x0000003f00047c82 */ /* 0x000fe20008000000 */
[----:B------:R-:W-:-:S05]  /*e640*/  ULDC UR5, c[0x0][0xc3c] ;  /* 0x00030f0000057ab9 */ /* 0x000fca0000000800 */
.L_x_264:
[----:B------:R-:W-:-:S04]  /*e650*/  UIADD3 UR4, UR4, 0x1f, URZ ;  /* 0x0000001f04047890 */ /* 0x000fc8000fffe03f */
[----:B------:R-:W-:-:S06]  /*e660*/  UISETP.GE.AND UP0, UPT, UR4, UR5, UPT ;  /* 0x000000050400728c */ /* 0x000fcc000bf06270 */
[----:B------:R-:W-:-:S13]  /*e670*/  PLOP3.LUT P6, PT, PT, PT, UP0, 0x40, 0x0 ;  /* 0x000000000000781c */ /* 0x000fda0003fce808 */
[----:B------:R-:W-:Y:S05]  /*e680*/  @!P6 BRA `(.L_x_263) ;  /* 0x0000000400c0e947 */ /* 0x000fea0003800000 */
[----:B------:R-:W-:Y:S02]  /*e690*/  VIADD R9, R7, UR4 ;  /* 0x0000000407097c36 */ /* 0x000fe40008000000 */
[----:B------:R-:W-:-:S03]  /*e6a0*/  IMAD.MOV.U32 R0, RZ, RZ, RZ ;  /* 0x000000ffff007224 */ /* 0x000fc600078e00ff */
[----:B------:R-:W-:-:S13]  /*e6b0*/  ISETP.GE.OR P6, PT, R9, UR5, !P0 ;  /* 0x0000000509007c0c */ /* 0x000fda000c7c6670 */
[----:B------:R-:W0:Y:S08]  /*e6c0*/  @!P6 LDC.64 R4, c[0x0][0xc80] ;  /* 0x00032000ff04eb82 */ /* 0x000e300000000a00 */
[----:B------:R-:W1:Y:S01]  /*e6d0*/  @!P6 LDC.64 R2, c[0x0][0xc78] ;  /* 0x00031e00ff02eb82 */ /* 0x000e620000000a00 */
[----:B0-----:R-:W-:-:S05]  /*e6e0*/  @!P6 IMAD.WIDE R4, R9, 0x4, R4 ;  /* 0x000000040904e825 */ /* 0x001fca00078e0204 */
[----:B------:R-:W2:Y:S01]  /*e6f0*/  @!P6 LDG.E R0, desc[UR52][R4.64] ;  /* 0x000000340400e981 */ /* 0x000ea2000c1e1900 */
[----:B-1----:R-:W-:-:S04]  /*e700*/  @!P6 IMAD.WIDE R2, R9, 0x4, R2 ;  /* 0x000000040902e825 */ /* 0x002fc800078e0202 */
[----:B------:R-:W-:-:S06]  /*e710*/  IMAD.MOV.U32 R9, RZ, RZ, RZ ;  /* 0x000000ffff097224 */ /* 0x000fcc00078e00ff */
[----:B------:R-:W2:Y:S02]  /*e720*/  @!P6 LDG.E R9, desc[UR52][R2.64] ;  /* 0x000000340209e981 */ /* 0x000ea4000c1e1900 */
[----:B--2---:R-:W-:-:S05]  /*e730*/  IMAD R15, R0, R9, RZ ;  /* 0x00000009000f7224 */ /* 0x004fca00078e02ff */
[----:B------:R-:W0:Y:S02]  /*e740*/  SHFL.UP PT, R8, R15, 0x1, RZ ;  /* 0x042000000f087989 */ /* 0x000e2400000e00ff */
[----:B0-----:R-:W-:-:S05]  /*e750*/  SEL R8, R8, RZ, P1 ;  /* 0x000000ff08087207 */ /* 0x001fca0000800000 */
[----:B------:R-:W-:Y:S02]  /*e760*/  IMAD.IADD R8, R15, 0x1, R8 ;  /* 0x000000010f087824 */ /* 0x000fe400078e0208 */
[----:B------:R-:W0:Y:S03]  /*e770*/  LDC R15, c[0x0][0xc38] ;  /* 0x00030e00ff0f7b82 */ /* 0x000e260000000800 */
[----:B------:R-:W1:Y:S02]  /*e780*/  SHFL.UP PT, R10, R8, 0x2, RZ ;  /* 0x04400000080a7989 */ /* 0x000e6400000e00ff */
[----:B-1----:R-:W-:-:S05]  /*e790*/  SEL R13, R10, RZ, P2 ;  /* 0x000000ff0a0d7207 */ /* 0x002fca0001000000 */
[----:B------:R-:W-:-:S05]  /*e7a0*/  IMAD.IADD R13, R8, 0x1, R13 ;  /* 0x00000001080d7824 */ /* 0x000fca00078e020d */
        /* <DEDUP_REMOVED lines=9> */
[----:B------:R-:W0:Y:S02]  /*e840*/  SHFL.IDX PT, R2, R5, 0x1f, 0x1f ;  /* 0x03e01f0005027f89 */ /* 0x000e2400000e0000 */
[----:B0-----:R-:W-:-:S04]  /*e850*/  IMAD R3, R2, R15, RZ ;  /* 0x0000000f02037224 */ /* 0x001fc800078e02ff */
[----:B------:R-:W-:-:S05]  /*e860*/  IMAD.IADD R6, R3, 0x1, R6 ;  /* 0x0000000103067824 */ /* 0x000fca00078e0206 */
[----:B------:R-:W-:-:S13]  /*e870*/  ISETP.GT.AND P6, PT, R6, R11, PT ;  /* 0x0000000b0600720c */ /* 0x000fda0003fc4270 */
[----:B------:R-:W-:Y:S05]  /*e880*/  @!P6 BRA `(.L_x_264) ;  /* 0xfffffffc0070e947 */ /* 0x000fea000383ffff */
.L_x_262:
[----:B------:R-:W-:Y:S02]  /*e890*/  IMAD.IADD R8, R6, 0x1, -R3 ;  /* 0x0000000106087824 */ /* 0x000fe400078e0a03 */
[----:B------:R-:W-:Y:S02]  /*e8a0*/  IMAD.MOV.U32 R32, RZ, RZ, RZ ;  /* 0x000000ffff207224 */ /* 0x000fe400078e00ff */
[----:B------:R-:W-:-:S05]  /*e8b0*/  IMAD R2, R5, R15, R8 ;  /* 0x0000000f05027224 */ /* 0x000fca00078e0208 */
[----:B------:R-:W-:-:S13]  /*e8c0*/  ISETP.GT.AND P0, PT, R2, R11, PT ;  /* 0x0000000b0200720c */ /* 0x000fda0003f04270 */
[----:B------:R-:W-:Y:S02]  /*e8d0*/  VOTEU.ANY UR5, UPT, !P0 ;  /* 0x0000000000057886 */ /* 0x000fe400040e0100 */
[----:B------:R-:W-:Y:S02]  /*e8e0*/  UPOPC UR39, UR5 ;  /* 0x00000005002772bf */ /* 0x000fe40008000000 */
[----:B------:R-:W-:-:S04]  /*e8f0*/  ISETP.NE.AND P0, PT, RZ, UR5, PT ;  /* 0x00000005ff007c0c */ /* 0x000fc8000bf05270 */
[----:B------:R-:W-:Y:S02]  /*e900*/  IMAD.U32 R13, RZ, RZ, UR39 ;  /* 0x00000027ff0d7e24 */ /* 0x000fe4000f8e00ff */
[----:B------:R-:W-:-:S03]  /*e910*/  IMAD.U32 R10, RZ, RZ, UR39 ;  /* 0x00000027ff0a7e24 */ /* 0x000fc6000f8e00ff */
[----:B------:R-:W0:Y:S04]  /*e920*/  SHFL.IDX PT, R0, R0, R13, 0x1f ;  /* 0x00001f0d00007589 */ /* 0x000e2800000e0000 */
[----:B------:R1:W2:Y:S01]  /*e930*/  SHFL.IDX PT, R9, R9, R10, 0x1f ;  /* 0x00001f0a09097589 */ /* 0x0002a200000e0000 */
[----:B0-----:R-:W-:-:S04]  /*e940*/  IABS R4, R0 ;  /* 0x0000000000047213 */ /* 0x001fc80000000000 */
[----:B------:R-:W0:Y:S08]  /*e950*/  I2F.RP R6, R4 ;  /* 0x0000000400067306 */ /* 0x000e300000209400 */
[----:B0-----:R-:W0:Y:S02]  /*e960*/  MUFU.RCP R6, R6 ;  /* 0x0000000600067308 */ /* 0x001e240000001000 */
[----:B0-----:R-:W-:-:S06]  /*e970*/  VIADD R2, R6, 0xffffffe ;  /* 0x0ffffffe06027836 */ /* 0x001fcc0000000000 */
[----:B------:R-:W0:Y:S02]  /*e980*/  F2I.FTZ.U32.TRUNC.NTZ R3, R2 ;  /* 0x0000000200037305 */ /* 0x000e24000021f000 */
[----:B0-----:R-:W-:Y:S01]  /*e990*/  IMAD.MOV R12, RZ, RZ, -R3 ;  /* 0x000000ffff0c7224 */ /* 0x001fe200078e0a03 */
[----:B-12---:R-:W-:Y:S06]  /*e9a0*/  @!P0 BRA `(.L_x_265) ;  /* 0x00000000000c8947 */ /* 0x006fec0003800000 */
[----:B------:R-:W-:-:S06]  /*e9b0*/  UIADD3 UR5, UR39, -0x1, URZ ;  /* 0xffffffff27057890 */ /* 0x000fcc000fffe03f */
[----:B------:R-:W-:-:S06]  /*e9c0*/  IMAD.U32 R32, RZ, RZ, UR5 ;  /* 0x00000005ff207e24 */ /* 0x000fcc000f8e00ff */
[----:B------:R0:W1:Y:S02]  /*e9d0*/  SHFL.IDX PT, R32, R5, R32, 0x1f ;  /* 0x00001f2005207589 */ /* 0x00006400000e0000 */
.L_x_265:
[----:B-1----:R-:W-:Y:S01]  /*e9e0*/  IMAD R32, R32, R15, R8 ;  /* 0x0000000f20207224 */ /* 0x002fe200078e0208 */
[----:B------:R-:W-:Y:S01]  /*e9f0*/  IABS R2, R9 ;  /* 0x0000000900027213 */ /* 0x000fe20000000000 */
[----:B0-----:R-:W-:Y:S01]  /*ea00*/  IMAD.MOV.U32 R5, RZ, RZ, R12 ;  /* 0x000000ffff057224 */ /* 0x001fe200078e000c */
[----:B------:R-:W-:Y:S01]  /*ea10*/  IABS R10, R0 ;  /* 0x00000000000a7213 */ /* 0x000fe20000000000 */
[----:B------:R-:W-:Y:S01]  /*ea20*/  IMAD.IADD R33, R11, 0x1, -R32 ;  /* 0x000000010b217824 */ /* 0x000fe200078e0a20 */
[----:B------:R-:W-:Y:S01]  /*ea30*/  UIADD3 UR39, UR39, UR4, URZ ;  /* 0x0000000427277290 */ /* 0x000fe2000fffe03f */
[----:B------:R-:W-:Y:S02]  /*ea40*/  IMAD R11, R5, R4, RZ ;  /* 0x00000004050b7224 */ /* 0x000fe400078e02ff */
[----:B------:R-:W-:Y:S01]  /*ea50*/  IMAD.MOV.U32 R5, RZ, RZ, R2 ;  /* 0x000000ffff057224 */ /* 0x000fe200078e0002 */
[----:B------:R-:W-:Y:S01]  /*ea60*/  IABS R8, R33 ;  /* 0x0000002100087213 */ /* 0x000fe20000000000 */
[----:B------:R-:W-:-:S02]  /*ea70*/  IMAD.MOV.U32 R2, RZ, RZ, RZ ;  /* 0x000000ffff027224 */ /* 0x000fc400078e00ff */
[----:B------:R-:W0:Y:S01]  /*ea80*/  I2F.RP R6, R5 ;  /* 0x0000000500067306 */ /* 0x000e220000209400 */
[----:B------:R-:W-:Y:S02]  /*ea90*/  IMAD.MOV R10, RZ, RZ, -R10 ;  /* 0x000000ffff0a7224 */ /* 0x000fe400078e0a0a */
[----:B------:R-:W-:-:S04]  /*eaa0*/  IMAD.HI.U32 R2, R3, R11, R2 ;  /* 0x0000000b03027227 */ /* 0x000fc800078e0002 */
[----:B------:R-:W-:Y:S02]  /*eab0*/  IMAD.MOV.U32 R3, RZ, RZ, R8 ;  /* 0x000000ffff037224 */ /* 0x000fe400078e0008 */
[----:B------:R-:W-:Y:S02]  /*eac0*/  IMAD.MOV.U32 R8, RZ, RZ, R10 ;  /* 0x000000ffff087224 */ /* 0x000fe400078e000a */
[----:B------:R-:W-:-:S04]  /*ead0*/  IMAD.HI.U32 R2, R2, R3, RZ ;  /* 0x0000000302027227 */ /* 0x000fc800078e00ff */
[----:B------:R-:W-:Y:S01]  /*eae0*/  IMAD R3, R2, R8, R3 ;  /* 0x0000000802037224 */ /* 0x000fe200078e0203 */
[----:B0-----:R-:W0:Y:S04]  /*eaf0*/  MUFU.RCP R6, R6 ;  /* 0x0000000600067308 */ /* 0x001e280000001000 */
[----:B------:R-:W-:-:S13]  /*eb00*/  ISETP.GT.U32.AND P1, PT, R4, R3, PT ;  /* 0x000000030400720c */ /* 0x000fda0003f24070 */
[----:B------:R-:W-:Y:S02]  /*eb10*/  @!P1 IMAD.IADD R3, R3, 0x1, -R4 ;  /* 0x0000000103039824 */ /* 0x000fe400078e0a04 */
[----:B0-----:R-:W-:Y:S02]  /*eb20*/  VIADD R8, R6, 0xffffffe ;  /* 0x0ffffffe06087836 */ /* 0x001fe40000000000 */
[----:B------:R-:W-:Y:S01]  /*eb30*/  @!P1 VIADD R2, R2, 0x1 ;  /* 0x0000000102029836 */ /* 0x000fe20000000000 */
[----:B------:R-:W-:Y:S02]  /*eb40*/  ISETP.GE.U32.AND P0, PT, R3, R4, PT ;  /* 0x000000040300720c */ /* 0x000fe40003f06070 */
[----:B------:R-:W-:Y:S01]  /*eb50*/  LOP3.LUT R4, R33, R0, RZ, 0x3c, !PT ;  /* 0x0000000021047212 */ /* 0x000fe200078e3cff */
[----:B------:R0:W1:Y:S01]  /*eb60*/  F2I.FTZ.U32.TRUNC.NTZ R3, R8 ;  /* 0x0000000800037305 */ /* 0x000062000021f000 */
[----:B------:R-:W-:Y:S02]  /*eb70*/  ISETP.NE.AND P1, PT, R0, RZ, PT ;  /* 0x000000ff0000720c */ /* 0x000fe40003f25270 */
[----:B------:R-:W-:-:S02]  /*eb80*/  ISETP.GE.AND P2, PT, R4, RZ, PT ;  /* 0x000000ff0400720c */ /* 0x000fc40003f46270 */
[----:B0-----:R-:W-:-:S05]  /*eb90*/  IABS R8, R9 ;  /* 0x0000000900087213 */ /* 0x001fca0000000000 */
[----:B------:R-:W-:-:S04]  /*eba0*/  @P0 VIADD R2, R2, 0x1 ;  /* 0x0000000102020836 */ /* 0x000fc80000000000 */
[----:B------:R-:W-:Y:S02]  /*ebb0*/  IMAD.MOV.U32 R6, RZ, RZ, R2 ;  /* 0x000000ffff067224 */ /* 0x000fe400078e0002 */
[----:B-1----:R-:W-:Y:S02]  /*ebc0*/  IMAD.MOV R2, RZ, RZ, -R3 ;  /* 0x000000ffff027224 */ /* 0x002fe400078e0a03 */
[----:B------:R-:W-:Y:S01]  /*ebd0*/  @!P2 IMAD.MOV R6, RZ, RZ, -R6 ;  /* 0x000000ffff06a224 */ /* 0x000fe200078e0a06 */
[----:B------:R-:W-:Y:S01]  /*ebe0*/  @!P1 LOP3.LUT R6, RZ, R0, RZ, 0x33, !PT ;  /* 0x00000000ff069212 */ /* 0x000fe200078e33ff */
[----:B------:R-:W-:Y:S02]  /*ebf0*/  IMAD R11, R2, R5, RZ ;  /* 0x00000005020b7224 */ /* 0x000fe400078e02ff */
[----:B------:R-:W-:Y:S01]  /*ec00*/  IMAD.MOV.U32 R2, RZ, RZ, RZ ;  /* 0x000000ffff027224 */ /* 0x000fe200078e00ff */
[----:B------:R-:W-:Y:S01]  /*ec10*/  IABS R4, R6 ;  /* 0x0000000600047213 */ /* 0x000fe20000000000 */
[----:B------:R-:W-:-:S02]  /*ec20*/  IMAD.MOV R8, RZ, RZ, -R8 ;  /* 0x000000ffff087224 */ /* 0x000fc400078e0a08 */
[----:B------:R-:W-:-:S04]  /*ec30*/  IMAD.HI.U32 R2, R3, R11, R2 ;  /* 0x0000000b03027227 */ /* 0x000fc800078e0002 */
[----:B------:R-:W-:Y:S02]  /*ec40*/  IMAD.MOV.U32 R3, RZ, RZ, R4 ;  /* 0x000000ffff037224 */ /* 0x000fe400078e0004 */
[----:B------:R-:W-:Y:S02]  /*ec50*/  IMAD.MOV.U32 R4, RZ, RZ, R8 ;  /* 0x000000ffff047224 */ /* 0x000fe400078e0008 */
[----:B------:R-:W-:-:S04]  /*ec60*/  IMAD.HI.U32 R2, R2, R3, RZ ;  /* 0x0000000302027227 */ /* 0x000fc800078e00ff */
[----:B------:R-:W-:Y:S01]  /*ec70*/  IMAD R4, R2, R4, R3 ;  /* 0x0000000402047224 */ /* 0x000fe200078e0203 */
[----:B------:R-:W-:Y:S01]  /*ec80*/  LOP3.LUT R3, R6, R9, RZ, 0x3c, !PT ;  /* 0x0000000906037212 */ /* 0x000fe200078e3cff */
[----:B------:R-:W-:-:S03]  /*ec90*/  IMAD R0, R0, R6, RZ ;  /* 0x0000000600007224 */ /* 0x000fc600078e02ff */
[----:B------:R-:W-:Y:S01]  /*eca0*/  ISETP.GT.U32.AND P1, PT, R5, R4, PT ;  /* 0x000000040500720c */ /* 0x000fe20003f24070 */
[----:B------:R-:W-:Y:S01]  /*ecb0*/  IMAD.IADD R33, R33, 0x1, -R0 ;  /* 0x0000000121217824 */ /* 0x000fe200078e0a00 */
[----:B------:R-:W-:-:S11]  /*ecc0*/  ISETP.GE.AND P2, PT, R3, RZ, PT ;  /* 0x000000ff0300720c */ /* 0x000fd60003f46270 */
[----:B------:R-:W-:Y:S02]  /*ecd0*/  @!P1 IMAD.IADD R4, R4, 0x1, -R5 ;  /* 0x0000000104049824 */ /* 0x000fe400078e0a05 */
[----:B------:R-:W-:Y:S01]  /*ece0*/  @!P1 VIADD R2, R2, 0x1 ;  /* 0x0000000102029836 */ /* 0x000fe20000000000 */
[----:B------:R-:W-:Y:S02]  /*ecf0*/  ISETP.NE.AND P1, PT, R9, RZ, PT ;  /* 0x000000ff0900720c */ /* 0x000fe40003f25270 */
[----:B------:R-:W-:-:S13]  /*ed00*/  ISETP.GE.U32.AND P0, PT, R4, R5, PT ;  /* 0x000000050400720c */ /* 0x000fda0003f06070 */
[----:B------:R-:W-:-:S04]  /*ed10*/  @P0 VIADD R2, R2, 0x1 ;  /* 0x0000000102020836 */ /* 0x000fc80000000000 */
[----:B------:R-:W-:Y:S01]  /*ed20*/  @!P2 IMAD.MOV R2, RZ, RZ, -R2 ;  /* 0x000000ffff02a224 */ /* 0x000fe200078e0a02 */
[----:B------:R-:W-:-:S05]  /*ed30*/  @!P1 LOP3.LUT R2, RZ, R9, RZ, 0x33, !PT ;  /* 0x00000009ff029212 */ /* 0x000fca00078e33ff */
[----:B------:R-:W-:-:S04]  /*ed40*/  IMAD.MOV R34, RZ, RZ, -R2 ;  /* 0x000000ffff227224 */ /* 0x000fc800078e0a02 */
[C---:B------:R-:W-:Y:S02]  /*ed50*/  IMAD R34, R9.reuse, R34, R6 ;  /* 0x0000002209227224 */ /* 0x040fe400078e0206 */
[----:B------:R-:W-:-:S04]  /*ed60*/  IMAD R9, R9, 0x1000000, R2 ;  /* 0x0100000009097824 */ /* 0x000fc800078e0202 */
[----:B------:R-:W-:Y:S01]  /*ed70*/  IMAD R34, R34, 0x10000, R9 ;  /* 0x0001000022227824 */ /* 0x000fe200078e0209 */
[----:B------:R-:W-:Y:S06]  /*ed80*/  BRA `(.L_x_266) ;  /* 0x0000000000107947 */ /* 0x000fec0003800000 */
.L_x_263:
[----:B------:R-:W-:Y:S01]  /*ed90*/  IMAD.MOV.U32 R32, RZ, RZ, R11 ;  /* 0x000000ffff207224 */ /* 0x000fe200078e000b */
[----:B------:R-:W-:Y:S01]  /*eda0*/  ULDC UR39, c[0x0][0xc3c] ;  /* 0x00030f0000277ab9 */ /* 0x000fe20000000800 */
[----:B------:R-:W-:Y:S02]  /*edb0*/  IMAD.MOV.U32 R33, RZ, RZ, RZ ;  /* 0x000000ffff217224 */ /* 0x000fe400078e00ff */
[----:B------:R-:W-:-:S07]  /*edc0*/  IMAD.MOV.U32 R34, RZ, RZ, RZ ;  /* 0x000000ffff227224 */ /* 0x000fce00078e00ff */
.L_x_266:
[----:B------:R-:W-:Y:S01]  /*edd0*/  ISETP.NE.AND P0, PT, R7, RZ, PT ;  /* 0x000000ff0700720c */ /* 0x000fe20003f05270 */
[----:B------:R-:W-:-:S12]  /*ede0*/  IMAD.U32 R35, RZ, RZ, UR39 ;  /* 0x00000027ff237e24 */ /* 0x000fd8000f8e00ff */
[----:B------:R-:W0:Y:S01]  /*edf0*/  @!P0 S2R R3, SR_CgaCtaId ;  /* 0x0000000000038919 */ /* 0x000e220000008800 */
[----:B------:R-:W-:-:S04]  /*ee00*/  @!P0 MOV R0, 0x400 ;  /* 0x0000040000008802 */ /* 0x000fc80000000f00 */
[----:B0-----:R-:W-:-:S05]  /*ee10*/  @!P0 LEA R0, R3, R0, 0x18 ;  /* 0x0000000003008211 */ /* 0x001fca00078ec0ff */
[----:B------:R0:W-:Y:S01]  /*ee20*/  @!P0 STS.128 [R0+0x388d0], R32 ;  /* 0x0388d02000008388 */ /* 0x0001e20000000c00 */
[----:B------:R-:W-:Y:S06]  /*ee30*/  BAR.ARV 0x5, 0x180 ;  /* 0x0146000000007b1d */ /* 0x000fec0000002000 */
.L_x_261:
[----:B------:R-:W-:Y:S01]  /*ee40*/  ULDC UR4, c[0x0][0xc3c] ;  /* 0x00030f0000047ab9 */ /* 0x000fe20000000800 */
[----:B------:R1:W-:Y:S01]  /*ee50*/  STL [R1+0x18], RZ ;  /* 0x000018ff01007387 */ /* 0x0003e20000100800 */
[----:B------:R-:W-:Y:S01]  /*ee60*/  UISETP.GE.AND UP0, UPT, UR39, UR4, UPT ;  /* 0x000000042700728c */ /* 0x000fe2000bf06270 */
[----:B------:R-:W-:Y:S02]  /*ee70*/  IMAD.MOV.U32 R28, RZ, RZ, 0x1 ;  /* 0x00000001ff1c7424 */ /* 0x000fe400078e00ff */
[----:B------:R-:W-:-:S03]  /*ee80*/  IMAD.MOV.U32 R24, RZ, RZ, RZ ;  /* 0x000000ffff187224 */ /* 0x000fc600078e00ff */
[----:B------:R-:W-:-:S13]  /*ee90*/  PLOP3.LUT P0, PT, PT, PT, UP0, 0x80, 0x0 ;  /* 0x000000000000781c */ /* 0x000fda0003f0f008 */
[----:B-1----:R-:W-:Y:S05]  /*eea0*/  @P0 BRA `(.L_x_267) ;  /* 0x0000006000a00947 */ /* 0x002fea0003800000 */
[----:B------:R-:W1:Y:S01]  /*eeb0*/  S2R R8, SR_TID.X ;  /* 0x0000000000087919 */ /* 0x000e620000002100 */
[----:B------:R-:W2:Y:S01]  /*eec0*/  S2UR UR4, SR_CgaCtaId ;  /* 0x00000000000479c3 */ /* 0x000ea20000008800 */
[----:B------:R-:W-:Y:S01]  /*eed0*/  IMAD.MOV.U32 R37, RZ, RZ, 0x40 ;  /* 0x00000040ff257424 */ /* 0x000fe200078e00ff */
[----:B------:R-:W-:Y:S01]  /*eee0*/  MOV R17, 0x400 ;  /* 0x0000040000117802 */ /* 0x000fe20000000f00 */
[----:B------:R-:W-:Y:S01]  /*eef0*/  STL [R1+0x18], RZ ;  /* 0x000018ff01007387 */ /* 0x000fe20000100800 */
[----:B------:R-:W-:Y:S01]  /*ef00*/  IMAD.MOV.U32 R28, RZ, RZ, 0x1 ;  /* 0x00000001ff1c7424 */ /* 0x000fe200078e00ff */
[----:B------:R-:W-:Y:S01]  /*ef10*/  ULOP3.LUT UR44, UR42, 0x2, URZ, 0xfc, !UPT ;  /* 0x000000022a2c7892 */ /* 0x000fe2000f8efc3f */
[----:B------:R-:W-:Y:S01]  /*ef20*/  IMAD.MOV.U32 R24, RZ, RZ, RZ ;  /* 0x000000ffff187224 */ /* 0x000fe200078e00ff */
[----:B------:R-:W-:Y:S01]  /*ef30*/  ULOP3.LUT UR45, UR42, 0x1, URZ, 0xfc, !UPT ;  /* 0x000000012a2d7892 */ /* 0x000fe2000f8efc3f */
[----:B------:R-:W-:Y:S01]  /*ef40*/  ULDC UR46, c[0x0][0xc] ;  /* 0x00000300002e7ab9 */ /* 0x000fe20000000800 */
[----:B--2---:R-:W-:-:S05]  /*ef50*/  IMAD.U32 R36, RZ, RZ, UR4 ;  /* 0x00000004ff247e24 */ /* 0x004fca000f8e00ff */
[----:B------:R-:W-:Y:S01]  /*ef60*/  LEA R17, R36, R17, 0x18 ;  /* 0x0000001124117211 */ /* 0x000fe200078ec0ff */
[C---:B-1----:R-:W-:Y:S01]  /*ef70*/  IMAD.SHL.U32 R16, R8.reuse, 0x80, RZ ;  /* 0x0000008008107824 */ /* 0x042fe200078e00ff */
[C---:B------:R-:W-:Y:S01]  /*ef80*/  LOP3.LUT R6, R8.reuse, 0x7f, RZ, 0xc0, !PT ;  /* 0x0000007f08067812 */ /* 0x040fe200078ec0ff */
[C---:B------:R-:W-:Y:S01]  /*ef90*/  IMAD.SHL.U32 R5, R8.reuse, 0x10, RZ ;  /* 0x0000001008057824 */ /* 0x040fe200078e00ff */
[C---:B------:R-:W-:Y:S01]  /*efa0*/  R2P PR, R8.reuse, 0x6 ;  /* 0x0000000608007804 */ /* 0x040fe20000000000 */
[----:B------:R-:W-:Y:S01]  /*efb0*/  IMAD.SHL.U32 R9, R8, 0x2, RZ ;  /* 0x0000000208097824 */ /* 0x000fe200078e00ff */
[----:B0-----:R-:W-:Y:S02]  /*efc0*/  SHF.R.U32.HI R0, RZ, 0x5, R6 ;  /* 0x00000005ff007819 */ /* 0x001fe40000011606 */
[C---:B------:R-:W-:Y:S02]  /*efd0*/  LOP3.LUT R7, R16.reuse, 0x400, RZ, 0xc0, !PT ;  /* 0x0000040010077812 */ /* 0x040fe400078ec0ff */
[----:B------:R-:W-:-:S02]  /*efe0*/  LOP3.LUT R3, R16, 0x380, RZ, 0xc0, !PT ;  /* 0x0000038010037812 */ /* 0x000fc400078ec0ff */
[----:B------:R-:W-:Y:S01]  /*eff0*/  LOP3.LUT R4, R5, 0x3f0, RZ, 0xc0, !PT ;  /* 0x000003f005047812 */ /* 0x000fe200078ec0ff */
[C---:B------:R-:W-:Y:S01]  /*f000*/  IMAD R7, R0.reuse, 0x800, R7 ;  /* 0x0000080000077824 */ /* 0x040fe200078e0207 */
[----:B------:R-:W-:Y:S01]  /*f010*/  LOP3.LUT R2, R3, 0x10, R8, 0xf8, !PT ;  /* 0x0000001003027812 */ /* 0x000fe200078ef808 */
[----:B------:R-:W-:Y:S01]  /*f020*/  IMAD R0, R0, 0x10, R3 ;  /* 0x0000001000007824 */ /* 0x000fe200078e0203 */
[----:B------:R-:W-:Y:S02]  /*f030*/  LOP3.LUT R4, R4, 0x70, R9, 0x78, !PT ;  /* 0x0000007004047812 */ /* 0x000fe400078e7809 */
[--C-:B------:R-:W-:Y:S02]  /*f040*/  LOP3.LUT R2, R2, 0x70, R5.reuse, 0x78, !PT ;  /* 0x0000007002027812 */ /* 0x100fe400078e7805 */
[----:B------:R-:W-:Y:S01]  /*f050*/  LOP3.LUT R3, R0, 0x70, R5, 0x78, !PT ;  /* 0x0000007000037812 */ /* 0x000fe200078e7805 */
[----:B------:R-:W-:Y:S01]  /*f060*/  IMAD.MOV.U32 R0, RZ, RZ, 0x20 ;  /* 0x00000020ff007424 */ /* 0x000fe200078e00ff */
[----:B------:R-:W-:Y:S01]  /*f070*/  SEL R37, R37, 0xffffffc0, !P2 ;  /* 0xffffffc025257807 */ /* 0x000fe20005000000 */
[----:B------:R-:W-:Y:S01]  /*f080*/  IMAD.IADD R26, R7, 0x1, R2 ;  /* 0x00000001071a7824 */ /* 0x000fe200078e0202 */
[----:B------:R-:W-:-:S02]  /*f090*/  LOP3.LUT R16, R3, 0xc00, R16, 0xf8, !PT ;  /* 0x00000c0003107812 */ /* 0x000fc400078ef810 */
[----:B------:R-:W-:Y:S02]  /*f0a0*/  SEL R2, R0, 0xffffffe0, !P1 ;  /* 0xffffffe000027807 */ /* 0x000fe40004800000 */
[--C-:B------:R-:W-:Y:S02]  /*f0b0*/  LOP3.LUT R0, R4, 0x400, R5.reuse, 0xf8, !PT ;  /* 0x0000040004007812 */ /* 0x100fe400078ef805 */
[----:B------:R-:W-:Y:S01]  /*f0c0*/  SHF.R.U32.HI R3, RZ, 0x3, R6 ;  /* 0x00000003ff037819 */ /* 0x000fe20000011606 */
[----:B------:R0:W-:Y:S01]  /*f0d0*/  STL [R1], R2 ;  /* 0x0000000201007387 */ /* 0x0001e20000100800 */
[----:B------:R-:W-:Y:S02]  /*f0e0*/  LOP3.LUT R27, R5, 0x70, RZ, 0xc0, !PT ;  /* 0x00000070051b7812 */ /* 0x000fe400078ec0ff */
[----:B------:R-:W-:Y:S01]  /*f0f0*/  LOP3.LUT R4, R3, 0x70, R5, 0xf8, !PT ;  /* 0x0000007003047812 */ /* 0x000fe200078ef805 */
[----:B------:R-:W-:Y:S01]  /*f100*/  STL [R1+0x8], R0 ;  /* 0x0000080001007387 */ /* 0x000fe20000100800 */
[----:B------:R-:W-:Y:S01]  /*f110*/  LOP3.LUT R3, R27, 0x80, RZ, 0xfc, !PT ;  /* 0x000000801b037812 */ /* 0x000fe200078efcff */
[----:B0-----:R-:W-:-:S05]  /*f120*/  IMAD.IADD R2, R37, 0x1, R2 ;  /* 0x0000000125027824 */ /* 0x001fca00078e0202 */
[----:B------:R0:W-:Y:S02]  /*f130*/  STL [R1+0x4], R2 ;  /* 0x0000040201007387 */ /* 0x0001e40000100800 */
[----:B0-----:R-:W-:Y:S02]  /*f140*/  IMAD.IADD R2, R17, 0x1, R0 ;  /* 0x0000000111027824 */ /* 0x001fe400078e0200 */
[----:B------:R-:W-:-:S03]  /*f150*/  IMAD.IADD R0, R37, 0x1, R16 ;  /* 0x0000000125007824 */ /* 0x000fc600078e0210 */
[----:B------:R0:W-:Y:S04]  /*f160*/  STL [R1+0x10], R2 ;  /* 0x0000100201007387 */ /* 0x0001e80000100800 */
[----:B------:R0:W-:Y:S02]  /*f170*/  STL [R1+0xc], R0 ;  /* 0x00000c0001007387 */ /* 0x0001e40000100800 */
.L_x_341:
[----:B------:R-:W-:Y:S01]  /*f180*/  ULDC.64 UR4, c[0x0][0xc88] ;  /* 0x0003220000047ab9 */ /* 0x000fe20000000a00 */
[----:B------:R-:W-:Y:S01]  /*f190*/  ULDC.64 UR6, c[0x0][0xa18] ;  /* 0x0002860000067ab9 */ /* 0x000fe20000000a00 */
[----:B------:R-:W-:Y:S01]  /*f1a0*/  UIMAD.WIDE UR4, UR39, 0x4, UR4 ;  /* 0x00000004270478a5 */ /* 0x000fe2000f8e0204 */
[----:B------:R-:W-:Y:S01]  /*f1b0*/  IMAD.MOV.U32 R31, RZ, RZ, RZ ;  /* 0x000000ffff1f7224 */ /* 0x000fe200078e00ff */
[----:B0-----:R-:W0:Y:S04]  /*f1c0*/  LDC R0, c[0x0][0x424] ;  /* 0x00010900ff007b82 */ /* 0x001e280000000800 */
[----:B-1----:R-:W-:Y:S02]  /*f1d0*/  IMAD.U32 R2, RZ, RZ, UR4 ;  /* 0x00000004ff027e24 */ /* 0x002fe4000f8e00ff */
[----:B------:R-:W-:Y:S01]  /*f1e0*/  IMAD.U32 R3, RZ, RZ, UR5 ;  /* 0x00000005ff037e24 */ /* 0x000fe2000f8e00ff */
[----:B------:R-:W-:Y:S01]  /*f1f0*/  ULDC.64 UR4, c[0x0][0xa28] ;  /* 0x00028a0000047ab9 */ /* 0x000fe20000000a00 */
[----:B------:R-:W1:Y:S03]  /*f200*/  LDC R7, c[0x0][0x2f0] ;  /* 0x0000bc00ff077b82 */ /* 0x000e660000000800 */
[----:B------:R-:W2:Y:S01]  /*f210*/  LDG.E R2, desc[UR52][R2.64] ;  /* 0x0000003402027981 */ /* 0x000ea2000c1e1900 */
[----:B------:R-:W-:-:S04]  /*f220*/  UISETP.NE.U32.AND UP0, UPT, UR4, URZ, UPT ;  /* 0x0000003f0400728c */ /* 0x000fc8000bf05070 */
[----:B------:R-:W-:-:S06]  /*f230*/  UISETP.NE.AND.EX UP0, UPT, UR5, URZ, UPT, UP0 ;  /* 0x0000003f0500728c */ /* 0x000fcc000bf05300 */
[----:B------:R-:W-:Y:S02]  /*f240*/  PLOP3.LUT P0, PT, PT, PT, UP0, 0x80, 0x0 ;  /* 0x000000000000781c */ /* 0x000fe40003f0f008 */
[----:B--2---:R-:W-:-:S13]  /*f250*/  R2UR UR41, R2 ;  /* 0x00000000022972ca */ /* 0x004fda00000e0000 */
[----:B------:R-:W-:Y:S02]  /*f260*/  USHF.R.S32.HI UR40, URZ, 0x1f, UR41 ;  /* 0x0000001f3f287899 */ /* 0x000fe40008011429 */
[----:B------:R-:W-:-:S04]  /*f270*/  @UP0 ULEA UR4, UP1, UR41, UR4, 0x2 ;  /* 0x0000000429040291 */ /* 0x000fc8000f82103f */
[----:B------:R-:W-:Y:S02]  /*f280*/  @UP0 ULEA.HI.X UR5, UR41, UR5, UR40, 0x2, UP1 ;  /* 0x0000000529050291 */ /* 0x000fe400088f1428 */
[----:B------:R-:W-:-:S04]  /*f290*/  IMAD.U32 R2, RZ, RZ, UR4 ;  /* 0x00000004ff027e24 */ /* 0x000fc8000f8e00ff */
[----:B------:R-:W-:Y:S01]  /*f2a0*/  IMAD.U32 R3, RZ, RZ, UR5 ;  /* 0x00000005ff037e24 */ /* 0x000fe2000f8e00ff */
[----:B------:R-:W-:Y:S01]  /*f2b0*/  ULDC.64 UR4, c[0x0][0xa00] ;  /* 0x0002800000047ab9 */ /* 0x000fe20000000a00 */
[----:B------:R-:W-:Y:S02]  /*f2c0*/  USHF.L.U32 UR37, UR41, 0x2, URZ ;  /* 0x0000000229257899 */ /* 0x000fe4000800063f */
[----:B------:R-:W-:Y:S01]  /*f2d0*/  UISETP.NE.U32.AND UP0, UPT, UR4, URZ, UPT ;  /* 0x0000003f0400728c */ /* 0x000fe2000bf05070 */
[----:B------:R2:W5:Y:S01]  /*f2e0*/  @P0 LDG.E R31, desc[UR52][R2.64] ;  /* 0x00000034021f0981 */ /* 0x000562000c1e1900 */
[----:B------:R-:W-:Y:S02]  /*f2f0*/  USHF.L.U64.HI UR36, UR41, 0x2, UR40 ;  /* 0x0000000229247899 */ /* 0x000fe40008010228 */
[----:B------:R-:W-:Y:S02]  /*f300*/  UISETP.NE.AND.EX UP2, UPT, UR5, URZ, UPT, UP0 ;  /* 0x0000003f0500728c */ /* 0x000fe4000bf45300 */
[----:B------:R-:W-:-:S02]  /*f310*/  UIADD3 UR4, UP0, UR37, UR4, URZ ;  /* 0x0000000425047290 */ /* 0x000fc4000ff1e03f */
[----:B------:R-:W-:Y:S02]  /*f320*/  UP2UR UR43, UPR, URZ, 0x4 ;  /* 0x000000043f2b7883 */ /* 0x000fe40008000000 */
[----:B------:R-:W-:Y:S01]  /*f330*/  UIADD3.X UR5, UR36, UR5, URZ, UP0, !UPT ;  /* 0x0000000524057290 */ /* 0x000fe200087fe43f */
[----:B------:R-:W-:Y:S01]  /*f340*/  PLOP3.LUT P0, PT, PT, PT, UP2, 0x80, 0x0 ;  /* 0x000000000000781c */ /* 0x000fe20003f0f028 */
[----:B------:R-:W-:Y:S01]  /*f350*/  UISETP.NE.U32.AND UP0, UPT, UR6, URZ, UPT ;  /* 0x0000003f0600728c */ /* 0x000fe2000bf05070 */
[----:B------:R-:W-:-:S03]  /*f360*/  IMAD.U32 R4, RZ, RZ, UR4 ;  /* 0x00000004ff047e24 */ /* 0x000fc6000f8e00ff */
[----:B------:R-:W-:Y:S01]  /*f370*/  UISETP.NE.AND.EX UP0, UPT, UR7, URZ, UPT, UP0 ;  /* 0x0000003f0700728c */ /* 0x000fe2000bf05300 */
[----:B------:R-:W-:-:S05]  /*f380*/  IMAD.U32 R5, RZ, RZ, UR5 ;  /* 0x00000005ff057e24 */ /* 0x000fca000f8e00ff */
[----:B------:R-:W-:Y:S02]  /*f390*/  PLOP3.LUT P1, PT, PT, PT, UP0, 0x80, 0x0 ;  /* 0x000000000000781c */ /* 0x000fe40003f2f008 */
[----:B------:R-:W-:Y:S01]  /*f3a0*/  PLOP3.LUT P2, PT, PT, PT, UP2, 0x80, 0x0 ;  /* 0x000000000000781c */ /* 0x000fe20003f4f028 */
[----:B------:R-:W5:Y:S02]  /*f3b0*/  @P0 LDG.E R6, desc[UR52][R4.64] ;  /* 0x0000003404060981 */ /* 0x000f64000c1e1900 */
[----:B------:R-:W-:-:S04]  /*f3c0*/  @UP0 UIADD3 UR4, UP1, UR37, UR6, URZ ;  /* 0x0000000625040290 */ /* 0x000fc8000ff3e03f */
[----:B------:R-:W-:Y:S02]  /*f3d0*/  @UP0 UIADD3.X UR5, UR36, UR7, URZ, UP1, !UPT ;  /* 0x0000000724050290 */ /* 0x000fe40008ffe43f */
[----:B--2---:R-:W-:-:S04]  /*f3e0*/  IMAD.U32 R2, RZ, RZ, UR4 ;  /* 0x00000004ff027e24 */ /* 0x004fc8000f8e00ff */
[----:B------:R-:W-:-:S05]  /*f3f0*/  IMAD.U32 R3, RZ, RZ, UR5 ;  /* 0x00000005ff037e24 */ /* 0x000fca000f8e00ff */
[----:B------:R2:W5:Y:S02]  /*f400*/  @P1 LDG.E R19, desc[UR52][R2.64] ;  /* 0x0000003402131981 */ /* 0x000564000c1e1900 */
[----:B--2---:R-:W2:Y:S02]  /*f410*/  LDC.64 R2, c[0x0][0x418] ;  /* 0x00010600ff027b82 */ /* 0x004ea40000000a00 */
[----:B--2---:R-:W-:Y:S01]  /*f420*/  ISETP.NE.U32.AND P0, PT, R2, RZ, PT ;  /* 0x000000ff0200720c */ /* 0x004fe20003f05070 */
[----:B01----:R-:W-:-:S12]  /*f430*/  @P1 BRA `(.L_x_268) ;  /* 0x00000000001c1947 */ /* 0x003fd80003800000 */
[----:B------:R-:W-:Y:S01]  /*f440*/  UISETP.NE.AND UP0, UPT, UR43, URZ, UPT ;  /* 0x0000003f2b00728c */ /* 0x000fe2000bf05270 */
[----:B-----5:R-:W0:Y:S05]  /*f450*/  LDC R19, c[0x0][0x288] ;  /* 0x0000a200ff137b82 */ /* 0x020e2a0000000800 */
[----:B------:R-:W-:-:S13]  /*f460*/  PLOP3.LUT P1, PT, PT, PT, UP0, 0x40, 0x0 ;  /* 0x000000000000781c */ /* 0x000fda0003f2e808 */
[----:B------:R-:W-:Y:S05]  /*f470*/  @P1 BRA `(.L_x_268) ;  /* 0x00000000000c1947 */ /* 0x000fea0003800000 */
[----:B------:R-:W2:Y:S04]  /*f480*/  LDG.E R2, desc[UR52][R4.64] ;  /* 0x0000003404027981 */ /* 0x000ea8000c1e1900 */
[----:B0-----:R-:W2:Y:S02]  /*f490*/  LDG.E R19, desc[UR52][R4.64+0x4] ;  /* 0x0000043404137981 */ /* 0x001ea4000c1e1900 */
[----:B--2---:R-:W-:-:S07]  /*f4a0*/  IMAD.IADD R19, R19, 0x1, -R2 ;  /* 0x0000000113137824 */ /* 0x004fce00078e0a02 */
.L_x_268:
[----:B------:R-:W-:Y:S01]  /*f4b0*/  ULDC.64 UR4, c[0x0][0xa20] ;  /* 0x0002880000047ab9 */ /* 0x000fe20000000a00 */
[----:B------:R-:W-:Y:S01]  /*f4c0*/  ISETP.NE.AND.EX P0, PT, R3, RZ, PT, P0 ;  /* 0x000000ff0300720c */ /* 0x000fe20003f05300 */
[----:B------:R-:W-:Y:S01]  /*f4d0*/  UMOV UR38, URZ ;  /* 0x0000003f00267c82 */ /* 0x000fe20008000000 */
[----:B------:R-:W-:Y:S01]  /*f4e0*/  ISETP.NE.U32.AND P1, PT, RZ, UR4, PT ;  /* 0x00000004ff007c0c */ /* 0x000fe2000bf25070 */
[----:B------:R-:W-:Y:S01]  /*f4f0*/  IMAD.U32 R29, RZ, RZ, UR41 ;  /* 0x00000029ff1d7e24 */ /* 0x000fe2000f8e00ff */
[----:B------:R-:W-:Y:S02]  /*f500*/  SEL R0, R0, 0x1, P0 ;  /* 0x0000000100007807 */ /* 0x000fe40000000000 */
[----:B------:R-:W-:Y:S02]  /*f510*/  ISETP.NE.AND.EX P1, PT, RZ, UR5, PT, P1 ;  /* 0x00000005ff007c0c */ /* 0x000fe4000bf25310 */
[----:B-----5:R-:W-:Y:S01]  /*f520*/  @P2 R2UR UR38, R6 ;  /* 0x00000000062622ca */ /* 0x020fe200000e0000 */
[----:B------:R-:W-:-:S10]  /*f530*/  IMAD R18, R0, R7, RZ ;  /* 0x0000000700127224 */ /* 0x000fd400078e02ff */
[----:B------:R-:W-:Y:S05]  /*f540*/  @!P1 BRA `(.L_x_269) ;  /* 0x0000000000189947 */ /* 0x000fea0003800000 */
[----:B------:R-:W-:-:S04]  /*f550*/  UIADD3 UR4, UP0, UR37, UR4, URZ ;  /* 0x0000000425047290 */ /* 0x000fc8000ff1e03f */
[----:B------:R-:W-:Y:S02]  /*f560*/  UIADD3.X UR5, UR36, UR5, URZ, UP0, !UPT ;  /* 0x0000000524057290 */ /* 0x000fe400087fe43f */
[----:B------:R-:W-:-:S04]  /*f570*/  IMAD.U32 R2, RZ, RZ, UR4 ;  /* 0x00000004ff027e24 */ /* 0x000fc8000f8e00ff */
[----:B------:R-:W-:-:S05]  /*f580*/  IMAD.U32 R3, RZ, RZ, UR5 ;  /* 0x00000005ff037e24 */ /* 0x000fca000f8e00ff */
[----:B------:R1:W5:Y:S01]  /*f590*/  LDG.E R18, desc[UR52][R2.64] ;  /* 0x0000003402127981 */ /* 0x000362000c1e1900 */
[----:B------:R-:W-:Y:S05]  /*f5a0*/  BRA `(.L_x_270) ;  /* 0x0000000000247947 */ /* 0x000fea0003800000 */
.L_x_269:
[----:B------:R-:W-:Y:S02]  /*f5b0*/  ULDC.64 UR4, c[0x0][0xa08] ;  /* 0x0002820000047ab9 */ /* 0x000fe40000000a00 */
[----:B------:R-:W-:-:S04]  /*f5c0*/  ISETP.NE.U32.AND P0, PT, RZ, UR4, PT ;  /* 0x00000004ff007c0c */ /* 0x000fc8000bf05070 */
[----:B------:R-:W-:-:S13]  /*f5d0*/  ISETP.NE.AND.EX P0, PT, RZ, UR5, PT, P0 ;  /* 0x00000005ff007c0c */ /* 0x000fda000bf05300 */
[----:B------:R-:W-:Y:S05]  /*f5e0*/  @!P0 BRA `(.L_x_270) ;  /* 0x0000000000148947 */ /* 0x000fea0003800000 */
[----:B------:R-:W1:Y:S02]  /*f5f0*/  LDC.64 R2, c[0x0][0xa08] ;  /* 0x00028200ff027b82 */ /* 0x000e640000000a00 */
[----:B-1----:R-:W-:-:S05]  /*f600*/  IMAD.WIDE R2, R29, 0x4, R2 ;  /* 0x000000041d027825 */ /* 0x002fca00078e0202 */
[----:B------:R-:W2:Y:S04]  /*f610*/  LDG.E R18, desc[UR52][R2.64] ;  /* 0x0000003402127981 */ /* 0x000ea8000c1e1900 */
[----:B------:R-:W2:Y:S02]  /*f620*/  LDG.E R5, desc[UR52][R2.64+0x4] ;  /* 0x0000043402057981 */ /* 0x000ea4000c1e1900 */
[----:B--2---:R-:W-:-:S07]  /*f630*/  IMAD.IADD R18, R5, 0x1, -R18 ;  /* 0x0000000105127824 */ /* 0x004fce00078e0a12 */
.L_x_270:
[----:B-----5:R-:W-:-:S04]  /*f640*/  IMAD.IADD R18, R18, 0x1, -R31 ;  /* 0x0000000112127824 */ /* 0x020fc800078e0a1f */
[C---:B------:R-:W-:Y:S01]  /*f650*/  VIADD R0, R18.reuse, 0x7f ;  /* 0x0000007f12007836 */ /* 0x040fe20000000000 */
[----:B------:R-:W-:-:S04]  /*f660*/  ISETP.GE.AND P0, PT, R18, 0x1, PT ;  /* 0x000000011200780c */ /* 0x000fc80003f06270 */
[----:B-1----:R-:W-:-:S04]  /*f670*/  SHF.R.S32.HI R3, RZ, 0x1f, R0 ;  /* 0x0000001fff037819 */ /* 0x002fc80000011400 */
[----:B------:R-:W-:Y:S02]  /*f680*/  LEA.HI R5, R3, R0, RZ, 0x7 ;  /* 0x0000000003057211 */ /* 0x000fe400078f38ff */
[C---:B------:R-:W-:Y:S02]  /*f690*/  LOP3.LUT R0, R34.reuse, 0xff000000, RZ, 0xc0, !PT ;  /* 0xff00000022007812 */ /* 0x040fe400078ec0ff */
[----:B------:R-:W-:Y:S02]  /*f6a0*/  SHF.R.S32.HI R5, RZ, 0x7, R5 ;  /* 0x00000007ff057819 */ /* 0x000fe40000011405 */
[----:B------:R-:W-:Y:S02]  /*f6b0*/  SHF.R.U32.HI R3, RZ, 0x8, R0 ;  /* 0x00000008ff037819 */ /* 0x000fe40000011600 */
[----:B------:R-:W-:-:S04]  /*f6c0*/  LOP3.LUT R0, R34, 0xff0000, RZ, 0xc0, !PT ;  /* 0x00ff000022007812 */ /* 0x000fc800078ec0ff */
[----:B------:R-:W-:Y:S01]  /*f6d0*/  LEA.HI R0, R0, R3, RZ, 0x10 ;  /* 0x0000000300007211 */ /* 0x000fe200078f80ff */
[----:B------:R-:W-:-:S03]  /*f6e0*/  IMAD.MOV.U32 R3, RZ, RZ, RZ ;  /* 0x000000ffff037224 */ /* 0x000fc600078e00ff */
[----:B------:R-:W-:Y:S01]  /*f6f0*/  LOP3.LUT R30, R0, 0xff, RZ, 0xc0, !PT ;  /* 0x000000ff001e7812 */ /* 0x000fe200078ec0ff */
[----:B------:R-:W-:Y:S06]  /*f700*/  @!P0 BRA `(.L_x_271) ;  /* 0x0000000000748947 */ /* 0x000fec0003800000 */
[----:B------:R-:W-:-:S04]  /*f710*/  SHF.R.U32.HI R0, RZ, 0x10, R0 ;  /* 0x00000010ff007819 */ /* 0x000fc80000011600 */
[----:B------:R-:W-:-:S13]  /*f720*/  ISETP.NE.AND P0, PT, R0, RZ, PT ;  /* 0x000000ff0000720c */ /* 0x000fda0003f05270 */
[----:B------:R-:W1:Y:S02]  /*f730*/  @!P0 LDC R0, c[0x0][0x9f0] ;  /* 0x00027c00ff008b82 */ /* 0x000e640000000800 */
[-C--:B-1----:R-:W-:Y:S02]  /*f740*/  IABS R4, R0.reuse ;  /* 0x0000000000047213 */ /* 0x082fe40000000000 */
[----:B------:R-:W-:Y:S02]  /*f750*/  IADD3 R7, R0, -0x1, R5 ;  /* 0xffffffff00077810 */ /* 0x000fe40007ffe005 */
[----:B------:R-:W1:Y:S02]  /*f760*/  I2F.RP R6, R4 ;  /* 0x0000000400067306 */ /* 0x000e640000209400 */
[----:B------:R-:W-:-:S04]  /*f770*/  LOP3.LUT R2, R7, R0, RZ, 0x3c, !PT ;  /* 0x0000000007027212 */ /* 0x000fc800078e3cff */
[----:B------:R-:W-:Y:S01]  /*f780*/  ISETP.GE.AND P2, PT, R2, RZ, PT ;  /* 0x000000ff0200720c */ /* 0x000fe20003f46270 */
[----:B------:R-:W-:Y:S01]  /*f790*/  IMAD.MOV.U32 R2, RZ, RZ, RZ ;  /* 0x000000ffff027224 */ /* 0x000fe200078e00ff */
[----:B-1----:R-:W1:Y:S02]  /*f7a0*/  MUFU.RCP R6, R6 ;  /* 0x0000000600067308 */ /* 0x002e640000001000 */
[----:B-1----:R-:W-:Y:S01]  /*f7b0*/  VIADD R3, R6, 0xffffffe ;  /* 0x0ffffffe06037836 */ /* 0x002fe20000000000 */
[----:B------:R-:W-:-:S05]  /*f7c0*/  IABS R6, R0 ;  /* 0x0000000000067213 */ /* 0x000fca0000000000 */
[----:B------:R-:W1:Y:S01]  /*f7d0*/  F2I.FTZ.U32.TRUNC.NTZ R3, R3 ;  /* 0x0000000300037305 */ /* 0x000e62000021f000 */
[----:B------:R-:W-:Y:S02]  /*f7e0*/  IMAD.MOV R6, RZ, RZ, -R6 ;  /* 0x000000ffff067224 */ /* 0x000fe400078e0a06 */
[----:B-1----:R-:W-:-:S04]  /*f7f0*/  IMAD.MOV R9, RZ, RZ, -R3 ;  /* 0x000000ffff097224 */ /* 0x002fc800078e0a03 */
[----:B------:R-:W-:-:S04]  /*f800*/  IMAD R9, R9, R4, RZ ;  /* 0x0000000409097224 */ /* 0x000fc800078e02ff */
[----:B------:R-:W-:Y:S01]  /*f810*/  IMAD.HI.U32 R2, R3, R9, R2 ;  /* 0x0000000903027227 */ /* 0x000fe200078e0002 */
[----:B------:R-:W-:-:S05]  /*f820*/  IABS R3, R7 ;  /* 0x0000000700037213 */ /* 0x000fca0000000000 */
[----:B------:R-:W-:-:S04]  /*f830*/  IMAD.HI.U32 R2, R2, R3, RZ ;  /* 0x0000000302027227 */ /* 0x000fc800078e00ff */
[----:B------:R-:W-:-:S05]  /*f840*/  IMAD R3, R2, R6, R3 ;  /* 0x0000000602037224 */ /* 0x000fca00078e0203 */
[----:B------:R-:W-:-:S13]  /*f850*/  ISETP.GT.U32.AND P1, PT, R4, R3, PT ;  /* 0x000000030400720c */ /* 0x000fda0003f24070 */
[----:B------:R-:W-:Y:S02]  /*f860*/  @!P1 IMAD.IADD R3, R3, 0x1, -R4 ;  /* 0x0000000103039824 */ /* 0x000fe400078e0a04 */
[----:B------:R-:W-:Y:S01]  /*f870*/  @!P1 VIADD R2, R2, 0x1 ;  /* 0x0000000102029836 */ /* 0x000fe20000000000 */
[----:B------:R-:W-:Y:S02]  /*f880*/  ISETP.NE.AND P1, PT, R0, RZ, PT ;  /* 0x000000ff0000720c */ /* 0x000fe40003f25270 */
[----:B------:R-:W-:-:S13]  /*f890*/  ISETP.GE.U32.AND P0, PT, R3, R4, PT ;  /* 0x000000040300720c */ /* 0x000fda0003f06070 */
[----:B------:R-:W-:-:S04]  /*f8a0*/  @P0 VIADD R2, R2, 0x1 ;  /* 0x0000000102020836 */ /* 0x000fc80000000000 */
[----:B------:R-:W-:Y:S01]  /*f8b0*/  @!P2 IMAD.MOV R2, RZ, RZ, -R2 ;  /* 0x000000ffff02a224 */ /* 0x000fe200078e0a02 */
[----:B------:R-:W-:-:S05]  /*f8c0*/  @!P1 LOP3.LUT R2, RZ, R0, RZ, 0x33, !PT ;  /* 0x00000000ff029212 */ /* 0x000fca00078e33ff */
[----:B------:R-:W-:-:S07]  /*f8d0*/  IMAD.MOV.U32 R3, RZ, RZ, R2 ;  /* 0x000000ffff037224 */ /* 0x000fce00078e0002 */
.L_x_271:
[-C--:B------:R-:W-:Y:S01]  /*f8e0*/  IMAD R30, R30, R3.reuse, RZ ;  /* 0x000000031e1e7224 */ /* 0x080fe200078e02ff */
[----:B------:R-:W-:Y:S04]  /*f8f0*/  BSSY B7, `(.L_x_272) ;  /* 0x00004ca000077945 */ /* 0x000fe80003800000 */
[----:B------:R-:W-:-:S04]  /*f900*/  VIADDMNMX R23, R30, R3, R5, PT ;  /* 0x000000031e177246 */ /* 0x000fc80003800105 */
[----:B------:R-:W-:Y:S01]  /*f910*/  ISETP.GT.AND P0, PT, R23, R30, PT ;  /* 0x0000001e1700720c */ /* 0x000fe20003f04270 */
[----:B------:R1:W-:-:S12]  /*f920*/  STL [R1+0x14], R23 ;  /* 0x0000141701007387 */ /* 0x0003d80000100800 */
[----:B-1----:R-:W-:Y:S05]  /*f930*/  @P0 BRA `(.L_x_273) ;  /* 0x0000000000440947 */ /* 0x002fea0003800000 */
[----:B------:R-:W1:Y:S02]  /*f940*/  S2R R0, SR_TID.X ;  /* 0x0000000000007919 */ /* 0x000e640000002100 */
[----:B-1----:R-:W-:-:S04]  /*f950*/  LOP3.LUT R0, R0, 0x7f, RZ, 0xc0, !PT ;  /* 0x0000007f00007812 */ /* 0x002fc800078ec0ff */
[----:B------:R-:W-:-:S13]  /*f960*/  ISETP.NE.AND P0, PT, R0, RZ, PT ;  /* 0x000000ff0000720c */ /* 0x000fda0003f05270 */
[----:B------:R-:W-:Y:S05]  /*f970*/  @P0 BRA `(.L_x_274) ;  /* 0x0000004c00040947 */ /* 0x000fea0003800000 */
[----:B------:R-:W1:Y:S01]  /*f980*/  S2R R5, SR_LANEID ;  /* 0x0000000000057919 */ /* 0x000e620000000000 */
[----:B------:R-:W-:Y:S01]  /*f990*/  VOTEU.ANY UR4, UPT, PT ;  /* 0x0000000000047886 */ /* 0x000fe200038e0100 */
[----:B------:R-:W2:Y:S01]  /*f9a0*/  LDC.64 R2, c[0x0][0xc60] ;  /* 0x00031800ff027b82 */ /* 0x000ea20000000a00 */
[----:B------:R-:W1:Y:S02]  /*f9b0*/  FLO.U32 R0, UR4 ;  /* 0x0000000400007d00 */ /* 0x000e6400080e0000 */
[----:B-1----:R-:W-:-:S06]  /*f9c0*/  ISETP.EQ.U32.AND P0, PT, R0, R5, PT ;  /* 0x000000050000720c */ /* 0x002fcc0003f02070 */
[----:B------:R-:W2:Y:S07]  /*f9d0*/  POPC R5, UR4 ;  /* 0x0000000400057d09 */ /* 0x000eae0008000000 */
[----:B--2---:R-:W2:Y:S01]  /*f9e0*/  @P0 ATOMG.E.ADD.STRONG.GPU PT, R3, desc[UR52][R2.64], R5 ;  /* 0x00000005020309a8 */ /* 0x004ea200081ee1f4 */
[----:B------:R-:W1:Y:S02]  /*f9f0*/  S2R R4, SR_LTMASK ;  /* 0x0000000000047919 */ /* 0x000e640000003900 */
[----:B-1----:R-:W-:-:S04]  /*fa00*/  LOP3.LUT R4, R4, UR4, RZ, 0xc0, !PT ;  /* 0x0000000404047c12 */ /* 0x002fc8000f8ec0ff */
[----:B------:R-:W1:Y:S01]  /*fa10*/  POPC R7, R4 ;  /* 0x0000000400077309 */ /* 0x000e620000000000 */
[----:B--2---:R-:W1:Y:S02]  /*fa20*/  SHFL.IDX PT, R0, R3, R0, 0x1f ;  /* 0x00001f0003007589 */ /* 0x004e6400000e0000 */
[----:B-1----:R-:W-:Y:S01]  /*fa30*/  IADD3 R32, R0, UR46, R7 ;  /* 0x0000002e00207c10 */ /* 0x002fe2000fffe007 */
[----:B------:R-:W-:Y:S06]  /*fa40*/  BRA `(.L_x_274) ;  /* 0x0000004800d07947 */ /* 0x000fec0003800000 */
.L_x_273:
[----:B------:R-:W-:Y:S01]  /*fa50*/  VIADD R0, R17, 0x28400 ;  /* 0x0002840011007836 */ /* 0x000fe20000000000 */
[----:B------:R-:W-:Y:S04]  /*fa60*/  BSSY B6, `(.L_x_275) ;  /* 0x0000013000067945 */ /* 0x000fe80003800000 */
[----:B------:R-:W-:-:S13]  /*fa70*/  LOP3.LUT P0, RZ, R0, 0x3ff, RZ, 0xc0, !PT ;  /* 0x000003ff00ff7812 */ /* 0x000fda000780c0ff */
[----:B------:R-:W-:Y:S05]  /*fa80*/  @!P0 BRA `(.L_x_276) ;  /* 0x0000000000408947 */ /* 0x000fea0003800000 */
[----:B------:R-:W-:Y:S01]  /*fa90*/  MOV R2, 0x0 ;  /* 0x0000000000027802 */ /* 0x000fe20000000f00 */
[----:B------:R-:W-:Y:S01]  /*faa0*/  ULDC.64 UR6, c[0x4][0x1b0] ;  /* 0x01006c0000067ab9 */ /* 0x000fe20000000a00 */
[----:B------:R-:W-:Y:S01]  /*fab0*/  ULDC.64 UR8, c[0x4][0x1b8] ;  /* 0x01006e0000087ab9 */ /* 0x000fe20000000a00 */
[----:B------:R-:W-:Y:S01]  /*fac0*/  ULDC.64 UR4, c[0x4][0x100] ;  /* 0x0100400000047ab9 */ /* 0x000fe20000000a00 */
[----:B------:R-:W-:Y:S02]  /*fad0*/  IMAD.U32 R4, RZ, RZ, UR6 ;  /* 0x00000006ff047e24 */ /* 0x000fe4000f8e00ff */
[----:B------:R-:W1:Y:S01]  /*fae0*/  LDC.64 R2, c[0x4][R2] ;  /* 0x0100000002027b82 */ /* 0x000e620000000a00 */
        /* <DEDUP_REMOVED lines=9> */
[----:B01----:R-:W-:Y:S05]  /*fb80*/  CALL.ABS.NOINC R2 ;  /* 0x0000000002007343 */ /* 0x003fea0003c00000 */
.L_x_276:
[----:B------:R-:W-:Y:S05]  /*fb90*/  BSYNC B6 ;  /* 0x0000000000067941 */ /* 0x000fea0003800000 */
.L_x_275:
[----:B------:R-:W-:Y:S01]  /*fba0*/  VIADD R0, R17, 0x10400 ;  /* 0x0001040011007836 */ /* 0x000fe20000000000 */
[----:B------:R-:W-:Y:S01]  /*fbb0*/  LOP3.LUT R25, R25, 0xfffffffe, RZ, 0xc0, !PT ;  /* 0xfffffffe19197812 */ /* 0x000fe200078ec0ff */
[----:B------:R-:W-:Y:S03]  /*fbc0*/  BSSY B6, `(.L_x_277) ;  /* 0x0000014000067945 */ /* 0x000fe60003800000 */
[----:B------:R-:W-:-:S13]  /*fbd0*/  LOP3.LUT P0, RZ, R0, 0x3ff, RZ, 0xc0, !PT ;  /* 0x000003ff00ff7812 */ /* 0x000fda000780c0ff */
[----:B------:R-:W-:Y:S01]  /*fbe0*/  @P0 LOP3.LUT R25, R25, 0x1, RZ, 0xfc, !PT ;  /* 0x0000000119190812 */ /* 0x000fe200078efcff */
[----:B------:R-:W-:Y:S06]  /*fbf0*/  @!P0 BRA `(.L_x_278) ;  /* 0x0000000000408947 */ /* 0x000fec0003800000 */
        /* <DEDUP_REMOVED lines=16> */
.L_x_278:
[----:B------:R-:W-:Y:S05]  /*fd00*/  BSYNC B6 ;  /* 0x0000000000067941 */ /* 0x000fea0003800000 */
.L_x_277:
        /* <DEDUP_REMOVED lines=20> */
.L_x_280:
[----:B------:R-:W-:Y:S05]  /*fe50*/  BSYNC B6 ;  /* 0x0000000000067941 */ /* 0x000fea0003800000 */
.L_x_279:
[----:B------:R-:W-:Y:S01]  /*fe60*/  LOP3.LUT P6, RZ, R25, 0x1, RZ, 0xc0, !PT ;  /* 0x0000000119ff7812 */ /* 0x000fe200078cc0ff */
[----:B------:R-:W-:-:S12]  /*fe70*/  BSSY B6, `(.L_x_281) ;  /* 0x0000012000067945 */ /* 0x000fd80003800000 */
        /* <DEDUP_REMOVED lines=17> */
.L_x_282:
[----:B------:R-:W-:Y:S05]  /*ff90*/  BSYNC B6 ;  /* 0x0000000000067941 */ /* 0x000fea0003800000 */
.L_x_281:
[----:B------:R-:W-:Y:S01]  /*ffa0*/  ULDC.64 UR4, c[0x0][0x9f8] ;  /* 0x00027e0000047ab9 */ /* 0x000fe20000000a00 */
[----:B------:R-:W1:Y:S01]  /*ffb0*/  S2R R20, SR_TID.X ;  /* 0x0000000000147919 */ /* 0x000e620000002100 */
[----:B------:R-:W-:Y:S01]  /*ffc0*/  UISETP.NE.U32.AND UP0, UPT, UR4, URZ, UPT ;  /* 0x0000003f0400728c */ /* 0x000fe2000bf05070 */
[----:B------:R-:W2:Y:S03]  /*ffd0*/  LDC R8, c[0x0][0x430] ;  /* 0x00010c00ff087b82 */ /* 0x000ea60000000800 */
[----:B------:R-:W-:-:S06]  /*ffe0*/  UISETP.NE.AND.EX UP0, UPT, UR5, URZ, UPT, UP0 ;  /* 0x0000003f0500728c */ /* 0x000fcc000bf05300 */
[----:B------:R-:W-:-:S05]  /*fff0*/  PLOP3.LUT P0, PT, PT, PT, UP0, 0x80, 0x0 ;  /* 0x000000000000781c */ /* 0x000fca0003f0f008 */
[----:B------:R-:W-:-:S04]  /*10000*/  @UP0 UIADD3 UR4, UP1, UR37, UR4, URZ ;  /* 0x0000000425040290 */ /* 0x000fc8000ff3e03f */
[----:B------:R-:W-:Y:S02]  /*10010*/  @UP0 UIADD3.X UR5, UR36, UR5, URZ, UP1, !UPT ;  /* 0x0000000524050290 */ /* 0x000fe40008ffe43f */
[----:B------:R-:W-:-:S04]  /*10020*/  IMAD.U32 R2, RZ, RZ, UR4 ;  /* 0x00000004ff027e24 */ /* 0x000fc8000f8e00ff */
[----:B------:R-:W-:-:S05]  /*10030*/  IMAD.U32 R3, RZ, RZ, UR5 ;  /* 0x00000005ff037e24 */ /* 0x000fca000f8e00ff */
[----:B------:R3:W4:Y:S01]  /*10040*/  @P0 LDG.E R29, desc[UR52][R2.64] ;  /* 0x00000034021d0981 */ /* 0x000722000c1e1900 */
[----:B-1----:R-:W-:Y:S02]  /*10050*/  LOP3.LUT R21, R20, 0x7f, RZ, 0xc0, !PT ;  /* 0x0000007f14157812 */ /* 0x002fe400078ec0ff */
[----:B--2---:R-:W-:Y:S01]  /*10060*/  ISETP.NE.AND P1, PT, R8, 0x1, PT ;  /* 0x000000010800780c */ /* 0x004fe20003f25270 */
[----:B------:R-:W-:Y:S01]  /*10070*/  IMAD.SHL.U32 R20, R20, 0x10, RZ ;  /* 0x0000001014147824 */ /* 0x000fe200078e00ff */
[----:B------:R-:W-:Y:S02]  /*10080*/  SHF.R.U32.HI R21, RZ, 0x3, R21 ;  /* 0x00000003ff157819 */ /* 0x000fe40000011615 */
[----:B------:R-:W-:Y:S02]  /*10090*/  LEA R7, R23, 0xffffff80, 0x7 ;  /* 0xffffff8017077811 */ /* 0x000fe400078e38ff */
[----:B------:R-:W-:-:S04]  /*100a0*/  LOP3.LUT R20, R21, 0x70, R20, 0xf8, !PT ;  /* 0x0000007015147812 */ /* 0x000fc800078ef814 */
[----:B------:R-:W-:-:S03]  /*100b0*/  LOP3.LUT R5, R20, R7, RZ, 0xfc, !PT ;  /* 0x0000000714057212 */ /* 0x000fc600078efcff */
[----:B------:R-:W1:Y:S01]  /*100c0*/  @P1 LDC R6, c[0x0][0x434] ;  /* 0x00010d00ff061b82 */ /* 0x000e620000000800 */
[----:B------:R-:W-:-:S07]  /*100d0*/  ISETP.GE.AND P0, PT, R5, R18, PT ;  /* 0x000000120500720c */ /* 0x000fce0003f06270 */
[----:B------:R-:W2:Y:S01]  /*100e0*/  @P1 LDC R0, c[0x0][0x438] ;  /* 0x00010e00ff001b82 */ /* 0x000ea20000000800 */
[----:B------:R-:W-:-:S07]  /*100f0*/  IMAD.IADD R5, R5, 0x1, R31 ;  /* 0x0000000105057824 */ /* 0x000fce00078e021f */
[----:B---3--:R-:W3:Y:S01]  /*10100*/  @!P0 LDC.64 R2, c[0x0][0x428] ;  /* 0x00010a00ff028b82 */ /* 0x008ee20000000a00 */
[----:B------:R-:W-:Y:S02]  /*10110*/  IMAD.MOV.U32 R4, RZ, RZ, R5 ;  /* 0x000000ffff047224 */ /* 0x000fe400078e0005 */
[----:B-1----:R-:W-:-:S05]  /*10120*/  @P1 IMAD.HI.U32 R6, R5, R6, RZ ;  /* 0x0000000605061227 */ /* 0x002fca00078e00ff */
[----:B--2---:R-:W-:-:S05]  /*10130*/  @P1 SHF.R.U32.HI R4, RZ, R0, R6 ;  /* 0x00000000ff041219 */ /* 0x004fca0000011606 */
[----:B------:R-:W-:-:S04]  /*10140*/  IMAD.MOV R0, RZ, RZ, -R4 ;  /* 0x000000ffff007224 */ /* 0x000fc800078e0a04 */
[----:B------:R-:W-:Y:S01]  /*10150*/  IMAD R0, R8, R0, R5 ;  /* 0x0000000008007224 */ /* 0x000fe200078e0205 */
[----:B------:R-:W-:Y:S01]  /*10160*/  @!P0 SHF.R.S32.HI R5, RZ, 0x1f, R4 ;  /* 0x0000001fff058819 */ /* 0x000fe20000011404 */
[----:B------:R-:W1:Y:S01]  /*10170*/  LDC R8, c[0x0][0x2f4] ;  /* 0x0000bd00ff087b82 */ /* 0x000e620000000800 */
[----:B------:R-:W-:-:S04]  /*10180*/  LOP3.LUT R25, R25, 0xfffffff7, RZ, 0xc0, !PT ;  /* 0xfffffff719197812 */ /* 0x000fc800078ec0ff */
[----:B------:R-:W-:Y:S02]  /*10190*/  @P1 LOP3.LUT R25, R25, 0x8, RZ, 0xfc, !PT ;  /* 0x0000000819191812 */ /* 0x000fe400078efcff */
[----:B------:R-:W-:Y:S02]  /*101a0*/  LOP3.LUT R20, R27, 0x80, RZ, 0xfc, !PT ;  /* 0x000000801b147812 */ /* 0x000fe400078efcff */
[----:B------:R-:W-:Y:S01]  /*101b0*/  LOP3.LUT R25, R25, 0xfffffffd, RZ, 0xc0, !PT ;  /* 0xfffffffd19197812 */ /* 0x000fe200078ec0ff */
[----:B------:R-:W-:-:S05]  /*101c0*/  IMAD.U32 R9, RZ, RZ, UR44 ;  /* 0x0000002cff097e24 */ /* 0x000fca000f8e00ff */
[----:B------:R-:W-:Y:S01]  /*101d0*/  ISETP.NE.AND P2, PT, R9, 0x3, PT ;  /* 0x000000030900780c */ /* 0x000fe20003f45270 */
[----:B------:R-:W-:Y:S01]  /*101e0*/  UMOV UR4, 0xffffffff ;  /* 0xffffffff00047882 */ /* 0x000fe20000000000 */
[----:B----4-:R-:W-:Y:S01]  /*101f0*/  SHF.R.S32.HI R35, RZ, 0x1f, R29 ;  /* 0x0000001fff237819 */ /* 0x010fe2000001141d */
[----:B---3--:R-:W-:-:S04]  /*10200*/  @!P0 IMAD.WIDE.U32 R4, R29, R2, R4 ;  /* 0x000000021d048225 */ /* 0x008fc800078e0004 */
[----:B------:R-:W-:-:S04]  /*10210*/  @!P0 IMAD R6, R35, R2, RZ ;  /* 0x0000000223068224 */ /* 0x000fc800078e02ff */
[----:B------:R-:W-:Y:S02]  /*10220*/  @!P0 IMAD R6, R29, R3, R6 ;  /* 0x000000031d068224 */ /* 0x000fe400078e0206 */
[----:B------:R-:W2:Y:S02]  /*10230*/  @!P0 LDC.64 R2, c[0x0][0x418] ;  /* 0x00010600ff028b82 */ /* 0x000ea40000000a00 */
[----:B------:R-:W-:Y:S01]  /*10240*/  @!P0 IMAD.IADD R6, R5, 0x1, R6 ;  /* 0x0000000105068824 */ /* 0x000fe200078e0206 */
[----:B--2---:R-:W-:-:S04]  /*10250*/  @!P0 LEA R2, P1, R4, R2, 0x2 ;  /* 0x0000000204028211 */ /* 0x004fc800078210ff */
[----:B------:R-:W-:Y:S02]  /*10260*/  @!P0 LEA.HI.X R3, R4, R3, R6, 0x2, P1 ;  /* 0x0000000304038211 */ /* 0x000fe400008f1406 */
[----:B-1----:R-:W-:Y:S01]  /*10270*/  ISETP.GE.AND P1, PT, R27, R8, PT ;  /* 0x000000081b00720c */ /* 0x002fe20003f26270 */
[----:B------:R-:W-:-:S06]  /*10280*/  IMAD.MOV.U32 R4, RZ, RZ, RZ ;  /* 0x000000ffff047224 */ /* 0x000fcc00078e00ff */
[----:B------:R1:W5:Y:S01]  /*10290*/  @!P0 LDG.E R4, desc[UR52][R2.64] ;  /* 0x0000003402048981 */ /* 0x000362000c1e1900 */
[----:B------:R-:W-:-:S05]  /*102a0*/  ISETP.GE.AND P0, PT, R20, R8, PT ;  /* 0x000000081400720c */ /* 0x000fca0003f06270 */
[----:B------:R-:W-:-:S04]  /*102b0*/  @P1 LOP3.LUT R25, R25, 0x2, RZ, 0xfc, !PT ;  /* 0x0000000219191812 */ /* 0x000fc800078efcff */
[----:B------:R-:W-:-:S04]  /*102c0*/  LOP3.LUT R25, R25, 0xfffffffb, RZ, 0xc0, !PT ;  /* 0xfffffffb19197812 */ /* 0x000fc800078ec0ff */
[----:B------:R-:W-:-:S04]  /*102d0*/  LOP3.LUT R25, R25, 0xfffffffe, RZ, 0xc0, !PT ;  /* 0xfffffffe19197812 */ /* 0x000fc800078ec0ff */
[----:B------:R-:W-:-:S04]  /*102e0*/  @P0 LOP3.LUT R25, R25, 0x1, RZ, 0xfc, !PT ;  /* 0x0000000119190812 */ /* 0x000fc800078efcff */
[----:B------:R-:W-:Y:S01]  /*102f0*/  @P2 LOP3.LUT R25, R25, 0x4, RZ, 0xfc, !PT ;  /* 0x0000000419192812 */ /* 0x000fe200078efcff */
[----:B-1----:R-:W-:Y:S06]  /*10300*/  BRA.DIV UR4, `(.L_x_283) ;  /* 0x0000005604107947 */ /* 0x002fec000b800000 */
.L_x_361:
[----:B------:R-:W-:Y:S01]  /*10310*/  LOP3.LUT R23, R34, 0xffff, RZ, 0xc0, !PT ;  /* 0x0000ffff22177812 */ /* 0x000fe200078ec0ff */
[----:B------:R-:W-:Y:S06]  /*10320*/  @!P2 BRA `(.L_x_284) ;  /* 0x000000000004a947 */ /* 0x000fec0003800000 */
[----:B------:R-:W-:Y:S01]  /*10330*/  BPT.TRAP 0x1 ;  /* 0x000000040000795c */ /* 0x000fe20000300000 */
.L_x_284:
[----:B------:R-:W-:Y:S01]  /*10340*/  IMAD R6, R24, 0x8, R17 ;  /* 0x0000000818067824 */ /* 0x000fe200078e0211 */
[----:B------:R-:W-:Y:S01]  /*10350*/  SHF.L.U32 R20, R28, 0x1f, RZ ;  /* 0x0000001f1c147819 */ /* 0x000fe200000006ff */
[----:B------:R-:W1:Y:S01]  /*10360*/  S2R R2, SR_TID.X ;  /* 0x0000000000027919 */ /* 0x000e620000002100 */
[----:B------:R-:W-:Y:S01]  /*10370*/  BSSY B0, `(.L_x_285) ;  /* 0x0000007000007945 */ /* 0x000fe20003800000 */
[----:B------:R-:W-:Y:S01]  /*10380*/  SHF.R.S32.HI R9, RZ, 0x1f, R0 ;  /* 0x0000001fff097819 */ /* 0x000fe20000011400 */
[----:B------:R-:W2:Y:S01]  /*10390*/  SYNCS.PHASECHK.TRANS64.TRYWAIT P0, [R6+URZ+0x38880], R20 ;  /* 0x03888014060075a7 */ /* 0x000ea2000800017f */
[----:B-1----:R-:W-:-:S04]  /*103a0*/  LOP3.LUT R2, R2, 0x7f, RZ, 0xc0, !PT ;  /* 0x0000007f02027812 */ /* 0x002fc800078ec0ff */
[----:B------:R-:W-:-:S04]  /*103b0*/  SHF.R.U32.HI R2, RZ, 0x3, R2 ;  /* 0x00000003ff027819 */ /* 0x000fc80000011602 */
[----:B------:R-:W-:Y:S01]  /*103c0*/  IADD3 R18, -R2, R18, -R7 ;  /* 0x0000001202127210 */ /* 0x000fe20007ffe907 */
[----:B--2---:R-:W-:Y:S06]  /*103d0*/  @!P0 BRA `(.L_x_286) ;  /* 0x0000005400088947 */ /* 0x004fec0003800000 */
.L_x_362:
[----:B------:R-:W-:Y:S05]  /*103e0*/  BSYNC B0 ;  /* 0x0000000000007941 */ /* 0x000fea0003800000 */
.L_x_285:
[----:B------:R-:W2:Y:S01]  /*103f0*/  LDL R11, [R1+0x8] ;  /* 0x00000800010b7983 */ /* 0x000ea20000100800 */
[----:B------:R-:W-:Y:S01]  /*10400*/  ULDC.64 UR4, c[0x0][0x328] ;  /* 0x0000ca0000047ab9 */ /* 0x000fe20000000a00 */
[----:B-----5:R-:W-:Y:S01]  /*10410*/  SHF.R.S32.HI R10, RZ, 0x1f, R4 ;  /* 0x0000001fff0a7819 */ /* 0x020fe20000011404 */
[----:B------:R-:W-:Y:S01]  /*10420*/  IMAD R5, R9, UR4, RZ ;  /* 0x0000000409057c24 */ /* 0x000fe2000f8e02ff */
[----:B------:R-:W-:Y:S01]  /*10430*/  ISETP.GE.AND P1, PT, R18, 0x1, PT ;  /* 0x000000011200780c */ /* 0x000fe20003f26270 */
[C---:B------:R-:W-:Y:S01]  /*10440*/  IMAD.WIDE.U32 R2, R0.reuse, UR4, RZ ;  /* 0x0000000400027c25 */ /* 0x040fe2000f8e00ff */
[----:B------:R-:W-:Y:S01]  /*10450*/  ULDC.64 UR6, c[0x0][0x318] ;  /* 0x0000c60000067ab9 */ /* 0x000fe20000000a00 */
[----:B------:R-:W-:Y:S02]  /*10460*/  LOP3.LUT R25, R25, 0xffffff7f, RZ, 0xc0, !PT ;  /* 0xffffff7f19197812 */ /* 0x000fe400078ec0ff */
[----:B------:R-:W-:Y:S01]  /*10470*/  IMAD R5, R0, UR5, R5 ;  /* 0x0000000500057c24 */ /* 0x000fe2000f8e0205 */
[----:B------:R-:W-:-:S03]  /*10480*/  ULDC.64 UR4, c[0x0][0x338] ;  /* 0x0000ce0000047ab9 */ /* 0x000fc60000000a00 */
[----:B------:R-:W-:Y:S02]  /*10490*/  IMAD.IADD R3, R3, 0x1, R5 ;  /* 0x0000000103037824 */ /* 0x000fe400078e0205 */
[----:B------:R-:W-:Y:S02]  /*104a0*/  IMAD R5, R10, UR4, RZ ;  /* 0x000000040a057c24 */ /* 0x000fe4000f8e02ff */
[----:B------:R-:W-:Y:S01]  /*104b0*/  IMAD.WIDE.U32 R2, R4, UR4, R2 ;  /* 0x0000000404027c25 */ /* 0x000fe2000f8e0002 */
[----:B------:R-:W-:-:S03]  /*104c0*/  @P1 LOP3.LUT R25, R25, 0x80, RZ, 0xfc, !PT ;  /* 0x0000008019191812 */ /* 0x000fc600078efcff */
[----:B------:R-:W-:Y:S01]  /*104d0*/  IMAD R5, R4, UR5, R5 ;  /* 0x0000000504057c24 */ /* 0x000fe2000f8e0205 */
[----:B------:R-:W-:-:S03]  /*104e0*/  ULDC.64 UR4, c[0x0][0x330] ;  /* 0x0000cc0000047ab9 */ /* 0x000fc60000000a00 */
[----:B------:R-:W-:Y:S02]  /*104f0*/  IMAD.IADD R3, R3, 0x1, R5 ;  /* 0x0000000103037824 */ /* 0x000fe400078e0205 */
[----:B------:R-:W-:Y:S01]  /*10500*/  IMAD.WIDE.U32 R2, R23, UR4, R2 ;  /* 0x0000000417027c25 */ /* 0x000fe2000f8e0002 */
[----:B------:R-:W-:-:S03]  /*10510*/  UMOV UR4, 0xffffffff ;  /* 0xffffffff00047882 */ /* 0x000fc60000000000 */
[----:B------:R-:W-:Y:S01]  /*10520*/  IMAD R8, R23, UR5, R3 ;  /* 0x0000000517087c24 */ /* 0x000fe2000f8e0203 */
[----:B------:R-:W-:-:S04]  /*10530*/  IADD3 R7, P0, R2, UR6, RZ ;  /* 0x0000000602077c10 */ /* 0x000fc8000ff1e0ff */
[----:B------:R-:W-:Y:S01]  /*10540*/  IADD3.X R8, R8, UR7, RZ, P0, !PT ;  /* 0x0000000708087c10 */ /* 0x000fe200087fe4ff */
[----:B--2---:R-:W-:Y:S01]  /*10550*/  IMAD R5, R24, 0x8000, R11 ;  /* 0x0000800018057824 */ /* 0x004fe200078e020b */
[----:B------:R-:W-:Y:S07]  /*10560*/  BRA.DIV UR4, `(.L_x_287) ;  /* 0x0000005204b87947 */ /* 0x000fee000b800000 */
[----:B------:R-:W2:Y:S01]  /*10570*/  LDC R12, c[0x0][0x2f4] ;  /* 0x0000bd00ff0c7b82 */ /* 0x000ea20000000800 */
[----:B------:R-:W3:Y:S01]  /*10580*/  SHFL.IDX PT, R2, R7, RZ, 0x181f ;  /* 0x00181fff07027589 */ /* 0x000ee200000e0000 */
[----:B------:R-:W-:Y:S01]  /*10590*/  LOP3.LUT R11, R27, 0x80, RZ, 0xfc, !PT ;  /* 0x000000801b0b7812 */ /* 0x000fe200078efcff */
[----:B------:R-:W-:Y:S01]  /*105a0*/  IMAD.IADD R5, R17, 0x1, R5 ;  /* 0x0000000111057824 */ /* 0x000fe200078e0205 */
[C---:B------:R-:W-:Y:S01]  /*105b0*/  ISETP.GE.AND P3, PT, R18.reuse, 0x11, PT ;  /* 0x000000111200780c */ /* 0x040fe20003f66270 */
[----:B------:R-:W4:Y:S01]  /*105c0*/  SHFL.IDX PT, R3, R8, RZ, 0x181f ;  /* 0x00181fff08037589 */ /* 0x000f2200000e0000 */
[----:B------:R-:W-:Y:S02]  /*105d0*/  LOP3.LUT R25, R25, 0xffffffdf, RZ, 0xc0, !PT ;  /* 0xffffffdf19197812 */ /* 0x000fe400078ec0ff */
[C---:B------:R-:W-:Y:S02]  /*105e0*/  ISETP.GE.AND P6, PT, R18.reuse, 0x71, PT ;  /* 0x000000711200780c */ /* 0x040fe40003fc6270 */
[----:B------:R-:W-:-:S02]  /*105f0*/  ISETP.GE.AND P5, PT, R18, 0x31, PT ;  /* 0x000000311200780c */ /* 0x000fc40003fa6270 */
[----:B------:R-:W-:-:S05]  /*10600*/  ISETP.GE.AND P4, PT, R18, 0x41, PT ;  /* 0x000000411200780c */ /* 0x000fca0003f86270 */
[----:B------:R-:W-:Y:S02]  /*10610*/  @P3 LOP3.LUT R25, R25, 0x20, RZ, 0xfc, !PT ;  /* 0x0000002019193812 */ /* 0x000fe400078efcff */
[C---:B------:R-:W-:Y:S02]  /*10620*/  ISETP.GE.AND P3, PT, R18.reuse, 0x51, PT ;  /* 0x000000511200780c */ /* 0x040fe40003f66270 */
[----:B------:R-:W-:Y:S02]  /*10630*/  LOP3.LUT R25, R25, 0xffffffef, RZ, 0xc0, !PT ;  /* 0xffffffef19197812 */ /* 0x000fe400078ec0ff */
[C---:B--2---:R-:W-:Y:S02]  /*10640*/  ISETP.GE.AND P1, PT, R27.reuse, R12, PT ;  /* 0x0000000c1b00720c */ /* 0x044fe40003f26270 */
[----:B---3--:R-:W-:Y:S02]  /*10650*/  IADD3 R2, P0, R27, R2, RZ ;  /* 0x000000021b027210 */ /* 0x008fe40007f1e0ff */
[----:B------:R-:W-:-:S03]  /*10660*/  ISETP.LT.OR P2, PT, R18, 0x1, P1 ;  /* 0x000000011200780c */ /* 0x000fc60000f41670 */
[----:B----4-:R-:W-:Y:S01]  /*10670*/  IMAD.X R3, RZ, RZ, R3, P0 ;  /* 0x000000ffff037224 */ /* 0x010fe200000e0603 */
[----:B------:R-:W-:-:S09]  /*10680*/  ISETP.GE.AND P0, PT, R11, R12, PT ;  /* 0x0000000c0b00720c */ /* 0x000fd20003f06270 */
[----:B------:R-:W-:Y:S01]  /*10690*/  @!PT LDS RZ, [RZ] ;  /* 0x00000000fffff984 */ /* 0x000fe20000000800 */
[----:B------:R-:W-:Y:S01]  /*106a0*/  LDGSTS.E.BYPASS.LTC128B.128 [R5+0x10400], desc[UR52][R2.64], !P2 ;  /* 0x1040000002057fae */ /* 0x000fe2000d101d74 */
[----:B------:R-:W-:-:S13]  /*106b0*/  ISETP.LT.OR P2, PT, R18, 0x1, P0 ;  /* 0x000000011200780c */ /* 0x000fda0000741670 */
[----:B------:R2:W-:Y:S04]  /*106c0*/  LDGSTS.E.BYPASS.LTC128B.128 [R5+0x14400], desc[UR52][R2.64+0x80], !P2 ;  /* 0x1440008002057fae */ /* 0x0005e8000d101d74 */
[----:B--2---:R-:W2:Y:S04]  /*106d0*/  SHFL.IDX PT, R2, R7, 0x1, 0x181f ;  /* 0x00381f0007027f89 */ /* 0x004ea800000e0000 */
[----:B------:R-:W3:Y:S01]  /*106e0*/  SHFL.IDX PT, R3, R8, 0x1, 0x181f ;  /* 0x00381f0008037f89 */ /* 0x000ee200000e0000 */
[----:B--2---:R-:W-:-:S05]  /*106f0*/  IADD3 R2, P2, R27, R2, RZ ;  /* 0x000000021b027210 */ /* 0x004fca0007f5e0ff */
[----:B---3--:R-:W-:Y:S01]  /*10700*/  IMAD.X R3, RZ, RZ, R3, P2 ;  /* 0x000000ffff037224 */ /* 0x008fe200010e0603 */
[----:B------:R-:W-:-:S13]  /*10710*/  ISETP.LT.OR P2, PT, R18, 0x11, P1 ;  /* 0x000000111200780c */ /* 0x000fda0000f41670 */
        /* <DEDUP_REMOVED lines=36> */
[----:B------:R-:W3:Y:S04]  /*10960*/  SHFL.IDX PT, R3, R8, 0x6, 0x181f ;  /* 0x00d81f0008037f89 */ /* 0x000ee800000e0000 */
[----:B------:R-:W4:Y:S01]  /*10970*/  SHFL.IDX PT, R8, R8, 0x7, 0x181f ;  /* 0x00f81f0008087f89 */ /* 0x000f2200000e0000 */
[----:B--2---:R-:W-:-:S05]  /*10980*/  IADD3 R2, P2, R27, R2, RZ ;  /* 0x000000021b027210 */ /* 0x004fca0007f5e0ff */
[----:B---3--:R-:W-:Y:S01]  /*10990*/  IMAD.X R3, RZ, RZ, R3, P2 ;  /* 0x000000ffff037224 */ /* 0x008fe200010e0603 */
[----:B------:R-:W-:-:S13]  /*109a0*/  ISETP.LT.OR P2, PT, R18, 0x61, P1 ;  /* 0x000000611200780c */ /* 0x000fda0000f41670 */
[----:B------:R-:W-:Y:S01]  /*109b0*/  LDGSTS.E.BYPASS.LTC128B.128 [R5+0x13400], desc[UR52][R2.64], !P2 ;  /* 0x1340000002057fae */ /* 0x000fe2000d101d74 */
[----:B------:R-:W-:-:S13]  /*109c0*/  ISETP.LT.OR P2, PT, R18, 0x61, P0 ;  /* 0x000000611200780c */ /* 0x000fda0000741670 */
[----:B------:R2:W-:Y:S01]  /*109d0*/  LDGSTS.E.BYPASS.LTC128B.128 [R5+0x17400], desc[UR52][R2.64+0x80], !P2 ;  /* 0x1740008002057fae */ /* 0x0005e2000d101d74 */
[----:B------:R-:W-:-:S03]  /*109e0*/  ISETP.GE.AND P2, PT, R18, 0x21, PT ;  /* 0x000000211200780c */ /* 0x000fc60003f46270 */
[----:B--2---:R2:W3:Y:S10]  /*109f0*/  SHFL.IDX PT, R2, R7, 0x7, 0x181f ;  /* 0x00f81f0007027f89 */ /* 0x0044f400000e0000 */
[----:B------:R-:W-:-:S02]  /*10a00*/  @P2 LOP3.LUT R25, R25, 0x10, RZ, 0xfc, !PT ;  /* 0x0000001019192812 */ /* 0x000fc400078efcff */
[----:B------:R-:W-:Y:S02]  /*10a10*/  ISETP.GE.AND P2, PT, R18, 0x61, PT ;  /* 0x000000611200780c */ /* 0x000fe40003f46270 */
[----:B------:R-:W-:-:S04]  /*10a20*/  LOP3.LUT R25, R25, 0xffffffbf, RZ, 0xc0, !PT ;  /* 0xffffffbf19197812 */ /* 0x000fc800078ec0ff */
[----:B--2-4-:R-:W-:-:S07]  /*10a30*/  @P6 LOP3.LUT R25, R25, 0x40, RZ, 0xfc, !PT ;  /* 0x0000004019196812 */ /* 0x014fce00078efcff */
.L_x_380:
[C---:B------:R-:W-:Y:S02]  /*10a40*/  ISETP.LT.OR P1, PT, R18.reuse, 0x71, P1 ;  /* 0x000000711200780c */ /* 0x040fe40000f21670 */
[----:B------:R-:W-:Y:S02]  /*10a50*/  ISETP.LT.OR P0, PT, R18, 0x71, P0 ;  /* 0x000000711200780c */ /* 0x000fe40000701670 */
[----:B---3--:R-:W-:-:S05]  /*10a60*/  IADD3 R2, P6, R27, R2, RZ ;  /* 0x000000021b027210 */ /* 0x008fca0007fde0ff */
[----:B------:R-:W-:-:S05]  /*10a70*/  IMAD.X R3, RZ, RZ, R8, P6 ;  /* 0x000000ffff037224 */ /* 0x000fca00030e0608 */
[----:B------:R-:W-:Y:S01]  /*10a80*/  @!PT LDS RZ, [RZ] ;  /* 0x00000000fffff984 */ /* 0x000fe20000000800 */
[----:B------:R-:W-:Y:S01]  /*10a90*/  @!PT LDS RZ, [RZ] ;  /* 0x00000000fffff984 */ /* 0x000fe20000000800 */
[----:B------:R-:W-:Y:S01]  /*10aa0*/  @!PT LDS RZ, [RZ] ;  /* 0x00000000fffff984 */ /* 0x000fe20000000800 */
[----:B------:R2:W-:Y:S04]  /*10ab0*/  LDGSTS.E.BYPASS.LTC128B.128 [R5+0x13c00], desc[UR52][R2.64], !P1 ;  /* 0x13c0000002057fae */ /* 0x0005e8000c901d74 */
[----:B------:R2:W-:Y:S01]  /*10ac0*/  LDGSTS.E.BYPASS.LTC128B.128 [R5+0x17c00], desc[UR52][R2.64+0x80], !P0 ;  /* 0x17c0008002057fae */ /* 0x0005e2000c101d74 */
[----:B------:R-:W-:Y:S01]  /*10ad0*/  PLOP3.LUT P0, PT, PT, PT, PT, 0x80, 0x0 ;  /* 0x000000000000781c */ /* 0x000fe20003f0f070 */
[----:B------:R-:W-:-:S12]  /*10ae0*/  NOP ;  /* 0x0000000000007918 */ /* 0x000fd80000000000 */
.L_x_288:
[----:B------:R-:W-:Y:S02]  /*10af0*/  PLOP3.LUT P1, PT, P1, P0, PT, 0xa2, 0x0 ;  /* 0x000000000000781c */ /* 0x000fe40000f21472 */
[----:B------:R-:W-:-:S08]  /*10b00*/  @P0 R2UR P1, UR4, R6 ;  /* 0x00000000060402ca */ /* 0x000fd00000020000 */
[----:B------:R-:W-:-:S05]  /*10b10*/  @P0 PLOP3.LUT P0, PT, P1, PT, PT, 0x80, 0x0 ;  /* 0x000000000000081c */ /* 0x000fca0000f0f070 */
[----:B------:R-:W-:Y:S01]  /*10b20*/  @!P1 SYNCS.ARRIVE.TRANS64.RED.A0T1 RZ, [UR4+0x38870], RZ ;  /* 0x038870ffffff99a7 */ /* 0x000fe20008200404 */
[----:B------:R-:W-:Y:S07]  /*10b30*/  @!P1 ARRIVES.LDGSTSBAR.64.TRANSCNT [UR4+0x38870] ;  /* 0x03887000ff0099b0 */ /* 0x000fee0008000a84 */
[----:B------:R-:W-:Y:S05]  /*10b40*/  @P0 BRA.U.ANY `(.L_x_288) ;  /* 0xfffffffd00e80947 */ /* 0x000fea000393ffff */
[----:B------:R-:W-:Y:S01]  /*10b50*/  NOP ;  /* 0x0000000000007918 */ /* 0x000fe20000000000 */
[----:B--2---:R-:W-:-:S05]  /*10b60*/  IMAD.U32 R2, RZ, RZ, UR44 ;  /* 0x0000002cff027e24 */ /* 0x004fca000f8e00ff */
[----:B------:R-:W-:-:S13]  /*10b70*/  ISETP.NE.AND P6, PT, R2, 0x3, PT ;  /* 0x000000030200780c */ /* 0x000fda0003fc5270 */
[----:B------:R-:W-:Y:S05]  /*10b80*/  @!P6 BRA `(.L_x_289) ;  /* 0x000000000004e947 */ /* 0x000fea0003800000 */
[----:B------:R-:W-:Y:S01]  /*10b90*/  BPT.TRAP 0x1 ;  /* 0x000000040000795c */ /* 0x000fe20000300000 */
.L_x_289:
[----:B------:R2:W-:Y:S01]  /*10ba0*/  SYNCS.ARRIVE.TRANS64.A1T0 RZ, [R6+URZ+0x38870], RZ ;  /* 0x038870ff06ff79a7 */ /* 0x0005e2000810003f */
[----:B------:R-:W-:Y:S05]  /*10bb0*/  @!P6 BRA `(.L_x_290) ;  /* 0x000000000004e947 */ /* 0x000fea0003800000 */
[----:B------:R-:W-:Y:S01]  /*10bc0*/  BPT.TRAP 0x1 ;  /* 0x000000040000795c */ /* 0x000fe20000300000 */
.L_x_290:
[----:B------:R-:W3:Y:S01]  /*10bd0*/  SYNCS.PHASECHK.TRANS64.TRYWAIT P0, [R6+URZ+0x38840], R20 ;  /* 0x03884014060075a7 */ /* 0x000ee2000800017f */
[----:B------:R-:W-:Y:S04]  /*10be0*/  BSSY B0, `(.L_x_291) ;  /* 0x0000002000007945 */ /* 0x000fe80003800000 */
[----:B---3--:R-:W-:Y:S05]  /*10bf0*/  @!P0 BRA `(.L_x_292) ;  /* 0x0000005400e48947 */ /* 0x008fea0003800000 */
.L_x_381:
[----:B------:R-:W-:Y:S05]  /*10c00*/  BSYNC B0 ;  /* 0x0000000000007941 */ /* 0x000fea0003800000 */
.L_x_291:
[----:B------:R-:W-:Y:S01]  /*10c10*/  ULDC.64 UR4, c[0x0][0x300] ;  /* 0x0000c00000047ab9 */ /* 0x000fe20000000a00 */
[----:B------:R-:W4:Y:S01]  /*10c20*/  LDC R8, c[0x0][0x2f4] ;  /* 0x0000bd00ff087b82 */ /* 0x000f220000000800 */
[----:B------:R-:W-:Y:S01]  /*10c30*/  IMAD R7, R9, UR4, RZ ;  /* 0x0000000409077c24 */ /* 0x000fe2000f8e02ff */
[----:B------:R-:W-:Y:S01]  /*10c40*/  ULDC.64 UR6, c[0x0][0x2e8] ;  /* 0x0000ba0000067ab9 */ /* 0x000fe20000000a00 */
[----:B------:R-:W-:Y:S01]  /*10c50*/  IMAD.WIDE.U32 R2, R0, UR4, RZ ;  /* 0x0000000400027c25 */ /* 0x000fe2000f8e00ff */
[----:B------:R-:W-:-:S03]  /*10c60*/  LOP3.LUT R11, R27, 0x80, RZ, 0xfc, !PT ;  /* 0x000000801b0b7812 */ /* 0x000fc600078efcff */
[----:B------:R-:W-:Y:S01]  /*10c70*/  IMAD R7, R0, UR5, R7 ;  /* 0x0000000500077c24 */ /* 0x000fe2000f8e0207 */
[----:B------:R-:W-:Y:S02]  /*10c80*/  ULDC.64 UR4, c[0x0][0x310] ;  /* 0x0000c40000047ab9 */ /* 0x000fe40000000a00 */
[----:B------:R-:W-:Y:S02]  /*10c90*/  IMAD R10, R10, UR4, RZ ;  /* 0x000000040a0a7c24 */ /* 0x000fe4000f8e02ff */
[----:B------:R-:W-:Y:S02]  /*10ca0*/  IMAD.IADD R3, R3, 0x1, R7 ;  /* 0x0000000103037824 */ /* 0x000fe400078e0207 */
[C---:B------:R-:W-:Y:S02]  /*10cb0*/  IMAD R10, R4.reuse, UR5, R10 ;  /* 0x00000005040a7c24 */ /* 0x040fe4000f8e020a */
[----:B------:R-:W-:Y:S01]  /*10cc0*/  IMAD.WIDE.U32 R2, R4, UR4, R2 ;  /* 0x0000000404027c25 */ /* 0x000fe2000f8e0002 */
[----:B------:R-:W-:-:S03]  /*10cd0*/  ULDC.64 UR4, c[0x0][0x308] ;  /* 0x0000c20000047ab9 */ /* 0x000fc60000000a00 */
[----:B------:R-:W-:Y:S02]  /*10ce0*/  IMAD.IADD R3, R3, 0x1, R10 ;  /* 0x0000000103037824 */ /* 0x000fe400078e020a */
[----:B------:R-:W-:Y:S01]  /*10cf0*/  IMAD.WIDE.U32 R2, R23, UR4, R2 ;  /* 0x0000000417027c25 */ /* 0x000fe2000f8e0002 */
[----:B------:R-:W-:Y:S01]  /*10d00*/  UMOV UR4, 0xffffffff ;  /* 0xffffffff00047882 */ /* 0x000fe20000000000 */
[----:B----4-:R-:W-:Y:S02]  /*10d10*/  ISETP.GE.AND P1, PT, R11, R8, PT ;  /* 0x000000080b00720c */ /* 0x010fe40003f26270 */
[----:B------:R-:W-:Y:S01]  /*10d20*/  IMAD R0, R23, UR5, R3 ;  /* 0x0000000517007c24 */ /* 0x000fe2000f8e0203 */
[----:B------:R-:W-:-:S04]  /*10d30*/  IADD3 R4, P0, R2, UR6, RZ ;  /* 0x0000000602047c10 */ /* 0x000fc8000ff1e0ff */
[----:B------:R-:W-:Y:S01]  /*10d40*/  IADD3.X R0, R0, UR7, RZ, P0, !PT ;  /* 0x0000000700007c10 */ /* 0x000fe200087fe4ff */
[----:B------:R-:W-:Y:S08]  /*10d50*/  BRA.DIV UR4, `(.L_x_293) ;  /* 0x0000005604a07947 */ /* 0x000ff0000b800000 */
[----:B------:R-:W4:Y:S01]  /*10d60*/  SHFL.IDX PT, R3, R4, RZ, 0x181f ;  /* 0x00181fff04037589 */ /* 0x000f2200000e0000 */
[----:B------:R-:W-:Y:S02]  /*10d70*/  LOP3.LUT R25, R25, 0xfffff7ff, RZ, 0xc0, !PT ;  /* 0xfffff7ff19197812 */ /* 0x000fe400078ec0ff */
[----:B------:R-:W-:Y:S01]  /*10d80*/  ISETP.GE.AND P6, PT, R27, R8, PT ;  /* 0x000000081b00720c */ /* 0x000fe20003fc6270 */
[----:B------:R-:W5:Y:S01]  /*10d90*/  SHFL.IDX PT, R2, R0, RZ, 0x181f ;  /* 0x00181fff00027589 */ /* 0x000f6200000e0000 */
[----:B------:R-:W-:-:S04]  /*10da0*/  @P4 LOP3.LUT R25, R25, 0x800, RZ, 0xfc, !PT ;  /* 0x0000080019194812 */ /* 0x000fc800078efcff */
[C---:B------:R-:W-:Y:S02]  /*10db0*/  LOP3.LUT P4, RZ, R25.reuse, 0x80, RZ, 0xc0, !PT ;  /* 0x0000008019ff7812 */ /* 0x040fe4000788c0ff */
[----:B------:R-:W-:-:S04]  /*10dc0*/  LOP3.LUT R25, R25, 0xfffffbff, RZ, 0xc0, !PT ;  /* 0xfffffbff19197812 */ /* 0x000fc800078ec0ff */
[----:B------:R-:W-:-:S04]  /*10dd0*/  @P3 LOP3.LUT R25, R25, 0x400, RZ, 0xfc, !PT ;  /* 0x0000040019193812 */ /* 0x000fc800078efcff */
[C---:B------:R-:W-:Y:S02]  /*10de0*/  LOP3.LUT P3, RZ, R25.reuse, 0x20, RZ, 0xc0, !PT ;  /* 0x0000002019ff7812 */ /* 0x040fe4000786c0ff */
[----:B------:R-:W-:Y:S02]  /*10df0*/  LOP3.LUT R25, R25, 0xfffffdff, RZ, 0xc0, !PT ;  /* 0xfffffdff19197812 */ /* 0x000fe400078ec0ff */
[----:B----4-:R-:W-:Y:S02]  /*10e00*/  @P4 IADD3 R3, P0, R27, R3, RZ ;  /* 0x000000031b034210 */ /* 0x010fe40007f1e0ff */
[----:B------:R-:W-:-:S03]  /*10e10*/  @P2 LOP3.LUT R25, R25, 0x200, RZ, 0xfc, !PT ;  /* 0x0000020019192812 */ /* 0x000fc600078efcff */
[----:B-----5:R-:W-:Y:S01]  /*10e20*/  @P4 IMAD.X R2, RZ, RZ, R2, P0 ;  /* 0x000000ffff024224 */ /* 0x020fe200000e0602 */
[----:B------:R-:W-:-:S04]  /*10e30*/  LOP3.LUT P2, RZ, R25, 0x10, RZ, 0xc0, !PT ;  /* 0x0000001019ff7812 */ /* 0x000fc8000784c0ff */
[----:B------:R-:W-:-:S04]  /*10e40*/  @P4 LOP3.LUT R3, R3, R2, RZ, 0x3c, !PT ;  /* 0x0000000203034212 */ /* 0x000fc800078e3cff */
[----:B------:R-:W-:-:S04]  /*10e50*/  @P4 LOP3.LUT R2, R3, R2, RZ, 0x3c, !PT ;  /* 0x0000000203024212 */ /* 0x000fc800078e3cff */
[----:B------:R-:W-:-:S05]  /*10e60*/  @P4 LOP3.LUT R3, R3, R2, RZ, 0x3c, !PT ;  /* 0x0000000203034212 */ /* 0x000fca00078e3cff */
[----:B------:R-:W-:Y:S01]  /*10e70*/  @!PT LDS RZ, [RZ] ;  /* 0x00000000fffff984 */ /* 0x000fe20000000800 */
[----:B------:R-:W-:Y:S04]  /*10e80*/  @P4 LDGSTS.E.BYPASS.LTC128B.128 [R5+0x28400], desc[UR52][R2.64], !P6 ;  /* 0x2840000002054fae */ /* 0x000fe8000f101d74 */
[----:B------:R4:W-:Y:S01]  /*10e90*/  @P4 LDGSTS.E.BYPASS.LTC128B.128 [R5+0x2c400], desc[UR52][R2.64+0x80], !P1 ;  /* 0x2c40008002054fae */ /* 0x0009e2000c901d74 */
[----:B------:R-:W-:-:S03]  /*10ea0*/  LOP3.LUT P4, RZ, R25, 0x800, RZ, 0xc0, !PT ;  /* 0x0000080019ff7812 */ /* 0x000fc6000788c0ff */
[----:B----4-:R-:W4:Y:S04]  /*10eb0*/  SHFL.IDX PT, R3, R4, 0x1, 0x181f ;  /* 0x00381f0004037f89 */ /* 0x010f2800000e0000 */
[----:B------:R-:W5:Y:S01]  /*10ec0*/  SHFL.IDX PT, R2, R0, 0x1, 0x181f ;  /* 0x00381f0000027f89 */ /* 0x000f6200000e0000 */
[----:B----4-:R-:W-:-:S05]  /*10ed0*/  @P3 IADD3 R3, P0, R27, R3, RZ ;  /* 0x000000031b033210 */ /* 0x010fca0007f1e0ff */
[----:B-----5:R-:W-:-:S05]  /*10ee0*/  @P3 IMAD.X R2, RZ, RZ, R2, P0 ;  /* 0x000000ffff023224 */ /* 0x020fca00000e0602 */
[----:B------:R-:W-:-:S04]  /*10ef0*/  @P3 LOP3.LUT R3, R3, R2, RZ, 0x3c, !PT ;  /* 0x0000000203033212 */ /* 0x000fc800078e3cff */
[----:B------:R-:W-:-:S04]  /*10f00*/  @P3 LOP3.LUT R2, R3, R2, RZ, 0x3c, !PT ;  /* 0x0000000203023212 */ /* 0x000fc800078e3cff */
[----:B------:R-:W-:-:S05]  /*10f10*/  @P3 LOP3.LUT R3, R3, R2, RZ, 0x3c, !PT ;  /* 0x0000000203033212 */ /* 0x000fca00078e3cff */
        /* <DEDUP_REMOVED lines=21> */
[----:B------:R4:W-:Y:S04]  /*11070*/  @P5 LDGSTS.E.BYPASS.LTC128B.128 [R5+0x2dc00], desc[UR52][R2.64+0x80], !P1 ;  /* 0x2dc0008002055fae */ /* 0x0009e8000c901d74 */
        /* <DEDUP_REMOVED lines=19> */
[----:B------:R-:W5:Y:S04]  /*111b0*/  SHFL.IDX PT, R2, R0, 0x6, 0x181f ;  /* 0x00d81f0000027f89 */ /* 0x000f6800000e0000 */
[----:B------:R-:W0:Y:S04]  /*111c0*/  SHFL.IDX PT, R4, R4, 0x7, 0x181f ;  /* 0x00f81f0004047f89 */ /* 0x000e2800000e0000 */
[----:B------:R-:W0:Y:S01]  /*111d0*/  SHFL.IDX PT, R0, R0, 0x7, 0x181f ;  /* 0x00f81f0000007f89 */ /* 0x000e2200000e0000 */
[----:B----4-:R-:W-:-:S05]  /*111e0*/  @P2 IADD3 R3, P0, R27, R3, RZ ;  /* 0x000000031b032210 */ /* 0x010fca0007f1e0ff */
[----:B-----5:R-:W-:-:S05]  /*111f0*/  @P2 IMAD.X R2, RZ, RZ, R2, P0 ;  /* 0x000000ffff022224 */ /* 0x020fca00000e0602 */
[----:B------:R-:W-:-:S04]  /*11200*/  @P2 LOP3.LUT R3, R3, R2, RZ, 0x3c, !PT ;  /* 0x0000000203032212 */ /* 0x000fc800078e3cff */
[----:B------:R-:W-:-:S04]  /*11210*/  @P2 LOP3.LUT R2, R3, R2, RZ, 0x3c, !PT ;  /* 0x0000000203022212 */ /* 0x000fc800078e3cff */
[----:B------:R-:W-:-:S05]  /*11220*/  @P2 LOP3.LUT R3, R3, R2, RZ, 0x3c, !PT ;  /* 0x0000000203032212 */ /* 0x000fca00078e3cff */
[----:B------:R4:W-:Y:S04]  /*11230*/  @P2 LDGSTS.E.BYPASS.LTC128B.128 [R5+0x2b400], desc[UR52][R2.64], !P6 ;  /* 0x2b40000002052fae */ /* 0x0009e8000f101d74 */
[----:B0-----:R4:W-:Y:S02]  /*11240*/  @P2 LDGSTS.E.BYPASS.LTC128B.128 [R5+0x2f400], desc[UR52][R2.64+0x80], !P1 ;  /* 0x2f40008002052fae */ /* 0x0019e4000c901d74 */
.L_x_399:
[----:B------:R-:W-:Y:S02]  /*11250*/  LOP3.LUT P2, RZ, R25, 0x40, RZ, 0xc0, !PT ;  /* 0x0000004019ff7812 */ /* 0x000fe4000784c0ff */
[----:B------:R-:W-:-:S11]  /*11260*/  ISETP.GE.AND P3, PT, R27, R8, PT ;  /* 0x000000081b00720c */ /* 0x000fd60003f66270 */
[----:B0---4-:R-:W-:-:S05]  /*11270*/  @P2 IADD3 R2, P0, R27, R4, RZ ;  /* 0x000000041b022210 */ /* 0x011fca0007f1e0ff */
[----:B------:R-:W-:Y:S01]  /*11280*/  @P2 IMAD.X R0, RZ, RZ, R0, P0 ;  /* 0x000000ffff002224 */ /* 0x000fe200000e0600 */
[----:B------:R-:W-:-:S03]  /*11290*/  PLOP3.LUT P0, PT, PT, PT, PT, 0x80, 0x0 ;  /* 0x000000000000781c */ /* 0x000fc60003f0f070 */
[----:B------:R-:W-:-:S05]  /*112a0*/  @P2 IMAD.MOV.U32 R3, RZ, RZ, R0 ;  /* 0x000000ffff032224 */ /* 0x000fca00078e0000 */
[----:B------:R-:W-:Y:S01]  /*112b0*/  @!PT LDS RZ, [RZ] ;  /* 0x00000000fffff984 */ /* 0x000fe20000000800 */
[----:B------:R-:W-:Y:S01]  /*112c0*/  @!PT LDS RZ, [RZ] ;  /* 0x00000000fffff984 */ /* 0x000fe20000000800 */
[----:B------:R-:W-:Y:S01]  /*112d0*/  @!PT LDS RZ, [RZ] ;  /* 0x00000000fffff984 */ /* 0x000fe20000000800 */
[----:B------:R0:W-:Y:S04]  /*112e0*/  @P2 LDGSTS.E.BYPASS.LTC128B.128 [R5+0x2bc00], desc[UR52][R2.64], !P3 ;  /* 0x2bc0000002052fae */ /* 0x0001e8000d901d74 */
[----:B------:R0:W-:Y:S01]  /*112f0*/  @P2 LDGSTS.E.BYPASS.LTC128B.128 [R5+0x2fc00], desc[UR52][R2.64+0x80], !P1 ;  /* 0x2fc0008002052fae */ /* 0x0001e2000c901d74 */
[----:B------:R-:W-:Y:S01]  /*11300*/  NOP ;  /* 0x0000000000007918 */ /* 0x000fe20000000000 */
.L_x_294:
[----:B------:R-:W-:Y:S02]  /*11310*/  PLOP3.LUT P1, PT, P1, P0, PT, 0xa2, 0x0 ;  /* 0x000000000000781c */ /* 0x000fe40000f21472 */
[----:B------:R-:W-:-:S08]  /*11320*/  @P0 R2UR P1, UR4, R6 ;  /* 0x00000000060402ca */ /* 0x000fd00000020000 */
[----:B------:R-:W-:-:S05]  /*11330*/  @P0 PLOP3.LUT P0, PT, P1, PT, PT, 0x80, 0x0 ;  /* 0x000000000000081c */ /* 0x000fca0000f0f070 */
[----:B------:R-:W-:Y:S01]  /*11340*/  @!P1 SYNCS.ARRIVE.TRANS64.RED.A0T1 RZ, [UR4+0x38830], RZ ;  /* 0x038830ffffff99a7 */ /* 0x000fe20008200404 */
[----:B------:R-:W-:Y:S07]  /*11350*/  @!P1 ARRIVES.LDGSTSBAR.64.TRANSCNT [UR4+0x38830] ;  /* 0x03883000ff0099b0 */ /* 0x000fee0008000a84 */
[----:B------:R-:W-:Y:S05]  /*11360*/  @P0 BRA.U.ANY `(.L_x_294) ;  /* 0xfffffffd00e80947 */ /* 0x000fea000393ffff */
[----:B------:R-:W-:Y:S01]  /*11370*/  NOP ;  /* 0x0000000000007918 */ /* 0x000fe20000000000 */
[----:B------:R-:W-:-:S05]  /*11380*/  IMAD.U32 R0, RZ, RZ, UR44 ;  /* 0x0000002cff007e24 */ /* 0x000fca000f8e00ff */
[----:B------:R-:W-:-:S13]  /*11390*/  ISETP.NE.AND P2, PT, R0, 0x3, PT ;  /* 0x000000030000780c */ /* 0x000fda0003f45270 */
[----:B------:R-:W-:Y:S05]  /*113a0*/  @!P2 BRA `(.L_x_295) ;  /* 0x000000000004a947 */ /* 0x000fea0003800000 */
[----:B------:R-:W-:Y:S01]  /*113b0*/  BPT.TRAP 0x1 ;  /* 0x000000040000795c */ /* 0x000fe20000300000 */
.L_x_295:
[----:B------:R4:W-:Y:S02]  /*113c0*/  SYNCS.ARRIVE.TRANS64.A1T0 RZ, [R6+URZ+0x38830], RZ ;  /* 0x038830ff06ff79a7 */ /* 0x0009e4000810003f */
[----:B------:R-:W-:Y:S05]  /*113d0*/  WARPSYNC.ALL ;  /* 0x0000000000007948 */ /* 0x000fea0003800000 */
[----:B------:R-:W-:Y:S01]  /*113e0*/  VIADD R0, R17, 0x20400 ;  /* 0x0002040011007836 */ /* 0x000fe20000000000 */
[----:B------:R-:W-:Y:S01]  /*113f0*/  USHF.R.S32.HI UR4, URZ, 0x1f, UR38 ;  /* 0x0000001f3f047899 */ /* 0x000fe20008011426 */
[----:B------:R-:W-:Y:S01]  /*11400*/  BAR.SYNC.DEFER_BLOCKING 0x8, 0x180 ;  /* 0x0206000000007b1d */ /* 0x000fe20000010000 */
[----:B------:R-:W-:Y:S02]  /*11410*/  UISETP.NE.AND UP0, UPT, UR43, URZ, UPT ;  /* 0x0000003f2b00728c */ /* 0x000fe4000bf05270 */
[----:B------:R-:W-:-:S02]  /*11420*/  LOP3.LUT P0, RZ, R0, 0x3ff, RZ, 0xc0, !PT ;  /* 0x000003ff00ff7812 */ /* 0x000fc4000780c0ff */
[----:B------:R-:W-:Y:S01]  /*11430*/  USEL UR41, UR41, URZ, !UP0 ;  /* 0x0000003f29297287 */ /* 0x000fe2000c000000 */
[----:B------:R-:W-:Y:S01]  /*11440*/  BSSY B6, `(.L_x_296) ;  /* 0x0000018000067945 */ /* 0x000fe20003800000 */
[----:B------:R-:W-:Y:S01]  /*11450*/  ULDC.64 UR6, c[0x0][0x298] ;  /* 0x0000a60000067ab9 */ /* 0x000fe20000000a00 */
[----:B------:R-:W-:Y:S02]  /*11460*/  USEL UR40, UR40, URZ, !UP0 ;  /* 0x0000003f28287287 */ /* 0x000fe4000c000000 */
[----:B------:R-:W-:Y:S02]  /*11470*/  UIMAD UR4, UR4, UR6, URZ ;  /* 0x00000006040472a4 */ /* 0x000fe4000f8e023f */
[----:B------:R-:W-:Y:S02]  /*11480*/  UIMAD.WIDE.U32 UR36, UR38, UR6, URZ ;  /* 0x00000006262472a5 */ /* 0x000fe4000f8e003f */
[----:B------:R-:W-:-:S04]  /*11490*/  UIMAD UR4, UR38, UR7, UR4 ;  /* 0x00000007260472a4 */ /* 0x000fc8000f8e0204 */
[----:B------:R-:W-:Y:S01]  /*114a0*/  UIADD3 UR43, UR37, UR4, URZ ;  /* 0x00000004252b7290 */ /* 0x000fe2000fffe03f */
[----:B------:R-:W-:Y:S11]  /*114b0*/  @!P0 BRA `(.L_x_297) ;  /* 0x0000000000408947 */ /* 0x000ff60003800000 */
[----:B0-----:R-:W-:Y:S01]  /*114c0*/  MOV R2, 0x0 ;  /* 0x0000000000027802 */ /* 0x001fe20000000f00 */
[----:B------:R-:W-:Y:S01]  /*114d0*/  ULDC.64 UR6, c[0x4][0x1b0] ;  /* 0x01006c0000067ab9 */ /* 0x000fe20000000a00 */
[----:B------:R-:W-:Y:S01]  /*114e0*/  ULDC.64 UR8, c[0x4][0x1b8] ;  /* 0x01006e0000087ab9 */ /* 0x000fe20000000a00 */
[----:B------:R-:W-:Y:S01]  /*114f0*/  ULDC.64 UR4, c[0x4][0x120] ;  /* 0x0100480000047ab9 */ /* 0x000fe20000000a00 */
[----:B------:R-:W-:Y:S02]  /*11500*/  IMAD.U32 R4, RZ, RZ, UR6 ;  /* 0x00000006ff047e24 */ /* 0x000fe4000f8e00ff */
[----:B------:R-:W0:Y:S01]  /*11510*/  LDC.64 R2, c[0x4][R2] ;  /* 0x0100000002027b82 */ /* 0x000e220000000a00 */
[----:B------:R-:W-:Y:S02]  /*11520*/  IMAD.U32 R5, RZ, RZ, UR7 ;  /* 0x00000007ff057e24 */ /* 0x000fe4000f8e00ff */
[----:B-1234-:R-:W-:Y:S02]  /*11530*/  IMAD.U32 R6, RZ, RZ, UR8 ;  /* 0x00000008ff067e24 */ /* 0x01efe4000f8e00ff */
[----:B------:R-:W-:-:S02]  /*11540*/  IMAD.U32 R7, RZ, RZ, UR9 ;  /* 0x00000009ff077e24 */ /* 0x000fc4000f8e00ff */
[----:B------:R-:W-:Y:S02]  /*11550*/  IMAD.U32 R10, RZ, RZ, UR4 ;  /* 0x00000004ff0a7e24 */ /* 0x000fe4000f8e00ff */
[----:B------:R-:W-:Y:S02]  /*11560*/  IMAD.U32 R11, RZ, RZ, UR5 ;  /* 0x00000005ff0b7e24 */ /* 0x000fe4000f8e00ff */
[----:B------:R-:W-:Y:S02]  /*11570*/  IMAD.MOV.U32 R8, RZ, RZ, 0x70 ;  /* 0x00000070ff087424 */ /* 0x000fe400078e00ff */
[----:B------:R-:W-:Y:S02]  /*11580*/  IMAD.MOV.U32 R12, RZ, RZ, 0x1 ;  /* 0x00000001ff0c7424 */ /* 0x000fe400078e00ff */
[----:B------:R-:W-:-:S07]  /*11590*/  IMAD.MOV.U32 R13, RZ, RZ, RZ ;  /* 0x000000ffff0d7224 */ /* 0x000fce00078e00ff */
[----:B------:R-:W-:-:S07]  /*115a0*/  LEPC R20, `(.L_x_297) ;  /* 0x000000001014794e */ /* 0x000fce0000000000 */
[----:B0-----:R-:W-:Y:S05]  /*115b0*/  CALL.ABS.NOINC R2 ;  /* 0x0000000002007343 */ /* 0x001fea0003c00000 */
.L_x_297:
[----:B------:R-:W-:Y:S05]  /*115c0*/  BSYNC B6 ;  /* 0x0000000000067941 */ /* 0x000fea0003800000 */
.L_x_296:
[----:B------:R0:W5:Y:S01]  /*115d0*/  LDL R8, [R1+0x10] ;  /* 0x0000100001087983 */ /* 0x0001620000100800 */
[----:B-1234-:R-:W1:Y:S01]  /*115e0*/  LDC R6, c[0x0][0x448] ;  /* 0x00011200ff067b82 */ /* 0x01ee620000000800 */
[----:B------:R-:W-:Y:S01]  /*115f0*/  R2UR UR8, R23 ;  /* 0x00000000170872ca */ /* 0x000fe200000e0000 */
[----:B------:R-:W-:Y:S01]  /*11600*/  IMAD.SHL.U32 R4, R33, 0x80, RZ ;  /* 0x0000008021047824 */ /* 0x000fe200078e00ff */
[----:B0-----:R-:W0:Y:S01]  /*11610*/  S2R R2, SR_TID.X ;  /* 0x0000000000027919 */ /* 0x001e220000002100 */
[----:B------:R-:W2:Y:S01]  /*11620*/  S2R R18, SR_TID.X ;  /* 0x0000000000127919 */ /* 0x000ea20000002100 */
[----:B------:R-:W-:Y:S01]  /*11630*/  R2UR UR10, R23 ;  /* 0x00000000170a72ca */ /* 0x000fe200000e0000 */
[----:B------:R-:W-:Y:S01]  /*11640*/  ULDC.64 UR6, c[0x0][0x2d8] ;  /* 0x0000b60000067ab9 */ /* 0x000fe20000000a00 */
[----:B-1----:R-:W-:Y:S02]  /*11650*/  ISETP.NE.AND P0, PT, R6, 0x1, PT ;  /* 0x000000010600780c */ /* 0x002fe40003f05270 */
[----:B0-----:R-:W-:-:S11]  /*11660*/  LOP3.LUT R2, R2, 0x7f, RZ, 0xc0, !PT ;  /* 0x0000007f02027812 */ /* 0x001fd600078ec0ff */
[----:B------:R-:W0:Y:S01]  /*11670*/  @P0 LDC R0, c[0x0][0x450] ;  /* 0x00011400ff000b82 */ /* 0x000e220000000800 */
[----:B------:R-:W-:Y:S01]  /*11680*/  SHF.R.U32.HI R20, RZ, 0x3, R2 ;  /* 0x00000003ff147819 */ /* 0x000fe20000011602 */
[----:B--2---:R-:W-:-:S06]  /*11690*/  IMAD.SHL.U32 R18, R18, 0x10, RZ ;  /* 0x0000001012127824 */ /* 0x004fcc00078e00ff */
[----:B------:R-:W1:Y:S01]  /*116a0*/  @P0 LDC R2, c[0x0][0x44c] ;  /* 0x00011300ff020b82 */ /* 0x000e620000000800 */
[----:B------:R-:W-:-:S04]  /*116b0*/  LOP3.LUT R18, R20, 0x70, R18, 0xf8, !PT ;  /* 0x0000007014127812 */ /* 0x000fc800078ef812 */
[----:B------:R-:W-:Y:S01]  /*116c0*/  LOP3.LUT R3, R18, R4, RZ, 0xfc, !PT ;  /* 0x0000000412037212 */ /* 0x000fe200078efcff */
[----:B------:R-:W-:Y:S01]  /*116d0*/  UMOV UR4, UR36 ;  /* 0x0000002400047c82 */ /* 0x000fe20008000000 */
[----:B------:R-:W-:Y:S02]  /*116e0*/  UMOV UR5, UR43 ;  /* 0x0000002b00057c82 */ /* 0x000fe40008000000 */
[----:B------:R-:W-:-:S03]  /*116f0*/  UIMAD.WIDE.U32 UR4, UR8, UR6, UR4 ;  /* 0x00000006080472a5 */ /* 0x000fc6000f8e0004 */
[----:B------:R-:W-:Y:S01]  /*11700*/  ULDC.64 UR8, c[0x0][0x2e0] ;  /* 0x0000b80000087ab9 */ /* 0x000fe20000000a00 */
[----:B------:R-:W-:Y:S02]  /*11710*/  UIMAD UR5, UR10, UR7, UR5 ;  /* 0x000000070a0572a4 */ /* 0x000fe4000f8e0205 */
[----:B------:R-:W-:Y:S01]  /*11720*/  UIMAD UR6, UR40, UR8, URZ ;  /* 0x00000008280672a4 */ /* 0x000fe2000f8e023f */
[----:B-1----:R-:W-:-:S04]  /*11730*/  @P0 IMAD.HI.U32 R5, R3, R2, RZ ;  /* 0x0000000203050227 */ /* 0x002fc800078e00ff */
[----:B------:R-:W-:Y:S01]  /*11740*/  IMAD.MOV.U32 R2, RZ, RZ, R3 ;  /* 0x000000ffff027224 */ /* 0x000fe200078e0003 */
[----:B0-----:R-:W-:Y:S01]  /*11750*/  @P0 SHF.R.U32.HI R2, RZ, R0, R5 ;  /* 0x00000000ff020219 */ /* 0x001fe20000011605 */
[----:B------:R-:W-:Y:S02]  /*11760*/  UIMAD UR6, UR41, UR9, UR6 ;  /* 0x00000009290672a4 */ /* 0x000fe4000f8e0206 */
[----:B------:R-:W-:Y:S01]  /*11770*/  UIMAD.WIDE.U32 UR4, UR41, UR8, UR4 ;  /* 0x00000008290472a5 */ /* 0x000fe2000f8e0004 */
[--C-:B------:R-:W-:Y:S01]  /*11780*/  SHF.R.S32.HI R5, RZ, 0x1f, R2.reuse ;  /* 0x0000001fff057819 */ /* 0x100fe20000011402 */
[----:B------:R-:W-:Y:S01]  /*11790*/  IMAD.MOV R0, RZ, RZ, -R2 ;  /* 0x000000ffff007224 */ /* 0x000fe200078e0a02 */
[----:B------:R-:W0:Y:S01]  /*117a0*/  S2R R7, SR_TID.X ;  /* 0x0000000000077919 */ /* 0x000e220000002100 */
[----:B------:R-:W-:Y:S01]  /*117b0*/  ULDC.64 UR8, c[0x0][0x2d0] ;  /* 0x0000b40000087ab9 */ /* 0x000fe20000000a00 */
[----:B------:R-:W-:Y:S01]  /*117c0*/  UIADD3 UR5, UR5, UR6, URZ ;  /* 0x0000000605057290 */ /* 0x000fe2000fffe03f */
[----:B------:R-:W-:-:S02]  /*117d0*/  IMAD R0, R6, R0, R3 ;  /* 0x0000000006007224 */ /* 0x000fc400078e0203 */
[----:B------:R-:W-:Y:S02]  /*117e0*/  IMAD R5, R5, UR8, RZ ;  /* 0x0000000805057c24 */ /* 0x000fe4000f8e02ff */
[----:B------:R-:W-:Y:S02]  /*117f0*/  IMAD.U32 R3, RZ, RZ, UR8 ;  /* 0x00000008ff037e24 */ /* 0x000fe4000f8e00ff */
[C---:B------:R-:W-:Y:S02]  /*11800*/  IMAD R5, R2.reuse, UR9, R5 ;  /* 0x0000000902057c24 */ /* 0x040fe4000f8e0205 */
[----:B------:R-:W-:Y:S01]  /*11810*/  IMAD.WIDE.U32 R2, R2, R3, UR4 ;  /* 0x0000000402027e25 */ /* 0x000fe2000f8e0003 */
[----:B------:R-:W-:-:S03]  /*11820*/  ULDC.64 UR4, c[0x0][0x2c8] ;  /* 0x0000b20000047ab9 */ /* 0x000fc60000000a00 */
[----:B------:R-:W-:Y:S01]  /*11830*/  IMAD.IADD R3, R3, 0x1, R5 ;  /* 0x0000000103037824 */ /* 0x000fe200078e0205 */
[----:B------:R-:W-:Y:S01]  /*11840*/  SHF.R.S32.HI R5, RZ, 0x1f, R0 ;  /* 0x0000001fff057819 */ /* 0x000fe20000011400 */
[----:B------:R-:W-:-:S04]  /*11850*/  IMAD.WIDE.U32 R2, R0, UR4, R2 ;  /* 0x0000000400027c25 */ /* 0x000fc8000f8e0002 */
[----:B------:R-:W-:-:S04]  /*11860*/  IMAD R5, R5, UR4, RZ ;  /* 0x0000000405057c24 */ /* 0x000fc8000f8e02ff */
[----:B------:R-:W-:Y:S01]  /*11870*/  IMAD R5, R0, UR5, R5 ;  /* 0x0000000500057c24 */ /* 0x000fe2000f8e0205 */
[----:B------:R-:W-:Y:S01]  /*11880*/  ULDC.64 UR4, c[0x0][0x280] ;  /* 0x0000a00000047ab9 */ /* 0x000fe20000000a00 */
[----:B------:R-:W-:Y:S02]  /*11890*/  LOP3.LUT R9, R27, 0x80, RZ, 0xfc, !PT ;  /* 0x000000801b097812 */ /* 0x000fe400078efcff */
[----:B------:R-:W-:Y:S01]  /*118a0*/  IADD3 R0, P0, R2, UR4, RZ ;  /* 0x0000000402007c10 */ /* 0x000fe2000ff1e0ff */
[----:B------:R-:W-:Y:S02]  /*118b0*/  ULDC UR4, c[0x0][0x2b8] ;  /* 0x0000ae0000047ab9 */ /* 0x000fe40000000800 */
[----:B------:R-:W-:Y:S02]  /*118c0*/  ISETP.GE.AND P1, PT, R9, UR4, PT ;  /* 0x0000000409007c0c */ /* 0x000fe4000bf26270 */
[----:B------:R-:W-:Y:S02]  /*118d0*/  IADD3.X R5, R3, UR5, R5, P0, !PT ;  /* 0x0000000503057c10 */ /* 0x000fe400087fe405 */
[----:B------:R-:W-:Y:S01]  /*118e0*/  ISETP.GE.AND P0, PT, R27, UR4, PT ;  /* 0x000000041b007c0c */ /* 0x000fe2000bf06270 */
[----:B------:R-:W-:Y:S01]  /*118f0*/  UMOV UR4, 0xffffffff ;  /* 0xffffffff00047882 */ /* 0x000fe20000000000 */
[----:B0-----:R-:W-:-:S04]  /*11900*/  LOP3.LUT R18, R7, 0x7f, RZ, 0xc0, !PT ;  /* 0x0000007f07127812 */ /* 0x001fc800078ec0ff */
[----:B------:R-:W-:Y:S01]  /*11910*/  SHF.R.U32.HI R9, RZ, 0x3, R18 ;  /* 0x00000003ff097819 */ /* 0x000fe20000011612 */
[----:B------:R-:W-:Y:S06]  /*11920*/  BRA.DIV UR4, `(.L_x_298) ;  /* 0x0000005604707947 */ /* 0x000fec000b800000 */
[----:B------:R-:W0:Y:S01]  /*11930*/  SHFL.IDX PT, R3, R0, RZ, 0x181f ;  /* 0x00181fff00037589 */ /* 0x000e2200000e0000 */
[----:B------:R-:W-:Y:S02]  /*11940*/  IMAD R6, R19, R6, RZ ;  /* 0x0000000613067224 */ /* 0x000fe400078e02ff */
[----:B------:R-:W-:Y:S01]  /*11950*/  IMAD.IADD R4, R9, 0x1, R4 ;  /* 0x0000000109047824 */ /* 0x000fe200078e0204 */
[----:B------:R-:W1:Y:S04]  /*11960*/  SHFL.IDX PT, R2, R5, RZ, 0x181f ;  /* 0x00181fff05027589 */ /* 0x000e6800000e0000 */
[----:B------:R-:W-:Y:S01]  /*11970*/  ISETP.GE.AND P2, PT, R4, R6, PT ;  /* 0x000000060400720c */ /* 0x000fe20003f46270 */
[----:B------:R-:W-:-:S12]  /*11980*/  SHFL.IDX PT, R14, R0, 0x7, 0x181f ;  /* 0x00f81f00000e7f89 */ /* 0x000fd800000e0000 */
[----:B0-----:R-:W-:-:S05]  /*11990*/  @!P2 IADD3 R3, P3, R27, R3, RZ ;  /* 0x000000031b03a210 */ /* 0x001fca0007f7e0ff */
[----:B-1----:R-:W-:-:S05]  /*119a0*/  @!P2 IMAD.X R2, RZ, RZ, R2, P3 ;  /* 0x000000ffff02a224 */ /* 0x002fca00018e0602 */
[----:B------:R-:W-:-:S04]  /*119b0*/  @!P2 LOP3.LUT R3, R3, R2, RZ, 0x3c, !PT ;  /* 0x000000020303a212 */ /* 0x000fc800078e3cff */
[----:B------:R-:W-:-:S04]  /*119c0*/  @!P2 LOP3.LUT R2, R3, R2, RZ, 0x3c, !PT ;  /* 0x000000020302a212 */ /* 0x000fc800078e3cff */
[----:B------:R-:W-:-:S05]  /*119d0*/  @!P2 LOP3.LUT R3, R3, R2, RZ, 0x3c, !PT ;  /* 0x000000020303a212 */ /* 0x000fca00078e3cff */
[----:B-----5:R-:W-:Y:S04]  /*119e0*/  @!P2 LDGSTS.E.BYPASS.LTC128B.128 [R8+0x20400], desc[UR52][R2.64], !P0 ;  /* 0x204000000208afae */ /* 0x020fe8000c101d74 */
[----:B------:R0:W-:Y:S02]  /*119f0*/  @!P2 LDGSTS.E.BYPASS.LTC128B.128 [R8+0x24400], desc[UR52][R2.64+0x80], !P1 ;  /* 0x244000800208afae */ /* 0x0001e4000c901d74 */
[----:B0-----:R-:W-:Y:S02]  /*11a00*/  VIADD R2, R4, 0x10 ;  /* 0x0000001004027836 */ /* 0x001fe40000000000 */
[----:B------:R-:W0:Y:S03]  /*11a10*/  SHFL.IDX PT, R3, R0, 0x1, 0x181f ;  /* 0x00381f0000037f89 */ /* 0x000e2600000e0000 */
[----:B------:R-:W-:-:S02]  /*11a20*/  ISETP.GE.AND P2, PT, R2, R6, PT ;  /* 0x000000060200720c */ /* 0x000fc40003f46270 */
[----:B------:R-:W1:Y:S11]  /*11a30*/  SHFL.IDX PT, R2, R5, 0x1, 0x181f ;  /* 0x00381f0005027f89 */ /* 0x000e7600000e0000 */
[----:B0-----:R-:W-:-:S05]  /*11a40*/  @!P2 IADD3 R3, P3, R27, R3, RZ ;  /* 0x000000031b03a210 */ /* 0x001fca0007f7e0ff */
[----:B-1----:R-:W-:-:S05]  /*11a50*/  @!P2 IMAD.X R2, RZ, RZ, R2, P3 ;  /* 0x000000ffff02a224 */ /* 0x002fca00018e0602 */
[----:B------:R-:W-:-:S04]  /*11a60*/  @!P2 LOP3.LUT R3, R3, R2, RZ, 0x3c, !PT ;  /* 0x000000020303a212 */ /* 0x000fc800078e3cff */
[----:B------:R-:W-:-:S04]  /*11a70*/  @!P2 LOP3.LUT R2, R3, R2, RZ, 0x3c, !PT ;  /* 0x000000020302a212 */ /* 0x000fc800078e3cff */
[----:B------:R-:W-:-:S05]  /*11a80*/  @!P2 LOP3.LUT R3, R3, R2, RZ, 0x3c, !PT ;  /* 0x000000020303a212 */ /* 0x000fca00078e3cff */
[----:B------:R-:W-:Y:S04]  /*11a90*/  @!P2 LDGSTS.E.BYPASS.LTC128B.128 [R8+0x20c00], desc[UR52][R2.64], !P0 ;  /* 0x20c000000208afae */ /* 0x000fe8000c101d74 */
        /* <DEDUP_REMOVED lines=48> */
[----:B------:R-:W1:Y:S04]  /*11da0*/  SHFL.IDX PT, R2, R5, 0x6, 0x181f ;  /* 0x00d81f0005027f89 */ /* 0x000e6800000e0000 */
[----:B------:R-:W2:Y:S07]  /*11db0*/  SHFL.IDX PT, R5, R5, 0x7, 0x181f ;  /* 0x00f81f0005057f89 */ /* 0x000eae00000e0000 */
[----:B0-----:R-:W-:-:S05]  /*11dc0*/  @!P2 IADD3 R3, P3, R27, R3, RZ ;  /* 0x000000031b03a210 */ /* 0x001fca0007f7e0ff */
[----:B-1----:R-:W-:-:S05]  /*11dd0*/  @!P2 IMAD.X R2, RZ, RZ, R2, P3 ;  /* 0x000000ffff02a224 */ /* 0x002fca00018e0602 */
[----:B------:R-:W-:-:S04]  /*11de0*/  @!P2 LOP3.LUT R3, R3, R2, RZ, 0x3c, !PT ;  /* 0x000000020303a212 */ /* 0x000fc800078e3cff */
[----:B------:R-:W-:-:S04]  /*11df0*/  @!P2 LOP3.LUT R2, R3, R2, RZ, 0x3c, !PT ;  /* 0x000000020302a212 */ /* 0x000fc800078e3cff */
[----:B------:R-:W-:-:S05]  /*11e00*/  @!P2 LOP3.LUT R3, R3, R2, RZ, 0x3c, !PT ;  /* 0x000000020303a212 */ /* 0x000fca00078e3cff */
[----:B------:R0:W-:Y:S04]  /*11e10*/  @!P2 LDGSTS.E.BYPASS.LTC128B.128 [R8+0x23400], desc[UR52][R2.64], !P0 ;  /* 0x234000000208afae */ /* 0x0001e8000c101d74 */
[----:B--2---:R0:W-:Y:S02]  /*11e20*/  @!P2 LDGSTS.E.BYPASS.LTC128B.128 [R8+0x27400], desc[UR52][R2.64+0x80], !P1 ;  /* 0x274000800208afae */ /* 0x0041e4000c901d74 */
.L_x_416:
[----:B0-----:R-:W-:Y:S01]  /*11e30*/  VIADD R3, R4, 0x70 ;  /* 0x0000007004037836 */ /* 0x001fe20000000000 */
[----:B------:R-:W-:Y:S04]  /*11e40*/  BSSY B0, `(.L_x_299) ;  /* 0x000000a000007945 */ /* 0x000fe80003800000 */
[----:B------:R-:W-:-:S13]  /*11e50*/  ISETP.GE.AND P2, PT, R3, R6, PT ;  /* 0x000000060300720c */ /* 0x000fda0003f46270 */
[----:B------:R-:W-:Y:S05]  /*11e60*/  @P2 BRA `(.L_x_300) ;  /* 0x00000000001c2947 */ /* 0x000fea0003800000 */
[----:B------:R-:W-:-:S05]  /*11e70*/  IADD3 R2, P2, R27, R14, RZ ;  /* 0x0000000e1b027210 */ /* 0x000fca0007f5e0ff */
[----:B------:R-:W-:-:S05]  /*11e80*/  IMAD.X R3, RZ, RZ, R5, P2 ;  /* 0x000000ffff037224 */ /* 0x000fca00010e0605 */
[----:B------:R-:W-:Y:S01]  /*11e90*/  @!PT LDS RZ, [RZ] ;  /* 0x00000000fffff984 */ /* 0x000fe20000000800 */
[----:B------:R-:W-:Y:S01]  /*11ea0*/  @!PT LDS RZ, [RZ] ;  /* 0x00000000fffff984 */ /* 0x000fe20000000800 */
[----:B------:R-:W-:Y:S01]  /*11eb0*/  @!PT LDS RZ, [RZ] ;  /* 0x00000000fffff984 */ /* 0x000fe20000000800 */
[----:B------:R0:W-:Y:S04]  /*11ec0*/  LDGSTS.E.BYPASS.LTC128B.128 [R8+0x23c00], desc[UR52][R2.64], !P0 ;  /* 0x23c0000002087fae */ /* 0x0001e8000c101d74 */
[----:B------:R0:W-:Y:S02]  /*11ed0*/  LDGSTS.E.BYPASS.LTC128B.128 [R8+0x27c00], desc[UR52][R2.64+0x80], !P1 ;  /* 0x27c0008002087fae */ /* 0x0001e4000c901d74 */
.L_x_300:
[----:B------:R-:W-:Y:S05]  /*11ee0*/  BSYNC B0 ;  /* 0x0000000000007941 */ /* 0x000fea0003800000 */
.L_x_299:
[----:B------:R-:W-:Y:S01]  /*11ef0*/  NOP ;  /* 0x0000000000007918 */ /* 0x000fe20000000000 */
[----:B------:R-:W-:-:S13]  /*11f00*/  PLOP3.LUT P0, PT, PT, PT, PT, 0x80, 0x0 ;  /* 0x000000000000781c */ /* 0x000fda0003f0f070 */
.L_x_301:
[----:B------:R-:W-:Y:S02]  /*11f10*/  PLOP3.LUT P1, PT, P1, P0, PT, 0xa2, 0x0 ;  /* 0x000000000000781c */ /* 0x000fe40000f21472 */
[----:B------:R-:W-:-:S08]  /*11f20*/  @P0 R2UR P1, UR4, R17 ;  /* 0x00000000110402ca */ /* 0x000fd00000020000 */
[----:B------:R-:W-:-:S05]  /*11f30*/  @P0 PLOP3.LUT P0, PT, P1, PT, PT, 0x80, 0x0 ;  /* 0x000000000000081c */ /* 0x000fca0000f0f070 */
[----:B------:R-:W-:Y:S01]  /*11f40*/  @!P1 SYNCS.ARRIVE.TRANS64.RED.A0T1 RZ, [UR4+0x38800], RZ ;  /* 0x038800ffffff99a7 */ /* 0x000fe20008200404 */
[----:B------:R-:W-:Y:S07]  /*11f50*/  @!P1 ARRIVES.LDGSTSBAR.64.TRANSCNT [UR4+0x38800] ;  /* 0x03880000ff0099b0 */ /* 0x000fee0008000a84 */
[----:B------:R-:W-:Y:S05]  /*11f60*/  @P0 BRA.U.ANY `(.L_x_301) ;  /* 0xfffffffd00e80947 */ /* 0x000fea000393ffff */
[----:B0-----:R-:W2:Y:S02]  /*11f70*/  LDL.LU R2, [R1+0x18] ;  /* 0x0000180001027983 */ /* 0x001ea40000300800 */
[----:B--2---:R-:W-:-:S05]  /*11f80*/  VIADD R2, R2, 0x1 ;  /* 0x0000000102027836 */ /* 0x004fca0000000000 */
[----:B------:R0:W-:Y:S01]  /*11f90*/  STL [R1+0x18], R2 ;  /* 0x0000180201007387 */ /* 0x0001e20000100800 */
[----:B------:R-:W-:-:S04]  /*11fa0*/  LEA.HI R0, R2, R2, RZ, 0x1 ;  /* 0x0000000202007211 */ /* 0x000fc800078f08ff */
[----:B------:R-:W-:-:S05]  /*11fb0*/  LOP3.LUT R0, R0, 0xfffffffe, RZ, 0xc0, !PT ;  /* 0xfffffffe00007812 */ /* 0x000fca00078ec0ff */
[----:B------:R-:W-:-:S05]  /*11fc0*/  IMAD.IADD R0, R2, 0x1, -R0 ;  /* 0x0000000102007824 */ /* 0x000fca00078e0a00 */
[----:B------:R-:W-:Y:S01]  /*11fd0*/  SHF.L.U32 R0, R0, 0x1f, RZ ;  /* 0x0000001f00007819 */ /* 0x000fe200000006ff */
[----:B------:R-:W-:Y:S01]  /*11fe0*/  NOP ;  /* 0x0000000000007918 */ /* 0x000fe20000000000 */
[----:B0-----:R-:W2:Y:S01]  /*11ff0*/  LDL.LU R2, [R1+0x14] ;  /* 0x0000140001027983 */ /* 0x001ea20000300800 */
[----:B------:R0:W-:Y:S01]  /*12000*/  SYNCS.ARRIVE.TRANS64.A1T0 RZ, [R17+URZ+0x38800], RZ ;  /* 0x038800ff11ff79a7 */ /* 0x0001e2000810003f */
[----:B------:R-:W-:Y:S01]  /*12010*/  BSSY B0, `(.L_x_302) ;  /* 0x0000005000007945 */ /* 0x000fe20003800000 */
[----:B------:R-:W1:Y:S01]  /*12020*/  SYNCS.PHASECHK.TRANS64.TRYWAIT P1, [R17+URZ+0x38820], R0 ;  /* 0x03882000110075a7 */ /* 0x000e62000802017f */
[----:B--2---:R-:W-:-:S05]  /*12030*/  VIADD R21, R2, 0xfffffffe ;  /* 0xfffffffe02157836 */ /* 0x004fca0000000000 */
[----:B------:R-:W-:Y:S01]  /*12040*/  ISETP.GE.AND P0, PT, R21, R30, PT ;  /* 0x0000001e1500720c */ /* 0x000fe20003f06270 */
[----:B01----:R-:W-:-:S12]  /*12050*/  @!P1 BRA `(.L_x_303) ;  /* 0x0000005800609947 */ /* 0x003fd80003800000 */
.L_x_417:
[----:B------:R-:W-:Y:S05]  /*12060*/  BSYNC B0 ;  /* 0x0000000000007941 */ /* 0x000fea0003800000 */
.L_x_302:
[----:B------:R-:W-:Y:S05]  /*12070*/  @!P0 BRA `(.L_x_304) ;  /* 0x00000018004c8947 */ /* 0x000fea0003800000 */
[----:B------:R-:W-:Y:S02]  /*12080*/  IMAD.MOV.U32 R9, RZ, RZ, R24 ;  /* 0x000000ffff097224 */ /* 0x000fe400078e0018 */
[----:B------:R-:W-:-:S07]  /*12090*/  IMAD.MOV.U32 R10, RZ, RZ, R28 ;  /* 0x000000ffff0a7224 */ /* 0x000fce00078e001c */
.L_x_324:
[----:B-1----:R-:W1:Y:S01]  /*120a0*/  LDC R2, c[0x0][0x430] ;  /* 0x00010c00ff027b82 */ /* 0x002e620000000800 */
[----:B0-----:R-:W0:Y:S01]  /*120b0*/  S2R R0, SR_TID.X ;  /* 0x0000000000007919 */ /* 0x001e220000002100 */
[----:B------:R-:W-:Y:S05]  /*120c0*/  YIELD ;  /* 0x0000000000007946 */ /* 0x000fea0003800000 */
[----:B------:R-:W-:Y:S02]  /*120d0*/  ULDC.64 UR4, c[0x0][0x428] ;  /* 0x00010a0000047ab9 */ /* 0x000fe40000000a00 */
[----:B------:R-:W-:-:S04]  /*120e0*/  IMAD R4, R35, UR4, RZ ;  /* 0x0000000423047c24 */ /* 0x000fc8000f8e02ff */
[----:B------:R-:W-:Y:S01]  /*120f0*/  IMAD R4, R29, UR5, R4 ;  /* 0x000000051d047c24 */ /* 0x000fe2000f8e0204 */
[----:B-1----:R-:W-:Y:S02]  /*12100*/  ISETP.NE.AND P0, PT, R2, 0x1, PT ;  /* 0x000000010200780c */ /* 0x002fe40003f05270 */
[----:B0-----:R-:W-:-:S11]  /*12110*/  LOP3.LUT R0, R0, 0x7f, RZ, 0xc0, !PT ;  /* 0x0000007f00007812 */ /* 0x001fd600078ec0ff */
[----:B--2---:R-:W0:Y:S01]  /*12120*/  @P0 LDC R3, c[0x0][0x434] ;  /* 0x00010d00ff030b82 */ /* 0x004e220000000800 */
[----:B------:R-:W-:-:S05]  /*12130*/  SHF.R.U32.HI R0, RZ, 0x3, R0 ;  /* 0x00000003ff007819 */ /* 0x000fca0000011600 */
[----:B------:R-:W-:Y:S02]  /*12140*/  IMAD R6, R21, 0x80, R0 ;  /* 0x0000008015067824 */ /* 0x000fe400078e0200 */
[----:B------:R-:W1:Y:S03]  /*12150*/  @P0 LDC R2, c[0x0][0x438] ;  /* 0x00010e00ff020b82 */ /* 0x000e660000000800 */
[----:B------:R-:W-:-:S05]  /*12160*/  IADD3 R6, R27, R6, R31 ;  /* 0x000000061b067210 */ /* 0x000fca0007ffe01f */
[----:B------:R-:W-:Y:S02]  /*12170*/  IMAD.MOV.U32 R0, RZ, RZ, R6 ;  /* 0x000000ffff007224 */ /* 0x000fe400078e0006 */
[----:B0-----:R-:W-:-:S05]  /*12180*/  @P0 IMAD.HI.U32 R3, R6, R3, RZ ;  /* 0x0000000306030227 */ /* 0x001fca00078e00ff */
[----:B-1----:R-:W-:-:S04]  /*12190*/  @P0 SHF.R.U32.HI R0, RZ, R2, R3 ;  /* 0x00000002ff000219 */ /* 0x002fc80000011603 */
[--C-:B------:R-:W-:Y:S01]  /*121a0*/  SHF.R.S32.HI R3, RZ, 0x1f, R0.reuse ;  /* 0x0000001fff037819 */ /* 0x100fe20000011400 */
[----:B------:R-:W-:-:S04]  /*121b0*/  IMAD.MOV.U32 R2, RZ, RZ, R0 ;  /* 0x000000ffff027224 */ /* 0x000fc800078e0000 */
[----:B------:R-:W-:Y:S01]  /*121c0*/  IMAD.WIDE.U32 R2, R29, UR4, R2 ;  /* 0x000000041d027c25 */ /* 0x000fe2000f8e0002 */
[----:B------:R-:W-:-:S03]  /*121d0*/  ULDC.64 UR4, c[0x0][0x418] ;  /* 0x0001060000047ab9 */ /* 0x000fc60000000a00 */
[----:B------:R-:W-:Y:S01]  /*121e0*/  IMAD.IADD R3, R4, 0x1, R3 ;  /* 0x0000000104037824 */ /* 0x000fe200078e0203 */
[C---:B------:R-:W-:Y:S01]  /*121f0*/  LEA R4, P0, R2.reuse, UR4, 0x2 ;  /* 0x0000000402047c11 */ /* 0x040fe2000f8010ff */
[----:B------:R-:W-:Y:S01]  /*12200*/  IMAD.U32 R7, RZ, RZ, UR44 ;  /* 0x0000002cff077e24 */ /* 0x000fe2000f8e00ff */
[----:B------:R-:W-:Y:S02]  /*12210*/  ULDC UR4, c[0x0][0x430] ;  /* 0x00010c0000047ab9 */ /* 0x000fe40000000800 */
[----:B------:R-:W-:-:S06]  /*12220*/  LEA.HI.X R5, R2, UR5, R3, 0x2, P0 ;  /* 0x0000000502057c11 */ /* 0x000fcc00080f1403 */
[----:B------:R-:W2:Y:S01]  /*12230*/  LDG.E R5, desc[UR52][R4.64] ;  /* 0x0000003404057981 */ /* 0x000ea2000c1e1900 */
[----:B------:R-:W-:Y:S01]  /*12240*/  ISETP.NE.AND P2, PT, R7, 0x3, PT ;  /* 0x000000030700780c */ /* 0x000fe20003f45270 */
[----:B------:R-:W-:Y:S01]  /*12250*/  VIADD R24, R9, 0x1 ;  /* 0x0000000109187836 */ /* 0x000fe20000000000 */
[C---:B------:R-:W-:Y:S01]  /*12260*/  ISETP.GT.AND P1, PT, R21.reuse, R30, PT ;  /* 0x0000001e1500720c */ /* 0x040fe20003f24270 */
[----:B------:R-:W-:Y:S02]  /*12270*/  IMAD.MOV R3, RZ, RZ, -R0 ;  /* 0x000000ffff037224 */ /* 0x000fe400078e0a00 */
[----:B------:R-:W-:Y:S01]  /*12280*/  VIADD R21, R21, 0xffffffff ;  /* 0xffffffff15157836 */ /* 0x000fe20000000000 */
[----:B------:R-:W-:Y:S01]  /*12290*/  ISETP.NE.AND P0, PT, R24, 0x2, PT ;  /* 0x000000021800780c */ /* 0x000fe20003f05270 */
[----:B------:R-:W-:-:S03]  /*122a0*/  IMAD R6, R3, UR4, R6 ;  /* 0x0000000403067c24 */ /* 0x000fc6000f8e0206 */
[----:B------:R-:W-:Y:S02]  /*122b0*/  SEL R3, RZ, 0x1, P0 ;  /* 0x00000001ff037807 */ /* 0x000fe40000000000 */
[----:B------:R-:W-:Y:S02]  /*122c0*/  SEL R24, R24, RZ, P0 ;  /* 0x000000ff18187207 */ /* 0x000fe40000000000 */
[----:B------:R-:W-:Y:S02]  /*122d0*/  LOP3.LUT R28, R10, R3, RZ, 0x3c, !PT ;  /* 0x000000030a1c7212 */ /* 0x000fe400078e3cff */
[----:B--2---:R-:W-:Y:S01]  /*122e0*/  SHF.R.S32.HI R19, RZ, 0x1f, R5 ;  /* 0x0000001fff137819 */ /* 0x004fe20000011405 */
[----:B------:R-:W-:Y:S06]  /*122f0*/  @!P2 BRA `(.L_x_305) ;  /* 0x000000000004a947 */ /* 0x000fec0003800000 */
[----:B------:R-:W-:Y:S01]  /*12300*/  BPT.TRAP 0x1 ;  /* 0x000000040000795c */ /* 0x000fe20000300000 */
.L_x_305:
[----:B------:R-:W-:Y:S01]  /*12310*/  IMAD R0, R24, 0x8, R17 ;  /* 0x0000000818007824 */ /* 0x000fe200078e0211 */
[----:B------:R-:W-:Y:S01]  /*12320*/  SHF.L.U32 R20, R28, 0x1f, RZ ;  /* 0x0000001f1c147819 */ /* 0x000fe200000006ff */
[----:B------:R-:W-:Y:S01]  /*12330*/  BSSY B0, `(.L_x_306) ;  /* 0x0000004000007945 */ /* 0x000fe20003800000 */
[----:B------:R-:W-:Y:S02]  /*12340*/  SHF.R.S32.HI R18, RZ, 0x1f, R6 ;  /* 0x0000001fff127819 */ /* 0x000fe40000011406 */
[----:B------:R-:W0:Y:S02]  /*12350*/  SYNCS.PHASECHK.TRANS64.TRYWAIT P0, [R0+URZ+0x38880], R20 ;  /* 0x03888014000075a7 */ /* 0x000e24000800017f */
[----:B0-----:R-:W-:Y:S05]  /*12360*/  @!P0 BRA `(.L_x_307) ;  /* 0x0000005400b08947 */ /* 0x001fea0003800000 */
.L_x_418:
[----:B------:R-:W-:Y:S05]  /*12370*/  BSYNC B0 ;  /* 0x0000000000007941 */ /* 0x000fea0003800000 */
.L_x_306:
[----:B------:R-:W2:Y:S01]  /*12380*/  LDL R13, [R1+0x8] ;  /* 0x00000800010d7983 */ /* 0x000ea20000100800 */
[----:B------:R-:W-:Y:S01]  /*12390*/  ULDC.64 UR4, c[0x0][0x328] ;  /* 0x0000ca0000047ab9 */ /* 0x000fe20000000a00 */
[----:B------:R-:W1:Y:S01]  /*123a0*/  LDC R11, c[0x0][0x2f4] ;  /* 0x0000bd00ff0b7b82 */ /* 0x000e620000000800 */
[----:B------:R-:W-:Y:S01]  /*123b0*/  IMAD R4, R18, UR4, RZ ;  /* 0x0000000412047c24 */ /* 0x000fe2000f8e02ff */
[----:B------:R-:W-:Y:S01]  /*123c0*/  ULDC.64 UR6, c[0x0][0x318] ;  /* 0x0000c60000067ab9 */ /* 0x000fe20000000a00 */
[----:B------:R-:W-:Y:S01]  /*123d0*/  IMAD.WIDE.U32 R2, R6, UR4, RZ ;  /* 0x0000000406027c25 */ /* 0x000fe2000f8e00ff */
[----:B------:R-:W-:-:S03]  /*123e0*/  LOP3.LUT R12, R27, 0x80, RZ, 0xfc, !PT ;  /* 0x000000801b0c7812 */ /* 0x000fc600078efcff */
[----:B------:R-:W-:Y:S01]  /*123f0*/  IMAD R4, R6, UR5, R4 ;  /* 0x0000000506047c24 */ /* 0x000fe2000f8e0204 */
[----:B------:R-:W-:-:S03]  /*12400*/  ULDC.64 UR4, c[0x0][0x338] ;  /* 0x0000ce0000047ab9 */ /* 0x000fc60000000a00 */
[----:B------:R-:W-:Y:S02]  /*12410*/  IMAD.IADD R3, R3, 0x1, R4 ;  /* 0x0000000103037824 */ /* 0x000fe400078e0204 */
[----:B------:R-:W-:Y:S02]  /*12420*/  IMAD R4, R19, UR4, RZ ;  /* 0x0000000413047c24 */ /* 0x000fe4000f8e02ff */
[----:B------:R-:W-:-:S04]  /*12430*/  IMAD.WIDE.U32 R2, R5, UR4, R2 ;  /* 0x0000000405027c25 */ /* 0x000fc8000f8e0002 */
[----:B------:R-:W-:Y:S01]  /*12440*/  IMAD R4, R5, UR5, R4 ;  /* 0x0000000505047c24 */ /* 0x000fe2000f8e0204 */
[----:B------:R-:W-:-:S03]  /*12450*/  ULDC.64 UR4, c[0x0][0x330] ;  /* 0x0000cc0000047ab9 */ /* 0x000fc60000000a00 */
[----:B------:R-:W-:Y:S01]  /*12460*/  IMAD.IADD R3, R3, 0x1, R4 ;  /* 0x0000000103037824 */ /* 0x000fe200078e0204 */
[-C--:B-1----:R-:W-:Y:S02]  /*12470*/  ISETP.GE.AND P2, PT, R12, R11.reuse, PT ;  /* 0x0000000b0c00720c */ /* 0x082fe40003f46270 */
[----:B------:R-:W-:Y:S01]  /*12480*/  ISETP.GE.AND P3, PT, R27, R11, PT ;  /* 0x0000000b1b00720c */ /* 0x000fe20003f66270 */
[----:B------:R-:W-:Y:S01]  /*12490*/  IMAD.WIDE.U32 R2, R23, UR4, R2 ;  /* 0x0000000417027c25 */ /* 0x000fe2000f8e0002 */
[----:B------:R-:W-:-:S03]  /*124a0*/  UMOV UR4, 0xffffffff ;  /* 0xffffffff00047882 */ /* 0x000fc60000000000 */
[----:B------:R-:W-:Y:S01]  /*124b0*/  IMAD R7, R23, UR5, R3 ;  /* 0x0000000517077c24 */ /* 0x000fe2000f8e0203 */
[----:B------:R-:W-:-:S04]  /*124c0*/  IADD3 R8, P0, R2, UR6, RZ ;  /* 0x0000000602087c10 */ /* 0x000fc8000ff1e0ff */
[----:B------:R-:W-:Y:S01]  /*124d0*/  IADD3.X R7, R7, UR7, RZ, P0, !PT ;  /* 0x0000000707077c10 */ /* 0x000fe200087fe4ff */
[----:B--2---:R-:W-:Y:S01]  /*124e0*/  IMAD R4, R24, 0x8000, R13 ;  /* 0x0000800018047824 */ /* 0x004fe200078e020d */
[----:B------:R-:W-:Y:S07]  /*124f0*/  BRA.DIV UR4, `(.L_x_308) ;  /* 0x0000005604607947 */ /* 0x000fee000b800000 */
[----:B------:R-:W1:Y:S01]  /*12500*/  SHFL.IDX PT, R2, R8, RZ, 0x181f ;  /* 0x00181fff08027589 */ /* 0x000e6200000e0000 */
[----:B------:R-:W-:-:S03]  /*12510*/  IMAD.IADD R4, R17, 0x1, R4 ;  /* 0x0000000111047824 */ /* 0x000fc600078e0204 */
[----:B------:R-:W2:Y:S01]  /*12520*/  SHFL.IDX PT, R3, R7, RZ, 0x181f ;  /* 0x00181fff07037589 */ /* 0x000ea200000e0000 */
[----:B-1----:R-:W-:-:S05]  /*12530*/  IADD3 R2, P0, R27, R2, RZ ;  /* 0x000000021b027210 */ /* 0x002fca0007f1e0ff */
[----:B--2---:R-:W-:-:S05]  /*12540*/  IMAD.X R3, RZ, RZ, R3, P0 ;  /* 0x000000ffff037224 */ /* 0x004fca00000e0603 */
[----:B------:R-:W-:Y:S01]  /*12550*/  @!PT LDS RZ, [RZ] ;  /* 0x00000000fffff984 */ /* 0x000fe20000000800 */
[----:B------:R-:W-:Y:S04]  /*12560*/  LDGSTS.E.BYPASS.LTC128B.128 [R4+0x10400], desc[UR52][R2.64], !P3 ;  /* 0x1040000002047fae */ /* 0x000fe8000d901d74 */
[----:B------:R1:W-:Y:S04]  /*12570*/  LDGSTS.E.BYPASS.LTC128B.128 [R4+0x14400], desc[UR52][R2.64+0x80], !P2 ;  /* 0x1440008002047fae */ /* 0x0003e8000d101d74 */
[----:B-1----:R-:W1:Y:S04]  /*12580*/  SHFL.IDX PT, R2, R8, 0x1, 0x181f ;  /* 0x00381f0008027f89 */ /* 0x002e6800000e0000 */
[----:B------:R-:W2:Y:S01]  /*12590*/  SHFL.IDX PT, R3, R7, 0x1, 0x181f ;  /* 0x00381f0007037f89 */ /* 0x000ea200000e0000 */
[----:B-1----:R-:W-:-:S05]  /*125a0*/  IADD3 R2, P0, R27, R2, RZ ;  /* 0x000000021b027210 */ /* 0x002fca0007f1e0ff */
[----:B--2---:R-:W-:-:S05]  /*125b0*/  IMAD.X R3, RZ, RZ, R3, P0 ;  /* 0x000000ffff037224 */ /* 0x004fca00000e0603 */
        /* <DEDUP_REMOVED lines=27> */
[----:B------:R-:W2:Y:S04]  /*12770*/  SHFL.IDX PT, R3, R7, 0x6, 0x181f ;  /* 0x00d81f0007037f89 */ /* 0x000ea800000e0000 */
[----:B------:R-:W3:Y:S01]  /*12780*/  SHFL.IDX PT, R7, R7, 0x7, 0x181f ;  /* 0x00f81f0007077f89 */ /* 0x000ee200000e0000 */
[----:B-1----:R-:W-:-:S05]  /*12790*/  IADD3 R2, P0, R27, R2, RZ ;  /* 0x000000021b027210 */ /* 0x002fca0007f1e0ff */
[----:B--2---:R-:W-:-:S05]  /*127a0*/  IMAD.X R3, RZ, RZ, R3, P0 ;  /* 0x000000ffff037224 */ /* 0x004fca00000e0603 */
[----:B------:R-:W-:Y:S04]  /*127b0*/  LDGSTS.E.BYPASS.LTC128B.128 [R4+0x13400], desc[UR52][R2.64], !P3 ;  /* 0x1340000002047fae */ /* 0x000fe8000d901d74 */
[----:B------:R1:W-:Y:S04]  /*127c0*/  LDGSTS.E.BYPASS.LTC128B.128 [R4+0x17400], desc[UR52][R2.64+0x80], !P2 ;  /* 0x1740008002047fae */ /* 0x0003e8000d101d74 */
[----:B-1-3--:R1:W2:Y:S02]  /*127d0*/  SHFL.IDX PT, R2, R8, 0x7, 0x181f ;  /* 0x00f81f0008027f89 */ /* 0x00a2a400000e0000 */
.L_x_436:
[----:B--2---:R-:W-:-:S05]  /*127e0*/  IADD3 R2, P0, R27, R2, RZ ;  /* 0x000000021b027210 */ /* 0x004fca0007f1e0ff */
[----:B------:R-:W-:Y:S01]  /*127f0*/  IMAD.X R3, RZ, RZ, R7, P0 ;  /* 0x000000ffff037224 */ /* 0x000fe200000e0607 */
[----:B------:R-:W-:-:S04]  /*12800*/  PLOP3.LUT P0, PT, PT, PT, PT, 0x80, 0x0 ;  /* 0x000000000000781c */ /* 0x000fc80003f0f070 */
[----:B------:R-:W-:Y:S01]  /*12810*/  @!PT LDS RZ, [RZ] ;  /* 0x00000000fffff984 */ /* 0x000fe20000000800 */
[----:B------:R-:W-:Y:S01]  /*12820*/  @!PT LDS RZ, [RZ] ;  /* 0x00000000fffff984 */ /* 0x000fe20000000800 */
[----:B------:R-:W-:Y:S01]  /*12830*/  @!PT LDS RZ, [RZ] ;  /* 0x00000000fffff984 */ /* 0x000fe20000000800 */
[----:B------:R2:W-:Y:S04]  /*12840*/  LDGSTS.E.BYPASS.LTC128B.128 [R4+0x13c00], desc[UR52][R2.64], !P3 ;  /* 0x13c0000002047fae */ /* 0x0005e8000d901d74 */
[----:B------:R2:W-:Y:S01]  /*12850*/  LDGSTS.E.BYPASS.LTC128B.128 [R4+0x17c00], desc[UR52][R2.64+0x80], !P2 ;  /* 0x17c0008002047fae */ /* 0x0005e2000d101d74 */
[----:B------:R-:W-:-:S04]  /*12860*/  NOP ;  /* 0x0000000000007918 */ /* 0x000fc80000000000 */
.L_x_309:
        /* <DEDUP_REMOVED lines=11> */
.L_x_310:
[----:B------:R2:W-:Y:S01]  /*12920*/  SYNCS.ARRIVE.TRANS64.A1T0 RZ, [R0+URZ+0x38870], RZ ;  /* 0x038870ff00ff79a7 */ /* 0x0005e2000810003f */
[----:B------:R-:W-:Y:S05]  /*12930*/  @!P3 BRA `(.L_x_311) ;  /* 0x000000000004b947 */ /* 0x000fea0003800000 */
[----:B------:R-:W-:Y:S01]  /*12940*/  BPT.TRAP 0x1 ;  /* 0x000000040000795c */ /* 0x000fe20000300000 */
.L_x_311:
[----:B------:R-:W3:Y:S01]  /*12950*/  SYNCS.PHASECHK.TRANS64.TRYWAIT P0, [R0+URZ+0x38840], R20 ;  /* 0x03884014000075a7 */ /* 0x000ee2000800017f */
[----:B------:R-:W-:Y:S04]  /*12960*/  BSSY B0, `(.L_x_312) ;  /* 0x0000002000007945 */ /* 0x000fe80003800000 */
[----:B---3--:R-:W-:Y:S05]  /*12970*/  @!P0 BRA `(.L_x_313) ;  /* 0x0000005800888947 */ /* 0x008fea0003800000 */
.L_x_437:
[----:B------:R-:W-:Y:S05]  /*12980*/  BSYNC B0 ;  /* 0x0000000000007941 */ /* 0x000fea0003800000 */
.L_x_312:
[----:B------:R-:W-:Y:S01]  /*12990*/  ULDC.64 UR4, c[0x0][0x300] ;  /* 0x0000c00000047ab9 */ /* 0x000fe20000000a00 */
[----:B-1----:R-:W1:Y:S01]  /*129a0*/  LDC R8, c[0x0][0x2f4] ;  /* 0x0000bd00ff087b82 */ /* 0x002e620000000800 */
        /* <DEDUP_REMOVED lines=14> */
[-C--:B-1----:R-:W-:Y:S02]  /*12a90*/  ISETP.GE.AND P2, PT, R11, R8.reuse, PT ;  /* 0x000000080b00720c */ /* 0x082fe40003f46270 */
[----:B------:R-:W-:Y:S01]  /*12aa0*/  IMAD R5, R23, UR5, R3 ;  /* 0x0000000517057c24 */ /* 0x000fe2000f8e0203 */
[----:B------:R-:W-:Y:S02]  /*12ab0*/  IADD3 R6, P0, R2, UR6, RZ ;  /* 0x0000000602067c10 */ /* 0x000fe4000ff1e0ff */
[----:B------:R-:W-:Y:S02]  /*12ac0*/  ISETP.GE.AND P3, PT, R27, R8, PT ;  /* 0x000000081b00720c */ /* 0x000fe40003f66270 */
[----:B------:R-:W-:Y:S01]  /*12ad0*/  IADD3.X R5, R5, UR7, RZ, P0, !PT ;  /* 0x0000000705057c10 */ /* 0x000fe200087fe4ff */
[----:B------:R-:W-:Y:S10]  /*12ae0*/  BRA.DIV UR4, `(.L_x_314) ;  /* 0x0000005a04407947 */ /* 0x000ff4000b800000 */
[----:B------:R-:W1:Y:S04]  /*12af0*/  SHFL.IDX PT, R2, R6, RZ, 0x181f ;  /* 0x00181fff06027589 */ /* 0x000e6800000e0000 */
[----:B------:R-:W4:Y:S01]  /*12b00*/  SHFL.IDX PT, R3, R5, RZ, 0x181f ;  /* 0x00181fff05037589 */ /* 0x000f2200000e0000 */
[----:B-1----:R-:W-:-:S05]  /*12b10*/  IADD3 R2, P0, R27, R2, RZ ;  /* 0x000000021b027210 */ /* 0x002fca0007f1e0ff */
[----:B----4-:R-:W-:-:S05]  /*12b20*/  IMAD.X R3, RZ, RZ, R3, P0 ;  /* 0x000000ffff037224 */ /* 0x010fca00000e0603 */
[----:B------:R-:W-:Y:S01]  /*12b30*/  @!PT LDS RZ, [RZ] ;  /* 0x00000000fffff984 */ /* 0x000fe20000000800 */
[----:B------:R-:W-:Y:S04]  /*12b40*/  LDGSTS.E.BYPASS.LTC128B.128 [R4+0x28400], desc[UR52][R2.64], !P3 ;  /* 0x2840000002047fae */ /* 0x000fe8000d901d74 */
[----:B------:R1:W-:Y:S04]  /*12b50*/  LDGSTS.E.BYPASS.LTC128B.128 [R4+0x2c400], desc[UR52][R2.64+0x80], !P2 ;  /* 0x2c40008002047fae */ /* 0x0003e8000d101d74 */
[----:B-1----:R-:W1:Y:S04]  /*12b60*/  SHFL.IDX PT, R2, R6, 0x1, 0x181f ;  /* 0x00381f0006027f89 */ /* 0x002e6800000e0000 */
[----:B------:R-:W4:Y:S01]  /*12b70*/  SHFL.IDX PT, R3, R5, 0x1, 0x181f ;  /* 0x00381f0005037f89 */ /* 0x000f2200000e0000 */
[----:B-1----:R-:W-:-:S05]  /*12b80*/  IADD3 R2, P0, R27, R2, RZ ;  /* 0x000000021b027210 */ /* 0x002fca0007f1e0ff */
[----:B----4-:R-:W-:-:S05]  /*12b90*/  IMAD.X R3, RZ, RZ, R3, P0 ;  /* 0x000000ffff037224 */ /* 0x010fca00000e0603 */
        /* <DEDUP_REMOVED lines=27> */
[----:B------:R-:W4:Y:S04]  /*12d50*/  SHFL.IDX PT, R3, R5, 0x6, 0x181f ;  /* 0x00d81f0005037f89 */ /* 0x000f2800000e0000 */
[----:B------:R-:W0:Y:S01]  /*12d60*/  SHFL.IDX PT, R5, R5, 0x7, 0x181f ;  /* 0x00f81f0005057f89 */ /* 0x000e2200000e0000 */
[----:B-1----:R-:W-:-:S05]  /*12d70*/  IADD3 R2, P0, R27, R2, RZ ;  /* 0x000000021b027210 */ /* 0x002fca0007f1e0ff */
[----:B----4-:R-:W-:-:S05]  /*12d80*/  IMAD.X R3, RZ, RZ, R3, P0 ;  /* 0x000000ffff037224 */ /* 0x010fca00000e0603 */
[----:B------:R-:W-:Y:S04]  /*12d90*/  LDGSTS.E.BYPASS.LTC128B.128 [R4+0x2b400], desc[UR52][R2.64], !P3 ;  /* 0x2b40000002047fae */ /* 0x000fe8000d901d74 */
[----:B------:R1:W-:Y:S04]  /*12da0*/  LDGSTS.E.BYPASS.LTC128B.128 [R4+0x2f400], desc[UR52][R2.64+0x80], !P2 ;  /* 0x2f40008002047fae */ /* 0x0003e8000d101d74 */
[----:B01----:R1:W4:Y:S02]  /*12db0*/  SHFL.IDX PT, R2, R6, 0x7, 0x181f ;  /* 0x00f81f0006027f89 */ /* 0x00332400000e0000 */
.L_x_455:
[----:B----4-:R-:W-:-:S05]  /*12dc0*/  IADD3 R2, P0, R27, R2, RZ ;  /* 0x000000021b027210 */ /* 0x010fca0007f1e0ff */
        /* <DEDUP_REMOVED lines=8> */
.L_x_315:
[----:B------:R-:W-:Y:S02]  /*12e50*/  PLOP3.LUT P2, PT, P2, P0, PT, 0xa2, 0x0 ;  /* 0x000000000000781c */ /* 0x000fe40001741472 */
[----:B------:R-:W-:-:S08]  /*12e60*/  @P0 R2UR P2, UR4, R0 ;  /* 0x00000000000402ca */ /* 0x000fd00000040000 */
[----:B------:R-:W-:-:S05]  /*12e70*/  @P0 PLOP3.LUT P0, PT, P2, PT, PT, 0x80, 0x0 ;  /* 0x000000000000081c */ /* 0x000fca000170f070 */
[----:B------:R-:W-:Y:S01]  /*12e80*/  @!P2 SYNCS.ARRIVE.TRANS64.RED.A0T1 RZ, [UR4+0x38830], RZ ;  /* 0x038830ffffffa9a7 */ /* 0x000fe20008200404 */
[----:B------:R-:W-:Y:S07]  /*12e90*/  @!P2 ARRIVES.LDGSTSBAR.64.TRANSCNT [UR4+0x38830] ;  /* 0x03883000ff00a9b0 */ /* 0x000fee0008000a84 */
[----:B------:R-:W-:Y:S05]  /*12ea0*/  @P0 BRA.U.ANY `(.L_x_315) ;  /* 0xfffffffd00e80947 */ /* 0x000fea000393ffff */
[----:B------:R-:W-:Y:S01]  /*12eb0*/  NOP ;  /* 0x0000000000007918 */ /* 0x000fe20000000000 */
[----:B0-----:R-:W-:-:S05]  /*12ec0*/  IMAD.U32 R2, RZ, RZ, UR44 ;  /* 0x0000002cff027e24 */ /* 0x001fca000f8e00ff */
[----:B------:R-:W-:-:S13]  /*12ed0*/  ISETP.NE.AND P3, PT, R2, 0x3, PT ;  /* 0x000000030200780c */ /* 0x000fda0003f65270 */
[----:B------:R-:W-:Y:S05]  /*12ee0*/  @!P3 BRA `(.L_x_316) ;  /* 0x000000000004b947 */ /* 0x000fea0003800000 */
[----:B------:R-:W-:Y:S01]  /*12ef0*/  BPT.TRAP 0x1 ;  /* 0x000000040000795c */ /* 0x000fe20000300000 */
.L_x_316:
[----:B------:R2:W-:Y:S02]  /*12f00*/  SYNCS.ARRIVE.TRANS64.A1T0 RZ, [R0+URZ+0x38830], RZ ;  /* 0x038830ff00ff79a7 */ /* 0x0005e4000810003f */
[----:B--23--:R-:W-:-:S05]  /*12f10*/  IMAD.U32 R0, RZ, RZ, UR45 ;  /* 0x0000002dff007e24 */ /* 0x00cfca000f8e00ff */
[----:B------:R-:W-:-:S13]  /*12f20*/  ISETP.NE.AND P0, PT, R0, 0x3, PT ;  /* 0x000000030000780c */ /* 0x000fda0003f05270 */
[----:B------:R-:W-:Y:S05]  /*12f30*/  @!P0 BRA `(.L_x_317) ;  /* 0x0000000000048947 */ /* 0x000fea0003800000 */
[----:B------:R-:W-:Y:S01]  /*12f40*/  BPT.TRAP 0x1 ;  /* 0x000000040000795c */ /* 0x000fe20000300000 */
.L_x_317:
[----:B------:R-:W-:Y:S01]  /*12f50*/  LOP3.LUT R3, R10, 0x1, RZ, 0x3c, !PT ;  /* 0x000000010a037812 */ /* 0x000fe200078e3cff */
[----:B------:R-:W-:Y:S01]  /*12f60*/  IMAD R0, R9, 0x8, R17 ;  /* 0x0000000809007824 */ /* 0x000fe200078e0211 */
[----:B------:R-:W-:Y:S02]  /*12f70*/  BSSY B0, `(.L_x_318) ;  /* 0x0000004000007945 */ /* 0x000fe40003800000 */
[----:B------:R-:W-:-:S04]  /*12f80*/  SHF.L.U32 R3, R3, 0x1f, RZ ;  /* 0x0000001f03037819 */ /* 0x000fc800000006ff */
[----:B------:R-:W0:Y:S02]  /*12f90*/  SYNCS.PHASECHK.TRANS64.TRYWAIT P2, [R0+URZ+0x38870], R3 ;  /* 0x03887003000075a7 */ /* 0x000e24000804017f */
[----:B0-----:R-:W-:Y:S05]  /*12fa0*/  @!P2 BRA `(.L_x_319) ;  /* 0x0000005c0054a947 */ /* 0x001fea0003800000 */
.L_x_456:
[----:B------:R-:W-:Y:S05]  /*12fb0*/  BSYNC B0 ;  /* 0x0000000000007941 */ /* 0x000fea0003800000 */
.L_x_318:
[----:B------:R-:W-:-:S05]  /*12fc0*/  IMAD.U32 R2, RZ, RZ, UR44 ;  /* 0x0000002cff027e24 */ /* 0x000fca000f8e00ff */
[----:B------:R-:W-:-:S13]  /*12fd0*/  ISETP.NE.AND P2, PT, R2, 0x3, PT ;  /* 0x000000030200780c */ /* 0x000fda0003f45270 */
[----:B------:R-:W-:Y:S05]  /*12fe0*/  @!P2 BRA `(.L_x_320) ;  /* 0x000000000004a947 */ /* 0x000fea0003800000 */
[----:B------:R-:W-:Y:S01]  /*12ff0*/  BPT.TRAP 0x1 ;  /* 0x000000040000795c */ /* 0x000fe20000300000 */
.L_x_320:
[----:B------:R-:W-:Y:S01]  /*13000*/  SHF.L.U32 R5, R10, 0x1f, RZ ;  /* 0x0000001f0a057819 */ /* 0x000fe200000006ff */
[----:B0-----:R-:W-:-:S03]  /*13010*/  IMAD.SHL.U32 R3, R9, 0x8000, RZ ;  /* 0x0000800009037824 */ /* 0x001fc600078e00ff */
[----:B------:R-:W0:Y:S02]  /*13020*/  SYNCS.PHASECHK.TRANS64.TRYWAIT P2, [R0+URZ+0x38860], R5 ;  /* 0x03886005000075a7 */ /* 0x000e24000804017f */
[----:B0-----:R-:W-:Y:S05]  /*13030*/  @!P2 BRA `(.L_x_321) ;  /* 0x0000005c0044a947 */ /* 0x001fea0003800000 */
.L_x_457:
[----:B------:R-:W2:Y:S01]  /*13040*/  LDL R12, [R1+0xc] ;  /* 0x00000c00010c7983 */ /* 0x000ea20000100800 */
[----:B------:R-:W-:Y:S01]  /*13050*/  LOP3.LUT R2, R3, R16, RZ, 0xfc, !PT ;  /* 0x0000001003027212 */ /* 0x000fe200078efcff */
[----:B------:R-:W-:Y:S05]  /*13060*/  WARPSYNC.ALL ;  /* 0x0000000000007948 */ /* 0x000fea0003800000 */
[----:B------:R-:W3:Y:S01]  /*13070*/  LDL R20, [R1] ;  /* 0x0000000001147983 */ /* 0x000ee20000100800 */
[----:B------:R-:W-:-:S05]  /*13080*/  IMAD.IADD R14, R17, 0x1, R2 ;  /* 0x00000001110e7824 */ /* 0x000fca00078e0202 */
[----:B01----:R-:W0:Y:S02]  /*13090*/  LDSM.16.MT88.4 R4, [R14+0x10400] ;  /* 0x010400000e04783b */ /* 0x003e240000004200 */
[C-C-:B0-----:R-:W-:Y:S02]  /*130a0*/  PRMT R8, R4.reuse, 0x6420, R5.reuse ;  /* 0x0000642004087816 */ /* 0x141fe40000000005 */
[----:B------:R-:W-:Y:S02]  /*130b0*/  PRMT R9, R4, 0x7531, R5 ;  /* 0x0000753104097816 */ /* 0x000fe40000000005 */
[C-C-:B------:R-:W-:Y:S02]  /*130c0*/  PRMT R10, R6.reuse, 0x6420, R7.reuse ;  /* 0x00006420060a7816 */ /* 0x140fe40000000007 */
[----:B------:R-:W-:Y:S02]  /*130d0*/  PRMT R11, R6, 0x7531, R7 ;  /* 0x00007531060b7816 */ /* 0x000fe40000000007 */
[----:B------:R-:W-:-:S02]  /*130e0*/  IADD3 R18, R22, R3, R26 ;  /* 0x0000000316127210 */ /* 0x000fc40007ffe01a */
[----:B--2---:R-:W-:-:S05]  /*130f0*/  IADD3 R2, R17, R12, R3 ;  /* 0x0000000c11027210 */ /* 0x004fca0007ffe003 */
[----:B------:R-:W0:Y:S04]  /*13100*/  LDSM.16.MT88.4 R4, [R2+0x10400] ;  /* 0x010400000204783b */ /* 0x000e280000004200 */
[----:B------:R-:W-:Y:S01]  /*13110*/  STSM.16.M88.4 [R18], R8 ;  /* 0x0000000812007844 */ /* 0x000fe20000000200 */
[C-C-:B0-----:R-:W-:Y:S02]  /*13120*/  PRMT R12, R4.reuse, 0x6420, R5.reuse ;  /* 0x00006420040c7816 */ /* 0x141fe40000000005 */
[----:B------:R-:W-:Y:S01]  /*13130*/  PRMT R13, R4, 0x7531, R5 ;  /* 0x00007531040d7816 */ /* 0x000fe20000000005 */
[----:B------:R-:W-:Y:S01]  /*13140*/  VIADD R5, R3, 0x4000 ;  /* 0x0000400003057836 */ /* 0x000fe20000000000 */
[----:B------:R-:W-:-:S04]  /*13150*/  PRMT R14, R6, 0x6420, R7 ;  /* 0x00006420060e7816 */ /* 0x000fc80000000007 */
[----:B------:R-:W-:Y:S02]  /*13160*/  LOP3.LUT R4, R5, R16, RZ, 0xfc, !PT ;  /* 0x0000001005047212 */ /* 0x000fe400078efcff */
[----:B------:R-:W-:-:S03]  /*13170*/  PRMT R15, R6, 0x7531, R7 ;  /* 0x00007531060f7816 */ /* 0x000fc60000000007 */
[----:B------:R-:W-:Y:S02]  /*13180*/  IMAD.IADD R19, R17, 0x1, R4 ;  /* 0x0000000111137824 */ /* 0x000fe400078e0204 */
[----:B------:R-:W-:Y:S04]  /*13190*/  STSM.16.M88.4 [R18+0x2000], R12 ;  /* 0x0020000c12007844 */ /* 0x000fe80000000200 */
[----:B------:R-:W0:Y:S02]  /*131a0*/  LDSM.16.MT88.4 R8, [R19+0x10400] ;  /* 0x010400001308783b */ /* 0x000e240000004200 */
[C-C-:B0-----:R-:W-:Y:S02]  /*131b0*/  PRMT R4, R8.reuse, 0x6420, R9.reuse ;  /* 0x0000642008047816 */ /* 0x141fe40000000009 */
[----:B------:R-:W-:-:S02]  /*131c0*/  PRMT R5, R8, 0x7531, R9 ;  /* 0x0000753108057816 */ /* 0x000fc40000000009 */
[C-C-:B------:R-:W-:Y:S02]  /*131d0*/  PRMT R6, R10.reuse, 0x6420, R11.reuse ;  /* 0x000064200a067816 */ /* 0x140fe4000000000b */
[----:B------:R-:W-:Y:S02]  /*131e0*/  PRMT R7, R10, 0x7531, R11 ;  /* 0x000075310a077816 */ /* 0x000fe4000000000b */
[----:B------:R-:W0:Y:S04]  /*131f0*/  LDSM.16.MT88.4 R8, [R2+0x14400] ;  /* 0x014400000208783b */ /* 0x000e280000004200 */
[----:B------:R-:W-:Y:S01]  /*13200*/  STSM.16.M88.4 [R18+0x4000], R4 ;  /* 0x0040000412007844 */ /* 0x000fe20000000200 */
        /* <DEDUP_REMOVED lines=13> */
[----:B------:R-:W0:Y:S01]  /*132e0*/  LDSM.16.MT88.4 R8, [R2+0x11400] ;  /* 0x011400000208783b */ /* 0x000e220000004200 */
[----:B---3--:R-:W-:-:S03]  /*132f0*/  IADD3 R18, R26, R3, R20 ;  /* 0x000000031a127210 */ /* 0x008fc60007ffe014 */
[----:B------:R-:W2:Y:S02]  /*13300*/  LDL R20, [R1+0x4] ;  /* 0x0000040001147983 */ /* 0x000ea40000100800 */
[----:B------:R-:W-:-:S05]  /*13310*/  IMAD.IADD R18, R22, 0x1, R18 ;  /* 0x0000000116127824 */ /* 0x000fca00078e0212 */
        /* <DEDUP_REMOVED lines=30> */
[----:B------:R-:W-:-:S05]  /*13500*/  IADD3 R18, R26, R3, R37 ;  /* 0x000000031a127210 */ /* 0x000fca0007ffe025 */
        /* <DEDUP_REMOVED lines=31> */
[----:B--2---:R-:W-:Y:S01]  /*13700*/  IADD3 R12, R26, R20, R3 ;  /* 0x000000141a0c7210 */ /* 0x004fe20007ffe003 */
[----:B------:R-:W-:-:S04]  /*13710*/  VIADD R3, R3, 0x7000 ;  /* 0x0000700003037836 */ /* 0x000fc80000000000 */
[----:B------:R-:W-:-:S05]  /*13720*/  IMAD.IADD R12, R22, 0x1, R12 ;  /* 0x00000001160c7824 */ /* 0x000fca00078e020c */
[----:B------:R0:W-:Y:S02]  /*13730*/  STSM.16.M88.4 [R12], R4 ;  /* 0x000000040c007844 */ /* 0x0001e40000000200 */
[C-C-:B0-----:R-:W-:Y:S02]  /*13740*/  PRMT R4, R8.reuse, 0x6420, R9.reuse ;  /* 0x0000642008047816 */ /* 0x141fe40000000009 */
[----:B------:R-:W-:Y:S02]  /*13750*/  PRMT R5, R8, 0x7531, R9 ;  /* 0x0000753108057816 */ /* 0x000fe40000000009 */
[----:B------:R-:W-:Y:S02]  /*13760*/  LOP3.LUT R8, R3, R16, RZ, 0xfc, !PT ;  /* 0x0000001003087212 */ /* 0x000fe400078efcff */
[C-C-:B------:R-:W-:Y:S02]  /*13770*/  PRMT R6, R10.reuse, 0x6420, R11.reuse ;  /* 0x000064200a067816 */ /* 0x140fe4000000000b */
[----:B------:R-:W-:Y:S01]  /*13780*/  PRMT R7, R10, 0x7531, R11 ;  /* 0x000075310a077816 */ /* 0x000fe2000000000b */
[----:B------:R-:W-:-:S04]  /*13790*/  IMAD.IADD R3, R17, 0x1, R8 ;  /* 0x0000000111037824 */ /* 0x000fc800078e0208 */
[----:B------:R-:W-:Y:S04]  /*137a0*/  STSM.16.M88.4 [R12+0x2000], R4 ;  /* 0x002000040c007844 */ /* 0x000fe80000000200 */
[----:B------:R-:W0:Y:S01]  /*137b0*/  LDSM.16.MT88.4 R8, [R3+0x10400] ;  /* 0x010400000308783b */ /* 0x000e220000004200 */
[----:B------:R-:W-:Y:S01]  /*137c0*/  IMAD.U32 R20, RZ, RZ, UR44 ;  /* 0x0000002cff147e24 */ /* 0x000fe2000f8e00ff */
[C-C-:B0-----:R-:W-:Y:S02]  /*137d0*/  PRMT R4, R8.reuse, 0x6420, R9.reuse ;  /* 0x0000642008047816 */ /* 0x141fe40000000009 */
[----:B------:R-:W-:Y:S02]  /*137e0*/  PRMT R5, R8, 0x7531, R9 ;  /* 0x0000753108057816 */ /* 0x000fe40000000009 */
[----:B------:R-:W-:-:S02]  /*137f0*/  PRMT R6, R10, 0x6420, R11 ;  /* 0x000064200a067816 */ /* 0x000fc4000000000b */
[----:B------:R-:W-:Y:S02]  /*13800*/  PRMT R7, R10, 0x7531, R11 ;  /* 0x000075310a077816 */ /* 0x000fe4000000000b */
[----:B------:R-:W0:Y:S01]  /*13810*/  LDSM.16.MT88.4 R8, [R2+0x17400] ;  /* 0x017400000208783b */ /* 0x000e220000004200 */
[----:B------:R-:W-:-:S03]  /*13820*/  ISETP.NE.AND P2, PT, R20, 0x3, PT ;  /* 0x000000031400780c */ /* 0x000fc60003f45270 */
[----:B------:R0:W-:Y:S02]  /*13830*/  STSM.16.M88.4 [R12+0x4000], R4 ;  /* 0x004000040c007844 */ /* 0x0001e40000000200 */
[C-C-:B0-----:R-:W-:Y:S02]  /*13840*/  PRMT R4, R8.reuse, 0x6420, R9.reuse ;  /* 0x0000642008047816 */ /* 0x141fe40000000009 */
[----:B------:R-:W-:Y:S02]  /*13850*/  PRMT R5, R8, 0x7531, R9 ;  /* 0x0000753108057816 */ /* 0x000fe40000000009 */
        /* <DEDUP_REMOVED lines=11> */
.L_x_322:
[----:B-1----:R1:W-:Y:S01]  /*13910*/  SYNCS.ARRIVE.TRANS64.A1T0 RZ, [R0+URZ+0x38850], RZ ;  /* 0x038850ff00ff79a7 */ /* 0x0023e2000810003f */
[----:B------:R-:W-:Y:S06]  /*13920*/  BAR.SYNC.DEFER_BLOCKING 0x2, 0x80 ;  /* 0x0082000000007b1d */ /* 0x000fec0000010000 */
[----:B------:R-:W-:Y:S05]  /*13930*/  @!P0 BRA `(.L_x_323) ;  /* 0x0000000000048947 */ /* 0x000fea0003800000 */
[----:B------:R-:W-:Y:S01]  /*13940*/  BPT.TRAP 0x1 ;  /* 0x000000040000795c */ /* 0x000fe20000300000 */
.L_x_323:
[----:B------:R-:W-:Y:S02]  /*13950*/  VIADD R3, R0, 0x38880 ;  /* 0x0003888000037836 */ /* 0x000fe40000000000 */
[----:B------:R-:W-:Y:S02]  /*13960*/  IMAD.MOV.U32 R9, RZ, RZ, R24 ;  /* 0x000000ffff097224 */ /* 0x000fe400078e0018 */
[----:B------:R-:W-:Y:S01]  /*13970*/  IMAD.MOV.U32 R10, RZ, RZ, R28 ;  /* 0x000000ffff0a7224 */ /* 0x000fe200078e001c */
[----:B------:R-:W-:-:S04]  /*13980*/  PRMT R3, R36, 0x654, R3 ;  /* 0x0000065424037816 */ /* 0x000fc80000000003 */
[----:B------:R2:W-:Y:S01]  /*13990*/  SYNCS.ARRIVE.TRANS64.RED.A1T0 RZ, [R3+URZ], RZ ;  /* 0x000000ff03ff79a7 */ /* 0x0005e2000810043f */
[----:B------:R-:W-:Y:S05]  /*139a0*/  @P1 BRA `(.L_x_324) ;  /* 0xffffffe400bc1947 */ /* 0x000fea000383ffff */
.L_x_304:
[----:B01----:R-:W0:Y:S01]  /*139b0*/  S2R R0, SR_TID.X ;  /* 0x0000000000007919 */ /* 0x003e220000002100 */
[----:B------:R-:W-:Y:S01]  /*139c0*/  BSSY B0, `(.L_x_325) ;  /* 0x0000012000007945 */ /* 0x000fe20003800000 */
[----:B0-----:R-:W-:Y:S01]  /*139d0*/  LOP3.LUT R2, R0, 0x7f, RZ, 0xc0, !PT ;  /* 0x0000007f00027812 */ /* 0x001fe200078ec0ff */
[----:B------:R-:W-:-:S03]  /*139e0*/  IMAD.U32 R0, RZ, RZ, UR45 ;  /* 0x0000002dff007e24 */ /* 0x000fc6000f8e00ff */
[----:B------:R-:W-:Y:S02]  /*139f0*/  ISETP.NE.AND P1, PT, R2, RZ, PT ;  /* 0x000000ff0200720c */ /* 0x000fe40003f25270 */
[----:B------:R-:W-:-:S11]  /*13a00*/  ISETP.NE.AND P0, PT, R0, 0x3, PT ;  /* 0x000000030000780c */ /* 0x000fd60003f05270 */
[----:B------:R-:W-:Y:S05]  /*13a10*/  @P1 BRA `(.L_x_326) ;  /* 0x0000000000301947 */ /* 0x000fea0003800000 */
[----:B------:R-:W0:Y:S01]  /*13a20*/  S2R R5, SR_LANEID ;  /* 0x0000000000057919 */ /* 0x000e220000000000 */
[----:B------:R-:W-:Y:S01]  /*13a30*/  VOTEU.ANY UR4, UPT, PT ;  /* 0x0000000000047886 */ /* 0x000fe200038e0100 */
[----:B--2---:R-:W1:Y:S01]  /*13a40*/  LDC.64 R2, c[0x0][0xc60] ;  /* 0x00031800ff027b82 */ /* 0x004e620000000a00 */
[----:B------:R-:W0:Y:S02]  /*13a50*/  FLO.U32 R0, UR4 ;  /* 0x0000000400007d00 */ /* 0x000e2400080e0000 */
[----:B0-----:R-:W-:-:S06]  /*13a60*/  ISETP.EQ.U32.AND P1, PT, R0, R5, PT ;  /* 0x000000050000720c */ /* 0x001fcc0003f22070 */
[----:B------:R-:W1:Y:S07]  /*13a70*/  POPC R5, UR4 ;  /* 0x0000000400057d09 */ /* 0x000e6e0008000000 */
[----:B-1----:R-:W2:Y:S01]  /*13a80*/  @P1 ATOMG.E.ADD.STRONG.GPU PT, R3, desc[UR52][R2.64], R5 ;  /* 0x00000005020319a8 */ /* 0x002ea200081ee1f4 */
[----:B------:R-:W0:Y:S02]  /*13a90*/  S2R R4, SR_LTMASK ;  /* 0x0000000000047919 */ /* 0x000e240000003900 */
[----:B0-----:R-:W-:-:S04]  /*13aa0*/  LOP3.LUT R4, R4, UR4, RZ, 0xc0, !PT ;  /* 0x0000000404047c12 */ /* 0x001fc8000f8ec0ff */
[----:B------:R-:W0:Y:S01]  /*13ab0*/  POPC R7, R4 ;  /* 0x0000000400077309 */ /* 0x000e220000000000 */
[----:B--2---:R-:W0:Y:S02]  /*13ac0*/  SHFL.IDX PT, R0, R3, R0, 0x1f ;  /* 0x00001f0003007589 */ /* 0x004e2400000e0000 */
[----:B0-----:R-:W-:-:S07]  /*13ad0*/  IADD3 R32, R0, UR46, R7 ;  /* 0x0000002e00207c10 */ /* 0x001fce000fffe007 */
.L_x_326:
[----:B------:R-:W-:Y:S05]  /*13ae0*/  BSYNC B0 ;  /* 0x0000000000007941 */ /* 0x000fea0003800000 */
.L_x_325:
[----:B------:R-:W-:Y:S05]  /*13af0*/  @!P0 BRA `(.L_x_327) ;  /* 0x0000000000048947 */ /* 0x000fea0003800000 */
[----:B------:R-:W-:Y:S01]  /*13b00*/  BPT.TRAP 0x1 ;  /* 0x000000040000795c */ /* 0x000fe20000300000 */
.L_x_327:
[----:B--2---:R-:W-:Y:S01]  /*13b10*/  LOP3.LUT R3, R28, 0x1, RZ, 0x3c, !PT ;  /* 0x000000011c037812 */ /* 0x004fe200078e3cff */
[----:B------:R-:W-:Y:S01]  /*13b20*/  IMAD R2, R24, 0x8, R17 ;  /* 0x0000000818027824 */ /* 0x000fe200078e0211 */
[----:B------:R-:W-:Y:S02]  /*13b30*/  BSSY B0, `(.L_x_328) ;  /* 0x0000004000007945 */ /* 0x000fe40003800000 */
[----:B------:R-:W-:-:S04]  /*13b40*/  SHF.L.U32 R3, R3, 0x1f, RZ ;  /* 0x0000001f03037819 */ /* 0x000fc800000006ff */
[----:B------:R-:W0:Y:S02]  /*13b50*/  SYNCS.PHASECHK.TRANS64.TRYWAIT P1, [R2+URZ+0x38870], R3 ;  /* 0x03887003020075a7 */ /* 0x000e24000802017f */
[----:B0-----:R-:W-:Y:S05]  /*13b60*/  @!P1 BRA `(.L_x_329) ;  /* 0x00000050008c9947 */ /* 0x001fea0003800000 */
.L_x_458:
[----:B------:R-:W-:Y:S05]  /*13b70*/  BSYNC B0 ;  /* 0x0000000000007941 */ /* 0x000fea0003800000 */
.L_x_328:
[----:B------:R-:W-:-:S05]  /*13b80*/  IMAD.U32 R0, RZ, RZ, UR44 ;  /* 0x0000002cff007e24 */ /* 0x000fca000f8e00ff */
[----:B------:R-:W-:-:S13]  /*13b90*/  ISETP.NE.AND P1, PT, R0, 0x3, PT ;  /* 0x000000030000780c */ /* 0x000fda0003f25270 */
[----:B------:R-:W-:Y:S05]  /*13ba0*/  @!P1 BRA `(.L_x_330) ;  /* 0x0000000000049947 */ /* 0x000fea0003800000 */
[----:B------:R-:W-:Y:S01]  /*13bb0*/  BPT.TRAP 0x1 ;  /* 0x000000040000795c */ /* 0x000fe20000300000 */
.L_x_330:
[----:B0-----:R-:W-:-:S04]  /*13bc0*/  SHF.L.U32 R3, R28, 0x1f, RZ ;  /* 0x0000001f1c037819 */ /* 0x001fc800000006ff */
[----:B------:R-:W0:Y:S02]  /*13bd0*/  SYNCS.PHASECHK.TRANS64.TRYWAIT P1, [R2+URZ+0x38860], R3 ;  /* 0x03886003020075a7 */ /* 0x000e24000802017f */
[----:B0-----:R-:W-:Y:S05]  /*13be0*/  @!P1 BRA `(.L_x_331) ;  /* 0x0000005000809947 */ /* 0x001fea0003800000 */
.L_x_459:
[----:B------:R-:W0:Y:S01]  /*13bf0*/  LDL R4, [R1+0xc] ;  /* 0x00000c0001047983 */ /* 0x000e220000100800 */
[----:B------:R-:W-:Y:S01]  /*13c00*/  IMAD.SHL.U32 R18, R24, 0x8000, RZ ;  /* 0x0000800018127824 */ /* 0x000fe200078e00ff */
[----:B------:R-:W-:Y:S05]  /*13c10*/  WARPSYNC.ALL ;  /* 0x0000000000007948 */ /* 0x000fea0003800000 */
[----:B------:R-:W2:Y:S01]  /*13c20*/  LDL R21, [R1] ;  /* 0x0000000001157983 */ /* 0x000ea20000100800 */
[----:B------:R-:W-:-:S05]  /*13c30*/  LOP3.LUT R0, R18, R16, RZ, 0xfc, !PT ;  /* 0x0000001012007212 */ /* 0x000fca00078efcff */
[----:B------:R-:W-:-:S06]  /*13c40*/  IMAD.IADD R10, R17, 0x1, R0 ;  /* 0x00000001110a7824 */ /* 0x000fcc00078e0200 */
[----:B------:R-:W1:Y:S01]  /*13c50*/  LDSM.16.MT88.4 R8, [R10+0x10400] ;  /* 0x010400000a08783b */ /* 0x000e620000004200 */
[----:B------:R-:W-:Y:S02]  /*13c60*/  IADD3 R0, R22, R18, R26 ;  /* 0x0000001216007210 */ /* 0x000fe40007ffe01a */
[C-C-:B-1----:R-:W-:Y:S02]  /*13c70*/  PRMT R12, R8.reuse, 0x6420, R9.reuse ;  /* 0x00006420080c7816 */ /* 0x142fe40000000009 */
[----:B------:R-:W-:Y:S02]  /*13c80*/  PRMT R13, R8, 0x7531, R9 ;  /* 0x00007531080d7816 */ /* 0x000fe40000000009 */
[C-C-:B------:R-:W-:Y:S02]  /*13c90*/  PRMT R14, R10.reuse, 0x6420, R11.reuse ;  /* 0x000064200a0e7816 */ /* 0x140fe4000000000b */
[----:B------:R-:W-:Y:S02]  /*13ca0*/  PRMT R15, R10, 0x7531, R11 ;  /* 0x000075310a0f7816 */ /* 0x000fe4000000000b */
[----:B0-----:R-:W-:-:S05]  /*13cb0*/  IADD3 R3, R17, R4, R18 ;  /* 0x0000000411037210 */ /* 0x001fca0007ffe012 */
        /* <DEDUP_REMOVED lines=24> */
[----:B------:R0:W-:Y:S04]  /*13e40*/  STSM.16.M88.4 [R0+0x6000], R8 ;  /* 0x0060000800007844 */ /* 0x0001e80000000200 */
[----:B------:R-:W1:Y:S04]  /*13e50*/  LDSM.16.MT88.4 R8, [R20+0x10400] ;  /* 0x010400001408783b */ /* 0x000e680000004200 */
[----:B------:R-:W3:Y:S01]  /*13e60*/  LDSM.16.MT88.4 R4, [R3+0x11400] ;  /* 0x011400000304783b */ /* 0x000ee20000004200 */
[----:B--2---:R-:W-:-:S03]  /*13e70*/  IADD3 R19, R26, R18, R21 ;  /* 0x000000121a137210 */ /* 0x004fc60007ffe015 */
[----:B------:R-:W2:Y:S02]  /*13e80*/  LDL R21, [R1+0x4] ;  /* 0x0000040001157983 */ /* 0x000ea40000100800 */
[----:B0-----:R-:W-:Y:S01]  /*13e90*/  IMAD.IADD R0, R22, 0x1, R19 ;  /* 0x0000000116007824 */ /* 0x001fe200078e0213 */
[C-C-:B-1----:R-:W-:Y:S02]  /*13ea0*/  PRMT R12, R8.reuse, 0x6420, R9.reuse ;  /* 0x00006420080c7816 */ /* 0x142fe40000000009 */
[----:B------:R-:W-:Y:S02]  /*13eb0*/  PRMT R13, R8, 0x7531, R9 ;  /* 0x00007531080d7816 */ /* 0x000fe40000000009 */
[C-C-:B---3--:R-:W-:Y:S02]  /*13ec0*/  PRMT R8, R4.reuse, 0x6420, R5.reuse ;  /* 0x0000642004087816 */ /* 0x148fe40000000005 */
[----:B------:R-:W-:Y:S01]  /*13ed0*/  PRMT R9, R4, 0x7531, R5 ;  /* 0x0000753104097816 */ /* 0x000fe20000000005 */
[----:B------:R-:W-:Y:S01]  /*13ee0*/  VIADD R5, R18, 0x5000 ;  /* 0x0000500012057836 */ /* 0x000fe20000000000 */
[----:B------:R-:W-:-:S04]  /*13ef0*/  PRMT R14, R10, 0x6420, R11 ;  /* 0x000064200a0e7816 */ /* 0x000fc8000000000b */
[----:B------:R-:W-:Y:S02]  /*13f00*/  LOP3.LUT R4, R5, R16, RZ, 0xfc, !PT ;  /* 0x0000001005047212 */ /* 0x000fe400078efcff */
[----:B------:R-:W-:Y:S02]  /*13f10*/  PRMT R15, R10, 0x7531, R11 ;  /* 0x000075310a0f7816 */ /* 0x000fe4000000000b */
[C-C-:B------:R-:W-:Y:S01]  /*13f20*/  PRMT R10, R6.reuse, 0x6420, R7.reuse ;  /* 0x00006420060a7816 */ /* 0x140fe20000000007 */
[----:B------:R-:W-:Y:S01]  /*13f30*/  IMAD.IADD R19, R17, 0x1, R4 ;  /* 0x0000000111137824 */ /* 0x000fe200078e0204 */
[----:B------:R-:W-:Y:S01]  /*13f40*/  PRMT R11, R6, 0x7531, R7 ;  /* 0x00007531060b7816 */ /* 0x000fe20000000007 */
[----:B------:R-:W-:Y:S04]  /*13f50*/  STSM.16.M88.4 [R0], R12 ;  /* 0x0000000c00007844 */ /* 0x000fe80000000200 */
[----:B------:R-:W-:Y:S04]  /*13f60*/  STSM.16.M88.4 [R0+0x2000], R8 ;  /* 0x0020000800007844 */ /* 0x000fe80000000200 */
[----:B------:R-:W0:Y:S02]  /*13f70*/  LDSM.16.MT88.4 R4, [R19+0x10400] ;  /* 0x010400001304783b */ /* 0x000e240000004200 */
[----:B0-----:R-:W-:-:S02]  /*13f80*/  PRMT R12, R4, 0x6420, R5 ;  /* 0x00006420040c7816 */ /* 0x001fc40000000005 */
[----:B------:R-:W-:Y:S02]  /*13f90*/  PRMT R13, R4, 0x7531, R5 ;  /* 0x00007531040d7816 */ /* 0x000fe40000000005 */
[C-C-:B------:R-:W-:Y:S02]  /*13fa0*/  PRMT R14, R6.reuse, 0x6420, R7.reuse ;  /* 0x00006420060e7816 */ /* 0x140fe40000000007 */
[----:B------:R-:W-:Y:S02]  /*13fb0*/  PRMT R15, R6, 0x7531, R7 ;  /* 0x00007531060f7816 */ /* 0x000fe40000000007 */
[----:B------:R-:W0:Y:S04]  /*13fc0*/  LDSM.16.MT88.4 R4, [R3+0x15400] ;  /* 0x015400000304783b */ /* 0x000e280000004200 */
[----:B------:R-:W-:Y:S01]  /*13fd0*/  STSM.16.M88.4 [R0+0x4000], R12 ;  /* 0x0040000c00007844 */ /* 0x000fe20000000200 */
[----:B0-----:R-:W-:-:S02]  /*13fe0*/  PRMT R8, R4, 0x6420, R5 ;  /* 0x0000642004087816 */ /* 0x001fc40000000005 */
        /* <DEDUP_REMOVED lines=9> */
[----:B------:R-:W-:-:S05]  /*14080*/  IADD3 R19, R26, R18, R37 ;  /* 0x000000121a137210 */ /* 0x000fca0007ffe025 */
        /* <DEDUP_REMOVED lines=28> */
[----:B------:R-:W-:Y:S04]  /*14250*/  STSM.16.M88.4 [R0+0x6000], R8 ;  /* 0x0060000800007844 */ /* 0x000fe80000000200 */
[----:B------:R-:W0:Y:S04]  /*14260*/  LDSM.16.MT88.4 R8, [R20+0x10400] ;  /* 0x010400001408783b */ /* 0x000e280000004200 */
[----:B------:R-:W1:Y:S01]  /*14270*/  LDSM.16.MT88.4 R4, [R3+0x13400] ;  /* 0x013400000304783b */ /* 0x000e620000004200 */
[----:B--2---:R-:W-:-:S05]  /*14280*/  IADD3 R19, R26, R21, R18 ;  /* 0x000000151a137210 */ /* 0x004fca0007ffe012 */
[----:B------:R-:W-:Y:S01]  /*14290*/  IMAD.IADD R22, R22, 0x1, R19 ;  /* 0x0000000116167824 */ /* 0x000fe200078e0213 */
[C-C-:B0-----:R-:W-:Y:S02]  /*142a0*/  PRMT R12, R8.reuse, 0x6420, R9.reuse ;  /* 0x00006420080c7816 */ /* 0x141fe40000000009 */
[----:B------:R-:W-:Y:S02]  /*142b0*/  PRMT R13, R8, 0x7531, R9 ;  /* 0x00007531080d7816 */ /* 0x000fe40000000009 */
[C-C-:B-1----:R-:W-:Y:S02]  /*142c0*/  PRMT R8, R4.reuse, 0x6420, R5.reuse ;  /* 0x0000642004087816 */ /* 0x142fe40000000005 */
        /* <DEDUP_REMOVED lines=10> */
[----:B------:R-:W0:Y:S04]  /*14370*/  LDSM.16.MT88.4 R8, [R0+0x10400] ;  /* 0x010400000008783b */ /* 0x000e280000004200 */
[----:B------:R-:W1:Y:S01]  /*14380*/  LDSM.16.MT88.4 R4, [R3+0x17400] ;  /* 0x017400000304783b */ /* 0x000e620000004200 */
[----:B------:R-:W-:-:S05]  /*14390*/  IMAD.U32 R21, RZ, RZ, UR44 ;  /* 0x0000002cff157e24 */ /* 0x000fca000f8e00ff */
[----:B------:R-:W-:Y:S02]  /*143a0*/  ISETP.NE.AND P1, PT, R21, 0x3, PT ;  /* 0x000000031500780c */ /* 0x000fe40003f25270 */
[C-C-:B0-----:R-:W-:Y:S02]  /*143b0*/  PRMT R12, R8.reuse, 0x6420, R9.reuse ;  /* 0x00006420080c7816 */ /* 0x141fe40000000009 */
[----:B------:R-:W-:Y:S02]  /*143c0*/  PRMT R13, R8, 0x7531, R9 ;  /* 0x00007531080d7816 */ /* 0x000fe40000000009 */
[C-C-:B------:R-:W-:Y:S02]  /*143d0*/  PRMT R14, R10.reuse, 0x6420, R11.reuse ;  /* 0x000064200a0e7816 */ /* 0x140fe4000000000b */
[----:B------:R-:W-:Y:S02]  /*143e0*/  PRMT R15, R10, 0x7531, R11 ;  /* 0x000075310a0f7816 */ /* 0x000fe4000000000b */
[----:B-1----:R-:W-:-:S02]  /*143f0*/  PRMT R8, R4, 0x6420, R5 ;  /* 0x0000642004087816 */ /* 0x002fc40000000005 */
[----:B------:R-:W-:Y:S02]  /*14400*/  PRMT R9, R4, 0x7531, R5 ;  /* 0x0000753104097816 */ /* 0x000fe40000000005 */
[C-C-:B------:R-:W-:Y:S02]  /*14410*/  PRMT R10, R6.reuse, 0x6420, R7.reuse ;  /* 0x00006420060a7816 */ /* 0x140fe40000000007 */
[----:B------:R-:W-:Y:S01]  /*14420*/  PRMT R11, R6, 0x7531, R7 ;  /* 0x00007531060b7816 */ /* 0x000fe20000000007 */
[----:B------:R0:W-:Y:S04]  /*14430*/  STSM.16.M88.4 [R22+0x4000], R12 ;  /* 0x0040000c16007844 */ /* 0x0001e80000000200 */
        /* <DEDUP_REMOVED lines=9> */
.L_x_332:
[----:B-1----:R1:W-:Y:S01]  /*144d0*/  SYNCS.ARRIVE.TRANS64.A1T0 RZ, [R2+URZ+0x38850], RZ ;  /* 0x038850ff02ff79a7 */ /* 0x0023e2000810003f */
[----:B------:R-:W-:Y:S06]  /*144e0*/  BAR.SYNC.DEFER_BLOCKING 0x2, 0x80 ;  /* 0x0082000000007b1d */ /* 0x000fec0000010000 */
[----:B------:R-:W-:Y:S05]  /*144f0*/  @!P0 BRA `(.L_x_333) ;  /* 0x0000000000048947 */ /* 0x000fea0003800000 */
[----:B------:R-:W-:Y:S01]  /*14500*/  BPT.TRAP 0x1 ;  /* 0x000000040000795c */ /* 0x000fe20000300000 */
.L_x_333:
[----:B------:R-:W-:Y:S02]  /*14510*/  VIADD R3, R2, 0x38880 ;  /* 0x0003888002037836 */ /* 0x000fe40000000000 */
[----:B------:R-:W-:-:S03]  /*14520*/  VIADD R24, R24, 0x1 ;  /* 0x0000000118187836 */ /* 0x000fc60000000000 */
[----:B------:R-:W-:Y:S02]  /*14530*/  PRMT R3, R36, 0x654, R3 ;  /* 0x0000065424037816 */ /* 0x000fe40000000003 */
[C---:B------:R-:W-:Y:S02]  /*14540*/  ISETP.NE.AND P0, PT, R24.reuse, 0x2, PT ;  /* 0x000000021800780c */ /* 0x040fe40003f05270 */
[----:B------:R2:W-:Y:S02]  /*14550*/  SYNCS.ARRIVE.TRANS64.RED.A1T0 RZ, [R3+URZ], RZ ;  /* 0x000000ff03ff79a7 */ /* 0x0005e4000810043f */
[----:B------:R-:W-:Y:S02]  /*14560*/  SEL R24, R24, RZ, P0 ;  /* 0x000000ff18187207 */ /* 0x000fe40000000000 */
[----:B--2---:R-:W-:-:S04]  /*14570*/  SEL R3, RZ, 0x1, P0 ;  /* 0x00000001ff037807 */ /* 0x004fc80000000000 */
[----:B------:R-:W-:-:S07]  /*14580*/  LOP3.LUT R28, R28, R3, RZ, 0x3c, !PT ;  /* 0x000000031c1c7212 */ /* 0x000fce00078e3cff */
.L_x_274:
[----:B------:R-:W-:Y:S05]  /*14590*/  BSYNC B7 ;  /* 0x0000000000077941 */ /* 0x000fea0003800000 */
.L_x_272:
[----:B------:R-:W-:-:S13]  /*145a0*/  LOP3.LUT P0, RZ, R25, 0x100, RZ, 0xc0, !PT ;  /* 0x0000010019ff7812 */ /* 0x000fda000780c0ff */
[----:B------:R-:W-:Y:S05]  /*145b0*/  @!P0 BRA `(.L_x_334) ;  /* 0x0000000000248947 */ /* 0x000fea0003800000 */
[----:B------:R-:W2:Y:S08]  /*145c0*/  S2UR UR4, SR_CgaCtaId ;  /* 0x00000000000479c3 */ /* 0x000eb00000008800 */
[----:B------:R-:W-:Y:S01]  /*145d0*/  BAR.SYNC.DEFER_BLOCKING 0x5, 0x180 ;  /* 0x0146000000007b1d */ /* 0x000fe20000010000 */
[----:B------:R-:W-:Y:S01]  /*145e0*/  MOV R17, 0x400 ;  /* 0x0000040000117802 */ /* 0x000fe20000000f00 */
[----:B--2---:R-:W-:-:S05]  /*145f0*/  IMAD.U32 R36, RZ, RZ, UR4 ;  /* 0x00000004ff247e24 */ /* 0x004fca000f8e00ff */
[----:B------:R-:W-:-:S05]  /*14600*/  LEA R17, R36, R17, 0x18 ;  /* 0x0000001124117211 */ /* 0x000fca00078ec0ff */
[----:B------:R-:W2:Y:S02]  /*14610*/  LDS.128 R32, [R17+0x388d0] ;  /* 0x0388d00011207984 */ /* 0x000ea40000000c00 */
[----:B--2---:R-:W-:Y:S01]  /*14620*/  R2UR UR39, R35 ;  /* 0x00000000232772ca */ /* 0x004fe200000e0000 */
[----:B------:R-:W-:Y:S06]  /*14630*/  BAR.ARV 0x4, 0x180 ;  /* 0x0106000000007b1d */ /* 0x000fec0000002000 */
[----:B------:R-:W-:Y:S08]  /*14640*/  BRA `(.L_x_335) ;  /* 0x0000000800a87947 */ /* 0x000ff00003800000 */
.L_x_334:
[----:B------:R-:W0:Y:S01]  /*14650*/  S2R R0, SR_TID.X ;  /* 0x0000000000007919 */ /* 0x000e220000002100 */
[----:B------:R-:W-:Y:S01]  /*14660*/  ULDC UR4, c[0x0][0xc3c] ;  /* 0x00030f0000047ab9 */ /* 0x000fe20000000800 */
[----:B0-----:R-:W-:Y:S01]  /*14670*/  LOP3.LUT R10, R0, 0x1f, RZ, 0xc0, !PT ;  /* 0x0000001f000a7812 */ /* 0x001fe200078ec0ff */
[----:B------:R-:W-:-:S03]  /*14680*/  IMAD.MOV.U32 R0, RZ, RZ, RZ ;  /* 0x000000ffff007224 */ /* 0x000fc600078e00ff */
[C---:B------:R-:W-:Y:S01]  /*14690*/  ISETP.NE.AND P0, PT, R10.reuse, 0x1f, PT ;  /* 0x0000001f0a00780c */ /* 0x040fe20003f05270 */
[----:B------:R-:W-:-:S05]  /*146a0*/  VIADD R7, R10, UR39 ;  /* 0x000000270a077c36 */ /* 0x000fca0008000000 */
[----:B------:R-:W-:Y:S01]  /*146b0*/  ISETP.GE.OR P1, PT, R7, UR4, !P0 ;  /* 0x0000000407007c0c */ /* 0x000fe2000c726670 */
[----:B------:R-:W-:-:S12]  /*146c0*/  ULDC UR4, c[0x0][0xc3c] ;  /* 0x00030f0000047ab9 */ /* 0x000fd80000000800 */
[----:B-1----:R-:W0:Y:S08]  /*146d0*/  @!P1 LDC.64 R2, c[0x0][0xc80] ;  /* 0x00032000ff029b82 */ /* 0x002e300000000a00 */
[----:B------:R-:W1:Y:S01]  /*146e0*/  @!P1 LDC.64 R4, c[0x0][0xc78] ;  /* 0x00031e00ff049b82 */ /* 0x000e620000000a00 */
[----:B0-----:R-:W-:-:S05]  /*146f0*/  @!P1 IMAD.WIDE R2, R7, 0x4, R2 ;  /* 0x0000000407029825 */ /* 0x001fca00078e0202 */
[----:B------:R1:W2:Y:S02]  /*14700*/  @!P1 LDG.E R0, desc[UR52][R2.64] ;  /* 0x0000003402009981 */ /* 0x0002a4000c1e1900 */
[----:B-1----:R-:W-:-:S04]  /*14710*/  @!P1 IMAD.WIDE R2, R7, 0x4, R4 ;  /* 0x0000000407029825 */ /* 0x002fc800078e0204 */
[----:B------:R-:W-:-:S06]  /*14720*/  IMAD.MOV.U32 R5, RZ, RZ, RZ ;  /* 0x000000ffff057224 */ /* 0x000fcc00078e00ff */
[----:B------:R-:W2:Y:S01]  /*14730*/  @!P1 LDG.E R5, desc[UR52][R2.64] ;  /* 0x0000003402059981 */ /* 0x000ea2000c1e1900 */
[C---:B------:R-:W-:Y:S02]  /*14740*/  ISETP.NE.AND P1, PT, R10.reuse, RZ, PT ;  /* 0x000000ff0a00720c */ /* 0x040fe40003f25270 */
[C---:B------:R-:W-:Y:S02]  /*14750*/  ISETP.GE.U32.AND P2, PT, R10.reuse, 0x2, PT ;  /* 0x000000020a00780c */ /* 0x040fe40003f46070 */
[C---:B------:R-:W-:Y:S02]  /*14760*/  ISETP.GE.U32.AND P3, PT, R10.reuse, 0x4, PT ;  /* 0x000000040a00780c */ /* 0x040fe40003f66070 */
[C---:B------:R-:W-:Y:S02]  /*14770*/  ISETP.GE.U32.AND P4, PT, R10.reuse, 0x8, PT ;  /* 0x000000080a00780c */ /* 0x040fe40003f86070 */
[----:B------:R-:W-:Y:S01]  /*14780*/  ISETP.GE.U32.AND P5, PT, R10, 0x10, PT ;  /* 0x000000100a00780c */ /* 0x000fe20003fa6070 */
[----:B--2---:R-:W-:-:S05]  /*14790*/  IMAD R4, R5, R0, RZ ;  /* 0x0000000005047224 */ /* 0x004fca00078e02ff */
[----:B------:R-:W0:Y:S02]  /*147a0*/  SHFL.UP PT, R6, R4, 0x1, RZ ;  /* 0x0420000004067989 */ /* 0x000e2400000e00ff */
[----:B0-----:R-:W-:-:S05]  /*147b0*/  SEL R7, R6, RZ, P1 ;  /* 0x000000ff06077207 */ /* 0x001fca0000800000 */
[----:B------:R-:W-:-:S05]  /*147c0*/  IMAD.IADD R7, R4, 0x1, R7 ;  /* 0x0000000104077824 */ /* 0x000fca00078e0207 */
[----:B------:R-:W0:Y:S02]  /*147d0*/  SHFL.UP PT, R6, R7, 0x2, RZ ;  /* 0x0440000007067989 */ /* 0x000e2400000e00ff */
[----:B0-----:R-:W-:-:S05]  /*147e0*/  SEL R6, R6, RZ, P2 ;  /* 0x000000ff06067207 */ /* 0x001fca0001000000 */
[----:B------:R-:W-:Y:S02]  /*147f0*/  IMAD.IADD R6, R7, 0x1, R6 ;  /* 0x0000000107067824 */ /* 0x000fe400078e0206 */
[----:B------:R-:W-:Y:S04]  /*14800*/  SHFL.IDX PT, R7, R32, RZ, 0x1f ;  /* 0x00001fff20077589 */ /* 0x000fe800000e0000 */
[----:B------:R-:W0:Y:S02]  /*14810*/  SHFL.UP PT, R8, R6, 0x4, RZ ;  /* 0x0480000006087989 */ /* 0x000e2400000e00ff */
[----:B0-----:R-:W-:Y:S02]  /*14820*/  SEL R3, R8, RZ, P3 ;  /* 0x000000ff08037207 */ /* 0x001fe40001800000 */
[----:B------:R-:W-:Y:S03]  /*14830*/  SHFL.IDX PT, R8, R32, 0x1, 0x1f ;  /* 0x00201f0020087f89 */ /* 0x000fe600000e0000 */
[----:B------:R-:W-:-:S05]  /*14840*/  IMAD.IADD R4, R6, 0x1, R3 ;  /* 0x0000000106047824 */ /* 0x000fca00078e0203 */
[----:B------:R-:W0:Y:S02]  /*14850*/  SHFL.UP PT, R2, R4, 0x8, RZ ;  /* 0x0500000004027989 */ /* 0x000e2400000e00ff */
[----:B0-----:R-:W-:-:S05]  /*14860*/  SEL R3, R2, RZ, P4 ;  /* 0x000000ff02037207 */ /* 0x001fca0002000000 */
[----:B------:R-:W-:Y:S02]  /*14870*/  IMAD.IADD R9, R4, 0x1, R3 ;  /* 0x0000000104097824 */ /* 0x000fe400078e0203 */
[----:B------:R-:W0:Y:S03]  /*14880*/  LDC R3, c[0x0][0xc38] ;  /* 0x00030e00ff037b82 */ /* 0x000e260000000800 */
[----:B------:R-:W1:Y:S02]  /*14890*/  SHFL.UP PT, R2, R9, 0x10, RZ ;  /* 0x0600000009027989 */ /* 0x000e6400000e00ff */
[----:B-1----:R-:W-:-:S05]  /*148a0*/  SEL R2, R2, RZ, P5 ;  /* 0x000000ff02027207 */ /* 0x002fca0002800000 */
[----:B------:R-:W-:-:S05]  /*148b0*/  IMAD.IADD R2, R9, 0x1, R2 ;  /* 0x0000000109027824 */ /* 0x000fca00078e0202 */
[----:B------:R-:W0:Y:S02]  /*148c0*/  SHFL.IDX PT, R6, R2, 0x1f, 0x1f ;  /* 0x03e01f0002067f89 */ /* 0x000e2400000e0000 */
[----:B0-----:R-:W-:Y:S02]  /*148d0*/  IMAD R11, R6, R3, RZ ;  /* 0x00000003060b7224 */ /* 0x001fe400078e02ff */
[----:B------:R-:W-:Y:S02]  /*148e0*/  IMAD.MOV.U32 R6, RZ, RZ, RZ ;  /* 0x000000ffff067224 */ /* 0x000fe400078e00ff */
[----:B------:R-:W-:-:S05]  /*148f0*/  IMAD.IADD R8, R8, 0x1, R11 ;  /* 0x0000000108087824 */ /* 0x000fca00078e020b */
[----:B------:R-:W-:-:S13]  /*14900*/  ISETP.GT.AND P6, PT, R8, R7, PT ;  /* 0x000000070800720c */ /* 0x000fda0003fc4270 */
[----:B------:R-:W-:Y:S05]  /*14910*/  @P6 BRA `(.L_x_336) ;  /* 0x0000000000986947 */ /* 0x000fea0003800000 */
.L_x_338:
[----:B------:R-:W-:-:S04]  /*14920*/  UIADD3 UR39, UR39, 0x1f, URZ ;  /* 0x0000001f27277890 */ /* 0x000fc8000fffe03f */
[----:B------:R-:W-:-:S06]  /*14930*/  UISETP.GE.AND UP0, UPT, UR39, UR4, UPT ;  /* 0x000000042700728c */ /* 0x000fcc000bf06270 */
[----:B------:R-:W-:-:S13]  /*14940*/  PLOP3.LUT P6, PT, PT, PT, UP0, 0x40, 0x0 ;  /* 0x000000000000781c */ /* 0x000fda0003fce808 */
[----:B------:R-:W-:Y:S05]  /*14950*/  @!P6 BRA `(.L_x_337) ;  /* 0x0000000400ace947 */ /* 0x000fea0003800000 */
[----:B------:R-:W0:Y:S02]  /*14960*/  S2R R0, SR_TID.X ;  /* 0x0000000000007919 */ /* 0x000e240000002100 */
[----:B0-----:R-:W-:-:S05]  /*14970*/  LOP3.LUT R0, R0, 0x1f, RZ, 0xc0, !PT ;  /* 0x0000001f00007812 */ /* 0x001fca00078ec0ff */
[----:B------:R-:W-:Y:S02]  /*14980*/  VIADD R9, R0, UR39 ;  /* 0x0000002700097c36 */ /* 0x000fe40008000000 */
[----:B------:R-:W-:-:S03]  /*14990*/  IMAD.MOV.U32 R0, RZ, RZ, RZ ;  /* 0x000000ffff007224 */ /* 0x000fc600078e00ff */
[----:B------:R-:W-:-:S13]  /*149a0*/  ISETP.GE.OR P6, PT, R9, UR4, !P0 ;  /* 0x0000000409007c0c */ /* 0x000fda000c7c6670 */
[----:B------:R-:W0:Y:S08]  /*149b0*/  @!P6 LDC.64 R2, c[0x0][0xc80] ;  /* 0x00032000ff02eb82 */ /* 0x000e300000000a00 */
[----:B------:R-:W1:Y:S01]  /*149c0*/  @!P6 LDC.64 R4, c[0x0][0xc78] ;  /* 0x00031e00ff04eb82 */ /* 0x000e620000000a00 */
[----:B0-----:R-:W-:-:S05]  /*149d0*/  @!P6 IMAD.WIDE R2, R9, 0x4, R2 ;  /* 0x000000040902e825 */ /* 0x001fca00078e0202 */
[----:B------:R1:W2:Y:S02]  /*149e0*/  @!P6 LDG.E R0, desc[UR52][R2.64] ;  /* 0x000000340200e981 */ /* 0x0002a4000c1e1900 */
[----:B-1----:R-:W-:-:S04]  /*149f0*/  @!P6 IMAD.WIDE R2, R9, 0x4, R4 ;  /* 0x000000040902e825 */ /* 0x002fc800078e0204 */
[----:B------:R-:W-:-:S06]  /*14a00*/  IMAD.MOV.U32 R5, RZ, RZ, RZ ;  /* 0x000000ffff057224 */ /* 0x000fcc00078e00ff */
[----:B------:R-:W2:Y:S02]  /*14a10*/  @!P6 LDG.E R5, desc[UR52][R2.64] ;  /* 0x000000340205e981 */ /* 0x000ea4000c1e1900 */
[----:B--2---:R-:W-:-:S05]  /*14a20*/  IMAD R11, R5, R0, RZ ;  /* 0x00000000050b7224 */ /* 0x004fca00078e02ff */
        /* <DEDUP_REMOVED lines=14> */
[----:B------:R-:W-:Y:S02]  /*14b10*/  IMAD.IADD R2, R2, 0x1, R3 ;  /* 0x0000000102027824 */ /* 0x000fe400078e0203 */
[----:B------:R-:W0:Y:S03]  /*14b20*/  LDC R3, c[0x0][0xc38] ;  /* 0x00030e00ff037b82 */ /* 0x000e260000000800 */
[----:B------:R-:W0:Y:S02]  /*14b30*/  SHFL.IDX PT, R4, R2, 0x1f, 0x1f ;  /* 0x03e01f0002047f89 */ /* 0x000e2400000e0000 */
[----:B0-----:R-:W-:-:S04]  /*14b40*/  IMAD R11, R4, R3, RZ ;  /* 0x00000003040b7224 */ /* 0x001fc800078e02ff */
[----:B------:R-:W-:-:S05]  /*14b50*/  IMAD.IADD R8, R11, 0x1, R8 ;  /* 0x000000010b087824 */ /* 0x000fca00078e0208 */
[----:B------:R-:W-:-:S13]  /*14b60*/  ISETP.GT.AND P6, PT, R8, R7, PT ;  /* 0x000000070800720c */ /* 0x000fda0003fc4270 */
[----:B------:R-:W-:Y:S05]  /*14b70*/  @!P6 BRA `(.L_x_338) ;  /* 0xfffffffc0068e947 */ /* 0x000fea000383ffff */
.L_x_336:
[----:B------:R-:W-:-:S04]  /*14b80*/  IMAD.IADD R8, R8, 0x1, -R11 ;  /* 0x0000000108087824 */ /* 0x000fc800078e0a0b */
        /* <DEDUP_REMOVED lines=13> */
[----:B------:R-:W0:Y:S01]  /*14c60*/  F2I.FTZ.U32.TRUNC.NTZ R9, R9 ;  /* 0x0000000900097305 */ /* 0x000e22000021f000 */
[----:B-12---:R-:W-:Y:S05]  /*14c70*/  @!P0 BRA `(.L_x_339) ;  /* 0x00000000000c8947 */ /* 0x006fea0003800000 */
[----:B------:R-:W-:-:S06]  /*14c80*/  UIADD3 UR5, UR4, -0x1, URZ ;  /* 0xffffffff04057890 */ /* 0x000fcc000fffe03f */
[----:B------:R-:W-:-:S05]  /*14c90*/  IMAD.U32 R11, RZ, RZ, UR5 ;  /* 0x00000005ff0b7e24 */ /* 0x000fca000f8e00ff */
[----:B------:R1:W2:Y:S02]  /*14ca0*/  SHFL.IDX PT, R6, R2, R11, 0x1f ;  /* 0x00001f0b02067589 */ /* 0x0002a400000e0000 */
.L_x_339:
[----:B--2---:R-:W-:Y:S01]  /*14cb0*/  IMAD R32, R6, R3, R8 ;  /* 0x0000000306207224 */ /* 0x004fe200078e0208 */
[----:B------:R-:W-:Y:S01]  /*14cc0*/  IABS R6, R5 ;  /* 0x0000000500067213 */ /* 0x000fe20000000000 */
[--C-:B0-----:R-:W-:Y:S01]  /*14cd0*/  IMAD.MOV R3, RZ, RZ, -R9.reuse ;  /* 0x000000ffff037224 */ /* 0x101fe200078e0a09 */
[----:B------:R-:W-:Y:S01]  /*14ce0*/  UIADD3 UR39, UR4, UR39, URZ ;  /* 0x0000002704277290 */ /* 0x000fe2000fffe03f */
[----:B-1----:R-:W-:Y:S01]  /*14cf0*/  IMAD.MOV.U32 R2, RZ, RZ, RZ ;  /* 0x000000ffff027224 */ /* 0x002fe200078e00ff */
[----:B------:R-:W0:Y:S01]  /*14d00*/  I2F.RP R8, R6 ;  /* 0x0000000600087306 */ /* 0x000e220000209400 */
[----:B------:R-:W-:Y:S02]  /*14d10*/  IMAD R10, R3, R4, RZ ;  /* 0x00000004030a7224 */ /* 0x000fe400078e02ff */
[----:B------:R-:W-:Y:S02]  /*14d20*/  IMAD.MOV.U32 R3, RZ, RZ, R9 ;  /* 0x000000ffff037224 */ /* 0x000fe400078e0009 */
[----:B------:R-:W-:-:S02]  /*14d30*/  IMAD.IADD R33, R7, 0x1, -R32 ;  /* 0x0000000107217824 */ /* 0x000fc400078e0a20 */
[----:B------:R-:W-:Y:S01]  /*14d40*/  IMAD.HI.U32 R9, R9, R10, R2 ;  /* 0x0000000a09097227 */ /* 0x000fe200078e0002 */
[----:B------:R-:W-:Y:S02]  /*14d50*/  IABS R3, R0 ;  /* 0x0000000000037213 */ /* 0x000fe40000000000 */
[----:B------:R-:W-:-:S03]  /*14d60*/  IABS R2, R33 ;  /* 0x0000002100027213 */ /* 0x000fc60000000000 */
[----:B------:R-:W-:Y:S01]  /*14d70*/  IMAD.MOV R3, RZ, RZ, -R3 ;  /* 0x000000ffff037224 */ /* 0x000fe200078e0a03 */
[----:B0-----:R-:W0:Y:S01]  /*14d80*/  MUFU.RCP R8, R8 ;  /* 0x0000000800087308 */ /* 0x001e220000001000 */
[----:B------:R-:W-:-:S04]  /*14d90*/  IMAD.HI.U32 R7, R9, R2, RZ ;  /* 0x0000000209077227 */ /* 0x000fc800078e00ff */
[----:B------:R-:W-:Y:S02]  /*14da0*/  IMAD R9, R7, R3, R2 ;  /* 0x0000000307097224 */ /* 0x000fe400078e0202 */
[----:B------:R-:W-:-:S03]  /*14db0*/  IMAD.MOV.U32 R2, RZ, RZ, RZ ;  /* 0x000000ffff027224 */ /* 0x000fc600078e00ff */
[----:B------:R-:W-:Y:S01]  /*14dc0*/  ISETP.GT.U32.AND P1, PT, R4, R9, PT ;  /* 0x000000090400720c */ /* 0x000fe20003f24070 */
[----:B0-----:R-:W-:-:S06]  /*14dd0*/  VIADD R3, R8, 0xffffffe ;  /* 0x0ffffffe08037836 */ /* 0x001fcc0000000000 */
[----:B------:R-:W0:Y:S06]  /*14de0*/  F2I.FTZ.U32.TRUNC.NTZ R3, R3 ;  /* 0x0000000300037305 */ /* 0x000e2c000021f000 */
[----:B------:R-:W-:Y:S02]  /*14df0*/  @!P1 IMAD.IADD R9, R9, 0x1, -R4 ;  /* 0x0000000109099824 */ /* 0x000fe400078e0a04 */
[----:B------:R-:W-:Y:S01]  /*14e00*/  @!P1 VIADD R7, R7, 0x1 ;  /* 0x0000000107079836 */ /* 0x000fe20000000000 */
[----:B------:R-:W-:Y:S02]  /*14e10*/  ISETP.NE.AND P1, PT, R0, RZ, PT ;  /* 0x000000ff0000720c */ /* 0x000fe40003f25270 */
[----:B------:R-:W-:Y:S01]  /*14e20*/  ISETP.GE.U32.AND P0, PT, R9, R4, PT ;  /* 0x000000040900720c */ /* 0x000fe20003f06070 */
[----:B0-----:R-:W-:-:S04]  /*14e30*/  IMAD.MOV R9, RZ, RZ, -R3 ;  /* 0x000000ffff097224 */ /* 0x001fc800078e0a03 */
[----:B------:R-:W-:-:S08]  /*14e40*/  IMAD R9, R9, R6, RZ ;  /* 0x0000000609097224 */ /* 0x000fd000078e02ff */
[----:B------:R-:W-:Y:S02]  /*14e50*/  @P0 VIADD R7, R7, 0x1 ;  /* 0x0000000107070836 */ /* 0x000fe40000000000 */
[----:B------:R-:W-:Y:S01]  /*14e60*/  IMAD.HI.U32 R4, R3, R9, R2 ;  /* 0x0000000903047227 */ /* 0x000fe200078e0002 */
[----:B------:R-:W-:-:S04]  /*14e70*/  LOP3.LUT R2, R33, R0, RZ, 0x3c, !PT ;  /* 0x0000000021027212 */ /* 0x000fc800078e3cff */
[----:B------:R-:W-:Y:S02]  /*14e80*/  ISETP.GE.AND P2, PT, R2, RZ, PT ;  /* 0x000000ff0200720c */ /* 0x000fe40003f46270 */
[----:B------:R-:W-:-:S05]  /*14e90*/  IABS R2, R5 ;  /* 0x0000000500027213 */ /* 0x000fca0000000000 */
[----:B------:R-:W-:-:S06]  /*14ea0*/  IMAD.MOV R2, RZ, RZ, -R2 ;  /* 0x000000ffff027224 */ /* 0x000fcc00078e0a02 */
[----:B------:R-:W-:Y:S01]  /*14eb0*/  @!P2 IMAD.MOV R7, RZ, RZ, -R7 ;  /* 0x000000ffff07a224 */ /* 0x000fe200078e0a07 */
[----:B------:R-:W-:-:S04]  /*14ec0*/  @!P1 LOP3.LUT R7, RZ, R0, RZ, 0x33, !PT ;  /* 0x00000000ff079212 */ /* 0x000fc800078e33ff */
[-C--:B------:R-:W-:Y:S01]  /*14ed0*/  IABS R3, R7.reuse ;  /* 0x0000000700037213 */ /* 0x080fe20000000000 */
[----:B------:R-:W-:-:S04]  /*14ee0*/  IMAD R0, R0, R7, RZ ;  /* 0x0000000700007224 */ /* 0x000fc800078e02ff */
[----:B------:R-:W-:-:S04]  /*14ef0*/  IMAD.HI.U32 R4, R4, R3, RZ ;  /* 0x0000000304047227 */ /* 0x000fc800078e00ff */
[----:B------:R-:W-:Y:S01]  /*14f00*/  IMAD R3, R4, R2, R3 ;  /* 0x0000000204037224 */ /* 0x000fe200078e0203 */
[----:B------:R-:W-:Y:S01]  /*14f10*/  LOP3.LUT R2, R7, R5, RZ, 0x3c, !PT ;  /* 0x0000000507027212 */ /* 0x000fe200078e3cff */
[----:B------:R-:W-:-:S03]  /*14f20*/  IMAD.IADD R33, R33, 0x1, -R0 ;  /* 0x0000000121217824 */ /* 0x000fc600078e0a00 */
[----:B------:R-:W-:Y:S02]  /*14f30*/  ISETP.GT.U32.AND P1, PT, R6, R3, PT ;  /* 0x000000030600720c */ /* 0x000fe40003f24070 */
        /* <DEDUP_REMOVED lines=8> */
[--C-:B------:R-:W-:Y:S02]  /*14fc0*/  IMAD.MOV R2, RZ, RZ, -R4.reuse ;  /* 0x000000ffff027224 */ /* 0x100fe400078e0a04 */
[C---:B------:R-:W-:Y:S02]  /*14fd0*/  IMAD R4, R5.reuse, 0x1000000, R4 ;  /* 0x0100000005047824 */ /* 0x040fe400078e0204 */
[----:B------:R-:W-:-:S04]  /*14fe0*/  IMAD R7, R5, R2, R7 ;  /* 0x0000000205077224 */ /* 0x000fc800078e0207 */
[----:B------:R-:W-:Y:S01]  /*14ff0*/  IMAD R34, R7, 0x10000, R4 ;  /* 0x0001000007227824 */ /* 0x000fe200078e0204 */
[----:B------:R-:W-:Y:S06]  /*15000*/  BRA `(.L_x_340) ;  /* 0x0000000000107947 */ /* 0x000fec0003800000 */
.L_x_337:
[----:B------:R-:W-:Y:S01]  /*15010*/  IMAD.MOV.U32 R32, RZ, RZ, R7 ;  /* 0x000000ffff207224 */ /* 0x000fe200078e0007 */
[----:B------:R-:W-:Y:S01]  /*15020*/  ULDC UR39, c[0x0][0xc3c] ;  /* 0x00030f0000277ab9 */ /* 0x000fe20000000800 */
[----:B------:R-:W-:Y:S02]  /*15030*/  IMAD.MOV.U32 R33, RZ, RZ, RZ ;  /* 0x000000ffff217224 */ /* 0x000fe400078e00ff */
[----:B------:R-:W-:-:S07]  /*15040*/  IMAD.MOV.U32 R34, RZ, RZ, RZ ;  /* 0x000000ffff227224 */ /* 0x000fce00078e00ff */
.L_x_340:
[----:B------:R-:W0:Y:S01]  /*15050*/  S2R R0, SR_TID.X ;  /* 0x0000000000007919 */ /* 0x000e220000002100 */
[----:B------:R-:W-:Y:S01]  /*15060*/  IMAD.U32 R35, RZ, RZ, UR39 ;  /* 0x00000027ff237e24 */ /* 0x000fe2000f8e00ff */
[----:B------:R-:W-:Y:S01]  /*15070*/  BAR.SYNC.DEFER_BLOCKING 0x4, 0x180 ;  /* 0x0106000000007b1d */ /* 0x000fe20000010000 */
[----:B0-----:R-:W-:-:S04]  /*15080*/  LOP3.LUT R0, R0, 0x1f, RZ, 0xc0, !PT ;  /* 0x0000001f00007812 */ /* 0x001fc800078ec0ff */
[----:B------:R-:W-:-:S13]  /*15090*/  ISETP.NE.AND P0, PT, R0, RZ, PT ;  /* 0x000000ff0000720c */ /* 0x000fda0003f05270 */
[----:B------:R-:W0:Y:S01]  /*150a0*/  @!P0 S2R R36, SR_CgaCtaId ;  /* 0x0000000000248919 */ /* 0x000e220000008800 */
[----:B------:R-:W-:-:S04]  /*150b0*/  @!P0 MOV R3, 0x400 ;  /* 0x0000040000038802 */ /* 0x000fc80000000f00 */
[----:B0-----:R-:W-:-:S05]  /*150c0*/  @!P0 LEA R17, R36, R3, 0x18 ;  /* 0x0000000324118211 */ /* 0x001fca00078ec0ff */
[----:B------:R0:W-:Y:S01]  /*150d0*/  @!P0 STS.128 [R17+0x388d0], R32 ;  /* 0x0388d02011008388 */ /* 0x0001e20000000c00 */
[----:B------:R-:W-:Y:S06]  /*150e0*/  BAR.ARV 0x5, 0x180 ;  /* 0x0146000000007b1d */ /* 0x000fec0000002000 */
.L_x_335:
[----:B------:R-:W-:Y:S02]  /*150f0*/  ULDC UR4, c[0x0][0xc3c] ;  /* 0x00030f0000047ab9 */ /* 0x000fe40000000800 */
[----:B------:R-:W-:-:S06]  /*15100*/  UISETP.GE.AND UP0, UPT, UR39, UR4, UPT ;  /* 0x000000042700728c */ /* 0x000fcc000bf06270 */
[----:B------:R-:W-:-:S13]  /*15110*/  PLOP3.LUT P0, PT, PT, PT, UP0, 0x80, 0x0 ;  /* 0x000000000000781c */ /* 0x000fda0003f0f008 */
[----:B------:R-:W-:Y:S05]  /*15120*/  @!P0 BRA `(.L_x_341) ;  /* 0xffffffa000148947 */ /* 0x000fea000383ffff */
.L_x_267:
[----:B0-----:R-:W2:Y:S01]  /*15130*/  LDL.LU R0, [R1+0x18] ;  /* 0x0000180001007983 */ /* 0x001ea20000300800 */
[----:B------:R-:W-:Y:S01]  /*15140*/  BSSY B0, `(.L_x_342) ;  /* 0x000000b000007945 */ /* 0x000fe20003800000 */
[----:B------:R-:W0:Y:S01]  /*15150*/  S2R R5, SR_CgaCtaId ;  /* 0x0000000000057919 */ /* 0x000e220000008800 */
[----:B--2---:R-:W-:-:S05]  /*15160*/  VIADD R0, R0, 0x1 ;  /* 0x0000000100007836 */ /* 0x004fca0000000000 */
[----:B-1----:R-:W-:-:S04]  /*15170*/  LEA.HI R2, R0, R0, RZ, 0x1 ;  /* 0x0000000000027211 */ /* 0x002fc800078f08ff */
[----:B------:R-:W-:Y:S02]  /*15180*/  LOP3.LUT R3, R2, 0xfffffffe, RZ, 0xc0, !PT ;  /* 0xfffffffe02037812 */ /* 0x000fe400078ec0ff */
[----:B------:R-:W-:-:S03]  /*15190*/  MOV R2, 0x400 ;  /* 0x0000040000027802 */ /* 0x000fc60000000f00 */
[----:B------:R-:W-:Y:S01]  /*151a0*/  IMAD.IADD R0, R0, 0x1, -R3 ;  /* 0x0000000100007824 */ /* 0x000fe200078e0a03 */
[----:B0-----:R-:W-:-:S04]  /*151b0*/  LEA R7, R5, R2, 0x18 ;  /* 0x0000000205077211 */ /* 0x001fc800078ec0ff */
[----:B------:R-:W-:-:S04]  /*151c0*/  SHF.L.U32 R0, R0, 0x1f, RZ ;  /* 0x0000001f00007819 */ /* 0x000fc800000006ff */
[----:B------:R-:W0:Y:S02]  /*151d0*/  SYNCS.PHASECHK.TRANS64.TRYWAIT P0, [R7+URZ+0x38820], R0 ;  /* 0x03882000070075a7 */ /* 0x000e24000800017f */
[----:B0-----:R-:W-:Y:S05]  /*151e0*/  @!P0 BRA `(.L_x_343) ;  /* 0x0000003c00148947 */ /* 0x001fea0003800000 */
.L_x_460:
[----:B------:R-:W-:Y:S05]  /*151f0*/  BSYNC B0 ;  /* 0x0000000000007941 */ /* 0x000fea0003800000 */
.L_x_342:
[----:B------:R-:W-:-:S03]  /*15200*/  UMOV UR4, 0xffffffff ;  /* 0xffffffff00047882 */ /* 0x000fc60000000000 */
[----:B------:R-:W-:Y:S05]  /*15210*/  BRA.DIV UR4, `(.L_x_344) ;  /* 0x0000003e041c7947 */ /* 0x000fea000b800000 */
[----:B0-----:R-:W0:Y:S02]  /*15220*/  S2R R0, SR_TID.X ;  /* 0x0000000000007919 */ /* 0x001e240000002100 */
[----:B0-----:R-:W-:-:S04]  /*15230*/  SHF.R.U32.HI R0, RZ, 0x5, R0 ;  /* 0x00000005ff007819 */ /* 0x001fc80000011600 */
[----:B------:R-:W-:-:S05]  /*15240*/  LOP3.LUT R0, R0, 0x3, RZ, 0xc0, !PT ;  /* 0x0000000300007812 */ /* 0x000fca00078ec0ff */
[----:B------:R0:W1:Y:S02]  /*15250*/  SHFL.IDX PT, R14, R0, RZ, 0x1f ;  /* 0x00001fff000e7589 */ /* 0x00006400000e0000 */
.L_x_463:
[----:B-1----:R-:W-:Y:S01]  /*15260*/  ISETP.NE.AND P0, PT, R14, RZ, PT ;  /* 0x000000ff0e00720c */ /* 0x002fe20003f05270 */
[----:B------:R-:W-:-:S12]  /*15270*/  BSSY B0, `(.L_x_345) ;  /* 0x000002c000007945 */ /* 0x000fd80003800000 */
[----:B------:R-:W-:Y:S05]  /*15280*/  @P0 BRA `(.L_x_346) ;  /* 0x0000000000a80947 */ /* 0x000fea0003800000 */
[----:B------:R-:W-:-:S03]  /*15290*/  UMOV UR4, 0xffffffff ;  /* 0xffffffff00047882 */ /* 0x000fc60000000000 */
[----:B------:R-:W-:Y:S05]  /*152a0*/  BRA.DIV UR4, `(.L_x_347) ;  /* 0x0000003e042c7947 */ /* 0x000fea000b800000 */
[----:B------:R-:W-:-:S13]  /*152b0*/  ELECT P6, URZ, PT ;  /* 0x00000000003f782f */ /* 0x000fda00038c0000 */
.L_x_466:
[----:B------:R-:W-:Y:S05]  /*152c0*/  @!P6 BRA `(.L_x_346) ;  /* 0x000000000098e947 */ /* 0x000fea0003800000 */
[----:B------:R-:W-:-:S06]  /*152d0*/  ULOP3.LUT UR4, UR42, 0x2, URZ, 0xfc, !UPT ;  /* 0x000000022a047892 */ /* 0x000fcc000f8efc3f */
[----:B0-----:R-:W-:-:S05]  /*152e0*/  IMAD.U32 R0, RZ, RZ, UR4 ;  /* 0x00000004ff007e24 */ /* 0x001fca000f8e00ff */
[----:B------:R-:W-:-:S13]  /*152f0*/  ISETP.NE.AND P0, PT, R0, 0x3, PT ;  /* 0x000000030000780c */ /* 0x000fda0003f05270 */
[----:B------:R-:W-:Y:S05]  /*15300*/  @!P0 BRA `(.L_x_348) ;  /* 0x0000000000048947 */ /* 0x000fea0003800000 */
[----:B------:R-:W-:Y:S01]  /*15310*/  BPT.TRAP 0x1 ;  /* 0x000000040000795c */ /* 0x000fe20000300000 */
.L_x_348:
[----:B------:R-:W-:Y:S01]  /*15320*/  IMAD R5, R24, 0x8, R7 ;  /* 0x0000000818057824 */ /* 0x000fe200078e0207 */
[----:B------:R-:W-:Y:S01]  /*15330*/  SHF.L.U32 R0, R28, 0x1f, RZ ;  /* 0x0000001f1c007819 */ /* 0x000fe200000006ff */
[----:B------:R-:W-:-:S03]  /*15340*/  VIADD R24, R24, 0x1 ;  /* 0x0000000118187836 */ /* 0x000fc60000000000 */
[----:B------:R-:W0:Y:S02]  /*15350*/  SYNCS.PHASECHK.TRANS64.TRYWAIT P1, [R5+URZ+0x38840], R0 ;  /* 0x03884000050075a7 */ /* 0x000e24000802017f */
[----:B------:R-:W-:-:S04]  /*15360*/  ISETP.NE.AND P2, PT, R24, 0x2, PT ;  /* 0x000000021800780c */ /* 0x000fc80003f45270 */
[----:B------:R-:W-:Y:S01]  /*15370*/  SEL R3, RZ, 0x1, P2 ;  /* 0x00000001ff037807 */ /* 0x000fe20001000000 */
[----:B0-----:R-:W-:Y:S08]  /*15380*/  @!P1 BRA `(.L_x_349) ;  /* 0x0000003c00149947 */ /* 0x001ff00003800000 */
.L_x_467:
[----:B------:R-:W-:Y:S02]  /*15390*/  SEL R24, R24, RZ, P2 ;  /* 0x000000ff18187207 */ /* 0x000fe40001000000 */
[----:B------:R-:W-:Y:S01]  /*153a0*/  LOP3.LUT R2, R28, R3, RZ, 0x3c, !PT ;  /* 0x000000031c027212 */ /* 0x000fe200078e3cff */
[----:B------:R-:W-:Y:S06]  /*153b0*/  @!P0 BRA `(.L_x_350) ;  /* 0x0000000000048947 */ /* 0x000fec0003800000 */
[----:B------:R-:W-:Y:S01]  /*153c0*/  BPT.TRAP 0x1 ;  /* 0x000000040000795c */ /* 0x000fe20000300000 */
.L_x_350:
[----:B------:R-:W-:Y:S01]  /*153d0*/  IMAD R3, R24, 0x8, R7 ;  /* 0x0000000818037824 */ /* 0x000fe200078e0207 */
[----:B------:R-:W-:-:S04]  /*153e0*/  SHF.L.U32 R2, R2, 0x1f, RZ ;  /* 0x0000001f02027819 */ /* 0x000fc800000006ff */
[----:B------:R-:W1:Y:S02]  /*153f0*/  SYNCS.PHASECHK.TRANS64.TRYWAIT P1, [R3+URZ+0x38840], R2 ;  /* 0x03884002030075a7 */ /* 0x000e64000802017f */
[----:B-1----:R-:W-:Y:S05]  /*15400*/  @!P1 BRA `(.L_x_351) ;  /* 0x0000003c00089947 */ /* 0x002fea0003800000 */
.L_x_468:
[----:B------:R-:W-:Y:S05]  /*15410*/  @!P0 BRA `(.L_x_352) ;  /* 0x0000000000048947 */ /* 0x000fea0003800000 */
[----:B------:R-:W-:Y:S01]  /*15420*/  BPT.TRAP 0x1 ;  /* 0x000000040000795c */ /* 0x000fe20000300000 */
.L_x_352:
[----:B------:R-:W2:Y:S02]  /*15430*/  SYNCS.PHASECHK.TRANS64.TRYWAIT P1, [R5+URZ+0x38860], R0 ;  /* 0x03886000050075a7 */ /* 0x000ea4000802017f */
[----:B--2---:R-:W-:Y:S05]  /*15440*/  @!P1 BRA `(.L_x_353) ;  /* 0x0000003c000c9947 */ /* 0x004fea0003800000 */
.L_x_469:
[----:B------:R-:W-:Y:S05]  /*15450*/  @!P0 BRA `(.L_x_354) ;  /* 0x0000000000048947 */ /* 0x000fea0003800000 */
[----:B------:R-:W-:Y:S01]  /*15460*/  BPT.TRAP 0x1 ;  /* 0x000000040000795c */ /* 0x000fe20000300000 */
.L_x_354:
[----:B------:R-:W3:Y:S02]  /*15470*/  SYNCS.PHASECHK.TRANS64.TRYWAIT P1, [R3+URZ+0x38860], R2 ;  /* 0x03886002030075a7 */ /* 0x000ee4000802017f */
[----:B---3--:R-:W-:Y:S05]  /*15480*/  @!P1 BRA `(.L_x_355) ;  /* 0x0000003c00109947 */ /* 0x008fea0003800000 */
.L_x_470:
[----:B------:R-:W-:Y:S05]  /*15490*/  @!P0 BRA `(.L_x_356) ;  /* 0x0000000000048947 */ /* 0x000fea0003800000 */
[----:B------:R-:W-:Y:S01]  /*154a0*/  BPT.TRAP 0x1 ;  /* 0x000000040000795c */ /* 0x000fe20000300000 */
.L_x_356:
[----:B------:R-:W4:Y:S02]  /*154b0*/  SYNCS.PHASECHK.TRANS64.TRYWAIT P1, [R5+URZ+0x38880], R0 ;  /* 0x03888000050075a7 */ /* 0x000f24000802017f */
[----:B----4-:R-:W-:Y:S05]  /*154c0*/  @!P1 BRA `(.L_x_357) ;  /* 0x0000003c00149947 */ /* 0x010fea0003800000 */
.L_x_471:
[----:B------:R-:W-:Y:S05]  /*154d0*/  @!P0 BRA `(.L_x_358) ;  /* 0x0000000000048947 */ /* 0x000fea0003800000 */
[----:B------:R-:W-:Y:S01]  /*154e0*/  BPT.TRAP 0x1 ;  /* 0x000000040000795c */ /* 0x000fe20000300000 */
.L_x_358:
[----:B------:R0:W0:Y:S02]  /*154f0*/  SYNCS.PHASECHK.TRANS64.TRYWAIT P0, [R3+URZ+0x38880], R2 ;  /* 0x03888002030075a7 */ /* 0x000024000800017f */
[----:B0-----:R-:W-:Y:S05]  /*15500*/  @!P0 NANOSLEEP.SYNCS 0x989680 ;  /* 0x009896800000895d */ /* 0x001fea0003900000 */
[----:B------:R-:W0:Y:S02]  /*15510*/  @!P0 SYNCS.PHASECHK.TRANS64 P0, [R3+URZ+0x38880], R2 ;  /* 0x03888002030085a7 */ /* 0x000e24000800007f */
[----:B0-----:R-:W-:Y:S05]  /*15520*/  @!P0 BRA `(.L_x_358) ;  /* 0xfffffffc00f08947 */ /* 0x001fea000383ffff */
.L_x_346:
[----:B------:R-:W-:Y:S05]  /*15530*/  BSYNC B0 ;  /* 0x0000000000007941 */ /* 0x000fea0003800000 */
.L_x_345:
[----:B------:R-:W-:Y:S05]  /*15540*/  EXIT ;  /* 0x000000000000794d */ /* 0x000fea0003800000 */
.L_x_215:
[----:B0-----:R-:W-:-:S04]  /*15550*/  IMAD.U32 R3, RZ, RZ, UR51 ;  /* 0x00000033ff037e24 */ /* 0x001fc8000f8e00ff */
[----:B------:R0:W1:Y:S03]  /*15560*/  SYNCS.PHASECHK.TRANS64.TRYWAIT P0, [R3+URZ+0x38800], R2 ;  /* 0x03880002030075a7 */ /* 0x000066000800017f */
[----:B-1----:R-:W-:Y:S05]  /*15570*/  @!P0 NANOSLEEP.SYNCS 0x989680 ;  /* 0x009896800000895d */ /* 0x002fea0003900000 */
[----:B------:R-:W1:Y:S02]  /*15580*/  @!P0 SYNCS.PHASECHK.TRANS64 P0, [R3+URZ+0x38800], R2 ;  /* 0x03880002030085a7 */ /* 0x000e64000800007f */
[----:B-1----:R-:W-:Y:S05]  /*15590*/  @!P0 BRA `(.L_x_215) ;  /* 0xfffffffc00ec8947 */ /* 0x002fea000383ffff */
[----:B------:R-:W-:Y:S05]  /*155a0*/  BRA `(.L_x_359) ;  /* 0xfffffec800b47947 */ /* 0x000fea000383ffff */
.L_x_219:
[----:B0-----:R-:W-:-:S04]  /*155b0*/  IMAD.U32 R3, RZ, RZ, UR55 ;  /* 0x00000037ff037e24 */ /* 0x001fc8000f8e00ff */
[----:B------:R0:W2:Y:S03]  /*155c0*/  SYNCS.PHASECHK.TRANS64.TRYWAIT P1, [R3+URZ+0x38830], R6 ;  /* 0x03883006030075a7 */ /* 0x0000a6000802017f */
[----:B--2---:R-:W-:Y:S05]  /*155d0*/  @!P1 NANOSLEEP.SYNCS 0x989680 ;  /* 0x009896800000995d */ /* 0x004fea0003900000 */
[----:B------:R-:W2:Y:S02]  /*155e0*/  @!P1 SYNCS.PHASECHK.TRANS64 P1, [R3+URZ+0x38830], R6 ;  /* 0x03883006030095a7 */ /* 0x000ea4000802007f */
[----:B--2---:R-:W-:Y:S05]  /*155f0*/  @!P1 BRA `(.L_x_219) ;  /* 0xfffffffc00ec9947 */ /* 0x004fea000383ffff */
[----:B------:R-:W-:Y:S05]  /*15600*/  BRA `(.L_x_218) ;  /* 0xfffffec800d87947 */ /* 0x000fea000383ffff */
.L_x_224:
[----:B-1----:R-:W-:-:S04]  /*15610*/  IMAD.U32 R7, RZ, RZ, UR55 ;  /* 0x00000037ff077e24 */ /* 0x002fc8000f8e00ff */
[----:B------:R1:W2:Y:S03]  /*15620*/  SYNCS.PHASECHK.TRANS64.TRYWAIT P1, [R7+URZ+0x38850], R6 ;  /* 0x03885006070075a7 */ /* 0x0002a6000802017f */
[----:B--2---:R-:W-:Y:S05]  /*15630*/  @!P1 NANOSLEEP.SYNCS 0x989680 ;  /* 0x009896800000995d */ /* 0x004fea0003900000 */
[----:B------:R-:W2:Y:S02]  /*15640*/  @!P1 SYNCS.PHASECHK.TRANS64 P1, [R7+URZ+0x38850], R6 ;  /* 0x03885006070095a7 */ /* 0x000ea4000802007f */
[----:B--2---:R-:W-:Y:S05]  /*15650*/  @!P1 BRA `(.L_x_224) ;  /* 0xfffffffc00ec9947 */ /* 0x004fea000383ffff */
[----:B------:R-:W-:Y:S05]  /*15660*/  BRA `(.L_x_223) ;  /* 0xfffffef0003c7947 */ /* 0x000fea000383ffff */
.L_x_230:
[----:B0-----:R-:W-:Y:S02]  /*15670*/  IMAD.U32 R2, RZ, RZ, UR49 ;  /* 0x00000031ff027e24 */ /* 0x001fe4000f8e00ff */
[----:B------:R-:W-:-:S04]  /*15680*/  IMAD.U32 R7, RZ, RZ, UR56 ;  /* 0x00000038ff077e24 */ /* 0x000fc8000f8e00ff */
[----:B------:R0:W1:Y:S03]  /*15690*/  SYNCS.PHASECHK.TRANS64.TRYWAIT P1, [R2+URZ+0x38830], R7 ;  /* 0x03883007020075a7 */ /* 0x000066000802017f */
[----:B-1----:R-:W-:Y:S05]  /*156a0*/  @!P1 NANOSLEEP.SYNCS 0x989680 ;  /* 0x009896800000995d */ /* 0x002fea0003900000 */
[----:B------:R-:W1:Y:S02]  /*156b0*/  @!P1 SYNCS.PHASECHK.TRANS64 P1, [R2+URZ+0x38830], R7 ;  /* 0x03883007020095a7 */ /* 0x000e64000802007f */
[----:B-1----:R-:W-:Y:S05]  /*156c0*/  @!P1 BRA `(.L_x_230) ;  /* 0xfffffffc00e89947 */ /* 0x002fea000383ffff */
[----:B------:R-:W-:Y:S05]  /*156d0*/  BRA `(.L_x_229) ;  /* 0xfffffef400287947 */ /* 0x000fea000383ffff */
.L_x_235:
[----:B0-----:R-:W-:Y:S02]  /*156e0*/  IMAD.U32 R5, RZ, RZ, UR49 ;  /* 0x00000031ff057e24 */ /* 0x001fe4000f8e00ff */
[----:B------:R-:W-:-:S04]  /*156f0*/  IMAD.U32 R6, RZ, RZ, UR56 ;  /* 0x00000038ff067e24 */ /* 0x000fc8000f8e00ff */
[----:B------:R0:W1:Y:S03]  /*15700*/  SYNCS.PHASECHK.TRANS64.TRYWAIT P1, [R5+URZ+0x38850], R6 ;  /* 0x03885006050075a7 */ /* 0x000066000802017f */
[----:B-1----:R-:W-:Y:S05]  /*15710*/  @!P1 NANOSLEEP.SYNCS 0x989680 ;  /* 0x009896800000995d */ /* 0x002fea0003900000 */
[----:B------:R-:W1:Y:S02]  /*15720*/  @!P1 SYNCS.PHASECHK.TRANS64 P1, [R5+URZ+0x38850], R6 ;  /* 0x03885006050095a7 */ /* 0x000e64000802007f */
[----:B-1----:R-:W-:Y:S05]  /*15730*/  @!P1 BRA `(.L_x_235) ;  /* 0xfffffffc00e89947 */ /* 0x002fea000383ffff */
[----:B------:R-:W-:Y:S05]  /*15740*/  BRA `(.L_x_234) ;  /* 0xffffff1800c47947 */ /* 0x000fea000383ffff */
.L_x_283:
[----:B------:R-:W1:Y:S01]  /*15750*/  S2R R20, SR_TID.X ;  /* 0x0000000000147919 */ /* 0x000e620000002100 */
[----:B------:R-:W-:Y:S02]  /*15760*/  IMAD.MOV.U32 R12, RZ, RZ, RZ ;  /* 0x000000ffff0c7224 */ /* 0x000fe400078e00ff */
[----:B------:R-:W-:Y:S02]  /*15770*/  IMAD.MOV.U32 R11, RZ, RZ, 0x1f ;  /* 0x0000001fff0b7424 */ /* 0x000fe400078e00ff */
[----:B------:R-:W-:Y:S01]  /*15780*/  IMAD.MOV.U32 R15, RZ, RZ, -0x1 ;  /* 0xffffffffff0f7424 */ /* 0x000fe200078e00ff */
[----:B-1----:R-:W-:-:S04]  /*15790*/  SHF.R.U32.HI R8, RZ, 0x5, R20 ;  /* 0x00000005ff087819 */ /* 0x002fc80000011614 */
[----:B------:R-:W-:-:S05]  /*157a0*/  LOP3.LUT R8, R8, 0x3, RZ, 0xc0, !PT ;  /* 0x0000000308087812 */ /* 0x000fca00078ec0ff */
[----:B------:R-:W-:-:S07]  /*157b0*/  IMAD.MOV.U32 R13, RZ, RZ, R8 ;  /* 0x000000ffff0d7224 */ /* 0x000fce00078e0008 */
[----:B0----5:R-:W-:Y:S05]  /*157c0*/  WARPSYNC.COLLECTIVE R15, `(.L_x_360) ;  /* 0x000000000f087348 */ /* 0x021fea0003c00000 */
[----:B------:R1:W2:Y:S02]  /*157d0*/  SHFL.IDX P6, R14, R13, R12, R11 ;  /* 0x0000000c0d0e7389 */ /* 0x0002a400000c000b */
[----:B012--5:R-:W-:Y:S01]  /*157e0*/  ENDCOLLECTIVE ;  /* 0x000000000000791b */ /* 0x027fe20003800000 */
.L_x_360:
[----:B------:R-:W-:Y:S05]  /*157f0*/  BRA `(.L_x_361) ;  /* 0xffffffa800c47947 */ /* 0x000fea000383ffff */
.L_x_286:
[----:B-1----:R1:W2:Y:S02]  /*15800*/  SYNCS.PHASECHK.TRANS64.TRYWAIT P0, [R6+URZ+0x38880], R20 ;  /* 0x03888014060075a7 */ /* 0x0022a4000800017f */
[----:B--2---:R-:W-:Y:S05]  /*15810*/  @!P0 NANOSLEEP.SYNCS 0x989680 ;  /* 0x009896800000895d */ /* 0x004fea0003900000 */
[----:B------:R-:W2:Y:S02]  /*15820*/  @!P0 SYNCS.PHASECHK.TRANS64 P0, [R6+URZ+0x38880], R20 ;  /* 0x03888014060085a7 */ /* 0x000ea4000800007f */
[----:B--2---:R-:W-:Y:S05]  /*15830*/  @!P0 BRA `(.L_x_286) ;  /* 0xfffffffc00f08947 */ /* 0x004fea000383ffff */
[----:B------:R-:W-:Y:S05]  /*15840*/  BRA `(.L_x_362) ;  /* 0xffffffa800e47947 */ /* 0x000fea000383ffff */
.L_x_287:
        /* <DEDUP_REMOVED lines=8> */
.L_x_364:
[----:B------:R-:W-:Y:S05]  /*158d0*/  BSYNC B0 ;  /* 0x0000000000007941 */ /* 0x000fea0003800000 */
.L_x_363:
[----:B------:R-:W-:Y:S01]  /*158e0*/  IMAD.MOV.U32 R13, RZ, RZ, R7 ;  /* 0x000000ffff0d7224 */ /* 0x000fe200078e0007 */
[----:B------:R-:W0:Y:S01]  /*158f0*/  LDC R34, c[0x0][0x2f4] ;  /* 0x0000bd00ff227b82 */ /* 0x000e220000000800 */
[----:B------:R-:W-:Y:S01]  /*15900*/  IMAD.MOV.U32 R12, RZ, RZ, RZ ;  /* 0x000000ffff0c7224 */ /* 0x000fe200078e00ff */
[----:B------:R-:W-:Y:S01]  /*15910*/  LOP3.LUT R21, R27, 0x80, RZ, 0xfc, !PT ;  /* 0x000000801b157812 */ /* 0x000fe200078efcff */
[----:B------:R-:W-:Y:S01]  /*15920*/  IMAD.MOV.U32 R11, RZ, RZ, 0x181f ;  /* 0x0000181fff0b7424 */ /* 0x000fe200078e00ff */
[C---:B------:R-:W-:Y:S01]  /*15930*/  ISETP.GE.AND P3, PT, R18.reuse, 0x11, PT ;  /* 0x000000111200780c */ /* 0x040fe20003f66270 */
[----:B------:R-:W-:Y:S01]  /*15940*/  IMAD.MOV.U32 R15, RZ, RZ, -0x1 ;  /* 0xffffffffff0f7424 */ /* 0x000fe200078e00ff */
[----:B------:R-:W-:Y:S01]  /*15950*/  LOP3.LUT R25, R25, 0xffffffdf, RZ, 0xc0, !PT ;  /* 0xffffffdf19197812 */ /* 0x000fe200078ec0ff */
[----:B------:R-:W-:Y:S01]  /*15960*/  IMAD.MOV.U32 R3, RZ, RZ, R14 ;  /* 0x000000ffff037224 */ /* 0x000fe200078e000e */
[----:B------:R-:W-:Y:S01]  /*15970*/  ISETP.GE.AND P5, PT, R18, 0x31, PT ;  /* 0x000000311200780c */ /* 0x000fe20003fa6270 */
[----:B------:R-:W-:-:S12]  /*15980*/  IMAD.IADD R5, R17, 0x1, R5 ;  /* 0x0000000111057824 */ /* 0x000fd800078e0205 */
[----:B0-----:R-:W-:Y:S05]  /*15990*/  WARPSYNC.COLLECTIVE R15, `(.L_x_365) ;  /* 0x000000000f087348 */ /* 0x001fea0003c00000 */
[----:B------:R1:W2:Y:S02]  /*159a0*/  SHFL.IDX P6, R14, R13, R12, R11 ;  /* 0x0000000c0d0e7389 */ /* 0x0002a400000c000b */
[----:B012---:R-:W-:Y:S01]  /*159b0*/  ENDCOLLECTIVE ;  /* 0x000000000000791b */ /* 0x007fe20003800000 */
.L_x_365:
[C---:B------:R-:W-:Y:S02]  /*159c0*/  ISETP.GE.AND P4, PT, R18.reuse, 0x41, PT ;  /* 0x000000411200780c */ /* 0x040fe40003f86270 */
[----:B------:R-:W-:Y:S02]  /*159d0*/  @P3 LOP3.LUT R25, R25, 0x20, RZ, 0xfc, !PT ;  /* 0x0000002019193812 */ /* 0x000fe400078efcff */
[C---:B------:R-:W-:Y:S02]  /*159e0*/  ISETP.GE.AND P3, PT, R18.reuse, 0x51, PT ;  /* 0x000000511200780c */ /* 0x040fe40003f66270 */
[----:B------:R-:W-:Y:S02]  /*159f0*/  LOP3.LUT R25, R25, 0xffffffef, RZ, 0xc0, !PT ;  /* 0xffffffef19197812 */ /* 0x000fe400078ec0ff */
[----:B------:R-:W-:Y:S01]  /*15a00*/  ISETP.GE.AND P1, PT, R27, R34, PT ;  /* 0x000000221b00720c */ /* 0x000fe20003f26270 */
[----:B------:R-:W-:Y:S02]  /*15a10*/  IMAD.MOV.U32 R13, RZ, RZ, R8 ;  /* 0x000000ffff0d7224 */ /* 0x000fe400078e0008 */
[----:B------:R-:W-:Y:S01]  /*15a20*/  IMAD.MOV.U32 R12, RZ, RZ, 0x1 ;  /* 0x00000001ff0c7424 */ /* 0x000fe200078e00ff */
[----:B------:R-:W-:Y:S01]  /*15a30*/  ISETP.LT.OR P2, PT, R18, 0x1, P1 ;  /* 0x000000011200780c */ /* 0x000fe20000f41670 */
[----:B------:R-:W-:-:S12]  /*15a40*/  IMAD.MOV.U32 R2, RZ, RZ, R14 ;  /* 0x000000ffff027224 */ /* 0x000fd800078e000e */
[----:B------:R-:W-:Y:S05]  /*15a50*/  WARPSYNC.COLLECTIVE R15, `(.L_x_366) ;  /* 0x000000000f087348 */ /* 0x000fea0003c00000 */
[----:B------:R0:W1:Y:S02]  /*15a60*/  SHFL.IDX P6, R14, R13, R12, R11 ;  /* 0x0000000c0d0e7389 */ /* 0x00006400000c000b */
[----:B01----:R-:W-:Y:S01]  /*15a70*/  ENDCOLLECTIVE ;  /* 0x000000000000791b */ /* 0x003fe20003800000 */
.L_x_366:
[----:B------:R-:W-:-:S05]  /*15a80*/  IADD3 R2, P0, R27, R2, RZ ;  /* 0x000000021b027210 */ /* 0x000fca0007f1e0ff */
        /* <DEDUP_REMOVED lines=13> */
.L_x_367:
[----:B------:R-:W-:Y:S02]  /*15b60*/  IMAD.MOV.U32 R13, RZ, RZ, R8 ;  /* 0x000000ffff0d7224 */ /* 0x000fe400078e0008 */
[----:B------:R-:W-:Y:S02]  /*15b70*/  IMAD.MOV.U32 R12, RZ, RZ, 0x2 ;  /* 0x00000002ff0c7424 */ /* 0x000fe400078e00ff */
[----:B------:R-:W-:-:S07]  /*15b80*/  IMAD.MOV.U32 R2, RZ, RZ, R14 ;  /* 0x000000ffff027224 */ /* 0x000fce00078e000e */
[----:B------:R-:W-:Y:S05]  /*15b90*/  WARPSYNC.COLLECTIVE R15, `(.L_x_368) ;  /* 0x000000000f087348 */ /* 0x000fea0003c00000 */
[----:B------:R0:W1:Y:S02]  /*15ba0*/  SHFL.IDX P6, R14, R13, R12, R11 ;  /* 0x0000000c0d0e7389 */ /* 0x00006400000c000b */
[----:B01----:R-:W-:Y:S01]  /*15bb0*/  ENDCOLLECTIVE ;  /* 0x000000000000791b */ /* 0x003fe20003800000 */
.L_x_368:
[----:B------:R-:W-:-:S05]  /*15bc0*/  IADD3 R2, P2, R27, R2, RZ ;  /* 0x000000021b027210 */ /* 0x000fca0007f5e0ff */
        /* <DEDUP_REMOVED lines=13> */
.L_x_369:
[----:B------:R-:W-:Y:S02]  /*15ca0*/  IMAD.MOV.U32 R13, RZ, RZ, R8 ;  /* 0x000000ffff0d7224 */ /* 0x000fe400078e0008 */
[----:B------:R-:W-:Y:S02]  /*15cb0*/  IMAD.MOV.U32 R12, RZ, RZ, 0x3 ;  /* 0x00000003ff0c7424 */ /* 0x000fe400078e00ff */
[----:B------:R-:W-:-:S07]  /*15cc0*/  IMAD.MOV.U32 R2, RZ, RZ, R14 ;  /* 0x000000ffff027224 */ /* 0x000fce00078e000e */
[----:B------:R-:W-:Y:S05]  /*15cd0*/  WARPSYNC.COLLECTIVE R15, `(.L_x_370) ;  /* 0x000000000f087348 */ /* 0x000fea0003c00000 */
[----:B------:R0:W1:Y:S02]  /*15ce0*/  SHFL.IDX P6, R14, R13, R12, R11 ;  /* 0x0000000c0d0e7389 */ /* 0x00006400000c000b */
[----:B01----:R-:W-:Y:S01]  /*15cf0*/  ENDCOLLECTIVE ;  /* 0x000000000000791b */ /* 0x003fe20003800000 */
.L_x_370:
        /* <DEDUP_REMOVED lines=14> */
.L_x_371:
[----:B------:R-:W-:Y:S02]  /*15de0*/  IMAD.MOV.U32 R13, RZ, RZ, R8 ;  /* 0x000000ffff0d7224 */ /* 0x000fe400078e0008 */
[----:B------:R-:W-:Y:S02]  /*15df0*/  IMAD.MOV.U32 R12, RZ, RZ, 0x4 ;  /* 0x00000004ff0c7424 */ /* 0x000fe400078e00ff */
[----:B------:R-:W-:-:S07]  /*15e00*/  IMAD.MOV.U32 R2, RZ, RZ, R14 ;  /* 0x000000ffff027224 */ /* 0x000fce00078e000e */
[----:B------:R-:W-:Y:S05]  /*15e10*/  WARPSYNC.COLLECTIVE R15, `(.L_x_372) ;  /* 0x000000000f087348 */ /* 0x000fea0003c00000 */
[----:B------:R0:W1:Y:S02]  /*15e20*/  SHFL.IDX P6, R14, R13, R12, R11 ;  /* 0x0000000c0d0e7389 */ /* 0x00006400000c000b */
[----:B01----:R-:W-:Y:S01]  /*15e30*/  ENDCOLLECTIVE ;  /* 0x000000000000791b */ /* 0x003fe20003800000 */
.L_x_372:
        /* <DEDUP_REMOVED lines=14> */
.L_x_373:
[----:B------:R-:W-:Y:S02]  /*15f20*/  IMAD.MOV.U32 R13, RZ, RZ, R8 ;  /* 0x000000ffff0d7224 */ /* 0x000fe400078e0008 */
[----:B------:R-:W-:Y:S02]  /*15f30*/  IMAD.MOV.U32 R12, RZ, RZ, 0x5 ;  /* 0x00000005ff0c7424 */ /* 0x000fe400078e00ff */
[----:B------:R-:W-:-:S07]  /*15f40*/  IMAD.MOV.U32 R2, RZ, RZ, R14 ;  /* 0x000000ffff027224 */ /* 0x000fce00078e000e */
[----:B------:R-:W-:Y:S05]  /*15f50*/  WARPSYNC.COLLECTIVE R15, `(.L_x_374) ;  /* 0x000000000f087348 */ /* 0x000fea0003c00000 */
[----:B------:R0:W1:Y:S02]  /*15f60*/  SHFL.IDX P6, R14, R13, R12, R11 ;  /* 0x0000000c0d0e7389 */ /* 0x00006400000c000b */
[----:B01----:R-:W-:Y:S01]  /*15f70*/  ENDCOLLECTIVE ;  /* 0x000000000000791b */ /* 0x003fe20003800000 */
.L_x_374:
        /* <DEDUP_REMOVED lines=14> */
.L_x_375:
[----:B------:R-:W-:Y:S02]  /*16060*/  IMAD.MOV.U32 R13, RZ, RZ, R8 ;  /* 0x000000ffff0d7224 */ /* 0x000fe400078e0008 */
[----:B------:R-:W-:Y:S02]  /*16070*/  IMAD.MOV.U32 R12, RZ, RZ, 0x6 ;  /* 0x00000006ff0c7424 */ /* 0x000fe400078e00ff */
[----:B------:R-:W-:-:S07]  /*16080*/  IMAD.MOV.U32 R2, RZ, RZ, R14 ;  /* 0x000000ffff027224 */ /* 0x000fce00078e000e */
[----:B------:R-:W-:Y:S05]  /*16090*/  WARPSYNC.COLLECTIVE R15, `(.L_x_376) ;  /* 0x000000000f087348 */ /* 0x000fea0003c00000 */
[----:B------:R0:W1:Y:S02]  /*160a0*/  SHFL.IDX P6, R14, R13, R12, R11 ;  /* 0x0000000c0d0e7389 */ /* 0x00006400000c000b */
[----:B01----:R-:W-:Y:S01]  /*160b0*/  ENDCOLLECTIVE ;  /* 0x000000000000791b */ /* 0x003fe20003800000 */
.L_x_376:
        /* <DEDUP_REMOVED lines=14> */
.L_x_377:
[----:B------:R-:W-:Y:S02]  /*161a0*/  IMAD.MOV.U32 R13, RZ, RZ, R8 ;  /* 0x000000ffff0d7224 */ /* 0x000fe400078e0008 */
[----:B------:R-:W-:Y:S02]  /*161b0*/  IMAD.MOV.U32 R12, RZ, RZ, 0x7 ;  /* 0x00000007ff0c7424 */ /* 0x000fe400078e00ff */
[----:B------:R-:W-:-:S07]  /*161c0*/  IMAD.MOV.U32 R2, RZ, RZ, R14 ;  /* 0x000000ffff027224 */ /* 0x000fce00078e000e */
[----:B------:R-:W-:Y:S05]  /*161d0*/  WARPSYNC.COLLECTIVE R15, `(.L_x_378) ;  /* 0x000000000f087348 */ /* 0x000fea0003c00000 */
[----:B------:R0:W1:Y:S02]  /*161e0*/  SHFL.IDX P6, R14, R13, R12, R11 ;  /* 0x0000000c0d0e7389 */ /* 0x00006400000c000b */
[----:B01----:R-:W-:Y:S01]  /*161f0*/  ENDCOLLECTIVE ;  /* 0x000000000000791b */ /* 0x003fe20003800000 */
.L_x_378:
[----:B------:R-:W-:-:S05]  /*16200*/  IADD3 R2, P2, R27, R2, RZ ;  /* 0x000000021b027210 */ /* 0x000fca0007f5e0ff */
        /* <DEDUP_REMOVED lines=12> */
.L_x_379:
[----:B------:R-:W-:Y:S01]  /*162d0*/  @!PT LDS RZ, [RZ] ;  /* 0x00000000fffff984 */ /* 0x000fe20000000800 */
[----:B------:R-:W-:Y:S01]  /*162e0*/  @!PT LDS RZ, [RZ] ;  /* 0x00000000fffff984 */ /* 0x000fe20000000800 */
[----:B------:R-:W-:Y:S01]  /*162f0*/  @!PT LDS RZ, [RZ] ;  /* 0x00000000fffff984 */ /* 0x000fe20000000800 */
[----:B------:R0:W-:Y:S01]  /*16300*/  LDGSTS.E.BYPASS.LTC128B.128 [R5+0x17400], desc[UR52][R2.64+0x80], !P2 ;  /* 0x1740008002057fae */ /* 0x0001e2000d101d74 */
[C---:B------:R-:W-:Y:S02]  /*16310*/  ISETP.GE.AND P2, PT, R18.reuse, 0x21, PT ;  /* 0x000000211200780c */ /* 0x040fe40003f46270 */
[----:B------:R-:W-:Y:S01]  /*16320*/  ISETP.GE.AND P6, PT, R18, 0x71, PT ;  /* 0x000000711200780c */ /* 0x000fe20003fc6270 */
[----:B0-----:R-:W-:-:S10]  /*16330*/  IMAD.MOV.U32 R2, RZ, RZ, R14 ;  /* 0x000000ffff027224 */ /* 0x001fd400078e000e */
[----:B------:R-:W-:Y:S02]  /*16340*/  @P2 LOP3.LUT R25, R25, 0x10, RZ, 0xfc, !PT ;  /* 0x0000001019192812 */ /* 0x000fe400078efcff */
[----:B------:R-:W-:Y:S02]  /*16350*/  ISETP.GE.AND P2, PT, R18, 0x61, PT ;  /* 0x000000611200780c */ /* 0x000fe40003f46270 */
[----:B------:R-:W-:-:S04]  /*16360*/  LOP3.LUT R25, R25, 0xffffffbf, RZ, 0xc0, !PT ;  /* 0xffffffbf19197812 */ /* 0x000fc800078ec0ff */
[----:B------:R-:W-:Y:S01]  /*16370*/  @P6 LOP3.LUT R25, R25, 0x40, RZ, 0xfc, !PT ;  /* 0x0000004019196812 */ /* 0x000fe200078efcff */
[----:B------:R-:W-:Y:S06]  /*16380*/  BRA `(.L_x_380) ;  /* 0xffffffa400ac7947 */ /* 0x000fec000383ffff */
.L_x_292:
[----:B---3--:R3:W4:Y:S02]  /*16390*/  SYNCS.PHASECHK.TRANS64.TRYWAIT P0, [R6+URZ+0x38840], R20 ;  /* 0x03884014060075a7 */ /* 0x008724000800017f */
[----:B----4-:R-:W-:Y:S05]  /*163a0*/  @!P0 NANOSLEEP.SYNCS 0x989680 ;  /* 0x009896800000895d */ /* 0x010fea0003900000 */
[----:B------:R-:W4:Y:S02]  /*163b0*/  @!P0 SYNCS.PHASECHK.TRANS64 P0, [R6+URZ+0x38840], R20 ;  /* 0x03884014060085a7 */ /* 0x000f24000800007f */
[----:B----4-:R-:W-:Y:S05]  /*163c0*/  @!P0 BRA `(.L_x_292) ;  /* 0xfffffffc00f08947 */ /* 0x010fea000383ffff */
[----:B------:R-:W-:Y:S05]  /*163d0*/  BRA `(.L_x_381) ;  /* 0xffffffa800087947 */ /* 0x000fea000383ffff */
.L_x_293:
[----:B------:R-:W-:Y:S01]  /*163e0*/  BSSY B0, `(.L_x_382) ;  /* 0x0000008000007945 */ /* 0x000fe20003800000 */
[----:B------:R-:W-:Y:S02]  /*163f0*/  IMAD.MOV.U32 R13, RZ, RZ, R0 ;  /* 0x000000ffff0d7224 */ /* 0x000fe400078e0000 */
[----:B------:R-:W-:Y:S02]  /*16400*/  IMAD.MOV.U32 R12, RZ, RZ, RZ ;  /* 0x000000ffff0c7224 */ /* 0x000fe400078e00ff */
[----:B------:R-:W-:Y:S02]  /*16410*/  IMAD.MOV.U32 R11, RZ, RZ, 0x181f ;  /* 0x0000181fff0b7424 */ /* 0x000fe400078e00ff */
[----:B------:R-:W-:-:S07]  /*16420*/  IMAD.MOV.U32 R15, RZ, RZ, -0x1 ;  /* 0xffffffffff0f7424 */ /* 0x000fce00078e00ff */
[----:B0123--:R-:W-:Y:S05]  /*16430*/  WARPSYNC.COLLECTIVE R15, `(.L_x_383) ;  /* 0x000000000f087348 */ /* 0x00ffea0003c00000 */
[----:B------:R4:W0:Y:S02]  /*16440*/  SHFL.IDX P6, R14, R13, R12, R11 ;  /* 0x0000000c0d0e7389 */ /* 0x00082400000c000b */
[----:B01234-:R-:W-:Y:S01]  /*16450*/  ENDCOLLECTIVE ;  /* 0x000000000000791b */ /* 0x01ffe20003800000 */
.L_x_383:
[----:B------:R-:W-:Y:S05]  /*16460*/  BSYNC B0 ;  /* 0x0000000000007941 */ /* 0x000fea0003800000 */
.L_x_382:
[----:B------:R-:W-:Y:S02]  /*16470*/  IMAD.MOV.U32 R13, RZ, RZ, R4 ;  /* 0x000000ffff0d7224 */ /* 0x000fe400078e0004 */
[----:B------:R-:W-:Y:S02]  /*16480*/  IMAD.MOV.U32 R12, RZ, RZ, RZ ;  /* 0x000000ffff0c7224 */ /* 0x000fe400078e00ff */
[----:B------:R-:W-:Y:S02]  /*16490*/  IMAD.MOV.U32 R11, RZ, RZ, 0x181f ;  /* 0x0000181fff0b7424 */ /* 0x000fe400078e00ff */
[----:B------:R-:W-:Y:S02]  /*164a0*/  IMAD.MOV.U32 R15, RZ, RZ, -0x1 ;  /* 0xffffffffff0f7424 */ /* 0x000fe400078e00ff */
[----:B------:R-:W-:-:S07]  /*164b0*/  IMAD.MOV.U32 R2, RZ, RZ, R14 ;  /* 0x000000ffff027224 */ /* 0x000fce00078e000e */
[----:B------:R-:W-:Y:S05]  /*164c0*/  WARPSYNC.COLLECTIVE R15, `(.L_x_384) ;  /* 0x000000000f087348 */ /* 0x000fea0003c00000 */
[----:B------:R0:W1:Y:S02]  /*164d0*/  SHFL.IDX P6, R14, R13, R12, R11 ;  /* 0x0000000c0d0e7389 */ /* 0x00006400000c000b */
[----:B01----:R-:W-:Y:S01]  /*164e0*/  ENDCOLLECTIVE ;  /* 0x000000000000791b */ /* 0x003fe20003800000 */
.L_x_384:
[----:B------:R-:W-:Y:S02]  /*164f0*/  IMAD.MOV.U32 R13, RZ, RZ, R0 ;  /* 0x000000ffff0d7224 */ /* 0x000fe400078e0000 */
[----:B------:R-:W-:Y:S01]  /*16500*/  IMAD.MOV.U32 R12, RZ, RZ, 0x1 ;  /* 0x00000001ff0c7424 */ /* 0x000fe200078e00ff */
[----:B------:R-:W-:Y:S01]  /*16510*/  LOP3.LUT P6, RZ, R25, 0x80, RZ, 0xc0, !PT ;  /* 0x0000008019ff7812 */ /* 0x000fe200078cc0ff */
[----:B------:R-:W-:-:S12]  /*16520*/  IMAD.MOV.U32 R3, RZ, RZ, R14 ;  /* 0x000000ffff037224 */ /* 0x000fd800078e000e */
[----:B------:R-:W-:-:S05]  /*16530*/  @P6 IADD3 R3, P0, R27, R3, RZ ;  /* 0x000000031b036210 */ /* 0x000fca0007f1e0ff */
[----:B------:R-:W-:Y:S01]  /*16540*/  @P6 IMAD.X R2, RZ, RZ, R2, P0 ;  /* 0x000000ffff026224 */ /* 0x000fe200000e0602 */
[----:B------:R-:W-:-:S04]  /*16550*/  ISETP.GE.AND P0, PT, R27, R8, PT ;  /* 0x000000081b00720c */ /* 0x000fc80003f06270 */
[----:B------:R-:W-:-:S04]  /*16560*/  @P6 LOP3.LUT R3, R3, R2, RZ, 0x3c, !PT ;  /* 0x0000000203036212 */ /* 0x000fc800078e3cff */
[----:B------:R-:W-:-:S04]  /*16570*/  @P6 LOP3.LUT R2, R3, R2, RZ, 0x3c, !PT ;  /* 0x0000000203026212 */ /* 0x000fc800078e3cff */
[----:B------:R-:W-:-:S05]  /*16580*/  @P6 LOP3.LUT R3, R3, R2, RZ, 0x3c, !PT ;  /* 0x0000000203036212 */ /* 0x000fca00078e3cff */
        /* <DEDUP_REMOVED lines=8> */
.L_x_385:
[----:B------:R-:W-:Y:S02]  /*16610*/  IMAD.MOV.U32 R13, RZ, RZ, R4 ;  /* 0x000000ffff0d7224 */ /* 0x000fe400078e0004 */
[----:B------:R-:W-:-:S07]  /*16620*/  IMAD.MOV.U32 R2, RZ, RZ, R14 ;  /* 0x000000ffff027224 */ /* 0x000fce00078e000e */
[----:B------:R-:W-:Y:S05]  /*16630*/  WARPSYNC.COLLECTIVE R15, `(.L_x_386) ;  /* 0x000000000f087348 */ /* 0x000fea0003c00000 */
[----:B------:R0:W1:Y:S02]  /*16640*/  SHFL.IDX P6, R14, R13, R12, R11 ;  /* 0x0000000c0d0e7389 */ /* 0x00006400000c000b */
[----:B01----:R-:W-:Y:S01]  /*16650*/  ENDCOLLECTIVE ;  /* 0x000000000000791b */ /* 0x003fe20003800000 */
.L_x_386:
        /* <DEDUP_REMOVED lines=18> */
.L_x_387:
[----:B------:R-:W-:Y:S02]  /*16780*/  IMAD.MOV.U32 R13, RZ, RZ, R4 ;  /* 0x000000ffff0d7224 */ /* 0x000fe400078e0004 */
[----:B------:R-:W-:-:S07]  /*16790*/  IMAD.MOV.U32 R2, RZ, RZ, R14 ;  /* 0x000000ffff027224 */ /* 0x000fce00078e000e */
[----:B------:R-:W-:Y:S05]  /*167a0*/  WARPSYNC.COLLECTIVE R15, `(.L_x_388) ;  /* 0x000000000f087348 */ /* 0x000fea0003c00000 */
[----:B------:R0:W1:Y:S02]  /*167b0*/  SHFL.IDX P6, R14, R13, R12, R11 ;  /* 0x0000000c0d0e7389 */ /* 0x00006400000c000b */
[----:B01----:R-:W-:Y:S01]  /*167c0*/  ENDCOLLECTIVE ;  /* 0x000000000000791b */ /* 0x003fe20003800000 */
.L_x_388:
        /* <DEDUP_REMOVED lines=18> */
.L_x_389:
[----:B------:R-:W-:Y:S02]  /*168f0*/  IMAD.MOV.U32 R13, RZ, RZ, R4 ;  /* 0x000000ffff0d7224 */ /* 0x000fe400078e0004 */
[----:B------:R-:W-:-:S07]  /*16900*/  IMAD.MOV.U32 R2, RZ, RZ, R14 ;  /* 0x000000ffff027224 */ /* 0x000fce00078e000e */
[----:B------:R-:W-:Y:S05]  /*16910*/  WARPSYNC.COLLECTIVE R15, `(.L_x_390) ;  /* 0x000000000f087348 */ /* 0x000fea0003c00000 */
[----:B------:R0:W1:Y:S02]  /*16920*/  SHFL.IDX P6, R14, R13, R12, R11 ;  /* 0x0000000c0d0e7389 */ /* 0x00006400000c000b */
[----:B01----:R-:W-:Y:S01]  /*16930*/  ENDCOLLECTIVE ;  /* 0x000000000000791b */ /* 0x003fe20003800000 */
.L_x_390:
[----:B------:R-:W-:Y:S02]  /*16940*/  IMAD.MOV.U32 R13, RZ, RZ, R0 ;  /* 0x000000ffff0d7224 */ /* 0x000fe400078e0000 */
[----:B------:R-:W-:Y:S02]  /*16950*/  IMAD.MOV.U32 R12, RZ, RZ, 0x4 ;  /* 0x00000004ff0c7424 */ /* 0x000fe400078e00ff */
[----:B------:R-:W-:Y:S01]  /*16960*/  IMAD.MOV.U32 R3, RZ, RZ, R14 ;  /* 0x000000ffff037224 */ /* 0x000fe200078e000e */
[----:B------:R-:W-:-:S04]  /*16970*/  ISETP.GE.AND P6, PT, R27, R8, PT ;  /* 0x000000081b00720c */ /* 0x000fc80003fc6270 */
[----:B------:R-:W-:-:S05]  /*16980*/  @P5 IADD3 R3, P0, R27, R3, RZ ;  /* 0x000000031b035210 */ /* 0x000fca0007f1e0ff */
[----:B------:R-:W-:-:S05]  /*16990*/  @P5 IMAD.X R2, RZ, RZ, R2, P0 ;  /* 0x000000ffff025224 */ /* 0x000fca00000e0602 */
[----:B------:R-:W-:-:S04]  /*169a0*/  @P5 LOP3.LUT R3, R3, R2, RZ, 0x3c, !PT ;  /* 0x0000000203035212 */ /* 0x000fc800078e3cff */
[----:B------:R-:W-:-:S04]  /*169b0*/  @P5 LOP3.LUT R2, R3, R2, RZ, 0x3c, !PT ;  /* 0x0000000203025212 */ /* 0x000fc800078e3cff */
[----:B------:R-:W-:-:S05]  /*169c0*/  @P5 LOP3.LUT R3, R3, R2, RZ, 0x3c, !PT ;  /* 0x0000000203035212 */ /* 0x000fca00078e3cff */
[----:B------:R-:W-:Y:S01]  /*169d0*/  @!PT LDS RZ, [RZ] ;  /* 0x00000000fffff984 */ /* 0x000fe20000000800 */
[----:B------:R-:W-:Y:S01]  /*169e0*/  @!PT LDS RZ, [RZ] ;  /* 0x00000000fffff984 */ /* 0x000fe20000000800 */
[----:B------:R-:W-:Y:S01]  /*169f0*/  @!PT LDS RZ, [RZ] ;  /* 0x00000000fffff984 */ /* 0x000fe20000000800 */
[----:B------:R0:W-:Y:S02]  /*16a00*/  @P5 LDGSTS.E.BYPASS.LTC128B.128 [R5+0x29c00], desc[UR52][R2.64], !P6 ;  /* 0x29c0000002055fae */ /* 0x0001e4000f101d74 */
[----:B0-----:R-:W-:Y:S05]  /*16a10*/  WARPSYNC.COLLECTIVE R15, `(.L_x_391) ;  /* 0x000000000f087348 */ /* 0x001fea0003c00000 */
[----:B------:R1:W2:Y:S02]  /*16a20*/  SHFL.IDX P6, R14, R13, R12, R11 ;  /* 0x0000000c0d0e7389 */ /* 0x0002a400000c000b */
[----:B012---:R-:W-:Y:S01]  /*16a30*/  ENDCOLLECTIVE ;  /* 0x000000000000791b */ /* 0x007fe20003800000 */
.L_x_391:
[----:B------:R-:W-:Y:S01]  /*16a40*/  @!PT LDS RZ, [RZ] ;  /* 0x00000000fffff984 */ /* 0x000fe20000000800 */
[----:B------:R-:W-:Y:S01]  /*16a50*/  @!PT LDS RZ, [RZ] ;  /* 0x00000000fffff984 */ /* 0x000fe20000000800 */
[----:B------:R-:W-:Y:S01]  /*16a60*/  @!PT LDS RZ, [RZ] ;  /* 0x00000000fffff984 */ /* 0x000fe20000000800 */
[----:B------:R0:W-:Y:S01]  /*16a70*/  @P5 LDGSTS.E.BYPASS.LTC128B.128 [R5+0x2dc00], desc[UR52][R2.64+0x80], !P1 ;  /* 0x2dc0008002055fae */ /* 0x0001e2000c901d74 */
[----:B------:R-:W-:Y:S01]  /*16a80*/  ISETP.GE.AND P5, PT, R27, R8, PT ;  /* 0x000000081b00720c */ /* 0x000fe20003fa6270 */
[----:B------:R-:W-:Y:S02]  /*16a90*/  IMAD.MOV.U32 R13, RZ, RZ, R4 ;  /* 0x000000ffff0d7224 */ /* 0x000fe400078e0004 */
[----:B0-----:R-:W-:-:S10]  /*16aa0*/  IMAD.MOV.U32 R2, RZ, RZ, R14 ;  /* 0x000000ffff027224 */ /* 0x001fd400078e000e */
[----:B------:R-:W-:Y:S05]  /*16ab0*/  WARPSYNC.COLLECTIVE R15, `(.L_x_392) ;  /* 0x000000000f087348 */ /* 0x000fea0003c00000 */
[----:B------:R0:W1:Y:S02]  /*16ac0*/  SHFL.IDX P6, R14, R13, R12, R11 ;  /* 0x0000000c0d0e7389 */ /* 0x00006400000c000b */
[----:B01----:R-:W-:Y:S01]  /*16ad0*/  ENDCOLLECTIVE ;  /* 0x000000000000791b */ /* 0x003fe20003800000 */
.L_x_392:
[----:B------:R-:W-:Y:S02]  /*16ae0*/  IMAD.MOV.U32 R13, RZ, RZ, R0 ;  /* 0x000000ffff0d7224 */ /* 0x000fe400078e0000 */
[----:B------:R-:W-:Y:S02]  /*16af0*/  IMAD.MOV.U32 R12, RZ, RZ, 0x5 ;  /* 0x00000005ff0c7424 */ /* 0x000fe400078e00ff */
[----:B------:R-:W-:-:S07]  /*16b00*/  IMAD.MOV.U32 R3, RZ, RZ, R14 ;  /* 0x000000ffff037224 */ /* 0x000fce00078e000e */
[----:B------:R-:W-:Y:S05]  /*16b10*/  WARPSYNC.COLLECTIVE R15, `(.L_x_393) ;  /* 0x000000000f087348 */ /* 0x000fea0003c00000 */
[----:B------:R0:W1:Y:S02]  /*16b20*/  SHFL.IDX P6, R14, R13, R12, R11 ;  /* 0x0000000c0d0e7389 */ /* 0x00006400000c000b */
[----:B01----:R-:W-:Y:S01]  /*16b30*/  ENDCOLLECTIVE ;  /* 0x000000000000791b */ /* 0x003fe20003800000 */
.L_x_393:
[----:B------:R-:W-:-:S05]  /*16b40*/  @P4 IADD3 R3, P0, R27, R3, RZ ;  /* 0x000000031b034210 */ /* 0x000fca0007f1e0ff */
[----:B------:R-:W-:-:S05]  /*16b50*/  @P4 IMAD.X R2, RZ, RZ, R2, P0 ;  /* 0x000000ffff024224 */ /* 0x000fca00000e0602 */
[----:B------:R-:W-:Y:S01]  /*16b60*/  @P4 LOP3.LUT R3, R3, R2, RZ, 0x3c, !PT ;  /* 0x0000000203034212 */ /* 0x000fe200078e3cff */
[----:B------:R-:W-:-:S03]  /*16b70*/  IMAD.MOV.U32 R13, RZ, RZ, R4 ;  /* 0x000000ffff0d7224 */ /* 0x000fc600078e0004 */
[----:B------:R-:W-:-:S04]  /*16b80*/  @P4 LOP3.LUT R2, R3, R2, RZ, 0x3c, !PT ;  /* 0x0000000203024212 */ /* 0x000fc800078e3cff */
[----:B------:R-:W-:-:S05]  /*16b90*/  @P4 LOP3.LUT R3, R3, R2, RZ, 0x3c, !PT ;  /* 0x0000000203034212 */ /* 0x000fca00078e3cff */
[----:B------:R-:W-:Y:S01]  /*16ba0*/  @!PT LDS RZ, [RZ] ;  /* 0x00000000fffff984 */ /* 0x000fe20000000800 */
[----:B------:R-:W-:Y:S01]  /*16bb0*/  @!PT LDS RZ, [RZ] ;  /* 0x00000000fffff984 */ /* 0x000fe20000000800 */
[----:B------:R-:W-:Y:S01]  /*16bc0*/  @!PT LDS RZ, [RZ] ;  /* 0x00000000fffff984 */ /* 0x000fe20000000800 */
[----:B------:R-:W-:Y:S04]  /*16bd0*/  @P4 LDGSTS.E.BYPASS.LTC128B.128 [R5+0x2a400], desc[UR52][R2.64], !P5 ;  /* 0x2a40000002054fae */ /* 0x000fe8000e901d74 */
[----:B------:R0:W-:Y:S02]  /*16be0*/  @P4 LDGSTS.E.BYPASS.LTC128B.128 [R5+0x2e400], desc[UR52][R2.64+0x80], !P1 ;  /* 0x2e40008002054fae */ /* 0x0001e4000c901d74 */
[----:B0-----:R-:W-:-:S07]  /*16bf0*/  IMAD.MOV.U32 R2, RZ, RZ, R14 ;  /* 0x000000ffff027224 */ /* 0x001fce00078e000e */
[----:B------:R-:W-:Y:S05]  /*16c00*/  WARPSYNC.COLLECTIVE R15, `(.L_x_394) ;  /* 0x000000000f087348 */ /* 0x000fea0003c00000 */
[----:B------:R0:W1:Y:S02]  /*16c10*/  SHFL.IDX P6, R14, R13, R12, R11 ;  /* 0x0000000c0d0e7389 */ /* 0x00006400000c000b */
[----:B01----:R-:W-:Y:S01]  /*16c20*/  ENDCOLLECTIVE ;  /* 0x000000000000791b */ /* 0x003fe20003800000 */
.L_x_394:
[----:B------:R-:W-:Y:S02]  /*16c30*/  IMAD.MOV.U32 R13, RZ, RZ, R0 ;  /* 0x000000ffff0d7224 */ /* 0x000fe400078e0000 */
[----:B------:R-:W-:Y:S02]  /*16c40*/  IMAD.MOV.U32 R12, RZ, RZ, 0x6 ;  /* 0x00000006ff0c7424 */ /* 0x000fe400078e00ff */
[----:B------:R-:W-:-:S07]  /*16c50*/  IMAD.MOV.U32 R3, RZ, RZ, R14 ;  /* 0x000000ffff037224 */ /* 0x000fce00078e000e */
[----:B------:R-:W-:Y:S05]  /*16c60*/  WARPSYNC.COLLECTIVE R15, `(.L_x_395) ;  /* 0x000000000f087348 */ /* 0x000fea0003c00000 */
[----:B------:R0:W1:Y:S02]  /*16c70*/  SHFL.IDX P6, R14, R13, R12, R11 ;  /* 0x0000000c0d0e7389 */ /* 0x00006400000c000b */
[----:B01----:R-:W-:Y:S01]  /*16c80*/  ENDCOLLECTIVE ;  /* 0x000000000000791b */ /* 0x003fe20003800000 */
.L_x_395:
        /* <DEDUP_REMOVED lines=15> */
.L_x_396:
[----:B------:R-:W-:Y:S02]  /*16d80*/  IMAD.MOV.U32 R13, RZ, RZ, R0 ;  /* 0x000000ffff0d7224 */ /* 0x000fe400078e0000 */
[----:B------:R-:W-:Y:S02]  /*16d90*/  IMAD.MOV.U32 R12, RZ, RZ, 0x7 ;  /* 0x00000007ff0c7424 */ /* 0x000fe400078e00ff */
[----:B------:R-:W-:-:S07]  /*16da0*/  IMAD.MOV.U32 R3, RZ, RZ, R14 ;  /* 0x000000ffff037224 */ /* 0x000fce00078e000e */
[----:B------:R-:W-:Y:S05]  /*16db0*/  WARPSYNC.COLLECTIVE R15, `(.L_x_397) ;  /* 0x000000000f087348 */ /* 0x000fea0003c00000 */
[----:B------:R0:W1:Y:S02]  /*16dc0*/  SHFL.IDX P6, R14, R13, R12, R11 ;  /* 0x0000000c0d0e7389 */ /* 0x00006400000c000b */
[----:B01----:R-:W-:Y:S01]  /*16dd0*/  ENDCOLLECTIVE ;  /* 0x000000000000791b */ /* 0x003fe20003800000 */
.L_x_397:
[----:B------:R-:W-:-:S05]  /*16de0*/  @P2 IADD3 R3, P0, R27, R3, RZ ;  /* 0x000000031b032210 */ /* 0x000fca0007f1e0ff */
[----:B------:R-:W-:-:S05]  /*16df0*/  @P2 IMAD.X R2, RZ, RZ, R2, P0 ;  /* 0x000000ffff022224 */ /* 0x000fca00000e0602 */
[----:B------:R-:W-:Y:S01]  /*16e00*/  @P2 LOP3.LUT R3, R3, R2, RZ, 0x3c, !PT ;  /* 0x0000000203032212 */ /* 0x000fe200078e3cff */
[----:B------:R-:W-:-:S03]  /*16e10*/  IMAD.MOV.U32 R13, RZ, RZ, R4 ;  /* 0x000000ffff0d7224 */ /* 0x000fc600078e0004 */
[----:B------:R-:W-:-:S04]  /*16e20*/  @P2 LOP3.LUT R2, R3, R2, RZ, 0x3c, !PT ;  /* 0x0000000203022212 */ /* 0x000fc800078e3cff */
[----:B------:R-:W-:Y:S01]  /*16e30*/  @P2 LOP3.LUT R3, R3, R2, RZ, 0x3c, !PT ;  /* 0x0000000203032212 */ /* 0x000fe200078e3cff */
[----:B------:R-:W-:-:S07]  /*16e40*/  IMAD.MOV.U32 R0, RZ, RZ, R14 ;  /* 0x000000ffff007224 */ /* 0x000fce00078e000e */
[----:B------:R-:W-:Y:S05]  /*16e50*/  WARPSYNC.COLLECTIVE R15, `(.L_x_398) ;  /* 0x000000000f087348 */ /* 0x000fea0003c00000 */
[----:B------:R0:W1:Y:S02]  /*16e60*/  SHFL.IDX P6, R14, R13, R12, R11 ;  /* 0x0000000c0d0e7389 */ /* 0x00006400000c000b */
[----:B01----:R-:W-:Y:S01]  /*16e70*/  ENDCOLLECTIVE ;  /* 0x000000000000791b */ /* 0x003fe20003800000 */
.L_x_398:
[----:B------:R-:W-:Y:S01]  /*16e80*/  @!PT LDS RZ, [RZ] ;  /* 0x00000000fffff984 */ /* 0x000fe20000000800 */
[----:B------:R-:W-:Y:S01]  /*16e90*/  @!PT LDS RZ, [RZ] ;  /* 0x00000000fffff984 */ /* 0x000fe20000000800 */
[----:B------:R-:W-:Y:S01]  /*16ea0*/  @!PT LDS RZ, [RZ] ;  /* 0x00000000fffff984 */ /* 0x000fe20000000800 */
[----:B------:R0:W-:Y:S04]  /*16eb0*/  @P2 LDGSTS.E.BYPASS.LTC128B.128 [R5+0x2b400], desc[UR52][R2.64], !P5 ;  /* 0x2b40000002052fae */ /* 0x0001e8000e901d74 */
[----:B------:R0:W-:Y:S01]  /*16ec0*/  @P2 LDGSTS.E.BYPASS.LTC128B.128 [R5+0x2f400], desc[UR52][R2.64+0x80], !P1 ;  /* 0x2f40008002052fae */ /* 0x0001e2000c901d74 */
[----:B------:R-:W-:Y:S01]  /*16ed0*/  IMAD.MOV.U32 R4, RZ, RZ, R14 ;  /* 0x000000ffff047224 */ /* 0x000fe200078e000e */
[----:B------:R-:W-:Y:S06]  /*16ee0*/  BRA `(.L_x_399) ;  /* 0xffffffa000d87947 */ /* 0x000fec000383ffff */
.L_x_298:
[----:B------:R-:W-:Y:S02]  /*16ef0*/  IMAD.MOV.U32 R13, RZ, RZ, R5 ;  /* 0x000000ffff0d7224 */ /* 0x000fe400078e0005 */
[----:B------:R-:W-:Y:S02]  /*16f00*/  IMAD.MOV.U32 R12, RZ, RZ, RZ ;  /* 0x000000ffff0c7224 */ /* 0x000fe400078e00ff */
[----:B------:R-:W-:Y:S02]  /*16f10*/  IMAD.MOV.U32 R11, RZ, RZ, 0x181f ;  /* 0x0000181fff0b7424 */ /* 0x000fe400078e00ff */
[----:B------:R-:W-:Y:S02]  /*16f20*/  IMAD.MOV.U32 R15, RZ, RZ, -0x1 ;  /* 0xffffffffff0f7424 */ /* 0x000fe400078e00ff */
[----:B------:R-:W-:Y:S02]  /*16f30*/  IMAD R6, R19, R6, RZ ;  /* 0x0000000613067224 */ /* 0x000fe400078e02ff */
[----:B------:R-:W-:-:S07]  /*16f40*/  IMAD.IADD R4, R9, 0x1, R4 ;  /* 0x0000000109047824 */ /* 0x000fce00078e0204 */
[----:B-----5:R-:W-:Y:S05]  /*16f50*/  WARPSYNC.COLLECTIVE R15, `(.L_x_400) ;  /* 0x000000000f087348 */ /* 0x020fea0003c00000 */
[----:B------:R0:W1:Y:S02]  /*16f60*/  SHFL.IDX P6, R14, R13, R12, R11 ;  /* 0x0000000c0d0e7389 */ /* 0x00006400000c000b */
[----:B01---5:R-:W-:Y:S01]  /*16f70*/  ENDCOLLECTIVE ;  /* 0x000000000000791b */ /* 0x023fe20003800000 */
.L_x_400:
[C---:B------:R-:W-:Y:S01]  /*16f80*/  VIADD R7, R4.reuse, 0x10 ;  /* 0x0000001004077836 */ /* 0x040fe20000000000 */
[----:B------:R-:W-:Y:S01]  /*16f90*/  ISETP.GE.AND P2, PT, R4, R6, PT ;  /* 0x000000060400720c */ /* 0x000fe20003f46270 */
[----:B------:R-:W-:Y:S02]  /*16fa0*/  IMAD.MOV.U32 R13, RZ, RZ, R0 ;  /* 0x000000ffff0d7224 */ /* 0x000fe400078e0000 */
[----:B------:R-:W-:-:S10]  /*16fb0*/  IMAD.MOV.U32 R2, RZ, RZ, R14 ;  /* 0x000000ffff027224 */ /* 0x000fd400078e000e */
[----:B------:R-:W-:Y:S05]  /*16fc0*/  WARPSYNC.COLLECTIVE R15, `(.L_x_401) ;  /* 0x000000000f087348 */ /* 0x000fea0003c00000 */
[----:B------:R0:W1:Y:S02]  /*16fd0*/  SHFL.IDX P6, R14, R13, R12, R11 ;  /* 0x0000000c0d0e7389 */ /* 0x00006400000c000b */
[----:B01----:R-:W-:Y:S01]  /*16fe0*/  ENDCOLLECTIVE ;  /* 0x000000000000791b */ /* 0x003fe20003800000 */
.L_x_401:
[----:B------:R-:W-:Y:S02]  /*16ff0*/  IMAD.MOV.U32 R13, RZ, RZ, R5 ;  /* 0x000000ffff0d7224 */ /* 0x000fe400078e0005 */
[----:B------:R-:W-:Y:S02]  /*17000*/  IMAD.MOV.U32 R12, RZ, RZ, 0x1 ;  /* 0x00000001ff0c7424 */ /* 0x000fe400078e00ff */
[----:B------:R-:W-:-:S07]  /*17010*/  IMAD.MOV.U32 R3, RZ, RZ, R14 ;  /* 0x000000ffff037224 */ /* 0x000fce00078e000e */
[----:B------:R-:W-:Y:S05]  /*17020*/  WARPSYNC.COLLECTIVE R15, `(.L_x_402) ;  /* 0x000000000f087348 */ /* 0x000fea0003c00000 */
[----:B------:R0:W1:Y:S02]  /*17030*/  SHFL.IDX P6, R14, R13, R12, R11 ;  /* 0x0000000c0d0e7389 */ /* 0x00006400000c000b */
[----:B01----:R-:W-:Y:S01]  /*17040*/  ENDCOLLECTIVE ;  /* 0x000000000000791b */ /* 0x003fe20003800000 */
.L_x_402:
[----:B------:R-:W-:-:S05]  /*17050*/  @!P2 IADD3 R3, P3, R27, R3, RZ ;  /* 0x000000031b03a210 */ /* 0x000fca0007f7e0ff */
[----:B------:R-:W-:-:S05]  /*17060*/  @!P2 IMAD.X R2, RZ, RZ, R2, P3 ;  /* 0x000000ffff02a224 */ /* 0x000fca00018e0602 */
[----:B------:R-:W-:Y:S01]  /*17070*/  @!P2 LOP3.LUT R3, R3, R2, RZ, 0x3c, !PT ;  /* 0x000000020303a212 */ /* 0x000fe200078e3cff */
[----:B------:R-:W-:-:S03]  /*17080*/  IMAD.MOV.U32 R13, RZ, RZ, R0 ;  /* 0x000000ffff0d7224 */ /* 0x000fc600078e0000 */
[----:B------:R-:W-:-:S04]  /*17090*/  @!P2 LOP3.LUT R2, R3, R2, RZ, 0x3c, !PT ;  /* 0x000000020302a212 */ /* 0x000fc800078e3cff */
[----:B------:R-:W-:-:S05]  /*170a0*/  @!P2 LOP3.LUT R3, R3, R2, RZ, 0x3c, !PT ;  /* 0x000000020303a212 */ /* 0x000fca00078e3cff */
[----:B------:R-:W-:Y:S01]  /*170b0*/  @!PT LDS RZ, [RZ] ;  /* 0x00000000fffff984 */ /* 0x000fe20000000800 */
[----:B------:R-:W-:Y:S01]  /*170c0*/  @!PT LDS RZ, [RZ] ;  /* 0x00000000fffff984 */ /* 0x000fe20000000800 */
[----:B------:R-:W-:Y:S01]  /*170d0*/  @!PT LDS RZ, [RZ] ;  /* 0x00000000fffff984 */ /* 0x000fe20000000800 */
[----:B------:R-:W-:Y:S04]  /*170e0*/  @!P2 LDGSTS.E.BYPASS.LTC128B.128 [R8+0x20400], desc[UR52][R2.64], !P0 ;  /* 0x204000000208afae */ /* 0x000fe8000c101d74 */
[----:B------:R0:W-:Y:S01]  /*170f0*/  @!P2 LDGSTS.E.BYPASS.LTC128B.128 [R8+0x24400], desc[UR52][R2.64+0x80], !P1 ;  /* 0x244000800208afae */ /* 0x0001e2000c901d74 */
[----:B------:R-:W-:Y:S01]  /*17100*/  ISETP.GE.AND P2, PT, R7, R6, PT ;  /* 0x000000060700720c */ /* 0x000fe20003f46270 */
[----:B------:R-:W-:Y:S02]  /*17110*/  VIADD R7, R4, 0x20 ;  /* 0x0000002004077836 */ /* 0x000fe40000000000 */
[----:B0-----:R-:W-:-:S10]  /*17120*/  IMAD.MOV.U32 R2, RZ, RZ, R14 ;  /* 0x000000ffff027224 */ /* 0x001fd400078e000e */
[----:B------:R-:W-:Y:S05]  /*17130*/  WARPSYNC.COLLECTIVE R15, `(.L_x_403) ;  /* 0x000000000f087348 */ /* 0x000fea0003c00000 */
[----:B------:R0:W1:Y:S02]  /*17140*/  SHFL.IDX P6, R14, R13, R12, R11 ;  /* 0x0000000c0d0e7389 */ /* 0x00006400000c000b */
[----:B01----:R-:W-:Y:S01]  /*17150*/  ENDCOLLECTIVE ;  /* 0x000000000000791b */ /* 0x003fe20003800000 */
.L_x_403:
[----:B------:R-:W-:Y:S02]  /*17160*/  IMAD.MOV.U32 R13, RZ, RZ, R5 ;  /* 0x000000ffff0d7224 */ /* 0x000fe400078e0005 */
[----:B------:R-:W-:Y:S02]  /*17170*/  IMAD.MOV.U32 R12, RZ, RZ, 0x2 ;  /* 0x00000002ff0c7424 */ /* 0x000fe400078e00ff */
[----:B------:R-:W-:-:S07]  /*17180*/  IMAD.MOV.U32 R3, RZ, RZ, R14 ;  /* 0x000000ffff037224 */ /* 0x000fce00078e000e */
[----:B------:R-:W-:Y:S05]  /*17190*/  WARPSYNC.COLLECTIVE R15, `(.L_x_404) ;  /* 0x000000000f087348 */ /* 0x000fea0003c00000 */
[----:B------:R0:W1:Y:S02]  /*171a0*/  SHFL.IDX P6, R14, R13, R12, R11 ;  /* 0x0000000c0d0e7389 */ /* 0x00006400000c000b */
[----:B01----:R-:W-:Y:S01]  /*171b0*/  ENDCOLLECTIVE ;  /* 0x000000000000791b */ /* 0x003fe20003800000 */
.L_x_404:
        /* <DEDUP_REMOVED lines=17> */
.L_x_405:
[----:B------:R-:W-:Y:S02]  /*172d0*/  IMAD.MOV.U32 R13, RZ, RZ, R5 ;  /* 0x000000ffff0d7224 */ /* 0x000fe400078e0005 */
[----:B------:R-:W-:Y:S02]  /*172e0*/  IMAD.MOV.U32 R12, RZ, RZ, 0x3 ;  /* 0x00000003ff0c7424 */ /* 0x000fe400078e00ff */
[----:B------:R-:W-:-:S07]  /*172f0*/  IMAD.MOV.U32 R3, RZ, RZ, R14 ;  /* 0x000000ffff037224 */ /* 0x000fce00078e000e */
[----:B------:R-:W-:Y:S05]  /*17300*/  WARPSYNC.COLLECTIVE R15, `(.L_x_406) ;  /* 0x000000000f087348 */ /* 0x000fea0003c00000 */
[----:B------:R0:W1:Y:S02]  /*17310*/  SHFL.IDX P6, R14, R13, R12, R11 ;  /* 0x0000000c0d0e7389 */ /* 0x00006400000c000b */
[----:B01----:R-:W-:Y:S01]  /*17320*/  ENDCOLLECTIVE ;  /* 0x000000000000791b */ /* 0x003fe20003800000 */
.L_x_406:
        /* <DEDUP_REMOVED lines=17> */
.L_x_407:
[----:B------:R-:W-:Y:S02]  /*17440*/  IMAD.MOV.U32 R13, RZ, RZ, R5 ;  /* 0x000000ffff0d7224 */ /* 0x000fe400078e0005 */
[----:B------:R-:W-:Y:S02]  /*17450*/  IMAD.MOV.U32 R12, RZ, RZ, 0x4 ;  /* 0x00000004ff0c7424 */ /* 0x000fe400078e00ff */
[----:B------:R-:W-:-:S07]  /*17460*/  IMAD.MOV.U32 R3, RZ, RZ, R14 ;  /* 0x000000ffff037224 */ /* 0x000fce00078e000e */
[----:B------:R-:W-:Y:S05]  /*17470*/  WARPSYNC.COLLECTIVE R15, `(.L_x_408) ;  /* 0x000000000f087348 */ /* 0x000fea0003c00000 */
[----:B------:R0:W1:Y:S02]  /*17480*/  SHFL.IDX P6, R14, R13, R12, R11 ;  /* 0x0000000c0d0e7389 */ /* 0x00006400000c000b */
[----:B01----:R-:W-:Y:S01]  /*17490*/  ENDCOLLECTIVE ;  /* 0x000000000000791b */ /* 0x003fe20003800000 */
.L_x_408:
        /* <DEDUP_REMOVED lines=17> */
.L_x_409:
[----:B------:R-:W-:Y:S02]  /*175b0*/  IMAD.MOV.U32 R13, RZ, RZ, R5 ;  /* 0x000000ffff0d7224 */ /* 0x000fe400078e0005 */
[----:B------:R-:W-:Y:S02]  /*175c0*/  IMAD.MOV.U32 R12, RZ, RZ, 0x5 ;  /* 0x00000005ff0c7424 */ /* 0x000fe400078e00ff */
[----:B------:R-:W-:-:S07]  /*175d0*/  IMAD.MOV.U32 R3, RZ, RZ, R14 ;  /* 0x000000ffff037224 */ /* 0x000fce00078e000e */
[----:B------:R-:W-:Y:S05]  /*175e0*/  WARPSYNC.COLLECTIVE R15, `(.L_x_410) ;  /* 0x000000000f087348 */ /* 0x000fea0003c00000 */
[----:B------:R0:W1:Y:S02]  /*175f0*/  SHFL.IDX P6, R14, R13, R12, R11 ;  /* 0x0000000c0d0e7389 */ /* 0x00006400000c000b */
[----:B01----:R-:W-:Y:S01]  /*17600*/  ENDCOLLECTIVE ;  /* 0x000000000000791b */ /* 0x003fe20003800000 */
.L_x_410:
        /* <DEDUP_REMOVED lines=17> */
.L_x_411:
[----:B------:R-:W-:Y:S02]  /*17720*/  IMAD.MOV.U32 R13, RZ, RZ, R5 ;  /* 0x000000ffff0d7224 */ /* 0x000fe400078e0005 */
[----:B------:R-:W-:Y:S02]  /*17730*/  IMAD.MOV.U32 R12, RZ, RZ, 0x6 ;  /* 0x00000006ff0c7424 */ /* 0x000fe400078e00ff */
[----:B------:R-:W-:-:S07]  /*17740*/  IMAD.MOV.U32 R3, RZ, RZ, R14 ;  /* 0x000000ffff037224 */ /* 0x000fce00078e000e */
[----:B------:R-:W-:Y:S05]  /*17750*/  WARPSYNC.COLLECTIVE R15, `(.L_x_412) ;  /* 0x000000000f087348 */ /* 0x000fea0003c00000 */
[----:B------:R0:W1:Y:S02]  /*17760*/  SHFL.IDX P6, R14, R13, R12, R11 ;  /* 0x0000000c0d0e7389 */ /* 0x00006400000c000b */
[----:B01----:R-:W-:Y:S01]  /*17770*/  ENDCOLLECTIVE ;  /* 0x000000000000791b */ /* 0x003fe20003800000 */
.L_x_412:
        /* <DEDUP_REMOVED lines=12> */
[----:B0-----:R-:W-:-:S12]  /*17840*/  IMAD.MOV.U32 R2, RZ, RZ, R14 ;  /* 0x000000ffff027224 */ /* 0x001fd800078e000e */
[----:B------:R-:W-:Y:S05]  /*17850*/  WARPSYNC.COLLECTIVE R15, `(.L_x_413) ;  /* 0x000000000f087348 */ /* 0x000fea0003c00000 */
[----:B------:R0:W1:Y:S02]  /*17860*/  SHFL.IDX P6, R14, R13, R12, R11 ;  /* 0x0000000c0d0e7389 */ /* 0x00006400000c000b */
[----:B01----:R-:W-:Y:S01]  /*17870*/  ENDCOLLECTIVE ;  /* 0x000000000000791b */ /* 0x003fe20003800000 */
.L_x_413:
[----:B------:R-:W-:Y:S02]  /*17880*/  IMAD.MOV.U32 R13, RZ, RZ, R5 ;  /* 0x000000ffff0d7224 */ /* 0x000fe400078e0005 */
[----:B------:R-:W-:Y:S02]  /*17890*/  IMAD.MOV.U32 R12, RZ, RZ, 0x7 ;  /* 0x00000007ff0c7424 */ /* 0x000fe400078e00ff */
[----:B------:R-:W-:-:S07]  /*178a0*/  IMAD.MOV.U32 R3, RZ, RZ, R14 ;  /* 0x000000ffff037224 */ /* 0x000fce00078e000e */
[----:B------:R-:W-:Y:S05]  /*178b0*/  WARPSYNC.COLLECTIVE R15, `(.L_x_414) ;  /* 0x000000000f087348 */ /* 0x000fea0003c00000 */
[----:B------:R0:W1:Y:S02]  /*178c0*/  SHFL.IDX P6, R14, R13, R12, R11 ;  /* 0x0000000c0d0e7389 */ /* 0x00006400000c000b */
[----:B01----:R-:W-:Y:S01]  /*178d0*/  ENDCOLLECTIVE ;  /* 0x000000000000791b */ /* 0x003fe20003800000 */
.L_x_414:
[----:B------:R-:W-:-:S05]  /*178e0*/  @!P2 IADD3 R3, P3, R27, R3, RZ ;  /* 0x000000031b03a210 */ /* 0x000fca0007f7e0ff */
[----:B------:R-:W-:-:S05]  /*178f0*/  @!P2 IMAD.X R2, RZ, RZ, R2, P3 ;  /* 0x000000ffff02a224 */ /* 0x000fca00018e0602 */
[----:B------:R-:W-:Y:S01]  /*17900*/  @!P2 LOP3.LUT R3, R3, R2, RZ, 0x3c, !PT ;  /* 0x000000020303a212 */ /* 0x000fe200078e3cff */
[----:B------:R-:W-:-:S03]  /*17910*/  IMAD.MOV.U32 R13, RZ, RZ, R0 ;  /* 0x000000ffff0d7224 */ /* 0x000fc600078e0000 */
[----:B------:R-:W-:-:S04]  /*17920*/  @!P2 LOP3.LUT R2, R3, R2, RZ, 0x3c, !PT ;  /* 0x000000020302a212 */ /* 0x000fc800078e3cff */
[----:B------:R-:W-:Y:S01]  /*17930*/  @!P2 LOP3.LUT R3, R3, R2, RZ, 0x3c, !PT ;  /* 0x000000020303a212 */ /* 0x000fe200078e3cff */
[----:B------:R-:W-:-:S04]  /*17940*/  IMAD.MOV.U32 R5, RZ, RZ, R14 ;  /* 0x000000ffff057224 */ /* 0x000fc800078e000e */
[----:B------:R-:W-:Y:S01]  /*17950*/  @!PT LDS RZ, [RZ] ;  /* 0x00000000fffff984 */ /* 0x000fe20000000800 */
[----:B------:R-:W-:Y:S01]  /*17960*/  @!PT LDS RZ, [RZ] ;  /* 0x00000000fffff984 */ /* 0x000fe20000000800 */
[----:B------:R-:W-:Y:S01]  /*17970*/  @!PT LDS RZ, [RZ] ;  /* 0x00000000fffff984 */ /* 0x000fe20000000800 */
[----:B------:R0:W-:Y:S04]  /*17980*/  @!P2 LDGSTS.E.BYPASS.LTC128B.128 [R8+0x23400], desc[UR52][R2.64], !P0 ;  /* 0x234000000208afae */ /* 0x0001e8000c101d74 */
[----:B------:R0:W-:Y:S02]  /*17990*/  @!P2 LDGSTS.E.BYPASS.LTC128B.128 [R8+0x27400], desc[UR52][R2.64+0x80], !P1 ;  /* 0x274000800208afae */ /* 0x0001e4000c901d74 */
[----:B0-----:R-:W-:Y:S05]  /*179a0*/  WARPSYNC.COLLECTIVE R15, `(.L_x_415) ;  /* 0x000000000f087348 */ /* 0x001fea0003c00000 */
[----:B------:R1:W2:Y:S02]  /*179b0*/  SHFL.IDX P6, R14, R13, R12, R11 ;  /* 0x0000000c0d0e7389 */ /* 0x0002a400000c000b */
[----:B012---:R-:W-:Y:S01]  /*179c0*/  ENDCOLLECTIVE ;  /* 0x000000000000791b */ /* 0x007fe20003800000 */
.L_x_415:
[----:B------:R-:W-:Y:S05]  /*179d0*/  BRA `(.L_x_416) ;  /* 0xffffffa400147947 */ /* 0x000fea000383ffff */
.L_x_303:
[----:B0-----:R0:W1:Y:S02]  /*179e0*/  SYNCS.PHASECHK.TRANS64.TRYWAIT P1, [R17+URZ+0x38820], R0 ;  /* 0x03882000110075a7 */ /* 0x001064000802017f */
[----:B-1----:R-:W-:Y:S05]  /*179f0*/  @!P1 NANOSLEEP.SYNCS 0x989680 ;  /* 0x009896800000995d */ /* 0x002fea0003900000 */
[----:B------:R-:W1:Y:S02]  /*17a00*/  @!P1 SYNCS.PHASECHK.TRANS64 P1, [R17+URZ+0x38820], R0 ;  /* 0x03882000110095a7 */ /* 0x000e64000802007f */
[----:B-1----:R-:W-:Y:S05]  /*17a10*/  @!P1 BRA `(.L_x_303) ;  /* 0xfffffffc00f09947 */ /* 0x002fea000383ffff */
[----:B------:R-:W-:Y:S05]  /*17a20*/  BRA `(.L_x_417) ;  /* 0xffffffa4008c7947 */ /* 0x000fea000383ffff */
.L_x_307:
[----:B0-----:R0:W1:Y:S02]  /*17a30*/  SYNCS.PHASECHK.TRANS64.TRYWAIT P0, [R0+URZ+0x38880], R20 ;  /* 0x03888014000075a7 */ /* 0x001064000800017f */
[----:B-1----:R-:W-:Y:S05]  /*17a40*/  @!P0 NANOSLEEP.SYNCS 0x989680 ;  /* 0x009896800000895d */ /* 0x002fea0003900000 */
[----:B------:R-:W1:Y:S02]  /*17a50*/  @!P0 SYNCS.PHASECHK.TRANS64 P0, [R0+URZ+0x38880], R20 ;  /* 0x03888014000085a7 */ /* 0x000e64000800007f */
[----:B-1----:R-:W-:Y:S05]  /*17a60*/  @!P0 BRA `(.L_x_307) ;  /* 0xfffffffc00f08947 */ /* 0x002fea000383ffff */
[----:B------:R-:W-:Y:S05]  /*17a70*/  BRA `(.L_x_418) ;  /* 0xffffffa8003c7947 */ /* 0x000fea000383ffff */
.L_x_308:
        /* <DEDUP_REMOVED lines=8> */
.L_x_420:
[----:B------:R-:W-:Y:S05]  /*17b00*/  BSYNC B0 ;  /* 0x0000000000007941 */ /* 0x000fea0003800000 */
.L_x_419:
[----:B------:R-:W-:Y:S02]  /*17b10*/  IMAD.MOV.U32 R13, RZ, RZ, R8 ;  /* 0x000000ffff0d7224 */ /* 0x000fe400078e0008 */
[----:B------:R-:W-:Y:S02]  /*17b20*/  IMAD.MOV.U32 R12, RZ, RZ, RZ ;  /* 0x000000ffff0c7224 */ /* 0x000fe400078e00ff */
[----:B------:R-:W-:Y:S02]  /*17b30*/  IMAD.MOV.U32 R11, RZ, RZ, 0x181f ;  /* 0x0000181fff0b7424 */ /* 0x000fe400078e00ff */
[----:B------:R-:W-:Y:S02]  /*17b40*/  IMAD.MOV.U32 R15, RZ, RZ, -0x1 ;  /* 0xffffffffff0f7424 */ /* 0x000fe400078e00ff */
[----:B------:R-:W-:Y:S02]  /*17b50*/  IMAD.MOV.U32 R3, RZ, RZ, R14 ;  /* 0x000000ffff037224 */ /* 0x000fe400078e000e */
[----:B------:R-:W-:-:S07]  /*17b60*/  IMAD.IADD R4, R17, 0x1, R4 ;  /* 0x0000000111047824 */ /* 0x000fce00078e0204 */
[----:B------:R-:W-:Y:S05]  /*17b70*/  WARPSYNC.COLLECTIVE R15, `(.L_x_421) ;  /* 0x000000000f087348 */ /* 0x000fea0003c00000 */
[----:B------:R0:W1:Y:S02]  /*17b80*/  SHFL.IDX P6, R14, R13, R12, R11 ;  /* 0x0000000c0d0e7389 */ /* 0x00006400000c000b */
[----:B01----:R-:W-:Y:S01]  /*17b90*/  ENDCOLLECTIVE ;  /* 0x000000000000791b */ /* 0x003fe20003800000 */
.L_x_421:
[----:B------:R-:W-:Y:S02]  /*17ba0*/  IMAD.MOV.U32 R13, RZ, RZ, R7 ;  /* 0x000000ffff0d7224 */ /* 0x000fe400078e0007 */
[----:B------:R-:W-:Y:S02]  /*17bb0*/  IMAD.MOV.U32 R12, RZ, RZ, 0x1 ;  /* 0x00000001ff0c7424 */ /* 0x000fe400078e00ff */
[----:B------:R-:W-:-:S07]  /*17bc0*/  IMAD.MOV.U32 R2, RZ, RZ, R14 ;  /* 0x000000ffff027224 */ /* 0x000fce00078e000e */
[----:B------:R-:W-:Y:S05]  /*17bd0*/  WARPSYNC.COLLECTIVE R15, `(.L_x_422) ;  /* 0x000000000f087348 */ /* 0x000fea0003c00000 */
[----:B------:R0:W1:Y:S02]  /*17be0*/  SHFL.IDX P6, R14, R13, R12, R11 ;  /* 0x0000000c0d0e7389 */ /* 0x00006400000c000b */
[----:B01----:R-:W-:Y:S01]  /*17bf0*/  ENDCOLLECTIVE ;  /* 0x000000000000791b */ /* 0x003fe20003800000 */
.L_x_422:
[----:B------:R-:W-:-:S05]  /*17c00*/  IADD3 R2, P0, R27, R2, RZ ;  /* 0x000000021b027210 */ /* 0x000fca0007f1e0ff */
[----:B------:R-:W-:-:S05]  /*17c10*/  IMAD.X R3, RZ, RZ, R3, P0 ;  /* 0x000000ffff037224 */ /* 0x000fca00000e0603 */
[----:B------:R-:W-:Y:S01]  /*17c20*/  @!PT LDS RZ, [RZ] ;  /* 0x00000000fffff984 */ /* 0x000fe20000000800 */
[----:B------:R-:W-:Y:S01]  /*17c30*/  @!PT LDS RZ, [RZ] ;  /* 0x00000000fffff984 */ /* 0x000fe20000000800 */
[----:B------:R-:W-:Y:S01]  /*17c40*/  @!PT LDS RZ, [RZ] ;  /* 0x00000000fffff984 */ /* 0x000fe20000000800 */
[----:B------:R-:W-:Y:S01]  /*17c50*/  LDGSTS.E.BYPASS.LTC128B.128 [R4+0x10400], desc[UR52][R2.64], !P3 ;  /* 0x1040000002047fae */ /* 0x000fe2000d901d74 */
[----:B------:R-:W-:-:S03]  /*17c60*/  IMAD.MOV.U32 R13, RZ, RZ, R8 ;  /* 0x000000ffff0d7224 */ /* 0x000fc600078e0008 */
[----:B------:R0:W-:Y:S02]  /*17c70*/  LDGSTS.E.BYPASS.LTC128B.128 [R4+0x14400], desc[UR52][R2.64+0x80], !P2 ;  /* 0x1440008002047fae */ /* 0x0001e4000d101d74 */
[----:B0-----:R-:W-:-:S07]  /*17c80*/  IMAD.MOV.U32 R3, RZ, RZ, R14 ;  /* 0x000000ffff037224 */ /* 0x001fce00078e000e */
[----:B------:R-:W-:Y:S05]  /*17c90*/  WARPSYNC.COLLECTIVE R15, `(.L_x_423) ;  /* 0x000000000f087348 */ /* 0x000fea0003c00000 */
[----:B------:R0:W1:Y:S02]  /*17ca0*/  SHFL.IDX P6, R14, R13, R12, R11 ;  /* 0x0000000c0d0e7389 */ /* 0x00006400000c000b */
[----:B01----:R-:W-:Y:S01]  /*17cb0*/  ENDCOLLECTIVE ;  /* 0x000000000000791b */ /* 0x003fe20003800000 */
.L_x_423:
[----:B------:R-:W-:Y:S02]  /*17cc0*/  IMAD.MOV.U32 R13, RZ, RZ, R7 ;  /* 0x000000ffff0d7224 */ /* 0x000fe400078e0007 */
[----:B------:R-:W-:Y:S02]  /*17cd0*/  IMAD.MOV.U32 R12, RZ, RZ, 0x2 ;  /* 0x00000002ff0c7424 */ /* 0x000fe400078e00ff */
[----:B------:R-:W-:-:S07]  /*17ce0*/  IMAD.MOV.U32 R2, RZ, RZ, R14 ;  /* 0x000000ffff027224 */ /* 0x000fce00078e000e */
[----:B------:R-:W-:Y:S05]  /*17cf0*/  WARPSYNC.COLLECTIVE R15, `(.L_x_424) ;  /* 0x000000000f087348 */ /* 0x000fea0003c00000 */
[----:B------:R0:W1:Y:S02]  /*17d00*/  SHFL.IDX P6, R14, R13, R12, R11 ;  /* 0x0000000c0d0e7389 */ /* 0x00006400000c000b */
[----:B01----:R-:W-:Y:S01]  /*17d10*/  ENDCOLLECTIVE ;  /* 0x000000000000791b */ /* 0x003fe20003800000 */
.L_x_424:
        /* <DEDUP_REMOVED lines=12> */
.L_x_425:
[----:B------:R-:W-:Y:S02]  /*17de0*/  IMAD.MOV.U32 R13, RZ, RZ, R7 ;  /* 0x000000ffff0d7224 */ /* 0x000fe400078e0007 */
[----:B------:R-:W-:Y:S02]  /*17df0*/  IMAD.MOV.U32 R12, RZ, RZ, 0x3 ;  /* 0x00000003ff0c7424 */ /* 0x000fe400078e00ff */
[----:B------:R-:W-:-:S07]  /*17e00*/  IMAD.MOV.U32 R2, RZ, RZ, R14 ;  /* 0x000000ffff027224 */ /* 0x000fce00078e000e */
[----:B------:R-:W-:Y:S05]  /*17e10*/  WARPSYNC.COLLECTIVE R15, `(.L_x_426) ;  /* 0x000000000f087348 */ /* 0x000fea0003c00000 */
[----:B------:R0:W1:Y:S02]  /*17e20*/  SHFL.IDX P6, R14, R13, R12, R11 ;  /* 0x0000000c0d0e7389 */ /* 0x00006400000c000b */
[----:B01----:R-:W-:Y:S01]  /*17e30*/  ENDCOLLECTIVE ;  /* 0x000000000000791b */ /* 0x003fe20003800000 */
.L_x_426:
        /* <DEDUP_REMOVED lines=12> */
.L_x_427:
[----:B------:R-:W-:Y:S02]  /*17f00*/  IMAD.MOV.U32 R13, RZ, RZ, R7 ;  /* 0x000000ffff0d7224 */ /* 0x000fe400078e0007 */
[----:B------:R-:W-:Y:S02]  /*17f10*/  IMAD.MOV.U32 R12, RZ, RZ, 0x4 ;  /* 0x00000004ff0c7424 */ /* 0x000fe400078e00ff */
[----:B------:R-:W-:-:S07]  /*17f20*/  IMAD.MOV.U32 R2, RZ, RZ, R14 ;  /* 0x000000ffff027224 */ /* 0x000fce00078e000e */
[----:B------:R-:W-:Y:S05]  /*17f30*/  WARPSYNC.COLLECTIVE R15, `(.L_x_428) ;  /* 0x000000000f087348 */ /* 0x000fea0003c00000 */
[----:B------:R0:W1:Y:S02]  /*17f40*/  SHFL.IDX P6, R14, R13, R12, R11 ;  /* 0x0000000c0d0e7389 */ /* 0x00006400000c000b */
[----:B01----:R-:W-:Y:S01]  /*17f50*/  ENDCOLLECTIVE ;  /* 0x000000000000791b */ /* 0x003fe20003800000 */
.L_x_428:
        /* <DEDUP_REMOVED lines=12> */
.L_x_429:
[----:B------:R-:W-:Y:S02]  /*18020*/  IMAD.MOV.U32 R13, RZ, RZ, R7 ;  /* 0x000000ffff0d7224 */ /* 0x000fe400078e0007 */
[----:B------:R-:W-:Y:S02]  /*18030*/  IMAD.MOV.U32 R12, RZ, RZ, 0x5 ;  /* 0x00000005ff0c7424 */ /* 0x000fe400078e00ff */
[----:B------:R-:W-:-:S07]  /*18040*/  IMAD.MOV.U32 R2, RZ, RZ, R14 ;  /* 0x000000ffff027224 */ /* 0x000fce00078e000e */
[----:B------:R-:W-:Y:S05]  /*18050*/  WARPSYNC.COLLECTIVE R15, `(.L_x_430) ;  /* 0x000000000f087348 */ /* 0x000fea0003c00000 */
[----:B------:R0:W1:Y:S02]  /*18060*/  SHFL.IDX P6, R14, R13, R12, R11 ;  /* 0x0000000c0d0e7389 */ /* 0x00006400000c000b */
[----:B01----:R-:W-:Y:S01]  /*18070*/  ENDCOLLECTIVE ;  /* 0x000000000000791b */ /* 0x003fe20003800000 */
.L_x_430:
        /* <DEDUP_REMOVED lines=12> */
.L_x_431:
[----:B------:R-:W-:Y:S02]  /*18140*/  IMAD.MOV.U32 R13, RZ, RZ, R7 ;  /* 0x000000ffff0d7224 */ /* 0x000fe400078e0007 */
[----:B------:R-:W-:Y:S02]  /*18150*/  IMAD.MOV.U32 R12, RZ, RZ, 0x6 ;  /* 0x00000006ff0c7424 */ /* 0x000fe400078e00ff */
[----:B------:R-:W-:-:S07]  /*18160*/  IMAD.MOV.U32 R2, RZ, RZ, R14 ;  /* 0x000000ffff027224 */ /* 0x000fce00078e000e */
[----:B------:R-:W-:Y:S05]  /*18170*/  WARPSYNC.COLLECTIVE R15, `(.L_x_432) ;  /* 0x000000000f087348 */ /* 0x000fea0003c00000 */
[----:B------:R0:W1:Y:S02]  /*18180*/  SHFL.IDX P6, R14, R13, R12, R11 ;  /* 0x0000000c0d0e7389 */ /* 0x00006400000c000b */
[----:B01----:R-:W-:Y:S01]  /*18190*/  ENDCOLLECTIVE ;  /* 0x000000000000791b */ /* 0x003fe20003800000 */
.L_x_432:
        /* <DEDUP_REMOVED lines=12> */
.L_x_433:
[----:B------:R-:W-:Y:S02]  /*18260*/  IMAD.MOV.U32 R13, RZ, RZ, R7 ;  /* 0x000000ffff0d7224 */ /* 0x000fe400078e0007 */
[----:B------:R-:W-:Y:S02]  /*18270*/  IMAD.MOV.U32 R12, RZ, RZ, 0x7 ;  /* 0x00000007ff0c7424 */ /* 0x000fe400078e00ff */
[----:B------:R-:W-:-:S07]  /*18280*/  IMAD.MOV.U32 R2, RZ, RZ, R14 ;  /* 0x000000ffff027224 */ /* 0x000fce00078e000e */
[----:B------:R-:W-:Y:S05]  /*18290*/  WARPSYNC.COLLECTIVE R15, `(.L_x_434) ;  /* 0x000000000f087348 */ /* 0x000fea0003c00000 */
[----:B------:R0:W1:Y:S02]  /*182a0*/  SHFL.IDX P6, R14, R13, R12, R11 ;  /* 0x0000000c0d0e7389 */ /* 0x00006400000c000b */
[----:B01----:R-:W-:Y:S01]  /*182b0*/  ENDCOLLECTIVE ;  /* 0x000000000000791b */ /* 0x003fe20003800000 */
.L_x_434:
        /* <DEDUP_REMOVED lines=12> */
.L_x_435:
[----:B------:R-:W-:Y:S01]  /*18380*/  IMAD.MOV.U32 R2, RZ, RZ, R14 ;  /* 0x000000ffff027224 */ /* 0x000fe200078e000e */
[----:B------:R-:W-:Y:S06]  /*18390*/  BRA `(.L_x_436) ;  /* 0xffffffa400107947 */ /* 0x000fec000383ffff */
.L_x_313:
[----:B---3--:R3:W4:Y:S02]  /*183a0*/  SYNCS.PHASECHK.TRANS64.TRYWAIT P0, [R0+URZ+0x38840], R20 ;  /* 0x03884014000075a7 */ /* 0x008724000800017f */
[----:B----4-:R-:W-:Y:S05]  /*183b0*/  @!P0 NANOSLEEP.SYNCS 0x989680 ;  /* 0x009896800000895d */ /* 0x010fea0003900000 */
[----:B------:R-:W4:Y:S02]  /*183c0*/  @!P0 SYNCS.PHASECHK.TRANS64 P0, [R0+URZ+0x38840], R20 ;  /* 0x03884014000085a7 */ /* 0x000f24000800007f */
[----:B----4-:R-:W-:Y:S05]  /*183d0*/  @!P0 BRA `(.L_x_313) ;  /* 0xfffffffc00f08947 */ /* 0x010fea000383ffff */
[----:B------:R-:W-:Y:S05]  /*183e0*/  BRA `(.L_x_437) ;  /* 0xffffffa400647947 */ /* 0x000fea000383ffff */
.L_x_314:
[----:B------:R-:W-:Y:S01]  /*183f0*/  BSSY B0, `(.L_x_438) ;  /* 0x0000008000007945 */ /* 0x000fe20003800000 */
[----:B------:R-:W-:Y:S02]  /*18400*/  IMAD.MOV.U32 R13, RZ, RZ, R5 ;  /* 0x000000ffff0d7224 */ /* 0x000fe400078e0005 */
[----:B------:R-:W-:Y:S02]  /*18410*/  IMAD.MOV.U32 R12, RZ, RZ, RZ ;  /* 0x000000ffff0c7224 */ /* 0x000fe400078e00ff */
[----:B------:R-:W-:Y:S02]  /*18420*/  IMAD.MOV.U32 R11, RZ, RZ, 0x181f ;  /* 0x0000181fff0b7424 */ /* 0x000fe400078e00ff */
[----:B------:R-:W-:-:S07]  /*18430*/  IMAD.MOV.U32 R15, RZ, RZ, -0x1 ;  /* 0xffffffffff0f7424 */ /* 0x000fce00078e00ff */
[----:B0-23--:R-:W-:Y:S05]  /*18440*/  WARPSYNC.COLLECTIVE R15, `(.L_x_439) ;  /* 0x000000000f087348 */ /* 0x00dfea0003c00000 */
[----:B------:R1:W4:Y:S02]  /*18450*/  SHFL.IDX P6, R14, R13, R12, R11 ;  /* 0x0000000c0d0e7389 */ /* 0x00032400000c000b */
[----:B01234-:R-:W-:Y:S01]  /*18460*/  ENDCOLLECTIVE ;  /* 0x000000000000791b */ /* 0x01ffe20003800000 */
.L_x_439:
[----:B------:R-:W-:Y:S05]  /*18470*/  BSYNC B0 ;  /* 0x0000000000007941 */ /* 0x000fea0003800000 */
.L_x_438:
        /* <DEDUP_REMOVED lines=8> */
.L_x_440:
[----:B------:R-:W-:Y:S02]  /*18500*/  IMAD.MOV.U32 R13, RZ, RZ, R5 ;  /* 0x000000ffff0d7224 */ /* 0x000fe400078e0005 */
[----:B------:R-:W-:Y:S02]  /*18510*/  IMAD.MOV.U32 R12, RZ, RZ, 0x1 ;  /* 0x00000001ff0c7424 */ /* 0x000fe400078e00ff */
[----:B------:R-:W-:-:S07]  /*18520*/  IMAD.MOV.U32 R2, RZ, RZ, R14 ;  /* 0x000000ffff027224 */ /* 0x000fce00078e000e */
[----:B------:R-:W-:Y:S05]  /*18530*/  WARPSYNC.COLLECTIVE R15, `(.L_x_441) ;  /* 0x000000000f087348 */ /* 0x000fea0003c00000 */
[----:B------:R0:W1:Y:S02]  /*18540*/  SHFL.IDX P6, R14, R13, R12, R11 ;  /* 0x0000000c0d0e7389 */ /* 0x00006400000c000b */
[----:B01----:R-:W-:Y:S01]  /*18550*/  ENDCOLLECTIVE ;  /* 0x000000000000791b */ /* 0x003fe20003800000 */
.L_x_441:
        /* <DEDUP_REMOVED lines=12> */
.L_x_442:
[----:B------:R-:W-:Y:S02]  /*18620*/  IMAD.MOV.U32 R13, RZ, RZ, R5 ;  /* 0x000000ffff0d7224 */ /* 0x000fe400078e0005 */
[----:B------:R-:W-:Y:S02]  /*18630*/  IMAD.MOV.U32 R12, RZ, RZ, 0x2 ;  /* 0x00000002ff0c7424 */ /* 0x000fe400078e00ff */
[----:B------:R-:W-:-:S07]  /*18640*/  IMAD.MOV.U32 R2, RZ, RZ, R14 ;  /* 0x000000ffff027224 */ /* 0x000fce00078e000e */
[----:B------:R-:W-:Y:S05]  /*18650*/  WARPSYNC.COLLECTIVE R15, `(.L_x_443) ;  /* 0x000000000f087348 */ /* 0x000fea0003c00000 */
[----:B------:R0:W1:Y:S02]  /*18660*/  SHFL.IDX P6, R14, R13, R12, R11 ;  /* 0x0000000c0d0e7389 */ /* 0x00006400000c000b */
[----:B01----:R-:W-:Y:S01]  /*18670*/  ENDCOLLECTIVE ;  /* 0x000000000000791b */ /* 0x003fe20003800000 */
.L_x_443:
        /* <DEDUP_REMOVED lines=12> */
.L_x_444:
[----:B------:R-:W-:Y:S02]  /*18740*/  IMAD.MOV.U32 R13, RZ, RZ, R5 ;  /* 0x000000ffff0d7224 */ /* 0x000fe400078e0005 */
[----:B------:R-:W-:Y:S02]  /*18750*/  IMAD.MOV.U32 R12, RZ, RZ, 0x3 ;  /* 0x00000003ff0c7424 */ /* 0x000fe400078e00ff */
[----:B------:R-:W-:-:S07]  /*18760*/  IMAD.MOV.U32 R2, RZ, RZ, R14 ;  /* 0x000000ffff027224 */ /* 0x000fce00078e000e */
[----:B------:R-:W-:Y:S05]  /*18770*/  WARPSYNC.COLLECTIVE R15, `(.L_x_445) ;  /* 0x000000000f087348 */ /* 0x000fea0003c00000 */
[----:B------:R0:W1:Y:S02]  /*18780*/  SHFL.IDX P6, R14, R13, R12, R11 ;  /* 0x0000000c0d0e7389 */ /* 0x00006400000c000b */
[----:B01----:R-:W-:Y:S01]  /*18790*/  ENDCOLLECTIVE ;  /* 0x000000000000791b */ /* 0x003fe20003800000 */
.L_x_445:
        /* <DEDUP_REMOVED lines=12> */
.L_x_446:
[----:B------:R-:W-:Y:S02]  /*18860*/  IMAD.MOV.U32 R13, RZ, RZ, R5 ;  /* 0x000000ffff0d7224 */ /* 0x000fe400078e0005 */
[----:B------:R-:W-:Y:S02]  /*18870*/  IMAD.MOV.U32 R12, RZ, RZ, 0x4 ;  /* 0x00000004ff0c7424 */ /* 0x000fe400078e00ff */
[----:B------:R-:W-:-:S07]  /*18880*/  IMAD.MOV.U32 R2, RZ, RZ, R14 ;  /* 0x000000ffff027224 */ /* 0x000fce00078e000e */
[----:B------:R-:W-:Y:S05]  /*18890*/  WARPSYNC.COLLECTIVE R15, `(.L_x_447) ;  /* 0x000000000f087348 */ /* 0x000fea0003c00000 */
[----:B------:R0:W1:Y:S02]  /*188a0*/  SHFL.IDX P6, R14, R13, R12, R11 ;  /* 0x0000000c0d0e7389 */ /* 0x00006400000c000b */
[----:B01----:R-:W-:Y:S01]  /*188b0*/  ENDCOLLECTIVE ;  /* 0x000000000000791b */ /* 0x003fe20003800000 */
.L_x_447:
        /* <DEDUP_REMOVED lines=12> */
.L_x_448:
[----:B------:R-:W-:Y:S02]  /*18980*/  IMAD.MOV.U32 R13, RZ, RZ, R5 ;  /* 0x000000ffff0d7224 */ /* 0x000fe400078e0005 */
[----:B------:R-:W-:Y:S02]  /*18990*/  IMAD.MOV.U32 R12, RZ, RZ, 0x5 ;  /* 0x00000005ff0c7424 */ /* 0x000fe400078e00ff */
[----:B------:R-:W-:-:S07]  /*189a0*/  IMAD.MOV.U32 R2, RZ, RZ, R14 ;  /* 0x000000ffff027224 */ /* 0x000fce00078e000e */
[----:B------:R-:W-:Y:S05]  /*189b0*/  WARPSYNC.COLLECTIVE R15, `(.L_x_449) ;  /* 0x000000000f087348 */ /* 0x000fea0003c00000 */
[----:B------:R0:W1:Y:S02]  /*189c0*/  SHFL.IDX P6, R14, R13, R12, R11 ;  /* 0x0000000c0d0e7389 */ /* 0x00006400000c000b */
[----:B01----:R-:W-:Y:S01]  /*189d0*/  ENDCOLLECTIVE ;  /* 0x000000000000791b */ /* 0x003fe20003800000 */
.L_x_449:
        /* <DEDUP_REMOVED lines=12> */
.L_x_450:
[----:B------:R-:W-:Y:S02]  /*18aa0*/  IMAD.MOV.U32 R13, RZ, RZ, R5 ;  /* 0x000000ffff0d7224 */ /* 0x000fe400078e0005 */
[----:B------:R-:W-:Y:S02]  /*18ab0*/  IMAD.MOV.U32 R12, RZ, RZ, 0x6 ;  /* 0x00000006ff0c7424 */ /* 0x000fe400078e00ff */
[----:B------:R-:W-:-:S07]  /*18ac0*/  IMAD.MOV.U32 R2, RZ, RZ, R14 ;  /* 0x000000ffff027224 */ /* 0x000fce00078e000e */
[----:B------:R-:W-:Y:S05]  /*18ad0*/  WARPSYNC.COLLECTIVE R15, `(.L_x_451) ;  /* 0x000000000f087348 */ /* 0x000fea0003c00000 */
[----:B------:R0:W1:Y:S02]  /*18ae0*/  SHFL.IDX P6, R14, R13, R12, R11 ;  /* 0x0000000c0d0e7389 */ /* 0x00006400000c000b */
[----:B01----:R-:W-:Y:S01]  /*18af0*/  ENDCOLLECTIVE ;  /* 0x000000000000791b */ /* 0x003fe20003800000 */
.L_x_451:
        /* <DEDUP_REMOVED lines=12> */
.L_x_452:
[----:B------:R-:W-:Y:S02]  /*18bc0*/  IMAD.MOV.U32 R13, RZ, RZ, R5 ;  /* 0x000000ffff0d7224 */ /* 0x000fe400078e0005 */
[----:B------:R-:W-:Y:S02]  /*18bd0*/  IMAD.MOV.U32 R12, RZ, RZ, 0x7 ;  /* 0x00000007ff0c7424 */ /* 0x000fe400078e00ff */
[----:B------:R-:W-:-:S07]  /*18be0*/  IMAD.MOV.U32 R2, RZ, RZ, R14 ;  /* 0x000000ffff027224 */ /* 0x000fce00078e000e */
[----:B------:R-:W-:Y:S05]  /*18bf0*/  WARPSYNC.COLLECTIVE R15, `(.L_x_453) ;  /* 0x000000000f087348 */ /* 0x000fea0003c00000 */
[----:B------:R0:W1:Y:S02]  /*18c00*/  SHFL.IDX P6, R14, R13, R12, R11 ;  /* 0x0000000c0d0e7389 */ /* 0x00006400000c000b */
[----:B01----:R-:W-:Y:S01]  /*18c10*/  ENDCOLLECTIVE ;  /* 0x000000000000791b */ /* 0x003fe20003800000 */
.L_x_453:
        /* <DEDUP_REMOVED lines=12> */
.L_x_454:
[----:B------:R-:W-:Y:S01]  /*18ce0*/  IMAD.MOV.U32 R2, RZ, RZ, R14 ;  /* 0x000000ffff027224 */ /* 0x000fe200078e000e */
[----:B------:R-:W-:Y:S06]  /*18cf0*/  BRA `(.L_x_455) ;  /* 0xffffffa000307947 */ /* 0x000fec000383ffff */
.L_x_319:
[----:B0-----:R0:W2:Y:S02]  /*18d00*/  SYNCS.PHASECHK.TRANS64.TRYWAIT P2, [R0+URZ+0x38870], R3 ;  /* 0x03887003000075a7 */ /* 0x0010a4000804017f */
[----:B--2---:R-:W-:Y:S05]  /*18d10*/  @!P2 NANOSLEEP.SYNCS 0x989680 ;  /* 0x009896800000a95d */ /* 0x004fea0003900000 */
[----:B------:R-:W2:Y:S02]  /*18d20*/  @!P2 SYNCS.PHASECHK.TRANS64 P2, [R0+URZ+0x38870], R3 ;  /* 0x038870030000a5a7 */ /* 0x000ea4000804007f */
[----:B--2---:R-:W-:Y:S05]  /*18d30*/  @!P2 BRA `(.L_x_319) ;  /* 0xfffffffc00f0a947 */ /* 0x004fea000383ffff */
[----:B------:R-:W-:Y:S05]  /*18d40*/  BRA `(.L_x_456) ;  /* 0xffffffa000987947 */ /* 0x000fea000383ffff */
.L_x_321:
[----:B0-----:R0:W2:Y:S02]  /*18d50*/  SYNCS.PHASECHK.TRANS64.TRYWAIT P2, [R0+URZ+0x38860], R5 ;  /* 0x03886005000075a7 */ /* 0x0010a4000804017f */
[----:B--2---:R-:W-:Y:S05]  /*18d60*/  @!P2 NANOSLEEP.SYNCS 0x989680 ;  /* 0x009896800000a95d */ /* 0x004fea0003900000 */
[----:B------:R-:W2:Y:S02]  /*18d70*/  @!P2 SYNCS.PHASECHK.TRANS64 P2, [R0+URZ+0x38860], R5 ;  /* 0x038860050000a5a7 */ /* 0x000ea4000804007f */
[----:B--2---:R-:W-:Y:S05]  /*18d80*/  @!P2 BRA `(.L_x_321) ;  /* 0xfffffffc00f0a947 */ /* 0x004fea000383ffff */
[----:B------:R-:W-:Y:S05]  /*18d90*/  BRA `(.L_x_457) ;  /* 0xffffffa000a87947 */ /* 0x000fea000383ffff */
.L_x_329:
[----:B0-----:R0:W1:Y:S02]  /*18da0*/  SYNCS.PHASECHK.TRANS64.TRYWAIT P1, [R2+URZ+0x38870], R3 ;  /* 0x03887003020075a7 */ /* 0x001064000802017f */
[----:B-1----:R-:W-:Y:S05]  /*18db0*/  @!P1 NANOSLEEP.SYNCS 0x989680 ;  /* 0x009896800000995d */ /* 0x002fea0003900000 */
[----:B------:R-:W1:Y:S02]  /*18dc0*/  @!P1 SYNCS.PHASECHK.TRANS64 P1, [R2+URZ+0x38870], R3 ;  /* 0x03887003020095a7 */ /* 0x000e64000802007f */
[----:B-1----:R-:W-:Y:S05]  /*18dd0*/  @!P1 BRA `(.L_x_329) ;  /* 0xfffffffc00f09947 */ /* 0x002fea000383ffff */
[----:B------:R-:W-:Y:S05]  /*18de0*/  BRA `(.L_x_458) ;  /* 0xffffffac00607947 */ /* 0x000fea000383ffff */
.L_x_331:
[----:B0-----:R0:W1:Y:S02]  /*18df0*/  SYNCS.PHASECHK.TRANS64.TRYWAIT P1, [R2+URZ+0x38860], R3 ;  /* 0x03886003020075a7 */ /* 0x001064000802017f */
[----:B-1----:R-:W-:Y:S05]  /*18e00*/  @!P1 NANOSLEEP.SYNCS 0x989680 ;  /* 0x009896800000995d */ /* 0x002fea0003900000 */
[----:B------:R-:W1:Y:S02]  /*18e10*/  @!P1 SYNCS.PHASECHK.TRANS64 P1, [R2+URZ+0x38860], R3 ;  /* 0x03886003020095a7 */ /* 0x000e64000802007f */
[----:B-1----:R-:W-:Y:S05]  /*18e20*/  @!P1 BRA `(.L_x_331) ;  /* 0xfffffffc00f09947 */ /* 0x002fea000383ffff */
[----:B------:R-:W-:Y:S05]  /*18e30*/  BRA `(.L_x_459) ;  /* 0xffffffac006c7947 */ /* 0x000fea000383ffff */
.L_x_343:
[----:B0-----:R0:W1:Y:S02]  /*18e40*/  SYNCS.PHASECHK.TRANS64.TRYWAIT P0, [R7+URZ+0x38820], R0 ;  /* 0x03882000070075a7 */ /* 0x001064000800017f */
[----:B-1----:R-:W-:Y:S05]  /*18e50*/  @!P0 NANOSLEEP.SYNCS 0x989680 ;  /* 0x009896800000895d */ /* 0x002fea0003900000 */
[----:B------:R-:W1:Y:S02]  /*18e60*/  @!P0 SYNCS.PHASECHK.TRANS64 P0, [R7+URZ+0x38820], R0 ;  /* 0x03882000070085a7 */ /* 0x000e64000800007f */
[----:B-1----:R-:W-:Y:S05]  /*18e70*/  @!P0 BRA `(.L_x_343) ;  /* 0xfffffffc00f08947 */ /* 0x002fea000383ffff */
[----:B------:R-:W-:Y:S05]  /*18e80*/  BRA `(.L_x_460) ;  /* 0xffffffc000d87947 */ /* 0x000fea000383ffff */
.L_x_344:
[----:B------:R-:W1:Y:S01]  /*18e90*/  S2R R2, SR_TID.X ;  /* 0x0000000000027919 */ /* 0x000e620000002100 */
[----:B------:R-:W-:Y:S01]  /*18ea0*/  BSSY B0, `(.L_x_461) ;  /* 0x000000a000007945 */ /* 0x000fe20003800000 */
[----:B------:R-:W-:Y:S02]  /*18eb0*/  IMAD.MOV.U32 R12, RZ, RZ, RZ ;  /* 0x000000ffff0c7224 */ /* 0x000fe400078e00ff */
[----:B------:R-:W-:Y:S02]  /*18ec0*/  IMAD.MOV.U32 R11, RZ, RZ, 0x1f ;  /* 0x0000001fff0b7424 */ /* 0x000fe400078e00ff */
[----:B------:R-:W-:Y:S01]  /*18ed0*/  IMAD.MOV.U32 R15, RZ, RZ, -0x1 ;  /* 0xffffffffff0f7424 */ /* 0x000fe200078e00ff */
[----:B-1----:R-:W-:-:S04]  /*18ee0*/  SHF.R.U32.HI R2, RZ, 0x5, R2 ;  /* 0x00000005ff027819 */ /* 0x002fc80000011602 */
[----:B------:R-:W-:-:S05]  /*18ef0*/  LOP3.LUT R2, R2, 0x3, RZ, 0xc0, !PT ;  /* 0x0000000302027812 */ /* 0x000fca00078ec0ff */
[----:B------:R-:W-:-:S07]  /*18f00*/  IMAD.MOV.U32 R13, RZ, RZ, R2 ;  /* 0x000000ffff0d7224 */ /* 0x000fce00078e0002 */
[----:B0-----:R-:W-:Y:S05]  /*18f10*/  WARPSYNC.COLLECTIVE R15, `(.L_x_462) ;  /* 0x000000000f087348 */ /* 0x001fea0003c00000 */
[----:B------:R1:W2:Y:S02]  /*18f20*/  SHFL.IDX P6, R14, R13, R12, R11 ;  /* 0x0000000c0d0e7389 */ /* 0x0002a400000c000b */
[----:B012---:R-:W-:Y:S01]  /*18f30*/  ENDCOLLECTIVE ;  /* 0x000000000000791b */ /* 0x007fe20003800000 */
.L_x_462:
[----:B------:R-:W-:Y:S05]  /*18f40*/  BSYNC B0 ;  /* 0x0000000000007941 */ /* 0x000fea0003800000 */
.L_x_461:
[----:B------:R-:W-:Y:S05]  /*18f50*/  BRA `(.L_x_463) ;  /* 0xffffffc000c07947 */ /* 0x000fea000383ffff */
.L_x_347:
[----:B------:R-:W-:Y:S01]  /*18f60*/  BSSY B1, `(.L_x_464) ;  /* 0x0000006000017945 */ /* 0x000fe20003800000 */
[----:B------:R-:W-:-:S07]  /*18f70*/  IMAD.MOV.U32 R15, RZ, RZ, -0x1 ;  /* 0xffffffffff0f7424 */ /* 0x000fce00078e00ff */
[----:B0-----:R-:W-:Y:S05]  /*18f80*/  WARPSYNC.COLLECTIVE R15, `(.L_x_465) ;  /* 0x000000000f0c7348 */ /* 0x001fea0003c00000 */
[----:B------:R-:W-:Y:S02]  /*18f90*/  ELECT P6, UR62, PT ;  /* 0x00000000003e782f */ /* 0x000fe400038c0000 */
[----:B------:R-:W-:Y:S01]  /*18fa0*/  MOV R14, UR62 ;  /* 0x0000003e000e7c02 */ /* 0x000fe20008000f00 */
[----:B0-----:R-:W-:Y:S10]  /*18fb0*/  ENDCOLLECTIVE ;  /* 0x000000000000791b */ /* 0x001ff40003800000 */
.L_x_465:
[----:B------:R-:W-:Y:S05]  /*18fc0*/  BSYNC B1 ;  /* 0x0000000000017941 */ /* 0x000fea0003800000 */
.L_x_464:
[----:B------:R-:W-:Y:S05]  /*18fd0*/  BRA `(.L_x_466) ;  /* 0xffffffc000b87947 */ /* 0x000fea000383ffff */
.L_x_349:
[----:B0-----:R0:W1:Y:S02]  /*18fe0*/  SYNCS.PHASECHK.TRANS64.TRYWAIT P1, [R5+URZ+0x38840], R0 ;  /* 0x03884000050075a7 */ /* 0x001064000802017f */
[----:B-1----:R-:W-:Y:S05]  /*18ff0*/  @!P1 NANOSLEEP.SYNCS 0x989680 ;  /* 0x009896800000995d */ /* 0x002fea0003900000 */
[----:B------:R-:W1:Y:S02]  /*19000*/  @!P1 SYNCS.PHASECHK.TRANS64 P1, [R5+URZ+0x38840], R0 ;  /* 0x03884000050095a7 */ /* 0x000e64000802007f */
[----:B-1----:R-:W-:Y:S05]  /*19010*/  @!P1 BRA `(.L_x_349) ;  /* 0xfffffffc00f09947 */ /* 0x002fea000383ffff */
[----:B------:R-:W-:Y:S05]  /*19020*/  BRA `(.L_x_467) ;  /* 0xffffffc000d87947 */ /* 0x000fea000383ffff */
.L_x_351:
[----:B-1----:R1:W2:Y:S02]  /*19030*/  SYNCS.PHASECHK.TRANS64.TRYWAIT P1, [R3+URZ+0x38840], R2 ;  /* 0x03884002030075a7 */ /* 0x0022a4000802017f */
[----:B--2---:R-:W-:Y:S05]  /*19040*/  @!P1 NANOSLEEP.SYNCS 0x989680 ;  /* 0x009896800000995d */ /* 0x004fea0003900000 */
[----:B------:R-:W2:Y:S02]  /*19050*/  @!P1 SYNCS.PHASECHK.TRANS64 P1, [R3+URZ+0x38840], R2 ;  /* 0x03884002030095a7 */ /* 0x000ea4000802007f */
[----:B--2---:R-:W-:Y:S05]  /*19060*/  @!P1 BRA `(.L_x_351) ;  /* 0xfffffffc00f09947 */ /* 0x004fea000383ffff */
[----:B------:R-:W-:Y:S05]  /*19070*/  BRA `(.L_x_468) ;  /* 0xffffffc000e47947 */ /* 0x000fea000383ffff */
.L_x_353:
[----:B--2---:R2:W3:Y:S02]  /*19080*/  SYNCS.PHASECHK.TRANS64.TRYWAIT P1, [R5+URZ+0x38860], R0 ;  /* 0x03886000050075a7 */ /* 0x0044e4000802017f */
[----:B---3--:R-:W-:Y:S05]  /*19090*/  @!P1 NANOSLEEP.SYNCS 0x989680 ;  /* 0x009896800000995d */ /* 0x008fea0003900000 */
[----:B------:R-:W3:Y:S02]  /*190a0*/  @!P1 SYNCS.PHASECHK.TRANS64 P1, [R5+URZ+0x38860], R0 ;  /* 0x03886000050095a7 */ /* 0x000ee4000802007f */
[----:B---3--:R-:W-:Y:S05]  /*190b0*/  @!P1 BRA `(.L_x_353) ;  /* 0xfffffffc00f09947 */ /* 0x008fea000383ffff */
[----:B------:R-:W-:Y:S05]  /*190c0*/  BRA `(.L_x_469) ;  /* 0xffffffc000e07947 */ /* 0x000fea000383ffff */
.L_x_355:
[----:B---3--:R3:W4:Y:S02]  /*190d0*/  SYNCS.PHASECHK.TRANS64.TRYWAIT P1, [R3+URZ+0x38860], R2 ;  /* 0x03886002030075a7 */ /* 0x008724000802017f */
[----:B----4-:R-:W-:Y:S05]  /*190e0*/  @!P1 NANOSLEEP.SYNCS 0x989680 ;  /* 0x009896800000995d */ /* 0x010fea0003900000 */
[----:B------:R-:W4:Y:S02]  /*190f0*/  @!P1 SYNCS.PHASECHK.TRANS64 P1, [R3+URZ+0x38860], R2 ;  /* 0x03886002030095a7 */ /* 0x000f24000802007f */
[----:B----4-:R-:W-:Y:S05]  /*19100*/  @!P1 BRA `(.L_x_355) ;  /* 0xfffffffc00f09947 */ /* 0x010fea000383ffff */
[----:B------:R-:W-:Y:S05]  /*19110*/  BRA `(.L_x_470) ;  /* 0xffffffc000dc7947 */ /* 0x000fea000383ffff */
.L_x_357:
[----:B----4-:R4:W0:Y:S02]  /*19120*/  SYNCS.PHASECHK.TRANS64.TRYWAIT P1, [R5+URZ+0x38880], R0 ;  /* 0x03888000050075a7 */ /* 0x010824000802017f */
[----:B0-----:R-:W-:Y:S05]  /*19130*/  @!P1 NANOSLEEP.SYNCS 0x989680 ;  /* 0x009896800000995d */ /* 0x001fea0003900000 */
[----:B------:R-:W0:Y:S02]  /*19140*/  @!P1 SYNCS.PHASECHK.TRANS64 P1, [R5+URZ+0x38880], R0 ;  /* 0x03888000050095a7 */ /* 0x000e24000802007f */
[----:B0-----:R-:W-:Y:S05]  /*19150*/  @!P1 BRA `(.L_x_357) ;  /* 0xfffffffc00f09947 */ /* 0x001fea000383ffff */
[----:B------:R-:W-:Y:S05]  /*19160*/  BRA `(.L_x_471) ;  /* 0xffffffc000d87947 */ /* 0x000fea000383ffff */
.L_x_472:
        /* <DEDUP_REMOVED lines=9> */
.L_x_16267:


//--------------------- .text._ZN7cutlass13device_kernelIN5flash11enable_sm90INS1_16FlashAttnFwdSm90INS1_25CollectiveMainloopFwdSm90ILi2EN4cute5tupleIJNS5_1CILi1EEES8_S8_EEENS6_IJNS7_ILi128EEESA_NS7_ILi256EEEEEELi256ENS_12float_e4m3_tEfNS_4arch4Sm90ELb0ELb0ELb1ELb1ELb1ELb1ELb0ELb1ELb0ELb1ELb1ELb0EEENS1_21CollectiveEpilogueFwdINS6_IJSA_SB_SA_EEES9_NS_10bfloat16_tESF_Li256ELb1ELb1ELb1ELb1EEENS1_36VarlenDynamicPersistentTileSchedulerILi128ELi128ELi256ELi128ELb1ELb1ELb1ELb0ELb1ELb1EEEEEEEEEvNT_6ParamsE --------------------------
	.section	.text._ZN7cutlass13device_kernelIN5flash11enable_sm90INS1_16FlashAttnFwdSm90INS1_25CollectiveMainloopFwdSm90ILi2EN4cute5tupleIJNS5_1CILi1EEES8_S8_EEENS6_IJNS7_ILi128EEESA_NS7_ILi256EEEEEELi256ENS_12float_e4m3_tEfNS_4arch4Sm90ELb0ELb0ELb1ELb1ELb1ELb1ELb0ELb1ELb0ELb1ELb1ELb0EEENS1_21CollectiveEpilogueFwdINS6_IJSA_SB_SA_EEES9_NS_10bfloat16_tESF_Li256ELb1ELb1ELb1ELb1EEENS1_36VarlenDynamicPersistentTileSchedulerILi128ELi128ELi256ELi128ELb1ELb1ELb1ELb0ELb1ELb1EEEEEEEEEvNT_6ParamsE,"ax",@progbits
	.align	128
.text._ZN7cutlass13device_kernelIN5flash11enable_sm90INS1_16FlashAttnFwdSm90INS1_25CollectiveMainloopFwdSm90ILi2EN4cute5tupleIJNS5_1CILi1EEES8_S8_EEENS6_IJNS7_ILi128EEESA_NS7_ILi256EEEEEELi256ENS_12float_e4m3_tEfNS_4arch4Sm90ELb0ELb0ELb1ELb1ELb1ELb1ELb0ELb1ELb0ELb1ELb1ELb0EEENS1_21CollectiveEpilogueFwdINS6_IJSA_SB_SA_EEES9_NS_10bfloat16_tESF_Li256ELb1ELb1ELb1ELb1EEENS1_36VarlenDynamicPersistentTileSchedulerILi128ELi128ELi256ELi128ELb1ELb1ELb1ELb0ELb1ELb1EEEEEEEEEvNT_6ParamsE:
        .type           _ZN7cutlass13device_kernelIN5flash11enable_sm90INS1_16FlashAttnFwdSm90INS1_25CollectiveMainloopFwdSm90ILi2EN4cute5tupleIJNS5_1CILi1EEES8_S8_EEENS6_IJNS7_ILi128EEESA_NS7_ILi256EEEEEELi256ENS_12float_e4m3_tEfNS_4arch4Sm90ELb0ELb0ELb1ELb1ELb1ELb1ELb0ELb1ELb0ELb1ELb1ELb0EEENS1_21CollectiveEpilogueFwdINS6_IJSA_SB_SA_EEES9_NS_10bfloat16_tESF_Li256ELb1ELb1ELb1ELb1EEENS1_36VarlenDynamicPersistentTileSchedulerILi128ELi128ELi256ELi128ELb1ELb1ELb1ELb0ELb1ELb1EEEEEEEEEvNT_6ParamsE,@function
        .size           _ZN7cutlass13device_kernelIN5flash11enable_sm90INS1_16FlashAttnFwdSm90INS1_25CollectiveMainloopFwdSm90ILi2EN4cute5tupleIJNS5_1CILi1EEES8_S8_EEENS6_IJNS7_ILi128EEESA_NS7_ILi256EEEEEELi256ENS_12float_e4m3_tEfNS_4arch4Sm90ELb0ELb0ELb1ELb1ELb1ELb1ELb0ELb1ELb0ELb1ELb1ELb0EEENS1_21CollectiveEpilogueFwdINS6_IJSA_SB_SA_EEES9_NS_10bfloat16_tESF_Li256ELb1ELb1ELb1ELb1EEENS1_36VarlenDynamicPersistentTileSchedulerILi128ELi128ELi256ELi128ELb1ELb1ELb1ELb0ELb1ELb1EEEEEEEEEvNT_6ParamsE,(.L_x_16268 - _ZN7cutlass13device_kernelIN5flash11enable_sm90INS1_16FlashAttnFwdSm90INS1_25CollectiveMainloopFwdSm90ILi2EN4cute5tupleIJNS5_1CILi1EEES8_S8_EEENS6_IJNS7_ILi128EEESA_NS7_ILi256EEEEEELi256ENS_12float_e4m3_tEfNS_4arch4Sm90ELb0ELb0ELb1ELb1ELb1ELb1ELb0ELb1ELb0ELb1ELb1ELb0EEENS1_21CollectiveEpilogueFwdINS6_IJSA_SB_SA_EEES9_NS_10bfloat16_tESF_Li256ELb1ELb1ELb1ELb1EEENS1_36VarlenDynamicPersistentTileSchedulerILi128ELi128ELi256ELi128ELb1ELb1ELb1ELb0ELb1ELb1EEEEEEEEEvNT_6ParamsE)
        .other          _ZN7cutlass13device_kernelIN5flash11enable_sm90INS1_16FlashAttnFwdSm90INS1_25CollectiveMainloopFwdSm90ILi2EN4cute5tupleIJNS5_1CILi1EEES8_S8_EEENS6_IJNS7_ILi128EEESA_NS7_ILi256EEEEEELi256ENS_12float_e4m3_tEfNS_4arch4Sm90ELb0ELb0ELb1ELb1ELb1ELb1ELb0ELb1ELb0ELb1ELb1ELb0EEENS1_21CollectiveEpilogueFwdINS6_IJSA_SB_SA_EEES9_NS_10bfloat16_tESF_Li256ELb1ELb1ELb1ELb1EEENS1_36VarlenDynamicPersistentTileSchedulerILi128ELi128ELi256ELi128ELb1ELb1ELb1ELb0ELb1ELb1EEEEEEEEEvNT_6ParamsE,@"STO_CUDA_ENTRY STV_DEFAULT"
_ZN7cutlass13device_kernelIN5flash11enable_sm90INS1_16FlashAttnFwdSm90INS1_25CollectiveMainloopFwdSm90ILi2EN4cute5tupleIJNS5_1CILi1EEES8_S8_EEENS6_IJNS7_ILi128EEESA_NS7_ILi256EEEEEELi256ENS_12float_e4m3_tEfNS_4arch4Sm90ELb0ELb0ELb1ELb1ELb1ELb1ELb0ELb1ELb0ELb1ELb1ELb0EEENS1_21CollectiveEpilogueFwdINS6_IJSA_SB_SA_EEES9_NS_10bfloat16_tESF_Li256ELb1ELb1ELb1ELb1EEENS1_36VarlenDynamicPersistentTileSchedulerILi128ELi128ELi256ELi128ELb1ELb1ELb1ELb0ELb1ELb1EEEEEEEEEvNT_6ParamsE:
[----:B------:R-:W0:Y:S02]  /*0000*/  LDC R1, c[0x0][0x28] ;  /* 0x00000a00ff017b82 */ /* 0x000e240000000800 */
[----:B0-----:R-:W-:Y:S01]  /*0010*/  VIADD R1, R1, 0xfffffe58 ;  /* 0xfffffe5801017836 */ /* 0x001fe20000000000 */
[----:B------:R-:W0:Y:S01]  /*0020*/  S2R R3, SR_TID.X ;  /* 0x0000000000037919 */ /* 0x000e220000002100 */
[----:B------:R-:W-:Y:S01]  /*0030*/  ELECT P0, URZ, PT ;  /* 0x00000000003f782f */ /* 0x000fe20003800000 */
[----:B------:R-:W-:Y:S01]  /*0040*/  BSSY B0, `(.L_x_473) ;  /* 0x000000e000007945 */ /* 0x000fe20003800000 */
[--C-:B0-----:R-:W-:Y:S02]  /*0050*/  SHF.R.U32.HI R0, RZ, 0x5, R3.reuse ;  /* 0x00000005ff007819 */ /* 0x101fe40000011603 */
[----:B------:R-:W-:-:S03]  /*0060*/  SHF.R.U32.HI R3, RZ, 0x7, R3 ;  /* 0x00000007ff037819 */ /* 0x000fc60000011603 */
[----:B------:R-:W0:Y:S02]  /*0070*/  SHFL.IDX PT, R2, R0, RZ, 0x1f ;  /* 0x00001fff00027589 */ /* 0x000e2400000e0000 */
[----:B0-----:R-:W-:-:S13]  /*0080*/  ISETP.EQ.AND P0, PT, R2, RZ, P0 ;  /* 0x000000ff0200720c */ /* 0x001fda0000702270 */
[----:B------:R-:W-:Y:S05]  /*0090*/  @!P0 BRA `(.L_x_474) ;  /* 0x0000000000208947 */ /* 0x000fea0003800000 */
[----:B------:R-:W-:Y:S02]  /*00a0*/  ULDC.64 UR4, c[0x0][0x198] ;  /* 0x0000660000047ab9 */ /* 0x000fe40000000a00 */
[----:B------:R-:W-:Y:S02]  /*00b0*/  UIADD3 UR6, UP0, UR4, 0x570, URZ ;  /* 0x0000057004067890 */ /* 0x000fe4000ff1e03f */
[----:B------:R-:W-:Y:S02]  /*00c0*/  UIADD3 UR4, UP1, UR4, 0x670, URZ ;  /* 0x0000067004047890 */ /* 0x000fe4000ff3e03f */
[----:B------:R-:W-:Y:S02]  /*00d0*/  UIADD3.X UR7, URZ, UR5, URZ, UP0, !UPT ;  /* 0x000000053f077290 */ /* 0x000fe400087fe43f */
[----:B------:R-:W-:-:S07]  /*00e0*/  UIADD3.X UR5, URZ, UR5, URZ, UP1, !UPT ;  /* 0x000000053f057290 */ /* 0x000fce0008ffe43f */
[----:B------:R0:W-:Y:S02]  /*00f0*/  UTMACCTL.PF [UR6] ;  /* 0x00000000060079b9 */ /* 0x0001e40008040000 */
[----:B------:R0:W-:Y:S02]  /*0100*/  UTMACCTL.PF [UR4] ;  /* 0x00000000040079b9 */ /* 0x0001e40008040000 */
[----:B0-----:R-:W-:Y:S01]  /*0110*/  NOP ;  /* 0x0000000000007918 */ /* 0x001fe20000000000 */
.L_x_474:
[----:B------:R-:W-:Y:S05]  /*0120*/  BSYNC B0 ;  /* 0x0000000000007941 */ /* 0x000fea0003800000 */
.L_x_473:
[----:B------:R-:W-:Y:S01]  /*0130*/  VOTEU.ANY UP0, P0 ;  /* 0x00000000003f7886 */ /* 0x000fe20000000100 */
[----:B------:R-:W0:Y:S01]  /*0140*/  SHFL.IDX PT, R3, R3, RZ, 0x1f ;  /* 0x00001fff03037589 */ /* 0x000e2200000e0000 */
[----:B------:R-:W-:Y:S01]  /*0150*/  UMOV UR4, 0x80 ;  /* 0x0000008000047882 */ /* 0x000fe20000000000 */
[----:B------:R-:W-:Y:S01]  /*0160*/  UMOV UR7, 0x100 ;  /* 0x0000010000077882 */ /* 0x000fe20000000000 */
[----:B------:R-:W-:Y:S01]  /*0170*/  VOTEU.ANY UP1, P0 ;  /* 0x00000000003f7886 */ /* 0x000fe20000020100 */
[----:B------:R-:W1:Y:S01]  /*0180*/  @UP0 S2UR UR8, SR_CgaCtaId ;  /* 0x00000000000809c3 */ /* 0x000e620000008800 */
[----:B------:R-:W2:Y:S01]  /*0190*/  SHFL.IDX PT, R2, R0, RZ, 0x1f ;  /* 0x00001fff00027589 */ /* 0x000ea200000e0000 */
[----:B------:R-:W-:Y:S01]  /*01a0*/  @UP0 UMOV UR6, 0x400 ;  /* 0x0000040000060882 */ /* 0x000fe20000000000 */
[----:B------:R-:W-:-:S04]  /*01b0*/  @UP0 UIADD3 UR4, -UR4, 0x100000, URZ ;  /* 0x0010000004040890 */ /* 0x000fc8000fffe13f */
[----:B------:R-:W-:Y:S02]  /*01c0*/  @UP0 USHF.L.U32 UR5, UR4, 0xb, URZ ;  /* 0x0000000b04050899 */ /* 0x000fe4000800063f */
[----:B------:R-:W-:Y:S01]  /*01d0*/  @UP0 USHF.L.U32 UR4, UR4, 0x1, URZ ;  /* 0x0000000104040899 */ /* 0x000fe2000800063f */
[----:B------:R-:W-:Y:S01]  /*01e0*/  VOTEU.ANY UP2, P0 ;  /* 0x00000000003f7886 */ /* 0x000fe20000040100 */
[----:B0-----:R-:W-:Y:S01]  /*01f0*/  R2UR UR9, R3 ;  /* 0x00000000030972ca */ /* 0x001fe200000e0000 */
[----:B-1----:R-:W-:Y:S01]  /*0200*/  @UP0 ULEA UR8, UR8, UR6, 0x18 ;  /* 0x0000000608080291 */ /* 0x002fe2000f8ec03f */
[----:B--2---:R-:W-:Y:S01]  /*0210*/  ISETP.NE.AND P1, PT, R2, RZ, PT ;  /* 0x000000ff0200720c */ /* 0x004fe20003f25270 */
[----:B------:R-:W-:-:S04]  /*0220*/  @UP0 UIADD3 UR6, -UR7, 0x100000, URZ ;  /* 0x0010000007060890 */ /* 0x000fc8000fffe13f */
[----:B------:R-:W-:Y:S02]  /*0230*/  @UP0 USHF.L.U32 UR7, UR6, 0xb, URZ ;  /* 0x0000000b06070899 */ /* 0x000fe4000800063f */
[----:B------:R-:W-:-:S04]  /*0240*/  @UP0 USHF.L.U32 UR6, UR6, 0x1, URZ ;  /* 0x0000000106060899 */ /* 0x000fc8000800063f */
[----:B------:R-:W-:Y:S01]  /*0250*/  UISETP.NE.AND UP0, UPT, UR9, URZ, UPT ;  /* 0x0000003f0900728c */ /* 0x000fe2000bf05270 */
[----:B------:R-:W0:Y:S02]  /*0260*/  FENCE.VIEW.ASYNC.S ;  /* 0x00000000000073c6 */ /* 0x000e240000000000 */
[----:B0-----:R0:W1:Y:S05]  /*0270*/  @UP1 SYNCS.EXCH.64 URZ, [UR8+0x38800], UR4 ;  /* 0x03880004083f15b2 */ /* 0x00106a0008000100 */
[----:B------:R0:W2:Y:S01]  /*0280*/  @UP2 SYNCS.EXCH.64 URZ, [UR8+0x38820], UR6 ;  /* 0x03882006083f25b2 */ /* 0x0000a20008000100 */
[----:B------:R-:W-:Y:S05]  /*0290*/  @P1 BRA `(.L_x_475) ;  /* 0x0000000000481947 */ /* 0x000fea0003800000 */
[----:B0-----:R-:W0:Y:S01]  /*02a0*/  S2UR UR5, SR_CgaCtaId ;  /* 0x00000000000579c3 */ /* 0x001e220000008800 */
        /* <DEDUP_REMOVED lines=12> */
[----:B0-----:R3:W4:Y:S08]  /*0370*/  SYNCS.EXCH.64 URZ, [UR8+0x38830], UR4 ;  /* 0x03883004083f75b2 */ /* 0x0017300008000100 */
[----:B------:R3:W0:Y:S01]  /*0380*/  SYNCS.EXCH.64 URZ, [UR8+0x38840], UR6 ;  /* 0x03884006083f75b2 */ /* 0x0006220008000100 */
[----:B------:R3:W0:Y:S01]  /*0390*/  SYNCS.EXCH.64 URZ, [UR8+0x38838], UR4 ;  /* 0x03883804083f75b2 */ /* 0x0006220008000100 */
[----:B------:R3:W0:Y:S02]  /*03a0*/  SYNCS.EXCH.64 URZ, [UR8+0x38848], UR6 ;  /* 0x03884806083f75b2 */ /* 0x0006240008000100 */
[----:B---3--:R-:W-:Y:S01]  /*03b0*/  NOP ;  /* 0x0000000000007918 */ /* 0x008fe20000000000 */
.L_x_475:
[----:B------:R-:W3:Y:S01]  /*03c0*/  SHFL.IDX PT, R2, R0, RZ, 0x1f ;  /* 0x00001fff00027589 */ /* 0x000ee200000e0000 */
[----:B------:R-:W-:Y:S01]  /*03d0*/  NOP ;  /* 0x0000000000007918 */ /* 0x000fe20000000000 */
[----:B---3--:R-:W-:-:S13]  /*03e0*/  ISETP.NE.AND P0, PT, R2, RZ, PT ;  /* 0x000000ff0200720c */ /* 0x008fda0003f05270 */
        /* <DEDUP_REMOVED lines=14> */
[----:B0-----:R3:W0:Y:S08]  /*04d0*/  SYNCS.EXCH.64 URZ, [UR8+0x38850], UR4 ;  /* 0x03885004083f75b2 */ /* 0x0016300008000100 */
[----:B------:R3:W0:Y:S01]  /*04e0*/  SYNCS.EXCH.64 URZ, [UR8+0x38860], UR6 ;  /* 0x03886006083f75b2 */ /* 0x0006220008000100 */
[----:B------:R3:W0:Y:S01]  /*04f0*/  SYNCS.EXCH.64 URZ, [UR8+0x38858], UR4 ;  /* 0x03885804083f75b2 */ /* 0x0006220008000100 */
[----:B------:R3:W0:Y:S02]  /*0500*/  SYNCS.EXCH.64 URZ, [UR8+0x38868], UR6 ;  /* 0x03886806083f75b2 */ /* 0x0006240008000100 */
[----:B---3--:R-:W-:Y:S01]  /*0510*/  NOP ;  /* 0x0000000000007918 */ /* 0x008fe20000000000 */
.L_x_476:
[----:B------:R-:W3:Y:S01]  /*0520*/  SHFL.IDX PT, R2, R0, RZ, 0x1f ;  /* 0x00001fff00027589 */ /* 0x000ee200000e0000 */
[----:B------:R-:W-:Y:S01]  /*0530*/  NOP ;  /* 0x0000000000007918 */ /* 0x000fe20000000000 */
[----:B---3--:R-:W-:-:S13]  /*0540*/  ISETP.NE.AND P0, PT, R2, RZ, PT ;  /* 0x000000ff0200720c */ /* 0x008fda0003f05270 */
[----:B------:R-:W-:Y:S05]  /*0550*/  @P0 BRA `(.L_x_477) ;  /* 0x0000000000380947 */ /* 0x000fea0003800000 */
[----:B0-----:R-:W0:Y:S01]  /*0560*/  S2UR UR5, SR_CgaCtaId ;  /* 0x00000000000579c3 */ /* 0x001e220000008800 */
[----:B------:R-:W-:Y:S01]  /*0570*/  UMOV UR4, 0x400 ;  /* 0x0000040000047882 */ /* 0x000fe20000000000 */
[----:B------:R-:W-:Y:S01]  /*0580*/  UMOV UR7, 0x80 ;  /* 0x0000008000077882 */ /* 0x000fe20000000000 */
[----:B------:R-:W-:Y:S01]  /*0590*/  ELECT P0, URZ, PT ;  /* 0x00000000003f782f */ /* 0x000fe20003800000 */
[----:B0-----:R-:W-:Y:S02]  /*05a0*/  ULEA UR6, UR5, UR4, 0x18 ;  /* 0x0000000405067291 */ /* 0x001fe4000f8ec03f */
[----:B------:R-:W-:-:S04]  /*05b0*/  UIADD3 UR4, -UR7, 0x100000, URZ ;  /* 0x0010000007047890 */ /* 0x000fc8000fffe13f */
[----:B------:R-:W-:Y:S02]  /*05c0*/  USHF.L.U32 UR5, UR4, 0xb, URZ ;  /* 0x0000000b04057899 */ /* 0x000fe4000800063f */
[----:B------:R-:W-:Y:S01]  /*05d0*/  USHF.L.U32 UR4, UR4, 0x1, URZ ;  /* 0x0000000104047899 */ /* 0x000fe2000800063f */
[----:B------:R-:W0:Y:S11]  /*05e0*/  FENCE.VIEW.ASYNC.S ;  /* 0x00000000000073c6 */ /* 0x000e360000000000 */
[----:B0-----:R3:W0:Y:S01]  /*05f0*/  SYNCS.EXCH.64 URZ, [UR6+0x38870], UR4 ;  /* 0x03887004063f75b2 */ /* 0x0016220008000100 */
[----:B------:R3:W0:Y:S01]  /*0600*/  SYNCS.EXCH.64 URZ, [UR6+0x38880], UR4 ;  /* 0x03888004063f75b2 */ /* 0x0006220008000100 */
[----:B------:R3:W0:Y:S01]  /*0610*/  SYNCS.EXCH.64 URZ, [UR6+0x38878], UR4 ;  /* 0x03887804063f75b2 */ /* 0x0006220008000100 */
[----:B------:R3:W0:Y:S02]  /*0620*/  SYNCS.EXCH.64 URZ, [UR6+0x38888], UR4 ;  /* 0x03888804063f75b2 */ /* 0x0006240008000100 */
[----:B---3--:R-:W-:Y:S01]  /*0630*/  NOP ;  /* 0x0000000000007918 */ /* 0x008fe20000000000 */
.L_x_477:
        /* <DEDUP_REMOVED lines=22> */
.L_x_478:
[----:B------:R-:W3:Y:S01]  /*07a0*/  SHFL.IDX PT, R3, R0, RZ, 0x1f ;  /* 0x00001fff00037589 */ /* 0x000ee200000e0000 */
[----:B------:R-:W-:Y:S01]  /*07b0*/  NOP ;  /* 0x0000000000007918 */ /* 0x000fe20000000000 */
[----:B------:R-:W0:Y:S01]  /*07c0*/  S2R R2, SR_CgaCtaId ;  /* 0x0000000000027919 */ /* 0x000e220000008800 */
[----:B---3--:R-:W-:-:S13]  /*07d0*/  ISETP.NE.AND P0, PT, R3, RZ, PT ;  /* 0x000000ff0300720c */ /* 0x008fda0003f05270 */
[----:B0-----:R-:W-:Y:S05]  /*07e0*/  @P0 BRA `(.L_x_479) ;  /* 0x0000000000480947 */ /* 0x001fea0003800000 */
[----:B------:R-:W0:Y:S01]  /*07f0*/  S2UR UR5, SR_CgaCtaId ;  /* 0x00000000000579c3 */ /* 0x000e220000008800 */
        /* <DEDUP_REMOVED lines=12> */
[----:B0-----:R0:W3:Y:S08]  /*08c0*/  SYNCS.EXCH.64 URZ, [UR8+0x388b0], UR4 ;  /* 0x0388b004083f75b2 */ /* 0x0010f00008000100 */
[----:B------:R0:W0:Y:S01]  /*08d0*/  SYNCS.EXCH.64 URZ, [UR8+0x388c0], UR6 ;  /* 0x0388c006083f75b2 */ /* 0x0000220008000100 */
[----:B------:R0:W0:Y:S01]  /*08e0*/  SYNCS.EXCH.64 URZ, [UR8+0x388b8], UR4 ;  /* 0x0388b804083f75b2 */ /* 0x0000220008000100 */
[----:B------:R0:W0:Y:S01]  /*08f0*/  SYNCS.EXCH.64 URZ, [UR8+0x388c8], UR6 ;  /* 0x0388c806083f75b2 */ /* 0x0000220008000100 */
[----:B------:R-:W-:Y:S01]  /*0900*/  NOP ;  /* 0x0000000000007918 */ /* 0x000fe20000000000 */
.L_x_479:
[----:B0-----:R-:W-:Y:S01]  /*0910*/  UMOV UR4, 0x1 ;  /* 0x0000000100047882 */ /* 0x001fe20000000000 */
[----:B------:R-:W-:Y:S01]  /*0920*/  PLOP3.LUT P0, PT, PT, PT, UP0, 0x80, 0x0 ;  /* 0x000000000000781c */ /* 0x000fe20003f0f008 */
[----:B------:R-:W-:Y:S01]  /*0930*/  USEL UR4, UR4, 0x2, !UP0 ;  /* 0x0000000204047887 */ /* 0x000fe2000c000000 */
[----:B------:R-:W-:Y:S01]  /*0940*/  NOP ;  /* 0x0000000000007918 */ /* 0x000fe20000000000 */
[----:B------:R-:W-:Y:S01]  /*0950*/  ULDC.64 UR36, c[0x0][0x208] ;  /* 0x0000820000247ab9 */ /* 0x000fe20000000a00 */
[----:B------:R-:W-:Y:S03]  /*0960*/  BSSY B8, `(.L_x_480) ;  /* 0x0002a81000087945 */ /* 0x000fe60003800000 */
[----:B------:R-:W-:-:S05]  /*0970*/  IMAD.U32 R3, RZ, RZ, UR4 ;  /* 0x00000004ff037e24 */ /* 0x000fca000f8e00ff */
[----:B------:R0:W-:Y:S01]  /*0980*/  STL [R1+0x1a4], R3 ;  /* 0x0001a40301007387 */ /* 0x0001e20000100800 */
[----:B-1234-:R-:W-:Y:S06]  /*0990*/  BAR.SYNC.DEFER_BLOCKING 0x0 ;  /* 0x0000000000007b1d */ /* 0x01efec0000010000 */
[----:B------:R-:W-:Y:S05]  /*09a0*/  @!P0 BRA `(.L_x_481) ;  /* 0x0000021c00808947 */ /* 0x000fea0003800000 */
.L_x_482:
[----:B------:R-:W-:-:S08]  /*09b0*/  NOP ;  /* 0x0000000000007918 */ /* 0x000fd00000000000 */
[----:B------:R-:W1:Y:S02]  /*09c0*/  USETMAXREG.TRY_ALLOC.CTAPOOL UP0, 0xe8 ;  /* 0x000000e8000079c8 */ /* 0x000e640008000600 */
[----:B-1----:R-:W-:-:S13]  /*09d0*/  PLOP3.LUT P0, PT, PT, PT, UP0, 0x80, 0x0 ;  /* 0x000000000000781c */ /* 0x002fda0003f0f008 */
[----:B------:R-:W-:Y:S05]  /*09e0*/  @!P0 BRA `(.L_x_482) ;  /* 0xfffffffc00f08947 */ /* 0x000fea000383ffff */
[----:B------:R-:W2:Y:S01]  /*09f0*/  LDL.LU R0, [R1] ;  /* 0x0000000001007983 */ /* 0x000ea20000300800 */
[----:B------:R-:W1:Y:S01]  /*0a00*/  S2R R2, SR_TID.X ;  /* 0x0000000000027919 */ /* 0x000e620000002100 */
[----:B------:R-:W3:Y:S01]  /*0a10*/  S2UR UR61, SR_CgaCtaId ;  /* 0x00000000003d79c3 */ /* 0x000ee20000008800 */
[----:B------:R-:W-:Y:S01]  /*0a20*/  UMOV UR4, 0x400 ;  /* 0x0000040000047882 */ /* 0x000fe20000000000 */
[----:B-1----:R-:W-:-:S06]  /*0a30*/  SHF.R.U32.HI R2, RZ, 0x7, R2 ;  /* 0x00000007ff027819 */ /* 0x002fcc0000011602 */
[----:B------:R-:W-:Y:S06]  /*0a40*/  BAR.ARV 0x8, 0x180 ;  /* 0x0206000000007b1d */ /* 0x000fec0000002000 */
[----:B------:R-:W-:-:S13]  /*0a50*/  ISETP.NE.AND P0, PT, R2, 0x1, PT ;  /* 0x000000010200780c */ /* 0x000fda0003f05270 */
[----:B------:R-:W-:Y:S08]  /*0a60*/  @!P0 BAR.ARV 0x9, 0x100 ;  /* 0x0244000000008b1d */ /* 0x000ff00000002000 */
[----:B------:R-:W-:Y:S01]  /*0a70*/  BAR.SYNC.DEFER_BLOCKING 0x5, 0x180 ;  /* 0x0146000000007b1d */ /* 0x000fe20000010000 */
[----:B---3--:R-:W-:-:S06]  /*0a80*/  ULEA UR4, UR61, UR4, 0x18 ;  /* 0x000000043d047291 */ /* 0x008fcc000f8ec03f */
[----:B------:R-:W-:Y:S01]  /*0a90*/  IMAD.U32 R19, RZ, RZ, UR4 ;  /* 0x00000004ff137e24 */ /* 0x000fe2000f8e00ff */
[----:B------:R-:W-:-:S04]  /*0aa0*/  ULDC UR4, c[0x0][0xc3c] ;  /* 0x00030f0000047ab9 */ /* 0x000fc80000000800 */
[----:B------:R-:W1:Y:S01]  /*0ab0*/  LDS.128 R40, [R19+0x388d0] ;  /* 0x0388d00013287984 */ /* 0x000e620000000c00 */
[----:B------:R-:W-:Y:S06]  /*0ac0*/  BAR.ARV 0x4, 0x180 ;  /* 0x0106000000007b1d */ /* 0x000fec0000002000 */
[----:B--2---:R-:W-:-:S04]  /*0ad0*/  LOP3.LUT R0, R0, 0xfffffff7, RZ, 0xc0, !PT ;  /* 0xfffffff700007812 */ /* 0x004fc800078ec0ff */
[----:B------:R-:W-:-:S05]  /*0ae0*/  @P0 LOP3.LUT R0, R0, 0x8, RZ, 0xfc, !PT ;  /* 0x0000000800000812 */ /* 0x000fca00078efcff */
[----:B------:R2:W-:Y:S01]  /*0af0*/  STL [R1], R0 ;  /* 0x0000000001007387 */ /* 0x0005e20000100800 */
[----:B-1----:R-:W-:-:S13]  /*0b00*/  ISETP.GE.AND P0, PT, R43, UR4, PT ;  /* 0x000000042b007c0c */ /* 0x002fda000bf06270 */
[----:B--2---:R-:W-:Y:S05]  /*0b10*/  @P0 BRA `(.L_x_483) ;  /* 0x000002a400940947 */ /* 0x004fea0003800000 */
[----:B------:R-:W2:Y:S01]  /*0b20*/  LDL R2, [R1+0x1a4] ;  /* 0x0001a40001027983 */ /* 0x000ea20000100800 */
[----:B------:R-:W-:Y:S01]  /*0b30*/  R2UR UR4, R19 ;  /* 0x00000000130472ca */ /* 0x000fe200000e0000 */
[----:B------:R-:W-:Y:S01]  /*0b40*/  IMAD.MOV.U32 R216, RZ, RZ, RZ ;  /* 0x000000ffffd87224 */ /* 0x000fe200078e00ff */
[----:B------:R-:W-:Y:S01]  /*0b50*/  CS2R R222, SRZ ;  /* 0x0000000000de7805 */ /* 0x000fe2000001ff00 */
[----:B------:R-:W1:Y:S01]  /*0b60*/  S2R R0, SR_TID.X ;  /* 0x0000000000007919 */ /* 0x000e620000002100 */
[----:B------:R-:W-:-:S09]  /*0b70*/  IMAD.MOV.U32 R221, RZ, RZ, RZ ;  /* 0x000000ffffdd7224 */ /* 0x000fd200078e00ff */
[----:B------:R-:W-:Y:S01]  /*0b80*/  UIADD3 UR4, UR4, 0x20400, URZ ;  /* 0x0002040004047890 */ /* 0x000fe2000fffe03f */
[----:B-1----:R-:W-:-:S05]  /*0b90*/  VIADD R0, R0, 0xffffff80 ;  /* 0xffffff8000007836 */ /* 0x002fca0000000000 */
[----:B0-----:R-:W-:-:S04]  /*0ba0*/  SHF.R.S32.HI R3, RZ, 0x1f, R0 ;  /* 0x0000001fff037819 */ /* 0x001fc80000011400 */
[CC--:B------:R-:W-:Y:S02]  /*0bb0*/  LEA.HI R219, R3.reuse, R0.reuse, RZ, 0x3 ;  /* 0x0000000003db7211 */ /* 0x0c0fe400078f18ff */
[CC--:B------:R-:W-:Y:S02]  /*0bc0*/  LEA.HI R12, R3.reuse, R0.reuse, RZ, 0x2 ;  /* 0x00000000030c7211 */ /* 0x0c0fe400078f10ff */
[CC--:B------:R-:W-:Y:S02]  /*0bd0*/  LEA.HI R6, R3.reuse, R0.reuse, RZ, 0x5 ;  /* 0x0000000003067211 */ /* 0x0c0fe400078f28ff */
[----:B------:R-:W-:Y:S02]  /*0be0*/  LEA.HI R4, R3, R0, RZ, 0x6 ;  /* 0x0000000003047211 */ /* 0x000fe400078f30ff */
[----:B------:R-:W-:Y:S01]  /*0bf0*/  LOP3.LUT R13, R12, 0xfffffffc, RZ, 0xc0, !PT ;  /* 0xfffffffc0c0d7812 */ /* 0x000fe200078ec0ff */
[----:B------:R-:W-:Y:S01]  /*0c00*/  IMAD.SHL.U32 R6, R6, 0x20, RZ ;  /* 0x0000002006067824 */ /* 0x000fe200078e00ff */
[----:B------:R-:W-:-:S03]  /*0c10*/  SHF.L.U32 R4, R4, 0x4, RZ ;  /* 0x0000000404047819 */ /* 0x000fc600000006ff */
[----:B------:R-:W-:Y:S01]  /*0c20*/  IMAD.IADD R13, R0, 0x1, -R13 ;  /* 0x00000001000d7824 */ /* 0x000fe200078e0a0d */
[----:B------:R-:W-:Y:S02]  /*0c30*/  LOP3.LUT R6, R6, 0xfffffc00, RZ, 0xc0, !PT ;  /* 0xfffffc0006067812 */ /* 0x000fe400078ec0ff */
[----:B--2---:R-:W-:Y:S02]  /*0c40*/  R2UR UR5, R2 ;  /* 0x00000000020572ca */ /* 0x004fe400000e0000 */
[----:B------:R-:W-:-:S04]  /*0c50*/  LEA.HI R2, R3, R0, RZ, 0x7 ;  /* 0x0000000003027211 */ /* 0x000fc800078f38ff */
[----:B------:R-:W-:-:S04]  /*0c60*/  LOP3.LUT R5, R2, 0xffffff80, RZ, 0xc0, !PT ;  /* 0xffffff8002057812 */ /* 0x000fc800078ec0ff */
[----:B------:R-:W-:Y:S02]  /*0c70*/  IADD3 R14, R0, -R5, RZ ;  /* 0x80000005000e7210 */ /* 0x000fe40007ffe0ff */
[----:B------:R-:W-:Y:S01]  /*0c80*/  LEA.HI R5, R3, R0, RZ, 0x4 ;  /* 0x0000000003057211 */ /* 0x000fe200078f20ff */
[----:B------:R-:W-:Y:S01]  /*0c90*/  ULOP3.LUT UR60, UR5, 0x1, URZ, 0xfc, !UPT ;  /* 0x00000001053c7892 */ /* 0x000fe2000f8efc3f */
[----:B------:R-:W-:Y:S01]  /*0ca0*/  SHF.R.S32.HI R8, RZ, 0x1f, R14 ;  /* 0x0000001fff087819 */ /* 0x000fe2000001140e */
[----:B------:R-:W-:Y:S01]  /*0cb0*/  STL [R1+0x108], R14 ;  /* 0x0001080e01007387 */ /* 0x000fe20000100800 */
[----:B------:R-:W-:Y:S02]  /*0cc0*/  LOP3.LUT R7, R5, 0x3fffff0, RZ, 0xc0, !PT ;  /* 0x03fffff005077812 */ /* 0x000fe400078ec0ff */
[----:B------:R-:W-:Y:S02]  /*0cd0*/  LEA.HI R9, R8, R14, RZ, 0x2 ;  /* 0x0000000e08097211 */ /* 0x000fe400078f10ff */
[----:B------:R-:W-:Y:S01]  /*0ce0*/  LOP3.LUT R3, R219, 0xfffffff8, RZ, 0xc0, !PT ;  /* 0xfffffff8db037812 */ /* 0x000fe200078ec0ff */
[----:B------:R-:W-:Y:S01]  /*0cf0*/  IMAD.IADD R7, R0, 0x1, -R7 ;  /* 0x0000000100077824 */ /* 0x000fe200078e0a07 */
[----:B------:R-:W-:-:S02]  /*0d00*/  SHF.R.S32.HI R10, RZ, 0x2, R9 ;  /* 0x00000002ff0a7819 */ /* 0x000fc40000011409 */
[----:B------:R-:W-:Y:S01]  /*0d10*/  SHF.R.S32.HI R11, RZ, 0x1f, R9 ;  /* 0x0000001fff0b7819 */ /* 0x000fe20000011409 */
[----:B------:R-:W-:Y:S01]  /*0d20*/  IMAD.IADD R22, R0, 0x1, -R3 ;  /* 0x0000000100167824 */ /* 0x000fe200078e0a03 */
[----:B------:R-:W-:Y:S02]  /*0d30*/  SHF.R.S32.HI R0, RZ, 0x4, R5 ;  /* 0x00000004ff007819 */ /* 0x000fe40000011405 */
[----:B------:R-:W-:Y:S01]  /*0d40*/  LEA.HI R11, R11, R10, RZ, 0x3 ;  /* 0x0000000a0b0b7211 */ /* 0x000fe200078f18ff */
[C---:B------:R-:W-:Y:S01]  /*0d50*/  IMAD.SHL.U32 R16, R22.reuse, 0x10, RZ ;  /* 0x0000001016107824 */ /* 0x040fe200078e00ff */
[----:B------:R-:W-:Y:S01]  /*0d60*/  SHF.R.S32.HI R3, RZ, 0x7, R2 ;  /* 0x00000007ff037819 */ /* 0x000fe20000011402 */
[----:B------:R-:W-:Y:S01]  /*0d70*/  IMAD.SHL.U32 R22, R22, 0x8, RZ ;  /* 0x0000000816167824 */ /* 0x000fe200078e00ff */
[----:B------:R-:W-:Y:S01]  /*0d80*/  LEA.HI R5, R5, R0, RZ, 0x1 ;  /* 0x0000000005057211 */ /* 0x000fe200078f08ff */
[----:B------:R-:W-:Y:S01]  /*0d90*/  VIADD R18, R16, 0x80 ;  /* 0x0000008010127836 */ /* 0x000fe20000000000 */
[----:B------:R-:W-:Y:S01]  /*0da0*/  LOP3.LUT R11, R11, 0xfffffff8, RZ, 0xc0, !PT ;  /* 0xfffffff80b0b7812 */ /* 0x000fe200078ec0ff */
[----:B------:R-:W-:Y:S01]  /*0db0*/  VIADD R218, R22, 0x40 ;  /* 0x0000004016da7836 */ /* 0x000fe20000000000 */
[----:B------:R-:W-:Y:S01]  /*0dc0*/  LEA.HI R2, R2, R3, RZ, 0x1 ;  /* 0x0000000302027211 */ /* 0x000fe200078f08ff */
[----:B------:R-:W-:Y:S01]  /*0dd0*/  VIADD R20, R22, 0x80 ;  /* 0x0000008016147836 */ /* 0x000fe20000000000 */
[----:B------:R-:W-:Y:S01]  /*0de0*/  LEA.HI R8, R8, R14, RZ, 0x5 ;  /* 0x0000000e08087211 */ /* 0x000fe200078f28ff */
[----:B------:R-:W-:Y:S01]  /*0df0*/  IMAD.IADD R11, R10, 0x1, -R11 ;  /* 0x000000010a0b7824 */ /* 0x000fe200078e0a0b */
[----:B------:R-:W-:-:S02]  /*0e00*/  LOP3.LUT R5, R5, 0x1ffffffe, RZ, 0xc0, !PT ;  /* 0x1ffffffe05057812 */ /* 0x000fc400078ec0ff */
[----:B------:R-:W-:Y:S02]  /*0e10*/  LOP3.LUT R2, R2, 0x3fffffe, RZ, 0xc0, !PT ;  /* 0x03fffffe02027812 */ /* 0x000fe400078ec0ff */
[----:B------:R-:W-:Y:S01]  /*0e20*/  SHF.R.S32.HI R8, RZ, 0x5, R8 ;  /* 0x00000005ff087819 */ /* 0x000fe20000011408 */
[----:B------:R-:W-:Y:S01]  /*0e30*/  IMAD.IADD R5, R0, 0x1, -R5 ;  /* 0x0000000100057824 */ /* 0x000fe200078e0a05 */
[----:B------:R-:W-:Y:S01]  /*0e40*/  LEA R6, R7, R6, 0x6 ;  /* 0x0000000607067211 */ /* 0x000fe200078e30ff */
[----:B------:R-:W-:Y:S01]  /*0e50*/  IMAD.IADD R2, R3, 0x1, -R2 ;  /* 0x0000000103027824 */ /* 0x000fe200078e0a02 */
[----:B------:R-:W-:Y:S01]  /*0e60*/  LEA.HI R7, R13, R13, RZ, 0x1 ;  /* 0x0000000d0d077211 */ /* 0x000fe200078f08ff */
[----:B------:R-:W-:Y:S01]  /*0e70*/  IMAD R11, R8, 0x10, R11 ;  /* 0x00000010080b7824 */ /* 0x000fe200078e020b */
[----:B------:R-:W-:Y:S02]  /*0e80*/  LEA R3, R5, R6, 0x3 ;  /* 0x0000000605037211 */ /* 0x000fe400078e18ff */
[----:B------:R-:W-:Y:S01]  /*0e90*/  LOP3.LUT R0, R7, 0x1ffffffe, RZ, 0xc0, !PT ;  /* 0x1ffffffe07007812 */ /* 0x000fe200078ec0ff */
[----:B------:R-:W-:Y:S01]  /*0ea0*/  IMAD R7, R2, 0x40, R11 ;  /* 0x0000004002077824 */ /* 0x000fe200078e020b */
[----:B------:R-:W-:Y:S01]  /*0eb0*/  LOP3.LUT R10, R4, 0xfffffc00, RZ, 0xc0, !PT ;  /* 0xfffffc00040a7812 */ /* 0x000fe200078ec0ff */
[----:B------:R0:W-:Y:S01]  /*0ec0*/  STL [R1+0x1a0], R3 ;  /* 0x0001a00301007387 */ /* 0x0001e20000100800 */
[----:B------:R-:W-:Y:S01]  /*0ed0*/  SHF.R.S32.HI R219, RZ, 0x3, R219 ;  /* 0x00000003ffdb7819 */ /* 0x000fe200000114db */
[----:B------:R-:W-:Y:S01]  /*0ee0*/  IMAD.IADD R13, R13, 0x1, -R0 ;  /* 0x000000010d0d7824 */ /* 0x000fe200078e0a00 */
[----:B------:R-:W-:Y:S01]  /*0ef0*/  SHF.R.S32.HI R21, RZ, 0x1f, R218 ;  /* 0x0000001fff157819 */ /* 0x000fe200000114da */
[----:B------:R-:W-:Y:S01]  /*0f00*/  IMAD.U32 R0, RZ, RZ, UR4 ;  /* 0x00000004ff007e24 */ /* 0x000fe2000f8e00ff */
[----:B------:R-:W-:Y:S01]  /*0f10*/  STL [R1+0x194], R7 ;  /* 0x0001940701007387 */ /* 0x000fe20000100800 */
[C---:B------:R-:W-:Y:S01]  /*0f20*/  VIADD R15, R219.reuse, 0x20 ;  /* 0x00000020db0f7836 */ /* 0x040fe20000000000 */
[C---:B------:R-:W-:Y:S01]  /*0f30*/  IADD3 R8, R219.reuse, 0x60, RZ ;  /* 0x00000060db087810 */ /* 0x040fe20007ffe0ff */
[----:B------:R-:W-:Y:S01]  /*0f40*/  VIADD R12, R219, 0x40 ;  /* 0x00000040db0c7836 */ /* 0x000fe20000000000 */
[----:B------:R-:W-:Y:S01]  /*0f50*/  STL [R1+0x58], RZ ;  /* 0x000058ff01007387 */ /* 0x000fe20000100800 */
[----:B------:R-:W-:-:S02]  /*0f60*/  LOP3.LUT R9, R9, 0x7ffffffc, RZ, 0xc0, !PT ;  /* 0x7ffffffc09097812 */ /* 0x000fc400078ec0ff */
[----:B------:R-:W-:Y:S01]  /*0f70*/  SHF.R.S32.HI R6, RZ, 0x1f, R8 ;  /* 0x0000001fff067819 */ /* 0x000fe20000011408 */
[----:B------:R-:W-:Y:S01]  /*0f80*/  STL [R1+0x2c], R10 ;  /* 0x00002c0a01007387 */ /* 0x000fe20000100800 */
[----:B------:R-:W-:Y:S01]  /*0f90*/  SHF.R.S32.HI R2, RZ, 0x1f, R15 ;  /* 0x0000001fff027819 */ /* 0x000fe2000001140f */
[----:B0-----:R-:W-:Y:S01]  /*0fa0*/  IMAD.SHL.U32 R3, R12, 0x80, RZ ;  /* 0x000000800c037824 */ /* 0x001fe200078e00ff */
[----:B------:R-:W-:Y:S01]  /*0fb0*/  SHF.R.S32.HI R4, RZ, 0x1f, R12 ;  /* 0x0000001fff047819 */ /* 0x000fe2000001140c */
[----:B------:R0:W-:Y:S01]  /*0fc0*/  STL [R1+0x198], R0 ;  /* 0x0001980001007387 */ /* 0x0001e20000100800 */
[----:B------:R-:W-:Y:S01]  /*0fd0*/  SHF.L.U32 R5, R8, 0x7, RZ ;  /* 0x0000000708057819 */ /* 0x000fe200000006ff */
[----:B------:R-:W-:Y:S01]  /*0fe0*/  IMAD.IADD R9, R14, 0x1, -R9 ;  /* 0x000000010e097824 */ /* 0x000fe200078e0a09 */
[----:B------:R-:W-:Y:S01]  /*0ff0*/  LEA.HI R6, R6, R8, RZ, 0x3 ;  /* 0x0000000806067211 */ /* 0x000fe200078f18ff */
[----:B------:R1:W-:Y:S01]  /*1000*/  STL [R1+0x14], R20 ;  /* 0x0000141401007387 */ /* 0x0003e20000100800 */
[----:B------:R-:W-:-:S02]  /*1010*/  LEA.HI R2, R2, R15, RZ, 0x3 ;  /* 0x0000000f02027211 */ /* 0x000fc400078f18ff */
[----:B------:R-:W-:Y:S01]  /*1020*/  LEA.HI R4, R4, R12, RZ, 0x3 ;  /* 0x0000000c04047211 */ /* 0x000fe200078f18ff */
[----:B------:R-:W-:Y:S01]  /*1030*/  IMAD.SHL.U32 R6, R6, 0x80, RZ ;  /* 0x0000008006067824 */ /* 0x000fe200078e00ff */
[----:B------:R-:W-:Y:S01]  /*1040*/  SHF.L.U32 R2, R2, 0x7, RZ ;  /* 0x0000000702027819 */ /* 0x000fe200000006ff */
[----:B0-----:R-:W-:Y:S01]  /*1050*/  IMAD.SHL.U32 R0, R219, 0x80, RZ ;  /* 0x00000080db007824 */ /* 0x001fe200078e00ff */
[----:B------:R-:W-:Y:S01]  /*1060*/  LOP3.LUT R3, R3, 0x380, RZ, 0xc0, !PT ;  /* 0x0000038003037812 */ /* 0x000fe200078ec0ff */
[----:B------:R-:W-:Y:S01]  /*1070*/  IMAD.SHL.U32 R4, R4, 0x80, RZ ;  /* 0x0000008004047824 */ /* 0x000fe200078e00ff */
[----:B------:R-:W-:Y:S02]  /*1080*/  LOP3.LUT R5, R5, 0x380, RZ, 0xc0, !PT ;  /* 0x0000038005057812 */ /* 0x000fe400078ec0ff */
[----:B------:R-:W-:Y:S01]  /*1090*/  LOP3.LUT R11, R0, 0x380, RZ, 0xc0, !PT ;  /* 0x00000380000b7812 */ /* 0x000fe200078ec0ff */
[----:B------:R-:W-:Y:S01]  /*10a0*/  IMAD.SHL.U32 R0, R15, 0x80, RZ ;  /* 0x000000800f007824 */ /* 0x000fe200078e00ff */
[----:B-1----:R-:W-:Y:S01]  /*10b0*/  SHF.R.S32.HI R20, RZ, 0x1f, R20 ;  /* 0x0000001fff147819 */ /* 0x002fe20000011414 */
[----:B------:R-:W-:Y:S01]  /*10c0*/  VIADD R15, R22, 0xc0 ;  /* 0x000000c0160f7836 */ /* 0x000fe20000000000 */
[----:B------:R-:W-:-:S02]  /*10d0*/  LOP3.LUT R2, R2, 0xfffffc00, RZ, 0xc0, !PT ;  /* 0xfffffc0002027812 */ /* 0x000fc400078ec0ff */
[----:B------:R-:W-:Y:S02]  /*10e0*/  LOP3.LUT R8, R0, 0x380, RZ, 0xc0, !PT ;  /* 0x0000038000087812 */ /* 0x000fe400078ec0ff */
[----:B------:R-:W-:Y:S01]  /*10f0*/  LOP3.LUT R0, R11, 0x70, R16, 0xf8, !PT ;  /* 0x000000700b007812 */ /* 0x000fe200078ef810 */
[----:B------:R0:W-:Y:S01]  /*1100*/  STL [R1+0x1c], R15 ;  /* 0x00001c0f01007387 */ /* 0x0001e20000100800 */
[----:B------:R-:W-:Y:S02]  /*1110*/  SHF.R.U32.HI R11, RZ, 0x3, R11 ;  /* 0x00000003ff0b7819 */ /* 0x000fe4000001160b */
[----:B------:R-:W-:Y:S02]  /*1120*/  LOP3.LUT R4, R4, 0xfffffc00, RZ, 0xc0, !PT ;  /* 0xfffffc0004047812 */ /* 0x000fe400078ec0ff */
[----:B------:R-:W-:Y:S02]  /*1130*/  LOP3.LUT R12, R10, R0, R11, 0xf6, !PT ;  /* 0x000000000a0c7212 */ /* 0x000fe400078ef60b */
[----:B------:R-:W-:-:S02]  /*1140*/  SHF.R.U32.HI R11, RZ, 0x3, R8 ;  /* 0x00000003ff0b7819 */ /* 0x000fc40000011608 */
[--C-:B------:R-:W-:Y:S01]  /*1150*/  LOP3.LUT R0, R8, 0x70, R16.reuse, 0xf8, !PT ;  /* 0x0000007008007812 */ /* 0x100fe200078ef810 */
[----:B------:R1:W-:Y:S01]  /*1160*/  STL [R1+0x38], R12 ;  /* 0x0000380c01007387 */ /* 0x0003e20000100800 */
[----:B0-----:R-:W-:Y:S02]  /*1170*/  SHF.R.S32.HI R15, RZ, 0x1f, R15 ;  /* 0x0000001fff0f7819 */ /* 0x001fe4000001140f */
[----:B------:R-:W-:Y:S01]  /*1180*/  SHF.R.U32.HI R10, RZ, 0x3, R3 ;  /* 0x00000003ff0a7819 */ /* 0x000fe20000011603 */
[----:B------:R-:W-:Y:S01]  /*1190*/  STL [R1+0x44], R21 ;  /* 0x0000441501007387 */ /* 0x000fe20000100800 */
[--C-:B------:R-:W-:Y:S02]  /*11a0*/  LOP3.LUT R3, R3, 0x70, R16.reuse, 0xf8, !PT ;  /* 0x0000007003037812 */ /* 0x100fe400078ef810 */
[----:B------:R-:W-:Y:S01]  /*11b0*/  SHF.R.U32.HI R8, RZ, 0x3, R5 ;  /* 0x00000003ff087819 */ /* 0x000fe20000011605 */
[----:B------:R-:W-:Y:S01]  /*11c0*/  STL [R1+0x60], R20 ;  /* 0x0000601401007387 */ /* 0x000fe20000100800 */
[----:B------:R-:W-:Y:S01]  /*11d0*/  LOP3.LUT R5, R5, 0x70, R16, 0xf8, !PT ;  /* 0x0000007005057812 */ /* 0x000fe200078ef810 */
[----:B-1----:R-:W-:Y:S01]  /*11e0*/  IMAD.IADD R12, R19, 0x1, R12 ;  /* 0x00000001130c7824 */ /* 0x002fe200078e020c */
[----:B------:R-:W-:Y:S01]  /*11f0*/  LOP3.LUT R6, R6, 0xfffffc00, RZ, 0xc0, !PT ;  /* 0xfffffc0006067812 */ /* 0x000fe200078ec0ff */
[----:B------:R-:W-:Y:S01]  /*1200*/  STL [R1+0x5c], R15 ;  /* 0x00005c0f01007387 */ /* 0x000fe20000100800 */
[----:B------:R-:W-:-:S02]  /*1210*/  LOP3.LUT R0, R2, R0, R11, 0xf6, !PT ;  /* 0x0000000002007212 */ /* 0x000fc400078ef60b */
[----:B------:R-:W-:Y:S01]  /*1220*/  SHF.L.U32 R44, R9, 0x1, RZ ;  /* 0x00000001092c7819 */ /* 0x000fe200000006ff */
[----:B------:R0:W-:Y:S01]  /*1230*/  STL [R1+0x28], R2 ;  /* 0x0000280201007387 */ /* 0x0001e20000100800 */
[----:B------:R-:W-:Y:S02]  /*1240*/  SHF.R.S32.HI R23, RZ, 0x1f, R22 ;  /* 0x0000001fff177819 */ /* 0x000fe40000011416 */
[C---:B------:R-:W-:Y:S01]  /*1250*/  IADD3 R39, R44.reuse, 0x10, RZ ;  /* 0x000000102c277810 */ /* 0x040fe20007ffe0ff */
[----:B------:R-:W-:Y:S01]  /*1260*/  STL [R1+0x30], R12 ;  /* 0x0000300c01007387 */ /* 0x000fe20000100800 */
[C---:B------:R-:W-:Y:S01]  /*1270*/  VIADD R40, R44.reuse, 0x8 ;  /* 0x000000082c287836 */ /* 0x040fe20000000000 */
[C---:B------:R-:W-:Y:S01]  /*1280*/  IADD3 R34, R44.reuse, 0x38, RZ ;  /* 0x000000382c227810 */ /* 0x040fe20007ffe0ff */
[C---:B------:R-:W-:Y:S01]  /*1290*/  VIADD R38, R44.reuse, 0x18 ;  /* 0x000000182c267836 */ /* 0x040fe20000000000 */
[----:B------:R1:W-:Y:S01]  /*12a0*/  STL [R1+0x24], R4 ;  /* 0x0000240401007387 */ /* 0x0003e20000100800 */
[----:B------:R-:W-:Y:S01]  /*12b0*/  VIADD R37, R44, 0x20 ;  /* 0x000000202c257836 */ /* 0x000fe20000000000 */
[----:B0-----:R-:W-:Y:S01]  /*12c0*/  LOP3.LUT R2, R4, R3, R10, 0xf6, !PT ;  /* 0x0000000304027212 */ /* 0x001fe200078ef60a */
[C---:B------:R-:W-:Y:S01]  /*12d0*/  IMAD.IADD R3, R19.reuse, 0x1, R0 ;  /* 0x0000000113037824 */ /* 0x040fe200078e0200 */
[----:B------:R0:W-:Y:S01]  /*12e0*/  STL [R1+0x20], R6 ;  /* 0x0000200601007387 */ /* 0x0001e20000100800 */
[C---:B------:R-:W-:Y:S01]  /*12f0*/  VIADD R36, R44.reuse, 0x28 ;  /* 0x000000282c247836 */ /* 0x040fe20000000000 */
[C---:B------:R-:W-:Y:S01]  /*1300*/  IADD3 R29, R44.reuse, 0x60, RZ ;  /* 0x000000602c1d7810 */ /* 0x040fe20007ffe0ff */
[C---:B------:R-:W-:Y:S01]  /*1310*/  IMAD.IADD R2, R19.reuse, 0x1, R2 ;  /* 0x0000000113027824 */ /* 0x040fe200078e0202 */
[----:B------:R-:W-:Y:S01]  /*1320*/  STL [R1+0x190], R3 ;  /* 0x0001900301007387 */ /* 0x000fe20000100800 */
[----:B------:R-:W-:Y:S01]  /*1330*/  VIADD R35, R44, 0x30 ;  /* 0x000000302c237836 */ /* 0x000fe20000000000 */
[----:B-1----:R-:W-:Y:S01]  /*1340*/  LOP3.LUT R4, R6, R5, R8, 0xf6, !PT ;  /* 0x0000000506047212 */ /* 0x002fe200078ef608 */
[C---:B------:R-:W-:Y:S01]  /*1350*/  VIADD R33, R44.reuse, 0x40 ;  /* 0x000000402c217836 */ /* 0x040fe20000000000 */
[----:B------:R-:W-:Y:S01]  /*1360*/  STL [R1+0x68], R44 ;  /* 0x0000682c01007387 */ /* 0x000fe20000100800 */
[C---:B------:R-:W-:Y:S01]  /*1370*/  VIADD R32, R44.reuse, 0x48 ;  /* 0x000000482c207836 */ /* 0x040fe20000000000 */
[C---:B------:R-:W-:Y:S01]  /*1380*/  IADD3 R24, R44.reuse, 0x88, RZ ;  /* 0x000000882c187810 */ /* 0x040fe20007ffe0ff */
[----:B------:R-:W-:Y:S01]  /*1390*/  IMAD.IADD R0, R19, 0x1, R4 ;  /* 0x0000000113007824 */ /* 0x000fe200078e0204 */
[----:B------:R-:W-:Y:S01]  /*13a0*/  STL [R1+0x18c], R2 ;  /* 0x00018c0201007387 */ /* 0x000fe20000100800 */
[C---:B------:R-:W-:Y:S01]  /*13b0*/  VIADD R31, R44.reuse, 0x50 ;  /* 0x000000502c1f7836 */ /* 0x040fe20000000000 */
[C---:B------:R-:W-:Y:S01]  /*13c0*/  IADD3 R12, R44.reuse, 0xb0, RZ ;  /* 0x000000b02c0c7810 */ /* 0x040fe20007ffe0ff */
[C---:B------:R-:W-:Y:S01]  /*13d0*/  VIADD R30, R44.reuse, 0x58 ;  /* 0x000000582c1e7836 */ /* 0x040fe20000000000 */
[----:B------:R-:W-:Y:S01]  /*13e0*/  STL [R1+0x188], R0 ;  /* 0x0001880001007387 */ /* 0x000fe20000100800 */
[C---:B------:R-:W-:Y:S01]  /*13f0*/  VIADD R28, R44.reuse, 0x68 ;  /* 0x000000682c1c7836 */ /* 0x040fe20000000000 */
[C---:B0-----:R-:W-:Y:S01]  /*1400*/  IADD3 R6, R44.reuse, 0xd8, RZ ;  /* 0x000000d82c067810 */ /* 0x041fe20007ffe0ff */
[C---:B------:R-:W-:Y:S01]  /*1410*/  VIADD R27, R44.reuse, 0x70 ;  /* 0x000000702c1b7836 */ /* 0x040fe20000000000 */
[----:B------:R-:W-:Y:S01]  /*1420*/  STL [R1+0x104], R40 ;  /* 0x0001042801007387 */ /* 0x000fe20000100800 */
[C---:B------:R-:W-:Y:S01]  /*1430*/  VIADD R26, R44.reuse, 0x78 ;  /* 0x000000782c1a7836 */ /* 0x040fe20000000000 */
[----:B------:R-:W-:Y:S01]  /*1440*/  SHF.R.S32.HI R4, RZ, 0x1f, R40 ;  /* 0x0000001fff047819 */ /* 0x000fe20000011428 */
[C---:B------:R-:W-:Y:S01]  /*1450*/  VIADD R25, R44.reuse, 0x80 ;  /* 0x000000802c197836 */ /* 0x040fe20000000000 */
[----:B------:R0:W-:Y:S01]  /*1460*/  STL [R1+0x100], R39 ;  /* 0x0001002701007387 */ /* 0x0001e20000100800 */
[C---:B------:R-:W-:Y:S01]  /*1470*/  VIADD R21, R44.reuse, 0x90 ;  /* 0x000000902c157836 */ /* 0x040fe20000000000 */
[----:B------:R-:W-:Y:S01]  /*1480*/  SHF.R.S32.HI R17, RZ, 0x1f, R16 ;  /* 0x0000001fff117819 */ /* 0x000fe20000011410 */
[C---:B------:R-:W-:Y:S01]  /*1490*/  VIADD R20, R44.reuse, 0x98 ;  /* 0x000000982c147836 */ /* 0x040fe20000000000 */
[----:B------:R-:W-:Y:S01]  /*14a0*/  STL [R1+0xfc], R38 ;  /* 0x0000fc2601007387 */ /* 0x000fe20000100800 */
[C---:B------:R-:W-:Y:S01]  /*14b0*/  VIADD R15, R44.reuse, 0xa0 ;  /* 0x000000a02c0f7836 */ /* 0x040fe20000000000 */
[----:B------:R-:W-:Y:S01]  /*14c0*/  SHF.R.S32.HI R217, RZ, 0x1f, R18 ;  /* 0x0000001fffd97819 */ /* 0x000fe20000011412 */
[C---:B------:R-:W-:Y:S01]  /*14d0*/  VIADD R14, R44.reuse, 0xa8 ;  /* 0x000000a82c0e7836 */ /* 0x040fe20000000000 */
[----:B------:R1:W-:Y:S01]  /*14e0*/  STL [R1+0xf8], R37 ;  /* 0x0000f82501007387 */ /* 0x0003e20000100800 */
[C---:B------:R-:W-:Y:S01]  /*14f0*/  VIADD R11, R44.reuse, 0xb8 ;  /* 0x000000b82c0b7836 */ /* 0x040fe20000000000 */
[----:B0-----:R-:W-:Y:S01]  /*1500*/  SHF.R.S32.HI R39, RZ, 0x1f, R39 ;  /* 0x0000001fff277819 */ /* 0x001fe20000011427 */
[C---:B------:R-:W-:Y:S01]  /*1510*/  VIADD R10, R44.reuse, 0xc0 ;  /* 0x000000c02c0a7836 */ /* 0x040fe20000000000 */
[----:B------:R-:W-:Y:S01]  /*1520*/  STL [R1+0xf4], R36 ;  /* 0x0000f42401007387 */ /* 0x000fe20000100800 */
[----:B------:R-:W-:-:S02]  /*1530*/  VIADD R9, R44, 0xc8 ;  /* 0x000000c82c097836 */ /* 0x000fc40000000000 */
[C---:B------:R-:W-:Y:S01]  /*1540*/  VIADD R8, R44.reuse, 0xd0 ;  /* 0x000000d02c087836 */ /* 0x040fe20000000000 */
[----:B------:R0:W-:Y:S01]  /*1550*/  STL [R1+0xf0], R35 ;  /* 0x0000f02301007387 */ /* 0x0001e20000100800 */
[C---:B------:R-:W-:Y:S01]  /*1560*/  VIADD R5, R44.reuse, 0xe0 ;  /* 0x000000e02c057836 */ /* 0x040fe20000000000 */
[----:B-1----:R-:W-:Y:S01]  /*1570*/  SHF.R.S32.HI R37, RZ, 0x1f, R37 ;  /* 0x0000001fff257819 */ /* 0x002fe20000011425 */
[C---:B------:R-:W-:Y:S01]  /*1580*/  VIADD R3, R44.reuse, 0xe8 ;  /* 0x000000e82c037836 */ /* 0x040fe20000000000 */
[----:B------:R1:W-:Y:S01]  /*1590*/  STL [R1+0xec], R34 ;  /* 0x0000ec2201007387 */ /* 0x0003e20000100800 */
[C---:B------:R-:W-:Y:S02]  /*15a0*/  VIADD R2, R44.reuse, 0xf0 ;  /* 0x000000f02c027836 */ /* 0x040fe40000000000 */
[----:B------:R-:W-:Y:S01]  /*15b0*/  VIADD R0, R44, 0xf8 ;  /* 0x000000f82c007836 */ /* 0x000fe20000000000 */
[----:B------:R-:W-:Y:S01]  /*15c0*/  STL [R1+0xe8], R33 ;  /* 0x0000e82101007387 */ /* 0x000fe20000100800 */
[----:B0-----:R-:W-:-:S03]  /*15d0*/  SHF.R.S32.HI R35, RZ, 0x1f, R35 ;  /* 0x0000001fff237819 */ /* 0x001fc60000011423 */
[----:B------:R0:W-:Y:S01]  /*15e0*/  STL [R1+0xe4], R32 ;  /* 0x0000e42001007387 */ /* 0x0001e20000100800 */
[----:B-1----:R-:W-:-:S03]  /*15f0*/  SHF.R.S32.HI R34, RZ, 0x1f, R34 ;  /* 0x0000001fff227819 */ /* 0x002fc60000011422 */
[----:B------:R1:W-:Y:S04]  /*1600*/  STL [R1+0xe0], R31 ;  /* 0x0000e01f01007387 */ /* 0x0003e80000100800 */
        /* <DEDUP_REMOVED lines=34> */
[----:B------:R-:W-:Y:S04]  /*1830*/  STL [R1+0x70], R2 ;  /* 0x0000700201007387 */ /* 0x000fe80000100800 */
[----:B------:R-:W-:Y:S01]  /*1840*/  STL [R1+0x180], R39 ;  /* 0x0001802701007387 */ /* 0x000fe20000100800 */
[----:B0-----:R-:W-:-:S03]  /*1850*/  SHF.R.S32.HI R4, RZ, 0x1f, R38 ;  /* 0x0000001fff047819 */ /* 0x001fc60000011426 */
[----:B------:R-:W-:Y:S04]  /*1860*/  STL [R1+0x6c], R0 ;  /* 0x00006c0001007387 */ /* 0x000fe80000100800 */
[----:B------:R0:W-:Y:S04]  /*1870*/  STL [R1+0x17c], R4 ;  /* 0x00017c0401007387 */ /* 0x0001e80000100800 */
[----:B------:R-:W-:Y:S01]  /*1880*/  STL [R1+0x178], R37 ;  /* 0x0001782501007387 */ /* 0x000fe20000100800 */
[----:B0-----:R-:W-:-:S05]  /*1890*/  SHF.R.S32.HI R4, RZ, 0x1f, R36 ;  /* 0x0000001fff047819 */ /* 0x001fca0000011424 */
[----:B------:R0:W-:Y:S04]  /*18a0*/  STL [R1+0x174], R4 ;  /* 0x0001740401007387 */ /* 0x0001e80000100800 */
[----:B------:R-:W-:Y:S04]  /*18b0*/  STL [R1+0x170], R35 ;  /* 0x0001702301007387 */ /* 0x000fe80000100800 */
        /* <DEDUP_REMOVED lines=27> */
[----:B------:R1:W-:Y:S04]  /*1a70*/  STL [R1+0x11c], R6 ;  /* 0x00011c0601007387 */ /* 0x0003e80000100800 */
[----:B------:R1:W-:Y:S01]  /*1a80*/  STL [R1+0x118], R5 ;  /* 0x0001180501007387 */ /* 0x0003e20000100800 */
[----:B0-----:R-:W-:Y:S02]  /*1a90*/  SHF.R.S32.HI R4, RZ, 0x1f, R3 ;  /* 0x0000001fff047819 */ /* 0x001fe40000011403 */
[----:B------:R-:W-:-:S02]  /*1aa0*/  SHF.R.S32.HI R3, RZ, 0x1f, R2 ;  /* 0x0000001fff037819 */ /* 0x000fc40000011402 */
[----:B------:R-:W-:Y:S01]  /*1ab0*/  SHF.R.S32.HI R2, RZ, 0x1f, R0 ;  /* 0x0000001fff027819 */ /* 0x000fe20000011400 */
[----:B------:R1:W-:Y:S01]  /*1ac0*/  STL [R1+0x114], R4 ;  /* 0x0001140401007387 */ /* 0x0003e20000100800 */
[----:B------:R-:W-:-:S03]  /*1ad0*/  LEA R0, R13, R7, 0x3 ;  /* 0x000000070d007211 */ /* 0x000fc600078e18ff */
[----:B------:R1:W-:Y:S04]  /*1ae0*/  STL [R1+0x110], R3 ;  /* 0x0001100301007387 */ /* 0x0003e80000100800 */
[----:B------:R1:W-:Y:S04]  /*1af0*/  STL [R1+0x19c], R0 ;  /* 0x00019c0001007387 */ /* 0x0003e80000100800 */
[----:B------:R1:W-:Y:S02]  /*1b00*/  STL [R1+0x10c], R2 ;  /* 0x00010c0201007387 */ /* 0x0003e40000100800 */
.L_x_692:
[----:B01-3--:R-:W0:Y:S02]  /*1b10*/  LDC.64 R2, c[0x0][0xc88] ;  /* 0x00032200ff027b82 */ /* 0x00be240000000a00 */
[----:B0-----:R-:W-:-:S05]  /*1b20*/  IMAD.WIDE R2, R43, 0x4, R2 ;  /* 0x000000042b027825 */ /* 0x001fca00078e0202 */
[----:B--2--5:R-:W2:Y:S01]  /*1b30*/  LDG.E R29, desc[UR36][R2.64] ;  /* 0x00000024021d7981 */ /* 0x024ea2000c1e1900 */
[----:B------:R-:W-:Y:S05]  /*1b40*/  YIELD ;  /* 0x0000000000007946 */ /* 0x000fea0003800000 */
[----:B------:R-:W-:Y:S01]  /*1b50*/  ULDC.64 UR6, c[0x0][0xa08] ;  /* 0x0002820000067ab9 */ /* 0x000fe20000000a00 */
[----:B------:R-:W-:Y:S01]  /*1b60*/  IMAD.MOV.U32 R27, RZ, RZ, RZ ;  /* 0x000000ffff1b7224 */ /* 0x000fe200078e00ff */
[----:B------:R-:W-:Y:S01]  /*1b70*/  ISETP.NE.U32.AND P0, PT, RZ, UR6, PT ;  /* 0x00000006ff007c0c */ /* 0x000fe2000bf05070 */
[----:B------:R-:W-:Y:S01]  /*1b80*/  ULDC.64 UR4, c[0x0][0xa28] ;  /* 0x00028a0000047ab9 */ /* 0x000fe20000000a00 */
[----:B------:R-:W-:Y:S01]  /*1b90*/  ULDC.64 UR8, c[0x0][0xa18] ;  /* 0x0002860000087ab9 */ /* 0x000fe20000000a00 */
[----:B------:R-:W-:Y:S01]  /*1ba0*/  ISETP.NE.U32.AND P1, PT, RZ, UR4, PT ;  /* 0x00000004ff007c0c */ /* 0x000fe2000bf25070 */
[----:B------:R-:W-:Y:S01]  /*1bb0*/  IMAD.MOV.U32 R9, RZ, RZ, RZ ;  /* 0x000000ffff097224 */ /* 0x000fe200078e00ff */
[----:B------:R-:W-:-:S02]  /*1bc0*/  ISETP.NE.AND.EX P0, PT, RZ, UR7, PT, P0 ;  /* 0x00000007ff007c0c */ /* 0x000fc4000bf05300 */
[----:B------:R-:W-:Y:S01]  /*1bd0*/  ISETP.NE.AND.EX P1, PT, RZ, UR5, PT, P1 ;  /* 0x00000005ff007c0c */ /* 0x000fe2000bf25310 */
[C---:B--2---:R-:W-:Y:S01]  /*1be0*/  IMAD.SHL.U32 R32, R29.reuse, 0x4, RZ ;  /* 0x000000041d207824 */ /* 0x044fe200078e00ff */
[----:B------:R-:W-:Y:S01]  /*1bf0*/  SHF.R.S32.HI R0, RZ, 0x1f, R29 ;  /* 0x0000001fff007819 */ /* 0x000fe2000001141d */
[----:B------:R0:W-:Y:S10]  /*1c00*/  STL [R1+0x3c], R29 ;  /* 0x00003c1d01007387 */ /* 0x0001f40000100800 */
[----:B------:R-:W-:-:S02]  /*1c10*/  @P1 LEA R2, P2, R29, UR4, 0x2 ;  /* 0x000000041d021c11 */ /* 0x000fc4000f8410ff */
[C-C-:B------:R-:W-:Y:S01]  /*1c20*/  SHF.L.U64.HI R31, R29.reuse, 0x2, R0.reuse ;  /* 0x000000021d1f7819 */ /* 0x140fe20000010200 */
[----:B------:R0:W-:Y:S01]  /*1c30*/  STL [R1+0x50], R0 ;  /* 0x0000500001007387 */ /* 0x0001e20000100800 */
[----:B------:R-:W-:Y:S02]  /*1c40*/  IADD3 R4, P3, R32, UR6, RZ ;  /* 0x0000000620047c10 */ /* 0x000fe4000ff7e0ff */
[----:B------:R-:W-:Y:S01]  /*1c50*/  @P1 LEA.HI.X R3, R29, UR5, R0, 0x2, P2 ;  /* 0x000000051d031c11 */ /* 0x000fe200090f1400 */
[----:B------:R-:W-:Y:S01]  /*1c60*/  ULDC UR4, c[0x0][0x288] ;  /* 0x0000a20000047ab9 */ /* 0x000fe20000000800 */
[----:B------:R-:W-:Y:S01]  /*1c70*/  IADD3.X R5, R31, UR7, RZ, P3, !PT ;  /* 0x000000071f057c10 */ /* 0x000fe20009ffe4ff */
[----:B------:R0:W-:Y:S01]  /*1c80*/  STL [R1+0x48], R32 ;  /* 0x0000482001007387 */ /* 0x0001e20000100800 */
[----:B------:R-:W-:-:S03]  /*1c90*/  ISETP.NE.U32.AND P2, PT, RZ, UR8, PT ;  /* 0x00000008ff007c0c */ /* 0x000fc6000bf45070 */
[----:B------:R-:W5:Y:S01]  /*1ca0*/  @P0 LDG.E R27, desc[UR36][R4.64] ;  /* 0x00000024041b0981 */ /* 0x000f62000c1e1900 */
[----:B------:R-:W-:Y:S01]  /*1cb0*/  ISETP.NE.AND.EX P2, PT, RZ, UR9, PT, P2 ;  /* 0x00000009ff007c0c */ /* 0x000fe2000bf45320 */
[----:B------:R-:W-:Y:S01]  /*1cc0*/  IMAD.U32 R92, RZ, RZ, UR4 ;  /* 0x00000004ff5c7e24 */ /* 0x000fe2000f8e00ff */
[----:B------:R-:W-:Y:S01]  /*1cd0*/  ULDC.64 UR4, c[0x0][0x418] ;  /* 0x0001060000047ab9 */ /* 0x000fe20000000a00 */
[----:B------:R0:W-:Y:S01]  /*1ce0*/  STL [R1+0x4c], R31 ;  /* 0x00004c1f01007387 */ /* 0x0001e20000100800 */
[----:B------:R-:W-:-:S03]  /*1cf0*/  UISETP.NE.U32.AND UP0, UPT, UR4, URZ, UPT ;  /* 0x0000003f0400728c */ /* 0x000fc6000bf05070 */
[----:B------:R-:W-:Y:S01]  /*1d00*/  ULDC UR4, c[0x0][0x424] ;  /* 0x0001090000047ab9 */ /* 0x000fe20000000800 */
[----:B------:R-:W-:Y:S01]  /*1d10*/  UISETP.NE.AND.EX UP0, UPT, UR5, URZ, UPT, UP0 ;  /* 0x0000003f0500728c */ /* 0x000fe2000bf05300 */
[----:B------:R1:W5:Y:S02]  /*1d20*/  @P1 LDG.E R9, desc[UR36][R2.64] ;  /* 0x0000002402091981 */ /* 0x000364000c1e1900 */
[----:B------:R-:W-:Y:S01]  /*1d30*/  ULDC UR5, c[0x0][0x2f0] ;  /* 0x0000bc0000057ab9 */ /* 0x000fe20000000800 */
[----:B------:R-:W-:Y:S01]  /*1d40*/  USEL UR4, UR4, 0x1, UP0 ;  /* 0x0000000104047887 */ /* 0x000fe20008000000 */
[----:B-1----:R-:W-:-:S03]  /*1d50*/  @P2 IADD3 R2, P1, R32, UR8, RZ ;  /* 0x0000000820022c10 */ /* 0x002fc6000ff3e0ff */
[----:B------:R-:W-:Y:S01]  /*1d60*/  UIMAD UR4, UR4, UR5, URZ ;  /* 0x00000005040472a4 */ /* 0x000fe2000f8e023f */
[----:B------:R-:W-:Y:S02]  /*1d70*/  @P2 IADD3.X R3, R31, UR9, RZ, P1, !PT ;  /* 0x000000091f032c10 */ /* 0x000fe40008ffe4ff */
[----:B------:R-:W-:-:S03]  /*1d80*/  ULDC UR5, c[0x0][0x348] ;  /* 0x0000d20000057ab9 */ /* 0x000fc60000000800 */
[----:B------:R-:W-:Y:S01]  /*1d90*/  IMAD.U32 R28, RZ, RZ, UR4 ;  /* 0x00000004ff1c7e24 */ /* 0x000fe2000f8e00ff */
[----:B------:R1:W5:Y:S02]  /*1da0*/  @P2 LDG.E R92, desc[UR36][R2.64] ;  /* 0x00000024025c2981 */ /* 0x000364000c1e1900 */
[----:B-1----:R-:W-:Y:S01]  /*1db0*/  MOV R2, UR5 ;  /* 0x0000000500027c02 */ /* 0x002fe20008000f00 */
[----:B0---4-:R-:W-:Y:S06]  /*1dc0*/  @P2 BRA `(.L_x_484) ;  /* 0x0000000000242947 */ /* 0x011fec0003800000 */
[----:B------:R-:W-:Y:S02]  /*1dd0*/  ULDC.64 UR4, c[0x0][0xa00] ;  /* 0x0002800000047ab9 */ /* 0x000fe40000000a00 */
[----:B------:R-:W-:-:S04]  /*1de0*/  ISETP.NE.U32.AND P1, PT, RZ, UR4, PT ;  /* 0x00000004ff007c0c */ /* 0x000fc8000bf25070 */
[----:B------:R-:W-:-:S13]  /*1df0*/  ISETP.NE.AND.EX P1, PT, RZ, UR5, PT, P1 ;  /* 0x00000005ff007c0c */ /* 0x000fda000bf25310 */
[----:B------:R-:W-:Y:S05]  /*1e00*/  @!P1 BRA `(.L_x_484) ;  /* 0x0000000000149947 */ /* 0x000fea0003800000 */
[----:B------:R-:W0:Y:S02]  /*1e10*/  LDC.64 R6, c[0x0][0xa00] ;  /* 0x00028000ff067b82 */ /* 0x000e240000000a00 */
[----:B0-----:R-:W-:-:S05]  /*1e20*/  IMAD.WIDE R6, R29, 0x4, R6 ;  /* 0x000000041d067825 */ /* 0x001fca00078e0206 */
[----:B-----5:R-:W2:Y:S04]  /*1e30*/  LDG.E R92, desc[UR36][R6.64] ;  /* 0x00000024065c7981 */ /* 0x020ea8000c1e1900 */
[----:B------:R-:W2:Y:S02]  /*1e40*/  LDG.E R3, desc[UR36][R6.64+0x4] ;  /* 0x0000042406037981 */ /* 0x000ea4000c1e1900 */
[----:B--2---:R-:W-:-:S07]  /*1e50*/  IMAD.IADD R92, R3, 0x1, -R92 ;  /* 0x00000001035c7824 */ /* 0x004fce00078e0a5c */
.L_x_484:
[----:B------:R-:W-:Y:S01]  /*1e60*/  ULDC.64 UR4, c[0x0][0xa20] ;  /* 0x0002880000047ab9 */ /* 0x000fe20000000a00 */
[----:B------:R0:W-:Y:S01]  /*1e70*/  STL [R1+0x54], R41 ;  /* 0x0000542901007387 */ /* 0x0001e20000100800 */
[----:B------:R-:W-:Y:S02]  /*1e80*/  ISETP.NE.U32.AND P1, PT, RZ, UR4, PT ;  /* 0x00000004ff007c0c */ /* 0x000fe4000bf25070 */
[C---:B------:R-:W-:Y:S02]  /*1e90*/  LOP3.LUT R3, R42.reuse, 0xff000000, RZ, 0xc0, !PT ;  /* 0xff0000002a037812 */ /* 0x040fe400078ec0ff */
[----:B------:R-:W-:Y:S02]  /*1ea0*/  ISETP.NE.AND.EX P1, PT, RZ, UR5, PT, P1 ;  /* 0x00000005ff007c0c */ /* 0x000fe4000bf25310 */
[----:B------:R-:W-:Y:S02]  /*1eb0*/  LOP3.LUT R0, R42, 0xff0000, RZ, 0xc0, !PT ;  /* 0x00ff00002a007812 */ /* 0x000fe400078ec0ff */
[----:B------:R-:W-:-:S02]  /*1ec0*/  SHF.R.U32.HI R3, RZ, 0x8, R3 ;  /* 0x00000008ff037819 */ /* 0x000fc40000011603 */
[----:B------:R-:W-:Y:S02]  /*1ed0*/  LOP3.LUT R220, R42, 0xffff, RZ, 0xc0, !PT ;  /* 0x0000ffff2adc7812 */ /* 0x000fe400078ec0ff */
[----:B------:R-:W-:-:S05]  /*1ee0*/  LEA.HI R6, R0, R3, RZ, 0x10 ;  /* 0x0000000300067211 */ /* 0x000fca00078f80ff */
[----:B0-----:R-:W-:Y:S05]  /*1ef0*/  @!P1 BRA `(.L_x_485) ;  /* 0x0000000000109947 */ /* 0x001fea0003800000 */
[----:B------:R-:W-:-:S04]  /*1f00*/  IADD3 R4, P0, R32, UR4, RZ ;  /* 0x0000000420047c10 */ /* 0x000fc8000ff1e0ff */
[----:B------:R-:W-:-:S05]  /*1f10*/  IADD3.X R5, R31, UR5, RZ, P0, !PT ;  /* 0x000000051f057c10 */ /* 0x000fca00087fe4ff */
[----:B------:R0:W5:Y:S01]  /*1f20*/  LDG.E R28, desc[UR36][R4.64] ;  /* 0x00000024041c7981 */ /* 0x000162000c1e1900 */
[----:B------:R-:W-:Y:S05]  /*1f30*/  BRA `(.L_x_486) ;  /* 0x0000000000107947 */ /* 0x000fea0003800000 */
.L_x_485:
[----:B------:R-:W-:Y:S05]  /*1f40*/  @!P0 BRA `(.L_x_486) ;  /* 0x00000000000c8947 */ /* 0x000fea0003800000 */
[----:B------:R-:W2:Y:S04]  /*1f50*/  LDG.E R3, desc[UR36][R4.64] ;  /* 0x0000002404037981 */ /* 0x000ea8000c1e1900 */
[----:B------:R-:W2:Y:S02]  /*1f60*/  LDG.E R28, desc[UR36][R4.64+0x4] ;  /* 0x00000424041c7981 */ /* 0x000ea4000c1e1900 */
[----:B--2---:R-:W-:-:S07]  /*1f70*/  IMAD.IADD R28, R28, 0x1, -R3 ;  /* 0x000000011c1c7824 */ /* 0x004fce00078e0a03 */
.L_x_486:
[----:B------:R-:W-:Y:S01]  /*1f80*/  ULDC.64 UR4, c[0x0][0xa10] ;  /* 0x0002840000047ab9 */ /* 0x000fe20000000a00 */
[----:B------:R-:W2:Y:S01]  /*1f90*/  LDL.LU R30, [R1] ;  /* 0x00000000011e7983 */ /* 0x000ea20000300800 */
[----:B------:R-:W-:-:S04]  /*1fa0*/  ISETP.NE.U32.AND P0, PT, RZ, UR4, PT ;  /* 0x00000004ff007c0c */ /* 0x000fc8000bf05070 */
[----:B------:R-:W-:Y:S01]  /*1fb0*/  ISETP.NE.AND.EX P0, PT, RZ, UR5, PT, P0 ;  /* 0x00000005ff007c0c */ /* 0x000fe2000bf05300 */
[----:B------:R-:W-:Y:S02]  /*1fc0*/  ULDC.64 UR4, c[0x0][0xa30] ;  /* 0x00028c0000047ab9 */ /* 0x000fe40000000a00 */
[----:B------:R-:W-:-:S10]  /*1fd0*/  ISETP.NE.U32.AND P1, PT, RZ, UR4, PT ;  /* 0x00000004ff007c0c */ /* 0x000fd4000bf25070 */
[----:B0-----:R-:W0:Y:S02]  /*1fe0*/  @P0 LDC.64 R4, c[0x0][0xa10] ;  /* 0x00028400ff040b82 */ /* 0x001e240000000a00 */
[----:B0-----:R-:W-:-:S05]  /*1ff0*/  @P0 IMAD.WIDE R4, R29, 0x4, R4 ;  /* 0x000000041d040825 */ /* 0x001fca00078e0204 */
[----:B------:R-:W3:Y:S04]  /*2000*/  @P0 LDG.E R0, desc[UR36][R4.64] ;  /* 0x0000002404000981 */ /* 0x000ee8000c1e1900 */
[----:B------:R0:W3:Y:S01]  /*2010*/  @P0 LDG.E R3, desc[UR36][R4.64+0x4] ;  /* 0x0000042404030981 */ /* 0x0000e2000c1e1900 */
[----:B------:R-:W-:Y:S01]  /*2020*/  ISETP.NE.AND.EX P1, PT, RZ, UR5, PT, P1 ;  /* 0x00000005ff007c0c */ /* 0x000fe2000bf25310 */
[----:B-----5:R-:W-:-:S12]  /*2030*/  IMAD.MOV.U32 R24, RZ, RZ, R28 ;  /* 0x000000ffff187224 */ /* 0x020fd800078e001c */
[----:B0-----:R-:W-:-:S04]  /*2040*/  @P1 IADD3 R4, P2, R32, UR4, RZ ;  /* 0x0000000420041c10 */ /* 0x001fc8000ff5e0ff */
[----:B------:R-:W-:-:S05]  /*2050*/  @P1 IADD3.X R5, R31, UR5, RZ, P2, !PT ;  /* 0x000000051f051c10 */ /* 0x000fca00097fe4ff */
[----:B------:R0:W5:Y:S01]  /*2060*/  @P1 LDG.E R24, desc[UR36][R4.64] ;  /* 0x0000002404181981 */ /* 0x000162000c1e1900 */
[----:B------:R-:W-:Y:S01]  /*2070*/  IADD3 R9, -R9, R28, RZ ;  /* 0x0000001c09097210 */ /* 0x000fe20007ffe1ff */
[----:B------:R-:W-:Y:S01]  /*2080*/  BSSY B0, `(.L_x_487) ;  /* 0x000002e000007945 */ /* 0x000fe20003800000 */
[----:B------:R-:W-:Y:S02]  /*2090*/  LOP3.LUT R12, R6, 0xff, RZ, 0xc0, !PT ;  /* 0x000000ff060c7812 */ /* 0x000fe400078ec0ff */
[----:B------:R-:W-:-:S03]  /*20a0*/  SHF.R.U32.HI R7, RZ, 0x10, R6 ;  /* 0x00000010ff077819 */ /* 0x000fc60000011606 */
[----:B------:R0:W-:Y:S04]  /*20b0*/  STL [R1+0x64], R12 ;  /* 0x0000640c01007387 */ /* 0x0001e80000100800 */
[----:B------:R0:W-:Y:S01]  /*20c0*/  STL [R1+0x40], R7 ;  /* 0x0000400701007387 */ /* 0x0001e20000100800 */
[----:B--2---:R-:W-:Y:S01]  /*20d0*/  LOP3.LUT R30, R30, 0xffffffef, RZ, 0xc0, !PT ;  /* 0xffffffef1e1e7812 */ /* 0x004fe200078ec0ff */
[----:B---3--:R-:W-:-:S04]  /*20e0*/  @P0 IMAD.IADD R2, R3, 0x1, -R0 ;  /* 0x0000000103020824 */ /* 0x008fc800078e0a00 */
[----:B------:R-:W-:-:S04]  /*20f0*/  IMAD.IADD R94, R9, 0x1, R2 ;  /* 0x00000001095e7824 */ /* 0x000fc800078e0202 */
[C---:B------:R-:W-:Y:S01]  /*2100*/  VIADD R0, R94.reuse, 0x7f ;  /* 0x0000007f5e007836 */ /* 0x040fe20000000000 */
[----:B------:R-:W-:-:S04]  /*2110*/  ISETP.GE.AND P3, PT, R94, 0x1, PT ;  /* 0x000000015e00780c */ /* 0x000fc80003f66270 */
[----:B------:R-:W-:-:S04]  /*2120*/  SHF.R.S32.HI R3, RZ, 0x1f, R0 ;  /* 0x0000001fff037819 */ /* 0x000fc80000011400 */
[----:B------:R-:W-:Y:S01]  /*2130*/  LEA.HI R3, R3, R0, RZ, 0x7 ;  /* 0x0000000003037211 */ /* 0x000fe200078f38ff */
[----:B------:R-:W-:-:S03]  /*2140*/  IMAD.MOV.U32 R0, RZ, RZ, RZ ;  /* 0x000000ffff007224 */ /* 0x000fc600078e00ff */
[----:B------:R-:W-:Y:S02]  /*2150*/  SHF.R.S32.HI R91, RZ, 0x7, R3 ;  /* 0x00000007ff5b7819 */ /* 0x000fe40000011403 */
[----:B------:R-:W-:-:S05]  /*2160*/  @P3 LOP3.LUT R30, R30, 0x10, RZ, 0xfc, !PT ;  /* 0x000000101e1e3812 */ /* 0x000fca00078efcff */
[----:B------:R0:W-:Y:S01]  /*2170*/  STL [R1], R30 ;  /* 0x0000001e01007387 */ /* 0x0001e20000100800 */
[----:B------:R-:W-:Y:S05]  /*2180*/  @!P3 BRA `(.L_x_488) ;  /* 0x000000000074b947 */ /* 0x000fea0003800000 */
[----:B------:R-:W-:Y:S01]  /*2190*/  ISETP.NE.AND P0, PT, R7, RZ, PT ;  /* 0x000000ff0700720c */ /* 0x000fe20003f05270 */
[----:B------:R-:W-:-:S03]  /*21a0*/  ULDC UR4, c[0x0][0x9f0] ;  /* 0x00027c0000047ab9 */ /* 0x000fc60000000800 */
[----:B------:R-:W-:-:S04]  /*21b0*/  SEL R10, R7, UR4, P0 ;  /* 0x00000004070a7c07 */ /* 0x000fc80008000000 */
[-C--:B------:R-:W-:Y:S02]  /*21c0*/  IABS R6, R10.reuse ;  /* 0x0000000a00067213 */ /* 0x080fe40000000000 */
[----:B------:R-:W-:Y:S02]  /*21d0*/  IADD3 R0, R91, -0x1, R10 ;  /* 0xffffffff5b007810 */ /* 0x000fe40007ffe00a */
[----:B------:R-:W1:Y:S01]  /*21e0*/  I2F.RP R3, R6 ;  /* 0x0000000600037306 */ /* 0x000e620000209400 */
[----:B------:R-:W-:Y:S02]  /*21f0*/  IABS R11, R10 ;  /* 0x0000000a000b7213 */ /* 0x000fe40000000000 */
[----:B------:R-:W-:Y:S02]  /*2200*/  IABS R8, R0 ;  /* 0x0000000000087213 */ /* 0x000fe40000000000 */
[----:B------:R-:W-:-:S04]  /*2210*/  LOP3.LUT R0, R0, R10, RZ, 0x3c, !PT ;  /* 0x0000000a00007212 */ /* 0x000fc800078e3cff */
[----:B------:R-:W-:Y:S01]  /*2220*/  ISETP.GE.AND P2, PT, R0, RZ, PT ;  /* 0x000000ff0000720c */ /* 0x000fe20003f46270 */
[----:B-1----:R-:W0:Y:S02]  /*2230*/  MUFU.RCP R3, R3 ;  /* 0x0000000300037308 */ /* 0x002e240000001000 */
[----:B0-----:R-:W-:Y:S01]  /*2240*/  IADD3 R4, R3, 0xffffffe, RZ ;  /* 0x0ffffffe03047810 */ /* 0x001fe20007ffe0ff */
[----:B------:R-:W-:-:S05]  /*2250*/  IMAD.MOV R3, RZ, RZ, -R11 ;  /* 0x000000ffff037224 */ /* 0x000fca00078e0a0b */
[----:B------:R0:W1:Y:S02]  /*2260*/  F2I.FTZ.U32.TRUNC.NTZ R5, R4 ;  /* 0x0000000400057305 */ /* 0x000064000021f000 */
[----:B0-----:R-:W-:Y:S02]  /*2270*/  IMAD.MOV.U32 R4, RZ, RZ, RZ ;  /* 0x000000ffff047224 */ /* 0x001fe400078e00ff */
[----:B-1----:R-:W-:-:S04]  /*2280*/  IMAD.MOV R7, RZ, RZ, -R5 ;  /* 0x000000ffff077224 */ /* 0x002fc800078e0a05 */
[----:B------:R-:W-:-:S04]  /*2290*/  IMAD R7, R7, R6, RZ ;  /* 0x0000000607077224 */ /* 0x000fc800078e02ff */
[----:B------:R-:W-:-:S06]  /*22a0*/  IMAD.HI.U32 R5, R5, R7, R4 ;  /* 0x0000000705057227 */ /* 0x000fcc00078e0004 */
[----:B------:R-:W-:-:S04]  /*22b0*/  IMAD.HI.U32 R5, R5, R8, RZ ;  /* 0x0000000805057227 */ /* 0x000fc800078e00ff */
[----:B------:R-:W-:-:S05]  /*22c0*/  IMAD R3, R5, R3, R8 ;  /* 0x0000000305037224 */ /* 0x000fca00078e0208 */
[----:B------:R-:W-:-:S13]  /*22d0*/  ISETP.GT.U32.AND P1, PT, R6, R3, PT ;  /* 0x000000030600720c */ /* 0x000fda0003f24070 */
[----:B------:R-:W-:Y:S01]  /*22e0*/  @!P1 IMAD.IADD R3, R3, 0x1, -R6 ;  /* 0x0000000103039824 */ /* 0x000fe200078e0a06 */
[----:B------:R-:W-:Y:S02]  /*22f0*/  @!P1 IADD3 R5, R5, 0x1, RZ ;  /* 0x0000000105059810 */ /* 0x000fe40007ffe0ff */
[----:B------:R-:W-:Y:S02]  /*2300*/  ISETP.NE.AND P1, PT, R10, RZ, PT ;  /* 0x000000ff0a00720c */ /* 0x000fe40003f25270 */
[----:B------:R-:W-:-:S13]  /*2310*/  ISETP.GE.U32.AND P0, PT, R3, R6, PT ;  /* 0x000000060300720c */ /* 0x000fda0003f06070 */
[----:B------:R-:W-:-:S04]  /*2320*/  @P0 VIADD R5, R5, 0x1 ;  /* 0x0000000105050836 */ /* 0x000fc80000000000 */
[----:B------:R-:W-:-:S04]  /*2330*/  IMAD.MOV.U32 R0, RZ, RZ, R5 ;  /* 0x000000ffff007224 */ /* 0x000fc800078e0005 */
[----:B------:R-:W-:Y:S01]  /*2340*/  @!P2 IMAD.MOV R0, RZ, RZ, -R0 ;  /* 0x000000ffff00a224 */ /* 0x000fe200078e0a00 */
[----:B------:R-:W-:-:S07]  /*2350*/  @!P1 LOP3.LUT R0, RZ, R10, RZ, 0x33, !PT ;  /* 0x0000000aff009212 */ /* 0x000fce00078e33ff */
.L_x_488:
[----:B------:R-:W-:Y:S05]  /*2360*/  BSYNC B0 ;  /* 0x0000000000007941 */ /* 0x000fea0003800000 */
.L_x_487:
[----:B------:R-:W-:-:S05]  /*2370*/  IMAD R3, R12, R0, RZ ;  /* 0x000000000c037224 */ /* 0x000fca00078e02ff */
[C---:B------:R-:W-:Y:S01]  /*2380*/  VIADDMNMX R0, R3.reuse, R0, R91, PT ;  /* 0x0000000003007246 */ /* 0x040fe2000380015b */
[----:B------:R-:W-:-:S03]  /*2390*/  IMAD R3, R3, 0x80, -R9 ;  /* 0x0000008003037824 */ /* 0x000fc600078e0a09 */
[----:B0-----:R-:W-:Y:S02]  /*23a0*/  LEA R5, R0, -R9, 0x7 ;  /* 0x8000000900057211 */ /* 0x001fe400078e38ff */
[----:B------:R-:W-:Y:S02]  /*23b0*/  VIMNMX R3, RZ, R3, !PT ;  /* 0x00000003ff037248 */ /* 0x000fe40007fe0100 */
[----:B------:R-:W-:Y:S02]  /*23c0*/  VIMNMX R0, R5, R2, PT ;  /* 0x0000000205007248 */ /* 0x000fe40003fe0100 */
[----:B------:R-:W-:Y:S02]  /*23d0*/  SHF.R.U32.HI R25, RZ, 0x7, R3 ;  /* 0x00000007ff197819 */ /* 0x000fe40000011603 */
[----:B------:R-:W-:-:S03]  /*23e0*/  ISETP.GT.AND P0, PT, R0, R3, PT ;  /* 0x000000030000720c */ /* 0x000fc60003f04270 */
[----:B------:R-:W-:-:S10]  /*23f0*/  IMAD.MOV.U32 R26, RZ, RZ, R25 ;  /* 0x000000ffff1a7224 */ /* 0x000fd400078e0019 */
[----:B------:R-:W-:-:S05]  /*2400*/  @P0 VIADD R0, R0, 0x7f ;  /* 0x0000007f00000836 */ /* 0x000fca0000000000 */
[----:B------:R-:W-:-:S04]  /*2410*/  @P0 SHF.R.S32.HI R3, RZ, 0x1f, R0 ;  /* 0x0000001fff030819 */ /* 0x000fc80000011400 */
[----:B------:R-:W-:-:S04]  /*2420*/  @P0 LEA.HI R3, R3, R0, RZ, 0x7 ;  /* 0x0000000003030211 */ /* 0x000fc800078f38ff */
[----:B------:R-:W-:Y:S02]  /*2430*/  @P0 SHF.R.S32.HI R26, RZ, 0x7, R3 ;  /* 0x00000007ff1a0819 */ /* 0x000fe40000011403 */
[----:B------:R-:W-:Y:S02]  /*2440*/  PLOP3.LUT P0, PT, PT, PT, PT, 0x80, 0x0 ;  /* 0x000000000000781c */ /* 0x000fe40003f0f070 */
[----:B------:R-:W-:-:S13]  /*2450*/  ISETP.GT.AND P1, PT, R26, R25, PT ;  /* 0x000000191a00720c */ /* 0x000fda0003f24270 */
[----:B------:R-:W-:Y:S05]  /*2460*/  @!P1 BRA `(.L_x_489) ;  /* 0x000000ac00049947 */ /* 0x000fea0003800000 */
[----:B------:R-:W-:Y:S01]  /*2470*/  VIADD R0, R19, 0x28400 ;  /* 0x0002840013007836 */ /* 0x000fe20000000000 */
[----:B------:R-:W-:Y:S04]  /*2480*/  BSSY B6, `(.L_x_490) ;  /* 0x0000013000067945 */ /* 0x000fe80003800000 */
[----:B------:R-:W-:-:S13]  /*2490*/  LOP3.LUT P0, RZ, R0, 0x3ff, RZ, 0xc0, !PT ;  /* 0x000003ff00ff7812 */ /* 0x000fda000780c0ff */
[----:B------:R-:W-:Y:S05]  /*24a0*/  @!P0 BRA `(.L_x_491) ;  /* 0x0000000000408947 */ /* 0x000fea0003800000 */
[----:B------:R-:W-:Y:S01]  /*24b0*/  MOV R14, 0x0 ;  /* 0x00000000000e7802 */ /* 0x000fe20000000f00 */
[----:B------:R-:W-:Y:S01]  /*24c0*/  ULDC.64 UR4, c[0x4][0x1b0] ;  /* 0x01006c0000047ab9 */ /* 0x000fe20000000a00 */
[----:B------:R-:W-:Y:S01]  /*24d0*/  ULDC.64 UR6, c[0x4][0x118] ;  /* 0x0100460000067ab9 */ /* 0x000fe20000000a00 */
[----:B------:R-:W-:Y:S01]  /*24e0*/  IMAD.U32 R4, RZ, RZ, UR4 ;  /* 0x00000004ff047e24 */ /* 0x000fe2000f8e00ff */
[----:B------:R-:W-:Y:S01]  /*24f0*/  MOV R5, UR5 ;  /* 0x0000000500057c02 */ /* 0x000fe20008000f00 */
[----:B------:R-:W-:Y:S01]  /*2500*/  ULDC.64 UR4, c[0x4][0x1b8] ;  /* 0x01006e0000047ab9 */ /* 0x000fe20000000a00 */
[----:B------:R-:W0:Y:S01]  /*2510*/  LDC.64 R14, c[0x4][R14] ;  /* 0x010000000e0e7b82 */ /* 0x000e220000000a00 */
[----:B------:R-:W-:Y:S01]  /*2520*/  IMAD.U32 R6, RZ, RZ, UR4 ;  /* 0x00000004ff067e24 */ /* 0x000fe2000f8e00ff */
[----:B------:R-:W-:Y:S01]  /*2530*/  MOV R8, 0x70 ;  /* 0x0000007000087802 */ /* 0x000fe20000000f00 */
[----:B------:R-:W-:Y:S02]  /*2540*/  IMAD.U32 R7, RZ, RZ, UR5 ;  /* 0x00000005ff077e24 */ /* 0x000fe4000f8e00ff */
[----:B------:R-:W-:-:S02]  /*2550*/  IMAD.U32 R10, RZ, RZ, UR6 ;  /* 0x00000006ff0a7e24 */ /* 0x000fc4000f8e00ff */
[----:B------:R-:W-:Y:S02]  /*2560*/  IMAD.U32 R11, RZ, RZ, UR7 ;  /* 0x00000007ff0b7e24 */ /* 0x000fe4000f8e00ff */
[----:B------:R-:W-:Y:S02]  /*2570*/  IMAD.MOV.U32 R12, RZ, RZ, 0x1 ;  /* 0x00000001ff0c7424 */ /* 0x000fe400078e00ff */
[----:B------:R-:W-:-:S07]  /*2580*/  IMAD.MOV.U32 R13, RZ, RZ, RZ ;  /* 0x000000ffff0d7224 */ /* 0x000fce00078e00ff */
[----:B------:R-:W-:-:S07]  /*2590*/  LEPC R20, `(.L_x_491) ;  /* 0x000000001014794e */ /* 0x000fce0000000000 */
[----:B0----5:R-:W-:Y:S05]  /*25a0*/  CALL.ABS.NOINC R14 ;  /* 0x000000000e007343 */ /* 0x021fea0003c00000 */
.L_x_491:
[----:B------:R-:W-:Y:S05]  /*25b0*/  BSYNC B6 ;  /* 0x0000000000067941 */ /* 0x000fea0003800000 */
.L_x_490:
        /* <DEDUP_REMOVED lines=20> */
.L_x_493:
[----:B------:R-:W-:Y:S05]  /*2700*/  BSYNC B6 ;  /* 0x0000000000067941 */ /* 0x000fea0003800000 */
.L_x_492:
[----:B------:R-:W-:Y:S01]  /*2710*/  ULDC.64 UR4, c[0x0][0x9f8] ;  /* 0x00027e0000047ab9 */ /* 0x000fe20000000a00 */
[----:B------:R-:W-:Y:S01]  /*2720*/  IMAD.MOV.U32 R0, RZ, RZ, R29 ;  /* 0x000000ffff007224 */ /* 0x000fe200078e001d */
[----:B------:R-:W-:Y:S01]  /*2730*/  ISETP.NE.U32.AND P0, PT, RZ, UR4, PT ;  /* 0x00000004ff007c0c */ /* 0x000fe2000bf05070 */
[----:B------:R-:W2:Y:S01]  /*2740*/  LDL R33, [R1+0x2c] ;  /* 0x00002c0001217983 */ /* 0x000ea20000100800 */
[----:B------:R-:W0:Y:S02]  /*2750*/  LDC R35, c[0x0][0x3f4] ;  /* 0x0000fd00ff237b82 */ /* 0x000e240000000800 */
[----:B------:R-:W-:Y:S01]  /*2760*/  ISETP.NE.AND.EX P0, PT, RZ, UR5, PT, P0 ;  /* 0x00000005ff007c0c */ /* 0x000fe2000bf05300 */
[----:B------:R-:W3:Y:S05]  /*2770*/  LDL R21, [R1+0x20] ;  /* 0x0000200001157983 */ /* 0x000eea0000100800 */
[----:B------:R-:W1:Y:S07]  /*2780*/  LDC.64 R14, c[0x0][0x3f8] ;  /* 0x0000fe00ff0e7b82 */ /* 0x000e6e0000000a00 */
[----:B------:R-:W-:Y:S01]  /*2790*/  @P0 IADD3 R4, P1, R32, UR4, RZ ;  /* 0x0000000420040c10 */ /* 0x000fe2000ff3e0ff */
[----:B------:R-:W4:Y:S01]  /*27a0*/  LDC.64 R12, c[0x0][0x408] ;  /* 0x00010200ff0c7b82 */ /* 0x000f220000000a00 */
[----:B------:R-:W3:Y:S02]  /*27b0*/  LDL R32, [R1+0x28] ;  /* 0x0000280001207983 */ /* 0x000ee40000100800 */
[----:B------:R-:W-:-:S02]  /*27c0*/  @P0 IADD3.X R5, R31, UR5, RZ, P1, !PT ;  /* 0x000000051f050c10 */ /* 0x000fc40008ffe4ff */
[----:B------:R-:W3:Y:S04]  /*27d0*/  LDL R31, [R1+0x24] ;  /* 0x00002400011f7983 */ /* 0x000ee80000100800 */
[----:B------:R1:W3:Y:S01]  /*27e0*/  @P0 LDG.E R0, desc[UR36][R4.64] ;  /* 0x0000002404000981 */ /* 0x0002e2000c1e1900 */
[----:B------:R-:W4:Y:S01]  /*27f0*/  S2R R29, SR_TID.X ;  /* 0x00000000001d7919 */ /* 0x000f220000002100 */
[----:B------:R-:W-:Y:S02]  /*2800*/  SHF.R.S32.HI R9, RZ, 0x1f, R219 ;  /* 0x0000001fff097819 */ /* 0x000fe400000114db */
[----:B0-----:R-:W-:-:S03]  /*2810*/  ISETP.GE.AND P0, PT, R16, R35, PT ;  /* 0x000000231000720c */ /* 0x001fc60003f06270 */
[----:B-1----:R-:W-:Y:S01]  /*2820*/  IMAD R4, R9, R14, RZ ;  /* 0x0000000e09047224 */ /* 0x002fe200078e02ff */
[----:B------:R-:W-:Y:S01]  /*2830*/  SEL R5, R35, RZ, P0 ;  /* 0x000000ff23057207 */ /* 0x000fe20000000000 */
[----:B------:R-:W-:-:S04]  /*2840*/  VIADD R34, R219, 0x20 ;  /* 0x00000020db227836 */ /* 0x000fc80000000000 */
[----:B------:R-:W-:Y:S02]  /*2850*/  IMAD.IADD R5, R16, 0x1, R5 ;  /* 0x0000000110057824 */ /* 0x000fe400078e0205 */
[----:B----4-:R-:W-:-:S05]  /*2860*/  VIADD R6, R29, 0xffffff80 ;  /* 0xffffff801d067836 */ /* 0x010fca0000000000 */
[----:B------:R-:W-:-:S04]  /*2870*/  SHF.R.S32.HI R3, RZ, 0x1f, R6 ;  /* 0x0000001fff037819 */ /* 0x000fc80000011406 */
[----:B------:R-:W-:-:S04]  /*2880*/  LEA.HI R3, R3, R6, RZ, 0x3 ;  /* 0x0000000603037211 */ /* 0x000fc800078f18ff */
[----:B------:R-:W-:-:S05]  /*2890*/  LOP3.LUT R7, R3, 0xfffffff8, RZ, 0xc0, !PT ;  /* 0xfffffff803077812 */ /* 0x000fca00078ec0ff */
[----:B------:R-:W-:Y:S02]  /*28a0*/  IMAD.IADD R36, R6, 0x1, -R7 ;  /* 0x0000000106247824 */ /* 0x000fe400078e0a07 */
[----:B------:R-:W-:Y:S02]  /*28b0*/  IMAD R7, R219, R15, R4 ;  /* 0x0000000fdb077224 */ /* 0x000fe400078e0204 */
[----:B------:R-:W-:Y:S02]  /*28c0*/  IMAD R4, R9, R12, RZ ;  /* 0x0000000c09047224 */ /* 0x000fe400078e02ff */
[----:B------:R-:W-:Y:S02]  /*28d0*/  IMAD.SHL.U32 R34, R34, 0x80, RZ ;  /* 0x0000008022227824 */ /* 0x000fe400078e00ff */
[----:B------:R-:W-:Y:S01]  /*28e0*/  IMAD R9, R219, R13, R4 ;  /* 0x0000000ddb097224 */ /* 0x000fe200078e0204 */
[----:B------:R-:W-:Y:S02]  /*28f0*/  SHF.R.S32.HI R4, RZ, 0x1f, R5 ;  /* 0x0000001fff047819 */ /* 0x000fe40000011405 */
[----:B------:R-:W-:-:S02]  /*2900*/  LOP3.LUT R34, R34, 0x380, RZ, 0xc0, !PT ;  /* 0x0000038022227812 */ /* 0x000fc400078ec0ff */
[CC--:B------:R-:W-:Y:S02]  /*2910*/  LEA.HI R42, R4.reuse, R5.reuse, RZ, 0x4 ;  /* 0x00000005042a7211 */ /* 0x0c0fe400078f20ff */
[----:B------:R-:W-:Y:S02]  /*2920*/  LEA.HI R6, R4, R5, RZ, 0x7 ;  /* 0x0000000504067211 */ /* 0x000fe400078f38ff */
[C---:B------:R-:W-:Y:S02]  /*2930*/  IADD3 R8, R219.reuse, 0x40, RZ ;  /* 0x00000040db087810 */ /* 0x040fe40007ffe0ff */
[----:B------:R-:W-:Y:S01]  /*2940*/  LOP3.LUT R5, R34, 0x70, R42, 0xf8, !PT ;  /* 0x0000007022057812 */ /* 0x000fe200078ef82a */
[----:B------:R-:W-:Y:S02]  /*2950*/  VIADD R34, R219, 0x40 ;  /* 0x00000040db227836 */ /* 0x000fe40000000000 */
[----:B------:R-:W-:Y:S02]  /*2960*/  IMAD.SHL.U32 R8, R8, 0x80, RZ ;  /* 0x0000008008087824 */ /* 0x000fe400078e00ff */
[----:B------:R-:W-:-:S03]  /*2970*/  IMAD.SHL.U32 R34, R34, 0x80, RZ ;  /* 0x0000008022227824 */ /* 0x000fc600078e00ff */
[----:B------:R-:W-:Y:S02]  /*2980*/  LOP3.LUT R8, R8, 0x380, RZ, 0xc0, !PT ;  /* 0x0000038008087812 */ /* 0x000fe400078ec0ff */
[----:B------:R-:W-:Y:S02]  /*2990*/  LOP3.LUT R34, R34, 0x380, RZ, 0xc0, !PT ;  /* 0x0000038022227812 */ /* 0x000fe400078ec0ff */
[----:B------:R-:W-:Y:S02]  /*29a0*/  LOP3.LUT R8, R8, 0x70, R42, 0xf8, !PT ;  /* 0x0000007008087812 */ /* 0x000fe400078ef82a */
[----:B------:R-:W-:Y:S01]  /*29b0*/  SHF.R.U32.HI R34, RZ, 0x3, R34 ;  /* 0x00000003ff227819 */ /* 0x000fe20000011622 */
[----:B------:R-:W-:-:S03]  /*29c0*/  VIADD R10, R219, 0x60 ;  /* 0x00000060db0a7836 */ /* 0x000fc60000000000 */
[----:B------:R-:W-:Y:S02]  /*29d0*/  LOP3.LUT R8, R8, R34, RZ, 0x3c, !PT ;  /* 0x0000002208087212 */ /* 0x000fe400078e3cff */
[----:B------:R-:W-:Y:S01]  /*29e0*/  SHF.R.U32.HI R34, RZ, 0x7, R29 ;  /* 0x00000007ff227819 */ /* 0x000fe2000001161d */
[----:B------:R-:W-:-:S03]  /*29f0*/  IMAD.SHL.U32 R37, R219, 0x80, RZ ;  /* 0x00000080db257824 */ /* 0x000fc600078e00ff */
[----:B------:R-:W-:Y:S01]  /*2a00*/  ISETP.NE.AND P6, PT, R34, 0x1, PT ;  /* 0x000000012200780c */ /* 0x000fe20003fc5270 */
[----:B------:R-:W-:Y:S01]  /*2a10*/  IMAD.SHL.U32 R10, R10, 0x80, RZ ;  /* 0x000000800a0a7824 */ /* 0x000fe200078e00ff */
[----:B------:R-:W-:Y:S01]  /*2a20*/  LOP3.LUT R37, R37, 0x380, RZ, 0xc0, !PT ;  /* 0x0000038025257812 */ /* 0x000fe200078ec0ff */
[----:B------:R-:W-:-:S03]  /*2a30*/  IMAD.WIDE.U32 R86, R219, R12, R22 ;  /* 0x0000000cdb567225 */ /* 0x000fc600078e0016 */
[----:B------:R-:W-:Y:S01]  /*2a40*/  LOP3.LUT R10, R10, 0x380, RZ, 0xc0, !PT ;  /* 0x000003800a0a7812 */ /* 0x000fe200078ec0ff */
[----:B------:R-:W-:Y:S01]  /*2a50*/  IMAD.WIDE.U32 R88, R219, R12, R16 ;  /* 0x0000000cdb587225 */ /* 0x000fe200078e0010 */
[----:B------:R-:W-:Y:S02]  /*2a60*/  IADD3 R87, R87, R9, RZ ;  /* 0x0000000957577210 */ /* 0x000fe40007ffe0ff */
[--C-:B------:R-:W-:Y:S01]  /*2a70*/  LOP3.LUT R4, R37, 0x70, R42.reuse, 0xf8, !PT ;  /* 0x0000007025047812 */ /* 0x100fe200078ef82a */
[----:B------:R-:W-:Y:S01]  /*2a80*/  IMAD.IADD R89, R9, 0x1, R89 ;  /* 0x0000000109597824 */ /* 0x000fe200078e0259 */
[----:B------:R-:W-:Y:S01]  /*2a90*/  LOP3.LUT R9, R10, 0x70, R42, 0xf8, !PT ;  /* 0x000000700a097812 */ /* 0x000fe200078ef82a */
[C---:B------:R-:W-:Y:S01]  /*2aa0*/  VIADD R37, R219.reuse, 0x20 ;  /* 0x00000020db257836 */ /* 0x040fe20000000000 */
[----:B------:R-:W-:Y:S01]  /*2ab0*/  IADD3 R10, R219, 0x60, RZ ;  /* 0x00000060db0a7810 */ /* 0x000fe20007ffe0ff */
[----:B------:R-:W-:Y:S05]  /*2ac0*/  @!P6 WARPSYNC.ALL ;  /* 0x000000000000e948 */ /* 0x000fea0003800000 */
[----:B------:R-:W-:Y:S01]  /*2ad0*/  ULDC UR4, c[0x0][0x2f4] ;  /* 0x0000bd0000047ab9 */ /* 0x000fe20000000800 */
[----:B------:R-:W-:Y:S01]  /*2ae0*/  SHF.L.U32 R37, R37, 0x7, RZ ;  /* 0x0000000725257819 */ /* 0x000fe200000006ff */
[----:B------:R-:W-:Y:S01]  /*2af0*/  IMAD.SHL.U32 R38, R219, 0x80, RZ ;  /* 0x00000080db267824 */ /* 0x000fe200078e00ff */
[----:B------:R-:W-:Y:S01]  /*2b00*/  ISETP.GE.AND P2, PT, R18, UR4, PT ;  /* 0x0000000412007c0c */ /* 0x000fe2000bf46270 */
[----:B------:R-:W-:Y:S01]  /*2b10*/  IMAD.SHL.U32 R10, R10, 0x80, RZ ;  /* 0x000000800a0a7824 */ /* 0x000fe200078e00ff */
[----:B-----5:R-:W-:Y:S01]  /*2b20*/  SHF.R.S32.HI R11, RZ, 0x1f, R24 ;  /* 0x0000001fff0b7819 */ /* 0x020fe20000011418 */
[----:B------:R-:W-:Y:S01]  /*2b30*/  IMAD.MOV.U32 R40, RZ, RZ, R30 ;  /* 0x000000ffff287224 */ /* 0x000fe200078e001e */
[----:B------:R-:W-:Y:S01]  /*2b40*/  LOP3.LUT R37, R37, 0x380, RZ, 0xc0, !PT ;  /* 0x0000038025257812 */ /* 0x000fe200078ec0ff */
[----:B------:R-:W-:Y:S01]  /*2b50*/  IMAD.WIDE.U32 R82, R219, R14, R22 ;  /* 0x0000000edb527225 */ /* 0x000fe200078e0016 */
[----:B------:R-:W-:-:S02]  /*2b60*/  LOP3.LUT R38, R38, 0x380, RZ, 0xc0, !PT ;  /* 0x0000038026267812 */ /* 0x000fc400078ec0ff */
[----:B------:R-:W-:Y:S01]  /*2b70*/  LOP3.LUT R10, R10, 0x380, RZ, 0xc0, !PT ;  /* 0x000003800a0a7812 */ /* 0x000fe200078ec0ff */
[----:B------:R-:W-:Y:S01]  /*2b80*/  IMAD.WIDE.U32 R84, R219, R14, R16 ;  /* 0x0000000edb547225 */ /* 0x000fe200078e0010 */
[----:B------:R-:W-:-:S03]  /*2b90*/  SHF.R.U32.HI R37, RZ, 0x3, R37 ;  /* 0x00000003ff257819 */ /* 0x000fc60000011625 */
[----:B------:R-:W-:Y:S01]  /*2ba0*/  IMAD.SHL.U32 R6, R6, 0x80, RZ ;  /* 0x0000008006067824 */ /* 0x000fe200078e00ff */
[----:B------:R-:W-:Y:S01]  /*2bb0*/  SHF.R.U32.HI R38, RZ, 0x3, R38 ;  /* 0x00000003ff267819 */ /* 0x000fe20000011626 */
[----:B------:R-:W-:Y:S01]  /*2bc0*/  IMAD R20, R11, R14, RZ ;  /* 0x0000000e0b147224 */ /* 0x000fe200078e02ff */
[----:B------:R-:W-:Y:S01]  /*2bd0*/  LOP3.LUT R40, R40, 0xfffffffd, RZ, 0xc0, !PT ;  /* 0xfffffffd28287812 */ /* 0x000fe200078ec0ff */
[----:B------:R-:W-:Y:S01]  /*2be0*/  IMAD.IADD R83, R83, 0x1, R7 ;  /* 0x0000000153537824 */ /* 0x000fe200078e0207 */
[----:B------:R-:W-:Y:S01]  /*2bf0*/  SHF.R.U32.HI R10, RZ, 0x3, R10 ;  /* 0x00000003ff0a7819 */ /* 0x000fe2000001160a */
[----:B------:R-:W-:Y:S01]  /*2c00*/  IMAD.IADD R85, R7, 0x1, R85 ;  /* 0x0000000107557824 */ /* 0x000fe200078e0255 */
[----:B------:R-:W-:Y:S01]  /*2c10*/  LOP3.LUT R7, R6, 0xffffc000, RZ, 0xc0, !PT ;  /* 0xffffc00006077812 */ /* 0x000fe200078ec0ff */
[----:B------:R-:W-:Y:S01]  /*2c20*/  IMAD R11, R11, R12, RZ ;  /* 0x0000000c0b0b7224 */ /* 0x000fe200078e02ff */
[----:B------:R-:W-:Y:S01]  /*2c30*/  LOP3.LUT R6, R5, R37, RZ, 0x3c, !PT ;  /* 0x0000002505067212 */ /* 0x000fe200078e3cff */
[----:B------:R-:W-:Y:S01]  /*2c40*/  IMAD R37, R24, R15, R20 ;  /* 0x0000000f18257224 */ /* 0x000fe200078e0214 */
[----:B------:R-:W-:Y:S01]  /*2c50*/  LOP3.LUT R4, R4, R38, RZ, 0x3c, !PT ;  /* 0x0000002604047212 */ /* 0x000fe200078e3cff */
[----:B------:R-:W-:Y:S01]  /*2c60*/  IMAD.WIDE.U32 R82, R24, R14, R82 ;  /* 0x0000000e18527225 */ /* 0x000fe200078e0052 */
[----:B------:R-:W-:-:S02]  /*2c70*/  @P2 LOP3.LUT R40, R40, 0x2, RZ, 0xfc, !PT ;  /* 0x0000000228282812 */ /* 0x000fc400078efcff */
[----:B------:R-:W-:Y:S01]  /*2c80*/  LOP3.LUT R10, R9, R10, RZ, 0x3c, !PT ;  /* 0x0000000a090a7212 */ /* 0x000fe200078e3cff */
[----:B------:R-:W-:Y:S01]  /*2c90*/  IMAD R11, R24, R13, R11 ;  /* 0x0000000d180b7224 */ /* 0x000fe200078e020b */
[----:B------:R-:W-:Y:S01]  /*2ca0*/  LOP3.LUT R39, R42, 0xfffffff0, RZ, 0xc0, !PT ;  /* 0xfffffff02a277812 */ /* 0x000fe200078ec0ff */
[----:B------:R-:W-:Y:S01]  /*2cb0*/  IMAD.WIDE.U32 R88, R24, R12, R88 ;  /* 0x0000000c18587225 */ /* 0x000fe200078e0058 */
[----:B------:R-:W-:-:S03]  /*2cc0*/  IADD3 R3, R27, R28, RZ ;  /* 0x0000001c1b037210 */ /* 0x000fc60007ffe0ff */
[C---:B------:R-:W-:Y:S01]  /*2cd0*/  IMAD.WIDE.U32 R84, R24.reuse, R14, R84 ;  /* 0x0000000e18547225 */ /* 0x040fe200078e0054 */
[----:B------:R0:W-:Y:S03]  /*2ce0*/  STL [R1], R40 ;  /* 0x0000002801007387 */ /* 0x0001e60000100800 */
[----:B------:R-:W-:-:S04]  /*2cf0*/  IMAD.WIDE.U32 R86, R24, R12, R86 ;  /* 0x0000000c18567225 */ /* 0x000fc800078e0056 */
[----:B------:R-:W-:Y:S01]  /*2d00*/  VIADD R93, R34, 0x8 ;  /* 0x00000008225d7836 */ /* 0x000fe20000000000 */
[----:B------:R-:W-:Y:S01]  /*2d10*/  SHF.L.U32 R34, R35, 0x1, RZ ;  /* 0x0000000123227819 */ /* 0x000fe200000006ff */
[----:B------:R-:W-:Y:S01]  /*2d20*/  IMAD R35, R36, 0x20, R219 ;  /* 0x0000002024237824 */ /* 0x000fe200078e02db */
[C---:B------:R-:W-:Y:S01]  /*2d30*/  SHF.L.U64.HI R9, R14.reuse, 0x6, R15 ;  /* 0x000000060e097819 */ /* 0x040fe2000001020f */
[----:B------:R-:W-:Y:S01]  /*2d40*/  IMAD.IADD R36, R83, 0x1, R37 ;  /* 0x0000000153247824 */ /* 0x000fe200078e0225 */
[C---:B------:R-:W-:Y:S01]  /*2d50*/  SHF.L.U32 R27, R14.reuse, 0x7, RZ ;  /* 0x000000070e1b7819 */ /* 0x040fe200000006ff */
[----:B------:R-:W-:Y:S01]  /*2d60*/  IMAD.SHL.U32 R20, R14, 0x20, RZ ;  /* 0x000000200e147824 */ /* 0x000fe200078e00ff */
[C---:B------:R-:W-:Y:S01]  /*2d70*/  SHF.L.U64.HI R28, R12.reuse, 0x5, R13 ;  /* 0x000000050c1c7819 */ /* 0x040fe2000001020d */
[----:B------:R-:W-:Y:S01]  /*2d80*/  IMAD.IADD R37, R37, 0x1, R85 ;  /* 0x0000000125257824 */ /* 0x000fe200078e0255 */
[C---:B------:R-:W-:Y:S01]  /*2d90*/  SHF.L.U64.HI R29, R12.reuse, 0x6, R13 ;  /* 0x000000060c1d7819 */ /* 0x040fe2000001020d */
[----:B------:R-:W-:Y:S01]  /*2da0*/  IMAD.IADD R38, R87, 0x1, R11 ;  /* 0x0000000157267824 */ /* 0x000fe200078e020b */
[----:B------:R-:W-:Y:S01]  /*2db0*/  SHF.L.U64.HI R30, R12, 0x7, R13 ;  /* 0x000000070c1e7819 */ /* 0x000fe2000001020d */
[----:B------:R-:W-:Y:S01]  /*2dc0*/  @!P6 BAR.SYNC.DEFER_BLOCKING 0x9, 0x100 ;  /* 0x024400000000eb1d */ /* 0x000fe20000010000 */
[----:B------:R-:W-:-:S02]  /*2dd0*/  ISETP.GE.AND P1, PT, R16, UR4, PT ;  /* 0x0000000410007c0c */ /* 0x000fc4000bf26270 */
[----:B0-----:R-:W-:Y:S02]  /*2de0*/  IADD3 R40, R11, R89, RZ ;  /* 0x000000590b287210 */ /* 0x001fe40007ffe0ff */
[----:B------:R-:W-:Y:S02]  /*2df0*/  SHF.R.S32.HI R42, RZ, 0x4, R42 ;  /* 0x00000004ff2a7819 */ /* 0x000fe4000001142a */
[----:B------:R-:W-:Y:S02]  /*2e00*/  SHF.R.S32.HI R80, RZ, 0x1f, R39 ;  /* 0x0000001fff507819 */ /* 0x000fe40000011427 */
[-C--:B--2---:R-:W-:Y:S01]  /*2e10*/  IADD3 R4, R4, R7.reuse, R33 ;  /* 0x0000000704047210 */ /* 0x084fe20007ffe021 */
[----:B------:R-:W-:Y:S01]  /*2e20*/  IMAD.SHL.U32 R33, R12, 0x80, RZ ;  /* 0x000000800c217824 */ /* 0x000fe200078e00ff */
[-C--:B---3--:R-:W-:Y:S01]  /*2e30*/  IADD3 R5, R6, R7.reuse, R32 ;  /* 0x0000000706057210 */ /* 0x088fe20007ffe020 */
[----:B------:R-:W-:Y:S01]  /*2e40*/  IMAD.SHL.U32 R32, R12, 0x40, RZ ;  /* 0x000000400c207824 */ /* 0x000fe200078e00ff */
[-C--:B------:R-:W-:Y:S01]  /*2e50*/  IADD3 R6, R8, R7.reuse, R31 ;  /* 0x0000000708067210 */ /* 0x080fe20007ffe01f */
[----:B------:R-:W-:Y:S01]  /*2e60*/  IMAD.SHL.U32 R31, R12, 0x20, RZ ;  /* 0x000000200c1f7824 */ /* 0x000fe200078e00ff */
[----:B------:R-:W-:Y:S01]  /*2e70*/  IADD3 R7, R10, R7, R21 ;  /* 0x000000070a077210 */ /* 0x000fe20007ffe015 */
[C---:B------:R-:W-:Y:S01]  /*2e80*/  IMAD.SHL.U32 R21, R14.reuse, 0x40, RZ ;  /* 0x000000400e157824 */ /* 0x040fe200078e00ff */
[----:B------:R-:W-:-:S02]  /*2e90*/  SHF.L.U64.HI R8, R14, 0x5, R15 ;  /* 0x000000050e087819 */ /* 0x000fc4000001020f */
[----:B------:R-:W-:Y:S02]  /*2ea0*/  SHF.L.U64.HI R10, R14, 0x7, R15 ;  /* 0x000000070e0a7819 */ /* 0x000fe4000001020f */
[----:B------:R-:W-:-:S07]  /*2eb0*/  SHF.R.S32.HI R43, RZ, 0x1f, R0 ;  /* 0x0000001fff2b7819 */ /* 0x000fce0000011400 */
.L_x_589:
[----:B------:R-:W2:Y:S01]  /*2ec0*/  LDL R49, [R1+0x38] ;  /* 0x0000380001317983 */ /* 0x000ea20000100800 */
[----:B------:R-:W0:Y:S03]  /*2ed0*/  LDC R96, c[0x0][0x430] ;  /* 0x00010c00ff607b82 */ /* 0x000e260000000800 */
[----:B------:R-:W3:Y:S01]  /*2ee0*/  LDL.LU R47, [R1] ;  /* 0x00000000012f7983 */ /* 0x000ee20000300800 */
[----:B------:R-:W-:Y:S02]  /*2ef0*/  VIADD R26, R26, 0xffffffff ;  /* 0xffffffff1a1a7836 */ /* 0x000fe40000000000 */
[----:B------:R-:W-:Y:S02]  /*2f00*/  IMAD.MOV.U32 R95, RZ, RZ, RZ ;  /* 0x000000ffff5f7224 */ /* 0x000fe400078e00ff */
[----:B------:R-:W-:Y:S01]  /*2f10*/  IMAD R12, R26, 0x80, R35 ;  /* 0x000000801a0c7824 */ /* 0x000fe200078e0223 */
[----:B-1----:R-:W1:Y:S03]  /*2f20*/  LDC R103, c[0x0][0x3f4] ;  /* 0x0000fd00ff677b82 */ /* 0x002e660000000800 */
[----:B------:R-:W-:Y:S01]  /*2f30*/  IMAD.IADD R48, R3, 0x1, R12 ;  /* 0x0000000103307824 */ /* 0x000fe200078e020c */
[----:B------:R-:W-:-:S03]  /*2f40*/  ISETP.GE.AND P2, PT, R12, R2, PT ;  /* 0x000000020c00720c */ /* 0x000fc60003f46270 */
[----:B------:R-:W-:Y:S01]  /*2f50*/  IMAD.MOV.U32 R44, RZ, RZ, R48 ;  /* 0x000000ffff2c7224 */ /* 0x000fe200078e0030 */
[----:B------:R-:W-:Y:S02]  /*2f60*/  ISETP.GT.OR P2, PT, R35, 0x7f, P2 ;  /* 0x0000007f2300780c */ /* 0x000fe40001744670 */
[----:B0-----:R-:W-:-:S11]  /*2f70*/  ISETP.NE.AND P3, PT, R96, 0x1, PT ;  /* 0x000000016000780c */ /* 0x001fd60003f65270 */
[----:B------:R-:W0:Y:S08]  /*2f80*/  @!P2 LDC.64 R14, c[0x0][0x428] ;  /* 0x00010a00ff0eab82 */ /* 0x000e300000000a00 */
[----:B------:R-:W4:Y:S08]  /*2f90*/  @P3 LDC R11, c[0x0][0x434] ;  /* 0x00010d00ff0b3b82 */ /* 0x000f300000000800 */
[----:B------:R-:W1:Y:S08]  /*2fa0*/  @P3 LDC R46, c[0x0][0x438] ;  /* 0x00010e00ff2e3b82 */ /* 0x000e700000000800 */
[----:B------:R-:W0:Y:S01]  /*2fb0*/  @!P2 LDC.64 R12, c[0x0][0x418] ;  /* 0x00010600ff0cab82 */ /* 0x000e220000000a00 */
[----:B----4-:R-:W-:-:S05]  /*2fc0*/  @P3 IMAD.HI.U32 R11, R48, R11, RZ ;  /* 0x0000000b300b3227 */ /* 0x010fca00078e00ff */
[----:B-1----:R-:W-:Y:S01]  /*2fd0*/  @P3 SHF.R.U32.HI R44, RZ, R46, R11 ;  /* 0x0000002eff2c3219 */ /* 0x002fe2000001160b */
[----:B0-----:R-:W-:-:S03]  /*2fe0*/  @!P2 IMAD R11, R43, R14, RZ ;  /* 0x0000000e2b0ba224 */ /* 0x001fc600078e02ff */
[--C-:B------:R-:W-:Y:S01]  /*2ff0*/  @!P2 SHF.R.S32.HI R45, RZ, 0x1f, R44.reuse ;  /* 0x0000001fff2da819 */ /* 0x100fe2000001142c */
[C---:B------:R-:W-:Y:S02]  /*3000*/  @!P2 IMAD R11, R0.reuse, R15, R11 ;  /* 0x0000000f000ba224 */ /* 0x040fe400078e020b */
[----:B------:R-:W-:-:S05]  /*3010*/  @!P2 IMAD.WIDE.U32 R14, R0, R14, R44 ;  /* 0x0000000e000ea225 */ /* 0x000fca00078e002c */
[----:B------:R-:W-:Y:S02]  /*3020*/  @!P2 IADD3 R11, R15, R11, RZ ;  /* 0x0000000b0f0ba210 */ /* 0x000fe40007ffe0ff */
[----:B------:R-:W-:-:S04]  /*3030*/  @!P2 LEA R12, P3, R14, R12, 0x2 ;  /* 0x0000000c0e0ca211 */ /* 0x000fc800078610ff */
[----:B------:R-:W-:Y:S02]  /*3040*/  @!P2 LEA.HI.X R13, R14, R13, R11, 0x2, P3 ;  /* 0x0000000d0e0da211 */ /* 0x000fe400018f140b */
[----:B------:R-:W-:-:S03]  /*3050*/  ISETP.GT.AND P3, PT, R26, R25, PT ;  /* 0x000000191a00720c */ /* 0x000fc60003f64270 */
[----:B------:R0:W5:Y:S01]  /*3060*/  @!P2 LDG.E R95, desc[UR36][R12.64] ;  /* 0x000000240c5fa981 */ /* 0x000162000c1e1900 */
[----:B------:R-:W-:Y:S01]  /*3070*/  ISETP.GE.AND P2, PT, R103, 0x1, PT ;  /* 0x000000016700780c */ /* 0x000fe20003f46270 */
[----:B------:R-:W-:Y:S01]  /*3080*/  IMAD.MOV R11, RZ, RZ, -R44 ;  /* 0x000000ffff0b7224 */ /* 0x000fe200078e0a2c */
[----:B------:R-:W-:Y:S05]  /*3090*/  YIELD ;  /* 0x0000000000007946 */ /* 0x000fea0003800000 */
[----:B------:R-:W-:Y:S01]  /*30a0*/  BSSY B0, `(.L_x_494) ;  /* 0x000097f000007945 */ /* 0x000fe20003800000 */
[----:B------:R-:W-:Y:S02]  /*30b0*/  IMAD R96, R96, R11, R48 ;  /* 0x0000000b60607224 */ /* 0x000fe400078e0230 */
[----:B--2---:R-:W-:Y:S01]  /*30c0*/  IMAD R90, R216, 0x8000, R49 ;  /* 0x00008000d85a7824 */ /* 0x004fe200078e0231 */
[----:B---3--:R-:W-:-:S03]  /*30d0*/  LOP3.LUT R47, R47, 0xfffffffb, RZ, 0xc0, !PT ;  /* 0xfffffffb2f2f7812 */ /* 0x008fc600078ec0ff */
[----:B------:R-:W-:Y:S01]  /*30e0*/  IMAD.IADD R90, R19, 0x1, R90 ;  /* 0x00000001135a7824 */ /* 0x000fe200078e025a */
[----:B------:R-:W-:-:S05]  /*30f0*/  @P3 LOP3.LUT R47, R47, 0x4, RZ, 0xfc, !PT ;  /* 0x000000042f2f3812 */ /* 0x000fca00078efcff */
[----:B------:R0:W-:Y:S01]  /*3100*/  STL [R1], R47 ;  /* 0x0000002f01007387 */ /* 0x0001e20000100800 */
[----:B------:R-:W-:Y:S05]  /*3110*/  @!P2 BRA `(.L_x_495) ;  /* 0x000000900038a947 */ /* 0x000fea0003800000 */
[----:B------:R-:W-:Y:S01]  /*3120*/  SHF.R.S32.HI R97, RZ, 0x1f, R96 ;  /* 0x0000001fff617819 */ /* 0x000fe20000011460 */
[----:B------:R-:W-:Y:S01]  /*3130*/  ULDC.64 UR4, c[0x0][0x300] ;  /* 0x0000c00000047ab9 */ /* 0x000fe20000000a00 */
[----:B-----5:R-:W-:Y:S01]  /*3140*/  SHF.R.S32.HI R98, RZ, 0x1f, R95 ;  /* 0x0000001fff627819 */ /* 0x020fe2000001145f */
[----:B0-----:R-:W-:-:S04]  /*3150*/  IMAD.WIDE.U32 R12, R96, UR4, RZ ;  /* 0x00000004600c7c25 */ /* 0x001fc8000f8e00ff */
[----:B------:R-:W-:Y:S02]  /*3160*/  IMAD R11, R97, UR4, RZ ;  /* 0x00000004610b7c24 */ /* 0x000fe4000f8e02ff */
[----:B------:R-:W-:Y:S02]  /*3170*/  IMAD R99, R26, -0x80, R2 ;  /* 0xffffff801a637824 */ /* 0x000fe400078e0202 */
[----:B------:R-:W-:Y:S01]  /*3180*/  IMAD R11, R96, UR5, R11 ;  /* 0x00000005600b7c24 */ /* 0x000fe2000f8e020b */
[----:B------:R-:W-:Y:S02]  /*3190*/  ULDC.64 UR4, c[0x0][0x310] ;  /* 0x0000c40000047ab9 */ /* 0x000fe40000000a00 */
[----:B------:R-:W-:Y:S01]  /*31a0*/  IMAD R14, R98, UR4, RZ ;  /* 0x00000004620e7c24 */ /* 0x000fe2000f8e02ff */
[----:B------:R-:W-:Y:S02]  /*31b0*/  VIMNMX R99, R99, 0x80, PT ;  /* 0x0000008063637848 */ /* 0x000fe40003fe0100 */
[----:B------:R-:W-:Y:S01]  /*31c0*/  IADD3 R13, R13, R11, RZ ;  /* 0x0000000b0d0d7210 */ /* 0x000fe20007ffe0ff */
[C---:B------:R-:W-:Y:S01]  /*31d0*/  IMAD R11, R95.reuse, UR5, R14 ;  /* 0x000000055f0b7c24 */ /* 0x040fe2000f8e020e */
[----:B------:R-:W-:Y:S01]  /*31e0*/  SHF.R.S32.HI R14, RZ, 0x1f, R26 ;  /* 0x0000001fff0e7819 */ /* 0x000fe2000001141a */
[----:B------:R-:W-:Y:S01]  /*31f0*/  IMAD.WIDE.U32 R12, R95, UR4, R12 ;  /* 0x000000045f0c7c25 */ /* 0x000fe2000f8e000c */
[----:B------:R-:W-:-:S03]  /*3200*/  ULDC.64 UR4, c[0x0][0x308] ;  /* 0x0000c20000047ab9 */ /* 0x000fc60000000a00 */
[----:B------:R-:W-:Y:S02]  /*3210*/  IMAD.IADD R13, R13, 0x1, R11 ;  /* 0x000000010d0d7824 */ /* 0x000fe400078e020b */
[----:B------:R-:W-:Y:S02]  /*3220*/  IMAD R11, R10, R26, RZ ;  /* 0x0000001a0a0b7224 */ /* 0x000fe400078e02ff */
[----:B------:R-:W-:-:S04]  /*3230*/  IMAD.WIDE.U32 R12, R220, UR4, R12 ;  /* 0x00000004dc0c7c25 */ /* 0x000fc8000f8e000c */
[----:B------:R-:W-:Y:S01]  /*3240*/  IMAD R102, R220, UR5, R13 ;  /* 0x00000005dc667c24 */ /* 0x000fe2000f8e020d */
[----:B------:R-:W-:Y:S01]  /*3250*/  ULDC.64 UR4, c[0x0][0x2e8] ;  /* 0x0000ba0000047ab9 */ /* 0x000fe20000000a00 */
[-C--:B------:R-:W-:Y:S01]  /*3260*/  IMAD R13, R30, R26.reuse, RZ ;  /* 0x0000001a1e0d7224 */ /* 0x080fe200078e02ff */
[----:B------:R-:W-:Y:S01]  /*3270*/  IADD3 R101, P2, R12, UR4, RZ ;  /* 0x000000040c657c10 */ /* 0x000fe2000ff5e0ff */
[----:B------:R-:W-:Y:S01]  /*3280*/  ULDC.U8 UR4, c[0x0][0x410] ;  /* 0x0001040000047ab9 */ /* 0x000fe20000000000 */
[----:B------:R-:W-:Y:S02]  /*3290*/  IMAD R11, R14, R27, R11 ;  /* 0x0000001b0e0b7224 */ /* 0x000fe400078e020b */
[----:B------:R-:W-:Y:S01]  /*32a0*/  IADD3.X R102, R102, UR5, RZ, P2, !PT ;  /* 0x0000000566667c10 */ /* 0x000fe200097fe4ff */
[----:B------:R-:W-:Y:S01]  /*32b0*/  IMAD R45, R14, R33, R13 ;  /* 0x000000210e2d7224 */ /* 0x000fe200078e020d */
[----:B------:R-:W-:Y:S01]  /*32c0*/  ISETP.NE.AND P2, PT, RZ, UR4, PT ;  /* 0x00000004ff007c0c */ /* 0x000fe2000bf45270 */
[----:B------:R-:W-:-:S04]  /*32d0*/  IMAD.WIDE.U32 R12, R27, R26, RZ ;  /* 0x0000001a1b0c7225 */ /* 0x000fc800078e00ff */
[----:B------:R-:W-:-:S04]  /*32e0*/  IMAD.WIDE.U32 R14, R33, R26, RZ ;  /* 0x0000001a210e7225 */ /* 0x000fc800078e00ff */
[----:B------:R-:W-:Y:S02]  /*32f0*/  IMAD.IADD R81, R13, 0x1, R11 ;  /* 0x000000010d517824 */ /* 0x000fe400078e020b */
[----:B------:R-:W-:Y:S02]  /*3300*/  IMAD.IADD R11, R15, 0x1, R45 ;  /* 0x000000010f0b7824 */ /* 0x000fe400078e022d */
[----:B------:R-:W-:Y:S05]  /*3310*/  @!P2 BRA `(.L_x_496) ;  /* 0x0000004400a0a947 */ /* 0x000fea0003800000 */
[----:B------:R-:W-:Y:S01]  /*3320*/  ISETP.GE.AND P2, PT, R219, R99, PT ;  /* 0x00000063db00720c */ /* 0x000fe20003f46270 */
[----:B------:R-:W-:Y:S01]  /*3330*/  IMAD.MOV.U32 R44, RZ, RZ, R47 ;  /* 0x000000ffff2c7224 */ /* 0x000fe200078e002f */
[----:B------:R-:W-:Y:S01]  /*3340*/  BSSY B1, `(.L_x_497) ;  /* 0x0000025000017945 */ /* 0x000fe20003800000 */
[----:B------:R-:W-:Y:S02]  /*3350*/  CS2R R60, SRZ ;  /* 0x00000000003c7805 */ /* 0x000fe4000001ff00 */
[----:B------:R-:W-:Y:S02]  /*3360*/  CS2R R68, SRZ ;  /* 0x0000000000447805 */ /* 0x000fe4000001ff00 */
[----:B------:R-:W-:Y:S02]  /*3370*/  CS2R R72, SRZ ;  /* 0x0000000000487805 */ /* 0x000fe4000001ff00 */
[----:B------:R-:W-:Y:S02]  /*3380*/  LOP3.LUT R44, R44, 0xfffffffe, RZ, 0xc0, !PT ;  /* 0xfffffffe2c2c7812 */ /* 0x000fe400078ec0ff */
[----:B------:R-:W-:-:S02]  /*3390*/  CS2R R70, SRZ ;  /* 0x0000000000467805 */ /* 0x000fc4000001ff00 */
[----:B------:R-:W-:Y:S02]  /*33a0*/  CS2R R64, SRZ ;  /* 0x0000000000407805 */ /* 0x000fe4000001ff00 */
[----:B------:R-:W-:Y:S02]  /*33b0*/  CS2R R62, SRZ ;  /* 0x00000000003e7805 */ /* 0x000fe4000001ff00 */
[----:B------:R-:W-:Y:S02]  /*33c0*/  CS2R R66, SRZ ;  /* 0x0000000000427805 */ /* 0x000fe4000001ff00 */
[----:B------:R-:W-:Y:S02]  /*33d0*/  CS2R R52, SRZ ;  /* 0x0000000000347805 */ /* 0x000fe4000001ff00 */
[----:B------:R-:W-:Y:S02]  /*33e0*/  CS2R R56, SRZ ;  /* 0x0000000000387805 */ /* 0x000fe4000001ff00 */
[----:B------:R-:W-:-:S02]  /*33f0*/  @P2 LOP3.LUT R44, R44, 0x1, RZ, 0xfc, !PT ;  /* 0x000000012c2c2812 */ /* 0x000fc400078efcff */
[----:B------:R-:W-:Y:S02]  /*3400*/  CS2R R54, SRZ ;  /* 0x0000000000367805 */ /* 0x000fe4000001ff00 */
[----:B------:R-:W-:Y:S02]  /*3410*/  CS2R R58, SRZ ;  /* 0x00000000003a7805 */ /* 0x000fe4000001ff00 */
[----:B------:R-:W-:Y:S02]  /*3420*/  CS2R R48, SRZ ;  /* 0x0000000000307805 */ /* 0x000fe4000001ff00 */
[----:B------:R-:W-:Y:S01]  /*3430*/  CS2R R46, SRZ ;  /* 0x00000000002e7805 */ /* 0x000fe2000001ff00 */
[----:B------:R0:W-:Y:S01]  /*3440*/  STL [R1], R44 ;  /* 0x0000002c01007387 */ /* 0x0001e20000100800 */
[----:B------:R-:W-:Y:S02]  /*3450*/  CS2R R50, SRZ ;  /* 0x0000000000327805 */ /* 0x000fe4000001ff00 */
[----:B------:R-:W-:-:S02]  /*3460*/  CS2R R74, SRZ ;  /* 0x00000000004a7805 */ /* 0x000fc4000001ff00 */
[----:B0-----:R-:W-:Y:S01]  /*3470*/  CS2R R44, SRZ ;  /* 0x00000000002c7805 */ /* 0x001fe2000001ff00 */
[----:B------:R-:W-:Y:S06]  /*3480*/  @P2 BRA `(.L_x_498) ;  /* 0x0000000000402947 */ /* 0x000fec0003800000 */
[----:B------:R-:W-:Y:S01]  /*3490*/  ULDC.64 UR4, c[0x0][0x3e8] ;  /* 0x0000fa0000047ab9 */ /* 0x000fe20000000a00 */
[----:B------:R-:W-:Y:S02]  /*34a0*/  CS2R R72, SRZ ;  /* 0x0000000000487805 */ /* 0x000fe4000001ff00 */
[----:B------:R-:W-:Y:S02]  /*34b0*/  IADD3 R76, P2, P3, R82, UR4, R12 ;  /* 0x00000004524c7c10 */ /* 0x000fe4000fb5e00c */
[----:B------:R-:W-:Y:S02]  /*34c0*/  CS2R R74, SRZ ;  /* 0x00000000004a7805 */ /* 0x000fe4000001ff00 */
[----:B------:R-:W-:Y:S01]  /*34d0*/  IADD3.X R77, R36, UR5, R81, P2, P3 ;  /* 0x00000005244d7c10 */ /* 0x000fe200097e6451 */
[----:B------:R-:W-:Y:S02]  /*34e0*/  ULDC.64 UR4, c[0x0][0x400] ;  /* 0x0001000000047ab9 */ /* 0x000fe40000000a00 */
[----:B------:R-:W-:-:S04]  /*34f0*/  IADD3 R78, P2, P3, R86, UR4, R14 ;  /* 0x00000004564e7c10 */ /* 0x000fc8000fb5e00e */
[----:B------:R-:W-:Y:S02]  /*3500*/  IADD3.X R79, R38, UR5, R11, P2, P3 ;  /* 0x00000005264f7c10 */ /* 0x000fe400097e640b */
[----:B------:R-:W-:Y:S02]  /*3510*/  ISETP.GE.AND P2, PT, R22, R103, PT ;  /* 0x000000671600720c */ /* 0x000fe40003f46270 */
[----:B------:R-:W-:Y:S02]  /*3520*/  CS2R R68, SRZ ;  /* 0x0000000000447805 */ /* 0x000fe4000001ff00 */
[----:B------:R-:W-:-:S09]  /*3530*/  CS2R R70, SRZ ;  /* 0x0000000000467805 */ /* 0x000fd2000001ff00 */
[----:B------:R0:W5:Y:S04]  /*3540*/  @!P2 LDG.E.64 R72, desc[UR36][R76.64] ;  /* 0x000000244c48a981 */ /* 0x000168000c1e1b00 */
[----:B------:R0:W5:Y:S01]  /*3550*/  @!P2 LDG.E.64 R74, desc[UR36][R78.64] ;  /* 0x000000244e4aa981 */ /* 0x000162000c1e1b00 */
[----:B------:R-:W-:-:S13]  /*3560*/  ISETP.GE.AND P2, PT, R218, R103, PT ;  /* 0x00000067da00720c */ /* 0x000fda0003f46270 */
[----:B------:R0:W5:Y:S04]  /*3570*/  @!P2 LDG.E.64 R68, desc[UR36][R76.64+0x40] ;  /* 0x000040244c44a981 */ /* 0x000168000c1e1b00 */
[----:B------:R0:W5:Y:S02]  /*3580*/  @!P2 LDG.E.64 R70, desc[UR36][R78.64+0x40] ;  /* 0x000040244e46a981 */ /* 0x000164000c1e1b00 */
.L_x_498:
[----:B------:R-:W-:Y:S05]  /*3590*/  BSYNC B1 ;  /* 0x0000000000017941 */ /* 0x000fea0003800000 */
.L_x_497:
[----:B0-----:R-:W-:Y:S01]  /*35a0*/  IADD3 R76, R219, 0x20, RZ ;  /* 0x00000020db4c7810 */ /* 0x001fe20007ffe0ff */
[----:B------:R-:W-:Y:S01]  /*35b0*/  BSSY B1, `(.L_x_499) ;  /* 0x0000019000017945 */ /* 0x000fe20003800000 */
[----:B-----5:R-:W-:Y:S02]  /*35c0*/  IMAD.MOV.U32 R104, RZ, RZ, R68 ;  /* 0x000000ffff687224 */ /* 0x020fe400078e0044 */
[----:B------:R-:W-:Y:S01]  /*35d0*/  ISETP.GE.AND P2, PT, R76, R99, PT ;  /* 0x000000634c00720c */ /* 0x000fe20003f46270 */
[----:B------:R-:W-:-:S12]  /*35e0*/  IMAD.MOV.U32 R107, RZ, RZ, R72 ;  /* 0x000000ffff6b7224 */ /* 0x000fd800078e0048 */
[----:B------:R-:W-:Y:S05]  /*35f0*/  @P2 BRA `(.L_x_500) ;  /* 0x0000000000502947 */ /* 0x000fea0003800000 */
[----:B------:R-:W-:Y:S01]  /*3600*/  IADD3 R62, P3, P4, R82, R12, R20 ;  /* 0x0000000c523e7210 */ /* 0x000fe20007c7e014 */
[----:B------:R-:W-:Y:S01]  /*3610*/  ULDC.64 UR4, c[0x0][0x3e8] ;  /* 0x0000fa0000047ab9 */ /* 0x000fe20000000a00 */
[----:B------:R-:W-:Y:S02]  /*3620*/  CS2R R64, SRZ ;  /* 0x0000000000407805 */ /* 0x000fe4000001ff00 */
[----:B------:R-:W-:Y:S02]  /*3630*/  CS2R R66, SRZ ;  /* 0x0000000000427805 */ /* 0x000fe4000001ff00 */
[----:B------:R-:W-:Y:S02]  /*3640*/  IADD3.X R61, R36, R81, R8, P3, P4 ;  /* 0x00000051243d7210 */ /* 0x000fe40001fe8408 */
[----:B------:R-:W-:-:S04]  /*3650*/  IADD3 R76, P3, P4, R86, R14, R31 ;  /* 0x0000000e564c7210 */ /* 0x000fc80007c7e01f */
[----:B------:R-:W-:Y:S02]  /*3660*/  IADD3.X R60, R38, R11, R28, P3, P4 ;  /* 0x0000000b263c7210 */ /* 0x000fe40001fe841c */
[----:B------:R-:W-:-:S04]  /*3670*/  IADD3 R62, P3, R62, UR4, RZ ;  /* 0x000000043e3e7c10 */ /* 0x000fc8000ff7e0ff */
[----:B------:R-:W-:Y:S01]  /*3680*/  IADD3.X R63, R61, UR5, RZ, P3, !PT ;  /* 0x000000053d3f7c10 */ /* 0x000fe20009ffe4ff */
[----:B------:R-:W-:Y:S02]  /*3690*/  ULDC.64 UR4, c[0x0][0x400] ;  /* 0x0001000000047ab9 */ /* 0x000fe40000000a00 */
[----:B------:R-:W-:-:S04]  /*36a0*/  IADD3 R76, P3, R76, UR4, RZ ;  /* 0x000000044c4c7c10 */ /* 0x000fc8000ff7e0ff */
[----:B------:R-:W-:Y:S02]  /*36b0*/  IADD3.X R77, R60, UR5, RZ, P3, !PT ;  /* 0x000000053c4d7c10 */ /* 0x000fe40009ffe4ff */
[----:B------:R-:W-:Y:S02]  /*36c0*/  ISETP.GE.AND P3, PT, R22, R103, PT ;  /* 0x000000671600720c */ /* 0x000fe40003f66270 */
[----:B------:R-:W-:-:S11]  /*36d0*/  CS2R R60, SRZ ;  /* 0x00000000003c7805 */ /* 0x000fd6000001ff00 */
[----:B------:R-:W5:Y:S04]  /*36e0*/  @!P3 LDG.E.64 R64, desc[UR36][R62.64] ;  /* 0x000000243e40b981 */ /* 0x000f68000c1e1b00 */
[----:B------:R-:W5:Y:S01]  /*36f0*/  @!P3 LDG.E.64 R66, desc[UR36][R76.64] ;  /* 0x000000244c42b981 */ /* 0x000f62000c1e1b00 */
[----:B------:R-:W-:-:S13]  /*3700*/  ISETP.GE.AND P3, PT, R218, R103, PT ;  /* 0x00000067da00720c */ /* 0x000fda0003f66270 */
[----:B------:R0:W5:Y:S02]  /*3710*/  @!P3 LDG.E.64 R60, desc[UR36][R62.64+0x40] ;  /* 0x000040243e3cb981 */ /* 0x000164000c1e1b00 */
[----:B0-----:R-:W-:-:S06]  /*3720*/  CS2R R62, SRZ ;  /* 0x00000000003e7805 */ /* 0x001fcc000001ff00 */
[----:B------:R0:W5:Y:S02]  /*3730*/  @!P3 LDG.E.64 R62, desc[UR36][R76.64+0x40] ;  /* 0x000040244c3eb981 */ /* 0x000164000c1e1b00 */
.L_x_500:
[----:B------:R-:W-:Y:S05]  /*3740*/  BSYNC B1 ;  /* 0x0000000000017941 */ /* 0x000fea0003800000 */
.L_x_499:
[----:B0-----:R-:W-:Y:S01]  /*3750*/  VIADD R76, R219, 0x40 ;  /* 0x00000040db4c7836 */ /* 0x001fe20000000000 */
[----:B------:R-:W-:Y:S04]  /*3760*/  BSSY B1, `(.L_x_501) ;  /* 0x0000017000017945 */ /* 0x000fe80003800000 */
[----:B------:R-:W-:-:S13]  /*3770*/  ISETP.GE.AND P3, PT, R76, R99, PT ;  /* 0x000000634c00720c */ /* 0x000fda0003f66270 */
        /* <DEDUP_REMOVED lines=21> */
.L_x_502:
[----:B------:R-:W-:Y:S05]  /*38d0*/  BSYNC B1 ;  /* 0x0000000000017941 */ /* 0x000fea0003800000 */
.L_x_501:
[----:B0-----:R-:W-:Y:S01]  /*38e0*/  VIADD R76, R219, 0x60 ;  /* 0x00000060db4c7836 */ /* 0x001fe20000000000 */
[----:B------:R-:W-:Y:S04]  /*38f0*/  BSSY B1, `(.L_x_503) ;  /* 0x000001d000017945 */ /* 0x000fe80003800000 */
[----:B------:R-:W-:-:S13]  /*3900*/  ISETP.GE.AND P4, PT, R76, R99, PT ;  /* 0x000000634c00720c */ /* 0x000fda0003f86270 */
[----:B------:R-:W-:Y:S05]  /*3910*/  @P4 BRA `(.L_x_504) ;  /* 0x0000000000684947 */ /* 0x000fea0003800000 */
[----:B------:R-:W0:Y:S01]  /*3920*/  LDC.64 R44, c[0x0][0x3f8] ;  /* 0x0000fe00ff2c7b82 */ /* 0x000e220000000a00 */
[----:B------:R-:W-:Y:S01]  /*3930*/  MOV R13, R81 ;  /* 0x00000051000d7202 */ /* 0x000fe20000000f00 */
[----:B------:R-:W-:Y:S01]  /*3940*/  ULDC.64 UR4, c[0x0][0x3e8] ;  /* 0x0000fa0000047ab9 */ /* 0x000fe20000000a00 */
[----:B------:R-:W-:Y:S01]  /*3950*/  IMAD.MOV.U32 R15, RZ, RZ, R11 ;  /* 0x000000ffff0f7224 */ /* 0x000fe200078e000b */
[----:B------:R-:W-:Y:S02]  /*3960*/  CS2R R48, SRZ ;  /* 0x0000000000307805 */ /* 0x000fe4000001ff00 */
[----:B------:R-:W-:Y:S01]  /*3970*/  CS2R R50, SRZ ;  /* 0x0000000000327805 */ /* 0x000fe2000001ff00 */
[----:B0-----:R-:W-:Y:S02]  /*3980*/  IMAD R45, R45, 0x60, RZ ;  /* 0x000000602d2d7824 */ /* 0x001fe400078e02ff */
[----:B------:R-:W-:-:S04]  /*3990*/  IMAD.WIDE.U32 R12, R44, 0x60, R12 ;  /* 0x000000602c0c7825 */ /* 0x000fc800078e000c */
[----:B------:R-:W-:Y:S01]  /*39a0*/  IMAD.IADD R13, R13, 0x1, R45 ;  /* 0x000000010d0d7824 */ /* 0x000fe200078e022d */
[----:B------:R-:W-:Y:S01]  /*39b0*/  IADD3 R12, P5, P6, R82, UR4, R12 ;  /* 0x00000004520c7c10 */ /* 0x000fe2000febe00c */
[----:B------:R-:W0:Y:S03]  /*39c0*/  LDC.64 R44, c[0x0][0x408] ;  /* 0x00010200ff2c7b82 */ /* 0x000e260000000a00 */
[----:B------:R-:W-:Y:S01]  /*39d0*/  IADD3.X R13, R36, UR5, R13, P5, P6 ;  /* 0x00000005240d7c10 */ /* 0x000fe2000afec40d */
[----:B------:R-:W-:Y:S01]  /*39e0*/  ULDC.64 UR4, c[0x0][0x400] ;  /* 0x0001000000047ab9 */ /* 0x000fe20000000a00 */
[----:B0-----:R-:W-:-:S04]  /*39f0*/  IMAD.WIDE.U32 R14, R44, 0x60, R14 ;  /* 0x000000602c0e7825 */ /* 0x001fc800078e000e */
[----:B------:R-:W-:Y:S01]  /*3a00*/  IMAD R11, R45, 0x60, RZ ;  /* 0x000000602d0b7824 */ /* 0x000fe200078e02ff */
[----:B------:R-:W-:-:S03]  /*3a10*/  IADD3 R14, P5, P6, R86, UR4, R14 ;  /* 0x00000004560e7c10 */ /* 0x000fc6000febe00e */
[----:B------:R-:W-:-:S05]  /*3a20*/  IMAD.IADD R11, R15, 0x1, R11 ;  /* 0x000000010f0b7824 */ /* 0x000fca00078e020b */
        /* <DEDUP_REMOVED lines=9> */
.L_x_504:
[----:B------:R-:W-:Y:S05]  /*3ac0*/  BSYNC B1 ;  /* 0x0000000000017941 */ /* 0x000fea0003800000 */
.L_x_503:
[----:B------:R-:W-:Y:S01]  /*3ad0*/  UISETP.NE.AND UP0, UPT, UR60, 0x3, UPT ;  /* 0x000000033c00788c */ /* 0x000fe2000bf05270 */
[----:B------:R-:W-:Y:S01]  /*3ae0*/  IMAD.MOV.U32 R114, RZ, RZ, R70 ;  /* 0x000000ffff727224 */ /* 0x000fe200078e0046 */
[----:B------:R-:W-:Y:S01]  /*3af0*/  MOV R116, R74 ;  /* 0x0000004a00747202 */ /* 0x000fe20000000f00 */
[----:B-----5:R-:W-:Y:S01]  /*3b00*/  IMAD.MOV.U32 R110, RZ, RZ, R60 ;  /* 0x000000ffff6e7224 */ /* 0x020fe200078e003c */
[----:B------:R-:W-:Y:S01]  /*3b10*/  MOV R105, R52 ;  /* 0x0000003400697202 */ /* 0x000fe20000000f00 */
[----:B------:R-:W-:Y:S01]  /*3b20*/  IMAD.MOV.U32 R112, RZ, RZ, R64 ;  /* 0x000000ffff707224 */ /* 0x000fe200078e0040 */
[----:B------:R-:W-:Y:S01]  /*3b30*/  PLOP3.LUT P5, PT, PT, PT, UP0, 0x80, 0x0 ;  /* 0x000000000000781c */ /* 0x000fe20003faf008 */
[----:B------:R-:W-:Y:S01]  /*3b40*/  IMAD.MOV.U32 R111, RZ, RZ, R62 ;  /* 0x000000ffff6f7224 */ /* 0x000fe200078e003e */
[----:B------:R-:W-:Y:S01]  /*3b50*/  MOV R78, R48 ;  /* 0x00000030004e7202 */ /* 0x000fe20000000f00 */
[----:B------:R-:W-:Y:S02]  /*3b60*/  IMAD.MOV.U32 R113, RZ, RZ, R66 ;  /* 0x000000ffff717224 */ /* 0x000fe400078e0042 */
[----:B------:R-:W-:-:S02]  /*3b70*/  IMAD.MOV.U32 R108, RZ, RZ, R56 ;  /* 0x000000ffff6c7224 */ /* 0x000fc400078e0038 */
[----:B------:R-:W-:Y:S02]  /*3b80*/  IMAD.MOV.U32 R106, RZ, RZ, R54 ;  /* 0x000000ffff6a7224 */ /* 0x000fe400078e0036 */
[----:B------:R-:W-:Y:S02]  /*3b90*/  IMAD.MOV.U32 R109, RZ, RZ, R58 ;  /* 0x000000ffff6d7224 */ /* 0x000fe400078e003a */
[----:B------:R-:W-:Y:S02]  /*3ba0*/  IMAD.MOV.U32 R76, RZ, RZ, R44 ;  /* 0x000000ffff4c7224 */ /* 0x000fe400078e002c */
[----:B------:R-:W-:Y:S02]  /*3bb0*/  IMAD.MOV.U32 R77, RZ, RZ, R46 ;  /* 0x000000ffff4d7224 */ /* 0x000fe400078e002e */
[----:B------:R-:W-:Y:S01]  /*3bc0*/  IMAD.MOV.U32 R79, RZ, RZ, R50 ;  /* 0x000000ffff4f7224 */ /* 0x000fe200078e0032 */
[----:B------:R-:W-:Y:S06]  /*3bd0*/  @!P5 BRA `(.L_x_505) ;  /* 0x000000000004d947 */ /* 0x000fec0003800000 */
[----:B------:R-:W-:Y:S01]  /*3be0*/  BPT.TRAP 0x1 ;  /* 0x000000040000795c */ /* 0x000fe20000300000 */
.L_x_505:
[----:B------:R-:W-:Y:S01]  /*3bf0*/  IMAD R81, R216, 0x8, R19 ;  /* 0x00000008d8517824 */ /* 0x000fe200078e0213 */
[----:B------:R-:W-:Y:S01]  /*3c00*/  SHF.L.U32 R100, R221, 0x1f, RZ ;  /* 0x0000001fdd647819 */ /* 0x000fe200000006ff */
[----:B------:R-:W-:Y:S03]  /*3c10*/  BSSY B1, `(.L_x_506) ;  /* 0x0000003000017945 */ /* 0x000fe60003800000 */
[----:B------:R-:W1:Y:S02]  /*3c20*/  SYNCS.PHASECHK.TRANS64.TRYWAIT P6, [R81+URZ+0x38890], R100 ;  /* 0x03889064510075a7 */ /* 0x000e6400080c017f */
[----:B-1----:R-:W-:Y:S05]  /*3c30*/  @!P6 BRA `(.L_x_507) ;  /* 0x000002740054e947 */ /* 0x002fea0003800000 */
.L_x_831:
[----:B------:R-:W-:Y:S05]  /*3c40*/  BSYNC B1 ;  /* 0x0000000000017941 */ /* 0x000fea0003800000 */
.L_x_506:
[----:B------:R-:W-:-:S03]  /*3c50*/  UMOV UR4, 0xffffffff ;  /* 0xffffffff00047882 */ /* 0x000fc60000000000 */
[----:B------:R-:W-:Y:S05]  /*3c60*/  BRA.DIV UR4, `(.L_x_508) ;  /* 0x00000276045c7947 */ /* 0x000fea000b800000 */
[----:B------:R2:W3:Y:S04]  /*3c70*/  SHFL.IDX PT, R115, R102, RZ, 0x181f ;  /* 0x00181fff66737589 */ /* 0x0004e800000e0000 */
[----:B------:R2:W4:Y:S02]  /*3c80*/  SHFL.IDX PT, R11, R101, RZ, 0x181f ;  /* 0x00181fff650b7589 */ /* 0x00052400000e0000 */
.L_x_835:
[----:B------:R-:W5:Y:S01]  /*3c90*/  LDL R125, [R1] ;  /* 0x00000000017d7983 */ /* 0x000f620000100800 */
[----:B------:R-:W-:Y:S01]  /*3ca0*/  BSSY B1, `(.L_x_509) ;  /* 0x00000f2000017945 */ /* 0x000fe20003800000 */
[----:B-----5:R-:W-:-:S13]  /*3cb0*/  LOP3.LUT P6, RZ, R125, 0x1, RZ, 0xc0, !PT ;  /* 0x000000017dff7812 */ /* 0x020fda00078cc0ff */
[----:B------:R-:W-:Y:S05]  /*3cc0*/  @P6 BRA `(.L_x_510) ;  /* 0x0000000c00bc6947 */ /* 0x000fea0003800000 */
[----:B------:R-:W-:Y:S04]  /*3cd0*/  BSSY B2, `(.L_x_511) ;  /* 0x0000079000027945 */ /* 0x000fe80003800000 */
[----:B------:R-:W-:Y:S05]  /*3ce0*/  @P1 BRA `(.L_x_512) ;  /* 0x0000000400dc1947 */ /* 0x000fea0003800000 */
[----:B0-----:R0:W0:Y:S01]  /*3cf0*/  LDS.128 R12, [R90+0x28400] ;  /* 0x028400005a0c7984 */ /* 0x0010220000000c00 */
[----:B------:R-:W-:Y:S01]  /*3d00*/  ISETP.GE.AND P6, PT, R22, R103, PT ;  /* 0x000000671600720c */ /* 0x000fe20003fc6270 */
[----:B------:R-:W-:-:S12]  /*3d10*/  BSSY B3, `(.L_x_513) ;  /* 0x0000071000037945 */ /* 0x000fd80003800000 */
[----:B------:R-:W-:Y:S05]  /*3d20*/  @P6 BRA `(.L_x_514) ;  /* 0x0000000400bc6947 */ /* 0x000fea0003800000 */
[--C-:B------:R-:W-:Y:S02]  /*3d30*/  SHF.R.U32.HI R117, RZ, 0x8, R73.reuse ;  /* 0x00000008ff757819 */ /* 0x100fe40000011649 */
[--C-:B------:R-:W-:Y:S02]  /*3d40*/  SHF.R.U32.HI R74, RZ, 0x10, R73.reuse ;  /* 0x00000010ff4a7819 */ /* 0x100fe40000011649 */
[----:B------:R-:W-:Y:S01]  /*3d50*/  LOP3.LUT R118, R73, 0xff, RZ, 0xc0, !PT ;  /* 0x000000ff49767812 */ /* 0x000fe200078ec0ff */
[----:B------:R-:W-:Y:S01]  /*3d60*/  IMAD.SHL.U32 R117, R117, 0x100, RZ ;  /* 0x0000010075757824 */ /* 0x000fe200078e00ff */
[----:B------:R-:W-:Y:S01]  /*3d70*/  SHF.R.U32.HI R73, RZ, 0x18, R73 ;  /* 0x00000018ff497819 */ /* 0x000fe20000011649 */
[----:B------:R-:W-:Y:S01]  /*3d80*/  IMAD.U32 R74, R74, 0x10000, RZ ;  /* 0x000100004a4a7824 */ /* 0x000fe200078e00ff */
[----:B------:R-:W-:Y:S02]  /*3d90*/  SHF.R.U32.HI R72, RZ, 0x10, R75 ;  /* 0x00000010ff487819 */ /* 0x000fe4000001164b */
[----:B------:R-:W-:-:S02]  /*3da0*/  PRMT R73, R73, 0x654, R118 ;  /* 0x0000065449497816 */ /* 0x000fc40000000076 */
[----:B------:R-:W-:Y:S02]  /*3db0*/  SHF.R.U32.HI R119, RZ, 0x8, R75 ;  /* 0x00000008ff777819 */ /* 0x000fe4000001164b */
[----:B------:R-:W-:Y:S02]  /*3dc0*/  LOP3.LUT R120, R75, 0xff, RZ, 0xc0, !PT ;  /* 0x000000ff4b787812 */ /* 0x000fe400078ec0ff */
[----:B------:R-:W-:Y:S02]  /*3dd0*/  LOP3.LUT R73, R73, 0xff00, R117, 0xf8, !PT ;  /* 0x0000ff0049497812 */ /* 0x000fe400078ef875 */
[----:B------:R-:W-:Y:S02]  /*3de0*/  SHF.R.U32.HI R75, RZ, 0x18, R75 ;  /* 0x00000018ff4b7819 */ /* 0x000fe4000001164b */
[----:B------:R-:W-:Y:S02]  /*3df0*/  LOP3.LUT R73, R73, 0xff0000, R74, 0xf8, !PT ;  /* 0x00ff000049497812 */ /* 0x000fe400078ef84a */
[----:B------:R-:W-:-:S02]  /*3e00*/  PRMT R75, R75, 0x654, R120 ;  /* 0x000006544b4b7816 */ /* 0x000fc40000000078 */
[----:B------:R-:W-:Y:S02]  /*3e10*/  SHF.L.U32 R119, R119, 0x8, RZ ;  /* 0x0000000877777819 */ /* 0x000fe400000006ff */
[-C--:B------:R-:W-:Y:S02]  /*3e20*/  F2FP.F16.E4M3.UNPACK_B R74, R116.reuse.H1 ;  /* 0x00000074ff4a723e */ /* 0x080fe400030006ff */
[----:B0-----:R-:W-:Y:S02]  /*3e30*/  F2FP.F16.E4M3.UNPACK_B R117, R13 ;  /* 0x0000000dff75723e */ /* 0x001fe400020006ff */
[----:B------:R-:W-:Y:S01]  /*3e40*/  LOP3.LUT R119, R75, 0xff00, R119, 0xf8, !PT ;  /* 0x0000ff004b777812 */ /* 0x000fe200078ef877 */
[----:B------:R-:W-:Y:S01]  /*3e50*/  HADD2.F32 R121, -RZ, R74.H0_H0 ;  /* 0x2000004aff797230 */ /* 0x000fe20000004100 */
[-C--:B------:R-:W-:Y:S01]  /*3e60*/  F2FP.F16.E4M3.UNPACK_B R118, R107.reuse.H1 ;  /* 0x0000006bff76723e */ /* 0x080fe200030006ff */
[--C-:B------:R-:W-:Y:S01]  /*3e70*/  HADD2.F32 R75, -RZ, R117.reuse.H1_H1 ;  /* 0x30000075ff4b7230 */ /* 0x100fe20000004100 */
[----:B------:R-:W-:Y:S01]  /*3e80*/  F2FP.F16.E4M3.UNPACK_B R116, R116 ;  /* 0x00000074ff74723e */ /* 0x000fe200020006ff */
[----:B------:R-:W-:Y:S01]  /*3e90*/  HADD2.F32 R117, -RZ, R117.H0_H0 ;  /* 0x20000075ff757230 */ /* 0x000fe20000004100 */
[----:B------:R-:W-:Y:S01]  /*3ea0*/  F2FP.F16.E4M3.UNPACK_B R107, R107 ;  /* 0x0000006bff6b723e */ /* 0x000fe200020006ff */
[----:B------:R-:W-:-:S02]  /*3eb0*/  HADD2.F32 R120, -RZ, R118.H0_H0 ;  /* 0x20000076ff787230 */ /* 0x000fc40000004100 */
[-C--:B------:R-:W-:Y:S01]  /*3ec0*/  FMUL.FTZ R122, R75, R121.reuse ;  /* 0x000000794b7a7220 */ /* 0x080fe20000410000 */
[----:B------:R-:W-:Y:S02]  /*3ed0*/  HADD2.F32 R118, -RZ, R118.H1_H1 ;  /* 0x30000076ff767230 */ /* 0x000fe40000004100 */
[C---:B------:R-:W-:Y:S01]  /*3ee0*/  FMUL.FTZ R121, R117.reuse, R121 ;  /* 0x0000007975797220 */ /* 0x040fe20000410000 */
[----:B------:R-:W-:-:S03]  /*3ef0*/  FFMA.FTZ R117, R117, R120, -R122 ;  /* 0x0000007875757223 */ /* 0x000fc6000001087a */
[----:B------:R-:W-:Y:S01]  /*3f00*/  FFMA.FTZ R75, R75, R120, R121 ;  /* 0x000000784b4b7223 */ /* 0x000fe20000010079 */
[----:B------:R-:W-:Y:S01]  /*3f10*/  F2FP.F16.E4M3.UNPACK_B R121, R13.H1 ;  /* 0x0000000dff79723e */ /* 0x000fe200030006ff */
[----:B------:R-:W-:-:S04]  /*3f20*/  HADD2.F32 R120, -RZ, R74.H1_H1 ;  /* 0x3000004aff787230 */ /* 0x000fc80000004100 */
[--C-:B------:R-:W-:Y:S02]  /*3f30*/  HADD2.F32 R13, -RZ, R121.reuse.H1_H1 ;  /* 0x30000079ff0d7230 */ /* 0x100fe40000004100 */
[----:B------:R-:W-:-:S03]  /*3f40*/  HADD2.F32 R74, -RZ, R121.H0_H0 ;  /* 0x20000079ff4a7230 */ /* 0x000fc60000004100 */
[CC--:B------:R-:W-:Y:S02]  /*3f50*/  FMUL.FTZ R121, R13.reuse, R120.reuse ;  /* 0x000000780d797220 */ /* 0x0c0fe40000410000 */
[C---:B------:R-:W-:Y:S02]  /*3f60*/  FMUL.FTZ R120, R74.reuse, R120 ;  /* 0x000000784a787220 */ /* 0x040fe40000410000 */
[-C--:B------:R-:W-:Y:S02]  /*3f70*/  FFMA.FTZ R74, R74, R118.reuse, -R121 ;  /* 0x000000764a4a7223 */ /* 0x080fe40000010879 */
[----:B------:R-:W-:Y:S01]  /*3f80*/  FFMA.FTZ R118, R13, R118, R120 ;  /* 0x000000760d767223 */ /* 0x000fe20000010078 */
[----:B------:R-:W-:Y:S02]  /*3f90*/  IMAD.U32 R13, R72, 0x10000, RZ ;  /* 0x00010000480d7824 */ /* 0x000fe400078e00ff */
[----:B------:R-:W-:Y:S01]  /*3fa0*/  IMAD.MOV.U32 R72, RZ, RZ, R15 ;  /* 0x000000ffff487224 */ /* 0x000fe200078e000f */
[----:B------:R-:W-:-:S02]  /*3fb0*/  F2FP.F16.E4M3.UNPACK_B R15, R73.H1 ;  /* 0x00000049ff0f723e */ /* 0x000fc400030006ff */
[----:B------:R-:W-:Y:S02]  /*3fc0*/  LOP3.LUT R13, R119, 0xff0000, R13, 0xf8, !PT ;  /* 0x00ff0000770d7812 */ /* 0x000fe400078ef80d */
[-C--:B------:R-:W-:Y:S01]  /*3fd0*/  F2FP.F16.E4M3.UNPACK_B R122, R72.reuse ;  /* 0x00000048ff7a723e */ /* 0x080fe200020006ff */
[--C-:B------:R-:W-:Y:S01]  /*3fe0*/  HADD2.F32 R121, -RZ, R15.reuse.H0_H0 ;  /* 0x2000000fff797230 */ /* 0x100fe20000004100 */
[-C--:B------:R-:W-:Y:S01]  /*3ff0*/  F2FP.F16.E4M3.UNPACK_B R119, R13.reuse.H1 ;  /* 0x0000000dff77723e */ /* 0x080fe200030006ff */
[----:B------:R-:W-:Y:S01]  /*4000*/  HADD2.F32 R15, -RZ, R15.H1_H1 ;  /* 0x3000000fff0f7230 */ /* 0x000fe20000004100 */
[----:B------:R-:W-:Y:S01]  /*4010*/  F2FP.F16.E4M3.UNPACK_B R72, R72.H1 ;  /* 0x00000048ff48723e */ /* 0x000fe200030006ff */
[--C-:B------:R-:W-:Y:S01]  /*4020*/  HADD2.F32 R120, -RZ, R122.reuse.H1_H1 ;  /* 0x3000007aff787230 */ /* 0x100fe20000004100 */
[----:B------:R-:W-:Y:S01]  /*4030*/  F2FP.SATFINITE.E4M3.F32.PACK_AB_MERGE_C R74, R118, R74, RZ ;  /* 0x0000004a764a723e */ /* 0x000fe200048070ff */
[--C-:B------:R-:W-:Y:S01]  /*4040*/  HADD2.F32 R123, -RZ, R119.reuse.H0_H0 ;  /* 0x20000077ff7b7230 */ /* 0x100fe20000004100 */
[----:B------:R-:W-:Y:S01]  /*4050*/  F2FP.F16.E4M3.UNPACK_B R13, R13 ;  /* 0x0000000dff0d723e */ /* 0x000fe200020006ff */
[----:B------:R-:W-:Y:S01]  /*4060*/  HADD2.F32 R122, -RZ, R122.H0_H0 ;  /* 0x2000007aff7a7230 */ /* 0x000fe20000004100 */
[----:B------:R-:W-:Y:S01]  /*4070*/  F2FP.SATFINITE.E4M3.F32.PACK_AB_MERGE_C R75, R75, R117, R74 ;  /* 0x000000754b4b723e */ /* 0x000fe2000480704a */
[----:B------:R-:W-:-:S02]  /*4080*/  HADD2.F32 R119, -RZ, R119.H1_H1 ;  /* 0x30000077ff777230 */ /* 0x000fc40000004100 */
[----:B------:R-:W-:Y:S01]  /*4090*/  FMUL.FTZ R124, R120, R123 ;  /* 0x0000007b787c7220 */ /* 0x000fe20000410000 */
[-C--:B------:R-:W-:Y:S02]  /*40a0*/  F2FP.F16.E4M3.UNPACK_B R74, R14.reuse ;  /* 0x0000000eff4a723e */ /* 0x080fe400020006ff */
[----:B------:R-:W-:Y:S01]  /*40b0*/  F2FP.F16.E4M3.UNPACK_B R73, R73 ;  /* 0x00000049ff49723e */ /* 0x000fe200020006ff */
[C---:B------:R-:W-:Y:S01]  /*40c0*/  FFMA.FTZ R124, R122.reuse, R121, -R124 ;  /* 0x000000797a7c7223 */ /* 0x040fe2000001087c */
[----:B------:R-:W-:Y:S01]  /*40d0*/  FMUL.FTZ R122, R122, R123 ;  /* 0x0000007b7a7a7220 */ /* 0x000fe20000410000 */
[----:B------:R-:W-:Y:S02]  /*40e0*/  F2FP.F16.E4M3.UNPACK_B R14, R14.H1 ;  /* 0x0000000eff0e723e */ /* 0x000fe400030006ff */
[----:B------:R-:W-:Y:S02]  /*40f0*/  HADD2.F32 R117, -RZ, R73.H0_H0 ;  /* 0x20000049ff757230 */ /* 0x000fe40000004100 */
[----:B------:R-:W-:Y:S01]  /*4100*/  FFMA.FTZ R122, R120, R121, R122 ;  /* 0x00000079787a7223 */ /* 0x000fe2000001007a */
[----:B------:R-:W-:-:S02]  /*4110*/  HADD2.F32 R120, -RZ, R72.H1_H1 ;  /* 0x30000048ff787230 */ /* 0x000fc40000004100 */
[----:B------:R-:W-:Y:S02]  /*4120*/  HADD2.F32 R72, -RZ, R72.H0_H0 ;  /* 0x20000048ff487230 */ /* 0x000fe40000004100 */
[----:B------:R-:W-:Y:S02]  /*4130*/  HADD2.F32 R73, -RZ, R73.H1_H1 ;  /* 0x30000049ff497230 */ /* 0x000fe40000004100 */
[----:B------:R-:W-:-:S04]  /*4140*/  FMUL.FTZ R121, R120, R119 ;  /* 0x0000007778797220 */ /* 0x000fc80000410000 */
[C---:B------:R-:W-:Y:S01]  /*4150*/  FFMA.FTZ R121, R72.reuse, R15, -R121 ;  /* 0x0000000f48797223 */ /* 0x040fe20000010879 */
[----:B------:R-:W-:Y:S01]  /*4160*/  FMUL.FTZ R72, R72, R119 ;  /* 0x0000007748487220 */ /* 0x000fe20000410000 */
[--C-:B------:R-:W-:Y:S02]  /*4170*/  HADD2.F32 R119, -RZ, R13.reuse.H0_H0 ;  /* 0x2000000dff777230 */ /* 0x100fe40000004100 */
[----:B------:R-:W-:Y:S02]  /*4180*/  HADD2.F32 R13, -RZ, R13.H1_H1 ;  /* 0x3000000dff0d7230 */ /* 0x000fe40000004100 */
[----:B------:R-:W-:Y:S01]  /*4190*/  FFMA.FTZ R72, R120, R15, R72 ;  /* 0x0000000f78487223 */ /* 0x000fe20000010048 */
[--C-:B------:R-:W-:Y:S02]  /*41a0*/  HADD2.F32 R15, -RZ, R74.reuse.H1_H1 ;  /* 0x3000004aff0f7230 */ /* 0x100fe40000004100 */
[----:B------:R-:W-:Y:S02]  /*41b0*/  HADD2.F32 R74, -RZ, R74.H0_H0 ;  /* 0x2000004aff4a7230 */ /* 0x000fe40000004100 */
[----:B------:R-:W-:-:S02]  /*41c0*/  HADD2.F32 R120, -RZ, R116.H1_H1 ;  /* 0x30000074ff787230 */ /* 0x000fc40000004100 */
[CC--:B------:R-:W-:Y:S01]  /*41d0*/  FMUL.FTZ R118, R15.reuse, R119.reuse ;  /* 0x000000770f767220 */ /* 0x0c0fe20000410000 */
[----:B------:R-:W-:Y:S02]  /*41e0*/  HADD2.F32 R116, -RZ, R116.H0_H0 ;  /* 0x20000074ff747230 */ /* 0x000fe40000004100 */
[----:B------:R-:W-:Y:S01]  /*41f0*/  FMUL.FTZ R119, R74, R119 ;  /* 0x000000774a777220 */ /* 0x000fe20000410000 */
[----:B------:R-:W-:Y:S01]  /*4200*/  F2FP.SATFINITE.E4M3.F32.PACK_AB_MERGE_C R72, R72, R121, RZ ;  /* 0x000000794848723e */ /* 0x000fe200048070ff */
[-C--:B------:R-:W-:Y:S02]  /*4210*/  FFMA.FTZ R118, R74, R117.reuse, -R118 ;  /* 0x000000754a767223 */ /* 0x080fe40000010876 */
[----:B------:R-:W-:Y:S01]  /*4220*/  FFMA.FTZ R119, R15, R117, R119 ;  /* 0x000000750f777223 */ /* 0x000fe20000010077 */
[--C-:B------:R-:W-:Y:S01]  /*4230*/  HADD2.F32 R15, -RZ, R14.reuse.H1_H1 ;  /* 0x3000000eff0f7230 */ /* 0x100fe20000004100 */
[----:B------:R-:W-:Y:S01]  /*4240*/  F2FP.SATFINITE.E4M3.F32.PACK_AB_MERGE_C R72, R122, R124, R72 ;  /* 0x0000007c7a48723e */ /* 0x000fe20004807048 */
[----:B------:R-:W-:-:S03]  /*4250*/  HADD2.F32 R14, -RZ, R14.H0_H0 ;  /* 0x2000000eff0e7230 */ /* 0x000fc60000004100 */
[CC--:B------:R-:W-:Y:S02]  /*4260*/  FMUL.FTZ R74, R15.reuse, R13.reuse ;  /* 0x0000000d0f4a7220 */ /* 0x0c0fe40000410000 */
[C---:B------:R-:W-:Y:S02]  /*4270*/  FMUL.FTZ R117, R14.reuse, R13 ;  /* 0x0000000d0e757220 */ /* 0x040fe40000410000 */
[-C--:B------:R-:W-:Y:S01]  /*4280*/  FFMA.FTZ R13, R14, R73.reuse, -R74 ;  /* 0x000000490e0d7223 */ /* 0x080fe2000001084a */
[----:B------:R-:W-:Y:S01]  /*4290*/  F2FP.F16.E4M3.UNPACK_B R74, R12.H1 ;  /* 0x0000000cff4a723e */ /* 0x000fe200030006ff */
[----:B------:R-:W-:Y:S01]  /*42a0*/  FFMA.FTZ R14, R15, R73, R117 ;  /* 0x000000490f0e7223 */ /* 0x000fe20000010075 */
[--C-:B------:R-:W-:Y:S02]  /*42b0*/  HADD2.F32 R73, -RZ, R107.reuse.H1_H1 ;  /* 0x3000006bff497230 */ /* 0x100fe40000004100 */
[----:B------:R-:W-:Y:S02]  /*42c0*/  HADD2.F32 R107, -RZ, R107.H0_H0 ;  /* 0x2000006bff6b7230 */ /* 0x000fe40000004100 */
[--C-:B------:R-:W-:Y:S01]  /*42d0*/  HADD2.F32 R15, -RZ, R74.reuse.H1_H1 ;  /* 0x3000004aff0f7230 */ /* 0x100fe20000004100 */
[----:B------:R-:W-:Y:S01]  /*42e0*/  F2FP.SATFINITE.E4M3.F32.PACK_AB_MERGE_C R13, R14, R13, RZ ;  /* 0x0000000d0e0d723e */ /* 0x000fe200048070ff */
[----:B------:R-:W-:-:S03]  /*42f0*/  HADD2.F32 R74, -RZ, R74.H0_H0 ;  /* 0x2000004aff4a7230 */ /* 0x000fc60000004100 */
[----:B------:R-:W-:Y:S01]  /*4300*/  FMUL.FTZ R117, R15, R120 ;  /* 0x000000780f757220 */ /* 0x000fe20000410000 */
[----:B------:R-:W-:Y:S01]  /*4310*/  F2FP.SATFINITE.E4M3.F32.PACK_AB_MERGE_C R118, R119, R118, R13 ;  /* 0x000000767776723e */ /* 0x000fe2000480700d */
[C---:B------:R-:W-:Y:S01]  /*4320*/  FMUL.FTZ R120, R74.reuse, R120 ;  /* 0x000000784a787220 */ /* 0x040fe20000410000 */
[----:B------:R-:W-:Y:S01]  /*4330*/  MOV R13, R75 ;  /* 0x0000004b000d7202 */ /* 0x000fe20000000f00 */
[-C--:B------:R-:W-:Y:S02]  /*4340*/  FFMA.FTZ R117, R74, R73.reuse, -R117 ;  /* 0x000000494a757223 */ /* 0x080fe40000010875 */
[----:B------:R-:W-:Y:S01]  /*4350*/  FFMA.FTZ R120, R15, R73, R120 ;  /* 0x000000490f787223 */ /* 0x000fe20000010078 */
[----:B------:R-:W-:Y:S01]  /*4360*/  F2FP.F16.E4M3.UNPACK_B R15, R12 ;  /* 0x0000000cff0f723e */ /* 0x000fe200020006ff */
[----:B------:R-:W-:-:S03]  /*4370*/  IMAD.MOV.U32 R14, RZ, RZ, R118 ;  /* 0x000000ffff0e7224 */ /* 0x000fc600078e0076 */
[----:B------:R-:W-:Y:S01]  /*4380*/  F2FP.SATFINITE.E4M3.F32.PACK_AB_MERGE_C R117, R120, R117, RZ ;  /* 0x000000757875723e */ /* 0x000fe200048070ff */
[--C-:B------:R-:W-:Y:S02]  /*4390*/  HADD2.F32 R12, -RZ, R15.reuse.H1_H1 ;  /* 0x3000000fff0c7230 */ /* 0x100fe40000004100 */
[----:B------:R-:W-:-:S03]  /*43a0*/  HADD2.F32 R15, -RZ, R15.H0_H0 ;  /* 0x2000000fff0f7230 */ /* 0x000fc60000004100 */
[CC--:B------:R-:W-:Y:S02]  /*43b0*/  FMUL.FTZ R73, R12.reuse, R116.reuse ;  /* 0x000000740c497220 */ /* 0x0c0fe40000410000 */
[C---:B------:R-:W-:Y:S02]  /*43c0*/  FMUL.FTZ R116, R15.reuse, R116 ;  /* 0x000000740f747220 */ /* 0x040fe40000410000 */
[-C--:B------:R-:W-:Y:S01]  /*43d0*/  FFMA.FTZ R73, R15, R107.reuse, -R73 ;  /* 0x0000006b0f497223 */ /* 0x080fe20000010849 */
[----:B------:R-:W-:Y:S02]  /*43e0*/  IMAD.MOV.U32 R15, RZ, RZ, R72 ;  /* 0x000000ffff0f7224 */ /* 0x000fe400078e0048 */
[----:B------:R-:W-:-:S05]  /*43f0*/  FFMA.FTZ R116, R12, R107, R116 ;  /* 0x0000006b0c747223 */ /* 0x000fca0000010074 */
[----:B------:R-:W-:-:S05]  /*4400*/  F2FP.SATFINITE.E4M3.F32.PACK_AB_MERGE_C R73, R116, R73, R117 ;  /* 0x000000497449723e */ /* 0x000fca0004807075 */
[----:B------:R-:W-:-:S07]  /*4410*/  IMAD.MOV.U32 R12, RZ, RZ, R73 ;  /* 0x000000ffff0c7224 */ /* 0x000fce00078e0049 */
.L_x_514:
[----:B------:R-:W-:Y:S05]  /*4420*/  BSYNC B3 ;  /* 0x0000000000037941 */ /* 0x000fea0003800000 */
.L_x_513:
[----:B----4-:R-:W-:-:S05]  /*4430*/  IADD3 R72, P6, R16, R11, RZ ;  /* 0x0000000b10487210 */ /* 0x010fca0007fde0ff */
[----:B---3--:R-:W-:-:S05]  /*4440*/  IMAD.X R73, R115, 0x1, R17, P6 ;  /* 0x0000000173497824 */ /* 0x008fca00030e0611 */
[----:B0-----:R0:W-:Y:S03]  /*4450*/  ST.E.128 desc[UR36][R72.64], R12 ;  /* 0x0000000c48007985 */ /* 0x0011e6000c101d24 */
.L_x_512:
[----:B------:R-:W-:Y:S05]  /*4460*/  BSYNC B2 ;  /* 0x0000000000027941 */ /* 0x000fea0003800000 */
.L_x_511:
[----:B------:R-:W-:-:S13]  /*4470*/  LOP3.LUT P6, RZ, R125, 0x2, RZ, 0xc0, !PT ;  /* 0x000000027dff7812 */ /* 0x000fda00078cc0ff */
[----:B------:R-:W-:Y:S05]  /*4480*/  @P6 BRA `(.L_x_510) ;  /* 0x0000000400cc6947 */ /* 0x000fea0003800000 */
[----:B0-----:R0:W0:Y:S01]  /*4490*/  LDS.128 R12, [R90+0x2c400] ;  /* 0x02c400005a0c7984 */ /* 0x0010220000000c00 */
[----:B----4-:R-:W-:Y:S01]  /*44a0*/  IADD3 R72, P6, R18, R11, RZ ;  /* 0x0000000b12487210 */ /* 0x010fe20007fde0ff */
[----:B------:R-:W-:Y:S04]  /*44b0*/  BSSY B2, `(.L_x_515) ;  /* 0x000006f000027945 */ /* 0x000fe80003800000 */
[----:B---3--:R-:W-:Y:S01]  /*44c0*/  IMAD.X R73, R115, 0x1, R217, P6 ;  /* 0x0000000173497824 */ /* 0x008fe200030e06d9 */
[----:B------:R-:W-:-:S13]  /*44d0*/  ISETP.GE.AND P6, PT, R218, R103, PT ;  /* 0x00000067da00720c */ /* 0x000fda0003fc6270 */
[----:B------:R-:W-:Y:S05]  /*44e0*/  @P6 BRA `(.L_x_516) ;  /* 0x0000000400ac6947 */ /* 0x000fea0003800000 */
[--C-:B------:R-:W-:Y:S02]  /*44f0*/  SHF.R.U32.HI R74, RZ, 0x18, R69.reuse ;  /* 0x00000018ff4a7819 */ /* 0x100fe40000011645 */
[----:B------:R-:W-:Y:S02]  /*4500*/  LOP3.LUT R68, R69, 0xff, RZ, 0xc0, !PT ;  /* 0x000000ff45447812 */ /* 0x000fe400078ec0ff */
[--C-:B------:R-:W-:Y:S02]  /*4510*/  SHF.R.U32.HI R70, RZ, 0x8, R69.reuse ;  /* 0x00000008ff467819 */ /* 0x100fe40000011645 */
[----:B------:R-:W-:Y:S02]  /*4520*/  SHF.R.U32.HI R69, RZ, 0x10, R69 ;  /* 0x00000010ff457819 */ /* 0x000fe40000011645 */
[----:B------:R-:W-:Y:S02]  /*4530*/  PRMT R68, R74, 0x654, R68 ;  /* 0x000006544a447816 */ /* 0x000fe40000000044 */
[----:B------:R-:W-:Y:S01]  /*4540*/  SHF.L.U32 R70, R70, 0x8, RZ ;  /* 0x0000000846467819 */ /* 0x000fe200000006ff */
[----:B------:R-:W-:Y:S01]  /*4550*/  IMAD.U32 R69, R69, 0x10000, RZ ;  /* 0x0001000045457824 */ /* 0x000fe200078e00ff */
[----:B------:R-:W-:-:S02]  /*4560*/  SHF.R.U32.HI R115, RZ, 0x8, R71 ;  /* 0x00000008ff737819 */ /* 0x000fc40000011647 */
[----:B------:R-:W-:Y:S02]  /*4570*/  LOP3.LUT R68, R68, 0xff00, R70, 0xf8, !PT ;  /* 0x0000ff0044447812 */ /* 0x000fe400078ef846 */
[--C-:B------:R-:W-:Y:S01]  /*4580*/  SHF.R.U32.HI R75, RZ, 0x18, R71.reuse ;  /* 0x00000018ff4b7819 */ /* 0x100fe20000011647 */
[----:B------:R-:W-:Y:S01]  /*4590*/  IMAD.SHL.U32 R115, R115, 0x100, RZ ;  /* 0x0000010073737824 */ /* 0x000fe200078e00ff */
[----:B------:R-:W-:Y:S02]  /*45a0*/  LOP3.LUT R107, R71, 0xff, RZ, 0xc0, !PT ;  /* 0x000000ff476b7812 */ /* 0x000fe400078ec0ff */
[----:B------:R-:W-:Y:S02]  /*45b0*/  SHF.R.U32.HI R11, RZ, 0x10, R71 ;  /* 0x00000010ff0b7819 */ /* 0x000fe40000011647 */
[----:B------:R-:W-:Y:S02]  /*45c0*/  LOP3.LUT R68, R68, 0xff0000, R69, 0xf8, !PT ;  /* 0x00ff000044447812 */ /* 0x000fe400078ef845 */
[----:B------:R-:W-:Y:S01]  /*45d0*/  PRMT R75, R75, 0x654, R107 ;  /* 0x000006544b4b7816 */ /* 0x000fe2000000006b */
[----:B------:R-:W-:Y:S01]  /*45e0*/  IMAD.U32 R11, R11, 0x10000, RZ ;  /* 0x000100000b0b7824 */ /* 0x000fe200078e00ff */
[----:B------:R-:W-:-:S02]  /*45f0*/  F2FP.F16.E4M3.UNPACK_B R69, R114.H1 ;  /* 0x00000072ff45723e */ /* 0x000fc400030006ff */
[----:B0-----:R-:W-:Y:S02]  /*4600*/  F2FP.F16.E4M3.UNPACK_B R71, R13 ;  /* 0x0000000dff47723e */ /* 0x001fe400020006ff */
[----:B------:R-:W-:Y:S01]  /*4610*/  LOP3.LUT R75, R75, 0xff00, R115, 0xf8, !PT ;  /* 0x0000ff004b4b7812 */ /* 0x000fe200078ef873 */
[----:B------:R-:W-:Y:S01]  /*4620*/  HADD2.F32 R115, -RZ, R69.H0_H0 ;  /* 0x20000045ff737230 */ /* 0x000fe20000004100 */
[----:B------:R-:W-:Y:S01]  /*4630*/  F2FP.F16.E4M3.UNPACK_B R74, R104.H1 ;  /* 0x00000068ff4a723e */ /* 0x000fe200030006ff */
[--C-:B------:R-:W-:Y:S01]  /*4640*/  HADD2.F32 R70, -RZ, R71.reuse.H1_H1 ;  /* 0x30000047ff467230 */ /* 0x100fe20000004100 */
[----:B------:R-:W-:Y:S01]  /*4650*/  LOP3.LUT R11, R75, 0xff0000, R11, 0xf8, !PT ;  /* 0x00ff00004b0b7812 */ /* 0x000fe200078ef80b */
[----:B------:R-:W-:Y:S01]  /*4660*/  HADD2.F32 R71, -RZ, R71.H0_H0 ;  /* 0x20000047ff477230 */ /* 0x000fe20000004100 */
[----:B------:R-:W-:Y:S01]  /*4670*/  F2FP.F16.E4M3.UNPACK_B R114, R114 ;  /* 0x00000072ff72723e */ /* 0x000fe200020006ff */
[--C-:B------:R-:W-:Y:S02]  /*4680*/  HADD2.F32 R107, -RZ, R74.reuse.H0_H0 ;  /* 0x2000004aff6b7230 */ /* 0x100fe40000004100 */
[----:B------:R-:W-:Y:S01]  /*4690*/  FMUL.FTZ R116, R70, R115 ;  /* 0x0000007346747220 */ /* 0x000fe20000410000 */
[----:B------:R-:W-:-:S02]  /*46a0*/  HADD2.F32 R74, -RZ, R74.H1_H1 ;  /* 0x3000004aff4a7230 */ /* 0x000fc40000004100 */
[C---:B------:R-:W-:Y:S01]  /*46b0*/  FMUL.FTZ R115, R71.reuse, R115 ;  /* 0x0000007347737220 */ /* 0x040fe20000410000 */
[----:B------:R-:W-:Y:S01]  /*46c0*/  F2FP.F16.E4M3.UNPACK_B R75, R11.H1 ;  /* 0x0000000bff4b723e */ /* 0x000fe200030006ff */
[----:B------:R-:W-:Y:S01]  /*46d0*/  FFMA.FTZ R71, R71, R107, -R116 ;  /* 0x0000006b47477223 */ /* 0x000fe20000010874 */
[----:B------:R-:W-:Y:S01]  /*46e0*/  F2FP.F16.E4M3.UNPACK_B R116, R15 ;  /* 0x0000000fff74723e */ /* 0x000fe200020006ff */
[----:B------:R-:W-:Y:S01]  /*46f0*/  FFMA.FTZ R70, R70, R107, R115 ;  /* 0x0000006b46467223 */ /* 0x000fe20000010073 */
[----:B------:R-:W-:Y:S01]  /*4700*/  F2FP.F16.E4M3.UNPACK_B R115, R13.H1 ;  /* 0x0000000dff73723e */ /* 0x000fe200030006ff */
[----:B------:R-:W-:Y:S01]  /*4710*/  HADD2.F32 R107, -RZ, R69.H1_H1 ;  /* 0x30000045ff6b7230 */ /* 0x000fe20000004100 */
[----:B------:R-:W-:Y:S01]  /*4720*/  F2FP.F16.E4M3.UNPACK_B R15, R15.H1 ;  /* 0x0000000fff0f723e */ /* 0x000fe200030006ff */
[----:B------:R-:W-:Y:S01]  /*4730*/  HADD2.F32 R117, -RZ, R75.H0_H0 ;  /* 0x2000004bff757230 */ /* 0x000fe20000004100 */
[----:B------:R-:W-:Y:S01]  /*4740*/  F2FP.F16.E4M3.UNPACK_B R11, R11 ;  /* 0x0000000bff0b723e */ /* 0x000fe200020006ff */
[--C-:B------:R-:W-:Y:S01]  /*4750*/  HADD2.F32 R13, -RZ, R115.reuse.H1_H1 ;  /* 0x30000073ff0d7230 */ /* 0x100fe20000004100 */
[----:B------:R-:W-:Y:S01]  /*4760*/  F2FP.F16.E4M3.UNPACK_B R104, R104 ;  /* 0x00000068ff68723e */ /* 0x000fe200020006ff */
[----:B------:R-:W-:-:S02]  /*4770*/  HADD2.F32 R69, -RZ, R115.H0_H0 ;  /* 0x20000073ff457230 */ /* 0x000fc40000004100 */
[----:B------:R-:W-:Y:S02]  /*4780*/  HADD2.F32 R75, -RZ, R75.H1_H1 ;  /* 0x3000004bff4b7230 */ /* 0x000fe40000004100 */
[-C--:B------:R-:W-:Y:S01]  /*4790*/  FMUL.FTZ R115, R13, R107.reuse ;  /* 0x0000006b0d737220 */ /* 0x080fe20000410000 */
[----:B------:R-:W-:-:S03]  /*47a0*/  FMUL.FTZ R107, R69, R107 ;  /* 0x0000006b456b7220 */ /* 0x000fc60000410000 */
[-C--:B------:R-:W-:Y:S01]  /*47b0*/  FFMA.FTZ R69, R69, R74.reuse, -R115 ;  /* 0x0000004a45457223 */ /* 0x080fe20000010873 */
[----:B------:R-:W-:Y:S01]  /*47c0*/  FFMA.FTZ R74, R13, R74, R107 ;  /* 0x0000004a0d4a7223 */ /* 0x000fe2000001006b */
[-C--:B------:R-:W-:Y:S01]  /*47d0*/  F2FP.F16.E4M3.UNPACK_B R13, R68.reuse.H1 ;  /* 0x00000044ff0d723e */ /* 0x080fe200030006ff */
[--C-:B------:R-:W-:Y:S01]  /*47e0*/  HADD2.F32 R107, -RZ, R116.reuse.H1_H1 ;  /* 0x30000074ff6b7230 */ /* 0x100fe20000004100 */
[----:B------:R-:W-:Y:S01]  /*47f0*/  F2FP.F16.E4M3.UNPACK_B R68, R68 ;  /* 0x00000044ff44723e */ /* 0x000fe200020006ff */
[----:B------:R-:W-:Y:S01]  /*4800*/  HADD2.F32 R116, -RZ, R116.H0_H0 ;  /* 0x20000074ff747230 */ /* 0x000fe20000004100 */
[----:B------:R-:W-:Y:S01]  /*4810*/  F2FP.SATFINITE.E4M3.F32.PACK_AB_MERGE_C R69, R74, R69, RZ ;  /* 0x000000454a45723e */ /* 0x000fe200048070ff */
[--C-:B------:R-:W-:Y:S02]  /*4820*/  HADD2.F32 R115, -RZ, R13.reuse.H0_H0 ;  /* 0x2000000dff737230 */ /* 0x100fe40000004100 */
[----:B------:R-:W-:Y:S01]  /*4830*/  FMUL.FTZ R118, R107, R117 ;  /* 0x000000756b767220 */ /* 0x000fe20000410000 */
[----:B------:R-:W-:Y:S01]  /*4840*/  HADD2.F32 R13, -RZ, R13.H1_H1 ;  /* 0x3000000dff0d7230 */ /* 0x000fe20000004100 */
[----:B------:R-:W-:Y:S01]  /*4850*/  F2FP.SATFINITE.E4M3.F32.PACK_AB_MERGE_C R70, R70, R71, R69 ;  /* 0x000000474646723e */ /* 0x000fe20004807045 */
[----:B------:R-:W-:-:S02]  /*4860*/  HADD2.F32 R71, -RZ, R68.H0_H0 ;  /* 0x20000044ff477230 */ /* 0x000fc40000004100 */
[C---:B------:R-:W-:Y:S01]  /*4870*/  FFMA.FTZ R118, R116.reuse, R115, -R118 ;  /* 0x0000007374767223 */ /* 0x040fe20000010876 */
[----:B------:R-:W-:Y:S01]  /*4880*/  FMUL.FTZ R116, R116, R117 ;  /* 0x0000007574747220 */ /* 0x000fe20000410000 */
[-C--:B------:R-:W-:Y:S01]  /*4890*/  F2FP.F16.E4M3.UNPACK_B R69, R14.reuse ;  /* 0x0000000eff45723e */ /* 0x080fe200020006ff */
[----:B------:R-:W-:Y:S01]  /*48a0*/  HADD2.F32 R68, -RZ, R68.H1_H1 ;  /* 0x30000044ff447230 */ /* 0x000fe20000004100 */
[----:B------:R-:W-:Y:S01]  /*48b0*/  F2FP.F16.E4M3.UNPACK_B R14, R14.H1 ;  /* 0x0000000eff0e723e */ /* 0x000fe200030006ff */
[----:B------:R-:W-:Y:S01]  /*48c0*/  FFMA.FTZ R116, R107, R115, R116 ;  /* 0x000000736b747223 */ /* 0x000fe20000010074 */
[--C-:B------:R-:W-:Y:S02]  /*48d0*/  HADD2.F32 R107, -RZ, R15.reuse.H1_H1 ;  /* 0x3000000fff6b7230 */ /* 0x100fe40000004100 */
[----:B------:R-:W-:-:S03]  /*48e0*/  HADD2.F32 R15, -RZ, R15.H0_H0 ;  /* 0x2000000fff0f7230 */ /* 0x000fc60000004100 */
        /* <DEDUP_REMOVED lines=9> */
[-C--:B------:R-:W-:Y:S01]  /*4980*/  FMUL.FTZ R74, R13, R75.reuse ;  /* 0x0000004b0d4a7220 */ /* 0x080fe20000410000 */
        /* <DEDUP_REMOVED lines=10> */
[----:B------:R-:W-:Y:S01]  /*4a30*/  FFMA.FTZ R11, R14, R68, -R69 ;  /* 0x000000440e0b7223 */ /* 0x000fe20000010845 */
[----:B------:R-:W-:Y:S01]  /*4a40*/  F2FP.F16.E4M3.UNPACK_B R69, R12.H1 ;  /* 0x0000000cff45723e */ /* 0x000fe200030006ff */
[----:B------:R-:W-:Y:S01]  /*4a50*/  FFMA.FTZ R13, R13, R68, R71 ;  /* 0x000000440d0d7223 */ /* 0x000fe20000010047 */
[--C-:B------:R-:W-:Y:S02]  /*4a60*/  HADD2.F32 R68, -RZ, R104.reuse.H1_H1 ;  /* 0x30000068ff447230 */ /* 0x100fe40000004100 */
[----:B------:R-:W-:Y:S02]  /*4a70*/  HADD2.F32 R104, -RZ, R104.H0_H0 ;  /* 0x20000068ff687230 */ /* 0x000fe40000004100 */
[--C-:B------:R-:W-:Y:S01]  /*4a80*/  HADD2.F32 R14, -RZ, R69.reuse.H1_H1 ;  /* 0x30000045ff0e7230 */ /* 0x100fe20000004100 */
[----:B------:R-:W-:Y:S01]  /*4a90*/  F2FP.SATFINITE.E4M3.F32.PACK_AB_MERGE_C R11, R13, R11, RZ ;  /* 0x0000000b0d0b723e */ /* 0x000fe200048070ff */
[----:B------:R-:W-:-:S02]  /*4aa0*/  HADD2.F32 R69, -RZ, R69.H0_H0 ;  /* 0x20000045ff457230 */ /* 0x000fc40000004100 */
[----:B------:R-:W-:Y:S02]  /*4ab0*/  IMAD.MOV.U32 R13, RZ, RZ, R70 ;  /* 0x000000ffff0d7224 */ /* 0x000fe400078e0046 */
[-C--:B------:R-:W-:Y:S01]  /*4ac0*/  FMUL.FTZ R71, R14, R107.reuse ;  /* 0x0000006b0e477220 */ /* 0x080fe20000410000 */
[----:B------:R-:W-:-:S03]  /*4ad0*/  FMUL.FTZ R107, R69, R107 ;  /* 0x0000006b456b7220 */ /* 0x000fc60000410000 */
[-C--:B------:R-:W-:Y:S01]  /*4ae0*/  FFMA.FTZ R71, R69, R68.reuse, -R71 ;  /* 0x0000004445477223 */ /* 0x080fe20000010847 */
[----:B------:R-:W-:Y:S01]  /*4af0*/  FFMA.FTZ R107, R14, R68, R107 ;  /* 0x000000440e6b7223 */ /* 0x000fe2000001006b */
[----:B------:R-:W-:-:S04]  /*4b00*/  F2FP.F16.E4M3.UNPACK_B R14, R12 ;  /* 0x0000000cff0e723e */ /* 0x000fc800020006ff */
[----:B------:R-:W-:Y:S01]  /*4b10*/  F2FP.SATFINITE.E4M3.F32.PACK_AB_MERGE_C R71, R107, R71, RZ ;  /* 0x000000476b47723e */ /* 0x000fe200048070ff */
[--C-:B------:R-:W-:Y:S02]  /*4b20*/  HADD2.F32 R12, -RZ, R14.reuse.H1_H1 ;  /* 0x3000000eff0c7230 */ /* 0x100fe40000004100 */
[----:B------:R-:W-:-:S03]  /*4b30*/  HADD2.F32 R14, -RZ, R14.H0_H0 ;  /* 0x2000000eff0e7230 */ /* 0x000fc60000004100 */
[-C--:B------:R-:W-:Y:S02]  /*4b40*/  FMUL.FTZ R68, R12, R114.reuse ;  /* 0x000000720c447220 */ /* 0x080fe40000410000 */
[C---:B------:R-:W-:Y:S02]  /*4b50*/  FMUL.FTZ R114, R14.reuse, R114 ;  /* 0x000000720e727220 */ /* 0x040fe40000410000 */
[----:B------:R-:W-:Y:S01]  /*4b60*/  FFMA.FTZ R68, R14, R104, -R68 ;  /* 0x000000680e447223 */ /* 0x000fe20000010844 */
[----:B------:R-:W-:Y:S01]  /*4b70*/  F2FP.SATFINITE.E4M3.F32.PACK_AB_MERGE_C R14, R75, R74, R11 ;  /* 0x0000004a4b0e723e */ /* 0x000fe2000480700b */
[----:B------:R-:W-:-:S05]  /*4b80*/  FFMA.FTZ R114, R12, R104, R114 ;  /* 0x000000680c727223 */ /* 0x000fca0000010072 */
[----:B------:R-:W-:-:S07]  /*4b90*/  F2FP.SATFINITE.E4M3.F32.PACK_AB_MERGE_C R12, R114, R68, R71 ;  /* 0x00000044720c723e */ /* 0x000fce0004807047 */
.L_x_516:
[----:B------:R-:W-:Y:S05]  /*4ba0*/  BSYNC B2 ;  /* 0x0000000000027941 */ /* 0x000fea0003800000 */
.L_x_515:
[----:B0-----:R0:W-:Y:S02]  /*4bb0*/  ST.E.128 desc[UR36][R72.64], R12 ;  /* 0x0000000c48007985 */ /* 0x0011e4000c101d24 */
.L_x_510:
[----:B------:R-:W-:Y:S05]  /*4bc0*/  BSYNC B1 ;  /* 0x0000000000017941 */ /* 0x000fea0003800000 */
.L_x_509:
[----:B------:R-:W-:-:S03]  /*4bd0*/  UMOV UR4, 0xffffffff ;  /* 0xffffffff00047882 */ /* 0x000fc60000000000 */
[----:B------:R-:W-:Y:S05]  /*4be0*/  BRA.DIV UR4, `(.L_x_517) ;  /* 0x0000026604c87947 */ /* 0x000fea000b800000 */
[----:B------:R0:W0:Y:S04]  /*4bf0*/  SHFL.IDX PT, R70, R102, 0x1, 0x181f ;  /* 0x00381f0066467f89 */ /* 0x00002800000e0000 */
[----:B----4-:R4:W0:Y:S02]  /*4c00*/  SHFL.IDX PT, R11, R101, 0x1, 0x181f ;  /* 0x00381f00650b7f89 */ /* 0x01082400000e0000 */
.L_x_839:
[----:B------:R-:W-:Y:S04]  /*4c10*/  BSSY B1, `(.L_x_518) ;  /* 0x00000ef000017945 */ /* 0x000fe80003800000 */
[----:B------:R-:W-:Y:S05]  /*4c20*/  @P2 BRA `(.L_x_519) ;  /* 0x0000000c00b42947 */ /* 0x000fea0003800000 */
[----:B------:R-:W-:Y:S04]  /*4c30*/  BSSY B2, `(.L_x_520) ;  /* 0x0000075000027945 */ /* 0x000fe80003800000 */
[----:B------:R-:W-:Y:S05]  /*4c40*/  @P1 BRA `(.L_x_521) ;  /* 0x0000000400cc1947 */ /* 0x000fea0003800000 */
[----:B0-----:R0:W0:Y:S01]  /*4c50*/  LDS.128 R12, [R90+0x29400] ;  /* 0x029400005a0c7984 */ /* 0x0010220000000c00 */
[----:B------:R-:W-:Y:S01]  /*4c60*/  IADD3 R68, P2, R16, R11, RZ ;  /* 0x0000000b10447210 */ /* 0x000fe20007f5e0ff */
[----:B------:R-:W-:Y:S03]  /*4c70*/  BSSY B3, `(.L_x_522) ;  /* 0x000006f000037945 */ /* 0x000fe60003800000 */
[----:B------:R-:W-:Y:S02]  /*4c80*/  IADD3.X R69, R70, R17, RZ, P2, !PT ;  /* 0x0000001146457210 */ /* 0x000fe400017fe4ff */
[----:B------:R-:W-:-:S13]  /*4c90*/  ISETP.GE.AND P2, PT, R22, R103, PT ;  /* 0x000000671600720c */ /* 0x000fda0003f46270 */
[----:B------:R-:W-:Y:S05]  /*4ca0*/  @P2 BRA `(.L_x_523) ;  /* 0x0000000400ac2947 */ /* 0x000fea0003800000 */
[----:B------:R-:W-:Y:S02]  /*4cb0*/  SHF.R.U32.HI R73, RZ, 0x18, R65 ;  /* 0x00000018ff497819 */ /* 0x000fe40000011641 */
[----:B------:R-:W-:Y:S02]  /*4cc0*/  LOP3.LUT R74, R65, 0xff, RZ, 0xc0, !PT ;  /* 0x000000ff414a7812 */ /* 0x000fe400078ec0ff */
[----:B------:R-:W-:Y:S02]  /*4cd0*/  F2FP.F16.E4M3.UNPACK_B R104, R112.H1 ;  /* 0x00000070ff68723e */ /* 0x000fe400030006ff */
[----:B------:R-:W-:Y:S01]  /*4ce0*/  PRMT R73, R73, 0x654, R74 ;  /* 0x0000065449497816 */ /* 0x000fe2000000004a */
[----:B0-----:R-:W-:Y:S01]  /*4cf0*/  IMAD.MOV.U32 R74, RZ, RZ, R13 ;  /* 0x000000ffff4a7224 */ /* 0x001fe200078e000d */
[-C--:B------:R-:W-:Y:S01]  /*4d00*/  F2FP.F16.E4M3.UNPACK_B R13, R113.reuse.H1 ;  /* 0x00000071ff0d723e */ /* 0x080fe200030006ff */
[--C-:B------:R-:W-:Y:S01]  /*4d10*/  HADD2.F32 R114, -RZ, R104.reuse.H0_H0 ;  /* 0x20000068ff727230 */ /* 0x100fe20000004100 */
[----:B------:R-:W-:Y:S01]  /*4d20*/  F2FP.F16.E4M3.UNPACK_B R113, R113 ;  /* 0x00000071ff71723e */ /* 0x000fe200020006ff */
[----:B------:R-:W-:Y:S01]  /*4d30*/  HADD2.F32 R104, -RZ, R104.H1_H1 ;  /* 0x30000068ff687230 */ /* 0x000fe20000004100 */
[-C--:B------:R-:W-:Y:S01]  /*4d40*/  F2FP.F16.E4M3.UNPACK_B R107, R74.reuse ;  /* 0x0000004aff6b723e */ /* 0x080fe200020006ff */
[----:B------:R-:W-:Y:S01]  /*4d50*/  HADD2.F32 R116, -RZ, R13.H0_H0 ;  /* 0x2000000dff747230 */ /* 0x000fe20000004100 */
[----:B------:R-:W-:Y:S01]  /*4d60*/  F2FP.F16.E4M3.UNPACK_B R74, R74.H1 ;  /* 0x0000004aff4a723e */ /* 0x000fe200030006ff */
[----:B------:R-:W-:Y:S01]  /*4d70*/  HADD2.F32 R117, -RZ, R113.H1_H1 ;  /* 0x30000071ff757230 */ /* 0x000fe20000004100 */
[----:B------:R-:W-:Y:S01]  /*4d80*/  F2FP.F16.E4M3.UNPACK_B R112, R112 ;  /* 0x00000070ff70723e */ /* 0x000fe200020006ff */
[--C-:B------:R-:W-:Y:S01]  /*4d90*/  HADD2.F32 R75, -RZ, R107.reuse.H1_H1 ;  /* 0x3000006bff4b7230 */ /* 0x100fe20000004100 */
[----:B------:R-:W-:Y:S01]  /*4da0*/  SHF.R.U32.HI R64, RZ, 0x8, R65 ;  /* 0x00000008ff407819 */ /* 0x000fe20000011641 */
[----:B------:R-:W-:Y:S01]  /*4db0*/  HADD2.F32 R107, -RZ, R107.H0_H0 ;  /* 0x2000006bff6b7230 */ /* 0x000fe20000004100 */
[----:B------:R-:W-:Y:S01]  /*4dc0*/  SHF.R.U32.HI R71, RZ, 0x8, R67 ;  /* 0x00000008ff477819 */ /* 0x000fe20000011643 */
[----:B------:R-:W-:-:S02]  /*4dd0*/  HADD2.F32 R113, -RZ, R113.H0_H0 ;  /* 0x20000071ff717230 */ /* 0x000fc40000004100 */
[-C--:B---3--:R-:W-:Y:S01]  /*4de0*/  FMUL.FTZ R115, R75, R116.reuse ;  /* 0x000000744b737220 */ /* 0x088fe20000410000 */
[----:B------:R-:W-:Y:S01]  /*4df0*/  SHF.R.U32.HI R66, RZ, 0x10, R65 ;  /* 0x00000010ff427819 */ /* 0x000fe20000011641 */
[C---:B------:R-:W-:Y:S01]  /*4e00*/  FMUL.FTZ R116, R107.reuse, R116 ;  /* 0x000000746b747220 */ /* 0x040fe20000410000 */
[----:B------:R-:W-:Y:S01]  /*4e10*/  SHF.R.U32.HI R72, RZ, 0x18, R67 ;  /* 0x00000018ff487819 */ /* 0x000fe20000011643 */
[-C--:B------:R-:W-:Y:S01]  /*4e20*/  FFMA.FTZ R115, R107, R114.reuse, -R115 ;  /* 0x000000726b737223 */ /* 0x080fe20000010873 */
[----:B------:R-:W-:Y:S01]  /*4e30*/  LOP3.LUT R65, R67, 0xff, RZ, 0xc0, !PT ;  /* 0x000000ff43417812 */ /* 0x000fe200078ec0ff */
[----:B------:R-:W-:Y:S01]  /*4e40*/  FFMA.FTZ R116, R75, R114, R116 ;  /* 0x000000724b747223 */ /* 0x000fe20000010074 */
[----:B------:R-:W-:Y:S01]  /*4e50*/  HADD2.F32 R75, -RZ, R13.H1_H1 ;  /* 0x3000000dff4b7230 */ /* 0x000fe20000004100 */
[----:B------:R-:W-:Y:S01]  /*4e60*/  SHF.R.U32.HI R67, RZ, 0x10, R67 ;  /* 0x00000010ff437819 */ /* 0x000fe20000011643 */
[--C-:B------:R-:W-:Y:S01]  /*4e70*/  HADD2.F32 R13, -RZ, R74.reuse.H1_H1 ;  /* 0x3000004aff0d7230 */ /* 0x100fe20000004100 */
[----:B------:R-:W-:Y:S01]  /*4e80*/  PRMT R65, R72, 0x654, R65 ;  /* 0x0000065448417816 */ /* 0x000fe20000000041 */
[----:B------:R-:W-:-:S02]  /*4e90*/  HADD2.F32 R74, -RZ, R74.H0_H0 ;  /* 0x2000004aff4a7230 */ /* 0x000fc40000004100 */
[----:B------:R-:W-:Y:S02]  /*4ea0*/  IMAD.SHL.U32 R64, R64, 0x100, RZ ;  /* 0x0000010040407824 */ /* 0x000fe400078e00ff */
[-C--:B------:R-:W-:Y:S01]  /*4eb0*/  FMUL.FTZ R107, R13, R75.reuse ;  /* 0x0000004b0d6b7220 */ /* 0x080fe20000410000 */
[----:B------:R-:W-:-:S03]  /*4ec0*/  FMUL.FTZ R75, R74, R75 ;  /* 0x0000004b4a4b7220 */ /* 0x000fc60000410000 */
[----:B------:R-:W-:Y:S01]  /*4ed0*/  FFMA.FTZ R74, R74, R104, -R107 ;  /* 0x000000684a4a7223 */ /* 0x000fe2000001086b */
[----:B------:R-:W-:Y:S01]  /*4ee0*/  F2FP.F16.E4M3.UNPACK_B R107, R12.H1 ;  /* 0x0000000cff6b723e */ /* 0x000fe200030006ff */
[----:B------:R-:W-:Y:S01]  /*4ef0*/  FFMA.FTZ R13, R13, R104, R75 ;  /* 0x000000680d0d7223 */ /* 0x000fe2000001004b */
[----:B------:R-:W-:Y:S01]  /*4f00*/  F2FP.F16.E4M3.UNPACK_B R12, R12 ;  /* 0x0000000cff0c723e */ /* 0x000fe200020006ff */
[----:B------:R-:W-:Y:S01]  /*4f10*/  HADD2.F32 R104, -RZ, R112.H1_H1 ;  /* 0x30000070ff687230 */ /* 0x000fe20000004100 */
[----:B------:R-:W-:Y:S01]  /*4f20*/  LOP3.LUT R64, R73, 0xff00, R64, 0xf8, !PT ;  /* 0x0000ff0049407812 */ /* 0x000fe200078ef840 */
[--C-:B------:R-:W-:Y:S01]  /*4f30*/  HADD2.F32 R75, -RZ, R107.reuse.H1_H1 ;  /* 0x3000006bff4b7230 */ /* 0x100fe20000004100 */
[----:B------:R-:W-:Y:S01]  /*4f40*/  F2FP.SATFINITE.E4M3.F32.PACK_AB_MERGE_C R13, R13, R74, RZ ;  /* 0x0000004a0d0d723e */ /* 0x000fe200048070ff */
[----:B------:R-:W-:Y:S02]  /*4f50*/  HADD2.F32 R107, -RZ, R107.H0_H0 ;  /* 0x2000006bff6b7230 */ /* 0x000fe40000004100 */
[----:B------:R-:W-:-:S02]  /*4f60*/  HADD2.F32 R74, -RZ, R12.H1_H1 ;  /* 0x3000000cff4a7230 */ /* 0x000fc40000004100 */
[-C--:B------:R-:W-:Y:S01]  /*4f70*/  FMUL.FTZ R114, R75, R117.reuse ;  /* 0x000000754b727220 */ /* 0x080fe20000410000 */
[----:B------:R-:W-:Y:S02]  /*4f80*/  HADD2.F32 R12, -RZ, R12.H0_H0 ;  /* 0x2000000cff0c7230 */ /* 0x000fe40000004100 */
[C---:B------:R-:W-:Y:S01]  /*4f90*/  FMUL.FTZ R117, R107.reuse, R117 ;  /* 0x000000756b757220 */ /* 0x040fe20000410000 */
[----:B------:R-:W-:Y:S02]  /*4fa0*/  HADD2.F32 R112, -RZ, R112.H0_H0 ;  /* 0x20000070ff707230 */ /* 0x000fe40000004100 */
[-C--:B------:R-:W-:Y:S01]  /*4fb0*/  FFMA.FTZ R114, R107, R104.reuse, -R114 ;  /* 0x000000686b727223 */ /* 0x080fe20000010872 */
[----:B------:R-:W-:Y:S01]  /*4fc0*/  F2FP.SATFINITE.E4M3.F32.PACK_AB_MERGE_C R13, R116, R115, R13 ;  /* 0x00000073740d723e */ /* 0x000fe2000480700d */
[----:B------:R-:W-:Y:S01]  /*4fd0*/  FFMA.FTZ R117, R75, R104, R117 ;  /* 0x000000684b757223 */ /* 0x000fe20000010075 */
[-C--:B------:R-:W-:Y:S01]  /*4fe0*/  FMUL.FTZ R75, R74, R113.reuse ;  /* 0x000000714a4b7220 */ /* 0x080fe20000410000 */
[----:B------:R-:W-:-:S03]  /*4ff0*/  FMUL.FTZ R113, R12, R113 ;  /* 0x000000710c717220 */ /* 0x000fc60000410000 */
[-C--:B------:R-:W-:Y:S01]  /*5000*/  FFMA.FTZ R75, R12, R112.reuse, -R75 ;  /* 0x000000700c4b7223 */ /* 0x080fe2000001084b */
[----:B------:R-:W-:Y:S02]  /*5010*/  IMAD.SHL.U32 R12, R71, 0x100, RZ ;  /* 0x00000100470c7824 */ /* 0x000fe400078e00ff */
[----:B------:R-:W-:Y:S01]  /*5020*/  FFMA.FTZ R113, R74, R112, R113 ;  /* 0x000000704a717223 */ /* 0x000fe20000010071 */
[----:B------:R-:W-:Y:S01]  /*5030*/  IMAD.U32 R71, R66, 0x10000, RZ ;  /* 0x0001000042477824 */ /* 0x000fe200078e00ff */
[----:B------:R-:W-:Y:S02]  /*5040*/  SHF.L.U32 R66, R67, 0x10, RZ ;  /* 0x0000001043427819 */ /* 0x000fe400000006ff */
[----:B------:R-:W-:Y:S02]  /*5050*/  LOP3.LUT R65, R65, 0xff00, R12, 0xf8, !PT ;  /* 0x0000ff0041417812 */ /* 0x000fe400078ef80c */
[----:B------:R-:W-:Y:S02]  /*5060*/  LOP3.LUT R12, R64, 0xff0000, R71, 0xf8, !PT ;  /* 0x00ff0000400c7812 */ /* 0x000fe400078ef847 */
[----:B------:R-:W-:-:S02]  /*5070*/  LOP3.LUT R64, R65, 0xff0000, R66, 0xf8, !PT ;  /* 0x00ff000041407812 */ /* 0x000fc400078ef842 */
[-C--:B------:R-:W-:Y:S02]  /*5080*/  F2FP.F16.E4M3.UNPACK_B R71, R15.reuse ;  /* 0x0000000fff47723e */ /* 0x080fe400020006ff */
[----:B------:R-:W-:Y:S02]  /*5090*/  F2FP.F16.E4M3.UNPACK_B R65, R64.H1 ;  /* 0x00000040ff41723e */ /* 0x000fe400030006ff */
[----:B------:R-:W-:Y:S01]  /*50a0*/  F2FP.F16.E4M3.UNPACK_B R67, R12.H1 ;  /* 0x0000000cff43723e */ /* 0x000fe200030006ff */
[----:B------:R-:W-:Y:S01]  /*50b0*/  HADD2.F32 R66, -RZ, R71.H1_H1 ;  /* 0x30000047ff427230 */ /* 0x000fe20000004100 */
[----:B------:R-:W-:Y:S01]  /*50c0*/  F2FP.F16.E4M3.UNPACK_B R15, R15.H1 ;  /* 0x0000000fff0f723e */ /* 0x000fe200030006ff */
[----:B------:R-:W-:Y:S01]  /*50d0*/  HADD2.F32 R74, -RZ, R65.H0_H0 ;  /* 0x20000041ff4a7230 */ /* 0x000fe20000004100 */
[----:B------:R-:W-:Y:S01]  /*50e0*/  F2FP.F16.E4M3.UNPACK_B R64, R64 ;  /* 0x00000040ff40723e */ /* 0x000fe200020006ff */
[----:B------:R-:W-:Y:S01]  /*50f0*/  HADD2.F32 R71, -RZ, R71.H0_H0 ;  /* 0x20000047ff477230 */ /* 0x000fe20000004100 */
[----:B------:R-:W-:Y:S01]  /*5100*/  F2FP.F16.E4M3.UNPACK_B R12, R12 ;  /* 0x0000000cff0c723e */ /* 0x000fe200020006ff */
[----:B------:R-:W-:-:S02]  /*5110*/  HADD2.F32 R72, -RZ, R67.H0_H0 ;  /* 0x20000043ff487230 */ /* 0x000fc40000004100 */
[CC--:B------:R-:W-:Y:S01]  /*5120*/  FMUL.FTZ R73, R66.reuse, R74.reuse ;  /* 0x0000004a42497220 */ /* 0x0c0fe20000410000 */
[----:B------:R-:W-:Y:S02]  /*5130*/  HADD2.F32 R67, -RZ, R67.H1_H1 ;  /* 0x30000043ff437230 */ /* 0x000fe40000004100 */
[C---:B------:R-:W-:Y:S01]  /*5140*/  FMUL.FTZ R74, R71.reuse, R74 ;  /* 0x0000004a474a7220 */ /* 0x040fe20000410000 */
[----:B------:R-:W-:Y:S02]  /*5150*/  HADD2.F32 R104, -RZ, R64.H1_H1 ;  /* 0x30000040ff687230 */ /* 0x000fe40000004100 */
[----:B------:R-:W-:Y:S01]  /*5160*/  FFMA.FTZ R73, R71, R72, -R73 ;  /* 0x0000004847497223 */ /* 0x000fe20000010849 */
[----:B------:R-:W-:Y:S01]  /*5170*/  F2FP.SATFINITE.E4M3.F32.PACK_AB_MERGE_C R114, R117, R114, RZ ;  /* 0x000000727572723e */ /* 0x000fe200048070ff */
[----:B------:R-:W-:Y:S01]  /*5180*/  FFMA.FTZ R74, R66, R72, R74 ;  /* 0x00000048424a7223 */ /* 0x000fe2000001004a */
[----:B------:R-:W-:Y:S02]  /*5190*/  HADD2.F32 R66, -RZ, R65.H1_H1 ;  /* 0x30000041ff427230 */ /* 0x000fe40000004100 */
[----:B------:R-:W-:-:S02]  /*51a0*/  HADD2.F32 R65, -RZ, R15.H1_H1 ;  /* 0x3000000fff417230 */ /* 0x000fc40000004100 */
[----:B------:R-:W-:-:S03]  /*51b0*/  HADD2.F32 R15, -RZ, R15.H0_H0 ;  /* 0x2000000fff0f7230 */ /* 0x000fc60000004100 */
[-C--:B------:R-:W-:Y:S02]  /*51c0*/  FMUL.FTZ R71, R65, R66.reuse ;  /* 0x0000004241477220 */ /* 0x080fe40000410000 */
        /* <DEDUP_REMOVED lines=9> */
[-C--:B------:R-:W-:Y:S01]  /*5260*/  FMUL.FTZ R72, R66, R104.reuse ;  /* 0x0000006842487220 */ /* 0x080fe20000410000 */
[----:B------:R-:W-:Y:S01]  /*5270*/  F2FP.SATFINITE.E4M3.F32.PACK_AB_MERGE_C R15, R74, R73, R15 ;  /* 0x000000494a0f723e */ /* 0x000fe2000480700f */
[C---:B------:R-:W-:Y:S02]  /*5280*/  FMUL.FTZ R104, R71.reuse, R104 ;  /* 0x0000006847687220 */ /* 0x040fe40000410000 */
[-C--:B------:R-:W-:Y:S02]  /*5290*/  FFMA.FTZ R72, R71, R67.reuse, -R72 ;  /* 0x0000004347487223 */ /* 0x080fe40000010848 */
[----:B------:R-:W-:Y:S01]  /*52a0*/  FFMA.FTZ R104, R66, R67, R104 ;  /* 0x0000004342687223 */ /* 0x000fe20000010068 */
[----:B------:R-:W-:Y:S01]  /*52b0*/  F2FP.F16.E4M3.UNPACK_B R67, R14 ;  /* 0x0000000eff43723e */ /* 0x000fe200020006ff */
[----:B------:R-:W-:-:S03]  /*52c0*/  HADD2.F32 R66, -RZ, R64.H0_H0 ;  /* 0x20000040ff427230 */ /* 0x000fc60000004100 */
[----:B------:R-:W-:Y:S01]  /*52d0*/  F2FP.SATFINITE.E4M3.F32.PACK_AB_MERGE_C R72, R104, R72, RZ ;  /* 0x000000486848723e */ /* 0x000fe200048070ff */
[--C-:B------:R-:W-:Y:S02]  /*52e0*/  HADD2.F32 R14, -RZ, R67.reuse.H1_H1 ;  /* 0x30000043ff0e7230 */ /* 0x100fe40000004100 */
[----:B------:R-:W-:-:S03]  /*52f0*/  HADD2.F32 R64, -RZ, R67.H0_H0 ;  /* 0x20000043ff407230 */ /* 0x000fc60000004100 */
[-C--:B------:R-:W-:Y:S02]  /*5300*/  FMUL.FTZ R67, R14, R66.reuse ;  /* 0x000000420e437220 */ /* 0x080fe40000410000 */
[C---:B------:R-:W-:Y:S02]  /*5310*/  FMUL.FTZ R66, R64.reuse, R66 ;  /* 0x0000004240427220 */ /* 0x040fe40000410000 */
[-C--:B------:R-:W-:Y:S02]  /*5320*/  FFMA.FTZ R67, R64, R12.reuse, -R67 ;  /* 0x0000000c40437223 */ /* 0x080fe40000010843 */
[----:B------:R-:W-:Y:S01]  /*5330*/  FFMA.FTZ R66, R14, R12, R66 ;  /* 0x0000000c0e427223 */ /* 0x000fe20000010042 */
[----:B------:R-:W-:-:S04]  /*5340*/  F2FP.SATFINITE.E4M3.F32.PACK_AB_MERGE_C R12, R113, R75, R114 ;  /* 0x0000004b710c723e */ /* 0x000fc80004807072 */
[----:B------:R-:W-:-:S07]  /*5350*/  F2FP.SATFINITE.E4M3.F32.PACK_AB_MERGE_C R14, R66, R67, R72 ;  /* 0x00000043420e723e */ /* 0x000fce0004807048 */
.L_x_523:
[----:B------:R-:W-:Y:S05]  /*5360*/  BSYNC B3 ;  /* 0x0000000000037941 */ /* 0x000fea0003800000 */
.L_x_522:
[----:B0-----:R0:W-:Y:S02]  /*5370*/  ST.E.128 desc[UR36][R68.64], R12 ;  /* 0x0000000c44007985 */ /* 0x0011e4000c101d24 */
.L_x_521:
[----:B------:R-:W-:Y:S05]  /*5380*/  BSYNC B2 ;  /* 0x0000000000027941 */ /* 0x000fea0003800000 */
.L_x_520:
[----:B------:R-:W-:-:S13]  /*5390*/  LOP3.LUT P2, RZ, R125, 0x2, RZ, 0xc0, !PT ;  /* 0x000000027dff7812 */ /* 0x000fda000784c0ff */
[----:B------:R-:W-:Y:S05]  /*53a0*/  @P2 BRA `(.L_x_519) ;  /* 0x0000000400d42947 */ /* 0x000fea0003800000 */
[----:B0-----:R0:W0:Y:S01]  /*53b0*/  LDS.128 R12, [R90+0x2d400] ;  /* 0x02d400005a0c7984 */ /* 0x0010220000000c00 */
[----:B------:R-:W-:Y:S01]  /*53c0*/  IADD3 R64, P2, R18, R11, RZ ;  /* 0x0000000b12407210 */ /* 0x000fe20007f5e0ff */
[----:B------:R-:W-:Y:S04]  /*53d0*/  BSSY B2, `(.L_x_524) ;  /* 0x0000071000027945 */ /* 0x000fe80003800000 */
[----:B------:R-:W-:Y:S01]  /*53e0*/  IMAD.X R65, R70, 0x1, R217, P2 ;  /* 0x0000000146417824 */ /* 0x000fe200010e06d9 */
[----:B------:R-:W-:-:S13]  /*53f0*/  ISETP.GE.AND P2, PT, R218, R103, PT ;  /* 0x00000067da00720c */ /* 0x000fda0003f46270 */
[----:B------:R-:W-:Y:S05]  /*5400*/  @P2 BRA `(.L_x_525) ;  /* 0x0000000400b42947 */ /* 0x000fea0003800000 */
[----:B0-----:R-:W-:Y:S01]  /*5410*/  IMAD.MOV.U32 R66, RZ, RZ, R13 ;  /* 0x000000ffff427224 */ /* 0x001fe200078e000d */
[----:B------:R-:W-:Y:S02]  /*5420*/  F2FP.F16.E4M3.UNPACK_B R62, R111.H1 ;  /* 0x0000006fff3e723e */ /* 0x000fe400030006ff */
[----:B------:R-:W-:Y:S02]  /*5430*/  F2FP.F16.E4M3.UNPACK_B R13, R110.H1 ;  /* 0x0000006eff0d723e */ /* 0x000fe400030006ff */
[----:B------:R-:W-:Y:S01]  /*5440*/  F2FP.F16.E4M3.UNPACK_B R11, R66 ;  /* 0x00000042ff0b723e */ /* 0x000fe200020006ff */
[----:B------:R-:W-:Y:S01]  /*5450*/  HADD2.F32 R60, -RZ, R62.H0_H0 ;  /* 0x2000003eff3c7230 */ /* 0x000fe20000004100 */
[----:B------:R-:W-:Y:S01]  /*5460*/  SHF.R.U32.HI R74, RZ, 0x18, R63 ;  /* 0x00000018ff4a7819 */ /* 0x000fe2000001163f */
[----:B------:R-:W-:Y:S02]  /*5470*/  HADD2.F32 R68, -RZ, R13.H0_H0 ;  /* 0x2000000dff447230 */ /* 0x000fe40000004100 */
[----:B------:R-:W-:-:S02]  /*5480*/  HADD2.F32 R67, -RZ, R11.H1_H1 ;  /* 0x3000000bff437230 */ /* 0x000fc40000004100 */
[----:B------:R-:W-:Y:S02]  /*5490*/  HADD2.F32 R11, -RZ, R11.H0_H0 ;  /* 0x2000000bff0b7230 */ /* 0x000fe40000004100 */
[----:B------:R-:W-:Y:S02]  /*54a0*/  HADD2.F32 R13, -RZ, R13.H1_H1 ;  /* 0x3000000dff0d7230 */ /* 0x000fe40000004100 */
[-C--:B------:R-:W-:Y:S01]  /*54b0*/  FMUL.FTZ R70, R67, R60.reuse ;  /* 0x0000003c43467220 */ /* 0x080fe20000410000 */
[----:B------:R-:W-:-:S03]  /*54c0*/  FMUL.FTZ R72, R11, R60 ;  /* 0x0000003c0b487220 */ /* 0x000fc60000410000 */
[-C--:B------:R-:W-:Y:S01]  /*54d0*/  FFMA.FTZ R60, R11, R68.reuse, -R70 ;  /* 0x000000440b3c7223 */ /* 0x080fe20000010846 */
[----:B------:R-:W-:Y:S01]  /*54e0*/  FFMA.FTZ R11, R67, R68, R72 ;  /* 0x00000044430b7223 */ /* 0x000fe20000010048 */
[----:B------:R-:W-:Y:S01]  /*54f0*/  F2FP.F16.E4M3.UNPACK_B R67, R66.H1 ;  /* 0x00000042ff43723e */ /* 0x000fe200030006ff */
[----:B------:R-:W-:Y:S02]  /*5500*/  IMAD.MOV.U32 R66, RZ, RZ, R12 ;  /* 0x000000ffff427224 */ /* 0x000fe400078e000c */
[----:B------:R-:W-:Y:S02]  /*5510*/  HADD2.F32 R12, -RZ, R62.H1_H1 ;  /* 0x3000003eff0c7230 */ /* 0x000fe40000004100 */
[--C-:B------:R-:W-:Y:S02]  /*5520*/  HADD2.F32 R62, -RZ, R67.reuse.H1_H1 ;  /* 0x30000043ff3e7230 */ /* 0x100fe40000004100 */
[----:B------:R-:W-:-:S03]  /*5530*/  HADD2.F32 R67, -RZ, R67.H0_H0 ;  /* 0x20000043ff437230 */ /* 0x000fc60000004100 */
[CC--:B------:R-:W-:Y:S02]  /*5540*/  FMUL.FTZ R68, R62.reuse, R12.reuse ;  /* 0x0000000c3e447220 */ /* 0x0c0fe40000410000 */
[C---:B------:R-:W-:Y:S02]  /*5550*/  FMUL.FTZ R69, R67.reuse, R12 ;  /* 0x0000000c43457220 */ /* 0x040fe40000410000 */
[----:B------:R-:W-:Y:S01]  /*5560*/  FFMA.FTZ R12, R67, R13, -R68 ;  /* 0x0000000d430c7223 */ /* 0x000fe20000010844 */
[----:B------:R-:W-:Y:S01]  /*5570*/  F2FP.F16.E4M3.UNPACK_B R68, R111 ;  /* 0x0000006fff44723e */ /* 0x000fe200020006ff */
[----:B------:R-:W-:Y:S01]  /*5580*/  FFMA.FTZ R13, R62, R13, R69 ;  /* 0x0000000d3e0d7223 */ /* 0x000fe20000010045 */
[----:B------:R-:W-:Y:S02]  /*5590*/  F2FP.F16.E4M3.UNPACK_B R62, R66.H1 ;  /* 0x00000042ff3e723e */ /* 0x000fe400030006ff */
[----:B------:R-:W-:Y:S01]  /*55a0*/  F2FP.F16.E4M3.UNPACK_B R67, R110 ;  /* 0x0000006eff43723e */ /* 0x000fe200020006ff */
[----:B------:R-:W-:Y:S01]  /*55b0*/  HADD2.F32 R71, -RZ, R68.H1_H1 ;  /* 0x30000044ff477230 */ /* 0x000fe20000004100 */
[----:B------:R-:W-:Y:S01]  /*55c0*/  F2FP.F16.E4M3.UNPACK_B R66, R66 ;  /* 0x00000042ff42723e */ /* 0x000fe200020006ff */
[--C-:B------:R-:W-:Y:S01]  /*55d0*/  HADD2.F32 R69, -RZ, R62.reuse.H1_H1 ;  /* 0x3000003eff457230 */ /* 0x100fe20000004100 */
[----:B------:R-:W-:Y:S01]  /*55e0*/  F2FP.SATFINITE.E4M3.F32.PACK_AB_MERGE_C R12, R13, R12, RZ ;  /* 0x0000000c0d0c723e */ /* 0x000fe200048070ff */
[----:B------:R-:W-:-:S02]  /*55f0*/  HADD2.F32 R62, -RZ, R62.H0_H0 ;  /* 0x2000003eff3e7230 */ /* 0x000fc40000004100 */
[--C-:B------:R-:W-:Y:S02]  /*5600*/  HADD2.F32 R70, -RZ, R67.reuse.H1_H1 ;  /* 0x30000043ff467230 */ /* 0x100fe40000004100 */
[-C--:B------:R-:W-:Y:S01]  /*5610*/  FMUL.FTZ R73, R69, R71.reuse ;  /* 0x0000004745497220 */ /* 0x080fe20000410000 */
[----:B------:R-:W-:Y:S01]  /*5620*/  F2FP.SATFINITE.E4M3.F32.PACK_AB_MERGE_C R13, R11, R60, R12 ;  /* 0x0000003c0b0d723e */ /* 0x000fe2000480700c */
[C---:B------:R-:W-:Y:S01]  /*5630*/  FMUL.FTZ R72, R62.reuse, R71 ;  /* 0x000000473e487220 */ /* 0x040fe20000410000 */
[----:B------:R-:W-:Y:S02]  /*5640*/  HADD2.F32 R71, -RZ, R67.H0_H0 ;  /* 0x20000043ff477230 */ /* 0x000fe40000004100 */
[-C--:B------:R-:W-:Y:S01]  /*5650*/  FFMA.FTZ R62, R62, R70.reuse, -R73 ;  /* 0x000000463e3e7223 */ /* 0x080fe20000010849 */
[----:B------:R-:W-:Y:S02]  /*5660*/  HADD2.F32 R73, -RZ, R68.H0_H0 ;  /* 0x20000044ff497230 */ /* 0x000fe40000004100 */
[----:B------:R-:W-:Y:S01]  /*5670*/  FFMA.FTZ R69, R69, R70, R72 ;  /* 0x0000004645457223 */ /* 0x000fe20000010048 */
[--C-:B------:R-:W-:Y:S01]  /*5680*/  HADD2.F32 R68, -RZ, R66.reuse.H1_H1 ;  /* 0x30000042ff447230 */ /* 0x100fe20000004100 */
[--C-:B------:R-:W-:Y:S01]  /*5690*/  SHF.R.U32.HI R70, RZ, 0x8, R61.reuse ;  /* 0x00000008ff467819 */ /* 0x100fe2000001163d */
[----:B------:R-:W-:Y:S01]  /*56a0*/  HADD2.F32 R66, -RZ, R66.H0_H0 ;  /* 0x20000042ff427230 */ /* 0x000fe20000004100 */
[----:B------:R-:W-:-:S02]  /*56b0*/  SHF.R.U32.HI R72, RZ, 0x18, R61 ;  /* 0x00000018ff487819 */ /* 0x000fc4000001163d */
[-C--:B------:R-:W-:Y:S01]  /*56c0*/  FMUL.FTZ R67, R68, R73.reuse ;  /* 0x0000004944437220 */ /* 0x080fe20000410000 */
[----:B------:R-:W-:Y:S01]  /*56d0*/  SHF.L.U32 R70, R70, 0x8, RZ ;  /* 0x0000000846467819 */ /* 0x000fe200000006ff */
[C---:B------:R-:W-:Y:S01]  /*56e0*/  FMUL.FTZ R73, R66.reuse, R73 ;  /* 0x0000004942497220 */ /* 0x040fe20000410000 */
[----:B------:R-:W-:Y:S01]  /*56f0*/  F2FP.SATFINITE.E4M3.F32.PACK_AB_MERGE_C R62, R69, R62, RZ ;  /* 0x0000003e453e723e */ /* 0x000fe200048070ff */
[-C--:B------:R-:W-:Y:S02]  /*5700*/  FFMA.FTZ R67, R66, R71.reuse, -R67 ;  /* 0x0000004742437223 */ /* 0x080fe40000010843 */
[----:B------:R-:W-:Y:S01]  /*5710*/  FFMA.FTZ R66, R68, R71, R73 ;  /* 0x0000004744427223 */ /* 0x000fe20000010049 */
[----:B------:R-:W-:Y:S02]  /*5720*/  SHF.R.U32.HI R68, RZ, 0x10, R61 ;  /* 0x00000010ff447819 */ /* 0x000fe4000001163d */
[----:B------:R-:W-:Y:S02]  /*5730*/  LOP3.LUT R71, R61, 0xff, RZ, 0xc0, !PT ;  /* 0x000000ff3d477812 */ /* 0x000fe400078ec0ff */
[----:B------:R-:W-:-:S02]  /*5740*/  LOP3.LUT R61, R63, 0xff, RZ, 0xc0, !PT ;  /* 0x000000ff3f3d7812 */ /* 0x000fc400078ec0ff */
[--C-:B------:R-:W-:Y:S02]  /*5750*/  SHF.R.U32.HI R73, RZ, 0x8, R63.reuse ;  /* 0x00000008ff497819 */ /* 0x100fe4000001163f */
[----:B------:R-:W-:Y:S02]  /*5760*/  SHF.R.U32.HI R63, RZ, 0x10, R63 ;  /* 0x00000010ff3f7819 */ /* 0x000fe4000001163f */
[----:B------:R-:W-:Y:S01]  /*5770*/  PRMT R74, R74, 0x654, R61 ;  /* 0x000006544a4a7816 */ /* 0x000fe2000000003d */
[----:B------:R-:W-:Y:S01]  /*5780*/  IMAD.SHL.U32 R61, R73, 0x100, RZ ;  /* 0x00000100493d7824 */ /* 0x000fe200078e00ff */
[----:B------:R-:W-:Y:S01]  /*5790*/  PRMT R71, R72, 0x654, R71 ;  /* 0x0000065448477816 */ /* 0x000fe20000000047 */
[----:B------:R-:W-:Y:S01]  /*57a0*/  IMAD.U32 R63, R63, 0x10000, RZ ;  /* 0x000100003f3f7824 */ /* 0x000fe200078e00ff */
[----:B------:R-:W-:Y:S01]  /*57b0*/  F2FP.SATFINITE.E4M3.F32.PACK_AB_MERGE_C R12, R66, R67, R62 ;  /* 0x00000043420c723e */ /* 0x000fe2000480703e */
[----:B------:R-:W-:Y:S01]  /*57c0*/  IMAD.MOV.U32 R72, RZ, RZ, R15 ;  /* 0x000000ffff487224 */ /* 0x000fe200078e000f */
[----:B------:R-:W-:-:S02]  /*57d0*/  LOP3.LUT R74, R74, 0xff00, R61, 0xf8, !PT ;  /* 0x0000ff004a4a7812 */ /* 0x000fc400078ef83d */
[----:B------:R-:W-:Y:S02]  /*57e0*/  LOP3.LUT R70, R71, 0xff00, R70, 0xf8, !PT ;  /* 0x0000ff0047467812 */ /* 0x000fe400078ef846 */
[----:B------:R-:W-:Y:S01]  /*57f0*/  LOP3.LUT R71, R74, 0xff0000, R63, 0xf8, !PT ;  /* 0x00ff00004a477812 */ /* 0x000fe200078ef83f */
[----:B------:R-:W-:Y:S01]  /*5800*/  IMAD.U32 R63, R68, 0x10000, RZ ;  /* 0x00010000443f7824 */ /* 0x000fe200078e00ff */
[-C--:B------:R-:W-:Y:S02]  /*5810*/  F2FP.F16.E4M3.UNPACK_B R15, R72.reuse ;  /* 0x00000048ff0f723e */ /* 0x080fe400020006ff */
[----:B------:R-:W-:Y:S02]  /*5820*/  F2FP.F16.E4M3.UNPACK_B R72, R72.H1 ;  /* 0x00000048ff48723e */ /* 0x000fe400030006ff */
[----:B------:R-:W-:Y:S01]  /*5830*/  LOP3.LUT R63, R70, 0xff0000, R63, 0xf8, !PT ;  /* 0x00ff0000463f7812 */ /* 0x000fe200078ef83f */
[--C-:B------:R-:W-:Y:S01]  /*5840*/  HADD2.F32 R68, -RZ, R15.reuse.H1_H1 ;  /* 0x3000000fff447230 */ /* 0x100fe20000004100 */
[----:B------:R-:W-:Y:S01]  /*5850*/  F2FP.F16.E4M3.UNPACK_B R70, R71.H1 ;  /* 0x00000047ff46723e */ /* 0x000fe200030006ff */
[----:B------:R-:W-:Y:S01]  /*5860*/  HADD2.F32 R74, -RZ, R15.H0_H0 ;  /* 0x2000000fff4a7230 */ /* 0x000fe20000004100 */
[----:B------:R-:W-:-:S02]  /*5870*/  F2FP.F16.E4M3.UNPACK_B R61, R63.H1 ;  /* 0x0000003fff3d723e */ /* 0x000fc400030006ff */
[----:B------:R-:W-:Y:S01]  /*5880*/  F2FP.F16.E4M3.UNPACK_B R71, R71 ;  /* 0x00000047ff47723e */ /* 0x000fe200020006ff */
[----:B------:R-:W-:Y:S02]  /*5890*/  HADD2.F32 R75, -RZ, R70.H0_H0 ;  /* 0x20000046ff4b7230 */ /* 0x000fe40000004100 */
[----:B------:R-:W-:-:S03]  /*58a0*/  HADD2.F32 R73, -RZ, R61.H0_H0 ;  /* 0x2000003dff497230 */ /* 0x000fc60000004100 */
[-C--:B------:R-:W-:Y:S01]  /*58b0*/  FMUL.FTZ R15, R68, R75.reuse ;  /* 0x0000004b440f7220 */ /* 0x080fe20000410000 */
[----:B------:R-:W-:-:S03]  /*58c0*/  FMUL.FTZ R75, R74, R75 ;  /* 0x0000004b4a4b7220 */ /* 0x000fc60000410000 */
[-C--:B------:R-:W-:Y:S01]  /*58d0*/  FFMA.FTZ R15, R74, R73.reuse, -R15 ;  /* 0x000000494a0f7223 */ /* 0x080fe2000001080f */
[----:B------:R-:W-:Y:S01]  /*58e0*/  FFMA.FTZ R68, R68, R73, R75 ;  /* 0x0000004944447223 */ /* 0x000fe2000001004b */
[----:B------:R-:W-:Y:S02]  /*58f0*/  HADD2.F32 R75, -RZ, R70.H1_H1 ;  /* 0x30000046ff4b7230 */ /* 0x000fe40000004100 */
[--C-:B------:R-:W-:Y:S02]  /*5900*/  HADD2.F32 R70, -RZ, R72.reuse.H1_H1 ;  /* 0x30000048ff467230 */ /* 0x100fe40000004100 */
[----:B------:R-:W-:Y:S02]  /*5910*/  HADD2.F32 R72, -RZ, R72.H0_H0 ;  /* 0x20000048ff487230 */ /* 0x000fe40000004100 */
[----:B------:R-:W-:Y:S02]  /*5920*/  HADD2.F32 R73, -RZ, R61.H1_H1 ;  /* 0x3000003dff497230 */ /* 0x000fe40000004100 */
[-C--:B------:R-:W-:Y:S01]  /*5930*/  FMUL.FTZ R61, R70, R75.reuse ;  /* 0x0000004b463d7220 */ /* 0x080fe20000410000 */
[----:B------:R-:W-:-:S03]  /*5940*/  FMUL.FTZ R75, R72, R75 ;  /* 0x0000004b484b7220 */ /* 0x000fc60000410000 */
[----:B------:R-:W-:Y:S01]  /*5950*/  FFMA.FTZ R61, R72, R73, -R61 ;  /* 0x00000049483d7223 */ /* 0x000fe2000001083d */
[----:B------:R-:W-:Y:S01]  /*5960*/  F2FP.F16.E4M3.UNPACK_B R72, R63 ;  /* 0x0000003fff48723e */ /* 0x000fe200020006ff */
[----:B------:R-:W-:Y:S01]  /*5970*/  FFMA.FTZ R70, R70, R73, R75 ;  /* 0x0000004946467223 */ /* 0x000fe2000001004b */
[----:B------:R-:W-:Y:S01]  /*5980*/  F2FP.F16.E4M3.UNPACK_B R73, R14.H1 ;  /* 0x0000000eff49723e */ /* 0x000fe200030006ff */
[--C-:B------:R-:W-:Y:S02]  /*5990*/  HADD2.F32 R63, -RZ, R71.reuse.H1_H1 ;  /* 0x30000047ff3f7230 */ /* 0x100fe40000004100 */
[----:B------:R-:W-:Y:S01]  /*59a0*/  HADD2.F32 R71, -RZ, R71.H0_H0 ;  /* 0x20000047ff477230 */ /* 0x000fe20000004100 */
[----:B------:R-:W-:Y:S01]  /*59b0*/  F2FP.SATFINITE.E4M3.F32.PACK_AB_MERGE_C R61, R70, R61, RZ ;  /* 0x0000003d463d723e */ /* 0x000fe200048070ff */
[--C-:B------:R-:W-:Y:S02]  /*59c0*/  HADD2.F32 R74, -RZ, R73.reuse.H1_H1 ;  /* 0x30000049ff4a7230 */ /* 0x100fe40000004100 */
[----:B------:R-:W-:Y:S01]  /*59d0*/  HADD2.F32 R104, -RZ, R73.H0_H0 ;  /* 0x20000049ff687230 */ /* 0x000fe20000004100 */
[----:B------:R-:W-:Y:S01]  /*59e0*/  F2FP.SATFINITE.E4M3.F32.PACK_AB_MERGE_C R15, R68, R15, R61 ;  /* 0x0000000f440f723e */ /* 0x000fe2000480703d */
[----:B------:R-:W-:-:S02]  /*59f0*/  HADD2.F32 R73, -RZ, R72.H1_H1 ;  /* 0x30000048ff497230 */ /* 0x000fc40000004100 */
[-C--:B------:R-:W-:Y:S01]  /*5a00*/  FMUL.FTZ R75, R74, R63.reuse ;  /* 0x0000003f4a4b7220 */ /* 0x080fe20000410000 */
[----:B------:R-:W-:Y:S02]  /*5a10*/  HADD2.F32 R72, -RZ, R72.H0_H0 ;  /* 0x20000048ff487230 */ /* 0x000fe40000004100 */
[C---:B------:R-:W-:Y:S01]  /*5a20*/  FMUL.FTZ R107, R104.reuse, R63 ;  /* 0x0000003f686b7220 */ /* 0x040fe20000410000 */
[----:B------:R-:W-:-:S03]  /*5a30*/  FFMA.FTZ R63, R104, R73, -R75 ;  /* 0x00000049683f7223 */ /* 0x000fc6000001084b */
[----:B------:R-:W-:Y:S01]  /*5a40*/  FFMA.FTZ R74, R74, R73, R107 ;  /* 0x000000494a4a7223 */ /* 0x000fe2000001006b */
[----:B------:R-:W-:-:S04]  /*5a50*/  F2FP.F16.E4M3.UNPACK_B R73, R14 ;  /* 0x0000000eff49723e */ /* 0x000fc800020006ff */
[----:B------:R-:W-:Y:S01]  /*5a60*/  F2FP.SATFINITE.E4M3.F32.PACK_AB_MERGE_C R63, R74, R63, RZ ;  /* 0x0000003f4a3f723e */ /* 0x000fe200048070ff */
[--C-:B------:R-:W-:Y:S02]  /*5a70*/  HADD2.F32 R14, -RZ, R73.reuse.H1_H1 ;  /* 0x30000049ff0e7230 */ /* 0x100fe40000004100 */
[----:B------:R-:W-:-:S03]  /*5a80*/  HADD2.F32 R73, -RZ, R73.H0_H0 ;  /* 0x20000049ff497230 */ /* 0x000fc60000004100 */
[CC--:B------:R-:W-:Y:S02]  /*5a90*/  FMUL.FTZ R104, R14.reuse, R71.reuse ;  /* 0x000000470e687220 */ /* 0x0c0fe40000410000 */
[C---:B------:R-:W-:Y:S02]  /*5aa0*/  FMUL.FTZ R75, R73.reuse, R71 ;  /* 0x00000047494b7220 */ /* 0x040fe40000410000 */
[-C--:B------:R-:W-:Y:S02]  /*5ab0*/  FFMA.FTZ R71, R73, R72.reuse, -R104 ;  /* 0x0000004849477223 */ /* 0x080fe40000010868 */
[----:B------:R-:W-:-:S05]  /*5ac0*/  FFMA.FTZ R14, R14, R72, R75 ;  /* 0x000000480e0e7223 */ /* 0x000fca000001004b */
[----:B------:R-:W-:-:S07]  /*5ad0*/  F2FP.SATFINITE.E4M3.F32.PACK_AB_MERGE_C R14, R14, R71, R63 ;  /* 0x000000470e0e723e */ /* 0x000fce000480703f */
.L_x_525:
[----:B------:R-:W-:Y:S05]  /*5ae0*/  BSYNC B2 ;  /* 0x0000000000027941 */ /* 0x000fea0003800000 */
.L_x_524:
[----:B0-----:R0:W-:Y:S02]  /*5af0*/  ST.E.128 desc[UR36][R64.64], R12 ;  /* 0x0000000c40007985 */ /* 0x0011e4000c101d24 */
.L_x_519:
[----:B------:R-:W-:Y:S05]  /*5b00*/  BSYNC B1 ;  /* 0x0000000000017941 */ /* 0x000fea0003800000 */
.L_x_518:
[----:B------:R-:W-:-:S03]  /*5b10*/  UMOV UR4, 0xffffffff ;  /* 0xffffffff00047882 */ /* 0x000fc60000000000 */
[----:B------:R-:W-:Y:S05]  /*5b20*/  BRA.DIV UR4, `(.L_x_526) ;  /* 0x0000025a04447947 */ /* 0x000fea000b800000 */
[----:B------:R0:W0:Y:S04]  /*5b30*/  SHFL.IDX PT, R62, R102, 0x2, 0x181f ;  /* 0x00581f00663e7f89 */ /* 0x00002800000e0000 */
[----:B------:R0:W0:Y:S02]  /*5b40*/  SHFL.IDX PT, R63, R101, 0x2, 0x181f ;  /* 0x00581f00653f7f89 */ /* 0x00002400000e0000 */
.L_x_843:
[----:B------:R-:W-:Y:S04]  /*5b50*/  BSSY B1, `(.L_x_527) ;  /* 0x00000f3000017945 */ /* 0x000fe80003800000 */
[----:B------:R-:W-:Y:S05]  /*5b60*/  @P3 BRA `(.L_x_528) ;  /* 0x0000000c00c43947 */ /* 0x000fea0003800000 */
[----:B------:R-:W-:Y:S04]  /*5b70*/  BSSY B2, `(.L_x_529) ;  /* 0x000007a000027945 */ /* 0x000fe80003800000 */
[----:B------:R-:W-:Y:S05]  /*5b80*/  @P1 BRA `(.L_x_530) ;  /* 0x0000000400e01947 */ /* 0x000fea0003800000 */
[----:B0-----:R0:W0:Y:S01]  /*5b90*/  LDS.128 R12, [R90+0x2a400] ;  /* 0x02a400005a0c7984 */ /* 0x0010220000000c00 */
[----:B------:R-:W-:Y:S01]  /*5ba0*/  IADD3 R60, P2, R16, R63, RZ ;  /* 0x0000003f103c7210 */ /* 0x000fe20007f5e0ff */
[----:B------:R-:W-:Y:S04]  /*5bb0*/  BSSY B3, `(.L_x_531) ;  /* 0x0000074000037945 */ /* 0x000fe80003800000 */
[----:B------:R-:W-:Y:S01]  /*5bc0*/  IMAD.X R61, R62, 0x1, R17, P2 ;  /* 0x000000013e3d7824 */ /* 0x000fe200010e0611 */
[----:B------:R-:W-:-:S13]  /*5bd0*/  ISETP.GE.AND P2, PT, R22, R103, PT ;  /* 0x000000671600720c */ /* 0x000fda0003f46270 */
[----:B------:R-:W-:Y:S05]  /*5be0*/  @P2 BRA `(.L_x_532) ;  /* 0x0000000400c02947 */ /* 0x000fea0003800000 */
[----:B0-----:R-:W-:Y:S02]  /*5bf0*/  MOV R68, R13 ;  /* 0x0000000d00447202 */ /* 0x001fe40000000f00 */
[----:B------:R-:W-:Y:S02]  /*5c00*/  F2FP.F16.E4M3.UNPACK_B R66, R109.H1 ;  /* 0x0000006dff42723e */ /* 0x000fe400030006ff */
[----:B------:R-:W-:Y:S02]  /*5c10*/  F2FP.F16.E4M3.UNPACK_B R11, R68 ;  /* 0x00000044ff0b723e */ /* 0x000fe400020006ff */
[----:B------:R-:W-:Y:S01]  /*5c20*/  F2FP.F16.E4M3.UNPACK_B R65, R108.H1 ;  /* 0x0000006cff41723e */ /* 0x000fe200030006ff */
[----:B------:R-:W-:Y:S01]  /*5c30*/  HADD2.F32 R56, -RZ, R66.H0_H0 ;  /* 0x20000042ff387230 */ /* 0x000fe20000004100 */
[--C-:B------:R-:W-:Y:S01]  /*5c40*/  SHF.R.U32.HI R71, RZ, 0x18, R57.reuse ;  /* 0x00000018ff477819 */ /* 0x100fe20000011639 */
[--C-:B------:R-:W-:Y:S01]  /*5c50*/  HADD2.F32 R13, -RZ, R11.reuse.H1_H1 ;  /* 0x3000000bff0d7230 */ /* 0x100fe20000004100 */
[----:B------:R-:W-:Y:S01]  /*5c60*/  F2FP.F16.E4M3.UNPACK_B R68, R68.H1 ;  /* 0x00000044ff44723e */ /* 0x000fe200030006ff */
[----:B------:R-:W-:Y:S01]  /*5c70*/  HADD2.F32 R11, -RZ, R11.H0_H0 ;  /* 0x2000000bff0b7230 */ /* 0x000fe20000004100 */
[----:B------:R-:W-:Y:S01]  /*5c80*/  SHF.R.U32.HI R67, RZ, 0x8, R57 ;  /* 0x00000008ff437819 */ /* 0x000fe20000011639 */
[----:B------:R-:W-:-:S02]  /*5c90*/  HADD2.F32 R64, -RZ, R65.H0_H0 ;  /* 0x20000041ff407230 */ /* 0x000fc40000004100 */
[-C--:B------:R-:W-:Y:S01]  /*5ca0*/  FMUL.FTZ R58, R13, R56.reuse ;  /* 0x000000380d3a7220 */ /* 0x080fe20000410000 */
[----:B------:R-:W-:Y:S01]  /*5cb0*/  LOP3.LUT R69, R59, 0xff, RZ, 0xc0, !PT ;  /* 0x000000ff3b457812 */ /* 0x000fe200078ec0ff */
[C---:B------:R-:W-:Y:S01]  /*5cc0*/  FMUL.FTZ R70, R11.reuse, R56 ;  /* 0x000000380b467220 */ /* 0x040fe20000410000 */
[----:B------:R-:W-:Y:S01]  /*5cd0*/  SHF.R.U32.HI R72, RZ, 0x18, R59 ;  /* 0x00000018ff487819 */ /* 0x000fe2000001163b */
[-C--:B------:R-:W-:Y:S01]  /*5ce0*/  FFMA.FTZ R56, R11, R64.reuse, -R58 ;  /* 0x000000400b387223 */ /* 0x080fe2000001083a */
[----:B------:R-:W-:Y:S01]  /*5cf0*/  SHF.R.U32.HI R58, RZ, 0x10, R57 ;  /* 0x00000010ff3a7819 */ /* 0x000fe20000011639 */
[----:B------:R-:W-:Y:S01]  /*5d00*/  FFMA.FTZ R11, R13, R64, R70 ;  /* 0x000000400d0b7223 */ /* 0x000fe20000010046 */
[----:B------:R-:W-:Y:S01]  /*5d10*/  LOP3.LUT R70, R57, 0xff, RZ, 0xc0, !PT ;  /* 0x000000ff39467812 */ /* 0x000fe200078ec0ff */
[--C-:B------:R-:W-:Y:S01]  /*5d20*/  HADD2.F32 R57, -RZ, R68.reuse.H1_H1 ;  /* 0x30000044ff397230 */ /* 0x100fe20000004100 */
[--C-:B------:R-:W-:Y:S01]  /*5d30*/  SHF.R.U32.HI R13, RZ, 0x10, R59.reuse ;  /* 0x00000010ff0d7819 */ /* 0x100fe2000001163b */
[----:B------:R-:W-:Y:S01]  /*5d40*/  HADD2.F32 R68, -RZ, R68.H0_H0 ;  /* 0x20000044ff447230 */ /* 0x000fe20000004100 */
[----:B------:R-:W-:Y:S01]  /*5d50*/  PRMT R71, R71, 0x654, R70 ;  /* 0x0000065447477816 */ /* 0x000fe20000000046 */
[----:B------:R-:W-:Y:S01]  /*5d60*/  HADD2.F32 R70, -RZ, R66.H1_H1 ;  /* 0x30000042ff467230 */ /* 0x000fe20000004100 */
[----:B------:R-:W-:Y:S01]  /*5d70*/  SHF.R.U32.HI R64, RZ, 0x8, R59 ;  /* 0x00000008ff407819 */ /* 0x000fe2000001163b */
[----:B------:R-:W-:Y:S01]  /*5d80*/  IMAD.MOV.U32 R59, RZ, RZ, R12 ;  /* 0x000000ffff3b7224 */ /* 0x000fe200078e000c */
[----:B------:R-:W-:Y:S01]  /*5d90*/  PRMT R66, R72, 0x654, R69 ;  /* 0x0000065448427816 */ /* 0x000fe20000000045 */
[----:B------:R-:W-:-:S02]  /*5da0*/  IMAD.SHL.U32 R12, R67, 0x100, RZ ;  /* 0x00000100430c7824 */ /* 0x000fc400078e00ff */
[-C--:B------:R-:W-:Y:S01]  /*5db0*/  FMUL.FTZ R69, R57, R70.reuse ;  /* 0x0000004639457220 */ /* 0x080fe20000410000 */
[----:B------:R-:W-:Y:S02]  /*5dc0*/  HADD2.F32 R67, -RZ, R65.H1_H1 ;  /* 0x30000041ff437230 */ /* 0x000fe40000004100 */
[----:B------:R-:W-:Y:S01]  /*5dd0*/  FMUL.FTZ R70, R68, R70 ;  /* 0x0000004644467220 */ /* 0x000fe20000410000 */
[----:B------:R-:W-:Y:S01]  /*5de0*/  F2FP.F16.E4M3.UNPACK_B R109, R109 ;  /* 0x0000006dff6d723e */ /* 0x000fe200020006ff */
[----:B------:R-:W-:Y:S01]  /*5df0*/  IMAD.U32 R58, R58, 0x10000, RZ ;  /* 0x000100003a3a7824 */ /* 0x000fe200078e00ff */
[----:B------:R-:W-:Y:S01]  /*5e00*/  LOP3.LUT R65, R71, 0xff00, R12, 0xf8, !PT ;  /* 0x0000ff0047417812 */ /* 0x000fe200078ef80c */
[----:B------:R-:W-:Y:S01]  /*5e10*/  FFMA.FTZ R12, R68, R67, -R69 ;  /* 0x00000043440c7223 */ /* 0x000fe20000010845 */
[----:B------:R-:W-:Y:S01]  /*5e20*/  F2FP.F16.E4M3.UNPACK_B R68, R59.H1 ;  /* 0x0000003bff44723e */ /* 0x000fe200030006ff */
[----:B------:R-:W-:Y:S01]  /*5e30*/  FFMA.FTZ R57, R57, R67, R70 ;  /* 0x0000004339397223 */ /* 0x000fe20000010046 */
[----:B------:R-:W-:Y:S01]  /*5e40*/  F2FP.F16.E4M3.UNPACK_B R108, R108 ;  /* 0x0000006cff6c723e */ /* 0x000fe200020006ff */
[----:B------:R-:W-:Y:S01]  /*5e50*/  IMAD.SHL.U32 R71, R64, 0x100, RZ ;  /* 0x0000010040477824 */ /* 0x000fe200078e00ff */
[----:B------:R-:W-:Y:S01]  /*5e60*/  SHF.L.U32 R13, R13, 0x10, RZ ;  /* 0x000000100d0d7819 */ /* 0x000fe200000006ff */
[----:B------:R-:W-:Y:S01]  /*5e70*/  HADD2.F32 R64, -RZ, R109.H1_H1 ;  /* 0x3000006dff407230 */ /* 0x000fe20000004100 */
[----:B------:R-:W-:Y:S01]  /*5e80*/  F2FP.SATFINITE.E4M3.F32.PACK_AB_MERGE_C R57, R57, R12, RZ ;  /* 0x0000000c3939723e */ /* 0x000fe200048070ff */
[--C-:B------:R-:W-:Y:S01]  /*5e90*/  HADD2.F32 R67, -RZ, R68.reuse.H1_H1 ;  /* 0x30000044ff437230 */ /* 0x100fe20000004100 */
[----:B------:R-:W-:Y:S01]  /*5ea0*/  LOP3.LUT R66, R66, 0xff00, R71, 0xf8, !PT ;  /* 0x0000ff0042427812 */ /* 0x000fe200078ef847 */
[----:B------:R-:W-:Y:S01]  /*5eb0*/  HADD2.F32 R69, -RZ, R68.H0_H0 ;  /* 0x20000044ff457230 */ /* 0x000fe20000004100 */
[----:B------:R-:W-:Y:S01]  /*5ec0*/  F2FP.F16.E4M3.UNPACK_B R68, R59 ;  /* 0x0000003bff44723e */ /* 0x000fe200020006ff */
[----:B------:R-:W-:-:S02]  /*5ed0*/  HADD2.F32 R70, -RZ, R108.H1_H1 ;  /* 0x3000006cff467230 */ /* 0x000fc40000004100 */
[-C--:B------:R-:W-:Y:S01]  /*5ee0*/  FMUL.FTZ R72, R67, R64.reuse ;  /* 0x0000004043487220 */ /* 0x080fe20000410000 */
[----:B------:R-:W-:Y:S02]  /*5ef0*/  HADD2.F32 R109, -RZ, R109.H0_H0 ;  /* 0x2000006dff6d7230 */ /* 0x000fe40000004100 */
[----:B------:R-:W-:Y:S01]  /*5f00*/  FMUL.FTZ R74, R69, R64 ;  /* 0x00000040454a7220 */ /* 0x000fe20000410000 */
[----:B------:R-:W-:Y:S01]  /*5f10*/  LOP3.LUT R64, R65, 0xff0000, R58, 0xf8, !PT ;  /* 0x00ff000041407812 */ /* 0x000fe200078ef83a */
[-C--:B------:R-:W-:Y:S01]  /*5f20*/  FFMA.FTZ R58, R69, R70.reuse, -R72 ;  /* 0x00000046453a7223 */ /* 0x080fe20000010848 */
[--C-:B------:R-:W-:Y:S02]  /*5f30*/  HADD2.F32 R69, -RZ, R68.reuse.H1_H1 ;  /* 0x30000044ff457230 */ /* 0x100fe40000004100 */
[----:B------:R-:W-:Y:S01]  /*5f40*/  FFMA.FTZ R59, R67, R70, R74 ;  /* 0x00000046433b7223 */ /* 0x000fe2000001004a */
[----:B------:R-:W-:Y:S01]  /*5f50*/  HADD2.F32 R68, -RZ, R68.H0_H0 ;  /* 0x20000044ff447230 */ /* 0x000fe20000004100 */
[----:B------:R-:W-:Y:S01]  /*5f60*/  LOP3.LUT R65, R66, 0xff0000, R13, 0xf8, !PT ;  /* 0x00ff000042417812 */ /* 0x000fe200078ef80d */
[----:B------:R-:W-:-:S02]  /*5f70*/  IMAD.MOV.U32 R67, RZ, RZ, R15 ;  /* 0x000000ffff437224 */ /* 0x000fc400078e000f */
[CC--:B------:R-:W-:Y:S01]  /*5f80*/  FMUL.FTZ R71, R69.reuse, R109.reuse ;  /* 0x0000006d45477220 */ /* 0x0c0fe20000410000 */
[----:B------:R-:W-:Y:S02]  /*5f90*/  HADD2.F32 R108, -RZ, R108.H0_H0 ;  /* 0x2000006cff6c7230 */ /* 0x000fe40000004100 */
[C---:B------:R-:W-:Y:S01]  /*5fa0*/  FMUL.FTZ R66, R68.reuse, R109 ;  /* 0x0000006d44427220 */ /* 0x040fe20000410000 */
[----:B------:R-:W-:Y:S02]  /*5fb0*/  F2FP.F16.E4M3.UNPACK_B R70, R65.H1 ;  /* 0x00000041ff46723e */ /* 0x000fe400030006ff */
[----:B------:R-:W-:Y:S01]  /*5fc0*/  F2FP.F16.E4M3.UNPACK_B R15, R67 ;  /* 0x00000043ff0f723e */ /* 0x000fe200020006ff */
[-C--:B------:R-:W-:Y:S01]  /*5fd0*/  FFMA.FTZ R13, R68, R108.reuse, -R71 ;  /* 0x0000006c440d7223 */ /* 0x080fe20000010847 */
[----:B------:R-:W-:Y:S01]  /*5fe0*/  FFMA.FTZ R66, R69, R108, R66 ;  /* 0x0000006c45427223 */ /* 0x000fe20000010042 */
[-C--:B------:R-:W-:Y:S01]  /*5ff0*/  F2FP.F16.E4M3.UNPACK_B R69, R64.reuse.H1 ;  /* 0x00000040ff45723e */ /* 0x080fe200030006ff */
[----:B------:R-:W-:Y:S01]  /*6000*/  HADD2.F32 R71, -RZ, R70.H0_H0 ;  /* 0x20000046ff477230 */ /* 0x000fe20000004100 */
[----:B------:R-:W-:Y:S01]  /*6010*/  F2FP.F16.E4M3.UNPACK_B R64, R64 ;  /* 0x00000040ff40723e */ /* 0x000fe200020006ff */
[--C-:B------:R-:W-:Y:S01]  /*6020*/  HADD2.F32 R68, -RZ, R15.reuse.H1_H1 ;  /* 0x3000000fff447230 */ /* 0x100fe20000004100 */
[----:B------:R-:W-:Y:S01]  /*6030*/  F2FP.SATFINITE.E4M3.F32.PACK_AB_MERGE_C R58, R59, R58, RZ ;  /* 0x0000003a3b3a723e */ /* 0x000fe200048070ff */
[----:B------:R-:W-:Y:S01]  /*6040*/  HADD2.F32 R15, -RZ, R15.H0_H0 ;  /* 0x2000000fff0f7230 */ /* 0x000fe20000004100 */
[----:B------:R-:W-:Y:S01]  /*6050*/  F2FP.SATFINITE.E4M3.F32.PACK_AB_MERGE_C R59, R11, R56, R57 ;  /* 0x000000380b3b723e */ /* 0x000fe20004807039 */
[----:B------:R-:W-:-:S02]  /*6060*/  HADD2.F32 R72, -RZ, R69.H0_H0 ;  /* 0x20000045ff487230 */ /* 0x000fc40000004100 */
[----:B------:R-:W-:Y:S01]  /*6070*/  FMUL.FTZ R74, R68, R71 ;  /* 0x00000047444a7220 */ /* 0x000fe20000410000 */
[----:B------:R-:W-:Y:S01]  /*6080*/  F2FP.SATFINITE.E4M3.F32.PACK_AB_MERGE_C R58, R66, R13, R58 ;  /* 0x0000000d423a723e */ /* 0x000fe2000480703a */
[C---:B------:R-:W-:Y:S01]  /*6090*/  FMUL.FTZ R73, R15.reuse, R71 ;  /* 0x000000470f497220 */ /* 0x040fe20000410000 */
[----:B------:R-:W-:Y:S01]  /*60a0*/  F2FP.F16.E4M3.UNPACK_B R71, R67.H1 ;  /* 0x00000043ff47723e */ /* 0x000fe200030006ff */
[-C--:B------:R-:W-:Y:S01]  /*60b0*/  FFMA.FTZ R15, R15, R72.reuse, -R74 ;  /* 0x000000480f0f7223 */ /* 0x080fe2000001084a */
[----:B------:R-:W-:Y:S02]  /*60c0*/  IMAD.MOV.U32 R67, RZ, RZ, R14 ;  /* 0x000000ffff437224 */ /* 0x000fe400078e000e */
[----:B------:R-:W-:Y:S01]  /*60d0*/  FFMA.FTZ R68, R68, R72, R73 ;  /* 0x0000004844447223 */ /* 0x000fe20000010049 */
[----:B------:R-:W-:Y:S02]  /*60e0*/  HADD2.F32 R73, -RZ, R70.H1_H1 ;  /* 0x30000046ff497230 */ /* 0x000fe40000004100 */
[----:B------:R-:W-:-:S02]  /*60f0*/  HADD2.F32 R70, -RZ, R71.H1_H1 ;  /* 0x30000047ff467230 */ /* 0x000fc40000004100 */
[----:B------:R-:W-:Y:S02]  /*6100*/  HADD2.F32 R71, -RZ, R71.H0_H0 ;  /* 0x20000047ff477230 */ /* 0x000fe40000004100 */
[----:B------:R-:W-:Y:S02]  /*6110*/  HADD2.F32 R72, -RZ, R69.H1_H1 ;  /* 0x30000045ff487230 */ /* 0x000fe40000004100 */
[C---:B------:R-:W-:Y:S01]  /*6120*/  FMUL.FTZ R14, R70.reuse, R73 ;  /* 0x00000049460e7220 */ /* 0x040fe20000410000 */
[----:B------:R-:W-:Y:S01]  /*6130*/  F2FP.F16.E4M3.UNPACK_B R69, R65 ;  /* 0x00000041ff45723e */ /* 0x000fe200020006ff */
[C---:B------:R-:W-:Y:S01]  /*6140*/  FMUL.FTZ R73, R71.reuse, R73 ;  /* 0x0000004947497220 */ /* 0x040fe20000410000 */
[----:B------:R-:W-:Y:S02]  /*6150*/  IMAD.MOV.U32 R13, RZ, RZ, R59 ;  /* 0x000000ffff0d7224 */ /* 0x000fe400078e003b */
[-C--:B------:R-:W-:Y:S01]  /*6160*/  FFMA.FTZ R14, R71, R72.reuse, -R14 ;  /* 0x00000048470e7223 */ /* 0x080fe2000001080e */
[----:B------:R-:W-:Y:S01]  /*6170*/  F2FP.F16.E4M3.UNPACK_B R71, R67.H1 ;  /* 0x00000043ff47723e */ /* 0x000fe200030006ff */
[----:B------:R-:W-:Y:S01]  /*6180*/  FFMA.FTZ R65, R70, R72, R73 ;  /* 0x0000004846417223 */ /* 0x000fe20000010049 */
[----:B------:R-:W-:-:S02]  /*6190*/  HADD2.F32 R70, -RZ, R69.H1_H1 ;  /* 0x30000045ff467230 */ /* 0x000fc40000004100 */
[--C-:B------:R-:W-:Y:S02]  /*61a0*/  HADD2.F32 R73, -RZ, R64.reuse.H1_H1 ;  /* 0x30000040ff497230 */ /* 0x100fe40000004100 */
[--C-:B------:R-:W-:Y:S01]  /*61b0*/  HADD2.F32 R72, -RZ, R71.reuse.H1_H1 ;  /* 0x30000047ff487230 */ /* 0x100fe20000004100 */
[----:B------:R-:W-:Y:S01]  /*61c0*/  F2FP.SATFINITE.E4M3.F32.PACK_AB_MERGE_C R65, R65, R14, RZ ;  /* 0x0000000e4141723e */ /* 0x000fe200048070ff */
[----:B------:R-:W-:Y:S02]  /*61d0*/  HADD2.F32 R71, -RZ, R71.H0_H0 ;  /* 0x20000047ff477230 */ /* 0x000fe40000004100 */
[----:B------:R-:W-:Y:S02]  /*61e0*/  HADD2.F32 R64, -RZ, R64.H0_H0 ;  /* 0x20000040ff407230 */ /* 0x000fe40000004100 */
[-C--:B------:R-:W-:Y:S01]  /*61f0*/  FMUL.FTZ R74, R72, R70.reuse ;  /* 0x00000046484a7220 */ /* 0x080fe20000410000 */
[----:B------:R-:W-:Y:S01]  /*6200*/  F2FP.SATFINITE.E4M3.F32.PACK_AB_MERGE_C R15, R68, R15, R65 ;  /* 0x0000000f440f723e */ /* 0x000fe20004807041 */
[----:B------:R-:W-:-:S02]  /*6210*/  FMUL.FTZ R75, R71, R70 ;  /* 0x00000046474b7220 */ /* 0x000fc40000410000 */
[----:B------:R-:W-:Y:S01]  /*6220*/  FFMA.FTZ R70, R71, R73, -R74 ;  /* 0x0000004947467223 */ /* 0x000fe2000001084a */
[----:B------:R-:W-:Y:S01]  /*6230*/  F2FP.F16.E4M3.UNPACK_B R71, R67 ;  /* 0x00000043ff47723e */ /* 0x000fe200020006ff */
[----:B------:R-:W-:Y:S01]  /*6240*/  FFMA.FTZ R67, R72, R73, R75 ;  /* 0x0000004948437223 */ /* 0x000fe2000001004b */
[----:B------:R-:W-:-:S03]  /*6250*/  HADD2.F32 R72, -RZ, R69.H0_H0 ;  /* 0x20000045ff487230 */ /* 0x000fc60000004100 */
[--C-:B------:R-:W-:Y:S01]  /*6260*/  HADD2.F32 R69, -RZ, R71.reuse.H1_H1 ;  /* 0x30000047ff457230 */ /* 0x100fe20000004100 */
[----:B------:R-:W-:Y:S01]  /*6270*/  F2FP.SATFINITE.E4M3.F32.PACK_AB_MERGE_C R67, R67, R70, RZ ;  /* 0x000000464343723e */ /* 0x000fe200048070ff */
[----:B------:R-:W-:-:S03]  /*6280*/  HADD2.F32 R71, -RZ, R71.H0_H0 ;  /* 0x20000047ff477230 */ /* 0x000fc60000004100 */
[-C--:B------:R-:W-:Y:S02]  /*6290*/  FMUL.FTZ R12, R69, R72.reuse ;  /* 0x00000048450c7220 */ /* 0x080fe40000410000 */
[C---:B------:R-:W-:Y:S02]  /*62a0*/  FMUL.FTZ R72, R71.reuse, R72 ;  /* 0x0000004847487220 */ /* 0x040fe40000410000 */
[-C--:B------:R-:W-:Y:S02]  /*62b0*/  FFMA.FTZ R12, R71, R64.reuse, -R12 ;  /* 0x00000040470c7223 */ /* 0x080fe4000001080c */
[----:B------:R-:W-:-:S05]  /*62c0*/  FFMA.FTZ R69, R69, R64, R72 ;  /* 0x0000004045457223 */ /* 0x000fca0000010048 */
[----:B------:R-:W-:Y:S01]  /*62d0*/  F2FP.SATFINITE.E4M3.F32.PACK_AB_MERGE_C R14, R69, R12, R67 ;  /* 0x0000000c450e723e */ /* 0x000fe20004807043 */
[----:B------:R-:W-:-:S07]  /*62e0*/  IMAD.MOV.U32 R12, RZ, RZ, R58 ;  /* 0x000000ffff0c7224 */ /* 0x000fce00078e003a */
.L_x_532:
[----:B------:R-:W-:Y:S05]  /*62f0*/  BSYNC B3 ;  /* 0x0000000000037941 */ /* 0x000fea0003800000 */
.L_x_531:
[----:B0-----:R0:W-:Y:S02]  /*6300*/  ST.E.128 desc[UR36][R60.64], R12 ;  /* 0x0000000c3c007985 */ /* 0x0011e4000c101d24 */
.L_x_530:
[----:B------:R-:W-:Y:S05]  /*6310*/  BSYNC B2 ;  /* 0x0000000000027941 */ /* 0x000fea0003800000 */
.L_x_529:
[----:B------:R-:W-:-:S13]  /*6320*/  LOP3.LUT P2, RZ, R125, 0x2, RZ, 0xc0, !PT ;  /* 0x000000027dff7812 */ /* 0x000fda000784c0ff */
        /* <DEDUP_REMOVED lines=8> */
[----:B------:R-:W-:Y:S02]  /*63b0*/  SHF.R.U32.HI R59, RZ, 0x8, R55 ;  /* 0x00000008ff3b7819 */ /* 0x000fe40000011637 */
[--C-:B------:R-:W-:Y:S02]  /*63c0*/  SHF.R.U32.HI R52, RZ, 0x18, R53.reuse ;  /* 0x00000018ff347819 */ /* 0x100fe40000011635 */
[----:B------:R-:W-:Y:S01]  /*63d0*/  LOP3.LUT R11, R53, 0xff, RZ, 0xc0, !PT ;  /* 0x000000ff350b7812 */ /* 0x000fe200078ec0ff */
[----:B------:R-:W-:Y:S01]  /*63e0*/  IMAD.SHL.U32 R59, R59, 0x100, RZ ;  /* 0x000001003b3b7824 */ /* 0x000fe200078e00ff */
[----:B------:R-:W-:Y:S02]  /*63f0*/  SHF.R.U32.HI R60, RZ, 0x10, R53 ;  /* 0x00000010ff3c7819 */ /* 0x000fe40000011635 */
[----:B------:R-:W-:-:S02]  /*6400*/  SHF.R.U32.HI R54, RZ, 0x18, R55 ;  /* 0x00000018ff367819 */ /* 0x000fc40000011637 */
[----:B------:R-:W-:Y:S02]  /*6410*/  LOP3.LUT R53, R55, 0xff, RZ, 0xc0, !PT ;  /* 0x000000ff37357812 */ /* 0x000fe400078ec0ff */
[----:B------:R-:W-:Y:S01]  /*6420*/  SHF.R.U32.HI R58, RZ, 0x10, R55 ;  /* 0x00000010ff3a7819 */ /* 0x000fe20000011637 */
[----:B------:R-:W-:Y:S01]  /*6430*/  IMAD.SHL.U32 R55, R61, 0x100, RZ ;  /* 0x000001003d377824 */ /* 0x000fe200078e00ff */
[----:B------:R-:W-:Y:S01]  /*6440*/  PRMT R52, R52, 0x654, R11 ;  /* 0x0000065434347816 */ /* 0x000fe2000000000b */
[----:B0-----:R-:W-:Y:S01]  /*6450*/  IMAD.MOV.U32 R11, RZ, RZ, R13 ;  /* 0x000000ffff0b7224 */ /* 0x001fe200078e000d */
[----:B------:R-:W-:Y:S01]  /*6460*/  PRMT R54, R54, 0x654, R53 ;  /* 0x0000065436367816 */ /* 0x000fe20000000035 */
[----:B------:R-:W-:Y:S01]  /*6470*/  IMAD.MOV.U32 R53, RZ, RZ, R12 ;  /* 0x000000ffff357224 */ /* 0x000fe200078e000c */
[----:B------:R-:W-:Y:S02]  /*6480*/  LOP3.LUT R13, R52, 0xff00, R55, 0xf8, !PT ;  /* 0x0000ff00340d7812 */ /* 0x000fe400078ef837 */
[----:B------:R-:W-:Y:S01]  /*6490*/  LOP3.LUT R54, R54, 0xff00, R59, 0xf8, !PT ;  /* 0x0000ff0036367812 */ /* 0x000fe200078ef83b */
[----:B------:R-:W-:Y:S01]  /*64a0*/  IMAD.U32 R59, R58, 0x10000, RZ ;  /* 0x000100003a3b7824 */ /* 0x000fe200078e00ff */
[----:B------:R-:W-:-:S02]  /*64b0*/  SHF.L.U32 R52, R60, 0x10, RZ ;  /* 0x000000103c347819 */ /* 0x000fc400000006ff */
[----:B------:R-:W-:Y:S02]  /*64c0*/  F2FP.F16.E4M3.UNPACK_B R55, R106.H1 ;  /* 0x0000006aff37723e */ /* 0x000fe400030006ff */
[----:B------:R-:W-:Y:S02]  /*64d0*/  F2FP.F16.E4M3.UNPACK_B R12, R11 ;  /* 0x0000000bff0c723e */ /* 0x000fe400020006ff */
[----:B------:R-:W-:Y:S01]  /*64e0*/  LOP3.LUT R13, R13, 0xff0000, R52, 0xf8, !PT ;  /* 0x00ff00000d0d7812 */ /* 0x000fe200078ef834 */
[--C-:B------:R-:W-:Y:S01]  /*64f0*/  HADD2.F32 R63, -RZ, R55.reuse.H0_H0 ;  /* 0x20000037ff3f7230 */ /* 0x100fe20000004100 */
[----:B------:R-:W-:Y:S01]  /*6500*/  LOP3.LUT R52, R54, 0xff0000, R59, 0xf8, !PT ;  /* 0x00ff000036347812 */ /* 0x000fe200078ef83b */
[--C-:B------:R-:W-:Y:S01]  /*6510*/  HADD2.F32 R54, -RZ, R12.reuse.H1_H1 ;  /* 0x3000000cff367230 */ /* 0x100fe20000004100 */
[----:B------:R-:W-:Y:S01]  /*6520*/  F2FP.F16.E4M3.UNPACK_B R59, R105.H1 ;  /* 0x00000069ff3b723e */ /* 0x000fe200030006ff */
[----:B------:R-:W-:Y:S01]  /*6530*/  HADD2.F32 R12, -RZ, R12.H0_H0 ;  /* 0x2000000cff0c7230 */ /* 0x000fe20000004100 */
[----:B------:R-:W-:Y:S01]  /*6540*/  F2FP.F16.E4M3.UNPACK_B R11, R11.H1 ;  /* 0x0000000bff0b723e */ /* 0x000fe200030006ff */
[----:B------:R-:W-:-:S02]  /*6550*/  HADD2.F32 R60, -RZ, R55.H1_H1 ;  /* 0x30000037ff3c7230 */ /* 0x000fc40000004100 */
[-C--:B------:R-:W-:Y:S01]  /*6560*/  FMUL.FTZ R65, R54, R63.reuse ;  /* 0x0000003f36417220 */ /* 0x080fe20000410000 */
[----:B------:R-:W-:Y:S02]  /*6570*/  HADD2.F32 R61, -RZ, R59.H0_H0 ;  /* 0x2000003bff3d7230 */ /* 0x000fe40000004100 */
[C---:B------:R-:W-:Y:S01]  /*6580*/  FMUL.FTZ R63, R12.reuse, R63 ;  /* 0x0000003f0c3f7220 */ /* 0x040fe20000410000 */
[--C-:B------:R-:W-:Y:S01]  /*6590*/  HADD2.F32 R55, -RZ, R11.reuse.H1_H1 ;  /* 0x3000000bff377230 */ /* 0x100fe20000004100 */
[----:B------:R-:W-:Y:S01]  /*65a0*/  F2FP.F16.E4M3.UNPACK_B R106, R106 ;  /* 0x0000006aff6a723e */ /* 0x000fe200020006ff */
[----:B------:R-:W-:Y:S02]  /*65b0*/  HADD2.F32 R58, -RZ, R11.H0_H0 ;  /* 0x2000000bff3a7230 */ /* 0x000fe40000004100 */
[-C--:B------:R-:W-:Y:S01]  /*65c0*/  FFMA.FTZ R11, R12, R61.reuse, -R65 ;  /* 0x0000003d0c0b7223 */ /* 0x080fe20000010841 */
[----:B------:R-:W-:Y:S02]  /*65d0*/  HADD2.F32 R59, -RZ, R59.H1_H1 ;  /* 0x3000003bff3b7230 */ /* 0x000fe40000004100 */
[CC--:B------:R-:W-:Y:S01]  /*65e0*/  FMUL.FTZ R65, R55.reuse, R60.reuse ;  /* 0x0000003c37417220 */ /* 0x0c0fe20000410000 */
[----:B------:R-:W-:Y:S01]  /*65f0*/  FFMA.FTZ R12, R54, R61, R63 ;  /* 0x0000003d360c7223 */ /* 0x000fe2000001003f */
[C---:B------:R-:W-:Y:S01]  /*6600*/  FMUL.FTZ R60, R58.reuse, R60 ;  /* 0x0000003c3a3c7220 */ /* 0x040fe20000410000 */
[----:B------:R-:W-:Y:S01]  /*6610*/  F2FP.F16.E4M3.UNPACK_B R54, R53.H1 ;  /* 0x00000035ff36723e */ /* 0x000fe200030006ff */
[----:B------:R-:W-:Y:S01]  /*6620*/  FFMA.FTZ R58, R58, R59, -R65 ;  /* 0x0000003b3a3a7223 */ /* 0x000fe20000010841 */
[----:B------:R-:W-:Y:S01]  /*6630*/  F2FP.F16.E4M3.UNPACK_B R53, R53 ;  /* 0x00000035ff35723e */ /* 0x000fe200020006ff */
[----:B------:R-:W-:Y:S01]  /*6640*/  FFMA.FTZ R65, R55, R59, R60 ;  /* 0x0000003b37417223 */ /* 0x000fe2000001003c */
[----:B------:R-:W-:Y:S01]  /*6650*/  F2FP.F16.E4M3.UNPACK_B R105, R105 ;  /* 0x00000069ff69723e */ /* 0x000fe200020006ff */
[----:B------:R-:W-:-:S02]  /*6660*/  HADD2.F32 R61, -RZ, R106.H1_H1 ;  /* 0x3000006aff3d7230 */ /* 0x000fc40000004100 */
[--C-:B------:R-:W-:Y:S01]  /*6670*/  HADD2.F32 R60, -RZ, R54.reuse.H1_H1 ;  /* 0x30000036ff3c7230 */ /* 0x100fe20000004100 */
[----:B------:R-:W-:Y:S01]  /*6680*/  F2FP.SATFINITE.E4M3.F32.PACK_AB_MERGE_C R58, R65, R58, RZ ;  /* 0x0000003a413a723e */ /* 0x000fe200048070ff */
[----:B------:R-:W-:Y:S02]  /*6690*/  HADD2.F32 R59, -RZ, R54.H0_H0 ;  /* 0x20000036ff3b7230 */ /* 0x000fe40000004100 */
[----:B------:R-:W-:Y:S02]  /*66a0*/  HADD2.F32 R106, -RZ, R106.H0_H0 ;  /* 0x2000006aff6a7230 */ /* 0x000fe40000004100 */
[-C--:B------:R-:W-:Y:S01]  /*66b0*/  FMUL.FTZ R62, R60, R61.reuse ;  /* 0x0000003d3c3e7220 */ /* 0x080fe20000410000 */
[--C-:B------:R-:W-:Y:S02]  /*66c0*/  HADD2.F32 R55, -RZ, R53.reuse.H1_H1 ;  /* 0x30000035ff377230 */ /* 0x100fe40000004100 */
[----:B------:R-:W-:Y:S01]  /*66d0*/  FMUL.FTZ R63, R59, R61 ;  /* 0x0000003d3b3f7220 */ /* 0x000fe20000410000 */
[----:B------:R-:W-:-:S02]  /*66e0*/  HADD2.F32 R54, -RZ, R53.H0_H0 ;  /* 0x20000035ff367230 */ /* 0x000fc40000004100 */
[--C-:B------:R-:W-:Y:S02]  /*66f0*/  HADD2.F32 R53, -RZ, R105.reuse.H1_H1 ;  /* 0x30000069ff357230 */ /* 0x100fe40000004100 */
[-C--:B------:R-:W-:Y:S01]  /*6700*/  FMUL.FTZ R61, R55, R106.reuse ;  /* 0x0000006a373d7220 */ /* 0x080fe20000410000 */
[----:B------:R-:W-:Y:S02]  /*6710*/  HADD2.F32 R105, -RZ, R105.H0_H0 ;  /* 0x20000069ff697230 */ /* 0x000fe40000004100 */
[----:B------:R-:W-:Y:S01]  /*6720*/  FMUL.FTZ R106, R54, R106 ;  /* 0x0000006a366a7220 */ /* 0x000fe20000410000 */
[-C--:B------:R-:W-:Y:S01]  /*6730*/  FFMA.FTZ R62, R59, R53.reuse, -R62 ;  /* 0x000000353b3e7223 */ /* 0x080fe2000001083e */
[----:B------:R-:W-:Y:S01]  /*6740*/  FFMA.FTZ R63, R60, R53, R63 ;  /* 0x000000353c3f7223 */ /* 0x000fe2000001003f */
[----:B------:R-:W-:Y:S01]  /*6750*/  F2FP.F16.E4M3.UNPACK_B R59, R15.H1 ;  /* 0x0000000fff3b723e */ /* 0x000fe200030006ff */
[-C--:B------:R-:W-:Y:S01]  /*6760*/  FFMA.FTZ R53, R54, R105.reuse, -R61 ;  /* 0x0000006936357223 */ /* 0x080fe2000001083d */
[----:B------:R-:W-:Y:S01]  /*6770*/  F2FP.F16.E4M3.UNPACK_B R61, R52.H1 ;  /* 0x00000034ff3d723e */ /* 0x000fe200030006ff */
[----:B------:R-:W-:Y:S01]  /*6780*/  FFMA.FTZ R54, R55, R105, R106 ;  /* 0x0000006937367223 */ /* 0x000fe2000001006a */
[----:B------:R-:W-:Y:S01]  /*6790*/  F2FP.SATFINITE.E4M3.F32.PACK_AB_MERGE_C R55, R63, R62, RZ ;  /* 0x0000003e3f37723e */ /* 0x000fe200048070ff */
[--C-:B------:R-:W-:Y:S01]  /*67a0*/  HADD2.F32 R65, -RZ, R59.reuse.H0_H0 ;  /* 0x2000003bff417230 */ /* 0x100fe20000004100 */
[----:B------:R-:W-:Y:S01]  /*67b0*/  F2FP.F16.E4M3.UNPACK_B R62, R14.H1 ;  /* 0x0000000eff3e723e */ /* 0x000fe200030006ff */
[----:B------:R-:W-:Y:S01]  /*67c0*/  HADD2.F32 R66, -RZ, R59.H1_H1 ;  /* 0x3000003bff427230 */ /* 0x000fe20000004100 */
[-C--:B------:R-:W-:Y:S01]  /*67d0*/  F2FP.F16.E4M3.UNPACK_B R59, R13.reuse.H1 ;  /* 0x0000000dff3b723e */ /* 0x080fe200030006ff */
[----:B------:R-:W-:Y:S01]  /*67e0*/  HADD2.F32 R67, -RZ, R61.H1_H1 ;  /* 0x3000003dff437230 */ /* 0x000fe20000004100 */
[----:B------:R-:W-:Y:S01]  /*67f0*/  F2FP.F16.E4M3.UNPACK_B R60, R52 ;  /* 0x00000034ff3c723e */ /* 0x000fe200020006ff */
[----:B------:R-:W-:Y:S01]  /*6800*/  HADD2.F32 R64, -RZ, R62.H1_H1 ;  /* 0x3000003eff407230 */ /* 0x000fe20000004100 */
[----:B------:R-:W-:Y:S01]  /*6810*/  F2FP.F16.E4M3.UNPACK_B R52, R13 ;  /* 0x0000000dff34723e */ /* 0x000fe200020006ff */
[----:B------:R-:W-:-:S02]  /*6820*/  HADD2.F32 R68, -RZ, R59.H1_H1 ;  /* 0x3000003bff447230 */ /* 0x000fc40000004100 */
[-C--:B------:R-:W-:Y:S01]  /*6830*/  FMUL.FTZ R70, R66, R67.reuse ;  /* 0x0000004342467220 */ /* 0x080fe20000410000 */
[----:B------:R-:W-:Y:S02]  /*6840*/  HADD2.F32 R69, -RZ, R60.H1_H1 ;  /* 0x3000003cff457230 */ /* 0x000fe40000004100 */
[C---:B------:R-:W-:Y:S01]  /*6850*/  FMUL.FTZ R71, R65.reuse, R67 ;  /* 0x0000004341477220 */ /* 0x040fe20000410000 */
[----:B------:R-:W-:Y:S02]  /*6860*/  HADD2.F32 R63, -RZ, R62.H0_H0 ;  /* 0x2000003eff3f7230 */ /* 0x000fe40000004100 */
[----:B------:R-:W-:Y:S01]  /*6870*/  FFMA.FTZ R13, R65, R68, -R70 ;  /* 0x00000044410d7223 */ /* 0x000fe20000010846 */
[----:B------:R-:W-:Y:S02]  /*6880*/  HADD2.F32 R67, -RZ, R52.H1_H1 ;  /* 0x30000034ff437230 */ /* 0x000fe40000004100 */
[----:B------:R-:W-:Y:S01]  /*6890*/  FMUL.FTZ R70, R64, R69 ;  /* 0x0000004540467220 */ /* 0x000fe20000410000 */
[----:B------:R-:W-:Y:S01]  /*68a0*/  F2FP.F16.E4M3.UNPACK_B R65, R15 ;  /* 0x0000000fff41723e */ /* 0x000fe200020006ff */
[C---:B------:R-:W-:Y:S01]  /*68b0*/  FMUL.FTZ R69, R63.reuse, R69 ;  /* 0x000000453f457220 */ /* 0x040fe20000410000 */
[----:B------:R-:W-:Y:S01]  /*68c0*/  F2FP.F16.E4M3.UNPACK_B R14, R14 ;  /* 0x0000000eff0e723e */ /* 0x000fe200020006ff */
[----:B------:R-:W-:Y:S01]  /*68d0*/  FFMA.FTZ R62, R66, R68, R71 ;  /* 0x00000044423e7223 */ /* 0x000fe20000010047 */
[----:B------:R-:W-:Y:S01]  /*68e0*/  FFMA.FTZ R15, R63, R67, -R70 ;  /* 0x000000433f0f7223 */ /* 0x000fe20000010846 */
[----:B------:R-:W-:-:S02]  /*68f0*/  HADD2.F32 R63, -RZ, R65.H0_H0 ;  /* 0x20000041ff3f7230 */ /* 0x000fc40000004100 */
[----:B------:R-:W-:Y:S01]  /*6900*/  FFMA.FTZ R68, R64, R67, R69 ;  /* 0x0000004340447223 */ /* 0x000fe20000010045 */
[----:B------:R-:W-:Y:S01]  /*6910*/  HADD2.F32 R66, -RZ, R61.H0_H0 ;  /* 0x2000003dff427230 */ /* 0x000fe20000004100 */
[----:B------:R-:W-:Y:S01]  /*6920*/  F2FP.SATFINITE.E4M3.F32.PACK_AB_MERGE_C R62, R62, R13, RZ ;  /* 0x0000000d3e3e723e */ /* 0x000fe200048070ff */
[----:B------:R-:W-:Y:S01]  /*6930*/  HADD2.F32 R65, -RZ, R65.H1_H1 ;  /* 0x30000041ff417230 */ /* 0x000fe20000004100 */
[----:B------:R-:W-:Y:S01]  /*6940*/  F2FP.SATFINITE.E4M3.F32.PACK_AB_MERGE_C R13, R12, R11, R58 ;  /* 0x0000000b0c0d723e */ /* 0x000fe2000480703a */
[--C-:B------:R-:W-:Y:S02]  /*6950*/  HADD2.F32 R61, -RZ, R14.reuse.H0_H0 ;  /* 0x2000000eff3d7230 */ /* 0x100fe40000004100 */
[-C--:B------:R-:W-:Y:S01]  /*6960*/  FMUL.FTZ R72, R63, R66.reuse ;  /* 0x000000423f487220 */ /* 0x080fe20000410000 */
[----:B------:R-:W-:Y:S02]  /*6970*/  HADD2.F32 R14, -RZ, R14.H1_H1 ;  /* 0x3000000eff0e7230 */ /* 0x000fe40000004100 */
[----:B------:R-:W-:Y:S01]  /*6980*/  FMUL.FTZ R70, R65, R66 ;  /* 0x0000004241467220 */ /* 0x000fe20000410000 */
[----:B------:R-:W-:Y:S01]  /*6990*/  HADD2.F32 R64, -RZ, R60.H0_H0 ;  /* 0x2000003cff407230 */ /* 0x000fe20000004100 */
[----:B------:R-:W-:Y:S01]  /*69a0*/  F2FP.SATFINITE.E4M3.F32.PACK_AB_MERGE_C R15, R68, R15, RZ ;  /* 0x0000000f440f723e */ /* 0x000fe200048070ff */
[----:B------:R-:W-:Y:S01]  /*69b0*/  HADD2.F32 R60, -RZ, R59.H0_H0 ;  /* 0x2000003bff3c7230 */ /* 0x000fe20000004100 */
[----:B------:R-:W-:Y:S01]  /*69c0*/  F2FP.SATFINITE.E4M3.F32.PACK_AB_MERGE_C R12, R54, R53, R55 ;  /* 0x00000035360c723e */ /* 0x000fe20004807037 */
[----:B------:R-:W-:-:S02]  /*69d0*/  HADD2.F32 R52, -RZ, R52.H0_H0 ;  /* 0x20000034ff347230 */ /* 0x000fc40000004100 */
[CC--:B------:R-:W-:Y:S01]  /*69e0*/  FMUL.FTZ R66, R14.reuse, R64.reuse ;  /* 0x000000400e427220 */ /* 0x0c0fe20000410000 */
[----:B------:R-:W-:Y:S01]  /*69f0*/  FMUL.FTZ R59, R61, R64 ;  /* 0x000000403d3b7220 */ /* 0x000fe20000410000 */
[-C--:B------:R-:W-:Y:S01]  /*6a00*/  FFMA.FTZ R70, R63, R60.reuse, -R70 ;  /* 0x0000003c3f467223 */ /* 0x080fe20000010846 */
[----:B------:R-:W-:Y:S01]  /*6a10*/  FFMA.FTZ R65, R65, R60, R72 ;  /* 0x0000003c41417223 */ /* 0x000fe20000010048 */
[-C--:B------:R-:W-:Y:S01]  /*6a20*/  FFMA.FTZ R66, R61, R52.reuse, -R66 ;  /* 0x000000343d427223 */ /* 0x080fe20000010842 */
[----:B------:R-:W-:-:S05]  /*6a30*/  FFMA.FTZ R59, R14, R52, R59 ;  /* 0x000000340e3b7223 */ /* 0x000fca000001003b */
[----:B------:R-:W-:Y:S02]  /*6a40*/  F2FP.SATFINITE.E4M3.F32.PACK_AB_MERGE_C R14, R59, R66, R15 ;  /* 0x000000423b0e723e */ /* 0x000fe4000480700f */
[----:B------:R-:W-:-:S07]  /*6a50*/  F2FP.SATFINITE.E4M3.F32.PACK_AB_MERGE_C R15, R65, R70, R62 ;  /* 0x00000046410f723e */ /* 0x000fce000480703e */
.L_x_534:
[----:B------:R-:W-:Y:S05]  /*6a60*/  BSYNC B2 ;  /* 0x0000000000027941 */ /* 0x000fea0003800000 */
.L_x_533:
[----:B0-----:R0:W-:Y:S02]  /*6a70*/  ST.E.128 desc[UR36][R56.64], R12 ;  /* 0x0000000c38007985 */ /* 0x0011e4000c101d24 */
.L_x_528:
[----:B------:R-:W-:Y:S05]  /*6a80*/  BSYNC B1 ;  /* 0x0000000000017941 */ /* 0x000fea0003800000 */
.L_x_527:
[----:B------:R-:W-:-:S03]  /*6a90*/  UMOV UR4, 0xffffffff ;  /* 0xffffffff00047882 */ /* 0x000fc60000000000 */
[----:B------:R-:W-:Y:S05]  /*6aa0*/  BRA.DIV UR4, `(.L_x_535) ;  /* 0x0000024a04b07947 */ /* 0x000fea000b800000 */
[----:B0-2---:R-:W0:Y:S04]  /*6ab0*/  SHFL.IDX PT, R102, R102, 0x3, 0x181f ;  /* 0x00781f0066667f89 */ /* 0x005e2800000e0000 */
[----:B----4-:R-:W2:Y:S02]  /*6ac0*/  SHFL.IDX PT, R101, R101, 0x3, 0x181f ;  /* 0x00781f0065657f89 */ /* 0x010ea400000e0000 */
.L_x_847:
[----:B------:R-:W-:Y:S05]  /*6ad0*/  @P4 BRA `(.L_x_536) ;  /* 0x0000005c006c4947 */ /* 0x000fea0003800000 */
[----:B------:R-:W-:Y:S04]  /*6ae0*/  BSSY B1, `(.L_x_537) ;  /* 0x0000076000017945 */ /* 0x000fe80003800000 */
[----:B------:R-:W-:Y:S05]  /*6af0*/  @P1 BRA `(.L_x_538) ;  /* 0x0000000400d01947 */ /* 0x000fea0003800000 */
[----:B------:R4:W1:Y:S01]  /*6b00*/  LDS.128 R12, [R90+0x2b400] ;  /* 0x02b400005a0c7984 */ /* 0x0008620000000c00 */
[----:B--2---:R-:W-:Y:S01]  /*6b10*/  IADD3 R52, P2, R16, R101, RZ ;  /* 0x0000006510347210 */ /* 0x004fe20007f5e0ff */
[----:B------:R-:W-:Y:S04]  /*6b20*/  BSSY B2, `(.L_x_539) ;  /* 0x0000070000027945 */ /* 0x000fe80003800000 */
[----:B0-----:R-:W-:Y:S01]  /*6b30*/  IMAD.X R53, R102, 0x1, R17, P2 ;  /* 0x0000000166357824 */ /* 0x001fe200010e0611 */
[----:B------:R-:W-:-:S13]  /*6b40*/  ISETP.GE.AND P2, PT, R22, R103, PT ;  /* 0x000000671600720c */ /* 0x000fda0003f46270 */
[----:B----4-:R-:W-:Y:S05]  /*6b50*/  @P2 BRA `(.L_x_540) ;  /* 0x0000000400b02947 */ /* 0x010fea0003800000 */
        /* <DEDUP_REMOVED lines=10> */
[----:B------:R-:W-:Y:S02]  /*6c00*/  PRMT R48, R48, 0x654, R11 ;  /* 0x0000065430307816 */ /* 0x000fe4000000000b */
[----:B------:R-:W-:Y:S01]  /*6c10*/  PRMT R50, R50, 0x654, R49 ;  /* 0x0000065432327816 */ /* 0x000fe20000000031 */
[----:B-1----:R-:W-:Y:S01]  /*6c20*/  IMAD.MOV.U32 R49, RZ, RZ, R12 ;  /* 0x000000ffff317224 */ /* 0x002fe200078e000c */
[----:B------:R-:W-:Y:S02]  /*6c30*/  MOV R11, R13 ;  /* 0x0000000d000b7202 */ /* 0x000fe40000000f00 */
[----:B------:R-:W-:Y:S01]  /*6c40*/  LOP3.LUT R13, R48, 0xff00, R51, 0xf8, !PT ;  /* 0x0000ff00300d7812 */ /* 0x000fe200078ef833 */
[----:B------:R-:W-:Y:S01]  /*6c50*/  IMAD.U32 R48, R56, 0x10000, RZ ;  /* 0x0001000038307824 */ /* 0x000fe200078e00ff */
[----:B------:R-:W-:Y:S01]  /*6c60*/  LOP3.LUT R50, R50, 0xff00, R55, 0xf8, !PT ;  /* 0x0000ff0032327812 */ /* 0x000fe200078ef837 */
[----:B------:R-:W-:Y:S01]  /*6c70*/  IMAD.U32 R55, R54, 0x10000, RZ ;  /* 0x0001000036377824 */ /* 0x000fe200078e00ff */
[----:B------:R-:W-:-:S02]  /*6c80*/  F2FP.F16.E4M3.UNPACK_B R51, R79.H1 ;  /* 0x0000004fff33723e */ /* 0x000fc400030006ff */
[-C--:B------:R-:W-:Y:S02]  /*6c90*/  F2FP.F16.E4M3.UNPACK_B R12, R11.reuse ;  /* 0x0000000bff0c723e */ /* 0x080fe400020006ff */
[----:B------:R-:W-:Y:S01]  /*6ca0*/  LOP3.LUT R13, R13, 0xff0000, R48, 0xf8, !PT ;  /* 0x00ff00000d0d7812 */ /* 0x000fe200078ef830 */
[--C-:B------:R-:W-:Y:S01]  /*6cb0*/  HADD2.F32 R59, -RZ, R51.reuse.H0_H0 ;  /* 0x20000033ff3b7230 */ /* 0x100fe20000004100 */
[----:B------:R-:W-:Y:S01]  /*6cc0*/  LOP3.LUT R48, R50, 0xff0000, R55, 0xf8, !PT ;  /* 0x00ff000032307812 */ /* 0x000fe200078ef837 */
[--C-:B------:R-:W-:Y:S01]  /*6cd0*/  HADD2.F32 R50, -RZ, R12.reuse.H1_H1 ;  /* 0x3000000cff327230 */ /* 0x100fe20000004100 */
[----:B------:R-:W-:Y:S01]  /*6ce0*/  F2FP.F16.E4M3.UNPACK_B R55, R78.H1 ;  /* 0x0000004eff37723e */ /* 0x000fe200030006ff */
[----:B------:R-:W-:Y:S01]  /*6cf0*/  HADD2.F32 R12, -RZ, R12.H0_H0 ;  /* 0x2000000cff0c7230 */ /* 0x000fe20000004100 */
[----:B------:R-:W-:Y:S01]  /*6d00*/  F2FP.F16.E4M3.UNPACK_B R11, R11.H1 ;  /* 0x0000000bff0b723e */ /* 0x000fe200030006ff */
[----:B------:R-:W-:Y:S02]  /*6d10*/  HADD2.F32 R56, -RZ, R51.H1_H1 ;  /* 0x30000033ff387230 */ /* 0x000fe40000004100 */
[----:B------:R-:W-:Y:S01]  /*6d20*/  FMUL.FTZ R61, R50, R59 ;  /* 0x0000003b323d7220 */ /* 0x000fe20000410000 */
[----:B------:R-:W-:-:S02]  /*6d30*/  HADD2.F32 R57, -RZ, R55.H0_H0 ;  /* 0x20000037ff397230 */ /* 0x000fc40000004100 */
[C---:B------:R-:W-:Y:S01]  /*6d40*/  FMUL.FTZ R59, R12.reuse, R59 ;  /* 0x0000003b0c3b7220 */ /* 0x040fe20000410000 */
[--C-:B------:R-:W-:Y:S01]  /*6d50*/  HADD2.F32 R54, -RZ, R11.reuse.H1_H1 ;  /* 0x3000000bff367230 */ /* 0x100fe20000004100 */
[----:B------:R-:W-:Y:S01]  /*6d60*/  F2FP.F16.E4M3.UNPACK_B R79, R79 ;  /* 0x0000004fff4f723e */ /* 0x000fe200020006ff */
[----:B------:R-:W-:Y:S02]  /*6d70*/  HADD2.F32 R51, -RZ, R11.H0_H0 ;  /* 0x2000000bff337230 */ /* 0x000fe40000004100 */
[-C--:B------:R-:W-:Y:S01]  /*6d80*/  FFMA.FTZ R11, R12, R57.reuse, -R61 ;  /* 0x000000390c0b7223 */ /* 0x080fe2000001083d */
[----:B------:R-:W-:Y:S02]  /*6d90*/  HADD2.F32 R55, -RZ, R55.H1_H1 ;  /* 0x30000037ff377230 */ /* 0x000fe40000004100 */
[----:B------:R-:W-:Y:S01]  /*6da0*/  FFMA.FTZ R12, R50, R57, R59 ;  /* 0x00000039320c7223 */ /* 0x000fe2000001003b */
[CC--:B------:R-:W-:Y:S01]  /*6db0*/  FMUL.FTZ R58, R54.reuse, R56.reuse ;  /* 0x00000038363a7220 */ /* 0x0c0fe20000410000 */
[C---:B------:R-:W-:Y:S01]  /*6dc0*/  FMUL.FTZ R61, R51.reuse, R56 ;  /* 0x00000038333d7220 */ /* 0x040fe20000410000 */
[-C--:B------:R-:W-:Y:S01]  /*6dd0*/  F2FP.F16.E4M3.UNPACK_B R50, R49.reuse.H1 ;  /* 0x00000031ff32723e */ /* 0x080fe200030006ff */
[----:B------:R-:W-:Y:S01]  /*6de0*/  HADD2.F32 R56, -RZ, R79.H1_H1 ;  /* 0x3000004fff387230 */ /* 0x000fe20000004100 */
[----:B------:R-:W-:Y:S01]  /*6df0*/  F2FP.F16.E4M3.UNPACK_B R49, R49 ;  /* 0x00000031ff31723e */ /* 0x000fe200020006ff */
[-C--:B------:R-:W-:Y:S01]  /*6e00*/  FFMA.FTZ R60, R51, R55.reuse, -R58 ;  /* 0x00000037333c7223 */ /* 0x080fe2000001083a */
[----:B------:R-:W-:Y:S01]  /*6e10*/  FFMA.FTZ R61, R54, R55, R61 ;  /* 0x00000037363d7223 */ /* 0x000fe2000001003d */
[----:B------:R-:W-:Y:S01]  /*6e20*/  F2FP.F16.E4M3.UNPACK_B R78, R78 ;  /* 0x0000004eff4e723e */ /* 0x000fe200020006ff */
[--C-:B------:R-:W-:Y:S01]  /*6e30*/  HADD2.F32 R54, -RZ, R50.reuse.H0_H0 ;  /* 0x20000032ff367230 */ /* 0x100fe20000004100 */
[----:B------:R-:W-:Y:S01]  /*6e40*/  F2FP.F16.E4M3.UNPACK_B R62, R48.H1 ;  /* 0x00000030ff3e723e */ /* 0x000fe200030006ff */
[----:B------:R-:W-:-:S02]  /*6e50*/  HADD2.F32 R55, -RZ, R50.H1_H1 ;  /* 0x30000032ff377230 */ /* 0x000fc40000004100 */
[----:B------:R-:W-:Y:S02]  /*6e60*/  HADD2.F32 R79, -RZ, R79.H0_H0 ;  /* 0x2000004fff4f7230 */ /* 0x000fe40000004100 */
[-C--:B------:R-:W-:Y:S01]  /*6e70*/  FMUL.FTZ R58, R54, R56.reuse ;  /* 0x00000038363a7220 */ /* 0x080fe20000410000 */
[--C-:B------:R-:W-:Y:S02]  /*6e80*/  HADD2.F32 R51, -RZ, R49.reuse.H1_H1 ;  /* 0x30000031ff337230 */ /* 0x100fe40000004100 */
[----:B------:R-:W-:Y:S01]  /*6e90*/  FMUL.FTZ R59, R55, R56 ;  /* 0x00000038373b7220 */ /* 0x000fe20000410000 */
[----:B------:R-:W-:Y:S02]  /*6ea0*/  HADD2.F32 R50, -RZ, R49.H0_H0 ;  /* 0x20000031ff327230 */ /* 0x000fe40000004100 */
[--C-:B------:R-:W-:Y:S02]  /*6eb0*/  HADD2.F32 R49, -RZ, R78.reuse.H1_H1 ;  /* 0x3000004eff317230 */ /* 0x100fe40000004100 */
[----:B------:R-:W-:Y:S01]  /*6ec0*/  FMUL.FTZ R57, R51, R79 ;  /* 0x0000004f33397220 */ /* 0x000fe20000410000 */
[----:B------:R-:W-:-:S02]  /*6ed0*/  HADD2.F32 R78, -RZ, R78.H0_H0 ;  /* 0x2000004eff4e7230 */ /* 0x000fc40000004100 */
[----:B------:R-:W-:Y:S01]  /*6ee0*/  FMUL.FTZ R56, R50, R79 ;  /* 0x0000004f32387220 */ /* 0x000fe20000410000 */
[--C-:B------:R-:W-:Y:S02]  /*6ef0*/  HADD2.F32 R64, -RZ, R62.reuse.H1_H1 ;  /* 0x3000003eff407230 */ /* 0x100fe40000004100 */
[-C--:B------:R-:W-:Y:S01]  /*6f00*/  FFMA.FTZ R54, R54, R49.reuse, -R59 ;  /* 0x0000003136367223 */ /* 0x080fe2000001083b */
[----:B------:R-:W-:Y:S01]  /*6f10*/  FFMA.FTZ R55, R55, R49, R58 ;  /* 0x0000003137377223 */ /* 0x000fe2000001003a */
[-C--:B------:R-:W-:Y:S01]  /*6f20*/  FFMA.FTZ R49, R50, R78.reuse, -R57 ;  /* 0x0000004e32317223 */ /* 0x080fe20000010839 */
[----:B------:R-:W-:Y:S01]  /*6f30*/  FFMA.FTZ R50, R51, R78, R56 ;  /* 0x0000004e33327223 */ /* 0x000fe20000010038 */
[----:B------:R-:W-:Y:S01]  /*6f40*/  F2FP.F16.E4M3.UNPACK_B R56, R15.H1 ;  /* 0x0000000fff38723e */ /* 0x000fe200030006ff */
[----:B------:R-:W-:Y:S01]  /*6f50*/  HADD2.F32 R62, -RZ, R62.H0_H0 ;  /* 0x2000003eff3e7230 */ /* 0x000fe20000004100 */
[----:B------:R-:W-:Y:S02]  /*6f60*/  F2FP.SATFINITE.E4M3.F32.PACK_AB_MERGE_C R51, R61, R60, RZ ;  /* 0x0000003c3d33723e */ /* 0x000fe400048070ff */
[----:B------:R-:W-:Y:S01]  /*6f70*/  F2FP.SATFINITE.E4M3.F32.PACK_AB_MERGE_C R54, R55, R54, RZ ;  /* 0x000000363736723e */ /* 0x000fe200048070ff */
[--C-:B------:R-:W-:Y:S01]  /*6f80*/  HADD2.F32 R57, -RZ, R56.reuse.H0_H0 ;  /* 0x20000038ff397230 */ /* 0x100fe20000004100 */
[----:B------:R-:W-:Y:S01]  /*6f90*/  F2FP.F16.E4M3.UNPACK_B R59, R13.H1 ;  /* 0x0000000dff3b723e */ /* 0x000fe200030006ff */
[----:B------:R-:W-:Y:S01]  /*6fa0*/  HADD2.F32 R56, -RZ, R56.H1_H1 ;  /* 0x30000038ff387230 */ /* 0x000fe20000004100 */
[----:B------:R-:W-:-:S02]  /*6fb0*/  F2FP.F16.E4M3.UNPACK_B R55, R14.H1 ;  /* 0x0000000eff37723e */ /* 0x000fc400030006ff */
[----:B------:R-:W-:Y:S01]  /*6fc0*/  F2FP.F16.E4M3.UNPACK_B R61, R48 ;  /* 0x00000030ff3d723e */ /* 0x000fe200020006ff */
[----:B------:R-:W-:Y:S01]  /*6fd0*/  HADD2.F32 R60, -RZ, R59.H1_H1 ;  /* 0x3000003bff3c7230 */ /* 0x000fe20000004100 */
[----:B------:R-:W-:Y:S01]  /*6fe0*/  F2FP.F16.E4M3.UNPACK_B R58, R13 ;  /* 0x0000000dff3a723e */ /* 0x000fe200020006ff */
[----:B------:R-:W-:Y:S02]  /*6ff0*/  HADD2.F32 R48, -RZ, R55.H1_H1 ;  /* 0x30000037ff307230 */ /* 0x000fe40000004100 */
[-C--:B------:R-:W-:Y:S01]  /*7000*/  FMUL.FTZ R66, R56, R64.reuse ;  /* 0x0000004038427220 */ /* 0x080fe20000410000 */
[----:B------:R-:W-:Y:S02]  /*7010*/  HADD2.F32 R63, -RZ, R61.H1_H1 ;  /* 0x3000003dff3f7230 */ /* 0x000fe40000004100 */
[C---:B------:R-:W-:Y:S01]  /*7020*/  FMUL.FTZ R65, R57.reuse, R64 ;  /* 0x0000004039417220 */ /* 0x040fe20000410000 */
[----:B------:R-:W-:Y:S02]  /*7030*/  HADD2.F32 R55, -RZ, R55.H0_H0 ;  /* 0x20000037ff377230 */ /* 0x000fe40000004100 */
[----:B------:R-:W-:Y:S01]  /*7040*/  FFMA.FTZ R13, R57, R60, -R66 ;  /* 0x0000003c390d7223 */ /* 0x000fe20000010842 */
[----:B------:R-:W-:-:S02]  /*7050*/  HADD2.F32 R57, -RZ, R58.H1_H1 ;  /* 0x3000003aff397230 */ /* 0x000fc40000004100 */
[C---:B------:R-:W-:Y:S01]  /*7060*/  FMUL.FTZ R64, R48.reuse, R63 ;  /* 0x0000003f30407220 */ /* 0x040fe20000410000 */
[----:B------:R-:W-:Y:S01]  /*7070*/  F2FP.F16.E4M3.UNPACK_B R15, R15 ;  /* 0x0000000fff0f723e */ /* 0x000fe200020006ff */
[C---:B------:R-:W-:Y:S01]  /*7080*/  FMUL.FTZ R63, R55.reuse, R63 ;  /* 0x0000003f373f7220 */ /* 0x040fe20000410000 */
[----:B------:R-:W-:Y:S01]  /*7090*/  F2FP.F16.E4M3.UNPACK_B R14, R14 ;  /* 0x0000000eff0e723e */ /* 0x000fe200020006ff */
[-C--:B------:R-:W-:Y:S01]  /*70a0*/  FFMA.FTZ R64, R55, R57.reuse, -R64 ;  /* 0x0000003937407223 */ /* 0x080fe20000010840 */
[----:B------:R-:W-:Y:S02]  /*70b0*/  HADD2.F32 R61, -RZ, R61.H0_H0 ;  /* 0x2000003dff3d7230 */ /* 0x000fe40000004100 */
[----:B------:R-:W-:Y:S01]  /*70c0*/  FFMA.FTZ R63, R48, R57, R63 ;  /* 0x00000039303f7223 */ /* 0x000fe2000001003f */
[--C-:B------:R-:W-:Y:S02]  /*70d0*/  HADD2.F32 R48, -RZ, R15.reuse.H0_H0 ;  /* 0x2000000fff307230 */ /* 0x100fe40000004100 */
[----:B------:R-:W-:Y:S01]  /*70e0*/  FFMA.FTZ R60, R56, R60, R65 ;  /* 0x0000003c383c7223 */ /* 0x000fe20000010041 */
[----:B------:R-:W-:-:S02]  /*70f0*/  HADD2.F32 R55, -RZ, R15.H1_H1 ;  /* 0x3000000fff377230 */ /* 0x000fc40000004100 */
[--C-:B------:R-:W-:Y:S01]  /*7100*/  HADD2.F32 R15, -RZ, R14.reuse.H0_H0 ;  /* 0x2000000eff0f7230 */ /* 0x100fe20000004100 */
[----:B------:R-:W-:Y:S01]  /*7110*/  F2FP.SATFINITE.E4M3.F32.PACK_AB_MERGE_C R63, R63, R64, RZ ;  /* 0x000000403f3f723e */ /* 0x000fe200048070ff */
[----:B------:R-:W-:Y:S02]  /*7120*/  HADD2.F32 R14, -RZ, R14.H1_H1 ;  /* 0x3000000eff0e7230 */ /* 0x000fe40000004100 */
[-C--:B------:R-:W-:Y:S01]  /*7130*/  FMUL.FTZ R57, R55, R62.reuse ;  /* 0x0000003e37397220 */ /* 0x080fe20000410000 */
[----:B------:R-:W-:Y:S02]  /*7140*/  HADD2.F32 R59, -RZ, R59.H0_H0 ;  /* 0x2000003bff3b7230 */ /* 0x000fe40000004100 */
[----:B------:R-:W-:Y:S01]  /*7150*/  FMUL.FTZ R62, R48, R62 ;  /* 0x0000003e303e7220 */ /* 0x000fe20000410000 */
[----:B------:R-:W-:Y:S02]  /*7160*/  HADD2.F32 R58, -RZ, R58.H0_H0 ;  /* 0x2000003aff3a7230 */ /* 0x000fe40000004100 */
[-C--:B------:R-:W-:Y:S01]  /*7170*/  FMUL.FTZ R56, R14, R61.reuse ;  /* 0x0000003d0e387220 */ /* 0x080fe20000410000 */
[----:B------:R-:W-:Y:S01]  /*7180*/  FMUL.FTZ R61, R15, R61 ;  /* 0x0000003d0f3d7220 */ /* 0x000fe20000410000 */
[-C--:B------:R-:W-:Y:S01]  /*7190*/  FFMA.FTZ R57, R48, R59.reuse, -R57 ;  /* 0x0000003b30397223 */ /* 0x080fe20000010839 */
[----:B------:R-:W-:Y:S01]  /*71a0*/  FFMA.FTZ R62, R55, R59, R62 ;  /* 0x0000003b373e7223 */ /* 0x000fe2000001003e */
[-C--:B------:R-:W-:Y:S01]  /*71b0*/  FFMA.FTZ R56, R15, R58.reuse, -R56 ;  /* 0x0000003a0f387223 */ /* 0x080fe20000010838 */
[----:B------:R-:W-:Y:S01]  /*71c0*/  FFMA.FTZ R61, R14, R58, R61 ;  /* 0x0000003a0e3d7223 */ /* 0x000fe2000001003d */
[----:B------:R-:W-:-:S02]  /*71d0*/  F2FP.SATFINITE.E4M3.F32.PACK_AB_MERGE_C R60, R60, R13, RZ ;  /* 0x0000000d3c3c723e */ /* 0x000fc400048070ff */
[----:B------:R-:W-:Y:S02]  /*71e0*/  F2FP.SATFINITE.E4M3.F32.PACK_AB_MERGE_C R13, R12, R11, R51 ;  /* 0x0000000b0c0d723e */ /* 0x000fe40004807033 */
[----:B------:R-:W-:Y:S02]  /*71f0*/  F2FP.SATFINITE.E4M3.F32.PACK_AB_MERGE_C R12, R50, R49, R54 ;  /* 0x00000031320c723e */ /* 0x000fe40004807036 */
[----:B------:R-:W-:Y:S02]  /*7200*/  F2FP.SATFINITE.E4M3.F32.PACK_AB_MERGE_C R14, R61, R56, R63 ;  /* 0x000000383d0e723e */ /* 0x000fe4000480703f */
[----:B------:R-:W-:-:S07]  /*7210*/  F2FP.SATFINITE.E4M3.F32.PACK_AB_MERGE_C R15, R62, R57, R60 ;  /* 0x000000393e0f723e */ /* 0x000fce000480703c */
.L_x_540:
[----:B------:R-:W-:Y:S05]  /*7220*/  BSYNC B2 ;  /* 0x0000000000027941 */ /* 0x000fea0003800000 */
.L_x_539:
[----:B-1----:R4:W-:Y:S02]  /*7230*/  ST.E.128 desc[UR36][R52.64], R12 ;  /* 0x0000000c34007985 */ /* 0x0029e4000c101d24 */
.L_x_538:
[----:B------:R-:W-:Y:S05]  /*7240*/  BSYNC B1 ;  /* 0x0000000000017941 */ /* 0x000fea0003800000 */
.L_x_537:
[----:B------:R-:W-:-:S13]  /*7250*/  LOP3.LUT P2, RZ, R125, 0x2, RZ, 0xc0, !PT ;  /* 0x000000027dff7812 */ /* 0x000fda000784c0ff */
[----:B------:R-:W-:Y:S05]  /*7260*/  @P2 BRA `(.L_x_536) ;  /* 0x0000005400882947 */ /* 0x000fea0003800000 */
[----:B----4-:R4:W1:Y:S01]  /*7270*/  LDS.128 R12, [R90+0x2f400] ;  /* 0x02f400005a0c7984 */ /* 0x0108620000000c00 */
[----:B--2---:R-:W-:Y:S01]  /*7280*/  IADD3 R48, P2, R18, R101, RZ ;  /* 0x0000006512307210 */ /* 0x004fe20007f5e0ff */
[----:B------:R-:W-:Y:S04]  /*7290*/  BSSY B1, `(.L_x_541) ;  /* 0x000006e000017945 */ /* 0x000fe80003800000 */
[----:B0-----:R-:W-:Y:S01]  /*72a0*/  IMAD.X R49, R102, 0x1, R217, P2 ;  /* 0x0000000166317824 */ /* 0x001fe200010e06d9 */
[----:B------:R-:W-:-:S13]  /*72b0*/  ISETP.GE.AND P2, PT, R218, R103, PT ;  /* 0x00000067da00720c */ /* 0x000fda0003f46270 */
[----:B----4-:R-:W-:Y:S05]  /*72c0*/  @P2 BRA `(.L_x_542) ;  /* 0x0000000400a82947 */ /* 0x010fea0003800000 */
[----:B------:R-:W-:Y:S02]  /*72d0*/  SHF.R.U32.HI R46, RZ, 0x8, R47 ;  /* 0x00000008ff2e7819 */ /* 0x000fe4000001162f */
[----:B------:R-:W-:Y:S02]  /*72e0*/  LOP3.LUT R11, R45, 0xff, RZ, 0xc0, !PT ;  /* 0x000000ff2d0b7812 */ /* 0x000fe400078ec0ff */
[--C-:B------:R-:W-:Y:S01]  /*72f0*/  SHF.R.U32.HI R44, RZ, 0x18, R45.reuse ;  /* 0x00000018ff2c7819 */ /* 0x100fe2000001162d */
[----:B------:R-:W-:Y:S01]  /*7300*/  IMAD.SHL.U32 R46, R46, 0x100, RZ ;  /* 0x000001002e2e7824 */ /* 0x000fe200078e00ff */
[--C-:B------:R-:W-:Y:S02]  /*7310*/  SHF.R.U32.HI R52, RZ, 0x8, R45.reuse ;  /* 0x00000008ff347819 */ /* 0x100fe4000001162d */
[----:B------:R-:W-:Y:S01]  /*7320*/  SHF.R.U32.HI R53, RZ, 0x10, R45 ;  /* 0x00000010ff357819 */ /* 0x000fe2000001162d */
[----:B-1----:R-:W-:Y:S01]  /*7330*/  IMAD.MOV.U32 R45, RZ, RZ, R12 ;  /* 0x000000ffff2d7224 */ /* 0x002fe200078e000c */
[----:B------:R-:W-:-:S02]  /*7340*/  SHF.R.U32.HI R50, RZ, 0x10, R47 ;  /* 0x00000010ff327819 */ /* 0x000fc4000001162f */
[----:B------:R-:W-:Y:S02]  /*7350*/  LOP3.LUT R51, R47, 0xff0000ff, RZ, 0xc0, !PT ;  /* 0xff0000ff2f337812 */ /* 0x000fe400078ec0ff */
[----:B------:R-:W-:Y:S01]  /*7360*/  PRMT R47, R44, 0x654, R11 ;  /* 0x000006542c2f7816 */ /* 0x000fe2000000000b */
[----:B------:R-:W-:Y:S01]  /*7370*/  IMAD.MOV.U32 R11, RZ, RZ, R13 ;  /* 0x000000ffff0b7224 */ /* 0x000fe200078e000d */
[----:B------:R-:W-:Y:S01]  /*7380*/  SHF.L.U32 R44, R52, 0x8, RZ ;  /* 0x00000008342c7819 */ /* 0x000fe200000006ff */
[----:B------:R-:W-:Y:S01]  /*7390*/  IMAD.U32 R13, R53, 0x10000, RZ ;  /* 0x00010000350d7824 */ /* 0x000fe200078e00ff */
[----:B------:R-:W-:Y:S02]  /*73a0*/  LOP3.LUT R51, R51, 0xff00, R46, 0xf8, !PT ;  /* 0x0000ff0033337812 */ /* 0x000fe400078ef82e */
[----:B------:R-:W-:Y:S02]  /*73b0*/  LOP3.LUT R44, R47, 0xff00, R44, 0xf8, !PT ;  /* 0x0000ff002f2c7812 */ /* 0x000fe400078ef82c */
[----:B------:R-:W-:-:S02]  /*73c0*/  SHF.L.U32 R46, R50, 0x10, RZ ;  /* 0x00000010322e7819 */ /* 0x000fc400000006ff */
[----:B------:R-:W-:Y:S02]  /*73d0*/  F2FP.F16.E4M3.UNPACK_B R47, R77.H1 ;  /* 0x0000004dff2f723e */ /* 0x000fe400030006ff */
        /* <DEDUP_REMOVED lines=50> */
[----:B------:R-:W-:-:S02]  /*7700*/  F2FP.F16.E4M3.UNPACK_B R57, R44 ;  /* 0x0000002cff39723e */ /* 0x000fc400020006ff */
[-C--:B------:R-:W-:Y:S01]  /*7710*/  F2FP.F16.E4M3.UNPACK_B R54, R13.reuse ;  /* 0x0000000dff36723e */ /* 0x080fe200020006ff */
[----:B------:R-:W-:Y:S01]  /*7720*/  HADD2.F32 R44, -RZ, R51.H1_H1 ;  /* 0x30000033ff2c7230 */ /* 0x000fe20000004100 */
[----:B------:R-:W-:Y:S01]  /*7730*/  F2FP.F16.E4M3.UNPACK_B R55, R13.H1 ;  /* 0x0000000dff37723e */ /* 0x000fe200030006ff */
[----:B------:R-:W-:Y:S02]  /*7740*/  HADD2.F32 R59, -RZ, R57.H1_H1 ;  /* 0x30000039ff3b7230 */ /* 0x000fe40000004100 */
[-C--:B------:R-:W-:Y:S01]  /*7750*/  FMUL.FTZ R62, R52, R60.reuse ;  /* 0x0000003c343e7220 */ /* 0x080fe20000410000 */
[----:B------:R-:W-:Y:S02]  /*7760*/  HADD2.F32 R51, -RZ, R51.H0_H0 ;  /* 0x20000033ff337230 */ /* 0x000fe40000004100 */
[----:B------:R-:W-:Y:S01]  /*7770*/  FMUL.FTZ R61, R53, R60 ;  /* 0x0000003c353d7220 */ /* 0x000fe20000410000 */
[----:B------:R-:W-:Y:S02]  /*7780*/  HADD2.F32 R13, -RZ, R54.H1_H1 ;  /* 0x30000036ff0d7230 */ /* 0x000fe40000004100 */
[----:B------:R-:W-:Y:S01]  /*7790*/  FMUL.FTZ R60, R44, R59 ;  /* 0x0000003b2c3c7220 */ /* 0x000fe20000410000 */
[----:B------:R-:W-:Y:S01]  /*77a0*/  F2FP.F16.E4M3.UNPACK_B R15, R15 ;  /* 0x0000000fff0f723e */ /* 0x000fe200020006ff */
[C---:B------:R-:W-:Y:S01]  /*77b0*/  FMUL.FTZ R59, R51.reuse, R59 ;  /* 0x0000003b333b7220 */ /* 0x040fe20000410000 */
[----:B------:R-:W-:Y:S01]  /*77c0*/  F2FP.F16.E4M3.UNPACK_B R14, R14 ;  /* 0x0000000eff0e723e */ /* 0x000fe200020006ff */
[----:B------:R-:W-:Y:S01]  /*77d0*/  FFMA.FTZ R60, R51, R13, -R60 ;  /* 0x0000000d333c7223 */ /* 0x000fe2000001083c */
[----:B------:R-:W-:-:S02]  /*77e0*/  HADD2.F32 R56, -RZ, R55.H1_H1 ;  /* 0x30000037ff387230 */ /* 0x000fc40000004100 */
[----:B------:R-:W-:Y:S01]  /*77f0*/  FFMA.FTZ R59, R44, R13, R59 ;  /* 0x0000000d2c3b7223 */ /* 0x000fe2000001003b */
[--C-:B------:R-:W-:Y:S02]  /*7800*/  HADD2.F32 R44, -RZ, R15.reuse.H0_H0 ;  /* 0x2000000fff2c7230 */ /* 0x100fe40000004100 */
[--C-:B------:R-:W-:Y:S02]  /*7810*/  HADD2.F32 R13, -RZ, R14.reuse.H0_H0 ;  /* 0x2000000eff0d7230 */ /* 0x100fe40000004100 */
[-C--:B------:R-:W-:Y:S01]  /*7820*/  FFMA.FTZ R61, R52, R56.reuse, R61 ;  /* 0x00000038343d7223 */ /* 0x080fe2000001003d */
[----:B------:R-:W-:Y:S02]  /*7830*/  HADD2.F32 R15, -RZ, R15.H1_H1 ;  /* 0x3000000fff0f7230 */ /* 0x000fe40000004100 */
[----:B------:R-:W-:Y:S01]  /*7840*/  FFMA.FTZ R62, R53, R56, -R62 ;  /* 0x00000038353e7223 */ /* 0x000fe2000001083e */
[----:B------:R-:W-:Y:S01]  /*7850*/  HADD2.F32 R14, -RZ, R14.H1_H1 ;  /* 0x3000000eff0e7230 */ /* 0x000fe20000004100 */
[----:B------:R-:W-:Y:S01]  /*7860*/  F2FP.SATFINITE.E4M3.F32.PACK_AB_MERGE_C R59, R59, R60, RZ ;  /* 0x0000003c3b3b723e */ /* 0x000fe200048070ff */
[----:B------:R-:W-:-:S02]  /*7870*/  HADD2.F32 R57, -RZ, R57.H0_H0 ;  /* 0x20000039ff397230 */ /* 0x000fc40000004100 */
        /* <DEDUP_REMOVED lines=15> */
.L_x_542:
[----:B------:R-:W-:Y:S05]  /*7970*/  BSYNC B1 ;  /* 0x0000000000017941 */ /* 0x000fea0003800000 */
.L_x_541:
[----:B-1----:R0:W-:Y:S01]  /*7980*/  ST.E.128 desc[UR36][R48.64], R12 ;  /* 0x0000000c30007985 */ /* 0x0021e2000c101d24 */
[----:B------:R-:W-:Y:S05]  /*7990*/  BRA `(.L_x_536) ;  /* 0x0000004c00bc7947 */ /* 0x000fea0003800000 */
.L_x_496:
[C---:B------:R-:W-:Y:S01]  /*79a0*/  ISETP.GE.AND P5, PT, R219.reuse, R99, PT ;  /* 0x00000063db00720c */ /* 0x040fe20003fa6270 */
[C---:B------:R-:W-:Y:S01]  /*79b0*/  VIADD R44, R219.reuse, 0x60 ;  /* 0x00000060db2c7836 */ /* 0x040fe20000000000 */
[----:B------:R-:W-:Y:S01]  /*79c0*/  P2R R49, PR, RZ, 0x1 ;  /* 0x00000001ff317803 */ /* 0x000fe20000000000 */
[C---:B------:R-:W-:Y:S01]  /*79d0*/  VIADD R48, R219.reuse, 0x20 ;  /* 0x00000020db307836 */ /* 0x040fe20000000000 */
[----:B------:R-:W-:Y:S01]  /*79e0*/  ISETP.GE.OR P5, PT, R16, R103, P5 ;  /* 0x000000671000720c */ /* 0x000fe20002fa6670 */
[----:B------:R-:W-:-:S12]  /*79f0*/  VIADD R50, R219, 0x40 ;  /* 0x00000040db327836 */ /* 0x000fd80000000000 */
[----:B------:R-:W0:Y:S08]  /*7a00*/  @!P5 LDC.64 R52, c[0x0][0x3e8] ;  /* 0x0000fa00ff34db82 */ /* 0x000e300000000a00 */
[----:B------:R-:W1:Y:S01]  /*7a10*/  @!P5 LDC.64 R54, c[0x0][0x400] ;  /* 0x00010000ff36db82 */ /* 0x000e620000000a00 */
[----:B0-----:R-:W-:-:S04]  /*7a20*/  @!P5 IADD3 R52, P2, P3, R84, R52, R12 ;  /* 0x000000345434d210 */ /* 0x001fc80007b5e00c */
[----:B------:R-:W-:Y:S02]  /*7a30*/  @!P5 IADD3.X R53, R37, R53, R81, P2, P3 ;  /* 0x000000352535d210 */ /* 0x000fe400017e6451 */
[----:B------:R-:W-:-:S04]  /*7a40*/  ISETP.GE.AND P2, PT, R44, R99, PT ;  /* 0x000000632c00720c */ /* 0x000fc80003f46270 */
[----:B------:R-:W-:-:S13]  /*7a50*/  ISETP.GE.OR P2, PT, R16, R103, P2 ;  /* 0x000000671000720c */ /* 0x000fda0001746670 */
[----:B------:R-:W0:Y:S01]  /*7a60*/  @!P2 LDC.64 R44, c[0x0][0x3f8] ;  /* 0x0000fe00ff2cab82 */ /* 0x000e220000000a00 */
[----:B------:R-:W-:Y:S02]  /*7a70*/  @!P2 IMAD.MOV.U32 R13, RZ, RZ, R81 ;  /* 0x000000ffff0da224 */ /* 0x000fe400078e0051 */
[----:B------:R-:W-:-:S05]  /*7a80*/  @!P2 IMAD.MOV.U32 R15, RZ, RZ, R11 ;  /* 0x000000ffff0fa224 */ /* 0x000fca00078e000b */
[----:B------:R-:W2:Y:S08]  /*7a90*/  @!P2 LDC.64 R76, c[0x0][0x3e8] ;  /* 0x0000fa00ff4cab82 */ /* 0x000eb00000000a00 */
[----:B------:R-:W3:Y:S01]  /*7aa0*/  @!P2 LDC.64 R78, c[0x0][0x400] ;  /* 0x00010000ff4eab82 */ /* 0x000ee20000000a00 */
[----:B0-----:R-:W-:-:S04]  /*7ab0*/  @!P2 IMAD.WIDE.U32 R46, R44, 0x60, R12 ;  /* 0x000000602c2ea825 */ /* 0x001fc800078e000c */
[----:B------:R-:W-:-:S04]  /*7ac0*/  @!P2 IMAD R45, R45, 0x60, RZ ;  /* 0x000000602d2da824 */ /* 0x000fc800078e02ff */
[----:B------:R-:W-:Y:S01]  /*7ad0*/  @!P2 IMAD.IADD R44, R47, 0x1, R45 ;  /* 0x000000012f2ca824 */ /* 0x000fe200078e022d */
[----:B--2---:R-:W-:-:S04]  /*7ae0*/  @!P2 IADD3 R76, P3, P4, R84, R76, R46 ;  /* 0x0000004c544ca210 */ /* 0x004fc80007c7e02e */
[----:B------:R-:W-:Y:S02]  /*7af0*/  @!P2 IADD3.X R77, R37, R77, R44, P3, P4 ;  /* 0x0000004d254da210 */ /* 0x000fe40001fe842c */
[----:B------:R-:W0:Y:S02]  /*7b00*/  @!P2 LDC.64 R44, c[0x0][0x408] ;  /* 0x00010200ff2cab82 */ /* 0x000e240000000a00 */
[----:B0-----:R-:W-:-:S04]  /*7b10*/  @!P2 IMAD.WIDE.U32 R46, R44, 0x60, R14 ;  /* 0x000000602c2ea825 */ /* 0x001fc800078e000e */
[----:B------:R-:W-:Y:S01]  /*7b20*/  @!P2 IMAD R45, R45, 0x60, RZ ;  /* 0x000000602d2da824 */ /* 0x000fe200078e02ff */
[----:B---3--:R-:W-:-:S04]  /*7b30*/  @!P2 IADD3 R78, P3, P4, R88, R78, R46 ;  /* 0x0000004e584ea210 */ /* 0x008fc80007c7e02e */
[----:B------:R-:W-:-:S04]  /*7b40*/  @!P2 IADD3 R45, R47, R45, RZ ;  /* 0x0000002d2f2da210 */ /* 0x000fc80007ffe0ff */
[----:B------:R-:W-:Y:S02]  /*7b50*/  @!P2 IADD3.X R79, R40, R79, R45, P3, P4 ;  /* 0x0000004f284fa210 */ /* 0x000fe40001fe842d */
[----:B-1----:R-:W-:-:S04]  /*7b60*/  @!P5 IADD3 R54, P3, P4, R88, R54, R14 ;  /* 0x000000365836d210 */ /* 0x002fc80007c7e00e */
[----:B------:R-:W-:Y:S02]  /*7b70*/  @!P5 IADD3.X R55, R40, R55, R11, P3, P4 ;  /* 0x000000372837d210 */ /* 0x000fe40001fe840b */
[----:B------:R-:W-:-:S04]  /*7b80*/  ISETP.GE.AND P4, PT, R48, R99, PT ;  /* 0x000000633000720c */ /* 0x000fc80003f86270 */
[----:B------:R-:W-:-:S13]  /*7b90*/  ISETP.GE.OR P4, PT, R16, R103, P4 ;  /* 0x000000671000720c */ /* 0x000fda0002786670 */
[----:B------:R-:W-:Y:S01]  /*7ba0*/  @!P4 IADD3 R47, P3, P6, R84, R12, R20 ;  /* 0x0000000c542fc210 */ /* 0x000fe20007e7e014 */
[----:B------:R-:W0:Y:S03]  /*7bb0*/  @!P4 LDC.64 R60, c[0x0][0x3e8] ;  /* 0x0000fa00ff3ccb82 */ /* 0x000e260000000a00 */
[----:B------:R-:W-:Y:S02]  /*7bc0*/  @!P4 IADD3.X R48, R37, R81, R8, P3, P6 ;  /* 0x000000512530c210 */ /* 0x000fe40001fec408 */
[----:B------:R-:W-:Y:S02]  /*7bd0*/  ISETP.GE.AND P3, PT, R50, R99, PT ;  /* 0x000000633200720c */ /* 0x000fe40003f66270 */
[----:B------:R-:W-:Y:S01]  /*7be0*/  CS2R R50, SRZ ;  /* 0x0000000000327805 */ /* 0x000fe2000001ff00 */
[----:B------:R-:W1:Y:S01]  /*7bf0*/  @!P4 LDC.64 R62, c[0x0][0x400] ;  /* 0x00010000ff3ecb82 */ /* 0x000e620000000a00 */
[----:B------:R-:W-:-:S13]  /*7c00*/  ISETP.GE.OR P3, PT, R16, R103, P3 ;  /* 0x000000671000720c */ /* 0x000fda0001f66670 */
[----:B------:R-:W-:-:S04]  /*7c10*/  @!P3 IADD3 R15, P0, P6, R84, R21, R12 ;  /* 0x00000015540fb210 */ /* 0x000fc80007e1e00c */
[----:B------:R-:W-:Y:S02]  /*7c20*/  @!P3 IADD3.X R46, R37, R9, R81, P0, P6 ;  /* 0x00000009252eb210 */ /* 0x000fe400007ec451 */
[----:B------:R-:W-:-:S04]  /*7c30*/  @!P4 IADD3 R13, P0, P6, R88, R14, R31 ;  /* 0x0000000e580dc210 */ /* 0x000fc80007e1e01f */
[----:B------:R-:W-:Y:S02]  /*7c40*/  @!P4 IADD3.X R12, R40, R11, R28, P0, P6 ;  /* 0x0000000b280cc210 */ /* 0x000fe400007ec41c */
[----:B------:R-:W-:-:S04]  /*7c50*/  @!P3 IADD3 R45, P0, P6, R88, R32, R14 ;  /* 0x00000020582db210 */ /* 0x000fc80007e1e00e */
[----:B------:R-:W-:Y:S02]  /*7c60*/  @!P3 IADD3.X R44, R40, R29, R11, P0, P6 ;  /* 0x0000001d282cb210 */ /* 0x000fe400007ec40b */
[----:B0-----:R-:W-:Y:S02]  /*7c70*/  @!P4 IADD3 R60, P6, R47, R60, RZ ;  /* 0x0000003c2f3cc210 */ /* 0x001fe40007fde0ff */
[----:B------:R-:W-:-:S03]  /*7c80*/  ISETP.NE.AND P0, PT, R49, RZ, PT ;  /* 0x000000ff3100720c */ /* 0x000fc60003f05270 */
[----:B------:R-:W-:Y:S01]  /*7c90*/  @!P4 IMAD.X R61, R48, 0x1, R61, P6 ;  /* 0x00000001303dc824 */ /* 0x000fe200030e063d */
[----:B-1----:R-:W-:Y:S02]  /*7ca0*/  @!P4 IADD3 R62, P6, R13, R62, RZ ;  /* 0x0000003e0d3ec210 */ /* 0x002fe40007fde0ff */
[----:B------:R-:W-:-:S03]  /*7cb0*/  CS2R R48, SRZ ;  /* 0x0000000000307805 */ /* 0x000fc6000001ff00 */
[----:B------:R-:W-:Y:S02]  /*7cc0*/  @!P4 IMAD.X R63, R12, 0x1, R63, P6 ;  /* 0x000000010c3fc824 */ /* 0x000fe400030e063f */
[----:B------:R-:W0:Y:S01]  /*7cd0*/  @!P3 LDC.64 R12, c[0x0][0x3e8] ;  /* 0x0000fa00ff0cbb82 */ /* 0x000e220000000a00 */
[----:B------:R1:W2:Y:S01]  /*7ce0*/  @!P5 LDG.E.128 R48, desc[UR36][R54.64] ;  /* 0x000000243630d981 */ /* 0x0002a2000c1e1d00 */
[----:B0-----:R-:W-:-:S06]  /*7cf0*/  @!P3 IADD3 R12, P6, R15, R12, RZ ;  /* 0x0000000c0f0cb210 */ /* 0x001fcc0007fde0ff */
[----:B------:R-:W0:Y:S01]  /*7d00*/  @!P3 LDC.64 R14, c[0x0][0x400] ;  /* 0x00010000ff0ebb82 */ /* 0x000e220000000a00 */
[----:B------:R-:W-:Y:S02]  /*7d10*/  @!P3 IADD3.X R13, R46, R13, RZ, P6, !PT ;  /* 0x0000000d2e0db210 */ /* 0x000fe400037fe4ff */
[----:B------:R-:W-:Y:S02]  /*7d20*/  CS2R R46, SRZ ;  /* 0x00000000002e7805 */ /* 0x000fe4000001ff00 */
[----:B-1----:R-:W-:Y:S02]  /*7d30*/  CS2R R54, SRZ ;  /* 0x0000000000367805 */ /* 0x002fe4000001ff00 */
[----:B------:R-:W-:Y:S02]  /*7d40*/  CS2R R58, SRZ ;  /* 0x00000000003a7805 */ /* 0x000fe4000001ff00 */
[----:B------:R-:W-:Y:S02]  /*7d50*/  CS2R R56, SRZ ;  /* 0x0000000000387805 */ /* 0x000fe4000001ff00 */
[----:B------:R-:W-:-:S02]  /*7d60*/  CS2R R66, SRZ ;  /* 0x0000000000427805 */ /* 0x000fc4000001ff00 */
[----:B------:R-:W-:Y:S02]  /*7d70*/  CS2R R64, SRZ ;  /* 0x0000000000407805 */ /* 0x000fe4000001ff00 */
[----:B------:R-:W-:Y:S02]  /*7d80*/  CS2R R70, SRZ ;  /* 0x0000000000467805 */ /* 0x000fe4000001ff00 */
[----:B------:R-:W-:Y:S02]  /*7d90*/  CS2R R68, SRZ ;  /* 0x0000000000447805 */ /* 0x000fe4000001ff00 */
[----:B------:R-:W-:Y:S01]  /*7da0*/  CS2R R74, SRZ ;  /* 0x00000000004a7805 */ /* 0x000fe2000001ff00 */
[----:B------:R1:W3:Y:S01]  /*7db0*/  @!P4 LDG.E.128 R56, desc[UR36][R62.64] ;  /* 0x000000243e38c981 */ /* 0x0002e2000c1e1d00 */
[----:B------:R-:W-:-:S03]  /*7dc0*/  CS2R R72, SRZ ;  /* 0x0000000000487805 */ /* 0x000fc6000001ff00 */
[----:B------:R-:W4:Y:S04]  /*7dd0*/  @!P2 LDG.E.128 R68, desc[UR36][R76.64] ;  /* 0x000000244c44a981 */ /* 0x000f28000c1e1d00 */
[----:B------:R-:W5:Y:S01]  /*7de0*/  @!P2 LDG.E.128 R72, desc[UR36][R78.64] ;  /* 0x000000244e48a981 */ /* 0x000f62000c1e1d00 */
[----:B0-----:R-:W-:-:S05]  /*7df0*/  @!P3 IADD3 R14, P6, R45, R14, RZ ;  /* 0x0000000e2d0eb210 */ /* 0x001fca0007fde0ff */
[----:B------:R-:W-:Y:S01]  /*7e00*/  @!P3 IMAD.X R15, R44, 0x1, R15, P6 ;  /* 0x000000012c0fb824 */ /* 0x000fe200030e060f */
[----:B------:R-:W-:Y:S02]  /*7e10*/  CS2R R44, SRZ ;  /* 0x00000000002c7805 */ /* 0x000fe4000001ff00 */
[----:B-1----:R-:W-:Y:S02]  /*7e20*/  CS2R R62, SRZ ;  /* 0x00000000003e7805 */ /* 0x002fe4000001ff00 */
[----:B------:R-:W5:Y:S04]  /*7e30*/  @!P3 LDG.E.128 R64, desc[UR36][R14.64] ;  /* 0x000000240e40b981 */ /* 0x000f68000c1e1d00 */
[----:B------:R0:W5:Y:S02]  /*7e40*/  @!P5 LDG.E.128 R44, desc[UR36][R52.64] ;  /* 0x00000024342cd981 */ /* 0x000164000c1e1d00 */
[----:B0-----:R-:W-:-:S06]  /*7e50*/  CS2R R52, SRZ ;  /* 0x0000000000347805 */ /* 0x001fcc000001ff00 */
[----:B------:R0:W5:Y:S02]  /*7e60*/  @!P4 LDG.E.128 R52, desc[UR36][R60.64] ;  /* 0x000000243c34c981 */ /* 0x000164000c1e1d00 */
[----:B0-----:R-:W-:-:S06]  /*7e70*/  CS2R R60, SRZ ;  /* 0x00000000003c7805 */ /* 0x001fcc000001ff00 */
[----:B------:R-:W5:Y:S01]  /*7e80*/  @!P3 LDG.E.128 R60, desc[UR36][R12.64] ;  /* 0x000000240c3cb981 */ /* 0x000f62000c1e1d00 */
[----:B------:R-:W-:-:S06]  /*7e90*/  UISETP.NE.AND UP0, UPT, UR60, 0x3, UPT ;  /* 0x000000033c00788c */ /* 0x000fcc000bf05270 */
[----:B------:R-:W-:Y:S02]  /*7ea0*/  PLOP3.LUT P5, PT, PT, PT, UP0, 0x80, 0x0 ;  /* 0x000000000000781c */ /* 0x000fe40003faf008 */
[----:B------:R-:W-:Y:S01]  /*7eb0*/  ISETP.GE.AND P2, PT, R16, R103, PT ;  /* 0x000000671000720c */ /* 0x000fe20003f46270 */
[----:B--2---:R-:W-:Y:S01]  /*7ec0*/  IMAD.MOV.U32 R120, RZ, RZ, R50 ;  /* 0x000000ffff787224 */ /* 0x004fe200078e0032 */
[----:B------:R-:W-:Y:S01]  /*7ed0*/  MOV R119, R48 ;  /* 0x0000003000777202 */ /* 0x000fe20000000f00 */
[----:B---3--:R-:W-:Y:S02]  /*7ee0*/  IMAD.MOV.U32 R116, RZ, RZ, R58 ;  /* 0x000000ffff747224 */ /* 0x008fe400078e003a */
[----:B------:R-:W-:Y:S02]  /*7ef0*/  IMAD.MOV.U32 R117, RZ, RZ, R56 ;  /* 0x000000ffff757224 */ /* 0x000fe400078e0038 */
[----:B----4-:R-:W-:Y:S01]  /*7f00*/  IMAD.MOV.U32 R103, RZ, RZ, R70 ;  /* 0x000000ffff677224 */ /* 0x010fe200078e0046 */
[----:B------:R-:W-:Y:S01]  /*7f10*/  MOV R104, R68 ;  /* 0x0000004400687202 */ /* 0x000fe20000000f00 */
[----:B-----5:R-:W-:-:S02]  /*7f20*/  IMAD.MOV.U32 R105, RZ, RZ, R74 ;  /* 0x000000ffff697224 */ /* 0x020fc400078e004a */
[----:B------:R-:W-:Y:S02]  /*7f30*/  IMAD.MOV.U32 R106, RZ, RZ, R72 ;  /* 0x000000ffff6a7224 */ /* 0x000fe400078e0048 */
[----:B------:R-:W-:Y:S02]  /*7f40*/  IMAD.MOV.U32 R111, RZ, RZ, R66 ;  /* 0x000000ffff6f7224 */ /* 0x000fe400078e0042 */
[----:B------:R-:W-:Y:S02]  /*7f50*/  IMAD.MOV.U32 R112, RZ, RZ, R64 ;  /* 0x000000ffff707224 */ /* 0x000fe400078e0040 */
[----:B------:R-:W-:Y:S02]  /*7f60*/  IMAD.MOV.U32 R121, RZ, RZ, R46 ;  /* 0x000000ffff797224 */ /* 0x000fe400078e002e */
[----:B------:R-:W-:Y:S02]  /*7f70*/  IMAD.MOV.U32 R118, RZ, RZ, R44 ;  /* 0x000000ffff767224 */ /* 0x000fe400078e002c */
[----:B------:R-:W-:-:S02]  /*7f80*/  IMAD.MOV.U32 R114, RZ, RZ, R54 ;  /* 0x000000ffff727224 */ /* 0x000fc400078e0036 */
[----:B------:R-:W-:Y:S01]  /*7f90*/  IMAD.MOV.U32 R115, RZ, RZ, R52 ;  /* 0x000000ffff737224 */ /* 0x000fe200078e0034 */
[----:B------:R-:W-:Y:S01]  /*7fa0*/  MOV R109, R62 ;  /* 0x0000003e006d7202 */ /* 0x000fe20000000f00 */
[----:B------:R-:W-:Y:S01]  /*7fb0*/  IMAD.MOV.U32 R110, RZ, RZ, R60 ;  /* 0x000000ffff6e7224 */ /* 0x000fe200078e003c */
[----:B------:R-:W-:Y:S06]  /*7fc0*/  @!P5 BRA `(.L_x_543) ;  /* 0x000000000004d947 */ /* 0x000fec0003800000 */
[----:B------:R-:W-:Y:S01]  /*7fd0*/  BPT.TRAP 0x1 ;  /* 0x000000040000795c */ /* 0x000fe20000300000 */
.L_x_543:
[----:B------:R-:W-:Y:S01]  /*7fe0*/  IMAD R81, R216, 0x8, R19 ;  /* 0x00000008d8517824 */ /* 0x000fe200078e0213 */
[----:B------:R-:W-:Y:S01]  /*7ff0*/  SHF.L.U32 R100, R221, 0x1f, RZ ;  /* 0x0000001fdd647819 */ /* 0x000fe200000006ff */
[----:B------:R-:W0:Y:S01]  /*8000*/  LDC R107, c[0x0][0x2f4] ;  /* 0x0000bd00ff6b7b82 */ /* 0x000e220000000800 */
[----:B------:R-:W-:Y:S02]  /*8010*/  BSSY B1, `(.L_x_544) ;  /* 0x0000003000017945 */ /* 0x000fe40003800000 */
[----:B------:R-:W1:Y:S02]  /*8020*/  SYNCS.PHASECHK.TRANS64.TRYWAIT P3, [R81+URZ+0x38890], R100 ;  /* 0x03889064510075a7 */ /* 0x000e64000806017f */
[----:B-1----:R-:W-:Y:S05]  /*8030*/  @!P3 BRA `(.L_x_545) ;  /* 0x000002340098b947 */ /* 0x002fea0003800000 */
.L_x_848:
[----:B------:R-:W-:Y:S05]  /*8040*/  BSYNC B1 ;  /* 0x0000000000017941 */ /* 0x000fea0003800000 */
.L_x_544:
[----:B------:R-:W-:Y:S01]  /*8050*/  UMOV UR4, 0xffffffff ;  /* 0xffffffff00047882 */ /* 0x000fe20000000000 */
[----:B0-----:R-:W-:Y:S02]  /*8060*/  IMAD.IADD R108, R107, 0x1, -R34 ;  /* 0x000000016b6c7824 */ /* 0x001fe400078e0a22 */
[----:B------:R-:W-:Y:S05]  /*8070*/  BRA.DIV UR4, `(.L_x_546) ;  /* 0x00000236049c7947 */ /* 0x000fea000b800000 */
[----:B------:R0:W2:Y:S04]  /*8080*/  SHFL.IDX PT, R113, R102, RZ, 0x181f ;  /* 0x00181fff66717589 */ /* 0x0000a800000e0000 */
[----:B------:R0:W3:Y:S02]  /*8090*/  SHFL.IDX PT, R11, R101, RZ, 0x181f ;  /* 0x00181fff650b7589 */ /* 0x0000e400000e0000 */
.L_x_852:
[----:B------:R-:W-:Y:S01]  /*80a0*/  ISETP.GE.OR P3, PT, R219, R99, P1 ;  /* 0x00000063db00720c */ /* 0x000fe20000f66670 */
[----:B------:R-:W-:-:S12]  /*80b0*/  BSSY B1, `(.L_x_547) ;  /* 0x0000103000017945 */ /* 0x000fd80003800000 */
[----:B------:R-:W-:Y:S05]  /*80c0*/  @P3 BRA `(.L_x_548) ;  /* 0x0000001000043947 */ /* 0x000fea0003800000 */
[----:B------:R-:W4:Y:S01]  /*80d0*/  LDL R14, [R1+0x2c] ;  /* 0x00002c00010e7983 */ /* 0x000f220000100800 */
[----:B------:R-:W-:Y:S01]  /*80e0*/  SEL R12, R34, R108, !P0 ;  /* 0x0000006c220c7207 */ /* 0x000fe20004000000 */
[C---:B------:R-:W-:Y:S01]  /*80f0*/  IMAD.SHL.U32 R76, R219.reuse, 0x80, RZ ;  /* 0x00000080db4c7824 */ /* 0x040fe200078e00ff */
[----:B------:R-:W-:Y:S01]  /*8100*/  SHF.L.U32 R15, R219, 0x7, RZ ;  /* 0x00000007db0f7819 */ /* 0x000fe200000006ff */
[----:B------:R-:W-:Y:S01]  /*8110*/  BSSY B2, `(.L_x_549) ;  /* 0x00000f5000027945 */ /* 0x000fe20003800000 */
[----:B------:R-:W-:Y:S02]  /*8120*/  SHF.R.S32.HI R13, RZ, 0x1f, R12 ;  /* 0x0000001fff0d7819 */ /* 0x000fe4000001140c */
[----:B------:R-:W-:Y:S02]  /*8130*/  LOP3.LUT R15, R15, 0x380, RZ, 0xc0, !PT ;  /* 0x000003800f0f7812 */ /* 0x000fe400078ec0ff */
[----:B------:R-:W-:Y:S02]  /*8140*/  LEA.HI R13, R13, R12, RZ, 0x5 ;  /* 0x0000000c0d0d7211 */ /* 0x000fe400078f28ff */
[----:B------:R-:W-:-:S02]  /*8150*/  LOP3.LUT R76, R76, 0x380, RZ, 0xc0, !PT ;  /* 0x000003804c4c7812 */ /* 0x000fc400078ec0ff */
[----:B------:R-:W-:Y:S02]  /*8160*/  LEA.HI.SX32 R122, R13, R42, 0x1b ;  /* 0x0000002a0d7a7211 */ /* 0x000fe400078fdaff */
[----:B------:R-:W-:Y:S02]  /*8170*/  SHF.R.U32.HI R15, RZ, 0x3, R15 ;  /* 0x00000003ff0f7819 */ /* 0x000fe4000001160f */
[----:B------:R-:W-:-:S04]  /*8180*/  SHF.R.S32.HI R12, RZ, 0x1f, R122 ;  /* 0x0000001fff0c7819 */ /* 0x000fc8000001147a */
[----:B------:R-:W-:Y:S01]  /*8190*/  LEA.HI R12, R12, R122, RZ, 0x3 ;  /* 0x0000007a0c0c7211 */ /* 0x000fe200078f18ff */
[----:B------:R-:W-:-:S04]  /*81a0*/  IMAD.SHL.U32 R122, R122, 0x10, RZ ;  /* 0x000000107a7a7824 */ /* 0x000fc800078e00ff */
[----:B------:R-:W-:Y:S01]  /*81b0*/  IMAD.SHL.U32 R12, R12, 0x800, RZ ;  /* 0x000008000c0c7824 */ /* 0x000fe200078e00ff */
[----:B------:R-:W-:-:S04]  /*81c0*/  LOP3.LUT R13, R76, 0x70, R122, 0xf8, !PT ;  /* 0x000000704c0d7812 */ /* 0x000fc800078ef87a */
[----:B------:R-:W-:Y:S02]  /*81d0*/  LOP3.LUT R13, R13, R15, RZ, 0x3c, !PT ;  /* 0x0000000f0d0d7212 */ /* 0x000fe400078e3cff */
[----:B------:R-:W-:-:S04]  /*81e0*/  LOP3.LUT R12, R12, 0xffffc000, RZ, 0xc0, !PT ;  /* 0xffffc0000c0c7812 */ /* 0x000fc800078ec0ff */
[----:B----4-:R-:W-:-:S05]  /*81f0*/  IADD3 R12, R13, R12, R14 ;  /* 0x0000000c0d0c7210 */ /* 0x010fca0007ffe00e */
[C---:B------:R-:W-:Y:S01]  /*8200*/  IMAD R76, R216.reuse, 0x8000, R12 ;  /* 0x00008000d84c7824 */ /* 0x040fe200078e020c */
[----:B------:R-:W-:-:S03]  /*8210*/  LEA R12, R216, R4, 0xf ;  /* 0x00000004d80c7211 */ /* 0x000fc600078e78ff */
[C---:B------:R-:W-:Y:S02]  /*8220*/  IMAD.IADD R76, R19.reuse, 0x1, R76 ;  /* 0x00000001134c7824 */ /* 0x040fe400078e024c */
[----:B------:R-:W-:-:S04]  /*8230*/  IMAD.IADD R12, R19, 0x1, R12 ;  /* 0x00000001130c7824 */ /* 0x000fc800078e020c */
[----:B------:R-:W4:Y:S04]  /*8240*/  LDS.128 R76, [R76+0x28400] ;  /* 0x028400004c4c7984 */ /* 0x000f280000000c00 */
[----:B------:R-:W0:Y:S01]  /*8250*/  LDS.128 R12, [R12+0x28400] ;  /* 0x028400000c0c7984 */ /* 0x000e220000000c00 */
[----:B------:R-:W-:Y:S05]  /*8260*/  @P2 BRA `(.L_x_550) ;  /* 0x0000000c007c2947 */ /* 0x000fea0003800000 */
[--C-:B------:R-:W-:Y:S02]  /*8270*/  SHF.R.U32.HI R50, RZ, 0x8, R45.reuse ;  /* 0x00000008ff327819 */ /* 0x100fe4000001162d */
[----:B------:R-:W-:Y:S02]  /*8280*/  SHF.R.U32.HI R126, RZ, 0x18, R45 ;  /* 0x00000018ff7e7819 */ /* 0x000fe4000001162d */
[----:B------:R-:W-:Y:S01]  /*8290*/  LOP3.LUT R46, R45, 0xff, RZ, 0xc0, !PT ;  /* 0x000000ff2d2e7812 */ /* 0x000fe200078ec0ff */
[----:B------:R-:W-:Y:S01]  /*82a0*/  IMAD.SHL.U32 R50, R50, 0x100, RZ ;  /* 0x0000010032327824 */ /* 0x000fe200078e00ff */
[--C-:B------:R-:W-:Y:S02]  /*82b0*/  SHF.R.U32.HI R125, RZ, 0x18, R47.reuse ;  /* 0x00000018ff7d7819 */ /* 0x100fe4000001162f */
[----:B------:R-:W-:Y:S02]  /*82c0*/  LOP3.LUT R124, R47, 0xff, RZ, 0xc0, !PT ;  /* 0x000000ff2f7c7812 */ /* 0x000fe400078ec0ff */
[----:B------:R-:W-:-:S02]  /*82d0*/  SHF.R.U32.HI R123, RZ, 0x8, R47 ;  /* 0x00000008ff7b7819 */ /* 0x000fc4000001162f */
[----:B------:R-:W-:Y:S02]  /*82e0*/  SHF.R.U32.HI R44, RZ, 0x10, R47 ;  /* 0x00000010ff2c7819 */ /* 0x000fe4000001162f */
[--C-:B------:R-:W-:Y:S01]  /*82f0*/  SHF.R.U32.HI R127, RZ, 0x18, R49.reuse ;  /* 0x00000018ff7f7819 */ /* 0x100fe20000011631 */
[----:B------:R-:W-:Y:S01]  /*8300*/  IMAD.SHL.U32 R123, R123, 0x100, RZ ;  /* 0x000001007b7b7824 */ /* 0x000fe200078e00ff */
[----:B------:R-:W-:Y:S01]  /*8310*/  LOP3.LUT R128, R49, 0xff, RZ, 0xc0, !PT ;  /* 0x000000ff31807812 */ /* 0x000fe200078ec0ff */
[----:B------:R-:W-:Y:S01]  /*8320*/  IMAD.U32 R44, R44, 0x10000, RZ ;  /* 0x000100002c2c7824 */ /* 0x000fe200078e00ff */
[----:B------:R-:W-:Y:S02]  /*8330*/  SHF.R.U32.HI R47, RZ, 0x8, R49 ;  /* 0x00000008ff2f7819 */ /* 0x000fe40000011631 */
[----:B------:R-:W-:Y:S02]  /*8340*/  SHF.R.U32.HI R48, RZ, 0x10, R45 ;  /* 0x00000010ff307819 */ /* 0x000fe4000001162d */
[----:B------:R-:W-:-:S02]  /*8350*/  SHF.R.U32.HI R129, RZ, 0x10, R49 ;  /* 0x00000010ff817819 */ /* 0x000fc40000011631 */
[----:B------:R-:W-:Y:S01]  /*8360*/  PRMT R126, R126, 0x654, R46 ;  /* 0x000006547e7e7816 */ /* 0x000fe2000000002e */
[----:B------:R-:W-:Y:S01]  /*8370*/  IMAD.U32 R48, R48, 0x10000, RZ ;  /* 0x0001000030307824 */ /* 0x000fe200078e00ff */
[----:B------:R-:W-:Y:S01]  /*8380*/  PRMT R127, R127, 0x654, R128 ;  /* 0x000006547f7f7816 */ /* 0x000fe20000000080 */
[----:B------:R-:W-:Y:S01]  /*8390*/  IMAD.U32 R129, R129, 0x10000, RZ ;  /* 0x0001000081817824 */ /* 0x000fe200078e00ff */
[----:B------:R-:W-:Y:S02]  /*83a0*/  SHF.L.U32 R47, R47, 0x8, RZ ;  /* 0x000000082f2f7819 */ /* 0x000fe400000006ff */
[----:B------:R-:W-:Y:S02]  /*83b0*/  LOP3.LUT R50, R126, 0xff00, R50, 0xf8, !PT ;  /* 0x0000ff007e327812 */ /* 0x000fe400078ef832 */
[----:B------:R-:W-:Y:S02]  /*83c0*/  LOP3.LUT R47, R127, 0xff00, R47, 0xf8, !PT ;  /* 0x0000ff007f2f7812 */ /* 0x000fe400078ef82f */
[----:B------:R-:W-:-:S02]  /*83d0*/  SHF.R.U32.HI R49, RZ, 0x18, R51 ;  /* 0x00000018ff317819 */ /* 0x000fc40000011633 */
[----:B------:R-:W-:Y:S02]  /*83e0*/  LOP3.LUT R130, R51, 0xff, RZ, 0xc0, !PT ;  /* 0x000000ff33827812 */ /* 0x000fe400078ec0ff */
[--C-:B------:R-:W-:Y:S02]  /*83f0*/  SHF.R.U32.HI R45, RZ, 0x8, R51.reuse ;  /* 0x00000008ff2d7819 */ /* 0x100fe40000011633 */
[----:B------:R-:W-:Y:S02]  /*8400*/  SHF.R.U32.HI R46, RZ, 0x10, R51 ;  /* 0x00000010ff2e7819 */ /* 0x000fe40000011633 */
[----:B------:R-:W-:Y:S01]  /*8410*/  PRMT R51, R125, 0x654, R124 ;  /* 0x000006547d337816 */ /* 0x000fe2000000007c */
[----:B------:R-:W-:Y:S01]  /*8420*/  IMAD.SHL.U32 R45, R45, 0x100, RZ ;  /* 0x000001002d2d7824 */ /* 0x000fe200078e00ff */
[----:B------:R-:W-:Y:S02]  /*8430*/  LOP3.LUT R125, R50, 0xff0000, R48, 0xf8, !PT ;  /* 0x00ff0000327d7812 */ /* 0x000fe400078ef830 */
[----:B------:R-:W-:-:S02]  /*8440*/  LOP3.LUT R50, R47, 0xff0000, R129, 0xf8, !PT ;  /* 0x00ff00002f327812 */ /* 0x000fc400078ef881 */
[----:B------:R-:W-:Y:S02]  /*8450*/  LOP3.LUT R51, R51, 0xff00, R123, 0xf8, !PT ;  /* 0x0000ff0033337812 */ /* 0x000fe400078ef87b */
[----:B----4-:R-:W-:Y:S02]  /*8460*/  F2FP.F16.E4M3.UNPACK_B R123, R77 ;  /* 0x0000004dff7b723e */ /* 0x010fe400020006ff */
[----:B------:R-:W-:Y:S02]  /*8470*/  F2FP.F16.E4M3.UNPACK_B R126, R50 ;  /* 0x00000032ff7e723e */ /* 0x000fe400020006ff */
[----:B0-----:R-:W-:Y:S01]  /*8480*/  F2FP.F16.E4M3.UNPACK_B R47, R13 ;  /* 0x0000000dff2f723e */ /* 0x001fe200020006ff */
[----:B------:R-:W-:Y:S01]  /*8490*/  HADD2.F32 R48, -RZ, R123.H0_H0 ;  /* 0x2000007bff307230 */ /* 0x000fe20000004100 */
[----:B------:R-:W-:Y:S01]  /*84a0*/  F2FP.F16.E4M3.UNPACK_B R127, R125 ;  /* 0x0000007dff7f723e */ /* 0x000fe200020006ff */
[----:B------:R-:W-:Y:S01]  /*84b0*/  HADD2.F32 R129, -RZ, R126.H0_H0 ;  /* 0x2000007eff817230 */ /* 0x000fe20000004100 */
[----:B------:R-:W-:Y:S01]  /*84c0*/  PRMT R49, R49, 0x654, R130 ;  /* 0x0000065431317816 */ /* 0x000fe20000000082 */
[----:B------:R-:W-:Y:S01]  /*84d0*/  HADD2.F32 R124, -RZ, R47.H0_H0 ;  /* 0x2000002fff7c7230 */ /* 0x000fe20000004100 */
[----:B------:R-:W-:Y:S01]  /*84e0*/  F2FP.F16.E4M3.UNPACK_B R77, R77.H1 ;  /* 0x0000004dff4d723e */ /* 0x000fe200030006ff */
[----:B------:R-:W-:-:S02]  /*84f0*/  HADD2.F32 R128, -RZ, R127.H0_H0 ;  /* 0x2000007fff807230 */ /* 0x000fc40000004100 */
[-C--:B------:R-:W-:Y:S01]  /*8500*/  FMUL.FTZ R130, R48, R129.reuse ;  /* 0x0000008130827220 */ /* 0x080fe20000410000 */
[----:B------:R-:W-:Y:S02]  /*8510*/  HADD2.F32 R126, -RZ, R126.H1_H1 ;  /* 0x3000007eff7e7230 */ /* 0x000fe40000004100 */
[C---:B------:R-:W-:Y:S01]  /*8520*/  FMUL.FTZ R129, R124.reuse, R129 ;  /* 0x000000817c817220 */ /* 0x040fe20000410000 */
[----:B------:R-:W-:Y:S02]  /*8530*/  HADD2.F32 R47, -RZ, R47.H1_H1 ;  /* 0x3000002fff2f7230 */ /* 0x000fe40000004100 */
[-C--:B------:R-:W-:Y:S01]  /*8540*/  FFMA.FTZ R124, R124, R128.reuse, -R130 ;  /* 0x000000807c7c7223 */ /* 0x080fe20000010882 */
[----:B------:R-:W-:Y:S02]  /*8550*/  HADD2.F32 R127, -RZ, R127.H1_H1 ;  /* 0x3000007fff7f7230 */ /* 0x000fe40000004100 */
[----:B------:R-:W-:Y:S01]  /*8560*/  FFMA.FTZ R48, R48, R128, R129 ;  /* 0x0000008030307223 */ /* 0x000fe20000010081 */
[----:B------:R-:W-:Y:S01]  /*8570*/  HADD2.F32 R128, -RZ, R123.H1_H1 ;  /* 0x3000007bff807230 */ /* 0x000fe20000004100 */
[----:B------:R-:W-:-:S02]  /*8580*/  F2FP.F16.E4M3.UNPACK_B R125, R125.H1 ;  /* 0x0000007dff7d723e */ /* 0x000fc400030006ff */
[----:B------:R-:W-:Y:S01]  /*8590*/  LOP3.LUT R49, R49, 0xff00, R45, 0xf8, !PT ;  /* 0x0000ff0031317812 */ /* 0x000fe200078ef82d */
[----:B------:R-:W-:Y:S02]  /*85a0*/  IMAD.MOV.U32 R45, RZ, RZ, R79 ;  /* 0x000000ffff2d7224 */ /* 0x000fe400078e004f */
[-C--:B------:R-:W-:Y:S01]  /*85b0*/  FMUL.FTZ R123, R128, R126.reuse ;  /* 0x0000007e807b7220 */ /* 0x080fe20000410000 */
[C---:B------:R-:W-:Y:S01]  /*85c0*/  FMUL.FTZ R126, R47.reuse, R126 ;  /* 0x0000007e2f7e7220 */ /* 0x040fe20000410000 */
[----:B------:R-:W-:Y:S01]  /*85d0*/  SHF.L.U32 R46, R46, 0x10, RZ ;  /* 0x000000102e2e7819 */ /* 0x000fe200000006ff */
[----:B------:R-:W-:Y:S02]  /*85e0*/  IMAD.MOV.U32 R79, RZ, RZ, R15 ;  /* 0x000000ffff4f7224 */ /* 0x000fe400078e000f */
[-C--:B------:R-:W-:Y:S01]  /*85f0*/  FFMA.FTZ R123, R47, R127.reuse, -R123 ;  /* 0x0000007f2f7b7223 */ /* 0x080fe2000001087b */
[----:B------:R-:W-:Y:S01]  /*8600*/  FFMA.FTZ R47, R128, R127, R126 ;  /* 0x0000007f802f7223 */ /* 0x000fe2000001007e */
[----:B------:R-:W-:Y:S01]  /*8610*/  F2FP.F16.E4M3.UNPACK_B R126, R50.H1 ;  /* 0x00000032ff7e723e */ /* 0x000fe200030006ff */
[----:B------:R-:W-:Y:S01]  /*8620*/  HADD2.F32 R128, -RZ, R125.H0_H0 ;  /* 0x2000007dff807230 */ /* 0x000fe20000004100 */
[----:B------:R-:W-:Y:S01]  /*8630*/  F2FP.F16.E4M3.UNPACK_B R127, R13.H1 ;  /* 0x0000000dff7f723e */ /* 0x000fe200030006ff */
[----:B------:R-:W-:Y:S01]  /*8640*/  HADD2.F32 R13, -RZ, R77.H0_H0 ;  /* 0x2000004dff0d7230 */ /* 0x000fe20000004100 */
[----:B------:R-:W-:Y:S01]  /*8650*/  LOP3.LUT R51, R51, 0xff0000, R44, 0xf8, !PT ;  /* 0x00ff000033337812 */ /* 0x000fe200078ef82c */
[----:B------:R-:W-:Y:S01]  /*8660*/  HADD2.F32 R129, -RZ, R126.H0_H0 ;  /* 0x2000007eff817230 */ /* 0x000fe20000004100 */
[----:B------:R-:W-:Y:S01]  /*8670*/  LOP3.LUT R44, R49, 0xff0000, R46, 0xf8, !PT ;  /* 0x00ff0000312c7812 */ /* 0x000fe200078ef82e */
[----:B------:R-:W-:Y:S01]  /*8680*/  HADD2.F32 R50, -RZ, R127.H0_H0 ;  /* 0x2000007fff327230 */ /* 0x000fe20000004100 */
[----:B------:R-:W-:Y:S01]  /*8690*/  F2FP.F16.E4M3.UNPACK_B R46, R45 ;  /* 0x0000002dff2e723e */ /* 0x000fe200020006ff */
[----:B------:R-:W-:-:S02]  /*86a0*/  HADD2.F32 R77, -RZ, R77.H1_H1 ;  /* 0x3000004dff4d7230 */ /* 0x000fc40000004100 */
[CC--:B------:R-:W-:Y:S01]  /*86b0*/  FMUL.FTZ R130, R13.reuse, R129.reuse ;  /* 0x000000810d827220 */ /* 0x0c0fe20000410000 */
[----:B------:R-:W-:Y:S02]  /*86c0*/  HADD2.F32 R126, -RZ, R126.H1_H1 ;  /* 0x3000007eff7e7230 */ /* 0x000fe40000004100 */
[C---:B------:R-:W-:Y:S01]  /*86d0*/  FMUL.FTZ R129, R50.reuse, R129 ;  /* 0x0000008132817220 */ /* 0x040fe20000410000 */
[----:B------:R-:W-:Y:S01]  /*86e0*/  F2FP.F16.E4M3.UNPACK_B R15, R79 ;  /* 0x0000004fff0f723e */ /* 0x000fe200020006ff */
[-C--:B------:R-:W-:Y:S01]  /*86f0*/  FFMA.FTZ R50, R50, R128.reuse, -R130 ;  /* 0x0000008032327223 */ /* 0x080fe20000010882 */
[----:B------:R-:W-:Y:S01]  /*8700*/  F2FP.F16.E4M3.UNPACK_B R45, R45.H1 ;  /* 0x0000002dff2d723e */ /* 0x000fe200030006ff */
[----:B------:R-:W-:Y:S01]  /*8710*/  FFMA.FTZ R13, R13, R128, R129 ;  /* 0x000000800d0d7223 */ /* 0x000fe20000010081 */
[----:B------:R-:W-:Y:S02]  /*8720*/  HADD2.F32 R128, -RZ, R127.H1_H1 ;  /* 0x3000007fff807230 */ /* 0x000fe40000004100 */
[----:B------:R-:W-:-:S02]  /*8730*/  HADD2.F32 R127, -RZ, R125.H1_H1 ;  /* 0x3000007dff7f7230 */ /* 0x000fc40000004100 */
[CC--:B------:R-:W-:Y:S01]  /*8740*/  FMUL.FTZ R125, R77.reuse, R126.reuse ;  /* 0x0000007e4d7d7220 */ /* 0x0c0fe20000410000 */
[--C-:B------:R-:W-:Y:S02]  /*8750*/  HADD2.F32 R130, -RZ, R15.reuse.H0_H0 ;  /* 0x2000000fff827230 */ /* 0x100fe40000004100 */
[C---:B------:R-:W-:Y:S01]  /*8760*/  FMUL.FTZ R126, R128.reuse, R126 ;  /* 0x0000007e807e7220 */ /* 0x040fe20000410000 */
[----:B------:R-:W-:Y:S02]  /*8770*/  HADD2.F32 R15, -RZ, R15.H1_H1 ;  /* 0x3000000fff0f7230 */ /* 0x000fe40000004100 */
[-C--:B------:R-:W-:Y:S01]  /*8780*/  FFMA.FTZ R125, R128, R127.reuse, -R125 ;  /* 0x0000007f807d7223 */ /* 0x080fe2000001087d */
[----:B------:R-:W-:Y:S02]  /*8790*/  HADD2.F32 R128, -RZ, R46.H0_H0 ;  /* 0x2000002eff807230 */ /* 0x000fe40000004100 */
[----:B------:R-:W-:Y:S01]  /*87a0*/  FFMA.FTZ R77, R77, R127, R126 ;  /* 0x0000007f4d4d7223 */ /* 0x000fe2000001007e */
[----:B------:R-:W-:-:S02]  /*87b0*/  F2FP.F16.E4M3.UNPACK_B R126, R44 ;  /* 0x0000002cff7e723e */ /* 0x000fc400020006ff */
[-C--:B------:R-:W-:Y:S02]  /*87c0*/  F2FP.F16.E4M3.UNPACK_B R127, R51.reuse ;  /* 0x00000033ff7f723e */ /* 0x080fe400020006ff */
[----:B------:R-:W-:Y:S01]  /*87d0*/  F2FP.F16.E4M3.UNPACK_B R44, R44.H1 ;  /* 0x0000002cff2c723e */ /* 0x000fe200030006ff */
[--C-:B------:R-:W-:Y:S01]  /*87e0*/  HADD2.F32 R49, -RZ, R126.reuse.H0_H0 ;  /* 0x2000007eff317230 */ /* 0x100fe20000004100 */
[----:B------:R-:W-:Y:S01]  /*87f0*/  F2FP.F16.E4M3.UNPACK_B R51, R51.H1 ;  /* 0x00000033ff33723e */ /* 0x000fe200030006ff */
[--C-:B------:R-:W-:Y:S01]  /*8800*/  HADD2.F32 R129, -RZ, R127.reuse.H0_H0 ;  /* 0x2000007fff817230 */ /* 0x100fe20000004100 */
[----:B------:R-:W-:Y:S01]  /*8810*/  F2FP.SATFINITE.E4M3.F32.PACK_AB_MERGE_C R50, R125, R50, RZ ;  /* 0x000000327d32723e */ /* 0x000fe200048070ff */
[----:B------:R-:W-:Y:S02]  /*8820*/  HADD2.F32 R126, -RZ, R126.H1_H1 ;  /* 0x3000007eff7e7230 */ /* 0x000fe40000004100 */
[-C--:B------:R-:W-:Y:S01]  /*8830*/  FMUL.FTZ R131, R128, R49.reuse ;  /* 0x0000003180837220 */ /* 0x080fe20000410000 */
[C---:B------:R-:W-:Y:S01]  /*8840*/  FMUL.FTZ R49, R130.reuse, R49 ;  /* 0x0000003182317220 */ /* 0x040fe20000410000 */
[----:B------:R-:W-:Y:S01]  /*8850*/  HADD2.F32 R127, -RZ, R127.H1_H1 ;  /* 0x3000007fff7f7230 */ /* 0x000fe20000004100 */
[----:B------:R-:W-:Y:S01]  /*8860*/  F2FP.SATFINITE.E4M3.F32.PACK_AB_MERGE_C R123, R123, R124, R50 ;  /* 0x0000007c7b7b723e */ /* 0x000fe20004807032 */
[-C--:B------:R-:W-:Y:S01]  /*8870*/  FFMA.FTZ R131, R130, R129.reuse, -R131 ;  /* 0x0000008182837223 */ /* 0x080fe20000010883 */
[----:B------:R-:W-:Y:S01]  /*8880*/  FFMA.FTZ R128, R128, R129, R49 ;  /* 0x0000008180807223 */ /* 0x000fe20000010031 */
[----:B------:R-:W-:Y:S01]  /*8890*/  HADD2.F32 R49, -RZ, R46.H1_H1 ;  /* 0x3000002eff317230 */ /* 0x000fe20000004100 */
[----:B------:R-:W-:Y:S01]  /*88a0*/  F2FP.F16.E4M3.UNPACK_B R50, R76.H1 ;  /* 0x0000004cff32723e */ /* 0x000fe200030006ff */
[--C-:B------:R-:W-:Y:S01]  /*88b0*/  HADD2.F32 R129, -RZ, R44.reuse.H0_H0 ;  /* 0x2000002cff817230 */ /* 0x100fe20000004100 */
[----:B------:R-:W-:Y:S01]  /*88c0*/  F2FP.SATFINITE.E4M3.F32.PACK_AB_MERGE_C R13, R77, R13, RZ ;  /* 0x0000000d4d0d723e */ /* 0x000fe200048070ff */
[----:B------:R-:W-:-:S02]  /*88d0*/  HADD2.F32 R44, -RZ, R44.H1_H1 ;  /* 0x3000002cff2c7230 */ /* 0x000fc40000004100 */
[----:B------:R-:W-:Y:S01]  /*88e0*/  FMUL.FTZ R46, R49, R126 ;  /* 0x0000007e312e7220 */ /* 0x000fe20000410000 */
[----:B------:R-:W-:Y:S02]  /*88f0*/  F2FP.F16.E4M3.UNPACK_B R77, R118.H1 ;  /* 0x00000076ff4d723e */ /* 0x000fe400030006ff */
[----:B------:R-:W-:Y:S01]  /*8900*/  F2FP.F16.E4M3.UNPACK_B R76, R76 ;  /* 0x0000004cff4c723e */ /* 0x000fe200020006ff */
[CC--:B------:R-:W-:Y:S01]  /*8910*/  FFMA.FTZ R46, R15.reuse, R127.reuse, -R46 ;  /* 0x0000007f0f2e7223 */ /* 0x0c0fe2000001082e */
[----:B------:R-:W-:Y:S01]  /*8920*/  FMUL.FTZ R15, R15, R126 ;  /* 0x0000007e0f0f7220 */ /* 0x000fe20000410000 */
[--C-:B------:R-:W-:Y:S01]  /*8930*/  HADD2.F32 R126, -RZ, R51.reuse.H0_H0 ;  /* 0x20000033ff7e7230 */ /* 0x100fe20000004100 */
[----:B------:R-:W-:Y:S01]  /*8940*/  F2FP.F16.E4M3.UNPACK_B R118, R118 ;  /* 0x00000076ff76723e */ /* 0x000fe200020006ff */
[----:B------:R-:W-:Y:S02]  /*8950*/  HADD2.F32 R51, -RZ, R51.H1_H1 ;  /* 0x30000033ff337230 */ /* 0x000fe40000004100 */
[----:B------:R-:W-:Y:S01]  /*8960*/  FFMA.FTZ R15, R49, R127, R15 ;  /* 0x0000007f310f7223 */ /* 0x000fe2000001000f */
[----:B------:R-:W-:Y:S01]  /*8970*/  F2FP.F16.E4M3.UNPACK_B R49, R79.H1 ;  /* 0x0000004fff31723e */ /* 0x000fe200030006ff */
[--C-:B------:R-:W-:Y:S01]  /*8980*/  HADD2.F32 R79, -RZ, R45.reuse.H0_H0 ;  /* 0x2000002dff4f7230 */ /* 0x100fe20000004100 */
[----:B------:R-:W-:Y:S01]  /*8990*/  F2FP.SATFINITE.E4M3.F32.PACK_AB_MERGE_C R47, R47, R48, R13 ;  /* 0x000000302f2f723e */ /* 0x000fe2000480700d */
[----:B------:R-:W-:Y:S01]  /*89a0*/  HADD2.F32 R45, -RZ, R45.H1_H1 ;  /* 0x3000002dff2d7230 */ /* 0x000fe20000004100 */
[----:B------:R-:W-:Y:S01]  /*89b0*/  MOV R13, R123 ;  /* 0x0000007b000d7202 */ /* 0x000fe20000000f00 */
[----:B------:R-:W-:-:S02]  /*89c0*/  HADD2.F32 R127, -RZ, R49.H0_H0 ;  /* 0x20000031ff7f7230 */ /* 0x000fc40000004100 */
[-C--:B------:R-:W-:Y:S01]  /*89d0*/  FMUL.FTZ R130, R79, R129.reuse ;  /* 0x000000814f827220 */ /* 0x080fe20000410000 */
[----:B------:R-:W-:Y:S02]  /*89e0*/  HADD2.F32 R49, -RZ, R49.H1_H1 ;  /* 0x30000031ff317230 */ /* 0x000fe40000004100 */
[--C-:B------:R-:W-:Y:S02]  /*89f0*/  HADD2.F32 R125, -RZ, R77.reuse.H0_H0 ;  /* 0x2000004dff7d7230 */ /* 0x100fe40000004100 */
[C---:B------:R-:W-:Y:S01]  /*8a00*/  FFMA.FTZ R130, R127.reuse, R126, -R130 ;  /* 0x0000007e7f827223 */ /* 0x040fe20000010882 */
[----:B------:R-:W-:Y:S01]  /*8a10*/  FMUL.FTZ R127, R127, R129 ;  /* 0x000000817f7f7220 */ /* 0x000fe20000410000 */
[----:B------:R-:W-:-:S03]  /*8a20*/  HADD2.F32 R77, -RZ, R77.H1_H1 ;  /* 0x3000004dff4d7230 */ /* 0x000fc60000004100 */
[----:B------:R-:W-:Y:S01]  /*8a30*/  FFMA.FTZ R127, R79, R126, R127 ;  /* 0x0000007e4f7f7223 */ /* 0x000fe2000001007f */
[-C--:B------:R-:W-:Y:S01]  /*8a40*/  FMUL.FTZ R79, R45, R44.reuse ;  /* 0x0000002c2d4f7220 */ /* 0x080fe20000410000 */
[----:B------:R-:W-:-:S03]  /*8a50*/  FMUL.FTZ R44, R49, R44 ;  /* 0x0000002c312c7220 */ /* 0x000fc60000410000 */
[-C--:B------:R-:W-:Y:S01]  /*8a60*/  FFMA.FTZ R79, R49, R51.reuse, -R79 ;  /* 0x00000033314f7223 */ /* 0x080fe2000001084f */
[----:B------:R-:W-:Y:S01]  /*8a70*/  FFMA.FTZ R45, R45, R51, R44 ;  /* 0x000000332d2d7223 */ /* 0x000fe2000001002c */
[-C--:B------:R-:W-:Y:S01]  /*8a80*/  F2FP.F16.E4M3.UNPACK_B R44, R119.reuse.H1 ;  /* 0x00000077ff2c723e */ /* 0x080fe200030006ff */
[--C-:B------:R-:W-:Y:S01]  /*8a90*/  HADD2.F32 R51, -RZ, R50.reuse.H0_H0 ;  /* 0x20000032ff337230 */ /* 0x100fe20000004100 */
[-C--:B------:R-:W-:Y:S01]  /*8aa0*/  F2FP.F16.E4M3.UNPACK_B R49, R12.reuse.H1 ;  /* 0x0000000cff31723e */ /* 0x080fe200030006ff */
[----:B------:R-:W-:Y:S01]  /*8ab0*/  HADD2.F32 R50, -RZ, R50.H1_H1 ;  /* 0x30000032ff327230 */ /* 0x000fe20000004100 */
[----:B------:R-:W-:Y:S01]  /*8ac0*/  F2FP.F16.E4M3.UNPACK_B R119, R119 ;  /* 0x00000077ff77723e */ /* 0x000fe200020006ff */
[--C-:B------:R-:W-:Y:S01]  /*8ad0*/  HADD2.F32 R129, -RZ, R44.reuse.H0_H0 ;  /* 0x2000002cff817230 */ /* 0x100fe20000004100 */
[----:B------:R-:W-:Y:S01]  /*8ae0*/  F2FP.F16.E4M3.UNPACK_B R12, R12 ;  /* 0x0000000cff0c723e */ /* 0x000fe200020006ff */
[----:B------:R-:W-:Y:S01]  /*8af0*/  HADD2.F32 R124, -RZ, R49.H0_H0 ;  /* 0x20000031ff7c7230 */ /* 0x000fe20000004100 */
[----:B------:R-:W-:Y:S01]  /*8b00*/  F2FP.SATFINITE.E4M3.F32.PACK_AB_MERGE_C R79, R79, R130, RZ ;  /* 0x000000824f4f723e */ /* 0x000fe200048070ff */
[----:B------:R-:W-:-:S02]  /*8b10*/  HADD2.F32 R44, -RZ, R44.H1_H1 ;  /* 0x3000002cff2c7230 */ /* 0x000fc40000004100 */
[-C--:B------:R-:W-:Y:S01]  /*8b20*/  FMUL.FTZ R126, R51, R129.reuse ;  /* 0x00000081337e7220 */ /* 0x080fe20000410000 */
[----:B------:R-:W-:Y:S02]  /*8b30*/  HADD2.F32 R49, -RZ, R49.H1_H1 ;  /* 0x30000031ff317230 */ /* 0x000fe40000004100 */
[C---:B------:R-:W-:Y:S01]  /*8b40*/  FMUL.FTZ R129, R124.reuse, R129 ;  /* 0x000000817c817220 */ /* 0x040fe20000410000 */
[----:B------:R-:W-:Y:S01]  /*8b50*/  F2FP.SATFINITE.E4M3.F32.PACK_AB_MERGE_C R45, R45, R127, RZ ;  /* 0x0000007f2d2d723e */ /* 0x000fe200048070ff */
[----:B------:R-:W-:Y:S01]  /*8b60*/  FFMA.FTZ R126, R124, R125, -R126 ;  /* 0x0000007d7c7e7223 */ /* 0x000fe2000001087e */
[----:B------:R-:W-:Y:S01]  /*8b70*/  F2FP.SATFINITE.E4M3.F32.PACK_AB_MERGE_C R46, R46, R131, R79 ;  /* 0x000000832e2e723e */ /* 0x000fe2000480704f */
[----:B------:R-:W-:Y:S01]  /*8b80*/  FFMA.FTZ R129, R51, R125, R129 ;  /* 0x0000007d33817223 */ /* 0x000fe20000010081 */
[CC--:B------:R-:W-:Y:S01]  /*8b90*/  FMUL.FTZ R51, R50.reuse, R44.reuse ;  /* 0x0000002c32337220 */ /* 0x0c0fe20000410000 */
[----:B------:R-:W-:Y:S01]  /*8ba0*/  FMUL.FTZ R44, R49, R44 ;  /* 0x0000002c312c7220 */ /* 0x000fe20000410000 */
[----:B------:R-:W-:Y:S01]  /*8bb0*/  HADD2.F32 R125, -RZ, R119.H0_H0 ;  /* 0x20000077ff7d7230 */ /* 0x000fe20000004100 */
[----:B------:R-:W-:Y:S01]  /*8bc0*/  F2FP.SATFINITE.E4M3.F32.PACK_AB_MERGE_C R45, R15, R128, R45 ;  /* 0x000000800f2d723e */ /* 0x000fe2000480702d */
[-C--:B------:R-:W-:Y:S01]  /*8bd0*/  FFMA.FTZ R49, R49, R77.reuse, -R51 ;  /* 0x0000004d31317223 */ /* 0x080fe20000010833 */
[----:B------:R-:W-:Y:S01]  /*8be0*/  FFMA.FTZ R44, R50, R77, R44 ;  /* 0x0000004d322c7223 */ /* 0x000fe2000001002c */
[----:B------:R-:W-:-:S02]  /*8bf0*/  HADD2.F32 R50, -RZ, R76.H0_H0 ;  /* 0x2000004cff327230 */ /* 0x000fc40000004100 */
[----:B------:R-:W-:Y:S01]  /*8c00*/  HADD2.F32 R77, -RZ, R12.H0_H0 ;  /* 0x2000000cff4d7230 */ /* 0x000fe20000004100 */
[----:B------:R-:W-:Y:S01]  /*8c10*/  F2FP.SATFINITE.E4M3.F32.PACK_AB_MERGE_C R49, R49, R126, RZ ;  /* 0x0000007e3131723e */ /* 0x000fe200048070ff */
[----:B------:R-:W-:Y:S02]  /*8c20*/  HADD2.F32 R51, -RZ, R118.H0_H0 ;  /* 0x20000076ff337230 */ /* 0x000fe40000004100 */
[-C--:B------:R-:W-:Y:S01]  /*8c30*/  FMUL.FTZ R124, R50, R125.reuse ;  /* 0x0000007d327c7220 */ /* 0x080fe20000410000 */
[----:B------:R-:W-:Y:S02]  /*8c40*/  HADD2.F32 R119, -RZ, R119.H1_H1 ;  /* 0x30000077ff777230 */ /* 0x000fe40000004100 */
[C---:B------:R-:W-:Y:S01]  /*8c50*/  FMUL.FTZ R125, R77.reuse, R125 ;  /* 0x0000007d4d7d7220 */ /* 0x040fe20000410000 */
[----:B------:R-:W-:Y:S02]  /*8c60*/  HADD2.F32 R76, -RZ, R76.H1_H1 ;  /* 0x3000004cff4c7230 */ /* 0x000fe40000004100 */
[----:B------:R-:W-:Y:S01]  /*8c70*/  FFMA.FTZ R124, R77, R51, -R124 ;  /* 0x000000334d7c7223 */ /* 0x000fe2000001087c */
[----:B------:R-:W-:-:S02]  /*8c80*/  HADD2.F32 R12, -RZ, R12.H1_H1 ;  /* 0x3000000cff0c7230 */ /* 0x000fc40000004100 */
[----:B------:R-:W-:Y:S01]  /*8c90*/  FFMA.FTZ R125, R50, R51, R125 ;  /* 0x00000033327d7223 */ /* 0x000fe2000001007d */
[----:B------:R-:W-:Y:S02]  /*8ca0*/  HADD2.F32 R118, -RZ, R118.H1_H1 ;  /* 0x30000076ff767230 */ /* 0x000fe40000004100 */
[-C--:B------:R-:W-:Y:S01]  /*8cb0*/  FMUL.FTZ R50, R76, R119.reuse ;  /* 0x000000774c327220 */ /* 0x080fe20000410000 */
[----:B------:R-:W-:Y:S01]  /*8cc0*/  F2FP.F16.E4M3.UNPACK_B R51, R78.H1 ;  /* 0x0000004eff33723e */ /* 0x000fe200030006ff */
[C---:B------:R-:W-:Y:S01]  /*8cd0*/  FMUL.FTZ R119, R12.reuse, R119 ;  /* 0x000000770c777220 */ /* 0x040fe20000410000 */
[-C--:B------:R-:W-:Y:S01]  /*8ce0*/  F2FP.F16.E4M3.UNPACK_B R77, R121.reuse.H1 ;  /* 0x00000079ff4d723e */ /* 0x080fe200030006ff */
[----:B------:R-:W-:Y:S01]  /*8cf0*/  FFMA.FTZ R50, R12, R118, -R50 ;  /* 0x000000760c327223 */ /* 0x000fe20000010832 */
[----:B------:R-:W-:Y:S01]  /*8d00*/  F2FP.F16.E4M3.UNPACK_B R78, R78 ;  /* 0x0000004eff4e723e */ /* 0x000fe200020006ff */
[----:B------:R-:W-:Y:S01]  /*8d10*/  FFMA.FTZ R12, R76, R118, R119 ;  /* 0x000000764c0c7223 */ /* 0x000fe20000010077 */
[----:B------:R-:W-:Y:S01]  /*8d20*/  HADD2.F32 R76, -RZ, R51.H0_H0 ;  /* 0x20000033ff4c7230 */ /* 0x000fe20000004100 */
[----:B------:R-:W-:Y:S01]  /*8d30*/  F2FP.F16.E4M3.UNPACK_B R121, R121 ;  /* 0x00000079ff79723e */ /* 0x000fe200020006ff */
[----:B------:R-:W-:Y:S01]  /*8d40*/  HADD2.F32 R119, -RZ, R77.H0_H0 ;  /* 0x2000004dff777230 */ /* 0x000fe20000004100 */
[----:B------:R-:W-:Y:S01]  /*8d50*/  F2FP.SATFINITE.E4M3.F32.PACK_AB_MERGE_C R124, R50, R124, R49 ;  /* 0x0000007c327c723e */ /* 0x000fe20004807031 */
[----:B------:R-:W-:Y:S01]  /*8d60*/  IMAD.MOV.U32 R49, RZ, RZ, R14 ;  /* 0x000000ffff317224 */ /* 0x000fe200078e000e */
[-C--:B------:R-:W-:Y:S01]  /*8d70*/  F2FP.F16.E4M3.UNPACK_B R14, R120.reuse.H1 ;  /* 0x00000078ff0e723e */ /* 0x080fe200030006ff */
[----:B------:R-:W-:Y:S01]  /*8d80*/  HADD2.F32 R51, -RZ, R51.H1_H1 ;  /* 0x30000033ff337230 */ /* 0x000fe20000004100 */
[----:B------:R-:W-:Y:S01]  /*8d90*/  F2FP.F16.E4M3.UNPACK_B R120, R120 ;  /* 0x00000078ff78723e */ /* 0x000fe200020006ff */
[----:B------:R-:W-:Y:S01]  /*8da0*/  HADD2.F32 R77, -RZ, R77.H1_H1 ;  /* 0x3000004dff4d7230 */ /* 0x000fe20000004100 */
[-C--:B------:R-:W-:Y:S01]  /*8db0*/  F2FP.F16.E4M3.UNPACK_B R50, R49.reuse.H1 ;  /* 0x00000031ff32723e */ /* 0x080fe200030006ff */
[--C-:B------:R-:W-:Y:S01]  /*8dc0*/  HADD2.F32 R130, -RZ, R14.reuse.H0_H0 ;  /* 0x2000000eff827230 */ /* 0x100fe20000004100 */
[----:B------:R-:W-:Y:S01]  /*8dd0*/  F2FP.F16.E4M3.UNPACK_B R49, R49 ;  /* 0x00000031ff31723e */ /* 0x000fe200020006ff */
[----:B------:R-:W-:Y:S01]  /*8de0*/  HADD2.F32 R14, -RZ, R14.H1_H1 ;  /* 0x3000000eff0e7230 */ /* 0x000fe20000004100 */
[----:B------:R-:W-:Y:S01]  /*8df0*/  F2FP.SATFINITE.E4M3.F32.PACK_AB_MERGE_C R44, R44, R129, RZ ;  /* 0x000000812c2c723e */ /* 0x000fe200048070ff */
[----:B------:R-:W-:-:S02]  /*8e00*/  HADD2.F32 R118, -RZ, R50.H0_H0 ;  /* 0x20000032ff767230 */ /* 0x000fc40000004100 */
[-C--:B------:R-:W-:Y:S01]  /*8e10*/  FMUL.FTZ R126, R76, R130.reuse ;  /* 0x000000824c7e7220 */ /* 0x080fe20000410000 */
[----:B------:R-:W-:Y:S01]  /*8e20*/  HADD2.F32 R50, -RZ, R50.H1_H1 ;  /* 0x30000032ff327230 */ /* 0x000fe20000004100 */
[----:B------:R-:W-:Y:S01]  /*8e30*/  F2FP.SATFINITE.E4M3.F32.PACK_AB_MERGE_C R44, R12, R125, R44 ;  /* 0x0000007d0c2c723e */ /* 0x000fe2000480702c */
[----:B------:R-:W-:Y:S02]  /*8e40*/  IMAD.MOV.U32 R12, RZ, RZ, R124 ;  /* 0x000000ffff0c7224 */ /* 0x000fe400078e007c */
[C---:B------:R-:W-:Y:S01]  /*8e50*/  FMUL.FTZ R130, R118.reuse, R130 ;  /* 0x0000008276827220 */ /* 0x040fe20000410000 */
[-C--:B------:R-:W-:Y:S01]  /*8e60*/  FFMA.FTZ R126, R118, R119.reuse, -R126 ;  /* 0x00000077767e7223 */ /* 0x080fe2000001087e */
[----:B------:R-:W-:Y:S02]  /*8e70*/  IMAD.MOV.U32 R15, RZ, RZ, R46 ;  /* 0x000000ffff0f7224 */ /* 0x000fe400078e002e */
[----:B------:R-:W-:Y:S01]  /*8e80*/  FFMA.FTZ R130, R76, R119, R130 ;  /* 0x000000774c827223 */ /* 0x000fe20000010082 */
[-C--:B------:R-:W-:Y:S01]  /*8e90*/  FMUL.FTZ R76, R51, R14.reuse ;  /* 0x0000000e334c7220 */ /* 0x080fe20000410000 */
[----:B------:R-:W-:Y:S01]  /*8ea0*/  FMUL.FTZ R14, R50, R14 ;  /* 0x0000000e320e7220 */ /* 0x000fe20000410000 */
[----:B------:R-:W-:-:S02]  /*8eb0*/  HADD2.F32 R119, -RZ, R120.H0_H0 ;  /* 0x20000078ff777230 */ /* 0x000fc40000004100 */
[-C--:B------:R-:W-:Y:S01]  /*8ec0*/  FFMA.FTZ R50, R50, R77.reuse, -R76 ;  /* 0x0000004d32327223 */ /* 0x080fe2000001084c */
[----:B------:R-:W-:Y:S01]  /*8ed0*/  FFMA.FTZ R14, R51, R77, R14 ;  /* 0x0000004d330e7223 */ /* 0x000fe2000001000e */
[----:B------:R-:W-:Y:S02]  /*8ee0*/  HADD2.F32 R51, -RZ, R78.H0_H0 ;  /* 0x2000004eff337230 */ /* 0x000fe40000004100 */
[----:B------:R-:W-:Y:S01]  /*8ef0*/  HADD2.F32 R77, -RZ, R49.H0_H0 ;  /* 0x20000031ff4d7230 */ /* 0x000fe20000004100 */
[----:B------:R-:W-:Y:S01]  /*8f00*/  F2FP.SATFINITE.E4M3.F32.PACK_AB_MERGE_C R50, R50, R126, RZ ;  /* 0x0000007e3232723e */ /* 0x000fe200048070ff */
[----:B------:R-:W-:Y:S02]  /*8f10*/  HADD2.F32 R76, -RZ, R121.H0_H0 ;  /* 0x20000079ff4c7230 */ /* 0x000fe40000004100 */
[-C--:B------:R-:W-:Y:S01]  /*8f20*/  FMUL.FTZ R118, R51, R119.reuse ;  /* 0x0000007733767220 */ /* 0x080fe20000410000 */
[----:B------:R-:W-:Y:S02]  /*8f30*/  HADD2.F32 R120, -RZ, R120.H1_H1 ;  /* 0x30000078ff787230 */ /* 0x000fe40000004100 */
[----:B------:R-:W-:Y:S01]  /*8f40*/  FMUL.FTZ R119, R77, R119 ;  /* 0x000000774d777220 */ /* 0x000fe20000410000 */
[----:B------:R-:W-:-:S02]  /*8f50*/  HADD2.F32 R78, -RZ, R78.H1_H1 ;  /* 0x3000004eff4e7230 */ /* 0x000fc40000004100 */
[-C--:B------:R-:W-:Y:S01]  /*8f60*/  FFMA.FTZ R118, R77, R76.reuse, -R118 ;  /* 0x0000004c4d767223 */ /* 0x080fe20000010876 */
[----:B------:R-:W-:Y:S02]  /*8f70*/  HADD2.F32 R49, -RZ, R49.H1_H1 ;  /* 0x30000031ff317230 */ /* 0x000fe40000004100 */
[----:B------:R-:W-:Y:S01]  /*8f80*/  FFMA.FTZ R119, R51, R76, R119 ;  /* 0x0000004c33777223 */ /* 0x000fe20000010077 */
[----:B------:R-:W-:Y:S02]  /*8f90*/  HADD2.F32 R121, -RZ, R121.H1_H1 ;  /* 0x30000079ff797230 */ /* 0x000fe40000004100 */
[----:B------:R-:W-:Y:S01]  /*8fa0*/  FMUL.FTZ R51, R78, R120 ;  /* 0x000000784e337220 */ /* 0x000fe20000410000 */
[----:B------:R-:W-:Y:S01]  /*8fb0*/  F2FP.SATFINITE.E4M3.F32.PACK_AB_MERGE_C R14, R14, R130, RZ ;  /* 0x000000820e0e723e */ /* 0x000fe200048070ff */
[C---:B------:R-:W-:Y:S01]  /*8fc0*/  FMUL.FTZ R120, R49.reuse, R120 ;  /* 0x0000007831787220 */ /* 0x040fe20000410000 */
[----:B------:R-:W-:Y:S02]  /*8fd0*/  IMAD.MOV.U32 R76, RZ, RZ, R44 ;  /* 0x000000ffff4c7224 */ /* 0x000fe400078e002c */
[----:B------:R-:W-:Y:S01]  /*8fe0*/  FFMA.FTZ R51, R49, R121, -R51 ;  /* 0x0000007931337223 */ /* 0x000fe20000010833 */
[----:B------:R-:W-:-:S02]  /*8ff0*/  IMAD.MOV.U32 R77, RZ, RZ, R47 ;  /* 0x000000ffff4d7224 */ /* 0x000fc400078e002f */
[----:B------:R-:W-:Y:S01]  /*9000*/  FFMA.FTZ R120, R78, R121, R120 ;  /* 0x000000794e787223 */ /* 0x000fe20000010078 */
[----:B------:R-:W-:Y:S01]  /*9010*/  IMAD.MOV.U32 R79, RZ, RZ, R45 ;  /* 0x000000ffff4f7224 */ /* 0x000fe200078e002d */
[----:B------:R-:W-:-:S03]  /*9020*/  F2FP.SATFINITE.E4M3.F32.PACK_AB_MERGE_C R50, R51, R118, R50 ;  /* 0x000000763332723e */ /* 0x000fc60004807032 */
[----:B------:R-:W-:Y:S02]  /*9030*/  F2FP.SATFINITE.E4M3.F32.PACK_AB_MERGE_C R119, R120, R119, R14 ;  /* 0x000000777877723e */ /* 0x000fe4000480700e */
[----:B------:R-:W-:Y:S02]  /*9040*/  IMAD.MOV.U32 R14, RZ, RZ, R50 ;  /* 0x000000ffff0e7224 */ /* 0x000fe400078e0032 */
[----:B------:R-:W-:-:S07]  /*9050*/  MOV R78, R119 ;  /* 0x00000077004e7202 */ /* 0x000fce0000000f00 */
.L_x_550:
[----:B------:R-:W-:Y:S05]  /*9060*/  BSYNC B2 ;  /* 0x0000000000027941 */ /* 0x000fea0003800000 */
.L_x_549:
[----:B------:R-:W-:-:S13]  /*9070*/  ISETP.GE.AND P3, PT, R122, R107, PT ;  /* 0x0000006b7a00720c */ /* 0x000fda0003f66270 */
[----:B---3--:R-:W-:-:S04]  /*9080*/  @!P3 IADD3 R44, P4, R11, R122, RZ ;  /* 0x0000007a0b2cb210 */ /* 0x008fc80007f9e0ff */
[----:B--2---:R-:W-:Y:S02]  /*9090*/  @!P3 LEA.HI.X.SX32 R45, R122, R113, 0x1, P4 ;  /* 0x000000717a2db211 */ /* 0x004fe400020f0eff */
[----:B------:R-:W-:-:S05]  /*90a0*/  IADD3 R46, P4, R39, R11, RZ ;  /* 0x0000000b272e7210 */ /* 0x000fca0007f9e0ff */
[----:B------:R-:W-:-:S05]  /*90b0*/  IMAD.X R47, R113, 0x1, R80, P4 ;  /* 0x00000001712f7824 */ /* 0x000fca00020e0650 */
[----:B0-----:R0:W-:Y:S04]  /*90c0*/  ST.E.128 desc[UR36][R46.64], R12 ;  /* 0x0000000c2e007985 */ /* 0x0011e8000c101d24 */
[----:B----4-:R0:W-:Y:S02]  /*90d0*/  @!P3 ST.E.128 desc[UR36][R44.64], R76 ;  /* 0x0000004c2c00b985 */ /* 0x0101e4000c101d24 */
.L_x_548:
[----:B------:R-:W-:Y:S05]  /*90e0*/  BSYNC B1 ;  /* 0x0000000000017941 */ /* 0x000fea0003800000 */
.L_x_547:
[----:B------:R-:W-:-:S03]  /*90f0*/  UMOV UR4, 0xffffffff ;  /* 0xffffffff00047882 */ /* 0x000fc60000000000 */
[----:B------:R-:W-:Y:S05]  /*9100*/  BRA.DIV UR4, `(.L_x_551) ;  /* 0x0000022604c47947 */ /* 0x000fea000b800000 */
[----:B------:R4:W0:Y:S04]  /*9110*/  SHFL.IDX PT, R51, R102, 0x1, 0x181f ;  /* 0x00381f0066337f89 */ /* 0x00082800000e0000 */
[----:B------:R4:W0:Y:S02]  /*9120*/  SHFL.IDX PT, R50, R101, 0x1, 0x181f ;  /* 0x00381f0065327f89 */ /* 0x00082400000e0000 */
.L_x_856:
[----:B---3--:R-:W-:Y:S01]  /*9130*/  VIADD R11, R219, 0x20 ;  /* 0x00000020db0b7836 */ /* 0x008fe20000000000 */
[----:B------:R-:W-:Y:S04]  /*9140*/  BSSY B1, `(.L_x_552) ;  /* 0x0000104000017945 */ /* 0x000fe80003800000 */
[----:B------:R-:W-:-:S13]  /*9150*/  ISETP.GE.OR P3, PT, R11, R99, P1 ;  /* 0x000000630b00720c */ /* 0x000fda0000f66670 */
[----:B------:R-:W-:Y:S05]  /*9160*/  @P3 BRA `(.L_x_553) ;  /* 0x0000001000043947 */ /* 0x000fea0003800000 */
[----:B0-----:R-:W3:Y:S01]  /*9170*/  LDL R14, [R1+0x28] ;  /* 0x00002800010e7983 */ /* 0x001ee20000100800 */
[----:B------:R-:W-:Y:S01]  /*9180*/  SEL R11, R34, R108, !P0 ;  /* 0x0000006c220b7207 */ /* 0x000fe20004000000 */
[C---:B------:R-:W-:Y:S01]  /*9190*/  VIADD R15, R219.reuse, 0x20 ;  /* 0x00000020db0f7836 */ /* 0x040fe20000000000 */
[----:B------:R-:W-:Y:S01]  /*91a0*/  BSSY B2, `(.L_x_554) ;  /* 0x00000f6000027945 */ /* 0x000fe20003800000 */
[----:B------:R-:W-:Y:S01]  /*91b0*/  VIADD R44, R219, 0x20 ;  /* 0x00000020db2c7836 */ /* 0x000fe20000000000 */
[----:B------:R-:W-:Y:S02]  /*91c0*/  SHF.R.S32.HI R12, RZ, 0x1f, R11 ;  /* 0x0000001fff0c7819 */ /* 0x000fe4000001140b */
[----:B------:R-:W-:Y:S01]  /*91d0*/  SHF.L.U32 R15, R15, 0x7, RZ ;  /* 0x000000070f0f7819 */ /* 0x000fe200000006ff */
[----:B------:R-:W-:Y:S01]  /*91e0*/  IMAD.SHL.U32 R44, R44, 0x80, RZ ;  /* 0x000000802c2c7824 */ /* 0x000fe200078e00ff */
[----:B------:R-:W-:Y:S02]  /*91f0*/  LEA.HI R11, R12, R11, RZ, 0x5 ;  /* 0x0000000b0c0b7211 */ /* 0x000fe400078f28ff */
[----:B------:R-:W-:-:S02]  /*9200*/  LOP3.LUT R15, R15, 0x380, RZ, 0xc0, !PT ;  /* 0x000003800f0f7812 */ /* 0x000fc400078ec0ff */
[----:B------:R-:W-:Y:S02]  /*9210*/  LEA.HI.SX32 R11, R11, R42, 0x1b ;  /* 0x0000002a0b0b7211 */ /* 0x000fe400078fdaff */
[----:B------:R-:W-:Y:S02]  /*9220*/  LOP3.LUT R44, R44, 0x380, RZ, 0xc0, !PT ;  /* 0x000003802c2c7812 */ /* 0x000fe400078ec0ff */
[----:B------:R-:W-:Y:S02]  /*9230*/  SHF.R.S32.HI R12, RZ, 0x1f, R11 ;  /* 0x0000001fff0c7819 */ /* 0x000fe4000001140b */
[----:B------:R-:W-:Y:S02]  /*9240*/  SHF.R.U32.HI R15, RZ, 0x3, R15 ;  /* 0x00000003ff0f7819 */ /* 0x000fe4000001160f */
[----:B------:R-:W-:Y:S01]  /*9250*/  LEA.HI R12, R12, R11, RZ, 0x3 ;  /* 0x0000000b0c0c7211 */ /* 0x000fe200078f18ff */
[----:B------:R-:W-:-:S04]  /*9260*/  IMAD.SHL.U32 R11, R11, 0x10, RZ ;  /* 0x000000100b0b7824 */ /* 0x000fc800078e00ff */
[----:B------:R-:W-:Y:S01]  /*9270*/  IMAD.SHL.U32 R13, R12, 0x800, RZ ;  /* 0x000008000c0d7824 */ /* 0x000fe200078e00ff */
[----:B------:R-:W-:-:S04]  /*9280*/  LOP3.LUT R12, R44, 0x70, R11, 0xf8, !PT ;  /* 0x000000702c0c7812 */ /* 0x000fc800078ef80b */
[----:B------:R-:W-:Y:S02]  /*9290*/  LOP3.LUT R12, R12, R15, RZ, 0x3c, !PT ;  /* 0x0000000f0c0c7212 */ /* 0x000fe400078e3cff */
[----:B------:R-:W-:-:S04]  /*92a0*/  LOP3.LUT R13, R13, 0xffffc000, RZ, 0xc0, !PT ;  /* 0xffffc0000d0d7812 */ /* 0x000fc800078ec0ff */
[----:B---3--:R-:W-:Y:S01]  /*92b0*/  IADD3 R13, R12, R13, R14 ;  /* 0x0000000d0c0d7210 */ /* 0x008fe20007ffe00e */
[----:B------:R-:W-:-:S03]  /*92c0*/  IMAD R12, R216, 0x8000, R5 ;  /* 0x00008000d80c7824 */ /* 0x000fc600078e0205 */
[----:B------:R-:W-:Y:S01]  /*92d0*/  LEA R14, R216, R13, 0xf ;  /* 0x0000000dd80e7211 */ /* 0x000fe200078e78ff */
[----:B------:R-:W-:-:S04]  /*92e0*/  IMAD.IADD R12, R19, 0x1, R12 ;  /* 0x00000001130c7824 */ /* 0x000fc800078e020c */
[----:B------:R-:W-:Y:S02]  /*92f0*/  IMAD.IADD R44, R19, 0x1, R14 ;  /* 0x00000001132c7824 */ /* 0x000fe400078e020e */
[----:B------:R-:W0:Y:S04]  /*9300*/  LDS.128 R12, [R12+0x28400] ;  /* 0x028400000c0c7984 */ /* 0x000e280000000c00 */
[----:B------:R-:W3:Y:S01]  /*9310*/  LDS.128 R44, [R44+0x28400] ;  /* 0x028400002c2c7984 */ /* 0x000ee20000000c00 */
        /* <DEDUP_REMOVED lines=8> */
[----:B------:R-:W-:-:S02]  /*93a0*/  LOP3.LUT R58, R55, 0xff, RZ, 0xc0, !PT ;  /* 0x000000ff373a7812 */ /* 0x000fc400078ec0ff */
[----:B------:R-:W-:Y:S02]  /*93b0*/  SHF.R.U32.HI R78, RZ, 0x18, R55 ;  /* 0x00000018ff4e7819 */ /* 0x000fe40000011637 */
[--C-:B------:R-:W-:Y:S02]  /*93c0*/  SHF.R.U32.HI R77, RZ, 0x8, R57.reuse ;  /* 0x00000008ff4d7819 */ /* 0x100fe40000011639 */
[----:B------:R-:W-:Y:S02]  /*93d0*/  PRMT R56, R53, 0x654, R56 ;  /* 0x0000065435387816 */ /* 0x000fe40000000038 */
[--C-:B------:R-:W-:Y:S02]  /*93e0*/  SHF.R.U32.HI R76, RZ, 0x10, R57.reuse ;  /* 0x00000010ff4c7819 */ /* 0x100fe40000011639 */
[----:B------:R-:W-:Y:S02]  /*93f0*/  LOP3.LUT R79, R57, 0xff, RZ, 0xc0, !PT ;  /* 0x000000ff394f7812 */ /* 0x000fe400078ec0ff */
[----:B------:R-:W-:-:S02]  /*9400*/  SHF.R.U32.HI R57, RZ, 0x18, R57 ;  /* 0x00000018ff397819 */ /* 0x000fc40000011639 */
[----:B------:R-:W-:Y:S02]  /*9410*/  PRMT R58, R78, 0x654, R58 ;  /* 0x000006544e3a7816 */ /* 0x000fe4000000003a */
[----:B------:R-:W-:Y:S01]  /*9420*/  LOP3.LUT R56, R56, 0xff00, R52, 0xf8, !PT ;  /* 0x0000ff0038387812 */ /* 0x000fe200078ef834 */
[----:B------:R-:W-:Y:S01]  /*9430*/  IMAD.SHL.U32 R52, R77, 0x100, RZ ;  /* 0x000001004d347824 */ /* 0x000fe200078e00ff */
[----:B------:R-:W-:Y:S02]  /*9440*/  SHF.L.U32 R54, R54, 0x8, RZ ;  /* 0x0000000836367819 */ /* 0x000fe400000006ff */
[----:B------:R-:W-:Y:S02]  /*9450*/  PRMT R79, R57, 0x654, R79 ;  /* 0x00000654394f7816 */ /* 0x000fe4000000004f */
[----:B------:R-:W-:Y:S01]  /*9460*/  LOP3.LUT R77, R58, 0xff00, R54, 0xf8, !PT ;  /* 0x0000ff003a4d7812 */ /* 0x000fe200078ef836 */
[----:B------:R-:W-:Y:S01]  /*9470*/  IMAD.U32 R54, R76, 0x10000, RZ ;  /* 0x000100004c367824 */ /* 0x000fe200078e00ff */
[----:B------:R-:W-:-:S02]  /*9480*/  LOP3.LUT R52, R79, 0xff00, R52, 0xf8, !PT ;  /* 0x0000ff004f347812 */ /* 0x000fc400078ef834 */
[----:B------:R-:W-:Y:S02]  /*9490*/  SHF.R.U32.HI R48, RZ, 0x10, R55 ;  /* 0x00000010ff307819 */ /* 0x000fe40000011637 */
[----:B------:R-:W-:Y:S02]  /*94a0*/  LOP3.LUT R54, R52, 0xff0000, R54, 0xf8, !PT ;  /* 0x00ff000034367812 */ /* 0x000fe400078ef836 */
[--C-:B------:R-:W-:Y:S02]  /*94b0*/  SHF.R.U32.HI R53, RZ, 0x10, R59.reuse ;  /* 0x00000010ff357819 */ /* 0x100fe4000001163b */
[--C-:B------:R-:W-:Y:S02]  /*94c0*/  SHF.R.U32.HI R55, RZ, 0x8, R59.reuse ;  /* 0x00000008ff377819 */ /* 0x100fe4000001163b */
[----:B--2---:R-:W-:Y:S01]  /*94d0*/  LOP3.LUT R113, R59, 0xff, RZ, 0xc0, !PT ;  /* 0x000000ff3b717812 */ /* 0x004fe200078ec0ff */
[----:B------:R-:W-:Y:S01]  /*94e0*/  IMAD.U32 R53, R53, 0x10000, RZ ;  /* 0x0001000035357824 */ /* 0x000fe200078e00ff */
[----:B------:R-:W-:-:S02]  /*94f0*/  SHF.R.U32.HI R59, RZ, 0x18, R59 ;  /* 0x00000018ff3b7819 */ /* 0x000fc4000001163b */
[----:B------:R-:W-:Y:S02]  /*9500*/  LOP3.LUT R56, R56, 0xff0000, R49, 0xf8, !PT ;  /* 0x00ff000038387812 */ /* 0x000fe400078ef831 */
[----:B---3--:R-:W-:Y:S02]  /*9510*/  F2FP.F16.E4M3.UNPACK_B R58, R45 ;  /* 0x0000002dff3a723e */ /* 0x008fe400020006ff */
[----:B------:R-:W-:Y:S02]  /*9520*/  F2FP.F16.E4M3.UNPACK_B R76, R54 ;  /* 0x00000036ff4c723e */ /* 0x000fe400020006ff */
[----:B0-----:R-:W-:Y:S01]  /*9530*/  F2FP.F16.E4M3.UNPACK_B R49, R13 ;  /* 0x0000000dff31723e */ /* 0x001fe200020006ff */
[----:B------:R-:W-:Y:S01]  /*9540*/  HADD2.F32 R52, -RZ, R58.H0_H0 ;  /* 0x2000003aff347230 */ /* 0x000fe20000004100 */
[----:B------:R-:W-:Y:S01]  /*9550*/  PRMT R57, R59, 0x654, R113 ;  /* 0x000006543b397816 */ /* 0x000fe20000000071 */
[--C-:B------:R-:W-:Y:S01]  /*9560*/  HADD2.F32 R113, -RZ, R76.reuse.H0_H0 ;  /* 0x2000004cff717230 */ /* 0x100fe20000004100 */
[----:B------:R-:W-:Y:S01]  /*9570*/  F2FP.F16.E4M3.UNPACK_B R78, R56 ;  /* 0x00000038ff4e723e */ /* 0x000fe200020006ff */
[----:B------:R-:W-:Y:S01]  /*9580*/  HADD2.F32 R59, -RZ, R49.H0_H0 ;  /* 0x20000031ff3b7230 */ /* 0x000fe20000004100 */
[----:B------:R-:W-:Y:S01]  /*9590*/  F2FP.F16.E4M3.UNPACK_B R45, R45.H1 ;  /* 0x0000002dff2d723e */ /* 0x000fe200030006ff */
[----:B------:R-:W-:-:S02]  /*95a0*/  HADD2.F32 R76, -RZ, R76.H1_H1 ;  /* 0x3000004cff4c7230 */ /* 0x000fc40000004100 */
[CC--:B------:R-:W-:Y:S01]  /*95b0*/  FMUL.FTZ R118, R52.reuse, R113.reuse ;  /* 0x0000007134767220 */ /* 0x0c0fe20000410000 */
[--C-:B------:R-:W-:Y:S02]  /*95c0*/  HADD2.F32 R79, -RZ, R78.reuse.H0_H0 ;  /* 0x2000004eff4f7230 */ /* 0x100fe40000004100 */
[C---:B------:R-:W-:Y:S01]  /*95d0*/  FMUL.FTZ R113, R59.reuse, R113 ;  /* 0x000000713b717220 */ /* 0x040fe20000410000 */
[----:B------:R-:W-:Y:S01]  /*95e0*/  HADD2.F32 R49, -RZ, R49.H1_H1 ;  /* 0x30000031ff317230 */ /* 0x000fe20000004100 */
[----:B------:R-:W-:Y:S01]  /*95f0*/  F2FP.F16.E4M3.UNPACK_B R56, R56.H1 ;  /* 0x00000038ff38723e */ /* 0x000fe200030006ff */
[----:B------:R-:W-:Y:S02]  /*9600*/  HADD2.F32 R78, -RZ, R78.H1_H1 ;  /* 0x3000004eff4e7230 */ /* 0x000fe40000004100 */
[-C--:B------:R-:W-:Y:S01]  /*9610*/  FFMA.FTZ R59, R59, R79.reuse, -R118 ;  /* 0x0000004f3b3b7223 */ /* 0x080fe20000010876 */
[----:B------:R-:W-:Y:S01]  /*9620*/  FFMA.FTZ R52, R52, R79, R113 ;  /* 0x0000004f34347223 */ /* 0x000fe20000010071 */
[----:B------:R-:W-:Y:S01]  /*9630*/  HADD2.F32 R79, -RZ, R58.H1_H1 ;  /* 0x3000003aff4f7230 */ /* 0x000fe20000004100 */
[----:B------:R-:W-:-:S04]  /*9640*/  SHF.L.U32 R48, R48, 0x10, RZ ;  /* 0x0000001030307819 */ /* 0x000fc800000006ff */
[-C--:B------:R-:W-:Y:S01]  /*9650*/  FMUL.FTZ R58, R79, R76.reuse ;  /* 0x0000004c4f3a7220 */ /* 0x080fe20000410000 */
[----:B------:R-:W-:-:S03]  /*9660*/  FMUL.FTZ R76, R49, R76 ;  /* 0x0000004c314c7220 */ /* 0x000fc60000410000 */
[-C--:B------:R-:W-:Y:S01]  /*9670*/  FFMA.FTZ R58, R49, R78.reuse, -R58 ;  /* 0x0000004e313a7223 */ /* 0x080fe2000001083a */
[----:B------:R-:W-:Y:S01]  /*9680*/  FFMA.FTZ R49, R79, R78, R76 ;  /* 0x0000004e4f317223 */ /* 0x000fe2000001004c */
[----:B------:R-:W-:Y:S01]  /*9690*/  F2FP.F16.E4M3.UNPACK_B R76, R54.H1 ;  /* 0x00000036ff4c723e */ /* 0x000fe200030006ff */
[----:B------:R-:W-:Y:S01]  /*96a0*/  HADD2.F32 R79, -RZ, R56.H0_H0 ;  /* 0x20000038ff4f7230 */ /* 0x000fe20000004100 */
[----:B------:R-:W-:Y:S01]  /*96b0*/  F2FP.F16.E4M3.UNPACK_B R78, R13.H1 ;  /* 0x0000000dff4e723e */ /* 0x000fe200030006ff */
[--C-:B------:R-:W-:Y:S02]  /*96c0*/  HADD2.F32 R13, -RZ, R45.reuse.H0_H0 ;  /* 0x2000002dff0d7230 */ /* 0x100fe40000004100 */
[----:B------:R-:W-:Y:S02]  /*96d0*/  HADD2.F32 R113, -RZ, R76.H0_H0 ;  /* 0x2000004cff717230 */ /* 0x000fe40000004100 */
[----:B------:R-:W-:Y:S02]  /*96e0*/  HADD2.F32 R54, -RZ, R78.H0_H0 ;  /* 0x2000004eff367230 */ /* 0x000fe40000004100 */
[----:B------:R-:W-:-:S02]  /*96f0*/  HADD2.F32 R45, -RZ, R45.H1_H1 ;  /* 0x3000002dff2d7230 */ /* 0x000fc40000004100 */
[CC--:B------:R-:W-:Y:S01]  /*9700*/  FMUL.FTZ R118, R13.reuse, R113.reuse ;  /* 0x000000710d767220 */ /* 0x0c0fe20000410000 */
[----:B------:R-:W-:Y:S02]  /*9710*/  HADD2.F32 R76, -RZ, R76.H1_H1 ;  /* 0x3000004cff4c7230 */ /* 0x000fe40000004100 */
[C---:B------:R-:W-:Y:S01]  /*9720*/  FMUL.FTZ R113, R54.reuse, R113 ;  /* 0x0000007136717220 */ /* 0x040fe20000410000 */
[----:B------:R-:W-:Y:S02]  /*9730*/  HADD2.F32 R78, -RZ, R78.H1_H1 ;  /* 0x3000004eff4e7230 */ /* 0x000fe40000004100 */
[-C--:B------:R-:W-:Y:S01]  /*9740*/  FFMA.FTZ R54, R54, R79.reuse, -R118 ;  /* 0x0000004f36367223 */ /* 0x080fe20000010876 */
[----:B------:R-:W-:Y:S02]  /*9750*/  HADD2.F32 R56, -RZ, R56.H1_H1 ;  /* 0x30000038ff387230 */ /* 0x000fe40000004100 */
[----:B------:R-:W-:Y:S01]  /*9760*/  FFMA.FTZ R13, R13, R79, R113 ;  /* 0x0000004f0d0d7223 */ /* 0x000fe20000010071 */
[-C--:B------:R-:W-:Y:S01]  /*9770*/  FMUL.FTZ R79, R45, R76.reuse ;  /* 0x0000004c2d4f7220 */ /* 0x080fe20000410000 */
[----:B------:R-:W-:-:S03]  /*9780*/  FMUL.FTZ R113, R78, R76 ;  /* 0x0000004c4e717220 */ /* 0x000fc60000410000 */
[-C--:B------:R-:W-:Y:S01]  /*9790*/  FFMA.FTZ R76, R78, R56.reuse, -R79 ;  /* 0x000000384e4c7223 */ /* 0x080fe2000001084f */
[----:B------:R-:W-:Y:S01]  /*97a0*/  FFMA.FTZ R56, R45, R56, R113 ;  /* 0x000000382d387223 */ /* 0x000fe20000010071 */
[----:B------:R-:W-:Y:S01]  /*97b0*/  IMAD.SHL.U32 R45, R55, 0x100, RZ ;  /* 0x00000100372d7824 */ /* 0x000fe200078e00ff */
[----:B------:R-:W-:Y:S02]  /*97c0*/  LOP3.LUT R55, R77, 0xff0000, R48, 0xf8, !PT ;  /* 0x00ff00004d377812 */ /* 0x000fe400078ef830 */
[----:B------:R-:W-:Y:S02]  /*97d0*/  F2FP.F16.E4M3.UNPACK_B R48, R47 ;  /* 0x0000002fff30723e */ /* 0x000fe400020006ff */
[----:B------:R-:W-:Y:S01]  /*97e0*/  LOP3.LUT R45, R57, 0xff00, R45, 0xf8, !PT ;  /* 0x0000ff00392d7812 */ /* 0x000fe200078ef82d */
[----:B------:R-:W-:Y:S01]  /*97f0*/  IMAD.MOV.U32 R57, RZ, RZ, R15 ;  /* 0x000000ffff397224 */ /* 0x000fe200078e000f */
[----:B------:R-:W-:Y:S01]  /*9800*/  F2FP.F16.E4M3.UNPACK_B R78, R55 ;  /* 0x00000037ff4e723e */ /* 0x000fe200020006ff */
[----:B------:R-:W-:Y:S01]  /*9810*/  HADD2.F32 R79, -RZ, R48.H0_H0 ;  /* 0x20000030ff4f7230 */ /* 0x000fe20000004100 */
[----:B------:R-:W-:-:S02]  /*9820*/  LOP3.LUT R45, R45, 0xff0000, R53, 0xf8, !PT ;  /* 0x00ff00002d2d7812 */ /* 0x000fc400078ef835 */
[----:B------:R-:W-:Y:S01]  /*9830*/  F2FP.F16.E4M3.UNPACK_B R15, R57 ;  /* 0x00000039ff0f723e */ /* 0x000fe200020006ff */
[--C-:B------:R-:W-:Y:S01]  /*9840*/  HADD2.F32 R113, -RZ, R78.reuse.H0_H0 ;  /* 0x2000004eff717230 */ /* 0x100fe20000004100 */
[----:B------:R-:W-:Y:S01]  /*9850*/  F2FP.F16.E4M3.UNPACK_B R77, R45 ;  /* 0x0000002dff4d723e */ /* 0x000fe200020006ff */
[----:B------:R-:W-:Y:S01]  /*9860*/  HADD2.F32 R78, -RZ, R78.H1_H1 ;  /* 0x3000004eff4e7230 */ /* 0x000fe20000004100 */
[----:B------:R-:W-:Y:S01]  /*9870*/  F2FP.F16.E4M3.UNPACK_B R47, R47.H1 ;  /* 0x0000002fff2f723e */ /* 0x000fe200030006ff */
[----:B------:R-:W-:Y:S01]  /*9880*/  HADD2.F32 R118, -RZ, R15.H0_H0 ;  /* 0x2000000fff767230 */ /* 0x000fe20000004100 */
[----:B------:R-:W-:Y:S01]  /*9890*/  F2FP.F16.E4M3.UNPACK_B R45, R45.H1 ;  /* 0x0000002dff2d723e */ /* 0x000fe200030006ff */
[--C-:B------:R-:W-:Y:S01]  /*98a0*/  HADD2.F32 R53, -RZ, R77.reuse.H0_H0 ;  /* 0x2000004dff357230 */ /* 0x100fe20000004100 */
[----:B------:R-:W-:Y:S01]  /*98b0*/  F2FP.F16.E4M3.UNPACK_B R55, R55.H1 ;  /* 0x00000037ff37723e */ /* 0x000fe200030006ff */
[----:B------:R-:W-:Y:S01]  /*98c0*/  HADD2.F32 R77, -RZ, R77.H1_H1 ;  /* 0x3000004dff4d7230 */ /* 0x000fe20000004100 */
[----:B------:R-:W-:Y:S01]  /*98d0*/  F2FP.SATFINITE.E4M3.F32.PACK_AB_MERGE_C R54, R76, R54, RZ ;  /* 0x000000364c36723e */ /* 0x000fe200048070ff */
[----:B------:R-:W-:-:S02]  /*98e0*/  HADD2.F32 R15, -RZ, R15.H1_H1 ;  /* 0x3000000fff0f7230 */ /* 0x000fc40000004100 */
[CC--:B------:R-:W-:Y:S01]  /*98f0*/  FMUL.FTZ R119, R79.reuse, R53.reuse ;  /* 0x000000354f777220 */ /* 0x0c0fe20000410000 */
[----:B------:R-:W-:Y:S01]  /*9900*/  FMUL.FTZ R53, R118, R53 ;  /* 0x0000003576357220 */ /* 0x000fe20000410000 */
[----:B------:R-:W-:Y:S02]  /*9910*/  F2FP.SATFINITE.E4M3.F32.PACK_AB_MERGE_C R58, R58, R59, R54 ;  /* 0x0000003b3a3a723e */ /* 0x000fe40004807036 */
        /* <DEDUP_REMOVED lines=22> */
[----:B------:R-:W-:Y:S01]  /*9a80*/  FMUL.FTZ R118, R57, R113 ;  /* 0x0000007139767220 */ /* 0x000fe20000410000 */
        /* <DEDUP_REMOVED lines=15> */
[----:B------:R-:W-:Y:S01]  /*9b80*/  HADD2.F32 R113, -RZ, R45.H0_H0 ;  /* 0x2000002dff717230 */ /* 0x000fe20000004100 */
[----:B------:R-:W-:Y:S01]  /*9b90*/  F2FP.F16.E4M3.UNPACK_B R12, R12 ;  /* 0x0000000cff0c723e */ /* 0x000fe200020006ff */
[----:B------:R-:W-:Y:S01]  /*9ba0*/  HADD2.F32 R59, -RZ, R53.H0_H0 ;  /* 0x20000035ff3b7230 */ /* 0x000fe20000004100 */
[----:B------:R-:W-:Y:S01]  /*9bb0*/  F2FP.SATFINITE.E4M3.F32.PACK_AB_MERGE_C R57, R57, R118, RZ ;  /* 0x000000763939723e */ /* 0x000fe200048070ff */
[----:B------:R-:W-:-:S02]  /*9bc0*/  HADD2.F32 R45, -RZ, R45.H1_H1 ;  /* 0x3000002dff2d7230 */ /* 0x000fc40000004100 */
[-C--:B------:R-:W-:Y:S01]  /*9bd0*/  FMUL.FTZ R77, R55, R113.reuse ;  /* 0x00000071374d7220 */ /* 0x080fe20000410000 */
[----:B------:R-:W-:Y:S02]  /*9be0*/  HADD2.F32 R53, -RZ, R53.H1_H1 ;  /* 0x30000035ff357230 */ /* 0x000fe40000004100 */
[----:B------:R-:W-:Y:S01]  /*9bf0*/  FMUL.FTZ R113, R59, R113 ;  /* 0x000000713b717220 */ /* 0x000fe20000410000 */
[----:B------:R-:W-:Y:S01]  /*9c00*/  F2FP.SATFINITE.E4M3.F32.PACK_AB_MERGE_C R78, R47, R78, RZ ;  /* 0x0000004e2f4e723e */ /* 0x000fe200048070ff */
[-C--:B------:R-:W-:Y:S01]  /*9c10*/  FFMA.FTZ R77, R59, R76.reuse, -R77 ;  /* 0x0000004c3b4d7223 */ /* 0x080fe2000001084d */
        /* <DEDUP_REMOVED lines=21> */
[-C--:B------:R-:W-:Y:S01]  /*9d70*/  F2FP.F16.E4M3.UNPACK_B R56, R114.reuse.H1 ;  /* 0x00000072ff38723e */ /* 0x080fe200030006ff */
[C---:B------:R-:W-:Y:S01]  /*9d80*/  FMUL.FTZ R117, R12.reuse, R117 ;  /* 0x000000750c757220 */ /* 0x040fe20000410000 */
[----:B------:R-:W-:Y:S01]  /*9d90*/  F2FP.F16.E4M3.UNPACK_B R114, R114 ;  /* 0x00000072ff72723e */ /* 0x000fe200020006ff */
[----:B------:R-:W-:Y:S01]  /*9da0*/  FFMA.FTZ R54, R12, R115, -R54 ;  /* 0x000000730c367223 */ /* 0x000fe20000010836 */
[----:B------:R-:W-:Y:S01]  /*9db0*/  F2FP.SATFINITE.E4M3.F32.PACK_AB_MERGE_C R45, R45, R113, RZ ;  /* 0x000000712d2d723e */ /* 0x000fe200048070ff */
[----:B------:R-:W-:Y:S01]  /*9dc0*/  FFMA.FTZ R12, R44, R115, R117 ;  /* 0x000000732c0c7223 */ /* 0x000fe20000010075 */
[----:B------:R-:W-:Y:S01]  /*9dd0*/  IMAD.MOV.U32 R44, RZ, RZ, R14 ;  /* 0x000000ffff2c7224 */ /* 0x000fe200078e000e */
[----:B------:R-:W-:Y:S01]  /*9de0*/  F2FP.F16.E4M3.UNPACK_B R14, R116.H1 ;  /* 0x00000074ff0e723e */ /* 0x000fe200030006ff */
[--C-:B------:R-:W-:Y:S01]  /*9df0*/  HADD2.F32 R115, -RZ, R56.reuse.H0_H0 ;  /* 0x20000038ff737230 */ /* 0x100fe20000004100 */
[----:B------:R-:W-:Y:S01]  /*9e00*/  F2FP.SATFINITE.E4M3.F32.PACK_AB_MERGE_C R59, R54, R59, R53 ;  /* 0x0000003b363b723e */ /* 0x000fe20004807035 */
[----:B------:R-:W-:Y:S01]  /*9e10*/  HADD2.F32 R56, -RZ, R56.H1_H1 ;  /* 0x30000038ff387230 */ /* 0x000fe20000004100 */
[----:B------:R-:W-:Y:S01]  /*9e20*/  F2FP.F16.E4M3.UNPACK_B R54, R46.H1 ;  /* 0x0000002eff36723e */ /* 0x000fe200030006ff */
[--C-:B------:R-:W-:Y:S01]  /*9e30*/  HADD2.F32 R118, -RZ, R14.reuse.H0_H0 ;  /* 0x2000000eff767230 */ /* 0x100fe20000004100 */
[----:B------:R-:W-:Y:S01]  /*9e40*/  F2FP.F16.E4M3.UNPACK_B R53, R44.H1 ;  /* 0x0000002cff35723e */ /* 0x000fe200030006ff */
[----:B------:R-:W-:Y:S01]  /*9e50*/  HADD2.F32 R14, -RZ, R14.H1_H1 ;  /* 0x3000000eff0e7230 */ /* 0x000fe20000004100 */
[----:B------:R-:W-:Y:S01]  /*9e60*/  F2FP.F16.E4M3.UNPACK_B R116, R116 ;  /* 0x00000074ff74723e */ /* 0x000fe200020006ff */
[--C-:B------:R-:W-:Y:S01]  /*9e70*/  HADD2.F32 R55, -RZ, R54.reuse.H0_H0 ;  /* 0x20000036ff377230 */ /* 0x100fe20000004100 */
[----:B------:R-:W-:Y:S01]  /*9e80*/  F2FP.F16.E4M3.UNPACK_B R46, R46 ;  /* 0x0000002eff2e723e */ /* 0x000fe200020006ff */
[----:B------:R-:W-:Y:S01]  /*9e90*/  HADD2.F32 R77, -RZ, R53.H0_H0 ;  /* 0x20000035ff4d7230 */ /* 0x000fe20000004100 */
[----:B------:R-:W-:Y:S01]  /*9ea0*/  F2FP.F16.E4M3.UNPACK_B R44, R44 ;  /* 0x0000002cff2c723e */ /* 0x000fe200020006ff */
[----:B------:R-:W-:-:S02]  /*9eb0*/  HADD2.F32 R54, -RZ, R54.H1_H1 ;  /* 0x30000036ff367230 */ /* 0x000fc40000004100 */
[-C--:B------:R-:W-:Y:S01]  /*9ec0*/  FMUL.FTZ R117, R55, R118.reuse ;  /* 0x0000007637757220 */ /* 0x080fe20000410000 */
[----:B------:R-:W-:Y:S02]  /*9ed0*/  HADD2.F32 R53, -RZ, R53.H1_H1 ;  /* 0x30000035ff357230 */ /* 0x000fe40000004100 */
[C---:B------:R-:W-:Y:S01]  /*9ee0*/  FMUL.FTZ R118, R77.reuse, R118 ;  /* 0x000000764d767220 */ /* 0x040fe20000410000 */
[----:B------:R-:W-:Y:S01]  /*9ef0*/  F2FP.SATFINITE.E4M3.F32.PACK_AB_MERGE_C R45, R12, R76, R45 ;  /* 0x0000004c0c2d723e */ /* 0x000fe2000480702d */
        /* <DEDUP_REMOVED lines=32> */
.L_x_555:
[----:B------:R-:W-:Y:S05]  /*a100*/  BSYNC B2 ;  /* 0x0000000000027941 */ /* 0x000fea0003800000 */
.L_x_554:
[----:B------:R-:W-:-:S05]  /*a110*/  IADD3 R48, P3, R39, R50, RZ ;  /* 0x0000003227307210 */ /* 0x000fca0007f7e0ff */
[----:B------:R-:W-:Y:S01]  /*a120*/  IMAD.X R49, R51, 0x1, R80, P3 ;  /* 0x0000000133317824 */ /* 0x000fe200018e0650 */
[----:B------:R-:W-:-:S04]  /*a130*/  ISETP.GE.AND P3, PT, R11, R107, PT ;  /* 0x0000006b0b00720c */ /* 0x000fc80003f66270 */
[----:B0-----:R0:W-:Y:S09]  /*a140*/  ST.E.128 desc[UR36][R48.64], R12 ;  /* 0x0000000c30007985 */ /* 0x0011f2000c101d24 */
[----:B------:R-:W-:-:S04]  /*a150*/  @!P3 IADD3 R50, P4, R11, R50, RZ ;  /* 0x000000320b32b210 */ /* 0x000fc80007f9e0ff */
[----:B------:R-:W-:-:S05]  /*a160*/  @!P3 LEA.HI.X.SX32 R51, R11, R51, 0x1, P4 ;  /* 0x000000330b33b211 */ /* 0x000fca00020f0eff */
[----:B---3--:R0:W-:Y:S04]  /*a170*/  @!P3 ST.E.128 desc[UR36][R50.64], R44 ;  /* 0x0000002c3200b985 */ /* 0x0081e8000c101d24 */
.L_x_553:
[----:B------:R-:W-:Y:S05]  /*a180*/  BSYNC B1 ;  /* 0x0000000000017941 */ /* 0x000fea0003800000 */
.L_x_552:
[----:B------:R-:W-:-:S03]  /*a190*/  UMOV UR4, 0xffffffff ;  /* 0xffffffff00047882 */ /* 0x000fc60000000000 */
[----:B------:R-:W-:Y:S05]  /*a1a0*/  BRA.DIV UR4, `(.L_x_556) ;  /* 0x0000021604e87947 */ /* 0x000fea000b800000 */
[----:B0-----:R0:W3:Y:S04]  /*a1b0*/  SHFL.IDX PT, R51, R102, 0x2, 0x181f ;  /* 0x00581f0066337f89 */ /* 0x0010e800000e0000 */
[----:B------:R0:W0:Y:S02]  /*a1c0*/  SHFL.IDX PT, R50, R101, 0x2, 0x181f ;  /* 0x00581f0065327f89 */ /* 0x00002400000e0000 */
.L_x_860:
[----:B------:R-:W-:Y:S01]  /*a1d0*/  VIADD R11, R219, 0x40 ;  /* 0x00000040db0b7836 */ /* 0x000fe20000000000 */
[----:B------:R-:W-:Y:S04]  /*a1e0*/  BSSY B1, `(.L_x_557) ;  /* 0x00000fc000017945 */ /* 0x000fe80003800000 */
[----:B------:R-:W-:-:S13]  /*a1f0*/  ISETP.GE.OR P3, PT, R11, R99, P1 ;  /* 0x000000630b00720c */ /* 0x000fda0000f66670 */
[----:B------:R-:W-:Y:S05]  /*a200*/  @P3 BRA `(.L_x_558) ;  /* 0x0000000c00e43947 */ /* 0x000fea0003800000 */
[----:B------:R-:W5:Y:S01]  /*a210*/  LDL R14, [R1+0x24] ;  /* 0x00002400010e7983 */ /* 0x000f620000100800 */
[----:B------:R-:W-:Y:S01]  /*a220*/  SEL R11, R34, R108, !P0 ;  /* 0x0000006c220b7207 */ /* 0x000fe20004000000 */
[C---:B------:R-:W-:Y:S01]  /*a230*/  VIADD R44, R219.reuse, 0x40 ;  /* 0x00000040db2c7836 */ /* 0x040fe20000000000 */
[----:B------:R-:W-:Y:S01]  /*a240*/  IADD3 R15, R219, 0x40, RZ ;  /* 0x00000040db0f7810 */ /* 0x000fe20007ffe0ff */
[----:B------:R-:W-:Y:S01]  /*a250*/  BSSY B2, `(.L_x_559) ;  /* 0x00000ef000027945 */ /* 0x000fe20003800000 */
[----:B------:R-:W-:Y:S01]  /*a260*/  SHF.R.S32.HI R12, RZ, 0x1f, R11 ;  /* 0x0000001fff0c7819 */ /* 0x000fe2000001140b */
[----:B------:R-:W-:Y:S01]  /*a270*/  IMAD.SHL.U32 R44, R44, 0x80, RZ ;  /* 0x000000802c2c7824 */ /* 0x000fe200078e00ff */
[----:B0-----:R-:W-:Y:S01]  /*a280*/  IADD3 R48, P3, R39, R50, RZ ;  /* 0x0000003227307210 */ /* 0x001fe20007f7e0ff */
[----:B------:R-:W-:Y:S01]  /*a290*/  IMAD.SHL.U32 R15, R15, 0x80, RZ ;  /* 0x000000800f0f7824 */ /* 0x000fe200078e00ff */
[----:B------:R-:W-:Y:S02]  /*a2a0*/  LEA.HI R11, R12, R11, RZ, 0x5 ;  /* 0x0000000b0c0b7211 */ /* 0x000fe400078f28ff */
[----:B------:R-:W-:Y:S01]  /*a2b0*/  LOP3.LUT R44, R44, 0x380, RZ, 0xc0, !PT ;  /* 0x000003802c2c7812 */ /* 0x000fe200078ec0ff */
[----:B---3--:R-:W-:Y:S01]  /*a2c0*/  IMAD.X R49, R51, 0x1, R80, P3 ;  /* 0x0000000133317824 */ /* 0x008fe200018e0650 */
[----:B------:R-:W-:-:S02]  /*a2d0*/  LEA.HI.SX32 R12, R11, R42, 0x1b ;  /* 0x0000002a0b0c7211 */ /* 0x000fc400078fdaff */
[----:B------:R-:W-:Y:S02]  /*a2e0*/  LOP3.LUT R15, R15, 0x380, RZ, 0xc0, !PT ;  /* 0x000003800f0f7812 */ /* 0x000fe400078ec0ff */
[----:B------:R-:W-:Y:S01]  /*a2f0*/  SHF.R.S32.HI R13, RZ, 0x1f, R12 ;  /* 0x0000001fff0d7819 */ /* 0x000fe2000001140c */
[----:B------:R-:W-:Y:S01]  /*a300*/  IMAD.SHL.U32 R11, R12, 0x10, RZ ;  /* 0x000000100c0b7824 */ /* 0x000fe200078e00ff */
[----:B------:R-:W-:Y:S02]  /*a310*/  SHF.R.U32.HI R15, RZ, 0x3, R15 ;  /* 0x00000003ff0f7819 */ /* 0x000fe4000001160f */
[----:B------:R-:W-:Y:S02]  /*a320*/  LEA.HI R13, R13, R12, RZ, 0x3 ;  /* 0x0000000c0d0d7211 */ /* 0x000fe400078f18ff */
[----:B------:R-:W-:-:S03]  /*a330*/  LOP3.LUT R12, R44, 0x70, R11, 0xf8, !PT ;  /* 0x000000702c0c7812 */ /* 0x000fc600078ef80b */
[----:B------:R-:W-:Y:S01]  /*a340*/  IMAD.SHL.U32 R13, R13, 0x800, RZ ;  /* 0x000008000d0d7824 */ /* 0x000fe200078e00ff */
[----:B------:R-:W-:-:S04]  /*a350*/  LOP3.LUT R12, R12, R15, RZ, 0x3c, !PT ;  /* 0x0000000f0c0c7212 */ /* 0x000fc800078e3cff */
[----:B------:R-:W-:-:S04]  /*a360*/  LOP3.LUT R13, R13, 0xffffc000, RZ, 0xc0, !PT ;  /* 0xffffc0000d0d7812 */ /* 0x000fc800078ec0ff */
[----:B-----5:R-:W-:Y:S02]  /*a370*/  IADD3 R13, R12, R13, R14 ;  /* 0x0000000d0c0d7210 */ /* 0x020fe40007ffe00e */
[----:B------:R-:W-:-:S03]  /*a380*/  LEA R12, R216, R6, 0xf ;  /* 0x00000006d80c7211 */ /* 0x000fc600078e78ff */
[----:B------:R-:W-:Y:S02]  /*a390*/  IMAD R14, R216, 0x8000, R13 ;  /* 0x00008000d80e7824 */ /* 0x000fe400078e020d */
[C---:B------:R-:W-:Y:S02]  /*a3a0*/  IMAD.IADD R12, R19.reuse, 0x1, R12 ;  /* 0x00000001130c7824 */ /* 0x040fe400078e020c */
[----:B------:R-:W-:-:S04]  /*a3b0*/  IMAD.IADD R44, R19, 0x1, R14 ;  /* 0x00000001132c7824 */ /* 0x000fc800078e020e */
[----:B------:R-:W0:Y:S04]  /*a3c0*/  LDS.128 R12, [R12+0x28400] ;  /* 0x028400000c0c7984 */ /* 0x000e280000000c00 */
[----:B------:R-:W3:Y:S01]  /*a3d0*/  LDS.128 R44, [R44+0x28400] ;  /* 0x028400002c2c7984 */ /* 0x000ee20000000c00 */
[----:B------:R-:W-:Y:S05]  /*a3e0*/  @P2 BRA `(.L_x_560) ;  /* 0x0000000c00542947 */ /* 0x000fea0003800000 */
[----:B0-----:R-:W-:Y:S01]  /*a3f0*/  IMAD.MOV.U32 R76, RZ, RZ, R12 ;  /* 0x000000ffff4c7224 */ /* 0x001fe200078e000c */
[----:B------:R-:W-:Y:S02]  /*a400*/  F2FP.F16.E4M3.UNPACK_B R12, R112.H1 ;  /* 0x00000070ff0c723e */ /* 0x000fe400030006ff */
[----:B---3--:R-:W-:Y:S02]  /*a410*/  F2FP.F16.E4M3.UNPACK_B R77, R44.H1 ;  /* 0x0000002cff4d723e */ /* 0x008fe400030006ff */
[----:B------:R-:W-:Y:S01]  /*a420*/  F2FP.F16.E4M3.UNPACK_B R78, R76.H1 ;  /* 0x0000004cff4e723e */ /* 0x000fe200030006ff */
[----:B------:R-:W-:Y:S01]  /*a430*/  HADD2.F32 R115, -RZ, R12.H0_H0 ;  /* 0x2000000cff737230 */ /* 0x000fe20000004100 */
[----:B------:R-:W-:Y:S01]  /*a440*/  F2FP.F16.E4M3.UNPACK_B R79, R110.H1 ;  /* 0x0000006eff4f723e */ /* 0x000fe200030006ff */
[----:B--2---:R-:W-:Y:S01]  /*a450*/  HADD2.F32 R113, -RZ, R77.H0_H0 ;  /* 0x2000004dff717230 */ /* 0x004fe20000004100 */
[----:B------:R-:W-:Y:S01]  /*a460*/  F2FP.F16.E4M3.UNPACK_B R112, R112 ;  /* 0x00000070ff70723e */ /* 0x000fe200020006ff */
[----:B------:R-:W-:Y:S01]  /*a470*/  HADD2.F32 R116, -RZ, R78.H0_H0 ;  /* 0x2000004eff747230 */ /* 0x000fe20000004100 */
[----:B------:R-:W-:Y:S01]  /*a480*/  F2FP.F16.E4M3.UNPACK_B R44, R44 ;  /* 0x0000002cff2c723e */ /* 0x000fe200020006ff */
[----:B------:R-:W-:-:S02]  /*a490*/  HADD2.F32 R114, -RZ, R79.H0_H0 ;  /* 0x2000004fff727230 */ /* 0x000fc40000004100 */
[CC--:B------:R-:W-:Y:S01]  /*a4a0*/  FMUL.FTZ R117, R113.reuse, R115.reuse ;  /* 0x0000007371757220 */ /* 0x0c0fe20000410000 */
[----:B------:R-:W-:Y:S02]  /*a4b0*/  HADD2.F32 R12, -RZ, R12.H1_H1 ;  /* 0x3000000cff0c7230 */ /* 0x000fe40000004100 */
[C---:B------:R-:W-:Y:S01]  /*a4c0*/  FMUL.FTZ R115, R116.reuse, R115 ;  /* 0x0000007374737220 */ /* 0x040fe20000410000 */
[----:B------:R-:W-:Y:S01]  /*a4d0*/  HADD2.F32 R78, -RZ, R78.H1_H1 ;  /* 0x3000004eff4e7230 */ /* 0x000fe20000004100 */
[----:B------:R-:W-:Y:S01]  /*a4e0*/  F2FP.F16.E4M3.UNPACK_B R76, R76 ;  /* 0x0000004cff4c723e */ /* 0x000fe200020006ff */
[----:B------:R-:W-:Y:S02]  /*a4f0*/  HADD2.F32 R79, -RZ, R79.H1_H1 ;  /* 0x3000004fff4f7230 */ /* 0x000fe40000004100 */
[-C--:B------:R-:W-:Y:S01]  /*a500*/  FFMA.FTZ R115, R113, R114.reuse, R115 ;  /* 0x0000007271737223 */ /* 0x080fe20000010073 */
[----:B------:R-:W-:Y:S02]  /*a510*/  HADD2.F32 R113, -RZ, R77.H1_H1 ;  /* 0x3000004dff717230 */ /* 0x000fe40000004100 */
[----:B------:R-:W-:Y:S01]  /*a520*/  FFMA.FTZ R117, R116, R114, -R117 ;  /* 0x0000007274757223 */ /* 0x000fe20000010875 */
[----:B------:R-:W-:Y:S01]  /*a530*/  F2FP.F16.E4M3.UNPACK_B R110, R110 ;  /* 0x0000006eff6e723e */ /* 0x000fe200020006ff */
[--C-:B------:R-:W-:Y:S01]  /*a540*/  HADD2.F32 R114, -RZ, R76.reuse.H0_H0 ;  /* 0x2000004cff727230 */ /* 0x100fe20000004100 */
[----:B------:R-:W-:Y:S01]  /*a550*/  SHF.R.U32.HI R52, RZ, 0x18, R61 ;  /* 0x00000018ff347819 */ /* 0x000fe2000001163d */
[-C--:B------:R-:W-:Y:S01]  /*a560*/  FMUL.FTZ R77, R113, R12.reuse ;  /* 0x0000000c714d7220 */ /* 0x080fe20000410000 */
[----:B------:R-:W-:Y:S01]  /*a570*/  FMUL.FTZ R12, R78, R12 ;  /* 0x0000000c4e0c7220 */ /* 0x000fe20000410000 */
[----:B------:R-:W-:Y:S01]  /*a580*/  LOP3.LUT R53, R61, 0xff, RZ, 0xc0, !PT ;  /* 0x000000ff3d357812 */ /* 0x000fe200078ec0ff */
[----:B------:R-:W-:-:S02]  /*a590*/  HADD2.F32 R76, -RZ, R76.H1_H1 ;  /* 0x3000004cff4c7230 */ /* 0x000fc40000004100 */
[-C--:B------:R-:W-:Y:S01]  /*a5a0*/  FFMA.FTZ R77, R78, R79.reuse, -R77 ;  /* 0x0000004f4e4d7223 */ /* 0x080fe2000001084d */
[----:B------:R-:W-:Y:S01]  /*a5b0*/  FFMA.FTZ R12, R113, R79, R12 ;  /* 0x0000004f710c7223 */ /* 0x000fe2000001000c */
[----:B------:R-:W-:Y:S01]  /*a5c0*/  HADD2.F32 R113, -RZ, R112.H0_H0 ;  /* 0x20000070ff717230 */ /* 0x000fe20000004100 */
[----:B------:R-:W-:Y:S01]  /*a5d0*/  SHF.R.U32.HI R62, RZ, 0x18, R65 ;  /* 0x00000018ff3e7819 */ /* 0x000fe20000011641 */
[----:B------:R-:W-:Y:S01]  /*a5e0*/  HADD2.F32 R78, -RZ, R44.H0_H0 ;  /* 0x2000002cff4e7230 */ /* 0x000fe20000004100 */
[----:B------:R-:W-:Y:S01]  /*a5f0*/  LOP3.LUT R59, R65, 0xff, RZ, 0xc0, !PT ;  /* 0x000000ff413b7812 */ /* 0x000fe200078ec0ff */
[----:B------:R-:W-:Y:S01]  /*a600*/  HADD2.F32 R79, -RZ, R110.H0_H0 ;  /* 0x2000006eff4f7230 */ /* 0x000fe20000004100 */
[----:B------:R-:W-:Y:S01]  /*a610*/  SHF.R.U32.HI R55, RZ, 0x18, R63 ;  /* 0x00000018ff377819 */ /* 0x000fe2000001163f */
[----:B------:R-:W-:Y:S02]  /*a620*/  HADD2.F32 R112, -RZ, R112.H1_H1 ;  /* 0x30000070ff707230 */ /* 0x000fe40000004100 */
[-C--:B------:R-:W-:Y:S01]  /*a630*/  FMUL.FTZ R116, R78, R113.reuse ;  /* 0x000000714e747220 */ /* 0x080fe20000410000 */
[----:B------:R-:W-:Y:S01]  /*a640*/  FMUL.FTZ R113, R114, R113 ;  /* 0x0000007172717220 */ /* 0x000fe20000410000 */
[----:B------:R-:W-:Y:S01]  /*a650*/  HADD2.F32 R44, -RZ, R44.H1_H1 ;  /* 0x3000002cff2c7230 */ /* 0x000fe20000004100 */
[----:B------:R-:W-:Y:S01]  /*a660*/  LOP3.LUT R56, R63, 0xff, RZ, 0xc0, !PT ;  /* 0x000000ff3f387812 */ /* 0x000fe200078ec0ff */
[----:B------:R-:W-:-:S02]  /*a670*/  HADD2.F32 R110, -RZ, R110.H1_H1 ;  /* 0x3000006eff6e7230 */ /* 0x000fc40000004100 */
[-C--:B------:R-:W-:Y:S01]  /*a680*/  FFMA.FTZ R113, R78, R79.reuse, R113 ;  /* 0x0000004f4e717223 */ /* 0x080fe20000010071 */
[----:B------:R-:W-:Y:S01]  /*a690*/  PRMT R52, R52, 0x654, R53 ;  /* 0x0000065434347816 */ /* 0x000fe20000000035 */
[-C--:B------:R-:W-:Y:S01]  /*a6a0*/  FMUL.FTZ R78, R44, R112.reuse ;  /* 0x000000702c4e7220 */ /* 0x080fe20000410000 */
[----:B------:R-:W-:Y:S01]  /*a6b0*/  PRMT R59, R62, 0x654, R59 ;  /* 0x000006543e3b7816 */ /* 0x000fe2000000003b */
[----:B------:R-:W-:Y:S01]  /*a6c0*/  FMUL.FTZ R112, R76, R112 ;  /* 0x000000704c707220 */ /* 0x000fe20000410000 */
[----:B------:R-:W-:Y:S01]  /*a6d0*/  PRMT R55, R55, 0x654, R56 ;  /* 0x0000065437377816 */ /* 0x000fe20000000038 */
[----:B------:R-:W-:Y:S01]  /*a6e0*/  FFMA.FTZ R116, R114, R79, -R116 ;  /* 0x0000004f72747223 */ /* 0x000fe20000010874 */
[----:B------:R-:W-:Y:S01]  /*a6f0*/  F2FP.F16.E4M3.UNPACK_B R53, R111.H1 ;  /* 0x0000006fff35723e */ /* 0x000fe200030006ff */
[----:B------:R-:W-:Y:S01]  /*a700*/  FFMA.FTZ R76, R76, R110, -R78 ;  /* 0x0000006e4c4c7223 */ /* 0x000fe2000001084e */
[----:B------:R-:W-:Y:S01]  /*a710*/  F2FP.F16.E4M3.UNPACK_B R62, R46.H1 ;  /* 0x0000002eff3e723e */ /* 0x000fe200030006ff */
[----:B------:R-:W-:Y:S01]  /*a720*/  FFMA.FTZ R44, R44, R110, R112 ;  /* 0x0000006e2c2c7223 */ /* 0x000fe20000010070 */
[----:B------:R-:W-:Y:S01]  /*a730*/  F2FP.F16.E4M3.UNPACK_B R56, R14.H1 ;  /* 0x0000000eff38723e */ /* 0x000fe200030006ff */
[----:B------:R-:W-:Y:S01]  /*a740*/  HADD2.F32 R118, -RZ, R53.H0_H0 ;  /* 0x20000035ff767230 */ /* 0x000fe20000004100 */
[----:B------:R-:W-:Y:S01]  /*a750*/  F2FP.F16.E4M3.UNPACK_B R79, R109.H1 ;  /* 0x0000006dff4f723e */ /* 0x000fe200030006ff */
[----:B------:R-:W-:Y:S01]  /*a760*/  HADD2.F32 R78, -RZ, R62.H0_H0 ;  /* 0x2000003eff4e7230 */ /* 0x000fe20000004100 */
[----:B------:R-:W-:Y:S01]  /*a770*/  F2FP.F16.E4M3.UNPACK_B R111, R111 ;  /* 0x0000006fff6f723e */ /* 0x000fe200020006ff */
[----:B------:R-:W-:Y:S01]  /*a780*/  HADD2.F32 R110, -RZ, R56.H0_H0 ;  /* 0x20000038ff6e7230 */ /* 0x000fe20000004100 */
[----:B------:R-:W-:Y:S01]  /*a790*/  F2FP.F16.E4M3.UNPACK_B R46, R46 ;  /* 0x0000002eff2e723e */ /* 0x000fe200020006ff */
[----:B------:R-:W-:-:S02]  /*a7a0*/  HADD2.F32 R112, -RZ, R79.H0_H0 ;  /* 0x2000004fff707230 */ /* 0x000fc40000004100 */
[-C--:B------:R-:W-:Y:S01]  /*a7b0*/  FMUL.FTZ R114, R78, R118.reuse ;  /* 0x000000764e727220 */ /* 0x080fe20000410000 */
[----:B------:R-:W-:Y:S02]  /*a7c0*/  HADD2.F32 R53, -RZ, R53.H1_H1 ;  /* 0x30000035ff357230 */ /* 0x000fe40000004100 */
[----:B------:R-:W-:Y:S01]  /*a7d0*/  FMUL.FTZ R118, R110, R118 ;  /* 0x000000766e767220 */ /* 0x000fe20000410000 */
[----:B------:R-:W-:Y:S01]  /*a7e0*/  HADD2.F32 R62, -RZ, R62.H1_H1 ;  /* 0x3000003eff3e7230 */ /* 0x000fe20000004100 */
[----:B------:R-:W-:Y:S01]  /*a7f0*/  F2FP.F16.E4M3.UNPACK_B R14, R14 ;  /* 0x0000000eff0e723e */ /* 0x000fe200020006ff */
[----:B------:R-:W-:Y:S02]  /*a800*/  HADD2.F32 R56, -RZ, R56.H1_H1 ;  /* 0x30000038ff387230 */ /* 0x000fe40000004100 */
[-C--:B------:R-:W-:Y:S01]  /*a810*/  FFMA.FTZ R118, R78, R112.reuse, R118 ;  /* 0x000000704e767223 */ /* 0x080fe20000010076 */
[----:B------:R-:W-:Y:S02]  /*a820*/  HADD2.F32 R79, -RZ, R79.H1_H1 ;  /* 0x3000004fff4f7230 */ /* 0x000fe40000004100 */
[-C--:B------:R-:W-:Y:S01]  /*a830*/  FMUL.FTZ R78, R62, R53.reuse ;  /* 0x000000353e4e7220 */ /* 0x080fe20000410000 */
[----:B------:R-:W-:Y:S01]  /*a840*/  FFMA.FTZ R114, R110, R112, -R114 ;  /* 0x000000706e727223 */ /* 0x000fe20000010872 */
[C---:B------:R-:W-:Y:S01]  /*a850*/  FMUL.FTZ R53, R56.reuse, R53 ;  /* 0x0000003538357220 */ /* 0x040fe20000410000 */
[----:B------:R-:W-:Y:S01]  /*a860*/  F2FP.F16.E4M3.UNPACK_B R109, R109 ;  /* 0x0000006dff6d723e */ /* 0x000fe200020006ff */
[----:B------:R-:W-:Y:S01]  /*a870*/  FFMA.FTZ R56, R56, R79, -R78 ;  /* 0x0000004f38387223 */ /* 0x000fe2000001084e */
[----:B------:R-:W-:-:S02]  /*a880*/  HADD2.F32 R112, -RZ, R111.H0_H0 ;  /* 0x2000006fff707230 */ /* 0x000fc40000004100 */
[----:B------:R-:W-:Y:S01]  /*a890*/  FFMA.FTZ R53, R62, R79, R53 ;  /* 0x0000004f3e357223 */ /* 0x000fe20000010035 */
[----:B------:R-:W-:Y:S01]  /*a8a0*/  HADD2.F32 R62, -RZ, R46.H0_H0 ;  /* 0x2000002eff3e7230 */ /* 0x000fe20000004100 */
[--C-:B------:R-:W-:Y:S01]  /*a8b0*/  SHF.R.U32.HI R54, RZ, 0x8, R61.reuse ;  /* 0x00000008ff367819 */ /* 0x100fe2000001163d */
[----:B------:R-:W-:Y:S01]  /*a8c0*/  HADD2.F32 R79, -RZ, R14.H0_H0 ;  /* 0x2000000eff4f7230 */ /* 0x000fe20000004100 */
[----:B------:R-:W-:Y:S01]  /*a8d0*/  SHF.R.U32.HI R57, RZ, 0x10, R61 ;  /* 0x00000010ff397819 */ /* 0x000fe2000001163d */
[----:B------:R-:W-:Y:S02]  /*a8e0*/  HADD2.F32 R78, -RZ, R109.H0_H0 ;  /* 0x2000006dff4e7230 */ /* 0x000fe40000004100 */
[CC--:B------:R-:W-:Y:S01]  /*a8f0*/  FMUL.FTZ R110, R62.reuse, R112.reuse ;  /* 0x000000703e6e7220 */ /* 0x0c0fe20000410000 */
[----:B------:R-:W-:Y:S02]  /*a900*/  HADD2.F32 R111, -RZ, R111.H1_H1 ;  /* 0x3000006fff6f7230 */ /* 0x000fe40000004100 */
[----:B------:R-:W-:Y:S01]  /*a910*/  FMUL.FTZ R112, R79, R112 ;  /* 0x000000704f707220 */ /* 0x000fe20000410000 */
[----:B------:R-:W-:Y:S01]  /*a920*/  HADD2.F32 R46, -RZ, R46.H1_H1 ;  /* 0x3000002eff2e7230 */ /* 0x000fe20000004100 */
[----:B------:R-:W-:Y:S01]  /*a930*/  SHF.R.U32.HI R61, RZ, 0x8, R65 ;  /* 0x00000008ff3d7819 */ /* 0x000fe20000011641 */
[----:B------:R-:W-:Y:S01]  /*a940*/  HADD2.F32 R14, -RZ, R14.H1_H1 ;  /* 0x3000000eff0e7230 */ /* 0x000fe20000004100 */
[--C-:B------:R-:W-:Y:S01]  /*a950*/  SHF.R.U32.HI R58, RZ, 0x8, R63.reuse ;  /* 0x00000008ff3a7819 */ /* 0x100fe2000001163f */
[----:B------:R-:W-:Y:S01]  /*a960*/  FFMA.FTZ R112, R62, R78, R112 ;  /* 0x0000004e3e707223 */ /* 0x000fe20000010070 */
[----:B------:R-:W-:Y:S01]  /*a970*/  SHF.R.U32.HI R60, RZ, 0x10, R63 ;  /* 0x00000010ff3c7819 */ /* 0x000fe2000001163f */
[----:B------:R-:W-:Y:S01]  /*a980*/  HADD2.F32 R109, -RZ, R109.H1_H1 ;  /* 0x3000006dff6d7230 */ /* 0x000fe20000004100 */
[----:B------:R-:W-:Y:S01]  /*a990*/  SHF.R.U32.HI R63, RZ, 0x10, R65 ;  /* 0x00000010ff3f7819 */ /* 0x000fe20000011641 */
[----:B------:R-:W-:Y:S01]  /*a9a0*/  FMUL.FTZ R62, R46, R111 ;  /* 0x0000006f2e3e7220 */ /* 0x000fe20000410000 */
[----:B------:R-:W-:-:S02]  /*a9b0*/  IMAD.SHL.U32 R61, R61, 0x100, RZ ;  /* 0x000001003d3d7824 */ /* 0x000fc400078e00ff */
[----:B------:R-:W-:Y:S01]  /*a9c0*/  FMUL.FTZ R111, R14, R111 ;  /* 0x0000006f0e6f7220 */ /* 0x000fe20000410000 */
[----:B------:R-:W-:Y:S01]  /*a9d0*/  SHF.L.U32 R54, R54, 0x8, RZ ;  /* 0x0000000836367819 */ /* 0x000fe200000006ff */
[-C--:B------:R-:W-:Y:S01]  /*a9e0*/  FFMA.FTZ R62, R14, R109.reuse, -R62 ;  /* 0x0000006d0e3e7223 */ /* 0x080fe2000001083e */
[----:B------:R-:W-:Y:S01]  /*a9f0*/  IMAD.SHL.U32 R58, R58, 0x100, RZ ;  /* 0x000001003a3a7824 */ /* 0x000fe200078e00ff */
[----:B------:R-:W-:Y:S01]  /*aa00*/  LOP3.LUT R59, R59, 0xff00, R61, 0xf8, !PT ;  /* 0x0000ff003b3b7812 */ /* 0x000fe200078ef83d */
[----:B------:R-:W-:Y:S01]  /*aa10*/  IMAD.U32 R14, R63, 0x10000, RZ ;  /* 0x000100003f0e7824 */ /* 0x000fe200078e00ff */
[----:B------:R-:W-:Y:S01]  /*aa20*/  LOP3.LUT R52, R52, 0xff00, R54, 0xf8, !PT ;  /* 0x0000ff0034347812 */ /* 0x000fe200078ef836 */
[----:B------:R-:W-:Y:S01]  /*aa30*/  IMAD.U32 R57, R57, 0x10000, RZ ;  /* 0x0001000039397824 */ /* 0x000fe200078e00ff */
[----:B------:R-:W-:Y:S01]  /*aa40*/  LOP3.LUT R55, R55, 0xff00, R58, 0xf8, !PT ;  /* 0x0000ff0037377812 */ /* 0x000fe200078ef83a */
[----:B------:R-:W-:Y:S01]  /*aa50*/  FFMA.FTZ R110, R79, R78, -R110 ;  /* 0x0000004e4f6e7223 */ /* 0x000fe2000001086e */
[----:B------:R-:W-:Y:S01]  /*aa60*/  SHF.L.U32 R60, R60, 0x10, RZ ;  /* 0x000000103c3c7819 */ /* 0x000fe200000006ff */
[----:B------:R-:W-:Y:S01]  /*aa70*/  FFMA.FTZ R111, R46, R109, R111 ;  /* 0x0000006d2e6f7223 */ /* 0x000fe2000001006f */
[----:B------:R-:W-:-:S02]  /*aa80*/  LOP3.LUT R59, R59, 0xff0000, R14, 0xf8, !PT ;  /* 0x00ff00003b3b7812 */ /* 0x000fc400078ef80e */
[----:B------:R-:W-:Y:S02]  /*aa90*/  LOP3.LUT R52, R52, 0xff0000, R57, 0xf8, !PT ;  /* 0x00ff000034347812 */ /* 0x000fe400078ef839 */
[----:B------:R-:W-:Y:S02]  /*aaa0*/  F2FP.SATFINITE.E4M3.F32.PACK_AB_MERGE_C R61, R56, R114, RZ ;  /* 0x00000072383d723e */ /* 0x000fe400048070ff */
[----:B------:R-:W-:Y:S02]  /*aab0*/  LOP3.LUT R55, R55, 0xff0000, R60, 0xf8, !PT ;  /* 0x00ff000037377812 */ /* 0x000fe400078ef83c */
[----:B------:R-:W-:Y:S02]  /*aac0*/  F2FP.F16.E4M3.UNPACK_B R57, R45 ;  /* 0x0000002dff39723e */ /* 0x000fe400020006ff */
[----:B------:R-:W-:Y:S02]  /*aad0*/  F2FP.F16.E4M3.UNPACK_B R56, R59 ;  /* 0x0000003bff38723e */ /* 0x000fe400020006ff */
[----:B------:R-:W-:-:S02]  /*aae0*/  F2FP.F16.E4M3.UNPACK_B R60, R13 ;  /* 0x0000000dff3c723e */ /* 0x000fc400020006ff */
[----:B------:R-:W-:Y:S01]  /*aaf0*/  F2FP.SATFINITE.E4M3.F32.PACK_AB_MERGE_C R14, R62, R110, R61 ;  /* 0x0000006e3e0e723e */ /* 0x000fe2000480703d */
[----:B------:R-:W-:Y:S01]  /*ab00*/  HADD2.F32 R61, -RZ, R57.H0_H0 ;  /* 0x20000039ff3d7230 */ /* 0x000fe20000004100 */
[----:B------:R-:W-:Y:S01]  /*ab10*/  F2FP.F16.E4M3.UNPACK_B R58, R52 ;  /* 0x00000034ff3a723e */ /* 0x000fe200020006ff */
[----:B------:R-:W-:Y:S01]  /*ab20*/  HADD2.F32 R46, -RZ, R56.H0_H0 ;  /* 0x20000038ff2e7230 */ /* 0x000fe20000004100 */
[--C-:B------:R-:W-:Y:S01]  /*ab30*/  SHF.R.U32.HI R64, RZ, 0x18, R67.reuse ;  /* 0x00000018ff407819 */ /* 0x100fe20000011643 */
[----:B------:R-:W-:Y:S01]  /*ab40*/  HADD2.F32 R54, -RZ, R60.H0_H0 ;  /* 0x2000003cff367230 */ /* 0x000fe20000004100 */
[----:B------:R-:W-:Y:S01]  /*ab50*/  LOP3.LUT R66, R67, 0xff, RZ, 0xc0, !PT ;  /* 0x000000ff43427812 */ /* 0x000fe200078ec0ff */
[----:B------:R-:W-:Y:S01]  /*ab60*/  HADD2.F32 R62, -RZ, R58.H0_H0 ;  /* 0x2000003aff3e7230 */ /* 0x000fe20000004100 */
[----:B------:R-:W-:Y:S01]  /*ab70*/  SHF.R.U32.HI R65, RZ, 0x8, R67 ;  /* 0x00000008ff417819 */ /* 0x000fe20000011643 */
[----:B------:R-:W-:Y:S01]  /*ab80*/  HADD2.F32 R63, -RZ, R56.H1_H1 ;  /* 0x30000038ff3f7230 */ /* 0x000fe20000004100 */
[----:B------:R-:W-:Y:S01]  /*ab90*/  F2FP.SATFINITE.E4M3.F32.PACK_AB_MERGE_C R118, R53, R118, RZ ;  /* 0x000000763576723e */ /* 0x000fe200048070ff */
[----:B------:R-:W-:Y:S01]  /*aba0*/  FMUL.FTZ R53, R61, R46 ;  /* 0x0000002e3d357220 */ /* 0x000fe20000410000 */
[----:B------:R-:W-:Y:S01]  /*abb0*/  PRMT R64, R64, 0x654, R66 ;  /* 0x0000065440407816 */ /* 0x000fe20000000042 */
[----:B------:R-:W-:-:S02]  /*abc0*/  IMAD.SHL.U32 R65, R65, 0x100, RZ ;  /* 0x0000010041417824 */ /* 0x000fc400078e00ff */
[C---:B------:R-:W-:Y:S01]  /*abd0*/  FMUL.FTZ R66, R54.reuse, R46 ;  /* 0x0000002e36427220 */ /* 0x040fe20000410000 */
[-C--:B------:R-:W-:Y:S01]  /*abe0*/  FFMA.FTZ R53, R54, R62.reuse, -R53 ;  /* 0x0000003e36357223 */ /* 0x080fe20000010835 */
[----:B------:R-:W-:Y:S02]  /*abf0*/  F2FP.SATFINITE.E4M3.F32.PACK_AB_MERGE_C R77, R77, R117, RZ ;  /* 0x000000754d4d723e */ /* 0x000fe400048070ff */
[----:B------:R-:W-:Y:S01]  /*ac00*/  FFMA.FTZ R54, R61, R62, R66 ;  /* 0x0000003e3d367223 */ /* 0x000fe20000010042 */
[----:B------:R-:W-:Y:S01]  /*ac10*/  LOP3.LUT R64, R64, 0xff00, R65, 0xf8, !PT ;  /* 0x0000ff0040407812 */ /* 0x000fe200078ef841 */
[----:B------:R-:W-:Y:S01]  /*ac20*/  HADD2.F32 R61, -RZ, R60.H1_H1 ;  /* 0x3000003cff3d7230 */ /* 0x000fe20000004100 */
[----:B------:R-:W-:Y:S01]  /*ac30*/  F2FP.F16.E4M3.UNPACK_B R60, R45.H1 ;  /* 0x0000002dff3c723e */ /* 0x000fe200030006ff */
[----:B------:R-:W-:Y:S01]  /*ac40*/  HADD2.F32 R62, -RZ, R57.H1_H1 ;  /* 0x30000039ff3e7230 */ /* 0x000fe20000004100 */
[----:B------:R-:W-:Y:S01]  /*ac50*/  F2FP.F16.E4M3.UNPACK_B R65, R59.H1 ;  /* 0x0000003bff41723e */ /* 0x000fe200030006ff */
[----:B------:R-:W-:Y:S01]  /*ac60*/  HADD2.F32 R45, -RZ, R58.H1_H1 ;  /* 0x3000003aff2d7230 */ /* 0x000fe20000004100 */
[----:B------:R-:W-:Y:S01]  /*ac70*/  F2FP.SATFINITE.E4M3.F32.PACK_AB_MERGE_C R115, R12, R115, RZ ;  /* 0x000000730c73723e */ /* 0x000fe200048070ff */
[----:B------:R-:W-:Y:S01]  /*ac80*/  HADD2.F32 R56, -RZ, R60.H0_H0 ;  /* 0x2000003cff387230 */ /* 0x000fe20000004100 */
[----:B------:R-:W-:Y:S01]  /*ac90*/  F2FP.SATFINITE.E4M3.F32.PACK_AB_MERGE_C R12, R76, R116, R77 ;  /* 0x000000744c0c723e */ /* 0x000fe2000480704d */
[----:B------:R-:W-:Y:S01]  /*aca0*/  FMUL.FTZ R76, R62, R63 ;  /* 0x0000003f3e4c7220 */ /* 0x000fe20000410000 */
[----:B------:R-:W-:Y:S01]  /*acb0*/  F2FP.F16.E4M3.UNPACK_B R57, R13.H1 ;  /* 0x0000000dff39723e */ /* 0x000fe200030006ff */
[C---:B------:R-:W-:Y:S01]  /*acc0*/  FMUL.FTZ R63, R61.reuse, R63 ;  /* 0x0000003f3d3f7220 */ /* 0x040fe20000410000 */
[----:B------:R-:W-:Y:S01]  /*acd0*/  F2FP.F16.E4M3.UNPACK_B R58, R52.H1 ;  /* 0x00000034ff3a723e */ /* 0x000fe200030006ff */
[----:B------:R-:W-:Y:S01]  /*ace0*/  HADD2.F32 R66, -RZ, R65.H0_H0 ;  /* 0x20000041ff427230 */ /* 0x000fe20000004100 */
[----:B------:R-:W-:Y:S01]  /*acf0*/  SHF.R.U32.HI R67, RZ, 0x10, R67 ;  /* 0x00000010ff437819 */ /* 0x000fe20000011643 */
[----:B------:R-:W-:Y:S01]  /*ad00*/  FFMA.FTZ R52, R61, R45, -R76 ;  /* 0x0000002d3d347223 */ /* 0x000fe2000001084c */
[----:B------:R-:W-:-:S02]  /*ad10*/  HADD2.F32 R13, -RZ, R57.H0_H0 ;  /* 0x20000039ff0d7230 */ /* 0x000fc40000004100 */
[----:B------:R-:W-:Y:S01]  /*ad20*/  FFMA.FTZ R45, R62, R45, R63 ;  /* 0x0000002d3e2d7223 */ /* 0x000fe2000001003f */
[----:B------:R-:W-:Y:S02]  /*ad30*/  HADD2.F32 R59, -RZ, R58.H0_H0 ;  /* 0x2000003aff3b7230 */ /* 0x000fe40000004100 */
[-C--:B------:R-:W-:Y:S01]  /*ad40*/  FMUL.FTZ R62, R56, R66.reuse ;  /* 0x00000042383e7220 */ /* 0x080fe20000410000 */
[----:B------:R-:W-:Y:S02]  /*ad50*/  HADD2.F32 R63, -RZ, R60.H1_H1 ;  /* 0x3000003cff3f7230 */ /* 0x000fe40000004100 */
[C---:B------:R-:W-:Y:S01]  /*ad60*/  FMUL.FTZ R61, R13.reuse, R66 ;  /* 0x000000420d3d7220 */ /* 0x040fe20000410000 */
[----:B------:R-:W-:Y:S02]  /*ad70*/  HADD2.F32 R60, -RZ, R65.H1_H1 ;  /* 0x30000041ff3c7230 */ /* 0x000fe40000004100 */
[----:B------:R-:W-:Y:S01]  /*ad80*/  FFMA.FTZ R13, R13, R59, -R62 ;  /* 0x0000003b0d0d7223 */ /* 0x000fe2000001083e */
[----:B------:R-:W-:-:S02]  /*ad90*/  IMAD.U32 R67, R67, 0x10000, RZ ;  /* 0x0001000043437824 */ /* 0x000fc400078e00ff */
[----:B------:R-:W-:Y:S01]  /*ada0*/  FFMA.FTZ R56, R56, R59, R61 ;  /* 0x0000003b38387223 */ /* 0x000fe2000001003d */
[----:B------:R-:W-:Y:S02]  /*adb0*/  HADD2.F32 R57, -RZ, R57.H1_H1 ;  /* 0x30000039ff397230 */ /* 0x000fe40000004100 */
[-C--:B------:R-:W-:Y:S01]  /*adc0*/  FMUL.FTZ R66, R63, R60.reuse ;  /* 0x0000003c3f427220 */ /* 0x080fe20000410000 */
[----:B------:R-:W-:Y:S01]  /*add0*/  HADD2.F32 R62, -RZ, R58.H1_H1 ;  /* 0x3000003aff3e7230 */ /* 0x000fe20000004100 */
[----:B------:R-:W-:Y:S01]  /*ade0*/  LOP3.LUT R64, R64, 0xff0000, R67, 0xf8, !PT ;  /* 0x00ff000040407812 */ /* 0x000fe200078ef843 */
[C---:B------:R-:W-:Y:S01]  /*adf0*/  FMUL.FTZ R76, R57.reuse, R60 ;  /* 0x0000003c394c7220 */ /* 0x040fe20000410000 */
[----:B------:R-:W-:Y:S02]  /*ae00*/  F2FP.F16.E4M3.UNPACK_B R58, R47 ;  /* 0x0000002fff3a723e */ /* 0x000fe400020006ff */
[----:B------:R-:W-:Y:S01]  /*ae10*/  FFMA.FTZ R60, R57, R62, -R66 ;  /* 0x0000003e393c7223 */ /* 0x000fe20000010842 */
[----:B------:R-:W-:Y:S01]  /*ae20*/  F2FP.F16.E4M3.UNPACK_B R59, R64 ;  /* 0x00000040ff3b723e */ /* 0x000fe200020006ff */
[----:B------:R-:W-:Y:S01]  /*ae30*/  FFMA.FTZ R63, R63, R62, R76 ;  /* 0x0000003e3f3f7223 */ /* 0x000fe2000001004c */
[----:B------:R-:W-:Y:S01]  /*ae40*/  F2FP.F16.E4M3.UNPACK_B R57, R15 ;  /* 0x0000000fff39723e */ /* 0x000fe200020006ff */
[----:B------:R-:W-:Y:S01]  /*ae50*/  HADD2.F32 R61, -RZ, R58.H0_H0 ;  /* 0x2000003aff3d7230 */ /* 0x000fe20000004100 */
[-C--:B------:R-:W-:Y:S01]  /*ae60*/  F2FP.F16.E4M3.UNPACK_B R65, R55.reuse ;  /* 0x00000037ff41723e */ /* 0x080fe200020006ff */
[----:B------:R-:W-:Y:S01]  /*ae70*/  HADD2.F32 R67, -RZ, R59.H0_H0 ;  /* 0x2000003bff437230 */ /* 0x000fe20000004100 */
[----:B------:R-:W-:Y:S01]  /*ae80*/  F2FP.F16.E4M3.UNPACK_B R64, R64.H1 ;  /* 0x00000040ff40723e */ /* 0x000fe200030006ff */
[----:B------:R-:W-:Y:S01]  /*ae90*/  HADD2.F32 R62, -RZ, R57.H0_H0 ;  /* 0x20000039ff3e7230 */ /* 0x000fe20000004100 */
[----:B------:R-:W-:Y:S01]  /*aea0*/  F2FP.F16.E4M3.UNPACK_B R55, R55.H1 ;  /* 0x00000037ff37723e */ /* 0x000fe200030006ff */
[----:B------:R-:W-:-:S02]  /*aeb0*/  HADD2.F32 R66, -RZ, R65.H0_H0 ;  /* 0x20000041ff427230 */ /* 0x000fc40000004100 */
[CC--:B------:R-:W-:Y:S01]  /*aec0*/  FMUL.FTZ R77, R61.reuse, R67.reuse ;  /* 0x000000433d4d7220 */ /* 0x0c0fe20000410000 */
[--C-:B------:R-:W-:Y:S02]  /*aed0*/  HADD2.F32 R78, -RZ, R64.reuse.H0_H0 ;  /* 0x20000040ff4e7230 */ /* 0x100fe40000004100 */
[C---:B------:R-:W-:Y:S01]  /*aee0*/  FMUL.FTZ R76, R62.reuse, R67 ;  /* 0x000000433e4c7220 */ /* 0x040fe20000410000 */
[----:B------:R-:W-:Y:S01]  /*aef0*/  F2FP.F16.E4M3.UNPACK_B R67, R15.H1 ;  /* 0x0000000fff43723e */ /* 0x000fe200030006ff */
[-C--:B------:R-:W-:Y:S01]  /*af00*/  FFMA.FTZ R62, R62, R66.reuse, -R77 ;  /* 0x000000423e3e7223 */ /* 0x080fe2000001084d */
[----:B------:R-:W-:Y:S02]  /*af10*/  HADD2.F32 R64, -RZ, R64.H1_H1 ;  /* 0x30000040ff407230 */ /* 0x000fe40000004100 */
[----:B------:R-:W-:Y:S01]  /*af20*/  FFMA.FTZ R61, R61, R66, R76 ;  /* 0x000000423d3d7223 */ /* 0x000fe2000001004c */
[----:B------:R-:W-:Y:S01]  /*af30*/  F2FP.F16.E4M3.UNPACK_B R66, R47.H1 ;  /* 0x0000002fff42723e */ /* 0x000fe200030006ff */
[----:B------:R-:W-:Y:S01]  /*af40*/  HADD2.F32 R15, -RZ, R67.H0_H0 ;  /* 0x20000043ff0f7230 */ /* 0x000fe20000004100 */
[----:B------:R-:W-:Y:S01]  /*af50*/  F2FP.SATFINITE.E4M3.F32.PACK_AB_MERGE_C R13, R60, R13, RZ ;  /* 0x0000000d3c0d723e */ /* 0x000fe200048070ff */
[----:B------:R-:W-:Y:S01]  /*af60*/  HADD2.F32 R76, -RZ, R55.H0_H0 ;  /* 0x20000037ff4c7230 */ /* 0x000fe20000004100 */
[----:B------:R-:W-:Y:S01]  /*af70*/  F2FP.SATFINITE.E4M3.F32.PACK_AB_MERGE_C R56, R63, R56, RZ ;  /* 0x000000383f38723e */ /* 0x000fe200048070ff */
[--C-:B------:R-:W-:Y:S01]  /*af80*/  HADD2.F32 R47, -RZ, R66.reuse.H0_H0 ;  /* 0x20000042ff2f7230 */ /* 0x100fe20000004100 */
[----:B------:R-:W-:Y:S01]  /*af90*/  F2FP.SATFINITE.E4M3.F32.PACK_AB_MERGE_C R44, R44, R113, R115 ;  /* 0x000000712c2c723e */ /* 0x000fe20004807073 */
[----:B------:R-:W-:Y:S01]  /*afa0*/  HADD2.F32 R66, -RZ, R66.H1_H1 ;  /* 0x30000042ff427230 */ /* 0x000fe20000004100 */
[----:B------:R-:W-:Y:S01]  /*afb0*/  F2FP.SATFINITE.E4M3.F32.PACK_AB_MERGE_C R46, R111, R112, R118 ;  /* 0x000000706f2e723e */ /* 0x000fe20004807076 */
[----:B------:R-:W-:-:S02]  /*afc0*/  HADD2.F32 R67, -RZ, R67.H1_H1 ;  /* 0x30000043ff437230 */ /* 0x000fc40000004100 */
[-C--:B------:R-:W-:Y:S01]  /*afd0*/  FMUL.FTZ R110, R47, R78.reuse ;  /* 0x0000004e2f6e7220 */ /* 0x080fe20000410000 */
[C---:B------:R-:W-:Y:S01]  /*afe0*/  FMUL.FTZ R78, R15.reuse, R78 ;  /* 0x0000004e0f4e7220 */ /* 0x040fe20000410000 */
[----:B------:R-:W-:Y:S01]  /*aff0*/  HADD2.F32 R55, -RZ, R55.H1_H1 ;  /* 0x30000037ff377230 */ /* 0x000fe20000004100 */
[----:B------:R-:W-:Y:S01]  /*b000*/  F2FP.SATFINITE.E4M3.F32.PACK_AB_MERGE_C R13, R52, R53, R13 ;  /* 0x00000035340d723e */ /* 0x000fe2000480700d */
[-C--:B------:R-:W-:Y:S01]  /*b010*/  FFMA.FTZ R15, R15, R76.reuse, -R110 ;  /* 0x0000004c0f0f7223 */ /* 0x080fe2000001086e */
[----:B------:R-:W-:Y:S01]  /*b020*/  FFMA.FTZ R47, R47, R76, R78 ;  /* 0x0000004c2f2f7223 */ /* 0x000fe2000001004e */
        /* <DEDUP_REMOVED lines=11> */
[----:B------:R-:W-:Y:S01]  /*b0e0*/  F2FP.SATFINITE.E4M3.F32.PACK_AB_MERGE_C R47, R66, R47, RZ ;  /* 0x0000002f422f723e */ /* 0x000fe200048070ff */
[-C--:B------:R-:W-:Y:S01]  /*b0f0*/  FFMA.FTZ R57, R57, R65.reuse, -R76 ;  /* 0x0000004139397223 */ /* 0x080fe2000001084c */
[----:B------:R-:W-:Y:S01]  /*b100*/  F2FP.SATFINITE.E4M3.F32.PACK_AB_MERGE_C R45, R45, R54, R56 ;  /* 0x000000362d2d723e */ /* 0x000fe20004807038 */
[----:B------:R-:W-:-:S03]  /*b110*/  FFMA.FTZ R58, R58, R65, R59 ;  /* 0x000000413a3a7223 */ /* 0x000fc6000001003b */
[----:B------:R-:W-:Y:S02]  /*b120*/  F2FP.SATFINITE.E4M3.F32.PACK_AB_MERGE_C R15, R57, R62, R15 ;  /* 0x0000003e390f723e */ /* 0x000fe4000480700f */
[----:B------:R-:W-:-:S07]  /*b130*/  F2FP.SATFINITE.E4M3.F32.PACK_AB_MERGE_C R47, R58, R61, R47 ;  /* 0x0000003d3a2f723e */ /* 0x000fce000480702f */
.L_x_560:
[----:B------:R-:W-:Y:S05]  /*b140*/  BSYNC B2 ;  /* 0x0000000000027941 */ /* 0x000fea0003800000 */
.L_x_559:
[----:B------:R-:W-:Y:S01]  /*b150*/  ISETP.GE.AND P3, PT, R11, R107, PT ;  /* 0x0000006b0b00720c */ /* 0x000fe20003f66270 */
[----:B0-----:R0:W-:-:S12]  /*b160*/  ST.E.128 desc[UR36][R48.64], R12 ;  /* 0x0000000c30007985 */ /* 0x0011d8000c101d24 */
[----:B------:R-:W-:-:S04]  /*b170*/  @!P3 IADD3 R50, P4, R11, R50, RZ ;  /* 0x000000320b32b210 */ /* 0x000fc80007f9e0ff */
[----:B------:R-:W-:-:S05]  /*b180*/  @!P3 LEA.HI.X.SX32 R51, R11, R51, 0x1, P4 ;  /* 0x000000330b33b211 */ /* 0x000fca00020f0eff */
[----:B---3--:R0:W-:Y:S04]  /*b190*/  @!P3 ST.E.128 desc[UR36][R50.64], R44 ;  /* 0x0000002c3200b985 */ /* 0x0081e8000c101d24 */
.L_x_558:
[----:B------:R-:W-:Y:S05]  /*b1a0*/  BSYNC B1 ;  /* 0x0000000000017941 */ /* 0x000fea0003800000 */
.L_x_557:
[----:B------:R-:W-:-:S03]  /*b1b0*/  UMOV UR4, 0xffffffff ;  /* 0xffffffff00047882 */ /* 0x000fc60000000000 */
[----:B------:R-:W-:Y:S05]  /*b1c0*/  BRA.DIV UR4, `(.L_x_561) ;  /* 0x0000020a042c7947 */ /* 0x000fea000b800000 */
[----:B0--3--:R0:W3:Y:S04]  /*b1d0*/  SHFL.IDX PT, R51, R102, 0x3, 0x181f ;  /* 0x00781f0066337f89 */ /* 0x0090e800000e0000 */
[----:B------:R0:W0:Y:S02]  /*b1e0*/  SHFL.IDX PT, R50, R101, 0x3, 0x181f ;  /* 0x00781f0065327f89 */ /* 0x00002400000e0000 */
.L_x_864:
[----:B------:R-:W-:-:S05]  /*b1f0*/  VIADD R11, R219, 0x60 ;  /* 0x00000060db0b7836 */ /* 0x000fca0000000000 */
[----:B------:R-:W-:-:S13]  /*b200*/  ISETP.GE.OR P3, PT, R11, R99, P1 ;  /* 0x000000630b00720c */ /* 0x000fda0000f66670 */
[----:B------:R-:W-:Y:S05]  /*b210*/  @P3 BRA `(.L_x_536) ;  /* 0x00000014009c3947 */ /* 0x000fea0003800000 */
[----:B------:R-:W5:Y:S01]  /*b220*/  LDL R13, [R1+0x20] ;  /* 0x00002000010d7983 */ /* 0x000f620000100800 */
[----:B------:R-:W-:Y:S01]  /*b230*/  SEL R108, R34, R108, !P0 ;  /* 0x0000006c226c7207 */ /* 0x000fe20004000000 */
[----:B------:R-:W-:Y:S01]  /*b240*/  VIADD R14, R219, 0x60 ;  /* 0x00000060db0e7836 */ /* 0x000fe20000000000 */
[----:B0-----:R-:W-:Y:S01]  /*b250*/  IADD3 R48, P3, R39, R50, RZ ;  /* 0x0000003227307210 */ /* 0x001fe20007f7e0ff */
[----:B------:R-:W-:Y:S01]  /*b260*/  VIADD R15, R219, 0x60 ;  /* 0x00000060db0f7836 */ /* 0x000fe20000000000 */
[----:B------:R-:W-:Y:S01]  /*b270*/  SHF.R.S32.HI R11, RZ, 0x1f, R108 ;  /* 0x0000001fff0b7819 */ /* 0x000fe2000001146c */
[----:B------:R-:W-:Y:S01]  /*b280*/  IMAD.SHL.U32 R14, R14, 0x80, RZ ;  /* 0x000000800e0e7824 */ /* 0x000fe200078e00ff */
[----:B------:R-:W-:Y:S01]  /*b290*/  BSSY B1, `(.L_x_562) ;  /* 0x00000ef000017945 */ /* 0x000fe20003800000 */
[----:B------:R-:W-:Y:S01]  /*b2a0*/  IMAD.SHL.U32 R15, R15, 0x80, RZ ;  /* 0x000000800f0f7824 */ /* 0x000fe200078e00ff */
[----:B------:R-:W-:Y:S01]  /*b2b0*/  LEA.HI R11, R11, R108, RZ, 0x5 ;  /* 0x0000006c0b0b7211 */ /* 0x000fe200078f28ff */
[----:B---3--:R-:W-:Y:S01]  /*b2c0*/  IMAD.X R49, R51, 0x1, R80, P3 ;  /* 0x0000000133317824 */ /* 0x008fe200018e0650 */
[----:B------:R-:W-:-:S02]  /*b2d0*/  LOP3.LUT R14, R14, 0x380, RZ, 0xc0, !PT ;  /* 0x000003800e0e7812 */ /* 0x000fc400078ec0ff */
[----:B------:R-:W-:Y:S02]  /*b2e0*/  LEA.HI.SX32 R11, R11, R42, 0x1b ;  /* 0x0000002a0b0b7211 */ /* 0x000fe400078fdaff */
[----:B------:R-:W-:Y:S02]  /*b2f0*/  LOP3.LUT R15, R15, 0x380, RZ, 0xc0, !PT ;  /* 0x000003800f0f7812 */ /* 0x000fe400078ec0ff */
[----:B------:R-:W-:Y:S02]  /*b300*/  SHF.R.S32.HI R12, RZ, 0x1f, R11 ;  /* 0x0000001fff0c7819 */ /* 0x000fe4000001140b */
[----:B------:R-:W-:Y:S02]  /*b310*/  SHF.L.U32 R52, R11, 0x4, RZ ;  /* 0x000000040b347819 */ /* 0x000fe400000006ff */
[----:B------:R-:W-:Y:S02]  /*b320*/  LEA.HI R12, R12, R11, RZ, 0x3 ;  /* 0x0000000b0c0c7211 */ /* 0x000fe400078f18ff */
[----:B------:R-:W-:-:S02]  /*b330*/  SHF.R.U32.HI R14, RZ, 0x3, R14 ;  /* 0x00000003ff0e7819 */ /* 0x000fc4000001160e */
[----:B------:R-:W-:Y:S02]  /*b340*/  LOP3.LUT R11, R15, 0x70, R52, 0xf8, !PT ;  /* 0x000000700f0b7812 */ /* 0x000fe400078ef834 */
[----:B------:R-:W-:Y:S02]  /*b350*/  SHF.L.U32 R12, R12, 0xb, RZ ;  /* 0x0000000b0c0c7819 */ /* 0x000fe400000006ff */
[----:B------:R-:W-:Y:S02]  /*b360*/  LOP3.LUT R11, R11, R14, RZ, 0x3c, !PT ;  /* 0x0000000e0b0b7212 */ /* 0x000fe400078e3cff */
[----:B------:R-:W-:-:S04]  /*b370*/  LOP3.LUT R12, R12, 0xffffc000, RZ, 0xc0, !PT ;  /* 0xffffc0000c0c7812 */ /* 0x000fc800078ec0ff */
[----:B-----5:R-:W-:Y:S01]  /*b380*/  IADD3 R11, R11, R12, R13 ;  /* 0x0000000c0b0b7210 */ /* 0x020fe20007ffe00d */
[----:B------:R-:W-:-:S04]  /*b390*/  IMAD R12, R216, 0x8000, R7 ;  /* 0x00008000d80c7824 */ /* 0x000fc800078e0207 */
[----:B------:R-:W-:Y:S02]  /*b3a0*/  IMAD R14, R216, 0x8000, R11 ;  /* 0x00008000d80e7824 */ /* 0x000fe400078e020b */
[C---:B------:R-:W-:Y:S02]  /*b3b0*/  IMAD.IADD R12, R19.reuse, 0x1, R12 ;  /* 0x00000001130c7824 */ /* 0x040fe400078e020c */
[----:B------:R-:W-:-:S04]  /*b3c0*/  IMAD.IADD R44, R19, 0x1, R14 ;  /* 0x00000001132c7824 */ /* 0x000fc800078e020e */
[----:B------:R-:W0:Y:S04]  /*b3d0*/  LDS.128 R12, [R12+0x28400] ;  /* 0x028400000c0c7984 */ /* 0x000e280000000c00 */
[----:B------:R-:W3:Y:S01]  /*b3e0*/  LDS.128 R44, [R44+0x28400] ;  /* 0x028400002c2c7984 */ /* 0x000ee20000000c00 */
[----:B------:R-:W-:Y:S05]  /*b3f0*/  @P2 BRA `(.L_x_563) ;  /* 0x0000000c00602947 */ /* 0x000fea0003800000 */
[--C-:B------:R-:W-:Y:S01]  /*b400*/  SHF.R.U32.HI R68, RZ, 0x8, R69.reuse ;  /* 0x00000008ff447819 */ /* 0x100fe20000011645 */
[----:B0-----:R-:W-:Y:S01]  /*b410*/  IMAD.MOV.U32 R53, RZ, RZ, R14 ;  /* 0x000000ffff357224 */ /* 0x001fe200078e000e */
[----:B------:R-:W-:Y:S01]  /*b420*/  LOP3.LUT R62, R69, 0xff, RZ, 0xc0, !PT ;  /* 0x000000ff453e7812 */ /* 0x000fe200078ec0ff */
[----:B---3--:R-:W-:Y:S01]  /*b430*/  IMAD.MOV.U32 R57, RZ, RZ, R44 ;  /* 0x000000ffff397224 */ /* 0x008fe200078e002c */
[--C-:B------:R-:W-:Y:S02]  /*b440*/  SHF.R.U32.HI R63, RZ, 0x18, R69.reuse ;  /* 0x00000018ff3f7819 */ /* 0x100fe40000011645 */
[----:B------:R-:W-:Y:S02]  /*b450*/  SHF.R.U32.HI R58, RZ, 0x10, R69 ;  /* 0x00000010ff3a7819 */ /* 0x000fe40000011645 */
[----:B------:R-:W-:Y:S02]  /*b460*/  SHF.R.U32.HI R67, RZ, 0x8, R75 ;  /* 0x00000008ff437819 */ /* 0x000fe4000001164b */
[----:B------:R-:W-:Y:S01]  /*b470*/  MOV R56, R12 ;  /* 0x0000000c00387202 */ /* 0x000fe20000000f00 */
[----:B------:R-:W-:Y:S01]  /*b480*/  IMAD.SHL.U32 R12, R68, 0x100, RZ ;  /* 0x00000100440c7824 */ /* 0x000fe200078e00ff */
[----:B------:R-:W-:Y:S01]  /*b490*/  PRMT R63, R63, 0x654, R62 ;  /* 0x000006543f3f7816 */ /* 0x000fe2000000003e */
[----:B------:R-:W-:Y:S01]  /*b4a0*/  IMAD.SHL.U32 R67, R67, 0x100, RZ ;  /* 0x0000010043437824 */ /* 0x000fe200078e00ff */
[----:B------:R-:W-:Y:S01]  /*b4b0*/  SHF.R.U32.HI R59, RZ, 0x8, R71 ;  /* 0x00000008ff3b7819 */ /* 0x000fe20000011647 */
[----:B------:R-:W-:Y:S01]  /*b4c0*/  IMAD.U32 R14, R58, 0x10000, RZ ;  /* 0x000100003a0e7824 */ /* 0x000fe200078e00ff */
[----:B------:R-:W-:-:S02]  /*b4d0*/  LOP3.LUT R65, R73, 0xff, RZ, 0xc0, !PT ;  /* 0x000000ff49417812 */ /* 0x000fc400078ec0ff */
[----:B------:R-:W-:Y:S01]  /*b4e0*/  SHF.R.U32.HI R66, RZ, 0x18, R73 ;  /* 0x00000018ff427819 */ /* 0x000fe20000011649 */
[----:B------:R-:W-:Y:S01]  /*b4f0*/  IMAD.SHL.U32 R59, R59, 0x100, RZ ;  /* 0x000001003b3b7824 */ /* 0x000fe200078e00ff */
[----:B------:R-:W-:Y:S02]  /*b500*/  LOP3.LUT R60, R75, 0xff0000ff, RZ, 0xc0, !PT ;  /* 0xff0000ff4b3c7812 */ /* 0x000fe400078ec0ff */
[----:B------:R-:W-:Y:S02]  /*b510*/  LOP3.LUT R63, R63, 0xff00, R12, 0xf8, !PT ;  /* 0x0000ff003f3f7812 */ /* 0x000fe400078ef80c */
[----:B------:R-:W-:Y:S02]  /*b520*/  LOP3.LUT R64, R71, 0xff, RZ, 0xc0, !PT ;  /* 0x000000ff47407812 */ /* 0x000fe400078ec0ff */
[----:B------:R-:W-:Y:S02]  /*b530*/  SHF.R.U32.HI R69, RZ, 0x18, R71 ;  /* 0x00000018ff457819 */ /* 0x000fe40000011647 */
[----:B------:R-:W-:-:S02]  /*b540*/  SHF.R.U32.HI R61, RZ, 0x8, R73 ;  /* 0x00000008ff3d7819 */ /* 0x000fc40000011649 */
[----:B------:R-:W-:Y:S02]  /*b550*/  SHF.R.U32.HI R11, RZ, 0x10, R71 ;  /* 0x00000010ff0b7819 */ /* 0x000fe40000011647 */
[----:B------:R-:W-:Y:S02]  /*b560*/  PRMT R44, R66, 0x654, R65 ;  /* 0x00000654422c7816 */ /* 0x000fe40000000041 */
[----:B------:R-:W-:Y:S01]  /*b570*/  LOP3.LUT R66, R60, 0xff00, R67, 0xf8, !PT ;  /* 0x0000ff003c427812 */ /* 0x000fe200078ef843 */
[----:B------:R-:W-:Y:S01]  /*b580*/  IMAD.U32 R11, R11, 0x10000, RZ ;  /* 0x000100000b0b7824 */ /* 0x000fe200078e00ff */
[----:B------:R-:W-:Y:S02]  /*b590*/  LOP3.LUT R14, R63, 0xff0000, R14, 0xf8, !PT ;  /* 0x00ff00003f0e7812 */ /* 0x000fe400078ef80e */
[----:B------:R-:W-:Y:S02]  /*b5a0*/  PRMT R64, R69, 0x654, R64 ;  /* 0x0000065445407816 */ /* 0x000fe40000000040 */
[----:B------:R-:W-:-:S02]  /*b5b0*/  SHF.L.U32 R61, R61, 0x8, RZ ;  /* 0x000000083d3d7819 */ /* 0x000fc400000006ff */
[----:B------:R-:W-:Y:S02]  /*b5c0*/  F2FP.F16.E4M3.UNPACK_B R63, R106.H1 ;  /* 0x0000006aff3f723e */ /* 0x000fe400030006ff */
[----:B------:R-:W-:Y:S02]  /*b5d0*/  F2FP.F16.E4M3.UNPACK_B R60, R57.H1 ;  /* 0x00000039ff3c723e */ /* 0x000fe400030006ff */
[----:B------:R-:W-:Y:S01]  /*b5e0*/  F2FP.F16.E4M3.UNPACK_B R58, R56.H1 ;  /* 0x00000038ff3a723e */ /* 0x000fe200030006ff */
[----:B------:R-:W-:Y:S01]  /*b5f0*/  HADD2.F32 R12, -RZ, R63.H0_H0 ;  /* 0x2000003fff0c7230 */ /* 0x000fe20000004100 */
[----:B------:R-:W-:Y:S02]  /*b600*/  SHF.R.U32.HI R54, RZ, 0x10, R73 ;  /* 0x00000010ff367819 */ /* 0x000fe40000011649 */
[----:B------:R-:W-:Y:S01]  /*b610*/  LOP3.LUT R64, R64, 0xff00, R59, 0xf8, !PT ;  /* 0x0000ff0040407812 */ /* 0x000fe200078ef83b */
[----:B------:R-:W-:Y:S01]  /*b620*/  HADD2.F32 R59, -RZ, R58.H0_H0 ;  /* 0x2000003aff3b7230 */ /* 0x000fe20000004100 */
[----:B------:R-:W-:Y:S01]  /*b630*/  LOP3.LUT R65, R44, 0xff00, R61, 0xf8, !PT ;  /* 0x0000ff002c417812 */ /* 0x000fe200078ef83d */
[----:B------:R-:W-:Y:S01]  /*b640*/  HADD2.F32 R61, -RZ, R60.H0_H0 ;  /* 0x2000003cff3d7230 */ /* 0x000fe20000004100 */
[----:B------:R-:W-:Y:S01]  /*b650*/  F2FP.F16.E4M3.UNPACK_B R62, R104.H1 ;  /* 0x00000068ff3e723e */ /* 0x000fe200030006ff */
[----:B------:R-:W-:Y:S01]  /*b660*/  IMAD.U32 R44, R54, 0x10000, RZ ;  /* 0x00010000362c7824 */ /* 0x000fe200078e00ff */
[----:B------:R-:W-:Y:S01]  /*b670*/  SHF.R.U32.HI R55, RZ, 0x10, R75 ;  /* 0x00000010ff377819 */ /* 0x000fe2000001164b */
[-C--:B------:R-:W-:Y:S01]  /*b680*/  FMUL.FTZ R68, R59, R12.reuse ;  /* 0x0000000c3b447220 */ /* 0x080fe20000410000 */
[----:B------:R-:W-:Y:S01]  /*b690*/  LOP3.LUT R11, R64, 0xff0000, R11, 0xf8, !PT ;  /* 0x00ff0000400b7812 */ /* 0x000fe200078ef80b */
[----:B------:R-:W-:Y:S01]  /*b6a0*/  HADD2.F32 R64, -RZ, R62.H0_H0 ;  /* 0x2000003eff407230 */ /* 0x000fe20000004100 */
[----:B------:R-:W-:Y:S01]  /*b6b0*/  SHF.L.U32 R55, R55, 0x10, RZ ;  /* 0x0000001037377819 */ /* 0x000fe200000006ff */
[----:B------:R-:W-:Y:S01]  /*b6c0*/  FMUL.FTZ R54, R61, R12 ;  /* 0x0000000c3d367220 */ /* 0x000fe20000410000 */
[----:B------:R-:W-:-:S02]  /*b6d0*/  F2FP.F16.E4M3.UNPACK_B R106, R106 ;  /* 0x0000006aff6a723e */ /* 0x000fc400020006ff */
[----:B------:R-:W-:Y:S01]  /*b6e0*/  LOP3.LUT R12, R66, 0xff0000, R55, 0xf8, !PT ;  /* 0x00ff0000420c7812 */ /* 0x000fe200078ef837 */
[-C--:B------:R-:W-:Y:S01]  /*b6f0*/  FFMA.FTZ R54, R59, R64.reuse, -R54 ;  /* 0x000000403b367223 */ /* 0x080fe20000010836 */
[----:B------:R-:W-:Y:S01]  /*b700*/  FFMA.FTZ R55, R61, R64, R68 ;  /* 0x000000403d377223 */ /* 0x000fe20000010044 */
[----:B------:R-:W-:Y:S01]  /*b710*/  HADD2.F32 R64, -RZ, R62.H1_H1 ;  /* 0x3000003eff407230 */ /* 0x000fe20000004100 */
[----:B------:R-:W-:Y:S01]  /*b720*/  F2FP.F16.E4M3.UNPACK_B R61, R57 ;  /* 0x00000039ff3d723e */ /* 0x000fe200020006ff */
[----:B------:R-:W-:Y:S01]  /*b730*/  HADD2.F32 R62, -RZ, R63.H1_H1 ;  /* 0x3000003fff3e7230 */ /* 0x000fe20000004100 */
[----:B------:R-:W-:Y:S01]  /*b740*/  LOP3.LUT R44, R65, 0xff0000, R44, 0xf8, !PT ;  /* 0x00ff0000412c7812 */ /* 0x000fe200078ef82c */
[----:B------:R-:W-:Y:S01]  /*b750*/  HADD2.F32 R59, -RZ, R58.H1_H1 ;  /* 0x3000003aff3b7230 */ /* 0x000fe20000004100 */
[----:B------:R-:W-:Y:S01]  /*b760*/  F2FP.F16.E4M3.UNPACK_B R104, R104 ;  /* 0x00000068ff68723e */ /* 0x000fe200020006ff */
[----:B------:R-:W-:Y:S01]  /*b770*/  HADD2.F32 R63, -RZ, R60.H1_H1 ;  /* 0x3000003cff3f7230 */ /* 0x000fe20000004100 */
[----:B------:R-:W-:Y:S01]  /*b780*/  F2FP.F16.E4M3.UNPACK_B R60, R56 ;  /* 0x00000038ff3c723e */ /* 0x000fe200020006ff */
[----:B------:R-:W-:-:S02]  /*b790*/  HADD2.F32 R65, -RZ, R106.H0_H0 ;  /* 0x2000006aff417230 */ /* 0x000fc40000004100 */
[-C--:B------:R-:W-:Y:S01]  /*b7a0*/  FMUL.FTZ R66, R59, R62.reuse ;  /* 0x0000003e3b427220 */ /* 0x080fe20000410000 */
[----:B------:R-:W-:Y:S02]  /*b7b0*/  HADD2.F32 R106, -RZ, R106.H1_H1 ;  /* 0x3000006aff6a7230 */ /* 0x000fe40000004100 */
[----:B------:R-:W-:Y:S01]  /*b7c0*/  FMUL.FTZ R56, R63, R62 ;  /* 0x0000003e3f387220 */ /* 0x000fe20000410000 */
[--C-:B------:R-:W-:Y:S02]  /*b7d0*/  HADD2.F32 R62, -RZ, R61.reuse.H0_H0 ;  /* 0x2000003dff3e7230 */ /* 0x100fe40000004100 */
[----:B------:R-:W-:Y:S02]  /*b7e0*/  HADD2.F32 R58, -RZ, R60.H0_H0 ;  /* 0x2000003cff3a7230 */ /* 0x000fe40000004100 */
[-C--:B------:R-:W-:Y:S01]  /*b7f0*/  FFMA.FTZ R57, R59, R64.reuse, -R56 ;  /* 0x000000403b397223 */ /* 0x080fe20000010838 */
[----:B------:R-:W-:Y:S02]  /*b800*/  HADD2.F32 R59, -RZ, R104.H0_H0 ;  /* 0x20000068ff3b7230 */ /* 0x000fe40000004100 */
[----:B------:R-:W-:Y:S01]  /*b810*/  FFMA.FTZ R56, R63, R64, R66 ;  /* 0x000000403f387223 */ /* 0x000fe20000010042 */
[-C--:B------:R-:W-:Y:S01]  /*b820*/  FMUL.FTZ R67, R62, R65.reuse ;  /* 0x000000413e437220 */ /* 0x080fe20000410000 */
[----:B------:R-:W-:Y:S01]  /*b830*/  FMUL.FTZ R65, R58, R65 ;  /* 0x000000413a417220 */ /* 0x000fe20000410000 */
[----:B------:R-:W-:Y:S01]  /*b840*/  HADD2.F32 R63, -RZ, R61.H1_H1 ;  /* 0x3000003dff3f7230 */ /* 0x000fe20000004100 */
[----:B------:R-:W-:Y:S01]  /*b850*/  F2FP.F16.E4M3.UNPACK_B R64, R46.H1 ;  /* 0x0000002eff40723e */ /* 0x000fe200030006ff */
[----:B------:R-:W-:-:S02]  /*b860*/  HADD2.F32 R60, -RZ, R60.H1_H1 ;  /* 0x3000003cff3c7230 */ /* 0x000fc40000004100 */
[-C--:B------:R-:W-:Y:S01]  /*b870*/  FFMA.FTZ R58, R58, R59.reuse, -R67 ;  /* 0x0000003b3a3a7223 */ /* 0x080fe20000010843 */
[----:B------:R-:W-:Y:S01]  /*b880*/  FFMA.FTZ R59, R62, R59, R65 ;  /* 0x0000003b3e3b7223 */ /* 0x000fe20000010041 */
[----:B------:R-:W-:Y:S02]  /*b890*/  HADD2.F32 R104, -RZ, R104.H1_H1 ;  /* 0x30000068ff687230 */ /* 0x000fe40000004100 */
[-C--:B------:R-:W-:Y:S01]  /*b8a0*/  FMUL.FTZ R61, R63, R106.reuse ;  /* 0x0000006a3f3d7220 */ /* 0x080fe20000410000 */
[----:B------:R-:W-:Y:S01]  /*b8b0*/  F2FP.F16.E4M3.UNPACK_B R65, R105.H1 ;  /* 0x00000069ff41723e */ /* 0x000fe200030006ff */
[C---:B------:R-:W-:Y:S01]  /*b8c0*/  FMUL.FTZ R106, R60.reuse, R106 ;  /* 0x0000006a3c6a7220 */ /* 0x040fe20000410000 */
[----:B------:R-:W-:Y:S01]  /*b8d0*/  F2FP.F16.E4M3.UNPACK_B R62, R53.H1 ;  /* 0x00000035ff3e723e */ /* 0x000fe200030006ff */
[----:B------:R-:W-:Y:S01]  /*b8e0*/  FFMA.FTZ R61, R60, R104, -R61 ;  /* 0x000000683c3d7223 */ /* 0x000fe2000001083d */
[----:B------:R-:W-:Y:S01]  /*b8f0*/  F2FP.F16.E4M3.UNPACK_B R67, R103.H1 ;  /* 0x00000067ff43723e */ /* 0x000fe200030006ff */
[----:B------:R-:W-:-:S02]  /*b900*/  HADD2.F32 R69, -RZ, R65.H0_H0 ;  /* 0x20000041ff457230 */ /* 0x000fc40000004100 */
[----:B------:R-:W-:Y:S01]  /*b910*/  FFMA.FTZ R60, R63, R104, R106 ;  /* 0x000000683f3c7223 */ /* 0x000fe2000001006a */
[----:B------:R-:W-:Y:S01]  /*b920*/  HADD2.F32 R66, -RZ, R64.H0_H0 ;  /* 0x20000040ff427230 */ /* 0x000fe20000004100 */
[----:B------:R-:W-:Y:S01]  /*b930*/  F2FP.F16.E4M3.UNPACK_B R105, R105 ;  /* 0x00000069ff69723e */ /* 0x000fe200020006ff */
[----:B------:R-:W-:Y:S01]  /*b940*/  HADD2.F32 R63, -RZ, R62.H0_H0 ;  /* 0x2000003eff3f7230 */ /* 0x000fe20000004100 */
[----:B------:R-:W-:Y:S01]  /*b950*/  F2FP.F16.E4M3.UNPACK_B R53, R53 ;  /* 0x00000035ff35723e */ /* 0x000fe200020006ff */
[----:B------:R-:W-:Y:S02]  /*b960*/  HADD2.F32 R68, -RZ, R67.H0_H0 ;  /* 0x20000043ff447230 */ /* 0x000fe40000004100 */
[-C--:B------:R-:W-:Y:S01]  /*b970*/  FMUL.FTZ R72, R66, R69.reuse ;  /* 0x0000004542487220 */ /* 0x080fe20000410000 */
[----:B------:R-:W-:Y:S02]  /*b980*/  HADD2.F32 R70, -RZ, R65.H1_H1 ;  /* 0x30000041ff467230 */ /* 0x000fe40000004100 */
[----:B------:R-:W-:Y:S01]  /*b990*/  FMUL.FTZ R69, R63, R69 ;  /* 0x000000453f457220 */ /* 0x000fe20000410000 */
[----:B------:R-:W-:Y:S01]  /*b9a0*/  HADD2.F32 R64, -RZ, R64.H1_H1 ;  /* 0x30000040ff407230 */ /* 0x000fe20000004100 */
[----:B------:R-:W-:Y:S01]  /*b9b0*/  F2FP.F16.E4M3.UNPACK_B R103, R103 ;  /* 0x00000067ff67723e */ /* 0x000fe200020006ff */
[----:B------:R-:W-:-:S02]  /*b9c0*/  HADD2.F32 R65, -RZ, R62.H1_H1 ;  /* 0x3000003eff417230 */ /* 0x000fc40000004100 */
[-C--:B------:R-:W-:Y:S01]  /*b9d0*/  FFMA.FTZ R62, R63, R68.reuse, -R72 ;  /* 0x000000443f3e7223 */ /* 0x080fe20000010848 */
[----:B------:R-:W-:Y:S02]  /*b9e0*/  HADD2.F32 R67, -RZ, R67.H1_H1 ;  /* 0x30000043ff437230 */ /* 0x000fe40000004100 */
[----:B------:R-:W-:Y:S01]  /*b9f0*/  FFMA.FTZ R63, R66, R68, R69 ;  /* 0x00000044423f7223 */ /* 0x000fe20000010045 */
[CC--:B------:R-:W-:Y:S01]  /*ba00*/  FMUL.FTZ R72, R64.reuse, R70.reuse ;  /* 0x0000004640487220 */ /* 0x0c0fe20000410000 */
[C---:B------:R-:W-:Y:S01]  /*ba10*/  FMUL.FTZ R71, R65.reuse, R70 ;  /* 0x0000004641477220 */ /* 0x040fe20000410000 */
[----:B------:R-:W-:Y:S01]  /*ba20*/  F2FP.F16.E4M3.UNPACK_B R66, R46 ;  /* 0x0000002eff42723e */ /* 0x000fe200020006ff */
[--C-:B------:R-:W-:Y:S02]  /*ba30*/  HADD2.F32 R69, -RZ, R105.reuse.H0_H0 ;  /* 0x20000069ff457230 */ /* 0x100fe40000004100 */
[-C--:B------:R-:W-:Y:S01]  /*ba40*/  FFMA.FTZ R65, R65, R67.reuse, -R72 ;  /* 0x0000004341417223 */ /* 0x080fe20000010848 */
[----:B------:R-:W-:Y:S01]  /*ba50*/  FFMA.FTZ R64, R64, R67, R71 ;  /* 0x0000004340407223 */ /* 0x000fe20000010047 */
[----:B------:R-:W-:Y:S01]  /*ba60*/  HADD2.F32 R105, -RZ, R105.H1_H1 ;  /* 0x30000069ff697230 */ /* 0x000fe20000004100 */
[----:B------:R-:W-:Y:S01]  /*ba70*/  F2FP.SATFINITE.E4M3.F32.PACK_AB_MERGE_C R54, R57, R54, RZ ;  /* 0x000000363936723e */ /* 0x000fe200048070ff */
[--C-:B------:R-:W-:Y:S01]  /*ba80*/  HADD2.F32 R67, -RZ, R66.reuse.H0_H0 ;  /* 0x20000042ff437230 */ /* 0x100fe20000004100 */
[----:B------:R-:W-:Y:S01]  /*ba90*/  F2FP.SATFINITE.E4M3.F32.PACK_AB_MERGE_C R56, R56, R55, RZ ;  /* 0x000000373838723e */ /* 0x000fe200048070ff */
[----:B------:R-:W-:Y:S01]  /*baa0*/  HADD2.F32 R66, -RZ, R66.H1_H1 ;  /* 0x30000042ff427230 */ /* 0x000fe20000004100 */
[----:B------:R-:W-:Y:S01]  /*bab0*/  F2FP.SATFINITE.E4M3.F32.PACK_AB_MERGE_C R64, R64, R63, RZ ;  /* 0x0000003f4040723e */ /* 0x000fe200048070ff */
[----:B------:R-:W-:Y:S01]  /*bac0*/  HADD2.F32 R46, -RZ, R53.H0_H0 ;  /* 0x20000035ff2e7230 */ /* 0x000fe20000004100 */
[----:B------:R-:W-:Y:S01]  /*bad0*/  F2FP.F16.E4M3.UNPACK_B R63, R44 ;  /* 0x0000002cff3f723e */ /* 0x000fe200020006ff */
[----:B------:R-:W-:-:S02]  /*bae0*/  HADD2.F32 R68, -RZ, R103.H0_H0 ;  /* 0x20000067ff447230 */ /* 0x000fc40000004100 */
[----:B------:R-:W-:Y:S01]  /*baf0*/  FMUL.FTZ R72, R66, R105 ;  /* 0x0000006942487220 */ /* 0x000fe20000410000 */
[----:B------:R-:W-:Y:S01]  /*bb00*/  HADD2.F32 R53, -RZ, R53.H1_H1 ;  /* 0x30000035ff357230 */ /* 0x000fe20000004100 */
[----:B------:R-:W-:Y:S01]  /*bb10*/  F2FP.F16.E4M3.UNPACK_B R57, R13 ;  /* 0x0000000dff39723e */ /* 0x000fe200020006ff */
[----:B------:R-:W-:Y:S01]  /*bb20*/  HADD2.F32 R103, -RZ, R103.H1_H1 ;  /* 0x30000067ff677230 */ /* 0x000fe20000004100 */
[----:B------:R-:W-:Y:S01]  /*bb30*/  F2FP.SATFINITE.E4M3.F32.PACK_AB_MERGE_C R55, R61, R58, R54 ;  /* 0x0000003a3d37723e */ /* 0x000fe20004807036 */
[----:B------:R-:W-:Y:S01]  /*bb40*/  FMUL.FTZ R71, R67, R69 ;  /* 0x0000004543477220 */ /* 0x000fe20000410000 */
[C---:B------:R-:W-:Y:S01]  /*bb50*/  FMUL.FTZ R105, R53.reuse, R105 ;  /* 0x0000006935697220 */ /* 0x040fe20000410000 */
[----:B------:R-:W-:Y:S01]  /*bb60*/  F2FP.SATFINITE.E4M3.F32.PACK_AB_MERGE_C R54, R60, R59, R56 ;  /* 0x0000003b3c36723e */ /* 0x000fe20004807038 */
[----:B------:R-:W-:Y:S01]  /*bb70*/  FFMA.FTZ R72, R53, R103, -R72 ;  /* 0x0000006735487223 */ /* 0x000fe20000010848 */
[----:B------:R-:W-:Y:S01]  /*bb80*/  F2FP.SATFINITE.E4M3.F32.PACK_AB_MERGE_C R53, R65, R62, RZ ;  /* 0x0000003e4135723e */ /* 0x000fe200048070ff */
[----:B------:R-:W-:Y:S01]  /*bb90*/  FMUL.FTZ R70, R46, R69 ;  /* 0x000000452e467220 */ /* 0x000fe20000410000 */
[----:B------:R-:W-:Y:S01]  /*bba0*/  F2FP.F16.E4M3.UNPACK_B R62, R45 ;  /* 0x0000002dff3e723e */ /* 0x000fe200020006ff */
[----:B------:R-:W-:Y:S01]  /*bbb0*/  HADD2.F32 R59, -RZ, R63.H0_H0 ;  /* 0x2000003fff3b7230 */ /* 0x000fe20000004100 */
[----:B------:R-:W-:Y:S01]  /*bbc0*/  F2FP.F16.E4M3.UNPACK_B R60, R14 ;  /* 0x0000000eff3c723e */ /* 0x000fe200020006ff */
[----:B------:R-:W-:-:S02]  /*bbd0*/  HADD2.F32 R56, -RZ, R57.H0_H0 ;  /* 0x20000039ff387230 */ /* 0x000fc40000004100 */
[-C--:B------:R-:W-:Y:S01]  /*bbe0*/  FFMA.FTZ R71, R46, R68.reuse, -R71 ;  /* 0x000000442e477223 */ /* 0x080fe20000010847 */
[----:B------:R-:W-:Y:S02]  /*bbf0*/  HADD2.F32 R58, -RZ, R62.H0_H0 ;  /* 0x2000003eff3a7230 */ /* 0x000fe40000004100 */
[----:B------:R-:W-:Y:S01]  /*bc00*/  FFMA.FTZ R46, R67, R68, R70 ;  /* 0x00000044432e7223 */ /* 0x000fe20000010046 */
[----:B------:R-:W-:Y:S01]  /*bc10*/  FFMA.FTZ R105, R66, R103, R105 ;  /* 0x0000006742697223 */ /* 0x000fe20000010069 */
[----:B------:R-:W-:Y:S02]  /*bc20*/  HADD2.F32 R61, -RZ, R60.H0_H0 ;  /* 0x2000003cff3d7230 */ /* 0x000fe40000004100 */
[-C--:B------:R-:W-:Y:S01]  /*bc30*/  FMUL.FTZ R67, R56, R59.reuse ;  /* 0x0000003b38437220 */ /* 0x080fe20000410000 */
[----:B------:R-:W-:Y:S01]  /*bc40*/  FMUL.FTZ R65, R58, R59 ;  /* 0x0000003b3a417220 */ /* 0x000fe20000410000 */
[----:B------:R-:W-:Y:S01]  /*bc50*/  HADD2.F32 R62, -RZ, R62.H1_H1 ;  /* 0x3000003eff3e7230 */ /* 0x000fe20000004100 */
[----:B------:R-:W-:Y:S01]  /*bc60*/  F2FP.SATFINITE.E4M3.F32.PACK_AB_MERGE_C R46, R105, R46, R64 ;  /* 0x0000002e692e723e */ /* 0x000fe20004807040 */
[----:B------:R-:W-:-:S02]  /*bc70*/  HADD2.F32 R63, -RZ, R63.H1_H1 ;  /* 0x3000003fff3f7230 */ /* 0x000fc40000004100 */
[-C--:B------:R-:W-:Y:S01]  /*bc80*/  FFMA.FTZ R56, R56, R61.reuse, -R65 ;  /* 0x0000003d38387223 */ /* 0x080fe20000010841 */
[----:B------:R-:W-:Y:S02]  /*bc90*/  HADD2.F32 R59, -RZ, R57.H1_H1 ;  /* 0x30000039ff3b7230 */ /* 0x000fe40000004100 */
[----:B------:R-:W-:Y:S01]  /*bca0*/  FFMA.FTZ R57, R58, R61, R67 ;  /* 0x0000003d3a397223 */ /* 0x000fe20000010043 */
[----:B------:R-:W-:Y:S02]  /*bcb0*/  HADD2.F32 R61, -RZ, R60.H1_H1 ;  /* 0x3000003cff3d7230 */ /* 0x000fe40000004100 */
[C---:B------:R-:W-:Y:S01]  /*bcc0*/  FMUL.FTZ R64, R62.reuse, R63 ;  /* 0x0000003f3e407220 */ /* 0x040fe20000410000 */
[----:B------:R-:W-:Y:S01]  /*bcd0*/  F2FP.F16.E4M3.UNPACK_B R60, R45.H1 ;  /* 0x0000002dff3c723e */ /* 0x000fe200030006ff */
[C---:B------:R-:W-:Y:S01]  /*bce0*/  FMUL.FTZ R65, R59.reuse, R63 ;  /* 0x0000003f3b417220 */ /* 0x040fe20000410000 */
[----:B------:R-:W-:Y:S02]  /*bcf0*/  F2FP.F16.E4M3.UNPACK_B R63, R44.H1 ;  /* 0x0000002cff3f723e */ /* 0x000fe400030006ff */
[----:B------:R-:W-:Y:S01]  /*bd00*/  F2FP.F16.E4M3.UNPACK_B R58, R13.H1 ;  /* 0x0000000dff3a723e */ /* 0x000fe200030006ff */
[-C--:B------:R-:W-:Y:S01]  /*bd10*/  FFMA.FTZ R13, R59, R61.reuse, -R64 ;  /* 0x0000003d3b0d7223 */ /* 0x080fe20000010840 */
[----:B------:R-:W-:Y:S01]  /*bd20*/  FFMA.FTZ R44, R62, R61, R65 ;  /* 0x0000003d3e2c7223 */ /* 0x000fe20000010041 */
[----:B------:R-:W-:Y:S01]  /*bd30*/  F2FP.F16.E4M3.UNPACK_B R14, R14.H1 ;  /* 0x0000000eff0e723e */ /* 0x000fe200030006ff */
[----:B------:R-:W-:Y:S01]  /*bd40*/  HADD2.F32 R59, -RZ, R60.H0_H0 ;  /* 0x2000003cff3b7230 */ /* 0x000fe20000004100 */
[-C--:B------:R-:W-:Y:S01]  /*bd50*/  F2FP.F16.E4M3.UNPACK_B R69, R12.reuse ;  /* 0x0000000cff45723e */ /* 0x080fe200020006ff */
[----:B------:R-:W-:Y:S01]  /*bd60*/  HADD2.F32 R62, -RZ, R63.H0_H0 ;  /* 0x2000003fff3e7230 */ /* 0x000fe20000004100 */
[----:B------:R-:W-:Y:S01]  /*bd70*/  F2FP.F16.E4M3.UNPACK_B R67, R11.H1 ;  /* 0x0000000bff43723e */ /* 0x000fe200030006ff */
[----:B------:R-:W-:Y:S01]  /*bd80*/  HADD2.F32 R45, -RZ, R58.H0_H0 ;  /* 0x2000003aff2d7230 */ /* 0x000fe20000004100 */
[----:B------:R-:W-:Y:S01]  /*bd90*/  F2FP.F16.E4M3.UNPACK_B R70, R12.H1 ;  /* 0x0000000cff46723e */ /* 0x000fe200030006ff */
[----:B------:R-:W-:-:S02]  /*bda0*/  HADD2.F32 R61, -RZ, R60.H1_H1 ;  /* 0x3000003cff3d7230 */ /* 0x000fc40000004100 */
[-C--:B------:R-:W-:Y:S01]  /*bdb0*/  FMUL.FTZ R66, R59, R62.reuse ;  /* 0x0000003e3b427220 */ /* 0x080fe20000410000 */
[----:B------:R-:W-:Y:S02]  /*bdc0*/  HADD2.F32 R60, -RZ, R14.H0_H0 ;  /* 0x2000000eff3c7230 */ /* 0x000fe40000004100 */
[C---:B------:R-:W-:Y:S01]  /*bdd0*/  FMUL.FTZ R62, R45.reuse, R62 ;  /* 0x0000003e2d3e7220 */ /* 0x040fe20000410000 */
[----:B------:R-:W-:Y:S01]  /*bde0*/  HADD2.F32 R64, -RZ, R63.H1_H1 ;  /* 0x3000003fff407230 */ /* 0x000fe20000004100 */
[----:B------:R-:W-:Y:S01]  /*bdf0*/  F2FP.SATFINITE.E4M3.F32.PACK_AB_MERGE_C R53, R72, R71, R53 ;  /* 0x000000474835723e */ /* 0x000fe20004807035 */
[----:B------:R-:W-:Y:S02]  /*be00*/  HADD2.F32 R58, -RZ, R58.H1_H1 ;  /* 0x3000003aff3a7230 */ /* 0x000fe40000004100 */
[----:B------:R-:W-:Y:S02]  /*be10*/  HADD2.F32 R63, -RZ, R14.H1_H1 ;  /* 0x3000000eff3f7230 */ /* 0x000fe40000004100 */
[----:B------:R-:W-:Y:S01]  /*be20*/  FFMA.FTZ R14, R45, R60, -R66 ;  /* 0x0000003c2d0e7223 */ /* 0x000fe20000010842 */
[----:B------:R-:W-:Y:S01]  /*be30*/  FMUL.FTZ R65, R61, R64 ;  /* 0x000000403d417220 */ /* 0x000fe20000410000 */
[----:B------:R-:W-:Y:S01]  /*be40*/  FFMA.FTZ R45, R59, R60, R62 ;  /* 0x0000003c3b2d7223 */ /* 0x000fe2000001003e */
[C---:B------:R-:W-:Y:S01]  /*be50*/  FMUL.FTZ R64, R58.reuse, R64 ;  /* 0x000000403a407220 */ /* 0x040fe20000410000 */
[----:B------:R-:W-:Y:S01]  /*be60*/  F2FP.F16.E4M3.UNPACK_B R62, R47 ;  /* 0x0000002fff3e723e */ /* 0x000fe200020006ff */
[----:B------:R-:W-:Y:S01]  /*be70*/  FFMA.FTZ R59, R58, R63, -R65 ;  /* 0x0000003f3a3b7223 */ /* 0x000fe20000010841 */
[----:B------:R-:W-:Y:S01]  /*be80*/  F2FP.F16.E4M3.UNPACK_B R60, R15 ;  /* 0x0000000fff3c723e */ /* 0x000fe200020006ff */
[----:B------:R-:W-:Y:S01]  /*be90*/  FFMA.FTZ R58, R61, R63, R64 ;  /* 0x0000003f3d3a7223 */ /* 0x000fe20000010040 */
[----:B------:R-:W-:Y:S01]  /*bea0*/  F2FP.F16.E4M3.UNPACK_B R66, R11 ;  /* 0x0000000bff42723e */ /* 0x000fe200020006ff */
[----:B------:R-:W-:Y:S01]  /*beb0*/  HADD2.F32 R64, -RZ, R62.H0_H0 ;  /* 0x2000003eff407230 */ /* 0x000fe20000004100 */
[----:B------:R-:W-:Y:S01]  /*bec0*/  F2FP.F16.E4M3.UNPACK_B R63, R47.H1 ;  /* 0x0000002fff3f723e */ /* 0x000fe200030006ff */
[----:B------:R-:W-:Y:S01]  /*bed0*/  HADD2.F32 R11, -RZ, R69.H0_H0 ;  /* 0x20000045ff0b7230 */ /* 0x000fe20000004100 */
[----:B------:R-:W-:Y:S01]  /*bee0*/  F2FP.F16.E4M3.UNPACK_B R15, R15.H1 ;  /* 0x0000000fff0f723e */ /* 0x000fe200030006ff */
[----:B------:R-:W-:Y:S01]  /*bef0*/  HADD2.F32 R47, -RZ, R60.H0_H0 ;  /* 0x2000003cff2f7230 */ /* 0x000fe20000004100 */
[----:B------:R-:W-:Y:S01]  /*bf00*/  F2FP.SATFINITE.E4M3.F32.PACK_AB_MERGE_C R14, R59, R14, RZ ;  /* 0x0000000e3b0e723e */ /* 0x000fe200048070ff */
[----:B------:R-:W-:-:S02]  /*bf10*/  HADD2.F32 R12, -RZ, R66.H0_H0 ;  /* 0x20000042ff0c7230 */ /* 0x000fc40000004100 */
[CC--:B------:R-:W-:Y:S01]  /*bf20*/  FMUL.FTZ R74, R64.reuse, R11.reuse ;  /* 0x0000000b404a7220 */ /* 0x0c0fe20000410000 */
[----:B------:R-:W-:Y:S02]  /*bf30*/  HADD2.F32 R65, -RZ, R63.H0_H0 ;  /* 0x2000003fff417230 */ /* 0x000fe40000004100 */
[C---:B------:R-:W-:Y:S01]  /*bf40*/  FMUL.FTZ R71, R47.reuse, R11 ;  /* 0x0000000b2f477220 */ /* 0x040fe20000410000 */
[----:B------:R-:W-:Y:S02]  /*bf50*/  HADD2.F32 R72, -RZ, R70.H0_H0 ;  /* 0x20000046ff487230 */ /* 0x000fe40000004100 */
[-C--:B------:R-:W-:Y:S01]  /*bf60*/  FFMA.FTZ R11, R47, R12.reuse, -R74 ;  /* 0x0000000c2f0b7223 */ /* 0x080fe2000001084a */
[----:B------:R-:W-:Y:S02]  /*bf70*/  HADD2.F32 R61, -RZ, R15.H0_H0 ;  /* 0x2000000fff3d7230 */ /* 0x000fe40000004100 */
[----:B------:R-:W-:Y:S01]  /*bf80*/  FFMA.FTZ R12, R64, R12, R71 ;  /* 0x0000000c400c7223 */ /* 0x000fe20000010047 */
[----:B------:R-:W-:-:S02]  /*bf90*/  HADD2.F32 R63, -RZ, R63.H1_H1 ;  /* 0x3000003fff3f7230 */ /* 0x000fc40000004100 */
[-C--:B------:R-:W-:Y:S01]  /*bfa0*/  FMUL.FTZ R76, R65, R72.reuse ;  /* 0x00000048414c7220 */ /* 0x080fe20000410000 */
[----:B------:R-:W-:Y:S02]  /*bfb0*/  HADD2.F32 R70, -RZ, R70.H1_H1 ;  /* 0x30000046ff467230 */ /* 0x000fe40000004100 */
[----:B------:R-:W-:Y:S01]  /*bfc0*/  FMUL.FTZ R72, R61, R72 ;  /* 0x000000483d487220 */ /* 0x000fe20000410000 */
[----:B------:R-:W-:Y:S01]  /*bfd0*/  HADD2.F32 R15, -RZ, R15.H1_H1 ;  /* 0x3000000fff0f7230 */ /* 0x000fe20000004100 */
[----:B------:R-:W-:Y:S01]  /*bfe0*/  F2FP.SATFINITE.E4M3.F32.PACK_AB_MERGE_C R45, R58, R45, RZ ;  /* 0x0000002d3a2d723e */ /* 0x000fe200048070ff */
[----:B------:R-:W-:Y:S01]  /*bff0*/  HADD2.F32 R68, -RZ, R67.H0_H0 ;  /* 0x20000043ff447230 */ /* 0x000fe20000004100 */
[----:B------:R-:W-:Y:S01]  /*c000*/  F2FP.SATFINITE.E4M3.F32.PACK_AB_MERGE_C R13, R13, R56, R14 ;  /* 0x000000380d0d723e */ /* 0x000fe2000480700e */
[----:B------:R-:W-:Y:S01]  /*c010*/  HADD2.F32 R62, -RZ, R62.H1_H1 ;  /* 0x3000003eff3e7230 */ /* 0x000fe20000004100 */
[----:B------:R-:W-:Y:S01]  /*c020*/  F2FP.SATFINITE.E4M3.F32.PACK_AB_MERGE_C R45, R44, R57, R45 ;  /* 0x000000392c2d723e */ /* 0x000fe2000480702d */
[----:B------:R-:W-:-:S02]  /*c030*/  HADD2.F32 R69, -RZ, R69.H1_H1 ;  /* 0x30000045ff457230 */ /* 0x000fc40000004100 */
[----:B------:R-:W-:Y:S01]  /*c040*/  FFMA.FTZ R76, R61, R68, -R76 ;  /* 0x000000443d4c7223 */ /* 0x000fe2000001084c */
[----:B------:R-:W-:Y:S02]  /*c050*/  HADD2.F32 R47, -RZ, R66.H1_H1 ;  /* 0x30000042ff2f7230 */ /* 0x000fe40000004100 */
[-C--:B------:R-:W-:Y:S01]  /*c060*/  FMUL.FTZ R66, R63, R70.reuse ;  /* 0x000000463f427220 */ /* 0x080fe20000410000 */
[----:B------:R-:W-:Y:S02]  /*c070*/  HADD2.F32 R60, -RZ, R60.H1_H1 ;  /* 0x3000003cff3c7230 */ /* 0x000fe40000004100 */
[----:B------:R-:W-:Y:S01]  /*c080*/  FMUL.FTZ R70, R15, R70 ;  /* 0x000000460f467220 */ /* 0x000fe20000410000 */
[----:B------:R-:W-:Y:S02]  /*c090*/  HADD2.F32 R64, -RZ, R67.H1_H1 ;  /* 0x30000043ff407230 */ /* 0x000fe40000004100 */
[-C--:B------:R-:W-:Y:S01]  /*c0a0*/  FMUL.FTZ R61, R62, R69.reuse ;  /* 0x000000453e3d7220 */ /* 0x080fe20000410000 */
[----:B------:R-:W-:Y:S01]  /*c0b0*/  FFMA.FTZ R72, R65, R68, R72 ;  /* 0x0000004441487223 */ /* 0x000fe20000010048 */
[----:B------:R-:W-:Y:S01]  /*c0c0*/  FMUL.FTZ R69, R60, R69 ;  /* 0x000000453c457220 */ /* 0x000fe20000410000 */
[----:B------:R-:W-:-:S02]  /*c0d0*/  IMAD.MOV.U32 R44, RZ, RZ, R54 ;  /* 0x000000ffff2c7224 */ /* 0x000fc400078e0036 */
[-C--:B------:R-:W-:Y:S01]  /*c0e0*/  FFMA.FTZ R63, R63, R64.reuse, R70 ;  /* 0x000000403f3f7223 */ /* 0x080fe20000010046 */
[----:B------:R-:W-:Y:S01]  /*c0f0*/  FFMA.FTZ R15, R15, R64, -R66 ;  /* 0x000000400f0f7223 */ /* 0x000fe20000010842 */
[-C--:B------:R-:W-:Y:S01]  /*c100*/  FFMA.FTZ R69, R62, R47.reuse, R69 ;  /* 0x0000002f3e457223 */ /* 0x080fe20000010045 */
[----:B------:R-:W-:Y:S01]  /*c110*/  FFMA.FTZ R60, R60, R47, -R61 ;  /* 0x0000002f3c3c7223 */ /* 0x000fe2000001083d */
[----:B------:R-:W-:Y:S01]  /*c120*/  IMAD.MOV.U32 R14, RZ, RZ, R53 ;  /* 0x000000ffff0e7224 */ /* 0x000fe200078e0035 */
[----:B------:R-:W-:Y:S02]  /*c130*/  F2FP.SATFINITE.E4M3.F32.PACK_AB_MERGE_C R63, R63, R72, RZ ;  /* 0x000000483f3f723e */ /* 0x000fe400048070ff */
[----:B------:R-:W-:Y:S02]  /*c140*/  F2FP.SATFINITE.E4M3.F32.PACK_AB_MERGE_C R15, R15, R76, RZ ;  /* 0x0000004c0f0f723e */ /* 0x000fe400048070ff */
[----:B------:R-:W-:Y:S01]  /*c150*/  F2FP.SATFINITE.E4M3.F32.PACK_AB_MERGE_C R47, R69, R12, R63 ;  /* 0x0000000c452f723e */ /* 0x000fe2000480703f */
[----:B------:R-:W-:Y:S01]  /*c160*/  IMAD.MOV.U32 R12, RZ, RZ, R55 ;  /* 0x000000ffff0c7224 */ /* 0x000fe200078e0037 */
[----:B------:R-:W-:-:S07]  /*c170*/  F2FP.SATFINITE.E4M3.F32.PACK_AB_MERGE_C R15, R60, R11, R15 ;  /* 0x0000000b3c0f723e */ /* 0x000fce000480700f */
.L_x_563:
[----:B------:R-:W-:Y:S05]  /*c180*/  BSYNC B1 ;  /* 0x0000000000017941 */ /* 0x000fea0003800000 */
.L_x_562:
[----:B0-----:R0:W-:Y:S01]  /*c190*/  ST.E.128 desc[UR36][R48.64], R12 ;  /* 0x0000000c30007985 */ /* 0x0011e2000c101d24 */
[----:B------:R-:W-:-:S13]  /*c1a0*/  ISETP.GE.AND P2, PT, R52, R107, PT ;  /* 0x0000006b3400720c */ /* 0x000fda0003f46270 */
[----:B------:R-:W-:Y:S05]  /*c1b0*/  @P2 BRA `(.L_x_536) ;  /* 0x0000000400b42947 */ /* 0x000fea0003800000 */
[----:B0-----:R-:W-:-:S04]  /*c1c0*/  IADD3 R12, P2, R52, R50, RZ ;  /* 0x00000032340c7210 */ /* 0x001fc80007f5e0ff */
[----:B------:R-:W-:-:S05]  /*c1d0*/  LEA.HI.X.SX32 R13, R52, R51, 0x1, P2 ;  /* 0x00000033340d7211 */ /* 0x000fca00010f0eff */
[----:B---3--:R0:W-:Y:S01]  /*c1e0*/  ST.E.128 desc[UR36][R12.64], R44 ;  /* 0x0000002c0c007985 */ /* 0x0081e2000c101d24 */
[----:B------:R-:W-:Y:S05]  /*c1f0*/  BRA `(.L_x_536) ;  /* 0x0000000400a47947 */ /* 0x000fea0003800000 */
.L_x_495:
[----:B------:R-:W-:-:S06]  /*c200*/  UISETP.NE.AND UP0, UPT, UR60, 0x3, UPT ;  /* 0x000000033c00788c */ /* 0x000fcc000bf05270 */
[----:B------:R-:W-:-:S13]  /*c210*/  PLOP3.LUT P5, PT, PT, PT, UP0, 0x80, 0x0 ;  /* 0x000000000000781c */ /* 0x000fda0003faf008 */
[----:B------:R-:W-:Y:S05]  /*c220*/  @!P5 BRA `(.L_x_564) ;  /* 0x000000000004d947 */ /* 0x000fea0003800000 */
[----:B------:R-:W-:Y:S01]  /*c230*/  BPT.TRAP 0x1 ;  /* 0x000000040000795c */ /* 0x000fe20000300000 */
.L_x_564:
[----:B------:R-:W-:Y:S01]  /*c240*/  IMAD R81, R216, 0x8, R19 ;  /* 0x00000008d8517824 */ /* 0x000fe200078e0213 */
[----:B------:R-:W-:Y:S01]  /*c250*/  SHF.L.U32 R100, R221, 0x1f, RZ ;  /* 0x0000001fdd647819 */ /* 0x000fe200000006ff */
[----:B------:R-:W-:Y:S01]  /*c260*/  BSSY B1, `(.L_x_565) ;  /* 0x0000004000017945 */ /* 0x000fe20003800000 */
[----:B------:R-:W-:Y:S02]  /*c270*/  SHF.R.S32.HI R97, RZ, 0x1f, R96 ;  /* 0x0000001fff617819 */ /* 0x000fe40000011460 */
[----:B------:R-:W1:Y:S02]  /*c280*/  SYNCS.PHASECHK.TRANS64.TRYWAIT P2, [R81+URZ+0x38890], R100 ;  /* 0x03889064510075a7 */ /* 0x000e64000804017f */
[----:B-1----:R-:W-:Y:S05]  /*c290*/  @!P2 BRA `(.L_x_566) ;  /* 0x000001f80044a947 */ /* 0x002fea0003800000 */
.L_x_865:
[----:B------:R-:W-:Y:S05]  /*c2a0*/  BSYNC B1 ;  /* 0x0000000000017941 */ /* 0x000fea0003800000 */
.L_x_565:
[----:B------:R-:W-:Y:S01]  /*c2b0*/  ULDC.64 UR4, c[0x0][0x300] ;  /* 0x0000c00000047ab9 */ /* 0x000fe20000000a00 */
[----:B-----5:R-:W-:Y:S01]  /*c2c0*/  SHF.R.S32.HI R98, RZ, 0x1f, R95 ;  /* 0x0000001fff627819 */ /* 0x020fe2000001145f */
[----:B------:R-:W-:Y:S01]  /*c2d0*/  IMAD R11, R97, UR4, RZ ;  /* 0x00000004610b7c24 */ /* 0x000fe2000f8e02ff */
[----:B------:R-:W-:Y:S01]  /*c2e0*/  ULDC.64 UR6, c[0x0][0x2e8] ;  /* 0x0000ba0000067ab9 */ /* 0x000fe20000000a00 */
[----:B0-----:R-:W-:-:S04]  /*c2f0*/  IMAD.WIDE.U32 R12, R96, UR4, RZ ;  /* 0x00000004600c7c25 */ /* 0x001fc8000f8e00ff */
[----:B------:R-:W-:Y:S01]  /*c300*/  IMAD R11, R96, UR5, R11 ;  /* 0x00000005600b7c24 */ /* 0x000fe2000f8e020b */
[----:B------:R-:W-:Y:S01]  /*c310*/  ULDC.64 UR4, c[0x0][0x310] ;  /* 0x0000c40000047ab9 */ /* 0x000fe20000000a00 */
[----:B------:R-:W-:Y:S02]  /*c320*/  IMAD R99, R26, -0x80, R2 ;  /* 0xffffff801a637824 */ /* 0x000fe400078e0202 */
[----:B------:R-:W-:Y:S01]  /*c330*/  IMAD R14, R98, UR4, RZ ;  /* 0x00000004620e7c24 */ /* 0x000fe2000f8e02ff */
[----:B------:R-:W-:Y:S02]  /*c340*/  IADD3 R13, R13, R11, RZ ;  /* 0x0000000b0d0d7210 */ /* 0x000fe40007ffe0ff */
[----:B------:R-:W-:Y:S01]  /*c350*/  VIMNMX R99, R99, 0x80, PT ;  /* 0x0000008063637848 */ /* 0x000fe20003fe0100 */
[C---:B------:R-:W-:Y:S02]  /*c360*/  IMAD R11, R95.reuse, UR5, R14 ;  /* 0x000000055f0b7c24 */ /* 0x040fe4000f8e020e */
[----:B------:R-:W-:Y:S01]  /*c370*/  IMAD.WIDE.U32 R12, R95, UR4, R12 ;  /* 0x000000045f0c7c25 */ /* 0x000fe2000f8e000c */
[----:B------:R-:W-:-:S03]  /*c380*/  ULDC.64 UR4, c[0x0][0x308] ;  /* 0x0000c20000047ab9 */ /* 0x000fc60000000a00 */
[----:B------:R-:W-:Y:S02]  /*c390*/  IMAD.IADD R13, R13, 0x1, R11 ;  /* 0x000000010d0d7824 */ /* 0x000fe400078e020b */
[----:B------:R-:W-:Y:S02]  /*c3a0*/  IMAD.IADD R50, R99, 0x1, -R219 ;  /* 0x0000000163327824 */ /* 0x000fe400078e0adb */
[----:B------:R-:W-:Y:S01]  /*c3b0*/  IMAD.WIDE.U32 R12, R220, UR4, R12 ;  /* 0x00000004dc0c7c25 */ /* 0x000fe2000f8e000c */
[----:B------:R-:W-:-:S03]  /*c3c0*/  UMOV UR4, 0xffffffff ;  /* 0xffffffff00047882 */ /* 0x000fc60000000000 */
[----:B------:R-:W-:Y:S01]  /*c3d0*/  IMAD R49, R220, UR5, R13 ;  /* 0x00000005dc317c24 */ /* 0x000fe2000f8e020d */
[----:B------:R-:W-:-:S04]  /*c3e0*/  IADD3 R48, P2, R12, UR6, RZ ;  /* 0x000000060c307c10 */ /* 0x000fc8000ff5e0ff */
[----:B------:R-:W-:Y:S02]  /*c3f0*/  IADD3.X R49, R49, UR7, RZ, P2, !PT ;  /* 0x0000000731317c10 */ /* 0x000fe400097fe4ff */
[----:B------:R-:W-:Y:S01]  /*c400*/  ISETP.GE.AND P2, PT, R50, 0x1, PT ;  /* 0x000000013200780c */ /* 0x000fe20003f46270 */
[----:B------:R-:W-:-:S12]  /*c410*/  BRA.DIV UR4, `(.L_x_567) ;  /* 0x000001f604f87947 */ /* 0x000fd8000b800000 */
[----:B------:R0:W2:Y:S04]  /*c420*/  SHFL.IDX PT, R45, R49, RZ, 0x181f ;  /* 0x00181fff312d7589 */ /* 0x0000a800000e0000 */
[----:B------:R0:W3:Y:S02]  /*c430*/  SHFL.IDX PT, R14, R48, RZ, 0x181f ;  /* 0x00181fff300e7589 */ /* 0x0000e400000e0000 */
.L_x_869:
[----:B------:R-:W-:Y:S04]  /*c440*/  BSSY B1, `(.L_x_568) ;  /* 0x000000d000017945 */ /* 0x000fe80003800000 */
[----:B------:R-:W-:Y:S05]  /*c450*/  @!P2 BRA `(.L_x_569) ;  /* 0x00000000002ca947 */ /* 0x000fea0003800000 */
[----:B------:R-:W-:Y:S02]  /*c460*/  ULDC UR4, c[0x0][0x2f4] ;  /* 0x0000bd0000047ab9 */ /* 0x000fe40000000800 */
[----:B------:R-:W-:-:S13]  /*c470*/  ISETP.GE.AND P2, PT, R16, UR4, PT ;  /* 0x0000000410007c0c */ /* 0x000fda000bf46270 */
[----:B---3--:R-:W-:-:S05]  /*c480*/  @!P2 IADD3 R46, P3, R16, R14, RZ ;  /* 0x0000000e102ea210 */ /* 0x008fca0007f7e0ff */
[----:B--2---:R-:W-:Y:S01]  /*c490*/  @!P2 IMAD.X R47, R45, 0x1, R17, P3 ;  /* 0x000000012d2fa824 */ /* 0x004fe200018e0611 */
[----:B------:R-:W-:-:S13]  /*c4a0*/  ISETP.GE.AND P3, PT, R18, UR4, PT ;  /* 0x0000000412007c0c */ /* 0x000fda000bf66270 */
[----:B------:R-:W-:Y:S02]  /*c4b0*/  @!P3 IADD3 R44, P4, R18, R14, RZ ;  /* 0x0000000e122cb210 */ /* 0x000fe40007f9e0ff */
[----:B------:R-:W2:Y:S03]  /*c4c0*/  @!P2 LDS.128 R12, [R90+0x28400] ;  /* 0x028400005a0ca984 */ /* 0x000ea60000000c00 */
[----:B------:R-:W-:Y:S01]  /*c4d0*/  @!P3 IMAD.X R45, R45, 0x1, R217, P4 ;  /* 0x000000012d2db824 */ /* 0x000fe200020e06d9 */
[----:B--2---:R-:W-:Y:S04]  /*c4e0*/  @!P2 ST.E.128 desc[UR36][R46.64], R12 ;  /* 0x0000000c2e00a985 */ /* 0x004fe8000c101d24 */
[----:B------:R-:W2:Y:S04]  /*c4f0*/  @!P3 LDS.128 R12, [R90+0x2c400] ;  /* 0x02c400005a0cb984 */ /* 0x000ea80000000c00 */
[----:B--2---:R4:W-:Y:S02]  /*c500*/  @!P3 ST.E.128 desc[UR36][R44.64], R12 ;  /* 0x0000000c2c00b985 */ /* 0x0049e4000c101d24 */
.L_x_569:
[----:B------:R-:W-:Y:S05]  /*c510*/  BSYNC B1 ;  /* 0x0000000000017941 */ /* 0x000fea0003800000 */
.L_x_568:
[----:B------:R-:W-:-:S03]  /*c520*/  UMOV UR4, 0xffffffff ;  /* 0xffffffff00047882 */ /* 0x000fc60000000000 */
[----:B------:R-:W-:Y:S05]  /*c530*/  BRA.DIV UR4, `(.L_x_570) ;  /* 0x000001f604f87947 */ /* 0x000fea000b800000 */
[----:B--2-4-:R2:W4:Y:S04]  /*c540*/  SHFL.IDX PT, R45, R49, 0x1, 0x181f ;  /* 0x00381f00312d7f89 */ /* 0x01452800000e0000 */
[----:B---3--:R2:W3:Y:S02]  /*c550*/  SHFL.IDX PT, R14, R48, 0x1, 0x181f ;  /* 0x00381f00300e7f89 */ /* 0x0084e400000e0000 */
.L_x_873:
[----:B------:R-:W-:Y:S01]  /*c560*/  ISETP.GE.AND P2, PT, R50, 0x21, PT ;  /* 0x000000213200780c */ /* 0x000fe20003f46270 */
[----:B------:R-:W-:-:S12]  /*c570*/  BSSY B1, `(.L_x_571) ;  /* 0x000000d000017945 */ /* 0x000fd80003800000 */
[----:B------:R-:W-:Y:S05]  /*c580*/  @!P2 BRA `(.L_x_572) ;  /* 0x00000000002ca947 */ /* 0x000fea0003800000 */
[----:B------:R-:W-:Y:S02]  /*c590*/  ULDC UR4, c[0x0][0x2f4] ;  /* 0x0000bd0000047ab9 */ /* 0x000fe40000000800 */
[----:B------:R-:W-:-:S13]  /*c5a0*/  ISETP.GE.AND P2, PT, R16, UR4, PT ;  /* 0x0000000410007c0c */ /* 0x000fda000bf46270 */
[----:B---3--:R-:W-:-:S04]  /*c5b0*/  @!P2 IADD3 R46, P3, R16, R14, RZ ;  /* 0x0000000e102ea210 */ /* 0x008fc80007f7e0ff */
[----:B----4-:R-:W-:Y:S02]  /*c5c0*/  @!P2 IADD3.X R47, R45, R17, RZ, P3, !PT ;  /* 0x000000112d2fa210 */ /* 0x010fe40001ffe4ff */
[----:B------:R-:W-:-:S13]  /*c5d0*/  ISETP.GE.AND P3, PT, R18, UR4, PT ;  /* 0x0000000412007c0c */ /* 0x000fda000bf66270 */
[----:B------:R-:W-:Y:S02]  /*c5e0*/  @!P3 IADD3 R44, P4, R18, R14, RZ ;  /* 0x0000000e122cb210 */ /* 0x000fe40007f9e0ff */
[----:B------:R-:W3:Y:S03]  /*c5f0*/  @!P2 LDS.128 R12, [R90+0x29400] ;  /* 0x029400005a0ca984 */ /* 0x000ee60000000c00 */
[----:B------:R-:W-:Y:S01]  /*c600*/  @!P3 IMAD.X R45, R45, 0x1, R217, P4 ;  /* 0x000000012d2db824 */ /* 0x000fe200020e06d9 */
[----:B---3--:R-:W-:Y:S04]  /*c610*/  @!P2 ST.E.128 desc[UR36][R46.64], R12 ;  /* 0x0000000c2e00a985 */ /* 0x008fe8000c101d24 */
[----:B------:R-:W3:Y:S04]  /*c620*/  @!P3 LDS.128 R12, [R90+0x2d400] ;  /* 0x02d400005a0cb984 */ /* 0x000ee80000000c00 */
[----:B---3--:R3:W-:Y:S02]  /*c630*/  @!P3 ST.E.128 desc[UR36][R44.64], R12 ;  /* 0x0000000c2c00b985 */ /* 0x0087e4000c101d24 */
.L_x_572:
[----:B------:R-:W-:Y:S05]  /*c640*/  BSYNC B1 ;  /* 0x0000000000017941 */ /* 0x000fea0003800000 */
.L_x_571:
[----:B------:R-:W-:-:S03]  /*c650*/  UMOV UR4, 0xffffffff ;  /* 0xffffffff00047882 */ /* 0x000fc60000000000 */
[----:B------:R-:W-:Y:S05]  /*c660*/  BRA.DIV UR4, `(.L_x_573) ;  /* 0x000001f604f47947 */ /* 0x000fea000b800000 */
[----:B---34-:R3:W4:Y:S04]  /*c670*/  SHFL.IDX PT, R45, R49, 0x2, 0x181f ;  /* 0x00581f00312d7f89 */ /* 0x01872800000e0000 */
[----:B------:R3:W0:Y:S02]  /*c680*/  SHFL.IDX PT, R14, R48, 0x2, 0x181f ;  /* 0x00581f00300e7f89 */ /* 0x00062400000e0000 */
.L_x_877:
[----:B------:R-:W-:Y:S01]  /*c690*/  ISETP.GE.AND P2, PT, R50, 0x41, PT ;  /* 0x000000413200780c */ /* 0x000fe20003f46270 */
[----:B------:R-:W-:-:S12]  /*c6a0*/  BSSY B1, `(.L_x_574) ;  /* 0x000000d000017945 */ /* 0x000fd80003800000 */
[----:B------:R-:W-:Y:S05]  /*c6b0*/  @!P2 BRA `(.L_x_575) ;  /* 0x00000000002ca947 */ /* 0x000fea0003800000 */
[----:B------:R-:W-:Y:S02]  /*c6c0*/  ULDC UR4, c[0x0][0x2f4] ;  /* 0x0000bd0000047ab9 */ /* 0x000fe40000000800 */
[----:B------:R-:W-:-:S13]  /*c6d0*/  ISETP.GE.AND P2, PT, R16, UR4, PT ;  /* 0x0000000410007c0c */ /* 0x000fda000bf46270 */
[----:B0-----:R-:W-:-:S05]  /*c6e0*/  @!P2 IADD3 R46, P3, R16, R14, RZ ;  /* 0x0000000e102ea210 */ /* 0x001fca0007f7e0ff */
[----:B----4-:R-:W-:Y:S01]  /*c6f0*/  @!P2 IMAD.X R47, R45, 0x1, R17, P3 ;  /* 0x000000012d2fa824 */ /* 0x010fe200018e0611 */
[----:B------:R-:W-:-:S13]  /*c700*/  ISETP.GE.AND P3, PT, R18, UR4, PT ;  /* 0x0000000412007c0c */ /* 0x000fda000bf66270 */
[----:B------:R-:W-:Y:S02]  /*c710*/  @!P3 IADD3 R44, P4, R18, R14, RZ ;  /* 0x0000000e122cb210 */ /* 0x000fe40007f9e0ff */
[----:B------:R-:W0:Y:S03]  /*c720*/  @!P2 LDS.128 R12, [R90+0x2a400] ;  /* 0x02a400005a0ca984 */ /* 0x000e260000000c00 */
[----:B------:R-:W-:Y:S01]  /*c730*/  @!P3 IMAD.X R45, R45, 0x1, R217, P4 ;  /* 0x000000012d2db824 */ /* 0x000fe200020e06d9 */
[----:B0-----:R-:W-:Y:S04]  /*c740*/  @!P2 ST.E.128 desc[UR36][R46.64], R12 ;  /* 0x0000000c2e00a985 */ /* 0x001fe8000c101d24 */
[----:B------:R-:W0:Y:S04]  /*c750*/  @!P3 LDS.128 R12, [R90+0x2e400] ;  /* 0x02e400005a0cb984 */ /* 0x000e280000000c00 */
[----:B0-----:R0:W-:Y:S02]  /*c760*/  @!P3 ST.E.128 desc[UR36][R44.64], R12 ;  /* 0x0000000c2c00b985 */ /* 0x0011e4000c101d24 */
.L_x_575:
[----:B------:R-:W-:Y:S05]  /*c770*/  BSYNC B1 ;  /* 0x0000000000017941 */ /* 0x000fea0003800000 */
.L_x_574:
[----:B------:R-:W-:-:S03]  /*c780*/  UMOV UR4, 0xffffffff ;  /* 0xffffffff00047882 */ /* 0x000fc60000000000 */
[----:B------:R-:W-:Y:S05]  /*c790*/  BRA.DIV UR4, `(.L_x_576) ;  /* 0x000001f604f07947 */ /* 0x000fea000b800000 */
[----:B0-23--:R-:W0:Y:S04]  /*c7a0*/  SHFL.IDX PT, R49, R49, 0x3, 0x181f ;  /* 0x00781f0031317f89 */ /* 0x00de2800000e0000 */
[----:B------:R2:W3:Y:S02]  /*c7b0*/  SHFL.IDX PT, R14, R48, 0x3, 0x181f ;  /* 0x00781f00300e7f89 */ /* 0x0004e400000e0000 */
.L_x_881:
[----:B------:R-:W-:-:S13]  /*c7c0*/  ISETP.GE.AND P2, PT, R50, 0x61, PT ;  /* 0x000000613200780c */ /* 0x000fda0003f46270 */
[----:B------:R-:W-:Y:S05]  /*c7d0*/  @!P2 BRA `(.L_x_536) ;  /* 0x00000000002ca947 */ /* 0x000fea0003800000 */
[----:B------:R-:W-:Y:S02]  /*c7e0*/  ULDC UR4, c[0x0][0x2f4] ;  /* 0x0000bd0000047ab9 */ /* 0x000fe40000000800 */
[----:B------:R-:W-:-:S13]  /*c7f0*/  ISETP.GE.AND P2, PT, R16, UR4, PT ;  /* 0x0000000410007c0c */ /* 0x000fda000bf46270 */
[----:B---3--:R-:W-:-:S05]  /*c800*/  @!P2 IADD3 R46, P3, R16, R14, RZ ;  /* 0x0000000e102ea210 */ /* 0x008fca0007f7e0ff */
[----:B0-----:R-:W-:Y:S01]  /*c810*/  @!P2 IMAD.X R47, R49, 0x1, R17, P3 ;  /* 0x00000001312fa824 */ /* 0x001fe200018e0611 */
[----:B------:R-:W-:-:S13]  /*c820*/  ISETP.GE.AND P3, PT, R18, UR4, PT ;  /* 0x0000000412007c0c */ /* 0x000fda000bf66270 */
[----:B------:R-:W-:Y:S02]  /*c830*/  @!P3 IADD3 R44, P4, R18, R14, RZ ;  /* 0x0000000e122cb210 */ /* 0x000fe40007f9e0ff */
[----:B------:R-:W0:Y:S02]  /*c840*/  @!P2 LDS.128 R12, [R90+0x2b400] ;  /* 0x02b400005a0ca984 */ /* 0x000e240000000c00 */
[----:B----4-:R-:W-:Y:S02]  /*c850*/  @!P3 IADD3.X R45, R49, R217, RZ, P4, !PT ;  /* 0x000000d9312db210 */ /* 0x010fe400027fe4ff */
[----:B0-----:R-:W-:Y:S04]  /*c860*/  @!P2 ST.E.128 desc[UR36][R46.64], R12 ;  /* 0x0000000c2e00a985 */ /* 0x001fe8000c101d24 */
[----:B------:R-:W0:Y:S04]  /*c870*/  @!P3 LDS.128 R12, [R90+0x2f400] ;  /* 0x02f400005a0cb984 */ /* 0x000e280000000c00 */
[----:B0-----:R0:W-:Y:S02]  /*c880*/  @!P3 ST.E.128 desc[UR36][R44.64], R12 ;  /* 0x0000000c2c00b985 */ /* 0x0011e4000c101d24 */
.L_x_536:
[----:B------:R-:W-:Y:S05]  /*c890*/  BSYNC B0 ;  /* 0x0000000000007941 */ /* 0x000fea0003800000 */
.L_x_494:
[----:B------:R-:W5:Y:S01]  /*c8a0*/  S2R R11, SR_TID.X ;  /* 0x00000000000b7919 */ /* 0x000f620000002100 */
[----:B------:R-:W-:Y:S01]  /*c8b0*/  @!PT LDS RZ, [RZ] ;  /* 0x00000000fffff984 */ /* 0x000fe20000000800 */
[----:B------:R-:W-:Y:S01]  /*c8c0*/  @!PT LDS RZ, [RZ] ;  /* 0x00000000fffff984 */ /* 0x000fe20000000800 */
[----:B------:R-:W-:Y:S01]  /*c8d0*/  @!PT LDS RZ, [RZ] ;  /* 0x00000000fffff984 */ /* 0x000fe20000000800 */
[----:B------:R-:W-:Y:S01]  /*c8e0*/  @!PT LDS RZ, [RZ] ;  /* 0x00000000fffff984 */ /* 0x000fe20000000800 */
[----:B------:R1:W-:Y:S06]  /*c8f0*/  MEMBAR.ALL.CTA ;  /* 0x0000000000007992 */ /* 0x0003ec0000008000 */
[----:B-1----:R-:W1:Y:S01]  /*c900*/  FENCE.VIEW.ASYNC.S ;  /* 0x00000000000073c6 */ /* 0x002e620000000000 */
[----:B------:R-:W-:Y:S05]  /*c910*/  WARPSYNC.ALL ;  /* 0x0000000000007948 */ /* 0x000fea0003800000 */
[----:B------:R-:W-:Y:S01]  /*c920*/  BSSY B0, `(.L_x_577) ;  /* 0x0000008000007945 */ /* 0x000fe20003800000 */
[----:B-1----:R1:W-:Y:S01]  /*c930*/  BAR.SYNC.DEFER_BLOCKING R93, 0x80 ;  /* 0x0002005d0000751d */ /* 0x0023e20000010000 */
[----:B-----5:R-:W-:-:S13]  /*c940*/  LOP3.LUT P2, RZ, R11, 0x7f, RZ, 0xc0, !PT ;  /* 0x0000007f0bff7812 */ /* 0x020fda000784c0ff */
[----:B------:R-:W-:-:S05]  /*c950*/  @!P2 VIADD R11, R81, 0x388a0 ;  /* 0x000388a0510ba836 */ /* 0x000fca0000000000 */
[----:B------:R-:W-:-:S04]  /*c960*/  @!P2 PRMT R11, RZ, 0x654, R11 ;  /* 0x00000654ff0ba816 */ /* 0x000fc8000000000b */
[----:B------:R1:W-:Y:S01]  /*c970*/  @!P2 SYNCS.ARRIVE.TRANS64.RED.A1T0 RZ, [R11+URZ], RZ ;  /* 0x000000ff0bffa9a7 */ /* 0x0003e2000810043f */
[----:B------:R-:W-:Y:S05]  /*c980*/  @!P5 BRA `(.L_x_578) ;  /* 0x000000000004d947 */ /* 0x000fea0003800000 */
[----:B------:R-:W-:Y:S01]  /*c990*/  BPT.TRAP 0x1 ;  /* 0x000000040000795c */ /* 0x000fe20000300000 */
.L_x_578:
[----:B------:R-:W-:Y:S05]  /*c9a0*/  BSYNC B0 ;  /* 0x0000000000007941 */ /* 0x000fea0003800000 */
.L_x_577:
[----:B------:R-:W5:Y:S01]  /*c9b0*/  SYNCS.PHASECHK.TRANS64.TRYWAIT P3, [R81+URZ+0x388b0], R100 ;  /* 0x0388b064510075a7 */ /* 0x000f62000806017f */
[----:B------:R-:W-:Y:S01]  /*c9c0*/  ULDC UR39, c[0x0][0x2f4] ;  /* 0x0000bd0000277ab9 */ /* 0x000fe20000000800 */
[----:B------:R-:W-:Y:S04]  /*c9d0*/  BSSY B0, `(.L_x_579) ;  /* 0x0000002000007945 */ /* 0x000fe80003800000 */
[----:B-----5:R-:W-:Y:S05]  /*c9e0*/  @!P3 BRA `(.L_x_580) ;  /* 0x000001f400a4b947 */ /* 0x020fea0003800000 */
.L_x_882:
[----:B------:R-:W-:Y:S05]  /*c9f0*/  BSYNC B0 ;  /* 0x0000000000007941 */ /* 0x000fea0003800000 */
.L_x_579:
[----:B------:R-:W-:Y:S01]  /*ca00*/  ULDC.64 UR4, c[0x0][0x328] ;  /* 0x0000ca0000047ab9 */ /* 0x000fe20000000a00 */
[----:B------:R-:W-:Y:S01]  /*ca10*/  ULDC.64 UR6, c[0x0][0x318] ;  /* 0x0000c60000067ab9 */ /* 0x000fe20000000a00 */
[----:B------:R-:W-:Y:S01]  /*ca20*/  IMAD R97, R97, UR4, RZ ;  /* 0x0000000461617c24 */ /* 0x000fe2000f8e02ff */
[----:B------:R-:W-:Y:S01]  /*ca30*/  BSSY B0, `(.L_x_581) ;  /* 0x000001d000007945 */ /* 0x000fe20003800000 */
[----:B0---4-:R-:W-:-:S04]  /*ca40*/  IMAD.WIDE.U32 R12, R96, UR4, RZ ;  /* 0x00000004600c7c25 */ /* 0x011fc8000f8e00ff */
[----:B------:R-:W-:Y:S01]  /*ca50*/  IMAD R97, R96, UR5, R97 ;  /* 0x0000000560617c24 */ /* 0x000fe2000f8e0261 */
[----:B------:R-:W-:Y:S01]  /*ca60*/  ULDC.64 UR4, c[0x0][0x338] ;  /* 0x0000ce0000047ab9 */ /* 0x000fe20000000a00 */
[----:B------:R-:W-:Y:S02]  /*ca70*/  IMAD.IADD R99, R99, 0x1, -R219 ;  /* 0x0000000163637824 */ /* 0x000fe400078e0adb */
[----:B------:R-:W-:Y:S02]  /*ca80*/  IMAD R98, R98, UR4, RZ ;  /* 0x0000000462627c24 */ /* 0x000fe4000f8e02ff */
[----:B------:R-:W-:Y:S02]  /*ca90*/  IMAD.IADD R13, R13, 0x1, R97 ;  /* 0x000000010d0d7824 */ /* 0x000fe400078e0261 */
[C---:B-1----:R-:W-:Y:S02]  /*caa0*/  IMAD R11, R95.reuse, UR5, R98 ;  /* 0x000000055f0b7c24 */ /* 0x042fe4000f8e0262 */
[----:B------:R-:W-:Y:S01]  /*cab0*/  IMAD.WIDE.U32 R12, R95, UR4, R12 ;  /* 0x000000045f0c7c25 */ /* 0x000fe2000f8e000c */
[----:B------:R-:W-:-:S03]  /*cac0*/  ULDC.64 UR4, c[0x0][0x330] ;  /* 0x0000cc0000047ab9 */ /* 0x000fc60000000a00 */
[----:B------:R-:W-:Y:S02]  /*cad0*/  IMAD.IADD R13, R13, 0x1, R11 ;  /* 0x000000010d0d7824 */ /* 0x000fe400078e020b */
[----:B------:R-:W-:-:S04]  /*cae0*/  IMAD.WIDE.U32 R12, R220, UR4, R12 ;  /* 0x00000004dc0c7c25 */ /* 0x000fc8000f8e000c */
[----:B------:R-:W-:Y:S01]  /*caf0*/  IMAD R11, R220, UR5, R13 ;  /* 0x00000005dc0b7c24 */ /* 0x000fe2000f8e020d */
[----:B--2---:R-:W-:-:S04]  /*cb00*/  IADD3 R48, P3, R12, UR6, RZ ;  /* 0x000000060c307c10 */ /* 0x004fc8000ff7e0ff */
[----:B------:R-:W-:Y:S01]  /*cb10*/  IADD3.X R11, R11, UR7, RZ, P3, !PT ;  /* 0x000000070b0b7c10 */ /* 0x000fe20009ffe4ff */
[----:B---3--:R0:W1:Y:S01]  /*cb20*/  SHFL.IDX PT, R45, R48, RZ, 0x181f ;  /* 0x00181fff302d7589 */ /* 0x00806200000e0000 */
[----:B------:R-:W-:-:S03]  /*cb30*/  ISETP.GE.AND P3, PT, R99, 0x1, PT ;  /* 0x000000016300780c */ /* 0x000fc60003f66270 */
[----:B------:R0:W2:Y:S10]  /*cb40*/  SHFL.IDX PT, R12, R11, RZ, 0x181f ;  /* 0x00181fff0b0c7589 */ /* 0x0000b400000e0000 */
[----:B0-----:R-:W-:Y:S05]  /*cb50*/  @!P3 BRA `(.L_x_582) ;  /* 0x000000000028b947 */ /* 0x001fea0003800000 */
[----:B------:R-:W-:-:S13]  /*cb60*/  ISETP.GE.AND P3, PT, R16, UR39, PT ;  /* 0x0000002710007c0c */ /* 0x000fda000bf66270 */
[----:B-1----:R-:W-:-:S04]  /*cb70*/  @!P3 IADD3 R46, P4, R16, R45, RZ ;  /* 0x0000002d102eb210 */ /* 0x002fc80007f9e0ff */
[----:B--2---:R-:W-:Y:S02]  /*cb80*/  @!P3 IADD3.X R47, R12, R17, RZ, P4, !PT ;  /* 0x000000110c2fb210 */ /* 0x004fe400027fe4ff */
[----:B------:R-:W-:-:S13]  /*cb90*/  ISETP.GE.AND P4, PT, R18, UR39, PT ;  /* 0x0000002712007c0c */ /* 0x000fda000bf86270 */
[----:B------:R-:W-:-:S05]  /*cba0*/  @!P4 IADD3 R44, P5, R18, R45, RZ ;  /* 0x0000002d122cc210 */ /* 0x000fca0007fbe0ff */
[----:B------:R-:W-:Y:S02]  /*cbb0*/  @!P4 IMAD.X R45, R12, 0x1, R217, P5 ;  /* 0x000000010c2dc824 */ /* 0x000fe400028e06d9 */
[----:B------:R-:W0:Y:S04]  /*cbc0*/  @!P3 LDS.128 R12, [R90+0x10400] ;  /* 0x010400005a0cb984 */ /* 0x000e280000000c00 */
[----:B0-----:R-:W-:Y:S04]  /*cbd0*/  @!P3 ST.E.128 desc[UR36][R46.64], R12 ;  /* 0x0000000c2e00b985 */ /* 0x001fe8000c101d24 */
[----:B------:R-:W0:Y:S04]  /*cbe0*/  @!P4 LDS.128 R12, [R90+0x14400] ;  /* 0x014400005a0cc984 */ /* 0x000e280000000c00 */
[----:B0-----:R0:W-:Y:S02]  /*cbf0*/  @!P4 ST.E.128 desc[UR36][R44.64], R12 ;  /* 0x0000000c2c00c985 */ /* 0x0011e4000c101d24 */
.L_x_582:
[----:B------:R-:W-:Y:S05]  /*cc00*/  BSYNC B0 ;  /* 0x0000000000007941 */ /* 0x000fea0003800000 */
.L_x_581:
[----:B------:R-:W-:Y:S01]  /*cc10*/  ISETP.GE.AND P3, PT, R99, 0x21, PT ;  /* 0x000000216300780c */ /* 0x000fe20003f66270 */
[----:B0-2---:R0:W2:Y:S01]  /*cc20*/  SHFL.IDX PT, R12, R11, 0x1, 0x181f ;  /* 0x00381f000b0c7f89 */ /* 0x0050a200000e0000 */
[----:B------:R-:W-:Y:S03]  /*cc30*/  BSSY B0, `(.L_x_583) ;  /* 0x000000d000007945 */ /* 0x000fe60003800000 */
[----:B-1----:R0:W1:Y:S08]  /*cc40*/  SHFL.IDX PT, R45, R48, 0x1, 0x181f ;  /* 0x00381f00302d7f89 */ /* 0x00207000000e0000 */
[----:B0-----:R-:W-:Y:S05]  /*cc50*/  @!P3 BRA `(.L_x_584) ;  /* 0x000000000028b947 */ /* 0x001fea0003800000 */
[----:B------:R-:W-:-:S13]  /*cc60*/  ISETP.GE.AND P3, PT, R16, UR39, PT ;  /* 0x0000002710007c0c */ /* 0x000fda000bf66270 */
[----:B-1----:R-:W-:-:S05]  /*cc70*/  @!P3 IADD3 R46, P4, R16, R45, RZ ;  /* 0x0000002d102eb210 */ /* 0x002fca0007f9e0ff */
[----:B--2---:R-:W-:Y:S01]  /*cc80*/  @!P3 IMAD.X R47, R12, 0x1, R17, P4 ;  /* 0x000000010c2fb824 */ /* 0x004fe200020e0611 */
[----:B------:R-:W-:-:S13]  /*cc90*/  ISETP.GE.AND P4, PT, R18, UR39, PT ;  /* 0x0000002712007c0c */ /* 0x000fda000bf86270 */
[----:B------:R-:W-:-:S05]  /*cca0*/  @!P4 IADD3 R44, P5, R18, R45, RZ ;  /* 0x0000002d122cc210 */ /* 0x000fca0007fbe0ff */
[----:B------:R-:W-:Y:S02]  /*ccb0*/  @!P4 IMAD.X R45, R12, 0x1, R217, P5 ;  /* 0x000000010c2dc824 */ /* 0x000fe400028e06d9 */
[----:B------:R-:W0:Y:S04]  /*ccc0*/  @!P3 LDS.128 R12, [R90+0x11400] ;  /* 0x011400005a0cb984 */ /* 0x000e280000000c00 */
[----:B0-----:R-:W-:Y:S04]  /*ccd0*/  @!P3 ST.E.128 desc[UR36][R46.64], R12 ;  /* 0x0000000c2e00b985 */ /* 0x001fe8000c101d24 */
[----:B------:R-:W0:Y:S04]  /*cce0*/  @!P4 LDS.128 R12, [R90+0x15400] ;  /* 0x015400005a0cc984 */ /* 0x000e280000000c00 */
[----:B0-----:R0:W-:Y:S02]  /*ccf0*/  @!P4 ST.E.128 desc[UR36][R44.64], R12 ;  /* 0x0000000c2c00c985 */ /* 0x0011e4000c101d24 */
.L_x_584:
[----:B------:R-:W-:Y:S05]  /*cd00*/  BSYNC B0 ;  /* 0x0000000000007941 */ /* 0x000fea0003800000 */
.L_x_583:
        /* <DEDUP_REMOVED lines=9> */
[----:B------:R-:W-:-:S04]  /*cda0*/  @!P4 IADD3 R44, P5, R18, R45, RZ ;  /* 0x0000002d122cc210 */ /* 0x000fc80007fbe0ff */
[----:B------:R-:W-:Y:S02]  /*cdb0*/  @!P4 IADD3.X R45, R12, R217, RZ, P5, !PT ;  /* 0x000000d90c2dc210 */ /* 0x000fe40002ffe4ff */
[----:B------:R-:W0:Y:S04]  /*cdc0*/  @!P3 LDS.128 R12, [R90+0x12400] ;  /* 0x012400005a0cb984 */ /* 0x000e280000000c00 */
[----:B0-----:R-:W-:Y:S04]  /*cdd0*/  @!P3 ST.E.128 desc[UR36][R46.64], R12 ;  /* 0x0000000c2e00b985 */ /* 0x001fe8000c101d24 */
[----:B------:R-:W0:Y:S04]  /*cde0*/  @!P4 LDS.128 R12, [R90+0x16400] ;  /* 0x016400005a0cc984 */ /* 0x000e280000000c00 */
[----:B0-----:R0:W-:Y:S02]  /*cdf0*/  @!P4 ST.E.128 desc[UR36][R44.64], R12 ;  /* 0x0000000c2c00c985 */ /* 0x0011e4000c101d24 */
.L_x_586:
[----:B------:R-:W-:Y:S05]  /*ce00*/  BSYNC B0 ;  /* 0x0000000000007941 */ /* 0x000fea0003800000 */
.L_x_585:
[----:B------:R-:W-:Y:S01]  /*ce10*/  ISETP.GE.AND P3, PT, R99, 0x61, PT ;  /* 0x000000616300780c */ /* 0x000fe20003f66270 */
[----:B------:R-:W3:Y:S01]  /*ce20*/  SHFL.IDX PT, R11, R11, 0x3, 0x181f ;  /* 0x00781f000b0b7f89 */ /* 0x000ee200000e0000 */
[----:B------:R-:W-:Y:S03]  /*ce30*/  BSSY B0, `(.L_x_587) ;  /* 0x000000d000007945 */ /* 0x000fe60003800000 */
[----:B01----:R0:W1:Y:S08]  /*ce40*/  SHFL.IDX PT, R45, R48, 0x3, 0x181f ;  /* 0x00781f00302d7f89 */ /* 0x00307000000e0000 */
[----:B0-----:R-:W-:Y:S05]  /*ce50*/  @!P3 BRA `(.L_x_588) ;  /* 0x000000000028b947 */ /* 0x001fea0003800000 */
[----:B------:R-:W-:-:S13]  /*ce60*/  ISETP.GE.AND P3, PT, R16, UR39, PT ;  /* 0x0000002710007c0c */ /* 0x000fda000bf66270 */
[----:B--2---:R-:W0:Y:S01]  /*ce70*/  @!P3 LDS.128 R12, [R90+0x13400] ;  /* 0x013400005a0cb984 */ /* 0x004e220000000c00 */
[----:B-1----:R-:W-:-:S05]  /*ce80*/  @!P3 IADD3 R46, P4, R16, R45, RZ ;  /* 0x0000002d102eb210 */ /* 0x002fca0007f9e0ff */
[----:B---3--:R-:W-:Y:S01]  /*ce90*/  @!P3 IMAD.X R47, R11, 0x1, R17, P4 ;  /* 0x000000010b2fb824 */ /* 0x008fe200020e0611 */
[----:B------:R-:W-:-:S13]  /*cea0*/  ISETP.GE.AND P4, PT, R18, UR39, PT ;  /* 0x0000002712007c0c */ /* 0x000fda000bf86270 */
[----:B------:R-:W-:-:S05]  /*ceb0*/  @!P4 IADD3 R44, P5, R18, R45, RZ ;  /* 0x0000002d122cc210 */ /* 0x000fca0007fbe0ff */
[----:B------:R-:W-:Y:S01]  /*cec0*/  @!P4 IMAD.X R45, R11, 0x1, R217, P5 ;  /* 0x000000010b2dc824 */ /* 0x000fe200028e06d9 */
[----:B0-----:R-:W-:Y:S04]  /*ced0*/  @!P3 ST.E.128 desc[UR36][R46.64], R12 ;  /* 0x0000000c2e00b985 */ /* 0x001fe8000c101d24 */
[----:B------:R-:W0:Y:S04]  /*cee0*/  @!P4 LDS.128 R12, [R90+0x17400] ;  /* 0x017400005a0cc984 */ /* 0x000e280000000c00 */
[----:B0-----:R0:W-:Y:S02]  /*cef0*/  @!P4 ST.E.128 desc[UR36][R44.64], R12 ;  /* 0x0000000c2c00c985 */ /* 0x0011e4000c101d24 */
.L_x_588:
[----:B------:R-:W-:Y:S05]  /*cf00*/  BSYNC B0 ;  /* 0x0000000000007941 */ /* 0x000fea0003800000 */
.L_x_587:
[----:B---3--:R-:W3:Y:S01]  /*cf10*/  LDL R11, [R1] ;  /* 0x00000000010b7983 */ /* 0x008ee20000100800 */
[----:B------:R-:W-:Y:S02]  /*cf20*/  @!P2 VIADD R81, R81, 0x388c0 ;  /* 0x000388c05151a836 */ /* 0x000fe40000000000 */
[----:B------:R-:W-:Y:S01]  /*cf30*/  VIADD R216, R216, 0x1 ;  /* 0x00000001d8d87836 */ /* 0x000fe20000000000 */
[----:B------:R-:W-:Y:S01]  /*cf40*/  @!PT LDS RZ, [RZ] ;  /* 0x00000000fffff984 */ /* 0x000fe20000000800 */
[----:B------:R-:W-:Y:S01]  /*cf50*/  @!PT LDS RZ, [RZ] ;  /* 0x00000000fffff984 */ /* 0x000fe20000000800 */
[----:B------:R-:W-:Y:S01]  /*cf60*/  @!PT LDS RZ, [RZ] ;  /* 0x00000000fffff984 */ /* 0x000fe20000000800 */
[----:B------:R-:W-:Y:S01]  /*cf70*/  @!PT LDS RZ, [RZ] ;  /* 0x00000000fffff984 */ /* 0x000fe20000000800 */
[----:B------:R4:W-:Y:S06]  /*cf80*/  MEMBAR.ALL.CTA ;  /* 0x0000000000007992 */ /* 0x0009ec0000008000 */
[----:B----4-:R-:W4:Y:S01]  /*cf90*/  FENCE.VIEW.ASYNC.S ;  /* 0x00000000000073c6 */ /* 0x010f220000000000 */
[----:B------:R-:W-:Y:S01]  /*cfa0*/  @!P2 PRMT R81, RZ, 0x654, R81 ;  /* 0x00000654ff51a816 */ /* 0x000fe20000000051 */
[----:B----4-:R4:W-:Y:S06]  /*cfb0*/  BAR.SYNC.DEFER_BLOCKING R93, 0x80 ;  /* 0x0002005d0000751d */ /* 0x0109ec0000010000 */
[----:B------:R4:W-:Y:S01]  /*cfc0*/  @!P2 SYNCS.ARRIVE.TRANS64.RED.A1T0 RZ, [R81+URZ], RZ ;  /* 0x000000ff51ffa9a7 */ /* 0x0009e2000810043f */
[----:B------:R-:W-:-:S04]  /*cfd0*/  ISETP.NE.AND P2, PT, R216, 0x2, PT ;  /* 0x00000002d800780c */ /* 0x000fc80003f45270 */
[----:B0-2---:R-:W-:Y:S02]  /*cfe0*/  SEL R12, RZ, 0x1, P2 ;  /* 0x00000001ff0c7807 */ /* 0x005fe40001000000 */
[----:B------:R-:W-:Y:S02]  /*cff0*/  SEL R216, R216, RZ, P2 ;  /* 0x000000ffd8d87207 */ /* 0x000fe40001000000 */
[----:B------:R-:W-:Y:S02]  /*d000*/  LOP3.LUT R221, R221, R12, RZ, 0x3c, !PT ;  /* 0x0000000cdddd7212 */ /* 0x000fe400078e3cff */
[----:B---3--:R-:W-:-:S13]  /*d010*/  LOP3.LUT P3, RZ, R11, 0x4, RZ, 0xc0, !PT ;  /* 0x000000040bff7812 */ /* 0x008fda000786c0ff */
[----:B----4-:R-:W-:Y:S05]  /*d020*/  @P3 BRA `(.L_x_589) ;  /* 0xffffff5c00a43947 */ /* 0x010fea000383ffff */
[----:B------:R-:W0:Y:S01]  /*d030*/  S2R R11, SR_TID.X ;  /* 0x00000000000b7919 */ /* 0x000e220000002100 */
[----:B------:R-:W-:Y:S02]  /*d040*/  PLOP3.LUT P0, PT, PT, PT, PT, 0x8, 0x0 ;  /* 0x000000000000781c */ /* 0x000fe40003f0e170 */
[----:B0-----:R-:W-:-:S04]  /*d050*/  SHF.R.U32.HI R11, RZ, 0x7, R11 ;  /* 0x00000007ff0b7819 */ /* 0x001fc8000001160b */
[----:B------:R-:W-:-:S13]  /*d060*/  ISETP.NE.AND P3, PT, R11, 0x1, PT ;  /* 0x000000010b00780c */ /* 0x000fda0003f65270 */
[----:B------:R-:W-:Y:S06]  /*d070*/  @!P3 BAR.ARV 0x9, 0x100 ;  /* 0x024400000000bb1d */ /* 0x000fec0000002000 */
.L_x_489:
[----:B------:R-:W-:Y:S01]  /*d080*/  MOV R170, RZ ;  /* 0x000000ff00aa7202 */ /* 0x000fe20000000f00 */
[----:B------:R-:W-:Y:S06]  /*d090*/  @P0 BRA `(.L_x_590) ;  /* 0x00000000000c0947 */ /* 0x000fec0003800000 */
[----:B------:R-:W0:Y:S01]  /*d0a0*/  FENCE.VIEW.ASYNC.G ;  /* 0x00000000000073c6 */ /* 0x000e220000000100 */
[----:B------:R-:W-:Y:S05]  /*d0b0*/  WARPSYNC.ALL ;  /* 0x0000000000007948 */ /* 0x000fea0003800000 */
[----:B0-----:R-:W-:Y:S06]  /*d0c0*/  BAR.ARV 0xc, 0x180 ;  /* 0x0306000000007b1d */ /* 0x001fec0000002000 */
.L_x_590:
[----:B------:R-:W2:Y:S01]  /*d0d0*/  LDL R0, [R1] ;  /* 0x0000000001007983 */ /* 0x000ea20000100800 */
[----:B------:R-:W-:Y:S01]  /*d0e0*/  BSSY B0, `(.L_x_591) ;  /* 0x0000022000007945 */ /* 0x000fe20003800000 */
[----:B--2---:R-:W-:-:S13]  /*d0f0*/  LOP3.LUT P0, RZ, R0, 0x10, RZ, 0xc0, !PT ;  /* 0x0000001000ff7812 */ /* 0x004fda000780c0ff */
[----:B------:R-:W-:Y:S05]  /*d100*/  @!P0 BRA `(.L_x_592) ;  /* 0x00000000007c8947 */ /* 0x000fea0003800000 */
[----:B------:R-:W2:Y:S01]  /*d110*/  LDL R0, [R1+0x40] ;  /* 0x0000400001007983 */ /* 0x000ea20000100800 */
[----:B------:R-:W-:Y:S01]  /*d120*/  ULDC UR4, c[0x0][0x9f0] ;  /* 0x00027c0000047ab9 */ /* 0x000fe20000000800 */
[----:B--2---:R-:W-:-:S04]  /*d130*/  ISETP.NE.AND P0, PT, R0, RZ, PT ;  /* 0x000000ff0000720c */ /* 0x004fc80003f05270 */
[----:B------:R-:W-:-:S04]  /*d140*/  SEL R6, R0, UR4, P0 ;  /* 0x0000000400067c07 */ /* 0x000fc80008000000 */
[-C--:B------:R-:W-:Y:S02]  /*d150*/  IABS R5, R6.reuse ;  /* 0x0000000600057213 */ /* 0x080fe40000000000 */
[----:B------:R-:W-:Y:S02]  /*d160*/  IABS R9, R6 ;  /* 0x0000000600097213 */ /* 0x000fe40000000000 */
[----:B------:R-:W0:Y:S01]  /*d170*/  I2F.RP R4, R5 ;  /* 0x0000000500047306 */ /* 0x000e220000209400 */
[----:B------:R-:W-:Y:S02]  /*d180*/  IADD3 R0, R91, -0x1, R6 ;  /* 0xffffffff5b007810 */ /* 0x000fe40007ffe006 */
[----:B------:R-:W-:-:S05]  /*d190*/  IMAD.MOV R9, RZ, RZ, -R9 ;  /* 0x000000ffff097224 */ /* 0x000fca00078e0a09 */
[----:B0-----:R-:W0:Y:S02]  /*d1a0*/  MUFU.RCP R4, R4 ;  /* 0x0000000400047308 */ /* 0x001e240000001000 */
[----:B0-----:R-:W-:Y:S01]  /*d1b0*/  VIADD R2, R4, 0xffffffe ;  /* 0x0ffffffe04027836 */ /* 0x001fe20000000000 */
[----:B------:R-:W-:Y:S02]  /*d1c0*/  IABS R4, R0 ;  /* 0x0000000000047213 */ /* 0x000fe40000000000 */
[----:B------:R-:W-:-:S03]  /*d1d0*/  LOP3.LUT R0, R0, R6, RZ, 0x3c, !PT ;  /* 0x0000000600007212 */ /* 0x000fc600078e3cff */
[----:B------:R0:W2:Y:S01]  /*d1e0*/  F2I.FTZ.U32.TRUNC.NTZ R3, R2 ;  /* 0x0000000200037305 */ /* 0x0000a2000021f000 */
[----:B------:R-:W-:Y:S01]  /*d1f0*/  ISETP.GE.AND P2, PT, R0, RZ, PT ;  /* 0x000000ff0000720c */ /* 0x000fe20003f46270 */
[----:B0-----:R-:W-:Y:S02]  /*d200*/  IMAD.MOV.U32 R2, RZ, RZ, RZ ;  /* 0x000000ffff027224 */ /* 0x001fe400078e00ff */
[----:B--2---:R-:W-:-:S04]  /*d210*/  IMAD.MOV R8, RZ, RZ, -R3 ;  /* 0x000000ffff087224 */ /* 0x004fc800078e0a03 */
[----:B------:R-:W-:-:S04]  /*d220*/  IMAD R7, R8, R5, RZ ;  /* 0x0000000508077224 */ /* 0x000fc800078e02ff */
[----:B------:R-:W-:Y:S01]  /*d230*/  IMAD.HI.U32 R3, R3, R7, R2 ;  /* 0x0000000703037227 */ /* 0x000fe200078e0002 */
[----:B------:R-:W-:-:S05]  /*d240*/  MOV R2, R9 ;  /* 0x0000000900027202 */ /* 0x000fca0000000f00 */
        /* <DEDUP_REMOVED lines=9> */
[----:B------:R-:W-:-:S04]  /*d2e0*/  @!P1 LOP3.LUT R3, RZ, R6, RZ, 0x33, !PT ;  /* 0x00000006ff039212 */ /* 0x000fc800078e33ff */
[----:B------:R-:W-:-:S07]  /*d2f0*/  MOV R170, R3 ;  /* 0x0000000300aa7202 */ /* 0x000fce0000000f00 */
.L_x_592:
[----:B------:R-:W-:Y:S05]  /*d300*/  BSYNC B0 ;  /* 0x0000000000007941 */ /* 0x000fea0003800000 */
.L_x_591:
[----:B------:R-:W2:Y:S01]  /*d310*/  LDL R0, [R1+0x64] ;  /* 0x0000640001007983 */ /* 0x000ea20000100800 */
[----:B------:R-:W-:Y:S02]  /*d320*/  PLOP3.LUT P0, PT, PT, PT, PT, 0x80, 0x0 ;  /* 0x000000000000781c */ /* 0x000fe40003f0f070 */
[----:B------:R-:W-:Y:S02]  /*d330*/  CS2R R28, SRZ ;  /* 0x00000000001c7805 */ /* 0x000fe4000001ff00 */
[----:B------:R-:W-:Y:S01]  /*d340*/  CS2R R166, SRZ ;  /* 0x0000000000a67805 */ /* 0x000fe2000001ff00 */
[----:B------:R-:W-:Y:S01]  /*d350*/  IMAD.MOV.U32 R5, RZ, RZ, RZ ;  /* 0x000000ffff057224 */ /* 0x000fe200078e00ff */
        /* <DEDUP_REMOVED lines=8> */
[----:B-1----:R-:W-:-:S02]  /*d3e0*/  CS2R R44, SRZ ;  /* 0x00000000002c7805 */ /* 0x002fc4000001ff00 */
        /* <DEDUP_REMOVED lines=23> */
[----:B------:R-:W-:Y:S01]  /*d560*/  CS2R R88, SRZ ;  /* 0x0000000000587805 */ /* 0x000fe2000001ff00 */
[----:B------:R-:W-:Y:S01]  /*d570*/  IMAD.MOV.U32 R93, RZ, RZ, RZ ;  /* 0x000000ffff5d7224 */ /* 0x000fe200078e00ff */
[----:B------:R-:W-:Y:S01]  /*d580*/  CS2R R100, SRZ ;  /* 0x0000000000647805 */ /* 0x000fe2000001ff00 */
[----:B------:R-:W-:Y:S01]  /*d590*/  IMAD.MOV.U32 R95, RZ, RZ, RZ ;  /* 0x000000ffff5f7224 */ /* 0x000fe200078e00ff */
        /* <DEDUP_REMOVED lines=25> */
[----:B------:R-:W-:Y:S01]  /*d730*/  CS2R R150, SRZ ;  /* 0x0000000000967805 */ /* 0x000fe2000001ff00 */
[----:B--2---:R-:W-:Y:S02]  /*d740*/  IMAD R2, R0, R170, RZ ;  /* 0x000000aa00027224 */ /* 0x004fe400078e02ff */
[----:B------:R-:W-:-:S03]  /*d750*/  IMAD.MOV.U32 R0, RZ, RZ, RZ ;  /* 0x000000ffff007224 */ /* 0x000fc600078e00ff */
[----:B------:R0:W-:Y:S01]  /*d760*/  STL [R1+0x8], R2 ;  /* 0x0000080201007387 */ /* 0x0001e20000100800 */
[----:B------:R-:W-:Y:S02]  /*d770*/  VIADDMNMX R170, R2, R170, R91, PT ;  /* 0x000000aa02aa7246 */ /* 0x000fe4000380015b */
[----:B------:R-:W-:Y:S02]  /*d780*/  CS2R R90, SRZ ;  /* 0x00000000005a7805 */ /* 0x000fe4000001ff00 */
[----:B------:R-:W-:-:S13]  /*d790*/  ISETP.GT.AND P1, PT, R170, R2, PT ;  /* 0x00000002aa00720c */ /* 0x000fda0003f24270 */
[----:B0-----:R-:W-:Y:S05]  /*d7a0*/  @!P1 BRA `(.L_x_593) ;  /* 0x000000dc00509947 */ /* 0x001fea0003800000 */
[----:B------:R-:W0:Y:S01]  /*d7b0*/  S2R R2, SR_TID.X ;  /* 0x0000000000027919 */ /* 0x000e220000002100 */
[----:B------:R-:W-:Y:S01]  /*d7c0*/  UMOV UR4, 0xffffffff ;  /* 0xffffffff00047882 */ /* 0x000fe20000000000 */
[----:B0-----:R-:W-:-:S04]  /*d7d0*/  IADD3 R31, R2, -0x80, RZ ;  /* 0xffffff80021f7810 */ /* 0x001fc80007ffe0ff */
[----:B------:R-:W-:-:S04]  /*d7e0*/  SHF.R.S32.HI R30, RZ, 0x1f, R31 ;  /* 0x0000001fff1e7819 */ /* 0x000fc8000001141f */
[----:B------:R-:W-:-:S04]  /*d7f0*/  LEA.HI R13, R30, R31, RZ, 0x7 ;  /* 0x0000001f1e0d7211 */ /* 0x000fc800078f38ff */
[----:B------:R-:W-:Y:S01]  /*d800*/  SHF.R.S32.HI R13, RZ, 0x7, R13 ;  /* 0x00000007ff0d7819 */ /* 0x000fe2000001140d */
[----:B------:R-:W-:Y:S06]  /*d810*/  BRA.DIV UR4, `(.L_x_594) ;  /* 0x000001ea042c7947 */ /* 0x000fec000b800000 */
[----:B------:R0:W1:Y:S02]  /*d820*/  SHFL.IDX PT, R14, R13, RZ, 0x1f ;  /* 0x00001fff0d0e7589 */ /* 0x00006400000e0000 */
.L_x_885:
[----:B------:R-:W2:Y:S02]  /*d830*/  LDL R0, [R1+0x198] ;  /* 0x0001980001007983 */ /* 0x000ea40000100800 */
[----:B--2---:R-:W-:Y:S02]  /*d840*/  R2UR UR4, R0 ;  /* 0x00000000000472ca */ /* 0x004fe400000e0000 */
[----:B-1----:R-:W-:-:S04]  /*d850*/  LEA.HI R0, R14, R14, RZ, 0x1 ;  /* 0x0000000e0e007211 */ /* 0x002fc800078f08ff */
[----:B------:R-:W-:-:S05]  /*d860*/  LOP3.LUT R3, R0, 0x1e, RZ, 0xc0, !PT ;  /* 0x0000001e00037812 */ /* 0x000fca00078ec0ff */
[----:B------:R-:W-:Y:S02]  /*d870*/  IMAD.IADD R3, R14, 0x1, -R3 ;  /* 0x000000010e037824 */ /* 0x000fe400078e0a03 */
[----:B------:R-:W-:-:S03]  /*d880*/  IMAD.U32 R0, RZ, RZ, UR4 ;  /* 0x00000004ff007e24 */ /* 0x000fc6000f8e00ff */
[----:B------:R-:W-:Y:S02]  /*d890*/  LEA R3, R3, UR4, 0xd ;  /* 0x0000000403037c11 */ /* 0x000fe4000f8e68ff */
[----:B------:R-:W-:Y:S02]  /*d8a0*/  LOP3.LUT P0, RZ, R0, 0x3ff, RZ, 0xc0, !PT ;  /* 0x000003ff00ff7812 */ /* 0x000fe4000780c0ff */
[----:B------:R-:W-:Y:S02]  /*d8b0*/  SHF.R.U32.HI R3, RZ, 0x4, R3 ;  /* 0x00000004ff037819 */ /* 0x000fe40000011603 */
[----:B------:R-:W-:Y:S02]  /*d8c0*/  P2R R26, PR, RZ, 0x1 ;  /* 0x00000001ff1a7803 */ /* 0x000fe40000000000 */
[----:B------:R-:W-:-:S07]  /*d8d0*/  LOP3.LUT R25, R3, 0x3fff, RZ, 0xc0, !PT ;  /* 0x00003fff03197812 */ /* 0x000fce00078ec0ff */
[----:B------:R-:W-:Y:S05]  /*d8e0*/  @!P0 BRA `(.L_x_595) ;  /* 0x0000000000408947 */ /* 0x000fea0003800000 */
[----:B------:R-:W-:Y:S01]  /*d8f0*/  MOV R2, 0x0 ;  /* 0x0000000000027802 */ /* 0x000fe20000000f00 */
[----:B------:R-:W-:Y:S01]  /*d900*/  ULDC.64 UR4, c[0x4][0x1b0] ;  /* 0x01006c0000047ab9 */ /* 0x000fe20000000a00 */
[----:B------:R-:W-:Y:S01]  /*d910*/  ULDC.64 UR6, c[0x4][0x1b8] ;  /* 0x01006e0000067ab9 */ /* 0x000fe20000000a00 */
[----:B------:R-:W-:Y:S01]  /*d920*/  IMAD.U32 R4, RZ, RZ, UR4 ;  /* 0x00000004ff047e24 */ /* 0x000fe2000f8e00ff */
[----:B------:R-:W-:Y:S01]  /*d930*/  MOV R6, UR6 ;  /* 0x0000000600067c02 */ /* 0x000fe20008000f00 */
[----:B------:R-:W-:Y:S01]  /*d940*/  IMAD.U32 R5, RZ, RZ, UR5 ;  /* 0x00000005ff057e24 */ /* 0x000fe2000f8e00ff */
[----:B------:R-:W1:Y:S01]  /*d950*/  LDC.64 R2, c[0x4][R2] ;  /* 0x0100000002027b82 */ /* 0x000e620000000a00 */
[----:B------:R-:W-:Y:S01]  /*d960*/  ULDC.64 UR4, c[0x4][0x98] ;  /* 0x0100260000047ab9 */ /* 0x000fe20000000a00 */
[----:B------:R-:W-:Y:S01]  /*d970*/  IMAD.U32 R7, RZ, RZ, UR7 ;  /* 0x00000007ff077e24 */ /* 0x000fe2000f8e00ff */
[----:B------:R-:W-:Y:S01]  /*d980*/  MOV R12, 0x1 ;  /* 0x00000001000c7802 */ /* 0x000fe20000000f00 */
[----:B------:R-:W-:-:S02]  /*d990*/  IMAD.U32 R10, RZ, RZ, UR4 ;  /* 0x00000004ff0a7e24 */ /* 0x000fc4000f8e00ff */
[----:B------:R-:W-:Y:S02]  /*d9a0*/  IMAD.U32 R11, RZ, RZ, UR5 ;  /* 0x00000005ff0b7e24 */ /* 0x000fe4000f8e00ff */
[----:B------:R-:W-:Y:S02]  /*d9b0*/  IMAD.MOV.U32 R8, RZ, RZ, 0x70 ;  /* 0x00000070ff087424 */ /* 0x000fe400078e00ff */
[----:B0-----:R-:W-:-:S07]  /*d9c0*/  IMAD.MOV.U32 R13, RZ, RZ, RZ ;  /* 0x000000ffff0d7224 */ /* 0x001fce00078e00ff */
[----:B------:R-:W-:-:S07]  /*d9d0*/  LEPC R20, `(.L_x_595) ;  /* 0x000000001014794e */ /* 0x000fce0000000000 */
[----:B-1---5:R-:W-:Y:S05]  /*d9e0*/  CALL.ABS.NOINC R2 ;  /* 0x0000000002007343 */ /* 0x022fea0003c00000 */
.L_x_595:
[----:B------:R-:W2:Y:S01]  /*d9f0*/  LDL R21, [R1+0x50] ;  /* 0x0000500001157983 */ /* 0x000ea20000100800 */
[----:B------:R-:W-:Y:S01]  /*da00*/  ULDC.64 UR4, c[0x0][0x990] ;  /* 0x0002640000047ab9 */ /* 0x000fe20000000a00 */
[----:B------:R-:W-:Y:S02]  /*da10*/  ULDC.64 UR6, c[0x0][0x998] ;  /* 0x0002660000067ab9 */ /* 0x000fe40000000a00 */
[----:B------:R-:W3:Y:S01]  /*da20*/  LDL R20, [R1+0x3c] ;  /* 0x00003c0001147983 */ /* 0x000ee20000100800 */
[----:B------:R-:W-:Y:S02]  /*da30*/  ISETP.NE.U32.AND P0, PT, RZ, UR4, PT ;  /* 0x00000004ff007c0c */ /* 0x000fe4000bf05070 */
[----:B------:R-:W-:Y:S02]  /*da40*/  ISETP.NE.U32.AND P1, PT, RZ, UR6, PT ;  /* 0x00000006ff007c0c */ /* 0x000fe4000bf25070 */
[----:B------:R-:W-:Y:S02]  /*da50*/  ISETP.NE.AND.EX P0, PT, RZ, UR5, PT, P0 ;  /* 0x00000005ff007c0c */ /* 0x000fe4000bf05300 */
[----:B------:R-:W-:-:S11]  /*da60*/  ISETP.NE.AND.EX P1, PT, RZ, UR7, PT, P1 ;  /* 0x00000007ff007c0c */ /* 0x000fd6000bf25310 */
[----:B------:R-:W2:Y:S08]  /*da70*/  @P0 LDC.64 R6, c[0x0][0x9a8] ;  /* 0x00026a00ff060b82 */ /* 0x000eb00000000a00 */
[----:B------:R-:W1:Y:S08]  /*da80*/  @P1 LDC.64 R8, c[0x0][0x9b8] ;  /* 0x00026e00ff081b82 */ /* 0x000e700000000a00 */
[----:B------:R-:W4:Y:S08]  /*da90*/  @P0 LDC.64 R4, c[0x0][0x9b0] ;  /* 0x00026c00ff040b82 */ /* 0x000f300000000a00 */
[----:B------:R-:W4:Y:S01]  /*daa0*/  @P1 LDC.64 R2, c[0x0][0x9c0] ;  /* 0x00027000ff021b82 */ /* 0x000f220000000a00 */
[----:B--2---:R-:W-:-:S02]  /*dab0*/  @P0 IMAD R0, R21, R6, RZ ;  /* 0x0000000615000224 */ /* 0x004fc400078e02ff */
[----:B-1----:R-:W-:Y:S02]  /*dac0*/  @P1 IMAD R10, R21, R8, RZ ;  /* 0x00000008150a1224 */ /* 0x002fe400078e02ff */
[C---:B---3--:R-:W-:Y:S01]  /*dad0*/  @P0 IMAD R11, R20.reuse, R7, R0 ;  /* 0x00000007140b0224 */ /* 0x048fe200078e0200 */
[----:B------:R-:W-:Y:S01]  /*dae0*/  MOV R0, 0x3f800000 ;  /* 0x3f80000000007802 */ /* 0x000fe20000000f00 */
[----:B------:R-:W-:-:S04]  /*daf0*/  @P0 IMAD.WIDE.U32 R6, R20, R6, RZ ;  /* 0x0000000614060225 */ /* 0x000fc800078e00ff */
[C---:B0-----:R-:W-:Y:S02]  /*db00*/  @P1 IMAD R13, R20.reuse, R9, R10 ;  /* 0x00000009140d1224 */ /* 0x041fe400078e020a */
[----:B------:R-:W-:-:S04]  /*db10*/  @P1 IMAD.WIDE.U32 R8, R20, R8, RZ ;  /* 0x0000000814081225 */ /* 0x000fc800078e00ff */
[----:B------:R-:W-:Y:S02]  /*db20*/  @P0 IMAD.IADD R7, R7, 0x1, R11 ;  /* 0x0000000107070824 */ /* 0x000fe400078e020b */
[----:B------:R-:W-:Y:S02]  /*db30*/  @P1 IMAD.IADD R9, R9, 0x1, R13 ;  /* 0x0000000109091824 */ /* 0x000fe400078e020d */
[----:B----4-:R-:W-:-:S04]  /*db40*/  @P0 IMAD.WIDE.U32 R6, R220, R4, R6 ;  /* 0x00000004dc060225 */ /* 0x010fc800078e0006 */
[----:B------:R-:W-:Y:S01]  /*db50*/  @P1 IMAD.WIDE.U32 R8, R220, R2, R8 ;  /* 0x00000002dc081225 */ /* 0x000fe200078e0008 */
[----:B------:R-:W-:Y:S01]  /*db60*/  @P0 LEA R2, P2, R6, UR4, 0x2 ;  /* 0x0000000406020c11 */ /* 0x000fe2000f8410ff */
[----:B------:R-:W-:Y:S02]  /*db70*/  ULDC UR4, c[0x0][0x3f4] ;  /* 0x0000fd0000047ab9 */ /* 0x000fe40000000800 */
[----:B------:R-:W-:Y:S01]  /*db80*/  @P0 IMAD R7, R220, R5, R7 ;  /* 0x00000005dc070224 */ /* 0x000fe200078e0207 */
[----:B------:R-:W-:Y:S01]  /*db90*/  @P1 LEA R4, P3, R8, UR6, 0x2 ;  /* 0x0000000608041c11 */ /* 0x000fe2000f8610ff */
[----:B------:R-:W-:-:S03]  /*dba0*/  @P1 IMAD R5, R220, R3, R9 ;  /* 0x00000003dc051224 */ /* 0x000fc600078e0209 */
[----:B------:R-:W-:Y:S01]  /*dbb0*/  @P0 LEA.HI.X R3, R6, UR5, R7, 0x2, P2 ;  /* 0x0000000506030c11 */ /* 0x000fe200090f1407 */
[----:B------:R-:W-:Y:S01]  /*dbc0*/  IMAD.MOV.U32 R7, RZ, RZ, 0x3f800000 ;  /* 0x3f800000ff077424 */ /* 0x000fe200078e00ff */
[----:B------:R-:W-:-:S05]  /*dbd0*/  @P1 LEA.HI.X R5, R8, UR7, R5, 0x2, P3 ;  /* 0x0000000708051c11 */ /* 0x000fca00098f1405 */
[----:B------:R-:W2:Y:S04]  /*dbe0*/  @P0 LDG.E R7, desc[UR36][R2.64] ;  /* 0x0000002402070981 */ /* 0x000ea8000c1e1900 */
[----:B------:R-:W2:Y:S01]  /*dbf0*/  @P1 LDG.E R0, desc[UR36][R4.64] ;  /* 0x0000002404001981 */ /* 0x000ea2000c1e1900 */
[----:B------:R-:W-:Y:S01]  /*dc00*/  ISETP.LT.AND P0, PT, RZ, UR4, PT ;  /* 0x00000004ff007c0c */ /* 0x000fe2000bf01270 */
[----:B------:R-:W-:Y:S01]  /*dc10*/  ULDC UR4, c[0x0][0x9d8] ;  /* 0x0002760000047ab9 */ /* 0x000fe20000000800 */
[----:B--2---:R-:W-:-:S04]  /*dc20*/  FMUL.FTZ R0, R7, R0 ;  /* 0x0000000007007220 */ /* 0x004fc80000410000 */
[----:B------:R-:W-:-:S07]  /*dc30*/  FMUL.FTZ R2, R0, UR4 ;  /* 0x0000000400027c20 */ /* 0x000fce0008410000 */
[----:B------:R-:W-:Y:S05]  /*dc40*/  @P0 BRA `(.L_x_596) ;  /* 0x0000000000400947 */ /* 0x000fea0003800000 */
[----:B------:R-:W2:Y:S02]  /*dc50*/  LDL R20, [R1+0x58] ;  /* 0x0000580001147983 */ /* 0x000ea40000100800 */
[----:B--2---:R-:W-:-:S04]  /*dc60*/  LEA.HI R0, R20, R20, RZ, 0x1 ;  /* 0x0000001414007211 */ /* 0x004fc800078f08ff */
[----:B------:R-:W-:-:S05]  /*dc70*/  LOP3.LUT R0, R0, 0xfffffffe, RZ, 0xc0, !PT ;  /* 0xfffffffe00007812 */ /* 0x000fca00078ec0ff */
[----:B------:R-:W-:-:S05]  /*dc80*/  IMAD.IADD R0, R20, 0x1, -R0 ;  /* 0x0000000114007824 */ /* 0x000fca00078e0a00 */
[----:B------:R-:W-:-:S04]  /*dc90*/  SHF.L.U32 R0, R0, 0x1f, RZ ;  /* 0x0000001f00007819 */ /* 0x000fc800000006ff */
[----:B------:R0:W1:Y:S03]  /*dca0*/  SYNCS.PHASECHK.TRANS64.TRYWAIT P0, [R19+URZ+0x38800], R0 ;  /* 0x03880000130075a7 */ /* 0x000066000800017f */
[----:B-1----:R-:W-:Y:S05]  /*dcb0*/  @!P0 NANOSLEEP.SYNCS 0x989680 ;  /* 0x009896800000895d */ /* 0x002fea0003900000 */
[----:B------:R-:W1:Y:S01]  /*dcc0*/  @!P0 SYNCS.PHASECHK.TRANS64 P0, [R19+URZ+0x38800], R0 ;  /* 0x03880000130085a7 */ /* 0x000e62000800007f */
[----:B------:R-:W-:Y:S04]  /*dcd0*/  BSSY B0, `(.L_x_597) ;  /* 0x0000006000007945 */ /* 0x000fe80003800000 */
[----:B-1----:R-:W-:Y:S05]  /*dce0*/  @P0 BRA `(.L_x_598) ;  /* 0x0000000000100947 */ /* 0x002fea0003800000 */
.L_x_599:
[----:B-1----:R1:W2:Y:S02]  /*dcf0*/  SYNCS.PHASECHK.TRANS64.TRYWAIT P0, [R19+URZ+0x38800], R0 ;  /* 0x03880000130075a7 */ /* 0x0022a4000800017f */
[----:B--2---:R-:W-:Y:S05]  /*dd00*/  @!P0 NANOSLEEP.SYNCS 0x989680 ;  /* 0x009896800000895d */ /* 0x004fea0003900000 */
[----:B------:R-:W2:Y:S02]  /*dd10*/  @!P0 SYNCS.PHASECHK.TRANS64 P0, [R19+URZ+0x38800], R0 ;  /* 0x03880000130085a7 */ /* 0x000ea4000800007f */
[----:B--2---:R-:W-:Y:S05]  /*dd20*/  @!P0 BRA `(.L_x_599) ;  /* 0xfffffffc00f08947 */ /* 0x004fea000383ffff */
.L_x_598:
[----:B------:R-:W-:Y:S05]  /*dd30*/  BSYNC B0 ;  /* 0x0000000000007941 */ /* 0x000fea0003800000 */
.L_x_597:
[----:B------:R-:W-:Y:S05]  /*dd40*/  BRA `(.L_x_600) ;  /* 0x0000007000a87947 */ /* 0x000fea0003800000 */
.L_x_596:
[----:B------:R-:W-:Y:S01]  /*dd50*/  ISETP.NE.AND P0, PT, R26, RZ, PT ;  /* 0x000000ff1a00720c */ /* 0x000fe20003f05270 */
[----:B------:R-:W0:Y:S01]  /*dd60*/  LDC.64 R28, c[0x0][0x400] ;  /* 0x00010000ff1c7b82 */ /* 0x000e220000000a00 */
[----:B-----5:R-:W-:Y:S01]  /*dd70*/  SHF.R.S32.HI R0, RZ, 0x1f, R24 ;  /* 0x0000001fff007819 */ /* 0x020fe20000011418 */
[----:B------:R-:W-:Y:S01]  /*dd80*/  ULDC.64 UR4, c[0x0][0x3f8] ;  /* 0x0000fe0000047ab9 */ /* 0x000fe20000000a00 */
[----:B------:R-:W-:-:S03]  /*dd90*/  ULDC.64 UR6, c[0x0][0x408] ;  /* 0x0001020000067ab9 */ /* 0x000fc60000000a00 */
[C---:B------:R-:W-:Y:S02]  /*dda0*/  IMAD R3, R0.reuse, UR4, RZ ;  /* 0x0000000400037c24 */ /* 0x040fe4000f8e02ff */
[----:B------:R-:W1:Y:S01]  /*ddb0*/  LDC.64 R26, c[0x0][0x3e8] ;  /* 0x0000fa00ff1a7b82 */ /* 0x000e620000000a00 */
[----:B------:R-:W-:Y:S02]  /*ddc0*/  IMAD R5, R0, UR6, RZ ;  /* 0x0000000600057c24 */ /* 0x000fe4000f8e02ff */
[C---:B------:R-:W-:Y:S02]  /*ddd0*/  IMAD R3, R24.reuse, UR5, R3 ;  /* 0x0000000518037c24 */ /* 0x040fe4000f8e0203 */
[C---:B------:R-:W-:Y:S02]  /*dde0*/  IMAD R5, R24.reuse, UR7, R5 ;  /* 0x0000000718057c24 */ /* 0x040fe4000f8e0205 */
[----:B0-----:R-:W-:-:S04]  /*ddf0*/  IMAD.WIDE.U32 R28, R24, UR6, R28 ;  /* 0x00000006181c7c25 */ /* 0x001fc8000f8e001c */
[----:B------:R-:W-:Y:S02]  /*de00*/  IMAD.IADD R32, R5, 0x1, R29 ;  /* 0x0000000105207824 */ /* 0x000fe400078e021d */
[----:B-1----:R-:W-:-:S04]  /*de10*/  IMAD.WIDE.U32 R26, R24, UR4, R26 ;  /* 0x00000004181a7c25 */ /* 0x002fc8000f8e001a */
[----:B------:R-:W-:Y:S01]  /*de20*/  IMAD.IADD R24, R3, 0x1, R27 ;  /* 0x0000000103187824 */ /* 0x000fe200078e021b */
[----:B------:R-:W-:Y:S06]  /*de30*/  @!P0 BRA `(.L_x_601) ;  /* 0x0000000000408947 */ /* 0x000fec0003800000 */
        /* <DEDUP_REMOVED lines=15> */
[----:B0-----:R-:W-:Y:S05]  /*df30*/  CALL.ABS.NOINC R14 ;  /* 0x000000000e007343 */ /* 0x001fea0003c00000 */
.L_x_601:
[----:B------:R-:W-:Y:S01]  /*df40*/  ULDC.U8 UR4, c[0x0][0x410] ;  /* 0x0001040000047ab9 */ /* 0x000fe20000000000 */
[----:B------:R-:W-:Y:S01]  /*df50*/  BSSY B0, `(.L_x_602) ;  /* 0x0000701000007945 */ /* 0x000fe20003800000 */
[----:B------:R-:W-:Y:S01]  /*df60*/  ISETP.NE.AND P0, PT, RZ, UR4, PT ;  /* 0x00000004ff007c0c */ /* 0x000fe2000bf05270 */
[----:B------:R-:W-:-:S12]  /*df70*/  IMAD R0, R41, 0x80, R219 ;  /* 0x0000008029007824 */ /* 0x000fd800078e02db */
[----:B------:R-:W-:Y:S05]  /*df80*/  @!P0 BRA `(.L_x_603) ;  /* 0x00000034009c8947 */ /* 0x000fea0003800000 */
[----:B------:R-:W-:-:S03]  /*df90*/  UMOV UR4, 0xffffffff ;  /* 0xffffffff00047882 */ /* 0x000fc60000000000 */
[----:B------:R-:W-:Y:S05]  /*dfa0*/  BRA.DIV UR4, `(.L_x_604) ;  /* 0x000001e2046c7947 */ /* 0x000fea000b800000 */
[----:B------:R0:W1:Y:S04]  /*dfb0*/  SHFL.IDX PT, R27, R26, RZ, 0x181f ;  /* 0x00181fff1a1b7589 */ /* 0x00006800000e0000 */
[----:B------:R0:W2:Y:S04]  /*dfc0*/  SHFL.IDX PT, R29, R28, RZ, 0x181f ;  /* 0x00181fff1c1d7589 */ /* 0x0000a800000e0000 */
[----:B------:R0:W3:Y:S04]  /*dfd0*/  SHFL.IDX PT, R3, R24, RZ, 0x181f ;  /* 0x00181fff18037589 */ /* 0x0000e800000e0000 */
[----:B------:R0:W4:Y:S02]  /*dfe0*/  SHFL.IDX PT, R21, R32, RZ, 0x181f ;  /* 0x00181fff20157589 */ /* 0x00012400000e0000 */
.L_x_891:
[----:B------:R-:W5:Y:S01]  /*dff0*/  LDL R5, [R1+0x58] ;  /* 0x0000580001057983 */ /* 0x000f620000100800 */
[----:B------:R-:W-:Y:S01]  /*e000*/  ULDC UR4, c[0x0][0x448] ;  /* 0x0001120000047ab9 */ /* 0x000fe20000000800 */
[----:B------:R-:W-:Y:S01]  /*e010*/  BSSY B1, `(.L_x_605) ;  /* 0x000001f000017945 */ /* 0x000fe20003800000 */
[----:B------:R-:W-:Y:S01]  /*e020*/  IMAD R30, R92, UR4, RZ ;  /* 0x000000045c1e7c24 */ /* 0x000fe2000f8e02ff */
[----:B------:R-:W-:Y:S02]  /*e030*/  CS2R R6, SRZ ;  /* 0x0000000000067805 */ /* 0x000fe4000001ff00 */
[----:B------:R-:W-:Y:S02]  /*e040*/  CS2R R8, SRZ ;  /* 0x0000000000087805 */ /* 0x000fe4000001ff00 */
[----:B------:R-:W-:Y:S02]  /*e050*/  CS2R R10, SRZ ;  /* 0x00000000000a7805 */ /* 0x000fe4000001ff00 */
[----:B------:R-:W-:Y:S01]  /*e060*/  ISETP.GE.AND P0, PT, R0, R30, PT ;  /* 0x0000001e0000720c */ /* 0x000fe20003f06270 */
[----:B------:R-:W-:Y:S01]  /*e070*/  IMAD R30, R41, -0x80, R30 ;  /* 0xffffff80291e7824 */ /* 0x000fe200078e021e */
[----:B-----5:R-:W-:-:S04]  /*e080*/  LEA.HI R4, R5, R5, RZ, 0x1 ;  /* 0x0000000505047211 */ /* 0x020fc800078f08ff */
[----:B------:R-:W-:-:S05]  /*e090*/  LOP3.LUT R4, R4, 0xfffffffe, RZ, 0xc0, !PT ;  /* 0xfffffffe04047812 */ /* 0x000fca00078ec0ff */
[----:B0-----:R-:W-:Y:S01]  /*e0a0*/  IMAD.IADD R32, R5, 0x1, -R4 ;  /* 0x0000000105207824 */ /* 0x001fe200078e0a04 */
[----:B------:R-:W-:-:S04]  /*e0b0*/  CS2R R4, SRZ ;  /* 0x0000000000047805 */ /* 0x000fc8000001ff00 */
[----:B------:R-:W-:Y:S01]  /*e0c0*/  SHF.L.U32 R32, R32, 0x1f, RZ ;  /* 0x0000001f20207819 */ /* 0x000fe200000006ff */
[----:B------:R-:W-:Y:S06]  /*e0d0*/  @P0 BRA `(.L_x_606) ;  /* 0x0000000000480947 */ /* 0x000fec0003800000 */
[----:B------:R-:W4:Y:S01]  /*e0e0*/  LDL R24, [R1+0x44] ;  /* 0x0000440001187983 */ /* 0x000f220000100800 */
[----:B------:R-:W-:Y:S02]  /*e0f0*/  ULDC UR4, c[0x0][0x3f4] ;  /* 0x0000fd0000047ab9 */ /* 0x000fe40000000800 */
[----:B------:R-:W-:Y:S02]  /*e100*/  ISETP.GE.AND P3, PT, R22, UR4, PT ;  /* 0x0000000416007c0c */ /* 0x000fe4000bf66270 */
[----:B------:R-:W-:Y:S02]  /*e110*/  ISETP.GE.AND P4, PT, R218, UR4, PT ;  /* 0x00000004da007c0c */ /* 0x000fe4000bf86270 */
[----:B------:R-:W-:-:S09]  /*e120*/  CS2R R8, SRZ ;  /* 0x0000000000087805 */ /* 0x000fd2000001ff00 */
[-C--:B-1----:R-:W-:Y:S02]  /*e130*/  @!P3 IADD3 R4, P0, R22, R27.reuse, RZ ;  /* 0x0000001b1604b210 */ /* 0x082fe40007f1e0ff */
[----:B------:R-:W-:Y:S02]  /*e140*/  @!P4 IADD3 R12, P1, R218, R27, RZ ;  /* 0x0000001bda0cc210 */ /* 0x000fe40007f3e0ff */
[----:B---3--:R-:W-:Y:S02]  /*e150*/  @!P3 IADD3.X R5, R3, R23, RZ, P0, !PT ;  /* 0x000000170305b210 */ /* 0x008fe400007fe4ff */
[-C--:B--2---:R-:W-:Y:S02]  /*e160*/  @!P3 IADD3 R14, P0, R22, R29.reuse, RZ ;  /* 0x0000001d160eb210 */ /* 0x084fe40007f1e0ff */
[----:B------:R-:W-:Y:S01]  /*e170*/  @!P4 IADD3 R20, P2, R218, R29, RZ ;  /* 0x0000001dda14c210 */ /* 0x000fe20007f5e0ff */
[----:B------:R0:W5:Y:S02]  /*e180*/  @!P3 LD.E.64 R6, desc[UR36][R4.64] ;  /* 0x000000240406b980 */ /* 0x000164000c101b00 */
[----:B----4-:R-:W-:-:S05]  /*e190*/  @!P3 IMAD.X R15, R21, 0x1, R23, P0 ;  /* 0x00000001150fb824 */ /* 0x010fca00000e0617 */
[----:B------:R1:W5:Y:S01]  /*e1a0*/  @!P3 LD.E.64 R10, desc[UR36][R14.64] ;  /* 0x000000240e0ab980 */ /* 0x000362000c101b00 */
[----:B0-----:R-:W-:Y:S01]  /*e1b0*/  CS2R R4, SRZ ;  /* 0x0000000000047805 */ /* 0x001fe2000001ff00 */
[--C-:B------:R-:W-:Y:S02]  /*e1c0*/  @!P4 IMAD.X R13, R3, 0x1, R24.reuse, P1 ;  /* 0x00000001030dc824 */ /* 0x100fe400008e0618 */
[----:B------:R-:W-:-:S03]  /*e1d0*/  @!P4 IMAD.X R21, R21, 0x1, R24, P2 ;  /* 0x000000011515c824 */ /* 0x000fc600010e0618 */
[----:B------:R1:W5:Y:S04]  /*e1e0*/  @!P4 LD.E.64 R4, desc[UR36][R12.64] ;  /* 0x000000240c04c980 */ /* 0x000368000c101b00 */
[----:B------:R1:W5:Y:S02]  /*e1f0*/  @!P4 LD.E.64 R8, desc[UR36][R20.64] ;  /* 0x000000241408c980 */ /* 0x000364000c101b00 */
.L_x_606:
[----:B------:R-:W-:Y:S05]  /*e200*/  BSYNC B1 ;  /* 0x0000000000017941 */ /* 0x000fea0003800000 */
.L_x_605:
[----:B------:R-:W0:Y:S01]  /*e210*/  SYNCS.PHASECHK.TRANS64.TRYWAIT P0, [R19+URZ+0x38800], R32 ;  /* 0x03880020130075a7 */ /* 0x000e22000800017f */
[----:B---3-5:R-:W-:Y:S01]  /*e220*/  SHF.R.U32.HI R3, RZ, 0x8, R4 ;  /* 0x00000008ff037819 */ /* 0x028fe20000011604 */
[----:B------:R-:W-:Y:S01]  /*e230*/  BSSY B1, `(.L_x_607) ;  /* 0x000002e000017945 */ /* 0x000fe20003800000 */
[----:B-1----:R-:W-:Y:S02]  /*e240*/  SHF.R.U32.HI R27, RZ, 0x8, R5 ;  /* 0x00000008ff1b7819 */ /* 0x002fe40000011605 */
[----:B------:R-:W-:Y:S02]  /*e250*/  LOP3.LUT R20, R4, 0xff, RZ, 0xc0, !PT ;  /* 0x000000ff04147812 */ /* 0x000fe400078ec0ff */
[----:B------:R-:W-:Y:S02]  /*e260*/  LOP3.LUT R3, R3, 0xff, RZ, 0xc0, !PT ;  /* 0x000000ff03037812 */ /* 0x000fe400078ec0ff */
[----:B------:R-:W-:Y:S02]  /*e270*/  LOP3.LUT R24, R5, 0xff, RZ, 0xc0, !PT ;  /* 0x000000ff05187812 */ /* 0x000fe400078ec0ff */
[----:B------:R-:W-:-:S02]  /*e280*/  LOP3.LUT R27, R27, 0xff, RZ, 0xc0, !PT ;  /* 0x000000ff1b1b7812 */ /* 0x000fc400078ec0ff */
[----:B----4-:R-:W-:Y:S02]  /*e290*/  PRMT R21, R3, 0x7604, R20 ;  /* 0x0000760403157816 */ /* 0x010fe40000000014 */
[----:B------:R-:W-:Y:S02]  /*e2a0*/  SHF.R.U32.HI R3, RZ, 0x8, R8 ;  /* 0x00000008ff037819 */ /* 0x000fe40000011608 */
[----:B------:R-:W-:Y:S02]  /*e2b0*/  SHF.R.U32.HI R31, RZ, 0x8, R9 ;  /* 0x00000008ff1f7819 */ /* 0x000fe40000011609 */
[----:B------:R-:W-:Y:S02]  /*e2c0*/  PRMT R24, R27, 0x7604, R24 ;  /* 0x000076041b187816 */ /* 0x000fe40000000018 */
[----:B------:R-:W-:Y:S02]  /*e2d0*/  SHF.R.U32.HI R27, RZ, 0x8, R11 ;  /* 0x00000008ff1b7819 */ /* 0x000fe4000001160b */
[----:B------:R-:W-:-:S02]  /*e2e0*/  LOP3.LUT R26, R8, 0xff, RZ, 0xc0, !PT ;  /* 0x000000ff081a7812 */ /* 0x000fc400078ec0ff */
[----:B------:R-:W-:Y:S02]  /*e2f0*/  LOP3.LUT R3, R3, 0xff, RZ, 0xc0, !PT ;  /* 0x000000ff03037812 */ /* 0x000fe400078ec0ff */
[----:B------:R-:W-:Y:S02]  /*e300*/  SHF.R.U32.HI R0, RZ, 0x8, R6 ;  /* 0x00000008ff007819 */ /* 0x000fe40000011606 */
[----:B------:R-:W-:Y:S02]  /*e310*/  SHF.R.U32.HI R15, RZ, 0x8, R7 ;  /* 0x00000008ff0f7819 */ /* 0x000fe40000011607 */
[----:B------:R-:W-:Y:S02]  /*e320*/  LOP3.LUT R28, R9, 0xff, RZ, 0xc0, !PT ;  /* 0x000000ff091c7812 */ /* 0x000fe400078ec0ff */
[----:B------:R-:W-:Y:S02]  /*e330*/  LOP3.LUT R31, R31, 0xff, RZ, 0xc0, !PT ;  /* 0x000000ff1f1f7812 */ /* 0x000fe400078ec0ff */
[----:B------:R-:W-:-:S02]  /*e340*/  LOP3.LUT R20, R11, 0xff, RZ, 0xc0, !PT ;  /* 0x000000ff0b147812 */ /* 0x000fc400078ec0ff */
[----:B------:R-:W-:Y:S02]  /*e350*/  LOP3.LUT R27, R27, 0xff, RZ, 0xc0, !PT ;  /* 0x000000ff1b1b7812 */ /* 0x000fe400078ec0ff */
[----:B------:R-:W-:Y:S02]  /*e360*/  PRMT R33, R3, 0x7604, R26 ;  /* 0x0000760403217816 */ /* 0x000fe4000000001a */
[----:B------:R-:W-:Y:S02]  /*e370*/  LOP3.LUT R12, R6, 0xff, RZ, 0xc0, !PT ;  /* 0x000000ff060c7812 */ /* 0x000fe400078ec0ff */
[----:B------:R-:W-:Y:S02]  /*e380*/  LOP3.LUT R14, R7, 0xff, RZ, 0xc0, !PT ;  /* 0x000000ff070e7812 */ /* 0x000fe400078ec0ff */
[----:B------:R-:W-:Y:S02]  /*e390*/  LOP3.LUT R13, R0, 0xff, RZ, 0xc0, !PT ;  /* 0x000000ff000d7812 */ /* 0x000fe400078ec0ff */
[----:B------:R-:W-:-:S02]  /*e3a0*/  LOP3.LUT R15, R15, 0xff, RZ, 0xc0, !PT ;  /* 0x000000ff0f0f7812 */ /* 0x000fc400078ec0ff */
[----:B------:R-:W-:Y:S02]  /*e3b0*/  PRMT R28, R31, 0x7604, R28 ;  /* 0x000076041f1c7816 */ /* 0x000fe4000000001c */
[----:B------:R-:W-:Y:S02]  /*e3c0*/  SHF.R.U32.HI R3, RZ, 0x10, R7 ;  /* 0x00000010ff037819 */ /* 0x000fe40000011607 */
[----:B------:R-:W-:Y:S02]  /*e3d0*/  SHF.R.U32.HI R0, RZ, 0x8, R10 ;  /* 0x00000008ff007819 */ /* 0x000fe4000001160a */
[----:B------:R-:W-:Y:S01]  /*e3e0*/  SHF.R.U32.HI R31, RZ, 0x10, R11 ;  /* 0x00000010ff1f7819 */ /* 0x000fe2000001160b */
[----:B------:R-:W-:Y:S01]  /*e3f0*/  IMAD.U32 R3, R3, 0x10000, RZ ;  /* 0x0001000003037824 */ /* 0x000fe200078e00ff */
[----:B------:R-:W-:Y:S02]  /*e400*/  SHF.R.U32.HI R35, RZ, 0x10, R9 ;  /* 0x00000010ff237819 */ /* 0x000fe40000011609 */
[----:B------:R-:W-:Y:S01]  /*e410*/  PRMT R20, R27, 0x7604, R20 ;  /* 0x000076041b147816 */ /* 0x000fe20000000014 */
[----:B------:R-:W-:Y:S01]  /*e420*/  IMAD.U32 R31, R31, 0x10000, RZ ;  /* 0x000100001f1f7824 */ /* 0x000fe200078e00ff */
[----:B------:R-:W-:Y:S01]  /*e430*/  SHF.R.U32.HI R27, RZ, 0x10, R5 ;  /* 0x00000010ff1b7819 */ /* 0x000fe20000011605 */
[----:B------:R-:W-:Y:S01]  /*e440*/  IMAD.U32 R35, R35, 0x10000, RZ ;  /* 0x0001000023237824 */ /* 0x000fe200078e00ff */
[----:B------:R-:W-:-:S02]  /*e450*/  PRMT R13, R13, 0x7604, R12 ;  /* 0x000076040d0d7816 */ /* 0x000fc4000000000c */
[----:B------:R-:W-:Y:S02]  /*e460*/  PRMT R14, R15, 0x7604, R14 ;  /* 0x000076040f0e7816 */ /* 0x000fe4000000000e */
[----:B------:R-:W-:Y:S02]  /*e470*/  LOP3.LUT R12, R10, 0xff, RZ, 0xc0, !PT ;  /* 0x000000ff0a0c7812 */ /* 0x000fe400078ec0ff */
[----:B------:R-:W-:Y:S02]  /*e480*/  LOP3.LUT R15, R0, 0xff, RZ, 0xc0, !PT ;  /* 0x000000ff000f7812 */ /* 0x000fe400078ec0ff */
[----:B------:R-:W-:Y:S02]  /*e490*/  SHF.L.U32 R27, R27, 0x10, RZ ;  /* 0x000000101b1b7819 */ /* 0x000fe400000006ff */
[----:B--2---:R-:W-:Y:S02]  /*e4a0*/  PRMT R29, R15, 0x7604, R12 ;  /* 0x000076040f1d7816 */ /* 0x004fe4000000000c */
[----:B------:R-:W-:-:S02]  /*e4b0*/  LOP3.LUT R15, R14, 0xff0000, R3, 0xf8, !PT ;  /* 0x00ff00000e0f7812 */ /* 0x000fc400078ef803 */
[----:B------:R-:W-:Y:S02]  /*e4c0*/  LOP3.LUT R27, R24, 0xff0000, R27, 0xf8, !PT ;  /* 0x00ff0000181b7812 */ /* 0x000fe400078ef81b */
[----:B------:R-:W-:Y:S02]  /*e4d0*/  LOP3.LUT R31, R20, 0xff0000, R31, 0xf8, !PT ;  /* 0x00ff0000141f7812 */ /* 0x000fe400078ef81f */
[----:B------:R-:W-:Y:S02]  /*e4e0*/  LOP3.LUT R35, R28, 0xff0000, R35, 0xf8, !PT ;  /* 0x00ff00001c237812 */ /* 0x000fe400078ef823 */
[----:B------:R-:W-:Y:S01]  /*e4f0*/  LOP3.LUT R3, R13, 0xff0000, R6, 0xf8, !PT ;  /* 0x00ff00000d037812 */ /* 0x000fe200078ef806 */
[----:B0-----:R-:W-:Y:S06]  /*e500*/  @!P0 BRA `(.L_x_608) ;  /* 0x000001dc00888947 */ /* 0x001fec0003800000 */
.L_x_892:
[----:B------:R-:W-:Y:S05]  /*e510*/  BSYNC B1 ;  /* 0x0000000000017941 */ /* 0x000fea0003800000 */
.L_x_607:
[----:B------:R-:W-:Y:S01]  /*e520*/  VIMNMX R14, R30, 0x80, PT ;  /* 0x000000801e0e7848 */ /* 0x000fe20003fe0100 */
[----:B------:R-:W-:Y:S01]  /*e530*/  BSSY B1, `(.L_x_609) ;  /* 0x00000ca000017945 */ /* 0x000fe20003800000 */
[----:B------:R-:W-:Y:S02]  /*e540*/  LOP3.LUT R21, R21, 0xff0000, R4, 0xf8, !PT ;  /* 0x00ff000015157812 */ /* 0x000fe400078ef804 */
[----:B------:R-:W-:Y:S02]  /*e550*/  ISETP.GE.AND P0, PT, R219, R14, PT ;  /* 0x0000000edb00720c */ /* 0x000fe40003f06270 */
[----:B------:R-:W-:Y:S02]  /*e560*/  LOP3.LUT R29, R29, 0xff0000, R10, 0xf8, !PT ;  /* 0x00ff00001d1d7812 */ /* 0x000fe400078ef80a */
[----:B------:R-:W-:Y:S02]  /*e570*/  LOP3.LUT R33, R33, 0xff0000, R8, 0xf8, !PT ;  /* 0x00ff000021217812 */ /* 0x000fe400078ef808 */
[----:B------:R-:W-:-:S02]  /*e580*/  LOP3.LUT R3, R3, 0xff000000, R6, 0xf8, !PT ;  /* 0xff00000003037812 */ /* 0x000fc400078ef806 */
[----:B------:R-:W-:Y:S02]  /*e590*/  LOP3.LUT R13, R15, 0xff000000, R7, 0xf8, !PT ;  /* 0xff0000000f0d7812 */ /* 0x000fe400078ef807 */
[----:B------:R-:W-:Y:S02]  /*e5a0*/  LOP3.LUT R0, R21, 0xff000000, R4, 0xf8, !PT ;  /* 0xff00000015007812 */ /* 0x000fe400078ef804 */
[----:B------:R-:W-:Y:S02]  /*e5b0*/  LOP3.LUT R12, R27, 0xff000000, R5, 0xf8, !PT ;  /* 0xff0000001b0c7812 */ /* 0x000fe400078ef805 */
[----:B------:R-:W-:Y:S02]  /*e5c0*/  LOP3.LUT R10, R29, 0xff000000, R10, 0xf8, !PT ;  /* 0xff0000001d0a7812 */ /* 0x000fe400078ef80a */
[----:B------:R-:W-:Y:S02]  /*e5d0*/  LOP3.LUT R11, R31, 0xff000000, R11, 0xf8, !PT ;  /* 0xff0000001f0b7812 */ /* 0x000fe400078ef80b */
[----:B------:R-:W-:-:S02]  /*e5e0*/  LOP3.LUT R8, R33, 0xff000000, R8, 0xf8, !PT ;  /* 0xff00000021087812 */ /* 0x000fc400078ef808 */
[----:B------:R-:W-:Y:S01]  /*e5f0*/  LOP3.LUT R9, R35, 0xff000000, R9, 0xf8, !PT ;  /* 0xff00000023097812 */ /* 0x000fe200078ef809 */
[----:B------:R-:W-:Y:S06]  /*e600*/  @P0 BRA `(.L_x_610) ;  /* 0x0000000800f00947 */ /* 0x000fec0003800000 */
[----:B------:R1:W5:Y:S01]  /*e610*/  LDL R42, [R1+0x30] ;  /* 0x00003000012a7983 */ /* 0x0003620000100800 */
[----:B------:R-:W2:Y:S01]  /*e620*/  LDC R5, c[0x0][0x3f4] ;  /* 0x0000fd00ff057b82 */ /* 0x000ea20000000800 */
[----:B------:R-:W-:Y:S01]  /*e630*/  BSSY B2, `(.L_x_611) ;  /* 0x000005e000027945 */ /* 0x000fe20003800000 */
[-C--:B--2---:R-:W-:Y:S02]  /*e640*/  ISETP.GE.AND P0, PT, R22, R5.reuse, PT ;  /* 0x000000051600720c */ /* 0x084fe40003f06270 */
[----:B------:R-:W-:-:S11]  /*e650*/  ISETP.GE.AND P1, PT, R218, R5, PT ;  /* 0x00000005da00720c */ /* 0x000fd60003f26270 */
[----:B-1----:R-:W-:Y:S05]  /*e660*/  @P0 BRA `(.L_x_612) ;  /* 0x0000000400680947 */ /* 0x002fea0003800000 */
[----:B-----5:R-:W1:Y:S01]  /*e670*/  LDS.128 R4, [R42+0x20400] ;  /* 0x020400002a047984 */ /* 0x020e620000000c00 */
[----:B------:R-:W-:Y:S02]  /*e680*/  F2FP.F16.E4M3.UNPACK_B R29, R10 ;  /* 0x0000000aff1d723e */ /* 0x000fe400020006ff */
[----:B------:R-:W-:-:S03]  /*e690*/  F2FP.F16.E4M3.UNPACK_B R27, R3 ;  /* 0x00000003ff1b723e */ /* 0x000fc600020006ff */
[----:B------:R-:W-:Y:S02]  /*e6a0*/  HADD2.F32 R30, -RZ, R29.H1_H1 ;  /* 0x3000001dff1e7230 */ /* 0x000fe40000004100 */
[----:B------:R-:W-:Y:S02]  /*e6b0*/  HADD2.F32 R28, -RZ, R27.H1_H1 ;  /* 0x3000001bff1c7230 */ /* 0x000fe40000004100 */
[----:B------:R-:W-:Y:S02]  /*e6c0*/  HADD2.F32 R29, -RZ, R29.H0_H0 ;  /* 0x2000001dff1d7230 */ /* 0x000fe40000004100 */
[----:B------:R-:W-:Y:S01]  /*e6d0*/  HADD2.F32 R27, -RZ, R27.H0_H0 ;  /* 0x2000001bff1b7230 */ /* 0x000fe20000004100 */
[-C--:B-1----:R-:W-:Y:S02]  /*e6e0*/  F2FP.F16.E4M3.UNPACK_B R15, R4.reuse.H1 ;  /* 0x00000004ff0f723e */ /* 0x082fe400030006ff */
[-C--:B------:R-:W-:Y:S02]  /*e6f0*/  F2FP.F16.E4M3.UNPACK_B R21, R5.reuse ;  /* 0x00000005ff15723e */ /* 0x080fe400020006ff */
[----:B------:R-:W-:Y:S01]  /*e700*/  F2FP.F16.E4M3.UNPACK_B R24, R5.H1 ;  /* 0x00000005ff18723e */ /* 0x000fe200030006ff */
[--C-:B------:R-:W-:Y:S01]  /*e710*/  HADD2.F32 R20, -RZ, R15.reuse.H0_H0 ;  /* 0x2000000fff147230 */ /* 0x100fe20000004100 */
[----:B------:R-:W-:Y:S01]  /*e720*/  F2FP.F16.E4M3.UNPACK_B R4, R4 ;  /* 0x00000004ff04723e */ /* 0x000fe200020006ff */
[----:B------:R-:W-:Y:S01]  /*e730*/  HADD2.F32 R15, -RZ, R15.H1_H1 ;  /* 0x3000000fff0f7230 */ /* 0x000fe20000004100 */
[----:B------:R-:W-:-:S02]  /*e740*/  F2FP.F16.E4M3.UNPACK_B R26, R6 ;  /* 0x00000006ff1a723e */ /* 0x000fc400020006ff */
[----:B------:R-:W-:Y:S02]  /*e750*/  F2FP.F16.E4M3.UNPACK_B R6, R6.H1 ;  /* 0x00000006ff06723e */ /* 0x000fe400030006ff */
[C---:B------:R-:W-:Y:S01]  /*e760*/  FMUL.FTZ R5, R15.reuse, R30 ;  /* 0x0000001e0f057220 */ /* 0x040fe20000410000 */
[-C--:B------:R-:W-:Y:S01]  /*e770*/  FMUL.FTZ R31, R15, R28.reuse ;  /* 0x0000001c0f1f7220 */ /* 0x080fe20000410000 */
[----:B------:R-:W-:Y:S02]  /*e780*/  F2FP.F16.E4M3.UNPACK_B R15, R7 ;  /* 0x00000007ff0f723e */ /* 0x000fe400020006ff */
[C---:B------:R-:W-:Y:S01]  /*e790*/  FFMA.FTZ R33, R20.reuse, R28, -R5 ;  /* 0x0000001c14217223 */ /* 0x040fe20000010805 */
[--C-:B------:R-:W-:Y:S01]  /*e7a0*/  HADD2.F32 R5, -RZ, R4.reuse.H1_H1 ;  /* 0x30000004ff057230 */ /* 0x100fe20000004100 */
[----:B------:R-:W-:Y:S01]  /*e7b0*/  F2FP.F16.E4M3.UNPACK_B R28, R10.H1 ;  /* 0x0000000aff1c723e */ /* 0x000fe200030006ff */
[----:B------:R-:W-:Y:S01]  /*e7c0*/  FFMA.FTZ R34, R20, R30, R31 ;  /* 0x0000001e14227223 */ /* 0x000fe2000001001f */
[----:B------:R-:W-:Y:S01]  /*e7d0*/  HADD2.F32 R4, -RZ, R4.H0_H0 ;  /* 0x20000004ff047230 */ /* 0x000fe20000004100 */
[----:B------:R-:W-:Y:S01]  /*e7e0*/  F2FP.F16.E4M3.UNPACK_B R20, R3.H1 ;  /* 0x00000003ff14723e */ /* 0x000fe200030006ff */
[C---:B------:R-:W-:Y:S01]  /*e7f0*/  FMUL.FTZ R31, R5.reuse, R29 ;  /* 0x0000001d051f7220 */ /* 0x040fe20000410000 */
[----:B0-----:R-:W-:Y:S01]  /*e800*/  FMUL.FTZ R32, R5, R27 ;  /* 0x0000001b05207220 */ /* 0x001fe20000410000 */
[----:B------:R-:W-:Y:S01]  /*e810*/  HADD2.F32 R30, -RZ, R28.H1_H1 ;  /* 0x3000001cff1e7230 */ /* 0x000fe20000004100 */
[----:B------:R-:W-:Y:S01]  /*e820*/  F2FP.F16.E4M3.UNPACK_B R7, R7.H1 ;  /* 0x00000007ff07723e */ /* 0x000fe200030006ff */
[----:B------:R-:W-:-:S02]  /*e830*/  HADD2.F32 R5, -RZ, R24.H1_H1 ;  /* 0x30000018ff057230 */ /* 0x000fc40000004100 */
[C---:B------:R-:W-:Y:S01]  /*e840*/  FFMA.FTZ R31, R4.reuse, R27, -R31 ;  /* 0x0000001b041f7223 */ /* 0x040fe2000001081f */
[----:B------:R-:W-:Y:S01]  /*e850*/  FFMA.FTZ R32, R4, R29, R32 ;  /* 0x0000001d04207223 */ /* 0x000fe20000010020 */
[----:B------:R-:W-:Y:S02]  /*e860*/  HADD2.F32 R27, -RZ, R20.H1_H1 ;  /* 0x30000014ff1b7230 */ /* 0x000fe40000004100 */
[----:B------:R-:W-:Y:S02]  /*e870*/  HADD2.F32 R24, -RZ, R24.H0_H0 ;  /* 0x20000018ff187230 */ /* 0x000fe40000004100 */
[C---:B------:R-:W-:Y:S01]  /*e880*/  FMUL.FTZ R29, R5.reuse, R30 ;  /* 0x0000001e051d7220 */ /* 0x040fe20000410000 */
[----:B------:R-:W-:Y:S02]  /*e890*/  HADD2.F32 R28, -RZ, R28.H0_H0 ;  /* 0x2000001cff1c7230 */ /* 0x000fe40000004100 */
[----:B------:R-:W-:Y:S01]  /*e8a0*/  FMUL.FTZ R5, R5, R27 ;  /* 0x0000001b05057220 */ /* 0x000fe20000410000 */
[----:B------:R-:W-:-:S02]  /*e8b0*/  HADD2.F32 R4, -RZ, R21.H1_H1 ;  /* 0x30000015ff047230 */ /* 0x000fc40000004100 */
[C---:B------:R-:W-:Y:S01]  /*e8c0*/  FFMA.FTZ R37, R24.reuse, R27, -R29 ;  /* 0x0000001b18257223 */ /* 0x040fe2000001081d */
[----:B------:R-:W-:Y:S01]  /*e8d0*/  F2FP.F16.E4M3.UNPACK_B R27, R11 ;  /* 0x0000000bff1b723e */ /* 0x000fe200020006ff */
[----:B------:R-:W-:Y:S02]  /*e8e0*/  HADD2.F32 R20, -RZ, R20.H0_H0 ;  /* 0x20000014ff147230 */ /* 0x000fe40000004100 */
[----:B------:R-:W-:Y:S01]  /*e8f0*/  FFMA.FTZ R30, R24, R30, R5 ;  /* 0x0000001e181e7223 */ /* 0x000fe20000010005 */
[----:B------:R-:W-:Y:S02]  /*e900*/  HADD2.F32 R21, -RZ, R21.H0_H0 ;  /* 0x20000015ff157230 */ /* 0x000fe40000004100 */
[C---:B------:R-:W-:Y:S01]  /*e910*/  FMUL.FTZ R36, R4.reuse, R28 ;  /* 0x0000001c04247220 */ /* 0x040fe20000410000 */
[----:B------:R-:W-:Y:S01]  /*e920*/  F2FP.F16.E4M3.UNPACK_B R24, R13 ;  /* 0x0000000dff18723e */ /* 0x000fe200020006ff */
[----:B------:R-:W-:Y:S02]  /*e930*/  HADD2.F32 R29, -RZ, R27.H1_H1 ;  /* 0x3000001bff1d7230 */ /* 0x000fe40000004100 */
[----:B------:R-:W-:Y:S01]  /*e940*/  FMUL.FTZ R35, R4, R20 ;  /* 0x0000001404237220 */ /* 0x000fe20000410000 */
[----:B------:R-:W-:-:S02]  /*e950*/  HADD2.F32 R5, -RZ, R6.H1_H1 ;  /* 0x30000006ff057230 */ /* 0x000fc40000004100 */
[C---:B------:R-:W-:Y:S01]  /*e960*/  FFMA.FTZ R36, R21.reuse, R20, -R36 ;  /* 0x0000001415247223 */ /* 0x040fe20000010824 */
[----:B------:R-:W-:Y:S02]  /*e970*/  HADD2.F32 R20, -RZ, R24.H1_H1 ;  /* 0x30000018ff147230 */ /* 0x000fe40000004100 */
[----:B------:R-:W-:Y:S01]  /*e980*/  FFMA.FTZ R35, R21, R28, R35 ;  /* 0x0000001c15237223 */ /* 0x000fe20000010023 */
[----:B------:R-:W-:Y:S02]  /*e990*/  HADD2.F32 R6, -RZ, R6.H0_H0 ;  /* 0x20000006ff067230 */ /* 0x000fe40000004100 */
[C---:B------:R-:W-:Y:S01]  /*e9a0*/  FMUL.FTZ R39, R5.reuse, R29 ;  /* 0x0000001d05277220 */ /* 0x040fe20000410000 */
[----:B------:R-:W-:Y:S02]  /*e9b0*/  HADD2.F32 R27, -RZ, R27.H0_H0 ;  /* 0x2000001bff1b7230 */ /* 0x000fe40000004100 */
[----:B------:R-:W-:Y:S01]  /*e9c0*/  FMUL.FTZ R41, R5, R20 ;  /* 0x0000001405297220 */ /* 0x000fe20000410000 */
[----:B------:R-:W-:-:S02]  /*e9d0*/  HADD2.F32 R4, -RZ, R26.H1_H1 ;  /* 0x3000001aff047230 */ /* 0x000fc40000004100 */
[----:B------:R-:W-:Y:S01]  /*e9e0*/  FFMA.FTZ R28, R6, R20, -R39 ;  /* 0x00000014061c7223 */ /* 0x000fe20000010827 */
[----:B------:R-:W-:Y:S01]  /*e9f0*/  HADD2.F32 R21, -RZ, R24.H0_H0 ;  /* 0x20000018ff157230 */ /* 0x000fe20000004100 */
[----:B------:R-:W-:Y:S01]  /*ea00*/  F2FP.F16.E4M3.UNPACK_B R5, R13.H1 ;  /* 0x0000000dff05723e */ /* 0x000fe200030006ff */
[----:B------:R-:W-:Y:S02]  /*ea10*/  HADD2.F32 R26, -RZ, R26.H0_H0 ;  /* 0x2000001aff1a7230 */ /* 0x000fe40000004100 */
[----:B------:R-:W-:Y:S01]  /*ea20*/  FMUL.FTZ R39, R4, R27 ;  /* 0x0000001b04277220 */ /* 0x000fe20000410000 */
[----:B------:R-:W-:Y:S01]  /*ea30*/  FFMA.FTZ R41, R6, R29, R41 ;  /* 0x0000001d06297223 */ /* 0x000fe20000010029 */
[----:B------:R-:W-:Y:S01]  /*ea40*/  FMUL.FTZ R20, R4, R21 ;  /* 0x0000001504147220 */ /* 0x000fe20000410000 */
[----:B------:R-:W-:Y:S01]  /*ea50*/  F2FP.F16.E4M3.UNPACK_B R4, R11.H1 ;  /* 0x0000000bff04723e */ /* 0x000fe200030006ff */
[----:B------:R-:W-:Y:S01]  /*ea60*/  FFMA.FTZ R39, R26, R21, -R39 ;  /* 0x000000151a277223 */ /* 0x000fe20000010827 */
[----:B------:R-:W-:-:S02]  /*ea70*/  HADD2.F32 R6, -RZ, R5.H0_H0 ;  /* 0x20000005ff067230 */ /* 0x000fc40000004100 */
[----:B------:R-:W-:Y:S01]  /*ea80*/  FFMA.FTZ R26, R26, R27, R20 ;  /* 0x0000001b1a1a7223 */ /* 0x000fe20000010014 */
[----:B------:R-:W-:Y:S01]  /*ea90*/  HADD2.F32 R20, -RZ, R5.H1_H1 ;  /* 0x30000005ff147230 */ /* 0x000fe20000004100 */
[----:B------:R-:W-:Y:S01]  /*eaa0*/  F2FP.SATFINITE.E4M3.F32.PACK_AB_MERGE_C R30, R30, R37, RZ ;  /* 0x000000251e1e723e */ /* 0x000fe200048070ff */
[--C-:B------:R-:W-:Y:S02]  /*eab0*/  HADD2.F32 R24, -RZ, R4.reuse.H1_H1 ;  /* 0x30000004ff187230 */ /* 0x100fe40000004100 */
[----:B------:R-:W-:Y:S02]  /*eac0*/  HADD2.F32 R5, -RZ, R7.H1_H1 ;  /* 0x30000007ff057230 */ /* 0x000fe40000004100 */
[----:B------:R-:W-:Y:S02]  /*ead0*/  HADD2.F32 R21, -RZ, R4.H0_H0 ;  /* 0x20000004ff157230 */ /* 0x000fe40000004100 */
[----:B------:R-:W-:Y:S02]  /*eae0*/  HADD2.F32 R4, -RZ, R15.H1_H1 ;  /* 0x3000000fff047230 */ /* 0x000fe40000004100 */
[----:B------:R-:W-:Y:S01]  /*eaf0*/  FMUL.FTZ R40, R5, R24 ;  /* 0x0000001805287220 */ /* 0x000fe20000410000 */
[----:B------:R-:W-:-:S02]  /*eb00*/  HADD2.F32 R7, -RZ, R7.H0_H0 ;  /* 0x20000007ff077230 */ /* 0x000fc40000004100 */
[----:B------:R-:W-:Y:S01]  /*eb10*/  FMUL.FTZ R5, R5, R20 ;  /* 0x0000001405057220 */ /* 0x000fe20000410000 */
[----:B------:R-:W-:Y:S02]  /*eb20*/  HADD2.F32 R15, -RZ, R15.H0_H0 ;  /* 0x2000000fff0f7230 */ /* 0x000fe40000004100 */
[CC--:B------:R-:W-:Y:S01]  /*eb30*/  FMUL.FTZ R38, R4.reuse, R21.reuse ;  /* 0x0000001504267220 */ /* 0x0c0fe20000410000 */
[----:B------:R-:W-:Y:S01]  /*eb40*/  FMUL.FTZ R4, R4, R6 ;  /* 0x0000000604047220 */ /* 0x000fe20000410000 */
[C---:B------:R-:W-:Y:S01]  /*eb50*/  FFMA.FTZ R40, R7.reuse, R20, -R40 ;  /* 0x0000001407287223 */ /* 0x040fe20000010828 */
[----:B------:R-:W-:Y:S01]  /*eb60*/  FFMA.FTZ R5, R7, R24, R5 ;  /* 0x0000001807057223 */ /* 0x000fe20000010005 */
[C---:B------:R-:W-:Y:S01]  /*eb70*/  FFMA.FTZ R7, R15.reuse, R6, -R38 ;  /* 0x000000060f077223 */ /* 0x040fe20000010826 */
[----:B------:R-:W-:Y:S01]  /*eb80*/  FFMA.FTZ R20, R15, R21, R4 ;  /* 0x000000150f147223 */ /* 0x000fe20000010004 */
[----:B------:R-:W-:Y:S02]  /*eb90*/  F2FP.SATFINITE.E4M3.F32.PACK_AB_MERGE_C R4, R34, R33, RZ ;  /* 0x000000212204723e */ /* 0x000fe400048070ff */
[----:B------:R-:W-:-:S02]  /*eba0*/  F2FP.SATFINITE.E4M3.F32.PACK_AB_MERGE_C R6, R41, R28, RZ ;  /* 0x0000001c2906723e */ /* 0x000fc400048070ff */
[----:B------:R-:W-:Y:S02]  /*ebb0*/  F2FP.SATFINITE.E4M3.F32.PACK_AB_MERGE_C R40, R5, R40, RZ ;  /* 0x000000280528723e */ /* 0x000fe400048070ff */
[----:B------:R-:W-:Y:S02]  /*ebc0*/  F2FP.SATFINITE.E4M3.F32.PACK_AB_MERGE_C R4, R32, R31, R4 ;  /* 0x0000001f2004723e */ /* 0x000fe40004807004 */
[----:B------:R-:W-:Y:S02]  /*ebd0*/  F2FP.SATFINITE.E4M3.F32.PACK_AB_MERGE_C R5, R35, R36, R30 ;  /* 0x000000242305723e */ /* 0x000fe4000480701e */
[----:B------:R-:W-:Y:S02]  /*ebe0*/  F2FP.SATFINITE.E4M3.F32.PACK_AB_MERGE_C R6, R26, R39, R6 ;  /* 0x000000271a06723e */ /* 0x000fe40004807006 */
[----:B------:R-:W-:-:S05]  /*ebf0*/  F2FP.SATFINITE.E4M3.F32.PACK_AB_MERGE_C R7, R20, R7, R40 ;  /* 0x000000071407723e */ /* 0x000fca0004807028 */
[----:B------:R1:W-:Y:S02]  /*ec00*/  STS.128 [R42+0x20400], R4 ;  /* 0x020400042a007388 */ /* 0x0003e40000000c00 */
.L_x_612:
[----:B------:R-:W-:Y:S05]  /*ec10*/  BSYNC B2 ;  /* 0x0000000000027941 */ /* 0x000fea0003800000 */
.L_x_611:
[----:B------:R-:W-:Y:S05]  /*ec20*/  @P1 BRA `(.L_x_610) ;  /* 0x0000000400681947 */ /* 0x000fea0003800000 */
[----:B-1---5:R-:W1:Y:S01]  /*ec30*/  LDS.128 R4, [R42+0x24400] ;  /* 0x024400002a047984 */ /* 0x022e620000000c00 */
        /* <DEDUP_REMOVED lines=89> */
.L_x_610:
[----:B------:R-:W-:Y:S05]  /*f1d0*/  BSYNC B1 ;  /* 0x0000000000017941 */ /* 0x000fea0003800000 */
.L_x_609:
[----:B-12---:R-:W-:Y:S01]  /*f1e0*/  VIADD R4, R219, 0x20 ;  /* 0x00000020db047836 */ /* 0x006fe20000000000 */
[----:B------:R-:W-:Y:S04]  /*f1f0*/  BSSY B1, `(.L_x_613) ;  /* 0x00000bf000017945 */ /* 0x000fe80003800000 */
[----:B------:R-:W-:-:S13]  /*f200*/  ISETP.GE.AND P0, PT, R4, R14, PT ;  /* 0x0000000e0400720c */ /* 0x000fda0003f06270 */
[----:B------:R-:W-:Y:S05]  /*f210*/  @P0 BRA `(.L_x_614) ;  /* 0x0000000800f00947 */ /* 0x000fea0003800000 */
[----:B-----5:R1:W5:Y:S01]  /*f220*/  LDL R42, [R1+0x30] ;  /* 0x00003000012a7983 */ /* 0x0203620000100800 */
[----:B------:R-:W2:Y:S01]  /*f230*/  LDC R5, c[0x0][0x3f4] ;  /* 0x0000fd00ff057b82 */ /* 0x000ea20000000800 */
[----:B------:R-:W-:Y:S01]  /*f240*/  BSSY B2, `(.L_x_615) ;  /* 0x000005e000027945 */ /* 0x000fe20003800000 */
[-C--:B--2---:R-:W-:Y:S02]  /*f250*/  ISETP.GE.AND P0, PT, R22, R5.reuse, PT ;  /* 0x000000051600720c */ /* 0x084fe40003f06270 */
[----:B------:R-:W-:-:S11]  /*f260*/  ISETP.GE.AND P1, PT, R218, R5, PT ;  /* 0x00000005da00720c */ /* 0x000fd60003f26270 */
[----:B-1----:R-:W-:Y:S05]  /*f270*/  @P0 BRA `(.L_x_616) ;  /* 0x0000000400680947 */ /* 0x002fea0003800000 */
[----:B-----5:R-:W1:Y:S01]  /*f280*/  LDS.128 R4, [R42+0x21400] ;  /* 0x021400002a047984 */ /* 0x020e620000000c00 */
[----:B------:R-:W-:Y:S02]  /*f290*/  F2FP.F16.E4M3.UNPACK_B R29, R3 ;  /* 0x00000003ff1d723e */ /* 0x000fe400020006ff */
[-C--:B------:R-:W-:Y:S02]  /*f2a0*/  F2FP.F16.E4M3.UNPACK_B R30, R10.reuse ;  /* 0x0000000aff1e723e */ /* 0x080fe400020006ff */
[----:B------:R-:W-:Y:S01]  /*f2b0*/  F2FP.F16.E4M3.UNPACK_B R33, R10.H1 ;  /* 0x0000000aff21723e */ /* 0x000fe200030006ff */
[----:B------:R-:W-:Y:S01]  /*f2c0*/  HADD2.F32 R28, -RZ, R29.H1_H1 ;  /* 0x3000001dff1c7230 */ /* 0x000fe20000004100 */
[----:B------:R-:W-:Y:S01]  /*f2d0*/  F2FP.F16.E4M3.UNPACK_B R37, R11 ;  /* 0x0000000bff25723e */ /* 0x000fe200020006ff */
[----:B0-----:R-:W-:Y:S02]  /*f2e0*/  HADD2.F32 R32, -RZ, R30.H1_H1 ;  /* 0x3000001eff207230 */ /* 0x001fe40000004100 */
[----:B------:R-:W-:-:S02]  /*f2f0*/  HADD2.F32 R34, -RZ, R33.H1_H1 ;  /* 0x30000021ff227230 */ /* 0x000fc40000004100 */
[----:B------:R-:W-:Y:S02]  /*f300*/  HADD2.F32 R35, -RZ, R33.H0_H0 ;  /* 0x20000021ff237230 */ /* 0x000fe40000004100 */
[--C-:B------:R-:W-:Y:S02]  /*f310*/  HADD2.F32 R40, -RZ, R37.reuse.H1_H1 ;  /* 0x30000025ff287230 */ /* 0x100fe40000004100 */
        /* <DEDUP_REMOVED lines=9> */
[-C--:B------:R-:W-:Y:S01]  /*f3b0*/  FMUL.FTZ R5, R32, R15.reuse ;  /* 0x0000000f20057220 */ /* 0x080fe20000410000 */
[C---:B------:R-:W-:Y:S01]  /*f3c0*/  FMUL.FTZ R27, R28.reuse, R15 ;  /* 0x0000000f1c1b7220 */ /* 0x040fe20000410000 */
[----:B------:R-:W-:Y:S02]  /*f3d0*/  F2FP.F16.E4M3.UNPACK_B R15, R7 ;  /* 0x00000007ff0f723e */ /* 0x000fe400020006ff */
[-C--:B------:R-:W-:Y:S01]  /*f3e0*/  FFMA.FTZ R28, R28, R20.reuse, -R5 ;  /* 0x000000141c1c7223 */ /* 0x080fe20000010805 */
[----:B------:R-:W-:Y:S01]  /*f3f0*/  FFMA.FTZ R31, R32, R20, R27 ;  /* 0x00000014201f7223 */ /* 0x000fe2000001001b */
[----:B------:R-:W-:Y:S01]  /*f400*/  HADD2.F32 R32, -RZ, R30.H0_H0 ;  /* 0x2000001eff207230 */ /* 0x000fe20000004100 */
[----:B------:R-:W-:Y:S01]  /*f410*/  F2FP.F16.E4M3.UNPACK_B R30, R3.H1 ;  /* 0x00000003ff1e723e */ /* 0x000fe200030006ff */
[----:B------:R-:W-:Y:S01]  /*f420*/  HADD2.F32 R5, -RZ, R4.H1_H1 ;  /* 0x30000004ff057230 */ /* 0x000fe20000004100 */
[----:B------:R-:W-:Y:S01]  /*f430*/  F2FP.F16.E4M3.UNPACK_B R7, R7.H1 ;  /* 0x00000007ff07723e */ /* 0x000fe200030006ff */
[----:B------:R-:W-:-:S02]  /*f440*/  HADD2.F32 R20, -RZ, R29.H0_H0 ;  /* 0x2000001dff147230 */ /* 0x000fc40000004100 */
[----:B------:R-:W-:Y:S02]  /*f450*/  HADD2.F32 R4, -RZ, R4.H0_H0 ;  /* 0x20000004ff047230 */ /* 0x000fe40000004100 */
[-C--:B------:R-:W-:Y:S01]  /*f460*/  FMUL.FTZ R27, R32, R5.reuse ;  /* 0x00000005201b7220 */ /* 0x080fe20000410000 */
[----:B------:R-:W-:Y:S02]  /*f470*/  HADD2.F32 R33, -RZ, R30.H0_H0 ;  /* 0x2000001eff217230 */ /* 0x000fe40000004100 */
[C---:B------:R-:W-:Y:S01]  /*f480*/  FMUL.FTZ R29, R20.reuse, R5 ;  /* 0x00000005141d7220 */ /* 0x040fe20000410000 */
[--C-:B------:R-:W-:Y:S02]  /*f490*/  HADD2.F32 R5, -RZ, R24.reuse.H1_H1 ;  /* 0x30000018ff057230 */ /* 0x100fe40000004100 */
[-C--:B------:R-:W-:Y:S01]  /*f4a0*/  FFMA.FTZ R27, R20, R4.reuse, -R27 ;  /* 0x00000004141b7223 */ /* 0x080fe2000001081b */
[----:B------:R-:W-:Y:S02]  /*f4b0*/  HADD2.F32 R24, -RZ, R24.H0_H0 ;  /* 0x20000018ff187230 */ /* 0x000fe40000004100 */
[----:B------:R-:W-:Y:S01]  /*f4c0*/  FFMA.FTZ R20, R32, R4, R29 ;  /* 0x0000000420147223 */ /* 0x000fe2000001001d */
[----:B------:R-:W-:-:S02]  /*f4d0*/  HADD2.F32 R32, -RZ, R30.H1_H1 ;  /* 0x3000001eff207230 */ /* 0x000fc40000004100 */
[-C--:B------:R-:W-:Y:S01]  /*f4e0*/  FMUL.FTZ R29, R34, R5.reuse ;  /* 0x00000005221d7220 */ /* 0x080fe20000410000 */
[--C-:B------:R-:W-:Y:S02]  /*f4f0*/  HADD2.F32 R4, -RZ, R21.reuse.H1_H1 ;  /* 0x30000015ff047230 */ /* 0x100fe40000004100 */
[----:B------:R-:W-:Y:S02]  /*f500*/  HADD2.F32 R21, -RZ, R21.H0_H0 ;  /* 0x20000015ff157230 */ /* 0x000fe40000004100 */
[C---:B------:R-:W-:Y:S01]  /*f510*/  FMUL.FTZ R5, R32.reuse, R5 ;  /* 0x0000000520057220 */ /* 0x040fe20000410000 */
[----:B------:R-:W-:Y:S01]  /*f520*/  FFMA.FTZ R29, R32, R24, -R29 ;  /* 0x00000018201d7223 */ /* 0x000fe2000001081d */
[----:B------:R-:W-:Y:S01]  /*f530*/  FMUL.FTZ R30, R35, R4 ;  /* 0x00000004231e7220 */ /* 0x000fe20000410000 */
[----:B------:R-:W-:Y:S01]  /*f540*/  F2FP.F16.E4M3.UNPACK_B R32, R13 ;  /* 0x0000000dff20723e */ /* 0x000fe200020006ff */
[----:B------:R-:W-:Y:S01]  /*f550*/  FFMA.FTZ R24, R34, R24, R5 ;  /* 0x0000001822187223 */ /* 0x000fe20000010005 */
[----:B------:R-:W-:Y:S01]  /*f560*/  FMUL.FTZ R4, R33, R4 ;  /* 0x0000000421047220 */ /* 0x000fe20000410000 */
[----:B------:R-:W-:-:S02]  /*f570*/  HADD2.F32 R5, -RZ, R6.H1_H1 ;  /* 0x30000006ff057230 */ /* 0x000fc40000004100 */
[-C--:B------:R-:W-:Y:S01]  /*f580*/  FFMA.FTZ R30, R33, R21.reuse, -R30 ;  /* 0x00000015211e7223 */ /* 0x080fe2000001081e */
[----:B------:R-:W-:Y:S02]  /*f590*/  HADD2.F32 R34, -RZ, R32.H1_H1 ;  /* 0x30000020ff227230 */ /* 0x000fe40000004100 */
[----:B------:R-:W-:Y:S01]  /*f5a0*/  FFMA.FTZ R21, R35, R21, R4 ;  /* 0x0000001523157223 */ /* 0x000fe20000010004 */
[----:B------:R-:W-:Y:S02]  /*f5b0*/  HADD2.F32 R6, -RZ, R6.H0_H0 ;  /* 0x20000006ff067230 */ /* 0x000fe40000004100 */
[-C--:B------:R-:W-:Y:S01]  /*f5c0*/  FMUL.FTZ R33, R40, R5.reuse ;  /* 0x0000000528217220 */ /* 0x080fe20000410000 */
[----:B------:R-:W-:Y:S02]  /*f5d0*/  HADD2.F32 R36, -RZ, R32.H0_H0 ;  /* 0x20000020ff247230 */ /* 0x000fe40000004100 */
[----:B------:R-:W-:Y:S01]  /*f5e0*/  FMUL.FTZ R35, R34, R5 ;  /* 0x0000000522237220 */ /* 0x000fe20000410000 */
[----:B------:R-:W-:-:S02]  /*f5f0*/  HADD2.F32 R4, -RZ, R26.H1_H1 ;  /* 0x3000001aff047230 */ /* 0x000fc40000004100 */
[-C--:B------:R-:W-:Y:S01]  /*f600*/  FFMA.FTZ R32, R34, R6.reuse, -R33 ;  /* 0x0000000622207223 */ /* 0x080fe20000010821 */
[----:B------:R-:W-:Y:S01]  /*f610*/  HADD2.F32 R26, -RZ, R26.H0_H0 ;  /* 0x2000001aff1a7230 */ /* 0x000fe20000004100 */
[----:B------:R-:W-:Y:S01]  /*f620*/  F2FP.F16.E4M3.UNPACK_B R34, R13.H1 ;  /* 0x0000000dff22723e */ /* 0x000fe200030006ff */
[----:B------:R-:W-:Y:S01]  /*f630*/  FFMA.FTZ R35, R40, R6, R35 ;  /* 0x0000000628237223 */ /* 0x000fe20000010023 */
[-C--:B------:R-:W-:Y:S01]  /*f640*/  FMUL.FTZ R5, R38, R4.reuse ;  /* 0x0000000426057220 */ /* 0x080fe20000410000 */
[C---:B------:R-:W-:Y:S01]  /*f650*/  FMUL.FTZ R33, R36.reuse, R4 ;  /* 0x0000000424217220 */ /* 0x040fe20000410000 */
[----:B------:R-:W-:Y:S01]  /*f660*/  F2FP.F16.E4M3.UNPACK_B R4, R11.H1 ;  /* 0x0000000bff04723e */ /* 0x000fe200030006ff */
[----:B------:R-:W-:Y:S02]  /*f670*/  HADD2.F32 R39, -RZ, R34.H1_H1 ;  /* 0x30000022ff277230 */ /* 0x000fe40000004100 */
[----:B------:R-:W-:Y:S01]  /*f680*/  FFMA.FTZ R6, R36, R26, -R5 ;  /* 0x0000001a24067223 */ /* 0x000fe20000010805 */
[----:B------:R-:W-:-:S02]  /*f690*/  HADD2.F32 R5, -RZ, R7.H1_H1 ;  /* 0x30000007ff057230 */ /* 0x000fc40000004100 */
[----:B------:R-:W-:Y:S01]  /*f6a0*/  FFMA.FTZ R33, R38, R26, R33 ;  /* 0x0000001a26217223 */ /* 0x000fe20000010021 */
[--C-:B------:R-:W-:Y:S01]  /*f6b0*/  HADD2.F32 R43, -RZ, R4.reuse.H1_H1 ;  /* 0x30000004ff2b7230 */ /* 0x100fe20000004100 */
[----:B------:R-:W-:Y:S01]  /*f6c0*/  F2FP.SATFINITE.E4M3.F32.PACK_AB_MERGE_C R24, R24, R29, RZ ;  /* 0x0000001d1818723e */ /* 0x000fe200048070ff */
[----:B------:R-:W-:Y:S02]  /*f6d0*/  HADD2.F32 R41, -RZ, R4.H0_H0 ;  /* 0x20000004ff297230 */ /* 0x000fe40000004100 */
[-C--:B------:R-:W-:Y:S01]  /*f6e0*/  FMUL.FTZ R36, R39, R5.reuse ;  /* 0x0000000527247220 */ /* 0x080fe20000410000 */
[----:B------:R-:W-:Y:S01]  /*f6f0*/  HADD2.F32 R4, -RZ, R15.H1_H1 ;  /* 0x3000000fff047230 */ /* 0x000fe20000004100 */
[----:B------:R-:W-:Y:S01]  /*f700*/  F2FP.SATFINITE.E4M3.F32.PACK_AB_MERGE_C R32, R35, R32, RZ ;  /* 0x000000202320723e */ /* 0x000fe200048070ff */
[----:B------:R-:W-:Y:S02]  /*f710*/  HADD2.F32 R37, -RZ, R34.H0_H0 ;  /* 0x20000022ff257230 */ /* 0x000fe40000004100 */
[----:B------:R-:W-:Y:S01]  /*f720*/  FMUL.FTZ R34, R43, R5 ;  /* 0x000000052b227220 */ /* 0x000fe20000410000 */
[----:B------:R-:W-:-:S02]  /*f730*/  HADD2.F32 R7, -RZ, R7.H0_H0 ;  /* 0x20000007ff077230 */ /* 0x000fc40000004100 */
[-C--:B------:R-:W-:Y:S01]  /*f740*/  FMUL.FTZ R26, R41, R4.reuse ;  /* 0x00000004291a7220 */ /* 0x080fe20000410000 */
[----:B------:R-:W-:Y:S02]  /*f750*/  HADD2.F32 R15, -RZ, R15.H0_H0 ;  /* 0x2000000fff0f7230 */ /* 0x000fe40000004100 */
[----:B------:R-:W-:Y:S01]  /*f760*/  FMUL.FTZ R4, R37, R4 ;  /* 0x0000000425047220 */ /* 0x000fe20000410000 */
[----:B------:R-:W-:Y:S01]  /*f770*/  F2FP.SATFINITE.E4M3.F32.PACK_AB_MERGE_C R6, R33, R6, R32 ;  /* 0x000000062106723e */ /* 0x000fe20004807020 */
[-C--:B------:R-:W-:Y:S01]  /*f780*/  FFMA.FTZ R34, R39, R7.reuse, -R34 ;  /* 0x0000000727227223 */ /* 0x080fe20000010822 */
[----:B------:R-:W-:Y:S01]  /*f790*/  FFMA.FTZ R5, R43, R7, R36 ;  /* 0x000000072b057223 */ /* 0x000fe20000010024 */
[-C--:B------:R-:W-:Y:S01]  /*f7a0*/  FFMA.FTZ R7, R37, R15.reuse, -R26 ;  /* 0x0000000f25077223 */ /* 0x080fe2000001081a */
[----:B------:R-:W-:Y:S01]  /*f7b0*/  FFMA.FTZ R26, R41, R15, R4 ;  /* 0x0000000f291a7223 */ /* 0x000fe20000010004 */
[----:B------:R-:W-:Y:S02]  /*f7c0*/  F2FP.SATFINITE.E4M3.F32.PACK_AB_MERGE_C R4, R31, R28, RZ ;  /* 0x0000001c1f04723e */ /* 0x000fe400048070ff */
[----:B------:R-:W-:-:S02]  /*f7d0*/  F2FP.SATFINITE.E4M3.F32.PACK_AB_MERGE_C R34, R5, R34, RZ ;  /* 0x000000220522723e */ /* 0x000fc400048070ff */
[----:B------:R-:W-:Y:S02]  /*f7e0*/  F2FP.SATFINITE.E4M3.F32.PACK_AB_MERGE_C R4, R20, R27, R4 ;  /* 0x0000001b1404723e */ /* 0x000fe40004807004 */
[----:B------:R-:W-:Y:S02]  /*f7f0*/  F2FP.SATFINITE.E4M3.F32.PACK_AB_MERGE_C R5, R21, R30, R24 ;  /* 0x0000001e1505723e */ /* 0x000fe40004807018 */
[----:B------:R-:W-:-:S05]  /*f800*/  F2FP.SATFINITE.E4M3.F32.PACK_AB_MERGE_C R7, R26, R7, R34 ;  /* 0x000000071a07723e */ /* 0x000fca0004807022 */
[----:B------:R1:W-:Y:S02]  /*f810*/  STS.128 [R42+0x21400], R4 ;  /* 0x021400042a007388 */ /* 0x0003e40000000c00 */
.L_x_616:
[----:B------:R-:W-:Y:S05]  /*f820*/  BSYNC B2 ;  /* 0x0000000000027941 */ /* 0x000fea0003800000 */
.L_x_615:
[----:B------:R-:W-:Y:S05]  /*f830*/  @P1 BRA `(.L_x_614) ;  /* 0x0000000400681947 */ /* 0x000fea0003800000 */
[----:B-1---5:R-:W1:Y:S01]  /*f840*/  LDS.128 R4, [R42+0x25400] ;  /* 0x025400002a047984 */ /* 0x022e620000000c00 */
        /* <DEDUP_REMOVED lines=20> */
[-C--:B------:R-:W-:Y:S02]  /*f990*/  F2FP.F16.E4M3.UNPACK_B R15, R7.reuse ;  /* 0x00000007ff0f723e */ /* 0x080fe400020006ff */
        /* <DEDUP_REMOVED lines=34> */
[----:B------:R-:W-:Y:S01]  /*fbc0*/  FFMA.FTZ R32, R34, R6, -R33 ;  /* 0x0000000622207223 */ /* 0x000fe20000010821 */
        /* <DEDUP_REMOVED lines=33> */
.L_x_614:
[----:B------:R-:W-:Y:S05]  /*fde0*/  BSYNC B1 ;  /* 0x0000000000017941 */ /* 0x000fea0003800000 */
.L_x_613:
        /* <DEDUP_REMOVED lines=100> */
.L_x_620:
[----:B------:R-:W-:Y:S05]  /*10430*/  BSYNC B2 ;  /* 0x0000000000027941 */ /* 0x000fea0003800000 */
.L_x_619:
        /* <DEDUP_REMOVED lines=91> */
.L_x_618:
[----:B------:R-:W-:Y:S05]  /*109f0*/  BSYNC B1 ;  /* 0x0000000000017941 */ /* 0x000fea0003800000 */
.L_x_617:
[----:B-12---:R-:W-:-:S04]  /*10a00*/  IADD3 R4, R219, 0x60, RZ ;  /* 0x00000060db047810 */ /* 0x006fc80007ffe0ff */
[----:B------:R-:W-:-:S13]  /*10a10*/  ISETP.GE.AND P0, PT, R4, R14, PT ;  /* 0x0000000e0400720c */ /* 0x000fda0003f06270 */
[----:B------:R-:W-:Y:S05]  /*10a20*/  @P0 BRA `(.L_x_621) ;  /* 0x00000044004c0947 */ /* 0x000fea0003800000 */
        /* <DEDUP_REMOVED lines=9> */
[--C-:B------:R-:W-:Y:S02]  /*10ac0*/  HADD2.F32 R31, -RZ, R30.reuse.H1_H1 ;  /* 0x3000001eff1f7230 */ /* 0x100fe40000004100 */
[----:B------:R-:W-:Y:S02]  /*10ad0*/  HADD2.F32 R27, -RZ, R29.H1_H1 ;  /* 0x3000001dff1b7230 */ /* 0x000fe40000004100 */
[----:B0-----:R-:W-:Y:S01]  /*10ae0*/  HADD2.F32 R32, -RZ, R30.H0_H0 ;  /* 0x2000001eff207230 */ /* 0x001fe20000004100 */
[----:B------:R-:W-:-:S05]  /*10af0*/  F2FP.F16.E4M3.UNPACK_B R30, R10.H1 ;  /* 0x0000000aff1e723e */ /* 0x000fca00030006ff */
[----:B------:R-:W-:Y:S01]  /*10b00*/  HADD2.F32 R33, -RZ, R30.H1_H1 ;  /* 0x3000001eff217230 */ /* 0x000fe20000004100 */
[-C--:B-1----:R-:W-:Y:S02]  /*10b10*/  F2FP.F16.E4M3.UNPACK_B R14, R4.reuse.H1 ;  /* 0x00000004ff0e723e */ /* 0x082fe400030006ff */
[----:B------:R-:W-:Y:S02]  /*10b20*/  F2FP.F16.E4M3.UNPACK_B R4, R4 ;  /* 0x00000004ff04723e */ /* 0x000fe400020006ff */
[-C--:B------:R-:W-:Y:S01]  /*10b30*/  F2FP.F16.E4M3.UNPACK_B R20, R5.reuse ;  /* 0x00000005ff14723e */ /* 0x080fe200020006ff */
[--C-:B------:R-:W-:Y:S01]  /*10b40*/  HADD2.F32 R15, -RZ, R14.reuse.H0_H0 ;  /* 0x2000000eff0f7230 */ /* 0x100fe20000004100 */
[----:B------:R-:W-:Y:S01]  /*10b50*/  F2FP.F16.E4M3.UNPACK_B R21, R5.H1 ;  /* 0x00000005ff15723e */ /* 0x000fe200030006ff */
[----:B------:R-:W-:Y:S01]  /*10b60*/  HADD2.F32 R14, -RZ, R14.H1_H1 ;  /* 0x3000000eff0e7230 */ /* 0x000fe20000004100 */
[-C--:B------:R-:W-:Y:S01]  /*10b70*/  F2FP.F16.E4M3.UNPACK_B R24, R6.reuse ;  /* 0x00000006ff18723e */ /* 0x080fe200020006ff */
[--C-:B------:R-:W-:Y:S01]  /*10b80*/  HADD2.F32 R5, -RZ, R4.reuse.H1_H1 ;  /* 0x30000004ff057230 */ /* 0x100fe20000004100 */
[----:B------:R-:W-:Y:S01]  /*10b90*/  F2FP.F16.E4M3.UNPACK_B R6, R6.H1 ;  /* 0x00000006ff06723e */ /* 0x000fe200030006ff */
[----:B------:R-:W-:-:S02]  /*10ba0*/  HADD2.F32 R4, -RZ, R4.H0_H0 ;  /* 0x20000004ff047230 */ /* 0x000fc40000004100 */
[-C--:B------:R-:W-:Y:S01]  /*10bb0*/  FMUL.FTZ R26, R31, R14.reuse ;  /* 0x0000000e1f1a7220 */ /* 0x080fe20000410000 */
[C---:B------:R-:W-:Y:S01]  /*10bc0*/  FMUL.FTZ R28, R27.reuse, R14 ;  /* 0x0000000e1b1c7220 */ /* 0x040fe20000410000 */
[----:B------:R-:W-:Y:S02]  /*10bd0*/  F2FP.F16.E4M3.UNPACK_B R14, R7 ;  /* 0x00000007ff0e723e */ /* 0x000fe400020006ff */
[-C--:B------:R-:W-:Y:S01]  /*10be0*/  FFMA.FTZ R26, R27, R15.reuse, -R26 ;  /* 0x0000000f1b1a7223 */ /* 0x080fe2000001081a */
[----:B------:R-:W-:Y:S01]  /*10bf0*/  FFMA.FTZ R27, R31, R15, R28 ;  /* 0x0000000f1f1b7223 */ /* 0x000fe2000001001c */
[----:B------:R-:W-:Y:S01]  /*10c00*/  HADD2.F32 R28, -RZ, R29.H0_H0 ;  /* 0x2000001dff1c7230 */ /* 0x000fe20000004100 */
[----:B------:R-:W-:Y:S01]  /*10c10*/  F2FP.F16.E4M3.UNPACK_B R29, R3.H1 ;  /* 0x00000003ff1d723e */ /* 0x000fe200030006ff */
[----:B------:R-:W-:Y:S01]  /*10c20*/  FMUL.FTZ R3, R32, R5 ;  /* 0x0000000520037220 */ /* 0x000fe20000410000 */
[----:B------:R-:W-:Y:S02]  /*10c30*/  F2FP.F16.E4M3.UNPACK_B R7, R7.H1 ;  /* 0x00000007ff07723e */ /* 0x000fe400030006ff */
        /* <DEDUP_REMOVED lines=12> */
[----:B------:R-:W-:Y:S01]  /*10d00*/  F2FP.F16.E4M3.UNPACK_B R31, R11 ;  /* 0x0000000bff1f723e */ /* 0x000fe200020006ff */
[----:B------:R-:W-:Y:S02]  /*10d10*/  HADD2.F32 R20, -RZ, R20.H0_H0 ;  /* 0x20000014ff147230 */ /* 0x000fe40000004100 */
[----:B------:R-:W-:Y:S01]  /*10d20*/  FMUL.FTZ R5, R32, R3 ;  /* 0x0000000320057220 */ /* 0x000fe20000410000 */
[----:B------:R-:W-:Y:S01]  /*10d30*/  F2FP.F16.E4M3.UNPACK_B R29, R13 ;  /* 0x0000000dff1d723e */ /* 0x000fe200020006ff */
[C---:B------:R-:W-:Y:S01]  /*10d40*/  FMUL.FTZ R3, R4.reuse, R3 ;  /* 0x0000000304037220 */ /* 0x040fe20000410000 */
[----:B------:R-:W-:Y:S01]  /*10d50*/  FFMA.FTZ R21, R33, R21, R30 ;  /* 0x0000001521157223 */ /* 0x000fe2000001001e */
[----:B------:R-:W-:Y:S01]  /*10d60*/  FFMA.FTZ R5, R4, R20, -R5 ;  /* 0x0000001404057223 */ /* 0x000fe20000010805 */
[----:B------:R-:W-:-:S02]  /*10d70*/  HADD2.F32 R36, -RZ, R31.H1_H1 ;  /* 0x3000001fff247230 */ /* 0x000fc40000004100 */
[----:B------:R-:W-:Y:S01]  /*10d80*/  FFMA.FTZ R20, R32, R20, R3 ;  /* 0x0000001420147223 */ /* 0x000fe20000010003 */
[----:B------:R-:W-:Y:S01]  /*10d90*/  HADD2.F32 R4, -RZ, R6.H1_H1 ;  /* 0x30000006ff047230 */ /* 0x000fe20000004100 */
[----:B------:R-:W-:Y:S01]  /*10da0*/  F2FP.F16.E4M3.UNPACK_B R33, R11.H1 ;  /* 0x0000000bff21723e */ /* 0x000fe200030006ff */
[----:B------:R-:W-:Y:S01]  /*10db0*/  HADD2.F32 R30, -RZ, R29.H1_H1 ;  /* 0x3000001dff1e7230 */ /* 0x000fe20000004100 */
[----:B------:R-:W-:Y:S01]  /*10dc0*/  F2FP.SATFINITE.E4M3.F32.PACK_AB_MERGE_C R21, R21, R28, RZ ;  /* 0x0000001c1515723e */ /* 0x000fe200048070ff */
[----:B------:R-:W-:Y:S02]  /*10dd0*/  HADD2.F32 R34, -RZ, R31.H0_H0 ;  /* 0x2000001fff227230 */ /* 0x000fe40000004100 */
[----:B------:R-:W-:Y:S02]  /*10de0*/  HADD2.F32 R3, -RZ, R24.H1_H1 ;  /* 0x30000018ff037230 */ /* 0x000fe40000004100 */
[----:B------:R-:W-:Y:S01]  /*10df0*/  FMUL.FTZ R31, R30, R4 ;  /* 0x000000041e1f7220 */ /* 0x000fe20000410000 */
[----:B------:R-:W-:-:S02]  /*10e00*/  HADD2.F32 R32, -RZ, R29.H0_H0 ;  /* 0x2000001dff207230 */ /* 0x000fc40000004100 */
[----:B------:R-:W-:Y:S01]  /*10e10*/  FMUL.FTZ R29, R36, R4 ;  /* 0x00000004241d7220 */ /* 0x000fe20000410000 */
[----:B------:R-:W-:Y:S01]  /*10e20*/  HADD2.F32 R6, -RZ, R6.H0_H0 ;  /* 0x20000006ff067230 */ /* 0x000fe20000004100 */
[----:B------:R-:W-:Y:S01]  /*10e30*/  F2FP.F16.E4M3.UNPACK_B R4, R13.H1 ;  /* 0x0000000dff04723e */ /* 0x000fe200030006ff */
[----:B------:R-:W-:Y:S02]  /*10e40*/  HADD2.F32 R24, -RZ, R24.H0_H0 ;  /* 0x20000018ff187230 */ /* 0x000fe40000004100 */
[-C--:B------:R-:W-:Y:S01]  /*10e50*/  FMUL.FTZ R13, R34, R3.reuse ;  /* 0x00000003220d7220 */ /* 0x080fe20000410000 */
[----:B------:R-:W-:Y:S01]  /*10e60*/  FMUL.FTZ R3, R32, R3 ;  /* 0x0000000320037220 */ /* 0x000fe20000410000 */
[-C--:B------:R-:W-:Y:S01]  /*10e70*/  FFMA.FTZ R29, R30, R6.reuse, -R29 ;  /* 0x000000061e1d7223 */ /* 0x080fe2000001081d */
[----:B------:R-:W-:Y:S01]  /*10e80*/  FFMA.FTZ R30, R36, R6, R31 ;  /* 0x00000006241e7223 */ /* 0x000fe2000001001f */
[----:B------:R-:W-:Y:S01]  /*10e90*/  FFMA.FTZ R6, R32, R24, -R13 ;  /* 0x0000001820067223 */ /* 0x000fe2000001080d */
[----:B------:R-:W-:-:S02]  /*10ea0*/  HADD2.F32 R31, -RZ, R4.H1_H1 ;  /* 0x30000004ff1f7230 */ /* 0x000fc40000004100 */
[----:B------:R-:W-:Y:S01]  /*10eb0*/  FFMA.FTZ R11, R34, R24, R3 ;  /* 0x00000018220b7223 */ /* 0x000fe20000010003 */
[----:B------:R-:W-:Y:S01]  /*10ec0*/  HADD2.F32 R32, -RZ, R4.H0_H0 ;  /* 0x20000004ff207230 */ /* 0x000fe20000004100 */
[----:B------:R-:W-:Y:S01]  /*10ed0*/  F2FP.SATFINITE.E4M3.F32.PACK_AB_MERGE_C R29, R30, R29, RZ ;  /* 0x0000001d1e1d723e */ /* 0x000fe200048070ff */
[----:B------:R-:W-:Y:S01]  /*10ee0*/  HADD2.F32 R35, -RZ, R33.H1_H1 ;  /* 0x30000021ff237230 */ /* 0x000fe20000004100 */
[----:B------:R-:W-:Y:S01]  /*10ef0*/  F2FP.SATFINITE.E4M3.F32.PACK_AB_MERGE_C R5, R20, R5, R21 ;  /* 0x000000051405723e */ /* 0x000fe20004807015 */
[----:B------:R-:W-:Y:S01]  /*10f00*/  HADD2.F32 R4, -RZ, R7.H1_H1 ;  /* 0x30000007ff047230 */ /* 0x000fe20000004100 */
[----:B------:R-:W-:Y:S01]  /*10f10*/  F2FP.SATFINITE.E4M3.F32.PACK_AB_MERGE_C R6, R11, R6, R29 ;  /* 0x000000060b06723e */ /* 0x000fe2000480701d */
[----:B------:R-:W-:Y:S02]  /*10f20*/  HADD2.F32 R34, -RZ, R33.H0_H0 ;  /* 0x20000021ff227230 */ /* 0x000fe40000004100 */
[----:B------:R-:W-:Y:S02]  /*10f30*/  HADD2.F32 R3, -RZ, R14.H1_H1 ;  /* 0x3000000eff037230 */ /* 0x000fe40000004100 */
[----:B------:R-:W-:Y:S01]  /*10f40*/  FMUL.FTZ R24, R35, R4 ;  /* 0x0000000423187220 */ /* 0x000fe20000410000 */
[----:B------:R-:W-:-:S02]  /*10f50*/  HADD2.F32 R7, -RZ, R7.H0_H0 ;  /* 0x20000007ff077230 */ /* 0x000fc40000004100 */
[C---:B------:R-:W-:Y:S01]  /*10f60*/  FMUL.FTZ R4, R31.reuse, R4 ;  /* 0x000000041f047220 */ /* 0x040fe20000410000 */
[----:B------:R-:W-:Y:S02]  /*10f70*/  HADD2.F32 R14, -RZ, R14.H0_H0 ;  /* 0x2000000eff0e7230 */ /* 0x000fe40000004100 */
[-C--:B------:R-:W-:Y:S01]  /*10f80*/  FMUL.FTZ R13, R34, R3.reuse ;  /* 0x00000003220d7220 */ /* 0x080fe20000410000 */
[C---:B------:R-:W-:Y:S01]  /*10f90*/  FMUL.FTZ R3, R32.reuse, R3 ;  /* 0x0000000320037220 */ /* 0x040fe20000410000 */
[-C--:B------:R-:W-:Y:S01]  /*10fa0*/  FFMA.FTZ R24, R31, R7.reuse, -R24 ;  /* 0x000000071f187223 */ /* 0x080fe20000010818 */
[----:B------:R-:W-:Y:S01]  /*10fb0*/  FFMA.FTZ R31, R35, R7, R4 ;  /* 0x00000007231f7223 */ /* 0x000fe20000010004 */
[-C--:B------:R-:W-:Y:S01]  /*10fc0*/  FFMA.FTZ R7, R32, R14.reuse, -R13 ;  /* 0x0000000e20077223 */ /* 0x080fe2000001080d */
[----:B------:R-:W-:Y:S01]  /*10fd0*/  FFMA.FTZ R14, R34, R14, R3 ;  /* 0x0000000e220e7223 */ /* 0x000fe20000010003 */
[----:B------:R-:W-:Y:S02]  /*10fe0*/  F2FP.SATFINITE.E4M3.F32.PACK_AB_MERGE_C R4, R27, R26, RZ ;  /* 0x0000001a1b04723e */ /* 0x000fe400048070ff */
[----:B------:R-:W-:-:S02]  /*10ff0*/  F2FP.SATFINITE.E4M3.F32.PACK_AB_MERGE_C R24, R31, R24, RZ ;  /* 0x000000181f18723e */ /* 0x000fc400048070ff */
[----:B------:R-:W-:Y:S02]  /*11000*/  F2FP.SATFINITE.E4M3.F32.PACK_AB_MERGE_C R4, R15, R10, R4 ;  /* 0x0000000a0f04723e */ /* 0x000fe40004807004 */
[----:B------:R-:W-:-:S05]  /*11010*/  F2FP.SATFINITE.E4M3.F32.PACK_AB_MERGE_C R7, R14, R7, R24 ;  /* 0x000000070e07723e */ /* 0x000fca0004807018 */
[----:B------:R1:W-:Y:S02]  /*11020*/  STS.128 [R37+0x23400], R4 ;  /* 0x0234000425007388 */ /* 0x0003e40000000c00 */
.L_x_623:
[----:B------:R-:W-:Y:S05]  /*11030*/  BSYNC B1 ;  /* 0x0000000000017941 */ /* 0x000fea0003800000 */
.L_x_622:
[----:B------:R-:W-:Y:S05]  /*11040*/  @P1 BRA `(.L_x_621) ;  /* 0x0000003c00c41947 */ /* 0x000fea0003800000 */
[----:B-1---5:R-:W1:Y:S01]  /*11050*/  LDS.128 R4, [R37+0x27400] ;  /* 0x0274000025047984 */ /* 0x022e620000000c00 */
[----:B------:R-:W-:Y:S02]  /*11060*/  F2FP.F16.E4M3.UNPACK_B R24, R8 ;  /* 0x00000008ff18723e */ /* 0x000fe400020006ff */
[----:B------:R-:W-:-:S03]  /*11070*/  F2FP.F16.E4M3.UNPACK_B R21, R0 ;  /* 0x00000000ff15723e */ /* 0x000fc600020006ff */
[--C-:B------:R-:W-:Y:S02]  /*11080*/  HADD2.F32 R26, -RZ, R24.reuse.H1_H1 ;  /* 0x30000018ff1a7230 */ /* 0x100fe40000004100 */
[----:B------:R-:W-:Y:S02]  /*11090*/  HADD2.F32 R20, -RZ, R21.H1_H1 ;  /* 0x30000015ff147230 */ /* 0x000fe40000004100 */
[----:B------:R-:W-:Y:S01]  /*110a0*/  HADD2.F32 R28, -RZ, R24.H0_H0 ;  /* 0x20000018ff1c7230 */ /* 0x000fe20000004100 */
[----:B------:R-:W-:-:S05]  /*110b0*/  F2FP.F16.E4M3.UNPACK_B R24, R8.H1 ;  /* 0x00000008ff18723e */ /* 0x000fca00030006ff */
[--C-:B------:R-:W-:Y:S02]  /*110c0*/  HADD2.F32 R31, -RZ, R24.reuse.H1_H1 ;  /* 0x30000018ff1f7230 */ /* 0x100fe40000004100 */
[----:B------:R-:W-:Y:S01]  /*110d0*/  HADD2.F32 R29, -RZ, R24.H0_H0 ;  /* 0x20000018ff1d7230 */ /* 0x000fe20000004100 */
[-C--:B-1----:R-:W-:Y:S02]  /*110e0*/  F2FP.F16.E4M3.UNPACK_B R3, R4.reuse.H1 ;  /* 0x00000004ff03723e */ /* 0x082fe400030006ff */
[----:B------:R-:W-:Y:S02]  /*110f0*/  F2FP.F16.E4M3.UNPACK_B R4, R4 ;  /* 0x00000004ff04723e */ /* 0x000fe400020006ff */
[-C--:B------:R-:W-:Y:S01]  /*11100*/  F2FP.F16.E4M3.UNPACK_B R11, R5.reuse ;  /* 0x00000005ff0b723e */ /* 0x080fe200020006ff */
[--C-:B------:R-:W-:Y:S01]  /*11110*/  HADD2.F32 R10, -RZ, R3.reuse.H0_H0 ;  /* 0x20000003ff0a7230 */ /* 0x100fe20000004100 */
[----:B------:R-:W-:Y:S01]  /*11120*/  F2FP.F16.E4M3.UNPACK_B R5, R5.H1 ;  /* 0x00000005ff05723e */ /* 0x000fe200030006ff */
        /* <DEDUP_REMOVED lines=8> */
[--C-:B------:R-:W-:Y:S01]  /*111b0*/  HADD2.F32 R3, -RZ, R4.reuse.H1_H1 ;  /* 0x30000004ff037230 */ /* 0x100fe20000004100 */
[----:B------:R-:W-:Y:S01]  /*111c0*/  F2FP.F16.E4M3.UNPACK_B R26, R0.H1 ;  /* 0x00000000ff1a723e */ /* 0x000fe200030006ff */
[----:B------:R-:W-:Y:S01]  /*111d0*/  HADD2.F32 R10, -RZ, R21.H0_H0 ;  /* 0x20000015ff0a7230 */ /* 0x000fe20000004100 */
[----:B------:R-:W-:Y:S01]  /*111e0*/  F2FP.F16.E4M3.UNPACK_B R7, R7.H1 ;  /* 0x00000007ff07723e */ /* 0x000fe200030006ff */
[----:B------:R-:W-:-:S02]  /*111f0*/  HADD2.F32 R4, -RZ, R4.H0_H0 ;  /* 0x20000004ff047230 */ /* 0x000fc40000004100 */
[-C--:B------:R-:W-:Y:S01]  /*11200*/  FMUL.FTZ R15, R28, R3.reuse ;  /* 0x000000031c0f7220 */ /* 0x080fe20000410000 */
[----:B------:R-:W-:Y:S02]  /*11210*/  HADD2.F32 R0, -RZ, R11.H1_H1 ;  /* 0x3000000bff007230 */ /* 0x000fe40000004100 */
[C---:B------:R-:W-:Y:S01]  /*11220*/  FMUL.FTZ R21, R10.reuse, R3 ;  /* 0x000000030a157220 */ /* 0x040fe20000410000 */
[--C-:B------:R-:W-:Y:S02]  /*11230*/  HADD2.F32 R3, -RZ, R5.reuse.H1_H1 ;  /* 0x30000005ff037230 */ /* 0x100fe40000004100 */
[-C--:B------:R-:W-:Y:S01]  /*11240*/  FFMA.FTZ R15, R10, R4.reuse, -R15 ;  /* 0x000000040a0f7223 */ /* 0x080fe2000001080f */
[----:B------:R-:W-:Y:S02]  /*11250*/  HADD2.F32 R5, -RZ, R5.H0_H0 ;  /* 0x20000005ff057230 */ /* 0x000fe40000004100 */
[----:B------:R-:W-:Y:S01]  /*11260*/  FFMA.FTZ R4, R28, R4, R21 ;  /* 0x000000041c047223 */ /* 0x000fe20000010015 */
[----:B------:R-:W-:-:S02]  /*11270*/  HADD2.F32 R21, -RZ, R26.H1_H1 ;  /* 0x3000001aff157230 */ /* 0x000fc40000004100 */
[----:B------:R-:W-:Y:S01]  /*11280*/  FMUL.FTZ R8, R31, R3 ;  /* 0x000000031f087220 */ /* 0x000fe20000410000 */
[----:B------:R-:W-:Y:S01]  /*11290*/  HADD2.F32 R11, -RZ, R11.H0_H0 ;  /* 0x2000000bff0b7230 */ /* 0x000fe20000004100 */
[----:B------:R-:W-:Y:S01]  /*112a0*/  F2FP.F16.E4M3.UNPACK_B R28, R9 ;  /* 0x00000009ff1c723e */ /* 0x000fe200020006ff */
[C---:B------:R-:W-:Y:S01]  /*112b0*/  FMUL.FTZ R24, R21.reuse, R3 ;  /* 0x0000000315187220 */ /* 0x040fe20000410000 */
[-C--:B------:R-:W-:Y:S01]  /*112c0*/  FFMA.FTZ R10, R21, R5.reuse, -R8 ;  /* 0x00000005150a7223 */ /* 0x080fe20000010808 */
[----:B------:R-:W-:Y:S02]  /*112d0*/  HADD2.F32 R3, -RZ, R26.H0_H0 ;  /* 0x2000001aff037230 */ /* 0x000fe40000004100 */
[----:B------:R-:W-:Y:S01]  /*112e0*/  FMUL.FTZ R8, R29, R0 ;  /* 0x000000001d087220 */ /* 0x000fe20000410000 */
[----:B------:R-:W-:Y:S01]  /*112f0*/  FFMA.FTZ R21, R31, R5, R24 ;  /* 0x000000051f157223 */ /* 0x000fe20000010018 */
[----:B------:R-:W-:Y:S01]  /*11300*/  F2FP.F16.E4M3.UNPACK_B R24, R12 ;  /* 0x0000000cff18723e */ /* 0x000fe200020006ff */
[----:B------:R-:W-:-:S02]  /*11310*/  HADD2.F32 R30, -RZ, R28.H1_H1 ;  /* 0x3000001cff1e7230 */ /* 0x000fc40000004100 */
[C---:B------:R-:W-:Y:S01]  /*11320*/  FMUL.FTZ R0, R3.reuse, R0 ;  /* 0x0000000003007220 */ /* 0x040fe20000410000 */
[----:B------:R-:W-:Y:S01]  /*11330*/  FFMA.FTZ R5, R3, R11, -R8 ;  /* 0x0000000b03057223 */ /* 0x000fe20000010808 */
[----:B------:R-:W-:Y:S01]  /*11340*/  HADD2.F32 R3, -RZ, R6.H1_H1 ;  /* 0x30000006ff037230 */ /* 0x000fe20000004100 */
[----:B------:R-:W-:Y:S01]  /*11350*/  F2FP.F16.E4M3.UNPACK_B R9, R9.H1 ;  /* 0x00000009ff09723e */ /* 0x000fe200030006ff */
[----:B------:R-:W-:Y:S01]  /*11360*/  FFMA.FTZ R8, R29, R11, R0 ;  /* 0x0000000b1d087223 */ /* 0x000fe20000010000 */
[----:B------:R-:W-:Y:S01]  /*11370*/  HADD2.F32 R26, -RZ, R24.H1_H1 ;  /* 0x30000018ff1a7230 */ /* 0x000fe20000004100 */
[----:B------:R-:W-:Y:S01]  /*11380*/  F2FP.SATFINITE.E4M3.F32.PACK_AB_MERGE_C R20, R27, R20, RZ ;  /* 0x000000141b14723e */ /* 0x000fe200048070ff */
[----:B------:R-:W-:Y:S02]  /*11390*/  HADD2.F32 R6, -RZ, R6.H0_H0 ;  /* 0x20000006ff067230 */ /* 0x000fe40000004100 */
[----:B------:R-:W-:Y:S01]  /*113a0*/  FMUL.FTZ R11, R30, R3 ;  /* 0x000000031e0b7220 */ /* 0x000fe20000410000 */
[----:B------:R-:W-:-:S02]  /*113b0*/  HADD2.F32 R31, -RZ, R28.H0_H0 ;  /* 0x2000001cff1f7230 */ /* 0x000fc40000004100 */
[C---:B------:R-:W-:Y:S01]  /*113c0*/  FMUL.FTZ R3, R26.reuse, R3 ;  /* 0x000000031a037220 */ /* 0x040fe20000410000 */
[--C-:B------:R-:W-:Y:S02]  /*113d0*/  HADD2.F32 R0, -RZ, R13.reuse.H1_H1 ;  /* 0x3000000dff007230 */ /* 0x100fe40000004100 */
[----:B------:R-:W-:Y:S01]  /*113e0*/  FFMA.FTZ R11, R26, R6, -R11 ;  /* 0x000000061a0b7223 */ /* 0x000fe2000001080b */
[----:B------:R-:W-:Y:S01]  /*113f0*/  HADD2.F32 R29, -RZ, R24.H0_H0 ;  /* 0x20000018ff1d7230 */ /* 0x000fe20000004100 */
[----:B------:R-:W-:Y:S01]  /*11400*/  F2FP.F16.E4M3.UNPACK_B R26, R12.H1 ;  /* 0x0000000cff1a723e */ /* 0x000fe200030006ff */
[----:B------:R-:W-:Y:S02]  /*11410*/  HADD2.F32 R13, -RZ, R13.H0_H0 ;  /* 0x2000000dff0d7230 */ /* 0x000fe40000004100 */
[----:B------:R-:W-:Y:S01]  /*11420*/  FMUL.FTZ R12, R31, R0 ;  /* 0x000000001f0c7220 */ /* 0x000fe20000410000 */
[----:B------:R-:W-:Y:S01]  /*11430*/  FFMA.FTZ R24, R30, R6, R3 ;  /* 0x000000061e187223 */ /* 0x000fe20000010003 */
[----:B------:R-:W-:Y:S01]  /*11440*/  FMUL.FTZ R0, R29, R0 ;  /* 0x000000001d007220 */ /* 0x000fe20000410000 */
[----:B------:R-:W-:-:S02]  /*11450*/  HADD2.F32 R3, -RZ, R7.H1_H1 ;  /* 0x30000007ff037230 */ /* 0x000fc40000004100 */
[-C--:B------:R-:W-:Y:S01]  /*11460*/  FFMA.FTZ R6, R29, R13.reuse, -R12 ;  /* 0x0000000d1d067223 */ /* 0x080fe2000001080c */
[----:B------:R-:W-:Y:S02]  /*11470*/  HADD2.F32 R29, -RZ, R26.H1_H1 ;  /* 0x3000001aff1d7230 */ /* 0x000fe40000004100 */
[----:B------:R-:W-:Y:S01]  /*11480*/  FFMA.FTZ R13, R31, R13, R0 ;  /* 0x0000000d1f0d7223 */ /* 0x000fe20000010000 */
[--C-:B------:R-:W-:Y:S01]  /*11490*/  HADD2.F32 R31, -RZ, R9.reuse.H1_H1 ;  /* 0x30000009ff1f7230 */ /* 0x100fe20000004100 */
[----:B------:R-:W-:Y:S01]  /*114a0*/  F2FP.SATFINITE.E4M3.F32.PACK_AB_MERGE_C R10, R21, R10, RZ ;  /* 0x0000000a150a723e */ /* 0x000fe200048070ff */
[----:B------:R-:W-:Y:S01]  /*114b0*/  HADD2.F32 R30, -RZ, R9.H0_H0 ;  /* 0x20000009ff1e7230 */ /* 0x000fe20000004100 */
[----:B------:R-:W-:Y:S01]  /*114c0*/  F2FP.SATFINITE.E4M3.F32.PACK_AB_MERGE_C R11, R24, R11, RZ ;  /* 0x0000000b180b723e */ /* 0x000fe200048070ff */
[----:B------:R-:W-:Y:S02]  /*114d0*/  HADD2.F32 R0, -RZ, R14.H1_H1 ;  /* 0x3000000eff007230 */ /* 0x000fe40000004100 */
[----:B------:R-:W-:Y:S01]  /*114e0*/  FMUL.FTZ R12, R31, R3 ;  /* 0x000000031f0c7220 */ /* 0x000fe20000410000 */
[----:B------:R-:W-:Y:S01]  /*114f0*/  HADD2.F32 R7, -RZ, R7.H0_H0 ;  /* 0x20000007ff077230 */ /* 0x000fe20000004100 */
[----:B------:R-:W-:Y:S01]  /*11500*/  F2FP.SATFINITE.E4M3.F32.PACK_AB_MERGE_C R4, R4, R15, R20 ;  /* 0x0000000f0404723e */ /* 0x000fe20004807014 */
[----:B------:R-:W-:-:S02]  /*11510*/  HADD2.F32 R28, -RZ, R26.H0_H0 ;  /* 0x2000001aff1c7230 */ /* 0x000fc40000004100 */
[C---:B------:R-:W-:Y:S01]  /*11520*/  FMUL.FTZ R26, R29.reuse, R3 ;  /* 0x000000031d1a7220 */ /* 0x040fe20000410000 */
[----:B------:R-:W-:Y:S02]  /*11530*/  HADD2.F32 R14, -RZ, R14.H0_H0 ;  /* 0x2000000eff0e7230 */ /* 0x000fe40000004100 */
[-C--:B------:R-:W-:Y:S01]  /*11540*/  FMUL.FTZ R3, R30, R0.reuse ;  /* 0x000000001e037220 */ /* 0x080fe20000410000 */
[-C--:B------:R-:W-:Y:S01]  /*11550*/  FFMA.FTZ R12, R29, R7.reuse, -R12 ;  /* 0x000000071d0c7223 */ /* 0x080fe2000001080c */
[C---:B------:R-:W-:Y:S01]  /*11560*/  FMUL.FTZ R9, R28.reuse, R0 ;  /* 0x000000001c097220 */ /* 0x040fe20000410000 */
[----:B------:R-:W-:Y:S01]  /*11570*/  FFMA.FTZ R7, R31, R7, R26 ;  /* 0x000000071f077223 */ /* 0x000fe2000001001a */
[-C--:B------:R-:W-:Y:S01]  /*11580*/  FFMA.FTZ R3, R28, R14.reuse, -R3 ;  /* 0x0000000e1c037223 */ /* 0x080fe20000010803 */
[----:B------:R-:W-:Y:S01]  /*11590*/  F2FP.SATFINITE.E4M3.F32.PACK_AB_MERGE_C R5, R8, R5, R10 ;  /* 0x000000050805723e */ /* 0x000fe2000480700a */
[----:B------:R-:W-:Y:S01]  /*115a0*/  FFMA.FTZ R14, R30, R14, R9 ;  /* 0x0000000e1e0e7223 */ /* 0x000fe20000010009 */
[----:B------:R-:W-:-:S02]  /*115b0*/  F2FP.SATFINITE.E4M3.F32.PACK_AB_MERGE_C R6, R13, R6, R11 ;  /* 0x000000060d06723e */ /* 0x000fc4000480700b */
[----:B------:R-:W-:-:S04]  /*115c0*/  F2FP.SATFINITE.E4M3.F32.PACK_AB_MERGE_C R7, R7, R12, RZ ;  /* 0x0000000c0707723e */ /* 0x000fc800048070ff */
[----:B------:R-:W-:-:S05]  /*115d0*/  F2FP.SATFINITE.E4M3.F32.PACK_AB_MERGE_C R7, R14, R3, R7 ;  /* 0x000000030e07723e */ /* 0x000fca0004807007 */
[----:B------:R2:W-:Y:S01]  /*115e0*/  STS.128 [R37+0x27400], R4 ;  /* 0x0274000425007388 */ /* 0x0005e20000000c00 */
[----:B------:R-:W-:Y:S05]  /*115f0*/  BRA `(.L_x_621) ;  /* 0x0000003800587947 */ /* 0x000fea0003800000 */
.L_x_603:
[----:B------:R-:W-:-:S03]  /*11600*/  UMOV UR4, 0xffffffff ;  /* 0xffffffff00047882 */ /* 0x000fc60000000000 */
[----:B------:R-:W-:Y:S05]  /*11610*/  BRA.DIV UR4, `(.L_x_624) ;  /* 0x000001ae04587947 */ /* 0x000fea000b800000 */
[----:B------:R0:W1:Y:S04]  /*11620*/  SHFL.IDX PT, R27, R26, RZ, 0x181f ;  /* 0x00181fff1a1b7589 */ /* 0x00006800000e0000 */
[----:B------:R0:W2:Y:S04]  /*11630*/  SHFL.IDX PT, R14, R28, RZ, 0x181f ;  /* 0x00181fff1c0e7589 */ /* 0x0000a800000e0000 */
[----:B------:R0:W3:Y:S04]  /*11640*/  SHFL.IDX PT, R3, R24, RZ, 0x181f ;  /* 0x00181fff18037589 */ /* 0x0000e800000e0000 */
[----:B------:R0:W4:Y:S02]  /*11650*/  SHFL.IDX PT, R21, R32, RZ, 0x181f ;  /* 0x00181fff20157589 */ /* 0x00012400000e0000 */
.L_x_898:
[----:B0-----:R-:W5:Y:S01]  /*11660*/  LDL R24, [R1+0x58] ;  /* 0x0000580001187983 */ /* 0x001f620000100800 */
[----:B------:R-:W-:Y:S01]  /*11670*/  ULDC UR4, c[0x0][0x448] ;  /* 0x0001120000047ab9 */ /* 0x000fe20000000800 */
[----:B------:R-:W-:Y:S01]  /*11680*/  BSSY B1, `(.L_x_625) ;  /* 0x0000013000017945 */ /* 0x000fe20003800000 */
[----:B------:R-:W-:Y:S01]  /*11690*/  IMAD R32, R92, UR4, RZ ;  /* 0x000000045c207c24 */ /* 0x000fe2000f8e02ff */
[----:B------:R-:W-:Y:S02]  /*116a0*/  CS2R R4, SRZ ;  /* 0x0000000000047805 */ /* 0x000fe4000001ff00 */
[----:B------:R-:W-:Y:S02]  /*116b0*/  CS2R R6, SRZ ;  /* 0x0000000000067805 */ /* 0x000fe4000001ff00 */
[----:B------:R-:W-:Y:S02]  /*116c0*/  CS2R R8, SRZ ;  /* 0x0000000000087805 */ /* 0x000fe4000001ff00 */
[----:B------:R-:W-:-:S02]  /*116d0*/  CS2R R10, SRZ ;  /* 0x00000000000a7805 */ /* 0x000fc4000001ff00 */
[----:B------:R-:W-:Y:S02]  /*116e0*/  ISETP.GE.AND P0, PT, R0, R32, PT ;  /* 0x000000200000720c */ /* 0x000fe40003f06270 */
[----:B-----5:R-:W-:-:S11]  /*116f0*/  LEA.HI R20, R24, R24, RZ, 0x1 ;  /* 0x0000001818147211 */ /* 0x020fd600078f08ff */
[----:B------:R-:W-:Y:S05]  /*11700*/  @P0 BRA `(.L_x_626) ;  /* 0x0000000000280947 */ /* 0x000fea0003800000 */
[----:B------:R-:W-:Y:S01]  /*11710*/  ULDC UR4, c[0x0][0x3f4] ;  /* 0x0000fd0000047ab9 */ /* 0x000fe20000000800 */
[C---:B-1----:R-:W-:Y:S02]  /*11720*/  IADD3 R12, P0, R16.reuse, R27, RZ ;  /* 0x0000001b100c7210 */ /* 0x042fe40007f1e0ff */
[----:B------:R-:W-:Y:S02]  /*11730*/  CS2R R4, SRZ ;  /* 0x0000000000047805 */ /* 0x000fe4000001ff00 */
[C---:B------:R-:W-:Y:S02]  /*11740*/  ISETP.GE.AND P2, PT, R16.reuse, UR4, PT ;  /* 0x0000000410007c0c */ /* 0x040fe4000bf46270 */
[----:B--2---:R-:W-:Y:S01]  /*11750*/  IADD3 R14, P1, R16, R14, RZ ;  /* 0x0000000e100e7210 */ /* 0x004fe20007f3e0ff */
[----:B---3--:R-:W-:-:S04]  /*11760*/  IMAD.X R13, R3, 0x1, R17, P0 ;  /* 0x00000001030d7824 */ /* 0x008fc800000e0611 */
[----:B----4-:R-:W-:-:S06]  /*11770*/  IMAD.X R15, R21, 0x1, R17, P1 ;  /* 0x00000001150f7824 */ /* 0x010fcc00008e0611 */
[----:B------:R-:W-:Y:S05]  /*11780*/  @P2 BRA `(.L_x_626) ;  /* 0x0000000000082947 */ /* 0x000fea0003800000 */
[----:B------:R0:W5:Y:S04]  /*11790*/  LD.E.128 R4, desc[UR36][R12.64] ;  /* 0x000000240c047980 */ /* 0x000168000c101d00 */
[----:B------:R0:W5:Y:S02]  /*117a0*/  LD.E.128 R8, desc[UR36][R14.64] ;  /* 0x000000240e087980 */ /* 0x000164000c101d00 */
.L_x_626:
[----:B------:R-:W-:Y:S05]  /*117b0*/  BSYNC B1 ;  /* 0x0000000000017941 */ /* 0x000fea0003800000 */
.L_x_625:
[----:B------:R-:W-:Y:S01]  /*117c0*/  LOP3.LUT R20, R20, 0xfffffffe, RZ, 0xc0, !PT ;  /* 0xfffffffe14147812 */ /* 0x000fe200078ec0ff */
[----:B----4-:R-:W4:Y:S01]  /*117d0*/  LDC R21, c[0x0][0x3f4] ;  /* 0x0000fd00ff157b82 */ /* 0x010f220000000800 */
[----:B-----5:R-:W-:Y:S01]  /*117e0*/  SHF.R.U32.HI R0, RZ, 0x8, R4 ;  /* 0x00000008ff007819 */ /* 0x020fe20000011604 */
[----:B------:R-:W-:Y:S01]  /*117f0*/  IMAD R32, R41, -0x80, R32 ;  /* 0xffffff8029207824 */ /* 0x000fe200078e0220 */
[----:B---3--:R-:W-:Y:S01]  /*11800*/  LOP3.LUT R3, R4, 0xff, RZ, 0xc0, !PT ;  /* 0x000000ff04037812 */ /* 0x008fe200078ec0ff */
[----:B------:R-:W-:Y:S01]  /*11810*/  IMAD.IADD R20, R24, 0x1, -R20 ;  /* 0x0000000118147824 */ /* 0x000fe200078e0a14 */
[----:B------:R-:W-:Y:S01]  /*11820*/  LOP3.LUT R0, R0, 0xff, RZ, 0xc0, !PT ;  /* 0x000000ff00007812 */ /* 0x000fe200078ec0ff */
[----:B------:R-:W-:Y:S01]  /*11830*/  BSSY B1, `(.L_x_627) ;  /* 0x0000030000017945 */ /* 0x000fe20003800000 */
[----:B0-----:R-:W-:Y:S02]  /*11840*/  SHF.R.U32.HI R12, RZ, 0x8, R5 ;  /* 0x00000008ff0c7819 */ /* 0x001fe40000011605 */
[----:B------:R-:W-:-:S02]  /*11850*/  SHF.L.U32 R34, R20, 0x1f, RZ ;  /* 0x0000001f14227819 */ /* 0x000fc400000006ff */
[----:B------:R-:W-:Y:S02]  /*11860*/  PRMT R13, R0, 0x7604, R3 ;  /* 0x00007604000d7816 */ /* 0x000fe40000000003 */
[----:B------:R-:W0:Y:S01]  /*11870*/  SYNCS.PHASECHK.TRANS64.TRYWAIT P1, [R19+URZ+0x38800], R34 ;  /* 0x03880022130075a7 */ /* 0x000e22000802017f */
[----:B------:R-:W-:Y:S02]  /*11880*/  LOP3.LUT R3, R5, 0xff, RZ, 0xc0, !PT ;  /* 0x000000ff05037812 */ /* 0x000fe400078ec0ff */
[----:B------:R-:W-:Y:S02]  /*11890*/  LOP3.LUT R12, R12, 0xff, RZ, 0xc0, !PT ;  /* 0x000000ff0c0c7812 */ /* 0x000fe400078ec0ff */
[----:B------:R-:W-:Y:S02]  /*118a0*/  SHF.R.U32.HI R0, RZ, 0x8, R6 ;  /* 0x00000008ff007819 */ /* 0x000fe40000011606 */
[----:B-1----:R-:W-:Y:S02]  /*118b0*/  SHF.R.U32.HI R27, RZ, 0x8, R7 ;  /* 0x00000008ff1b7819 */ /* 0x002fe40000011607 */
[----:B------:R-:W-:-:S02]  /*118c0*/  PRMT R12, R12, 0x7604, R3 ;  /* 0x000076040c0c7816 */ /* 0x000fc40000000003 */
[----:B------:R-:W-:Y:S02]  /*118d0*/  SHF.R.U32.HI R33, RZ, 0x8, R9 ;  /* 0x00000008ff217819 */ /* 0x000fe40000011609 */
[----:B------:R-:W-:Y:S02]  /*118e0*/  SHF.R.U32.HI R3, RZ, 0x8, R10 ;  /* 0x00000008ff037819 */ /* 0x000fe4000001160a */
[----:B------:R-:W-:Y:S02]  /*118f0*/  SHF.R.U32.HI R37, RZ, 0x8, R11 ;  /* 0x00000008ff257819 */ /* 0x000fe4000001160b */
[----:B--2---:R-:W-:Y:S02]  /*11900*/  LOP3.LUT R14, R6, 0xff, RZ, 0xc0, !PT ;  /* 0x000000ff060e7812 */ /* 0x004fe400078ec0ff */
[----:B------:R-:W-:Y:S02]  /*11910*/  LOP3.LUT R20, R7, 0xff, RZ, 0xc0, !PT ;  /* 0x000000ff07147812 */ /* 0x000fe400078ec0ff */
[----:B------:R-:W-:-:S02]  /*11920*/  LOP3.LUT R15, R0, 0xff, RZ, 0xc0, !PT ;  /* 0x000000ff000f7812 */ /* 0x000fc400078ec0ff */
[----:B------:R-:W-:Y:S02]  /*11930*/  LOP3.LUT R27, R27, 0xff, RZ, 0xc0, !PT ;  /* 0x000000ff1b1b7812 */ /* 0x000fe400078ec0ff */
[----:B------:R-:W-:Y:S02]  /*11940*/  SHF.R.U32.HI R0, RZ, 0x8, R8 ;  /* 0x00000008ff007819 */ /* 0x000fe40000011608 */
[----:B------:R-:W-:Y:S02]  /*11950*/  LOP3.LUT R24, R9, 0xff, RZ, 0xc0, !PT ;  /* 0x000000ff09187812 */ /* 0x000fe400078ec0ff */
[----:B------:R-:W-:Y:S02]  /*11960*/  LOP3.LUT R26, R10, 0xff, RZ, 0xc0, !PT ;  /* 0x000000ff0a1a7812 */ /* 0x000fe400078ec0ff */
[----:B------:R-:W-:Y:S02]  /*11970*/  LOP3.LUT R28, R11, 0xff, RZ, 0xc0, !PT ;  /* 0x000000ff0b1c7812 */ /* 0x000fe400078ec0ff */
[----:B------:R-:W-:-:S02]  /*11980*/  LOP3.LUT R33, R33, 0xff, RZ, 0xc0, !PT ;  /* 0x000000ff21217812 */ /* 0x000fc400078ec0ff */
[----:B------:R-:W-:Y:S02]  /*11990*/  LOP3.LUT R3, R3, 0xff, RZ, 0xc0, !PT ;  /* 0x000000ff03037812 */ /* 0x000fe400078ec0ff */
[----:B------:R-:W-:Y:S02]  /*119a0*/  LOP3.LUT R37, R37, 0xff, RZ, 0xc0, !PT ;  /* 0x000000ff25257812 */ /* 0x000fe400078ec0ff */
[----:B------:R-:W-:Y:S02]  /*119b0*/  PRMT R15, R15, 0x7604, R14 ;  /* 0x000076040f0f7816 */ /* 0x000fe4000000000e */
[----:B------:R-:W-:Y:S02]  /*119c0*/  PRMT R20, R27, 0x7604, R20 ;  /* 0x000076041b147816 */ /* 0x000fe40000000014 */
[----:B------:R-:W-:Y:S02]  /*119d0*/  LOP3.LUT R14, R8, 0xff, RZ, 0xc0, !PT ;  /* 0x000000ff080e7812 */ /* 0x000fe400078ec0ff */
[----:B------:R-:W-:-:S02]  /*119e0*/  LOP3.LUT R27, R0, 0xff, RZ, 0xc0, !PT ;  /* 0x000000ff001b7812 */ /* 0x000fc400078ec0ff */
[----:B------:R-:W-:Y:S02]  /*119f0*/  PRMT R24, R33, 0x7604, R24 ;  /* 0x0000760421187816 */ /* 0x000fe40000000018 */
[----:B------:R-:W-:Y:S02]  /*11a00*/  PRMT R35, R3, 0x7604, R26 ;  /* 0x0000760403237816 */ /* 0x000fe4000000001a */
[----:B------:R-:W-:Y:S02]  /*11a10*/  PRMT R28, R37, 0x7604, R28 ;  /* 0x00007604251c7816 */ /* 0x000fe4000000001c */
[----:B------:R-:W-:Y:S02]  /*11a20*/  SHF.R.U32.HI R3, RZ, 0x10, R5 ;  /* 0x00000010ff037819 */ /* 0x000fe40000011605 */
[----:B------:R-:W-:Y:S02]  /*11a30*/  SHF.R.U32.HI R33, RZ, 0x10, R9 ;  /* 0x00000010ff217819 */ /* 0x000fe40000011609 */
[----:B------:R-:W-:Y:S01]  /*11a40*/  SHF.R.U32.HI R37, RZ, 0x10, R11 ;  /* 0x00000010ff257819 */ /* 0x000fe2000001160b */
[----:B------:R-:W-:Y:S01]  /*11a50*/  IMAD.U32 R3, R3, 0x10000, RZ ;  /* 0x0001000003037824 */ /* 0x000fe200078e00ff */
[----:B------:R-:W-:Y:S01]  /*11a60*/  PRMT R29, R27, 0x7604, R14 ;  /* 0x000076041b1d7816 */ /* 0x000fe2000000000e */
[----:B------:R-:W-:Y:S01]  /*11a70*/  IMAD.U32 R33, R33, 0x10000, RZ ;  /* 0x0001000021217824 */ /* 0x000fe200078e00ff */
[----:B------:R-:W-:Y:S01]  /*11a80*/  SHF.R.U32.HI R27, RZ, 0x10, R7 ;  /* 0x00000010ff1b7819 */ /* 0x000fe20000011607 */
[----:B------:R-:W-:Y:S01]  /*11a90*/  IMAD.U32 R37, R37, 0x10000, RZ ;  /* 0x0001000025257824 */ /* 0x000fe200078e00ff */
[----:B----4-:R-:W-:-:S02]  /*11aa0*/  ISETP.GE.AND P0, PT, R16, R21, PT ;  /* 0x000000151000720c */ /* 0x010fc40003f06270 */
[----:B------:R-:W-:Y:S02]  /*11ab0*/  SHF.L.U32 R27, R27, 0x10, RZ ;  /* 0x000000101b1b7819 */ /* 0x000fe400000006ff */
[----:B------:R-:W-:Y:S02]  /*11ac0*/  LOP3.LUT R3, R12, 0xff0000, R3, 0xf8, !PT ;  /* 0x00ff00000c037812 */ /* 0x000fe400078ef803 */
[----:B------:R-:W-:Y:S02]  /*11ad0*/  LOP3.LUT R27, R20, 0xff0000, R27, 0xf8, !PT ;  /* 0x00ff0000141b7812 */ /* 0x000fe400078ef81b */
[----:B------:R-:W-:Y:S02]  /*11ae0*/  LOP3.LUT R33, R24, 0xff0000, R33, 0xf8, !PT ;  /* 0x00ff000018217812 */ /* 0x000fe400078ef821 */
[----:B------:R-:W-:Y:S02]  /*11af0*/  LOP3.LUT R37, R28, 0xff0000, R37, 0xf8, !PT ;  /* 0x00ff00001c257812 */ /* 0x000fe400078ef825 */
[----:B------:R-:W-:-:S02]  /*11b00*/  VIMNMX R32, R32, 0x80, PT ;  /* 0x0000008020207848 */ /* 0x000fc40003fe0100 */
[----:B------:R-:W-:Y:S01]  /*11b10*/  LOP3.LUT R13, R13, 0xff0000, R4, 0xf8, !PT ;  /* 0x00ff00000d0d7812 */ /* 0x000fe200078ef804 */
[----:B0-----:R-:W-:Y:S06]  /*11b20*/  @!P1 BRA `(.L_x_628) ;  /* 0x000001a800849947 */ /* 0x001fec0003800000 */
.L_x_899:
[----:B------:R-:W-:Y:S05]  /*11b30*/  BSYNC B1 ;  /* 0x0000000000017941 */ /* 0x000fea0003800000 */
.L_x_627:
[CC--:B------:R-:W-:Y:S01]  /*11b40*/  ISETP.GE.OR P1, PT, R219.reuse, R32.reuse, P0 ;  /* 0x00000020db00720c */ /* 0x0c0fe20000726670 */
[C---:B------:R-:W-:Y:S01]  /*11b50*/  VIADD R20, R219.reuse, 0x20 ;  /* 0x00000020db147836 */ /* 0x040fe20000000000 */
[C---:B------:R-:W-:Y:S01]  /*11b60*/  IADD3 R12, R219.reuse, 0x60, RZ ;  /* 0x00000060db0c7810 */ /* 0x040fe20007ffe0ff */
[----:B------:R-:W-:Y:S01]  /*11b70*/  VIADD R14, R219, 0x40 ;  /* 0x00000040db0e7836 */ /* 0x000fe20000000000 */
[----:B------:R-:W-:Y:S01]  /*11b80*/  LOP3.LUT R15, R15, 0xff0000, R6, 0xf8, !PT ;  /* 0x00ff00000f0f7812 */ /* 0x000fe200078ef806 */
[----:B------:R-:W-:Y:S01]  /*11b90*/  BSSY B1, `(.L_x_629) ;  /* 0x00000d7000017945 */ /* 0x000fe20003800000 */
[----:B------:R-:W-:Y:S02]  /*11ba0*/  LOP3.LUT R29, R29, 0xff0000, R8, 0xf8, !PT ;  /* 0x00ff00001d1d7812 */ /* 0x000fe400078ef808 */
[----:B------:R-:W-:Y:S02]  /*11bb0*/  LOP3.LUT R35, R35, 0xff0000, R10, 0xf8, !PT ;  /* 0x00ff000023237812 */ /* 0x000fe400078ef80a */
[----:B------:R-:W-:-:S02]  /*11bc0*/  ISETP.GE.OR P2, PT, R20, R32, P0 ;  /* 0x000000201400720c */ /* 0x000fc40000746670 */
[-C--:B------:R-:W-:Y:S02]  /*11bd0*/  ISETP.GE.OR P3, PT, R14, R32.reuse, P0 ;  /* 0x000000200e00720c */ /* 0x080fe40000766670 */
[----:B------:R-:W-:Y:S02]  /*11be0*/  ISETP.GE.OR P0, PT, R12, R32, P0 ;  /* 0x000000200c00720c */ /* 0x000fe40000706670 */
[----:B------:R-:W-:Y:S02]  /*11bf0*/  LOP3.LUT R0, R13, 0xff000000, R4, 0xf8, !PT ;  /* 0xff0000000d007812 */ /* 0x000fe400078ef804 */
[----:B------:R-:W-:Y:S02]  /*11c00*/  LOP3.LUT R12, R15, 0xff000000, R6, 0xf8, !PT ;  /* 0xff0000000f0c7812 */ /* 0x000fe400078ef806 */
[----:B------:R-:W-:Y:S02]  /*11c10*/  LOP3.LUT R3, R3, 0xff000000, R5, 0xf8, !PT ;  /* 0xff00000003037812 */ /* 0x000fe400078ef805 */
[----:B------:R-:W-:-:S02]  /*11c20*/  LOP3.LUT R13, R27, 0xff000000, R7, 0xf8, !PT ;  /* 0xff0000001b0d7812 */ /* 0x000fc400078ef807 */
[----:B------:R-:W-:Y:S02]  /*11c30*/  LOP3.LUT R14, R29, 0xff000000, R8, 0xf8, !PT ;  /* 0xff0000001d0e7812 */ /* 0x000fe400078ef808 */
[----:B------:R-:W-:Y:S02]  /*11c40*/  LOP3.LUT R15, R33, 0xff000000, R9, 0xf8, !PT ;  /* 0xff000000210f7812 */ /* 0x000fe400078ef809 */
[----:B------:R-:W-:Y:S02]  /*11c50*/  LOP3.LUT R20, R35, 0xff000000, R10, 0xf8, !PT ;  /* 0xff00000023147812 */ /* 0x000fe400078ef80a */
[----:B------:R-:W-:Y:S01]  /*11c60*/  LOP3.LUT R24, R37, 0xff000000, R11, 0xf8, !PT ;  /* 0xff00000025187812 */ /* 0x000fe200078ef80b */
[----:B------:R-:W-:Y:S06]  /*11c70*/  @P1 BRA `(.L_x_630) ;  /* 0x0000000c00201947 */ /* 0x000fec0003800000 */
[----:B------:R-:W2:Y:S04]  /*11c80*/  LDL R26, [R1+0x2c] ;  /* 0x00002c00011a7983 */ /* 0x000ea80000100800 */
[----:B------:R-:W3:Y:S01]  /*11c90*/  LDL R61, [R1+0x30] ;  /* 0x00003000013d7983 */ /* 0x000ee20000100800 */
[----:B------:R-:W-:Y:S01]  /*11ca0*/  LEA.HI R4, R30, R31, RZ, 0x3 ;  /* 0x0000001f1e047211 */ /* 0x000fe200078f18ff */
[C---:B------:R-:W-:Y:S01]  /*11cb0*/  IMAD.SHL.U32 R41, R219.reuse, 0x80, RZ ;  /* 0x00000080db297824 */ /* 0x040fe200078e00ff */
[----:B------:R-:W-:Y:S01]  /*11cc0*/  F2FP.F16.E4M3.UNPACK_B R45, R14.H1 ;  /* 0x0000000eff2d723e */ /* 0x000fe200030006ff */
[----:B------:R-:W-:Y:S01]  /*11cd0*/  IMAD.SHL.U32 R42, R219, 0x80, RZ ;  /* 0x00000080db2a7824 */ /* 0x000fe200078e00ff */
[----:B------:R-:W-:Y:S02]  /*11ce0*/  LOP3.LUT R4, R4, 0xfffffff8, RZ, 0xc0, !PT ;  /* 0xfffffff804047812 */ /* 0x000fe400078ec0ff */
[----:B------:R-:W-:Y:S01]  /*11cf0*/  LOP3.LUT R41, R41, 0x380, RZ, 0xc0, !PT ;  /* 0x0000038029297812 */ /* 0x000fe200078ec0ff */
[--C-:B------:R-:W-:Y:S01]  /*11d00*/  HADD2.F32 R46, -RZ, R45.reuse.H0_H0 ;  /* 0x2000002dff2e7230 */ /* 0x100fe20000004100 */
[----:B------:R-:W-:Y:S01]  /*11d10*/  LOP3.LUT R42, R42, 0x380, RZ, 0xc0, !PT ;  /* 0x000003802a2a7812 */ /* 0x000fe200078ec0ff */
[----:B------:R-:W-:Y:S01]  /*11d20*/  IMAD.IADD R4, R31, 0x1, -R4 ;  /* 0x000000011f047824 */ /* 0x000fe200078e0a04 */
[----:B------:R-:W-:Y:S01]  /*11d30*/  SHF.R.U32.HI R41, RZ, 0x3, R41 ;  /* 0x00000003ff297819 */ /* 0x000fe20000011629 */
[----:B------:R-:W-:Y:S01]  /*11d40*/  HADD2.F32 R47, -RZ, R45.H1_H1 ;  /* 0x3000002dff2f7230 */ /* 0x000fe20000004100 */
[----:B------:R-:W-:-:S02]  /*11d50*/  F2FP.F16.E4M3.UNPACK_B R38, R0.H1 ;  /* 0x00000000ff26723e */ /* 0x000fc400030006ff */
[----:B------:R-:W-:-:S04]  /*11d60*/  LEA.HI R4, R21, R4, RZ, 0x1c ;  /* 0x0000000415047211 */ /* 0x000fc800078fe0ff */
[----:B------:R-:W-:Y:S01]  /*11d70*/  SHF.R.S32.HI R7, RZ, 0x1f, R4 ;  /* 0x0000001fff077819 */ /* 0x000fe20000011404 */
[----:B------:R-:W-:-:S03]  /*11d80*/  IMAD.SHL.U32 R5, R4, 0x10, RZ ;  /* 0x0000001004057824 */ /* 0x000fc600078e00ff */
[----:B------:R-:W-:Y:S02]  /*11d90*/  LEA.HI R7, R7, R4, RZ, 0x3 ;  /* 0x0000000407077211 */ /* 0x000fe400078f18ff */
[----:B------:R-:W-:Y:S01]  /*11da0*/  LOP3.LUT R5, R42, 0x70, R5, 0xf8, !PT ;  /* 0x000000702a057812 */ /* 0x000fe200078ef805 */
[--C-:B------:R-:W-:Y:S01]  /*11db0*/  HADD2.F32 R42, -RZ, R38.reuse.H0_H0 ;  /* 0x20000026ff2a7230 */ /* 0x100fe20000004100 */
[----:B------:R-:W-:Y:S02]  /*11dc0*/  SHF.L.U32 R7, R7, 0xb, RZ ;  /* 0x0000000b07077819 */ /* 0x000fe400000006ff */
[----:B------:R-:W-:Y:S01]  /*11dd0*/  LOP3.LUT R4, R5, R41, RZ, 0x3c, !PT ;  /* 0x0000002905047212 */ /* 0x000fe200078e3cff */
[----:B------:R-:W-:Y:S01]  /*11de0*/  HADD2.F32 R41, -RZ, R38.H1_H1 ;  /* 0x30000026ff297230 */ /* 0x000fe20000004100 */
[----:B------:R-:W-:Y:S02]  /*11df0*/  LOP3.LUT R7, R7, 0xffffc000, RZ, 0xc0, !PT ;  /* 0xffffc00007077812 */ /* 0x000fe400078ec0ff */
[----:B------:R-:W-:-:S02]  /*11e00*/  F2FP.F16.E4M3.UNPACK_B R38, R0 ;  /* 0x00000000ff26723e */ /* 0x000fc400020006ff */
[----:B--2---:R-:W-:Y:S02]  /*11e10*/  IADD3 R26, R4, R7, R26 ;  /* 0x00000007041a7210 */ /* 0x004fe40007ffe01a */
[----:B---3--:R-:W1:Y:S03]  /*11e20*/  LDS.128 R4, [R61+0x20400] ;  /* 0x020400003d047984 */ /* 0x008e660000000c00 */
[----:B------:R-:W-:-:S05]  /*11e30*/  IMAD.IADD R26, R19, 0x1, R26 ;  /* 0x00000001131a7824 */ /* 0x000fca00078e021a */
[----:B------:R-:W2:Y:S01]  /*11e40*/  LDS.128 R8, [R26+0x20400] ;  /* 0x020400001a087984 */ /* 0x000ea20000000c00 */
[----:B-1----:R-:W-:Y:S02]  /*11e50*/  F2FP.F16.E4M3.UNPACK_B R29, R4.H1 ;  /* 0x00000004ff1d723e */ /* 0x002fe400030006ff */
[-C--:B------:R-:W-:Y:S02]  /*11e60*/  F2FP.F16.E4M3.UNPACK_B R43, R5.reuse ;  /* 0x00000005ff2b723e */ /* 0x080fe400020006ff */
[----:B------:R-:W-:Y:S02]  /*11e70*/  F2FP.F16.E4M3.UNPACK_B R39, R5.H1 ;  /* 0x00000005ff27723e */ /* 0x000fe400030006ff */
[----:B--2---:R-:W-:Y:S02]  /*11e80*/  F2FP.F16.E4M3.UNPACK_B R36, R8.H1 ;  /* 0x00000008ff24723e */ /* 0x004fe400030006ff */
[----:B0-----:R-:W-:Y:S02]  /*11e90*/  F2FP.F16.E4M3.UNPACK_B R34, R4 ;  /* 0x00000004ff22723e */ /* 0x001fe400020006ff */
[-C--:B------:R-:W-:Y:S01]  /*11ea0*/  F2FP.F16.E4M3.UNPACK_B R4, R7.reuse ;  /* 0x00000007ff04723e */ /* 0x080fe200020006ff */
[--C-:B------:R-:W-:Y:S01]  /*11eb0*/  HADD2.F32 R5, -RZ, R36.reuse.H0_H0 ;  /* 0x20000024ff057230 */ /* 0x100fe20000004100 */
[----:B------:R-:W-:Y:S01]  /*11ec0*/  F2FP.F16.E4M3.UNPACK_B R27, R7.H1 ;  /* 0x00000007ff1b723e */ /* 0x000fe200030006ff */
[----:B------:R-:W-:Y:S01]  /*11ed0*/  HADD2.F32 R7, -RZ, R29.H0_H0 ;  /* 0x2000001dff077230 */ /* 0x000fe20000004100 */
[----:B------:R-:W-:Y:S01]  /*11ee0*/  F2FP.F16.E4M3.UNPACK_B R37, R8 ;  /* 0x00000008ff25723e */ /* 0x000fe200020006ff */
[----:B------:R-:W-:-:S02]  /*11ef0*/  HADD2.F32 R36, -RZ, R36.H1_H1 ;  /* 0x30000024ff247230 */ /* 0x000fc40000004100 */
[C---:B------:R-:W-:Y:S01]  /*11f00*/  FMUL.FTZ R8, R5.reuse, R46 ;  /* 0x0000002e05087220 */ /* 0x040fe20000410000 */
[-C--:B------:R-:W-:Y:S02]  /*11f10*/  F2FP.F16.E4M3.UNPACK_B R44, R9.reuse ;  /* 0x00000009ff2c723e */ /* 0x080fe400020006ff */
[----:B------:R-:W-:Y:S01]  /*11f20*/  F2FP.F16.E4M3.UNPACK_B R40, R9.H1 ;  /* 0x00000009ff28723e */ /* 0x000fe200030006ff */
[-C--:B------:R-:W-:Y:S01]  /*11f30*/  FMUL.FTZ R9, R5, R42.reuse ;  /* 0x0000002a05097220 */ /* 0x080fe20000410000 */
[C---:B------:R-:W-:Y:S01]  /*11f40*/  FFMA.FTZ R5, R7.reuse, R42, -R8 ;  /* 0x0000002a07057223 */ /* 0x040fe20000010808 */
[----:B------:R-:W-:Y:S01]  /*11f50*/  F2FP.F16.E4M3.UNPACK_B R42, R14 ;  /* 0x0000000eff2a723e */ /* 0x000fe200020006ff */
[----:B------:R-:W-:Y:S02]  /*11f60*/  HADD2.F32 R8, -RZ, R37.H0_H0 ;  /* 0x20000025ff087230 */ /* 0x000fe40000004100 */
[----:B------:R-:W-:Y:S01]  /*11f70*/  FFMA.FTZ R7, R7, R46, R9 ;  /* 0x0000002e07077223 */ /* 0x000fe20000010009 */
[----:B------:R-:W-:Y:S01]  /*11f80*/  HADD2.F32 R9, -RZ, R38.H0_H0 ;  /* 0x20000026ff097230 */ /* 0x000fe20000004100 */
[-C--:B------:R-:W-:Y:S01]  /*11f90*/  F2FP.F16.E4M3.UNPACK_B R32, R10.reuse ;  /* 0x0000000aff20723e */ /* 0x080fe200020006ff */
[----:B------:R-:W-:Y:S01]  /*11fa0*/  HADD2.F32 R45, -RZ, R42.H0_H0 ;  /* 0x2000002aff2d7230 */ /* 0x000fe20000004100 */
[----:B------:R-:W-:Y:S01]  /*11fb0*/  F2FP.F16.E4M3.UNPACK_B R35, R10.H1 ;  /* 0x0000000aff23723e */ /* 0x000fe200030006ff */
[----:B------:R-:W-:-:S02]  /*11fc0*/  HADD2.F32 R10, -RZ, R29.H1_H1 ;  /* 0x3000001dff0a7230 */ /* 0x000fc40000004100 */
[C---:B------:R-:W-:Y:S01]  /*11fd0*/  FMUL.FTZ R49, R36.reuse, R47 ;  /* 0x0000002f24317220 */ /* 0x040fe20000410000 */
[----:B------:R-:W-:Y:S02]  /*11fe0*/  HADD2.F32 R29, -RZ, R34.H0_H0 ;  /* 0x20000022ff1d7230 */ /* 0x000fe40000004100 */
[----:B------:R-:W-:Y:S01]  /*11ff0*/  FMUL.FTZ R48, R36, R41 ;  /* 0x0000002924307220 */ /* 0x000fe20000410000 */
[C---:B------:R-:W-:Y:S01]  /*12000*/  FMUL.FTZ R36, R8.reuse, R45 ;  /* 0x0000002d08247220 */ /* 0x040fe20000410000 */
[----:B------:R-:W-:Y:S01]  /*12010*/  FMUL.FTZ R46, R8, R9 ;  /* 0x00000009082e7220 */ /* 0x000fe20000410000 */
[C---:B------:R-:W-:Y:S01]  /*12020*/  FFMA.FTZ R8, R10.reuse, R41, -R49 ;  /* 0x000000290a087223 */ /* 0x040fe20000010831 */
[----:B------:R-:W-:Y:S01]  /*12030*/  FFMA.FTZ R10, R10, R47, R48 ;  /* 0x0000002f0a0a7223 */ /* 0x000fe20000010030 */
[C---:B------:R-:W-:Y:S01]  /*12040*/  FFMA.FTZ R9, R29.reuse, R9, -R36 ;  /* 0x000000091d097223 */ /* 0x040fe20000010824 */
[----:B------:R-:W-:Y:S01]  /*12050*/  FFMA.FTZ R29, R29, R45, R46 ;  /* 0x0000002d1d1d7223 */ /* 0x000fe2000001002e */
[----:B------:R-:W-:Y:S01]  /*12060*/  F2FP.F16.E4M3.UNPACK_B R47, R15.H1 ;  /* 0x0000000fff2f723e */ /* 0x000fe200030006ff */
[----:B------:R-:W-:Y:S01]  /*12070*/  HADD2.F32 R46, -RZ, R42.H1_H1 ;  /* 0x3000002aff2e7230 */ /* 0x000fe20000004100 */
[----:B------:R-:W-:Y:S01]  /*12080*/  F2FP.F16.E4M3.UNPACK_B R42, R3.H1 ;  /* 0x00000003ff2a723e */ /* 0x000fe200030006ff */
[----:B------:R-:W-:Y:S01]  /*12090*/  HADD2.F32 R37, -RZ, R37.H1_H1 ;  /* 0x30000025ff257230 */ /* 0x000fe20000004100 */
[-C--:B------:R-:W-:Y:S01]  /*120a0*/  F2FP.F16.E4M3.UNPACK_B R33, R6.reuse.H1 ;  /* 0x00000006ff21723e */ /* 0x080fe200030006ff */
[----:B------:R-:W-:Y:S01]  /*120b0*/  HADD2.F32 R41, -RZ, R38.H1_H1 ;  /* 0x30000026ff297230 */ /* 0x000fe20000004100 */
[----:B------:R-:W-:Y:S01]  /*120c0*/  F2FP.F16.E4M3.UNPACK_B R28, R6 ;  /* 0x00000006ff1c723e */ /* 0x000fe200020006ff */
[----:B------:R-:W-:-:S02]  /*120d0*/  HADD2.F32 R36, -RZ, R34.H1_H1 ;  /* 0x30000022ff247230 */ /* 0x000fc40000004100 */
[C---:B------:R-:W-:Y:S01]  /*120e0*/  FMUL.FTZ R51, R37.reuse, R46 ;  /* 0x0000002e25337220 */ /* 0x040fe20000410000 */
[----:B------:R-:W-:Y:S02]  /*120f0*/  HADD2.F32 R49, -RZ, R47.H0_H0 ;  /* 0x2000002fff317230 */ /* 0x000fe40000004100 */
[----:B------:R-:W-:Y:S01]  /*12100*/  FMUL.FTZ R37, R37, R41 ;  /* 0x0000002925257220 */ /* 0x000fe20000410000 */
[----:B------:R-:W-:Y:S01]  /*12110*/  HADD2.F32 R34, -RZ, R40.H0_H0 ;  /* 0x20000028ff227230 */ /* 0x000fe20000004100 */
[-C--:B------:R-:W-:Y:S01]  /*12120*/  F2FP.F16.E4M3.UNPACK_B R6, R11.reuse ;  /* 0x0000000bff06723e */ /* 0x080fe200020006ff */
[----:B------:R-:W-:Y:S01]  /*12130*/  HADD2.F32 R45, -RZ, R42.H0_H0 ;  /* 0x2000002aff2d7230 */ /* 0x000fe20000004100 */
[----:B------:R-:W-:Y:S01]  /*12140*/  F2FP.F16.E4M3.UNPACK_B R11, R11.H1 ;  /* 0x0000000bff0b723e */ /* 0x000fe200030006ff */
[----:B------:R-:W-:Y:S02]  /*12150*/  HADD2.F32 R38, -RZ, R39.H0_H0 ;  /* 0x20000027ff267230 */ /* 0x000fe40000004100 */
[----:B------:R-:W-:Y:S01]  /*12160*/  FMUL.FTZ R53, R34, R49 ;  /* 0x0000003122357220 */ /* 0x000fe20000410000 */
[----:B------:R-:W-:-:S02]  /*12170*/  HADD2.F32 R50, -RZ, R47.H1_H1 ;  /* 0x3000002fff327230 */ /* 0x000fc40000004100 */
[----:B------:R-:W-:Y:S01]  /*12180*/  FMUL.FTZ R48, R34, R45 ;  /* 0x0000002d22307220 */ /* 0x000fe20000410000 */
[C---:B------:R-:W-:Y:S01]  /*12190*/  FFMA.FTZ R34, R36.reuse, R41, -R51 ;  /* 0x0000002924227223 */ /* 0x040fe20000010833 */
[----:B------:R-:W-:Y:S01]  /*121a0*/  FFMA.FTZ R36, R36, R46, R37 ;  /* 0x0000002e24247223 */ /* 0x000fe20000010025 */
[C---:B------:R-:W-:Y:S01]  /*121b0*/  FFMA.FTZ R37, R38.reuse, R45, -R53 ;  /* 0x0000002d26257223 */ /* 0x040fe20000010835 */
[----:B------:R-:W-:Y:S01]  /*121c0*/  FFMA.FTZ R38, R38, R49, R48 ;  /* 0x0000003126267223 */ /* 0x000fe20000010030 */
[----:B------:R-:W-:Y:S01]  /*121d0*/  F2FP.F16.E4M3.UNPACK_B R48, R15 ;  /* 0x0000000fff30723e */ /* 0x000fe200020006ff */
[----:B------:R-:W-:Y:S01]  /*121e0*/  HADD2.F32 R41, -RZ, R40.H1_H1 ;  /* 0x30000028ff297230 */ /* 0x000fe20000004100 */
[----:B------:R-:W-:Y:S01]  /*121f0*/  F2FP.F16.E4M3.UNPACK_B R45, R3 ;  /* 0x00000003ff2d723e */ /* 0x000fe200020006ff */
[----:B------:R-:W-:Y:S02]  /*12200*/  HADD2.F32 R46, -RZ, R42.H1_H1 ;  /* 0x3000002aff2e7230 */ /* 0x000fe40000004100 */
[----:B------:R-:W-:-:S02]  /*12210*/  HADD2.F32 R49, -RZ, R48.H0_H0 ;  /* 0x20000030ff317230 */ /* 0x000fc40000004100 */
[C---:B------:R-:W-:Y:S01]  /*12220*/  FMUL.FTZ R54, R41.reuse, R50 ;  /* 0x0000003229367220 */ /* 0x040fe20000410000 */
[--C-:B------:R-:W-:Y:S02]  /*12230*/  HADD2.F32 R40, -RZ, R44.reuse.H0_H0 ;  /* 0x2000002cff287230 */ /* 0x100fe40000004100 */
[----:B------:R-:W-:Y:S01]  /*12240*/  FMUL.FTZ R41, R41, R46 ;  /* 0x0000002e29297220 */ /* 0x000fe20000410000 */
[----:B------:R-:W-:Y:S02]  /*12250*/  HADD2.F32 R47, -RZ, R45.H0_H0 ;  /* 0x2000002dff2f7230 */ /* 0x000fe40000004100 */
[----:B------:R-:W-:Y:S02]  /*12260*/  HADD2.F32 R39, -RZ, R39.H1_H1 ;  /* 0x30000027ff277230 */ /* 0x000fe40000004100 */
[C---:B------:R-:W-:Y:S01]  /*12270*/  FMUL.FTZ R51, R40.reuse, R49 ;  /* 0x0000003128337220 */ /* 0x040fe20000410000 */
[----:B------:R-:W-:Y:S02]  /*12280*/  HADD2.F32 R42, -RZ, R43.H0_H0 ;  /* 0x2000002bff2a7230 */ /* 0x000fe40000004100 */
[----:B------:R-:W-:Y:S01]  /*12290*/  FMUL.FTZ R52, R40, R47 ;  /* 0x0000002f28347220 */ /* 0x000fe20000410000 */
[----:B------:R-:W-:-:S02]  /*122a0*/  HADD2.F32 R44, -RZ, R44.H1_H1 ;  /* 0x3000002cff2c7230 */ /* 0x000fc40000004100 */
[C---:B------:R-:W-:Y:S01]  /*122b0*/  FFMA.FTZ R40, R39.reuse, R46, -R54 ;  /* 0x0000002e27287223 */ /* 0x040fe20000010836 */
[----:B------:R-:W-:Y:S01]  /*122c0*/  FFMA.FTZ R41, R39, R50, R41 ;  /* 0x0000003227297223 */ /* 0x000fe20000010029 */
[C---:B------:R-:W-:Y:S01]  /*122d0*/  FFMA.FTZ R39, R42.reuse, R47, -R51 ;  /* 0x0000002f2a277223 */ /* 0x040fe20000010833 */
[----:B------:R-:W-:Y:S01]  /*122e0*/  F2FP.F16.E4M3.UNPACK_B R51, R20.H1 ;  /* 0x00000014ff33723e */ /* 0x000fe200030006ff */
        /* <DEDUP_REMOVED lines=8> */
[----:B------:R-:W-:Y:S01]  /*12370*/  FMUL.FTZ R53, R44, R47 ;  /* 0x0000002f2c357220 */ /* 0x000fe20000410000 */
[--C-:B------:R-:W-:Y:S02]  /*12380*/  HADD2.F32 R49, -RZ, R48.reuse.H0_H0 ;  /* 0x20000030ff317230 */ /* 0x100fe40000004100 */
[----:B------:R-:W-:Y:S02]  /*12390*/  HADD2.F32 R46, -RZ, R33.H0_H0 ;  /* 0x20000021ff2e7230 */ /* 0x000fe40000004100 */
[C---:B------:R-:W-:Y:S01]  /*123a0*/  FMUL.FTZ R55, R45.reuse, R52 ;  /* 0x000000342d377220 */ /* 0x040fe20000410000 */
[----:B------:R-:W-:Y:S02]  /*123b0*/  HADD2.F32 R43, -RZ, R43.H1_H1 ;  /* 0x3000002bff2b7230 */ /* 0x000fe40000004100 */
[-C--:B------:R-:W-:Y:S01]  /*123c0*/  FMUL.FTZ R57, R45, R49.reuse ;  /* 0x000000312d397220 */ /* 0x080fe20000410000 */
[----:B------:R-:W-:Y:S02]  /*123d0*/  HADD2.F32 R35, -RZ, R35.H1_H1 ;  /* 0x30000023ff237230 */ /* 0x000fe40000004100 */
[----:B------:R-:W-:Y:S01]  /*123e0*/  FFMA.FTZ R45, R46, R49, -R55 ;  /* 0x000000312e2d7223 */ /* 0x000fe20000010837 */
[----:B------:R-:W-:-:S02]  /*123f0*/  HADD2.F32 R48, -RZ, R48.H1_H1 ;  /* 0x30000030ff307230 */ /* 0x000fc40000004100 */
[----:B------:R-:W-:Y:S01]  /*12400*/  FFMA.FTZ R46, R46, R52, R57 ;  /* 0x000000342e2e7223 */ /* 0x000fe20000010039 */
[----:B------:R-:W-:Y:S02]  /*12410*/  HADD2.F32 R52, -RZ, R51.H1_H1 ;  /* 0x30000033ff347230 */ /* 0x000fe40000004100 */
[C---:B------:R-:W-:Y:S01]  /*12420*/  FFMA.FTZ R44, R43.reuse, R47, -R54 ;  /* 0x0000002f2b2c7223 */ /* 0x040fe20000010836 */
[----:B------:R-:W-:Y:S01]  /*12430*/  HADD2.F32 R33, -RZ, R33.H1_H1 ;  /* 0x30000021ff217230 */ /* 0x000fe20000004100 */
[----:B------:R-:W-:Y:S01]  /*12440*/  F2FP.F16.E4M3.UNPACK_B R49, R20 ;  /* 0x00000014ff31723e */ /* 0x000fe200020006ff */
[----:B------:R-:W-:Y:S01]  /*12450*/  FFMA.FTZ R43, R43, R50, R53 ;  /* 0x000000322b2b7223 */ /* 0x000fe20000010035 */
[----:B------:R-:W-:Y:S01]  /*12460*/  F2FP.F16.E4M3.UNPACK_B R47, R12 ;  /* 0x0000000cff2f723e */ /* 0x000fe200020006ff */
[C---:B------:R-:W-:Y:S01]  /*12470*/  FMUL.FTZ R54, R35.reuse, R52 ;  /* 0x0000003423367220 */ /* 0x040fe20000410000 */
[----:B------:R-:W-:Y:S01]  /*12480*/  FMUL.FTZ R51, R35, R48 ;  /* 0x0000003023337220 */ /* 0x000fe20000410000 */
[----:B------:R-:W-:-:S02]  /*12490*/  HADD2.F32 R50, -RZ, R49.H0_H0 ;  /* 0x20000031ff327230 */ /* 0x000fc40000004100 */
[C---:B------:R-:W-:Y:S01]  /*124a0*/  FFMA.FTZ R56, R33.reuse, R48, -R54 ;  /* 0x0000003021387223 */ /* 0x040fe20000010836 */
[--C-:B------:R-:W-:Y:S02]  /*124b0*/  HADD2.F32 R35, -RZ, R32.reuse.H0_H0 ;  /* 0x20000020ff237230 */ /* 0x100fe40000004100 */
[----:B------:R-:W-:Y:S01]  /*124c0*/  FFMA.FTZ R55, R33, R52, R51 ;  /* 0x0000003421377223 */ /* 0x000fe20000010033 */
[----:B------:R-:W-:Y:S01]  /*124d0*/  HADD2.F32 R48, -RZ, R47.H0_H0 ;  /* 0x2000002fff307230 */ /* 0x000fe20000004100 */
[----:B------:R-:W-:Y:S01]  /*124e0*/  F2FP.F16.E4M3.UNPACK_B R51, R24.H1 ;  /* 0x00000018ff33723e */ /* 0x000fe200030006ff */
[----:B------:R-:W-:Y:S02]  /*124f0*/  HADD2.F32 R49, -RZ, R49.H1_H1 ;  /* 0x30000031ff317230 */ /* 0x000fe40000004100 */
[C---:B------:R-:W-:Y:S01]  /*12500*/  FMUL.FTZ R52, R35.reuse, R50 ;  /* 0x0000003223347220 */ /* 0x040fe20000410000 */
[----:B------:R-:W-:Y:S02]  /*12510*/  HADD2.F32 R32, -RZ, R32.H1_H1 ;  /* 0x30000020ff207230 */ /* 0x000fe40000004100 */
[----:B------:R-:W-:Y:S01]  /*12520*/  FMUL.FTZ R54, R35, R48 ;  /* 0x0000003023367220 */ /* 0x000fe20000410000 */
[----:B------:R-:W-:-:S02]  /*12530*/  HADD2.F32 R33, -RZ, R28.H0_H0 ;  /* 0x2000001cff217230 */ /* 0x000fc40000004100 */
[----:B------:R-:W-:Y:S02]  /*12540*/  HADD2.F32 R47, -RZ, R47.H1_H1 ;  /* 0x3000002fff2f7230 */ /* 0x000fe40000004100 */
[C---:B------:R-:W-:Y:S01]  /*12550*/  FMUL.FTZ R35, R32.reuse, R49 ;  /* 0x0000003120237220 */ /* 0x040fe20000410000 */
[----:B------:R-:W-:Y:S02]  /*12560*/  HADD2.F32 R28, -RZ, R28.H1_H1 ;  /* 0x3000001cff1c7230 */ /* 0x000fe40000004100 */
[C---:B------:R-:W-:Y:S01]  /*12570*/  FFMA.FTZ R52, R33.reuse, R48, -R52 ;  /* 0x0000003021347223 */ /* 0x040fe20000010834 */
[----:B------:R-:W-:Y:S01]  /*12580*/  FFMA.FTZ R54, R33, R50, R54 ;  /* 0x0000003221367223 */ /* 0x000fe20000010036 */
[----:B------:R-:W-:Y:S01]  /*12590*/  F2FP.F16.E4M3.UNPACK_B R33, R13.H1 ;  /* 0x0000000dff21723e */ /* 0x000fe200030006ff */
[-C--:B------:R-:W-:Y:S01]  /*125a0*/  FMUL.FTZ R48, R32, R47.reuse ;  /* 0x0000002f20307220 */ /* 0x080fe20000410000 */
[----:B------:R-:W-:Y:S01]  /*125b0*/  FFMA.FTZ R53, R28, R47, -R35 ;  /* 0x0000002f1c357223 */ /* 0x000fe20000010823 */
[----:B------:R-:W-:-:S02]  /*125c0*/  HADD2.F32 R47, -RZ, R51.H0_H0 ;  /* 0x20000033ff2f7230 */ /* 0x000fc40000004100 */
[----:B------:R-:W-:Y:S02]  /*125d0*/  HADD2.F32 R32, -RZ, R11.H0_H0 ;  /* 0x2000000bff207230 */ /* 0x000fe40000004100 */
[----:B------:R-:W-:Y:S01]  /*125e0*/  FFMA.FTZ R49, R28, R49, R48 ;  /* 0x000000311c317223 */ /* 0x000fe20000010030 */
[--C-:B------:R-:W-:Y:S02]  /*125f0*/  HADD2.F32 R35, -RZ, R33.reuse.H0_H0 ;  /* 0x20000021ff237230 */ /* 0x100fe40000004100 */
[----:B------:R-:W-:Y:S02]  /*12600*/  HADD2.F32 R48, -RZ, R33.H1_H1 ;  /* 0x30000021ff307230 */ /* 0x000fe40000004100 */
[----:B------:R-:W-:Y:S01]  /*12610*/  FMUL.FTZ R33, R32, R47 ;  /* 0x0000002f20217220 */ /* 0x000fe20000410000 */
[----:B------:R-:W-:Y:S02]  /*12620*/  HADD2.F32 R28, -RZ, R27.H0_H0 ;  /* 0x2000001bff1c7230 */ /* 0x000fe40000004100 */
[----:B------:R-:W-:-:S02]  /*12630*/  HADD2.F32 R50, -RZ, R51.H1_H1 ;  /* 0x30000033ff327230 */ /* 0x000fc40000004100 */
[-C--:B------:R-:W-:Y:S01]  /*12640*/  FMUL.FTZ R51, R32, R35.reuse ;  /* 0x0000002320337220 */ /* 0x080fe20000410000 */
[----:B------:R-:W-:Y:S02]  /*12650*/  HADD2.F32 R11, -RZ, R11.H1_H1 ;  /* 0x3000000bff0b7230 */ /* 0x000fe40000004100 */
[C---:B------:R-:W-:Y:S01]  /*12660*/  FFMA.FTZ R57, R28.reuse, R35, -R33 ;  /* 0x000000231c397223 */ /* 0x040fe20000010821 */
[----:B------:R-:W-:Y:S01]  /*12670*/  HADD2.F32 R27, -RZ, R27.H1_H1 ;  /* 0x3000001bff1b7230 */ /* 0x000fe20000004100 */
[----:B------:R-:W-:Y:S01]  /*12680*/  F2FP.F16.E4M3.UNPACK_B R32, R13 ;  /* 0x0000000dff20723e */ /* 0x000fe200020006ff */
[----:B------:R-:W-:Y:S01]  /*12690*/  FFMA.FTZ R58, R28, R47, R51 ;  /* 0x0000002f1c3a7223 */ /* 0x000fe20000010033 */
[C---:B------:R-:W-:Y:S01]  /*126a0*/  FMUL.FTZ R60, R11.reuse, R50 ;  /* 0x000000320b3c7220 */ /* 0x040fe20000410000 */
[----:B------:R-:W-:Y:S01]  /*126b0*/  F2FP.F16.E4M3.UNPACK_B R33, R24 ;  /* 0x00000018ff21723e */ /* 0x000fe200020006ff */
[----:B------:R-:W-:Y:S01]  /*126c0*/  FMUL.FTZ R11, R11, R48 ;  /* 0x000000300b0b7220 */ /* 0x000fe20000410000 */
[----:B------:R-:W-:-:S02]  /*126d0*/  HADD2.F32 R28, -RZ, R32.H0_H0 ;  /* 0x20000020ff1c7230 */ /* 0x000fc40000004100 */
[C---:B------:R-:W-:Y:S01]  /*126e0*/  FFMA.FTZ R60, R27.reuse, R48, -R60 ;  /* 0x000000301b3c7223 */ /* 0x040fe2000001083c */
[----:B------:R-:W-:Y:S02]  /*126f0*/  HADD2.F32 R32, -RZ, R32.H1_H1 ;  /* 0x30000020ff207230 */ /* 0x000fe40000004100 */
[----:B------:R-:W-:Y:S01]  /*12700*/  FFMA.FTZ R59, R27, R50, R11 ;  /* 0x000000321b3b7223 */ /* 0x000fe2000001000b */
[--C-:B------:R-:W-:Y:S02]  /*12710*/  HADD2.F32 R35, -RZ, R33.reuse.H0_H0 ;  /* 0x20000021ff237230 */ /* 0x100fe40000004100 */
[----:B------:R-:W-:Y:S02]  /*12720*/  HADD2.F32 R33, -RZ, R33.H1_H1 ;  /* 0x30000021ff217230 */ /* 0x000fe40000004100 */
[--C-:B------:R-:W-:Y:S01]  /*12730*/  HADD2.F32 R27, -RZ, R6.reuse.H1_H1 ;  /* 0x30000006ff1b7230 */ /* 0x100fe20000004100 */
[----:B------:R-:W-:Y:S01]  /*12740*/  F2FP.SATFINITE.E4M3.F32.PACK_AB_MERGE_C R58, R59, R58, RZ ;  /* 0x0000003a3b3a723e */ /* 0x000fe200048070ff */
[----:B------:R-:W-:-:S02]  /*12750*/  HADD2.F32 R11, -RZ, R6.H0_H0 ;  /* 0x20000006ff0b7230 */ /* 0x000fc40000004100 */
[--C-:B------:R-:W-:Y:S02]  /*12760*/  HADD2.F32 R6, -RZ, R4.reuse.H0_H0 ;  /* 0x20000004ff067230 */ /* 0x100fe40000004100 */
[C---:B------:R-:W-:Y:S01]  /*12770*/  FMUL.FTZ R51, R27.reuse, R33 ;  /* 0x000000211b337220 */ /* 0x040fe20000410000 */
[----:B------:R-:W-:Y:S02]  /*12780*/  HADD2.F32 R4, -RZ, R4.H1_H1 ;  /* 0x30000004ff047230 */ /* 0x000fe40000004100 */
[----:B------:R-:W-:Y:S01]  /*12790*/  FMUL.FTZ R50, R27, R32 ;  /* 0x000000201b327220 */ /* 0x000fe20000410000 */
[C---:B------:R-:W-:Y:S01]  /*127a0*/  FMUL.FTZ R47, R11.reuse, R35 ;  /* 0x000000230b2f7220 */ /* 0x040fe20000410000 */
[----:B------:R-:W-:Y:S01]  /*127b0*/  FMUL.FTZ R48, R11, R28 ;  /* 0x0000001c0b307220 */ /* 0x000fe20000410000 */
[C---:B------:R-:W-:Y:S01]  /*127c0*/  FFMA.FTZ R32, R4.reuse, R32, -R51 ;  /* 0x0000002004207223 */ /* 0x040fe20000010833 */
[----:B------:R-:W-:Y:S01]  /*127d0*/  FFMA.FTZ R50, R4, R33, R50 ;  /* 0x0000002104327223 */ /* 0x000fe20000010032 */
[----:B------:R-:W-:Y:S01]  /*127e0*/  F2FP.SATFINITE.E4M3.F32.PACK_AB_MERGE_C R4, R8, R5, RZ ;  /* 0x000000050804723e */ /* 0x000fe200048070ff */
[C---:B------:R-:W-:Y:S01]  /*127f0*/  FFMA.FTZ R47, R6.reuse, R28, -R47 ;  /* 0x0000001c062f7223 */ /* 0x040fe2000001082f */
[----:B------:R-:W-:Y:S01]  /*12800*/  FFMA.FTZ R11, R6, R35, R48 ;  /* 0x00000023060b7223 */ /* 0x000fe20000010030 */
[----:B------:R-:W-:-:S02]  /*12810*/  F2FP.SATFINITE.E4M3.F32.PACK_AB_MERGE_C R8, R10, R7, RZ ;  /* 0x000000070a08723e */ /* 0x000fc400048070ff */
[----:B------:R-:W-:Y:S02]  /*12820*/  F2FP.SATFINITE.E4M3.F32.PACK_AB_MERGE_C R5, R40, R37, RZ ;  /* 0x000000252805723e */ /* 0x000fe400048070ff */
[----:B------:R-:W-:Y:S02]  /*12830*/  F2FP.SATFINITE.E4M3.F32.PACK_AB_MERGE_C R6, R56, R45, RZ ;  /* 0x0000002d3806723e */ /* 0x000fe400048070ff */
[----:B------:R-:W-:Y:S02]  /*12840*/  F2FP.SATFINITE.E4M3.F32.PACK_AB_MERGE_C R7, R60, R57, RZ ;  /* 0x000000393c07723e */ /* 0x000fe400048070ff */
[----:B------:R-:W-:Y:S02]  /*12850*/  F2FP.SATFINITE.E4M3.F32.PACK_AB_MERGE_C R10, R55, R46, RZ ;  /* 0x0000002e370a723e */ /* 0x000fe400048070ff */
[----:B------:R-:W-:Y:S02]  /*12860*/  F2FP.SATFINITE.E4M3.F32.PACK_AB_MERGE_C R4, R34, R9, R4 ;  /* 0x000000092204723e */ /* 0x000fe40004807004 */
[----:B------:R-:W-:-:S02]  /*12870*/  F2FP.SATFINITE.E4M3.F32.PACK_AB_MERGE_C R5, R44, R39, R5 ;  /* 0x000000272c05723e */ /* 0x000fc40004807005 */
[----:B------:R-:W-:Y:S02]  /*12880*/  F2FP.SATFINITE.E4M3.F32.PACK_AB_MERGE_C R6, R53, R52, R6 ;  /* 0x000000343506723e */ /* 0x000fe40004807006 */
[----:B------:R-:W-:Y:S02]  /*12890*/  F2FP.SATFINITE.E4M3.F32.PACK_AB_MERGE_C R7, R32, R47, R7 ;  /* 0x0000002f2007723e */ /* 0x000fe40004807007 */
[----:B------:R-:W-:Y:S02]  /*128a0*/  F2FP.SATFINITE.E4M3.F32.PACK_AB_MERGE_C R8, R36, R29, R8 ;  /* 0x0000001d2408723e */ /* 0x000fe40004807008 */
[----:B------:R-:W-:Y:S01]  /*128b0*/  F2FP.SATFINITE.E4M3.F32.PACK_AB_MERGE_C R9, R43, R42, R38 ;  /* 0x0000002a2b09723e */ /* 0x000fe20004807026 */
[----:B------:R1:W-:Y:S01]  /*128c0*/  STS.128 [R61+0x20400], R4 ;  /* 0x020400043d007388 */ /* 0x0003e20000000c00 */
[----:B------:R-:W-:Y:S02]  /*128d0*/  F2FP.SATFINITE.E4M3.F32.PACK_AB_MERGE_C R10, R49, R54, R10 ;  /* 0x00000036310a723e */ /* 0x000fe4000480700a */
[----:B------:R-:W-:-:S05]  /*128e0*/  F2FP.SATFINITE.E4M3.F32.PACK_AB_MERGE_C R11, R50, R11, R58 ;  /* 0x0000000b320b723e */ /* 0x000fca000480703a */
[----:B------:R1:W-:Y:S02]  /*128f0*/  STS.128 [R26+0x20400], R8 ;  /* 0x020400081a007388 */ /* 0x0003e40000000c00 */
.L_x_630:
[----:B------:R-:W-:Y:S05]  /*12900*/  BSYNC B1 ;  /* 0x0000000000017941 */ /* 0x000fea0003800000 */
.L_x_629:
[----:B------:R-:W-:Y:S04]  /*12910*/  BSSY B1, `(.L_x_631) ;  /* 0x00000cc000017945 */ /* 0x000fe80003800000 */
[----:B------:R-:W-:Y:S05]  /*12920*/  @P2 BRA `(.L_x_632) ;  /* 0x0000000c00282947 */ /* 0x000fea0003800000 */
[----:B-1----:R-:W2:Y:S04]  /*12930*/  LDL R6, [R1+0x28] ;  /* 0x0000280001067983 */ /* 0x002ea80000100800 */
[----:B------:R-:W3:Y:S01]  /*12940*/  LDL R62, [R1+0x190] ;  /* 0x00019000013e7983 */ /* 0x000ee20000100800 */
[----:B------:R-:W-:Y:S01]  /*12950*/  LEA.HI R4, R30, R31, RZ, 0x3 ;  /* 0x0000001f1e047211 */ /* 0x000fe200078f18ff */
[C---:B------:R-:W-:Y:S01]  /*12960*/  VIADD R8, R219.reuse, 0x20 ;  /* 0x00000020db087836 */ /* 0x040fe20000000000 */
[----:B------:R-:W-:Y:S01]  /*12970*/  F2FP.F16.E4M3.UNPACK_B R46, R14.H1 ;  /* 0x0000000eff2e723e */ /* 0x000fe200030006ff */
[----:B------:R-:W-:Y:S01]  /*12980*/  VIADD R9, R219, 0x20 ;  /* 0x00000020db097836 */ /* 0x000fe20000000000 */
[----:B------:R-:W-:Y:S02]  /*12990*/  LOP3.LUT R4, R4, 0xfffffff8, RZ, 0xc0, !PT ;  /* 0xfffffff804047812 */ /* 0x000fe400078ec0ff */
[----:B------:R-:W-:Y:S01]  /*129a0*/  SHF.L.U32 R8, R8, 0x7, RZ ;  /* 0x0000000708087819 */ /* 0x000fe200000006ff */
[----:B------:R-:W-:Y:S01]  /*129b0*/  IMAD.SHL.U32 R9, R9, 0x80, RZ ;  /* 0x0000008009097824 */ /* 0x000fe200078e00ff */
[----:B------:R-:W-:Y:S01]  /*129c0*/  F2FP.F16.E4M3.UNPACK_B R39, R0.H1 ;  /* 0x00000000ff27723e */ /* 0x000fe200030006ff */
[----:B------:R-:W-:Y:S01]  /*129d0*/  IMAD.IADD R4, R31, 0x1, -R4 ;  /* 0x000000011f047824 */ /* 0x000fe200078e0a04 */
[----:B------:R-:W-:Y:S01]  /*129e0*/  LOP3.LUT R8, R8, 0x380, RZ, 0xc0, !PT ;  /* 0x0000038008087812 */ /* 0x000fe200078ec0ff */
[--C-:B------:R-:W-:Y:S01]  /*129f0*/  HADD2.F32 R48, -RZ, R46.reuse.H0_H0 ;  /* 0x2000002eff307230 */ /* 0x100fe20000004100 */
[----:B------:R-:W-:Y:S01]  /*12a00*/  LOP3.LUT R9, R9, 0x380, RZ, 0xc0, !PT ;  /* 0x0000038009097812 */ /* 0x000fe200078ec0ff */
[--C-:B------:R-:W-:Y:S01]  /*12a10*/  HADD2.F32 R40, -RZ, R39.reuse.H0_H0 ;  /* 0x20000027ff287230 */ /* 0x100fe20000004100 */
[----:B------:R-:W-:Y:S01]  /*12a20*/  LEA.HI R4, R21, R4, RZ, 0x1c ;  /* 0x0000000415047211 */ /* 0x000fe200078fe0ff */
[----:B------:R-:W-:Y:S01]  /*12a30*/  HADD2.F32 R39, -RZ, R39.H1_H1 ;  /* 0x30000027ff277230 */ /* 0x000fe20000004100 */
[----:B------:R-:W-:Y:S01]  /*12a40*/  SHF.R.U32.HI R8, RZ, 0x3, R8 ;  /* 0x00000003ff087819 */ /* 0x000fe20000011608 */
[----:B------:R-:W-:Y:S01]  /*12a50*/  HADD2.F32 R49, -RZ, R46.H1_H1 ;  /* 0x3000002eff317230 */ /* 0x000fe20000004100 */
[----:B------:R-:W-:Y:S01]  /*12a60*/  SHF.R.S32.HI R7, RZ, 0x1f, R4 ;  /* 0x0000001fff077819 */ /* 0x000fe20000011404 */
[----:B------:R-:W-:Y:S01]  /*12a70*/  IMAD.SHL.U32 R5, R4, 0x10, RZ ;  /* 0x0000001004057824 */ /* 0x000fe200078e00ff */
[----:B------:R-:W-:-:S02]  /*12a80*/  F2FP.F16.E4M3.UNPACK_B R45, R14 ;  /* 0x0000000eff2d723e */ /* 0x000fc400020006ff */
[----:B------:R-:W-:Y:S02]  /*12a90*/  LEA.HI R7, R7, R4, RZ, 0x3 ;  /* 0x0000000407077211 */ /* 0x000fe400078f18ff */
[----:B------:R-:W-:Y:S01]  /*12aa0*/  LOP3.LUT R4, R9, 0x70, R5, 0xf8, !PT ;  /* 0x0000007009047812 */ /* 0x000fe200078ef805 */
[----:B------:R-:W-:Y:S01]  /*12ab0*/  HADD2.F32 R47, -RZ, R45.H0_H0 ;  /* 0x2000002dff2f7230 */ /* 0x000fe20000004100 */
[-C--:B------:R-:W-:Y:S01]  /*12ac0*/  F2FP.F16.E4M3.UNPACK_B R50, R15.reuse.H1 ;  /* 0x0000000fff32723e */ /* 0x080fe200030006ff */
[----:B------:R-:W-:Y:S01]  /*12ad0*/  IMAD.SHL.U32 R7, R7, 0x800, RZ ;  /* 0x0000080007077824 */ /* 0x000fe200078e00ff */
[----:B------:R-:W-:Y:S02]  /*12ae0*/  LOP3.LUT R4, R4, R8, RZ, 0x3c, !PT ;  /* 0x0000000804047212 */ /* 0x000fe400078e3cff */
[----:B------:R-:W-:Y:S01]  /*12af0*/  F2FP.F16.E4M3.UNPACK_B R52, R15 ;  /* 0x0000000fff34723e */ /* 0x000fe200020006ff */
[----:B------:R-:W-:Y:S01]  /*12b00*/  HADD2.F32 R51, -RZ, R50.H0_H0 ;  /* 0x20000032ff337230 */ /* 0x000fe20000004100 */
[----:B------:R-:W-:-:S02]  /*12b10*/  LOP3.LUT R7, R7, 0xffffc000, RZ, 0xc0, !PT ;  /* 0xffffc00007077812 */ /* 0x000fc400078ec0ff */
[----:B------:R-:W-:Y:S01]  /*12b20*/  F2FP.F16.E4M3.UNPACK_B R55, R20.H1 ;  /* 0x00000014ff37723e */ /* 0x000fe200030006ff */
[--C-:B------:R-:W-:Y:S02]  /*12b30*/  HADD2.F32 R54, -RZ, R52.reuse.H0_H0 ;  /* 0x20000034ff367230 */ /* 0x100fe40000004100 */
[----:B------:R-:W-:Y:S01]  /*12b40*/  HADD2.F32 R53, -RZ, R52.H1_H1 ;  /* 0x30000034ff357230 */ /* 0x000fe20000004100 */
[----:B------:R-:W-:Y:S01]  /*12b50*/  F2FP.F16.E4M3.UNPACK_B R52, R12.H1 ;  /* 0x0000000cff34723e */ /* 0x000fe200030006ff */
[--C-:B------:R-:W-:Y:S02]  /*12b60*/  HADD2.F32 R56, -RZ, R55.reuse.H0_H0 ;  /* 0x20000037ff387230 */ /* 0x100fe40000004100 */
[----:B------:R-:W-:Y:S01]  /*12b70*/  HADD2.F32 R55, -RZ, R55.H1_H1 ;  /* 0x30000037ff377230 */ /* 0x000fe20000004100 */
        /* <DEDUP_REMOVED lines=8> */
[-C--:B------:R-:W-:Y:S02]  /*12c00*/  F2FP.F16.E4M3.UNPACK_B R33, R6.reuse ;  /* 0x00000006ff21723e */ /* 0x080fe400020006ff */
[----:B------:R-:W-:Y:S01]  /*12c10*/  F2FP.F16.E4M3.UNPACK_B R43, R6.H1 ;  /* 0x00000006ff2b723e */ /* 0x000fe200030006ff */
[--C-:B------:R-:W-:Y:S01]  /*12c20*/  HADD2.F32 R5, -RZ, R32.reuse.H0_H0 ;  /* 0x20000020ff057230 */ /* 0x100fe20000004100 */
[-C--:B------:R-:W-:Y:S01]  /*12c30*/  F2FP.F16.E4M3.UNPACK_B R42, R9.reuse ;  /* 0x00000009ff2a723e */ /* 0x080fe200020006ff */
[----:B------:R-:W-:Y:S01]  /*12c40*/  HADD2.F32 R6, -RZ, R27.H0_H0 ;  /* 0x2000001bff067230 */ /* 0x000fe20000004100 */
[----:B------:R-:W-:Y:S01]  /*12c50*/  F2FP.F16.E4M3.UNPACK_B R38, R9.H1 ;  /* 0x00000009ff26723e */ /* 0x000fe200030006ff */
[----:B------:R-:W-:-:S02]  /*12c60*/  HADD2.F32 R32, -RZ, R32.H1_H1 ;  /* 0x30000020ff207230 */ /* 0x000fc40000004100 */
[-C--:B------:R-:W-:Y:S01]  /*12c70*/  FMUL.FTZ R9, R48, R5.reuse ;  /* 0x0000000530097220 */ /* 0x080fe20000410000 */
[C---:B------:R-:W-:Y:S01]  /*12c80*/  FMUL.FTZ R35, R40.reuse, R5 ;  /* 0x0000000528237220 */ /* 0x040fe20000410000 */
[----:B0-----:R-:W-:Y:S02]  /*12c90*/  F2FP.F16.E4M3.UNPACK_B R34, R8 ;  /* 0x00000008ff22723e */ /* 0x001fe400020006ff */
[-C--:B------:R-:W-:Y:S01]  /*12ca0*/  FFMA.FTZ R5, R40, R6.reuse, -R9 ;  /* 0x0000000628057223 */ /* 0x080fe20000010809 */
[----:B------:R-:W-:Y:S01]  /*12cb0*/  FFMA.FTZ R6, R48, R6, R35 ;  /* 0x0000000630067223 */ /* 0x000fe20000010023 */
[----:B------:R-:W-:Y:S01]  /*12cc0*/  F2FP.F16.E4M3.UNPACK_B R35, R0 ;  /* 0x00000000ff23723e */ /* 0x000fe200020006ff */
[----:B------:R-:W-:Y:S01]  /*12cd0*/  HADD2.F32 R8, -RZ, R34.H0_H0 ;  /* 0x20000022ff087230 */ /* 0x000fe20000004100 */
[----:B------:R-:W-:Y:S01]  /*12ce0*/  F2FP.F16.E4M3.UNPACK_B R28, R4 ;  /* 0x00000004ff1c723e */ /* 0x000fe200020006ff */
[----:B------:R-:W-:Y:S01]  /*12cf0*/  HADD2.F32 R9, -RZ, R27.H1_H1 ;  /* 0x3000001bff097230 */ /* 0x000fe20000004100 */
[----:B------:R-:W-:Y:S01]  /*12d00*/  F2FP.F16.E4M3.UNPACK_B R36, R10 ;  /* 0x0000000aff24723e */ /* 0x000fe200020006ff */
[----:B------:R-:W-:Y:S01]  /*12d10*/  FMUL.FTZ R46, R49, R32 ;  /* 0x00000020312e7220 */ /* 0x000fe20000410000 */
[----:B------:R-:W-:Y:S01]  /*12d20*/  F2FP.F16.E4M3.UNPACK_B R44, R10.H1 ;  /* 0x0000000aff2c723e */ /* 0x000fe200030006ff */
[----:B------:R-:W-:Y:S01]  /*12d30*/  HADD2.F32 R27, -RZ, R28.H0_H0 ;  /* 0x2000001cff1b7230 */ /* 0x000fe20000004100 */
[-C--:B------:R-:W-:Y:S01]  /*12d40*/  F2FP.F16.E4M3.UNPACK_B R10, R11.reuse ;  /* 0x0000000bff0a723e */ /* 0x080fe200020006ff */
[----:B------:R-:W-:Y:S01]  /*12d50*/  FMUL.FTZ R48, R39, R32 ;  /* 0x0000002027307220 */ /* 0x000fe20000410000 */
[----:B------:R-:W-:Y:S01]  /*12d60*/  F2FP.F16.E4M3.UNPACK_B R29, R11.H1 ;  /* 0x0000000bff1d723e */ /* 0x000fe200030006ff */
[----:B------:R-:W-:-:S02]  /*12d70*/  HADD2.F32 R11, -RZ, R35.H0_H0 ;  /* 0x20000023ff0b7230 */ /* 0x000fc40000004100 */
[-C--:B------:R-:W-:Y:S01]  /*12d80*/  FMUL.FTZ R32, R47, R8.reuse ;  /* 0x000000082f207220 */ /* 0x080fe20000410000 */
[----:B------:R-:W-:Y:S01]  /*12d90*/  HADD2.F32 R34, -RZ, R34.H1_H1 ;  /* 0x30000022ff227230 */ /* 0x000fe20000004100 */
[----:B------:R-:W-:Y:S01]  /*12da0*/  F2FP.F16.E4M3.UNPACK_B R4, R7 ;  /* 0x00000007ff04723e */ /* 0x000fe200020006ff */
[C---:B------:R-:W-:Y:S01]  /*12db0*/  FMUL.FTZ R40, R11.reuse, R8 ;  /* 0x000000080b287220 */ /* 0x040fe20000410000 */
[----:B------:R-:W-:Y:S01]  /*12dc0*/  FFMA.FTZ R11, R11, R27, -R32 ;  /* 0x0000001b0b0b7223 */ /* 0x000fe20000010820 */
[-C--:B------:R-:W-:Y:S01]  /*12dd0*/  FFMA.FTZ R8, R39, R9.reuse, -R46 ;  /* 0x0000000927087223 */ /* 0x080fe2000001082e */
[----:B------:R-:W-:Y:S01]  /*12de0*/  FFMA.FTZ R9, R49, R9, R48 ;  /* 0x0000000931097223 */ /* 0x000fe20000010030 */
[----:B------:R-:W-:Y:S01]  /*12df0*/  FFMA.FTZ R27, R47, R27, R40 ;  /* 0x0000001b2f1b7223 */ /* 0x000fe20000010028 */
[----:B------:R-:W-:Y:S01]  /*12e00*/  F2FP.F16.E4M3.UNPACK_B R47, R3.H1 ;  /* 0x00000003ff2f723e */ /* 0x000fe200030006ff */
[----:B------:R-:W-:Y:S01]  /*12e10*/  HADD2.F32 R48, -RZ, R45.H1_H1 ;  /* 0x3000002dff307230 */ /* 0x000fe20000004100 */
[----:B------:R-:W-:Y:S01]  /*12e20*/  F2FP.F16.E4M3.UNPACK_B R7, R7.H1 ;  /* 0x00000007ff07723e */ /* 0x000fe200030006ff */
[----:B------:R-:W-:-:S02]  /*12e30*/  HADD2.F32 R46, -RZ, R35.H1_H1 ;  /* 0x30000023ff2e7230 */ /* 0x000fc40000004100 */
[----:B------:R-:W-:Y:S02]  /*12e40*/  HADD2.F32 R32, -RZ, R28.H1_H1 ;  /* 0x3000001cff207230 */ /* 0x000fe40000004100 */
[-C--:B------:R-:W-:Y:S01]  /*12e50*/  FMUL.FTZ R39, R48, R34.reuse ;  /* 0x0000002230277220 */ /* 0x080fe20000410000 */
[----:B------:R-:W-:Y:S02]  /*12e60*/  HADD2.F32 R28, -RZ, R38.H0_H0 ;  /* 0x20000026ff1c7230 */ /* 0x000fe40000004100 */
[----:B------:R-:W-:Y:S01]  /*12e70*/  FMUL.FTZ R45, R46, R34 ;  /* 0x000000222e2d7220 */ /* 0x000fe20000410000 */
[----:B------:R-:W-:Y:S02]  /*12e80*/  HADD2.F32 R49, -RZ, R47.H0_H0 ;  /* 0x2000002fff317230 */ /* 0x000fe40000004100 */
[--C-:B------:R-:W-:Y:S02]  /*12e90*/  HADD2.F32 R35, -RZ, R37.reuse.H0_H0 ;  /* 0x20000025ff237230 */ /* 0x100fe40000004100 */
[----:B------:R-:W-:Y:S01]  /*12ea0*/  FMUL.FTZ R34, R51, R28 ;  /* 0x0000001c33227220 */ /* 0x000fe20000410000 */
[----:B------:R-:W-:-:S02]  /*12eb0*/  HADD2.F32 R37, -RZ, R37.H1_H1 ;  /* 0x30000025ff257230 */ /* 0x000fc40000004100 */
[C---:B------:R-:W-:Y:S01]  /*12ec0*/  FMUL.FTZ R40, R49.reuse, R28 ;  /* 0x0000001c31287220 */ /* 0x040fe20000410000 */
[-C--:B------:R-:W-:Y:S01]  /*12ed0*/  FFMA.FTZ R28, R46, R32.reuse, -R39 ;  /* 0x000000202e1c7223 */ /* 0x080fe20000010827 */
[----:B------:R-:W-:Y:S01]  /*12ee0*/  FFMA.FTZ R32, R48, R32, R45 ;  /* 0x0000002030207223 */ /* 0x000fe2000001002d */
[----:B------:R-:W-:Y:S01]  /*12ef0*/  FFMA.FTZ R34, R49, R35, -R34 ;  /* 0x0000002331227223 */ /* 0x000fe20000010822 */
[----:B------:R-:W-:Y:S01]  /*12f00*/  F2FP.F16.E4M3.UNPACK_B R48, R3 ;  /* 0x00000003ff30723e */ /* 0x000fe200020006ff */
[----:B------:R-:W-:Y:S01]  /*12f10*/  FFMA.FTZ R35, R51, R35, R40 ;  /* 0x0000002333237223 */ /* 0x000fe20000010028 */
[----:B------:R-:W-:Y:S02]  /*12f20*/  HADD2.F32 R51, -RZ, R50.H1_H1 ;  /* 0x30000032ff337230 */ /* 0x000fe40000004100 */
[----:B------:R-:W-:Y:S02]  /*12f30*/  HADD2.F32 R40, -RZ, R38.H1_H1 ;  /* 0x30000026ff287230 */ /* 0x000fe40000004100 */
[----:B------:R-:W-:-:S02]  /*12f40*/  HADD2.F32 R49, -RZ, R47.H1_H1 ;  /* 0x3000002fff317230 */ /* 0x000fc40000004100 */
[----:B------:R-:W-:Y:S02]  /*12f50*/  HADD2.F32 R39, -RZ, R42.H0_H0 ;  /* 0x2000002aff277230 */ /* 0x000fe40000004100 */
[-C--:B------:R-:W-:Y:S01]  /*12f60*/  FMUL.FTZ R46, R51, R40.reuse ;  /* 0x00000028332e7220 */ /* 0x080fe20000410000 */
[----:B------:R-:W-:Y:S02]  /*12f70*/  HADD2.F32 R50, -RZ, R48.H0_H0 ;  /* 0x20000030ff327230 */ /* 0x000fe40000004100 */
[C---:B------:R-:W-:Y:S01]  /*12f80*/  FMUL.FTZ R40, R49.reuse, R40 ;  /* 0x0000002831287220 */ /* 0x040fe20000410000 */
[----:B------:R-:W-:Y:S02]  /*12f90*/  HADD2.F32 R38, -RZ, R41.H0_H0 ;  /* 0x20000029ff267230 */ /* 0x000fe40000004100 */
[-C--:B------:R-:W-:Y:S01]  /*12fa0*/  FMUL.FTZ R45, R54, R39.reuse ;  /* 0x00000027362d7220 */ /* 0x080fe20000410000 */
[----:B------:R-:W-:Y:S02]  /*12fb0*/  HADD2.F32 R42, -RZ, R42.H1_H1 ;  /* 0x3000002aff2a7230 */ /* 0x000fe40000004100 */
[C---:B------:R-:W-:Y:S01]  /*12fc0*/  FMUL.FTZ R47, R50.reuse, R39 ;  /* 0x00000027322f7220 */ /* 0x040fe20000410000 */
[-C--:B------:R-:W-:Y:S01]  /*12fd0*/  FFMA.FTZ R39, R49, R37.reuse, -R46 ;  /* 0x0000002531277223 */ /* 0x080fe2000001082e */
[----:B------:R-:W-:Y:S01]  /*12fe0*/  FFMA.FTZ R40, R51, R37, R40 ;  /* 0x0000002533287223 */ /* 0x000fe20000010028 */
[-C--:B------:R-:W-:Y:S01]  /*12ff0*/  FFMA.FTZ R37, R50, R38.reuse, -R45 ;  /* 0x0000002632257223 */ /* 0x080fe2000001082d */
[----:B------:R-:W-:Y:S01]  /*13000*/  FFMA.FTZ R38, R54, R38, R47 ;  /* 0x0000002636267223 */ /* 0x000fe2000001002f */
[----:B------:R-:W-:-:S02]  /*13010*/  HADD2.F32 R45, -RZ, R44.H0_H0 ;  /* 0x2000002cff2d7230 */ /* 0x000fc40000004100 */
[----:B------:R-:W-:Y:S02]  /*13020*/  HADD2.F32 R54, -RZ, R52.H0_H0 ;  /* 0x20000034ff367230 */ /* 0x000fe40000004100 */
[----:B------:R-:W-:Y:S02]  /*13030*/  HADD2.F32 R46, -RZ, R43.H0_H0 ;  /* 0x2000002bff2e7230 */ /* 0x000fe40000004100 */
[-C--:B------:R-:W-:Y:S01]  /*13040*/  FMUL.FTZ R47, R56, R45.reuse ;  /* 0x0000002d382f7220 */ /* 0x080fe20000410000 */
[----:B------:R-:W-:Y:S02]  /*13050*/  HADD2.F32 R51, -RZ, R48.H1_H1 ;  /* 0x30000030ff337230 */ /* 0x000fe40000004100 */
[C---:B------:R-:W-:Y:S01]  /*13060*/  FMUL.FTZ R49, R54.reuse, R45 ;  /* 0x0000002d36317220 */ /* 0x040fe20000410000 */
[----:B------:R-:W-:Y:S02]  /*13070*/  HADD2.F32 R41, -RZ, R41.H1_H1 ;  /* 0x30000029ff297230 */ /* 0x000fe40000004100 */
[----:B------:R-:W-:Y:S01]  /*13080*/  FFMA.FTZ R45, R54, R46, -R47 ;  /* 0x0000002e362d7223 */ /* 0x000fe2000001082f */
[----:B------:R-:W-:Y:S01]  /*13090*/  FMUL.FTZ R48, R53, R42 ;  /* 0x0000002a35307220 */ /* 0x000fe20000410000 */
[----:B------:R-:W-:Y:S01]  /*130a0*/  FFMA.FTZ R46, R56, R46, R49 ;  /* 0x0000002e382e7223 */ /* 0x000fe20000010031 */
[----:B------:R-:W-:-:S02]  /*130b0*/  HADD2.F32 R44, -RZ, R44.H1_H1 ;  /* 0x3000002cff2c7230 */ /* 0x000fc40000004100 */
[C---:B------:R-:W-:Y:S01]  /*130c0*/  FMUL.FTZ R50, R51.reuse, R42 ;  /* 0x0000002a33327220 */ /* 0x040fe20000410000 */
[----:B------:R-:W-:Y:S01]  /*130d0*/  HADD2.F32 R49, -RZ, R52.H1_H1 ;  /* 0x30000034ff317230 */ /* 0x000fe20000004100 */
[----:B------:R-:W-:Y:S01]  /*130e0*/  F2FP.F16.E4M3.UNPACK_B R52, R20 ;  /* 0x00000014ff34723e */ /* 0x000fe200020006ff */
[-C--:B------:R-:W-:Y:S01]  /*130f0*/  FFMA.FTZ R42, R51, R41.reuse, -R48 ;  /* 0x00000029332a7223 */ /* 0x080fe20000010830 */
[----:B------:R-:W-:Y:S02]  /*13100*/  HADD2.F32 R43, -RZ, R43.H1_H1 ;  /* 0x3000002bff2b7230 */ /* 0x000fe40000004100 */
[----:B------:R-:W-:Y:S01]  /*13110*/  FFMA.FTZ R41, R53, R41, R50 ;  /* 0x0000002935297223 */ /* 0x000fe20000010032 */
[----:B------:R-:W-:Y:S01]  /*13120*/  FMUL.FTZ R48, R55, R44 ;  /* 0x0000002c37307220 */ /* 0x000fe20000410000 */
[----:B------:R-:W-:Y:S01]  /*13130*/  F2FP.F16.E4M3.UNPACK_B R47, R12 ;  /* 0x0000000cff2f723e */ /* 0x000fe200020006ff */
[----:B------:R-:W-:Y:S01]  /*13140*/  FMUL.FTZ R50, R49, R44 ;  /* 0x0000002c31327220 */ /* 0x000fe20000410000 */
[----:B------:R-:W-:-:S02]  /*13150*/  HADD2.F32 R53, -RZ, R52.H0_H0 ;  /* 0x20000034ff357230 */ /* 0x000fc40000004100 */
[-C--:B------:R-:W-:Y:S01]  /*13160*/  FFMA.FTZ R54, R49, R43.reuse, -R48 ;  /* 0x0000002b31367223 */ /* 0x080fe20000010830 */
[----:B------:R-:W-:Y:S02]  /*13170*/  HADD2.F32 R44, -RZ, R36.H0_H0 ;  /* 0x20000024ff2c7230 */ /* 0x000fe40000004100 */
[----:B------:R-:W-:Y:S01]  /*13180*/  FFMA.FTZ R49, R55, R43, R50 ;  /* 0x0000002b37317223 */ /* 0x000fe20000010032 */
[----:B------:R-:W-:Y:S01]  /*13190*/  HADD2.F32 R51, -RZ, R47.H0_H0 ;  /* 0x2000002fff337230 */ /* 0x000fe20000004100 */
[----:B------:R-:W-:Y:S01]  /*131a0*/  F2FP.F16.E4M3.UNPACK_B R56, R24.H1 ;  /* 0x00000018ff38723e */ /* 0x000fe200030006ff */
[----:B------:R-:W-:Y:S02]  /*131b0*/  HADD2.F32 R43, -RZ, R33.H0_H0 ;  /* 0x20000021ff2b7230 */ /* 0x000fe40000004100 */
[-C--:B------:R-:W-:Y:S01]  /*131c0*/  FMUL.FTZ R48, R53, R44.reuse ;  /* 0x0000002c35307220 */ /* 0x080fe20000410000 */
[----:B------:R-:W-:Y:S02]  /*131d0*/  HADD2.F32 R55, -RZ, R52.H1_H1 ;  /* 0x30000034ff377230 */ /* 0x000fe40000004100 */
[----:B------:R-:W-:Y:S01]  /*131e0*/  FMUL.FTZ R44, R51, R44 ;  /* 0x0000002c332c7220 */ /* 0x000fe20000410000 */
[----:B------:R-:W-:-:S02]  /*131f0*/  HADD2.F32 R36, -RZ, R36.H1_H1 ;  /* 0x30000024ff247230 */ /* 0x000fc40000004100 */
[----:B------:R-:W-:Y:S01]  /*13200*/  FFMA.FTZ R48, R51, R43, -R48 ;  /* 0x0000002b33307223 */ /* 0x000fe20000010830 */
[----:B------:R-:W-:Y:S01]  /*13210*/  HADD2.F32 R47, -RZ, R47.H1_H1 ;  /* 0x3000002fff2f7230 */ /* 0x000fe20000004100 */
[----:B------:R-:W-:Y:S01]  /*13220*/  F2FP.F16.E4M3.UNPACK_B R51, R13.H1 ;  /* 0x0000000dff33723e */ /* 0x000fe200030006ff */
[----:B------:R-:W-:Y:S02]  /*13230*/  HADD2.F32 R33, -RZ, R33.H1_H1 ;  /* 0x30000021ff217230 */ /* 0x000fe40000004100 */
[-C--:B------:R-:W-:Y:S01]  /*13240*/  FMUL.FTZ R50, R55, R36.reuse ;  /* 0x0000002437327220 */ /* 0x080fe20000410000 */
[----:B------:R-:W-:Y:S01]  /*13250*/  FFMA.FTZ R44, R53, R43, R44 ;  /* 0x0000002b352c7223 */ /* 0x000fe2000001002c */
[C---:B------:R-:W-:Y:S01]  /*13260*/  FMUL.FTZ R52, R47.reuse, R36 ;  /* 0x000000242f347220 */ /* 0x040fe20000410000 */
[----:B------:R-:W-:Y:S02]  /*13270*/  HADD2.F32 R59, -RZ, R56.H0_H0 ;  /* 0x20000038ff3b7230 */ /* 0x000fe40000004100 */
[----:B------:R-:W-:Y:S01]  /*13280*/  FFMA.FTZ R43, R47, R33, -R50 ;  /* 0x000000212f2b7223 */ /* 0x000fe20000010832 */
[----:B------:R-:W-:-:S02]  /*13290*/  HADD2.F32 R36, -RZ, R29.H0_H0 ;  /* 0x2000001dff247230 */ /* 0x000fc40000004100 */
[----:B------:R-:W-:Y:S01]  /*132a0*/  FFMA.FTZ R47, R55, R33, R52 ;  /* 0x00000021372f7223 */ /* 0x000fe20000010034 */
[----:B------:R-:W-:Y:S01]  /*132b0*/  HADD2.F32 R53, -RZ, R51.H0_H0 ;  /* 0x20000033ff357230 */ /* 0x000fe20000004100 */
[----:B------:R-:W-:Y:S01]  /*132c0*/  F2FP.F16.E4M3.UNPACK_B R55, R13 ;  /* 0x0000000dff37723e */ /* 0x000fe200020006ff */
        /* <DEDUP_REMOVED lines=8> */
[----:B------:R-:W-:Y:S01]  /*13350*/  HADD2.F32 R7, -RZ, R7.H1_H1 ;  /* 0x30000007ff077230 */ /* 0x000fe20000004100 */
[----:B------:R-:W-:Y:S01]  /*13360*/  F2FP.F16.E4M3.UNPACK_B R33, R24 ;  /* 0x00000018ff21723e */ /* 0x000fe200020006ff */
[-C--:B------:R-:W-:Y:S01]  /*13370*/  FMUL.FTZ R50, R61, R29.reuse ;  /* 0x0000001d3d327220 */ /* 0x080fe20000410000 */
[C---:B------:R-:W-:Y:S01]  /*13380*/  FMUL.FTZ R58, R57.reuse, R29 ;  /* 0x0000001d393a7220 */ /* 0x040fe20000410000 */
[----:B------:R-:W-:Y:S02]  /*13390*/  HADD2.F32 R29, -RZ, R10.H0_H0 ;  /* 0x2000000aff1d7230 */ /* 0x000fe40000004100 */
[-C--:B------:R-:W-:Y:S01]  /*133a0*/  FFMA.FTZ R56, R57, R7.reuse, -R50 ;  /* 0x0000000739387223 */ /* 0x080fe20000010832 */
[----:B------:R-:W-:Y:S01]  /*133b0*/  FFMA.FTZ R53, R61, R7, R58 ;  /* 0x000000073d357223 */ /* 0x000fe2000001003a */
[--C-:B------:R-:W-:Y:S02]  /*133c0*/  HADD2.F32 R57, -RZ, R55.reuse.H0_H0 ;  /* 0x20000037ff397230 */ /* 0x100fe40000004100 */
[----:B------:R-:W-:Y:S01]  /*133d0*/  HADD2.F32 R58, -RZ, R55.H1_H1 ;  /* 0x30000037ff3a7230 */ /* 0x000fe20000004100 */
[----:B------:R-:W-:Y:S01]  /*133e0*/  F2FP.SATFINITE.E4M3.F32.PACK_AB_MERGE_C R51, R56, R51, RZ ;  /* 0x000000333833723e */ /* 0x000fe200048070ff */
[----:B------:R-:W-:-:S02]  /*133f0*/  HADD2.F32 R55, -RZ, R33.H0_H0 ;  /* 0x20000021ff377230 */ /* 0x000fc40000004100 */
[-C--:B------:R-:W-:Y:S01]  /*13400*/  FMUL.FTZ R50, R57, R29.reuse ;  /* 0x0000001d39327220 */ /* 0x080fe20000410000 */
[----:B------:R-:W-:Y:S01]  /*13410*/  HADD2.F32 R60, -RZ, R33.H1_H1 ;  /* 0x30000021ff3c7230 */ /* 0x000fe20000004100 */
[----:B------:R-:W-:Y:S01]  /*13420*/  F2FP.SATFINITE.E4M3.F32.PACK_AB_MERGE_C R52, R53, R52, RZ ;  /* 0x000000343534723e */ /* 0x000fe200048070ff */
[----:B------:R-:W-:Y:S02]  /*13430*/  HADD2.F32 R10, -RZ, R10.H1_H1 ;  /* 0x3000000aff0a7230 */ /* 0x000fe40000004100 */
[----:B------:R-:W-:Y:S01]  /*13440*/  FMUL.FTZ R36, R55, R29 ;  /* 0x0000001d37247220 */ /* 0x000fe20000410000 */
[--C-:B------:R-:W-:Y:S02]  /*13450*/  HADD2.F32 R7, -RZ, R4.reuse.H0_H0 ;  /* 0x20000004ff077230 */ /* 0x100fe40000004100 */
[----:B------:R-:W-:Y:S02]  /*13460*/  HADD2.F32 R4, -RZ, R4.H1_H1 ;  /* 0x30000004ff047230 */ /* 0x000fe40000004100 */
[-C--:B------:R-:W-:Y:S01]  /*13470*/  FMUL.FTZ R29, R60, R10.reuse ;  /* 0x0000000a3c1d7220 */ /* 0x080fe20000410000 */
[C---:B------:R-:W-:Y:S01]  /*13480*/  FMUL.FTZ R33, R58.reuse, R10 ;  /* 0x0000000a3a217220 */ /* 0x040fe20000410000 */
[-C--:B------:R-:W-:Y:S01]  /*13490*/  FFMA.FTZ R36, R57, R7.reuse, -R36 ;  /* 0x0000000739247223 */ /* 0x080fe20000010824 */
[----:B------:R-:W-:Y:S01]  /*134a0*/  FFMA.FTZ R50, R55, R7, R50 ;  /* 0x0000000737327223 */ /* 0x000fe20000010032 */
[-C--:B------:R-:W-:Y:S01]  /*134b0*/  FFMA.FTZ R7, R58, R4.reuse, -R29 ;  /* 0x000000043a077223 */ /* 0x080fe2000001081d */
[----:B------:R-:W-:Y:S01]  /*134c0*/  FFMA.FTZ R33, R60, R4, R33 ;  /* 0x000000043c217223 */ /* 0x000fe20000010021 */
[----:B------:R-:W-:-:S02]  /*134d0*/  F2FP.SATFINITE.E4M3.F32.PACK_AB_MERGE_C R4, R8, R5, RZ ;  /* 0x000000050804723e */ /* 0x000fc400048070ff */
[----:B------:R-:W-:Y:S02]  /*134e0*/  F2FP.SATFINITE.E4M3.F32.PACK_AB_MERGE_C R8, R9, R6, RZ ;  /* 0x000000060908723e */ /* 0x000fe400048070ff */
[----:B------:R-:W-:Y:S02]  /*134f0*/  F2FP.SATFINITE.E4M3.F32.PACK_AB_MERGE_C R5, R39, R34, RZ ;  /* 0x000000222705723e */ /* 0x000fe400048070ff */
[----:B------:R-:W-:Y:S02]  /*13500*/  F2FP.SATFINITE.E4M3.F32.PACK_AB_MERGE_C R6, R54, R45, RZ ;  /* 0x0000002d3606723e */ /* 0x000fe400048070ff */
[----:B------:R-:W-:Y:S02]  /*13510*/  F2FP.SATFINITE.E4M3.F32.PACK_AB_MERGE_C R9, R40, R35, RZ ;  /* 0x000000232809723e */ /* 0x000fe400048070ff */
[----:B------:R-:W-:Y:S02]  /*13520*/  F2FP.SATFINITE.E4M3.F32.PACK_AB_MERGE_C R10, R49, R46, RZ ;  /* 0x0000002e310a723e */ /* 0x000fe400048070ff */
[----:B------:R-:W-:-:S02]  /*13530*/  F2FP.SATFINITE.E4M3.F32.PACK_AB_MERGE_C R4, R28, R11, R4 ;  /* 0x0000000b1c04723e */ /* 0x000fc40004807004 */
[----:B------:R-:W-:Y:S02]  /*13540*/  F2FP.SATFINITE.E4M3.F32.PACK_AB_MERGE_C R5, R42, R37, R5 ;  /* 0x000000252a05723e */ /* 0x000fe40004807005 */
[----:B------:R-:W-:Y:S02]  /*13550*/  F2FP.SATFINITE.E4M3.F32.PACK_AB_MERGE_C R6, R43, R48, R6 ;  /* 0x000000302b06723e */ /* 0x000fe40004807006 */
[----:B------:R-:W-:Y:S02]  /*13560*/  F2FP.SATFINITE.E4M3.F32.PACK_AB_MERGE_C R7, R7, R36, R51 ;  /* 0x000000240707723e */ /* 0x000fe40004807033 */
[----:B------:R-:W-:Y:S02]  /*13570*/  F2FP.SATFINITE.E4M3.F32.PACK_AB_MERGE_C R8, R32, R27, R8 ;  /* 0x0000001b2008723e */ /* 0x000fe40004807008 */
[----:B------:R-:W-:Y:S01]  /*13580*/  F2FP.SATFINITE.E4M3.F32.PACK_AB_MERGE_C R9, R41, R38, R9 ;  /* 0x000000262909723e */ /* 0x000fe20004807009 */
[----:B------:R2:W-:Y:S01]  /*13590*/  STS.128 [R62+0x20400], R4 ;  /* 0x020400043e007388 */ /* 0x0005e20000000c00 */
[----:B------:R-:W-:-:S02]  /*135a0*/  F2FP.SATFINITE.E4M3.F32.PACK_AB_MERGE_C R10, R47, R44, R10 ;  /* 0x0000002c2f0a723e */ /* 0x000fc4000480700a */
[----:B------:R-:W-:-:S05]  /*135b0*/  F2FP.SATFINITE.E4M3.F32.PACK_AB_MERGE_C R11, R33, R50, R52 ;  /* 0x00000032210b723e */ /* 0x000fca0004807034 */
[----:B------:R2:W-:Y:S02]  /*135c0*/  STS.128 [R26+0x20400], R8 ;  /* 0x020400081a007388 */ /* 0x0005e40000000c00 */
.L_x_632:
[----:B------:R-:W-:Y:S05]  /*135d0*/  BSYNC B1 ;  /* 0x0000000000017941 */ /* 0x000fea0003800000 */
.L_x_631:
[----:B------:R-:W-:Y:S04]  /*135e0*/  BSSY B1, `(.L_x_633) ;  /* 0x00000cc000017945 */ /* 0x000fe80003800000 */
[----:B------:R-:W-:Y:S05]  /*135f0*/  @P3 BRA `(.L_x_634) ;  /* 0x0000000c00283947 */ /* 0x000fea0003800000 */
[----:B-12---:R-:W2:Y:S04]  /*13600*/  LDL R6, [R1+0x24] ;  /* 0x0000240001067983 */ /* 0x006ea80000100800 */
[----:B------:R-:W3:Y:S01]  /*13610*/  LDL R62, [R1+0x18c] ;  /* 0x00018c00013e7983 */ /* 0x000ee20000100800 */
[----:B------:R-:W-:Y:S01]  /*13620*/  LEA.HI R4, R30, R31, RZ, 0x3 ;  /* 0x0000001f1e047211 */ /* 0x000fe200078f18ff */
[C---:B------:R-:W-:Y:S01]  /*13630*/  VIADD R8, R219.reuse, 0x40 ;  /* 0x00000040db087836 */ /* 0x040fe20000000000 */
[----:B------:R-:W-:Y:S01]  /*13640*/  F2FP.F16.E4M3.UNPACK_B R46, R14.H1 ;  /* 0x0000000eff2e723e */ /* 0x000fe200030006ff */
[----:B------:R-:W-:Y:S01]  /*13650*/  VIADD R9, R219, 0x40 ;  /* 0x00000040db097836 */ /* 0x000fe20000000000 */
[----:B------:R-:W-:Y:S01]  /*13660*/  LOP3.LUT R4, R4, 0xfffffff8, RZ, 0xc0, !PT ;  /* 0xfffffff804047812 */ /* 0x000fe200078ec0ff */
[----:B------:R-:W-:Y:S01]  /*13670*/  IMAD.SHL.U32 R8, R8, 0x80, RZ ;  /* 0x0000008008087824 */ /* 0x000fe200078e00ff */
[----:B------:R-:W-:Y:S01]  /*13680*/  F2FP.F16.E4M3.UNPACK_B R39, R0.H1 ;  /* 0x00000000ff27723e */ /* 0x000fe200030006ff */
[--C-:B------:R-:W-:Y:S01]  /*13690*/  HADD2.F32 R48, -RZ, R46.reuse.H0_H0 ;  /* 0x2000002eff307230 */ /* 0x100fe20000004100 */
[----:B------:R-:W-:Y:S01]  /*136a0*/  IADD3 R4, R31, -R4, RZ ;  /* 0x800000041f047210 */ /* 0x000fe20007ffe0ff */
[----:B------:R-:W-:Y:S01]  /*136b0*/  HADD2.F32 R49, -RZ, R46.H1_H1 ;  /* 0x3000002eff317230 */ /* 0x000fe20000004100 */
[----:B------:R-:W-:Y:S01]  /*136c0*/  SHF.L.U32 R9, R9, 0x7, RZ ;  /* 0x0000000709097819 */ /* 0x000fe200000006ff */
[--C-:B------:R-:W-:Y:S01]  /*136d0*/  HADD2.F32 R40, -RZ, R39.reuse.H0_H0 ;  /* 0x20000027ff287230 */ /* 0x100fe20000004100 */
[----:B------:R-:W-:Y:S01]  /*136e0*/  LEA.HI R4, R21, R4, RZ, 0x1c ;  /* 0x0000000415047211 */ /* 0x000fe200078fe0ff */
[----:B------:R-:W-:Y:S01]  /*136f0*/  HADD2.F32 R39, -RZ, R39.H1_H1 ;  /* 0x30000027ff277230 */ /* 0x000fe20000004100 */
[----:B------:R-:W-:-:S02]  /*13700*/  LOP3.LUT R9, R9, 0x380, RZ, 0xc0, !PT ;  /* 0x0000038009097812 */ /* 0x000fc400078ec0ff */
[----:B------:R-:W-:Y:S01]  /*13710*/  SHF.R.S32.HI R7, RZ, 0x1f, R4 ;  /* 0x0000001fff077819 */ /* 0x000fe20000011404 */
[----:B------:R-:W-:Y:S01]  /*13720*/  IMAD.SHL.U32 R5, R4, 0x10, RZ ;  /* 0x0000001004057824 */ /* 0x000fe200078e00ff */
[----:B------:R-:W-:Y:S02]  /*13730*/  LOP3.LUT R8, R8, 0x380, RZ, 0xc0, !PT ;  /* 0x0000038008087812 */ /* 0x000fe400078ec0ff */
[----:B------:R-:W-:Y:S02]  /*13740*/  LEA.HI R7, R7, R4, RZ, 0x3 ;  /* 0x0000000407077211 */ /* 0x000fe400078f18ff */
[----:B------:R-:W-:Y:S02]  /*13750*/  SHF.R.U32.HI R8, RZ, 0x3, R8 ;  /* 0x00000003ff087819 */ /* 0x000fe40000011608 */
[----:B------:R-:W-:Y:S01]  /*13760*/  LOP3.LUT R4, R9, 0x70, R5, 0xf8, !PT ;  /* 0x0000007009047812 */ /* 0x000fe200078ef805 */
[----:B------:R-:W-:Y:S01]  /*13770*/  IMAD.SHL.U32 R7, R7, 0x800, RZ ;  /* 0x0000080007077824 */ /* 0x000fe200078e00ff */
[----:B------:R-:W-:-:S02]  /*13780*/  F2FP.F16.E4M3.UNPACK_B R45, R14 ;  /* 0x0000000eff2d723e */ /* 0x000fc400020006ff */
[----:B------:R-:W-:Y:S02]  /*13790*/  LOP3.LUT R4, R4, R8, RZ, 0x3c, !PT ;  /* 0x0000000804047212 */ /* 0x000fe400078e3cff */
[----:B------:R-:W-:Y:S01]  /*137a0*/  LOP3.LUT R7, R7, 0xffffc000, RZ, 0xc0, !PT ;  /* 0xffffc00007077812 */ /* 0x000fe200078ec0ff */
[----:B------:R-:W-:Y:S01]  /*137b0*/  HADD2.F32 R47, -RZ, R45.H0_H0 ;  /* 0x2000002dff2f7230 */ /* 0x000fe20000004100 */
[-C--:B------:R-:W-:Y:S02]  /*137c0*/  F2FP.F16.E4M3.UNPACK_B R50, R15.reuse.H1 ;  /* 0x0000000fff32723e */ /* 0x080fe400030006ff */
[----:B------:R-:W-:Y:S02]  /*137d0*/  F2FP.F16.E4M3.UNPACK_B R52, R15 ;  /* 0x0000000fff34723e */ /* 0x000fe400020006ff */
[----:B------:R-:W-:Y:S01]  /*137e0*/  F2FP.F16.E4M3.UNPACK_B R55, R20.H1 ;  /* 0x00000014ff37723e */ /* 0x000fe200030006ff */
[----:B------:R-:W-:Y:S02]  /*137f0*/  HADD2.F32 R51, -RZ, R50.H0_H0 ;  /* 0x20000032ff337230 */ /* 0x000fe40000004100 */
[----:B------:R-:W-:-:S02]  /*13800*/  HADD2.F32 R54, -RZ, R52.H0_H0 ;  /* 0x20000034ff367230 */ /* 0x000fc40000004100 */
        /* <DEDUP_REMOVED lines=169> */
.L_x_634:
[----:B------:R-:W-:Y:S05]  /*142a0*/  BSYNC B1 ;  /* 0x0000000000017941 */ /* 0x000fea0003800000 */
.L_x_633:
[----:B------:R-:W-:Y:S05]  /*142b0*/  @P0 BRA `(.L_x_621) ;  /* 0x0000000c00280947 */ /* 0x000fea0003800000 */
[----:B-123--:R-:W2:Y:S04]  /*142c0*/  LDL R7, [R1+0x20] ;  /* 0x0000200001077983 */ /* 0x00eea80000100800 */
[----:B------:R-:W3:Y:S01]  /*142d0*/  LDL R50, [R1+0x188] ;  /* 0x0001880001327983 */ /* 0x000ee20000100800 */
[----:B------:R-:W-:Y:S01]  /*142e0*/  LEA.HI R30, R30, R31, RZ, 0x3 ;  /* 0x0000001f1e1e7211 */ /* 0x000fe200078f18ff */
[C---:B------:R-:W-:Y:S01]  /*142f0*/  VIADD R8, R219.reuse, 0x60 ;  /* 0x00000060db087836 */ /* 0x040fe20000000000 */
[----:B------:R-:W-:Y:S02]  /*14300*/  IADD3 R5, R219, 0x60, RZ ;  /* 0x00000060db057810 */ /* 0x000fe40007ffe0ff */
[----:B------:R-:W-:Y:S01]  /*14310*/  LOP3.LUT R30, R30, 0xfffffff8, RZ, 0xc0, !PT ;  /* 0xfffffff81e1e7812 */ /* 0x000fe200078ec0ff */
[----:B------:R-:W-:Y:S01]  /*14320*/  IMAD.SHL.U32 R8, R8, 0x80, RZ ;  /* 0x0000008008087824 */ /* 0x000fe200078e00ff */
[----:B------:R-:W-:Y:S01]  /*14330*/  F2FP.F16.E4M3.UNPACK_B R41, R14.H1 ;  /* 0x0000000eff29723e */ /* 0x000fe200030006ff */
[----:B------:R-:W-:Y:S01]  /*14340*/  IMAD.SHL.U32 R5, R5, 0x80, RZ ;  /* 0x0000008005057824 */ /* 0x000fe200078e00ff */
[----:B------:R-:W-:Y:S01]  /*14350*/  F2FP.F16.E4M3.UNPACK_B R40, R0.H1 ;  /* 0x00000000ff28723e */ /* 0x000fe200030006ff */
[----:B------:R-:W-:Y:S01]  /*14360*/  IMAD.IADD R30, R31, 0x1, -R30 ;  /* 0x000000011f1e7824 */ /* 0x000fe200078e0a1e */
[----:B------:R-:W-:Y:S01]  /*14370*/  LOP3.LUT R8, R8, 0x380, RZ, 0xc0, !PT ;  /* 0x0000038008087812 */ /* 0x000fe200078ec0ff */
[--C-:B------:R-:W-:Y:S01]  /*14380*/  HADD2.F32 R44, -RZ, R41.reuse.H0_H0 ;  /* 0x20000029ff2c7230 */ /* 0x100fe20000004100 */
[----:B------:R-:W-:Y:S01]  /*14390*/  LOP3.LUT R5, R5, 0x380, RZ, 0xc0, !PT ;  /* 0x0000038005057812 */ /* 0x000fe200078ec0ff */
[----:B------:R-:W-:Y:S01]  /*143a0*/  HADD2.F32 R42, -RZ, R40.H0_H0 ;  /* 0x20000028ff2a7230 */ /* 0x000fe20000004100 */
[----:B------:R-:W-:Y:S01]  /*143b0*/  LEA.HI R21, R21, R30, RZ, 0x1c ;  /* 0x0000001e15157211 */ /* 0x000fe200078fe0ff */
[----:B------:R-:W-:Y:S01]  /*143c0*/  HADD2.F32 R45, -RZ, R41.H1_H1 ;  /* 0x30000029ff2d7230 */ /* 0x000fe20000004100 */
[----:B------:R-:W-:-:S02]  /*143d0*/  SHF.R.U32.HI R5, RZ, 0x3, R5 ;  /* 0x00000003ff057819 */ /* 0x000fc40000011605 */
[----:B------:R-:W-:Y:S01]  /*143e0*/  SHF.R.S32.HI R6, RZ, 0x1f, R21 ;  /* 0x0000001fff067819 */ /* 0x000fe20000011415 */
[----:B------:R-:W-:Y:S01]  /*143f0*/  IMAD.SHL.U32 R4, R21, 0x10, RZ ;  /* 0x0000001015047824 */ /* 0x000fe200078e00ff */
[----:B------:R-:W-:Y:S02]  /*14400*/  F2FP.F16.E4M3.UNPACK_B R46, R15.H1 ;  /* 0x0000000fff2e723e */ /* 0x000fe400030006ff */
[----:B------:R-:W-:Y:S02]  /*14410*/  LEA.HI R6, R6, R21, RZ, 0x3 ;  /* 0x0000001506067211 */ /* 0x000fe400078f18ff */
[----:B------:R-:W-:Y:S01]  /*14420*/  LOP3.LUT R4, R8, 0x70, R4, 0xf8, !PT ;  /* 0x0000007008047812 */ /* 0x000fe200078ef804 */
[--C-:B------:R-:W-:Y:S02]  /*14430*/  HADD2.F32 R48, -RZ, R46.reuse.H0_H0 ;  /* 0x2000002eff307230 */ /* 0x100fe40000004100 */
[----:B------:R-:W-:Y:S01]  /*14440*/  IMAD.SHL.U32 R6, R6, 0x800, RZ ;  /* 0x0000080006067824 */ /* 0x000fe200078e00ff */
[----:B------:R-:W-:Y:S01]  /*14450*/  LOP3.LUT R4, R4, R5, RZ, 0x3c, !PT ;  /* 0x0000000504047212 */ /* 0x000fe200078e3cff */
[----:B------:R-:W-:-:S03]  /*14460*/  HADD2.F32 R49, -RZ, R46.H1_H1 ;  /* 0x3000002eff317230 */ /* 0x000fc60000004100 */
[----:B------:R-:W-:-:S04]  /*14470*/  LOP3.LUT R5, R6, 0xffffc000, RZ, 0xc0, !PT ;  /* 0xffffc00006057812 */ /* 0x000fc800078ec0ff */
[----:B--2---:R-:W-:-:S04]  /*14480*/  IADD3 R8, R4, R5, R7 ;  /* 0x0000000504087210 */ /* 0x004fc80007ffe007 */
[----:B------:R-:W-:Y:S01]  /*14490*/  IADD3 R21, R19, R8, RZ ;  /* 0x0000000813157210 */ /* 0x000fe20007ffe0ff */
[----:B---3--:R-:W1:Y:S04]  /*144a0*/  LDS.128 R4, [R50+0x20400] ;  /* 0x0204000032047984 */ /* 0x008e680000000c00 */
[----:B------:R-:W0:Y:S01]  /*144b0*/  LDS.128 R8, [R21+0x20400] ;  /* 0x0204000015087984 */ /* 0x000e220000000c00 */
[----:B-1----:R-:W-:Y:S02]  /*144c0*/  F2FP.F16.E4M3.UNPACK_B R29, R4.H1 ;  /* 0x00000004ff1d723e */ /* 0x002fe400030006ff */
[----:B------:R-:W-:Y:S02]  /*144d0*/  F2FP.F16.E4M3.UNPACK_B R36, R5 ;  /* 0x00000005ff24723e */ /* 0x000fe400020006ff */
[----:B0-----:R-:W-:-:S02]  /*144e0*/  F2FP.F16.E4M3.UNPACK_B R34, R8.H1 ;  /* 0x00000008ff22723e */ /* 0x001fc400030006ff */
[----:B------:R-:W-:Y:S02]  /*144f0*/  F2FP.F16.E4M3.UNPACK_B R33, R5.H1 ;  /* 0x00000005ff21723e */ /* 0x000fe400030006ff */
[-C--:B------:R-:W-:Y:S01]  /*14500*/  F2FP.F16.E4M3.UNPACK_B R28, R6.reuse ;  /* 0x00000006ff1c723e */ /* 0x080fe200020006ff */
[--C-:B------:R-:W-:Y:S01]  /*14510*/  HADD2.F32 R5, -RZ, R34.reuse.H0_H0 ;  /* 0x20000022ff057230 */ /* 0x100fe20000004100 */
[----:B------:R-:W-:Y:S01]  /*14520*/  F2FP.F16.E4M3.UNPACK_B R32, R6.H1 ;  /* 0x00000006ff20723e */ /* 0x000fe200030006ff */
[--C-:B------:R-:W-:Y:S01]  /*14530*/  HADD2.F32 R6, -RZ, R29.reuse.H0_H0 ;  /* 0x2000001dff067230 */ /* 0x100fe20000004100 */
[-C--:B------:R-:W-:Y:S01]  /*14540*/  F2FP.F16.E4M3.UNPACK_B R37, R9.reuse ;  /* 0x00000009ff25723e */ /* 0x080fe200020006ff */
[----:B------:R-:W-:Y:S01]  /*14550*/  HADD2.F32 R34, -RZ, R34.H1_H1 ;  /* 0x30000022ff227230 */ /* 0x000fe20000004100 */
[----:B------:R-:W-:Y:S01]  /*14560*/  F2FP.F16.E4M3.UNPACK_B R38, R9.H1 ;  /* 0x00000009ff26723e */ /* 0x000fe200030006ff */
[-C--:B------:R-:W-:Y:S01]  /*14570*/  FMUL.FTZ R9, R44, R5.reuse ;  /* 0x000000052c097220 */ /* 0x080fe20000410000 */
[----:B------:R-:W-:Y:S01]  /*14580*/  FMUL.FTZ R39, R42, R5 ;  /* 0x000000052a277220 */ /* 0x000fe20000410000 */
[----:B------:R-:W-:Y:S01]  /*14590*/  F2FP.F16.E4M3.UNPACK_B R30, R8 ;  /* 0x00000008ff1e723e */ /* 0x000fe200020006ff */
[----:B------:R-:W-:-:S02]  /*145a0*/  HADD2.F32 R29, -RZ, R29.H1_H1 ;  /* 0x3000001dff1d7230 */ /* 0x000fc40000004100 */
[-C--:B------:R-:W-:Y:S01]  /*145b0*/  FFMA.FTZ R5, R42, R6.reuse, -R9 ;  /* 0x000000062a057223 */ /* 0x080fe20000010809 */
[----:B------:R-:W-:Y:S01]  /*145c0*/  FFMA.FTZ R6, R44, R6, R39 ;  /* 0x000000062c067223 */ /* 0x000fe20000010027 */
[----:B------:R-:W-:Y:S01]  /*145d0*/  F2FP.F16.E4M3.UNPACK_B R42, R14 ;  /* 0x0000000eff2a723e */ /* 0x000fe200020006ff */
[----:B------:R-:W-:Y:S01]  /*145e0*/  HADD2.F32 R9, -RZ, R40.H1_H1 ;  /* 0x30000028ff097230 */ /* 0x000fe20000004100 */
[----:B------:R-:W-:Y:S01]  /*145f0*/  F2FP.F16.E4M3.UNPACK_B R39, R0 ;  /* 0x00000000ff27723e */ /* 0x000fe200020006ff */
[----:B------:R-:W-:Y:S01]  /*14600*/  HADD2.F32 R0, -RZ, R30.H0_H0 ;  /* 0x2000001eff007230 */ /* 0x000fe20000004100 */
[----:B------:R-:W-:Y:S01]  /*14610*/  F2FP.F16.E4M3.UNPACK_B R27, R4 ;  /* 0x00000004ff1b723e */ /* 0x000fe200020006ff */
[----:B------:R-:W-:Y:S02]  /*14620*/  HADD2.F32 R43, -RZ, R42.H0_H0 ;  /* 0x2000002aff2b7230 */ /* 0x000fe40000004100 */
[----:B------:R-:W-:Y:S01]  /*14630*/  FMUL.FTZ R40, R45, R34 ;  /* 0x000000222d287220 */ /* 0x000fe20000410000 */
[----:B------:R-:W-:Y:S01]  /*14640*/  HADD2.F32 R41, -RZ, R39.H0_H0 ;  /* 0x20000027ff297230 */ /* 0x000fe20000004100 */
[----:B------:R-:W-:Y:S01]  /*14650*/  F2FP.F16.E4M3.UNPACK_B R31, R10 ;  /* 0x0000000aff1f723e */ /* 0x000fe200020006ff */
[----:B------:R-:W-:Y:S01]  /*14660*/  FMUL.FTZ R34, R9, R34 ;  /* 0x0000002209227220 */ /* 0x000fe20000410000 */
[----:B------:R-:W-:Y:S01]  /*14670*/  F2FP.F16.E4M3.UNPACK_B R35, R10.H1 ;  /* 0x0000000aff23723e */ /* 0x000fe200030006ff */
[-C--:B------:R-:W-:Y:S01]  /*14680*/  FMUL.FTZ R10, R43, R0.reuse ;  /* 0x000000002b0a7220 */ /* 0x080fe20000410000 */
[-C--:B------:R-:W-:Y:S01]  /*14690*/  F2FP.F16.E4M3.UNPACK_B R8, R11.reuse ;  /* 0x0000000bff08723e */ /* 0x080fe200020006ff */
[----:B------:R-:W-:Y:S01]  /*146a0*/  FMUL.FTZ R14, R41, R0 ;  /* 0x00000000290e7220 */ /* 0x000fe20000410000 */
[----:B------:R-:W-:Y:S01]  /*146b0*/  F2FP.F16.E4M3.UNPACK_B R26, R11.H1 ;  /* 0x0000000bff1a723e */ /* 0x000fe200030006ff */
[----:B------:R-:W-:-:S02]  /*146c0*/  HADD2.F32 R11, -RZ, R27.H0_H0 ;  /* 0x2000001bff0b7230 */ /* 0x000fc40000004100 */
[----:B------:R-:W-:Y:S01]  /*146d0*/  FFMA.FTZ R0, R9, R29, -R40 ;  /* 0x0000001d09007223 */ /* 0x000fe20000010828 */
[----:B------:R-:W-:Y:S01]  /*146e0*/  F2FP.F16.E4M3.UNPACK_B R40, R3.H1 ;  /* 0x00000003ff28723e */ /* 0x000fe200030006ff */
[----:B------:R-:W-:Y:S01]  /*146f0*/  FFMA.FTZ R9, R45, R29, R34 ;  /* 0x0000001d2d097223 */ /* 0x000fe20000010022 */
[----:B------:R-:W-:Y:S02]  /*14700*/  HADD2.F32 R44, -RZ, R42.H1_H1 ;  /* 0x3000002aff2c7230 */ /* 0x000fe40000004100 */
[-C--:B------:R-:W-:Y:S01]  /*14710*/  FFMA.FTZ R10, R41, R11.reuse, -R10 ;  /* 0x0000000b290a7223 */ /* 0x080fe2000001080a */
[----:B------:R-:W-:Y:S02]  /*14720*/  HADD2.F32 R29, -RZ, R38.H0_H0 ;  /* 0x20000026ff1d7230 */ /* 0x000fe40000004100 */
[----:B------:R-:W-:Y:S01]  /*14730*/  FFMA.FTZ R11, R43, R11, R14 ;  /* 0x0000000b2b0b7223 */ /* 0x000fe2000001000e */
[----:B------:R-:W-:Y:S01]  /*14740*/  HADD2.F32 R42, -RZ, R40.H0_H0 ;  /* 0x20000028ff2a7230 */ /* 0x000fe20000004100 */
[----:B------:R-:W-:Y:S01]  /*14750*/  F2FP.F16.E4M3.UNPACK_B R4, R7 ;  /* 0x00000007ff04723e */ /* 0x000fe200020006ff */
[----:B------:R-:W-:-:S02]  /*14760*/  HADD2.F32 R14, -RZ, R27.H1_H1 ;  /* 0x3000001bff0e7230 */ /* 0x000fc40000004100 */
[-C--:B------:R-:W-:Y:S01]  /*14770*/  FMUL.FTZ R43, R48, R29.reuse ;  /* 0x0000001d302b7220 */ /* 0x080fe20000410000 */
[----:B------:R-:W-:Y:S02]  /*14780*/  HADD2.F32 R27, -RZ, R30.H1_H1 ;  /* 0x3000001eff1b7230 */ /* 0x000fe40000004100 */
[----:B------:R-:W-:Y:S01]  /*14790*/  FMUL.FTZ R45, R42, R29 ;  /* 0x0000001d2a2d7220 */ /* 0x000fe20000410000 */
[----:B------:R-:W-:Y:S01]  /*147a0*/  HADD2.F32 R30, -RZ, R33.H0_H0 ;  /* 0x20000021ff1e7230 */ /* 0x000fe20000004100 */
[----:B------:R-:W-:Y:S01]  /*147b0*/  F2FP.F16.E4M3.UNPACK_B R7, R7.H1 ;  /* 0x00000007ff07723e */ /* 0x000fe200030006ff */
[----:B------:R-:W-:Y:S02]  /*147c0*/  HADD2.F32 R34, -RZ, R39.H1_H1 ;  /* 0x30000027ff227230 */ /* 0x000fe40000004100 */
[----:B------:R-:W-:Y:S01]  /*147d0*/  FMUL.FTZ R39, R44, R27 ;  /* 0x0000001b2c277220 */ /* 0x000fe20000410000 */
[----:B------:R-:W-:Y:S02]  /*147e0*/  HADD2.F32 R38, -RZ, R38.H1_H1 ;  /* 0x30000026ff267230 */ /* 0x000fe40000004100 */
[-C--:B------:R-:W-:Y:S01]  /*147f0*/  FFMA.FTZ R29, R42, R30.reuse, -R43 ;  /* 0x0000001e2a1d7223 */ /* 0x080fe2000001082b */
[----:B------:R-:W-:Y:S01]  /*14800*/  FFMA.FTZ R30, R48, R30, R45 ;  /* 0x0000001e301e7223 */ /* 0x000fe2000001002d */
[----:B------:R-:W-:Y:S01]  /*14810*/  F2FP.F16.E4M3.UNPACK_B R45, R15 ;  /* 0x0000000fff2d723e */ /* 0x000fe200020006ff */
[C---:B------:R-:W-:Y:S01]  /*14820*/  FMUL.FTZ R41, R34.reuse, R27 ;  /* 0x0000001b22297220 */ /* 0x040fe20000410000 */
[----:B------:R-:W-:Y:S01]  /*14830*/  FFMA.FTZ R27, R34, R14, -R39 ;  /* 0x0000000e221b7223 */ /* 0x000fe20000010827 */
[----:B------:R-:W-:Y:S01]  /*14840*/  F2FP.F16.E4M3.UNPACK_B R39, R3 ;  /* 0x00000003ff27723e */ /* 0x000fe200020006ff */
[----:B------:R-:W-:-:S02]  /*14850*/  HADD2.F32 R43, -RZ, R40.H1_H1 ;  /* 0x30000028ff2b7230 */ /* 0x000fc40000004100 */
[----:B------:R-:W-:Y:S01]  /*14860*/  FFMA.FTZ R14, R44, R14, R41 ;  /* 0x0000000e2c0e7223 */ /* 0x000fe20000010029 */
[----:B------:R-:W-:Y:S02]  /*14870*/  HADD2.F32 R47, -RZ, R45.H0_H0 ;  /* 0x2000002dff2f7230 */ /* 0x000fe40000004100 */
[-C--:B------:R-:W-:Y:S01]  /*14880*/  FMUL.FTZ R34, R49, R38.reuse ;  /* 0x0000002631227220 */ /* 0x080fe20000410000 */
[----:B------:R-:W-:Y:S02]  /*14890*/  HADD2.F32 R3, -RZ, R37.H0_H0 ;  /* 0x20000025ff037230 */ /* 0x000fe40000004100 */
[----:B------:R-:W-:Y:S01]  /*148a0*/  FMUL.FTZ R42, R43, R38 ;  /* 0x000000262b2a7220 */ /* 0x000fe20000410000 */
[----:B------:R-:W-:Y:S01]  /*148b0*/  HADD2.F32 R41, -RZ, R39.H0_H0 ;  /* 0x20000027ff297230 */ /* 0x000fe20000004100 */
[----:B------:R-:W-:Y:S01]  /*148c0*/  F2FP.F16.E4M3.UNPACK_B R48, R20.H1 ;  /* 0x00000014ff30723e */ /* 0x000fe200030006ff */
[----:B------:R-:W-:Y:S02]  /*148d0*/  HADD2.F32 R15, -RZ, R36.H0_H0 ;  /* 0x20000024ff0f7230 */ /* 0x000fe40000004100 */
[----:B------:R-:W-:Y:S01]  /*148e0*/  FMUL.FTZ R38, R47, R3 ;  /* 0x000000032f267220 */ /* 0x000fe20000410000 */
[----:B------:R-:W-:-:S02]  /*148f0*/  HADD2.F32 R33, -RZ, R33.H1_H1 ;  /* 0x30000021ff217230 */ /* 0x000fc40000004100 */
[C---:B------:R-:W-:Y:S01]  /*14900*/  FMUL.FTZ R40, R41.reuse, R3 ;  /* 0x0000000329287220 */ /* 0x040fe20000410000 */
[----:B------:R-:W-:Y:S02]  /*14910*/  HADD2.F32 R46, -RZ, R45.H1_H1 ;  /* 0x3000002dff2e7230 */ /* 0x000fe40000004100 */
[----:B------:R-:W-:Y:S01]  /*14920*/  FFMA.FTZ R3, R41, R15, -R38 ;  /* 0x0000000f29037223 */ /* 0x000fe20000010826 */
[----:B------:R-:W-:Y:S01]  /*14930*/  F2FP.F16.E4M3.UNPACK_B R45, R12.H1 ;  /* 0x0000000cff2d723e */ /* 0x000fe200030006ff */
[----:B------:R-:W-:Y:S02]  /*14940*/  HADD2.F32 R38, -RZ, R36.H1_H1 ;  /* 0x30000024ff267230 */ /* 0x000fe40000004100 */
[-C--:B------:R-:W-:Y:S01]  /*14950*/  FFMA.FTZ R34, R43, R33.reuse, -R34 ;  /* 0x000000212b227223 */ /* 0x080fe20000010822 */
[----:B------:R-:W-:Y:S02]  /*14960*/  HADD2.F32 R36, -RZ, R37.H1_H1 ;  /* 0x30000025ff247230 */ /* 0x000fe40000004100 */
[----:B------:R-:W-:Y:S01]  /*14970*/  FFMA.FTZ R33, R49, R33, R42 ;  /* 0x0000002131217223 */ /* 0x000fe2000001002a */
[----:B------:R-:W-:Y:S01]  /*14980*/  FFMA.FTZ R15, R47, R15, R40 ;  /* 0x0000000f2f0f7223 */ /* 0x000fe20000010028 */
[----:B------:R-:W-:Y:S01]  /*14990*/  HADD2.F32 R44, -RZ, R39.H1_H1 ;  /* 0x30000027ff2c7230 */ /* 0x000fe20000004100 */
[----:B------:R-:W-:Y:S01]  /*149a0*/  F2FP.SATFINITE.E4M3.F32.PACK_AB_MERGE_C R0, R0, R5, RZ ;  /* 0x000000050000723e */ /* 0x000fe200048070ff */
[----:B------:R-:W-:-:S02]  /*149b0*/  HADD2.F32 R49, -RZ, R48.H0_H0 ;  /* 0x20000030ff317230 */ /* 0x000fc40000004100 */
[-C--:B------:R-:W-:Y:S01]  /*149c0*/  FMUL.FTZ R41, R46, R36.reuse ;  /* 0x000000242e297220 */ /* 0x080fe20000410000 */
[----:B------:R-:W-:Y:S02]  /*149d0*/  HADD2.F32 R39, -RZ, R35.H0_H0 ;  /* 0x20000023ff277230 */ /* 0x000fe40000004100 */
[C---:B------:R-:W-:Y:S01]  /*149e0*/  FMUL.FTZ R43, R44.reuse, R36 ;  /* 0x000000242c2b7220 */ /* 0x040fe20000410000 */
[----:B------:R-:W-:Y:S02]  /*149f0*/  HADD2.F32 R47, -RZ, R45.H0_H0 ;  /* 0x2000002dff2f7230 */ /* 0x000fe40000004100 */
[----:B------:R-:W-:Y:S01]  /*14a00*/  FFMA.FTZ R36, R44, R38, -R41 ;  /* 0x000000262c247223 */ /* 0x000fe20000010829 */
[----:B------:R-:W-:Y:S02]  /*14a10*/  HADD2.F32 R37, -RZ, R32.H0_H0 ;  /* 0x20000020ff257230 */ /* 0x000fe40000004100 */
[----:B------:R-:W-:Y:S01]  /*14a20*/  FMUL.FTZ R40, R49, R39 ;  /* 0x0000002731287220 */ /* 0x000fe20000410000 */
[----:B------:R-:W-:-:S02]  /*14a30*/  HADD2.F32 R48, -RZ, R48.H1_H1 ;  /* 0x30000030ff307230 */ /* 0x000fc40000004100 */
[C---:B------:R-:W-:Y:S01]  /*14a40*/  FMUL.FTZ R42, R47.reuse, R39 ;  /* 0x000000272f2a7220 */ /* 0x040fe20000410000 */
[----:B------:R-:W-:Y:S02]  /*14a50*/  HADD2.F32 R35, -RZ, R35.H1_H1 ;  /* 0x30000023ff237230 */ /* 0x000fe40000004100 */
[-C--:B------:R-:W-:Y:S01]  /*14a60*/  FFMA.FTZ R40, R47, R37.reuse, -R40 ;  /* 0x000000252f287223 */ /* 0x080fe20000010828 */
[----:B------:R-:W-:Y:S01]  /*14a70*/  HADD2.F32 R44, -RZ, R45.H1_H1 ;  /* 0x3000002dff2c7230 */ /* 0x000fe20000004100 */
[----:B------:R-:W-:Y:S01]  /*14a80*/  F2FP.F16.E4M3.UNPACK_B R45, R20 ;  /* 0x00000014ff2d723e */ /* 0x000fe200020006ff */
[----:B------:R-:W-:Y:S01]  /*14a90*/  FFMA.FTZ R42, R49, R37, R42 ;  /* 0x00000025312a7223 */ /* 0x000fe2000001002a */
[----:B------:R-:W-:Y:S02]  /*14aa0*/  HADD2.F32 R32, -RZ, R32.H1_H1 ;  /* 0x30000020ff207230 */ /* 0x000fe40000004100 */
[-C--:B------:R-:W-:Y:S01]  /*14ab0*/  FMUL.FTZ R37, R48, R35.reuse ;  /* 0x0000002330257220 */ /* 0x080fe20000410000 */
[----:B------:R-:W-:Y:S01]  /*14ac0*/  FFMA.FTZ R38, R46, R38, R43 ;  /* 0x000000262e267223 */ /* 0x000fe2000001002b */
[----:B------:R-:W-:Y:S01]  /*14ad0*/  F2FP.F16.E4M3.UNPACK_B R39, R12 ;  /* 0x0000000cff27723e */ /* 0x000fe200020006ff */
[----:B------:R-:W-:Y:S01]  /*14ae0*/  FMUL.FTZ R35, R44, R35 ;  /* 0x000000232c237220 */ /* 0x000fe20000410000 */
[----:B------:R-:W-:-:S02]  /*14af0*/  HADD2.F32 R46, -RZ, R45.H0_H0 ;  /* 0x2000002dff2e7230 */ /* 0x000fc40000004100 */
[-C--:B------:R-:W-:Y:S01]  /*14b00*/  FFMA.FTZ R41, R44, R32.reuse, -R37 ;  /* 0x000000202c297223 */ /* 0x080fe20000010825 */
[----:B------:R-:W-:Y:S02]  /*14b10*/  HADD2.F32 R20, -RZ, R31.H0_H0 ;  /* 0x2000001fff147230 */ /* 0x000fe40000004100 */
[----:B------:R-:W-:Y:S01]  /*14b20*/  FFMA.FTZ R43, R48, R32, R35 ;  /* 0x00000020302b7223 */ /* 0x000fe20000010023 */
[----:B------:R-:W-:Y:S01]  /*14b30*/  HADD2.F32 R32, -RZ, R39.H0_H0 ;  /* 0x20000027ff207230 */ /* 0x000fe20000004100 */
[----:B------:R-:W-:Y:S01]  /*14b40*/  F2FP.SATFINITE.E4M3.F32.PACK_AB_MERGE_C R5, R34, R29, RZ ;  /* 0x0000001d2205723e */ /* 0x000fe200048070ff */
        /* <DEDUP_REMOVED lines=9> */
[----:B------:R-:W-:Y:S01]  /*14be0*/  FMUL.FTZ R39, R44, R31 ;  /* 0x0000001f2c277220 */ /* 0x000fe20000410000 */
[----:B------:R-:W-:Y:S01]  /*14bf0*/  FFMA.FTZ R37, R46, R12, R37 ;  /* 0x0000000c2e257223 */ /* 0x000fe20000010025 */
[----:B------:R-:W-:Y:S01]  /*14c00*/  F2FP.F16.E4M3.UNPACK_B R12, R13.H1 ;  /* 0x0000000dff0c723e */ /* 0x000fe200030006ff */
[C---:B------:R-:W-:Y:S01]  /*14c10*/  FMUL.FTZ R31, R32.reuse, R31 ;  /* 0x0000001f201f7220 */ /* 0x040fe20000410000 */
[----:B------:R-:W-:Y:S02]  /*14c20*/  HADD2.F32 R46, -RZ, R45.H0_H0 ;  /* 0x2000002dff2e7230 */ /* 0x000fe40000004100 */
[----:B------:R-:W-:Y:S01]  /*14c30*/  FFMA.FTZ R32, R32, R28, -R39 ;  /* 0x0000001c20207223 */ /* 0x000fe20000010827 */
[----:B------:R-:W-:-:S02]  /*14c40*/  HADD2.F32 R20, -RZ, R26.H0_H0 ;  /* 0x2000001aff147230 */ /* 0x000fc40000004100 */
[----:B------:R-:W-:Y:S01]  /*14c50*/  FFMA.FTZ R28, R44, R28, R31 ;  /* 0x0000001c2c1c7223 */ /* 0x000fe2000001001f */
[--C-:B------:R-:W-:Y:S01]  /*14c60*/  HADD2.F32 R44, -RZ, R12.reuse.H0_H0 ;  /* 0x2000000cff2c7230 */ /* 0x100fe20000004100 */
[----:B------:R-:W-:Y:S01]  /*14c70*/  F2FP.F16.E4M3.UNPACK_B R13, R13 ;  /* 0x0000000dff0d723e */ /* 0x000fe200020006ff */
[----:B------:R-:W-:Y:S02]  /*14c80*/  HADD2.F32 R47, -RZ, R12.H1_H1 ;  /* 0x3000000cff2f7230 */ /* 0x000fe40000004100 */
[----:B------:R-:W-:Y:S01]  /*14c90*/  FMUL.FTZ R31, R46, R20 ;  /* 0x000000142e1f7220 */ /* 0x000fe20000410000 */
[----:B------:R-:W-:Y:S01]  /*14ca0*/  HADD2.F32 R12, -RZ, R7.H0_H0 ;  /* 0x20000007ff0c7230 */ /* 0x000fe20000004100 */
[----:B------:R-:W-:Y:S01]  /*14cb0*/  F2FP.SATFINITE.E4M3.F32.PACK_AB_MERGE_C R42, R43, R42, RZ ;  /* 0x0000002a2b2a723e */ /* 0x000fe200048070ff */
[----:B------:R-:W-:Y:S02]  /*14cc0*/  HADD2.F32 R49, -RZ, R45.H1_H1 ;  /* 0x3000002dff317230 */ /* 0x000fe40000004100 */
[----:B------:R-:W-:Y:S01]  /*14cd0*/  FMUL.FTZ R45, R44, R20 ;  /* 0x000000142c2d7220 */ /* 0x000fe20000410000 */
[----:B------:R-:W-:-:S02]  /*14ce0*/  HADD2.F32 R26, -RZ, R26.H1_H1 ;  /* 0x3000001aff1a7230 */ /* 0x000fc40000004100 */
[----:B------:R-:W-:Y:S01]  /*14cf0*/  FFMA.FTZ R39, R44, R12, -R31 ;  /* 0x0000000c2c277223 */ /* 0x000fe2000001081f */
[----:B------:R-:W-:Y:S01]  /*14d00*/  HADD2.F32 R7, -RZ, R7.H1_H1 ;  /* 0x30000007ff077230 */ /* 0x000fe20000004100 */
[----:B------:R-:W-:Y:S01]  /*14d10*/  F2FP.F16.E4M3.UNPACK_B R31, R24 ;  /* 0x00000018ff1f723e */ /* 0x000fe200020006ff */
[----:B------:R-:W-:Y:S01]  /*14d20*/  FFMA.FTZ R45, R46, R12, R45 ;  /* 0x0000000c2e2d7223 */ /* 0x000fe2000001002d */
[-C--:B------:R-:W-:Y:S01]  /*14d30*/  FMUL.FTZ R20, R49, R26.reuse ;  /* 0x0000001a31147220 */ /* 0x080fe20000410000 */
[C---:B------:R-:W-:Y:S01]  /*14d40*/  FMUL.FTZ R26, R47.reuse, R26 ;  /* 0x0000001a2f1a7220 */ /* 0x040fe20000410000 */
[----:B------:R-:W-:Y:S01]  /*14d50*/  HADD2.F32 R12, -RZ, R8.H0_H0 ;  /* 0x20000008ff0c7230 */ /* 0x000fe20000004100 */
[----:B------:R-:W-:Y:S01]  /*14d60*/  F2FP.SATFINITE.E4M3.F32.PACK_AB_MERGE_C R5, R36, R3, R5 ;  /* 0x000000032405723e */ /* 0x000fe20004807005 */
[-C--:B------:R-:W-:Y:S01]  /*14d70*/  FFMA.FTZ R24, R47, R7.reuse, -R20 ;  /* 0x000000072f187223 */ /* 0x080fe20000010814 */
[----:B------:R-:W-:Y:S01]  /*14d80*/  FFMA.FTZ R26, R49, R7, R26 ;  /* 0x00000007311a7223 */ /* 0x000fe2000001001a */
[----:B------:R-:W-:-:S02]  /*14d90*/  HADD2.F32 R49, -RZ, R31.H0_H0 ;  /* 0x2000001fff317230 */ /* 0x000fc40000004100 */
[----:B------:R-:W-:Y:S01]  /*14da0*/  HADD2.F32 R47, -RZ, R13.H0_H0 ;  /* 0x2000000dff2f7230 */ /* 0x000fe20000004100 */
[----:B------:R-:W-:Y:S01]  /*14db0*/  F2FP.SATFINITE.E4M3.F32.PACK_AB_MERGE_C R24, R24, R39, RZ ;  /* 0x000000271818723e */ /* 0x000fe200048070ff */
[----:B------:R-:W-:Y:S02]  /*14dc0*/  HADD2.F32 R46, -RZ, R31.H1_H1 ;  /* 0x3000001fff2e7230 */ /* 0x000fe40000004100 */
[-C--:B------:R-:W-:Y:S01]  /*14dd0*/  FMUL.FTZ R20, R49, R12.reuse ;  /* 0x0000000c31147220 */ /* 0x080fe20000410000 */
[----:B------:R-:W-:Y:S02]  /*14de0*/  HADD2.F32 R8, -RZ, R8.H1_H1 ;  /* 0x30000008ff087230 */ /* 0x000fe40000004100 */
[----:B------:R-:W-:Y:S01]  /*14df0*/  FMUL.FTZ R12, R47, R12 ;  /* 0x0000000c2f0c7220 */ /* 0x000fe20000410000 */
[----:B------:R-:W-:Y:S01]  /*14e00*/  HADD2.F32 R44, -RZ, R13.H1_H1 ;  /* 0x3000000dff2c7230 */ /* 0x000fe20000004100 */
[----:B------:R-:W-:Y:S01]  /*14e10*/  F2FP.SATFINITE.E4M3.F32.PACK_AB_MERGE_C R26, R26, R45, RZ ;  /* 0x0000002d1a1a723e */ /* 0x000fe200048070ff */
[----:B------:R-:W-:-:S02]  /*14e20*/  HADD2.F32 R7, -RZ, R4.H0_H0 ;  /* 0x20000004ff077230 */ /* 0x000fc40000004100 */
[-C--:B------:R-:W-:Y:S01]  /*14e30*/  FMUL.FTZ R13, R46, R8.reuse ;  /* 0x000000082e0d7220 */ /* 0x080fe20000410000 */
[----:B------:R-:W-:Y:S02]  /*14e40*/  HADD2.F32 R4, -RZ, R4.H1_H1 ;  /* 0x30000004ff047230 */ /* 0x000fe40000004100 */
[C---:B------:R-:W-:Y:S01]  /*14e50*/  FMUL.FTZ R31, R44.reuse, R8 ;  /* 0x000000082c1f7220 */ /* 0x040fe20000410000 */
[----:B------:R-:W-:Y:S01]  /*14e60*/  F2FP.SATFINITE.E4M3.F32.PACK_AB_MERGE_C R8, R9, R6, RZ ;  /* 0x000000060908723e */ /* 0x000fe200048070ff */
        /* <DEDUP_REMOVED lines=8> */
[----:B------:R-:W-:Y:S02]  /*14ef0*/  F2FP.SATFINITE.E4M3.F32.PACK_AB_MERGE_C R6, R32, R35, R6 ;  /* 0x000000232006723e */ /* 0x000fe40004807006 */
[----:B------:R-:W-:Y:S02]  /*14f00*/  F2FP.SATFINITE.E4M3.F32.PACK_AB_MERGE_C R7, R7, R20, R24 ;  /* 0x000000140707723e */ /* 0x000fe40004807018 */
[----:B------:R-:W-:Y:S02]  /*14f10*/  F2FP.SATFINITE.E4M3.F32.PACK_AB_MERGE_C R9, R38, R15, R9 ;  /* 0x0000000f2609723e */ /* 0x000fe40004807009 */
[----:B------:R-:W-:Y:S01]  /*14f20*/  F2FP.SATFINITE.E4M3.F32.PACK_AB_MERGE_C R10, R28, R37, R42 ;  /* 0x000000251c0a723e */ /* 0x000fe2000480702a */
[----:B------:R4:W-:Y:S01]  /*14f30*/  STS.128 [R50+0x20400], R4 ;  /* 0x0204000432007388 */ /* 0x0009e20000000c00 */
[----:B------:R-:W-:-:S05]  /*14f40*/  F2FP.SATFINITE.E4M3.F32.PACK_AB_MERGE_C R11, R31, R12, R26 ;  /* 0x0000000c1f0b723e */ /* 0x000fca000480701a */
[----:B------:R4:W-:Y:S02]  /*14f50*/  STS.128 [R21+0x20400], R8 ;  /* 0x0204000815007388 */ /* 0x0009e40000000c00 */
.L_x_621:
[----:B------:R-:W-:Y:S05]  /*14f60*/  BSYNC B0 ;  /* 0x0000000000007941 */ /* 0x000fea0003800000 */
.L_x_602:
[----:B------:R-:W-:Y:S01]  /*14f70*/  @!PT LDS RZ, [RZ] ;  /* 0x00000000fffff984 */ /* 0x000fe20000000800 */
[----:B------:R-:W-:Y:S01]  /*14f80*/  @!PT LDS RZ, [RZ] ;  /* 0x00000000fffff984 */ /* 0x000fe20000000800 */
[----:B------:R-:W-:Y:S01]  /*14f90*/  @!PT LDS RZ, [RZ] ;  /* 0x00000000fffff984 */ /* 0x000fe20000000800 */
[----:B------:R-:W-:Y:S01]  /*14fa0*/  @!PT LDS RZ, [RZ] ;  /* 0x00000000fffff984 */ /* 0x000fe20000000800 */
[----:B------:R0:W-:Y:S06]  /*14fb0*/  MEMBAR.ALL.CTA ;  /* 0x0000000000007992 */ /* 0x0001ec0000008000 */
[----:B0-----:R-:W0:Y:S01]  /*14fc0*/  FENCE.VIEW.ASYNC.S ;  /* 0x00000000000073c6 */ /* 0x001e220000000000 */
[----:B------:R-:W-:Y:S05]  /*14fd0*/  WARPSYNC.ALL ;  /* 0x0000000000007948 */ /* 0x000fea0003800000 */
[----:B0-----:R-:W-:Y:S06]  /*14fe0*/  BAR.SYNC.DEFER_BLOCKING 0xd, 0x100 ;  /* 0x0344000000007b1d */ /* 0x001fec0000010000 */
.L_x_600:
[----:B01----:R-:W0:Y:S01]  /*14ff0*/  S2R R0, SR_TID.X ;  /* 0x0000000000007919 */ /* 0x003e220000002100 */
[----:B------:R-:W-:Y:S05]  /*15000*/  WARPSYNC.ALL ;  /* 0x0000000000007948 */ /* 0x000fea0003800000 */
[----:B0-----:R-:W-:-:S05]  /*15010*/  SHF.R.U32.HI R0, RZ, 0x7, R0 ;  /* 0x00000007ff007819 */ /* 0x001fca0000011600 */
[----:B--234-:R-:W-:Y:S02]  /*15020*/  VIADD R9, R0, 0x8 ;  /* 0x0000000800097836 */ /* 0x01cfe40000000000 */
[----:B------:R-:W-:-:S03]  /*15030*/  IMAD.U32 R0, RZ, RZ, UR60 ;  /* 0x0000003cff007e24 */ /* 0x000fc6000f8e00ff */
[----:B------:R0:W-:Y:S02]  /*15040*/  BAR.SYNC.DEFER_BLOCKING R9, 0x100 ;  /* 0x000400090000751d */ /* 0x0001e40000010000 */
[----:B------:R-:W-:-:S13]  /*15050*/  ISETP.NE.AND P0, PT, R0, 0x3, PT ;  /* 0x000000030000780c */ /* 0x000fda0003f05270 */
[----:B0-----:R-:W-:Y:S05]  /*15060*/  @!P0 BRA `(.L_x_635) ;  /* 0x0000000000048947 */ /* 0x001fea0003800000 */
[----:B------:R-:W-:Y:S01]  /*15070*/  BPT.TRAP 0x1 ;  /* 0x000000040000795c */ /* 0x000fe20000300000 */
.L_x_635:
[----:B------:R-:W-:Y:S01]  /*15080*/  IMAD R0, R222, 0x8, R19 ;  /* 0x00000008de007824 */ /* 0x000fe200078e0213 */
[----:B------:R-:W-:-:S04]  /*15090*/  SHF.L.U32 R10, R223, 0x1f, RZ ;  /* 0x0000001fdf0a7819 */ /* 0x000fc800000006ff */
[----:B------:R0:W1:Y:S01]  /*150a0*/  SYNCS.PHASECHK.TRANS64.TRYWAIT P1, [R0+URZ+0x38830], R10 ;  /* 0x0388300a000075a7 */ /* 0x000062000802017f */
[----:B------:R-:W-:Y:S05]  /*150b0*/  @!P0 BRA `(.L_x_636) ;  /* 0x0000000000048947 */ /* 0x000fea0003800000 */
[----:B------:R-:W-:Y:S01]  /*150c0*/  BPT.TRAP 0x1 ;  /* 0x000000040000795c */ /* 0x000fe20000300000 */
.L_x_636:
[----:B-1----:R-:W-:Y:S05]  /*150d0*/  @P1 BRA `(.L_x_637) ;  /* 0x0000000000081947 */ /* 0x002fea0003800000 */
[----:B------:R-:W1:Y:S02]  /*150e0*/  SYNCS.PHASECHK.TRANS64.TRYWAIT P1, [R0+URZ+0x38830], R10 ;  /* 0x0388300a000075a7 */ /* 0x000e64000802017f */
[----:B-1----:R-:W-:Y:S05]  /*150f0*/  @!P1 BRA `(.L_x_638) ;  /* 0x0000017400249947 */ /* 0x002fea0003800000 */
.L_x_637:
[----:B------:R-:W-:Y:S05]  /*15100*/  WARPSYNC.ALL ;  /* 0x0000000000007948 */ /* 0x000fea0003800000 */
[----:B------:R-:W-:Y:S01]  /*15110*/  R2UR UR4, R19 ;  /* 0x00000000130472ca */ /* 0x000fe200000e0000 */
[----:B------:R-:W-:Y:S01]  /*15120*/  UMOV UR9, 0x40000040 ;  /* 0x4000004000097882 */ /* 0x000fe20000000000 */
[----:B------:R-:W-:Y:S01]  /*15130*/  R2UR UR5, R25 ;  /* 0x00000000190572ca */ /* 0x000fe200000e0000 */
[----:B------:R-:W-:Y:S01]  /*15140*/  IMAD.MOV.U32 R7, RZ, RZ, 0x40000040 ;  /* 0x40000040ff077424 */ /* 0x000fe200078e00ff */
[----:B------:R-:W-:Y:S01]  /*15150*/  MOV R5, 0x40000040 ;  /* 0x4000004000057802 */ /* 0x000fe20000000f00 */
[----:B-----5:R-:W-:Y:S01]  /*15160*/  WARPGROUP.ARRIVE ;  /* 0x00000000000079c5 */ /* 0x020fe20000000000 */
[----:B------:R-:W-:Y:S01]  /*15170*/  IMAD.U32 R229, RZ, RZ, UR9 ;  /* 0x00000009ffe57e24 */ /* 0x000fe2000f8e00ff */
[----:B------:R-:W-:Y:S01]  /*15180*/  UMOV UR57, 0x40000040 ;  /* 0x4000004000397882 */ /* 0x000fe20000000000 */
[----:B------:R-:W-:Y:S01]  /*15190*/  R2UR UR11, R5 ;  /* 0x00000000050b72ca */ /* 0x000fe200000e0000 */
[----:B------:R-:W-:Y:S01]  /*151a0*/  UMOV UR53, 0x40000040 ;  /* 0x4000004000357882 */ /* 0x000fe20000000000 */
[----:B------:R-:W-:Y:S01]  /*151b0*/  UMOV UR49, 0x40000040 ;  /* 0x4000004000317882 */ /* 0x000fe20000000000 */
[----:B------:R-:W-:Y:S01]  /*151c0*/  UMOV UR45, 0x40000040 ;  /* 0x40000040002d7882 */ /* 0x000fe20000000000 */
[----:B------:R-:W-:Y:S01]  /*151d0*/  MOV R5, 0x40000040 ;  /* 0x4000004000057802 */ /* 0x000fe20000000f00 */
[----:B------:R-:W-:-:S02]  /*151e0*/  UIADD3 UR4, UR4, 0x28400, URZ ;  /* 0x0002840004047890 */ /* 0x000fc4000fffe03f */
[----:B------:R-:W-:Y:S01]  /*151f0*/  ULOP3.LUT UR5, UR5, 0x10000, URZ, 0xfc, !UPT ;  /* 0x0001000005057892 */ /* 0x000fe2000f8efc3f */
[----:B------:R-:W-:Y:S01]  /*15200*/  R2UR UR43, R5 ;  /* 0x00000000052b72ca */ /* 0x000fe200000e0000 */
[----:B------:R-:W-:Y:S02]  /*15210*/  USHF.R.U32.HI UR4, URZ, 0x4, UR4 ;  /* 0x000000043f047899 */ /* 0x000fe40008011604 */
[----:B------:R-:W-:Y:S02]  /*15220*/  UIADD3 UR56, UR5, 0x6, URZ ;  /* 0x0000000605387890 */ /* 0x000fe4000fffe03f */
[----:B------:R-:W-:Y:S01]  /*15230*/  ULOP3.LUT UR4, UR4, 0x3fff, URZ, 0xc0, !UPT ;  /* 0x00003fff04047892 */ /* 0x000fe2000f8ec03f */
[----:B------:R-:W-:Y:S01]  /*15240*/  UMOV UR8, UR5 ;  /* 0x0000000500087c82 */ /* 0x000fe20008000000 */
[----:B------:R-:W-:Y:S01]  /*15250*/  UIADD3 UR52, UR5, 0x400, URZ ;  /* 0x0000040005347890 */ /* 0x000fe2000fffe03f */
[----:B------:R-:W-:Y:S01]  /*15260*/  IMAD.U32 R228, RZ, RZ, UR8 ;  /* 0x00000008ffe47e24 */ /* 0x000fe2000f8e00ff */
[----:B------:R-:W-:-:S02]  /*15270*/  ULOP3.LUT UR6, UR4, 0x10000, URZ, 0xfc, !UPT ;  /* 0x0001000004067892 */ /* 0x000fc4000f8efc3f */
[----:B------:R-:W-:Y:S02]  /*15280*/  UIADD3 UR4, UR5, 0x2, URZ ;  /* 0x0000000205047890 */ /* 0x000fe4000fffe03f */
[----:B------:R-:W-:Y:S02]  /*15290*/  UIADD3 UR48, UR5, 0x402, URZ ;  /* 0x0000040205307890 */ /* 0x000fe4000fffe03f */
[----:B------:R-:W-:Y:S01]  /*152a0*/  LEA R4, R222, UR6, 0xb ;  /* 0x00000006de047c11 */ /* 0x000fe2000f8e58ff */
[----:B------:R-:W-:Y:S01]  /*152b0*/  UIADD3 UR44, UR5, 0x404, URZ ;  /* 0x00000404052c7890 */ /* 0x000fe2000fffe03f */
[----:B------:R-:W-:Y:S01]  /*152c0*/  IMAD.U32 R3, RZ, RZ, UR6 ;  /* 0x00000006ff037e24 */ /* 0x000fe2000f8e00ff */
[----:B------:R-:W-:Y:S01]  /*152d0*/  UIADD3 UR40, UR5, 0x406, URZ ;  /* 0x0000040605287890 */ /* 0x000fe2000fffe03f */
[C---:B------:R-:W-:Y:S01]  /*152e0*/  R2UR UR10, R4.reuse ;  /* 0x00000000040a72ca */ /* 0x040fe200000e0000 */
[----:B------:R-:W-:Y:S01]  /*152f0*/  VIADD R6, R4, 0x2 ;  /* 0x0000000204067836 */ /* 0x000fe20000000000 */
[----:B------:R-:W-:Y:S01]  /*15300*/  UMOV UR41, 0x40000040 ;  /* 0x4000004000297882 */ /* 0x000fe20000000000 */
[----:B------:R2:W-:Y:S10]  /*15310*/  STL [R1+0x34], R3 ;  /* 0x0000340301007387 */ /* 0x0005f40000100800 */
[----:B------:R-:W-:Y:S01]  /*15320*/  QGMMA.64x128x32.F32.E4M3.E4M3 R24, gdesc[UR8], RZ, !UPT, gsb0 ;  /* 0x01e00000081879f3 */ /* 0x000fe2000c0008ff */
[----:B------:R-:W-:Y:S01]  /*15330*/  R2UR UR10, R6 ;  /* 0x00000000060a72ca */ /* 0x000fe200000e0000 */
[----:B------:R-:W-:Y:S01]  /*15340*/  UMOV UR8, UR4 ;  /* 0x0000000400087c82 */ /* 0x000fe20008000000 */
[----:B------:R-:W-:Y:S01]  /*15350*/  R2UR UR11, R7 ;  /* 0x00000000070b72ca */ /* 0x000fe200000e0000 */
[----:B------:R-:W-:Y:S01]  /*15360*/  UMOV UR9, 0x40000040 ;  /* 0x4000004000097882 */ /* 0x000fe20000000000 */
[----:B------:R-:W-:Y:S01]  /*15370*/  VIADD R6, R4, 0x4 ;  /* 0x0000000404067836 */ /* 0x000fe20000000000 */
[----:B------:R-:W-:Y:S01]  /*15380*/  UIADD3 UR4, UR5, 0x4, URZ ;  /* 0x0000000405047890 */ /* 0x000fe2000fffe03f */
[----:B------:R-:W-:Y:S01]  /*15390*/  IMAD.MOV.U32 R7, RZ, RZ, 0x40000040 ;  /* 0x40000040ff077424 */ /* 0x000fe200078e00ff */
[----:B------:R-:W-:Y:S01]  /*153a0*/  MOV R226, UR8 ;  /* 0x0000000800e27c02 */ /* 0x000fe20008000f00 */
[----:B------:R-:W-:Y:S01]  /*153b0*/  IMAD.U32 R227, RZ, RZ, UR9 ;  /* 0x00000009ffe37e24 */ /* 0x000fe2000f8e00ff */
[----:B--2---:R-:W2:Y:S02]  /*153c0*/  S2R R3, SR_TID.X ;  /* 0x0000000000037919 */ /* 0x004ea40000002100 */
[----:B--2---:R-:W-:-:S04]  /*153d0*/  SHF.R.U32.HI R3, RZ, 0x7, R3 ;  /* 0x00000007ff037819 */ /* 0x004fc80000011603 */
[----:B------:R-:W-:Y:S01]  /*153e0*/  IADD3 R8, -R3, 0xb, RZ ;  /* 0x0000000b03087810 */ /* 0x000fe20007ffe1ff */
[----:B------:R-:W-:Y:S02]  /*153f0*/  WARPGROUP.DEPBAR.LE gsb0, 0x0 ;  /* 0x00008000000079c5 */ /* 0x000fe40000010000 */
[----:B------:R-:W-:-:S06]  /*15400*/  WARPGROUP.ARRIVE ;  /* 0x00000000000079c5 */ /* 0x000fcc0000000000 */
[----:B------:R-:W-:Y:S01]  /*15410*/  QGMMA.64x128x32.F32.E4M3.E4M3 R24, gdesc[UR8], R24, gsb0 ;  /* 0x01e00000081879f3 */ /* 0x000fe20008000818 */
[----:B------:R-:W-:Y:S01]  /*15420*/  R2UR UR10, R6 ;  /* 0x00000000060a72ca */ /* 0x000fe200000e0000 */
[----:B------:R-:W-:Y:S01]  /*15430*/  UMOV UR8, UR4 ;  /* 0x0000000400087c82 */ /* 0x000fe20008000000 */
[----:B------:R-:W-:Y:S01]  /*15440*/  R2UR UR11, R7 ;  /* 0x00000000070b72ca */ /* 0x000fe200000e0000 */
[----:B------:R-:W-:Y:S01]  /*15450*/  UMOV UR9, 0x40000040 ;  /* 0x4000004000097882 */ /* 0x000fe20000000000 */
[----:B------:R-:W-:Y:S01]  /*15460*/  VIADD R6, R4, 0x6 ;  /* 0x0000000604067836 */ /* 0x000fe20000000000 */
[----:B------:R-:W-:Y:S01]  /*15470*/  MOV R225, UR9 ;  /* 0x0000000900e17c02 */ /* 0x000fe20008000f00 */
[----:B------:R-:W-:Y:S02]  /*15480*/  IMAD.MOV.U32 R7, RZ, RZ, 0x40000040 ;  /* 0x40000040ff077424 */ /* 0x000fe400078e00ff */
[----:B------:R-:W-:Y:S01]  /*15490*/  IMAD.U32 R224, RZ, RZ, UR8 ;  /* 0x00000008ffe07e24 */ /* 0x000fe2000f8e00ff */
[----:B------:R-:W-:Y:S01]  /*154a0*/  R2UR UR58, R6 ;  /* 0x00000000063a72ca */ /* 0x000fe200000e0000 */
[----:B------:R-:W-:Y:S01]  /*154b0*/  VIADD R6, R4, 0x400 ;  /* 0x0000040004067836 */ /* 0x000fe20000000000 */
[----:B------:R-:W-:Y:S01]  /*154c0*/  R2UR UR59, R7 ;  /* 0x00000000073b72ca */ /* 0x000fe200000e0000 */
[----:B------:R-:W-:-:S03]  /*154d0*/  IMAD.MOV.U32 R7, RZ, RZ, 0x40000040 ;  /* 0x40000040ff077424 */ /* 0x000fc600078e00ff */
[----:B------:R-:W-:Y:S02]  /*154e0*/  R2UR UR54, R6 ;  /* 0x00000000063672ca */ /* 0x000fe400000e0000 */
[----:B------:R-:W-:Y:S01]  /*154f0*/  R2UR UR55, R7 ;  /* 0x00000000073772ca */ /* 0x000fe200000e0000 */
[----:B------:R-:W-:Y:S01]  /*15500*/  IMAD.MOV.U32 R7, RZ, RZ, 0x40000040 ;  /* 0x40000040ff077424 */ /* 0x000fe200078e00ff */
[----:B------:R-:W-:-:S04]  /*15510*/  IADD3 R6, R4, 0x402, RZ ;  /* 0x0000040204067810 */ /* 0x000fc80007ffe0ff */
[----:B------:R-:W-:Y:S01]  /*15520*/  R2UR UR50, R6 ;  /* 0x00000000063272ca */ /* 0x000fe200000e0000 */
[C---:B------:R-:W-:Y:S01]  /*15530*/  VIADD R6, R4.reuse, 0x404 ;  /* 0x0000040404067836 */ /* 0x040fe20000000000 */
[----:B------:R-:W-:Y:S01]  /*15540*/  R2UR UR51, R7 ;  /* 0x00000000073372ca */ /* 0x000fe200000e0000 */
[----:B------:R-:W-:Y:S02]  /*15550*/  IMAD.MOV.U32 R7, RZ, RZ, 0x40000040 ;  /* 0x40000040ff077424 */ /* 0x000fe400078e00ff */
[----:B------:R-:W-:Y:S01]  /*15560*/  VIADD R4, R4, 0x406 ;  /* 0x0000040604047836 */ /* 0x000fe20000000000 */
[----:B------:R-:W-:Y:S02]  /*15570*/  R2UR UR46, R6 ;  /* 0x00000000062e72ca */ /* 0x000fe400000e0000 */
[----:B------:R-:W-:Y:S02]  /*15580*/  R2UR UR47, R7 ;  /* 0x00000000072f72ca */ /* 0x000fe400000e0000 */
[----:B------:R-:W-:Y:S01]  /*15590*/  R2UR UR42, R4 ;  /* 0x00000000042a72ca */ /* 0x000fe200000e0000 */
        /* <DEDUP_REMOVED lines=22> */
.L_x_639:
[----:B------:R-:W3:Y:S01]  /*15700*/  LDL R88, [R1+0x68] ;  /* 0x0000680001587983 */ /* 0x000ee20000100800 */
[C---:B------:R-:W-:Y:S01]  /*15710*/  FMUL.FTZ R3, R2.reuse, R24 ;  /* 0x0000001802037220 */ /* 0x040fe20000410000 */
[C---:B------:R-:W-:Y:S01]  /*15720*/  FMUL.FTZ R4, R2.reuse, R25 ;  /* 0x0000001902047220 */ /* 0x040fe20000410000 */
[C---:B------:R-:W-:Y:S01]  /*15730*/  FMUL.FTZ R7, R2.reuse, R28 ;  /* 0x0000001c02077220 */ /* 0x040fe20000410000 */
[C---:B------:R-:W-:Y:S01]  /*15740*/  FMUL.FTZ R14, R2.reuse, R32 ;  /* 0x00000020020e7220 */ /* 0x040fe20000410000 */
[C---:B------:R-:W-:Y:S01]  /*15750*/  FMUL.FTZ R32, R2.reuse, R44 ;  /* 0x0000002c02207220 */ /* 0x040fe20000410000 */
[C---:B------:R-:W-:Y:S01]  /*15760*/  FMUL.FTZ R11, R2.reuse, R29 ;  /* 0x0000001d020b7220 */ /* 0x040fe20000410000 */
[----:B------:R-:W4:Y:S01]  /*15770*/  MUFU.TANH R3, R3 ;  /* 0x0000000300037308 */ /* 0x000f220000002400 */
[C---:B------:R-:W-:Y:S01]  /*15780*/  FMUL.FTZ R44, R2.reuse, R56 ;  /* 0x00000038022c7220 */ /* 0x040fe20000410000 */
[----:B------:R-:W-:Y:S01]  /*15790*/  FMUL.FTZ R56, R2, R68 ;  /* 0x0000004402387220 */ /* 0x000fe20000410000 */
[----:B------:R-:W-:-:S02]  /*157a0*/  IMAD R68, R170, -0x80, R94 ;  /* 0xffffff80aa447824 */ /* 0x000fc400078e025e */
[C---:B------:R-:W-:Y:S01]  /*157b0*/  FMUL.FTZ R5, R2.reuse, R26 ;  /* 0x0000001a02057220 */ /* 0x040fe20000410000 */
[C---:B------:R-:W-:Y:S01]  /*157c0*/  FMUL.FTZ R6, R2.reuse, R27 ;  /* 0x0000001b02067220 */ /* 0x040fe20000410000 */
[C---:B------:R-:W-:Y:S01]  /*157d0*/  FMUL.FTZ R15, R2.reuse, R33 ;  /* 0x00000021020f7220 */ /* 0x040fe20000410000 */
[C---:B------:R-:W-:Y:S01]  /*157e0*/  FMUL.FTZ R12, R2.reuse, R30 ;  /* 0x0000001e020c7220 */ /* 0x040fe20000410000 */
[----:B------:R-:W5:Y:S01]  /*157f0*/  MUFU.TANH R4, R4 ;  /* 0x0000000400047308 */ /* 0x000f620000002400 */
[C---:B------:R-:W-:Y:S01]  /*15800*/  FMUL.FTZ R24, R2.reuse, R36 ;  /* 0x0000002402187220 */ /* 0x040fe20000410000 */
[C---:B------:R-:W-:Y:S01]  /*15810*/  FMUL.FTZ R13, R2.reuse, R31 ;  /* 0x0000001f020d7220 */ /* 0x040fe20000410000 */
[C---:B------:R-:W-:Y:S01]  /*15820*/  FMUL.FTZ R25, R2.reuse, R37 ;  /* 0x0000002502197220 */ /* 0x040fe20000410000 */
[C---:B------:R-:W-:Y:S01]  /*15830*/  FMUL.FTZ R36, R2.reuse, R48 ;  /* 0x0000003002247220 */ /* 0x040fe20000410000 */
[C---:B------:R-:W-:Y:S01]  /*15840*/  FMUL.FTZ R48, R2.reuse, R60 ;  /* 0x0000003c02307220 */ /* 0x040fe20000410000 */
[C---:B------:R-:W-:Y:S01]  /*15850*/  FMUL.FTZ R60, R2.reuse, R72 ;  /* 0x00000048023c7220 */ /* 0x040fe20000410000 */
[C---:B------:R-:W-:Y:S01]  /*15860*/  FMUL.FTZ R20, R2.reuse, R34 ;  /* 0x0000002202147220 */ /* 0x040fe20000410000 */
[----:B------:R-:W0:Y:S01]  /*15870*/  MUFU.TANH R7, R7 ;  /* 0x0000000700077308 */ /* 0x000e220000002400 */
        /* <DEDUP_REMOVED lines=45> */
[----:B------:R-:W-:Y:S01]  /*15b50*/  ULDC UR38, c[0x0][0x988] ;  /* 0x0002620000267ab9 */ /* 0x000fe20000000800 */
[C---:B------:R-:W-:Y:S01]  /*15b60*/  FMUL.FTZ R77, R2.reuse, R86 ;  /* 0x00000056024d7220 */ /* 0x040fe20000410000 */
[----:B------:R-:W2:Y:S01]  /*15b70*/  MUFU.TANH R12, R12 ;  /* 0x0000000c000c7308 */ /* 0x000ea20000002400 */
[----:B------:R-:W-:-:S07]  /*15b80*/  FMUL.FTZ R76, R2, R87 ;  /* 0x00000057024c7220 */ /* 0x000fce0000410000 */
[----:B------:R-:W2:Y:S08]  /*15b90*/  MUFU.TANH R24, R24 ;  /* 0x0000001800187308 */ /* 0x000eb00000002400 */
        /* <DEDUP_REMOVED lines=26> */
[----:B------:R-:W2:Y:S01]  /*15d40*/  MUFU.TANH R46, R46 ;  /* 0x0000002e002e7308 */ /* 0x000ea20000002400 */
[----:B---3--:R-:W-:-:S07]  /*15d50*/  IADD3 R68, -R88, 0x80, R68 ;  /* 0x0000008058447810 */ /* 0x008fce0007ffe144 */
[----:B------:R-:W3:Y:S01]  /*15d60*/  MUFU.TANH R52, R52 ;  /* 0x0000003400347308 */ /* 0x000ee20000002400 */
[C---:B------:R-:W-:Y:S02]  /*15d70*/  ISETP.GT.AND P4, PT, R68.reuse, RZ, PT ;  /* 0x000000ff4400720c */ /* 0x040fe40003f84270 */
[C---:B------:R-:W-:Y:S02]  /*15d80*/  ISETP.GT.AND P5, PT, R68.reuse, 0x1, PT ;  /* 0x000000014400780c */ /* 0x040fe40003fa4270 */
[----:B------:R-:W-:Y:S02]  /*15d90*/  ISETP.GT.AND P1, PT, R68, 0x8, PT ;  /* 0x000000084400780c */ /* 0x000fe40003f24270 */
[----:B----4-:R-:W-:Y:S01]  /*15da0*/  FSEL R3, R3, -INF , P4 ;  /* 0xff80000003037808 */ /* 0x010fe20002000000 */
[----:B------:R-:W4:Y:S01]  /*15db0*/  MUFU.TANH R47, R47 ;  /* 0x0000002f002f7308 */ /* 0x000f220000002400 */
[----:B-----5:R-:W-:Y:S02]  /*15dc0*/  FSEL R4, R4, -INF , P5 ;  /* 0xff80000004047808 */ /* 0x020fe40002800000 */
[----:B------:R-:W-:-:S02]  /*15dd0*/  ISETP.GT.AND P2, PT, R68, 0x9, PT ;  /* 0x000000094400780c */ /* 0x000fc40003f44270 */
[----:B0-----:R-:W-:Y:S02]  /*15de0*/  FSEL R7, R7, -INF , P1 ;  /* 0xff80000007077808 */ /* 0x001fe40000800000 */
[----:B------:R-:W-:Y:S01]  /*15df0*/  FMNMX.FTZ R72, R3, R4, !PT ;  /* 0x0000000403487209 */ /* 0x000fe20007810000 */
[----:B------:R-:W0:Y:S01]  /*15e00*/  MUFU.TANH R53, R53 ;  /* 0x0000003500357308 */ /* 0x000e220000002400 */
[C---:B------:R-:W-:Y:S02]  /*15e10*/  ISETP.GT.AND P3, PT, R68.reuse, 0x10, PT ;  /* 0x000000104400780c */ /* 0x040fe40003f64270 */
[----:B-1----:R-:W-:Y:S02]  /*15e20*/  FSEL R11, R11, -INF , P2 ;  /* 0xff8000000b0b7808 */ /* 0x002fe40001000000 */
[----:B------:R-:W-:Y:S02]  /*15e30*/  FMNMX.FTZ R72, R7, R72, !PT ;  /* 0x0000004807487209 */ /* 0x000fe40007810000 */
[----:B--2---:R-:W-:Y:S01]  /*15e40*/  FSEL R5, R5, -INF , P4 ;  /* 0xff80000005057808 */ /* 0x004fe20002000000 */
[----:B------:R-:W1:Y:S01]  /*15e50*/  MUFU.TANH R50, R50 ;  /* 0x0000003200327308 */ /* 0x000e620000002400 */
[----:B------:R-:W-:-:S02]  /*15e60*/  ISETP.GT.AND P4, PT, R68, 0x11, PT ;  /* 0x000000114400780c */ /* 0x000fc40003f84270 */
[----:B------:R-:W-:Y:S02]  /*15e70*/  FSEL R14, R14, -INF , P3 ;  /* 0xff8000000e0e7808 */ /* 0x000fe40001800000 */
[----:B------:R-:W-:Y:S02]  /*15e80*/  FMNMX.FTZ R73, R11, R72, !PT ;  /* 0x000000480b497209 */ /* 0x000fe40007810000 */
[----:B------:R-:W-:Y:S01]  /*15e90*/  FSEL R6, R6, -INF , P5 ;  /* 0xff80000006067808 */ /* 0x000fe20002800000 */
[----:B------:R-:W2:Y:S01]  /*15ea0*/  MUFU.TANH R56, R56 ;  /* 0x0000003800387308 */ /* 0x000ea20000002400 */
[----:B------:R-:W-:Y:S02]  /*15eb0*/  ISETP.GT.AND P5, PT, R68, 0x18, PT ;  /* 0x000000184400780c */ /* 0x000fe40003fa4270 */
[----:B------:R-:W-:Y:S02]  /*15ec0*/  FSEL R15, R15, -INF , P4 ;  /* 0xff8000000f0f7808 */ /* 0x000fe40002000000 */
[----:B------:R-:W-:-:S02]  /*15ed0*/  FMNMX.FTZ R72, R14, R73, !PT ;  /* 0x000000490e487209 */ /* 0x000fc40007810000 */
[----:B------:R-:W-:Y:S01]  /*15ee0*/  FSEL R12, R12, -INF , P1 ;  /* 0xff8000000c0c7808 */ /* 0x000fe20000800000 */
[----:B------:R-:W5:Y:S01]  /*15ef0*/  MUFU.TANH R51, R51 ;  /* 0x0000003300337308 */ /* 0x000f620000002400 */
[----:B------:R-:W-:Y:S02]  /*15f00*/  ISETP.GT.AND P1, PT, R68, 0x19, PT ;  /* 0x000000194400780c */ /* 0x000fe40003f24270 */
[----:B------:R-:W-:Y:S02]  /*15f10*/  FSEL R24, R24, -INF , P5 ;  /* 0xff80000018187808 */ /* 0x000fe40002800000 */
[----:B------:R-:W-:Y:S02]  /*15f20*/  FMNMX.FTZ R73, R15, R72, !PT ;  /* 0x000000480f497209 */ /* 0x000fe40007810000 */
[----:B------:R-:W-:Y:S01]  /*15f30*/  FSEL R13, R13, -INF , P2 ;  /* 0xff8000000d0d7808 */ /* 0x000fe20001000000 */
[----:B------:R-:W5:Y:S01]  /*15f40*/  MUFU.TANH R57, R57 ;  /* 0x0000003900397308 */ /* 0x000f620000002400 */
[----:B------:R-:W-:-:S02]  /*15f50*/  ISETP.GT.AND P2, PT, R68, 0x20, PT ;  /* 0x000000204400780c */ /* 0x000fc40003f44270 */
[----:B------:R-:W-:Y:S02]  /*15f60*/  FSEL R25, R25, -INF , P1 ;  /* 0xff80000019197808 */ /* 0x000fe40000800000 */
[----:B------:R-:W-:Y:S02]  /*15f70*/  FMNMX.FTZ R72, R24, R73, !PT ;  /* 0x0000004918487209 */ /* 0x000fe40007810000 */
[----:B------:R-:W-:Y:S01]  /*15f80*/  FSEL R20, R20, -INF , P3 ;  /* 0xff80000014147808 */ /* 0x000fe20001800000 */
[----:B------:R-:W5:Y:S01]  /*15f90*/  MUFU.TANH R54, R54 ;  /* 0x0000003600367308 */ /* 0x000f620000002400 */
        /* <DEDUP_REMOVED lines=61> */
[----:B---3--:R-:W-:Y:S02]  /*16370*/  FSEL R52, R52, -INF , P4 ;  /* 0xff80000034347808 */ /* 0x008fe40002000000 */
[----:B------:R-:W-:-:S02]  /*16380*/  FMNMX.FTZ R73, R49, R72, !PT ;  /* 0x0000004831497209 */ /* 0x000fc40007810000 */
[----:B----4-:R-:W-:Y:S01]  /*16390*/  FSEL R47, R47, -INF , P1 ;  /* 0xff8000002f2f7808 */ /* 0x010fe20000800000 */
[----:B------:R-:W3:Y:S01]  /*163a0*/  MUFU.TANH R70, R70 ;  /* 0x0000004600467308 */ /* 0x000ee20000002400 */
[----:B------:R-:W-:Y:S02]  /*163b0*/  ISETP.GT.AND P1, PT, R68, 0x58, PT ;  /* 0x000000584400780c */ /* 0x000fe40003f24270 */
[----:B0-----:R-:W-:Y:S02]  /*163c0*/  FSEL R53, R53, -INF , P5 ;  /* 0xff80000035357808 */ /* 0x001fe40002800000 */
[----:B------:R-:W-:Y:S02]  /*163d0*/  FMNMX.FTZ R72, R52, R73, !PT ;  /* 0x0000004934487209 */ /* 0x000fe40007810000 */
[----:B-1----:R-:W-:Y:S01]  /*163e0*/  FSEL R50, R50, -INF , P2 ;  /* 0xff80000032327808 */ /* 0x002fe20001000000 */
[----:B------:R-:W0:Y:S01]  /*163f0*/  MUFU.TANH R71, R71 ;  /* 0x0000004700477308 */ /* 0x000e220000002400 */
[----:B------:R-:W-:-:S02]  /*16400*/  ISETP.GT.AND P2, PT, R68, 0x59, PT ;  /* 0x000000594400780c */ /* 0x000fc40003f44270 */
[----:B--2---:R-:W-:Y:S02]  /*16410*/  FSEL R56, R56, -INF , P1 ;  /* 0xff80000038387808 */ /* 0x004fe40000800000 */
[----:B------:R-:W-:Y:S02]  /*16420*/  FMNMX.FTZ R73, R53, R72, !PT ;  /* 0x0000004835497209 */ /* 0x000fe40007810000 */
[----:B-----5:R-:W-:Y:S01]  /*16430*/  FSEL R51, R51, -INF , P3 ;  /* 0xff80000033337808 */ /* 0x020fe20001800000 */
[----:B------:R-:W1:Y:S01]  /*16440*/  MUFU.TANH R77, R77 ;  /* 0x0000004d004d7308 */ /* 0x000e620000002400 */
[----:B------:R-:W-:Y:S02]  /*16450*/  ISETP.GT.AND P3, PT, R68, 0x60, PT ;  /* 0x000000604400780c */ /* 0x000fe40003f64270 */
[----:B------:R-:W-:Y:S02]  /*16460*/  FSEL R57, R57, -INF , P2 ;  /* 0xff80000039397808 */ /* 0x000fe40001000000 */
[----:B------:R-:W-:-:S02]  /*16470*/  FMNMX.FTZ R72, R56, R73, !PT ;  /* 0x0000004938487209 */ /* 0x000fc40007810000 */
[----:B------:R-:W-:Y:S01]  /*16480*/  FSEL R54, R54, -INF , P4 ;  /* 0xff80000036367808 */ /* 0x000fe20002000000 */
[----:B------:R-:W-:Y:S01]  /*16490*/  MUFU.TANH R76, R76 ;  /* 0x0000004c004c7308 */ /* 0x000fe20000002400 */
[----:B------:R-:W-:Y:S02]  /*164a0*/  ISETP.GT.AND P4, PT, R68, 0x61, PT ;  /* 0x000000614400780c */ /* 0x000fe40003f84270 */
[----:B------:R-:W-:Y:S02]  /*164b0*/  FSEL R60, R60, -INF , P3 ;  /* 0xff8000003c3c7808 */ /* 0x000fe40001800000 */
[----:B------:R-:W-:Y:S02]  /*164c0*/  FMNMX.FTZ R73, R57, R72, !PT ;  /* 0x0000004839497209 */ /* 0x000fe40007810000 */
[----:B------:R-:W-:Y:S02]  /*164d0*/  FSEL R55, R55, -INF , P5 ;  /* 0xff80000037377808 */ /* 0x000fe40002800000 */
[----:B------:R-:W-:-:S02]  /*164e0*/  ISETP.GT.AND P5, PT, R68, 0x68, PT ;  /* 0x000000684400780c */ /* 0x000fc40003fa4270 */
[----:B------:R-:W-:Y:S02]  /*164f0*/  FSEL R61, R61, -INF , P4 ;  /* 0xff8000003d3d7808 */ /* 0x000fe40002000000 */
[----:B------:R-:W-:Y:S02]  /*16500*/  FMNMX.FTZ R72, R60, R73, !PT ;  /* 0x000000493c487209 */ /* 0x000fe40007810000 */
[----:B------:R-:W-:Y:S02]  /*16510*/  FSEL R58, R58, -INF , P1 ;  /* 0xff8000003a3a7808 */ /* 0x000fe40000800000 */
[----:B------:R-:W-:Y:S02]  /*16520*/  ISETP.GT.AND P1, PT, R68, 0x69, PT ;  /* 0x000000694400780c */ /* 0x000fe40003f24270 */
[----:B------:R-:W-:Y:S02]  /*16530*/  FSEL R64, R64, -INF , P5 ;  /* 0xff80000040407808 */ /* 0x000fe40002800000 */
[----:B------:R-:W-:-:S02]  /*16540*/  FMNMX.FTZ R73, R61, R72, !PT ;  /* 0x000000483d497209 */ /* 0x000fc40007810000 */
[----:B------:R-:W-:Y:S02]  /*16550*/  FSEL R59, R59, -INF , P2 ;  /* 0xff8000003b3b7808 */ /* 0x000fe40001000000 */
        /* <DEDUP_REMOVED lines=13> */
[----:B---3--:R-:W-:Y:S02]  /*16630*/  FSEL R70, R70, -INF , P4 ;  /* 0xff80000046467808 */ /* 0x008fe40002000000 */
[----:B------:R-:W-:Y:S01]  /*16640*/  FMNMX.FTZ R73, R69, R72, !PT ;  /* 0x0000004845497209 */ /* 0x000fe20007810000 */
[----:B------:R-:W-:Y:S01]  /*16650*/  FMUL.FTZ R72, R2, R79 ;  /* 0x0000004f02487220 */ /* 0x000fe20000410000 */
[----:B0-----:R-:W-:Y:S02]  /*16660*/  FSEL R71, R71, -INF , P5 ;  /* 0xff80000047477808 */ /* 0x001fe40002800000 */
[----:B------:R-:W-:-:S03]  /*16670*/  FMNMX.FTZ R68, R70, R73, !PT ;  /* 0x0000004946447209 */ /* 0x000fc60007810000 */
[----:B------:R-:W-:Y:S01]  /*16680*/  MUFU.TANH R72, R72 ;  /* 0x0000004800487308 */ /* 0x000fe20000002400 */
[----:B------:R-:W-:-:S05]  /*16690*/  FMNMX.FTZ R73, R71, R68, !PT ;  /* 0x0000004447497209 */ /* 0x000fca0007810000 */
[----:B------:R-:W0:Y:S02]  /*166a0*/  SHFL.BFLY PT, R68, R73, 0x2, 0x1f ;  /* 0x0c401f0049447f89 */ /* 0x000e2400000e0000 */
[----:B0-----:R-:W-:-:S05]  /*166b0*/  FMNMX.FTZ R74, R73, R68, !PT ;  /* 0x00000044494a7209 */ /* 0x001fca0007810000 */
[----:B------:R-:W0:Y:S02]  /*166c0*/  SHFL.BFLY PT, R75, R74, 0x1, 0x1f ;  /* 0x0c201f004a4b7f89 */ /* 0x000e2400000e0000 */
[----:B0-----:R-:W-:Y:S01]  /*166d0*/  FMNMX.FTZ R168, R74, R75, !PT ;  /* 0x0000004b4aa87209 */ /* 0x001fe20007810000 */
[----:B------:R-:W-:Y:S02]  /*166e0*/  IMAD.U32 R75, RZ, RZ, UR38 ;  /* 0x00000026ff4b7e24 */ /* 0x000fe4000f8e00ff */
[----:B------:R-:W-:Y:S01]  /*166f0*/  FMUL.FTZ R74, R2, R83 ;  /* 0x00000053024a7220 */ /* 0x000fe20000410000 */
[C---:B------:R-:W-:Y:S01]  /*16700*/  FSETP.NEU.FTZ.AND P6, PT, R168.reuse, -INF , PT ;  /* 0xff800000a800780b */ /* 0x040fe20003fdd000 */
[----:B------:R-:W-:-:S01]  /*16710*/  FFMA.FTZ R68, R168, R75, -8 ;  /* 0xc1000000a8447423 */ /* 0x000fc2000001004b */
[----:B------:R-:W-:-:S03]  /*16720*/  FMUL.FTZ R75, R2, R82 ;  /* 0x00000052024b7220 */ /* 0x000fc60000410000 */
[----:B------:R-:W-:Y:S01]  /*16730*/  MUFU.TANH R74, R74 ;  /* 0x0000004a004a7308 */ /* 0x000fe20000002400 */
[----:B------:R-:W-:-:S05]  /*16740*/  FSEL R68, R68, RZ, P6 ;  /* 0x000000ff44447208 */ /* 0x000fca0003000000 */
        /* <DEDUP_REMOVED lines=9> */
[----:B------:R-:W0:Y:S01]  /*167e0*/  MUFU.TANH R75, R75 ;  /* 0x0000004b004b7308 */ /* 0x000e220000002400 */
[----:B------:R-:W-:Y:S01]  /*167f0*/  FMNMX.FTZ R7, R13, R78, !PT ;  /* 0x0000004e0d077209 */ /* 0x000fe20007810000 */
[--C-:B------:R-:W-:Y:S01]  /*16800*/  FFMA.FTZ R78, R15, UR38, -R68.reuse ;  /* 0x000000260f4e7c23 */ /* 0x100fe20008010844 */
[----:B------:R-:W-:-:S01]  /*16810*/  FFMA.FTZ R15, R25, UR38, -R68 ;  /* 0x00000026190f7c23 */ /* 0x000fc20008010844 */
[--C-:B------:R-:W-:Y:S01]  /*16820*/  FFMA.FTZ R162, R36, UR38, -R68.reuse ;  /* 0x0000002624a27c23 */ /* 0x100fe20008010844 */
[----:B------:R-:W-:Y:S01]  /*16830*/  FMNMX.FTZ R14, R20, R7, !PT ;  /* 0x00000007140e7209 */ /* 0x000fe20007810000 */
[--C-:B------:R-:W-:Y:S01]  /*16840*/  FFMA.FTZ R37, R37, UR38, -R68.reuse ;  /* 0x0000002625257c23 */ /* 0x100fe20008010844 */
[----:B------:R-:W-:-:S01]  /*16850*/  FFMA.FTZ R156, R44, UR38, -R68 ;  /* 0x000000262c9c7c23 */ /* 0x000fc20008010844 */
[----:B-1----:R-:W-:Y:S01]  /*16860*/  FSEL R44, R77, -INF , P4 ;  /* 0xff8000004d2c7808 */ /* 0x002fe20002000000 */
[----:B------:R-:W-:-:S01]  /*16870*/  FFMA.FTZ R158, R52, UR38, -R68 ;  /* 0x00000026349e7c23 */ /* 0x000fc20008010844 */
[----:B------:R-:W-:Y:S01]  /*16880*/  FMNMX.FTZ R7, R21, R14, !PT ;  /* 0x0000000e15077209 */ /* 0x000fe20007810000 */
[----:B------:R-:W-:-:S01]  /*16890*/  FFMA.FTZ R52, R56, UR38, -R68 ;  /* 0x0000002638347c23 */ /* 0x000fc20008010844 */
[--C-:B------:R-:W-:Y:S01]  /*168a0*/  FFMA.FTZ R56, R64, UR38, -R68.reuse ;  /* 0x0000002640387c23 */ /* 0x100fe20008010844 */
[----:B------:R-:W-:Y:S01]  /*168b0*/  IMAD.U32 R64, RZ, RZ, UR38 ;  /* 0x00000026ff407e24 */ /* 0x000fe2000f8e00ff */
[----:B------:R-:W-:Y:S01]  /*168c0*/  FMNMX.FTZ R14, R26, R7, !PT ;  /* 0x000000071a0e7209 */ /* 0x000fe20007810000 */
[----:B------:R-:W-:-:S01]  /*168d0*/  FFMA.FTZ R154, R67, UR38, -R68 ;  /* 0x00000026439a7c23 */ /* 0x000fc20008010844 */
[----:B------:R-:W-:Y:S01]  /*168e0*/  MUFU.EX2 R164, R164 ;  /* 0x000000a400a47308 */ /* 0x000fe20000000800 */
[----:B0-----:R-:W-:Y:S01]  /*168f0*/  FSEL R36, R75, -INF , P2 ;  /* 0xff8000004b247808 */ /* 0x001fe20001000000 */
[--C-:B------:R-:W-:Y:S01]  /*16900*/  FFMA.FTZ R75, R45, UR38, -R68.reuse ;  /* 0x000000262d4b7c23 */ /* 0x100fe20008010844 */
[----:B------:R-:W-:Y:S01]  /*16910*/  FMNMX.FTZ R11, R27, R14, !PT ;  /* 0x0000000e1b0b7209 */ /* 0x000fe20007810000 */
[--C-:B------:R-:W-:Y:S01]  /*16920*/  FFMA.FTZ R14, R24, UR38, -R68.reuse ;  /* 0x00000026180e7c23 */ /* 0x100fe20008010844 */
[----:B------:R-:W-:-:S01]  /*16930*/  FFMA.FTZ R152, R60, UR38, -R68 ;  /* 0x000000263c987c23 */ /* 0x000fc20008010844 */
[--C-:B------:R-:W-:Y:S01]  /*16940*/  FFMA.FTZ R33, R33, UR38, -R68.reuse ;  /* 0x0000002621217c23 */ /* 0x100fe20008010844 */
[----:B------:R-:W-:Y:S01]  /*16950*/  FMNMX.FTZ R24, R30, R11, !PT ;  /* 0x0000000b1e187209 */ /* 0x000fe20007810000 */
[----:B------:R-:W0:Y:S01]  /*16960*/  MUFU.EX2 R73, R73 ;  /* 0x0000004900497308 */ /* 0x000e220000000800 */
[----:B------:R-:W-:-:S01]  /*16970*/  FFMA.FTZ R41, R41, UR38, -R68 ;  /* 0x0000002629297c23 */ /* 0x000fc20008010844 */
[--C-:B------:R-:W-:Y:S01]  /*16980*/  FFMA.FTZ R48, R48, UR38, -R68.reuse ;  /* 0x0000002630307c23 */ /* 0x100fe20008010844 */
[----:B------:R-:W-:Y:S01]  /*16990*/  FMNMX.FTZ R11, R31, R24, !PT ;  /* 0x000000181f0b7209 */ /* 0x000fe20007810000 */
[--C-:B------:R-:W-:Y:S01]  /*169a0*/  FFMA.FTZ R49, R49, UR38, -R68.reuse ;  /* 0x0000002631317c23 */ /* 0x100fe20008010844 */
[----:B------:R-:W-:-:S01]  /*169b0*/  FFMA.FTZ R57, R57, UR38, -R68 ;  /* 0x0000002639397c23 */ /* 0x000fc20008010844 */
[----:B------:R-:W-:Y:S01]  /*169c0*/  FFMA.FTZ R60, R70, UR38, -R68 ;  /* 0x00000026463c7c23 */ /* 0x000fe20008010844 */
[----:B------:R-:W-:Y:S01]  /*169d0*/  FMNMX.FTZ R24, R34, R11, !PT ;  /* 0x0000000b22187209 */ /* 0x000fe20007810000 */
[----:B------:R-:W1:Y:S03]  /*169e0*/  MUFU.EX2 R3, R3 ;  /* 0x0000000300037308 */ /* 0x000e660000000800 */
[----:B------:R-:W-:-:S04]  /*169f0*/  FMNMX.FTZ R11, R35, R24, !PT ;  /* 0x00000018230b7209 */ /* 0x000fc80007810000 */
[----:B------:R-:W-:Y:S01]  /*16a00*/  FMNMX.FTZ R24, R38, R11, !PT ;  /* 0x0000000b26187209 */ /* 0x000fe20007810000 */
[----:B------:R-:W2:Y:S03]  /*16a10*/  MUFU.EX2 R4, R4 ;  /* 0x0000000400047308 */ /* 0x000ea60000000800 */
[----:B------:R-:W-:-:S04]  /*16a20*/  FMNMX.FTZ R11, R39, R24, !PT ;  /* 0x00000018270b7209 */ /* 0x000fc80007810000 */
[----:B------:R-:W-:Y:S01]  /*16a30*/  FMNMX.FTZ R24, R42, R11, !PT ;  /* 0x0000000b2a187209 */ /* 0x000fe20007810000 */
[----:B------:R-:W-:Y:S03]  /*16a40*/  MUFU.EX2 R166, R166 ;  /* 0x000000a600a67308 */ /* 0x000fe60000000800 */
[----:B------:R-:W-:Y:S01]  /*16a50*/  FMNMX.FTZ R25, R43, R24, !PT ;  /* 0x000000182b197209 */ /* 0x000fe20007810000 */
[----:B------:R-:W-:-:S03]  /*16a60*/  FFMA.FTZ R24, R32, UR38, -R68 ;  /* 0x0000002620187c23 */ /* 0x000fc60008010844 */
[----:B------:R-:W-:Y:S01]  /*16a70*/  FMNMX.FTZ R28, R46, R25, !PT ;  /* 0x000000192e1c7209 */ /* 0x000fe20007810000 */
[----:B------:R3:W-:Y:S03]  /*16a80*/  MUFU.EX2 R11, R29 ;  /* 0x0000001d000b7308 */ /* 0x0007e60000000800 */
[----:B------:R-:W-:-:S04]  /*16a90*/  FMNMX.FTZ R25, R47, R28, !PT ;  /* 0x0000001c2f197209 */ /* 0x000fc80007810000 */
[----:B------:R-:W-:Y:S01]  /*16aa0*/  FMNMX.FTZ R28, R50, R25, !PT ;  /* 0x00000019321c7209 */ /* 0x000fe20007810000 */
[----:B------:R-:W-:Y:S03]  /*16ab0*/  MUFU.EX2 R7, R78 ;  /* 0x0000004e00077308 */ /* 0x000fe60000000800 */
[----:B------:R-:W-:-:S04]  /*16ac0*/  FMNMX.FTZ R25, R51, R28, !PT ;  /* 0x0000001c33197209 */ /* 0x000fc80007810000 */
[----:B------:R-:W-:Y:S01]  /*16ad0*/  FMNMX.FTZ R28, R54, R25, !PT ;  /* 0x00000019361c7209 */ /* 0x000fe20007810000 */
[----:B------:R-:W-:Y:S03]  /*16ae0*/  MUFU.EX2 R14, R14 ;  /* 0x0000000e000e7308 */ /* 0x000fe60000000800 */
[----:B------:R-:W-:-:S04]  /*16af0*/  FMNMX.FTZ R25, R55, R28, !PT ;  /* 0x0000001c37197209 */ /* 0x000fc80007810000 */
[----:B------:R-:W-:Y:S01]  /*16b00*/  FMNMX.FTZ R28, R58, R25, !PT ;  /* 0x000000193a1c7209 */ /* 0x000fe20007810000 */
[----:B------:R-:W-:Y:S03]  /*16b10*/  MUFU.EX2 R15, R15 ;  /* 0x0000000f000f7308 */ /* 0x000fe60000000800 */
[----:B---3--:R-:W-:Y:S01]  /*16b20*/  FMNMX.FTZ R29, R59, R28, !PT ;  /* 0x0000001c3b1d7209 */ /* 0x008fe20007810000 */
[----:B------:R-:W-:Y:S01]  /*16b30*/  FFMA.FTZ R28, R40, UR38, -R68 ;  /* 0x00000026281c7c23 */ /* 0x000fe20008010844 */
[----:B------:R-:W-:Y:S02]  /*16b40*/  FSEL R40, R74, -INF , P3 ;  /* 0xff8000004a287808 */ /* 0x000fe40001800000 */
[----:B------:R-:W-:Y:S01]  /*16b50*/  FMNMX.FTZ R32, R62, R29, !PT ;  /* 0x0000001d3e207209 */ /* 0x000fe20007810000 */
[----:B------:R3:W-:Y:S03]  /*16b60*/  MUFU.EX2 R25, R37 ;  /* 0x0000002500197308 */ /* 0x0007e60000000800 */
[----:B------:R-:W-:-:S02]  /*16b70*/  FMNMX.FTZ R29, R63, R32, !PT ;  /* 0x000000203f1d7209 */ /* 0x000fc40007810000 */
[----:B------:R-:W-:Y:S02]  /*16b80*/  FSEL R32, R72, -INF , P1 ;  /* 0xff80000048207808 */ /* 0x000fe40000800000 */
[----:B------:R-:W-:Y:S01]  /*16b90*/  FMNMX.FTZ R29, R66, R29, !PT ;  /* 0x0000001d421d7209 */ /* 0x000fe20007810000 */
[----:B------:R-:W-:Y:S01]  /*16ba0*/  MUFU.EX2 R160, R160 ;  /* 0x000000a000a07308 */ /* 0x000fe20000000800 */
[----:B------:R-:W-:Y:S02]  /*16bb0*/  FSEL R72, R76, -INF , P5 ;  /* 0xff8000004c487808 */ /* 0x000fe40002800000 */
[----:B------:R-:W-:-:S04]  /*16bc0*/  FMNMX.FTZ R29, R32, R29, !PT ;  /* 0x0000001d201d7209 */ /* 0x000fc80007810000 */
[----:B------:R-:W-:Y:S01]  /*16bd0*/  FMNMX.FTZ R29, R36, R29, !PT ;  /* 0x0000001d241d7209 */ /* 0x000fe20007810000 */
[----:B------:R-:W-:Y:S03]  /*16be0*/  MUFU.EX2 R24, R24 ;  /* 0x0000001800187308 */ /* 0x000fe60000000800 */
[----:B------:R-:W-:-:S04]  /*16bf0*/  FMNMX.FTZ R29, R40, R29, !PT ;  /* 0x0000001d281d7209 */ /* 0x000fc80007810000 */
[----:B---3--:R-:W-:Y:S01]  /*16c00*/  FMNMX.FTZ R37, R44, R29, !PT ;  /* 0x0000001d2c257209 */ /* 0x008fe20007810000 */
[----:B------:R-:W-:Y:S03]  /*16c10*/  MUFU.EX2 R33, R33 ;  /* 0x0000002100217308 */ /* 0x000fe60000000800 */
[----:B------:R-:W-:Y:S01]  /*16c20*/  FMNMX.FTZ R45, R72, R37, !PT ;  /* 0x00000025482d7209 */ /* 0x000fe20007810000 */
[--C-:B------:R-:W-:Y:S01]  /*16c30*/  FFMA.FTZ R37, R53, UR38, -R68.reuse ;  /* 0x0000002635257c23 */ /* 0x100fe20008010844 */
[----:B------:R-:W-:-:S03]  /*16c40*/  FFMA.FTZ R53, R69, UR38, -R68 ;  /* 0x0000002645357c23 */ /* 0x000fc60008010844 */
[----:B------:R-:W3:Y:S01]  /*16c50*/  SHFL.BFLY PT, R74, R45, 0x2, 0x1f ;  /* 0x0c401f002d4a7f89 */ /* 0x000ee200000e0000 */
[----:B------:R-:W-:Y:S08]  /*16c60*/  MUFU.EX2 R162, R162 ;  /* 0x000000a200a27308 */ /* 0x000ff00000000800 */
[----:B------:R-:W-:Y:S08]  /*16c70*/  MUFU.EX2 R28, R28 ;  /* 0x0000001c001c7308 */ /* 0x000ff00000000800 */
[----:B------:R-:W-:Y:S01]  /*16c80*/  MUFU.EX2 R41, R41 ;  /* 0x0000002900297308 */ /* 0x000fe20000000800 */
[----:B---3--:R-:W-:Y:S01]  /*16c90*/  FMNMX.FTZ R74, R45, R74, !PT ;  /* 0x0000004a2d4a7209 */ /* 0x008fe20007810000 */
[--C-:B------:R-:W-:Y:S01]  /*16ca0*/  FFMA.FTZ R45, R61, UR38, -R68.reuse ;  /* 0x000000263d2d7c23 */ /* 0x100fe20008010844 */
[----:B------:R-:W-:-:S01]  /*16cb0*/  FFMA.FTZ R61, R65, UR38, -R68 ;  /* 0x00000026413d7c23 */ /* 0x000fc20008010844 */
[----:B------:R-:W-:-:S04]  /*16cc0*/  FFMA.FTZ R65, R71, UR38, -R68 ;  /* 0x0000002647417c23 */ /* 0x000fc80008010844 */
[----:B------:R-:W-:Y:S01]  /*16cd0*/  MUFU.EX2 R156, R156 ;  /* 0x0000009c009c7308 */ /* 0x000fe20000000800 */
[----:B------:R-:W3:Y:S07]  /*16ce0*/  SHFL.BFLY PT, R169, R74, 0x1, 0x1f ;  /* 0x0c201f004aa97f89 */ /* 0x000eee00000e0000 */
[----:B------:R-:W-:Y:S08]  /*16cf0*/  MUFU.EX2 R29, R75 ;  /* 0x0000004b001d7308 */ /* 0x000ff00000000800 */
[----:B------:R-:W-:Y:S08]  /*16d00*/  MUFU.EX2 R48, R48 ;  /* 0x0000003000307308 */ /* 0x000ff00000000800 */
[----:B------:R-:W-:Y:S01]  /*16d10*/  MUFU.EX2 R49, R49 ;  /* 0x0000003100317308 */ /* 0x000fe20000000800 */
[----:B---3--:R-:W-:-:S04]  /*16d20*/  FMNMX.FTZ R169, R74, R169, !PT ;  /* 0x000000a94aa97209 */ /* 0x008fc80007810000 */
[C---:B------:R-:W-:Y:S01]  /*16d30*/  FSETP.NEU.FTZ.AND P1, PT, R169.reuse, -INF , PT ;  /* 0xff800000a900780b */ /* 0x040fe20003f3d000 */
[----:B------:R-:W-:-:S02]  /*16d40*/  FFMA.FTZ R67, R169, R64, -8 ;  /* 0xc1000000a9437423 */ /* 0x000fc40000010040 */
        /* <DEDUP_REMOVED lines=12> */
[----:B0-----:R-:W-:Y:S01]  /*16e10*/  FADD.FTZ R38, R164, R73 ;  /* 0x00000049a4267221 */ /* 0x001fe20000010000 */
[----:B------:R-:W-:-:S01]  /*16e20*/  FFMA.FTZ R68, R27, UR38, -R67 ;  /* 0x000000261b447c23 */ /* 0x000fc20008010843 */
[--C-:B------:R-:W-:Y:S01]  /*16e30*/  FFMA.FTZ R21, R34, UR38, -R67.reuse ;  /* 0x0000002622157c23 */ /* 0x100fe20008010843 */
[----:B------:R-:W-:-:S01]  /*16e40*/  FFMA.FTZ R34, R35, UR38, -R67 ;  /* 0x0000002623227c23 */ /* 0x000fc20008010843 */
[----:B------:R-:W0:Y:S01]  /*16e50*/  MUFU.EX2 R6, R6 ;  /* 0x0000000600067308 */ /* 0x000e220000000800 */
[----:B------:R-:W-:-:S01]  /*16e60*/  FFMA.FTZ R26, R39, UR38, -R67 ;  /* 0x00000026271a7c23 */ /* 0x000fc20008010843 */
[----:B-1----:R-:W-:Y:S01]  /*16e70*/  FADD.FTZ R35, R3, R38 ;  /* 0x0000002603237221 */ /* 0x002fe20000010000 */
[----:B------:R-:W-:-:S01]  /*16e80*/  FFMA.FTZ R161, R30, UR38, -R67 ;  /* 0x000000261ea17c23 */ /* 0x000fc20008010843 */
[--C-:B------:R-:W-:Y:S01]  /*16e90*/  FFMA.FTZ R20, R31, UR38, -R67.reuse ;  /* 0x000000261f147c23 */ /* 0x100fe20008010843 */
[----:B------:R-:W-:-:S01]  /*16ea0*/  FFMA.FTZ R159, R54, UR38, -R67 ;  /* 0x00000026369f7c23 */ /* 0x000fc20008010843 */
[----:B--2---:R-:W-:Y:S01]  /*16eb0*/  FADD.FTZ R35, R4, R35 ;  /* 0x0000002304237221 */ /* 0x004fe20000010000 */
        /* <DEDUP_REMOVED lines=10> */
[----:B0-----:R-:W-:-:S01]  /*16f60*/  FADD.FTZ R46, R165, R6 ;  /* 0x00000006a52e7221 */ /* 0x001fc20000010000 */
[--C-:B------:R-:W-:Y:S01]  /*16f70*/  FFMA.FTZ R36, R40, UR38, -R67.reuse ;  /* 0x0000002628247c23 */ /* 0x100fe20008010843 */
[----:B------:R-:W-:Y:S01]  /*16f80*/  F2FP.SATFINITE.E4M3.F32.PACK_AB_MERGE_C R40, R4, R3, RZ ;  /* 0x000000030428723e */ /* 0x000fe200048070ff */
[----:B------:R-:W-:-:S03]  /*16f90*/  FFMA.FTZ R44, R44, UR38, -R67 ;  /* 0x000000262c2c7c23 */ /* 0x000fc60008010843 */
[----:B------:R-:W-:Y:S01]  /*16fa0*/  F2FP.SATFINITE.E4M3.F32.PACK_AB_MERGE_C R164, R73, R164, R40 ;  /* 0x000000a449a4723e */ /* 0x000fe20004807028 */
[----:B------:R-:W0:Y:S01]  /*16fb0*/  MUFU.EX2 R167, R167 ;  /* 0x000000a700a77308 */ /* 0x000e220000000800 */
[----:B-1----:R-:W-:-:S01]  /*16fc0*/  FADD.FTZ R39, R5, R46 ;  /* 0x0000002e05277221 */ /* 0x002fc20000010000 */
[----:B------:R-:W-:-:S06]  /*16fd0*/  FADD.FTZ R46, R166, R35 ;  /* 0x00000023a62e7221 */ /* 0x000fcc0000010000 */
[----:B------:R-:W1:Y:S01]  /*16fe0*/  MUFU.EX2 R12, R12 ;  /* 0x0000000c000c7308 */ /* 0x000e620000000800 */
[----:B--2---:R-:W-:-:S01]  /*16ff0*/  FADD.FTZ R38, R64, R39 ;  /* 0x0000002740267221 */ /* 0x004fc20000010000 */
[----:B------:R-:W-:Y:S01]  /*17000*/  FADD.FTZ R39, R7, R46 ;  /* 0x0000002e07277221 */ /* 0x000fe20000010000 */
[----:B------:R-:W-:-:S03]  /*17010*/  F2FP.SATFINITE.E4M3.F32.PACK_AB_MERGE_C R64, R64, R5, RZ ;  /* 0x000000054040723e */ /* 0x000fc600048070ff */
[----:B------:R-:W-:Y:S01]  /*17020*/  FADD.FTZ R54, R14, R39 ;  /* 0x000000270e367221 */ /* 0x000fe20000010000 */
[----:B------:R-:W-:Y:S01]  /*17030*/  F2FP.SATFINITE.E4M3.F32.PACK_AB_MERGE_C R14, R15, R14, RZ ;  /* 0x0000000e0f0e723e */ /* 0x000fe200048070ff */
[----:B------:R-:W2:Y:S01]  /*17040*/  MUFU.EX2 R13, R13 ;  /* 0x0000000d000d7308 */ /* 0x000ea20000000800 */
[----:B0-----:R-:W-:-:S01]  /*17050*/  FADD.FTZ R35, R167, R38 ;  /* 0x00000026a7237221 */ /* 0x001fc20000010000 */
[----:B------:R-:W-:Y:S01]  /*17060*/  FADD.FTZ R39, R15, R54 ;  /* 0x000000360f277221 */ /* 0x000fe20000010000 */
[----:B------:R-:W-:-:S01]  /*17070*/  FFMA.FTZ R38, R55, UR38, -R67 ;  /* 0x0000002637267c23 */ /* 0x000fc20008010843 */
[----:B------:R-:W-:Y:S02]  /*17080*/  F2FP.SATFINITE.E4M3.F32.PACK_AB_MERGE_C R166, R7, R166, R14 ;  /* 0x000000a607a6723e */ /* 0x000fe4000480700e */
[----:B------:R-:W-:-:S01]  /*17090*/  FADD.FTZ R54, R160, R39 ;  /* 0x00000027a0367221 */ /* 0x000fc20000010000 */
[----:B------:R-:W-:Y:S01]  /*170a0*/  F2FP.SATFINITE.E4M3.F32.PACK_AB_MERGE_C R165, R6, R165, R64 ;  /* 0x000000a506a5723e */ /* 0x000fe20004807040 */
[----:B------:R-:W0:Y:S01]  /*170b0*/  MUFU.EX2 R68, R68 ;  /* 0x0000004400447308 */ /* 0x000e220000000800 */
[----:B-1----:R-:W-:-:S01]  /*170c0*/  FADD.FTZ R46, R12, R35 ;  /* 0x000000230c2e7221 */ /* 0x002fc20000010000 */
[----:B------:R-:W-:Y:S01]  /*170d0*/  FADD.FTZ R43, R11, R54 ;  /* 0x000000360b2b7221 */ /* 0x000fe20000010000 */
[----:B------:R-:W-:-:S05]  /*170e0*/  FFMA.FTZ R54, R59, UR38, -R67 ;  /* 0x000000263b367c23 */ /* 0x000fca0008010843 */
[----:B------:R-:W1:Y:S01]  /*170f0*/  MUFU.EX2 R161, R161 ;  /* 0x000000a100a17308 */ /* 0x000e620000000800 */
[----:B--2---:R-:W-:-:S07]  /*17100*/  FADD.FTZ R35, R13, R46 ;  /* 0x0000002e0d237221 */ /* 0x004fce0000010000 */
[----:B------:R-:W2:Y:S01]  /*17110*/  MUFU.EX2 R20, R20 ;  /* 0x0000001400147308 */ /* 0x000ea20000000800 */
[----:B0-----:R-:W-:-:S01]  /*17120*/  FADD.FTZ R46, R68, R35 ;  /* 0x00000023442e7221 */ /* 0x001fc20000010000 */
[----:B------:R-:W-:Y:S01]  /*17130*/  FFMA.FTZ R35, R58, UR38, -R67 ;  /* 0x000000263a237c23 */ /* 0x000fe20008010843 */
[----:B------:R-:W-:-:S01]  /*17140*/  FADD.FTZ R58, R24, R43 ;  /* 0x0000002b183a7221 */ /* 0x000fc20000010000 */
[C---:B------:R-:W-:Y:S02]  /*17150*/  F2FP.SATFINITE.E4M3.F32.PACK_AB_MERGE_C R24, R33.reuse, R24, RZ ;  /* 0x000000182118723e */ /* 0x040fe400048070ff */
[----:B------:R-:W-:Y:S01]  /*17160*/  F2FP.SATFINITE.E4M3.F32.PACK_AB_MERGE_C R13, R68, R13, RZ ;  /* 0x0000000d440d723e */ /* 0x000fe200048070ff */
[----:B------:R-:W-:Y:S01]  /*17170*/  FADD.FTZ R43, R33, R58 ;  /* 0x0000003a212b7221 */ /* 0x000fe20000010000 */
[----:B------:R-:W0:Y:S01]  /*17180*/  MUFU.EX2 R21, R21 ;  /* 0x0000001500157308 */ /* 0x000e220000000800 */
[----:B-1----:R-:W-:-:S01]  /*17190*/  FADD.FTZ R39, R161, R46 ;  /* 0x0000002ea1277221 */ /* 0x002fc20000010000 */
[----:B------:R-:W-:Y:S01]  /*171a0*/  F2FP.SATFINITE.E4M3.F32.PACK_AB_MERGE_C R160, R11, R160, R24 ;  /* 0x000000a00ba0723e */ /* 0x000fe20004807018 */
[----:B------:R-:W-:-:S01]  /*171b0*/  FADD.FTZ R58, R162, R43 ;  /* 0x0000002ba23a7221 */ /* 0x000fc20000010000 */
[----:B------:R-:W-:-:S03]  /*171c0*/  F2FP.SATFINITE.E4M3.F32.PACK_AB_MERGE_C R167, R12, R167, R13 ;  /* 0x000000a70ca7723e */ /* 0x000fc6000480700d */
[----:B------:R-:W-:Y:S01]  /*171d0*/  FADD.FTZ R43, R25, R58 ;  /* 0x0000003a192b7221 */ /* 0x000fe20000010000 */
[----:B------:R-:W1:Y:S01]  /*171e0*/  MUFU.EX2 R34, R34 ;  /* 0x0000002200227308 */ /* 0x000e620000000800 */
[----:B--2---:R-:W-:-:S02]  /*171f0*/  FADD.FTZ R46, R20, R39 ;  /* 0x00000027142e7221 */ /* 0x004fc40000010000 */
[----:B------:R-:W-:-:S04]  /*17200*/  FADD.FTZ R62, R28, R43 ;  /* 0x0000002b1c3e7221 */ /* 0x000fc80000010000 */
[----:B------:R-:W-:Y:S01]  /*17210*/  FADD.FTZ R43, R41, R62 ;  /* 0x0000003e292b7221 */ /* 0x000fe20000010000 */
[----:B------:R-:W2:Y:S01]  /*17220*/  MUFU.EX2 R163, R163 ;  /* 0x000000a300a37308 */ /* 0x000ea20000000800 */
[----:B0-----:R-:W-:-:S01]  /*17230*/  FADD.FTZ R39, R21, R46 ;  /* 0x0000002e15277221 */ /* 0x001fc20000010000 */
[----:B------:R-:W-:Y:S01]  /*17240*/  F2FP.SATFINITE.E4M3.F32.PACK_AB_MERGE_C R41, R41, R28, RZ ;  /* 0x0000001c2929723e */ /* 0x000fe200048070ff */
[----:B------:R-:W-:-:S01]  /*17250*/  FADD.FTZ R62, R156, R43 ;  /* 0x0000002b9c3e7221 */ /* 0x000fc20000010000 */
[----:B------:R-:W-:Y:S02]  /*17260*/  VIADD R43, R0, 0x38840 ;  /* 0x00038840002b7836 */ /* 0x000fe40000000000 */
[----:B------:R-:W-:Y:S01]  /*17270*/  F2FP.SATFINITE.E4M3.F32.PACK_AB_MERGE_C R162, R25, R162, R41 ;  /* 0x000000a219a2723e */ /* 0x000fe20004807029 */
[----:B------:R-:W-:Y:S01]  /*17280*/  FADD.FTZ R51, R29, R62 ;  /* 0x0000003e1d337221 */ /* 0x000fe20000010000 */
[----:B------:R-:W0:Y:S01]  /*17290*/  MUFU.EX2 R26, R26 ;  /* 0x0000001a001a7308 */ /* 0x000e220000000800 */
[----:B-1----:R-:W-:-:S01]  /*172a0*/  FADD.FTZ R46, R34, R39 ;  /* 0x00000027222e7221 */ /* 0x002fc20000010000 */
[----:B------:R-:W-:Y:S01]  /*172b0*/  F2FP.SATFINITE.E4M3.F32.PACK_AB_MERGE_C R21, R34, R21, RZ ;  /* 0x000000152215723e */ /* 0x000fe200048070ff */
[----:B------:R-:W-:-:S01]  /*172c0*/  FADD.FTZ R62, R48, R51 ;  /* 0x00000033303e7221 */ /* 0x000fc20000010000 */
[----:B------:R-:W-:-:S02]  /*172d0*/  F2FP.SATFINITE.E4M3.F32.PACK_AB_MERGE_C R48, R49, R48, RZ ;  /* 0x000000303130723e */ /* 0x000fc400048070ff */
[----:B------:R-:W-:Y:S01]  /*172e0*/  F2FP.SATFINITE.E4M3.F32.PACK_AB_MERGE_C R161, R20, R161, R21 ;  /* 0x000000a114a1723e */ /* 0x000fe20004807015 */
[----:B------:R-:W-:Y:S01]  /*172f0*/  FADD.FTZ R51, R49, R62 ;  /* 0x0000003e31337221 */ /* 0x000fe20000010000 */
[----:B------:R-:W1:Y:S01]  /*17300*/  MUFU.EX2 R27, R27 ;  /* 0x0000001b001b7308 */ /* 0x000e620000000800 */
[----:B--2---:R-:W-:-:S01]  /*17310*/  FADD.FTZ R39, R163, R46 ;  /* 0x0000002ea3277221 */ /* 0x004fc20000010000 */
[----:B------:R-:W-:Y:S01]  /*17320*/  FFMA.FTZ R46, R63, UR38, -R67 ;  /* 0x000000263f2e7c23 */ /* 0x000fe20008010843 */
[----:B------:R-:W-:-:S01]  /*17330*/  FADD.FTZ R62, R158, R51 ;  /* 0x000000339e3e7221 */ /* 0x000fc20000010000 */
[----:B------:R-:W-:-:S04]  /*17340*/  F2FP.SATFINITE.E4M3.F32.PACK_AB_MERGE_C R156, R29, R156, R48 ;  /* 0x0000009c1d9c723e */ /* 0x000fc80004807030 */
[----:B------:R-:W2:Y:S01]  /*17350*/  MUFU.EX2 R42, R42 ;  /* 0x0000002a002a7308 */ /* 0x000ea20000000800 */
[----:B0-----:R-:W-:-:S07]  /*17360*/  FADD.FTZ R58, R26, R39 ;  /* 0x000000271a3a7221 */ /* 0x001fce0000010000 */
[----:B------:R-:W0:Y:S01]  /*17370*/  MUFU.EX2 R157, R157 ;  /* 0x0000009d009d7308 */ /* 0x000e220000000800 */
[----:B-1----:R-:W-:-:S07]  /*17380*/  FADD.FTZ R39, R27, R58 ;  /* 0x0000003a1b277221 */ /* 0x002fce0000010000 */
[----:B------:R-:W1:Y:S01]  /*17390*/  MUFU.EX2 R30, R30 ;  /* 0x0000001e001e7308 */ /* 0x000e620000000800 */
[----:B--2---:R-:W-:-:S01]  /*173a0*/  FADD.FTZ R58, R42, R39 ;  /* 0x000000272a3a7221 */ /* 0x004fc20000010000 */
[--C-:B------:R-:W-:Y:S01]  /*173b0*/  FFMA.FTZ R39, R66, UR38, -R67.reuse ;  /* 0x0000002642277c23 */ /* 0x100fe20008010843 */
[----:B------:R-:W-:Y:S02]  /*173c0*/  IMAD.U32 R66, RZ, RZ, UR61 ;  /* 0x0000003dff427e24 */ /* 0x000fe4000f8e00ff */
[----:B------:R-:W-:Y:S01]  /*173d0*/  FFMA.FTZ R67, R72, UR38, -R67 ;  /* 0x0000002648437c23 */ /* 0x000fe20008010843 */
[----:B------:R-:W-:Y:S02]  /*173e0*/  F2FP.SATFINITE.E4M3.F32.PACK_AB_MERGE_C R27, R42, R27, RZ ;  /* 0x0000001b2a1b723e */ /* 0x000fe400048070ff */
[----:B------:R-:W2:Y:S01]  /*173f0*/  MUFU.EX2 R31, R31 ;  /* 0x0000001f001f7308 */ /* 0x000ea20000000800 */
[----:B0-----:R-:W-:-:S01]  /*17400*/  FADD.FTZ R47, R157, R58 ;  /* 0x0000003a9d2f7221 */ /* 0x001fc20000010000 */
[----:B------:R-:W-:-:S02]  /*17410*/  PRMT R43, R66, 0x654, R43 ;  /* 0x00000654422b7816 */ /* 0x000fc4000000002b */
[----:B------:R-:W-:Y:S02]  /*17420*/  F2FP.SATFINITE.E4M3.F32.PACK_AB_MERGE_C R163, R26, R163, R27 ;  /* 0x000000a31aa3723e */ /* 0x000fe4000480701b */
[----:B------:R0:W-:Y:S02]  /*17430*/  SYNCS.ARRIVE.TRANS64.RED.A1T0 RZ, [R43+URZ], RZ ;  /* 0x000000ff2bff79a7 */ /* 0x0001e4000810043f */
[----:B------:R-:W3:Y:S01]  /*17440*/  MUFU.EX2 R50, R50 ;  /* 0x0000003200327308 */ /* 0x000ee20000000800 */
[----:B-1----:R-:W-:-:S07]  /*17450*/  FADD.FTZ R58, R30, R47 ;  /* 0x0000002f1e3a7221 */ /* 0x002fce0000010000 */
[----:B------:R-:W0:Y:S01]  /*17460*/  MUFU.EX2 R159, R159 ;  /* 0x0000009f009f7308 */ /* 0x000e220000000800 */
[----:B--2---:R-:W-:-:S07]  /*17470*/  FADD.FTZ R47, R31, R58 ;  /* 0x0000003a1f2f7221 */ /* 0x004fce0000010000 */
[----:B------:R-:W1:Y:S01]  /*17480*/  MUFU.EX2 R37, R37 ;  /* 0x0000002500257308 */ /* 0x000e620000000800 */
[----:B---3--:R-:W-:-:S01]  /*17490*/  FADD.FTZ R58, R50, R47 ;  /* 0x0000002f323a7221 */ /* 0x008fc20000010000 */
        /* <DEDUP_REMOVED lines=33> */
[C---:B-1----:R-:W-:Y:S01]  /*176b0*/  F2FP.SATFINITE.E4M3.F32.PACK_AB_MERGE_C R56, R61.reuse, R56, RZ ;  /* 0x000000383d38723e */ /* 0x042fe200048070ff */
[----:B------:R-:W-:-:S03]  /*176c0*/  FADD.FTZ R61, R61, R28 ;  /* 0x0000001c3d3d7221 */ /* 0x000fc60000010000 */
[----:B------:R-:W-:-:S03]  /*176d0*/  F2FP.SATFINITE.E4M3.F32.PACK_AB_MERGE_C R152, R45, R152, R56 ;  /* 0x000000982d98723e */ /* 0x000fc60004807038 */
        /* <DEDUP_REMOVED lines=16> */
[C---:B0-----:R-:W-:Y:S01]  /*177e0*/  F2FP.SATFINITE.E4M3.F32.PACK_AB_MERGE_C R60, R65.reuse, R60, RZ ;  /* 0x0000003c413c723e */ /* 0x041fe200048070ff */
[----:B------:R-:W-:-:S03]  /*177f0*/  FADD.FTZ R4, R65, R4 ;  /* 0x0000000441047221 */ /* 0x000fc60000010000 */
[----:B------:R-:W-:Y:S02]  /*17800*/  F2FP.SATFINITE.E4M3.F32.PACK_AB_MERGE_C R154, R53, R154, R60 ;  /* 0x0000009a359a723e */ /* 0x000fe4000480703c */
[C---:B-1----:R-:W-:Y:S01]  /*17810*/  F2FP.SATFINITE.E4M3.F32.PACK_AB_MERGE_C R44, R67.reuse, R44, RZ ;  /* 0x0000002c432c723e */ /* 0x042fe200048070ff */
[----:B------:R-:W-:-:S03]  /*17820*/  FADD.FTZ R3, R67, R28 ;  /* 0x0000001c43037221 */ /* 0x000fc60000010000 */
[----:B------:R-:W-:Y:S01]  /*17830*/  F2FP.SATFINITE.E4M3.F32.PACK_AB_MERGE_C R155, R36, R155, R44 ;  /* 0x0000009b249b723e */ /* 0x000fe2000480702c */
[----:B------:R-:W-:Y:S06]  /*17840*/  @!P0 BRA `(.L_x_640) ;  /* 0x0000000000048947 */ /* 0x000fec0003800000 */
[----:B------:R-:W-:Y:S01]  /*17850*/  BPT.TRAP 0x1 ;  /* 0x000000040000795c */ /* 0x000fe20000300000 */
.L_x_640:
[----:B------:R0:W1:Y:S01]  /*17860*/  SYNCS.PHASECHK.TRANS64.TRYWAIT P1, [R0+URZ+0x38850], R10 ;  /* 0x0388500a000075a7 */ /* 0x000062000802017f */
[----:B------:R-:W-:Y:S05]  /*17870*/  @!P0 BRA `(.L_x_641) ;  /* 0x0000000000048947 */ /* 0x000fea0003800000 */
[----:B------:R-:W-:Y:S01]  /*17880*/  BPT.TRAP 0x1 ;  /* 0x000000040000795c */ /* 0x000fe20000300000 */
.L_x_641:
[----:B------:R-:W-:Y:S04]  /*17890*/  BSSY B0, `(.L_x_642) ;  /* 0x0000004000007945 */ /* 0x000fe80003800000 */
[----:B-1----:R-:W-:Y:S05]  /*178a0*/  @P1 BRA `(.L_x_643) ;  /* 0x0000000000081947 */ /* 0x002fea0003800000 */
[----:B------:R-:W1:Y:S02]  /*178b0*/  SYNCS.PHASECHK.TRANS64.TRYWAIT P1, [R0+URZ+0x38850], R10 ;  /* 0x0388500a000075a7 */ /* 0x000e64000802017f */
[----:B-1----:R-:W-:Y:S05]  /*178c0*/  @!P1 BRA `(.L_x_644) ;  /* 0x0000014c00449947 */ /* 0x002fea0003800000 */
.L_x_643:
[----:B------:R-:W-:Y:S05]  /*178d0*/  BSYNC B0 ;  /* 0x0000000000007941 */ /* 0x000fea0003800000 */
.L_x_642:
[----:B------:R-:W-:Y:S05]  /*178e0*/  WARPSYNC.ALL ;  /* 0x0000000000007948 */ /* 0x000fea0003800000 */
[----:B------:R-:W-:Y:S01]  /*178f0*/  R2UR UR4, R19 ;  /* 0x00000000130472ca */ /* 0x000fe200000e0000 */
[----:B------:R2:W-:Y:S01]  /*17900*/  BAR.SYNC.DEFER_BLOCKING R9, 0x100 ;  /* 0x000400090000751d */ /* 0x0005e20000010000 */
[----:B------:R-:W-:Y:S01]  /*17910*/  MOV R13, 0x40000040 ;  /* 0x40000040000d7802 */ /* 0x000fe20000000f00 */
[----:B------:R-:W-:Y:S01]  /*17920*/  IMAD.MOV.U32 R11, RZ, RZ, 0x40000040 ;  /* 0x40000040ff0b7424 */ /* 0x000fe200078e00ff */
[----:B------:R-:W-:Y:S02]  /*17930*/  MOV R7, 0x40000040 ;  /* 0x4000004000077802 */ /* 0x000fe40000000f00 */
[----:B------:R-:W-:-:S02]  /*17940*/  R2UR UR7, R13 ;  /* 0x000000000d0772ca */ /* 0x000fc400000e0000 */
[----:B------:R-:W-:Y:S02]  /*17950*/  R2UR UR11, R11 ;  /* 0x000000000b0b72ca */ /* 0x000fe400000e0000 */
[----:B------:R-:W-:Y:S02]  /*17960*/  R2UR UR15, R7 ;  /* 0x00000000070f72ca */ /* 0x000fe400000e0000 */
[----:B------:R-:W-:Y:S01]  /*17970*/  R2UR UR19, R13 ;  /* 0x000000000d1372ca */ /* 0x000fe200000e0000 */
[----:B------:R-:W-:-:S04]  /*17980*/  UIADD3 UR4, UR4, 0x400, URZ ;  /* 0x0000040004047890 */ /* 0x000fc8000fffe03f */
[----:B------:R-:W-:-:S04]  /*17990*/  USHF.R.U32.HI UR4, URZ, 0x4, UR4 ;  /* 0x000000043f047899 */ /* 0x000fc80008011604 */
[----:B------:R-:W-:-:S04]  /*179a0*/  ULOP3.LUT UR4, UR4, 0x3fff, URZ, 0xc0, !UPT ;  /* 0x00003fff04047892 */ /* 0x000fc8000f8ec03f */
[----:B------:R-:W-:Y:S01]  /*179b0*/  ULOP3.LUT UR42, UR4, 0x10000, URZ, 0xfc, !UPT ;  /* 0x00010000042a7892 */ /* 0x000fe2000f8efc3f */
[----:B------:R-:W-:-:S05]  /*179c0*/  WARPGROUP.ARRIVE ;  /* 0x00000000000079c5 */ /* 0x000fca0000000000 */
[----:B------:R-:W-:-:S04]  /*179d0*/  LEA R12, R222, UR42, 0xb ;  /* 0x0000002ade0c7c11 */ /* 0x000fc8000f8e58ff */
[C---:B------:R-:W-:Y:S01]  /*179e0*/  R2UR UR6, R12.reuse ;  /* 0x000000000c0672ca */ /* 0x040fe200000e0000 */
[C---:B01----:R-:W-:Y:S02]  /*179f0*/  VIADD R10, R12.reuse, 0x2 ;  /* 0x000000020c0a7836 */ /* 0x043fe40000000000 */
[C---:B------:R-:W-:Y:S02]  /*17a00*/  VIADD R6, R12.reuse, 0x4 ;  /* 0x000000040c067836 */ /* 0x040fe40000000000 */
[----:B------:R-:W-:Y:S01]  /*17a10*/  VIADD R12, R12, 0x6 ;  /* 0x000000060c0c7836 */ /* 0x000fe20000000000 */
[----:B------:R-:W-:Y:S02]  /*17a20*/  R2UR UR10, R10 ;  /* 0x000000000a0a72ca */ /* 0x000fe400000e0000 */
[----:B------:R-:W-:Y:S02]  /*17a30*/  R2UR UR14, R6 ;  /* 0x00000000060e72ca */ /* 0x000fe400000e0000 */
[----:B------:R-:W-:-:S03]  /*17a40*/  R2UR UR18, R12 ;  /* 0x000000000c1272ca */ /* 0x000fc600000e0000 */
[----:B------:R-:W-:Y:S03]  /*17a50*/  QGMMA.64x256x32.F32.E4M3.E4M3 R24, R164, gdesc[UR4], RZ, !UPT, gsb0 ;  /* 0x03e00004a4187df3 */ /* 0x000fe6000c0008ff */
[----:B------:R-:W-:Y:S02]  /*17a60*/  WARPGROUP.DEPBAR.LE gsb0, 0x0 ;  /* 0x00008000000079c5 */ /* 0x000fe40000010000 */
[----:B------:R-:W-:-:S15]  /*17a70*/  WARPGROUP.ARRIVE ;  /* 0x00000000000079c5 */ /* 0x000fde0000000000 */
[----:B------:R-:W-:-:S08]  /*17a80*/  NOP ;  /* 0x0000000000007918 */ /* 0x000fd00000000000 */
[----:B------:R-:W-:Y:S03]  /*17a90*/  QGMMA.64x256x32.F32.E4M3.E4M3 R24, R160, gdesc[UR8], R24, gsb0 ;  /* 0x03e00008a0187df3 */ /* 0x000fe60008000818 */
        /* <DEDUP_REMOVED lines=9> */
[----:B--2---:R-:W-:Y:S05]  /*17b30*/  @!P0 BRA `(.L_x_645) ;  /* 0x0000000000048947 */ /* 0x004fea0003800000 */
[----:B------:R-:W-:Y:S01]  /*17b40*/  BPT.TRAP 0x1 ;  /* 0x000000040000795c */ /* 0x000fe20000300000 */
.L_x_645:
[----:B------:R-:W2:Y:S01]  /*17b50*/  LDL R6, [R1+0x8] ;  /* 0x0000080001067983 */ /* 0x000ea20000100800 */
[----:B------:R-:W-:Y:S01]  /*17b60*/  VIADD R0, R0, 0x38860 ;  /* 0x0003886000007836 */ /* 0x000fe20000000000 */
[----:B------:R-:W-:Y:S01]  /*17b70*/  ULDC UR43, c[0x0][0x988] ;  /* 0x00026200002b7ab9 */ /* 0x000fe20000000800 */
[----:B------:R-:W-:-:S05]  /*17b80*/  IMAD.U32 R5, RZ, RZ, UR61 ;  /* 0x0000003dff057e24 */ /* 0x000fca000f8e00ff */
[----:B------:R-:W-:-:S04]  /*17b90*/  PRMT R0, R5, 0x654, R0 ;  /* 0x0000065405007816 */ /* 0x000fc80000000000 */
[----:B------:R0:W-:Y:S02]  /*17ba0*/  SYNCS.ARRIVE.TRANS64.RED.A1T0 RZ, [R0+URZ], RZ ;  /* 0x000000ff00ff79a7 */ /* 0x0001e4000810043f */
[----:B0-----:R-:W-:-:S05]  /*17bb0*/  VIADD R0, R170, 0xfffffffe ;  /* 0xfffffffeaa007836 */ /* 0x001fca0000000000 */
[----:B--2---:R-:W-:-:S13]  /*17bc0*/  ISETP.GE.AND P1, PT, R0, R6, PT ;  /* 0x000000060000720c */ /* 0x004fda0003f26270 */
[----:B------:R-:W-:Y:S05]  /*17bd0*/  @!P1 BRA `(.L_x_646) ;  /* 0x0000002c004c9947 */ /* 0x000fea0003800000 */
[----:B------:R-:W-:Y:S01]  /*17be0*/  IMAD.MOV.U32 R9, RZ, RZ, R169 ;  /* 0x000000ffff097224 */ /* 0x000fe200078e00a9 */
[----:B------:R-:W-:-:S07]  /*17bf0*/  MOV R10, R168 ;  /* 0x000000a8000a7202 */ /* 0x000fce0000000f00 */
.L_x_658:
[----:B0-----:R-:W2:Y:S01]  /*17c00*/  LDL R5, [R1+0x8] ;  /* 0x0000080001057983 */ /* 0x001ea20000100800 */
[----:B------:R-:W-:Y:S01]  /*17c10*/  VIADD R222, R222, 0x1 ;  /* 0x00000001dede7836 */ /* 0x000fe20000000000 */
[----:B------:R-:W-:Y:S05]  /*17c20*/  YIELD ;  /* 0x0000000000007946 */ /* 0x000fea0003800000 */
[----:B------:R-:W-:-:S04]  /*17c30*/  ISETP.NE.AND P2, PT, R222, 0x2, PT ;  /* 0x00000002de00780c */ /* 0x000fc80003f45270 */
[----:B------:R-:W-:-:S05]  /*17c40*/  SEL R7, R222, RZ, P2 ;  /* 0x000000ffde077207 */ /* 0x000fca0001000000 */
[----:B------:R-:W-:Y:S01]  /*17c50*/  IMAD.MOV.U32 R222, RZ, RZ, R7 ;  /* 0x000000ffffde7224 */ /* 0x000fe200078e0007 */
[C---:B--2---:R-:W-:Y:S01]  /*17c60*/  ISETP.GT.AND P1, PT, R0.reuse, R5, PT ;  /* 0x000000050000720c */ /* 0x044fe20003f24270 */
[----:B------:R-:W-:Y:S01]  /*17c70*/  VIADD R0, R0, 0xffffffff ;  /* 0xffffffff00007836 */ /* 0x000fe20000000000 */
[----:B------:R-:W-:-:S04]  /*17c80*/  SEL R5, RZ, 0x1, P2 ;  /* 0x00000001ff057807 */ /* 0x000fc80001000000 */
[----:B------:R-:W-:Y:S01]  /*17c90*/  LOP3.LUT R223, R223, R5, RZ, 0x3c, !PT ;  /* 0x00000005dfdf7212 */ /* 0x000fe200078e3cff */
[----:B------:R-:W-:Y:S06]  /*17ca0*/  @!P0 BRA `(.L_x_647) ;  /* 0x0000000000048947 */ /* 0x000fec0003800000 */
[----:B------:R-:W-:Y:S01]  /*17cb0*/  BPT.TRAP 0x1 ;  /* 0x000000040000795c */ /* 0x000fe20000300000 */
.L_x_647:
[----:B------:R-:W-:Y:S01]  /*17cc0*/  IMAD R5, R222, 0x8, R19 ;  /* 0x00000008de057824 */ /* 0x000fe200078e0213 */
[----:B------:R-:W-:-:S04]  /*17cd0*/  SHF.L.U32 R6, R223, 0x1f, RZ ;  /* 0x0000001fdf067819 */ /* 0x000fc800000006ff */
[----:B------:R0:W1:Y:S01]  /*17ce0*/  SYNCS.PHASECHK.TRANS64.TRYWAIT P2, [R5+URZ+0x38830], R6 ;  /* 0x03883006050075a7 */ /* 0x000062000804017f */
[----:B------:R-:W-:Y:S05]  /*17cf0*/  @!P0 BRA `(.L_x_648) ;  /* 0x0000000000048947 */ /* 0x000fea0003800000 */
[----:B------:R-:W-:Y:S01]  /*17d00*/  BPT.TRAP 0x1 ;  /* 0x000000040000795c */ /* 0x000fe20000300000 */
.L_x_648:
[----:B------:R-:W2:Y:S01]  /*17d10*/  LDL R8, [R1+0x34] ;  /* 0x0000340001087983 */ /* 0x000ea20000100800 */
[----:B------:R-:W-:Y:S01]  /*17d20*/  IMAD.MOV.U32 R13, RZ, RZ, 0x40000040 ;  /* 0x40000040ff0d7424 */ /* 0x000fe200078e00ff */
[----:B--2---:R-:W-:-:S13]  /*17d30*/  R2UR UR4, R8 ;  /* 0x00000000080472ca */ /* 0x004fda00000e0000 */
[----:B------:R-:W-:-:S04]  /*17d40*/  LEA R12, R7, UR4, 0xb ;  /* 0x00000004070c7c11 */ /* 0x000fc8000f8e58ff */
[C---:B------:R-:W-:Y:S01]  /*17d50*/  IADD3 R14, R12.reuse, 0x2, RZ ;  /* 0x000000020c0e7810 */ /* 0x040fe20007ffe0ff */
[----:B------:R-:W-:Y:S01]  /*17d60*/  VIADD R8, R12, 0x4 ;  /* 0x000000040c087836 */ /* 0x000fe20000000000 */
[----:B-1----:R-:W-:Y:S06]  /*17d70*/  @P2 BRA `(.L_x_649) ;  /* 0x0000000000082947 */ /* 0x002fec0003800000 */
[----:B------:R-:W1:Y:S02]  /*17d80*/  SYNCS.PHASECHK.TRANS64.TRYWAIT P2, [R5+URZ+0x38830], R6 ;  /* 0x03883006050075a7 */ /* 0x000e64000804017f */
[----:B-1----:R-:W-:Y:S05]  /*17d90*/  @!P2 BRA `(.L_x_650) ;  /* 0x000001480024a947 */ /* 0x002fea0003800000 */
.L_x_649:
[----:B------:R-:W-:Y:S05]  /*17da0*/  WARPSYNC.ALL ;  /* 0x0000000000007948 */ /* 0x000fea0003800000 */
[C---:B------:R-:W-:Y:S01]  /*17db0*/  R2UR UR14, R12.reuse ;  /* 0x000000000c0e72ca */ /* 0x040fe200000e0000 */
[----:B------:R-:W-:Y:S01]  /*17dc0*/  VIADD R152, R12, 0x404 ;  /* 0x000004040c987836 */ /* 0x000fe20000000000 */
[----:B------:R-:W-:Y:S01]  /*17dd0*/  R2UR UR15, R13 ;  /* 0x000000000d0f72ca */ /* 0x000fe200000e0000 */
[----:B------:R-:W-:Y:S01]  /*17de0*/  IMAD.MOV.U32 R153, RZ, RZ, 0x40000040 ;  /* 0x40000040ff997424 */ /* 0x000fe200078e00ff */
[----:B------:R-:W-:Y:S01]  /*17df0*/  R2UR UR12, R228 ;  /* 0x00000000e40c72ca */ /* 0x000fe200000e0000 */
[----:B------:R-:W-:Y:S01]  /*17e00*/  IMAD.MOV.U32 R15, RZ, RZ, 0x40000040 ;  /* 0x40000040ff0f7424 */ /* 0x000fe200078e00ff */
[----:B------:R-:W-:Y:S01]  /*17e10*/  R2UR UR13, R229 ;  /* 0x00000000e50d72ca */ /* 0x000fe200000e0000 */
[----:B------:R-:W-:Y:S01]  /*17e20*/  VIADD R20, R12, 0x6 ;  /* 0x000000060c147836 */ /* 0x000fe20000000000 */
[----:B------:R-:W-:Y:S01]  /*17e30*/  R2UR UR30, R152 ;  /* 0x00000000981e72ca */ /* 0x000fe200000e0000 */
[----:B------:R-:W-:Y:S01]  /*17e40*/  IMAD.MOV.U32 R21, RZ, RZ, 0x40000040 ;  /* 0x40000040ff157424 */ /* 0x000fe200078e00ff */
[----:B------:R-:W-:Y:S01]  /*17e50*/  R2UR UR31, R153 ;  /* 0x00000000991f72ca */ /* 0x000fe200000e0000 */
[----:B------:R-:W-:Y:S01]  /*17e60*/  UMOV UR16, UR56 ;  /* 0x0000003800107c82 */ /* 0x000fe20008000000 */
[----:B------:R-:W-:Y:S01]  /*17e70*/  WARPGROUP.ARRIVE ;  /* 0x00000000000079c5 */ /* 0x000fe20000000000 */
[----:B------:R-:W-:Y:S01]  /*17e80*/  R2UR UR10, R14 ;  /* 0x000000000e0a72ca */ /* 0x000fe200000e0000 */
[----:B------:R-:W-:Y:S01]  /*17e90*/  UMOV UR17, UR57 ;  /* 0x0000003900117c82 */ /* 0x000fe20008000000 */
[----:B------:R-:W-:Y:S01]  /*17ea0*/  R2UR UR11, R15 ;  /* 0x000000000f0b72ca */ /* 0x000fe200000e0000 */
[----:B------:R-:W-:Y:S01]  /*17eb0*/  UMOV UR20, UR52 ;  /* 0x0000003400147c82 */ /* 0x000fe20008000000 */
[----:B------:R-:W-:Y:S01]  /*17ec0*/  R2UR UR8, R226 ;  /* 0x00000000e20872ca */ /* 0x000fe200000e0000 */
[----:B------:R-:W-:Y:S01]  /*17ed0*/  UMOV UR21, UR53 ;  /* 0x0000003500157c82 */ /* 0x000fe20008000000 */
[----:B------:R-:W-:Y:S01]  /*17ee0*/  QGMMA.64x128x32.F32.E4M3.E4M3 R152, gdesc[UR12], RZ, !UPT, gsb0 ;  /* 0x01e000000c9879f3 */ /* 0x000fe2000c0008ff */
[----:B------:R-:W-:Y:S01]  /*17ef0*/  R2UR UR9, R227 ;  /* 0x00000000e30972ca */ /* 0x000fe200000e0000 */
[----:B------:R-:W-:Y:S01]  /*17f00*/  UMOV UR24, UR48 ;  /* 0x0000003000187c82 */ /* 0x000fe20008000000 */
[----:B------:R-:W-:Y:S01]  /*17f10*/  MOV R14, R8 ;  /* 0x00000008000e7202 */ /* 0x000fe20000000f00 */
[----:B------:R-:W-:Y:S01]  /*17f20*/  UMOV UR25, UR49 ;  /* 0x0000003100197c82 */ /* 0x000fe20008000000 */
[----:B------:R-:W-:Y:S01]  /*17f30*/  R2UR UR7, R15 ;  /* 0x000000000f0772ca */ /* 0x000fe200000e0000 */
[----:B------:R-:W-:Y:S01]  /*17f40*/  UMOV UR28, UR44 ;  /* 0x0000002c001c7c82 */ /* 0x000fe20008000000 */
[----:B------:R-:W-:Y:S01]  /*17f50*/  R2UR UR6, R14 ;  /* 0x000000000e0672ca */ /* 0x000fe200000e0000 */
[----:B------:R-:W-:Y:S01]  /*17f60*/  VIADD R14, R12, 0x400 ;  /* 0x000004000c0e7836 */ /* 0x000fe20000000000 */
[----:B------:R-:W-:Y:S01]  /*17f70*/  R2UR UR4, R224 ;  /* 0x00000000e00472ca */ /* 0x000fe200000e0000 */
[----:B------:R-:W-:Y:S01]  /*17f80*/  UMOV UR29, UR45 ;  /* 0x0000002d001d7c82 */ /* 0x000fe20008000000 */
[----:B------:R-:W-:Y:S01]  /*17f90*/  R2UR UR5, R225 ;  /* 0x00000000e10572ca */ /* 0x000fe200000e0000 */
[----:B------:R-:W-:Y:S01]  /*17fa0*/  IMAD.MOV.U32 R13, RZ, RZ, 0x40000040 ;  /* 0x40000040ff0d7424 */ /* 0x000fe200078e00ff */
[----:B------:R-:W-:Y:S01]  /*17fb0*/  R2UR UR18, R20 ;  /* 0x00000000141272ca */ /* 0x000fe200000e0000 */
[----:B------:R-:W-:Y:S01]  /*17fc0*/  VIADD R20, R12, 0x402 ;  /* 0x000004020c147836 */ /* 0x000fe20000000000 */
[----:B------:R-:W-:Y:S01]  /*17fd0*/  R2UR UR19, R21 ;  /* 0x00000000151372ca */ /* 0x000fe200000e0000 */
[----:B------:R-:W-:Y:S01]  /*17fe0*/  UMOV UR32, UR40 ;  /* 0x0000002800207c82 */ /* 0x000fe20008000000 */
[----:B------:R-:W-:Y:S01]  /*17ff0*/  R2UR UR22, R14 ;  /* 0x000000000e1672ca */ /* 0x000fe200000e0000 */
[----:B------:R-:W-:Y:S01]  /*18000*/  UMOV UR33, UR41 ;  /* 0x0000002900217c82 */ /* 0x000fe20008000000 */
[----:B------:R-:W-:Y:S01]  /*18010*/  R2UR UR23, R15 ;  /* 0x000000000f1772ca */ /* 0x000fe200000e0000 */
[----:B------:R-:W2:Y:S01]  /*18020*/  S2R R11, SR_TID.X ;  /* 0x00000000000b7919 */ /* 0x000ea20000002100 */
[----:B------:R-:W-:-:S02]  /*18030*/  R2UR UR26, R20 ;  /* 0x00000000141a72ca */ /* 0x000fc400000e0000 */
[----:B------:R-:W-:Y:S02]  /*18040*/  R2UR UR27, R21 ;  /* 0x00000000151b72ca */ /* 0x000fe400000e0000 */
[----:B------:R-:W-:Y:S02]  /*18050*/  IADD3 R12, R12, 0x406, RZ ;  /* 0x000004060c0c7810 */ /* 0x000fe40007ffe0ff */
[----:B------:R-:W-:Y:S02]  /*18060*/  R2UR UR35, R13 ;  /* 0x000000000d2372ca */ /* 0x000fe400000e0000 */
[----:B------:R-:W-:Y:S02]  /*18070*/  R2UR UR34, R12 ;  /* 0x000000000c2272ca */ /* 0x000fe400000e0000 */
[----:B--2---:R-:W-:-:S04]  /*18080*/  SHF.R.U32.HI R11, RZ, 0x7, R11 ;  /* 0x00000007ff0b7819 */ /* 0x004fc8000001160b */
        /* <DEDUP_REMOVED lines=26> */
.L_x_651:
[C---:B------:R-:W-:Y:S01]  /*18230*/  FMUL.FTZ R11, R2.reuse, R152 ;  /* 0x00000098020b7220 */ /* 0x040fe20000410000 */
[C---:B------:R-:W-:Y:S01]  /*18240*/  FMUL.FTZ R12, R2.reuse, R153 ;  /* 0x00000099020c7220 */ /* 0x040fe20000410000 */
[C---:B------:R-:W-:Y:S01]  /*18250*/  FMUL.FTZ R13, R2.reuse, R156 ;  /* 0x0000009c020d7220 */ /* 0x040fe20000410000 */
[C---:B------:R-:W-:Y:S01]  /*18260*/  FMUL.FTZ R14, R2.reuse, R157 ;  /* 0x0000009d020e7220 */ /* 0x040fe20000410000 */
[C---:B------:R-:W-:Y:S01]  /*18270*/  FMUL.FTZ R15, R2.reuse, R160 ;  /* 0x000000a0020f7220 */ /* 0x040fe20000410000 */
[C---:B------:R-:W-:Y:S01]  /*18280*/  FMUL.FTZ R20, R2.reuse, R161 ;  /* 0x000000a102147220 */ /* 0x040fe20000410000 */
[----:B------:R-:W3:Y:S01]  /*18290*/  MUFU.TANH R11, R11 ;  /* 0x0000000b000b7308 */ /* 0x000ee20000002400 */
[C---:B------:R-:W-:Y:S01]  /*182a0*/  FMUL.FTZ R153, R2.reuse, R168 ;  /* 0x000000a802997220 */ /* 0x040fe20000410000 */
        /* <DEDUP_REMOVED lines=8> */
[C---:B------:R-:W-:Y:S01]  /*18330*/  FMUL.FTZ R165, R2.reuse, R180 ;  /* 0x000000b402a57220 */ /* 0x040fe20000410000 */
[C---:B------:R-:W-:Y:S01]  /*18340*/  FMUL.FTZ R169, R2.reuse, R181 ;  /* 0x000000b502a97220 */ /* 0x040fe20000410000 */
[C---:B------:R-:W-:Y:S01]  /*18350*/  FMUL.FTZ R172, R2.reuse, R184 ;  /* 0x000000b802ac7220 */ /* 0x040fe20000410000 */
[C---:B------:R-:W-:Y:S01]  /*18360*/  FMUL.FTZ R173, R2.reuse, R185 ;  /* 0x000000b902ad7220 */ /* 0x040fe20000410000 */
[C---:B------:R-:W-:Y:S01]  /*18370*/  FMUL.FTZ R176, R2.reuse, R188 ;  /* 0x000000bc02b07220 */ /* 0x040fe20000410000 */
[C---:B------:R-:W-:Y:S01]  /*18380*/  FMUL.FTZ R177, R2.reuse, R189 ;  /* 0x000000bd02b17220 */ /* 0x040fe20000410000 */
[----:B------:R-:W5:Y:S01]  /*18390*/  MUFU.TANH R13, R13 ;  /* 0x0000000d000d7308 */ /* 0x000f620000002400 */
[----:B---3--:R-:W-:Y:S01]  /*183a0*/  FMNMX.FTZ R168, R11, R10, !PT ;  /* 0x0000000a0ba87209 */ /* 0x008fe20007810000 */
[C---:B------:R-:W-:Y:S01]  /*183b0*/  FMUL.FTZ R180, R2.reuse, R192 ;  /* 0x000000c002b47220 */ /* 0x040fe20000410000 */
[C---:B------:R-:W-:Y:S01]  /*183c0*/  FMUL.FTZ R181, R2.reuse, R193 ;  /* 0x000000c102b57220 */ /* 0x040fe20000410000 */
[C---:B------:R-:W-:Y:S01]  /*183d0*/  FMUL.FTZ R184, R2.reuse, R196 ;  /* 0x000000c402b87220 */ /* 0x040fe20000410000 */
[C---:B------:R-:W-:Y:S01]  /*183e0*/  FMUL.FTZ R185, R2.reuse, R197 ;  /* 0x000000c502b97220 */ /* 0x040fe20000410000 */
[C---:B------:R-:W-:Y:S01]  /*183f0*/  FMUL.FTZ R188, R2.reuse, R200 ;  /* 0x000000c802bc7220 */ /* 0x040fe20000410000 */
[----:B------:R-:W-:Y:S01]  /*18400*/  FMUL.FTZ R189, R2, R201 ;  /* 0x000000c902bd7220 */ /* 0x000fe20000410000 */
[----:B------:R-:W3:Y:S01]  /*18410*/  MUFU.TANH R14, R14 ;  /* 0x0000000e000e7308 */ /* 0x000ee20000002400 */
[----:B----4-:R-:W-:Y:S01]  /*18420*/  FMNMX.FTZ R168, R12, R168, !PT ;  /* 0x000000a80ca87209 */ /* 0x010fe20007810000 */
[C---:B------:R-:W-:Y:S01]  /*18430*/  FMUL.FTZ R192, R2.reuse, R204 ;  /* 0x000000cc02c07220 */ /* 0x040fe20000410000 */
[C---:B------:R-:W-:Y:S01]  /*18440*/  FMUL.FTZ R193, R2.reuse, R205 ;  /* 0x000000cd02c17220 */ /* 0x040fe20000410000 */
[C---:B------:R-:W-:Y:S01]  /*18450*/  FMUL.FTZ R196, R2.reuse, R208 ;  /* 0x000000d002c47220 */ /* 0x040fe20000410000 */
[C---:B------:R-:W-:Y:S01]  /*18460*/  FMUL.FTZ R197, R2.reuse, R209 ;  /* 0x000000d102c57220 */ /* 0x040fe20000410000 */
[C---:B------:R-:W-:Y:S01]  /*18470*/  FMUL.FTZ R200, R2.reuse, R212 ;  /* 0x000000d402c87220 */ /* 0x040fe20000410000 */
[C---:B------:R-:W-:Y:S01]  /*18480*/  FMUL.FTZ R201, R2.reuse, R213 ;  /* 0x000000d502c97220 */ /* 0x040fe20000410000 */
[----:B------:R-:W4:Y:S01]  /*18490*/  MUFU.TANH R15, R15 ;  /* 0x0000000f000f7308 */ /* 0x000f220000002400 */
[----:B-----5:R-:W-:Y:S01]  /*184a0*/  FMNMX.FTZ R168, R13, R168, !PT ;  /* 0x000000a80da87209 */ /* 0x020fe20007810000 */
[----:B------:R-:W-:Y:S01]  /*184b0*/  UMOV UR38, UR43 ;  /* 0x0000002b00267c82 */ /* 0x000fe20008000000 */
[C---:B------:R-:W-:Y:S01]  /*184c0*/  FMUL.FTZ R191, R2.reuse, R191 ;  /* 0x000000bf02bf7220 */ /* 0x040fe20000410000 */
[C---:B------:R-:W-:Y:S01]  /*184d0*/  FMUL.FTZ R194, R2.reuse, R194 ;  /* 0x000000c202c27220 */ /* 0x040fe20000410000 */
[C---:B------:R-:W-:Y:S01]  /*184e0*/  FMUL.FTZ R195, R2.reuse, R195 ;  /* 0x000000c302c37220 */ /* 0x040fe20000410000 */
[C---:B------:R-:W-:Y:S01]  /*184f0*/  FMUL.FTZ R198, R2.reuse, R198 ;  /* 0x000000c602c67220 */ /* 0x040fe20000410000 */
[----:B------:R-:W-:Y:S01]  /*18500*/  FMUL.FTZ R199, R2, R199 ;  /* 0x000000c702c77220 */ /* 0x000fe20000410000 */
[----:B------:R-:W5:Y:S01]  /*18510*/  MUFU.TANH R20, R20 ;  /* 0x0000001400147308 */ /* 0x000f620000002400 */
        /* <DEDUP_REMOVED lines=8> */
[----:B----4-:R-:W-:Y:S01]  /*185a0*/  FMNMX.FTZ R168, R15, R168, !PT ;  /* 0x000000a80fa87209 */ /* 0x010fe20007810000 */
[C---:B------:R-:W-:Y:S01]  /*185b0*/  FMUL.FTZ R214, R2.reuse, R214 ;  /* 0x000000d602d67220 */ /* 0x040fe20000410000 */
[----:B------:R-:W-:-:S05]  /*185c0*/  FMUL.FTZ R215, R2, R215 ;  /* 0x000000d702d77220 */ /* 0x000fca0000410000 */
[----:B------:R-:W4:Y:S01]  /*185d0*/  MUFU.TANH R152, R152 ;  /* 0x0000009800987308 */ /* 0x000f220000002400 */
[----:B-----5:R-:W-:-:S07]  /*185e0*/  FMNMX.FTZ R168, R20, R168, !PT ;  /* 0x000000a814a87209 */ /* 0x020fce0007810000 */
[----:B------:R-:W5:Y:S01]  /*185f0*/  MUFU.TANH R153, R153 ;  /* 0x0000009900997308 */ /* 0x000f620000002400 */
[----:B---3--:R-:W-:-:S07]  /*18600*/  FMNMX.FTZ R168, R21, R168, !PT ;  /* 0x000000a815a87209 */ /* 0x008fce0007810000 */
[----:B------:R-:W3:Y:S01]  /*18610*/  MUFU.TANH R156, R156 ;  /* 0x0000009c009c7308 */ /* 0x000ee20000002400 */
[----:B----4-:R-:W-:-:S07]  /*18620*/  FMNMX.FTZ R168, R152, R168, !PT ;  /* 0x000000a898a87209 */ /* 0x010fce0007810000 */
        /* <DEDUP_REMOVED lines=43> */
[----:B-----5:R-:W-:-:S04]  /*188e0*/  FMNMX.FTZ R168, R197, R168, !PT ;  /* 0x000000a8c5a87209 */ /* 0x020fc80007810000 */
[----:B---3--:R-:W-:-:S04]  /*188f0*/  FMNMX.FTZ R168, R200, R168, !PT ;  /* 0x000000a8c8a87209 */ /* 0x008fc80007810000 */
[----:B----4-:R-:W-:-:S05]  /*18900*/  FMNMX.FTZ R168, R201, R168, !PT ;  /* 0x000000a8c9a87209 */ /* 0x010fca0007810000 */
[----:B------:R-:W3:Y:S02]  /*18910*/  SHFL.BFLY PT, R204, R168, 0x2, 0x1f ;  /* 0x0c401f00a8cc7f89 */ /* 0x000ee400000e0000 */
[----:B---3--:R-:W-:-:S05]  /*18920*/  FMNMX.FTZ R168, R168, R204, !PT ;  /* 0x000000cca8a87209 */ /* 0x008fca0007810000 */
[----:B------:R-:W3:Y:S02]  /*18930*/  SHFL.BFLY PT, R204, R168, 0x1, 0x1f ;  /* 0x0c201f00a8cc7f89 */ /* 0x000ee400000e0000 */
[----:B---3--:R-:W-:Y:S01]  /*18940*/  FMNMX.FTZ R168, R168, R204, !PT ;  /* 0x000000cca8a87209 */ /* 0x008fe20007810000 */
        /* <DEDUP_REMOVED lines=18> */
[----:B------:R-:W-:-:S01]  /*18a70*/  FFMA.FTZ R160, R160, UR38, -R10 ;  /* 0x00000026a0a07c23 */ /* 0x000fc2000801080a */
[--C-:B------:R-:W-:Y:S01]  /*18a80*/  FFMA.FTZ R161, R161, UR38, -R10.reuse ;  /* 0x00000026a1a17c23 */ /* 0x100fe2000801080a */
[----:B------:R-:W-:-:S01]  /*18a90*/  FFMA.FTZ R165, R165, UR38, -R10 ;  /* 0x00000026a5a57c23 */ /* 0x000fc2000801080a */
[--C-:B------:R-:W-:Y:S01]  /*18aa0*/  FFMA.FTZ R169, R169, UR38, -R10.reuse ;  /* 0x00000026a9a97c23 */ /* 0x100fe2000801080a */
[----:B------:R-:W-:-:S01]  /*18ab0*/  FFMA.FTZ R172, R172, UR38, -R10 ;  /* 0x00000026acac7c23 */ /* 0x000fc2000801080a */
[--C-:B------:R-:W-:Y:S01]  /*18ac0*/  FFMA.FTZ R173, R173, UR38, -R10.reuse ;  /* 0x00000026adad7c23 */ /* 0x100fe2000801080a */
[----:B------:R-:W-:-:S01]  /*18ad0*/  FFMA.FTZ R176, R176, UR38, -R10 ;  /* 0x00000026b0b07c23 */ /* 0x000fc2000801080a */
[----:B------:R-:W4:Y:S01]  /*18ae0*/  MUFU.EX2 R12, R12 ;  /* 0x0000000c000c7308 */ /* 0x000f220000000800 */
[----:B------:R-:W-:-:S01]  /*18af0*/  FFMA.FTZ R177, R177, UR38, -R10 ;  /* 0x00000026b1b17c23 */ /* 0x000fc2000801080a */
[--C-:B------:R-:W-:Y:S01]  /*18b00*/  FFMA.FTZ R180, R180, UR38, -R10.reuse ;  /* 0x00000026b4b47c23 */ /* 0x100fe2000801080a */
[----:B------:R-:W-:-:S01]  /*18b10*/  FFMA.FTZ R181, R181, UR38, -R10 ;  /* 0x00000026b5b57c23 */ /* 0x000fc2000801080a */
[--C-:B------:R-:W-:Y:S01]  /*18b20*/  FFMA.FTZ R184, R184, UR38, -R10.reuse ;  /* 0x00000026b8b87c23 */ /* 0x100fe2000801080a */
[----:B------:R-:W-:-:S01]  /*18b30*/  FFMA.FTZ R185, R185, UR38, -R10 ;  /* 0x00000026b9b97c23 */ /* 0x000fc2000801080a */
[--C-:B------:R-:W-:Y:S01]  /*18b40*/  FFMA.FTZ R188, R188, UR38, -R10.reuse ;  /* 0x00000026bcbc7c23 */ /* 0x100fe2000801080a */
[----:B------:R-:W-:-:S01]  /*18b50*/  FFMA.FTZ R189, R189, UR38, -R10 ;  /* 0x00000026bdbd7c23 */ /* 0x000fc2000801080a */
[----:B------:R-:W5:Y:S01]  /*18b60*/  MUFU.EX2 R13, R13 ;  /* 0x0000000d000d7308 */ /* 0x000f620000000800 */
[----:B---3--:R-:W-:-:S01]  /*18b70*/  FFMA.FTZ R4, R204, R4, R11 ;  /* 0x00000004cc047223 */ /* 0x008fc2000001000b */
[--C-:B------:R-:W-:Y:S01]  /*18b80*/  FFMA.FTZ R192, R192, UR38, -R10.reuse ;  /* 0x00000026c0c07c23 */ /* 0x100fe2000801080a */
[----:B------:R-:W-:-:S01]  /*18b90*/  FFMA.FTZ R193, R193, UR38, -R10 ;  /* 0x00000026c1c17c23 */ /* 0x000fc2000801080a */
[--C-:B------:R-:W-:Y:S01]  /*18ba0*/  FFMA.FTZ R196, R196, UR38, -R10.reuse ;  /* 0x00000026c4c47c23 */ /* 0x100fe2000801080a */
[----:B------:R-:W-:-:S01]  /*18bb0*/  FFMA.FTZ R197, R197, UR38, -R10 ;  /* 0x00000026c5c57c23 */ /* 0x000fc2000801080a */
[--C-:B------:R-:W-:Y:S01]  /*18bc0*/  FFMA.FTZ R200, R200, UR38, -R10.reuse ;  /* 0x00000026c8c87c23 */ /* 0x100fe2000801080a */
[----:B------:R-:W-:-:S01]  /*18bd0*/  FFMA.FTZ R10, R201, UR38, -R10 ;  /* 0x00000026c90a7c23 */ /* 0x000fc2000801080a */
[----:B------:R-:W3:Y:S01]  /*18be0*/  MUFU.EX2 R14, R14 ;  /* 0x0000000e000e7308 */ /* 0x000ee20000000800 */
[----:B----4-:R-:W-:-:S01]  /*18bf0*/  FADD.FTZ R4, R12, R4 ;  /* 0x000000040c047221 */ /* 0x010fc20000010000 */
[-C--:B------:R-:W-:Y:S01]  /*18c00*/  FMUL.FTZ R24, R24, R204.reuse ;  /* 0x000000cc18187220 */ /* 0x080fe20000410000 */
[-C--:B------:R-:W-:Y:S01]  /*18c10*/  FMUL.FTZ R25, R25, R204.reuse ;  /* 0x000000cc19197220 */ /* 0x080fe20000410000 */
[-C--:B------:R-:W-:Y:S01]  /*18c20*/  FMUL.FTZ R28, R28, R204.reuse ;  /* 0x000000cc1c1c7220 */ /* 0x080fe20000410000 */
[-C--:B------:R-:W-:Y:S01]  /*18c30*/  FMUL.FTZ R29, R29, R204.reuse ;  /* 0x000000cc1d1d7220 */ /* 0x080fe20000410000 */
[-C--:B------:R-:W-:Y:S01]  /*18c40*/  FMUL.FTZ R32, R32, R204.reuse ;  /* 0x000000cc20207220 */ /* 0x080fe20000410000 */
[----:B------:R-:W-:Y:S01]  /*18c50*/  FMUL.FTZ R33, R33, R204 ;  /* 0x000000cc21217220 */ /* 0x000fe20000410000 */
[----:B------:R-:W4:Y:S01]  /*18c60*/  MUFU.EX2 R15, R15 ;  /* 0x0000000f000f7308 */ /* 0x000f220000000800 */
[----:B-----5:R-:W-:-:S01]  /*18c70*/  FADD.FTZ R4, R13, R4 ;  /* 0x000000040d047221 */ /* 0x020fc20000010000 */
[-C--:B------:R-:W-:Y:S01]  /*18c80*/  FMUL.FTZ R36, R36, R204.reuse ;  /* 0x000000cc24247220 */ /* 0x080fe20000410000 */
[-C--:B------:R-:W-:Y:S01]  /*18c90*/  FMUL.FTZ R37, R37, R204.reuse ;  /* 0x000000cc25257220 */ /* 0x080fe20000410000 */
[-C--:B------:R-:W-:Y:S01]  /*18ca0*/  FMUL.FTZ R40, R40, R204.reuse ;  /* 0x000000cc28287220 */ /* 0x080fe20000410000 */
[-C--:B------:R-:W-:Y:S01]  /*18cb0*/  FMUL.FTZ R41, R41, R204.reuse ;  /* 0x000000cc29297220 */ /* 0x080fe20000410000 */
[-C--:B------:R-:W-:Y:S01]  /*18cc0*/  FMUL.FTZ R44, R44, R204.reuse ;  /* 0x000000cc2c2c7220 */ /* 0x080fe20000410000 */
[----:B------:R-:W-:Y:S01]  /*18cd0*/  FMUL.FTZ R45, R45, R204 ;  /* 0x000000cc2d2d7220 */ /* 0x000fe20000410000 */
[----:B------:R-:W5:Y:S01]  /*18ce0*/  MUFU.EX2 R20, R20 ;  /* 0x0000001400147308 */ /* 0x000f620000000800 */
[C---:B---3--:R-:W-:Y:S01]  /*18cf0*/  F2FP.SATFINITE.E4M3.F32.PACK_AB_MERGE_C R13, R14.reuse, R13, RZ ;  /* 0x0000000d0e0d723e */ /* 0x048fe200048070ff */
        /* <DEDUP_REMOVED lines=22> */
[----:B------:R-:W-:Y:S01]  /*18e60*/  FMUL.FTZ R179, R2, R190 ;  /* 0x000000be02b37220 */ /* 0x000fe20000410000 */
[----:B----4-:R-:W-:-:S01]  /*18e70*/  FADD.FTZ R4, R15, R4 ;  /* 0x000000040f047221 */ /* 0x010fc20000010000 */
[----:B------:R-:W4:Y:S01]  /*18e80*/  MUFU.TANH R12, R12 ;  /* 0x0000000c000c7308 */ /* 0x000f220000002400 */
[-C--:B------:R-:W-:Y:S01]  /*18e90*/  FMUL.FTZ R48, R48, R204.reuse ;  /* 0x000000cc30307220 */ /* 0x080fe20000410000 */
[----:B------:R-:W-:Y:S01]  /*18ea0*/  FMUL.FTZ R49, R49, R204 ;  /* 0x000000cc31317220 */ /* 0x000fe20000410000 */
[----:B-----5:R-:W-:-:S01]  /*18eb0*/  FADD.FTZ R4, R20, R4 ;  /* 0x0000000414047221 */ /* 0x020fc20000010000 */
[-C--:B------:R-:W-:Y:S01]  /*18ec0*/  FMUL.FTZ R52, R52, R204.reuse ;  /* 0x000000cc34347220 */ /* 0x080fe20000410000 */
[-C--:B------:R-:W-:Y:S01]  /*18ed0*/  FMUL.FTZ R53, R53, R204.reuse ;  /* 0x000000cc35357220 */ /* 0x080fe20000410000 */
[-C--:B------:R-:W-:Y:S01]  /*18ee0*/  FMUL.FTZ R56, R56, R204.reuse ;  /* 0x000000cc38387220 */ /* 0x080fe20000410000 */
[-C--:B------:R-:W-:Y:S01]  /*18ef0*/  FMUL.FTZ R57, R57, R204.reuse ;  /* 0x000000cc39397220 */ /* 0x080fe20000410000 */
[----:B------:R-:W5:Y:S01]  /*18f00*/  MUFU.TANH R13, R13 ;  /* 0x0000000d000d7308 */ /* 0x000f620000002400 */
[----:B---3--:R-:W-:Y:S01]  /*18f10*/  FMNMX.FTZ R183, R11, R9, !PT ;  /* 0x000000090bb77209 */ /* 0x008fe20007810000 */
[-C--:B------:R-:W-:Y:S01]  /*18f20*/  FMUL.FTZ R60, R60, R204.reuse ;  /* 0x000000cc3c3c7220 */ /* 0x080fe20000410000 */
[-C--:B------:R-:W-:Y:S01]  /*18f30*/  FMUL.FTZ R61, R61, R204.reuse ;  /* 0x000000cc3d3d7220 */ /* 0x080fe20000410000 */
[-C--:B------:R-:W-:Y:S01]  /*18f40*/  FMUL.FTZ R64, R64, R204.reuse ;  /* 0x000000cc40407220 */ /* 0x080fe20000410000 */
[-C--:B------:R-:W-:Y:S01]  /*18f50*/  FMUL.FTZ R65, R65, R204.reuse ;  /* 0x000000cc41417220 */ /* 0x080fe20000410000 */
[-C--:B------:R-:W-:Y:S01]  /*18f60*/  FMUL.FTZ R68, R68, R204.reuse ;  /* 0x000000cc44447220 */ /* 0x080fe20000410000 */
[-C--:B------:R-:W-:Y:S01]  /*18f70*/  FMUL.FTZ R69, R69, R204.reuse ;  /* 0x000000cc45457220 */ /* 0x080fe20000410000 */
[----:B------:R-:W3:Y:S01]  /*18f80*/  MUFU.TANH R154, R154 ;  /* 0x0000009a009a7308 */ /* 0x000ee20000002400 */
[----:B----4-:R-:W-:Y:S01]  /*18f90*/  FMNMX.FTZ R183, R12, R183, !PT ;  /* 0x000000b70cb77209 */ /* 0x010fe20007810000 */
[-C--:B------:R-:W-:Y:S01]  /*18fa0*/  FMUL.FTZ R72, R72, R204.reuse ;  /* 0x000000cc48487220 */ /* 0x080fe20000410000 */
[-C--:B------:R-:W-:Y:S01]  /*18fb0*/  FMUL.FTZ R73, R73, R204.reuse ;  /* 0x000000cc49497220 */ /* 0x080fe20000410000 */
[-C--:B------:R-:W-:Y:S01]  /*18fc0*/  FMUL.FTZ R76, R76, R204.reuse ;  /* 0x000000cc4c4c7220 */ /* 0x080fe20000410000 */
[-C--:B------:R-:W-:Y:S01]  /*18fd0*/  FMUL.FTZ R77, R77, R204.reuse ;  /* 0x000000cc4d4d7220 */ /* 0x080fe20000410000 */
[-C--:B------:R-:W-:Y:S01]  /*18fe0*/  FMUL.FTZ R80, R80, R204.reuse ;  /* 0x000000cc50507220 */ /* 0x080fe20000410000 */
[-C--:B------:R-:W-:Y:S01]  /*18ff0*/  FMUL.FTZ R81, R81, R204.reuse ;  /* 0x000000cc51517220 */ /* 0x080fe20000410000 */
[----:B------:R-:W4:Y:S01]  /*19000*/  MUFU.TANH R155, R155 ;  /* 0x0000009b009b7308 */ /* 0x000f220000002400 */
[----:B-----5:R-:W-:Y:S01]  /*19010*/  FMNMX.FTZ R186, R13, R183, !PT ;  /* 0x000000b70dba7209 */ /* 0x020fe20007810000 */
[-C--:B------:R-:W-:Y:S01]  /*19020*/  FMUL.FTZ R84, R84, R204.reuse ;  /* 0x000000cc54547220 */ /* 0x080fe20000410000 */
[-C--:B------:R-:W-:Y:S01]  /*19030*/  FMUL.FTZ R85, R85, R204.reuse ;  /* 0x000000cc55557220 */ /* 0x080fe20000410000 */
[----:B------:R-:W-:Y:S01]  /*19040*/  FMUL.FTZ R88, R88, R204 ;  /* 0x000000cc58587220 */ /* 0x000fe20000410000 */
[----:B------:R-:W-:Y:S01]  /*19050*/  FMNMX.FTZ R186, R14, R186, !PT ;  /* 0x000000ba0eba7209 */ /* 0x000fe20007810000 */
[-C--:B------:R-:W-:Y:S01]  /*19060*/  FMUL.FTZ R89, R89, R204.reuse ;  /* 0x000000cc59597220 */ /* 0x080fe20000410000 */
[----:B------:R-:W-:Y:S01]  /*19070*/  FMUL.FTZ R92, R92, R204 ;  /* 0x000000cc5c5c7220 */ /* 0x000fe20000410000 */
        /* <DEDUP_REMOVED lines=20> */
[-C--:B------:R-:W-:Y:S01]  /*191c0*/  FMUL.FTZ R121, R121, R204.reuse ;  /* 0x000000cc79797220 */ /* 0x080fe20000410000 */
[-C--:B------:R-:W-:Y:S01]  /*191d0*/  FMUL.FTZ R124, R124, R204.reuse ;  /* 0x000000cc7c7c7220 */ /* 0x080fe20000410000 */
        /* <DEDUP_REMOVED lines=11> */
[-C--:B------:R-:W-:Y:S01]  /*19290*/  FMUL.FTZ R141, R141, R204.reuse ;  /* 0x000000cc8d8d7220 */ /* 0x080fe20000410000 */
[-C--:B------:R-:W-:Y:S01]  /*192a0*/  FMUL.FTZ R144, R144, R204.reuse ;  /* 0x000000cc90907220 */ /* 0x080fe20000410000 */
[-C--:B------:R-:W-:Y:S01]  /*192b0*/  FMUL.FTZ R145, R145, R204.reuse ;  /* 0x000000cc91917220 */ /* 0x080fe20000410000 */
[-C--:B------:R-:W-:Y:S01]  /*192c0*/  FMUL.FTZ R148, R148, R204.reuse ;  /* 0x000000cc94947220 */ /* 0x080fe20000410000 */
[----:B------:R-:W-:-:S03]  /*192d0*/  FMUL.FTZ R149, R149, R204 ;  /* 0x000000cc95957220 */ /* 0x000fc60000410000 */
[----:B------:R-:W0:Y:S08]  /*192e0*/  MUFU.TANH R167, R167 ;  /* 0x000000a700a77308 */ /* 0x000e300000002400 */
[----:B------:R-:W1:Y:S08]  /*192f0*/  MUFU.TANH R170, R170 ;  /* 0x000000aa00aa7308 */ /* 0x000e700000002400 */
[----:B------:R4:W-:Y:S08]  /*19300*/  MUFU.TANH R183, R191 ;  /* 0x000000bf00b77308 */ /* 0x0009f00000002400 */
[----:B------:R-:W2:Y:S01]  /*19310*/  MUFU.TANH R171, R171 ;  /* 0x000000ab00ab7308 */ /* 0x000ea20000002400 */
[----:B----4-:R-:W-:-:S04]  /*19320*/  FMNMX.FTZ R191, R162, R190, !PT ;  /* 0x000000bea2bf7209 */ /* 0x010fc80007810000 */
[----:B-----5:R-:W-:-:S03]  /*19330*/  FMNMX.FTZ R191, R163, R191, !PT ;  /* 0x000000bfa3bf7209 */ /* 0x020fc60007810000 */
[----:B------:R-:W4:Y:S08]  /*19340*/  MUFU.TANH R174, R174 ;  /* 0x000000ae00ae7308 */ /* 0x000f300000002400 */
[----:B------:R3:W-:Y:S08]  /*19350*/  MUFU.TANH R186, R194 ;  /* 0x000000c200ba7308 */ /* 0x0007f00000002400 */
[----:B------:R-:W5:Y:S01]  /*19360*/  MUFU.TANH R175, R175 ;  /* 0x000000af00af7308 */ /* 0x000f620000002400 */
[----:B---3--:R-:W-:-:S04]  /*19370*/  FMNMX.FTZ R194, R166, R191, !PT ;  /* 0x000000bfa6c27209 */ /* 0x008fc80007810000 */
[----:B0-----:R-:W-:-:S03]  /*19380*/  FMNMX.FTZ R194, R167, R194, !PT ;  /* 0x000000c2a7c27209 */ /* 0x001fc60007810000 */
[----:B------:R-:W0:Y:S08]  /*19390*/  MUFU.TANH R178, R178 ;  /* 0x000000b200b27308 */ /* 0x000e300000002400 */
[----:B------:R1:W-:Y:S08]  /*193a0*/  MUFU.TANH R187, R195 ;  /* 0x000000c300bb7308 */ /* 0x0003f00000002400 */
[----:B------:R-:W3:Y:S01]  /*193b0*/  MUFU.TANH R182, R182 ;  /* 0x000000b600b67308 */ /* 0x000ee20000002400 */
[----:B-1----:R-:W-:-:S04]  /*193c0*/  FMNMX.FTZ R195, R170, R194, !PT ;  /* 0x000000c2aac37209 */ /* 0x002fc80007810000 */
[----:B--2---:R-:W-:-:S03]  /*193d0*/  FMNMX.FTZ R195, R171, R195, !PT ;  /* 0x000000c3abc37209 */ /* 0x004fc60007810000 */
[----:B------:R-:W1:Y:S08]  /*193e0*/  MUFU.TANH R179, R179 ;  /* 0x000000b300b37308 */ /* 0x000e700000002400 */
[----:B------:R4:W2:Y:S08]  /*193f0*/  MUFU.TANH R190, R198 ;  /* 0x000000c600be7308 */ /* 0x0008b00000002400 */
[----:B------:R0:W2:Y:S01]  /*19400*/  MUFU.TANH R191, R199 ;  /* 0x000000c700bf7308 */ /* 0x0000a20000002400 */
[----:B----4-:R-:W-:-:S04]  /*19410*/  FMNMX.FTZ R198, R174, R195, !PT ;  /* 0x000000c3aec67209 */ /* 0x010fc80007810000 */
[----:B-----5:R-:W-:-:S03]  /*19420*/  FMNMX.FTZ R198, R175, R198, !PT ;  /* 0x000000c6afc67209 */ /* 0x020fc60007810000 */
[----:B------:R4:W5:Y:S01]  /*19430*/  MUFU.TANH R194, R202 ;  /* 0x000000ca00c27308 */ /* 0x0009620000002400 */
[----:B0-----:R-:W-:-:S04]  /*19440*/  FMNMX.FTZ R199, R178, R198, !PT ;  /* 0x000000c6b2c77209 */ /* 0x001fc80007810000 */
[----:B---3--:R-:W-:-:S03]  /*19450*/  FMNMX.FTZ R199, R182, R199, !PT ;  /* 0x000000c7b6c77209 */ /* 0x008fc60007810000 */
[----:B------:R2:W0:Y:S01]  /*19460*/  MUFU.TANH R195, R203 ;  /* 0x000000cb00c37308 */ /* 0x0004220000002400 */
[----:B-1----:R-:W-:-:S04]  /*19470*/  FMNMX.FTZ R201, R179, R199, !PT ;  /* 0x000000c7b3c97209 */ /* 0x002fc80007810000 */
[----:B------:R-:W-:-:S03]  /*19480*/  FMNMX.FTZ R201, R183, R201, !PT ;  /* 0x000000c9b7c97209 */ /* 0x000fc60007810000 */
[----:B------:R5:W1:Y:S01]  /*19490*/  MUFU.TANH R198, R206 ;  /* 0x000000ce00c67308 */ /* 0x000a620000002400 */
[----:B----4-:R-:W-:-:S04]  /*194a0*/  FMNMX.FTZ R202, R186, R201, !PT ;  /* 0x000000c9baca7209 */ /* 0x010fc80007810000 */
[----:B------:R-:W-:-:S03]  /*194b0*/  FMNMX.FTZ R202, R187, R202, !PT ;  /* 0x000000cabbca7209 */ /* 0x000fc60007810000 */
[----:B------:R1:W3:Y:S01]  /*194c0*/  MUFU.TANH R199, R207 ;  /* 0x000000cf00c77308 */ /* 0x0002e20000002400 */
[----:B--2---:R-:W-:-:S04]  /*194d0*/  FMNMX.FTZ R203, R190, R202, !PT ;  /* 0x000000cabecb7209 */ /* 0x004fc80007810000 */
[----:B------:R-:W-:-:S03]  /*194e0*/  FMNMX.FTZ R203, R191, R203, !PT ;  /* 0x000000cbbfcb7209 */ /* 0x000fc60007810000 */
[----:B------:R-:W2:Y:S01]  /*194f0*/  MUFU.TANH R201, R210 ;  /* 0x000000d200c97308 */ /* 0x000ea20000002400 */
[----:B-----5:R-:W-:-:S04]  /*19500*/  FMNMX.FTZ R206, R194, R203, !PT ;  /* 0x000000cbc2ce7209 */ /* 0x020fc80007810000 */
[----:B0-----:R-:W-:-:S03]  /*19510*/  FMNMX.FTZ R206, R195, R206, !PT ;  /* 0x000000cec3ce7209 */ /* 0x001fc60007810000 */
[----:B------:R-:W0:Y:S01]  /*19520*/  MUFU.TANH R202, R211 ;  /* 0x000000d300ca7308 */ /* 0x000e220000002400 */
[----:B-1----:R-:W-:-:S04]  /*19530*/  FMNMX.FTZ R207, R198, R206, !PT ;  /* 0x000000cec6cf7209 */ /* 0x002fc80007810000 */
[----:B---3--:R-:W-:-:S03]  /*19540*/  FMNMX.FTZ R207, R199, R207, !PT ;  /* 0x000000cfc7cf7209 */ /* 0x008fc60007810000 */
[----:B------:R-:W1:Y:S01]  /*19550*/  MUFU.TANH R203, R214 ;  /* 0x000000d600cb7308 */ /* 0x000e620000002400 */
[----:B--2---:R-:W-:-:S07]  /*19560*/  FMNMX.FTZ R207, R201, R207, !PT ;  /* 0x000000cfc9cf7209 */ /* 0x004fce0007810000 */
[----:B------:R-:W2:Y:S01]  /*19570*/  MUFU.TANH R206, R215 ;  /* 0x000000d700ce7308 */ /* 0x000ea20000002400 */
[----:B0-----:R-:W-:-:S07]  /*19580*/  FMNMX.FTZ R207, R202, R207, !PT ;  /* 0x000000cfcacf7209 */ /* 0x001fce0007810000 */
[----:B------:R-:W-:Y:S01]  /*19590*/  MUFU.EX2 R210, R169 ;  /* 0x000000a900d27308 */ /* 0x000fe20000000800 */
[----:B-1----:R-:W-:-:S07]  /*195a0*/  FMNMX.FTZ R207, R203, R207, !PT ;  /* 0x000000cfcbcf7209 */ /* 0x002fce0007810000 */
[----:B------:R-:W0:Y:S01]  /*195b0*/  MUFU.EX2 R21, R21 ;  /* 0x0000001500157308 */ /* 0x000e220000000800 */
[----:B--2---:R-:W-:-:S05]  /*195c0*/  FMNMX.FTZ R208, R206, R207, !PT ;  /* 0x000000cfced07209 */ /* 0x004fca0007810000 */
[----:B------:R-:W1:Y:S02]  /*195d0*/  SHFL.BFLY PT, R209, R208, 0x2, 0x1f ;  /* 0x0c401f00d0d17f89 */ /* 0x000e6400000e0000 */
[----:B------:R-:W-:Y:S08]  /*195e0*/  MUFU.EX2 R207, R157 ;  /* 0x0000009d00cf7308 */ /* 0x000ff00000000800 */
[----:B------:R-:W-:Y:S01]  /*195f0*/  MUFU.EX2 R157, R161 ;  /* 0x000000a1009d7308 */ /* 0x000fe20000000800 */
[----:B0-----:R-:W-:-:S07]  /*19600*/  FADD.FTZ R4, R21, R4 ;  /* 0x0000000415047221 */ /* 0x001fce0000010000 */
[----:B------:R-:W-:Y:S01]  /*19610*/  MUFU.EX2 R161, R165 ;  /* 0x000000a500a17308 */ /* 0x000fe20000000800 */
[----:B-1----:R-:W-:-:S07]  /*19620*/  FMNMX.FTZ R208, R208, R209, !PT ;  /* 0x000000d1d0d07209 */ /* 0x002fce0007810000 */
[----:B------:R-:W0:Y:S01]  /*19630*/  MUFU.EX2 R152, R152 ;  /* 0x0000009800987308 */ /* 0x000e220000000800 */
[----:B------:R-:W1:Y:S07]  /*19640*/  SHFL.BFLY PT, R209, R208, 0x1, 0x1f ;  /* 0x0c201f00d0d17f89 */ /* 0x000e6e00000e0000 */
[----:B------:R-:W2:Y:S08]  /*19650*/  MUFU.EX2 R153, R153 ;  /* 0x0000009900997308 */ /* 0x000eb00000000800 */
[----:B------:R-:W3:Y:S01]  /*19660*/  MUFU.EX2 R156, R156 ;  /* 0x0000009c009c7308 */ /* 0x000ee20000000800 */
[----:B0-----:R-:W-:-:S07]  /*19670*/  FADD.FTZ R4, R152, R4 ;  /* 0x0000000498047221 */ /* 0x001fce0000010000 */
[----:B------:R-:W0:Y:S01]  /*19680*/  MUFU.EX2 R160, R160 ;  /* 0x000000a000a07308 */ /* 0x000e220000000800 */
[----:B--2---:R-:W-:-:S01]  /*19690*/  FADD.FTZ R4, R153, R4 ;  /* 0x0000000499047221 */ /* 0x004fc20000010000 */
[----:B-1----:R-:W-:Y:S01]  /*196a0*/  FMNMX.FTZ R169, R208, R209, !PT ;  /* 0x000000d1d0a97209 */ /* 0x002fe20007810000 */
[----:B------:R-:W-:-:S04]  /*196b0*/  IMAD.U32 R208, RZ, RZ, UR38 ;  /* 0x00000026ffd07e24 */ /* 0x000fc8000f8e00ff */
[C---:B------:R-:W-:Y:S01]  /*196c0*/  FADD.FTZ R9, -R169.reuse, R9 ;  /* 0x00000009a9097221 */ /* 0x040fe20000010100 */
[----:B------:R-:W-:-:S01]  /*196d0*/  FFMA.FTZ R208, R169, R208, -8 ;  /* 0xc1000000a9d07423 */ /* 0x000fc200000100d0 */
[----:B------:R-:W1:Y:S01]  /*196e0*/  MUFU.EX2 R205, R205 ;  /* 0x000000cd00cd7308 */ /* 0x000e620000000800 */
[----:B---3--:R-:W-:-:S01]  /*196f0*/  FADD.FTZ R4, R156, R4 ;  /* 0x000000049c047221 */ /* 0x008fc20000010000 */
        /* <DEDUP_REMOVED lines=8> */
[----:B------:R-:W-:Y:S01]  /*19780*/  FFMA.FTZ R167, R167, UR38, -R208 ;  /* 0x00000026a7a77c23 */ /* 0x000fe200080108d0 */
[----:B------:R-:W-:-:S01]  /*19790*/  FADD.FTZ R4, R207, R4 ;  /* 0x00000004cf047221 */ /* 0x000fc20000010000 */
[----:B------:R-:W-:Y:S01]  /*197a0*/  IADD3 R166, R5, 0x38840, RZ ;  /* 0x0003884005a67810 */ /* 0x000fe20007ffe0ff */
[----:B------:R-:W-:-:S01]  /*197b0*/  FFMA.FTZ R178, R178, UR38, -R208 ;  /* 0x00000026b2b27c23 */ /* 0x000fc200080108d0 */
[----:B------:R-:W-:Y:S01]  /*197c0*/  FFMA.FTZ R179, R179, UR38, -R208 ;  /* 0x00000026b3b37c23 */ /* 0x000fe200080108d0 */
[----:B0-----:R-:W-:-:S01]  /*197d0*/  FADD.FTZ R4, R160, R4 ;  /* 0x00000004a0047221 */ /* 0x001fc20000010000 */
[----:B------:R-:W0:Y:S01]  /*197e0*/  MUFU.EX2 R165, R165 ;  /* 0x000000a500a57308 */ /* 0x000e220000000800 */
[----:B------:R-:W-:-:S01]  /*197f0*/  FFMA.FTZ R183, R183, UR38, -R208 ;  /* 0x00000026b7b77c23 */ /* 0x000fc200080108d0 */
[----:B------:R-:W-:Y:S01]  /*19800*/  FFMA.FTZ R186, R186, UR38, -R208 ;  /* 0x00000026baba7c23 */ /* 0x000fe200080108d0 */
[----:B------:R-:W-:-:S01]  /*19810*/  FADD.FTZ R4, R157, R4 ;  /* 0x000000049d047221 */ /* 0x000fc20000010000 */
[--C-:B------:R-:W-:Y:S01]  /*19820*/  FFMA.FTZ R187, R187, UR38, -R208.reuse ;  /* 0x00000026bbbb7c23 */ /* 0x100fe200080108d0 */
[----:B------:R-:W-:-:S01]  /*19830*/  FFMA.FTZ R190, R190, UR38, -R208 ;  /* 0x00000026bebe7c23 */ /* 0x000fc200080108d0 */
[----:B------:R-:W-:Y:S01]  /*19840*/  FFMA.FTZ R191, R191, UR38, -R208 ;  /* 0x00000026bfbf7c23 */ /* 0x000fe200080108d0 */
[----:B-1----:R-:W-:-:S01]  /*19850*/  FADD.FTZ R4, R205, R4 ;  /* 0x00000004cd047221 */ /* 0x002fc20000010000 */
[----:B------:R-:W1:Y:S01]  /*19860*/  MUFU.EX2 R11, R11 ;  /* 0x0000000b000b7308 */ /* 0x000e620000000800 */
[----:B------:R-:W-:-:S01]  /*19870*/  FFMA.FTZ R194, R194, UR38, -R208 ;  /* 0x00000026c2c27c23 */ /* 0x000fc200080108d0 */
[----:B------:R-:W-:Y:S01]  /*19880*/  FFMA.FTZ R195, R195, UR38, -R208 ;  /* 0x00000026c3c37c23 */ /* 0x000fe200080108d0 */
[----:B------:R-:W-:-:S01]  /*19890*/  FADD.FTZ R4, R161, R4 ;  /* 0x00000004a1047221 */ /* 0x000fc20000010000 */
[--C-:B------:R-:W-:Y:S01]  /*198a0*/  FFMA.FTZ R198, R198, UR38, -R208.reuse ;  /* 0x00000026c6c67c23 */ /* 0x100fe200080108d0 */
[----:B------:R-:W-:-:S01]  /*198b0*/  FFMA.FTZ R199, R199, UR38, -R208 ;  /* 0x00000026c7c77c23 */ /* 0x000fc200080108d0 */
[----:B------:R-:W-:Y:S01]  /*198c0*/  FFMA.FTZ R201, R201, UR38, -R208 ;  /* 0x00000026c9c97c23 */ /* 0x000fe200080108d0 */
[----:B------:R-:W-:-:S01]  /*198d0*/  FADD.FTZ R4, R210, R4 ;  /* 0x00000004d2047221 */ /* 0x000fc20000010000 */
[----:B------:R-:W2:Y:S01]  /*198e0*/  MUFU.EX2 R13, R13 ;  /* 0x0000000d000d7308 */ /* 0x000ea20000000800 */
[----:B0-----:R-:W-:-:S01]  /*198f0*/  FFMA.FTZ R3, R9, R3, R165 ;  /* 0x0000000309037223 */ /* 0x001fc200000100a5 */
[--C-:B------:R-:W-:Y:S01]  /*19900*/  FFMA.FTZ R202, R202, UR38, -R208.reuse ;  /* 0x00000026caca7c23 */ /* 0x100fe200080108d0 */
[----:B------:R-:W-:-:S01]  /*19910*/  FFMA.FTZ R203, R203, UR38, -R208 ;  /* 0x00000026cbcb7c23 */ /* 0x000fc200080108d0 */
[----:B------:R-:W-:Y:S01]  /*19920*/  FFMA.FTZ R206, R206, UR38, -R208 ;  /* 0x00000026cece7c23 */ /* 0x000fe200080108d0 */
[----:B------:R-:W-:Y:S01]  /*19930*/  F2FP.SATFINITE.E4M3.F32.PACK_AB_MERGE_C R207, R160, R207, RZ ;  /* 0x000000cfa0cf723e */ /* 0x000fe200048070ff */
[-C--:B------:R-:W-:Y:S01]  /*19940*/  FMUL.FTZ R26, R26, R9.reuse ;  /* 0x000000091a1a7220 */ /* 0x080fe20000410000 */
[----:B------:R-:W-:Y:S01]  /*19950*/  FMUL.FTZ R27, R27, R9 ;  /* 0x000000091b1b7220 */ /* 0x000fe20000410000 */
[----:B------:R-:W0:Y:S01]  /*19960*/  MUFU.EX2 R12, R12 ;  /* 0x0000000c000c7308 */ /* 0x000e220000000800 */
[----:B-1----:R-:W-:-:S01]  /*19970*/  FADD.FTZ R3, R11, R3 ;  /* 0x000000030b037221 */ /* 0x002fc20000010000 */
[----:B------:R-:W-:Y:S01]  /*19980*/  F2FP.SATFINITE.E4M3.F32.PACK_AB_MERGE_C R160, R156, R153, R207 ;  /* 0x000000999ca0723e */ /* 0x000fe200048070cf */
[-C--:B------:R-:W-:Y:S01]  /*19990*/  FMUL.FTZ R30, R30, R9.reuse ;  /* 0x000000091e1e7220 */ /* 0x080fe20000410000 */
[-C--:B------:R-:W-:Y:S01]  /*199a0*/  FMUL.FTZ R31, R31, R9.reuse ;  /* 0x000000091f1f7220 */ /* 0x080fe20000410000 */
[-C--:B------:R-:W-:Y:S01]  /*199b0*/  FMUL.FTZ R34, R34, R9.reuse ;  /* 0x0000000922227220 */ /* 0x080fe20000410000 */
[-C--:B------:R-:W-:Y:S01]  /*199c0*/  FMUL.FTZ R35, R35, R9.reuse ;  /* 0x0000000923237220 */ /* 0x080fe20000410000 */
[----:B------:R-:W-:Y:S01]  /*199d0*/  FMUL.FTZ R38, R38, R9 ;  /* 0x0000000926267220 */ /* 0x000fe20000410000 */
[----:B------:R-:W-:Y:S01]  /*199e0*/  MUFU.EX2 R14, R14 ;  /* 0x0000000e000e7308 */ /* 0x000fe20000000800 */
        /* <DEDUP_REMOVED lines=8> */
[C---:B0-----:R-:W-:Y:S01]  /*19a70*/  F2FP.SATFINITE.E4M3.F32.PACK_AB_MERGE_C R13, R12.reuse, R13, RZ ;  /* 0x0000000d0c0d723e */ /* 0x041fe200048070ff */
[----:B------:R-:W-:Y:S01]  /*19a80*/  FADD.FTZ R3, R12, R3 ;  /* 0x000000030c037221 */ /* 0x000fe20000010000 */
[-C--:B------:R-:W-:Y:S01]  /*19a90*/  FMUL.FTZ R51, R51, R9.reuse ;  /* 0x0000000933337220 */ /* 0x080fe20000410000 */
[----:B------:R-:W-:Y:S01]  /*19aa0*/  FMUL.FTZ R54, R54, R9 ;  /* 0x0000000936367220 */ /* 0x000fe20000410000 */
[----:B------:R-:W-:Y:S01]  /*19ab0*/  F2FP.SATFINITE.E4M3.F32.PACK_AB_MERGE_C R165, R11, R165, R13 ;  /* 0x000000a50ba5723e */ /* 0x000fe2000480700d */
[--C-:B------:R-:W-:Y:S01]  /*19ac0*/  FFMA.FTZ R11, R155, UR38, -R208.reuse ;  /* 0x000000269b0b7c23 */ /* 0x100fe200080108d0 */
[----:B------:R-:W-:-:S01]  /*19ad0*/  FFMA.FTZ R155, R158, UR38, -R208 ;  /* 0x000000269e9b7c23 */ /* 0x000fc200080108d0 */
[----:B------:R0:W-:Y:S01]  /*19ae0*/  MUFU.EX2 R13, R10 ;  /* 0x0000000a000d7308 */ /* 0x0001e20000000800 */
[----:B------:R-:W-:-:S01]  /*19af0*/  FFMA.FTZ R158, R159, UR38, -R208 ;  /* 0x000000269f9e7c23 */ /* 0x000fc200080108d0 */
[--C-:B------:R-:W-:Y:S01]  /*19b00*/  FFMA.FTZ R159, R171, UR38, -R208.reuse ;  /* 0x00000026ab9f7c23 */ /* 0x100fe200080108d0 */
[----:B------:R-:W-:-:S01]  /*19b10*/  FFMA.FTZ R171, R174, UR38, -R208 ;  /* 0x00000026aeab7c23 */ /* 0x000fc200080108d0 */
[--C-:B------:R-:W-:Y:S01]  /*19b20*/  FFMA.FTZ R174, R175, UR38, -R208.reuse ;  /* 0x00000026afae7c23 */ /* 0x100fe200080108d0 */
[-C--:B------:R-:W-:Y:S01]  /*19b30*/  FMUL.FTZ R55, R55, R9.reuse ;  /* 0x0000000937377220 */ /* 0x080fe20000410000 */
[-C--:B------:R-:W-:Y:S01]  /*19b40*/  FMUL.FTZ R58, R58, R9.reuse ;  /* 0x000000093a3a7220 */ /* 0x080fe20000410000 */
[----:B------:R-:W-:Y:S01]  /*19b50*/  FMUL.FTZ R59, R59, R9 ;  /* 0x000000093b3b7220 */ /* 0x000fe20000410000 */
[----:B------:R-:W-:Y:S01]  /*19b60*/  MUFU.EX2 R11, R11 ;  /* 0x0000000b000b7308 */ /* 0x000fe20000000800 */
[----:B0-----:R-:W-:-:S01]  /*19b70*/  FFMA.FTZ R10, R154, UR38, -R208 ;  /* 0x000000269a0a7c23 */ /* 0x001fc200080108d0 */
[--C-:B------:R-:W-:Y:S01]  /*19b80*/  FFMA.FTZ R154, R163, UR38, -R208.reuse ;  /* 0x00000026a39a7c23 */ /* 0x100fe200080108d0 */
[----:B------:R-:W-:-:S01]  /*19b90*/  FFMA.FTZ R163, R170, UR38, -R208 ;  /* 0x00000026aaa37c23 */ /* 0x000fc200080108d0 */
[----:B------:R-:W-:-:S02]  /*19ba0*/  IMAD.U32 R170, RZ, RZ, UR61 ;  /* 0x0000003dffaa7e24 */ /* 0x000fc4000f8e00ff */
[-C--:B------:R-:W-:Y:S01]  /*19bb0*/  FMUL.FTZ R62, R62, R9.reuse ;  /* 0x000000093e3e7220 */ /* 0x080fe20000410000 */
[-C--:B------:R-:W-:Y:S01]  /*19bc0*/  FMUL.FTZ R63, R63, R9.reuse ;  /* 0x000000093f3f7220 */ /* 0x080fe20000410000 */
[-C--:B------:R-:W-:Y:S01]  /*19bd0*/  FMUL.FTZ R66, R66, R9.reuse ;  /* 0x0000000942427220 */ /* 0x080fe20000410000 */
[----:B------:R-:W0:Y:S01]  /*19be0*/  MUFU.EX2 R10, R10 ;  /* 0x0000000a000a7308 */ /* 0x000e220000000800 */
[----:B------:R-:W-:Y:S01]  /*19bf0*/  PRMT R166, R170, 0x654, R166 ;  /* 0x00000654aaa67816 */ /* 0x000fe200000000a6 */
[----:B------:R-:W-:Y:S01]  /*19c00*/  FFMA.FTZ R170, R182, UR38, -R208 ;  /* 0x00000026b6aa7c23 */ /* 0x000fe200080108d0 */
[-C--:B------:R-:W-:Y:S01]  /*19c10*/  FMUL.FTZ R67, R67, R9.reuse ;  /* 0x0000000943437220 */ /* 0x080fe20000410000 */
[-C--:B------:R-:W-:Y:S01]  /*19c20*/  FMUL.FTZ R70, R70, R9.reuse ;  /* 0x0000000946467220 */ /* 0x080fe20000410000 */
[----:B------:R1:W-:Y:S01]  /*19c30*/  SYNCS.ARRIVE.TRANS64.RED.A1T0 RZ, [R166+URZ], RZ ;  /* 0x000000ffa6ff79a7 */ /* 0x0003e2000810043f */
[-C--:B------:R-:W-:Y:S01]  /*19c40*/  FMUL.FTZ R71, R71, R9.reuse ;  /* 0x0000000947477220 */ /* 0x080fe20000410000 */
[-C--:B------:R-:W-:Y:S01]  /*19c50*/  FMUL.FTZ R74, R74, R9.reuse ;  /* 0x000000094a4a7220 */ /* 0x080fe20000410000 */
[----:B------:R-:W2:Y:S01]  /*19c60*/  MUFU.EX2 R155, R155 ;  /* 0x0000009b009b7308 */ /* 0x000ea20000000800 */
[-C--:B------:R-:W-:Y:S01]  /*19c70*/  FMUL.FTZ R75, R75, R9.reuse ;  /* 0x000000094b4b7220 */ /* 0x080fe20000410000 */
[-C--:B------:R-:W-:Y:S01]  /*19c80*/  FMUL.FTZ R78, R78, R9.reuse ;  /* 0x000000094e4e7220 */ /* 0x080fe20000410000 */
[-C--:B------:R-:W-:Y:S01]  /*19c90*/  FMUL.FTZ R79, R79, R9.reuse ;  /* 0x000000094f4f7220 */ /* 0x080fe20000410000 */
[----:B------:R-:W-:Y:S01]  /*19ca0*/  FMUL.FTZ R82, R82, R9 ;  /* 0x0000000952527220 */ /* 0x000fe20000410000 */
[----:B-1----:R-:W-:Y:S01]  /*19cb0*/  F2FP.SATFINITE.E4M3.F32.PACK_AB_MERGE_C R166, R152, R21, RZ ;  /* 0x0000001598a6723e */ /* 0x002fe200048070ff */
[-C--:B------:R-:W-:Y:S01]  /*19cc0*/  FMUL.FTZ R83, R83, R9.reuse ;  /* 0x0000000953537220 */ /* 0x080fe20000410000 */
[----:B------:R-:W-:Y:S01]  /*19cd0*/  FMUL.FTZ R86, R86, R9 ;  /* 0x0000000956567220 */ /* 0x000fe20000410000 */
[----:B------:R-:W1:Y:S01]  /*19ce0*/  MUFU.EX2 R158, R158 ;  /* 0x0000009e009e7308 */ /* 0x000e620000000800 */
[----:B0-----:R-:W-:-:S01]  /*19cf0*/  FADD.FTZ R3, R10, R3 ;  /* 0x000000030a037221 */ /* 0x001fc20000010000 */
[----:B------:R-:W-:Y:S01]  /*19d00*/  F2FP.SATFINITE.E4M3.F32.PACK_AB_MERGE_C R166, R20, R15, R166 ;  /* 0x0000000f14a6723e */ /* 0x000fe200048070a6 */
[----:B------:R-:W-:Y:S01]  /*19d10*/  FMUL.FTZ R87, R87, R9 ;  /* 0x0000000957577220 */ /* 0x000fe20000410000 */
[----:B------:R-:W-:Y:S01]  /*19d20*/  F2FP.SATFINITE.E4M3.F32.PACK_AB_MERGE_C R15, R210, R161, RZ ;  /* 0x000000a1d20f723e */ /* 0x000fe200048070ff */
[----:B------:R-:W-:-:S01]  /*19d30*/  FADD.FTZ R3, R11, R3 ;  /* 0x000000030b037221 */ /* 0x000fc20000010000 */
[-C--:B------:R-:W-:Y:S01]  /*19d40*/  FMUL.FTZ R90, R90, R9.reuse ;  /* 0x000000095a5a7220 */ /* 0x080fe20000410000 */
[----:B------:R-:W-:Y:S01]  /*19d50*/  FMUL.FTZ R91, R91, R9 ;  /* 0x000000095b5b7220 */ /* 0x000fe20000410000 */
[----:B------:R-:W0:Y:S01]  /*19d60*/  MUFU.EX2 R154, R154 ;  /* 0x0000009a009a7308 */ /* 0x000e220000000800 */
        /* <DEDUP_REMOVED lines=8> */
[----:B-1----:R-:W-:-:S01]  /*19df0*/  FADD.FTZ R3, R158, R3 ;  /* 0x000000039e037221 */ /* 0x002fc20000010000 */
[----:B------:R-:W-:Y:S01]  /*19e00*/  F2FP.SATFINITE.E4M3.F32.PACK_AB_MERGE_C R155, R158, R155, RZ ;  /* 0x0000009b9e9b723e */ /* 0x000fe200048070ff */
[-C--:B------:R-:W-:Y:S01]  /*19e10*/  FMUL.FTZ R106, R106, R9.reuse ;  /* 0x000000096a6a7220 */ /* 0x080fe20000410000 */
[----:B------:R-:W-:Y:S01]  /*19e20*/  FMUL.FTZ R107, R107, R9 ;  /* 0x000000096b6b7220 */ /* 0x000fe20000410000 */
[----:B------:R-:W-:-:S01]  /*19e30*/  FADD.FTZ R3, R14, R3 ;  /* 0x000000030e037221 */ /* 0x000fc20000010000 */
[-C--:B------:R-:W-:Y:S01]  /*19e40*/  FMUL.FTZ R110, R110, R9.reuse ;  /* 0x000000096e6e7220 */ /* 0x080fe20000410000 */
[----:B------:R-:W-:Y:S01]  /*19e50*/  FMUL.FTZ R111, R111, R9 ;  /* 0x000000096f6f7220 */ /* 0x000fe20000410000 */
[----:B------:R-:W1:Y:S01]  /*19e60*/  MUFU.EX2 R163, R163 ;  /* 0x000000a300a37308 */ /* 0x000e620000000800 */
[----:B0-----:R-:W-:-:S01]  /*19e70*/  FADD.FTZ R3, R154, R3 ;  /* 0x000000039a037221 */ /* 0x001fc20000010000 */
[-C--:B------:R-:W-:Y:S01]  /*19e80*/  FMUL.FTZ R114, R114, R9.reuse ;  /* 0x0000000972727220 */ /* 0x080fe20000410000 */
[-C--:B------:R-:W-:Y:S01]  /*19e90*/  FMUL.FTZ R115, R115, R9.reuse ;  /* 0x0000000973737220 */ /* 0x080fe20000410000 */
[----:B------:R-:W-:Y:S01]  /*19ea0*/  FMUL.FTZ R118, R118, R9 ;  /* 0x0000000976767220 */ /* 0x000fe20000410000 */
[----:B------:R-:W-:-:S01]  /*19eb0*/  FADD.FTZ R3, R162, R3 ;  /* 0x00000003a2037221 */ /* 0x000fc20000010000 */
[-C--:B------:R-:W-:Y:S01]  /*19ec0*/  FMUL.FTZ R119, R119, R9.reuse ;  /* 0x0000000977777220 */ /* 0x080fe20000410000 */
[----:B------:R-:W-:Y:S01]  /*19ed0*/  FMUL.FTZ R122, R122, R9 ;  /* 0x000000097a7a7220 */ /* 0x000fe20000410000 */
[----:B------:R-:W0:Y:S01]  /*19ee0*/  MUFU.EX2 R159, R159 ;  /* 0x0000009f009f7308 */ /* 0x000e220000000800 */
[----:B--2---:R-:W-:-:S01]  /*19ef0*/  FADD.FTZ R3, R167, R3 ;  /* 0x00000003a7037221 */ /* 0x004fc20000010000 */
[----:B------:R-:W-:Y:S01]  /*19f00*/  F2FP.SATFINITE.E4M3.F32.PACK_AB_MERGE_C R162, R167, R162, RZ ;  /* 0x000000a2a7a2723e */ /* 0x000fe200048070ff */
[-C--:B------:R-:W-:Y:S01]  /*19f10*/  FMUL.FTZ R123, R123, R9.reuse ;  /* 0x000000097b7b7220 */ /* 0x080fe20000410000 */
[----:B------:R-:W-:Y:S01]  /*19f20*/  F2FP.SATFINITE.E4M3.F32.PACK_AB_MERGE_C R167, R11, R10, R155 ;  /* 0x0000000a0ba7723e */ /* 0x000fe2000480709b */
[-C--:B------:R-:W-:Y:S01]  /*19f30*/  FMUL.FTZ R126, R126, R9.reuse ;  /* 0x000000097e7e7220 */ /* 0x080fe20000410000 */
[----:B------:R-:W-:Y:S01]  /*19f40*/  F2FP.SATFINITE.E4M3.F32.PACK_AB_MERGE_C R161, R154, R14, R162 ;  /* 0x0000000e9aa1723e */ /* 0x000fe200048070a2 */
[----:B------:R-:W-:Y:S01]  /*19f50*/  FMUL.FTZ R127, R127, R9 ;  /* 0x000000097f7f7220 */ /* 0x000fe20000410000 */
[----:B------:R-:W2:Y:S01]  /*19f60*/  MUFU.EX2 R171, R171 ;  /* 0x000000ab00ab7308 */ /* 0x000ea20000000800 */
[----:B-1----:R-:W-:-:S01]  /*19f70*/  FADD.FTZ R3, R163, R3 ;  /* 0x00000003a3037221 */ /* 0x002fc20000010000 */
[----:B------:R-:W-:Y:S01]  /*19f80*/  F2FP.SATFINITE.E4M3.F32.PACK_AB_MERGE_C R162, R205, R157, R15 ;  /* 0x0000009dcda2723e */ /* 0x000fe2000480700f */
[-C--:B------:R-:W-:Y:S01]  /*19f90*/  FMUL.FTZ R130, R130, R9.reuse ;  /* 0x0000000982827220 */ /* 0x080fe20000410000 */
[-C--:B------:R-:W-:Y:S01]  /*19fa0*/  FMUL.FTZ R131, R131, R9.reuse ;  /* 0x0000000983837220 */ /* 0x080fe20000410000 */
[-C--:B------:R-:W-:Y:S01]  /*19fb0*/  FMUL.FTZ R134, R134, R9.reuse ;  /* 0x0000000986867220 */ /* 0x080fe20000410000 */
        /* <DEDUP_REMOVED lines=11> */
[----:B--2---:R-:W-:-:S01]  /*1a070*/  FADD.FTZ R3, R171, R3 ;  /* 0x00000003ab037221 */ /* 0x004fc20000010000 */
[----:B------:R-:W-:-:S06]  /*1a080*/  FMUL.FTZ R151, R151, R9 ;  /* 0x0000000997977220 */ /* 0x000fcc0000410000 */
[----:B------:R-:W2:Y:S01]  /*1a090*/  MUFU.EX2 R173, R173 ;  /* 0x000000ad00ad7308 */ /* 0x000ea20000000800 */
[----:B-1----:R-:W-:-:S07]  /*1a0a0*/  FADD.FTZ R4, R172, R4 ;  /* 0x00000004ac047221 */ /* 0x002fce0000010000 */
        /* <DEDUP_REMOVED lines=13> */
[----:B-1----:R-:W-:-:S01]  /*1a180*/  FADD.FTZ R4, R177, R4 ;  /* 0x00000004b1047221 */ /* 0x002fc20000010000 */
[----:B------:R-:W-:-:S04]  /*1a190*/  F2FP.SATFINITE.E4M3.F32.PACK_AB_MERGE_C R176, R177, R176, RZ ;  /* 0x000000b0b1b0723e */ /* 0x000fc800048070ff */
[----:B------:R-:W-:Y:S02]  /*1a1a0*/  F2FP.SATFINITE.E4M3.F32.PACK_AB_MERGE_C R156, R173, R172, R176 ;  /* 0x000000acad9c723e */ /* 0x000fe400048070b0 */
        /* <DEDUP_REMOVED lines=13> */
[----:B-1----:R-:W-:-:S07]  /*1a280*/  FADD.FTZ R4, R184, R4 ;  /* 0x00000004b8047221 */ /* 0x002fce0000010000 */
[----:B------:R-:W1:Y:S01]  /*1a290*/  MUFU.EX2 R190, R190 ;  /* 0x000000be00be7308 */ /* 0x000e620000000800 */
[----:B0-----:R-:W-:-:S07]  /*1a2a0*/  FADD.FTZ R3, R187, R3 ;  /* 0x00000003bb037221 */ /* 0x001fce0000010000 */
[----:B------:R-:W0:Y:S01]  /*1a2b0*/  MUFU.EX2 R188, R188 ;  /* 0x000000bc00bc7308 */ /* 0x000e220000000800 */
[----:B--2---:R-:W-:-:S01]  /*1a2c0*/  FADD.FTZ R4, R185, R4 ;  /* 0x00000004b9047221 */ /* 0x004fc20000010000 */
[----:B------:R-:W-:-:S04]  /*1a2d0*/  F2FP.SATFINITE.E4M3.F32.PACK_AB_MERGE_C R158, R185, R184, RZ ;  /* 0x000000b8b99e723e */ /* 0x000fc800048070ff */
[----:B------:R-:W-:Y:S02]  /*1a2e0*/  F2FP.SATFINITE.E4M3.F32.PACK_AB_MERGE_C R158, R181, R180, R158 ;  /* 0x000000b4b59e723e */ /* 0x000fe4000480709e */
        /* <DEDUP_REMOVED lines=34> */
[----:B------:R-:W-:-:S03]  /*1a510*/  F2FP.SATFINITE.E4M3.F32.PACK_AB_MERGE_C R200, R13, R200, RZ ;  /* 0x000000c80dc8723e */ /* 0x000fc600048070ff */
[----:B------:R-:W-:Y:S01]  /*1a520*/  FADD.FTZ R4, R13, R4 ;  /* 0x000000040d047221 */ /* 0x000fe20000010000 */
[----:B------:R-:W-:Y:S02]  /*1a530*/  F2FP.SATFINITE.E4M3.F32.PACK_AB_MERGE_C R154, R197, R196, R200 ;  /* 0x000000c4c59a723e */ /* 0x000fe400048070c8 */
[----:B------:R-:W0:Y:S01]  /*1a540*/  MUFU.EX2 R206, R206 ;  /* 0x000000ce00ce7308 */ /* 0x000e220000000800 */
[----:B--2---:R-:W-:-:S04]  /*1a550*/  FADD.FTZ R3, R202, R3 ;  /* 0x00000003ca037221 */ /* 0x004fc80000010000 */
[----:B-1----:R-:W-:Y:S01]  /*1a560*/  FADD.FTZ R3, R203, R3 ;  /* 0x00000003cb037221 */ /* 0x002fe20000010000 */
[----:B0-----:R-:W-:-:S03]  /*1a570*/  F2FP.SATFINITE.E4M3.F32.PACK_AB_MERGE_C R13, R206, R203, RZ ;  /* 0x000000cbce0d723e */ /* 0x001fc600048070ff */
[----:B------:R-:W-:Y:S01]  /*1a580*/  FADD.FTZ R3, R206, R3 ;  /* 0x00000003ce037221 */ /* 0x000fe20000010000 */
[----:B------:R-:W-:Y:S01]  /*1a590*/  F2FP.SATFINITE.E4M3.F32.PACK_AB_MERGE_C R155, R202, R201, R13 ;  /* 0x000000c9ca9b723e */ /* 0x000fe2000480700d */
[----:B------:R-:W-:Y:S06]  /*1a5a0*/  @!P0 BRA `(.L_x_652) ;  /* 0x0000000000048947 */ /* 0x000fec0003800000 */
[----:B------:R-:W-:Y:S01]  /*1a5b0*/  BPT.TRAP 0x1 ;  /* 0x000000040000795c */ /* 0x000fe20000300000 */
.L_x_652:
[----:B------:R0:W1:Y:S01]  /*1a5c0*/  SYNCS.PHASECHK.TRANS64.TRYWAIT P2, [R5+URZ+0x38850], R6 ;  /* 0x03885006050075a7 */ /* 0x000062000804017f */
[----:B------:R-:W-:Y:S05]  /*1a5d0*/  @!P0 BRA `(.L_x_653) ;  /* 0x0000000000048947 */ /* 0x000fea0003800000 */
[----:B------:R-:W-:Y:S01]  /*1a5e0*/  BPT.TRAP 0x1 ;  /* 0x000000040000795c */ /* 0x000fe20000300000 */
.L_x_653:
[----:B------:R-:W-:Y:S04]  /*1a5f0*/  BSSY B0, `(.L_x_654) ;  /* 0x0000004000007945 */ /* 0x000fe80003800000 */
[----:B-1----:R-:W-:Y:S05]  /*1a600*/  @P2 BRA `(.L_x_655) ;  /* 0x0000000000082947 */ /* 0x002fea0003800000 */
[----:B------:R-:W1:Y:S02]  /*1a610*/  SYNCS.PHASECHK.TRANS64.TRYWAIT P2, [R5+URZ+0x38850], R6 ;  /* 0x03885006050075a7 */ /* 0x000e64000804017f */
[----:B-1----:R-:W-:Y:S05]  /*1a620*/  @!P2 BRA `(.L_x_656) ;  /* 0x000001200014a947 */ /* 0x002fea0003800000 */
.L_x_655:
[----:B------:R-:W-:Y:S05]  /*1a630*/  BSYNC B0 ;  /* 0x0000000000007941 */ /* 0x000fea0003800000 */
.L_x_654:
[----:B------:R-:W2:Y:S01]  /*1a640*/  S2R R9, SR_TID.X ;  /* 0x0000000000097919 */ /* 0x000ea20000002100 */
[----:B01----:R-:W-:Y:S01]  /*1a650*/  LEA R6, R7, UR42, 0xb ;  /* 0x0000002a07067c11 */ /* 0x003fe2000f8e58ff */
[----:B------:R-:W-:Y:S01]  /*1a660*/  IMAD.MOV.U32 R7, RZ, RZ, 0x40000040 ;  /* 0x40000040ff077424 */ /* 0x000fe200078e00ff */
[----:B------:R-:W-:Y:S05]  /*1a670*/  WARPSYNC.ALL ;  /* 0x0000000000007948 */ /* 0x000fea0003800000 */
[----:B------:R-:W-:Y:S01]  /*1a680*/  R2UR UR7, R7 ;  /* 0x00000000070772ca */ /* 0x000fe200000e0000 */
[C---:B------:R-:W-:Y:S01]  /*1a690*/  VIADD R10, R6.reuse, 0x2 ;  /* 0x00000002060a7836 */ /* 0x040fe20000000000 */
[----:B------:R-:W-:-:S02]  /*1a6a0*/  R2UR UR6, R6 ;  /* 0x00000000060672ca */ /* 0x000fc400000e0000 */
[----:B------:R-:W-:Y:S02]  /*1a6b0*/  MOV R11, 0x40000040 ;  /* 0x40000040000b7802 */ /* 0x000fe40000000f00 */
[----:B--2---:R-:W-:-:S05]  /*1a6c0*/  SHF.R.U32.HI R9, RZ, 0x7, R9 ;  /* 0x00000007ff097819 */ /* 0x004fca0000011609 */
[----:B------:R-:W-:-:S05]  /*1a6d0*/  VIADD R7, R9, 0x8 ;  /* 0x0000000809077836 */ /* 0x000fca0000000000 */
[----:B------:R0:W-:Y:S02]  /*1a6e0*/  BAR.SYNC.DEFER_BLOCKING R7, 0x100 ;  /* 0x000400070000751d */ /* 0x0001e40000010000 */
[----:B0-----:R-:W-:-:S04]  /*1a6f0*/  IMAD.MOV.U32 R7, RZ, RZ, 0x40000040 ;  /* 0x40000040ff077424 */ /* 0x001fc800078e00ff */
[----:B------:R-:W-:-:S06]  /*1a700*/  WARPGROUP.ARRIVE ;  /* 0x00000000000079c5 */ /* 0x000fcc0000000000 */
[----:B------:R-:W-:Y:S01]  /*1a710*/  QGMMA.64x256x32.F32.E4M3.E4M3 R24, R164, gdesc[UR4], R24, gsb0 ;  /* 0x03e00004a4187df3 */ /* 0x000fe20008000818 */
[----:B------:R-:W-:Y:S01]  /*1a720*/  R2UR UR6, R10 ;  /* 0x000000000a0672ca */ /* 0x000fe200000e0000 */
[C---:B------:R-:W-:Y:S01]  /*1a730*/  VIADD R10, R6.reuse, 0x4 ;  /* 0x00000004060a7836 */ /* 0x040fe20000000000 */
[----:B------:R-:W-:Y:S01]  /*1a740*/  R2UR UR7, R11 ;  /* 0x000000000b0772ca */ /* 0x000fe200000e0000 */
[----:B------:R-:W-:Y:S02]  /*1a750*/  IMAD.MOV.U32 R11, RZ, RZ, 0x40000040 ;  /* 0x40000040ff0b7424 */ /* 0x000fe400078e00ff */
[----:B------:R-:W-:Y:S01]  /*1a760*/  VIADD R6, R6, 0x6 ;  /* 0x0000000606067836 */ /* 0x000fe20000000000 */
[----:B------:R-:W-:Y:S02]  /*1a770*/  WARPGROUP.DEPBAR.LE gsb0, 0x0 ;  /* 0x00008000000079c5 */ /* 0x000fe40000010000 */
[----:B------:R-:W-:-:S15]  /*1a780*/  WARPGROUP.ARRIVE ;  /* 0x00000000000079c5 */ /* 0x000fde0000000000 */
[----:B------:R-:W-:-:S04]  /*1a790*/  NOP ;  /* 0x0000000000007918 */ /* 0x000fc80000000000 */
[----:B------:R-:W-:Y:S01]  /*1a7a0*/  QGMMA.64x256x32.F32.E4M3.E4M3 R24, R160, gdesc[UR4], R24, gsb0 ;  /* 0x03e00004a0187df3 */ /* 0x000fe20008000818 */
[----:B------:R-:W-:Y:S02]  /*1a7b0*/  R2UR UR6, R10 ;  /* 0x000000000a0672ca */ /* 0x000fe400000e0000 */
[----:B------:R-:W-:Y:S01]  /*1a7c0*/  R2UR UR7, R11 ;  /* 0x000000000b0772ca */ /* 0x000fe200000e0000 */
[----:B------:R-:W-:Y:S02]  /*1a7d0*/  WARPGROUP.DEPBAR.LE gsb0, 0x0 ;  /* 0x00008000000079c5 */ /* 0x000fe40000010000 */
[----:B------:R-:W-:-:S15]  /*1a7e0*/  WARPGROUP.ARRIVE ;  /* 0x00000000000079c5 */ /* 0x000fde0000000000 */
[----:B------:R-:W-:-:S07]  /*1a7f0*/  NOP ;  /* 0x0000000000007918 */ /* 0x000fce0000000000 */
[----:B------:R-:W-:Y:S01]  /*1a800*/  QGMMA.64x256x32.F32.E4M3.E4M3 R24, R156, gdesc[UR4], R24, gsb0 ;  /* 0x03e000049c187df3 */ /* 0x000fe20008000818 */
[----:B------:R-:W-:Y:S02]  /*1a810*/  R2UR UR6, R6 ;  /* 0x00000000060672ca */ /* 0x000fe400000e0000 */
[----:B------:R-:W-:Y:S01]  /*1a820*/  R2UR UR7, R7 ;  /* 0x00000000070772ca */ /* 0x000fe200000e0000 */
[----:B------:R-:W-:Y:S02]  /*1a830*/  WARPGROUP.DEPBAR.LE gsb0, 0x0 ;  /* 0x00008000000079c5 */ /* 0x000fe40000010000 */
[----:B------:R-:W-:-:S15]  /*1a840*/  WARPGROUP.ARRIVE ;  /* 0x00000000000079c5 */ /* 0x000fde0000000000 */
[----:B------:R-:W-:-:S07]  /*1a850*/  NOP ;  /* 0x0000000000007918 */ /* 0x000fce0000000000 */
[----:B------:R-:W-:Y:S03]  /*1a860*/  QGMMA.64x256x32.F32.E4M3.E4M3 R24, R152, gdesc[UR4], R24, gsb0 ;  /* 0x03e0000498187df3 */ /* 0x000fe60008000818 */
[----:B------:R-:W-:Y:S02]  /*1a870*/  WARPGROUP.DEPBAR.LE gsb0, 0x0 ;  /* 0x00008000000079c5 */ /* 0x000fe40000010000 */
[----:B------:R-:W-:Y:S05]  /*1a880*/  @!P0 BRA `(.L_x_657) ;  /* 0x0000000000048947 */ /* 0x000fea0003800000 */
[----:B------:R-:W-:Y:S01]  /*1a890*/  BPT.TRAP 0x1 ;  /* 0x000000040000795c */ /* 0x000fe20000300000 */
.L_x_657:
[----:B------:R-:W-:Y:S01]  /*1a8a0*/  IMAD.U32 R6, RZ, RZ, UR61 ;  /* 0x0000003dff067e24 */ /* 0x000fe2000f8e00ff */
[----:B------:R-:W-:Y:S01]  /*1a8b0*/  IADD3 R5, R5, 0x38860, RZ ;  /* 0x0003886005057810 */ /* 0x000fe20007ffe0ff */
[----:B------:R-:W-:Y:S02]  /*1a8c0*/  IMAD.MOV.U32 R9, RZ, RZ, R169 ;  /* 0x000000ffff097224 */ /* 0x000fe400078e00a9 */
[----:B------:R-:W-:Y:S01]  /*1a8d0*/  IMAD.MOV.U32 R10, RZ, RZ, R168 ;  /* 0x000000ffff0a7224 */ /* 0x000fe200078e00a8 */
[----:B------:R-:W-:-:S04]  /*1a8e0*/  PRMT R5, R6, 0x654, R5 ;  /* 0x0000065406057816 */ /* 0x000fc80000000005 */
[----:B------:R0:W-:Y:S01]  /*1a8f0*/  SYNCS.ARRIVE.TRANS64.RED.A1T0 RZ, [R5+URZ], RZ ;  /* 0x000000ff05ff79a7 */ /* 0x0001e2000810043f */
[----:B------:R-:W-:Y:S05]  /*1a900*/  @P1 BRA `(.L_x_658) ;  /* 0xffffffd000bc1947 */ /* 0x000fea000383ffff */
.L_x_646:
[----:B------:R-:W2:Y:S04]  /*1a910*/  LDL R7, [R1+0x50] ;  /* 0x0000500001077983 */ /* 0x000ea80000100800 */
[----:B0-----:R-:W3:Y:S01]  /*1a920*/  LDL R5, [R1+0x3c] ;  /* 0x00003c0001057983 */ /* 0x001ee20000100800 */
[----:B------:R-:W-:Y:S05]  /*1a930*/  WARPSYNC.ALL ;  /* 0x0000000000007948 */ /* 0x000fea0003800000 */
[----:B------:R-:W0:Y:S01]  /*1a940*/  SHFL.BFLY PT, R0, R4, 0x2, 0x1f ;  /* 0x0c401f0004007f89 */ /* 0x000e2200000e0000 */
[----:B------:R-:W-:Y:S01]  /*1a950*/  IMAD.MOV.U32 R167, RZ, RZ, -0x800000 ;  /* 0xff800000ffa77424 */ /* 0x000fe200078e00ff */
[----:B------:R-:W-:Y:S01]  /*1a960*/  ULDC.64 UR4, c[0x0][0x9a0] ;  /* 0x0002680000047ab9 */ /* 0x000fe20000000a00 */
[----:B------:R-:W-:-:S02]  /*1a970*/  IMAD.MOV.U32 R6, RZ, RZ, RZ ;  /* 0x000000ffff067224 */ /* 0x000fc400078e00ff */
[----:B------:R-:W-:Y:S02]  /*1a980*/  IMAD.MOV.U32 R166, RZ, RZ, -0x800000 ;  /* 0xff800000ffa67424 */ /* 0x000fe400078e00ff */
[----:B0-----:R-:W-:-:S05]  /*1a990*/  FADD.FTZ R0, R0, R4 ;  /* 0x0000000400007221 */ /* 0x001fca0000010000 */
[----:B------:R-:W0:Y:S02]  /*1a9a0*/  SHFL.BFLY PT, R4, R0, 0x1, 0x1f ;  /* 0x0c201f0000047f89 */ /* 0x000e2400000e0000 */
[----:B0-----:R-:W-:Y:S01]  /*1a9b0*/  FADD.FTZ R4, R0, R4 ;  /* 0x0000000400047221 */ /* 0x001fe20000010000 */
[----:B------:R-:W-:-:S03]  /*1a9c0*/  IMAD.MOV.U32 R0, RZ, RZ, RZ ;  /* 0x000000ffff007224 */ /* 0x000fc600078e00ff */
[----:B------:R-:W-:Y:S01]  /*1a9d0*/  FMUL.FTZ R2, R4, 0.00390625 ;  /* 0x3b80000004027820 */ /* 0x000fe20000410000 */
[----:B------:R0:W-:Y:S08]  /*1a9e0*/  BAR.ARV R8, 0x100 ;  /* 0x000400080000751d */ /* 0x0001f00000002000 */
[----:B------:R-:W-:Y:S06]  /*1a9f0*/  BAR.ARV 0x8, 0x180 ;  /* 0x0206000000007b1d */ /* 0x000fec0000002000 */
[----:B------:R-:W-:-:S02]  /*1aa00*/  FSETP.NE.FTZ.AND P1, PT, R2, RZ, PT ;  /* 0x000000ff0200720b */ /* 0x000fc40003f35000 */
[----:B------:R-:W-:-:S11]  /*1aa10*/  FSETP.NE.FTZ.AND P0, PT, R4, RZ, PT ;  /* 0x000000ff0400720b */ /* 0x000fd60003f15000 */
[----:B------:R-:W1:Y:S08]  /*1aa20*/  @P1 MUFU.LG2 R2, R2 ;  /* 0x0000000200021308 */ /* 0x000e700000000c00 */
[----:B------:R4:W-:Y:S02]  /*1aa30*/  @P0 MUFU.RCP R0, R4 ;  /* 0x0000000400000308 */ /* 0x0009e40000001000 */
[----:B----4-:R-:W-:Y:S01]  /*1aa40*/  MOV R4, UR38 ;  /* 0x0000002600047c02 */ /* 0x010fe20008000f00 */
[----:B-1----:R-:W-:-:S04]  /*1aa50*/  @P1 FMUL.FTZ R2, R2, 0.69314718246459960938 ;  /* 0x3f31721802021820 */ /* 0x002fc80000410000 */
[----:B------:R-:W-:-:S04]  /*1aa60*/  @P1 FMUL.FTZ R4, R4, 0.69314718246459960938 ;  /* 0x3f31721804041820 */ /* 0x000fc80000410000 */
[----:B------:R-:W-:Y:S02]  /*1aa70*/  @P1 FFMA.FTZ R167, R4, R168, R2 ;  /* 0x000000a804a71223 */ /* 0x000fe40000010002 */
[----:B------:R-:W1:Y:S02]  /*1aa80*/  SHFL.BFLY PT, R2, R3, 0x2, 0x1f ;  /* 0x0c401f0003027f89 */ /* 0x000e6400000e0000 */
[----:B-1----:R-:W-:-:S05]  /*1aa90*/  FADD.FTZ R2, R2, R3 ;  /* 0x0000000302027221 */ /* 0x002fca0000010000 */
[----:B------:R-:W1:Y:S02]  /*1aaa0*/  SHFL.BFLY PT, R3, R2, 0x1, 0x1f ;  /* 0x0c201f0002037f89 */ /* 0x000e6400000e0000 */
[----:B-1----:R-:W-:-:S04]  /*1aab0*/  FADD.FTZ R2, R2, R3 ;  /* 0x0000000302027221 */ /* 0x002fc80000010000 */
[C---:B------:R-:W-:Y:S01]  /*1aac0*/  FMUL.FTZ R3, R2.reuse, 0.00390625 ;  /* 0x3b80000002037820 */ /* 0x040fe20000410000 */
[----:B------:R-:W-:-:S04]  /*1aad0*/  FSETP.NE.FTZ.AND P0, PT, R2, RZ, PT ;  /* 0x000000ff0200720b */ /* 0x000fc80003f15000 */
[----:B------:R-:W-:-:S09]  /*1aae0*/  FSETP.NE.FTZ.AND P1, PT, R3, RZ, PT ;  /* 0x000000ff0300720b */ /* 0x000fd20003f35000 */
[----:B------:R1:W-:Y:S01]  /*1aaf0*/  @P0 MUFU.RCP R6, R2 ;  /* 0x0000000200060308 */ /* 0x0003e20000001000 */
[----:B------:R-:W-:-:S04]  /*1ab00*/  ISETP.NE.U32.AND P0, PT, RZ, UR4, PT ;  /* 0x00000004ff007c0c */ /* 0x000fc8000bf05070 */
[----:B------:R-:W-:-:S03]  /*1ab10*/  ISETP.NE.AND.EX P0, PT, RZ, UR5, PT, P0 ;  /* 0x00000005ff007c0c */ /* 0x000fc6000bf05300 */
[----:B------:R-:W4:Y:S01]  /*1ab20*/  @P1 MUFU.LG2 R3, R3 ;  /* 0x0000000300031308 */ /* 0x000f220000000c00 */
[----:B-1----:R-:W-:-:S04]  /*1ab30*/  IMAD.U32 R2, RZ, RZ, UR38 ;  /* 0x00000026ff027e24 */ /* 0x002fc8000f8e00ff */
[----:B------:R-:W-:Y:S01]  /*1ab40*/  @P1 FMUL.FTZ R2, R2, 0.69314718246459960938 ;  /* 0x3f31721802021820 */ /* 0x000fe20000410000 */
[----:B----4-:R-:W-:-:S04]  /*1ab50*/  @P1 FMUL.FTZ R3, R3, 0.69314718246459960938 ;  /* 0x3f31721803031820 */ /* 0x010fc80000410000 */
[----:B------:R-:W-:Y:S02]  /*1ab60*/  @P1 FFMA.FTZ R166, R2, R169, R3 ;  /* 0x000000a902a61223 */ /* 0x000fe40000010003 */
[----:B------:R-:W2:Y:S02]  /*1ab70*/  @P0 LDC.64 R2, c[0x0][0x9c8] ;  /* 0x00027200ff020b82 */ /* 0x000ea40000000a00 */
[-C--:B--2---:R-:W-:Y:S02]  /*1ab80*/  @P0 IMAD R4, R7, R2.reuse, RZ ;  /* 0x0000000207040224 */ /* 0x084fe400078e02ff */
[----:B------:R-:W2:Y:S02]  /*1ab90*/  LDL.LU R7, [R1+0x58] ;  /* 0x0000580001077983 */ /* 0x000ea40000300800 */
[C---:B---3--:R-:W-:Y:S02]  /*1aba0*/  @P0 IMAD R4, R5.reuse, R3, R4 ;  /* 0x0000000305040224 */ /* 0x048fe400078e0204 */
[----:B------:R-:W-:-:S05]  /*1abb0*/  @P0 IMAD.WIDE.U32 R2, R5, R2, RZ ;  /* 0x0000000205020225 */ /* 0x000fca00078e00ff */
[----:B------:R-:W-:Y:S01]  /*1abc0*/  @P0 IADD3 R5, R3, R4, RZ ;  /* 0x0000000403050210 */ /* 0x000fe20007ffe0ff */
[----:B------:R-:W-:Y:S02]  /*1abd0*/  @P0 IMAD.MOV.U32 R4, RZ, RZ, R2 ;  /* 0x000000ffff040224 */ /* 0x000fe400078e0002 */
[----:B------:R-:W1:Y:S02]  /*1abe0*/  @P0 LDC.64 R2, c[0x0][0x9d0] ;  /* 0x00027400ff020b82 */ /* 0x000e640000000a00 */
[----:B-1----:R-:W-:-:S04]  /*1abf0*/  @P0 IMAD.WIDE.U32 R4, R220, R2, R4 ;  /* 0x00000002dc040225 */ /* 0x002fc800078e0004 */
[----:B------:R-:W-:Y:S01]  /*1ac00*/  @P0 IMAD R3, R220, R3, R5 ;  /* 0x00000003dc030224 */ /* 0x000fe200078e0205 */
[----:B------:R-:W-:-:S04]  /*1ac10*/  @P0 LEA R2, P1, R4, UR4, 0x2 ;  /* 0x0000000404020c11 */ /* 0x000fc8000f8210ff */
[----:B------:R-:W-:Y:S01]  /*1ac20*/  @P0 LEA.HI.X R3, R4, UR5, R3, 0x2, P1 ;  /* 0x0000000504030c11 */ /* 0x000fe200088f1403 */
[----:B------:R-:W-:-:S06]  /*1ac30*/  IMAD.MOV.U32 R4, RZ, RZ, 0x3f800000 ;  /* 0x3f800000ff047424 */ /* 0x000fcc00078e00ff */
[----:B------:R-:W3:Y:S01]  /*1ac40*/  @P0 LDG.E R4, desc[UR36][R2.64] ;  /* 0x0000002402040981 */ /* 0x000ee2000c1e1900 */
[----:B------:R-:W-:-:S05]  /*1ac50*/  VIADD R222, R222, 0x1 ;  /* 0x00000001dede7836 */ /* 0x000fca0000000000 */
[C---:B------:R-:W-:Y:S02]  /*1ac60*/  ISETP.NE.AND P1, PT, R222.reuse, 0x2, PT ;  /* 0x00000002de00780c */ /* 0x040fe40003f25270 */
[----:B------:R-:W-:Y:S02]  /*1ac70*/  PLOP3.LUT P0, PT, PT, PT, PT, 0x8, 0x0 ;  /* 0x000000000000781c */ /* 0x000fe40003f0e170 */
[----:B------:R-:W-:Y:S01]  /*1ac80*/  SEL R222, R222, RZ, P1 ;  /* 0x000000ffdede7207 */ /* 0x000fe20000800000 */
[----:B--2---:R-:W-:-:S05]  /*1ac90*/  VIADD R7, R7, 0x1 ;  /* 0x0000000107077836 */ /* 0x004fca0000000000 */
[----:B------:R0:W-:Y:S01]  /*1aca0*/  STL [R1+0x58], R7 ;  /* 0x0000580701007387 */ /* 0x0001e20000100800 */
[-C--:B---3--:R-:W-:Y:S01]  /*1acb0*/  FMUL.FTZ R2, R0, R4.reuse ;  /* 0x0000000400027220 */ /* 0x088fe20000410000 */
[----:B------:R-:W-:-:S03]  /*1acc0*/  FMUL.FTZ R3, R6, R4 ;  /* 0x0000000406037220 */ /* 0x000fc60000410000 */
        /* <DEDUP_REMOVED lines=64> */
[----:B------:R-:W-:Y:S01]  /*1b0d0*/  SEL R2, RZ, 0x1, P1 ;  /* 0x00000001ff027807 */ /* 0x000fe20000800000 */
        /* <DEDUP_REMOVED lines=64> */
[----:B0-----:R-:W-:-:S07]  /*1b4e0*/  LOP3.LUT R223, R223, R2, RZ, 0x3c, !PT ;  /* 0x00000002dfdf7212 */ /* 0x001fce00078e3cff */
.L_x_593:
[----:B------:R-:W-:Y:S05]  /*1b4f0*/  WARPSYNC.ALL ;  /* 0x0000000000007948 */ /* 0x000fea0003800000 */
[----:B------:R-:W2:Y:S01]  /*1b500*/  LDL R2, [R1+0x40] ;  /* 0x0000400001027983 */ /* 0x000ea20000100800 */
[----:B------:R-:W0:Y:S01]  /*1b510*/  S2UR UR61, SR_CgaCtaId ;  /* 0x00000000003d79c3 */ /* 0x000e220000008800 */
[----:B------:R-:W-:Y:S01]  /*1b520*/  UMOV UR4, 0x400 ;  /* 0x0000040000047882 */ /* 0x000fe20000000000 */
[----:B------:R-:W-:Y:S01]  /*1b530*/  BSSY B0, `(.L_x_659) ;  /* 0x0000723000007945 */ /* 0x000fe20003800000 */
[----:B0-----:R-:W-:-:S06]  /*1b540*/  ULEA UR4, UR61, UR4, 0x18 ;  /* 0x000000043d047291 */ /* 0x001fcc000f8ec03f */
[----:B------:R-:W-:Y:S01]  /*1b550*/  MOV R19, UR4 ;  /* 0x0000000400137c02 */ /* 0x000fe20008000f00 */
[----:B------:R-:W-:Y:S06]  /*1b560*/  BAR.SYNC.DEFER_BLOCKING 0x5, 0x180 ;  /* 0x0146000000007b1d */ /* 0x000fec0000010000 */
[----:B------:R0:W1:Y:S02]  /*1b570*/  LDS.128 R40, [R19+0x388d0] ;  /* 0x0388d00013287984 */ /* 0x0000640000000c00 */
[----:B------:R-:W-:Y:S06]  /*1b580*/  BAR.ARV 0x4, 0x180 ;  /* 0x0106000000007b1d */ /* 0x000fec0000002000 */
[----:B--2---:R-:W-:-:S13]  /*1b590*/  ISETP.NE.AND P1, PT, R2, RZ, PT ;  /* 0x000000ff0200720c */ /* 0x004fda0003f25270 */
[----:B------:R-:W2:Y:S02]  /*1b5a0*/  @!P1 LDC R2, c[0x0][0xad4] ;  /* 0x0002b500ff029b82 */ /* 0x000ea40000000800 */
[----:B--2---:R0:W-:Y:S01]  /*1b5b0*/  @!P1 STL [R1+0x40], R2 ;  /* 0x0000400201009387 */ /* 0x0041e20000100800 */
[----:B-1----:R-:W-:Y:S05]  /*1b5c0*/  @P0 BRA `(.L_x_660) ;  /* 0x00000060006c0947 */ /* 0x002fea0003800000 */
[----:B------:R-:W2:Y:S01]  /*1b5d0*/  LDL R3, [R1+0x1a0] ;  /* 0x0001a00001037983 */ /* 0x000ea20000100800 */
[----:B------:R-:W-:Y:S01]  /*1b5e0*/  ULDC.64 UR4, c[0x4][0x128] ;  /* 0x01004a0000047ab9 */ /* 0x000fe20000000a00 */
[----:B0-----:R-:W0:Y:S01]  /*1b5f0*/  S2R R2, SR_SWINHI ;  /* 0x0000000000027919 */ /* 0x001e220000002f00 */
[----:B-----5:R-:W-:Y:S02]  /*1b600*/  MOV R24, R19 ;  /* 0x0000001300187202 */ /* 0x020fe40000000f00 */
[----:B0-----:R-:W-:-:S03]  /*1b610*/  MOV R25, R2 ;  /* 0x0000000200197202 */ /* 0x001fc60000000f00 */
[----:B--2---:R-:W-:-:S03]  /*1b620*/  IMAD.WIDE R2, R3, 0x2, R24 ;  /* 0x0000000203027825 */ /* 0x004fc600078e0218 */
[C---:B------:R-:W-:Y:S02]  /*1b630*/  IADD3 R46, P5, R2.reuse, 0xc000, RZ ;  /* 0x0000c000022e7810 */ /* 0x040fe40007fbe0ff */
[----:B------:R-:W-:Y:S02]  /*1b640*/  IADD3 R50, P1, R2, 0xc060, RZ ;  /* 0x0000c06002327810 */ /* 0x000fe40007f3e0ff */
[----:B------:R-:W-:Y:S02]  /*1b650*/  LOP3.LUT R47, R46, 0x380, RZ, 0xc0, !PT ;  /* 0x000003802e2f7812 */ /* 0x000fe400078ec0ff */
[----:B------:R-:W-:Y:S01]  /*1b660*/  LOP3.LUT R4, R50, 0x380, RZ, 0xc0, !PT ;  /* 0x0000038032047812 */ /* 0x000fe200078ec0ff */
[----:B------:R-:W-:Y:S01]  /*1b670*/  IMAD.X R51, RZ, RZ, R3, P1 ;  /* 0x000000ffff337224 */ /* 0x000fe200008e0603 */
[----:B------:R-:W-:Y:S02]  /*1b680*/  SHF.R.U64 R47, R47, 0x3, RZ ;  /* 0x000000032f2f7819 */ /* 0x000fe400000012ff */
[----:B------:R-:W-:-:S02]  /*1b690*/  IADD3 R54, P0, R2, 0xc040, RZ ;  /* 0x0000c04002367810 */ /* 0x000fc40007f1e0ff */
[----:B------:R-:W-:Y:S01]  /*1b6a0*/  LOP3.LUT R46, R47, R46, RZ, 0x3c, !PT ;  /* 0x0000002e2f2e7212 */ /* 0x000fe200078e3cff */
[----:B------:R-:W-:Y:S01]  /*1b6b0*/  IMAD.X R47, RZ, RZ, R3, P5 ;  /* 0x000000ffff2f7224 */ /* 0x000fe200028e0603 */
[----:B------:R-:W-:Y:S02]  /*1b6c0*/  SHF.R.U64 R4, R4, 0x3, RZ ;  /* 0x0000000304047819 */ /* 0x000fe400000012ff */
[----:B------:R-:W-:Y:S02]  /*1b6d0*/  LOP3.LUT R55, R54, 0x380, RZ, 0xc0, !PT ;  /* 0x0000038036377812 */ /* 0x000fe400078ec0ff */
[C---:B------:R-:W-:Y:S02]  /*1b6e0*/  IADD3 R6, P1, R2.reuse, 0x8020, RZ ;  /* 0x0000802002067810 */ /* 0x040fe40007f3e0ff */
[C---:B------:R-:W-:Y:S02]  /*1b6f0*/  IADD3 R26, P5, R2.reuse, 0x4040, RZ ;  /* 0x00004040021a7810 */ /* 0x040fe40007fbe0ff */
[----:B------:R-:W-:-:S02]  /*1b700*/  IADD3 R30, P4, R2, 0x8060, RZ ;  /* 0x00008060021e7810 */ /* 0x000fc40007f9e0ff */
[----:B------:R-:W-:Y:S02]  /*1b710*/  LOP3.LUT R50, R4, R50, RZ, 0x3c, !PT ;  /* 0x0000003204327212 */ /* 0x000fe400078e3cff */
[----:B------:R-:W-:Y:S02]  /*1b720*/  SHF.R.U64 R55, R55, 0x3, RZ ;  /* 0x0000000337377819 */ /* 0x000fe400000012ff */
[----:B------:R-:W-:Y:S02]  /*1b730*/  LOP3.LUT R7, R6, 0x380, RZ, 0xc0, !PT ;  /* 0x0000038006077812 */ /* 0x000fe400078ec0ff */
[----:B------:R-:W-:Y:S02]  /*1b740*/  LOP3.LUT R4, R26, 0x380, RZ, 0xc0, !PT ;  /* 0x000003801a047812 */ /* 0x000fe400078ec0ff */
[----:B------:R-:W-:Y:S02]  /*1b750*/  LOP3.LUT R31, R30, 0x380, RZ, 0xc0, !PT ;  /* 0x000003801e1f7812 */ /* 0x000fe400078ec0ff */
[----:B------:R-:W-:Y:S01]  /*1b760*/  LOP3.LUT R54, R55, R54, RZ, 0x3c, !PT ;  /* 0x0000003637367212 */ /* 0x000fe200078e3cff */
[----:B------:R-:W-:Y:S01]  /*1b770*/  IMAD.X R55, RZ, RZ, R3, P0 ;  /* 0x000000ffff377224 */ /* 0x000fe200000e0603 */
[----:B------:R-:W-:-:S02]  /*1b780*/  SHF.R.U64 R7, R7, 0x3, RZ ;  /* 0x0000000307077819 */ /* 0x000fc400000012ff */
[----:B------:R-:W-:Y:S02]  /*1b790*/  SHF.R.U64 R4, R4, 0x3, RZ ;  /* 0x0000000304047819 */ /* 0x000fe400000012ff */
[----:B------:R-:W-:Y:S02]  /*1b7a0*/  IADD3 R38, P3, R2, 0xc020, RZ ;  /* 0x0000c02002267810 */ /* 0x000fe40007f7e0ff */
[----:B------:R-:W-:Y:S02]  /*1b7b0*/  SHF.R.U64 R31, R31, 0x3, RZ ;  /* 0x000000031f1f7819 */ /* 0x000fe400000012ff */
[----:B------:R-:W-:Y:S02]  /*1b7c0*/  LOP3.LUT R6, R7, R6, RZ, 0x3c, !PT ;  /* 0x0000000607067212 */ /* 0x000fe400078e3cff */
[----:B------:R-:W-:Y:S02]  /*1b7d0*/  LOP3.LUT R26, R4, R26, RZ, 0x3c, !PT ;  /* 0x0000001a041a7212 */ /* 0x000fe400078e3cff */
[----:B------:R-:W-:-:S02]  /*1b7e0*/  MOV R7, R50 ;  /* 0x0000003200077202 */ /* 0x000fc40000000f00 */
[----:B------:R-:W-:Y:S02]  /*1b7f0*/  LOP3.LUT R39, R38, 0x380, RZ, 0xc0, !PT ;  /* 0x0000038026277812 */ /* 0x000fe400078ec0ff */
[----:B------:R-:W-:Y:S01]  /*1b800*/  LOP3.LUT R30, R31, R30, RZ, 0x3c, !PT ;  /* 0x0000001e1f1e7212 */ /* 0x000fe200078e3cff */
[----:B------:R-:W-:Y:S01]  /*1b810*/  STL [R1+0xc0], R7 ;  /* 0x0000c00701007387 */ /* 0x000fe20000100800 */
[----:B------:R-:W-:Y:S02]  /*1b820*/  MOV R4, R54 ;  /* 0x0000003600047202 */ /* 0x000fe40000000f00 */
[----:B------:R-:W-:Y:S02]  /*1b830*/  IADD3.X R31, RZ, R3, RZ, P4, !PT ;  /* 0x00000003ff1f7210 */ /* 0x000fe400027fe4ff */
[C---:B------:R-:W-:Y:S01]  /*1b840*/  IADD3 R50, P4, R2.reuse, 0x4020, RZ ;  /* 0x0000402002327810 */ /* 0x040fe20007f9e0ff */
[----:B------:R0:W-:Y:S01]  /*1b850*/  STL [R1+0xbc], R4 ;  /* 0x0000bc0401007387 */ /* 0x0001e20000100800 */
[----:B------:R-:W-:-:S02]  /*1b860*/  IADD3 R34, P2, R2, 0x8040, RZ ;  /* 0x0000804002227810 */ /* 0x000fc40007f5e0ff */
[----:B------:R-:W-:Y:S01]  /*1b870*/  SHF.R.U64 R39, R39, 0x3, RZ ;  /* 0x0000000327277819 */ /* 0x000fe200000012ff */
[--C-:B------:R-:W-:Y:S01]  /*1b880*/  IMAD.X R51, RZ, RZ, R3.reuse, P4 ;  /* 0x000000ffff337224 */ /* 0x100fe200020e0603 */
[----:B------:R-:W-:Y:S02]  /*1b890*/  LOP3.LUT R35, R34, 0x380, RZ, 0xc0, !PT ;  /* 0x0000038022237812 */ /* 0x000fe400078ec0ff */
[----:B------:R-:W-:Y:S01]  /*1b8a0*/  LOP3.LUT R38, R39, R38, RZ, 0x3c, !PT ;  /* 0x0000002627267212 */ /* 0x000fe200078e3cff */
[----:B------:R-:W-:Y:S01]  /*1b8b0*/  IMAD.X R39, RZ, RZ, R3, P3 ;  /* 0x000000ffff277224 */ /* 0x000fe200018e0603 */
[----:B------:R-:W-:Y:S02]  /*1b8c0*/  SHF.R.U64 R35, R35, 0x3, RZ ;  /* 0x0000000323237819 */ /* 0x000fe400000012ff */
[----:B0-----:R-:W-:Y:S02]  /*1b8d0*/  LOP3.LUT R4, R50, 0x380, RZ, 0xc0, !PT ;  /* 0x0000038032047812 */ /* 0x001fe400078ec0ff */
[----:B------:R-:W-:-:S02]  /*1b8e0*/  MOV R7, R38 ;  /* 0x0000002600077202 */ /* 0x000fc40000000f00 */
[----:B------:R-:W-:Y:S02]  /*1b8f0*/  SHF.R.U64 R4, R4, 0x3, RZ ;  /* 0x0000000304047819 */ /* 0x000fe400000012ff */
[----:B------:R-:W-:Y:S01]  /*1b900*/  LOP3.LUT R34, R35, R34, RZ, 0x3c, !PT ;  /* 0x0000002223227212 */ /* 0x000fe200078e3cff */
[----:B------:R-:W-:Y:S01]  /*1b910*/  IMAD.X R35, RZ, RZ, R3, P2 ;  /* 0x000000ffff237224 */ /* 0x000fe200010e0603 */
[----:B------:R-:W-:Y:S01]  /*1b920*/  LOP3.LUT R50, R4, R50, RZ, 0x3c, !PT ;  /* 0x0000003204327212 */ /* 0x000fe200078e3cff */
[----:B------:R0:W-:Y:S01]  /*1b930*/  STL [R1+0xb4], R7 ;  /* 0x0000b40701007387 */ /* 0x0001e20000100800 */
[----:B------:R-:W-:Y:S02]  /*1b940*/  MOV R4, R46 ;  /* 0x0000002e00047202 */ /* 0x000fe40000000f00 */
[C---:B------:R-:W-:Y:S02]  /*1b950*/  IADD3 R8, P0, R2.reuse, 0x8000, RZ ;  /* 0x0000800002087810 */ /* 0x040fe40007f1e0ff */
[----:B------:R-:W-:Y:S01]  /*1b960*/  IADD3 R38, P2, R2, 0x4000, RZ ;  /* 0x0000400002267810 */ /* 0x000fe20007f5e0ff */
[----:B------:R1:W-:Y:S01]  /*1b970*/  STL [R1+0xb0], R4 ;  /* 0x0000b00401007387 */ /* 0x0003e20000100800 */
[----:B------:R-:W-:-:S02]  /*1b980*/  LOP3.LUT R9, R8, 0x380, RZ, 0xc0, !PT ;  /* 0x0000038008097812 */ /* 0x000fc400078ec0ff */
[----:B------:R-:W-:Y:S01]  /*1b990*/  IADD3 R14, P3, R2, 0x4060, RZ ;  /* 0x00004060020e7810 */ /* 0x000fe20007f7e0ff */
[--C-:B0-----:R-:W-:Y:S01]  /*1b9a0*/  IMAD.X R7, RZ, RZ, R3.reuse, P1 ;  /* 0x000000ffff077224 */ /* 0x101fe200008e0603 */
[----:B------:R-:W-:Y:S01]  /*1b9b0*/  SHF.R.U64 R9, R9, 0x3, RZ ;  /* 0x0000000309097819 */ /* 0x000fe200000012ff */
[----:B------:R-:W-:Y:S01]  /*1b9c0*/  IMAD.X R39, RZ, RZ, R3, P2 ;  /* 0x000000ffff277224 */ /* 0x000fe200010e0603 */
[----:B------:R-:W-:Y:S02]  /*1b9d0*/  LOP3.LUT R15, R14, 0x380, RZ, 0xc0, !PT ;  /* 0x000003800e0f7812 */ /* 0x000fe400078ec0ff */
[----:B------:R-:W-:Y:S02]  /*1b9e0*/  LOP3.LUT R8, R9, R8, RZ, 0x3c, !PT ;  /* 0x0000000809087212 */ /* 0x000fe400078e3cff */
[----:B-1----:R-:W-:Y:S02]  /*1b9f0*/  LOP3.LUT R4, R38, 0x380, RZ, 0xc0, !PT ;  /* 0x0000038026047812 */ /* 0x002fe400078ec0ff */
[----:B------:R-:W-:-:S02]  /*1ba00*/  MOV R9, R30 ;  /* 0x0000001e00097202 */ /* 0x000fc40000000f00 */
[----:B------:R-:W-:Y:S02]  /*1ba10*/  SHF.R.U64 R4, R4, 0x3, RZ ;  /* 0x0000000304047819 */ /* 0x000fe400000012ff */
[----:B------:R-:W-:Y:S01]  /*1ba20*/  IADD3 R30, P1, R2, 0x60, RZ ;  /* 0x00000060021e7810 */ /* 0x000fe20007f3e0ff */
[----:B------:R0:W-:Y:S01]  /*1ba30*/  STL [R1+0xac], R9 ;  /* 0x0000ac0901007387 */ /* 0x0001e20000100800 */
[----:B------:R-:W-:Y:S02]  /*1ba40*/  LOP3.LUT R38, R4, R38, RZ, 0x3c, !PT ;  /* 0x0000002604267212 */ /* 0x000fe400078e3cff */
[----:B------:R-:W-:Y:S01]  /*1ba50*/  MOV R4, R34 ;  /* 0x0000002200047202 */ /* 0x000fe20000000f00 */
[----:B------:R-:W-:Y:S01]  /*1ba60*/  IMAD.X R31, RZ, RZ, R3, P1 ;  /* 0x000000ffff1f7224 */ /* 0x000fe200008e0603 */
[----:B------:R-:W-:Y:S01]  /*1ba70*/  SHF.R.U64 R15, R15, 0x3, RZ ;  /* 0x000000030f0f7819 */ /* 0x000fe200000012ff */
[----:B------:R-:W1:Y:S01]  /*1ba80*/  S2R R34, SR_TID.X ;  /* 0x0000000000227919 */ /* 0x000e620000002100 */
[----:B------:R-:W-:-:S02]  /*1ba90*/  IADD3.X R27, RZ, R3, RZ, P5, !PT ;  /* 0x00000003ff1b7210 */ /* 0x000fc40002ffe4ff */
[----:B------:R-:W-:Y:S01]  /*1baa0*/  LOP3.LUT R14, R15, R14, RZ, 0x3c, !PT ;  /* 0x0000000e0f0e7212 */ /* 0x000fe200078e3cff */
[----:B------:R2:W-:Y:S01]  /*1bab0*/  STL [R1+0x98], R4 ;  /* 0x0000980401007387 */ /* 0x0005e20000100800 */
[--C-:B0-----:R-:W-:Y:S01]  /*1bac0*/  IMAD.X R9, RZ, RZ, R3.reuse, P0 ;  /* 0x000000ffff097224 */ /* 0x101fe200000e0603 */
[----:B------:R-:W-:Y:S01]  /*1bad0*/  MOV R215, R26 ;  /* 0x0000001a00d77202 */ /* 0x000fe20000000f00 */
[----:B------:R-:W-:Y:S01]  /*1bae0*/  IMAD.X R15, RZ, RZ, R3, P3 ;  /* 0x000000ffff0f7224 */ /* 0x000fe200018e0603 */
[----:B------:R-:W-:Y:S02]  /*1baf0*/  MOV R214, R50 ;  /* 0x0000003200d67202 */ /* 0x000fe40000000f00 */
[----:B------:R-:W-:Y:S02]  /*1bb00*/  MOV R213, R38 ;  /* 0x0000002600d57202 */ /* 0x000fe40000000f00 */
[----:B--2---:R-:W-:-:S04]  /*1bb10*/  LOP3.LUT R4, R30, 0x380, RZ, 0xc0, !PT ;  /* 0x000003801e047812 */ /* 0x004fc800078ec0ff */
[----:B------:R-:W-:-:S04]  /*1bb20*/  SHF.R.U64 R4, R4, 0x3, RZ ;  /* 0x0000000304047819 */ /* 0x000fc800000012ff */
[----:B------:R-:W-:Y:S02]  /*1bb30*/  LOP3.LUT R30, R4, R30, RZ, 0x3c, !PT ;  /* 0x0000001e041e7212 */ /* 0x000fe400078e3cff */
[----:B------:R-:W-:Y:S02]  /*1bb40*/  MOV R4, R6 ;  /* 0x0000000600047202 */ /* 0x000fe40000000f00 */
[----:B------:R-:W-:Y:S02]  /*1bb50*/  MOV R6, R8 ;  /* 0x0000000800067202 */ /* 0x000fe40000000f00 */
[----:B------:R-:W-:Y:S01]  /*1bb60*/  MOV R212, R30 ;  /* 0x0000001e00d47202 */ /* 0x000fe20000000f00 */
[----:B------:R0:W-:Y:S04]  /*1bb70*/  STL [R1+0x90], R4 ;  /* 0x0000900401007387 */ /* 0x0001e80000100800 */
[----:B------:R2:W-:Y:S01]  /*1bb80*/  STL [R1+0x80], R6 ;  /* 0x0000800601007387 */ /* 0x0005e20000100800 */
[----:B0-----:R-:W-:-:S02]  /*1bb90*/  MOV R4, R14 ;  /* 0x0000000e00047202 */ /* 0x001fc40000000f00 */
[----:B--2---:R-:W-:-:S03]  /*1bba0*/  IADD3 R6, P0, R2, 0x40, RZ ;  /* 0x0000004002067810 */ /* 0x004fc60007f1e0ff */
[----:B------:R0:W-:Y:S02]  /*1bbb0*/  STL [R1+0x8], R4 ;  /* 0x0000080401007387 */ /* 0x0001e40000100800 */
[----:B------:R-:W-:Y:S01]  /*1bbc0*/  IMAD.X R7, RZ, RZ, R3, P0 ;  /* 0x000000ffff077224 */ /* 0x000fe200000e0603 */
[----:B0-----:R-:W-:-:S04]  /*1bbd0*/  LOP3.LUT R4, R6, 0x380, RZ, 0xc0, !PT ;  /* 0x0000038006047812 */ /* 0x001fc800078ec0ff */
[----:B------:R-:W-:-:S04]  /*1bbe0*/  SHF.R.U64 R4, R4, 0x3, RZ ;  /* 0x0000000304047819 */ /* 0x000fc800000012ff */
[----:B------:R-:W-:-:S04]  /*1bbf0*/  LOP3.LUT R6, R4, R6, RZ, 0x3c, !PT ;  /* 0x0000000604067212 */ /* 0x000fc800078e3cff */
[----:B------:R-:W-:Y:S02]  /*1bc00*/  MOV R211, R6 ;  /* 0x0000000600d37202 */ /* 0x000fe40000000f00 */
[----:B------:R-:W-:-:S04]  /*1bc10*/  IADD3 R6, P0, R2, 0x20, RZ ;  /* 0x0000002002067810 */ /* 0x000fc80007f1e0ff */
[----:B------:R-:W-:Y:S02]  /*1bc20*/  LOP3.LUT R4, R6, 0x380, RZ, 0xc0, !PT ;  /* 0x0000038006047812 */ /* 0x000fe400078ec0ff */
[----:B------:R-:W-:Y:S02]  /*1bc30*/  IADD3.X R7, RZ, R3, RZ, P0, !PT ;  /* 0x00000003ff077210 */ /* 0x000fe400007fe4ff */
[----:B------:R-:W-:-:S04]  /*1bc40*/  SHF.R.U64 R4, R4, 0x3, RZ ;  /* 0x0000000304047819 */ /* 0x000fc800000012ff */
[----:B------:R-:W-:Y:S02]  /*1bc50*/  LOP3.LUT R6, R4, R6, RZ, 0x3c, !PT ;  /* 0x0000000604067212 */ /* 0x000fe400078e3cff */
[----:B------:R-:W-:Y:S02]  /*1bc60*/  LOP3.LUT R4, R2, 0x380, RZ, 0xc0, !PT ;  /* 0x0000038002047812 */ /* 0x000fe400078ec0ff */
[----:B------:R-:W-:Y:S02]  /*1bc70*/  MOV R210, R6 ;  /* 0x0000000600d27202 */ /* 0x000fe40000000f00 */
[----:B------:R-:W-:-:S04]  /*1bc80*/  SHF.R.U64 R4, R4, 0x3, RZ ;  /* 0x0000000304047819 */ /* 0x000fc800000012ff */
[----:B------:R-:W-:-:S04]  /*1bc90*/  LOP3.LUT R2, R4, R2, RZ, 0x3c, !PT ;  /* 0x0000000204027212 */ /* 0x000fc800078e3cff */
[----:B------:R-:W-:Y:S02]  /*1bca0*/  MOV R209, R2 ;  /* 0x0000000200d17202 */ /* 0x000fe40000000f00 */
[----:B-1----:R-:W-:-:S04]  /*1bcb0*/  LOP3.LUT P0, R2, R34, 0x3, RZ, 0xc0, !PT ;  /* 0x0000000322027812 */ /* 0x002fc8000780c0ff */
[----:B------:R-:W-:Y:S01]  /*1bcc0*/  ISETP.EQ.OR P0, PT, R2, 0x3, !P0 ;  /* 0x000000030200780c */ /* 0x000fe20004702670 */
[----:B------:R-:W-:-:S03]  /*1bcd0*/  IMAD.SHL.U32 R2, R34, 0x4, RZ ;  /* 0x0000000422027824 */ /* 0x000fc600078e00ff */
[----:B------:R-:W-:Y:S02]  /*1bce0*/  SEL R4, R5, R0, P0 ;  /* 0x0000000005047207 */ /* 0x000fe40000000000 */
[----:B------:R-:W-:Y:S02]  /*1bcf0*/  LOP3.LUT R2, R2, 0xc, RZ, 0xc0, !PT ;  /* 0x0000000c02027812 */ /* 0x000fe400078ec0ff */
[----:B------:R-:W-:Y:S02]  /*1bd00*/  SEL R5, R0, R5, P0 ;  /* 0x0000000500057207 */ /* 0x000fe40000000000 */
[----:B------:R-:W-:Y:S02]  /*1bd10*/  IADD3 R2, P1, R2, UR4, RZ ;  /* 0x0000000402027c10 */ /* 0x000fe4000ff3e0ff */
[----:B------:R-:W-:Y:S02]  /*1bd20*/  SEL R9, R28, R29, P0 ;  /* 0x0000001d1c097207 */ /* 0x000fe40000000000 */
[----:B------:R-:W-:Y:S01]  /*1bd30*/  SEL R6, R29, R28, P0 ;  /* 0x0000001c1d067207 */ /* 0x000fe20000000000 */
[----:B------:R-:W-:-:S05]  /*1bd40*/  IMAD.X R3, RZ, RZ, UR5, P1 ;  /* 0x00000005ff037e24 */ /* 0x000fca00088e06ff */
[----:B------:R0:W5:Y:S01]  /*1bd50*/  LDG.E.CONSTANT R0, desc[UR36][R2.64] ;  /* 0x0000002402007981 */ /* 0x000162000c1e9900 */
[----:B------:R-:W-:-:S03]  /*1bd60*/  UMOV UR4, 0xffffffff ;  /* 0xffffffff00047882 */ /* 0x000fc60000000000 */
[----:B------:R-:W-:Y:S05]  /*1bd70*/  BRA.DIV UR4, `(.L_x_661) ;  /* 0x0000010a04547947 */ /* 0x000fea000b800000 */
[----:B------:R-:W-:Y:S01]  /*1bd80*/  SEL R7, R36, R37, P0 ;  /* 0x0000002524077207 */ /* 0x000fe20000000000 */
[----:B0----5:R-:W-:Y:S01]  /*1bd90*/  SHFL.IDX PT, R3, R9, R0, 0x1c1f ;  /* 0x001c1f0009037589 */ /* 0x021fe200000e0000 */
        /* <DEDUP_REMOVED lines=102> */
[----:B------:R-:W-:Y:S01]  /*1c400*/  LOP3.LUT R2, R0, 0x2, RZ, 0x3c, !PT ;  /* 0x0000000200027812 */ /* 0x000fe200078e3cff */
[----:B------:R-:W-:Y:S01]  /*1c410*/  SHFL.IDX PT, R66, R66, R0, 0x1c1f ;  /* 0x001c1f0042427589 */ /* 0x000fe200000e0000 */
[----:B------:R-:W-:Y:S02]  /*1c420*/  SEL R68, R69, R68, P0 ;  /* 0x0000004445447207 */ /* 0x000fe40000000000 */
[----:B------:R-:W-:Y:S01]  /*1c430*/  SEL R72, R73, R72, P0 ;  /* 0x0000004849487207 */ /* 0x000fe20000000000 */
[----:B------:R-:W-:Y:S01]  /*1c440*/  SHFL.IDX PT, R9, R32, R2, 0x1c1f ;  /* 0x001c1f0220097589 */ /* 0x000fe200000e0000 */
[----:B------:R-:W-:-:S02]  /*1c450*/  SEL R76, R77, R76, P0 ;  /* 0x0000004c4d4c7207 */ /* 0x000fc40000000000 */
[----:B------:R-:W-:Y:S01]  /*1c460*/  SEL R80, R81, R80, P0 ;  /* 0x0000005051507207 */ /* 0x000fe20000000000 */
[----:B------:R-:W0:Y:S01]  /*1c470*/  SHFL.IDX PT, R44, R44, R2, 0x1c1f ;  /* 0x001c1f022c2c7589 */ /* 0x000e2200000e0000 */
[----:B------:R-:W-:Y:S02]  /*1c480*/  SEL R116, R117, R116, P0 ;  /* 0x0000007475747207 */ /* 0x000fe40000000000 */
[----:B------:R-:W-:Y:S01]  /*1c490*/  SEL R128, R129, R128, P0 ;  /* 0x0000008081807207 */ /* 0x000fe20000000000 */
[----:B------:R-:W1:Y:S01]  /*1c4a0*/  SHFL.IDX PT, R48, R48, R2, 0x1c1f ;  /* 0x001c1f0230307589 */ /* 0x000e6200000e0000 */
[----:B------:R-:W-:Y:S02]  /*1c4b0*/  SEL R65, R132, R133, P0 ;  /* 0x0000008584417207 */ /* 0x000fe40000000000 */
[----:B------:R-:W-:Y:S01]  /*1c4c0*/  SEL R146, R64, R146, P0 ;  /* 0x0000009240927207 */ /* 0x000fe20000000000 */
[----:B------:R-:W2:Y:S01]  /*1c4d0*/  SHFL.IDX PT, R84, R84, R2, 0x1c1f ;  /* 0x001c1f0254547589 */ /* 0x000ea200000e0000 */
[----:B------:R-:W-:-:S02]  /*1c4e0*/  SEL R78, R79, R78, P0 ;  /* 0x0000004e4f4e7207 */ /* 0x000fc40000000000 */
[----:B------:R-:W-:Y:S01]  /*1c4f0*/  SEL R86, R87, R86, P0 ;  /* 0x0000005657567207 */ /* 0x000fe20000000000 */
[----:B------:R-:W3:Y:S01]  /*1c500*/  SHFL.IDX PT, R88, R88, R2, 0x1c1f ;  /* 0x001c1f0258587589 */ /* 0x000ee200000e0000 */
[----:B------:R-:W-:Y:S02]  /*1c510*/  SEL R115, R115, R114, P0 ;  /* 0x0000007273737207 */ /* 0x000fe40000000000 */
[----:B------:R-:W-:Y:S01]  /*1c520*/  SEL R99, R126, R127, P0 ;  /* 0x0000007f7e637207 */ /* 0x000fe20000000000 */
[----:B------:R-:W-:Y:S01]  /*1c530*/  SHFL.IDX PT, R114, R111, R0, 0x1c1f ;  /* 0x001c1f006f727589 */ /* 0x000fe200000e0000 */
[----:B------:R-:W-:Y:S02]  /*1c540*/  SEL R123, R130, R131, P0 ;  /* 0x00000083827b7207 */ /* 0x000fe40000000000 */
[----:B------:R-:W-:Y:S01]  /*1c550*/  SEL R132, R133, R132, P0 ;  /* 0x0000008485847207 */ /* 0x000fe20000000000 */
[----:B------:R-:W4:Y:S01]  /*1c560*/  SHFL.IDX PT, R93, R93, R2, 0x1c1f ;  /* 0x001c1f025d5d7589 */ /* 0x000f2200000e0000 */
[----:B------:R-:W-:-:S02]  /*1c570*/  SEL R69, R136, R137, P0 ;  /* 0x0000008988457207 */ /* 0x000fc40000000000 */
[----:B------:R-:W-:Y:S01]  /*1c580*/  SEL R73, R140, R141, P0 ;  /* 0x0000008d8c497207 */ /* 0x000fe20000000000 */
[----:B------:R-:W4:Y:S01]  /*1c590*/  SHFL.IDX PT, R96, R96, R2, 0x1c1f ;  /* 0x001c1f0260607589 */ /* 0x000f2200000e0000 */
[----:B------:R-:W-:Y:S02]  /*1c5a0*/  SEL R77, R144, R145, P0 ;  /* 0x00000091904d7207 */ /* 0x000fe40000000000 */
[----:B------:R-:W-:Y:S01]  /*1c5b0*/  SEL R81, R148, R149, P0 ;  /* 0x0000009594517207 */ /* 0x000fe20000000000 */
[----:B------:R-:W4:Y:S01]  /*1c5c0*/  SHFL.IDX PT, R100, R100, R2, 0x1c1f ;  /* 0x001c1f0264647589 */ /* 0x000f2200000e0000 */
[----:B------:R-:W-:Y:S02]  /*1c5d0*/  SEL R64, R152, R160, P0 ;  /* 0x000000a098407207 */ /* 0x000fe40000000000 */
[----:B------:R-:W-:Y:S01]  /*1c5e0*/  SEL R89, R159, R153, P0 ;  /* 0x000000999f597207 */ /* 0x000fe20000000000 */
[----:B------:R-:W-:Y:S01]  /*1c5f0*/  SHFL.IDX PT, R111, R115, R2, 0x1c1f ;  /* 0x001c1f02736f7589 */ /* 0x000fe200000e0000 */
        /* <DEDUP_REMOVED lines=50> */
[----:B------:R-:W4:Y:S01]  /*1c920*/  SHFL.IDX PT, R10, R37, R2, 0x1c1f ;  /* 0x001c1f02250a7589 */ /* 0x000f2200000e0000 */
[----:B0-----:R-:W-:Y:S02]  /*1c930*/  SEL R195, R31, R44, P0 ;  /* 0x0000002c1fc37207 */ /* 0x001fe40000000000 */
[----:B------:R-:W-:Y:S01]  /*1c940*/  SEL R196, R44, R31, P0 ;  /* 0x0000001f2cc47207 */ /* 0x000fe20000000000 */
[----:B------:R-:W0:Y:S01]  /*1c950*/  SHFL.IDX PT, R60, R60, R2, 0x1c1f ;  /* 0x001c1f023c3c7589 */ /* 0x000e2200000e0000 */
[----:B-1----:R-:W-:-:S02]  /*1c960*/  SEL R193, R28, R48, P0 ;  /* 0x000000301cc17207 */ /* 0x002fc40000000000 */
[----:B------:R-:W-:Y:S01]  /*1c970*/  SEL R194, R48, R28, P0 ;  /* 0x0000001c30c27207 */ /* 0x000fe20000000000 */
[----:B------:R-:W1:Y:S01]  /*1c980*/  SHFL.IDX PT, R20, R20, R2, 0x1c1f ;  /* 0x001c1f0214147589 */ /* 0x000e6200000e0000 */
[----:B--2---:R-:W-:Y:S02]  /*1c990*/  SEL R176, R40, R84, P0 ;  /* 0x0000005428b07207 */ /* 0x004fe40000000000 */
[----:B------:R-:W-:Y:S01]  /*1c9a0*/  SEL R175, R84, R40, P0 ;  /* 0x0000002854af7207 */ /* 0x000fe20000000000 */
[----:B------:R-:W2:Y:S01]  /*1c9b0*/  SHFL.IDX PT, R68, R68, R2, 0x1c1f ;  /* 0x001c1f0244447589 */ /* 0x000ea200000e0000 */
[----:B---3--:R-:W-:Y:S02]  /*1c9c0*/  SEL R174, R45, R88, P0 ;  /* 0x000000582dae7207 */ /* 0x008fe40000000000 */
[----:B------:R-:W-:Y:S01]  /*1c9d0*/  SEL R173, R88, R45, P0 ;  /* 0x0000002d58ad7207 */ /* 0x000fe20000000000 */
[----:B------:R-:W3:Y:S01]  /*1c9e0*/  SHFL.IDX PT, R72, R72, R2, 0x1c1f ;  /* 0x001c1f0248487589 */ /* 0x000ee200000e0000 */
[----:B----4-:R-:W-:-:S02]  /*1c9f0*/  SEL R172, R46, R93, P0 ;  /* 0x0000005d2eac7207 */ /* 0x010fc40000000000 */
        /* <DEDUP_REMOVED lines=37> */
[----:B------:R-:W-:Y:S01]  /*1cc50*/  SHFL.IDX PT, R73, R73, R0, 0x1c1f ;  /* 0x001c1f0049497589 */ /* 0x000fe200000e0000 */
[----:B0-----:R-:W-:Y:S02]  /*1cc60*/  SEL R187, R35, R60, P0 ;  /* 0x0000003c23bb7207 */ /* 0x001fe40000000000 */
[----:B------:R-:W-:Y:S01]  /*1cc70*/  SEL R188, R60, R35, P0 ;  /* 0x000000233cbc7207 */ /* 0x000fe20000000000 */
[----:B------:R-:W0:Y:S01]  /*1cc80*/  SHFL.IDX PT, R140, R140, R2, 0x1c1f ;  /* 0x001c1f028c8c7589 */ /* 0x000e2200000e0000 */
[----:B-1----:R-:W-:Y:S02]  /*1cc90*/  SEL R186, R26, R20, P0 ;  /* 0x000000141aba7207 */ /* 0x002fe40000000000 */
[----:B------:R-:W-:Y:S01]  /*1cca0*/  SEL R185, R20, R26, P0 ;  /* 0x0000001a14b97207 */ /* 0x000fe20000000000 */
[----:B------:R-:W-:Y:S01]  /*1ccb0*/  SHFL.IDX PT, R77, R77, R0, 0x1c1f ;  /* 0x001c1f004d4d7589 */ /* 0x000fe200000e0000 */
[----:B--2---:R-:W-:-:S02]  /*1ccc0*/  SEL R184, R34, R68, P0 ;  /* 0x0000004422b87207 */ /* 0x004fc40000000000 */
[----:B------:R-:W-:Y:S01]  /*1ccd0*/  SEL R183, R68, R34, P0 ;  /* 0x0000002244b77207 */ /* 0x000fe20000000000 */
[----:B------:R-:W1:Y:S01]  /*1cce0*/  SHFL.IDX PT, R144, R144, R2, 0x1c1f ;  /* 0x001c1f0290907589 */ /* 0x000e6200000e0000 */
[----:B---3--:R-:W-:Y:S02]  /*1ccf0*/  SEL R182, R33, R72, P0 ;  /* 0x0000004821b67207 */ /* 0x008fe40000000000 */
[----:B------:R-:W-:Y:S01]  /*1cd00*/  SEL R181, R72, R33, P0 ;  /* 0x0000002148b57207 */ /* 0x000fe20000000000 */
[----:B------:R-:W-:Y:S01]  /*1cd10*/  SHFL.IDX PT, R81, R81, R0, 0x1c1f ;  /* 0x001c1f0051517589 */ /* 0x000fe200000e0000 */
[----:B----4-:R-:W-:Y:S02]  /*1cd20*/  SEL R180, R38, R76, P0 ;  /* 0x0000004c26b47207 */ /* 0x010fe40000000000 */
        /* <DEDUP_REMOVED lines=23> */
[----:B0-----:R-:W-:Y:S02]  /*1cea0*/  SEL R7, R73, R140, P0 ;  /* 0x0000008c49077207 */ /* 0x001fe40000000000 */
[----:B-1----:R-:W-:Y:S01]  /*1ceb0*/  SEL R8, R77, R144, P0 ;  /* 0x000000904d087207 */ /* 0x002fe20000000000 */
[----:B------:R-:W-:Y:S01]  /*1cec0*/  SHFL.IDX PT, R92, R92, R0, 0x1c1f ;  /* 0x001c1f005c5c7589 */ /* 0x000fe200000e0000 */
[----:B--2---:R-:W-:Y:S02]  /*1ced0*/  SEL R9, R81, R148, P0 ;  /* 0x0000009451097207 */ /* 0x004fe40000000000 */
[----:B---3--:R-:W-:Y:S01]  /*1cee0*/  SEL R10, R85, R158, P0 ;  /* 0x0000009e550a7207 */ /* 0x008fe20000000000 */
[----:B------:R-:W0:Y:S01]  /*1cef0*/  SHFL.IDX PT, R154, R154, R2, 0x1c1f ;  /* 0x001c1f029a9a7589 */ /* 0x000e2200000e0000 */
[----:B----4-:R-:W-:-:S02]  /*1cf00*/  SEL R20, R21, R146, P0 ;  /* 0x0000009215147207 */ /* 0x010fc40000000000 */
[----:B------:R-:W-:Y:S01]  /*1cf10*/  SEL R40, R105, R32, P0 ;  /* 0x0000002069287207 */ /* 0x000fe20000000000 */
[----:B------:R-:W-:Y:S01]  /*1cf20*/  SHFL.IDX PT, R94, R94, R0, 0x1c1f ;  /* 0x001c1f005e5e7589 */ /* 0x000fe200000e0000 */
[----:B------:R-:W-:Y:S02]  /*1cf30*/  SEL R45, R113, R109, P0 ;  /* 0x0000006d712d7207 */ /* 0x000fe40000000000 */
[----:B------:R-:W-:Y:S01]  /*1cf40*/  SEL R53, R103, R83, P0 ;  /* 0x0000005367357207 */ /* 0x000fe20000000000 */
[----:B------:R-:W1:Y:S01]  /*1cf50*/  SHFL.IDX PT, R155, R155, R2, 0x1c1f ;  /* 0x001c1f029b9b7589 */ /* 0x000e6200000e0000 */
[----:B------:R-:W-:Y:S02]  /*1cf60*/  SEL R26, R64, R152, P0 ;  /* 0x00000098401a7207 */ /* 0x000fe40000000000 */
[----:B------:R-:W-:Y:S01]  /*1cf70*/  SEL R60, R114, R111, P0 ;  /* 0x0000006f723c7207 */ /* 0x000fe20000000000 */
[----:B------:R-:W-:Y:S01]  /*1cf80*/  SHFL.IDX PT, R97, R97, R0, 0x1c1f ;  /* 0x001c1f0061617589 */ /* 0x000fe200000e0000 */
[----:B------:R-:W-:-:S02]  /*1cf90*/  SEL R76, R125, R122, P0 ;  /* 0x0000007a7d4c7207 */ /* 0x000fc40000000000 */
[----:B------:R-:W-:Y:S01]  /*1cfa0*/  SEL R57, R124, R57, P0 ;  /* 0x000000397c397207 */ /* 0x000fe20000000000 */
[----:B------:R-:W2:Y:S01]  /*1cfb0*/  SHFL.IDX PT, R156, R156, R2, 0x1c1f ;  /* 0x001c1f029c9c7589 */ /* 0x000ea200000e0000 */
[----:B------:R-:W-:Y:S02]  /*1cfc0*/  SEL R27, R89, R153, P0 ;  /* 0x00000099591b7207 */ /* 0x000fe40000000000 */
[----:B------:R-:W-:Y:S01]  /*1cfd0*/  SEL R61, R128, R61, P0 ;  /* 0x0000003d803d7207 */ /* 0x000fe20000000000 */
[----:B------:R-:W-:Y:S01]  /*1cfe0*/  SHFL.IDX PT, R101, R101, R0, 0x1c1f ;  /* 0x001c1f0065657589 */ /* 0x000fe200000e0000 */
[----:B------:R-:W-:Y:S02]  /*1cff0*/  SEL R65, R132, R65, P0 ;  /* 0x0000004184417207 */ /* 0x000fe40000000000 */
[----:B------:R-:W-:Y:S01]  /*1d000*/  SEL R69, R136, R69, P0 ;  /* 0x0000004588457207 */ /* 0x000fe20000000000 */
[----:B------:R-:W3:Y:S01]  /*1d010*/  SHFL.IDX PT, R157, R157, R2, 0x1c1f ;  /* 0x001c1f029d9d7589 */ /* 0x000ee200000e0000 */
[----:B0-----:R-:W-:-:S02]  /*1d020*/  SEL R36, R92, R154, P0 ;  /* 0x0000009a5c247207 */ /* 0x001fc40000000000 */
[----:B------:R-:W-:Y:S01]  /*1d030*/  SEL R73, R140, R73, P0 ;  /* 0x000000498c497207 */ /* 0x000fe20000000000 */
[----:B------:R-:W-:Y:S01]  /*1d040*/  SHFL.IDX PT, R117, R59, R0, 0x1c1f ;  /* 0x001c1f003b757589 */ /* 0x000fe200000e0000 */
[----:B------:R-:W-:Y:S02]  /*1d050*/  SEL R77, R144, R77, P0 ;  /* 0x0000004d904d7207 */ /* 0x000fe40000000000 */
[----:B------:R-:W-:Y:S01]  /*1d060*/  SEL R81, R148, R81, P0 ;  /* 0x0000005194517207 */ /* 0x000fe20000000000 */
[----:B------:R-:W0:Y:S01]  /*1d070*/  SHFL.IDX PT, R70, R70, R2, 0x1c1f ;  /* 0x001c1f0246467589 */ /* 0x000e2200000e0000 */
[----:B-1----:R-:W-:Y:S02]  /*1d080*/  SEL R37, R94, R155, P0 ;  /* 0x0000009b5e257207 */ /* 0x002fe40000000000 */
[----:B------:R-:W-:Y:S01]  /*1d090*/  SEL R85, R158, R85, P0 ;  /* 0x000000559e557207 */ /* 0x000fe20000000000 */
[----:B------:R-:W-:Y:S01]  /*1d0a0*/  SHFL.IDX PT, R121, R63, R0, 0x1c1f ;  /* 0x001c1f003f797589 */ /* 0x000fe200000e0000 */
[----:B------:R-:W-:-:S02]  /*1d0b0*/  SEL R21, R146, R21, P0 ;  /* 0x0000001592157207 */ /* 0x000fc40000000000 */
[----:B------:R-:W-:Y:S01]  /*1d0c0*/  SEL R64, R152, R64, P0 ;  /* 0x0000004098407207 */ /* 0x000fe20000000000 */
[----:B------:R-:W1:Y:S01]  /*1d0d0*/  SHFL.IDX PT, R74, R74, R2, 0x1c1f ;  /* 0x001c1f024a4a7589 */ /* 0x000e6200000e0000 */
[----:B--2---:R-:W-:Y:S02]  /*1d0e0*/  SEL R38, R97, R156, P0 ;  /* 0x0000009c61267207 */ /* 0x004fe40000000000 */
[----:B------:R-:W-:Y:S01]  /*1d0f0*/  SEL R89, R153, R89, P0 ;  /* 0x0000005999597207 */ /* 0x000fe20000000000 */
[----:B------:R-:W-:Y:S01]  /*1d100*/  SHFL.IDX PT, R71, R71, R0, 0x1c1f ;  /* 0x001c1f0047477589 */ /* 0x000fe200000e0000 */
[----:B------:R-:W-:Y:S02]  /*1d110*/  SEL R92, R154, R92, P0 ;  /* 0x0000005c9a5c7207 */ /* 0x000fe40000000000 */
[----:B------:R-:W-:Y:S01]  /*1d120*/  SEL R94, R155, R94, P0 ;  /* 0x0000005e9b5e7207 */ /* 0x000fe20000000000 */
[----:B------:R-:W2:Y:S01]  /*1d130*/  SHFL.IDX PT, R86, R86, R2, 0x1c1f ;  /* 0x001c1f0256567589 */ /* 0x000ea200000e0000 */
[----:B---3--:R-:W-:-:S02]  /*1d140*/  SEL R39, R101, R157, P0 ;  /* 0x0000009d65277207 */ /* 0x008fc40000000000 */
[----:B------:R-:W-:Y:S01]  /*1d150*/  SEL R97, R156, R97, P0 ;  /* 0x000000619c617207 */ /* 0x000fe20000000000 */
[----:B------:R-:W3:Y:S01]  /*1d160*/  SHFL.IDX PT, R90, R90, R2, 0x1c1f ;  /* 0x001c1f025a5a7589 */ /* 0x000ee200000e0000 */
[----:B------:R-:W-:Y:S02]  /*1d170*/  SEL R101, R157, R101, P0 ;  /* 0x000000659d657207 */ /* 0x000fe40000000000 */
[----:B------:R-:W-:Y:S01]  /*1d180*/  SEL R105, R32, R105, P0 ;  /* 0x0000006920697207 */ /* 0x000fe20000000000 */
[----:B------:R-:W-:Y:S01]  /*1d190*/  SHFL.IDX PT, R79, R79, R0, 0x1c1f ;  /* 0x001c1f004f4f7589 */ /* 0x000fe200000e0000 */
[----:B0-----:R-:W-:Y:S02]  /*1d1a0*/  SEL R46, R117, R70, P0 ;  /* 0x00000046752e7207 */ /* 0x001fe40000000000 */
[----:B------:R-:W-:Y:S01]  /*1d1b0*/  SEL R109, R109, R113, P0 ;  /* 0x000000716d6d7207 */ /* 0x000fe20000000000 */
[----:B------:R-:W0:Y:S01]  /*1d1c0*/  SHFL.IDX PT, R95, R95, R2, 0x1c1f ;  /* 0x001c1f025f5f7589 */ /* 0x000e2200000e0000 */
[----:B------:R-:W-:-:S02]  /*1d1d0*/  SEL R70, R70, R117, P0 ;  /* 0x0000007546467207 */ /* 0x000fc40000000000 */
[----:B------:R-:W-:Y:S01]  /*1d1e0*/  SEL R83, R83, R103, P0 ;  /* 0x0000006753537207 */ /* 0x000fe20000000000 */
[----:B------:R-:W-:Y:S01]  /*1d1f0*/  SHFL.IDX PT, R87, R87, R0, 0x1c1f ;  /* 0x001c1f0057577589 */ /* 0x000fe200000e0000 */
[----:B-1----:R-:W-:Y:S02]  /*1d200*/  SEL R47, R121, R74, P0 ;  /* 0x0000004a792f7207 */ /* 0x002fe40000000000 */
[----:B------:R-:W-:Y:S01]  /*1d210*/  SEL R74, R74, R121, P0 ;  /* 0x000000794a4a7207 */ /* 0x000fe20000000000 */
[----:B------:R-:W1:Y:S01]  /*1d220*/  SHFL.IDX PT, R102, R102, R2, 0x1c1f ;  /* 0x001c1f0266667589 */ /* 0x000e6200000e0000 */
[----:B------:R-:W-:Y:S02]  /*1d230*/  SEL R111, R111, R114, P0 ;  /* 0x000000726f6f7207 */ /* 0x000fe40000000000 */
[----:B------:R-:W-:Y:S01]  /*1d240*/  SEL R122, R122, R125, P0 ;  /* 0x0000007d7a7a7207 */ /* 0x000fe20000000000 */
[----:B------:R-:W4:Y:S01]  /*1d250*/  SHFL.IDX PT, R106, R106, R2, 0x1c1f ;  /* 0x001c1f026a6a7589 */ /* 0x000f2200000e0000 */
[----:B--2---:R-:W-:-:S02]  /*1d260*/  SEL R50, R71, R86, P0 ;  /* 0x0000005647327207 */ /* 0x004fc40000000000 */
[----:B------:R-:W-:Y:S01]  /*1d270*/  SEL R71, R86, R71, P0 ;  /* 0x0000004756477207 */ /* 0x000fe20000000000 */
[----:B------:R-:W2:Y:S01]  /*1d280*/  SHFL.IDX PT, R110, R110, R2, 0x1c1f ;  /* 0x001c1f026e6e7589 */ /* 0x000ea200000e0000 */
[----:B---3--:R-:W-:Y:S02]  /*1d290*/  SEL R51, R75, R90, P0 ;  /* 0x0000005a4b337207 */ /* 0x008fe40000000000 */
[----:B------:R-:W-:Y:S01]  /*1d2a0*/  SEL R75, R90, R75, P0 ;  /* 0x0000004b5a4b7207 */ /* 0x000fe20000000000 */
[----:B------:R-:W3:Y:S04]  /*1d2b0*/  SHFL.IDX PT, R118, R118, R2, 0x1c1f ;  /* 0x001c1f0276767589 */ /* 0x000ee800000e0000 */
[----:B------:R-:W3:Y:S01]  /*1d2c0*/  SHFL.IDX PT, R119, R119, R0, 0x1c1f ;  /* 0x001c1f0077777589 */ /* 0x000ee200000e0000 */
[----:B0-----:R-:W-:-:S02]  /*1d2d0*/  SEL R52, R79, R95, P0 ;  /* 0x0000005f4f347207 */ /* 0x001fc40000000000 */
[----:B------:R-:W-:Y:S01]  /*1d2e0*/  SEL R79, R95, R79, P0 ;  /* 0x0000004f5f4f7207 */ /* 0x000fe20000000000 */
[----:B------:R-:W-:Y:S04]  /*1d2f0*/  SHFL.IDX PT, R99, R99, R0, 0x1c1f ;  /* 0x001c1f0063637589 */ /* 0x000fe800000e0000 */
[----:B------:R-:W0:Y:S01]  /*1d300*/  SHFL.IDX PT, R126, R126, R2, 0x1c1f ;  /* 0x001c1f027e7e7589 */ /* 0x000e2200000e0000 */
[----:B-1----:R-:W-:Y:S02]  /*1d310*/  SEL R54, R87, R102, P0 ;  /* 0x0000006657367207 */ /* 0x002fe40000000000 */
[----:B------:R-:W-:Y:S01]  /*1d320*/  SEL R87, R102, R87, P0 ;  /* 0x0000005766577207 */ /* 0x000fe20000000000 */
[----:B------:R-:W-:Y:S01]  /*1d330*/  SHFL.IDX PT, R127, R127, R0, 0x1c1f ;  /* 0x001c1f007f7f7589 */ /* 0x000fe200000e0000 */
[----:B----4-:R-:W-:-:S02]  /*1d340*/  SEL R55, R107, R106, P0 ;  /* 0x0000006a6b377207 */ /* 0x010fc40000000000 */
[----:B------:R-:W-:Y:S01]  /*1d350*/  SEL R106, R106, R107, P0 ;  /* 0x0000006b6a6a7207 */ /* 0x000fe20000000000 */
[----:B------:R-:W1:Y:S01]  /*1d360*/  SHFL.IDX PT, R123, R134, R2, 0x1c1f ;  /* 0x001c1f02867b7589 */ /* 0x000e6200000e0000 */
[----:B--2---:R-:W-:Y:S02]  /*1d370*/  SEL R56, R91, R110, P0 ;  /* 0x0000006e5b387207 */ /* 0x004fe40000000000 */
[----:B------:R-:W-:Y:S01]  /*1d380*/  SEL R91, R110, R91, P0 ;  /* 0x0000005b6e5b7207 */ /* 0x000fe20000000000 */
[----:B------:R-:W-:Y:S01]  /*1d390*/  SHFL.IDX PT, R131, R131, R0, 0x1c1f ;  /* 0x001c1f0083837589 */ /* 0x000fe200000e0000 */
[----:B---3--:R-:W-:Y:S02]  /*1d3a0*/  SEL R62, R98, R118, P0 ;  /* 0x00000076623e7207 */ /* 0x008fe40000000000 */
[----:B------:R-:W-:Y:S01]  /*1d3b0*/  SEL R98, R118, R98, P0 ;  /* 0x0000006276627207 */ /* 0x000fe20000000000 */
[----:B------:R-:W2:Y:S01]  /*1d3c0*/  SHFL.IDX PT, R129, R138, R2, 0x1c1f ;  /* 0x001c1f028a817589 */ /* 0x000ea200000e0000 */
[----:B------:R-:W-:-:S02]  /*1d3d0*/  SEL R68, R119, R115, P0 ;  /* 0x0000007377447207 */ /* 0x000fc40000000000 */
[----:B------:R-:W-:Y:S01]  /*1d3e0*/  SEL R115, R115, R119, P0 ;  /* 0x0000007773737207 */ /* 0x000fe20000000000 */
[----:B------:R-:W-:Y:S04]  /*1d3f0*/  SHFL.IDX PT, R133, R133, R0, 0x1c1f ;  /* 0x001c1f0085857589 */ /* 0x000fe800000e0000 */
[----:B------:R-:W3:Y:S01]  /*1d400*/  SHFL.IDX PT, R130, R142, R2, 0x1c1f ;  /* 0x001c1f028e827589 */ /* 0x000ee200000e0000 */
[----:B0-----:R-:W-:Y:S02]  /*1d410*/  SEL R72, R99, R126, P0 ;  /* 0x0000007e63487207 */ /* 0x001fe40000000000 */
[----:B------:R-:W-:Y:S01]  /*1d420*/  SEL R99, R126, R99, P0 ;  /* 0x000000637e637207 */ /* 0x000fe20000000000 */
[----:B------:R-:W-:Y:S04]  /*1d430*/  SHFL.IDX PT, R30, R30, R0, 0x1c1f ;  /* 0x001c1f001e1e7589 */ /* 0x000fe800000e0000 */
[----:B------:R-:W0:Y:S01]  /*1d440*/  SHFL.IDX PT, R29, R29, R2, 0x1c1f ;  /* 0x001c1f021d1d7589 */ /* 0x000e2200000e0000 */
[----:B-1----:R-:W-:-:S02]  /*1d450*/  SEL R78, R127, R123, P0 ;  /* 0x0000007b7f4e7207 */ /* 0x002fc40000000000 */
[----:B------:R-:W-:Y:S01]  /*1d460*/  SEL R123, R123, R127, P0 ;  /* 0x0000007f7b7b7207 */ /* 0x000fe20000000000 */
[----:B------:R-:W1:Y:S04]  /*1d470*/  SHFL.IDX PT, R59, R207, R0, 0x1c1f ;  /* 0x001c1f00cf3b7589 */ /* 0x000e6800000e0000 */
[----:B------:R-:W4:Y:S01]  /*1d480*/  SHFL.IDX PT, R63, R135, R0, 0x1c1f ;  /* 0x001c1f00873f7589 */ /* 0x000f2200000e0000 */
[----:B--2---:R-:W-:Y:S02]  /*1d490*/  SEL R80, R131, R129, P0 ;  /* 0x0000008183507207 */ /* 0x004fe40000000000 */
[----:B------:R-:W-:Y:S01]  /*1d4a0*/  SEL R129, R129, R131, P0 ;  /* 0x0000008381817207 */ /* 0x000fe20000000000 */
[----:B------:R-:W2:Y:S01]  /*1d4b0*/  SHFL.IDX PT, R11, R208, R2, 0x1c1f ;  /* 0x001c1f02d00b7589 */ /* 0x000ea200000e0000 */
[----:B---3--:R-:W-:-:S03]  /*1d4c0*/  SEL R82, R133, R130, P0 ;  /* 0x0000008285527207 */ /* 0x008fc60000000000 */
[----:B------:R3:W1:Y:S01]  /*1d4d0*/  SHFL.IDX PT, R0, R150, R2, 0x1c1f ;  /* 0x001c1f0296007589 */ /* 0x00066200000e0000 */
[----:B------:R-:W-:Y:S02]  /*1d4e0*/  SEL R130, R130, R133, P0 ;  /* 0x0000008582827207 */ /* 0x000fe40000000000 */
[----:B0-----:R-:W-:Y:S02]  /*1d4f0*/  SEL R197, R30, R29, P0 ;  /* 0x0000001d1ec57207 */ /* 0x001fe40000000000 */
[----:B------:R-:W-:Y:S01]  /*1d500*/  SEL R198, R29, R30, P0 ;  /* 0x0000001e1dc67207 */ /* 0x000fe20000000000 */
[----:B---3--:R-:W-:-:S07]  /*1d510*/  IMAD.MOV.U32 R2, RZ, RZ, RZ ;  /* 0x000000ffff027224 */ /* 0x008fce00078e00ff */
.L_x_1028:
[----:B------:R-:W3:Y:S01]  /*1d520*/  LDL.LU R107, [R1+0x8] ;  /* 0x00000800016b7983 */ /* 0x000ee20000300800 */
[----:B------:R-:W-:Y:S05]  /*1d530*/  WARPSYNC.ALL ;  /* 0x0000000000007948 */ /* 0x000fea0003800000 */
[----:B------:R-:W2:Y:S01]  /*1d540*/  LDL.LU R103, [R1+0x80] ;  /* 0x0000800001677983 */ /* 0x000ea20000300800 */
[----:B------:R-:W-:Y:S01]  /*1d550*/  F2FP.BF16.F32.PACK_AB R12, R203, R205 ;  /* 0x000000cdcb0c723e */ /* 0x000fe200000010ff */
[----:B------:R-:W-:Y:S01]  /*1d560*/  ULDC.64 UR4, c[0x0][0xc00] ;  /* 0x0003000000047ab9 */ /* 0x000fe20000000a00 */
[----:B------:R-:W-:Y:S01]  /*1d570*/  F2FP.BF16.F32.PACK_AB R13, R20, R10 ;  /* 0x0000000a140d723e */ /* 0x000fe200000010ff */
[----:B------:R-:W4:Y:S01]  /*1d580*/  LDL.LU R102, [R1+0x90] ;  /* 0x0000900001667983 */ /* 0x000f220000300800 */
[----:B------:R-:W-:Y:S01]  /*1d590*/  F2FP.BF16.F32.PACK_AB R14, R204, R206 ;  /* 0x000000cecc0e723e */ /* 0x000fe200000010ff */
[----:B------:R-:W-:Y:S01]  /*1d5a0*/  ULDC.64 UR6, c[0x0][0xc08] ;  /* 0x0003020000067ab9 */ /* 0x000fe20000000a00 */
[----:B------:R-:W-:Y:S01]  /*1d5b0*/  F2FP.BF16.F32.PACK_AB R15, R21, R85 ;  /* 0x00000055150f723e */ /* 0x000fe200000010ff */
[----:B------:R-:W4:Y:S01]  /*1d5c0*/  LDL.LU R95, [R1+0x98] ;  /* 0x00009800015f7983 */ /* 0x000f220000300800 */
[----:B------:R-:W-:Y:S01]  /*1d5d0*/  F2FP.BF16.F32.PACK_AB R28, R199, R201 ;  /* 0x000000c9c71c723e */ /* 0x000fe200000010ff */
[----:B------:R-:W0:Y:S02]  /*1d5e0*/  LDC R110, c[0x0][0xbe8] ;  /* 0x0002fa00ff6e7b82 */ /* 0x000e240000000800 */
[----:B------:R-:W4:Y:S06]  /*1d5f0*/  LDL.LU R90, [R1+0xac] ;  /* 0x0000ac00015a7983 */ /* 0x000f2c0000300800 */
[----:B------:R-:W-:Y:S01]  /*1d600*/  BAR.SYNC.DEFER_BLOCKING 0x1, 0x100 ;  /* 0x0044000000007b1d */ /* 0x000fe20000010000 */
[----:B------:R-:W-:-:S02]  /*1d610*/  F2FP.BF16.F32.PACK_AB R29, R27, R26 ;  /* 0x0000001a1b1d723e */ /* 0x000fc400000010ff */
[----:B------:R-:W-:-:S03]  /*1d620*/  F2FP.BF16.F32.PACK_AB R30, R200, R202 ;  /* 0x000000cac81e723e */ /* 0x000fc600000010ff */
[----:B------:R-:W4:Y:S01]  /*1d630*/  LDL.LU R86, [R1+0xb0] ;  /* 0x0000b00001567983 */ /* 0x000f220000300800 */
[----:B------:R-:W-:Y:S02]  /*1d640*/  F2FP.BF16.F32.PACK_AB R31, R89, R64 ;  /* 0x00000040591f723e */ /* 0x000fe400000010ff */
[----:B------:R-:W-:Y:S02]  /*1d650*/  F2FP.BF16.F32.PACK_AB R32, R195, R197 ;  /* 0x000000c5c320723e */ /* 0x000fe400000010ff */
[----:B------:R-:W-:Y:S02]  /*1d660*/  F2FP.BF16.F32.PACK_AB R33, R37, R36 ;  /* 0x000000242521723e */ /* 0x000fe400000010ff */
[----:B------:R-:W-:Y:S02]  /*1d670*/  F2FP.BF16.F32.PACK_AB R34, R196, R198 ;  /* 0x000000c6c422723e */ /* 0x000fe400000010ff */
[----:B------:R-:W-:Y:S01]  /*1d680*/  F2FP.BF16.F32.PACK_AB R35, R94, R92 ;  /* 0x0000005c5e23723e */ /* 0x000fe200000010ff */
[----:B------:R1:W-:Y:S04]  /*1d690*/  STSM.16.M88.4 [R209], R12 ;  /* 0x0000000cd1007844 */ /* 0x0003e80000000200 */
[----:B------:R0:W-:Y:S04]  /*1d6a0*/  STSM.16.M88.4 [R210], R28 ;  /* 0x0000001cd2007844 */ /* 0x0001e80000000200 */
[----:B------:R0:W-:Y:S01]  /*1d6b0*/  STSM.16.M88.4 [R211], R32 ;  /* 0x00000020d3007844 */ /* 0x0001e20000000200 */
[----:B-1----:R-:W-:-:S02]  /*1d6c0*/  F2FP.BF16.F32.PACK_AB R12, R191, R193 ;  /* 0x000000c1bf0c723e */ /* 0x002fc400000010ff */
[----:B------:R-:W-:Y:S02]  /*1d6d0*/  F2FP.BF16.F32.PACK_AB R13, R39, R38 ;  /* 0x00000026270d723e */ /* 0x000fe400000010ff */
[----:B------:R-:W-:Y:S02]  /*1d6e0*/  F2FP.BF16.F32.PACK_AB R14, R192, R194 ;  /* 0x000000c2c00e723e */ /* 0x000fe400000010ff */
[----:B------:R-:W-:Y:S02]  /*1d6f0*/  F2FP.BF16.F32.PACK_AB R15, R101, R97 ;  /* 0x00000061650f723e */ /* 0x000fe400000010ff */
[----:B0-----:R-:W-:Y:S02]  /*1d700*/  F2FP.BF16.F32.PACK_AB R28, R187, R189 ;  /* 0x000000bdbb1c723e */ /* 0x001fe400000010ff */
[----:B------:R-:W-:Y:S01]  /*1d710*/  F2FP.BF16.F32.PACK_AB R29, R44, R40 ;  /* 0x000000282c1d723e */ /* 0x000fe200000010ff */
[----:B------:R0:W-:Y:S01]  /*1d720*/  STSM.16.M88.4 [R212], R12 ;  /* 0x0000000cd4007844 */ /* 0x0001e20000000200 */
[----:B------:R-:W-:-:S02]  /*1d730*/  F2FP.BF16.F32.PACK_AB R30, R188, R190 ;  /* 0x000000bebc1e723e */ /* 0x000fc400000010ff */
[----:B------:R-:W-:Y:S02]  /*1d740*/  F2FP.BF16.F32.PACK_AB R31, R58, R105 ;  /* 0x000000693a1f723e */ /* 0x000fe400000010ff */
[----:B------:R-:W-:Y:S02]  /*1d750*/  F2FP.BF16.F32.PACK_AB R32, R184, R186 ;  /* 0x000000bab820723e */ /* 0x000fe400000010ff */
[----:B------:R-:W-:Y:S01]  /*1d760*/  F2FP.BF16.F32.PACK_AB R33, R46, R45 ;  /* 0x0000002d2e21723e */ /* 0x000fe200000010ff */
[----:B------:R1:W-:Y:S01]  /*1d770*/  STSM.16.M88.4 [R213], R28 ;  /* 0x0000001cd5007844 */ /* 0x0003e20000000200 */
[----:B------:R-:W-:Y:S02]  /*1d780*/  F2FP.BF16.F32.PACK_AB R34, R183, R185 ;  /* 0x000000b9b722723e */ /* 0x000fe400000010ff */
[----:B------:R-:W-:Y:S02]  /*1d790*/  F2FP.BF16.F32.PACK_AB R35, R70, R109 ;  /* 0x0000006d4623723e */ /* 0x000fe400000010ff */
[----:B0-----:R-:W-:-:S03]  /*1d7a0*/  F2FP.BF16.F32.PACK_AB R12, R180, R182 ;  /* 0x000000b6b40c723e */ /* 0x001fc600000010ff */
[----:B------:R0:W-:Y:S01]  /*1d7b0*/  STSM.16.M88.4 [R214], R32 ;  /* 0x00000020d6007844 */ /* 0x0001e20000000200 */
[----:B------:R-:W-:Y:S02]  /*1d7c0*/  F2FP.BF16.F32.PACK_AB R13, R48, R47 ;  /* 0x0000002f300d723e */ /* 0x000fe400000010ff */
[----:B------:R-:W-:Y:S02]  /*1d7d0*/  F2FP.BF16.F32.PACK_AB R14, R179, R181 ;  /* 0x000000b5b30e723e */ /* 0x000fe400000010ff */
[----:B------:R-:W-:Y:S02]  /*1d7e0*/  F2FP.BF16.F32.PACK_AB R15, R66, R74 ;  /* 0x0000004a420f723e */ /* 0x000fe400000010ff */
[----:B-1----:R-:W-:Y:S02]  /*1d7f0*/  F2FP.BF16.F32.PACK_AB R28, R176, R178 ;  /* 0x000000b2b01c723e */ /* 0x002fe400000010ff */
[----:B------:R-:W-:Y:S01]  /*1d800*/  F2FP.BF16.F32.PACK_AB R29, R50, R49 ;  /* 0x00000031321d723e */ /* 0x000fe200000010ff */
[----:B------:R1:W-:Y:S01]  /*1d810*/  STSM.16.M88.4 [R215], R12 ;  /* 0x0000000cd7007844 */ /* 0x0003e20000000200 */
[----:B------:R-:W-:-:S02]  /*1d820*/  F2FP.BF16.F32.PACK_AB R30, R175, R177 ;  /* 0x000000b1af1e723e */ /* 0x000fc400000010ff */
[----:B------:R-:W-:Y:S02]  /*1d830*/  F2FP.BF16.F32.PACK_AB R31, R71, R67 ;  /* 0x00000043471f723e */ /* 0x000fe400000010ff */
[----:B0-----:R-:W-:Y:S02]  /*1d840*/  F2FP.BF16.F32.PACK_AB R32, R172, R174 ;  /* 0x000000aeac20723e */ /* 0x001fe400000010ff */
[----:B------:R-:W-:Y:S02]  /*1d850*/  F2FP.BF16.F32.PACK_AB R33, R52, R51 ;  /* 0x000000333421723e */ /* 0x000fe400000010ff */
[----:B------:R-:W-:Y:S02]  /*1d860*/  F2FP.BF16.F32.PACK_AB R34, R171, R173 ;  /* 0x000000adab22723e */ /* 0x000fe400000010ff */
[----:B------:R-:W-:Y:S02]  /*1d870*/  F2FP.BF16.F32.PACK_AB R35, R79, R75 ;  /* 0x0000004b4f23723e */ /* 0x000fe400000010ff */
[----:B-1----:R-:W-:-:S02]  /*1d880*/  F2FP.BF16.F32.PACK_AB R12, R168, R170 ;  /* 0x000000aaa80c723e */ /* 0x002fc400000010ff */
[----:B------:R-:W-:Y:S02]  /*1d890*/  F2FP.BF16.F32.PACK_AB R13, R54, R53 ;  /* 0x00000035360d723e */ /* 0x000fe400000010ff */
[----:B------:R-:W-:Y:S02]  /*1d8a0*/  F2FP.BF16.F32.PACK_AB R14, R147, R169 ;  /* 0x000000a9930e723e */ /* 0x000fe400000010ff */
[----:B------:R-:W-:Y:S01]  /*1d8b0*/  F2FP.BF16.F32.PACK_AB R15, R87, R83 ;  /* 0x00000053570f723e */ /* 0x000fe200000010ff */
[----:B---3--:R0:W-:Y:S04]  /*1d8c0*/  STSM.16.M88.4 [R107], R28 ;  /* 0x0000001c6b007844 */ /* 0x0081e80000000200 */
[----:B--2---:R1:W-:Y:S04]  /*1d8d0*/  STSM.16.M88.4 [R103], R32 ;  /* 0x0000002067007844 */ /* 0x0043e80000000200 */
[----:B0-----:R-:W2:Y:S04]  /*1d8e0*/  LDL.LU R107, [R1+0xb4] ;  /* 0x0000b400016b7983 */ /* 0x001ea80000300800 */
[----:B----4-:R0:W-:Y:S04]  /*1d8f0*/  STSM.16.M88.4 [R102], R12 ;  /* 0x0000000c66007844 */ /* 0x0101e80000000200 */
[----:B-1----:R-:W3:Y:S01]  /*1d900*/  LDL.LU R103, [R1+0xbc] ;  /* 0x0000bc0001677983 */ /* 0x002ee20000300800 */
[----:B------:R-:W-:-:S02]  /*1d910*/  F2FP.BF16.F32.PACK_AB R28, R96, R100 ;  /* 0x00000064601c723e */ /* 0x000fc400000010ff */
[----:B------:R-:W-:Y:S02]  /*1d920*/  F2FP.BF16.F32.PACK_AB R29, R56, R55 ;  /* 0x00000037381d723e */ /* 0x000fe400000010ff */
[----:B------:R-:W-:Y:S02]  /*1d930*/  F2FP.BF16.F32.PACK_AB R30, R108, R104 ;  /* 0x000000686c1e723e */ /* 0x000fe400000010ff */
[----:B------:R-:W-:Y:S01]  /*1d940*/  F2FP.BF16.F32.PACK_AB R31, R91, R106 ;  /* 0x0000006a5b1f723e */ /* 0x000fe200000010ff */
[----:B0-----:R-:W4:Y:S01]  /*1d950*/  LDL.LU R102, [R1+0xc0] ;  /* 0x0000c00001667983 */ /* 0x001f220000300800 */
[----:B------:R-:W-:Y:S02]  /*1d960*/  F2FP.BF16.F32.PACK_AB R32, R88, R93 ;  /* 0x0000005d5820723e */ /* 0x000fe400000010ff */
[----:B------:R-:W-:Y:S01]  /*1d970*/  F2FP.BF16.F32.PACK_AB R33, R62, R60 ;  /* 0x0000003c3e21723e */ /* 0x000fe200000010ff */
[----:B------:R0:W-:Y:S01]  /*1d980*/  STSM.16.M88.4 [R95], R28 ;  /* 0x0000001c5f007844 */ /* 0x0001e20000000200 */
[----:B------:R-:W-:-:S02]  /*1d990*/  F2FP.BF16.F32.PACK_AB R34, R116, R112 ;  /* 0x000000707422723e */ /* 0x000fc400000010ff */
[----:B------:R-:W-:-:S05]  /*1d9a0*/  F2FP.BF16.F32.PACK_AB R35, R98, R111 ;  /* 0x0000006f6223723e */ /* 0x000fca00000010ff */
[----:B------:R1:W-:Y:S04]  /*1d9b0*/  STSM.16.M88.4 [R90], R32 ;  /* 0x000000205a007844 */ /* 0x0003e80000000200 */
[----:B0-----:R-:W4:Y:S04]  /*1d9c0*/  LDL.LU R95, [R1+0x48] ;  /* 0x00004800015f7983 */ /* 0x001f280000300800 */
[----:B-1----:R-:W4:Y:S01]  /*1d9d0*/  LDL.LU R90, [R1+0x4c] ;  /* 0x00004c00015a7983 */ /* 0x002f220000300800 */
[----:B------:R-:W-:Y:S02]  /*1d9e0*/  F2FP.BF16.F32.PACK_AB R12, R3, R84 ;  /* 0x00000054030c723e */ /* 0x000fe400000010ff */
[----:B------:R-:W-:-:S02]  /*1d9f0*/  F2FP.BF16.F32.PACK_AB R13, R72, R68 ;  /* 0x00000044480d723e */ /* 0x000fc400000010ff */
[----:B------:R-:W-:Y:S02]  /*1da00*/  F2FP.BF16.F32.PACK_AB R14, R57, R120 ;  /* 0x00000078390e723e */ /* 0x000fe400000010ff */
[----:B------:R-:W-:-:S05]  /*1da10*/  F2FP.BF16.F32.PACK_AB R15, R99, R115 ;  /* 0x00000073630f723e */ /* 0x000fca00000010ff */
[----:B------:R0:W-:Y:S04]  /*1da20*/  STSM.16.M88.4 [R86], R12 ;  /* 0x0000000c56007844 */ /* 0x0001e80000000200 */
[----:B0-----:R-:W4:Y:S01]  /*1da30*/  LDL.LU R86, [R1+0x40] ;  /* 0x0000400001567983 */ /* 0x001f220000300800 */
[----:B------:R-:W-:Y:S02]  /*1da40*/  F2FP.BF16.F32.PACK_AB R28, R5, R4 ;  /* 0x00000004051c723e */ /* 0x000fe400000010ff */
[----:B------:R-:W-:Y:S02]  /*1da50*/  F2FP.BF16.F32.PACK_AB R29, R78, R76 ;  /* 0x0000004c4e1d723e */ /* 0x000fe400000010ff */
[----:B------:R-:W-:Y:S02]  /*1da60*/  F2FP.BF16.F32.PACK_AB R30, R65, R61 ;  /* 0x0000003d411e723e */ /* 0x000fe400000010ff */
[----:B------:R-:W-:-:S02]  /*1da70*/  F2FP.BF16.F32.PACK_AB R31, R123, R122 ;  /* 0x0000007a7b1f723e */ /* 0x000fc400000010ff */
[----:B------:R-:W-:Y:S02]  /*1da80*/  F2FP.BF16.F32.PACK_AB R32, R7, R6 ;  /* 0x000000060720723e */ /* 0x000fe400000010ff */
[----:B------:R-:W-:Y:S02]  /*1da90*/  F2FP.BF16.F32.PACK_AB R33, R82, R80 ;  /* 0x000000505221723e */ /* 0x000fe400000010ff */
[----:B------:R-:W-:Y:S02]  /*1daa0*/  F2FP.BF16.F32.PACK_AB R34, R73, R69 ;  /* 0x000000454922723e */ /* 0x000fe400000010ff */
[----:B------:R-:W-:Y:S02]  /*1dab0*/  F2FP.BF16.F32.PACK_AB R35, R130, R129 ;  /* 0x000000818223723e */ /* 0x000fe400000010ff */
[----:B------:R-:W-:Y:S02]  /*1dac0*/  F2FP.BF16.F32.PACK_AB R12, R9, R8 ;  /* 0x00000008090c723e */ /* 0x000fe400000010ff */
[----:B------:R-:W-:Y:S01]  /*1dad0*/  F2FP.BF16.F32.PACK_AB R14, R81, R77 ;  /* 0x0000004d510e723e */ /* 0x000fe200000010ff */
[----:B--2---:R0:W-:Y:S04]  /*1dae0*/  STSM.16.M88.4 [R107], R28 ;  /* 0x0000001c6b007844 */ /* 0x0041e80000000200 */
[----:B---3--:R-:W-:Y:S01]  /*1daf0*/  STSM.16.M88.4 [R103], R32 ;  /* 0x0000002067007844 */ /* 0x008fe20000000200 */
[----:B0-----:R-:W-:-:S02]  /*1db00*/  SEL R28, R59, R11, P0 ;  /* 0x0000000b3b1c7207 */ /* 0x001fc40000000000 */
[----:B------:R-:W-:Y:S02]  /*1db10*/  SEL R30, R11, R59, P0 ;  /* 0x0000003b0b1e7207 */ /* 0x000fe40000000000 */
[----:B------:R-:W-:Y:S02]  /*1db20*/  SEL R29, R63, R0, P0 ;  /* 0x000000003f1d7207 */ /* 0x000fe40000000000 */
[----:B------:R-:W-:Y:S02]  /*1db30*/  SEL R31, R0, R63, P0 ;  /* 0x0000003f001f7207 */ /* 0x000fe40000000000 */
[----:B------:R-:W-:Y:S02]  /*1db40*/  F2FP.BF16.F32.PACK_AB R13, R29, R28 ;  /* 0x0000001c1d0d723e */ /* 0x000fe400000010ff */
[----:B------:R-:W-:-:S05]  /*1db50*/  F2FP.BF16.F32.PACK_AB R15, R31, R30 ;  /* 0x0000001e1f0f723e */ /* 0x000fca00000010ff */
[----:B----4-:R0:W-:Y:S01]  /*1db60*/  STSM.16.M88.4 [R102], R12 ;  /* 0x0000000c66007844 */ /* 0x0101e20000000200 */
[----:B------:R-:W-:Y:S01]  /*1db70*/  BAR.SYNC.DEFER_BLOCKING 0x1, 0x100 ;  /* 0x0044000000007b1d */ /* 0x000fe20000010000 */
[----:B------:R-:W-:-:S04]  /*1db80*/  ISETP.NE.U32.AND P0, PT, RZ, UR4, PT ;  /* 0x00000004ff007c0c */ /* 0x000fc8000bf05070 */
[----:B------:R-:W-:Y:S02]  /*1db90*/  ISETP.NE.AND.EX P0, PT, RZ, UR5, PT, P0 ;  /* 0x00000005ff007c0c */ /* 0x000fe4000bf05300 */
[----:B0-----:R-:W-:-:S04]  /*1dba0*/  IADD3 R12, P1, R95, UR4, RZ ;  /* 0x000000045f0c7c10 */ /* 0x001fc8000ff3e0ff */
[----:B------:R-:W-:-:S07]  /*1dbb0*/  IADD3.X R13, R90, UR5, RZ, P1, !PT ;  /* 0x000000055a0d7c10 */ /* 0x000fce0008ffe4ff */
[----:B------:R-:W5:Y:S01]  /*1dbc0*/  @P0 LDG.E R2, desc[UR36][R12.64] ;  /* 0x000000240c020981 */ /* 0x000f62000c1e1900 */
[----:B------:R-:W-:-:S04]  /*1dbd0*/  ISETP.NE.U32.AND P3, PT, RZ, UR6, PT ;  /* 0x00000006ff007c0c */ /* 0x000fc8000bf65070 */
[----:B------:R-:W-:Y:S02]  /*1dbe0*/  ISETP.NE.AND.EX P3, PT, RZ, UR7, PT, P3 ;  /* 0x00000007ff007c0c */ /* 0x000fe4000bf65330 */
[----:B------:R-:W-:-:S11]  /*1dbf0*/  MOV R11, 0x9b8 ;  /* 0x000009b8000b7802 */ /* 0x000fd60000000f00 */
[----:B------:R-:W-:Y:S01]  /*1dc00*/  @P3 IADD3 R14, P1, R95, UR6, RZ ;  /* 0x000000065f0e3c10 */ /* 0x000fe2000ff3e0ff */
[----:B------:R-:W-:Y:S01]  /*1dc10*/  ULDC UR6, c[0x0][0xa88] ;  /* 0x0002a20000067ab9 */ /* 0x000fe20000000800 */
[----:B------:R-:W-:Y:S01]  /*1dc20*/  ISETP.GT.AND P2, PT, R86, 0x1, PT ;  /* 0x000000015600780c */ /* 0x000fe20003f44270 */
[----:B------:R-:W-:Y:S01]  /*1dc30*/  IMAD.U32 R63, RZ, RZ, UR6 ;  /* 0x00000006ff3f7e24 */ /* 0x000fe2000f8e00ff */
[----:B------:R-:W-:Y:S02]  /*1dc40*/  @P3 IADD3.X R15, R90, UR7, RZ, P1, !PT ;  /* 0x000000075a0f3c10 */ /* 0x000fe40008ffe4ff */
[----:B------:R-:W-:-:S03]  /*1dc50*/  SEL R11, R11, 0x978, P2 ;  /* 0x000009780b0b7807 */ /* 0x000fc60001000000 */
[----:B------:R0:W5:Y:S01]  /*1dc60*/  @P3 LDG.E R63, desc[UR36][R14.64] ;  /* 0x000000240e3f3981 */ /* 0x000162000c1e1900 */
[----:B------:R1:W2:Y:S08]  /*1dc70*/  LDC.64 R34, c[0x0][R11+0x218] ;  /* 0x000086000b227b82 */ /* 0x0002b00000000a00 */
[----:B------:R1:W3:Y:S08]  /*1dc80*/  LDC.64 R32, c[0x0][R11+0x228] ;  /* 0x00008a000b207b82 */ /* 0x0002f00000000a00 */
[----:B0-----:R1:W0:Y:S01]  /*1dc90*/  LDC.64 R14, c[0x0][R11+0x220] ;  /* 0x000088000b0e7b82 */ /* 0x0012220000000a00 */
[----:B------:R-:W-:-:S13]  /*1dca0*/  ISETP.NE.AND P1, PT, R110, 0x1, PT ;  /* 0x000000016e00780c */ /* 0x000fda0003f25270 */
[----:B------:R-:W4:Y:S08]  /*1dcb0*/  @P1 LDC R86, c[0x0][0xbec] ;  /* 0x0002fb00ff561b82 */ /* 0x000f300000000800 */
[----:B------:R-:W0:Y:S01]  /*1dcc0*/  @P1 LDC R0, c[0x0][0xbf0] ;  /* 0x0002fc00ff001b82 */ /* 0x000e220000000800 */
[----:B-1----:R-:W-:Y:S05]  /*1dcd0*/  @P3 BRA `(.L_x_662) ;  /* 0x0000000000103947 */ /* 0x002fea0003800000 */
[----:B------:R-:W-:Y:S05]  /*1dce0*/  @!P0 BRA `(.L_x_662) ;  /* 0x00000000000c8947 */ /* 0x000fea0003800000 */
[----:B-----5:R-:W2:Y:S04]  /*1dcf0*/  LDG.E R63, desc[UR36][R12.64] ;  /* 0x000000240c3f7981 */ /* 0x020ea8000c1e1900 */
[----:B------:R-:W2:Y:S02]  /*1dd00*/  LDG.E R12, desc[UR36][R12.64+0x4] ;  /* 0x000004240c0c7981 */ /* 0x000ea4000c1e1900 */
[----:B--2---:R-:W-:-:S07]  /*1dd10*/  IMAD.IADD R63, R12, 0x1, -R63 ;  /* 0x000000010c3f7824 */ /* 0x004fce00078e0a3f */
.L_x_662:
[----:B------:R-:W2:Y:S01]  /*1dd20*/  LDL R12, [R1+0x19c] ;  /* 0x00019c00010c7983 */ /* 0x000ea20000100800 */
[----:B------:R-:W-:Y:S01]  /*1dd30*/  ISETP.NE.U32.AND P0, PT, RZ, UR4, PT ;  /* 0x00000004ff007c0c */ /* 0x000fe2000bf05070 */
[----:B------:R-:W1:Y:S02]  /*1dd40*/  LDC.64 R102, c[0x0][0xba8] ;  /* 0x0002ea00ff667b82 */ /* 0x000e640000000a00 */
[----:B------:R-:W3:Y:S04]  /*1dd50*/  LDL.LU R13, [R1+0x3c] ;  /* 0x00003c00010d7983 */ /* 0x000ee80000300800 */
[----:B------:R-:W3:Y:S04]  /*1dd60*/  LDL.LU R90, [R1+0x50] ;  /* 0x00005000015a7983 */ /* 0x000ee80000300800 */
[----:B------:R-:W2:Y:S04]  /*1dd70*/  LDL R114, [R1+0x54] ;  /* 0x0000540001727983 */ /* 0x000ea80000100800 */
[----:B------:R-:W3:Y:S01]  /*1dd80*/  LDL R113, [R1+0x64] ;  /* 0x0000640001717983 */ /* 0x000ee20000100800 */
[----:B------:R-:W-:-:S03]  /*1dd90*/  ISETP.NE.AND.EX P0, PT, RZ, UR5, PT, P0 ;  /* 0x00000005ff007c0c */ /* 0x000fc6000bf05300 */
[----:B------:R-:W3:Y:S04]  /*1dda0*/  LDL R118, [R1+0x194] ;  /* 0x0001940001767983 */ /* 0x000ee80000100800 */
[----:B------:R-:W3:Y:S01]  /*1ddb0*/  LDL R117, [R1+0x108] ;  /* 0x0001080001757983 */ /* 0x000ee20000100800 */
[----:B-1----:R-:W1:Y:S08]  /*1ddc0*/  @!P2 LDC R102, c[0x0][0xb50] ;  /* 0x0002d400ff66ab82 */ /* 0x002e700000000800 */
[----:B------:R-:W1:Y:S01]  /*1ddd0*/  @!P2 LDC R103, c[0x0][0xb54] ;  /* 0x0002d500ff67ab82 */ /* 0x000e620000000800 */
[----:B--2---:R-:W-:-:S04]  /*1dde0*/  IMAD R59, R114, 0x80, R12 ;  /* 0x00000080723b7824 */ /* 0x004fc800078e020c */
[----:B----4-:R-:W-:-:S04]  /*1ddf0*/  @P1 IMAD.HI.U32 R12, R59, R86, RZ ;  /* 0x000000563b0c1227 */ /* 0x010fc800078e00ff */
[----:B------:R-:W-:Y:S01]  /*1de00*/  IMAD.MOV.U32 R86, RZ, RZ, R59 ;  /* 0x000000ffff567224 */ /* 0x000fe200078e003b */
[----:B0-----:R-:W-:Y:S02]  /*1de10*/  @P1 SHF.R.U32.HI R86, RZ, R0, R12 ;  /* 0x00000000ff561219 */ /* 0x001fe4000001160c */
[----:B---3--:R-:W-:Y:S02]  /*1de20*/  SEL R0, R13, RZ, !P0 ;  /* 0x000000ff0d007207 */ /* 0x008fe40004000000 */
[----:B------:R0:W2:Y:S03]  /*1de30*/  LDC.64 R12, c[0x0][R11+0x210] ;  /* 0x000084000b0c7b82 */ /* 0x0000a60000000a00 */
[----:B------:R-:W-:Y:S01]  /*1de40*/  IMAD R15, R15, R0, RZ ;  /* 0x000000000f0f7224 */ /* 0x000fe200078e02ff */
[----:B------:R-:W-:Y:S02]  /*1de50*/  SEL R107, R113, RZ, P2 ;  /* 0x000000ff716b7207 */ /* 0x000fe40001000000 */
[----:B0-----:R-:W-:Y:S01]  /*1de60*/  SEL R11, R90, RZ, !P0 ;  /* 0x000000ff5a0b7207 */ /* 0x001fe20004000000 */
[----:B------:R-:W-:-:S02]  /*1de70*/  IMAD R90, R35, R220, RZ ;  /* 0x000000dc235a7224 */ /* 0x000fc400078e02ff */
[----:B------:R-:W-:-:S04]  /*1de80*/  IMAD.WIDE.U32 R34, R34, R220, RZ ;  /* 0x000000dc22227225 */ /* 0x000fc800078e00ff */
[C---:B------:R-:W-:Y:S02]  /*1de90*/  IMAD R11, R14.reuse, R11, R15 ;  /* 0x0000000b0e0b7224 */ /* 0x040fe400078e020f */
[----:B------:R-:W-:Y:S01]  /*1dea0*/  IMAD.WIDE.U32 R14, R14, R0, RZ ;  /* 0x000000000e0e7225 */ /* 0x000fe200078e00ff */
[----:B------:R-:W-:-:S03]  /*1deb0*/  IADD3 R90, R35, R90, RZ ;  /* 0x0000005a235a7210 */ /* 0x000fc60007ffe0ff */
[-C--:B------:R-:W-:Y:S01]  /*1dec0*/  IMAD R95, R33, R107.reuse, RZ ;  /* 0x0000006b215f7224 */ /* 0x080fe200078e02ff */
[----:B-----5:R-:W-:Y:S01]  /*1ded0*/  IADD3 R14, P0, P3, R14, R34, R2 ;  /* 0x000000220e0e7210 */ /* 0x020fe20007b1e002 */
[----:B------:R-:W-:-:S04]  /*1dee0*/  IMAD.WIDE.U32 R32, R32, R107, RZ ;  /* 0x0000006b20207225 */ /* 0x000fc800078e00ff */
[----:B------:R-:W-:Y:S01]  /*1def0*/  IMAD.IADD R15, R15, 0x1, R11 ;  /* 0x000000010f0f7824 */ /* 0x000fe200078e020b */
[----:B------:R-:W-:Y:S01]  /*1df00*/  SHF.R.S32.HI R11, RZ, 0x1f, R2 ;  /* 0x0000001fff0b7819 */ /* 0x000fe20000011402 */
[----:B------:R-:W-:Y:S01]  /*1df10*/  IMAD.IADD R95, R33, 0x1, R95 ;  /* 0x00000001215f7824 */ /* 0x000fe200078e025f */
[----:B------:R-:W-:Y:S02]  /*1df20*/  IADD3 R32, P4, P5, R86, R14, R32 ;  /* 0x0000000e56207210 */ /* 0x000fe40007d9e020 */
[----:B------:R-:W-:Y:S02]  /*1df30*/  IADD3.X R15, R15, R90, R11, P0, P3 ;  /* 0x0000005a0f0f7210 */ /* 0x000fe400007e640b */
[----:B------:R-:W-:-:S04]  /*1df40*/  SHF.R.S32.HI R14, RZ, 0x1f, R86 ;  /* 0x0000001fff0e7819 */ /* 0x000fc80000011456 */
[----:B------:R-:W-:Y:S01]  /*1df50*/  IADD3.X R33, R14, R15, R95, P4, P5 ;  /* 0x0000000f0e217210 */ /* 0x000fe200027ea45f */
[----:B------:R-:W-:-:S04]  /*1df60*/  IMAD.MOV R14, RZ, RZ, -R86 ;  /* 0x000000ffff0e7224 */ /* 0x000fc800078e0a56 */
[----:B------:R-:W-:-:S05]  /*1df70*/  IMAD R14, R110, R14, R59 ;  /* 0x0000000e6e0e7224 */ /* 0x000fca00078e023b */
[----:B------:R-:W-:Y:S01]  /*1df80*/  SHF.R.S32.HI R15, RZ, 0x1f, R14 ;  /* 0x0000001fff0f7819 */ /* 0x000fe2000001140e */
[-C--:B--2---:R-:W-:Y:S02]  /*1df90*/  IMAD R13, R13, R14.reuse, RZ ;  /* 0x0000000e0d0d7224 */ /* 0x084fe400078e02ff */
[----:B------:R-:W-:-:S04]  /*1dfa0*/  IMAD.WIDE.U32 R32, R12, R14, R32 ;  /* 0x0000000e0c207225 */ /* 0x000fc800078e0020 */
[----:B------:R-:W-:Y:S01]  /*1dfb0*/  IMAD R13, R12, R15, R13 ;  /* 0x0000000f0c0d7224 */ /* 0x000fe200078e020d */
[----:B-1----:R-:W-:-:S03]  /*1dfc0*/  LEA R102, P0, R32, R102, 0x2 ;  /* 0x0000006620667211 */ /* 0x002fc600078010ff */
[----:B------:R-:W-:-:S05]  /*1dfd0*/  IMAD.IADD R13, R33, 0x1, R13 ;  /* 0x00000001210d7824 */ /* 0x000fca00078e020d */
[----:B------:R-:W-:Y:S01]  /*1dfe0*/  LEA.HI.X R103, R32, R103, R13, 0x2, P0 ;  /* 0x0000006720677211 */ /* 0x000fe200000f140d */
[----:B------:R-:W-:Y:S01]  /*1dff0*/  SHFL.IDX PT, R12, R102, RZ, 0x1c1f ;  /* 0x001c1fff660c7589 */ /* 0x000fe200000e0000 */
[----:B------:R-:W-:-:S03]  /*1e000*/  IMAD R34, R114, 0x80, R118 ;  /* 0x0000008072227824 */ /* 0x000fc600078e0276 */
[----:B------:R-:W0:Y:S04]  /*1e010*/  SHFL.IDX PT, R13, R103, RZ, 0x1c1f ;  /* 0x001c1fff670d7589 */ /* 0x000e2800000e0000 */
[----:B------:R-:W-:Y:S04]  /*1e020*/  SHFL.IDX PT, R14, R102, 0x1, 0x1c1f ;  /* 0x003c1f00660e7f89 */ /* 0x000fe800000e0000 */
[----:B------:R-:W1:Y:S01]  /*1e030*/  SHFL.IDX PT, R15, R103, 0x1, 0x1c1f ;  /* 0x003c1f00670f7f89 */ /* 0x000e6200000e0000 */
[----:B------:R-:W-:Y:S01]  /*1e040*/  IMAD R32, R63, R110, RZ ;  /* 0x0000006e3f207224 */ /* 0x000fe200078e02ff */
[----:B------:R-:W-:-:S02]  /*1e050*/  LOP3.LUT P0, RZ, R117, 0x3, RZ, 0xc0, !PT ;  /* 0x0000000375ff7812 */ /* 0x000fc4000780c0ff */
[C---:B------:R-:W-:Y:S02]  /*1e060*/  IADD3 R33, R34.reuse, 0x8, RZ ;  /* 0x0000000822217810 */ /* 0x040fe40007ffe0ff */
[-C--:B------:R-:W-:Y:S02]  /*1e070*/  ISETP.GE.OR P3, PT, R34, R32.reuse, P0 ;  /* 0x000000202200720c */ /* 0x080fe40000766670 */
[----:B------:R-:W-:-:S11]  /*1e080*/  ISETP.GE.OR P0, PT, R33, R32, P0 ;  /* 0x000000202100720c */ /* 0x000fd60000706670 */
[----:B0-----:R0:W-:Y:S04]  /*1e090*/  @!P3 ST.E desc[UR36][R12.64], R167 ;  /* 0x000000a70c00b985 */ /* 0x0011e8000c101924 */
[----:B-1----:R0:W-:Y:S01]  /*1e0a0*/  @!P0 ST.E desc[UR36][R14.64], R166 ;  /* 0x000000a60e008985 */ /* 0x0021e2000c101924 */
[----:B------:R-:W-:Y:S05]  /*1e0b0*/  @P2 BRA `(.L_x_663) ;  /* 0x0000001000442947 */ /* 0x000fea0003800000 */
[----:B------:R-:W-:Y:S01]  /*1e0c0*/  IMAD R5, R219, 0x40, R22 ;  /* 0x00000040db057824 */ /* 0x000fe200078e0216 */
[----:B------:R-:W1:Y:S01]  /*1e0d0*/  S2R R117, SR_TID.X ;  /* 0x0000000000757919 */ /* 0x000e620000002100 */
[----:B------:R-:W2:Y:S01]  /*1e0e0*/  @P1 LDC R9, c[0x0][0xbec] ;  /* 0x0002fb00ff091b82 */ /* 0x000ea20000000800 */
[----:B------:R-:W-:Y:S01]  /*1e0f0*/  ULDC.64 UR4, c[0x0][0xaa0] ;  /* 0x0002a80000047ab9 */ /* 0x000fe20000000a00 */
[----:B------:R-:W-:-:S03]  /*1e100*/  IMAD.WIDE R4, R5, 0x2, R24 ;  /* 0x0000000205047825 */ /* 0x000fc600078e0218 */
[C---:B------:R-:W-:Y:S02]  /*1e110*/  IADD3 R49, P5, R4.reuse, 0x5000, RZ ;  /* 0x0000500004317810 */ /* 0x040fe40007fbe0ff */
[C---:B------:R-:W-:Y:S02]  /*1e120*/  IADD3 R25, P0, R4.reuse, 0x1000, RZ ;  /* 0x0000100004197810 */ /* 0x040fe40007f1e0ff */
[C---:B------:R-:W-:Y:S02]  /*1e130*/  IADD3 R29, P2, R4.reuse, 0x2000, RZ ;  /* 0x00002000041d7810 */ /* 0x040fe40007f5e0ff */
[C---:B------:R-:W-:Y:S02]  /*1e140*/  IADD3 R37, P3, R4.reuse, 0x3000, RZ ;  /* 0x0000300004257810 */ /* 0x040fe40007f7e0ff */
[----:B------:R-:W-:Y:S02]  /*1e150*/  IADD3 R45, P4, R4, 0x4000, RZ ;  /* 0x00004000042d7810 */ /* 0x000fe40007f9e0ff */
[----:B------:R-:W-:-:S02]  /*1e160*/  LOP3.LUT R48, R49, 0x380, RZ, 0xc0, !PT ;  /* 0x0000038031307812 */ /* 0x000fc400078ec0ff */
[----:B------:R-:W-:Y:S02]  /*1e170*/  LOP3.LUT R24, R25, 0x380, RZ, 0xc0, !PT ;  /* 0x0000038019187812 */ /* 0x000fe400078ec0ff */
[----:B------:R-:W-:Y:S02]  /*1e180*/  LOP3.LUT R28, R29, 0x380, RZ, 0xc0, !PT ;  /* 0x000003801d1c7812 */ /* 0x000fe400078ec0ff */
[----:B------:R-:W-:Y:S02]  /*1e190*/  LOP3.LUT R36, R37, 0x380, RZ, 0xc0, !PT ;  /* 0x0000038025247812 */ /* 0x000fe400078ec0ff */
[----:B------:R-:W-:Y:S02]  /*1e1a0*/  LOP3.LUT R44, R45, 0x380, RZ, 0xc0, !PT ;  /* 0x000003802d2c7812 */ /* 0x000fe400078ec0ff */
[----:B------:R-:W-:Y:S02]  /*1e1b0*/  SHF.R.U64 R48, R48, 0x3, RZ ;  /* 0x0000000330307819 */ /* 0x000fe400000012ff */
[----:B------:R-:W-:-:S02]  /*1e1c0*/  SHF.R.U64 R24, R24, 0x3, RZ ;  /* 0x0000000318187819 */ /* 0x000fc400000012ff */
        /* <DEDUP_REMOVED lines=12> */
[----:B-1----:R-:W-:Y:S01]  /*1e290*/  VIADD R8, R117, 0xffffff80 ;  /* 0xffffff8075087836 */ /* 0x002fe20000000000 */
[----:B------:R-:W-:Y:S01]  /*1e2a0*/  IADD3.X R45, RZ, R5, RZ, P4, !PT ;  /* 0x00000005ff2d7210 */ /* 0x000fe200027fe4ff */
[----:B------:R-:W-:Y:S01]  /*1e2b0*/  IMAD R11, R11, UR4, RZ ;  /* 0x000000040b0b7c24 */ /* 0x000fe2000f8e02ff */
[C---:B------:R-:W-:Y:S01]  /*1e2c0*/  IADD3 R69, P5, R4.reuse, 0xa000, RZ ;  /* 0x0000a00004457810 */ /* 0x040fe20007fbe0ff */
[----:B------:R-:W5:Y:S01]  /*1e2d0*/  LD.E.128 R24, desc[UR36][R24.64] ;  /* 0x0000002418187980 */ /* 0x000f62000c101d00 */
[----:B------:R-:W-:-:S02]  /*1e2e0*/  IADD3 R53, P0, R4, 0x6000, RZ ;  /* 0x0000600004357810 */ /* 0x000fc40007f1e0ff */
[C---:B------:R-:W-:Y:S01]  /*1e2f0*/  IADD3 R57, P2, R4.reuse, 0x7000, RZ ;  /* 0x0000700004397810 */ /* 0x040fe20007f5e0ff */
[----:B------:R-:W5:Y:S01]  /*1e300*/  LD.E.128 R28, desc[UR36][R28.64] ;  /* 0x000000241c1c7980 */ /* 0x000f62000c101d00 */
[C---:B------:R-:W-:Y:S02]  /*1e310*/  IADD3 R61, P3, R4.reuse, 0x8000, RZ ;  /* 0x00008000043d7810 */ /* 0x040fe40007f7e0ff */
[----:B------:R-:W-:Y:S01]  /*1e320*/  IADD3 R65, P4, R4, 0x9000, RZ ;  /* 0x0000900004417810 */ /* 0x000fe20007f9e0ff */
[----:B------:R-:W5:Y:S01]  /*1e330*/  LD.E.128 R36, desc[UR36][R36.64] ;  /* 0x0000002424247980 */ /* 0x000f62000c101d00 */
[----:B------:R-:W-:Y:S02]  /*1e340*/  LOP3.LUT R68, R69, 0x380, RZ, 0xc0, !PT ;  /* 0x0000038045447812 */ /* 0x000fe400078ec0ff */
[----:B------:R-:W-:Y:S01]  /*1e350*/  LOP3.LUT R52, R53, 0x380, RZ, 0xc0, !PT ;  /* 0x0000038035347812 */ /* 0x000fe200078ec0ff */
[----:B------:R-:W5:Y:S01]  /*1e360*/  LD.E.128 R44, desc[UR36][R44.64] ;  /* 0x000000242c2c7980 */ /* 0x000f62000c101d00 */
[----:B------:R-:W-:-:S02]  /*1e370*/  LOP3.LUT R56, R57, 0x380, RZ, 0xc0, !PT ;  /* 0x0000038039387812 */ /* 0x000fc400078ec0ff */
[----:B------:R-:W-:Y:S01]  /*1e380*/  LOP3.LUT R60, R61, 0x380, RZ, 0xc0, !PT ;  /* 0x000003803d3c7812 */ /* 0x000fe200078ec0ff */
[----:B------:R-:W5:Y:S01]  /*1e390*/  LD.E.128 R48, desc[UR36][R48.64] ;  /* 0x0000002430307980 */ /* 0x000f62000c101d00 */
[----:B------:R-:W-:Y:S02]  /*1e3a0*/  LOP3.LUT R64, R65, 0x380, RZ, 0xc0, !PT ;  /* 0x0000038041407812 */ /* 0x000fe400078ec0ff */
[----:B------:R-:W-:Y:S02]  /*1e3b0*/  SHF.R.U64 R68, R68, 0x3, RZ ;  /* 0x0000000344447819 */ /* 0x000fe400000012ff */
[----:B------:R-:W-:Y:S02]  /*1e3c0*/  SHF.R.U64 R52, R52, 0x3, RZ ;  /* 0x0000000334347819 */ /* 0x000fe400000012ff */
[----:B------:R-:W-:Y:S02]  /*1e3d0*/  SHF.R.U64 R56, R56, 0x3, RZ ;  /* 0x0000000338387819 */ /* 0x000fe400000012ff */
[----:B------:R-:W-:-:S02]  /*1e3e0*/  SHF.R.U64 R60, R60, 0x3, RZ ;  /* 0x000000033c3c7819 */ /* 0x000fc400000012ff */
        /* <DEDUP_REMOVED lines=9> */
[----:B------:R-:W-:-:S02]  /*1e480*/  LOP3.LUT R64, R64, R65, RZ, 0x3c, !PT ;  /* 0x0000004140407212 */ /* 0x000fc400078e3cff */
[----:B0-----:R-:W-:Y:S02]  /*1e490*/  SHF.R.S32.HI R13, RZ, 0x1f, R8 ;  /* 0x0000001fff0d7819 */ /* 0x001fe40000011408 */
[----:B------:R-:W-:Y:S01]  /*1e4a0*/  LOP3.LUT R7, R4, 0x380, RZ, 0xc0, !PT ;  /* 0x0000038004077812 */ /* 0x000fe200078ec0ff */
[----:B------:R-:W-:Y:S01]  /*1e4b0*/  IMAD R11, R2, UR5, R11 ;  /* 0x00000005020b7c24 */ /* 0x000fe2000f8e020b */
[----:B------:R-:W-:Y:S01]  /*1e4c0*/  IADD3.X R65, RZ, R5, RZ, P4, !PT ;  /* 0x00000005ff417210 */ /* 0x000fe200027fe4ff */
[----:B------:R-:W5:Y:S01]  /*1e4d0*/  LD.E.128 R52, desc[UR36][R52.64] ;  /* 0x0000002434347980 */ /* 0x000f62000c101d00 */
[C---:B------:R-:W-:Y:S02]  /*1e4e0*/  IADD3 R6, P5, R4.reuse, 0xf000, RZ ;  /* 0x0000f00004067810 */ /* 0x040fe40007fbe0ff */
[C---:B------:R-:W-:Y:S01]  /*1e4f0*/  IADD3 R73, P0, R4.reuse, 0xb000, RZ ;  /* 0x0000b00004497810 */ /* 0x040fe20007f1e0ff */
[----:B------:R-:W5:Y:S01]  /*1e500*/  LD.E.128 R56, desc[UR36][R56.64] ;  /* 0x0000002438387980 */ /* 0x000f62000c101d00 */
[C---:B------:R-:W-:Y:S01]  /*1e510*/  IADD3 R77, P2, R4.reuse, 0xc000, RZ ;  /* 0x0000c000044d7810 */ /* 0x040fe20007f5e0ff */
[----:B------:R-:W-:Y:S01]  /*1e520*/  IMAD.X R89, RZ, RZ, R5, P5 ;  /* 0x000000ffff597224 */ /* 0x000fe200028e0605 */
[C---:B------:R-:W-:Y:S01]  /*1e530*/  IADD3 R81, P3, R4.reuse, 0xd000, RZ ;  /* 0x0000d00004517810 */ /* 0x040fe20007f7e0ff */
[----:B------:R-:W5:Y:S01]  /*1e540*/  LD.E.128 R60, desc[UR36][R60.64] ;  /* 0x000000243c3c7980 */ /* 0x000f62000c101d00 */
[----:B------:R-:W-:-:S02]  /*1e550*/  IADD3 R85, P4, R4, 0xe000, RZ ;  /* 0x0000e00004557810 */ /* 0x000fc40007f9e0ff */
[----:B------:R-:W-:Y:S01]  /*1e560*/  LOP3.LUT R3, R6, 0x380, RZ, 0xc0, !PT ;  /* 0x0000038006037812 */ /* 0x000fe200078ec0ff */
[----:B------:R-:W5:Y:S01]  /*1e570*/  LD.E.128 R64, desc[UR36][R64.64] ;  /* 0x0000002440407980 */ /* 0x000f62000c101d00 */
[----:B------:R-:W-:Y:S02]  /*1e580*/  LEA.HI R10, R13, R8, RZ, 0x3 ;  /* 0x000000080d0a7211 */ /* 0x000fe400078f18ff */
[----:B------:R-:W-:Y:S01]  /*1e590*/  LOP3.LUT R72, R73, 0x380, RZ, 0xc0, !PT ;  /* 0x0000038049487812 */ /* 0x000fe200078ec0ff */
[----:B------:R-:W0:Y:S01]  /*1e5a0*/  @P1 LDC R13, c[0x0][0xbf0] ;  /* 0x0002fc00ff0d1b82 */ /* 0x000e220000000800 */
[----:B------:R-:W-:Y:S01]  /*1e5b0*/  LOP3.LUT R76, R77, 0x380, RZ, 0xc0, !PT ;  /* 0x000003804d4c7812 */ /* 0x000fe200078ec0ff */
[----:B------:R-:W5:Y:S01]  /*1e5c0*/  LD.E.128 R68, desc[UR36][R68.64] ;  /* 0x0000002444447980 */ /* 0x000f62000c101d00 */
[----:B------:R-:W-:Y:S02]  /*1e5d0*/  LOP3.LUT R80, R81, 0x380, RZ, 0xc0, !PT ;  /* 0x0000038051507812 */ /* 0x000fe400078ec0ff */
[----:B------:R-:W-:-:S02]  /*1e5e0*/  LOP3.LUT R84, R85, 0x380, RZ, 0xc0, !PT ;  /* 0x0000038055547812 */ /* 0x000fc400078ec0ff */
[----:B------:R-:W-:Y:S02]  /*1e5f0*/  SHF.R.U64 R3, R3, 0x3, RZ ;  /* 0x0000000303037819 */ /* 0x000fe400000012ff */
[----:B------:R-:W-:Y:S02]  /*1e600*/  LOP3.LUT R15, R10, 0xfffffff8, RZ, 0xc0, !PT ;  /* 0xfffffff80a0f7812 */ /* 0x000fe400078ec0ff */
[----:B------:R-:W-:Y:S02]  /*1e610*/  SHF.R.U64 R72, R72, 0x3, RZ ;  /* 0x0000000348487819 */ /* 0x000fe400000012ff */
[----:B------:R-:W-:Y:S02]  /*1e620*/  SHF.R.U64 R76, R76, 0x3, RZ ;  /* 0x000000034c4c7819 */ /* 0x000fe400000012ff */
[----:B------:R-:W-:Y:S02]  /*1e630*/  SHF.R.U64 R80, R80, 0x3, RZ ;  /* 0x0000000350507819 */ /* 0x000fe400000012ff */
[----:B------:R-:W-:-:S02]  /*1e640*/  SHF.R.U64 R84, R84, 0x3, RZ ;  /* 0x0000000354547819 */ /* 0x000fc400000012ff */
[----:B------:R-:W-:Y:S01]  /*1e650*/  SHF.R.U64 R7, R7, 0x3, RZ ;  /* 0x0000000307077819 */ /* 0x000fe200000012ff */
[----:B------:R-:W-:Y:S01]  /*1e660*/  IMAD.IADD R10, R8, 0x1, -R15 ;  /* 0x00000001080a7824 */ /* 0x000fe200078e0a0f */
[----:B------:R-:W-:Y:S01]  /*1e670*/  LOP3.LUT R88, R3, R6, RZ, 0x3c, !PT ;  /* 0x0000000603587212 */ /* 0x000fe200078e3cff */
[----:B------:R-:W-:Y:S01]  /*1e680*/  IMAD.WIDE.U32 R2, R2, UR4, RZ ;  /* 0x0000000402027c25 */ /* 0x000fe2000f8e00ff */
[----:B------:R-:W-:Y:S01]  /*1e690*/  LOP3.LUT R72, R72, R73, RZ, 0x3c, !PT ;  /* 0x0000004948487212 */ /* 0x000fe200078e3cff */
[----:B------:R-:W-:Y:S01]  /*1e6a0*/  ULDC.64 UR4, c[0x0][0xae8] ;  /* 0x0002ba0000047ab9 */ /* 0x000fe20000000a00 */
[----:B------:R-:W-:Y:S01]  /*1e6b0*/  LOP3.LUT R76, R76, R77, RZ, 0x3c, !PT ;  /* 0x0000004d4c4c7212 */ /* 0x000fe200078e3cff */
[--C-:B------:R-:W-:Y:S01]  /*1e6c0*/  IMAD.X R73, RZ, RZ, R5.reuse, P0 ;  /* 0x000000ffff497224 */ /* 0x100fe200000e0605 */
[----:B------:R-:W-:Y:S01]  /*1e6d0*/  LOP3.LUT R80, R80, R81, RZ, 0x3c, !PT ;  /* 0x0000005150507212 */ /* 0x000fe200078e3cff */
[--C-:B------:R-:W-:Y:S01]  /*1e6e0*/  IMAD.X R77, RZ, RZ, R5.reuse, P2 ;  /* 0x000000ffff4d7224 */ /* 0x100fe200010e0605 */
[----:B------:R-:W-:Y:S01]  /*1e6f0*/  LOP3.LUT R84, R84, R85, RZ, 0x3c, !PT ;  /* 0x0000005554547212 */ /* 0x000fe200078e3cff */
[----:B------:R-:W-:Y:S01]  /*1e700*/  IMAD.X R81, RZ, RZ, R5, P3 ;  /* 0x000000ffff517224 */ /* 0x000fe200018e0605 */
[----:B------:R-:W-:Y:S01]  /*1e710*/  LOP3.LUT R4, R7, R4, RZ, 0x3c, !PT ;  /* 0x0000000407047212 */ /* 0x000fe200078e3cff */
[----:B------:R-:W-:Y:S01]  /*1e720*/  IMAD.IADD R3, R3, 0x1, R11 ;  /* 0x0000000103037824 */ /* 0x000fe200078e020b */
[----:B------:R-:W-:Y:S01]  /*1e730*/  IADD3.X R85, RZ, R5, RZ, P4, !PT ;  /* 0x00000005ff557210 */ /* 0x000fe200027fe4ff */
[----:B------:R-:W5:Y:S01]  /*1e740*/  LD.E.128 R72, desc[UR36][R72.64] ;  /* 0x0000002448487980 */ /* 0x000f62000c101d00 */
[----:B------:R-:W-:Y:S01]  /*1e750*/  LEA R10, R10, R219, 0x5 ;  /* 0x000000db0a0a7211 */ /* 0x000fe200078e28ff */
[----:B------:R-:W-:-:S02]  /*1e760*/  IMAD.WIDE.U32 R2, R220, UR4, R2 ;  /* 0x00000004dc027c25 */ /* 0x000fc4000f8e0002 */
[----:B------:R-:W5:Y:S01]  /*1e770*/  LD.E.128 R4, desc[UR36][R4.64] ;  /* 0x0000002404047980 */ /* 0x000f62000c101d00 */
[----:B------:R-:W-:-:S03]  /*1e780*/  SHF.R.S32.HI R11, RZ, 0x1f, R0 ;  /* 0x0000001fff0b7819 */ /* 0x000fc60000011400 */
[----:B------:R-:W5:Y:S01]  /*1e790*/  LD.E.128 R76, desc[UR36][R76.64] ;  /* 0x000000244c4c7980 */ /* 0x000f62000c101d00 */
[----:B------:R-:W-:-:S03]  /*1e7a0*/  IMAD R10, R114, 0x80, R10 ;  /* 0x00000080720a7824 */ /* 0x000fc600078e020a */
[----:B------:R-:W5:Y:S04]  /*1e7b0*/  LD.E.128 R80, desc[UR36][R80.64] ;  /* 0x0000002450507980 */ /* 0x000f68000c101d00 */
[----:B------:R-:W5:Y:S04]  /*1e7c0*/  LD.E.128 R84, desc[UR36][R84.64] ;  /* 0x0000002454547980 */ /* 0x000f68000c101d00 */
[----:B------:R-:W5:Y:S01]  /*1e7d0*/  LD.E.128 R88, desc[UR36][R88.64] ;  /* 0x0000002458587980 */ /* 0x000f62000c101d00 */
[----:B------:R-:W-:Y:S01]  /*1e7e0*/  @!PT LDS RZ, [RZ] ;  /* 0x00000000fffff984 */ /* 0x000fe20000000800 */
[----:B------:R-:W-:Y:S01]  /*1e7f0*/  @!PT LDS RZ, [RZ] ;  /* 0x00000000fffff984 */ /* 0x000fe20000000800 */
[----:B------:R-:W-:Y:S01]  /*1e800*/  @!PT LDS RZ, [RZ] ;  /* 0x00000000fffff984 */ /* 0x000fe20000000800 */
[----:B------:R-:W-:Y:S01]  /*1e810*/  @!PT LDS RZ, [RZ] ;  /* 0x00000000fffff984 */ /* 0x000fe20000000800 */
[----:B------:R1:W-:Y:S06]  /*1e820*/  MEMBAR.ALL.CTA ;  /* 0x0000000000007992 */ /* 0x0003ec0000008000 */
[----:B-1----:R-:W1:Y:S01]  /*1e830*/  FENCE.VIEW.ASYNC.S ;  /* 0x00000000000073c6 */ /* 0x002e620000000000 */
[----:B------:R-:W-:Y:S01]  /*1e840*/  IMAD R3, R220, UR5, R3 ;  /* 0x00000005dc037c24 */ /* 0x000fe2000f8e0203 */
[----:B------:R-:W-:Y:S01]  /*1e850*/  ULDC.64 UR4, c[0x0][0xaf0] ;  /* 0x0002bc0000047ab9 */ /* 0x000fe20000000a00 */
[----:B--2---:R-:W-:-:S04]  /*1e860*/  @P1 IMAD.HI.U32 R8, R10, R9, RZ ;  /* 0x000000090a081227 */ /* 0x004fc800078e00ff */
[----:B------:R-:W-:Y:S02]  /*1e870*/  IMAD R11, R11, UR4, RZ ;  /* 0x000000040b0b7c24 */ /* 0x000fe4000f8e02ff */
[----:B------:R-:W-:Y:S01]  /*1e880*/  IMAD.MOV.U32 R9, RZ, RZ, R10 ;  /* 0x000000ffff097224 */ /* 0x000fe200078e000a */
[----:B0-----:R-:W-:Y:S01]  /*1e890*/  @P1 SHF.R.U32.HI R9, RZ, R13, R8 ;  /* 0x0000000dff091219 */ /* 0x001fe20000011608 */
[C---:B------:R-:W-:Y:S02]  /*1e8a0*/  IMAD R11, R0.reuse, UR5, R11 ;  /* 0x00000005000b7c24 */ /* 0x040fe4000f8e020b */
[----:B------:R-:W-:Y:S01]  /*1e8b0*/  IMAD.WIDE.U32 R2, R0, UR4, R2 ;  /* 0x0000000400027c25 */ /* 0x000fe2000f8e0002 */
[----:B------:R-:W-:Y:S01]  /*1e8c0*/  SHF.R.S32.HI R8, RZ, 0x1f, R9 ;  /* 0x0000001fff087819 */ /* 0x000fe20000011409 */
[----:B------:R-:W-:Y:S01]  /*1e8d0*/  ULDC.64 UR4, c[0x0][0xae0] ;  /* 0x0002b80000047ab9 */ /* 0x000fe20000000a00 */
[----:B------:R-:W-:Y:S01]  /*1e8e0*/  IADD3 R0, R19, 0x38820, RZ ;  /* 0x0003882013007810 */ /* 0x000fe20007ffe0ff */
[----:B------:R-:W-:-:S02]  /*1e8f0*/  IMAD.IADD R3, R3, 0x1, R11 ;  /* 0x0000000103037824 */ /* 0x000fc400078e020b */
[----:B------:R-:W-:Y:S01]  /*1e900*/  IMAD.MOV R11, RZ, RZ, -R9 ;  /* 0x000000ffff0b7224 */ /* 0x000fe200078e0a09 */
[----:B------:R-:W-:Y:S01]  /*1e910*/  PRMT R0, RZ, 0x654, R0 ;  /* 0x00000654ff007816 */ /* 0x000fe20000000000 */
[----:B------:R-:W-:Y:S02]  /*1e920*/  IMAD R8, R8, UR4, RZ ;  /* 0x0000000408087c24 */ /* 0x000fe4000f8e02ff */
[----:B------:R-:W-:Y:S01]  /*1e930*/  IMAD R11, R110, R11, R10 ;  /* 0x0000000b6e0b7224 */ /* 0x000fe200078e020a */
[----:B-1----:R0:W-:Y:S01]  /*1e940*/  SYNCS.ARRIVE.TRANS64.RED.A1T0 RZ, [R0+URZ], RZ ;  /* 0x000000ff00ff79a7 */ /* 0x0021e2000810043f */
[----:B------:R-:W-:-:S04]  /*1e950*/  IMAD.WIDE.U32 R2, R9, UR4, R2 ;  /* 0x0000000409027c25 */ /* 0x000fc8000f8e0002 */
[----:B------:R-:W-:Y:S01]  /*1e960*/  IMAD R9, R9, UR5, R8 ;  /* 0x0000000509097c24 */ /* 0x000fe2000f8e0208 */
[----:B------:R-:W-:Y:S01]  /*1e970*/  ULDC.64 UR4, c[0x0][0xad8] ;  /* 0x0002b60000047ab9 */ /* 0x000fe20000000a00 */
[----:B0-----:R-:W-:Y:S02]  /*1e980*/  SHF.R.S32.HI R0, RZ, 0x1f, R11 ;  /* 0x0000001fff007819 */ /* 0x001fe4000001140b */
[----:B------:R-:W-:-:S03]  /*1e990*/  IMAD.IADD R3, R3, 0x1, R9 ;  /* 0x0000000103037824 */ /* 0x000fc600078e0209 */
[----:B------:R-:W-:Y:S02]  /*1e9a0*/  IMAD R0, R0, UR4, RZ ;  /* 0x0000000400007c24 */ /* 0x000fe4000f8e02ff */
[----:B------:R-:W-:-:S04]  /*1e9b0*/  IMAD.WIDE.U32 R2, R11, UR4, R2 ;  /* 0x000000040b027c25 */ /* 0x000fc8000f8e0002 */
[----:B------:R-:W-:Y:S01]  /*1e9c0*/  IMAD R11, R11, UR5, R0 ;  /* 0x000000050b0b7c24 */ /* 0x000fe2000f8e0200 */
[----:B------:R-:W-:Y:S02]  /*1e9d0*/  ULDC.64 UR4, c[0x0][0xa80] ;  /* 0x0002a00000047ab9 */ /* 0x000fe40000000a00 */
[----:B------:R-:W-:Y:S01]  /*1e9e0*/  LEA R0, P0, R2, UR4, 0x1 ;  /* 0x0000000402007c11 */ /* 0x000fe2000f8008ff */
[----:B------:R-:W-:Y:S01]  /*1e9f0*/  IMAD.IADD R3, R3, 0x1, R11 ;  /* 0x0000000103037824 */ /* 0x000fe200078e020b */
[----:B------:R-:W-:Y:S01]  /*1ea00*/  UMOV UR4, 0xffffffff ;  /* 0xffffffff00047882 */ /* 0x000fe20000000000 */
[----:B------:R-:W-:-:S03]  /*1ea10*/  IMAD R33, R114, 0x80, R219 ;  /* 0x0000008072217824 */ /* 0x000fc600078e02db */
[----:B------:R-:W-:Y:S01]  /*1ea20*/  LEA.HI.X R20, R2, UR5, R3, 0x1, P0 ;  /* 0x0000000502147c11 */ /* 0x000fe200080f0c03 */
[----:B------:R-:W-:Y:S06]  /*1ea30*/  BRA.DIV UR4, `(.L_x_664) ;  /* 0x0000011a04187947 */ /* 0x000fec000b800000 */
[----:B------:R0:W1:Y:S04]  /*1ea40*/  SHFL.IDX PT, R21, R20, RZ, 0x181f ;  /* 0x00181fff14157589 */ /* 0x00006800000e0000 */
[----:B------:R0:W2:Y:S02]  /*1ea50*/  SHFL.IDX PT, R14, R0, RZ, 0x181f ;  /* 0x00181fff000e7589 */ /* 0x0000a400000e0000 */
.L_x_1031:
[----:B------:R-:W-:Y:S01]  /*1ea60*/  ISETP.GE.AND P0, PT, R33, R32, PT ;  /* 0x000000202100720c */ /* 0x000fe20003f06270 */
[----:B------:R-:W-:-:S12]  /*1ea70*/  BSSY B1, `(.L_x_665) ;  /* 0x0000018000017945 */ /* 0x000fd80003800000 */
[----:B------:R-:W-:Y:S05]  /*1ea80*/  @P0 BRA `(.L_x_666) ;  /* 0x0000000000580947 */ /* 0x000fea0003800000 */
[----:B------:R-:W3:Y:S01]  /*1ea90*/  LDL R35, [R1+0x14] ;  /* 0x0000140001237983 */ /* 0x000ee20000100800 */
[----:B------:R-:W-:-:S03]  /*1eaa0*/  ULDC UR4, c[0x0][0xac8] ;  /* 0x0002b20000047ab9 */ /* 0x000fc60000000800 */
[----:B------:R-:W4:Y:S04]  /*1eab0*/  LDL R15, [R1+0x1c] ;  /* 0x00001c00010f7983 */ /* 0x000f280000100800 */
[----:B------:R-:W4:Y:S04]  /*1eac0*/  LDL R12, [R1+0x44] ;  /* 0x00004400010c7983 */ /* 0x000f280000100800 */
[----:B------:R-:W4:Y:S04]  /*1ead0*/  LDL R40, [R1+0x60] ;  /* 0x0000600001287983 */ /* 0x000f280000100800 */
[----:B------:R-:W4:Y:S01]  /*1eae0*/  LDL R34, [R1+0x5c] ;  /* 0x00005c0001227983 */ /* 0x000f220000100800 */
[----:B------:R-:W-:-:S02]  /*1eaf0*/  ISETP.GE.AND P3, PT, R22, UR4, PT ;  /* 0x0000000416007c0c */ /* 0x000fc4000bf66270 */
[----:B------:R-:W-:-:S11]  /*1eb00*/  ISETP.GE.AND P2, PT, R218, UR4, PT ;  /* 0x00000004da007c0c */ /* 0x000fd6000bf46270 */
[-C--:B--2---:R-:W-:Y:S02]  /*1eb10*/  @!P3 LEA R2, P5, R22, R14.reuse, 0x1 ;  /* 0x0000000e1602b211 */ /* 0x084fe400078a08ff */
[----:B------:R-:W-:Y:S02]  /*1eb20*/  @!P2 LEA R8, P4, R218, R14, 0x1 ;  /* 0x0000000eda08a211 */ /* 0x000fe400078808ff */
[----:B-1----:R-:W-:-:S05]  /*1eb30*/  @!P3 LEA.HI.X R3, R22, R21, R23, 0x1, P5 ;  /* 0x000000151603b211 */ /* 0x002fca00028f0c17 */
[----:B-----5:R1:W-:Y:S01]  /*1eb40*/  @!P3 ST.E.128 desc[UR36][R2.64], R4 ;  /* 0x000000040200b985 */ /* 0x0203e2000c101d24 */
[----:B---3--:R-:W-:Y:S02]  /*1eb50*/  ISETP.GE.AND P1, PT, R35, UR4, PT ;  /* 0x0000000423007c0c */ /* 0x008fe4000bf26270 */
[----:B----4-:R-:W-:Y:S02]  /*1eb60*/  ISETP.GE.AND P0, PT, R15, UR4, PT ;  /* 0x000000040f007c0c */ /* 0x010fe4000bf06270 */
[----:B------:R-:W-:-:S09]  /*1eb70*/  @!P2 LEA.HI.X R9, R218, R21, R12, 0x1, P4 ;  /* 0x00000015da09a211 */ /* 0x000fd200020f0c0c */
[-C--:B------:R-:W-:Y:S02]  /*1eb80*/  @!P1 LEA R10, P5, R35, R14.reuse, 0x1 ;  /* 0x0000000e230a9211 */ /* 0x080fe400078a08ff */
[----:B------:R-:W-:Y:S02]  /*1eb90*/  @!P0 LEA R12, P4, R15, R14, 0x1 ;  /* 0x0000000e0f0c8211 */ /* 0x000fe400078808ff */
[-C--:B------:R-:W-:Y:S02]  /*1eba0*/  @!P1 LEA.HI.X R11, R35, R21.reuse, R40, 0x1, P5 ;  /* 0x00000015230b9211 */ /* 0x080fe400028f0c28 */
[----:B------:R-:W-:Y:S01]  /*1ebb0*/  @!P0 LEA.HI.X R13, R15, R21, R34, 0x1, P4 ;  /* 0x000000150f0d8211 */ /* 0x000fe200020f0c22 */
[----:B------:R1:W-:Y:S04]  /*1ebc0*/  @!P2 ST.E.128 desc[UR36][R8.64], R44 ;  /* 0x0000002c0800a985 */ /* 0x0003e8000c101d24 */
[----:B------:R1:W-:Y:S04]  /*1ebd0*/  @!P1 ST.E.128 desc[UR36][R10.64], R60 ;  /* 0x0000003c0a009985 */ /* 0x0003e8000c101d24 */
[----:B------:R1:W-:Y:S02]  /*1ebe0*/  @!P0 ST.E.128 desc[UR36][R12.64], R76 ;  /* 0x0000004c0c008985 */ /* 0x0003e4000c101d24 */
.L_x_666:
[----:B------:R-:W-:Y:S05]  /*1ebf0*/  BSYNC B1 ;  /* 0x0000000000017941 */ /* 0x000fea0003800000 */
.L_x_665:
[----:B------:R-:W-:-:S03]  /*1ec00*/  UMOV UR4, 0xffffffff ;  /* 0xffffffff00047882 */ /* 0x000fc60000000000 */
[----:B------:R-:W-:Y:S05]  /*1ec10*/  BRA.DIV UR4, `(.L_x_667) ;  /* 0x0000011604d47947 */ /* 0x000fea000b800000 */
[----:B-1----:R1:W3:Y:S04]  /*1ec20*/  SHFL.IDX PT, R9, R20, 0x1, 0x181f ;  /* 0x00381f0014097f89 */ /* 0x0022e800000e0000 */
[----:B--2---:R1:W2:Y:S02]  /*1ec30*/  SHFL.IDX PT, R14, R0, 0x1, 0x181f ;  /* 0x00381f00000e7f89 */ /* 0x0042a400000e0000 */
.L_x_1035:
[----:B------:R-:W-:Y:S01]  /*1ec40*/  VIADD R3, R33, 0x20 ;  /* 0x0000002021037836 */ /* 0x000fe20000000000 */
[----:B------:R-:W-:Y:S04]  /*1ec50*/  BSSY B1, `(.L_x_668) ;  /* 0x0000019000017945 */ /* 0x000fe80003800000 */
[----:B------:R-:W-:-:S13]  /*1ec60*/  ISETP.GE.AND P0, PT, R3, R32, PT ;  /* 0x000000200300720c */ /* 0x000fda0003f06270 */
[----:B------:R-:W-:Y:S05]  /*1ec70*/  @P0 BRA `(.L_x_669) ;  /* 0x0000000000580947 */ /* 0x000fea0003800000 */
[----:B------:R-:W4:Y:S01]  /*1ec80*/  LDL R12, [R1+0x14] ;  /* 0x00001400010c7983 */ /* 0x000f220000100800 */
        /* <DEDUP_REMOVED lines=8> */
[----:B-----5:R-:W-:Y:S02]  /*1ed10*/  @!P2 LEA R4, P4, R218, R14, 0x1 ;  /* 0x0000000eda04a211 */ /* 0x020fe400078808ff */
[----:B---3--:R-:W-:-:S05]  /*1ed20*/  @!P3 LEA.HI.X R3, R22, R9, R23, 0x1, P5 ;  /* 0x000000091603b211 */ /* 0x008fca00028f0c17 */
[----:B------:R2:W-:Y:S01]  /*1ed30*/  @!P3 ST.E.128 desc[UR36][R2.64], R24 ;  /* 0x000000180200b985 */ /* 0x0005e2000c101d24 */
[----:B----4-:R-:W-:Y:S02]  /*1ed40*/  ISETP.GE.AND P1, PT, R12, UR4, PT ;  /* 0x000000040c007c0c */ /* 0x010fe4000bf26270 */
[----:B------:R-:W-:Y:S02]  /*1ed50*/  ISETP.GE.AND P0, PT, R10, UR4, PT ;  /* 0x000000040a007c0c */ /* 0x000fe4000bf06270 */
        /* <DEDUP_REMOVED lines=8> */
.L_x_669:
[----:B------:R-:W-:Y:S05]  /*1ede0*/  BSYNC B1 ;  /* 0x0000000000017941 */ /* 0x000fea0003800000 */
.L_x_668:
[----:B------:R-:W-:-:S03]  /*1edf0*/  UMOV UR4, 0xffffffff ;  /* 0xffffffff00047882 */ /* 0x000fc60000000000 */
[----:B------:R-:W-:Y:S05]  /*1ee00*/  BRA.DIV UR4, `(.L_x_670) ;  /* 0x0000011604a07947 */ /* 0x000fea000b800000 */
[----:B--23--:R2:W3:Y:S04]  /*1ee10*/  SHFL.IDX PT, R9, R20, 0x2, 0x181f ;  /* 0x00581f0014097f89 */ /* 0x00c4e800000e0000 */
[----:B------:R2:W4:Y:S02]  /*1ee20*/  SHFL.IDX PT, R14, R0, 0x2, 0x181f ;  /* 0x00581f00000e7f89 */ /* 0x00052400000e0000 */
.L_x_1039:
[----:B------:R-:W-:Y:S01]  /*1ee30*/  IADD3 R3, R33, 0x40, RZ ;  /* 0x0000004021037810 */ /* 0x000fe20007ffe0ff */
[----:B------:R-:W-:Y:S03]  /*1ee40*/  BSSY B1, `(.L_x_671) ;  /* 0x0000019000017945 */ /* 0x000fe60003800000 */
[----:B------:R-:W-:-:S13]  /*1ee50*/  ISETP.GE.AND P0, PT, R3, R32, PT ;  /* 0x000000200300720c */ /* 0x000fda0003f06270 */
[----:B------:R-:W-:Y:S05]  /*1ee60*/  @P0 BRA `(.L_x_672) ;  /* 0x0000000000580947 */ /* 0x000fea0003800000 */
[----:B------:R-:W2:Y:S01]  /*1ee70*/  LDL R12, [R1+0x14] ;  /* 0x00001400010c7983 */ /* 0x000ea20000100800 */
[----:B------:R-:W-:-:S03]  /*1ee80*/  ULDC UR4, c[0x0][0xac8] ;  /* 0x0002b20000047ab9 */ /* 0x000fc60000000800 */
[----:B------:R-:W2:Y:S04]  /*1ee90*/  LDL R10, [R1+0x1c] ;  /* 0x00001c00010a7983 */ /* 0x000ea80000100800 */
[----:B------:R-:W2:Y:S04]  /*1eea0*/  LDL R8, [R1+0x44] ;  /* 0x0000440001087983 */ /* 0x000ea80000100800 */
[----:B------:R-:W2:Y:S04]  /*1eeb0*/  LDL R13, [R1+0x60] ;  /* 0x00006000010d7983 */ /* 0x000ea80000100800 */
[----:B------:R-:W2:Y:S01]  /*1eec0*/  LDL R11, [R1+0x5c] ;  /* 0x00005c00010b7983 */ /* 0x000ea20000100800 */
[----:B------:R-:W-:-:S02]  /*1eed0*/  ISETP.GE.AND P3, PT, R22, UR4, PT ;  /* 0x0000000416007c0c */ /* 0x000fc4000bf66270 */
[----:B------:R-:W-:-:S11]  /*1eee0*/  ISETP.GE.AND P2, PT, R218, UR4, PT ;  /* 0x00000004da007c0c */ /* 0x000fd6000bf46270 */
[-C--:B----4-:R-:W-:Y:S02]  /*1eef0*/  @!P3 LEA R2, P5, R22, R14.reuse, 0x1 ;  /* 0x0000000e1602b211 */ /* 0x090fe400078a08ff */
[----:B-----5:R-:W-:Y:S02]  /*1ef00*/  @!P2 LEA R4, P4, R218, R14, 0x1 ;  /* 0x0000000eda04a211 */ /* 0x020fe400078808ff */
[----:B---3--:R-:W-:-:S05]  /*1ef10*/  @!P3 LEA.HI.X R3, R22, R9, R23, 0x1, P5 ;  /* 0x000000091603b211 */ /* 0x008fca00028f0c17 */
[----:B------:R3:W-:Y:S01]  /*1ef20*/  @!P3 ST.E.128 desc[UR36][R2.64], R28 ;  /* 0x0000001c0200b985 */ /* 0x0007e2000c101d24 */
[----:B--2---:R-:W-:Y:S02]  /*1ef30*/  ISETP.GE.AND P1, PT, R12, UR4, PT ;  /* 0x000000040c007c0c */ /* 0x004fe4000bf26270 */
        /* <DEDUP_REMOVED lines=9> */
.L_x_672:
[----:B------:R-:W-:Y:S05]  /*1efd0*/  BSYNC B1 ;  /* 0x0000000000017941 */ /* 0x000fea0003800000 */
.L_x_671:
[----:B------:R-:W-:-:S03]  /*1efe0*/  UMOV UR4, 0xffffffff ;  /* 0xffffffff00047882 */ /* 0x000fc60000000000 */
[----:B------:R-:W-:Y:S05]  /*1eff0*/  BRA.DIV UR4, `(.L_x_673) ;  /* 0x00000116046c7947 */ /* 0x000fea000b800000 */
[----:B---3--:R3:W0:Y:S04]  /*1f000*/  SHFL.IDX PT, R9, R20, 0x3, 0x181f ;  /* 0x00781f0014097f89 */ /* 0x00862800000e0000 */
[----:B----4-:R3:W4:Y:S02]  /*1f010*/  SHFL.IDX PT, R14, R0, 0x3, 0x181f ;  /* 0x00781f00000e7f89 */ /* 0x01072400000e0000 */
.L_x_1043:
[----:B------:R-:W-:-:S05]  /*1f020*/  VIADD R33, R33, 0x60 ;  /* 0x0000006021217836 */ /* 0x000fca0000000000 */
[----:B------:R-:W-:-:S13]  /*1f030*/  ISETP.GE.AND P0, PT, R33, R32, PT ;  /* 0x000000202100720c */ /* 0x000fda0003f06270 */
[----:B------:R-:W-:Y:S05]  /*1f040*/  @P0 BRA `(.L_x_674) ;  /* 0x0000003400c40947 */ /* 0x000fea0003800000 */
[----:B------:R-:W4:Y:S01]  /*1f050*/  LDL R8, [R1+0x14] ;  /* 0x0000140001087983 */ /* 0x000f220000100800 */
[----:B------:R-:W-:-:S03]  /*1f060*/  ULDC UR4, c[0x0][0xac8] ;  /* 0x0002b20000047ab9 */ /* 0x000fc60000000800 */
[----:B------:R-:W4:Y:S04]  /*1f070*/  LDL R11, [R1+0x44] ;  /* 0x00004400010b7983 */ /* 0x000f280000100800 */
[----:B------:R-:W4:Y:S04]  /*1f080*/  LDL R10, [R1+0x60] ;  /* 0x00006000010a7983 */ /* 0x000f280000100800 */
[----:B0123--:R-:W2:Y:S01]  /*1f090*/  LDL R0, [R1+0x1c] ;  /* 0x00001c0001007983 */ /* 0x00fea20000100800 */
[----:B------:R-:W-:Y:S02]  /*1f0a0*/  ISETP.GE.AND P3, PT, R22, UR4, PT ;  /* 0x0000000416007c0c */ /* 0x000fe4000bf66270 */
[----:B------:R-:W-:-:S11]  /*1f0b0*/  ISETP.GE.AND P4, PT, R218, UR4, PT ;  /* 0x00000004da007c0c */ /* 0x000fd6000bf86270 */
[-C--:B----4-:R-:W-:Y:S02]  /*1f0c0*/  @!P3 LEA R2, P0, R22, R14.reuse, 0x1 ;  /* 0x0000000e1602b211 */ /* 0x090fe400078008ff */
[----:B-----5:R-:W-:Y:S02]  /*1f0d0*/  @!P4 LEA R4, P1, R218, R14, 0x1 ;  /* 0x0000000eda04c211 */ /* 0x020fe400078208ff */
[----:B------:R-:W-:-:S05]  /*1f0e0*/  @!P3 LEA.HI.X R3, R22, R9, R23, 0x1, P0 ;  /* 0x000000091603b211 */ /* 0x000fca00000f0c17 */
[----:B------:R0:W-:Y:S01]  /*1f0f0*/  @!P3 ST.E.128 desc[UR36][R2.64], R36 ;  /* 0x000000240200b985 */ /* 0x0001e2000c101d24 */
[----:B------:R-:W-:Y:S02]  /*1f100*/  ISETP.GE.AND P5, PT, R8, UR4, PT ;  /* 0x0000000408007c0c */ /* 0x000fe4000bfa6270 */
[----:B------:R-:W-:-:S11]  /*1f110*/  @!P4 LEA.HI.X R5, R218, R9, R11, 0x1, P1 ;  /* 0x00000009da05c211 */ /* 0x000fd600008f0c0b */
[----:B------:R-:W-:-:S04]  /*1f120*/  @!P5 LEA R6, P2, R8, R14, 0x1 ;  /* 0x0000000e0806d211 */ /* 0x000fc800078408ff */
[----:B------:R-:W-:Y:S01]  /*1f130*/  @!P5 LEA.HI.X R7, R8, R9, R10, 0x1, P2 ;  /* 0x000000090807d211 */ /* 0x000fe200010f0c0a */
[----:B------:R0:W-:Y:S04]  /*1f140*/  @!P4 ST.E.128 desc[UR36][R4.64], R56 ;  /* 0x000000380400c985 */ /* 0x0001e8000c101d24 */
[----:B------:R0:W-:Y:S01]  /*1f150*/  @!P5 ST.E.128 desc[UR36][R6.64], R72 ;  /* 0x000000480600d985 */ /* 0x0001e2000c101d24 */
[----:B--2---:R-:W-:-:S13]  /*1f160*/  ISETP.GE.AND P0, PT, R0, UR4, PT ;  /* 0x0000000400007c0c */ /* 0x004fda000bf06270 */
[----:B------:R-:W-:Y:S05]  /*1f170*/  @P0 BRA `(.L_x_674) ;  /* 0x0000003400780947 */ /* 0x000fea0003800000 */
[----:B------:R-:W2:Y:S01]  /*1f180*/  LDL R8, [R1+0x5c] ;  /* 0x00005c0001087983 */ /* 0x000ea20000100800 */
[----:B0-----:R-:W-:-:S04]  /*1f190*/  LEA R2, P0, R0, R14, 0x1 ;  /* 0x0000000e00027211 */ /* 0x001fc800078008ff */
[----:B--2---:R-:W-:-:S05]  /*1f1a0*/  LEA.HI.X R3, R0, R9, R8, 0x1, P0 ;  /* 0x0000000900037211 */ /* 0x004fca00000f0c08 */
[----:B------:R0:W-:Y:S01]  /*1f1b0*/  ST.E.128 desc[UR36][R2.64], R88 ;  /* 0x0000005802007985 */ /* 0x0001e2000c101d24 */
[----:B------:R-:W-:Y:S05]  /*1f1c0*/  BRA `(.L_x_674) ;  /* 0x0000003400647947 */ /* 0x000fea0003800000 */
.L_x_663:
[----:B0-----:R-:W0:Y:S01]  /*1f1d0*/  @P1 LDC R13, c[0x0][0xbec] ;  /* 0x0002fb00ff0d1b82 */ /* 0x001e220000000800 */
[----:B------:R-:W-:Y:S01]  /*1f1e0*/  ULDC.64 UR4, c[0x0][0xb08] ;  /* 0x0002c20000047ab9 */ /* 0x000fe20000000a00 */
[----:B------:R-:W-:Y:S02]  /*1f1f0*/  IMAD.MOV.U32 R14, RZ, RZ, R59 ;  /* 0x000000ffff0e7224 */ /* 0x000fe400078e003b */
[----:B------:R-:W-:-:S04]  /*1f200*/  IMAD R11, R11, UR4, RZ ;  /* 0x000000040b0b7c24 */ /* 0x000fc8000f8e02ff */
[----:B------:R-:W1:Y:S01]  /*1f210*/  @P1 LDC R12, c[0x0][0xbf0] ;  /* 0x0002fc00ff0c1b82 */ /* 0x000e620000000800 */
[----:B------:R-:W-:Y:S02]  /*1f220*/  IMAD R11, R2, UR5, R11 ;  /* 0x00000005020b7c24 */ /* 0x000fe4000f8e020b */
[----:B0-----:R-:W-:-:S05]  /*1f230*/  @P1 IMAD.HI.U32 R13, R59, R13, RZ ;  /* 0x0000000d3b0d1227 */ /* 0x001fca00078e00ff */
[----:B-1----:R-:W-:Y:S01]  /*1f240*/  @P1 SHF.R.U32.HI R14, RZ, R12, R13 ;  /* 0x0000000cff0e1219 */ /* 0x002fe2000001160d */
[----:B------:R-:W-:Y:S01]  /*1f250*/  IMAD.WIDE.U32 R12, R2, UR4, RZ ;  /* 0x00000004020c7c25 */ /* 0x000fe2000f8e00ff */
[----:B------:R-:W-:Y:S01]  /*1f260*/  ULDC.64 UR4, c[0x0][0xb38] ;  /* 0x0002ce0000047ab9 */ /* 0x000fe20000000a00 */
[----:B------:R-:W-:Y:S02]  /*1f270*/  SHF.R.S32.HI R2, RZ, 0x1f, R0 ;  /* 0x0000001fff027819 */ /* 0x000fe40000011400 */
[----:B------:R-:W-:Y:S02]  /*1f280*/  IMAD.IADD R13, R13, 0x1, R11 ;  /* 0x000000010d0d7824 */ /* 0x000fe400078e020b */
[----:B------:R-:W-:Y:S02]  /*1f290*/  VIADD R11, R19, 0x38820 ;  /* 0x00038820130b7836 */ /* 0x000fe40000000000 */
[----:B------:R-:W-:-:S03]  /*1f2a0*/  IMAD.WIDE.U32 R12, R220, UR4, R12 ;  /* 0x00000004dc0c7c25 */ /* 0x000fc6000f8e000c */
[----:B------:R-:W-:Y:S01]  /*1f2b0*/  PRMT R11, RZ, 0x654, R11 ;  /* 0x00000654ff0b7816 */ /* 0x000fe2000000000b */
[----:B------:R-:W-:Y:S01]  /*1f2c0*/  IMAD R13, R220, UR5, R13 ;  /* 0x00000005dc0d7c24 */ /* 0x000fe2000f8e020d */
[----:B------:R-:W-:Y:S02]  /*1f2d0*/  ULDC.64 UR4, c[0x0][0xb40] ;  /* 0x0002d00000047ab9 */ /* 0x000fe40000000a00 */
[----:B------:R-:W-:Y:S01]  /*1f2e0*/  IMAD R2, R2, UR4, RZ ;  /* 0x0000000402027c24 */ /* 0x000fe2000f8e02ff */
[----:B------:R0:W-:Y:S01]  /*1f2f0*/  SYNCS.ARRIVE.TRANS64.RED.A1T0 RZ, [R11+URZ], RZ ;  /* 0x000000ff0bff79a7 */ /* 0x0001e2000810043f */
[----:B------:R-:W-:-:S04]  /*1f300*/  IMAD.WIDE.U32 R12, R0, UR4, R12 ;  /* 0x00000004000c7c25 */ /* 0x000fc8000f8e000c */
[----:B------:R-:W-:Y:S01]  /*1f310*/  IMAD R2, R0, UR5, R2 ;  /* 0x0000000500027c24 */ /* 0x000fe2000f8e0202 */
[----:B------:R-:W-:Y:S01]  /*1f320*/  ULDC.64 UR4, c[0x0][0xb48] ;  /* 0x0002d20000047ab9 */ /* 0x000fe20000000a00 */
[----:B------:R-:W-:Y:S02]  /*1f330*/  IADD3 R0, -R14, RZ, RZ ;  /* 0x000000ff0e007210 */ /* 0x000fe40007ffe1ff */
[----:B------:R-:W-:Y:S01]  /*1f340*/  IMAD.IADD R13, R13, 0x1, R2 ;  /* 0x000000010d0d7824 */ /* 0x000fe200078e0202 */
[----:B------:R-:W-:Y:S02]  /*1f350*/  SHF.R.S32.HI R2, RZ, 0x1f, R14 ;  /* 0x0000001fff027819 */ /* 0x000fe4000001140e */
[----:B------:R-:W-:Y:S02]  /*1f360*/  IMAD R0, R110, R0, R59 ;  /* 0x000000006e007224 */ /* 0x000fe400078e023b */
[----:B------:R-:W-:-:S04]  /*1f370*/  IMAD.WIDE.U32 R12, R113, UR4, R12 ;  /* 0x00000004710c7c25 */ /* 0x000fc8000f8e000c */
[----:B------:R-:W-:Y:S01]  /*1f380*/  IMAD R13, R113, UR5, R13 ;  /* 0x00000005710d7c24 */ /* 0x000fe2000f8e020d */
[----:B------:R-:W-:Y:S02]  /*1f390*/  ULDC.64 UR4, c[0x0][0xb30] ;  /* 0x0002cc0000047ab9 */ /* 0x000fe40000000a00 */
[----:B------:R-:W-:Y:S02]  /*1f3a0*/  IMAD R2, R2, UR4, RZ ;  /* 0x0000000402027c24 */ /* 0x000fe4000f8e02ff */
[----:B------:R-:W-:-:S04]  /*1f3b0*/  IMAD.WIDE.U32 R12, R14, UR4, R12 ;  /* 0x000000040e0c7c25 */ /* 0x000fc8000f8e000c */
[----:B------:R-:W-:Y:S01]  /*1f3c0*/  IMAD R2, R14, UR5, R2 ;  /* 0x000000050e027c24 */ /* 0x000fe2000f8e0202 */
[----:B------:R-:W-:-:S03]  /*1f3d0*/  ULDC.64 UR4, c[0x0][0xb28] ;  /* 0x0002ca0000047ab9 */ /* 0x000fc60000000a00 */
[----:B------:R-:W-:Y:S01]  /*1f3e0*/  IMAD.IADD R13, R13, 0x1, R2 ;  /* 0x000000010d0d7824 */ /* 0x000fe200078e0202 */
[----:B------:R-:W-:Y:S01]  /*1f3f0*/  SHF.R.S32.HI R2, RZ, 0x1f, R0 ;  /* 0x0000001fff027819 */ /* 0x000fe20000011400 */
[----:B------:R-:W-:-:S04]  /*1f400*/  IMAD.WIDE.U32 R12, R0, UR4, R12 ;  /* 0x00000004000c7c25 */ /* 0x000fc8000f8e000c */
[----:B------:R-:W-:-:S04]  /*1f410*/  IMAD R2, R2, UR4, RZ ;  /* 0x0000000402027c24 */ /* 0x000fc8000f8e02ff */
[----:B------:R-:W-:Y:S01]  /*1f420*/  IMAD R2, R0, UR5, R2 ;  /* 0x0000000500027c24 */ /* 0x000fe2000f8e0202 */
[----:B------:R-:W-:Y:S02]  /*1f430*/  ULDC.64 UR4, c[0x0][0xb00] ;  /* 0x0002c00000047ab9 */ /* 0x000fe40000000a00 */
[----:B------:R-:W-:Y:S01]  /*1f440*/  LEA R0, P0, R12, UR4, 0x2 ;  /* 0x000000040c007c11 */ /* 0x000fe2000f8010ff */
[----:B------:R-:W-:Y:S01]  /*1f450*/  IMAD.IADD R2, R13, 0x1, R2 ;  /* 0x000000010d027824 */ /* 0x000fe200078e0202 */
[----:B------:R-:W-:-:S04]  /*1f460*/  UMOV UR4, 0xffffffff ;  /* 0xffffffff00047882 */ /* 0x000fc80000000000 */
[----:B------:R-:W-:Y:S01]  /*1f470*/  LEA.HI.X R2, R12, UR5, R2, 0x2, P0 ;  /* 0x000000050c027c11 */ /* 0x000fe200080f1402 */
[----:B0-----:R-:W-:Y:S06]  /*1f480*/  BRA.DIV UR4, `(.L_x_675) ;  /* 0x0000011204907947 */ /* 0x001fec000b800000 */
[----:B------:R0:W1:Y:S04]  /*1f490*/  SHFL.IDX PT, R24, R2, RZ, 0x1c1f ;  /* 0x001c1fff02187589 */ /* 0x00006800000e0000 */
[----:B------:R0:W2:Y:S02]  /*1f4a0*/  SHFL.IDX PT, R11, R0, RZ, 0x1c1f ;  /* 0x001c1fff000b7589 */ /* 0x0000a400000e0000 */
.L_x_1046:
[----:B------:R-:W-:Y:S01]  /*1f4b0*/  ISETP.GE.AND P0, PT, R34, R32, PT ;  /* 0x000000202200720c */ /* 0x000fe20003f06270 */
[----:B------:R-:W-:-:S12]  /*1f4c0*/  BSSY B1, `(.L_x_676) ;  /* 0x00000fc000017945 */ /* 0x000fd80003800000 */
[----:B------:R-:W-:Y:S05]  /*1f4d0*/  @P0 BRA `(.L_x_677) ;  /* 0x0000000c00e80947 */ /* 0x000fea0003800000 */
[----:B------:R-:W3:Y:S01]  /*1f4e0*/  LDL R14, [R1+0x68] ;  /* 0x00006800010e7983 */ /* 0x000ee20000100800 */
[----:B------:R-:W-:-:S03]  /*1f4f0*/  ULDC UR4, c[0x0][0xac8] ;  /* 0x0002b20000047ab9 */ /* 0x000fc60000000800 */
[----:B------:R-:W4:Y:S04]  /*1f500*/  LDL R59, [R1+0x104] ;  /* 0x00010400013b7983 */ /* 0x000f280000100800 */
[----:B------:R-:W5:Y:S04]  /*1f510*/  LDL R107, [R1+0x184] ;  /* 0x00018400016b7983 */ /* 0x000f680000100800 */
        /* <DEDUP_REMOVED lines=14> */
[----:B------:R-:W5:Y:S01]  /*1f600*/  LDL R119, [R1+0x130] ;  /* 0x0001300001777983 */ /* 0x000f620000100800 */
[----:B---3--:R-:W-:-:S13]  /*1f610*/  ISETP.GE.AND P0, PT, R14, UR4, PT ;  /* 0x000000040e007c0c */ /* 0x008fda000bf06270 */
[----:B-1----:R-:W-:Y:S01]  /*1f620*/  @!P0 MOV R13, R24 ;  /* 0x00000018000d8202 */ /* 0x002fe20000000f00 */
[----:B--2---:R-:W-:Y:S02]  /*1f630*/  @!P0 IMAD.MOV.U32 R12, RZ, RZ, R11 ;  /* 0x000000ffff0c8224 */ /* 0x004fe400078e000b */
[----:B------:R-:W-:Y:S02]  /*1f640*/  @!P0 IMAD.MOV.U32 R15, RZ, RZ, R203 ;  /* 0x000000ffff0f8224 */ /* 0x000fe400078e00cb */
[----:B------:R-:W-:-:S04]  /*1f650*/  @!P0 IMAD.WIDE R12, R14, 0x4, R12 ;  /* 0x000000040e0c8825 */ /* 0x000fc800078e020c */
[----:B------:R-:W-:-:S05]  /*1f660*/  @!P0 IMAD.MOV.U32 R14, RZ, RZ, R205 ;  /* 0x000000ffff0e8224 */ /* 0x000fca00078e00cd */
[----:B------:R1:W-:Y:S01]  /*1f670*/  @!P0 ST.E.64 desc[UR36][R12.64], R14 ;  /* 0x0000000e0c008985 */ /* 0x0003e2000c101b24 */
[----:B----4-:R-:W-:-:S13]  /*1f680*/  ISETP.GE.AND P0, PT, R59, UR4, PT ;  /* 0x000000043b007c0c */ /* 0x010fda000bf06270 */
[C---:B-1----:R-:W-:Y:S01]  /*1f690*/  @!P0 LEA R12, P1, R59.reuse, R11, 0x2 ;  /* 0x0000000b3b0c8211 */ /* 0x042fe200078210ff */
[----:B------:R-:W-:Y:S02]  /*1f6a0*/  @!P0 IMAD.MOV.U32 R14, RZ, RZ, R206 ;  /* 0x000000ffff0e8224 */ /* 0x000fe400078e00ce */
[----:B------:R-:W-:Y:S01]  /*1f6b0*/  @!P0 IMAD.MOV.U32 R15, RZ, RZ, R204 ;  /* 0x000000ffff0f8224 */ /* 0x000fe200078e00cc */
[----:B-----5:R-:W-:Y:S02]  /*1f6c0*/  @!P0 LEA.HI.X R13, R59, R24, R107, 0x2, P1 ;  /* 0x000000183b0d8211 */ /* 0x020fe400008f146b */
[----:B------:R-:W2:Y:S04]  /*1f6d0*/  LDL R59, [R1+0xec] ;  /* 0x0000ec00013b7983 */ /* 0x000ea80000100800 */
[----:B------:R1:W-:Y:S01]  /*1f6e0*/  @!P0 ST.E.64 desc[UR36][R12.64], R14 ;  /* 0x0000000e0c008985 */ /* 0x0003e2000c101b24 */
[----:B------:R-:W-:-:S02]  /*1f6f0*/  ISETP.GE.AND P0, PT, R90, UR4, PT ;  /* 0x000000045a007c0c */ /* 0x000fc4000bf06270 */
[----:B------:R-:W-:Y:S01]  /*1f700*/  ISETP.GE.AND P1, PT, R63, UR4, PT ;  /* 0x000000043f007c0c */ /* 0x000fe2000bf26270 */
[----:B------:R-:W3:Y:S10]  /*1f710*/  LDL R107, [R1+0x16c] ;  /* 0x00016c00016b7983 */ /* 0x000ef40000100800 */
[----:B-1----:R-:W-:Y:S01]  /*1f720*/  @!P0 LEA R12, P2, R90, R11, 0x2 ;  /* 0x0000000b5a0c8211 */ /* 0x002fe200078410ff */
[----:B------:R-:W-:Y:S01]  /*1f730*/  @!P0 IMAD.MOV.U32 R15, RZ, RZ, R199 ;  /* 0x000000ffff0f8224 */ /* 0x000fe200078e00c7 */
[----:B------:R-:W-:-:S02]  /*1f740*/  @!P0 MOV R14, R201 ;  /* 0x000000c9000e8202 */ /* 0x000fc40000000f00 */
[----:B------:R-:W-:Y:S02]  /*1f750*/  @!P0 LEA.HI.X R13, R90, R24, R103, 0x2, P2 ;  /* 0x000000185a0d8211 */ /* 0x000fe400010f1467 */
[----:B------:R-:W4:Y:S04]  /*1f760*/  LDL R90, [R1+0xe8] ;  /* 0x0000e800015a7983 */ /* 0x000f280000100800 */
[----:B------:R1:W-:Y:S01]  /*1f770*/  @!P0 ST.E.64 desc[UR36][R12.64], R14 ;  /* 0x0000000e0c008985 */ /* 0x0003e2000c101b24 */
[----:B------:R-:W-:-:S03]  /*1f780*/  ISETP.GE.AND P0, PT, R86, UR4, PT ;  /* 0x0000000456007c0c */ /* 0x000fc6000bf06270 */
[----:B------:R-:W5:Y:S01]  /*1f790*/  LDL R103, [R1+0xd8] ;  /* 0x0000d80001677983 */ /* 0x000f620000100800 */
[----:B-1----:R-:W-:Y:S01]  /*1f7a0*/  @!P1 LEA R12, P2, R63, R11, 0x2 ;  /* 0x0000000b3f0c9211 */ /* 0x002fe200078410ff */
[----:B------:R-:W-:-:S03]  /*1f7b0*/  @!P1 IMAD.MOV.U32 R14, RZ, RZ, R202 ;  /* 0x000000ffff0e9224 */ /* 0x000fc600078e00ca */
[----:B------:R-:W-:Y:S01]  /*1f7c0*/  @!P1 LEA.HI.X R13, R63, R24, R102, 0x2, P2 ;  /* 0x000000183f0d9211 */ /* 0x000fe200010f1466 */
[----:B------:R-:W-:Y:S01]  /*1f7d0*/  @!P1 IMAD.MOV.U32 R15, RZ, RZ, R200 ;  /* 0x000000ffff0f9224 */ /* 0x000fe200078e00c8 */
[----:B------:R-:W5:Y:S04]  /*1f7e0*/  LDL R63, [R1+0xe4] ;  /* 0x0000e400013f7983 */ /* 0x000f680000100800 */
[----:B------:R1:W-:Y:S01]  /*1f7f0*/  @!P1 ST.E.64 desc[UR36][R12.64], R14 ;  /* 0x0000000e0c009985 */ /* 0x0003e2000c101b24 */
[----:B------:R-:W-:-:S03]  /*1f800*/  ISETP.GE.AND P1, PT, R25, UR4, PT ;  /* 0x0000000419007c0c */ /* 0x000fc6000bf26270 */
[----:B------:R-:W5:Y:S01]  /*1f810*/  LDL R102, [R1+0x168] ;  /* 0x0001680001667983 */ /* 0x000f620000100800 */
[C---:B-1----:R-:W-:Y:S01]  /*1f820*/  @!P0 LEA R12, P2, R86.reuse, R11, 0x2 ;  /* 0x0000000b560c8211 */ /* 0x042fe200078410ff */
[----:B------:R-:W-:Y:S01]  /*1f830*/  @!P0 IMAD.MOV.U32 R14, RZ, RZ, R197 ;  /* 0x000000ffff0e8224 */ /* 0x000fe200078e00c5 */
[----:B------:R-:W-:Y:S02]  /*1f840*/  @!P0 MOV R15, R195 ;  /* 0x000000c3000f8202 */ /* 0x000fe40000000f00 */
[----:B------:R-:W-:Y:S02]  /*1f850*/  @!P0 LEA.HI.X R13, R86, R24, R95, 0x2, P2 ;  /* 0x00000018560d8211 */ /* 0x000fe400010f145f */
[----:B------:R-:W5:Y:S04]  /*1f860*/  LDL R95, [R1+0x164] ;  /* 0x00016400015f7983 */ /* 0x000f680000100800 */
[----:B------:R1:W-:Y:S01]  /*1f870*/  @!P0 ST.E.64 desc[UR36][R12.64], R14 ;  /* 0x0000000e0c008985 */ /* 0x0003e2000c101b24 */
[----:B------:R-:W-:-:S03]  /*1f880*/  ISETP.GE.AND P0, PT, R110, UR4, PT ;  /* 0x000000046e007c0c */ /* 0x000fc6000bf06270 */
[----:B------:R-:W5:Y:S01]  /*1f890*/  LDL R86, [R1+0xdc] ;  /* 0x0000dc0001567983 */ /* 0x000f620000100800 */
[CC--:B-1----:R-:W-:Y:S01]  /*1f8a0*/  @!P1 LEA R12, P2, R25.reuse, R11.reuse, 0x2 ;  /* 0x0000000b190c9211 */ /* 0x0c2fe200078410ff */
[----:B------:R-:W-:Y:S02]  /*1f8b0*/  @!P1 IMAD.MOV.U32 R14, RZ, RZ, R198 ;  /* 0x000000ffff0e9224 */ /* 0x000fe400078e00c6 */
[----:B------:R-:W-:Y:S01]  /*1f8c0*/  @!P1 IMAD.MOV.U32 R15, RZ, RZ, R196 ;  /* 0x000000ffff0f9224 */ /* 0x000fe200078e00c4 */
[----:B------:R-:W-:Y:S02]  /*1f8d0*/  @!P1 LEA.HI.X R13, R25, R24, R35, 0x2, P2 ;  /* 0x00000018190d9211 */ /* 0x000fe400010f1423 */
[----:B------:R-:W5:Y:S04]  /*1f8e0*/  LDL R35, [R1+0x160] ;  /* 0x0001600001237983 */ /* 0x000f680000100800 */
[----:B------:R1:W-:Y:S04]  /*1f8f0*/  @!P1 ST.E.64 desc[UR36][R12.64], R14 ;  /* 0x0000000e0c009985 */ /* 0x0003e8000c101b24 */
[----:B------:R-:W5:Y:S01]  /*1f900*/  LDL R25, [R1+0xd4] ;  /* 0x0000d40001197983 */ /* 0x000f620000100800 */
[----:B-1----:R-:W-:-:S04]  /*1f910*/  @!P0 LEA R12, P2, R110, R11, 0x2 ;  /* 0x0000000b6e0c8211 */ /* 0x002fc800078410ff */
[----:B------:R-:W-:Y:S02]  /*1f920*/  @!P0 LEA.HI.X R13, R110, R24, R113, 0x2, P2 ;  /* 0x000000186e0d8211 */ /* 0x000fe400010f1471 */
[----:B------:R-:W5:Y:S04]  /*1f930*/  LDL R110, [R1+0x15c] ;  /* 0x00015c00016e7983 */ /* 0x000f680000100800 */
[----:B------:R-:W5:Y:S01]  /*1f940*/  LDL R113, [R1+0x158] ;  /* 0x0001580001717983 */ /* 0x000f620000100800 */
[----:B------:R-:W-:Y:S02]  /*1f950*/  @!P0 IMAD.MOV.U32 R14, RZ, RZ, R193 ;  /* 0x000000ffff0e8224 */ /* 0x000fe400078e00c1 */
[----:B------:R-:W-:-:S05]  /*1f960*/  @!P0 IMAD.MOV.U32 R15, RZ, RZ, R191 ;  /* 0x000000ffff0f8224 */ /* 0x000fca00078e00bf */
[----:B------:R1:W-:Y:S01]  /*1f970*/  @!P0 ST.E.64 desc[UR36][R12.64], R14 ;  /* 0x0000000e0c008985 */ /* 0x0003e2000c101b24 */
[----:B--2---:R-:W-:-:S13]  /*1f980*/  ISETP.GE.AND P1, PT, R59, UR4, PT ;  /* 0x000000043b007c0c */ /* 0x004fda000bf26270 */
[C---:B-1----:R-:W-:Y:S01]  /*1f990*/  @!P1 LEA R12, P2, R59.reuse, R11, 0x2 ;  /* 0x0000000b3b0c9211 */ /* 0x042fe200078410ff */
[----:B------:R-:W-:Y:S01]  /*1f9a0*/  @!P1 IMAD.MOV.U32 R15, RZ, RZ, R192 ;  /* 0x000000ffff0f9224 */ /* 0x000fe200078e00c0 */
[----:B------:R-:W-:Y:S02]  /*1f9b0*/  @!P1 MOV R14, R194 ;  /* 0x000000c2000e9202 */ /* 0x000fe40000000f00 */
[----:B---3--:R-:W-:Y:S02]  /*1f9c0*/  @!P1 LEA.HI.X R13, R59, R24, R107, 0x2, P2 ;  /* 0x000000183b0d9211 */ /* 0x008fe400010f146b */
[----:B------:R-:W2:Y:S01]  /*1f9d0*/  LDL R59, [R1+0xcc] ;  /* 0x0000cc00013b7983 */ /* 0x000ea20000100800 */
[----:B----4-:R-:W-:-:S03]  /*1f9e0*/  ISETP.GE.AND P0, PT, R90, UR4, PT ;  /* 0x000000045a007c0c */ /* 0x010fc6000bf06270 */
[----:B------:R1:W-:Y:S04]  /*1f9f0*/  @!P1 ST.E.64 desc[UR36][R12.64], R14 ;  /* 0x0000000e0c009985 */ /* 0x0003e8000c101b24 */
[----:B------:R-:W3:Y:S06]  /*1fa00*/  LDL R107, [R1+0xb8] ;  /* 0x0000b800016b7983 */ /* 0x000eec0000100800 */
[C---:B-1----:R-:W-:Y:S01]  /*1fa10*/  @!P0 LEA R12, P1, R90.reuse, R11, 0x2 ;  /* 0x0000000b5a0c8211 */ /* 0x042fe200078210ff */
[----:B------:R-:W-:Y:S01]  /*1fa20*/  @!P0 IMAD.MOV.U32 R14, RZ, RZ, R189 ;  /* 0x000000ffff0e8224 */ /* 0x000fe200078e00bd */
[----:B-----5:R-:W-:Y:S01]  /*1fa30*/  ISETP.GE.AND P2, PT, R63, UR4, PT ;  /* 0x000000043f007c0c */ /* 0x020fe2000bf46270 */
[----:B------:R-:W-:Y:S01]  /*1fa40*/  @!P0 IMAD.MOV.U32 R15, RZ, RZ, R187 ;  /* 0x000000ffff0f8224 */ /* 0x000fe200078e00bb */
[----:B------:R-:W-:-:S02]  /*1fa50*/  @!P0 LEA.HI.X R13, R90, R24, R102, 0x2, P1 ;  /* 0x000000185a0d8211 */ /* 0x000fc400008f1466 */
[----:B------:R-:W4:Y:S04]  /*1fa60*/  LDL R90, [R1+0x154] ;  /* 0x00015400015a7983 */ /* 0x000f280000100800 */
[----:B------:R1:W-:Y:S01]  /*1fa70*/  @!P0 ST.E.64 desc[UR36][R12.64], R14 ;  /* 0x0000000e0c008985 */ /* 0x0003e2000c101b24 */
[----:B------:R-:W-:-:S03]  /*1fa80*/  ISETP.GE.AND P0, PT, R34, UR4, PT ;  /* 0x0000000422007c0c */ /* 0x000fc6000bf06270 */
[----:B------:R-:W5:Y:S01]  /*1fa90*/  LDL R102, [R1+0xc4] ;  /* 0x0000c40001667983 */ /* 0x000f620000100800 */
[----:B-1----:R-:W-:-:S04]  /*1faa0*/  @!P2 LEA R12, P1, R63, R11, 0x2 ;  /* 0x0000000b3f0ca211 */ /* 0x002fc800078210ff */
[----:B------:R-:W-:Y:S02]  /*1fab0*/  @!P2 LEA.HI.X R13, R63, R24, R95, 0x2, P1 ;  /* 0x000000183f0da211 */ /* 0x000fe400008f145f */
[----:B------:R-:W-:Y:S01]  /*1fac0*/  ISETP.GE.AND P1, PT, R86, UR4, PT ;  /* 0x0000000456007c0c */ /* 0x000fe2000bf26270 */
[----:B------:R-:W3:Y:S01]  /*1fad0*/  LDL R63, [R1+0xc8] ;  /* 0x0000c800013f7983 */ /* 0x000ee20000100800 */
[----:B------:R-:W-:Y:S01]  /*1fae0*/  @!P2 IMAD.MOV.U32 R14, RZ, RZ, R190 ;  /* 0x000000ffff0ea224 */ /* 0x000fe200078e00be */
[----:B------:R-:W-:Y:S02]  /*1faf0*/  @!P2 MOV R15, R188 ;  /* 0x000000bc000fa202 */ /* 0x000fe40000000f00 */
[----:B------:R-:W3:Y:S04]  /*1fb00*/  LDL R95, [R1+0x14c] ;  /* 0x00014c00015f7983 */ /* 0x000ee80000100800 */
[----:B------:R1:W-:Y:S01]  /*1fb10*/  @!P2 ST.E.64 desc[UR36][R12.64], R14 ;  /* 0x0000000e0c00a985 */ /* 0x0003e2000c101b24 */
[----:B------:R-:W-:-:S03]  /*1fb20*/  ISETP.GE.AND P2, PT, R103, UR4, PT ;  /* 0x0000000467007c0c */ /* 0x000fc6000bf46270 */
[-C--:B-1----:R-:W-:Y:S02]  /*1fb30*/  @!P1 LEA R12, P4, R86, R11.reuse, 0x2 ;  /* 0x0000000b560c9211 */ /* 0x082fe400078810ff */
[----:B------:R-:W-:-:S04]  /*1fb40*/  @!P0 LEA R14, P3, R34, R11, 0x2 ;  /* 0x0000000b220e8211 */ /* 0x000fc800078610ff */
[-C--:B------:R-:W-:Y:S01]  /*1fb50*/  @!P0 LEA.HI.X R15, R34, R24.reuse, R35, 0x2, P3 ;  /* 0x00000018220f8211 */ /* 0x080fe200018f1423 */
[----:B------:R-:W-:Y:S01]  /*1fb60*/  @!P0 IMAD.MOV.U32 R34, RZ, RZ, R186 ;  /* 0x000000ffff228224 */ /* 0x000fe200078e00ba */
[----:B------:R-:W-:Y:S02]  /*1fb70*/  @!P1 LEA.HI.X R13, R86, R24, R110, 0x2, P4 ;  /* 0x00000018560d9211 */ /* 0x000fe400020f146e */
[----:B------:R-:W3:Y:S01]  /*1fb80*/  LDL R86, [R1+0xa8] ;  /* 0x0000a80001567983 */ /* 0x000ee20000100800 */
[----:B------:R-:W-:-:S03]  /*1fb90*/  @!P0 IMAD.MOV.U32 R35, RZ, RZ, R184 ;  /* 0x000000ffff238224 */ /* 0x000fc600078e00b8 */
[----:B------:R-:W3:Y:S04]  /*1fba0*/  LDL R110, [R1+0x144] ;  /* 0x00014400016e7983 */ /* 0x000ee80000100800 */
[----:B------:R1:W-:Y:S02]  /*1fbb0*/  @!P0 ST.E.64 desc[UR36][R14.64], R34 ;  /* 0x000000220e008985 */ /* 0x0003e4000c101b24 */
[----:B-1----:R-:W-:-:S04]  /*1fbc0*/  @!P2 LEA R14, P4, R103, R11, 0x2 ;  /* 0x0000000b670ea211 */ /* 0x002fc800078810ff */
[----:B------:R-:W-:Y:S02]  /*1fbd0*/  @!P2 LEA.HI.X R15, R103, R24, R113, 0x2, P4 ;  /* 0x00000018670fa211 */ /* 0x000fe400020f1471 */
[----:B------:R-:W3:Y:S01]  /*1fbe0*/  LDL R103, [R1+0x13c] ;  /* 0x00013c0001677983 */ /* 0x000ee20000100800 */
[----:B------:R-:W-:Y:S01]  /*1fbf0*/  ISETP.GE.AND P3, PT, R25, UR4, PT ;  /* 0x0000000419007c0c */ /* 0x000fe2000bf66270 */
[----:B------:R-:W-:Y:S02]  /*1fc00*/  @!P1 IMAD.MOV.U32 R34, RZ, RZ, R185 ;  /* 0x000000ffff229224 */ /* 0x000fe400078e00b9 */
[----:B------:R-:W-:Y:S01]  /*1fc10*/  @!P1 IMAD.MOV.U32 R35, RZ, RZ, R183 ;  /* 0x000000ffff239224 */ /* 0x000fe200078e00b7 */
[----:B------:R-:W-:Y:S01]  /*1fc20*/  ISETP.GE.AND P0, PT, R117, UR4, PT ;  /* 0x0000000475007c0c */ /* 0x000fe2000bf06270 */
[----:B------:R-:W3:Y:S04]  /*1fc30*/  LDL R113, [R1+0x140] ;  /* 0x0001400001717983 */ /* 0x000ee80000100800 */
[----:B------:R1:W-:Y:S04]  /*1fc40*/  @!P1 ST.E.64 desc[UR36][R12.64], R34 ;  /* 0x000000220c009985 */ /* 0x0003e8000c101b24 */
[----:B-1----:R-:W-:Y:S01]  /*1fc50*/  @!P3 LEA R12, P5, R25, R11, 0x2 ;  /* 0x0000000b190cb211 */ /* 0x002fe200078a10ff */
[----:B------:R-:W-:Y:S01]  /*1fc60*/  @!P2 IMAD.MOV.U32 R35, RZ, RZ, R180 ;  /* 0x000000ffff23a224 */ /* 0x000fe200078e00b4 */
[----:B------:R-:W-:-:S05]  /*1fc70*/  @!P2 MOV R34, R182 ;  /* 0x000000b60022a202 */ /* 0x000fca0000000f00 */
[----:B------:R1:W-:Y:S02]  /*1fc80*/  @!P2 ST.E.64 desc[UR36][R14.64], R34 ;  /* 0x000000220e00a985 */ /* 0x0003e4000c101b24 */
[----:B-1----:R-:W-:Y:S02]  /*1fc90*/  @!P3 IMAD.MOV.U32 R34, RZ, RZ, R181 ;  /* 0x000000ffff22b224 */ /* 0x002fe400078e00b5 */
[----:B------:R-:W-:Y:S01]  /*1fca0*/  @!P3 IMAD.MOV.U32 R35, RZ, RZ, R179 ;  /* 0x000000ffff23b224 */ /* 0x000fe200078e00b3 */
[----:B------:R-:W-:-:S04]  /*1fcb0*/  @!P0 LEA R14, P4, R117, R11, 0x2 ;  /* 0x0000000b750e8211 */ /* 0x000fc800078810ff */
[-C--:B------:R-:W-:Y:S02]  /*1fcc0*/  @!P0 LEA.HI.X R15, R117, R24.reuse, R118, 0x2, P4 ;  /* 0x00000018750f8211 */ /* 0x080fe400020f1476 */
[----:B------:R-:W3:Y:S04]  /*1fcd0*/  LDL R118, [R1+0x9c] ;  /* 0x00009c0001767983 */ /* 0x000ee80000100800 */
[----:B------:R-:W3:Y:S01]  /*1fce0*/  LDL R117, [R1+0x124] ;  /* 0x0001240001757983 */ /* 0x000ee20000100800 */
[----:B--2---:R-:W-:Y:S02]  /*1fcf0*/  ISETP.GE.AND P1, PT, R59, UR4, PT ;  /* 0x000000043b007c0c */ /* 0x004fe4000bf26270 */
[----:B----4-:R-:W-:Y:S02]  /*1fd00*/  @!P3 LEA.HI.X R13, R25, R24, R90, 0x2, P5 ;  /* 0x00000018190db211 */ /* 0x010fe400028f145a */
[----:B------:R-:W2:Y:S04]  /*1fd10*/  LDL R90, [R1+0xa4] ;  /* 0x0000a400015a7983 */ /* 0x000ea80000100800 */
[----:B------:R-:W4:Y:S04]  /*1fd20*/  LDL R25, [R1+0xa0] ;  /* 0x0000a00001197983 */ /* 0x000f280000100800 */
[----:B------:R1:W-:Y:S01]  /*1fd30*/  @!P3 ST.E.64 desc[UR36][R12.64], R34 ;  /* 0x000000220c00b985 */ /* 0x0003e2000c101b24 */
[----:B-----5:R-:W-:-:S02]  /*1fd40*/  ISETP.GE.AND P3, PT, R102, UR4, PT ;  /* 0x0000000466007c0c */ /* 0x020fc4000bf66270 */
[----:B---3--:R-:W-:Y:S02]  /*1fd50*/  ISETP.GE.AND P2, PT, R63, UR4, PT ;  /* 0x000000043f007c0c */ /* 0x008fe4000bf46270 */
[C---:B-1----:R-:W-:Y:S01]  /*1fd60*/  @!P1 LEA R12, P5, R59.reuse, R11, 0x2 ;  /* 0x0000000b3b0c9211 */ /* 0x042fe200078a10ff */
[----:B------:R-:W-:Y:S01]  /*1fd70*/  @!P0 IMAD.MOV.U32 R34, RZ, RZ, R178 ;  /* 0x000000ffff228224 */ /* 0x000fe200078e00b2 */
[----:B------:R-:W-:Y:S02]  /*1fd80*/  @!P0 MOV R35, R176 ;  /* 0x000000b000238202 */ /* 0x000fe40000000f00 */
[----:B------:R-:W-:Y:S02]  /*1fd90*/  @!P1 LEA.HI.X R13, R59, R24, R95, 0x2, P5 ;  /* 0x000000183b0d9211 */ /* 0x000fe400028f145f */
[----:B------:R-:W3:Y:S04]  /*1fda0*/  LDL R95, [R1+0x138] ;  /* 0x00013800015f7983 */ /* 0x000ee80000100800 */
[----:B------:R1:W-:Y:S04]  /*1fdb0*/  @!P0 ST.E.64 desc[UR36][R14.64], R34 ;  /* 0x000000220e008985 */ /* 0x0003e8000c101b24 */
[----:B------:R-:W5:Y:S01]  /*1fdc0*/  LDL R59, [R1+0x94] ;  /* 0x00009400013b7983 */ /* 0x000f620000100800 */
[----:B-1----:R-:W-:-:S02]  /*1fdd0*/  @!P1 IMAD.MOV.U32 R34, RZ, RZ, R177 ;  /* 0x000000ffff229224 */ /* 0x002fc400078e00b1 */
[----:B------:R-:W-:Y:S01]  /*1fde0*/  @!P1 IMAD.MOV.U32 R35, RZ, RZ, R175 ;  /* 0x000000ffff239224 */ /* 0x000fe200078e00af */
[----:B------:R-:W-:-:S04]  /*1fdf0*/  @!P2 LEA R14, P4, R63, R11, 0x2 ;  /* 0x0000000b3f0ea211 */ /* 0x000fc800078810ff */
[----:B------:R1:W-:Y:S01]  /*1fe00*/  @!P1 ST.E.64 desc[UR36][R12.64], R34 ;  /* 0x000000220c009985 */ /* 0x0003e2000c101b24 */
[----:B------:R-:W-:-:S03]  /*1fe10*/  @!P2 LEA.HI.X R15, R63, R24, R114, 0x2, P4 ;  /* 0x000000183f0fa211 */ /* 0x000fc600020f1472 */
[----:B------:R-:W5:Y:S01]  /*1fe20*/  LDL R63, [R1+0x134] ;  /* 0x00013400013f7983 */ /* 0x000f620000100800 */
[----:B------:R-:W-:Y:S02]  /*1fe30*/  ISETP.GE.AND P1, PT, R86, UR4, PT ;  /* 0x0000000456007c0c */ /* 0x000fe4000bf26270 */
[----:B------:R-:W-:Y:S01]  /*1fe40*/  ISETP.GE.AND P0, PT, R107, UR4, PT ;  /* 0x000000046b007c0c */ /* 0x000fe2000bf06270 */
[----:B------:R-:W5:Y:S01]  /*1fe50*/  LDL R114, [R1+0x88] ;  /* 0x0000880001727983 */ /* 0x000f620000100800 */
[----:B-1----:R-:W-:Y:S02]  /*1fe60*/  @!P2 IMAD.MOV.U32 R34, RZ, RZ, R174 ;  /* 0x000000ffff22a224 */ /* 0x002fe400078e00ae */
[----:B------:R-:W-:Y:S01]  /*1fe70*/  @!P2 IMAD.MOV.U32 R35, RZ, RZ, R172 ;  /* 0x000000ffff23a224 */ /* 0x000fe200078e00ac */
[----:B------:R-:W-:-:S04]  /*1fe80*/  @!P3 LEA R12, P5, R102, R11, 0x2 ;  /* 0x0000000b660cb211 */ /* 0x000fc800078a10ff */
[----:B------:R1:W-:Y:S01]  /*1fe90*/  @!P2 ST.E.64 desc[UR36][R14.64], R34 ;  /* 0x000000220e00a985 */ /* 0x0003e2000c101b24 */
[----:B------:R-:W-:-:S03]  /*1fea0*/  @!P3 LEA.HI.X R13, R102, R24, R110, 0x2, P5 ;  /* 0x00000018660db211 */ /* 0x000fc600028f146e */
[----:B------:R-:W5:Y:S04]  /*1feb0*/  LDL R102, [R1+0x8c] ;  /* 0x00008c0001667983 */ /* 0x000f680000100800 */
[----:B------:R-:W5:Y:S01]  /*1fec0*/  LDL R110, [R1+0x84] ;  /* 0x00008400016e7983 */ /* 0x000f620000100800 */
[----:B-1----:R-:W-:Y:S01]  /*1fed0*/  @!P3 MOV R34, R173 ;  /* 0x000000ad0022b202 */ /* 0x002fe20000000f00 */
[----:B------:R-:W-:-:S05]  /*1fee0*/  @!P3 IMAD.MOV.U32 R35, RZ, RZ, R171 ;  /* 0x000000ffff23b224 */ /* 0x000fca00078e00ab */
[----:B------:R1:W-:Y:S02]  /*1fef0*/  @!P3 ST.E.64 desc[UR36][R12.64], R34 ;  /* 0x000000220c00b985 */ /* 0x0003e4000c101b24 */
[----:B-1----:R-:W-:-:S04]  /*1ff00*/  @!P1 LEA R12, P3, R86, R11, 0x2 ;  /* 0x0000000b560c9211 */ /* 0x002fc800078610ff */
[-C--:B------:R-:W-:Y:S02]  /*1ff10*/  @!P1 LEA.HI.X R13, R86, R24.reuse, R103, 0x2, P3 ;  /* 0x00000018560d9211 */ /* 0x080fe400018f1467 */
[----:B------:R-:W5:Y:S01]  /*1ff20*/  LDL R86, [R1+0x12c] ;  /* 0x00012c0001567983 */ /* 0x000f620000100800 */
[C---:B------:R-:W-:Y:S01]  /*1ff30*/  @!P0 LEA R14, P5, R107.reuse, R11, 0x2 ;  /* 0x0000000b6b0e8211 */ /* 0x040fe200078a10ff */
[----:B------:R-:W-:Y:S02]  /*1ff40*/  @!P0 IMAD.MOV.U32 R34, RZ, RZ, R170 ;  /* 0x000000ffff228224 */ /* 0x000fe400078e00aa */
[----:B------:R-:W-:Y:S01]  /*1ff50*/  @!P0 IMAD.MOV.U32 R35, RZ, RZ, R168 ;  /* 0x000000ffff238224 */ /* 0x000fe200078e00a8 */
[----:B------:R-:W-:Y:S01]  /*1ff60*/  @!P0 LEA.HI.X R15, R107, R24, R113, 0x2, P5 ;  /* 0x000000186b0f8211 */ /* 0x000fe200028f1471 */
[----:B------:R-:W5:Y:S04]  /*1ff70*/  LDL R103, [R1+0x128] ;  /* 0x0001280001677983 */ /* 0x000f680000100800 */
[----:B------:R1:W-:Y:S04]  /*1ff80*/  @!P0 ST.E.64 desc[UR36][R14.64], R34 ;  /* 0x000000220e008985 */ /* 0x0003e8000c101b24 */
[----:B------:R-:W5:Y:S04]  /*1ff90*/  LDL R107, [R1+0x7c] ;  /* 0x00007c00016b7983 */ /* 0x000f680000100800 */
[----:B------:R-:W5:Y:S01]  /*1ffa0*/  LDL R113, [R1+0x120] ;  /* 0x0001200001717983 */ /* 0x000f620000100800 */
[----:B-1----:R-:W-:Y:S01]  /*1ffb0*/  @!P1 IMAD.MOV.U32 R34, RZ, RZ, R169 ;  /* 0x000000ffff229224 */ /* 0x002fe200078e00a9 */
[----:B------:R-:W-:-:S05]  /*1ffc0*/  @!P1 MOV R35, R147 ;  /* 0x0000009300239202 */ /* 0x000fca0000000f00 */
[----:B------:R1:W-:Y:S01]  /*1ffd0*/  @!P1 ST.E.64 desc[UR36][R12.64], R34 ;  /* 0x000000220c009985 */ /* 0x0003e2000c101b24 */
[----:B------:R-:W-:Y:S02]  /*1ffe0*/  ISETP.GE.AND P0, PT, R118, UR4, PT ;  /* 0x0000000476007c0c */ /* 0x000fe4000bf06270 */
[----:B--2---:R-:W-:Y:S02]  /*1fff0*/  ISETP.GE.AND P2, PT, R90, UR4, PT ;  /* 0x000000045a007c0c */ /* 0x004fe4000bf46270 */
[----:B----4-:R-:W-:-:S11]  /*20000*/  ISETP.GE.AND P4, PT, R25, UR4, PT ;  /* 0x0000000419007c0c */ /* 0x010fd6000bf86270 */
[CC--:B------:R-:W-:Y:S02]  /*20010*/  @!P2 LEA R14, P3, R90.reuse, R11.reuse, 0x2 ;  /* 0x0000000b5a0ea211 */ /* 0x0c0fe400078610ff */
[----:B-1----:R-:W-:Y:S01]  /*20020*/  @!P4 LEA R12, P5, R25, R11, 0x2 ;  /* 0x0000000b190cc211 */ /* 0x002fe200078a10ff */
[----:B------:R-:W-:Y:S02]  /*20030*/  @!P2 IMAD.MOV.U32 R34, RZ, RZ, R100 ;  /* 0x000000ffff22a224 */ /* 0x000fe400078e0064 */
[----:B------:R-:W-:Y:S01]  /*20040*/  @!P2 IMAD.MOV.U32 R35, RZ, RZ, R96 ;  /* 0x000000ffff23a224 */ /* 0x000fe200078e0060 */
[----:B------:R-:W2:Y:S04]  /*20050*/  LDL R100, [R1+0x11c] ;  /* 0x00011c0001647983 */ /* 0x000ea80000100800 */
[----:B------:R-:W4:Y:S01]  /*20060*/  LDL R96, [R1+0x118] ;  /* 0x0001180001607983 */ /* 0x000f220000100800 */
[----:B---3--:R-:W-:-:S03]  /*20070*/  @!P2 LEA.HI.X R15, R90, R24, R95, 0x2, P3 ;  /* 0x000000185a0fa211 */ /* 0x008fc600018f145f */
[----:B------:R-:W3:Y:S04]  /*20080*/  LDL R95, [R1+0x78] ;  /* 0x00007800015f7983 */ /* 0x000ee80000100800 */
[----:B------:R-:W4:Y:S01]  /*20090*/  LDL R90, [R1+0x74] ;  /* 0x00007400015a7983 */ /* 0x000f220000100800 */
[----:B-----5:R-:W-:-:S03]  /*200a0*/  ISETP.GE.AND P1, PT, R59, UR4, PT ;  /* 0x000000043b007c0c */ /* 0x020fc6000bf26270 */
[----:B------:R1:W-:Y:S01]  /*200b0*/  @!P2 ST.E.64 desc[UR36][R14.64], R34 ;  /* 0x000000220e00a985 */ /* 0x0003e2000c101b24 */
[----:B------:R-:W-:-:S03]  /*200c0*/  @!P4 LEA.HI.X R13, R25, R24, R63, 0x2, P5 ;  /* 0x00000018190dc211 */ /* 0x000fc600028f143f */
[----:B------:R-:W5:Y:S04]  /*200d0*/  LDL R63, [R1+0x70] ;  /* 0x00007000013f7983 */ /* 0x000f680000100800 */
[----:B------:R-:W5:Y:S01]  /*200e0*/  LDL R25, [R1+0x6c] ;  /* 0x00006c0001197983 */ /* 0x000f620000100800 */
[----:B-1----:R-:W-:Y:S02]  /*200f0*/  @!P4 IMAD.MOV.U32 R34, RZ, RZ, R104 ;  /* 0x000000ffff22c224 */ /* 0x002fe400078e0068 */
[----:B------:R-:W-:-:S05]  /*20100*/  @!P4 IMAD.MOV.U32 R35, RZ, RZ, R108 ;  /* 0x000000ffff23c224 */ /* 0x000fca00078e006c */
[----:B------:R1:W-:Y:S02]  /*20110*/  @!P4 ST.E.64 desc[UR36][R12.64], R34 ;  /* 0x000000220c00c985 */ /* 0x0003e4000c101b24 */
[----:B-1----:R-:W-:Y:S01]  /*20120*/  @!P0 IMAD.MOV.U32 R35, RZ, RZ, R88 ;  /* 0x000000ffff238224 */ /* 0x002fe200078e0058 */
[C---:B------:R-:W-:Y:S01]  /*20130*/  @!P1 LEA R12, P5, R59.reuse, R11, 0x2 ;  /* 0x0000000b3b0c9211 */ /* 0x040fe200078a10ff */
[----:B------:R-:W5:Y:S03]  /*20140*/  LDL R88, [R1+0x114] ;  /* 0x0001140001587983 */ /* 0x000f660000100800 */
[----:B------:R-:W-:Y:S02]  /*20150*/  @!P1 LEA.HI.X R13, R59, R24, R86, 0x2, P5 ;  /* 0x000000183b0d9211 */ /* 0x000fe400028f1456 */
[----:B------:R-:W5:Y:S04]  /*20160*/  LDL R86, [R1+0x110] ;  /* 0x0001100001567983 */ /* 0x000f680000100800 */
[----:B------:R-:W5:Y:S01]  /*20170*/  LDL R59, [R1+0x10c] ;  /* 0x00010c00013b7983 */ /* 0x000f620000100800 */
[----:B------:R-:W-:-:S02]  /*20180*/  ISETP.GE.AND P2, PT, R102, UR4, PT ;  /* 0x0000000466007c0c */ /* 0x000fc4000bf46270 */
[----:B------:R-:W-:Y:S02]  /*20190*/  @!P0 LEA R14, P3, R118, R11, 0x2 ;  /* 0x0000000b760e8211 */ /* 0x000fe400078610ff */
[----:B------:R-:W-:Y:S02]  /*201a0*/  ISETP.GE.AND P4, PT, R114, UR4, PT ;  /* 0x0000000472007c0c */ /* 0x000fe4000bf86270 */
[----:B------:R-:W-:Y:S02]  /*201b0*/  @!P0 LEA.HI.X R15, R118, R24, R119, 0x2, P3 ;  /* 0x00000018760f8211 */ /* 0x000fe400018f1477 */
[----:B------:R-:W-:Y:S02]  /*201c0*/  @!P0 MOV R34, R93 ;  /* 0x0000005d00228202 */ /* 0x000fe40000000f00 */
[----:B------:R-:W-:-:S03]  /*201d0*/  ISETP.GE.AND P3, PT, R110, UR4, PT ;  /* 0x000000046e007c0c */ /* 0x000fc6000bf66270 */
[----:B------:R1:W-:Y:S04]  /*201e0*/  @!P0 ST.E.64 desc[UR36][R14.64], R34 ;  /* 0x000000220e008985 */ /* 0x0003e8000c101b24 */
[----:B------:R-:W-:Y:S02]  /*201f0*/  @!P4 IMAD.MOV.U32 R121, RZ, RZ, R57 ;  /* 0x000000ffff79c224 */ /* 0x000fe400078e0039 */
[----:B-1----:R-:W-:Y:S01]  /*20200*/  @!P1 IMAD.MOV.U32 R34, RZ, RZ, R112 ;  /* 0x000000ffff229224 */ /* 0x002fe200078e0070 */
[----:B------:R-:W-:Y:S01]  /*20210*/  @!P2 LEA R14, P0, R102, R11, 0x2 ;  /* 0x0000000b660ea211 */ /* 0x000fe200078010ff */
[----:B------:R-:W-:-:S03]  /*20220*/  @!P1 IMAD.MOV.U32 R35, RZ, RZ, R116 ;  /* 0x000000ffff239224 */ /* 0x000fc600078e0074 */
[-C--:B------:R-:W-:Y:S02]  /*20230*/  @!P2 LEA.HI.X R15, R102, R24.reuse, R103, 0x2, P0 ;  /* 0x00000018660fa211 */ /* 0x080fe400000f1467 */
[----:B------:R1:W-:Y:S01]  /*20240*/  @!P1 ST.E.64 desc[UR36][R12.64], R34 ;  /* 0x000000220c009985 */ /* 0x0003e2000c101b24 */
[----:B------:R-:W-:Y:S02]  /*20250*/  ISETP.GE.AND P0, PT, R107, UR4, PT ;  /* 0x000000046b007c0c */ /* 0x000fe4000bf06270 */
[-C--:B------:R-:W-:Y:S02]  /*20260*/  @!P3 LEA R102, P5, R110, R11.reuse, 0x2 ;  /* 0x0000000b6e66b211 */ /* 0x080fe400078a10ff */
[C---:B-1----:R-:W-:Y:S01]  /*20270*/  @!P4 LEA R12, P1, R114.reuse, R11, 0x2 ;  /* 0x0000000b720cc211 */ /* 0x042fe200078210ff */
[----:B------:R-:W-:Y:S01]  /*20280*/  @!P2 IMAD.MOV.U32 R34, RZ, RZ, R84 ;  /* 0x000000ffff22a224 */ /* 0x000fe200078e0054 */
[----:B------:R-:W-:Y:S02]  /*20290*/  @!P2 MOV R35, R3 ;  /* 0x000000030023a202 */ /* 0x000fe40000000f00 */
[----:B------:R-:W-:-:S03]  /*202a0*/  @!P4 LEA.HI.X R13, R114, R24, R117, 0x2, P1 ;  /* 0x00000018720dc211 */ /* 0x000fc600008f1475 */
[----:B------:R1:W-:Y:S01]  /*202b0*/  @!P2 ST.E.64 desc[UR36][R14.64], R34 ;  /* 0x000000220e00a985 */ /* 0x0003e2000c101b24 */
[----:B------:R-:W-:-:S03]  /*202c0*/  @!P3 LEA.HI.X R103, R110, R24, R113, 0x2, P5 ;  /* 0x000000186e67b211 */ /* 0x000fc600028f1471 */
[----:B------:R0:W-:Y:S04]  /*202d0*/  @!P4 ST.E.64 desc[UR36][R12.64], R120 ;  /* 0x000000780c00c985 */ /* 0x0001e8000c101b24 */
[----:B------:R4:W-:Y:S01]  /*202e0*/  @!P3 ST.E.64 desc[UR36][R102.64], R4 ;  /* 0x000000046600b985 */ /* 0x0009e2000c101b24 */
[----:B-1----:R-:W-:Y:S01]  /*202f0*/  @!P0 IMAD.MOV.U32 R14, RZ, RZ, R61 ;  /* 0x000000ffff0e8224 */ /* 0x002fe200078e003d */
[----:B0-----:R-:W-:Y:S01]  /*20300*/  @!P0 LEA R12, P2, R107, R11, 0x2 ;  /* 0x0000000b6b0c8211 */ /* 0x001fe200078410ff */
[----:B------:R-:W-:-:S03]  /*20310*/  @!P0 IMAD.MOV.U32 R15, RZ, RZ, R65 ;  /* 0x000000ffff0f8224 */ /* 0x000fc600078e0041 */
[----:B--2---:R-:W-:Y:S02]  /*20320*/  @!P0 LEA.HI.X R13, R107, R24, R100, 0x2, P2 ;  /* 0x000000186b0d8211 */ /* 0x004fe400010f1464 */
[C---:B---3--:R-:W-:Y:S02]  /*20330*/  ISETP.GE.AND P1, PT, R95.reuse, UR4, PT ;  /* 0x000000045f007c0c */ /* 0x048fe4000bf26270 */
[----:B----4-:R-:W-:Y:S01]  /*20340*/  ISETP.GE.AND P4, PT, R90, UR4, PT ;  /* 0x000000045a007c0c */ /* 0x010fe2000bf86270 */
[----:B------:R0:W-:Y:S10]  /*20350*/  @!P0 ST.E.64 desc[UR36][R12.64], R14 ;  /* 0x0000000e0c008985 */ /* 0x0001f4000c101b24 */
[----:B------:R-:W-:-:S04]  /*20360*/  @!P1 LEA R4, P2, R95, R11, 0x2 ;  /* 0x0000000b5f049211 */ /* 0x000fc800078410ff */
[----:B------:R-:W-:Y:S02]  /*20370*/  @!P1 LEA.HI.X R5, R95, R24, R96, 0x2, P2 ;  /* 0x000000185f059211 */ /* 0x000fe400010f1460 */
[----:B0-----:R-:W-:Y:S02]  /*20380*/  @!P4 LEA R12, P0, R90, R11, 0x2 ;  /* 0x0000000b5a0cc211 */ /* 0x001fe400078010ff */
[----:B-----5:R-:W-:Y:S02]  /*20390*/  ISETP.GE.AND P5, PT, R63, UR4, PT ;  /* 0x000000043f007c0c */ /* 0x020fe4000bfa6270 */
[----:B------:R-:W-:Y:S01]  /*203a0*/  ISETP.GE.AND P3, PT, R25, UR4, PT ;  /* 0x0000000419007c0c */ /* 0x000fe2000bf66270 */
[----:B------:R0:W-:Y:S01]  /*203b0*/  @!P1 ST.E.64 desc[UR36][R4.64], R6 ;  /* 0x0000000604009985 */ /* 0x0001e2000c101b24 */
[----:B------:R-:W-:Y:S01]  /*203c0*/  @!P4 IMAD.MOV.U32 R14, RZ, RZ, R69 ;  /* 0x000000ffff0ec224 */ /* 0x000fe200078e0045 */
[----:B------:R-:W-:-:S08]  /*203d0*/  @!P4 MOV R15, R73 ;  /* 0x00000049000fc202 */ /* 0x000fd00000000f00 */
[-C--:B0-----:R-:W-:Y:S02]  /*203e0*/  @!P5 LEA R4, P1, R63, R11.reuse, 0x2 ;  /* 0x0000000b3f04d211 */ /* 0x081fe400078210ff */
[----:B------:R-:W-:Y:S02]  /*203f0*/  @!P3 LEA R6, P2, R25, R11, 0x2 ;  /* 0x0000000b1906b211 */ /* 0x000fe400078410ff */
[----:B------:R-:W-:-:S05]  /*20400*/  @!P4 LEA.HI.X R13, R90, R24, R88, 0x2, P0 ;  /* 0x000000185a0dc211 */ /* 0x000fca00000f1458 */
[----:B------:R0:W-:Y:S02]  /*20410*/  @!P4 ST.E.64 desc[UR36][R12.64], R14 ;  /* 0x0000000e0c00c985 */ /* 0x0001e4000c101b24 */
[----:B0-----:R-:W-:Y:S02]  /*20420*/  @!P3 IMAD.MOV.U32 R12, RZ, RZ, R77 ;  /* 0x000000ffff0cb224 */ /* 0x001fe400078e004d */
[----:B------:R-:W-:Y:S01]  /*20430*/  @!P3 IMAD.MOV.U32 R13, RZ, RZ, R81 ;  /* 0x000000ffff0db224 */ /* 0x000fe200078e0051 */
[-C--:B------:R-:W-:Y:S02]  /*20440*/  @!P5 LEA.HI.X R5, R63, R24.reuse, R86, 0x2, P1 ;  /* 0x000000183f05d211 */ /* 0x080fe400008f1456 */
[----:B------:R-:W-:-:S03]  /*20450*/  @!P3 LEA.HI.X R7, R25, R24, R59, 0x2, P2 ;  /* 0x000000181907b211 */ /* 0x000fc600010f143b */
[----:B------:R3:W-:Y:S04]  /*20460*/  @!P5 ST.E.64 desc[UR36][R4.64], R8 ;  /* 0x000000080400d985 */ /* 0x0007e8000c101b24 */
[----:B------:R3:W-:Y:S02]  /*20470*/  @!P3 ST.E.64 desc[UR36][R6.64], R12 ;  /* 0x0000000c0600b985 */ /* 0x0007e4000c101b24 */
.L_x_677:
[----:B------:R-:W-:Y:S05]  /*20480*/  BSYNC B1 ;  /* 0x0000000000017941 */ /* 0x000fea0003800000 */
.L_x_676:
[----:B------:R-:W-:-:S03]  /*20490*/  UMOV UR4, 0xffffffff ;  /* 0xffffffff00047882 */ /* 0x000fc60000000000 */
[----:B------:R-:W-:Y:S05]  /*204a0*/  BRA.DIV UR4, `(.L_x_678) ;  /* 0x0000010204c07947 */ /* 0x000fea000b800000 */
[----:B---3--:R3:W4:Y:S04]  /*204b0*/  SHFL.IDX PT, R8, R2, 0x1, 0x1c1f ;  /* 0x003c1f0002087f89 */ /* 0x00872800000e0000 */
[----:B0-----:R-:W0:Y:S02]  /*204c0*/  SHFL.IDX PT, R0, R0, 0x1, 0x1c1f ;  /* 0x003c1f0000007f89 */ /* 0x001e2400000e0000 */
.L_x_1050:
[----:B------:R-:W-:-:S13]  /*204d0*/  ISETP.GE.AND P0, PT, R33, R32, PT ;  /* 0x000000202100720c */ /* 0x000fda0003f06270 */
[----:B------:R-:W-:Y:S05]  /*204e0*/  @P0 BRA `(.L_x_674) ;  /* 0x00000020009c0947 */ /* 0x000fea0003800000 */
[----:B------:R-:W5:Y:S01]  /*204f0*/  LDL R100, [R1+0x68] ;  /* 0x0000680001647983 */ /* 0x000f620000100800 */
[----:B------:R-:W-:-:S03]  /*20500*/  ULDC UR4, c[0x0][0xac8] ;  /* 0x0002b20000047ab9 */ /* 0x000fc60000000800 */
[----:B------:R-:W4:Y:S04]  /*20510*/  LDL R93, [R1+0xd0] ;  /* 0x0000d000015d7983 */ /* 0x000f280000100800 */
[----:B------:R-:W4:Y:S04]  /*20520*/  LDL R90, [R1+0xc8] ;  /* 0x0000c800015a7983 */ /* 0x000f280000100800 */
[----:B------:R-:W4:Y:S04]  /*20530*/  LDL R88, [R1+0xc4] ;  /* 0x0000c40001587983 */ /* 0x000f280000100800 */
[----:B------:R-:W4:Y:S04]  /*20540*/  LDL R84, [R1+0x130] ;  /* 0x0001300001547983 */ /* 0x000f280000100800 */
[----:B------:R-:W4:Y:S04]  /*20550*/  LDL R34, [R1+0xa8] ;  /* 0x0000a80001227983 */ /* 0x000f280000100800 */
[----:B------:R-:W4:Y:S04]  /*20560*/  LDL R81, [R1+0xa4] ;  /* 0x0000a40001517983 */ /* 0x000f280000100800 */
[----:B------:R-:W4:Y:S04]  /*20570*/  LDL R9, [R1+0x7c] ;  /* 0x00007c0001097983 */ /* 0x000f280000100800 */
[----:B------:R-:W4:Y:S04]  /*20580*/  LDL R3, [R1+0x6c] ;  /* 0x00006c0001037983 */ /* 0x000f280000100800 */
[----:B---3--:R-:W3:Y:S04]  /*20590*/  LDL R2, [R1+0x12c] ;  /* 0x00012c0001027983 */ /* 0x008ee80000100800 */
[----:B------:R-:W3:Y:S04]  /*205a0*/  LDL R118, [R1+0x100] ;  /* 0x0001000001767983 */ /* 0x000ee80000100800 */
[----:B------:R-:W3:Y:S04]  /*205b0*/  LDL R61, [R1+0x150] ;  /* 0x00015000013d7983 */ /* 0x000ee80000100800 */
[----:B--2---:R-:W2:Y:S04]  /*205c0*/  LDL R11, [R1+0x9c] ;  /* 0x00009c00010b7983 */ /* 0x004ea80000100800 */
[----:B------:R-:W2:Y:S04]  /*205d0*/  LDL R119, [R1+0x180] ;  /* 0x0001800001777983 */ /* 0x000ea80000100800 */
        /* <DEDUP_REMOVED lines=13> */
[----:B-1----:R-:W2:Y:S04]  /*206b0*/  LDL R24, [R1+0x144] ;  /* 0x0001440001187983 */ /* 0x002ea80000100800 */
        /* <DEDUP_REMOVED lines=16> */
[----:B------:R-:W2:Y:S01]  /*207c0*/  LDL R13, [R1+0x110] ;  /* 0x00011000010d7983 */ /* 0x000ea20000100800 */
[----:B-----5:R-:W-:Y:S01]  /*207d0*/  ISETP.GE.AND P0, PT, R100, UR4, PT ;  /* 0x0000000464007c0c */ /* 0x020fe2000bf06270 */
[----:B----4-:R-:W-:-:S02]  /*207e0*/  IMAD.MOV.U32 R96, RZ, RZ, R93 ;  /* 0x000000ffff607224 */ /* 0x010fc400078e005d */
[----:B------:R-:W-:Y:S01]  /*207f0*/  IMAD.MOV.U32 R95, RZ, RZ, R90 ;  /* 0x000000ffff5f7224 */ /* 0x000fe200078e005a */
[----:B------:R-:W-:Y:S01]  /*20800*/  MOV R93, R88 ;  /* 0x00000058005d7202 */ /* 0x000fe20000000f00 */
[----:B------:R-:W-:Y:S02]  /*20810*/  IMAD.MOV.U32 R90, RZ, RZ, R84 ;  /* 0x000000ffff5a7224 */ /* 0x000fe400078e0054 */
[----:B------:R-:W-:Y:S02]  /*20820*/  IMAD.MOV.U32 R88, RZ, RZ, R34 ;  /* 0x000000ffff587224 */ /* 0x000fe400078e0022 */
[----:B------:R-:W-:Y:S02]  /*20830*/  IMAD.MOV.U32 R84, RZ, RZ, R81 ;  /* 0x000000ffff547224 */ /* 0x000fe400078e0051 */
[----:B------:R-:W-:Y:S01]  /*20840*/  IMAD.MOV.U32 R34, RZ, RZ, R9 ;  /* 0x000000ffff227224 */ /* 0x000fe200078e0009 */
[----:B------:R-:W-:Y:S01]  /*20850*/  MOV R9, R3 ;  /* 0x0000000300097202 */ /* 0x000fe20000000f00 */
[----:B------:R-:W-:-:S02]  /*20860*/  @!P0 IMAD.MOV.U32 R3, RZ, RZ, R8 ;  /* 0x000000ffff038224 */ /* 0x000fc400078e0008 */
[----:B---3--:R-:W-:Y:S02]  /*20870*/  IMAD.MOV.U32 R81, RZ, RZ, R2 ;  /* 0x000000ffff517224 */ /* 0x008fe400078e0002 */
[----:B0-----:R-:W-:Y:S01]  /*20880*/  @!P0 IMAD.MOV.U32 R2, RZ, RZ, R0 ;  /* 0x000000ffff028224 */ /* 0x001fe200078e0000 */
[----:B------:R-:W-:-:S03]  /*20890*/  ISETP.GE.AND P3, PT, R118, UR4, PT ;  /* 0x0000000476007c0c */ /* 0x000fc6000bf66270 */
[----:B------:R-:W-:-:S04]  /*208a0*/  @!P0 IMAD.WIDE R2, R100, 0x4, R2 ;  /* 0x0000000464028825 */ /* 0x000fc800078e0202 */
[----:B------:R-:W-:Y:S01]  /*208b0*/  IMAD.MOV.U32 R100, RZ, RZ, R93 ;  /* 0x000000ffff647224 */ /* 0x000fe200078e005d */
[----:B------:R-:W-:Y:S01]  /*208c0*/  MOV R93, R61 ;  /* 0x0000003d005d7202 */ /* 0x000fe20000000f00 */
[----:B--2---:R-:W-:Y:S02]  /*208d0*/  IMAD.MOV.U32 R61, RZ, RZ, R11 ;  /* 0x000000ffff3d7224 */ /* 0x004fe400078e000b */
[----:B------:R-:W-:-:S05]  /*208e0*/  @!P0 IMAD.MOV.U32 R11, RZ, RZ, R20 ;  /* 0x000000ffff0b8224 */ /* 0x000fca00078e0014 */
[----:B------:R0:W-:Y:S02]  /*208f0*/  @!P0 ST.E.64 desc[UR36][R2.64], R10 ;  /* 0x0000000a02008985 */ /* 0x0001e4000c101b24 */
[----:B0-----:R-:W-:-:S04]  /*20900*/  @!P3 LEA R2, P5, R118, R0, 0x2 ;  /* 0x000000007602b211 */ /* 0x001fc800078a10ff */
[----:B------:R-:W-:Y:S02]  /*20910*/  @!P3 LEA.HI.X R3, R118, R8, R119, 0x2, P5 ;  /* 0x000000087603b211 */ /* 0x000fe400028f1477 */
[----:B------:R-:W2:Y:S01]  /*20920*/  LDL R118, [R1+0x17c] ;  /* 0x00017c0001767983 */ /* 0x000ea20000100800 */
[----:B------:R-:W-:Y:S02]  /*20930*/  ISETP.GE.AND P1, PT, R104, UR4, PT ;  /* 0x0000000468007c0c */ /* 0x000fe4000bf26270 */
[----:B------:R-:W-:Y:S01]  /*20940*/  MOV R102, R95 ;  /* 0x0000005f00667202 */ /* 0x000fe20000000f00 */
[----:B------:R-:W-:Y:S01]  /*20950*/  IMAD.MOV.U32 R95, RZ, RZ, R65 ;  /* 0x000000ffff5f7224 */ /* 0x000fe200078e0041 */
[----:B------:R-:W-:Y:S01]  /*20960*/  ISETP.GE.AND P2, PT, R108, UR4, PT ;  /* 0x000000046c007c0c */ /* 0x000fe2000bf46270 */
[----:B------:R-:W-:Y:S01]  /*20970*/  IMAD.MOV.U32 R65, RZ, RZ, R4 ;  /* 0x000000ffff417224 */ /* 0x000fe200078e0004 */
[----:B------:R-:W3:Y:S01]  /*20980*/  LDL R119, [R1+0xd8] ;  /* 0x0000d80001777983 */ /* 0x000ee20000100800 */
[----:B------:R-:W-:-:S02]  /*20990*/  IMAD.MOV.U32 R103, RZ, RZ, R96 ;  /* 0x000000ffff677224 */ /* 0x000fc400078e0060 */
[----:B------:R-:W-:Y:S02]  /*209a0*/  IMAD.MOV.U32 R96, RZ, RZ, R88 ;  /* 0x000000ffff607224 */ /* 0x000fe400078e0058 */
[----:B------:R-:W-:Y:S02]  /*209b0*/  IMAD.MOV.U32 R88, RZ, RZ, R81 ;  /* 0x000000ffff587224 */ /* 0x000fe400078e0051 */
[----:B------:R-:W-:Y:S01]  /*209c0*/  @!P1 LEA R4, P4, R104, R0, 0x2 ;  /* 0x0000000068049211 */ /* 0x000fe200078810ff */
[----:B------:R-:W-:-:S03]  /*209d0*/  IMAD.MOV.U32 R81, RZ, RZ, R5 ;  /* 0x000000ffff517224 */ /* 0x000fc600078e0005 */
[----:B------:R-:W-:Y:S01]  /*209e0*/  @!P1 LEA.HI.X R5, R104, R8, R107, 0x2, P4 ;  /* 0x0000000868059211 */ /* 0x000fe200020f146b */
[----:B------:R-:W-:Y:S01]  /*209f0*/  IMAD.MOV.U32 R104, RZ, RZ, R102 ;  /* 0x000000ffff687224 */ /* 0x000fe200078e0066 */
[----:B------:R-:W-:Y:S01]  /*20a00*/  MOV R107, R103 ;  /* 0x00000067006b7202 */ /* 0x000fe20000000f00 */
[----:B------:R-:W-:Y:S02]  /*20a10*/  IMAD.MOV.U32 R103, RZ, RZ, R100 ;  /* 0x000000ffff677224 */ /* 0x000fe400078e0064 */
[----:B------:R-:W-:Y:S01]  /*20a20*/  IMAD.MOV.U32 R102, RZ, RZ, R96 ;  /* 0x000000ffff667224 */ /* 0x000fe200078e0060 */
[----:B------:R-:W-:Y:S01]  /*20a30*/  MOV R96, R93 ;  /* 0x0000005d00607202 */ /* 0x000fe20000000f00 */
[----:B------:R-:W-:Y:S02]  /*20a40*/  IMAD.MOV.U32 R100, RZ, RZ, R95 ;  /* 0x000000ffff647224 */ /* 0x000fe400078e005f */
[----:B------:R-:W-:Y:S02]  /*20a50*/  IMAD.MOV.U32 R95, RZ, RZ, R81 ;  /* 0x000000ffff5f7224 */ /* 0x000fe400078e0051 */
[----:B------:R-:W-:Y:S01]  /*20a60*/  IMAD.MOV.U32 R81, RZ, RZ, R7 ;  /* 0x000000ffff517224 */ /* 0x000fe200078e0007 */
[----:B------:R-:W-:Y:S01]  /*20a70*/  @!P1 MOV R7, R21 ;  /* 0x0000001500079202 */ /* 0x000fe20000000f00 */
[----:B------:R-:W-:-:S02]  /*20a80*/  IMAD.MOV.U32 R93, RZ, RZ, R6 ;  /* 0x000000ffff5d7224 */ /* 0x000fc400078e0006 */
[----:B------:R-:W-:-:S05]  /*20a90*/  @!P1 IMAD.MOV.U32 R6, RZ, RZ, R85 ;  /* 0x000000ffff069224 */ /* 0x000fca00078e0055 */
[----:B------:R0:W-:Y:S02]  /*20aa0*/  @!P1 ST.E.64 desc[UR36][R4.64], R6 ;  /* 0x0000000604009985 */ /* 0x0001e4000c101b24 */
[----:B0-----:R-:W-:-:S04]  /*20ab0*/  @!P2 LEA R4, P4, R108, R0, 0x2 ;  /* 0x000000006c04a211 */ /* 0x001fc800078810ff */
[----:B--2---:R-:W-:Y:S02]  /*20ac0*/  @!P2 LEA.HI.X R5, R108, R8, R118, 0x2, P4 ;  /* 0x000000086c05a211 */ /* 0x004fe400020f1476 */
[----:B------:R-:W2:Y:S01]  /*20ad0*/  LDL R118, [R1+0x178] ;  /* 0x0001780001767983 */ /* 0x000ea20000100800 */
[----:B------:R-:W-:-:S03]  /*20ae0*/  ISETP.GE.AND P0, PT, R116, UR4, PT ;  /* 0x0000000474007c0c */ /* 0x000fc6000bf06270 */
[----:B------:R0:W-:Y:S01]  /*20af0*/  @!P3 ST.E.64 desc[UR36][R2.64], R26 ;  /* 0x0000001a0200b985 */ /* 0x0001e2000c101b24 */
[----:B------:R-:W-:Y:S01]  /*20b00*/  IMAD.MOV.U32 R108, RZ, RZ, R107 ;  /* 0x000000ffff6c7224 */ /* 0x000fe200078e006b */
[----:B------:R-:W-:Y:S01]  /*20b10*/  ISETP.GE.AND P3, PT, R114, UR4, PT ;  /* 0x0000000472007c0c */ /* 0x000fe2000bf66270 */
[----:B------:R-:W-:Y:S02]  /*20b20*/  IMAD.MOV.U32 R107, RZ, RZ, R104 ;  /* 0x000000ffff6b7224 */ /* 0x000fe400078e0068 */
[----:B------:R-:W-:-:S05]  /*20b30*/  IMAD.MOV.U32 R104, RZ, RZ, R103 ;  /* 0x000000ffff687224 */ /* 0x000fca00078e0067 */
[----:B0-----:R-:W-:Y:S01]  /*20b40*/  @!P0 LEA R2, P5, R116, R0, 0x2 ;  /* 0x0000000074028211 */ /* 0x001fe200078a10ff */
[----:B------:R-:W-:Y:S01]  /*20b50*/  IMAD.MOV.U32 R103, RZ, RZ, R100 ;  /* 0x000000ffff677224 */ /* 0x000fe200078e0064 */
[----:B------:R-:W-:Y:S01]  /*20b60*/  MOV R100, R96 ;  /* 0x0000006000647202 */ /* 0x000fe20000000f00 */
[----:B------:R-:W-:Y:S02]  /*20b70*/  IMAD.MOV.U32 R96, RZ, RZ, R81 ;  /* 0x000000ffff607224 */ /* 0x000fe400078e0051 */
[----:B------:R-:W-:Y:S02]  /*20b80*/  IMAD.MOV.U32 R81, RZ, RZ, R65 ;  /* 0x000000ffff517224 */ /* 0x000fe400078e0041 */
[----:B------:R-:W-:-:S05]  /*20b90*/  @!P2 IMAD.MOV.U32 R65, RZ, RZ, R89 ;  /* 0x000000ffff41a224 */ /* 0x000fca00078e0059 */
[----:B------:R-:W-:Y:S01]  /*20ba0*/  @!P2 ST.E.64 desc[UR36][R4.64], R64 ;  /* 0x000000400400a985 */ /* 0x000fe2000c101b24 */
[----:B--2---:R-:W-:-:S03]  /*20bb0*/  @!P0 LEA.HI.X R3, R116, R8, R118, 0x2, P5 ;  /* 0x0000000874038211 */ /* 0x004fc600028f1476 */
[----:B------:R-:W2:Y:S04]  /*20bc0*/  LDL R116, [R1+0x174] ;  /* 0x0001740001747983 */ /* 0x000ea80000100800 */
[----:B------:R0:W-:Y:S01]  /*20bd0*/  @!P0 ST.E.64 desc[UR36][R2.64], R36 ;  /* 0x0000002402008985 */ /* 0x0001e2000c101b24 */
[----:B------:R-:W-:Y:S02]  /*20be0*/  ISETP.GE.AND P1, PT, R110, UR4, PT ;  /* 0x000000046e007c0c */ /* 0x000fe4000bf26270 */
[----:B------:R-:W-:Y:S01]  /*20bf0*/  ISETP.GE.AND P2, PT, R112, UR4, PT ;  /* 0x0000000470007c0c */ /* 0x000fe2000bf46270 */
[----:B------:R-:W4:Y:S01]  /*20c00*/  LDL R118, [R1+0xd4] ;  /* 0x0000d40001767983 */ /* 0x000f220000100800 */
[----:B0-----:R-:W-:-:S04]  /*20c10*/  @!P3 LEA R2, P5, R114, R0, 0x2 ;  /* 0x000000007202b211 */ /* 0x001fc800078a10ff */
[----:B------:R-:W-:Y:S02]  /*20c20*/  @!P3 LEA.HI.X R3, R114, R8, R124, 0x2, P5 ;  /* 0x000000087203b211 */ /* 0x000fe400028f147c */
[----:B------:R-:W5:Y:S03]  /*20c30*/  LDL R124, [R1+0x16c] ;  /* 0x00016c00017c7983 */ /* 0x000f660000100800 */
[C---:B------:R-:W-:Y:S02]  /*20c40*/  @!P1 LEA R4, P4, R110.reuse, R0, 0x2 ;  /* 0x000000006e049211 */ /* 0x040fe400078810ff */
[----:B------:R-:W-:Y:S01]  /*20c50*/  ISETP.GE.AND P0, PT, R113, UR4, PT ;  /* 0x0000000471007c0c */ /* 0x000fe2000bf06270 */
[----:B------:R-:W-:Y:S01]  /*20c60*/  @!P2 IMAD.MOV.U32 R6, RZ, RZ, R97 ;  /* 0x000000ffff06a224 */ /* 0x000fe200078e0061 */
[----:B------:R-:W-:Y:S01]  /*20c70*/  @!P2 MOV R7, R101 ;  /* 0x000000650007a202 */ /* 0x000fe20000000f00 */
[----:B------:R-:W4:Y:S01]  /*20c80*/  LDL R114, [R1+0xcc] ;  /* 0x0000cc0001727983 */ /* 0x000f220000100800 */
[----:B--2---:R-:W-:Y:S01]  /*20c90*/  @!P1 LEA.HI.X R5, R110, R8, R116, 0x2, P4 ;  /* 0x000000086e059211 */ /* 0x004fe200020f1474 */
[----:B------:R-:W-:Y:S01]  /*20ca0*/  IMAD.MOV.U32 R116, RZ, RZ, R108 ;  /* 0x000000ffff747224 */ /* 0x000fe200078e006c */
[----:B------:R-:W-:Y:S01]  /*20cb0*/  MOV R108, R107 ;  /* 0x0000006b006c7202 */ /* 0x000fe20000000f00 */
[----:B------:R-:W-:-:S02]  /*20cc0*/  IMAD.MOV.U32 R107, RZ, RZ, R104 ;  /* 0x000000ffff6b7224 */ /* 0x000fc400078e0068 */
[----:B------:R-:W-:Y:S02]  /*20cd0*/  IMAD.MOV.U32 R104, RZ, RZ, R100 ;  /* 0x000000ffff687224 */ /* 0x000fe400078e0064 */
[----:B------:R-:W-:Y:S01]  /*20ce0*/  IMAD.MOV.U32 R100, RZ, RZ, R93 ;  /* 0x000000ffff647224 */ /* 0x000fe200078e005d */
[----:B------:R-:W-:Y:S01]  /*20cf0*/  MOV R110, R108 ;  /* 0x0000006c006e7202 */ /* 0x000fe20000000f00 */
[----:B------:R-:W-:Y:S02]  /*20d00*/  IMAD.MOV.U32 R93, RZ, RZ, R24 ;  /* 0x000000ffff5d7224 */ /* 0x000fe400078e0018 */
[----:B------:R-:W-:Y:S01]  /*20d10*/  IMAD.MOV.U32 R108, RZ, RZ, R107 ;  /* 0x000000ffff6c7224 */ /* 0x000fe200078e006b */
[----:B------:R-:W2:Y:S01]  /*20d20*/  LDL R24, [R1+0x78] ;  /* 0x0000780001187983 */ /* 0x000ea20000100800 */
[----:B------:R-:W-:Y:S02]  /*20d30*/  IMAD.MOV.U32 R107, RZ, RZ, R104 ;  /* 0x000000ffff6b7224 */ /* 0x000fe400078e0068 */
[----:B------:R-:W-:-:S02]  /*20d40*/  IMAD.MOV.U32 R104, RZ, RZ, R93 ;  /* 0x000000ffff687224 */ /* 0x000fc400078e005d */
[----:B------:R-:W-:-:S05]  /*20d50*/  @!P1 IMAD.MOV.U32 R93, RZ, RZ, R94 ;  /* 0x000000ffff5d9224 */ /* 0x000fca00078e005e */
[----:B------:R0:W-:Y:S02]  /*20d60*/  @!P1 ST.E.64 desc[UR36][R4.64], R92 ;  /* 0x0000005c04009985 */ /* 0x0001e4000c101b24 */
[----:B0-----:R-:W-:-:S04]  /*20d70*/  @!P2 LEA R4, P4, R112, R0, 0x2 ;  /* 0x000000007004a211 */ /* 0x001fc800078810ff */
[----:B-----5:R-:W-:Y:S02]  /*20d80*/  @!P2 LEA.HI.X R5, R112, R8, R124, 0x2, P4 ;  /* 0x000000087005a211 */ /* 0x020fe400020f147c */
[----:B------:R-:W5:Y:S04]  /*20d90*/  LDL R124, [R1+0x168] ;  /* 0x00016800017c7983 */ /* 0x000f680000100800 */
[----:B------:R0:W-:Y:S02]  /*20da0*/  @!P3 ST.E.64 desc[UR36][R2.64], R38 ;  /* 0x000000260200b985 */ /* 0x0001e4000c101b24 */
[----:B0-----:R-:W-:-:S04]  /*20db0*/  @!P0 LEA R2, P5, R113, R0, 0x2 ;  /* 0x0000000071028211 */ /* 0x001fc800078a10ff */
[----:B-----5:R-:W-:Y:S02]  /*20dc0*/  @!P0 LEA.HI.X R3, R113, R8, R124, 0x2, P5 ;  /* 0x0000000871038211 */ /* 0x020fe400028f147c */
[----:B------:R-:W5:Y:S01]  /*20dd0*/  LDL R124, [R1+0x164] ;  /* 0x00016400017c7983 */ /* 0x000f620000100800 */
[----:B------:R-:W-:-:S03]  /*20de0*/  ISETP.GE.AND P1, PT, R117, UR4, PT ;  /* 0x0000000475007c0c */ /* 0x000fc6000bf26270 */
[----:B------:R0:W-:Y:S10]  /*20df0*/  @!P2 ST.E.64 desc[UR36][R4.64], R6 ;  /* 0x000000060400a985 */ /* 0x0001f4000c101b24 */
[----:B0-----:R-:W-:-:S02]  /*20e00*/  @!P1 LEA R6, P4, R117, R0, 0x2 ;  /* 0x0000000075069211 */ /* 0x001fc400078810ff */
[----:B------:R-:W-:Y:S02]  /*20e10*/  MOV R112, R110 ;  /* 0x0000006e00707202 */ /* 0x000fe40000000f00 */
[----:B-----5:R-:W-:Y:S02]  /*20e20*/  @!P1 LEA.HI.X R7, R117, R8, R124, 0x2, P4 ;  /* 0x0000000875079211 */ /* 0x020fe400020f147c */
[----:B------:R-:W5:Y:S01]  /*20e30*/  LDL R124, [R1+0x160] ;  /* 0x00016000017c7983 */ /* 0x000f620000100800 */
[----:B------:R-:W-:Y:S02]  /*20e40*/  IMAD.MOV.U32 R110, RZ, RZ, R107 ;  /* 0x000000ffff6e7224 */ /* 0x000fe400078e006b */
[----:B------:R-:W-:Y:S01]  /*20e50*/  IMAD.MOV.U32 R107, RZ, RZ, R104 ;  /* 0x000000ffff6b7224 */ /* 0x000fe200078e0068 */
[----:B------:R-:W-:Y:S01]  /*20e60*/  ISETP.GE.AND P3, PT, R121, UR4, PT ;  /* 0x0000000479007c0c */ /* 0x000fe2000bf66270 */
[----:B------:R-:W-:Y:S02]  /*20e70*/  IMAD.MOV.U32 R113, RZ, RZ, R110 ;  /* 0x000000ffff717224 */ /* 0x000fe400078e006e */
[----:B------:R-:W-:-:S02]  /*20e80*/  IMAD.MOV.U32 R110, RZ, RZ, R107 ;  /* 0x000000ffff6e7224 */ /* 0x000fc400078e006b */
[----:B------:R-:W-:Y:S01]  /*20e90*/  IMAD.MOV.U32 R104, RZ, RZ, R96 ;  /* 0x000000ffff687224 */ /* 0x000fe200078e0060 */
[----:B------:R-:W3:Y:S01]  /*20ea0*/  LDL R107, [R1+0x148] ;  /* 0x00014800016b7983 */ /* 0x000ee20000100800 */
[----:B------:R-:W-:-:S03]  /*20eb0*/  @!P0 IMAD.MOV.U32 R4, RZ, RZ, R40 ;  /* 0x000000ffff048224 */ /* 0x000fc600078e0028 */
[----:B------:R-:W4:Y:S01]  /*20ec0*/  LDL R96, [R1+0x140] ;  /* 0x0001400001607983 */ /* 0x000f220000100800 */
[----:B------:R-:W-:-:S05]  /*20ed0*/  @!P0 IMAD.MOV.U32 R5, RZ, RZ, R44 ;  /* 0x000000ffff058224 */ /* 0x000fca00078e002c */
[----:B------:R0:W-:Y:S02]  /*20ee0*/  @!P0 ST.E.64 desc[UR36][R2.64], R4 ;  /* 0x0000000402008985 */ /* 0x0001e4000c101b24 */
[----:B0-----:R-:W-:-:S04]  /*20ef0*/  @!P3 LEA R2, P5, R121, R0, 0x2 ;  /* 0x000000007902b211 */ /* 0x001fc800078a10ff */
[----:B-----5:R-:W-:Y:S02]  /*20f00*/  @!P3 LEA.HI.X R3, R121, R8, R124, 0x2, P5 ;  /* 0x000000087903b211 */ /* 0x020fe400028f147c */
[----:B------:R-:W5:Y:S01]  /*20f10*/  LDL R121, [R1+0x15c] ;  /* 0x00015c0001797983 */ /* 0x000f620000100800 */
[----:B------:R-:W-:Y:S02]  /*20f20*/  ISETP.GE.AND P2, PT, R120, UR4, PT ;  /* 0x0000000478007c0c */ /* 0x000fe4000bf46270 */
[----:B------:R-:W-:Y:S01]  /*20f30*/  MOV R117, R113 ;  /* 0x0000007100757202 */ /* 0x000fe20000000f00 */
[----:B---3--:R-:W-:Y:S02]  /*20f40*/  IMAD.MOV.U32 R113, RZ, RZ, R107 ;  /* 0x000000ffff717224 */ /* 0x008fe400078e006b */
[----:B----4-:R-:W-:Y:S02]  /*20f50*/  IMAD.MOV.U32 R107, RZ, RZ, R96 ;  /* 0x000000ffff6b7224 */ /* 0x010fe400078e0060 */
[----:B------:R-:W-:-:S02]  /*20f60*/  IMAD.MOV.U32 R96, RZ, RZ, R59 ;  /* 0x000000ffff607224 */ /* 0x000fc400078e003b */
[----:B------:R-:W-:Y:S01]  /*20f70*/  @!P1 IMAD.MOV.U32 R59, RZ, RZ, R58 ;  /* 0x000000ffff3b9224 */ /* 0x000fe200078e003a */
[----:B------:R-:W-:-:S05]  /*20f80*/  @!P1 MOV R58, R105 ;  /* 0x00000069003a9202 */ /* 0x000fca0000000f00 */
[----:B------:R0:W-:Y:S02]  /*20f90*/  @!P1 ST.E.64 desc[UR36][R6.64], R58 ;  /* 0x0000003a06009985 */ /* 0x0001e4000c101b24 */
[----:B0-----:R-:W-:-:S04]  /*20fa0*/  @!P2 LEA R6, P4, R120, R0, 0x2 ;  /* 0x000000007806a211 */ /* 0x001fc800078810ff */
[----:B-----5:R-:W-:Y:S02]  /*20fb0*/  @!P2 LEA.HI.X R7, R120, R8, R121, 0x2, P4 ;  /* 0x000000087807a211 */ /* 0x020fe400020f1479 */
[----:B------:R-:W3:Y:S01]  /*20fc0*/  LDL R120, [R1+0x158] ;  /* 0x0001580001787983 */ /* 0x000ee20000100800 */
[----:B------:R-:W-:Y:S01]  /*20fd0*/  ISETP.GE.AND P0, PT, R119, UR4, PT ;  /* 0x0000000477007c0c */ /* 0x000fe2000bf06270 */
[----:B------:R-:W-:Y:S02]  /*20fe0*/  @!P3 IMAD.MOV.U32 R4, RZ, RZ, R45 ;  /* 0x000000ffff04b224 */ /* 0x000fe400078e002d */
[----:B------:R-:W-:-:S05]  /*20ff0*/  @!P3 IMAD.MOV.U32 R5, RZ, RZ, R46 ;  /* 0x000000ffff05b224 */ /* 0x000fca00078e002e */
[----:B------:R0:W-:Y:S01]  /*21000*/  @!P3 ST.E.64 desc[UR36][R2.64], R4 ;  /* 0x000000040200b985 */ /* 0x0001e2000c101b24 */
[----:B------:R-:W-:-:S04]  /*21010*/  ISETP.GE.AND P3, PT, R116, UR4, PT ;  /* 0x0000000474007c0c */ /* 0x000fc8000bf66270 */
[----:B0-----:R-:W-:Y:S01]  /*21020*/  @!P0 LEA R2, P5, R119, R0, 0x2 ;  /* 0x0000000077028211 */ /* 0x001fe200078a10ff */
[----:B------:R-:W-:Y:S02]  /*21030*/  @!P2 IMAD.MOV.U32 R4, RZ, RZ, R109 ;  /* 0x000000ffff04a224 */ /* 0x000fe400078e006d */
[----:B------:R-:W-:-:S05]  /*21040*/  @!P2 IMAD.MOV.U32 R5, RZ, RZ, R70 ;  /* 0x000000ffff05a224 */ /* 0x000fca00078e0046 */
[----:B------:R0:W-:Y:S02]  /*21050*/  @!P2 ST.E.64 desc[UR36][R6.64], R4 ;  /* 0x000000040600a985 */ /* 0x0001e4000c101b24 */
[----:B0-----:R-:W-:Y:S01]  /*21060*/  @!P0 MOV R4, R47 ;  /* 0x0000002f00048202 */ /* 0x001fe20000000f00 */
[----:B------:R-:W-:Y:S01]  /*21070*/  @!P0 IMAD.MOV.U32 R5, RZ, RZ, R48 ;  /* 0x000000ffff058224 */ /* 0x000fe200078e0030 */
[----:B---3--:R-:W-:Y:S02]  /*21080*/  @!P0 LEA.HI.X R3, R119, R8, R120, 0x2, P5 ;  /* 0x0000000877038211 */ /* 0x008fe400028f1478 */
[----:B------:R-:W3:Y:S04]  /*21090*/  LDL R119, [R1+0x154] ;  /* 0x0001540001777983 */ /* 0x000ee80000100800 */
[----:B------:R0:W-:Y:S02]  /*210a0*/  @!P0 ST.E.64 desc[UR36][R2.64], R4 ;  /* 0x0000000402008985 */ /* 0x0001e4000c101b24 */
[----:B0-----:R-:W-:-:S04]  /*210b0*/  @!P3 LEA R2, P5, R116, R0, 0x2 ;  /* 0x000000007402b211 */ /* 0x001fc800078a10ff */
[----:B------:R-:W-:Y:S02]  /*210c0*/  @!P3 LEA.HI.X R3, R116, R8, R117, 0x2, P5 ;  /* 0x000000087403b211 */ /* 0x000fe400028f1475 */
[----:B------:R-:W4:Y:S01]  /*210d0*/  LDL R116, [R1+0x14c] ;  /* 0x00014c0001747983 */ /* 0x000f220000100800 */
[----:B------:R-:W-:Y:S02]  /*210e0*/  ISETP.GE.AND P1, PT, R118, UR4, PT ;  /* 0x0000000476007c0c */ /* 0x000fe4000bf26270 */
[----:B------:R-:W-:Y:S02]  /*210f0*/  ISETP.GE.AND P2, PT, R114, UR4, PT ;  /* 0x0000000472007c0c */ /* 0x000fe4000bf46270 */
[----:B------:R-:W-:-:S09]  /*21100*/  ISETP.GE.AND P0, PT, R112, UR4, PT ;  /* 0x0000000470007c0c */ /* 0x000fd2000bf06270 */
[C---:B------:R-:W-:Y:S01]  /*21110*/  @!P1 LEA R6, P4, R118.reuse, R0, 0x2 ;  /* 0x0000000076069211 */ /* 0x040fe200078810ff */
[----:B------:R-:W-:Y:S02]  /*21120*/  @!P1 IMAD.MOV.U32 R4, RZ, RZ, R74 ;  /* 0x000000ffff049224 */ /* 0x000fe400078e004a */
[----:B------:R-:W-:Y:S01]  /*21130*/  @!P1 IMAD.MOV.U32 R5, RZ, RZ, R66 ;  /* 0x000000ffff059224 */ /* 0x000fe200078e0042 */
[----:B---3--:R-:W-:-:S05]  /*21140*/  @!P1 LEA.HI.X R7, R118, R8, R119, 0x2, P4 ;  /* 0x0000000876079211 */ /* 0x008fca00020f1477 */
[----:B------:R0:W-:Y:S01]  /*21150*/  @!P1 ST.E.64 desc[UR36][R6.64], R4 ;  /* 0x0000000406009985 */ /* 0x0001e2000c101b24 */
[----:B------:R-:W-:Y:S01]  /*21160*/  ISETP.GE.AND P1, PT, R108, UR4, PT ;  /* 0x000000046c007c0c */ /* 0x000fe2000bf26270 */
[----:B0-----:R-:W-:Y:S01]  /*21170*/  @!P3 IMAD.MOV.U32 R4, RZ, RZ, R49 ;  /* 0x000000ffff04b224 */ /* 0x001fe200078e0031 */
[----:B------:R-:W-:Y:S02]  /*21180*/  @!P3 MOV R5, R50 ;  /* 0x000000320005b202 */ /* 0x000fe40000000f00 */
[----:B------:R-:W-:-:S03]  /*21190*/  @!P2 LEA R6, P4, R114, R0, 0x2 ;  /* 0x000000007206a211 */ /* 0x000fc600078810ff */
[----:B------:R0:W-:Y:S01]  /*211a0*/  @!P3 ST.E.64 desc[UR36][R2.64], R4 ;  /* 0x000000040200b985 */ /* 0x0001e2000c101b24 */
[----:B----4-:R-:W-:Y:S02]  /*211b0*/  @!P2 LEA.HI.X R7, R114, R8, R116, 0x2, P4 ;  /* 0x000000087207a211 */ /* 0x010fe400020f1474 */
[----:B------:R-:W-:Y:S01]  /*211c0*/  ISETP.GE.AND P3, PT, R104, UR4, PT ;  /* 0x0000000468007c0c */ /* 0x000fe2000bf66270 */
[----:B0-----:R-:W-:Y:S02]  /*211d0*/  @!P2 IMAD.MOV.U32 R4, RZ, RZ, R67 ;  /* 0x000000ffff04a224 */ /* 0x001fe400078e0043 */
[----:B------:R-:W-:Y:S01]  /*211e0*/  @!P2 IMAD.MOV.U32 R5, RZ, RZ, R71 ;  /* 0x000000ffff05a224 */ /* 0x000fe200078e0047 */
[----:B------:R-:W-:-:S04]  /*211f0*/  @!P0 LEA R2, P5, R112, R0, 0x2 ;  /* 0x0000000070028211 */ /* 0x000fc800078a10ff */
[----:B------:R0:W-:Y:S01]  /*21200*/  @!P2 ST.E.64 desc[UR36][R6.64], R4 ;  /* 0x000000040600a985 */ /* 0x0001e2000c101b24 */
[----:B------:R-:W-:Y:S02]  /*21210*/  @!P0 LEA.HI.X R3, R112, R8, R113, 0x2, P5 ;  /* 0x0000000870038211 */ /* 0x000fe400028f1471 */
[----:B------:R-:W-:Y:S01]  /*21220*/  ISETP.GE.AND P2, PT, R102, UR4, PT ;  /* 0x0000000466007c0c */ /* 0x000fe2000bf46270 */
[----:B0-----:R-:W-:Y:S02]  /*21230*/  @!P0 IMAD.MOV.U32 R4, RZ, RZ, R51 ;  /* 0x000000ffff048224 */ /* 0x001fe400078e0033 */
[----:B------:R-:W-:Y:S01]  /*21240*/  @!P0 IMAD.MOV.U32 R5, RZ, RZ, R52 ;  /* 0x000000ffff058224 */ /* 0x000fe200078e0034 */
[----:B------:R-:W-:-:S04]  /*21250*/  @!P1 LEA R6, P4, R108, R0, 0x2 ;  /* 0x000000006c069211 */ /* 0x000fc800078810ff */
[----:B------:R0:W-:Y:S01]  /*21260*/  @!P0 ST.E.64 desc[UR36][R2.64], R4 ;  /* 0x0000000402008985 */ /* 0x0001e2000c101b24 */
[----:B------:R-:W-:Y:S02]  /*21270*/  ISETP.GE.AND P0, PT, R84, UR4, PT ;  /* 0x0000000454007c0c */ /* 0x000fe4000bf06270 */
[----:B------:R-:W-:Y:S02]  /*21280*/  @!P1 LEA.HI.X R7, R108, R8, R110, 0x2, P4 ;  /* 0x000000086c079211 */ /* 0x000fe400020f146e */
[----:B0-----:R-:W-:Y:S01]  /*21290*/  @!P1 MOV R4, R75 ;  /* 0x0000004b00049202 */ /* 0x001fe20000000f00 */
        /* <DEDUP_REMOVED lines=11> */
[C---:B0-----:R-:W-:Y:S01]  /*21350*/  @!P0 LEA R2, P5, R84.reuse, R0, 0x2 ;  /* 0x0000000054028211 */ /* 0x041fe200078a10ff */
[----:B------:R-:W-:Y:S01]  /*21360*/  @!P2 IMAD.MOV.U32 R4, RZ, RZ, R83 ;  /* 0x000000ffff04a224 */ /* 0x000fe200078e0053 */
[----:B------:R-:W-:Y:S02]  /*21370*/  @!P2 MOV R5, R87 ;  /* 0x000000570005a202 */ /* 0x000fe40000000f00 */
[----:B------:R-:W-:Y:S01]  /*21380*/  @!P0 LEA.HI.X R3, R84, R8, R100, 0x2, P5 ;  /* 0x0000000854038211 */ /* 0x000fe200028f1464 */
[----:B------:R-:W-:-:S02]  /*21390*/  IMAD.MOV.U32 R84, RZ, RZ, R81 ;  /* 0x000000ffff547224 */ /* 0x000fc400078e0051 */
[----:B------:R-:W-:Y:S02]  /*213a0*/  IMAD.MOV.U32 R81, RZ, RZ, R73 ;  /* 0x000000ffff517224 */ /* 0x000fe400078e0049 */
[----:B------:R-:W-:Y:S02]  /*213b0*/  IMAD.MOV.U32 R73, RZ, RZ, R57 ;  /* 0x000000ffff497224 */ /* 0x000fe400078e0039 */
[----:B------:R-:W-:Y:S01]  /*213c0*/  @!P0 IMAD.MOV.U32 R57, RZ, RZ, R56 ;  /* 0x000000ffff398224 */ /* 0x000fe200078e0038 */
[----:B------:R-:W-:Y:S01]  /*213d0*/  @!P0 MOV R56, R55 ;  /* 0x0000003700388202 */ /* 0x000fe20000000f00 */
[----:B------:R0:W-:Y:S01]  /*213e0*/  @!P2 ST.E.64 desc[UR36][R6.64], R4 ;  /* 0x000000040600a985 */ /* 0x0001e2000c101b24 */
[----:B------:R-:W-:-:S03]  /*213f0*/  ISETP.GE.AND P2, PT, R86, UR4, PT ;  /* 0x0000000456007c0c */ /* 0x000fc6000bf46270 */
[----:B------:R1:W-:Y:S01]  /*21400*/  @!P0 ST.E.64 desc[UR36][R2.64], R56 ;  /* 0x0000003802008985 */ /* 0x0003e2000c101b24 */
[----:B------:R-:W-:Y:S01]  /*21410*/  ISETP.GE.AND P0, PT, R69, UR4, PT ;  /* 0x0000000445007c0c */ /* 0x000fe2000bf06270 */
[----:B------:R-:W-:Y:S01]  /*21420*/  @!P1 IMAD.MOV.U32 R107, RZ, RZ, R91 ;  /* 0x000000ffff6b9224 */ /* 0x000fe200078e005b */
[-C--:B0-----:R-:W-:Y:S02]  /*21430*/  @!P1 LEA R4, P4, R95, R0.reuse, 0x2 ;  /* 0x000000005f049211 */ /* 0x081fe400078810ff */
[----:B-1----:R-:W-:Y:S02]  /*21440*/  @!P3 LEA R2, P5, R61, R0, 0x2 ;  /* 0x000000003d02b211 */ /* 0x002fe400078a10ff */
[-C--:B------:R-:W-:Y:S02]  /*21450*/  @!P1 LEA.HI.X R5, R95, R8.reuse, R96, 0x2, P4 ;  /* 0x000000085f059211 */ /* 0x080fe400020f1460 */
[----:B------:R-:W-:Y:S01]  /*21460*/  @!P3 LEA.HI.X R3, R61, R8, R90, 0x2, P5 ;  /* 0x000000083d03b211 */ /* 0x000fe200028f145a */
[----:B------:R-:W-:Y:S01]  /*21470*/  @!P3 IMAD.MOV.U32 R61, RZ, RZ, R62 ;  /* 0x000000ffff3db224 */ /* 0x000fe200078e003e */
[----:B------:R-:W-:Y:S01]  /*21480*/  ISETP.GE.AND P4, PT, R77, UR4, PT ;  /* 0x000000044d007c0c */ /* 0x000fe2000bf86270 */
[----:B------:R0:W-:Y:S01]  /*21490*/  @!P1 ST.E.64 desc[UR36][R4.64], R106 ;  /* 0x0000006a04009985 */ /* 0x0001e2000c101b24 */
[----:B------:R-:W-:-:S02]  /*214a0*/  @!P2 IMAD.MOV.U32 R6, RZ, RZ, R111 ;  /* 0x000000ffff06a224 */ /* 0x000fc400078e006f */
[----:B------:R-:W-:Y:S01]  /*214b0*/  @!P2 IMAD.MOV.U32 R7, RZ, RZ, R98 ;  /* 0x000000ffff07a224 */ /* 0x000fe200078e0062 */
[----:B------:R1:W-:Y:S01]  /*214c0*/  @!P3 ST.E.64 desc[UR36][R2.64], R60 ;  /* 0x0000003c0200b985 */ /* 0x0003e2000c101b24 */
[CC--:B0-----:R-:W-:Y:S02]  /*214d0*/  @!P2 LEA R4, P1, R86.reuse, R0.reuse, 0x2 ;  /* 0x000000005604a211 */ /* 0x0c1fe400078210ff */
[----:B-1----:R-:W-:Y:S02]  /*214e0*/  @!P0 LEA R2, P5, R69, R0, 0x2 ;  /* 0x0000000045028211 */ /* 0x002fe400078a10ff */
[-C--:B------:R-:W-:Y:S02]  /*214f0*/  @!P2 LEA.HI.X R5, R86, R8.reuse, R88, 0x2, P1 ;  /* 0x000000085605a211 */ /* 0x080fe400008f1458 */
[----:B------:R-:W-:Y:S02]  /*21500*/  ISETP.GE.AND P1, PT, R63, UR4, PT ;  /* 0x000000043f007c0c */ /* 0x000fe4000bf26270 */
[----:B------:R-:W-:Y:S01]  /*21510*/  @!P0 LEA.HI.X R3, R69, R8, R84, 0x2, P5 ;  /* 0x0000000845038211 */ /* 0x000fe200028f1454 */
[----:B------:R0:W-:Y:S01]  /*21520*/  @!P2 ST.E.64 desc[UR36][R4.64], R6 ;  /* 0x000000060400a985 */ /* 0x0001e2000c101b24 */
[----:B------:R-:W-:-:S02]  /*21530*/  @!P0 MOV R69, R72 ;  /* 0x0000004800458202 */ /* 0x000fc40000000f00 */
[----:B------:R-:W-:Y:S02]  /*21540*/  ISETP.GE.AND P2, PT, R34, UR4, PT ;  /* 0x0000000422007c0c */ /* 0x000fe4000bf46270 */
[C---:B------:R-:W-:Y:S01]  /*21550*/  @!P4 LEA R10, P3, R77.reuse, R0, 0x2 ;  /* 0x000000004d0ac211 */ /* 0x040fe200078610ff */
[----:B------:R1:W-:Y:S03]  /*21560*/  @!P0 ST.E.64 desc[UR36][R2.64], R68 ;  /* 0x0000004402008985 */ /* 0x0003e6000c101b24 */
[----:B------:R-:W-:Y:S02]  /*21570*/  @!P4 LEA.HI.X R11, R77, R8, R81, 0x2, P3 ;  /* 0x000000084d0bc211 */ /* 0x000fe400018f1451 */
[----:B--2---:R-:W-:Y:S02]  /*21580*/  ISETP.GE.AND P3, PT, R24, UR4, PT ;  /* 0x0000000418007c0c */ /* 0x004fe4000bf66270 */
[----:B0-----:R-:W-:Y:S01]  /*21590*/  @!P1 LEA R4, P0, R63, R0, 0x2 ;  /* 0x000000003f049211 */ /* 0x001fe200078010ff */
[----:B-1----:R-:W-:-:S02]  /*215a0*/  @!P4 IMAD.MOV.U32 R2, RZ, RZ, R115 ;  /* 0x000000ffff02c224 */ /* 0x002fc400078e0073 */
[----:B------:R-:W-:Y:S01]  /*215b0*/  @!P4 IMAD.MOV.U32 R3, RZ, RZ, R99 ;  /* 0x000000ffff03c224 */ /* 0x000fe200078e0063 */
[----:B------:R-:W-:Y:S02]  /*215c0*/  ISETP.GE.AND P5, PT, R14, UR4, PT ;  /* 0x000000040e007c0c */ /* 0x000fe4000bfa6270 */
[----:B------:R-:W-:Y:S02]  /*215d0*/  @!P1 LEA.HI.X R5, R63, R8, R73, 0x2, P0 ;  /* 0x000000083f059211 */ /* 0x000fe400000f1449 */
[----:B------:R0:W-:Y:S01]  /*215e0*/  @!P4 ST.E.64 desc[UR36][R10.64], R2 ;  /* 0x000000020a00c985 */ /* 0x0001e2000c101b24 */
[----:B------:R-:W-:Y:S01]  /*215f0*/  ISETP.GE.AND P4, PT, R12, UR4, PT ;  /* 0x000000040c007c0c */ /* 0x000fe2000bf86270 */
[----:B------:R-:W-:Y:S01]  /*21600*/  @!P1 IMAD.MOV.U32 R77, RZ, RZ, R78 ;  /* 0x000000ffff4d9224 */ /* 0x000fe200078e004e */
[----:B0-----:R-:W-:-:S04]  /*21610*/  @!P2 LEA R2, P0, R34, R0, 0x2 ;  /* 0x000000002202a211 */ /* 0x001fc800078010ff */
[----:B------:R-:W-:Y:S01]  /*21620*/  @!P2 LEA.HI.X R3, R34, R8, R35, 0x2, P0 ;  /* 0x000000082203a211 */ /* 0x000fe200000f1423 */
[----:B------:R0:W-:Y:S04]  /*21630*/  @!P1 ST.E.64 desc[UR36][R4.64], R76 ;  /* 0x0000004c04009985 */ /* 0x0001e8000c101b24 */
[----:B------:R1:W-:Y:S02]  /*21640*/  @!P2 ST.E.64 desc[UR36][R2.64], R122 ;  /* 0x0000007a0200a985 */ /* 0x0003e4000c101b24 */
[----:B------:R-:W-:Y:S01]  /*21650*/  @!P4 LEA R6, P2, R12, R0, 0x2 ;  /* 0x000000000c06c211 */ /* 0x000fe200078410ff */
[----:B------:R-:W-:Y:S01]  /*21660*/  @!P3 IMAD.MOV.U32 R81, RZ, RZ, R82 ;  /* 0x000000ffff51b224 */ /* 0x000fe200078e0052 */
[----:B------:R-:W-:Y:S01]  /*21670*/  @!P5 MOV R131, R130 ;  /* 0x000000820083d202 */ /* 0x000fe20000000f00 */
[----:B------:R-:W-:Y:S01]  /*21680*/  @!P5 IMAD.MOV.U32 R130, RZ, RZ, R129 ;  /* 0x000000ffff82d224 */ /* 0x000fe200078e0081 */
[----:B0-----:R-:W-:-:S02]  /*21690*/  @!P3 LEA R4, P0, R24, R0, 0x2 ;  /* 0x000000001804b211 */ /* 0x001fc400078010ff */
[----:B-1----:R-:W-:Y:S02]  /*216a0*/  @!P5 LEA R2, P1, R14, R0, 0x2 ;  /* 0x000000000e02d211 */ /* 0x002fe400078210ff */
[-C--:B------:R-:W-:Y:S02]  /*216b0*/  @!P3 LEA.HI.X R5, R24, R8.reuse, R25, 0x2, P0 ;  /* 0x000000081805b211 */ /* 0x080fe400000f1419 */
[-C--:B------:R-:W-:Y:S02]  /*216c0*/  @!P5 LEA.HI.X R3, R14, R8.reuse, R15, 0x2, P1 ;  /* 0x000000080e03d211 */ /* 0x080fe400008f140f */
[----:B------:R-:W-:Y:S01]  /*216d0*/  @!P4 LEA.HI.X R7, R12, R8, R13, 0x2, P2 ;  /* 0x000000080c07c211 */ /* 0x000fe200010f140d */
[----:B------:R0:W-:Y:S04]  /*216e0*/  @!P3 ST.E.64 desc[UR36][R4.64], R80 ;  /* 0x000000500400b985 */ /* 0x0001e8000c101b24 */
[----:B------:R0:W-:Y:S04]  /*216f0*/  @!P5 ST.E.64 desc[UR36][R2.64], R130 ;  /* 0x000000820200d985 */ /* 0x0001e8000c101b24 */
[----:B------:R0:W-:Y:S01]  /*21700*/  @!P4 ST.E.64 desc[UR36][R6.64], R28 ;  /* 0x0000001c0600c985 */ /* 0x0001e2000c101b24 */
[----:B------:R-:W-:-:S13]  /*21710*/  ISETP.GE.AND P0, PT, R9, UR4, PT ;  /* 0x0000000409007c0c */ /* 0x000fda000bf06270 */
[----:B0-----:R-:W-:Y:S05]  /*21720*/  @P0 BRA `(.L_x_674) ;  /* 0x00000010000c0947 */ /* 0x001fea0003800000 */
[----:B------:R-:W2:Y:S01]  /*21730*/  LDL R12, [R1+0x10c] ;  /* 0x00010c00010c7983 */ /* 0x000ea20000100800 */
[----:B------:R-:W-:-:S04]  /*21740*/  LEA R2, P0, R9, R0, 0x2 ;  /* 0x0000000009027211 */ /* 0x000fc800078010ff */
[----:B--2---:R-:W-:-:S05]  /*21750*/  LEA.HI.X R3, R9, R8, R12, 0x2, P0 ;  /* 0x0000000809037211 */ /* 0x004fca00000f140c */
[----:B------:R0:W-:Y:S01]  /*21760*/  ST.E.64 desc[UR36][R2.64], R30 ;  /* 0x0000001e02007985 */ /* 0x0001e2000c101b24 */
[----:B------:R-:W-:Y:S05]  /*21770*/  BRA `(.L_x_674) ;  /* 0x0000000c00f87947 */ /* 0x000fea0003800000 */
.L_x_660:
[----:B------:R-:W0:Y:S01]  /*21780*/  LDL.LU R4, [R1+0x48] ;  /* 0x0000480001047983 */ /* 0x000e220000300800 */
[----:B------:R-:W-:Y:S01]  /*21790*/  ULDC.64 UR6, c[0x0][0xc08] ;  /* 0x0003020000067ab9 */ /* 0x000fe20000000a00 */
[----:B------:R-:W-:Y:S02]  /*217a0*/  ULDC.64 UR4, c[0x0][0xc00] ;  /* 0x0003000000047ab9 */ /* 0x000fe40000000a00 */
[----:B------:R-:W2:Y:S01]  /*217b0*/  LDL.LU R0, [R1+0x4c] ;  /* 0x00004c0001007983 */ /* 0x000ea20000300800 */
[----:B------:R-:W-:Y:S02]  /*217c0*/  ISETP.NE.U32.AND P1, PT, RZ, UR6, PT ;  /* 0x00000006ff007c0c */ /* 0x000fe4000bf25070 */
[----:B------:R-:W-:Y:S01]  /*217d0*/  ISETP.NE.U32.AND P0, PT, RZ, UR4, PT ;  /* 0x00000004ff007c0c */ /* 0x000fe2000bf05070 */
[----:B------:R-:W-:Y:S01]  /*217e0*/  IMAD.MOV.U32 R15, RZ, RZ, RZ ;  /* 0x000000ffff0f7224 */ /* 0x000fe200078e00ff */
[----:B------:R-:W-:Y:S01]  /*217f0*/  ISETP.NE.AND.EX P1, PT, RZ, UR7, PT, P1 ;  /* 0x00000007ff007c0c */ /* 0x000fe2000bf25310 */
[----:B------:R-:W3:Y:S01]  /*21800*/  LDL R6, [R1+0x40] ;  /* 0x0000400001067983 */ /* 0x000ee20000100800 */
[----:B------:R-:W-:Y:S01]  /*21810*/  ISETP.NE.AND.EX P0, PT, RZ, UR5, PT, P0 ;  /* 0x00000005ff007c0c */ /* 0x000fe2000bf05300 */
[----:B------:R-:W1:Y:S01]  /*21820*/  S2R R7, SR_TID.X ;  /* 0x0000000000077919 */ /* 0x000e620000002100 */
[----:B0-----:R-:W-:Y:S01]  /*21830*/  IADD3 R2, P2, R4, UR4, RZ ;  /* 0x0000000404027c10 */ /* 0x001fe2000ff5e0ff */
[----:B------:R-:W-:-:S03]  /*21840*/  ULDC UR4, c[0x0][0xa88] ;  /* 0x0002a20000047ab9 */ /* 0x000fc60000000800 */
[----:B--2---:R-:W-:-:S05]  /*21850*/  IADD3.X R3, R0, UR5, RZ, P2, !PT ;  /* 0x0000000500037c10 */ /* 0x004fca00097fe4ff */
[----:B------:R-:W-:Y:S01]  /*21860*/  @P1 IADD3 R4, P2, R4, UR6, RZ ;  /* 0x0000000604041c10 */ /* 0x000fe2000ff5e0ff */
[----:B------:R-:W-:Y:S01]  /*21870*/  IMAD.U32 R20, RZ, RZ, UR4 ;  /* 0x00000004ff147e24 */ /* 0x000fe2000f8e00ff */
[----:B------:R0:W5:Y:S02]  /*21880*/  @P0 LDG.E R15, desc[UR36][R2.64] ;  /* 0x00000024020f0981 */ /* 0x000164000c1e1900 */
[----:B------:R-:W-:-:S05]  /*21890*/  @P1 IADD3.X R5, R0, UR7, RZ, P2, !PT ;  /* 0x0000000700051c10 */ /* 0x000fca00097fe4ff */
[----:B------:R0:W5:Y:S01]  /*218a0*/  @P1 LDG.E R20, desc[UR36][R4.64] ;  /* 0x0000002404141981 */ /* 0x000162000c1e1900 */
[----:B-1----:R-:W-:Y:S01]  /*218b0*/  VIADD R28, R7, 0xffffff80 ;  /* 0xffffff80071c7836 */ /* 0x002fe20000000000 */
[----:B---3--:R-:W-:-:S04]  /*218c0*/  ISETP.GT.AND P2, PT, R6, 0x1, PT ;  /* 0x000000010600780c */ /* 0x008fc80003f44270 */
[----:B------:R-:W-:Y:S01]  /*218d0*/  ISETP.GT.AND P3, PT, R28, 0x7f, PT ;  /* 0x0000007f1c00780c */ /* 0x000fe20003f64270 */
[----:B------:R-:W-:-:S12]  /*218e0*/  @P1 BRA `(.L_x_679) ;  /* 0x0000000000101947 */ /* 0x000fd80003800000 */
[----:B------:R-:W-:Y:S05]  /*218f0*/  @!P0 BRA `(.L_x_679) ;  /* 0x00000000000c8947 */ /* 0x000fea0003800000 */
[----:B0-----:R-:W2:Y:S04]  /*21900*/  LDG.E R5, desc[UR36][R2.64] ;  /* 0x0000002402057981 */ /* 0x001ea8000c1e1900 */
[----:B-----5:R-:W2:Y:S02]  /*21910*/  LDG.E R20, desc[UR36][R2.64+0x4] ;  /* 0x0000042402147981 */ /* 0x020ea4000c1e1900 */
[----:B--2---:R-:W-:-:S07]  /*21920*/  IADD3 R20, -R5, R20, RZ ;  /* 0x0000001405147210 */ /* 0x004fce0007ffe1ff */
.L_x_679:
[----:B0-----:R-:W2:Y:S04]  /*21930*/  LDL.LU R2, [R1+0x3c] ;  /* 0x00003c0001027983 */ /* 0x001ea80000300800 */
[----:B------:R-:W3:Y:S01]  /*21940*/  LDL.LU R0, [R1+0x50] ;  /* 0x0000500001007983 */ /* 0x000ee20000300800 */
[----:B------:R-:W-:Y:S01]  /*21950*/  BSSY B1, `(.L_x_680) ;  /* 0x0000038000017945 */ /* 0x000fe20003800000 */
[----:B-----5:R-:W-:Y:S02]  /*21960*/  SHF.R.S32.HI R14, RZ, 0x1f, R15 ;  /* 0x0000001fff0e7819 */ /* 0x020fe4000001140f */
[----:B--2---:R-:W-:Y:S02]  /*21970*/  SEL R25, R2, RZ, !P0 ;  /* 0x000000ff02197207 */ /* 0x004fe40004000000 */
[----:B---3--:R-:W-:Y:S01]  /*21980*/  SEL R24, R0, RZ, !P0 ;  /* 0x000000ff00187207 */ /* 0x008fe20004000000 */
[----:B------:R-:W-:Y:S06]  /*21990*/  @P3 BRA `(.L_x_681) ;  /* 0x0000000000cc3947 */ /* 0x000fec0003800000 */
[----:B------:R-:W2:Y:S01]  /*219a0*/  LDL R0, [R1+0x54] ;  /* 0x0000540001007983 */ /* 0x000ea20000100800 */
[----:B------:R-:W0:Y:S02]  /*219b0*/  LDC R29, c[0x0][0xbe8] ;  /* 0x0002fa00ff1d7b82 */ /* 0x000e240000000800 */
[----:B0-----:R-:W-:Y:S02]  /*219c0*/  IMAD R2, R20, R29, RZ ;  /* 0x0000001d14027224 */ /* 0x001fe400078e02ff */
[----:B--2---:R-:W-:-:S04]  /*219d0*/  IMAD R0, R0, 0x80, R7 ;  /* 0x0000008000007824 */ /* 0x004fc800078e0207 */
[----:B------:R-:W-:-:S05]  /*219e0*/  VIADD R27, R0, 0xffffff80 ;  /* 0xffffff80001b7836 */ /* 0x000fca0000000000 */
[----:B------:R-:W-:-:S13]  /*219f0*/  ISETP.GE.AND P0, PT, R27, R2, PT ;  /* 0x000000021b00720c */ /* 0x000fda0003f06270 */
[----:B------:R-:W-:Y:S05]  /*21a00*/  @P0 BRA `(.L_x_681) ;  /* 0x0000000000b00947 */ /* 0x000fea0003800000 */
[----:B------:R-:W2:Y:S01]  /*21a10*/  LDL.LU R30, [R1+0x64] ;  /* 0x00006400011e7983 */ /* 0x000ea20000300800 */
[----:B------:R-:W-:Y:S01]  /*21a20*/  IMAD.MOV.U32 R0, RZ, RZ, 0x9b8 ;  /* 0x000009b8ff007424 */ /* 0x000fe200078e00ff */
[----:B------:R-:W-:Y:S01]  /*21a30*/  ISETP.GT.AND P3, PT, R6, 0x1, PT ;  /* 0x000000010600780c */ /* 0x000fe20003f64270 */
[----:B------:R-:W0:Y:S01]  /*21a40*/  LDC.64 R8, c[0x0][0xba8] ;  /* 0x0002ea00ff087b82 */ /* 0x000e220000000a00 */
[----:B------:R-:W-:Y:S01]  /*21a50*/  ISETP.NE.AND P0, PT, R29, 0x1, PT ;  /* 0x000000011d00780c */ /* 0x000fe20003f05270 */
[----:B------:R-:W-:Y:S01]  /*21a60*/  IMAD.MOV.U32 R21, RZ, RZ, R27 ;  /* 0x000000ffff157224 */ /* 0x000fe200078e001b */
[----:B------:R-:W-:-:S05]  /*21a70*/  SEL R26, R0, 0x978, P3 ;  /* 0x00000978001a7807 */ /* 0x000fca0001800000 */
[----:B------:R-:W1:Y:S08]  /*21a80*/  LDC.64 R2, c[0x0][R26+0x220] ;  /* 0x000088001a027b82 */ /* 0x000e700000000a00 */
[----:B------:R-:W3:Y:S08]  /*21a90*/  LDC.64 R10, c[0x0][R26+0x218] ;  /* 0x000086001a0a7b82 */ /* 0x000ef00000000a00 */
[----:B------:R-:W4:Y:S08]  /*21aa0*/  LDC.64 R4, c[0x0][R26+0x228] ;  /* 0x00008a001a047b82 */ /* 0x000f300000000a00 */
[----:B------:R-:W5:Y:S08]  /*21ab0*/  LDC.64 R6, c[0x0][R26+0x210] ;  /* 0x000084001a067b82 */ /* 0x000f700000000a00 */
[----:B------:R-:W3:Y:S08]  /*21ac0*/  @P0 LDC R0, c[0x0][0xbec] ;  /* 0x0002fb00ff000b82 */ /* 0x000ef00000000800 */
[----:B------:R-:W4:Y:S01]  /*21ad0*/  @P0 LDC R33, c[0x0][0xbf0] ;  /* 0x0002fc00ff210b82 */ /* 0x000f220000000800 */
[----:B-1----:R-:W-:-:S07]  /*21ae0*/  IMAD R3, R3, R25, RZ ;  /* 0x0000001903037224 */ /* 0x002fce00078e02ff */
[----:B0-----:R-:W0:Y:S01]  /*21af0*/  @!P3 LDC R8, c[0x0][0xb50] ;  /* 0x0002d400ff08bb82 */ /* 0x001e220000000800 */
[----:B------:R-:W-:-:S04]  /*21b00*/  IMAD.WIDE.U32 R12, R2, R25, RZ ;  /* 0x00000019020c7225 */ /* 0x000fc800078e00ff */
[----:B------:R-:W-:Y:S02]  /*21b10*/  IMAD R3, R2, R24, R3 ;  /* 0x0000001802037224 */ /* 0x000fe400078e0203 */
[----:B---3--:R-:W-:Y:S01]  /*21b20*/  @P0 IMAD.HI.U32 R0, R27, R0, RZ ;  /* 0x000000001b000227 */ /* 0x008fe200078e00ff */
[----:B------:R-:W1:Y:S03]  /*21b30*/  @!P3 LDC R9, c[0x0][0xb54] ;  /* 0x0002d500ff09bb82 */ /* 0x000e660000000800 */
[-C--:B------:R-:W-:Y:S02]  /*21b40*/  IMAD R31, R11, R220.reuse, RZ ;  /* 0x000000dc0b1f7224 */ /* 0x080fe400078e02ff */
[----:B------:R-:W-:Y:S01]  /*21b50*/  IMAD.WIDE.U32 R10, R10, R220, RZ ;  /* 0x000000dc0a0a7225 */ /* 0x000fe200078e00ff */
[----:B----4-:R-:W-:Y:S02]  /*21b60*/  @P0 SHF.R.U32.HI R21, RZ, R33, R0 ;  /* 0x00000021ff150219 */ /* 0x010fe40000011600 */
[----:B------:R-:W-:Y:S01]  /*21b70*/  IADD3 R10, P0, P1, R12, R10, R15 ;  /* 0x0000000a0c0a7210 */ /* 0x000fe2000791e00f */
[----:B------:R-:W-:Y:S01]  /*21b80*/  IMAD.IADD R12, R13, 0x1, R3 ;  /* 0x000000010d0c7824 */ /* 0x000fe200078e0203 */
[----:B------:R-:W-:Y:S01]  /*21b90*/  IADD3 R11, R31, R11, RZ ;  /* 0x0000000b1f0b7210 */ /* 0x000fe20007ffe0ff */
[----:B------:R-:W-:-:S04]  /*21ba0*/  IMAD.MOV R0, RZ, RZ, -R21 ;  /* 0x000000ffff007224 */ /* 0x000fc800078e0a15 */
[----:B------:R-:W-:Y:S01]  /*21bb0*/  IMAD R3, R29, R0, R27 ;  /* 0x000000001d037224 */ /* 0x000fe200078e021b */
[----:B------:R-:W-:-:S04]  /*21bc0*/  IADD3.X R0, R12, R11, R14, P0, P1 ;  /* 0x0000000b0c007210 */ /* 0x000fc800007e240e */
[----:B------:R-:W-:Y:S02]  /*21bd0*/  SHF.R.S32.HI R11, RZ, 0x1f, R3 ;  /* 0x0000001fff0b7819 */ /* 0x000fe40000011403 */
[----:B--2---:R-:W-:-:S05]  /*21be0*/  SEL R33, R30, RZ, P3 ;  /* 0x000000ff1e217207 */ /* 0x004fca0001800000 */
[-C--:B------:R-:W-:Y:S02]  /*21bf0*/  IMAD R13, R5, R33.reuse, RZ ;  /* 0x00000021050d7224 */ /* 0x080fe400078e02ff */
[----:B------:R-:W-:-:S04]  /*21c00*/  IMAD.WIDE.U32 R4, R4, R33, RZ ;  /* 0x0000002104047225 */ /* 0x000fc800078e00ff */
[----:B------:R-:W-:Y:S01]  /*21c10*/  IMAD.IADD R2, R13, 0x1, R5 ;  /* 0x000000010d027824 */ /* 0x000fe200078e0205 */
[----:B------:R-:W-:Y:S02]  /*21c20*/  IADD3 R4, P0, P1, R21, R10, R4 ;  /* 0x0000000a15047210 */ /* 0x000fe4000791e004 */
[----:B------:R-:W-:-:S04]  /*21c30*/  SHF.R.S32.HI R21, RZ, 0x1f, R21 ;  /* 0x0000001fff157819 */ /* 0x000fc80000011415 */
[----:B------:R-:W-:Y:S01]  /*21c40*/  IADD3.X R5, R21, R0, R2, P0, P1 ;  /* 0x0000000015057210 */ /* 0x000fe200007e2402 */
[----:B-----5:R-:W-:-:S04]  /*21c50*/  IMAD R0, R7, R3, RZ ;  /* 0x0000000307007224 */ /* 0x020fc800078e02ff */
[C---:B------:R-:W-:Y:S02]  /*21c60*/  IMAD R11, R6.reuse, R11, R0 ;  /* 0x0000000b060b7224 */ /* 0x040fe400078e0200 */
[----:B------:R-:W-:Y:S01]  /*21c70*/  IMAD.WIDE.U32 R4, R6, R3, R4 ;  /* 0x0000000306047225 */ /* 0x000fe200078e0004 */
[----:B------:R-:W-:-:S03]  /*21c80*/  MOV R3, 0xff800000 ;  /* 0xff80000000037802 */ /* 0x000fc60000000f00 */
[----:B------:R-:W-:Y:S01]  /*21c90*/  IMAD.IADD R0, R5, 0x1, R11 ;  /* 0x0000000105007824 */ /* 0x000fe200078e020b */
[----:B0-----:R-:W-:-:S04]  /*21ca0*/  LEA R8, P0, R4, R8, 0x2 ;  /* 0x0000000804087211 */ /* 0x001fc800078010ff */
[----:B-1----:R-:W-:-:S05]  /*21cb0*/  LEA.HI.X R9, R4, R9, R0, 0x2, P0 ;  /* 0x0000000904097211 */ /* 0x002fca00000f1400 */
[----:B------:R0:W-:Y:S04]  /*21cc0*/  STG.E desc[UR36][R8.64], R3 ;  /* 0x0000000308007986 */ /* 0x0001e8000c101924 */
.L_x_681:
[----:B------:R-:W-:Y:S05]  /*21cd0*/  BSYNC B1 ;  /* 0x0000000000017941 */ /* 0x000fea0003800000 */
.L_x_680:
[----:B------:R-:W-:Y:S05]  /*21ce0*/  @P2 BRA `(.L_x_674) ;  /* 0x00000008009c2947 */ /* 0x000fea0003800000 */
[----:B0-----:R-:W2:Y:S01]  /*21cf0*/  LDL.LU R8, [R1+0x54] ;  /* 0x0000540001087983 */ /* 0x001ea20000300800 */
[----:B------:R-:W0:Y:S01]  /*21d00*/  LDC R21, c[0x0][0xbe8] ;  /* 0x0002fa00ff157b82 */ /* 0x000e220000000800 */
[----:B------:R-:W-:Y:S01]  /*21d10*/  SHF.R.S32.HI R3, RZ, 0x1f, R28 ;  /* 0x0000001fff037819 */ /* 0x000fe2000001141c */
[----:B------:R-:W-:Y:S01]  /*21d20*/  ULDC.64 UR4, c[0x0][0xaa0] ;  /* 0x0002a80000047ab9 */ /* 0x000fe20000000a00 */
[----:B------:R-:W-:Y:S01]  /*21d30*/  ULDC.64 UR6, c[0x0][0xaf0] ;  /* 0x0002bc0000067ab9 */ /* 0x000fe20000000a00 */
[----:B------:R-:W-:Y:S01]  /*21d40*/  IMAD R0, R14, UR4, RZ ;  /* 0x000000040e007c24 */ /* 0x000fe2000f8e02ff */
[----:B------:R-:W-:Y:S01]  /*21d50*/  LEA.HI R4, R3, R28, RZ, 0x3 ;  /* 0x0000001c03047211 */ /* 0x000fe200078f18ff */
[----:B------:R-:W-:-:S03]  /*21d60*/  IMAD.WIDE.U32 R2, R15, UR4, RZ ;  /* 0x000000040f027c25 */ /* 0x000fc6000f8e00ff */
[----:B------:R-:W-:Y:S01]  /*21d70*/  LOP3.LUT R7, R4, 0xfffffff8, RZ, 0xc0, !PT ;  /* 0xfffffff804077812 */ /* 0x000fe200078ec0ff */
[----:B------:R-:W-:Y:S01]  /*21d80*/  IMAD R5, R15, UR5, R0 ;  /* 0x000000050f057c24 */ /* 0x000fe2000f8e0200 */
[----:B------:R-:W-:Y:S01]  /*21d90*/  ULDC.64 UR4, c[0x0][0xae8] ;  /* 0x0002ba0000047ab9 */ /* 0x000fe20000000a00 */
[----:B------:R-:W-:Y:S02]  /*21da0*/  IMAD R4, R24, UR6, RZ ;  /* 0x0000000618047c24 */ /* 0x000fe4000f8e02ff */
[----:B------:R-:W-:Y:S02]  /*21db0*/  IMAD.IADD R0, R28, 0x1, -R7 ;  /* 0x000000011c007824 */ /* 0x000fe400078e0a07 */
[----:B------:R-:W-:Y:S02]  /*21dc0*/  IMAD.IADD R3, R3, 0x1, R5 ;  /* 0x0000000103037824 */ /* 0x000fe400078e0205 */
[----:B------:R-:W-:Y:S02]  /*21dd0*/  IMAD R0, R0, 0x20, R219 ;  /* 0x0000002000007824 */ /* 0x000fe400078e02db */
[----:B------:R-:W-:Y:S01]  /*21de0*/  IMAD.WIDE.U32 R2, R220, UR4, R2 ;  /* 0x00000004dc027c25 */ /* 0x000fe2000f8e0002 */
[----:B0-----:R-:W-:-:S03]  /*21df0*/  ISETP.NE.AND P0, PT, R21, 0x1, PT ;  /* 0x000000011500780c */ /* 0x001fc60003f05270 */
[----:B------:R-:W-:Y:S01]  /*21e00*/  IMAD R3, R220, UR5, R3 ;  /* 0x00000005dc037c24 */ /* 0x000fe2000f8e0203 */
[----:B------:R-:W-:Y:S01]  /*21e10*/  ULDC.64 UR4, c[0x0][0xae0] ;  /* 0x0002b80000047ab9 */ /* 0x000fe20000000a00 */
[C---:B------:R-:W-:Y:S02]  /*21e20*/  IMAD R7, R25.reuse, UR7, R4 ;  /* 0x0000000719077c24 */ /* 0x040fe4000f8e0204 */
[----:B------:R-:W-:-:S04]  /*21e30*/  IMAD.WIDE.U32 R2, R25, UR6, R2 ;  /* 0x0000000619027c25 */ /* 0x000fc8000f8e0002 */
[----:B------:R-:W-:Y:S02]  /*21e40*/  IMAD.IADD R3, R3, 0x1, R7 ;  /* 0x0000000103037824 */ /* 0x000fe400078e0207 */
[----:B------:R-:W0:Y:S08]  /*21e50*/  @P0 LDC R6, c[0x0][0xbec] ;  /* 0x0002fb00ff060b82 */ /* 0x000e300000000800 */
[----:B------:R-:W1:Y:S01]  /*21e60*/  @P0 LDC R11, c[0x0][0xbf0] ;  /* 0x0002fc00ff0b0b82 */ /* 0x000e620000000800 */
[C---:B--2---:R-:W-:Y:S01]  /*21e70*/  IMAD R9, R8.reuse, 0x80, R0 ;  /* 0x0000008008097824 */ /* 0x044fe200078e0200 */
[----:B------:R-:W-:-:S03]  /*21e80*/  LEA R24, R8, R219, 0x7 ;  /* 0x000000db08187211 */ /* 0x000fc600078e38ff */
[----:B0-----:R-:W-:Y:S01]  /*21e90*/  @P0 IMAD.HI.U32 R0, R9, R6, RZ ;  /* 0x0000000609000227 */ /* 0x001fe200078e00ff */
[----:B------:R-:W-:-:S04]  /*21ea0*/  MOV R5, R9 ;  /* 0x0000000900057202 */ /* 0x000fc80000000f00 */
[----:B-1----:R-:W-:-:S04]  /*21eb0*/  @P0 SHF.R.U32.HI R5, RZ, R11, R0 ;  /* 0x0000000bff050219 */ /* 0x002fc80000011600 */
[--C-:B------:R-:W-:Y:S01]  /*21ec0*/  SHF.R.S32.HI R0, RZ, 0x1f, R5.reuse ;  /* 0x0000001fff007819 */ /* 0x100fe20000011405 */
[----:B------:R-:W-:Y:S02]  /*21ed0*/  IMAD.MOV R4, RZ, RZ, -R5 ;  /* 0x000000ffff047224 */ /* 0x000fe400078e0a05 */
[----:B------:R-:W-:-:S04]  /*21ee0*/  IMAD.WIDE.U32 R2, R5, UR4, R2 ;  /* 0x0000000405027c25 */ /* 0x000fc8000f8e0002 */
[----:B------:R-:W-:Y:S02]  /*21ef0*/  IMAD R0, R0, UR4, RZ ;  /* 0x0000000400007c24 */ /* 0x000fe4000f8e02ff */
[----:B------:R-:W-:Y:S02]  /*21f00*/  IMAD R7, R21, R4, R9 ;  /* 0x0000000415077224 */ /* 0x000fe400078e0209 */
[----:B------:R-:W-:Y:S01]  /*21f10*/  IMAD R9, R5, UR5, R0 ;  /* 0x0000000505097c24 */ /* 0x000fe2000f8e0200 */
[----:B------:R-:W-:Y:S02]  /*21f20*/  ULDC.64 UR4, c[0x0][0xad8] ;  /* 0x0002b60000047ab9 */ /* 0x000fe40000000a00 */
[----:B------:R-:W-:Y:S01]  /*21f30*/  SHF.R.S32.HI R0, RZ, 0x1f, R7 ;  /* 0x0000001fff007819 */ /* 0x000fe20000011407 */
[----:B------:R-:W-:-:S04]  /*21f40*/  IMAD.IADD R3, R3, 0x1, R9 ;  /* 0x0000000103037824 */ /* 0x000fc800078e0209 */
[----:B------:R-:W-:Y:S02]  /*21f50*/  IMAD R0, R0, UR4, RZ ;  /* 0x0000000400007c24 */ /* 0x000fe4000f8e02ff */
[----:B------:R-:W-:-:S04]  /*21f60*/  IMAD.WIDE.U32 R2, R7, UR4, R2 ;  /* 0x0000000407027c25 */ /* 0x000fc8000f8e0002 */
[----:B------:R-:W-:Y:S01]  /*21f70*/  IMAD R7, R7, UR5, R0 ;  /* 0x0000000507077c24 */ /* 0x000fe2000f8e0200 */
[----:B------:R-:W-:Y:S02]  /*21f80*/  ULDC.64 UR4, c[0x0][0xa80] ;  /* 0x0002a00000047ab9 */ /* 0x000fe40000000a00 */
[----:B------:R-:W-:Y:S01]  /*21f90*/  LEA R0, P0, R2, UR4, 0x1 ;  /* 0x0000000402007c11 */ /* 0x000fe2000f8008ff */
[----:B------:R-:W-:Y:S01]  /*21fa0*/  IMAD.IADD R3, R3, 0x1, R7 ;  /* 0x0000000103037824 */ /* 0x000fe200078e0207 */
[----:B------:R-:W-:-:S04]  /*21fb0*/  UMOV UR4, 0xffffffff ;  /* 0xffffffff00047882 */ /* 0x000fc80000000000 */
[----:B------:R-:W-:Y:S01]  /*21fc0*/  LEA.HI.X R10, R2, UR5, R3, 0x1, P0 ;  /* 0x00000005020a7c11 */ /* 0x000fe200080f0c03 */
[----:B------:R-:W-:Y:S06]  /*21fd0*/  BRA.DIV UR4, `(.L_x_682) ;  /* 0x000000ea04407947 */ /* 0x000fec000b800000 */
[----:B------:R0:W1:Y:S04]  /*21fe0*/  SHFL.IDX PT, R9, R10, RZ, 0x181f ;  /* 0x00181fff0a097589 */ /* 0x00006800000e0000 */
[----:B------:R0:W2:Y:S02]  /*21ff0*/  SHFL.IDX PT, R14, R0, RZ, 0x181f ;  /* 0x00181fff000e7589 */ /* 0x0000a400000e0000 */
.L_x_1053:
[----:B------:R-:W-:Y:S01]  /*22000*/  IMAD R21, R20, R21, RZ ;  /* 0x0000001514157224 */ /* 0x000fe200078e02ff */
[----:B------:R-:W-:Y:S04]  /*22010*/  BSSY B1, `(.L_x_683) ;  /* 0x0000019000017945 */ /* 0x000fe80003800000 */
[----:B------:R-:W-:-:S13]  /*22020*/  ISETP.GE.AND P0, PT, R24, R21, PT ;  /* 0x000000151800720c */ /* 0x000fda0003f06270 */
[----:B------:R-:W-:Y:S05]  /*22030*/  @P0 BRA `(.L_x_684) ;  /* 0x0000000000580947 */ /* 0x000fea0003800000 */
[----:B------:R-:W3:Y:S01]  /*22040*/  LDL R13, [R1+0x14] ;  /* 0x00001400010d7983 */ /* 0x000ee20000100800 */
[----:B------:R-:W-:-:S03]  /*22050*/  ULDC UR4, c[0x0][0xac8] ;  /* 0x0002b20000047ab9 */ /* 0x000fc60000000800 */
[----:B------:R-:W4:Y:S04]  /*22060*/  LDL R11, [R1+0x1c] ;  /* 0x00001c00010b7983 */ /* 0x000f280000100800 */
[----:B------:R-:W5:Y:S04]  /*22070*/  LDL R8, [R1+0x44] ;  /* 0x0000440001087983 */ /* 0x000f680000100800 */
[----:B------:R-:W5:Y:S04]  /*22080*/  LDL R15, [R1+0x60] ;  /* 0x00006000010f7983 */ /* 0x000f680000100800 */
[----:B------:R-:W5:Y:S01]  /*22090*/  LDL R12, [R1+0x5c] ;  /* 0x00005c00010c7983 */ /* 0x000f620000100800 */
[----:B------:R-:W-:-:S02]  /*220a0*/  ISETP.GE.AND P3, PT, R22, UR4, PT ;  /* 0x0000000416007c0c */ /* 0x000fc4000bf66270 */
[----:B------:R-:W-:-:S11]  /*220b0*/  ISETP.GE.AND P2, PT, R218, UR4, PT ;  /* 0x00000004da007c0c */ /* 0x000fd6000bf46270 */
[-C--:B--2---:R-:W-:Y:S02]  /*220c0*/  @!P3 LEA R2, P5, R22, R14.reuse, 0x1 ;  /* 0x0000000e1602b211 */ /* 0x084fe400078a08ff */
[----:B------:R-:W-:Y:S02]  /*220d0*/  @!P2 LEA R4, P4, R218, R14, 0x1 ;  /* 0x0000000eda04a211 */ /* 0x000fe400078808ff */
[----:B-1----:R-:W-:-:S05]  /*220e0*/  @!P3 LEA.HI.X R3, R22, R9, R23, 0x1, P5 ;  /* 0x000000091603b211 */ /* 0x002fca00028f0c17 */
[----:B------:R1:W-:Y:S01]  /*220f0*/  @!P3 ST.E.128 desc[UR36][R2.64], RZ ;  /* 0x000000ff0200b985 */ /* 0x0003e2000c101d24 */
[----:B---3--:R-:W-:Y:S02]  /*22100*/  ISETP.GE.AND P1, PT, R13, UR4, PT ;  /* 0x000000040d007c0c */ /* 0x008fe4000bf26270 */
[----:B----4-:R-:W-:Y:S02]  /*22110*/  ISETP.GE.AND P0, PT, R11, UR4, PT ;  /* 0x000000040b007c0c */ /* 0x010fe4000bf06270 */
[----:B-----5:R-:W-:-:S09]  /*22120*/  @!P2 LEA.HI.X R5, R218, R9, R8, 0x1, P4 ;  /* 0x00000009da05a211 */ /* 0x020fd200020f0c08 */
[-C--:B------:R-:W-:Y:S02]  /*22130*/  @!P1 LEA R6, P5, R13, R14.reuse, 0x1 ;  /* 0x0000000e0d069211 */ /* 0x080fe400078a08ff */
[----:B------:R-:W-:Y:S02]  /*22140*/  @!P0 LEA R8, P4, R11, R14, 0x1 ;  /* 0x0000000e0b088211 */ /* 0x000fe400078808ff */
[-C--:B------:R-:W-:Y:S02]  /*22150*/  @!P1 LEA.HI.X R7, R13, R9.reuse, R15, 0x1, P5 ;  /* 0x000000090d079211 */ /* 0x080fe400028f0c0f */
[----:B------:R-:W-:Y:S01]  /*22160*/  @!P0 LEA.HI.X R9, R11, R9, R12, 0x1, P4 ;  /* 0x000000090b098211 */ /* 0x000fe200020f0c0c */
[----:B------:R1:W-:Y:S04]  /*22170*/  @!P2 ST.E.128 desc[UR36][R4.64], RZ ;  /* 0x000000ff0400a985 */ /* 0x0003e8000c101d24 */
[----:B------:R1:W-:Y:S04]  /*22180*/  @!P1 ST.E.128 desc[UR36][R6.64], RZ ;  /* 0x000000ff06009985 */ /* 0x0003e8000c101d24 */
[----:B------:R1:W-:Y:S02]  /*22190*/  @!P0 ST.E.128 desc[UR36][R8.64], RZ ;  /* 0x000000ff08008985 */ /* 0x0003e4000c101d24 */
.L_x_684:
[----:B------:R-:W-:Y:S05]  /*221a0*/  BSYNC B1 ;  /* 0x0000000000017941 */ /* 0x000fea0003800000 */
.L_x_683:
[----:B------:R-:W-:-:S03]  /*221b0*/  UMOV UR4, 0xffffffff ;  /* 0xffffffff00047882 */ /* 0x000fc60000000000 */
[----:B------:R-:W-:Y:S05]  /*221c0*/  BRA.DIV UR4, `(.L_x_685) ;  /* 0x000000e604f87947 */ /* 0x000fea000b800000 */
[----:B-1----:R1:W3:Y:S04]  /*221d0*/  SHFL.IDX PT, R9, R10, 0x1, 0x181f ;  /* 0x00381f000a097f89 */ /* 0x0022e800000e0000 */
[----:B--2---:R1:W2:Y:S02]  /*221e0*/  SHFL.IDX PT, R14, R0, 0x1, 0x181f ;  /* 0x00381f00000e7f89 */ /* 0x0042a400000e0000 */
.L_x_1057:
[----:B------:R-:W-:Y:S01]  /*221f0*/  VIADD R2, R24, 0x20 ;  /* 0x0000002018027836 */ /* 0x000fe20000000000 */
[----:B------:R-:W-:Y:S04]  /*22200*/  BSSY B1, `(.L_x_686) ;  /* 0x0000019000017945 */ /* 0x000fe80003800000 */
[----:B------:R-:W-:-:S13]  /*22210*/  ISETP.GE.AND P0, PT, R2, R21, PT ;  /* 0x000000150200720c */ /* 0x000fda0003f06270 */
[----:B------:R-:W-:Y:S05]  /*22220*/  @P0 BRA `(.L_x_687) ;  /* 0x0000000000580947 */ /* 0x000fea0003800000 */
[----:B------:R-:W4:Y:S01]  /*22230*/  LDL R13, [R1+0x14] ;  /* 0x00001400010d7983 */ /* 0x000f220000100800 */
[----:B------:R-:W-:-:S03]  /*22240*/  ULDC UR4, c[0x0][0xac8] ;  /* 0x0002b20000047ab9 */ /* 0x000fc60000000800 */
[----:B------:R-:W5:Y:S04]  /*22250*/  LDL R11, [R1+0x1c] ;  /* 0x00001c00010b7983 */ /* 0x000f680000100800 */
[----:B------:R-:W5:Y:S04]  /*22260*/  LDL R8, [R1+0x44] ;  /* 0x0000440001087983 */ /* 0x000f680000100800 */
[----:B------:R-:W5:Y:S04]  /*22270*/  LDL R15, [R1+0x60] ;  /* 0x00006000010f7983 */ /* 0x000f680000100800 */
[----:B------:R-:W5:Y:S01]  /*22280*/  LDL R12, [R1+0x5c] ;  /* 0x00005c00010c7983 */ /* 0x000f620000100800 */
[----:B------:R-:W-:-:S02]  /*22290*/  ISETP.GE.AND P3, PT, R22, UR4, PT ;  /* 0x0000000416007c0c */ /* 0x000fc4000bf66270 */
[----:B------:R-:W-:-:S11]  /*222a0*/  ISETP.GE.AND P2, PT, R218, UR4, PT ;  /* 0x00000004da007c0c */ /* 0x000fd6000bf46270 */
[-C--:B--2---:R-:W-:Y:S02]  /*222b0*/  @!P3 LEA R2, P5, R22, R14.reuse, 0x1 ;  /* 0x0000000e1602b211 */ /* 0x084fe400078a08ff */
[----:B------:R-:W-:Y:S02]  /*222c0*/  @!P2 LEA R4, P4, R218, R14, 0x1 ;  /* 0x0000000eda04a211 */ /* 0x000fe400078808ff */
[----:B---3--:R-:W-:-:S05]  /*222d0*/  @!P3 LEA.HI.X R3, R22, R9, R23, 0x1, P5 ;  /* 0x000000091603b211 */ /* 0x008fca00028f0c17 */
[----:B------:R2:W-:Y:S01]  /*222e0*/  @!P3 ST.E.128 desc[UR36][R2.64], RZ ;  /* 0x000000ff0200b985 */ /* 0x0005e2000c101d24 */
[----:B----4-:R-:W-:Y:S02]  /*222f0*/  ISETP.GE.AND P1, PT, R13, UR4, PT ;  /* 0x000000040d007c0c */ /* 0x010fe4000bf26270 */
[----:B-----5:R-:W-:Y:S02]  /*22300*/  ISETP.GE.AND P0, PT, R11, UR4, PT ;  /* 0x000000040b007c0c */ /* 0x020fe4000bf06270 */
[----:B------:R-:W-:-:S09]  /*22310*/  @!P2 LEA.HI.X R5, R218, R9, R8, 0x1, P4 ;  /* 0x00000009da05a211 */ /* 0x000fd200020f0c08 */
[-C--:B------:R-:W-:Y:S02]  /*22320*/  @!P1 LEA R6, P5, R13, R14.reuse, 0x1 ;  /* 0x0000000e0d069211 */ /* 0x080fe400078a08ff */
[----:B------:R-:W-:Y:S02]  /*22330*/  @!P0 LEA R8, P4, R11, R14, 0x1 ;  /* 0x0000000e0b088211 */ /* 0x000fe400078808ff */
[-C--:B------:R-:W-:Y:S02]  /*22340*/  @!P1 LEA.HI.X R7, R13, R9.reuse, R15, 0x1, P5 ;  /* 0x000000090d079211 */ /* 0x080fe400028f0c0f */
[----:B------:R-:W-:Y:S01]  /*22350*/  @!P0 LEA.HI.X R9, R11, R9, R12, 0x1, P4 ;  /* 0x000000090b098211 */ /* 0x000fe200020f0c0c */
[----:B------:R2:W-:Y:S04]  /*22360*/  @!P2 ST.E.128 desc[UR36][R4.64], RZ ;  /* 0x000000ff0400a985 */ /* 0x0005e8000c101d24 */
[----:B------:R2:W-:Y:S04]  /*22370*/  @!P1 ST.E.128 desc[UR36][R6.64], RZ ;  /* 0x000000ff06009985 */ /* 0x0005e8000c101d24 */
[----:B------:R2:W-:Y:S02]  /*22380*/  @!P0 ST.E.128 desc[UR36][R8.64], RZ ;  /* 0x000000ff08008985 */ /* 0x0005e4000c101d24 */
.L_x_687:
[----:B------:R-:W-:Y:S05]  /*22390*/  BSYNC B1 ;  /* 0x0000000000017941 */ /* 0x000fea0003800000 */
.L_x_686:
[----:B------:R-:W-:-:S03]  /*223a0*/  UMOV UR4, 0xffffffff ;  /* 0xffffffff00047882 */ /* 0x000fc60000000000 */
[----:B------:R-:W-:Y:S05]  /*223b0*/  BRA.DIV UR4, `(.L_x_688) ;  /* 0x000000e604c47947 */ /* 0x000fea000b800000 */
[----:B--23--:R2:W3:Y:S04]  /*223c0*/  SHFL.IDX PT, R9, R10, 0x2, 0x181f ;  /* 0x00581f000a097f89 */ /* 0x00c4e800000e0000 */
[----:B------:R2:W4:Y:S02]  /*223d0*/  SHFL.IDX PT, R14, R0, 0x2, 0x181f ;  /* 0x00581f00000e7f89 */ /* 0x00052400000e0000 */
.L_x_1061:
[----:B------:R-:W-:Y:S01]  /*223e0*/  VIADD R2, R24, 0x40 ;  /* 0x0000004018027836 */ /* 0x000fe20000000000 */
[----:B------:R-:W-:Y:S04]  /*223f0*/  BSSY B1, `(.L_x_689) ;  /* 0x0000019000017945 */ /* 0x000fe80003800000 */
[----:B------:R-:W-:-:S13]  /*22400*/  ISETP.GE.AND P0, PT, R2, R21, PT ;  /* 0x000000150200720c */ /* 0x000fda0003f06270 */
[----:B------:R-:W-:Y:S05]  /*22410*/  @P0 BRA `(.L_x_690) ;  /* 0x0000000000580947 */ /* 0x000fea0003800000 */
[----:B------:R-:W5:Y:S01]  /*22420*/  LDL R13, [R1+0x14] ;  /* 0x00001400010d7983 */ /* 0x000f620000100800 */
        /* <DEDUP_REMOVED lines=8> */
[----:B------:R-:W-:Y:S02]  /*224b0*/  @!P2 LEA R4, P4, R218, R14, 0x1 ;  /* 0x0000000eda04a211 */ /* 0x000fe400078808ff */
[----:B---3--:R-:W-:-:S05]  /*224c0*/  @!P3 LEA.HI.X R3, R22, R9, R23, 0x1, P5 ;  /* 0x000000091603b211 */ /* 0x008fca00028f0c17 */
[----:B------:R3:W-:Y:S01]  /*224d0*/  @!P3 ST.E.128 desc[UR36][R2.64], RZ ;  /* 0x000000ff0200b985 */ /* 0x0007e2000c101d24 */
[----:B-----5:R-:W-:Y:S02]  /*224e0*/  ISETP.GE.AND P1, PT, R13, UR4, PT ;  /* 0x000000040d007c0c */ /* 0x020fe4000bf26270 */
[----:B--2---:R-:W-:Y:S02]  /*224f0*/  ISETP.GE.AND P0, PT, R11, UR4, PT ;  /* 0x000000040b007c0c */ /* 0x004fe4000bf06270 */
        /* <DEDUP_REMOVED lines=8> */
.L_x_690:
[----:B------:R-:W-:Y:S05]  /*22580*/  BSYNC B1 ;  /* 0x0000000000017941 */ /* 0x000fea0003800000 */
.L_x_689:
[----:B------:R-:W-:-:S03]  /*22590*/  UMOV UR4, 0xffffffff ;  /* 0xffffffff00047882 */ /* 0x000fc60000000000 */
[----:B------:R-:W-:Y:S05]  /*225a0*/  BRA.DIV UR4, `(.L_x_691) ;  /* 0x000000e604907947 */ /* 0x000fea000b800000 */
[----:B---3--:R3:W0:Y:S04]  /*225b0*/  SHFL.IDX PT, R9, R10, 0x3, 0x181f ;  /* 0x00781f000a097f89 */ /* 0x00862800000e0000 */
[----:B----4-:R3:W4:Y:S02]  /*225c0*/  SHFL.IDX PT, R14, R0, 0x3, 0x181f ;  /* 0x00781f00000e7f89 */ /* 0x01072400000e0000 */
.L_x_1065:
[----:B0123--:R-:W-:-:S05]  /*225d0*/  VIADD R0, R24, 0x60 ;  /* 0x0000006018007836 */ /* 0x00ffca0000000000 */
[----:B------:R-:W-:-:S13]  /*225e0*/  ISETP.GE.AND P0, PT, R0, R21, PT ;  /* 0x000000150000720c */ /* 0x000fda0003f06270 */
[----:B------:R-:W-:Y:S05]  /*225f0*/  @P0 BRA `(.L_x_674) ;  /* 0x0000000000580947 */ /* 0x000fea0003800000 */
[----:B------:R-:W2:Y:S01]  /*22600*/  LDL R12, [R1+0x14] ;  /* 0x00001400010c7983 */ /* 0x000ea20000100800 */
[----:B------:R-:W-:-:S03]  /*22610*/  ULDC UR4, c[0x0][0xac8] ;  /* 0x0002b20000047ab9 */ /* 0x000fc60000000800 */
[----:B------:R-:W3:Y:S04]  /*22620*/  LDL R10, [R1+0x1c] ;  /* 0x00001c00010a7983 */ /* 0x000ee80000100800 */
[----:B------:R-:W5:Y:S04]  /*22630*/  LDL R8, [R1+0x44] ;  /* 0x0000440001087983 */ /* 0x000f680000100800 */
[----:B------:R-:W5:Y:S04]  /*22640*/  LDL R13, [R1+0x60] ;  /* 0x00006000010d7983 */ /* 0x000f680000100800 */
[----:B------:R-:W5:Y:S01]  /*22650*/  LDL R11, [R1+0x5c] ;  /* 0x00005c00010b7983 */ /* 0x000f620000100800 */
[----:B------:R-:W-:-:S02]  /*22660*/  ISETP.GE.AND P3, PT, R22, UR4, PT ;  /* 0x0000000416007c0c */ /* 0x000fc4000bf66270 */
[----:B------:R-:W-:-:S11]  /*22670*/  ISETP.GE.AND P2, PT, R218, UR4, PT ;  /* 0x00000004da007c0c */ /* 0x000fd6000bf46270 */
[-C--:B----4-:R-:W-:Y:S02]  /*22680*/  @!P3 LEA R2, P5, R22, R14.reuse, 0x1 ;  /* 0x0000000e1602b211 */ /* 0x090fe400078a08ff */
[----:B------:R-:W-:Y:S02]  /*22690*/  @!P2 LEA R4, P4, R218, R14, 0x1 ;  /* 0x0000000eda04a211 */ /* 0x000fe400078808ff */
[----:B------:R-:W-:-:S05]  /*226a0*/  @!P3 LEA.HI.X R3, R22, R9, R23, 0x1, P5 ;  /* 0x000000091603b211 */ /* 0x000fca00028f0c17 */
[----:B------:R0:W-:Y:S01]  /*226b0*/  @!P3 ST.E.128 desc[UR36][R2.64], RZ ;  /* 0x000000ff0200b985 */ /* 0x0001e2000c101d24 */
[----:B--2---:R-:W-:Y:S02]  /*226c0*/  ISETP.GE.AND P1, PT, R12, UR4, PT ;  /* 0x000000040c007c0c */ /* 0x004fe4000bf26270 */
[----:B---3--:R-:W-:Y:S02]  /*226d0*/  ISETP.GE.AND P0, PT, R10, UR4, PT ;  /* 0x000000040a007c0c */ /* 0x008fe4000bf06270 */
        /* <DEDUP_REMOVED lines=8> */
.L_x_674:
[----:B------:R-:W-:Y:S05]  /*22760*/  BSYNC B0 ;  /* 0x0000000000007941 */ /* 0x000fea0003800000 */
.L_x_659:
[----:B------:R-:W-:Y:S02]  /*22770*/  ULDC UR4, c[0x0][0xc3c] ;  /* 0x00030f0000047ab9 */ /* 0x000fe40000000800 */
[----:B------:R-:W-:-:S13]  /*22780*/  ISETP.GE.AND P0, PT, R43, UR4, PT ;  /* 0x000000042b007c0c */ /* 0x000fda000bf06270 */
[----:B------:R-:W-:Y:S05]  /*22790*/  @!P0 BRA `(.L_x_692) ;  /* 0xfffffdf000dc8947 */ /* 0x000fea000383ffff */
[----:B------:R-:W-:Y:S05]  /*227a0*/  BRA `(.L_x_483) ;  /* 0x0000008800707947 */ /* 0x000fea0003800000 */
.L_x_481:
[----:B------:R-:W-:-:S08]  /*227b0*/  NOP ;  /* 0x0000000000007918 */ /* 0x000fd00000000000 */
[----:B0-----:R-:W0:-:S00]  /*227c0*/  USETMAXREG.DEALLOC.CTAPOOL 0x28 ;  /* 0x00000028000079c8 */ /* 0x001e0000080e0500 */
[----:B0-----:R-:W2:Y:S01]  /*227d0*/  LDL.LU R3, [R1] ;  /* 0x0000000001037983 */ /* 0x001ea20000300800 */
[----:B------:R-:W-:-:S06]  /*227e0*/  LOP3.LUT R0, R0, 0x3, RZ, 0xc0, !PT ;  /* 0x0000000300007812 */ /* 0x000fcc00078ec0ff */
[----:B------:R-:W0:Y:S02]  /*227f0*/  SHFL.IDX PT, R0, R0, RZ, 0x1f ;  /* 0x00001fff00007589 */ /* 0x000e2400000e0000 */
[----:B0-----:R-:W-:-:S13]  /*22800*/  ISETP.NE.AND P0, PT, R0, RZ, PT ;  /* 0x000000ff0000720c */ /* 0x001fda0003f05270 */
[----:B------:R-:W-:Y:S01]  /*22810*/  @P0 BAR.SYNC.DEFER_BLOCKING 0x5, 0x180 ;  /* 0x0146000000000b1d */ /* 0x000fe20000010000 */
[----:B--2---:R-:W-:-:S04]  /*22820*/  LOP3.LUT R3, R3, 0xffffff7f, RZ, 0xc0, !PT ;  /* 0xffffff7f03037812 */ /* 0x004fc800078ec0ff */
[----:B------:R-:W-:-:S05]  /*22830*/  @P0 LOP3.LUT R3, R3, 0x80, RZ, 0xfc, !PT ;  /* 0x0000008003030812 */ /* 0x000fca00078efcff */
[----:B------:R0:W-:Y:S02]  /*22840*/  STL [R1], R3 ;  /* 0x0000000301007387 */ /* 0x0001e40000100800 */
[----:B0-----:R-:W-:-:S04]  /*22850*/  @P0 MOV R3, 0x400 ;  /* 0x0000040000030802 */ /* 0x001fc80000000f00 */
[----:B------:R-:W-:-:S05]  /*22860*/  @P0 LEA R2, R2, R3, 0x18 ;  /* 0x0000000302020211 */ /* 0x000fca00078ec0ff */
[----:B------:R0:W1:Y:S01]  /*22870*/  @P0 LDS.128 R24, [R2+0x388d0] ;  /* 0x0388d00002180984 */ /* 0x0000620000000c00 */
[----:B------:R-:W-:Y:S06]  /*22880*/  @P0 BAR.ARV 0x4, 0x180 ;  /* 0x0106000000000b1d */ /* 0x000fec0000002000 */
[----:B------:R-:W-:Y:S05]  /*22890*/  @P0 BRA `(.L_x_693) ;  /* 0x0000000800980947 */ /* 0x000fea0003800000 */
[----:B------:R-:W2:Y:S01]  /*228a0*/  S2R R4, SR_TID.X ;  /* 0x0000000000047919 */ /* 0x000ea20000002100 */
[----:B------:R-:W-:Y:S01]  /*228b0*/  ULDC UR4, c[0x0][0xc3c] ;  /* 0x00030f0000047ab9 */ /* 0x000fe20000000800 */
[----:B------:R-:W-:Y:S01]  /*228c0*/  IMAD.MOV.U32 R0, RZ, RZ, RZ ;  /* 0x000000ffff007224 */ /* 0x000fe200078e00ff */
[----:B------:R-:W-:Y:S01]  /*228d0*/  MOV R9, RZ ;  /* 0x000000ff00097202 */ /* 0x000fe20000000f00 */
[----:B------:R-:W3:Y:S01]  /*228e0*/  S2UR UR6, SR_CTAID.X ;  /* 0x00000000000679c3 */ /* 0x000ee20000002500 */
[----:B------:R-:W-:Y:S01]  /*228f0*/  ULDC UR5, c[0x0][0xc38] ;  /* 0x00030e0000057ab9 */ /* 0x000fe20000000800 */
[----:B--2---:R-:W-:-:S04]  /*22900*/  LOP3.LUT R7, R4, 0x1f, RZ, 0xc0, !PT ;  /* 0x0000001f04077812 */ /* 0x004fc800078ec0ff */
[----:B------:R-:W-:-:S04]  /*22910*/  ISETP.NE.AND P0, PT, R7, 0x1f, PT ;  /* 0x0000001f0700780c */ /* 0x000fc80003f05270 */
[----:B------:R-:W-:-:S13]  /*22920*/  ISETP.GE.OR P1, PT, R7, UR4, !P0 ;  /* 0x0000000407007c0c */ /* 0x000fda000c726670 */
[----:B------:R-:W2:Y:S08]  /*22930*/  @!P1 LDC.64 R4, c[0x0][0xc80] ;  /* 0x00032000ff049b82 */ /* 0x000eb00000000a00 */
[----:B0-----:R-:W0:Y:S01]  /*22940*/  @!P1 LDC.64 R2, c[0x0][0xc78] ;  /* 0x00031e00ff029b82 */ /* 0x001e220000000a00 */
[----:B--2---:R-:W-:-:S05]  /*22950*/  @!P1 IMAD.WIDE.U32 R4, R7, 0x4, R4 ;  /* 0x0000000407049825 */ /* 0x004fca00078e0004 */
[----:B------:R-:W2:Y:S01]  /*22960*/  @!P1 LDG.E R0, desc[UR36][R4.64] ;  /* 0x0000002404009981 */ /* 0x000ea2000c1e1900 */
[----:B0-----:R-:W-:-:S05]  /*22970*/  @!P1 IMAD.WIDE.U32 R2, R7, 0x4, R2 ;  /* 0x0000000407029825 */ /* 0x001fca00078e0002 */
[----:B------:R-:W2:Y:S01]  /*22980*/  @!P1 LDG.E R9, desc[UR36][R2.64] ;  /* 0x0000002402099981 */ /* 0x000ea2000c1e1900 */
[C---:B------:R-:W-:Y:S02]  /*22990*/  ISETP.NE.AND P1, PT, R7.reuse, RZ, PT ;  /* 0x000000ff0700720c */ /* 0x040fe40003f25270 */
[C---:B------:R-:W-:Y:S02]  /*229a0*/  ISETP.GE.U32.AND P2, PT, R7.reuse, 0x2, PT ;  /* 0x000000020700780c */ /* 0x040fe40003f46070 */
[C---:B------:R-:W-:Y:S02]  /*229b0*/  ISETP.GE.U32.AND P3, PT, R7.reuse, 0x4, PT ;  /* 0x000000040700780c */ /* 0x040fe40003f66070 */
[C---:B------:R-:W-:Y:S02]  /*229c0*/  ISETP.GE.U32.AND P4, PT, R7.reuse, 0x8, PT ;  /* 0x000000080700780c */ /* 0x040fe40003f86070 */
[----:B------:R-:W-:Y:S01]  /*229d0*/  ISETP.GE.U32.AND P5, PT, R7, 0x10, PT ;  /* 0x000000100700780c */ /* 0x000fe20003fa6070 */
[----:B------:R-:W-:Y:S01]  /*229e0*/  UMOV UR4, URZ ;  /* 0x0000003f00047c82 */ /* 0x000fe20008000000 */
        /* <DEDUP_REMOVED lines=14> */
[----:B0-----:R-:W-:-:S04]  /*22ad0*/  SEL R5, R4, RZ, P5 ;  /* 0x000000ff04057207 */ /* 0x001fc80002800000 */
[----:B------:R-:W-:-:S05]  /*22ae0*/  IADD3 R5, R2, R5, RZ ;  /* 0x0000000502057210 */ /* 0x000fca0007ffe0ff */
[----:B------:R-:W0:Y:S02]  /*22af0*/  SHFL.IDX PT, R6, R5, 0x1f, 0x1f ;  /* 0x03e01f0005067f89 */ /* 0x000e2400000e0000 */
[----:B0-----:R-:W-:-:S05]  /*22b00*/  IMAD R6, R6, UR5, RZ ;  /* 0x0000000506067c24 */ /* 0x001fca000f8e02ff */
[----:B---3--:R-:W-:Y:S01]  /*22b10*/  ISETP.GT.AND P6, PT, R6, UR6, PT ;  /* 0x0000000606007c0c */ /* 0x008fe2000bfc4270 */
[----:B------:R-:W-:-:S12]  /*22b20*/  IMAD.MOV.U32 R3, RZ, RZ, R6 ;  /* 0x000000ffff037224 */ /* 0x000fd800078e0006 */
[----:B------:R-:W-:Y:S05]  /*22b30*/  @P6 BRA `(.L_x_694) ;  /* 0x0000000000a06947 */ /* 0x000fea0003800000 */
[----:B------:R-:W-:Y:S01]  /*22b40*/  IMAD.MOV.U32 R6, RZ, RZ, R3 ;  /* 0x000000ffff067224 */ /* 0x000fe200078e0003 */
[----:B------:R-:W-:Y:S01]  /*22b50*/  UMOV UR4, URZ ;  /* 0x0000003f00047c82 */ /* 0x000fe20008000000 */
[----:B------:R-:W-:-:S05]  /*22b60*/  ULDC UR5, c[0x0][0xc38] ;  /* 0x00030e0000057ab9 */ /* 0x000fca0000000800 */
.L_x_696:
[----:B------:R-:W0:Y:S01]  /*22b70*/  LDC R0, c[0x0][0xc3c] ;  /* 0x00030f00ff007b82 */ /* 0x000e220000000800 */
[----:B------:R-:W-:Y:S01]  /*22b80*/  UIADD3 UR4, UR4, 0x1f, URZ ;  /* 0x0000001f04047890 */ /* 0x000fe2000fffe03f */
[----:B------:R-:W-:Y:S02]  /*22b90*/  ULDC UR7, c[0x0][0xc3c] ;  /* 0x00030f0000077ab9 */ /* 0x000fe40000000800 */
[----:B-1----:R-:W-:-:S03]  /*22ba0*/  IMAD.U32 R27, RZ, RZ, UR7 ;  /* 0x00000007ff1b7e24 */ /* 0x002fc6000f8e00ff */
[----:B0-----:R-:W-:-:S13]  /*22bb0*/  ISETP.LE.AND P6, PT, R0, UR4, PT ;  /* 0x0000000400007c0c */ /* 0x001fda000bfc3270 */
[----:B------:R-:W-:Y:S05]  /*22bc0*/  @P6 BRA `(.L_x_695) ;  /* 0x0000000400a86947 */ /* 0x000fea0003800000 */
[----:B------:R-:W-:-:S05]  /*22bd0*/  VIADD R9, R7, UR4 ;  /* 0x0000000407097c36 */ /* 0x000fca0008000000 */
[----:B------:R-:W-:Y:S02]  /*22be0*/  ISETP.GE.OR P6, PT, R9, R0, !P0 ;  /* 0x000000000900720c */ /* 0x000fe400047c6670 */
[----:B------:R-:W-:-:S11]  /*22bf0*/  MOV R0, RZ ;  /* 0x000000ff00007202 */ /* 0x000fd60000000f00 */
        /* <DEDUP_REMOVED lines=20> */
[----:B------:R-:W0:Y:S02]  /*22d40*/  SHFL.UP PT, R2, R3, 0x10, RZ ;  /* 0x0600000003027989 */ /* 0x000e2400000e00ff */
[----:B0-----:R-:W-:-:S05]  /*22d50*/  SEL R2, R2, RZ, P5 ;  /* 0x000000ff02027207 */ /* 0x001fca0002800000 */
[----:B------:R-:W-:-:S05]  /*22d60*/  IMAD.IADD R5, R3, 0x1, R2 ;  /* 0x0000000103057824 */ /* 0x000fca00078e0202 */
[----:B------:R-:W0:Y:S02]  /*22d70*/  SHFL.IDX PT, R2, R5, 0x1f, 0x1f ;  /* 0x03e01f0005027f89 */ /* 0x000e2400000e0000 */
[----:B0-----:R-:W-:-:S04]  /*22d80*/  IMAD R3, R2, UR5, RZ ;  /* 0x0000000502037c24 */ /* 0x001fc8000f8e02ff */
[----:B------:R-:W-:-:S05]  /*22d90*/  IMAD.IADD R6, R3, 0x1, R6 ;  /* 0x0000000103067824 */ /* 0x000fca00078e0206 */
[----:B------:R-:W-:-:S13]  /*22da0*/  ISETP.GT.AND P6, PT, R6, UR6, PT ;  /* 0x0000000606007c0c */ /* 0x000fda000bfc4270 */
[----:B------:R-:W-:Y:S05]  /*22db0*/  @!P6 BRA `(.L_x_696) ;  /* 0xfffffffc006ce947 */ /* 0x000fea000383ffff */
.L_x_694:
[----:B------:R-:W-:Y:S02]  /*22dc0*/  IMAD.IADD R10, R6, 0x1, -R3 ;  /* 0x00000001060a7824 */ /* 0x000fe400078e0a03 */
[----:B-1----:R-:W-:Y:S02]  /*22dd0*/  IMAD.MOV.U32 R24, RZ, RZ, RZ ;  /* 0x000000ffff187224 */ /* 0x002fe400078e00ff */
[----:B------:R-:W-:-:S05]  /*22de0*/  IMAD R2, R5, UR5, R10 ;  /* 0x0000000505027c24 */ /* 0x000fca000f8e020a */
[----:B------:R-:W-:-:S13]  /*22df0*/  ISETP.GT.AND P0, PT, R2, UR6, PT ;  /* 0x0000000602007c0c */ /* 0x000fda000bf04270 */
[----:B------:R-:W-:-:S04]  /*22e00*/  VOTE.ANY R6, PT, !P0 ;  /* 0x0000000000067806 */ /* 0x000fc800040e0100 */
[----:B------:R-:W0:Y:S01]  /*22e10*/  POPC R27, R6 ;  /* 0x00000006001b7309 */ /* 0x000e220000000000 */
[----:B------:R-:W-:Y:S01]  /*22e20*/  ISETP.NE.AND P0, PT, R6, RZ, PT ;  /* 0x000000ff0600720c */ /* 0x000fe20003f05270 */
[----:B0-----:R-:W0:Y:S04]  /*22e30*/  SHFL.IDX PT, R0, R0, R27, 0x1f ;  /* 0x00001f1b00007589 */ /* 0x001e2800000e0000 */
[----:B------:R1:W2:Y:S01]  /*22e40*/  SHFL.IDX PT, R9, R9, R27, 0x1f ;  /* 0x00001f1b09097589 */ /* 0x0002a200000e0000 */
[----:B0-----:R-:W-:-:S04]  /*22e50*/  IABS R4, R0 ;  /* 0x0000000000047213 */ /* 0x001fc80000000000 */
[----:B------:R-:W0:Y:S08]  /*22e60*/  I2F.RP R8, R4 ;  /* 0x0000000400087306 */ /* 0x000e300000209400 */
[----:B0-----:R-:W0:Y:S02]  /*22e70*/  MUFU.RCP R8, R8 ;  /* 0x0000000800087308 */ /* 0x001e240000001000 */
[----:B0-----:R-:W-:-:S06]  /*22e80*/  VIADD R2, R8, 0xffffffe ;  /* 0x0ffffffe08027836 */ /* 0x001fcc0000000000 */
[----:B------:R-:W0:Y:S02]  /*22e90*/  F2I.FTZ.U32.TRUNC.NTZ R3, R2 ;  /* 0x0000000200037305 */ /* 0x000e24000021f000 */
[----:B0-----:R-:W-:Y:S01]  /*22ea0*/  IADD3 R11, RZ, -R3, RZ ;  /* 0x80000003ff0b7210 */ /* 0x001fe20007ffe0ff */
[----:B-12---:R-:W-:Y:S06]  /*22eb0*/  @!P0 BRA `(.L_x_697) ;  /* 0x0000000000088947 */ /* 0x006fec0003800000 */
[----:B------:R-:W-:-:S06]  /*22ec0*/  VIADD R24, R27, 0xffffffff ;  /* 0xffffffff1b187836 */ /* 0x000fcc0000000000 */
[----:B------:R0:W1:Y:S02]  /*22ed0*/  SHFL.IDX PT, R24, R5, R24, 0x1f ;  /* 0x00001f1805187589 */ /* 0x00006400000e0000 */
.L_x_697:
[----:B-1----:R-:W-:Y:S01]  /*22ee0*/  IMAD R24, R24, UR5, R10 ;  /* 0x0000000518187c24 */ /* 0x002fe2000f8e020a */
[----:B------:R-:W-:Y:S01]  /*22ef0*/  IABS R10, R0 ;  /* 0x00000000000a7213 */ /* 0x000fe20000000000 */
[----:B------:R-:W-:Y:S01]  /*22f00*/  IMAD R11, R11, R4, RZ ;  /* 0x000000040b0b7224 */ /* 0x000fe200078e02ff */
[----:B0-----:R-:W-:Y:S01]  /*22f10*/  IABS R5, R9 ;  /* 0x0000000900057213 */ /* 0x001fe20000000000 */
[----:B------:R-:W-:Y:S01]  /*22f20*/  IMAD.MOV.U32 R2, RZ, RZ, RZ ;  /* 0x000000ffff027224 */ /* 0x000fe200078e00ff */
[----:B------:R-:W-:Y:S01]  /*22f30*/  IADD3 R25, -R24, UR6, RZ ;  /* 0x0000000618197c10 */ /* 0x000fe2000fffe1ff */
[----:B------:R-:W-:Y:S01]  /*22f40*/  IMAD.MOV R10, RZ, RZ, -R10 ;  /* 0x000000ffff0a7224 */ /* 0x000fe200078e0a0a */
[----:B------:R-:W0:Y:S01]  /*22f50*/  I2F.RP R6, R5 ;  /* 0x0000000500067306 */ /* 0x000e220000209400 */
[----:B------:R-:W-:Y:S01]  /*22f60*/  IMAD.HI.U32 R2, R3, R11, R2 ;  /* 0x0000000b03027227 */ /* 0x000fe200078e0002 */
[----:B------:R-:W-:Y:S02]  /*22f70*/  IABS R8, R25 ;  /* 0x0000001900087213 */ /* 0x000fe40000000000 */
[----:B------:R-:W-:-:S02]  /*22f80*/  IADD3 R27, R27, UR4, RZ ;  /* 0x000000041b1b7c10 */ /* 0x000fc4000fffe0ff */
[----:B------:R-:W-:Y:S01]  /*22f90*/  MOV R3, R8 ;  /* 0x0000000800037202 */ /* 0x000fe20000000f00 */
[----:B------:R-:W-:-:S04]  /*22fa0*/  IMAD.MOV.U32 R8, RZ, RZ, R10 ;  /* 0x000000ffff087224 */ /* 0x000fc800078e000a */
        /* <DEDUP_REMOVED lines=8> */
[----:B------:R0:W1:Y:S01]  /*23030*/  F2I.FTZ.U32.TRUNC.NTZ R3, R8 ;  /* 0x0000000800037305 */ /* 0x000062000021f000 */
[----:B------:R-:W-:Y:S02]  /*23040*/  LOP3.LUT R4, R25, R0, RZ, 0x3c, !PT ;  /* 0x0000000019047212 */ /* 0x000fe400078e3cff */
[----:B------:R-:W-:-:S02]  /*23050*/  ISETP.NE.AND P1, PT, R0, RZ, PT ;  /* 0x000000ff0000720c */ /* 0x000fc40003f25270 */
[----:B------:R-:W-:Y:S02]  /*23060*/  ISETP.GE.AND P2, PT, R4, RZ, PT ;  /* 0x000000ff0400720c */ /* 0x000fe40003f46270 */
[----:B0-----:R-:W-:-:S04]  /*23070*/  IABS R8, R9 ;  /* 0x0000000900087213 */ /* 0x001fc80000000000 */
[----:B------:R-:W-:Y:S01]  /*23080*/  @P0 IADD3 R2, R2, 0x1, RZ ;  /* 0x0000000102020810 */ /* 0x000fe20007ffe0ff */
[----:B------:R-:W-:-:S04]  /*23090*/  IMAD.MOV R8, RZ, RZ, -R8 ;  /* 0x000000ffff087224 */ /* 0x000fc800078e0a08 */
[----:B------:R-:W-:Y:S02]  /*230a0*/  IMAD.MOV.U32 R6, RZ, RZ, R2 ;  /* 0x000000ffff067224 */ /* 0x000fe400078e0002 */
[----:B-1----:R-:W-:Y:S02]  /*230b0*/  IMAD.MOV R2, RZ, RZ, -R3 ;  /* 0x000000ffff027224 */ /* 0x002fe400078e0a03 */
[----:B------:R-:W-:Y:S01]  /*230c0*/  @!P2 IMAD.MOV R6, RZ, RZ, -R6 ;  /* 0x000000ffff06a224 */ /* 0x000fe200078e0a06 */
[----:B------:R-:W-:Y:S01]  /*230d0*/  @!P1 LOP3.LUT R6, RZ, R0, RZ, 0x33, !PT ;  /* 0x00000000ff069212 */ /* 0x000fe200078e33ff */
[----:B------:R-:W-:Y:S01]  /*230e0*/  IMAD R11, R2, R5, RZ ;  /* 0x00000005020b7224 */ /* 0x000fe200078e02ff */
[----:B------:R-:W-:Y:S02]  /*230f0*/  MOV R2, RZ ;  /* 0x000000ff00027202 */ /* 0x000fe40000000f00 */
[-C--:B------:R-:W-:Y:S01]  /*23100*/  IABS R4, R6.reuse ;  /* 0x0000000600047213 */ /* 0x080fe20000000000 */
[----:B------:R-:W-:-:S02]  /*23110*/  IMAD R0, R0, R6, RZ ;  /* 0x0000000600007224 */ /* 0x000fc400078e02ff */
[----:B------:R-:W-:-:S04]  /*23120*/  IMAD.HI.U32 R2, R3, R11, R2 ;  /* 0x0000000b03027227 */ /* 0x000fc800078e0002 */
[----:B------:R-:W-:Y:S02]  /*23130*/  IMAD.MOV.U32 R3, RZ, RZ, R4 ;  /* 0x000000ffff037224 */ /* 0x000fe400078e0004 */
[----:B------:R-:W-:Y:S02]  /*23140*/  IMAD.MOV.U32 R4, RZ, RZ, R8 ;  /* 0x000000ffff047224 */ /* 0x000fe400078e0008 */
        /* <DEDUP_REMOVED lines=10> */
[----:B------:R-:W-:-:S05]  /*231f0*/  @P0 IADD3 R2, R2, 0x1, RZ ;  /* 0x0000000102020810 */ /* 0x000fca0007ffe0ff */
[----:B------:R-:W-:Y:S01]  /*23200*/  @!P2 IMAD.MOV R2, RZ, RZ, -R2 ;  /* 0x000000ffff02a224 */ /* 0x000fe200078e0a02 */
[----:B------:R-:W-:-:S05]  /*23210*/  @!P1 LOP3.LUT R2, RZ, R9, RZ, 0x33, !PT ;  /* 0x00000009ff029212 */ /* 0x000fca00078e33ff */
[----:B------:R-:W-:-:S04]  /*23220*/  IMAD.MOV R26, RZ, RZ, -R2 ;  /* 0x000000ffff1a7224 */ /* 0x000fc800078e0a02 */
[C---:B------:R-:W-:Y:S02]  /*23230*/  IMAD R26, R9.reuse, R26, R6 ;  /* 0x0000001a091a7224 */ /* 0x040fe400078e0206 */
[----:B------:R-:W-:-:S04]  /*23240*/  IMAD R9, R9, 0x1000000, R2 ;  /* 0x0100000009097824 */ /* 0x000fc800078e0202 */
[----:B------:R-:W-:Y:S01]  /*23250*/  IMAD R26, R26, 0x10000, R9 ;  /* 0x000100001a1a7824 */ /* 0x000fe200078e0209 */
[----:B------:R-:W-:Y:S06]  /*23260*/  BRA `(.L_x_698) ;  /* 0x00000000000c7947 */ /* 0x000fec0003800000 */
.L_x_695:
[----:B------:R-:W-:Y:S02]  /*23270*/  IMAD.MOV.U32 R25, RZ, RZ, RZ ;  /* 0x000000ffff197224 */ /* 0x000fe400078e00ff */
[----:B------:R-:W-:Y:S02]  /*23280*/  IMAD.U32 R24, RZ, RZ, UR6 ;  /* 0x00000006ff187e24 */ /* 0x000fe4000f8e00ff */
[----:B------:R-:W-:-:S07]  /*23290*/  IMAD.MOV.U32 R26, RZ, RZ, RZ ;  /* 0x000000ffff1a7224 */ /* 0x000fce00078e00ff */
.L_x_698:
[----:B------:R-:W-:-:S13]  /*232a0*/  ISETP.NE.AND P0, PT, R7, RZ, PT ;  /* 0x000000ff0700720c */ /* 0x000fda0003f05270 */
[----:B------:R-:W0:Y:S01]  /*232b0*/  @!P0 S2R R3, SR_CgaCtaId ;  /* 0x0000000000038919 */ /* 0x000e220000008800 */
[----:B------:R-:W-:-:S04]  /*232c0*/  @!P0 MOV R0, 0x400 ;  /* 0x0000040000008802 */ /* 0x000fc80000000f00 */
[----:B0-----:R-:W-:-:S05]  /*232d0*/  @!P0 LEA R0, R3, R0, 0x18 ;  /* 0x0000000003008211 */ /* 0x001fca00078ec0ff */
[----:B------:R2:W-:Y:S01]  /*232e0*/  @!P0 STS.128 [R0+0x388d0], R24 ;  /* 0x0388d01800008388 */ /* 0x0005e20000000c00 */
[----:B------:R-:W-:Y:S06]  /*232f0*/  BAR.ARV 0x5, 0x180 ;  /* 0x0146000000007b1d */ /* 0x000fec0000002000 */
.L_x_693:
[----:B------:R3:W-:Y:S01]  /*23300*/  STL [R1+0x3c], RZ ;  /* 0x00003cff01007387 */ /* 0x0007e20000100800 */
[----:B------:R-:W-:Y:S01]  /*23310*/  ULDC UR4, c[0x0][0xc3c] ;  /* 0x00030f0000047ab9 */ /* 0x000fe20000000800 */
[----:B------:R-:W-:Y:S01]  /*23320*/  MOV R32, 0x1 ;  /* 0x0000000100207802 */ /* 0x000fe20000000f00 */
[----:B------:R-:W-:Y:S01]  /*23330*/  IMAD.MOV.U32 R29, RZ, RZ, RZ ;  /* 0x000000ffff1d7224 */ /* 0x000fe200078e00ff */
[----:B-1----:R-:W-:-:S13]  /*23340*/  ISETP.GE.AND P0, PT, R27, UR4, PT ;  /* 0x000000041b007c0c */ /* 0x002fda000bf06270 */
[----:B---3--:R-:W-:Y:S05]  /*23350*/  @P0 BRA `(.L_x_699) ;  /* 0x0000007800800947 */ /* 0x008fea0003800000 */
[----:B--2---:R-:W2:Y:S01]  /*23360*/  LDL R0, [R1+0x1a4] ;  /* 0x0001a40001007983 */ /* 0x004ea20000100800 */
[----:B------:R-:W1:Y:S01]  /*23370*/  S2UR UR4, SR_CgaCtaId ;  /* 0x00000000000479c3 */ /* 0x000e620000008800 */
[----:B------:R-:W-:Y:S01]  /*23380*/  MOV R16, 0x400 ;  /* 0x0000040000107802 */ /* 0x000fe20000000f00 */
[----:B------:R-:W-:Y:S01]  /*23390*/  BSSY B7, `(.L_x_699) ;  /* 0x000079c000077945 */ /* 0x000fe20003800000 */
[----:B------:R-:W3:Y:S01]  /*233a0*/  S2R R11, SR_TID.X ;  /* 0x00000000000b7919 */ /* 0x000ee20000002100 */
[----:B------:R-:W-:Y:S01]  /*233b0*/  IMAD.MOV.U32 R33, RZ, RZ, 0x1 ;  /* 0x00000001ff217424 */ /* 0x000fe200078e00ff */
[----:B------:R-:W-:Y:S01]  /*233c0*/  ULDC.64 UR40, c[0x0][0x198] ;  /* 0x0000660000287ab9 */ /* 0x000fe20000000a00 */
[----:B------:R-:W-:Y:S01]  /*233d0*/  IMAD.MOV.U32 R30, RZ, RZ, RZ ;  /* 0x000000ffff1e7224 */ /* 0x000fe200078e00ff */
[----:B------:R-:W-:Y:S01]  /*233e0*/  ULDC UR39, c[0x0][0xc] ;  /* 0x0000030000277ab9 */ /* 0x000fe20000000800 */
[----:B------:R-:W-:Y:S02]  /*233f0*/  IMAD.MOV.U32 R29, RZ, RZ, RZ ;  /* 0x000000ffff1d7224 */ /* 0x000fe400078e00ff */
[----:B------:R-:W-:-:S02]  /*23400*/  IMAD.MOV.U32 R32, RZ, RZ, 0x1 ;  /* 0x00000001ff207424 */ /* 0x000fc400078e00ff */
[C---:B---3--:R-:W-:Y:S01]  /*23410*/  IMAD.SHL.U32 R19, R11.reuse, 0x80, RZ ;  /* 0x000000800b137824 */ /* 0x048fe200078e00ff */
[----:B------:R-:W-:Y:S01]  /*23420*/  SHF.R.U32.HI R3, RZ, 0x1, R11 ;  /* 0x00000001ff037819 */ /* 0x000fe2000001160b */
[C---:B------:R-:W-:Y:S01]  /*23430*/  IMAD.SHL.U32 R5, R11.reuse, 0x2, RZ ;  /* 0x000000020b057824 */ /* 0x040fe200078e00ff */
[----:B------:R-:W-:Y:S02]  /*23440*/  LOP3.LUT R10, R11, 0x7f, RZ, 0xc0, !PT ;  /* 0x0000007f0b0a7812 */ /* 0x000fe400078ec0ff */
[----:B0-----:R-:W-:Y:S02]  /*23450*/  LOP3.LUT R2, R19, 0x380, RZ, 0xc0, !PT ;  /* 0x0000038013027812 */ /* 0x001fe400078ec0ff */
[C---:B------:R-:W-:Y:S01]  /*23460*/  SHF.L.U32 R7, R10.reuse, 0x6, RZ ;  /* 0x000000060a077819 */ /* 0x040fe200000006ff */
[----:B------:R-:W-:Y:S01]  /*23470*/  IMAD.SHL.U32 R6, R10, 0x10, RZ ;  /* 0x000000100a067824 */ /* 0x000fe200078e00ff */
[----:B------:R-:W-:Y:S02]  /*23480*/  LOP3.LUT R3, R2, 0x30, R3, 0xf8, !PT ;  /* 0x0000003002037812 */ /* 0x000fe400078ef803 */
[----:B------:R-:W-:-:S02]  /*23490*/  R2P PR, R11, 0x6 ;  /* 0x000000060b007804 */ /* 0x000fc40000000000 */
[----:B--2---:R-:W-:Y:S01]  /*234a0*/  R2UR UR5, R0 ;  /* 0x00000000000572ca */ /* 0x004fe200000e0000 */
[----:B------:R-:W-:-:S05]  /*234b0*/  IMAD.SHL.U32 R0, R11, 0x10, RZ ;  /* 0x000000100b007824 */ /* 0x000fca00078e00ff */
[C---:B------:R-:W-:Y:S02]  /*234c0*/  LOP3.LUT R4, R0.reuse, 0x3f0, RZ, 0xc0, !PT ;  /* 0x000003f000047812 */ /* 0x040fe400078ec0ff */
[----:B------:R-:W-:Y:S02]  /*234d0*/  LOP3.LUT R31, R0, 0x70, RZ, 0xc0, !PT ;  /* 0x00000070001f7812 */ /* 0x000fe400078ec0ff */
[----:B------:R-:W-:Y:S02]  /*234e0*/  LOP3.LUT R9, R4, 0x70, R5, 0x78, !PT ;  /* 0x0000007004097812 */ /* 0x000fe400078e7805 */
[----:B------:R-:W-:Y:S01]  /*234f0*/  LOP3.LUT R5, R2, 0x10, R11, 0xf8, !PT ;  /* 0x0000001002057812 */ /* 0x000fe200078ef80b */
[----:B------:R-:W-:Y:S01]  /*23500*/  ULOP3.LUT UR42, UR5, 0x2, URZ, 0xfc, !UPT ;  /* 0x00000002052a7892 */ /* 0x000fe2000f8efc3f */
[----:B------:R-:W-:Y:S01]  /*23510*/  LOP3.LUT R2, R3, 0x70, R0, 0x78, !PT ;  /* 0x0000007003027812 */ /* 0x000fe200078e7800 */
[----:B------:R-:W-:Y:S01]  /*23520*/  IMAD.MOV.U32 R3, RZ, RZ, 0x20 ;  /* 0x00000020ff037424 */ /* 0x000fe200078e00ff */
[----:B------:R-:W-:Y:S01]  /*23530*/  LOP3.LUT R4, R19, 0x400, RZ, 0xc0, !PT ;  /* 0x0000040013047812 */ /* 0x000fe200078ec0ff */
[----:B------:R-:W-:Y:S01]  /*23540*/  ULOP3.LUT UR38, UR5, 0x1, URZ, 0xfc, !UPT ;  /* 0x0000000105267892 */ /* 0x000fe2000f8efc3f */
[----:B------:R-:W-:Y:S01]  /*23550*/  LOP3.LUT R19, R2, 0xc00, R19, 0xf8, !PT ;  /* 0x00000c0002137812 */ /* 0x000fe200078ef813 */
[----:B------:R-:W-:Y:S01]  /*23560*/  IMAD.MOV.U32 R2, RZ, RZ, 0x40 ;  /* 0x00000040ff027424 */ /* 0x000fe200078e00ff */
[----:B------:R-:W-:-:S02]  /*23570*/  LOP3.LUT R4, R4, 0x1800, R7, 0xf8, !PT ;  /* 0x0000180004047812 */ /* 0x000fc400078ef807 */
[----:B------:R-:W-:Y:S02]  /*23580*/  LOP3.LUT R5, R5, 0x70, R0, 0x78, !PT ;  /* 0x0000007005057812 */ /* 0x000fe400078e7800 */
[----:B------:R-:W-:Y:S02]  /*23590*/  LOP3.LUT R8, R9, 0x400, R6, 0xf8, !PT ;  /* 0x0000040009087812 */ /* 0x000fe400078ef806 */
[----:B------:R-:W-:Y:S02]  /*235a0*/  LOP3.LUT R28, R4, R5, RZ, 0xfc, !PT ;  /* 0x00000005041c7212 */ /* 0x000fe400078efcff */
[----:B------:R-:W-:Y:S01]  /*235b0*/  SHF.R.U32.HI R5, RZ, 0x3, R10 ;  /* 0x00000003ff057819 */ /* 0x000fe2000001160a */
[----:B------:R-:W-:Y:S01]  /*235c0*/  STL [R1+0x18], R8 ;  /* 0x0000180801007387 */ /* 0x000fe20000100800 */
[----:B------:R-:W-:Y:S02]  /*235d0*/  SEL R2, R2, 0xffffffc0, !P2 ;  /* 0xffffffc002027807 */ /* 0x000fe40005000000 */
[----:B------:R-:W-:Y:S01]  /*235e0*/  SEL R3, R3, 0xffffffe0, !P1 ;  /* 0xffffffe003037807 */ /* 0x000fe20004800000 */
[----:B------:R-:W-:Y:S01]  /*235f0*/  STL [R1+0x3c], RZ ;  /* 0x00003cff01007387 */ /* 0x000fe20000100800 */
[----:B-1----:R-:W-:-:S02]  /*23600*/  MOV R4, UR4 ;  /* 0x0000000400047c02 */ /* 0x002fc40008000f00 */
[----:B------:R-:W-:Y:S01]  /*23610*/  LOP3.LUT R0, R5, 0x70, R0, 0xf8, !PT ;  /* 0x0000007005007812 */ /* 0x000fe200078ef800 */
[----:B------:R-:W-:Y:S01]  /*23620*/  IMAD.IADD R0, R2, 0x1, R3 ;  /* 0x0000000102007824 */ /* 0x000fe200078e0203 */
[----:B------:R-:W-:Y:S01]  /*23630*/  LEA R16, R4, R16, 0x18 ;  /* 0x0000001004107211 */ /* 0x000fe200078ec0ff */
[----:B------:R-:W-:Y:S01]  /*23640*/  STL [R1+0xc], R2 ;  /* 0x00000c0201007387 */ /* 0x000fe20000100800 */
[----:B------:R-:W-:-:S03]  /*23650*/  LOP3.LUT R34, R28, 0x2000, RZ, 0xfc, !PT ;  /* 0x000020001c227812 */ /* 0x000fc600078efcff */
[----:B------:R0:W-:Y:S04]  /*23660*/  STL [R1+0x8], R4 ;  /* 0x0000080401007387 */ /* 0x0001e80000100800 */
[----:B------:R1:W-:Y:S04]  /*23670*/  STL [R1+0x10], R3 ;  /* 0x0000100301007387 */ /* 0x0003e80000100800 */
[----:B------:R2:W-:Y:S01]  /*23680*/  STL [R1+0x14], R0 ;  /* 0x0000140001007387 */ /* 0x0005e20000100800 */
[----:B0-----:R-:W-:Y:S02]  /*23690*/  LOP3.LUT R4, R31, 0x80, RZ, 0xfc, !PT ;  /* 0x000000801f047812 */ /* 0x001fe400078efcff */
[----:B-1----:R-:W-:Y:S01]  /*236a0*/  IADD3 R3, R16, R8, RZ ;  /* 0x0000000810037210 */ /* 0x002fe20007ffe0ff */
[----:B--2---:R-:W-:-:S04]  /*236b0*/  IMAD.IADD R0, R2, 0x1, R19 ;  /* 0x0000000102007824 */ /* 0x004fc800078e0213 */
[----:B------:R0:W-:Y:S04]  /*236c0*/  STL [R1+0x20], R3 ;  /* 0x0000200301007387 */ /* 0x0001e80000100800 */
[----:B------:R0:W-:Y:S02]  /*236d0*/  STL [R1+0x1c], R0 ;  /* 0x00001c0001007387 */ /* 0x0001e40000100800 */
.L_x_815:
[----:B------:R-:W1:Y:S02]  /*236e0*/  LDC.64 R22, c[0x0][0xc88] ;  /* 0x00032200ff167b82 */ /* 0x000e640000000a00 */
[----:B-1----:R-:W-:-:S06]  /*236f0*/  IMAD.WIDE R22, R27, 0x4, R22 ;  /* 0x000000041b167825 */ /* 0x002fcc00078e0216 */
[----:B0-----:R-:W0:Y:S01]  /*23700*/  LDG.E R22, desc[UR36][R22.64] ;  /* 0x0000002416167981 */ /* 0x001e22000c1e1900 */
[----:B------:R-:W-:Y:S05]  /*23710*/  YIELD ;  /* 0x0000000000007946 */ /* 0x000fea0003800000 */
[----:B------:R-:W-:Y:S01]  /*23720*/  ULDC.64 UR4, c[0x0][0xa28] ;  /* 0x00028a0000047ab9 */ /* 0x000fe20000000a00 */
[----:B------:R-:W-:Y:S01]  /*23730*/  IMAD.MOV.U32 R37, RZ, RZ, RZ ;  /* 0x000000ffff257224 */ /* 0x000fe200078e00ff */
[----:B------:R-:W-:Y:S01]  /*23740*/  ISETP.NE.U32.AND P0, PT, RZ, UR4, PT ;  /* 0x00000004ff007c0c */ /* 0x000fe2000bf05070 */
[----:B------:R-:W-:Y:S01]  /*23750*/  IMAD.MOV.U32 R6, RZ, RZ, RZ ;  /* 0x000000ffff067224 */ /* 0x000fe200078e00ff */
[----:B------:R-:W-:Y:S01]  /*23760*/  ULDC.64 UR8, c[0x0][0xa18] ;  /* 0x0002860000087ab9 */ /* 0x000fe20000000a00 */
[----:B------:R-:W-:Y:S01]  /*23770*/  ULDC.64 UR6, c[0x0][0xa10] ;  /* 0x0002840000067ab9 */ /* 0x000fe20000000a00 */
[----:B------:R-:W-:-:S02]  /*23780*/  ISETP.NE.AND.EX P0, PT, RZ, UR5, PT, P0 ;  /* 0x00000005ff007c0c */ /* 0x000fc4000bf05300 */
[----:B0-----:R-:W-:-:S11]  /*23790*/  SHF.R.S32.HI R0, RZ, 0x1f, R22 ;  /* 0x0000001fff007819 */ /* 0x001fd60000011416 */
[C---:B--2---:R-:W-:Y:S01]  /*237a0*/  @P0 LEA R2, P1, R22.reuse, UR4, 0x2 ;  /* 0x0000000416020c11 */ /* 0x044fe2000f8210ff */
[C---:B------:R-:W-:Y:S01]  /*237b0*/  IMAD.SHL.U32 R23, R22.reuse, 0x4, RZ ;  /* 0x0000000416177824 */ /* 0x040fe200078e00ff */
[C-C-:B------:R-:W-:Y:S01]  /*237c0*/  SHF.L.U64.HI R9, R22.reuse, 0x2, R0.reuse ;  /* 0x0000000216097819 */ /* 0x140fe20000010200 */
[----:B------:R0:W-:Y:S01]  /*237d0*/  STL [R1+0x34], R0 ;  /* 0x0000340001007387 */ /* 0x0001e20000100800 */
[----:B------:R-:W-:Y:S01]  /*237e0*/  @P0 LEA.HI.X R3, R22, UR5, R0, 0x2, P1 ;  /* 0x0000000516030c11 */ /* 0x000fe200088f1400 */
[----:B------:R-:W-:-:S04]  /*237f0*/  ULDC.64 UR4, c[0x0][0xa00] ;  /* 0x0002800000047ab9 */ /* 0x000fc80000000a00 */
[----:B------:R1:W5:Y:S01]  /*23800*/  @P0 LDG.E R37, desc[UR36][R2.64] ;  /* 0x0000002402250981 */ /* 0x000362000c1e1900 */
[----:B------:R-:W-:Y:S02]  /*23810*/  ISETP.NE.U32.AND P0, PT, RZ, UR4, PT ;  /* 0x00000004ff007c0c */ /* 0x000fe4000bf05070 */
[----:B------:R-:W-:Y:S01]  /*23820*/  ISETP.NE.U32.AND P1, PT, RZ, UR8, PT ;  /* 0x00000008ff007c0c */ /* 0x000fe2000bf25070 */
[----:B------:R-:W-:Y:S01]  /*23830*/  STL [R1+0x4], R9 ;  /* 0x0000040901007387 */ /* 0x000fe20000100800 */
[----:B------:R-:W-:Y:S02]  /*23840*/  ISETP.NE.AND.EX P0, PT, RZ, UR5, PT, P0 ;  /* 0x00000005ff007c0c */ /* 0x000fe4000bf05300 */
[----:B------:R-:W-:Y:S02]  /*23850*/  ISETP.NE.AND.EX P1, PT, RZ, UR9, PT, P1 ;  /* 0x00000009ff007c0c */ /* 0x000fe4000bf25310 */
[----:B------:R-:W-:Y:S02]  /*23860*/  ISETP.NE.U32.AND P2, PT, RZ, UR6, PT ;  /* 0x00000006ff007c0c */ /* 0x000fe4000bf45070 */
[----:B-1----:R-:W-:-:S02]  /*23870*/  IADD3 R2, P3, R23, UR4, RZ ;  /* 0x0000000417027c10 */ /* 0x002fc4000ff7e0ff */
[----:B------:R-:W-:Y:S02]  /*23880*/  ISETP.NE.AND.EX P2, PT, RZ, UR7, PT, P2 ;  /* 0x00000007ff007c0c */ /* 0x000fe4000bf45320 */
[----:B------:R-:W-:Y:S02]  /*23890*/  IADD3.X R3, R9, UR5, RZ, P3, !PT ;  /* 0x0000000509037c10 */ /* 0x000fe40009ffe4ff */
[----:B------:R-:W-:Y:S02]  /*238a0*/  IADD3 R4, P4, R23, UR6, RZ ;  /* 0x0000000617047c10 */ /* 0x000fe4000ff9e0ff */
[----:B0-----:R-:W-:Y:S01]  /*238b0*/  MOV R0, RZ ;  /* 0x000000ff00007202 */ /* 0x001fe20000000f00 */
[----:B------:R-:W2:Y:S01]  /*238c0*/  @P0 LDG.E R6, desc[UR36][R2.64] ;  /* 0x0000002402060981 */ /* 0x000ea2000c1e1900 */
[----:B------:R-:W-:Y:S01]  /*238d0*/  ULDC UR4, c[0x0][0x288] ;  /* 0x0000a20000047ab9 */ /* 0x000fe20000000800 */
[----:B------:R-:W-:Y:S01]  /*238e0*/  IADD3.X R5, R9, UR7, RZ, P4, !PT ;  /* 0x0000000709057c10 */ /* 0x000fe2000a7fe4ff */
[----:B------:R-:W-:Y:S01]  /*238f0*/  IMAD.U32 R8, RZ, RZ, UR4 ;  /* 0x00000004ff087e24 */ /* 0x000fe2000f8e00ff */
[----:B------:R-:W-:-:S03]  /*23900*/  ULDC.64 UR4, c[0x0][0x418] ;  /* 0x0001060000047ab9 */ /* 0x000fc60000000a00 */
[----:B------:R-:W5:Y:S04]  /*23910*/  @P2 LDG.E R0, desc[UR36][R4.64] ;  /* 0x0000002404002981 */ /* 0x000f68000c1e1900 */
[----:B--2---:R0:W-:Y:S02]  /*23920*/  STL [R1+0x24], R6 ;  /* 0x0000240601007387 */ /* 0x0041e40000100800 */
[----:B0-----:R-:W-:-:S04]  /*23930*/  @P1 IADD3 R6, P3, R23, UR8, RZ ;  /* 0x0000000817061c10 */ /* 0x001fc8000ff7e0ff */
[----:B------:R-:W-:-:S05]  /*23940*/  @P1 IADD3.X R7, R9, UR9, RZ, P3, !PT ;  /* 0x0000000909071c10 */ /* 0x000fca0009ffe4ff */
[----:B------:R0:W2:Y:S01]  /*23950*/  @P1 LDG.E R8, desc[UR36][R6.64] ;  /* 0x0000002406081981 */ /* 0x0000a2000c1e1900 */
[----:B------:R-:W-:-:S03]  /*23960*/  UISETP.NE.U32.AND UP0, UPT, UR4, URZ, UPT ;  /* 0x0000003f0400728c */ /* 0x000fc6000bf05070 */
[----:B------:R-:W-:Y:S01]  /*23970*/  ULDC UR4, c[0x0][0x424] ;  /* 0x0001090000047ab9 */ /* 0x000fe20000000800 */
[----:B------:R-:W-:-:S03]  /*23980*/  UISETP.NE.AND.EX UP0, UPT, UR5, URZ, UPT, UP0 ;  /* 0x0000003f0500728c */ /* 0x000fc6000bf05300 */
[----:B------:R-:W-:Y:S01]  /*23990*/  ULDC UR5, c[0x0][0x2f0] ;  /* 0x0000bc0000057ab9 */ /* 0x000fe20000000800 */
[----:B------:R-:W-:-:S04]  /*239a0*/  USEL UR4, UR4, 0x1, UP0 ;  /* 0x0000000104047887 */ /* 0x000fc80008000000 */
[----:B------:R-:W-:-:S03]  /*239b0*/  UIMAD UR4, UR4, UR5, URZ ;  /* 0x00000005040472a4 */ /* 0x000fc6000f8e023f */
[----:B------:R-:W-:Y:S02]  /*239c0*/  ULDC UR5, c[0x0][0x348] ;  /* 0x0000d20000057ab9 */ /* 0x000fe40000000800 */
[----:B0-----:R-:W-:Y:S01]  /*239d0*/  IMAD.U32 R6, RZ, RZ, UR5 ;  /* 0x00000005ff067e24 */ /* 0x001fe2000f8e00ff */
[----:B--2---:R0:W-:Y:S02]  /*239e0*/  STL [R1+0x38], R8 ;  /* 0x0000380801007387 */ /* 0x0041e40000100800 */
[----:B0-----:R-:W-:Y:S01]  /*239f0*/  IMAD.U32 R8, RZ, RZ, UR4 ;  /* 0x00000004ff087e24 */ /* 0x001fe2000f8e00ff */
[----:B------:R-:W-:Y:S06]  /*23a00*/  @P1 BRA `(.L_x_700) ;  /* 0x0000000000141947 */ /* 0x000fec0003800000 */
[----:B------:R-:W-:Y:S05]  /*23a10*/  @!P0 BRA `(.L_x_700) ;  /* 0x0000000000108947 */ /* 0x000fea0003800000 */
[----:B------:R-:W2:Y:S04]  /*23a20*/  LDG.E R7, desc[UR36][R2.64] ;  /* 0x0000002402077981 */ /* 0x000ea8000c1e1900 */
[----:B------:R-:W2:Y:S02]  /*23a30*/  LDG.E R2, desc[UR36][R2.64+0x4] ;  /* 0x0000042402027981 */ /* 0x000ea4000c1e1900 */
[----:B--2---:R-:W-:-:S05]  /*23a40*/  IMAD.IADD R2, R2, 0x1, -R7 ;  /* 0x0000000102027824 */ /* 0x004fca00078e0a07 */
[----:B------:R0:W-:Y:S02]  /*23a50*/  STL [R1+0x38], R2 ;  /* 0x0000380201007387 */ /* 0x0001e40000100800 */
.L_x_700:
[----:B------:R-:W-:Y:S01]  /*23a60*/  ULDC.64 UR4, c[0x0][0xa20] ;  /* 0x0002880000047ab9 */ /* 0x000fe20000000a00 */
[C---:B------:R-:W-:Y:S02]  /*23a70*/  LOP3.LUT R7, R26.reuse, 0xff000000, RZ, 0xc0, !PT ;  /* 0xff0000001a077812 */ /* 0x040fe400078ec0ff */
[----:B------:R-:W-:Y:S02]  /*23a80*/  ISETP.NE.U32.AND P0, PT, RZ, UR4, PT ;  /* 0x00000004ff007c0c */ /* 0x000fe4000bf05070 */
[----:B------:R-:W-:Y:S02]  /*23a90*/  SHF.R.U32.HI R7, RZ, 0x8, R7 ;  /* 0x00000008ff077819 */ /* 0x000fe40000011607 */
[----:B------:R-:W-:Y:S02]  /*23aa0*/  ISETP.NE.AND.EX P0, PT, RZ, UR5, PT, P0 ;  /* 0x00000005ff007c0c */ /* 0x000fe4000bf05300 */
[C---:B0-----:R-:W-:Y:S02]  /*23ab0*/  LOP3.LUT R2, R26.reuse, 0xff0000, RZ, 0xc0, !PT ;  /* 0x00ff00001a027812 */ /* 0x041fe400078ec0ff */
[----:B------:R-:W-:-:S02]  /*23ac0*/  LOP3.LUT R17, R26, 0xffff, RZ, 0xc0, !PT ;  /* 0x0000ffff1a117812 */ /* 0x000fc400078ec0ff */
[----:B------:R-:W-:Y:S02]  /*23ad0*/  LEA.HI R7, R2, R7, RZ, 0x10 ;  /* 0x0000000702077211 */ /* 0x000fe400078f80ff */
[----:B------:R-:W-:-:S05]  /*23ae0*/  MOV R35, R22 ;  /* 0x0000001600237202 */ /* 0x000fca0000000f00 */
[----:B------:R-:W-:Y:S05]  /*23af0*/  @!P0 BRA `(.L_x_701) ;  /* 0x0000000000108947 */ /* 0x000fea0003800000 */
[----:B------:R-:W-:-:S04]  /*23b00*/  IADD3 R2, P0, R23, UR4, RZ ;  /* 0x0000000417027c10 */ /* 0x000fc8000ff1e0ff */
[----:B------:R-:W-:-:S05]  /*23b10*/  IADD3.X R3, R9, UR5, RZ, P0, !PT ;  /* 0x0000000509037c10 */ /* 0x000fca00087fe4ff */
[----:B------:R0:W5:Y:S01]  /*23b20*/  LDG.E R8, desc[UR36][R2.64] ;  /* 0x0000002402087981 */ /* 0x000162000c1e1900 */
[----:B------:R-:W-:Y:S05]  /*23b30*/  BRA `(.L_x_702) ;  /* 0x0000000000247947 */ /* 0x000fea0003800000 */
.L_x_701:
[----:B------:R-:W-:Y:S02]  /*23b40*/  ULDC.64 UR4, c[0x0][0xa08] ;  /* 0x0002820000047ab9 */ /* 0x000fe40000000a00 */
[----:B------:R-:W-:-:S04]  /*23b50*/  ISETP.NE.U32.AND P0, PT, RZ, UR4, PT ;  /* 0x00000004ff007c0c */ /* 0x000fc8000bf05070 */
[----:B------:R-:W-:-:S13]  /*23b60*/  ISETP.NE.AND.EX P0, PT, RZ, UR5, PT, P0 ;  /* 0x00000005ff007c0c */ /* 0x000fda000bf05300 */
[----:B------:R-:W-:Y:S05]  /*23b70*/  @!P0 BRA `(.L_x_702) ;  /* 0x0000000000148947 */ /* 0x000fea0003800000 */
[----:B------:R-:W0:Y:S02]  /*23b80*/  LDC.64 R2, c[0x0][0xa08] ;  /* 0x00028200ff027b82 */ /* 0x000e240000000a00 */
[----:B0-----:R-:W-:-:S05]  /*23b90*/  IMAD.WIDE R2, R35, 0x4, R2 ;  /* 0x0000000423027825 */ /* 0x001fca00078e0202 */
[----:B------:R-:W2:Y:S04]  /*23ba0*/  LDG.E R8, desc[UR36][R2.64] ;  /* 0x0000002402087981 */ /* 0x000ea8000c1e1900 */
[----:B------:R-:W2:Y:S02]  /*23bb0*/  LDG.E R2, desc[UR36][R2.64+0x4] ;  /* 0x0000042402027981 */ /* 0x000ea4000c1e1900 */
[----:B--2---:R-:W-:-:S07]  /*23bc0*/  IMAD.IADD R8, R2, 0x1, -R8 ;  /* 0x0000000102087824 */ /* 0x004fce00078e0a08 */
.L_x_702:
[----:B0-----:R-:W2:Y:S04]  /*23bd0*/  @P2 LDG.E R2, desc[UR36][R4.64] ;  /* 0x0000002404022981 */ /* 0x001ea8000c1e1900 */
[----:B------:R0:W2:Y:S01]  /*23be0*/  @P2 LDG.E R4, desc[UR36][R4.64+0x4] ;  /* 0x0000042404042981 */ /* 0x0000a2000c1e1900 */
[----:B------:R-:W-:Y:S01]  /*23bf0*/  BSSY B0, `(.L_x_703) ;  /* 0x000002b000007945 */ /* 0x000fe20003800000 */
[----:B------:R-:W-:Y:S01]  /*23c00*/  LOP3.LUT R36, R7, 0xff, RZ, 0xc0, !PT ;  /* 0x000000ff07247812 */ /* 0x000fe200078ec0ff */
[----:B------:R-:W-:Y:S02]  /*23c10*/  IMAD.MOV.U32 R3, RZ, RZ, RZ ;  /* 0x000000ffff037224 */ /* 0x000fe400078e00ff */
[----:B0----5:R-:W-:Y:S02]  /*23c20*/  IMAD.IADD R5, R8, 0x1, -R37 ;  /* 0x0000000108057824 */ /* 0x021fe400078e0a25 */
[----:B--2---:R-:W-:Y:S01]  /*23c30*/  @P2 IMAD.IADD R6, R4, 0x1, -R2 ;  /* 0x0000000104062824 */ /* 0x004fe200078e0a02 */
[----:B------:R-:W-:-:S03]  /*23c40*/  SHF.R.U32.HI R4, RZ, 0x10, R7 ;  /* 0x00000010ff047819 */ /* 0x000fc60000011607 */
[----:B------:R-:W-:-:S05]  /*23c50*/  IMAD.IADD R26, R5, 0x1, R6 ;  /* 0x00000001051a7824 */ /* 0x000fca00078e0206 */
[C---:B------:R-:W-:Y:S02]  /*23c60*/  ISETP.GE.AND P1, PT, R26.reuse, 0x1, PT ;  /* 0x000000011a00780c */ /* 0x040fe40003f26270 */
[----:B------:R-:W-:-:S04]  /*23c70*/  IADD3 R18, R26, 0x7f, RZ ;  /* 0x0000007f1a127810 */ /* 0x000fc80007ffe0ff */
[----:B------:R-:W-:-:S04]  /*23c80*/  SHF.R.S32.HI R2, RZ, 0x1f, R18 ;  /* 0x0000001fff027819 */ /* 0x000fc80000011412 */
[----:B------:R-:W-:-:S04]  /*23c90*/  LEA.HI R18, R2, R18, RZ, 0x7 ;  /* 0x0000001202127211 */ /* 0x000fc800078f38ff */
[----:B------:R-:W-:Y:S01]  /*23ca0*/  SHF.R.S32.HI R18, RZ, 0x7, R18 ;  /* 0x00000007ff127819 */ /* 0x000fe20000011412 */
[----:B------:R-:W-:Y:S06]  /*23cb0*/  @!P1 BRA `(.L_x_704) ;  /* 0x0000000000789947 */ /* 0x000fec0003800000 */
[----:B------:R-:W-:Y:S01]  /*23cc0*/  ISETP.NE.AND P0, PT, R4, RZ, PT ;  /* 0x000000ff0400720c */ /* 0x000fe20003f05270 */
[----:B------:R-:W-:-:S03]  /*23cd0*/  ULDC UR4, c[0x0][0x9f0] ;  /* 0x00027c0000047ab9 */ /* 0x000fc60000000800 */
[----:B------:R-:W-:-:S04]  /*23ce0*/  SEL R7, R4, UR4, P0 ;  /* 0x0000000404077c07 */ /* 0x000fc80008000000 */
[----:B------:R-:W-:Y:S02]  /*23cf0*/  IABS R8, R7 ;  /* 0x0000000700087213 */ /* 0x000fe40000000000 */
[----:B------:R-:W-:Y:S02]  /*23d00*/  IADD3 R9, R7, -0x1, R18 ;  /* 0xffffffff07097810 */ /* 0x000fe40007ffe012 */
[----:B------:R-:W0:Y:S08]  /*23d10*/  I2F.RP R2, R8 ;  /* 0x0000000800027306 */ /* 0x000e300000209400 */
[----:B0-----:R-:W0:Y:S02]  /*23d20*/  MUFU.RCP R2, R2 ;  /* 0x0000000200027308 */ /* 0x001e240000001000 */
[----:B0-----:R-:W-:-:S06]  /*23d30*/  VIADD R2, R2, 0xffffffe ;  /* 0x0ffffffe02027836 */ /* 0x001fcc0000000000 */
[----:B------:R0:W1:Y:S02]  /*23d40*/  F2I.FTZ.U32.TRUNC.NTZ R3, R2 ;  /* 0x0000000200037305 */ /* 0x000064000021f000 */
[----:B0-----:R-:W-:-:S04]  /*23d50*/  LOP3.LUT R2, R9, R7, RZ, 0x3c, !PT ;  /* 0x0000000709027212 */ /* 0x001fc800078e3cff */
[----:B------:R-:W-:Y:S01]  /*23d60*/  ISETP.GE.AND P4, PT, R2, RZ, PT ;  /* 0x000000ff0200720c */ /* 0x000fe20003f86270 */
[----:B-1----:R-:W-:-:S04]  /*23d70*/  IMAD.MOV R2, RZ, RZ, -R3 ;  /* 0x000000ffff027224 */ /* 0x002fc800078e0a03 */
[----:B------:R-:W-:Y:S02]  /*23d80*/  IMAD R10, R2, R8, RZ ;  /* 0x00000008020a7224 */ /* 0x000fe400078e02ff */
[----:B------:R-:W-:-:S04]  /*23d90*/  IMAD.MOV.U32 R2, RZ, RZ, RZ ;  /* 0x000000ffff027224 */ /* 0x000fc800078e00ff */
[----:B------:R-:W-:Y:S01]  /*23da0*/  IMAD.HI.U32 R10, R3, R10, R2 ;  /* 0x0000000a030a7227 */ /* 0x000fe200078e0002 */
[----:B------:R-:W-:Y:S02]  /*23db0*/  IABS R2, R7 ;  /* 0x0000000700027213 */ /* 0x000fe40000000000 */
[----:B------:R-:W-:Y:S02]  /*23dc0*/  IABS R3, R9 ;  /* 0x0000000900037213 */ /* 0x000fe40000000000 */
[----:B------:R-:W-:-:S05]  /*23dd0*/  IADD3 R2, RZ, -R2, RZ ;  /* 0x80000002ff027210 */ /* 0x000fca0007ffe0ff */
[----:B------:R-:W-:Y:S02]  /*23de0*/  IMAD.MOV.U32 R9, RZ, RZ, R2 ;  /* 0x000000ffff097224 */ /* 0x000fe400078e0002 */
[----:B------:R-:W-:-:S04]  /*23df0*/  IMAD.HI.U32 R2, R10, R3, RZ ;  /* 0x000000030a027227 */ /* 0x000fc800078e00ff */
[----:B------:R-:W-:-:S05]  /*23e00*/  IMAD R3, R2, R9, R3 ;  /* 0x0000000902037224 */ /* 0x000fca00078e0203 */
[----:B------:R-:W-:-:S13]  /*23e10*/  ISETP.GT.U32.AND P3, PT, R8, R3, PT ;  /* 0x000000030800720c */ /* 0x000fda0003f64070 */
[----:B------:R-:W-:Y:S02]  /*23e20*/  @!P3 IMAD.IADD R3, R3, 0x1, -R8 ;  /* 0x000000010303b824 */ /* 0x000fe400078e0a08 */
[----:B------:R-:W-:Y:S01]  /*23e30*/  @!P3 VIADD R2, R2, 0x1 ;  /* 0x000000010202b836 */ /* 0x000fe20000000000 */
[----:B------:R-:W-:Y:S02]  /*23e40*/  ISETP.NE.AND P3, PT, R7, RZ, PT ;  /* 0x000000ff0700720c */ /* 0x000fe40003f65270 */
[----:B------:R-:W-:-:S13]  /*23e50*/  ISETP.GE.U32.AND P0, PT, R3, R8, PT ;  /* 0x000000080300720c */ /* 0x000fda0003f06070 */
[----:B------:R-:W-:-:S05]  /*23e60*/  @P0 VIADD R2, R2, 0x1 ;  /* 0x0000000102020836 */ /* 0x000fca0000000000 */
[----:B------:R-:W-:Y:S02]  /*23e70*/  @!P4 IADD3 R2, -R2, RZ, RZ ;  /* 0x000000ff0202c210 */ /* 0x000fe40007ffe1ff */
[----:B------:R-:W-:-:S05]  /*23e80*/  @!P3 LOP3.LUT R2, RZ, R7, RZ, 0x33, !PT ;  /* 0x00000007ff02b212 */ /* 0x000fca00078e33ff */
[----:B------:R-:W-:-:S07]  /*23e90*/  IMAD.MOV.U32 R3, RZ, RZ, R2 ;  /* 0x000000ffff037224 */ /* 0x000fce00078e0002 */
.L_x_704:
[----:B------:R-:W-:Y:S05]  /*23ea0*/  BSYNC B0 ;  /* 0x0000000000007941 */ /* 0x000fea0003800000 */
.L_x_703:
[-C--:B------:R-:W-:Y:S01]  /*23eb0*/  IMAD R2, R36, R3.reuse, RZ ;  /* 0x0000000324027224 */ /* 0x080fe200078e02ff */
[----:B------:R-:W-:Y:S04]  /*23ec0*/  BSSY B0, `(.L_x_705) ;  /* 0x0000112000007945 */ /* 0x000fe80003800000 */
[C---:B------:R-:W-:Y:S01]  /*23ed0*/  VIADDMNMX R3, R2.reuse, R3, R18, PT ;  /* 0x0000000302037246 */ /* 0x040fe20003800112 */
[----:B------:R-:W-:-:S04]  /*23ee0*/  IMAD R2, R2, 0x80, -R5 ;  /* 0x0000008002027824 */ /* 0x000fc800078e0a05 */
[----:B------:R-:W-:Y:S01]  /*23ef0*/  IMAD R3, R3, 0x80, -R5 ;  /* 0x0000008003037824 */ /* 0x000fe200078e0a05 */
[----:B------:R-:W-:-:S04]  /*23f00*/  VIMNMX R5, RZ, R2, !PT ;  /* 0x00000002ff057248 */ /* 0x000fc80007fe0100 */
[----:B------:R-:W-:-:S04]  /*23f10*/  VIMNMX R3, R3, R6, PT ;  /* 0x0000000603037248 */ /* 0x000fc80003fe0100 */
[----:B------:R-:W-:-:S13]  /*23f20*/  ISETP.GT.AND P0, PT, R3, R5, PT ;  /* 0x000000050300720c */ /* 0x000fda0003f04270 */
[----:B------:R-:W-:Y:S01]  /*23f30*/  @P0 VIADD R2, R3, 0x7f ;  /* 0x0000007f03020836 */ /* 0x000fe20000000000 */
[----:B------:R-:W-:-:S04]  /*23f40*/  SHF.R.U32.HI R3, RZ, 0x7, R5 ;  /* 0x00000007ff037819 */ /* 0x000fc80000011605 */
[----:B------:R-:W-:-:S04]  /*23f50*/  @P0 SHF.R.S32.HI R5, RZ, 0x1f, R2 ;  /* 0x0000001fff050819 */ /* 0x000fc80000011402 */
[----:B------:R-:W-:Y:S02]  /*23f60*/  @P0 LEA.HI R2, R5, R2, RZ, 0x7 ;  /* 0x0000000205020211 */ /* 0x000fe400078f38ff */
[-C--:B------:R-:W-:Y:S02]  /*23f70*/  MOV R5, R3.reuse ;  /* 0x0000000300057202 */ /* 0x080fe40000000f00 */
[----:B------:R-:W-:Y:S02]  /*23f80*/  @P0 SHF.R.S32.HI R5, RZ, 0x7, R2 ;  /* 0x00000007ff050819 */ /* 0x000fe40000011402 */
[----:B------:R-:W-:Y:S02]  /*23f90*/  PLOP3.LUT P0, PT, PT, PT, PT, 0x80, 0x0 ;  /* 0x000000000000781c */ /* 0x000fe40003f0f070 */
[----:B------:R-:W-:-:S13]  /*23fa0*/  ISETP.GT.AND P3, PT, R5, R3, PT ;  /* 0x000000030500720c */ /* 0x000fda0003f64270 */
[----:B------:R-:W-:Y:S05]  /*23fb0*/  @!P3 BRA `(.L_x_706) ;  /* 0x000000100008b947 */ /* 0x000fea0003800000 */
[----:B------:R-:W-:Y:S01]  /*23fc0*/  UMOV UR4, 0xffffffff ;  /* 0xffffffff00047882 */ /* 0x000fe20000000000 */
[----:B------:R-:W-:Y:S02]  /*23fd0*/  SEL R2, R35, RZ, !P2 ;  /* 0x000000ff23027207 */ /* 0x000fe40005000000 */
[----:B------:R-:W-:Y:S05]  /*23fe0*/  BRA.DIV UR4, `(.L_x_707) ;  /* 0x000000ce04487947 */ /* 0x000fea000b800000 */
[----:B------:R-:W0:Y:S02]  /*23ff0*/  S2R R6, SR_TID.X ;  /* 0x0000000000067919 */ /* 0x000e240000002100 */
[----:B0-----:R-:W-:-:S04]  /*24000*/  SHF.R.U32.HI R6, RZ, 0x5, R6 ;  /* 0x00000005ff067819 */ /* 0x001fc80000011606 */
[----:B------:R-:W-:-:S05]  /*24010*/  LOP3.LUT R6, R6, 0x3, RZ, 0xc0, !PT ;  /* 0x0000000306067812 */ /* 0x000fca00078ec0ff */
[----:B------:R0:W1:Y:S02]  /*24020*/  SHFL.IDX PT, R14, R6, RZ, 0x1f ;  /* 0x00001fff060e7589 */ /* 0x00006400000e0000 */
.L_x_1068:
[----:B-1----:R-:W-:Y:S02]  /*24030*/  ISETP.NE.AND P0, PT, R14, RZ, PT ;  /* 0x000000ff0e00720c */ /* 0x002fe40003f05270 */
[----:B------:R-:W-:-:S11]  /*24040*/  PLOP3.LUT P6, PT, PT, PT, PT, 0x8, 0x0 ;  /* 0x000000000000781c */ /* 0x000fd60003fce170 */
[----:B------:R-:W-:Y:S05]  /*24050*/  @P0 BRA `(.L_x_708) ;  /* 0x00000000000c0947 */ /* 0x000fea0003800000 */
[----:B------:R-:W-:-:S03]  /*24060*/  UMOV UR4, 0xffffffff ;  /* 0xffffffff00047882 */ /* 0x000fc60000000000 */
[----:B------:R-:W-:Y:S05]  /*24070*/  BRA.DIV UR4, `(.L_x_709) ;  /* 0x000000ce04587947 */ /* 0x000fea000b800000 */
[----:B------:R-:W-:-:S13]  /*24080*/  ELECT P6, URZ, PT ;  /* 0x00000000003f782f */ /* 0x000fda00038c0000 */
.L_x_708:
[----:B0-----:R-:W2:Y:S01]  /*24090*/  LDL R6, [R1+0x3c] ;  /* 0x00003c0001067983 */ /* 0x001ea20000100800 */
[----:B------:R-:W-:Y:S01]  /*240a0*/  BSSY B1, `(.L_x_710) ;  /* 0x0000008000017945 */ /* 0x000fe20003800000 */
[----:B--2---:R-:W-:-:S05]  /*240b0*/  VIADD R6, R6, 0x1 ;  /* 0x0000000106067836 */ /* 0x004fca0000000000 */
[----:B------:R-:W-:-:S04]  /*240c0*/  LEA.HI R7, R6, R6, RZ, 0x1 ;  /* 0x0000000606077211 */ /* 0x000fc800078f08ff */
[----:B------:R-:W-:-:S05]  /*240d0*/  LOP3.LUT R7, R7, 0xfffffffe, RZ, 0xc0, !PT ;  /* 0xfffffffe07077812 */ /* 0x000fca00078ec0ff */
[----:B------:R-:W-:-:S05]  /*240e0*/  IMAD.IADD R6, R6, 0x1, -R7 ;  /* 0x0000000106067824 */ /* 0x000fca00078e0a07 */
[----:B------:R-:W-:-:S04]  /*240f0*/  SHF.L.U32 R6, R6, 0x1f, RZ ;  /* 0x0000001f06067819 */ /* 0x000fc800000006ff */
[----:B------:R-:W0:Y:S02]  /*24100*/  SYNCS.PHASECHK.TRANS64.TRYWAIT P0, [R16+URZ+0x38820], R6 ;  /* 0x03882006100075a7 */ /* 0x000e24000800017f */
[----:B0-----:R-:W-:Y:S05]  /*24110*/  @!P0 BRA `(.L_x_711) ;  /* 0x000000cc00508947 */ /* 0x001fea0003800000 */
.L_x_1071:
[----:B------:R-:W-:Y:S05]  /*24120*/  BSYNC B1 ;  /* 0x0000000000017941 */ /* 0x000fea0003800000 */
.L_x_710:
[----:B------:R-:W-:Y:S04]  /*24130*/  BSSY B1, `(.L_x_712) ;  /* 0x000006c000017945 */ /* 0x000fe80003800000 */
[----:B------:R-:W-:Y:S05]  /*24140*/  @!P6 BRA `(.L_x_713) ;  /* 0x0000000400a8e947 */ /* 0x000fea0003800000 */
[----:B------:R-:W-:Y:S01]  /*24150*/  IMAD R9, R30, 0x8, R16 ;  /* 0x000000081e097824 */ /* 0x000fe200078e0210 */
[----:B------:R-:W-:Y:S01]  /*24160*/  SHF.L.U32 R11, R33, 0x1f, RZ ;  /* 0x0000001f210b7819 */ /* 0x000fe200000006ff */
[----:B------:R-:W1:Y:S01]  /*24170*/  S2R R7, SR_TID.X ;  /* 0x0000000000077919 */ /* 0x000e620000002100 */
[----:B------:R-:W-:Y:S02]  /*24180*/  BSSY B2, `(.L_x_714) ;  /* 0x0000005000027945 */ /* 0x000fe40003800000 */
[----:B------:R-:W2:Y:S01]  /*24190*/  SYNCS.PHASECHK.TRANS64.TRYWAIT P0, [R9+URZ+0x388a0], R11 ;  /* 0x0388a00b090075a7 */ /* 0x000ea2000800017f */
[----:B-1----:R-:W-:-:S04]  /*241a0*/  LOP3.LUT R7, R7, 0x7f, RZ, 0xc0, !PT ;  /* 0x0000007f07077812 */ /* 0x002fc800078ec0ff */
[----:B------:R-:W-:Y:S01]  /*241b0*/  ISETP.NE.AND P2, PT, R7, RZ, PT ;  /* 0x000000ff0700720c */ /* 0x000fe20003f45270 */
[----:B--2---:R-:W-:-:S12]  /*241c0*/  @!P0 BRA `(.L_x_715) ;  /* 0x000000cc00388947 */ /* 0x004fd80003800000 */
.L_x_1072:
[----:B------:R-:W-:Y:S05]  /*241d0*/  BSYNC B2 ;  /* 0x0000000000027941 */ /* 0x000fea0003800000 */
.L_x_714:
[----:B------:R-:W-:Y:S04]  /*241e0*/  BSSY B2, `(.L_x_716) ;  /* 0x0000009000027945 */ /* 0x000fe80003800000 */
[----:B------:R-:W-:Y:S05]  /*241f0*/  @P2 BRA `(.L_x_717) ;  /* 0x00000000001c2947 */ /* 0x000fea0003800000 */
[----:B0-----:R-:W0:Y:S02]  /*24200*/  S2R R6, SR_TID.X ;  /* 0x0000000000067919 */ /* 0x001e240000002100 */
[----:B0-----:R-:W-:Y:S01]  /*24210*/  LOP3.LUT R7, R6, 0x1f, RZ, 0xc0, !PT ;  /* 0x0000001f06077812 */ /* 0x001fe200078ec0ff */
[----:B------:R-:W-:-:S03]  /*24220*/  IMAD.MOV.U32 R6, RZ, RZ, 0x8000 ;  /* 0x00008000ff067424 */ /* 0x000fc600078e00ff */
[----:B------:R-:W-:Y:S01]  /*24230*/  ISETP.NE.AND P0, PT, R7, RZ, PT ;  /* 0x000000ff0700720c */ /* 0x000fe20003f05270 */
[----:B------:R2:W-:-:S12]  /*24240*/  SYNCS.ARRIVE.TRANS64 RZ, [R9+URZ+0x38890], R6 ;  /* 0x0388900609ff79a7 */ /* 0x0005d8000800003f */
[----:B--2---:R-:W-:Y:S05]  /*24250*/  @!P0 BRA `(.L_x_717) ;  /* 0x0000000000048947 */ /* 0x004fea0003800000 */
[----:B------:R-:W-:Y:S01]  /*24260*/  BPT.TRAP 0x1 ;  /* 0x000000040000795c */ /* 0x000fe20000300000 */
.L_x_717:
[----:B------:R-:W-:Y:S05]  /*24270*/  BSYNC B2 ;  /* 0x0000000000027941 */ /* 0x000fea0003800000 */
.L_x_716:
[----:B------:R-:W-:Y:S01]  /*24280*/  MOV R13, RZ ;  /* 0x000000ff000d7202 */ /* 0x000fe20000000f00 */
[----:B------:R-:W-:Y:S01]  /*24290*/  IMAD R8, R30, 0x8000, R16 ;  /* 0x000080001e087824 */ /* 0x000fe200078e0210 */
[----:B------:R-:W-:Y:S01]  /*242a0*/  UIADD3 UR4, UP0, UR40, 0x570, URZ ;  /* 0x0000057028047890 */ /* 0x000fe2000ff1e03f */
[----:B------:R-:W-:Y:S01]  /*242b0*/  IMAD R7, R5, 0x80, R0 ;  /* 0x0000008005077824 */ /* 0x000fe200078e0200 */
[----:B------:R-:W-:Y:S01]  /*242c0*/  R2UR UR10, R13 ;  /* 0x000000000d0a72ca */ /* 0x000fe200000e0000 */
[----:B0-----:R-:W-:Y:S01]  /*242d0*/  VIADD R6, R9, 0x38890 ;  /* 0x0003889009067836 */ /* 0x001fe20000000000 */
[----:B------:R-:W-:Y:S01]  /*242e0*/  PLOP3.LUT P0, PT, PT, PT, PT, 0x80, 0x0 ;  /* 0x000000000000781c */ /* 0x000fe20003f0f070 */
[----:B------:R-:W-:Y:S01]  /*242f0*/  VIADD R7, R7, 0xffffff80 ;  /* 0xffffff8007077836 */ /* 0x000fe20000000000 */
[----:B------:R-:W-:Y:S01]  /*24300*/  IADD3 R10, R8, 0x28400, RZ ;  /* 0x00028400080a7810 */ /* 0x000fe20007ffe0ff */
[----:B------:R-:W-:Y:S01]  /*24310*/  UIADD3.X UR5, URZ, UR41, URZ, UP0, !UPT ;  /* 0x000000293f057290 */ /* 0x000fe200087fe43f */
[----:B------:R-:W-:Y:S01]  /*24320*/  UMOV UR6, 0x0 ;  /* 0x0000000000067882 */ /* 0x000fe20000000000 */
[----:B------:R-:W-:-:S10]  /*24330*/  UMOV UR7, 0x12f00000 ;  /* 0x12f0000000077882 */ /* 0x000fd40000000000 */
.L_x_718:
[----:B------:R-:W-:-:S13]  /*24340*/  @P0 ELECT P3, URZ, PT ;  /* 0x00000000003f082f */ /* 0x000fda0003860000 */
[----:B------:R-:W-:Y:S02]  /*24350*/  @P3 R2UR UR13, R2 ;  /* 0x00000000020d32ca */ /* 0x000fe400000e0000 */
[----:B------:R-:W-:Y:S02]  /*24360*/  @P3 R2UR UR12, R17 ;  /* 0x00000000110c32ca */ /* 0x000fe400000e0000 */
[----:B------:R-:W-:Y:S02]  /*24370*/  @P3 R2UR UR11, R7 ;  /* 0x00000000070b32ca */ /* 0x000fe400000e0000 */
[----:B------:R-:W-:Y:S02]  /*24380*/  @P3 R2UR UR9, R6 ;  /* 0x00000000060932ca */ /* 0x000fe400000e0000 */
[----:B------:R-:W-:Y:S02]  /*24390*/  @P3 R2UR UR8, R10 ;  /* 0x000000000a0832ca */ /* 0x000fe400000e0000 */
[----:B------:R-:W-:-:S02]  /*243a0*/  @P3 PLOP3.LUT P0, PT, P3, PT, PT, 0x8, 0x0 ;  /* 0x000000000000381c */ /* 0x000fc40001f0e170 */
[----:B------:R-:W-:-:S09]  /*243b0*/  PLOP3.LUT P3, PT, PT, PT, PT, 0x8, 0x0 ;  /* 0x000000000000781c */ /* 0x000fd20003f6e170 */
[----:B------:R0:W-:Y:S02]  /*243c0*/  UTMALDG.4D [UR8], [UR4], desc[UR6] ;  /* 0x00000608040075b4 */ /* 0x0001e40008019000 */
[----:B0-----:R-:W-:Y:S05]  /*243d0*/  @P0 BRA.U.ANY `(.L_x_718) ;  /* 0xfffffffd00d80947 */ /* 0x001fea000393ffff */
[----:B------:R-:W-:Y:S01]  /*243e0*/  IMAD.MOV.U32 R12, RZ, RZ, 0x80 ;  /* 0x00000080ff0c7424 */ /* 0x000fe200078e00ff */
[----:B------:R-:W-:Y:S01]  /*243f0*/  PLOP3.LUT P0, PT, PT, PT, PT, 0x80, 0x0 ;  /* 0x000000000000781c */ /* 0x000fe20003f0f070 */
[----:B------:R-:W-:Y:S01]  /*24400*/  VIADD R10, R8, 0x2c400 ;  /* 0x0002c400080a7836 */ /* 0x000fe20000000000 */
[----:B------:R-:W-:Y:S01]  /*24410*/  UMOV UR6, 0x0 ;  /* 0x0000000000067882 */ /* 0x000fe20000000000 */
[----:B------:R-:W-:Y:S01]  /*24420*/  UMOV UR7, 0x12f00000 ;  /* 0x12f0000000077882 */ /* 0x000fe20000000000 */
[----:B------:R-:W-:-:S15]  /*24430*/  R2UR UR10, R12 ;  /* 0x000000000c0a72ca */ /* 0x000fde00000e0000 */
.L_x_719:
        /* <DEDUP_REMOVED lines=10> */
[----:B------:R-:W0:Y:S01]  /*244e0*/  SYNCS.PHASECHK.TRANS64.TRYWAIT P0, [R9+URZ+0x388c0], R11 ;  /* 0x0388c00b090075a7 */ /* 0x000e22000800017f */
[----:B------:R-:W-:Y:S04]  /*244f0*/  BSSY B2, `(.L_x_720) ;  /* 0x0000002000027945 */ /* 0x000fe80003800000 */
[----:B0-----:R-:W-:Y:S05]  /*24500*/  @!P0 BRA `(.L_x_721) ;  /* 0x000000c8007c8947 */ /* 0x001fea0003800000 */
.L_x_1073:
[----:B------:R-:W-:Y:S05]  /*24510*/  BSYNC B2 ;  /* 0x0000000000027941 */ /* 0x000fea0003800000 */
.L_x_720:
[----:B------:R-:W-:Y:S01]  /*24520*/  BSSY B2, `(.L_x_722) ;  /* 0x000000b000027945 */ /* 0x000fe20003800000 */
[----:B------:R-:W-:Y:S02]  /*24530*/  IMAD.MOV.U32 R10, RZ, RZ, 0x0 ;  /* 0x00000000ff0a7424 */ /* 0x000fe400078e00ff */
[----:B01----:R-:W-:Y:S01]  /*24540*/  IMAD.MOV.U32 R11, RZ, RZ, 0x12f00000 ;  /* 0x12f00000ff0b7424 */ /* 0x003fe200078e00ff */
[----:B------:R-:W-:Y:S06]  /*24550*/  @P2 BRA `(.L_x_723) ;  /* 0x00000000001c2947 */ /* 0x000fec0003800000 */
[----:B------:R-:W0:Y:S02]  /*24560*/  S2R R6, SR_TID.X ;  /* 0x0000000000067919 */ /* 0x000e240000002100 */
[----:B0-----:R-:W-:Y:S02]  /*24570*/  LOP3.LUT R14, R6, 0x1f, RZ, 0xc0, !PT ;  /* 0x0000001f060e7812 */ /* 0x001fe400078ec0ff */
[----:B------:R-:W-:Y:S02]  /*24580*/  MOV R6, 0x8000 ;  /* 0x0000800000067802 */ /* 0x000fe40000000f00 */
[----:B------:R-:W-:Y:S02]  /*24590*/  ISETP.NE.AND P0, PT, R14, RZ, PT ;  /* 0x000000ff0e00720c */ /* 0x000fe40003f05270 */
[----:B------:R0:W-:Y:S11]  /*245a0*/  SYNCS.ARRIVE.TRANS64 RZ, [R9+URZ+0x388b0], R6 ;  /* 0x0388b00609ff79a7 */ /* 0x0001f6000800003f */
[----:B0-----:R-:W-:Y:S05]  /*245b0*/  @!P0 BRA `(.L_x_723) ;  /* 0x0000000000048947 */ /* 0x001fea0003800000 */
[----:B------:R-:W-:Y:S01]  /*245c0*/  BPT.TRAP 0x1 ;  /* 0x000000040000795c */ /* 0x000fe20000300000 */
.L_x_723:
[----:B------:R-:W-:Y:S05]  /*245d0*/  BSYNC B2 ;  /* 0x0000000000027941 */ /* 0x000fea0003800000 */
.L_x_722:
[----:B------:R-:W-:Y:S01]  /*245e0*/  R2UR UR10, R13 ;  /* 0x000000000d0a72ca */ /* 0x000fe200000e0000 */
[----:B------:R-:W-:Y:S01]  /*245f0*/  UIADD3 UR4, UP0, UR40, 0x670, URZ ;  /* 0x0000067028047890 */ /* 0x000fe2000ff1e03f */
[----:B------:R-:W-:Y:S01]  /*24600*/  R2UR UR6, R10 ;  /* 0x000000000a0672ca */ /* 0x000fe200000e0000 */
[----:B------:R-:W-:Y:S01]  /*24610*/  VIADD R9, R9, 0x388b0 ;  /* 0x000388b009097836 */ /* 0x000fe20000000000 */
[----:B------:R-:W-:Y:S01]  /*24620*/  R2UR UR7, R11 ;  /* 0x000000000b0772ca */ /* 0x000fe200000e0000 */
[----:B------:R-:W-:Y:S01]  /*24630*/  VIADD R6, R8, 0x10400 ;  /* 0x0001040008067836 */ /* 0x000fe20000000000 */
[----:B------:R-:W-:Y:S01]  /*24640*/  PLOP3.LUT P0, PT, PT, PT, PT, 0x80, 0x0 ;  /* 0x000000000000781c */ /* 0x000fe20003f0f070 */
[----:B------:R-:W-:-:S12]  /*24650*/  UIADD3.X UR5, URZ, UR41, URZ, UP0, !UPT ;  /* 0x000000293f057290 */ /* 0x000fd800087fe43f */
.L_x_724:
        /* <DEDUP_REMOVED lines=10> */
[----:B------:R-:W-:Y:S01]  /*24700*/  R2UR UR10, R12 ;  /* 0x000000000c0a72ca */ /* 0x000fe200000e0000 */
[----:B------:R-:W-:Y:S01]  /*24710*/  VIADD R8, R8, 0x14400 ;  /* 0x0001440008087836 */ /* 0x000fe20000000000 */
[----:B------:R-:W-:Y:S02]  /*24720*/  R2UR UR6, R10 ;  /* 0x000000000a0672ca */ /* 0x000fe400000e0000 */
[----:B------:R-:W-:Y:S02]  /*24730*/  R2UR UR7, R11 ;  /* 0x000000000b0772ca */ /* 0x000fe400000e0000 */
[----:B------:R-:W-:-:S13]  /*24740*/  PLOP3.LUT P0, PT, PT, PT, PT, 0x80, 0x0 ;  /* 0x000000000000781c */ /* 0x000fda0003f0f070 */
.L_x_725:
        /* <DEDUP_REMOVED lines=9> */
[----:B-1----:R-:W-:Y:S05]  /*247e0*/  @P0 BRA.U.ANY `(.L_x_725) ;  /* 0xfffffffd00d80947 */ /* 0x002fea000393ffff */
.L_x_713:
[----:B------:R-:W-:Y:S05]  /*247f0*/  BSYNC B1 ;  /* 0x0000000000017941 */ /* 0x000fea0003800000 */
.L_x_712:
[----:B------:R-:W-:Y:S01]  /*24800*/  IADD3 R10, R5, -0x2, RZ ;  /* 0xfffffffe050a7810 */ /* 0x000fe20007ffe0ff */
[----:B------:R-:W-:Y:S01]  /*24810*/  VIADD R30, R30, 0x1 ;  /* 0x000000011e1e7836 */ /* 0x000fe20000000000 */
[----:B------:R-:W-:Y:S02]  /*24820*/  PLOP3.LUT P0, PT, PT, PT, PT, 0x8, 0x0 ;  /* 0x000000000000781c */ /* 0x000fe40003f0e170 */
[----:B------:R-:W-:Y:S02]  /*24830*/  ISETP.GE.AND P3, PT, R10, R3, PT ;  /* 0x000000030a00720c */ /* 0x000fe40003f66270 */
[----:B------:R-:W-:-:S04]  /*24840*/  ISETP.NE.AND P2, PT, R30, 0x2, PT ;  /* 0x000000021e00780c */ /* 0x000fc80003f45270 */
[----:B------:R-:W-:Y:S02]  /*24850*/  SEL R5, RZ, 0x1, P2 ;  /* 0x00000001ff057807 */ /* 0x000fe40001000000 */
[----:B------:R-:W-:Y:S02]  /*24860*/  SEL R30, R30, RZ, P2 ;  /* 0x000000ff1e1e7207 */ /* 0x000fe40001000000 */
[----:B------:R-:W-:-:S03]  /*24870*/  LOP3.LUT R33, R33, R5, RZ, 0x3c, !PT ;  /* 0x0000000521217212 */ /* 0x000fc600078e3cff */
[----:B------:R-:W-:Y:S05]  /*24880*/  @!P3 BRA `(.L_x_706) ;  /* 0x0000000400d4b947 */ /* 0x000fea0003800000 */
.L_x_740:
[----:B------:R-:W-:Y:S05]  /*24890*/  YIELD ;  /* 0x0000000000007946 */ /* 0x000fea0003800000 */
        /* <DEDUP_REMOVED lines=10> */
.L_x_1074:
[----:B------:R-:W-:Y:S05]  /*24940*/  BSYNC B2 ;  /* 0x0000000000027941 */ /* 0x000fea0003800000 */
.L_x_728:
[----:B------:R-:W-:Y:S04]  /*24950*/  BSSY B2, `(.L_x_730) ;  /* 0x0000009000027945 */ /* 0x000fe80003800000 */
[----:B------:R-:W-:Y:S05]  /*24960*/  @P3 BRA `(.L_x_731) ;  /* 0x00000000001c3947 */ /* 0x000fea0003800000 */
[----:B------:R-:W0:Y:S02]  /*24970*/  S2R R5, SR_TID.X ;  /* 0x0000000000057919 */ /* 0x000e240000002100 */
[----:B0-----:R-:W-:Y:S01]  /*24980*/  LOP3.LUT R6, R5, 0x1f, RZ, 0xc0, !PT ;  /* 0x0000001f05067812 */ /* 0x001fe200078ec0ff */
[----:B------:R-:W-:-:S03]  /*24990*/  IMAD.MOV.U32 R5, RZ, RZ, 0x8000 ;  /* 0x00008000ff057424 */ /* 0x000fc600078e00ff */
[----:B------:R-:W-:Y:S01]  /*249a0*/  ISETP.NE.AND P2, PT, R6, RZ, PT ;  /* 0x000000ff0600720c */ /* 0x000fe20003f45270 */
[----:B------:R2:W-:-:S12]  /*249b0*/  SYNCS.ARRIVE.TRANS64 RZ, [R9+URZ+0x38890], R5 ;  /* 0x0388900509ff79a7 */ /* 0x0005d8000800003f */
[----:B--2---:R-:W-:Y:S05]  /*249c0*/  @!P2 BRA `(.L_x_731) ;  /* 0x000000000004a947 */ /* 0x004fea0003800000 */
[----:B------:R-:W-:Y:S01]  /*249d0*/  BPT.TRAP 0x1 ;  /* 0x000000040000795c */ /* 0x000fe20000300000 */
.L_x_731:
[----:B------:R-:W-:Y:S05]  /*249e0*/  BSYNC B2 ;  /* 0x0000000000027941 */ /* 0x000fea0003800000 */
.L_x_730:
[----:B------:R-:W-:Y:S01]  /*249f0*/  IMAD.MOV.U32 R14, RZ, RZ, RZ ;  /* 0x000000ffff0e7224 */ /* 0x000fe200078e00ff */
[----:B------:R-:W-:Y:S01]  /*24a00*/  UIADD3 UR4, UP0, UR40, 0x570, URZ ;  /* 0x0000057028047890 */ /* 0x000fe2000ff1e03f */
[----:B------:R-:W-:Y:S01]  /*24a10*/  IMAD R7, R30, 0x8000, R16 ;  /* 0x000080001e077824 */ /* 0x000fe200078e0210 */
[----:B------:R-:W-:Y:S01]  /*24a20*/  PLOP3.LUT P2, PT, PT, PT, PT, 0x80, 0x0 ;  /* 0x000000000000781c */ /* 0x000fe20003f4f070 */
[----:B------:R-:W-:Y:S01]  /*24a30*/  VIADD R5, R9, 0x38890 ;  /* 0x0003889009057836 */ /* 0x000fe20000000000 */
[----:B------:R-:W-:Y:S01]  /*24a40*/  R2UR UR10, R14 ;  /* 0x000000000e0a72ca */ /* 0x000fe200000e0000 */
[----:B------:R-:W-:Y:S01]  /*24a50*/  VIADD R11, R7, 0x28400 ;  /* 0x00028400070b7836 */ /* 0x000fe20000000000 */
[----:B0-----:R-:W-:Y:S01]  /*24a60*/  LEA R6, R10, R0, 0x7 ;  /* 0x000000000a067211 */ /* 0x001fe200078e38ff */
[----:B------:R-:W-:Y:S01]  /*24a70*/  UIADD3.X UR5, URZ, UR41, URZ, UP0, !UPT ;  /* 0x000000293f057290 */ /* 0x000fe200087fe43f */
[----:B------:R-:W-:Y:S01]  /*24a80*/  UMOV UR6, 0x0 ;  /* 0x0000000000067882 */ /* 0x000fe20000000000 */
[----:B------:R-:W-:-:S10]  /*24a90*/  UMOV UR7, 0x12f00000 ;  /* 0x12f0000000077882 */ /* 0x000fd40000000000 */
.L_x_732:
        /* <DEDUP_REMOVED lines=16> */
.L_x_733:
        /* <DEDUP_REMOVED lines=13> */
.L_x_1075:
[----:B------:R-:W-:Y:S05]  /*24c70*/  BSYNC B2 ;  /* 0x0000000000027941 */ /* 0x000fea0003800000 */
.L_x_734:
[----:B------:R-:W-:Y:S01]  /*24c80*/  BSSY B2, `(.L_x_736) ;  /* 0x000000b000027945 */ /* 0x000fe20003800000 */
[----:B------:R-:W-:Y:S01]  /*24c90*/  MOV R12, 0x0 ;  /* 0x00000000000c7802 */ /* 0x000fe20000000f00 */
[----:B------:R-:W-:Y:S02]  /*24ca0*/  IMAD.MOV.U32 R13, RZ, RZ, 0x12f00000 ;  /* 0x12f00000ff0d7424 */ /* 0x000fe400078e00ff */
[----:B------:R-:W-:Y:S05]  /*24cb0*/  @P3 BRA `(.L_x_737) ;  /* 0x00000000001c3947 */ /* 0x000fea0003800000 */
[----:B------:R-:W2:Y:S02]  /*24cc0*/  S2R R5, SR_TID.X ;  /* 0x0000000000057919 */ /* 0x000ea40000002100 */
[----:B--2---:R-:W-:Y:S01]  /*24cd0*/  LOP3.LUT R11, R5, 0x1f, RZ, 0xc0, !PT ;  /* 0x0000001f050b7812 */ /* 0x004fe200078ec0ff */
[----:B------:R-:W-:-:S03]  /*24ce0*/  IMAD.MOV.U32 R5, RZ, RZ, 0x8000 ;  /* 0x00008000ff057424 */ /* 0x000fc600078e00ff */
[----:B------:R-:W-:Y:S01]  /*24cf0*/  ISETP.NE.AND P2, PT, R11, RZ, PT ;  /* 0x000000ff0b00720c */ /* 0x000fe20003f45270 */
[----:B------:R2:W-:-:S12]  /*24d00*/  SYNCS.ARRIVE.TRANS64 RZ, [R9+URZ+0x388b0], R5 ;  /* 0x0388b00509ff79a7 */ /* 0x0005d8000800003f */
[----:B--2---:R-:W-:Y:S05]  /*24d10*/  @!P2 BRA `(.L_x_737) ;  /* 0x000000000004a947 */ /* 0x004fea0003800000 */
[----:B------:R-:W-:Y:S01]  /*24d20*/  BPT.TRAP 0x1 ;  /* 0x000000040000795c */ /* 0x000fe20000300000 */
.L_x_737:
[----:B------:R-:W-:Y:S05]  /*24d30*/  BSYNC B2 ;  /* 0x0000000000027941 */ /* 0x000fea0003800000 */
.L_x_736:
[----:B------:R-:W-:Y:S01]  /*24d40*/  R2UR UR10, R14 ;  /* 0x000000000e0a72ca */ /* 0x000fe200000e0000 */
[----:B------:R-:W-:Y:S01]  /*24d50*/  UIADD3 UR4, UP0, UR40, 0x670, URZ ;  /* 0x0000067028047890 */ /* 0x000fe2000ff1e03f */
[----:B------:R-:W-:Y:S01]  /*24d60*/  R2UR UR6, R12 ;  /* 0x000000000c0672ca */ /* 0x000fe200000e0000 */
[----:B01----:R-:W-:Y:S01]  /*24d70*/  VIADD R9, R9, 0x388b0 ;  /* 0x000388b009097836 */ /* 0x003fe20000000000 */
[----:B------:R-:W-:Y:S01]  /*24d80*/  R2UR UR7, R13 ;  /* 0x000000000d0772ca */ /* 0x000fe200000e0000 */
[----:B------:R-:W-:Y:S01]  /*24d90*/  VIADD R5, R7, 0x10400 ;  /* 0x0001040007057836 */ /* 0x000fe20000000000 */
[----:B------:R-:W-:Y:S01]  /*24da0*/  PLOP3.LUT P2, PT, PT, PT, PT, 0x80, 0x0 ;  /* 0x000000000000781c */ /* 0x000fe20003f4f070 */
[----:B------:R-:W-:-:S12]  /*24db0*/  UIADD3.X UR5, URZ, UR41, URZ, UP0, !UPT ;  /* 0x000000293f057290 */ /* 0x000fd800087fe43f */
.L_x_738:
        /* <DEDUP_REMOVED lines=10> */
[----:B------:R-:W-:Y:S02]  /*24e60*/  R2UR UR10, R15 ;  /* 0x000000000f0a72ca */ /* 0x000fe400000e0000 */
[----:B------:R-:W-:Y:S02]  /*24e70*/  R2UR UR6, R12 ;  /* 0x000000000c0672ca */ /* 0x000fe400000e0000 */
[----:B------:R-:W-:Y:S02]  /*24e80*/  R2UR UR7, R13 ;  /* 0x000000000d0772ca */ /* 0x000fe400000e0000 */
[----:B------:R-:W-:Y:S02]  /*24e90*/  PLOP3.LUT P2, PT, PT, PT, PT, 0x80, 0x0 ;  /* 0x000000000000781c */ /* 0x000fe40003f4f070 */
[----:B------:R-:W-:-:S11]  /*24ea0*/  IADD3 R7, R7, 0x14400, RZ ;  /* 0x0001440007077810 */ /* 0x000fd60007ffe0ff */
.L_x_739:
        /* <DEDUP_REMOVED lines=10> */
.L_x_727:
[----:B------:R-:W-:Y:S05]  /*24f50*/  BSYNC B1 ;  /* 0x0000000000017941 */ /* 0x000fea0003800000 */
.L_x_726:
[----:B------:R-:W-:Y:S01]  /*24f60*/  ISETP.GT.AND P3, PT, R10, R3, PT ;  /* 0x000000030a00720c */ /* 0x000fe20003f64270 */
[----:B------:R-:W-:Y:S02]  /*24f70*/  VIADD R30, R30, 0x1 ;  /* 0x000000011e1e7836 */ /* 0x000fe40000000000 */
[----:B------:R-:W-:-:S03]  /*24f80*/  VIADD R10, R10, 0xffffffff ;  /* 0xffffffff0a0a7836 */ /* 0x000fc60000000000 */
[----:B------:R-:W-:-:S04]  /*24f90*/  ISETP.NE.AND P2, PT, R30, 0x2, PT ;  /* 0x000000021e00780c */ /* 0x000fc80003f45270 */
[----:B------:R-:W-:Y:S02]  /*24fa0*/  SEL R5, RZ, 0x1, P2 ;  /* 0x00000001ff057807 */ /* 0x000fe40001000000 */
[----:B------:R-:W-:Y:S02]  /*24fb0*/  SEL R30, R30, RZ, P2 ;  /* 0x000000ff1e1e7207 */ /* 0x000fe40001000000 */
[----:B------:R-:W-:Y:S01]  /*24fc0*/  LOP3.LUT R33, R33, R5, RZ, 0x3c, !PT ;  /* 0x0000000521217212 */ /* 0x000fe200078e3cff */
[----:B------:R-:W-:Y:S06]  /*24fd0*/  @P3 BRA `(.L_x_740) ;  /* 0xfffffff8002c3947 */ /* 0x000fec000383ffff */
.L_x_706:
[----:B------:R-:W-:Y:S05]  /*24fe0*/  BSYNC B0 ;  /* 0x0000000000007941 */ /* 0x000fea0003800000 */
.L_x_705:
[----:B------:R-:W-:Y:S05]  /*24ff0*/  @!P0 WARPSYNC.ALL ;  /* 0x0000000000008948 */ /* 0x000fea0003800000 */
[----:B------:R-:W-:Y:S01]  /*25000*/  @!P0 BAR.SYNC.DEFER_BLOCKING 0xc, 0x180 ;  /* 0x0306000000008b1d */ /* 0x000fe20000010000 */
[----:B------:R-:W-:-:S05]  /*25010*/  IMAD.MOV.U32 R0, RZ, RZ, RZ ;  /* 0x000000ffff007224 */ /* 0x000fca00078e00ff */
[----:B------:R-:W-:Y:S04]  /*25020*/  BSSY B0, `(.L_x_741) ;  /* 0x000001e000007945 */ /* 0x000fe80003800000 */
[----:B------:R-:W-:Y:S05]  /*25030*/  @!P1 BRA `(.L_x_742) ;  /* 0x0000000000709947 */ /* 0x000fea0003800000 */
[----:B------:R-:W-:-:S13]  /*25040*/  ISETP.NE.AND P0, PT, R4, RZ, PT ;  /* 0x000000ff0400720c */ /* 0x000fda0003f05270 */
[----:B------:R-:W1:Y:S02]  /*25050*/  @!P0 LDC R4, c[0x0][0x9f0] ;  /* 0x00027c00ff048b82 */ /* 0x000e640000000800 */
[-C--:B-1----:R-:W-:Y:S02]  /*25060*/  IABS R0, R4.reuse ;  /* 0x0000000400007213 */ /* 0x082fe40000000000 */
[----:B0-----:R-:W-:Y:S02]  /*25070*/  IABS R6, R4 ;  /* 0x0000000400067213 */ /* 0x001fe40000000000 */
[----:B------:R-:W0:Y:S03]  /*25080*/  I2F.RP R2, R0 ;  /* 0x0000000000027306 */ /* 0x000e260000209400 */
[----:B------:R-:W-:-:S05]  /*25090*/  IMAD.MOV R6, RZ, RZ, -R6 ;  /* 0x000000ffff067224 */ /* 0x000fca00078e0a06 */
[----:B0-----:R-:W0:Y:S02]  /*250a0*/  MUFU.RCP R2, R2 ;  /* 0x0000000200027308 */ /* 0x001e240000001000 */
[----:B0-----:R-:W-:-:S06]  /*250b0*/  VIADD R2, R2, 0xffffffe ;  /* 0x0ffffffe02027836 */ /* 0x001fcc0000000000 */
[----:B------:R-:W0:Y:S02]  /*250c0*/  F2I.FTZ.U32.TRUNC.NTZ R3, R2 ;  /* 0x0000000200037305 */ /* 0x000e24000021f000 */
[----:B0-----:R-:W-:-:S05]  /*250d0*/  IADD3 R2, RZ, -R3, RZ ;  /* 0x80000003ff027210 */ /* 0x001fca0007ffe0ff */
[----:B------:R-:W-:Y:S02]  /*250e0*/  IMAD R5, R2, R0, RZ ;  /* 0x0000000002057224 */ /* 0x000fe400078e02ff */
[----:B------:R-:W-:-:S04]  /*250f0*/  IMAD.MOV.U32 R2, RZ, RZ, RZ ;  /* 0x000000ffff027224 */ /* 0x000fc800078e00ff */
[----:B------:R-:W-:Y:S01]  /*25100*/  IMAD.HI.U32 R5, R3, R5, R2 ;  /* 0x0000000503057227 */ /* 0x000fe200078e0002 */
[----:B------:R-:W-:-:S04]  /*25110*/  IADD3 R3, R18, -0x1, R4 ;  /* 0xffffffff12037810 */ /* 0x000fc80007ffe004 */
[----:B------:R-:W-:Y:S02]  /*25120*/  IABS R2, R3 ;  /* 0x0000000300027213 */ /* 0x000fe40000000000 */
[----:B------:R-:W-:-:S03]  /*25130*/  LOP3.LUT R3, R3, R4, RZ, 0x3c, !PT ;  /* 0x0000000403037212 */ /* 0x000fc600078e3cff */
[----:B------:R-:W-:Y:S01]  /*25140*/  IMAD.HI.U32 R5, R5, R2, RZ ;  /* 0x0000000205057227 */ /* 0x000fe200078e00ff */
[----:B------:R-:W-:-:S03]  /*25150*/  ISETP.GE.AND P2, PT, R3, RZ, PT ;  /* 0x000000ff0300720c */ /* 0x000fc60003f46270 */
[----:B------:R-:W-:-:S05]  /*25160*/  IMAD R2, R5, R6, R2 ;  /* 0x0000000605027224 */ /* 0x000fca00078e0202 */
[----:B------:R-:W-:-:S13]  /*25170*/  ISETP.GT.U32.AND P1, PT, R0, R2, PT ;  /* 0x000000020000720c */ /* 0x000fda0003f24070 */
[----:B------:R-:W-:Y:S02]  /*25180*/  @!P1 IMAD.IADD R2, R2, 0x1, -R0 ;  /* 0x0000000102029824 */ /* 0x000fe400078e0a00 */
[----:B------:R-:W-:Y:S01]  /*25190*/  @!P1 VIADD R5, R5, 0x1 ;  /* 0x0000000105059836 */ /* 0x000fe20000000000 */
[----:B------:R-:W-:Y:S02]  /*251a0*/  ISETP.NE.AND P1, PT, R4, RZ, PT ;  /* 0x000000ff0400720c */ /* 0x000fe40003f25270 */
[----:B------:R-:W-:-:S13]  /*251b0*/  ISETP.GE.U32.AND P0, PT, R2, R0, PT ;  /* 0x000000000200720c */ /* 0x000fda0003f06070 */
[----:B------:R-:W-:-:S05]  /*251c0*/  @P0 IADD3 R5, R5, 0x1, RZ ;  /* 0x0000000105050810 */ /* 0x000fca0007ffe0ff */
[----:B------:R-:W-:-:S04]  /*251d0*/  IMAD.MOV.U32 R0, RZ, RZ, R5 ;  /* 0x000000ffff007224 */ /* 0x000fc800078e0005 */
[----:B------:R-:W-:Y:S01]  /*251e0*/  @!P2 IMAD.MOV R0, RZ, RZ, -R0 ;  /* 0x000000ffff00a224 */ /* 0x000fe200078e0a00 */
[----:B------:R-:W-:-:S07]  /*251f0*/  @!P1 LOP3.LUT R0, RZ, R4, RZ, 0x33, !PT ;  /* 0x00000004ff009212 */ /* 0x000fce00078e33ff */
.L_x_742:
[----:B------:R-:W-:Y:S05]  /*25200*/  BSYNC B0 ;  /* 0x0000000000007941 */ /* 0x000fea0003800000 */
.L_x_741:
[----:B------:R-:W-:-:S05]  /*25210*/  IMAD R36, R36, R0, RZ ;  /* 0x0000000024247224 */ /* 0x000fca00078e02ff */
        /* <DEDUP_REMOVED lines=21> */
.L_x_743:
        /* <DEDUP_REMOVED lines=8> */
[----:B------:R-:W-:Y:S01]  /*253f0*/  IMAD.U32 R4, RZ, RZ, UR6 ;  /* 0x00000006ff047e24 */ /* 0x000fe2000f8e00ff */
[----:B------:R-:W-:Y:S01]  /*25400*/  MOV R5, UR7 ;  /* 0x0000000700057c02 */ /* 0x000fe20008000f00 */
[----:B------:R-:W1:Y:S01]  /*25410*/  LDC.64 R2, c[0x4][R2] ;  /* 0x0100000002027b82 */ /* 0x000e620000000a00 */
[----:B0-----:R-:W-:Y:S01]  /*25420*/  IMAD.U32 R6, RZ, RZ, UR8 ;  /* 0x00000008ff067e24 */ /* 0x001fe2000f8e00ff */
[----:B------:R-:W-:Y:S01]  /*25430*/  MOV R8, 0x70 ;  /* 0x0000007000087802 */ /* 0x000fe20000000f00 */
[----:B------:R-:W-:Y:S02]  /*25440*/  IMAD.U32 R7, RZ, RZ, UR9 ;  /* 0x00000009ff077e24 */ /* 0x000fe4000f8e00ff */
[----:B------:R-:W-:-:S02]  /*25450*/  IMAD.U32 R10, RZ, RZ, UR4 ;  /* 0x00000004ff0a7e24 */ /* 0x000fc4000f8e00ff */
[----:B------:R-:W-:Y:S02]  /*25460*/  IMAD.U32 R11, RZ, RZ, UR5 ;  /* 0x00000005ff0b7e24 */ /* 0x000fe4000f8e00ff */
[----:B------:R-:W-:Y:S02]  /*25470*/  IMAD.MOV.U32 R12, RZ, RZ, 0x1 ;  /* 0x00000001ff0c7424 */ /* 0x000fe400078e00ff */
[----:B------:R-:W-:-:S07]  /*25480*/  IMAD.MOV.U32 R13, RZ, RZ, RZ ;  /* 0x000000ffff0d7224 */ /* 0x000fce00078e00ff */
[----:B------:R-:W-:-:S07]  /*25490*/  LEPC R20, `(.L_x_746) ;  /* 0x000000001014794e */ /* 0x000fce0000000000 */
[----:B-1----:R-:W-:Y:S05]  /*254a0*/  CALL.ABS.NOINC R2 ;  /* 0x0000000002007343 */ /* 0x002fea0003c00000 */
.L_x_746:
[----:B------:R-:W-:Y:S05]  /*254b0*/  BSYNC B6 ;  /* 0x0000000000067941 */ /* 0x000fea0003800000 */
.L_x_745:
[----:B------:R-:W2:Y:S01]  /*254c0*/  LDL.LU R2, [R1] ;  /* 0x0000000001027983 */ /* 0x000ea20000300800 */
[----:B------:R-:W-:Y:S01]  /*254d0*/  VIADD R0, R16, 0x10400 ;  /* 0x0001040010007836 */ /* 0x000fe20000000000 */
[----:B------:R-:W-:Y:S04]  /*254e0*/  BSSY B6, `(.L_x_747) ;  /* 0x0000016000067945 */ /* 0x000fe80003800000 */
[----:B------:R-:W-:Y:S02]  /*254f0*/  LOP3.LUT P0, RZ, R0, 0x3ff, RZ, 0xc0, !PT ;  /* 0x000003ff00ff7812 */ /* 0x000fe4000780c0ff */
[----:B--2---:R-:W-:-:S11]  /*25500*/  LOP3.LUT R2, R2, 0xfffffffe, RZ, 0xc0, !PT ;  /* 0xfffffffe02027812 */ /* 0x004fd600078ec0ff */
[----:B------:R-:W-:-:S05]  /*25510*/  @P0 LOP3.LUT R2, R2, 0x1, RZ, 0xfc, !PT ;  /* 0x0000000102020812 */ /* 0x000fca00078efcff */
[----:B------:R1:W-:Y:S01]  /*25520*/  STL [R1], R2 ;  /* 0x0000000201007387 */ /* 0x0003e20000100800 */
[----:B------:R-:W-:Y:S05]  /*25530*/  @!P0 BRA `(.L_x_748) ;  /* 0x0000000000408947 */ /* 0x000fea0003800000 */
[----:B-1----:R-:W-:Y:S01]  /*25540*/  MOV R2, 0x0 ;  /* 0x0000000000027802 */ /* 0x002fe20000000f00 */
        /* <DEDUP_REMOVED lines=15> */
.L_x_748:
[----:B------:R-:W-:Y:S05]  /*25640*/  BSYNC B6 ;  /* 0x0000000000067941 */ /* 0x000fea0003800000 */
.L_x_747:
[----:B------:R-:W-:Y:S01]  /*25650*/  VIADD R18, R16, 0x400 ;  /* 0x0000040010127836 */ /* 0x000fe20000000000 */
[----:B------:R-:W-:Y:S04]  /*25660*/  BSSY B6, `(.L_x_749) ;  /* 0x0000013000067945 */ /* 0x000fe80003800000 */
[----:B------:R-:W-:-:S13]  /*25670*/  LOP3.LUT P0, RZ, R18, 0x3ff, RZ, 0xc0, !PT ;  /* 0x000003ff12ff7812 */ /* 0x000fda000780c0ff */
        /* <DEDUP_REMOVED lines=17> */
.L_x_750:
[----:B------:R-:W-:Y:S05]  /*25790*/  BSYNC B6 ;  /* 0x0000000000067941 */ /* 0x000fea0003800000 */
.L_x_749:
[----:B-1----:R-:W2:Y:S01]  /*257a0*/  LDL R2, [R1] ;  /* 0x0000000001027983 */ /* 0x002ea20000100800 */
[----:B------:R-:W-:Y:S01]  /*257b0*/  BSSY B6, `(.L_x_751) ;  /* 0x0000013000067945 */ /* 0x000fe20003800000 */
[----:B--2---:R-:W-:-:S13]  /*257c0*/  LOP3.LUT P6, RZ, R2, 0x1, RZ, 0xc0, !PT ;  /* 0x0000000102ff7812 */ /* 0x004fda00078cc0ff */
[----:B------:R-:W-:Y:S05]  /*257d0*/  @!P6 BRA `(.L_x_752) ;  /* 0x000000000040e947 */ /* 0x000fea0003800000 */
[----:B------:R-:W-:Y:S01]  /*257e0*/  MOV R2, 0x0 ;  /* 0x0000000000027802 */ /* 0x000fe20000000f00 */
[----:B------:R-:W-:Y:S01]  /*257f0*/  ULDC.64 UR4, c[0x4][0x1b0] ;  /* 0x01006c0000047ab9 */ /* 0x000fe20000000a00 */
[----:B------:R-:W-:Y:S01]  /*25800*/  ULDC.64 UR6, c[0x4][0x1b8] ;  /* 0x01006e0000067ab9 */ /* 0x000fe20000000a00 */
[----:B------:R-:W-:Y:S01]  /*25810*/  ULDC.64 UR8, c[0x4][0x118] ;  /* 0x0100460000087ab9 */ /* 0x000fe20000000a00 */
[----:B------:R-:W-:Y:S01]  /*25820*/  IMAD.U32 R4, RZ, RZ, UR4 ;  /* 0x00000004ff047e24 */ /* 0x000fe2000f8e00ff */
[----:B0-----:R-:W-:Y:S01]  /*25830*/  MOV R6, UR6 ;  /* 0x0000000600067c02 */ /* 0x001fe20008000f00 */
        /* <DEDUP_REMOVED lines=10> */
.L_x_752:
[----:B------:R-:W-:Y:S05]  /*258e0*/  BSYNC B6 ;  /* 0x0000000000067941 */ /* 0x000fea0003800000 */
.L_x_751:
[----:B------:R-:W2:Y:S01]  /*258f0*/  LDL.LU R20, [R1+0x4] ;  /* 0x0000040001147983 */ /* 0x000ea20000300800 */
[----:B------:R-:W-:Y:S01]  /*25900*/  ULDC.64 UR4, c[0x0][0x9f8] ;  /* 0x00027e0000047ab9 */ /* 0x000fe20000000a00 */
[----:B------:R-:W1:Y:S02]  /*25910*/  LDC R8, c[0x0][0x430] ;  /* 0x00010c00ff087b82 */ /* 0x000e640000000800 */
[----:B------:R-:W3:Y:S01]  /*25920*/  LDL R0, [R1+0x30] ;  /* 0x0000300001007983 */ /* 0x000ee20000100800 */
[----:B------:R-:W-:Y:S01]  /*25930*/  ISETP.NE.U32.AND P0, PT, RZ, UR4, PT ;  /* 0x00000004ff007c0c */ /* 0x000fe2000bf05070 */
[----:B------:R-:W4:Y:S03]  /*25940*/  S2R R21, SR_TID.X ;  /* 0x0000000000157919 */ /* 0x000f260000002100 */
[----:B------:R-:W-:Y:S01]  /*25950*/  ISETP.NE.AND.EX P0, PT, RZ, UR5, PT, P0 ;  /* 0x00000005ff007c0c */ /* 0x000fe2000bf05300 */
[----:B------:R-:W0:-:S12]  /*25960*/  LDC R11, c[0x0][0x2f4] ;  /* 0x0000bd00ff0b7b82 */ /* 0x000e180000000800 */
[----:B------:R-:W-:Y:S02]  /*25970*/  @P0 IADD3 R2, P1, R23, UR4, RZ ;  /* 0x0000000417020c10 */ /* 0x000fe4000ff3e0ff */
[C---:B----4-:R-:W-:Y:S02]  /*25980*/  LOP3.LUT R4, R21.reuse, 0x7f, RZ, 0xc0, !PT ;  /* 0x0000007f15047812 */ /* 0x050fe400078ec0ff */
[----:B--2---:R-:W-:Y:S02]  /*25990*/  @P0 IADD3.X R3, R20, UR5, RZ, P1, !PT ;  /* 0x0000000514030c10 */ /* 0x004fe40008ffe4ff */
[----:B------:R-:W2:Y:S01]  /*259a0*/  LDL.LU R20, [R1] ;  /* 0x0000000001147983 */ /* 0x000ea20000300800 */
[----:B------:R-:W-:Y:S01]  /*259b0*/  IMAD.SHL.U32 R21, R21, 0x10, RZ ;  /* 0x0000001015157824 */ /* 0x000fe200078e00ff */
[----:B------:R-:W-:Y:S02]  /*259c0*/  SHF.R.U32.HI R4, RZ, 0x3, R4 ;  /* 0x00000003ff047819 */ /* 0x000fe40000011604 */
[----:B------:R4:W2:Y:S01]  /*259d0*/  @P0 LDG.E R35, desc[UR36][R2.64] ;  /* 0x0000002402230981 */ /* 0x0008a2000c1e1900 */
[----:B-1----:R-:W-:-:S02]  /*259e0*/  ISETP.NE.AND P1, PT, R8, 0x1, PT ;  /* 0x000000010800780c */ /* 0x002fc40003f25270 */
[----:B------:R-:W-:Y:S02]  /*259f0*/  LOP3.LUT R21, R4, 0x70, R21, 0xf8, !PT ;  /* 0x0000007004157812 */ /* 0x000fe400078ef815 */
[----:B---3--:R-:W-:-:S04]  /*25a00*/  LEA R0, R0, 0xffffff80, 0x7 ;  /* 0xffffff8000007811 */ /* 0x008fc800078e38ff */
[----:B------:R-:W-:-:S04]  /*25a10*/  LOP3.LUT R4, R21, R0, RZ, 0xfc, !PT ;  /* 0x0000000015047212 */ /* 0x000fc800078efcff */
[C---:B------:R-:W-:Y:S01]  /*25a20*/  ISETP.GE.AND P0, PT, R4.reuse, R26, PT ;  /* 0x0000001a0400720c */ /* 0x040fe20003f06270 */
[----:B------:R-:W1:Y:S01]  /*25a30*/  @P1 LDC R5, c[0x0][0x434] ;  /* 0x00010d00ff051b82 */ /* 0x000e620000000800 */
[----:B------:R-:W-:-:S04]  /*25a40*/  IMAD.IADD R4, R4, 0x1, R37 ;  /* 0x0000000104047824 */ /* 0x000fc800078e0225 */
[----:B0-----:R-:W-:-:S03]  /*25a50*/  IMAD.MOV.U32 R6, RZ, RZ, R4 ;  /* 0x000000ffff067224 */ /* 0x001fc600078e0004 */
[----:B------:R-:W0:Y:S08]  /*25a60*/  @P1 LDC R7, c[0x0][0x438] ;  /* 0x00010e00ff071b82 */ /* 0x000e300000000800 */
[----:B----4-:R-:W3:Y:S01]  /*25a70*/  @!P0 LDC.64 R2, c[0x0][0x428] ;  /* 0x00010a00ff028b82 */ /* 0x010ee20000000a00 */
[----:B-1----:R-:W-:-:S05]  /*25a80*/  @P1 IMAD.HI.U32 R5, R4, R5, RZ ;  /* 0x0000000504051227 */ /* 0x002fca00078e00ff */
[----:B0-----:R-:W-:-:S04]  /*25a90*/  @P1 SHF.R.U32.HI R6, RZ, R7, R5 ;  /* 0x00000007ff061219 */ /* 0x001fc80000011605 */
[----:B------:R-:W-:Y:S02]  /*25aa0*/  IADD3 R5, -R6, RZ, RZ ;  /* 0x000000ff06057210 */ /* 0x000fe40007ffe1ff */
[----:B------:R-:W-:-:S03]  /*25ab0*/  @!P0 SHF.R.S32.HI R7, RZ, 0x1f, R6 ;  /* 0x0000001fff078819 */ /* 0x000fc60000011406 */
[----:B------:R-:W-:Y:S01]  /*25ac0*/  IMAD R4, R8, R5, R4 ;  /* 0x0000000508047224 */ /* 0x000fe200078e0204 */
[----:B------:R-:W-:Y:S01]  /*25ad0*/  LOP3.LUT R10, R31, 0x80, RZ, 0xfc, !PT ;  /* 0x000000801f0a7812 */ /* 0x000fe200078efcff */
[----:B------:R-:W-:Y:S01]  /*25ae0*/  UMOV UR4, 0xffffffff ;  /* 0xffffffff00047882 */ /* 0x000fe20000000000 */
[----:B--2---:R-:W-:Y:S01]  /*25af0*/  SHF.R.S32.HI R9, RZ, 0x1f, R35 ;  /* 0x0000001fff097819 */ /* 0x004fe20000011423 */
[----:B---3--:R-:W-:-:S04]  /*25b00*/  @!P0 IMAD.WIDE.U32 R6, R35, R2, R6 ;  /* 0x0000000223068225 */ /* 0x008fc800078e0006 */
[----:B------:R-:W-:Y:S01]  /*25b10*/  @!P0 IMAD R5, R9, R2, RZ ;  /* 0x0000000209058224 */ /* 0x000fe200078e02ff */
[----:B------:R0:W-:Y:S03]  /*25b20*/  STL [R1+0x4], R9 ;  /* 0x0000040901007387 */ /* 0x0001e60000100800 */
[----:B------:R-:W-:Y:S02]  /*25b30*/  @!P0 IMAD R5, R35, R3, R5 ;  /* 0x0000000323058224 */ /* 0x000fe400078e0205 */
[----:B------:R-:W1:Y:S01]  /*25b40*/  @!P0 LDC.64 R2, c[0x0][0x418] ;  /* 0x00010600ff028b82 */ /* 0x000e620000000a00 */
[----:B------:R-:W-:Y:S02]  /*25b50*/  LOP3.LUT R20, R20, 0xfffffffd, RZ, 0xc0, !PT ;  /* 0xfffffffd14147812 */ /* 0x000fe400078ec0ff */
[----:B-1----:R-:W-:Y:S01]  /*25b60*/  @!P0 LEA R8, P1, R6, R2, 0x2 ;  /* 0x0000000206088211 */ /* 0x002fe200078210ff */
[----:B------:R-:W-:-:S05]  /*25b70*/  @!P0 IMAD.IADD R2, R7, 0x1, R5 ;  /* 0x0000000107028824 */ /* 0x000fca00078e0205 */
[----:B0-----:R-:W-:Y:S01]  /*25b80*/  @!P0 LEA.HI.X R9, R6, R3, R2, 0x2, P1 ;  /* 0x0000000306098211 */ /* 0x001fe200008f1402 */
[----:B------:R-:W-:Y:S01]  /*25b90*/  IMAD.MOV.U32 R3, RZ, RZ, RZ ;  /* 0x000000ffff037224 */ /* 0x000fe200078e00ff */
[----:B------:R-:W-:Y:S01]  /*25ba0*/  ISETP.GE.AND P1, PT, R31, R11, PT ;  /* 0x0000000b1f00720c */ /* 0x000fe20003f26270 */
[----:B------:R-:W-:-:S04]  /*25bb0*/  IMAD.U32 R2, RZ, RZ, UR42 ;  /* 0x0000002aff027e24 */ /* 0x000fc8000f8e00ff */
[----:B------:R0:W5:Y:S01]  /*25bc0*/  @!P0 LDG.E R3, desc[UR36][R8.64] ;  /* 0x0000002408038981 */ /* 0x000162000c1e1900 */
[----:B------:R-:W-:Y:S02]  /*25bd0*/  ISETP.GE.AND P0, PT, R10, R11, PT ;  /* 0x0000000b0a00720c */ /* 0x000fe40003f06270 */
[----:B------:R-:W-:-:S05]  /*25be0*/  ISETP.NE.AND P2, PT, R2, 0x3, PT ;  /* 0x000000030200780c */ /* 0x000fca0003f45270 */
[----:B------:R-:W-:-:S04]  /*25bf0*/  @P1 LOP3.LUT R20, R20, 0x2, RZ, 0xfc, !PT ;  /* 0x0000000214141812 */ /* 0x000fc800078efcff */
[----:B------:R-:W-:-:S04]  /*25c00*/  LOP3.LUT R20, R20, 0xfffffffb, RZ, 0xc0, !PT ;  /* 0xfffffffb14147812 */ /* 0x000fc800078ec0ff */
[----:B------:R-:W-:-:S04]  /*25c10*/  LOP3.LUT R20, R20, 0xfffffffe, RZ, 0xc0, !PT ;  /* 0xfffffffe14147812 */ /* 0x000fc800078ec0ff */
[----:B------:R-:W-:-:S04]  /*25c20*/  @P0 LOP3.LUT R20, R20, 0x1, RZ, 0xfc, !PT ;  /* 0x0000000114140812 */ /* 0x000fc800078efcff */
[----:B------:R-:W-:-:S05]  /*25c30*/  @P2 LOP3.LUT R20, R20, 0x4, RZ, 0xfc, !PT ;  /* 0x0000000414142812 */ /* 0x000fca00078efcff */
[----:B------:R0:W-:Y:S01]  /*25c40*/  STL [R1], R20 ;  /* 0x0000001401007387 */ /* 0x0001e20000100800 */
[----:B------:R-:W-:Y:S05]  /*25c50*/  BRA.DIV UR4, `(.L_x_753) ;  /* 0x000000b204e47947 */ /* 0x000fea000b800000 */
.L_x_1078:
[----:B------:R-:W-:Y:S05]  /*25c60*/  @!P2 BRA `(.L_x_754) ;  /* 0x000000000004a947 */ /* 0x000fea0003800000 */
[----:B------:R-:W-:Y:S01]  /*25c70*/  BPT.TRAP 0x1 ;  /* 0x000000040000795c */ /* 0x000fe20000300000 */
.L_x_754:
[----:B------:R-:W-:Y:S01]  /*25c80*/  IMAD R6, R29, 0x8, R16 ;  /* 0x000000081d067824 */ /* 0x000fe200078e0210 */
[----:B------:R-:W-:Y:S01]  /*25c90*/  SHF.L.U32 R23, R32, 0x1f, RZ ;  /* 0x0000001f20177819 */ /* 0x000fe200000006ff */
[----:B------:R-:W1:Y:S01]  /*25ca0*/  S2R R2, SR_TID.X ;  /* 0x0000000000027919 */ /* 0x000e620000002100 */
[----:B------:R-:W-:Y:S01]  /*25cb0*/  BSSY B0, `(.L_x_755) ;  /* 0x0000007000007945 */ /* 0x000fe20003800000 */
[----:B0-----:R-:W-:Y:S01]  /*25cc0*/  SHF.R.S32.HI R20, RZ, 0x1f, R4 ;  /* 0x0000001fff147819 */ /* 0x001fe20000011404 */
[----:B------:R-:W0:Y:S01]  /*25cd0*/  SYNCS.PHASECHK.TRANS64.TRYWAIT P0, [R6+URZ+0x38880], R23 ;  /* 0x03888017060075a7 */ /* 0x000e22000800017f */
[----:B-1----:R-:W-:-:S04]  /*25ce0*/  LOP3.LUT R2, R2, 0x7f, RZ, 0xc0, !PT ;  /* 0x0000007f02027812 */ /* 0x002fc800078ec0ff */
[----:B------:R-:W-:-:S04]  /*25cf0*/  SHF.R.U32.HI R2, RZ, 0x3, R2 ;  /* 0x00000003ff027819 */ /* 0x000fc80000011602 */
[----:B------:R-:W-:Y:S01]  /*25d00*/  IADD3 R7, -R2, R26, -R0 ;  /* 0x0000001a02077210 */ /* 0x000fe20007ffe900 */
[----:B0-----:R-:W-:Y:S06]  /*25d10*/  @!P0 BRA `(.L_x_756) ;  /* 0x000000b000e88947 */ /* 0x001fec0003800000 */
.L_x_1079:
[----:B------:R-:W-:Y:S05]  /*25d20*/  BSYNC B0 ;  /* 0x0000000000007941 */ /* 0x000fea0003800000 */
.L_x_755:
[----:B------:R-:W2:Y:S01]  /*25d30*/  LDL R10, [R1+0x18] ;  /* 0x00001800010a7983 */ /* 0x000ea20000100800 */
[----:B------:R-:W-:Y:S01]  /*25d40*/  ULDC.64 UR4, c[0x0][0x328] ;  /* 0x0000ca0000047ab9 */ /* 0x000fe20000000a00 */
[----:B-----5:R-:W-:Y:S01]  /*25d50*/  SHF.R.S32.HI R21, RZ, 0x1f, R3 ;  /* 0x0000001fff157819 */ /* 0x020fe20000011403 */
[----:B------:R-:W-:Y:S01]  /*25d60*/  ULDC.64 UR6, c[0x0][0x318] ;  /* 0x0000c60000067ab9 */ /* 0x000fe20000000a00 */
[----:B------:R-:W3:Y:S01]  /*25d70*/  LDL.LU R5, [R1] ;  /* 0x0000000001057983 */ /* 0x000ee20000300800 */
[----:B------:R-:W-:Y:S01]  /*25d80*/  ISETP.GE.AND P1, PT, R7, 0x1, PT ;  /* 0x000000010700780c */ /* 0x000fe20003f26270 */
[----:B------:R-:W-:Y:S02]  /*25d90*/  IMAD R0, R20, UR4, RZ ;  /* 0x0000000414007c24 */ /* 0x000fe4000f8e02ff */
[----:B------:R-:W-:-:S04]  /*25da0*/  IMAD.WIDE.U32 R8, R4, UR4, RZ ;  /* 0x0000000404087c25 */ /* 0x000fc8000f8e00ff */
[----:B------:R-:W-:Y:S01]  /*25db0*/  IMAD R0, R4, UR5, R0 ;  /* 0x0000000504007c24 */ /* 0x000fe2000f8e0200 */
[----:B------:R-:W-:-:S04]  /*25dc0*/  ULDC.64 UR4, c[0x0][0x338] ;  /* 0x0000ce0000047ab9 */ /* 0x000fc80000000a00 */
[----:B------:R-:W-:Y:S01]  /*25dd0*/  IADD3 R9, R9, R0, RZ ;  /* 0x0000000009097210 */ /* 0x000fe20007ffe0ff */
[----:B------:R-:W-:-:S04]  /*25de0*/  IMAD R0, R21, UR4, RZ ;  /* 0x0000000415007c24 */ /* 0x000fc8000f8e02ff */
[C---:B------:R-:W-:Y:S02]  /*25df0*/  IMAD R0, R3.reuse, UR5, R0 ;  /* 0x0000000503007c24 */ /* 0x040fe4000f8e0200 */
[----:B------:R-:W-:Y:S01]  /*25e00*/  IMAD.WIDE.U32 R8, R3, UR4, R8 ;  /* 0x0000000403087c25 */ /* 0x000fe2000f8e0008 */
        /* <DEDUP_REMOVED lines=8> */
[----:B---3--:R-:W-:-:S04]  /*25e90*/  LOP3.LUT R5, R5, 0xffffffdf, RZ, 0xc0, !PT ;  /* 0xffffffdf05057812 */ /* 0x008fc800078ec0ff */
[----:B------:R-:W-:-:S05]  /*25ea0*/  @P1 LOP3.LUT R5, R5, 0x20, RZ, 0xfc, !PT ;  /* 0x0000002005051812 */ /* 0x000fca00078efcff */
[----:B------:R1:W-:Y:S01]  /*25eb0*/  STL [R1], R5 ;  /* 0x0000000501007387 */ /* 0x0003e20000100800 */
[----:B------:R-:W-:Y:S05]  /*25ec0*/  BRA.DIV UR4, `(.L_x_757) ;  /* 0x000000b204907947 */ /* 0x000fea000b800000 */
[----:B------:R-:W2:Y:S01]  /*25ed0*/  LDC R12, c[0x0][0x2f4] ;  /* 0x0000bd00ff0c7b82 */ /* 0x000ea20000000800 */
[----:B------:R-:W3:Y:S01]  /*25ee0*/  SHFL.IDX PT, R8, R0, RZ, 0x181f ;  /* 0x00181fff00087589 */ /* 0x000ee200000e0000 */
[----:B------:R-:W-:-:S03]  /*25ef0*/  LOP3.LUT R11, R31, 0x80, RZ, 0xfc, !PT ;  /* 0x000000801f0b7812 */ /* 0x000fc600078efcff */
[----:B-1----:R-:W1:Y:S01]  /*25f00*/  SHFL.IDX PT, R5, R2, RZ, 0x181f ;  /* 0x00181fff02057589 */ /* 0x002e6200000e0000 */
[C---:B--2---:R-:W-:Y:S02]  /*25f10*/  ISETP.GE.AND P1, PT, R31.reuse, R12, PT ;  /* 0x0000000c1f00720c */ /* 0x044fe40003f26270 */
[----:B---3--:R-:W-:Y:S02]  /*25f20*/  IADD3 R8, P0, R31, R8, RZ ;  /* 0x000000081f087210 */ /* 0x008fe40007f1e0ff */
[----:B------:R-:W-:-:S03]  /*25f30*/  ISETP.LT.OR P2, PT, R7, 0x1, P1 ;  /* 0x000000010700780c */ /* 0x000fc60000f41670 */
[----:B-1----:R-:W-:Y:S01]  /*25f40*/  IMAD.X R9, RZ, RZ, R5, P0 ;  /* 0x000000ffff097224 */ /* 0x002fe200000e0605 */
[----:B------:R-:W-:Y:S01]  /*25f50*/  ISETP.GE.AND P0, PT, R11, R12, PT ;  /* 0x0000000c0b00720c */ /* 0x000fe20003f06270 */
[----:B------:R-:W-:Y:S01]  /*25f60*/  IMAD.IADD R5, R16, 0x1, R10 ;  /* 0x0000000110057824 */ /* 0x000fe200078e020a */
[----:B------:R-:W2:Y:S01]  /*25f70*/  LDL.LU R11, [R1] ;  /* 0x00000000010b7983 */ /* 0x000ea20000300800 */
[C---:B------:R-:W-:Y:S02]  /*25f80*/  ISETP.GE.AND P3, PT, R7.reuse, 0x11, PT ;  /* 0x000000110700780c */ /* 0x040fe40003f66270 */
[C---:B------:R-:W-:Y:S02]  /*25f90*/  ISETP.GE.AND P6, PT, R7.reuse, 0x71, PT ;  /* 0x000000710700780c */ /* 0x040fe40003fc6270 */
[C---:B------:R-:W-:Y:S02]  /*25fa0*/  ISETP.GE.AND P5, PT, R7.reuse, 0x31, PT ;  /* 0x000000310700780c */ /* 0x040fe40003fa6270 */
[----:B------:R-:W-:Y:S01]  /*25fb0*/  @!PT LDS RZ, [RZ] ;  /* 0x00000000fffff984 */ /* 0x000fe20000000800 */
[----:B------:R-:W-:Y:S01]  /*25fc0*/  LDGSTS.E.BYPASS.LTC128B.128 [R5+0x10400], desc[UR36][R8.64], !P2 ;  /* 0x1040000008057fae */ /* 0x000fe2000d101d64 */
[----:B------:R-:W-:-:S02]  /*25fd0*/  ISETP.LT.OR P2, PT, R7, 0x1, P0 ;  /* 0x000000010700780c */ /* 0x000fc40000741670 */
[----:B------:R-:W-:-:S11]  /*25fe0*/  ISETP.GE.AND P4, PT, R7, 0x41, PT ;  /* 0x000000410700780c */ /* 0x000fd60003f86270 */
[----:B------:R1:W-:Y:S04]  /*25ff0*/  LDGSTS.E.BYPASS.LTC128B.128 [R5+0x14400], desc[UR36][R8.64+0x80], !P2 ;  /* 0x1440008008057fae */ /* 0x0003e8000d101d64 */
[----:B-1----:R-:W1:Y:S04]  /*26000*/  SHFL.IDX PT, R8, R0, 0x1, 0x181f ;  /* 0x00381f0000087f89 */ /* 0x002e6800000e0000 */
[----:B------:R-:W3:Y:S01]  /*26010*/  SHFL.IDX PT, R9, R2, 0x1, 0x181f ;  /* 0x00381f0002097f89 */ /* 0x000ee200000e0000 */
[----:B-1----:R-:W-:-:S04]  /*26020*/  IADD3 R8, P2, R31, R8, RZ ;  /* 0x000000081f087210 */ /* 0x002fc80007f5e0ff */
[----:B---3--:R-:W-:Y:S02]  /*26030*/  IADD3.X R9, RZ, R9, RZ, P2, !PT ;  /* 0x00000009ff097210 */ /* 0x008fe400017fe4ff */
[----:B------:R-:W-:-:S13]  /*26040*/  ISETP.LT.OR P2, PT, R7, 0x11, P1 ;  /* 0x000000110700780c */ /* 0x000fda0000f41670 */
[----:B------:R-:W-:Y:S01]  /*26050*/  LDGSTS.E.BYPASS.LTC128B.128 [R5+0x10c00], desc[UR36][R8.64], !P2 ;  /* 0x10c0000008057fae */ /* 0x000fe2000d101d64 */
[----:B------:R-:W-:-:S13]  /*26060*/  ISETP.LT.OR P2, PT, R7, 0x11, P0 ;  /* 0x000000110700780c */ /* 0x000fda0000741670 */
[----:B------:R1:W-:Y:S04]  /*26070*/  LDGSTS.E.BYPASS.LTC128B.128 [R5+0x14c00], desc[UR36][R8.64+0x80], !P2 ;  /* 0x14c0008008057fae */ /* 0x0003e8000d101d64 */
[----:B-1----:R-:W1:Y:S04]  /*26080*/  SHFL.IDX PT, R8, R0, 0x2, 0x181f ;  /* 0x00581f0000087f89 */ /* 0x002e6800000e0000 */
[----:B------:R-:W3:Y:S01]  /*26090*/  SHFL.IDX PT, R9, R2, 0x2, 0x181f ;  /* 0x00581f0002097f89 */ /* 0x000ee200000e0000 */
[----:B-1----:R-:W-:-:S05]  /*260a0*/  IADD3 R8, P2, R31, R8, RZ ;  /* 0x000000081f087210 */ /* 0x002fca0007f5e0ff */
[----:B---3--:R-:W-:Y:S01]  /*260b0*/  IMAD.X R9, RZ, RZ, R9, P2 ;  /* 0x000000ffff097224 */ /* 0x008fe200010e0609 */
        /* <DEDUP_REMOVED lines=19> */
[----:B------:R1:W-:Y:S01]  /*261f0*/  LDGSTS.E.BYPASS.LTC128B.128 [R5+0x16400], desc[UR36][R8.64+0x80], !P2 ;  /* 0x1640008008057fae */ /* 0x0003e2000d101d64 */
[----:B--2---:R-:W-:-:S04]  /*26200*/  LOP3.LUT R11, R11, 0xffffffef, RZ, 0xc0, !PT ;  /* 0xffffffef0b0b7812 */ /* 0x004fc800078ec0ff */
[----:B------:R-:W-:Y:S02]  /*26210*/  @P3 LOP3.LUT R11, R11, 0x10, RZ, 0xfc, !PT ;  /* 0x000000100b0b3812 */ /* 0x000fe400078efcff */
[----:B------:R-:W-:Y:S02]  /*26220*/  ISETP.GE.AND P3, PT, R7, 0x51, PT ;  /* 0x000000510700780c */ /* 0x000fe40003f66270 */
[----:B------:R-:W-:Y:S01]  /*26230*/  LOP3.LUT R11, R11, 0xfffffff7, RZ, 0xc0, !PT ;  /* 0xfffffff70b0b7812 */ /* 0x000fe200078ec0ff */
[----:B-1----:R-:W1:Y:S04]  /*26240*/  SHFL.IDX PT, R8, R0, 0x5, 0x181f ;  /* 0x00b81f0000087f89 */ /* 0x002e6800000e0000 */
[----:B------:R-:W2:Y:S01]  /*26250*/  SHFL.IDX PT, R9, R2, 0x5, 0x181f ;  /* 0x00b81f0002097f89 */ /* 0x000ea200000e0000 */
[----:B-1----:R-:W-:-:S05]  /*26260*/  IADD3 R8, P2, R31, R8, RZ ;  /* 0x000000081f087210 */ /* 0x002fca0007f5e0ff */
[----:B--2---:R-:W-:Y:S01]  /*26270*/  IMAD.X R9, RZ, RZ, R9, P2 ;  /* 0x000000ffff097224 */ /* 0x004fe200010e0609 */
[----:B------:R-:W-:-:S13]  /*26280*/  ISETP.LT.OR P2, PT, R7, 0x51, P1 ;  /* 0x000000510700780c */ /* 0x000fda0000f41670 */
[----:B------:R-:W-:Y:S01]  /*26290*/  LDGSTS.E.BYPASS.LTC128B.128 [R5+0x12c00], desc[UR36][R8.64], !P2 ;  /* 0x12c0000008057fae */ /* 0x000fe2000d101d64 */
[----:B------:R-:W-:-:S13]  /*262a0*/  ISETP.LT.OR P2, PT, R7, 0x51, P0 ;  /* 0x000000510700780c */ /* 0x000fda0000741670 */
[----:B------:R1:W-:Y:S04]  /*262b0*/  LDGSTS.E.BYPASS.LTC128B.128 [R5+0x16c00], desc[UR36][R8.64+0x80], !P2 ;  /* 0x16c0008008057fae */ /* 0x0003e8000d101d64 */
[----:B-1----:R-:W1:Y:S04]  /*262c0*/  SHFL.IDX PT, R8, R0, 0x6, 0x181f ;  /* 0x00d81f0000087f89 */ /* 0x002e6800000e0000 */
[----:B------:R-:W2:Y:S04]  /*262d0*/  SHFL.IDX PT, R9, R2, 0x6, 0x181f ;  /* 0x00d81f0002097f89 */ /* 0x000ea800000e0000 */
[----:B------:R-:W3:Y:S04]  /*262e0*/  SHFL.IDX PT, R2, R2, 0x7, 0x181f ;  /* 0x00f81f0002027f89 */ /* 0x000ee800000e0000 */
[----:B------:R-:W4:Y:S01]  /*262f0*/  SHFL.IDX PT, R0, R0, 0x7, 0x181f ;  /* 0x00f81f0000007f89 */ /* 0x000f2200000e0000 */
[----:B-1----:R-:W-:-:S04]  /*26300*/  IADD3 R8, P2, R31, R8, RZ ;  /* 0x000000081f087210 */ /* 0x002fc80007f5e0ff */
[----:B--2---:R-:W-:Y:S02]  /*26310*/  IADD3.X R9, RZ, R9, RZ, P2, !PT ;  /* 0x00000009ff097210 */ /* 0x004fe400017fe4ff */
        /* <DEDUP_REMOVED lines=8> */
[----:B------:R-:W-:-:S05]  /*263a0*/  @P6 LOP3.LUT R11, R11, 0x40, RZ, 0xfc, !PT ;  /* 0x000000400b0b6812 */ /* 0x000fca00078efcff */
[----:B---34-:R1:W-:Y:S02]  /*263b0*/  STL [R1], R11 ;  /* 0x0000000b01007387 */ /* 0x0183e40000100800 */
.L_x_1097:
[C---:B------:R-:W-:Y:S02]  /*263c0*/  ISETP.LT.OR P1, PT, R7.reuse, 0x71, P1 ;  /* 0x000000710700780c */ /* 0x040fe40000f21670 */
[----:B------:R-:W-:Y:S02]  /*263d0*/  ISETP.LT.OR P0, PT, R7, 0x71, P0 ;  /* 0x000000710700780c */ /* 0x000fe40000701670 */
[----:B01----:R-:W-:-:S05]  /*263e0*/  IADD3 R8, P6, R31, R0, RZ ;  /* 0x000000001f087210 */ /* 0x003fca0007fde0ff */
        /* <DEDUP_REMOVED lines=8> */
.L_x_758:
[----:B------:R-:W-:Y:S02]  /*26470*/  PLOP3.LUT P1, PT, P1, P0, PT, 0xa2, 0x0 ;  /* 0x000000000000781c */ /* 0x000fe40000f21472 */
[----:B------:R-:W-:-:S08]  /*26480*/  @P0 R2UR P1, UR4, R6 ;  /* 0x00000000060402ca */ /* 0x000fd00000020000 */
[----:B------:R-:W-:-:S05]  /*26490*/  @P0 PLOP3.LUT P0, PT, P1, PT, PT, 0x80, 0x0 ;  /* 0x000000000000081c */ /* 0x000fca0000f0f070 */
[----:B------:R-:W-:Y:S01]  /*264a0*/  @!P1 SYNCS.ARRIVE.TRANS64.RED.A0T1 RZ, [UR4+0x38870], RZ ;  /* 0x038870ffffff99a7 */ /* 0x000fe20008200404 */
[----:B------:R-:W-:Y:S07]  /*264b0*/  @!P1 ARRIVES.LDGSTSBAR.64.TRANSCNT [UR4+0x38870] ;  /* 0x03887000ff0099b0 */ /* 0x000fee0008000a84 */
[----:B------:R-:W-:Y:S05]  /*264c0*/  @P0 BRA.U.ANY `(.L_x_758) ;  /* 0xfffffffd00e80947 */ /* 0x000fea000393ffff */
[----:B------:R-:W-:Y:S01]  /*264d0*/  NOP ;  /* 0x0000000000007918 */ /* 0x000fe20000000000 */
[----:B------:R-:W2:Y:S02]  /*264e0*/  LDL R0, [R1] ;  /* 0x0000000001007983 */ /* 0x000ea40000100800 */
[----:B--2---:R-:W-:-:S13]  /*264f0*/  LOP3.LUT P6, RZ, R0, 0x4, RZ, 0xc0, !PT ;  /* 0x0000000400ff7812 */ /* 0x004fda00078cc0ff */
[----:B------:R-:W-:Y:S05]  /*26500*/  @!P6 BRA `(.L_x_759) ;  /* 0x000000000004e947 */ /* 0x000fea0003800000 */
[----:B------:R-:W-:Y:S01]  /*26510*/  BPT.TRAP 0x1 ;  /* 0x000000040000795c */ /* 0x000fe20000300000 */
.L_x_759:
[----:B------:R1:W-:Y:S01]  /*26520*/  SYNCS.ARRIVE.TRANS64.A1T0 RZ, [R6+URZ+0x38870], RZ ;  /* 0x038870ff06ff79a7 */ /* 0x0003e2000810003f */
[----:B------:R-:W-:Y:S05]  /*26530*/  @!P6 BRA `(.L_x_760) ;  /* 0x000000000004e947 */ /* 0x000fea0003800000 */
[----:B------:R-:W-:Y:S01]  /*26540*/  BPT.TRAP 0x1 ;  /* 0x000000040000795c */ /* 0x000fe20000300000 */
.L_x_760:
[----:B------:R-:W2:Y:S01]  /*26550*/  SYNCS.PHASECHK.TRANS64.TRYWAIT P0, [R6+URZ+0x38840], R23 ;  /* 0x03884017060075a7 */ /* 0x000ea2000800017f */
[----:B------:R-:W-:Y:S04]  /*26560*/  BSSY B0, `(.L_x_761) ;  /* 0x0000002000007945 */ /* 0x000fe80003800000 */
[----:B--2---:R-:W-:Y:S05]  /*26570*/  @!P0 BRA `(.L_x_762) ;  /* 0x000000b400c08947 */ /* 0x004fea0003800000 */
.L_x_1098:
[----:B------:R-:W-:Y:S05]  /*26580*/  BSYNC B0 ;  /* 0x0000000000007941 */ /* 0x000fea0003800000 */
.L_x_761:
[----:B------:R3:W5:Y:S01]  /*26590*/  LDL R10, [R1] ;  /* 0x00000000010a7983 */ /* 0x0007620000100800 */
[----:B------:R-:W-:Y:S01]  /*265a0*/  ULDC.64 UR4, c[0x0][0x300] ;  /* 0x0000c00000047ab9 */ /* 0x000fe20000000a00 */
[----:B------:R-:W4:Y:S01]  /*265b0*/  LDC R7, c[0x0][0x2f4] ;  /* 0x0000bd00ff077b82 */ /* 0x000f220000000800 */
[----:B------:R-:W-:Y:S01]  /*265c0*/  IMAD R0, R20, UR4, RZ ;  /* 0x0000000414007c24 */ /* 0x000fe2000f8e02ff */
[----:B------:R-:W-:Y:S01]  /*265d0*/  ULDC.64 UR6, c[0x0][0x2e8] ;  /* 0x0000ba0000067ab9 */ /* 0x000fe20000000a00 */
[----:B0-----:R-:W-:Y:S01]  /*265e0*/  IMAD.WIDE.U32 R8, R4, UR4, RZ ;  /* 0x0000000404087c25 */ /* 0x001fe2000f8e00ff */
[----:B------:R-:W-:-:S03]  /*265f0*/  LOP3.LUT R11, R31, 0x80, RZ, 0xfc, !PT ;  /* 0x000000801f0b7812 */ /* 0x000fc600078efcff */
[----:B------:R-:W-:Y:S01]  /*26600*/  IMAD R0, R4, UR5, R0 ;  /* 0x0000000504007c24 */ /* 0x000fe2000f8e0200 */
[----:B------:R-:W-:Y:S02]  /*26610*/  ULDC.64 UR4, c[0x0][0x310] ;  /* 0x0000c40000047ab9 */ /* 0x000fe40000000a00 */
[----:B------:R-:W-:Y:S02]  /*26620*/  IMAD R21, R21, UR4, RZ ;  /* 0x0000000415157c24 */ /* 0x000fe4000f8e02ff */
[----:B------:R-:W-:Y:S02]  /*26630*/  IMAD.IADD R9, R9, 0x1, R0 ;  /* 0x0000000109097824 */ /* 0x000fe400078e0200 */
[----:B------:R-:W-:-:S04]  /*26640*/  IMAD.WIDE.U32 R8, R3, UR4, R8 ;  /* 0x0000000403087c25 */ /* 0x000fc8000f8e0008 */
[----:B------:R-:W-:Y:S01]  /*26650*/  IMAD R3, R3, UR5, R21 ;  /* 0x0000000503037c24 */ /* 0x000fe2000f8e0215 */
[----:B------:R-:W-:Y:S01]  /*26660*/  ULDC.64 UR4, c[0x0][0x308] ;  /* 0x0000c20000047ab9 */ /* 0x000fe20000000a00 */
[----:B------:R-:W-:Y:S02]  /*26670*/  IMAD.MOV.U32 R2, RZ, RZ, R8 ;  /* 0x000000ffff027224 */ /* 0x000fe400078e0008 */
[----:B------:R-:W-:Y:S01]  /*26680*/  IMAD.IADD R3, R9, 0x1, R3 ;  /* 0x0000000109037824 */ /* 0x000fe200078e0203 */
[----:B----4-:R-:W-:Y:S01]  /*26690*/  ISETP.GE.AND P1, PT, R11, R7, PT ;  /* 0x000000070b00720c */ /* 0x010fe20003f26270 */
[----:B------:R-:W-:Y:S01]  /*266a0*/  IMAD.WIDE.U32 R2, R17, UR4, R2 ;  /* 0x0000000411027c25 */ /* 0x000fe2000f8e0002 */
[----:B------:R-:W-:-:S03]  /*266b0*/  UMOV UR4, 0xffffffff ;  /* 0xffffffff00047882 */ /* 0x000fc60000000000 */
[----:B------:R-:W-:Y:S01]  /*266c0*/  IMAD R0, R17, UR5, R3 ;  /* 0x0000000511007c24 */ /* 0x000fe2000f8e0203 */
[----:B------:R-:W-:-:S04]  /*266d0*/  IADD3 R4, P0, R2, UR6, RZ ;  /* 0x0000000602047c10 */ /* 0x000fc8000ff1e0ff */
[----:B------:R-:W-:Y:S01]  /*266e0*/  IADD3.X R0, R0, UR7, RZ, P0, !PT ;  /* 0x0000000700007c10 */ /* 0x000fe200087fe4ff */
[----:B---3--:R-:W-:Y:S08]  /*266f0*/  BRA.DIV UR4, `(.L_x_763) ;  /* 0x000000b604747947 */ /* 0x008ff0000b800000 */
[----:B------:R-:W0:Y:S01]  /*26700*/  SHFL.IDX PT, R3, R4, RZ, 0x181f ;  /* 0x00181fff04037589 */ /* 0x000e2200000e0000 */
[----:B-----5:R-:W-:Y:S02]  /*26710*/  LOP3.LUT R10, R10, 0xfffffbff, RZ, 0xc0, !PT ;  /* 0xfffffbff0a0a7812 */ /* 0x020fe400078ec0ff */
[----:B------:R-:W-:Y:S01]  /*26720*/  ISETP.GE.AND P6, PT, R31, R7, PT ;  /* 0x000000071f00720c */ /* 0x000fe20003fc6270 */
[----:B------:R-:W3:Y:S01]  /*26730*/  SHFL.IDX PT, R2, R0, RZ, 0x181f ;  /* 0x00181fff00027589 */ /* 0x000ee200000e0000 */
[----:B------:R-:W-:-:S04]  /*26740*/  @P4 LOP3.LUT R10, R10, 0x400, RZ, 0xfc, !PT ;  /* 0x000004000a0a4812 */ /* 0x000fc800078efcff */
[C---:B------:R-:W-:Y:S02]  /*26750*/  LOP3.LUT P4, RZ, R10.reuse, 0x20, RZ, 0xc0, !PT ;  /* 0x000000200aff7812 */ /* 0x040fe4000788c0ff */
[----:B------:R-:W-:-:S04]  /*26760*/  LOP3.LUT R10, R10, 0xfffffdff, RZ, 0xc0, !PT ;  /* 0xfffffdff0a0a7812 */ /* 0x000fc800078ec0ff */
[----:B------:R-:W-:-:S04]  /*26770*/  @P3 LOP3.LUT R10, R10, 0x200, RZ, 0xfc, !PT ;  /* 0x000002000a0a3812 */ /* 0x000fc800078efcff */
[C---:B------:R-:W-:Y:S02]  /*26780*/  LOP3.LUT P3, RZ, R10.reuse, 0x10, RZ, 0xc0, !PT ;  /* 0x000000100aff7812 */ /* 0x040fe4000786c0ff */
[----:B------:R-:W-:Y:S02]  /*26790*/  LOP3.LUT R10, R10, 0xfffffeff, RZ, 0xc0, !PT ;  /* 0xfffffeff0a0a7812 */ /* 0x000fe400078ec0ff */
[----:B0-----:R-:W-:Y:S02]  /*267a0*/  @P4 IADD3 R3, P0, R31, R3, RZ ;  /* 0x000000031f034210 */ /* 0x001fe40007f1e0ff */
[----:B------:R-:W-:Y:S02]  /*267b0*/  @P2 LOP3.LUT R10, R10, 0x100, RZ, 0xfc, !PT ;  /* 0x000001000a0a2812 */ /* 0x000fe400078efcff */
[----:B---3--:R-:W-:Y:S02]  /*267c0*/  @P4 IADD3.X R2, RZ, R2, RZ, P0, !PT ;  /* 0x00000002ff024210 */ /* 0x008fe400007fe4ff */
[----:B------:R-:W-:Y:S01]  /*267d0*/  LOP3.LUT P2, RZ, R10, 0x8, RZ, 0xc0, !PT ;  /* 0x000000080aff7812 */ /* 0x000fe2000784c0ff */
[----:B------:R-:W-:Y:S01]  /*267e0*/  STL [R1], R10 ;  /* 0x0000000a01007387 */ /* 0x000fe20000100800 */
[----:B------:R-:W-:-:S04]  /*267f0*/  @P4 LOP3.LUT R3, R3, R2, RZ, 0x3c, !PT ;  /* 0x0000000203034212 */ /* 0x000fc800078e3cff */
[----:B------:R-:W-:-:S04]  /*26800*/  @P4 LOP3.LUT R2, R3, R2, RZ, 0x3c, !PT ;  /* 0x0000000203024212 */ /* 0x000fc800078e3cff */
[----:B------:R-:W-:-:S05]  /*26810*/  @P4 LOP3.LUT R3, R3, R2, RZ, 0x3c, !PT ;  /* 0x0000000203034212 */ /* 0x000fca00078e3cff */
[----:B------:R-:W-:Y:S01]  /*26820*/  @!PT LDS RZ, [RZ] ;  /* 0x00000000fffff984 */ /* 0x000fe20000000800 */
[----:B------:R-:W-:Y:S04]  /*26830*/  @P4 LDGSTS.E.BYPASS.LTC128B.128 [R5+0x28400], desc[UR36][R2.64], !P6 ;  /* 0x2840000002054fae */ /* 0x000fe8000f101d64 */
[----:B------:R0:W-:Y:S01]  /*26840*/  @P4 LDGSTS.E.BYPASS.LTC128B.128 [R5+0x2c400], desc[UR36][R2.64+0x80], !P1 ;  /* 0x2c40008002054fae */ /* 0x0001e2000c901d64 */
[----:B------:R-:W-:-:S03]  /*26850*/  LOP3.LUT P4, RZ, R10, 0x400, RZ, 0xc0, !PT ;  /* 0x000004000aff7812 */ /* 0x000fc6000788c0ff */
[----:B0-----:R-:W0:Y:S04]  /*26860*/  SHFL.IDX PT, R3, R4, 0x1, 0x181f ;  /* 0x00381f0004037f89 */ /* 0x001e2800000e0000 */
[----:B------:R-:W3:Y:S01]  /*26870*/  SHFL.IDX PT, R2, R0, 0x1, 0x181f ;  /* 0x00381f0000027f89 */ /* 0x000ee200000e0000 */
[----:B0-----:R-:W-:-:S05]  /*26880*/  @P3 IADD3 R3, P0, R31, R3, RZ ;  /* 0x000000031f033210 */ /* 0x001fca0007f1e0ff */
[----:B---3--:R-:W-:-:S05]  /*26890*/  @P3 IMAD.X R2, RZ, RZ, R2, P0 ;  /* 0x000000ffff023224 */ /* 0x008fca00000e0602 */
[----:B------:R-:W-:-:S04]  /*268a0*/  @P3 LOP3.LUT R3, R3, R2, RZ, 0x3c, !PT ;  /* 0x0000000203033212 */ /* 0x000fc800078e3cff */
[----:B------:R-:W-:-:S04]  /*268b0*/  @P3 LOP3.LUT R2, R3, R2, RZ, 0x3c, !PT ;  /* 0x0000000203023212 */ /* 0x000fc800078e3cff */
[----:B------:R-:W-:-:S05]  /*268c0*/  @P3 LOP3.LUT R3, R3, R2, RZ, 0x3c, !PT ;  /* 0x0000000203033212 */ /* 0x000fca00078e3cff */
        /* <DEDUP_REMOVED lines=21> */
[----:B------:R0:W-:Y:S04]  /*26a20*/  @P5 LDGSTS.E.BYPASS.LTC128B.128 [R5+0x2dc00], desc[UR36][R2.64+0x80], !P1 ;  /* 0x2dc0008002055fae */ /* 0x0001e8000c901d64 */
        /* <DEDUP_REMOVED lines=11> */
[----:B0-----:R-:W-:-:S04]  /*26ae0*/  @P3 IADD3 R3, P0, R31, R3, RZ ;  /* 0x000000031f033210 */ /* 0x001fc80007f1e0ff */
[----:B---3--:R-:W-:-:S04]  /*26af0*/  @P3 IADD3.X R2, RZ, R2, RZ, P0, !PT ;  /* 0x00000002ff023210 */ /* 0x008fc800007fe4ff */
[----:B------:R-:W-:-:S04]  /*26b00*/  @P3 LOP3.LUT R3, R3, R2, RZ, 0x3c, !PT ;  /* 0x0000000203033212 */ /* 0x000fc800078e3cff */
[----:B------:R-:W-:-:S04]  /*26b10*/  @P3 LOP3.LUT R2, R3, R2, RZ, 0x3c, !PT ;  /* 0x0000000203023212 */ /* 0x000fc800078e3cff */
[----:B------:R-:W-:-:S05]  /*26b20*/  @P3 LOP3.LUT R3, R3, R2, RZ, 0x3c, !PT ;  /* 0x0000000203033212 */ /* 0x000fca00078e3cff */
[----:B------:R-:W-:Y:S04]  /*26b30*/  @P3 LDGSTS.E.BYPASS.LTC128B.128 [R5+0x2ac00], desc[UR36][R2.64], !P6 ;  /* 0x2ac0000002053fae */ /* 0x000fe8000f101d64 */
[----:B------:R0:W-:Y:S04]  /*26b40*/  @P3 LDGSTS.E.BYPASS.LTC128B.128 [R5+0x2ec00], desc[UR36][R2.64+0x80], !P1 ;  /* 0x2ec0008002053fae */ /* 0x0001e8000c901d64 */
[----:B0-----:R-:W0:Y:S04]  /*26b50*/  SHFL.IDX PT, R3, R4, 0x6, 0x181f ;  /* 0x00d81f0004037f89 */ /* 0x001e2800000e0000 */
[----:B------:R-:W3:Y:S04]  /*26b60*/  SHFL.IDX PT, R2, R0, 0x6, 0x181f ;  /* 0x00d81f0000027f89 */ /* 0x000ee800000e0000 */
[----:B------:R-:W4:Y:S04]  /*26b70*/  SHFL.IDX PT, R4, R4, 0x7, 0x181f ;  /* 0x00f81f0004047f89 */ /* 0x000f2800000e0000 */
[----:B------:R-:W1:Y:S01]  /*26b80*/  SHFL.IDX PT, R0, R0, 0x7, 0x181f ;  /* 0x00f81f0000007f89 */ /* 0x000e6200000e0000 */
[----:B0-----:R-:W-:-:S05]  /*26b90*/  @P2 IADD3 R3, P0, R31, R3, RZ ;  /* 0x000000031f032210 */ /* 0x001fca0007f1e0ff */
[----:B---3--:R-:W-:-:S05]  /*26ba0*/  @P2 IMAD.X R2, RZ, RZ, R2, P0 ;  /* 0x000000ffff022224 */ /* 0x008fca00000e0602 */
[----:B------:R-:W-:-:S04]  /*26bb0*/  @P2 LOP3.LUT R3, R3, R2, RZ, 0x3c, !PT ;  /* 0x0000000203032212 */ /* 0x000fc800078e3cff */
[----:B------:R-:W-:-:S04]  /*26bc0*/  @P2 LOP3.LUT R2, R3, R2, RZ, 0x3c, !PT ;  /* 0x0000000203022212 */ /* 0x000fc800078e3cff */
[----:B------:R-:W-:-:S05]  /*26bd0*/  @P2 LOP3.LUT R3, R3, R2, RZ, 0x3c, !PT ;  /* 0x0000000203032212 */ /* 0x000fca00078e3cff */
[----:B------:R0:W-:Y:S04]  /*26be0*/  @P2 LDGSTS.E.BYPASS.LTC128B.128 [R5+0x2b400], desc[UR36][R2.64], !P6 ;  /* 0x2b40000002052fae */ /* 0x0001e8000f101d64 */
[----:B-1--4-:R0:W-:Y:S02]  /*26bf0*/  @P2 LDGSTS.E.BYPASS.LTC128B.128 [R5+0x2f400], desc[UR36][R2.64+0x80], !P1 ;  /* 0x2f40008002052fae */ /* 0x0121e4000c901d64 */
.L_x_1116:
[----:B------:R-:W-:Y:S02]  /*26c00*/  LOP3.LUT P2, RZ, R10, 0x40, RZ, 0xc0, !PT ;  /* 0x000000400aff7812 */ /* 0x000fe4000784c0ff */
[----:B------:R-:W-:-:S11]  /*26c10*/  ISETP.GE.AND P3, PT, R31, R7, PT ;  /* 0x000000071f00720c */ /* 0x000fd60003f66270 */
[----:B01----:R-:W-:-:S05]  /*26c20*/  @P2 IADD3 R2, P0, R31, R4, RZ ;  /* 0x000000041f022210 */ /* 0x003fca0007f1e0ff */
        /* <DEDUP_REMOVED lines=9> */
.L_x_764:
[----:B------:R-:W-:Y:S02]  /*26cc0*/  PLOP3.LUT P1, PT, P1, P0, PT, 0xa2, 0x0 ;  /* 0x000000000000781c */ /* 0x000fe40000f21472 */
[----:B------:R-:W-:-:S08]  /*26cd0*/  @P0 R2UR P1, UR4, R6 ;  /* 0x00000000060402ca */ /* 0x000fd00000020000 */
[----:B------:R-:W-:-:S05]  /*26ce0*/  @P0 PLOP3.LUT P0, PT, P1, PT, PT, 0x80, 0x0 ;  /* 0x000000000000081c */ /* 0x000fca0000f0f070 */
[----:B------:R-:W-:Y:S01]  /*26cf0*/  @!P1 SYNCS.ARRIVE.TRANS64.RED.A0T1 RZ, [UR4+0x38830], RZ ;  /* 0x038830ffffff99a7 */ /* 0x000fe20008200404 */
[----:B------:R-:W-:Y:S07]  /*26d00*/  @!P1 ARRIVES.LDGSTSBAR.64.TRANSCNT [UR4+0x38830] ;  /* 0x03883000ff0099b0 */ /* 0x000fee0008000a84 */
[----:B------:R-:W-:Y:S05]  /*26d10*/  @P0 BRA.U.ANY `(.L_x_764) ;  /* 0xfffffffd00e80947 */ /* 0x000fea000393ffff */
[----:B------:R-:W-:Y:S01]  /*26d20*/  NOP ;  /* 0x0000000000007918 */ /* 0x000fe20000000000 */
[----:B------:R-:W3:Y:S02]  /*26d30*/  LDL R0, [R1] ;  /* 0x0000000001007983 */ /* 0x000ee40000100800 */
[----:B---3--:R-:W-:-:S13]  /*26d40*/  LOP3.LUT P2, RZ, R0, 0x4, RZ, 0xc0, !PT ;  /* 0x0000000400ff7812 */ /* 0x008fda000784c0ff */
[----:B------:R-:W-:Y:S05]  /*26d50*/  @!P2 BRA `(.L_x_765) ;  /* 0x000000000004a947 */ /* 0x000fea0003800000 */
[----:B------:R-:W-:Y:S01]  /*26d60*/  BPT.TRAP 0x1 ;  /* 0x000000040000795c */ /* 0x000fe20000300000 */
.L_x_765:
[----:B------:R1:W5:Y:S01]  /*26d70*/  LDL.LU R4, [R1+0x24] ;  /* 0x0000240001047983 */ /* 0x0003620000300800 */
[----:B------:R1:W-:Y:S03]  /*26d80*/  SYNCS.ARRIVE.TRANS64.A1T0 RZ, [R6+URZ+0x38830], RZ ;  /* 0x038830ff06ff79a7 */ /* 0x0003e6000810003f */
[----:B0-----:R1:W5:Y:S02]  /*26d90*/  LDL.LU R3, [R1+0x34] ;  /* 0x0000340001037983 */ /* 0x0013640000300800 */
[----:B------:R-:W-:Y:S05]  /*26da0*/  WARPSYNC.ALL ;  /* 0x0000000000007948 */ /* 0x000fea0003800000 */
[----:B------:R-:W-:Y:S01]  /*26db0*/  ULDC.64 UR4, c[0x0][0x298] ;  /* 0x0000a60000047ab9 */ /* 0x000fe20000000a00 */
[----:B------:R-:W-:Y:S01]  /*26dc0*/  VIADD R0, R16, 0x20400 ;  /* 0x0002040010007836 */ /* 0x000fe20000000000 */
[----:B------:R-:W-:Y:S01]  /*26dd0*/  ULDC.64 UR6, c[0x0][0xa00] ;  /* 0x0002800000067ab9 */ /* 0x000fe20000000a00 */
[----:B------:R-:W-:Y:S01]  /*26de0*/  BSSY B6, `(.L_x_766) ;  /* 0x000001e000067945 */ /* 0x000fe20003800000 */
[----:B------:R-:W-:Y:S01]  /*26df0*/  BAR.SYNC.DEFER_BLOCKING 0x8, 0x180 ;  /* 0x0206000000007b1d */ /* 0x000fe20000010000 */
[----:B------:R-:W-:-:S02]  /*26e00*/  ISETP.NE.U32.AND P0, PT, RZ, UR6, PT ;  /* 0x00000006ff007c0c */ /* 0x000fc4000bf05070 */
[----:B------:R-:W-:Y:S02]  /*26e10*/  LOP3.LUT P1, RZ, R0, 0x3ff, RZ, 0xc0, !PT ;  /* 0x000003ff00ff7812 */ /* 0x000fe4000782c0ff */
[----:B------:R-:W-:-:S04]  /*26e20*/  ISETP.NE.AND.EX P0, PT, RZ, UR7, PT, P0 ;  /* 0x00000007ff007c0c */ /* 0x000fc8000bf05300 */
[----:B------:R-:W-:Y:S02]  /*26e30*/  SEL R22, R22, RZ, !P0 ;  /* 0x000000ff16167207 */ /* 0x000fe40004000000 */
[----:B-----5:R-:W-:Y:S02]  /*26e40*/  SHF.R.S32.HI R2, RZ, 0x1f, R4 ;  /* 0x0000001fff027819 */ /* 0x020fe40000011404 */
[----:B------:R-:W-:-:S03]  /*26e50*/  SEL R26, R3, RZ, !P0 ;  /* 0x000000ff031a7207 */ /* 0x000fc60004000000 */
[----:B------:R-:W-:-:S04]  /*26e60*/  IMAD R2, R2, UR4, RZ ;  /* 0x0000000402027c24 */ /* 0x000fc8000f8e02ff */
[C---:B--2---:R-:W-:Y:S02]  /*26e70*/  IMAD R23, R4.reuse, UR5, R2 ;  /* 0x0000000504177c24 */ /* 0x044fe4000f8e0202 */
[----:B------:R-:W-:-:S05]  /*26e80*/  IMAD.WIDE.U32 R4, R4, UR4, RZ ;  /* 0x0000000404047c25 */ /* 0x000fca000f8e00ff */
[----:B------:R0:W-:Y:S01]  /*26e90*/  STL.64 [R1+0x28], R4 ;  /* 0x0000280401007387 */ /* 0x0001e20000100a00 */
[----:B------:R-:W-:Y:S01]  /*26ea0*/  IADD3 R23, R5, R23, RZ ;  /* 0x0000001705177210 */ /* 0x000fe20007ffe0ff */
[----:B------:R-:W-:Y:S06]  /*26eb0*/  @!P1 BRA `(.L_x_767) ;  /* 0x0000000000409947 */ /* 0x000fec0003800000 */
[----:B------:R-:W-:Y:S01]  /*26ec0*/  MOV R2, 0x0 ;  /* 0x0000000000027802 */ /* 0x000fe20000000f00 */
[----:B------:R-:W-:Y:S01]  /*26ed0*/  ULDC.64 UR4, c[0x4][0x1b0] ;  /* 0x01006c0000047ab9 */ /* 0x000fe20000000a00 */
[----:B------:R-:W-:Y:S01]  /*26ee0*/  ULDC.64 UR6, c[0x4][0x1b8] ;  /* 0x01006e0000067ab9 */ /* 0x000fe20000000a00 */
[----:B------:R-:W-:Y:S01]  /*26ef0*/  ULDC.64 UR8, c[0x4][0x120] ;  /* 0x0100480000087ab9 */ /* 0x000fe20000000a00 */
[----:B0-----:R-:W-:Y:S01]  /*26f00*/  IMAD.U32 R4, RZ, RZ, UR4 ;  /* 0x00000004ff047e24 */ /* 0x001fe2000f8e00ff */
[----:B------:R-:W-:Y:S01]  /*26f10*/  MOV R10, UR8 ;  /* 0x00000008000a7c02 */ /* 0x000fe20008000f00 */
[----:B------:R-:W0:Y:S01]  /*26f20*/  LDC.64 R2, c[0x4][R2] ;  /* 0x0100000002027b82 */ /* 0x000e220000000a00 */
[----:B------:R-:W-:Y:S02]  /*26f30*/  IMAD.U32 R5, RZ, RZ, UR5 ;  /* 0x00000005ff057e24 */ /* 0x000fe4000f8e00ff */
[----:B-1----:R-:W-:Y:S02]  /*26f40*/  IMAD.U32 R6, RZ, RZ, UR6 ;  /* 0x00000006ff067e24 */ /* 0x002fe4000f8e00ff */
[----:B------:R-:W-:-:S02]  /*26f50*/  IMAD.U32 R7, RZ, RZ, UR7 ;  /* 0x00000007ff077e24 */ /* 0x000fc4000f8e00ff */
[----:B------:R-:W-:Y:S02]  /*26f60*/  IMAD.U32 R11, RZ, RZ, UR9 ;  /* 0x00000009ff0b7e24 */ /* 0x000fe4000f8e00ff */
[----:B------:R-:W-:Y:S02]  /*26f70*/  IMAD.MOV.U32 R8, RZ, RZ, 0x70 ;  /* 0x00000070ff087424 */ /* 0x000fe400078e00ff */
[----:B------:R-:W-:Y:S02]  /*26f80*/  IMAD.MOV.U32 R12, RZ, RZ, 0x1 ;  /* 0x00000001ff0c7424 */ /* 0x000fe400078e00ff */
[----:B------:R-:W-:-:S07]  /*26f90*/  IMAD.MOV.U32 R13, RZ, RZ, RZ ;  /* 0x000000ffff0d7224 */ /* 0x000fce00078e00ff */
[----:B------:R-:W-:-:S07]  /*26fa0*/  LEPC R20, `(.L_x_767) ;  /* 0x000000001014794e */ /* 0x000fce0000000000 */
[----:B0-----:R-:W-:Y:S05]  /*26fb0*/  CALL.ABS.NOINC R2 ;  /* 0x0000000002007343 */ /* 0x001fea0003c00000 */
.L_x_767:
[----:B------:R-:W-:Y:S05]  /*26fc0*/  BSYNC B6 ;  /* 0x0000000000067941 */ /* 0x000fea0003800000 */
.L_x_766:
[----:B------:R-:W2:Y:S01]  /*26fd0*/  LDL.LU.64 R20, [R1+0x28] ;  /* 0x0000280001147983 */ /* 0x000ea20000300a00 */
[----:B------:R-:W3:Y:S01]  /*26fe0*/  LDC R8, c[0x0][0x448] ;  /* 0x00011200ff087b82 */ /* 0x000ee20000000800 */
[----:B------:R-:W-:Y:S01]  /*26ff0*/  IMAD.MOV.U32 R3, RZ, RZ, R23 ;  /* 0x000000ffff037224 */ /* 0x000fe200078e0017 */
[----:B------:R-:W-:Y:S01]  /*27000*/  ULDC.64 UR4, c[0x0][0x2d8] ;  /* 0x0000b60000047ab9 */ /* 0x000fe20000000a00 */
[----:B------:R4:W5:Y:S01]  /*27010*/  LDL R9, [R1+0x20] ;  /* 0x0000200001097983 */ /* 0x0009620000100800 */
[----:B------:R-:W-:Y:S01]  /*27020*/  LOP3.LUT R10, R31, 0x80, RZ, 0xfc, !PT ;  /* 0x000000801f0a7812 */ /* 0x000fe200078efcff */
[----:B------:R-:W-:Y:S01]  /*27030*/  ULDC.64 UR6, c[0x0][0x280] ;  /* 0x0000a00000067ab9 */ /* 0x000fe20000000a00 */
[----:B---3--:R-:W-:-:S13]  /*27040*/  ISETP.NE.AND P0, PT, R8, 0x1, PT ;  /* 0x000000010800780c */ /* 0x008fda0003f05270 */
[----:B0-----:R-:W0:Y:S01]  /*27050*/  @P0 LDC R5, c[0x0][0x44c] ;  /* 0x00011300ff050b82 */ /* 0x001e220000000800 */
[----:B--2---:R-:W-:Y:S02]  /*27060*/  MOV R2, R20 ;  /* 0x0000001400027202 */ /* 0x004fe40000000f00 */
[----:B------:R4:W5:Y:S03]  /*27070*/  LDL R20, [R1+0x38] ;  /* 0x0000380001147983 */ /* 0x0009660000100800 */
[C---:B------:R-:W-:Y:S01]  /*27080*/  IMAD.WIDE.U32 R2, R17.reuse, UR4, R2 ;  /* 0x0000000411027c25 */ /* 0x040fe2000f8e0002 */
[----:B------:R-:W2:Y:S03]  /*27090*/  S2R R21, SR_TID.X ;  /* 0x0000000000157919 */ /* 0x000ea60000002100 */
[----:B------:R-:W-:Y:S01]  /*270a0*/  IMAD R3, R17, UR5, R3 ;  /* 0x0000000511037c24 */ /* 0x000fe2000f8e0203 */
[----:B------:R-:W-:-:S02]  /*270b0*/  ULDC.64 UR4, c[0x0][0x2e0] ;  /* 0x0000b80000047ab9 */ /* 0x000fc40000000a00 */
[----:B------:R-:W-:Y:S02]  /*270c0*/  IMAD R0, R26, UR4, RZ ;  /* 0x000000041a007c24 */ /* 0x000fe4000f8e02ff */
[----:B------:R-:W-:-:S04]  /*270d0*/  IMAD.WIDE.U32 R2, R22, UR4, R2 ;  /* 0x0000000416027c25 */ /* 0x000fc8000f8e0002 */
[----:B------:R-:W-:Y:S01]  /*270e0*/  IMAD R0, R22, UR5, R0 ;  /* 0x0000000516007c24 */ /* 0x000fe2000f8e0200 */
[----:B------:R-:W-:-:S03]  /*270f0*/  ULDC.64 UR4, c[0x0][0x2d0] ;  /* 0x0000b40000047ab9 */ /* 0x000fc60000000a00 */
[----:B------:R-:W-:Y:S02]  /*27100*/  IMAD.IADD R3, R3, 0x1, R0 ;  /* 0x0000000103037824 */ /* 0x000fe400078e0200 */
[----:B------:R-:W3:Y:S01]  /*27110*/  @P0 LDC R0, c[0x0][0x450] ;  /* 0x00011400ff000b82 */ /* 0x000ee20000000800 */
[C---:B--2---:R-:W-:Y:S01]  /*27120*/  LOP3.LUT R4, R21.reuse, 0x7f, RZ, 0xc0, !PT ;  /* 0x0000007f15047812 */ /* 0x044fe200078ec0ff */
[----:B------:R-:W-:-:S03]  /*27130*/  IMAD.SHL.U32 R21, R21, 0x10, RZ ;  /* 0x0000001015157824 */ /* 0x000fc600078e00ff */
[----:B------:R-:W-:-:S04]  /*27140*/  SHF.R.U32.HI R4, RZ, 0x3, R4 ;  /* 0x00000003ff047819 */ /* 0x000fc80000011604 */
[----:B------:R-:W-:Y:S01]  /*27150*/  LOP3.LUT R21, R4, 0x70, R21, 0xf8, !PT ;  /* 0x0000007004157812 */ /* 0x000fe200078ef815 */
[----:B------:R-:W-:-:S05]  /*27160*/  IMAD.SHL.U32 R4, R25, 0x80, RZ ;  /* 0x0000008019047824 */ /* 0x000fca00078e00ff */
[----:B-1----:R-:W-:-:S05]  /*27170*/  LOP3.LUT R6, R21, R4, RZ, 0xfc, !PT ;  /* 0x0000000415067212 */ /* 0x002fca00078efcff */
[----:B0-----:R-:W-:Y:S01]  /*27180*/  @P0 IMAD.HI.U32 R7, R6, R5, RZ ;  /* 0x0000000506070227 */ /* 0x001fe200078e00ff */
[----:B------:R-:W-:Y:S01]  /*27190*/  MOV R5, R6 ;  /* 0x0000000600057202 */ /* 0x000fe20000000f00 */
[----:B------:R-:W0:Y:S03]  /*271a0*/  S2R R21, SR_TID.X ;  /* 0x0000000000157919 */ /* 0x000e260000002100 */
[----:B---3--:R-:W-:-:S05]  /*271b0*/  @P0 SHF.R.U32.HI R5, RZ, R0, R7 ;  /* 0x00000000ff050219 */ /* 0x008fca0000011607 */
[----:B------:R-:W-:-:S04]  /*271c0*/  IMAD.MOV R0, RZ, RZ, -R5 ;  /* 0x000000ffff007224 */ /* 0x000fc800078e0a05 */
[----:B------:R-:W-:Y:S01]  /*271d0*/  IMAD R0, R8, R0, R6 ;  /* 0x0000000008007224 */ /* 0x000fe200078e0206 */
[----:B------:R-:W-:Y:S01]  /*271e0*/  SHF.R.S32.HI R6, RZ, 0x1f, R5 ;  /* 0x0000001fff067819 */ /* 0x000fe20000011405 */
[----:B------:R-:W-:-:S04]  /*271f0*/  IMAD.WIDE.U32 R2, R5, UR4, R2 ;  /* 0x0000000405027c25 */ /* 0x000fc8000f8e0002 */
[----:B------:R-:W-:-:S04]  /*27200*/  IMAD R6, R6, UR4, RZ ;  /* 0x0000000406067c24 */ /* 0x000fc8000f8e02ff */
[----:B------:R-:W-:Y:S01]  /*27210*/  IMAD R6, R5, UR5, R6 ;  /* 0x0000000505067c24 */ /* 0x000fe2000f8e0206 */
[----:B------:R-:W-:Y:S01]  /*27220*/  SHF.R.S32.HI R5, RZ, 0x1f, R0 ;  /* 0x0000001fff057819 */ /* 0x000fe20000011400 */
[----:B------:R-:W-:Y:S02]  /*27230*/  ULDC.64 UR4, c[0x0][0x2c8] ;  /* 0x0000b20000047ab9 */ /* 0x000fe40000000a00 */
[----:B------:R-:W-:Y:S02]  /*27240*/  IMAD.IADD R3, R3, 0x1, R6 ;  /* 0x0000000103037824 */ /* 0x000fe400078e0206 */
[----:B------:R-:W-:Y:S02]  /*27250*/  IMAD R5, R5, UR4, RZ ;  /* 0x0000000405057c24 */ /* 0x000fe4000f8e02ff */
[----:B------:R-:W-:Y:S01]  /*27260*/  IMAD.WIDE.U32 R2, R0, UR4, R2 ;  /* 0x0000000400027c25 */ /* 0x000fe2000f8e0002 */
[----:B------:R-:W-:-:S03]  /*27270*/  ULDC UR4, c[0x0][0x2b8] ;  /* 0x0000ae0000047ab9 */ /* 0x000fc60000000800 */
[----:B------:R-:W-:Y:S01]  /*27280*/  IMAD R5, R0, UR5, R5 ;  /* 0x0000000500057c24 */ /* 0x000fe2000f8e0205 */
[----:B------:R-:W-:Y:S02]  /*27290*/  IADD3 R0, P2, R2, UR6, RZ ;  /* 0x0000000602007c10 */ /* 0x000fe4000ff5e0ff */
[----:B------:R-:W-:Y:S02]  /*272a0*/  ISETP.GE.AND P0, PT, R31, UR4, PT ;  /* 0x000000041f007c0c */ /* 0x000fe4000bf06270 */
[----:B------:R-:W-:Y:S01]  /*272b0*/  ISETP.GE.AND P1, PT, R10, UR4, PT ;  /* 0x000000040a007c0c */ /* 0x000fe2000bf26270 */
[----:B------:R-:W-:Y:S01]  /*272c0*/  UMOV UR4, 0xffffffff ;  /* 0xffffffff00047882 */ /* 0x000fe20000000000 */
[----:B0-----:R-:W-:Y:S02]  /*272d0*/  LOP3.LUT R21, R21, 0x7f, RZ, 0xc0, !PT ;  /* 0x0000007f15157812 */ /* 0x001fe400078ec0ff */
[----:B------:R-:W-:Y:S02]  /*272e0*/  IADD3.X R5, R3, UR7, R5, P2, !PT ;  /* 0x0000000703057c10 */ /* 0x000fe400097fe405 */
[----:B------:R-:W-:Y:S01]  /*272f0*/  SHF.R.U32.HI R10, RZ, 0x3, R21 ;  /* 0x00000003ff0a7819 */ /* 0x000fe20000011615 */
[----:B----4-:R-:W-:Y:S06]  /*27300*/  BRA.DIV UR4, `(.L_x_768) ;  /* 0x000000b604407947 */ /* 0x010fec000b800000 */
[----:B------:R-:W0:Y:S01]  /*27310*/  SHFL.IDX PT, R3, R0, RZ, 0x181f ;  /* 0x00181fff00037589 */ /* 0x000e2200000e0000 */
[----:B-----5:R-:W-:Y:S02]  /*27320*/  IMAD R6, R20, R8, RZ ;  /* 0x0000000814067224 */ /* 0x020fe400078e02ff */
[----:B------:R-:W-:Y:S01]  /*27330*/  IMAD.IADD R4, R10, 0x1, R4 ;  /* 0x000000010a047824 */ /* 0x000fe200078e0204 */
[----:B------:R-:W1:Y:S04]  /*27340*/  SHFL.IDX PT, R2, R5, RZ, 0x181f ;  /* 0x00181fff05027589 */ /* 0x000e6800000e0000 */
[----:B------:R-:W-:-:S13]  /*27350*/  ISETP.GE.AND P3, PT, R4, R6, PT ;  /* 0x000000060400720c */ /* 0x000fda0003f66270 */
[----:B0-----:R-:W-:-:S05]  /*27360*/  @!P3 IADD3 R3, P2, R31, R3, RZ ;  /* 0x000000031f03b210 */ /* 0x001fca0007f5e0ff */
[----:B-1----:R-:W-:-:S05]  /*27370*/  @!P3 IMAD.X R2, RZ, RZ, R2, P2 ;  /* 0x000000ffff02b224 */ /* 0x002fca00010e0602 */
[----:B------:R-:W-:-:S04]  /*27380*/  @!P3 LOP3.LUT R3, R3, R2, RZ, 0x3c, !PT ;  /* 0x000000020303b212 */ /* 0x000fc800078e3cff */
[----:B------:R-:W-:-:S04]  /*27390*/  @!P3 LOP3.LUT R2, R3, R2, RZ, 0x3c, !PT ;  /* 0x000000020302b212 */ /* 0x000fc800078e3cff */
[----:B------:R-:W-:-:S05]  /*273a0*/  @!P3 LOP3.LUT R3, R3, R2, RZ, 0x3c, !PT ;  /* 0x000000020303b212 */ /* 0x000fca00078e3cff */
[----:B------:R-:W-:Y:S01]  /*273b0*/  @!PT LDS RZ, [RZ] ;  /* 0x00000000fffff984 */ /* 0x000fe20000000800 */
[----:B------:R-:W-:Y:S04]  /*273c0*/  @!P3 LDGSTS.E.BYPASS.LTC128B.128 [R9+0x20400], desc[UR36][R2.64], !P0 ;  /* 0x204000000209bfae */ /* 0x000fe8000c101d64 */
[----:B------:R0:W-:Y:S02]  /*273d0*/  @!P3 LDGSTS.E.BYPASS.LTC128B.128 [R9+0x24400], desc[UR36][R2.64+0x80], !P1 ;  /* 0x244000800209bfae */ /* 0x0001e4000c901d64 */
[----:B0-----:R-:W-:Y:S02]  /*273e0*/  IADD3 R2, R4, 0x10, RZ ;  /* 0x0000001004027810 */ /* 0x001fe40007ffe0ff */
[----:B------:R-:W0:Y:S02]  /*273f0*/  SHFL.IDX PT, R3, R0, 0x1, 0x181f ;  /* 0x00381f0000037f89 */ /* 0x000e2400000e0000 */
        /* <DEDUP_REMOVED lines=24> */
[----:B0-----:R-:W-:-:S04]  /*27580*/  @!P3 IADD3 R3, P2, R31, R3, RZ ;  /* 0x000000031f03b210 */ /* 0x001fc80007f5e0ff */
[----:B-1----:R-:W-:-:S04]  /*27590*/  @!P3 IADD3.X R2, RZ, R2, RZ, P2, !PT ;  /* 0x00000002ff02b210 */ /* 0x002fc800017fe4ff */
        /* <DEDUP_REMOVED lines=27> */
[----:B0-----:R-:W-:Y:S02]  /*27750*/  IADD3 R2, R4, 0x60, RZ ;  /* 0x0000006004027810 */ /* 0x001fe40007ffe0ff */
[----:B------:R-:W0:Y:S02]  /*27760*/  SHFL.IDX PT, R3, R0, 0x6, 0x181f ;  /* 0x00d81f0000037f89 */ /* 0x000e2400000e0000 */
[----:B------:R-:W-:-:S02]  /*27770*/  ISETP.GE.AND P3, PT, R2, R6, PT ;  /* 0x000000060200720c */ /* 0x000fc40003f66270 */
[----:B------:R-:W-:Y:S04]  /*27780*/  SHFL.IDX PT, R0, R0, 0x7, 0x181f ;  /* 0x00f81f0000007f89 */ /* 0x000fe800000e0000 */
[----:B------:R-:W1:Y:S04]  /*27790*/  SHFL.IDX PT, R2, R5, 0x6, 0x181f ;  /* 0x00d81f0005027f89 */ /* 0x000e6800000e0000 */
[----:B------:R-:W2:Y:S03]  /*277a0*/  SHFL.IDX PT, R5, R5, 0x7, 0x181f ;  /* 0x00f81f0005057f89 */ /* 0x000ea600000e0000 */
[----:B0-----:R-:W-:-:S05]  /*277b0*/  @!P3 IADD3 R3, P2, R31, R3, RZ ;  /* 0x000000031f03b210 */ /* 0x001fca0007f5e0ff */
[----:B-1----:R-:W-:-:S05]  /*277c0*/  @!P3 IMAD.X R2, RZ, RZ, R2, P2 ;  /* 0x000000ffff02b224 */ /* 0x002fca00010e0602 */
[----:B------:R-:W-:-:S04]  /*277d0*/  @!P3 LOP3.LUT R3, R3, R2, RZ, 0x3c, !PT ;  /* 0x000000020303b212 */ /* 0x000fc800078e3cff */
[----:B------:R-:W-:-:S04]  /*277e0*/  @!P3 LOP3.LUT R2, R3, R2, RZ, 0x3c, !PT ;  /* 0x000000020302b212 */ /* 0x000fc800078e3cff */
[----:B------:R-:W-:-:S05]  /*277f0*/  @!P3 LOP3.LUT R3, R3, R2, RZ, 0x3c, !PT ;  /* 0x000000020303b212 */ /* 0x000fca00078e3cff */
[----:B------:R1:W-:Y:S04]  /*27800*/  @!P3 LDGSTS.E.BYPASS.LTC128B.128 [R9+0x23400], desc[UR36][R2.64], !P0 ;  /* 0x234000000209bfae */ /* 0x0003e8000c101d64 */
[----:B--2---:R1:W-:Y:S02]  /*27810*/  @!P3 LDGSTS.E.BYPASS.LTC128B.128 [R9+0x27400], desc[UR36][R2.64+0x80], !P1 ;  /* 0x274000800209bfae */ /* 0x0043e4000c901d64 */
.L_x_1133:
[----:B------:R-:W-:Y:S01]  /*27820*/  VIADD R4, R4, 0x70 ;  /* 0x0000007004047836 */ /* 0x000fe20000000000 */
[----:B------:R-:W-:Y:S04]  /*27830*/  BSSY B0, `(.L_x_769) ;  /* 0x000000a000007945 */ /* 0x000fe80003800000 */
[----:B------:R-:W-:-:S13]  /*27840*/  ISETP.GE.AND P2, PT, R4, R6, PT ;  /* 0x000000060400720c */ /* 0x000fda0003f46270 */
[----:B------:R-:W-:Y:S05]  /*27850*/  @P2 BRA `(.L_x_770) ;  /* 0x00000000001c2947 */ /* 0x000fea0003800000 */
[----:B01----:R-:W-:-:S05]  /*27860*/  IADD3 R2, P2, R31, R0, RZ ;  /* 0x000000001f027210 */ /* 0x003fca0007f5e0ff */
[----:B------:R-:W-:-:S05]  /*27870*/  IMAD.X R3, RZ, RZ, R5, P2 ;  /* 0x000000ffff037224 */ /* 0x000fca00010e0605 */
[----:B------:R-:W-:Y:S01]  /*27880*/  @!PT LDS RZ, [RZ] ;  /* 0x00000000fffff984 */ /* 0x000fe20000000800 */
[----:B------:R-:W-:Y:S01]  /*27890*/  @!PT LDS RZ, [RZ] ;  /* 0x00000000fffff984 */ /* 0x000fe20000000800 */
[----:B------:R-:W-:Y:S01]  /*278a0*/  @!PT LDS RZ, [RZ] ;  /* 0x00000000fffff984 */ /* 0x000fe20000000800 */
[----:B------:R2:W-:Y:S04]  /*278b0*/  LDGSTS.E.BYPASS.LTC128B.128 [R9+0x23c00], desc[UR36][R2.64], !P0 ;  /* 0x23c0000002097fae */ /* 0x0005e8000c101d64 */
[----:B------:R2:W-:Y:S02]  /*278c0*/  LDGSTS.E.BYPASS.LTC128B.128 [R9+0x27c00], desc[UR36][R2.64+0x80], !P1 ;  /* 0x27c0008002097fae */ /* 0x0005e4000c901d64 */
.L_x_770:
[----:B------:R-:W-:Y:S05]  /*278d0*/  BSYNC B0 ;  /* 0x0000000000007941 */ /* 0x000fea0003800000 */
.L_x_769:
[----:B------:R-:W-:Y:S01]  /*278e0*/  NOP ;  /* 0x0000000000007918 */ /* 0x000fe20000000000 */
[----:B------:R-:W-:-:S13]  /*278f0*/  PLOP3.LUT P0, PT, PT, PT, PT, 0x80, 0x0 ;  /* 0x000000000000781c */ /* 0x000fda0003f0f070 */
.L_x_771:
[----:B------:R-:W-:Y:S02]  /*27900*/  PLOP3.LUT P1, PT, P1, P0, PT, 0xa2, 0x0 ;  /* 0x000000000000781c */ /* 0x000fe40000f21472 */
[----:B------:R-:W-:-:S08]  /*27910*/  @P0 R2UR P1, UR4, R16 ;  /* 0x00000000100402ca */ /* 0x000fd00000020000 */
[----:B------:R-:W-:-:S05]  /*27920*/  @P0 PLOP3.LUT P0, PT, P1, PT, PT, 0x80, 0x0 ;  /* 0x000000000000081c */ /* 0x000fca0000f0f070 */
[----:B------:R-:W-:Y:S01]  /*27930*/  @!P1 SYNCS.ARRIVE.TRANS64.RED.A0T1 RZ, [UR4+0x38800], RZ ;  /* 0x038800ffffff99a7 */ /* 0x000fe20008200404 */
[----:B------:R-:W-:Y:S07]  /*27940*/  @!P1 ARRIVES.LDGSTSBAR.64.TRANSCNT [UR4+0x38800] ;  /* 0x03880000ff0099b0 */ /* 0x000fee0008000a84 */
[----:B------:R-:W-:Y:S05]  /*27950*/  @P0 BRA.U.ANY `(.L_x_771) ;  /* 0xfffffffd00e80947 */ /* 0x000fea000393ffff */
[----:B012---:R-:W2:Y:S02]  /*27960*/  LDL.LU R2, [R1+0x3c] ;  /* 0x00003c0001027983 */ /* 0x007ea40000300800 */
[----:B--2---:R-:W-:-:S05]  /*27970*/  VIADD R2, R2, 0x1 ;  /* 0x0000000102027836 */ /* 0x004fca0000000000 */
[----:B------:R0:W-:Y:S01]  /*27980*/  STL [R1+0x3c], R2 ;  /* 0x00003c0201007387 */ /* 0x0001e20000100800 */
[----:B------:R-:W-:-:S04]  /*27990*/  LEA.HI R0, R2, R2, RZ, 0x1 ;  /* 0x0000000202007211 */ /* 0x000fc800078f08ff */
[----:B------:R-:W-:-:S04]  /*279a0*/  LOP3.LUT R0, R0, 0xfffffffe, RZ, 0xc0, !PT ;  /* 0xfffffffe00007812 */ /* 0x000fc800078ec0ff */
[----:B------:R-:W-:-:S04]  /*279b0*/  IADD3 R0, R2, -R0, RZ ;  /* 0x8000000002007210 */ /* 0x000fc80007ffe0ff */
        /* <DEDUP_REMOVED lines=9> */
.L_x_1134:
[----:B------:R-:W-:Y:S05]  /*27a50*/  BSYNC B0 ;  /* 0x0000000000007941 */ /* 0x000fea0003800000 */
.L_x_772:
[----:B------:R-:W-:Y:S05]  /*27a60*/  @!P1 BRA `(.L_x_774) ;  /* 0x0000001800789947 */ /* 0x000fea0003800000 */
[----:B------:R-:W-:Y:S02]  /*27a70*/  IMAD.MOV.U32 R9, RZ, RZ, R29 ;  /* 0x000000ffff097224 */ /* 0x000fe400078e001d */
[----:B------:R-:W-:-:S07]  /*27a80*/  IMAD.MOV.U32 R10, RZ, RZ, R32 ;  /* 0x000000ffff0a7224 */ /* 0x000fce00078e0020 */
.L_x_794:
[----:B-1----:R-:W2:Y:S01]  /*27a90*/  LDL R2, [R1] ;  /* 0x0000000001027983 */ /* 0x002ea20000100800 */
[----:B0-----:R-:W1:Y:S03]  /*27aa0*/  LDC R5, c[0x0][0x430] ;  /* 0x00010c00ff057b82 */ /* 0x001e660000000800 */
[----:B------:R-:W3:Y:S01]  /*27ab0*/  LDL R6, [R1+0x4] ;  /* 0x0000040001067983 */ /* 0x000ee20000100800 */
[----:B------:R-:W4:Y:S01]  /*27ac0*/  S2R R0, SR_TID.X ;  /* 0x0000000000007919 */ /* 0x000f220000002100 */
[----:B-1----:R-:W-:-:S13]  /*27ad0*/  ISETP.NE.AND P0, PT, R5, 0x1, PT ;  /* 0x000000010500780c */ /* 0x002fda0003f05270 */
[----:B------:R-:W1:Y:S01]  /*27ae0*/  @P0 LDC R4, c[0x0][0x434] ;  /* 0x00010d00ff040b82 */ /* 0x000e620000000800 */
[----:B----4-:R-:W-:Y:S01]  /*27af0*/  LOP3.LUT R0, R0, 0x7f, RZ, 0xc0, !PT ;  /* 0x0000007f00007812 */ /* 0x010fe200078ec0ff */
[----:B------:R-:W-:Y:S05]  /*27b00*/  YIELD ;  /* 0x0000000000007946 */ /* 0x000fea0003800000 */
[----:B------:R-:W-:Y:S01]  /*27b10*/  ULDC.64 UR4, c[0x0][0x428] ;  /* 0x00010a0000047ab9 */ /* 0x000fe20000000a00 */
[----:B--2---:R-:W-:Y:S02]  /*27b20*/  LOP3.LUT P2, RZ, R2, 0x4, RZ, 0xc0, !PT ;  /* 0x0000000402ff7812 */ /* 0x004fe4000784c0ff */
[----:B------:R-:W-:-:S02]  /*27b30*/  SHF.R.U32.HI R2, RZ, 0x3, R0 ;  /* 0x00000003ff027819 */ /* 0x000fc40000011600 */
[----:B------:R-:W2:Y:S03]  /*27b40*/  @P0 LDC R0, c[0x0][0x438] ;  /* 0x00010e00ff000b82 */ /* 0x000ea60000000800 */
[----:B0-----:R-:W-:-:S05]  /*27b50*/  IMAD R3, R25, 0x80, R2 ;  /* 0x0000008019037824 */ /* 0x001fca00078e0202 */
[----:B------:R-:W-:-:S05]  /*27b60*/  IADD3 R3, R31, R3, R37 ;  /* 0x000000031f037210 */ /* 0x000fca0007ffe025 */
[----:B-1----:R-:W-:Y:S01]  /*27b70*/  @P0 IMAD.HI.U32 R4, R3, R4, RZ ;  /* 0x0000000403040227 */ /* 0x002fe200078e00ff */
[----:B------:R-:W-:-:S04]  /*27b80*/  MOV R2, R3 ;  /* 0x0000000300027202 */ /* 0x000fc80000000f00 */
[----:B--2---:R-:W-:-:S05]  /*27b90*/  @P0 SHF.R.U32.HI R2, RZ, R0, R4 ;  /* 0x00000000ff020219 */ /* 0x004fca0000011604 */
[----:B------:R-:W-:-:S04]  /*27ba0*/  IMAD.MOV R0, RZ, RZ, -R2 ;  /* 0x000000ffff007224 */ /* 0x000fc800078e0a02 */
[----:B------:R-:W-:Y:S01]  /*27bb0*/  IMAD R5, R5, R0, R3 ;  /* 0x0000000005057224 */ /* 0x000fe200078e0203 */
[----:B------:R-:W-:Y:S01]  /*27bc0*/  SHF.R.S32.HI R3, RZ, 0x1f, R2 ;  /* 0x0000001fff037819 */ /* 0x000fe20000011402 */
[----:B---3--:R-:W-:-:S04]  /*27bd0*/  IMAD R0, R6, UR4, RZ ;  /* 0x0000000406007c24 */ /* 0x008fc8000f8e02ff */
[C---:B------:R-:W-:Y:S02]  /*27be0*/  IMAD R0, R35.reuse, UR5, R0 ;  /* 0x0000000523007c24 */ /* 0x040fe4000f8e0200 */
[----:B------:R-:W-:Y:S01]  /*27bf0*/  IMAD.WIDE.U32 R2, R35, UR4, R2 ;  /* 0x0000000423027c25 */ /* 0x000fe2000f8e0002 */
[----:B------:R-:W-:-:S03]  /*27c00*/  ULDC.64 UR4, c[0x0][0x418] ;  /* 0x0001060000047ab9 */ /* 0x000fc60000000a00 */
[----:B------:R-:W-:Y:S01]  /*27c10*/  IMAD.IADD R0, R0, 0x1, R3 ;  /* 0x0000000100007824 */ /* 0x000fe200078e0203 */
[----:B------:R-:W-:-:S04]  /*27c20*/  LEA R6, P0, R2, UR4, 0x2 ;  /* 0x0000000402067c11 */ /* 0x000fc8000f8010ff */
[----:B------:R-:W-:-:S05]  /*27c30*/  LEA.HI.X R7, R2, UR5, R0, 0x2, P0 ;  /* 0x0000000502077c11 */ /* 0x000fca00080f1400 */
[----:B------:R-:W2:Y:S01]  /*27c40*/  LDG.E R6, desc[UR36][R6.64] ;  /* 0x0000002406067981 */ /* 0x000ea2000c1e1900 */
[----:B------:R-:W-:-:S05]  /*27c50*/  VIADD R29, R9, 0x1 ;  /* 0x00000001091d7836 */ /* 0x000fca0000000000 */
[----:B------:R-:W-:-:S04]  /*27c60*/  ISETP.NE.AND P0, PT, R29, 0x2, PT ;  /* 0x000000021d00780c */ /* 0x000fc80003f05270 */
[----:B------:R-:W-:Y:S02]  /*27c70*/  SEL R32, RZ, 0x1, P0 ;  /* 0x00000001ff207807 */ /* 0x000fe40000000000 */
[C---:B------:R-:W-:Y:S01]  /*27c80*/  ISETP.GT.AND P1, PT, R25.reuse, R36, PT ;  /* 0x000000241900720c */ /* 0x040fe20003f24270 */
[----:B------:R-:W-:Y:S01]  /*27c90*/  VIADD R25, R25, 0xffffffff ;  /* 0xffffffff19197836 */ /* 0x000fe20000000000 */
[----:B------:R-:W-:Y:S02]  /*27ca0*/  SEL R29, R29, RZ, P0 ;  /* 0x000000ff1d1d7207 */ /* 0x000fe40000000000 */
[----:B------:R-:W-:Y:S02]  /*27cb0*/  LOP3.LUT R32, R10, R32, RZ, 0x3c, !PT ;  /* 0x000000200a207212 */ /* 0x000fe400078e3cff */
[----:B--2---:R-:W-:Y:S01]  /*27cc0*/  SHF.R.S32.HI R21, RZ, 0x1f, R6 ;  /* 0x0000001fff157819 */ /* 0x004fe20000011406 */
[----:B------:R-:W-:Y:S06]  /*27cd0*/  @!P2 BRA `(.L_x_775) ;  /* 0x000000000004a947 */ /* 0x000fec0003800000 */
[----:B------:R-:W-:Y:S01]  /*27ce0*/  BPT.TRAP 0x1 ;  /* 0x000000040000795c */ /* 0x000fe20000300000 */
.L_x_775:
[----:B------:R-:W-:Y:S01]  /*27cf0*/  LEA R0, R29, R16, 0x3 ;  /* 0x000000101d007211 */ /* 0x000fe200078e18ff */
[----:B------:R-:W-:Y:S01]  /*27d00*/  BSSY B0, `(.L_x_776) ;  /* 0x0000005000007945 */ /* 0x000fe20003800000 */
[----:B------:R-:W-:Y:S02]  /*27d10*/  SHF.L.U32 R22, R32, 0x1f, RZ ;  /* 0x0000001f20167819 */ /* 0x000fe400000006ff */
[----:B------:R-:W-:Y:S02]  /*27d20*/  SHF.R.S32.HI R20, RZ, 0x1f, R5 ;  /* 0x0000001fff147819 */ /* 0x000fe40000011405 */
[----:B------:R-:W0:Y:S02]  /*27d30*/  SYNCS.PHASECHK.TRANS64.TRYWAIT P0, [R0+URZ+0x38880], R22 ;  /* 0x03888016000075a7 */ /* 0x000e24000800017f */
[----:B0-----:R-:W-:Y:S05]  /*27d40*/  @!P0 BRA `(.L_x_777) ;  /* 0x000000b400848947 */ /* 0x001fea0003800000 */
.L_x_1135:
[----:B------:R-:W-:Y:S05]  /*27d50*/  BSYNC B0 ;  /* 0x0000000000007941 */ /* 0x000fea0003800000 */
.L_x_776:
        /* <DEDUP_REMOVED lines=25> */
[----:B------:R-:W-:-:S03]  /*27ef0*/  IADD3 R4, R16, R4, RZ ;  /* 0x0000000410047210 */ /* 0x000fc60007ffe0ff */
        /* <DEDUP_REMOVED lines=32> */
[----:B-1----:R-:W-:-:S04]  /*28100*/  IADD3 R2, P0, R31, R2, RZ ;  /* 0x000000021f027210 */ /* 0x002fc80007f1e0ff */
[----:B--2---:R-:W-:-:S05]  /*28110*/  IADD3.X R3, RZ, R3, RZ, P0, !PT ;  /* 0x00000003ff037210 */ /* 0x004fca00007fe4ff */
        /* <DEDUP_REMOVED lines=10> */
.L_x_1153:
        /* <DEDUP_REMOVED lines=9> */
.L_x_779:
[----:B------:R-:W-:Y:S02]  /*28250*/  PLOP3.LUT P2, PT, P2, P0, PT, 0xa2, 0x0 ;  /* 0x000000000000781c */ /* 0x000fe40001741472 */
[----:B------:R-:W-:-:S08]  /*28260*/  @P0 R2UR P2, UR4, R0 ;  /* 0x00000000000402ca */ /* 0x000fd00000040000 */
[----:B------:R-:W-:-:S05]  /*28270*/  @P0 PLOP3.LUT P0, PT, P2, PT, PT, 0x80, 0x0 ;  /* 0x000000000000081c */ /* 0x000fca000170f070 */
[----:B------:R-:W-:Y:S01]  /*28280*/  @!P2 SYNCS.ARRIVE.TRANS64.RED.A0T1 RZ, [UR4+0x38870], RZ ;  /* 0x038870ffffffa9a7 */ /* 0x000fe20008200404 */
[----:B------:R-:W-:Y:S07]  /*28290*/  @!P2 ARRIVES.LDGSTSBAR.64.TRANSCNT [UR4+0x38870] ;  /* 0x03887000ff00a9b0 */ /* 0x000fee0008000a84 */
[----:B------:R-:W-:Y:S05]  /*282a0*/  @P0 BRA.U.ANY `(.L_x_779) ;  /* 0xfffffffd00e80947 */ /* 0x000fea000393ffff */
[----:B------:R-:W-:Y:S01]  /*282b0*/  NOP ;  /* 0x0000000000007918 */ /* 0x000fe20000000000 */
[----:B--2---:R-:W2:Y:S02]  /*282c0*/  LDL R2, [R1] ;  /* 0x0000000001027983 */ /* 0x004ea40000100800 */
[----:B--2---:R-:W-:-:S13]  /*282d0*/  LOP3.LUT P3, RZ, R2, 0x4, RZ, 0xc0, !PT ;  /* 0x0000000402ff7812 */ /* 0x004fda000786c0ff */
[----:B------:R-:W-:Y:S05]  /*282e0*/  @!P3 BRA `(.L_x_780) ;  /* 0x000000000004b947 */ /* 0x000fea0003800000 */
[----:B------:R-:W-:Y:S01]  /*282f0*/  BPT.TRAP 0x1 ;  /* 0x000000040000795c */ /* 0x000fe20000300000 */
.L_x_780:
[----:B------:R2:W-:Y:S01]  /*28300*/  SYNCS.ARRIVE.TRANS64.A1T0 RZ, [R0+URZ+0x38870], RZ ;  /* 0x038870ff00ff79a7 */ /* 0x0005e2000810003f */
[----:B------:R-:W-:Y:S05]  /*28310*/  @!P3 BRA `(.L_x_781) ;  /* 0x000000000004b947 */ /* 0x000fea0003800000 */
[----:B------:R-:W-:Y:S01]  /*28320*/  BPT.TRAP 0x1 ;  /* 0x000000040000795c */ /* 0x000fe20000300000 */
.L_x_781:
[----:B------:R-:W3:Y:S01]  /*28330*/  SYNCS.PHASECHK.TRANS64.TRYWAIT P0, [R0+URZ+0x38840], R22 ;  /* 0x03884016000075a7 */ /* 0x000ee2000800017f */
[----:B------:R-:W-:Y:S04]  /*28340*/  BSSY B0, `(.L_x_782) ;  /* 0x0000002000007945 */ /* 0x000fe80003800000 */
[----:B---3--:R-:W-:Y:S05]  /*28350*/  @!P0 BRA `(.L_x_783) ;  /* 0x000000b8005c8947 */ /* 0x008fea0003800000 */
.L_x_1154:
[----:B------:R-:W-:Y:S05]  /*28360*/  BSYNC B0 ;  /* 0x0000000000007941 */ /* 0x000fea0003800000 */
.L_x_782:
        /* <DEDUP_REMOVED lines=24> */
[----:B-1----:R-:W-:-:S04]  /*284f0*/  IADD3 R2, P0, R31, R2, RZ ;  /* 0x000000021f027210 */ /* 0x002fc80007f1e0ff */
[----:B----4-:R-:W-:-:S05]  /*28500*/  IADD3.X R3, RZ, R3, RZ, P0, !PT ;  /* 0x00000003ff037210 */ /* 0x010fca00007fe4ff */
        /* <DEDUP_REMOVED lines=29> */
[----:B-1----:R-:W-:-:S04]  /*286e0*/  IADD3 R2, P0, R31, R2, RZ ;  /* 0x000000021f027210 */ /* 0x002fc80007f1e0ff */
[----:B----4-:R-:W-:-:S05]  /*286f0*/  IADD3.X R3, RZ, R3, RZ, P0, !PT ;  /* 0x00000003ff037210 */ /* 0x010fca00007fe4ff */
        /* <DEDUP_REMOVED lines=10> */
.L_x_1172:
        /* <DEDUP_REMOVED lines=9> */
.L_x_785:
[----:B------:R-:W-:Y:S02]  /*28830*/  PLOP3.LUT P2, PT, P2, P0, PT, 0xa2, 0x0 ;  /* 0x000000000000781c */ /* 0x000fe40001741472 */
[----:B------:R-:W-:-:S08]  /*28840*/  @P0 R2UR P2, UR4, R0 ;  /* 0x00000000000402ca */ /* 0x000fd00000040000 */
[----:B------:R-:W-:-:S05]  /*28850*/  @P0 PLOP3.LUT P0, PT, P2, PT, PT, 0x80, 0x0 ;  /* 0x000000000000081c */ /* 0x000fca000170f070 */
[----:B------:R-:W-:Y:S01]  /*28860*/  @!P2 SYNCS.ARRIVE.TRANS64.RED.A0T1 RZ, [UR4+0x38830], RZ ;  /* 0x038830ffffffa9a7 */ /* 0x000fe20008200404 */
[----:B------:R-:W-:Y:S07]  /*28870*/  @!P2 ARRIVES.LDGSTSBAR.64.TRANSCNT [UR4+0x38830] ;  /* 0x03883000ff00a9b0 */ /* 0x000fee0008000a84 */
[----:B------:R-:W-:Y:S05]  /*28880*/  @P0 BRA.U.ANY `(.L_x_785) ;  /* 0xfffffffd00e80947 */ /* 0x000fea000393ffff */
[----:B------:R-:W-:Y:S01]  /*28890*/  NOP ;  /* 0x0000000000007918 */ /* 0x000fe20000000000 */
[----:B0-----:R-:W4:Y:S02]  /*288a0*/  LDL R2, [R1] ;  /* 0x0000000001027983 */ /* 0x001f240000100800 */
[----:B----4-:R-:W-:-:S13]  /*288b0*/  LOP3.LUT P3, RZ, R2, 0x4, RZ, 0xc0, !PT ;  /* 0x0000000402ff7812 */ /* 0x010fda000786c0ff */
[----:B------:R-:W-:Y:S05]  /*288c0*/  @!P3 BRA `(.L_x_786) ;  /* 0x000000000004b947 */ /* 0x000fea0003800000 */
[----:B------:R-:W-:Y:S01]  /*288d0*/  BPT.TRAP 0x1 ;  /* 0x000000040000795c */ /* 0x000fe20000300000 */
.L_x_786:
[----:B------:R2:W-:Y:S02]  /*288e0*/  SYNCS.ARRIVE.TRANS64.A1T0 RZ, [R0+URZ+0x38830], RZ ;  /* 0x038830ff00ff79a7 */ /* 0x0005e4000810003f */
[----:B--23--:R-:W-:-:S05]  /*288f0*/  IMAD.U32 R0, RZ, RZ, UR38 ;  /* 0x00000026ff007e24 */ /* 0x00cfca000f8e00ff */
[----:B------:R-:W-:-:S13]  /*28900*/  ISETP.NE.AND P0, PT, R0, 0x3, PT ;  /* 0x000000030000780c */ /* 0x000fda0003f05270 */
[----:B------:R-:W-:Y:S05]  /*28910*/  @!P0 BRA `(.L_x_787) ;  /* 0x0000000000048947 */ /* 0x000fea0003800000 */
[----:B------:R-:W-:Y:S01]  /*28920*/  BPT.TRAP 0x1 ;  /* 0x000000040000795c */ /* 0x000fe20000300000 */
.L_x_787:
[----:B------:R-:W-:Y:S01]  /*28930*/  LOP3.LUT R0, R10, 0x1, RZ, 0x3c, !PT ;  /* 0x000000010a007812 */ /* 0x000fe200078e3cff */
[----:B------:R-:W-:Y:S01]  /*28940*/  IMAD R2, R9, 0x8, R16 ;  /* 0x0000000809027824 */ /* 0x000fe200078e0210 */
[----:B------:R-:W-:Y:S02]  /*28950*/  BSSY B0, `(.L_x_788) ;  /* 0x0000004000007945 */ /* 0x000fe40003800000 */
[----:B------:R-:W-:-:S04]  /*28960*/  SHF.L.U32 R0, R0, 0x1f, RZ ;  /* 0x0000001f00007819 */ /* 0x000fc800000006ff */
[----:B------:R-:W0:Y:S02]  /*28970*/  SYNCS.PHASECHK.TRANS64.TRYWAIT P2, [R2+URZ+0x38870], R0 ;  /* 0x03887000020075a7 */ /* 0x000e24000804017f */
[----:B0-----:R-:W-:Y:S05]  /*28980*/  @!P2 BRA `(.L_x_789) ;  /* 0x000000bc0028a947 */ /* 0x001fea0003800000 */
.L_x_1173:
[----:B------:R-:W-:Y:S05]  /*28990*/  BSYNC B0 ;  /* 0x0000000000007941 */ /* 0x000fea0003800000 */
.L_x_788:
[----:B------:R-:W2:Y:S02]  /*289a0*/  LDL R3, [R1] ;  /* 0x0000000001037983 */ /* 0x000ea40000100800 */
[----:B--2---:R-:W-:-:S13]  /*289b0*/  LOP3.LUT P2, RZ, R3, 0x4, RZ, 0xc0, !PT ;  /* 0x0000000403ff7812 */ /* 0x004fda000784c0ff */
[----:B------:R-:W-:Y:S05]  /*289c0*/  @!P2 BRA `(.L_x_790) ;  /* 0x000000000004a947 */ /* 0x000fea0003800000 */
[----:B------:R-:W-:Y:S01]  /*289d0*/  BPT.TRAP 0x1 ;  /* 0x000000040000795c */ /* 0x000fe20000300000 */
.L_x_790:
[----:B------:R-:W-:Y:S02]  /*289e0*/  SHF.L.U32 R3, R10, 0x1f, RZ ;  /* 0x0000001f0a037819 */ /* 0x000fe400000006ff */
[----:B0-----:R-:W-:Y:S02]  /*289f0*/  SHF.L.U32 R0, R9, 0xf, RZ ;  /* 0x0000000f09007819 */ /* 0x001fe400000006ff */
[----:B------:R-:W0:Y:S02]  /*28a00*/  SYNCS.PHASECHK.TRANS64.TRYWAIT P2, [R2+URZ+0x38860], R3 ;  /* 0x03886003020075a7 */ /* 0x000e24000804017f */
[----:B0-----:R-:W-:Y:S05]  /*28a10*/  @!P2 BRA `(.L_x_791) ;  /* 0x000000bc0018a947 */ /* 0x001fea0003800000 */
.L_x_1174:
[----:B------:R-:W2:Y:S04]  /*28a20*/  LDL R4, [R1] ;  /* 0x0000000001047983 */ /* 0x000ea80000100800 */
[----:B------:R-:W3:Y:S01]  /*28a30*/  LDL R8, [R1+0x1c] ;  /* 0x00001c0001087983 */ /* 0x000ee20000100800 */
[----:B0-----:R-:W-:Y:S01]  /*28a40*/  LOP3.LUT R3, R0, R19, RZ, 0xfc, !PT ;  /* 0x0000001300037212 */ /* 0x001fe200078efcff */
[----:B------:R-:W-:Y:S05]  /*28a50*/  WARPSYNC.ALL ;  /* 0x0000000000007948 */ /* 0x000fea0003800000 */
[----:B------:R-:W4:Y:S01]  /*28a60*/  LDL R21, [R1+0x10] ;  /* 0x0000100001157983 */ /* 0x000f220000100800 */
[----:B------:R-:W-:-:S02]  /*28a70*/  IMAD.IADD R3, R16, 0x1, R3 ;  /* 0x0000000110037824 */ /* 0x000fc400078e0203 */
[C---:B------:R-:W-:Y:S01]  /*28a80*/  VIADD R22, R0.reuse, 0x2000 ;  /* 0x0000200000167836 */ /* 0x040fe20000000000 */
[----:B------:R-:W5:Y:S01]  /*28a90*/  LDL R26, [R1+0xc] ;  /* 0x00000c00011a7983 */ /* 0x000f620000100800 */
[----:B------:R-:W-:Y:S01]  /*28aa0*/  VIADD R20, R0, 0x6000 ;  /* 0x0000600000147836 */ /* 0x000fe20000000000 */
[----:B--2---:R-:W-:Y:S02]  /*28ab0*/  LOP3.LUT P2, RZ, R4, 0x4, RZ, 0xc0, !PT ;  /* 0x0000000404ff7812 */ /* 0x004fe4000784c0ff */
[----:B-1----:R3:W0:Y:S02]  /*28ac0*/  LDSM.16.MT88.4 R4, [R3+0x10400] ;  /* 0x010400000304783b */ /* 0x0026240000004200 */
[----:B---3--:R-:W-:-:S05]  /*28ad0*/  IADD3 R3, R16, R8, R0 ;  /* 0x0000000810037210 */ /* 0x008fca0007ffe000 */
[----:B------:R-:W1:Y:S01]  /*28ae0*/  LDSM.16.MT88.4 R8, [R3+0x10400] ;  /* 0x010400000308783b */ /* 0x000e620000004200 */
[C-C-:B0-----:R-:W-:Y:S02]  /*28af0*/  PRMT R12, R4.reuse, 0x6420, R5.reuse ;  /* 0x00006420040c7816 */ /* 0x141fe40000000005 */
[----:B------:R-:W-:Y:S02]  /*28b00*/  PRMT R13, R4, 0x7531, R5 ;  /* 0x00007531040d7816 */ /* 0x000fe40000000005 */
[----:B------:R-:W-:Y:S02]  /*28b10*/  LOP3.LUT R4, R0, R28, RZ, 0xfc, !PT ;  /* 0x0000001c00047212 */ /* 0x000fe400078efcff */
[C-C-:B------:R-:W-:Y:S02]  /*28b20*/  PRMT R14, R6.reuse, 0x6420, R7.reuse ;  /* 0x00006420060e7816 */ /* 0x140fe40000000007 */
[----:B------:R-:W-:Y:S01]  /*28b30*/  PRMT R15, R6, 0x7531, R7 ;  /* 0x00007531060f7816 */ /* 0x000fe20000000007 */
[----:B------:R-:W-:Y:S01]  /*28b40*/  IMAD.IADD R4, R18, 0x1, R4 ;  /* 0x0000000112047824 */ /* 0x000fe200078e0204 */
[----:B-1----:R-:W-:-:S04]  /*28b50*/  PRMT R5, R8, 0x7531, R9 ;  /* 0x0000753108057816 */ /* 0x002fc80000000009 */
[----:B------:R0:W-:Y:S01]  /*28b60*/  STSM.16.M88.4 [R4], R12 ;  /* 0x0000000c04007844 */ /* 0x0001e20000000200 */
[C-C-:B------:R-:W-:Y:S02]  /*28b70*/  PRMT R6, R10.reuse, 0x6420, R11.reuse ;  /* 0x000064200a067816 */ /* 0x140fe4000000000b */
[----:B------:R-:W-:Y:S02]  /*28b80*/  PRMT R7, R10, 0x7531, R11 ;  /* 0x000075310a077816 */ /* 0x000fe4000000000b */
[----:B0-----:R-:W-:Y:S02]  /*28b90*/  PRMT R4, R8, 0x6420, R9 ;  /* 0x0000642008047816 */ /* 0x001fe40000000009 */
[----:B------:R-:W-:Y:S02]  /*28ba0*/  LOP3.LUT R8, R22, R28, RZ, 0xfc, !PT ;  /* 0x0000001c16087212 */ /* 0x000fe400078efcff */
[----:B------:R-:W-:-:S03]  /*28bb0*/  IADD3 R12, R0, 0x4000, RZ ;  /* 0x00004000000c7810 */ /* 0x000fc60007ffe0ff */
[----:B------:R-:W-:-:S05]  /*28bc0*/  IMAD.IADD R8, R18, 0x1, R8 ;  /* 0x0000000112087824 */ /* 0x000fca00078e0208 */
[----:B------:R0:W-:Y:S02]  /*28bd0*/  STSM.16.M88.4 [R8], R4 ;  /* 0x0000000408007844 */ /* 0x0001e40000000200 */
[----:B0-----:R-:W-:-:S05]  /*28be0*/  LOP3.LUT R4, R12, R19, RZ, 0xfc, !PT ;  /* 0x000000130c047212 */ /* 0x001fca00078efcff */
[----:B------:R-:W-:-:S05]  /*28bf0*/  IMAD.IADD R4, R16, 0x1, R4 ;  /* 0x0000000110047824 */ /* 0x000fca00078e0204 */
[----:B------:R-:W0:Y:S01]  /*28c00*/  LDSM.16.MT88.4 R8, [R4+0x10400] ;  /* 0x010400000408783b */ /* 0x000e220000004200 */
[----:B------:R-:W-:-:S05]  /*28c10*/  LOP3.LUT R12, R12, R28, RZ, 0xfc, !PT ;  /* 0x0000001c0c0c7212 */ /* 0x000fca00078efcff */
[----:B------:R-:W-:Y:S01]  /*28c20*/  IMAD.IADD R12, R18, 0x1, R12 ;  /* 0x00000001120c7824 */ /* 0x000fe200078e020c */
[C-C-:B0-----:R-:W-:Y:S02]  /*28c30*/  PRMT R4, R8.reuse, 0x6420, R9.reuse ;  /* 0x0000642008047816 */ /* 0x141fe40000000009 */
[----:B------:R-:W-:Y:S02]  /*28c40*/  PRMT R5, R8, 0x7531, R9 ;  /* 0x0000753108057816 */ /* 0x000fe40000000009 */
[C-C-:B------:R-:W-:Y:S02]  /*28c50*/  PRMT R6, R10.reuse, 0x6420, R11.reuse ;  /* 0x000064200a067816 */ /* 0x140fe4000000000b */
[----:B------:R-:W-:Y:S02]  /*28c60*/  PRMT R7, R10, 0x7531, R11 ;  /* 0x000075310a077816 */ /* 0x000fe4000000000b */
[----:B------:R-:W0:Y:S04]  /*28c70*/  LDSM.16.MT88.4 R8, [R3+0x14400] ;  /* 0x014400000308783b */ /* 0x000e280000004200 */
[----:B------:R1:W-:Y:S02]  /*28c80*/  STSM.16.M88.4 [R12], R4 ;  /* 0x000000040c007844 */ /* 0x0003e40000000200 */
[----:B-1----:R-:W-:-:S05]  /*28c90*/  LOP3.LUT R4, R20, R28, RZ, 0xfc, !PT ;  /* 0x0000001c14047212 */ /* 0x002fca00078efcff */
[----:B------:R-:W-:Y:S01]  /*28ca0*/  IMAD.IADD R4, R18, 0x1, R4 ;  /* 0x0000000112047824 */ /* 0x000fe200078e0204 */
[C-C-:B0-----:R-:W-:Y:S02]  /*28cb0*/  PRMT R12, R8.reuse, 0x6420, R9.reuse ;  /* 0x00006420080c7816 */ /* 0x141fe40000000009 */
[----:B------:R-:W-:Y:S02]  /*28cc0*/  PRMT R13, R8, 0x7531, R9 ;  /* 0x00007531080d7816 */ /* 0x000fe40000000009 */
[C-C-:B------:R-:W-:Y:S02]  /*28cd0*/  PRMT R14, R10.reuse, 0x6420, R11.reuse ;  /* 0x000064200a0e7816 */ /* 0x140fe4000000000b */
[----:B------:R-:W-:-:S05]  /*28ce0*/  PRMT R15, R10, 0x7531, R11 ;  /* 0x000075310a0f7816 */ /* 0x000fca000000000b */
[----:B------:R0:W-:Y:S02]  /*28cf0*/  STSM.16.M88.4 [R4], R12 ;  /* 0x0000000c04007844 */ /* 0x0001e40000000200 */
[----:B0-----:R-:W-:-:S04]  /*28d00*/  IADD3 R4, R0, 0x1000, RZ ;  /* 0x0000100000047810 */ /* 0x001fc80007ffe0ff */
[----:B------:R-:W-:-:S05]  /*28d10*/  LOP3.LUT R4, R4, R19, RZ, 0xfc, !PT ;  /* 0x0000001304047212 */ /* 0x000fca00078efcff */
[----:B------:R-:W-:-:S05]  /*28d20*/  IMAD.IADD R4, R16, 0x1, R4 ;  /* 0x0000000110047824 */ /* 0x000fca00078e0204 */
[----:B------:R-:W0:Y:S01]  /*28d30*/  LDSM.16.MT88.4 R8, [R4+0x10400] ;  /* 0x010400000408783b */ /* 0x000e220000004200 */
[----:B----4-:R-:W-:-:S05]  /*28d40*/  IMAD.IADD R23, R21, 0x1, R0 ;  /* 0x0000000115177824 */ /* 0x010fca00078e0200 */
[----:B------:R-:W-:Y:S02]  /*28d50*/  IADD3 R21, R18, R23, R28 ;  /* 0x0000001712157210 */ /* 0x000fe40007ffe01c */
[C-C-:B0-----:R-:W-:Y:S02]  /*28d60*/  PRMT R4, R8.reuse, 0x6420, R9.reuse ;  /* 0x0000642008047816 */ /* 0x141fe40000000009 */
[----:B------:R-:W-:Y:S02]  /*28d70*/  PRMT R5, R8, 0x7531, R9 ;  /* 0x0000753108057816 */ /* 0x000fe40000000009 */
[C-C-:B------:R-:W-:Y:S02]  /*28d80*/  PRMT R6, R10.reuse, 0x6420, R11.reuse ;  /* 0x000064200a067816 */ /* 0x140fe4000000000b */
[----:B------:R-:W-:Y:S02]  /*28d90*/  PRMT R7, R10, 0x7531, R11 ;  /* 0x000075310a077816 */ /* 0x000fe4000000000b */
[----:B------:R-:W0:Y:S04]  /*28da0*/  LDSM.16.MT88.4 R8, [R3+0x11400] ;  /* 0x011400000308783b */ /* 0x000e280000004200 */
[----:B------:R1:W-:Y:S01]  /*28db0*/  STSM.16.M88.4 [R21], R4 ;  /* 0x0000000415007844 */ /* 0x0003e20000000200 */
[----:B------:R-:W-:Y:S01]  /*28dc0*/  IADD3 R23, R18, R34, R23 ;  /* 0x0000002212177210 */ /* 0x000fe20007ffe017 */
[----:B-1----:R-:W-:-:S05]  /*28dd0*/  VIADD R4, R0, 0x5000 ;  /* 0x0000500000047836 */ /* 0x002fca0000000000 */
[----:B------:R-:W-:-:S05]  /*28de0*/  LOP3.LUT R4, R4, R19, RZ, 0xfc, !PT ;  /* 0x0000001304047212 */ /* 0x000fca00078efcff */
[----:B------:R-:W-:Y:S01]  /*28df0*/  IMAD.IADD R4, R16, 0x1, R4 ;  /* 0x0000000110047824 */ /* 0x000fe200078e0204 */
[C-C-:B0-----:R-:W-:Y:S02]  /*28e00*/  PRMT R12, R8.reuse, 0x6420, R9.reuse ;  /* 0x00006420080c7816 */ /* 0x141fe40000000009 */
[----:B------:R-:W-:Y:S02]  /*28e10*/  PRMT R13, R8, 0x7531, R9 ;  /* 0x00007531080d7816 */ /* 0x000fe40000000009 */
[C-C-:B------:R-:W-:Y:S02]  /*28e20*/  PRMT R14, R10.reuse, 0x6420, R11.reuse ;  /* 0x000064200a0e7816 */ /* 0x140fe4000000000b */
[----:B------:R-:W-:-:S05]  /*28e30*/  PRMT R15, R10, 0x7531, R11 ;  /* 0x000075310a0f7816 */ /* 0x000fca000000000b */
[----:B------:R-:W-:Y:S04]  /*28e40*/  STSM.16.M88.4 [R23], R12 ;  /* 0x0000000c17007844 */ /* 0x000fe80000000200 */
[----:B------:R-:W0:Y:S01]  /*28e50*/  LDSM.16.MT88.4 R8, [R4+0x10400] ;  /* 0x010400000408783b */ /* 0x000e220000004200 */
[----:B------:R-:W-:Y:S02]  /*28e60*/  LOP3.LUT R22, R22, R19, RZ, 0xfc, !PT ;  /* 0x0000001316167212 */ /* 0x000fe400078efcff */
[C-C-:B0-----:R-:W-:Y:S02]  /*28e70*/  PRMT R4, R8.reuse, 0x6420, R9.reuse ;  /* 0x0000642008047816 */ /* 0x141fe40000000009 */
[----:B------:R-:W-:Y:S02]  /*28e80*/  PRMT R5, R8, 0x7531, R9 ;  /* 0x0000753108057816 */ /* 0x000fe40000000009 */
[----:B------:R-:W-:-:S02]  /*28e90*/  PRMT R6, R10, 0x6420, R11 ;  /* 0x000064200a067816 */ /* 0x000fc4000000000b */
[----:B------:R-:W-:Y:S02]  /*28ea0*/  PRMT R7, R10, 0x7531, R11 ;  /* 0x000075310a077816 */ /* 0x000fe4000000000b */
[----:B------:R-:W0:Y:S04]  /*28eb0*/  LDSM.16.MT88.4 R8, [R3+0x15400] ;  /* 0x015400000308783b */ /* 0x000e280000004200 */
[----:B------:R-:W-:Y:S01]  /*28ec0*/  STSM.16.M88.4 [R21+0x4000], R4 ;  /* 0x0040000415007844 */ /* 0x000fe20000000200 */
[C-C-:B0-----:R-:W-:Y:S02]  /*28ed0*/  PRMT R12, R8.reuse, 0x6420, R9.reuse ;  /* 0x00006420080c7816 */ /* 0x141fe40000000009 */
[----:B------:R-:W-:Y:S02]  /*28ee0*/  PRMT R13, R8, 0x7531, R9 ;  /* 0x00007531080d7816 */ /* 0x000fe40000000009 */
[----:B------:R-:W-:-:S02]  /*28ef0*/  PRMT R14, R10, 0x6420, R11 ;  /* 0x000064200a0e7816 */ /* 0x000fc4000000000b */
[----:B------:R-:W-:Y:S02]  /*28f00*/  PRMT R15, R10, 0x7531, R11 ;  /* 0x000075310a0f7816 */ /* 0x000fe4000000000b */
[----:B------:R-:W-:-:S03]  /*28f10*/  IADD3 R8, R16, R22, RZ ;  /* 0x0000001610087210 */ /* 0x000fc60007ffe0ff */
[----:B------:R-:W-:Y:S04]  /*28f20*/  STSM.16.M88.4 [R23+0x4000], R12 ;  /* 0x0040000c17007844 */ /* 0x000fe80000000200 */
[----:B------:R-:W0:Y:S01]  /*28f30*/  LDSM.16.MT88.4 R8, [R8+0x10400] ;  /* 0x010400000808783b */ /* 0x000e220000004200 */
[----:B-----5:R-:W-:Y:S01]  /*28f40*/  IMAD.IADD R26, R26, 0x1, R0 ;  /* 0x000000011a1a7824 */ /* 0x020fe200078e0200 */
[----:B------:R-:W-:Y:S02]  /*28f50*/  LOP3.LUT R20, R20, R19, RZ, 0xfc, !PT ;  /* 0x0000001314147212 */ /* 0x000fe400078efcff */
[C-C-:B0-----:R-:W-:Y:S02]  /*28f60*/  PRMT R4, R8.reuse, 0x6420, R9.reuse ;  /* 0x0000642008047816 */ /* 0x141fe40000000009 */
[----:B------:R-:W-:-:S02]  /*28f70*/  PRMT R5, R8, 0x7531, R9 ;  /* 0x0000753108057816 */ /* 0x000fc40000000009 */
[C-C-:B------:R-:W-:Y:S02]  /*28f80*/  PRMT R6, R10.reuse, 0x6420, R11.reuse ;  /* 0x000064200a067816 */ /* 0x140fe4000000000b */
[----:B------:R-:W-:Y:S02]  /*28f90*/  PRMT R7, R10, 0x7531, R11 ;  /* 0x000075310a077816 */ /* 0x000fe4000000000b */
[----:B------:R-:W0:Y:S01]  /*28fa0*/  LDSM.16.MT88.4 R8, [R3+0x12400] ;  /* 0x012400000308783b */ /* 0x000e220000004200 */
[C---:B------:R-:W-:Y:S02]  /*28fb0*/  IADD3 R21, R18.reuse, R26, R28 ;  /* 0x0000001a12157210 */ /* 0x040fe40007ffe01c */
[----:B------:R-:W-:-:S03]  /*28fc0*/  IADD3 R26, R18, R34, R26 ;  /* 0x00000022121a7210 */ /* 0x000fc60007ffe01a */
[----:B------:R-:W-:Y:S01]  /*28fd0*/  STSM.16.M88.4 [R21], R4 ;  /* 0x0000000415007844 */ /* 0x000fe20000000200 */
[C-C-:B0-----:R-:W-:Y:S02]  /*28fe0*/  PRMT R12, R8.reuse, 0x6420, R9.reuse ;  /* 0x00006420080c7816 */ /* 0x141fe40000000009 */
[----:B------:R-:W-:Y:S01]  /*28ff0*/  PRMT R13, R8, 0x7531, R9 ;  /* 0x00007531080d7816 */ /* 0x000fe20000000009 */
[----:B------:R-:W-:Y:S01]  /*29000*/  IMAD.IADD R8, R16, 0x1, R20 ;  /* 0x0000000110087824 */ /* 0x000fe200078e0214 */
[C-C-:B------:R-:W-:Y:S02]  /*29010*/  PRMT R14, R10.reuse, 0x6420, R11.reuse ;  /* 0x000064200a0e7816 */ /* 0x140fe4000000000b */
[----:B------:R-:W-:-:S05]  /*29020*/  PRMT R15, R10, 0x7531, R11 ;  /* 0x000075310a0f7816 */ /* 0x000fca000000000b */
[----:B------:R-:W-:Y:S04]  /*29030*/  STSM.16.M88.4 [R26], R12 ;  /* 0x0000000c1a007844 */ /* 0x000fe80000000200 */
[----:B------:R-:W0:Y:S02]  /*29040*/  LDSM.16.MT88.4 R8, [R8+0x10400] ;  /* 0x010400000808783b */ /* 0x000e240000004200 */
[C-C-:B0-----:R-:W-:Y:S02]  /*29050*/  PRMT R4, R8.reuse, 0x6420, R9.reuse ;  /* 0x0000642008047816 */ /* 0x141fe40000000009 */
[----:B------:R-:W-:Y:S02]  /*29060*/  PRMT R5, R8, 0x7531, R9 ;  /* 0x0000753108057816 */ /* 0x000fe40000000009 */
[----:B------:R-:W-:-:S02]  /*29070*/  PRMT R6, R10, 0x6420, R11 ;  /* 0x000064200a067816 */ /* 0x000fc4000000000b */
[----:B------:R-:W-:Y:S02]  /*29080*/  PRMT R7, R10, 0x7531, R11 ;  /* 0x000075310a077816 */ /* 0x000fe4000000000b */
[----:B------:R-:W0:Y:S04]  /*29090*/  LDSM.16.MT88.4 R8, [R3+0x16400] ;  /* 0x016400000308783b */ /* 0x000e280000004200 */
[----:B------:R1:W-:Y:S01]  /*290a0*/  STSM.16.M88.4 [R21+0x4000], R4 ;  /* 0x0040000415007844 */ /* 0x0003e20000000200 */
[C-C-:B0-----:R-:W-:Y:S02]  /*290b0*/  PRMT R20, R8.reuse, 0x6420, R9.reuse ;  /* 0x0000642008147816 */ /* 0x141fe40000000009 */
[----:B-1----:R-:W-:Y:S02]  /*290c0*/  PRMT R21, R8, 0x7531, R9 ;  /* 0x0000753108157816 */ /* 0x002fe40000000009 */
[----:B------:R-:W-:-:S02]  /*290d0*/  PRMT R22, R10, 0x6420, R11 ;  /* 0x000064200a167816 */ /* 0x000fc4000000000b */
[----:B------:R-:W-:-:S05]  /*290e0*/  PRMT R23, R10, 0x7531, R11 ;  /* 0x000075310a177816 */ /* 0x000fca000000000b */
[----:B------:R0:W-:Y:S01]  /*290f0*/  STSM.16.M88.4 [R26+0x4000], R20 ;  /* 0x004000141a007844 */ /* 0x0001e20000000200 */
[----:B------:R-:W-:-:S03]  /*29100*/  VIADD R4, R0, 0x3000 ;  /* 0x0000300000047836 */ /* 0x000fc60000000000 */
[----:B------:R-:W-:Y:S04]  /*29110*/  LDSM.16.MT88.4 R8, [R3+0x13400] ;  /* 0x013400000308783b */ /* 0x000fe80000004200 */
[----:B0-----:R-:W2:Y:S01]  /*29120*/  LDL R26, [R1+0x14] ;  /* 0x00001400011a7983 */ /* 0x001ea20000100800 */
[----:B------:R-:W-:-:S05]  /*29130*/  LOP3.LUT R4, R4, R19, RZ, 0xfc, !PT ;  /* 0x0000001304047212 */ /* 0x000fca00078efcff */
[----:B------:R-:W-:-:S06]  /*29140*/  IMAD.IADD R4, R16, 0x1, R4 ;  /* 0x0000000110047824 */ /* 0x000fcc00078e0204 */
[----:B------:R-:W0:Y:S02]  /*29150*/  LDSM.16.MT88.4 R4, [R4+0x10400] ;  /* 0x010400000404783b */ /* 0x000e240000004200 */
[C-C-:B0-----:R-:W-:Y:S02]  /*29160*/  PRMT R12, R4.reuse, 0x6420, R5.reuse ;  /* 0x00006420040c7816 */ /* 0x141fe40000000005 */
[----:B------:R-:W-:Y:S02]  /*29170*/  PRMT R13, R4, 0x7531, R5 ;  /* 0x00007531040d7816 */ /* 0x000fe40000000005 */
[C-C-:B------:R-:W-:Y:S02]  /*29180*/  PRMT R14, R6.reuse, 0x6420, R7.reuse ;  /* 0x00006420060e7816 */ /* 0x140fe40000000007 */
[----:B------:R-:W-:Y:S02]  /*29190*/  PRMT R15, R6, 0x7531, R7 ;  /* 0x00007531060f7816 */ /* 0x000fe40000000007 */
[----:B------:R-:W-:-:S02]  /*291a0*/  PRMT R4, R8, 0x6420, R9 ;  /* 0x0000642008047816 */ /* 0x000fc40000000009 */
[----:B------:R-:W-:Y:S02]  /*291b0*/  PRMT R5, R8, 0x7531, R9 ;  /* 0x0000753108057816 */ /* 0x000fe40000000009 */
[C-C-:B------:R-:W-:Y:S02]  /*291c0*/  PRMT R6, R10.reuse, 0x6420, R11.reuse ;  /* 0x000064200a067816 */ /* 0x140fe4000000000b */
[----:B------:R-:W-:Y:S02]  /*291d0*/  PRMT R7, R10, 0x7531, R11 ;  /* 0x000075310a077816 */ /* 0x000fe4000000000b */
[----:B--2---:R-:W-:Y:S01]  /*291e0*/  IADD3 R21, R26, R0, RZ ;  /* 0x000000001a157210 */ /* 0x004fe20007ffe0ff */
[----:B------:R-:W-:-:S05]  /*291f0*/  VIADD R0, R0, 0x7000 ;  /* 0x0000700000007836 */ /* 0x000fca0000000000 */
[----:B------:R-:W-:Y:S02]  /*29200*/  LOP3.LUT R0, R0, R19, RZ, 0xfc, !PT ;  /* 0x0000001300007212 */ /* 0x000fe400078efcff */
[C---:B------:R-:W-:Y:S02]  /*29210*/  IADD3 R20, R18.reuse, R21, R28 ;  /* 0x0000001512147210 */ /* 0x040fe40007ffe01c */
[----:B------:R-:W-:Y:S01]  /*29220*/  IADD3 R21, R18, R34, R21 ;  /* 0x0000002212157210 */ /* 0x000fe20007ffe015 */
[----:B------:R-:W-:Y:S02]  /*29230*/  IMAD.IADD R0, R16, 0x1, R0 ;  /* 0x0000000110007824 */ /* 0x000fe400078e0200 */
[----:B------:R-:W-:Y:S04]  /*29240*/  STSM.16.M88.4 [R20], R12 ;  /* 0x0000000c14007844 */ /* 0x000fe80000000200 */
[----:B------:R-:W-:Y:S04]  /*29250*/  STSM.16.M88.4 [R21], R4 ;  /* 0x0000000415007844 */ /* 0x000fe80000000200 */
[----:B------:R-:W0:Y:S04]  /*29260*/  LDSM.16.MT88.4 R4, [R0+0x10400] ;  /* 0x010400000004783b */ /* 0x000e280000004200 */
        /* <DEDUP_REMOVED lines=19> */
.L_x_792:
[----:B-1----:R1:W-:Y:S01]  /*293a0*/  SYNCS.ARRIVE.TRANS64.A1T0 RZ, [R2+URZ+0x38850], RZ ;  /* 0x038850ff02ff79a7 */ /* 0x0023e2000810003f */
[----:B------:R-:W-:Y:S06]  /*293b0*/  BAR.SYNC.DEFER_BLOCKING 0x2, 0x80 ;  /* 0x0082000000007b1d */ /* 0x000fec0000010000 */
[----:B------:R-:W-:Y:S05]  /*293c0*/  @!P0 BRA `(.L_x_793) ;  /* 0x0000000000048947 */ /* 0x000fea0003800000 */
[----:B------:R-:W-:Y:S01]  /*293d0*/  BPT.TRAP 0x1 ;  /* 0x000000040000795c */ /* 0x000fe20000300000 */
.L_x_793:
[----:B------:R-:W2:Y:S01]  /*293e0*/  LDL R0, [R1+0x8] ;  /* 0x0000080001007983 */ /* 0x000ea20000100800 */
[----:B-1----:R-:W-:Y:S01]  /*293f0*/  VIADD R2, R2, 0x38880 ;  /* 0x0003888002027836 */ /* 0x002fe20000000000 */
[----:B------:R-:W-:Y:S01]  /*29400*/  MOV R10, R32 ;  /* 0x00000020000a7202 */ /* 0x000fe20000000f00 */
[----:B------:R-:W-:-:S03]  /*29410*/  IMAD.MOV.U32 R9, RZ, RZ, R29 ;  /* 0x000000ffff097224 */ /* 0x000fc600078e001d */
[----:B--2---:R-:W-:-:S04]  /*29420*/  PRMT R2, R0, 0x654, R2 ;  /* 0x0000065400027816 */ /* 0x004fc80000000002 */
[----:B------:R1:W-:Y:S01]  /*29430*/  SYNCS.ARRIVE.TRANS64.RED.A1T0 RZ, [R2+URZ], RZ ;  /* 0x000000ff02ff79a7 */ /* 0x0003e2000810043f */
[----:B------:R-:W-:Y:S05]  /*29440*/  @P1 BRA `(.L_x_794) ;  /* 0xffffffe400901947 */ /* 0x000fea000383ffff */
.L_x_774:
[----:B------:R-:W1:Y:S01]  /*29450*/  S2R R0, SR_TID.X ;  /* 0x0000000000007919 */ /* 0x000e620000002100 */
[----:B------:R-:W-:Y:S01]  /*29460*/  BSSY B0, `(.L_x_795) ;  /* 0x0000012000007945 */ /* 0x000fe20003800000 */
[----:B-1----:R-:W-:Y:S01]  /*29470*/  LOP3.LUT R2, R0, 0x7f, RZ, 0xc0, !PT ;  /* 0x0000007f00027812 */ /* 0x002fe200078ec0ff */
[----:B------:R-:W-:-:S03]  /*29480*/  IMAD.U32 R0, RZ, RZ, UR38 ;  /* 0x00000026ff007e24 */ /* 0x000fc6000f8e00ff */
[----:B------:R-:W-:Y:S02]  /*29490*/  ISETP.NE.AND P1, PT, R2, RZ, PT ;  /* 0x000000ff0200720c */ /* 0x000fe40003f25270 */
[----:B------:R-:W-:-:S11]  /*294a0*/  ISETP.NE.AND P0, PT, R0, 0x3, PT ;  /* 0x000000030000780c */ /* 0x000fd60003f05270 */
[----:B------:R-:W-:Y:S05]  /*294b0*/  @P1 BRA `(.L_x_796) ;  /* 0x0000000000301947 */ /* 0x000fea0003800000 */
[----:B0-----:R-:W0:Y:S01]  /*294c0*/  S2R R5, SR_LANEID ;  /* 0x0000000000057919 */ /* 0x001e220000000000 */
[----:B------:R-:W-:Y:S01]  /*294d0*/  VOTEU.ANY UR4, UPT, PT ;  /* 0x0000000000047886 */ /* 0x000fe200038e0100 */
[----:B------:R-:W1:Y:S01]  /*294e0*/  LDC.64 R2, c[0x0][0xc60] ;  /* 0x00031800ff027b82 */ /* 0x000e620000000a00 */
        /* <DEDUP_REMOVED lines=9> */
.L_x_796:
[----:B------:R-:W-:Y:S05]  /*29580*/  BSYNC B0 ;  /* 0x0000000000007941 */ /* 0x000fea0003800000 */
.L_x_795:
[----:B------:R-:W-:Y:S05]  /*29590*/  @!P0 BRA `(.L_x_797) ;  /* 0x0000000000048947 */ /* 0x000fea0003800000 */
[----:B------:R-:W-:Y:S01]  /*295a0*/  BPT.TRAP 0x1 ;  /* 0x000000040000795c */ /* 0x000fe20000300000 */
.L_x_797:
[----:B0-----:R-:W-:Y:S01]  /*295b0*/  LOP3.LUT R3, R32, 0x1, RZ, 0x3c, !PT ;  /* 0x0000000120037812 */ /* 0x001fe200078e3cff */
[----:B------:R-:W-:Y:S01]  /*295c0*/  IMAD R0, R29, 0x8, R16 ;  /* 0x000000081d007824 */ /* 0x000fe200078e0210 */
[----:B------:R-:W-:Y:S02]  /*295d0*/  BSSY B0, `(.L_x_798) ;  /* 0x0000004000007945 */ /* 0x000fe40003800000 */
[----:B------:R-:W-:-:S04]  /*295e0*/  SHF.L.U32 R3, R3, 0x1f, RZ ;  /* 0x0000001f03037819 */ /* 0x000fc800000006ff */
[----:B------:R-:W0:Y:S02]  /*295f0*/  SYNCS.PHASECHK.TRANS64.TRYWAIT P1, [R0+URZ+0x38870], R3 ;  /* 0x03887003000075a7 */ /* 0x000e24000802017f */
[----:B0-----:R-:W-:Y:S05]  /*29600*/  @!P1 BRA `(.L_x_799) ;  /* 0x000000b000309947 */ /* 0x001fea0003800000 */
.L_x_1175:
[----:B------:R-:W-:Y:S05]  /*29610*/  BSYNC B0 ;  /* 0x0000000000007941 */ /* 0x000fea0003800000 */
.L_x_798:
[----:B------:R-:W2:Y:S02]  /*29620*/  LDL R2, [R1] ;  /* 0x0000000001027983 */ /* 0x000ea40000100800 */
[----:B--2---:R-:W-:-:S13]  /*29630*/  LOP3.LUT P1, RZ, R2, 0x4, RZ, 0xc0, !PT ;  /* 0x0000000402ff7812 */ /* 0x004fda000782c0ff */
[----:B------:R-:W-:Y:S05]  /*29640*/  @!P1 BRA `(.L_x_800) ;  /* 0x0000000000049947 */ /* 0x000fea0003800000 */
[----:B------:R-:W-:Y:S01]  /*29650*/  BPT.TRAP 0x1 ;  /* 0x000000040000795c */ /* 0x000fe20000300000 */
.L_x_800:
[----:B0-----:R-:W-:-:S04]  /*29660*/  SHF.L.U32 R3, R32, 0x1f, RZ ;  /* 0x0000001f20037819 */ /* 0x001fc800000006ff */
[----:B------:R-:W0:Y:S02]  /*29670*/  SYNCS.PHASECHK.TRANS64.TRYWAIT P1, [R0+URZ+0x38860], R3 ;  /* 0x03886003000075a7 */ /* 0x000e24000802017f */
[----:B0-----:R-:W-:Y:S05]  /*29680*/  @!P1 BRA `(.L_x_801) ;  /* 0x000000b000249947 */ /* 0x001fea0003800000 */
.L_x_1176:
[----:B------:R-:W2:Y:S04]  /*29690*/  LDL R2, [R1+0x1c] ;  /* 0x00001c0001027983 */ /* 0x000ea80000100800 */
[----:B------:R-:W3:Y:S04]  /*296a0*/  LDL R4, [R1] ;  /* 0x0000000001047983 */ /* 0x000ee80000100800 */
[----:B------:R-:W4:Y:S01]  /*296b0*/  LDL R22, [R1+0x10] ;  /* 0x0000100001167983 */ /* 0x000f220000100800 */
[----:B------:R-:W-:-:S05]  /*296c0*/  IMAD.SHL.U32 R25, R29, 0x8000, RZ ;  /* 0x000080001d197824 */ /* 0x000fca00078e00ff */
[----:B0-----:R-:W-:-:S05]  /*296d0*/  LOP3.LUT R3, R25, R19, RZ, 0xfc, !PT ;  /* 0x0000001319037212 */ /* 0x001fca00078efcff */
[----:B------:R-:W-:Y:S01]  /*296e0*/  IMAD.IADD R9, R16, 0x1, R3 ;  /* 0x0000000110097824 */ /* 0x000fe200078e0203 */
[----:B------:R-:W-:Y:S05]  /*296f0*/  WARPSYNC.ALL ;  /* 0x0000000000007948 */ /* 0x000fea0003800000 */
[----:B------:R-:W0:Y:S01]  /*29700*/  LDSM.16.MT88.4 R8, [R9+0x10400] ;  /* 0x010400000908783b */ /* 0x000e220000004200 */
[C---:B------:R-:W-:Y:S01]  /*29710*/  LOP3.LUT R3, R25.reuse, R28, RZ, 0xfc, !PT ;  /* 0x0000001c19037212 */ /* 0x040fe200078efcff */
[----:B------:R-:W-:-:S03]  /*29720*/  VIADD R20, R25, 0x2000 ;  /* 0x0000200019147836 */ /* 0x000fc60000000000 */
[----:B------:R-:W-:Y:S02]  /*29730*/  IADD3 R3, R18, R3, RZ ;  /* 0x0000000312037210 */ /* 0x000fe40007ffe0ff */
[C-C-:B0-----:R-:W-:Y:S02]  /*29740*/  PRMT R12, R8.reuse, 0x6420, R9.reuse ;  /* 0x00006420080c7816 */ /* 0x141fe40000000009 */
[----:B------:R-:W-:Y:S02]  /*29750*/  PRMT R13, R8, 0x7531, R9 ;  /* 0x00007531080d7816 */ /* 0x000fe40000000009 */
[C-C-:B------:R-:W-:Y:S02]  /*29760*/  PRMT R14, R10.reuse, 0x6420, R11.reuse ;  /* 0x000064200a0e7816 */ /* 0x140fe4000000000b */
[----:B------:R-:W-:Y:S01]  /*29770*/  PRMT R15, R10, 0x7531, R11 ;  /* 0x000075310a0f7816 */ /* 0x000fe2000000000b */
[----:B------:R-:W-:Y:S01]  /*29780*/  VIADD R26, R25, 0x6000 ;  /* 0x00006000191a7836 */ /* 0x000fe20000000000 */
[----:B--2---:R-:W-:-:S02]  /*29790*/  IADD3 R2, R16, R2, R25 ;  /* 0x0000000210027210 */ /* 0x004fc40007ffe019 */
[----:B---3--:R-:W-:-:S03]  /*297a0*/  LOP3.LUT P1, RZ, R4, 0x4, RZ, 0xc0, !PT ;  /* 0x0000000404ff7812 */ /* 0x008fc6000782c0ff */
[----:B------:R-:W0:Y:S04]  /*297b0*/  LDSM.16.MT88.4 R4, [R2+0x10400] ;  /* 0x010400000204783b */ /* 0x000e280000004200 */
[----:B------:R1:W-:Y:S02]  /*297c0*/  STSM.16.M88.4 [R3], R12 ;  /* 0x0000000c03007844 */ /* 0x0003e40000000200 */
[----:B-1----:R-:W-:Y:S01]  /*297d0*/  VIADD R3, R25, 0x4000 ;  /* 0x0000400019037836 */ /* 0x002fe20000000000 */
[C-C-:B0-----:R-:W-:Y:S02]  /*297e0*/  PRMT R8, R4.reuse, 0x6420, R5.reuse ;  /* 0x0000642004087816 */ /* 0x141fe40000000005 */
[----:B------:R-:W-:Y:S02]  /*297f0*/  PRMT R9, R4, 0x7531, R5 ;  /* 0x0000753104097816 */ /* 0x000fe40000000005 */
[----:B------:R-:W-:-:S05]  /*29800*/  LOP3.LUT R5, R20, R28, RZ, 0xfc, !PT ;  /* 0x0000001c14057212 */ /* 0x000fca00078efcff */
[----:B------:R-:W-:Y:S01]  /*29810*/  IMAD.IADD R17, R18, 0x1, R5 ;  /* 0x0000000112117824 */ /* 0x000fe200078e0205 */
[----:B------:R-:W-:Y:S02]  /*29820*/  LOP3.LUT R5, R3, R19, RZ, 0xfc, !PT ;  /* 0x0000001303057212 */ /* 0x000fe400078efcff */
[C-C-:B------:R-:W-:Y:S02]  /*29830*/  PRMT R10, R6.reuse, 0x6420, R7.reuse ;  /* 0x00006420060a7816 */ /* 0x140fe40000000007 */
[----:B------:R-:W-:Y:S01]  /*29840*/  PRMT R11, R6, 0x7531, R7 ;  /* 0x00007531060b7816 */ /* 0x000fe20000000007 */
[----:B------:R-:W-:-:S04]  /*29850*/  IMAD.IADD R21, R16, 0x1, R5 ;  /* 0x0000000110157824 */ /* 0x000fc800078e0205 */
[----:B------:R-:W-:Y:S04]  /*29860*/  STSM.16.M88.4 [R17], R8 ;  /* 0x0000000811007844 */ /* 0x000fe80000000200 */
[----:B------:R-:W0:Y:S01]  /*29870*/  LDSM.16.MT88.4 R4, [R21+0x10400] ;  /* 0x010400001504783b */ /* 0x000e220000004200 */
[----:B------:R-:W-:Y:S02]  /*29880*/  LOP3.LUT R3, R3, R28, RZ, 0xfc, !PT ;  /* 0x0000001c03037212 */ /* 0x000fe400078efcff */
[C-C-:B0-----:R-:W-:Y:S02]  /*29890*/  PRMT R12, R4.reuse, 0x6420, R5.reuse ;  /* 0x00006420040c7816 */ /* 0x141fe40000000005 */
[----:B------:R-:W-:Y:S02]  /*298a0*/  PRMT R13, R4, 0x7531, R5 ;  /* 0x00007531040d7816 */ /* 0x000fe40000000005 */
[----:B------:R-:W-:-:S02]  /*298b0*/  PRMT R14, R6, 0x6420, R7 ;  /* 0x00006420060e7816 */ /* 0x000fc40000000007 */
[----:B------:R-:W-:Y:S02]  /*298c0*/  PRMT R15, R6, 0x7531, R7 ;  /* 0x00007531060f7816 */ /* 0x000fe40000000007 */
[----:B------:R-:W0:Y:S01]  /*298d0*/  LDSM.16.MT88.4 R4, [R2+0x14400] ;  /* 0x014400000204783b */ /* 0x000e220000004200 */
[----:B------:R-:W-:-:S05]  /*298e0*/  IADD3 R3, R18, R3, RZ ;  /* 0x0000000312037210 */ /* 0x000fca0007ffe0ff */
[----:B------:R1:W-:Y:S02]  /*298f0*/  STSM.16.M88.4 [R3], R12 ;  /* 0x0000000c03007844 */ /* 0x0003e40000000200 */
[----:B-1----:R-:W-:-:S05]  /*29900*/  LOP3.LUT R3, R26, R28, RZ, 0xfc, !PT ;  /* 0x0000001c1a037212 */ /* 0x002fca00078efcff */
[----:B------:R-:W-:Y:S01]  /*29910*/  IMAD.IADD R3, R18, 0x1, R3 ;  /* 0x0000000112037824 */ /* 0x000fe200078e0203 */
[C-C-:B0-----:R-:W-:Y:S02]  /*29920*/  PRMT R8, R4.reuse, 0x6420, R5.reuse ;  /* 0x0000642004087816 */ /* 0x141fe40000000005 */
[----:B------:R-:W-:Y:S01]  /*29930*/  PRMT R9, R4, 0x7531, R5 ;  /* 0x0000753104097816 */ /* 0x000fe20000000005 */
[----:B------:R-:W-:Y:S01]  /*29940*/  VIADD R4, R25, 0x1000 ;  /* 0x0000100019047836 */ /* 0x000fe20000000000 */
[----:B------:R-:W-:-:S04]  /*29950*/  PRMT R10, R6, 0x6420, R7 ;  /* 0x00006420060a7816 */ /* 0x000fc80000000007 */
[----:B------:R-:W-:Y:S02]  /*29960*/  LOP3.LUT R5, R4, R19, RZ, 0xfc, !PT ;  /* 0x0000001304057212 */ /* 0x000fe400078efcff */
[----:B------:R-:W-:-:S03]  /*29970*/  PRMT R11, R6, 0x7531, R7 ;  /* 0x00007531060b7816 */ /* 0x000fc60000000007 */
[----:B------:R-:W-:Y:S02]  /*29980*/  IMAD.IADD R21, R16, 0x1, R5 ;  /* 0x0000000110157824 */ /* 0x000fe400078e0205 */
[----:B------:R-:W-:Y:S04]  /*29990*/  STSM.16.M88.4 [R3], R8 ;  /* 0x0000000803007844 */ /* 0x000fe80000000200 */
[----:B------:R-:W0:Y:S02]  /*299a0*/  LDSM.16.MT88.4 R4, [R21+0x10400] ;  /* 0x010400001504783b */ /* 0x000e240000004200 */
[C-C-:B0-----:R-:W-:Y:S02]  /*299b0*/  PRMT R12, R4.reuse, 0x6420, R5.reuse ;  /* 0x00006420040c7816 */ /* 0x141fe40000000005 */
[----:B------:R-:W-:-:S02]  /*299c0*/  PRMT R13, R4, 0x7531, R5 ;  /* 0x00007531040d7816 */ /* 0x000fc40000000005 */
[C-C-:B------:R-:W-:Y:S02]  /*299d0*/  PRMT R14, R6.reuse, 0x6420, R7.reuse ;  /* 0x00006420060e7816 */ /* 0x140fe40000000007 */
[----:B------:R-:W-:Y:S02]  /*299e0*/  PRMT R15, R6, 0x7531, R7 ;  /* 0x00007531060f7816 */ /* 0x000fe40000000007 */
[----:B------:R-:W0:Y:S01]  /*299f0*/  LDSM.16.MT88.4 R4, [R2+0x11400] ;  /* 0x011400000204783b */ /* 0x000e220000004200 */
[----:B----4-:R-:W-:-:S04]  /*29a00*/  IADD3 R3, R22, R25, RZ ;  /* 0x0000001916037210 */ /* 0x010fc80007ffe0ff */
[C---:B------:R-:W-:Y:S02]  /*29a10*/  IADD3 R17, R18.reuse, R3, R28 ;  /* 0x0000000312117210 */ /* 0x040fe40007ffe01c */
[----:B------:R-:W-:-:S03]  /*29a20*/  IADD3 R3, R18, R34, R3 ;  /* 0x0000002212037210 */ /* 0x000fc60007ffe003 */
        /* <DEDUP_REMOVED lines=14> */
[----:B------:R-:W0:Y:S04]  /*29b10*/  LDSM.16.MT88.4 R4, [R2+0x15400] ;  /* 0x015400000204783b */ /* 0x000e280000004200 */
[----:B------:R1:W-:Y:S04]  /*29b20*/  STSM.16.M88.4 [R17+0x4000], R12 ;  /* 0x0040000c11007844 */ /* 0x0003e80000000200 */
[----:B-1----:R-:W2:Y:S01]  /*29b30*/  LDL R17, [R1+0xc] ;  /* 0x00000c0001117983 */ /* 0x002ea20000100800 */
[----:B0-----:R-:W-:-:S02]  /*29b40*/  PRMT R8, R4, 0x6420, R5 ;  /* 0x0000642004087816 */ /* 0x001fc40000000005 */
[----:B------:R-:W-:Y:S02]  /*29b50*/  PRMT R9, R4, 0x7531, R5 ;  /* 0x0000753104097816 */ /* 0x000fe40000000005 */
[----:B------:R-:W-:Y:S02]  /*29b60*/  LOP3.LUT R5, R20, R19, RZ, 0xfc, !PT ;  /* 0x0000001314057212 */ /* 0x000fe400078efcff */
[C-C-:B------:R-:W-:Y:S02]  /*29b70*/  PRMT R10, R6.reuse, 0x6420, R7.reuse ;  /* 0x00006420060a7816 */ /* 0x140fe40000000007 */
[----:B------:R-:W-:Y:S01]  /*29b80*/  PRMT R11, R6, 0x7531, R7 ;  /* 0x00007531060b7816 */ /* 0x000fe20000000007 */
[----:B------:R-:W-:-:S04]  /*29b90*/  IMAD.IADD R35, R16, 0x1, R5 ;  /* 0x0000000110237824 */ /* 0x000fc800078e0205 */
[----:B------:R-:W-:Y:S04]  /*29ba0*/  STSM.16.M88.4 [R3+0x4000], R8 ;  /* 0x0040000803007844 */ /* 0x000fe80000000200 */
[----:B------:R0:W1:Y:S04]  /*29bb0*/  LDSM.16.MT88.4 R4, [R35+0x10400] ;  /* 0x010400002304783b */ /* 0x0000680000004200 */
[----:B0-----:R-:W3:Y:S01]  /*29bc0*/  LDL R35, [R1+0x14] ;  /* 0x0000140001237983 */ /* 0x001ee20000100800 */
[C-C-:B-1----:R-:W-:Y:S02]  /*29bd0*/  PRMT R20, R4.reuse, 0x6420, R5.reuse ;  /* 0x0000642004147816 */ /* 0x142fe40000000005 */
[----:B------:R-:W-:-:S02]  /*29be0*/  PRMT R21, R4, 0x7531, R5 ;  /* 0x0000753104157816 */ /* 0x000fc40000000005 */
[C-C-:B------:R-:W-:Y:S02]  /*29bf0*/  PRMT R22, R6.reuse, 0x6420, R7.reuse ;  /* 0x0000642006167816 */ /* 0x140fe40000000007 */
[----:B------:R-:W-:Y:S02]  /*29c00*/  PRMT R23, R6, 0x7531, R7 ;  /* 0x0000753106177816 */ /* 0x000fe40000000007 */
[----:B------:R-:W0:Y:S02]  /*29c10*/  LDSM.16.MT88.4 R4, [R2+0x12400] ;  /* 0x012400000204783b */ /* 0x000e240000004200 */
[C-C-:B0-----:R-:W-:Y:S02]  /*29c20*/  PRMT R8, R4.reuse, 0x6420, R5.reuse ;  /* 0x0000642004087816 */ /* 0x141fe40000000005 */
[----:B------:R-:W-:Y:S02]  /*29c30*/  PRMT R9, R4, 0x7531, R5 ;  /* 0x0000753104097816 */ /* 0x000fe40000000005 */
[----:B------:R-:W-:-:S02]  /*29c40*/  LOP3.LUT R5, R26, R19, RZ, 0xfc, !PT ;  /* 0x000000131a057212 */ /* 0x000fc400078efcff */
[C-C-:B------:R-:W-:Y:S02]  /*29c50*/  PRMT R10, R6.reuse, 0x6420, R7.reuse ;  /* 0x00006420060a7816 */ /* 0x140fe40000000007 */
[----:B------:R-:W-:Y:S02]  /*29c60*/  PRMT R11, R6, 0x7531, R7 ;  /* 0x00007531060b7816 */ /* 0x000fe40000000007 */
[----:B------:R-:W-:Y:S01]  /*29c70*/  IADD3 R26, R16, R5, RZ ;  /* 0x00000005101a7210 */ /* 0x000fe20007ffe0ff */
[----:B--2---:R-:W-:-:S05]  /*29c80*/  IMAD.IADD R3, R17, 0x1, R25 ;  /* 0x0000000111037824 */ /* 0x004fca00078e0219 */
[C---:B------:R-:W-:Y:S02]  /*29c90*/  IADD3 R17, R18.reuse, R3, R28 ;  /* 0x0000000312117210 */ /* 0x040fe40007ffe01c */
[----:B------:R-:W-:-:S03]  /*29ca0*/  IADD3 R3, R18, R34, R3 ;  /* 0x0000002212037210 */ /* 0x000fc60007ffe003 */
[----:B------:R-:W-:Y:S04]  /*29cb0*/  STSM.16.M88.4 [R17], R20 ;  /* 0x0000001411007844 */ /* 0x000fe80000000200 */
[----:B------:R-:W-:Y:S04]  /*29cc0*/  STSM.16.M88.4 [R3], R8 ;  /* 0x0000000803007844 */ /* 0x000fe80000000200 */
        /* <DEDUP_REMOVED lines=21> */
[----:B---3--:R-:W-:-:S05]  /*29e20*/  IMAD.IADD R21, R35, 0x1, R25 ;  /* 0x0000000123157824 */ /* 0x008fca00078e0219 */
        /* <DEDUP_REMOVED lines=8> */
[----:B------:R-:W-:Y:S02]  /*29eb0*/  PRMT R11, R6, 0x7531, R7 ;  /* 0x00007531060b7816 */ /* 0x000fe40000000007 */
[----:B------:R-:W-:-:S03]  /*29ec0*/  IADD3 R17, R16, R5, RZ ;  /* 0x0000000510117210 */ /* 0x000fc60007ffe0ff */
[----:B------:R-:W-:Y:S04]  /*29ed0*/  STSM.16.M88.4 [R18], R8 ;  /* 0x0000000812007844 */ /* 0x000fe80000000200 */
[----:B------:R-:W0:Y:S04]  /*29ee0*/  LDSM.16.MT88.4 R8, [R17+0x10400] ;  /* 0x010400001108783b */ /* 0x000e280000004200 */
[----:B------:R-:W1:Y:S01]  /*29ef0*/  LDSM.16.MT88.4 R4, [R2+0x17400] ;  /* 0x017400000204783b */ /* 0x000e620000004200 */
[C-C-:B0-----:R-:W-:Y:S02]  /*29f00*/  PRMT R12, R8.reuse, 0x6420, R9.reuse ;  /* 0x00006420080c7816 */ /* 0x141fe40000000009 */
[----:B------:R-:W-:-:S02]  /*29f10*/  PRMT R13, R8, 0x7531, R9 ;  /* 0x00007531080d7816 */ /* 0x000fc40000000009 */
[C-C-:B------:R-:W-:Y:S02]  /*29f20*/  PRMT R14, R10.reuse, 0x6420, R11.reuse ;  /* 0x000064200a0e7816 */ /* 0x140fe4000000000b */
[----:B------:R-:W-:Y:S02]  /*29f30*/  PRMT R15, R10, 0x7531, R11 ;  /* 0x000075310a0f7816 */ /* 0x000fe4000000000b */
[C-C-:B-1----:R-:W-:Y:S02]  /*29f40*/  PRMT R8, R4.reuse, 0x6420, R5.reuse ;  /* 0x0000642004087816 */ /* 0x142fe40000000005 */
        /* <DEDUP_REMOVED lines=13> */
.L_x_802:
[----:B-1----:R1:W-:Y:S01]  /*2a020*/  SYNCS.ARRIVE.TRANS64.A1T0 RZ, [R0+URZ+0x38850], RZ ;  /* 0x038850ff00ff79a7 */ /* 0x0023e2000810003f */
[----:B------:R-:W-:Y:S06]  /*2a030*/  BAR.SYNC.DEFER_BLOCKING 0x2, 0x80 ;  /* 0x0082000000007b1d */ /* 0x000fec0000010000 */
[----:B------:R-:W-:Y:S05]  /*2a040*/  @!P0 BRA `(.L_x_803) ;  /* 0x0000000000048947 */ /* 0x000fea0003800000 */
[----:B------:R-:W-:Y:S01]  /*2a050*/  BPT.TRAP 0x1 ;  /* 0x000000040000795c */ /* 0x000fe20000300000 */
.L_x_803:
[----:B------:R-:W2:Y:S01]  /*2a060*/  LDL R2, [R1+0x8] ;  /* 0x0000080001027983 */ /* 0x000ea20000100800 */
[----:B-1----:R-:W-:Y:S02]  /*2a070*/  VIADD R0, R0, 0x38880 ;  /* 0x0003888000007836 */ /* 0x002fe40000000000 */
[----:B------:R-:W-:-:S05]  /*2a080*/  VIADD R29, R29, 0x1 ;  /* 0x000000011d1d7836 */ /* 0x000fca0000000000 */
[----:B------:R-:W-:-:S04]  /*2a090*/  ISETP.NE.AND P0, PT, R29, 0x2, PT ;  /* 0x000000021d00780c */ /* 0x000fc80003f05270 */
[----:B0-----:R-:W-:Y:S02]  /*2a0a0*/  SEL R3, RZ, 0x1, P0 ;  /* 0x00000001ff037807 */ /* 0x001fe40000000000 */
[----:B------:R-:W-:Y:S02]  /*2a0b0*/  SEL R29, R29, RZ, P0 ;  /* 0x000000ff1d1d7207 */ /* 0x000fe40000000000 */
[----:B------:R-:W-:Y:S02]  /*2a0c0*/  LOP3.LUT R32, R32, R3, RZ, 0x3c, !PT ;  /* 0x0000000320207212 */ /* 0x000fe400078e3cff */
[----:B--2---:R-:W-:-:S04]  /*2a0d0*/  PRMT R0, R2, 0x654, R0 ;  /* 0x0000065402007816 */ /* 0x004fc80000000000 */
[----:B------:R1:W-:Y:S03]  /*2a0e0*/  SYNCS.ARRIVE.TRANS64.RED.A1T0 RZ, [R0+URZ], RZ ;  /* 0x000000ff00ff79a7 */ /* 0x0003e6000810043f */
.L_x_744:
[----:B-1----:R-:W2:Y:S02]  /*2a0f0*/  LDL R0, [R1] ;  /* 0x0000000001007983 */ /* 0x002ea40000100800 */
[----:B--2---:R-:W-:-:S13]  /*2a100*/  LOP3.LUT P0, RZ, R0, 0x80, RZ, 0xc0, !PT ;  /* 0x0000008000ff7812 */ /* 0x004fda000780c0ff */
[----:B------:R-:W-:Y:S05]  /*2a110*/  @!P0 BRA `(.L_x_804) ;  /* 0x0000000000288947 */ /* 0x000fea0003800000 */
[----:B------:R-:W-:Y:S05]  /*2a120*/  WARPSYNC.ALL ;  /* 0x0000000000007948 */ /* 0x000fea0003800000 */
[----:B------:R-:W1:Y:S08]  /*2a130*/  S2UR UR4, SR_CgaCtaId ;  /* 0x00000000000479c3 */ /* 0x000e700000008800 */
[----:B------:R-:W-:Y:S01]  /*2a140*/  BAR.SYNC.DEFER_BLOCKING 0x5, 0x180 ;  /* 0x0146000000007b1d */ /* 0x000fe20000010000 */
[----:B0-----:R-:W-:Y:S01]  /*2a150*/  MOV R16, 0x400 ;  /* 0x0000040000107802 */ /* 0x001fe20000000f00 */
[----:B-1----:R-:W-:-:S05]  /*2a160*/  IMAD.U32 R0, RZ, RZ, UR4 ;  /* 0x00000004ff007e24 */ /* 0x002fca000f8e00ff */
[----:B------:R-:W-:Y:S01]  /*2a170*/  LEA R16, R0, R16, 0x18 ;  /* 0x0000001000107211 */ /* 0x000fe200078ec0ff */
[----:B------:R0:W-:Y:S04]  /*2a180*/  STL [R1+0x8], R0 ;  /* 0x0000080001007387 */ /* 0x0001e80000100800 */
[----:B------:R0:W1:Y:S01]  /*2a190*/  LDS.128 R24, [R16+0x388d0] ;  /* 0x0388d00010187984 */ /* 0x0000620000000c00 */
[----:B------:R-:W-:Y:S06]  /*2a1a0*/  BAR.ARV 0x4, 0x180 ;  /* 0x0106000000007b1d */ /* 0x000fec0000002000 */
[----:B------:R-:W-:Y:S05]  /*2a1b0*/  BRA `(.L_x_805) ;  /* 0x0000000800d87947 */ /* 0x000fea0003800000 */
.L_x_804:
[----:B------:R-:W1:Y:S01]  /*2a1c0*/  S2R R0, SR_TID.X ;  /* 0x0000000000007919 */ /* 0x000e620000002100 */
[----:B------:R-:W-:Y:S01]  /*2a1d0*/  UMOV UR4, 0xffffffff ;  /* 0xffffffff00047882 */ /* 0x000fe20000000000 */
[----:B-1----:R-:W-:-:S04]  /*2a1e0*/  LOP3.LUT R9, R0, 0x1f, RZ, 0xc0, !PT ;  /* 0x0000001f00097812 */ /* 0x002fc800078ec0ff */
[----:B------:R-:W-:Y:S01]  /*2a1f0*/  ISETP.NE.AND P0, PT, R9, 0x1f, PT ;  /* 0x0000001f0900780c */ /* 0x000fe20003f05270 */
[----:B------:R-:W-:-:S12]  /*2a200*/  BRA.DIV UR4, `(.L_x_806) ;  /* 0x000000a604587947 */ /* 0x000fd8000b800000 */
[----:B------:R-:W-:Y:S01]  /*2a210*/  IMAD.IADD R7, R27, 0x1, R9 ;  /* 0x000000011b077824 */ /* 0x000fe200078e0209 */
[----:B------:R-:W-:-:S04]  /*2a220*/  ULDC UR4, c[0x0][0xc3c] ;  /* 0x00030f0000047ab9 */ /* 0x000fc80000000800 */
[----:B------:R-:W-:-:S13]  /*2a230*/  ISETP.GE.OR P1, PT, R7, UR4, !P0 ;  /* 0x0000000407007c0c */ /* 0x000fda000c726670 */
[----:B------:R-:W1:Y:S08]  /*2a240*/  @!P1 LDC.64 R2, c[0x0][0xc80] ;  /* 0x00032000ff029b82 */ /* 0x000e700000000a00 */
[----:B------:R-:W2:Y:S01]  /*2a250*/  @!P1 LDC.64 R4, c[0x0][0xc78] ;  /* 0x00031e00ff049b82 */ /* 0x000ea20000000a00 */
[----:B-1----:R-:W-:-:S05]  /*2a260*/  @!P1 IMAD.WIDE R2, R7, 0x4, R2 ;  /* 0x0000000407029825 */ /* 0x002fca00078e0202 */
[----:B------:R2:W3:Y:S02]  /*2a270*/  @!P1 LDG.E R8, desc[UR36][R2.64] ;  /* 0x0000002402089981 */ /* 0x0004e4000c1e1900 */
[----:B--2---:R-:W-:-:S05]  /*2a280*/  @!P1 IMAD.WIDE R2, R7, 0x4, R4 ;  /* 0x0000000407029825 */ /* 0x004fca00078e0204 */
[----:B------:R-:W2:Y:S01]  /*2a290*/  @!P1 LDG.E R5, desc[UR36][R2.64] ;  /* 0x0000002402059981 */ /* 0x000ea2000c1e1900 */
[----:B------:R-:W-:Y:S01]  /*2a2a0*/  MOV R7, RZ ;  /* 0x000000ff00077202 */ /* 0x000fe20000000f00 */
[----:B------:R-:W-:Y:S01]  /*2a2b0*/  IMAD.MOV.U32 R4, RZ, RZ, RZ ;  /* 0x000000ffff047224 */ /* 0x000fe200078e00ff */
[C---:B------:R-:W-:Y:S01]  /*2a2c0*/  ISETP.GE.U32.AND P2, PT, R9.reuse, 0x2, PT ;  /* 0x000000020900780c */ /* 0x040fe20003f46070 */
[----:B------:R-:W-:Y:S01]  /*2a2d0*/  SHFL.IDX PT, R0, R24, RZ, 0x1f ;  /* 0x00001fff18007589 */ /* 0x000fe200000e0000 */
[C---:B------:R-:W-:Y:S02]  /*2a2e0*/  ISETP.GE.U32.AND P3, PT, R9.reuse, 0x4, PT ;  /* 0x000000040900780c */ /* 0x040fe40003f66070 */
[C---:B------:R-:W-:Y:S01]  /*2a2f0*/  ISETP.GE.U32.AND P4, PT, R9.reuse, 0x8, PT ;  /* 0x000000080900780c */ /* 0x040fe20003f86070 */
[----:B0-----:R0:W-:Y:S01]  /*2a300*/  SHFL.IDX PT, R6, R24, 0x1, 0x1f ;  /* 0x00201f0018067f89 */ /* 0x0011e200000e0000 */
[----:B------:R-:W-:Y:S01]  /*2a310*/  ISETP.GE.U32.AND P5, PT, R9, 0x10, PT ;  /* 0x000000100900780c */ /* 0x000fe20003fa6070 */
[----:B0-----:R-:W-:-:S02]  /*2a320*/  IMAD.MOV.U32 R24, RZ, RZ, RZ ;  /* 0x000000ffff187224 */ /* 0x001fc400078e00ff */
[----:B---3--:R-:W-:Y:S02]  /*2a330*/  @!P1 IMAD.MOV.U32 R7, RZ, RZ, R8 ;  /* 0x000000ffff079224 */ /* 0x008fe400078e0008 */
[----:B--2---:R-:W-:Y:S01]  /*2a340*/  @!P1 IMAD.MOV.U32 R4, RZ, RZ, R5 ;  /* 0x000000ffff049224 */ /* 0x004fe200078e0005 */
[----:B------:R-:W-:-:S03]  /*2a350*/  ISETP.NE.AND P1, PT, R9, RZ, PT ;  /* 0x000000ff0900720c */ /* 0x000fc60003f25270 */
[----:B------:R-:W-:-:S05]  /*2a360*/  IMAD R13, R4, R7, RZ ;  /* 0x00000007040d7224 */ /* 0x000fca00078e02ff */
        /* <DEDUP_REMOVED lines=15> */
[----:B------:R0:W1:Y:S02]  /*2a460*/  SHFL.IDX PT, R14, R3, 0x1f, 0x1f ;  /* 0x03e01f00030e7f89 */ /* 0x00006400000e0000 */
.L_x_1186:
[----:B------:R-:W-:Y:S02]  /*2a470*/  ULDC UR4, c[0x0][0xc38] ;  /* 0x00030e0000047ab9 */ /* 0x000fe40000000800 */
[----:B------:R-:W-:-:S05]  /*2a480*/  MOV R2, UR4 ;  /* 0x0000000400027c02 */ /* 0x000fca0008000f00 */
[----:B-1----:R-:W-:-:S04]  /*2a490*/  IMAD R5, R14, R2, RZ ;  /* 0x000000020e057224 */ /* 0x002fc800078e02ff */
[----:B------:R-:W-:-:S05]  /*2a4a0*/  IMAD.IADD R6, R6, 0x1, R5 ;  /* 0x0000000106067824 */ /* 0x000fca00078e0205 */
[----:B------:R-:W-:-:S13]  /*2a4b0*/  ISETP.GT.AND P6, PT, R6, R0, PT ;  /* 0x000000000600720c */ /* 0x000fda0003fc4270 */
[----:B------:R-:W-:Y:S05]  /*2a4c0*/  @P6 BRA `(.L_x_807) ;  /* 0x0000000000a46947 */ /* 0x000fea0003800000 */
.L_x_810:
[----:B------:R-:W1:Y:S01]  /*2a4d0*/  LDC R2, c[0x0][0xc3c] ;  /* 0x00030f00ff027b82 */ /* 0x000e620000000800 */
[----:B------:R-:W-:-:S05]  /*2a4e0*/  VIADD R27, R27, 0x1f ;  /* 0x0000001f1b1b7836 */ /* 0x000fca0000000000 */
[----:B-1----:R-:W-:-:S13]  /*2a4f0*/  ISETP.GE.AND P6, PT, R27, R2, PT ;  /* 0x000000021b00720c */ /* 0x002fda0003fc6270 */
[----:B------:R-:W-:Y:S05]  /*2a500*/  @P6 BRA `(.L_x_808) ;  /* 0x0000000400b86947 */ /* 0x000fea0003800000 */
[----:B0-----:R-:W0:Y:S01]  /*2a510*/  S2R R3, SR_TID.X ;  /* 0x0000000000037919 */ /* 0x001e220000002100 */
[----:B------:R-:W-:Y:S01]  /*2a520*/  IMAD.MOV.U32 R7, RZ, RZ, RZ ;  /* 0x000000ffff077224 */ /* 0x000fe200078e00ff */
[----:B0-----:R-:W-:-:S05]  /*2a530*/  LOP3.LUT R3, R3, 0x1f, RZ, 0xc0, !PT ;  /* 0x0000001f03037812 */ /* 0x001fca00078ec0ff */
[----:B------:R-:W-:-:S05]  /*2a540*/  IMAD.IADD R9, R27, 0x1, R3 ;  /* 0x000000011b097824 */ /* 0x000fca00078e0203 */
[----:B------:R-:W-:-:S13]  /*2a550*/  ISETP.GE.OR P6, PT, R9, R2, !P0 ;  /* 0x000000020900720c */ /* 0x000fda00047c6670 */
[----:B------:R-:W0:Y:S08]  /*2a560*/  @!P6 LDC.64 R2, c[0x0][0xc80] ;  /* 0x00032000ff02eb82 */ /* 0x000e300000000a00 */
[----:B------:R-:W1:Y:S01]  /*2a570*/  @!P6 LDC.64 R4, c[0x0][0xc78] ;  /* 0x00031e00ff04eb82 */ /* 0x000e620000000a00 */
[----:B0-----:R-:W-:-:S05]  /*2a580*/  @!P6 IMAD.WIDE R2, R9, 0x4, R2 ;  /* 0x000000040902e825 */ /* 0x001fca00078e0202 */
[----:B------:R1:W2:Y:S02]  /*2a590*/  @!P6 LDG.E R7, desc[UR36][R2.64] ;  /* 0x000000240207e981 */ /* 0x0002a4000c1e1900 */
[----:B-1----:R-:W-:Y:S01]  /*2a5a0*/  @!P6 IMAD.WIDE R2, R9, 0x4, R4 ;  /* 0x000000040902e825 */ /* 0x002fe200078e0204 */
[----:B------:R-:W-:-:S06]  /*2a5b0*/  MOV R4, RZ ;  /* 0x000000ff00047202 */ /* 0x000fcc0000000f00 */
[----:B------:R-:W2:Y:S01]  /*2a5c0*/  @!P6 LDG.E R4, desc[UR36][R2.64] ;  /* 0x000000240204e981 */ /* 0x000ea2000c1e1900 */
[----:B------:R-:W-:Y:S01]  /*2a5d0*/  UMOV UR4, 0xffffffff ;  /* 0xffffffff00047882 */ /* 0x000fe20000000000 */
[----:B--2---:R-:W-:Y:S02]  /*2a5e0*/  IMAD R13, R4, R7, RZ ;  /* 0x00000007040d7224 */ /* 0x004fe400078e02ff */
[----:B------:R-:W-:Y:S05]  /*2a5f0*/  BRA.DIV UR4, `(.L_x_809) ;  /* 0x000000a604987947 */ /* 0x000fea000b800000 */
        /* <DEDUP_REMOVED lines=15> */
[----:B------:R0:W1:Y:S02]  /*2a6f0*/  SHFL.IDX PT, R14, R3, 0x1f, 0x1f ;  /* 0x03e01f00030e7f89 */ /* 0x00006400000e0000 */
.L_x_1194:
[----:B------:R-:W-:Y:S02]  /*2a700*/  ULDC UR4, c[0x0][0xc38] ;  /* 0x00030e0000047ab9 */ /* 0x000fe40000000800 */
[----:B------:R-:W-:-:S04]  /*2a710*/  IMAD.U32 R2, RZ, RZ, UR4 ;  /* 0x00000004ff027e24 */ /* 0x000fc8000f8e00ff */
[----:B-1----:R-:W-:-:S04]  /*2a720*/  IMAD R5, R14, R2, RZ ;  /* 0x000000020e057224 */ /* 0x002fc800078e02ff */
[----:B------:R-:W-:-:S05]  /*2a730*/  IMAD.IADD R6, R5, 0x1, R6 ;  /* 0x0000000105067824 */ /* 0x000fca00078e0206 */
[----:B------:R-:W-:-:S13]  /*2a740*/  ISETP.GT.AND P6, PT, R6, R0, PT ;  /* 0x000000000600720c */ /* 0x000fda0003fc4270 */
[----:B------:R-:W-:Y:S05]  /*2a750*/  @!P6 BRA `(.L_x_810) ;  /* 0xfffffffc005ce947 */ /* 0x000fea000383ffff */
.L_x_807:
[----:B------:R-:W-:Y:S01]  /*2a760*/  IMAD.IADD R6, R6, 0x1, -R5 ;  /* 0x0000000106067824 */ /* 0x000fe200078e0a05 */
[----:B------:R-:W-:-:S03]  /*2a770*/  UMOV UR4, 0xffffffff ;  /* 0xffffffff00047882 */ /* 0x000fc60000000000 */
[----:B------:R-:W-:-:S05]  /*2a780*/  IMAD R5, R3, R2, R6 ;  /* 0x0000000203057224 */ /* 0x000fca00078e0206 */
[----:B------:R-:W-:Y:S01]  /*2a790*/  ISETP.GT.AND P6, PT, R5, R0, PT ;  /* 0x000000000500720c */ /* 0x000fe20003fc4270 */
[----:B------:R-:W-:-:S12]  /*2a7a0*/  BRA.DIV UR4, `(.L_x_811) ;  /* 0x000000a604e47947 */ /* 0x000fd8000b800000 */
[----:B------:R-:W-:-:S04]  /*2a7b0*/  VOTE.ANY R8, PT, !P6 ;  /* 0x0000000000087806 */ /* 0x000fc800070e0100 */
[----:B------:R-:W1:Y:S02]  /*2a7c0*/  POPC R5, R8 ;  /* 0x0000000800057309 */ /* 0x000e640000000000 */
[----:B-1----:R1:W2:Y:S04]  /*2a7d0*/  SHFL.IDX PT, R7, R7, R5, 0x1f ;  /* 0x00001f0507077589 */ /* 0x0022a800000e0000 */
[----:B------:R1:W3:Y:S02]  /*2a7e0*/  SHFL.IDX PT, R4, R4, R5, 0x1f ;  /* 0x00001f0504047589 */ /* 0x0002e400000e0000 */
.L_x_1199:
[----:B------:R-:W-:-:S13]  /*2a7f0*/  ISETP.NE.AND P0, PT, R8, RZ, PT ;  /* 0x000000ff0800720c */ /* 0x000fda0003f05270 */
[----:B------:R-:W-:Y:S05]  /*2a800*/  @!P0 BRA `(.L_x_812) ;  /* 0x0000000000108947 */ /* 0x000fea0003800000 */
[----:B------:R-:W-:Y:S01]  /*2a810*/  UMOV UR4, 0xffffffff ;  /* 0xffffffff00047882 */ /* 0x000fe20000000000 */
[----:B------:R-:W-:Y:S02]  /*2a820*/  VIADD R12, R5, 0xffffffff ;  /* 0xffffffff050c7836 */ /* 0x000fe40000000000 */
[----:B------:R-:W-:Y:S05]  /*2a830*/  BRA.DIV UR4, `(.L_x_813) ;  /* 0x000000aa041c7947 */ /* 0x000fea000b800000 */
[----:B------:R4:W0:Y:S02]  /*2a840*/  SHFL.IDX PT, R24, R3, R12, 0x1f ;  /* 0x00001f0c03187589 */ /* 0x00082400000e0000 */
.L_x_812:
[-C--:B--2---:R-:W-:Y:S01]  /*2a850*/  IABS R8, R7.reuse ;  /* 0x0000000700087213 */ /* 0x084fe20000000000 */
[----:B0-----:R-:W-:Y:S02]  /*2a860*/  IMAD R24, R24, R2, R6 ;  /* 0x0000000218187224 */ /* 0x001fe400078e0206 */
[----:B------:R-:W-:Y:S01]  /*2a870*/  IMAD.MOV.U32 R2, RZ, RZ, RZ ;  /* 0x000000ffff027224 */ /* 0x000fe200078e00ff */
[----:B------:R-:W0:Y:S01]  /*2a880*/  I2F.RP R9, R8 ;  /* 0x0000000800097306 */ /* 0x000e220000209400 */
[----:B------:R-:W-:Y:S01]  /*2a890*/  IMAD.IADD R6, R0, 0x1, -R24 ;  /* 0x0000000100067824 */ /* 0x000fe200078e0a18 */
[----:B------:R-:W-:Y:S01]  /*2a8a0*/  IABS R0, R7 ;  /* 0x0000000700007213 */ /* 0x000fe20000000000 */
[----:B------:R-:W-:-:S05]  /*2a8b0*/  IMAD.IADD R27, R5, 0x1, R27 ;  /* 0x00000001051b7824 */ /* 0x000fca00078e021b */
[----:B0-----:R-:W4:Y:S02]  /*2a8c0*/  MUFU.RCP R9, R9 ;  /* 0x0000000900097308 */ /* 0x001f240000001000 */
[----:B----4-:R-:W-:Y:S02]  /*2a8d0*/  IADD3 R3, R9, 0xffffffe, RZ ;  /* 0x0ffffffe09037810 */ /* 0x010fe40007ffe0ff */
[----:B---3--:R-:W-:-:S04]  /*2a8e0*/  IABS R9, R4 ;  /* 0x0000000400097213 */ /* 0x008fc80000000000 */
[----:B------:R-:W0:Y:S02]  /*2a8f0*/  F2I.FTZ.U32.TRUNC.NTZ R3, R3 ;  /* 0x0000000300037305 */ /* 0x000e24000021f000 */
[----:B0-----:R-:W-:-:S04]  /*2a900*/  IMAD.MOV R11, RZ, RZ, -R3 ;  /* 0x000000ffff0b7224 */ /* 0x001fc800078e0a03 */
[----:B------:R-:W-:-:S04]  /*2a910*/  IMAD R11, R11, R8, RZ ;  /* 0x000000080b0b7224 */ /* 0x000fc800078e02ff */
[----:B------:R-:W-:Y:S01]  /*2a920*/  IMAD.HI.U32 R10, R3, R11, R2 ;  /* 0x0000000b030a7227 */ /* 0x000fe200078e0002 */
[----:B------:R-:W-:-:S03]  /*2a930*/  IABS R3, R6 ;  /* 0x0000000600037213 */ /* 0x000fc60000000000 */
[----:B------:R-:W-:Y:S02]  /*2a940*/  IMAD.MOV R2, RZ, RZ, -R0 ;  /* 0x000000ffff027224 */ /* 0x000fe400078e0a00 */
[----:B------:R-:W-:Y:S02]  /*2a950*/  IMAD.HI.U32 R0, R10, R3, RZ ;  /* 0x000000030a007227 */ /* 0x000fe400078e00ff */
[----:B------:R-:W0:Y:S02]  /*2a960*/  I2F.RP R10, R9 ;  /* 0x00000009000a7306 */ /* 0x000e240000209400 */
[----:B------:R-:W-:-:S05]  /*2a970*/  IMAD R11, R0, R2, R3 ;  /* 0x00000002000b7224 */ /* 0x000fca00078e0203 */
[----:B------:R-:W-:Y:S01]  /*2a980*/  ISETP.GT.U32.AND P1, PT, R8, R11, PT ;  /* 0x0000000b0800720c */ /* 0x000fe20003f24070 */
[----:B0-----:R-:W0:-:S12]  /*2a990*/  MUFU.RCP R10, R10 ;  /* 0x0000000a000a7308 */ /* 0x001e180000001000 */
[----:B------:R-:W-:Y:S02]  /*2a9a0*/  @!P1 IMAD.IADD R11, R11, 0x1, -R8 ;  /* 0x000000010b0b9824 */ /* 0x000fe400078e0a08 */
[----:B------:R-:W-:Y:S01]  /*2a9b0*/  @!P1 VIADD R0, R0, 0x1 ;  /* 0x0000000100009836 */ /* 0x000fe20000000000 */
[----:B------:R-:W-:Y:S02]  /*2a9c0*/  ISETP.NE.AND P1, PT, R7, RZ, PT ;  /* 0x000000ff0700720c */ /* 0x000fe40003f25270 */
[----:B------:R-:W-:Y:S02]  /*2a9d0*/  ISETP.GE.U32.AND P0, PT, R11, R8, PT ;  /* 0x000000080b00720c */ /* 0x000fe40003f06070 */
[----:B------:R-:W-:Y:S02]  /*2a9e0*/  IABS R8, R4 ;  /* 0x0000000400087213 */ /* 0x000fe40000000000 */
[----:B0-----:R-:W-:-:S03]  /*2a9f0*/  IADD3 R12, R10, 0xffffffe, RZ ;  /* 0x0ffffffe0a0c7810 */ /* 0x001fc60007ffe0ff */
[----:B------:R-:W-:Y:S01]  /*2aa00*/  IMAD.MOV R8, RZ, RZ, -R8 ;  /* 0x000000ffff087224 */ /* 0x000fe200078e0a08 */
[----:B------:R-:W0:Y:S05]  /*2aa10*/  F2I.FTZ.U32.TRUNC.NTZ R3, R12 ;  /* 0x0000000c00037305 */ /* 0x000e2a000021f000 */
[----:B------:R-:W-:Y:S01]  /*2aa20*/  @P0 IADD3 R0, R0, 0x1, RZ ;  /* 0x0000000100000810 */ /* 0x000fe20007ffe0ff */
[----:B0-----:R-:W-:-:S04]  /*2aa30*/  IMAD.MOV R2, RZ, RZ, -R3 ;  /* 0x000000ffff027224 */ /* 0x001fc800078e0a03 */
[----:B------:R-:W-:Y:S02]  /*2aa40*/  IMAD R11, R2, R9, RZ ;  /* 0x00000009020b7224 */ /* 0x000fe400078e02ff */
[----:B------:R-:W-:-:S04]  /*2aa50*/  IMAD.MOV.U32 R2, RZ, RZ, RZ ;  /* 0x000000ffff027224 */ /* 0x000fc800078e00ff */
[----:B------:R-:W-:Y:S01]  /*2aa60*/  IMAD.HI.U32 R2, R3, R11, R2 ;  /* 0x0000000b03027227 */ /* 0x000fe200078e0002 */
[----:B------:R-:W-:-:S04]  /*2aa70*/  LOP3.LUT R3, R6, R7, RZ, 0x3c, !PT ;  /* 0x0000000706037212 */ /* 0x000fc800078e3cff */
[----:B------:R-:W-:-:S13]  /*2aa80*/  ISETP.GE.AND P2, PT, R3, RZ, PT ;  /* 0x000000ff0300720c */ /* 0x000fda0003f46270 */
[----:B------:R-:W-:Y:S01]  /*2aa90*/  @!P2 IMAD.MOV R0, RZ, RZ, -R0 ;  /* 0x000000ffff00a224 */ /* 0x000fe200078e0a00 */
[----:B------:R-:W-:-:S04]  /*2aaa0*/  @!P1 LOP3.LUT R0, RZ, R7, RZ, 0x33, !PT ;  /* 0x00000007ff009212 */ /* 0x000fc800078e33ff */
[-C--:B------:R-:W-:Y:S01]  /*2aab0*/  IABS R3, R0.reuse ;  /* 0x0000000000037213 */ /* 0x080fe20000000000 */
[----:B------:R-:W-:-:S04]  /*2aac0*/  IMAD R7, R7, R0, RZ ;  /* 0x0000000007077224 */ /* 0x000fc800078e02ff */
[----:B------:R-:W-:Y:S01]  /*2aad0*/  IMAD.HI.U32 R2, R2, R3, RZ ;  /* 0x0000000302027227 */ /* 0x000fe200078e00ff */
[----:B------:R-:W-:-:S03]  /*2aae0*/  IADD3 R25, R6, -R7, RZ ;  /* 0x8000000706197210 */ /* 0x000fc60007ffe0ff */
[----:B------:R-:W-:Y:S01]  /*2aaf0*/  IMAD R8, R2, R8, R3 ;  /* 0x0000000802087224 */ /* 0x000fe200078e0203 */
[----:B------:R-:W-:-:S04]  /*2ab00*/  LOP3.LUT R3, R0, R4, RZ, 0x3c, !PT ;  /* 0x0000000400037212 */ /* 0x000fc800078e3cff */
        /* <DEDUP_REMOVED lines=14> */
.L_x_808:
[----:B------:R-:W-:Y:S01]  /*2abf0*/  UMOV UR4, URZ ;  /* 0x0000003f00047c82 */ /* 0x000fe20008000000 */
[----:B------:R-:W-:Y:S01]  /*2ac00*/  UMOV UR5, URZ ;  /* 0x0000003f00057c82 */ /* 0x000fe20008000000 */
[----:B------:R-:W-:Y:S01]  /*2ac10*/  ULDC UR6, c[0x0][0xc3c] ;  /* 0x00030f0000067ab9 */ /* 0x000fe20000000800 */
[----:B------:R-:W-:Y:S01]  /*2ac20*/  IMAD.MOV.U32 R24, RZ, RZ, R0 ;  /* 0x000000ffff187224 */ /* 0x000fe200078e0000 */
[----:B------:R-:W-:Y:S01]  /*2ac30*/  MOV R27, UR6 ;  /* 0x00000006001b7c02 */ /* 0x000fe20008000f00 */
[----:B------:R-:W-:Y:S02]  /*2ac40*/  IMAD.U32 R25, RZ, RZ, UR4 ;  /* 0x00000004ff197e24 */ /* 0x000fe4000f8e00ff */
[----:B------:R-:W-:-:S07]  /*2ac50*/  IMAD.U32 R26, RZ, RZ, UR5 ;  /* 0x00000005ff1a7e24 */ /* 0x000fce000f8e00ff */
.L_x_814:
[----:B------:R2:W3:Y:S01]  /*2ac60*/  LDL R2, [R1+0x8] ;  /* 0x0000080001027983 */ /* 0x0004e20000100800 */
[----:B------:R-:W4:Y:S01]  /*2ac70*/  S2R R0, SR_TID.X ;  /* 0x0000000000007919 */ /* 0x000f220000002100 */
[----:B------:R-:W-:Y:S05]  /*2ac80*/  WARPSYNC.ALL ;  /* 0x0000000000007948 */ /* 0x000fea0003800000 */
[----:B----4-:R-:W-:Y:S01]  /*2ac90*/  LOP3.LUT R0, R0, 0x1f, RZ, 0xc0, !PT ;  /* 0x0000001f00007812 */ /* 0x010fe200078ec0ff */
[----:B------:R-:W-:Y:S03]  /*2aca0*/  BAR.SYNC.DEFER_BLOCKING 0x4, 0x180 ;  /* 0x0106000000007b1d */ /* 0x000fe60000010000 */
[----:B------:R-:W-:-:S13]  /*2acb0*/  ISETP.NE.AND P0, PT, R0, RZ, PT ;  /* 0x000000ff0000720c */ /* 0x000fda0003f05270 */
[----:B------:R-:W-:Y:S01]  /*2acc0*/  @!P0 MOV R0, 0x400 ;  /* 0x0000040000008802 */ /* 0x000fe20000000f00 */
[----:B---3--:R-:W3:Y:S03]  /*2acd0*/  @!P0 S2R R2, SR_CgaCtaId ;  /* 0x0000000000028919 */ /* 0x008ee60000008800 */
[----:B---3--:R-:W-:Y:S01]  /*2ace0*/  @!P0 LEA R16, R2, R0, 0x18 ;  /* 0x0000000002108211 */ /* 0x008fe200078ec0ff */
[----:B------:R2:W-:Y:S04]  /*2acf0*/  @!P0 STL [R1+0x8], R2 ;  /* 0x0000080201008387 */ /* 0x0005e80000100800 */
[----:B------:R2:W-:Y:S01]  /*2ad00*/  @!P0 STS.128 [R16+0x388d0], R24 ;  /* 0x0388d01810008388 */ /* 0x0005e20000000c00 */
[----:B------:R-:W-:Y:S06]  /*2ad10*/  BAR.ARV 0x5, 0x180 ;  /* 0x0146000000007b1d */ /* 0x000fec0000002000 */
.L_x_805:
[----:B------:R-:W-:Y:S02]  /*2ad20*/  ULDC UR4, c[0x0][0xc3c] ;  /* 0x00030f0000047ab9 */ /* 0x000fe40000000800 */
[----:B-1----:R-:W-:-:S13]  /*2ad30*/  ISETP.GE.AND P0, PT, R27, UR4, PT ;  /* 0x000000041b007c0c */ /* 0x002fda000bf06270 */
[----:B------:R-:W-:Y:S05]  /*2ad40*/  @!P0 BRA `(.L_x_815) ;  /* 0xffffff8800648947 */ /* 0x000fea000383ffff */
[----:B------:R-:W-:Y:S05]  /*2ad50*/  BSYNC B7 ;  /* 0x0000000000077941 */ /* 0x000fea0003800000 */
.L_x_699:
[----:B0-2---:R-:W2:Y:S01]  /*2ad60*/  LDL.LU R0, [R1+0x3c] ;  /* 0x00003c0001007983 */ /* 0x005ea20000300800 */
[----:B------:R-:W-:Y:S01]  /*2ad70*/  BSSY B0, `(.L_x_816) ;  /* 0x000000b000007945 */ /* 0x000fe20003800000 */
[----:B------:R-:W0:Y:S01]  /*2ad80*/  S2R R5, SR_CgaCtaId ;  /* 0x0000000000057919 */ /* 0x000e220000008800 */
[----:B--2---:R-:W-:-:S05]  /*2ad90*/  VIADD R0, R0, 0x1 ;  /* 0x0000000100007836 */ /* 0x004fca0000000000 */
[----:B------:R-:W-:-:S04]  /*2ada0*/  LEA.HI R2, R0, R0, RZ, 0x1 ;  /* 0x0000000000027211 */ /* 0x000fc800078f08ff */
[----:B------:R-:W-:Y:S02]  /*2adb0*/  LOP3.LUT R3, R2, 0xfffffffe, RZ, 0xc0, !PT ;  /* 0xfffffffe02037812 */ /* 0x000fe400078ec0ff */
[----:B------:R-:W-:-:S03]  /*2adc0*/  MOV R2, 0x400 ;  /* 0x0000040000027802 */ /* 0x000fc60000000f00 */
[----:B------:R-:W-:Y:S01]  /*2add0*/  IMAD.IADD R0, R0, 0x1, -R3 ;  /* 0x0000000100007824 */ /* 0x000fe200078e0a03 */
[----:B0-----:R-:W-:-:S04]  /*2ade0*/  LEA R4, R5, R2, 0x18 ;  /* 0x0000000205047211 */ /* 0x001fc800078ec0ff */
[----:B------:R-:W-:-:S04]  /*2adf0*/  SHF.L.U32 R0, R0, 0x1f, RZ ;  /* 0x0000001f00007819 */ /* 0x000fc800000006ff */
[----:B------:R-:W0:Y:S02]  /*2ae00*/  SYNCS.PHASECHK.TRANS64.TRYWAIT P0, [R4+URZ+0x38820], R0 ;  /* 0x03882000040075a7 */ /* 0x000e24000800017f */
[----:B0-----:R-:W-:Y:S05]  /*2ae10*/  @!P0 BRA `(.L_x_817) ;  /* 0x000000a000cc8947 */ /* 0x001fea0003800000 */
.L_x_1202:
[----:B------:R-:W-:Y:S05]  /*2ae20*/  BSYNC B0 ;  /* 0x0000000000007941 */ /* 0x000fea0003800000 */
.L_x_816:
[----:B------:R-:W-:-:S03]  /*2ae30*/  UMOV UR4, 0xffffffff ;  /* 0xffffffff00047882 */ /* 0x000fc60000000000 */
[----:B------:R-:W-:Y:S05]  /*2ae40*/  BRA.DIV UR4, `(.L_x_818) ;  /* 0x000000a204d47947 */ /* 0x000fea000b800000 */
[----:B0-----:R-:W0:Y:S02]  /*2ae50*/  S2R R0, SR_TID.X ;  /* 0x0000000000007919 */ /* 0x001e240000002100 */
[----:B0-----:R-:W-:-:S04]  /*2ae60*/  SHF.R.U32.HI R0, RZ, 0x5, R0 ;  /* 0x00000005ff007819 */ /* 0x001fc80000011600 */
[----:B------:R-:W-:-:S05]  /*2ae70*/  LOP3.LUT R0, R0, 0x3, RZ, 0xc0, !PT ;  /* 0x0000000300007812 */ /* 0x000fca00078ec0ff */
[----:B------:R0:W1:Y:S02]  /*2ae80*/  SHFL.IDX PT, R14, R0, RZ, 0x1f ;  /* 0x00001fff000e7589 */ /* 0x00006400000e0000 */
.L_x_1205:
[----:B-1----:R-:W-:-:S13]  /*2ae90*/  ISETP.NE.AND P0, PT, R14, RZ, PT ;  /* 0x000000ff0e00720c */ /* 0x002fda0003f05270 */
[----:B------:R-:W-:Y:S05]  /*2aea0*/  @P0 BRA `(.L_x_483) ;  /* 0x0000000000b00947 */ /* 0x000fea0003800000 */
[----:B------:R-:W-:-:S03]  /*2aeb0*/  UMOV UR4, 0xffffffff ;  /* 0xffffffff00047882 */ /* 0x000fc60000000000 */
[----:B------:R-:W-:Y:S05]  /*2aec0*/  BRA.DIV UR4, `(.L_x_819) ;  /* 0x000000a204e87947 */ /* 0x000fea000b800000 */
[----:B------:R-:W-:-:S13]  /*2aed0*/  ELECT P6, URZ, PT ;  /* 0x00000000003f782f */ /* 0x000fda00038c0000 */
.L_x_1208:
[----:B------:R-:W-:Y:S05]  /*2aee0*/  @!P6 BRA `(.L_x_483) ;  /* 0x0000000000a0e947 */ /* 0x000fea0003800000 */
[----:B0-----:R-:W2:Y:S02]  /*2aef0*/  LDL R0, [R1+0x1a4] ;  /* 0x0001a40001007983 */ /* 0x001ea40000100800 */
[----:B--2---:R-:W-:-:S13]  /*2af00*/  R2UR UR4, R0 ;  /* 0x00000000000472ca */ /* 0x004fda00000e0000 */
[----:B------:R-:W-:-:S06]  /*2af10*/  ULOP3.LUT UR4, UR4, 0x2, URZ, 0xfc, !UPT ;  /* 0x0000000204047892 */ /* 0x000fcc000f8efc3f */
[----:B------:R-:W-:-:S05]  /*2af20*/  IMAD.U32 R0, RZ, RZ, UR4 ;  /* 0x00000004ff007e24 */ /* 0x000fca000f8e00ff */
[----:B------:R-:W-:-:S13]  /*2af30*/  ISETP.NE.AND P0, PT, R0, 0x3, PT ;  /* 0x000000030000780c */ /* 0x000fda0003f05270 */
[----:B------:R-:W-:Y:S05]  /*2af40*/  @!P0 BRA `(.L_x_820) ;  /* 0x0000000000048947 */ /* 0x000fea0003800000 */
[----:B------:R-:W-:Y:S01]  /*2af50*/  BPT.TRAP 0x1 ;  /* 0x000000040000795c */ /* 0x000fe20000300000 */
.L_x_820:
[C---:B------:R-:W-:Y:S01]  /*2af60*/  IMAD R5, R29.reuse, 0x8, R4 ;  /* 0x000000081d057824 */ /* 0x040fe200078e0204 */
[----:B------:R-:W-:Y:S02]  /*2af70*/  SHF.L.U32 R0, R32, 0x1f, RZ ;  /* 0x0000001f20007819 */ /* 0x000fe400000006ff */
[----:B------:R-:W-:Y:S02]  /*2af80*/  IADD3 R29, R29, 0x1, RZ ;  /* 0x000000011d1d7810 */ /* 0x000fe40007ffe0ff */
[----:B------:R-:W0:Y:S02]  /*2af90*/  SYNCS.PHASECHK.TRANS64.TRYWAIT P1, [R5+URZ+0x38840], R0 ;  /* 0x03884000050075a7 */ /* 0x000e24000802017f */
[----:B------:R-:W-:-:S04]  /*2afa0*/  ISETP.NE.AND P2, PT, R29, 0x2, PT ;  /* 0x000000021d00780c */ /* 0x000fc80003f45270 */
[----:B------:R-:W-:Y:S01]  /*2afb0*/  SEL R3, RZ, 0x1, P2 ;  /* 0x00000001ff037807 */ /* 0x000fe20001000000 */
[----:B0-----:R-:W-:Y:S08]  /*2afc0*/  @!P1 BRA `(.L_x_821) ;  /* 0x000000a000c89947 */ /* 0x001ff00003800000 */
.L_x_1209:
[----:B------:R-:W-:Y:S02]  /*2afd0*/  SEL R29, R29, RZ, P2 ;  /* 0x000000ff1d1d7207 */ /* 0x000fe40001000000 */
[----:B------:R-:W-:Y:S01]  /*2afe0*/  LOP3.LUT R2, R32, R3, RZ, 0x3c, !PT ;  /* 0x0000000320027212 */ /* 0x000fe200078e3cff */
[----:B------:R-:W-:Y:S06]  /*2aff0*/  @!P0 BRA `(.L_x_822) ;  /* 0x0000000000048947 */ /* 0x000fec0003800000 */
[----:B------:R-:W-:Y:S01]  /*2b000*/  BPT.TRAP 0x1 ;  /* 0x000000040000795c */ /* 0x000fe20000300000 */
.L_x_822:
[----:B------:R-:W-:Y:S01]  /*2b010*/  IMAD R29, R29, 0x8, R4 ;  /* 0x000000081d1d7824 */ /* 0x000fe200078e0204 */
[----:B------:R-:W-:-:S04]  /*2b020*/  SHF.L.U32 R2, R2, 0x1f, RZ ;  /* 0x0000001f02027819 */ /* 0x000fc800000006ff */
[----:B------:R-:W1:Y:S02]  /*2b030*/  SYNCS.PHASECHK.TRANS64.TRYWAIT P1, [R29+URZ+0x38840], R2 ;  /* 0x038840021d0075a7 */ /* 0x000e64000802017f */
[----:B-1----:R-:W-:Y:S05]  /*2b040*/  @!P1 BRA `(.L_x_823) ;  /* 0x000000a000bc9947 */ /* 0x002fea0003800000 */
.L_x_1210:
[----:B------:R-:W-:Y:S05]  /*2b050*/  @!P0 BRA `(.L_x_824) ;  /* 0x0000000000048947 */ /* 0x000fea0003800000 */
[----:B------:R-:W-:Y:S01]  /*2b060*/  BPT.TRAP 0x1 ;  /* 0x000000040000795c */ /* 0x000fe20000300000 */
.L_x_824:
[----:B------:R-:W2:Y:S02]  /*2b070*/  SYNCS.PHASECHK.TRANS64.TRYWAIT P1, [R5+URZ+0x38860], R0 ;  /* 0x03886000050075a7 */ /* 0x000ea4000802017f */
[----:B--2---:R-:W-:Y:S05]  /*2b080*/  @!P1 BRA `(.L_x_825) ;  /* 0x000000a000c09947 */ /* 0x004fea0003800000 */
.L_x_1211:
[----:B------:R-:W-:Y:S05]  /*2b090*/  @!P0 BRA `(.L_x_826) ;  /* 0x0000000000048947 */ /* 0x000fea0003800000 */
[----:B------:R-:W-:Y:S01]  /*2b0a0*/  BPT.TRAP 0x1 ;  /* 0x000000040000795c */ /* 0x000fe20000300000 */
.L_x_826:
[----:B------:R-:W3:Y:S02]  /*2b0b0*/  SYNCS.PHASECHK.TRANS64.TRYWAIT P1, [R29+URZ+0x38860], R2 ;  /* 0x038860021d0075a7 */ /* 0x000ee4000802017f */
[----:B---3--:R-:W-:Y:S05]  /*2b0c0*/  @!P1 BRA `(.L_x_827) ;  /* 0x000000a000c49947 */ /* 0x008fea0003800000 */
.L_x_1212:
[----:B------:R-:W-:Y:S05]  /*2b0d0*/  @!P0 BRA `(.L_x_828) ;  /* 0x0000000000048947 */ /* 0x000fea0003800000 */
[----:B------:R-:W-:Y:S01]  /*2b0e0*/  BPT.TRAP 0x1 ;  /* 0x000000040000795c */ /* 0x000fe20000300000 */
.L_x_828:
[----:B------:R-:W4:Y:S02]  /*2b0f0*/  SYNCS.PHASECHK.TRANS64.TRYWAIT P1, [R5+URZ+0x38880], R0 ;  /* 0x03888000050075a7 */ /* 0x000f24000802017f */
[----:B----4-:R-:W-:Y:S05]  /*2b100*/  @!P1 BRA `(.L_x_829) ;  /* 0x000000a000c89947 */ /* 0x010fea0003800000 */
.L_x_1213:
[----:B------:R-:W-:Y:S05]  /*2b110*/  @!P0 BRA `(.L_x_830) ;  /* 0x0000000000048947 */ /* 0x000fea0003800000 */
[----:B------:R-:W-:Y:S01]  /*2b120*/  BPT.TRAP 0x1 ;  /* 0x000000040000795c */ /* 0x000fe20000300000 */
.L_x_830:
[----:B------:R0:W0:Y:S02]  /*2b130*/  SYNCS.PHASECHK.TRANS64.TRYWAIT P0, [R29+URZ+0x38880], R2 ;  /* 0x038880021d0075a7 */ /* 0x000024000800017f */
[----:B0-----:R-:W-:Y:S05]  /*2b140*/  @!P0 NANOSLEEP.SYNCS 0x989680 ;  /* 0x009896800000895d */ /* 0x001fea0003900000 */
[----:B------:R-:W0:Y:S02]  /*2b150*/  @!P0 SYNCS.PHASECHK.TRANS64 P0, [R29+URZ+0x38880], R2 ;  /* 0x038880021d0085a7 */ /* 0x000e24000800007f */
[----:B0-----:R-:W-:Y:S05]  /*2b160*/  @!P0 BRA `(.L_x_830) ;  /* 0xfffffffc00f08947 */ /* 0x001fea000383ffff */
.L_x_483:
[----:B------:R-:W-:Y:S05]  /*2b170*/  BSYNC B8 ;  /* 0x0000000000087941 */ /* 0x000fea0003800000 */
.L_x_480:
[----:B------:R-:W-:Y:S05]  /*2b180*/  EXIT ;  /* 0x000000000000794d */ /* 0x000fea0003800000 */
.L_x_507:
[----:B-1----:R1:W2:Y:S02]  /*2b190*/  SYNCS.PHASECHK.TRANS64.TRYWAIT P6, [R81+URZ+0x38890], R100 ;  /* 0x03889064510075a7 */ /* 0x0022a400080c017f */
[----:B--2---:R-:W-:Y:S05]  /*2b1a0*/  @!P6 NANOSLEEP.SYNCS 0x989680 ;  /* 0x009896800000e95d */ /* 0x004fea0003900000 */
[----:B------:R-:W2:Y:S02]  /*2b1b0*/  @!P6 SYNCS.PHASECHK.TRANS64 P6, [R81+URZ+0x38890], R100 ;  /* 0x038890645100e5a7 */ /* 0x000ea400080c007f */
[----:B--2---:R-:W-:Y:S05]  /*2b1c0*/  @!P6 BRA `(.L_x_507) ;  /* 0xfffffffc00f0e947 */ /* 0x004fea000383ffff */
[----:B------:R-:W-:Y:S05]  /*2b1d0*/  BRA `(.L_x_831) ;  /* 0xfffffd8800987947 */ /* 0x000fea000383ffff */
.L_x_508:
[----:B------:R-:W-:Y:S01]  /*2b1e0*/  BSSY B1, `(.L_x_832) ;  /* 0x0000008000017945 */ /* 0x000fe20003800000 */
[----:B0-----:R-:W-:Y:S01]  /*2b1f0*/  IMAD.MOV.U32 R13, RZ, RZ, R102 ;  /* 0x000000ffff0d7224 */ /* 0x001fe200078e0066 */
[----:B------:R-:W-:Y:S01]  /*2b200*/  MOV R15, 0xffffffff ;  /* 0xffffffff000f7802 */ /* 0x000fe20000000f00 */
[----:B------:R-:W-:Y:S02]  /*2b210*/  IMAD.MOV.U32 R12, RZ, RZ, RZ ;  /* 0x000000ffff0c7224 */ /* 0x000fe400078e00ff */
[----:B------:R-:W-:-:S07]  /*2b220*/  IMAD.MOV.U32 R11, RZ, RZ, 0x181f ;  /* 0x0000181fff0b7424 */ /* 0x000fce00078e00ff */
[----:B-1----:R-:W-:Y:S05]  /*2b230*/  WARPSYNC.COLLECTIVE R15, `(.L_x_833) ;  /* 0x000000000f087348 */ /* 0x002fea0003c00000 */
[----:B------:R0:W2:Y:S02]  /*2b240*/  SHFL.IDX P6, R14, R13, R12, R11 ;  /* 0x0000000c0d0e7389 */ /* 0x0000a400000c000b */
[----:B012---:R-:W-:Y:S01]  /*2b250*/  ENDCOLLECTIVE ;  /* 0x000000000000791b */ /* 0x007fe20003800000 */
.L_x_833:
[----:B------:R-:W-:Y:S05]  /*2b260*/  BSYNC B1 ;  /* 0x0000000000017941 */ /* 0x000fea0003800000 */
.L_x_832:
[----:B------:R-:W-:Y:S01]  /*2b270*/  IMAD.MOV.U32 R13, RZ, RZ, R101 ;  /* 0x000000ffff0d7224 */ /* 0x000fe200078e0065 */
[----:B------:R-:W-:Y:S01]  /*2b280*/  MOV R15, 0xffffffff ;  /* 0xffffffff000f7802 */ /* 0x000fe20000000f00 */
[----:B------:R-:W-:Y:S02]  /*2b290*/  IMAD.MOV.U32 R12, RZ, RZ, RZ ;  /* 0x000000ffff0c7224 */ /* 0x000fe400078e00ff */
[----:B------:R-:W-:Y:S02]  /*2b2a0*/  IMAD.MOV.U32 R11, RZ, RZ, 0x181f ;  /* 0x0000181fff0b7424 */ /* 0x000fe400078e00ff */
[----:B------:R-:W-:-:S07]  /*2b2b0*/  IMAD.MOV.U32 R115, RZ, RZ, R14 ;  /* 0x000000ffff737224 */ /* 0x000fce00078e000e */
[----:B------:R-:W-:Y:S05]  /*2b2c0*/  WARPSYNC.COLLECTIVE R15, `(.L_x_834) ;  /* 0x000000000f087348 */ /* 0x000fea0003c00000 */
[----:B------:R0:W1:Y:S02]  /*2b2d0*/  SHFL.IDX P6, R14, R13, R12, R11 ;  /* 0x0000000c0d0e7389 */ /* 0x00006400000c000b */
[----:B01----:R-:W-:Y:S01]  /*2b2e0*/  ENDCOLLECTIVE ;  /* 0x000000000000791b */ /* 0x003fe20003800000 */
.L_x_834:
[----:B------:R-:W-:Y:S01]  /*2b2f0*/  IMAD.MOV.U32 R11, RZ, RZ, R14 ;  /* 0x000000ffff0b7224 */ /* 0x000fe200078e000e */
[----:B------:R-:W-:Y:S06]  /*2b300*/  BRA `(.L_x_835) ;  /* 0xfffffd8800607947 */ /* 0x000fec000383ffff */
.L_x_517:
[----:B------:R-:W-:Y:S01]  /*2b310*/  BSSY B1, `(.L_x_836) ;  /* 0x0000008000017945 */ /* 0x000fe20003800000 */
[----:B0-----:R-:W-:Y:S01]  /*2b320*/  IMAD.MOV.U32 R13, RZ, RZ, R102 ;  /* 0x000000ffff0d7224 */ /* 0x001fe200078e0066 */
[----:B------:R-:W-:Y:S01]  /*2b330*/  MOV R15, 0xffffffff ;  /* 0xffffffff000f7802 */ /* 0x000fe20000000f00 */
[----:B------:R-:W-:Y:S02]  /*2b340*/  IMAD.MOV.U32 R12, RZ, RZ, 0x1 ;  /* 0x00000001ff0c7424 */ /* 0x000fe400078e00ff */
[----:B----4-:R-:W-:-:S07]  /*2b350*/  IMAD.MOV.U32 R11, RZ, RZ, 0x181f ;  /* 0x0000181fff0b7424 */ /* 0x010fce00078e00ff */
[----:B-123--:R-:W-:Y:S05]  /*2b360*/  WARPSYNC.COLLECTIVE R15, `(.L_x_837) ;  /* 0x000000000f087348 */ /* 0x00efea0003c00000 */
[----:B------:R0:W4:Y:S02]  /*2b370*/  SHFL.IDX P6, R14, R13, R12, R11 ;  /* 0x0000000c0d0e7389 */ /* 0x00012400000c000b */
[----:B01234-:R-:W-:Y:S01]  /*2b380*/  ENDCOLLECTIVE ;  /* 0x000000000000791b */ /* 0x01ffe20003800000 */
.L_x_837:
[----:B------:R-:W-:Y:S05]  /*2b390*/  BSYNC B1 ;  /* 0x0000000000017941 */ /* 0x000fea0003800000 */
.L_x_836:
[----:B------:R-:W-:Y:S01]  /*2b3a0*/  IMAD.MOV.U32 R13, RZ, RZ, R101 ;  /* 0x000000ffff0d7224 */ /* 0x000fe200078e0065 */
[----:B------:R-:W-:Y:S01]  /*2b3b0*/  MOV R15, 0xffffffff ;  /* 0xffffffff000f7802 */ /* 0x000fe20000000f00 */
[----:B------:R-:W-:Y:S02]  /*2b3c0*/  IMAD.MOV.U32 R12, RZ, RZ, 0x1 ;  /* 0x00000001ff0c7424 */ /* 0x000fe400078e00ff */
[----:B------:R-:W-:Y:S02]  /*2b3d0*/  IMAD.MOV.U32 R11, RZ, RZ, 0x181f ;  /* 0x0000181fff0b7424 */ /* 0x000fe400078e00ff */
[----:B------:R-:W-:-:S07]  /*2b3e0*/  IMAD.MOV.U32 R70, RZ, RZ, R14 ;  /* 0x000000ffff467224 */ /* 0x000fce00078e000e */
[----:B------:R-:W-:Y:S05]  /*2b3f0*/  WARPSYNC.COLLECTIVE R15, `(.L_x_838) ;  /* 0x000000000f087348 */ /* 0x000fea0003c00000 */
[----:B------:R0:W1:Y:S02]  /*2b400*/  SHFL.IDX P6, R14, R13, R12, R11 ;  /* 0x0000000c0d0e7389 */ /* 0x00006400000c000b */
[----:B01----:R-:W-:Y:S01]  /*2b410*/  ENDCOLLECTIVE ;  /* 0x000000000000791b */ /* 0x003fe20003800000 */
.L_x_838:
[----:B------:R-:W-:Y:S01]  /*2b420*/  IMAD.MOV.U32 R11, RZ, RZ, R14 ;  /* 0x000000ffff0b7224 */ /* 0x000fe200078e000e */
[----:B------:R-:W-:Y:S06]  /*2b430*/  BRA `(.L_x_839) ;  /* 0xfffffd9400f47947 */ /* 0x000fec000383ffff */
.L_x_526:
[----:B------:R-:W-:Y:S01]  /*2b440*/  BSSY B1, `(.L_x_840) ;  /* 0x0000008000017945 */ /* 0x000fe20003800000 */
[----:B0-----:R-:W-:Y:S01]  /*2b450*/  IMAD.MOV.U32 R13, RZ, RZ, R102 ;  /* 0x000000ffff0d7224 */ /* 0x001fe200078e0066 */
[----:B------:R-:W-:Y:S01]  /*2b460*/  MOV R15, 0xffffffff ;  /* 0xffffffff000f7802 */ /* 0x000fe20000000f00 */
[----:B------:R-:W-:Y:S02]  /*2b470*/  IMAD.MOV.U32 R12, RZ, RZ, 0x2 ;  /* 0x00000002ff0c7424 */ /* 0x000fe400078e00ff */
[----:B------:R-:W-:-:S07]  /*2b480*/  IMAD.MOV.U32 R11, RZ, RZ, 0x181f ;  /* 0x0000181fff0b7424 */ /* 0x000fce00078e00ff */
[----:B-1234-:R-:W-:Y:S05]  /*2b490*/  WARPSYNC.COLLECTIVE R15, `(.L_x_841) ;  /* 0x000000000f087348 */ /* 0x01efea0003c00000 */
[----:B------:R0:W0:Y:S02]  /*2b4a0*/  SHFL.IDX P6, R14, R13, R12, R11 ;  /* 0x0000000c0d0e7389 */ /* 0x00002400000c000b */
[----:B01234-:R-:W-:Y:S01]  /*2b4b0*/  ENDCOLLECTIVE ;  /* 0x000000000000791b */ /* 0x01ffe20003800000 */
.L_x_841:
[----:B------:R-:W-:Y:S05]  /*2b4c0*/  BSYNC B1 ;  /* 0x0000000000017941 */ /* 0x000fea0003800000 */
.L_x_840:
        /* <DEDUP_REMOVED lines=8> */
.L_x_842:
[----:B------:R-:W-:Y:S01]  /*2b550*/  IMAD.MOV.U32 R63, RZ, RZ, R14 ;  /* 0x000000ffff3f7224 */ /* 0x000fe200078e000e */
[----:B------:R-:W-:Y:S06]  /*2b560*/  BRA `(.L_x_843) ;  /* 0xfffffda400787947 */ /* 0x000fec000383ffff */
.L_x_535:
        /* <DEDUP_REMOVED lines=8> */
.L_x_845:
[----:B------:R-:W-:Y:S05]  /*2b5f0*/  BSYNC B1 ;  /* 0x0000000000017941 */ /* 0x000fea0003800000 */
.L_x_844:
        /* <DEDUP_REMOVED lines=8> */
.L_x_846:
[----:B------:R-:W-:Y:S01]  /*2b680*/  IMAD.MOV.U32 R101, RZ, RZ, R14 ;  /* 0x000000ffff657224 */ /* 0x000fe200078e000e */
[----:B------:R-:W-:Y:S06]  /*2b690*/  BRA `(.L_x_847) ;  /* 0xfffffdb4000c7947 */ /* 0x000fec000383ffff */
.L_x_545:
[----:B-1----:R1:W2:Y:S02]  /*2b6a0*/  SYNCS.PHASECHK.TRANS64.TRYWAIT P3, [R81+URZ+0x38890], R100 ;  /* 0x03889064510075a7 */ /* 0x0022a4000806017f */
[----:B--2---:R-:W-:Y:S05]  /*2b6b0*/  @!P3 NANOSLEEP.SYNCS 0x989680 ;  /* 0x009896800000b95d */ /* 0x004fea0003900000 */
[----:B------:R-:W2:Y:S02]  /*2b6c0*/  @!P3 SYNCS.PHASECHK.TRANS64 P3, [R81+URZ+0x38890], R100 ;  /* 0x038890645100b5a7 */ /* 0x000ea4000806007f */
[----:B--2---:R-:W-:Y:S05]  /*2b6d0*/  @!P3 BRA `(.L_x_545) ;  /* 0xfffffffc00f0b947 */ /* 0x004fea000383ffff */
[----:B------:R-:W-:Y:S05]  /*2b6e0*/  BRA `(.L_x_848) ;  /* 0xfffffdc800547947 */ /* 0x000fea000383ffff */
.L_x_546:
[----:B------:R-:W-:Y:S01]  /*2b6f0*/  BSSY B1, `(.L_x_849) ;  /* 0x0000008000017945 */ /* 0x000fe20003800000 */
[----:B------:R-:W-:Y:S01]  /*2b700*/  IMAD.MOV.U32 R13, RZ, RZ, R102 ;  /* 0x000000ffff0d7224 */ /* 0x000fe200078e0066 */
[----:B------:R-:W-:Y:S01]  /*2b710*/  MOV R15, 0xffffffff ;  /* 0xffffffff000f7802 */ /* 0x000fe20000000f00 */
[----:B------:R-:W-:Y:S02]  /*2b720*/  IMAD.MOV.U32 R12, RZ, RZ, RZ ;  /* 0x000000ffff0c7224 */ /* 0x000fe400078e00ff */
[----:B------:R-:W-:-:S07]  /*2b730*/  IMAD.MOV.U32 R11, RZ, RZ, 0x181f ;  /* 0x0000181fff0b7424 */ /* 0x000fce00078e00ff */
[----:B-1----:R-:W-:Y:S05]  /*2b740*/  WARPSYNC.COLLECTIVE R15, `(.L_x_850) ;  /* 0x000000000f087348 */ /* 0x002fea0003c00000 */
[----:B------:R0:W2:Y:S02]  /*2b750*/  SHFL.IDX P6, R14, R13, R12, R11 ;  /* 0x0000000c0d0e7389 */ /* 0x0000a400000c000b */
[----:B012---:R-:W-:Y:S01]  /*2b760*/  ENDCOLLECTIVE ;  /* 0x000000000000791b */ /* 0x007fe20003800000 */
.L_x_850:
[----:B------:R-:W-:Y:S05]  /*2b770*/  BSYNC B1 ;  /* 0x0000000000017941 */ /* 0x000fea0003800000 */
.L_x_849:
        /* <DEDUP_REMOVED lines=8> */
.L_x_851:
[----:B------:R-:W-:Y:S01]  /*2b800*/  IMAD.MOV.U32 R11, RZ, RZ, R14 ;  /* 0x000000ffff0b7224 */ /* 0x000fe200078e000e */
[----:B------:R-:W-:Y:S06]  /*2b810*/  BRA `(.L_x_852) ;  /* 0xfffffdc800207947 */ /* 0x000fec000383ffff */
.L_x_551:
[----:B------:R-:W-:Y:S01]  /*2b820*/  BSSY B1, `(.L_x_853) ;  /* 0x0000008000017945 */ /* 0x000fe20003800000 */
[----:B0-----:R-:W-:Y:S01]  /*2b830*/  IMAD.MOV.U32 R13, RZ, RZ, R102 ;  /* 0x000000ffff0d7224 */ /* 0x001fe200078e0066 */
[----:B------:R-:W-:Y:S01]  /*2b840*/  MOV R15, 0xffffffff ;  /* 0xffffffff000f7802 */ /* 0x000fe20000000f00 */
[----:B------:R-:W-:Y:S02]  /*2b850*/  IMAD.MOV.U32 R12, RZ, RZ, 0x1 ;  /* 0x00000001ff0c7424 */ /* 0x000fe400078e00ff */
[----:B---3--:R-:W-:-:S07]  /*2b860*/  IMAD.MOV.U32 R11, RZ, RZ, 0x181f ;  /* 0x0000181fff0b7424 */ /* 0x008fce00078e00ff */
[----:B-12---:R-:W-:Y:S05]  /*2b870*/  WARPSYNC.COLLECTIVE R15, `(.L_x_854) ;  /* 0x000000000f087348 */ /* 0x006fea0003c00000 */
[----:B------:R0:W3:Y:S02]  /*2b880*/  SHFL.IDX P6, R14, R13, R12, R11 ;  /* 0x0000000c0d0e7389 */ /* 0x0000e400000c000b */
[----:B0123--:R-:W-:Y:S01]  /*2b890*/  ENDCOLLECTIVE ;  /* 0x000000000000791b */ /* 0x00ffe20003800000 */
.L_x_854:
[----:B------:R-:W-:Y:S05]  /*2b8a0*/  BSYNC B1 ;  /* 0x0000000000017941 */ /* 0x000fea0003800000 */
.L_x_853:
        /* <DEDUP_REMOVED lines=8> */
.L_x_855:
[----:B------:R-:W-:Y:S01]  /*2b930*/  IMAD.MOV.U32 R50, RZ, RZ, R14 ;  /* 0x000000ffff327224 */ /* 0x000fe200078e000e */
[----:B------:R-:W-:Y:S06]  /*2b940*/  BRA `(.L_x_856) ;  /* 0xfffffdd400f87947 */ /* 0x000fec000383ffff */
.L_x_556:
[----:B------:R-:W-:Y:S01]  /*2b950*/  BSSY B1, `(.L_x_857) ;  /* 0x0000008000017945 */ /* 0x000fe20003800000 */
[----:B0-----:R-:W-:Y:S01]  /*2b960*/  IMAD.MOV.U32 R13, RZ, RZ, R102 ;  /* 0x000000ffff0d7224 */ /* 0x001fe200078e0066 */
[----:B------:R-:W-:Y:S01]  /*2b970*/  MOV R15, 0xffffffff ;  /* 0xffffffff000f7802 */ /* 0x000fe20000000f00 */
[----:B------:R-:W-:Y:S02]  /*2b980*/  IMAD.MOV.U32 R12, RZ, RZ, 0x2 ;  /* 0x00000002ff0c7424 */ /* 0x000fe400078e00ff */
[----:B------:R-:W-:-:S07]  /*2b990*/  IMAD.MOV.U32 R11, RZ, RZ, 0x181f ;  /* 0x0000181fff0b7424 */ /* 0x000fce00078e00ff */
[----:B-12-4-:R-:W-:Y:S05]  /*2b9a0*/  WARPSYNC.COLLECTIVE R15, `(.L_x_858) ;  /* 0x000000000f087348 */ /* 0x016fea0003c00000 */
[----:B------:R0:W3:Y:S02]  /*2b9b0*/  SHFL.IDX P6, R14, R13, R12, R11 ;  /* 0x0000000c0d0e7389 */ /* 0x0000e400000c000b */
[----:B01234-:R-:W-:Y:S01]  /*2b9c0*/  ENDCOLLECTIVE ;  /* 0x000000000000791b */ /* 0x01ffe20003800000 */
.L_x_858:
[----:B------:R-:W-:Y:S05]  /*2b9d0*/  BSYNC B1 ;  /* 0x0000000000017941 */ /* 0x000fea0003800000 */
.L_x_857:
        /* <DEDUP_REMOVED lines=8> */
.L_x_859:
[----:B------:R-:W-:Y:S01]  /*2ba60*/  IMAD.MOV.U32 R50, RZ, RZ, R14 ;  /* 0x000000ffff327224 */ /* 0x000fe200078e000e */
[----:B------:R-:W-:Y:S06]  /*2ba70*/  BRA `(.L_x_860) ;  /* 0xfffffde400d47947 */ /* 0x000fec000383ffff */
.L_x_561:
        /* <DEDUP_REMOVED lines=8> */
.L_x_862:
[----:B------:R-:W-:Y:S05]  /*2bb00*/  BSYNC B1 ;  /* 0x0000000000017941 */ /* 0x000fea0003800000 */
.L_x_861:
        /* <DEDUP_REMOVED lines=8> */
.L_x_863:
[----:B------:R-:W-:Y:S01]  /*2bb90*/  IMAD.MOV.U32 R50, RZ, RZ, R14 ;  /* 0x000000ffff327224 */ /* 0x000fe200078e000e */
[----:B------:R-:W-:Y:S06]  /*2bba0*/  BRA `(.L_x_864) ;  /* 0xfffffdf400907947 */ /* 0x000fec000383ffff */
.L_x_566:
[----:B-1----:R1:W2:Y:S02]  /*2bbb0*/  SYNCS.PHASECHK.TRANS64.TRYWAIT P2, [R81+URZ+0x38890], R100 ;  /* 0x03889064510075a7 */ /* 0x0022a4000804017f */
[----:B--2---:R-:W-:Y:S05]  /*2bbc0*/  @!P2 NANOSLEEP.SYNCS 0x989680 ;  /* 0x009896800000a95d */ /* 0x004fea0003900000 */
[----:B------:R-:W2:Y:S02]  /*2bbd0*/  @!P2 SYNCS.PHASECHK.TRANS64 P2, [R81+URZ+0x38890], R100 ;  /* 0x038890645100a5a7 */ /* 0x000ea4000804007f */
[----:B--2---:R-:W-:Y:S05]  /*2bbe0*/  @!P2 BRA `(.L_x_566) ;  /* 0xfffffffc00f0a947 */ /* 0x004fea000383ffff */
[----:B------:R-:W-:Y:S05]  /*2bbf0*/  BRA `(.L_x_865) ;  /* 0xfffffe0400a87947 */ /* 0x000fea000383ffff */
.L_x_567:
        /* <DEDUP_REMOVED lines=8> */
.L_x_867:
[----:B------:R-:W-:Y:S05]  /*2bc80*/  BSYNC B1 ;  /* 0x0000000000017941 */ /* 0x000fea0003800000 */
.L_x_866:
        /* <DEDUP_REMOVED lines=8> */
.L_x_868:
[----:B------:R-:W-:Y:S05]  /*2bd10*/  BRA `(.L_x_869) ;  /* 0xfffffe0400c87947 */ /* 0x000fea000383ffff */
.L_x_570:
[----:B------:R-:W-:Y:S01]  /*2bd20*/  BSSY B1, `(.L_x_870) ;  /* 0x0000008000017945 */ /* 0x000fe20003800000 */
[----:B----4-:R-:W-:Y:S02]  /*2bd30*/  IMAD.MOV.U32 R13, RZ, RZ, R49 ;  /* 0x000000ffff0d7224 */ /* 0x010fe400078e0031 */
[----:B------:R-:W-:Y:S02]  /*2bd40*/  IMAD.MOV.U32 R12, RZ, RZ, 0x1 ;  /* 0x00000001ff0c7424 */ /* 0x000fe400078e00ff */
[----:B------:R-:W-:Y:S02]  /*2bd50*/  IMAD.MOV.U32 R11, RZ, RZ, 0x181f ;  /* 0x0000181fff0b7424 */ /* 0x000fe400078e00ff */
[----:B------:R-:W-:-:S07]  /*2bd60*/  IMAD.MOV.U32 R15, RZ, RZ, -0x1 ;  /* 0xffffffffff0f7424 */ /* 0x000fce00078e00ff */
[----:B0123--:R-:W-:Y:S05]  /*2bd70*/  WARPSYNC.COLLECTIVE R15, `(.L_x_871) ;  /* 0x000000000f087348 */ /* 0x00ffea0003c00000 */
[----:B---3--:R3:W4:Y:S02]  /*2bd80*/  SHFL.IDX P6, R14, R13, R12, R11 ;  /* 0x0000000c0d0e7389 */ /* 0x00872400000c000b */
[----:B01234-:R-:W-:Y:S01]  /*2bd90*/  ENDCOLLECTIVE ;  /* 0x000000000000791b */ /* 0x01ffe20003800000 */
.L_x_871:
[----:B------:R-:W-:Y:S05]  /*2bda0*/  BSYNC B1 ;  /* 0x0000000000017941 */ /* 0x000fea0003800000 */
.L_x_870:
[----:B------:R-:W-:Y:S01]  /*2bdb0*/  IMAD.MOV.U32 R13, RZ, RZ, R48 ;  /* 0x000000ffff0d7224 */ /* 0x000fe200078e0030 */
[----:B------:R-:W-:Y:S01]  /*2bdc0*/  MOV R45, R14 ;  /* 0x0000000e002d7202 */ /* 0x000fe20000000f00 */
[----:B------:R-:W-:Y:S02]  /*2bdd0*/  IMAD.MOV.U32 R12, RZ, RZ, 0x1 ;  /* 0x00000001ff0c7424 */ /* 0x000fe400078e00ff */
[----:B------:R-:W-:Y:S02]  /*2bde0*/  IMAD.MOV.U32 R11, RZ, RZ, 0x181f ;  /* 0x0000181fff0b7424 */ /* 0x000fe400078e00ff */
[----:B------:R-:W-:-:S07]  /*2bdf0*/  IMAD.MOV.U32 R15, RZ, RZ, -0x1 ;  /* 0xffffffffff0f7424 */ /* 0x000fce00078e00ff */
[----:B------:R-:W-:Y:S05]  /*2be00*/  WARPSYNC.COLLECTIVE R15, `(.L_x_872) ;  /* 0x000000000f087348 */ /* 0x000fea0003c00000 */
[----:B------:R0:W1:Y:S02]  /*2be10*/  SHFL.IDX P6, R14, R13, R12, R11 ;  /* 0x0000000c0d0e7389 */ /* 0x00006400000c000b */
[----:B01----:R-:W-:Y:S01]  /*2be20*/  ENDCOLLECTIVE ;  /* 0x000000000000791b */ /* 0x003fe20003800000 */
.L_x_872:
[----:B------:R-:W-:Y:S05]  /*2be30*/  BRA `(.L_x_873) ;  /* 0xfffffe0400c87947 */ /* 0x000fea000383ffff */
.L_x_573:
[----:B------:R-:W-:Y:S01]  /*2be40*/  BSSY B1, `(.L_x_874) ;  /* 0x0000008000017945 */ /* 0x000fe20003800000 */
[----:B---3--:R-:W-:Y:S01]  /*2be50*/  MOV R13, R49 ;  /* 0x00000031000d7202 */ /* 0x008fe20000000f00 */
[----:B------:R-:W-:Y:S02]  /*2be60*/  IMAD.MOV.U32 R12, RZ, RZ, 0x2 ;  /* 0x00000002ff0c7424 */ /* 0x000fe400078e00ff */
[----:B------:R-:W-:Y:S02]  /*2be70*/  IMAD.MOV.U32 R11, RZ, RZ, 0x181f ;  /* 0x0000181fff0b7424 */ /* 0x000fe400078e00ff */
[----:B------:R-:W-:-:S07]  /*2be80*/  IMAD.MOV.U32 R15, RZ, RZ, -0x1 ;  /* 0xffffffffff0f7424 */ /* 0x000fce00078e00ff */
[----:B012-4-:R-:W-:Y:S05]  /*2be90*/  WARPSYNC.COLLECTIVE R15, `(.L_x_875) ;  /* 0x000000000f087348 */ /* 0x017fea0003c00000 */
[----:B------:R3:W0:Y:S02]  /*2bea0*/  SHFL.IDX P6, R14, R13, R12, R11 ;  /* 0x0000000c0d0e7389 */ /* 0x00062400000c000b */
[----:B01234-:R-:W-:Y:S01]  /*2beb0*/  ENDCOLLECTIVE ;  /* 0x000000000000791b */ /* 0x01ffe20003800000 */
.L_x_875:
[----:B------:R-:W-:Y:S05]  /*2bec0*/  BSYNC B1 ;  /* 0x0000000000017941 */ /* 0x000fea0003800000 */
.L_x_874:
[----:B------:R-:W-:Y:S01]  /*2bed0*/  MOV R13, R48 ;  /* 0x00000030000d7202 */ /* 0x000fe20000000f00 */
[----:B------:R-:W-:Y:S02]  /*2bee0*/  IMAD.MOV.U32 R12, RZ, RZ, 0x2 ;  /* 0x00000002ff0c7424 */ /* 0x000fe400078e00ff */
[----:B------:R-:W-:Y:S02]  /*2bef0*/  IMAD.MOV.U32 R11, RZ, RZ, 0x181f ;  /* 0x0000181fff0b7424 */ /* 0x000fe400078e00ff */
[----:B------:R-:W-:Y:S02]  /*2bf00*/  IMAD.MOV.U32 R15, RZ, RZ, -0x1 ;  /* 0xffffffffff0f7424 */ /* 0x000fe400078e00ff */
[----:B------:R-:W-:-:S07]  /*2bf10*/  IMAD.MOV.U32 R45, RZ, RZ, R14 ;  /* 0x000000ffff2d7224 */ /* 0x000fce00078e000e */
[----:B------:R-:W-:Y:S05]  /*2bf20*/  WARPSYNC.COLLECTIVE R15, `(.L_x_876) ;  /* 0x000000000f087348 */ /* 0x000fea0003c00000 */
[----:B------:R0:W1:Y:S02]  /*2bf30*/  SHFL.IDX P6, R14, R13, R12, R11 ;  /* 0x0000000c0d0e7389 */ /* 0x00006400000c000b */
[----:B01----:R-:W-:Y:S01]  /*2bf40*/  ENDCOLLECTIVE ;  /* 0x000000000000791b */ /* 0x003fe20003800000 */
.L_x_876:
[----:B------:R-:W-:Y:S05]  /*2bf50*/  BRA `(.L_x_877) ;  /* 0xfffffe0400cc7947 */ /* 0x000fea000383ffff */
.L_x_576:
[----:B------:R-:W-:Y:S01]  /*2bf60*/  BSSY B1, `(.L_x_878) ;  /* 0x0000008000017945 */ /* 0x000fe20003800000 */
[----:B0-----:R-:W-:Y:S01]  /*2bf70*/  IMAD.MOV.U32 R13, RZ, RZ, R49 ;  /* 0x000000ffff0d7224 */ /* 0x001fe200078e0031 */
[----:B------:R-:W-:Y:S01]  /*2bf80*/  MOV R12, 0x3 ;  /* 0x00000003000c7802 */ /* 0x000fe20000000f00 */
[----:B------:R-:W-:Y:S02]  /*2bf90*/  IMAD.MOV.U32 R11, RZ, RZ, 0x181f ;  /* 0x0000181fff0b7424 */ /* 0x000fe400078e00ff */
[----:B------:R-:W-:-:S07]  /*2bfa0*/  IMAD.MOV.U32 R15, RZ, RZ, -0x1 ;  /* 0xffffffffff0f7424 */ /* 0x000fce00078e00ff */
[----:B-1234-:R-:W-:Y:S05]  /*2bfb0*/  WARPSYNC.COLLECTIVE R15, `(.L_x_879) ;  /* 0x000000000f087348 */ /* 0x01efea0003c00000 */
[----:B------:R0:W0:Y:S02]  /*2bfc0*/  SHFL.IDX P6, R14, R13, R12, R11 ;  /* 0x0000000c0d0e7389 */ /* 0x00002400000c000b */
[----:B01234-:R-:W-:Y:S01]  /*2bfd0*/  ENDCOLLECTIVE ;  /* 0x000000000000791b */ /* 0x01ffe20003800000 */
.L_x_879:
[----:B------:R-:W-:Y:S05]  /*2bfe0*/  BSYNC B1 ;  /* 0x0000000000017941 */ /* 0x000fea0003800000 */
.L_x_878:
[----:B------:R-:W-:Y:S01]  /*2bff0*/  IMAD.MOV.U32 R13, RZ, RZ, R48 ;  /* 0x000000ffff0d7224 */ /* 0x000fe200078e0030 */
[----:B------:R-:W-:Y:S01]  /*2c000*/  MOV R12, 0x3 ;  /* 0x00000003000c7802 */ /* 0x000fe20000000f00 */
[----:B------:R-:W-:Y:S02]  /*2c010*/  IMAD.MOV.U32 R11, RZ, RZ, 0x181f ;  /* 0x0000181fff0b7424 */ /* 0x000fe400078e00ff */
[----:B------:R-:W-:Y:S02]  /*2c020*/  IMAD.MOV.U32 R15, RZ, RZ, -0x1 ;  /* 0xffffffffff0f7424 */ /* 0x000fe400078e00ff */
[----:B------:R-:W-:-:S07]  /*2c030*/  IMAD.MOV.U32 R49, RZ, RZ, R14 ;  /* 0x000000ffff317224 */ /* 0x000fce00078e000e */
[----:B------:R-:W-:Y:S05]  /*2c040*/  WARPSYNC.COLLECTIVE R15, `(.L_x_880) ;  /* 0x000000000f087348 */ /* 0x000fea0003c00000 */
[----:B------:R0:W1:Y:S02]  /*2c050*/  SHFL.IDX P6, R14, R13, R12, R11 ;  /* 0x0000000c0d0e7389 */ /* 0x00006400000c000b */
[----:B01----:R-:W-:Y:S01]  /*2c060*/  ENDCOLLECTIVE ;  /* 0x000000000000791b */ /* 0x003fe20003800000 */
.L_x_880:
[----:B------:R-:W-:Y:S05]  /*2c070*/  BRA `(.L_x_881) ;  /* 0xfffffe0400d07947 */ /* 0x000fea000383ffff */
.L_x_580:
[----:B------:R0:W0:Y:S02]  /*2c080*/  SYNCS.PHASECHK.TRANS64.TRYWAIT P3, [R81+URZ+0x388b0], R100 ;  /* 0x0388b064510075a7 */ /* 0x000024000806017f */
[----:B0-----:R-:W-:Y:S05]  /*2c090*/  @!P3 NANOSLEEP.SYNCS 0x989680 ;  /* 0x009896800000b95d */ /* 0x001fea0003900000 */
[----:B------:R-:W0:Y:S02]  /*2c0a0*/  @!P3 SYNCS.PHASECHK.TRANS64 P3, [R81+URZ+0x388b0], R100 ;  /* 0x0388b0645100b5a7 */ /* 0x000e24000806007f */
[----:B0-----:R-:W-:Y:S05]  /*2c0b0*/  @!P3 BRA `(.L_x_580) ;  /* 0xfffffffc00f0b947 */ /* 0x001fea000383ffff */
[----:B------:R-:W-:Y:S05]  /*2c0c0*/  BRA `(.L_x_882) ;  /* 0xfffffe0800487947 */ /* 0x000fea000383ffff */
.L_x_594:
[----:B------:R-:W-:Y:S01]  /*2c0d0*/  BSSY B0, `(.L_x_883) ;  /* 0x0000007000007945 */ /* 0x000fe20003800000 */
[----:B------:R-:W-:Y:S01]  /*2c0e0*/  IMAD.MOV.U32 R12, RZ, RZ, RZ ;  /* 0x000000ffff0c7224 */ /* 0x000fe200078e00ff */
[----:B------:R-:W-:Y:S01]  /*2c0f0*/  MOV R15, 0xffffffff ;  /* 0xffffffff000f7802 */ /* 0x000fe20000000f00 */
[----:B------:R-:W-:-:S07]  /*2c100*/  IMAD.MOV.U32 R11, RZ, RZ, 0x1f ;  /* 0x0000001fff0b7424 */ /* 0x000fce00078e00ff */
[----:B-----5:R-:W-:Y:S05]  /*2c110*/  WARPSYNC.COLLECTIVE R15, `(.L_x_884) ;  /* 0x000000000f087348 */ /* 0x020fea0003c00000 */
[----:B------:R0:W1:Y:S02]  /*2c120*/  SHFL.IDX P6, R14, R13, R12, R11 ;  /* 0x0000000c0d0e7389 */ /* 0x00006400000c000b */
[----:B01---5:R-:W-:Y:S01]  /*2c130*/  ENDCOLLECTIVE ;  /* 0x000000000000791b */ /* 0x023fe20003800000 */
.L_x_884:
[----:B------:R-:W-:Y:S05]  /*2c140*/  BSYNC B0 ;  /* 0x0000000000007941 */ /* 0x000fea0003800000 */
.L_x_883:
[----:B------:R-:W-:Y:S05]  /*2c150*/  BRA `(.L_x_885) ;  /* 0xfffffe1400b47947 */ /* 0x000fea000383ffff */
.L_x_604:
[----:B------:R-:W-:Y:S01]  /*2c160*/  BSSY B1, `(.L_x_886) ;  /* 0x0000008000017945 */ /* 0x000fe20003800000 */
[----:B------:R-:W-:Y:S02]  /*2c170*/  IMAD.MOV.U32 R13, RZ, RZ, R24 ;  /* 0x000000ffff0d7224 */ /* 0x000fe400078e0018 */
[----:B------:R-:W-:Y:S02]  /*2c180*/  IMAD.MOV.U32 R12, RZ, RZ, RZ ;  /* 0x000000ffff0c7224 */ /* 0x000fe400078e00ff */
[----:B------:R-:W-:Y:S02]  /*2c190*/  IMAD.MOV.U32 R11, RZ, RZ, 0x181f ;  /* 0x0000181fff0b7424 */ /* 0x000fe400078e00ff */
[----:B------:R-:W-:-:S07]  /*2c1a0*/  IMAD.MOV.U32 R15, RZ, RZ, -0x1 ;  /* 0xffffffffff0f7424 */ /* 0x000fce00078e00ff */
[----:B------:R-:W-:Y:S05]  /*2c1b0*/  WARPSYNC.COLLECTIVE R15, `(.L_x_887) ;  /* 0x000000000f087348 */ /* 0x000fea0003c00000 */
[----:B------:R0:W1:Y:S02]  /*2c1c0*/  SHFL.IDX P6, R14, R13, R12, R11 ;  /* 0x0000000c0d0e7389 */ /* 0x00006400000c000b */
[----:B01----:R-:W-:Y:S01]  /*2c1d0*/  ENDCOLLECTIVE ;  /* 0x000000000000791b */ /* 0x003fe20003800000 */
.L_x_887:
[----:B------:R-:W-:Y:S05]  /*2c1e0*/  BSYNC B1 ;  /* 0x0000000000017941 */ /* 0x000fea0003800000 */
.L_x_886:
[----:B------:R-:W-:Y:S01]  /*2c1f0*/  IMAD.MOV.U32 R13, RZ, RZ, R26 ;  /* 0x000000ffff0d7224 */ /* 0x000fe200078e001a */
[----:B------:R-:W-:Y:S01]  /*2c200*/  MOV R3, R14 ;  /* 0x0000000e00037202 */ /* 0x000fe20000000f00 */
[----:B------:R-:W-:Y:S02]  /*2c210*/  IMAD.MOV.U32 R12, RZ, RZ, RZ ;  /* 0x000000ffff0c7224 */ /* 0x000fe400078e00ff */
[----:B------:R-:W-:Y:S02]  /*2c220*/  IMAD.MOV.U32 R11, RZ, RZ, 0x181f ;  /* 0x0000181fff0b7424 */ /* 0x000fe400078e00ff */
[----:B------:R-:W-:-:S07]  /*2c230*/  IMAD.MOV.U32 R15, RZ, RZ, -0x1 ;  /* 0xffffffffff0f7424 */ /* 0x000fce00078e00ff */
[----:B------:R-:W-:Y:S05]  /*2c240*/  WARPSYNC.COLLECTIVE R15, `(.L_x_888) ;  /* 0x000000000f087348 */ /* 0x000fea0003c00000 */
[----:B------:R0:W1:Y:S02]  /*2c250*/  SHFL.IDX P6, R14, R13, R12, R11 ;  /* 0x0000000c0d0e7389 */ /* 0x00006400000c000b */
[----:B01----:R-:W-:Y:S01]  /*2c260*/  ENDCOLLECTIVE ;  /* 0x000000000000791b */ /* 0x003fe20003800000 */
.L_x_888:
[----:B------:R-:W-:Y:S01]  /*2c270*/  IMAD.MOV.U32 R13, RZ, RZ, R32 ;  /* 0x000000ffff0d7224 */ /* 0x000fe200078e0020 */
[----:B------:R-:W-:-:S07]  /*2c280*/  MOV R27, R14 ;  /* 0x0000000e001b7202 */ /* 0x000fce0000000f00 */
[----:B------:R-:W-:Y:S05]  /*2c290*/  WARPSYNC.COLLECTIVE R15, `(.L_x_889) ;  /* 0x000000000f087348 */ /* 0x000fea0003c00000 */
[----:B------:R0:W1:Y:S02]  /*2c2a0*/  SHFL.IDX P6, R14, R13, R12, R11 ;  /* 0x0000000c0d0e7389 */ /* 0x00006400000c000b */
[----:B01----:R-:W-:Y:S01]  /*2c2b0*/  ENDCOLLECTIVE ;  /* 0x000000000000791b */ /* 0x003fe20003800000 */
.L_x_889:
[----:B------:R-:W-:Y:S02]  /*2c2c0*/  IMAD.MOV.U32 R13, RZ, RZ, R28 ;  /* 0x000000ffff0d7224 */ /* 0x000fe400078e001c */
[----:B------:R-:W-:-:S07]  /*2c2d0*/  IMAD.MOV.U32 R21, RZ, RZ, R14 ;  /* 0x000000ffff157224 */ /* 0x000fce00078e000e */
[----:B------:R-:W-:Y:S05]  /*2c2e0*/  WARPSYNC.COLLECTIVE R15, `(.L_x_890) ;  /* 0x000000000f087348 */ /* 0x000fea0003c00000 */
[----:B------:R0:W1:Y:S02]  /*2c2f0*/  SHFL.IDX P6, R14, R13, R12, R11 ;  /* 0x0000000c0d0e7389 */ /* 0x00006400000c000b */
[----:B01----:R-:W-:Y:S01]  /*2c300*/  ENDCOLLECTIVE ;  /* 0x000000000000791b */ /* 0x003fe20003800000 */
.L_x_890:
[----:B------:R-:W-:Y:S01]  /*2c310*/  IMAD.MOV.U32 R29, RZ, RZ, R14 ;  /* 0x000000ffff1d7224 */ /* 0x000fe200078e000e */
[----:B------:R-:W-:Y:S06]  /*2c320*/  BRA `(.L_x_891) ;  /* 0xfffffe1c00307947 */ /* 0x000fec000383ffff */
.L_x_608:
[----:B0-----:R0:W1:Y:S02]  /*2c330*/  SYNCS.PHASECHK.TRANS64.TRYWAIT P0, [R19+URZ+0x38800], R32 ;  /* 0x03880020130075a7 */ /* 0x001064000800017f */
[----:B-1----:R-:W-:Y:S05]  /*2c340*/  @!P0 NANOSLEEP.SYNCS 0x989680 ;  /* 0x009896800000895d */ /* 0x002fea0003900000 */
[----:B------:R-:W1:Y:S02]  /*2c350*/  @!P0 SYNCS.PHASECHK.TRANS64 P0, [R19+URZ+0x38800], R32 ;  /* 0x03880020130085a7 */ /* 0x000e64000800007f */
[----:B-1----:R-:W-:Y:S05]  /*2c360*/  @!P0 BRA `(.L_x_608) ;  /* 0xfffffffc00f08947 */ /* 0x002fea000383ffff */
[----:B------:R-:W-:Y:S05]  /*2c370*/  BRA `(.L_x_892) ;  /* 0xfffffe2000647947 */ /* 0x000fea000383ffff */
.L_x_624:
[----:B------:R-:W-:Y:S01]  /*2c380*/  BSSY B1, `(.L_x_893) ;  /* 0x0000008000017945 */ /* 0x000fe20003800000 */
[----:B------:R-:W-:Y:S01]  /*2c390*/  MOV R13, R24 ;  /* 0x00000018000d7202 */ /* 0x000fe20000000f00 */
[----:B------:R-:W-:Y:S02]  /*2c3a0*/  IMAD.MOV.U32 R12, RZ, RZ, RZ ;  /* 0x000000ffff0c7224 */ /* 0x000fe400078e00ff */
[----:B------:R-:W-:Y:S02]  /*2c3b0*/  IMAD.MOV.U32 R11, RZ, RZ, 0x181f ;  /* 0x0000181fff0b7424 */ /* 0x000fe400078e00ff */
[----:B------:R-:W-:-:S07]  /*2c3c0*/  IMAD.MOV.U32 R15, RZ, RZ, -0x1 ;  /* 0xffffffffff0f7424 */ /* 0x000fce00078e00ff */
[----:B------:R-:W-:Y:S05]  /*2c3d0*/  WARPSYNC.COLLECTIVE R15, `(.L_x_894) ;  /* 0x000000000f087348 */ /* 0x000fea0003c00000 */
[----:B------:R0:W1:Y:S02]  /*2c3e0*/  SHFL.IDX P6, R14, R13, R12, R11 ;  /* 0x0000000c0d0e7389 */ /* 0x00006400000c000b */
[----:B01----:R-:W-:Y:S01]  /*2c3f0*/  ENDCOLLECTIVE ;  /* 0x000000000000791b */ /* 0x003fe20003800000 */
.L_x_894:
[----:B------:R-:W-:Y:S05]  /*2c400*/  BSYNC B1 ;  /* 0x0000000000017941 */ /* 0x000fea0003800000 */
.L_x_893:
[----:B------:R-:W-:Y:S01]  /*2c410*/  MOV R13, R26 ;  /* 0x0000001a000d7202 */ /* 0x000fe20000000f00 */
[----:B------:R-:W-:Y:S02]  /*2c420*/  IMAD.MOV.U32 R12, RZ, RZ, RZ ;  /* 0x000000ffff0c7224 */ /* 0x000fe400078e00ff */
[----:B------:R-:W-:Y:S02]  /*2c430*/  IMAD.MOV.U32 R11, RZ, RZ, 0x181f ;  /* 0x0000181fff0b7424 */ /* 0x000fe400078e00ff */
[----:B------:R-:W-:Y:S02]  /*2c440*/  IMAD.MOV.U32 R15, RZ, RZ, -0x1 ;  /* 0xffffffffff0f7424 */ /* 0x000fe400078e00ff */
[----:B------:R-:W-:-:S07]  /*2c450*/  IMAD.MOV.U32 R3, RZ, RZ, R14 ;  /* 0x000000ffff037224 */ /* 0x000fce00078e000e */
[----:B------:R-:W-:Y:S05]  /*2c460*/  WARPSYNC.COLLECTIVE R15, `(.L_x_895) ;  /* 0x000000000f087348 */ /* 0x000fea0003c00000 */
[----:B------:R0:W1:Y:S02]  /*2c470*/  SHFL.IDX P6, R14, R13, R12, R11 ;  /* 0x0000000c0d0e7389 */ /* 0x00006400000c000b */
[----:B01----:R-:W-:Y:S01]  /*2c480*/  ENDCOLLECTIVE ;  /* 0x000000000000791b */ /* 0x003fe20003800000 */
.L_x_895:
[----:B------:R-:W-:Y:S01]  /*2c490*/  MOV R13, R32 ;  /* 0x00000020000d7202 */ /* 0x000fe20000000f00 */
[----:B------:R-:W-:-:S07]  /*2c4a0*/  IMAD.MOV.U32 R27, RZ, RZ, R14 ;  /* 0x000000ffff1b7224 */ /* 0x000fce00078e000e */
[----:B------:R-:W-:Y:S05]  /*2c4b0*/  WARPSYNC.COLLECTIVE R15, `(.L_x_896) ;  /* 0x000000000f087348 */ /* 0x000fea0003c00000 */
[----:B------:R0:W1:Y:S02]  /*2c4c0*/  SHFL.IDX P6, R14, R13, R12, R11 ;  /* 0x0000000c0d0e7389 */ /* 0x00006400000c000b */
[----:B01----:R-:W-:Y:S01]  /*2c4d0*/  ENDCOLLECTIVE ;  /* 0x000000000000791b */ /* 0x003fe20003800000 */
.L_x_896:
[----:B------:R-:W-:Y:S02]  /*2c4e0*/  IMAD.MOV.U32 R13, RZ, RZ, R28 ;  /* 0x000000ffff0d7224 */ /* 0x000fe400078e001c */
[----:B------:R-:W-:-:S07]  /*2c4f0*/  IMAD.MOV.U32 R21, RZ, RZ, R14 ;  /* 0x000000ffff157224 */ /* 0x000fce00078e000e */
[----:B------:R-:W-:Y:S05]  /*2c500*/  WARPSYNC.COLLECTIVE R15, `(.L_x_897) ;  /* 0x000000000f087348 */ /* 0x000fea0003c00000 */
[----:B------:R0:W1:Y:S02]  /*2c510*/  SHFL.IDX P6, R14, R13, R12, R11 ;  /* 0x0000000c0d0e7389 */ /* 0x00006400000c000b */
[----:B01----:R-:W-:Y:S01]  /*2c520*/  ENDCOLLECTIVE ;  /* 0x000000000000791b */ /* 0x003fe20003800000 */
.L_x_897:
[----:B------:R-:W-:Y:S05]  /*2c530*/  BRA `(.L_x_898) ;  /* 0xfffffe5000487947 */ /* 0x000fea000383ffff */
.L_x_628:
[----:B0-----:R0:W1:Y:S02]  /*2c540*/  SYNCS.PHASECHK.TRANS64.TRYWAIT P1, [R19+URZ+0x38800], R34 ;  /* 0x03880022130075a7 */ /* 0x001064000802017f */
[----:B-1----:R-:W-:Y:S05]  /*2c550*/  @!P1 NANOSLEEP.SYNCS 0x989680 ;  /* 0x009896800000995d */ /* 0x002fea0003900000 */
[----:B------:R-:W1:Y:S02]  /*2c560*/  @!P1 SYNCS.PHASECHK.TRANS64 P1, [R19+URZ+0x38800], R34 ;  /* 0x03880022130095a7 */ /* 0x000e64000802007f */
[----:B-1----:R-:W-:Y:S05]  /*2c570*/  @!P1 BRA `(.L_x_628) ;  /* 0xfffffffc00f09947 */ /* 0x002fea000383ffff */
[----:B------:R-:W-:Y:S05]  /*2c580*/  BRA `(.L_x_899) ;  /* 0xfffffe5400687947 */ /* 0x000fea000383ffff */
.L_x_638:
[----:B-1----:R1:W2:Y:S02]  /*2c590*/  SYNCS.PHASECHK.TRANS64.TRYWAIT P1, [R0+URZ+0x38830], R10 ;  /* 0x0388300a000075a7 */ /* 0x0022a4000802017f */
[----:B--2---:R-:W-:Y:S05]  /*2c5a0*/  @!P1 NANOSLEEP.SYNCS 0x989680 ;  /* 0x009896800000995d */ /* 0x004fea0003900000 */
[----:B------:R-:W2:Y:S02]  /*2c5b0*/  @!P1 SYNCS.PHASECHK.TRANS64 P1, [R0+URZ+0x38830], R10 ;  /* 0x0388300a000095a7 */ /* 0x000ea4000802007f */
[----:B--2---:R-:W-:Y:S05]  /*2c5c0*/  @!P1 BRA `(.L_x_638) ;  /* 0xfffffffc00f09947 */ /* 0x004fea000383ffff */
[----:B------:R-:W-:Y:S05]  /*2c5d0*/  BRA `(.L_x_637) ;  /* 0xfffffe8800c87947 */ /* 0x000fea000383ffff */
.L_x_644:
[----:B-1----:R1:W2:Y:S02]  /*2c5e0*/  SYNCS.PHASECHK.TRANS64.TRYWAIT P1, [R0+URZ+0x38850], R10 ;  /* 0x0388500a000075a7 */ /* 0x0022a4000802017f */
[----:B--2---:R-:W-:Y:S05]  /*2c5f0*/  @!P1 NANOSLEEP.SYNCS 0x989680 ;  /* 0x009896800000995d */ /* 0x004fea0003900000 */
[----:B------:R-:W2:Y:S02]  /*2c600*/  @!P1 SYNCS.PHASECHK.TRANS64 P1, [R0+URZ+0x38850], R10 ;  /* 0x0388500a000095a7 */ /* 0x000ea4000802007f */
[----:B--2---:R-:W-:Y:S05]  /*2c610*/  @!P1 BRA `(.L_x_644) ;  /* 0xfffffffc00f09947 */ /* 0x004fea000383ffff */
[----:B------:R-:W-:Y:S05]  /*2c620*/  BRA `(.L_x_643) ;  /* 0xfffffeb000a87947 */ /* 0x000fea000383ffff */
.L_x_650:
[----:B-1----:R1:W2:Y:S02]  /*2c630*/  SYNCS.PHASECHK.TRANS64.TRYWAIT P2, [R5+URZ+0x38830], R6 ;  /* 0x03883006050075a7 */ /* 0x0022a4000804017f */
[----:B--2---:R-:W-:Y:S05]  /*2c640*/  @!P2 NANOSLEEP.SYNCS 0x989680 ;  /* 0x009896800000a95d */ /* 0x004fea0003900000 */
[----:B------:R-:W2:Y:S02]  /*2c650*/  @!P2 SYNCS.PHASECHK.TRANS64 P2, [R5+URZ+0x38830], R6 ;  /* 0x038830060500a5a7 */ /* 0x000ea4000804007f */
[----:B--2---:R-:W-:Y:S05]  /*2c660*/  @!P2 BRA `(.L_x_650) ;  /* 0xfffffffc00f0a947 */ /* 0x004fea000383ffff */
[----:B------:R-:W-:Y:S05]  /*2c670*/  BRA `(.L_x_649) ;  /* 0xfffffeb400c87947 */ /* 0x000fea000383ffff */
.L_x_656:
[----:B-1----:R1:W2:Y:S02]  /*2c680*/  SYNCS.PHASECHK.TRANS64.TRYWAIT P2, [R5+URZ+0x38850], R6 ;  /* 0x03885006050075a7 */ /* 0x0022a4000804017f */
[----:B--2---:R-:W-:Y:S05]  /*2c690*/  @!P2 NANOSLEEP.SYNCS 0x989680 ;  /* 0x009896800000a95d */ /* 0x004fea0003900000 */
[----:B------:R-:W2:Y:S02]  /*2c6a0*/  @!P2 SYNCS.PHASECHK.TRANS64 P2, [R5+URZ+0x38850], R6 ;  /* 0x038850060500a5a7 */ /* 0x000ea4000804007f */
[----:B--2---:R-:W-:Y:S05]  /*2c6b0*/  @!P2 BRA `(.L_x_656) ;  /* 0xfffffffc00f0a947 */ /* 0x004fea000383ffff */
[----:B------:R-:W-:Y:S05]  /*2c6c0*/  BRA `(.L_x_655) ;  /* 0xfffffedc00d87947 */ /* 0x000fea000383ffff */
.L_x_661:
[----:B------:R-:W-:Y:S01]  /*2c6d0*/  SEL R46, R13, R93, P0 ;  /* 0x0000005d0d2e7207 */ /* 0x000fe20000000000 */
[----:B------:R-:W-:Y:S01]  /*2c6e0*/  IMAD.MOV.U32 R15, RZ, RZ, -0x1 ;  /* 0xffffffffff0f7424 */ /* 0x000fe200078e00ff */
[----:B------:R-:W-:Y:S02]  /*2c6f0*/  SEL R30, R11, R12, P0 ;  /* 0x0000000c0b1e7207 */ /* 0x000fe40000000000 */
[----:B------:R-:W-:Y:S01]  /*2c700*/  SEL R29, R12, R11, P0 ;  /* 0x0000000b0c1d7207 */ /* 0x000fe20000000000 */
[----:B-----5:R-:W-:Y:S01]  /*2c710*/  IMAD.MOV.U32 R12, RZ, RZ, R0 ;  /* 0x000000ffff0c7224 */ /* 0x020fe200078e0000 */
[----:B------:R-:W-:Y:S01]  /*2c720*/  SEL R93, R93, R13, P0 ;  /* 0x0000000d5d5d7207 */ /* 0x000fe20000000000 */
[----:B------:R-:W-:Y:S01]  /*2c730*/  IMAD.MOV.U32 R13, RZ, RZ, R9 ;  /* 0x000000ffff0d7224 */ /* 0x000fe200078e0009 */
[----:B------:R-:W-:Y:S02]  /*2c740*/  MOV R11, 0x1c1f ;  /* 0x00001c1f000b7802 */ /* 0x000fe40000000f00 */
[----:B0-----:R-:W-:-:S02]  /*2c750*/  LOP3.LUT R2, R0, 0x2, RZ, 0x3c, !PT ;  /* 0x0000000200027812 */ /* 0x001fc400078e3cff */
[----:B------:R-:W-:-:S07]  /*2c760*/  SEL R7, R36, R37, P0 ;  /* 0x0000002524077207 */ /* 0x000fce0000000000 */
[----:B------:R-:W-:Y:S05]  /*2c770*/  WARPSYNC.COLLECTIVE R15, `(.L_x_900) ;  /* 0x000000000f087348 */ /* 0x000fea0003c00000 */
[----:B------:R0:W1:Y:S02]  /*2c780*/  SHFL.IDX P6, R14, R13, R12, R11 ;  /* 0x0000000c0d0e7389 */ /* 0x00006400000c000b */
[----:B01----:R-:W-:Y:S01]  /*2c790*/  ENDCOLLECTIVE ;  /* 0x000000000000791b */ /* 0x003fe20003800000 */
.L_x_900:
[----:B------:R-:W-:Y:S02]  /*2c7a0*/  SEL R8, R32, R33, P0 ;  /* 0x0000002120087207 */ /* 0x000fe40000000000 */
[----:B------:R-:W-:Y:S02]  /*2c7b0*/  SEL R37, R37, R36, P0 ;  /* 0x0000002425257207 */ /* 0x000fe40000000000 */
[----:B------:R-:W-:Y:S02]  /*2c7c0*/  SEL R32, R33, R32, P0 ;  /* 0x0000002021207207 */ /* 0x000fe40000000000 */
[----:B------:R-:W-:Y:S02]  /*2c7d0*/  SEL R207, R10, R147, P0 ;  /* 0x000000930acf7207 */ /* 0x000fe40000000000 */
[----:B------:R-:W-:Y:S02]  /*2c7e0*/  SEL R208, R147, R10, P0 ;  /* 0x0000000a93d07207 */ /* 0x000fe40000000000 */
[----:B------:R-:W-:-:S02]  /*2c7f0*/  SEL R31, R44, R45, P0 ;  /* 0x0000002d2c1f7207 */ /* 0x000fc40000000000 */
[----:B------:R-:W-:Y:S01]  /*2c800*/  SEL R44, R45, R44, P0 ;  /* 0x0000002c2d2c7207 */ /* 0x000fe20000000000 */
[----:B------:R-:W-:Y:S01]  /*2c810*/  IMAD.MOV.U32 R13, RZ, RZ, R4 ;  /* 0x000000ffff0d7224 */ /* 0x000fe200078e0004 */
[----:B------:R-:W-:Y:S02]  /*2c820*/  SEL R36, R52, R53, P0 ;  /* 0x0000003534247207 */ /* 0x000fe40000000000 */
[----:B------:R-:W-:Y:S02]  /*2c830*/  SEL R28, R48, R49, P0 ;  /* 0x00000031301c7207 */ /* 0x000fe40000000000 */
[----:B------:R-:W-:Y:S02]  /*2c840*/  SEL R52, R53, R52, P0 ;  /* 0x0000003435347207 */ /* 0x000fe40000000000 */
[----:B------:R-:W-:Y:S02]  /*2c850*/  SEL R48, R49, R48, P0 ;  /* 0x0000003031307207 */ /* 0x000fe40000000000 */
[----:B------:R-:W-:Y:S01]  /*2c860*/  SEL R35, R60, R61, P0 ;  /* 0x0000003d3c237207 */ /* 0x000fe20000000000 */
[----:B------:R-:W-:Y:S01]  /*2c870*/  IMAD.MOV.U32 R3, RZ, RZ, R14 ;  /* 0x000000ffff037224 */ /* 0x000fe200078e000e */
[----:B------:R-:W-:-:S07]  /*2c880*/  SEL R27, R56, R57, P0 ;  /* 0x00000039381b7207 */ /* 0x000fce0000000000 */
[----:B------:R-:W-:Y:S05]  /*2c890*/  WARPSYNC.COLLECTIVE R15, `(.L_x_901) ;  /* 0x000000000f087348 */ /* 0x000fea0003c00000 */
[----:B------:R0:W1:Y:S02]  /*2c8a0*/  SHFL.IDX P6, R14, R13, R12, R11 ;  /* 0x0000000c0d0e7389 */ /* 0x00006400000c000b */
[----:B01----:R-:W-:Y:S01]  /*2c8b0*/  ENDCOLLECTIVE ;  /* 0x000000000000791b */ /* 0x003fe20003800000 */
.L_x_901:
        /* <DEDUP_REMOVED lines=8> */
[----:B------:R-:W-:Y:S02]  /*2c940*/  MOV R13, R6 ;  /* 0x00000006000d7202 */ /* 0x000fe40000000f00 */
        /* <DEDUP_REMOVED lines=9> */
.L_x_902:
        /* <DEDUP_REMOVED lines=18> */
.L_x_903:
        /* <DEDUP_REMOVED lines=18> */
.L_x_904:
        /* <DEDUP_REMOVED lines=18> */
.L_x_905:
        /* <DEDUP_REMOVED lines=18> */
.L_x_906:
        /* <DEDUP_REMOVED lines=18> */
.L_x_907:
        /* <DEDUP_REMOVED lines=18> */
.L_x_908:
        /* <DEDUP_REMOVED lines=18> */
.L_x_909:
        /* <DEDUP_REMOVED lines=18> */
.L_x_910:
[----:B------:R-:W-:Y:S02]  /*2d2e0*/  SEL R199, R7, R10, P0 ;  /* 0x0000000a07c77207 */ /* 0x000fe40000000000 */
[----:B------:R-:W-:Y:S01]  /*2d2f0*/  SEL R200, R10, R7, P0 ;  /* 0x000000070ac87207 */ /* 0x000fe20000000000 */
[----:B------:R-:W-:Y:S02]  /*2d300*/  IMAD.MOV.U32 R13, RZ, RZ, R29 ;  /* 0x000000ffff0d7224 */ /* 0x000fe400078e001d */
[----:B------:R-:W-:-:S07]  /*2d310*/  IMAD.MOV.U32 R44, RZ, RZ, R14 ;  /* 0x000000ffff2c7224 */ /* 0x000fce00078e000e */
[----:B------:R-:W-:Y:S05]  /*2d320*/  WARPSYNC.COLLECTIVE R15, `(.L_x_911) ;  /* 0x000000000f087348 */ /* 0x000fea0003c00000 */
[----:B------:R0:W1:Y:S02]  /*2d330*/  SHFL.IDX P6, R14, R13, R12, R11 ;  /* 0x0000000c0d0e7389 */ /* 0x00006400000c000b */
[----:B01----:R-:W-:Y:S01]  /*2d340*/  ENDCOLLECTIVE ;  /* 0x000000000000791b */ /* 0x003fe20003800000 */
.L_x_911:
[----:B------:R-:W-:Y:S02]  /*2d350*/  SEL R195, R31, R44, P0 ;  /* 0x0000002c1fc37207 */ /* 0x000fe40000000000 */
[----:B------:R-:W-:Y:S02]  /*2d360*/  SEL R196, R44, R31, P0 ;  /* 0x0000001f2cc47207 */ /* 0x000fe40000000000 */
[----:B------:R-:W-:Y:S01]  /*2d370*/  MOV R13, R36 ;  /* 0x00000024000d7202 */ /* 0x000fe20000000f00 */
[----:B------:R-:W-:Y:S02]  /*2d380*/  IMAD.MOV.U32 R12, RZ, RZ, R0 ;  /* 0x000000ffff0c7224 */ /* 0x000fe400078e0000 */
[----:B------:R-:W-:-:S07]  /*2d390*/  IMAD.MOV.U32 R29, RZ, RZ, R14 ;  /* 0x000000ffff1d7224 */ /* 0x000fce00078e000e */
[----:B------:R-:W-:Y:S05]  /*2d3a0*/  WARPSYNC.COLLECTIVE R15, `(.L_x_912) ;  /* 0x000000000f087348 */ /* 0x000fea0003c00000 */
[----:B------:R0:W1:Y:S02]  /*2d3b0*/  SHFL.IDX P6, R14, R13, R12, R11 ;  /* 0x0000000c0d0e7389 */ /* 0x00006400000c000b */
[----:B01----:R-:W-:Y:S01]  /*2d3c0*/  ENDCOLLECTIVE ;  /* 0x000000000000791b */ /* 0x003fe20003800000 */
.L_x_912:
[----:B------:R-:W-:Y:S02]  /*2d3d0*/  SEL R197, R30, R29, P0 ;  /* 0x0000001d1ec57207 */ /* 0x000fe40000000000 */
[----:B------:R-:W-:Y:S01]  /*2d3e0*/  SEL R198, R29, R30, P0 ;  /* 0x0000001e1dc67207 */ /* 0x000fe20000000000 */
[----:B------:R-:W-:Y:S02]  /*2d3f0*/  IMAD.MOV.U32 R13, RZ, RZ, R28 ;  /* 0x000000ffff0d7224 */ /* 0x000fe400078e001c */
[----:B------:R-:W-:-:S07]  /*2d400*/  IMAD.MOV.U32 R36, RZ, RZ, R14 ;  /* 0x000000ffff247224 */ /* 0x000fce00078e000e */
[----:B------:R-:W-:Y:S05]  /*2d410*/  WARPSYNC.COLLECTIVE R15, `(.L_x_913) ;  /* 0x000000000f087348 */ /* 0x000fea0003c00000 */
[----:B------:R0:W1:Y:S02]  /*2d420*/  SHFL.IDX P6, R14, R13, R12, R11 ;  /* 0x0000000c0d0e7389 */ /* 0x00006400000c000b */
[----:B01----:R-:W-:Y:S01]  /*2d430*/  ENDCOLLECTIVE ;  /* 0x000000000000791b */ /* 0x003fe20003800000 */
.L_x_913:
[----:B------:R-:W-:Y:S01]  /*2d440*/  MOV R13, R52 ;  /* 0x00000034000d7202 */ /* 0x000fe20000000f00 */
[----:B------:R-:W-:Y:S02]  /*2d450*/  IMAD.MOV.U32 R12, RZ, RZ, R2 ;  /* 0x000000ffff0c7224 */ /* 0x000fe400078e0002 */
[----:B------:R-:W-:-:S07]  /*2d460*/  IMAD.MOV.U32 R28, RZ, RZ, R14 ;  /* 0x000000ffff1c7224 */ /* 0x000fce00078e000e */
[----:B------:R-:W-:Y:S05]  /*2d470*/  WARPSYNC.COLLECTIVE R15, `(.L_x_914) ;  /* 0x000000000f087348 */ /* 0x000fea0003c00000 */
[----:B------:R0:W1:Y:S02]  /*2d480*/  SHFL.IDX P6, R14, R13, R12, R11 ;  /* 0x0000000c0d0e7389 */ /* 0x00006400000c000b */
[----:B01----:R-:W-:Y:S01]  /*2d490*/  ENDCOLLECTIVE ;  /* 0x000000000000791b */ /* 0x003fe20003800000 */
.L_x_914:
[----:B------:R-:W-:Y:S02]  /*2d4a0*/  IMAD.MOV.U32 R13, RZ, RZ, R48 ;  /* 0x000000ffff0d7224 */ /* 0x000fe400078e0030 */
[----:B------:R-:W-:-:S07]  /*2d4b0*/  IMAD.MOV.U32 R52, RZ, RZ, R14 ;  /* 0x000000ffff347224 */ /* 0x000fce00078e000e */
[----:B------:R-:W-:Y:S05]  /*2d4c0*/  WARPSYNC.COLLECTIVE R15, `(.L_x_915) ;  /* 0x000000000f087348 */ /* 0x000fea0003c00000 */
[----:B------:R0:W1:Y:S02]  /*2d4d0*/  SHFL.IDX P6, R14, R13, R12, R11 ;  /* 0x0000000c0d0e7389 */ /* 0x00006400000c000b */
[----:B01----:R-:W-:Y:S01]  /*2d4e0*/  ENDCOLLECTIVE ;  /* 0x000000000000791b */ /* 0x003fe20003800000 */
.L_x_915:
        /* <DEDUP_REMOVED lines=8> */
.L_x_916:
[----:B------:R-:W-:Y:S02]  /*2d570*/  SEL R193, R28, R48, P0 ;  /* 0x000000301cc17207 */ /* 0x000fe40000000000 */
[----:B------:R-:W-:Y:S01]  /*2d580*/  SEL R194, R48, R28, P0 ;  /* 0x0000001c30c27207 */ /* 0x000fe20000000000 */
[----:B------:R-:W-:Y:S02]  /*2d590*/  IMAD.MOV.U32 R13, RZ, RZ, R27 ;  /* 0x000000ffff0d7224 */ /* 0x000fe400078e001b */
[----:B------:R-:W-:-:S07]  /*2d5a0*/  IMAD.MOV.U32 R35, RZ, RZ, R14 ;  /* 0x000000ffff237224 */ /* 0x000fce00078e000e */
[----:B------:R-:W-:Y:S05]  /*2d5b0*/  WARPSYNC.COLLECTIVE R15, `(.L_x_917) ;  /* 0x000000000f087348 */ /* 0x000fea0003c00000 */
[----:B------:R0:W1:Y:S02]  /*2d5c0*/  SHFL.IDX P6, R14, R13, R12, R11 ;  /* 0x0000000c0d0e7389 */ /* 0x00006400000c000b */
[----:B01----:R-:W-:Y:S01]  /*2d5d0*/  ENDCOLLECTIVE ;  /* 0x000000000000791b */ /* 0x003fe20003800000 */
.L_x_917:
[----:B------:R-:W-:Y:S01]  /*2d5e0*/  MOV R13, R60 ;  /* 0x0000003c000d7202 */ /* 0x000fe20000000f00 */
[----:B------:R-:W-:Y:S02]  /*2d5f0*/  IMAD.MOV.U32 R12, RZ, RZ, R2 ;  /* 0x000000ffff0c7224 */ /* 0x000fe400078e0002 */
[----:B------:R-:W-:-:S07]  /*2d600*/  IMAD.MOV.U32 R27, RZ, RZ, R14 ;  /* 0x000000ffff1b7224 */ /* 0x000fce00078e000e */
[----:B------:R-:W-:Y:S05]  /*2d610*/  WARPSYNC.COLLECTIVE R15, `(.L_x_918) ;  /* 0x000000000f087348 */ /* 0x000fea0003c00000 */
[----:B------:R0:W1:Y:S02]  /*2d620*/  SHFL.IDX P6, R14, R13, R12, R11 ;  /* 0x0000000c0d0e7389 */ /* 0x00006400000c000b */
[----:B01----:R-:W-:Y:S01]  /*2d630*/  ENDCOLLECTIVE ;  /* 0x000000000000791b */ /* 0x003fe20003800000 */
.L_x_918:
[----:B------:R-:W-:Y:S02]  /*2d640*/  IMAD.MOV.U32 R13, RZ, RZ, R56 ;  /* 0x000000ffff0d7224 */ /* 0x000fe400078e0038 */
[----:B------:R-:W-:-:S07]  /*2d650*/  IMAD.MOV.U32 R60, RZ, RZ, R14 ;  /* 0x000000ffff3c7224 */ /* 0x000fce00078e000e */
[----:B------:R-:W-:Y:S05]  /*2d660*/  WARPSYNC.COLLECTIVE R15, `(.L_x_919) ;  /* 0x000000000f087348 */ /* 0x000fea0003c00000 */
[----:B------:R0:W1:Y:S02]  /*2d670*/  SHFL.IDX P6, R14, R13, R12, R11 ;  /* 0x0000000c0d0e7389 */ /* 0x00006400000c000b */
[----:B01----:R-:W-:Y:S01]  /*2d680*/  ENDCOLLECTIVE ;  /* 0x000000000000791b */ /* 0x003fe20003800000 */
.L_x_919:
        /* <DEDUP_REMOVED lines=8> */
.L_x_920:
[----:B------:R-:W-:Y:S02]  /*2d710*/  SEL R189, R27, R56, P0 ;  /* 0x000000381bbd7207 */ /* 0x000fe40000000000 */
[----:B------:R-:W-:Y:S01]  /*2d720*/  SEL R190, R56, R27, P0 ;  /* 0x0000001b38be7207 */ /* 0x000fe20000000000 */
[----:B------:R-:W-:Y:S02]  /*2d730*/  IMAD.MOV.U32 R13, RZ, RZ, R26 ;  /* 0x000000ffff0d7224 */ /* 0x000fe400078e001a */
[----:B------:R-:W-:-:S07]  /*2d740*/  IMAD.MOV.U32 R34, RZ, RZ, R14 ;  /* 0x000000ffff227224 */ /* 0x000fce00078e000e */
[----:B------:R-:W-:Y:S05]  /*2d750*/  WARPSYNC.COLLECTIVE R15, `(.L_x_921) ;  /* 0x000000000f087348 */ /* 0x000fea0003c00000 */
[----:B------:R0:W1:Y:S02]  /*2d760*/  SHFL.IDX P6, R14, R13, R12, R11 ;  /* 0x0000000c0d0e7389 */ /* 0x00006400000c000b */
[----:B01----:R-:W-:Y:S01]  /*2d770*/  ENDCOLLECTIVE ;  /* 0x000000000000791b */ /* 0x003fe20003800000 */
.L_x_921:
[----:B------:R-:W-:Y:S01]  /*2d780*/  MOV R13, R68 ;  /* 0x00000044000d7202 */ /* 0x000fe20000000f00 */
[----:B------:R-:W-:Y:S02]  /*2d790*/  IMAD.MOV.U32 R12, RZ, RZ, R2 ;  /* 0x000000ffff0c7224 */ /* 0x000fe400078e0002 */
[----:B------:R-:W-:-:S07]  /*2d7a0*/  IMAD.MOV.U32 R26, RZ, RZ, R14 ;  /* 0x000000ffff1a7224 */ /* 0x000fce00078e000e */
[----:B------:R-:W-:Y:S05]  /*2d7b0*/  WARPSYNC.COLLECTIVE R15, `(.L_x_922) ;  /* 0x000000000f087348 */ /* 0x000fea0003c00000 */
[----:B------:R0:W1:Y:S02]  /*2d7c0*/  SHFL.IDX P6, R14, R13, R12, R11 ;  /* 0x0000000c0d0e7389 */ /* 0x00006400000c000b */
[----:B01----:R-:W-:Y:S01]  /*2d7d0*/  ENDCOLLECTIVE ;  /* 0x000000000000791b */ /* 0x003fe20003800000 */
.L_x_922:
[----:B------:R-:W-:Y:S02]  /*2d7e0*/  IMAD.MOV.U32 R13, RZ, RZ, R20 ;  /* 0x000000ffff0d7224 */ /* 0x000fe400078e0014 */
[----:B------:R-:W-:-:S07]  /*2d7f0*/  IMAD.MOV.U32 R68, RZ, RZ, R14 ;  /* 0x000000ffff447224 */ /* 0x000fce00078e000e */
[----:B------:R-:W-:Y:S05]  /*2d800*/  WARPSYNC.COLLECTIVE R15, `(.L_x_923) ;  /* 0x000000000f087348 */ /* 0x000fea0003c00000 */
[----:B------:R0:W1:Y:S02]  /*2d810*/  SHFL.IDX P6, R14, R13, R12, R11 ;  /* 0x0000000c0d0e7389 */ /* 0x00006400000c000b */
[----:B01----:R-:W-:Y:S01]  /*2d820*/  ENDCOLLECTIVE ;  /* 0x000000000000791b */ /* 0x003fe20003800000 */
.L_x_923:
        /* <DEDUP_REMOVED lines=8> */
.L_x_924:
[----:B------:R-:W-:Y:S02]  /*2d8b0*/  SEL R186, R26, R20, P0 ;  /* 0x000000141aba7207 */ /* 0x000fe40000000000 */
[----:B------:R-:W-:Y:S01]  /*2d8c0*/  SEL R185, R20, R26, P0 ;  /* 0x0000001a14b97207 */ /* 0x000fe20000000000 */
[----:B------:R-:W-:Y:S02]  /*2d8d0*/  IMAD.MOV.U32 R13, RZ, RZ, R33 ;  /* 0x000000ffff0d7224 */ /* 0x000fe400078e0021 */
[----:B------:R-:W-:-:S07]  /*2d8e0*/  IMAD.MOV.U32 R38, RZ, RZ, R14 ;  /* 0x000000ffff267224 */ /* 0x000fce00078e000e */
[----:B------:R-:W-:Y:S05]  /*2d8f0*/  WARPSYNC.COLLECTIVE R15, `(.L_x_925) ;  /* 0x000000000f087348 */ /* 0x000fea0003c00000 */
[----:B------:R0:W1:Y:S02]  /*2d900*/  SHFL.IDX P6, R14, R13, R12, R11 ;  /* 0x0000000c0d0e7389 */ /* 0x00006400000c000b */
[----:B01----:R-:W-:Y:S01]  /*2d910*/  ENDCOLLECTIVE ;  /* 0x000000000000791b */ /* 0x003fe20003800000 */
.L_x_925:
[----:B------:R-:W-:Y:S01]  /*2d920*/  MOV R13, R76 ;  /* 0x0000004c000d7202 */ /* 0x000fe20000000f00 */
[----:B------:R-:W-:Y:S02]  /*2d930*/  IMAD.MOV.U32 R12, RZ, RZ, R2 ;  /* 0x000000ffff0c7224 */ /* 0x000fe400078e0002 */
[----:B------:R-:W-:-:S07]  /*2d940*/  IMAD.MOV.U32 R33, RZ, RZ, R14 ;  /* 0x000000ffff217224 */ /* 0x000fce00078e000e */
[----:B------:R-:W-:Y:S05]  /*2d950*/  WARPSYNC.COLLECTIVE R15, `(.L_x_926) ;  /* 0x000000000f087348 */ /* 0x000fea0003c00000 */
[----:B------:R0:W1:Y:S02]  /*2d960*/  SHFL.IDX P6, R14, R13, R12, R11 ;  /* 0x0000000c0d0e7389 */ /* 0x00006400000c000b */
[----:B01----:R-:W-:Y:S01]  /*2d970*/  ENDCOLLECTIVE ;  /* 0x000000000000791b */ /* 0x003fe20003800000 */
.L_x_926:
[----:B------:R-:W-:Y:S02]  /*2d980*/  IMAD.MOV.U32 R13, RZ, RZ, R72 ;  /* 0x000000ffff0d7224 */ /* 0x000fe400078e0048 */
[----:B------:R-:W-:-:S07]  /*2d990*/  IMAD.MOV.U32 R76, RZ, RZ, R14 ;  /* 0x000000ffff4c7224 */ /* 0x000fce00078e000e */
[----:B------:R-:W-:Y:S05]  /*2d9a0*/  WARPSYNC.COLLECTIVE R15, `(.L_x_927) ;  /* 0x000000000f087348 */ /* 0x000fea0003c00000 */
[----:B------:R0:W1:Y:S02]  /*2d9b0*/  SHFL.IDX P6, R14, R13, R12, R11 ;  /* 0x0000000c0d0e7389 */ /* 0x00006400000c000b */
[----:B01----:R-:W-:Y:S01]  /*2d9c0*/  ENDCOLLECTIVE ;  /* 0x000000000000791b */ /* 0x003fe20003800000 */
.L_x_927:
        /* <DEDUP_REMOVED lines=8> */
.L_x_928:
[----:B------:R-:W-:Y:S02]  /*2da50*/  SEL R182, R33, R72, P0 ;  /* 0x0000004821b67207 */ /* 0x000fe40000000000 */
[----:B------:R-:W-:Y:S01]  /*2da60*/  SEL R181, R72, R33, P0 ;  /* 0x0000002148b57207 */ /* 0x000fe20000000000 */
[----:B------:R-:W-:Y:S02]  /*2da70*/  IMAD.MOV.U32 R13, RZ, RZ, R39 ;  /* 0x000000ffff0d7224 */ /* 0x000fe400078e0027 */
[----:B------:R-:W-:-:S07]  /*2da80*/  IMAD.MOV.U32 R40, RZ, RZ, R14 ;  /* 0x000000ffff287224 */ /* 0x000fce00078e000e */
[----:B------:R-:W-:Y:S05]  /*2da90*/  WARPSYNC.COLLECTIVE R15, `(.L_x_929) ;  /* 0x000000000f087348 */ /* 0x000fea0003c00000 */
[----:B------:R0:W1:Y:S02]  /*2daa0*/  SHFL.IDX P6, R14, R13, R12, R11 ;  /* 0x0000000c0d0e7389 */ /* 0x00006400000c000b */
[----:B01----:R-:W-:Y:S01]  /*2dab0*/  ENDCOLLECTIVE ;  /* 0x000000000000791b */ /* 0x003fe20003800000 */
.L_x_929:
[----:B------:R-:W-:Y:S01]  /*2dac0*/  MOV R13, R84 ;  /* 0x00000054000d7202 */ /* 0x000fe20000000f00 */
[----:B------:R-:W-:Y:S02]  /*2dad0*/  IMAD.MOV.U32 R12, RZ, RZ, R2 ;  /* 0x000000ffff0c7224 */ /* 0x000fe400078e0002 */
[----:B------:R-:W-:-:S07]  /*2dae0*/  IMAD.MOV.U32 R39, RZ, RZ, R14 ;  /* 0x000000ffff277224 */ /* 0x000fce00078e000e */
[----:B------:R-:W-:Y:S05]  /*2daf0*/  WARPSYNC.COLLECTIVE R15, `(.L_x_930) ;  /* 0x000000000f087348 */ /* 0x000fea0003c00000 */
[----:B------:R0:W1:Y:S02]  /*2db00*/  SHFL.IDX P6, R14, R13, R12, R11 ;  /* 0x0000000c0d0e7389 */ /* 0x00006400000c000b */
[----:B01----:R-:W-:Y:S01]  /*2db10*/  ENDCOLLECTIVE ;  /* 0x000000000000791b */ /* 0x003fe20003800000 */
.L_x_930:
[----:B------:R-:W-:Y:S02]  /*2db20*/  IMAD.MOV.U32 R13, RZ, RZ, R80 ;  /* 0x000000ffff0d7224 */ /* 0x000fe400078e0050 */
[----:B------:R-:W-:-:S07]  /*2db30*/  IMAD.MOV.U32 R84, RZ, RZ, R14 ;  /* 0x000000ffff547224 */ /* 0x000fce00078e000e */
[----:B------:R-:W-:Y:S05]  /*2db40*/  WARPSYNC.COLLECTIVE R15, `(.L_x_931) ;  /* 0x000000000f087348 */ /* 0x000fea0003c00000 */
[----:B------:R0:W1:Y:S02]  /*2db50*/  SHFL.IDX P6, R14, R13, R12, R11 ;  /* 0x0000000c0d0e7389 */ /* 0x00006400000c000b */
[----:B01----:R-:W-:Y:S01]  /*2db60*/  ENDCOLLECTIVE ;  /* 0x000000000000791b */ /* 0x003fe20003800000 */
.L_x_931:
        /* <DEDUP_REMOVED lines=8> */
.L_x_932:
[----:B------:R-:W-:Y:S02]  /*2dbf0*/  SEL R178, R39, R80, P0 ;  /* 0x0000005027b27207 */ /* 0x000fe40000000000 */
[----:B------:R-:W-:Y:S01]  /*2dc00*/  SEL R177, R80, R39, P0 ;  /* 0x0000002750b17207 */ /* 0x000fe20000000000 */
[----:B------:R-:W-:Y:S02]  /*2dc10*/  IMAD.MOV.U32 R13, RZ, RZ, R45 ;  /* 0x000000ffff0d7224 */ /* 0x000fe400078e002d */
[----:B------:R-:W-:-:S07]  /*2dc20*/  IMAD.MOV.U32 R46, RZ, RZ, R14 ;  /* 0x000000ffff2e7224 */ /* 0x000fce00078e000e */
[----:B------:R-:W-:Y:S05]  /*2dc30*/  WARPSYNC.COLLECTIVE R15, `(.L_x_933) ;  /* 0x000000000f087348 */ /* 0x000fea0003c00000 */
[----:B------:R0:W1:Y:S02]  /*2dc40*/  SHFL.IDX P6, R14, R13, R12, R11 ;  /* 0x0000000c0d0e7389 */ /* 0x00006400000c000b */
[----:B01----:R-:W-:Y:S01]  /*2dc50*/  ENDCOLLECTIVE ;  /* 0x000000000000791b */ /* 0x003fe20003800000 */
.L_x_933:
[----:B------:R-:W-:Y:S01]  /*2dc60*/  MOV R13, R93 ;  /* 0x0000005d000d7202 */ /* 0x000fe20000000f00 */
[----:B------:R-:W-:Y:S02]  /*2dc70*/  IMAD.MOV.U32 R12, RZ, RZ, R2 ;  /* 0x000000ffff0c7224 */ /* 0x000fe400078e0002 */
[----:B------:R-:W-:-:S07]  /*2dc80*/  IMAD.MOV.U32 R45, RZ, RZ, R14 ;  /* 0x000000ffff2d7224 */ /* 0x000fce00078e000e */
[----:B------:R-:W-:Y:S05]  /*2dc90*/  WARPSYNC.COLLECTIVE R15, `(.L_x_934) ;  /* 0x000000000f087348 */ /* 0x000fea0003c00000 */
[----:B------:R0:W1:Y:S02]  /*2dca0*/  SHFL.IDX P6, R14, R13, R12, R11 ;  /* 0x0000000c0d0e7389 */ /* 0x00006400000c000b */
[----:B01----:R-:W-:Y:S01]  /*2dcb0*/  ENDCOLLECTIVE ;  /* 0x000000000000791b */ /* 0x003fe20003800000 */
.L_x_934:
[----:B------:R-:W-:Y:S02]  /*2dcc0*/  IMAD.MOV.U32 R13, RZ, RZ, R88 ;  /* 0x000000ffff0d7224 */ /* 0x000fe400078e0058 */
[----:B------:R-:W-:-:S07]  /*2dcd0*/  IMAD.MOV.U32 R93, RZ, RZ, R14 ;  /* 0x000000ffff5d7224 */ /* 0x000fce00078e000e */
[----:B------:R-:W-:Y:S05]  /*2dce0*/  WARPSYNC.COLLECTIVE R15, `(.L_x_935) ;  /* 0x000000000f087348 */ /* 0x000fea0003c00000 */
[----:B------:R0:W1:Y:S02]  /*2dcf0*/  SHFL.IDX P6, R14, R13, R12, R11 ;  /* 0x0000000c0d0e7389 */ /* 0x00006400000c000b */
[----:B01----:R-:W-:Y:S01]  /*2dd00*/  ENDCOLLECTIVE ;  /* 0x000000000000791b */ /* 0x003fe20003800000 */
.L_x_935:
        /* <DEDUP_REMOVED lines=8> */
.L_x_936:
[----:B------:R-:W-:Y:S02]  /*2dd90*/  SEL R174, R45, R88, P0 ;  /* 0x000000582dae7207 */ /* 0x000fe40000000000 */
[----:B------:R-:W-:Y:S01]  /*2dda0*/  SEL R173, R88, R45, P0 ;  /* 0x0000002d58ad7207 */ /* 0x000fe20000000000 */
[----:B------:R-:W-:Y:S02]  /*2ddb0*/  IMAD.MOV.U32 R13, RZ, RZ, R47 ;  /* 0x000000ffff0d7224 */ /* 0x000fe400078e002f */
[----:B------:R-:W-:-:S07]  /*2ddc0*/  IMAD.MOV.U32 R49, RZ, RZ, R14 ;  /* 0x000000ffff317224 */ /* 0x000fce00078e000e */
[----:B------:R-:W-:Y:S05]  /*2ddd0*/  WARPSYNC.COLLECTIVE R15, `(.L_x_937) ;  /* 0x000000000f087348 */ /* 0x000fea0003c00000 */
[----:B------:R0:W1:Y:S02]  /*2dde0*/  SHFL.IDX P6, R14, R13, R12, R11 ;  /* 0x0000000c0d0e7389 */ /* 0x00006400000c000b */
[----:B01----:R-:W-:Y:S01]  /*2ddf0*/  ENDCOLLECTIVE ;  /* 0x000000000000791b */ /* 0x003fe20003800000 */
.L_x_937:
[----:B------:R-:W-:Y:S01]  /*2de00*/  MOV R13, R100 ;  /* 0x00000064000d7202 */ /* 0x000fe20000000f00 */
[----:B------:R-:W-:Y:S02]  /*2de10*/  IMAD.MOV.U32 R12, RZ, RZ, R2 ;  /* 0x000000ffff0c7224 */ /* 0x000fe400078e0002 */
[----:B------:R-:W-:-:S07]  /*2de20*/  IMAD.MOV.U32 R47, RZ, RZ, R14 ;  /* 0x000000ffff2f7224 */ /* 0x000fce00078e000e */
[----:B------:R-:W-:Y:S05]  /*2de30*/  WARPSYNC.COLLECTIVE R15, `(.L_x_938) ;  /* 0x000000000f087348 */ /* 0x000fea0003c00000 */
[----:B------:R0:W1:Y:S02]  /*2de40*/  SHFL.IDX P6, R14, R13, R12, R11 ;  /* 0x0000000c0d0e7389 */ /* 0x00006400000c000b */
[----:B01----:R-:W-:Y:S01]  /*2de50*/  ENDCOLLECTIVE ;  /* 0x000000000000791b */ /* 0x003fe20003800000 */
.L_x_938:
[----:B------:R-:W-:Y:S02]  /*2de60*/  IMAD.MOV.U32 R13, RZ, RZ, R96 ;  /* 0x000000ffff0d7224 */ /* 0x000fe400078e0060 */
[----:B------:R-:W-:-:S07]  /*2de70*/  IMAD.MOV.U32 R100, RZ, RZ, R14 ;  /* 0x000000ffff647224 */ /* 0x000fce00078e000e */
[----:B------:R-:W-:Y:S05]  /*2de80*/  WARPSYNC.COLLECTIVE R15, `(.L_x_939) ;  /* 0x000000000f087348 */ /* 0x000fea0003c00000 */
[----:B------:R0:W1:Y:S02]  /*2de90*/  SHFL.IDX P6, R14, R13, R12, R11 ;  /* 0x0000000c0d0e7389 */ /* 0x00006400000c000b */
[----:B01----:R-:W-:Y:S01]  /*2dea0*/  ENDCOLLECTIVE ;  /* 0x000000000000791b */ /* 0x003fe20003800000 */
.L_x_939:
        /* <DEDUP_REMOVED lines=8> */
.L_x_940:
[----:B------:R-:W-:Y:S02]  /*2df30*/  SEL R170, R47, R96, P0 ;  /* 0x000000602faa7207 */ /* 0x000fe40000000000 */
[----:B------:R-:W-:Y:S01]  /*2df40*/  SEL R169, R96, R47, P0 ;  /* 0x0000002f60a97207 */ /* 0x000fe20000000000 */
[----:B------:R-:W-:Y:S02]  /*2df50*/  IMAD.MOV.U32 R13, RZ, RZ, R50 ;  /* 0x000000ffff0d7224 */ /* 0x000fe400078e0032 */
[----:B------:R-:W-:-:S07]  /*2df60*/  IMAD.MOV.U32 R51, RZ, RZ, R14 ;  /* 0x000000ffff337224 */ /* 0x000fce00078e000e */
[----:B------:R-:W-:Y:S05]  /*2df70*/  WARPSYNC.COLLECTIVE R15, `(.L_x_941) ;  /* 0x000000000f087348 */ /* 0x000fea0003c00000 */
[----:B------:R0:W1:Y:S02]  /*2df80*/  SHFL.IDX P6, R14, R13, R12, R11 ;  /* 0x0000000c0d0e7389 */ /* 0x00006400000c000b */
[----:B01----:R-:W-:Y:S01]  /*2df90*/  ENDCOLLECTIVE ;  /* 0x000000000000791b */ /* 0x003fe20003800000 */
.L_x_941:
[----:B------:R-:W-:Y:S01]  /*2dfa0*/  MOV R13, R108 ;  /* 0x0000006c000d7202 */ /* 0x000fe20000000f00 */
[----:B------:R-:W-:Y:S02]  /*2dfb0*/  IMAD.MOV.U32 R12, RZ, RZ, R2 ;  /* 0x000000ffff0c7224 */ /* 0x000fe400078e0002 */
[----:B------:R-:W-:-:S07]  /*2dfc0*/  IMAD.MOV.U32 R50, RZ, RZ, R14 ;  /* 0x000000ffff327224 */ /* 0x000fce00078e000e */
[----:B------:R-:W-:Y:S05]  /*2dfd0*/  WARPSYNC.COLLECTIVE R15, `(.L_x_942) ;  /* 0x000000000f087348 */ /* 0x000fea0003c00000 */
[----:B------:R0:W1:Y:S02]  /*2dfe0*/  SHFL.IDX P6, R14, R13, R12, R11 ;  /* 0x0000000c0d0e7389 */ /* 0x00006400000c000b */
[----:B01----:R-:W-:Y:S01]  /*2dff0*/  ENDCOLLECTIVE ;  /* 0x000000000000791b */ /* 0x003fe20003800000 */
.L_x_942:
[----:B------:R-:W-:Y:S02]  /*2e000*/  IMAD.MOV.U32 R13, RZ, RZ, R104 ;  /* 0x000000ffff0d7224 */ /* 0x000fe400078e0068 */
[----:B------:R-:W-:-:S07]  /*2e010*/  IMAD.MOV.U32 R108, RZ, RZ, R14 ;  /* 0x000000ffff6c7224 */ /* 0x000fce00078e000e */
[----:B------:R-:W-:Y:S05]  /*2e020*/  WARPSYNC.COLLECTIVE R15, `(.L_x_943) ;  /* 0x000000000f087348 */ /* 0x000fea0003c00000 */
[----:B------:R0:W1:Y:S02]  /*2e030*/  SHFL.IDX P6, R14, R13, R12, R11 ;  /* 0x0000000c0d0e7389 */ /* 0x00006400000c000b */
[----:B01----:R-:W-:Y:S01]  /*2e040*/  ENDCOLLECTIVE ;  /* 0x000000000000791b */ /* 0x003fe20003800000 */
.L_x_943:
        /* <DEDUP_REMOVED lines=8> */
.L_x_944:
[----:B------:R-:W-:Y:S02]  /*2e0d0*/  SEL R100, R50, R104, P0 ;  /* 0x0000006832647207 */ /* 0x000fe40000000000 */
[----:B------:R-:W-:Y:S01]  /*2e0e0*/  SEL R104, R104, R50, P0 ;  /* 0x0000003268687207 */ /* 0x000fe20000000000 */
[----:B------:R-:W-:Y:S02]  /*2e0f0*/  IMAD.MOV.U32 R13, RZ, RZ, R53 ;  /* 0x000000ffff0d7224 */ /* 0x000fe400078e0035 */
[----:B------:R-:W-:-:S07]  /*2e100*/  IMAD.MOV.U32 R54, RZ, RZ, R14 ;  /* 0x000000ffff367224 */ /* 0x000fce00078e000e */
[----:B------:R-:W-:Y:S05]  /*2e110*/  WARPSYNC.COLLECTIVE R15, `(.L_x_945) ;  /* 0x000000000f087348 */ /* 0x000fea0003c00000 */
[----:B------:R0:W1:Y:S02]  /*2e120*/  SHFL.IDX P6, R14, R13, R12, R11 ;  /* 0x0000000c0d0e7389 */ /* 0x00006400000c000b */
[----:B01----:R-:W-:Y:S01]  /*2e130*/  ENDCOLLECTIVE ;  /* 0x000000000000791b */ /* 0x003fe20003800000 */
.L_x_945:
[----:B------:R-:W-:Y:S01]  /*2e140*/  MOV R13, R116 ;  /* 0x00000074000d7202 */ /* 0x000fe20000000f00 */
[----:B------:R-:W-:Y:S02]  /*2e150*/  IMAD.MOV.U32 R12, RZ, RZ, R2 ;  /* 0x000000ffff0c7224 */ /* 0x000fe400078e0002 */
[----:B------:R-:W-:-:S07]  /*2e160*/  IMAD.MOV.U32 R53, RZ, RZ, R14 ;  /* 0x000000ffff357224 */ /* 0x000fce00078e000e */
[----:B------:R-:W-:Y:S05]  /*2e170*/  WARPSYNC.COLLECTIVE R15, `(.L_x_946) ;  /* 0x000000000f087348 */ /* 0x000fea0003c00000 */
[----:B------:R0:W1:Y:S02]  /*2e180*/  SHFL.IDX P6, R14, R13, R12, R11 ;  /* 0x0000000c0d0e7389 */ /* 0x00006400000c000b */
[----:B01----:R-:W-:Y:S01]  /*2e190*/  ENDCOLLECTIVE ;  /* 0x000000000000791b */ /* 0x003fe20003800000 */
.L_x_946:
[----:B------:R-:W-:Y:S02]  /*2e1a0*/  IMAD.MOV.U32 R13, RZ, RZ, R112 ;  /* 0x000000ffff0d7224 */ /* 0x000fe400078e0070 */
[----:B------:R-:W-:-:S07]  /*2e1b0*/  IMAD.MOV.U32 R116, RZ, RZ, R14 ;  /* 0x000000ffff747224 */ /* 0x000fce00078e000e */
[----:B------:R-:W-:Y:S05]  /*2e1c0*/  WARPSYNC.COLLECTIVE R15, `(.L_x_947) ;  /* 0x000000000f087348 */ /* 0x000fea0003c00000 */
[----:B------:R0:W1:Y:S02]  /*2e1d0*/  SHFL.IDX P6, R14, R13, R12, R11 ;  /* 0x0000000c0d0e7389 */ /* 0x00006400000c000b */
[----:B01----:R-:W-:Y:S01]  /*2e1e0*/  ENDCOLLECTIVE ;  /* 0x000000000000791b */ /* 0x003fe20003800000 */
.L_x_947:
        /* <DEDUP_REMOVED lines=8> */
.L_x_948:
[----:B------:R-:W-:Y:S02]  /*2e270*/  SEL R93, R53, R112, P0 ;  /* 0x00000070355d7207 */ /* 0x000fe40000000000 */
[----:B------:R-:W-:Y:S01]  /*2e280*/  SEL R112, R112, R53, P0 ;  /* 0x0000003570707207 */ /* 0x000fe20000000000 */
[----:B------:R-:W-:Y:S02]  /*2e290*/  IMAD.MOV.U32 R13, RZ, RZ, R55 ;  /* 0x000000ffff0d7224 */ /* 0x000fe400078e0037 */
[----:B------:R-:W-:-:S07]  /*2e2a0*/  IMAD.MOV.U32 R57, RZ, RZ, R14 ;  /* 0x000000ffff397224 */ /* 0x000fce00078e000e */
[----:B------:R-:W-:Y:S05]  /*2e2b0*/  WARPSYNC.COLLECTIVE R15, `(.L_x_949) ;  /* 0x000000000f087348 */ /* 0x000fea0003c00000 */
[----:B------:R0:W1:Y:S02]  /*2e2c0*/  SHFL.IDX P6, R14, R13, R12, R11 ;  /* 0x0000000c0d0e7389 */ /* 0x00006400000c000b */
[----:B01----:R-:W-:Y:S01]  /*2e2d0*/  ENDCOLLECTIVE ;  /* 0x000000000000791b */ /* 0x003fe20003800000 */
.L_x_949:
[----:B------:R-:W-:Y:S01]  /*2e2e0*/  MOV R13, R124 ;  /* 0x0000007c000d7202 */ /* 0x000fe20000000f00 */
[----:B------:R-:W-:Y:S02]  /*2e2f0*/  IMAD.MOV.U32 R12, RZ, RZ, R2 ;  /* 0x000000ffff0c7224 */ /* 0x000fe400078e0002 */
[----:B------:R-:W-:-:S07]  /*2e300*/  IMAD.MOV.U32 R55, RZ, RZ, R14 ;  /* 0x000000ffff377224 */ /* 0x000fce00078e000e */
[----:B------:R-:W-:Y:S05]  /*2e310*/  WARPSYNC.COLLECTIVE R15, `(.L_x_950) ;  /* 0x000000000f087348 */ /* 0x000fea0003c00000 */
[----:B------:R0:W1:Y:S02]  /*2e320*/  SHFL.IDX P6, R14, R13, R12, R11 ;  /* 0x0000000c0d0e7389 */ /* 0x00006400000c000b */
[----:B01----:R-:W-:Y:S01]  /*2e330*/  ENDCOLLECTIVE ;  /* 0x000000000000791b */ /* 0x003fe20003800000 */
.L_x_950:
[----:B------:R-:W-:Y:S02]  /*2e340*/  IMAD.MOV.U32 R13, RZ, RZ, R120 ;  /* 0x000000ffff0d7224 */ /* 0x000fe400078e0078 */
[----:B------:R-:W-:-:S07]  /*2e350*/  IMAD.MOV.U32 R124, RZ, RZ, R14 ;  /* 0x000000ffff7c7224 */ /* 0x000fce00078e000e */
[----:B------:R-:W-:Y:S05]  /*2e360*/  WARPSYNC.COLLECTIVE R15, `(.L_x_951) ;  /* 0x000000000f087348 */ /* 0x000fea0003c00000 */
[----:B------:R0:W1:Y:S02]  /*2e370*/  SHFL.IDX P6, R14, R13, R12, R11 ;  /* 0x0000000c0d0e7389 */ /* 0x00006400000c000b */
[----:B01----:R-:W-:Y:S01]  /*2e380*/  ENDCOLLECTIVE ;  /* 0x000000000000791b */ /* 0x003fe20003800000 */
.L_x_951:
        /* <DEDUP_REMOVED lines=8> */
.L_x_952:
[----:B------:R-:W-:Y:S02]  /*2e410*/  SEL R84, R55, R120, P0 ;  /* 0x0000007837547207 */ /* 0x000fe40000000000 */
[----:B------:R-:W-:Y:S01]  /*2e420*/  SEL R120, R120, R55, P0 ;  /* 0x0000003778787207 */ /* 0x000fe20000000000 */
[----:B------:R-:W-:Y:S02]  /*2e430*/  IMAD.MOV.U32 R13, RZ, RZ, R61 ;  /* 0x000000ffff0d7224 */ /* 0x000fe400078e003d */
[----:B------:R-:W-:-:S07]  /*2e440*/  IMAD.MOV.U32 R65, RZ, RZ, R14 ;  /* 0x000000ffff417224 */ /* 0x000fce00078e000e */
[----:B------:R-:W-:Y:S05]  /*2e450*/  WARPSYNC.COLLECTIVE R15, `(.L_x_953) ;  /* 0x000000000f087348 */ /* 0x000fea0003c00000 */
[----:B------:R0:W1:Y:S02]  /*2e460*/  SHFL.IDX P6, R14, R13, R12, R11 ;  /* 0x0000000c0d0e7389 */ /* 0x00006400000c000b */
[----:B01----:R-:W-:Y:S01]  /*2e470*/  ENDCOLLECTIVE ;  /* 0x000000000000791b */ /* 0x003fe20003800000 */
.L_x_953:
[----:B------:R-:W-:Y:S01]  /*2e480*/  MOV R13, R132 ;  /* 0x00000084000d7202 */ /* 0x000fe20000000f00 */
[----:B------:R-:W-:Y:S02]  /*2e490*/  IMAD.MOV.U32 R12, RZ, RZ, R2 ;  /* 0x000000ffff0c7224 */ /* 0x000fe400078e0002 */
[----:B------:R-:W-:-:S07]  /*2e4a0*/  IMAD.MOV.U32 R61, RZ, RZ, R14 ;  /* 0x000000ffff3d7224 */ /* 0x000fce00078e000e */
[----:B------:R-:W-:Y:S05]  /*2e4b0*/  WARPSYNC.COLLECTIVE R15, `(.L_x_954) ;  /* 0x000000000f087348 */ /* 0x000fea0003c00000 */
[----:B------:R0:W1:Y:S02]  /*2e4c0*/  SHFL.IDX P6, R14, R13, R12, R11 ;  /* 0x0000000c0d0e7389 */ /* 0x00006400000c000b */
[----:B01----:R-:W-:Y:S01]  /*2e4d0*/  ENDCOLLECTIVE ;  /* 0x000000000000791b */ /* 0x003fe20003800000 */
.L_x_954:
[----:B------:R-:W-:Y:S02]  /*2e4e0*/  IMAD.MOV.U32 R13, RZ, RZ, R128 ;  /* 0x000000ffff0d7224 */ /* 0x000fe400078e0080 */
[----:B------:R-:W-:-:S07]  /*2e4f0*/  IMAD.MOV.U32 R132, RZ, RZ, R14 ;  /* 0x000000ffff847224 */ /* 0x000fce00078e000e */
[----:B------:R-:W-:Y:S05]  /*2e500*/  WARPSYNC.COLLECTIVE R15, `(.L_x_955) ;  /* 0x000000000f087348 */ /* 0x000fea0003c00000 */
[----:B------:R0:W1:Y:S02]  /*2e510*/  SHFL.IDX P6, R14, R13, R12, R11 ;  /* 0x0000000c0d0e7389 */ /* 0x00006400000c000b */
[----:B01----:R-:W-:Y:S01]  /*2e520*/  ENDCOLLECTIVE ;  /* 0x000000000000791b */ /* 0x003fe20003800000 */
.L_x_955:
        /* <DEDUP_REMOVED lines=8> */
.L_x_956:
[----:B------:R-:W-:Y:S02]  /*2e5b0*/  SEL R4, R61, R128, P0 ;  /* 0x000000803d047207 */ /* 0x000fe40000000000 */
[----:B------:R-:W-:Y:S01]  /*2e5c0*/  SEL R61, R128, R61, P0 ;  /* 0x0000003d803d7207 */ /* 0x000fe20000000000 */
[----:B------:R-:W-:Y:S02]  /*2e5d0*/  IMAD.MOV.U32 R13, RZ, RZ, R69 ;  /* 0x000000ffff0d7224 */ /* 0x000fe400078e0045 */
[----:B------:R-:W-:-:S07]  /*2e5e0*/  IMAD.MOV.U32 R73, RZ, RZ, R14 ;  /* 0x000000ffff497224 */ /* 0x000fce00078e000e */
[----:B------:R-:W-:Y:S05]  /*2e5f0*/  WARPSYNC.COLLECTIVE R15, `(.L_x_957) ;  /* 0x000000000f087348 */ /* 0x000fea0003c00000 */
[----:B------:R0:W1:Y:S02]  /*2e600*/  SHFL.IDX P6, R14, R13, R12, R11 ;  /* 0x0000000c0d0e7389 */ /* 0x00006400000c000b */
[----:B01----:R-:W-:Y:S01]  /*2e610*/  ENDCOLLECTIVE ;  /* 0x000000000000791b */ /* 0x003fe20003800000 */
.L_x_957:
[----:B------:R-:W-:Y:S01]  /*2e620*/  MOV R13, R140 ;  /* 0x0000008c000d7202 */ /* 0x000fe20000000f00 */
[----:B------:R-:W-:Y:S02]  /*2e630*/  IMAD.MOV.U32 R12, RZ, RZ, R2 ;  /* 0x000000ffff0c7224 */ /* 0x000fe400078e0002 */
[----:B------:R-:W-:-:S07]  /*2e640*/  IMAD.MOV.U32 R69, RZ, RZ, R14 ;  /* 0x000000ffff457224 */ /* 0x000fce00078e000e */
[----:B------:R-:W-:Y:S05]  /*2e650*/  WARPSYNC.COLLECTIVE R15, `(.L_x_958) ;  /* 0x000000000f087348 */ /* 0x000fea0003c00000 */
[----:B------:R0:W1:Y:S02]  /*2e660*/  SHFL.IDX P6, R14, R13, R12, R11 ;  /* 0x0000000c0d0e7389 */ /* 0x00006400000c000b */
[----:B01----:R-:W-:Y:S01]  /*2e670*/  ENDCOLLECTIVE ;  /* 0x000000000000791b */ /* 0x003fe20003800000 */
.L_x_958:
[----:B------:R-:W-:Y:S02]  /*2e680*/  IMAD.MOV.U32 R13, RZ, RZ, R136 ;  /* 0x000000ffff0d7224 */ /* 0x000fe400078e0088 */
[----:B------:R-:W-:-:S07]  /*2e690*/  IMAD.MOV.U32 R140, RZ, RZ, R14 ;  /* 0x000000ffff8c7224 */ /* 0x000fce00078e000e */
[----:B------:R-:W-:Y:S05]  /*2e6a0*/  WARPSYNC.COLLECTIVE R15, `(.L_x_959) ;  /* 0x000000000f087348 */ /* 0x000fea0003c00000 */
[----:B------:R0:W1:Y:S02]  /*2e6b0*/  SHFL.IDX P6, R14, R13, R12, R11 ;  /* 0x0000000c0d0e7389 */ /* 0x00006400000c000b */
[----:B01----:R-:W-:Y:S01]  /*2e6c0*/  ENDCOLLECTIVE ;  /* 0x000000000000791b */ /* 0x003fe20003800000 */
.L_x_959:
        /* <DEDUP_REMOVED lines=8> */
.L_x_960:
[----:B------:R-:W-:Y:S02]  /*2e750*/  SEL R6, R69, R136, P0 ;  /* 0x0000008845067207 */ /* 0x000fe40000000000 */
[----:B------:R-:W-:Y:S01]  /*2e760*/  SEL R69, R136, R69, P0 ;  /* 0x0000004588457207 */ /* 0x000fe20000000000 */
[----:B------:R-:W-:Y:S02]  /*2e770*/  IMAD.MOV.U32 R13, RZ, RZ, R77 ;  /* 0x000000ffff0d7224 */ /* 0x000fe400078e004d */
[----:B------:R-:W-:-:S07]  /*2e780*/  IMAD.MOV.U32 R81, RZ, RZ, R14 ;  /* 0x000000ffff517224 */ /* 0x000fce00078e000e */
[----:B------:R-:W-:Y:S05]  /*2e790*/  WARPSYNC.COLLECTIVE R15, `(.L_x_961) ;  /* 0x000000000f087348 */ /* 0x000fea0003c00000 */
[----:B------:R0:W1:Y:S02]  /*2e7a0*/  SHFL.IDX P6, R14, R13, R12, R11 ;  /* 0x0000000c0d0e7389 */ /* 0x00006400000c000b */
[----:B01----:R-:W-:Y:S01]  /*2e7b0*/  ENDCOLLECTIVE ;  /* 0x000000000000791b */ /* 0x003fe20003800000 */
.L_x_961:
[----:B------:R-:W-:Y:S01]  /*2e7c0*/  MOV R13, R148 ;  /* 0x00000094000d7202 */ /* 0x000fe20000000f00 */
[----:B------:R-:W-:Y:S02]  /*2e7d0*/  IMAD.MOV.U32 R12, RZ, RZ, R2 ;  /* 0x000000ffff0c7224 */ /* 0x000fe400078e0002 */
[----:B------:R-:W-:-:S07]  /*2e7e0*/  IMAD.MOV.U32 R77, RZ, RZ, R14 ;  /* 0x000000ffff4d7224 */ /* 0x000fce00078e000e */
[----:B------:R-:W-:Y:S05]  /*2e7f0*/  WARPSYNC.COLLECTIVE R15, `(.L_x_962) ;  /* 0x000000000f087348 */ /* 0x000fea0003c00000 */
[----:B------:R0:W1:Y:S02]  /*2e800*/  SHFL.IDX P6, R14, R13, R12, R11 ;  /* 0x0000000c0d0e7389 */ /* 0x00006400000c000b */
[----:B01----:R-:W-:Y:S01]  /*2e810*/  ENDCOLLECTIVE ;  /* 0x000000000000791b */ /* 0x003fe20003800000 */
.L_x_962:
[----:B------:R-:W-:Y:S02]  /*2e820*/  IMAD.MOV.U32 R13, RZ, RZ, R144 ;  /* 0x000000ffff0d7224 */ /* 0x000fe400078e0090 */
[----:B------:R-:W-:-:S07]  /*2e830*/  IMAD.MOV.U32 R148, RZ, RZ, R14 ;  /* 0x000000ffff947224 */ /* 0x000fce00078e000e */
[----:B------:R-:W-:Y:S05]  /*2e840*/  WARPSYNC.COLLECTIVE R15, `(.L_x_963) ;  /* 0x000000000f087348 */ /* 0x000fea0003c00000 */
[----:B------:R0:W1:Y:S02]  /*2e850*/  SHFL.IDX P6, R14, R13, R12, R11 ;  /* 0x0000000c0d0e7389 */ /* 0x00006400000c000b */
[----:B01----:R-:W-:Y:S01]  /*2e860*/  ENDCOLLECTIVE ;  /* 0x000000000000791b */ /* 0x003fe20003800000 */
.L_x_963:
        /* <DEDUP_REMOVED lines=8> */
.L_x_964:
[----:B------:R-:W-:Y:S02]  /*2e8f0*/  SEL R8, R77, R144, P0 ;  /* 0x000000904d087207 */ /* 0x000fe40000000000 */
[----:B------:R-:W-:Y:S01]  /*2e900*/  SEL R77, R144, R77, P0 ;  /* 0x0000004d904d7207 */ /* 0x000fe20000000000 */
[----:B------:R-:W-:Y:S02]  /*2e910*/  IMAD.MOV.U32 R13, RZ, RZ, R85 ;  /* 0x000000ffff0d7224 */ /* 0x000fe400078e0055 */
[----:B------:R-:W-:-:S07]  /*2e920*/  IMAD.MOV.U32 R21, RZ, RZ, R14 ;  /* 0x000000ffff157224 */ /* 0x000fce00078e000e */
[----:B------:R-:W-:Y:S05]  /*2e930*/  WARPSYNC.COLLECTIVE R15, `(.L_x_965) ;  /* 0x000000000f087348 */ /* 0x000fea0003c00000 */
[----:B------:R0:W1:Y:S02]  /*2e940*/  SHFL.IDX P6, R14, R13, R12, R11 ;  /* 0x0000000c0d0e7389 */ /* 0x00006400000c000b */
[----:B01----:R-:W-:Y:S01]  /*2e950*/  ENDCOLLECTIVE ;  /* 0x000000000000791b */ /* 0x003fe20003800000 */
.L_x_965:
[----:B------:R-:W-:Y:S01]  /*2e960*/  MOV R13, R146 ;  /* 0x00000092000d7202 */ /* 0x000fe20000000f00 */
[----:B------:R-:W-:Y:S02]  /*2e970*/  IMAD.MOV.U32 R12, RZ, RZ, R2 ;  /* 0x000000ffff0c7224 */ /* 0x000fe400078e0002 */
[----:B------:R-:W-:-:S07]  /*2e980*/  IMAD.MOV.U32 R85, RZ, RZ, R14 ;  /* 0x000000ffff557224 */ /* 0x000fce00078e000e */
[----:B------:R-:W-:Y:S05]  /*2e990*/  WARPSYNC.COLLECTIVE R15, `(.L_x_966) ;  /* 0x000000000f087348 */ /* 0x000fea0003c00000 */
[----:B------:R0:W1:Y:S02]  /*2e9a0*/  SHFL.IDX P6, R14, R13, R12, R11 ;  /* 0x0000000c0d0e7389 */ /* 0x00006400000c000b */
[----:B01----:R-:W-:Y:S01]  /*2e9b0*/  ENDCOLLECTIVE ;  /* 0x000000000000791b */ /* 0x003fe20003800000 */
.L_x_966:
[----:B------:R-:W-:Y:S02]  /*2e9c0*/  IMAD.MOV.U32 R13, RZ, RZ, R158 ;  /* 0x000000ffff0d7224 */ /* 0x000fe400078e009e */
[----:B------:R-:W-:-:S07]  /*2e9d0*/  IMAD.MOV.U32 R146, RZ, RZ, R14 ;  /* 0x000000ffff927224 */ /* 0x000fce00078e000e */
[----:B------:R-:W-:Y:S05]  /*2e9e0*/  WARPSYNC.COLLECTIVE R15, `(.L_x_967) ;  /* 0x000000000f087348 */ /* 0x000fea0003c00000 */
[----:B------:R0:W1:Y:S02]  /*2e9f0*/  SHFL.IDX P6, R14, R13, R12, R11 ;  /* 0x0000000c0d0e7389 */ /* 0x00006400000c000b */
[----:B01----:R-:W-:Y:S01]  /*2ea00*/  ENDCOLLECTIVE ;  /* 0x000000000000791b */ /* 0x003fe20003800000 */
.L_x_967:
        /* <DEDUP_REMOVED lines=8> */
.L_x_968:
[----:B------:R-:W-:Y:S02]  /*2ea90*/  SEL R10, R85, R158, P0 ;  /* 0x0000009e550a7207 */ /* 0x000fe40000000000 */
[----:B------:R-:W-:Y:S01]  /*2eaa0*/  SEL R85, R158, R85, P0 ;  /* 0x000000559e557207 */ /* 0x000fe20000000000 */
[----:B------:R-:W-:Y:S02]  /*2eab0*/  IMAD.MOV.U32 R13, RZ, RZ, R64 ;  /* 0x000000ffff0d7224 */ /* 0x000fe400078e0040 */
[----:B------:R-:W-:-:S07]  /*2eac0*/  IMAD.MOV.U32 R89, RZ, RZ, R14 ;  /* 0x000000ffff597224 */ /* 0x000fce00078e000e */
[----:B------:R-:W-:Y:S05]  /*2ead0*/  WARPSYNC.COLLECTIVE R15, `(.L_x_969) ;  /* 0x000000000f087348 */ /* 0x000fea0003c00000 */
[----:B------:R0:W1:Y:S02]  /*2eae0*/  SHFL.IDX P6, R14, R13, R12, R11 ;  /* 0x0000000c0d0e7389 */ /* 0x00006400000c000b */
[----:B01----:R-:W-:Y:S01]  /*2eaf0*/  ENDCOLLECTIVE ;  /* 0x000000000000791b */ /* 0x003fe20003800000 */
.L_x_969:
[----:B------:R-:W-:Y:S01]  /*2eb00*/  MOV R13, R153 ;  /* 0x00000099000d7202 */ /* 0x000fe20000000f00 */
[----:B------:R-:W-:Y:S02]  /*2eb10*/  IMAD.MOV.U32 R12, RZ, RZ, R2 ;  /* 0x000000ffff0c7224 */ /* 0x000fe400078e0002 */
[----:B------:R-:W-:-:S07]  /*2eb20*/  IMAD.MOV.U32 R64, RZ, RZ, R14 ;  /* 0x000000ffff407224 */ /* 0x000fce00078e000e */
[----:B------:R-:W-:Y:S05]  /*2eb30*/  WARPSYNC.COLLECTIVE R15, `(.L_x_970) ;  /* 0x000000000f087348 */ /* 0x000fea0003c00000 */
[----:B------:R0:W1:Y:S02]  /*2eb40*/  SHFL.IDX P6, R14, R13, R12, R11 ;  /* 0x0000000c0d0e7389 */ /* 0x00006400000c000b */
[----:B01----:R-:W-:Y:S01]  /*2eb50*/  ENDCOLLECTIVE ;  /* 0x000000000000791b */ /* 0x003fe20003800000 */
.L_x_970:
[----:B------:R-:W-:Y:S02]  /*2eb60*/  IMAD.MOV.U32 R13, RZ, RZ, R152 ;  /* 0x000000ffff0d7224 */ /* 0x000fe400078e0098 */
[----:B------:R-:W-:-:S07]  /*2eb70*/  IMAD.MOV.U32 R153, RZ, RZ, R14 ;  /* 0x000000ffff997224 */ /* 0x000fce00078e000e */
[----:B------:R-:W-:Y:S05]  /*2eb80*/  WARPSYNC.COLLECTIVE R15, `(.L_x_971) ;  /* 0x000000000f087348 */ /* 0x000fea0003c00000 */
[----:B------:R0:W1:Y:S02]  /*2eb90*/  SHFL.IDX P6, R14, R13, R12, R11 ;  /* 0x0000000c0d0e7389 */ /* 0x00006400000c000b */
[----:B01----:R-:W-:Y:S01]  /*2eba0*/  ENDCOLLECTIVE ;  /* 0x000000000000791b */ /* 0x003fe20003800000 */
.L_x_971:
        /* <DEDUP_REMOVED lines=8> */
.L_x_972:
[----:B------:R-:W-:Y:S02]  /*2ec30*/  SEL R26, R64, R152, P0 ;  /* 0x00000098401a7207 */ /* 0x000fe40000000000 */
[----:B------:R-:W-:Y:S01]  /*2ec40*/  SEL R64, R152, R64, P0 ;  /* 0x0000004098407207 */ /* 0x000fe20000000000 */
[----:B------:R-:W-:Y:S02]  /*2ec50*/  IMAD.MOV.U32 R13, RZ, RZ, R92 ;  /* 0x000000ffff0d7224 */ /* 0x000fe400078e005c */
[----:B------:R-:W-:-:S07]  /*2ec60*/  IMAD.MOV.U32 R94, RZ, RZ, R14 ;  /* 0x000000ffff5e7224 */ /* 0x000fce00078e000e */
[----:B------:R-:W-:Y:S05]  /*2ec70*/  WARPSYNC.COLLECTIVE R15, `(.L_x_973) ;  /* 0x000000000f087348 */ /* 0x000fea0003c00000 */
[----:B------:R0:W1:Y:S02]  /*2ec80*/  SHFL.IDX P6, R14, R13, R12, R11 ;  /* 0x0000000c0d0e7389 */ /* 0x00006400000c000b */
[----:B01----:R-:W-:Y:S01]  /*2ec90*/  ENDCOLLECTIVE ;  /* 0x000000000000791b */ /* 0x003fe20003800000 */
.L_x_973:
[----:B------:R-:W-:Y:S01]  /*2eca0*/  MOV R13, R155 ;  /* 0x0000009b000d7202 */ /* 0x000fe20000000f00 */
[----:B------:R-:W-:Y:S02]  /*2ecb0*/  IMAD.MOV.U32 R12, RZ, RZ, R2 ;  /* 0x000000ffff0c7224 */ /* 0x000fe400078e0002 */
[----:B------:R-:W-:-:S07]  /*2ecc0*/  IMAD.MOV.U32 R92, RZ, RZ, R14 ;  /* 0x000000ffff5c7224 */ /* 0x000fce00078e000e */
[----:B------:R-:W-:Y:S05]  /*2ecd0*/  WARPSYNC.COLLECTIVE R15, `(.L_x_974) ;  /* 0x000000000f087348 */ /* 0x000fea0003c00000 */
[----:B------:R0:W1:Y:S02]  /*2ece0*/  SHFL.IDX P6, R14, R13, R12, R11 ;  /* 0x0000000c0d0e7389 */ /* 0x00006400000c000b */
[----:B01----:R-:W-:Y:S01]  /*2ecf0*/  ENDCOLLECTIVE ;  /* 0x000000000000791b */ /* 0x003fe20003800000 */
.L_x_974:
[----:B------:R-:W-:Y:S02]  /*2ed00*/  IMAD.MOV.U32 R13, RZ, RZ, R154 ;  /* 0x000000ffff0d7224 */ /* 0x000fe400078e009a */
[----:B------:R-:W-:-:S07]  /*2ed10*/  IMAD.MOV.U32 R155, RZ, RZ, R14 ;  /* 0x000000ffff9b7224 */ /* 0x000fce00078e000e */
[----:B------:R-:W-:Y:S05]  /*2ed20*/  WARPSYNC.COLLECTIVE R15, `(.L_x_975) ;  /* 0x000000000f087348 */ /* 0x000fea0003c00000 */
[----:B------:R0:W1:Y:S02]  /*2ed30*/  SHFL.IDX P6, R14, R13, R12, R11 ;  /* 0x0000000c0d0e7389 */ /* 0x00006400000c000b */
[----:B01----:R-:W-:Y:S01]  /*2ed40*/  ENDCOLLECTIVE ;  /* 0x000000000000791b */ /* 0x003fe20003800000 */
.L_x_975:
        /* <DEDUP_REMOVED lines=8> */
.L_x_976:
[----:B------:R-:W-:Y:S02]  /*2edd0*/  SEL R36, R92, R154, P0 ;  /* 0x0000009a5c247207 */ /* 0x000fe40000000000 */
[----:B------:R-:W-:Y:S01]  /*2ede0*/  SEL R92, R154, R92, P0 ;  /* 0x0000005c9a5c7207 */ /* 0x000fe20000000000 */
[----:B------:R-:W-:Y:S02]  /*2edf0*/  IMAD.MOV.U32 R13, RZ, RZ, R97 ;  /* 0x000000ffff0d7224 */ /* 0x000fe400078e0061 */
[----:B------:R-:W-:-:S07]  /*2ee00*/  IMAD.MOV.U32 R101, RZ, RZ, R14 ;  /* 0x000000ffff657224 */ /* 0x000fce00078e000e */
[----:B------:R-:W-:Y:S05]  /*2ee10*/  WARPSYNC.COLLECTIVE R15, `(.L_x_977) ;  /* 0x000000000f087348 */ /* 0x000fea0003c00000 */
[----:B------:R0:W1:Y:S02]  /*2ee20*/  SHFL.IDX P6, R14, R13, R12, R11 ;  /* 0x0000000c0d0e7389 */ /* 0x00006400000c000b */
[----:B01----:R-:W-:Y:S01]  /*2ee30*/  ENDCOLLECTIVE ;  /* 0x000000000000791b */ /* 0x003fe20003800000 */
.L_x_977:
[----:B------:R-:W-:Y:S01]  /*2ee40*/  MOV R13, R157 ;  /* 0x0000009d000d7202 */ /* 0x000fe20000000f00 */
[----:B------:R-:W-:Y:S02]  /*2ee50*/  IMAD.MOV.U32 R12, RZ, RZ, R2 ;  /* 0x000000ffff0c7224 */ /* 0x000fe400078e0002 */
[----:B------:R-:W-:-:S07]  /*2ee60*/  IMAD.MOV.U32 R97, RZ, RZ, R14 ;  /* 0x000000ffff617224 */ /* 0x000fce00078e000e */
[----:B------:R-:W-:Y:S05]  /*2ee70*/  WARPSYNC.COLLECTIVE R15, `(.L_x_978) ;  /* 0x000000000f087348 */ /* 0x000fea0003c00000 */
[----:B------:R0:W1:Y:S02]  /*2ee80*/  SHFL.IDX P6, R14, R13, R12, R11 ;  /* 0x0000000c0d0e7389 */ /* 0x00006400000c000b */
[----:B01----:R-:W-:Y:S01]  /*2ee90*/  ENDCOLLECTIVE ;  /* 0x000000000000791b */ /* 0x003fe20003800000 */
.L_x_978:
[----:B------:R-:W-:Y:S02]  /*2eea0*/  IMAD.MOV.U32 R13, RZ, RZ, R156 ;  /* 0x000000ffff0d7224 */ /* 0x000fe400078e009c */
[----:B------:R-:W-:-:S07]  /*2eeb0*/  IMAD.MOV.U32 R157, RZ, RZ, R14 ;  /* 0x000000ffff9d7224 */ /* 0x000fce00078e000e */
[----:B------:R-:W-:Y:S05]  /*2eec0*/  WARPSYNC.COLLECTIVE R15, `(.L_x_979) ;  /* 0x000000000f087348 */ /* 0x000fea0003c00000 */
[----:B------:R0:W1:Y:S02]  /*2eed0*/  SHFL.IDX P6, R14, R13, R12, R11 ;  /* 0x0000000c0d0e7389 */ /* 0x00006400000c000b */
[----:B01----:R-:W-:Y:S01]  /*2eee0*/  ENDCOLLECTIVE ;  /* 0x000000000000791b */ /* 0x003fe20003800000 */
.L_x_979:
        /* <DEDUP_REMOVED lines=8> */
.L_x_980:
[----:B------:R-:W-:Y:S02]  /*2ef70*/  SEL R38, R97, R156, P0 ;  /* 0x0000009c61267207 */ /* 0x000fe40000000000 */
[----:B------:R-:W-:Y:S01]  /*2ef80*/  SEL R97, R156, R97, P0 ;  /* 0x000000619c617207 */ /* 0x000fe20000000000 */
[----:B------:R-:W-:Y:S02]  /*2ef90*/  IMAD.MOV.U32 R13, RZ, RZ, R105 ;  /* 0x000000ffff0d7224 */ /* 0x000fe400078e0069 */
[----:B------:R-:W-:-:S07]  /*2efa0*/  IMAD.MOV.U32 R58, RZ, RZ, R14 ;  /* 0x000000ffff3a7224 */ /* 0x000fce00078e000e */
[----:B------:R-:W-:Y:S05]  /*2efb0*/  WARPSYNC.COLLECTIVE R15, `(.L_x_981) ;  /* 0x000000000f087348 */ /* 0x000fea0003c00000 */
[----:B------:R0:W1:Y:S02]  /*2efc0*/  SHFL.IDX P6, R14, R13, R12, R11 ;  /* 0x0000000c0d0e7389 */ /* 0x00006400000c000b */
[----:B01----:R-:W-:Y:S01]  /*2efd0*/  ENDCOLLECTIVE ;  /* 0x000000000000791b */ /* 0x003fe20003800000 */
.L_x_981:
[----:B------:R-:W-:Y:S01]  /*2efe0*/  MOV R13, R62 ;  /* 0x0000003e000d7202 */ /* 0x000fe20000000f00 */
[----:B------:R-:W-:Y:S02]  /*2eff0*/  IMAD.MOV.U32 R12, RZ, RZ, R2 ;  /* 0x000000ffff0c7224 */ /* 0x000fe400078e0002 */
[----:B------:R-:W-:-:S07]  /*2f000*/  IMAD.MOV.U32 R105, RZ, RZ, R14 ;  /* 0x000000ffff697224 */ /* 0x000fce00078e000e */
[----:B------:R-:W-:Y:S05]  /*2f010*/  WARPSYNC.COLLECTIVE R15, `(.L_x_982) ;  /* 0x000000000f087348 */ /* 0x000fea0003c00000 */
[----:B------:R0:W1:Y:S02]  /*2f020*/  SHFL.IDX P6, R14, R13, R12, R11 ;  /* 0x0000000c0d0e7389 */ /* 0x00006400000c000b */
[----:B01----:R-:W-:Y:S01]  /*2f030*/  ENDCOLLECTIVE ;  /* 0x000000000000791b */ /* 0x003fe20003800000 */
.L_x_982:
[----:B------:R-:W-:Y:S02]  /*2f040*/  IMAD.MOV.U32 R13, RZ, RZ, R109 ;  /* 0x000000ffff0d7224 */ /* 0x000fe400078e006d */
[----:B------:R-:W-:-:S07]  /*2f050*/  IMAD.MOV.U32 R62, RZ, RZ, R14 ;  /* 0x000000ffff3e7224 */ /* 0x000fce00078e000e */
[----:B------:R-:W-:Y:S05]  /*2f060*/  WARPSYNC.COLLECTIVE R15, `(.L_x_983) ;  /* 0x000000000f087348 */ /* 0x000fea0003c00000 */
[----:B------:R0:W1:Y:S02]  /*2f070*/  SHFL.IDX P6, R14, R13, R12, R11 ;  /* 0x0000000c0d0e7389 */ /* 0x00006400000c000b */
[----:B01----:R-:W-:Y:S01]  /*2f080*/  ENDCOLLECTIVE ;  /* 0x000000000000791b */ /* 0x003fe20003800000 */
.L_x_983:
        /* <DEDUP_REMOVED lines=8> */
.L_x_984:
[----:B------:R-:W-:Y:S02]  /*2f110*/  SEL R40, R105, R32, P0 ;  /* 0x0000002069287207 */ /* 0x000fe40000000000 */
[----:B------:R-:W-:Y:S01]  /*2f120*/  SEL R105, R32, R105, P0 ;  /* 0x0000006920697207 */ /* 0x000fe20000000000 */
[----:B------:R-:W-:Y:S02]  /*2f130*/  IMAD.MOV.U32 R13, RZ, RZ, R113 ;  /* 0x000000ffff0d7224 */ /* 0x000fe400078e0071 */
[----:B------:R-:W-:-:S07]  /*2f140*/  IMAD.MOV.U32 R117, RZ, RZ, R14 ;  /* 0x000000ffff757224 */ /* 0x000fce00078e000e */
[----:B------:R-:W-:Y:S05]  /*2f150*/  WARPSYNC.COLLECTIVE R15, `(.L_x_985) ;  /* 0x000000000f087348 */ /* 0x000fea0003c00000 */
[----:B------:R0:W1:Y:S02]  /*2f160*/  SHFL.IDX P6, R14, R13, R12, R11 ;  /* 0x0000000c0d0e7389 */ /* 0x00006400000c000b */
[----:B01----:R-:W-:Y:S01]  /*2f170*/  ENDCOLLECTIVE ;  /* 0x000000000000791b */ /* 0x003fe20003800000 */
.L_x_985:
[----:B------:R-:W-:Y:S01]  /*2f180*/  MOV R13, R70 ;  /* 0x00000046000d7202 */ /* 0x000fe20000000f00 */
[----:B------:R-:W-:Y:S02]  /*2f190*/  IMAD.MOV.U32 R12, RZ, RZ, R2 ;  /* 0x000000ffff0c7224 */ /* 0x000fe400078e0002 */
[----:B------:R-:W-:-:S07]  /*2f1a0*/  IMAD.MOV.U32 R113, RZ, RZ, R14 ;  /* 0x000000ffff717224 */ /* 0x000fce00078e000e */
[----:B------:R-:W-:Y:S05]  /*2f1b0*/  WARPSYNC.COLLECTIVE R15, `(.L_x_986) ;  /* 0x000000000f087348 */ /* 0x000fea0003c00000 */
[----:B------:R0:W1:Y:S02]  /*2f1c0*/  SHFL.IDX P6, R14, R13, R12, R11 ;  /* 0x0000000c0d0e7389 */ /* 0x00006400000c000b */
[----:B01----:R-:W-:Y:S01]  /*2f1d0*/  ENDCOLLECTIVE ;  /* 0x000000000000791b */ /* 0x003fe20003800000 */
.L_x_986:
[----:B------:R-:W-:Y:S02]  /*2f1e0*/  IMAD.MOV.U32 R13, RZ, RZ, R121 ;  /* 0x000000ffff0d7224 */ /* 0x000fe400078e0079 */
[----:B------:R-:W-:-:S07]  /*2f1f0*/  IMAD.MOV.U32 R70, RZ, RZ, R14 ;  /* 0x000000ffff467224 */ /* 0x000fce00078e000e */
[----:B------:R-:W-:Y:S05]  /*2f200*/  WARPSYNC.COLLECTIVE R15, `(.L_x_987) ;  /* 0x000000000f087348 */ /* 0x000fea0003c00000 */
[----:B------:R0:W1:Y:S02]  /*2f210*/  SHFL.IDX P6, R14, R13, R12, R11 ;  /* 0x0000000c0d0e7389 */ /* 0x00006400000c000b */
[----:B01----:R-:W-:Y:S01]  /*2f220*/  ENDCOLLECTIVE ;  /* 0x000000000000791b */ /* 0x003fe20003800000 */
.L_x_987:
        /* <DEDUP_REMOVED lines=8> */
.L_x_988:
[----:B------:R-:W-:Y:S02]  /*2f2b0*/  SEL R45, R113, R109, P0 ;  /* 0x0000006d712d7207 */ /* 0x000fe40000000000 */
[----:B------:R-:W-:Y:S01]  /*2f2c0*/  SEL R109, R109, R113, P0 ;  /* 0x000000716d6d7207 */ /* 0x000fe20000000000 */
[----:B------:R-:W-:Y:S02]  /*2f2d0*/  IMAD.MOV.U32 R13, RZ, RZ, R63 ;  /* 0x000000ffff0d7224 */ /* 0x000fe400078e003f */
[----:B------:R-:W-:-:S07]  /*2f2e0*/  IMAD.MOV.U32 R66, RZ, RZ, R14 ;  /* 0x000000ffff427224 */ /* 0x000fce00078e000e */
[----:B------:R-:W-:Y:S05]  /*2f2f0*/  WARPSYNC.COLLECTIVE R15, `(.L_x_989) ;  /* 0x000000000f087348 */ /* 0x000fea0003c00000 */
[----:B------:R0:W1:Y:S02]  /*2f300*/  SHFL.IDX P6, R14, R13, R12, R11 ;  /* 0x0000000c0d0e7389 */ /* 0x00006400000c000b */
[----:B01----:R-:W-:Y:S01]  /*2f310*/  ENDCOLLECTIVE ;  /* 0x000000000000791b */ /* 0x003fe20003800000 */
.L_x_989:
[----:B------:R-:W-:Y:S01]  /*2f320*/  MOV R13, R78 ;  /* 0x0000004e000d7202 */ /* 0x000fe20000000f00 */
[----:B------:R-:W-:Y:S02]  /*2f330*/  IMAD.MOV.U32 R12, RZ, RZ, R2 ;  /* 0x000000ffff0c7224 */ /* 0x000fe400078e0002 */
[----:B------:R-:W-:-:S07]  /*2f340*/  IMAD.MOV.U32 R121, RZ, RZ, R14 ;  /* 0x000000ffff797224 */ /* 0x000fce00078e000e */
[----:B------:R-:W-:Y:S05]  /*2f350*/  WARPSYNC.COLLECTIVE R15, `(.L_x_990) ;  /* 0x000000000f087348 */ /* 0x000fea0003c00000 */
[----:B------:R0:W1:Y:S02]  /*2f360*/  SHFL.IDX P6, R14, R13, R12, R11 ;  /* 0x0000000c0d0e7389 */ /* 0x00006400000c000b */
[----:B01----:R-:W-:Y:S01]  /*2f370*/  ENDCOLLECTIVE ;  /* 0x000000000000791b */ /* 0x003fe20003800000 */
.L_x_990:
[----:B------:R-:W-:Y:S02]  /*2f380*/  IMAD.MOV.U32 R13, RZ, RZ, R74 ;  /* 0x000000ffff0d7224 */ /* 0x000fe400078e004a */
[----:B------:R-:W-:-:S07]  /*2f390*/  IMAD.MOV.U32 R78, RZ, RZ, R14 ;  /* 0x000000ffff4e7224 */ /* 0x000fce00078e000e */
[----:B------:R-:W-:Y:S05]  /*2f3a0*/  WARPSYNC.COLLECTIVE R15, `(.L_x_991) ;  /* 0x000000000f087348 */ /* 0x000fea0003c00000 */
[----:B------:R0:W1:Y:S02]  /*2f3b0*/  SHFL.IDX P6, R14, R13, R12, R11 ;  /* 0x0000000c0d0e7389 */ /* 0x00006400000c000b */
[----:B01----:R-:W-:Y:S01]  /*2f3c0*/  ENDCOLLECTIVE ;  /* 0x000000000000791b */ /* 0x003fe20003800000 */
.L_x_991:
        /* <DEDUP_REMOVED lines=8> */
.L_x_992:
[----:B------:R-:W-:Y:S02]  /*2f450*/  SEL R47, R121, R74, P0 ;  /* 0x0000004a792f7207 */ /* 0x000fe40000000000 */
[----:B------:R-:W-:Y:S01]  /*2f460*/  SEL R74, R74, R121, P0 ;  /* 0x000000794a4a7207 */ /* 0x000fe20000000000 */
[----:B------:R-:W-:Y:S02]  /*2f470*/  IMAD.MOV.U32 R13, RZ, RZ, R67 ;  /* 0x000000ffff0d7224 */ /* 0x000fe400078e0043 */
[----:B------:R-:W-:-:S07]  /*2f480*/  IMAD.MOV.U32 R71, RZ, RZ, R14 ;  /* 0x000000ffff477224 */ /* 0x000fce00078e000e */
[----:B------:R-:W-:Y:S05]  /*2f490*/  WARPSYNC.COLLECTIVE R15, `(.L_x_993) ;  /* 0x000000000f087348 */ /* 0x000fea0003c00000 */
[----:B------:R0:W1:Y:S02]  /*2f4a0*/  SHFL.IDX P6, R14, R13, R12, R11 ;  /* 0x0000000c0d0e7389 */ /* 0x00006400000c000b */
[----:B01----:R-:W-:Y:S01]  /*2f4b0*/  ENDCOLLECTIVE ;  /* 0x000000000000791b */ /* 0x003fe20003800000 */
.L_x_993:
[----:B------:R-:W-:Y:S01]  /*2f4c0*/  MOV R13, R86 ;  /* 0x00000056000d7202 */ /* 0x000fe20000000f00 */
[----:B------:R-:W-:Y:S02]  /*2f4d0*/  IMAD.MOV.U32 R12, RZ, RZ, R2 ;  /* 0x000000ffff0c7224 */ /* 0x000fe400078e0002 */
[----:B------:R-:W-:-:S07]  /*2f4e0*/  IMAD.MOV.U32 R67, RZ, RZ, R14 ;  /* 0x000000ffff437224 */ /* 0x000fce00078e000e */
[----:B------:R-:W-:Y:S05]  /*2f4f0*/  WARPSYNC.COLLECTIVE R15, `(.L_x_994) ;  /* 0x000000000f087348 */ /* 0x000fea0003c00000 */
[----:B------:R0:W1:Y:S02]  /*2f500*/  SHFL.IDX P6, R14, R13, R12, R11 ;  /* 0x0000000c0d0e7389 */ /* 0x00006400000c000b */
[----:B01----:R-:W-:Y:S01]  /*2f510*/  ENDCOLLECTIVE ;  /* 0x000000000000791b */ /* 0x003fe20003800000 */
.L_x_994:
[----:B------:R-:W-:Y:S02]  /*2f520*/  IMAD.MOV.U32 R13, RZ, RZ, R82 ;  /* 0x000000ffff0d7224 */ /* 0x000fe400078e0052 */
[----:B------:R-:W-:-:S07]  /*2f530*/  IMAD.MOV.U32 R86, RZ, RZ, R14 ;  /* 0x000000ffff567224 */ /* 0x000fce00078e000e */
[----:B------:R-:W-:Y:S05]  /*2f540*/  WARPSYNC.COLLECTIVE R15, `(.L_x_995) ;  /* 0x000000000f087348 */ /* 0x000fea0003c00000 */
[----:B------:R0:W1:Y:S02]  /*2f550*/  SHFL.IDX P6, R14, R13, R12, R11 ;  /* 0x0000000c0d0e7389 */ /* 0x00006400000c000b */
[----:B01----:R-:W-:Y:S01]  /*2f560*/  ENDCOLLECTIVE ;  /* 0x000000000000791b */ /* 0x003fe20003800000 */
.L_x_995:
        /* <DEDUP_REMOVED lines=8> */
.L_x_996:
[----:B------:R-:W-:Y:S02]  /*2f5f0*/  SEL R49, R67, R82, P0 ;  /* 0x0000005243317207 */ /* 0x000fe40000000000 */
[----:B------:R-:W-:Y:S01]  /*2f600*/  SEL R67, R82, R67, P0 ;  /* 0x0000004352437207 */ /* 0x000fe20000000000 */
[----:B------:R-:W-:Y:S02]  /*2f610*/  IMAD.MOV.U32 R13, RZ, RZ, R75 ;  /* 0x000000ffff0d7224 */ /* 0x000fe400078e004b */
[----:B------:R-:W-:-:S07]  /*2f620*/  IMAD.MOV.U32 R79, RZ, RZ, R14 ;  /* 0x000000ffff4f7224 */ /* 0x000fce00078e000e */
[----:B------:R-:W-:Y:S05]  /*2f630*/  WARPSYNC.COLLECTIVE R15, `(.L_x_997) ;  /* 0x000000000f087348 */ /* 0x000fea0003c00000 */
[----:B------:R0:W1:Y:S02]  /*2f640*/  SHFL.IDX P6, R14, R13, R12, R11 ;  /* 0x0000000c0d0e7389 */ /* 0x00006400000c000b */
[----:B01----:R-:W-:Y:S01]  /*2f650*/  ENDCOLLECTIVE ;  /* 0x000000000000791b */ /* 0x003fe20003800000 */
.L_x_997:
[----:B------:R-:W-:Y:S01]  /*2f660*/  MOV R13, R95 ;  /* 0x0000005f000d7202 */ /* 0x000fe20000000f00 */
[----:B------:R-:W-:Y:S02]  /*2f670*/  IMAD.MOV.U32 R12, RZ, RZ, R2 ;  /* 0x000000ffff0c7224 */ /* 0x000fe400078e0002 */
[----:B------:R-:W-:-:S07]  /*2f680*/  IMAD.MOV.U32 R75, RZ, RZ, R14 ;  /* 0x000000ffff4b7224 */ /* 0x000fce00078e000e */
[----:B------:R-:W-:Y:S05]  /*2f690*/  WARPSYNC.COLLECTIVE R15, `(.L_x_998) ;  /* 0x000000000f087348 */ /* 0x000fea0003c00000 */
[----:B------:R0:W1:Y:S02]  /*2f6a0*/  SHFL.IDX P6, R14, R13, R12, R11 ;  /* 0x0000000c0d0e7389 */ /* 0x00006400000c000b */
[----:B01----:R-:W-:Y:S01]  /*2f6b0*/  ENDCOLLECTIVE ;  /* 0x000000000000791b */ /* 0x003fe20003800000 */
.L_x_998:
[----:B------:R-:W-:Y:S02]  /*2f6c0*/  IMAD.MOV.U32 R13, RZ, RZ, R90 ;  /* 0x000000ffff0d7224 */ /* 0x000fe400078e005a */
[----:B------:R-:W-:-:S07]  /*2f6d0*/  IMAD.MOV.U32 R95, RZ, RZ, R14 ;  /* 0x000000ffff5f7224 */ /* 0x000fce00078e000e */
[----:B------:R-:W-:Y:S05]  /*2f6e0*/  WARPSYNC.COLLECTIVE R15, `(.L_x_999) ;  /* 0x000000000f087348 */ /* 0x000fea0003c00000 */
[----:B------:R0:W1:Y:S02]  /*2f6f0*/  SHFL.IDX P6, R14, R13, R12, R11 ;  /* 0x0000000c0d0e7389 */ /* 0x00006400000c000b */
[----:B01----:R-:W-:Y:S01]  /*2f700*/  ENDCOLLECTIVE ;  /* 0x000000000000791b */ /* 0x003fe20003800000 */
.L_x_999:
        /* <DEDUP_REMOVED lines=8> */
.L_x_1000:
[----:B------:R-:W-:Y:S02]  /*2f790*/  SEL R51, R75, R90, P0 ;  /* 0x0000005a4b337207 */ /* 0x000fe40000000000 */
[----:B------:R-:W-:Y:S01]  /*2f7a0*/  SEL R75, R90, R75, P0 ;  /* 0x0000004b5a4b7207 */ /* 0x000fe20000000000 */
[----:B------:R-:W-:Y:S02]  /*2f7b0*/  IMAD.MOV.U32 R13, RZ, RZ, R83 ;  /* 0x000000ffff0d7224 */ /* 0x000fe400078e0053 */
[----:B------:R-:W-:-:S07]  /*2f7c0*/  IMAD.MOV.U32 R87, RZ, RZ, R14 ;  /* 0x000000ffff577224 */ /* 0x000fce00078e000e */
[----:B------:R-:W-:Y:S05]  /*2f7d0*/  WARPSYNC.COLLECTIVE R15, `(.L_x_1001) ;  /* 0x000000000f087348 */ /* 0x000fea0003c00000 */
[----:B------:R0:W1:Y:S02]  /*2f7e0*/  SHFL.IDX P6, R14, R13, R12, R11 ;  /* 0x0000000c0d0e7389 */ /* 0x00006400000c000b */
[----:B01----:R-:W-:Y:S01]  /*2f7f0*/  ENDCOLLECTIVE ;  /* 0x000000000000791b */ /* 0x003fe20003800000 */
.L_x_1001:
[----:B------:R-:W-:Y:S01]  /*2f800*/  MOV R13, R102 ;  /* 0x00000066000d7202 */ /* 0x000fe20000000f00 */
[----:B------:R-:W-:Y:S02]  /*2f810*/  IMAD.MOV.U32 R12, RZ, RZ, R2 ;  /* 0x000000ffff0c7224 */ /* 0x000fe400078e0002 */
[----:B------:R-:W-:-:S07]  /*2f820*/  IMAD.MOV.U32 R103, RZ, RZ, R14 ;  /* 0x000000ffff677224 */ /* 0x000fce00078e000e */
[----:B------:R-:W-:Y:S05]  /*2f830*/  WARPSYNC.COLLECTIVE R15, `(.L_x_1002) ;  /* 0x000000000f087348 */ /* 0x000fea0003c00000 */
[----:B------:R0:W1:Y:S02]  /*2f840*/  SHFL.IDX P6, R14, R13, R12, R11 ;  /* 0x0000000c0d0e7389 */ /* 0x00006400000c000b */
[----:B01----:R-:W-:Y:S01]  /*2f850*/  ENDCOLLECTIVE ;  /* 0x000000000000791b */ /* 0x003fe20003800000 */
.L_x_1002:
[----:B------:R-:W-:Y:S02]  /*2f860*/  IMAD.MOV.U32 R13, RZ, RZ, R125 ;  /* 0x000000ffff0d7224 */ /* 0x000fe400078e007d */
[----:B------:R-:W-:-:S07]  /*2f870*/  IMAD.MOV.U32 R102, RZ, RZ, R14 ;  /* 0x000000ffff667224 */ /* 0x000fce00078e000e */
[----:B------:R-:W-:Y:S05]  /*2f880*/  WARPSYNC.COLLECTIVE R15, `(.L_x_1003) ;  /* 0x000000000f087348 */ /* 0x000fea0003c00000 */
[----:B------:R0:W1:Y:S02]  /*2f890*/  SHFL.IDX P6, R14, R13, R12, R11 ;  /* 0x0000000c0d0e7389 */ /* 0x00006400000c000b */
[----:B01----:R-:W-:Y:S01]  /*2f8a0*/  ENDCOLLECTIVE ;  /* 0x000000000000791b */ /* 0x003fe20003800000 */
.L_x_1003:
        /* <DEDUP_REMOVED lines=8> */
.L_x_1004:
[----:B------:R-:W-:Y:S02]  /*2f930*/  SEL R53, R103, R83, P0 ;  /* 0x0000005367357207 */ /* 0x000fe40000000000 */
[----:B------:R-:W-:Y:S01]  /*2f940*/  SEL R83, R83, R103, P0 ;  /* 0x0000006753537207 */ /* 0x000fe20000000000 */
[----:B------:R-:W-:Y:S02]  /*2f950*/  IMAD.MOV.U32 R13, RZ, RZ, R129 ;  /* 0x000000ffff0d7224 */ /* 0x000fe400078e0081 */
[----:B------:R-:W-:-:S07]  /*2f960*/  IMAD.MOV.U32 R91, RZ, RZ, R14 ;  /* 0x000000ffff5b7224 */ /* 0x000fce00078e000e */
[----:B------:R-:W-:Y:S05]  /*2f970*/  WARPSYNC.COLLECTIVE R15, `(.L_x_1005) ;  /* 0x000000000f087348 */ /* 0x000fea0003c00000 */
[----:B------:R0:W1:Y:S02]  /*2f980*/  SHFL.IDX P6, R14, R13, R12, R11 ;  /* 0x0000000c0d0e7389 */ /* 0x00006400000c000b */
[----:B01----:R-:W-:Y:S01]  /*2f990*/  ENDCOLLECTIVE ;  /* 0x000000000000791b */ /* 0x003fe20003800000 */
.L_x_1005:
[----:B------:R-:W-:Y:S01]  /*2f9a0*/  MOV R13, R110 ;  /* 0x0000006e000d7202 */ /* 0x000fe20000000f00 */
[----:B------:R-:W-:Y:S02]  /*2f9b0*/  IMAD.MOV.U32 R12, RZ, RZ, R2 ;  /* 0x000000ffff0c7224 */ /* 0x000fe400078e0002 */
[----:B------:R-:W-:-:S07]  /*2f9c0*/  IMAD.MOV.U32 R107, RZ, RZ, R14 ;  /* 0x000000ffff6b7224 */ /* 0x000fce00078e000e */
[----:B------:R-:W-:Y:S05]  /*2f9d0*/  WARPSYNC.COLLECTIVE R15, `(.L_x_1006) ;  /* 0x000000000f087348 */ /* 0x000fea0003c00000 */
[----:B------:R0:W1:Y:S02]  /*2f9e0*/  SHFL.IDX P6, R14, R13, R12, R11 ;  /* 0x0000000c0d0e7389 */ /* 0x00006400000c000b */
[----:B01----:R-:W-:Y:S01]  /*2f9f0*/  ENDCOLLECTIVE ;  /* 0x000000000000791b */ /* 0x003fe20003800000 */
.L_x_1006:
[----:B------:R-:W-:Y:S02]  /*2fa00*/  IMAD.MOV.U32 R13, RZ, RZ, R106 ;  /* 0x000000ffff0d7224 */ /* 0x000fe400078e006a */
[----:B------:R-:W-:-:S07]  /*2fa10*/  IMAD.MOV.U32 R110, RZ, RZ, R14 ;  /* 0x000000ffff6e7224 */ /* 0x000fce00078e000e */
[----:B------:R-:W-:Y:S05]  /*2fa20*/  WARPSYNC.COLLECTIVE R15, `(.L_x_1007) ;  /* 0x000000000f087348 */ /* 0x000fea0003c00000 */
[----:B------:R0:W1:Y:S02]  /*2fa30*/  SHFL.IDX P6, R14, R13, R12, R11 ;  /* 0x0000000c0d0e7389 */ /* 0x00006400000c000b */
[----:B01----:R-:W-:Y:S01]  /*2fa40*/  ENDCOLLECTIVE ;  /* 0x000000000000791b */ /* 0x003fe20003800000 */
.L_x_1007:
        /* <DEDUP_REMOVED lines=8> */
.L_x_1008:
[----:B------:R-:W-:Y:S02]  /*2fad0*/  SEL R55, R107, R106, P0 ;  /* 0x0000006a6b377207 */ /* 0x000fe40000000000 */
[----:B------:R-:W-:Y:S01]  /*2fae0*/  SEL R106, R106, R107, P0 ;  /* 0x0000006b6a6a7207 */ /* 0x000fe20000000000 */
[----:B------:R-:W-:Y:S02]  /*2faf0*/  IMAD.MOV.U32 R13, RZ, RZ, R111 ;  /* 0x000000ffff0d7224 */ /* 0x000fe400078e006f */
[----:B------:R-:W-:-:S07]  /*2fb00*/  IMAD.MOV.U32 R98, RZ, RZ, R14 ;  /* 0x000000ffff627224 */ /* 0x000fce00078e000e */
[----:B------:R-:W-:Y:S05]  /*2fb10*/  WARPSYNC.COLLECTIVE R15, `(.L_x_1009) ;  /* 0x000000000f087348 */ /* 0x000fea0003c00000 */
[----:B------:R0:W1:Y:S02]  /*2fb20*/  SHFL.IDX P6, R14, R13, R12, R11 ;  /* 0x0000000c0d0e7389 */ /* 0x00006400000c000b */
[----:B01----:R-:W-:Y:S01]  /*2fb30*/  ENDCOLLECTIVE ;  /* 0x000000000000791b */ /* 0x003fe20003800000 */
.L_x_1009:
[----:B------:R-:W-:Y:S01]  /*2fb40*/  MOV R13, R118 ;  /* 0x00000076000d7202 */ /* 0x000fe20000000f00 */
[----:B------:R-:W-:Y:S02]  /*2fb50*/  IMAD.MOV.U32 R12, RZ, RZ, R2 ;  /* 0x000000ffff0c7224 */ /* 0x000fe400078e0002 */
[----:B------:R-:W-:-:S07]  /*2fb60*/  IMAD.MOV.U32 R114, RZ, RZ, R14 ;  /* 0x000000ffff727224 */ /* 0x000fce00078e000e */
[----:B------:R-:W-:Y:S05]  /*2fb70*/  WARPSYNC.COLLECTIVE R15, `(.L_x_1010) ;  /* 0x000000000f087348 */ /* 0x000fea0003c00000 */
[----:B------:R0:W1:Y:S02]  /*2fb80*/  SHFL.IDX P6, R14, R13, R12, R11 ;  /* 0x0000000c0d0e7389 */ /* 0x00006400000c000b */
[----:B01----:R-:W-:Y:S01]  /*2fb90*/  ENDCOLLECTIVE ;  /* 0x000000000000791b */ /* 0x003fe20003800000 */
.L_x_1010:
[----:B------:R-:W-:Y:S02]  /*2fba0*/  IMAD.MOV.U32 R13, RZ, RZ, R115 ;  /* 0x000000ffff0d7224 */ /* 0x000fe400078e0073 */
[----:B------:R-:W-:-:S07]  /*2fbb0*/  IMAD.MOV.U32 R118, RZ, RZ, R14 ;  /* 0x000000ffff767224 */ /* 0x000fce00078e000e */
[----:B------:R-:W-:Y:S05]  /*2fbc0*/  WARPSYNC.COLLECTIVE R15, `(.L_x_1011) ;  /* 0x000000000f087348 */ /* 0x000fea0003c00000 */
[----:B------:R0:W1:Y:S02]  /*2fbd0*/  SHFL.IDX P6, R14, R13, R12, R11 ;  /* 0x0000000c0d0e7389 */ /* 0x00006400000c000b */
[----:B01----:R-:W-:Y:S01]  /*2fbe0*/  ENDCOLLECTIVE ;  /* 0x000000000000791b */ /* 0x003fe20003800000 */
.L_x_1011:
        /* <DEDUP_REMOVED lines=8> */
.L_x_1012:
[----:B------:R-:W-:Y:S02]  /*2fc70*/  SEL R60, R114, R111, P0 ;  /* 0x0000006f723c7207 */ /* 0x000fe40000000000 */
[----:B------:R-:W-:Y:S01]  /*2fc80*/  SEL R111, R111, R114, P0 ;  /* 0x000000726f6f7207 */ /* 0x000fe20000000000 */
[----:B------:R-:W-:Y:S02]  /*2fc90*/  IMAD.MOV.U32 R13, RZ, RZ, R119 ;  /* 0x000000ffff0d7224 */ /* 0x000fe400078e0077 */
[----:B------:R-:W-:-:S07]  /*2fca0*/  IMAD.MOV.U32 R99, RZ, RZ, R14 ;  /* 0x000000ffff637224 */ /* 0x000fce00078e000e */
[----:B------:R-:W-:Y:S05]  /*2fcb0*/  WARPSYNC.COLLECTIVE R15, `(.L_x_1013) ;  /* 0x000000000f087348 */ /* 0x000fea0003c00000 */
[----:B------:R0:W1:Y:S02]  /*2fcc0*/  SHFL.IDX P6, R14, R13, R12, R11 ;  /* 0x0000000c0d0e7389 */ /* 0x00006400000c000b */
[----:B01----:R-:W-:Y:S01]  /*2fcd0*/  ENDCOLLECTIVE ;  /* 0x000000000000791b */ /* 0x003fe20003800000 */
.L_x_1013:
[----:B------:R-:W-:Y:S01]  /*2fce0*/  MOV R13, R126 ;  /* 0x0000007e000d7202 */ /* 0x000fe20000000f00 */
[----:B------:R-:W-:Y:S02]  /*2fcf0*/  IMAD.MOV.U32 R12, RZ, RZ, R2 ;  /* 0x000000ffff0c7224 */ /* 0x000fe400078e0002 */
[----:B------:R-:W-:-:S07]  /*2fd00*/  IMAD.MOV.U32 R119, RZ, RZ, R14 ;  /* 0x000000ffff777224 */ /* 0x000fce00078e000e */
[----:B------:R-:W-:Y:S05]  /*2fd10*/  WARPSYNC.COLLECTIVE R15, `(.L_x_1014) ;  /* 0x000000000f087348 */ /* 0x000fea0003c00000 */
[----:B------:R0:W1:Y:S02]  /*2fd20*/  SHFL.IDX P6, R14, R13, R12, R11 ;  /* 0x0000000c0d0e7389 */ /* 0x00006400000c000b */
[----:B01----:R-:W-:Y:S01]  /*2fd30*/  ENDCOLLECTIVE ;  /* 0x000000000000791b */ /* 0x003fe20003800000 */
.L_x_1014:
[----:B------:R-:W-:Y:S02]  /*2fd40*/  IMAD.MOV.U32 R13, RZ, RZ, R122 ;  /* 0x000000ffff0d7224 */ /* 0x000fe400078e007a */
[----:B------:R-:W-:-:S07]  /*2fd50*/  IMAD.MOV.U32 R126, RZ, RZ, R14 ;  /* 0x000000ffff7e7224 */ /* 0x000fce00078e000e */
[----:B------:R-:W-:Y:S05]  /*2fd60*/  WARPSYNC.COLLECTIVE R15, `(.L_x_1015) ;  /* 0x000000000f087348 */ /* 0x000fea0003c00000 */
[----:B------:R0:W1:Y:S02]  /*2fd70*/  SHFL.IDX P6, R14, R13, R12, R11 ;  /* 0x0000000c0d0e7389 */ /* 0x00006400000c000b */
[----:B01----:R-:W-:Y:S01]  /*2fd80*/  ENDCOLLECTIVE ;  /* 0x000000000000791b */ /* 0x003fe20003800000 */
.L_x_1015:
        /* <DEDUP_REMOVED lines=8> */
.L_x_1016:
[----:B------:R-:W-:Y:S02]  /*2fe10*/  SEL R68, R119, R115, P0 ;  /* 0x0000007377447207 */ /* 0x000fe40000000000 */
[----:B------:R-:W-:Y:S01]  /*2fe20*/  SEL R115, R115, R119, P0 ;  /* 0x0000007773737207 */ /* 0x000fe20000000000 */
[----:B------:R-:W-:Y:S02]  /*2fe30*/  IMAD.MOV.U32 R13, RZ, RZ, R123 ;  /* 0x000000ffff0d7224 */ /* 0x000fe400078e007b */
[----:B------:R-:W-:-:S07]  /*2fe40*/  IMAD.MOV.U32 R127, RZ, RZ, R14 ;  /* 0x000000ffff7f7224 */ /* 0x000fce00078e000e */
[----:B------:R-:W-:Y:S05]  /*2fe50*/  WARPSYNC.COLLECTIVE R15, `(.L_x_1017) ;  /* 0x000000000f087348 */ /* 0x000fea0003c00000 */
[----:B------:R0:W1:Y:S02]  /*2fe60*/  SHFL.IDX P6, R14, R13, R12, R11 ;  /* 0x0000000c0d0e7389 */ /* 0x00006400000c000b */
[----:B01----:R-:W-:Y:S01]  /*2fe70*/  ENDCOLLECTIVE ;  /* 0x000000000000791b */ /* 0x003fe20003800000 */
.L_x_1017:
[----:B------:R-:W-:Y:S01]  /*2fe80*/  MOV R13, R134 ;  /* 0x00000086000d7202 */ /* 0x000fe20000000f00 */
[----:B------:R-:W-:Y:S02]  /*2fe90*/  IMAD.MOV.U32 R12, RZ, RZ, R2 ;  /* 0x000000ffff0c7224 */ /* 0x000fe400078e0002 */
[----:B------:R-:W-:-:S07]  /*2fea0*/  IMAD.MOV.U32 R125, RZ, RZ, R14 ;  /* 0x000000ffff7d7224 */ /* 0x000fce00078e000e */
[----:B------:R-:W-:Y:S05]  /*2feb0*/  WARPSYNC.COLLECTIVE R15, `(.L_x_1018) ;  /* 0x000000000f087348 */ /* 0x000fea0003c00000 */
[----:B------:R0:W1:Y:S02]  /*2fec0*/  SHFL.IDX P6, R14, R13, R12, R11 ;  /* 0x0000000c0d0e7389 */ /* 0x00006400000c000b */
[----:B01----:R-:W-:Y:S01]  /*2fed0*/  ENDCOLLECTIVE ;  /* 0x000000000000791b */ /* 0x003fe20003800000 */
.L_x_1018:
[----:B------:R-:W-:Y:S02]  /*2fee0*/  IMAD.MOV.U32 R13, RZ, RZ, R130 ;  /* 0x000000ffff0d7224 */ /* 0x000fe400078e0082 */
[----:B------:R-:W-:-:S07]  /*2fef0*/  IMAD.MOV.U32 R123, RZ, RZ, R14 ;  /* 0x000000ffff7b7224 */ /* 0x000fce00078e000e */
[----:B------:R-:W-:Y:S05]  /*2ff00*/  WARPSYNC.COLLECTIVE R15, `(.L_x_1019) ;  /* 0x000000000f087348 */ /* 0x000fea0003c00000 */
[----:B------:R0:W1:Y:S02]  /*2ff10*/  SHFL.IDX P6, R14, R13, R12, R11 ;  /* 0x0000000c0d0e7389 */ /* 0x00006400000c000b */
[----:B01----:R-:W-:Y:S01]  /*2ff20*/  ENDCOLLECTIVE ;  /* 0x000000000000791b */ /* 0x003fe20003800000 */
.L_x_1019:
        /* <DEDUP_REMOVED lines=8> */
.L_x_1020:
[----:B------:R-:W-:Y:S02]  /*2ffb0*/  SEL R76, R125, R122, P0 ;  /* 0x0000007a7d4c7207 */ /* 0x000fe40000000000 */
[----:B------:R-:W-:Y:S01]  /*2ffc0*/  SEL R122, R122, R125, P0 ;  /* 0x0000007d7a7a7207 */ /* 0x000fe20000000000 */
[----:B------:R-:W-:Y:S02]  /*2ffd0*/  IMAD.MOV.U32 R13, RZ, RZ, R131 ;  /* 0x000000ffff0d7224 */ /* 0x000fe400078e0083 */
[----:B------:R-:W-:-:S07]  /*2ffe0*/  IMAD.MOV.U32 R133, RZ, RZ, R14 ;  /* 0x000000ffff857224 */ /* 0x000fce00078e000e */
[----:B------:R-:W-:Y:S05]  /*2fff0*/  WARPSYNC.COLLECTIVE R15, `(.L_x_1021) ;  /* 0x000000000f087348 */ /* 0x000fea0003c00000 */
[----:B------:R0:W1:Y:S02]  /*30000*/  SHFL.IDX P6, R14, R13, R12, R11 ;  /* 0x0000000c0d0e7389 */ /* 0x00006400000c000b */
[----:B01----:R-:W-:Y:S01]  /*30010*/  ENDCOLLECTIVE ;  /* 0x000000000000791b */ /* 0x003fe20003800000 */
.L_x_1021:
[----:B------:R-:W-:Y:S01]  /*30020*/  MOV R13, R142 ;  /* 0x0000008e000d7202 */ /* 0x000fe20000000f00 */
[----:B------:R-:W-:Y:S02]  /*30030*/  IMAD.MOV.U32 R12, RZ, RZ, R2 ;  /* 0x000000ffff0c7224 */ /* 0x000fe400078e0002 */
[----:B------:R-:W-:-:S07]  /*30040*/  IMAD.MOV.U32 R131, RZ, RZ, R14 ;  /* 0x000000ffff837224 */ /* 0x000fce00078e000e */
[----:B------:R-:W-:Y:S05]  /*30050*/  WARPSYNC.COLLECTIVE R15, `(.L_x_1022) ;  /* 0x000000000f087348 */ /* 0x000fea0003c00000 */
[----:B------:R0:W1:Y:S02]  /*30060*/  SHFL.IDX P6, R14, R13, R12, R11 ;  /* 0x0000000c0d0e7389 */ /* 0x00006400000c000b */
[----:B01----:R-:W-:Y:S01]  /*30070*/  ENDCOLLECTIVE ;  /* 0x000000000000791b */ /* 0x003fe20003800000 */
.L_x_1022:
[----:B------:R-:W-:Y:S02]  /*30080*/  IMAD.MOV.U32 R13, RZ, RZ, R138 ;  /* 0x000000ffff0d7224 */ /* 0x000fe400078e008a */
[----:B------:R-:W-:-:S07]  /*30090*/  IMAD.MOV.U32 R130, RZ, RZ, R14 ;  /* 0x000000ffff827224 */ /* 0x000fce00078e000e */
[----:B------:R-:W-:Y:S05]  /*300a0*/  WARPSYNC.COLLECTIVE R15, `(.L_x_1023) ;  /* 0x000000000f087348 */ /* 0x000fea0003c00000 */
[----:B------:R0:W1:Y:S02]  /*300b0*/  SHFL.IDX P6, R14, R13, R12, R11 ;  /* 0x0000000c0d0e7389 */ /* 0x00006400000c000b */
[----:B01----:R-:W-:Y:S01]  /*300c0*/  ENDCOLLECTIVE ;  /* 0x000000000000791b */ /* 0x003fe20003800000 */
.L_x_1023:
        /* <DEDUP_REMOVED lines=8> */
.L_x_1024:
[----:B------:R-:W-:Y:S02]  /*30150*/  SEL R80, R131, R129, P0 ;  /* 0x0000008183507207 */ /* 0x000fe40000000000 */
[----:B------:R-:W-:Y:S01]  /*30160*/  SEL R129, R129, R131, P0 ;  /* 0x0000008381817207 */ /* 0x000fe20000000000 */
[----:B------:R-:W-:Y:S02]  /*30170*/  IMAD.MOV.U32 R13, RZ, RZ, R207 ;  /* 0x000000ffff0d7224 */ /* 0x000fe400078e00cf */
[----:B------:R-:W-:-:S07]  /*30180*/  IMAD.MOV.U32 R63, RZ, RZ, R14 ;  /* 0x000000ffff3f7224 */ /* 0x000fce00078e000e */
[----:B------:R-:W-:Y:S05]  /*30190*/  WARPSYNC.COLLECTIVE R15, `(.L_x_1025) ;  /* 0x000000000f087348 */ /* 0x000fea0003c00000 */
[----:B------:R0:W1:Y:S02]  /*301a0*/  SHFL.IDX P6, R14, R13, R12, R11 ;  /* 0x0000000c0d0e7389 */ /* 0x00006400000c000b */
[----:B01----:R-:W-:Y:S01]  /*301b0*/  ENDCOLLECTIVE ;  /* 0x000000000000791b */ /* 0x003fe20003800000 */
.L_x_1025:
[----:B------:R-:W-:Y:S01]  /*301c0*/  MOV R13, R150 ;  /* 0x00000096000d7202 */ /* 0x000fe20000000f00 */
[----:B------:R-:W-:Y:S01]  /*301d0*/  IMAD.MOV.U32 R12, RZ, RZ, R2 ;  /* 0x000000ffff0c7224 */ /* 0x000fe200078e0002 */
[----:B------:R-:W-:Y:S01]  /*301e0*/  MOV R2, RZ ;  /* 0x000000ff00027202 */ /* 0x000fe20000000f00 */
[----:B------:R-:W-:-:S07]  /*301f0*/  IMAD.MOV.U32 R59, RZ, RZ, R14 ;  /* 0x000000ffff3b7224 */ /* 0x000fce00078e000e */
[----:B------:R-:W-:Y:S05]  /*30200*/  WARPSYNC.COLLECTIVE R15, `(.L_x_1026) ;  /* 0x000000000f087348 */ /* 0x000fea0003c00000 */
[----:B------:R0:W1:Y:S02]  /*30210*/  SHFL.IDX P6, R14, R13, R12, R11 ;  /* 0x0000000c0d0e7389 */ /* 0x00006400000c000b */
[----:B01----:R-:W-:Y:S01]  /*30220*/  ENDCOLLECTIVE ;  /* 0x000000000000791b */ /* 0x003fe20003800000 */
.L_x_1026:
[----:B------:R-:W-:Y:S02]  /*30230*/  IMAD.MOV.U32 R13, RZ, RZ, R208 ;  /* 0x000000ffff0d7224 */ /* 0x000fe400078e00d0 */
[----:B------:R-:W-:-:S07]  /*30240*/  IMAD.MOV.U32 R0, RZ, RZ, R14 ;  /* 0x000000ffff007224 */ /* 0x000fce00078e000e */
[----:B------:R-:W-:Y:S05]  /*30250*/  WARPSYNC.COLLECTIVE R15, `(.L_x_1027) ;  /* 0x000000000f087348 */ /* 0x000fea0003c00000 */
[----:B------:R0:W1:Y:S02]  /*30260*/  SHFL.IDX P6, R14, R13, R12, R11 ;  /* 0x0000000c0d0e7389 */ /* 0x00006400000c000b */
[----:B01----:R-:W-:Y:S01]  /*30270*/  ENDCOLLECTIVE ;  /* 0x000000000000791b */ /* 0x003fe20003800000 */
.L_x_1027:
[----:B------:R-:W-:Y:S01]  /*30280*/  IMAD.MOV.U32 R11, RZ, RZ, R14 ;  /* 0x000000ffff0b7224 */ /* 0x000fe200078e000e */
[----:B------:R-:W-:Y:S06]  /*30290*/  BRA `(.L_x_1028) ;  /* 0xfffffed000a07947 */ /* 0x000fec000383ffff */
.L_x_664:
[----:B------:R-:W-:Y:S02]  /*302a0*/  IMAD.MOV.U32 R13, RZ, RZ, R20 ;  /* 0x000000ffff0d7224 */ /* 0x000fe400078e0014 */
[----:B------:R-:W-:Y:S02]  /*302b0*/  IMAD.MOV.U32 R12, RZ, RZ, RZ ;  /* 0x000000ffff0c7224 */ /* 0x000fe400078e00ff */
[----:B------:R-:W-:Y:S02]  /*302c0*/  IMAD.MOV.U32 R11, RZ, RZ, 0x181f ;  /* 0x0000181fff0b7424 */ /* 0x000fe400078e00ff */
[----:B------:R-:W-:-:S07]  /*302d0*/  IMAD.MOV.U32 R15, RZ, RZ, -0x1 ;  /* 0xffffffffff0f7424 */ /* 0x000fce00078e00ff */
[----:B-----5:R-:W-:Y:S05]  /*302e0*/  WARPSYNC.COLLECTIVE R15, `(.L_x_1029) ;  /* 0x000000000f087348 */ /* 0x020fea0003c00000 */
[----:B------:R0:W1:Y:S02]  /*302f0*/  SHFL.IDX P6, R14, R13, R12, R11 ;  /* 0x0000000c0d0e7389 */ /* 0x00006400000c000b */
[----:B01---5:R-:W-:Y:S01]  /*30300*/  ENDCOLLECTIVE ;  /* 0x000000000000791b */ /* 0x023fe20003800000 */
.L_x_1029:
[----:B------:R-:W-:Y:S01]  /*30310*/  IMAD.MOV.U32 R13, RZ, RZ, R0 ;  /* 0x000000ffff0d7224 */ /* 0x000fe200078e0000 */
[----:B------:R-:W-:-:S07]  /*30320*/  MOV R21, R14 ;  /* 0x0000000e00157202 */ /* 0x000fce0000000f00 */
[----:B------:R-:W-:Y:S05]  /*30330*/  WARPSYNC.COLLECTIVE R15, `(.L_x_1030) ;  /* 0x000000000f087348 */ /* 0x000fea0003c00000 */
[----:B------:R0:W1:Y:S02]  /*30340*/  SHFL.IDX P6, R14, R13, R12, R11 ;  /* 0x0000000c0d0e7389 */ /* 0x00006400000c000b */
[----:B01----:R-:W-:Y:S01]  /*30350*/  ENDCOLLECTIVE ;  /* 0x000000000000791b */ /* 0x003fe20003800000 */
.L_x_1030:
[----:B------:R-:W-:Y:S05]  /*30360*/  BRA `(.L_x_1031) ;  /* 0xfffffee400bc7947 */ /* 0x000fea000383ffff */
.L_x_667:
[----:B------:R-:W-:Y:S01]  /*30370*/  BSSY B1, `(.L_x_1032) ;  /* 0x0000008000017945 */ /* 0x000fe20003800000 */
[----:B-1----:R-:W-:Y:S01]  /*30380*/  IMAD.MOV.U32 R13, RZ, RZ, R20 ;  /* 0x000000ffff0d7224 */ /* 0x002fe200078e0014 */
[----:B------:R-:W-:Y:S01]  /*30390*/  MOV R15, 0xffffffff ;  /* 0xffffffff000f7802 */ /* 0x000fe20000000f00 */
[----:B------:R-:W-:Y:S02]  /*303a0*/  IMAD.MOV.U32 R12, RZ, RZ, 0x1 ;  /* 0x00000001ff0c7424 */ /* 0x000fe400078e00ff */
[----:B------:R-:W-:-:S07]  /*303b0*/  IMAD.MOV.U32 R11, RZ, RZ, 0x181f ;  /* 0x0000181fff0b7424 */ /* 0x000fce00078e00ff */
[----:B0-2--5:R-:W-:Y:S05]  /*303c0*/  WARPSYNC.COLLECTIVE R15, `(.L_x_1033) ;  /* 0x000000000f087348 */ /* 0x025fea0003c00000 */
[----:B--2---:R1:W2:Y:S02]  /*303d0*/  SHFL.IDX P6, R14, R13, R12, R11 ;  /* 0x0000000c0d0e7389 */ /* 0x0042a400000c000b */
[----:B012--5:R-:W-:Y:S01]  /*303e0*/  ENDCOLLECTIVE ;  /* 0x000000000000791b */ /* 0x027fe20003800000 */
.L_x_1033:
[----:B------:R-:W-:Y:S05]  /*303f0*/  BSYNC B1 ;  /* 0x0000000000017941 */ /* 0x000fea0003800000 */
.L_x_1032:
        /* <DEDUP_REMOVED lines=8> */
.L_x_1034:
[----:B------:R-:W-:Y:S05]  /*30480*/  BRA `(.L_x_1035) ;  /* 0xfffffee400ec7947 */ /* 0x000fea000383ffff */
.L_x_670:
[----:B------:R-:W-:Y:S01]  /*30490*/  BSSY B1, `(.L_x_1036) ;  /* 0x0000008000017945 */ /* 0x000fe20003800000 */
[----:B------:R-:W-:Y:S02]  /*304a0*/  IMAD.MOV.U32 R13, RZ, RZ, R20 ;  /* 0x000000ffff0d7224 */ /* 0x000fe400078e0014 */
[----:B------:R-:W-:Y:S02]  /*304b0*/  IMAD.MOV.U32 R12, RZ, RZ, 0x2 ;  /* 0x00000002ff0c7424 */ /* 0x000fe400078e00ff */
[----:B------:R-:W-:Y:S02]  /*304c0*/  IMAD.MOV.U32 R11, RZ, RZ, 0x181f ;  /* 0x0000181fff0b7424 */ /* 0x000fe400078e00ff */
[----:B------:R-:W-:-:S07]  /*304d0*/  IMAD.MOV.U32 R15, RZ, RZ, -0x1 ;  /* 0xffffffffff0f7424 */ /* 0x000fce00078e00ff */
[----:B0123-5:R-:W-:Y:S05]  /*304e0*/  WARPSYNC.COLLECTIVE R15, `(.L_x_1037) ;  /* 0x000000000f087348 */ /* 0x02ffea0003c00000 */
[----:B--2---:R2:W4:Y:S02]  /*304f0*/  SHFL.IDX P6, R14, R13, R12, R11 ;  /* 0x0000000c0d0e7389 */ /* 0x00452400000c000b */
[----:B012345:R-:W-:Y:S01]  /*30500*/  ENDCOLLECTIVE ;  /* 0x000000000000791b */ /* 0x03ffe20003800000 */
.L_x_1037:
[----:B------:R-:W-:Y:S05]  /*30510*/  BSYNC B1 ;  /* 0x0000000000017941 */ /* 0x000fea0003800000 */
.L_x_1036:
        /* <DEDUP_REMOVED lines=8> */
.L_x_1038:
[----:B------:R-:W-:Y:S05]  /*305a0*/  BRA `(.L_x_1039) ;  /* 0xfffffee800207947 */ /* 0x000fea000383ffff */
.L_x_673:
[----:B------:R-:W-:Y:S01]  /*305b0*/  BSSY B1, `(.L_x_1040) ;  /* 0x0000008000017945 */ /* 0x000fe20003800000 */
[----:B------:R-:W-:Y:S01]  /*305c0*/  MOV R13, R20 ;  /* 0x00000014000d7202 */ /* 0x000fe20000000f00 */
[----:B------:R-:W-:Y:S02]  /*305d0*/  IMAD.MOV.U32 R12, RZ, RZ, 0x3 ;  /* 0x00000003ff0c7424 */ /* 0x000fe400078e00ff */
[----:B------:R-:W-:Y:S02]  /*305e0*/  IMAD.MOV.U32 R11, RZ, RZ, 0x181f ;  /* 0x0000181fff0b7424 */ /* 0x000fe400078e00ff */
[----:B------:R-:W-:-:S07]  /*305f0*/  IMAD.MOV.U32 R15, RZ, RZ, -0x1 ;  /* 0xffffffffff0f7424 */ /* 0x000fce00078e00ff */
[----:B012345:R-:W-:Y:S05]  /*30600*/  WARPSYNC.COLLECTIVE R15, `(.L_x_1041) ;  /* 0x000000000f087348 */ /* 0x03ffea0003c00000 */
[----:B----4-:R4:W0:Y:S02]  /*30610*/  SHFL.IDX P6, R14, R13, R12, R11 ;  /* 0x0000000c0d0e7389 */ /* 0x01082400000c000b */
[----:B012345:R-:W-:Y:S01]  /*30620*/  ENDCOLLECTIVE ;  /* 0x000000000000791b */ /* 0x03ffe20003800000 */
.L_x_1041:
[----:B------:R-:W-:Y:S05]  /*30630*/  BSYNC B1 ;  /* 0x0000000000017941 */ /* 0x000fea0003800000 */
.L_x_1040:
        /* <DEDUP_REMOVED lines=8> */
.L_x_1042:
[----:B------:R-:W-:Y:S05]  /*306c0*/  BRA `(.L_x_1043) ;  /* 0xfffffee800547947 */ /* 0x000fea000383ffff */
.L_x_675:
[----:B------:R-:W-:Y:S01]  /*306d0*/  IMAD.MOV.U32 R13, RZ, RZ, R2 ;  /* 0x000000ffff0d7224 */ /* 0x000fe200078e0002 */
[----:B------:R-:W-:Y:S01]  /*306e0*/  MOV R12, RZ ;  /* 0x000000ff000c7202 */ /* 0x000fe20000000f00 */
[----:B------:R-:W-:Y:S02]  /*306f0*/  IMAD.MOV.U32 R11, RZ, RZ, 0x1c1f ;  /* 0x00001c1fff0b7424 */ /* 0x000fe400078e00ff */
[----:B------:R-:W-:-:S07]  /*30700*/  IMAD.MOV.U32 R15, RZ, RZ, -0x1 ;  /* 0xffffffffff0f7424 */ /* 0x000fce00078e00ff */
[----:B------:R-:W-:Y:S05]  /*30710*/  WARPSYNC.COLLECTIVE R15, `(.L_x_1044) ;  /* 0x000000000f087348 */ /* 0x000fea0003c00000 */
[----:B------:R0:W1:Y:S02]  /*30720*/  SHFL.IDX P6, R14, R13, R12, R11 ;  /* 0x0000000c0d0e7389 */ /* 0x00006400000c000b */
[----:B01----:R-:W-:Y:S01]  /*30730*/  ENDCOLLECTIVE ;  /* 0x000000000000791b */ /* 0x003fe20003800000 */
.L_x_1044:
[----:B------:R-:W-:Y:S02]  /*30740*/  IMAD.MOV.U32 R13, RZ, RZ, R0 ;  /* 0x000000ffff0d7224 */ /* 0x000fe400078e0000 */
[----:B------:R-:W-:-:S07]  /*30750*/  IMAD.MOV.U32 R24, RZ, RZ, R14 ;  /* 0x000000ffff187224 */ /* 0x000fce00078e000e */
[----:B------:R-:W-:Y:S05]  /*30760*/  WARPSYNC.COLLECTIVE R15, `(.L_x_1045) ;  /* 0x000000000f087348 */ /* 0x000fea0003c00000 */
[----:B------:R0:W1:Y:S02]  /*30770*/  SHFL.IDX P6, R14, R13, R12, R11 ;  /* 0x0000000c0d0e7389 */ /* 0x00006400000c000b */
[----:B01----:R-:W-:Y:S01]  /*30780*/  ENDCOLLECTIVE ;  /* 0x000000000000791b */ /* 0x003fe20003800000 */
.L_x_1045:
[----:B------:R-:W-:Y:S01]  /*30790*/  MOV R11, R14 ;  /* 0x0000000e000b7202 */ /* 0x000fe20000000f00 */
[----:B------:R-:W-:Y:S06]  /*307a0*/  BRA `(.L_x_1046) ;  /* 0xfffffeec00407947 */ /* 0x000fec000383ffff */
.L_x_678:
[----:B------:R-:W-:Y:S01]  /*307b0*/  BSSY B1, `(.L_x_1047) ;  /* 0x0000008000017945 */ /* 0x000fe20003800000 */
[----:B---3--:R-:W-:Y:S01]  /*307c0*/  IMAD.MOV.U32 R13, RZ, RZ, R2 ;  /* 0x000000ffff0d7224 */ /* 0x008fe200078e0002 */
[----:B------:R-:W-:Y:S01]  /*307d0*/  MOV R15, 0xffffffff ;  /* 0xffffffff000f7802 */ /* 0x000fe20000000f00 */
[----:B------:R-:W-:Y:S02]  /*307e0*/  IMAD.MOV.U32 R12, RZ, RZ, 0x1 ;  /* 0x00000001ff0c7424 */ /* 0x000fe400078e00ff */
[----:B--2---:R-:W-:-:S07]  /*307f0*/  IMAD.MOV.U32 R11, RZ, RZ, 0x1c1f ;  /* 0x00001c1fff0b7424 */ /* 0x004fce00078e00ff */
[----:B01----:R-:W-:Y:S05]  /*30800*/  WARPSYNC.COLLECTIVE R15, `(.L_x_1048) ;  /* 0x000000000f087348 */ /* 0x003fea0003c00000 */
[----:B------:R2:W3:Y:S02]  /*30810*/  SHFL.IDX P6, R14, R13, R12, R11 ;  /* 0x0000000c0d0e7389 */ /* 0x0004e400000c000b */
[----:B0123--:R-:W-:Y:S01]  /*30820*/  ENDCOLLECTIVE ;  /* 0x000000000000791b */ /* 0x00ffe20003800000 */
.L_x_1048:
[----:B------:R-:W-:Y:S05]  /*30830*/  BSYNC B1 ;  /* 0x0000000000017941 */ /* 0x000fea0003800000 */
.L_x_1047:
        /* <DEDUP_REMOVED lines=8> */
.L_x_1049:
[----:B------:R-:W-:Y:S01]  /*308c0*/  IMAD.MOV.U32 R0, RZ, RZ, R14 ;  /* 0x000000ffff007224 */ /* 0x000fe200078e000e */
[----:B------:R-:W-:Y:S06]  /*308d0*/  BRA `(.L_x_1050) ;  /* 0xfffffef800fc7947 */ /* 0x000fec000383ffff */
.L_x_682:
[----:B------:R-:W-:Y:S01]  /*308e0*/  IMAD.MOV.U32 R13, RZ, RZ, R10 ;  /* 0x000000ffff0d7224 */ /* 0x000fe200078e000a */
[----:B------:R-:W-:Y:S01]  /*308f0*/  MOV R12, RZ ;  /* 0x000000ff000c7202 */ /* 0x000fe20000000f00 */
[----:B------:R-:W-:Y:S02]  /*30900*/  IMAD.MOV.U32 R11, RZ, RZ, 0x181f ;  /* 0x0000181fff0b7424 */ /* 0x000fe400078e00ff */
[----:B------:R-:W-:-:S07]  /*30910*/  IMAD.MOV.U32 R15, RZ, RZ, -0x1 ;  /* 0xffffffffff0f7424 */ /* 0x000fce00078e00ff */
[----:B------:R-:W-:Y:S05]  /*30920*/  WARPSYNC.COLLECTIVE R15, `(.L_x_1051) ;  /* 0x000000000f087348 */ /* 0x000fea0003c00000 */
[----:B------:R0:W1:Y:S02]  /*30930*/  SHFL.IDX P6, R14, R13, R12, R11 ;  /* 0x0000000c0d0e7389 */ /* 0x00006400000c000b */
[----:B01----:R-:W-:Y:S01]  /*30940*/  ENDCOLLECTIVE ;  /* 0x000000000000791b */ /* 0x003fe20003800000 */
.L_x_1051:
[----:B------:R-:W-:Y:S01]  /*30950*/  MOV R13, R0 ;  /* 0x00000000000d7202 */ /* 0x000fe20000000f00 */
[----:B------:R-:W-:-:S07]  /*30960*/  IMAD.MOV.U32 R9, RZ, RZ, R14 ;  /* 0x000000ffff097224 */ /* 0x000fce00078e000e */
[----:B------:R-:W-:Y:S05]  /*30970*/  WARPSYNC.COLLECTIVE R15, `(.L_x_1052) ;  /* 0x000000000f087348 */ /* 0x000fea0003c00000 */
[----:B------:R0:W1:Y:S02]  /*30980*/  SHFL.IDX P6, R14, R13, R12, R11 ;  /* 0x0000000c0d0e7389 */ /* 0x00006400000c000b */
[----:B01----:R-:W-:Y:S01]  /*30990*/  ENDCOLLECTIVE ;  /* 0x000000000000791b */ /* 0x003fe20003800000 */
.L_x_1052:
[----:B------:R-:W-:Y:S05]  /*309a0*/  BRA `(.L_x_1053) ;  /* 0xffffff1400947947 */ /* 0x000fea000383ffff */
.L_x_685:
[----:B------:R-:W-:Y:S01]  /*309b0*/  BSSY B1, `(.L_x_1054) ;  /* 0x0000008000017945 */ /* 0x000fe20003800000 */
[----:B------:R-:W-:Y:S01]  /*309c0*/  IMAD.MOV.U32 R13, RZ, RZ, R10 ;  /* 0x000000ffff0d7224 */ /* 0x000fe200078e000a */
[----:B------:R-:W-:Y:S01]  /*309d0*/  MOV R15, 0xffffffff ;  /* 0xffffffff000f7802 */ /* 0x000fe20000000f00 */
[----:B------:R-:W-:Y:S02]  /*309e0*/  IMAD.MOV.U32 R12, RZ, RZ, 0x1 ;  /* 0x00000001ff0c7424 */ /* 0x000fe400078e00ff */
[----:B------:R-:W-:-:S07]  /*309f0*/  IMAD.MOV.U32 R11, RZ, RZ, 0x181f ;  /* 0x0000181fff0b7424 */ /* 0x000fce00078e00ff */
[----:B012---:R-:W-:Y:S05]  /*30a00*/  WARPSYNC.COLLECTIVE R15, `(.L_x_1055) ;  /* 0x000000000f087348 */ /* 0x007fea0003c00000 */
[----:B--2---:R2:W3:Y:S02]  /*30a10*/  SHFL.IDX P6, R14, R13, R12, R11 ;  /* 0x0000000c0d0e7389 */ /* 0x0044e400000c000b */
[----:B0123--:R-:W-:Y:S01]  /*30a20*/  ENDCOLLECTIVE ;  /* 0x000000000000791b */ /* 0x00ffe20003800000 */
.L_x_1055:
[----:B------:R-:W-:Y:S05]  /*30a30*/  BSYNC B1 ;  /* 0x0000000000017941 */ /* 0x000fea0003800000 */
.L_x_1054:
        /* <DEDUP_REMOVED lines=8> */
.L_x_1056:
[----:B------:R-:W-:Y:S05]  /*30ac0*/  BRA `(.L_x_1057) ;  /* 0xffffff1400c87947 */ /* 0x000fea000383ffff */
.L_x_688:
[----:B------:R-:W-:Y:S01]  /*30ad0*/  BSSY B1, `(.L_x_1058) ;  /* 0x0000008000017945 */ /* 0x000fe20003800000 */
[----:B------:R-:W-:Y:S01]  /*30ae0*/  IMAD.MOV.U32 R13, RZ, RZ, R10 ;  /* 0x000000ffff0d7224 */ /* 0x000fe200078e000a */
[----:B------:R-:W-:Y:S01]  /*30af0*/  MOV R11, 0x181f ;  /* 0x0000181f000b7802 */ /* 0x000fe20000000f00 */
[----:B------:R-:W-:Y:S02]  /*30b00*/  IMAD.MOV.U32 R12, RZ, RZ, 0x2 ;  /* 0x00000002ff0c7424 */ /* 0x000fe400078e00ff */
[----:B------:R-:W-:-:S07]  /*30b10*/  IMAD.MOV.U32 R15, RZ, RZ, -0x1 ;  /* 0xffffffffff0f7424 */ /* 0x000fce00078e00ff */
[----:B0123--:R-:W-:Y:S05]  /*30b20*/  WARPSYNC.COLLECTIVE R15, `(.L_x_1059) ;  /* 0x000000000f087348 */ /* 0x00ffea0003c00000 */
[----:B--2---:R2:W4:Y:S02]  /*30b30*/  SHFL.IDX P6, R14, R13, R12, R11 ;  /* 0x0000000c0d0e7389 */ /* 0x00452400000c000b */
[----:B01234-:R-:W-:Y:S01]  /*30b40*/  ENDCOLLECTIVE ;  /* 0x000000000000791b */ /* 0x01ffe20003800000 */
.L_x_1059:
[----:B------:R-:W-:Y:S05]  /*30b50*/  BSYNC B1 ;  /* 0x0000000000017941 */ /* 0x000fea0003800000 */
.L_x_1058:
        /* <DEDUP_REMOVED lines=8> */
.L_x_1060:
[----:B------:R-:W-:Y:S05]  /*30be0*/  BRA `(.L_x_1061) ;  /* 0xffffff1400fc7947 */ /* 0x000fea000383ffff */
.L_x_691:
[----:B------:R-:W-:Y:S01]  /*30bf0*/  BSSY B1, `(.L_x_1062) ;  /* 0x0000008000017945 */ /* 0x000fe20003800000 */
[----:B------:R-:W-:Y:S01]  /*30c00*/  IMAD.MOV.U32 R13, RZ, RZ, R10 ;  /* 0x000000ffff0d7224 */ /* 0x000fe200078e000a */
[----:B------:R-:W-:Y:S01]  /*30c10*/  MOV R12, 0x3 ;  /* 0x00000003000c7802 */ /* 0x000fe20000000f00 */
[----:B------:R-:W-:Y:S02]  /*30c20*/  IMAD.MOV.U32 R11, RZ, RZ, 0x181f ;  /* 0x0000181fff0b7424 */ /* 0x000fe400078e00ff */
[----:B------:R-:W-:-:S07]  /*30c30*/  IMAD.MOV.U32 R15, RZ, RZ, -0x1 ;  /* 0xffffffffff0f7424 */ /* 0x000fce00078e00ff */
[----:B01234-:R-:W-:Y:S05]  /*30c40*/  WARPSYNC.COLLECTIVE R15, `(.L_x_1063) ;  /* 0x000000000f087348 */ /* 0x01ffea0003c00000 */
[----:B----4-:R4:W0:Y:S02]  /*30c50*/  SHFL.IDX P6, R14, R13, R12, R11 ;  /* 0x0000000c0d0e7389 */ /* 0x01082400000c000b */
[----:B01234-:R-:W-:Y:S01]  /*30c60*/  ENDCOLLECTIVE ;  /* 0x000000000000791b */ /* 0x01ffe20003800000 */
.L_x_1063:
[----:B------:R-:W-:Y:S05]  /*30c70*/  BSYNC B1 ;  /* 0x0000000000017941 */ /* 0x000fea0003800000 */
.L_x_1062:
        /* <DEDUP_REMOVED lines=8> */
.L_x_1064:
[----:B------:R-:W-:Y:S05]  /*30d00*/  BRA `(.L_x_1065) ;  /* 0xffffff1800307947 */ /* 0x000fea000383ffff */
.L_x_707:
[----:B------:R-:W0:Y:S01]  /*30d10*/  S2R R7, SR_TID.X ;  /* 0x0000000000077919 */ /* 0x000e220000002100 */
[----:B------:R-:W-:Y:S01]  /*30d20*/  BSSY B1, `(.L_x_1066) ;  /* 0x000000a000017945 */ /* 0x000fe20003800000 */
[----:B------:R-:W-:Y:S02]  /*30d30*/  IMAD.MOV.U32 R12, RZ, RZ, RZ ;  /* 0x000000ffff0c7224 */ /* 0x000fe400078e00ff */
[----:B------:R-:W-:Y:S02]  /*30d40*/  IMAD.MOV.U32 R11, RZ, RZ, 0x1f ;  /* 0x0000001fff0b7424 */ /* 0x000fe400078e00ff */
[----:B------:R-:W-:Y:S01]  /*30d50*/  IMAD.MOV.U32 R15, RZ, RZ, -0x1 ;  /* 0xffffffffff0f7424 */ /* 0x000fe200078e00ff */
[----:B0-----:R-:W-:-:S04]  /*30d60*/  SHF.R.U32.HI R7, RZ, 0x5, R7 ;  /* 0x00000005ff077819 */ /* 0x001fc80000011607 */
[----:B------:R-:W-:-:S04]  /*30d70*/  LOP3.LUT R7, R7, 0x3, RZ, 0xc0, !PT ;  /* 0x0000000307077812 */ /* 0x000fc800078ec0ff */
[----:B------:R-:W-:-:S07]  /*30d80*/  MOV R13, R7 ;  /* 0x00000007000d7202 */ /* 0x000fce0000000f00 */
[----:B------:R-:W-:Y:S05]  /*30d90*/  WARPSYNC.COLLECTIVE R15, `(.L_x_1067) ;  /* 0x000000000f087348 */ /* 0x000fea0003c00000 */
[----:B------:R0:W1:Y:S02]  /*30da0*/  SHFL.IDX P6, R14, R13, R12, R11 ;  /* 0x0000000c0d0e7389 */ /* 0x00006400000c000b */
[----:B01----:R-:W-:Y:S01]  /*30db0*/  ENDCOLLECTIVE ;  /* 0x000000000000791b */ /* 0x003fe20003800000 */
.L_x_1067:
[----:B------:R-:W-:Y:S05]  /*30dc0*/  BSYNC B1 ;  /* 0x0000000000017941 */ /* 0x000fea0003800000 */
.L_x_1066:
[----:B------:R-:W-:Y:S05]  /*30dd0*/  BRA `(.L_x_1068) ;  /* 0xffffff3000947947 */ /* 0x000fea000383ffff */
.L_x_709:
[----:B------:R-:W-:Y:S01]  /*30de0*/  BSSY B1, `(.L_x_1069) ;  /* 0x0000006000017945 */ /* 0x000fe20003800000 */
[----:B------:R-:W-:-:S07]  /*30df0*/  MOV R15, 0xffffffff ;  /* 0xffffffff000f7802 */ /* 0x000fce0000000f00 */
[----:B0-----:R-:W-:Y:S05]  /*30e00*/  WARPSYNC.COLLECTIVE R15, `(.L_x_1070) ;  /* 0x000000000f0c7348 */ /* 0x001fea0003c00000 */
[----:B------:R-:W-:Y:S02]  /*30e10*/  ELECT P6, UR62, PT ;  /* 0x00000000003e782f */ /* 0x000fe400038c0000 */
[----:B------:R-:W-:Y:S01]  /*30e20*/  MOV R14, UR62 ;  /* 0x0000003e000e7c02 */ /* 0x000fe20008000f00 */
[----:B0-----:R-:W-:Y:S10]  /*30e30*/  ENDCOLLECTIVE ;  /* 0x000000000000791b */ /* 0x001ff40003800000 */
.L_x_1070:
[----:B------:R-:W-:Y:S05]  /*30e40*/  BSYNC B1 ;  /* 0x0000000000017941 */ /* 0x000fea0003800000 */
.L_x_1069:
[----:B------:R-:W-:Y:S05]  /*30e50*/  BRA `(.L_x_708) ;  /* 0xffffff30008c7947 */ /* 0x000fea000383ffff */
.L_x_711:
[----:B0-----:R0:W1:Y:S02]  /*30e60*/  SYNCS.PHASECHK.TRANS64.TRYWAIT P0, [R16+URZ+0x38820], R6 ;  /* 0x03882006100075a7 */ /* 0x001064000800017f */
[----:B-1----:R-:W-:Y:S05]  /*30e70*/  @!P0 NANOSLEEP.SYNCS 0x989680 ;  /* 0x009896800000895d */ /* 0x002fea0003900000 */
[----:B------:R-:W1:Y:S02]  /*30e80*/  @!P0 SYNCS.PHASECHK.TRANS64 P0, [R16+URZ+0x38820], R6 ;  /* 0x03882006100085a7 */ /* 0x000e64000800007f */
[----:B-1----:R-:W-:Y:S05]  /*30e90*/  @!P0 BRA `(.L_x_711) ;  /* 0xfffffffc00f08947 */ /* 0x002fea000383ffff */
[----:B------:R-:W-:Y:S05]  /*30ea0*/  BRA `(.L_x_1071) ;  /* 0xffffff30009c7947 */ /* 0x000fea000383ffff */
.L_x_715:
[----:B-1----:R1:W2:Y:S02]  /*30eb0*/  SYNCS.PHASECHK.TRANS64.TRYWAIT P0, [R9+URZ+0x388a0], R11 ;  /* 0x0388a00b090075a7 */ /* 0x0022a4000800017f */
[----:B--2---:R-:W-:Y:S05]  /*30ec0*/  @!P0 NANOSLEEP.SYNCS 0x989680 ;  /* 0x009896800000895d */ /* 0x004fea0003900000 */
[----:B------:R-:W2:Y:S02]  /*30ed0*/  @!P0 SYNCS.PHASECHK.TRANS64 P0, [R9+URZ+0x388a0], R11 ;  /* 0x0388a00b090085a7 */ /* 0x000ea4000800007f */
[----:B--2---:R-:W-:Y:S05]  /*30ee0*/  @!P0 BRA `(.L_x_715) ;  /* 0xfffffffc00f08947 */ /* 0x004fea000383ffff */
[----:B------:R-:W-:Y:S05]  /*30ef0*/  BRA `(.L_x_1072) ;  /* 0xffffff3000b47947 */ /* 0x000fea000383ffff */
.L_x_721:
[----:B0-----:R0:W2:Y:S02]  /*30f00*/  SYNCS.PHASECHK.TRANS64.TRYWAIT P0, [R9+URZ+0x388c0], R11 ;  /* 0x0388c00b090075a7 */ /* 0x0010a4000800017f */
[----:B--2---:R-:W-:Y:S05]  /*30f10*/  @!P0 NANOSLEEP.SYNCS 0x989680 ;  /* 0x009896800000895d */ /* 0x004fea0003900000 */
[----:B------:R-:W2:Y:S02]  /*30f20*/  @!P0 SYNCS.PHASECHK.TRANS64 P0, [R9+URZ+0x388c0], R11 ;  /* 0x0388c00b090085a7 */ /* 0x000ea4000800007f */
[----:B--2---:R-:W-:Y:S05]  /*30f30*/  @!P0 BRA `(.L_x_721) ;  /* 0xfffffffc00f08947 */ /* 0x004fea000383ffff */
[----:B------:R-:W-:Y:S05]  /*30f40*/  BRA `(.L_x_1073) ;  /* 0xffffff3400707947 */ /* 0x000fea000383ffff */
.L_x_729:
[----:B-1----:R1:W2:Y:S02]  /*30f50*/  SYNCS.PHASECHK.TRANS64.TRYWAIT P2, [R9+URZ+0x388a0], R8 ;  /* 0x0388a008090075a7 */ /* 0x0022a4000804017f */
[----:B--2---:R-:W-:Y:S05]  /*30f60*/  @!P2 NANOSLEEP.SYNCS 0x989680 ;  /* 0x009896800000a95d */ /* 0x004fea0003900000 */
[----:B------:R-:W2:Y:S02]  /*30f70*/  @!P2 SYNCS.PHASECHK.TRANS64 P2, [R9+URZ+0x388a0], R8 ;  /* 0x0388a0080900a5a7 */ /* 0x000ea4000804007f */
[----:B--2---:R-:W-:Y:S05]  /*30f80*/  @!P2 BRA `(.L_x_729) ;  /* 0xfffffffc00f0a947 */ /* 0x004fea000383ffff */
[----:B------:R-:W-:Y:S05]  /*30f90*/  BRA `(.L_x_1074) ;  /* 0xffffff3800687947 */ /* 0x000fea000383ffff */
.L_x_735:
[----:B0-----:R0:W2:Y:S02]  /*30fa0*/  SYNCS.PHASECHK.TRANS64.TRYWAIT P2, [R9+URZ+0x388c0], R8 ;  /* 0x0388c008090075a7 */ /* 0x0010a4000804017f */
[----:B--2---:R-:W-:Y:S05]  /*30fb0*/  @!P2 NANOSLEEP.SYNCS 0x989680 ;  /* 0x009896800000a95d */ /* 0x004fea0003900000 */
[----:B------:R-:W2:Y:S02]  /*30fc0*/  @!P2 SYNCS.PHASECHK.TRANS64 P2, [R9+URZ+0x388c0], R8 ;  /* 0x0388c0080900a5a7 */ /* 0x000ea4000804007f */
[----:B--2---:R-:W-:Y:S05]  /*30fd0*/  @!P2 BRA `(.L_x_735) ;  /* 0xfffffffc00f0a947 */ /* 0x004fea000383ffff */
[----:B------:R-:W-:Y:S05]  /*30fe0*/  BRA `(.L_x_1075) ;  /* 0xffffff3c00207947 */ /* 0x000fea000383ffff */
.L_x_753:
[----:B0-----:R-:W0:Y:S01]  /*30ff0*/  S2R R20, SR_TID.X ;  /* 0x0000000000147919 */ /* 0x001e220000002100 */
[----:B------:R-:W-:Y:S01]  /*31000*/  BSSY B0, `(.L_x_1076) ;  /* 0x000000a000007945 */ /* 0x000fe20003800000 */
[----:B------:R-:W-:Y:S01]  /*31010*/  IMAD.MOV.U32 R12, RZ, RZ, RZ ;  /* 0x000000ffff0c7224 */ /* 0x000fe200078e00ff */
[----:B------:R-:W-:Y:S01]  /*31020*/  MOV R15, 0xffffffff ;  /* 0xffffffff000f7802 */ /* 0x000fe20000000f00 */
[----:B------:R-:W-:Y:S01]  /*31030*/  IMAD.MOV.U32 R11, RZ, RZ, 0x1f ;  /* 0x0000001fff0b7424 */ /* 0x000fe200078e00ff */
[----:B0-----:R-:W-:-:S04]  /*31040*/  SHF.R.U32.HI R10, RZ, 0x5, R20 ;  /* 0x00000005ff0a7819 */ /* 0x001fc80000011614 */
[----:B------:R-:W-:-:S05]  /*31050*/  LOP3.LUT R10, R10, 0x3, RZ, 0xc0, !PT ;  /* 0x000000030a0a7812 */ /* 0x000fca00078ec0ff */
[----:B------:R-:W-:-:S07]  /*31060*/  IMAD.MOV.U32 R13, RZ, RZ, R10 ;  /* 0x000000ffff0d7224 */ /* 0x000fce00078e000a */
[----:B-----5:R-:W-:Y:S05]  /*31070*/  WARPSYNC.COLLECTIVE R15, `(.L_x_1077) ;  /* 0x000000000f087348 */ /* 0x020fea0003c00000 */
[----:B------:R0:W1:Y:S02]  /*31080*/  SHFL.IDX P6, R14, R13, R12, R11 ;  /* 0x0000000c0d0e7389 */ /* 0x00006400000c000b */
[----:B01---5:R-:W-:Y:S01]  /*31090*/  ENDCOLLECTIVE ;  /* 0x000000000000791b */ /* 0x023fe20003800000 */
.L_x_1077:
[----:B------:R-:W-:Y:S05]  /*310a0*/  BSYNC B0 ;  /* 0x0000000000007941 */ /* 0x000fea0003800000 */
.L_x_1076:
[----:B------:R-:W-:Y:S05]  /*310b0*/  BRA `(.L_x_1078) ;  /* 0xffffff4800e87947 */ /* 0x000fea000383ffff */
.L_x_756:
[----:B0-----:R0:W1:Y:S02]  /*310c0*/  SYNCS.PHASECHK.TRANS64.TRYWAIT P0, [R6+URZ+0x38880], R23 ;  /* 0x03888017060075a7 */ /* 0x001064000800017f */
[----:B-1----:R-:W-:Y:S05]  /*310d0*/  @!P0 NANOSLEEP.SYNCS 0x989680 ;  /* 0x009896800000895d */ /* 0x002fea0003900000 */
[----:B------:R-:W1:Y:S02]  /*310e0*/  @!P0 SYNCS.PHASECHK.TRANS64 P0, [R6+URZ+0x38880], R23 ;  /* 0x03888017060085a7 */ /* 0x000e64000800007f */
[----:B-1----:R-:W-:Y:S05]  /*310f0*/  @!P0 BRA `(.L_x_756) ;  /* 0xfffffffc00f08947 */ /* 0x002fea000383ffff */
[----:B------:R-:W-:Y:S05]  /*31100*/  BRA `(.L_x_1079) ;  /* 0xffffff4c00047947 */ /* 0x000fea000383ffff */
.L_x_757:
[----:B------:R-:W-:Y:S01]  /*31110*/  BSSY B0, `(.L_x_1080) ;  /* 0x0000008000007945 */ /* 0x000fe20003800000 */
[----:B------:R-:W-:Y:S01]  /*31120*/  IMAD.MOV.U32 R13, RZ, RZ, R2 ;  /* 0x000000ffff0d7224 */ /* 0x000fe200078e0002 */
[----:B------:R-:W-:Y:S01]  /*31130*/  MOV R15, 0xffffffff ;  /* 0xffffffff000f7802 */ /* 0x000fe20000000f00 */
[----:B------:R-:W-:Y:S02]  /*31140*/  IMAD.MOV.U32 R12, RZ, RZ, RZ ;  /* 0x000000ffff0c7224 */ /* 0x000fe400078e00ff */
[----:B------:R-:W-:-:S07]  /*31150*/  IMAD.MOV.U32 R11, RZ, RZ, 0x181f ;  /* 0x0000181fff0b7424 */ /* 0x000fce00078e00ff */
[----:B01----:R-:W-:Y:S05]  /*31160*/  WARPSYNC.COLLECTIVE R15, `(.L_x_1081) ;  /* 0x000000000f087348 */ /* 0x003fea0003c00000 */
[----:B------:R2:W3:Y:S02]  /*31170*/  SHFL.IDX P6, R14, R13, R12, R11 ;  /* 0x0000000c0d0e7389 */ /* 0x0004e400000c000b */
[----:B0123--:R-:W-:Y:S01]  /*31180*/  ENDCOLLECTIVE ;  /* 0x000000000000791b */ /* 0x00ffe20003800000 */
.L_x_1081:
[----:B------:R-:W-:Y:S05]  /*31190*/  BSYNC B0 ;  /* 0x0000000000007941 */ /* 0x000fea0003800000 */
.L_x_1080:
[----:B------:R-:W-:Y:S01]  /*311a0*/  IMAD.MOV.U32 R13, RZ, RZ, R0 ;  /* 0x000000ffff0d7224 */ /* 0x000fe200078e0000 */
[----:B------:R-:W-:Y:S01]  /*311b0*/  MOV R11, 0x181f ;  /* 0x0000181f000b7802 */ /* 0x000fe20000000f00 */
[----:B------:R-:W-:Y:S01]  /*311c0*/  IMAD.MOV.U32 R12, RZ, RZ, RZ ;  /* 0x000000ffff0c7224 */ /* 0x000fe200078e00ff */
[----:B------:R-:W-:Y:S01]  /*311d0*/  LOP3.LUT R26, R31, 0x80, RZ, 0xfc, !PT ;  /* 0x000000801f1a7812 */ /* 0x000fe200078efcff */
[----:B------:R-:W-:Y:S02]  /*311e0*/  IMAD.MOV.U32 R15, RZ, RZ, -0x1 ;  /* 0xffffffffff0f7424 */ /* 0x000fe400078e00ff */
[----:B------:R-:W-:-:S07]  /*311f0*/  IMAD.MOV.U32 R5, RZ, RZ, R14 ;  /* 0x000000ffff057224 */ /* 0x000fce00078e000e */
[----:B------:R-:W-:Y:S05]  /*31200*/  WARPSYNC.COLLECTIVE R15, `(.L_x_1082) ;  /* 0x000000000f087348 */ /* 0x000fea0003c00000 */
[----:B------:R0:W1:Y:S02]  /*31210*/  SHFL.IDX P6, R14, R13, R12, R11 ;  /* 0x0000000c0d0e7389 */ /* 0x00006400000c000b */
[----:B01----:R-:W-:Y:S01]  /*31220*/  ENDCOLLECTIVE ;  /* 0x000000000000791b */ /* 0x003fe20003800000 */
.L_x_1082:
[----:B------:R-:W0:Y:S01]  /*31230*/  LDC R15, c[0x0][0x2f4] ;  /* 0x0000bd00ff0f7b82 */ /* 0x000e220000000800 */
[----:B------:R-:W-:-:S05]  /*31240*/  IMAD.MOV.U32 R8, RZ, RZ, R14 ;  /* 0x000000ffff087224 */ /* 0x000fca00078e000e */
[C---:B------:R-:W-:Y:S01]  /*31250*/  IADD3 R8, P0, R31.reuse, R8, RZ ;  /* 0x000000081f087210 */ /* 0x040fe20007f1e0ff */
[----:B------:R-:W-:Y:S02]  /*31260*/  IMAD.MOV.U32 R13, RZ, RZ, R2 ;  /* 0x000000ffff0d7224 */ /* 0x000fe400078e0002 */
[----:B------:R-:W-:Y:S02]  /*31270*/  IMAD.MOV.U32 R12, RZ, RZ, 0x1 ;  /* 0x00000001ff0c7424 */ /* 0x000fe400078e00ff */
[----:B------:R-:W-:Y:S01]  /*31280*/  IMAD.X R9, RZ, RZ, R5, P0 ;  /* 0x000000ffff097224 */ /* 0x000fe200000e0605 */
[-C--:B0-----:R-:W-:Y:S02]  /*31290*/  ISETP.GE.AND P1, PT, R31, R15.reuse, PT ;  /* 0x0000000f1f00720c */ /* 0x081fe40003f26270 */
[----:B------:R-:W-:Y:S01]  /*312a0*/  ISETP.GE.AND P0, PT, R26, R15, PT ;  /* 0x0000000f1a00720c */ /* 0x000fe20003f06270 */
[----:B------:R-:W-:Y:S01]  /*312b0*/  IMAD.MOV.U32 R15, RZ, RZ, -0x1 ;  /* 0xffffffffff0f7424 */ /* 0x000fe200078e00ff */
[----:B------:R-:W-:Y:S01]  /*312c0*/  ISETP.LT.OR P2, PT, R7, 0x1, P1 ;  /* 0x000000010700780c */ /* 0x000fe20000f41670 */
[----:B------:R0:W5:Y:S01]  /*312d0*/  LDL.LU R26, [R1] ;  /* 0x00000000011a7983 */ /* 0x0001620000300800 */
[----:B------:R-:W-:-:S02]  /*312e0*/  IADD3 R5, R16, R10, RZ ;  /* 0x0000000a10057210 */ /* 0x000fc40007ffe0ff */
[----:B------:R-:W-:-:S13]  /*312f0*/  ISETP.GE.AND P3, PT, R7, 0x11, PT ;  /* 0x000000110700780c */ /* 0x000fda0003f66270 */
[----:B0----5:R-:W-:Y:S05]  /*31300*/  WARPSYNC.COLLECTIVE R15, `(.L_x_1083) ;  /* 0x000000000f087348 */ /* 0x021fea0003c00000 */
[----:B------:R1:W2:Y:S02]  /*31310*/  SHFL.IDX P6, R14, R13, R12, R11 ;  /* 0x0000000c0d0e7389 */ /* 0x0002a400000c000b */
[----:B012--5:R-:W-:Y:S01]  /*31320*/  ENDCOLLECTIVE ;  /* 0x000000000000791b */ /* 0x027fe20003800000 */
.L_x_1083:
[C---:B------:R-:W-:Y:S02]  /*31330*/  ISETP.GE.AND P5, PT, R7.reuse, 0x31, PT ;  /* 0x000000310700780c */ /* 0x040fe40003fa6270 */
[C---:B------:R-:W-:Y:S01]  /*31340*/  ISETP.GE.AND P4, PT, R7.reuse, 0x41, PT ;  /* 0x000000410700780c */ /* 0x040fe20003f86270 */
[----:B------:R-:W-:Y:S01]  /*31350*/  @!PT LDS RZ, [RZ] ;  /* 0x00000000fffff984 */ /* 0x000fe20000000800 */
[----:B------:R-:W-:Y:S01]  /*31360*/  @!PT LDS RZ, [RZ] ;  /* 0x00000000fffff984 */ /* 0x000fe20000000800 */
[----:B------:R-:W-:Y:S01]  /*31370*/  @!PT LDS RZ, [RZ] ;  /* 0x00000000fffff984 */ /* 0x000fe20000000800 */
[----:B------:R-:W-:Y:S01]  /*31380*/  LDGSTS.E.BYPASS.LTC128B.128 [R5+0x10400], desc[UR36][R8.64], !P2 ;  /* 0x1040000008057fae */ /* 0x000fe2000d101d64 */
[----:B------:R-:W-:Y:S01]  /*31390*/  ISETP.LT.OR P2, PT, R7, 0x1, P0 ;  /* 0x000000010700780c */ /* 0x000fe20000741670 */
[----:B------:R-:W-:-:S12]  /*313a0*/  IMAD.MOV.U32 R13, RZ, RZ, R0 ;  /* 0x000000ffff0d7224 */ /* 0x000fd800078e0000 */
[----:B------:R0:W-:Y:S02]  /*313b0*/  LDGSTS.E.BYPASS.LTC128B.128 [R5+0x14400], desc[UR36][R8.64+0x80], !P2 ;  /* 0x1440008008057fae */ /* 0x0001e4000d101d64 */
[----:B0-----:R-:W-:-:S07]  /*313c0*/  MOV R9, R14 ;  /* 0x0000000e00097202 */ /* 0x001fce0000000f00 */
[----:B------:R-:W-:Y:S05]  /*313d0*/  WARPSYNC.COLLECTIVE R15, `(.L_x_1084) ;  /* 0x000000000f087348 */ /* 0x000fea0003c00000 */
[----:B------:R0:W1:Y:S02]  /*313e0*/  SHFL.IDX P6, R14, R13, R12, R11 ;  /* 0x0000000c0d0e7389 */ /* 0x00006400000c000b */
[----:B01----:R-:W-:Y:S01]  /*313f0*/  ENDCOLLECTIVE ;  /* 0x000000000000791b */ /* 0x003fe20003800000 */
.L_x_1084:
[----:B------:R-:W-:Y:S01]  /*31400*/  MOV R13, R2 ;  /* 0x00000002000d7202 */ /* 0x000fe20000000f00 */
[----:B------:R-:W-:Y:S02]  /*31410*/  IMAD.MOV.U32 R12, RZ, RZ, 0x2 ;  /* 0x00000002ff0c7424 */ /* 0x000fe400078e00ff */
[----:B------:R-:W-:-:S07]  /*31420*/  IMAD.MOV.U32 R8, RZ, RZ, R14 ;  /* 0x000000ffff087224 */ /* 0x000fce00078e000e */
[----:B------:R-:W-:Y:S05]  /*31430*/  WARPSYNC.COLLECTIVE R15, `(.L_x_1085) ;  /* 0x000000000f087348 */ /* 0x000fea0003c00000 */
[----:B------:R0:W1:Y:S02]  /*31440*/  SHFL.IDX P6, R14, R13, R12, R11 ;  /* 0x0000000c0d0e7389 */ /* 0x00006400000c000b */
[----:B01----:R-:W-:Y:S01]  /*31450*/  ENDCOLLECTIVE ;  /* 0x000000000000791b */ /* 0x003fe20003800000 */
.L_x_1085:
        /* <DEDUP_REMOVED lines=14> */
.L_x_1086:
[----:B------:R-:W-:Y:S02]  /*31540*/  IMAD.MOV.U32 R13, RZ, RZ, R2 ;  /* 0x000000ffff0d7224 */ /* 0x000fe400078e0002 */
[----:B------:R-:W-:Y:S01]  /*31550*/  IMAD.MOV.U32 R12, RZ, RZ, 0x3 ;  /* 0x00000003ff0c7424 */ /* 0x000fe200078e00ff */
[----:B------:R-:W-:-:S07]  /*31560*/  MOV R8, R14 ;  /* 0x0000000e00087202 */ /* 0x000fce0000000f00 */
[----:B------:R-:W-:Y:S05]  /*31570*/  WARPSYNC.COLLECTIVE R15, `(.L_x_1087) ;  /* 0x000000000f087348 */ /* 0x000fea0003c00000 */
[----:B------:R0:W1:Y:S02]  /*31580*/  SHFL.IDX P6, R14, R13, R12, R11 ;  /* 0x0000000c0d0e7389 */ /* 0x00006400000c000b */
[----:B01----:R-:W-:Y:S01]  /*31590*/  ENDCOLLECTIVE ;  /* 0x000000000000791b */ /* 0x003fe20003800000 */
.L_x_1087:
        /* <DEDUP_REMOVED lines=10> */
[----:B0-----:R-:W-:-:S07]  /*31640*/  MOV R9, R14 ;  /* 0x0000000e00097202 */ /* 0x001fce0000000f00 */
[----:B------:R-:W-:Y:S05]  /*31650*/  WARPSYNC.COLLECTIVE R15, `(.L_x_1088) ;  /* 0x000000000f087348 */ /* 0x000fea0003c00000 */
[----:B------:R0:W1:Y:S02]  /*31660*/  SHFL.IDX P6, R14, R13, R12, R11 ;  /* 0x0000000c0d0e7389 */ /* 0x00006400000c000b */
[----:B01----:R-:W-:Y:S01]  /*31670*/  ENDCOLLECTIVE ;  /* 0x000000000000791b */ /* 0x003fe20003800000 */
.L_x_1088:
[----:B------:R-:W-:Y:S01]  /*31680*/  MOV R13, R2 ;  /* 0x00000002000d7202 */ /* 0x000fe20000000f00 */
[----:B------:R-:W-:Y:S02]  /*31690*/  IMAD.MOV.U32 R12, RZ, RZ, 0x4 ;  /* 0x00000004ff0c7424 */ /* 0x000fe400078e00ff */
[----:B------:R-:W-:-:S07]  /*316a0*/  IMAD.MOV.U32 R8, RZ, RZ, R14 ;  /* 0x000000ffff087224 */ /* 0x000fce00078e000e */
[----:B------:R-:W-:Y:S05]  /*316b0*/  WARPSYNC.COLLECTIVE R15, `(.L_x_1089) ;  /* 0x000000000f087348 */ /* 0x000fea0003c00000 */
[----:B------:R0:W1:Y:S02]  /*316c0*/  SHFL.IDX P6, R14, R13, R12, R11 ;  /* 0x0000000c0d0e7389 */ /* 0x00006400000c000b */
[----:B01----:R-:W-:Y:S01]  /*316d0*/  ENDCOLLECTIVE ;  /* 0x000000000000791b */ /* 0x003fe20003800000 */
.L_x_1089:
        /* <DEDUP_REMOVED lines=14> */
.L_x_1090:
[----:B------:R-:W-:Y:S02]  /*317c0*/  IMAD.MOV.U32 R13, RZ, RZ, R2 ;  /* 0x000000ffff0d7224 */ /* 0x000fe400078e0002 */
[----:B------:R-:W-:Y:S01]  /*317d0*/  IMAD.MOV.U32 R12, RZ, RZ, 0x5 ;  /* 0x00000005ff0c7424 */ /* 0x000fe200078e00ff */
[----:B------:R-:W-:-:S07]  /*317e0*/  MOV R8, R14 ;  /* 0x0000000e00087202 */ /* 0x000fce0000000f00 */
[----:B------:R-:W-:Y:S05]  /*317f0*/  WARPSYNC.COLLECTIVE R15, `(.L_x_1091) ;  /* 0x000000000f087348 */ /* 0x000fea0003c00000 */
[----:B------:R0:W1:Y:S02]  /*31800*/  SHFL.IDX P6, R14, R13, R12, R11 ;  /* 0x0000000c0d0e7389 */ /* 0x00006400000c000b */
[----:B01----:R-:W-:Y:S01]  /*31810*/  ENDCOLLECTIVE ;  /* 0x000000000000791b */ /* 0x003fe20003800000 */
.L_x_1091:
[----:B------:R-:W-:-:S05]  /*31820*/  IADD3 R8, P2, R31, R8, RZ ;  /* 0x000000081f087210 */ /* 0x000fca0007f5e0ff */
[----:B------:R-:W-:Y:S01]  /*31830*/  IMAD.X R9, RZ, RZ, R9, P2 ;  /* 0x000000ffff097224 */ /* 0x000fe200010e0609 */
[----:B------:R-:W-:Y:S02]  /*31840*/  ISETP.LT.OR P2, PT, R7, 0x41, P1 ;  /* 0x000000410700780c */ /* 0x000fe40000f41670 */
[----:B------:R-:W-:Y:S01]  /*31850*/  LOP3.LUT R26, R26, 0xffffffef, RZ, 0xc0, !PT ;  /* 0xffffffef1a1a7812 */ /* 0x000fe200078ec0ff */
[----:B------:R-:W-:-:S03]  /*31860*/  IMAD.MOV.U32 R13, RZ, RZ, R0 ;  /* 0x000000ffff0d7224 */ /* 0x000fc600078e0000 */
[----:B------:R-:W-:Y:S02]  /*31870*/  @P3 LOP3.LUT R26, R26, 0x10, RZ, 0xfc, !PT ;  /* 0x000000101a1a3812 */ /* 0x000fe400078efcff */
[----:B------:R-:W-:Y:S02]  /*31880*/  ISETP.GE.AND P3, PT, R7, 0x51, PT ;  /* 0x000000510700780c */ /* 0x000fe40003f66270 */
[----:B------:R-:W-:-:S03]  /*31890*/  LOP3.LUT R26, R26, 0xfffffff7, RZ, 0xc0, !PT ;  /* 0xfffffff71a1a7812 */ /* 0x000fc600078ec0ff */
        /* <DEDUP_REMOVED lines=10> */
.L_x_1092:
[----:B------:R-:W-:Y:S01]  /*31940*/  MOV R13, R2 ;  /* 0x00000002000d7202 */ /* 0x000fe20000000f00 */
[----:B------:R-:W-:Y:S02]  /*31950*/  IMAD.MOV.U32 R12, RZ, RZ, 0x6 ;  /* 0x00000006ff0c7424 */ /* 0x000fe400078e00ff */
[----:B------:R-:W-:-:S07]  /*31960*/  IMAD.MOV.U32 R8, RZ, RZ, R14 ;  /* 0x000000ffff087224 */ /* 0x000fce00078e000e */
[----:B------:R-:W-:Y:S05]  /*31970*/  WARPSYNC.COLLECTIVE R15, `(.L_x_1093) ;  /* 0x000000000f087348 */ /* 0x000fea0003c00000 */
[----:B------:R0:W1:Y:S02]  /*31980*/  SHFL.IDX P6, R14, R13, R12, R11 ;  /* 0x0000000c0d0e7389 */ /* 0x00006400000c000b */
[----:B01----:R-:W-:Y:S01]  /*31990*/  ENDCOLLECTIVE ;  /* 0x000000000000791b */ /* 0x003fe20003800000 */
.L_x_1093:
        /* <DEDUP_REMOVED lines=14> */
.L_x_1094:
[----:B------:R-:W-:Y:S02]  /*31a80*/  IMAD.MOV.U32 R13, RZ, RZ, R2 ;  /* 0x000000ffff0d7224 */ /* 0x000fe400078e0002 */
[----:B------:R-:W-:Y:S01]  /*31a90*/  IMAD.MOV.U32 R12, RZ, RZ, 0x7 ;  /* 0x00000007ff0c7424 */ /* 0x000fe200078e00ff */
[----:B------:R-:W-:-:S07]  /*31aa0*/  MOV R8, R14 ;  /* 0x0000000e00087202 */ /* 0x000fce0000000f00 */
[----:B------:R-:W-:Y:S05]  /*31ab0*/  WARPSYNC.COLLECTIVE R15, `(.L_x_1095) ;  /* 0x000000000f087348 */ /* 0x000fea0003c00000 */
[----:B------:R0:W1:Y:S02]  /*31ac0*/  SHFL.IDX P6, R14, R13, R12, R11 ;  /* 0x0000000c0d0e7389 */ /* 0x00006400000c000b */
[----:B01----:R-:W-:Y:S01]  /*31ad0*/  ENDCOLLECTIVE ;  /* 0x000000000000791b */ /* 0x003fe20003800000 */
.L_x_1095:
        /* <DEDUP_REMOVED lines=8> */
[----:B------:R-:W-:Y:S02]  /*31b60*/  ISETP.LT.OR P2, PT, R7, 0x61, P0 ;  /* 0x000000610700780c */ /* 0x000fe40000741670 */
[----:B------:R-:W-:-:S11]  /*31b70*/  MOV R2, R14 ;  /* 0x0000000e00027202 */ /* 0x000fd60000000f00 */
[----:B0-----:R-:W-:Y:S05]  /*31b80*/  WARPSYNC.COLLECTIVE R15, `(.L_x_1096) ;  /* 0x000000000f087348 */ /* 0x001fea0003c00000 */
[----:B------:R1:W2:Y:S02]  /*31b90*/  SHFL.IDX P6, R14, R13, R12, R11 ;  /* 0x0000000c0d0e7389 */ /* 0x0002a400000c000b */
[----:B012---:R-:W-:Y:S01]  /*31ba0*/  ENDCOLLECTIVE ;  /* 0x000000000000791b */ /* 0x007fe20003800000 */
.L_x_1096:
[----:B------:R-:W-:Y:S01]  /*31bb0*/  @!PT LDS RZ, [RZ] ;  /* 0x00000000fffff984 */ /* 0x000fe20000000800 */
[----:B------:R-:W-:Y:S01]  /*31bc0*/  @!PT LDS RZ, [RZ] ;  /* 0x00000000fffff984 */ /* 0x000fe20000000800 */
[----:B------:R-:W-:Y:S01]  /*31bd0*/  @!PT LDS RZ, [RZ] ;  /* 0x00000000fffff984 */ /* 0x000fe20000000800 */
[----:B------:R0:W-:Y:S01]  /*31be0*/  LDGSTS.E.BYPASS.LTC128B.128 [R5+0x17400], desc[UR36][R8.64+0x80], !P2 ;  /* 0x1740008008057fae */ /* 0x0001e2000d101d64 */
[----:B------:R-:W-:-:S13]  /*31bf0*/  ISETP.GE.AND P2, PT, R7, 0x21, PT ;  /* 0x000000210700780c */ /* 0x000fda0003f46270 */
[----:B------:R-:W-:Y:S01]  /*31c00*/  @P2 LOP3.LUT R26, R26, 0x8, RZ, 0xfc, !PT ;  /* 0x000000081a1a2812 */ /* 0x000fe200078efcff */
[----:B------:R-:W-:Y:S01]  /*31c10*/  IMAD.MOV.U32 R0, RZ, RZ, R14 ;  /* 0x000000ffff007224 */ /* 0x000fe200078e000e */
[C---:B------:R-:W-:Y:S02]  /*31c20*/  ISETP.GE.AND P6, PT, R7.reuse, 0x71, PT ;  /* 0x000000710700780c */ /* 0x040fe40003fc6270 */
[----:B------:R-:W-:Y:S02]  /*31c30*/  LOP3.LUT R26, R26, 0xffffffbf, RZ, 0xc0, !PT ;  /* 0xffffffbf1a1a7812 */ /* 0x000fe400078ec0ff */
[----:B------:R-:W-:-:S09]  /*31c40*/  ISETP.GE.AND P2, PT, R7, 0x61, PT ;  /* 0x000000610700780c */ /* 0x000fd20003f46270 */
[----:B------:R-:W-:-:S05]  /*31c50*/  @P6 LOP3.LUT R26, R26, 0x40, RZ, 0xfc, !PT ;  /* 0x000000401a1a6812 */ /* 0x000fca00078efcff */
[----:B------:R0:W-:Y:S01]  /*31c60*/  STL [R1], R26 ;  /* 0x0000001a01007387 */ /* 0x0001e20000100800 */
[----:B------:R-:W-:Y:S05]  /*31c70*/  BRA `(.L_x_1097) ;  /* 0xffffff4400d07947 */ /* 0x000fea000383ffff */
.L_x_762:
[----:B--2---:R2:W3:Y:S02]  /*31c80*/  SYNCS.PHASECHK.TRANS64.TRYWAIT P0, [R6+URZ+0x38840], R23 ;  /* 0x03884017060075a7 */ /* 0x0044e4000800017f */
[----:B---3--:R-:W-:Y:S05]  /*31c90*/  @!P0 NANOSLEEP.SYNCS 0x989680 ;  /* 0x009896800000895d */ /* 0x008fea0003900000 */
[----:B------:R-:W3:Y:S02]  /*31ca0*/  @!P0 SYNCS.PHASECHK.TRANS64 P0, [R6+URZ+0x38840], R23 ;  /* 0x03884017060085a7 */ /* 0x000ee4000800007f */
[----:B---3--:R-:W-:Y:S05]  /*31cb0*/  @!P0 BRA `(.L_x_762) ;  /* 0xfffffffc00f08947 */ /* 0x008fea000383ffff */
[----:B------:R-:W-:Y:S05]  /*31cc0*/  BRA `(.L_x_1098) ;  /* 0xffffff48002c7947 */ /* 0x000fea000383ffff */
.L_x_763:
[----:B------:R-:W-:Y:S01]  /*31cd0*/  BSSY B0, `(.L_x_1099) ;  /* 0x0000008000007945 */ /* 0x000fe20003800000 */
[----:B------:R-:W-:Y:S01]  /*31ce0*/  IMAD.MOV.U32 R13, RZ, RZ, R0 ;  /* 0x000000ffff0d7224 */ /* 0x000fe200078e0000 */
[----:B------:R-:W-:Y:S01]  /*31cf0*/  MOV R12, RZ ;  /* 0x000000ff000c7202 */ /* 0x000fe20000000f00 */
[----:B------:R-:W-:Y:S02]  /*31d00*/  IMAD.MOV.U32 R11, RZ, RZ, 0x181f ;  /* 0x0000181fff0b7424 */ /* 0x000fe400078e00ff */
[----:B------:R-:W-:-:S07]  /*31d10*/  IMAD.MOV.U32 R15, RZ, RZ, -0x1 ;  /* 0xffffffffff0f7424 */ /* 0x000fce00078e00ff */
[----:B-12--5:R-:W-:Y:S05]  /*31d20*/  WARPSYNC.COLLECTIVE R15, `(.L_x_1100) ;  /* 0x000000000f087348 */ /* 0x026fea0003c00000 */
[----:B------:R0:W3:Y:S02]  /*31d30*/  SHFL.IDX P6, R14, R13, R12, R11 ;  /* 0x0000000c0d0e7389 */ /* 0x0000e400000c000b */
[----:B0123-5:R-:W-:Y:S01]  /*31d40*/  ENDCOLLECTIVE ;  /* 0x000000000000791b */ /* 0x02ffe20003800000 */
.L_x_1100:
[----:B------:R-:W-:Y:S05]  /*31d50*/  BSYNC B0 ;  /* 0x0000000000007941 */ /* 0x000fea0003800000 */
.L_x_1099:
        /* <DEDUP_REMOVED lines=8> */
.L_x_1101:
[----:B------:R-:W-:Y:S02]  /*31de0*/  IMAD.MOV.U32 R13, RZ, RZ, R0 ;  /* 0x000000ffff0d7224 */ /* 0x000fe400078e0000 */
[----:B------:R-:W-:Y:S01]  /*31df0*/  IMAD.MOV.U32 R12, RZ, RZ, 0x1 ;  /* 0x00000001ff0c7424 */ /* 0x000fe200078e00ff */
[----:B------:R-:W-:Y:S02]  /*31e00*/  LOP3.LUT P6, RZ, R10, 0x20, RZ, 0xc0, !PT ;  /* 0x000000200aff7812 */ /* 0x000fe400078cc0ff */
[----:B------:R-:W-:-:S11]  /*31e10*/  MOV R3, R14 ;  /* 0x0000000e00037202 */ /* 0x000fd60000000f00 */
        /* <DEDUP_REMOVED lines=14> */
.L_x_1102:
[----:B------:R-:W-:Y:S01]  /*31f00*/  IMAD.MOV.U32 R13, RZ, RZ, R4 ;  /* 0x000000ffff0d7224 */ /* 0x000fe200078e0004 */
[----:B------:R-:W-:-:S07]  /*31f10*/  MOV R2, R14 ;  /* 0x0000000e00027202 */ /* 0x000fce0000000f00 */
[----:B------:R-:W-:Y:S05]  /*31f20*/  WARPSYNC.COLLECTIVE R15, `(.L_x_1103) ;  /* 0x000000000f087348 */ /* 0x000fea0003c00000 */
[----:B------:R0:W1:Y:S02]  /*31f30*/  SHFL.IDX P6, R14, R13, R12, R11 ;  /* 0x0000000c0d0e7389 */ /* 0x00006400000c000b */
[----:B01----:R-:W-:Y:S01]  /*31f40*/  ENDCOLLECTIVE ;  /* 0x000000000000791b */ /* 0x003fe20003800000 */
.L_x_1103:
[----:B------:R-:W-:Y:S01]  /*31f50*/  MOV R13, R0 ;  /* 0x00000000000d7202 */ /* 0x000fe20000000f00 */
        /* <DEDUP_REMOVED lines=17> */
.L_x_1104:
[----:B------:R-:W-:Y:S02]  /*32070*/  IMAD.MOV.U32 R13, RZ, RZ, R4 ;  /* 0x000000ffff0d7224 */ /* 0x000fe400078e0004 */
[----:B------:R-:W-:-:S07]  /*32080*/  IMAD.MOV.U32 R2, RZ, RZ, R14 ;  /* 0x000000ffff027224 */ /* 0x000fce00078e000e */
[----:B------:R-:W-:Y:S05]  /*32090*/  WARPSYNC.COLLECTIVE R15, `(.L_x_1105) ;  /* 0x000000000f087348 */ /* 0x000fea0003c00000 */
[----:B------:R0:W1:Y:S02]  /*320a0*/  SHFL.IDX P6, R14, R13, R12, R11 ;  /* 0x0000000c0d0e7389 */ /* 0x00006400000c000b */
[----:B01----:R-:W-:Y:S01]  /*320b0*/  ENDCOLLECTIVE ;  /* 0x000000000000791b */ /* 0x003fe20003800000 */
.L_x_1105:
        /* <DEDUP_REMOVED lines=18> */
.L_x_1106:
[----:B------:R-:W-:Y:S01]  /*321e0*/  IMAD.MOV.U32 R13, RZ, RZ, R4 ;  /* 0x000000ffff0d7224 */ /* 0x000fe200078e0004 */
[----:B------:R-:W-:-:S07]  /*321f0*/  MOV R2, R14 ;  /* 0x0000000e00027202 */ /* 0x000fce0000000f00 */
[----:B------:R-:W-:Y:S05]  /*32200*/  WARPSYNC.COLLECTIVE R15, `(.L_x_1107) ;  /* 0x000000000f087348 */ /* 0x000fea0003c00000 */
[----:B------:R0:W1:Y:S02]  /*32210*/  SHFL.IDX P6, R14, R13, R12, R11 ;  /* 0x0000000c0d0e7389 */ /* 0x00006400000c000b */
[----:B01----:R-:W-:Y:S01]  /*32220*/  ENDCOLLECTIVE ;  /* 0x000000000000791b */ /* 0x003fe20003800000 */
.L_x_1107:
[----:B------:R-:W-:Y:S01]  /*32230*/  MOV R13, R0 ;  /* 0x00000000000d7202 */ /* 0x000fe20000000f00 */
        /* <DEDUP_REMOVED lines=15> */
.L_x_1108:
        /* <DEDUP_REMOVED lines=10> */
.L_x_1109:
[----:B------:R-:W-:Y:S02]  /*323d0*/  IMAD.MOV.U32 R13, RZ, RZ, R0 ;  /* 0x000000ffff0d7224 */ /* 0x000fe400078e0000 */
[----:B------:R-:W-:Y:S01]  /*323e0*/  IMAD.MOV.U32 R12, RZ, RZ, 0x5 ;  /* 0x00000005ff0c7424 */ /* 0x000fe200078e00ff */
[----:B------:R-:W-:-:S07]  /*323f0*/  MOV R3, R14 ;  /* 0x0000000e00037202 */ /* 0x000fce0000000f00 */
[----:B------:R-:W-:Y:S05]  /*32400*/  WARPSYNC.COLLECTIVE R15, `(.L_x_1110) ;  /* 0x000000000f087348 */ /* 0x000fea0003c00000 */
[----:B------:R0:W1:Y:S02]  /*32410*/  SHFL.IDX P6, R14, R13, R12, R11 ;  /* 0x0000000c0d0e7389 */ /* 0x00006400000c000b */
[----:B01----:R-:W-:Y:S01]  /*32420*/  ENDCOLLECTIVE ;  /* 0x000000000000791b */ /* 0x003fe20003800000 */
.L_x_1110:
        /* <DEDUP_REMOVED lines=11> */
[----:B0-----:R-:W-:-:S07]  /*324e0*/  MOV R2, R14 ;  /* 0x0000000e00027202 */ /* 0x001fce0000000f00 */
[----:B------:R-:W-:Y:S05]  /*324f0*/  WARPSYNC.COLLECTIVE R15, `(.L_x_1111) ;  /* 0x000000000f087348 */ /* 0x000fea0003c00000 */
[----:B------:R0:W1:Y:S02]  /*32500*/  SHFL.IDX P6, R14, R13, R12, R11 ;  /* 0x0000000c0d0e7389 */ /* 0x00006400000c000b */
[----:B01----:R-:W-:Y:S01]  /*32510*/  ENDCOLLECTIVE ;  /* 0x000000000000791b */ /* 0x003fe20003800000 */
.L_x_1111:
[----:B------:R-:W-:Y:S01]  /*32520*/  MOV R13, R0 ;  /* 0x00000000000d7202 */ /* 0x000fe20000000f00 */
[----:B------:R-:W-:Y:S02]  /*32530*/  IMAD.MOV.U32 R12, RZ, RZ, 0x6 ;  /* 0x00000006ff0c7424 */ /* 0x000fe400078e00ff */
[----:B------:R-:W-:-:S07]  /*32540*/  IMAD.MOV.U32 R3, RZ, RZ, R14 ;  /* 0x000000ffff037224 */ /* 0x000fce00078e000e */
[----:B------:R-:W-:Y:S05]  /*32550*/  WARPSYNC.COLLECTIVE R15, `(.L_x_1112) ;  /* 0x000000000f087348 */ /* 0x000fea0003c00000 */
[----:B------:R0:W1:Y:S02]  /*32560*/  SHFL.IDX P6, R14, R13, R12, R11 ;  /* 0x0000000c0d0e7389 */ /* 0x00006400000c000b */
[----:B01----:R-:W-:Y:S01]  /*32570*/  ENDCOLLECTIVE ;  /* 0x000000000000791b */ /* 0x003fe20003800000 */
.L_x_1112:
        /* <DEDUP_REMOVED lines=15> */
.L_x_1113:
[----:B------:R-:W-:Y:S02]  /*32670*/  IMAD.MOV.U32 R13, RZ, RZ, R0 ;  /* 0x000000ffff0d7224 */ /* 0x000fe400078e0000 */
[----:B------:R-:W-:Y:S01]  /*32680*/  IMAD.MOV.U32 R12, RZ, RZ, 0x7 ;  /* 0x00000007ff0c7424 */ /* 0x000fe200078e00ff */
[----:B------:R-:W-:-:S07]  /*32690*/  MOV R3, R14 ;  /* 0x0000000e00037202 */ /* 0x000fce0000000f00 */
[----:B------:R-:W-:Y:S05]  /*326a0*/  WARPSYNC.COLLECTIVE R15, `(.L_x_1114) ;  /* 0x000000000f087348 */ /* 0x000fea0003c00000 */
[----:B------:R0:W1:Y:S02]  /*326b0*/  SHFL.IDX P6, R14, R13, R12, R11 ;  /* 0x0000000c0d0e7389 */ /* 0x00006400000c000b */
[----:B01----:R-:W-:Y:S01]  /*326c0*/  ENDCOLLECTIVE ;  /* 0x000000000000791b */ /* 0x003fe20003800000 */
.L_x_1114:
[----:B------:R-:W-:-:S05]  /*326d0*/  @P2 IADD3 R3, P0, R31, R3, RZ ;  /* 0x000000031f032210 */ /* 0x000fca0007f1e0ff */
[----:B------:R-:W-:-:S05]  /*326e0*/  @P2 IMAD.X R2, RZ, RZ, R2, P0 ;  /* 0x000000ffff022224 */ /* 0x000fca00000e0602 */
[----:B------:R-:W-:Y:S01]  /*326f0*/  @P2 LOP3.LUT R3, R3, R2, RZ, 0x3c, !PT ;  /* 0x0000000203032212 */ /* 0x000fe200078e3cff */
[----:B------:R-:W-:-:S03]  /*32700*/  IMAD.MOV.U32 R13, RZ, RZ, R4 ;  /* 0x000000ffff0d7224 */ /* 0x000fc600078e0004 */
[----:B------:R-:W-:-:S04]  /*32710*/  @P2 LOP3.LUT R2, R3, R2, RZ, 0x3c, !PT ;  /* 0x0000000203022212 */ /* 0x000fc800078e3cff */
[----:B------:R-:W-:Y:S02]  /*32720*/  @P2 LOP3.LUT R3, R3, R2, RZ, 0x3c, !PT ;  /* 0x0000000203032212 */ /* 0x000fe400078e3cff */
[----:B------:R-:W-:-:S03]  /*32730*/  MOV R0, R14 ;  /* 0x0000000e00007202 */ /* 0x000fc60000000f00 */
[----:B------:R-:W-:Y:S01]  /*32740*/  @!PT LDS RZ, [RZ] ;  /* 0x00000000fffff984 */ /* 0x000fe20000000800 */
[----:B------:R-:W-:Y:S01]  /*32750*/  @!PT LDS RZ, [RZ] ;  /* 0x00000000fffff984 */ /* 0x000fe20000000800 */
[----:B------:R-:W-:Y:S01]  /*32760*/  @!PT LDS RZ, [RZ] ;  /* 0x00000000fffff984 */ /* 0x000fe20000000800 */
[----:B------:R0:W-:Y:S04]  /*32770*/  @P2 LDGSTS.E.BYPASS.LTC128B.128 [R5+0x2b400], desc[UR36][R2.64], !P5 ;  /* 0x2b40000002052fae */ /* 0x0001e8000e901d64 */
[----:B0-----:R-:W-:Y:S05]  /*32780*/  WARPSYNC.COLLECTIVE R15, `(.L_x_1115) ;  /* 0x000000000f087348 */ /* 0x001fea0003c00000 */
[----:B------:R1:W2:Y:S02]  /*32790*/  SHFL.IDX P6, R14, R13, R12, R11 ;  /* 0x0000000c0d0e7389 */ /* 0x0002a400000c000b */
[----:B012---:R-:W-:Y:S01]  /*327a0*/  ENDCOLLECTIVE ;  /* 0x000000000000791b */ /* 0x007fe20003800000 */
.L_x_1115:
[----:B------:R-:W-:Y:S01]  /*327b0*/  @!PT LDS RZ, [RZ] ;  /* 0x00000000fffff984 */ /* 0x000fe20000000800 */
[----:B------:R-:W-:Y:S01]  /*327c0*/  @!PT LDS RZ, [RZ] ;  /* 0x00000000fffff984 */ /* 0x000fe20000000800 */
[----:B------:R-:W-:Y:S01]  /*327d0*/  @!PT LDS RZ, [RZ] ;  /* 0x00000000fffff984 */ /* 0x000fe20000000800 */
[----:B------:R1:W-:Y:S01]  /*327e0*/  @P2 LDGSTS.E.BYPASS.LTC128B.128 [R5+0x2f400], desc[UR36][R2.64+0x80], !P1 ;  /* 0x2f40008002052fae */ /* 0x0003e2000c901d64 */
[----:B------:R-:W-:Y:S01]  /*327f0*/  IMAD.MOV.U32 R4, RZ, RZ, R14 ;  /* 0x000000ffff047224 */ /* 0x000fe200078e000e */
[----:B------:R-:W-:Y:S06]  /*32800*/  BRA `(.L_x_1116) ;  /* 0xffffff4000fc7947 */ /* 0x000fec000383ffff */
.L_x_768:
[----:B------:R-:W-:Y:S01]  /*32810*/  IMAD.MOV.U32 R13, RZ, RZ, R5 ;  /* 0x000000ffff0d7224 */ /* 0x000fe200078e0005 */
[----:B------:R-:W-:Y:S01]  /*32820*/  MOV R12, RZ ;  /* 0x000000ff000c7202 */ /* 0x000fe20000000f00 */
[----:B------:R-:W-:Y:S02]  /*32830*/  IMAD.MOV.U32 R11, RZ, RZ, 0x181f ;  /* 0x0000181fff0b7424 */ /* 0x000fe400078e00ff */
[----:B------:R-:W-:Y:S02]  /*32840*/  IMAD.MOV.U32 R15, RZ, RZ, -0x1 ;  /* 0xffffffffff0f7424 */ /* 0x000fe400078e00ff */
[----:B-----5:R-:W-:Y:S02]  /*32850*/  IMAD R6, R20, R8, RZ ;  /* 0x0000000814067224 */ /* 0x020fe400078e02ff */
[----:B------:R-:W-:-:S07]  /*32860*/  IMAD.IADD R4, R10, 0x1, R4 ;  /* 0x000000010a047824 */ /* 0x000fce00078e0204 */
[----:B------:R-:W-:Y:S05]  /*32870*/  WARPSYNC.COLLECTIVE R15, `(.L_x_1117) ;  /* 0x000000000f087348 */ /* 0x000fea0003c00000 */
[----:B------:R0:W1:Y:S02]  /*32880*/  SHFL.IDX P6, R14, R13, R12, R11 ;  /* 0x0000000c0d0e7389 */ /* 0x00006400000c000b */
[----:B01----:R-:W-:Y:S01]  /*32890*/  ENDCOLLECTIVE ;  /* 0x000000000000791b */ /* 0x003fe20003800000 */
.L_x_1117:
[C---:B------:R-:W-:Y:S02]  /*328a0*/  ISETP.GE.AND P3, PT, R4.reuse, R6, PT ;  /* 0x000000060400720c */ /* 0x040fe40003f66270 */
[----:B------:R-:W-:Y:S02]  /*328b0*/  IADD3 R7, R4, 0x60, RZ ;  /* 0x0000006004077810 */ /* 0x000fe40007ffe0ff */
[----:B------:R-:W-:Y:S01]  /*328c0*/  MOV R13, R0 ;  /* 0x00000000000d7202 */ /* 0x000fe20000000f00 */
[----:B------:R-:W-:-:S08]  /*328d0*/  IMAD.MOV.U32 R2, RZ, RZ, R14 ;  /* 0x000000ffff027224 */ /* 0x000fd000078e000e */
[----:B------:R-:W-:Y:S05]  /*328e0*/  WARPSYNC.COLLECTIVE R15, `(.L_x_1118) ;  /* 0x000000000f087348 */ /* 0x000fea0003c00000 */
[----:B------:R0:W1:Y:S02]  /*328f0*/  SHFL.IDX P6, R14, R13, R12, R11 ;  /* 0x0000000c0d0e7389 */ /* 0x00006400000c000b */
[----:B01----:R-:W-:Y:S01]  /*32900*/  ENDCOLLECTIVE ;  /* 0x000000000000791b */ /* 0x003fe20003800000 */
.L_x_1118:
[----:B------:R-:W-:Y:S02]  /*32910*/  IMAD.MOV.U32 R13, RZ, RZ, R5 ;  /* 0x000000ffff0d7224 */ /* 0x000fe400078e0005 */
[----:B------:R-:W-:Y:S02]  /*32920*/  IMAD.MOV.U32 R12, RZ, RZ, 0x1 ;  /* 0x00000001ff0c7424 */ /* 0x000fe400078e00ff */
[----:B------:R-:W-:-:S07]  /*32930*/  IMAD.MOV.U32 R3, RZ, RZ, R14 ;  /* 0x000000ffff037224 */ /* 0x000fce00078e000e */
[----:B------:R-:W-:Y:S05]  /*32940*/  WARPSYNC.COLLECTIVE R15, `(.L_x_1119) ;  /* 0x000000000f087348 */ /* 0x000fea0003c00000 */
[----:B------:R0:W1:Y:S02]  /*32950*/  SHFL.IDX P6, R14, R13, R12, R11 ;  /* 0x0000000c0d0e7389 */ /* 0x00006400000c000b */
[----:B01----:R-:W-:Y:S01]  /*32960*/  ENDCOLLECTIVE ;  /* 0x000000000000791b */ /* 0x003fe20003800000 */
.L_x_1119:
[----:B------:R-:W-:-:S05]  /*32970*/  @!P3 IADD3 R3, P2, R31, R3, RZ ;  /* 0x000000031f03b210 */ /* 0x000fca0007f5e0ff */
[----:B------:R-:W-:-:S05]  /*32980*/  @!P3 IMAD.X R2, RZ, RZ, R2, P2 ;  /* 0x000000ffff02b224 */ /* 0x000fca00010e0602 */
[----:B------:R-:W-:Y:S02]  /*32990*/  @!P3 LOP3.LUT R3, R3, R2, RZ, 0x3c, !PT ;  /* 0x000000020303b212 */ /* 0x000fe400078e3cff */
[----:B------:R-:W-:Y:S02]  /*329a0*/  MOV R13, R0 ;  /* 0x00000000000d7202 */ /* 0x000fe40000000f00 */
[----:B------:R-:W-:-:S04]  /*329b0*/  @!P3 LOP3.LUT R2, R3, R2, RZ, 0x3c, !PT ;  /* 0x000000020302b212 */ /* 0x000fc800078e3cff */
[----:B------:R-:W-:-:S05]  /*329c0*/  @!P3 LOP3.LUT R3, R3, R2, RZ, 0x3c, !PT ;  /* 0x000000020303b212 */ /* 0x000fca00078e3cff */
[----:B------:R-:W-:Y:S01]  /*329d0*/  @!PT LDS RZ, [RZ] ;  /* 0x00000000fffff984 */ /* 0x000fe20000000800 */
[----:B------:R-:W-:Y:S01]  /*329e0*/  @!PT LDS RZ, [RZ] ;  /* 0x00000000fffff984 */ /* 0x000fe20000000800 */
[----:B------:R-:W-:Y:S01]  /*329f0*/  @!PT LDS RZ, [RZ] ;  /* 0x00000000fffff984 */ /* 0x000fe20000000800 */
[----:B------:R-:W-:Y:S04]  /*32a00*/  @!P3 LDGSTS.E.BYPASS.LTC128B.128 [R9+0x20400], desc[UR36][R2.64], !P0 ;  /* 0x204000000209bfae */ /* 0x000fe8000c101d64 */
[----:B------:R0:W-:Y:S02]  /*32a10*/  @!P3 LDGSTS.E.BYPASS.LTC128B.128 [R9+0x24400], desc[UR36][R2.64+0x80], !P1 ;  /* 0x244000800209bfae */ /* 0x0001e4000c901d64 */
[----:B0-----:R-:W-:-:S04]  /*32a20*/  IADD3 R2, R4, 0x10, RZ ;  /* 0x0000001004027810 */ /* 0x001fc80007ffe0ff */
[----:B------:R-:W-:Y:S01]  /*32a30*/  ISETP.GE.AND P3, PT, R2, R6, PT ;  /* 0x000000060200720c */ /* 0x000fe20003f66270 */
[----:B------:R-:W-:-:S12]  /*32a40*/  IMAD.MOV.U32 R2, RZ, RZ, R14 ;  /* 0x000000ffff027224 */ /* 0x000fd800078e000e */
[----:B------:R-:W-:Y:S05]  /*32a50*/  WARPSYNC.COLLECTIVE R15, `(.L_x_1120) ;  /* 0x000000000f087348 */ /* 0x000fea0003c00000 */
[----:B------:R0:W1:Y:S02]  /*32a60*/  SHFL.IDX P6, R14, R13, R12, R11 ;  /* 0x0000000c0d0e7389 */ /* 0x00006400000c000b */
[----:B01----:R-:W-:Y:S01]  /*32a70*/  ENDCOLLECTIVE ;  /* 0x000000000000791b */ /* 0x003fe20003800000 */
.L_x_1120:
[----:B------:R-:W-:Y:S01]  /*32a80*/  MOV R13, R5 ;  /* 0x00000005000d7202 */ /* 0x000fe20000000f00 */
[----:B------:R-:W-:Y:S02]  /*32a90*/  IMAD.MOV.U32 R12, RZ, RZ, 0x2 ;  /* 0x00000002ff0c7424 */ /* 0x000fe400078e00ff */
[----:B------:R-:W-:-:S07]  /*32aa0*/  IMAD.MOV.U32 R3, RZ, RZ, R14 ;  /* 0x000000ffff037224 */ /* 0x000fce00078e000e */
[----:B------:R-:W-:Y:S05]  /*32ab0*/  WARPSYNC.COLLECTIVE R15, `(.L_x_1121) ;  /* 0x000000000f087348 */ /* 0x000fea0003c00000 */
[----:B------:R0:W1:Y:S02]  /*32ac0*/  SHFL.IDX P6, R14, R13, R12, R11 ;  /* 0x0000000c0d0e7389 */ /* 0x00006400000c000b */
[----:B01----:R-:W-:Y:S01]  /*32ad0*/  ENDCOLLECTIVE ;  /* 0x000000000000791b */ /* 0x003fe20003800000 */
.L_x_1121:
        /* <DEDUP_REMOVED lines=10> */
[----:B------:R0:W-:Y:S02]  /*32b80*/  @!P3 LDGSTS.E.BYPASS.LTC128B.128 [R9+0x24c00], desc[UR36][R2.64+0x80], !P1 ;  /* 0x24c000800209bfae */ /* 0x0001e4000c901d64 */
[----:B0-----:R-:W-:-:S05]  /*32b90*/  VIADD R2, R4, 0x20 ;  /* 0x0000002004027836 */ /* 0x001fca0000000000 */
[----:B------:R-:W-:Y:S01]  /*32ba0*/  ISETP.GE.AND P3, PT, R2, R6, PT ;  /* 0x000000060200720c */ /* 0x000fe20003f66270 */
[----:B------:R-:W-:-:S12]  /*32bb0*/  IMAD.MOV.U32 R2, RZ, RZ, R14 ;  /* 0x000000ffff027224 */ /* 0x000fd800078e000e */
[----:B------:R-:W-:Y:S05]  /*32bc0*/  WARPSYNC.COLLECTIVE R15, `(.L_x_1122) ;  /* 0x000000000f087348 */ /* 0x000fea0003c00000 */
[----:B------:R0:W1:Y:S02]  /*32bd0*/  SHFL.IDX P6, R14, R13, R12, R11 ;  /* 0x0000000c0d0e7389 */ /* 0x00006400000c000b */
[----:B01----:R-:W-:Y:S01]  /*32be0*/  ENDCOLLECTIVE ;  /* 0x000000000000791b */ /* 0x003fe20003800000 */
.L_x_1122:
[----:B------:R-:W-:Y:S01]  /*32bf0*/  IMAD.MOV.U32 R13, RZ, RZ, R5 ;  /* 0x000000ffff0d7224 */ /* 0x000fe200078e0005 */
[----:B------:R-:W-:Y:S02]  /*32c00*/  MOV R12, 0x3 ;  /* 0x00000003000c7802 */ /* 0x000fe40000000f00 */
[----:B------:R-:W-:-:S07]  /*32c10*/  MOV R3, R14 ;  /* 0x0000000e00037202 */ /* 0x000fce0000000f00 */
[----:B------:R-:W-:Y:S05]  /*32c20*/  WARPSYNC.COLLECTIVE R15, `(.L_x_1123) ;  /* 0x000000000f087348 */ /* 0x000fea0003c00000 */
[----:B------:R0:W1:Y:S02]  /*32c30*/  SHFL.IDX P6, R14, R13, R12, R11 ;  /* 0x0000000c0d0e7389 */ /* 0x00006400000c000b */
[----:B01----:R-:W-:Y:S01]  /*32c40*/  ENDCOLLECTIVE ;  /* 0x000000000000791b */ /* 0x003fe20003800000 */
.L_x_1123:
        /* <DEDUP_REMOVED lines=17> */
.L_x_1124:
[----:B------:R-:W-:Y:S02]  /*32d60*/  IMAD.MOV.U32 R13, RZ, RZ, R5 ;  /* 0x000000ffff0d7224 */ /* 0x000fe400078e0005 */
[----:B------:R-:W-:Y:S02]  /*32d70*/  IMAD.MOV.U32 R12, RZ, RZ, 0x4 ;  /* 0x00000004ff0c7424 */ /* 0x000fe400078e00ff */
[----:B------:R-:W-:-:S07]  /*32d80*/  IMAD.MOV.U32 R3, RZ, RZ, R14 ;  /* 0x000000ffff037224 */ /* 0x000fce00078e000e */
[----:B------:R-:W-:Y:S05]  /*32d90*/  WARPSYNC.COLLECTIVE R15, `(.L_x_1125) ;  /* 0x000000000f087348 */ /* 0x000fea0003c00000 */
[----:B------:R0:W1:Y:S02]  /*32da0*/  SHFL.IDX P6, R14, R13, R12, R11 ;  /* 0x0000000c0d0e7389 */ /* 0x00006400000c000b */
[----:B01----:R-:W-:Y:S01]  /*32db0*/  ENDCOLLECTIVE ;  /* 0x000000000000791b */ /* 0x003fe20003800000 */
.L_x_1125:
[----:B------:R-:W-:-:S04]  /*32dc0*/  @!P3 IADD3 R3, P2, R31, R3, RZ ;  /* 0x000000031f03b210 */ /* 0x000fc80007f5e0ff */
[----:B------:R-:W-:-:S04]  /*32dd0*/  @!P3 IADD3.X R2, RZ, R2, RZ, P2, !PT ;  /* 0x00000002ff02b210 */ /* 0x000fc800017fe4ff */
        /* <DEDUP_REMOVED lines=10> */
[----:B------:R-:W-:Y:S02]  /*32e80*/  ISETP.GE.AND P3, PT, R2, R6, PT ;  /* 0x000000060200720c */ /* 0x000fe40003f66270 */
[----:B------:R-:W-:-:S11]  /*32e90*/  MOV R2, R14 ;  /* 0x0000000e00027202 */ /* 0x000fd60000000f00 */
[----:B------:R-:W-:Y:S05]  /*32ea0*/  WARPSYNC.COLLECTIVE R15, `(.L_x_1126) ;  /* 0x000000000f087348 */ /* 0x000fea0003c00000 */
[----:B------:R0:W1:Y:S02]  /*32eb0*/  SHFL.IDX P6, R14, R13, R12, R11 ;  /* 0x0000000c0d0e7389 */ /* 0x00006400000c000b */
[----:B01----:R-:W-:Y:S01]  /*32ec0*/  ENDCOLLECTIVE ;  /* 0x000000000000791b */ /* 0x003fe20003800000 */
.L_x_1126:
[----:B------:R-:W-:Y:S02]  /*32ed0*/  IMAD.MOV.U32 R13, RZ, RZ, R5 ;  /* 0x000000ffff0d7224 */ /* 0x000fe400078e0005 */
[----:B------:R-:W-:Y:S02]  /*32ee0*/  IMAD.MOV.U32 R12, RZ, RZ, 0x5 ;  /* 0x00000005ff0c7424 */ /* 0x000fe400078e00ff */
[----:B------:R-:W-:-:S07]  /*32ef0*/  IMAD.MOV.U32 R3, RZ, RZ, R14 ;  /* 0x000000ffff037224 */ /* 0x000fce00078e000e */
[----:B------:R-:W-:Y:S05]  /*32f00*/  WARPSYNC.COLLECTIVE R15, `(.L_x_1127) ;  /* 0x000000000f087348 */ /* 0x000fea0003c00000 */
[----:B------:R0:W1:Y:S02]  /*32f10*/  SHFL.IDX P6, R14, R13, R12, R11 ;  /* 0x0000000c0d0e7389 */ /* 0x00006400000c000b */
[----:B01----:R-:W-:Y:S01]  /*32f20*/  ENDCOLLECTIVE ;  /* 0x000000000000791b */ /* 0x003fe20003800000 */
.L_x_1127:
        /* <DEDUP_REMOVED lines=17> */
.L_x_1128:
[----:B------:R-:W-:Y:S01]  /*33040*/  IMAD.MOV.U32 R13, RZ, RZ, R5 ;  /* 0x000000ffff0d7224 */ /* 0x000fe200078e0005 */
[----:B------:R-:W-:Y:S01]  /*33050*/  MOV R12, 0x6 ;  /* 0x00000006000c7802 */ /* 0x000fe20000000f00 */
[----:B------:R-:W-:-:S07]  /*33060*/  IMAD.MOV.U32 R3, RZ, RZ, R14 ;  /* 0x000000ffff037224 */ /* 0x000fce00078e000e */
[----:B------:R-:W-:Y:S05]  /*33070*/  WARPSYNC.COLLECTIVE R15, `(.L_x_1129) ;  /* 0x000000000f087348 */ /* 0x000fea0003c00000 */
[----:B------:R0:W1:Y:S02]  /*33080*/  SHFL.IDX P6, R14, R13, R12, R11 ;  /* 0x0000000c0d0e7389 */ /* 0x00006400000c000b */
[----:B01----:R-:W-:Y:S01]  /*33090*/  ENDCOLLECTIVE ;  /* 0x000000000000791b */ /* 0x003fe20003800000 */
.L_x_1129:
        /* <DEDUP_REMOVED lines=16> */
.L_x_1130:
[----:B------:R-:W-:Y:S02]  /*331a0*/  IMAD.MOV.U32 R13, RZ, RZ, R5 ;  /* 0x000000ffff0d7224 */ /* 0x000fe400078e0005 */
[----:B------:R-:W-:Y:S02]  /*331b0*/  IMAD.MOV.U32 R12, RZ, RZ, 0x7 ;  /* 0x00000007ff0c7424 */ /* 0x000fe400078e00ff */
[----:B------:R-:W-:-:S07]  /*331c0*/  IMAD.MOV.U32 R3, RZ, RZ, R14 ;  /* 0x000000ffff037224 */ /* 0x000fce00078e000e */
[----:B------:R-:W-:Y:S05]  /*331d0*/  WARPSYNC.COLLECTIVE R15, `(.L_x_1131) ;  /* 0x000000000f087348 */ /* 0x000fea0003c00000 */
[----:B------:R0:W1:Y:S02]  /*331e0*/  SHFL.IDX P6, R14, R13, R12, R11 ;  /* 0x0000000c0d0e7389 */ /* 0x00006400000c000b */
[----:B01----:R-:W-:Y:S01]  /*331f0*/  ENDCOLLECTIVE ;  /* 0x000000000000791b */ /* 0x003fe20003800000 */
.L_x_1131:
[----:B------:R-:W-:-:S05]  /*33200*/  @!P3 IADD3 R3, P2, R31, R3, RZ ;  /* 0x000000031f03b210 */ /* 0x000fca0007f5e0ff */
[----:B------:R-:W-:-:S05]  /*33210*/  @!P3 IMAD.X R2, RZ, RZ, R2, P2 ;  /* 0x000000ffff02b224 */ /* 0x000fca00010e0602 */
[----:B------:R-:W-:Y:S01]  /*33220*/  @!P3 LOP3.LUT R3, R3, R2, RZ, 0x3c, !PT ;  /* 0x000000020303b212 */ /* 0x000fe200078e3cff */
[----:B------:R-:W-:-:S03]  /*33230*/  IMAD.MOV.U32 R13, RZ, RZ, R0 ;  /* 0x000000ffff0d7224 */ /* 0x000fc600078e0000 */
[----:B------:R-:W-:-:S04]  /*33240*/  @!P3 LOP3.LUT R2, R3, R2, RZ, 0x3c, !PT ;  /* 0x000000020302b212 */ /* 0x000fc800078e3cff */
[----:B------:R-:W-:Y:S02]  /*33250*/  @!P3 LOP3.LUT R3, R3, R2, RZ, 0x3c, !PT ;  /* 0x000000020303b212 */ /* 0x000fe400078e3cff */
[----:B------:R-:W-:-:S07]  /*33260*/  MOV R5, R14 ;  /* 0x0000000e00057202 */ /* 0x000fce0000000f00 */
[----:B------:R-:W-:Y:S05]  /*33270*/  WARPSYNC.COLLECTIVE R15, `(.L_x_1132) ;  /* 0x000000000f087348 */ /* 0x000fea0003c00000 */
[----:B------:R0:W1:Y:S02]  /*33280*/  SHFL.IDX P6, R14, R13, R12, R11 ;  /* 0x0000000c0d0e7389 */ /* 0x00006400000c000b */
[----:B01----:R-:W-:Y:S01]  /*33290*/  ENDCOLLECTIVE ;  /* 0x000000000000791b */ /* 0x003fe20003800000 */
.L_x_1132:
[----:B------:R-:W-:Y:S01]  /*332a0*/  @!PT LDS RZ, [RZ] ;  /* 0x00000000fffff984 */ /* 0x000fe20000000800 */
[----:B------:R-:W-:Y:S01]  /*332b0*/  @!PT LDS RZ, [RZ] ;  /* 0x00000000fffff984 */ /* 0x000fe20000000800 */
[----:B------:R-:W-:Y:S01]  /*332c0*/  @!PT LDS RZ, [RZ] ;  /* 0x00000000fffff984 */ /* 0x000fe20000000800 */
[----:B------:R0:W-:Y:S04]  /*332d0*/  @!P3 LDGSTS.E.BYPASS.LTC128B.128 [R9+0x23400], desc[UR36][R2.64], !P0 ;  /* 0x234000000209bfae */ /* 0x0001e8000c101d64 */
[----:B------:R0:W-:Y:S01]  /*332e0*/  @!P3 LDGSTS.E.BYPASS.LTC128B.128 [R9+0x27400], desc[UR36][R2.64+0x80], !P1 ;  /* 0x274000800209bfae */ /* 0x0001e2000c901d64 */
[----:B------:R-:W-:Y:S01]  /*332f0*/  IMAD.MOV.U32 R0, RZ, RZ, R14 ;  /* 0x000000ffff007224 */ /* 0x000fe200078e000e */
[----:B------:R-:W-:Y:S06]  /*33300*/  BRA `(.L_x_1133) ;  /* 0xffffff4400447947 */ /* 0x000fec000383ffff */
.L_x_773:
[----:B0-----:R0:W1:Y:S02]  /*33310*/  SYNCS.PHASECHK.TRANS64.TRYWAIT P0, [R16+URZ+0x38820], R3 ;  /* 0x03882003100075a7 */ /* 0x001064000800017f */
[----:B-1----:R-:W-:Y:S05]  /*33320*/  @!P0 NANOSLEEP.SYNCS 0x989680 ;  /* 0x009896800000895d */ /* 0x002fea0003900000 */
[----:B------:R-:W1:Y:S02]  /*33330*/  @!P0 SYNCS.PHASECHK.TRANS64 P0, [R16+URZ+0x38820], R3 ;  /* 0x03882003100085a7 */ /* 0x000e64000800007f */
[----:B-1----:R-:W-:Y:S05]  /*33340*/  @!P0 BRA `(.L_x_773) ;  /* 0xfffffffc00f08947 */ /* 0x002fea000383ffff */
[----:B------:R-:W-:Y:S05]  /*33350*/  BRA `(.L_x_1134) ;  /* 0xffffff4400bc7947 */ /* 0x000fea000383ffff */
.L_x_777:
[----:B0-----:R0:W1:Y:S02]  /*33360*/  SYNCS.PHASECHK.TRANS64.TRYWAIT P0, [R0+URZ+0x38880], R22 ;  /* 0x03888016000075a7 */ /* 0x001064000800017f */
[----:B-1----:R-:W-:Y:S05]  /*33370*/  @!P0 NANOSLEEP.SYNCS 0x989680 ;  /* 0x009896800000895d */ /* 0x002fea0003900000 */
[----:B------:R-:W1:Y:S02]  /*33380*/  @!P0 SYNCS.PHASECHK.TRANS64 P0, [R0+URZ+0x38880], R22 ;  /* 0x03888016000085a7 */ /* 0x000e64000800007f */
[----:B-1----:R-:W-:Y:S05]  /*33390*/  @!P0 BRA `(.L_x_777) ;  /* 0xfffffffc00f08947 */ /* 0x002fea000383ffff */
[----:B------:R-:W-:Y:S05]  /*333a0*/  BRA `(.L_x_1135) ;  /* 0xffffff4800687947 */ /* 0x000fea000383ffff */
.L_x_778:
[----:B------:R-:W-:Y:S01]  /*333b0*/  BSSY B0, `(.L_x_1136) ;  /* 0x0000008000007945 */ /* 0x000fe20003800000 */
[----:B------:R-:W-:Y:S01]  /*333c0*/  IMAD.MOV.U32 R13, RZ, RZ, R7 ;  /* 0x000000ffff0d7224 */ /* 0x000fe200078e0007 */
[----:B------:R-:W-:Y:S01]  /*333d0*/  MOV R12, RZ ;  /* 0x000000ff000c7202 */ /* 0x000fe20000000f00 */
[----:B------:R-:W-:Y:S02]  /*333e0*/  IMAD.MOV.U32 R11, RZ, RZ, 0x181f ;  /* 0x0000181fff0b7424 */ /* 0x000fe400078e00ff */
[----:B------:R-:W-:-:S07]  /*333f0*/  IMAD.MOV.U32 R15, RZ, RZ, -0x1 ;  /* 0xffffffffff0f7424 */ /* 0x000fce00078e00ff */
[----:B0-----:R-:W-:Y:S05]  /*33400*/  WARPSYNC.COLLECTIVE R15, `(.L_x_1137) ;  /* 0x000000000f087348 */ /* 0x001fea0003c00000 */
[----:B------:R1:W2:Y:S02]  /*33410*/  SHFL.IDX P6, R14, R13, R12, R11 ;  /* 0x0000000c0d0e7389 */ /* 0x0002a400000c000b */
[----:B012---:R-:W-:Y:S01]  /*33420*/  ENDCOLLECTIVE ;  /* 0x000000000000791b */ /* 0x007fe20003800000 */
.L_x_1137:
[----:B------:R-:W-:Y:S05]  /*33430*/  BSYNC B0 ;  /* 0x0000000000007941 */ /* 0x000fea0003800000 */
.L_x_1136:
[----:B------:R-:W-:Y:S01]  /*33440*/  MOV R13, R8 ;  /* 0x00000008000d7202 */ /* 0x000fe20000000f00 */
        /* <DEDUP_REMOVED lines=8> */
.L_x_1138:
[----:B------:R-:W-:Y:S01]  /*334d0*/  IMAD.MOV.U32 R13, RZ, RZ, R7 ;  /* 0x000000ffff0d7224 */ /* 0x000fe200078e0007 */
[----:B------:R-:W-:Y:S02]  /*334e0*/  MOV R12, 0x1 ;  /* 0x00000001000c7802 */ /* 0x000fe40000000f00 */
[----:B------:R-:W-:-:S07]  /*334f0*/  MOV R2, R14 ;  /* 0x0000000e00027202 */ /* 0x000fce0000000f00 */
[----:B------:R-:W-:Y:S05]  /*33500*/  WARPSYNC.COLLECTIVE R15, `(.L_x_1139) ;  /* 0x000000000f087348 */ /* 0x000fea0003c00000 */
[----:B------:R0:W1:Y:S02]  /*33510*/  SHFL.IDX P6, R14, R13, R12, R11 ;  /* 0x0000000c0d0e7389 */ /* 0x00006400000c000b */
[----:B01----:R-:W-:Y:S01]  /*33520*/  ENDCOLLECTIVE ;  /* 0x000000000000791b */ /* 0x003fe20003800000 */
.L_x_1139:
        /* <DEDUP_REMOVED lines=12> */
.L_x_1140:
[----:B------:R-:W-:Y:S02]  /*335f0*/  IMAD.MOV.U32 R13, RZ, RZ, R7 ;  /* 0x000000ffff0d7224 */ /* 0x000fe400078e0007 */
[----:B------:R-:W-:Y:S02]  /*33600*/  IMAD.MOV.U32 R12, RZ, RZ, 0x2 ;  /* 0x00000002ff0c7424 */ /* 0x000fe400078e00ff */
[----:B------:R-:W-:-:S07]  /*33610*/  IMAD.MOV.U32 R2, RZ, RZ, R14 ;  /* 0x000000ffff027224 */ /* 0x000fce00078e000e */
[----:B------:R-:W-:Y:S05]  /*33620*/  WARPSYNC.COLLECTIVE R15, `(.L_x_1141) ;  /* 0x000000000f087348 */ /* 0x000fea0003c00000 */
[----:B------:R0:W1:Y:S02]  /*33630*/  SHFL.IDX P6, R14, R13, R12, R11 ;  /* 0x0000000c0d0e7389 */ /* 0x00006400000c000b */
[----:B01----:R-:W-:Y:S01]  /*33640*/  ENDCOLLECTIVE ;  /* 0x000000000000791b */ /* 0x003fe20003800000 */
.L_x_1141:
[----:B------:R-:W-:-:S04]  /*33650*/  IADD3 R2, P0, R31, R2, RZ ;  /* 0x000000021f027210 */ /* 0x000fc80007f1e0ff */
[----:B------:R-:W-:-:S05]  /*33660*/  IADD3.X R3, RZ, R3, RZ, P0, !PT ;  /* 0x00000003ff037210 */ /* 0x000fca00007fe4ff */
[----:B------:R-:W-:Y:S01]  /*33670*/  @!PT LDS RZ, [RZ] ;  /* 0x00000000fffff984 */ /* 0x000fe20000000800 */
[----:B------:R-:W-:Y:S01]  /*33680*/  @!PT LDS RZ, [RZ] ;  /* 0x00000000fffff984 */ /* 0x000fe20000000800 */
[----:B------:R-:W-:Y:S01]  /*33690*/  @!PT LDS RZ, [RZ] ;  /* 0x00000000fffff984 */ /* 0x000fe20000000800 */
[----:B------:R-:W-:Y:S01]  /*336a0*/  LDGSTS.E.BYPASS.LTC128B.128 [R4+0x10c00], desc[UR36][R2.64], !P3 ;  /* 0x10c0000002047fae */ /* 0x000fe2000d901d64 */
[----:B------:R-:W-:-:S03]  /*336b0*/  MOV R13, R8 ;  /* 0x00000008000d7202 */ /* 0x000fc60000000f00 */
[----:B------:R0:W-:Y:S02]  /*336c0*/  LDGSTS.E.BYPASS.LTC128B.128 [R4+0x14c00], desc[UR36][R2.64+0x80], !P2 ;  /* 0x14c0008002047fae */ /* 0x0001e4000d101d64 */
[----:B0-----:R-:W-:-:S07]  /*336d0*/  IMAD.MOV.U32 R3, RZ, RZ, R14 ;  /* 0x000000ffff037224 */ /* 0x001fce00078e000e */
[----:B------:R-:W-:Y:S05]  /*336e0*/  WARPSYNC.COLLECTIVE R15, `(.L_x_1142) ;  /* 0x000000000f087348 */ /* 0x000fea0003c00000 */
[----:B------:R0:W1:Y:S02]  /*336f0*/  SHFL.IDX P6, R14, R13, R12, R11 ;  /* 0x0000000c0d0e7389 */ /* 0x00006400000c000b */
[----:B01----:R-:W-:Y:S01]  /*33700*/  ENDCOLLECTIVE ;  /* 0x000000000000791b */ /* 0x003fe20003800000 */
.L_x_1142:
[----:B------:R-:W-:Y:S01]  /*33710*/  IMAD.MOV.U32 R13, RZ, RZ, R7 ;  /* 0x000000ffff0d7224 */ /* 0x000fe200078e0007 */
[----:B------:R-:W-:Y:S01]  /*33720*/  MOV R12, 0x3 ;  /* 0x00000003000c7802 */ /* 0x000fe20000000f00 */
[----:B------:R-:W-:-:S07]  /*33730*/  IMAD.MOV.U32 R2, RZ, RZ, R14 ;  /* 0x000000ffff027224 */ /* 0x000fce00078e000e */
[----:B------:R-:W-:Y:S05]  /*33740*/  WARPSYNC.COLLECTIVE R15, `(.L_x_1143) ;  /* 0x000000000f087348 */ /* 0x000fea0003c00000 */
[----:B------:R0:W1:Y:S02]  /*33750*/  SHFL.IDX P6, R14, R13, R12, R11 ;  /* 0x0000000c0d0e7389 */ /* 0x00006400000c000b */
[----:B01----:R-:W-:Y:S01]  /*33760*/  ENDCOLLECTIVE ;  /* 0x000000000000791b */ /* 0x003fe20003800000 */
.L_x_1143:
        /* <DEDUP_REMOVED lines=12> */
.L_x_1144:
[----:B------:R-:W-:Y:S02]  /*33830*/  IMAD.MOV.U32 R13, RZ, RZ, R7 ;  /* 0x000000ffff0d7224 */ /* 0x000fe400078e0007 */
[----:B------:R-:W-:Y:S02]  /*33840*/  IMAD.MOV.U32 R12, RZ, RZ, 0x4 ;  /* 0x00000004ff0c7424 */ /* 0x000fe400078e00ff */
[----:B------:R-:W-:-:S07]  /*33850*/  IMAD.MOV.U32 R2, RZ, RZ, R14 ;  /* 0x000000ffff027224 */ /* 0x000fce00078e000e */
[----:B------:R-:W-:Y:S05]  /*33860*/  WARPSYNC.COLLECTIVE R15, `(.L_x_1145) ;  /* 0x000000000f087348 */ /* 0x000fea0003c00000 */
[----:B------:R0:W1:Y:S02]  /*33870*/  SHFL.IDX P6, R14, R13, R12, R11 ;  /* 0x0000000c0d0e7389 */ /* 0x00006400000c000b */
[----:B01----:R-:W-:Y:S01]  /*33880*/  ENDCOLLECTIVE ;  /* 0x000000000000791b */ /* 0x003fe20003800000 */
.L_x_1145:
        /* <DEDUP_REMOVED lines=12> */
.L_x_1146:
[----:B------:R-:W-:Y:S01]  /*33950*/  IMAD.MOV.U32 R13, RZ, RZ, R7 ;  /* 0x000000ffff0d7224 */ /* 0x000fe200078e0007 */
[----:B------:R-:W-:Y:S01]  /*33960*/  MOV R12, 0x5 ;  /* 0x00000005000c7802 */ /* 0x000fe20000000f00 */
[----:B------:R-:W-:-:S07]  /*33970*/  IMAD.MOV.U32 R2, RZ, RZ, R14 ;  /* 0x000000ffff027224 */ /* 0x000fce00078e000e */
[----:B------:R-:W-:Y:S05]  /*33980*/  WARPSYNC.COLLECTIVE R15, `(.L_x_1147) ;  /* 0x000000000f087348 */ /* 0x000fea0003c00000 */
[----:B------:R0:W1:Y:S02]  /*33990*/  SHFL.IDX P6, R14, R13, R12, R11 ;  /* 0x0000000c0d0e7389 */ /* 0x00006400000c000b */
[----:B01----:R-:W-:Y:S01]  /*339a0*/  ENDCOLLECTIVE ;  /* 0x000000000000791b */ /* 0x003fe20003800000 */
.L_x_1147:
        /* <DEDUP_REMOVED lines=12> */
.L_x_1148:
[----:B------:R-:W-:Y:S02]  /*33a70*/  IMAD.MOV.U32 R13, RZ, RZ, R7 ;  /* 0x000000ffff0d7224 */ /* 0x000fe400078e0007 */
[----:B------:R-:W-:Y:S02]  /*33a80*/  IMAD.MOV.U32 R12, RZ, RZ, 0x6 ;  /* 0x00000006ff0c7424 */ /* 0x000fe400078e00ff */
[----:B------:R-:W-:-:S07]  /*33a90*/  IMAD.MOV.U32 R2, RZ, RZ, R14 ;  /* 0x000000ffff027224 */ /* 0x000fce00078e000e */
[----:B------:R-:W-:Y:S05]  /*33aa0*/  WARPSYNC.COLLECTIVE R15, `(.L_x_1149) ;  /* 0x000000000f087348 */ /* 0x000fea0003c00000 */
[----:B------:R0:W1:Y:S02]  /*33ab0*/  SHFL.IDX P6, R14, R13, R12, R11 ;  /* 0x0000000c0d0e7389 */ /* 0x00006400000c000b */
[----:B01----:R-:W-:Y:S01]  /*33ac0*/  ENDCOLLECTIVE ;  /* 0x000000000000791b */ /* 0x003fe20003800000 */
.L_x_1149:
        /* <DEDUP_REMOVED lines=12> */
.L_x_1150:
[----:B------:R-:W-:Y:S01]  /*33b90*/  IMAD.MOV.U32 R13, RZ, RZ, R7 ;  /* 0x000000ffff0d7224 */ /* 0x000fe200078e0007 */
[----:B------:R-:W-:Y:S01]  /*33ba0*/  MOV R12, 0x7 ;  /* 0x00000007000c7802 */ /* 0x000fe20000000f00 */
[----:B------:R-:W-:-:S07]  /*33bb0*/  IMAD.MOV.U32 R2, RZ, RZ, R14 ;  /* 0x000000ffff027224 */ /* 0x000fce00078e000e */
[----:B------:R-:W-:Y:S05]  /*33bc0*/  WARPSYNC.COLLECTIVE R15, `(.L_x_1151) ;  /* 0x000000000f087348 */ /* 0x000fea0003c00000 */
[----:B------:R0:W1:Y:S02]  /*33bd0*/  SHFL.IDX P6, R14, R13, R12, R11 ;  /* 0x0000000c0d0e7389 */ /* 0x00006400000c000b */
[----:B01----:R-:W-:Y:S01]  /*33be0*/  ENDCOLLECTIVE ;  /* 0x000000000000791b */ /* 0x003fe20003800000 */
.L_x_1151:
        /* <DEDUP_REMOVED lines=12> */
.L_x_1152:
[----:B------:R-:W-:Y:S01]  /*33cb0*/  IMAD.MOV.U32 R2, RZ, RZ, R14 ;  /* 0x000000ffff027224 */ /* 0x000fe200078e000e */
[----:B------:R-:W-:Y:S06]  /*33cc0*/  BRA `(.L_x_1153) ;  /* 0xffffff44003c7947 */ /* 0x000fec000383ffff */
.L_x_783:
[----:B---3--:R3:W4:Y:S02]  /*33cd0*/  SYNCS.PHASECHK.TRANS64.TRYWAIT P0, [R0+URZ+0x38840], R22 ;  /* 0x03884016000075a7 */ /* 0x008724000800017f */
[----:B----4-:R-:W-:Y:S05]  /*33ce0*/  @!P0 NANOSLEEP.SYNCS 0x989680 ;  /* 0x009896800000895d */ /* 0x010fea0003900000 */
[----:B------:R-:W4:Y:S02]  /*33cf0*/  @!P0 SYNCS.PHASECHK.TRANS64 P0, [R0+URZ+0x38840], R22 ;  /* 0x03884016000085a7 */ /* 0x000f24000800007f */
[----:B----4-:R-:W-:Y:S05]  /*33d00*/  @!P0 BRA `(.L_x_783) ;  /* 0xfffffffc00f08947 */ /* 0x010fea000383ffff */
[----:B------:R-:W-:Y:S05]  /*33d10*/  BRA `(.L_x_1154) ;  /* 0xffffff4400907947 */ /* 0x000fea000383ffff */
.L_x_784:
[----:B------:R-:W-:Y:S01]  /*33d20*/  BSSY B0, `(.L_x_1155) ;  /* 0x0000008000007945 */ /* 0x000fe20003800000 */
[----:B------:R-:W-:Y:S01]  /*33d30*/  MOV R13, R5 ;  /* 0x00000005000d7202 */ /* 0x000fe20000000f00 */
[----:B------:R-:W-:Y:S02]  /*33d40*/  IMAD.MOV.U32 R12, RZ, RZ, RZ ;  /* 0x000000ffff0c7224 */ /* 0x000fe400078e00ff */
[----:B------:R-:W-:Y:S02]  /*33d50*/  IMAD.MOV.U32 R11, RZ, RZ, 0x181f ;  /* 0x0000181fff0b7424 */ /* 0x000fe400078e00ff */
[----:B------:R-:W-:-:S07]  /*33d60*/  IMAD.MOV.U32 R15, RZ, RZ, -0x1 ;  /* 0xffffffffff0f7424 */ /* 0x000fce00078e00ff */
[----:B0-23--:R-:W-:Y:S05]  /*33d70*/  WARPSYNC.COLLECTIVE R15, `(.L_x_1156) ;  /* 0x000000000f087348 */ /* 0x00dfea0003c00000 */
[----:B------:R1:W4:Y:S02]  /*33d80*/  SHFL.IDX P6, R14, R13, R12, R11 ;  /* 0x0000000c0d0e7389 */ /* 0x00032400000c000b */
[----:B01234-:R-:W-:Y:S01]  /*33d90*/  ENDCOLLECTIVE ;  /* 0x000000000000791b */ /* 0x01ffe20003800000 */
.L_x_1156:
[----:B------:R-:W-:Y:S05]  /*33da0*/  BSYNC B0 ;  /* 0x0000000000007941 */ /* 0x000fea0003800000 */
.L_x_1155:
[----:B------:R-:W-:Y:S01]  /*33db0*/  IMAD.MOV.U32 R13, RZ, RZ, R6 ;  /* 0x000000ffff0d7224 */ /* 0x000fe200078e0006 */
[----:B------:R-:W-:Y:S01]  /*33dc0*/  MOV R15, 0xffffffff ;  /* 0xffffffff000f7802 */ /* 0x000fe20000000f00 */
[----:B------:R-:W-:Y:S01]  /*33dd0*/  IMAD.MOV.U32 R12, RZ, RZ, RZ ;  /* 0x000000ffff0c7224 */ /* 0x000fe200078e00ff */
[----:B------:R-:W-:Y:S01]  /*33de0*/  MOV R3, R14 ;  /* 0x0000000e00037202 */ /* 0x000fe20000000f00 */
[----:B------:R-:W-:-:S07]  /*33df0*/  IMAD.MOV.U32 R11, RZ, RZ, 0x181f ;  /* 0x0000181fff0b7424 */ /* 0x000fce00078e00ff */
[----:B------:R-:W-:Y:S05]  /*33e00*/  WARPSYNC.COLLECTIVE R15, `(.L_x_1157) ;  /* 0x000000000f087348 */ /* 0x000fea0003c00000 */
[----:B------:R0:W1:Y:S02]  /*33e10*/  SHFL.IDX P6, R14, R13, R12, R11 ;  /* 0x0000000c0d0e7389 */ /* 0x00006400000c000b */
[----:B01----:R-:W-:Y:S01]  /*33e20*/  ENDCOLLECTIVE ;  /* 0x000000000000791b */ /* 0x003fe20003800000 */
.L_x_1157:
[----:B------:R-:W-:Y:S01]  /*33e30*/  IMAD.MOV.U32 R13, RZ, RZ, R5 ;  /* 0x000000ffff0d7224 */ /* 0x000fe200078e0005 */
[----:B------:R-:W-:Y:S01]  /*33e40*/  MOV R12, 0x1 ;  /* 0x00000001000c7802 */ /* 0x000fe20000000f00 */
[----:B------:R-:W-:-:S07]  /*33e50*/  IMAD.MOV.U32 R2, RZ, RZ, R14 ;  /* 0x000000ffff027224 */ /* 0x000fce00078e000e */
[----:B------:R-:W-:Y:S05]  /*33e60*/  WARPSYNC.COLLECTIVE R15, `(.L_x_1158) ;  /* 0x000000000f087348 */ /* 0x000fea0003c00000 */
[----:B------:R0:W1:Y:S02]  /*33e70*/  SHFL.IDX P6, R14, R13, R12, R11 ;  /* 0x0000000c0d0e7389 */ /* 0x00006400000c000b */
[----:B01----:R-:W-:Y:S01]  /*33e80*/  ENDCOLLECTIVE ;  /* 0x000000000000791b */ /* 0x003fe20003800000 */
.L_x_1158:
        /* <DEDUP_REMOVED lines=12> */
.L_x_1159:
[----:B------:R-:W-:Y:S02]  /*33f50*/  IMAD.MOV.U32 R13, RZ, RZ, R5 ;  /* 0x000000ffff0d7224 */ /* 0x000fe400078e0005 */
[----:B------:R-:W-:Y:S02]  /*33f60*/  IMAD.MOV.U32 R12, RZ, RZ, 0x2 ;  /* 0x00000002ff0c7424 */ /* 0x000fe400078e00ff */
[----:B------:R-:W-:-:S07]  /*33f70*/  IMAD.MOV.U32 R2, RZ, RZ, R14 ;  /* 0x000000ffff027224 */ /* 0x000fce00078e000e */
[----:B------:R-:W-:Y:S05]  /*33f80*/  WARPSYNC.COLLECTIVE R15, `(.L_x_1160) ;  /* 0x000000000f087348 */ /* 0x000fea0003c00000 */
[----:B------:R0:W1:Y:S02]  /*33f90*/  SHFL.IDX P6, R14, R13, R12, R11 ;  /* 0x0000000c0d0e7389 */ /* 0x00006400000c000b */
[----:B01----:R-:W-:Y:S01]  /*33fa0*/  ENDCOLLECTIVE ;  /* 0x000000000000791b */ /* 0x003fe20003800000 */
.L_x_1160:
        /* <DEDUP_REMOVED lines=12> */
.L_x_1161:
[----:B------:R-:W-:Y:S01]  /*34070*/  IMAD.MOV.U32 R13, RZ, RZ, R5 ;  /* 0x000000ffff0d7224 */ /* 0x000fe200078e0005 */
[----:B------:R-:W-:Y:S01]  /*34080*/  MOV R12, 0x3 ;  /* 0x00000003000c7802 */ /* 0x000fe20000000f00 */
[----:B------:R-:W-:-:S07]  /*34090*/  IMAD.MOV.U32 R2, RZ, RZ, R14 ;  /* 0x000000ffff027224 */ /* 0x000fce00078e000e */
[----:B------:R-:W-:Y:S05]  /*340a0*/  WARPSYNC.COLLECTIVE R15, `(.L_x_1162) ;  /* 0x000000000f087348 */ /* 0x000fea0003c00000 */
[----:B------:R0:W1:Y:S02]  /*340b0*/  SHFL.IDX P6, R14, R13, R12, R11 ;  /* 0x0000000c0d0e7389 */ /* 0x00006400000c000b */
[----:B01----:R-:W-:Y:S01]  /*340c0*/  ENDCOLLECTIVE ;  /* 0x000000000000791b */ /* 0x003fe20003800000 */
.L_x_1162:
        /* <DEDUP_REMOVED lines=12> */
.L_x_1163:
[----:B------:R-:W-:Y:S02]  /*34190*/  IMAD.MOV.U32 R13, RZ, RZ, R5 ;  /* 0x000000ffff0d7224 */ /* 0x000fe400078e0005 */
[----:B------:R-:W-:Y:S02]  /*341a0*/  IMAD.MOV.U32 R12, RZ, RZ, 0x4 ;  /* 0x00000004ff0c7424 */ /* 0x000fe400078e00ff */
[----:B------:R-:W-:-:S07]  /*341b0*/  IMAD.MOV.U32 R2, RZ, RZ, R14 ;  /* 0x000000ffff027224 */ /* 0x000fce00078e000e */
[----:B------:R-:W-:Y:S05]  /*341c0*/  WARPSYNC.COLLECTIVE R15, `(.L_x_1164) ;  /* 0x000000000f087348 */ /* 0x000fea0003c00000 */
[----:B------:R0:W1:Y:S02]  /*341d0*/  SHFL.IDX P6, R14, R13, R12, R11 ;  /* 0x0000000c0d0e7389 */ /* 0x00006400000c000b */
[----:B01----:R-:W-:Y:S01]  /*341e0*/  ENDCOLLECTIVE ;  /* 0x000000000000791b */ /* 0x003fe20003800000 */
.L_x_1164:
        /* <DEDUP_REMOVED lines=12> */
.L_x_1165:
[----:B------:R-:W-:Y:S01]  /*342b0*/  IMAD.MOV.U32 R13, RZ, RZ, R5 ;  /* 0x000000ffff0d7224 */ /* 0x000fe200078e0005 */
[----:B------:R-:W-:Y:S01]  /*342c0*/  MOV R12, 0x5 ;  /* 0x00000005000c7802 */ /* 0x000fe20000000f00 */
[----:B------:R-:W-:-:S07]  /*342d0*/  IMAD.MOV.U32 R2, RZ, RZ, R14 ;  /* 0x000000ffff027224 */ /* 0x000fce00078e000e */
[----:B------:R-:W-:Y:S05]  /*342e0*/  WARPSYNC.COLLECTIVE R15, `(.L_x_1166) ;  /* 0x000000000f087348 */ /* 0x000fea0003c00000 */
[----:B------:R0:W1:Y:S02]  /*342f0*/  SHFL.IDX P6, R14, R13, R12, R11 ;  /* 0x0000000c0d0e7389 */ /* 0x00006400000c000b */
[----:B01----:R-:W-:Y:S01]  /*34300*/  ENDCOLLECTIVE ;  /* 0x000000000000791b */ /* 0x003fe20003800000 */
.L_x_1166:
        /* <DEDUP_REMOVED lines=12> */
.L_x_1167:
[----:B------:R-:W-:Y:S02]  /*343d0*/  IMAD.MOV.U32 R13, RZ, RZ, R5 ;  /* 0x000000ffff0d7224 */ /* 0x000fe400078e0005 */
[----:B------:R-:W-:Y:S02]  /*343e0*/  IMAD.MOV.U32 R12, RZ, RZ, 0x6 ;  /* 0x00000006ff0c7424 */ /* 0x000fe400078e00ff */
[----:B------:R-:W-:-:S07]  /*343f0*/  IMAD.MOV.U32 R2, RZ, RZ, R14 ;  /* 0x000000ffff027224 */ /* 0x000fce00078e000e */
[----:B------:R-:W-:Y:S05]  /*34400*/  WARPSYNC.COLLECTIVE R15, `(.L_x_1168) ;  /* 0x000000000f087348 */ /* 0x000fea0003c00000 */
[----:B------:R0:W1:Y:S02]  /*34410*/  SHFL.IDX P6, R14, R13, R12, R11 ;  /* 0x0000000c0d0e7389 */ /* 0x00006400000c000b */
[----:B01----:R-:W-:Y:S01]  /*34420*/  ENDCOLLECTIVE ;  /* 0x000000000000791b */ /* 0x003fe20003800000 */
.L_x_1168:
        /* <DEDUP_REMOVED lines=12> */
.L_x_1169:
[----:B------:R-:W-:Y:S01]  /*344f0*/  IMAD.MOV.U32 R13, RZ, RZ, R5 ;  /* 0x000000ffff0d7224 */ /* 0x000fe200078e0005 */
[----:B------:R-:W-:Y:S01]  /*34500*/  MOV R12, 0x7 ;  /* 0x00000007000c7802 */ /* 0x000fe20000000f00 */
[----:B------:R-:W-:-:S07]  /*34510*/  IMAD.MOV.U32 R2, RZ, RZ, R14 ;  /* 0x000000ffff027224 */ /* 0x000fce00078e000e */
[----:B------:R-:W-:Y:S05]  /*34520*/  WARPSYNC.COLLECTIVE R15, `(.L_x_1170) ;  /* 0x000000000f087348 */ /* 0x000fea0003c00000 */
[----:B------:R0:W1:Y:S02]  /*34530*/  SHFL.IDX P6, R14, R13, R12, R11 ;  /* 0x0000000c0d0e7389 */ /* 0x00006400000c000b */
[----:B01----:R-:W-:Y:S01]  /*34540*/  ENDCOLLECTIVE ;  /* 0x000000000000791b */ /* 0x003fe20003800000 */
.L_x_1170:
        /* <DEDUP_REMOVED lines=12> */
.L_x_1171:
[----:B------:R-:W-:Y:S01]  /*34610*/  IMAD.MOV.U32 R2, RZ, RZ, R14 ;  /* 0x000000ffff027224 */ /* 0x000fe200078e000e */
[----:B------:R-:W-:Y:S06]  /*34620*/  BRA `(.L_x_1172) ;  /* 0xffffff40005c7947 */ /* 0x000fec000383ffff */
.L_x_789:
[----:B0-----:R0:W2:Y:S02]  /*34630*/  SYNCS.PHASECHK.TRANS64.TRYWAIT P2, [R2+URZ+0x38870], R0 ;  /* 0x03887000020075a7 */ /* 0x0010a4000804017f */
[----:B--2---:R-:W-:Y:S05]  /*34640*/  @!P2 NANOSLEEP.SYNCS 0x989680 ;  /* 0x009896800000a95d */ /* 0x004fea0003900000 */
[----:B------:R-:W2:Y:S02]  /*34650*/  @!P2 SYNCS.PHASECHK.TRANS64 P2, [R2+URZ+0x38870], R0 ;  /* 0x038870000200a5a7 */ /* 0x000ea4000804007f */
[----:B--2---:R-:W-:Y:S05]  /*34660*/  @!P2 BRA `(.L_x_789) ;  /* 0xfffffffc00f0a947 */ /* 0x004fea000383ffff */
[----:B------:R-:W-:Y:S05]  /*34670*/  BRA `(.L_x_1173) ;  /* 0xffffff4000c47947 */ /* 0x000fea000383ffff */
.L_x_791:
[----:B0-----:R0:W2:Y:S02]  /*34680*/  SYNCS.PHASECHK.TRANS64.TRYWAIT P2, [R2+URZ+0x38860], R3 ;  /* 0x03886003020075a7 */ /* 0x0010a4000804017f */
[----:B--2---:R-:W-:Y:S05]  /*34690*/  @!P2 NANOSLEEP.SYNCS 0x989680 ;  /* 0x009896800000a95d */ /* 0x004fea0003900000 */
[----:B------:R-:W2:Y:S02]  /*346a0*/  @!P2 SYNCS.PHASECHK.TRANS64 P2, [R2+URZ+0x38860], R3 ;  /* 0x038860030200a5a7 */ /* 0x000ea4000804007f */
[----:B--2---:R-:W-:Y:S05]  /*346b0*/  @!P2 BRA `(.L_x_791) ;  /* 0xfffffffc00f0a947 */ /* 0x004fea000383ffff */
[----:B------:R-:W-:Y:S05]  /*346c0*/  BRA `(.L_x_1174) ;  /* 0xffffff4000d47947 */ /* 0x000fea000383ffff */
.L_x_799:
[----:B0-----:R0:W1:Y:S02]  /*346d0*/  SYNCS.PHASECHK.TRANS64.TRYWAIT P1, [R0+URZ+0x38870], R3 ;  /* 0x03887003000075a7 */ /* 0x001064000802017f */
[----:B-1----:R-:W-:Y:S05]  /*346e0*/  @!P1 NANOSLEEP.SYNCS 0x989680 ;  /* 0x009896800000995d */ /* 0x002fea0003900000 */
[----:B------:R-:W1:Y:S02]  /*346f0*/  @!P1 SYNCS.PHASECHK.TRANS64 P1, [R0+URZ+0x38870], R3 ;  /* 0x03887003000095a7 */ /* 0x000e64000802007f */
[----:B-1----:R-:W-:Y:S05]  /*34700*/  @!P1 BRA `(.L_x_799) ;  /* 0xfffffffc00f09947 */ /* 0x002fea000383ffff */
[----:B------:R-:W-:Y:S05]  /*34710*/  BRA `(.L_x_1175) ;  /* 0xffffff4c00bc7947 */ /* 0x000fea000383ffff */
.L_x_801:
[----:B0-----:R0:W1:Y:S02]  /*34720*/  SYNCS.PHASECHK.TRANS64.TRYWAIT P1, [R0+URZ+0x38860], R3 ;  /* 0x03886003000075a7 */ /* 0x001064000802017f */
[----:B-1----:R-:W-:Y:S05]  /*34730*/  @!P1 NANOSLEEP.SYNCS 0x989680 ;  /* 0x009896800000995d */ /* 0x002fea0003900000 */
[----:B------:R-:W1:Y:S02]  /*34740*/  @!P1 SYNCS.PHASECHK.TRANS64 P1, [R0+URZ+0x38860], R3 ;  /* 0x03886003000095a7 */ /* 0x000e64000802007f */
[----:B-1----:R-:W-:Y:S05]  /*34750*/  @!P1 BRA `(.L_x_801) ;  /* 0xfffffffc00f09947 */ /* 0x002fea000383ffff */
[----:B------:R-:W-:Y:S05]  /*34760*/  BRA `(.L_x_1176) ;  /* 0xffffff4c00c87947 */ /* 0x000fea000383ffff */
.L_x_806:
[----:B------:R-:W-:Y:S01]  /*34770*/  BSSY B0, `(.L_x_1177) ;  /* 0x0000008000007945 */ /* 0x000fe20003800000 */
[----:B------:R-:W-:Y:S01]  /*34780*/  MOV R13, R24 ;  /* 0x00000018000d7202 */ /* 0x000fe20000000f00 */
[----:B------:R-:W-:Y:S02]  /*34790*/  IMAD.MOV.U32 R12, RZ, RZ, RZ ;  /* 0x000000ffff0c7224 */ /* 0x000fe400078e00ff */
[----:B------:R-:W-:Y:S02]  /*347a0*/  IMAD.MOV.U32 R11, RZ, RZ, 0x1f ;  /* 0x0000001fff0b7424 */ /* 0x000fe400078e00ff */
[----:B------:R-:W-:-:S07]  /*347b0*/  IMAD.MOV.U32 R15, RZ, RZ, -0x1 ;  /* 0xffffffffff0f7424 */ /* 0x000fce00078e00ff */
[----:B0-----:R-:W-:Y:S05]  /*347c0*/  WARPSYNC.COLLECTIVE R15, `(.L_x_1178) ;  /* 0x000000000f087348 */ /* 0x001fea0003c00000 */
[----:B------:R1:W2:Y:S02]  /*347d0*/  SHFL.IDX P6, R14, R13, R12, R11 ;  /* 0x0000000c0d0e7389 */ /* 0x0002a400000c000b */
[----:B012---:R-:W-:Y:S01]  /*347e0*/  ENDCOLLECTIVE ;  /* 0x000000000000791b */ /* 0x007fe20003800000 */
.L_x_1178:
[----:B------:R-:W-:Y:S05]  /*347f0*/  BSYNC B0 ;  /* 0x0000000000007941 */ /* 0x000fea0003800000 */
.L_x_1177:
[----:B------:R-:W-:Y:S01]  /*34800*/  IMAD.MOV.U32 R13, RZ, RZ, R24 ;  /* 0x000000ffff0d7224 */ /* 0x000fe200078e0018 */
[----:B------:R-:W-:Y:S01]  /*34810*/  MOV R15, 0xffffffff ;  /* 0xffffffff000f7802 */ /* 0x000fe20000000f00 */
[----:B------:R-:W-:Y:S01]  /*34820*/  IMAD.MOV.U32 R12, RZ, RZ, 0x1 ;  /* 0x00000001ff0c7424 */ /* 0x000fe200078e00ff */
[----:B------:R-:W-:Y:S01]  /*34830*/  MOV R0, R14 ;  /* 0x0000000e00007202 */ /* 0x000fe20000000f00 */
[----:B------:R-:W-:Y:S02]  /*34840*/  IMAD.MOV.U32 R11, RZ, RZ, 0x1f ;  /* 0x0000001fff0b7424 */ /* 0x000fe400078e00ff */
[----:B------:R-:W-:-:S07]  /*34850*/  IMAD.IADD R7, R27, 0x1, R9 ;  /* 0x000000011b077824 */ /* 0x000fce00078e0209 */
[----:B------:R-:W-:Y:S05]  /*34860*/  WARPSYNC.COLLECTIVE R15, `(.L_x_1179) ;  /* 0x000000000f087348 */ /* 0x000fea0003c00000 */
[----:B------:R0:W1:Y:S02]  /*34870*/  SHFL.IDX P6, R14, R13, R12, R11 ;  /* 0x0000000c0d0e7389 */ /* 0x00006400000c000b */
[----:B01----:R-:W-:Y:S01]  /*34880*/  ENDCOLLECTIVE ;  /* 0x000000000000791b */ /* 0x003fe20003800000 */
.L_x_1179:
[----:B------:R-:W-:Y:S02]  /*34890*/  ULDC UR4, c[0x0][0xc3c] ;  /* 0x00030f0000047ab9 */ /* 0x000fe40000000800 */
[----:B------:R-:W-:-:S13]  /*348a0*/  ISETP.GE.OR P1, PT, R7, UR4, !P0 ;  /* 0x0000000407007c0c */ /* 0x000fda000c726670 */
[----:B------:R-:W0:Y:S08]  /*348b0*/  @!P1 LDC.64 R2, c[0x0][0xc80] ;  /* 0x00032000ff029b82 */ /* 0x000e300000000a00 */
[----:B------:R-:W1:Y:S01]  /*348c0*/  @!P1 LDC.64 R4, c[0x0][0xc78] ;  /* 0x00031e00ff049b82 */ /* 0x000e620000000a00 */
[----:B------:R-:W-:Y:S02]  /*348d0*/  IMAD.MOV.U32 R11, RZ, RZ, RZ ;  /* 0x000000ffff0b7224 */ /* 0x000fe400078e00ff */
[----:B------:R-:W-:-:S02]  /*348e0*/  IMAD.MOV.U32 R6, RZ, RZ, R14 ;  /* 0x000000ffff067224 */ /* 0x000fc400078e000e */
[----:B0-----:R-:W-:-:S05]  /*348f0*/  @!P1 IMAD.WIDE R2, R7, 0x4, R2 ;  /* 0x0000000407029825 */ /* 0x001fca00078e0202 */
[----:B------:R1:W2:Y:S02]  /*34900*/  @!P1 LDG.E R8, desc[UR36][R2.64] ;  /* 0x0000002402089981 */ /* 0x0002a4000c1e1900 */
[----:B-1----:R-:W-:-:S05]  /*34910*/  @!P1 IMAD.WIDE R2, R7, 0x4, R4 ;  /* 0x0000000407029825 */ /* 0x002fca00078e0204 */
[----:B------:R-:W3:Y:S01]  /*34920*/  @!P1 LDG.E R5, desc[UR36][R2.64] ;  /* 0x0000002402059981 */ /* 0x000ee2000c1e1900 */
[----:B------:R-:W-:Y:S01]  /*34930*/  IMAD.MOV.U32 R7, RZ, RZ, RZ ;  /* 0x000000ffff077224 */ /* 0x000fe200078e00ff */
[C---:B------:R-:W-:Y:S01]  /*34940*/  ISETP.GE.U32.AND P2, PT, R9.reuse, 0x2, PT ;  /* 0x000000020900780c */ /* 0x040fe20003f46070 */
[----:B------:R-:W-:Y:S01]  /*34950*/  IMAD.MOV.U32 R4, RZ, RZ, RZ ;  /* 0x000000ffff047224 */ /* 0x000fe200078e00ff */
[C---:B------:R-:W-:Y:S02]  /*34960*/  ISETP.GE.U32.AND P3, PT, R9.reuse, 0x4, PT ;  /* 0x000000040900780c */ /* 0x040fe40003f66070 */
[C---:B------:R-:W-:Y:S02]  /*34970*/  ISETP.GE.U32.AND P4, PT, R9.reuse, 0x8, PT ;  /* 0x000000080900780c */ /* 0x040fe40003f86070 */
[----:B------:R-:W-:Y:S02]  /*34980*/  ISETP.GE.U32.AND P5, PT, R9, 0x10, PT ;  /* 0x000000100900780c */ /* 0x000fe40003fa6070 */
[----:B------:R-:W-:-:S02]  /*34990*/  MOV R24, RZ ;  /* 0x000000ff00187202 */ /* 0x000fc40000000f00 */
[----:B--2---:R-:W-:Y:S01]  /*349a0*/  @!P1 MOV R7, R8 ;  /* 0x0000000800079202 */ /* 0x004fe20000000f00 */
[----:B---3--:R-:W-:Y:S01]  /*349b0*/  @!P1 IMAD.MOV.U32 R4, RZ, RZ, R5 ;  /* 0x000000ffff049224 */ /* 0x008fe200078e0005 */
[----:B------:R-:W-:-:S03]  /*349c0*/  ISETP.NE.AND P1, PT, R9, RZ, PT ;  /* 0x000000ff0900720c */ /* 0x000fc60003f25270 */
[----:B------:R-:W-:-:S10]  /*349d0*/  IMAD R13, R4, R7, RZ ;  /* 0x00000007040d7224 */ /* 0x000fd400078e02ff */
[----:B------:R-:W-:Y:S05]  /*349e0*/  WARPSYNC.COLLECTIVE R15, `(.L_x_1180) ;  /* 0x000000000f087348 */ /* 0x000fea0003c00000 */
[----:B------:R0:W1:Y:S02]  /*349f0*/  SHFL.UP P6, R14, R13, R12, R11 ;  /* 0x0400000c0d0e7389 */ /* 0x00006400000c000b */
[----:B01----:R-:W-:Y:S01]  /*34a00*/  ENDCOLLECTIVE ;  /* 0x000000000000791b */ /* 0x003fe20003800000 */
.L_x_1180:
[----:B------:R-:W-:Y:S01]  /*34a10*/  IMAD.MOV.U32 R12, RZ, RZ, 0x2 ;  /* 0x00000002ff0c7424 */ /* 0x000fe200078e00ff */
[----:B------:R-:W-:-:S04]  /*34a20*/  SEL R14, R14, RZ, P1 ;  /* 0x000000ff0e0e7207 */ /* 0x000fc80000800000 */
[----:B------:R-:W-:-:S05]  /*34a30*/  IADD3 R5, R13, R14, RZ ;  /* 0x0000000e0d057210 */ /* 0x000fca0007ffe0ff */
[----:B------:R-:W-:-:S07]  /*34a40*/  IMAD.MOV.U32 R13, RZ, RZ, R5 ;  /* 0x000000ffff0d7224 */ /* 0x000fce00078e0005 */
[----:B------:R-:W-:Y:S05]  /*34a50*/  WARPSYNC.COLLECTIVE R15, `(.L_x_1181) ;  /* 0x000000000f087348 */ /* 0x000fea0003c00000 */
[----:B------:R0:W1:Y:S02]  /*34a60*/  SHFL.UP P6, R14, R13, R12, R11 ;  /* 0x0400000c0d0e7389 */ /* 0x00006400000c000b */
[----:B01----:R-:W-:Y:S01]  /*34a70*/  ENDCOLLECTIVE ;  /* 0x000000000000791b */ /* 0x003fe20003800000 */
.L_x_1181:
[----:B------:R-:W-:Y:S01]  /*34a80*/  IMAD.MOV.U32 R12, RZ, RZ, 0x4 ;  /* 0x00000004ff0c7424 */ /* 0x000fe200078e00ff */
[----:B------:R-:W-:-:S05]  /*34a90*/  SEL R2, R14, RZ, P2 ;  /* 0x000000ff0e027207 */ /* 0x000fca0001000000 */
[----:B------:R-:W-:-:S05]  /*34aa0*/  IMAD.IADD R2, R5, 0x1, R2 ;  /* 0x0000000105027824 */ /* 0x000fca00078e0202 */
[----:B------:R-:W-:-:S07]  /*34ab0*/  MOV R13, R2 ;  /* 0x00000002000d7202 */ /* 0x000fce0000000f00 */
[----:B------:R-:W-:Y:S05]  /*34ac0*/  WARPSYNC.COLLECTIVE R15, `(.L_x_1182) ;  /* 0x000000000f087348 */ /* 0x000fea0003c00000 */
[----:B------:R0:W1:Y:S02]  /*34ad0*/  SHFL.UP P6, R14, R13, R12, R11 ;  /* 0x0400000c0d0e7389 */ /* 0x00006400000c000b */
[----:B01----:R-:W-:Y:S01]  /*34ae0*/  ENDCOLLECTIVE ;  /* 0x000000000000791b */ /* 0x003fe20003800000 */
.L_x_1182:
[----:B------:R-:W-:Y:S02]  /*34af0*/  MOV R12, 0x8 ;  /* 0x00000008000c7802 */ /* 0x000fe40000000f00 */
[----:B------:R-:W-:-:S05]  /*34b00*/  SEL R3, R14, RZ, P3 ;  /* 0x000000ff0e037207 */ /* 0x000fca0001800000 */
[----:B------:R-:W-:-:S04]  /*34b10*/  IMAD.IADD R8, R2, 0x1, R3 ;  /* 0x0000000102087824 */ /* 0x000fc800078e0203 */
[----:B------:R-:W-:-:S07]  /*34b20*/  IMAD.MOV.U32 R13, RZ, RZ, R8 ;  /* 0x000000ffff0d7224 */ /* 0x000fce00078e0008 */
[----:B------:R-:W-:Y:S05]  /*34b30*/  WARPSYNC.COLLECTIVE R15, `(.L_x_1183) ;  /* 0x000000000f087348 */ /* 0x000fea0003c00000 */
[----:B------:R0:W1:Y:S02]  /*34b40*/  SHFL.UP P6, R14, R13, R12, R11 ;  /* 0x0400000c0d0e7389 */ /* 0x00006400000c000b */
[----:B01----:R-:W-:Y:S01]  /*34b50*/  ENDCOLLECTIVE ;  /* 0x000000000000791b */ /* 0x003fe20003800000 */
.L_x_1183:
[----:B------:R-:W-:Y:S01]  /*34b60*/  IMAD.MOV.U32 R12, RZ, RZ, 0x10 ;  /* 0x00000010ff0c7424 */ /* 0x000fe200078e00ff */
[----:B------:R-:W-:-:S05]  /*34b70*/  SEL R5, R14, RZ, P4 ;  /* 0x000000ff0e057207 */ /* 0x000fca0002000000 */
[----:B------:R-:W-:-:S04]  /*34b80*/  IMAD.IADD R5, R8, 0x1, R5 ;  /* 0x0000000108057824 */ /* 0x000fc800078e0205 */
[----:B------:R-:W-:-:S07]  /*34b90*/  IMAD.MOV.U32 R13, RZ, RZ, R5 ;  /* 0x000000ffff0d7224 */ /* 0x000fce00078e0005 */
[----:B------:R-:W-:Y:S05]  /*34ba0*/  WARPSYNC.COLLECTIVE R15, `(.L_x_1184) ;  /* 0x000000000f087348 */ /* 0x000fea0003c00000 */
[----:B------:R0:W1:Y:S02]  /*34bb0*/  SHFL.UP P6, R14, R13, R12, R11 ;  /* 0x0400000c0d0e7389 */ /* 0x00006400000c000b */
[----:B01----:R-:W-:Y:S01]  /*34bc0*/  ENDCOLLECTIVE ;  /* 0x000000000000791b */ /* 0x003fe20003800000 */
.L_x_1184:
[----:B------:R-:W-:Y:S02]  /*34bd0*/  IMAD.MOV.U32 R12, RZ, RZ, 0x1f ;  /* 0x0000001fff0c7424 */ /* 0x000fe400078e00ff */
[----:B------:R-:W-:Y:S01]  /*34be0*/  IMAD.MOV.U32 R11, RZ, RZ, 0x1f ;  /* 0x0000001fff0b7424 */ /* 0x000fe200078e00ff */
[----:B------:R-:W-:-:S04]  /*34bf0*/  SEL R14, R14, RZ, P5 ;  /* 0x000000ff0e0e7207 */ /* 0x000fc80002800000 */
[----:B------:R-:W-:-:S05]  /*34c00*/  IADD3 R3, R5, R14, RZ ;  /* 0x0000000e05037210 */ /* 0x000fca0007ffe0ff */
[----:B------:R-:W-:-:S07]  /*34c10*/  IMAD.MOV.U32 R13, RZ, RZ, R3 ;  /* 0x000000ffff0d7224 */ /* 0x000fce00078e0003 */
[----:B------:R-:W-:Y:S05]  /*34c20*/  WARPSYNC.COLLECTIVE R15, `(.L_x_1185) ;  /* 0x000000000f087348 */ /* 0x000fea0003c00000 */
[----:B------:R0:W1:Y:S02]  /*34c30*/  SHFL.IDX P6, R14, R13, R12, R11 ;  /* 0x0000000c0d0e7389 */ /* 0x00006400000c000b */
[----:B01----:R-:W-:Y:S01]  /*34c40*/  ENDCOLLECTIVE ;  /* 0x000000000000791b */ /* 0x003fe20003800000 */
.L_x_1185:
[----:B------:R-:W-:Y:S05]  /*34c50*/  BRA `(.L_x_1186) ;  /* 0xffffff5800047947 */ /* 0x000fea000383ffff */
.L_x_809:
[----:B------:R-:W-:Y:S01]  /*34c60*/  BSSY B0, `(.L_x_1187) ;  /* 0x0000007000007945 */ /* 0x000fe20003800000 */
[----:B------:R-:W-:Y:S02]  /*34c70*/  IMAD.MOV.U32 R12, RZ, RZ, 0x1 ;  /* 0x00000001ff0c7424 */ /* 0x000fe400078e00ff */
[----:B------:R-:W-:Y:S02]  /*34c80*/  IMAD.MOV.U32 R11, RZ, RZ, RZ ;  /* 0x000000ffff0b7224 */ /* 0x000fe400078e00ff */
[----:B------:R-:W-:-:S07]  /*34c90*/  IMAD.MOV.U32 R15, RZ, RZ, -0x1 ;  /* 0xffffffffff0f7424 */ /* 0x000fce00078e00ff */
[----:B------:R-:W-:Y:S05]  /*34ca0*/  WARPSYNC.COLLECTIVE R15, `(.L_x_1188) ;  /* 0x000000000f087348 */ /* 0x000fea0003c00000 */
[----:B------:R0:W1:Y:S02]  /*34cb0*/  SHFL.UP P6, R14, R13, R12, R11 ;  /* 0x0400000c0d0e7389 */ /* 0x00006400000c000b */
[----:B01----:R-:W-:Y:S01]  /*34cc0*/  ENDCOLLECTIVE ;  /* 0x000000000000791b */ /* 0x003fe20003800000 */
.L_x_1188:
[----:B------:R-:W-:Y:S05]  /*34cd0*/  BSYNC B0 ;  /* 0x0000000000007941 */ /* 0x000fea0003800000 */
.L_x_1187:
[----:B------:R-:W-:Y:S01]  /*34ce0*/  SEL R14, R14, RZ, P1 ;  /* 0x000000ff0e0e7207 */ /* 0x000fe20000800000 */
[----:B------:R-:W-:Y:S02]  /*34cf0*/  IMAD.MOV.U32 R12, RZ, RZ, 0x2 ;  /* 0x00000002ff0c7424 */ /* 0x000fe400078e00ff */
[----:B------:R-:W-:Y:S01]  /*34d00*/  IMAD.MOV.U32 R11, RZ, RZ, RZ ;  /* 0x000000ffff0b7224 */ /* 0x000fe200078e00ff */
[----:B------:R-:W-:Y:S01]  /*34d10*/  IADD3 R13, R13, R14, RZ ;  /* 0x0000000e0d0d7210 */ /* 0x000fe20007ffe0ff */
[----:B------:R-:W-:-:S07]  /*34d20*/  IMAD.MOV.U32 R15, RZ, RZ, -0x1 ;  /* 0xffffffffff0f7424 */ /* 0x000fce00078e00ff */
[----:B------:R-:W-:Y:S05]  /*34d30*/  WARPSYNC.COLLECTIVE R15, `(.L_x_1189) ;  /* 0x000000000f087348 */ /* 0x000fea0003c00000 */
[----:B------:R0:W1:Y:S02]  /*34d40*/  SHFL.UP P6, R14, R13, R12, R11 ;  /* 0x0400000c0d0e7389 */ /* 0x00006400000c000b */
[----:B01----:R-:W-:Y:S01]  /*34d50*/  ENDCOLLECTIVE ;  /* 0x000000000000791b */ /* 0x003fe20003800000 */
.L_x_1189:
[----:B------:R-:W-:Y:S01]  /*34d60*/  IMAD.MOV.U32 R12, RZ, RZ, 0x4 ;  /* 0x00000004ff0c7424 */ /* 0x000fe200078e00ff */
[----:B------:R-:W-:-:S04]  /*34d70*/  SEL R2, R14, RZ, P2 ;  /* 0x000000ff0e027207 */ /* 0x000fc80001000000 */
[----:B------:R-:W-:-:S05]  /*34d80*/  IADD3 R2, R13, R2, RZ ;  /* 0x000000020d027210 */ /* 0x000fca0007ffe0ff */
[----:B------:R-:W-:-:S07]  /*34d90*/  IMAD.MOV.U32 R13, RZ, RZ, R2 ;  /* 0x000000ffff0d7224 */ /* 0x000fce00078e0002 */
[----:B------:R-:W-:Y:S05]  /*34da0*/  WARPSYNC.COLLECTIVE R15, `(.L_x_1190) ;  /* 0x000000000f087348 */ /* 0x000fea0003c00000 */
[----:B------:R0:W1:Y:S02]  /*34db0*/  SHFL.UP P6, R14, R13, R12, R11 ;  /* 0x0400000c0d0e7389 */ /* 0x00006400000c000b */
[----:B01----:R-:W-:Y:S01]  /*34dc0*/  ENDCOLLECTIVE ;  /* 0x000000000000791b */ /* 0x003fe20003800000 */
.L_x_1190:
[----:B------:R-:W-:Y:S01]  /*34dd0*/  IMAD.MOV.U32 R12, RZ, RZ, 0x8 ;  /* 0x00000008ff0c7424 */ /* 0x000fe200078e00ff */
[----:B------:R-:W-:-:S05]  /*34de0*/  SEL R5, R14, RZ, P3 ;  /* 0x000000ff0e057207 */ /* 0x000fca0001800000 */
[----:B------:R-:W-:-:S05]  /*34df0*/  IMAD.IADD R5, R2, 0x1, R5 ;  /* 0x0000000102057824 */ /* 0x000fca00078e0205 */
[----:B------:R-:W-:-:S07]  /*34e00*/  MOV R13, R5 ;  /* 0x00000005000d7202 */ /* 0x000fce0000000f00 */
[----:B------:R-:W-:Y:S05]  /*34e10*/  WARPSYNC.COLLECTIVE R15, `(.L_x_1191) ;  /* 0x000000000f087348 */ /* 0x000fea0003c00000 */
[----:B------:R0:W1:Y:S02]  /*34e20*/  SHFL.UP P6, R14, R13, R12, R11 ;  /* 0x0400000c0d0e7389 */ /* 0x00006400000c000b */
[----:B01----:R-:W-:Y:S01]  /*34e30*/  ENDCOLLECTIVE ;  /* 0x000000000000791b */ /* 0x003fe20003800000 */
.L_x_1191:
[----:B------:R-:W-:Y:S02]  /*34e40*/  MOV R12, 0x10 ;  /* 0x00000010000c7802 */ /* 0x000fe40000000f00 */
[----:B------:R-:W-:-:S05]  /*34e50*/  SEL R8, R14, RZ, P4 ;  /* 0x000000ff0e087207 */ /* 0x000fca0002000000 */
[----:B------:R-:W-:-:S04]  /*34e60*/  IMAD.IADD R8, R5, 0x1, R8 ;  /* 0x0000000105087824 */ /* 0x000fc800078e0208 */
[----:B------:R-:W-:-:S07]  /*34e70*/  IMAD.MOV.U32 R13, RZ, RZ, R8 ;  /* 0x000000ffff0d7224 */ /* 0x000fce00078e0008 */
[----:B------:R-:W-:Y:S05]  /*34e80*/  WARPSYNC.COLLECTIVE R15, `(.L_x_1192) ;  /* 0x000000000f087348 */ /* 0x000fea0003c00000 */
[----:B------:R0:W1:Y:S02]  /*34e90*/  SHFL.UP P6, R14, R13, R12, R11 ;  /* 0x0400000c0d0e7389 */ /* 0x00006400000c000b */
[----:B01----:R-:W-:Y:S01]  /*34ea0*/  ENDCOLLECTIVE ;  /* 0x000000000000791b */ /* 0x003fe20003800000 */
.L_x_1192:
[----:B------:R-:W-:Y:S01]  /*34eb0*/  IMAD.MOV.U32 R12, RZ, RZ, 0x1f ;  /* 0x0000001fff0c7424 */ /* 0x000fe200078e00ff */
[----:B------:R-:W-:Y:S02]  /*34ec0*/  MOV R11, 0x1f ;  /* 0x0000001f000b7802 */ /* 0x000fe40000000f00 */
[----:B------:R-:W-:-:S05]  /*34ed0*/  SEL R3, R14, RZ, P5 ;  /* 0x000000ff0e037207 */ /* 0x000fca0002800000 */
[----:B------:R-:W-:-:S04]  /*34ee0*/  IMAD.IADD R3, R8, 0x1, R3 ;  /* 0x0000000108037824 */ /* 0x000fc800078e0203 */
[----:B------:R-:W-:-:S07]  /*34ef0*/  IMAD.MOV.U32 R13, RZ, RZ, R3 ;  /* 0x000000ffff0d7224 */ /* 0x000fce00078e0003 */
[----:B------:R-:W-:Y:S05]  /*34f00*/  WARPSYNC.COLLECTIVE R15, `(.L_x_1193) ;  /* 0x000000000f087348 */ /* 0x000fea0003c00000 */
[----:B------:R0:W1:Y:S02]  /*34f10*/  SHFL.IDX P6, R14, R13, R12, R11 ;  /* 0x0000000c0d0e7389 */ /* 0x00006400000c000b */
[----:B01----:R-:W-:Y:S01]  /*34f20*/  ENDCOLLECTIVE ;  /* 0x000000000000791b */ /* 0x003fe20003800000 */
.L_x_1193:
[----:B------:R-:W-:Y:S05]  /*34f30*/  BRA `(.L_x_1194) ;  /* 0xffffff5400f07947 */ /* 0x000fea000383ffff */
.L_x_811:
[----:B------:R-:W-:Y:S01]  /*34f40*/  BSSY B0, `(.L_x_1195) ;  /* 0x0000006000007945 */ /* 0x000fe20003800000 */
[----:B------:R-:W-:Y:S01]  /*34f50*/  PLOP3.LUT P6, PT, P6, PT, PT, 0x8, 0x0 ;  /* 0x000000000000781c */ /* 0x000fe200037ce170 */
[----:B------:R-:W-:-:S12]  /*34f60*/  IMAD.MOV.U32 R15, RZ, RZ, -0x1 ;  /* 0xffffffffff0f7424 */ /* 0x000fd800078e00ff */
[----:B0-----:R-:W-:Y:S05]  /*34f70*/  WARPSYNC.COLLECTIVE R15, `(.L_x_1196) ;  /* 0x000000000f087348 */ /* 0x001fea0003c00000 */
[----:B------:R-:W-:Y:S01]  /*34f80*/  VOTE.ANY R14, PT, P6 ;  /* 0x00000000000e7806 */ /* 0x000fe200030e0100 */
[----:B0-----:R-:W-:Y:S06]  /*34f90*/  ENDCOLLECTIVE ;  /* 0x000000000000791b */ /* 0x001fec0003800000 */
.L_x_1196:
[----:B------:R-:W-:Y:S05]  /*34fa0*/  BSYNC B0 ;  /* 0x0000000000007941 */ /* 0x000fea0003800000 */
.L_x_1195:
[----:B------:R-:W-:Y:S02]  /*34fb0*/  IMAD.MOV.U32 R8, RZ, RZ, R14 ;  /* 0x000000ffff087224 */ /* 0x000fe400078e000e */
[----:B------:R-:W-:Y:S02]  /*34fc0*/  IMAD.MOV.U32 R13, RZ, RZ, R7 ;  /* 0x000000ffff0d7224 */ /* 0x000fe400078e0007 */
[----:B------:R-:W0:Y:S01]  /*34fd0*/  POPC R5, R8 ;  /* 0x0000000800057309 */ /* 0x000e220000000000 */
[----:B------:R-:W-:Y:S02]  /*34fe0*/  IMAD.MOV.U32 R11, RZ, RZ, 0x1f ;  /* 0x0000001fff0b7424 */ /* 0x000fe400078e00ff */
[----:B------:R-:W-:Y:S01]  /*34ff0*/  IMAD.MOV.U32 R15, RZ, RZ, -0x1 ;  /* 0xffffffffff0f7424 */ /* 0x000fe200078e00ff */
[----:B0-----:R-:W-:-:S07]  /*35000*/  MOV R12, R5 ;  /* 0x00000005000c7202 */ /* 0x001fce0000000f00 */
[----:B------:R-:W-:Y:S05]  /*35010*/  WARPSYNC.COLLECTIVE R15, `(.L_x_1197) ;  /* 0x000000000f087348 */ /* 0x000fea0003c00000 */
[----:B------:R0:W1:Y:S02]  /*35020*/  SHFL.IDX P6, R14, R13, R12, R11 ;  /* 0x0000000c0d0e7389 */ /* 0x00006400000c000b */
[----:B01----:R-:W-:Y:S01]  /*35030*/  ENDCOLLECTIVE ;  /* 0x000000000000791b */ /* 0x003fe20003800000 */
.L_x_1197:
[----:B------:R-:W-:Y:S01]  /*35040*/  MOV R13, R4 ;  /* 0x00000004000d7202 */ /* 0x000fe20000000f00 */
[----:B------:R-:W-:-:S07]  /*35050*/  IMAD.MOV.U32 R7, RZ, RZ, R14 ;  /* 0x000000ffff077224 */ /* 0x000fce00078e000e */
[----:B------:R-:W-:Y:S05]  /*35060*/  WARPSYNC.COLLECTIVE R15, `(.L_x_1198) ;  /* 0x000000000f087348 */ /* 0x000fea0003c00000 */
[----:B------:R0:W1:Y:S02]  /*35070*/  SHFL.IDX P6, R14, R13, R12, R11 ;  /* 0x0000000c0d0e7389 */ /* 0x00006400000c000b */
[----:B01----:R-:W-:Y:S01]  /*35080*/  ENDCOLLECTIVE ;  /* 0x000000000000791b */ /* 0x003fe20003800000 */
.L_x_1198:
[----:B------:R-:W-:Y:S01]  /*35090*/  IMAD.MOV.U32 R4, RZ, RZ, R14 ;  /* 0x000000ffff047224 */ /* 0x000fe200078e000e */
[----:B------:R-:W-:Y:S06]  /*350a0*/  BRA `(.L_x_1199) ;  /* 0xffffff5400d07947 */ /* 0x000fec000383ffff */
.L_x_813:
[----:B------:R-:W-:Y:S01]  /*350b0*/  BSSY B0, `(.L_x_1200) ;  /* 0x0000007000007945 */ /* 0x000fe20003800000 */
[----:B------:R-:W-:Y:S01]  /*350c0*/  IMAD.MOV.U32 R13, RZ, RZ, R3 ;  /* 0x000000ffff0d7224 */ /* 0x000fe200078e0003 */
[----:B------:R-:W-:Y:S01]  /*350d0*/  MOV R15, 0xffffffff ;  /* 0xffffffff000f7802 */ /* 0x000fe20000000f00 */
[----:B------:R-:W-:-:S07]  /*350e0*/  IMAD.MOV.U32 R11, RZ, RZ, 0x1f ;  /* 0x0000001fff0b7424 */ /* 0x000fce00078e00ff */
[----:B0123--:R-:W-:Y:S05]  /*350f0*/  WARPSYNC.COLLECTIVE R15, `(.L_x_1201) ;  /* 0x000000000f087348 */ /* 0x00ffea0003c00000 */
[----:B------:R4:W0:Y:S02]  /*35100*/  SHFL.IDX P6, R14, R13, R12, R11 ;  /* 0x0000000c0d0e7389 */ /* 0x00082400000c000b */
[----:B01234-:R-:W-:Y:S01]  /*35110*/  ENDCOLLECTIVE ;  /* 0x000000000000791b */ /* 0x01ffe20003800000 */
.L_x_1201:
[----:B------:R-:W-:Y:S05]  /*35120*/  BSYNC B0 ;  /* 0x0000000000007941 */ /* 0x000fea0003800000 */
.L_x_1200:
[----:B------:R-:W-:Y:S01]  /*35130*/  IMAD.MOV.U32 R24, RZ, RZ, R14 ;  /* 0x000000ffff187224 */ /* 0x000fe200078e000e */
[----:B------:R-:W-:Y:S06]  /*35140*/  BRA `(.L_x_812) ;  /* 0xffffff5400c07947 */ /* 0x000fec000383ffff */
.L_x_817:
[----:B0-----:R0:W1:Y:S02]  /*35150*/  SYNCS.PHASECHK.TRANS64.TRYWAIT P0, [R4+URZ+0x38820], R0 ;  /* 0x03882000040075a7 */ /* 0x001064000800017f */
[----:B-1----:R-:W-:Y:S05]  /*35160*/  @!P0 NANOSLEEP.SYNCS 0x989680 ;  /* 0x009896800000895d */ /* 0x002fea0003900000 */
[----:B------:R-:W1:Y:S02]  /*35170*/  @!P0 SYNCS.PHASECHK.TRANS64 P0, [R4+URZ+0x38820], R0 ;  /* 0x03882000040085a7 */ /* 0x000e64000800007f */
[----:B-1----:R-:W-:Y:S05]  /*35180*/  @!P0 BRA `(.L_x_817) ;  /* 0xfffffffc00f08947 */ /* 0x002fea000383ffff */
[----:B------:R-:W-:Y:S05]  /*35190*/  BRA `(.L_x_1202) ;  /* 0xffffff5c00207947 */ /* 0x000fea000383ffff */
.L_x_818:
[----:B------:R-:W1:Y:S01]  /*351a0*/  S2R R2, SR_TID.X ;  /* 0x0000000000027919 */ /* 0x000e620000002100 */
[----:B------:R-:W-:Y:S01]  /*351b0*/  BSSY B0, `(.L_x_1203) ;  /* 0x000000a000007945 */ /* 0x000fe20003800000 */
[----:B------:R-:W-:Y:S01]  /*351c0*/  IMAD.MOV.U32 R12, RZ, RZ, RZ ;  /* 0x000000ffff0c7224 */ /* 0x000fe200078e00ff */
[----:B------:R-:W-:Y:S01]  /*351d0*/  MOV R11, 0x1f ;  /* 0x0000001f000b7802 */ /* 0x000fe20000000f00 */
[----:B------:R-:W-:Y:S01]  /*351e0*/  IMAD.MOV.U32 R15, RZ, RZ, -0x1 ;  /* 0xffffffffff0f7424 */ /* 0x000fe200078e00ff */
[----:B-1----:R-:W-:-:S04]  /*351f0*/  SHF.R.U32.HI R2, RZ, 0x5, R2 ;  /* 0x00000005ff027819 */ /* 0x002fc80000011602 */
[----:B------:R-:W-:-:S05]  /*35200*/  LOP3.LUT R2, R2, 0x3, RZ, 0xc0, !PT ;  /* 0x0000000302027812 */ /* 0x000fca00078ec0ff */
[----:B------:R-:W-:-:S07]  /*35210*/  IMAD.MOV.U32 R13, RZ, RZ, R2 ;  /* 0x000000ffff0d7224 */ /* 0x000fce00078e0002 */
[----:B0-----:R-:W-:Y:S05]  /*35220*/  WARPSYNC.COLLECTIVE R15, `(.L_x_1204) ;  /* 0x000000000f087348 */ /* 0x001fea0003c00000 */
[----:B------:R1:W2:Y:S02]  /*35230*/  SHFL.IDX P6, R14, R13, R12, R11 ;  /* 0x0000000c0d0e7389 */ /* 0x0002a400000c000b */
[----:B012---:R-:W-:Y:S01]  /*35240*/  ENDCOLLECTIVE ;  /* 0x000000000000791b */ /* 0x007fe20003800000 */
.L_x_1204:
[----:B------:R-:W-:Y:S05]  /*35250*/  BSYNC B0 ;  /* 0x0000000000007941 */ /* 0x000fea0003800000 */
.L_x_1203:
[----:B------:R-:W-:Y:S05]  /*35260*/  BRA `(.L_x_1205) ;  /* 0xffffff5c00087947 */ /* 0x000fea000383ffff */
.L_x_819:
[----:B------:R-:W-:Y:S01]  /*35270*/  BSSY B0, `(.L_x_1206) ;  /* 0x0000006000007945 */ /* 0x000fe20003800000 */
[----:B------:R-:W-:-:S07]  /*35280*/  IMAD.MOV.U32 R15, RZ, RZ, -0x1 ;  /* 0xffffffffff0f7424 */ /* 0x000fce00078e00ff */
[----:B0-----:R-:W-:Y:S05]  /*35290*/  WARPSYNC.COLLECTIVE R15, `(.L_x_1207) ;  /* 0x000000000f0c7348 */ /* 0x001fea0003c00000 */
[----:B------:R-:W-:Y:S02]  /*352a0*/  ELECT P6, UR62, PT ;  /* 0x00000000003e782f */ /* 0x000fe400038c0000 */
[----:B------:R-:W-:Y:S01]  /*352b0*/  MOV R14, UR62 ;  /* 0x0000003e000e7c02 */ /* 0x000fe20008000f00 */
[----:B0-----:R-:W-:Y:S10]  /*352c0*/  ENDCOLLECTIVE ;  /* 0x000000000000791b */ /* 0x001ff40003800000 */
.L_x_1207:
[----:B------:R-:W-:Y:S05]  /*352d0*/  BSYNC B0 ;  /* 0x0000000000007941 */ /* 0x000fea0003800000 */
.L_x_1206:
[----:B------:R-:W-:Y:S05]  /*352e0*/  BRA `(.L_x_1208) ;  /* 0xffffff5800fc7947 */ /* 0x000fea000383ffff */
.L_x_821:
[----:B0-----:R0:W1:Y:S02]  /*352f0*/  SYNCS.PHASECHK.TRANS64.TRYWAIT P1, [R5+URZ+0x38840], R0 ;  /* 0x03884000050075a7 */ /* 0x001064000802017f */
[----:B-1----:R-:W-:Y:S05]  /*35300*/  @!P1 NANOSLEEP.SYNCS 0x989680 ;  /* 0x009896800000995d */ /* 0x002fea0003900000 */
[----:B------:R-:W1:Y:S02]  /*35310*/  @!P1 SYNCS.PHASECHK.TRANS64 P1, [R5+URZ+0x38840], R0 ;  /* 0x03884000050095a7 */ /* 0x000e64000802007f */
[----:B-1----:R-:W-:Y:S05]  /*35320*/  @!P1 BRA `(.L_x_821) ;  /* 0xfffffffc00f09947 */ /* 0x002fea000383ffff */
[----:B------:R-:W-:Y:S05]  /*35330*/  BRA `(.L_x_1209) ;  /* 0xffffff5c00247947 */ /* 0x000fea000383ffff */
.L_x_823:
[----:B-1----:R1:W2:Y:S02]  /*35340*/  SYNCS.PHASECHK.TRANS64.TRYWAIT P1, [R29+URZ+0x38840], R2 ;  /* 0x038840021d0075a7 */ /* 0x0022a4000802017f */
[----:B--2---:R-:W-:Y:S05]  /*35350*/  @!P1 NANOSLEEP.SYNCS 0x989680 ;  /* 0x009896800000995d */ /* 0x004fea0003900000 */
[----:B------:R-:W2:Y:S02]  /*35360*/  @!P1 SYNCS.PHASECHK.TRANS64 P1, [R29+URZ+0x38840], R2 ;  /* 0x038840021d0095a7 */ /* 0x000ea4000802007f */
[----:B--2---:R-:W-:Y:S05]  /*35370*/  @!P1 BRA `(.L_x_823) ;  /* 0xfffffffc00f09947 */ /* 0x004fea000383ffff */
[----:B------:R-:W-:Y:S05]  /*35380*/  BRA `(.L_x_1210) ;  /* 0xffffff5c00307947 */ /* 0x000fea000383ffff */
.L_x_825:
[----:B--2---:R2:W3:Y:S02]  /*35390*/  SYNCS.PHASECHK.TRANS64.TRYWAIT P1, [R5+URZ+0x38860], R0 ;  /* 0x03886000050075a7 */ /* 0x0044e4000802017f */
[----:B---3--:R-:W-:Y:S05]  /*353a0*/  @!P1 NANOSLEEP.SYNCS 0x989680 ;  /* 0x009896800000995d */ /* 0x008fea0003900000 */
[----:B------:R-:W3:Y:S02]  /*353b0*/  @!P1 SYNCS.PHASECHK.TRANS64 P1, [R5+URZ+0x38860], R0 ;  /* 0x03886000050095a7 */ /* 0x000ee4000802007f */
[----:B---3--:R-:W-:Y:S05]  /*353c0*/  @!P1 BRA `(.L_x_825) ;  /* 0xfffffffc00f09947 */ /* 0x008fea000383ffff */
[----:B------:R-:W-:Y:S05]  /*353d0*/  BRA `(.L_x_1211) ;  /* 0xffffff5c002c7947 */ /* 0x000fea000383ffff */
.L_x_827:
[----:B---3--:R3:W4:Y:S02]  /*353e0*/  SYNCS.PHASECHK.TRANS64.TRYWAIT P1, [R29+URZ+0x38860], R2 ;  /* 0x038860021d0075a7 */ /* 0x008724000802017f */
[----:B----4-:R-:W-:Y:S05]  /*353f0*/  @!P1 NANOSLEEP.SYNCS 0x989680 ;  /* 0x009896800000995d */ /* 0x010fea0003900000 */
[----:B------:R-:W4:Y:S02]  /*35400*/  @!P1 SYNCS.PHASECHK.TRANS64 P1, [R29+URZ+0x38860], R2 ;  /* 0x038860021d0095a7 */ /* 0x000f24000802007f */
[----:B----4-:R-:W-:Y:S05]  /*35410*/  @!P1 BRA `(.L_x_827) ;  /* 0xfffffffc00f09947 */ /* 0x010fea000383ffff */
[----:B------:R-:W-:Y:S05]  /*35420*/  BRA `(.L_x_1212) ;  /* 0xffffff5c00287947 */ /* 0x000fea000383ffff */
.L_x_829:
[----:B----4-:R4:W0:Y:S02]  /*35430*/  SYNCS.PHASECHK.TRANS64.TRYWAIT P1, [R5+URZ+0x38880], R0 ;  /* 0x03888000050075a7 */ /* 0x010824000802017f */
[----:B0-----:R-:W-:Y:S05]  /*35440*/  @!P1 NANOSLEEP.SYNCS 0x989680 ;  /* 0x009896800000995d */ /* 0x001fea0003900000 */
[----:B------:R-:W0:Y:S02]  /*35450*/  @!P1 SYNCS.PHASECHK.TRANS64 P1, [R5+URZ+0x38880], R0 ;  /* 0x03888000050095a7 */ /* 0x000e24000802007f */
[----:B0-----:R-:W-:Y:S05]  /*35460*/  @!P1 BRA `(.L_x_829) ;  /* 0xfffffffc00f09947 */ /* 0x001fea000383ffff */
[----:B------:R-:W-:Y:S05]  /*35470*/  BRA `(.L_x_1213) ;  /* 0xffffff5c00247947 */ /* 0x000fea000383ffff */
.L_x_1214:
        /* <DEDUP_REMOVED lines=16> */
.L_x_16268:


//--------------------- .text._ZN7cutlass13device_kernelIN5flash11enable_sm90INS1_16FlashAttnFwdSm90INS1_25CollectiveMainloopFwdSm90ILi2EN4cute5tupleIJNS5_1CILi1EEES8_S8_EEENS6_IJNS7_ILi128EEENS7_ILi64EEENS7_ILi256EEEEEELi256ENS_12float_e4m3_tEfNS_4arch4Sm90ELb0ELb1ELb1ELb0ELb1ELb0ELb0ELb1ELb0ELb1ELb1ELb0EEENS1_21CollectiveEpilogueFwdINS6_IJSA_SC_SB_EEES9_NS_10bfloat16_tESG_Li256ELb0ELb1ELb1ELb1EEENS1_19SingleTileSchedulerILb0ELb1ELb1ELi128EEEEEEEEEvNT_6ParamsE --------------------------
	.section	.text._ZN7cutlass13device_kernelIN5flash11enable_sm90INS1_16FlashAttnFwdSm90INS1_25CollectiveMainloopFwdSm90ILi2EN4cute5tupleIJNS5_1CILi1EEES8_S8_EEENS6_IJNS7_ILi128EEENS7_ILi64EEENS7_ILi256EEEEEELi256ENS_12float_e4m3_tEfNS_4arch4Sm90ELb0ELb1ELb1ELb0ELb1ELb0ELb0ELb1ELb0ELb1ELb1ELb0EEENS1_21CollectiveEpilogueFwdINS6_IJSA_SC_SB_EEES9_NS_10bfloat16_tESG_Li256ELb0ELb1ELb1ELb1EEENS1_19SingleTileSchedulerILb0ELb1ELb1ELi128EEEEEEEEEvNT_6ParamsE,"ax",@progbits
	.align	128
.text._ZN7cutlass13device_kernelIN5flash11enable_sm90INS1_16FlashAttnFwdSm90INS1_25CollectiveMainloopFwdSm90ILi2EN4cute5tupleIJNS5_1CILi1EEES8_S8_EEENS6_IJNS7_ILi128EEENS7_ILi64EEENS7_ILi256EEEEEELi256ENS_12float_e4m3_tEfNS_4arch4Sm90ELb0ELb1ELb1ELb0ELb1ELb0ELb0ELb1ELb0ELb1ELb1ELb0EEENS1_21CollectiveEpilogueFwdINS6_IJSA_SC_SB_EEES9_NS_10bfloat16_tESG_Li256ELb0ELb1ELb1ELb1EEENS1_19SingleTileSchedulerILb0ELb1ELb1ELi128EEEEEEEEEvNT_6ParamsE:
        .type           _ZN7cutlass13device_kernelIN5flash11enable_sm90INS1_16FlashAttnFwdSm90INS1_25CollectiveMainloopFwdSm90ILi2EN4cute5tupleIJNS5_1CILi1EEES8_S8_EEENS6_IJNS7_ILi128EEENS7_ILi64EEENS7_ILi256EEEEEELi256ENS_12float_e4m3_tEfNS_4arch4Sm90ELb0ELb1ELb1ELb0ELb1ELb0ELb0ELb1ELb0ELb1ELb1ELb0EEENS1_21CollectiveEpilogueFwdINS6_IJSA_SC_SB_EEES9_NS_10bfloat16_tESG_Li256ELb0ELb1ELb1ELb1EEENS1_19SingleTileSchedulerILb0ELb1ELb1ELi128EEEEEEEEEvNT_6ParamsE,@function
        .size           _ZN7cutlass13device_kernelIN5flash11enable_sm90INS1_16FlashAttnFwdSm90INS1_25CollectiveMainloopFwdSm90ILi2EN4cute5tupleIJNS5_1CILi1EEES8_S8_EEENS6_IJNS7_ILi128EEENS7_ILi64EEENS7_ILi256EEEEEELi256ENS_12float_e4m3_tEfNS_4arch4Sm90ELb0ELb1ELb1ELb0ELb1ELb0ELb0ELb1ELb0ELb1ELb1ELb0EEENS1_21CollectiveEpilogueFwdINS6_IJSA_SC_SB_EEES9_NS_10bfloat16_tESG_Li256ELb0ELb1ELb1ELb1EEENS1_19SingleTileSchedulerILb0ELb1ELb1ELi128EEEEEEEEEvNT_6ParamsE,(.L_x_16269 - _ZN7cutlass13device_kernelIN5flash11enable_sm90INS1_16FlashAttnFwdSm90INS1_25CollectiveMainloopFwdSm90ILi2EN4cute5tupleIJNS5_1CILi1EEES8_S8_EEENS6_IJNS7_ILi128EEENS7_ILi64EEENS7_ILi256EEEEEELi256ENS_12float_e4m3_tEfNS_4arch4Sm90ELb0ELb1ELb1ELb0ELb1ELb0ELb0ELb1ELb0ELb1ELb1ELb0EEENS1_21CollectiveEpilogueFwdINS6_IJSA_SC_SB_EEES9_NS_10bfloat16_tESG_Li256ELb0ELb1ELb1ELb1EEENS1_19SingleTileSchedulerILb0ELb1ELb1ELi128EEEEEEEEEvNT_6ParamsE)
        .other          _ZN7cutlass13device_kernelIN5flash11enable_sm90INS1_16FlashAttnFwdSm90INS1_25CollectiveMainloopFwdSm90ILi2EN4cute5tupleIJNS5_1CILi1EEES8_S8_EEENS6_IJNS7_ILi128EEENS7_ILi64EEENS7_ILi256EEEEEELi256ENS_12float_e4m3_tEfNS_4arch4Sm90ELb0ELb1ELb1ELb0ELb1ELb0ELb0ELb1ELb0ELb1ELb1ELb0EEENS1_21CollectiveEpilogueFwdINS6_IJSA_SC_SB_EEES9_NS_10bfloat16_tESG_Li256ELb0ELb1ELb1ELb1EEENS1_19SingleTileSchedulerILb0ELb1ELb1ELi128EEEEEEEEEvNT_6ParamsE,@"STO_CUDA_ENTRY STV_DEFAULT"
_ZN7cutlass13device_kernelIN5flash11enable_sm90INS1_16FlashAttnFwdSm90INS1_25CollectiveMainloopFwdSm90ILi2EN4cute5tupleIJNS5_1CILi1EEES8_S8_EEENS6_IJNS7_ILi128EEENS7_ILi64EEENS7_ILi256EEEEEELi256ENS_12float_e4m3_tEfNS_4arch4Sm90ELb0ELb1ELb1ELb0ELb1ELb0ELb0ELb1ELb0ELb1ELb1ELb0EEENS1_21CollectiveEpilogueFwdINS6_IJSA_SC_SB_EEES9_NS_10bfloat16_tESG_Li256ELb0ELb1ELb1ELb1EEENS1_19SingleTileSchedulerILb0ELb1ELb1ELi128EEEEEEEEEvNT_6ParamsE:
        /* <DEDUP_REMOVED lines=45> */
.L_x_1215:
        /* <DEDUP_REMOVED lines=22> */
.L_x_1216:
        /* <DEDUP_REMOVED lines=18> */
.L_x_1217:
        /* <DEDUP_REMOVED lines=22> */
.L_x_1218:
        /* <DEDUP_REMOVED lines=23> */
.L_x_1219:
        /* <DEDUP_REMOVED lines=9> */
.L_x_1222:
        /* <DEDUP_REMOVED lines=20> */
[----:B------:R-:W0:Y:S01]  /*09f0*/  LDC.64 R8, c[0x0][0x418] ;  /* 0x00010600ff087b82 */ /* 0x000e220000000a00 */
[----:B------:R-:W-:Y:S01]  /*0a00*/  ULDC UR4, c[0x0][0x448] ;  /* 0x0001120000047ab9 */ /* 0x000fe20000000800 */
[----:B------:R-:W-:Y:S01]  /*0a10*/  USHF.R.S32.HI UR39, URZ, 0x1f, UR37 ;  /* 0x0000001f3f277899 */ /* 0x000fe20008011425 */
[----:B------:R-:W-:Y:S01]  /*0a20*/  VIADD R19, R18, 0xffffff80 ;  /* 0xffffff8012137836 */ /* 0x000fe20000000000 */
[----:B------:R-:W-:-:S04]  /*0a30*/  UISETP.NE.AND UP0, UPT, UR4, 0x1, UPT ;  /* 0x000000010400788c */ /* 0x000fc8000bf05270 */
[----:B------:R-:W1:Y:S01]  /*0a40*/  S2UR UR47, SR_CTAID.X ;  /* 0x00000000002f79c3 */ /* 0x000e620000002500 */
[----:B------:R-:W-:-:S06]  /*0a50*/  UP2UR UR43, UPR, URZ, 0x1 ;  /* 0x000000013f2b7883 */ /* 0x000fcc0008000000 */
[----:B------:R-:W-:Y:S01]  /*0a60*/  @UP0 ULDC UR5, c[0x0][0x44c] ;  /* 0x0001130000050ab9 */ /* 0x000fe20000000800 */
[----:B------:R-:W2:Y:S01]  /*0a70*/  LDC R5, c[0x0][0x288] ;  /* 0x0000a200ff057b82 */ /* 0x000ea20000000800 */
[----:B------:R-:W-:-:S07]  /*0a80*/  @UP0 ULDC UR9, c[0x0][0x450] ;  /* 0x0001140000090ab9 */ /* 0x000fce0000000800 */
[----:B------:R-:W3:Y:S01]  /*0a90*/  LDC R2, c[0x0][0x424] ;  /* 0x00010900ff027b82 */ /* 0x000ee20000000800 */
[----:B0-----:R-:W-:-:S04]  /*0aa0*/  ISETP.NE.U32.AND P0, PT, R8, RZ, PT ;  /* 0x000000ff0800720c */ /* 0x001fc80003f05070 */
[----:B------:R-:W-:-:S03]  /*0ab0*/  ISETP.NE.AND.EX P0, PT, R9, RZ, PT, P0 ;  /* 0x000000ff0900720c */ /* 0x000fc60003f05300 */
[----:B------:R-:W0:Y:S01]  /*0ac0*/  LDC R7, c[0x0][0x2f0] ;  /* 0x0000bc00ff077b82 */ /* 0x000e220000000800 */
[----:B-1----:R-:W-:-:S04]  /*0ad0*/  USHF.L.U32 UR47, UR47, 0x7, URZ ;  /* 0x000000072f2f7899 */ /* 0x002fc8000800063f */
[----:B------:R-:W-:Y:S02]  /*0ae0*/  @UP0 UIADD3 UR4, UR47, 0x7f, URZ ;  /* 0x0000007f2f040890 */ /* 0x000fe4000fffe03f */
[----:B------:R-:W-:Y:S01]  /*0af0*/  UIADD3 UR7, UR47, 0x7f, URZ ;  /* 0x0000007f2f077890 */ /* 0x000fe2000fffe03f */
[----:B--2---:R-:W-:Y:S01]  /*0b00*/  IADD3 R3, -R5, 0x1, RZ ;  /* 0x0000000105037810 */ /* 0x004fe20007ffe1ff */
[----:B------:R-:W-:-:S04]  /*0b10*/  UIMAD.WIDE.U32 UR4, UR4, UR5, URZ ;  /* 0x00000005040472a5 */ /* 0x000fc8000f8e003f */
[----:B------:R-:W-:Y:S01]  /*0b20*/  @UP0 USHF.R.U32.HI UR7, URZ, UR9, UR5 ;  /* 0x000000093f070299 */ /* 0x000fe20008011605 */
[----:B---3--:R-:W-:Y:S02]  /*0b30*/  SEL R2, R2, 0x1, P0 ;  /* 0x0000000102027807 */ /* 0x008fe40000000000 */
[----:B------:R-:W-:Y:S02]  /*0b40*/  ULDC.64 UR4, c[0x0][0x9e0] ;  /* 0x0002780000047ab9 */ /* 0x000fe40000000a00 */
[----:B------:R-:W-:-:S04]  /*0b50*/  UISETP.GE.AND UP0, UPT, UR5, 0x1, UPT ;  /* 0x000000010500788c */ /* 0x000fc8000bf06270 */
[----:B------:R-:W-:Y:S01]  /*0b60*/  UP2UR UR42, UPR, URZ, 0x1 ;  /* 0x000000013f2a7883 */ /* 0x000fe20008000000 */
[----:B0-----:R-:W-:Y:S01]  /*0b70*/  IMAD R3, R2, R7, R3 ;  /* 0x0000000702037224 */ /* 0x001fe200078e0203 */
[----:B------:R-:W-:-:S04]  /*0b80*/  PLOP3.LUT P0, PT, PT, PT, UP0, 0x40, 0x0 ;  /* 0x000000000000781c */ /* 0x000fc80003f0e808 */
[----:B------:R-:W-:-:S13]  /*0b90*/  R2UR UR8, R3 ;  /* 0x00000000030872ca */ /* 0x000fda00000e0000 */
[----:B------:R-:W-:-:S04]  /*0ba0*/  UIADD3 UR7, UR8, UR7, URZ ;  /* 0x0000000708077290 */ /* 0x000fc8000fffe03f */
[----:B------:R-:W-:-:S06]  /*0bb0*/  UIADD3 UR4, UR7, UR4, URZ ;  /* 0x0000000407047290 */ /* 0x000fcc000fffe03f */
[----:B------:R-:W-:Y:S01]  /*0bc0*/  IMAD.U32 R0, RZ, RZ, UR4 ;  /* 0x00000004ff007e24 */ /* 0x000fe2000f8e00ff */
[----:B------:R-:W-:Y:S06]  /*0bd0*/  @P0 BRA `(.L_x_1224) ;  /* 0x0000000000400947 */ /* 0x000fec0003800000 */
[----:B------:R-:W-:Y:S01]  /*0be0*/  ISETP.LT.AND P0, PT, RZ, UR7, PT ;  /* 0x00000007ff007c0c */ /* 0x000fe2000bf01270 */
[----:B------:R-:W-:-:S12]  /*0bf0*/  UIADD3 UR4, UR7, -0x1, URZ ;  /* 0xffffffff07047890 */ /* 0x000fd8000fffe03f */
[----:B------:R-:W-:Y:S05]  /*0c00*/  @P0 BRA `(.L_x_1225) ;  /* 0x00000000001c0947 */ /* 0x000fea0003800000 */
[----:B------:R-:W-:Y:S02]  /*0c10*/  UISETP.NE.AND UP0, UPT, UR5, 0x1, UPT ;  /* 0x000000010500788c */ /* 0x000fe4000bf05270 */
[----:B------:R-:W-:-:S09]  /*0c20*/  UIADD3 UR4, -UR7, URZ, URZ ;  /* 0x0000003f07047290 */ /* 0x000fd2000fffe13f */
[----:B------:R-:W-:Y:S02]  /*0c30*/  @UP0 ULDC.64 UR10, c[0x0][0x9e8] ;  /* 0x00027a00000a0ab9 */ /* 0x000fe40000000a00 */
[----:B------:R-:W-:-:S04]  /*0c40*/  UIMAD.WIDE.U32 UR8, UR4, UR10, URZ ;  /* 0x0000000a040872a5 */ /* 0x000fc8000f8e003f */
[----:B------:R-:W-:-:S04]  /*0c50*/  @UP0 USHF.R.U32.HI UR4, URZ, UR11, UR9 ;  /* 0x0000000b3f040299 */ /* 0x000fc80008011609 */
[----:B------:R-:W-:Y:S01]  /*0c60*/  ULOP3.LUT UR4, URZ, UR4, URZ, 0x33, !UPT ;  /* 0x000000043f047292 */ /* 0x000fe2000f8e333f */
[----:B------:R-:W-:Y:S11]  /*0c70*/  BRA `(.L_x_1226) ;  /* 0x0000000000107947 */ /* 0x000ff60003800000 */
.L_x_1225:
[----:B------:R-:W-:-:S11]  /*0c80*/  UISETP.NE.AND UP0, UPT, UR5, 0x1, UPT ;  /* 0x000000010500788c */ /* 0x000fd6000bf05270 */
[----:B------:R-:W-:Y:S02]  /*0c90*/  @UP0 ULDC.64 UR10, c[0x0][0x9e8] ;  /* 0x00027a00000a0ab9 */ /* 0x000fe40000000a00 */
[----:B------:R-:W-:-:S04]  /*0ca0*/  UIMAD.WIDE.U32 UR8, UR4, UR10, URZ ;  /* 0x0000000a040872a5 */ /* 0x000fc8000f8e003f */
[----:B------:R-:W-:-:S12]  /*0cb0*/  @UP0 USHF.R.U32.HI UR4, URZ, UR11, UR9 ;  /* 0x0000000b3f040299 */ /* 0x000fd80008011609 */
.L_x_1226:
[----:B------:R-:W-:-:S06]  /*0cc0*/  UIMAD UR4, UR4, UR5, UR5 ;  /* 0x00000005040472a4 */ /* 0x000fcc000f8e0205 */
[----:B------:R-:W-:-:S07]  /*0cd0*/  VIMNMX R0, R0, UR4, PT ;  /* 0x0000000400007c48 */ /* 0x000fce000bfe0100 */
.L_x_1224:
[----:B------:R-:W-:Y:S01]  /*0ce0*/  UISETP.NE.AND UP0, UPT, UR43, URZ, UPT ;  /* 0x0000003f2b00728c */ /* 0x000fe2000bf05270 */
[-C--:B------:R-:W-:Y:S01]  /*0cf0*/  IMAD R18, R2, R7.reuse, -R5 ;  /* 0x0000000702127224 */ /* 0x080fe200078e0a05 */
[----:B------:R-:W-:Y:S01]  /*0d00*/  UMOV UR4, UR47 ;  /* 0x0000002f00047c82 */ /* 0x000fe20008000000 */
[----:B------:R-:W-:Y:S02]  /*0d10*/  VIADD R4, R0, 0x3f ;  /* 0x0000003f00047836 */ /* 0x000fe40000000000 */
[----:B------:R-:W-:Y:S01]  /*0d20*/  IMAD R0, R2, R7, 0x3f ;  /* 0x0000003f02007424 */ /* 0x000fe200078e0207 */
[----:B------:R-:W-:Y:S02]  /*0d30*/  R2UR UR7, R18 ;  /* 0x00000000120772ca */ /* 0x000fe400000e0000 */
[----:B------:R-:W-:Y:S02]  /*0d40*/  SHF.R.S32.HI R5, RZ, 0x1f, R4 ;  /* 0x0000001fff057819 */ /* 0x000fe40000011404 */
[----:B------:R-:W-:Y:S01]  /*0d50*/  SHF.R.S32.HI R3, RZ, 0x1f, R0 ;  /* 0x0000001fff037819 */ /* 0x000fe20000011400 */
[----:B------:R-:W-:Y:S01]  /*0d60*/  @UP0 ULDC UR8, c[0x0][0x44c] ;  /* 0x0001130000080ab9 */ /* 0x000fe20000000800 */
[----:B------:R-:W-:Y:S01]  /*0d70*/  @UP0 ULDC UR10, c[0x0][0x450] ;  /* 0x00011400000a0ab9 */ /* 0x000fe20000000800 */
[----:B------:R-:W-:Y:S01]  /*0d80*/  UIMAD.WIDE.U32 UR8, UR47, UR8, URZ ;  /* 0x000000082f0872a5 */ /* 0x000fe2000f8e003f */
[----:B------:R-:W-:-:S02]  /*0d90*/  LEA.HI R5, R5, R4, RZ, 0x6 ;  /* 0x0000000405057211 */ /* 0x000fc400078f30ff */
[----:B------:R-:W-:Y:S01]  /*0da0*/  LEA.HI R3, R3, R0, RZ, 0x6 ;  /* 0x0000000003037211 */ /* 0x000fe200078f30ff */
[----:B------:R-:W-:Y:S01]  /*0db0*/  @UP0 USHF.R.U32.HI UR4, URZ, UR10, UR9 ;  /* 0x0000000a3f040299 */ /* 0x000fe20008011609 */
[----:B------:R-:W-:Y:S01]  /*0dc0*/  SHF.R.S32.HI R0, RZ, 0x6, R5 ;  /* 0x00000006ff007819 */ /* 0x000fe20000011405 */
[----:B------:R-:W-:Y:S01]  /*0dd0*/  UISETP.GE.AND UP0, UPT, UR5, 0x1, UPT ;  /* 0x000000010500788c */ /* 0x000fe2000bf06270 */
[----:B------:R-:W-:Y:S01]  /*0de0*/  SHF.R.S32.HI R3, RZ, 0x6, R3 ;  /* 0x00000006ff037819 */ /* 0x000fe20000011403 */
[----:B------:R-:W-:-:S03]  /*0df0*/  UIADD3 UR4, UR7, UR4, URZ ;  /* 0x0000000407047290 */ /* 0x000fc6000fffe03f */
[----:B------:R-:W-:Y:S01]  /*0e00*/  ULDC UR7, c[0x0][0x9dc] ;  /* 0x0002770000077ab9 */ /* 0x000fe20000000800 */
[----:B------:R-:W-:Y:S01]  /*0e10*/  PLOP3.LUT P0, PT, PT, PT, UP0, 0x40, 0x0 ;  /* 0x000000000000781c */ /* 0x000fe20003f0e808 */
[----:B------:R-:W-:Y:S01]  /*0e20*/  UIADD3 UR7, UR4, -UR7, URZ ;  /* 0x8000000704077290 */ /* 0x000fe2000fffe03f */
[----:B------:R-:W-:-:S11]  /*0e30*/  VIMNMX R17, R3, R0, PT ;  /* 0x0000000003117248 */ /* 0x000fd60003fe0100 */
[----:B------:R-:W-:Y:S05]  /*0e40*/  @P0 BRA `(.L_x_1227) ;  /* 0x0000000000440947 */ /* 0x000fea0003800000 */
[----:B------:R-:W-:-:S06]  /*0e50*/  UISETP.GT.AND UP0, UPT, UR4, -0x1, UPT ;  /* 0xffffffff0400788c */ /* 0x000fcc000bf04270 */
[----:B------:R-:W-:-:S13]  /*0e60*/  PLOP3.LUT P0, PT, PT, PT, UP0, 0x80, 0x0 ;  /* 0x000000000000781c */ /* 0x000fda0003f0f008 */
[----:B------:R-:W-:Y:S05]  /*0e70*/  @P0 BRA `(.L_x_1228) ;  /* 0x00000000001c0947 */ /* 0x000fea0003800000 */
[----:B------:R-:W-:Y:S02]  /*0e80*/  UISETP.NE.AND UP0, UPT, UR5, 0x1, UPT ;  /* 0x000000010500788c */ /* 0x000fe4000bf05270 */
[----:B------:R-:W-:-:S09]  /*0e90*/  ULOP3.LUT UR4, URZ, UR4, URZ, 0x33, !UPT ;  /* 0x000000043f047292 */ /* 0x000fd2000f8e333f */
[----:B------:R-:W-:Y:S02]  /*0ea0*/  @UP0 ULDC.64 UR10, c[0x0][0x9e8] ;  /* 0x00027a00000a0ab9 */ /* 0x000fe40000000a00 */
[----:B------:R-:W-:-:S04]  /*0eb0*/  UIMAD.WIDE.U32 UR8, UR4, UR10, URZ ;  /* 0x0000000a040872a5 */ /* 0x000fc8000f8e003f */
[----:B------:R-:W-:-:S04]  /*0ec0*/  @UP0 USHF.R.U32.HI UR4, URZ, UR11, UR9 ;  /* 0x0000000b3f040299 */ /* 0x000fc80008011609 */
[----:B------:R-:W-:Y:S01]  /*0ed0*/  ULOP3.LUT UR4, URZ, UR4, URZ, 0x33, !UPT ;  /* 0x000000043f047292 */ /* 0x000fe2000f8e333f */
[----:B------:R-:W-:Y:S11]  /*0ee0*/  BRA `(.L_x_1229) ;  /* 0x0000000000107947 */ /* 0x000ff60003800000 */
.L_x_1228:
[----:B------:R-:W-:-:S11]  /*0ef0*/  UISETP.NE.AND UP0, UPT, UR5, 0x1, UPT ;  /* 0x000000010500788c */ /* 0x000fd6000bf05270 */
[----:B------:R-:W-:Y:S02]  /*0f00*/  @UP0 ULDC.64 UR10, c[0x0][0x9e8] ;  /* 0x00027a00000a0ab9 */ /* 0x000fe40000000a00 */
[----:B------:R-:W-:-:S04]  /*0f10*/  UIMAD.WIDE.U32 UR8, UR4, UR10, URZ ;  /* 0x0000000a040872a5 */ /* 0x000fc8000f8e003f */
[----:B------:R-:W-:-:S12]  /*0f20*/  @UP0 USHF.R.U32.HI UR4, URZ, UR11, UR9 ;  /* 0x0000000b3f040299 */ /* 0x000fd80008011609 */
.L_x_1229:
[----:B------:R-:W-:-:S04]  /*0f30*/  UIMAD UR4, UR4, UR5, URZ ;  /* 0x00000005040472a4 */ /* 0x000fc8000f8e023f */
[----:B------:R-:W-:-:S04]  /*0f40*/  UISETP.LT.AND UP0, UPT, UR7, UR4, UPT ;  /* 0x000000040700728c */ /* 0x000fc8000bf01270 */
[----:B------:R-:W-:-:S12]  /*0f50*/  USEL UR7, UR7, UR4, !UP0 ;  /* 0x0000000407077287 */ /* 0x000fd8000c000000 */
.L_x_1227:
[----:B------:R-:W-:Y:S02]  /*0f60*/  USHF.R.S32.HI UR4, URZ, 0x1f, UR7 ;  /* 0x0000001f3f047899 */ /* 0x000fe40008011407 */
[----:B------:R-:W-:Y:S02]  /*0f70*/  USHF.R.U32.HI UR10, URZ, 0x10, UR6 ;  /* 0x000000103f0a7899 */ /* 0x000fe40008011606 */
[----:B------:R-:W-:Y:S02]  /*0f80*/  ULEA.HI UR4, UR4, UR7, URZ, 0x6 ;  /* 0x0000000704047291 */ /* 0x000fe4000f8f303f */
[----:B------:R-:W-:Y:S02]  /*0f90*/  ULOP3.LUT UR40, UR6, 0xffff, URZ, 0xc0, !UPT ;  /* 0x0000ffff06287892 */ /* 0x000fe4000f8ec03f */
[----:B------:R-:W-:-:S04]  /*0fa0*/  USHF.R.S32.HI UR4, URZ, 0x6, UR4 ;  /* 0x000000063f047899 */ /* 0x000fc80008011404 */
[----:B------:R-:W-:-:S04]  /*0fb0*/  UISETP.LT.AND UP0, UPT, URZ, UR4, UPT ;  /* 0x000000043f00728c */ /* 0x000fc8000bf01270 */
[----:B------:R-:W-:Y:S02]  /*0fc0*/  USEL UR9, URZ, UR4, !UP0 ;  /* 0x000000043f097287 */ /* 0x000fe4000c000000 */
[----:B------:R-:W-:Y:S01]  /*0fd0*/  UISETP.NE.AND UP0, UPT, UR10, URZ, UPT ;  /* 0x0000003f0a00728c */ /* 0x000fe2000bf05270 */
[----:B------:R-:W-:-:S03]  /*0fe0*/  UMOV UR4, URZ ;  /* 0x0000003f00047c82 */ /* 0x000fc60008000000 */
[----:B------:R-:W-:-:S07]  /*0ff0*/  ISETP.GT.AND P0, PT, R17, UR9, PT ;  /* 0x0000000911007c0c */ /* 0x000fce000bf04270 */
[----:B------:R-:W-:-:S06]  /*1000*/  @!UP0 ULDC UR10, c[0x0][0x9f0] ;  /* 0x00027c00000a8ab9 */ /* 0x000fcc0000000800 */
[----:B------:R-:W-:Y:S05]  /*1010*/  @!P0 BRA `(.L_x_1230) ;  /* 0x00000000008c8947 */ /* 0x000fea0003800000 */
[----:B------:R-:W-:Y:S01]  /*1020*/  IMAD.U32 R6, RZ, RZ, UR10 ;  /* 0x0000000aff067e24 */ /* 0x000fe2000f8e00ff */
[----:B------:R-:W-:-:S04]  /*1030*/  UMOV UR4, URZ ;  /* 0x0000003f00047c82 */ /* 0x000fc80008000000 */
[----:B------:R-:W-:-:S04]  /*1040*/  IABS R0, R6 ;  /* 0x0000000600007213 */ /* 0x000fc80000000000 */
[----:B------:R-:W-:Y:S02]  /*1050*/  R2UR UR11, R0 ;  /* 0x00000000000b72ca */ /* 0x000fe400000e0000 */
[----:B------:R-:W-:Y:S02]  /*1060*/  IADD3 R0, R6, -0x1, R17 ;  /* 0xffffffff06007810 */ /* 0x000fe40007ffe011 */
[----:B------:R-:W-:Y:S02]  /*1070*/  IABS R6, R6 ;  /* 0x0000000600067213 */ /* 0x000fe40000000000 */
[----:B------:R-:W-:-:S03]  /*1080*/  R2UR UR6, R0 ;  /* 0x00000000000672ca */ /* 0x000fc600000e0000 */
[----:B------:R-:W-:-:S04]  /*1090*/  IMAD.MOV R6, RZ, RZ, -R6 ;  /* 0x000000ffff067224 */ /* 0x000fc800078e0a06 */
[----:B------:R-:W0:Y:S06]  /*10a0*/  I2F.RP R3, UR11 ;  /* 0x0000000b00037d06 */ /* 0x000e2c0008209400 */
[----:B------:R-:W-:-:S06]  /*10b0*/  UIADD3 UR6, -UR9, UR6, URZ ;  /* 0x0000000609067290 */ /* 0x000fcc000fffe13f */
[----:B------:R-:W-:Y:S01]  /*10c0*/  IMAD.U32 R0, RZ, RZ, UR6 ;  /* 0x00000006ff007e24 */ /* 0x000fe2000f8e00ff */
[----:B------:R-:W-:Y:S01]  /*10d0*/  ULOP3.LUT UR6, UR6, UR10, URZ, 0x3c, !UPT ;  /* 0x0000000a06067292 */ /* 0x000fe2000f8e3c3f */
[----:B0-----:R-:W0:Y:S03]  /*10e0*/  MUFU.RCP R3, R3 ;  /* 0x0000000300037308 */ /* 0x001e260000001000 */
[----:B------:R-:W-:-:S04]  /*10f0*/  IABS R0, R0 ;  /* 0x0000000000007213 */ /* 0x000fc80000000000 */
[----:B------:R-:W-:Y:S01]  /*1100*/  R2UR UR8, R0 ;  /* 0x00000000000872ca */ /* 0x000fe200000e0000 */
[----:B------:R-:W-:Y:S02]  /*1110*/  IMAD.MOV.U32 R0, RZ, RZ, R6 ;  /* 0x000000ffff007224 */ /* 0x000fe400078e0006 */
[----:B0-----:R-:W-:-:S06]  /*1120*/  VIADD R4, R3, 0xffffffe ;  /* 0x0ffffffe03047836 */ /* 0x001fcc0000000000 */
        /* <DEDUP_REMOVED lines=18> */
.L_x_1230:
[----:B------:R-:W-:Y:S02]  /*1250*/  UIMAD UR40, UR40, UR4, UR9 ;  /* 0x00000004282872a4 */ /* 0x000fe4000f8e0209 */
[----:B------:R-:W-:Y:S01]  /*1260*/  IMAD.U32 R0, RZ, RZ, UR4 ;  /* 0x00000004ff007e24 */ /* 0x000fe2000f8e00ff */
[----:B------:R-:W-:Y:S02]  /*1270*/  PLOP3.LUT P0, PT, PT, PT, PT, 0x80, 0x0 ;  /* 0x000000000000781c */ /* 0x000fe40003f0f070 */
[----:B------:R-:W-:Y:S01]  /*1280*/  CS2R R28, SRZ ;  /* 0x00000000001c7805 */ /* 0x000fe2000001ff00 */
[----:B------:R-:W-:Y:S01]  /*1290*/  IMAD.MOV.U32 R3, RZ, RZ, RZ ;  /* 0x000000ffff037224 */ /* 0x000fe200078e00ff */
[----:B------:R-:W-:Y:S02]  /*12a0*/  CS2R R24, SRZ ;  /* 0x0000000000187805 */ /* 0x000fe4000001ff00 */
[----:B------:R-:W-:Y:S01]  /*12b0*/  VIADDMNMX R17, R0, UR40, R17, PT ;  /* 0x0000002800117c46 */ /* 0x000fe2000b800111 */
[----:B------:R-:W-:Y:S01]  /*12c0*/  IMAD.MOV.U32 R0, RZ, RZ, RZ ;  /* 0x000000ffff007224 */ /* 0x000fe200078e00ff */
[----:B------:R-:W-:-:S02]  /*12d0*/  CS2R R30, SRZ ;  /* 0x00000000001e7805 */ /* 0x000fc4000001ff00 */
[----:B------:R-:W-:Y:S02]  /*12e0*/  CS2R R26, SRZ ;  /* 0x00000000001a7805 */ /* 0x000fe4000001ff00 */
[----:B------:R-:W-:Y:S02]  /*12f0*/  ISETP.GT.AND P1, PT, R17, UR40, PT ;  /* 0x0000002811007c0c */ /* 0x000fe4000bf24270 */
        /* <DEDUP_REMOVED lines=59> */
[----:B------:R-:W-:Y:S02]  /*16b0*/  IMAD.MOV.U32 R8, RZ, RZ, RZ ;  /* 0x000000ffff087224 */ /* 0x000fe400078e00ff */
[----:B------:R-:W-:Y:S01]  /*16c0*/  IMAD.MOV.U32 R147, RZ, RZ, RZ ;  /* 0x000000ffff937224 */ /* 0x000fe200078e00ff */
[----:B------:R-:W-:Y:S06]  /*16d0*/  @!P1 BRA `(.L_x_1231) ;  /* 0x000000a400ac9947 */ /* 0x000fec0003800000 */
[----:B------:R-:W-:Y:S01]  /*16e0*/  SHF.R.S32.HI R22, RZ, 0x1f, R19 ;  /* 0x0000001fff167819 */ /* 0x000fe20000011413 */
[----:B------:R-:W0:Y:S01]  /*16f0*/  S2UR UR45, SR_CgaCtaId ;  /* 0x00000000002d79c3 */ /* 0x000e220000008800 */
[----:B------:R-:W-:Y:S02]  /*1700*/  UMOV UR41, 0x400 ;  /* 0x0000040000297882 */ /* 0x000fe40000000000 */
[----:B------:R-:W-:-:S04]  /*1710*/  LEA.HI R23, R22, R19, RZ, 0x7 ;  /* 0x0000001316177211 */ /* 0x000fc800078f38ff */
[----:B------:R-:W-:-:S05]  /*1720*/  SHF.R.S32.HI R56, RZ, 0x7, R23 ;  /* 0x00000007ff387819 */ /* 0x000fca0000011417 */
        /* <DEDUP_REMOVED lines=16> */
[----:B------:R-:W-:Y:S01]  /*1830*/  MOV R4, UR4 ;  /* 0x0000000400047c02 */ /* 0x000fe20008000f00 */
        /* <DEDUP_REMOVED lines=12> */
.L_x_1232:
        /* <DEDUP_REMOVED lines=22> */
[----:B------:R-:W-:Y:S02]  /*1a60*/  @UP0 UIADD3 UR11, UR11, UR13, URZ ;  /* 0x0000000d0b0b0290 */ /* 0x000fe4000fffe03f */
[----:B------:R-:W-:Y:S02]  /*1a70*/  @UP0 UIMAD UR12, UR12, UR16, URZ ;  /* 0x000000100c0c02a4 */ /* 0x000fe4000f8e023f */
        /* <DEDUP_REMOVED lines=21> */
[----:B------:R-:W-:Y:S02]  /*1bd0*/  VIADD R8, R16, 0x8 ;  /* 0x0000000810087836 */ /* 0x000fe40000000000 */
[----:B--2---:R-:W-:-:S04]  /*1be0*/  FMUL.FTZ R0, R3, R0 ;  /* 0x0000000003007220 */ /* 0x004fc80000410000 */
[----:B------:R-:W-:Y:S01]  /*1bf0*/  FMUL.FTZ R0, R0, UR4 ;  /* 0x0000000400007c20 */ /* 0x000fe20008410000 */
[----:B0-----:R-:W-:Y:S06]  /*1c00*/  @!P0 BRA `(.L_x_1233) ;  /* 0x0000012400ec8947 */ /* 0x001fec0003800000 */
.L_x_1377:
[----:B------:R-:W-:Y:S05]  /*1c10*/  WARPSYNC.ALL ;  /* 0x0000000000007948 */ /* 0x000fea0003800000 */
[----:B------:R-:W-:Y:S01]  /*1c20*/  ULOP3.LUT UR4, UR36, 0x1, URZ, 0xfc, !UPT ;  /* 0x0000000124047892 */ /* 0x000fe2000f8efc3f */
[----:B------:R1:W-:Y:S03]  /*1c30*/  BAR.SYNC.DEFER_BLOCKING R8, 0x100 ;  /* 0x000400080000751d */ /* 0x0003e60000010000 */
[----:B------:R-:W-:-:S06]  /*1c40*/  UISETP.NE.AND UP0, UPT, UR4, 0x3, UPT ;  /* 0x000000030400788c */ /* 0x000fcc000bf05270 */
[----:B------:R-:W-:-:S13]  /*1c50*/  PLOP3.LUT P0, PT, PT, PT, UP0, 0x40, 0x0 ;  /* 0x000000000000781c */ /* 0x000fda0003f0e808 */
[----:B-1----:R-:W-:Y:S05]  /*1c60*/  @P0 BRA `(.L_x_1234) ;  /* 0x0000000000040947 */ /* 0x002fea0003800000 */
[----:B------:R-:W-:Y:S01]  /*1c70*/  BPT.TRAP 0x1 ;  /* 0x000000040000795c */ /* 0x000fe20000300000 */
.L_x_1234:
[----:B------:R-:W-:Y:S01]  /*1c80*/  PLOP3.LUT P1, PT, PT, PT, UP0, 0x40, 0x0 ;  /* 0x000000000000781c */ /* 0x000fe20003f2e808 */
[----:B------:R1:W2:-:S12]  /*1c90*/  SYNCS.PHASECHK.TRANS64.TRYWAIT P0, [UR41+0x20830], R9 ;  /* 0x02083009ff0075a7 */ /* 0x0002980008000169 */
[----:B-1----:R-:W-:Y:S05]  /*1ca0*/  @P1 BRA `(.L_x_1235) ;  /* 0x0000000000041947 */ /* 0x002fea0003800000 */
[----:B------:R-:W-:Y:S01]  /*1cb0*/  BPT.TRAP 0x1 ;  /* 0x000000040000795c */ /* 0x000fe20000300000 */
.L_x_1235:
[----:B--2---:R-:W-:Y:S05]  /*1cc0*/  @P0 BRA `(.L_x_1236) ;  /* 0x0000000000080947 */ /* 0x004fea0003800000 */
[----:B------:R-:W1:Y:S02]  /*1cd0*/  SYNCS.PHASECHK.TRANS64.TRYWAIT P0, [UR41+0x20830], R9 ;  /* 0x02083009ff0075a7 */ /* 0x000e640008000169 */
[----:B-1----:R-:W-:Y:S05]  /*1ce0*/  @!P0 BRA `(.L_x_1237) ;  /* 0x0000012400cc8947 */ /* 0x002fea0003800000 */
.L_x_1236:
[----:B------:R-:W-:Y:S01]  /*1cf0*/  UIADD3 UR4, UR41, 0x18400, URZ ;  /* 0x0001840029047890 */ /* 0x000fe2000fffe03f */
[----:B------:R-:W-:Y:S01]  /*1d00*/  WARPGROUP.ARRIVE ;  /* 0x00000000000079c5 */ /* 0x000fe20000000000 */
[----:B------:R-:W-:Y:S01]  /*1d10*/  UMOV UR11, 0x40000040 ;  /* 0x40000040000b7882 */ /* 0x000fe20000000000 */
[----:B------:R-:W-:Y:S01]  /*1d20*/  UMOV UR13, 0x40000040 ;  /* 0x40000040000d7882 */ /* 0x000fe20000000000 */
[----:B------:R-:W-:Y:S01]  /*1d30*/  USHF.R.U32.HI UR4, URZ, 0x4, UR4 ;  /* 0x000000043f047899 */ /* 0x000fe20008011604 */
[----:B------:R-:W-:Y:S01]  /*1d40*/  PLOP3.LUT P0, PT, PT, PT, UP0, 0x40, 0x0 ;  /* 0x000000000000781c */ /* 0x000fe20003f0e808 */
[----:B------:R-:W-:Y:S01]  /*1d50*/  UMOV UR15, 0x40000040 ;  /* 0x40000040000f7882 */ /* 0x000fe20000000000 */
[----:B------:R-:W-:Y:S01]  /*1d60*/  UMOV UR17, 0x40000040 ;  /* 0x4000004000117882 */ /* 0x000fe20000000000 */
[----:B------:R-:W-:Y:S01]  /*1d70*/  ULOP3.LUT UR5, UR4, 0x3fff, URZ, 0xc0, !UPT ;  /* 0x00003fff04057892 */ /* 0x000fe2000f8ec03f */
[----:B------:R-:W-:Y:S01]  /*1d80*/  IADD3 R6, -R16, 0xb, RZ ;  /* 0x0000000b10067810 */ /* 0x000fe20007ffe1ff */
[----:B------:R-:W-:-:S02]  /*1d90*/  ULOP3.LUT UR4, UR44, 0x10000, URZ, 0xfc, !UPT ;  /* 0x000100002c047892 */ /* 0x000fc4000f8efc3f */
[----:B------:R-:W-:Y:S02]  /*1da0*/  ULOP3.LUT UR44, UR5, 0x10000, URZ, 0xfc, !UPT ;  /* 0x00010000052c7892 */ /* 0x000fe4000f8efc3f */
[----:B------:R-:W-:Y:S01]  /*1db0*/  UIADD3 UR12, UR4, 0x4, URZ ;  /* 0x00000004040c7890 */ /* 0x000fe2000fffe03f */
[----:B------:R-:W-:Y:S02]  /*1dc0*/  UMOV UR5, 0x40000040 ;  /* 0x4000004000057882 */ /* 0x000fe40000000000 */
[----:B------:R-:W-:Y:S01]  /*1dd0*/  UMOV UR8, UR4 ;  /* 0x0000000400087c82 */ /* 0x000fe20008000000 */
[----:B------:R-:W-:Y:S01]  /*1de0*/  UMOV UR9, UR5 ;  /* 0x0000000500097c82 */ /* 0x000fe20008000000 */
[----:B------:R-:W-:Y:S01]  /*1df0*/  UMOV UR10, UR44 ;  /* 0x0000002c000a7c82 */ /* 0x000fe20008000000 */
[----:B------:R-:W-:Y:S01]  /*1e00*/  UIADD3 UR14, UR44, 0x4, URZ ;  /* 0x000000042c0e7890 */ /* 0x000fe2000fffe03f */
[----:B------:R-:W-:Y:S01]  /*1e10*/  QGMMA.64x64x32.F32.E4M3.E4M3 R24, gdesc[UR8], RZ, !UPT, gsb0 ;  /* 0x00e00000081879f3 */ /* 0x000fe2000c0008ff */
[----:B------:R-:W-:-:S02]  /*1e20*/  UIADD3 UR8, UR4, 0x2, URZ ;  /* 0x0000000204087890 */ /* 0x000fc4000fffe03f */
[----:B------:R-:W-:Y:S01]  /*1e30*/  UIADD3 UR10, UR44, 0x2, URZ ;  /* 0x000000022c0a7890 */ /* 0x000fe2000fffe03f */
[----:B------:R-:W-:Y:S01]  /*1e40*/  UMOV UR9, 0x40000040 ;  /* 0x4000004000097882 */ /* 0x000fe20000000000 */
[----:B------:R-:W-:Y:S01]  /*1e50*/  UMOV UR11, 0x40000040 ;  /* 0x40000040000b7882 */ /* 0x000fe20000000000 */
[----:B------:R-:W-:Y:S02]  /*1e60*/  UIADD3 UR16, UR4, 0x6, URZ ;  /* 0x0000000604107890 */ /* 0x000fe4000fffe03f */
[----:B------:R-:W-:Y:S01]  /*1e70*/  UIADD3 UR18, UR44, 0x6, URZ ;  /* 0x000000062c127890 */ /* 0x000fe2000fffe03f */
        /* <DEDUP_REMOVED lines=19> */
[----:B------:R-:W-:Y:S03]  /*1fb0*/  QGMMA.64x64x32.F32.E4M3.E4M3 R24, gdesc[UR8], R24, gsb0 ;  /* 0x00e00000081879f3 */ /* 0x000fe60008000818 */
[----:B------:R-:W-:Y:S02]  /*1fc0*/  WARPGROUP.DEPBAR.LE gsb0, 0x0 ;  /* 0x00008000000079c5 */ /* 0x000fe40000010000 */
        /* <DEDUP_REMOVED lines=18> */
[----:B------:R1:W-:Y:S06]  /*20f0*/  BAR.ARV R6, 0x100 ;  /* 0x000400060000751d */ /* 0x0003ec0000002000 */
[----:B------:R-:W-:Y:S05]  /*2100*/  @P0 BRA `(.L_x_1238) ;  /* 0x0000000000040947 */ /* 0x000fea0003800000 */
[----:B------:R-:W-:Y:S01]  /*2110*/  BPT.TRAP 0x1 ;  /* 0x000000040000795c */ /* 0x000fe20000300000 */
.L_x_1238:
[----:B0-----:R-:W-:Y:S01]  /*2120*/  LOP3.LUT R4, R23, 0xffffff80, RZ, 0xc0, !PT ;  /* 0xffffff8017047812 */ /* 0x001fe200078ec0ff */
[----:B------:R-:W-:Y:S01]  /*2130*/  UISETP.NE.AND UP2, UPT, UR43, URZ, UPT ;  /* 0x0000003f2b00728c */ /* 0x000fe2000bf45270 */
[----:B------:R-:W-:Y:S01]  /*2140*/  LEA.HI R22, R22, R19, RZ, 0x2 ;  /* 0x0000001316167211 */ /* 0x000fe200078f10ff */
[----:B------:R-:W-:Y:S01]  /*2150*/  UISETP.NE.AND UP1, UPT, UR42, URZ, UPT ;  /* 0x0000003f2a00728c */ /* 0x000fe2000bf25270 */
[----:B------:R-:W-:Y:S01]  /*2160*/  LEA.HI R11, R56, R56, RZ, 0x1 ;  /* 0x00000038380b7211 */ /* 0x000fe200078f08ff */
[----:B------:R-:W-:Y:S01]  /*2170*/  IMAD.IADD R4, R19, 0x1, -R4 ;  /* 0x0000000113047824 */ /* 0x000fe200078e0a04 */
[----:B------:R-:W-:Y:S01]  /*2180*/  LOP3.LUT R22, R22, 0xfffffffc, RZ, 0xc0, !PT ;  /* 0xfffffffc16167812 */ /* 0x000fe200078ec0ff */
[----:B------:R-:W-:Y:S01]  /*2190*/  ULDC UR53, c[0x0][0x2f0] ;  /* 0x0000bc0000357ab9 */ /* 0x000fe20000000800 */
[----:B------:R-:W-:Y:S01]  /*21a0*/  LOP3.LUT R11, R11, 0x3fffffe, RZ, 0xc0, !PT ;  /* 0x03fffffe0b0b7812 */ /* 0x000fe200078ec0ff */
[----:B------:R-:W-:Y:S01]  /*21b0*/  FMUL.FTZ R24, R0, R24 ;  /* 0x0000001800187220 */ /* 0x000fe20000410000 */
[----:B------:R-:W-:Y:S01]  /*21c0*/  SHF.R.S32.HI R3, RZ, 0x1f, R4 ;  /* 0x0000001fff037819 */ /* 0x000fe20000011404 */
[----:B------:R-:W-:Y:S01]  /*21d0*/  IMAD.IADD R22, R19, 0x1, -R22 ;  /* 0x0000000113167824 */ /* 0x000fe200078e0a16 */
[----:B------:R-:W-:Y:S01]  /*21e0*/  PLOP3.LUT P0, PT, PT, PT, UP2, 0x80, 0x0 ;  /* 0x000000000000781c */ /* 0x000fe20003f0f028 */
[----:B------:R-:W-:Y:S01]  /*21f0*/  IMAD.IADD R11, R56, 0x1, -R11 ;  /* 0x00000001380b7824 */ /* 0x000fe200078e0a0b */
[CC--:B------:R-:W-:Y:S01]  /*2200*/  LEA.HI R5, R3.reuse, R4.reuse, RZ, 0x2 ;  /* 0x0000000403057211 */ /* 0x0c0fe200078f10ff */
[----:B------:R-:W-:Y:S01]  /*2210*/  @UP2 ULDC UR6, c[0x0][0x44c] ;  /* 0x0001130000062ab9 */ /* 0x000fe20000000800 */
[----:B------:R-:W-:Y:S01]  /*2220*/  LEA.HI R7, R3, R4, RZ, 0x5 ;  /* 0x0000000403077211 */ /* 0x000fe200078f28ff */
[C---:B------:R-:W-:Y:S01]  /*2230*/  FMUL.FTZ R25, R0.reuse, R25 ;  /* 0x0000001900197220 */ /* 0x040fe20000410000 */
[--C-:B------:R-:W-:Y:S01]  /*2240*/  SHF.R.S32.HI R3, RZ, 0x2, R5.reuse ;  /* 0x00000002ff037819 */ /* 0x100fe20000011405 */
[C---:B------:R-:W-:Y:S01]  /*2250*/  FMUL.FTZ R26, R0.reuse, R26 ;  /* 0x0000001a001a7220 */ /* 0x040fe20000410000 */
[----:B------:R-:W-:Y:S01]  /*2260*/  SHF.R.S32.HI R10, RZ, 0x1f, R5 ;  /* 0x0000001fff0a7819 */ /* 0x000fe20000011405 */
[C---:B------:R-:W-:Y:S01]  /*2270*/  FMUL.FTZ R27, R0.reuse, R27 ;  /* 0x0000001b001b7220 */ /* 0x040fe20000410000 */
[----:B------:R-:W-:Y:S01]  /*2280*/  SHF.R.S32.HI R7, RZ, 0x5, R7 ;  /* 0x00000005ff077819 */ /* 0x000fe20000011407 */
[----:B------:R-:W-:Y:S01]  /*2290*/  FMUL.FTZ R28, R0, R28 ;  /* 0x0000001c001c7220 */ /* 0x000fe20000410000 */
[----:B------:R-:W-:Y:S01]  /*22a0*/  LEA.HI R10, R10, R3, RZ, 0x3 ;  /* 0x000000030a0a7211 */ /* 0x000fe200078f18ff */
[C---:B------:R-:W-:Y:S01]  /*22b0*/  FMUL.FTZ R29, R0.reuse, R29 ;  /* 0x0000001d001d7220 */ /* 0x040fe20000410000 */
[----:B------:R-:W-:Y:S01]  /*22c0*/  LEA R12, R7, UR47, 0x4 ;  /* 0x0000002f070c7c11 */ /* 0x000fe2000f8e20ff */
[----:B------:R-:W-:Y:S01]  /*22d0*/  FMUL.FTZ R30, R0, R30 ;  /* 0x0000001e001e7220 */ /* 0x000fe20000410000 */
[----:B------:R-:W-:Y:S01]  /*22e0*/  LOP3.LUT R10, R10, 0xfffffff8, RZ, 0xc0, !PT ;  /* 0xfffffff80a0a7812 */ /* 0x000fe200078ec0ff */
[----:B------:R-:W-:Y:S01]  /*22f0*/  FMUL.FTZ R31, R0, R31 ;  /* 0x0000001f001f7220 */ /* 0x000fe20000410000 */
[----:B------:R-:W-:Y:S01]  /*2300*/  LEA.HI R7, R22, R22, RZ, 0x1 ;  /* 0x0000001616077211 */ /* 0x000fe200078f08ff */
[----:B------:R-:W-:Y:S01]  /*2310*/  FMUL.FTZ R32, R0, R32 ;  /* 0x0000002000207220 */ /* 0x000fe20000410000 */
[----:B------:R-:W-:Y:S01]  /*2320*/  IADD3 R10, R12, R3, -R10 ;  /* 0x000000030c0a7210 */ /* 0x000fe20007ffe80a */
[----:B------:R-:W-:Y:S01]  /*2330*/  IMAD.MOV.U32 R12, RZ, RZ, -0x40 ;  /* 0xffffffc0ff0c7424 */ /* 0x000fe200078e00ff */
[----:B------:R-:W-:Y:S01]  /*2340*/  LOP3.LUT R7, R7, 0x1ffffffe, RZ, 0xc0, !PT ;  /* 0x1ffffffe07077812 */ /* 0x000fe200078ec0ff */
[----:B------:R-:W-:Y:S01]  /*2350*/  FMUL.FTZ R33, R0, R33 ;  /* 0x0000002100217220 */ /* 0x000fe20000410000 */
[----:B------:R-:W-:Y:S01]  /*2360*/  PLOP3.LUT P1, PT, PT, PT, UP2, 0x80, 0x0 ;  /* 0x000000000000781c */ /* 0x000fe20003f2f028 */
[----:B------:R-:W-:-:S02]  /*2370*/  IMAD R10, R11, 0x40, R10 ;  /* 0x000000400b0a7824 */ /* 0x000fc400078e020a */
[----:B------:R-:W-:Y:S01]  /*2380*/  FMUL.FTZ R36, R0, R36 ;  /* 0x0000002400247220 */ /* 0x000fe20000410000 */
[----:B------:R-:W-:Y:S02]  /*2390*/  IMAD.IADD R7, R22, 0x1, -R7 ;  /* 0x0000000116077824 */ /* 0x000fe400078e0a07 */
[C---:B------:R-:W-:Y:S01]  /*23a0*/  FMUL.FTZ R37, R0.reuse, R37 ;  /* 0x0000002500257220 */ /* 0x040fe20000410000 */
[C---:B------:R-:W-:Y:S01]  /*23b0*/  FMUL.FTZ R38, R0.reuse, R38 ;  /* 0x0000002600267220 */ /* 0x040fe20000410000 */
[C---:B------:R-:W-:Y:S01]  /*23c0*/  FMUL.FTZ R39, R0.reuse, R39 ;  /* 0x0000002700277220 */ /* 0x040fe20000410000 */
[----:B------:R-:W-:Y:S02]  /*23d0*/  IMAD R7, R7, 0x8, R10 ;  /* 0x0000000807077824 */ /* 0x000fe400078e020a */
[C---:B------:R-:W-:Y:S01]  /*23e0*/  FMUL.FTZ R40, R0.reuse, R40 ;  /* 0x0000002800287220 */ /* 0x040fe20000410000 */
[C---:B------:R-:W-:Y:S01]  /*23f0*/  FMUL.FTZ R41, R0.reuse, R41 ;  /* 0x0000002900297220 */ /* 0x040fe20000410000 */
[----:B------:R-:W-:Y:S01]  /*2400*/  FMUL.FTZ R42, R0, R42 ;  /* 0x0000002a002a7220 */ /* 0x000fe20000410000 */
[----:B------:R-:W-:Y:S01]  /*2410*/  @P0 IMAD.HI.U32 R3, R7, UR6, RZ ;  /* 0x0000000607030c27 */ /* 0x000fe2000f8e00ff */
[----:B------:R-:W-:-:S03]  /*2420*/  @UP2 ULDC UR6, c[0x0][0x450] ;  /* 0x0001140000062ab9 */ /* 0x000fc60000000800 */
[C---:B------:R-:W-:Y:S01]  /*2430*/  FMUL.FTZ R43, R0.reuse, R43 ;  /* 0x0000002b002b7220 */ /* 0x040fe20000410000 */
[C---:B------:R-:W-:Y:S01]  /*2440*/  FMUL.FTZ R44, R0.reuse, R44 ;  /* 0x0000002c002c7220 */ /* 0x040fe20000410000 */
[----:B------:R-:W-:Y:S01]  /*2450*/  IMAD.MOV.U32 R10, RZ, RZ, R7 ;  /* 0x000000ffff0a7224 */ /* 0x000fe200078e0007 */
[----:B------:R-:W-:Y:S01]  /*2460*/  @P1 SHF.R.U32.HI R10, RZ, UR6, R3 ;  /* 0x00000006ff0a1c19 */ /* 0x000fe20008011603 */
[C---:B------:R-:W-:Y:S01]  /*2470*/  FMUL.FTZ R45, R0.reuse, R45 ;  /* 0x0000002d002d7220 */ /* 0x040fe20000410000 */
[----:B------:R-:W-:Y:S01]  /*2480*/  LOP3.LUT R3, R5, 0x7ffffffc, RZ, 0xc0, !PT ;  /* 0x7ffffffc05037812 */ /* 0x000fe200078ec0ff */
[----:B------:R-:W-:Y:S02]  /*2490*/  IMAD R5, R17, R12, 0x41 ;  /* 0x0000004111057424 */ /* 0x000fe400078e020c */
[C---:B------:R-:W-:Y:S01]  /*24a0*/  FMUL.FTZ R46, R0.reuse, R46 ;  /* 0x0000002e002e7220 */ /* 0x040fe20000410000 */
[----:B------:R-:W0:Y:S01]  /*24b0*/  SHFL.IDX PT, R23, R10, RZ, 0x1c1f ;  /* 0x001c1fff0a177589 */ /* 0x000e2200000e0000 */
[----:B------:R-:W-:Y:S01]  /*24c0*/  FMUL.FTZ R47, R0, R47 ;  /* 0x0000002f002f7220 */ /* 0x000fe20000410000 */
[----:B------:R-:W-:-:S02]  /*24d0*/  IMAD.IADD R3, R4, 0x1, -R3 ;  /* 0x0000000104037824 */ /* 0x000fc400078e0a03 */
[C---:B------:R-:W-:Y:S01]  /*24e0*/  FMUL.FTZ R48, R0.reuse, R48 ;  /* 0x0000003000307220 */ /* 0x040fe20000410000 */
[C---:B------:R-:W-:Y:S01]  /*24f0*/  FMUL.FTZ R49, R0.reuse, R49 ;  /* 0x0000003100317220 */ /* 0x040fe20000410000 */
[C---:B------:R-:W-:Y:S01]  /*2500*/  FMUL.FTZ R50, R0.reuse, R50 ;  /* 0x0000003200327220 */ /* 0x040fe20000410000 */
[C---:B------:R-:W-:Y:S01]  /*2510*/  FMUL.FTZ R51, R0.reuse, R51 ;  /* 0x0000003300337220 */ /* 0x040fe20000410000 */
[C---:B------:R-:W-:Y:S01]  /*2520*/  FMUL.FTZ R52, R0.reuse, R52 ;  /* 0x0000003400347220 */ /* 0x040fe20000410000 */
[C---:B------:R-:W-:Y:S01]  /*2530*/  FMUL.FTZ R53, R0.reuse, R53 ;  /* 0x0000003500357220 */ /* 0x040fe20000410000 */
[C---:B------:R-:W-:Y:S01]  /*2540*/  FMUL.FTZ R54, R0.reuse, R54 ;  /* 0x0000003600367220 */ /* 0x040fe20000410000 */
[----:B------:R-:W-:Y:S01]  /*2550*/  FMUL.FTZ R55, R0, R55 ;  /* 0x0000003700377220 */ /* 0x000fe20000410000 */
[----:B------:R-:W-:Y:S02]  /*2560*/  IMAD R4, R2, UR53, R5 ;  /* 0x0000003502047c24 */ /* 0x000fe4000f8e0205 */
[C---:B------:R-:W-:Y:S01]  /*2570*/  FMUL.FTZ R35, R0.reuse, R35 ;  /* 0x0000002300237220 */ /* 0x040fe20000410000 */
[----:B------:R-:W-:Y:S01]  /*2580*/  UIADD3 UR6, UR41, 0x20840, URZ ;  /* 0x0002084029067890 */ /* 0x000fe2000fffe03f */
[----:B------:R-:W-:Y:S01]  /*2590*/  PLOP3.LUT P0, PT, PT, PT, UP1, 0x40, 0x0 ;  /* 0x000000000000781c */ /* 0x000fe20003f0e818 */
[----:B------:R-:W-:Y:S01]  /*25a0*/  ULDC UR7, c[0x0][0x288] ;  /* 0x0000a20000077ab9 */ /* 0x000fe20000000800 */
[----:B------:R-:W-:Y:S01]  /*25b0*/  LEA R22, R17, 0xffffffc0, 0x6 ;  /* 0xffffffc011167811 */ /* 0x000fe200078e30ff */
[----:B------:R-:W-:Y:S01]  /*25c0*/  IMAD R11, R3, -0x2, R4 ;  /* 0xfffffffe030b7824 */ /* 0x000fe200078e0204 */
[----:B------:R-:W-:Y:S01]  /*25d0*/  ULDC UR49, c[0x0][0x9dc] ;  /* 0x0002770000317ab9 */ /* 0x000fe20000000800 */
[----:B------:R-:W-:Y:S01]  /*25e0*/  IMAD.U32 R14, RZ, RZ, UR7 ;  /* 0x00000007ff0e7e24 */ /* 0x000fe2000f8e00ff */
[----:B------:R-:W2:Y:S01]  /*25f0*/  MUFU.TANH R24, R24 ;  /* 0x0000001800187308 */ /* 0x000ea20000002400 */
[----:B------:R-:W-:Y:S01]  /*2600*/  UPRMT UR6, UR45, 0x654, UR6 ;  /* 0x000006542d067896 */ /* 0x000fe20008000006 */
[----:B------:R-:W-:Y:S01]  /*2610*/  FMUL.FTZ R34, R0, R34 ;  /* 0x0000002200227220 */ /* 0x000fe20000410000 */
[----:B------:R-:W-:Y:S01]  /*2620*/  ULOP3.LUT UR49, URZ, UR49, URZ, 0x33, !UPT ;  /* 0x000000313f317292 */ /* 0x000fe2000f8e333f */
[----:B------:R-:W-:Y:S01]  /*2630*/  IMAD.IADD R11, R11, 0x1, -R14 ;  /* 0x000000010b0b7824 */ /* 0x000fe200078e0a0e */
[----:B------:R-:W-:Y:S01]  /*2640*/  ULDC UR11, c[0x0][0x9e0] ;  /* 0x00027800000b7ab9 */ /* 0x000fe20000000800 */
[----:B------:R-:W-:-:S02]  /*2650*/  IMAD R4, R2, UR53, -R22 ;  /* 0x0000003502047c24 */ /* 0x000fc4000f8e0a16 */
[----:B------:R-:W3:Y:S01]  /*2660*/  MUFU.TANH R25, R25 ;  /* 0x0000001900197308 */ /* 0x000ee20000002400 */
[----:B------:R-:W-:Y:S01]  /*2670*/  IADD3 R15, R11, UR49, RZ ;  /* 0x000000310b0f7c10 */ /* 0x000fe2000fffe0ff */
[----:B------:R-:W-:Y:S01]  /*2680*/  IMAD R13, R3, -0x2, R4 ;  /* 0xfffffffe030d7824 */ /* 0x000fe200078e0204 */
[----:B------:R-:W-:Y:S01]  /*2690*/  SYNCS.ARRIVE.TRANS64.RED.A1T0 RZ, [UR6], RZ ;  /* 0x000000ffffff79a7 */ /* 0x000fe20008100406 */
[----:B------:R-:W-:Y:S02]  /*26a0*/  VIADD R19, R5, 0xffffffff ;  /* 0xffffffff05137836 */ /* 0x000fe40000000000 */
[----:B0-----:R-:W-:Y:S02]  /*26b0*/  IMAD.IADD R5, R15, 0x1, R23 ;  /* 0x000000010f057824 */ /* 0x001fe400078e0217 */
[----:B------:R-:W0:Y:S08]  /*26c0*/  MUFU.TANH R26, R26 ;  /* 0x0000001a001a7308 */ /* 0x000e300000002400 */
[----:B------:R-:W4:Y:S08]  /*26d0*/  MUFU.TANH R27, R27 ;  /* 0x0000001b001b7308 */ /* 0x000f300000002400 */
[----:B------:R-:W0:Y:S08]  /*26e0*/  MUFU.TANH R28, R28 ;  /* 0x0000001c001c7308 */ /* 0x000e300000002400 */
        /* <DEDUP_REMOVED lines=26> */
[----:B------:R5:W0:Y:S02]  /*2890*/  MUFU.TANH R20, R34 ;  /* 0x0000002200147308 */ /* 0x000a240000002400 */
[----:B-----5:R-:W-:-:S05]  /*28a0*/  VIADD R34, R11, UR11 ;  /* 0x0000000b0b227c36 */ /* 0x020fca0008000000 */
[----:B------:R-:W-:Y:S01]  /*28b0*/  VIADDMNMX R4, R23, R34, R13, PT ;  /* 0x0000002217047246 */ /* 0x000fe2000380010d */
[----:B--234-:R-:W-:Y:S06]  /*28c0*/  @P0 BRA `(.L_x_1239) ;  /* 0x0000000000640947 */ /* 0x01cfec0003800000 */
[----:B------:R-:W-:Y:S01]  /*28d0*/  IMAD R11, R2, UR53, R23 ;  /* 0x00000035020b7c24 */ /* 0x000fe2000f8e0217 */
[----:B------:R-:W-:Y:S03]  /*28e0*/  BSSY B0, `(.L_x_1240) ;  /* 0x0000013000007945 */ /* 0x000fe60003800000 */
[----:B------:R-:W-:-:S05]  /*28f0*/  IMAD.IADD R11, R11, 0x1, -R14 ;  /* 0x000000010b0b7824 */ /* 0x000fca00078e0a0e */
[----:B------:R-:W-:-:S13]  /*2900*/  ISETP.GT.AND P0, PT, R11, -0x1, PT ;  /* 0xffffffff0b00780c */ /* 0x000fda0003f04270 */
[----:B------:R-:W-:Y:S05]  /*2910*/  @P0 BRA `(.L_x_1241) ;  /* 0x0000000000240947 */ /* 0x000fea0003800000 */
[----:B------:R-:W-:Y:S01]  /*2920*/  ULDC UR6, c[0x0][0x9e4] ;  /* 0x0002790000067ab9 */ /* 0x000fe20000000800 */
[----:B------:R-:W-:Y:S01]  /*2930*/  LOP3.LUT R11, RZ, R11, RZ, 0x33, !PT ;  /* 0x0000000bff0b7212 */ /* 0x000fe200078e33ff */
[----:B------:R-:W-:-:S05]  /*2940*/  IMAD.U32 R23, RZ, RZ, UR6 ;  /* 0x00000006ff177e24 */ /* 0x000fca000f8e00ff */
[----:B------:R-:W-:-:S13]  /*2950*/  ISETP.NE.AND P0, PT, R23, 0x1, PT ;  /* 0x000000011700780c */ /* 0x000fda0003f05270 */
[----:B------:R-:W2:Y:S02]  /*2960*/  @P0 LDC.64 R56, c[0x0][0x9e8] ;  /* 0x00027a00ff380b82 */ /* 0x000ea40000000a00 */
[----:B--2---:R-:W-:-:S05]  /*2970*/  @P0 IMAD.HI.U32 R12, R11, R56, RZ ;  /* 0x000000380b0c0227 */ /* 0x004fca00078e00ff */
[----:B------:R-:W-:-:S04]  /*2980*/  @P0 SHF.R.U32.HI R11, RZ, R57, R12 ;  /* 0x00000039ff0b0219 */ /* 0x000fc8000001160c */
[----:B------:R-:W-:Y:S01]  /*2990*/  LOP3.LUT R11, RZ, R11, RZ, 0x33, !PT ;  /* 0x0000000bff0b7212 */ /* 0x000fe200078e33ff */
[----:B------:R-:W-:Y:S06]  /*29a0*/  BRA `(.L_x_1242) ;  /* 0x0000000000187947 */ /* 0x000fec0003800000 */
.L_x_1241:
[----:B------:R-:W-:Y:S02]  /*29b0*/  ULDC UR6, c[0x0][0x9e4] ;  /* 0x0002790000067ab9 */ /* 0x000fe40000000800 */
[----:B------:R-:W-:-:S05]  /*29c0*/  IMAD.U32 R23, RZ, RZ, UR6 ;  /* 0x00000006ff177e24 */ /* 0x000fca000f8e00ff */
[----:B------:R-:W-:-:S13]  /*29d0*/  ISETP.NE.AND P0, PT, R23, 0x1, PT ;  /* 0x000000011700780c */ /* 0x000fda0003f05270 */
[----:B------:R-:W2:Y:S02]  /*29e0*/  @P0 LDC.64 R56, c[0x0][0x9e8] ;  /* 0x00027a00ff380b82 */ /* 0x000ea40000000a00 */
[----:B--2---:R-:W-:-:S05]  /*29f0*/  @P0 IMAD.HI.U32 R12, R11, R56, RZ ;  /* 0x000000380b0c0227 */ /* 0x004fca00078e00ff */
[----:B------:R-:W-:-:S07]  /*2a00*/  @P0 SHF.R.U32.HI R11, RZ, R57, R12 ;  /* 0x00000039ff0b0219 */ /* 0x000fce000001160c */
.L_x_1242:
[----:B------:R-:W-:Y:S05]  /*2a10*/  BSYNC B0 ;  /* 0x0000000000007941 */ /* 0x000fea0003800000 */
.L_x_1240:
[----:B------:R-:W-:-:S04]  /*2a20*/  IMAD R12, R11, R23, -R22 ;  /* 0x000000170b0c7224 */ /* 0x000fc800078e0a16 */
[----:B------:R-:W-:-:S05]  /*2a30*/  IMAD R12, R3, -0x2, R12 ;  /* 0xfffffffe030c7824 */ /* 0x000fca00078e020c */
[----:B------:R-:W-:Y:S02]  /*2a40*/  VIADDMNMX R4, R12, R23, R4, PT ;  /* 0x000000170c047246 */ /* 0x000fe40003800104 */
[----:B------:R-:W-:-:S07]  /*2a50*/  VIMNMX R5, R5, R12, !PT ;  /* 0x0000000c05057248 */ /* 0x000fce0007fe0100 */
.L_x_1239:
[C---:B------:R-:W-:Y:S01]  /*2a60*/  ISETP.GE.AND P1, PT, R19.reuse, 0x1, PT ;  /* 0x000000011300780c */ /* 0x040fe20003f26270 */
[----:B------:R-:W2:Y:S01]  /*2a70*/  SHFL.IDX PT, R11, R10, 0x1, 0x1c1f ;  /* 0x003c1f000a0b7f89 */ /* 0x000ea200000e0000 */
[----:B------:R-:W-:Y:S01]  /*2a80*/  ISETP.GE.AND P0, PT, R19, 0x2, PT ;  /* 0x000000021300780c */ /* 0x000fe20003f06270 */
[----:B------:R-:W-:Y:S01]  /*2a90*/  UISETP.NE.AND UP1, UPT, UR42, URZ, UPT ;  /* 0x0000003f2a00728c */ /* 0x000fe2000bf25270 */
[----:B------:R-:W-:Y:S02]  /*2aa0*/  P2R R12, PR, RZ, 0x2 ;  /* 0x00000002ff0c7803 */ /* 0x000fe40000000000 */
[----:B------:R-:W-:Y:S02]  /*2ab0*/  ISETP.GT.AND P3, PT, R5, RZ, !P1 ;  /* 0x000000ff0500720c */ /* 0x000fe40004f64270 */
[----:B------:R-:W-:Y:S02]  /*2ac0*/  ISETP.GE.AND P1, PT, R19, 0x9, PT ;  /* 0x000000091300780c */ /* 0x000fe40003f26270 */
[----:B------:R-:W-:-:S02]  /*2ad0*/  ISETP.GT.AND P2, PT, R5, 0x1, !P0 ;  /* 0x000000010500780c */ /* 0x000fc40004744270 */
[----:B------:R-:W-:Y:S02]  /*2ae0*/  P2R R23, PR, RZ, 0x2 ;  /* 0x00000002ff177803 */ /* 0x000fe40000000000 */
[----:B------:R-:W-:Y:S02]  /*2af0*/  ISETP.GT.AND P1, PT, R5, 0x8, !P1 ;  /* 0x000000080500780c */ /* 0x000fe40004f24270 */
[----:B------:R-:W-:Y:S02]  /*2b00*/  ISETP.GE.AND P4, PT, R19, 0x11, PT ;  /* 0x000000111300780c */ /* 0x000fe40003f86270 */
[C---:B------:R-:W-:Y:S02]  /*2b10*/  ISETP.LT.OR P1, PT, R4.reuse, 0x9, P1 ;  /* 0x000000090400780c */ /* 0x040fe40000f21670 */
[----:B------:R-:W-:Y:S02]  /*2b20*/  ISETP.LT.OR P3, PT, R4, 0x1, P3 ;  /* 0x000000010400780c */ /* 0x000fe40001f61670 */
[----:B0-----:R-:W-:-:S02]  /*2b30*/  FSEL R59, R28, -INF , !P1 ;  /* 0xff8000001c3b7808 */ /* 0x001fc40004800000 */
[----:B------:R-:W-:Y:S02]  /*2b40*/  ISETP.LT.OR P2, PT, R4, 0x2, P2 ;  /* 0x000000020400780c */ /* 0x000fe40001741670 */
[----:B------:R-:W-:Y:S02]  /*2b50*/  ISETP.GT.AND P1, PT, R5, 0x10, !P4 ;  /* 0x000000100500780c */ /* 0x000fe40006724270 */
[----:B------:R-:W-:Y:S02]  /*2b60*/  ISETP.GE.AND P5, PT, R19, 0xa, PT ;  /* 0x0000000a1300780c */ /* 0x000fe40003fa6270 */
[----:B------:R-:W-:Y:S02]  /*2b70*/  FSEL R35, R24, -INF , !P3 ;  /* 0xff80000018237808 */ /* 0x000fe40005800000 */
[----:B------:R-:W-:Y:S02]  /*2b80*/  FSEL R57, R25, -INF , !P2 ;  /* 0xff80000019397808 */ /* 0x000fe40005000000 */
[----:B------:R-:W-:-:S02]  /*2b90*/  ISETP.LT.OR P1, PT, R4, 0x11, P1 ;  /* 0x000000110400780c */ /* 0x000fc40000f21670 */
[----:B------:R-:W-:Y:S02]  /*2ba0*/  ISETP.GT.AND P2, PT, R5, 0x9, !P5 ;  /* 0x000000090500780c */ /* 0x000fe40006f44270 */
[----:B------:R-:W-:Y:S02]  /*2bb0*/  ISETP.GE.AND P3, PT, R19, 0x12, PT ;  /* 0x000000121300780c */ /* 0x000fe40003f66270 */
[----:B------:R-:W-:Y:S02]  /*2bc0*/  FSEL R63, R32, -INF , !P1 ;  /* 0xff800000203f7808 */ /* 0x000fe40004800000 */
[----:B------:R-:W-:Y:S02]  /*2bd0*/  ISETP.LT.OR P2, PT, R4, 0xa, P2 ;  /* 0x0000000a0400780c */ /* 0x000fe40001741670 */
[----:B------:R-:W-:Y:S02]  /*2be0*/  ISETP.GT.AND P1, PT, R5, 0x11, !P3 ;  /* 0x000000110500780c */ /* 0x000fe40005f24270 */
[----:B------:R-:W-:-:S02]  /*2bf0*/  FSEL R61, R29, -INF , !P2 ;  /* 0xff8000001d3d7808 */ /* 0x000fc40005000000 */
[C---:B------:R-:W-:Y:S02]  /*2c00*/  ISETP.LT.OR P1, PT, R4.reuse, 0x12, P1 ;  /* 0x000000120400780c */ /* 0x040fe40000f21670 */
[----:B------:R-:W-:Y:S02]  /*2c10*/  ISETP.GE.AND P2, PT, R19, 0x19, PT ;  /* 0x000000191300780c */ /* 0x000fe40003f46270 */
[----:B------:R-:W-:Y:S02]  /*2c20*/  FSEL R65, R33, -INF , !P1 ;  /* 0xff80000021417808 */ /* 0x000fe40004800000 */
[----:B------:R-:W-:Y:S02]  /*2c30*/  ISETP.GT.AND P1, PT, R5, 0x18, !P2 ;  /* 0x000000180500780c */ /* 0x000fe40005724270 */
[----:B------:R-:W-:Y:S02]  /*2c40*/  P2R R29, PR, RZ, 0x4 ;  /* 0x00000004ff1d7803 */ /* 0x000fe40000000000 */
[----:B------:R-:W-:-:S02]  /*2c50*/  ISETP.LT.OR P1, PT, R4, 0x19, P1 ;  /* 0x000000190400780c */ /* 0x000fc40000f21670 */
[----:B------:R-:W-:Y:S02]  /*2c60*/  ISETP.GE.AND P2, PT, R19, 0x1a, PT ;  /* 0x0000001a1300780c */ /* 0x000fe40003f46270 */
[----:B------:R-:W-:Y:S02]  /*2c70*/  FSEL R67, R36, -INF , !P1 ;  /* 0xff80000024437808 */ /* 0x000fe40004800000 */
[----:B------:R-:W-:Y:S02]  /*2c80*/  ISETP.GT.AND P1, PT, R5, 0x19, !P2 ;  /* 0x000000190500780c */ /* 0x000fe40005724270 */
[----:B------:R-:W-:Y:S02]  /*2c90*/  P2R R32, PR, RZ, 0x4 ;  /* 0x00000004ff207803 */ /* 0x000fe40000000000 */
[----:B------:R-:W-:Y:S02]  /*2ca0*/  ISETP.LT.OR P1, PT, R4, 0x1a, P1 ;  /* 0x0000001a0400780c */ /* 0x000fe40000f21670 */
[----:B------:R-:W-:-:S02]  /*2cb0*/  ISETP.GE.AND P2, PT, R19, 0x21, PT ;  /* 0x000000211300780c */ /* 0x000fc40003f46270 */
[----:B------:R-:W-:Y:S02]  /*2cc0*/  FSEL R69, R37, -INF , !P1 ;  /* 0xff80000025457808 */ /* 0x000fe40004800000 */
[----:B------:R-:W-:Y:S02]  /*2cd0*/  ISETP.GT.AND P1, PT, R5, 0x20, !P2 ;  /* 0x000000200500780c */ /* 0x000fe40005724270 */
[----:B------:R-:W-:Y:S02]  /*2ce0*/  P2R R33, PR, RZ, 0x4 ;  /* 0x00000004ff217803 */ /* 0x000fe40000000000 */
[----:B------:R-:W-:Y:S02]  /*2cf0*/  ISETP.LT.OR P1, PT, R4, 0x21, P1 ;  /* 0x000000210400780c */ /* 0x000fe40000f21670 */
[----:B------:R-:W-:Y:S02]  /*2d00*/  ISETP.GE.AND P2, PT, R19, 0x22, PT ;  /* 0x000000221300780c */ /* 0x000fe40003f46270 */
[----:B------:R-:W-:-:S02]  /*2d10*/  FSEL R71, R40, -INF , !P1 ;  /* 0xff80000028477808 */ /* 0x000fc40004800000 */
[----:B------:R-:W-:Y:S02]  /*2d20*/  ISETP.GT.AND P1, PT, R5, 0x21, !P2 ;  /* 0x000000210500780c */ /* 0x000fe40005724270 */
[----:B------:R-:W-:Y:S02]  /*2d30*/  P2R R36, PR, RZ, 0x4 ;  /* 0x00000004ff247803 */ /* 0x000fe40000000000 */
[----:B------:R-:W-:Y:S02]  /*2d40*/  ISETP.LT.OR P1, PT, R4, 0x22, P1 ;  /* 0x000000220400780c */ /* 0x000fe40000f21670 */
[----:B------:R-:W-:Y:S02]  /*2d50*/  P2R R28, PR, RZ, 0x8 ;  /* 0x00000008ff1c7803 */ /* 0x000fe40000000000 */
[----:B------:R-:W-:Y:S02]  /*2d60*/  FSEL R41, R41, -INF , !P1 ;  /* 0xff80000029297808 */ /* 0x000fe40004800000 */
[----:B------:R-:W-:-:S02]  /*2d70*/  ISETP.GE.AND P1, PT, R19, 0x29, PT ;  /* 0x000000291300780c */ /* 0x000fc40003f26270 */
[----:B------:R-:W-:Y:S02]  /*2d80*/  P2R R58, PR, RZ, 0x10 ;  /* 0x00000010ff3a7803 */ /* 0x000fe40000000000 */
[----:B------:R-:W-:Y:S02]  /*2d90*/  ISETP.GT.AND P2, PT, R5, 0x28, !P1 ;  /* 0x000000280500780c */ /* 0x000fe40004f44270 */
[----:B------:R-:W-:Y:S02]  /*2da0*/  P2R R56, PR, RZ, 0x20 ;  /* 0x00000020ff387803 */ /* 0x000fe40000000000 */
[----:B------:R-:W-:-:S04]  /*2db0*/  ISETP.LT.OR P2, PT, R4, 0x29, P2 ;  /* 0x000000290400780c */ /* 0x000fc80001741670 */
[----:B------:R-:W-:Y:S02]  /*2dc0*/  FSEL R73, R44, -INF , !P2 ;  /* 0xff8000002c497808 */ /* 0x000fe40005000000 */
[----:B------:R-:W-:-:S04]  /*2dd0*/  ISETP.GE.AND P2, PT, R19, 0x2a, PT ;  /* 0x0000002a1300780c */ /* 0x000fc80003f46270 */
[----:B------:R-:W-:-:S04]  /*2de0*/  ISETP.GT.AND P3, PT, R5, 0x29, !P2 ;  /* 0x000000290500780c */ /* 0x000fc80005764270 */
        /* <DEDUP_REMOVED lines=15> */
[----:B------:R-:W-:Y:S02]  /*2ee0*/  P2R R37, PR, RZ, 0x40 ;  /* 0x00000040ff257803 */ /* 0x000fe40000000000 */
[----:B------:R-:W-:Y:S01]  /*2ef0*/  ISETP.GT.AND P6, PT, R5, 0x39, !P6 ;  /* 0x000000390500780c */ /* 0x000fe200077c4270 */
[----:B--2---:R-:W-:-:S03]  /*2f00*/  IMAD.IADD R5, R15, 0x1, R11 ;  /* 0x000000010f057824 */ /* 0x004fc600078e020b */
[----:B------:R-:W-:Y:S02]  /*2f10*/  ISETP.LT.OR P6, PT, R4, 0x3a, P6 ;  /* 0x0000003a0400780c */ /* 0x000fe400037c1670 */
[----:B------:R-:W-:Y:S02]  /*2f20*/  VIADDMNMX R4, R11, R34, R13, PT ;  /* 0x000000220b047246 */ /* 0x000fe4000380010d */
[----:B------:R-:W-:Y:S02]  /*2f30*/  FSEL R53, R53, -INF , !P6 ;  /* 0xff80000035357808 */ /* 0x000fe40007000000 */
[----:B------:R-:W-:-:S13]  /*2f40*/  PLOP3.LUT P6, PT, PT, PT, UP1, 0x40, 0x0 ;  /* 0x000000000000781c */ /* 0x000fda0003fce818 */
[----:B------:R-:W-:Y:S05]  /*2f50*/  @P6 BRA `(.L_x_1243) ;  /* 0x0000000000646947 */ /* 0x000fea0003800000 */
        /* <DEDUP_REMOVED lines=9> */
[----:B------:R-:W0:Y:S02]  /*2ff0*/  @P6 LDC.64 R24, c[0x0][0x9e8] ;  /* 0x00027a00ff186b82 */ /* 0x000e240000000a00 */
[----:B0-----:R-:W-:-:S05]  /*3000*/  @P6 IMAD.HI.U32 R10, R11, R24, RZ ;  /* 0x000000180b0a6227 */ /* 0x001fca00078e00ff */
[----:B------:R-:W-:-:S04]  /*3010*/  @P6 SHF.R.U32.HI R11, RZ, R25, R10 ;  /* 0x00000019ff0b6219 */ /* 0x000fc8000001160a */
[----:B------:R-:W-:Y:S01]  /*3020*/  LOP3.LUT R11, RZ, R11, RZ, 0x33, !PT ;  /* 0x0000000bff0b7212 */ /* 0x000fe200078e33ff */
[----:B------:R-:W-:Y:S06]  /*3030*/  BRA `(.L_x_1246) ;  /* 0x0000000000187947 */ /* 0x000fec0003800000 */
.L_x_1245:
[----:B------:R-:W-:Y:S02]  /*3040*/  ULDC UR6, c[0x0][0x9e4] ;  /* 0x0002790000067ab9 */ /* 0x000fe40000000800 */
[----:B------:R-:W-:-:S05]  /*3050*/  IMAD.U32 R13, RZ, RZ, UR6 ;  /* 0x00000006ff0d7e24 */ /* 0x000fca000f8e00ff */
[----:B------:R-:W-:-:S13]  /*3060*/  ISETP.NE.AND P6, PT, R13, 0x1, PT ;  /* 0x000000010d00780c */ /* 0x000fda0003fc5270 */
[----:B------:R-:W0:Y:S02]  /*3070*/  @P6 LDC.64 R24, c[0x0][0x9e8] ;  /* 0x00027a00ff186b82 */ /* 0x000e240000000a00 */
[----:B0-----:R-:W-:-:S05]  /*3080*/  @P6 IMAD.HI.U32 R10, R11, R24, RZ ;  /* 0x000000180b0a6227 */ /* 0x001fca00078e00ff */
[----:B------:R-:W-:-:S07]  /*3090*/  @P6 SHF.R.U32.HI R11, RZ, R25, R10 ;  /* 0x00000019ff0b6219 */ /* 0x000fce000001160a */
.L_x_1246:
[----:B------:R-:W-:Y:S05]  /*30a0*/  BSYNC B0 ;  /* 0x0000000000007941 */ /* 0x000fea0003800000 */
.L_x_1244:
[----:B------:R-:W-:-:S04]  /*30b0*/  IMAD R10, R11, R13, -R22 ;  /* 0x0000000d0b0a7224 */ /* 0x000fc800078e0a16 */
[----:B------:R-:W-:-:S05]  /*30c0*/  IMAD R10, R3, -0x2, R10 ;  /* 0xfffffffe030a7824 */ /* 0x000fca00078e020a */
[----:B------:R-:W-:Y:S02]  /*30d0*/  VIADDMNMX R4, R10, R13, R4, PT ;  /* 0x0000000d0a047246 */ /* 0x000fe40003800104 */
[----:B------:R-:W-:-:S07]  /*30e0*/  VIMNMX R5, R5, R10, !PT ;  /* 0x0000000a05057248 */ /* 0x000fce0007fe0100 */
.L_x_1243:
[----:B------:R-:W-:Y:S01]  /*30f0*/  ISETP.GT.AND P0, PT, R5, 0x1, !P0 ;  /* 0x000000010500780c */ /* 0x000fe20004704270 */
[----:B------:R-:W-:Y:S01]  /*3100*/  ULDC UR52, c[0x0][0x988] ;  /* 0x0002620000347ab9 */ /* 0x000fe20000000800 */
[----:B------:R-:W-:Y:S02]  /*3110*/  ISETP.NE.AND P6, PT, R12, RZ, PT ;  /* 0x000000ff0c00720c */ /* 0x000fe40003fc5270 */
[----:B------:R-:W-:Y:S02]  /*3120*/  ISETP.LT.OR P0, PT, R4, 0x2, P0 ;  /* 0x000000020400780c */ /* 0x000fe40000701670 */
[----:B------:R-:W-:Y:S02]  /*3130*/  FMNMX.FTZ R13, R35, R57, !PT ;  /* 0x00000039230d7209 */ /* 0x000fe40007810000 */
[----:B------:R-:W-:Y:S02]  /*3140*/  FSEL R11, R27, -INF , !P0 ;  /* 0xff8000001b0b7808 */ /* 0x000fe40004000000 */
[----:B------:R-:W-:-:S02]  /*3150*/  ISETP.NE.AND P0, PT, R23, RZ, PT ;  /* 0x000000ff1700720c */ /* 0x000fc40003f05270 */
[----:B------:R-:W-:Y:S02]  /*3160*/  FMNMX.FTZ R13, R59, R13, !PT ;  /* 0x0000000d3b0d7209 */ /* 0x000fe40007810000 */
[----:B------:R-:W-:Y:S02]  /*3170*/  ISETP.GT.AND P0, PT, R5, 0x8, !P0 ;  /* 0x000000080500780c */ /* 0x000fe40004704270 */
[----:B------:R-:W-:Y:S02]  /*3180*/  FMNMX.FTZ R13, R61, R13, !PT ;  /* 0x0000000d3d0d7209 */ /* 0x000fe40007810000 */
[----:B------:R-:W-:Y:S02]  /*3190*/  ISETP.LT.OR P0, PT, R4, 0x9, P0 ;  /* 0x000000090400780c */ /* 0x000fe40000701670 */
[----:B------:R-:W-:Y:S02]  /*31a0*/  FMNMX.FTZ R13, R63, R13, !PT ;  /* 0x0000000d3f0d7209 */ /* 0x000fe40007810000 */
[----:B------:R-:W-:-:S02]  /*31b0*/  FSEL R12, R30, -INF , !P0 ;  /* 0xff8000001e0c7808 */ /* 0x000fc40004000000 */
[----:B------:R-:W-:Y:S02]  /*31c0*/  ISETP.NE.AND P0, PT, R56, RZ, PT ;  /* 0x000000ff3800720c */ /* 0x000fe40003f05270 */
[----:B------:R-:W-:Y:S02]  /*31d0*/  FMNMX.FTZ R13, R65, R13, !PT ;  /* 0x0000000d410d7209 */ /* 0x000fe40007810000 */
[----:B------:R-:W-:Y:S02]  /*31e0*/  ISETP.GT.AND P0, PT, R5, 0x9, !P0 ;  /* 0x000000090500780c */ /* 0x000fe40004704270 */
[----:B------:R-:W-:Y:S02]  /*31f0*/  FMNMX.FTZ R13, R67, R13, !PT ;  /* 0x0000000d430d7209 */ /* 0x000fe40007810000 */
[----:B------:R-:W-:Y:S02]  /*3200*/  ISETP.LT.OR P0, PT, R4, 0xa, P0 ;  /* 0x0000000a0400780c */ /* 0x000fe40000701670 */
[----:B------:R-:W-:-:S02]  /*3210*/  FMNMX.FTZ R13, R69, R13, !PT ;  /* 0x0000000d450d7209 */ /* 0x000fc40007810000 */
[----:B------:R-:W-:Y:S02]  /*3220*/  FSEL R19, R31, -INF , !P0 ;  /* 0xff8000001f137808 */ /* 0x000fe40004000000 */
[----:B------:R-:W-:Y:S02]  /*3230*/  ISETP.NE.AND P0, PT, R58, RZ, PT ;  /* 0x000000ff3a00720c */ /* 0x000fe40003f05270 */
[----:B------:R-:W-:Y:S02]  /*3240*/  FMNMX.FTZ R13, R71, R13, !PT ;  /* 0x0000000d470d7209 */ /* 0x000fe40007810000 */
[----:B------:R-:W-:Y:S02]  /*3250*/  ISETP.GT.AND P0, PT, R5, 0x10, !P0 ;  /* 0x000000100500780c */ /* 0x000fe40004704270 */
[----:B------:R-:W-:Y:S02]  /*3260*/  FMNMX.FTZ R13, R41, R13, !PT ;  /* 0x0000000d290d7209 */ /* 0x000fe40007810000 */
[----:B------:R-:W-:-:S02]  /*3270*/  ISETP.LT.OR P0, PT, R4, 0x11, P0 ;  /* 0x000000110400780c */ /* 0x000fc40000701670 */
[----:B------:R-:W-:Y:S02]  /*3280*/  FMNMX.FTZ R13, R73, R13, !PT ;  /* 0x0000000d490d7209 */ /* 0x000fe40007810000 */
[----:B------:R-:W-:Y:S02]  /*3290*/  FSEL R20, R20, -INF , !P0 ;  /* 0xff80000014147808 */ /* 0x000fe40004000000 */
[----:B------:R-:W-:Y:S02]  /*32a0*/  ISETP.NE.AND P0, PT, R28, RZ, PT ;  /* 0x000000ff1c00720c */ /* 0x000fe40003f05270 */
[----:B------:R-:W-:Y:S02]  /*32b0*/  FMNMX.FTZ R13, R45, R13, !PT ;  /* 0x0000000d2d0d7209 */ /* 0x000fe40007810000 */
[----:B------:R-:W-:Y:S02]  /*32c0*/  ISETP.GT.AND P0, PT, R5, 0x11, !P0 ;  /* 0x000000110500780c */ /* 0x000fe40004704270 */
[----:B------:R-:W-:-:S02]  /*32d0*/  FMNMX.FTZ R13, R75, R13, !PT ;  /* 0x0000000d4b0d7209 */ /* 0x000fc40007810000 */
[----:B------:R-:W-:Y:S02]  /*32e0*/  ISETP.LT.OR P0, PT, R4, 0x12, P0 ;  /* 0x000000120400780c */ /* 0x000fe40000701670 */
[----:B------:R-:W-:Y:S02]  /*32f0*/  FMNMX.FTZ R13, R49, R13, !PT ;  /* 0x0000000d310d7209 */ /* 0x000fe40007810000 */
[----:B------:R-:W-:Y:S02]  /*3300*/  FSEL R21, R21, -INF , !P0 ;  /* 0xff80000015157808 */ /* 0x000fe40004000000 */
[----:B------:R-:W-:Y:S02]  /*3310*/  ISETP.NE.AND P0, PT, R29, RZ, PT ;  /* 0x000000ff1d00720c */ /* 0x000fe40003f05270 */
[----:B------:R-:W-:Y:S02]  /*3320*/  FMNMX.FTZ R13, R77, R13, !PT ;  /* 0x0000000d4d0d7209 */ /* 0x000fe40007810000 */
[----:B------:R-:W-:-:S02]  /*3330*/  ISETP.GT.AND P0, PT, R5, 0x18, !P0 ;  /* 0x000000180500780c */ /* 0x000fc40004704270 */
[----:B------:R-:W-:Y:S02]  /*3340*/  FMNMX.FTZ R25, R53, R13, !PT ;  /* 0x0000000d35197209 */ /* 0x000fe40007810000 */
[----:B------:R-:W-:Y:S02]  /*3350*/  ISETP.LT.OR P0, PT, R4, 0x19, P0 ;  /* 0x000000190400780c */ /* 0x000fe40000701670 */
[C---:B------:R-:W-:Y:S02]  /*3360*/  ISETP.GT.AND P1, PT, R5.reuse, 0x28, !P1 ;  /* 0x000000280500780c */ /* 0x040fe40004f24270 */
[----:B------:R-:W-:Y:S02]  /*3370*/  FSEL R22, R38, -INF , !P0 ;  /* 0xff80000026167808 */ /* 0x000fe40004000000 */
[----:B------:R-:W-:Y:S02]  /*3380*/  ISETP.NE.AND P0, PT, R32, RZ, PT ;  /* 0x000000ff2000720c */ /* 0x000fe40003f05270 */
[----:B------:R-:W-:-:S02]  /*3390*/  ISETP.GT.AND P2, PT, R5, 0x29, !P2 ;  /* 0x000000290500780c */ /* 0x000fc40005744270 */
[C---:B------:R-:W-:Y:S02]  /*33a0*/  ISETP.GT.AND P0, PT, R5.reuse, 0x19, !P0 ;  /* 0x000000190500780c */ /* 0x040fe40004704270 */
[C---:B------:R-:W-:Y:S02]  /*33b0*/  ISETP.GT.AND P3, PT, R5.reuse, 0x30, !P3 ;  /* 0x000000300500780c */ /* 0x040fe40005f64270 */
[----:B------:R-:W-:Y:S02]  /*33c0*/  ISETP.LT.OR P0, PT, R4, 0x1a, P0 ;  /* 0x0000001a0400780c */ /* 0x000fe40000701670 */
[----:B------:R-:W-:Y:S02]  /*33d0*/  ISETP.GT.AND P4, PT, R5, 0x31, !P4 ;  /* 0x000000310500780c */ /* 0x000fe40006784270 */
[----:B------:R-:W-:Y:S02]  /*33e0*/  FSEL R23, R39, -INF , !P0 ;  /* 0xff80000027177808 */ /* 0x000fe40004000000 */
[----:B------:R-:W-:-:S02]  /*33f0*/  ISETP.NE.AND P0, PT, R33, RZ, PT ;  /* 0x000000ff2100720c */ /* 0x000fc40003f05270 */
[C---:B------:R-:W-:Y:S02]  /*3400*/  ISETP.GT.AND P5, PT, R5.reuse, 0x38, !P5 ;  /* 0x000000380500780c */ /* 0x040fe40006fa4270 */
[----:B------:R-:W-:Y:S02]  /*3410*/  ISETP.GT.AND P0, PT, R5, 0x20, !P0 ;  /* 0x000000200500780c */ /* 0x000fe40004704270 */
[C---:B------:R-:W-:Y:S02]  /*3420*/  ISETP.LT.OR P1, PT, R4.reuse, 0x29, P1 ;  /* 0x000000290400780c */ /* 0x040fe40000f21670 */
[C---:B------:R-:W-:Y:S02]  /*3430*/  ISETP.LT.OR P0, PT, R4.reuse, 0x21, P0 ;  /* 0x000000210400780c */ /* 0x040fe40000701670 */
[----:B------:R-:W-:Y:S02]  /*3440*/  ISETP.LT.OR P2, PT, R4, 0x2a, P2 ;  /* 0x0000002a0400780c */ /* 0x000fe40001741670 */
[----:B------:R-:W-:-:S02]  /*3450*/  FSEL R24, R42, -INF , !P0 ;  /* 0xff8000002a187808 */ /* 0x000fc40004000000 */
[----:B------:R-:W-:Y:S02]  /*3460*/  ISETP.GT.AND P0, PT, R5, RZ, !P6 ;  /* 0x000000ff0500720c */ /* 0x000fe40007704270 */
[----:B------:R-:W-:Y:S02]  /*3470*/  ISETP.NE.AND P6, PT, R37, RZ, PT ;  /* 0x000000ff2500720c */ /* 0x000fe40003fc5270 */
[----:B------:R-:W-:Y:S02]  /*3480*/  ISETP.LT.OR P0, PT, R4, 0x1, P0 ;  /* 0x000000010400780c */ /* 0x000fe40000701670 */
[----:B------:R-:W-:Y:S02]  /*3490*/  ISETP.GT.AND P6, PT, R5, 0x39, !P6 ;  /* 0x000000390500780c */ /* 0x000fe400077c4270 */
[----:B------:R-:W-:Y:S02]  /*34a0*/  FSEL R10, R26, -INF , !P0 ;  /* 0xff8000001a0a7808 */ /* 0x000fe40004000000 */
[----:B------:R-:W0:Y:S01]  /*34b0*/  SHFL.BFLY PT, R26, R25, 0x2, 0x1f ;  /* 0x0c401f00191a7f89 */ /* 0x000e2200000e0000 */
[----:B------:R-:W-:-:S02]  /*34c0*/  ISETP.NE.AND P0, PT, R36, RZ, PT ;  /* 0x000000ff2400720c */ /* 0x000fc40003f05270 */
[----:B------:R-:W-:Y:S02]  /*34d0*/  FMNMX.FTZ R13, R10, R11, !PT ;  /* 0x0000000b0a0d7209 */ /* 0x000fe40007810000 */
[----:B------:R-:W-:Y:S02]  /*34e0*/  ISETP.GT.AND P0, PT, R5, 0x21, !P0 ;  /* 0x000000210500780c */ /* 0x000fe40004704270 */
[C---:B------:R-:W-:Y:S02]  /*34f0*/  ISETP.LT.OR P3, PT, R4.reuse, 0x31, P3 ;  /* 0x000000310400780c */ /* 0x040fe40001f61670 */
[C---:B------:R-:W-:Y:S02]  /*3500*/  ISETP.LT.OR P0, PT, R4.reuse, 0x22, P0 ;  /* 0x000000220400780c */ /* 0x040fe40000701670 */
[----:B------:R-:W-:Y:S02]  /*3510*/  ISETP.LT.OR P4, PT, R4, 0x32, P4 ;  /* 0x000000320400780c */ /* 0x000fe40002781670 */
[----:B------:R-:W-:-:S02]  /*3520*/  FSEL R5, R43, -INF , !P0 ;  /* 0xff8000002b057808 */ /* 0x000fc40004000000 */
[C---:B------:R-:W-:Y:S02]  /*3530*/  ISETP.LT.OR P5, PT, R4.reuse, 0x39, P5 ;  /* 0x000000390400780c */ /* 0x040fe40002fa1670 */
[----:B------:R-:W-:Y:S02]  /*3540*/  ISETP.LT.OR P6, PT, R4, 0x3a, P6 ;  /* 0x0000003a0400780c */ /* 0x000fe400037c1670 */
[----:B------:R-:W-:Y:S02]  /*3550*/  FSEL R4, R54, -INF , !P5 ;  /* 0xff80000036047808 */ /* 0x000fe40006800000 */
[----:B------:R-:W-:Y:S02]  /*3560*/  FSEL R29, R55, -INF , !P6 ;  /* 0xff800000371d7808 */ /* 0x000fe40007000000 */
[----:B0-----:R-:W-:Y:S02]  /*3570*/  FMNMX.FTZ R27, R25, R26, !PT ;  /* 0x0000001a191b7209 */ /* 0x001fe40007810000 */
[----:B------:R-:W-:-:S03]  /*3580*/  FMNMX.FTZ R26, R12, R13, !PT ;  /* 0x0000000d0c1a7209 */ /* 0x000fc60007810000 */
[----:B------:R-:W0:Y:S01]  /*3590*/  SHFL.BFLY PT, R28, R27, 0x1, 0x1f ;  /* 0x0c201f001b1c7f89 */ /* 0x000e2200000e0000 */
[----:B------:R-:W-:-:S04]  /*35a0*/  FMNMX.FTZ R15, R19, R26, !PT ;  /* 0x0000001a130f7209 */ /* 0x000fc80007810000 */
[----:B------:R-:W-:-:S04]  /*35b0*/  FMNMX.FTZ R26, R20, R15, !PT ;  /* 0x0000000f141a7209 */ /* 0x000fc80007810000 */
[----:B------:R-:W-:-:S04]  /*35c0*/  FMNMX.FTZ R15, R21, R26, !PT ;  /* 0x0000001a150f7209 */ /* 0x000fc80007810000 */
[----:B------:R-:W-:-:S04]  /*35d0*/  FMNMX.FTZ R26, R22, R15, !PT ;  /* 0x0000000f161a7209 */ /* 0x000fc80007810000 */
[----:B------:R-:W-:-:S04]  /*35e0*/  FMNMX.FTZ R15, R23, R26, !PT ;  /* 0x0000001a170f7209 */ /* 0x000fc80007810000 */
[----:B------:R-:W-:Y:S02]  /*35f0*/  FMNMX.FTZ R26, R24, R15, !PT ;  /* 0x0000000f181a7209 */ /* 0x000fe40007810000 */
[----:B0-----:R-:W-:Y:S01]  /*3600*/  FMNMX.FTZ R13, R27, R28, !PT ;  /* 0x0000001c1b0d7209 */ /* 0x001fe20007810000 */
[----:B------:R-:W-:Y:S01]  /*3610*/  IMAD.U32 R28, RZ, RZ, UR52 ;  /* 0x00000034ff1c7e24 */ /* 0x000fe2000f8e00ff */
[----:B------:R-:W-:Y:S02]  /*3620*/  FSEL R27, R50, -INF , !P3 ;  /* 0xff800000321b7808 */ /* 0x000fe40005800000 */
[C---:B------:R-:W-:Y:S01]  /*3630*/  FSETP.NEU.FTZ.AND P0, PT, R13.reuse, -INF , PT ;  /* 0xff8000000d00780b */ /* 0x040fe20003f1d000 */
[----:B------:R-:W-:Y:S01]  /*3640*/  FFMA.FTZ R25, R13, R28, -8 ;  /* 0xc10000000d197423 */ /* 0x000fe2000001001c */
[----:B------:R-:W-:Y:S02]  /*3650*/  FMNMX.FTZ R28, R5, R26, !PT ;  /* 0x0000001a051c7209 */ /* 0x000fe40007810000 */
[----:B------:R-:W-:-:S02]  /*3660*/  FSEL R26, R47, -INF , !P2 ;  /* 0xff8000002f1a7808 */ /* 0x000fc40005000000 */
[----:B------:R-:W-:Y:S02]  /*3670*/  FSEL R32, R25, RZ, P0 ;  /* 0x000000ff19207208 */ /* 0x000fe40000000000 */
[----:B------:R-:W-:Y:S01]  /*3680*/  FSEL R25, R46, -INF , !P1 ;  /* 0xff8000002e197808 */ /* 0x000fe20004800000 */
[----:B------:R-:W-:Y:S02]  /*3690*/  IMAD.U32 R46, RZ, RZ, UR52 ;  /* 0x00000034ff2e7e24 */ /* 0x000fe4000f8e00ff */
[--C-:B------:R-:W-:Y:S01]  /*36a0*/  FFMA.FTZ R31, R35, UR52, -R32.reuse ;  /* 0x00000034231f7c23 */ /* 0x100fe20008010820 */
[----:B------:R-:W-:Y:S01]  /*36b0*/  FMNMX.FTZ R15, R25, R28, !PT ;  /* 0x0000001c190f7209 */ /* 0x000fe20007810000 */
[--C-:B------:R-:W-:Y:S01]  /*36c0*/  FFMA.FTZ R33, R57, UR52, -R32.reuse ;  /* 0x0000003439217c23 */ /* 0x100fe20008010820 */
[----:B------:R-:W-:Y:S01]  /*36d0*/  FSEL R28, R51, -INF , !P4 ;  /* 0xff800000331c7808 */ /* 0x000fe20006000000 */
[----:B------:R0:W-:Y:S01]  /*36e0*/  MUFU.EX2 R152, R31 ;  /* 0x0000001f00987308 */ /* 0x0001e20000000800 */
[----:B------:R-:W-:Y:S01]  /*36f0*/  FMNMX.FTZ R30, R26, R15, !PT ;  /* 0x0000000f1a1e7209 */ /* 0x000fe20007810000 */
[--C-:B------:R-:W-:Y:S01]  /*3700*/  FFMA.FTZ R35, R61, UR52, -R32.reuse ;  /* 0x000000343d237c23 */ /* 0x100fe20008010820 */
[--C-:B------:R-:W-:Y:S01]  /*3710*/  FFMA.FTZ R36, R63, UR52, -R32.reuse ;  /* 0x000000343f247c23 */ /* 0x100fe20008010820 */
[--C-:B------:R-:W-:Y:S01]  /*3720*/  FFMA.FTZ R37, R65, UR52, -R32.reuse ;  /* 0x0000003441257c23 */ /* 0x100fe20008010820 */
[----:B------:R-:W-:Y:S01]  /*3730*/  FMNMX.FTZ R15, R27, R30, !PT ;  /* 0x0000001e1b0f7209 */ /* 0x000fe20007810000 */
[--C-:B------:R-:W-:Y:S01]  /*3740*/  FFMA.FTZ R38, R67, UR52, -R32.reuse ;  /* 0x0000003443267c23 */ /* 0x100fe20008010820 */
[--C-:B------:R-:W-:Y:S01]  /*3750*/  FFMA.FTZ R43, R45, UR52, -R32.reuse ;  /* 0x000000342d2b7c23 */ /* 0x100fe20008010820 */
[----:B------:R-:W2:Y:S01]  /*3760*/  MUFU.EX2 R33, R33 ;  /* 0x0000002100217308 */ /* 0x000ea20000000800 */
[----:B------:R-:W-:Y:S01]  /*3770*/  FMNMX.FTZ R15, R28, R15, !PT ;  /* 0x0000000f1c0f7209 */ /* 0x000fe20007810000 */
[--C-:B0-----:R-:W-:Y:S01]  /*3780*/  FFMA.FTZ R31, R59, UR52, -R32.reuse ;  /* 0x000000343b1f7c23 */ /* 0x101fe20008010820 */
[--C-:B------:R-:W-:Y:S01]  /*3790*/  FFMA.FTZ R39, R69, UR52, -R32.reuse ;  /* 0x0000003445277c23 */ /* 0x100fe20008010820 */
[--C-:B------:R-:W-:Y:S01]  /*37a0*/  FFMA.FTZ R40, R71, UR52, -R32.reuse ;  /* 0x0000003447287c23 */ /* 0x100fe20008010820 */
[----:B------:R-:W-:Y:S01]  /*37b0*/  FMNMX.FTZ R30, R4, R15, !PT ;  /* 0x0000000f041e7209 */ /* 0x000fe20007810000 */
[--C-:B------:R-:W-:Y:S01]  /*37c0*/  FFMA.FTZ R41, R41, UR52, -R32.reuse ;  /* 0x0000003429297c23 */ /* 0x100fe20008010820 */
[--C-:B------:R-:W-:Y:S01]  /*37d0*/  FFMA.FTZ R42, R73, UR52, -R32.reuse ;  /* 0x00000034492a7c23 */ /* 0x100fe20008010820 */
[----:B------:R0:W3:Y:S01]  /*37e0*/  MUFU.EX2 R34, R31 ;  /* 0x0000001f00227308 */ /* 0x0000e20000000800 */
[----:B------:R-:W-:Y:S01]  /*37f0*/  FMNMX.FTZ R30, R29, R30, !PT ;  /* 0x0000001e1d1e7209 */ /* 0x000fe20007810000 */
[--C-:B------:R-:W-:Y:S01]  /*3800*/  FFMA.FTZ R44, R75, UR52, -R32.reuse ;  /* 0x000000344b2c7c23 */ /* 0x100fe20008010820 */
[----:B------:R-:W-:-:S03]  /*3810*/  FFMA.FTZ R45, R49, UR52, -R32 ;  /* 0x00000034312d7c23 */ /* 0x000fc60008010820 */
[----:B------:R-:W0:Y:S02]  /*3820*/  SHFL.BFLY PT, R15, R30, 0x2, 0x1f ;  /* 0x0c401f001e0f7f89 */ /* 0x000e2400000e0000 */
[----:B------:R-:W4:Y:S01]  /*3830*/  MUFU.EX2 R35, R35 ;  /* 0x0000002300237308 */ /* 0x000f220000000800 */
[----:B--2---:R-:W-:-:S07]  /*3840*/  FADD.FTZ R47, R152, R33 ;  /* 0x00000021982f7221 */ /* 0x004fce0000010000 */
[----:B------:R-:W2:Y:S08]  /*3850*/  MUFU.EX2 R36, R36 ;  /* 0x0000002400247308 */ /* 0x000eb00000000800 */
[----:B------:R-:W-:Y:S01]  /*3860*/  MUFU.EX2 R37, R37 ;  /* 0x0000002500257308 */ /* 0x000fe20000000800 */
[----:B0-----:R-:W-:-:S07]  /*3870*/  FMNMX.FTZ R31, R30, R15, !PT ;  /* 0x0000000f1e1f7209 */ /* 0x001fce0007810000 */
[----:B------:R-:W-:Y:S01]  /*3880*/  MUFU.EX2 R38, R38 ;  /* 0x0000002600267308 */ /* 0x000fe20000000800 */
[----:B------:R-:W0:Y:S07]  /*3890*/  SHFL.BFLY PT, R30, R31, 0x1, 0x1f ;  /* 0x0c201f001f1e7f89 */ /* 0x000e2e00000e0000 */
[----:B------:R-:W-:Y:S08]  /*38a0*/  MUFU.EX2 R39, R39 ;  /* 0x0000002700277308 */ /* 0x000ff00000000800 */
[----:B------:R-:W-:Y:S08]  /*38b0*/  MUFU.EX2 R40, R40 ;  /* 0x0000002800287308 */ /* 0x000ff00000000800 */
[----:B------:R-:W-:Y:S01]  /*38c0*/  MUFU.EX2 R41, R41 ;  /* 0x0000002900297308 */ /* 0x000fe20000000800 */
[----:B0-----:R-:W-:Y:S01]  /*38d0*/  FMNMX.FTZ R15, R31, R30, !PT ;  /* 0x0000001e1f0f7209 */ /* 0x001fe20007810000 */
[--C-:B------:R-:W-:Y:S01]  /*38e0*/  FFMA.FTZ R30, R77, UR52, -R32.reuse ;  /* 0x000000344d1e7c23 */ /* 0x100fe20008010820 */
[----:B------:R-:W-:-:S02]  /*38f0*/  FFMA.FTZ R32, R53, UR52, -R32 ;  /* 0x0000003435207c23 */ /* 0x000fc40008010820 */
[C---:B------:R-:W-:Y:S01]  /*3900*/  FSETP.NEU.FTZ.AND P0, PT, R15.reuse, -INF , PT ;  /* 0xff8000000f00780b */ /* 0x040fe20003f1d000 */
[----:B------:R-:W-:Y:S02]  /*3910*/  FFMA.FTZ R31, R15, R46, -8 ;  /* 0xc10000000f1f7423 */ /* 0x000fe4000001002e */
[----:B------:R-:W-:Y:S03]  /*3920*/  MUFU.EX2 R42, R42 ;  /* 0x0000002a002a7308 */ /* 0x000fe60000000800 */
[----:B------:R-:W-:Y:S02]  /*3930*/  FSEL R46, R31, RZ, P0 ;  /* 0x000000ff1f2e7208 */ /* 0x000fe40000000000 */
[----:B------:R-:W-:-:S03]  /*3940*/  PLOP3.LUT P0, PT, PT, PT, UP0, 0x40, 0x0 ;  /* 0x000000000000781c */ /* 0x000fc60003f0e808 */
        /* <DEDUP_REMOVED lines=8> */
[----:B------:R-:W-:Y:S01]  /*39d0*/  MUFU.EX2 R10, R10 ;  /* 0x0000000a000a7308 */ /* 0x000fe20000000800 */
[--C-:B------:R-:W-:Y:S01]  /*39e0*/  FFMA.FTZ R23, R23, UR52, -R46.reuse ;  /* 0x0000003417177c23 */ /* 0x100fe2000801082e */
[----:B---3--:R-:W-:Y:S01]  /*39f0*/  FADD.FTZ R32, R34, R47 ;  /* 0x0000002f22207221 */ /* 0x008fe20000010000 */
[--C-:B------:R-:W-:Y:S01]  /*3a00*/  FFMA.FTZ R24, R24, UR52, -R46.reuse ;  /* 0x0000003418187c23 */ /* 0x100fe2000801082e */
[--C-:B------:R-:W-:Y:S01]  /*3a10*/  FFMA.FTZ R5, R5, UR52, -R46.reuse ;  /* 0x0000003405057c23 */ /* 0x100fe2000801082e */
[----:B------:R-:W-:Y:S01]  /*3a20*/  FFMA.FTZ R25, R25, UR52, -R46 ;  /* 0x0000003419197c23 */ /* 0x000fe2000801082e */
[----:B----4-:R-:W-:Y:S01]  /*3a30*/  FADD.FTZ R47, R35, R32 ;  /* 0x00000020232f7221 */ /* 0x010fe20000010000 */
[--C-:B------:R-:W-:Y:S01]  /*3a40*/  FFMA.FTZ R26, R26, UR52, -R46.reuse ;  /* 0x000000341a1a7c23 */ /* 0x100fe2000801082e */
[----:B------:R-:W0:Y:S01]  /*3a50*/  MUFU.EX2 R11, R11 ;  /* 0x0000000b000b7308 */ /* 0x000e220000000800 */
[--C-:B------:R-:W-:Y:S01]  /*3a60*/  FFMA.FTZ R27, R27, UR52, -R46.reuse ;  /* 0x000000341b1b7c23 */ /* 0x100fe2000801082e */
[----:B--2---:R-:W-:Y:S01]  /*3a70*/  FADD.FTZ R32, R36, R47 ;  /* 0x0000002f24207221 */ /* 0x004fe20000010000 */
[--C-:B------:R-:W-:Y:S01]  /*3a80*/  FFMA.FTZ R28, R28, UR52, -R46.reuse ;  /* 0x000000341c1c7c23 */ /* 0x100fe2000801082e */
[--C-:B------:R-:W-:Y:S01]  /*3a90*/  FFMA.FTZ R4, R4, UR52, -R46.reuse ;  /* 0x0000003404047c23 */ /* 0x100fe2000801082e */
[----:B------:R-:W-:-:S03]  /*3aa0*/  FFMA.FTZ R29, R29, UR52, -R46 ;  /* 0x000000341d1d7c23 */ /* 0x000fc6000801082e */
[----:B------:R-:W2:Y:S08]  /*3ab0*/  MUFU.EX2 R12, R12 ;  /* 0x0000000c000c7308 */ /* 0x000eb00000000800 */
[----:B------:R-:W3:Y:S01]  /*3ac0*/  MUFU.EX2 R19, R19 ;  /* 0x0000001300137308 */ /* 0x000ee20000000800 */
[----:B0-----:R-:W-:-:S07]  /*3ad0*/  FADD.FTZ R49, R10, R11 ;  /* 0x0000000b0a317221 */ /* 0x001fce0000010000 */
[----:B------:R-:W0:Y:S01]  /*3ae0*/  MUFU.EX2 R20, R20 ;  /* 0x0000001400147308 */ /* 0x000e220000000800 */
[----:B--2---:R-:W-:-:S07]  /*3af0*/  FADD.FTZ R48, R12, R49 ;  /* 0x000000310c307221 */ /* 0x004fce0000010000 */
[----:B------:R-:W2:Y:S01]  /*3b00*/  MUFU.EX2 R21, R21 ;  /* 0x0000001500157308 */ /* 0x000ea20000000800 */
[C---:B---3--:R-:W-:Y:S01]  /*3b10*/  FADD.FTZ R49, R19.reuse, R48 ;  /* 0x0000003013317221 */ /* 0x048fe20000010000 */
[----:B------:R-:W-:-:S04]  /*3b20*/  F2FP.SATFINITE.E4M3.F32.PACK_AB_MERGE_C R153, R19, R12, RZ ;  /* 0x0000000c1399723e */ /* 0x000fc800048070ff */
[----:B------:R-:W-:Y:S02]  /*3b30*/  F2FP.SATFINITE.E4M3.F32.PACK_AB_MERGE_C R153, R11, R10, R153 ;  /* 0x0000000a0b99723e */ /* 0x000fe40004807099 */
[----:B------:R-:W3:Y:S01]  /*3b40*/  MUFU.EX2 R22, R22 ;  /* 0x0000001600167308 */ /* 0x000ee20000000800 */
[----:B0-----:R-:W-:-:S07]  /*3b50*/  FADD.FTZ R48, R20, R49 ;  /* 0x0000003114307221 */ /* 0x001fce0000010000 */
[----:B------:R-:W0:Y:S01]  /*3b60*/  MUFU.EX2 R23, R23 ;  /* 0x0000001700177308 */ /* 0x000e220000000800 */
[----:B--2---:R-:W-:-:S07]  /*3b70*/  FADD.FTZ R47, R21, R48 ;  /* 0x00000030152f7221 */ /* 0x004fce0000010000 */
[----:B------:R-:W2:Y:S01]  /*3b80*/  MUFU.EX2 R24, R24 ;  /* 0x0000001800187308 */ /* 0x000ea20000000800 */
[----:B---3--:R-:W-:-:S07]  /*3b90*/  FADD.FTZ R48, R22, R47 ;  /* 0x0000002f16307221 */ /* 0x008fce0000010000 */
[----:B------:R3:W4:Y:S01]  /*3ba0*/  MUFU.EX2 R157, R5 ;  /* 0x00000005009d7308 */ /* 0x0007220000000800 */
[C---:B0-----:R-:W-:Y:S01]  /*3bb0*/  FADD.FTZ R47, R23.reuse, R48 ;  /* 0x00000030172f7221 */ /* 0x041fe20000010000 */
[----:B------:R-:W-:-:S04]  /*3bc0*/  F2FP.SATFINITE.E4M3.F32.PACK_AB_MERGE_C R22, R23, R22, RZ ;  /* 0x000000161716723e */ /* 0x000fc800048070ff */
[----:B------:R-:W-:Y:S02]  /*3bd0*/  F2FP.SATFINITE.E4M3.F32.PACK_AB_MERGE_C R155, R21, R20, R22 ;  /* 0x00000014159b723e */ /* 0x000fe40004807016 */
[----:B------:R-:W0:Y:S01]  /*3be0*/  MUFU.EX2 R25, R25 ;  /* 0x0000001900197308 */ /* 0x000e220000000800 */
[----:B---3--:R-:W-:Y:S01]  /*3bf0*/  FADD.FTZ R5, R37, R32 ;  /* 0x0000002025057221 */ /* 0x008fe20000010000 */
[----:B--2---:R-:W-:-:S03]  /*3c00*/  FADD.FTZ R48, R24, R47 ;  /* 0x0000002f18307221 */ /* 0x004fc60000010000 */
[----:B------:R-:W-:Y:S01]  /*3c10*/  FADD.FTZ R32, R38, R5 ;  /* 0x0000000526207221 */ /* 0x000fe20000010000 */
[C---:B------:R-:W-:Y:S02]  /*3c20*/  F2FP.SATFINITE.E4M3.F32.PACK_AB_MERGE_C R38, R39.reuse, R38, RZ ;  /* 0x000000262726723e */ /* 0x040fe400048070ff */
[----:B------:R-:W2:Y:S01]  /*3c30*/  MUFU.EX2 R43, R43 ;  /* 0x0000002b002b7308 */ /* 0x000ea20000000800 */
[----:B------:R-:W-:Y:S01]  /*3c40*/  FADD.FTZ R5, R39, R32 ;  /* 0x0000002027057221 */ /* 0x000fe20000010000 */
[----:B----4-:R-:W-:Y:S01]  /*3c50*/  FADD.FTZ R48, R157, R48 ;  /* 0x000000309d307221 */ /* 0x010fe20000010000 */
[----:B------:R-:W-:Y:S02]  /*3c60*/  F2FP.SATFINITE.E4M3.F32.PACK_AB_MERGE_C R154, R37, R36, R38 ;  /* 0x00000024259a723e */ /* 0x000fe40004807026 */
[----:B------:R-:W-:-:S03]  /*3c70*/  FADD.FTZ R32, R40, R5 ;  /* 0x0000000528207221 */ /* 0x000fc60000010000 */
[----:B------:R-:W3:Y:S01]  /*3c80*/  MUFU.EX2 R26, R26 ;  /* 0x0000001a001a7308 */ /* 0x000ee20000000800 */
[----:B------:R-:W-:-:S04]  /*3c90*/  FADD.FTZ R47, R41, R32 ;  /* 0x00000020292f7221 */ /* 0x000fc80000010000 */
[----:B------:R-:W-:Y:S01]  /*3ca0*/  FADD.FTZ R46, R42, R47 ;  /* 0x0000002f2a2e7221 */ /* 0x000fe20000010000 */
[----:B0-----:R-:W-:Y:S02]  /*3cb0*/  FADD.FTZ R47, R25, R48 ;  /* 0x00000030192f7221 */ /* 0x001fe40000010000 */
[----:B------:R-:W0:Y:S01]  /*3cc0*/  MUFU.EX2 R44, R44 ;  /* 0x0000002c002c7308 */ /* 0x000e220000000800 */
[C---:B--2---:R-:W-:Y:S01]  /*3cd0*/  FADD.FTZ R49, R43.reuse, R46 ;  /* 0x0000002e2b317221 */ /* 0x044fe20000010000 */
[----:B------:R-:W-:-:S04]  /*3ce0*/  F2FP.SATFINITE.E4M3.F32.PACK_AB_MERGE_C R42, R43, R42, RZ ;  /* 0x0000002a2b2a723e */ /* 0x000fc800048070ff */
[----:B------:R-:W-:Y:S02]  /*3cf0*/  F2FP.SATFINITE.E4M3.F32.PACK_AB_MERGE_C R156, R41, R40, R42 ;  /* 0x00000028299c723e */ /* 0x000fe4000480702a */
[----:B------:R-:W2:Y:S01]  /*3d00*/  MUFU.EX2 R27, R27 ;  /* 0x0000001b001b7308 */ /* 0x000ea20000000800 */
[C---:B---3--:R-:W-:Y:S01]  /*3d10*/  FADD.FTZ R46, R26.reuse, R47 ;  /* 0x0000002f1a2e7221 */ /* 0x048fe20000010000 */
[----:B------:R-:W-:Y:S02]  /*3d20*/  F2FP.SATFINITE.E4M3.F32.PACK_AB_MERGE_C R47, R35, R34, RZ ;  /* 0x00000022232f723e */ /* 0x000fe400048070ff */
[----:B------:R-:W-:Y:S02]  /*3d30*/  F2FP.SATFINITE.E4M3.F32.PACK_AB_MERGE_C R25, R26, R25, RZ ;  /* 0x000000191a19723e */ /* 0x000fe400048070ff */
[----:B------:R-:W-:Y:S02]  /*3d40*/  F2FP.SATFINITE.E4M3.F32.PACK_AB_MERGE_C R152, R33, R152, R47 ;  /* 0x000000982198723e */ /* 0x000fe4000480702f */
[----:B------:R-:W3:Y:S01]  /*3d50*/  MUFU.EX2 R45, R45 ;  /* 0x0000002d002d7308 */ /* 0x000ee20000000800 */
[----:B0-----:R-:W-:Y:S01]  /*3d60*/  FADD.FTZ R34, R44, R49 ;  /* 0x000000312c227221 */ /* 0x001fe20000010000 */
[----:B------:R-:W-:-:S06]  /*3d70*/  F2FP.SATFINITE.E4M3.F32.PACK_AB_MERGE_C R157, R157, R24, R25 ;  /* 0x000000189d9d723e */ /* 0x000fcc0004807019 */
[----:B------:R-:W0:Y:S01]  /*3d80*/  MUFU.EX2 R28, R28 ;  /* 0x0000001c001c7308 */ /* 0x000e220000000800 */
[----:B--2---:R-:W-:-:S07]  /*3d90*/  FADD.FTZ R35, R27, R46 ;  /* 0x0000002e1b237221 */ /* 0x004fce0000010000 */
[----:B------:R-:W2:Y:S01]  /*3da0*/  MUFU.EX2 R30, R30 ;  /* 0x0000001e001e7308 */ /* 0x000ea20000000800 */
[----:B---3--:R-:W-:-:S07]  /*3db0*/  FADD.FTZ R39, R45, R34 ;  /* 0x000000222d277221 */ /* 0x008fce0000010000 */
[----:B------:R0:W3:Y:S08]  /*3dc0*/  MUFU.EX2 R5, R4 ;  /* 0x0000000400057308 */ /* 0x0000f00000000800 */
[----:B------:R-:W4:Y:S01]  /*3dd0*/  MUFU.EX2 R32, R29 ;  /* 0x0000001d00207308 */ /* 0x000f220000000800 */
[----:B0-----:R-:W-:Y:S01]  /*3de0*/  FADD.FTZ R4, R28, R35 ;  /* 0x000000231c047221 */ /* 0x001fe20000010000 */
[----:B--2---:R-:W-:Y:S01]  /*3df0*/  FADD.FTZ R12, R30, R39 ;  /* 0x000000271e0c7221 */ /* 0x004fe20000010000 */
[----:B------:R-:W-:-:S04]  /*3e00*/  F2FP.SATFINITE.E4M3.F32.PACK_AB_MERGE_C R30, R31, R30, RZ ;  /* 0x0000001e1f1e723e */ /* 0x000fc800048070ff */
[----:B------:R-:W-:Y:S01]  /*3e10*/  F2FP.SATFINITE.E4M3.F32.PACK_AB_MERGE_C R158, R45, R44, R30 ;  /* 0x0000002c2d9e723e */ /* 0x000fe2000480701e */
[----:B---3--:R-:W-:Y:S01]  /*3e20*/  FADD.FTZ R19, R5, R4 ;  /* 0x0000000405137221 */ /* 0x008fe20000010000 */
[----:B------:R-:W-:Y:S01]  /*3e30*/  FADD.FTZ R4, R31, R12 ;  /* 0x0000000c1f047221 */ /* 0x000fe20000010000 */
[C---:B----4-:R-:W-:Y:S02]  /*3e40*/  F2FP.SATFINITE.E4M3.F32.PACK_AB_MERGE_C R159, R32.reuse, R5, RZ ;  /* 0x00000005209f723e */ /* 0x050fe400048070ff */
[----:B------:R-:W-:Y:S02]  /*3e50*/  FADD.FTZ R5, R32, R19 ;  /* 0x0000001320057221 */ /* 0x000fe40000010000 */
[----:B------:R-:W-:Y:S01]  /*3e60*/  F2FP.SATFINITE.E4M3.F32.PACK_AB_MERGE_C R159, R28, R27, R159 ;  /* 0x0000001b1c9f723e */ /* 0x000fe2000480709f */
[----:B------:R-:W-:Y:S06]  /*3e70*/  @P0 BRA `(.L_x_1247) ;  /* 0x0000000000040947 */ /* 0x000fec0003800000 */
[----:B------:R-:W-:Y:S01]  /*3e80*/  BPT.TRAP 0x1 ;  /* 0x000000040000795c */ /* 0x000fe20000300000 */
.L_x_1247:
[----:B------:R-:W-:Y:S01]  /*3e90*/  PLOP3.LUT P1, PT, PT, PT, UP0, 0x40, 0x0 ;  /* 0x000000000000781c */ /* 0x000fe20003f2e808 */
[----:B------:R0:W2:-:S12]  /*3ea0*/  SYNCS.PHASECHK.TRANS64.TRYWAIT P0, [UR41+0x20850], R9 ;  /* 0x02085009ff0075a7 */ /* 0x0000980008000169 */
[----:B0-----:R-:W-:Y:S05]  /*3eb0*/  @P1 BRA `(.L_x_1248) ;  /* 0x0000000000041947 */ /* 0x001fea0003800000 */
[----:B------:R-:W-:Y:S01]  /*3ec0*/  BPT.TRAP 0x1 ;  /* 0x000000040000795c */ /* 0x000fe20000300000 */
.L_x_1248:
[----:B--2---:R-:W-:Y:S05]  /*3ed0*/  @P0 BRA `(.L_x_1249) ;  /* 0x0000000000080947 */ /* 0x004fea0003800000 */
[----:B------:R-:W0:Y:S02]  /*3ee0*/  SYNCS.PHASECHK.TRANS64.TRYWAIT P0, [UR41+0x20850], R9 ;  /* 0x02085009ff0075a7 */ /* 0x000e240008000169 */
[----:B0-----:R-:W-:Y:S05]  /*3ef0*/  @!P0 BRA `(.L_x_1250) ;  /* 0x0000010400608947 */ /* 0x001fea0003800000 */
.L_x_1249:
[----:B------:R2:W-:Y:S01]  /*3f00*/  BAR.SYNC.DEFER_BLOCKING R8, 0x100 ;  /* 0x000400080000751d */ /* 0x0005e20000010000 */
[----:B------:R-:W-:Y:S01]  /*3f10*/  UIADD3 UR6, UR41, 0x400, URZ ;  /* 0x0000040029067890 */ /* 0x000fe2000fffe03f */
[----:B------:R-:W-:-:S03]  /*3f20*/  PLOP3.LUT P0, PT, PT, PT, UP0, 0x40, 0x0 ;  /* 0x000000000000781c */ /* 0x000fc60003f0e808 */
[----:B------:R-:W-:-:S03]  /*3f30*/  USHF.R.U32.HI UR6, URZ, 0x4, UR6 ;  /* 0x000000043f067899 */ /* 0x000fc60008011606 */
[----:B------:R-:W3:Y:S01]  /*3f40*/  S2UR UR45, SR_CgaCtaId ;  /* 0x00000000002d79c3 */ /* 0x000ee20000008800 */
[----:B------:R-:W-:Y:S01]  /*3f50*/  UMOV UR7, 0x80000020 ;  /* 0x8000002000077882 */ /* 0x000fe20000000000 */
[----:B------:R-:W-:-:S04]  /*3f60*/  ULOP3.LUT UR6, UR6, 0x3fff, URZ, 0xc0, !UPT ;  /* 0x00003fff06067892 */ /* 0x000fc8000f8ec03f */
[----:B------:R-:W-:-:S07]  /*3f70*/  ULOP3.LUT UR46, UR6, 0x10000, URZ, 0xfc, !UPT ;  /* 0x00010000062e7892 */ /* 0x000fce000f8efc3f */
[----:B------:R-:W-:Y:S01]  /*3f80*/  UMOV UR6, UR46 ;  /* 0x0000002e00067c82 */ /* 0x000fe20008000000 */
[----:B------:R-:W-:-:S06]  /*3f90*/  WARPGROUP.ARRIVE ;  /* 0x00000000000079c5 */ /* 0x000fcc0000000000 */
[----:B------:R-:W-:Y:S01]  /*3fa0*/  QGMMA.64x256x32.F32.E4M3.E4M3 R24, R152, gdesc[UR4], RZ, !UPT, gsb0 ;  /* 0x03e0000498187df3 */ /* 0x000fe2000c0008ff */
[----:B------:R-:W-:Y:S01]  /*3fb0*/  UIADD3 UR6, UR46, 0x2, URZ ;  /* 0x000000022e067890 */ /* 0x000fe2000fffe03f */
[----:B------:R-:W-:Y:S01]  /*3fc0*/  UMOV UR7, 0x80000020 ;  /* 0x8000002000077882 */ /* 0x000fe20000000000 */
[----:B------:R-:W-:Y:S02]  /*3fd0*/  WARPGROUP.DEPBAR.LE gsb0, 0x0 ;  /* 0x00008000000079c5 */ /* 0x000fe40000010000 */
[----:B------:R-:W-:-:S15]  /*3fe0*/  WARPGROUP.ARRIVE ;  /* 0x00000000000079c5 */ /* 0x000fde0000000000 */
[----:B------:R-:W-:-:S08]  /*3ff0*/  NOP ;  /* 0x0000000000007918 */ /* 0x000fd00000000000 */
[----:B------:R-:W-:Y:S03]  /*4000*/  QGMMA.64x256x32.F32.E4M3.E4M3 R24, R156, gdesc[UR4], R24, gsb0 ;  /* 0x03e000049c187df3 */ /* 0x000fe60008000818 */
[----:B------:R-:W-:Y:S02]  /*4010*/  WARPGROUP.DEPBAR.LE gsb0, 0x0 ;  /* 0x00008000000079c5 */ /* 0x000fe40000010000 */
[----:B--23--:R-:W-:Y:S05]  /*4020*/  @P0 BRA `(.L_x_1251) ;  /* 0x0000000000040947 */ /* 0x00cfea0003800000 */
[----:B------:R-:W-:Y:S01]  /*4030*/  BPT.TRAP 0x1 ;  /* 0x000000040000795c */ /* 0x000fe20000300000 */
.L_x_1251:
[----:B------:R-:W-:Y:S01]  /*4040*/  UISETP.NE.AND UP2, UPT, UR43, URZ, UPT ;  /* 0x0000003f2b00728c */ /* 0x000fe2000bf45270 */
[----:B------:R-:W-:Y:S01]  /*4050*/  R2UR UR14, R18 ;  /* 0x00000000120e72ca */ /* 0x000fe200000e0000 */
[----:B------:R-:W-:Y:S01]  /*4060*/  UIADD3 UR6, UR41, 0x20860, URZ ;  /* 0x0002086029067890 */ /* 0x000fe2000fffe03f */
[----:B0-----:R-:W-:Y:S01]  /*4070*/  VIADD R10, R17, 0xfffffffe ;  /* 0xfffffffe110a7836 */ /* 0x001fe20000000000 */
[----:B------:R-:W-:Y:S02]  /*4080*/  UISETP.NE.AND UP1, UPT, UR42, URZ, UPT ;  /* 0x0000003f2a00728c */ /* 0x000fe4000bf25270 */
[----:B------:R-:W-:-:S04]  /*4090*/  UPRMT UR10, UR45, 0x654, UR6 ;  /* 0x000006542d0a7896 */ /* 0x000fc80008000006 */
[----:B------:R-:W-:Y:S01]  /*40a0*/  PLOP3.LUT P0, PT, PT, PT, UP1, 0x40, 0x0 ;  /* 0x000000000000781c */ /* 0x000fe20003f0e818 */
[----:B------:R-:W-:Y:S02]  /*40b0*/  @UP2 ULDC UR6, c[0x0][0x44c] ;  /* 0x0001130000062ab9 */ /* 0x000fe40000000800 */
[----:B------:R-:W-:Y:S02]  /*40c0*/  UIMAD.WIDE.U32 UR6, UR47, UR6, URZ ;  /* 0x000000062f0672a5 */ /* 0x000fe4000f8e003f */
[----:B------:R-:W-:Y:S01]  /*40d0*/  SYNCS.ARRIVE.TRANS64.RED.A1T0 RZ, [UR10], RZ ;  /* 0x000000ffffff79a7 */ /* 0x000fe2000810040a */
[----:B------:R-:W-:Y:S02]  /*40e0*/  @UP2 ULDC UR10, c[0x0][0x450] ;  /* 0x00011400000a2ab9 */ /* 0x000fe40000000800 */
[----:B------:R-:W-:-:S04]  /*40f0*/  @UP2 USHF.R.U32.HI UR47, URZ, UR10, UR7 ;  /* 0x0000000a3f2f2299 */ /* 0x000fc80008011607 */
[----:B------:R-:W-:-:S04]  /*4100*/  UIADD3 UR47, UR14, UR47, URZ ;  /* 0x0000002f0e2f7290 */ /* 0x000fc8000fffe03f */
[----:B------:R-:W-:Y:S01]  /*4110*/  UIADD3 UR10, UR47, UR11, URZ ;  /* 0x0000000b2f0a7290 */ /* 0x000fe2000fffe03f */
[----:B------:R-:W-:Y:S11]  /*4120*/  @P0 BRA `(.L_x_1252) ;  /* 0x00000000004c0947 */ /* 0x000ff60003800000 */
[----:B------:R-:W-:Y:S01]  /*4130*/  ISETP.LT.AND P0, PT, RZ, UR47, PT ;  /* 0x0000002fff007c0c */ /* 0x000fe2000bf01270 */
[----:B------:R-:W-:-:S12]  /*4140*/  UIADD3 UR11, UR47, -0x1, URZ ;  /* 0xffffffff2f0b7890 */ /* 0x000fd8000fffe03f */
[----:B------:R-:W-:Y:S05]  /*4150*/  @P0 BRA `(.L_x_1253) ;  /* 0x0000000000200947 */ /* 0x000fea0003800000 */
[----:B------:R-:W-:Y:S01]  /*4160*/  ULDC UR14, c[0x0][0x9e4] ;  /* 0x00027900000e7ab9 */ /* 0x000fe20000000800 */
[----:B------:R-:W-:Y:S02]  /*4170*/  UIADD3 UR11, -UR47, URZ, URZ ;  /* 0x0000003f2f0b7290 */ /* 0x000fe4000fffe13f */
[----:B------:R-:W-:-:S11]  /*4180*/  UISETP.NE.AND UP1, UPT, UR14, 0x1, UPT ;  /* 0x000000010e00788c */ /* 0x000fd6000bf25270 */
[----:B------:R-:W-:Y:S02]  /*4190*/  @UP1 ULDC.64 UR18, c[0x0][0x9e8] ;  /* 0x00027a0000121ab9 */ /* 0x000fe40000000a00 */
[----:B------:R-:W-:-:S04]  /*41a0*/  UIMAD.WIDE.U32 UR6, UR11, UR18, URZ ;  /* 0x000000120b0672a5 */ /* 0x000fc8000f8e003f */
[----:B------:R-:W-:-:S04]  /*41b0*/  @UP1 USHF.R.U32.HI UR11, URZ, UR19, UR7 ;  /* 0x000000133f0b1299 */ /* 0x000fc80008011607 */
[----:B------:R-:W-:Y:S01]  /*41c0*/  ULOP3.LUT UR11, URZ, UR11, URZ, 0x33, !UPT ;  /* 0x0000000b3f0b7292 */ /* 0x000fe2000f8e333f */
[----:B------:R-:W-:Y:S11]  /*41d0*/  BRA `(.L_x_1254) ;  /* 0x0000000000147947 */ /* 0x000ff60003800000 */
.L_x_1253:
[----:B------:R-:W-:Y:S02]  /*41e0*/  ULDC UR14, c[0x0][0x9e4] ;  /* 0x00027900000e7ab9 */ /* 0x000fe40000000800 */
[----:B------:R-:W-:-:S11]  /*41f0*/  UISETP.NE.AND UP1, UPT, UR14, 0x1, UPT ;  /* 0x000000010e00788c */ /* 0x000fd6000bf25270 */
[----:B------:R-:W-:Y:S02]  /*4200*/  @UP1 ULDC.64 UR18, c[0x0][0x9e8] ;  /* 0x00027a0000121ab9 */ /* 0x000fe40000000a00 */
[----:B------:R-:W-:-:S04]  /*4210*/  UIMAD.WIDE.U32 UR6, UR11, UR18, URZ ;  /* 0x000000120b0672a5 */ /* 0x000fc8000f8e003f */
[----:B------:R-:W-:-:S12]  /*4220*/  @UP1 USHF.R.U32.HI UR11, URZ, UR19, UR7 ;  /* 0x000000133f0b1299 */ /* 0x000fd80008011607 */
.L_x_1254:
[----:B------:R-:W-:-:S04]  /*4230*/  UIMAD UR11, UR11, UR14, UR14 ;  /* 0x0000000e0b0b72a4 */ /* 0x000fc8000f8e020e */
[----:B------:R-:W-:-:S04]  /*4240*/  UISETP.LT.AND UP1, UPT, UR10, UR11, UPT ;  /* 0x0000000b0a00728c */ /* 0x000fc8000bf21270 */
[----:B------:R-:W-:-:S12]  /*4250*/  USEL UR10, UR10, UR11, UP1 ;  /* 0x0000000b0a0a7287 */ /* 0x000fd80008800000 */
.L_x_1252:
[----:B------:R-:W-:Y:S01]  /*4260*/  USHF.R.S32.HI UR6, URZ, 0x1f, UR10 ;  /* 0x0000001f3f067899 */ /* 0x000fe2000801140a */
[----:B------:R-:W-:Y:S01]  /*4270*/  UMOV UR48, URZ ;  /* 0x0000003f00307c82 */ /* 0x000fe20008000000 */
[----:B------:R-:W-:Y:S02]  /*4280*/  UMOV UR47, URZ ;  /* 0x0000003f002f7c82 */ /* 0x000fe40008000000 */
[----:B------:R-:W-:-:S04]  /*4290*/  ULEA.HI UR6, UR6, UR10, URZ, 0x6 ;  /* 0x0000000a06067291 */ /* 0x000fc8000f8f303f */
[----:B------:R-:W-:-:S04]  /*42a0*/  USHF.R.S32.HI UR6, URZ, 0x6, UR6 ;  /* 0x000000063f067899 */ /* 0x000fc80008011406 */
[----:B------:R-:W-:-:S04]  /*42b0*/  UISETP.LT.AND UP1, UPT, UR40, UR6, UPT ;  /* 0x000000062800728c */ /* 0x000fc8000bf21270 */
[----:B------:R-:W-:-:S06]  /*42c0*/  USEL UR54, UR40, UR6, !UP1 ;  /* 0x0000000628367287 */ /* 0x000fcc000c800000 */
[----:B------:R-:W-:-:S13]  /*42d0*/  ISETP.GE.AND P0, PT, R10, UR54, PT ;  /* 0x000000360a007c0c */ /* 0x000fda000bf06270 */
[----:B------:R-:W-:Y:S05]  /*42e0*/  @!P0 BRA `(.L_x_1255) ;  /* 0x0000002800008947 */ /* 0x000fea0003800000 */
[----:B------:R-:W-:Y:S01]  /*42f0*/  IMAD.MOV.U32 R12, RZ, RZ, R15 ;  /* 0x000000ffff0c7224 */ /* 0x000fe200078e000f */
[----:B------:R-:W-:Y:S01]  /*4300*/  MOV R11, R13 ;  /* 0x0000000d000b7202 */ /* 0x000fe20000000f00 */
[----:B------:R-:W-:Y:S01]  /*4310*/  IMAD.MOV.U32 R9, RZ, RZ, R10 ;  /* 0x000000ffff097224 */ /* 0x000fe200078e000a */
[----:B------:R-:W-:Y:S01]  /*4320*/  UMOV UR47, URZ ;  /* 0x0000003f002f7c82 */ /* 0x000fe20008000000 */
[----:B------:R-:W-:Y:S01]  /*4330*/  UMOV UR48, URZ ;  /* 0x0000003f00307c82 */ /* 0x000fe20008000000 */
[----:B------:R-:W-:Y:S01]  /*4340*/  ULDC UR56, c[0x0][0x9e4] ;  /* 0x0002790000387ab9 */ /* 0x000fe20000000800 */
[----:B------:R-:W-:Y:S01]  /*4350*/  ULDC UR53, c[0x0][0x2f0] ;  /* 0x0000bc0000357ab9 */ /* 0x000fe20000000800 */
[----:B------:R-:W-:Y:S01]  /*4360*/  ULDC UR52, c[0x0][0x988] ;  /* 0x0002620000347ab9 */ /* 0x000fe20000000800 */
[----:B------:R-:W-:-:S05]  /*4370*/  ULDC UR57, c[0x0][0x9e0] ;  /* 0x0002780000397ab9 */ /* 0x000fca0000000800 */
.L_x_1274:
[----:B------:R-:W-:Y:S01]  /*4380*/  UIADD3 UR48, UR48, 0x1, URZ ;  /* 0x0000000130307890 */ /* 0x000fe2000fffe03f */
[----:B------:R-:W-:-:S03]  /*4390*/  PLOP3.LUT P0, PT, PT, PT, UP0, 0x40, 0x0 ;  /* 0x000000000000781c */ /* 0x000fc60003f0e808 */
[----:B------:R-:W-:-:S04]  /*43a0*/  UISETP.NE.AND UP1, UPT, UR48, 0x2, UPT ;  /* 0x000000023000788c */ /* 0x000fc8000bf25270 */
[----:B------:R-:W-:Y:S02]  /*43b0*/  USEL UR6, URZ, 0x1, UP1 ;  /* 0x000000013f067887 */ /* 0x000fe40008800000 */
[----:B------:R-:W-:Y:S02]  /*43c0*/  USEL UR48, UR48, URZ, UP1 ;  /* 0x0000003f30307287 */ /* 0x000fe40008800000 */
[----:B------:R-:W-:Y:S02]  /*43d0*/  ULOP3.LUT UR47, UR47, UR6, URZ, 0x3c, !UPT ;  /* 0x000000062f2f7292 */ /* 0x000fe4000f8e3c3f */
[----:B------:R-:W-:Y:S10]  /*43e0*/  @P0 BRA `(.L_x_1256) ;  /* 0x0000000000040947 */ /* 0x000ff40003800000 */
[----:B------:R-:W-:Y:S01]  /*43f0*/  BPT.TRAP 0x1 ;  /* 0x000000040000795c */ /* 0x000fe20000300000 */
.L_x_1256:
[----:B------:R-:W-:Y:S01]  /*4400*/  PLOP3.LUT P1, PT, PT, PT, UP0, 0x40, 0x0 ;  /* 0x000000000000781c */ /* 0x000fe20003f2e808 */
[----:B------:R-:W-:Y:S01]  /*4410*/  ULEA UR55, UR48, UR41, 0x3 ;  /* 0x0000002930377291 */ /* 0x000fe2000f8e183f */
[----:B------:R-:W-:-:S05]  /*4420*/  IMAD.U32 R10, RZ, RZ, UR47 ;  /* 0x0000002fff0a7e24 */ /* 0x000fca000f8e00ff */
[----:B------:R-:W-:-:S04]  /*4430*/  SHF.L.U32 R10, R10, 0x1f, RZ ;  /* 0x0000001f0a0a7819 */ /* 0x000fc800000006ff */
[----:B------:R0:W2:Y:S02]  /*4440*/  SYNCS.PHASECHK.TRANS64.TRYWAIT P0, [UR55+0x20830], R10 ;  /* 0x0208300aff0075a7 */ /* 0x0000a40008000177 */
[----:B------:R-:W-:Y:S05]  /*4450*/  @P1 BRA `(.L_x_1257) ;  /* 0x0000000000041947 */ /* 0x000fea0003800000 */
[----:B------:R-:W-:Y:S01]  /*4460*/  BPT.TRAP 0x1 ;  /* 0x000000040000795c */ /* 0x000fe20000300000 */
.L_x_1257:
[----:B--2---:R-:W-:Y:S05]  /*4470*/  @P0 BRA `(.L_x_1258) ;  /* 0x0000000000080947 */ /* 0x004fea0003800000 */
[----:B------:R-:W2:Y:S02]  /*4480*/  SYNCS.PHASECHK.TRANS64.TRYWAIT P0, [UR55+0x20830], R10 ;  /* 0x0208300aff0075a7 */ /* 0x000ea40008000177 */
[----:B--2---:R-:W-:Y:S05]  /*4490*/  @!P0 BRA `(.L_x_1259) ;  /* 0x0000010000108947 */ /* 0x004fea0003800000 */
.L_x_1258:
[----:B------:R-:W-:Y:S01]  /*44a0*/  ULEA UR6, UR48, UR44, 0xa ;  /* 0x0000002c30067291 */ /* 0x000fe2000f8e503f */
[----:B------:R-:W-:Y:S01]  /*44b0*/  WARPGROUP.ARRIVE ;  /* 0x00000000000079c5 */ /* 0x000fe20000000000 */
[----:B------:R-:W-:Y:S01]  /*44c0*/  UMOV UR7, 0x40000040 ;  /* 0x4000004000077882 */ /* 0x000fe20000000000 */
[----:B------:R-:W-:Y:S01]  /*44d0*/  UMOV UR11, 0x40000040 ;  /* 0x40000040000b7882 */ /* 0x000fe20000000000 */
[----:B------:R-:W-:Y:S01]  /*44e0*/  UIADD3 UR10, UR6, 0x2, URZ ;  /* 0x00000002060a7890 */ /* 0x000fe2000fffe03f */
[----:B------:R-:W-:Y:S01]  /*44f0*/  PLOP3.LUT P0, PT, PT, PT, UP0, 0x40, 0x0 ;  /* 0x000000000000781c */ /* 0x000fe20003f0e808 */
[----:B------:R-:W-:Y:S01]  /*4500*/  UIADD3 UR14, UR6, 0x4, URZ ;  /* 0x00000004060e7890 */ /* 0x000fe2000fffe03f */
[----:B-1----:R-:W-:Y:S01]  /*4510*/  IADD3 R6, -R16, 0xb, RZ ;  /* 0x0000000b10067810 */ /* 0x002fe20007ffe1ff */
[----:B------:R-:W-:Y:S01]  /*4520*/  UMOV UR15, 0x40000040 ;  /* 0x40000040000f7882 */ /* 0x000fe20000000000 */
[----:B------:R-:W-:Y:S01]  /*4530*/  QGMMA.64x64x32.F32.E4M3.E4M3 R152, gdesc[UR4], RZ, !UPT, gsb0 ;  /* 0x00e00000049879f3 */ /* 0x000fe2000c0008ff */
        /* <DEDUP_REMOVED lines=35> */
.L_x_1260:
[----:B------:R-:W-:Y:S01]  /*4770*/  UISETP.NE.AND UP2, UPT, UR43, URZ, UPT ;  /* 0x0000003f2b00728c */ /* 0x000fe2000bf45270 */
[C---:B------:R-:W-:Y:S01]  /*4780*/  FMUL.FTZ R22, R0.reuse, R166 ;  /* 0x000000a600167220 */ /* 0x040fe20000410000 */
[C---:B------:R-:W-:Y:S01]  /*4790*/  FMUL.FTZ R21, R0.reuse, R163 ;  /* 0x000000a300157220 */ /* 0x040fe20000410000 */
[C---:B------:R-:W-:Y:S01]  /*47a0*/  FMUL.FTZ R163, R0.reuse, R164 ;  /* 0x000000a400a37220 */ /* 0x040fe20000410000 */
[----:B------:R-:W3:Y:S01]  /*47b0*/  LDC R14, c[0x0][0x288] ;  /* 0x0000a200ff0e7b82 */ /* 0x000ee20000000800 */
[C---:B------:R-:W-:Y:S01]  /*47c0*/  FMUL.FTZ R164, R0.reuse, R165 ;  /* 0x000000a500a47220 */ /* 0x040fe20000410000 */
[----:B------:R-:W-:Y:S01]  /*47d0*/  PLOP3.LUT P0, PT, PT, PT, UP2, 0x80, 0x0 ;  /* 0x000000000000781c */ /* 0x000fe20003f0f028 */
[C---:B------:R-:W-:Y:S01]  /*47e0*/  FMUL.FTZ R23, R0.reuse, R167 ;  /* 0x000000a700177220 */ /* 0x040fe20000410000 */
[----:B------:R-:W-:Y:S01]  /*47f0*/  PLOP3.LUT P1, PT, PT, PT, UP2, 0x80, 0x0 ;  /* 0x000000000000781c */ /* 0x000fe20003f2f028 */
[----:B------:R-:W-:Y:S01]  /*4800*/  FMUL.FTZ R165, R0, R180 ;  /* 0x000000b400a57220 */ /* 0x000fe20000410000 */
[----:B------:R-:W-:Y:S01]  /*4810*/  IMAD.MOV.U32 R167, RZ, RZ, R7 ;  /* 0x000000ffffa77224 */ /* 0x000fe200078e0007 */
[----:B------:R-:W-:Y:S01]  /*4820*/  @UP2 ULDC UR6, c[0x0][0x44c] ;  /* 0x0001130000062ab9 */ /* 0x000fe20000000800 */
[----:B------:R-:W-:-:S02]  /*4830*/  IMAD.SHL.U32 R180, R9, 0x40, RZ ;  /* 0x0000004009b47824 */ /* 0x000fc400078e00ff */
[C---:B------:R-:W-:Y:S01]  /*4840*/  FMUL.FTZ R184, R0.reuse, R168 ;  /* 0x000000a800b87220 */ /* 0x040fe20000410000 */
[----:B------:R-:W-:Y:S01]  /*4850*/  UISETP.NE.AND UP1, UPT, UR42, URZ, UPT ;  /* 0x0000003f2a00728c */ /* 0x000fe2000bf25270 */
[C---:B------:R-:W-:Y:S01]  /*4860*/  FMUL.FTZ R15, R0.reuse, R154 ;  /* 0x0000009a000f7220 */ /* 0x040fe20000410000 */
[C---:B------:R-:W-:Y:S01]  /*4870*/  FMUL.FTZ R19, R0.reuse, R159 ;  /* 0x0000009f00137220 */ /* 0x040fe20000410000 */
[C---:B--2---:R-:W-:Y:S01]  /*4880*/  FMUL.FTZ R13, R0.reuse, R152 ;  /* 0x00000098000d7220 */ /* 0x044fe20000410000 */
[----:B------:R-:W-:Y:S01]  /*4890*/  FMUL.FTZ R154, R0, R156 ;  /* 0x0000009c009a7220 */ /* 0x000fe20000410000 */
[----:B------:R-:W-:Y:S01]  /*48a0*/  @P0 IMAD.HI.U32 R166, R7, UR6, RZ ;  /* 0x0000000607a60c27 */ /* 0x000fe2000f8e00ff */
[----:B------:R-:W-:-:S03]  /*48b0*/  @UP2 ULDC UR6, c[0x0][0x450] ;  /* 0x0001140000062ab9 */ /* 0x000fc60000000800 */
[C---:B------:R-:W-:Y:S01]  /*48c0*/  FMUL.FTZ R159, R0.reuse, R160 ;  /* 0x000000a0009f7220 */ /* 0x040fe20000410000 */
[C---:B------:R-:W-:Y:S01]  /*48d0*/  FMUL.FTZ R185, R0.reuse, R169 ;  /* 0x000000a900b97220 */ /* 0x040fe20000410000 */
[C---:B------:R-:W-:Y:S01]  /*48e0*/  FMUL.FTZ R152, R0.reuse, R153 ;  /* 0x0000009900987220 */ /* 0x040fe20000410000 */
[----:B------:R-:W-:Y:S01]  /*48f0*/  @P1 SHF.R.U32.HI R167, RZ, UR6, R166 ;  /* 0x00000006ffa71c19 */ /* 0x000fe200080116a6 */
[----:B------:R-:W-:Y:S01]  /*4900*/  FMUL.FTZ R17, R0, R155 ;  /* 0x0000009b00117220 */ /* 0x000fe20000410000 */
[----:B------:R-:W-:Y:S01]  /*4910*/  IADD3 R166, -R180, 0x1, RZ ;  /* 0x00000001b4a67810 */ /* 0x000fe20007ffe1ff */
[C---:B------:R-:W-:Y:S01]  /*4920*/  FMUL.FTZ R156, R0.reuse, R157 ;  /* 0x0000009d009c7220 */ /* 0x040fe20000410000 */
[C---:B------:R-:W-:Y:S01]  /*4930*/  FMUL.FTZ R18, R0.reuse, R158 ;  /* 0x0000009e00127220 */ /* 0x040fe20000410000 */
[----:B------:R-:W2:Y:S01]  /*4940*/  SHFL.IDX PT, R168, R167, RZ, 0x1c1f ;  /* 0x001c1fffa7a87589 */ /* 0x000ea200000e0000 */
[C---:B------:R-:W-:Y:S01]  /*4950*/  FMUL.FTZ R160, R0.reuse, R161 ;  /* 0x000000a100a07220 */ /* 0x040fe20000410000 */
[----:B------:R-:W-:Y:S01]  /*4960*/  FMUL.FTZ R20, R0, R162 ;  /* 0x000000a200147220 */ /* 0x000fe20000410000 */
[----:B------:R-:W-:-:S02]  /*4970*/  IMAD R169, R3, -0x2, R166 ;  /* 0xfffffffe03a97824 */ /* 0x000fc400078e02a6 */
[C---:B------:R-:W-:Y:S01]  /*4980*/  FMUL.FTZ R153, R0.reuse, R170 ;  /* 0x000000aa00997220 */ /* 0x040fe20000410000 */
        /* <DEDUP_REMOVED lines=10> */
[----:B------:R-:W-:Y:S01]  /*4a30*/  UIADD3 UR6, UR55, 0x20840, URZ ;  /* 0x0002084037067890 */ /* 0x000fe2000fffe03f */
[----:B------:R-:W-:Y:S01]  /*4a40*/  FMUL.FTZ R182, R0, R182 ;  /* 0x000000b600b67220 */ /* 0x000fe20000410000 */
[----:B------:R-:W-:Y:S01]  /*4a50*/  PLOP3.LUT P0, PT, PT, PT, UP1, 0x40, 0x0 ;  /* 0x000000000000781c */ /* 0x000fe20003f0e818 */
[----:B------:R-:W4:Y:S01]  /*4a60*/  MUFU.TANH R188, R165 ;  /* 0x000000a500bc7308 */ /* 0x000f220000002400 */
[----:B------:R-:W-:Y:S01]  /*4a70*/  UPRMT UR6, UR45, 0x654, UR6 ;  /* 0x000006542d067896 */ /* 0x000fe20008000006 */
[----:B------:R-:W-:-:S02]  /*4a80*/  IMAD R169, R2, UR53, R169 ;  /* 0x0000003502a97c24 */ /* 0x000fc4000f8e02a9 */
[----:B------:R-:W-:Y:S02]  /*4a90*/  FMUL.FTZ R177, R0, R177 ;  /* 0x000000b100b17220 */ /* 0x000fe40000410000 */
[----:B---3--:R-:W-:Y:S02]  /*4aa0*/  IMAD.IADD R169, R169, 0x1, -R14 ;  /* 0x00000001a9a97824 */ /* 0x008fe400078e0a0e */
[----:B------:R-:W3:Y:S02]  /*4ab0*/  MUFU.TANH R13, R13 ;  /* 0x0000000d000d7308 */ /* 0x000ee40000002400 */
[C---:B------:R-:W-:Y:S01]  /*4ac0*/  VIADD R179, R169.reuse, UR57 ;  /* 0x00000039a9b37c36 */ /* 0x040fe20008000000 */
[----:B------:R-:W-:Y:S01]  /*4ad0*/  SYNCS.ARRIVE.TRANS64.RED.A1T0 RZ, [UR6], RZ ;  /* 0x000000ffffff79a7 */ /* 0x000fe20008100406 */
[----:B------:R-:W-:Y:S02]  /*4ae0*/  VIADD R183, R169, UR49 ;  /* 0x00000031a9b77c36 */ /* 0x000fe40008000000 */
[----:B--2---:R-:W-:-:S02]  /*4af0*/  IMAD.IADD R174, R179, 0x1, R168 ;  /* 0x00000001b3ae7824 */ /* 0x004fc400078e02a8 */
[----:B------:R-:W2:Y:S08]  /*4b00*/  MUFU.TANH R152, R152 ;  /* 0x0000009800987308 */ /* 0x000eb00000002400 */
        /* <DEDUP_REMOVED lines=29> */
[----:B-----5:R-:W-:Y:S01]  /*4ce0*/  IMAD.IADD R177, R168, 0x1, R183 ;  /* 0x00000001a8b17824 */ /* 0x020fe200078e02b7 */
[----:B--234-:R-:W-:Y:S06]  /*4cf0*/  @P0 BRA `(.L_x_1261) ;  /* 0x00000000005c0947 */ /* 0x01cfec0003800000 */
[----:B------:R-:W-:Y:S01]  /*4d00*/  IMAD R169, R2, UR53, R168 ;  /* 0x0000003502a97c24 */ /* 0x000fe2000f8e02a8 */
[----:B------:R-:W-:Y:S03]  /*4d10*/  BSSY B0, `(.L_x_1262) ;  /* 0x0000011000007945 */ /* 0x000fe60003800000 */
[----:B------:R-:W-:-:S05]  /*4d20*/  IMAD.IADD R171, R169, 0x1, -R14 ;  /* 0x00000001a9ab7824 */ /* 0x000fca00078e0a0e */
[----:B------:R-:W-:-:S13]  /*4d30*/  ISETP.GT.AND P0, PT, R171, -0x1, PT ;  /* 0xffffffffab00780c */ /* 0x000fda0003f04270 */
[----:B------:R-:W-:Y:S05]  /*4d40*/  @P0 BRA `(.L_x_1263) ;  /* 0x0000000000200947 */ /* 0x000fea0003800000 */
[----:B------:R-:W-:Y:S01]  /*4d50*/  IMAD.U32 R175, RZ, RZ, UR56 ;  /* 0x00000038ffaf7e24 */ /* 0x000fe2000f8e00ff */
[----:B------:R-:W-:-:S04]  /*4d60*/  LOP3.LUT R171, RZ, R171, RZ, 0x33, !PT ;  /* 0x000000abffab7212 */ /* 0x000fc800078e33ff */
[----:B------:R-:W-:-:S13]  /*4d70*/  ISETP.NE.AND P0, PT, R175, 0x1, PT ;  /* 0x00000001af00780c */ /* 0x000fda0003f05270 */
[----:B------:R-:W2:Y:S02]  /*4d80*/  @P0 LDC.64 R168, c[0x0][0x9e8] ;  /* 0x00027a00ffa80b82 */ /* 0x000ea40000000a00 */
[----:B--2---:R-:W-:-:S05]  /*4d90*/  @P0 IMAD.HI.U32 R168, R171, R168, RZ ;  /* 0x000000a8aba80227 */ /* 0x004fca00078e00ff */
[----:B------:R-:W-:-:S04]  /*4da0*/  @P0 SHF.R.U32.HI R171, RZ, R169, R168 ;  /* 0x000000a9ffab0219 */ /* 0x000fc800000116a8 */
[----:B------:R-:W-:Y:S01]  /*4db0*/  LOP3.LUT R171, RZ, R171, RZ, 0x33, !PT ;  /* 0x000000abffab7212 */ /* 0x000fe200078e33ff */
[----:B------:R-:W-:Y:S06]  /*4dc0*/  BRA `(.L_x_1264) ;  /* 0x0000000000147947 */ /* 0x000fec0003800000 */
.L_x_1263:
[----:B------:R-:W-:-:S05]  /*4dd0*/  IMAD.U32 R175, RZ, RZ, UR56 ;  /* 0x00000038ffaf7e24 */ /* 0x000fca000f8e00ff */
[----:B------:R-:W-:-:S13]  /*4de0*/  ISETP.NE.AND P0, PT, R175, 0x1, PT ;  /* 0x00000001af00780c */ /* 0x000fda0003f05270 */
[----:B------:R-:W2:Y:S02]  /*4df0*/  @P0 LDC.64 R168, c[0x0][0x9e8] ;  /* 0x00027a00ffa80b82 */ /* 0x000ea40000000a00 */
[----:B--2---:R-:W-:-:S05]  /*4e00*/  @P0 IMAD.HI.U32 R168, R171, R168, RZ ;  /* 0x000000a8aba80227 */ /* 0x004fca00078e00ff */
[----:B------:R-:W-:-:S07]  /*4e10*/  @P0 SHF.R.U32.HI R171, RZ, R169, R168 ;  /* 0x000000a9ffab0219 */ /* 0x000fce00000116a8 */
.L_x_1264:
[----:B------:R-:W-:Y:S05]  /*4e20*/  BSYNC B0 ;  /* 0x0000000000007941 */ /* 0x000fea0003800000 */
.L_x_1262:
[----:B------:R-:W-:-:S04]  /*4e30*/  IMAD R168, R171, R175, -R180 ;  /* 0x000000afaba87224 */ /* 0x000fc800078e0ab4 */
[----:B------:R-:W-:-:S05]  /*4e40*/  IMAD R168, R3, -0x2, R168 ;  /* 0xfffffffe03a87824 */ /* 0x000fca00078e02a8 */
[----:B------:R-:W-:Y:S02]  /*4e50*/  VIADDMNMX R174, R168, R175, R174, PT ;  /* 0x000000afa8ae7246 */ /* 0x000fe400038001ae */
[----:B------:R-:W-:-:S07]  /*4e60*/  VIMNMX R177, R177, R168, !PT ;  /* 0x000000a8b1b17248 */ /* 0x000fce0007fe0100 */
.L_x_1261:
[----:B------:R-:W-:Y:S01]  /*4e70*/  ISETP.GT.AND P0, PT, R9, -0x1, PT ;  /* 0xffffffff0900780c */ /* 0x000fe20003f04270 */
[----:B------:R2:W3:Y:S01]  /*4e80*/  SHFL.IDX PT, R168, R167, 0x1, 0x1c1f ;  /* 0x003c1f00a7a87f89 */ /* 0x0004e200000e0000 */
[----:B------:R-:W-:Y:S02]  /*4e90*/  UISETP.NE.AND UP1, UPT, UR42, URZ, UPT ;  /* 0x0000003f2a00728c */ /* 0x000fe4000bf25270 */
[C---:B------:R-:W-:Y:S02]  /*4ea0*/  ISETP.GT.AND P5, PT, R177.reuse, RZ, P0 ;  /* 0x000000ffb100720c */ /* 0x040fe400007a4270 */
[C---:B------:R-:W-:Y:S02]  /*4eb0*/  ISETP.GT.AND P6, PT, R177.reuse, 0x1, P0 ;  /* 0x00000001b100780c */ /* 0x040fe400007c4270 */
[C---:B------:R-:W-:Y:S02]  /*4ec0*/  ISETP.GT.AND P1, PT, R177.reuse, 0x8, P0 ;  /* 0x00000008b100780c */ /* 0x040fe40000724270 */
[----:B------:R-:W-:-:S02]  /*4ed0*/  ISETP.GT.AND P4, PT, R177, 0x9, P0 ;  /* 0x00000009b100780c */ /* 0x000fc40000784270 */
[C---:B------:R-:W-:Y:S02]  /*4ee0*/  ISETP.LT.OR P5, PT, R174.reuse, 0x1, P5 ;  /* 0x00000001ae00780c */ /* 0x040fe40002fa1670 */
[C---:B------:R-:W-:Y:S02]  /*4ef0*/  ISETP.LT.OR P6, PT, R174.reuse, 0x2, P6 ;  /* 0x00000002ae00780c */ /* 0x040fe400037c1670 */
[C---:B------:R-:W-:Y:S02]  /*4f00*/  ISETP.LT.OR P1, PT, R174.reuse, 0x9, P1 ;  /* 0x00000009ae00780c */ /* 0x040fe40000f21670 */
[----:B------:R-:W-:Y:S02]  /*4f10*/  ISETP.LT.OR P4, PT, R174, 0xa, P4 ;  /* 0x0000000aae00780c */ /* 0x000fe40002781670 */
[C---:B------:R-:W-:Y:S02]  /*4f20*/  ISETP.GT.AND P3, PT, R177.reuse, 0x10, P0 ;  /* 0x00000010b100780c */ /* 0x040fe40000764270 */
[----:B------:R-:W-:-:S02]  /*4f30*/  ISETP.GT.AND P2, PT, R177, 0x11, P0 ;  /* 0x00000011b100780c */ /* 0x000fc40000744270 */
[----:B------:R-:W-:Y:S02]  /*4f40*/  FSEL R178, R13, -INF , !P5 ;  /* 0xff8000000db27808 */ /* 0x000fe40006800000 */
[----:B------:R-:W-:Y:S02]  /*4f50*/  FSEL R176, R152, -INF , !P6 ;  /* 0xff80000098b07808 */ /* 0x000fe40007000000 */
[----:B0-----:R-:W-:Y:S02]  /*4f60*/  FSEL R175, R154, -INF , !P1 ;  /* 0xff8000009aaf7808 */ /* 0x001fe40004800000 */
[----:B------:R-:W-:Y:S02]  /*4f70*/  FSEL R171, R156, -INF , !P4 ;  /* 0xff8000009cab7808 */ /* 0x000fe40006000000 */
[C---:B------:R-:W-:Y:S02]  /*4f80*/  ISETP.GT.AND P5, PT, R177.reuse, 0x18, P0 ;  /* 0x00000018b100780c */ /* 0x040fe400007a4270 */
[----:B------:R-:W-:-:S02]  /*4f90*/  ISETP.GT.AND P6, PT, R177, 0x19, P0 ;  /* 0x00000019b100780c */ /* 0x000fc400007c4270 */
[C---:B------:R-:W-:Y:S02]  /*4fa0*/  ISETP.GT.AND P1, PT, R177.reuse, 0x20, P0 ;  /* 0x00000020b100780c */ /* 0x040fe40000724270 */
[----:B------:R-:W-:Y:S02]  /*4fb0*/  ISETP.GT.AND P4, PT, R177, 0x21, P0 ;  /* 0x00000021b100780c */ /* 0x000fe40000784270 */
[C---:B------:R-:W-:Y:S02]  /*4fc0*/  ISETP.LT.OR P3, PT, R174.reuse, 0x11, P3 ;  /* 0x00000011ae00780c */ /* 0x040fe40001f61670 */
[C---:B------:R-:W-:Y:S02]  /*4fd0*/  ISETP.LT.OR P2, PT, R174.reuse, 0x12, P2 ;  /* 0x00000012ae00780c */ /* 0x040fe40001741670 */
[C---:B------:R-:W-:Y:S02]  /*4fe0*/  ISETP.LT.OR P5, PT, R174.reuse, 0x19, P5 ;  /* 0x00000019ae00780c */ /* 0x040fe40002fa1670 */
[----:B------:R-:W-:-:S02]  /*4ff0*/  ISETP.LT.OR P6, PT, R174, 0x1a, P6 ;  /* 0x0000001aae00780c */ /* 0x000fc400037c1670 */
[C---:B------:R-:W-:Y:S02]  /*5000*/  ISETP.LT.OR P1, PT, R174.reuse, 0x21, P1 ;  /* 0x00000021ae00780c */ /* 0x040fe40000f21670 */
[----:B------:R-:W-:Y:S02]  /*5010*/  ISETP.LT.OR P4, PT, R174, 0x22, P4 ;  /* 0x00000022ae00780c */ /* 0x000fe40002781670 */
[----:B------:R-:W-:Y:S02]  /*5020*/  FSEL R159, R159, -INF , !P3 ;  /* 0xff8000009f9f7808 */ /* 0x000fe40005800000 */
[----:B------:R-:W-:Y:S02]  /*5030*/  ISETP.GT.AND P3, PT, R177, 0x28, P0 ;  /* 0x00000028b100780c */ /* 0x000fe40000764270 */
[----:B--2---:R-:W-:Y:S02]  /*5040*/  FSEL R167, R160, -INF , !P2 ;  /* 0xff800000a0a77808 */ /* 0x004fe40005000000 */
[----:B------:R-:W-:-:S02]  /*5050*/  FSEL R163, R163, -INF , !P5 ;  /* 0xff800000a3a37808 */ /* 0x000fc40006800000 */
[----:B------:R-:W-:Y:S02]  /*5060*/  FSEL R164, R164, -INF , !P6 ;  /* 0xff800000a4a47808 */ /* 0x000fe40007000000 */
[----:B------:R-:W-:Y:S02]  /*5070*/  FSEL R170, R184, -INF , !P1 ;  /* 0xff800000b8aa7808 */ /* 0x000fe40004800000 */
[----:B------:R-:W-:Y:S02]  /*5080*/  FSEL R160, R185, -INF , !P4 ;  /* 0xff800000b9a07808 */ /* 0x000fe40006000000 */
[C---:B------:R-:W-:Y:S02]  /*5090*/  ISETP.GT.AND P2, PT, R177.reuse, 0x29, P0 ;  /* 0x00000029b100780c */ /* 0x040fe40000744270 */
[C---:B------:R-:W-:Y:S02]  /*50a0*/  ISETP.GT.AND P5, PT, R177.reuse, 0x30, P0 ;  /* 0x00000030b100780c */ /* 0x040fe400007a4270 */
[----:B------:R-:W-:-:S02]  /*50b0*/  ISETP.GT.AND P6, PT, R177, 0x31, P0 ;  /* 0x00000031b100780c */ /* 0x000fc400007c4270 */
[C---:B------:R-:W-:Y:S02]  /*50c0*/  ISETP.GT.AND P1, PT, R177.reuse, 0x38, P0 ;  /* 0x00000038b100780c */ /* 0x040fe40000724270 */
[----:B------:R-:W-:Y:S01]  /*50d0*/  ISETP.GT.AND P4, PT, R177, 0x39, P0 ;  /* 0x00000039b100780c */ /* 0x000fe20000784270 */
[----:B---3--:R-:W-:Y:S01]  /*50e0*/  IMAD.IADD R177, R179, 0x1, R168 ;  /* 0x00000001b3b17824 */ /* 0x008fe200078e02a8 */
[C---:B------:R-:W-:Y:S02]  /*50f0*/  ISETP.LT.OR P3, PT, R174.reuse, 0x29, P3 ;  /* 0x00000029ae00780c */ /* 0x040fe40001f61670 */
[C---:B------:R-:W-:Y:S02]  /*5100*/  ISETP.LT.OR P2, PT, R174.reuse, 0x2a, P2 ;  /* 0x0000002aae00780c */ /* 0x040fe40001741670 */
[C---:B------:R-:W-:Y:S02]  /*5110*/  ISETP.LT.OR P5, PT, R174.reuse, 0x31, P5 ;  /* 0x00000031ae00780c */ /* 0x040fe40002fa1670 */
[----:B------:R-:W-:-:S02]  /*5120*/  ISETP.LT.OR P6, PT, R174, 0x32, P6 ;  /* 0x00000032ae00780c */ /* 0x000fc400037c1670 */
[C---:B------:R-:W-:Y:S02]  /*5130*/  ISETP.LT.OR P1, PT, R174.reuse, 0x39, P1 ;  /* 0x00000039ae00780c */ /* 0x040fe40000f21670 */
[----:B------:R-:W-:Y:S02]  /*5140*/  ISETP.LT.OR P4, PT, R174, 0x3a, P4 ;  /* 0x0000003aae00780c */ /* 0x000fe40002781670 */
[----:B------:R-:W-:Y:S02]  /*5150*/  FSEL R174, R172, -INF , !P3 ;  /* 0xff800000acae7808 */ /* 0x000fe40005800000 */
[----:B------:R-:W-:Y:S02]  /*5160*/  PLOP3.LUT P3, PT, PT, PT, UP1, 0x40, 0x0 ;  /* 0x000000000000781c */ /* 0x000fe40003f6e818 */
[----:B------:R-:W-:Y:S02]  /*5170*/  IADD3 R179, R183, R168, RZ ;  /* 0x000000a8b7b37210 */ /* 0x000fe40007ffe0ff */
[----:B------:R-:W-:-:S02]  /*5180*/  FSEL R173, R173, -INF , !P2 ;  /* 0xff800000adad7808 */ /* 0x000fc40005000000 */
[----:B------:R-:W-:Y:S02]  /*5190*/  FSEL R172, R186, -INF , !P5 ;  /* 0xff800000baac7808 */ /* 0x000fe40006800000 */
[----:B------:R-:W-:Y:S02]  /*51a0*/  FSEL R156, R187, -INF , !P6 ;  /* 0xff800000bb9c7808 */ /* 0x000fe40007000000 */
[----:B------:R-:W-:Y:S02]  /*51b0*/  FSEL R154, R188, -INF , !P1 ;  /* 0xff800000bc9a7808 */ /* 0x000fe40004800000 */
[----:B------:R-:W-:Y:S01]  /*51c0*/  FSEL R152, R181, -INF , !P4 ;  /* 0xff800000b5987808 */ /* 0x000fe20006000000 */
[----:B------:R-:W-:Y:S06]  /*51d0*/  @P3 BRA `(.L_x_1265) ;  /* 0x00000000005c3947 */ /* 0x000fec0003800000 */
        /* <DEDUP_REMOVED lines=8> */
[----:B------:R-:W0:Y:S02]  /*5260*/  @P1 LDC.64 R168, c[0x0][0x9e8] ;  /* 0x00027a00ffa81b82 */ /* 0x000e240000000a00 */
[----:B0-----:R-:W-:-:S05]  /*5270*/  @P1 IMAD.HI.U32 R168, R13, R168, RZ ;  /* 0x000000a80da81227 */ /* 0x001fca00078e00ff */
[----:B------:R-:W-:-:S04]  /*5280*/  @P1 SHF.R.U32.HI R13, RZ, R169, R168 ;  /* 0x000000a9ff0d1219 */ /* 0x000fc800000116a8 */
[----:B------:R-:W-:Y:S01]  /*5290*/  LOP3.LUT R13, RZ, R13, RZ, 0x33, !PT ;  /* 0x0000000dff0d7212 */ /* 0x000fe200078e33ff */
[----:B------:R-:W-:Y:S06]  /*52a0*/  BRA `(.L_x_1268) ;  /* 0x0000000000147947 */ /* 0x000fec0003800000 */
.L_x_1267:
[----:B------:R-:W-:-:S05]  /*52b0*/  IMAD.U32 R181, RZ, RZ, UR56 ;  /* 0x00000038ffb57e24 */ /* 0x000fca000f8e00ff */
[----:B------:R-:W-:-:S13]  /*52c0*/  ISETP.NE.AND P1, PT, R181, 0x1, PT ;  /* 0x00000001b500780c */ /* 0x000fda0003f25270 */
[----:B------:R-:W0:Y:S02]  /*52d0*/  @P1 LDC.64 R168, c[0x0][0x9e8] ;  /* 0x00027a00ffa81b82 */ /* 0x000e240000000a00 */
[----:B0-----:R-:W-:-:S05]  /*52e0*/  @P1 IMAD.HI.U32 R168, R13, R168, RZ ;  /* 0x000000a80da81227 */ /* 0x001fca00078e00ff */
[----:B------:R-:W-:-:S07]  /*52f0*/  @P1 SHF.R.U32.HI R13, RZ, R169, R168 ;  /* 0x000000a9ff0d1219 */ /* 0x000fce00000116a8 */
.L_x_1268:
[----:B------:R-:W-:Y:S05]  /*5300*/  BSYNC B0 ;  /* 0x0000000000007941 */ /* 0x000fea0003800000 */
.L_x_1266:
[----:B------:R-:W-:-:S04]  /*5310*/  IMAD R180, R13, R181, -R180 ;  /* 0x000000b50db47224 */ /* 0x000fc800078e0ab4 */
[----:B------:R-:W-:-:S05]  /*5320*/  IMAD R180, R3, -0x2, R180 ;  /* 0xfffffffe03b47824 */ /* 0x000fca00078e02b4 */
[----:B------:R-:W-:Y:S02]  /*5330*/  VIADDMNMX R177, R180, R181, R177, PT ;  /* 0x000000b5b4b17246 */ /* 0x000fe400038001b1 */
[----:B------:R-:W-:-:S07]  /*5340*/  VIMNMX R179, R179, R180, !PT ;  /* 0x000000b4b3b37248 */ /* 0x000fce0007fe0100 */
.L_x_1265:
[----:B------:R-:W-:Y:S02]  /*5350*/  FMNMX.FTZ R13, R178, R11, !PT ;  /* 0x0000000bb20d7209 */ /* 0x000fe40007810000 */
[C---:B------:R-:W-:Y:S02]  /*5360*/  ISETP.GT.AND P1, PT, R179.reuse, RZ, P0 ;  /* 0x000000ffb300720c */ /* 0x040fe40000724270 */
[----:B------:R-:W-:Y:S02]  /*5370*/  FMNMX.FTZ R168, R176, R13, !PT ;  /* 0x0000000db0a87209 */ /* 0x000fe40007810000 */
[----:B------:R-:W-:Y:S02]  /*5380*/  ISETP.GT.AND P2, PT, R179, 0x1, P0 ;  /* 0x00000001b300780c */ /* 0x000fe40000744270 */
[----:B------:R-:W-:Y:S02]  /*5390*/  FMNMX.FTZ R168, R175, R168, !PT ;  /* 0x000000a8afa87209 */ /* 0x000fe40007810000 */
[----:B------:R-:W-:-:S02]  /*53a0*/  ISETP.LT.OR P1, PT, R177, 0x1, P1 ;  /* 0x00000001b100780c */ /* 0x000fc40000f21670 */
[----:B------:R-:W-:Y:S02]  /*53b0*/  FMNMX.FTZ R168, R171, R168, !PT ;  /* 0x000000a8aba87209 */ /* 0x000fe40007810000 */
[----:B------:R-:W-:Y:S02]  /*53c0*/  ISETP.GT.AND P3, PT, R179, 0x8, P0 ;  /* 0x00000008b300780c */ /* 0x000fe40000764270 */
[----:B------:R-:W-:Y:S02]  /*53d0*/  FMNMX.FTZ R168, R159, R168, !PT ;  /* 0x000000a89fa87209 */ /* 0x000fe40007810000 */
[----:B------:R-:W-:Y:S02]  /*53e0*/  ISETP.LT.OR P2, PT, R177, 0x2, P2 ;  /* 0x00000002b100780c */ /* 0x000fe40001741670 */
[----:B------:R-:W-:Y:S02]  /*53f0*/  FMNMX.FTZ R168, R167, R168, !PT ;  /* 0x000000a8a7a87209 */ /* 0x000fe40007810000 */
[----:B------:R-:W-:-:S02]  /*5400*/  ISETP.GT.AND P4, PT, R179, 0x9, P0 ;  /* 0x00000009b300780c */ /* 0x000fc40000784270 */
[----:B------:R-:W-:Y:S02]  /*5410*/  FMNMX.FTZ R13, R163, R168, !PT ;  /* 0x000000a8a30d7209 */ /* 0x000fe40007810000 */
[----:B------:R-:W-:Y:S02]  /*5420*/  ISETP.LT.OR P3, PT, R177, 0x9, P3 ;  /* 0x00000009b100780c */ /* 0x000fe40001f61670 */
[----:B------:R-:W-:Y:S02]  /*5430*/  FMNMX.FTZ R13, R164, R13, !PT ;  /* 0x0000000da40d7209 */ /* 0x000fe40007810000 */
[----:B------:R-:W-:Y:S02]  /*5440*/  FSEL R17, R17, -INF , !P2 ;  /* 0xff80000011117808 */ /* 0x000fe40005000000 */
        /* <DEDUP_REMOVED lines=9> */
[----:B------:R-:W-:Y:S02]  /*54e0*/  FSEL R19, R19, -INF , !P4 ;  /* 0xff80000013137808 */ /* 0x000fe40006000000 */
[----:B------:R-:W-:Y:S02]  /*54f0*/  FMNMX.FTZ R13, R156, R13, !PT ;  /* 0x0000000d9c0d7209 */ /* 0x000fe40007810000 */
[----:B------:R-:W-:Y:S02]  /*5500*/  ISETP.LT.OR P5, PT, R177, 0x11, P5 ;  /* 0x00000011b100780c */ /* 0x000fe40002fa1670 */
[----:B------:R-:W-:Y:S02]  /*5510*/  FMNMX.FTZ R13, R154, R13, !PT ;  /* 0x0000000d9a0d7209 */ /* 0x000fe40007810000 */
[----:B------:R-:W-:-:S02]  /*5520*/  ISETP.GT.AND P2, PT, R179, 0x18, P0 ;  /* 0x00000018b300780c */ /* 0x000fc40000744270 */
[----:B------:R-:W-:Y:S02]  /*5530*/  FMNMX.FTZ R168, R152, R13, !PT ;  /* 0x0000000d98a87209 */ /* 0x000fe40007810000 */
[----:B------:R-:W-:Y:S02]  /*5540*/  ISETP.LT.OR P6, PT, R177, 0x12, P6 ;  /* 0x00000012b100780c */ /* 0x000fe400037c1670 */
[----:B------:R-:W-:Y:S01]  /*5550*/  FSEL R20, R20, -INF , !P5 ;  /* 0xff80000014147808 */ /* 0x000fe20006800000 */
[----:B------:R-:W0:Y:S01]  /*5560*/  SHFL.BFLY PT, R13, R168, 0x2, 0x1f ;  /* 0x0c401f00a80d7f89 */ /* 0x000e2200000e0000 */
[----:B------:R-:W-:Y:S02]  /*5570*/  ISETP.GT.AND P3, PT, R179, 0x19, P0 ;  /* 0x00000019b300780c */ /* 0x000fe40000764270 */
[----:B------:R-:W-:Y:S02]  /*5580*/  FSEL R21, R21, -INF , !P6 ;  /* 0xff80000015157808 */ /* 0x000fe40007000000 */
[----:B------:R-:W-:-:S02]  /*5590*/  ISETP.LT.OR P2, PT, R177, 0x19, P2 ;  /* 0x00000019b100780c */ /* 0x000fc40001741670 */
[----:B------:R-:W-:Y:S02]  /*55a0*/  ISETP.GT.AND P4, PT, R179, 0x20, P0 ;  /* 0x00000020b300780c */ /* 0x000fe40000784270 */
[C---:B------:R-:W-:Y:S02]  /*55b0*/  ISETP.LT.OR P3, PT, R177.reuse, 0x1a, P3 ;  /* 0x0000001ab100780c */ /* 0x040fe40001f61670 */
[----:B------:R-:W-:Y:S02]  /*55c0*/  FSEL R22, R22, -INF , !P2 ;  /* 0xff80000016167808 */ /* 0x000fe40005000000 */
[----:B------:R-:W-:Y:S02]  /*55d0*/  ISETP.LT.OR P4, PT, R177, 0x21, P4 ;  /* 0x00000021b100780c */ /* 0x000fe40002781670 */
[----:B------:R-:W-:Y:S02]  /*55e0*/  FSEL R23, R23, -INF , !P3 ;  /* 0xff80000017177808 */ /* 0x000fe40005800000 */
[----:B------:R-:W-:-:S02]  /*55f0*/  ISETP.GT.AND P5, PT, R179, 0x28, P0 ;  /* 0x00000028b300780c */ /* 0x000fc400007a4270 */
[----:B------:R-:W-:Y:S02]  /*5600*/  FSEL R153, R153, -INF , !P4 ;  /* 0xff80000099997808 */ /* 0x000fe40006000000 */
[----:B------:R-:W-:Y:S02]  /*5610*/  ISETP.GT.AND P6, PT, R179, 0x29, P0 ;  /* 0x00000029b300780c */ /* 0x000fe400007c4270 */
[----:B------:R-:W-:Y:S02]  /*5620*/  ISETP.LT.OR P5, PT, R177, 0x29, P5 ;  /* 0x00000029b100780c */ /* 0x000fe40002fa1670 */
[----:B0-----:R-:W-:Y:S02]  /*5630*/  FMNMX.FTZ R169, R168, R13, !PT ;  /* 0x0000000da8a97209 */ /* 0x001fe40007810000 */
[----:B------:R-:W-:Y:S02]  /*5640*/  ISETP.GT.AND P2, PT, R179, 0x30, P0 ;  /* 0x00000030b300780c */ /* 0x000fe40000744270 */
[----:B------:R-:W-:Y:S01]  /*5650*/  ISETP.LT.OR P6, PT, R177, 0x2a, P6 ;  /* 0x0000002ab100780c */ /* 0x000fe200037c1670 */
[----:B------:R-:W0:Y:S01]  /*5660*/  SHFL.BFLY PT, R180, R169, 0x1, 0x1f ;  /* 0x0c201f00a9b47f89 */ /* 0x000e2200000e0000 */
[----:B------:R-:W-:-:S02]  /*5670*/  FSEL R157, R157, -INF , !P5 ;  /* 0xff8000009d9d7808 */ /* 0x000fc40006800000 */
[----:B------:R-:W-:Y:S02]  /*5680*/  ISETP.GT.AND P4, PT, R179, 0x31, P0 ;  /* 0x00000031b300780c */ /* 0x000fe40000784270 */
[C---:B------:R-:W-:Y:S02]  /*5690*/  ISETP.LT.OR P2, PT, R177.reuse, 0x31, P2 ;  /* 0x00000031b100780c */ /* 0x040fe40001741670 */
[----:B------:R-:W-:Y:S02]  /*56a0*/  FSEL R158, R158, -INF , !P6 ;  /* 0xff8000009e9e7808 */ /* 0x000fe40007000000 */
[----:B------:R-:W-:Y:S02]  /*56b0*/  ISETP.LT.OR P4, PT, R177, 0x32, P4 ;  /* 0x00000032b100780c */ /* 0x000fe40002781670 */
[----:B------:R-:W-:Y:S02]  /*56c0*/  FSEL R161, R161, -INF , !P2 ;  /* 0xff800000a1a17808 */ /* 0x000fe40005000000 */
[----:B------:R-:W-:-:S02]  /*56d0*/  FSEL R162, R162, -INF , !P4 ;  /* 0xff800000a2a27808 */ /* 0x000fc40006000000 */
[----:B0-----:R-:W-:Y:S01]  /*56e0*/  FMNMX.FTZ R13, R169, R180, !PT ;  /* 0x000000b4a90d7209 */ /* 0x001fe20007810000 */
[----:B------:R-:W-:Y:S01]  /*56f0*/  IMAD.U32 R180, RZ, RZ, UR52 ;  /* 0x00000034ffb47e24 */ /* 0x000fe2000f8e00ff */
[----:B------:R-:W-:Y:S02]  /*5700*/  FSEL R169, R15, -INF , !P1 ;  /* 0xff8000000fa97808 */ /* 0x000fe40004800000 */
[----:B------:R-:W-:Y:S01]  /*5710*/  ISETP.GT.AND P1, PT, R179, 0x21, P0 ;  /* 0x00000021b300780c */ /* 0x000fe20000724270 */
[----:B------:R-:W-:-:S01]  /*5720*/  FFMA.FTZ R180, R13, R180, -8 ;  /* 0xc10000000db47423 */ /* 0x000fc200000100b4 */
[----:B------:R-:W-:Y:S02]  /*5730*/  FMNMX.FTZ R168, R169, R12, !PT ;  /* 0x0000000ca9a87209 */ /* 0x000fe40007810000 */
[----:B------:R-:W-:Y:S02]  /*5740*/  FSETP.NEU.FTZ.AND P3, PT, R13, -INF , PT ;  /* 0xff8000000d00780b */ /* 0x000fe40003f7d000 */
[----:B------:R-:W-:-:S02]  /*5750*/  FMNMX.FTZ R15, R17, R168, !PT ;  /* 0x000000a8110f7209 */ /* 0x000fc40007810000 */
[----:B------:R-:W-:Y:S02]  /*5760*/  ISETP.LT.OR P1, PT, R177, 0x22, P1 ;  /* 0x00000022b100780c */ /* 0x000fe40000f21670 */
[----:B------:R-:W-:Y:S02]  /*5770*/  FMNMX.FTZ R168, R18, R15, !PT ;  /* 0x0000000f12a87209 */ /* 0x000fe40007810000 */
[----:B------:R-:W-:Y:S02]  /*5780*/  FSEL R181, R180, RZ, P3 ;  /* 0x000000ffb4b57208 */ /* 0x000fe40001800000 */
[----:B------:R-:W-:Y:S02]  /*5790*/  FMNMX.FTZ R15, R19, R168, !PT ;  /* 0x000000a8130f7209 */ /* 0x000fe40007810000 */
[----:B------:R-:W-:Y:S01]  /*57a0*/  FSEL R155, R155, -INF , !P1 ;  /* 0xff8000009b9b7808 */ /* 0x000fe20004800000 */
[--C-:B------:R-:W-:Y:S01]  /*57b0*/  FFMA.FTZ R180, R176, UR52, -R181.reuse ;  /* 0x00000034b0b47c23 */ /* 0x100fe200080108b5 */
[----:B------:R-:W-:Y:S01]  /*57c0*/  FMNMX.FTZ R168, R20, R15, !PT ;  /* 0x0000000f14a87209 */ /* 0x000fe20007810000 */
[--C-:B------:R-:W-:Y:S01]  /*57d0*/  FFMA.FTZ R178, R178, UR52, -R181.reuse ;  /* 0x00000034b2b27c23 */ /* 0x100fe200080108b5 */
[----:B------:R-:W-:Y:S01]  /*57e0*/  ISETP.GT.AND P1, PT, R179, 0x38, P0 ;  /* 0x00000038b300780c */ /* 0x000fe20000724270 */
[--C-:B------:R-:W-:Y:S01]  /*57f0*/  FFMA.FTZ R175, R175, UR52, -R181.reuse ;  /* 0x00000034afaf7c23 */ /* 0x100fe200080108b5 */
[----:B------:R-:W-:Y:S01]  /*5800*/  FMNMX.FTZ R15, R21, R168, !PT ;  /* 0x000000a8150f7209 */ /* 0x000fe20007810000 */
[--C-:B------:R-:W-:Y:S01]  /*5810*/  FFMA.FTZ R159, R159, UR52, -R181.reuse ;  /* 0x000000349f9f7c23 */ /* 0x100fe200080108b5 */
[----:B------:R-:W-:Y:S01]  /*5820*/  ISETP.GT.AND P0, PT, R179, 0x39, P0 ;  /* 0x00000039b300780c */ /* 0x000fe20000704270 */
[--C-:B------:R-:W-:Y:S01]  /*5830*/  FFMA.FTZ R163, R163, UR52, -R181.reuse ;  /* 0x00000034a3a37c23 */ /* 0x100fe200080108b5 */
[----:B------:R-:W-:Y:S01]  /*5840*/  FMNMX.FTZ R168, R22, R15, !PT ;  /* 0x0000000f16a87209 */ /* 0x000fe20007810000 */
[----:B------:R-:W-:Y:S01]  /*5850*/  MUFU.EX2 R179, R178 ;  /* 0x000000b200b37308 */ /* 0x000fe20000000800 */
[----:B------:R-:W-:Y:S01]  /*5860*/  ISETP.LT.OR P1, PT, R177, 0x39, P1 ;  /* 0x00000039b100780c */ /* 0x000fe20000f21670 */
[----:B------:R-:W-:Y:S01]  /*5870*/  FFMA.FTZ R154, R154, UR52, -R181 ;  /* 0x000000349a9a7c23 */ /* 0x000fe200080108b5 */
[----:B------:R-:W-:-:S02]  /*5880*/  FMNMX.FTZ R168, R23, R168, !PT ;  /* 0x000000a817a87209 */ /* 0x000fc40007810000 */
[----:B------:R-:W-:Y:S02]  /*5890*/  ISETP.LT.OR P0, PT, R177, 0x3a, P0 ;  /* 0x0000003ab100780c */ /* 0x000fe40000701670 */
[----:B------:R-:W-:Y:S01]  /*58a0*/  FMNMX.FTZ R168, R153, R168, !PT ;  /* 0x000000a899a87209 */ /* 0x000fe20007810000 */
[----:B------:R-:W-:Y:S01]  /*58b0*/  MUFU.EX2 R175, R175 ;  /* 0x000000af00af7308 */ /* 0x000fe20000000800 */
[----:B------:R-:W-:Y:S02]  /*58c0*/  FSEL R165, R165, -INF , !P1 ;  /* 0xff800000a5a57808 */ /* 0x000fe40004800000 */
[----:B------:R-:W-:Y:S02]  /*58d0*/  FMNMX.FTZ R176, R155, R168, !PT ;  /* 0x000000a89bb07209 */ /* 0x000fe40007810000 */
[----:B------:R-:W-:Y:S02]  /*58e0*/  FSEL R166, R166, -INF , !P0 ;  /* 0xff800000a6a67808 */ /* 0x000fe40004000000 */
[----:B------:R-:W-:Y:S01]  /*58f0*/  FMNMX.FTZ R15, R157, R176, !PT ;  /* 0x000000b09d0f7209 */ /* 0x000fe20007810000 */
[----:B------:R0:W-:Y:S03]  /*5900*/  MUFU.EX2 R168, R180 ;  /* 0x000000b400a87308 */ /* 0x0001e60000000800 */
[----:B------:R-:W-:-:S04]  /*5910*/  FMNMX.FTZ R176, R158, R15, !PT ;  /* 0x0000000f9eb07209 */ /* 0x000fc80007810000 */
[----:B------:R-:W-:Y:S01]  /*5920*/  FMNMX.FTZ R15, R161, R176, !PT ;  /* 0x000000b0a10f7209 */ /* 0x000fe20007810000 */
[----:B------:R-:W-:-:S01]  /*5930*/  FFMA.FTZ R176, R171, UR52, -R181 ;  /* 0x00000034abb07c23 */ /* 0x000fc200080108b5 */
[--C-:B0-----:R-:W-:Y:S01]  /*5940*/  FFMA.FTZ R180, R164, UR52, -R181.reuse ;  /* 0x00000034a4b47c23 */ /* 0x101fe200080108b5 */
        /* <DEDUP_REMOVED lines=11> */
[----:B------:R-:W-:Y:S01]  /*5a00*/  FSEL R152, R13, RZ, P3 ;  /* 0x000000ff0d987208 */ /* 0x000fe20001800000 */
[----:B------:R-:W-:Y:S01]  /*5a10*/  IMAD.U32 R156, RZ, RZ, UR52 ;  /* 0x00000034ff9c7e24 */ /* 0x000fe2000f8e00ff */
[----:B------:R-:W-:Y:S01]  /*5a20*/  MUFU.EX2 R176, R176 ;  /* 0x000000b000b07308 */ /* 0x000fe20000000800 */
[----:B------:R-:W0:Y:S02]  /*5a30*/  SHFL.BFLY PT, R182, R15, 0x2, 0x1f ;  /* 0x0c401f000fb67f89 */ /* 0x000e2400000e0000 */
[----:B------:R-:W-:-:S04]  /*5a40*/  FADD.FTZ R152, -R152, R11 ;  /* 0x0000000b98987221 */ /* 0x000fc80000010100 */
[----:B------:R-:W-:Y:S01]  /*5a50*/  FMUL.FTZ R172, R152, UR52 ;  /* 0x0000003498ac7c20 */ /* 0x000fe20008410000 */
[----:B------:R-:W-:Y:S08]  /*5a60*/  MUFU.EX2 R159, R159 ;  /* 0x0000009f009f7308 */ /* 0x000ff00000000800 */
[----:B------:R-:W2:Y:S08]  /*5a70*/  MUFU.EX2 R172, R172 ;  /* 0x000000ac00ac7308 */ /* 0x000eb00000000800 */
[----:B------:R-:W-:Y:S01]  /*5a80*/  MUFU.EX2 R178, R178 ;  /* 0x000000b200b27308 */ /* 0x000fe20000000800 */
[----:B0-----:R-:W-:-:S05]  /*5a90*/  FMNMX.FTZ R182, R15, R182, !PT ;  /* 0x000000b60fb67209 */ /* 0x001fca0007810000 */
[----:B------:R-:W0:Y:S02]  /*5aa0*/  SHFL.BFLY PT, R15, R182, 0x1, 0x1f ;  /* 0x0c201f00b60f7f89 */ /* 0x000e2400000e0000 */
[----:B------:R-:W-:Y:S01]  /*5ab0*/  MUFU.EX2 R163, R163 ;  /* 0x000000a300a37308 */ /* 0x000fe20000000800 */
[-C--:B--2---:R-:W-:Y:S01]  /*5ac0*/  FMUL.FTZ R24, R24, R172.reuse ;  /* 0x000000ac18187220 */ /* 0x084fe20000410000 */
        /* <DEDUP_REMOVED lines=20> */
[----:B0-----:R-:W-:Y:S01]  /*5c10*/  FMNMX.FTZ R15, R182, R15, !PT ;  /* 0x0000000fb60f7209 */ /* 0x001fe20007810000 */
[-C--:B------:R-:W-:Y:S01]  /*5c20*/  FMUL.FTZ R61, R61, R172.reuse ;  /* 0x000000ac3d3d7220 */ /* 0x080fe20000410000 */
[----:B------:R-:W-:Y:S01]  /*5c30*/  MUFU.EX2 R167, R167 ;  /* 0x000000a700a77308 */ /* 0x000fe20000000800 */
[----:B------:R-:W-:Y:S01]  /*5c40*/  FMUL.FTZ R64, R64, R172 ;  /* 0x000000ac40407220 */ /* 0x000fe20000410000 */
[C---:B------:R-:W-:Y:S01]  /*5c50*/  FSETP.NEU.FTZ.AND P0, PT, R15.reuse, -INF , PT ;  /* 0xff8000000f00780b */ /* 0x040fe20003f1d000 */
[----:B------:R-:W-:-:S01]  /*5c60*/  FFMA.FTZ R156, R15, R156, -8 ;  /* 0xc10000000f9c7423 */ /* 0x000fc2000001009c */
[-C--:B------:R-:W-:Y:S01]  /*5c70*/  FMUL.FTZ R65, R65, R172.reuse ;  /* 0x000000ac41417220 */ /* 0x080fe20000410000 */
[-C--:B------:R-:W-:Y:S01]  /*5c80*/  FMUL.FTZ R68, R68, R172.reuse ;  /* 0x000000ac44447220 */ /* 0x080fe20000410000 */
[-C--:B------:R-:W-:Y:S01]  /*5c90*/  FMUL.FTZ R69, R69, R172.reuse ;  /* 0x000000ac45457220 */ /* 0x080fe20000410000 */
[-C--:B------:R-:W-:Y:S01]  /*5ca0*/  FMUL.FTZ R72, R72, R172.reuse ;  /* 0x000000ac48487220 */ /* 0x080fe20000410000 */
[----:B------:R-:W-:Y:S01]  /*5cb0*/  FSEL R152, R156, RZ, P0 ;  /* 0x000000ff9c987208 */ /* 0x000fe20000000000 */
[----:B------:R-:W-:Y:S01]  /*5cc0*/  MUFU.EX2 R160, R160 ;  /* 0x000000a000a07308 */ /* 0x000fe20000000800 */
[-C--:B------:R-:W-:Y:S01]  /*5cd0*/  FMUL.FTZ R73, R73, R172.reuse ;  /* 0x000000ac49497220 */ /* 0x080fe20000410000 */
[-C--:B------:R-:W-:Y:S01]  /*5ce0*/  FMUL.FTZ R76, R76, R172.reuse ;  /* 0x000000ac4c4c7220 */ /* 0x080fe20000410000 */
[----:B------:R-:W-:Y:S01]  /*5cf0*/  FMUL.FTZ R77, R77, R172 ;  /* 0x000000ac4d4d7220 */ /* 0x000fe20000410000 */
[--C-:B------:R-:W-:Y:S01]  /*5d00*/  FFMA.FTZ R174, R169, UR52, -R152.reuse ;  /* 0x00000034a9ae7c23 */ /* 0x100fe20008010898 */
[----:B------:R-:W-:-:S01]  /*5d10*/  FFMA.FTZ R169, R19, UR52, -R152 ;  /* 0x0000003413a97c23 */ /* 0x000fc20008010898 */
[--C-:B------:R-:W-:Y:S01]  /*5d20*/  FFMA.FTZ R19, R21, UR52, -R152.reuse ;  /* 0x0000003415137c23 */ /* 0x100fe20008010898 */
[----:B------:R-:W-:Y:S01]  /*5d30*/  FSEL R21, R15, RZ, P0 ;  /* 0x000000ff0f157208 */ /* 0x000fe20000000000 */
[--C-:B------:R-:W-:Y:S01]  /*5d40*/  FFMA.FTZ R17, R17, UR52, -R152.reuse ;  /* 0x0000003411117c23 */ /* 0x100fe20008010898 */
[----:B------:R-:W-:-:S01]  /*5d50*/  FFMA.FTZ R156, R18, UR52, -R152 ;  /* 0x00000034129c7c23 */ /* 0x000fc20008010898 */
[----:B------:R-:W-:Y:S01]  /*5d60*/  MUFU.EX2 R174, R174 ;  /* 0x000000ae00ae7308 */ /* 0x000fe20000000800 */
[----:B------:R-:W-:-:S01]  /*5d70*/  FFMA.FTZ R18, R20, UR52, -R152 ;  /* 0x0000003414127c23 */ /* 0x000fc20008010898 */
[----:B------:R-:W-:Y:S01]  /*5d80*/  FADD.FTZ R21, -R21, R12 ;  /* 0x0000000c15157221 */ /* 0x000fe20000010100 */
[----:B------:R-:W-:-:S01]  /*5d90*/  FFMA.FTZ R20, R22, UR52, -R152 ;  /* 0x0000003416147c23 */ /* 0x000fc20008010898 */
[--C-:B------:R-:W-:Y:S01]  /*5da0*/  FFMA.FTZ R22, R23, UR52, -R152.reuse ;  /* 0x0000003417167c23 */ /* 0x100fe20008010898 */
[----:B------:R-:W-:-:S01]  /*5db0*/  FFMA.FTZ R12, R153, UR52, -R152 ;  /* 0x00000034990c7c23 */ /* 0x000fc20008010898 */
[----:B------:R-:W-:Y:S01]  /*5dc0*/  FMUL.FTZ R21, R21, UR52 ;  /* 0x0000003415157c20 */ /* 0x000fe20008410000 */
[----:B------:R-:W-:-:S01]  /*5dd0*/  FFMA.FTZ R153, R172, R4, R179 ;  /* 0x00000004ac997223 */ /* 0x000fc200000100b3 */
        /* <DEDUP_REMOVED lines=9> */
[----:B------:R-:W-:Y:S01]  /*5e70*/  PLOP3.LUT P0, PT, PT, PT, UP0, 0x40, 0x0 ;  /* 0x000000000000781c */ /* 0x000fe20003f0e808 */
[-C--:B------:R-:W-:Y:S01]  /*5e80*/  FMUL.FTZ R80, R80, R172.reuse ;  /* 0x000000ac50507220 */ /* 0x080fe20000410000 */
[-C--:B------:R-:W-:Y:S01]  /*5e90*/  FMUL.FTZ R81, R81, R172.reuse ;  /* 0x000000ac51517220 */ /* 0x080fe20000410000 */
[-C--:B------:R-:W-:Y:S01]  /*5ea0*/  FMUL.FTZ R84, R84, R172.reuse ;  /* 0x000000ac54547220 */ /* 0x080fe20000410000 */
[-C--:B------:R-:W-:Y:S01]  /*5eb0*/  FMUL.FTZ R85, R85, R172.reuse ;  /* 0x000000ac55557220 */ /* 0x080fe20000410000 */
[-C--:B------:R-:W-:Y:S01]  /*5ec0*/  FMUL.FTZ R88, R88, R172.reuse ;  /* 0x000000ac58587220 */ /* 0x080fe20000410000 */
[-C--:B------:R-:W-:Y:S01]  /*5ed0*/  FMUL.FTZ R89, R89, R172.reuse ;  /* 0x000000ac59597220 */ /* 0x080fe20000410000 */
[----:B------:R-:W2:Y:S01]  /*5ee0*/  MUFU.EX2 R156, R156 ;  /* 0x0000009c009c7308 */ /* 0x000ea20000000800 */
        /* <DEDUP_REMOVED lines=8> */
[----:B0-----:R-:W-:-:S01]  /*5f70*/  FFMA.FTZ R4, R21, R5, R174 ;  /* 0x0000000515047223 */ /* 0x001fc200000100ae */
        /* <DEDUP_REMOVED lines=14> */
[----:B------:R2:W-:Y:S01]  /*6060*/  MUFU.EX2 R177, R22 ;  /* 0x0000001600b17308 */ /* 0x0005e20000000800 */
[----:B---3--:R-:W-:-:S01]  /*6070*/  FADD.FTZ R5, R169, R4 ;  /* 0x00000004a9057221 */ /* 0x008fc20000010000 */
[----:B------:R-:W-:Y:S01]  /*6080*/  F2FP.SATFINITE.E4M3.F32.PACK_AB_MERGE_C R169, R169, R156, RZ ;  /* 0x0000009ca9a9723e */ /* 0x000fe200048070ff */
[-C--:B------:R-:W-:Y:S01]  /*6090*/  FMUL.FTZ R128, R128, R172.reuse ;  /* 0x000000ac80807220 */ /* 0x080fe20000410000 */
[-C--:B------:R-:W-:Y:S01]  /*60a0*/  FMUL.FTZ R129, R129, R172.reuse ;  /* 0x000000ac81817220 */ /* 0x080fe20000410000 */
[-C--:B------:R-:W-:Y:S01]  /*60b0*/  FMUL.FTZ R132, R132, R172.reuse ;  /* 0x000000ac84847220 */ /* 0x080fe20000410000 */
[-C--:B------:R-:W-:Y:S01]  /*60c0*/  FMUL.FTZ R133, R133, R172.reuse ;  /* 0x000000ac85857220 */ /* 0x080fe20000410000 */
[----:B------:R-:W-:Y:S01]  /*60d0*/  FMUL.FTZ R136, R136, R172 ;  /* 0x000000ac88887220 */ /* 0x000fe20000410000 */
[----:B------:R-:W3:Y:S01]  /*60e0*/  MUFU.EX2 R19, R19 ;  /* 0x0000001300137308 */ /* 0x000ee20000000800 */
[----:B--2---:R-:W-:-:S01]  /*60f0*/  FADD.FTZ R22, R168, R153 ;  /* 0x00000099a8167221 */ /* 0x004fc20000010000 */
[----:B0-----:R-:W-:Y:S01]  /*6100*/  FADD.FTZ R4, R18, R5 ;  /* 0x0000000512047221 */ /* 0x001fe20000010000 */
[-C--:B------:R-:W-:Y:S01]  /*6110*/  FMUL.FTZ R137, R137, R172.reuse ;  /* 0x000000ac89897220 */ /* 0x080fe20000410000 */
[----:B------:R-:W-:Y:S01]  /*6120*/  FMUL.FTZ R140, R140, R172 ;  /* 0x000000ac8c8c7220 */ /* 0x000fe20000410000 */
[----:B------:R-:W-:-:S01]  /*6130*/  FADD.FTZ R153, R175, R22 ;  /* 0x00000016af997221 */ /* 0x000fc20000010000 */
[C---:B------:R-:W-:Y:S01]  /*6140*/  F2FP.SATFINITE.E4M3.F32.PACK_AB_MERGE_C R175, R176.reuse, R175, RZ ;  /* 0x000000afb0af723e */ /* 0x040fe200048070ff */
[----:B------:R-:W-:Y:S01]  /*6150*/  FMUL.FTZ R141, R141, R172 ;  /* 0x000000ac8d8d7220 */ /* 0x000fe20000410000 */
[----:B------:R-:W0:Y:S01]  /*6160*/  MUFU.EX2 R20, R20 ;  /* 0x0000001400147308 */ /* 0x000e220000000800 */
[----:B------:R-:W-:-:S01]  /*6170*/  FADD.FTZ R22, R176, R153 ;  /* 0x00000099b0167221 */ /* 0x000fc20000010000 */
[-C--:B------:R-:W-:Y:S01]  /*6180*/  FMUL.FTZ R144, R144, R172.reuse ;  /* 0x000000ac90907220 */ /* 0x080fe20000410000 */
[-C--:B------:R-:W-:Y:S01]  /*6190*/  FMUL.FTZ R145, R145, R172.reuse ;  /* 0x000000ac91917220 */ /* 0x080fe20000410000 */
[----:B------:R-:W-:Y:S01]  /*61a0*/  FMUL.FTZ R148, R148, R172 ;  /* 0x000000ac94947220 */ /* 0x000fe20000410000 */
[----:B------:R-:W-:-:S01]  /*61b0*/  FADD.FTZ R153, R159, R22 ;  /* 0x000000169f997221 */ /* 0x000fc20000010000 */
[----:B------:R-:W-:Y:S01]  /*61c0*/  FMUL.FTZ R149, R149, R172 ;  /* 0x000000ac95957220 */ /* 0x000fe20000410000 */
[----:B------:R-:W-:Y:S01]  /*61d0*/  FMUL.FTZ R26, R26, R21 ;  /* 0x000000151a1a7220 */ /* 0x000fe20000410000 */
[----:B------:R-:W2:Y:S01]  /*61e0*/  MUFU.EX2 R12, R12 ;  /* 0x0000000c000c7308 */ /* 0x000ea20000000800 */
[----:B------:R-:W-:-:S01]  /*61f0*/  FADD.FTZ R22, R178, R153 ;  /* 0x00000099b2167221 */ /* 0x000fc20000010000 */
[----:B---3--:R-:W-:Y:S01]  /*6200*/  FADD.FTZ R5, R19, R4 ;  /* 0x0000000413057221 */ /* 0x008fe20000010000 */
[-C--:B------:R-:W-:Y:S01]  /*6210*/  FMUL.FTZ R27, R27, R21.reuse ;  /* 0x000000151b1b7220 */ /* 0x080fe20000410000 */
[----:B------:R-:W-:Y:S01]  /*6220*/  FMUL.FTZ R30, R30, R21 ;  /* 0x000000151e1e7220 */ /* 0x000fe20000410000 */
[----:B------:R-:W-:-:S01]  /*6230*/  FADD.FTZ R153, R163, R22 ;  /* 0x00000016a3997221 */ /* 0x000fc20000010000 */
[----:B------:R-:W-:Y:S01]  /*6240*/  F2FP.SATFINITE.E4M3.F32.PACK_AB_MERGE_C R163, R180, R163, RZ ;  /* 0x000000a3b4a3723e */ /* 0x000fe200048070ff */
[----:B------:R-:W-:Y:S01]  /*6250*/  FMUL.FTZ R31, R31, R21 ;  /* 0x000000151f1f7220 */ /* 0x000fe20000410000 */
[----:B------:R-:W3:Y:S01]  /*6260*/  MUFU.EX2 R23, R23 ;  /* 0x0000001700177308 */ /* 0x000ee20000000800 */
[----:B0-----:R-:W-:-:S01]  /*6270*/  FADD.FTZ R4, R20, R5 ;  /* 0x0000000514047221 */ /* 0x001fc20000010000 */
[----:B------:R-:W-:Y:S01]  /*6280*/  FADD.FTZ R153, R180, R153 ;  /* 0x00000099b4997221 */ /* 0x000fe20000010000 */
[C---:B------:R-:W-:Y:S01]  /*6290*/  F2FP.SATFINITE.E4M3.F32.PACK_AB_MERGE_C R155, R177.reuse, R20, RZ ;  /* 0x00000014b19b723e */ /* 0x040fe200048070ff */
[----:B------:R-:W-:Y:S01]  /*62a0*/  FMUL.FTZ R34, R34, R21 ;  /* 0x0000001522227220 */ /* 0x000fe20000410000 */
[----:B------:R-:W-:-:S01]  /*62b0*/  FADD.FTZ R5, R177, R4 ;  /* 0x00000004b1057221 */ /* 0x000fc20000010000 */
[----:B------:R-:W-:Y:S01]  /*62c0*/  FADD.FTZ R4, R164, R153 ;  /* 0x00000099a4047221 */ /* 0x000fe20000010000 */
[----:B------:R-:W-:Y:S01]  /*62d0*/  F2FP.SATFINITE.E4M3.F32.PACK_AB_MERGE_C R155, R19, R18, R155 ;  /* 0x00000012139b723e */ /* 0x000fe2000480709b */
[----:B------:R-:W0:Y:S01]  /*62e0*/  MUFU.EX2 R157, R157 ;  /* 0x0000009d009d7308 */ /* 0x000e220000000800 */
[----:B--2---:R-:W-:-:S01]  /*62f0*/  FADD.FTZ R22, R12, R5 ;  /* 0x000000050c167221 */ /* 0x004fc20000010000 */
[----:B------:R-:W-:Y:S01]  /*6300*/  FADD.FTZ R5, R167, R4 ;  /* 0x00000004a7057221 */ /* 0x000fe20000010000 */
[-C--:B------:R-:W-:Y:S01]  /*6310*/  FMUL.FTZ R35, R35, R21.reuse ;  /* 0x0000001523237220 */ /* 0x080fe20000410000 */
[-C--:B------:R-:W-:Y:S01]  /*6320*/  FMUL.FTZ R38, R38, R21.reuse ;  /* 0x0000001526267220 */ /* 0x080fe20000410000 */
[-C--:B------:R-:W-:Y:S01]  /*6330*/  FMUL.FTZ R39, R39, R21.reuse ;  /* 0x0000001527277220 */ /* 0x080fe20000410000 */
[----:B------:R-:W-:Y:S01]  /*6340*/  FADD.FTZ R4, R160, R5 ;  /* 0x00000005a0047221 */ /* 0x000fe20000010000 */
[----:B------:R-:W-:Y:S01]  /*6350*/  FMUL.FTZ R42, R42, R21 ;  /* 0x000000152a2a7220 */ /* 0x000fe20000410000 */
[----:B------:R-:W2:Y:S01]  /*6360*/  MUFU.EX2 R171, R171 ;  /* 0x000000ab00ab7308 */ /* 0x000ea20000000800 */
[----:B---3--:R-:W-:-:S01]  /*6370*/  FADD.FTZ R22, R23, R22 ;  /* 0x0000001617167221 */ /* 0x008fc20000010000 */
        /* <DEDUP_REMOVED lines=16> */
[----:B------:R-:W-:Y:S01]  /*6480*/  F2FP.SATFINITE.E4M3.F32.PACK_AB_MERGE_C R160, R171, R160, RZ ;  /* 0x000000a0aba0723e */ /* 0x000fe200048070ff */
[-C--:B------:R-:W-:Y:S01]  /*6490*/  FMUL.FTZ R67, R67, R21.reuse ;  /* 0x0000001543437220 */ /* 0x080fe20000410000 */
[-C--:B------:R-:W-:Y:S01]  /*64a0*/  FMUL.FTZ R70, R70, R21.reuse ;  /* 0x0000001546467220 */ /* 0x080fe20000410000 */
[-C--:B------:R-:W-:Y:S01]  /*64b0*/  FMUL.FTZ R71, R71, R21.reuse ;  /* 0x0000001547477220 */ /* 0x080fe20000410000 */
[----:B------:R-:W-:Y:S01]  /*64c0*/  F2FP.SATFINITE.E4M3.F32.PACK_AB_MERGE_C R156, R167, R164, R160 ;  /* 0x000000a4a79c723e */ /* 0x000fe200048070a0 */
[----:B------:R-:W-:Y:S01]  /*64d0*/  FMUL.FTZ R74, R74, R21 ;  /* 0x000000154a4a7220 */ /* 0x000fe20000410000 */
[----:B------:R-:W2:Y:S01]  /*64e0*/  MUFU.EX2 R170, R170 ;  /* 0x000000aa00aa7308 */ /* 0x000ea20000000800 */
[----:B---3--:R-:W-:-:S01]  /*64f0*/  FADD.FTZ R4, R158, R5 ;  /* 0x000000059e047221 */ /* 0x008fc20000010000 */
[----:B------:R-:W-:Y:S01]  /*6500*/  F2FP.SATFINITE.E4M3.F32.PACK_AB_MERGE_C R157, R158, R157, RZ ;  /* 0x0000009d9e9d723e */ /* 0x000fe200048070ff */
[-C--:B------:R-:W-:Y:S01]  /*6510*/  FMUL.FTZ R75, R75, R21.reuse ;  /* 0x000000154b4b7220 */ /* 0x080fe20000410000 */
[-C--:B------:R-:W-:Y:S01]  /*6520*/  FMUL.FTZ R78, R78, R21.reuse ;  /* 0x000000154e4e7220 */ /* 0x080fe20000410000 */
[-C--:B------:R-:W-:Y:S01]  /*6530*/  FMUL.FTZ R79, R79, R21.reuse ;  /* 0x000000154f4f7220 */ /* 0x080fe20000410000 */
[----:B------:R-:W-:Y:S01]  /*6540*/  F2FP.SATFINITE.E4M3.F32.PACK_AB_MERGE_C R157, R23, R12, R157 ;  /* 0x0000000c179d723e */ /* 0x000fe2000480709d */
        /* <DEDUP_REMOVED lines=43> */
[----:B------:R-:W-:Y:S01]  /*6800*/  F2FP.SATFINITE.E4M3.F32.PACK_AB_MERGE_C R153, R17, R174, R169 ;  /* 0x000000ae1199723e */ /* 0x000fe200048070a9 */
[-C--:B------:R-:W-:Y:S01]  /*6810*/  FMUL.FTZ R143, R143, R21.reuse ;  /* 0x000000158f8f7220 */ /* 0x080fe20000410000 */
[-C--:B------:R-:W-:Y:S01]  /*6820*/  FMUL.FTZ R146, R146, R21.reuse ;  /* 0x0000001592927220 */ /* 0x080fe20000410000 */
[-C--:B------:R-:W-:Y:S01]  /*6830*/  FMUL.FTZ R147, R147, R21.reuse ;  /* 0x0000001593937220 */ /* 0x080fe20000410000 */
[-C--:B------:R-:W-:Y:S01]  /*6840*/  FMUL.FTZ R150, R150, R21.reuse ;  /* 0x0000001596967220 */ /* 0x080fe20000410000 */
[----:B------:R-:W-:Y:S01]  /*6850*/  FMUL.FTZ R151, R151, R21 ;  /* 0x0000001597977220 */ /* 0x000fe20000410000 */
[C---:B0-----:R-:W-:Y:S01]  /*6860*/  F2FP.SATFINITE.E4M3.F32.PACK_AB_MERGE_C R158, R11.reuse, R154, RZ ;  /* 0x0000009a0b9e723e */ /* 0x041fe200048070ff */
[----:B------:R-:W-:-:S01]  /*6870*/  FADD.FTZ R4, R11, R20 ;  /* 0x000000140b047221 */ /* 0x000fc20000010000 */
[----:B------:R-:W-:-:S02]  /*6880*/  F2FP.SATFINITE.E4M3.F32.PACK_AB_MERGE_C R154, R178, R159, R163 ;  /* 0x0000009fb29a723e */ /* 0x000fc400048070a3 */
[----:B------:R-:W-:Y:S02]  /*6890*/  F2FP.SATFINITE.E4M3.F32.PACK_AB_MERGE_C R158, R173, R170, R158 ;  /* 0x000000aaad9e723e */ /* 0x000fe4000480709e */
[C---:B--2---:R-:W-:Y:S01]  /*68a0*/  F2FP.SATFINITE.E4M3.F32.PACK_AB_MERGE_C R165, R152.reuse, R165, RZ ;  /* 0x000000a598a5723e */ /* 0x044fe200048070ff */
[----:B------:R-:W-:-:S01]  /*68b0*/  FADD.FTZ R5, R152, R5 ;  /* 0x0000000598057221 */ /* 0x000fc20000010000 */
[----:B------:R-:W-:Y:S02]  /*68c0*/  F2FP.SATFINITE.E4M3.F32.PACK_AB_MERGE_C R152, R168, R179, R175 ;  /* 0x000000b3a898723e */ /* 0x000fe400048070af */
[----:B------:R-:W-:Y:S01]  /*68d0*/  F2FP.SATFINITE.E4M3.F32.PACK_AB_MERGE_C R159, R162, R161, R165 ;  /* 0x000000a1a29f723e */ /* 0x000fe200048070a5 */
[----:B------:R-:W-:Y:S06]  /*68e0*/  @P0 BRA `(.L_x_1269) ;  /* 0x0000000000040947 */ /* 0x000fec0003800000 */
[----:B------:R-:W-:Y:S01]  /*68f0*/  BPT.TRAP 0x1 ;  /* 0x000000040000795c */ /* 0x000fe20000300000 */
.L_x_1269:
[----:B------:R-:W-:Y:S01]  /*6900*/  PLOP3.LUT P1, PT, PT, PT, UP0, 0x40, 0x0 ;  /* 0x000000000000781c */ /* 0x000fe20003f2e808 */
[----:B------:R0:W2:-:S12]  /*6910*/  SYNCS.PHASECHK.TRANS64.TRYWAIT P0, [UR55+0x20850], R10 ;  /* 0x0208500aff0075a7 */ /* 0x0000980008000177 */
[----:B0-----:R-:W-:Y:S05]  /*6920*/  @P1 BRA `(.L_x_1270) ;  /* 0x0000000000041947 */ /* 0x001fea0003800000 */
[----:B------:R-:W-:Y:S01]  /*6930*/  BPT.TRAP 0x1 ;  /* 0x000000040000795c */ /* 0x000fe20000300000 */
.L_x_1270:
[----:B--2---:R-:W-:Y:S05]  /*6940*/  @P0 BRA `(.L_x_1271) ;  /* 0x0000000000080947 */ /* 0x004fea0003800000 */
[----:B------:R-:W0:Y:S02]  /*6950*/  SYNCS.PHASECHK.TRANS64.TRYWAIT P0, [UR55+0x20850], R10 ;  /* 0x0208500aff0075a7 */ /* 0x000e240008000177 */
[----:B0-----:R-:W-:Y:S05]  /*6960*/  @!P0 BRA `(.L_x_1272) ;  /* 0x000000d800f48947 */ /* 0x001fea0003800000 */
.L_x_1271:
[----:B------:R2:W-:Y:S01]  /*6970*/  BAR.SYNC.DEFER_BLOCKING R8, 0x100 ;  /* 0x000400080000751d */ /* 0x0005e20000010000 */
[----:B------:R-:W-:Y:S01]  /*6980*/  ULEA UR6, UR48, UR46, 0xa ;  /* 0x0000002e30067291 */ /* 0x000fe2000f8e503f */
[----:B------:R-:W-:-:S04]  /*6990*/  PLOP3.LUT P0, PT, PT, PT, UP0, 0x40, 0x0 ;  /* 0x000000000000781c */ /* 0x000fc80003f0e808 */
[----:B------:R-:W-:Y:S01]  /*69a0*/  UMOV UR7, 0x80000020 ;  /* 0x8000002000077882 */ /* 0x000fe20000000000 */
[----:B------:R-:W-:-:S06]  /*69b0*/  WARPGROUP.ARRIVE ;  /* 0x00000000000079c5 */ /* 0x000fcc0000000000 */
        /* <DEDUP_REMOVED lines=8> */
[----:B--2---:R-:W-:Y:S05]  /*6a40*/  @P0 BRA `(.L_x_1273) ;  /* 0x0000000000040947 */ /* 0x004fea0003800000 */
[----:B------:R-:W-:Y:S01]  /*6a50*/  BPT.TRAP 0x1 ;  /* 0x000000040000795c */ /* 0x000fe20000300000 */
.L_x_1273:
[----:B------:R-:W-:Y:S01]  /*6a60*/  UIADD3 UR55, UR55, 0x20860, URZ ;  /* 0x0002086037377890 */ /* 0x000fe2000fffe03f */
[C---:B------:R-:W-:Y:S01]  /*6a70*/  ISETP.GT.AND P0, PT, R9.reuse, UR54, PT ;  /* 0x0000003609007c0c */ /* 0x040fe2000bf04270 */
[----:B------:R-:W-:Y:S02]  /*6a80*/  VIADD R9, R9, 0xffffffff ;  /* 0xffffffff09097836 */ /* 0x000fe40000000000 */
[----:B------:R-:W-:Y:S01]  /*6a90*/  UPRMT UR55, UR45, 0x654, UR55 ;  /* 0x000006542d377896 */ /* 0x000fe20008000037 */
[----:B------:R-:W-:Y:S02]  /*6aa0*/  IMAD.MOV.U32 R12, RZ, RZ, R15 ;  /* 0x000000ffff0c7224 */ /* 0x000fe400078e000f */
[----:B0-----:R-:W-:-:S06]  /*6ab0*/  IMAD.MOV.U32 R11, RZ, RZ, R13 ;  /* 0x000000ffff0b7224 */ /* 0x001fcc00078e000d */
[----:B------:R-:W-:Y:S01]  /*6ac0*/  SYNCS.ARRIVE.TRANS64.RED.A1T0 RZ, [UR55], RZ ;  /* 0x000000ffffff79a7 */ /* 0x000fe20008100437 */
[----:B------:R-:W-:Y:S05]  /*6ad0*/  @P0 BRA `(.L_x_1274) ;  /* 0xffffffd800280947 */ /* 0x000fea000383ffff */
[----:B------:R-:W-:-:S07]  /*6ae0*/  IMAD.MOV.U32 R10, RZ, RZ, R9 ;  /* 0x000000ffff0a7224 */ /* 0x000fce00078e0009 */
.L_x_1255:
[----:B------:R-:W0:Y:S01]  /*6af0*/  S2UR UR6, SR_CTAID.X ;  /* 0x00000000000679c3 */ /* 0x000e220000002500 */
[----:B------:R-:W-:Y:S01]  /*6b00*/  IADD3 R9, -R14, 0x1, RZ ;  /* 0x000000010e097810 */ /* 0x000fe20007ffe1ff */
[----:B------:R-:W-:Y:S02]  /*6b10*/  UISETP.NE.AND UP2, UPT, UR43, URZ, UPT ;  /* 0x0000003f2b00728c */ /* 0x000fe4000bf45270 */
[----:B------:R-:W-:Y:S02]  /*6b20*/  UISETP.NE.AND UP1, UPT, UR42, URZ, UPT ;  /* 0x0000003f2a00728c */ /* 0x000fe4000bf25270 */
[----:B------:R-:W-:Y:S01]  /*6b30*/  IMAD R9, R2, UR53, R9 ;  /* 0x0000003502097c24 */ /* 0x000fe2000f8e0209 */
[----:B------:R-:W-:-:S03]  /*6b40*/  ULDC UR15, c[0x0][0x9dc] ;  /* 0x00027700000f7ab9 */ /* 0x000fc60000000800 */
[----:B------:R-:W-:Y:S02]  /*6b50*/  PLOP3.LUT P0, PT, PT, PT, UP1, 0x40, 0x0 ;  /* 0x000000000000781c */ /* 0x000fe40003f0e818 */
[----:B------:R-:W-:Y:S01]  /*6b60*/  R2UR UR11, R9 ;  /* 0x00000000090b72ca */ /* 0x000fe200000e0000 */
[----:B------:R-:W-:Y:S01]  /*6b70*/  @UP2 ULDC UR14, c[0x0][0x450] ;  /* 0x00011400000e2ab9 */ /* 0x000fe20000000800 */
[----:B0-----:R-:W-:-:S03]  /*6b80*/  ULEA UR10, UR6, 0x7f, 0x7 ;  /* 0x0000007f060a7891 */ /* 0x001fc6000f8e383f */
[----:B------:R-:W-:Y:S02]  /*6b90*/  @UP2 ULDC UR6, c[0x0][0x44c] ;  /* 0x0001130000062ab9 */ /* 0x000fe40000000800 */
[----:B------:R-:W-:-:S04]  /*6ba0*/  UIMAD.WIDE.U32 UR6, UR10, UR6, URZ ;  /* 0x000000060a0672a5 */ /* 0x000fc8000f8e003f */
[----:B------:R-:W-:-:S04]  /*6bb0*/  @UP2 USHF.R.U32.HI UR10, URZ, UR14, UR7 ;  /* 0x0000000e3f0a2299 */ /* 0x000fc80008011607 */
[----:B------:R-:W-:-:S04]  /*6bc0*/  UIADD3 UR10, UR11, UR10, URZ ;  /* 0x0000000a0b0a7290 */ /* 0x000fc8000fffe03f */
[----:B------:R-:W-:Y:S01]  /*6bd0*/  UIADD3 UR15, UR10, -UR15, URZ ;  /* 0x8000000f0a0f7290 */ /* 0x000fe2000fffe03f */
[----:B------:R-:W-:Y:S11]  /*6be0*/  @P0 BRA `(.L_x_1275) ;  /* 0x0000000000500947 */ /* 0x000ff60003800000 */
[----:B------:R-:W-:Y:S02]  /*6bf0*/  UMOV UR14, UR10 ;  /* 0x0000000a000e7c82 */ /* 0x000fe40008000000 */
[----:B------:R-:W-:-:S06]  /*6c00*/  UISETP.GT.AND UP1, UPT, UR14, -0x1, UPT ;  /* 0xffffffff0e00788c */ /* 0x000fcc000bf24270 */
[----:B------:R-:W-:-:S13]  /*6c10*/  PLOP3.LUT P0, PT, PT, PT, UP1, 0x80, 0x0 ;  /* 0x000000000000781c */ /* 0x000fda0003f0f018 */
[----:B------:R-:W-:Y:S05]  /*6c20*/  @P0 BRA `(.L_x_1276) ;  /* 0x0000000000200947 */ /* 0x000fea0003800000 */
[----:B------:R-:W-:Y:S01]  /*6c30*/  ULDC UR18, c[0x0][0x9e4] ;  /* 0x0002790000127ab9 */ /* 0x000fe20000000800 */
[----:B------:R-:W-:Y:S02]  /*6c40*/  ULOP3.LUT UR14, URZ, UR14, URZ, 0x33, !UPT ;  /* 0x0000000e3f0e7292 */ /* 0x000fe4000f8e333f */
[----:B------:R-:W-:-:S11]  /*6c50*/  UISETP.NE.AND UP1, UPT, UR18, 0x1, UPT ;  /* 0x000000011200788c */ /* 0x000fd6000bf25270 */
[----:B------:R-:W-:Y:S02]  /*6c60*/  @UP1 ULDC.64 UR6, c[0x0][0x9e8] ;  /* 0x00027a0000061ab9 */ /* 0x000fe40000000a00 */
[----:B------:R-:W-:-:S04]  /*6c70*/  UIMAD.WIDE.U32 UR10, UR14, UR6, URZ ;  /* 0x000000060e0a72a5 */ /* 0x000fc8000f8e003f */
[----:B------:R-:W-:-:S04]  /*6c80*/  @UP1 USHF.R.U32.HI UR14, URZ, UR7, UR11 ;  /* 0x000000073f0e1299 */ /* 0x000fc8000801160b */
[----:B------:R-:W-:Y:S01]  /*6c90*/  ULOP3.LUT UR14, URZ, UR14, URZ, 0x33, !UPT ;  /* 0x0000000e3f0e7292 */ /* 0x000fe2000f8e333f */
[----:B------:R-:W-:Y:S11]  /*6ca0*/  BRA `(.L_x_1277) ;  /* 0x0000000000147947 */ /* 0x000ff60003800000 */
.L_x_1276:
[----:B------:R-:W-:Y:S02]  /*6cb0*/  ULDC UR18, c[0x0][0x9e4] ;  /* 0x0002790000127ab9 */ /* 0x000fe40000000800 */
[----:B------:R-:W-:-:S11]  /*6cc0*/  UISETP.NE.AND UP1, UPT, UR18, 0x1, UPT ;  /* 0x000000011200788c */ /* 0x000fd6000bf25270 */
[----:B------:R-:W-:Y:S02]  /*6cd0*/  @UP1 ULDC.64 UR6, c[0x0][0x9e8] ;  /* 0x00027a0000061ab9 */ /* 0x000fe40000000a00 */
[----:B------:R-:W-:-:S04]  /*6ce0*/  UIMAD.WIDE.U32 UR10, UR14, UR6, URZ ;  /* 0x000000060e0a72a5 */ /* 0x000fc8000f8e003f */
[----:B------:R-:W-:-:S12]  /*6cf0*/  @UP1 USHF.R.U32.HI UR14, URZ, UR7, UR11 ;  /* 0x000000073f0e1299 */ /* 0x000fd8000801160b */
.L_x_1277:
[----:B------:R-:W-:-:S04]  /*6d00*/  UIMAD UR14, UR14, UR18, URZ ;  /* 0x000000120e0e72a4 */ /* 0x000fc8000f8e023f */
[----:B------:R-:W-:-:S04]  /*6d10*/  UISETP.LT.AND UP1, UPT, UR15, UR14, UPT ;  /* 0x0000000e0f00728c */ /* 0x000fc8000bf21270 */
[----:B------:R-:W-:-:S12]  /*6d20*/  USEL UR15, UR15, UR14, !UP1 ;  /* 0x0000000e0f0f7287 */ /* 0x000fd8000c800000 */
.L_x_1275:
[----:B------:R-:W-:-:S04]  /*6d30*/  UIADD3 UR15, UR15, 0x3f, URZ ;  /* 0x0000003f0f0f7890 */ /* 0x000fc8000fffe03f */
[----:B------:R-:W-:-:S04]  /*6d40*/  USHF.R.S32.HI UR6, URZ, 0x1f, UR15 ;  /* 0x0000001f3f067899 */ /* 0x000fc8000801140f */
[----:B------:R-:W-:-:S04]  /*6d50*/  ULEA.HI UR6, UR6, UR15, URZ, 0x6 ;  /* 0x0000000f06067291 */ /* 0x000fc8000f8f303f */
[----:B------:R-:W-:-:S04]  /*6d60*/  USHF.R.S32.HI UR6, URZ, 0x6, UR6 ;  /* 0x000000063f067899 */ /* 0x000fc80008011406 */
[----:B------:R-:W-:-:S04]  /*6d70*/  UISETP.LT.AND UP1, UPT, UR40, UR6, UPT ;  /* 0x000000062800728c */ /* 0x000fc8000bf21270 */
[----:B------:R-:W-:-:S06]  /*6d80*/  USEL UR54, UR40, UR6, !UP1 ;  /* 0x0000000628367287 */ /* 0x000fcc000c800000 */
[----:B------:R-:W-:-:S13]  /*6d90*/  ISETP.GE.AND P0, PT, R10, UR54, PT ;  /* 0x000000360a007c0c */ /* 0x000fda000bf06270 */
[----:B------:R-:W-:Y:S05]  /*6da0*/  @!P0 BRA `(.L_x_1278) ;  /* 0x0000001c00208947 */ /* 0x000fea0003800000 */
[----:B------:R-:W-:Y:S01]  /*6db0*/  IMAD.MOV.U32 R12, RZ, RZ, R15 ;  /* 0x000000ffff0c7224 */ /* 0x000fe200078e000f */
[----:B------:R-:W-:Y:S01]  /*6dc0*/  ULDC UR52, c[0x0][0x988] ;  /* 0x0002620000347ab9 */ /* 0x000fe20000000800 */
[----:B------:R-:W-:-:S07]  /*6dd0*/  IMAD.MOV.U32 R20, RZ, RZ, R13 ;  /* 0x000000ffff147224 */ /* 0x000fce00078e000d */
.L_x_1289:
[----:B------:R-:W-:Y:S01]  /*6de0*/  UIADD3 UR48, UR48, 0x1, URZ ;  /* 0x0000000130307890 */ /* 0x000fe2000fffe03f */
[----:B------:R-:W-:Y:S02]  /*6df0*/  PLOP3.LUT P1, PT, PT, PT, UP0, 0x40, 0x0 ;  /* 0x000000000000781c */ /* 0x000fe40003f2e808 */
[C---:B------:R-:W-:Y:S01]  /*6e00*/  ISETP.GT.AND P0, PT, R10.reuse, UR54, PT ;  /* 0x000000360a007c0c */ /* 0x040fe2000bf04270 */
[----:B------:R-:W-:Y:S01]  /*6e10*/  UISETP.NE.AND UP1, UPT, UR48, 0x2, UPT ;  /* 0x000000023000788c */ /* 0x000fe2000bf25270 */
[----:B------:R-:W-:-:S03]  /*6e20*/  VIADD R10, R10, 0xffffffff ;  /* 0xffffffff0a0a7836 */ /* 0x000fc60000000000 */
[----:B------:R-:W-:Y:S02]  /*6e30*/  USEL UR6, URZ, 0x1, UP1 ;  /* 0x000000013f067887 */ /* 0x000fe40008800000 */
[----:B------:R-:W-:Y:S02]  /*6e40*/  USEL UR48, UR48, URZ, UP1 ;  /* 0x0000003f30307287 */ /* 0x000fe40008800000 */
[----:B------:R-:W-:Y:S02]  /*6e50*/  ULOP3.LUT UR47, UR47, UR6, URZ, 0x3c, !UPT ;  /* 0x000000062f2f7292 */ /* 0x000fe4000f8e3c3f */
[----:B------:R-:W-:Y:S10]  /*6e60*/  @P1 BRA `(.L_x_1279) ;  /* 0x0000000000041947 */ /* 0x000ff40003800000 */
[----:B------:R-:W-:Y:S01]  /*6e70*/  BPT.TRAP 0x1 ;  /* 0x000000040000795c */ /* 0x000fe20000300000 */
.L_x_1279:
[----:B------:R-:W-:Y:S01]  /*6e80*/  PLOP3.LUT P2, PT, PT, PT, UP0, 0x40, 0x0 ;  /* 0x000000000000781c */ /* 0x000fe20003f4e808 */
[----:B------:R-:W-:Y:S01]  /*6e90*/  ULEA UR53, UR48, UR41, 0x3 ;  /* 0x0000002930357291 */ /* 0x000fe2000f8e183f */
[----:B------:R-:W-:-:S05]  /*6ea0*/  IMAD.U32 R9, RZ, RZ, UR47 ;  /* 0x0000002fff097e24 */ /* 0x000fca000f8e00ff */
[----:B------:R-:W-:-:S04]  /*6eb0*/  SHF.L.U32 R9, R9, 0x1f, RZ ;  /* 0x0000001f09097819 */ /* 0x000fc800000006ff */
[----:B------:R0:W2:Y:S02]  /*6ec0*/  SYNCS.PHASECHK.TRANS64.TRYWAIT P1, [UR53+0x20830], R9 ;  /* 0x02083009ff0075a7 */ /* 0x0000a40008020175 */
[----:B------:R-:W-:Y:S05]  /*6ed0*/  @P2 BRA `(.L_x_1280) ;  /* 0x0000000000042947 */ /* 0x000fea0003800000 */
[----:B------:R-:W-:Y:S01]  /*6ee0*/  BPT.TRAP 0x1 ;  /* 0x000000040000795c */ /* 0x000fe20000300000 */
.L_x_1280:
[----:B--2---:R-:W-:Y:S05]  /*6ef0*/  @P1 BRA `(.L_x_1281) ;  /* 0x0000000000081947 */ /* 0x004fea0003800000 */
[----:B------:R-:W2:Y:S02]  /*6f00*/  SYNCS.PHASECHK.TRANS64.TRYWAIT P1, [UR53+0x20830], R9 ;  /* 0x02083009ff0075a7 */ /* 0x000ea40008020175 */
[----:B--2---:R-:W-:Y:S05]  /*6f10*/  @!P1 BRA `(.L_x_1282) ;  /* 0x000000d400a09947 */ /* 0x004fea0003800000 */
.L_x_1281:
        /* <DEDUP_REMOVED lines=45> */
.L_x_1283:
        /* <DEDUP_REMOVED lines=32> */
[----:B------:R-:W-:Y:S01]  /*73f0*/  UIADD3 UR6, UR53, 0x20840, URZ ;  /* 0x0002084035067890 */ /* 0x000fe2000fffe03f */
[----:B------:R-:W-:-:S03]  /*7400*/  PLOP3.LUT P1, PT, PT, PT, UP0, 0x40, 0x0 ;  /* 0x000000000000781c */ /* 0x000fc60003f2e808 */
[----:B------:R-:W-:Y:S02]  /*7410*/  UPRMT UR6, UR45, 0x654, UR6 ;  /* 0x000006542d067896 */ /* 0x000fe40008000006 */
[----:B------:R-:W3:Y:S01]  /*7420*/  MUFU.TANH R23, R23 ;  /* 0x0000001700177308 */ /* 0x000ee20000002400 */
[----:B----4-:R-:W-:-:S06]  /*7430*/  FMNMX.FTZ R13, R21, R160, !PT ;  /* 0x000000a0150d7209 */ /* 0x010fcc0007810000 */
[----:B------:R-:W-:Y:S01]  /*7440*/  SYNCS.ARRIVE.TRANS64.RED.A1T0 RZ, [UR6], RZ ;  /* 0x000000ffffff79a7 */ /* 0x000fe20008100406 */
[----:B------:R-:W4:Y:S01]  /*7450*/  MUFU.TANH R152, R152 ;  /* 0x0000009800987308 */ /* 0x000f220000002400 */
[----:B--2---:R-:W-:-:S07]  /*7460*/  FMNMX.FTZ R160, R22, R13, !PT ;  /* 0x0000000d16a07209 */ /* 0x004fce0007810000 */
[----:B------:R-:W2:Y:S01]  /*7470*/  MUFU.TANH R153, R153 ;  /* 0x0000009900997308 */ /* 0x000ea20000002400 */
[----:B---3--:R-:W-:Y:S01]  /*7480*/  FMNMX.FTZ R13, R23, R160, !PT ;  /* 0x000000a0170d7209 */ /* 0x008fe20007810000 */
[----:B------:R-:W-:-:S06]  /*7490*/  FMUL.FTZ R160, R0, R177 ;  /* 0x000000b100a07220 */ /* 0x000fcc0000410000 */
[----:B------:R-:W3:Y:S01]  /*74a0*/  MUFU.TANH R154, R154 ;  /* 0x0000009a009a7308 */ /* 0x000ee20000002400 */
[----:B----4-:R-:W-:-:S07]  /*74b0*/  FMNMX.FTZ R164, R152, R13, !PT ;  /* 0x0000000d98a47209 */ /* 0x010fce0007810000 */
[----:B------:R-:W4:Y:S01]  /*74c0*/  MUFU.TANH R155, R155 ;  /* 0x0000009b009b7308 */ /* 0x000f220000002400 */
[----:B--2---:R-:W-:-:S07]  /*74d0*/  FMNMX.FTZ R13, R153, R164, !PT ;  /* 0x000000a4990d7209 */ /* 0x004fce0007810000 */
[----:B------:R-:W2:Y:S01]  /*74e0*/  MUFU.TANH R156, R156 ;  /* 0x0000009c009c7308 */ /* 0x000ea20000002400 */
[----:B---3--:R-:W-:-:S07]  /*74f0*/  FMNMX.FTZ R164, R154, R13, !PT ;  /* 0x0000000d9aa47209 */ /* 0x008fce0007810000 */
[----:B------:R-:W3:Y:S01]  /*7500*/  MUFU.TANH R157, R157 ;  /* 0x0000009d009d7308 */ /* 0x000ee20000002400 */
[----:B----4-:R-:W-:Y:S01]  /*7510*/  FMNMX.FTZ R13, R155, R164, !PT ;  /* 0x000000a49b0d7209 */ /* 0x010fe20007810000 */
[----:B------:R-:W-:-:S06]  /*7520*/  FMUL.FTZ R164, R0, R181 ;  /* 0x000000b500a47220 */ /* 0x000fcc0000410000 */
[----:B------:R-:W4:Y:S01]  /*7530*/  MUFU.TANH R158, R158 ;  /* 0x0000009e009e7308 */ /* 0x000f220000002400 */
[----:B--2---:R-:W-:-:S07]  /*7540*/  FMNMX.FTZ R168, R156, R13, !PT ;  /* 0x0000000d9ca87209 */ /* 0x004fce0007810000 */
[----:B------:R-:W2:Y:S01]  /*7550*/  MUFU.TANH R159, R159 ;  /* 0x0000009f009f7308 */ /* 0x000ea20000002400 */
[----:B---3--:R-:W-:-:S07]  /*7560*/  FMNMX.FTZ R13, R157, R168, !PT ;  /* 0x000000a89d0d7209 */ /* 0x008fce0007810000 */
        /* <DEDUP_REMOVED lines=8> */
[C---:B------:R-:W-:Y:S01]  /*75f0*/  FMUL.FTZ R168, R0.reuse, R171 ;  /* 0x000000ab00a87220 */ /* 0x040fe20000410000 */
[----:B------:R-:W-:-:S05]  /*7600*/  FMUL.FTZ R171, R0, R178 ;  /* 0x000000b200ab7220 */ /* 0x000fca0000410000 */
[----:B------:R-:W4:Y:S01]  /*7610*/  MUFU.TANH R14, R14 ;  /* 0x0000000e000e7308 */ /* 0x000f220000002400 */
[----:B--2---:R-:W-:-:S05]  /*7620*/  FMNMX.FTZ R13, R164, R13, !PT ;  /* 0x0000000da40d7209 */ /* 0x004fca0007810000 */
[----:B------:R-:W2:Y:S02]  /*7630*/  SHFL.BFLY PT, R172, R13, 0x2, 0x1f ;  /* 0x0c401f000dac7f89 */ /* 0x000ea400000e0000 */
[----:B------:R-:W5:Y:S08]  /*7640*/  MUFU.TANH R17, R17 ;  /* 0x0000001100117308 */ /* 0x000f700000002400 */
[----:B------:R-:W0:Y:S08]  /*7650*/  MUFU.TANH R18, R18 ;  /* 0x0000001200127308 */ /* 0x000e300000002400 */
[----:B------:R-:W1:Y:S01]  /*7660*/  MUFU.TANH R162, R162 ;  /* 0x000000a200a27308 */ /* 0x000e620000002400 */
[----:B--2---:R-:W-:Y:S01]  /*7670*/  FMNMX.FTZ R177, R13, R172, !PT ;  /* 0x000000ac0db17209 */ /* 0x004fe20007810000 */
[----:B------:R-:W-:Y:S01]  /*7680*/  FMUL.FTZ R172, R0, R179 ;  /* 0x000000b300ac7220 */ /* 0x000fe20000410000 */
[----:B---3--:R-:W-:-:S05]  /*7690*/  FMNMX.FTZ R13, R11, R12, !PT ;  /* 0x0000000c0b0d7209 */ /* 0x008fca0007810000 */
[----:B------:R-:W2:Y:S01]  /*76a0*/  MUFU.TANH R163, R163 ;  /* 0x000000a300a37308 */ /* 0x000ea20000002400 */
[----:B------:R-:W3:Y:S01]  /*76b0*/  SHFL.BFLY PT, R180, R177, 0x1, 0x1f ;  /* 0x0c201f00b1b47f89 */ /* 0x000ee200000e0000 */
[----:B----4-:R-:W-:-:S04]  /*76c0*/  FMNMX.FTZ R174, R14, R13, !PT ;  /* 0x0000000d0eae7209 */ /* 0x010fc80007810000 */
[----:B-----5:R-:W-:Y:S02]  /*76d0*/  FMNMX.FTZ R13, R17, R174, !PT ;  /* 0x000000ae110d7209 */ /* 0x020fe40007810000 */
[----:B------:R-:W4:Y:S01]  /*76e0*/  MUFU.TANH R165, R165 ;  /* 0x000000a500a57308 */ /* 0x000f220000002400 */
[----:B------:R-:W-:Y:S01]  /*76f0*/  FMUL.FTZ R174, R0, R183 ;  /* 0x000000b700ae7220 */ /* 0x000fe20000410000 */
[----:B0-----:R-:W-:-:S04]  /*7700*/  FMNMX.FTZ R13, R18, R13, !PT ;  /* 0x0000000d120d7209 */ /* 0x001fc80007810000 */
[----:B-1----:R-:W-:Y:S02]  /*7710*/  FMNMX.FTZ R176, R162, R13, !PT ;  /* 0x0000000da2b07209 */ /* 0x002fe40007810000 */
[----:B------:R-:W0:Y:S02]  /*7720*/  MUFU.TANH R166, R166 ;  /* 0x000000a600a67308 */ /* 0x000e240000002400 */
[----:B--2---:R-:W-:-:S06]  /*7730*/  FMNMX.FTZ R176, R163, R176, !PT ;  /* 0x000000b0a3b07209 */ /* 0x004fcc0007810000 */
[----:B------:R-:W1:Y:S01]  /*7740*/  MUFU.TANH R167, R167 ;  /* 0x000000a700a77308 */ /* 0x000e620000002400 */
[----:B----4-:R-:W-:Y:S02]  /*7750*/  FMNMX.FTZ R175, R165, R176, !PT ;  /* 0x000000b0a5af7209 */ /* 0x010fe40007810000 */
[----:B---3--:R-:W-:Y:S02]  /*7760*/  FMNMX.FTZ R13, R177, R180, !PT ;  /* 0x000000b4b10d7209 */ /* 0x008fe40007810000 */
[----:B------:R-:W-:-:S03]  /*7770*/  MOV R180, UR52 ;  /* 0x0000003400b47c02 */ /* 0x000fc60008000f00 */
[----:B------:R-:W2:Y:S01]  /*7780*/  MUFU.TANH R168, R168 ;  /* 0x000000a800a87308 */ /* 0x000ea20000002400 */
[----:B------:R-:W-:-:S01]  /*7790*/  FADD.FTZ R20, -R13, R20 ;  /* 0x000000140d147221 */ /* 0x000fc20000010100 */
[----:B------:R-:W-:-:S03]  /*77a0*/  FFMA.FTZ R180, R13, R180, -8 ;  /* 0xc10000000db47423 */ /* 0x000fc600000100b4 */
[----:B------:R-:W-:Y:S01]  /*77b0*/  FMUL.FTZ R178, R20, UR52 ;  /* 0x0000003414b27c20 */ /* 0x000fe20008410000 */
[----:B0-----:R-:W-:Y:S01]  /*77c0*/  FMNMX.FTZ R20, R166, R175, !PT ;  /* 0x000000afa6147209 */ /* 0x001fe20007810000 */
[--C-:B------:R-:W-:Y:S01]  /*77d0*/  FFMA.FTZ R19, R19, UR52, -R180.reuse ;  /* 0x0000003413137c23 */ /* 0x100fe200080108b4 */
[----:B------:R-:W0:Y:S01]  /*77e0*/  MUFU.TANH R169, R169 ;  /* 0x000000a900a97308 */ /* 0x000e220000002400 */
[----:B------:R-:W-:-:S01]  /*77f0*/  FFMA.FTZ R21, R21, UR52, -R180 ;  /* 0x0000003415157c23 */ /* 0x000fc200080108b4 */
[----:B-1----:R-:W-:Y:S01]  /*7800*/  FMNMX.FTZ R177, R167, R20, !PT ;  /* 0x00000014a7b17209 */ /* 0x002fe20007810000 */
[----:B------:R-:W-:-:S01]  /*7810*/  FFMA.FTZ R20, R15, UR52, -R180 ;  /* 0x000000340f147c23 */ /* 0x000fc200080108b4 */
[--C-:B------:R-:W-:Y:S01]  /*7820*/  FFMA.FTZ R156, R156, UR52, -R180.reuse ;  /* 0x000000349c9c7c23 */ /* 0x100fe200080108b4 */
[----:B------:R-:W-:-:S03]  /*7830*/  FFMA.FTZ R164, R164, UR52, -R180 ;  /* 0x00000034a4a47c23 */ /* 0x000fc600080108b4 */
[----:B------:R-:W1:Y:S01]  /*7840*/  MUFU.TANH R170, R170 ;  /* 0x000000aa00aa7308 */ /* 0x000e620000002400 */
[----:B--2---:R-:W-:Y:S01]  /*7850*/  FMNMX.FTZ R176, R168, R177, !PT ;  /* 0x000000b1a8b07209 */ /* 0x004fe20007810000 */
[--C-:B------:R-:W-:Y:S01]  /*7860*/  FFMA.FTZ R177, R155, UR52, -R180.reuse ;  /* 0x000000349bb17c23 */ /* 0x100fe200080108b4 */
[----:B------:R-:W-:-:S01]  /*7870*/  FFMA.FTZ R155, R158, UR52, -R180 ;  /* 0x000000349e9b7c23 */ /* 0x000fc200080108b4 */
[--C-:B------:R-:W-:Y:S01]  /*7880*/  FFMA.FTZ R158, R159, UR52, -R180.reuse ;  /* 0x000000349f9e7c23 */ /* 0x100fe200080108b4 */
[----:B------:R-:W-:-:S03]  /*7890*/  FFMA.FTZ R159, R160, UR52, -R180 ;  /* 0x00000034a09f7c23 */ /* 0x000fc600080108b4 */
[----:B------:R-:W2:Y:S01]  /*78a0*/  MUFU.TANH R171, R171 ;  /* 0x000000ab00ab7308 */ /* 0x000ea20000002400 */
[----:B0-----:R-:W-:-:S07]  /*78b0*/  FMNMX.FTZ R15, R169, R176, !PT ;  /* 0x000000b0a90f7209 */ /* 0x001fce0007810000 */
[----:B------:R-:W0:Y:S01]  /*78c0*/  MUFU.TANH R172, R172 ;  /* 0x000000ac00ac7308 */ /* 0x000e220000002400 */
[----:B-1----:R-:W-:-:S07]  /*78d0*/  FMNMX.FTZ R176, R170, R15, !PT ;  /* 0x0000000faab07209 */ /* 0x002fce0007810000 */
[----:B------:R-:W1:Y:S01]  /*78e0*/  MUFU.TANH R173, R173 ;  /* 0x000000ad00ad7308 */ /* 0x000e620000002400 */
[----:B--2---:R-:W-:-:S07]  /*78f0*/  FMNMX.FTZ R15, R171, R176, !PT ;  /* 0x000000b0ab0f7209 */ /* 0x004fce0007810000 */
[----:B------:R-:W2:Y:S01]  /*7900*/  MUFU.TANH R174, R174 ;  /* 0x000000ae00ae7308 */ /* 0x000ea20000002400 */
[----:B0-----:R-:W-:-:S07]  /*7910*/  FMNMX.FTZ R176, R172, R15, !PT ;  /* 0x0000000facb07209 */ /* 0x001fce0007810000 */
[----:B------:R0:W3:Y:S01]  /*7920*/  MUFU.EX2 R175, R178 ;  /* 0x000000b200af7308 */ /* 0x0000e20000000800 */
[----:B-1----:R-:W-:Y:S01]  /*7930*/  FMNMX.FTZ R15, R173, R176, !PT ;  /* 0x000000b0ad0f7209 */ /* 0x002fe20007810000 */
[--C-:B------:R-:W-:Y:S01]  /*7940*/  FFMA.FTZ R176, R22, UR52, -R180.reuse ;  /* 0x0000003416b07c23 */ /* 0x100fe200080108b4 */
[----:B------:R-:W-:-:S01]  /*7950*/  FFMA.FTZ R22, R23, UR52, -R180 ;  /* 0x0000003417167c23 */ /* 0x000fc200080108b4 */
[--C-:B------:R-:W-:Y:S01]  /*7960*/  FFMA.FTZ R23, R152, UR52, -R180.reuse ;  /* 0x0000003498177c23 */ /* 0x100fe200080108b4 */
[----:B------:R-:W-:-:S01]  /*7970*/  FFMA.FTZ R152, R153, UR52, -R180 ;  /* 0x0000003499987c23 */ /* 0x000fc200080108b4 */
[--C-:B------:R-:W-:Y:S01]  /*7980*/  FFMA.FTZ R153, R154, UR52, -R180.reuse ;  /* 0x000000349a997c23 */ /* 0x100fe200080108b4 */
[----:B------:R-:W-:-:S01]  /*7990*/  FFMA.FTZ R154, R157, UR52, -R180 ;  /* 0x000000349d9a7c23 */ /* 0x000fc200080108b4 */
[----:B------:R-:W1:Y:S01]  /*79a0*/  MUFU.EX2 R20, R20 ;  /* 0x0000001400147308 */ /* 0x000e620000000800 */
[----:B--2---:R-:W-:Y:S01]  /*79b0*/  FMNMX.FTZ R15, R174, R15, !PT ;  /* 0x0000000fae0f7209 */ /* 0x004fe20007810000 */
[----:B------:R-:W-:-:S04]  /*79c0*/  FFMA.FTZ R157, R161, UR52, -R180 ;  /* 0x00000034a19d7c23 */ /* 0x000fc800080108b4 */
[----:B0-----:R-:W0:Y:S02]  /*79d0*/  SHFL.BFLY PT, R178, R15, 0x2, 0x1f ;  /* 0x0c401f000fb27f89 */ /* 0x001e2400000e0000 */
[----:B------:R-:W2:Y:S01]  /*79e0*/  MUFU.EX2 R19, R19 ;  /* 0x0000001300137308 */ /* 0x000ea20000000800 */
[-C--:B---3--:R-:W-:Y:S01]  /*79f0*/  FMUL.FTZ R24, R24, R175.reuse ;  /* 0x000000af18187220 */ /* 0x088fe20000410000 */
[-C--:B------:R-:W-:Y:S01]  /*7a00*/  FMUL.FTZ R25, R25, R175.reuse ;  /* 0x000000af19197220 */ /* 0x080fe20000410000 */
[-C--:B------:R-:W-:Y:S01]  /*7a10*/  FMUL.FTZ R28, R28, R175.reuse ;  /* 0x000000af1c1c7220 */ /* 0x080fe20000410000 */
[-C--:B------:R-:W-:Y:S01]  /*7a20*/  FMUL.FTZ R29, R29, R175.reuse ;  /* 0x000000af1d1d7220 */ /* 0x080fe20000410000 */
[-C--:B------:R-:W-:Y:S01]  /*7a30*/  FMUL.FTZ R32, R32, R175.reuse ;  /* 0x000000af20207220 */ /* 0x080fe20000410000 */
[-C--:B------:R-:W-:Y:S01]  /*7a40*/  FMUL.FTZ R33, R33, R175.reuse ;  /* 0x000000af21217220 */ /* 0x080fe20000410000 */
[----:B------:R-:W-:Y:S01]  /*7a50*/  FMUL.FTZ R36, R36, R175 ;  /* 0x000000af24247220 */ /* 0x000fe20000410000 */
[----:B------:R-:W-:Y:S01]  /*7a60*/  MUFU.EX2 R21, R21 ;  /* 0x0000001500157308 */ /* 0x000fe20000000800 */
[----:B-1----:R-:W-:-:S01]  /*7a70*/  FFMA.FTZ R4, R175, R4, R20 ;  /* 0x00000004af047223 */ /* 0x002fc20000010014 */
        /* <DEDUP_REMOVED lines=12> */
[----:B0-----:R-:W-:Y:S01]  /*7b40*/  FMNMX.FTZ R178, R15, R178, !PT ;  /* 0x000000b20fb27209 */ /* 0x001fe20007810000 */
[-C--:B------:R-:W-:Y:S01]  /*7b50*/  FMUL.FTZ R57, R57, R175.reuse ;  /* 0x000000af39397220 */ /* 0x080fe20000410000 */
[----:B------:R-:W-:Y:S01]  /*7b60*/  MUFU.EX2 R22, R22 ;  /* 0x0000001600167308 */ /* 0x000fe20000000800 */
[-C--:B------:R-:W-:Y:S01]  /*7b70*/  FMUL.FTZ R60, R60, R175.reuse ;  /* 0x000000af3c3c7220 */ /* 0x080fe20000410000 */
[-C--:B------:R-:W-:Y:S01]  /*7b80*/  FMUL.FTZ R61, R61, R175.reuse ;  /* 0x000000af3d3d7220 */ /* 0x080fe20000410000 */
[----:B------:R-:W0:Y:S01]  /*7b90*/  SHFL.BFLY PT, R15, R178, 0x1, 0x1f ;  /* 0x0c201f00b20f7f89 */ /* 0x000e2200000e0000 */
        /* <DEDUP_REMOVED lines=22> */
[----:B------:R-:W-:Y:S01]  /*7d00*/  FMUL.FTZ R101, R101, R175 ;  /* 0x000000af65657220 */ /* 0x000fe20000410000 */
[----:B0-----:R-:W-:Y:S01]  /*7d10*/  FMNMX.FTZ R15, R178, R15, !PT ;  /* 0x0000000fb20f7209 */ /* 0x001fe20007810000 */
[----:B------:R-:W-:-:S02]  /*7d20*/  IMAD.U32 R178, RZ, RZ, UR52 ;  /* 0x00000034ffb27e24 */ /* 0x000fc4000f8e00ff */
[-C--:B------:R-:W-:Y:S01]  /*7d30*/  FMUL.FTZ R104, R104, R175.reuse ;  /* 0x000000af68687220 */ /* 0x080fe20000410000 */
[-C--:B------:R-:W-:Y:S01]  /*7d40*/  FMUL.FTZ R105, R105, R175.reuse ;  /* 0x000000af69697220 */ /* 0x080fe20000410000 */
[----:B------:R-:W-:Y:S01]  /*7d50*/  FMUL.FTZ R108, R108, R175 ;  /* 0x000000af6c6c7220 */ /* 0x000fe20000410000 */
[C---:B------:R-:W-:Y:S01]  /*7d60*/  FADD.FTZ R160, -R15.reuse, R12 ;  /* 0x0000000c0fa07221 */ /* 0x040fe20000010100 */
[----:B------:R-:W-:-:S01]  /*7d70*/  FFMA.FTZ R178, R15, R178, -8 ;  /* 0xc10000000fb27423 */ /* 0x000fc200000100b2 */
[----:B------:R-:W-:Y:S01]  /*7d80*/  MUFU.EX2 R12, R164 ;  /* 0x000000a4000c7308 */ /* 0x000fe20000000800 */
[----:B------:R-:W-:Y:S01]  /*7d90*/  FMUL.FTZ R109, R109, R175 ;  /* 0x000000af6d6d7220 */ /* 0x000fe20000410000 */
        /* <DEDUP_REMOVED lines=30> */
[----:B------:R2:W3:Y:S01]  /*7f80*/  MUFU.EX2 R179, R161 ;  /* 0x000000a100b37308 */ /* 0x0004e20000000800 */
[----:B0-----:R-:W-:-:S01]  /*7f90*/  FFMA.FTZ R5, R160, R5, R11 ;  /* 0x00000005a0057223 */ /* 0x001fc2000001000b */
        /* <DEDUP_REMOVED lines=8> */
[----:B------:R-:W-:Y:S01]  /*8020*/  FADD.FTZ R5, R21, R4 ;  /* 0x0000000415057221 */ /* 0x000fe20000010000 */
[----:B--2---:R-:W-:-:S01]  /*8030*/  FFMA.FTZ R161, R167, UR52, -R178 ;  /* 0x00000034a7a17c23 */ /* 0x004fc200080108b2 */
[-C--:B------:R-:W-:Y:S01]  /*8040*/  FMUL.FTZ R145, R145, R175.reuse ;  /* 0x000000af91917220 */ /* 0x080fe20000410000 */
[----:B------:R-:W-:Y:S01]  /*8050*/  FMUL.FTZ R148, R148, R175 ;  /* 0x000000af94947220 */ /* 0x000fe20000410000 */
[C---:B------:R-:W-:Y:S01]  /*8060*/  FADD.FTZ R5, R176.reuse, R5 ;  /* 0x00000005b0057221 */ /* 0x040fe20000010000 */
[----:B------:R-:W-:Y:S01]  /*8070*/  F2FP.SATFINITE.E4M3.F32.PACK_AB_MERGE_C R176, R176, R21, RZ ;  /* 0x00000015b0b0723e */ /* 0x000fe200048070ff */
[----:B------:R-:W1:Y:S01]  /*8080*/  MUFU.EX2 R17, R17 ;  /* 0x0000001100117308 */ /* 0x000e620000000800 */
[----:B---3--:R-:W-:-:S01]  /*8090*/  FADD.FTZ R163, R179, R164 ;  /* 0x000000a4b3a37221 */ /* 0x008fc20000010000 */
[----:B------:R-:W-:Y:S01]  /*80a0*/  FADD.FTZ R164, R22, R5 ;  /* 0x0000000516a47221 */ /* 0x000fe20000010000 */
[----:B------:R-:W-:Y:S01]  /*80b0*/  FMUL.FTZ R149, R149, R175 ;  /* 0x000000af95957220 */ /* 0x000fe20000410000 */
        /* <DEDUP_REMOVED lines=10> */
[----:B------:R-:W-:Y:S01]  /*8160*/  FADD.FTZ R164, R152, R163 ;  /* 0x000000a398a47221 */ /* 0x000fe20000010000 */
[----:B------:R-:W-:Y:S01]  /*8170*/  FMUL.FTZ R38, R38, R160 ;  /* 0x000000a026267220 */ /* 0x000fe20000410000 */
[----:B------:R-:W0:Y:S01]  /*8180*/  MUFU.EX2 R165, R165 ;  /* 0x000000a500a57308 */ /* 0x000e220000000800 */
[----:B-1----:R-:W-:-:S01]  /*8190*/  FADD.FTZ R5, R17, R4 ;  /* 0x0000000411057221 */ /* 0x002fc20000010000 */
[----:B------:R-:W-:Y:S01]  /*81a0*/  FADD.FTZ R164, R153, R164 ;  /* 0x000000a499a47221 */ /* 0x000fe20000010000 */
        /* <DEDUP_REMOVED lines=75> */
[----:B------:R-:W-:-:S02]  /*8660*/  FMUL.FTZ R151, R151, R160 ;  /* 0x000000a097977220 */ /* 0x000fc40000410000 */
[----:B------:R-:W1:Y:S01]  /*8670*/  MUFU.EX2 R158, R158 ;  /* 0x0000009e009e7308 */ /* 0x000e620000000800 */
[----:B--2---:R-:W-:-:S01]  /*8680*/  FADD.FTZ R163, R155, R164 ;  /* 0x000000a49ba37221 */ /* 0x004fc20000010000 */
[----:B------:R-:W-:Y:S02]  /*8690*/  F2FP.SATFINITE.E4M3.F32.PACK_AB_MERGE_C R166, R155, R154, RZ ;  /* 0x0000009a9ba6723e */ /* 0x000fe400048070ff */
[----:B------:R-:W-:Y:S02]  /*86a0*/  F2FP.SATFINITE.E4M3.F32.PACK_AB_MERGE_C R155, R18, R17, R165 ;  /* 0x00000011129b723e */ /* 0x000fe400048070a5 */
[----:B------:R-:W-:Y:S02]  /*86b0*/  F2FP.SATFINITE.E4M3.F32.PACK_AB_MERGE_C R156, R156, R177, R166 ;  /* 0x000000b19c9c723e */ /* 0x000fe400048070a6 */
[----:B------:R-:W2:Y:S01]  /*86c0*/  MUFU.EX2 R171, R171 ;  /* 0x000000ab00ab7308 */ /* 0x000ea20000000800 */
[----:B0-----:R-:W-:-:S01]  /*86d0*/  FADD.FTZ R4, R170, R5 ;  /* 0x00000005aa047221 */ /* 0x001fc20000010000 */
[----:B------:R-:W-:-:S06]  /*86e0*/  F2FP.SATFINITE.E4M3.F32.PACK_AB_MERGE_C R169, R170, R169, RZ ;  /* 0x000000a9aaa9723e */ /* 0x000fcc00048070ff */
[----:B------:R-:W0:Y:S01]  /*86f0*/  MUFU.EX2 R159, R159 ;  /* 0x0000009f009f7308 */ /* 0x000e220000000800 */
[----:B-1----:R-:W-:-:S01]  /*8700*/  FADD.FTZ R164, R158, R163 ;  /* 0x000000a39ea47221 */ /* 0x002fc20000010000 */
[----:B------:R-:W-:Y:S02]  /*8710*/  F2FP.SATFINITE.E4M3.F32.PACK_AB_MERGE_C R163, R153, R152, RZ ;  /* 0x0000009899a3723e */ /* 0x000fe400048070ff */
[----:B------:R-:W-:Y:S02]  /*8720*/  F2FP.SATFINITE.E4M3.F32.PACK_AB_MERGE_C R152, R19, R20, R176 ;  /* 0x000000141398723e */ /* 0x000fe400048070b0 */
[----:B------:R-:W-:Y:S02]  /*8730*/  F2FP.SATFINITE.E4M3.F32.PACK_AB_MERGE_C R153, R14, R11, R179 ;  /* 0x0000000b0e99723e */ /* 0x000fe400048070b3 */
[----:B------:R-:W1:Y:S01]  /*8740*/  MUFU.EX2 R172, R172 ;  /* 0x000000ac00ac7308 */ /* 0x000e620000000800 */
[----:B--2---:R-:W-:-:S01]  /*8750*/  FADD.FTZ R5, R171, R4 ;  /* 0x00000004ab057221 */ /* 0x004fc20000010000 */
[----:B------:R-:W-:-:S06]  /*8760*/  F2FP.SATFINITE.E4M3.F32.PACK_AB_MERGE_C R154, R23, R22, R163 ;  /* 0x00000016179a723e */ /* 0x000fcc00048070a3 */
[----:B------:R-:W2:Y:S01]  /*8770*/  MUFU.EX2 R157, R157 ;  /* 0x0000009d009d7308 */ /* 0x000ea20000000800 */
[----:B0-----:R-:W-:-:S07]  /*8780*/  FADD.FTZ R164, R159, R164 ;  /* 0x000000a49fa47221 */ /* 0x001fce0000010000 */
[----:B------:R-:W0:Y:S01]  /*8790*/  MUFU.EX2 R173, R173 ;  /* 0x000000ad00ad7308 */ /* 0x000e220000000800 */
[----:B-1----:R-:W-:-:S07]  /*87a0*/  FADD.FTZ R4, R172, R5 ;  /* 0x00000005ac047221 */ /* 0x002fce0000010000 */
[----:B------:R-:W1:Y:S01]  /*87b0*/  MUFU.EX2 R174, R174 ;  /* 0x000000ae00ae7308 */ /* 0x000e620000000800 */
[----:B--2---:R-:W-:-:S01]  /*87c0*/  FADD.FTZ R5, R157, R164 ;  /* 0x000000a49d057221 */ /* 0x004fc20000010000 */
[----:B------:R-:W-:Y:S02]  /*87d0*/  F2FP.SATFINITE.E4M3.F32.PACK_AB_MERGE_C R164, R12, R157, RZ ;  /* 0x0000009d0ca4723e */ /* 0x000fe400048070ff */
[----:B------:R-:W-:Y:S02]  /*87e0*/  F2FP.SATFINITE.E4M3.F32.PACK_AB_MERGE_C R157, R162, R161, R169 ;  /* 0x000000a1a29d723e */ /* 0x000fe400048070a9 */
[----:B------:R-:W-:Y:S01]  /*87f0*/  F2FP.SATFINITE.E4M3.F32.PACK_AB_MERGE_C R158, R159, R158, R164 ;  /* 0x0000009e9f9e723e */ /* 0x000fe200048070a4 */
[----:B0-----:R-:W-:-:S01]  /*8800*/  FADD.FTZ R21, R173, R4 ;  /* 0x00000004ad157221 */ /* 0x001fc20000010000 */
[----:B------:R-:W-:Y:S01]  /*8810*/  FADD.FTZ R4, R12, R5 ;  /* 0x000000050c047221 */ /* 0x000fe20000010000 */
[C---:B-1----:R-:W-:Y:S02]  /*8820*/  F2FP.SATFINITE.E4M3.F32.PACK_AB_MERGE_C R173, R174.reuse, R173, RZ ;  /* 0x000000adaead723e */ /* 0x042fe400048070ff */
[----:B------:R-:W-:-:S02]  /*8830*/  FADD.FTZ R5, R174, R21 ;  /* 0x00000015ae057221 */ /* 0x000fc40000010000 */
[----:B------:R-:W-:Y:S01]  /*8840*/  F2FP.SATFINITE.E4M3.F32.PACK_AB_MERGE_C R159, R172, R171, R173 ;  /* 0x000000abac9f723e */ /* 0x000fe200048070ad */
[----:B------:R-:W-:Y:S06]  /*8850*/  @P1 BRA `(.L_x_1284) ;  /* 0x0000000000041947 */ /* 0x000fec0003800000 */
[----:B------:R-:W-:Y:S01]  /*8860*/  BPT.TRAP 0x1 ;  /* 0x000000040000795c */ /* 0x000fe20000300000 */
.L_x_1284:
[----:B------:R-:W-:Y:S01]  /*8870*/  PLOP3.LUT P2, PT, PT, PT, UP0, 0x40, 0x0 ;  /* 0x000000000000781c */ /* 0x000fe20003f4e808 */
[----:B------:R0:W1:-:S12]  /*8880*/  SYNCS.PHASECHK.TRANS64.TRYWAIT P1, [UR53+0x20850], R9 ;  /* 0x02085009ff0075a7 */ /* 0x0000580008020175 */
[----:B0-----:R-:W-:Y:S05]  /*8890*/  @P2 BRA `(.L_x_1285) ;  /* 0x0000000000042947 */ /* 0x001fea0003800000 */
[----:B------:R-:W-:Y:S01]  /*88a0*/  BPT.TRAP 0x1 ;  /* 0x000000040000795c */ /* 0x000fe20000300000 */
.L_x_1285:
[----:B-1----:R-:W-:Y:S05]  /*88b0*/  @P1 BRA `(.L_x_1286) ;  /* 0x0000000000081947 */ /* 0x002fea0003800000 */
[----:B------:R-:W0:Y:S02]  /*88c0*/  SYNCS.PHASECHK.TRANS64.TRYWAIT P1, [UR53+0x20850], R9 ;  /* 0x02085009ff0075a7 */ /* 0x000e240008020175 */
[----:B0-----:R-:W-:Y:S05]  /*88d0*/  @!P1 BRA `(.L_x_1287) ;  /* 0x000000bc00489947 */ /* 0x001fea0003800000 */
.L_x_1286:
        /* <DEDUP_REMOVED lines=13> */
[----:B-1----:R-:W-:Y:S05]  /*89b0*/  @P1 BRA `(.L_x_1288) ;  /* 0x0000000000041947 */ /* 0x002fea0003800000 */
[----:B------:R-:W-:Y:S01]  /*89c0*/  BPT.TRAP 0x1 ;  /* 0x000000040000795c */ /* 0x000fe20000300000 */
.L_x_1288:
[----:B------:R-:W-:Y:S01]  /*89d0*/  UIADD3 UR53, UR53, 0x20860, URZ ;  /* 0x0002086035357890 */ /* 0x000fe2000fffe03f */
[----:B0-----:R-:W-:Y:S02]  /*89e0*/  IMAD.MOV.U32 R12, RZ, RZ, R15 ;  /* 0x000000ffff0c7224 */ /* 0x001fe400078e000f */
[----:B------:R-:W-:Y:S01]  /*89f0*/  IMAD.MOV.U32 R20, RZ, RZ, R13 ;  /* 0x000000ffff147224 */ /* 0x000fe200078e000d */
[----:B------:R-:W-:-:S09]  /*8a00*/  UPRMT UR53, UR45, 0x654, UR53 ;  /* 0x000006542d357896 */ /* 0x000fd20008000035 */
[----:B------:R-:W-:Y:S01]  /*8a10*/  SYNCS.ARRIVE.TRANS64.RED.A1T0 RZ, [UR53], RZ ;  /* 0x000000ffffff79a7 */ /* 0x000fe20008100435 */
[----:B------:R-:W-:Y:S05]  /*8a20*/  @P0 BRA `(.L_x_1289) ;  /* 0xffffffe000ec0947 */ /* 0x000fea000383ffff */
.L_x_1278:
[----:B------:R-:W-:-:S13]  /*8a30*/  ISETP.GE.AND P0, PT, R10, UR40, PT ;  /* 0x000000280a007c0c */ /* 0x000fda000bf06270 */
[----:B------:R-:W-:Y:S05]  /*8a40*/  @!P0 BRA `(.L_x_1290) ;  /* 0x0000002400ec8947 */ /* 0x000fea0003800000 */
[----:B------:R-:W-:Y:S01]  /*8a50*/  IMAD.MOV.U32 R12, RZ, RZ, R15 ;  /* 0x000000ffff0c7224 */ /* 0x000fe200078e000f */
[----:B------:R-:W-:Y:S01]  /*8a60*/  ULDC UR53, c[0x0][0x9e4] ;  /* 0x0002790000357ab9 */ /* 0x000fe20000000800 */
[----:B------:R-:W-:Y:S01]  /*8a70*/  IMAD.MOV.U32 R11, RZ, RZ, R13 ;  /* 0x000000ffff0b7224 */ /* 0x000fe200078e000d */
[----:B------:R-:W-:Y:S01]  /*8a80*/  ULDC UR55, c[0x0][0x288] ;  /* 0x0000a20000377ab9 */ /* 0x000fe20000000800 */
[----:B------:R-:W-:Y:S01]  /*8a90*/  ULDC UR56, c[0x0][0x2f0] ;  /* 0x0000bc0000387ab9 */ /* 0x000fe20000000800 */
[----:B------:R-:W-:Y:S01]  /*8aa0*/  ULDC UR52, c[0x0][0x988] ;  /* 0x0002620000347ab9 */ /* 0x000fe20000000800 */
[----:B------:R-:W-:-:S05]  /*8ab0*/  ULDC UR54, c[0x0][0x9e0] ;  /* 0x0002780000367ab9 */ /* 0x000fca0000000800 */
.L_x_1309:
        /* <DEDUP_REMOVED lines=8> */
.L_x_1291:
[----:B------:R-:W-:Y:S01]  /*8b40*/  PLOP3.LUT P1, PT, PT, PT, UP0, 0x40, 0x0 ;  /* 0x000000000000781c */ /* 0x000fe20003f2e808 */
[----:B------:R-:W-:Y:S01]  /*8b50*/  ULEA UR57, UR48, UR41, 0x3 ;  /* 0x0000002930397291 */ /* 0x000fe2000f8e183f */
[----:B------:R-:W-:-:S05]  /*8b60*/  IMAD.U32 R9, RZ, RZ, UR47 ;  /* 0x0000002fff097e24 */ /* 0x000fca000f8e00ff */
[----:B------:R-:W-:-:S04]  /*8b70*/  SHF.L.U32 R9, R9, 0x1f, RZ ;  /* 0x0000001f09097819 */ /* 0x000fc800000006ff */
[----:B------:R0:W2:Y:S02]  /*8b80*/  SYNCS.PHASECHK.TRANS64.TRYWAIT P0, [UR57+0x20830], R9 ;  /* 0x02083009ff0075a7 */ /* 0x0000a40008000179 */
[----:B------:R-:W-:Y:S05]  /*8b90*/  @P1 BRA `(.L_x_1292) ;  /* 0x0000000000041947 */ /* 0x000fea0003800000 */
[----:B------:R-:W-:Y:S01]  /*8ba0*/  BPT.TRAP 0x1 ;  /* 0x000000040000795c */ /* 0x000fe20000300000 */
.L_x_1292:
[----:B--2---:R-:W-:Y:S05]  /*8bb0*/  @P0 BRA `(.L_x_1293) ;  /* 0x0000000000080947 */ /* 0x004fea0003800000 */
[----:B------:R-:W2:Y:S02]  /*8bc0*/  SYNCS.PHASECHK.TRANS64.TRYWAIT P0, [UR57+0x20830], R9 ;  /* 0x02083009ff0075a7 */ /* 0x000ea40008000179 */
[----:B--2---:R-:W-:Y:S05]  /*8bd0*/  @!P0 BRA `(.L_x_1294) ;  /* 0x000000b800a08947 */ /* 0x004fea0003800000 */
.L_x_1293:
[----:B------:R-:W-:Y:S01]  /*8be0*/  ULEA UR6, UR48, UR44, 0xa ;  /* 0x0000002c30067291 */ /* 0x000fe2000f8e503f */
[----:B------:R-:W-:Y:S01]  /*8bf0*/  WARPGROUP.ARRIVE ;  /* 0x00000000000079c5 */ /* 0x000fe20000000000 */
[----:B------:R-:W-:Y:S01]  /*8c00*/  UMOV UR7, 0x40000040 ;  /* 0x4000004000077882 */ /* 0x000fe20000000000 */
[----:B------:R-:W-:Y:S01]  /*8c10*/  UMOV UR11, 0x40000040 ;  /* 0x40000040000b7882 */ /* 0x000fe20000000000 */
[----:B------:R-:W-:Y:S01]  /*8c20*/  UIADD3 UR10, UR6, 0x2, URZ ;  /* 0x00000002060a7890 */ /* 0x000fe2000fffe03f */
[----:B------:R-:W-:Y:S01]  /*8c30*/  PLOP3.LUT P0, PT, PT, PT, UP0, 0x40, 0x0 ;  /* 0x000000000000781c */ /* 0x000fe20003f0e808 */
[----:B------:R-:W-:Y:S01]  /*8c40*/  UIADD3 UR14, UR6, 0x4, URZ ;  /* 0x00000004060e7890 */ /* 0x000fe2000fffe03f */
[----:B------:R-:W-:Y:S02]  /*8c50*/  UMOV UR15, 0x40000040 ;  /* 0x40000040000f7882 */ /* 0x000fe40000000000 */
        /* <DEDUP_REMOVED lines=36> */
.L_x_1295:
[----:B------:R-:W-:Y:S01]  /*8ea0*/  UISETP.NE.AND UP2, UPT, UR43, URZ, UPT ;  /* 0x0000003f2b00728c */ /* 0x000fe2000bf45270 */
[C---:B------:R-:W-:Y:S01]  /*8eb0*/  FMUL.FTZ R19, R0.reuse, R162 ;  /* 0x000000a200137220 */ /* 0x040fe20000410000 */
[C---:B------:R-:W-:Y:S01]  /*8ec0*/  FMUL.FTZ R162, R0.reuse, R164 ;  /* 0x000000a400a27220 */ /* 0x040fe20000410000 */
[C---:B------:R-:W-:Y:S01]  /*8ed0*/  FMUL.FTZ R184, R0.reuse, R168 ;  /* 0x000000a800b87220 */ /* 0x040fe20000410000 */
[----:B------:R-:W-:Y:S02]  /*8ee0*/  IMAD.MOV.U32 R168, RZ, RZ, R7 ;  /* 0x000000ffffa87224 */ /* 0x000fe400078e0007 */
[C---:B------:R-:W-:Y:S01]  /*8ef0*/  FMUL.FTZ R18, R0.reuse, R159 ;  /* 0x0000009f00127220 */ /* 0x040fe20000410000 */
[----:B------:R-:W-:Y:S01]  /*8f00*/  PLOP3.LUT P0, PT, PT, PT, UP2, 0x80, 0x0 ;  /* 0x000000000000781c */ /* 0x000fe20003f0f028 */
[C---:B------:R-:W-:Y:S01]  /*8f10*/  FMUL.FTZ R159, R0.reuse, R161 ;  /* 0x000000a1009f7220 */ /* 0x040fe20000410000 */
[----:B------:R-:W-:Y:S01]  /*8f20*/  PLOP3.LUT P1, PT, PT, PT, UP2, 0x80, 0x0 ;  /* 0x000000000000781c */ /* 0x000fe20003f2f028 */
[----:B------:R-:W-:Y:S01]  /*8f30*/  FMUL.FTZ R161, R0, R179 ;  /* 0x000000b300a17220 */ /* 0x000fe20000410000 */
[----:B------:R-:W-:Y:S01]  /*8f40*/  IMAD.SHL.U32 R179, R10, 0x40, RZ ;  /* 0x000000400ab37824 */ /* 0x000fe200078e00ff */
[----:B------:R-:W-:Y:S01]  /*8f50*/  @UP2 ULDC UR6, c[0x0][0x44c] ;  /* 0x0001130000062ab9 */ /* 0x000fe20000000800 */
[C---:B------:R-:W-:Y:S01]  /*8f60*/  FMUL.FTZ R185, R0.reuse, R169 ;  /* 0x000000a900b97220 */ /* 0x040fe20000410000 */
[C---:B------:R-:W-:Y:S01]  /*8f70*/  FMUL.FTZ R21, R0.reuse, R166 ;  /* 0x000000a600157220 */ /* 0x040fe20000410000 */
[----:B------:R-:W-:Y:S01]  /*8f80*/  UISETP.NE.AND UP1, UPT, UR42, URZ, UPT ;  /* 0x0000003f2a00728c */ /* 0x000fe2000bf25270 */
[C---:B--2---:R-:W-:Y:S01]  /*8f90*/  FMUL.FTZ R14, R0.reuse, R154 ;  /* 0x0000009a000e7220 */ /* 0x044fe20000410000 */
[----:B------:R-:W-:Y:S01]  /*8fa0*/  IADD3 R166, -R179, 0x1, RZ ;  /* 0x00000001b3a67810 */ /* 0x000fe20007ffe1ff */
[C---:B------:R-:W-:Y:S01]  /*8fb0*/  FMUL.FTZ R23, R0.reuse, R153 ;  /* 0x0000009900177220 */ /* 0x040fe20000410000 */
[----:B------:R-:W-:Y:S01]  /*8fc0*/  FMUL.FTZ R15, R0, R155 ;  /* 0x0000009b000f7220 */ /* 0x000fe20000410000 */
[----:B------:R-:W-:Y:S01]  /*8fd0*/  @P0 IMAD.HI.U32 R164, R7, UR6, RZ ;  /* 0x0000000607a40c27 */ /* 0x000fe2000f8e00ff */
[----:B------:R-:W-:-:S03]  /*8fe0*/  @UP2 ULDC UR6, c[0x0][0x450] ;  /* 0x0001140000062ab9 */ /* 0x000fc60000000800 */
[C---:B------:R-:W-:Y:S01]  /*8ff0*/  FMUL.FTZ R17, R0.reuse, R158 ;  /* 0x0000009e00117220 */ /* 0x040fe20000410000 */
[C---:B------:R-:W-:Y:S01]  /*9000*/  FMUL.FTZ R20, R0.reuse, R163 ;  /* 0x000000a300147220 */ /* 0x040fe20000410000 */
[C---:B------:R-:W-:Y:S01]  /*9010*/  FMUL.FTZ R154, R0.reuse, R171 ;  /* 0x000000ab009a7220 */ /* 0x040fe20000410000 */
[----:B------:R-:W-:Y:S01]  /*9020*/  @P1 SHF.R.U32.HI R168, RZ, UR6, R164 ;  /* 0x00000006ffa81c19 */ /* 0x000fe200080116a4 */
[C---:B------:R-:W-:Y:S01]  /*9030*/  FMUL.FTZ R13, R0.reuse, R152 ;  /* 0x00000098000d7220 */ /* 0x040fe20000410000 */
[C---:B------:R-:W-:Y:S01]  /*9040*/  FMUL.FTZ R153, R0.reuse, R156 ;  /* 0x0000009c00997220 */ /* 0x040fe20000410000 */
[C---:B------:R-:W-:Y:S01]  /*9050*/  FMUL.FTZ R155, R0.reuse, R157 ;  /* 0x0000009d009b7220 */ /* 0x040fe20000410000 */
[C---:B------:R-:W-:Y:S01]  /*9060*/  FMUL.FTZ R158, R0.reuse, R160 ;  /* 0x000000a0009e7220 */ /* 0x040fe20000410000 */
[----:B------:R-:W2:Y:S01]  /*9070*/  SHFL.IDX PT, R169, R168, RZ, 0x1c1f ;  /* 0x001c1fffa8a97589 */ /* 0x000ea200000e0000 */
        /* <DEDUP_REMOVED lines=13> */
[----:B------:R-:W-:Y:S01]  /*9150*/  UIADD3 UR6, UR57, 0x20840, URZ ;  /* 0x0002084039067890 */ /* 0x000fe2000fffe03f */
[----:B------:R-:W-:Y:S01]  /*9160*/  IMAD R167, R3, -0x2, R166 ;  /* 0xfffffffe03a77824 */ /* 0x000fe200078e02a6 */
[----:B------:R-:W-:Y:S01]  /*9170*/  PLOP3.LUT P0, PT, PT, PT, UP1, 0x40, 0x0 ;  /* 0x000000000000781c */ /* 0x000fe20003f0e818 */
[----:B------:R-:W4:Y:S01]  /*9180*/  MUFU.TANH R13, R13 ;  /* 0x0000000d000d7308 */ /* 0x000f220000002400 */
[----:B------:R-:W-:Y:S01]  /*9190*/  UPRMT UR6, UR45, 0x654, UR6 ;  /* 0x000006542d067896 */ /* 0x000fe20008000006 */
[----:B------:R-:W-:-:S02]  /*91a0*/  IMAD R167, R2, UR56, R167 ;  /* 0x0000003802a77c24 */ /* 0x000fc4000f8e02a7 */
[----:B------:R-:W-:Y:S02]  /*91b0*/  FMUL.FTZ R177, R0, R177 ;  /* 0x000000b100b17220 */ /* 0x000fe40000410000 */
[----:B------:R-:W-:Y:S02]  /*91c0*/  VIADD R167, R167, -UR55 ;  /* 0x80000037a7a77c36 */ /* 0x000fe40008000000 */
[----:B------:R-:W0:Y:S02]  /*91d0*/  MUFU.TANH R23, R23 ;  /* 0x0000001700177308 */ /* 0x000e240000002400 */
        /* <DEDUP_REMOVED lines=35> */
[----:B--2-4-:R-:W-:Y:S06]  /*9410*/  @P0 BRA `(.L_x_1296) ;  /* 0x00000000005c0947 */ /* 0x014fec0003800000 */
[----:B------:R-:W-:Y:S01]  /*9420*/  IMAD R166, R2, UR56, R169 ;  /* 0x0000003802a67c24 */ /* 0x000fe2000f8e02a9 */
[----:B------:R-:W-:Y:S04]  /*9430*/  BSSY B0, `(.L_x_1297) ;  /* 0x0000011000007945 */ /* 0x000fe80003800000 */
[----:B------:R-:W-:-:S04]  /*9440*/  IADD3 R169, R166, -UR55, RZ ;  /* 0x80000037a6a97c10 */ /* 0x000fc8000fffe0ff */
        /* <DEDUP_REMOVED lines=10> */
.L_x_1298:
[----:B------:R-:W-:-:S05]  /*94f0*/  IMAD.U32 R170, RZ, RZ, UR53 ;  /* 0x00000035ffaa7e24 */ /* 0x000fca000f8e00ff */
[----:B------:R-:W-:-:S13]  /*9500*/  ISETP.NE.AND P0, PT, R170, 0x1, PT ;  /* 0x00000001aa00780c */ /* 0x000fda0003f05270 */
[----:B------:R-:W2:Y:S02]  /*9510*/  @P0 LDC.64 R166, c[0x0][0x9e8] ;  /* 0x00027a00ffa60b82 */ /* 0x000ea40000000a00 */
[----:B--2---:R-:W-:-:S05]  /*9520*/  @P0 IMAD.HI.U32 R166, R169, R166, RZ ;  /* 0x000000a6a9a60227 */ /* 0x004fca00078e00ff */
[----:B------:R-:W-:-:S07]  /*9530*/  @P0 SHF.R.U32.HI R169, RZ, R167, R166 ;  /* 0x000000a7ffa90219 */ /* 0x000fce00000116a6 */
.L_x_1299:
[----:B------:R-:W-:Y:S05]  /*9540*/  BSYNC B0 ;  /* 0x0000000000007941 */ /* 0x000fea0003800000 */
.L_x_1297:
[----:B------:R-:W-:-:S04]  /*9550*/  IMAD R166, R169, R170, -R179 ;  /* 0x000000aaa9a67224 */ /* 0x000fc800078e0ab3 */
[----:B------:R-:W-:-:S05]  /*9560*/  IMAD R166, R3, -0x2, R166 ;  /* 0xfffffffe03a67824 */ /* 0x000fca00078e02a6 */
[----:B------:R-:W-:Y:S02]  /*9570*/  VIADDMNMX R173, R166, R170, R173, PT ;  /* 0x000000aaa6ad7246 */ /* 0x000fe400038001ad */
[----:B------:R-:W-:-:S07]  /*9580*/  VIMNMX R177, R177, R166, !PT ;  /* 0x000000a6b1b17248 */ /* 0x000fce0007fe0100 */
.L_x_1296:
[----:B------:R-:W-:Y:S01]  /*9590*/  ISETP.GT.AND P0, PT, R10, -0x1, PT ;  /* 0xffffffff0a00780c */ /* 0x000fe20003f04270 */
[----:B------:R2:W4:Y:S01]  /*95a0*/  SHFL.IDX PT, R183, R168, 0x1, 0x1c1f ;  /* 0x003c1f00a8b77f89 */ /* 0x00052200000e0000 */
        /* <DEDUP_REMOVED lines=9> */
[----:B------:R-:W-:Y:S02]  /*9640*/  ISETP.GT.AND P3, PT, R177, 0x10, P0 ;  /* 0x00000010b100780c */ /* 0x000fe40000764270 */
[----:B------:R-:W-:-:S02]  /*9650*/  FSEL R176, R13, -INF , !P5 ;  /* 0xff8000000db07808 */ /* 0x000fc40006800000 */
[----:B------:R-:W-:Y:S02]  /*9660*/  ISETP.GT.AND P5, PT, R177, 0x18, P0 ;  /* 0x00000018b100780c */ /* 0x000fe400007a4270 */
[----:B0-----:R-:W-:Y:S02]  /*9670*/  FSEL R175, R23, -INF , !P6 ;  /* 0xff80000017af7808 */ /* 0x001fe40007000000 */
[----:B------:R-:W-:Y:S02]  /*9680*/  FSEL R174, R153, -INF , !P1 ;  /* 0xff80000099ae7808 */ /* 0x000fe40004800000 */
        /* <DEDUP_REMOVED lines=13> */
[----:B------:R-:W-:Y:S02]  /*9760*/  FSEL R167, R162, -INF , !P5 ;  /* 0xff800000a2a77808 */ /* 0x000fe40006800000 */
[----:B--2---:R-:W-:-:S02]  /*9770*/  FSEL R168, R159, -INF , !P2 ;  /* 0xff8000009fa87808 */ /* 0x004fc40005000000 */
        /* <DEDUP_REMOVED lines=8> */
[--C-:B----4-:R-:W-:Y:S01]  /*9800*/  IMAD.IADD R177, R178, 0x1, R183.reuse ;  /* 0x00000001b2b17824 */ /* 0x110fe200078e02b7 */
[C---:B------:R-:W-:Y:S01]  /*9810*/  ISETP.LT.OR P3, PT, R173.reuse, 0x29, P3 ;  /* 0x00000029ad00780c */ /* 0x040fe20001f61670 */
[----:B------:R-:W-:Y:S01]  /*9820*/  IMAD.IADD R178, R182, 0x1, R183 ;  /* 0x00000001b6b27824 */ /* 0x000fe200078e02b7 */
[C---:B------:R-:W-:Y:S02]  /*9830*/  ISETP.LT.OR P2, PT, R173.reuse, 0x2a, P2 ;  /* 0x0000002aad00780c */ /* 0x040fe40001741670 */
[C---:B------:R-:W-:Y:S02]  /*9840*/  ISETP.LT.OR P5, PT, R173.reuse, 0x31, P5 ;  /* 0x00000031ad00780c */ /* 0x040fe40002fa1670 */
[----:B------:R-:W-:-:S02]  /*9850*/  ISETP.LT.OR P6, PT, R173, 0x32, P6 ;  /* 0x00000032ad00780c */ /* 0x000fc400037c1670 */
[C---:B------:R-:W-:Y:S02]  /*9860*/  ISETP.LT.OR P1, PT, R173.reuse, 0x39, P1 ;  /* 0x00000039ad00780c */ /* 0x040fe40000f21670 */
[----:B------:R-:W-:Y:S02]  /*9870*/  ISETP.LT.OR P4, PT, R173, 0x3a, P4 ;  /* 0x0000003aad00780c */ /* 0x000fe40002781670 */
[----:B------:R-:W-:Y:S02]  /*9880*/  FSEL R173, R171, -INF , !P3 ;  /* 0xff800000abad7808 */ /* 0x000fe40005800000 */
[----:B------:R-:W-:Y:S02]  /*9890*/  PLOP3.LUT P3, PT, PT, PT, UP1, 0x40, 0x0 ;  /* 0x000000000000781c */ /* 0x000fe40003f6e818 */
[----:B------:R-:W-:Y:S02]  /*98a0*/  FSEL R172, R172, -INF , !P2 ;  /* 0xff800000acac7808 */ /* 0x000fe40005000000 */
[----:B------:R-:W-:-:S02]  /*98b0*/  FSEL R171, R186, -INF , !P5 ;  /* 0xff800000baab7808 */ /* 0x000fc40006800000 */
[----:B------:R-:W-:Y:S02]  /*98c0*/  FSEL R155, R187, -INF , !P6 ;  /* 0xff800000bb9b7808 */ /* 0x000fe40007000000 */
[----:B------:R-:W-:Y:S02]  /*98d0*/  FSEL R153, R180, -INF , !P1 ;  /* 0xff800000b4997808 */ /* 0x000fe40004800000 */
[----:B------:R-:W-:-:S03]  /*98e0*/  FSEL R23, R181, -INF , !P4 ;  /* 0xff800000b5177808 */ /* 0x000fc60006000000 */
[----:B------:R-:W-:Y:S05]  /*98f0*/  @P3 BRA `(.L_x_1300) ;  /* 0x00000000005c3947 */ /* 0x000fea0003800000 */
[----:B------:R-:W-:Y:S01]  /*9900*/  IMAD R13, R2, UR56, R183 ;  /* 0x00000038020d7c24 */ /* 0x000fe2000f8e02b7 */
[----:B------:R-:W-:Y:S03]  /*9910*/  BSSY B0, `(.L_x_1301) ;  /* 0x0000011000007945 */ /* 0x000fe60003800000 */
[----:B------:R-:W-:-:S05]  /*9920*/  VIADD R13, R13, -UR55 ;  /* 0x800000370d0d7c36 */ /* 0x000fca0008000000 */
        /* <DEDUP_REMOVED lines=10> */
.L_x_1302:
[----:B------:R-:W-:-:S05]  /*99d0*/  IMAD.U32 R180, RZ, RZ, UR53 ;  /* 0x00000035ffb47e24 */ /* 0x000fca000f8e00ff */
[----:B------:R-:W-:-:S13]  /*99e0*/  ISETP.NE.AND P1, PT, R180, 0x1, PT ;  /* 0x00000001b400780c */ /* 0x000fda0003f25270 */
[----:B------:R-:W0:Y:S02]  /*99f0*/  @P1 LDC.64 R158, c[0x0][0x9e8] ;  /* 0x00027a00ff9e1b82 */ /* 0x000e240000000a00 */
[----:B0-----:R-:W-:-:S05]  /*9a00*/  @P1 IMAD.HI.U32 R158, R13, R158, RZ ;  /* 0x0000009e0d9e1227 */ /* 0x001fca00078e00ff */
[----:B------:R-:W-:-:S07]  /*9a10*/  @P1 SHF.R.U32.HI R13, RZ, R159, R158 ;  /* 0x0000009fff0d1219 */ /* 0x000fce000001169e */
.L_x_1303:
[----:B------:R-:W-:Y:S05]  /*9a20*/  BSYNC B0 ;  /* 0x0000000000007941 */ /* 0x000fea0003800000 */
.L_x_1301:
[----:B------:R-:W-:-:S04]  /*9a30*/  IMAD R158, R13, R180, -R179 ;  /* 0x000000b40d9e7224 */ /* 0x000fc800078e0ab3 */
[----:B------:R-:W-:-:S05]  /*9a40*/  IMAD R158, R3, -0x2, R158 ;  /* 0xfffffffe039e7824 */ /* 0x000fca00078e029e */
[----:B------:R-:W-:Y:S02]  /*9a50*/  VIADDMNMX R177, R158, R180, R177, PT ;  /* 0x000000b49eb17246 */ /* 0x000fe400038001b1 */
[----:B------:R-:W-:-:S07]  /*9a60*/  VIMNMX R178, R178, R158, !PT ;  /* 0x0000009eb2b27248 */ /* 0x000fce0007fe0100 */
.L_x_1300:
[----:B------:R-:W-:Y:S02]  /*9a70*/  FMNMX.FTZ R158, R176, R11, !PT ;  /* 0x0000000bb09e7209 */ /* 0x000fe40007810000 */
[C---:B------:R-:W-:Y:S02]  /*9a80*/  ISETP.GT.AND P1, PT, R178.reuse, RZ, P0 ;  /* 0x000000ffb200720c */ /* 0x040fe40000724270 */
[----:B------:R-:W-:Y:S02]  /*9a90*/  FMNMX.FTZ R13, R175, R158, !PT ;  /* 0x0000009eaf0d7209 */ /* 0x000fe40007810000 */
[----:B------:R-:W-:Y:S02]  /*9aa0*/  ISETP.GT.AND P2, PT, R178, 0x1, P0 ;  /* 0x00000001b200780c */ /* 0x000fe40000744270 */
[----:B------:R-:W-:Y:S02]  /*9ab0*/  FMNMX.FTZ R13, R174, R13, !PT ;  /* 0x0000000dae0d7209 */ /* 0x000fe40007810000 */
[----:B------:R-:W-:-:S02]  /*9ac0*/  ISETP.LT.OR P1, PT, R177, 0x1, P1 ;  /* 0x00000001b100780c */ /* 0x000fc40000f21670 */
[----:B------:R-:W-:Y:S02]  /*9ad0*/  FMNMX.FTZ R13, R170, R13, !PT ;  /* 0x0000000daa0d7209 */ /* 0x000fe40007810000 */
[----:B------:R-:W-:Y:S02]  /*9ae0*/  ISETP.LT.OR P2, PT, R177, 0x2, P2 ;  /* 0x00000002b100780c */ /* 0x000fe40001741670 */
[----:B------:R-:W-:Y:S02]  /*9af0*/  FMNMX.FTZ R13, R166, R13, !PT ;  /* 0x0000000da60d7209 */ /* 0x000fe40007810000 */
[----:B------:R-:W-:Y:S02]  /*9b00*/  ISETP.GT.AND P3, PT, R178, 0x8, P0 ;  /* 0x00000008b200780c */ /* 0x000fe40000764270 */
[----:B------:R-:W-:Y:S02]  /*9b10*/  FMNMX.FTZ R158, R168, R13, !PT ;  /* 0x0000000da89e7209 */ /* 0x000fe40007810000 */
[----:B------:R-:W-:-:S02]  /*9b20*/  ISETP.GT.AND P4, PT, R178, 0x9, P0 ;  /* 0x00000009b200780c */ /* 0x000fc40000784270 */
[----:B------:R-:W-:Y:S02]  /*9b30*/  FMNMX.FTZ R158, R167, R158, !PT ;  /* 0x0000009ea79e7209 */ /* 0x000fe40007810000 */
[----:B------:R-:W-:Y:S02]  /*9b40*/  ISETP.LT.OR P3, PT, R177, 0x9, P3 ;  /* 0x00000009b100780c */ /* 0x000fe40001f61670 */
[----:B------:R-:W-:Y:S02]  /*9b50*/  FMNMX.FTZ R158, R163, R158, !PT ;  /* 0x0000009ea39e7209 */ /* 0x000fe40007810000 */
[----:B------:R-:W-:Y:S02]  /*9b60*/  ISETP.GT.AND P5, PT, R178, 0x10, P0 ;  /* 0x00000010b200780c */ /* 0x000fe400007a4270 */
[----:B------:R-:W-:Y:S02]  /*9b70*/  FMNMX.FTZ R13, R169, R158, !PT ;  /* 0x0000009ea90d7209 */ /* 0x000fe40007810000 */
[----:B------:R-:W-:-:S02]  /*9b80*/  ISETP.LT.OR P4, PT, R177, 0xa, P4 ;  /* 0x0000000ab100780c */ /* 0x000fc40002781670 */
[----:B------:R-:W-:Y:S02]  /*9b90*/  FMNMX.FTZ R158, R162, R13, !PT ;  /* 0x0000000da29e7209 */ /* 0x000fe40007810000 */
[----:B------:R-:W-:Y:S02]  /*9ba0*/  FSEL R17, R17, -INF , !P3 ;  /* 0xff80000011117808 */ /* 0x000fe40005800000 */
[----:B------:R-:W-:Y:S02]  /*9bb0*/  FMNMX.FTZ R13, R173, R158, !PT ;  /* 0x0000009ead0d7209 */ /* 0x000fe40007810000 */
[----:B------:R-:W-:Y:S02]  /*9bc0*/  ISETP.GT.AND P6, PT, R178, 0x11, P0 ;  /* 0x00000011b200780c */ /* 0x000fe400007c4270 */
[----:B------:R-:W-:Y:S02]  /*9bd0*/  FMNMX.FTZ R158, R172, R13, !PT ;  /* 0x0000000dac9e7209 */ /* 0x000fe40007810000 */
[----:B------:R-:W-:-:S02]  /*9be0*/  FSEL R18, R18, -INF , !P4 ;  /* 0xff80000012127808 */ /* 0x000fc40006000000 */
[----:B------:R-:W-:Y:S02]  /*9bf0*/  FMNMX.FTZ R158, R171, R158, !PT ;  /* 0x0000009eab9e7209 */ /* 0x000fe40007810000 */
[----:B------:R-:W-:Y:S02]  /*9c00*/  ISETP.LT.OR P5, PT, R177, 0x11, P5 ;  /* 0x00000011b100780c */ /* 0x000fe40002fa1670 */
[----:B------:R-:W-:Y:S02]  /*9c10*/  FMNMX.FTZ R158, R155, R158, !PT ;  /* 0x0000009e9b9e7209 */ /* 0x000fe40007810000 */
[----:B------:R-:W-:Y:S02]  /*9c20*/  ISETP.LT.OR P6, PT, R177, 0x12, P6 ;  /* 0x00000012b100780c */ /* 0x000fe400037c1670 */
[----:B------:R-:W-:Y:S02]  /*9c30*/  FMNMX.FTZ R158, R153, R158, !PT ;  /* 0x0000009e999e7209 */ /* 0x000fe40007810000 */
[----:B------:R-:W-:-:S02]  /*9c40*/  FSEL R19, R19, -INF , !P5 ;  /* 0xff80000013137808 */ /* 0x000fc40006800000 */
[----:B------:R-:W-:Y:S02]  /*9c50*/  FMNMX.FTZ R158, R23, R158, !PT ;  /* 0x0000009e179e7209 */ /* 0x000fe40007810000 */
[----:B------:R-:W-:Y:S02]  /*9c60*/  ISETP.GT.AND P3, PT, R178, 0x19, P0 ;  /* 0x00000019b200780c */ /* 0x000fe40000764270 */
[----:B------:R-:W-:Y:S01]  /*9c70*/  FSEL R20, R20, -INF , !P6 ;  /* 0xff80000014147808 */ /* 0x000fe20007000000 */
[----:B------:R-:W0:Y:S01]  /*9c80*/  SHFL.BFLY PT, R13, R158, 0x2, 0x1f ;  /* 0x0c401f009e0d7f89 */ /* 0x000e2200000e0000 */
[----:B------:R-:W-:Y:S02]  /*9c90*/  ISETP.GT.AND P4, PT, R178, 0x20, P0 ;  /* 0x00000020b200780c */ /* 0x000fe40000784270 */
[C---:B------:R-:W-:Y:S02]  /*9ca0*/  ISETP.LT.OR P3, PT, R177.reuse, 0x1a, P3 ;  /* 0x0000001ab100780c */ /* 0x040fe40001f61670 */
[----:B------:R-:W-:-:S02]  /*9cb0*/  ISETP.LT.OR P4, PT, R177, 0x21, P4 ;  /* 0x00000021b100780c */ /* 0x000fc40002781670 */
[----:B------:R-:W-:Y:S02]  /*9cc0*/  FSEL R22, R22, -INF , !P3 ;  /* 0xff80000016167808 */ /* 0x000fe40005800000 */
[----:B------:R-:W-:Y:S02]  /*9cd0*/  ISETP.GT.AND P5, PT, R178, 0x28, P0 ;  /* 0x00000028b200780c */ /* 0x000fe400007a4270 */
[----:B------:R-:W-:Y:S02]  /*9ce0*/  FSEL R152, R152, -INF , !P4 ;  /* 0xff80000098987808 */ /* 0x000fe40006000000 */
[----:B------:R-:W-:Y:S02]  /*9cf0*/  ISETP.GT.AND P6, PT, R178, 0x29, P0 ;  /* 0x00000029b200780c */ /* 0x000fe400007c4270 */
[C---:B------:R-:W-:Y:S02]  /*9d00*/  ISETP.LT.OR P5, PT, R177.reuse, 0x29, P5 ;  /* 0x00000029b100780c */ /* 0x040fe40002fa1670 */
[----:B------:R-:W-:-:S02]  /*9d10*/  ISETP.LT.OR P6, PT, R177, 0x2a, P6 ;  /* 0x0000002ab100780c */ /* 0x000fc400037c1670 */
[----:B------:R-:W-:Y:S02]  /*9d20*/  FSEL R156, R156, -INF , !P5 ;  /* 0xff8000009c9c7808 */ /* 0x000fe40006800000 */
[----:B------:R-:W-:Y:S02]  /*9d30*/  ISETP.GT.AND P4, PT, R178, 0x31, P0 ;  /* 0x00000031b200780c */ /* 0x000fe40000784270 */
[----:B------:R-:W-:Y:S02]  /*9d40*/  FSEL R157, R157, -INF , !P6 ;  /* 0xff8000009d9d7808 */ /* 0x000fe40007000000 */
[----:B0-----:R-:W-:Y:S02]  /*9d50*/  FMNMX.FTZ R159, R158, R13, !PT ;  /* 0x0000000d9e9f7209 */ /* 0x001fe40007810000 */
[----:B------:R-:W-:Y:S02]  /*9d60*/  FSEL R158, R15, -INF , !P2 ;  /* 0xff8000000f9e7808 */ /* 0x000fe40005000000 */
[----:B------:R-:W-:Y:S01]  /*9d70*/  ISETP.GT.AND P2, PT, R178, 0x18, P0 ;  /* 0x00000018b200780c */ /* 0x000fe20000744270 */
[----:B------:R-:W0:Y:S01]  /*9d80*/  SHFL.BFLY PT, R180, R159, 0x1, 0x1f ;  /* 0x0c201f009fb47f89 */ /* 0x000e2200000e0000 */
[----:B------:R-:W-:-:S02]  /*9d90*/  ISETP.LT.OR P4, PT, R177, 0x32, P4 ;  /* 0x00000032b100780c */ /* 0x000fc40002781670 */
[----:B------:R-:W-:Y:S02]  /*9da0*/  ISETP.LT.OR P2, PT, R177, 0x19, P2 ;  /* 0x00000019b100780c */ /* 0x000fe40001741670 */
[----:B------:R-:W-:Y:S02]  /*9db0*/  FSEL R161, R161, -INF , !P4 ;  /* 0xff800000a1a17808 */ /* 0x000fe40006000000 */
[----:B------:R-:W-:Y:S02]  /*9dc0*/  FSEL R21, R21, -INF , !P2 ;  /* 0xff80000015157808 */ /* 0x000fe40005000000 */
[----:B------:R-:W-:-:S04]  /*9dd0*/  ISETP.GT.AND P2, PT, R178, 0x30, P0 ;  /* 0x00000030b200780c */ /* 0x000fc80000744270 */
[----:B------:R-:W-:-:S04]  /*9de0*/  ISETP.LT.OR P2, PT, R177, 0x31, P2 ;  /* 0x00000031b100780c */ /* 0x000fc80001741670 */
[----:B------:R-:W-:Y:S02]  /*9df0*/  FSEL R160, R160, -INF , !P2 ;  /* 0xff800000a0a07808 */ /* 0x000fe40005000000 */
[----:B0-----:R-:W-:Y:S01]  /*9e00*/  FMNMX.FTZ R13, R159, R180, !PT ;  /* 0x000000b49f0d7209 */ /* 0x001fe20007810000 */
[----:B------:R-:W-:Y:S01]  /*9e10*/  IMAD.U32 R180, RZ, RZ, UR52 ;  /* 0x00000034ffb47e24 */ /* 0x000fe2000f8e00ff */
[----:B------:R-:W-:Y:S02]  /*9e20*/  FSEL R159, R14, -INF , !P1 ;  /* 0xff8000000e9f7808 */ /* 0x000fe40004800000 */
[----:B------:R-:W-:Y:S01]  /*9e30*/  ISETP.GT.AND P1, PT, R178, 0x21, P0 ;  /* 0x00000021b200780c */ /* 0x000fe20000724270 */
[----:B------:R-:W-:-:S01]  /*9e40*/  FFMA.FTZ R179, R13, R180, -8 ;  /* 0xc10000000db37423 */ /* 0x000fc200000100b4 */
[----:B------:R-:W-:Y:S02]  /*9e50*/  FMNMX.FTZ R15, R159, R12, !PT ;  /* 0x0000000c9f0f7209 */ /* 0x000fe40007810000 */
[----:B------:R-:W-:-:S02]  /*9e60*/  ISETP.LT.OR P1, PT, R177, 0x22, P1 ;  /* 0x00000022b100780c */ /* 0x000fc40000f21670 */
[----:B------:R-:W-:Y:S02]  /*9e70*/  FMNMX.FTZ R14, R158, R15, !PT ;  /* 0x0000000f9e0e7209 */ /* 0x000fe40007810000 */
[----:B------:R-:W-:Y:S02]  /*9e80*/  FSETP.NEU.FTZ.AND P3, PT, R13, -INF , PT ;  /* 0xff8000000d00780b */ /* 0x000fe40003f7d000 */
[----:B------:R-:W-:Y:S02]  /*9e90*/  FMNMX.FTZ R15, R17, R14, !PT ;  /* 0x0000000e110f7209 */ /* 0x000fe40007810000 */
[----:B------:R-:W-:Y:S02]  /*9ea0*/  FSEL R154, R154, -INF , !P1 ;  /* 0xff8000009a9a7808 */ /* 0x000fe40004800000 */
[----:B------:R-:W-:Y:S02]  /*9eb0*/  FMNMX.FTZ R14, R18, R15, !PT ;  /* 0x0000000f120e7209 */ /* 0x000fe40007810000 */
[----:B------:R-:W-:-:S02]  /*9ec0*/  FSEL R180, R179, RZ, P3 ;  /* 0x000000ffb3b47208 */ /* 0x000fc40001800000 */
[----:B------:R-:W-:Y:S02]  /*9ed0*/  FMNMX.FTZ R15, R19, R14, !PT ;  /* 0x0000000e130f7209 */ /* 0x000fe40007810000 */
[----:B------:R-:W-:Y:S01]  /*9ee0*/  ISETP.GT.AND P1, PT, R178, 0x38, P0 ;  /* 0x00000038b200780c */ /* 0x000fe20000724270 */
[--C-:B------:R-:W-:Y:S01]  /*9ef0*/  FFMA.FTZ R179, R176, UR52, -R180.reuse ;  /* 0x00000034b0b37c23 */ /* 0x100fe200080108b4 */
[----:B------:R-:W-:Y:S01]  /*9f00*/  FMNMX.FTZ R14, R20, R15, !PT ;  /* 0x0000000f140e7209 */ /* 0x000fe20007810000 */
[--C-:B------:R-:W-:Y:S01]  /*9f10*/  FFMA.FTZ R174, R174, UR52, -R180.reuse ;  /* 0x00000034aeae7c23 */ /* 0x100fe200080108b4 */
[----:B------:R-:W-:Y:S01]  /*9f20*/  ISETP.GT.AND P0, PT, R178, 0x39, P0 ;  /* 0x00000039b200780c */ /* 0x000fe20000704270 */
[--C-:B------:R-:W-:Y:S01]  /*9f30*/  FFMA.FTZ R166, R166, UR52, -R180.reuse ;  /* 0x00000034a6a67c23 */ /* 0x100fe200080108b4 */
[----:B------:R-:W-:Y:S01]  /*9f40*/  FMNMX.FTZ R15, R21, R14, !PT ;  /* 0x0000000e150f7209 */ /* 0x000fe20007810000 */
[--C-:B------:R-:W-:Y:S01]  /*9f50*/  FFMA.FTZ R14, R175, UR52, -R180.reuse ;  /* 0x00000034af0e7c23 */ /* 0x100fe200080108b4 */
[----:B------:R-:W-:Y:S01]  /*9f60*/  ISETP.LT.OR P1, PT, R177, 0x39, P1 ;  /* 0x00000039b100780c */ /* 0x000fe20000f21670 */
[--C-:B------:R-:W-:Y:S01]  /*9f70*/  FFMA.FTZ R175, R170, UR52, -R180.reuse ;  /* 0x00000034aaaf7c23 */ /* 0x100fe200080108b4 */
[----:B------:R-:W-:Y:S01]  /*9f80*/  FMNMX.FTZ R15, R22, R15, !PT ;  /* 0x0000000f160f7209 */ /* 0x000fe20007810000 */
[--C-:B------:R-:W-:Y:S01]  /*9f90*/  FFMA.FTZ R167, R167, UR52, -R180.reuse ;  /* 0x00000034a7a77c23 */ /* 0x100fe200080108b4 */
[----:B------:R-:W-:Y:S01]  /*9fa0*/  ISETP.LT.OR P0, PT, R177, 0x3a, P0 ;  /* 0x0000003ab100780c */ /* 0x000fe20000701670 */
[--C-:B------:R-:W-:Y:S01]  /*9fb0*/  FFMA.FTZ R177, R168, UR52, -R180.reuse ;  /* 0x00000034a8b17c23 */ /* 0x100fe200080108b4 */
[----:B------:R-:W-:Y:S01]  /*9fc0*/  FMNMX.FTZ R15, R152, R15, !PT ;  /* 0x0000000f980f7209 */ /* 0x000fe20007810000 */
[--C-:B------:R-:W-:Y:S01]  /*9fd0*/  FFMA.FTZ R168, R163, UR52, -R180.reuse ;  /* 0x00000034a3a87c23 */ /* 0x100fe200080108b4 */
[----:B------:R-:W-:Y:S01]  /*9fe0*/  FSEL R164, R164, -INF , !P1 ;  /* 0xff800000a4a47808 */ /* 0x000fe20004800000 */
[--C-:B------:R-:W-:Y:S01]  /*9ff0*/  FFMA.FTZ R163, R169, UR52, -R180.reuse ;  /* 0x00000034a9a37c23 */ /* 0x100fe200080108b4 */
[----:B------:R-:W-:Y:S01]  /*a000*/  FMNMX.FTZ R15, R154, R15, !PT ;  /* 0x0000000f9a0f7209 */ /* 0x000fe20007810000 */
[--C-:B------:R-:W-:Y:S01]  /*a010*/  FFMA.FTZ R162, R162, UR52, -R180.reuse ;  /* 0x00000034a2a27c23 */ /* 0x100fe200080108b4 */
[----:B------:R-:W-:Y:S01]  /*a020*/  FSEL R165, R165, -INF , !P0 ;  /* 0xff800000a5a57808 */ /* 0x000fe20004000000 */
[--C-:B------:R-:W-:Y:S01]  /*a030*/  FFMA.FTZ R169, R173, UR52, -R180.reuse ;  /* 0x00000034ada97c23 */ /* 0x100fe200080108b4 */
[----:B------:R-:W-:Y:S01]  /*a040*/  FMNMX.FTZ R176, R156, R15, !PT ;  /* 0x0000000f9cb07209 */ /* 0x000fe20007810000 */
[--C-:B------:R-:W-:Y:S01]  /*a050*/  FFMA.FTZ R172, R172, UR52, -R180.reuse ;  /* 0x00000034acac7c23 */ /* 0x100fe200080108b4 */
[----:B------:R-:W-:Y:S01]  /*a060*/  FSEL R178, R13, RZ, P3 ;  /* 0x000000ff0db27208 */ /* 0x000fe20001800000 */
[--C-:B------:R-:W-:Y:S01]  /*a070*/  FFMA.FTZ R155, R155, UR52, -R180.reuse ;  /* 0x000000349b9b7c23 */ /* 0x100fe200080108b4 */
[----:B------:R-:W-:Y:S01]  /*a080*/  FMNMX.FTZ R15, R157, R176, !PT ;  /* 0x000000b09d0f7209 */ /* 0x000fe20007810000 */
[----:B------:R-:W-:Y:S01]  /*a090*/  FFMA.FTZ R153, R153, UR52, -R180 ;  /* 0x0000003499997c23 */ /* 0x000fe200080108b4 */
[----:B------:R-:W-:Y:S01]  /*a0a0*/  MUFU.EX2 R179, R179 ;  /* 0x000000b300b37308 */ /* 0x000fe20000000800 */
[----:B------:R-:W-:-:S01]  /*a0b0*/  FADD.FTZ R11, -R178, R11 ;  /* 0x0000000bb20b7221 */ /* 0x000fc20000010100 */
[----:B------:R-:W-:-:S04]  /*a0c0*/  FMNMX.FTZ R176, R160, R15, !PT ;  /* 0x0000000fa0b07209 */ /* 0x000fc80007810000 */
[----:B------:R-:W-:Y:S02]  /*a0d0*/  FMNMX.FTZ R15, R161, R176, !PT ;  /* 0x000000b0a10f7209 */ /* 0x000fe40007810000 */
[----:B------:R-:W-:Y:S02]  /*a0e0*/  MUFU.EX2 R14, R14 ;  /* 0x0000000e000e7308 */ /* 0x000fe40000000800 */
[----:B------:R-:W-:-:S04]  /*a0f0*/  FMNMX.FTZ R170, R164, R15, !PT ;  /* 0x0000000fa4aa7209 */ /* 0x000fc80007810000 */
[----:B------:R-:W-:Y:S02]  /*a100*/  FMNMX.FTZ R170, R165, R170, !PT ;  /* 0x000000aaa5aa7209 */ /* 0x000fe40007810000 */
[----:B------:R-:W-:Y:S03]  /*a110*/  MUFU.EX2 R174, R174 ;  /* 0x000000ae00ae7308 */ /* 0x000fe60000000800 */
[----:B------:R-:W0:Y:S05]  /*a120*/  SHFL.BFLY PT, R15, R170, 0x2, 0x1f ;  /* 0x0c401f00aa0f7f89 */ /* 0x000e2a00000e0000 */
[----:B------:R-:W-:Y:S08]  /*a130*/  MUFU.EX2 R175, R175 ;  /* 0x000000af00af7308 */ /* 0x000ff00000000800 */
[----:B------:R-:W-:Y:S08]  /*a140*/  MUFU.EX2 R166, R166 ;  /* 0x000000a600a67308 */ /* 0x000ff00000000800 */
[----:B------:R-:W-:Y:S01]  /*a150*/  MUFU.EX2 R177, R177 ;  /* 0x000000b100b17308 */ /* 0x000fe20000000800 */
[----:B0-----:R-:W-:Y:S01]  /*a160*/  FMNMX.FTZ R15, R170, R15, !PT ;  /* 0x0000000faa0f7209 */ /* 0x001fe20007810000 */
[--C-:B------:R-:W-:Y:S01]  /*a170*/  FFMA.FTZ R170, R171, UR52, -R180.reuse ;  /* 0x00000034abaa7c23 */ /* 0x100fe200080108b4 */
[----:B------:R-:W-:-:S03]  /*a180*/  FFMA.FTZ R171, R23, UR52, -R180 ;  /* 0x0000003417ab7c23 */ /* 0x000fc600080108b4 */
[----:B------:R-:W0:Y:S02]  /*a190*/  SHFL.BFLY PT, R176, R15, 0x1, 0x1f ;  /* 0x0c201f000fb07f89 */ /* 0x000e2400000e0000 */
[----:B------:R-:W-:Y:S08]  /*a1a0*/  MUFU.EX2 R167, R167 ;  /* 0x000000a700a77308 */ /* 0x000ff00000000800 */
[----:B------:R-:W-:Y:S08]  /*a1b0*/  MUFU.EX2 R178, R171 ;  /* 0x000000ab00b27308 */ /* 0x000ff00000000800 */
[----:B------:R-:W-:Y:S01]  /*a1c0*/  MUFU.EX2 R168, R168 ;  /* 0x000000a800a87308 */ /* 0x000fe20000000800 */
[----:B0-----:R-:W-:Y:S01]  /*a1d0*/  FMNMX.FTZ R15, R15, R176, !PT ;  /* 0x000000b00f0f7209 */ /* 0x001fe20007810000 */
[----:B------:R-:W-:-:S06]  /*a1e0*/  IMAD.U32 R176, RZ, RZ, UR52 ;  /* 0x00000034ffb07e24 */ /* 0x000fcc000f8e00ff */
[----:B------:R-:W-:Y:S01]  /*a1f0*/  MUFU.EX2 R163, R163 ;  /* 0x000000a300a37308 */ /* 0x000fe20000000800 */
[C---:B------:R-:W-:Y:S01]  /*a200*/  FSETP.NEU.FTZ.AND P0, PT, R15.reuse, -INF , PT ;  /* 0xff8000000f00780b */ /* 0x040fe20003f1d000 */
[----:B------:R-:W-:Y:S01]  /*a210*/  FFMA.FTZ R23, R15, R176, -8 ;  /* 0xc10000000f177423 */ /* 0x000fe200000100b0 */
[----:B------:R-:W-:-:S04]  /*a220*/  FMUL.FTZ R176, R11, UR52 ;  /* 0x000000340bb07c20 */ /* 0x000fc80008410000 */
[----:B------:R-:W-:Y:S01]  /*a230*/  FSEL R23, R23, RZ, P0 ;  /* 0x000000ff17177208 */ /* 0x000fe20000000000 */
[----:B------:R-:W-:Y:S04]  /*a240*/  MUFU.EX2 R162, R162 ;  /* 0x000000a200a27308 */ /* 0x000fe80000000800 */
[----:B------:R-:W-:-:S01]  /*a250*/  FFMA.FTZ R11, R158, UR52, -R23 ;  /* 0x000000349e0b7c23 */ /* 0x000fc20008010817 */
[--C-:B------:R-:W-:Y:S01]  /*a260*/  FFMA.FTZ R158, R17, UR52, -R23.reuse ;  /* 0x00000034119e7c23 */ /* 0x100fe20008010817 */
[----:B------:R-:W-:-:S01]  /*a270*/  FFMA.FTZ R17, R19, UR52, -R23 ;  /* 0x0000003413117c23 */ /* 0x000fc20008010817 */
[----:B------:R-:W-:Y:S01]  /*a280*/  FSEL R19, R15, RZ, P0 ;  /* 0x000000ff0f137208 */ /* 0x000fe20000000000 */
[----:B------:R-:W-:-:S01]  /*a290*/  FFMA.FTZ R180, R159, UR52, -R23 ;  /* 0x000000349fb47c23 */ /* 0x000fc20008010817 */
[----:B------:R-:W0:Y:S01]  /*a2a0*/  MUFU.EX2 R176, R176 ;  /* 0x000000b000b07308 */ /* 0x000e220000000800 */
[----:B------:R-:W-:-:S01]  /*a2b0*/  FFMA.FTZ R159, R18, UR52, -R23 ;  /* 0x00000034129f7c23 */ /* 0x000fc20008010817 */
[----:B------:R-:W-:Y:S01]  /*a2c0*/  FFMA.FTZ R18, R20, UR52, -R23 ;  /* 0x0000003414127c23 */ /* 0x000fe20008010817 */
[----:B------:R-:W-:-:S01]  /*a2d0*/  FADD.FTZ R19, -R19, R12 ;  /* 0x0000000c13137221 */ /* 0x000fc20000010100 */
[--C-:B------:R-:W-:Y:S01]  /*a2e0*/  FFMA.FTZ R20, R21, UR52, -R23.reuse ;  /* 0x0000003415147c23 */ /* 0x100fe20008010817 */
[----:B------:R-:W-:-:S01]  /*a2f0*/  FFMA.FTZ R22, R22, UR52, -R23 ;  /* 0x0000003416167c23 */ /* 0x000fc20008010817 */
[--C-:B------:R-:W-:Y:S01]  /*a300*/  FFMA.FTZ R12, R152, UR52, -R23.reuse ;  /* 0x00000034980c7c23 */ /* 0x100fe20008010817 */
[----:B------:R-:W-:Y:S01]  /*a310*/  FMUL.FTZ R19, R19, UR52 ;  /* 0x0000003413137c20 */ /* 0x000fe20008410000 */
        /* <DEDUP_REMOVED lines=9> */
[----:B0-----:R-:W-:-:S01]  /*a3b0*/  FFMA.FTZ R173, R176, R4, R179 ;  /* 0x00000004b0ad7223 */ /* 0x001fc200000100b3 */
[----:B------:R-:W-:Y:S01]  /*a3c0*/  PLOP3.LUT P0, PT, PT, PT, UP0, 0x40, 0x0 ;  /* 0x000000000000781c */ /* 0x000fe20003f0e808 */
[----:B------:R-:W-:Y:S01]  /*a3d0*/  FMUL.FTZ R24, R24, R176 ;  /* 0x000000b018187220 */ /* 0x000fe20000410000 */
[----:B------:R-:W-:Y:S01]  /*a3e0*/  F2FP.SATFINITE.E4M3.F32.PACK_AB_MERGE_C R152, R175, R174, RZ ;  /* 0x000000aeaf98723e */ /* 0x000fe200048070ff */
[----:B------:R-:W-:-:S01]  /*a3f0*/  FADD.FTZ R173, R14, R173 ;  /* 0x000000ad0ead7221 */ /* 0x000fc20000010000 */
[----:B------:R-:W-:Y:S01]  /*a400*/  F2FP.SATFINITE.E4M3.F32.PACK_AB_MERGE_C R154, R168, R167, RZ ;  /* 0x000000a7a89a723e */ /* 0x000fe200048070ff */
[-C--:B------:R-:W-:Y:S01]  /*a410*/  FMUL.FTZ R25, R25, R176.reuse ;  /* 0x000000b019197220 */ /* 0x080fe20000410000 */
[----:B------:R-:W0:Y:S01]  /*a420*/  MUFU.EX2 R11, R11 ;  /* 0x0000000b000b7308 */ /* 0x000e220000000800 */
[----:B------:R-:W-:Y:S01]  /*a430*/  F2FP.SATFINITE.E4M3.F32.PACK_AB_MERGE_C R152, R14, R179, R152 ;  /* 0x000000b30e98723e */ /* 0x000fe20004807098 */
[----:B------:R-:W-:Y:S01]  /*a440*/  FMUL.FTZ R28, R28, R176 ;  /* 0x000000b01c1c7220 */ /* 0x000fe20000410000 */
[----:B------:R-:W-:Y:S01]  /*a450*/  F2FP.SATFINITE.E4M3.F32.PACK_AB_MERGE_C R154, R177, R166, R154 ;  /* 0x000000a6b19a723e */ /* 0x000fe2000480709a */
[-C--:B------:R-:W-:Y:S01]  /*a460*/  FMUL.FTZ R29, R29, R176.reuse ;  /* 0x000000b01d1d7220 */ /* 0x080fe20000410000 */
[-C--:B------:R-:W-:Y:S01]  /*a470*/  FMUL.FTZ R32, R32, R176.reuse ;  /* 0x000000b020207220 */ /* 0x080fe20000410000 */
[-C--:B------:R-:W-:Y:S01]  /*a480*/  FMUL.FTZ R33, R33, R176.reuse ;  /* 0x000000b021217220 */ /* 0x080fe20000410000 */
[----:B------:R-:W-:Y:S01]  /*a490*/  FMUL.FTZ R36, R36, R176 ;  /* 0x000000b024247220 */ /* 0x000fe20000410000 */
[----:B------:R-:W4:Y:S01]  /*a4a0*/  MUFU.EX2 R158, R158 ;  /* 0x0000009e009e7308 */ /* 0x000f220000000800 */
[----:B--2---:R-:W-:-:S01]  /*a4b0*/  FFMA.FTZ R4, R19, R5, R180 ;  /* 0x0000000513047223 */ /* 0x004fc200000100b4 */
        /* <DEDUP_REMOVED lines=9> */
[-C--:B------:R-:W-:Y:S01]  /*a550*/  FMUL.FTZ R49, R49, R176.reuse ;  /* 0x000000b031317220 */ /* 0x080fe20000410000 */
[-C--:B------:R-:W-:Y:S01]  /*a560*/  FMUL.FTZ R52, R52, R176.reuse ;  /* 0x000000b034347220 */ /* 0x080fe20000410000 */
[-C--:B------:R-:W-:Y:S01]  /*a570*/  FMUL.FTZ R53, R53, R176.reuse ;  /* 0x000000b035357220 */ /* 0x080fe20000410000 */
        /* <DEDUP_REMOVED lines=10> */
[----:B------:R-:W5:Y:S01]  /*a620*/  MUFU.EX2 R18, R18 ;  /* 0x0000001200127308 */ /* 0x000f620000000800 */
        /* <DEDUP_REMOVED lines=15> */
[----:B------:R4:W3:Y:S01]  /*a720*/  MUFU.EX2 R171, R22 ;  /* 0x0000001600ab7308 */ /* 0x0008e20000000800 */
        /* <DEDUP_REMOVED lines=8> */
[----:B----4-:R-:W-:-:S01]  /*a7b0*/  FADD.FTZ R22, R158, R5 ;  /* 0x000000059e167221 */ /* 0x010fc20000010000 */
[----:B------:R-:W-:Y:S01]  /*a7c0*/  FADD.FTZ R5, R175, R4 ;  /* 0x00000004af057221 */ /* 0x000fe20000010000 */
[-C--:B------:R-:W-:Y:S01]  /*a7d0*/  FMUL.FTZ R116, R116, R176.reuse ;  /* 0x000000b074747220 */ /* 0x080fe20000410000 */
[----:B------:R-:W-:Y:S01]  /*a7e0*/  FMUL.FTZ R117, R117, R176 ;  /* 0x000000b075757220 */ /* 0x000fe20000410000 */
[----:B--2---:R-:W-:-:S01]  /*a7f0*/  FADD.FTZ R22, R159, R22 ;  /* 0x000000169f167221 */ /* 0x004fc20000010000 */
[----:B------:R-:W-:Y:S01]  /*a800*/  FADD.FTZ R4, R166, R5 ;  /* 0x00000005a6047221 */ /* 0x000fe20000010000 */
[----:B------:R-:W-:Y:S01]  /*a810*/  FMUL.FTZ R120, R120, R176 ;  /* 0x000000b078787220 */ /* 0x000fe20000410000 */
[----:B------:R-:W2:Y:S01]  /*a820*/  MUFU.EX2 R21, R21 ;  /* 0x0000001500157308 */ /* 0x000ea20000000800 */
[----:B0-----:R-:W-:-:S01]  /*a830*/  FADD.FTZ R5, R17, R22 ;  /* 0x0000001611057221 */ /* 0x001fc20000010000 */
[----:B------:R-:W-:Y:S01]  /*a840*/  FADD.FTZ R4, R177, R4 ;  /* 0x00000004b1047221 */ /* 0x000fe20000010000 */
[-C--:B------:R-:W-:Y:S01]  /*a850*/  FMUL.FTZ R121, R121, R176.reuse ;  /* 0x000000b079797220 */ /* 0x080fe20000410000 */
[----:B------:R-:W-:Y:S01]  /*a860*/  FMUL.FTZ R124, R124, R176 ;  /* 0x000000b07c7c7220 */ /* 0x000fe20000410000 */
[----:B-----5:R-:W-:-:S01]  /*a870*/  FADD.FTZ R5, R18, R5 ;  /* 0x0000000512057221 */ /* 0x020fc20000010000 */
[----:B------:R-:W-:Y:S01]  /*a880*/  FADD.FTZ R173, R167, R4 ;  /* 0x00000004a7ad7221 */ /* 0x000fe20000010000 */
[----:B------:R-:W-:Y:S01]  /*a890*/  FMUL.FTZ R125, R125, R176 ;  /* 0x000000b07d7d7220 */ /* 0x000fe20000410000 */
[----:B------:R-:W0:Y:S01]  /*a8a0*/  MUFU.EX2 R169, R169 ;  /* 0x000000a900a97308 */ /* 0x000e220000000800 */
[----:B-1----:R-:W-:-:S01]  /*a8b0*/  FADD.FTZ R4, R20, R5 ;  /* 0x0000000514047221 */ /* 0x002fc20000010000 */
[----:B------:R-:W-:Y:S01]  /*a8c0*/  FADD.FTZ R22, R168, R173 ;  /* 0x000000ada8167221 */ /* 0x000fe20000010000 */
[-C--:B------:R-:W-:Y:S01]  /*a8d0*/  FMUL.FTZ R128, R128, R176.reuse ;  /* 0x000000b080807220 */ /* 0x080fe20000410000 */
[----:B------:R-:W-:Y:S01]  /*a8e0*/  FMUL.FTZ R129, R129, R176 ;  /* 0x000000b081817220 */ /* 0x000fe20000410000 */
[----:B---3--:R-:W-:-:S01]  /*a8f0*/  FADD.FTZ R5, R171, R4 ;  /* 0x00000004ab057221 */ /* 0x008fc20000010000 */
[----:B------:R-:W-:Y:S01]  /*a900*/  FADD.FTZ R173, R163, R22 ;  /* 0x00000016a3ad7221 */ /* 0x000fe20000010000 */
[----:B------:R-:W-:Y:S01]  /*a910*/  F2FP.SATFINITE.E4M3.F32.PACK_AB_MERGE_C R171, R171, R20, RZ ;  /* 0x00000014abab723e */ /* 0x000fe200048070ff */
[----:B------:R-:W1:Y:S01]  /*a920*/  MUFU.EX2 R156, R156 ;  /* 0x0000009c009c7308 */ /* 0x000e620000000800 */
[----:B------:R-:W-:-:S01]  /*a930*/  FADD.FTZ R4, R12, R5 ;  /* 0x000000050c047221 */ /* 0x000fc20000010000 */
[----:B------:R-:W-:Y:S01]  /*a940*/  FADD.FTZ R22, R162, R173 ;  /* 0x000000ada2167221 */ /* 0x000fe20000010000 */
[-C--:B------:R-:W-:Y:S01]  /*a950*/  FMUL.FTZ R132, R132, R176.reuse ;  /* 0x000000b084847220 */ /* 0x080fe20000410000 */
[----:B------:R-:W-:Y:S01]  /*a960*/  FMUL.FTZ R133, R133, R176 ;  /* 0x000000b085857220 */ /* 0x000fe20000410000 */
[----:B--2---:R-:W-:-:S01]  /*a970*/  FADD.FTZ R5, R21, R4 ;  /* 0x0000000415057221 */ /* 0x004fc20000010000 */
        /* <DEDUP_REMOVED lines=28> */
[----:B------:R-:W-:Y:S01]  /*ab40*/  F2FP.SATFINITE.E4M3.F32.PACK_AB_MERGE_C R157, R157, R156, RZ ;  /* 0x0000009c9d9d723e */ /* 0x000fe200048070ff */
[----:B------:R-:W-:Y:S01]  /*ab50*/  FMUL.FTZ R47, R47, R19 ;  /* 0x000000132f2f7220 */ /* 0x000fe20000410000 */
[----:B------:R-:W-:Y:S01]  /*ab60*/  F2FP.SATFINITE.E4M3.F32.PACK_AB_MERGE_C R156, R162, R163, R169 ;  /* 0x000000a3a29c723e */ /* 0x000fe200048070a9 */
[-C--:B------:R-:W-:Y:S01]  /*ab70*/  FMUL.FTZ R50, R50, R19.reuse ;  /* 0x0000001332327220 */ /* 0x080fe20000410000 */
[----:B------:R-:W-:Y:S01]  /*ab80*/  F2FP.SATFINITE.E4M3.F32.PACK_AB_MERGE_C R157, R21, R12, R157 ;  /* 0x0000000c159d723e */ /* 0x000fe2000480709d */
        /* <DEDUP_REMOVED lines=29> */
[----:B------:R-:W-:Y:S01]  /*ad60*/  FMUL.FTZ R90, R90, R19 ;  /* 0x000000135a5a7220 */ /* 0x000fe20000410000 */
[----:B------:R-:W-:-:S01]  /*ad70*/  FADD.FTZ R4, R178, R159 ;  /* 0x0000009fb2047221 */ /* 0x000fc20000010000 */
[----:B------:R-:W-:Y:S01]  /*ad80*/  F2FP.SATFINITE.E4M3.F32.PACK_AB_MERGE_C R158, R155, R170, R153 ;  /* 0x000000aa9b9e723e */ /* 0x000fe20004807099 */
[----:B------:R-:W-:Y:S01]  /*ad90*/  FMUL.FTZ R91, R91, R19 ;  /* 0x000000135b5b7220 */ /* 0x000fe20000410000 */
[----:B------:R-:W1:Y:S01]  /*ada0*/  MUFU.EX2 R23, R23 ;  /* 0x0000001700177308 */ /* 0x000e620000000800 */
[----:B--2---:R-:W-:-:S01]  /*adb0*/  FADD.FTZ R5, R161, R22 ;  /* 0x00000016a1057221 */ /* 0x004fc20000010000 */
[----:B------:R-:W-:Y:S01]  /*adc0*/  F2FP.SATFINITE.E4M3.F32.PACK_AB_MERGE_C R153, R11, R180, R165 ;  /* 0x000000b40b99723e */ /* 0x000fe200048070a5 */
[----:B------:R-:W-:Y:S01]  /*add0*/  FMUL.FTZ R94, R94, R19 ;  /* 0x000000135e5e7220 */ /* 0x000fe20000410000 */
[----:B------:R-:W-:Y:S01]  /*ade0*/  F2FP.SATFINITE.E4M3.F32.PACK_AB_MERGE_C R155, R18, R17, R171 ;  /* 0x00000011129b723e */ /* 0x000fe200048070ab */
[-C--:B------:R-:W-:Y:S01]  /*adf0*/  FMUL.FTZ R95, R95, R19.reuse ;  /* 0x000000135f5f7220 */ /* 0x080fe20000410000 */
[-C--:B------:R-:W-:Y:S01]  /*ae00*/  FMUL.FTZ R98, R98, R19.reuse ;  /* 0x0000001362627220 */ /* 0x080fe20000410000 */
[-C--:B------:R-:W-:Y:S01]  /*ae10*/  FMUL.FTZ R99, R99, R19.reuse ;  /* 0x0000001363637220 */ /* 0x080fe20000410000 */
[----:B------:R-:W-:Y:S01]  /*ae20*/  FMUL.FTZ R102, R102, R19 ;  /* 0x0000001366667220 */ /* 0x000fe20000410000 */
[----:B0-----:R-:W-:-:S01]  /*ae30*/  FADD.FTZ R20, R164, R5 ;  /* 0x00000005a4147221 */ /* 0x001fc20000010000 */
[-C--:B------:R-:W-:Y:S01]  /*ae40*/  FMUL.FTZ R103, R103, R19.reuse ;  /* 0x0000001367677220 */ /* 0x080fe20000410000 */
[-C--:B------:R-:W-:Y:S01]  /*ae50*/  FMUL.FTZ R106, R106, R19.reuse ;  /* 0x000000136a6a7220 */ /* 0x080fe20000410000 */
[-C--:B------:R-:W-:Y:S01]  /*ae60*/  FMUL.FTZ R107, R107, R19.reuse ;  /* 0x000000136b6b7220 */ /* 0x080fe20000410000 */
[-C--:B------:R-:W-:Y:S01]  /*ae70*/  FMUL.FTZ R110, R110, R19.reuse ;  /* 0x000000136e6e7220 */ /* 0x080fe20000410000 */
[-C--:B------:R-:W-:Y:S01]  /*ae80*/  FMUL.FTZ R111, R111, R19.reuse ;  /* 0x000000136f6f7220 */ /* 0x080fe20000410000 */
[-C--:B------:R-:W-:Y:S01]  /*ae90*/  FMUL.FTZ R114, R114, R19.reuse ;  /* 0x0000001372727220 */ /* 0x080fe20000410000 */
[-C--:B------:R-:W-:Y:S01]  /*aea0*/  FMUL.FTZ R115, R115, R19.reuse ;  /* 0x0000001373737220 */ /* 0x080fe20000410000 */
[C---:B-1----:R-:W-:Y:S01]  /*aeb0*/  F2FP.SATFINITE.E4M3.F32.PACK_AB_MERGE_C R159, R23.reuse, R164, RZ ;  /* 0x000000a4179f723e */ /* 0x042fe200048070ff */
[----:B------:R-:W-:Y:S01]  /*aec0*/  FADD.FTZ R5, R23, R20 ;  /* 0x0000001417057221 */ /* 0x000fe20000010000 */
[-C--:B------:R-:W-:Y:S01]  /*aed0*/  FMUL.FTZ R118, R118, R19.reuse ;  /* 0x0000001376767220 */ /* 0x080fe20000410000 */
[-C--:B------:R-:W-:Y:S01]  /*aee0*/  FMUL.FTZ R119, R119, R19.reuse ;  /* 0x0000001377777220 */ /* 0x080fe20000410000 */
[----:B------:R-:W-:Y:S01]  /*aef0*/  F2FP.SATFINITE.E4M3.F32.PACK_AB_MERGE_C R159, R161, R160, R159 ;  /* 0x000000a0a19f723e */ /* 0x000fe2000480709f */
        /* <DEDUP_REMOVED lines=16> */
[----:B------:R-:W-:Y:S06]  /*b000*/  @P0 BRA `(.L_x_1304) ;  /* 0x0000000000040947 */ /* 0x000fec0003800000 */
[----:B------:R-:W-:Y:S01]  /*b010*/  BPT.TRAP 0x1 ;  /* 0x000000040000795c */ /* 0x000fe20000300000 */
.L_x_1304:
[----:B------:R-:W-:Y:S01]  /*b020*/  PLOP3.LUT P1, PT, PT, PT, UP0, 0x40, 0x0 ;  /* 0x000000000000781c */ /* 0x000fe20003f2e808 */
[----:B------:R0:W1:-:S12]  /*b030*/  SYNCS.PHASECHK.TRANS64.TRYWAIT P0, [UR57+0x20850], R9 ;  /* 0x02085009ff0075a7 */ /* 0x0000580008000179 */
[----:B0-----:R-:W-:Y:S05]  /*b040*/  @P1 BRA `(.L_x_1305) ;  /* 0x0000000000041947 */ /* 0x001fea0003800000 */
[----:B------:R-:W-:Y:S01]  /*b050*/  BPT.TRAP 0x1 ;  /* 0x000000040000795c */ /* 0x000fe20000300000 */
.L_x_1305:
[----:B-1----:R-:W-:Y:S05]  /*b060*/  @P0 BRA `(.L_x_1306) ;  /* 0x0000000000080947 */ /* 0x002fea0003800000 */
[----:B------:R-:W0:Y:S02]  /*b070*/  SYNCS.PHASECHK.TRANS64.TRYWAIT P0, [UR57+0x20850], R9 ;  /* 0x02085009ff0075a7 */ /* 0x000e240008000179 */
[----:B0-----:R-:W-:Y:S05]  /*b080*/  @!P0 BRA `(.L_x_1307) ;  /* 0x00000094008c8947 */ /* 0x001fea0003800000 */
.L_x_1306:
        /* <DEDUP_REMOVED lines=15> */
.L_x_1308:
[----:B------:R-:W-:Y:S01]  /*b180*/  UIADD3 UR57, UR57, 0x20860, URZ ;  /* 0x0002086039397890 */ /* 0x000fe2000fffe03f */
[C---:B------:R-:W-:Y:S01]  /*b190*/  ISETP.GT.AND P0, PT, R10.reuse, UR40, PT ;  /* 0x000000280a007c0c */ /* 0x040fe2000bf04270 */
[----:B------:R-:W-:Y:S02]  /*b1a0*/  VIADD R10, R10, 0xffffffff ;  /* 0xffffffff0a0a7836 */ /* 0x000fe40000000000 */
[----:B------:R-:W-:Y:S01]  /*b1b0*/  UPRMT UR57, UR45, 0x654, UR57 ;  /* 0x000006542d397896 */ /* 0x000fe20008000039 */
[----:B0-----:R-:W-:Y:S02]  /*b1c0*/  IMAD.MOV.U32 R12, RZ, RZ, R15 ;  /* 0x000000ffff0c7224 */ /* 0x001fe400078e000f */
[----:B------:R-:W-:-:S06]  /*b1d0*/  IMAD.MOV.U32 R11, RZ, RZ, R13 ;  /* 0x000000ffff0b7224 */ /* 0x000fcc00078e000d */
[----:B------:R-:W-:Y:S01]  /*b1e0*/  SYNCS.ARRIVE.TRANS64.RED.A1T0 RZ, [UR57], RZ ;  /* 0x000000ffffff79a7 */ /* 0x000fe20008100439 */
[----:B------:R-:W-:Y:S05]  /*b1f0*/  @P0 BRA `(.L_x_1309) ;  /* 0xffffffd800300947 */ /* 0x000fea000383ffff */
.L_x_1290:
[----:B------:R-:W-:Y:S01]  /*b200*/  ULDC.64 UR8, c[0x0][0x9a0] ;  /* 0x0002680000087ab9 */ /* 0x000fe20000000a00 */
[----:B------:R-:W-:Y:S01]  /*b210*/  IADD3 R16, -R16, 0xb, RZ ;  /* 0x0000000b10107810 */ /* 0x000fe20007ffe1ff */
[----:B------:R-:W-:Y:S01]  /*b220*/  UISETP.NE.U32.AND UP0, UPT, UR8, URZ, UPT ;  /* 0x0000003f0800728c */ /* 0x000fe2000bf05070 */
[----:B-1----:R-:W-:-:S03]  /*b230*/  IMAD.MOV.U32 R6, RZ, RZ, 0x3f800000 ;  /* 0x3f800000ff067424 */ /* 0x002fc600078e00ff */
[----:B------:R-:W-:Y:S01]  /*b240*/  UISETP.NE.AND.EX UP0, UPT, UR9, URZ, UPT, UP0 ;  /* 0x0000003f0900728c */ /* 0x000fe2000bf05300 */
[----:B------:R0:W-:Y:S08]  /*b250*/  BAR.ARV R16, 0x100 ;  /* 0x000400100000751d */ /* 0x0001f00000002000 */
[----:B------:R-:W-:Y:S06]  /*b260*/  BAR.ARV 0x8, 0x180 ;  /* 0x0206000000007b1d */ /* 0x000fec0000002000 */
[----:B------:R-:W-:Y:S01]  /*b270*/  @UP0 ULDC.64 UR10, c[0x0][0x9c8] ;  /* 0x00027200000a0ab9 */ /* 0x000fe20000000a00 */
[----:B------:R-:W-:Y:S01]  /*b280*/  @UP0 USHF.R.S32.HI UR7, URZ, 0x1f, UR38 ;  /* 0x0000001f3f070899 */ /* 0x000fe20008011426 */
[----:B------:R-:W-:Y:S01]  /*b290*/  PLOP3.LUT P0, PT, PT, PT, UP0, 0x80, 0x0 ;  /* 0x000000000000781c */ /* 0x000fe20003f0f008 */
[----:B------:R-:W-:-:S02]  /*b2a0*/  @UP0 UIMAD UR6, UR39, UR10, URZ ;  /* 0x0000000a270602a4 */ /* 0x000fc4000f8e023f */
[----:B------:R-:W-:Y:S02]  /*b2b0*/  @UP0 UIMAD.WIDE.U32 UR4, UR37, UR10, URZ ;  /* 0x0000000a250402a5 */ /* 0x000fe4000f8e003f */
[----:B------:R-:W-:-:S03]  /*b2c0*/  @UP0 UIMAD UR6, UR37, UR11, UR6 ;  /* 0x0000000b250602a4 */ /* 0x000fc6000f8e0206 */
[----:B------:R-:W-:Y:S01]  /*b2d0*/  @UP0 ULDC.64 UR10, c[0x0][0x9d0] ;  /* 0x00027400000a0ab9 */ /* 0x000fe20000000a00 */
[----:B------:R-:W-:Y:S02]  /*b2e0*/  @UP0 UIADD3 UR5, UR5, UR6, URZ ;  /* 0x0000000605050290 */ /* 0x000fe4000fffe03f */
[----:B------:R-:W-:Y:S02]  /*b2f0*/  @UP0 UIMAD UR6, UR7, UR10, URZ ;  /* 0x0000000a070602a4 */ /* 0x000fe4000f8e023f */
[----:B------:R-:W-:Y:S02]  /*b300*/  @UP0 UIMAD.WIDE.U32 UR4, UR38, UR10, UR4 ;  /* 0x0000000a260402a5 */ /* 0x000fe4000f8e0004 */
[----:B------:R-:W-:-:S04]  /*b310*/  @UP0 UIMAD UR6, UR38, UR11, UR6 ;  /* 0x0000000b260602a4 */ /* 0x000fc8000f8e0206 */
[----:B------:R-:W-:Y:S02]  /*b320*/  @UP0 UIADD3 UR5, UR5, UR6, URZ ;  /* 0x0000000605050290 */ /* 0x000fe4000fffe03f */
[----:B------:R-:W-:-:S04]  /*b330*/  @UP0 ULEA UR6, UP1, UR4, UR8, 0x2 ;  /* 0x0000000804060291 */ /* 0x000fc8000f82103f */
[----:B------:R-:W-:Y:S02]  /*b340*/  @UP0 ULEA.HI.X UR7, UR4, UR9, UR5, 0x2, UP1 ;  /* 0x0000000904070291 */ /* 0x000fe400088f1405 */
[----:B------:R-:W-:-:S04]  /*b350*/  MOV R2, UR6 ;  /* 0x0000000600027c02 */ /* 0x000fc80008000f00 */
[----:B------:R-:W-:-:S05]  /*b360*/  IMAD.U32 R3, RZ, RZ, UR7 ;  /* 0x00000007ff037e24 */ /* 0x000fca000f8e00ff */
[----:B------:R1:W2:Y:S01]  /*b370*/  @P0 LDG.E R6, desc[UR50][R2.64] ;  /* 0x0000003202060981 */ /* 0x0002a2000c1e1900 */
[----:B------:R-:W-:-:S03]  /*b380*/  IMAD.U32 R17, RZ, RZ, UR52 ;  /* 0x00000034ff117e24 */ /* 0x000fc6000f8e00ff */
[----:B------:R-:W3:Y:S04]  /*b390*/  SHFL.BFLY PT, R7, R4, 0x2, 0x1f ;  /* 0x0c401f0004077f89 */ /* 0x000ee800000e0000 */
[----:B------:R-:W4:Y:S01]  /*b3a0*/  SHFL.BFLY PT, R0, R5, 0x2, 0x1f ;  /* 0x0c401f0005007f89 */ /* 0x000f2200000e0000 */
[----:B-1----:R-:W-:Y:S02]  /*b3b0*/  IMAD.U32 R2, RZ, RZ, UR52 ;  /* 0x00000034ff027e24 */ /* 0x002fe4000f8e00ff */
[----:B------:R-:W-:Y:S02]  /*b3c0*/  IMAD.MOV.U32 R3, RZ, RZ, -0x800000 ;  /* 0xff800000ff037424 */ /* 0x000fe400078e00ff */
[----:B---3--:R-:W-:Y:S01]  /*b3d0*/  FADD.FTZ R7, R7, R4 ;  /* 0x0000000407077221 */ /* 0x008fe20000010000 */
[----:B----4-:R-:W-:-:S04]  /*b3e0*/  FADD.FTZ R8, R0, R5 ;  /* 0x0000000500087221 */ /* 0x010fc80000010000 */
[----:B------:R-:W1:Y:S04]  /*b3f0*/  SHFL.BFLY PT, R0, R7, 0x1, 0x1f ;  /* 0x0c201f0007007f89 */ /* 0x000e6800000e0000 */
[----:B------:R-:W3:Y:S01]  /*b400*/  SHFL.BFLY PT, R9, R8, 0x1, 0x1f ;  /* 0x0c201f0008097f89 */ /* 0x000ee200000e0000 */
[----:B-1----:R-:W-:Y:S01]  /*b410*/  FADD.FTZ R10, R7, R0 ;  /* 0x00000000070a7221 */ /* 0x002fe20000010000 */
[----:B------:R-:W-:Y:S02]  /*b420*/  IMAD.MOV.U32 R7, RZ, RZ, RZ ;  /* 0x000000ffff077224 */ /* 0x000fe400078e00ff */
[----:B------:R-:W-:Y:S02]  /*b430*/  IMAD.MOV.U32 R0, RZ, RZ, -0x800000 ;  /* 0xff800000ff007424 */ /* 0x000fe400078e00ff */
[----:B---3--:R-:W-:Y:S01]  /*b440*/  FADD.FTZ R11, R8, R9 ;  /* 0x00000009080b7221 */ /* 0x008fe20000010000 */
[C---:B------:R-:W-:Y:S01]  /*b450*/  FSETP.NE.FTZ.AND P0, PT, R10.reuse, RZ, PT ;  /* 0x000000ff0a00720b */ /* 0x040fe20003f15000 */
[----:B------:R-:W-:Y:S01]  /*b460*/  FMUL.FTZ R12, R10, 0.00390625 ;  /* 0x3b8000000a0c7820 */ /* 0x000fe20000410000 */
[----:B------:R-:W-:-:S02]  /*b470*/  IMAD.MOV.U32 R9, RZ, RZ, RZ ;  /* 0x000000ffff097224 */ /* 0x000fc400078e00ff */
[----:B------:R-:W-:Y:S02]  /*b480*/  FMUL.FTZ R14, R11, 0.00390625 ;  /* 0x3b8000000b0e7820 */ /* 0x000fe40000410000 */
[----:B------:R-:W-:-:S03]  /*b490*/  FSETP.NE.FTZ.AND P1, PT, R12, RZ, PT ;  /* 0x000000ff0c00720b */ /* 0x000fc60003f35000 */
[----:B------:R-:W-:-:S04]  /*b4a0*/  FSETP.NE.FTZ.AND P2, PT, R14, RZ, PT ;  /* 0x000000ff0e00720b */ /* 0x000fc80003f55000 */
[----:B------:R-:W-:Y:S01]  /*b4b0*/  @P0 MUFU.RCP R9, R10 ;  /* 0x0000000a00090308 */ /* 0x000fe20000001000 */
[----:B------:R-:W-:-:S05]  /*b4c0*/  FSETP.NE.FTZ.AND P0, PT, R11, RZ, PT ;  /* 0x000000ff0b00720b */ /* 0x000fca0003f15000 */
[----:B------:R-:W-:Y:S02]  /*b4d0*/  @P1 FMUL.FTZ R2, R2, 0.69314718246459960938 ;  /* 0x3f31721802021820 */ /* 0x000fe40000410000 */
[----:B------:R-:W1:Y:S01]  /*b4e0*/  @P1 MUFU.LG2 R4, R12 ;  /* 0x0000000c00041308 */ /* 0x000e620000000c00 */
[----:B------:R-:W-:-:S07]  /*b4f0*/  @P2 FMUL.FTZ R17, R17, 0.69314718246459960938 ;  /* 0x3f31721811112820 */ /* 0x000fce0000410000 */
[----:B------:R-:W3:Y:S08]  /*b500*/  @P2 MUFU.LG2 R8, R14 ;  /* 0x0000000e00082308 */ /* 0x000ef00000000c00 */
[----:B------:R-:W4:Y:S01]  /*b510*/  @P0 MUFU.RCP R7, R11 ;  /* 0x0000000b00070308 */ /* 0x000f220000001000 */
[----:B-1----:R-:W-:Y:S01]  /*b520*/  @P1 FMUL.FTZ R5, R4, 0.69314718246459960938 ;  /* 0x3f31721804051820 */ /* 0x002fe20000410000 */
[----:B------:R-:W-:-:S03]  /*b530*/  PLOP3.LUT P0, PT, PT, PT, PT, 0x8, 0x0 ;  /* 0x000000000000781c */ /* 0x000fc60003f0e170 */
[----:B------:R-:W-:Y:S01]  /*b540*/  @P1 FFMA.FTZ R3, R2, R13, R5 ;  /* 0x0000000d02031223 */ /* 0x000fe20000010005 */
[----:B---3--:R-:W-:-:S04]  /*b550*/  @P2 FMUL.FTZ R8, R8, 0.69314718246459960938 ;  /* 0x3f31721808082820 */ /* 0x008fc80000410000 */
[----:B------:R-:W-:Y:S01]  /*b560*/  @P2 FFMA.FTZ R0, R17, R15, R8 ;  /* 0x0000000f11002223 */ /* 0x000fe20000010008 */
[-C--:B--2---:R-:W-:Y:S01]  /*b570*/  FMUL.FTZ R9, R9, R6.reuse ;  /* 0x0000000609097220 */ /* 0x084fe20000410000 */
[----:B----4-:R-:W-:-:S03]  /*b580*/  FMUL.FTZ R2, R7, R6 ;  /* 0x0000000607027220 */ /* 0x010fc60000410000 */
        /* <DEDUP_REMOVED lines=127> */
[----:B0-----:R-:W-:-:S07]  /*bd80*/  FMUL.FTZ R147, R147, R2 ;  /* 0x0000000293937220 */ /* 0x001fce0000410000 */
.L_x_1231:
[----:B------:R-:W-:Y:S05]  /*bd90*/  @P0 BRA `(.L_x_1310) ;  /* 0x00000038006c0947 */ /* 0x000fea0003800000 */
[----:B------:R-:W0:Y:S01]  /*bda0*/  S2R R6, SR_TID.X ;  /* 0x0000000000067919 */ /* 0x000e220000002100 */
[----:B------:R-:W-:Y:S01]  /*bdb0*/  ULDC.64 UR4, c[0x4][0x128] ;  /* 0x01004a0000047ab9 */ /* 0x000fe20000000a00 */
[----:B------:R-:W-:Y:S01]  /*bdc0*/  ULDC.64 UR8, c[0x0][0xbd0] ;  /* 0x0002f40000087ab9 */ /* 0x000fe20000000a00 */
[----:B------:R-:W-:Y:S01]  /*bdd0*/  USHF.R.S32.HI UR7, URZ, 0x1f, UR38 ;  /* 0x0000001f3f077899 */ /* 0x000fe20008011426 */
[----:B------:R-:W1:Y:S01]  /*bde0*/  S2R R12, SR_CTAID.X ;  /* 0x00000000000c7919 */ /* 0x000e620000002500 */
[----:B------:R-:W-:Y:S01]  /*bdf0*/  ULDC.64 UR10, c[0x0][0xb38] ;  /* 0x0002ce00000a7ab9 */ /* 0x000fe20000000a00 */
[----:B0-----:R-:W-:-:S05]  /*be00*/  IMAD.SHL.U32 R2, R6, 0x4, RZ ;  /* 0x0000000406027824 */ /* 0x001fca00078e00ff */
[----:B------:R-:W-:Y:S01]  /*be10*/  LOP3.LUT R2, R2, 0xc, RZ, 0xc0, !PT ;  /* 0x0000000c02027812 */ /* 0x000fe200078ec0ff */
[----:B------:R-:W-:Y:S03]  /*be20*/  BAR.SYNC.DEFER_BLOCKING 0x1, 0x100 ;  /* 0x0044000000007b1d */ /* 0x000fe60000010000 */
[----:B------:R-:W-:-:S05]  /*be30*/  IADD3 R4, P0, R2, UR4, RZ ;  /* 0x0000000402047c10 */ /* 0x000fca000ff1e0ff */
[----:B------:R-:W-:-:S05]  /*be40*/  IMAD.X R5, RZ, RZ, UR5, P0 ;  /* 0x00000005ff057e24 */ /* 0x000fca00080e06ff */
[----:B------:R0:W2:Y:S01]  /*be50*/  LDG.E.CONSTANT R2, desc[UR50][R4.64] ;  /* 0x0000003204027981 */ /* 0x0000a2000c1e9900 */
[C---:B------:R-:W-:Y:S01]  /*be60*/  LOP3.LUT P0, R7, R6.reuse, 0x3, RZ, 0xc0, !PT ;  /* 0x0000000306077812 */ /* 0x040fe2000780c0ff */
[----:B------:R-:W-:Y:S01]  /*be70*/  VIADD R6, R6, 0xffffff80 ;  /* 0xffffff8006067836 */ /* 0x000fe20000000000 */
[----:B------:R-:W-:Y:S01]  /*be80*/  UIMAD.WIDE.U32 UR4, UR38, UR8, URZ ;  /* 0x00000008260472a5 */ /* 0x000fe2000f8e003f */
[----:B------:R-:W-:Y:S01]  /*be90*/  BSSY B0, `(.L_x_1311) ;  /* 0x00002b1000007945 */ /* 0x000fe20003800000 */
[----:B------:R-:W-:Y:S01]  /*bea0*/  ISETP.EQ.OR P0, PT, R7, 0x3, !P0 ;  /* 0x000000030700780c */ /* 0x000fe20004702670 */
[----:B------:R-:W-:Y:S02]  /*beb0*/  UIMAD UR6, UR7, UR8, URZ ;  /* 0x00000008070672a4 */ /* 0x000fe4000f8e023f */
[----:B------:R-:W-:Y:S01]  /*bec0*/  UIMAD UR8, UR7, UR10, URZ ;  /* 0x0000000a070872a4 */ /* 0x000fe2000f8e023f */
[----:B------:R-:W-:Y:S01]  /*bed0*/  SEL R175, R38, R39, P0 ;  /* 0x0000002726af7207 */ /* 0x000fe20000000000 */
[----:B------:R-:W-:Y:S01]  /*bee0*/  UIMAD UR9, UR38, UR9, UR6 ;  /* 0x00000009260972a4 */ /* 0x000fe2000f8e0206 */
[----:B0-----:R-:W-:Y:S01]  /*bef0*/  SHF.R.S32.HI R5, RZ, 0x1f, R6 ;  /* 0x0000001fff057819 */ /* 0x001fe20000011406 */
[----:B------:R-:W-:Y:S01]  /*bf00*/  UIMAD.WIDE.U32 UR6, UR38, UR10, URZ ;  /* 0x0000000a260672a5 */ /* 0x000fe2000f8e003f */
[----:B------:R-:W-:Y:S01]  /*bf10*/  SEL R14, R39, R38, P0 ;  /* 0x00000026270e7207 */ /* 0x000fe20000000000 */
[----:B------:R-:W-:Y:S01]  /*bf20*/  UIMAD UR8, UR38, UR11, UR8 ;  /* 0x0000000b260872a4 */ /* 0x000fe2000f8e0208 */
[CC--:B------:R-:W-:Y:S01]  /*bf30*/  LEA.HI R4, R5.reuse, R6.reuse, RZ, 0x7 ;  /* 0x0000000605047211 */ /* 0x0c0fe200078f38ff */
[----:B------:R-:W-:Y:S01]  /*bf40*/  UIADD3 UR9, UR5, UR9, URZ ;  /* 0x0000000905097290 */ /* 0x000fe2000fffe03f */
[----:B------:R-:W-:Y:S01]  /*bf50*/  LEA.HI R5, R5, R6, RZ, 0x2 ;  /* 0x0000000605057211 */ /* 0x000fe200078f10ff */
[----:B------:R-:W-:Y:S01]  /*bf60*/  UIADD3 UR8, UR7, UR8, URZ ;  /* 0x0000000807087290 */ /* 0x000fe2000fffe03f */
[----:B------:R-:W-:-:S02]  /*bf70*/  LOP3.LUT R7, R4, 0xffffff80, RZ, 0xc0, !PT ;  /* 0xffffff8004077812 */ /* 0x000fc400078ec0ff */
[----:B------:R-:W-:Y:S02]  /*bf80*/  SHF.R.S32.HI R9, RZ, 0x7, R4 ;  /* 0x00000007ff097819 */ /* 0x000fe40000011404 */
[----:B------:R-:W-:Y:S01]  /*bf90*/  SEL R181, R70, R71, P0 ;  /* 0x0000004746b57207 */ /* 0x000fe20000000000 */
[----:B------:R-:W-:Y:S01]  /*bfa0*/  IMAD.IADD R38, R6, 0x1, -R7 ;  /* 0x0000000106267824 */ /* 0x000fe200078e0a07 */
[----:B------:R-:W-:Y:S02]  /*bfb0*/  SEL R177, R58, R59, P0 ;  /* 0x0000003b3ab17207 */ /* 0x000fe40000000000 */
[----:B------:R-:W-:Y:S02]  /*bfc0*/  SEL R22, R59, R58, P0 ;  /* 0x0000003a3b167207 */ /* 0x000fe40000000000 */
[----:B------:R-:W-:Y:S02]  /*bfd0*/  SHF.R.S32.HI R7, RZ, 0x1f, R38 ;  /* 0x0000001fff077819 */ /* 0x000fe40000011426 */
[----:B------:R-:W-:-:S02]  /*bfe0*/  SEL R70, R71, R70, P0 ;  /* 0x0000004647467207 */ /* 0x000fc40000000000 */
[----:B------:R-:W-:Y:S02]  /*bff0*/  LEA.HI R11, R7, R38, RZ, 0x2 ;  /* 0x00000026070b7211 */ /* 0x000fe400078f10ff */
[----:B------:R-:W-:Y:S02]  /*c000*/  SEL R59, R78, R79, P0 ;  /* 0x0000004f4e3b7207 */ /* 0x000fe40000000000 */
[----:B------:R-:W-:Y:S02]  /*c010*/  SEL R71, R79, R78, P0 ;  /* 0x0000004e4f477207 */ /* 0x000fe40000000000 */
[----:B------:R-:W-:Y:S02]  /*c020*/  LEA.HI R4, R4, R9, RZ, 0x1 ;  /* 0x0000000904047211 */ /* 0x000fe400078f08ff */
[----:B------:R-:W-:Y:S02]  /*c030*/  LOP3.LUT R79, R5, 0xfffffffc, RZ, 0xc0, !PT ;  /* 0xfffffffc054f7812 */ /* 0x000fe400078ec0ff */
[----:B------:R-:W-:-:S02]  /*c040*/  SHF.R.S32.HI R5, RZ, 0x2, R11 ;  /* 0x00000002ff057819 */ /* 0x000fc4000001140b */
[----:B------:R-:W-:Y:S01]  /*c050*/  SHF.R.S32.HI R10, RZ, 0x1f, R11 ;  /* 0x0000001fff0a7819 */ /* 0x000fe2000001140b */
[----:B------:R-:W-:Y:S01]  /*c060*/  IMAD.IADD R79, R6, 0x1, -R79 ;  /* 0x00000001064f7824 */ /* 0x000fe200078e0a4f */
[----:B------:R-:W-:Y:S01]  /*c070*/  LOP3.LUT R4, R4, 0x3fffffe, RZ, 0xc0, !PT ;  /* 0x03fffffe04047812 */ /* 0x000fe200078ec0ff */
[----:B------:R-:W-:Y:S01]  /*c080*/  IMAD.U32 R6, RZ, RZ, UR4 ;  /* 0x00000004ff067e24 */ /* 0x000fe2000f8e00ff */
[----:B------:R-:W-:Y:S01]  /*c090*/  LEA.HI R10, R10, R5, RZ, 0x3 ;  /* 0x000000050a0a7211 */ /* 0x000fe200078f18ff */
[----:B------:R-:W0:Y:S01]  /*c0a0*/  S2UR UR4, SR_CTAID.Y ;  /* 0x00000000000479c3 */ /* 0x000e220000002600 */
[----:B------:R-:W-:Y:S01]  /*c0b0*/  LEA.HI R7, R7, R38, RZ, 0x5 ;  /* 0x0000002607077211 */ /* 0x000fe200078f28ff */
[----:B------:R-:W-:Y:S01]  /*c0c0*/  IMAD.IADD R9, R9, 0x1, -R4 ;  /* 0x0000000109097824 */ /* 0x000fe200078e0a04 */
[----:B------:R-:W-:Y:S02]  /*c0d0*/  LOP3.LUT R4, R10, 0xfffffff8, RZ, 0xc0, !PT ;  /* 0xfffffff80a047812 */ /* 0x000fe400078ec0ff */
[----:B------:R-:W-:-:S02]  /*c0e0*/  SHF.R.S32.HI R7, RZ, 0x5, R7 ;  /* 0x00000005ff077819 */ /* 0x000fc40000011407 */
[----:B------:R-:W-:Y:S02]  /*c0f0*/  IADD3 R4, R5, -R4, RZ ;  /* 0x8000000405047210 */ /* 0x000fe40007ffe0ff */
[----:B------:R-:W-:Y:S02]  /*c100*/  LEA.HI R5, R79, R79, RZ, 0x1 ;  /* 0x0000004f4f057211 */ /* 0x000fe400078f08ff */
[----:B------:R-:W-:Y:S01]  /*c110*/  SEL R39, R42, R43, P0 ;  /* 0x0000002b2a277207 */ /* 0x000fe20000000000 */
[----:B------:R-:W-:Y:S01]  /*c120*/  IMAD R10, R7, 0x10, R4 ;  /* 0x00000010070a7824 */ /* 0x000fe200078e0204 */
[----:B------:R-:W-:Y:S01]  /*c130*/  SEL R16, R43, R42, P0 ;  /* 0x0000002a2b107207 */ /* 0x000fe20000000000 */
[----:B------:R-:W-:Y:S01]  /*c140*/  IMAD.U32 R7, RZ, RZ, UR5 ;  /* 0x00000005ff077e24 */ /* 0x000fe2000f8e00ff */
[----:B------:R-:W-:Y:S01]  /*c150*/  LOP3.LUT R42, R5, 0x1ffffffe, RZ, 0xc0, !PT ;  /* 0x1ffffffe052a7812 */ /* 0x000fe200078ec0ff */
[----:B------:R-:W-:Y:S01]  /*c160*/  IMAD R10, R9, 0x40, R10 ;  /* 0x00000040090a7824 */ /* 0x000fe200078e020a */
[----:B------:R-:W-:Y:S01]  /*c170*/  LOP3.LUT R9, R11, 0x7ffffffc, RZ, 0xc0, !PT ;  /* 0x7ffffffc0b097812 */ /* 0x000fe200078ec0ff */
[----:B------:R-:W-:Y:S01]  /*c180*/  IMAD.U32 R7, RZ, RZ, UR9 ;  /* 0x00000009ff077e24 */ /* 0x000fe2000f8e00ff */
[----:B------:R-:W-:Y:S01]  /*c190*/  SEL R15, R8, R147, P0 ;  /* 0x00000093080f7207 */ /* 0x000fe20000000000 */
[----:B------:R-:W-:Y:S01]  /*c1a0*/  IMAD.IADD R79, R79, 0x1, -R42 ;  /* 0x000000014f4f7824 */ /* 0x000fe200078e0a2a */
[----:B------:R-:W-:Y:S01]  /*c1b0*/  SEL R17, R28, R29, P0 ;  /* 0x0000001d1c117207 */ /* 0x000fe20000000000 */
[----:B------:R-:W-:Y:S01]  /*c1c0*/  IMAD.IADD R9, R38, 0x1, -R9 ;  /* 0x0000000126097824 */ /* 0x000fe200078e0a09 */
[----:B------:R-:W-:Y:S01]  /*c1d0*/  SEL R28, R29, R28, P0 ;  /* 0x0000001c1d1c7207 */ /* 0x000fe20000000000 */
[--C-:B------:R-:W-:Y:S01]  /*c1e0*/  IMAD R11, R79, 0x8, R10.reuse ;  /* 0x000000084f0b7824 */ /* 0x100fe200078e020a */
[----:B------:R-:W-:Y:S01]  /*c1f0*/  SEL R19, R32, R33, P0 ;  /* 0x0000002120137207 */ /* 0x000fe20000000000 */
[----:B-1----:R-:W-:Y:S01]  /*c200*/  IMAD R10, R12, 0x80, R10 ;  /* 0x000000800c0a7824 */ /* 0x002fe200078e020a */
[----:B------:R-:W-:Y:S01]  /*c210*/  SEL R13, R24, R25, P0 ;  /* 0x00000019180d7207 */ /* 0x000fe20000000000 */
[----:B------:R-:W-:Y:S01]  /*c220*/  IMAD R11, R12, 0x80, R11 ;  /* 0x000000800c0b7824 */ /* 0x000fe200078e020b */
[----:B------:R-:W-:Y:S01]  /*c230*/  SEL R32, R33, R32, P0 ;  /* 0x0000002021207207 */ /* 0x000fe20000000000 */
[----:B------:R-:W-:Y:S01]  /*c240*/  IMAD.U32 R5, RZ, RZ, UR7 ;  /* 0x00000007ff057e24 */ /* 0x000fe2000f8e00ff */
        /* <DEDUP_REMOVED lines=8> */
[----:B------:R-:W-:Y:S01]  /*c2d0*/  SEL R25, R44, R45, P0 ;  /* 0x0000002d2c197207 */ /* 0x000fe20000000000 */
[----:B------:R-:W-:Y:S01]  /*c2e0*/  IMAD.SHL.U32 R9, R9, 0x2, RZ ;  /* 0x0000000209097824 */ /* 0x000fe200078e00ff */
        /* <DEDUP_REMOVED lines=105> */
[----:B--2---:R1:W-:Y:S01]  /*c980*/  SHFL.IDX PT, R12, R15, R2, 0x1c1f ;  /* 0x001c1f020f0c7589 */ /* 0x0043e200000e0000 */
[----:B------:R-:W-:Y:S02]  /*c990*/  SEL R104, R105, R104, P0 ;  /* 0x0000006869687207 */ /* 0x000fe40000000000 */
[----:B------:R-:W-:Y:S01]  /*c9a0*/  SEL R82, R83, R82, P0 ;  /* 0x0000005253527207 */ /* 0x000fe20000000000 */
[----:B------:R-:W-:Y:S01]  /*c9b0*/  SHFL.IDX PT, R21, R21, R2, 0x1c1f ;  /* 0x001c1f0215157589 */ /* 0x000fe200000e0000 */
[----:B------:R-:W-:-:S03]  /*c9c0*/  LOP3.LUT P1, RZ, R38, 0x3, RZ, 0xc0, !PT ;  /* 0x0000000326ff7812 */ /* 0x000fc6000782c0ff */
[----:B------:R-:W-:Y:S01]  /*c9d0*/  SHFL.IDX PT, R23, R23, R2, 0x1c1f ;  /* 0x001c1f0217177589 */ /* 0x000fe200000e0000 */
[----:B-1----:R-:W-:-:S03]  /*c9e0*/  LOP3.LUT R15, R2, 0x2, RZ, 0x3c, !PT ;  /* 0x00000002020f7812 */ /* 0x002fc600078e3cff */
[----:B------:R-:W-:Y:S04]  /*c9f0*/  SHFL.IDX PT, R86, R69, R2, 0x1c1f ;  /* 0x001c1f0245567589 */ /* 0x000fe800000e0000 */
[----:B------:R-:W1:Y:S04]  /*ca00*/  SHFL.IDX PT, R162, R36, R15, 0x1c1f ;  /* 0x001c1f0f24a27589 */ /* 0x000e6800000e0000 */
[----:B------:R-:W-:Y:S04]  /*ca10*/  SHFL.IDX PT, R166, R40, R15, 0x1c1f ;  /* 0x001c1f0f28a67589 */ /* 0x000fe800000e0000 */
[----:B------:R1:W-:Y:S04]  /*ca20*/  SHFL.IDX PT, R134, R25, R2, 0x1c1f ;  /* 0x001c1f0219867589 */ /* 0x0003e800000e0000 */
[----:B------:R-:W-:Y:S04]  /*ca30*/  SHFL.IDX PT, R69, R44, R15, 0x1c1f ;  /* 0x001c1f0f2c457589 */ /* 0x000fe800000e0000 */
[----:B------:R-:W-:Y:S04]  /*ca40*/  SHFL.IDX PT, R119, R45, R2, 0x1c1f ;  /* 0x001c1f022d777589 */ /* 0x000fe800000e0000 */
[----:B------:R-:W-:Y:S04]  /*ca50*/  SHFL.IDX PT, R117, R49, R2, 0x1c1f ;  /* 0x001c1f0231757589 */ /* 0x000fe800000e0000 */
[----:B------:R-:W-:Y:S01]  /*ca60*/  SHFL.IDX PT, R90, R171, R2, 0x1c1f ;  /* 0x001c1f02ab5a7589 */ /* 0x000fe200000e0000 */
[----:B-1----:R-:W-:-:S03]  /*ca70*/  SEL R25, R162, R21, P0 ;  /* 0x00000015a2197207 */ /* 0x002fc60000000000 */
[----:B------:R-:W-:Y:S04]  /*ca80*/  SHFL.IDX PT, R170, R68, R15, 0x1c1f ;  /* 0x001c1f0f44aa7589 */ /* 0x000fe800000e0000 */
[----:B------:R-:W1:Y:S04]  /*ca90*/  SHFL.IDX PT, R172, R64, R15, 0x1c1f ;  /* 0x001c1f0f40ac7589 */ /* 0x000e6800000e0000 */
[----:B------:R-:W-:Y:S04]  /*caa0*/  SHFL.IDX PT, R180, R92, R15, 0x1c1f ;  /* 0x001c1f0f5cb47589 */ /* 0x000fe800000e0000 */
[----:B------:R-:W-:Y:S04]  /*cab0*/  SHFL.IDX PT, R102, R93, R2, 0x1c1f ;  /* 0x001c1f025d667589 */ /* 0x000fe800000e0000 */
[----:B------:R-:W-:Y:S04]  /*cac0*/  SHFL.IDX PT, R95, R165, R2, 0x1c1f ;  /* 0x001c1f02a55f7589 */ /* 0x000fe800000e0000 */
[----:B------:R-:W-:Y:S04]  /*cad0*/  SHFL.IDX PT, R171, R88, R15, 0x1c1f ;  /* 0x001c1f0f58ab7589 */ /* 0x000fe800000e0000 */
[----:B------:R-:W-:Y:S04]  /*cae0*/  SHFL.IDX PT, R92, R140, R15, 0x1c1f ;  /* 0x001c1f0f8c5c7589 */ /* 0x000fe800000e0000 */
[----:B------:R-:W-:Y:S01]  /*caf0*/  SHFL.IDX PT, R123, R37, R2, 0x1c1f ;  /* 0x001c1f02257b7589 */ /* 0x000fe200000e0000 */
[----:B-1----:R-:W-:-:S03]  /*cb00*/  SEL R68, R119, R172, P0 ;  /* 0x000000ac77447207 */ /* 0x002fc60000000000 */
        /* <DEDUP_REMOVED lines=9> */
[----:B------:R-:W2:Y:S04]  /*cba0*/  SHFL.IDX PT, R157, R30, R15, 0x1c1f ;  /* 0x001c1f0f1e9d7589 */ /* 0x000ea800000e0000 */
[----:B------:R-:W-:Y:S04]  /*cbb0*/  SHFL.IDX PT, R91, R149, R2, 0x1c1f ;  /* 0x001c1f02955b7589 */ /* 0x000fe800000e0000 */
[----:B------:R-:W-:Y:S04]  /*cbc0*/  SHFL.IDX PT, R89, R173, R2, 0x1c1f ;  /* 0x001c1f02ad597589 */ /* 0x000fe800000e0000 */
[----:B------:R-:W-:Y:S04]  /*cbd0*/  SHFL.IDX PT, R154, R26, R15, 0x1c1f ;  /* 0x001c1f0f1a9a7589 */ /* 0x000fe800000e0000 */
[----:B------:R1:W-:Y:S04]  /*cbe0*/  SHFL.IDX PT, R124, R34, R15, 0x1c1f ;  /* 0x001c1f0f227c7589 */ /* 0x0003e800000e0000 */
[----:B------:R3:W-:Y:S04]  /*cbf0*/  SHFL.IDX PT, R147, R8, R15, 0x1c1f ;  /* 0x001c1f0f08937589 */ /* 0x0007e800000e0000 */
[----:B------:R-:W-:Y:S01]  /*cc00*/  SHFL.IDX PT, R87, R73, R2, 0x1c1f ;  /* 0x001c1f0249577589 */ /* 0x000fe200000e0000 */
[----:B-1----:R-:W-:-:S03]  /*cc10*/  SEL R34, R168, R123, P0 ;  /* 0x0000007ba8227207 */ /* 0x002fc60000000000 */
[----:B------:R-:W-:Y:S01]  /*cc20*/  SHFL.IDX PT, R79, R175, R2, 0x1c1f ;  /* 0x001c1f02af4f7589 */ /* 0x000fe200000e0000 */
[----:B---3--:R-:W1:Y:S03]  /*cc30*/  LDC R8, c[0x0][0xbe8] ;  /* 0x0002fa00ff087b82 */ /* 0x008e660000000800 */
[----:B------:R-:W-:Y:S04]  /*cc40*/  SHFL.IDX PT, R176, R72, R15, 0x1c1f ;  /* 0x001c1f0f48b07589 */ /* 0x000fe800000e0000 */
[----:B------:R3:W-:Y:S04]  /*cc50*/  SHFL.IDX PT, R152, R14, R15, 0x1c1f ;  /* 0x001c1f0f0e987589 */ /* 0x0007e800000e0000 */
[----:B------:R-:W-:Y:S04]  /*cc60*/  SHFL.IDX PT, R106, R153, R2, 0x1c1f ;  /* 0x001c1f02996a7589 */ /* 0x000fe800000e0000 */
[----:B------:R-:W-:Y:S01]  /*cc70*/  SHFL.IDX PT, R73, R43, R2, 0x1c1f ;  /* 0x001c1f022b497589 */ /* 0x000fe200000e0000 */
[----:B---3--:R-:W-:-:S03]  /*cc80*/  SEL R14, R123, R168, P0 ;  /* 0x000000a87b0e7207 */ /* 0x008fc60000000000 */
[----:B------:R-:W-:Y:S01]  /*cc90*/  SHFL.IDX PT, R72, R18, R15, 0x1c1f ;  /* 0x001c1f0f12487589 */ /* 0x000fe200000e0000 */
[----:B--2---:R-:W-:-:S03]  /*cca0*/  SEL R123, R157, R90, P0 ;  /* 0x0000005a9d7b7207 */ /* 0x004fc60000000000 */
[----:B------:R-:W-:Y:S01]  /*ccb0*/  SHFL.IDX PT, R50, R47, R2, 0x1c1f ;  /* 0x001c1f022f327589 */ /* 0x000fe200000e0000 */
[----:B-1----:R-:W-:-:S03]  /*ccc0*/  ISETP.NE.AND P2, PT, R8, 0x1, PT ;  /* 0x000000010800780c */ /* 0x002fc60003f45270 */
[----:B------:R1:W-:Y:S04]  /*ccd0*/  SHFL.IDX PT, R153, R20, R15, 0x1c1f ;  /* 0x001c1f0f14997589 */ /* 0x0003e800000e0000 */
[----:B------:R-:W-:Y:S04]  /*cce0*/  SHFL.IDX PT, R94, R167, R2, 0x1c1f ;  /* 0x001c1f02a75e7589 */ /* 0x000fe800000e0000 */
[----:B------:R-:W-:Y:S01]  /*ccf0*/  SHFL.IDX PT, R130, R29, R2, 0x1c1f ;  /* 0x001c1f021d827589 */ /* 0x000fe200000e0000 */
[----:B-1----:R-:W-:-:S03]  /*cd00*/  SEL R20, R166, R23, P0 ;  /* 0x00000017a6147207 */ /* 0x002fc60000000000 */
        /* <DEDUP_REMOVED lines=8> */
[----:B------:R1:W-:Y:S04]  /*cd90*/  SHFL.IDX PT, R150, R27, R15, 0x1c1f ;  /* 0x001c1f0f1b967589 */ /* 0x0003e800000e0000 */
[----:B------:R2:W-:Y:S04]  /*cda0*/  SHFL.IDX PT, R148, R22, R15, 0x1c1f ;  /* 0x001c1f0f16947589 */ /* 0x0005e800000e0000 */
[----:B------:R-:W-:Y:S01]  /*cdb0*/  SHFL.IDX PT, R107, R155, R2, 0x1c1f ;  /* 0x001c1f029b6b7589 */ /* 0x000fe200000e0000 */
[----:B-1----:R-:W-:-:S03]  /*cdc0*/  SEL R27, R21, R162, P0 ;  /* 0x000000a2151b7207 */ /* 0x002fc60000000000 */
[----:B------:R-:W1:Y:S01]  /*cdd0*/  SHFL.IDX PT, R24, R24, R15, 0x1c1f ;  /* 0x001c1f0f18187589 */ /* 0x000e6200000e0000 */
[----:B------:R-:W-:Y:S02]  /*cde0*/  SEL R21, R69, R134, P0 ;  /* 0x0000008645157207 */ /* 0x000fe40000000000 */
[----:B--2---:R-:W-:Y:S01]  /*cdf0*/  SEL R22, R23, R166, P0 ;  /* 0x000000a617167207 */ /* 0x004fe20000000000 */
[----:B------:R-:W-:Y:S01]  /*ce00*/  SHFL.IDX PT, R163, R128, R15, 0x1c1f ;  /* 0x001c1f0f80a37589 */ /* 0x000fe200000e0000 */
[----:B------:R-:W-:Y:S02]  /*ce10*/  SEL R23, R134, R69, P0 ;  /* 0x0000004586177207 */ /* 0x000fe40000000000 */
[----:B------:R-:W-:Y:S01]  /*ce20*/  SEL R69, R117, R170, P0 ;  /* 0x000000aa75457207 */ /* 0x000fe20000000000 */
        /* <DEDUP_REMOVED lines=8> */
[----:B------:R1:W-:Y:S04]  /*ceb0*/  SHFL.IDX PT, R155, R16, R15, 0x1c1f ;  /* 0x001c1f0f109b7589 */ /* 0x0003e800000e0000 */
[----:B------:R2:W3:Y:S04]  /*cec0*/  SHFL.IDX PT, R151, R35, R15, 0x1c1f ;  /* 0x001c1f0f23977589 */ /* 0x0004e800000e0000 */
[----:B------:R4:W-:Y:S01]  /*ced0*/  SHFL.IDX PT, R144, R70, R15, 0x1c1f ;  /* 0x001c1f0f46907589 */ /* 0x0009e200000e0000 */
[----:B-1----:R-:W-:-:S03]  /*cee0*/  SEL R16, R167, R130, P0 ;  /* 0x00000082a7107207 */ /* 0x002fc60000000000 */
[----:B------:R1:W-:Y:S01]  /*cef0*/  SHFL.IDX PT, R128, R71, R15, 0x1c1f ;  /* 0x001c1f0f47807589 */ /* 0x0003e200000e0000 */
[----:B------:R-:W5:Y:S01]  /*cf00*/  @P2 LDC R130, c[0x0][0xbec] ;  /* 0x0002fb00ff822b82 */ /* 0x000f620000000800 */
[----:B--2---:R-:W-:Y:S02]  /*cf10*/  SEL R35, R169, R122, P0 ;  /* 0x0000007aa9237207 */ /* 0x004fe40000000000 */
[----:B------:R-:W2:Y:S01]  /*cf20*/  SHFL.IDX PT, R17, R17, R2, 0x1c1f ;  /* 0x001c1f0211117589 */ /* 0x000ea200000e0000 */
[----:B----4-:R-:W-:-:S03]  /*cf30*/  SEL R70, R172, R119, P0 ;  /* 0x00000077ac467207 */ /* 0x010fc60000000000 */
[----:B------:R-:W-:Y:S01]  /*cf40*/  SHFL.IDX PT, R19, R19, R2, 0x1c1f ;  /* 0x001c1f0213137589 */ /* 0x000fe200000e0000 */
[----:B------:R-:W-:Y:S02]  /*cf50*/  SEL R119, R92, R95, P0 ;  /* 0x0000005f5c777207 */ /* 0x000fe40000000000 */
[----:B-1----:R-:W-:Y:S01]  /*cf60*/  SEL R71, R170, R117, P0 ;  /* 0x00000075aa477207 */ /* 0x002fe20000000000 */
[----:B------:R1:W-:Y:S01]  /*cf70*/  SHFL.IDX PT, R126, R33, R2, 0x1c1f ;  /* 0x001c1f02217e7589 */ /* 0x0003e200000e0000 */
[----:B------:R-:W-:Y:S02]  /*cf80*/  SEL R117, R95, R92, P0 ;  /* 0x0000005c5f757207 */ /* 0x000fe40000000000 */
[----:B------:R-:W-:Y:S01]  /*cf90*/  SEL R95, R88, R93, P0 ;  /* 0x0000005d585f7207 */ /* 0x000fe20000000000 */
[----:B------:R-:W-:Y:S01]  /*cfa0*/  SHFL.IDX PT, R98, R77, R2, 0x1c1f ;  /* 0x001c1f024d627589 */ /* 0x000fe200000e0000 */
[----:B------:R-:W-:-:S03]  /*cfb0*/  SEL R92, R91, R154, P0 ;  /* 0x0000009a5b5c7207 */ /* 0x000fc60000000000 */
[----:B------:R-:W-:Y:S01]  /*cfc0*/  SHFL.IDX PT, R114, R161, R2, 0x1c1f ;  /* 0x001c1f02a1727589 */ /* 0x000fe200000e0000 */
[----:B-1----:R-:W-:-:S03]  /*cfd0*/  SEL R33, R13, R28, P0 ;  /* 0x0000001c0d217207 */ /* 0x002fc60000000000 */
[----:B------:R-:W-:Y:S01]  /*cfe0*/  SHFL.IDX PT, R118, R133, R2, 0x1c1f ;  /* 0x001c1f0285767589 */ /* 0x000fe200000e0000 */
[----:B------:R-:W-:Y:S02]  /*cff0*/  SEL R13, R28, R13, P0 ;  /* 0x0000000d1c0d7207 */ /* 0x000fe40000000000 */
[----:B------:R-:W-:Y:S01]  /*d000*/  SEL R28, R24, R139, P0 ;  /* 0x0000008b181c7207 */ /* 0x000fe20000000000 */
[----:B------:R-:W-:Y:S01]  /*d010*/  SHFL.IDX PT, R51, R51, R2, 0x1c1f ;  /* 0x001c1f0233337589 */ /* 0x000fe200000e0000 */
[----:B---3--:R-:W-:Y:S02]  /*d020*/  SEL R139, R151, R54, P0 ;  /* 0x00000036978b7207 */ /* 0x008fe40000000000 */
[----:B--2---:R-:W-:Y:S01]  /*d030*/  SEL R29, R160, R17, P0 ;  /* 0x00000011a01d7207 */ /* 0x004fe20000000000 */
        /* <DEDUP_REMOVED lines=22> */
[----:B------:R-:W2:Y:S04]  /*d1a0*/  SHFL.IDX PT, R164, R32, R15, 0x1c1f ;  /* 0x001c1f0f20a47589 */ /* 0x000ea800000e0000 */
[----:B------:R-:W3:Y:S01]  /*d1b0*/  SHFL.IDX PT, R77, R52, R15, 0x1c1f ;  /* 0x001c1f0f344d7589 */ /* 0x000ee200000e0000 */
[----:B-1----:R-:W-:-:S03]  /*d1c0*/  SEL R31, R17, R160, P0 ;  /* 0x000000a0111f7207 */ /* 0x002fc60000000000 */
[----:B------:R-:W-:Y:S04]  /*d1d0*/  SHFL.IDX PT, R156, R132, R15, 0x1c1f ;  /* 0x001c1f0f849c7589 */ /* 0x000fe800000e0000 */
[----:B------:R1:W-:Y:S04]  /*d1e0*/  SHFL.IDX PT, R2, R121, R15, 0x1c1f ;  /* 0x001c1f0f79027589 */ /* 0x0003e800000e0000 */
[----:B------:R4:W0:Y:S04]  /*d1f0*/  SHFL.IDX PT, R174, R76, R15, 0x1c1f ;  /* 0x001c1f0f4cae7589 */ /* 0x00082800000e0000 */
[----:B------:R-:W-:Y:S01]  /*d200*/  SHFL.IDX PT, R84, R84, R15, 0x1c1f ;  /* 0x001c1f0f54547589 */ /* 0x000fe200000e0000 */
[----:B-1----:R-:W-:-:S03]  /*d210*/  SEL R121, R93, R88, P0 ;  /* 0x000000585d797207 */ /* 0x002fc60000000000 */
[----:B------:R-:W1:Y:S01]  /*d220*/  SHFL.IDX PT, R178, R80, R15, 0x1c1f ;  /* 0x001c1f0f50b27589 */ /* 0x000e6200000e0000 */
[----:B------:R-:W-:Y:S02]  /*d230*/  SEL R93, R90, R157, P0 ;  /* 0x0000009d5a5d7207 */ /* 0x000fe40000000000 */
[----:B------:R-:W-:Y:S01]  /*d240*/  SEL R88, R89, R124, P0 ;  /* 0x0000007c59587207 */ /* 0x000fe20000000000 */
[----:B------:R-:W-:Y:S01]  /*d250*/  SHFL.IDX PT, R100, R100, R15, 0x1c1f ;  /* 0x001c1f0f64647589 */ /* 0x000fe200000e0000 */
[----:B------:R-:W-:Y:S02]  /*d260*/  SEL R90, R124, R89, P0 ;  /* 0x000000597c5a7207 */ /* 0x000fe40000000000 */
[----:B------:R-:W-:Y:S01]  /*d270*/  SEL R89, R79, R152, P0 ;  /* 0x000000984f597207 */ /* 0x000fe20000000000 */
[----:B------:R-:W5:Y:S01]  /*d280*/  SHFL.IDX PT, R173, R96, R15, 0x1c1f ;  /* 0x001c1f0f60ad7589 */ /* 0x000f6200000e0000 */
[----:B------:R-:W-:Y:S02]  /*d290*/  SEL R124, R78, R155, P0 ;  /* 0x0000009b4e7c7207 */ /* 0x000fe40000000000 */
[----:B------:R-:W-:Y:S01]  /*d2a0*/  SEL R78, R155, R78, P0 ;  /* 0x0000004e9b4e7207 */ /* 0x000fe20000000000 */
[----:B------:R-:W-:Y:S01]  /*d2b0*/  SHFL.IDX PT, R108, R108, R15, 0x1c1f ;  /* 0x001c1f0f6c6c7589 */ /* 0x000fe200000e0000 */
[----:B------:R-:W5:Y:S01]  /*d2c0*/  @P2 LDC R155, c[0x0][0xbf0] ;  /* 0x0002fc00ff9b2b82 */ /* 0x000f620000000800 */
[----:B--2---:R-:W-:-:S02]  /*d2d0*/  SEL R26, R19, R164, P0 ;  /* 0x000000a4131a7207 */ /* 0x004fc40000000000 */
[----:B------:R-:W-:Y:S01]  /*d2e0*/  SHFL.IDX PT, R175, R104, R15, 0x1c1f ;  /* 0x001c1f0f68af7589 */ /* 0x000fe200000e0000 */
[----:B------:R-:W-:Y:S02]  /*d2f0*/  SEL R24, R164, R19, P0 ;  /* 0x00000013a4187207 */ /* 0x000fe40000000000 */
[----:B---3--:R-:W-:Y:S01]  /*d300*/  SEL R19, R126, R77, P0 ;  /* 0x0000004d7e137207 */ /* 0x008fe20000000000 */
[----:B------:R-:W2:Y:S01]  /*d310*/  SHFL.IDX PT, R116, R116, R15, 0x1c1f ;  /* 0x001c1f0f74747589 */ /* 0x000ea200000e0000 */
[----:B------:R-:W-:Y:S02]  /*d320*/  SEL R17, R77, R126, P0 ;  /* 0x0000007e4d117207 */ /* 0x000fe40000000000 */
[----:B----4-:R-:W-:Y:S01]  /*d330*/  SEL R76, R176, R105, P0 ;  /* 0x00000069b04c7207 */ /* 0x010fe20000000000 */
[----:B------:R3:W4:Y:S01]  /*d340*/  SHFL.IDX PT, R177, R112, R15, 0x1c1f ;  /* 0x001c1f0f70b17589 */ /* 0x00072200000e0000 */
[----:B0-----:R-:W-:Y:S02]  /*d350*/  SEL R77, R174, R97, P0 ;  /* 0x00000061ae4d7207 */ /* 0x001fe40000000000 */
[----:B-1----:R-:W-:Y:S01]  /*d360*/  SEL R80, R81, R178, P0 ;  /* 0x000000b251507207 */ /* 0x002fe20000000000 */
[----:B------:R0:W1:Y:S04]  /*d370*/  SHFL.IDX PT, R165, R120, R15, 0x1c1f ;  /* 0x001c1f0f78a57589 */ /* 0x00006800000e0000 */
[----:B------:R2:W1:Y:S01]  /*d380*/  SHFL.IDX PT, R161, R136, R15, 0x1c1f ;  /* 0x001c1f0f88a17589 */ /* 0x00046200000e0000 */
[----:B-----5:R-:W-:-:S02]  /*d390*/  SEL R96, R98, R173, P0 ;  /* 0x000000ad62607207 */ /* 0x020fc40000000000 */
[----:B---3--:R-:W-:Y:S01]  /*d3a0*/  SEL R112, R114, R163, P0 ;  /* 0x000000a372707207 */ /* 0x008fe20000000000 */
[----:B------:R3:W5:Y:S01]  /*d3b0*/  SHFL.IDX PT, R149, R74, R15, 0x1c1f ;  /* 0x001c1f0f4a957589 */ /* 0x00076200000e0000 */
[----:B------:R-:W-:Y:S02]  /*d3c0*/  SEL R98, R173, R98, P0 ;  /* 0x00000062ad627207 */ /* 0x000fe40000000000 */
[----:B0-----:R-:W-:Y:S01]  /*d3d0*/  SEL R120, R94, R159, P0 ;  /* 0x0000009f5e787207 */ /* 0x001fe20000000000 */
[----:B------:R0:W-:Y:S01]  /*d3e0*/  SHFL.IDX PT, R133, R85, R15, 0x1c1f ;  /* 0x001c1f0f55857589 */ /* 0x0001e200000e0000 */
[----:B------:R-:W-:Y:S02]  /*d3f0*/  SEL R114, R163, R114, P0 ;  /* 0x00000072a3727207 */ /* 0x000fe40000000000 */
[----:B--2---:R-:W-:Y:S01]  /*d400*/  SEL R136, R53, R148, P0 ;  /* 0x0000009435887207 */ /* 0x004fe20000000000 */
[----:B------:R2:W5:Y:S01]  /*d410*/  SHFL.IDX PT, R132, R82, R15, 0x1c1f ;  /* 0x001c1f0f52847589 */ /* 0x00056200000e0000 */
[----:B------:R-:W-:-:S02]  /*d420*/  SEL R94, R159, R94, P0 ;  /* 0x0000005e9f5e7207 */ /* 0x000fc40000000000 */
[----:B---3--:R-:W-:Y:S01]  /*d430*/  SEL R74, R105, R176, P0 ;  /* 0x000000b0694a7207 */ /* 0x008fe20000000000 */
[----:B------:R-:W-:Y:S01]  /*d440*/  SHFL.IDX PT, R40, R109, R15, 0x1c1f ;  /* 0x001c1f0f6d287589 */ /* 0x000fe200000e0000 */
[----:B------:R-:W-:Y:S02]  /*d450*/  SEL R105, R107, R116, P0 ;  /* 0x000000746b697207 */ /* 0x000fe40000000000 */
[----:B------:R-:W-:Y:S01]  /*d460*/  SEL R107, R116, R107, P0 ;  /* 0x0000006b746b7207 */ /* 0x000fe20000000000 */
[----:B------:R3:W-:Y:S01]  /*d470*/  SHFL.IDX PT, R48, R75, R15, 0x1c1f ;  /* 0x001c1f0f4b307589 */ /* 0x0007e200000e0000 */
[----:B0-----:R-:W-:Y:S02]  /*d480*/  SEL R85, R87, R180, P0 ;  /* 0x000000b457557207 */ /* 0x001fe40000000000 */
[----:B--2---:R-:W-:Y:S01]  /*d490*/  SEL R82, R178, R81, P0 ;  /* 0x00000051b2527207 */ /* 0x004fe20000000000 */
[----:B------:R0:W2:Y:S01]  /*d4a0*/  SHFL.IDX PT, R127, R101, R15, 0x1c1f ;  /* 0x001c1f0f657f7589 */ /* 0x0000a200000e0000 */
[----:B------:R-:W-:-:S02]  /*d4b0*/  SEL R81, R83, R84, P0 ;  /* 0x0000005453517207 */ /* 0x000fc40000000000 */
[----:B------:R-:W-:Y:S01]  /*d4c0*/  SEL R83, R84, R83, P0 ;  /* 0x0000005354537207 */ /* 0x000fe20000000000 */
[----:B------:R4:W-:Y:S01]  /*d4d0*/  SHFL.IDX PT, R32, R125, R15, 0x1c1f ;  /* 0x001c1f0f7d207589 */ /* 0x0009e200000e0000 */
[----:B------:R-:W-:Y:S02]  /*d4e0*/  SEL R84, R86, R171, P0 ;  /* 0x000000ab56547207 */ /* 0x000fe40000000000 */
[----:B---3--:R-:W-:Y:S01]  /*d4f0*/  SEL R75, R97, R174, P0 ;  /* 0x000000ae614b7207 */ /* 0x008fe20000000000 */
[----:B------:R-:W-:Y:S01]  /*d500*/  SHFL.IDX PT, R36, R113, R15, 0x1c1f ;  /* 0x001c1f0f71247589 */ /* 0x000fe200000e0000 */
[----:B------:R-:W-:Y:S02]  /*d510*/  SEL R97, R99, R100, P0 ;  /* 0x0000006463617207 */ /* 0x000fe40000000000 */
[----:B0-----:R-:W-:Y:S01]  /*d520*/  SEL R101, R103, R108, P0 ;  /* 0x0000006c67657207 */ /* 0x001fe20000000000 */
[----:B------:R0:W-:Y:S01]  /*d530*/  SHFL.IDX PT, R44, R137, R15, 0x1c1f ;  /* 0x001c1f0f892c7589 */ /* 0x0001e200000e0000 */
[----:B------:R-:W-:-:S02]  /*d540*/  SEL R99, R100, R99, P0 ;  /* 0x0000006364637207 */ /* 0x000fc40000000000 */
[----:B----4-:R-:W-:Y:S01]  /*d550*/  SEL R125, R73, R72, P0 ;  /* 0x00000048497d7207 */ /* 0x010fe20000000000 */
[----:B------:R-:W-:Y:S01]  /*d560*/  SHFL.IDX PT, R129, R129, R15, 0x1c1f ;  /* 0x001c1f0f81817589 */ /* 0x000fe200000e0000 */
[----:B------:R-:W-:Y:S02]  /*d570*/  SEL R103, R108, R103, P0 ;  /* 0x000000676c677207 */ /* 0x000fe40000000000 */
[----:B------:R-:W-:Y:S01]  /*d580*/  SEL R100, R102, R175, P0 ;  /* 0x000000af66647207 */ /* 0x000fe20000000000 */
[----:B------:R3:W-:Y:S01]  /*d590*/  SHFL.IDX PT, R131, R146, R15, 0x1c1f ;  /* 0x001c1f0f92837589 */ /* 0x0007e200000e0000 */
[----:B------:R-:W-:Y:S02]  /*d5a0*/  SEL R104, R106, R177, P0 ;  /* 0x000000b16a687207 */ /* 0x000fe40000000000 */
[----:B0-----:R-:W-:Y:S01]  /*d5b0*/  SEL R137, R54, R151, P0 ;  /* 0x0000009736897207 */ /* 0x001fe20000000000 */
[----:B------:R0:W-:Y:S01]  /*d5c0*/  SHFL.IDX PT, R52, R141, R15, 0x1c1f ;  /* 0x001c1f0f8d347589 */ /* 0x0001e200000e0000 */
[----:B------:R-:W-:-:S02]  /*d5d0*/  SEL R54, R55, R140, P0 ;  /* 0x0000008c37367207 */ /* 0x000fc40000000000 */
[----:B------:R-:W-:Y:S01]  /*d5e0*/  SEL R140, R140, R55, P0 ;  /* 0x000000378c8c7207 */ /* 0x000fe20000000000 */
[----:B------:R4:W-:Y:S01]  /*d5f0*/  SHFL.IDX PT, R56, R135, R15, 0x1c1f ;  /* 0x001c1f0f87387589 */ /* 0x0009e200000e0000 */
[----:B------:R-:W-:Y:S01]  /*d600*/  SEL R55, R57, R144, P0 ;  /* 0x0000009039377207 */ /* 0x000fe20000000000 */
[----:B---3--:R-:W3:Y:S01]  /*d610*/  @P2 LDC R146, c[0x0][0xbec] ;  /* 0x0002fb00ff922b82 */ /* 0x008ee20000000800 */
[----:B-1----:R-:W-:Y:S01]  /*d620*/  SEL R108, R110, R165, P0 ;  /* 0x000000a56e6c7207 */ /* 0x002fe20000000000 */
[----:B------:R1:W-:Y:S01]  /*d630*/  SHFL.IDX PT, R60, R145, R15, 0x1c1f ;  /* 0x001c1f0f913c7589 */ /* 0x0003e200000e0000 */
[----:B------:R-:W-:Y:S02]  /*d640*/  SEL R109, R111, R158, P0 ;  /* 0x0000009e6f6d7207 */ /* 0x000fe40000000000 */
[----:B0-----:R-:W-:Y:S01]  /*d650*/  SEL R141, R144, R57, P0 ;  /* 0x00000039908d7207 */ /* 0x001fe20000000000 */
[----:B------:R-:W-:Y:S01]  /*d660*/  SHFL.IDX PT, R64, R142, R15, 0x1c1f ;  /* 0x001c1f0f8e407589 */ /* 0x000fe200000e0000 */
[----:B------:R-:W-:Y:S01]  /*d670*/  IADD3 R144, RZ, -UR38, RZ ;  /* 0x80000026ff907c10 */ /* 0x000fe2000fffe0ff */
[----:B----4-:R-:W0:Y:S01]  /*d680*/  LDC.64 R134, c[0x0][0xbd8] ;  /* 0x0002f600ff867b82 */ /* 0x010e220000000a00 */
[----:B------:R-:W-:Y:S01]  /*d690*/  @P2 IMAD.HI.U32 R57, R11, R130, RZ ;  /* 0x000000820b392227 */ /* 0x000fe200078e00ff */
[----:B------:R4:W-:Y:S01]  /*d6a0*/  SHFL.IDX PT, R143, R138, R15, 0x1c1f ;  /* 0x001c1f0f8a8f7589 */ /* 0x0009e200000e0000 */
[----:B------:R-:W-:-:S02]  /*d6b0*/  SEL R113, R115, R156, P0 ;  /* 0x0000009c73717207 */ /* 0x000fc40000000000 */
[----:B------:R-:W-:Y:S02]  /*d6c0*/  SEL R116, R118, R161, P0 ;  /* 0x000000a176747207 */ /* 0x000fe40000000000 */
[----:B------:R-:W-:Y:S01]  /*d6d0*/  SEL R86, R171, R86, P0 ;  /* 0x00000056ab567207 */ /* 0x000fe20000000000 */
[----:B-1----:R-:W1:Y:S01]  /*d6e0*/  LDC R145, c[0x0][0xc50] ;  /* 0x00031400ff917b82 */ /* 0x002e620000000800 */
[----:B------:R-:W-:Y:S02]  /*d6f0*/  SEL R87, R180, R87, P0 ;  /* 0x00000057b4577207 */ /* 0x000fe40000000000 */
[----:B------:R-:W-:Y:S02]  /*d700*/  SEL R102, R175, R102, P0 ;  /* 0x00000066af667207 */ /* 0x000fe40000000000 */
[----:B----4-:R-:W-:Y:S02]  /*d710*/  SEL R15, R122, R169, P0 ;  /* 0x000000a97a0f7207 */ /* 0x010fe40000000000 */
[----:B------:R-:W-:Y:S01]  /*d720*/  SEL R122, R154, R91, P0 ;  /* 0x0000005b9a7a7207 */ /* 0x000fe20000000000 */
[----:B------:R-:W4:Y:S01]  /*d730*/  @P2 LDC R142, c[0x0][0xbf0] ;  /* 0x0002fc00ff8e2b82 */ /* 0x000f220000000800 */
[----:B------:R-:W-:Y:S01]  /*d740*/  SEL R91, R152, R79, P0 ;  /* 0x0000004f985b7207 */ /* 0x000fe20000000000 */
[----:B---3--:R-:W-:Y:S01]  /*d750*/  @P2 IMAD.HI.U32 R146, R11, R146, RZ ;  /* 0x000000920b922227 */ /* 0x008fe200078e00ff */
[----:B------:R-:W-:-:S02]  /*d760*/  SEL R79, R72, R73, P0 ;  /* 0x00000049484f7207 */ /* 0x000fc40000000000 */
[----:B------:R-:W-:Y:S02]  /*d770*/  SEL R72, R50, R153, P0 ;  /* 0x0000009932487207 */ /* 0x000fe40000000000 */
[----:B------:R-:W-:Y:S01]  /*d780*/  SEL R50, R153, R50, P0 ;  /* 0x0000003299327207 */ /* 0x000fe20000000000 */
[----:B0-----:R-:W-:Y:S01]  /*d790*/  IMAD R126, R134, UR39, RZ ;  /* 0x00000027867e7c24 */ /* 0x001fe2000f8e02ff */
[----:B------:R-:W0:Y:S01]  /*d7a0*/  LDC.64 R152, c[0x0][0xb40] ;  /* 0x0002d000ff987b82 */ /* 0x000e220000000a00 */
[----:B------:R-:W-:Y:S02]  /*d7b0*/  SEL R138, R148, R53, P0 ;  /* 0x00000035948a7207 */ /* 0x000fe40000000000 */
[----:B------:R-:W-:Y:S01]  /*d7c0*/  IMAD R53, R135, UR37, R126 ;  /* 0x0000002587357c24 */ /* 0x000fe2000f8e027e */
[----:B------:R-:W-:Y:S01]  /*d7d0*/  SEL R73, R51, R150, P0 ;  /* 0x0000009633497207 */ /* 0x000fe20000000000 */
[----:B------:R-:W-:Y:S01]  /*d7e0*/  IMAD.WIDE.U32 R134, R134, UR37, R6 ;  /* 0x0000002586867c25 */ /* 0x000fe2000f8e0006 */
[----:B------:R-:W-:-:S02]  /*d7f0*/  SEL R7, R59, R128, P0 ;  /* 0x000000803b077207 */ /* 0x000fc40000000000 */
[----:B------:R-:W-:Y:S01]  /*d800*/  SEL R59, R128, R59, P0 ;  /* 0x0000003b803b7207 */ /* 0x000fe20000000000 */
[----:B-1----:R-:W-:Y:S01]  /*d810*/  IMAD R151, R145, R144, UR4 ;  /* 0x0000000491977e24 */ /* 0x002fe2000f8e0290 */
[----:B------:R-:W-:Y:S01]  /*d820*/  ULDC.64 UR4, c[0x0][0xbe0] ;  /* 0x0002f80000047ab9 */ /* 0x000fe20000000a00 */
[----:B------:R-:W-:Y:S01]  /*d830*/  IMAD.IADD R135, R135, 0x1, R53 ;  /* 0x0000000187877824 */ /* 0x000fe200078e0235 */
[----:B-----5:R-:W-:Y:S01]  /*d840*/  SEL R6, R58, R149, P0 ;  /* 0x000000953a067207 */ /* 0x020fe20000000000 */
[----:B------:R-:W-:Y:S01]  /*d850*/  IMAD.MOV.U32 R53, RZ, RZ, R11 ;  /* 0x000000ffff357224 */ /* 0x000fe200078e000b */
[----:B------:R-:W-:Y:S02]  /*d860*/  SHF.R.S32.HI R128, RZ, 0x1f, R151 ;  /* 0x0000001fff807819 */ /* 0x000fe40000011497 */
[----:B----4-:R-:W-:Y:S01]  /*d870*/  @P2 SHF.R.U32.HI R53, RZ, R142, R57 ;  /* 0x0000008eff352219 */ /* 0x010fe20000011639 */
[----:B------:R-:W-:Y:S01]  /*d880*/  IMAD.MOV.U32 R57, RZ, RZ, R11 ;  /* 0x000000ffff397224 */ /* 0x000fe200078e000b */
[----:B------:R-:W-:-:S02]  /*d890*/  @P2 SHF.R.U32.HI R57, RZ, R155, R146 ;  /* 0x0000009bff392219 */ /* 0x000fc40000011692 */
[----:B------:R-:W-:Y:S02]  /*d8a0*/  SEL R58, R149, R58, P0 ;  /* 0x0000003a953a7207 */ /* 0x000fe40000000000 */
[----:B------:R-:W-:Y:S01]  /*d8b0*/  SEL R51, R150, R51, P0 ;  /* 0x0000003396337207 */ /* 0x000fe20000000000 */
[C---:B0-----:R-:W-:Y:S01]  /*d8c0*/  IMAD R126, R152.reuse, UR39, RZ ;  /* 0x00000027987e7c24 */ /* 0x041fe2000f8e02ff */
[----:B------:R-:W-:Y:S01]  /*d8d0*/  SEL R106, R177, R106, P0 ;  /* 0x0000006ab16a7207 */ /* 0x000fe20000000000 */
[----:B------:R-:W-:Y:S01]  /*d8e0*/  IMAD.WIDE.U32 R4, R152, UR37, R4 ;  /* 0x0000002598047c25 */ /* 0x000fe2000f8e0004 */
[----:B------:R-:W-:Y:S02]  /*d8f0*/  SEL R110, R165, R110, P0 ;  /* 0x0000006ea56e7207 */ /* 0x000fe40000000000 */
[----:B------:R-:W-:Y:S01]  /*d900*/  SEL R111, R158, R111, P0 ;  /* 0x0000006f9e6f7207 */ /* 0x000fe20000000000 */
[----:B------:R-:W-:Y:S01]  /*d910*/  IMAD R153, R153, UR37, R126 ;  /* 0x0000002599997c24 */ /* 0x000fe2000f8e027e */
[----:B------:R-:W-:Y:S01]  /*d920*/  SEL R115, R156, R115, P0 ;  /* 0x000000739c737207 */ /* 0x000fe20000000000 */
[----:B------:R-:W-:Y:S01]  /*d930*/  IMAD.MOV.U32 R144, RZ, RZ, R4 ;  /* 0x000000ffff907224 */ /* 0x000fe200078e0004 */
[----:B------:R-:W-:Y:S01]  /*d940*/  SEL R118, R161, R118, P0 ;  /* 0x00000076a1767207 */ /* 0x000fe20000000000 */
[----:B------:R-:W-:-:S02]  /*d950*/  IMAD.IADD R145, R5, 0x1, R153 ;  /* 0x0000000105917824 */ /* 0x000fc400078e0299 */
[C---:B------:R-:W-:Y:S02]  /*d960*/  IMAD R5, R128.reuse, UR4, RZ ;  /* 0x0000000480057c24 */ /* 0x040fe4000f8e02ff */
[----:B------:R-:W-:Y:S02]  /*d970*/  IMAD R128, R128, UR6, RZ ;  /* 0x0000000680807c24 */ /* 0x000fe4000f8e02ff */
[C---:B------:R-:W-:Y:S02]  /*d980*/  IMAD R126, R151.reuse, UR5, R5 ;  /* 0x00000005977e7c24 */ /* 0x040fe4000f8e0205 */
[C---:B------:R-:W-:Y:S01]  /*d990*/  IMAD.WIDE.U32 R4, R151.reuse, UR4, R134 ;  /* 0x0000000497047c25 */ /* 0x040fe2000f8e0086 */
[----:B------:R-:W-:Y:S01]  /*d9a0*/  SHF.R.S32.HI R135, RZ, 0x1f, R53 ;  /* 0x0000001fff877819 */ /* 0x000fe20000011435 */
[----:B------:R-:W-:Y:S02]  /*d9b0*/  ULDC.64 UR4, c[0x0][0xb30] ;  /* 0x0002cc0000047ab9 */ /* 0x000fe40000000a00 */
[----:B------:R-:W-:Y:S01]  /*d9c0*/  IMAD R149, R151, UR7, R128 ;  /* 0x0000000797957c24 */ /* 0x000fe2000f8e0280 */
[----:B------:R-:W-:Y:S01]  /*d9d0*/  IADD3 R134, P2, R53, R4, RZ ;  /* 0x0000000435867210 */ /* 0x000fe20007f5e0ff */
[----:B------:R-:W-:Y:S01]  /*d9e0*/  IMAD.WIDE.U32 R144, R151, UR6, R144 ;  /* 0x0000000697907c25 */ /* 0x000fe2000f8e0090 */
[----:B------:R-:W-:Y:S01]  /*d9f0*/  SHF.R.S32.HI R4, RZ, 0x1f, R57 ;  /* 0x0000001fff047819 */ /* 0x000fe20000011439 */
[----:B------:R-:W-:Y:S01]  /*da00*/  ULDC.64 UR6, c[0x0][0xbc8] ;  /* 0x0002f20000067ab9 */ /* 0x000fe20000000a00 */
[----:B------:R-:W-:Y:S01]  /*da10*/  IADD3.X R135, R135, R5, R126, P2, !PT ;  /* 0x0000000587877210 */ /* 0x000fe200017fe47e */
[----:B------:R-:W-:-:S02]  /*da20*/  IMAD.MOV R53, RZ, RZ, -R53 ;  /* 0x000000ffff357224 */ /* 0x000fc400078e0a35 */
[----:B------:R-:W-:Y:S02]  /*da30*/  IMAD R4, R4, UR4, RZ ;  /* 0x0000000404047c24 */ /* 0x000fe4000f8e02ff */
[----:B------:R-:W-:Y:S02]  /*da40*/  IMAD.IADD R145, R145, 0x1, R149 ;  /* 0x0000000191917824 */ /* 0x000fe400078e0295 */
[----:B------:R-:W-:Y:S02]  /*da50*/  IMAD R53, R8, R53, R11 ;  /* 0x0000003508357224 */ /* 0x000fe400078e020b */
[C---:B------:R-:W-:Y:S01]  /*da60*/  IMAD R149, R57.reuse, UR5, R4 ;  /* 0x0000000539957c24 */ /* 0x040fe2000f8e0204 */
[----:B------:R-:W0:Y:S01]  /*da70*/  S2UR UR5, SR_CgaCtaId ;  /* 0x00000000000579c3 */ /* 0x000e220000008800 */
[----:B------:R-:W-:Y:S02]  /*da80*/  IMAD.MOV R128, RZ, RZ, -R57 ;  /* 0x000000ffff807224 */ /* 0x000fe400078e0a39 */
[----:B------:R-:W-:Y:S01]  /*da90*/  IMAD.WIDE.U32 R4, R57, UR4, R144 ;  /* 0x0000000439047c25 */ /* 0x000fe2000f8e0090 */
[----:B------:R-:W-:Y:S01]  /*daa0*/  SHF.R.S32.HI R57, RZ, 0x1f, R53 ;  /* 0x0000001fff397819 */ /* 0x000fe20000011435 */
[----:B------:R-:W-:-:S02]  /*dab0*/  UMOV UR4, 0x400 ;  /* 0x0000040000047882 */ /* 0x000fc40000000000 */
[----:B------:R-:W-:Y:S02]  /*dac0*/  IMAD R11, R8, R128, R11 ;  /* 0x00000080080b7224 */ /* 0x000fe400078e020b */
[----:B------:R-:W-:Y:S02]  /*dad0*/  IMAD R128, R57, UR6, RZ ;  /* 0x0000000639807c24 */ /* 0x000fe4000f8e02ff */
[----:B------:R-:W-:Y:S01]  /*dae0*/  IMAD.IADD R5, R5, 0x1, R149 ;  /* 0x0000000105057824 */ /* 0x000fe200078e0295 */
[----:B------:R-:W-:Y:S01]  /*daf0*/  SHF.R.S32.HI R126, RZ, 0x1f, R11 ;  /* 0x0000001fff7e7819 */ /* 0x000fe2000001140b */
[C---:B------:R-:W-:Y:S02]  /*db00*/  IMAD R57, R53.reuse, UR7, R128 ;  /* 0x0000000735397c24 */ /* 0x040fe4000f8e0280 */
[----:B------:R-:W-:Y:S01]  /*db10*/  IMAD.WIDE.U32 R134, R53, UR6, R134 ;  /* 0x0000000635867c25 */ /* 0x000fe2000f8e0086 */
[----:B------:R-:W-:-:S03]  /*db20*/  ULDC.64 UR6, c[0x0][0xba8] ;  /* 0x0002ea0000067ab9 */ /* 0x000fc60000000a00 */
[----:B------:R-:W-:Y:S01]  /*db30*/  IMAD.WIDE.U32 R144, R11, UR8, R4 ;  /* 0x000000080b907c25 */ /* 0x000fe2000f8e0004 */
[----:B------:R-:W-:Y:S02]  /*db40*/  SEL R4, R61, R132, P0 ;  /* 0x000000843d047207 */ /* 0x000fe40000000000 */
[----:B------:R-:W-:Y:S01]  /*db50*/  SEL R132, R132, R61, P0 ;  /* 0x0000003d84847207 */ /* 0x000fe20000000000 */
[----:B------:R-:W-:Y:S01]  /*db60*/  IMAD R126, R126, UR8, RZ ;  /* 0x000000087e7e7c24 */ /* 0x000fe2000f8e02ff */
[C---:B------:R-:W-:Y:S01]  /*db70*/  LEA R61, P2, R134.reuse, UR6, 0x2 ;  /* 0x00000006863d7c11 */ /* 0x040fe2000f8410ff */
[----:B------:R-:W-:Y:S01]  /*db80*/  IMAD.IADD R5, R135, 0x1, R57 ;  /* 0x0000000187057824 */ /* 0x000fe200078e0239 */
[----:B------:R-:W-:Y:S01]  /*db90*/  ULDC UR6, c[0x0][0xa88] ;  /* 0x0002a20000067ab9 */ /* 0x000fe20000000800 */
[----:B------:R-:W-:Y:S01]  /*dba0*/  IMAD R53, R11, UR9, R126 ;  /* 0x000000090b357c24 */ /* 0x000fe2000f8e027e */
[----:B0-----:R-:W-:Y:S01]  /*dbb0*/  ULEA UR4, UR5, UR4, 0x18 ;  /* 0x0000000405047291 */ /* 0x001fe2000f8ec03f */
[----:B------:R-:W-:Y:S01]  /*dbc0*/  SHFL.IDX PT, R148, R61, RZ, 0x1c1f ;  /* 0x001c1fff3d947589 */ /* 0x000fe200000e0000 */
[----:B------:R-:W-:Y:S01]  /*dbd0*/  LEA.HI.X R126, R134, UR7, R5, 0x2, P2 ;  /* 0x00000007867e7c11 */ /* 0x000fe200090f1405 */
[----:B------:R-:W-:Y:S01]  /*dbe0*/  IMAD R11, R8, UR6, RZ ;  /* 0x00000006080b7c24 */ /* 0x000fe2000f8e02ff */
[----:B------:R-:W-:Y:S01]  /*dbf0*/  UIADD3 UR4, UR4, 0x20820, URZ ;  /* 0x0002082004047890 */ /* 0x000fe2000fffe03f */
[----:B------:R-:W-:Y:S01]  /*dc00*/  SHFL.IDX PT, R150, R61, 0x1, 0x1c1f ;  /* 0x003c1f003d967f89 */ /* 0x000fe200000e0000 */
[C---:B------:R-:W-:Y:S01]  /*dc10*/  VIADD R8, R10.reuse, 0x8 ;  /* 0x000000080a087836 */ /* 0x040fe20000000000 */
[----:B------:R-:W-:Y:S01]  /*dc20*/  ULDC.64 UR8, c[0x0][0xb00] ;  /* 0x0002c00000087ab9 */ /* 0x000fe20000000a00 */
[-C--:B------:R-:W-:Y:S01]  /*dc30*/  ISETP.GE.OR P2, PT, R10, R11.reuse, P1 ;  /* 0x0000000b0a00720c */ /* 0x080fe20000f46670 */
[----:B------:R-:W0:Y:S01]  /*dc40*/  SHFL.IDX PT, R149, R126, RZ, 0x1c1f ;  /* 0x001c1fff7e957589 */ /* 0x000e2200000e0000 */
[----:B------:R-:W-:Y:S01]  /*dc50*/  UPRMT UR4, URZ, 0x654, UR4 ;  /* 0x000006543f047896 */ /* 0x000fe20008000004 */
[----:B------:R-:W-:Y:S01]  /*dc60*/  ISETP.GE.OR P1, PT, R8, R11, P1 ;  /* 0x0000000b0800720c */ /* 0x000fe20000f26670 */
[----:B------:R-:W-:Y:S01]  /*dc70*/  IMAD.IADD R57, R145, 0x1, R53 ;  /* 0x0000000191397824 */ /* 0x000fe200078e0235 */
[----:B------:R2:W1:Y:S01]  /*dc80*/  SHFL.IDX PT, R151, R126, 0x1, 0x1c1f ;  /* 0x003c1f007e977f89 */ /* 0x00046200000e0000 */
[----:B------:R-:W-:-:S02]  /*dc90*/  LEA R53, P3, R144, UR8, 0x2 ;  /* 0x0000000890357c11 */ /* 0x000fc4000f8610ff */
[----:B------:R-:W-:Y:S02]  /*dca0*/  SEL R5, R62, R133, P0 ;  /* 0x000000853e057207 */ /* 0x000fe40000000000 */
[----:B------:R-:W-:Y:S01]  /*dcb0*/  LEA.HI.X R57, R144, UR9, R57, 0x2, P3 ;  /* 0x0000000990397c11 */ /* 0x000fe200098f1439 */
[----:B------:R-:W-:Y:S01]  /*dcc0*/  SYNCS.ARRIVE.TRANS64.RED.A1T0 RZ, [UR4], RZ ;  /* 0x000000ffffff79a7 */ /* 0x000fe20008100404 */
[----:B------:R-:W-:Y:S01]  /*dcd0*/  ISETP.GE.AND P3, PT, R10, R11, PT ;  /* 0x0000000b0a00720c */ /* 0x000fe20003f66270 */
[----:B------:R3:W4:Y:S01]  /*dce0*/  SHFL.IDX PT, R144, R53, RZ, 0x1c1f ;  /* 0x001c1fff35907589 */ /* 0x00072200000e0000 */
[----:B--2---:R-:W-:Y:S02]  /*dcf0*/  SEL R126, R66, R127, P0 ;  /* 0x0000007f427e7207 */ /* 0x004fe40000000000 */
[----:B------:R-:W-:Y:S01]  /*dd00*/  SEL R133, R133, R62, P0 ;  /* 0x0000003e85857207 */ /* 0x000fe20000000000 */
[----:B------:R3:W2:Y:S01]  /*dd10*/  SHFL.IDX PT, R145, R57, RZ, 0x1c1f ;  /* 0x001c1fff39917589 */ /* 0x0006a200000e0000 */
        /* <DEDUP_REMOVED lines=8> */
[----:B------:R-:W-:Y:S01]  /*dda0*/  SEL R67, R2, R67, P0 ;  /* 0x0000004302437207 */ /* 0x000fe20000000000 */
[----:B------:R-:W-:Y:S06]  /*ddb0*/  @P3 BRA `(.L_x_1312) ;  /* 0x0000000800f83947 */ /* 0x000fec0003800000 */
[----:B------:R-:W-:Y:S01]  /*ddc0*/  ULDC UR4, c[0x0][0xac8] ;  /* 0x0002b20000047ab9 */ /* 0x000fe20000000800 */
[C---:B---3--:R-:W-:Y:S01]  /*ddd0*/  IADD3 R0, R9.reuse, 0x8, RZ ;  /* 0x0000000809007810 */ /* 0x048fe20007ffe0ff */
[C---:B------:R-:W-:Y:S01]  /*dde0*/  VIADD R10, R9.reuse, 0x10 ;  /* 0x00000010090a7836 */ /* 0x040fe20000000000 */
[C---:B------:R-:W-:Y:S01]  /*ddf0*/  ISETP.GE.AND P1, PT, R9.reuse, UR4, PT ;  /* 0x0000000409007c0c */ /* 0x040fe2000bf26270 */
[C---:B------:R-:W-:Y:S01]  /*de00*/  VIADD R40, R9.reuse, 0x18 ;  /* 0x0000001809287836 */ /* 0x040fe20000000000 */
[----:B------:R-:W-:Y:S01]  /*de10*/  ISETP.GE.AND P4, PT, R0, UR4, PT ;  /* 0x0000000400007c0c */ /* 0x000fe2000bf86270 */
[C---:B------:R-:W-:Y:S01]  /*de20*/  VIADD R48, R9.reuse, 0x20 ;  /* 0x0000002009307836 */ /* 0x040fe20000000000 */
[----:B------:R-:W-:Y:S01]  /*de30*/  ISETP.GE.AND P5, PT, R10, UR4, PT ;  /* 0x000000040a007c0c */ /* 0x000fe2000bfa6270 */
[C---:B------:R-:W-:Y:S01]  /*de40*/  VIADD R128, R9.reuse, 0x28 ;  /* 0x0000002809807836 */ /* 0x040fe20000000000 */
[----:B------:R-:W-:Y:S01]  /*de50*/  ISETP.GE.AND P6, PT, R40, UR4, PT ;  /* 0x0000000428007c0c */ /* 0x000fe2000bfc6270 */
[----:B------:R-:W-:-:S03]  /*de60*/  VIADD R130, R9, 0x30 ;  /* 0x0000003009827836 */ /* 0x000fc60000000000 */
[----:B------:R-:W-:Y:S02]  /*de70*/  ISETP.GE.AND P2, PT, R128, UR4, PT ;  /* 0x0000000480007c0c */ /* 0x000fe4000bf46270 */
[----:B------:R-:W-:Y:S01]  /*de80*/  ISETP.GE.AND P3, PT, R130, UR4, PT ;  /* 0x0000000482007c0c */ /* 0x000fe2000bf66270 */
[C---:B--2-4-:R-:W-:Y:S02]  /*de90*/  @!P1 IMAD.WIDE R2, R9.reuse, 0x4, R144 ;  /* 0x0000000409029825 */ /* 0x054fe400078e0290 */
[----:B------:R-:W-:Y:S02]  /*dea0*/  @!P4 LEA.HI R0, R0, R0, RZ, 0x1 ;  /* 0x000000000000c211 */ /* 0x000fe400078f08ff */
[----:B------:R-:W-:Y:S01]  /*deb0*/  @!P5 LEA.HI R10, R10, R10, RZ, 0x1 ;  /* 0x0000000a0a0ad211 */ /* 0x000fe200078f08ff */
[----:B------:R0:W-:Y:S01]  /*dec0*/  @!P1 ST.E.64 desc[UR50][R2.64], R30 ;  /* 0x0000001e02009985 */ /* 0x0001e2000c101b32 */
[----:B------:R-:W-:Y:S02]  /*ded0*/  ISETP.GE.AND P1, PT, R48, UR4, PT ;  /* 0x0000000430007c0c */ /* 0x000fe4000bf26270 */
[----:B------:R-:W-:Y:S01]  /*dee0*/  @!P4 LOP3.LUT R61, R0, 0xfffffffe, RZ, 0xc0, !PT ;  /* 0xfffffffe003dc812 */ /* 0x000fe200078ec0ff */
[----:B------:R-:W-:Y:S01]  /*def0*/  VIADD R0, R9, 0x38 ;  /* 0x0000003809007836 */ /* 0x000fe20000000000 */
[----:B------:R-:W-:-:S02]  /*df00*/  @!P6 LEA.HI R40, R40, R40, RZ, 0x1 ;  /* 0x000000282828e211 */ /* 0x000fc400078f08ff */
[----:B------:R-:W-:Y:S01]  /*df10*/  @!P5 LOP3.LUT R65, R10, 0xfffffffe, RZ, 0xc0, !PT ;  /* 0xfffffffe0a41d812 */ /* 0x000fe200078ec0ff */
[C---:B------:R-:W-:Y:S01]  /*df20*/  VIADD R10, R9.reuse, 0x40 ;  /* 0x00000040090a7836 */ /* 0x040fe20000000000 */
[----:B------:R-:W-:Y:S01]  /*df30*/  @!P6 LOP3.LUT R149, R40, 0xfffffffe, RZ, 0xc0, !PT ;  /* 0xfffffffe2895e812 */ /* 0x000fe200078ec0ff */
[----:B------:R-:W-:Y:S01]  /*df40*/  VIADD R40, R9, 0x48 ;  /* 0x0000004809287836 */ /* 0x000fe20000000000 */
[----:B------:R-:W-:Y:S02]  /*df50*/  @!P2 LEA.HI R128, R128, R128, RZ, 0x1 ;  /* 0x000000808080a211 */ /* 0x000fe400078f08ff */
[----:B------:R-:W-:Y:S01]  /*df60*/  @!P3 LEA.HI R130, R130, R130, RZ, 0x1 ;  /* 0x000000828282b211 */ /* 0x000fe200078f08ff */
[----:B0-----:R-:W-:Y:S01]  /*df70*/  @!P4 IMAD.WIDE R2, R61, 0x4, R144 ;  /* 0x000000043d02c825 */ /* 0x001fe200078e0290 */
[----:B------:R-:W-:-:S03]  /*df80*/  @!P1 LEA.HI R48, R48, R48, RZ, 0x1 ;  /* 0x0000003030309211 */ /* 0x000fc600078f08ff */
        /* <DEDUP_REMOVED lines=8> */
[----:B------:R-:W-:-:S02]  /*e010*/  ISETP.GE.AND P6, PT, R40, UR4, PT ;  /* 0x0000000428007c0c */ /* 0x000fc4000bfc6270 */
[----:B0-----:R-:W-:Y:S01]  /*e020*/  @!P2 LOP3.LUT R29, R128, 0xfffffffe, RZ, 0xc0, !PT ;  /* 0xfffffffe801da812 */ /* 0x001fe200078ec0ff */
[----:B------:R-:W-:Y:S01]  /*e030*/  @!P1 IMAD.WIDE R2, R61, 0x4, R144 ;  /* 0x000000043d029825 */ /* 0x000fe200078e0290 */
[----:B-1----:R-:W-:-:S03]  /*e040*/  @!P3 LOP3.LUT R27, R130, 0xfffffffe, RZ, 0xc0, !PT ;  /* 0xfffffffe821bb812 */ /* 0x002fc600078ec0ff */
[----:B------:R-:W-:Y:S01]  /*e050*/  VIADD R28, R9, 0x50 ;  /* 0x00000050091c7836 */ /* 0x000fe20000000000 */
[----:B------:R0:W-:Y:S01]  /*e060*/  @!P1 ST.E.64 desc[UR50][R2.64], R22 ;  /* 0x0000001602009985 */ /* 0x0001e2000c101b32 */
[----:B------:R-:W-:Y:S01]  /*e070*/  @!P4 LEA.HI R0, R0, R0, RZ, 0x1 ;  /* 0x000000000000c211 */ /* 0x000fe200078f08ff */
[--C-:B--2---:R-:W-:Y:S01]  /*e080*/  @!P2 IMAD.WIDE R24, R29, 0x4, R144.reuse ;  /* 0x000000041d18a825 */ /* 0x104fe200078e0290 */
[----:B------:R-:W-:Y:S02]  /*e090*/  @!P5 LEA.HI R10, R10, R10, RZ, 0x1 ;  /* 0x0000000a0a0ad211 */ /* 0x000fe400078f08ff */
[----:B------:R-:W-:Y:S01]  /*e0a0*/  @!P4 LOP3.LUT R29, R0, 0xfffffffe, RZ, 0xc0, !PT ;  /* 0xfffffffe001dc812 */ /* 0x000fe200078ec0ff */
[--C-:B------:R-:W-:Y:S01]  /*e0b0*/  @!P3 IMAD.WIDE R26, R27, 0x4, R144.reuse ;  /* 0x000000041b1ab825 */ /* 0x100fe200078e0290 */
[----:B------:R1:W-:Y:S01]  /*e0c0*/  @!P2 ST.E.64 desc[UR50][R24.64], R20 ;  /* 0x000000141800a985 */ /* 0x0003e2000c101b32 */
[----:B------:R-:W-:Y:S02]  /*e0d0*/  @!P6 LEA.HI R40, R40, R40, RZ, 0x1 ;  /* 0x000000282828e211 */ /* 0x000fe400078f08ff */
[C---:B------:R-:W-:Y:S01]  /*e0e0*/  VIADD R30, R9.reuse, 0x58 ;  /* 0x00000058091e7836 */ /* 0x040fe20000000000 */
[----:B------:R2:W-:Y:S01]  /*e0f0*/  @!P3 ST.E.64 desc[UR50][R26.64], R18 ;  /* 0x000000121a00b985 */ /* 0x0005e2000c101b32 */
[----:B------:R-:W-:Y:S01]  /*e100*/  ISETP.GE.AND P3, PT, R28, UR4, PT ;  /* 0x000000041c007c0c */ /* 0x000fe2000bf66270 */
[----:B------:R-:W-:Y:S01]  /*e110*/  VIADD R31, R9, 0x60 ;  /* 0x00000060091f7836 */ /* 0x000fe20000000000 */
[----:B0-----:R-:W-:Y:S01]  /*e120*/  @!P5 LOP3.LUT R23, R10, 0xfffffffe, RZ, 0xc0, !PT ;  /* 0xfffffffe0a17d812 */ /* 0x001fe200078ec0ff */
[----:B------:R-:W-:Y:S01]  /*e130*/  @!P4 IMAD.WIDE R2, R29, 0x4, R144 ;  /* 0x000000041d02c825 */ /* 0x000fe200078e0290 */
[----:B------:R-:W-:-:S02]  /*e140*/  ISETP.GE.AND P1, PT, R30, UR4, PT ;  /* 0x000000041e007c0c */ /* 0x000fc4000bf26270 */
[----:B------:R-:W-:Y:S01]  /*e150*/  ISETP.GE.AND P2, PT, R31, UR4, PT ;  /* 0x000000041f007c0c */ /* 0x000fe2000bf46270 */
[C---:B------:R-:W-:Y:S01]  /*e160*/  VIADD R0, R9.reuse, 0x68 ;  /* 0x0000006809007836 */ /* 0x040fe20000000000 */
[----:B------:R0:W-:Y:S01]  /*e170*/  @!P4 ST.E.64 desc[UR50][R2.64], R16 ;  /* 0x000000100200c985 */ /* 0x0001e2000c101b32 */
[----:B-1----:R-:W-:Y:S01]  /*e180*/  @!P6 LOP3.LUT R21, R40, 0xfffffffe, RZ, 0xc0, !PT ;  /* 0xfffffffe2815e812 */ /* 0x002fe200078ec0ff */
[C---:B------:R-:W-:Y:S01]  /*e190*/  VIADD R10, R9.reuse, 0x70 ;  /* 0x00000070090a7836 */ /* 0x040fe20000000000 */
[----:B------:R-:W-:Y:S02]  /*e1a0*/  IADD3 R22, R9, 0x78, RZ ;  /* 0x0000007809167810 */ /* 0x000fe40007ffe0ff */
[----:B------:R-:W-:Y:S01]  /*e1b0*/  @!P3 LEA.HI R28, R28, R28, RZ, 0x1 ;  /* 0x0000001c1c1cb211 */ /* 0x000fe200078f08ff */
[--C-:B--2---:R-:W-:Y:S01]  /*e1c0*/  @!P5 IMAD.WIDE R18, R23, 0x4, R144.reuse ;  /* 0x000000041712d825 */ /* 0x104fe200078e0290 */
[----:B------:R-:W-:Y:S02]  /*e1d0*/  ISETP.GE.AND P4, PT, R0, UR4, PT ;  /* 0x0000000400007c0c */ /* 0x000fe4000bf86270 */
[----:B------:R-:W-:Y:S01]  /*e1e0*/  @!P3 LOP3.LUT R23, R28, 0xfffffffe, RZ, 0xc0, !PT ;  /* 0xfffffffe1c17b812 */ /* 0x000fe200078ec0ff */
[----:B------:R-:W-:Y:S01]  /*e1f0*/  @!P6 IMAD.WIDE R20, R21, 0x4, R144 ;  /* 0x000000041514e825 */ /* 0x000fe200078e0290 */
[----:B------:R1:W-:Y:S01]  /*e200*/  @!P5 ST.E.64 desc[UR50][R18.64], R14 ;  /* 0x0000000e1200d985 */ /* 0x0003e2000c101b32 */
[----:B------:R-:W-:-:S02]  /*e210*/  ISETP.GE.AND P5, PT, R10, UR4, PT ;  /* 0x000000040a007c0c */ /* 0x000fc4000bfa6270 */
[--C-:B0-----:R-:W-:Y:S01]  /*e220*/  @!P3 IMAD.WIDE R2, R23, 0x4, R144.reuse ;  /* 0x000000041702b825 */ /* 0x101fe200078e0290 */
[----:B------:R0:W-:Y:S01]  /*e230*/  @!P6 ST.E.64 desc[UR50][R20.64], R34 ;  /* 0x000000221400e985 */ /* 0x0001e2000c101b32 */
[----:B------:R-:W-:Y:S02]  /*e240*/  @!P1 LEA.HI R30, R30, R30, RZ, 0x1 ;  /* 0x0000001e1e1e9211 */ /* 0x000fe400078f08ff */
[----:B------:R-:W-:Y:S01]  /*e250*/  @!P2 LEA.HI R31, R31, R31, RZ, 0x1 ;  /* 0x0000001f1f1fa211 */ /* 0x000fe200078f08ff */
[----:B------:R2:W-:Y:S01]  /*e260*/  @!P3 ST.E.64 desc[UR50][R2.64], R68 ;  /* 0x000000440200b985 */ /* 0x0005e2000c101b32 */
[----:B------:R-:W-:Y:S02]  /*e270*/  ISETP.GE.AND P3, PT, R22, UR4, PT ;  /* 0x0000000416007c0c */ /* 0x000fe4000bf66270 */
[----:B------:R-:W-:Y:S02]  /*e280*/  @!P1 LOP3.LUT R17, R30, 0xfffffffe, RZ, 0xc0, !PT ;  /* 0xfffffffe1e119812 */ /* 0x000fe400078ec0ff */
[----:B------:R-:W-:Y:S01]  /*e290*/  @!P2 LOP3.LUT R31, R31, 0xfffffffe, RZ, 0xc0, !PT ;  /* 0xfffffffe1f1fa812 */ /* 0x000fe200078ec0ff */
[----:B-1----:R-:W-:Y:S01]  /*e2a0*/  VIADD R18, R9, 0x80 ;  /* 0x0000008009127836 */ /* 0x002fe20000000000 */
[----:B------:R-:W-:Y:S01]  /*e2b0*/  @!P4 LEA.HI R0, R0, R0, RZ, 0x1 ;  /* 0x000000000000c211 */ /* 0x000fe200078f08ff */
[----:B------:R-:W-:Y:S01]  /*e2c0*/  @!P1 IMAD.WIDE R14, R17, 0x4, R144 ;  /* 0x00000004110e9825 */ /* 0x000fe200078e0290 */
[----:B------:R-:W-:-:S02]  /*e2d0*/  @!P5 LEA.HI R10, R10, R10, RZ, 0x1 ;  /* 0x0000000a0a0ad211 */ /* 0x000fc400078f08ff */
[----:B------:R-:W-:Y:S01]  /*e2e0*/  ISETP.GE.AND P6, PT, R18, UR4, PT ;  /* 0x0000000412007c0c */ /* 0x000fe2000bfc6270 */
[--C-:B------:R-:W-:Y:S01]  /*e2f0*/  @!P2 IMAD.WIDE R16, R31, 0x4, R144.reuse ;  /* 0x000000041f10a825 */ /* 0x100fe200078e0290 */
[----:B------:R1:W-:Y:S01]  /*e300*/  @!P1 ST.E.64 desc[UR50][R14.64], R70 ;  /* 0x000000460e009985 */ /* 0x0003e2000c101b32 */
[----:B------:R-:W-:Y:S02]  /*e310*/  @!P3 LEA.HI R22, R22, R22, RZ, 0x1 ;  /* 0x000000161616b211 */ /* 0x000fe400078f08ff */
[C---:B0-----:R-:W-:Y:S01]  /*e320*/  VIADD R20, R9.reuse, 0x88 ;  /* 0x0000008809147836 */ /* 0x041fe20000000000 */
[----:B------:R-:W-:Y:S01]  /*e330*/  @!P4 LOP3.LUT R19, R0, 0xfffffffe, RZ, 0xc0, !PT ;  /* 0xfffffffe0013c812 */ /* 0x000fe200078ec0ff */
[----:B------:R0:W-:Y:S01]  /*e340*/  @!P2 ST.E.64 desc[UR50][R16.64], R74 ;  /* 0x0000004a1000a985 */ /* 0x0001e2000c101b32 */
[----:B------:R-:W-:Y:S02]  /*e350*/  VIADD R0, R9, 0x90 ;  /* 0x0000009009007836 */ /* 0x000fe40000000000 */
[----:B------:R-:W-:Y:S01]  /*e360*/  ISETP.GE.AND P1, PT, R20, UR4, PT ;  /* 0x0000000414007c0c */ /* 0x000fe2000bf26270 */
[----:B--2---:R-:W-:-:S02]  /*e370*/  @!P4 IMAD.WIDE R2, R19, 0x4, R144 ;  /* 0x000000041302c825 */ /* 0x004fc400078e0290 */
[----:B------:R-:W-:Y:S02]  /*e380*/  ISETP.GE.AND P2, PT, R0, UR4, PT ;  /* 0x0000000400007c0c */ /* 0x000fe4000bf46270 */
[----:B------:R-:W-:Y:S01]  /*e390*/  @!P6 LEA.HI R18, R18, R18, RZ, 0x1 ;  /* 0x000000121212e211 */ /* 0x000fe200078f08ff */
[----:B------:R2:W-:Y:S01]  /*e3a0*/  @!P4 ST.E.64 desc[UR50][R2.64], R76 ;  /* 0x0000004c0200c985 */ /* 0x0005e2000c101b32 */
[----:B-1----:R-:W-:Y:S01]  /*e3b0*/  @!P5 LOP3.LUT R15, R10, 0xfffffffe, RZ, 0xc0, !PT ;  /* 0xfffffffe0a0fd812 */ /* 0x002fe200078ec0ff */
[----:B------:R-:W-:Y:S01]  /*e3c0*/  VIADD R10, R9, 0x98 ;  /* 0x00000098090a7836 */ /* 0x000fe20000000000 */
[----:B------:R-:W-:Y:S02]  /*e3d0*/  @!P6 LOP3.LUT R19, R18, 0xfffffffe, RZ, 0xc0, !PT ;  /* 0xfffffffe1213e812 */ /* 0x000fe400078ec0ff */
[----:B0-----:R-:W-:Y:S01]  /*e3e0*/  @!P3 LOP3.LUT R17, R22, 0xfffffffe, RZ, 0xc0, !PT ;  /* 0xfffffffe1611b812 */ /* 0x001fe200078ec0ff */
[----:B------:R-:W-:Y:S01]  /*e3f0*/  @!P5 IMAD.WIDE R14, R15, 0x4, R144 ;  /* 0x000000040f0ed825 */ /* 0x000fe200078e0290 */
[----:B------:R-:W-:-:S03]  /*e400*/  @!P1 LEA.HI R20, R20, R20, RZ, 0x1 ;  /* 0x0000001414149211 */ /* 0x000fc600078f08ff */
[--C-:B------:R-:W-:Y:S01]  /*e410*/  @!P3 IMAD.WIDE R16, R17, 0x4, R144.reuse ;  /* 0x000000041110b825 */ /* 0x100fe200078e0290 */
[----:B------:R-:W-:Y:S01]  /*e420*/  @!P5 ST.E.64 desc[UR50][R14.64], R80 ;  /* 0x000000500e00d985 */ /* 0x000fe2000c101b32 */
[----:B------:R-:W-:Y:S02]  /*e430*/  @!P2 LEA.HI R0, R0, R0, RZ, 0x1 ;  /* 0x000000000000a211 */ /* 0x000fe400078f08ff */
[----:B--2---:R-:W-:Y:S01]  /*e440*/  @!P1 LOP3.LUT R3, R20, 0xfffffffe, RZ, 0xc0, !PT ;  /* 0xfffffffe14039812 */ /* 0x004fe200078ec0ff */
[----:B------:R0:W-:Y:S01]  /*e450*/  @!P3 ST.E.64 desc[UR50][R16.64], R82 ;  /* 0x000000521000b985 */ /* 0x0001e2000c101b32 */
[----:B------:R-:W-:Y:S01]  /*e460*/  ISETP.GE.AND P3, PT, R10, UR4, PT ;  /* 0x000000040a007c0c */ /* 0x000fe2000bf66270 */
[----:B------:R-:W-:Y:S01]  /*e470*/  @!P6 IMAD.WIDE R18, R19, 0x4, R144 ;  /* 0x000000041312e825 */ /* 0x000fe200078e0290 */
[----:B------:R-:W-:-:S03]  /*e480*/  @!P2 LOP3.LUT R21, R0, 0xfffffffe, RZ, 0xc0, !PT ;  /* 0xfffffffe0015a812 */ /* 0x000fc600078ec0ff */
[--C-:B------:R-:W-:Y:S01]  /*e490*/  @!P1 IMAD.WIDE R2, R3, 0x4, R144.reuse ;  /* 0x0000000403029825 */ /* 0x100fe200078e0290 */
[----:B------:R1:W-:Y:S03]  /*e4a0*/  @!P6 ST.E.64 desc[UR50][R18.64], R84 ;  /* 0x000000541200e985 */ /* 0x0003e6000c101b32 */
[C---:B------:R-:W-:Y:S01]  /*e4b0*/  VIADD R0, R9.reuse, 0xa8 ;  /* 0x000000a809007836 */ /* 0x040fe20000000000 */
[----:B------:R2:W-:Y:S01]  /*e4c0*/  @!P1 ST.E.64 desc[UR50][R2.64], R86 ;  /* 0x0000005602009985 */ /* 0x0005e2000c101b32 */
[C---:B------:R-:W-:Y:S02]  /*e4d0*/  VIADD R22, R9.reuse, 0xa0 ;  /* 0x000000a009167836 */ /* 0x040fe40000000000 */
[----:B------:R-:W-:Y:S01]  /*e4e0*/  @!P3 LEA.HI R10, R10, R10, RZ, 0x1 ;  /* 0x0000000a0a0ab211 */ /* 0x000fe200078f08ff */
[C---:B0-----:R-:W-:Y:S01]  /*e4f0*/  VIADD R16, R9.reuse, 0xb0 ;  /* 0x000000b009107836 */ /* 0x041fe20000000000 */
[----:B------:R-:W-:Y:S01]  /*e500*/  ISETP.GE.AND P1, PT, R0, UR4, PT ;  /* 0x0000000400007c0c */ /* 0x000fe2000bf26270 */
[----:B------:R-:W-:Y:S01]  /*e510*/  VIADD R20, R9, 0xb8 ;  /* 0x000000b809147836 */ /* 0x000fe20000000000 */
[----:B------:R-:W-:Y:S01]  /*e520*/  @!P3 LOP3.LUT R17, R10, 0xfffffffe, RZ, 0xc0, !PT ;  /* 0xfffffffe0a11b812 */ /* 0x000fe200078ec0ff */
[----:B------:R-:W-:Y:S01]  /*e530*/  @!P2 IMAD.WIDE R14, R21, 0x4, R144 ;  /* 0x00000004150ea825 */ /* 0x000fe200078e0290 */
[----:B------:R-:W-:-:S02]  /*e540*/  ISETP.GE.AND P4, PT, R22, UR4, PT ;  /* 0x0000000416007c0c */ /* 0x000fc4000bf86270 */
[----:B------:R-:W-:Y:S01]  /*e550*/  ISETP.GE.AND P6, PT, R16, UR4, PT ;  /* 0x0000000410007c0c */ /* 0x000fe2000bfc6270 */
[----:B-1----:R-:W-:Y:S01]  /*e560*/  VIADD R18, R9, 0xc0 ;  /* 0x000000c009127836 */ /* 0x002fe20000000000 */
[----:B------:R-:W-:Y:S01]  /*e570*/  ISETP.GE.AND P5, PT, R20, UR4, PT ;  /* 0x0000000414007c0c */ /* 0x000fe2000bfa6270 */
[----:B--2---:R-:W-:Y:S01]  /*e580*/  @!P3 IMAD.WIDE R2, R17, 0x4, R144 ;  /* 0x000000041102b825 */ /* 0x004fe200078e0290 */
[----:B------:R0:W-:Y:S02]  /*e590*/  @!P2 ST.E.64 desc[UR50][R14.64], R96 ;  /* 0x000000600e00a985 */ /* 0x0001e4000c101b32 */
[----:B------:R-:W-:Y:S01]  /*e5a0*/  ISETP.GE.AND P2, PT, R18, UR4, PT ;  /* 0x0000000412007c0c */ /* 0x000fe2000bf46270 */
[----:B------:R-:W-:Y:S01]  /*e5b0*/  VIADD R10, R9, 0xc8 ;  /* 0x000000c8090a7836 */ /* 0x000fe20000000000 */
[----:B------:R1:W-:Y:S01]  /*e5c0*/  @!P3 ST.E.64 desc[UR50][R2.64], R98 ;  /* 0x000000620200b985 */ /* 0x0003e2000c101b32 */
[----:B------:R-:W-:Y:S02]  /*e5d0*/  @!P1 LEA.HI R0, R0, R0, RZ, 0x1 ;  /* 0x0000000000009211 */ /* 0x000fe400078f08ff */
[----:B------:R-:W-:-:S02]  /*e5e0*/  @!P4 LEA.HI R22, R22, R22, RZ, 0x1 ;  /* 0x000000161616c211 */ /* 0x000fc400078f08ff */
[----:B------:R-:W-:Y:S02]  /*e5f0*/  ISETP.GE.AND P3, PT, R10, UR4, PT ;  /* 0x000000040a007c0c */ /* 0x000fe4000bf66270 */
        /* <DEDUP_REMOVED lines=24> */
[C---:B------:R-:W-:Y:S01]  /*e780*/  IADD3 R21, R9.reuse, 0xe8, RZ ;  /* 0x000000e809157810 */ /* 0x040fe20007ffe0ff */
[----:B------:R0:W-:Y:S01]  /*e790*/  @!P2 ST.E.64 desc[UR50][R14.64], R108 ;  /* 0x0000006c0e00a985 */ /* 0x0001e2000c101b32 */
[----:B------:R-:W-:Y:S01]  /*e7a0*/  ISETP.GE.AND P2, PT, R10, UR4, PT ;  /* 0x000000040a007c0c */ /* 0x000fe2000bf46270 */
[----:B--2---:R-:W-:Y:S01]  /*e7b0*/  VIADD R3, R9, 0xf8 ;  /* 0x000000f809037836 */ /* 0x004fe20000000000 */
[----:B------:R-:W-:Y:S01]  /*e7c0*/  ISETP.GE.AND P4, PT, R21, UR4, PT ;  /* 0x0000000415007c0c */ /* 0x000fe2000bf86270 */
[----:B------:R-:W-:Y:S01]  /*e7d0*/  VIADD R2, R9, 0xf0 ;  /* 0x000000f009027836 */ /* 0x000fe20000000000 */
[----:B------:R1:W-:Y:S01]  /*e7e0*/  @!P3 ST.E.64 desc[UR50][R16.64], R110 ;  /* 0x0000006e1000b985 */ /* 0x0003e2000c101b32 */
[----:B------:R-:W-:Y:S02]  /*e7f0*/  ISETP.GE.AND P3, PT, R20, UR4, PT ;  /* 0x0000000414007c0c */ /* 0x000fe4000bf66270 */
[----:B------:R-:W-:-:S02]  /*e800*/  ISETP.GE.AND P6, PT, R3, UR4, PT ;  /* 0x0000000403007c0c */ /* 0x000fc4000bfc6270 */
[----:B------:R-:W-:Y:S02]  /*e810*/  ISETP.GE.AND P5, PT, R2, UR4, PT ;  /* 0x0000000402007c0c */ /* 0x000fe4000bfa6270 */
[----:B------:R-:W-:Y:S02]  /*e820*/  @!P1 LEA.HI R0, R0, R0, RZ, 0x1 ;  /* 0x0000000000009211 */ /* 0x000fe400078f08ff */
[----:B------:R-:W-:Y:S02]  /*e830*/  @!P2 LEA.HI R10, R10, R10, RZ, 0x1 ;  /* 0x0000000a0a0aa211 */ /* 0x000fe400078f08ff */
[----:B------:R-:W-:Y:S02]  /*e840*/  @!P4 LEA.HI R21, R21, R21, RZ, 0x1 ;  /* 0x000000151515c211 */ /* 0x000fe400078f08ff */
[----:B0-----:R-:W-:Y:S02]  /*e850*/  @!P2 LOP3.LUT R15, R10, 0xfffffffe, RZ, 0xc0, !PT ;  /* 0xfffffffe0a0fa812 */ /* 0x001fe400078ec0ff */
[----:B------:R-:W-:-:S02]  /*e860*/  @!P3 LEA.HI R20, R20, R20, RZ, 0x1 ;  /* 0x000000141414b211 */ /* 0x000fc400078f08ff */
[----:B------:R-:W-:Y:S02]  /*e870*/  @!P6 LEA.HI R14, R3, R3, RZ, 0x1 ;  /* 0x00000003030ee211 */ /* 0x000fe400078f08ff */
[----:B------:R-:W-:Y:S02]  /*e880*/  @!P5 LEA.HI R2, R2, R2, RZ, 0x1 ;  /* 0x000000020202d211 */ /* 0x000fe400078f08ff */
[----:B------:R-:W-:Y:S02]  /*e890*/  @!P1 LOP3.LUT R3, R0, 0xfffffffe, RZ, 0xc0, !PT ;  /* 0xfffffffe00039812 */ /* 0x000fe400078ec0ff */
        /* <DEDUP_REMOVED lines=16> */
.L_x_1312:
[----:B------:R-:W-:Y:S05]  /*e9a0*/  BSYNC B0 ;  /* 0x0000000000007941 */ /* 0x000fea0003800000 */
.L_x_1311:
[----:B------:R-:W-:Y:S01]  /*e9b0*/  ISETP.GE.AND P1, PT, R8, R11, PT ;  /* 0x0000000b0800720c */ /* 0x000fe20003f26270 */
[----:B0--3--:R0:W1:Y:S01]  /*e9c0*/  SHFL.IDX PT, R3, R57, 0x1, 0x1c1f ;  /* 0x003c1f0039037f89 */ /* 0x00906200000e0000 */
[----:B------:R-:W-:Y:S02]  /*e9d0*/  SEL R15, R47, R32, P0 ;  /* 0x000000202f0f7207 */ /* 0x000fe40000000000 */
[----:B------:R-:W-:Y:S01]  /*e9e0*/  SEL R17, R32, R47, P0 ;  /* 0x0000002f20117207 */ /* 0x000fe20000000000 */
[----:B------:R0:W3:Y:S01]  /*e9f0*/  SHFL.IDX PT, R2, R53, 0x1, 0x1c1f ;  /* 0x003c1f0035027f89 */ /* 0x0000e200000e0000 */
        /* <DEDUP_REMOVED lines=20> */
[----:B01-3--:R-:W-:Y:S06]  /*eb40*/  @P1 BRA `(.L_x_1223) ;  /* 0x0000005800141947 */ /* 0x00bfec0003800000 */
[C---:B------:R-:W-:Y:S01]  /*eb50*/  VIADD R0, R9.reuse, 0x8 ;  /* 0x0000000809007836 */ /* 0x040fe20000000000 */
[----:B------:R-:W-:Y:S01]  /*eb60*/  ULDC UR4, c[0x0][0xac8] ;  /* 0x0002b20000047ab9 */ /* 0x000fe20000000800 */
        /* <DEDUP_REMOVED lines=8> */
[----:B------:R-:W-:Y:S01]  /*ebf0*/  VIADD R40, R9, 0x38 ;  /* 0x0000003809287836 */ /* 0x000fe20000000000 */
[----:B------:R-:W-:Y:S01]  /*ec00*/  ISETP.GE.AND P1, PT, R35, UR4, PT ;  /* 0x0000000423007c0c */ /* 0x000fe2000bf26270 */
[----:B------:R-:W-:Y:S01]  /*ec10*/  VIADD R41, R9, 0x40 ;  /* 0x0000004009297836 */ /* 0x000fe20000000000 */
[----:B------:R-:W-:-:S03]  /*ec20*/  ISETP.GE.AND P2, PT, R36, UR4, PT ;  /* 0x0000000424007c0c */ /* 0x000fc6000bf46270 */
[C-C-:B------:R-:W-:Y:S02]  /*ec30*/  @!P3 IMAD.WIDE R26, R9.reuse, 0x4, R2.reuse ;  /* 0x00000004091ab825 */ /* 0x140fe400078e0202 */
[----:B------:R-:W-:Y:S02]  /*ec40*/  @!P4 LEA.HI R0, R0, R0, RZ, 0x1 ;  /* 0x000000000000c211 */ /* 0x000fe400078f08ff */
[----:B------:R-:W-:Y:S01]  /*ec50*/  @!P5 LEA.HI R8, R8, R8, RZ, 0x1 ;  /* 0x000000080808d211 */ /* 0x000fe200078f08ff */
[----:B------:R0:W-:Y:S01]  /*ec60*/  @!P3 ST.E.64 desc[UR50][R26.64], R92 ;  /* 0x0000005c1a00b985 */ /* 0x0001e2000c101b32 */
[----:B------:R-:W-:Y:S02]  /*ec70*/  @!P4 LOP3.LUT R29, R0, 0xfffffffe, RZ, 0xc0, !PT ;  /* 0xfffffffe001dc812 */ /* 0x000fe400078ec0ff */
[----:B------:R-:W-:Y:S01]  /*ec80*/  @!P5 LOP3.LUT R31, R8, 0xfffffffe, RZ, 0xc0, !PT ;  /* 0xfffffffe081fd812 */ /* 0x000fe200078ec0ff */
[----:B------:R-:W-:Y:S01]  /*ec90*/  VIADD R8, R9, 0x30 ;  /* 0x0000003009087836 */ /* 0x000fe20000000000 */
[----:B------:R-:W-:Y:S01]  /*eca0*/  @!P0 LEA.HI R34, R34, R34, RZ, 0x1 ;  /* 0x0000002222228211 */ /* 0x000fe200078f08ff */
[----:B------:R-:W-:Y:S01]  /*ecb0*/  @!P4 IMAD.WIDE R28, R29, 0x4, R2 ;  /* 0x000000041d1cc825 */ /* 0x000fe200078e0202 */
[----:B------:R-:W-:-:S02]  /*ecc0*/  @!P1 LEA.HI R0, R35, R35, RZ, 0x1 ;  /* 0x0000002323009211 */ /* 0x000fc400078f08ff */
[----:B------:R-:W-:Y:S01]  /*ecd0*/  @!P0 LOP3.LUT R35, R34, 0xfffffffe, RZ, 0xc0, !PT ;  /* 0xfffffffe22238812 */ /* 0x000fe200078ec0ff */
[--C-:B------:R-:W-:Y:S01]  /*ece0*/  @!P5 IMAD.WIDE R30, R31, 0x4, R2.reuse ;  /* 0x000000041f1ed825 */ /* 0x100fe200078e0202 */
[----:B------:R-:W-:Y:S01]  /*ecf0*/  ISETP.GE.AND P3, PT, R8, UR4, PT ;  /* 0x0000000408007c0c */ /* 0x000fe2000bf66270 */
[----:B------:R1:W-:Y:S01]  /*ed00*/  @!P4 ST.E.64 desc[UR50][R28.64], R122 ;  /* 0x0000007a1c00c985 */ /* 0x0003e2000c101b32 */
[----:B------:R-:W-:Y:S01]  /*ed10*/  @!P1 LOP3.LUT R37, R0, 0xfffffffe, RZ, 0xc0, !PT ;  /* 0xfffffffe00259812 */ /* 0x000fe200078ec0ff */
[----:B0-----:R-:W-:Y:S01]  /*ed20*/  @!P0 IMAD.WIDE R26, R35, 0x4, R2 ;  /* 0x00000004231a8825 */ /* 0x001fe200078e0202 */
[----:B------:R-:W-:Y:S01]  /*ed30*/  ISETP.GE.AND P4, PT, R40, UR4, PT ;  /* 0x0000000428007c0c */ /* 0x000fe2000bf86270 */
[----:B------:R0:W-:Y:S01]  /*ed40*/  @!P5 ST.E.64 desc[UR50][R30.64], R88 ;  /* 0x000000581e00d985 */ /* 0x0001e2000c101b32 */
[----:B------:R-:W-:Y:S01]  /*ed50*/  ISETP.GE.AND P5, PT, R41, UR4, PT ;  /* 0x0000000429007c0c */ /* 0x000fe2000bfa6270 */
[C---:B------:R-:W-:Y:S01]  /*ed60*/  VIADD R0, R9.reuse, 0x48 ;  /* 0x0000004809007836 */ /* 0x040fe20000000000 */
[----:B------:R-:W-:Y:S01]  /*ed70*/  @!P2 LEA.HI R36, R36, R36, RZ, 0x1 ;  /* 0x000000242424a211 */ /* 0x000fe200078f08ff */
[----:B------:R-:W-:Y:S01]  /*ed80*/  VIADD R34, R9, 0x50 ;  /* 0x0000005009227836 */ /* 0x000fe20000000000 */
[----:B------:R3:W-:Y:S02]  /*ed90*/  @!P0 ST.E.64 desc[UR50][R26.64], R90 ;  /* 0x0000005a1a008985 */ /* 0x0007e4000c101b32 */
[----:B------:R-:W-:-:S02]  /*eda0*/  ISETP.GE.AND P0, PT, R0, UR4, PT ;  /* 0x0000000400007c0c */ /* 0x000fc4000bf06270 */
[----:B------:R-:W-:Y:S01]  /*edb0*/  @!P3 LEA.HI R8, R8, R8, RZ, 0x1 ;  /* 0x000000080808b211 */ /* 0x000fe200078f08ff */
[--C-:B-1----:R-:W-:Y:S02]  /*edc0*/  @!P1 IMAD.WIDE R28, R37, 0x4, R2.reuse ;  /* 0x00000004251c9825 */ /* 0x102fe400078e0202 */
[----:B------:R-:W-:Y:S02]  /*edd0*/  @!P4 LEA.HI R40, R40, R40, RZ, 0x1 ;  /* 0x000000282828c211 */ /* 0x000fe400078f08ff */
[----:B0-----:R-:W-:Y:S01]  /*ede0*/  @!P2 LOP3.LUT R31, R36, 0xfffffffe, RZ, 0xc0, !PT ;  /* 0xfffffffe241fa812 */ /* 0x001fe200078ec0ff */
[----:B------:R0:W-:Y:S01]  /*edf0*/  @!P1 ST.E.64 desc[UR50][R28.64], R124 ;  /* 0x0000007c1c009985 */ /* 0x0001e2000c101b32 */
[----:B------:R-:W-:Y:S01]  /*ee00*/  ISETP.GE.AND P1, PT, R34, UR4, PT ;  /* 0x0000000422007c0c */ /* 0x000fe2000bf26270 */
[----:B------:R-:W-:Y:S01]  /*ee10*/  VIADD R36, R9, 0x58 ;  /* 0x0000005809247836 */ /* 0x000fe20000000000 */
[----:B------:R-:W-:Y:S01]  /*ee20*/  @!P5 LEA.HI R41, R41, R41, RZ, 0x1 ;  /* 0x000000292929d211 */ /* 0x000fe200078f08ff */
[----:B------:R-:W-:Y:S01]  /*ee30*/  @!P2 IMAD.WIDE R30, R31, 0x4, R2 ;  /* 0x000000041f1ea825 */ /* 0x000fe200078e0202 */
[----:B------:R-:W-:-:S02]  /*ee40*/  @!P3 LOP3.LUT R35, R8, 0xfffffffe, RZ, 0xc0, !PT ;  /* 0xfffffffe0823b812 */ /* 0x000fc400078ec0ff */
[----:B------:R-:W-:Y:S01]  /*ee50*/  @!P4 LOP3.LUT R37, R40, 0xfffffffe, RZ, 0xc0, !PT ;  /* 0xfffffffe2825c812 */ /* 0x000fe200078ec0ff */
[----:B------:R-:W-:Y:S01]  /*ee60*/  VIADD R40, R9, 0x68 ;  /* 0x0000006809287836 */ /* 0x000fe20000000000 */
[----:B------:R1:W-:Y:S01]  /*ee70*/  @!P2 ST.E.64 desc[UR50][R30.64], R78 ;  /* 0x0000004e1e00a985 */ /* 0x0003e2000c101b32 */
[----:B------:R-:W-:Y:S01]  /*ee80*/  ISETP.GE.AND P2, PT, R36, UR4, PT ;  /* 0x0000000424007c0c */ /* 0x000fe2000bf46270 */
[--C-:B---3--:R-:W-:Y:S01]  /*ee90*/  @!P3 IMAD.WIDE R26, R35, 0x4, R2.reuse ;  /* 0x00000004231ab825 */ /* 0x108fe200078e0202 */
[----:B------:R-:W-:Y:S02]  /*eea0*/  @!P0 LEA.HI R0, R0, R0, RZ, 0x1 ;  /* 0x0000000000008211 */ /* 0x000fe400078f08ff */
[----:B------:R-:W-:Y:S01]  /*eeb0*/  IADD3 R8, R9, 0x60, RZ ;  /* 0x0000006009087810 */ /* 0x000fe20007ffe0ff */
[----:B0-----:R-:W-:Y:S01]  /*eec0*/  @!P4 IMAD.WIDE R28, R37, 0x4, R2 ;  /* 0x00000004251cc825 */ /* 0x001fe200078e0202 */
[----:B------:R-:W-:Y:S01]  /*eed0*/  @!P1 LEA.HI R34, R34, R34, RZ, 0x1 ;  /* 0x0000002222229211 */ /* 0x000fe200078f08ff */
[----:B------:R0:W-:Y:S01]  /*eee0*/  @!P3 ST.E.64 desc[UR50][R26.64], R72 ;  /* 0x000000481a00b985 */ /* 0x0001e2000c101b32 */
[----:B------:R-:W-:Y:S01]  /*eef0*/  @!P0 LOP3.LUT R35, R0, 0xfffffffe, RZ, 0xc0, !PT ;  /* 0xfffffffe00238812 */ /* 0x000fe200078ec0ff */
[C---:B------:R-:W-:Y:S01]  /*ef00*/  VIADD R0, R9.reuse, 0x78 ;  /* 0x0000007809007836 */ /* 0x040fe20000000000 */
[----:B------:R-:W-:Y:S01]  /*ef10*/  ISETP.GE.AND P3, PT, R8, UR4, PT ;  /* 0x0000000408007c0c */ /* 0x000fe2000bf66270 */
[----:B------:R3:W-:Y:S01]  /*ef20*/  @!P4 ST.E.64 desc[UR50][R28.64], R50 ;  /* 0x000000321c00c985 */ /* 0x0007e2000c101b32 */
[----:B------:R-:W-:Y:S01]  /*ef30*/  @!P1 LOP3.LUT R37, R34, 0xfffffffe, RZ, 0xc0, !PT ;  /* 0xfffffffe22259812 */ /* 0x000fe200078ec0ff */
[----:B------:R-:W-:Y:S01]  /*ef40*/  VIADD R34, R9, 0x80 ;  /* 0x0000008009227836 */ /* 0x000fe20000000000 */
[----:B-1----:R-:W-:Y:S01]  /*ef50*/  @!P5 LOP3.LUT R31, R41, 0xfffffffe, RZ, 0xc0, !PT ;  /* 0xfffffffe291fd812 */ /* 0x002fe200078ec0ff */
[----:B------:R-:W-:Y:S01]  /*ef60*/  VIADD R41, R9, 0x70 ;  /* 0x0000007009297836 */ /* 0x000fe20000000000 */
[----:B------:R-:W-:-:S02]  /*ef70*/  @!P2 LEA.HI R36, R36, R36, RZ, 0x1 ;  /* 0x000000242424a211 */ /* 0x000fc400078f08ff */
[----:B------:R-:W-:Y:S01]  /*ef80*/  ISETP.GE.AND P6, PT, R0, UR4, PT ;  /* 0x0000000400007c0c */ /* 0x000fe2000bfc6270 */
[----:B------:R-:W-:Y:S01]  /*ef90*/  @!P5 IMAD.WIDE R30, R31, 0x4, R2 ;  /* 0x000000041f1ed825 */ /* 0x000fe200078e0202 */
[----:B------:R-:W-:-:S03]  /*efa0*/  ISETP.GE.AND P4, PT, R41, UR4, PT ;  /* 0x0000000429007c0c */ /* 0x000fc6000bf86270 */
[--C-:B0-----:R-:W-:Y:S01]  /*efb0*/  @!P0 IMAD.WIDE R26, R35, 0x4, R2.reuse ;  /* 0x00000004231a8825 */ /* 0x101fe200078e0202 */
[----:B------:R0:W-:Y:S01]  /*efc0*/  @!P5 ST.E.64 desc[UR50][R30.64], R136 ;  /* 0x000000881e00d985 */ /* 0x0001e2000c101b32 */
[----:B------:R-:W-:Y:S02]  /*efd0*/  ISETP.GE.AND P5, PT, R40, UR4, PT ;  /* 0x0000000428007c0c */ /* 0x000fe4000bfa6270 */
[----:B---3--:R-:W-:Y:S01]  /*efe0*/  @!P1 IMAD.WIDE R28, R37, 0x4, R2 ;  /* 0x00000004251c9825 */ /* 0x008fe200078e0202 */
[----:B------:R1:W-:Y:S01]  /*eff0*/  @!P0 ST.E.64 desc[UR50][R26.64], R138 ;  /* 0x0000008a1a008985 */ /* 0x0003e2000c101b32 */
[----:B------:R-:W-:Y:S02]  /*f000*/  @!P3 LEA.HI R8, R8, R8, RZ, 0x1 ;  /* 0x000000080808b211 */ /* 0x000fe400078f08ff */
[----:B------:R-:W-:Y:S01]  /*f010*/  @!P6 LEA.HI R0, R0, R0, RZ, 0x1 ;  /* 0x000000000000e211 */ /* 0x000fe200078f08ff */
[----:B------:R3:W-:Y:S01]  /*f020*/  @!P1 ST.E.64 desc[UR50][R28.64], R54 ;  /* 0x000000361c009985 */ /* 0x0007e2000c101b32 */
[----:B------:R-:W-:-:S02]  /*f030*/  ISETP.GE.AND P1, PT, R34, UR4, PT ;  /* 0x0000000422007c0c */ /* 0x000fc4000bf26270 */
[----:B------:R-:W-:Y:S01]  /*f040*/  @!P3 LOP3.LUT R35, R8, 0xfffffffe, RZ, 0xc0, !PT ;  /* 0xfffffffe0823b812 */ /* 0x000fe200078ec0ff */
[----:B------:R-:W-:Y:S01]  /*f050*/  VIADD R8, R9, 0x90 ;  /* 0x0000009009087836 */ /* 0x000fe20000000000 */
[----:B------:R-:W-:Y:S02]  /*f060*/  @!P4 LEA.HI R41, R41, R41, RZ, 0x1 ;  /* 0x000000292929c211 */ /* 0x000fe400078f08ff */
[----:B0-----:R-:W-:Y:S01]  /*f070*/  @!P2 LOP3.LUT R31, R36, 0xfffffffe, RZ, 0xc0, !PT ;  /* 0xfffffffe241fa812 */ /* 0x001fe200078ec0ff */
[----:B------:R-:W-:Y:S01]  /*f080*/  VIADD R36, R9, 0x88 ;  /* 0x0000008809247836 */ /* 0x000fe20000000000 */
[----:B------:R-:W-:Y:S01]  /*f090*/  @!P5 LEA.HI R40, R40, R40, RZ, 0x1 ;  /* 0x000000282828d211 */ /* 0x000fe200078f08ff */
[--C-:B-1----:R-:W-:Y:S01]  /*f0a0*/  @!P3 IMAD.WIDE R26, R35, 0x4, R2.reuse ;  /* 0x00000004231ab825 */ /* 0x102fe200078e0202 */
[----:B------:R-:W-:Y:S02]  /*f0b0*/  @!P6 LOP3.LUT R35, R0, 0xfffffffe, RZ, 0xc0, !PT ;  /* 0xfffffffe0023e812 */ /* 0x000fe400078ec0ff */
[----:B------:R-:W-:Y:S01]  /*f0c0*/  ISETP.GE.AND P0, PT, R36, UR4, PT ;  /* 0x0000000424007c0c */ /* 0x000fe2000bf06270 */
[----:B------:R-:W-:Y:S01]  /*f0d0*/  @!P2 IMAD.WIDE R30, R31, 0x4, R2 ;  /* 0x000000041f1ea825 */ /* 0x000fe200078e0202 */
[----:B------:R-:W-:-:S02]  /*f0e0*/  @!P5 LOP3.LUT R37, R40, 0xfffffffe, RZ, 0xc0, !PT ;  /* 0xfffffffe2825d812 */ /* 0x000fc400078ec0ff */
[----:B------:R-:W-:Y:S01]  /*f0f0*/  @!P1 LEA.HI R34, R34, R34, RZ, 0x1 ;  /* 0x0000002222229211 */ /* 0x000fe200078f08ff */
[----:B------:R-:W-:Y:S01]  /*f100*/  VIADD R0, R9, 0x98 ;  /* 0x0000009809007836 */ /* 0x000fe20000000000 */
[----:B------:R0:W-:Y:S01]  /*f110*/  @!P2 ST.E.64 desc[UR50][R30.64], R140 ;  /* 0x0000008c1e00a985 */ /* 0x0001e2000c101b32 */
[----:B---3--:R-:W-:Y:S01]  /*f120*/  @!P5 IMAD.WIDE R28, R37, 0x4, R2 ;  /* 0x00000004251cd825 */ /* 0x008fe200078e0202 */
[----:B------:R-:W-:Y:S02]  /*f130*/  ISETP.GE.AND P2, PT, R8, UR4, PT ;  /* 0x0000000408007c0c */ /* 0x000fe4000bf46270 */
[----:B------:R1:W-:Y:S01]  /*f140*/  @!P3 ST.E.64 desc[UR50][R26.64], R6 ;  /* 0x000000061a00b985 */ /* 0x0003e2000c101b32 */
[----:B------:R-:W-:Y:S01]  /*f150*/  VIADD R37, R9, 0xa0 ;  /* 0x000000a009257836 */ /* 0x000fe20000000000 */
[----:B------:R-:W-:Y:S02]  /*f160*/  ISETP.GE.AND P3, PT, R0, UR4, PT ;  /* 0x0000000400007c0c */ /* 0x000fe4000bf66270 */
[----:B------:R-:W-:Y:S01]  /*f170*/  @!P0 LEA.HI R36, R36, R36, RZ, 0x1 ;  /* 0x0000002424248211 */ /* 0x000fe200078f08ff */
[----:B------:R3:W-:Y:S01]  /*f180*/  @!P5 ST.E.64 desc[UR50][R28.64], R58 ;  /* 0x0000003a1c00d985 */ /* 0x0007e2000c101b32 */
[----:B0-----:R-:W-:-:S05]  /*f190*/  @!P4 LOP3.LUT R31, R41, 0xfffffffe, RZ, 0xc0, !PT ;  /* 0xfffffffe291fc812 */ /* 0x001fca00078ec0ff */
[----:B------:R-:W-:Y:S02]  /*f1a0*/  @!P2 LEA.HI R8, R8, R8, RZ, 0x1 ;  /* 0x000000080808a211 */ /* 0x000fe400078f08ff */
[----:B-1----:R-:W-:Y:S01]  /*f1b0*/  @!P1 LOP3.LUT R27, R34, 0xfffffffe, RZ, 0xc0, !PT ;  /* 0xfffffffe221b9812 */ /* 0x002fe200078ec0ff */
[--C-:B------:R-:W-:Y:S01]  /*f1c0*/  @!P4 IMAD.WIDE R30, R31, 0x4, R2.reuse ;  /* 0x000000041f1ec825 */ /* 0x100fe200078e0202 */
[----:B------:R-:W-:Y:S02]  /*f1d0*/  @!P3 LEA.HI R0, R0, R0, RZ, 0x1 ;  /* 0x000000000000b211 */ /* 0x000fe400078f08ff */
[----:B---3--:R-:W-:Y:S02]  /*f1e0*/  @!P0 LOP3.LUT R29, R36, 0xfffffffe, RZ, 0xc0, !PT ;  /* 0xfffffffe241d8812 */ /* 0x008fe400078ec0ff */
[----:B------:R0:W-:Y:S01]  /*f1f0*/  @!P4 ST.E.64 desc[UR50][R30.64], R4 ;  /* 0x000000041e00c985 */ /* 0x0001e2000c101b32 */
[----:B------:R-:W-:Y:S01]  /*f200*/  @!P6 IMAD.WIDE R6, R35, 0x4, R2 ;  /* 0x000000042306e825 */ /* 0x000fe200078e0202 */
[----:B------:R-:W-:-:S03]  /*f210*/  ISETP.GE.AND P4, PT, R37, UR4, PT ;  /* 0x0000000425007c0c */ /* 0x000fc6000bf86270 */
[----:B------:R-:W-:Y:S01]  /*f220*/  VIADD R28, R9, 0xa8 ;  /* 0x000000a8091c7836 */ /* 0x000fe20000000000 */
[----:B------:R1:W-:Y:S04]  /*f230*/  @!P6 ST.E.64 desc[UR50][R6.64], R132 ;  /* 0x000000840600e985 */ /* 0x0003e8000c101b32 */
[----:B------:R-:W-:Y:S01]  /*f240*/  ISETP.GE.AND P5, PT, R28, UR4, PT ;  /* 0x000000041c007c0c */ /* 0x000fe2000bfa6270 */
[----:B0-----:R-:W-:-:S04]  /*f250*/  @!P1 IMAD.WIDE R4, R27, 0x4, R2 ;  /* 0x000000041b049825 */ /* 0x001fc800078e0202 */
[----:B------:R-:W-:Y:S01]  /*f260*/  @!P4 LEA.HI R37, R37, R37, RZ, 0x1 ;  /* 0x000000252525c211 */ /* 0x000fe200078f08ff */
[----:B------:R-:W-:Y:S01]  /*f270*/  VIADD R30, R9, 0xb0 ;  /* 0x000000b0091e7836 */ /* 0x000fe20000000000 */
[----:B------:R0:W-:Y:S01]  /*f280*/  @!P1 ST.E.64 desc[UR50][R4.64], R62 ;  /* 0x0000003e04009985 */ /* 0x0001e2000c101b32 */
[----:B------:R-:W-:Y:S01]  /*f290*/  @!P0 IMAD.WIDE R26, R29, 0x4, R2 ;  /* 0x000000041d1a8825 */ /* 0x000fe200078e0202 */
[----:B-1----:R-:W-:Y:S02]  /*f2a0*/  @!P2 LOP3.LUT R7, R8, 0xfffffffe, RZ, 0xc0, !PT ;  /* 0xfffffffe0807a812 */ /* 0x002fe400078ec0ff */
[----:B------:R-:W-:Y:S01]  /*f2b0*/  ISETP.GE.AND P1, PT, R30, UR4, PT ;  /* 0x000000041e007c0c */ /* 0x000fe2000bf26270 */
[C---:B------:R-:W-:Y:S01]  /*f2c0*/  VIADD R31, R9.reuse, 0xb8 ;  /* 0x000000b8091f7836 */ /* 0x040fe20000000000 */
[----:B------:R1:W-:Y:S01]  /*f2d0*/  @!P0 ST.E.64 desc[UR50][R26.64], R134 ;  /* 0x000000861a008985 */ /* 0x0003e2000c101b32 */
[----:B------:R-:W-:Y:S01]  /*f2e0*/  @!P3 LOP3.LUT R29, R0, 0xfffffffe, RZ, 0xc0, !PT ;  /* 0xfffffffe001db812 */ /* 0x000fe200078ec0ff */
[----:B------:R-:W-:Y:S01]  /*f2f0*/  VIADD R8, R9, 0xc0 ;  /* 0x000000c009087836 */ /* 0x000fe20000000000 */
[----:B------:R-:W-:-:S02]  /*f300*/  @!P5 LEA.HI R28, R28, R28, RZ, 0x1 ;  /* 0x0000001c1c1cd211 */ /* 0x000fc400078f08ff */
[----:B------:R-:W-:Y:S01]  /*f310*/  ISETP.GE.AND P0, PT, R31, UR4, PT ;  /* 0x000000041f007c0c */ /* 0x000fe2000bf06270 */
[----:B0-----:R-:W-:-:S05]  /*f320*/  @!P2 IMAD.WIDE R4, R7, 0x4, R2 ;  /* 0x000000040704a825 */ /* 0x001fca00078e0202 */
[----:B------:R-:W-:Y:S01]  /*f330*/  @!P1 LEA.HI R30, R30, R30, RZ, 0x1 ;  /* 0x0000001e1e1e9211 */ /* 0x000fe200078f08ff */
[--C-:B------:R-:W-:Y:S01]  /*f340*/  @!P3 IMAD.WIDE R6, R29, 0x4, R2.reuse ;  /* 0x000000041d06b825 */ /* 0x100fe200078e0202 */
[----:B------:R-:W-:Y:S01]  /*f350*/  @!P5 LOP3.LUT R29, R28, 0xfffffffe, RZ, 0xc0, !PT ;  /* 0xfffffffe1c1dd812 */ /* 0x000fe200078ec0ff */
[----:B------:R0:W-:Y:S01]  /*f360*/  @!P2 ST.E.64 desc[UR50][R4.64], R126 ;  /* 0x0000007e0400a985 */ /* 0x0001e2000c101b32 */
[----:B-1----:R-:W-:Y:S02]  /*f370*/  @!P4 LOP3.LUT R27, R37, 0xfffffffe, RZ, 0xc0, !PT ;  /* 0xfffffffe251bc812 */ /* 0x002fe400078ec0ff */
[----:B------:R-:W-:Y:S01]  /*f380*/  ISETP.GE.AND P2, PT, R8, UR4, PT ;  /* 0x0000000408007c0c */ /* 0x000fe2000bf46270 */
[--C-:B------:R-:W-:Y:S01]  /*f390*/  @!P5 IMAD.WIDE R28, R29, 0x4, R2.reuse ;  /* 0x000000041d1cd825 */ /* 0x100fe200078e0202 */
[----:B------:R-:W-:Y:S01]  /*f3a0*/  @!P0 LEA.HI R0, R31, R31, RZ, 0x1 ;  /* 0x0000001f1f008211 */ /* 0x000fe200078f08ff */
[----:B------:R1:W-:Y:S01]  /*f3b0*/  @!P3 ST.E.64 desc[UR50][R6.64], R66 ;  /* 0x000000420600b985 */ /* 0x0003e2000c101b32 */
[----:B------:R-:W-:Y:S01]  /*f3c0*/  @!P1 LOP3.LUT R31, R30, 0xfffffffe, RZ, 0xc0, !PT ;  /* 0xfffffffe1e1f9812 */ /* 0x000fe200078ec0ff */
[----:B------:R-:W-:Y:S01]  /*f3d0*/  @!P4 IMAD.WIDE R26, R27, 0x4, R2 ;  /* 0x000000041b1ac825 */ /* 0x000fe200078e0202 */
[----:B------:R-:W-:-:S02]  /*f3e0*/  @!P0 LOP3.LUT R35, R0, 0xfffffffe, RZ, 0xc0, !PT ;  /* 0xfffffffe00238812 */ /* 0x000fc400078ec0ff */
[C---:B------:R-:W-:Y:S01]  /*f3f0*/  IADD3 R0, R9.reuse, 0xd0, RZ ;  /* 0x000000d009007810 */ /* 0x040fe20007ffe0ff */
[----:B------:R-:W-:Y:S01]  /*f400*/  VIADD R30, R9, 0xc8 ;  /* 0x000000c8091e7836 */ /* 0x000fe20000000000 */
[----:B------:R3:W-:Y:S01]  /*f410*/  @!P4 ST.E.64 desc[UR50][R26.64], R14 ;  /* 0x0000000e1a00c985 */ /* 0x0007e2000c101b32 */
[--C-:B0-----:R-:W-:Y:S02]  /*f420*/  @!P1 IMAD.WIDE R4, R31, 0x4, R2.reuse ;  /* 0x000000041f049825 */ /* 0x101fe400078e0202 */
[----:B------:R-:W-:Y:S01]  /*f430*/  @!P2 LEA.HI R8, R8, R8, RZ, 0x1 ;  /* 0x000000080808a211 */ /* 0x000fe200078f08ff */
[----:B------:R0:W-:Y:S01]  /*f440*/  @!P5 ST.E.64 desc[UR50][R28.64], R16 ;  /* 0x000000101c00d985 */ /* 0x0001e2000c101b32 */
[----:B------:R-:W-:Y:S01]  /*f450*/  ISETP.GE.AND P3, PT, R30, UR4, PT ;  /* 0x000000041e007c0c */ /* 0x000fe2000bf66270 */
[----:B-1----:R-:W-:Y:S02]  /*f460*/  @!P0 IMAD.WIDE R6, R35, 0x4, R2 ;  /* 0x0000000423068825 */ /* 0x002fe400078e0202 */
[----:B------:R1:W-:Y:S01]  /*f470*/  @!P1 ST.E.64 desc[UR50][R4.64], R18 ;  /* 0x0000001204009985 */ /* 0x0003e2000c101b32 */
[----:B------:R-:W-:-:S03]  /*f480*/  ISETP.GE.AND P1, PT, R0, UR4, PT ;  /* 0x0000000400007c0c */ /* 0x000fc6000bf26270 */
[----:B------:R5:W-:Y:S01]  /*f490*/  @!P0 ST.E.64 desc[UR50][R6.64], R46 ;  /* 0x0000002e06008985 */ /* 0x000be2000c101b32 */
[C---:B---3--:R-:W-:Y:S01]  /*f4a0*/  VIADD R14, R9.reuse, 0xd8 ;  /* 0x000000d8090e7836 */ /* 0x048fe20000000000 */
[----:B------:R-:W-:Y:S01]  /*f4b0*/  @!P2 LOP3.LUT R15, R8, 0xfffffffe, RZ, 0xc0, !PT ;  /* 0xfffffffe080fa812 */ /* 0x000fe200078ec0ff */
[C---:B------:R-:W-:Y:S02]  /*f4c0*/  VIADD R26, R9.reuse, 0xe8 ;  /* 0x000000e8091a7836 */ /* 0x040fe40000000000 */
[C---:B0-----:R-:W-:Y:S01]  /*f4d0*/  VIADD R16, R9.reuse, 0xe0 ;  /* 0x000000e009107836 */ /* 0x041fe20000000000 */
[----:B------:R-:W-:Y:S01]  /*f4e0*/  ISETP.GE.AND P0, PT, R14, UR4, PT ;  /* 0x000000040e007c0c */ /* 0x000fe2000bf06270 */
[----:B------:R-:W-:Y:S01]  /*f4f0*/  VIADD R27, R9, 0xf0 ;  /* 0x000000f0091b7836 */ /* 0x000fe20000000000 */
[----:B------:R-:W-:Y:S01]  /*f500*/  ISETP.GE.AND P5, PT, R26, UR4, PT ;  /* 0x000000041a007c0c */ /* 0x000fe2000bfa6270 */
[----:B-1----:R-:W-:Y:S01]  /*f510*/  @!P2 IMAD.WIDE R4, R15, 0x4, R2 ;  /* 0x000000040f04a825 */ /* 0x002fe200078e0202 */
[----:B------:R-:W-:-:S02]  /*f520*/  ISETP.GE.AND P4, PT, R16, UR4, PT ;  /* 0x0000000410007c0c */ /* 0x000fc4000bf86270 */
[----:B------:R-:W-:Y:S01]  /*f530*/  ISETP.GE.AND P6, PT, R27, UR4, PT ;  /* 0x000000041b007c0c */ /* 0x000fe2000bfc6270 */
[----:B------:R-:W-:Y:S01]  /*f540*/  VIADD R9, R9, 0xf8 ;  /* 0x000000f809097836 */ /* 0x000fe20000000000 */
[----:B------:R-:W-:Y:S01]  /*f550*/  @!P1 LEA.HI R0, R0, R0, RZ, 0x1 ;  /* 0x0000000000009211 */ /* 0x000fe200078f08ff */
[----:B------:R0:W-:Y:S01]  /*f560*/  @!P2 ST.E.64 desc[UR50][R4.64], R20 ;  /* 0x000000140400a985 */ /* 0x0001e2000c101b32 */
[----:B------:R-:W-:Y:S02]  /*f570*/  @!P3 LEA.HI R30, R30, R30, RZ, 0x1 ;  /* 0x0000001e1e1eb211 */ /* 0x000fe400078f08ff */
[----:B------:R-:W-:Y:S02]  /*f580*/  @!P1 LOP3.LUT R15, R0, 0xfffffffe, RZ, 0xc0, !PT ;  /* 0xfffffffe000f9812 */ /* 0x000fe400078ec0ff */
[----:B-----5:R-:W-:Y:S02]  /*f590*/  @!P3 LOP3.LUT R7, R30, 0xfffffffe, RZ, 0xc0, !PT ;  /* 0xfffffffe1e07b812 */ /* 0x020fe400078ec0ff */
[----:B------:R-:W-:Y:S01]  /*f5a0*/  @!P0 LEA.HI R0, R14, R14, RZ, 0x1 ;  /* 0x0000000e0e008211 */ /* 0x000fe200078f08ff */
[----:B------:R-:W-:Y:S01]  /*f5b0*/  @!P1 IMAD.WIDE R14, R15, 0x4, R2 ;  /* 0x000000040f0e9825 */ /* 0x000fe200078e0202 */
[----:B------:R-:W-:-:S02]  /*f5c0*/  @!P4 LEA.HI R16, R16, R16, RZ, 0x1 ;  /* 0x000000101010c211 */ /* 0x000fc400078f08ff */
[----:B------:R-:W-:Y:S01]  /*f5d0*/  @!P5 LEA.HI R26, R26, R26, RZ, 0x1 ;  /* 0x0000001a1a1ad211 */ /* 0x000fe200078f08ff */
[--C-:B------:R-:W-:Y:S01]  /*f5e0*/  @!P3 IMAD.WIDE R6, R7, 0x4, R2.reuse ;  /* 0x000000040706b825 */ /* 0x100fe200078e0202 */
[----:B------:R-:W-:Y:S02]  /*f5f0*/  @!P6 LEA.HI R27, R27, R27, RZ, 0x1 ;  /* 0x0000001b1b1be211 */ /* 0x000fe400078f08ff */
[----:B------:R-:W-:Y:S02]  /*f600*/  @!P0 LOP3.LUT R17, R0, 0xfffffffe, RZ, 0xc0, !PT ;  /* 0xfffffffe00118812 */ /* 0x000fe400078ec0ff */
[----:B------:R-:W-:Y:S01]  /*f610*/  @!P4 LOP3.LUT R19, R16, 0xfffffffe, RZ, 0xc0, !PT ;  /* 0xfffffffe1013c812 */ /* 0x000fe200078ec0ff */
[----:B------:R1:W-:Y:S01]  /*f620*/  @!P3 ST.E.64 desc[UR50][R6.64], R22 ;  /* 0x000000160600b985 */ /* 0x0003e2000c101b32 */
[----:B0-----:R-:W-:Y:S01]  /*f630*/  @!P5 LOP3.LUT R21, R26, 0xfffffffe, RZ, 0xc0, !PT ;  /* 0xfffffffe1a15d812 */ /* 0x001fe200078ec0ff */
[--C-:B------:R-:W-:Y:S01]  /*f640*/  @!P0 IMAD.WIDE R16, R17, 0x4, R2.reuse ;  /* 0x0000000411108825 */ /* 0x100fe200078e0202 */
[----:B------:R-:W-:Y:S01]  /*f650*/  @!P6 LOP3.LUT R27, R27, 0xfffffffe, RZ, 0xc0, !PT ;  /* 0xfffffffe1b1be812 */ /* 0x000fe200078ec0ff */
[----:B------:R0:W-:Y:S02]  /*f660*/  @!P1 ST.E.64 desc[UR50][R14.64], R24 ;  /* 0x000000180e009985 */ /* 0x0001e4000c101b32 */
[----:B------:R-:W-:-:S02]  /*f670*/  @!P4 IMAD.WIDE R4, R19, 0x4, R2 ;  /* 0x000000041304c825 */ /* 0x000fc400078e0202 */
[----:B------:R0:W-:Y:S01]  /*f680*/  @!P0 ST.E.64 desc[UR50][R16.64], R60 ;  /* 0x0000003c10008985 */ /* 0x0001e2000c101b32 */
[----:B------:R-:W-:Y:S01]  /*f690*/  ISETP.GE.AND P0, PT, R9, UR4, PT ;  /* 0x0000000409007c0c */ /* 0x000fe2000bf06270 */
[--C-:B------:R-:W-:Y:S02]  /*f6a0*/  @!P6 IMAD.WIDE R18, R27, 0x4, R2.reuse ;  /* 0x000000041b12e825 */ /* 0x100fe400078e0202 */
[----:B------:R0:W-:Y:S02]  /*f6b0*/  @!P4 ST.E.64 desc[UR50][R4.64], R10 ;  /* 0x0000000a0400c985 */ /* 0x0001e4000c101b32 */
[----:B-1----:R-:W-:-:S05]  /*f6c0*/  @!P5 IMAD.WIDE R6, R21, 0x4, R2 ;  /* 0x000000041506d825 */ /* 0x002fca00078e0202 */
        /* <DEDUP_REMOVED lines=8> */
.L_x_1310:
        /* <DEDUP_REMOVED lines=21> */
[----:B------:R-:W-:Y:S02]  /*f8a0*/  UIADD3 UR6, UR5, UR6, URZ ;  /* 0x0000000605067290 */ /* 0x000fe4000fffe03f */
[----:B------:R-:W-:Y:S01]  /*f8b0*/  IMAD.U32 R3, RZ, RZ, UR5 ;  /* 0x00000005ff037e24 */ /* 0x000fe2000f8e00ff */
[----:B------:R-:W2:Y:S01]  /*f8c0*/  @P0 LDC R7, c[0x0][0xbec] ;  /* 0x0002fb00ff070b82 */ /* 0x000ea20000000800 */
[----:B------:R-:W-:Y:S01]  /*f8d0*/  IMAD.U32 R2, RZ, RZ, UR4 ;  /* 0x00000004ff027e24 */ /* 0x000fe2000f8e00ff */
[----:B------:R-:W-:Y:S01]  /*f8e0*/  ULDC.64 UR4, c[0x0][0xbe0] ;  /* 0x0002f80000047ab9 */ /* 0x000fe20000000a00 */
        /* <DEDUP_REMOVED lines=10> */
[----:B-1----:R-:W-:Y:S01]  /*f990*/  IMAD R9, R8, R7, UR7 ;  /* 0x0000000708097e24 */ /* 0x002fe2000f8e0207 */
[----:B------:R-:W-:-:S03]  /*f9a0*/  IADD3 R7, -R5, RZ, RZ ;  /* 0x000000ff05077210 */ /* 0x000fc60007ffe1ff */
        /* <DEDUP_REMOVED lines=20> */
.L_x_1221:
        /* <DEDUP_REMOVED lines=18> */
.L_x_1313:
[----:B------:R-:W-:Y:S01]  /*fc10*/  ULDC UR7, c[0x0][0xc50] ;  /* 0x0003140000077ab9 */ /* 0x000fe20000000800 */
[----:B------:R-:W-:Y:S01]  /*fc20*/  UMOV UR40, UR6 ;  /* 0x0000000600287c82 */ /* 0x000fe20008000000 */
[----:B------:R-:W-:-:S11]  /*fc30*/  UISETP.NE.AND UP0, UPT, UR7, 0x1, UPT ;  /* 0x000000010700788c */ /* 0x000fd6000bf05270 */
[----:B------:R-:W-:Y:S01]  /*fc40*/  @UP0 ULDC UR4, c[0x0][0xc54] ;  /* 0x0003150000040ab9 */ /* 0x000fe20000000800 */
[----:B------:R-:W-:Y:S01]  /*fc50*/  @UP0 ULDC UR8, c[0x0][0xc58] ;  /* 0x0003160000080ab9 */ /* 0x000fe20000000800 */
[----:B------:R-:W-:-:S04]  /*fc60*/  UIMAD.WIDE.U32 UR4, UR6, UR4, URZ ;  /* 0x00000004060472a5 */ /* 0x000fc8000f8e003f */
[----:B------:R-:W-:-:S12]  /*fc70*/  @UP0 USHF.R.U32.HI UR40, URZ, UR8, UR5 ;  /* 0x000000083f280299 */ /* 0x000fd80008011605 */
.L_x_1314:
        /* <DEDUP_REMOVED lines=8> */
[----:B------:R-:W-:Y:S01]  /*fd00*/  IMAD.MOV.U32 R17, RZ, RZ, RZ ;  /* 0x000000ffff117224 */ /* 0x000fe200078e00ff */
[----:B------:R-:W-:Y:S01]  /*fd10*/  ULDC.64 UR4, c[0x0][0x418] ;  /* 0x0001060000047ab9 */ /* 0x000fe20000000a00 */
[----:B------:R-:W-:Y:S01]  /*fd20*/  ULDC UR6, c[0x0][0x448] ;  /* 0x0001120000067ab9 */ /* 0x000fe20000000800 */
[----:B------:R-:W-:Y:S01]  /*fd30*/  ULDC UR10, c[0x0][0x2f0] ;  /* 0x0000bc00000a7ab9 */ /* 0x000fe20000000800 */
[----:B------:R-:W-:Y:S01]  /*fd40*/  ULDC UR11, c[0x0][0x288] ;  /* 0x0000a200000b7ab9 */ /* 0x000fe20000000800 */
[----:B0-----:R-:W-:-:S04]  /*fd50*/  ISETP.NE.U32.AND P0, PT, R2, RZ, PT ;  /* 0x000000ff0200720c */ /* 0x001fc80003f05070 */
[----:B------:R-:W-:-:S13]  /*fd60*/  ISETP.NE.AND.EX P0, PT, R3, RZ, PT, P0 ;  /* 0x000000ff0300720c */ /* 0x000fda0003f05300 */
[----:B------:R-:W0:Y:S02]  /*fd70*/  @P0 LDC.64 R2, c[0x0][0xa28] ;  /* 0x00028a00ff020b82 */ /* 0x000e240000000a00 */
[----:B0-----:R-:W-:-:S05]  /*fd80*/  @P0 IMAD.WIDE R2, R23, 0x4, R2 ;  /* 0x0000000417020825 */ /* 0x001fca00078e0202 */
[----:B------:R0:W5:Y:S01]  /*fd90*/  @P0 LDG.E R17, desc[UR50][R2.64] ;  /* 0x0000003202110981 */ /* 0x000162000c1e1900 */
[----:B------:R-:W1:Y:S01]  /*fda0*/  S2UR UR41, SR_CTAID.X ;  /* 0x00000000002979c3 */ /* 0x000e620000002500 */
[----:B------:R-:W-:Y:S02]  /*fdb0*/  UISETP.NE.U32.AND UP0, UPT, UR4, URZ, UPT ;  /* 0x0000003f0400728c */ /* 0x000fe4000bf05070 */
[----:B------:R-:W-:Y:S02]  /*fdc0*/  UISETP.NE.AND UP1, UPT, UR6, 0x1, UPT ;  /* 0x000000010600788c */ /* 0x000fe4000bf25270 */
[----:B------:R-:W-:Y:S01]  /*fdd0*/  UISETP.NE.AND.EX UP0, UPT, UR5, URZ, UPT, UP0 ;  /* 0x0000003f0500728c */ /* 0x000fe2000bf05300 */
[----:B------:R-:W-:Y:S02]  /*fde0*/  ULDC UR6, c[0x0][0x424] ;  /* 0x0001090000067ab9 */ /* 0x000fe40000000800 */
[----:B------:R-:W-:Y:S01]  /*fdf0*/  ULDC.64 UR4, c[0x0][0x9e0] ;  /* 0x0002780000047ab9 */ /* 0x000fe20000000a00 */
[----:B------:R-:W-:-:S02]  /*fe00*/  USEL UR9, UR6, 0x1, UP0 ;  /* 0x0000000106097887 */ /* 0x000fc40008000000 */
[----:B------:R-:W-:Y:S02]  /*fe10*/  UISETP.GE.AND UP0, UPT, UR5, 0x1, UPT ;  /* 0x000000010500788c */ /* 0x000fe4000bf06270 */
[----:B------:R-:W-:Y:S01]  /*fe20*/  UIMAD UR38, UR9, UR10, URZ ;  /* 0x0000000a092672a4 */ /* 0x000fe2000f8e023f */
[----:B------:R-:W-:Y:S01]  /*fe30*/  @UP1 ULDC UR7, c[0x0][0x44c] ;  /* 0x0001130000071ab9 */ /* 0x000fe20000000800 */
[----:B------:R-:W-:Y:S02]  /*fe40*/  UIMAD UR9, UR9, UR10, 0x3f ;  /* 0x0000003f090974a4 */ /* 0x000fe4000f8e020a */
[----:B------:R-:W-:Y:S01]  /*fe50*/  PLOP3.LUT P1, PT, PT, PT, UP0, 0x80, 0x0 ;  /* 0x000000000000781c */ /* 0x000fe20003f2f008 */
[----:B------:R-:W-:Y:S01]  /*fe60*/  @UP1 ULDC UR12, c[0x0][0x450] ;  /* 0x00011400000c1ab9 */ /* 0x000fe20000000800 */
[----:B------:R-:W-:Y:S02]  /*fe70*/  UP2UR UR48, UPR, URZ, 0x2 ;  /* 0x000000023f307883 */ /* 0x000fe40008000000 */
[----:B-1----:R-:W-:-:S04]  /*fe80*/  USHF.L.U32 UR41, UR41, 0x7, URZ ;  /* 0x0000000729297899 */ /* 0x002fc8000800063f */
[----:B------:R-:W-:-:S04]  /*fe90*/  UIADD3 UR8, UR41, 0x7f, URZ ;  /* 0x0000007f29087890 */ /* 0x000fc8000fffe03f */
[----:B------:R-:W-:Y:S02]  /*fea0*/  UIMAD.WIDE.U32 UR6, UR8, UR7, URZ ;  /* 0x00000007080672a5 */ /* 0x000fe4000f8e003f */
[----:B------:R-:W-:Y:S02]  /*feb0*/  UIADD3 UR6, UR38, 0x1, -UR11 ;  /* 0x0000000126067890 */ /* 0x000fe4000fffe80b */
[----:B------:R-:W-:Y:S02]  /*fec0*/  @UP1 USHF.R.U32.HI UR8, URZ, UR12, UR7 ;  /* 0x0000000c3f081299 */ /* 0x000fe40008011607 */
[----:B------:R-:W-:Y:S02]  /*fed0*/  USHF.R.S32.HI UR7, URZ, 0x1f, UR9 ;  /* 0x0000001f3f077899 */ /* 0x000fe40008011409 */
[----:B------:R-:W-:Y:S02]  /*fee0*/  UIADD3 UR6, UR6, UR8, URZ ;  /* 0x0000000806067290 */ /* 0x000fe4000fffe03f */
[----:B------:R-:W-:-:S02]  /*fef0*/  ULEA.HI UR7, UR7, UR9, URZ, 0x6 ;  /* 0x0000000907077291 */ /* 0x000fc4000f8f303f */
[----:B------:R-:W-:Y:S02]  /*ff00*/  UIADD3 UR4, UR6, UR4, URZ ;  /* 0x0000000406047290 */ /* 0x000fe4000fffe03f */
[----:B------:R-:W-:Y:S01]  /*ff10*/  USHF.R.S32.HI UR42, URZ, 0x6, UR7 ;  /* 0x000000063f2a7899 */ /* 0x000fe20008011407 */
[----:B0-----:R-:W-:Y:S11]  /*ff20*/  @!P1 BRA `(.L_x_1316) ;  /* 0x0000000000449947 */ /* 0x001ff60003800000 */
        /* <DEDUP_REMOVED lines=10> */
.L_x_1317:
[----:B------:R-:W-:-:S11]  /*ffd0*/  UISETP.NE.AND UP0, UPT, UR5, 0x1, UPT ;  /* 0x000000010500788c */ /* 0x000fd6000bf05270 */
[----:B------:R-:W-:Y:S02]  /*ffe0*/  @UP0 ULDC.64 UR12, c[0x0][0x9e8] ;  /* 0x00027a00000c0ab9 */ /* 0x000fe40000000a00 */
[----:B------:R-:W-:-:S04]  /*fff0*/  UIMAD.WIDE.U32 UR6, UR8, UR12, URZ ;  /* 0x0000000c080672a5 */ /* 0x000fc8000f8e003f */
[----:B------:R-:W-:-:S12]  /*10000*/  @UP0 USHF.R.U32.HI UR8, URZ, UR13, UR7 ;  /* 0x0000000d3f080299 */ /* 0x000fd80008011607 */
.L_x_1318:
[----:B------:R-:W-:-:S04]  /*10010*/  UIMAD UR8, UR8, UR5, UR5 ;  /* 0x00000005080872a4 */ /* 0x000fc8000f8e0205 */
[----:B------:R-:W-:-:S04]  /*10020*/  UISETP.LT.AND UP0, UPT, UR4, UR8, UPT ;  /* 0x000000080400728c */ /* 0x000fc8000bf01270 */
[----:B------:R-:W-:-:S12]  /*10030*/  USEL UR4, UR4, UR8, UP0 ;  /* 0x0000000804047287 */ /* 0x000fd80008000000 */
.L_x_1316:
[----:B------:R-:W-:Y:S02]  /*10040*/  UISETP.NE.AND UP0, UPT, UR48, URZ, UPT ;  /* 0x0000003f3000728c */ /* 0x000fe4000bf05270 */
[----:B------:R-:W-:-:S04]  /*10050*/  UIADD3 UR4, UR4, 0x3f, URZ ;  /* 0x0000003f04047890 */ /* 0x000fc8000fffe03f */
[----:B------:R-:W-:-:S04]  /*10060*/  USHF.R.S32.HI UR8, URZ, 0x1f, UR4 ;  /* 0x0000001f3f087899 */ /* 0x000fc80008011404 */
[----:B------:R-:W-:Y:S01]  /*10070*/  ULEA.HI UR8, UR8, UR4, URZ, 0x6 ;  /* 0x0000000408087291 */ /* 0x000fe2000f8f303f */
[----:B------:R-:W-:Y:S01]  /*10080*/  @UP0 ULDC UR6, c[0x0][0x44c] ;  /* 0x0001130000060ab9 */ /* 0x000fe20000000800 */
[----:B------:R-:W-:Y:S01]  /*10090*/  @UP0 ULDC UR9, c[0x0][0x450] ;  /* 0x0001140000090ab9 */ /* 0x000fe20000000800 */
[----:B------:R-:W-:Y:S02]  /*100a0*/  UIMAD.WIDE.U32 UR6, UR41, UR6, URZ ;  /* 0x00000006290672a5 */ /* 0x000fe4000f8e003f */
[----:B------:R-:W-:Y:S01]  /*100b0*/  UMOV UR4, UR41 ;  /* 0x0000002900047c82 */ /* 0x000fe20008000000 */
[----:B------:R-:W-:Y:S02]  /*100c0*/  USHF.R.S32.HI UR43, URZ, 0x6, UR8 ;  /* 0x000000063f2b7899 */ /* 0x000fe40008011408 */
[----:B------:R-:W-:Y:S02]  /*100d0*/  @UP0 USHF.R.U32.HI UR4, URZ, UR9, UR7 ;  /* 0x000000093f040299 */ /* 0x000fe40008011607 */
[----:B------:R-:W-:-:S02]  /*100e0*/  UISETP.LT.AND UP0, UPT, UR42, UR43, UPT ;  /* 0x0000002b2a00728c */ /* 0x000fc4000bf01270 */
[----:B------:R-:W-:Y:S01]  /*100f0*/  UIADD3 UR4, UR4, -UR11, UR38 ;  /* 0x8000000b04047290 */ /* 0x000fe2000fffe026 */
[----:B------:R-:W-:Y:S01]  /*10100*/  ULDC UR8, c[0x0][0x9dc] ;  /* 0x0002770000087ab9 */ /* 0x000fe20000000800 */
[----:B------:R-:W-:Y:S02]  /*10110*/  USEL UR12, UR42, UR43, UP0 ;  /* 0x0000002b2a0c7287 */ /* 0x000fe40008000000 */
[----:B------:R-:W-:Y:S01]  /*10120*/  UIADD3 UR8, UR4, -UR8, URZ ;  /* 0x8000000804087290 */ /* 0x000fe2000fffe03f */
[----:B------:R-:W-:Y:S11]  /*10130*/  @!P1 BRA `(.L_x_1319) ;  /* 0x0000000000449947 */ /* 0x000ff60003800000 */
        /* <DEDUP_REMOVED lines=10> */
.L_x_1320:
[----:B------:R-:W-:-:S11]  /*101e0*/  UISETP.NE.AND UP0, UPT, UR5, 0x1, UPT ;  /* 0x000000010500788c */ /* 0x000fd6000bf05270 */
[----:B------:R-:W-:Y:S02]  /*101f0*/  @UP0 ULDC.64 UR10, c[0x0][0x9e8] ;  /* 0x00027a00000a0ab9 */ /* 0x000fe40000000a00 */
[----:B------:R-:W-:-:S04]  /*10200*/  UIMAD.WIDE.U32 UR6, UR4, UR10, URZ ;  /* 0x0000000a040672a5 */ /* 0x000fc8000f8e003f */
[----:B------:R-:W-:-:S12]  /*10210*/  @UP0 USHF.R.U32.HI UR4, URZ, UR11, UR7 ;  /* 0x0000000b3f040299 */ /* 0x000fd80008011607 */
.L_x_1321:
[----:B------:R-:W-:-:S04]  /*10220*/  UIMAD UR4, UR4, UR5, URZ ;  /* 0x00000005040472a4 */ /* 0x000fc8000f8e023f */
[----:B------:R-:W-:-:S04]  /*10230*/  UISETP.LT.AND UP0, UPT, UR8, UR4, UPT ;  /* 0x000000040800728c */ /* 0x000fc8000bf01270 */
[----:B------:R-:W-:-:S12]  /*10240*/  USEL UR8, UR8, UR4, !UP0 ;  /* 0x0000000408087287 */ /* 0x000fd8000c000000 */
.L_x_1319:
[----:B------:R-:W-:Y:S02]  /*10250*/  USHF.R.S32.HI UR4, URZ, 0x1f, UR8 ;  /* 0x0000001f3f047899 */ /* 0x000fe40008011408 */
[----:B------:R-:W-:Y:S02]  /*10260*/  USHF.R.U32.HI UR9, URZ, 0x10, UR45 ;  /* 0x000000103f097899 */ /* 0x000fe4000801162d */
[----:B------:R-:W-:Y:S02]  /*10270*/  ULEA.HI UR4, UR4, UR8, URZ, 0x6 ;  /* 0x0000000804047291 */ /* 0x000fe4000f8f303f */
[----:B------:R-:W-:Y:S02]  /*10280*/  ULOP3.LUT UR45, UR45, 0xffff, URZ, 0xc0, !UPT ;  /* 0x0000ffff2d2d7892 */ /* 0x000fe4000f8ec03f */
[----:B------:R-:W-:Y:S01]  /*10290*/  USHF.R.S32.HI UR4, URZ, 0x6, UR4 ;  /* 0x000000063f047899 */ /* 0x000fe20008011404 */
[----:B------:R-:W-:-:S03]  /*102a0*/  UMOV UR37, URZ ;  /* 0x0000003f00257c82 */ /* 0x000fc60008000000 */
[----:B------:R-:W-:-:S04]  /*102b0*/  UISETP.LT.AND UP0, UPT, URZ, UR4, UPT ;  /* 0x000000043f00728c */ /* 0x000fc8000bf01270 */
[----:B------:R-:W-:Y:S02]  /*102c0*/  USEL UR44, URZ, UR4, !UP0 ;  /* 0x000000043f2c7287 */ /* 0x000fe4000c000000 */
[----:B------:R-:W-:Y:S02]  /*102d0*/  UISETP.NE.AND UP0, UPT, UR9, URZ, UPT ;  /* 0x0000003f0900728c */ /* 0x000fe4000bf05270 */
[----:B------:R-:W-:-:S06]  /*102e0*/  UISETP.GT.AND UP1, UPT, UR12, UR44, UPT ;  /* 0x0000002c0c00728c */ /* 0x000fcc000bf24270 */
[----:B------:R-:W-:-:S03]  /*102f0*/  PLOP3.LUT P0, PT, PT, PT, UP1, 0x80, 0x0 ;  /* 0x000000000000781c */ /* 0x000fc60003f0f018 */
[----:B------:R-:W-:-:S10]  /*10300*/  @!UP0 ULDC UR9, c[0x0][0x9f0] ;  /* 0x00027c0000098ab9 */ /* 0x000fd40000000800 */
[----:B------:R-:W-:Y:S05]  /*10310*/  @!P0 BRA `(.L_x_1322) ;  /* 0x00000000007c8947 */ /* 0x000fea0003800000 */
[----:B------:R-:W-:Y:S01]  /*10320*/  IABS R0, UR9 ;  /* 0x0000000900007c13 */ /* 0x000fe20008000000 */
[----:B------:R-:W-:Y:S02]  /*10330*/  UIADD3 UR4, UR9, -0x1, UR12 ;  /* 0xffffffff09047890 */ /* 0x000fe4000fffe00c */
[----:B------:R-:W-:Y:S02]  /*10340*/  IABS R4, UR9 ;  /* 0x0000000900047c13 */ /* 0x000fe40008000000 */
[----:B------:R-:W-:Y:S01]  /*10350*/  R2UR UR10, R0 ;  /* 0x00000000000a72ca */ /* 0x000fe200000e0000 */
[----:B------:R-:W-:-:S03]  /*10360*/  UIADD3 UR6, -UR44, UR4, URZ ;  /* 0x000000042c067290 */ /* 0x000fc6000fffe13f */
[----:B------:R-:W-:-:S03]  /*10370*/  UMOV UR4, URZ ;  /* 0x0000003f00047c82 */ /* 0x000fc60008000000 */
[----:B------:R-:W-:Y:S01]  /*10380*/  IABS R3, UR6 ;  /* 0x0000000600037c13 */ /* 0x000fe20008000000 */
[----:B------:R-:W-:-:S03]  /*10390*/  ULOP3.LUT UR6, UR6, UR9, URZ, 0x3c, !UPT ;  /* 0x0000000906067292 */ /* 0x000fc6000f8e3c3f */
[----:B------:R-:W-:Y:S02]  /*103a0*/  R2UR UR8, R3 ;  /* 0x00000000030872ca */ /* 0x000fe400000e0000 */
        /* <DEDUP_REMOVED lines=22> */
.L_x_1322:
[----:B------:R-:W-:Y:S02]  /*10510*/  UIMAD UR49, UR45, UR37, UR44 ;  /* 0x000000252d3172a4 */ /* 0x000fe4000f8e022c */
[----:B------:R-:W-:Y:S01]  /*10520*/  IMAD.U32 R3, RZ, RZ, UR37 ;  /* 0x00000025ff037e24 */ /* 0x000fe2000f8e00ff */
[----:B------:R-:W-:Y:S01]  /*10530*/  MOV R2, 0x1 ;  /* 0x0000000100027802 */ /* 0x000fe20000000f00 */
[----:B------:R-:W-:Y:S02]  /*10540*/  IMAD.MOV.U32 R0, RZ, RZ, RZ ;  /* 0x000000ffff007224 */ /* 0x000fe400078e00ff */
[----:B------:R-:W-:Y:S02]  /*10550*/  IMAD.MOV.U32 R30, RZ, RZ, 0x1 ;  /* 0x00000001ff1e7424 */ /* 0x000fe400078e00ff */
[----:B------:R-:W-:-:S05]  /*10560*/  IMAD.U32 R16, RZ, RZ, UR49 ;  /* 0x00000031ff107e24 */ /* 0x000fca000f8e00ff */
[----:B------:R-:W-:-:S04]  /*10570*/  VIADDMNMX R16, R16, R3, UR12, PT ;  /* 0x0000000c10107e46 */ /* 0x000fc8000b800103 */
[----:B------:R-:W-:-:S13]  /*10580*/  ISETP.GT.AND P0, PT, R16, UR49, PT ;  /* 0x0000003110007c0c */ /* 0x000fda000bf04270 */
        /* <DEDUP_REMOVED lines=25> */
.L_x_1323:
[----:B------:R-:W-:-:S06]  /*10720*/  UIADD3 UR4, UR46, 0x8400, URZ ;  /* 0x000084002e047890 */ /* 0x000fcc000fffe03f */
[----:B------:R-:W-:-:S05]  /*10730*/  IMAD.U32 R22, RZ, RZ, UR4 ;  /* 0x00000004ff167e24 */ /* 0x000fca000f8e00ff */
[----:B------:R-:W-:-:S13]  /*10740*/  LOP3.LUT P0, RZ, R22, 0x3ff, RZ, 0xc0, !PT ;  /* 0x000003ff16ff7812 */ /* 0x000fda000780c0ff */
[----:B------:R-:W-:Y:S05]  /*10750*/  @!P0 BRA `(.L_x_1324) ;  /* 0x0000000000408947 */ /* 0x000fea0003800000 */
[----:B------:R-:W-:Y:S01]  /*10760*/  MOV R2, 0x0 ;  /* 0x0000000000027802 */ /* 0x000fe20000000f00 */
[----:B------:R-:W-:Y:S01]  /*10770*/  ULDC.64 UR4, c[0x4][0x1b0] ;  /* 0x01006c0000047ab9 */ /* 0x000fe20000000a00 */
[----:B------:R-:W-:Y:S01]  /*10780*/  ULDC.64 UR6, c[0x4][0x1b8] ;  /* 0x01006e0000067ab9 */ /* 0x000fe20000000a00 */
[----:B------:R-:W-:Y:S01]  /*10790*/  IMAD.U32 R4, RZ, RZ, UR4 ;  /* 0x00000004ff047e24 */ /* 0x000fe2000f8e00ff */
[----:B------:R-:W-:Y:S01]  /*107a0*/  MOV R7, UR7 ;  /* 0x0000000700077c02 */ /* 0x000fe20008000f00 */
[----:B------:R-:W-:Y:S01]  /*107b0*/  IMAD.U32 R5, RZ, RZ, UR5 ;  /* 0x00000005ff057e24 */ /* 0x000fe2000f8e00ff */
[----:B------:R-:W0:Y:S01]  /*107c0*/  LDC.64 R2, c[0x4][R2] ;  /* 0x0100000002027b82 */ /* 0x000e220000000a00 */
[----:B------:R-:W-:Y:S01]  /*107d0*/  ULDC.64 UR4, c[0x4][0x138] ;  /* 0x01004e0000047ab9 */ /* 0x000fe20000000a00 */
        /* <DEDUP_REMOVED lines=8> */
.L_x_1324:
[----:B------:R-:W-:-:S04]  /*10860*/  IMAD.U32 R19, RZ, RZ, UR46 ;  /* 0x0000002eff137e24 */ /* 0x000fc8000f8e00ff */
[----:B------:R-:W-:-:S05]  /*10870*/  VIADD R35, R19, 0x400 ;  /* 0x0000040013237836 */ /* 0x000fca0000000000 */
[----:B------:R-:W-:-:S13]  /*10880*/  LOP3.LUT P0, RZ, R35, 0x1bf, RZ, 0xc0, !PT ;  /* 0x000001bf23ff7812 */ /* 0x000fda000780c0ff */
[----:B------:R-:W-:Y:S05]  /*10890*/  @!P0 BRA `(.L_x_1325) ;  /* 0x0000000000408947 */ /* 0x000fea0003800000 */
[----:B------:R-:W-:Y:S01]  /*108a0*/  MOV R2, 0x0 ;  /* 0x0000000000027802 */ /* 0x000fe20000000f00 */
[----:B------:R-:W-:Y:S01]  /*108b0*/  ULDC.64 UR4, c[0x4][0x1b0] ;  /* 0x01006c0000047ab9 */ /* 0x000fe20000000a00 */
[----:B------:R-:W-:Y:S01]  /*108c0*/  ULDC.64 UR6, c[0x4][0x1b8] ;  /* 0x01006e0000067ab9 */ /* 0x000fe20000000a00 */
[----:B------:R-:W-:Y:S01]  /*108d0*/  IMAD.U32 R4, RZ, RZ, UR4 ;  /* 0x00000004ff047e24 */ /* 0x000fe2000f8e00ff */
[----:B------:R-:W-:Y:S01]  /*108e0*/  MOV R8, 0x70 ;  /* 0x0000007000087802 */ /* 0x000fe20000000f00 */
        /* <DEDUP_REMOVED lines=8> */
[----:B------:R-:W-:-:S07]  /*10970*/  IMAD.MOV.U32 R13, RZ, RZ, RZ ;  /* 0x000000ffff0d7224 */ /* 0x000fce00078e00ff */
[----:B------:R-:W-:-:S07]  /*10980*/  LEPC R20, `(.L_x_1325) ;  /* 0x000000001014794e */ /* 0x000fce0000000000 */
[----:B0----5:R-:W-:Y:S05]  /*10990*/  CALL.ABS.NOINC R2 ;  /* 0x0000000002007343 */ /* 0x021fea0003c00000 */
.L_x_1325:
        /* <DEDUP_REMOVED lines=18> */
.L_x_1326:
[----:B------:R-:W0:Y:S01]  /*10ac0*/  LDC.64 R2, c[0x0][0x9f8] ;  /* 0x00027e00ff027b82 */ /* 0x000e220000000a00 */
[----:B------:R-:W-:-:S07]  /*10ad0*/  IMAD.MOV.U32 R34, RZ, RZ, R23 ;  /* 0x000000ffff227224 */ /* 0x000fce00078e0017 */
[----:B------:R-:W1:Y:S01]  /*10ae0*/  LDC R13, c[0x0][0x430] ;  /* 0x00010c00ff0d7b82 */ /* 0x000e620000000800 */
[C---:B------:R-:W-:Y:S01]  /*10af0*/  IMAD.SHL.U32 R0, R18.reuse, 0x10, RZ ;  /* 0x0000001012007824 */ /* 0x040fe200078e00ff */
[----:B------:R-:W-:Y:S02]  /*10b00*/  LOP3.LUT R10, R18, 0x7f, RZ, 0xc0, !PT ;  /* 0x0000007f120a7812 */ /* 0x000fe400078ec0ff */
[----:B------:R-:W-:Y:S02]  /*10b10*/  LEA R6, R16, 0xffffffc0, 0x6 ;  /* 0xffffffc010067811 */ /* 0x000fe400078e30ff */
[----:B------:R-:W-:Y:S02]  /*10b20*/  LOP3.LUT R31, R31, 0xffffffef, RZ, 0xc0, !PT ;  /* 0xffffffef1f1f7812 */ /* 0x000fe400078ec0ff */
[----:B------:R-:W2:Y:S01]  /*10b30*/  LDC R20, c[0x0][0x2f4] ;  /* 0x0000bd00ff147b82 */ /* 0x000ea20000000800 */
[----:B0-----:R-:W-:-:S04]  /*10b40*/  ISETP.NE.U32.AND P0, PT, R2, RZ, PT ;  /* 0x000000ff0200720c */ /* 0x001fc80003f05070 */
[----:B------:R-:W-:-:S13]  /*10b50*/  ISETP.NE.AND.EX P0, PT, R3, RZ, PT, P0 ;  /* 0x000000ff0300720c */ /* 0x000fda0003f05300 */
[----:B------:R-:W0:Y:S02]  /*10b60*/  @P0 LDC.64 R2, c[0x0][0x9f8] ;  /* 0x00027e00ff020b82 */ /* 0x000e240000000a00 */
[----:B0-----:R-:W-:-:S05]  /*10b70*/  @P0 IMAD.WIDE R2, R23, 0x4, R2 ;  /* 0x0000000417020825 */ /* 0x001fca00078e0202 */
[----:B------:R0:W3:Y:S01]  /*10b80*/  @P0 LDG.E R34, desc[UR50][R2.64] ;  /* 0x0000003202220981 */ /* 0x0000e2000c1e1900 */
[----:B------:R-:W-:Y:S02]  /*10b90*/  LOP3.LUT R24, R0, 0x70, RZ, 0xc0, !PT ;  /* 0x0000007000187812 */ /* 0x000fe400078ec0ff */
[----:B------:R-:W-:Y:S02]  /*10ba0*/  SHF.R.U32.HI R22, RZ, 0x3, R10 ;  /* 0x00000003ff167819 */ /* 0x000fe4000001160a */
[----:B-1----:R-:W-:Y:S02]  /*10bb0*/  ISETP.NE.AND P1, PT, R13, 0x1, PT ;  /* 0x000000010d00780c */ /* 0x002fe40003f25270 */
[----:B------:R-:W-:-:S04]  /*10bc0*/  LOP3.LUT R21, R24, R22, RZ, 0xfc, !PT ;  /* 0x0000001618157212 */ /* 0x000fc800078efcff */
[----:B------:R-:W-:-:S04]  /*10bd0*/  IADD3 R4, R21, R6, RZ ;  /* 0x0000000615047210 */ /* 0x000fc80007ffe0ff */
[C---:B------:R-:W-:Y:S01]  /*10be0*/  ISETP.GE.AND P0, PT, R4.reuse, UR38, PT ;  /* 0x0000002604007c0c */ /* 0x040fe2000bf06270 */
[----:B-----5:R-:W-:Y:S02]  /*10bf0*/  IMAD.IADD R7, R4, 0x1, R17 ;  /* 0x0000000104077824 */ /* 0x020fe400078e0211 */
[----:B------:R-:W1:Y:S01]  /*10c00*/  @P1 LDC R0, c[0x0][0x434] ;  /* 0x00010d00ff001b82 */ /* 0x000e620000000800 */
[----:B------:R-:W-:Y:S01]  /*10c10*/  ISETP.GT.U32.OR P0, PT, R21, 0x3f, P0 ;  /* 0x0000003f1500780c */ /* 0x000fe20000704470 */
[----:B------:R-:W-:Y:S01]  /*10c20*/  IMAD.MOV.U32 R11, RZ, RZ, R7 ;  /* 0x000000ffff0b7224 */ /* 0x000fe200078e0007 */
[----:B------:R-:W-:-:S05]  /*10c30*/  @P1 LOP3.LUT R31, R31, 0x10, RZ, 0xfc, !PT ;  /* 0x000000101f1f1812 */ /* 0x000fca00078efcff */
        /* <DEDUP_REMOVED lines=13> */
[----:B------:R0:W-:Y:S02]  /*10d10*/  STL [R1], R12 ;  /* 0x0000000c01007387 */ /* 0x0001e40000100800 */
[----:B------:R-:W-:-:S04]  /*10d20*/  @!P0 IMAD R9, R34, R9, R0 ;  /* 0x0000000922098224 */ /* 0x000fc800078e0200 */
[----:B------:R-:W-:-:S05]  /*10d30*/  @!P0 IMAD.IADD R0, R3, 0x1, R9 ;  /* 0x0000000103008824 */ /* 0x000fca00078e0209 */
[----:B------:R-:W-:Y:S01]  /*10d40*/  @!P0 LEA.HI.X R5, R2, R5, R0, 0x2, P1 ;  /* 0x0000000502058211 */ /* 0x000fe200008f1400 */
[C---:B------:R-:W-:Y:S02]  /*10d50*/  IMAD.SHL.U32 R2, R18.reuse, 0x40, RZ ;  /* 0x0000004012027824 */ /* 0x040fe400078e00ff */
[----:B------:R-:W-:Y:S02]  /*10d60*/  IMAD.SHL.U32 R8, R18, 0x8, RZ ;  /* 0x0000000812087824 */ /* 0x000fe400078e00ff */
[----:B------:R-:W-:Y:S01]  /*10d70*/  IMAD.MOV.U32 R0, RZ, RZ, RZ ;  /* 0x000000ffff007224 */ /* 0x000fe200078e00ff */
[----:B------:R-:W-:-:S04]  /*10d80*/  LOP3.LUT R3, R2, 0x180, RZ, 0xc0, !PT ;  /* 0x0000018002037812 */ /* 0x000fc800078ec0ff */
[----:B------:R-:W-:Y:S01]  /*10d90*/  LOP3.LUT R3, R3, 0x10, R18, 0xf8, !PT ;  /* 0x0000001003037812 */ /* 0x000fe200078ef812 */
[----:B------:R1:W5:Y:S01]  /*10da0*/  @!P0 LDG.E R0, desc[UR50][R4.64] ;  /* 0x0000003204008981 */ /* 0x000362000c1e1900 */
[C---:B------:R-:W-:Y:S02]  /*10db0*/  LOP3.LUT R37, R2.reuse, 0x200, RZ, 0xc0, !PT ;  /* 0x0000020002257812 */ /* 0x040fe400078ec0ff */
[----:B0-----:R-:W-:Y:S02]  /*10dc0*/  LOP3.LUT R12, R3, 0x30, R8, 0x78, !PT ;  /* 0x00000030030c7812 */ /* 0x001fe400078e7808 */
[----:B------:R-:W-:Y:S02]  /*10dd0*/  LOP3.LUT R8, R2, 0x40, RZ, 0xc0, !PT ;  /* 0x0000004002087812 */ /* 0x000fe400078ec0ff */
[----:B------:R-:W-:Y:S02]  /*10de0*/  SHF.R.U32.HI R3, RZ, 0x5, R10 ;  /* 0x00000005ff037819 */ /* 0x000fe4000001160a */
[----:B------:R-:W-:Y:S01]  /*10df0*/  LOP3.LUT R2, R29, 0x380, RZ, 0xc0, !PT ;  /* 0x000003801d027812 */ /* 0x000fe200078ec0ff */
[----:B-1----:R-:W-:-:S02]  /*10e00*/  IMAD.MOV R4, RZ, RZ, -R11 ;  /* 0x000000ffff047224 */ /* 0x002fc400078e0a0b */
[----:B------:R-:W-:Y:S02]  /*10e10*/  IMAD R8, R3, 0x400, R8 ;  /* 0x0000040003087824 */ /* 0x000fe400078e0208 */
[----:B------:R-:W-:Y:S02]  /*10e20*/  IMAD R4, R13, R4, R7 ;  /* 0x000000040d047224 */ /* 0x000fe400078e0207 */
[----:B------:R-:W-:Y:S01]  /*10e30*/  IMAD R2, R3, 0x10, R2 ;  /* 0x0000001003027824 */ /* 0x000fe200078e0202 */
[----:B------:R-:W-:Y:S01]  /*10e40*/  IADD3 R37, R12, R8, R37 ;  /* 0x000000080c257210 */ /* 0x000fe20007ffe025 */
[----:B------:R-:W-:Y:S06]  /*10e50*/  BRA.DIV UR4, `(.L_x_1327) ;  /* 0x0000003a04307947 */ /* 0x000fec000b800000 */
.L_x_1379:
[----:B------:R-:W-:Y:S01]  /*10e60*/  ULOP3.LUT UR4, UR36, 0x2, URZ, 0xfc, !UPT ;  /* 0x0000000224047892 */ /* 0x000fe2000f8efc3f */
[----:B------:R-:W-:Y:S01]  /*10e70*/  ISETP.GE.AND P4, PT, R24, R20, PT ;  /* 0x000000141800720c */ /* 0x000fe20003f86270 */
[----:B------:R-:W-:Y:S01]  /*10e80*/  IMAD.U32 R33, RZ, RZ, UR40 ;  /* 0x00000028ff217e24 */ /* 0x000fe2000f8e00ff */
[----:B------:R-:W-:Y:S02]  /*10e90*/  LOP3.LUT R31, R31, 0xfffffff7, RZ, 0xc0, !PT ;  /* 0xfffffff71f1f7812 */ /* 0x000fe400078ec0ff */
[----:B------:R-:W-:Y:S01]  /*10ea0*/  ISETP.GT.U32.AND P3, PT, R21, 0x3f, PT ;  /* 0x0000003f1500780c */ /* 0x000fe20003f64070 */
[----:B------:R-:W-:Y:S01]  /*10eb0*/  IMAD.U32 R3, RZ, RZ, UR4 ;  /* 0x00000004ff037e24 */ /* 0x000fe2000f8e00ff */
[----:B------:R-:W-:Y:S02]  /*10ec0*/  LOP3.LUT P0, RZ, R18, 0x4, RZ, 0xc0, !PT ;  /* 0x0000000412ff7812 */ /* 0x000fe4000780c0ff */
[----:B------:R-:W-:Y:S02]  /*10ed0*/  SHF.R.U32.HI R11, RZ, 0x3, R18 ;  /* 0x00000003ff0b7819 */ /* 0x000fe40000011612 */
[----:B------:R-:W-:Y:S01]  /*10ee0*/  ISETP.NE.AND P1, PT, R3, 0x3, PT ;  /* 0x000000030300780c */ /* 0x000fe20003f25270 */
[----:B------:R-:W-:Y:S01]  /*10ef0*/  IMAD.MOV.U32 R3, RZ, RZ, 0x20 ;  /* 0x00000020ff037424 */ /* 0x000fe200078e00ff */
[----:B------:R-:W-:-:S02]  /*10f00*/  LOP3.LUT R18, R24, 0x80, RZ, 0xfc, !PT ;  /* 0x0000008018127812 */ /* 0x000fc400078efcff */
[----:B------:R-:W-:Y:S02]  /*10f10*/  LOP3.LUT R2, R2, R24, RZ, 0x3c, !PT ;  /* 0x0000001802027212 */ /* 0x000fe400078e3cff */
[----:B------:R-:W-:Y:S02]  /*10f20*/  ISETP.GE.AND P2, PT, R18, R20, PT ;  /* 0x000000141200720c */ /* 0x000fe40003f46270 */
[----:B------:R-:W-:Y:S02]  /*10f30*/  LOP3.LUT R29, R2, 0xc00, R29, 0xf8, !PT ;  /* 0x00000c00021d7812 */ /* 0x000fe400078ef81d */
[----:B------:R-:W-:Y:S02]  /*10f40*/  MOV R2, 0x40 ;  /* 0x0000004000027802 */ /* 0x000fe40000000f00 */
[----:B------:R-:W-:Y:S02]  /*10f50*/  SHF.R.S32.HI R33, RZ, 0x1f, R33 ;  /* 0x0000001fff217819 */ /* 0x000fe40000011421 */
[----:B------:R-:W-:-:S02]  /*10f60*/  @P1 LOP3.LUT R31, R31, 0x8, RZ, 0xfc, !PT ;  /* 0x000000081f1f1812 */ /* 0x000fc400078efcff */
[----:B------:R-:W-:Y:S02]  /*10f70*/  SEL R5, R2, 0xffffffc0, !P0 ;  /* 0xffffffc002057807 */ /* 0x000fe40004000000 */
[----:B------:R-:W-:Y:S02]  /*10f80*/  LOP3.LUT R31, R31, 0xfffffffd, RZ, 0xc0, !PT ;  /* 0xfffffffd1f1f7812 */ /* 0x000fe400078ec0ff */
[----:B------:R-:W-:Y:S02]  /*10f90*/  SEL R2, R3, 0xffffffe0, !P0 ;  /* 0xffffffe003027807 */ /* 0x000fe40004000000 */
[----:B------:R-:W-:-:S04]  /*10fa0*/  @P4 LOP3.LUT R31, R31, 0x2, RZ, 0xfc, !PT ;  /* 0x000000021f1f4812 */ /* 0x000fc800078efcff */
[----:B------:R-:W-:-:S04]  /*10fb0*/  LOP3.LUT R31, R31, 0xfffffffb, RZ, 0xc0, !PT ;  /* 0xfffffffb1f1f7812 */ /* 0x000fc800078ec0ff */
[----:B------:R-:W-:-:S04]  /*10fc0*/  @P3 LOP3.LUT R31, R31, 0x4, RZ, 0xfc, !PT ;  /* 0x000000041f1f3812 */ /* 0x000fc800078efcff */
[----:B------:R-:W-:-:S04]  /*10fd0*/  LOP3.LUT R31, R31, 0xfffffffe, RZ, 0xc0, !PT ;  /* 0xfffffffe1f1f7812 */ /* 0x000fc800078ec0ff */
[----:B------:R-:W-:Y:S01]  /*10fe0*/  @P2 LOP3.LUT R31, R31, 0x1, RZ, 0xfc, !PT ;  /* 0x000000011f1f2812 */ /* 0x000fe200078efcff */
[----:B------:R-:W-:Y:S06]  /*10ff0*/  @!P1 BRA `(.L_x_1328) ;  /* 0x0000000000049947 */ /* 0x000fec0003800000 */
[----:B------:R-:W-:Y:S01]  /*11000*/  BPT.TRAP 0x1 ;  /* 0x000000040000795c */ /* 0x000fe20000300000 */
.L_x_1328:
[----:B------:R-:W-:Y:S01]  /*11010*/  IMAD.MOV.U32 R20, RZ, RZ, 0x1 ;  /* 0x00000001ff147424 */ /* 0x000fe200078e00ff */
[----:B------:R-:W-:-:S04]  /*11020*/  SHF.R.S32.HI R8, RZ, 0x1f, R4 ;  /* 0x0000001fff087819 */ /* 0x000fc80000011404 */
[----:B------:R-:W-:-:S04]  /*11030*/  SHF.L.U32 R20, R20, 0x1f, RZ ;  /* 0x0000001f14147819 */ /* 0x000fc800000006ff */
[----:B------:R-:W0:Y:S02]  /*11040*/  SYNCS.PHASECHK.TRANS64.TRYWAIT P0, [UR46+0x20880], R20 ;  /* 0x02088014ff0075a7 */ /* 0x000e24000800016e */
[----:B0-----:R-:W-:Y:S05]  /*11050*/  @!P0 BRA `(.L_x_1329) ;  /* 0x0000003400d08947 */ /* 0x001fea0003800000 */
.L_x_1380:
[----:B------:R-:W1:Y:S01]  /*11060*/  S2R R21, SR_TID.X ;  /* 0x0000000000157919 */ /* 0x000e620000002100 */
[----:B------:R-:W-:Y:S01]  /*11070*/  ULDC.64 UR4, c[0x0][0x328] ;  /* 0x0000ca0000047ab9 */ /* 0x000fe20000000a00 */
[----:B-----5:R-:W-:Y:S01]  /*11080*/  SHF.R.S32.HI R9, RZ, 0x1f, R0 ;  /* 0x0000001fff097819 */ /* 0x020fe20000011400 */
[----:B------:R-:W-:Y:S01]  /*11090*/  IMAD R3, R8, UR4, RZ ;  /* 0x0000000408037c24 */ /* 0x000fe2000f8e02ff */
[----:B------:R-:W-:Y:S01]  /*110a0*/  R2UR UR6, R33 ;  /* 0x00000000210672ca */ /* 0x000fe200000e0000 */
[----:B------:R-:W-:Y:S01]  /*110b0*/  IMAD.SHL.U32 R36, R10, 0x10, RZ ;  /* 0x000000100a247824 */ /* 0x000fe200078e00ff */
[----:B------:R-:W-:Y:S01]  /*110c0*/  IADD3 R6, -R22, UR38, -R6 ;  /* 0x0000002616067c10 */ /* 0x000fe2000fffe906 */
[C---:B------:R-:W-:Y:S02]  /*110d0*/  IMAD R5, R4.reuse, UR5, R3 ;  /* 0x0000000504057c24 */ /* 0x040fe4000f8e0203 */
[----:B------:R-:W-:Y:S01]  /*110e0*/  IMAD.WIDE.U32 R2, R4, UR4, RZ ;  /* 0x0000000404027c25 */ /* 0x000fe2000f8e00ff */
[----:B------:R-:W-:Y:S01]  /*110f0*/  ULDC.64 UR4, c[0x0][0x338] ;  /* 0x0000ce0000047ab9 */ /* 0x000fe20000000a00 */
[----:B------:R-:W-:-:S02]  /*11100*/  ISETP.GE.AND P4, PT, R6, 0x1, PT ;  /* 0x000000010600780c */ /* 0x000fc40003f86270 */
        /* <DEDUP_REMOVED lines=11> */
[----:B-1----:R-:W-:Y:S01]  /*111c0*/  IMAD.SHL.U32 R21, R21, 0x10, RZ ;  /* 0x0000001015157824 */ /* 0x002fe200078e00ff */
[----:B------:R-:W-:Y:S01]  /*111d0*/  IADD3 R5, P0, R2, UR6, RZ ;  /* 0x0000000602057c10 */ /* 0x000fe2000ff1e0ff */
[----:B------:R-:W-:Y:S02]  /*111e0*/  IMAD.SHL.U32 R2, R11, 0x80, RZ ;  /* 0x000000800b027824 */ /* 0x000fe400078e00ff */
[----:B------:R-:W-:Y:S01]  /*111f0*/  IMAD.U32 R7, RZ, RZ, UR7 ;  /* 0x00000007ff077e24 */ /* 0x000fe2000f8e00ff */
[----:B------:R-:W-:Y:S01]  /*11200*/  LOP3.LUT R21, R21, 0x70, RZ, 0xc0, !PT ;  /* 0x0000007015157812 */ /* 0x000fe200078ec0ff */
[----:B------:R-:W-:-:S03]  /*11210*/  IMAD.SHL.U32 R11, R11, 0x10, RZ ;  /* 0x000000100b0b7824 */ /* 0x000fc600078e00ff */
[----:B------:R-:W-:Y:S02]  /*11220*/  LOP3.LUT R2, R21, 0x380, R2, 0xf8, !PT ;  /* 0x0000038015027812 */ /* 0x000fe400078ef802 */
[----:B------:R-:W-:Y:S01]  /*11230*/  IADD3.X R7, R7, UR4, R3, P0, !PT ;  /* 0x0000000407077c10 */ /* 0x000fe200087fe403 */
[----:B------:R-:W-:Y:S01]  /*11240*/  UMOV UR4, 0xffffffff ;  /* 0xffffffff00047882 */ /* 0x000fe20000000000 */
[----:B------:R-:W-:-:S04]  /*11250*/  LOP3.LUT R11, R2, 0x70, R11, 0x78, !PT ;  /* 0x00000070020b7812 */ /* 0x000fc800078e780b */
[----:B------:R-:W-:Y:S01]  /*11260*/  LOP3.LUT R36, R11, 0x400, R36, 0xf8, !PT ;  /* 0x000004000b247812 */ /* 0x000fe200078ef824 */
[----:B------:R-:W-:Y:S06]  /*11270*/  BRA.DIV UR4, `(.L_x_1330) ;  /* 0x00000036045c7947 */ /* 0x000fec000b800000 */
[----:B------:R-:W1:Y:S01]  /*11280*/  SHFL.IDX PT, R14, R5, RZ, 0x181f ;  /* 0x00181fff050e7589 */ /* 0x000e6200000e0000 */
[----:B------:R-:W2:Y:S01]  /*11290*/  LDC R10, c[0x0][0x2f4] ;  /* 0x0000bd00ff0a7b82 */ /* 0x000ea20000000800 */
[----:B------:R-:W-:Y:S01]  /*112a0*/  VIADD R28, R36, UR46 ;  /* 0x0000002e241c7c36 */ /* 0x000fe20008000000 */
[C---:B------:R-:W-:Y:S01]  /*112b0*/  ISETP.GE.AND P1, PT, R6.reuse, 0x21, PT ;  /* 0x000000210600780c */ /* 0x040fe20003f26270 */
[----:B------:R-:W3:Y:S01]  /*112c0*/  SHFL.IDX PT, R3, R7, RZ, 0x181f ;  /* 0x00181fff07037589 */ /* 0x000ee200000e0000 */
[----:B------:R-:W-:Y:S02]  /*112d0*/  ISETP.GE.AND P5, PT, R6, 0x31, PT ;  /* 0x000000310600780c */ /* 0x000fe40003fa6270 */
[C---:B-1----:R-:W-:Y:S02]  /*112e0*/  IADD3 R2, P0, R21.reuse, R14, RZ ;  /* 0x0000000e15027210 */ /* 0x042fe40007f1e0ff */
[-C--:B--2---:R-:W-:Y:S01]  /*112f0*/  ISETP.GE.AND P3, PT, R21, R10.reuse, PT ;  /* 0x0000000a1500720c */ /* 0x084fe20003f66270 */
[----:B------:R-:W1:Y:S01]  /*11300*/  SHFL.IDX PT, R14, R5, 0x1, 0x181f ;  /* 0x00381f00050e7f89 */ /* 0x000e6200000e0000 */
[----:B------:R-:W-:Y:S01]  /*11310*/  ISETP.GE.AND P2, PT, R18, R10, PT ;  /* 0x0000000a1200720c */ /* 0x000fe20003f46270 */
[----:B---3--:R-:W-:Y:S01]  /*11320*/  IMAD.X R3, RZ, RZ, R3, P0 ;  /* 0x000000ffff037224 */ /* 0x008fe200000e0603 */
        /* <DEDUP_REMOVED lines=16> */
[----:B--2---:R-:W-:Y:S02]  /*11430*/  IADD3.X R3, RZ, R3, RZ, P0, !PT ;  /* 0x00000003ff037210 */ /* 0x004fe400007fe4ff */
[----:B------:R-:W-:-:S13]  /*11440*/  ISETP.LT.OR P0, PT, R6, 0x21, P3 ;  /* 0x000000210600780c */ /* 0x000fda0001f01670 */
[----:B------:R3:W-:Y:S01]  /*11450*/  LDGSTS.E.BYPASS.LTC128B.128 [R28+0x9400], desc[UR50][R2.64], !P0 ;  /* 0x09400000021c7fae */ /* 0x0007e2000c101d72 */
[----:B------:R-:W-:-:S13]  /*11460*/  ISETP.LT.OR P0, PT, R6, 0x21, P2 ;  /* 0x000000210600780c */ /* 0x000fda0001701670 */
[----:B------:R3:W-:Y:S01]  /*11470*/  LDGSTS.E.BYPASS.LTC128B.128 [R28+0xb400], desc[UR50][R2.64+0x80], !P0 ;  /* 0x0b400080021c7fae */ /* 0x0007e2000c101d72 */
[----:B-1--4-:R-:W-:-:S13]  /*11480*/  ISETP.GE.AND P0, PT, R6, 0x11, PT ;  /* 0x000000110600780c */ /* 0x012fda0003f06270 */
.L_x_1390:
[C---:B------:R-:W-:Y:S02]  /*11490*/  ISETP.LT.OR P3, PT, R6.reuse, 0x31, P3 ;  /* 0x000000310600780c */ /* 0x040fe40001f61670 */
[----:B------:R-:W-:Y:S02]  /*114a0*/  ISETP.LT.OR P2, PT, R6, 0x31, P2 ;  /* 0x000000310600780c */ /* 0x000fe40001741670 */
[----:B-1-3--:R-:W-:-:S05]  /*114b0*/  IADD3 R2, P6, R21, R14, RZ ;  /* 0x0000000e15027210 */ /* 0x00afca0007fde0ff */
        /* <DEDUP_REMOVED lines=15> */
.L_x_1331:
[----:B------:R-:W-:Y:S01]  /*115b0*/  SYNCS.ARRIVE.TRANS64.A1T0 RZ, [UR46+0x20870], RZ ;  /* 0x020870ffffff79a7 */ /* 0x000fe2000810002e */
[----:B------:R-:W-:Y:S05]  /*115c0*/  @!P6 BRA `(.L_x_1332) ;  /* 0x000000000004e947 */ /* 0x000fea0003800000 */
[----:B------:R-:W-:Y:S01]  /*115d0*/  BPT.TRAP 0x1 ;  /* 0x000000040000795c */ /* 0x000fe20000300000 */
.L_x_1332:
[----:B------:R-:W1:Y:S02]  /*115e0*/  SYNCS.PHASECHK.TRANS64.TRYWAIT P2, [UR46+0x20840], R20 ;  /* 0x02084014ff0075a7 */ /* 0x000e64000804016e */
[----:B-1----:R-:W-:Y:S05]  /*115f0*/  @!P2 BRA `(.L_x_1333) ;  /* 0x0000003400d0a947 */ /* 0x002fea0003800000 */
.L_x_1391:
[----:B------:R-:W-:Y:S01]  /*11600*/  ULDC.64 UR4, c[0x0][0x300] ;  /* 0x0000c00000047ab9 */ /* 0x000fe20000000a00 */
[----:B------:R-:W2:Y:S01]  /*11610*/  S2R R25, SR_TID.X ;  /* 0x0000000000197919 */ /* 0x000ea20000002100 */
[----:B------:R-:W-:Y:S01]  /*11620*/  IMAD R3, R8, UR4, RZ ;  /* 0x0000000408037c24 */ /* 0x000fe2000f8e02ff */
[----:B------:R-:W-:Y:S01]  /*11630*/  R2UR UR6, R33 ;  /* 0x00000000210672ca */ /* 0x000fe200000e0000 */
[----:B------:R-:W3:Y:S02]  /*11640*/  LDC R6, c[0x0][0x2f4] ;  /* 0x0000bd00ff067b82 */ /* 0x000ee40000000800 */
        /* <DEDUP_REMOVED lines=16> */
[----:B------:R-:W-:Y:S01]  /*11750*/  IADD3 R0, P2, R2, UR6, RZ ;  /* 0x0000000602007c10 */ /* 0x000fe2000ff5e0ff */
[----:B--2---:R-:W-:-:S03]  /*11760*/  IMAD.SHL.U32 R25, R25, 0x10, RZ ;  /* 0x0000001019197824 */ /* 0x004fc600078e00ff */
[----:B------:R-:W-:Y:S01]  /*11770*/  IADD3.X R4, R5, UR4, R3, P2, !PT ;  /* 0x0000000405047c10 */ /* 0x000fe200097fe403 */
[----:B------:R-:W-:Y:S01]  /*11780*/  UMOV UR4, 0xffffffff ;  /* 0xffffffff00047882 */ /* 0x000fe20000000000 */
[----:B------:R-:W-:Y:S02]  /*11790*/  LOP3.LUT R25, R25, 0x70, RZ, 0xc0, !PT ;  /* 0x0000007019197812 */ /* 0x000fe400078ec0ff */
[----:B------:R-:W-:Y:S05]  /*117a0*/  BRA.DIV UR4, `(.L_x_1334) ;  /* 0x0000003604787947 */ /* 0x000fea000b800000 */
[----:B------:R-:W2:Y:S01]  /*117b0*/  SHFL.IDX PT, R14, R0, RZ, 0x181f ;  /* 0x00181fff000e7589 */ /* 0x000ea200000e0000 */
[----:B------:R-:W-:-:S03]  /*117c0*/  ISETP.GE.AND P6, PT, R25, R6, PT ;  /* 0x000000061900720c */ /* 0x000fc60003fc6270 */
[----:B------:R-:W3:Y:S04]  /*117d0*/  SHFL.IDX PT, R2, R4, RZ, 0x181f ;  /* 0x00181fff04027589 */ /* 0x000ee800000e0000 */
[----:B------:R-:W-:Y:S01]  /*117e0*/  SHFL.IDX PT, R5, R4, 0x1, 0x181f ;  /* 0x00381f0004057f89 */ /* 0x000fe200000e0000 */
[----:B--2---:R-:W-:-:S05]  /*117f0*/  @P4 IADD3 R14, P2, R25, R14, RZ ;  /* 0x0000000e190e4210 */ /* 0x004fca0007f5e0ff */
[----:B---3--:R-:W-:Y:S02]  /*11800*/  @P4 IMAD.X R3, RZ, RZ, R2, P2 ;  /* 0x000000ffff034224 */ /* 0x008fe400010e0602 */
[----:B------:R-:W-:Y:S02]  /*11810*/  @P4 IMAD.MOV.U32 R2, RZ, RZ, R14 ;  /* 0x000000ffff024224 */ /* 0x000fe400078e000e */
[----:B------:R-:W2:Y:S04]  /*11820*/  SHFL.IDX PT, R14, R0, 0x1, 0x181f ;  /* 0x00381f00000e7f89 */ /* 0x000ea800000e0000 */
[----:B------:R-:W-:Y:S04]  /*11830*/  @P4 LDGSTS.E.BYPASS.LTC128B.128 [R28+0x18400], desc[UR50][R2.64], !P6 ;  /* 0x18400000021c4fae */ /* 0x000fe8000f101d72 */
[----:B------:R3:W-:Y:S01]  /*11840*/  @P4 LDGSTS.E.BYPASS.LTC128B.128 [R28+0x1a400], desc[UR50][R2.64+0x80], !P3 ;  /* 0x1a400080021c4fae */ /* 0x0007e2000d901d72 */
[----:B--2---:R-:W-:-:S05]  /*11850*/  @P0 IADD3 R14, P2, R25, R14, RZ ;  /* 0x0000000e190e0210 */ /* 0x004fca0007f5e0ff */
[----:B------:R-:W-:Y:S02]  /*11860*/  @P0 IMAD.X R5, RZ, RZ, R5, P2 ;  /* 0x000000ffff050224 */ /* 0x000fe400010e0605 */
[----:B---3--:R-:W-:Y:S02]  /*11870*/  @P0 IMAD.MOV.U32 R2, RZ, RZ, R14 ;  /* 0x000000ffff020224 */ /* 0x008fe400078e000e */
[----:B------:R-:W2:Y:S01]  /*11880*/  SHFL.IDX PT, R14, R0, 0x2, 0x181f ;  /* 0x00581f00000e7f89 */ /* 0x000ea200000e0000 */
[----:B------:R-:W-:-:S03]  /*11890*/  @P0 IMAD.MOV.U32 R3, RZ, RZ, R5 ;  /* 0x000000ffff030224 */ /* 0x000fc600078e0005 */
[----:B------:R-:W3:Y:S04]  /*118a0*/  SHFL.IDX PT, R5, R4, 0x2, 0x181f ;  /* 0x00581f0004057f89 */ /* 0x000ee800000e0000 */
[----:B------:R-:W-:Y:S04]  /*118b0*/  @P0 LDGSTS.E.BYPASS.LTC128B.128 [R28+0x18c00], desc[UR50][R2.64], !P6 ;  /* 0x18c00000021c0fae */ /* 0x000fe8000f101d72 */
[----:B------:R4:W-:Y:S01]  /*118c0*/  @P0 LDGSTS.E.BYPASS.LTC128B.128 [R28+0x1ac00], desc[UR50][R2.64+0x80], !P3 ;  /* 0x1ac00080021c0fae */ /* 0x0009e2000d901d72 */
[----:B--2---:R-:W-:-:S04]  /*118d0*/  @P1 IADD3 R14, P0, R25, R14, RZ ;  /* 0x0000000e190e1210 */ /* 0x004fc80007f1e0ff */
[----:B----4-:R-:W-:Y:S01]  /*118e0*/  @P1 MOV R2, R14 ;  /* 0x0000000e00021202 */ /* 0x010fe20000000f00 */
[----:B---3--:R-:W-:Y:S01]  /*118f0*/  @P1 IMAD.X R5, RZ, RZ, R5, P0 ;  /* 0x000000ffff051224 */ /* 0x008fe200000e0605 */
[----:B------:R2:W3:Y:S03]  /*11900*/  SHFL.IDX PT, R14, R0, 0x3, 0x181f ;  /* 0x00781f00000e7f89 */ /* 0x0004e600000e0000 */
[----:B------:R-:W-:Y:S02]  /*11910*/  @P1 IMAD.MOV.U32 R3, RZ, RZ, R5 ;  /* 0x000000ffff031224 */ /* 0x000fe400078e0005 */
[----:B------:R2:W4:Y:S04]  /*11920*/  SHFL.IDX PT, R5, R4, 0x3, 0x181f ;  /* 0x00781f0004057f89 */ /* 0x00052800000e0000 */
[----:B------:R2:W-:Y:S04]  /*11930*/  @P1 LDGSTS.E.BYPASS.LTC128B.128 [R28+0x19400], desc[UR50][R2.64], !P6 ;  /* 0x19400000021c1fae */ /* 0x0005e8000f101d72 */
[----:B------:R2:W-:Y:S02]  /*11940*/  @P1 LDGSTS.E.BYPASS.LTC128B.128 [R28+0x1b400], desc[UR50][R2.64+0x80], !P3 ;  /* 0x1b400080021c1fae */ /* 0x0005e4000d901d72 */
.L_x_1401:
[C---:B------:R-:W-:Y:S02]  /*11950*/  ISETP.GE.AND P1, PT, R25.reuse, R6, PT ;  /* 0x000000061900720c */ /* 0x040fe40003f26270 */
[----:B--23--:R-:W-:-:S05]  /*11960*/  @P5 IADD3 R2, P0, R25, R14, RZ ;  /* 0x0000000e19025210 */ /* 0x00cfca0007f1e0ff */
[----:B----4-:R-:W-:-:S06]  /*11970*/  @P5 IMAD.X R3, RZ, RZ, R5, P0 ;  /* 0x000000ffff035224 */ /* 0x010fcc00000e0605 */
        /* <DEDUP_REMOVED lines=14> */
.L_x_1335:
        /* <DEDUP_REMOVED lines=30> */
.L_x_1336:
[----:B01----:R-:W0:Y:S01]  /*11c40*/  S2R R20, SR_TID.X ;  /* 0x0000000000147919 */ /* 0x003e220000002100 */
[----:B------:R-:W-:Y:S01]  /*11c50*/  UISETP.NE.AND UP0, UPT, UR48, URZ, UPT ;  /* 0x0000003f3000728c */ /* 0x000fe2000bf05270 */
[----:B------:R-:W-:Y:S01]  /*11c60*/  IMAD.U32 R4, RZ, RZ, UR38 ;  /* 0x00000026ff047e24 */ /* 0x000fe2000f8e00ff */
[----:B------:R-:W-:Y:S01]  /*11c70*/  MOV R3, UR47 ;  /* 0x0000002f00037c02 */ /* 0x000fe20008000f00 */
[----:B------:R-:W-:Y:S01]  /*11c80*/  IMAD.U32 R5, RZ, RZ, UR39 ;  /* 0x00000027ff057e24 */ /* 0x000fe2000f8e00ff */
[----:B------:R-:W-:Y:S01]  /*11c90*/  ULDC.64 UR4, c[0x0][0x2e0] ;  /* 0x0000b80000047ab9 */ /* 0x000fe20000000a00 */
[----:B------:R-:W-:Y:S01]  /*11ca0*/  IMAD.MOV.U32 R2, RZ, RZ, R4 ;  /* 0x000000ffff027224 */ /* 0x000fe200078e0004 */
[----:B------:R-:W-:Y:S01]  /*11cb0*/  PLOP3.LUT P0, PT, PT, PT, UP0, 0x80, 0x0 ;  /* 0x000000000000781c */ /* 0x000fe20003f0f008 */
[----:B------:R-:W-:Y:S01]  /*11cc0*/  IMAD R24, R24, UR4, RZ ;  /* 0x0000000418187c24 */ /* 0x000fe2000f8e02ff */
[----:B------:R-:W-:Y:S01]  /*11cd0*/  PLOP3.LUT P1, PT, PT, PT, UP0, 0x80, 0x0 ;  /* 0x000000000000781c */ /* 0x000fe20003f2f008 */
[----:B------:R-:W-:Y:S01]  /*11ce0*/  IMAD.WIDE.U32 R2, R23, UR4, R2 ;  /* 0x0000000417027c25 */ /* 0x000fe2000f8e0002 */
[----:B------:R-:W1:Y:S01]  /*11cf0*/  LDC R5, c[0x0][0x448] ;  /* 0x00011200ff057b82 */ /* 0x000e620000000800 */
[----:B------:R-:W-:-:S02]  /*11d00*/  @UP0 ULDC UR4, c[0x0][0x44c] ;  /* 0x0001130000040ab9 */ /* 0x000fc40000000800 */
[----:B------:R-:W-:Y:S01]  /*11d10*/  IMAD R9, R23, UR5, R24 ;  /* 0x0000000517097c24 */ /* 0x000fe2000f8e0218 */
[----:B------:R-:W-:-:S03]  /*11d20*/  @UP0 ULDC UR5, c[0x0][0x450] ;  /* 0x0001140000050ab9 */ /* 0x000fc60000000800 */
[----:B------:R-:W-:Y:S02]  /*11d30*/  IMAD.IADD R3, R3, 0x1, R9 ;  /* 0x0000000103037824 */ /* 0x000fe400078e0209 */
[----:B0-----:R-:W-:-:S05]  /*11d40*/  IMAD.SHL.U32 R20, R20, 0x10, RZ ;  /* 0x0000001014147824 */ /* 0x001fca00078e00ff */
[----:B------:R-:W-:-:S04]  /*11d50*/  LOP3.LUT R20, R20, 0x70, RZ, 0xc0, !PT ;  /* 0x0000007014147812 */ /* 0x000fc800078ec0ff */
[----:B------:R-:W-:-:S05]  /*11d60*/  LOP3.LUT R20, R20, R22, RZ, 0xfc, !PT ;  /* 0x0000001614147212 */ /* 0x000fca00078efcff */
[----:B------:R-:W-:-:S04]  /*11d70*/  VIADD R0, R20, UR41 ;  /* 0x0000002914007c36 */ /* 0x000fc80008000000 */
[----:B------:R-:W-:-:S04]  /*11d80*/  @P0 IMAD.HI.U32 R4, R0, UR4, RZ ;  /* 0x0000000400040c27 */ /* 0x000fc8000f8e00ff */
[----:B------:R-:W-:Y:S01]  /*11d90*/  IMAD.MOV.U32 R7, RZ, RZ, R0 ;  /* 0x000000ffff077224 */ /* 0x000fe200078e0000 */
[----:B------:R-:W-:Y:S01]  /*11da0*/  @P1 SHF.R.U32.HI R7, RZ, UR5, R4 ;  /* 0x00000005ff071c19 */ /* 0x000fe20008011604 */
[----:B------:R-:W-:-:S03]  /*11db0*/  ULDC.64 UR4, c[0x0][0x2d0] ;  /* 0x0000b40000047ab9 */ /* 0x000fc60000000a00 */
[----:B------:R-:W-:Y:S01]  /*11dc0*/  SHF.R.S32.HI R4, RZ, 0x1f, R7 ;  /* 0x0000001fff047819 */ /* 0x000fe20000011407 */
[----:B------:R-:W-:-:S04]  /*11dd0*/  IMAD.WIDE.U32 R2, R7, UR4, R2 ;  /* 0x0000000407027c25 */ /* 0x000fc8000f8e0002 */
[----:B------:R-:W-:-:S04]  /*11de0*/  IMAD R4, R4, UR4, RZ ;  /* 0x0000000404047c24 */ /* 0x000fc8000f8e02ff */
[----:B------:R-:W-:Y:S01]  /*11df0*/  IMAD R9, R7, UR5, R4 ;  /* 0x0000000507097c24 */ /* 0x000fe2000f8e0204 */
[----:B------:R-:W-:Y:S01]  /*11e00*/  ULDC.64 UR4, c[0x0][0x2c8] ;  /* 0x0000b20000047ab9 */ /* 0x000fe20000000a00 */
[----:B------:R-:W-:Y:S02]  /*11e10*/  IMAD.MOV R7, RZ, RZ, -R7 ;  /* 0x000000ffff077224 */ /* 0x000fe400078e0a07 */
[----:B------:R-:W-:Y:S02]  /*11e20*/  IMAD.IADD R3, R3, 0x1, R9 ;  /* 0x0000000103037824 */ /* 0x000fe400078e0209 */
[----:B-1----:R-:W-:-:S04]  /*11e30*/  IMAD R7, R5, R7, R0 ;  /* 0x0000000705077224 */ /* 0x002fc800078e0200 */
[----:B------:R-:W-:Y:S01]  /*11e40*/  IMAD.WIDE.U32 R2, R7, UR4, R2 ;  /* 0x0000000407027c25 */ /* 0x000fe2000f8e0002 */
[----:B------:R-:W-:-:S05]  /*11e50*/  SHF.R.S32.HI R0, RZ, 0x1f, R7 ;  /* 0x0000001fff007819 */ /* 0x000fca0000011407 */
[----:B------:R-:W-:-:S04]  /*11e60*/  IMAD R0, R0, UR4, RZ ;  /* 0x0000000400007c24 */ /* 0x000fc8000f8e02ff */
[----:B------:R-:W-:Y:S01]  /*11e70*/  IMAD R7, R7, UR5, R0 ;  /* 0x0000000507077c24 */ /* 0x000fe2000f8e0200 */
[----:B------:R-:W-:Y:S02]  /*11e80*/  ULDC.64 UR4, c[0x0][0x280] ;  /* 0x0000a00000047ab9 */ /* 0x000fe40000000a00 */
[----:B------:R-:W-:Y:S01]  /*11e90*/  IADD3 R0, P0, R2, UR4, RZ ;  /* 0x0000000402007c10 */ /* 0x000fe2000ff1e0ff */
[----:B------:R-:W-:Y:S02]  /*11ea0*/  ULDC UR4, c[0x0][0x2b8] ;  /* 0x0000ae0000047ab9 */ /* 0x000fe40000000800 */
[----:B------:R-:W-:Y:S02]  /*11eb0*/  ISETP.GE.AND P1, PT, R25, UR4, PT ;  /* 0x0000000419007c0c */ /* 0x000fe4000bf26270 */
[----:B------:R-:W-:Y:S02]  /*11ec0*/  IADD3.X R4, R3, UR5, R7, P0, !PT ;  /* 0x0000000503047c10 */ /* 0x000fe400087fe407 */
[----:B------:R-:W-:Y:S01]  /*11ed0*/  ISETP.GE.AND P0, PT, R18, UR4, PT ;  /* 0x0000000412007c0c */ /* 0x000fe2000bf06270 */
[----:B------:R-:W-:-:S03]  /*11ee0*/  UMOV UR4, 0xffffffff ;  /* 0xffffffff00047882 */ /* 0x000fc60000000000 */
[----:B------:R-:W-:Y:S09]  /*11ef0*/  BRA.DIV UR4, `(.L_x_1337) ;  /* 0x0000003204e07947 */ /* 0x000ff2000b800000 */
[----:B------:R-:W0:Y:S01]  /*11f00*/  SHFL.IDX PT, R14, R0, RZ, 0x181f ;  /* 0x00181fff000e7589 */ /* 0x000e2200000e0000 */
[----:B------:R-:W-:Y:S01]  /*11f10*/  ULDC UR4, c[0x0][0x288] ;  /* 0x0000a20000047ab9 */ /* 0x000fe20000000800 */
[----:B------:R-:W-:Y:S02]  /*11f20*/  VIADD R6, R22, UR41 ;  /* 0x0000002916067c36 */ /* 0x000fe40008000000 */
[----:B------:R-:W1:Y:S01]  /*11f30*/  SHFL.IDX PT, R2, R4, RZ, 0x181f ;  /* 0x00181fff04027589 */ /* 0x000e6200000e0000 */
[----:B------:R-:W-:Y:S02]  /*11f40*/  IMAD R5, R5, UR4, RZ ;  /* 0x0000000405057c24 */ /* 0x000fe4000f8e02ff */
[C---:B------:R-:W-:Y:S01]  /*11f50*/  VIADD R8, R6.reuse, 0x10 ;  /* 0x0000001006087836 */ /* 0x040fe20000000000 */
[----:B------:R-:W-:Y:S02]  /*11f60*/  SHFL.IDX PT, R7, R4, 0x1, 0x181f ;  /* 0x00381f0004077f89 */ /* 0x000fe400000e0000 */
[----:B------:R-:W-:-:S13]  /*11f70*/  ISETP.GE.AND P2, PT, R6, R5, PT ;  /* 0x000000050600720c */ /* 0x000fda0003f46270 */
[----:B0-----:R-:W-:-:S05]  /*11f80*/  @!P2 IADD3 R14, P3, R25, R14, RZ ;  /* 0x0000000e190ea210 */ /* 0x001fca0007f7e0ff */
[----:B-1----:R-:W-:Y:S02]  /*11f90*/  @!P2 IMAD.X R3, RZ, RZ, R2, P3 ;  /* 0x000000ffff03a224 */ /* 0x002fe400018e0602 */
[----:B------:R-:W-:Y:S02]  /*11fa0*/  @!P2 IMAD.MOV.U32 R2, RZ, RZ, R14 ;  /* 0x000000ffff02a224 */ /* 0x000fe400078e000e */
[----:B------:R-:W0:Y:S04]  /*11fb0*/  SHFL.IDX PT, R14, R0, 0x1, 0x181f ;  /* 0x00381f00000e7f89 */ /* 0x000e2800000e0000 */
[----:B------:R-:W-:Y:S04]  /*11fc0*/  @!P2 LDGSTS.E.BYPASS.LTC128B.128 [R28+0x10400], desc[UR50][R2.64], !P1 ;  /* 0x10400000021cafae */ /* 0x000fe8000c901d72 */
[----:B------:R1:W-:Y:S01]  /*11fd0*/  @!P2 LDGSTS.E.BYPASS.LTC128B.128 [R28+0x14400], desc[UR50][R2.64+0x80], !P0 ;  /* 0x14400080021cafae */ /* 0x0003e2000c101d72 */
[----:B------:R-:W-:Y:S01]  /*11fe0*/  ISETP.GE.AND P2, PT, R8, R5, PT ;  /* 0x000000050800720c */ /* 0x000fe20003f46270 */
[----:B------:R-:W-:-:S12]  /*11ff0*/  VIADD R8, R6, 0x20 ;  /* 0x0000002006087836 */ /* 0x000fd80000000000 */
[----:B0-----:R-:W-:-:S04]  /*12000*/  @!P2 IADD3 R14, P3, R25, R14, RZ ;  /* 0x0000000e190ea210 */ /* 0x001fc80007f7e0ff */
[----:B-1----:R-:W-:Y:S01]  /*12010*/  @!P2 MOV R2, R14 ;  /* 0x0000000e0002a202 */ /* 0x002fe20000000f00 */
[----:B------:R-:W-:Y:S01]  /*12020*/  @!P2 IMAD.X R7, RZ, RZ, R7, P3 ;  /* 0x000000ffff07a224 */ /* 0x000fe200018e0607 */
[----:B------:R-:W0:Y:S03]  /*12030*/  SHFL.IDX PT, R14, R0, 0x2, 0x181f ;  /* 0x00581f00000e7f89 */ /* 0x000e2600000e0000 */
[----:B------:R-:W-:Y:S02]  /*12040*/  @!P2 IMAD.MOV.U32 R3, RZ, RZ, R7 ;  /* 0x000000ffff03a224 */ /* 0x000fe400078e0007 */
[----:B------:R-:W1:Y:S04]  /*12050*/  SHFL.IDX PT, R7, R4, 0x2, 0x181f ;  /* 0x00581f0004077f89 */ /* 0x000e6800000e0000 */
[----:B------:R-:W-:Y:S04]  /*12060*/  @!P2 LDGSTS.E.BYPASS.LTC128B.128 [R28+0x10c00], desc[UR50][R2.64], !P1 ;  /* 0x10c00000021cafae */ /* 0x000fe8000c901d72 */
[----:B------:R2:W-:Y:S01]  /*12070*/  @!P2 LDGSTS.E.BYPASS.LTC128B.128 [R28+0x14c00], desc[UR50][R2.64+0x80], !P0 ;  /* 0x14c00080021cafae */ /* 0x0005e2000c101d72 */
[----:B------:R-:W-:Y:S01]  /*12080*/  ISETP.GE.AND P2, PT, R8, R5, PT ;  /* 0x000000050800720c */ /* 0x000fe20003f46270 */
[----:B------:R-:W-:-:S12]  /*12090*/  VIADD R8, R6, 0x30 ;  /* 0x0000003006087836 */ /* 0x000fd80000000000 */
[----:B0-----:R-:W-:-:S05]  /*120a0*/  @!P2 IADD3 R14, P3, R25, R14, RZ ;  /* 0x0000000e190ea210 */ /* 0x001fca0007f7e0ff */
[----:B-1----:R-:W-:Y:S02]  /*120b0*/  @!P2 IMAD.X R7, RZ, RZ, R7, P3 ;  /* 0x000000ffff07a224 */ /* 0x002fe400018e0607 */
[----:B--2---:R-:W-:Y:S02]  /*120c0*/  @!P2 IMAD.MOV.U32 R2, RZ, RZ, R14 ;  /* 0x000000ffff02a224 */ /* 0x004fe400078e000e */
[----:B------:R-:W0:Y:S01]  /*120d0*/  SHFL.IDX PT, R14, R0, 0x3, 0x181f ;  /* 0x00781f00000e7f89 */ /* 0x000e2200000e0000 */
[----:B------:R-:W-:-:S03]  /*120e0*/  @!P2 IMAD.MOV.U32 R3, RZ, RZ, R7 ;  /* 0x000000ffff03a224 */ /* 0x000fc600078e0007 */
        /* <DEDUP_REMOVED lines=13> */
[----:B------:R-:W-:Y:S02]  /*121c0*/  ISETP.GE.AND P2, PT, R8, R5, PT ;  /* 0x000000050800720c */ /* 0x000fe40003f46270 */
[----:B------:R-:W-:-:S11]  /*121d0*/  IADD3 R8, R6, 0x50, RZ ;  /* 0x0000005006087810 */ /* 0x000fd60007ffe0ff */
        /* <DEDUP_REMOVED lines=18> */
[----:B------:R-:W-:-:S13]  /*12300*/  ISETP.GE.AND P2, PT, R8, R5, PT ;  /* 0x000000050800720c */ /* 0x000fda0003f46270 */
[----:B0-----:R-:W-:-:S05]  /*12310*/  @!P2 IADD3 R14, P3, R25, R14, RZ ;  /* 0x0000000e190ea210 */ /* 0x001fca0007f7e0ff */
[----:B-1----:R-:W-:Y:S02]  /*12320*/  @!P2 IMAD.X R7, RZ, RZ, R7, P3 ;  /* 0x000000ffff07a224 */ /* 0x002fe400018e0607 */
[----:B--2---:R-:W-:Y:S02]  /*12330*/  @!P2 IMAD.MOV.U32 R2, RZ, RZ, R14 ;  /* 0x000000ffff02a224 */ /* 0x004fe400078e000e */
[----:B------:R-:W-:Y:S01]  /*12340*/  @!P2 IMAD.MOV.U32 R3, RZ, RZ, R7 ;  /* 0x000000ffff03a224 */ /* 0x000fe200078e0007 */
[----:B------:R0:W1:Y:S04]  /*12350*/  SHFL.IDX PT, R14, R0, 0x7, 0x181f ;  /* 0x00f81f00000e7f89 */ /* 0x00006800000e0000 */
[----:B------:R0:W-:Y:S04]  /*12360*/  @!P2 LDGSTS.E.BYPASS.LTC128B.128 [R28+0x13400], desc[UR50][R2.64], !P1 ;  /* 0x13400000021cafae */ /* 0x0001e8000c901d72 */
[----:B------:R0:W-:Y:S04]  /*12370*/  @!P2 LDGSTS.E.BYPASS.LTC128B.128 [R28+0x17400], desc[UR50][R2.64+0x80], !P0 ;  /* 0x17400080021cafae */ /* 0x0001e8000c101d72 */
[----:B------:R0:W2:Y:S02]  /*12380*/  SHFL.IDX PT, R7, R4, 0x7, 0x181f ;  /* 0x00f81f0004077f89 */ /* 0x0000a400000e0000 */
.L_x_1418:
[----:B------:R-:W-:Y:S01]  /*12390*/  VIADD R6, R6, 0x70 ;  /* 0x0000007006067836 */ /* 0x000fe20000000000 */
[----:B------:R-:W-:Y:S01]  /*123a0*/  BSSY B0, `(.L_x_1338) ;  /* 0x000000b000007945 */ /* 0x000fe20003800000 */
[----:B0-----:R-:W-:-:S03]  /*123b0*/  IMAD.MOV.U32 R0, RZ, RZ, 0x1 ;  /* 0x00000001ff007424 */ /* 0x001fc600078e00ff */
[----:B------:R-:W-:-:S13]  /*123c0*/  ISETP.GE.AND P2, PT, R6, R5, PT ;  /* 0x000000050600720c */ /* 0x000fda0003f46270 */
[----:B------:R-:W-:Y:S05]  /*123d0*/  @P2 BRA `(.L_x_1339) ;  /* 0x00000000001c2947 */ /* 0x000fea0003800000 */
[----:B-1----:R-:W-:-:S05]  /*123e0*/  IADD3 R2, P2, R25, R14, RZ ;  /* 0x0000000e19027210 */ /* 0x002fca0007f5e0ff */
[----:B--2---:R-:W-:-:S05]  /*123f0*/  IMAD.X R3, RZ, RZ, R7, P2 ;  /* 0x000000ffff037224 */ /* 0x004fca00010e0607 */
[----:B------:R-:W-:Y:S01]  /*12400*/  @!PT LDS RZ, [RZ] ;  /* 0x00000000fffff984 */ /* 0x000fe20000000800 */
[----:B------:R-:W-:Y:S01]  /*12410*/  @!PT LDS RZ, [RZ] ;  /* 0x00000000fffff984 */ /* 0x000fe20000000800 */
[----:B------:R-:W-:Y:S01]  /*12420*/  @!PT LDS RZ, [RZ] ;  /* 0x00000000fffff984 */ /* 0x000fe20000000800 */
[----:B------:R0:W-:Y:S04]  /*12430*/  LDGSTS.E.BYPASS.LTC128B.128 [R28+0x13c00], desc[UR50][R2.64], !P1 ;  /* 0x13c00000021c7fae */ /* 0x0001e8000c901d72 */
[----:B------:R0:W-:Y:S02]  /*12440*/  LDGSTS.E.BYPASS.LTC128B.128 [R28+0x17c00], desc[UR50][R2.64+0x80], !P0 ;  /* 0x17c00080021c7fae */ /* 0x0001e4000c101d72 */
.L_x_1339:
[----:B------:R-:W-:Y:S05]  /*12450*/  BSYNC B0 ;  /* 0x0000000000007941 */ /* 0x000fea0003800000 */
.L_x_1338:
[----:B------:R-:W-:Y:S01]  /*12460*/  NOP ;  /* 0x0000000000007918 */ /* 0x000fe20000000000 */
[----:B------:R-:W-:Y:S01]  /*12470*/  SYNCS.ARRIVE.TRANS64.RED.A0T1 RZ, [UR46+0x20800], RZ ;  /* 0x020800ffffff79a7 */ /* 0x000fe2000820042e */
[----:B------:R-:W-:Y:S01]  /*12480*/  SHF.L.U32 R0, R0, 0x1f, RZ ;  /* 0x0000001f00007819 */ /* 0x000fe200000006ff */
[----:B------:R-:W-:Y:S01]  /*12490*/  ARRIVES.LDGSTSBAR.64.TRANSCNT [UR46+0x20800] ;  /* 0x02080000ff0079b0 */ /* 0x000fe20008000aae */
[----:B------:R-:W-:Y:S01]  /*124a0*/  NOP ;  /* 0x0000000000007918 */ /* 0x000fe20000000000 */
[----:B------:R-:W-:Y:S01]  /*124b0*/  SYNCS.ARRIVE.TRANS64.A1T0 RZ, [UR46+0x20800], RZ ;  /* 0x020800ffffff79a7 */ /* 0x000fe2000810002e */
[----:B------:R-:W-:-:S05]  /*124c0*/  VIADD R16, R16, 0xfffffffe ;  /* 0xfffffffe10107836 */ /* 0x000fca0000000000 */
[----:B------:R-:W-:Y:S01]  /*124d0*/  ISETP.GE.AND P0, PT, R16, UR49, PT ;  /* 0x0000003110007c0c */ /* 0x000fe2000bf06270 */
[----:B------:R-:W3:Y:S02]  /*124e0*/  SYNCS.PHASECHK.TRANS64.TRYWAIT P1, [UR46+0x20820], R0 ;  /* 0x02082000ff0075a7 */ /* 0x000ee4000802016e */
[----:B---3--:R-:W-:Y:S10]  /*124f0*/  @!P1 BRA `(.L_x_1340) ;  /* 0x0000003400e49947 */ /* 0x008ff40003800000 */
.L_x_1419:
[----:B------:R-:W-:Y:S01]  /*12500*/  IMAD.MOV.U32 R30, RZ, RZ, 0x1 ;  /* 0x00000001ff1e7424 */ /* 0x000fe200078e00ff */
[----:B------:R-:W-:Y:S06]  /*12510*/  @!P0 BRA `(.L_x_1341) ;  /* 0x0000001400048947 */ /* 0x000fec0003800000 */
[----:B0-----:R-:W0:Y:S01]  /*12520*/  S2R R2, SR_TID.X ;  /* 0x0000000000027919 */ /* 0x001e220000002100 */
[----:B------:R-:W-:Y:S01]  /*12530*/  UIADD3 UR4, UR45, 0x1, URZ ;  /* 0x000000012d047890 */ /* 0x000fe2000fffe03f */
[----:B------:R-:W-:Y:S01]  /*12540*/  LOP3.LUT R3, RZ, UR43, RZ, 0x33, !PT ;  /* 0x0000002bff037c12 */ /* 0x000fe2000f8e33ff */
[----:B--2---:R-:W-:Y:S01]  /*12550*/  IMAD.MOV.U32 R7, RZ, RZ, 0x1 ;  /* 0x00000001ff077424 */ /* 0x004fe200078e00ff */
[----:B------:R-:W2:Y:S01]  /*12560*/  S2R R4, SR_TID.X ;  /* 0x0000000000047919 */ /* 0x000ea20000002100 */
[----:B------:R-:W-:Y:S01]  /*12570*/  UIMAD UR4, UR4, UR37, URZ ;  /* 0x00000025040472a4 */ /* 0x000fe2000f8e023f */
[----:B------:R-:W-:Y:S01]  /*12580*/  LOP3.LUT R5, RZ, UR42, RZ, 0x33, !PT ;  /* 0x0000002aff057c12 */ /* 0x000fe2000f8e33ff */
[----:B------:R-:W-:-:S04]  /*12590*/  IMAD.MOV.U32 R6, RZ, RZ, RZ ;  /* 0x000000ffff067224 */ /* 0x000fc800078e00ff */
[----:B---3--:R-:W-:-:S04]  /*125a0*/  LOP3.LUT R0, RZ, UR4, RZ, 0x33, !PT ;  /* 0x00000004ff007c12 */ /* 0x008fc8000f8e33ff */
[----:B------:R-:W-:-:S04]  /*125b0*/  VIADDMNMX R0, R0, -UR44, R3, !PT ;  /* 0x8000002c00007c46 */ /* 0x000fc8000f800103 */
[----:B------:R-:W-:-:S04]  /*125c0*/  VIMNMX R0, R0, R5, !PT ;  /* 0x0000000500007248 */ /* 0x000fc80007fe0100 */
[----:B------:R-:W-:Y:S01]  /*125d0*/  IADD3 R32, -R0, -0x2, RZ ;  /* 0xfffffffe00207810 */ /* 0x000fe20007ffe1ff */
[----:B0-----:R-:W-:Y:S01]  /*125e0*/  IMAD.SHL.U32 R2, R2, 0x10, RZ ;  /* 0x0000001002027824 */ /* 0x001fe200078e00ff */
[----:B--2---:R-:W-:-:S04]  /*125f0*/  LOP3.LUT P1, RZ, R4, 0x4, RZ, 0xc0, !PT ;  /* 0x0000000404ff7812 */ /* 0x004fc8000782c0ff */
[----:B------:R-:W-:Y:S02]  /*12600*/  LOP3.LUT R2, R2, 0x70, RZ, 0xc0, !PT ;  /* 0x0000007002027812 */ /* 0x000fe400078ec0ff */
[----:B------:R-:W-:Y:S02]  /*12610*/  MOV R4, 0x40 ;  /* 0x0000004000047802 */ /* 0x000fe40000000f00 */
[----:B------:R-:W-:Y:S02]  /*12620*/  IADD3 R17, R2, R17, R22 ;  /* 0x0000001102117210 */ /* 0x000fe40007ffe016 */
[----:B------:R-:W-:-:S03]  /*12630*/  SEL R4, R4, 0xffffffc0, !P1 ;  /* 0xffffffc004047807 */ /* 0x000fc60004800000 */
[----:B------:R-:W-:Y:S02]  /*12640*/  VIADD R17, R17, 0xffffff40 ;  /* 0xffffff4011117836 */ /* 0x000fe40000000000 */
[----:B------:R-:W-:Y:S02]  /*12650*/  IMAD.IADD R2, R4, 0x1, R29 ;  /* 0x0000000104027824 */ /* 0x000fe400078e021d */
[----:B------:R-:W-:-:S07]  /*12660*/  IMAD R5, R0, -0x40, R17 ;  /* 0xffffffc000057824 */ /* 0x000fce00078e0211 */
.L_x_1356:
[----:B0-----:R-:W0:Y:S01]  /*12670*/  S2R R4, SR_TID.X ;  /* 0x0000000000047919 */ /* 0x001e220000002100 */
[----:B------:R-:W2:Y:S01]  /*12680*/  LDC R3, c[0x0][0x430] ;  /* 0x00010c00ff037b82 */ /* 0x000ea20000000800 */
[----:B------:R-:W3:Y:S01]  /*12690*/  S2R R0, SR_TID.X ;  /* 0x0000000000007919 */ /* 0x000ee20000002100 */
[----:B0-----:R-:W-:Y:S01]  /*126a0*/  IMAD.SHL.U32 R4, R4, 0x10, RZ ;  /* 0x0000001004047824 */ /* 0x001fe200078e00ff */
[----:B---3--:R-:W-:-:S04]  /*126b0*/  LOP3.LUT R0, R0, 0x7f, RZ, 0xc0, !PT ;  /* 0x0000007f00007812 */ /* 0x008fc800078ec0ff */
[----:B------:R-:W-:Y:S02]  /*126c0*/  LOP3.LUT R4, R4, 0x70, RZ, 0xc0, !PT ;  /* 0x0000007004047812 */ /* 0x000fe400078ec0ff */
[----:B------:R-:W-:-:S04]  /*126d0*/  SHF.R.U32.HI R0, RZ, 0x3, R0 ;  /* 0x00000003ff007819 */ /* 0x000fc80000011600 */
[----:B------:R-:W-:Y:S02]  /*126e0*/  LOP3.LUT R0, R4, R0, RZ, 0xfc, !PT ;  /* 0x0000000004007212 */ /* 0x000fe400078efcff */
[----:B------:R-:W3:Y:S01]  /*126f0*/  LDL R4, [R1] ;  /* 0x0000000001047983 */ /* 0x000ee20000100800 */
[----:B--2---:R-:W-:Y:S01]  /*12700*/  ISETP.NE.AND P0, PT, R3, 0x1, PT ;  /* 0x000000010300780c */ /* 0x004fe20003f05270 */
[----:B------:R-:W-:Y:S01]  /*12710*/  IMAD.MOV.U32 R12, RZ, RZ, R5 ;  /* 0x000000ffff0c7224 */ /* 0x000fe200078e0005 */
[----:B------:R-:W-:-:S11]  /*12720*/  ISETP.GT.U32.AND P1, PT, R0, 0x3f, PT ;  /* 0x0000003f0000780c */ /* 0x000fd60003f24070 */
[----:B------:R-:W0:Y:S08]  /*12730*/  @P0 LDC R0, c[0x0][0x434] ;  /* 0x00010d00ff000b82 */ /* 0x000e300000000800 */
[----:B------:R-:W2:Y:S08]  /*12740*/  @P0 LDC R3, c[0x0][0x438] ;  /* 0x00010e00ff030b82 */ /* 0x000eb00000000800 */
[----:B------:R-:W4:Y:S08]  /*12750*/  @!P1 LDC.64 R10, c[0x0][0x428] ;  /* 0x00010a00ff0a9b82 */ /* 0x000f300000000a00 */
[----:B------:R-:W1:Y:S01]  /*12760*/  @!P1 LDC.64 R8, c[0x0][0x418] ;  /* 0x00010600ff089b82 */ /* 0x000e620000000a00 */
[----:B0-----:R-:W-:Y:S01]  /*12770*/  @P0 IMAD.HI.U32 R0, R5, R0, RZ ;  /* 0x0000000005000227 */ /* 0x001fe200078e00ff */
[----:B------:R-:W-:-:S04]  /*12780*/  ULOP3.LUT UR4, UR36, 0x2, URZ, 0xfc, !UPT ;  /* 0x0000000224047892 */ /* 0x000fc8000f8efc3f */
[----:B--2---:R-:W-:-:S04]  /*12790*/  @P0 SHF.R.U32.HI R12, RZ, R3, R0 ;  /* 0x00000003ff0c0219 */ /* 0x004fc80000011600 */
[--C-:B------:R-:W-:Y:S01]  /*127a0*/  @!P1 SHF.R.S32.HI R3, RZ, 0x1f, R12.reuse ;  /* 0x0000001fff039819 */ /* 0x100fe2000001140c */
[----:B------:R-:W-:-:S04]  /*127b0*/  @!P1 IMAD.MOV.U32 R2, RZ, RZ, R12 ;  /* 0x000000ffff029224 */ /* 0x000fc800078e000c */
[----:B----4-:R-:W-:-:S03]  /*127c0*/  @!P1 IMAD.WIDE.U32 R2, R34, R10, R2 ;  /* 0x0000000a22029225 */ /* 0x010fc600078e0002 */
[----:B-1----:R-:W-:Y:S01]  /*127d0*/  @!P1 LEA R8, P0, R2, R8, 0x2 ;  /* 0x0000000802089211 */ /* 0x002fe200078010ff */
[----:B------:R-:W-:Y:S02]  /*127e0*/  VIADD R32, R32, 0xffffffff ;  /* 0xffffffff20207836 */ /* 0x000fe40000000000 */
[----:B---3--:R-:W-:Y:S02]  /*127f0*/  @!P1 IMAD R0, R4, R10, RZ ;  /* 0x0000000a04009224 */ /* 0x008fe400078e02ff */
[----:B------:R-:W-:Y:S02]  /*12800*/  IMAD.U32 R4, RZ, RZ, UR4 ;  /* 0x00000004ff047e24 */ /* 0x000fe4000f8e00ff */
[----:B------:R-:W-:Y:S02]  /*12810*/  @!P1 IMAD R11, R34, R11, R0 ;  /* 0x0000000b220b9224 */ /* 0x000fe400078e0200 */
[----:B------:R-:W-:Y:S02]  /*12820*/  IMAD.MOV.U32 R10, RZ, RZ, RZ ;  /* 0x000000ffff0a7224 */ /* 0x000fe400078e00ff */
[----:B------:R-:W-:Y:S01]  /*12830*/  @!P1 IMAD.IADD R0, R11, 0x1, R3 ;  /* 0x000000010b009824 */ /* 0x000fe200078e0203 */
[----:B------:R-:W-:-:S04]  /*12840*/  ISETP.NE.AND P2, PT, R4, 0x3, PT ;  /* 0x000000030400780c */ /* 0x000fc80003f45270 */
[----:B------:R-:W-:Y:S01]  /*12850*/  @!P1 LEA.HI.X R9, R2, R9, R0, 0x2, P0 ;  /* 0x0000000902099211 */ /* 0x000fe200000f1400 */
[----:B------:R-:W-:-:S04]  /*12860*/  VIADD R0, R6, 0x1 ;  /* 0x0000000106007836 */ /* 0x000fc80000000000 */
[----:B------:R0:W5:Y:S01]  /*12870*/  @!P1 LDG.E R10, desc[UR50][R8.64] ;  /* 0x00000032080a9981 */ /* 0x000162000c1e1900 */
[----:B------:R-:W-:Y:S02]  /*12880*/  ISETP.NE.AND P1, PT, R0, 0x2, PT ;  /* 0x000000020000780c */ /* 0x000fe40003f25270 */
[----:B------:R-:W-:Y:S02]  /*12890*/  ISETP.GT.AND P0, PT, R32, UR49, PT ;  /* 0x0000003120007c0c */ /* 0x000fe4000bf04270 */
[----:B------:R-:W-:Y:S02]  /*128a0*/  SEL R30, RZ, 0x1, P1 ;  /* 0x00000001ff1e7807 */ /* 0x000fe40000800000 */
[----:B------:R-:W-:Y:S02]  /*128b0*/  SEL R0, R0, RZ, P1 ;  /* 0x000000ff00007207 */ /* 0x000fe40000800000 */
[----:B------:R-:W-:Y:S01]  /*128c0*/  LOP3.LUT R30, R7, R30, RZ, 0x3c, !PT ;  /* 0x0000001e071e7212 */ /* 0x000fe200078e3cff */
[----:B0-----:R-:W-:Y:S06]  /*128d0*/  @!P2 BRA `(.L_x_1342) ;  /* 0x000000000004a947 */ /* 0x001fec0003800000 */
[----:B------:R-:W-:Y:S01]  /*128e0*/  BPT.TRAP 0x1 ;  /* 0x000000040000795c */ /* 0x000fe20000300000 */
.L_x_1342:
[----:B------:R-:W-:Y:S02]  /*128f0*/  LEA R4, R0, UR46, 0x3 ;  /* 0x0000002e00047c11 */ /* 0x000fe4000f8e18ff */
[----:B------:R-:W-:-:S04]  /*12900*/  SHF.L.U32 R17, R30, 0x1f, RZ ;  /* 0x0000001f1e117819 */ /* 0x000fc800000006ff */
[----:B------:R-:W0:Y:S02]  /*12910*/  SYNCS.PHASECHK.TRANS64.TRYWAIT P1, [R4+URZ+0x20880], R17 ;  /* 0x02088011040075a7 */ /* 0x000e24000802017f */
[----:B0-----:R-:W-:Y:S05]  /*12920*/  @!P1 BRA `(.L_x_1343) ;  /* 0x0000003000ec9947 */ /* 0x001fea0003800000 */
.L_x_1420:
[----:B------:R-:W-:Y:S01]  /*12930*/  ULDC UR4, c[0x0][0x430] ;  /* 0x00010c0000047ab9 */ /* 0x000fe20000000800 */
[----:B------:R-:W1:Y:S01]  /*12940*/  S2R R23, SR_TID.X ;  /* 0x0000000000177919 */ /* 0x000e620000002100 */
[----:B------:R-:W-:Y:S01]  /*12950*/  UIADD3 UR4, -UR4, URZ, URZ ;  /* 0x0000003f04047290 */ /* 0x000fe2000fffe13f */
[----:B-----5:R-:W-:Y:S01]  /*12960*/  SHF.R.S32.HI R16, RZ, 0x1f, R10 ;  /* 0x0000001fff107819 */ /* 0x020fe2000001140a */
[----:B------:R-:W2:Y:S01]  /*12970*/  LDC R13, c[0x0][0x2f4] ;  /* 0x0000bd00ff0d7b82 */ /* 0x000ea20000000800 */
[----:B------:R-:W-:Y:S02]  /*12980*/  R2UR UR6, R33 ;  /* 0x00000000210672ca */ /* 0x000fe400000e0000 */
[----:B------:R-:W-:Y:S01]  /*12990*/  LOP3.LUT P2, RZ, R31, 0x1, RZ, 0xc0, !PT ;  /* 0x000000011fff7812 */ /* 0x000fe2000784c0ff */
[----:B------:R-:W-:Y:S01]  /*129a0*/  IMAD R8, R12, UR4, R5 ;  /* 0x000000040c087c24 */ /* 0x000fe2000f8e0205 */
[----:B------:R-:W-:-:S04]  /*129b0*/  ULDC.64 UR4, c[0x0][0x328] ;  /* 0x0000ca0000047ab9 */ /* 0x000fc80000000a00 */
[----:B------:R-:W-:-:S05]  /*129c0*/  SHF.R.S32.HI R9, RZ, 0x1f, R8 ;  /* 0x0000001fff097819 */ /* 0x000fca0000011408 */
[----:B------:R-:W-:-:S04]  /*129d0*/  IMAD R3, R9, UR4, RZ ;  /* 0x0000000409037c24 */ /* 0x000fc8000f8e02ff */
[C---:B------:R-:W-:Y:S02]  /*129e0*/  IMAD R11, R8.reuse, UR5, R3 ;  /* 0x00000005080b7c24 */ /* 0x040fe4000f8e0203 */
[----:B------:R-:W-:Y:S01]  /*129f0*/  IMAD.WIDE.U32 R2, R8, UR4, RZ ;  /* 0x0000000408027c25 */ /* 0x000fe2000f8e00ff */
[----:B------:R-:W-:-:S03]  /*12a00*/  ULDC.64 UR4, c[0x0][0x338] ;  /* 0x0000ce0000047ab9 */ /* 0x000fc60000000a00 */
[----:B------:R-:W-:Y:S02]  /*12a10*/  IMAD.IADD R3, R3, 0x1, R11 ;  /* 0x0000000103037824 */ /* 0x000fe400078e020b */
[----:B------:R-:W-:Y:S02]  /*12a20*/  IMAD R11, R16, UR4, RZ ;  /* 0x00000004100b7c24 */ /* 0x000fe4000f8e02ff */
[----:B------:R-:W-:-:S04]  /*12a30*/  IMAD.WIDE.U32 R2, R10, UR4, R2 ;  /* 0x000000040a027c25 */ /* 0x000fc8000f8e0002 */
[----:B------:R-:W-:Y:S01]  /*12a40*/  IMAD R11, R10, UR5, R11 ;  /* 0x000000050a0b7c24 */ /* 0x000fe2000f8e020b */
[----:B------:R-:W-:Y:S01]  /*12a50*/  ULDC.64 UR4, c[0x0][0x330] ;  /* 0x0000cc0000047ab9 */ /* 0x000fe20000000a00 */
[----:B-1----:R-:W-:-:S03]  /*12a60*/  IMAD.SHL.U32 R23, R23, 0x10, RZ ;  /* 0x0000001017177824 */ /* 0x002fc600078e00ff */
[----:B------:R-:W-:Y:S01]  /*12a70*/  IADD3 R3, R3, R11, RZ ;  /* 0x0000000b03037210 */ /* 0x000fe20007ffe0ff */
[----:B------:R-:W-:Y:S01]  /*12a80*/  IMAD.U32 R11, RZ, RZ, UR4 ;  /* 0x00000004ff0b7e24 */ /* 0x000fe2000f8e00ff */
[----:B------:R-:W-:Y:S01]  /*12a90*/  UIMAD UR4, UR6, UR4, URZ ;  /* 0x00000004060472a4 */ /* 0x000fe2000f8e023f */
[----:B------:R-:W-:Y:S02]  /*12aa0*/  LOP3.LUT R23, R23, 0x70, RZ, 0xc0, !PT ;  /* 0x0000007017177812 */ /* 0x000fe400078ec0ff */
[----:B------:R-:W-:Y:S01]  /*12ab0*/  IMAD.WIDE.U32 R2, R11, UR40, R2 ;  /* 0x000000280b027c25 */ /* 0x000fe2000f8e0002 */
[----:B------:R-:W-:Y:S01]  /*12ac0*/  ULDC.64 UR6, c[0x0][0x318] ;  /* 0x0000c60000067ab9 */ /* 0x000fe20000000a00 */
[----:B------:R-:W-:Y:S01]  /*12ad0*/  UIMAD UR4, UR40, UR5, UR4 ;  /* 0x00000005280472a4 */ /* 0x000fe2000f8e0204 */
[----:B--2---:R-:W-:Y:S01]  /*12ae0*/  ISETP.GE.AND P3, PT, R23, R13, PT ;  /* 0x0000000d1700720c */ /* 0x004fe20003f66270 */
[----:B------:R-:W-:Y:S01]  /*12af0*/  IMAD.U32 R11, RZ, RZ, UR7 ;  /* 0x00000007ff0b7e24 */ /* 0x000fe2000f8e00ff */
[----:B------:R-:W-:-:S04]  /*12b00*/  IADD3 R18, P1, R2, UR6, RZ ;  /* 0x0000000602127c10 */ /* 0x000fc8000ff3e0ff */
[----:B------:R-:W-:Y:S01]  /*12b10*/  IADD3.X R20, R11, UR4, R3, P1, !PT ;  /* 0x000000040b147c10 */ /* 0x000fe20008ffe403 */
[----:B------:R-:W-:-:S03]  /*12b20*/  UMOV UR4, 0xffffffff ;  /* 0xffffffff00047882 */ /* 0x000fc60000000000 */
[----:B------:R-:W-:Y:S05]  /*12b30*/  BRA.DIV UR4, `(.L_x_1344) ;  /* 0x00000032047c7947 */ /* 0x000fea000b800000 */
[----:B------:R-:W1:Y:S01]  /*12b40*/  SHFL.IDX PT, R14, R18, RZ, 0x181f ;  /* 0x00181fff120e7589 */ /* 0x000e6200000e0000 */
[----:B------:R-:W-:-:S03]  /*12b50*/  IMAD R19, R0, 0x4000, R28 ;  /* 0x0000400000137824 */ /* 0x000fc600078e021c */
[----:B------:R-:W2:Y:S04]  /*12b60*/  SHFL.IDX PT, R3, R20, RZ, 0x181f ;  /* 0x00181fff14037589 */ /* 0x000ea800000e0000 */
[----:B------:R-:W3:Y:S04]  /*12b70*/  SHFL.IDX PT, R11, R18, 0x1, 0x181f ;  /* 0x00381f00120b7f89 */ /* 0x000ee800000e0000 */
[----:B------:R-:W4:Y:S04]  /*12b80*/  SHFL.IDX PT, R21, R20, 0x1, 0x181f ;  /* 0x00381f0014157f89 */ /* 0x000f2800000e0000 */
[----:B------:R-:W5:Y:S04]  /*12b90*/  SHFL.IDX PT, R12, R18, 0x2, 0x181f ;  /* 0x00581f00120c7f89 */ /* 0x000f6800000e0000 */
[----:B------:R-:W0:Y:S01]  /*12ba0*/  SHFL.IDX PT, R22, R20, 0x2, 0x181f ;  /* 0x00581f0014167f89 */ /* 0x000e2200000e0000 */
[----:B-1----:R-:W-:-:S03]  /*12bb0*/  IADD3 R2, P1, R23, R14, RZ ;  /* 0x0000000e17027210 */ /* 0x002fc60007f3e0ff */
[----:B------:R-:W1:Y:S02]  /*12bc0*/  SHFL.IDX PT, R20, R20, 0x3, 0x181f ;  /* 0x00781f0014147f89 */ /* 0x000e6400000e0000 */
[----:B--2---:R-:W-:Y:S02]  /*12bd0*/  IMAD.X R3, RZ, RZ, R3, P1 ;  /* 0x000000ffff037224 */ /* 0x004fe400008e0603 */
[----:B------:R2:W0:Y:S04]  /*12be0*/  SHFL.IDX PT, R14, R18, 0x3, 0x181f ;  /* 0x00781f00120e7f89 */ /* 0x00042800000e0000 */
[----:B------:R-:W-:Y:S04]  /*12bf0*/  LDGSTS.E.BYPASS.LTC128B.128 [R19+0x8400], desc[UR50][R2.64], !P3 ;  /* 0x0840000002137fae */ /* 0x000fe8000d901d72 */
[----:B------:R3:W-:Y:S02]  /*12c00*/  LDGSTS.E.BYPASS.LTC128B.128 [R19+0xa400], desc[UR50][R2.64+0x80], !P2 ;  /* 0x0a40008002137fae */ /* 0x0007e4000d101d72 */
[----:B---3--:R-:W-:-:S05]  /*12c10*/  IADD3 R2, P1, R23, R11, RZ ;  /* 0x0000000b17027210 */ /* 0x008fca0007f3e0ff */
[----:B----4-:R-:W-:-:S05]  /*12c20*/  IMAD.X R3, RZ, RZ, R21, P1 ;  /* 0x000000ffff037224 */ /* 0x010fca00008e0615 */
[----:B------:R-:W-:Y:S04]  /*12c30*/  LDGSTS.E.BYPASS.LTC128B.128 [R19+0x8c00], desc[UR50][R2.64], !P3 ;  /* 0x08c0000002137fae */ /* 0x000fe8000d901d72 */
[----:B------:R5:W-:Y:S02]  /*12c40*/  LDGSTS.E.BYPASS.LTC128B.128 [R19+0xac00], desc[UR50][R2.64+0x80], !P2 ;  /* 0x0ac0008002137fae */ /* 0x000be4000d101d72 */
[----:B-----5:R-:W-:-:S05]  /*12c50*/  IADD3 R2, P1, R23, R12, RZ ;  /* 0x0000000c17027210 */ /* 0x020fca0007f3e0ff */
[----:B0-----:R-:W-:-:S05]  /*12c60*/  IMAD.X R3, RZ, RZ, R22, P1 ;  /* 0x000000ffff037224 */ /* 0x001fca00008e0616 */
[----:B------:R2:W-:Y:S04]  /*12c70*/  LDGSTS.E.BYPASS.LTC128B.128 [R19+0x9400], desc[UR50][R2.64], !P3 ;  /* 0x0940000002137fae */ /* 0x0005e8000d901d72 */
[----:B-1----:R2:W-:Y:S02]  /*12c80*/  LDGSTS.E.BYPASS.LTC128B.128 [R19+0xb400], desc[UR50][R2.64+0x80], !P2 ;  /* 0x0b40008002137fae */ /* 0x0025e4000d101d72 */
.L_x_1430:
        /* <DEDUP_REMOVED lines=17> */
.L_x_1345:
[----:B------:R0:W-:Y:S01]  /*12da0*/  SYNCS.ARRIVE.TRANS64.A1T0 RZ, [R4+URZ+0x20870], RZ ;  /* 0x020870ff04ff79a7 */ /* 0x0001e2000810003f */
[----:B------:R-:W-:Y:S05]  /*12db0*/  @!P2 BRA `(.L_x_1346) ;  /* 0x000000000004a947 */ /* 0x000fea0003800000 */
[----:B------:R-:W-:Y:S01]  /*12dc0*/  BPT.TRAP 0x1 ;  /* 0x000000040000795c */ /* 0x000fe20000300000 */
.L_x_1346:
[----:B------:R-:W1:Y:S02]  /*12dd0*/  SYNCS.PHASECHK.TRANS64.TRYWAIT P1, [R4+URZ+0x20840], R17 ;  /* 0x02084011040075a7 */ /* 0x000e64000802017f */
[----:B-1----:R-:W-:Y:S05]  /*12de0*/  @!P1 BRA `(.L_x_1347) ;  /* 0x0000003000f49947 */ /* 0x002fea0003800000 */
.L_x_1431:
[----:B------:R-:W2:Y:S01]  /*12df0*/  S2R R18, SR_TID.X ;  /* 0x0000000000127919 */ /* 0x000ea20000002100 */
[----:B------:R-:W-:Y:S01]  /*12e00*/  ULDC.64 UR4, c[0x0][0x300] ;  /* 0x0000c00000047ab9 */ /* 0x000fe20000000a00 */
[----:B------:R-:W-:Y:S01]  /*12e10*/  R2UR UR6, R33 ;  /* 0x00000000210672ca */ /* 0x000fe200000e0000 */
[----:B------:R-:W-:Y:S01]  /*12e20*/  IMAD R9, R9, UR4, RZ ;  /* 0x0000000409097c24 */ /* 0x000fe2000f8e02ff */
[----:B------:R-:W3:Y:S01]  /*12e30*/  LDC R11, c[0x0][0x2f4] ;  /* 0x0000bd00ff0b7b82 */ /* 0x000ee20000000800 */
[----:B------:R-:W-:Y:S01]  /*12e40*/  IMAD.WIDE.U32 R2, R8, UR4, RZ ;  /* 0x0000000408027c25 */ /* 0x000fe2000f8e00ff */
[----:B------:R-:W-:-:S03]  /*12e50*/  LOP3.LUT P2, RZ, R31, 0x1, RZ, 0xc0, !PT ;  /* 0x000000011fff7812 */ /* 0x000fc6000784c0ff */
[----:B------:R-:W-:Y:S01]  /*12e60*/  IMAD R9, R8, UR5, R9 ;  /* 0x0000000508097c24 */ /* 0x000fe2000f8e0209 */
        /* <DEDUP_REMOVED lines=11> */
[----:B------:R-:W-:Y:S01]  /*12f20*/  UIMAD UR4, UR40, UR5, UR4 ;  /* 0x00000005280472a4 */ /* 0x000fe2000f8e0204 */
[----:B--2---:R-:W-:Y:S01]  /*12f30*/  SHF.L.U32 R18, R18, 0x4, RZ ;  /* 0x0000000412127819 */ /* 0x004fe200000006ff */
[----:B------:R-:W-:Y:S01]  /*12f40*/  IMAD.U32 R9, RZ, RZ, UR7 ;  /* 0x00000007ff097e24 */ /* 0x000fe2000f8e00ff */
[----:B------:R-:W-:Y:S02]  /*12f50*/  IADD3 R8, P1, R2, UR6, RZ ;  /* 0x0000000602087c10 */ /* 0x000fe4000ff3e0ff */
[----:B------:R-:W-:Y:S02]  /*12f60*/  LOP3.LUT R18, R18, 0x70, RZ, 0xc0, !PT ;  /* 0x0000007012127812 */ /* 0x000fe400078ec0ff */
[----:B------:R-:W-:Y:S01]  /*12f70*/  IADD3.X R10, R9, UR4, R3, P1, !PT ;  /* 0x00000004090a7c10 */ /* 0x000fe20008ffe403 */
[----:B------:R-:W-:Y:S01]  /*12f80*/  UMOV UR4, 0xffffffff ;  /* 0xffffffff00047882 */ /* 0x000fe20000000000 */
[----:B---3--:R-:W-:-:S02]  /*12f90*/  ISETP.GE.AND P3, PT, R18, R11, PT ;  /* 0x0000000b1200720c */ /* 0x008fc40003f66270 */
[----:B------:R-:W-:Y:S11]  /*12fa0*/  BRA.DIV UR4, `(.L_x_1348) ;  /* 0x0000003204987947 */ /* 0x000ff6000b800000 */
[----:B------:R-:W2:Y:S01]  /*12fb0*/  SHFL.IDX PT, R2, R8, RZ, 0x181f ;  /* 0x00181fff08027589 */ /* 0x000ea200000e0000 */
[----:B------:R-:W-:-:S03]  /*12fc0*/  IMAD R9, R0, 0x4000, R36 ;  /* 0x0000400000097824 */ /* 0x000fc600078e0224 */
[----:B------:R-:W3:Y:S01]  /*12fd0*/  SHFL.IDX PT, R3, R10, RZ, 0x181f ;  /* 0x00181fff0a037589 */ /* 0x000ee200000e0000 */
[----:B------:R-:W-:-:S03]  /*12fe0*/  VIADD R9, R9, UR46 ;  /* 0x0000002e09097c36 */ /* 0x000fc60008000000 */
[----:B------:R-:W4:Y:S04]  /*12ff0*/  SHFL.IDX PT, R14, R8, 0x1, 0x181f ;  /* 0x00381f00080e7f89 */ /* 0x000f2800000e0000 */
[----:B-1----:R-:W1:Y:S04]  /*13000*/  SHFL.IDX PT, R17, R10, 0x1, 0x181f ;  /* 0x00381f000a117f89 */ /* 0x002e6800000e0000 */
[----:B------:R-:W5:Y:S04]  /*13010*/  SHFL.IDX PT, R11, R8, 0x2, 0x181f ;  /* 0x00581f00080b7f89 */ /* 0x000f6800000e0000 */
[----:B------:R-:W0:Y:S01]  /*13020*/  SHFL.IDX PT, R16, R10, 0x2, 0x181f ;  /* 0x00581f000a107f89 */ /* 0x000e2200000e0000 */
[----:B--2---:R-:W-:-:S03]  /*13030*/  IADD3 R2, P1, R18, R2, RZ ;  /* 0x0000000212027210 */ /* 0x004fc60007f3e0ff */
[----:B------:R-:W2:Y:S02]  /*13040*/  SHFL.IDX PT, R10, R10, 0x3, 0x181f ;  /* 0x00781f000a0a7f89 */ /* 0x000ea400000e0000 */
[----:B---3--:R-:W-:-:S05]  /*13050*/  IMAD.X R3, RZ, RZ, R3, P1 ;  /* 0x000000ffff037224 */ /* 0x008fca00008e0603 */
[----:B------:R-:W-:Y:S04]  /*13060*/  LDGSTS.E.BYPASS.LTC128B.128 [R9+0x18400], desc[UR50][R2.64], !P3 ;  /* 0x1840000002097fae */ /* 0x000fe8000d901d72 */
[----:B------:R4:W-:Y:S02]  /*13070*/  LDGSTS.E.BYPASS.LTC128B.128 [R9+0x1a400], desc[UR50][R2.64+0x80], !P2 ;  /* 0x1a40008002097fae */ /* 0x0009e4000d101d72 */
[----:B----4-:R-:W-:Y:S02]  /*13080*/  IADD3 R2, P1, R18, R14, RZ ;  /* 0x0000000e12027210 */ /* 0x010fe40007f3e0ff */
[----:B------:R3:W4:Y:S03]  /*13090*/  SHFL.IDX PT, R14, R8, 0x3, 0x181f ;  /* 0x00781f00080e7f89 */ /* 0x00072600000e0000 */
[----:B-1----:R-:W-:-:S05]  /*130a0*/  IMAD.X R3, RZ, RZ, R17, P1 ;  /* 0x000000ffff037224 */ /* 0x002fca00008e0611 */
[----:B------:R-:W-:Y:S04]  /*130b0*/  LDGSTS.E.BYPASS.LTC128B.128 [R9+0x18c00], desc[UR50][R2.64], !P3 ;  /* 0x18c0000002097fae */ /* 0x000fe8000d901d72 */
[----:B------:R5:W-:Y:S02]  /*130c0*/  LDGSTS.E.BYPASS.LTC128B.128 [R9+0x1ac00], desc[UR50][R2.64+0x80], !P2 ;  /* 0x1ac0008002097fae */ /* 0x000be4000d101d72 */
[----:B-----5:R-:W-:-:S05]  /*130d0*/  IADD3 R2, P1, R18, R11, RZ ;  /* 0x0000000b12027210 */ /* 0x020fca0007f3e0ff */
[----:B0-----:R-:W-:-:S05]  /*130e0*/  IMAD.X R3, RZ, RZ, R16, P1 ;  /* 0x000000ffff037224 */ /* 0x001fca00008e0610 */
[----:B------:R3:W-:Y:S04]  /*130f0*/  LDGSTS.E.BYPASS.LTC128B.128 [R9+0x19400], desc[UR50][R2.64], !P3 ;  /* 0x1940000002097fae */ /* 0x0007e8000d901d72 */
[----:B--2-4-:R3:W-:Y:S02]  /*13100*/  LDGSTS.E.BYPASS.LTC128B.128 [R9+0x1b400], desc[UR50][R2.64+0x80], !P2 ;  /* 0x1b40008002097fae */ /* 0x0147e4000d101d72 */
.L_x_1441:
[----:B---3--:R-:W-:Y:S02]  /*13110*/  IADD3 R2, P1, R18, R14, RZ ;  /* 0x0000000e12027210 */ /* 0x008fe40007f3e0ff */
        /* <DEDUP_REMOVED lines=16> */
.L_x_1349:
[----:B------:R-:W-:Y:S01]  /*13220*/  IMAD.U32 R2, RZ, RZ, UR36 ;  /* 0x00000024ff027e24 */ /* 0x000fe2000f8e00ff */
[----:B------:R0:W-:Y:S04]  /*13230*/  SYNCS.ARRIVE.TRANS64.A1T0 RZ, [R4+URZ+0x20830], RZ ;  /* 0x020830ff04ff79a7 */ /* 0x0001e8000810003f */
[----:B------:R-:W-:-:S04]  /*13240*/  LOP3.LUT R2, R2, 0x1, RZ, 0xfc, !PT ;  /* 0x0000000102027812 */ /* 0x000fc800078efcff */
[----:B------:R-:W-:-:S13]  /*13250*/  ISETP.NE.AND P1, PT, R2, 0x3, PT ;  /* 0x000000030200780c */ /* 0x000fda0003f25270 */
[----:B0-----:R-:W-:Y:S05]  /*13260*/  @!P1 BRA `(.L_x_1350) ;  /* 0x0000000000049947 */ /* 0x001fea0003800000 */
[----:B------:R-:W-:Y:S01]  /*13270*/  BPT.TRAP 0x1 ;  /* 0x000000040000795c */ /* 0x000fe20000300000 */
.L_x_1350:
[----:B------:R-:W-:Y:S02]  /*13280*/  LOP3.LUT R3, R7, 0x1, RZ, 0x3c, !PT ;  /* 0x0000000107037812 */ /* 0x000fe400078e3cff */
[----:B------:R-:W-:Y:S02]  /*13290*/  LEA R2, R6, UR46, 0x3 ;  /* 0x0000002e06027c11 */ /* 0x000fe4000f8e18ff */
[----:B------:R-:W-:-:S04]  /*132a0*/  SHF.L.U32 R3, R3, 0x1f, RZ ;  /* 0x0000001f03037819 */ /* 0x000fc800000006ff */
[----:B------:R-:W0:Y:S02]  /*132b0*/  SYNCS.PHASECHK.TRANS64.TRYWAIT P2, [R2+URZ+0x20870], R3 ;  /* 0x02087003020075a7 */ /* 0x000e24000804017f */
[----:B0-----:R-:W-:Y:S05]  /*132c0*/  @!P2 BRA `(.L_x_1351) ;  /* 0x0000003000f8a947 */ /* 0x001fea0003800000 */
.L_x_1442:
[----:B------:R-:W-:-:S06]  /*132d0*/  ULOP3.LUT UR4, UR36, 0x2, URZ, 0xfc, !UPT ;  /* 0x0000000224047892 */ /* 0x000fcc000f8efc3f */
[----:B------:R-:W-:-:S05]  /*132e0*/  IMAD.U32 R4, RZ, RZ, UR4 ;  /* 0x00000004ff047e24 */ /* 0x000fca000f8e00ff */
[----:B------:R-:W-:-:S13]  /*132f0*/  ISETP.NE.AND P2, PT, R4, 0x3, PT ;  /* 0x000000030400780c */ /* 0x000fda0003f45270 */
[----:B------:R-:W-:Y:S05]  /*13300*/  @!P2 BRA `(.L_x_1352) ;  /* 0x000000000004a947 */ /* 0x000fea0003800000 */
[----:B------:R-:W-:Y:S01]  /*13310*/  BPT.TRAP 0x1 ;  /* 0x000000040000795c */ /* 0x000fe20000300000 */
.L_x_1352:
[----:B0-----:R-:W-:Y:S01]  /*13320*/  SHF.L.U32 R3, R7, 0x1f, RZ ;  /* 0x0000001f07037819 */ /* 0x001fe200000006ff */
[----:B------:R-:W-:-:S03]  /*13330*/  IMAD.SHL.U32 R4, R6, 0x4000, RZ ;  /* 0x0000400006047824 */ /* 0x000fc600078e00ff */
[----:B------:R-:W0:Y:S02]  /*13340*/  SYNCS.PHASECHK.TRANS64.TRYWAIT P2, [R2+URZ+0x20860], R3 ;  /* 0x02086003020075a7 */ /* 0x000e24000804017f */
[----:B0-----:R-:W-:Y:S05]  /*13350*/  @!P2 BRA `(.L_x_1353) ;  /* 0x0000003000e8a947 */ /* 0x001fea0003800000 */
.L_x_1443:
[----:B------:R-:W1:Y:S01]  /*13360*/  S2R R6, SR_TID.X ;  /* 0x0000000000067919 */ /* 0x000e620000002100 */
[----:B------:R-:W-:Y:S01]  /*13370*/  LOP3.LUT R8, R4, R29, RZ, 0xfc, !PT ;  /* 0x0000001d04087212 */ /* 0x000fe200078efcff */
[----:B------:R-:W-:Y:S05]  /*13380*/  WARPSYNC.ALL ;  /* 0x0000000000007948 */ /* 0x000fea0003800000 */
[----:B------:R-:W2:Y:S01]  /*13390*/  LDSM.16.MT88.4 R8, [R8+UR46+0x8400] ;  /* 0x0084002e0808783b */ /* 0x000ea20008004200 */
[----:B------:R-:W-:Y:S01]  /*133a0*/  ULOP3.LUT UR4, UR36, 0x2, URZ, 0xfc, !UPT ;  /* 0x0000000224047892 */ /* 0x000fe2000f8efc3f */
[----:B------:R-:W3:Y:S01]  /*133b0*/  S2R R7, SR_TID.X ;  /* 0x0000000000077919 */ /* 0x000ee20000002100 */
[----:B-1----:R-:W-:Y:S01]  /*133c0*/  LOP3.LUT P2, RZ, R6, 0x4, RZ, 0xc0, !PT ;  /* 0x0000000406ff7812 */ /* 0x002fe2000784c0ff */
[----:B------:R-:W-:-:S05]  /*133d0*/  IMAD.MOV.U32 R6, RZ, RZ, 0x40 ;  /* 0x00000040ff067424 */ /* 0x000fca00078e00ff */
[----:B------:R-:W-:-:S05]  /*133e0*/  SEL R6, R6, 0xffffffc0, !P2 ;  /* 0xffffffc006067807 */ /* 0x000fca0005000000 */
[----:B------:R-:W-:Y:S01]  /*133f0*/  IMAD.IADD R6, R6, 0x1, R29 ;  /* 0x0000000106067824 */ /* 0x000fe200078e021d */
[----:B---3--:R-:W-:Y:S01]  /*13400*/  LOP3.LUT P2, RZ, R7, 0x4, RZ, 0xc0, !PT ;  /* 0x0000000407ff7812 */ /* 0x008fe2000784c0ff */
[----:B------:R-:W-:Y:S01]  /*13410*/  IMAD.MOV.U32 R7, RZ, RZ, 0x20 ;  /* 0x00000020ff077424 */ /* 0x000fe200078e00ff */
[--C-:B--2---:R-:W-:Y:S02]  /*13420*/  PRMT R16, R8, 0x6420, R9.reuse ;  /* 0x0000642008107816 */ /* 0x104fe40000000009 */
[----:B0-----:R-:W-:Y:S02]  /*13430*/  IADD3 R3, R6, UR46, R4 ;  /* 0x0000002e06037c10 */ /* 0x001fe4000fffe004 */
[----:B------:R-:W-:Y:S01]  /*13440*/  PRMT R17, R8, 0x7531, R9 ;  /* 0x0000753108117816 */ /* 0x000fe20000000009 */
[----:B------:R-:W-:Y:S01]  /*13450*/  VIADD R8, R4, 0x2000 ;  /* 0x0000200004087836 */ /* 0x000fe20000000000 */
[C-C-:B------:R-:W-:Y:S01]  /*13460*/  PRMT R18, R10.reuse, 0x6420, R11.reuse ;  /* 0x000064200a127816 */ /* 0x140fe2000000000b */
[----:B------:R-:W0:Y:S01]  /*13470*/  LDSM.16.MT88.4 R12, [R3+0x8400] ;  /* 0x00840000030c783b */ /* 0x000e220000004200 */
[----:B------:R-:W-:-:S02]  /*13480*/  PRMT R19, R10, 0x7531, R11 ;  /* 0x000075310a137816 */ /* 0x000fc4000000000b */
[----:B------:R-:W-:Y:S02]  /*13490*/  IADD3 R6, R35, R4, R37 ;  /* 0x0000000423067210 */ /* 0x000fe40007ffe025 */
[----:B------:R-:W-:Y:S02]  /*134a0*/  LOP3.LUT R8, R8, R29, RZ, 0xfc, !PT ;  /* 0x0000001d08087212 */ /* 0x000fe400078efcff */
[----:B------:R-:W-:Y:S01]  /*134b0*/  SEL R7, R7, 0xffffffe0, !P2 ;  /* 0xffffffe007077807 */ /* 0x000fe20005000000 */
[----:B------:R-:W-:Y:S01]  /*134c0*/  STSM.16.M88.4 [R6], R16 ;  /* 0x0000001006007844 */ /* 0x000fe20000000200 */
[C-C-:B0-----:R-:W-:Y:S02]  /*134d0*/  PRMT R20, R12.reuse, 0x6420, R13.reuse ;  /* 0x000064200c147816 */ /* 0x141fe4000000000d */
[----:B------:R-:W-:Y:S02]  /*134e0*/  PRMT R21, R12, 0x7531, R13 ;  /* 0x000075310c157816 */ /* 0x000fe4000000000d */
[----:B------:R-:W-:-:S02]  /*134f0*/  PRMT R22, R14, 0x6420, R15 ;  /* 0x000064200e167816 */ /* 0x000fc4000000000f */
[----:B------:R-:W-:-:S05]  /*13500*/  PRMT R23, R14, 0x7531, R15 ;  /* 0x000075310e177816 */ /* 0x000fca000000000f */
[----:B------:R-:W-:Y:S04]  /*13510*/  STSM.16.M88.4 [R6+0x1000], R20 ;  /* 0x0010001406007844 */ /* 0x000fe80000000200 */
[----:B------:R-:W0:Y:S04]  /*13520*/  LDSM.16.MT88.4 R8, [R8+UR46+0x8400] ;  /* 0x0084002e0808783b */ /* 0x000e280008004200 */
[----:B------:R-:W1:Y:S01]  /*13530*/  LDSM.16.MT88.4 R12, [R3+0xa400] ;  /* 0x00a40000030c783b */ /* 0x000e620000004200 */
[C-C-:B0-----:R-:W-:Y:S02]  /*13540*/  PRMT R16, R8.reuse, 0x6420, R9.reuse ;  /* 0x0000642008107816 */ /* 0x141fe40000000009 */
[----:B------:R-:W-:-:S02]  /*13550*/  PRMT R17, R8, 0x7531, R9 ;  /* 0x0000753108117816 */ /* 0x000fc40000000009 */
[----:B------:R-:W-:Y:S02]  /*13560*/  IADD3 R8, R4, 0x1000, RZ ;  /* 0x0000100004087810 */ /* 0x000fe40007ffe0ff */
[C-C-:B------:R-:W-:Y:S02]  /*13570*/  PRMT R18, R10.reuse, 0x6420, R11.reuse ;  /* 0x000064200a127816 */ /* 0x140fe4000000000b */
[----:B------:R-:W-:Y:S02]  /*13580*/  PRMT R19, R10, 0x7531, R11 ;  /* 0x000075310a137816 */ /* 0x000fe4000000000b */
[C-C-:B-1----:R-:W-:Y:S02]  /*13590*/  PRMT R24, R12.reuse, 0x6420, R13.reuse ;  /* 0x000064200c187816 */ /* 0x142fe4000000000d */
[----:B------:R-:W-:Y:S01]  /*135a0*/  PRMT R25, R12, 0x7531, R13 ;  /* 0x000075310c197816 */ /* 0x000fe2000000000d */
[----:B------:R-:W-:Y:S01]  /*135b0*/  STSM.16.M88.4 [R6+0x2000], R16 ;  /* 0x0020001006007844 */ /* 0x000fe20000000200 */
[----:B------:R-:W-:-:S02]  /*135c0*/  PRMT R26, R14, 0x6420, R15 ;  /* 0x000064200e1a7816 */ /* 0x000fc4000000000f */
[----:B------:R-:W-:Y:S02]  /*135d0*/  PRMT R27, R14, 0x7531, R15 ;  /* 0x000075310e1b7816 */ /* 0x000fe4000000000f */
[----:B------:R-:W-:-:S03]  /*135e0*/  LOP3.LUT R10, R8, R29, RZ, 0xfc, !PT ;  /* 0x0000001d080a7212 */ /* 0x000fc600078efcff */
[----:B------:R-:W-:Y:S04]  /*135f0*/  STSM.16.M88.4 [R6+0x3000], R24 ;  /* 0x0030001806007844 */ /* 0x000fe80000000200 */
[----:B------:R-:W0:Y:S04]  /*13600*/  LDSM.16.MT88.4 R8, [R10+UR46+0x8400] ;  /* 0x0084002e0a08783b */ /* 0x000e280008004200 */
[----:B------:R-:W1:Y:S01]  /*13610*/  LDSM.16.MT88.4 R12, [R3+0x9400] ;  /* 0x00940000030c783b */ /* 0x000e620000004200 */
[C-C-:B0-----:R-:W-:Y:S02]  /*13620*/  PRMT R16, R8.reuse, 0x6420, R9.reuse ;  /* 0x0000642008107816 */ /* 0x141fe40000000009 */
[----:B------:R-:W-:-:S02]  /*13630*/  PRMT R17, R8, 0x7531, R9 ;  /* 0x0000753108117816 */ /* 0x000fc40000000009 */
[----:B------:R-:W-:Y:S01]  /*13640*/  IADD3 R8, R37, R4, R7 ;  /* 0x0000000425087210 */ /* 0x000fe20007ffe007 */
[----:B------:R-:W-:Y:S01]  /*13650*/  VIADD R4, R4, 0x3000 ;  /* 0x0000300004047836 */ /* 0x000fe20000000000 */
[C-C-:B------:R-:W-:Y:S01]  /*13660*/  PRMT R18, R10.reuse, 0x6420, R11.reuse ;  /* 0x000064200a127816 */ /* 0x140fe2000000000b */
[----:B------:R-:W-:Y:S01]  /*13670*/  IMAD.U32 R7, RZ, RZ, UR4 ;  /* 0x00000004ff077e24 */ /* 0x000fe2000f8e00ff */
[----:B------:R-:W-:Y:S01]  /*13680*/  PRMT R19, R10, 0x7531, R11 ;  /* 0x000075310a137816 */ /* 0x000fe2000000000b */
[----:B------:R-:W-:Y:S01]  /*13690*/  IMAD.IADD R6, R8, 0x1, R35 ;  /* 0x0000000108067824 */ /* 0x000fe200078e0223 */
[C-C-:B-1----:R-:W-:Y:S02]  /*136a0*/  PRMT R8, R12.reuse, 0x6420, R13.reuse ;  /* 0x000064200c087816 */ /* 0x142fe4000000000d */
[----:B------:R-:W-:Y:S02]  /*136b0*/  PRMT R9, R12, 0x7531, R13 ;  /* 0x000075310c097816 */ /* 0x000fe4000000000d */
[C-C-:B------:R-:W-:Y:S01]  /*136c0*/  PRMT R10, R14.reuse, 0x6420, R15.reuse ;  /* 0x000064200e0a7816 */ /* 0x140fe2000000000f */
[----:B------:R-:W-:Y:S01]  /*136d0*/  STSM.16.M88.4 [R6], R16 ;  /* 0x0000001006007844 */ /* 0x000fe20000000200 */
[----:B------:R-:W-:-:S02]  /*136e0*/  PRMT R11, R14, 0x7531, R15 ;  /* 0x000075310e0b7816 */ /* 0x000fc4000000000f */
[----:B------:R-:W-:Y:S02]  /*136f0*/  LOP3.LUT R4, R4, R29, RZ, 0xfc, !PT ;  /* 0x0000001d04047212 */ /* 0x000fe400078efcff */
[----:B------:R-:W-:Y:S01]  /*13700*/  ISETP.NE.AND P2, PT, R7, 0x3, PT ;  /* 0x000000030700780c */ /* 0x000fe20003f45270 */
        /* <DEDUP_REMOVED lines=8> */
[----:B------:R-:W-:Y:S01]  /*13790*/  PRMT R9, R12, 0x7531, R13 ;  /* 0x000075310c097816 */ /* 0x000fe2000000000d */
[----:B------:R0:W-:Y:S01]  /*137a0*/  STSM.16.M88.4 [R6+0x2000], R16 ;  /* 0x0020001006007844 */ /* 0x0001e20000000200 */
[----:B------:R-:W-:-:S02]  /*137b0*/  PRMT R10, R14, 0x6420, R15 ;  /* 0x000064200e0a7816 */ /* 0x000fc4000000000f */
        /* <DEDUP_REMOVED lines=10> */
.L_x_1354:
[----:B-1----:R1:W-:Y:S01]  /*13860*/  SYNCS.ARRIVE.TRANS64.A1T0 RZ, [R2+URZ+0x20850], RZ ;  /* 0x020850ff02ff79a7 */ /* 0x0023e2000810003f */
[----:B------:R-:W-:Y:S06]  /*13870*/  BAR.SYNC.DEFER_BLOCKING 0x2, 0x80 ;  /* 0x0082000000007b1d */ /* 0x000fec0000010000 */
[----:B------:R-:W-:Y:S05]  /*13880*/  @!P1 BRA `(.L_x_1355) ;  /* 0x0000000000049947 */ /* 0x000fea0003800000 */
[----:B------:R-:W-:Y:S01]  /*13890*/  BPT.TRAP 0x1 ;  /* 0x000000040000795c */ /* 0x000fe20000300000 */
.L_x_1355:
[----:B------:R-:W2:Y:S01]  /*138a0*/  S2R R3, SR_CgaCtaId ;  /* 0x0000000000037919 */ /* 0x000ea20000008800 */
[----:B-1----:R-:W-:Y:S02]  /*138b0*/  VIADD R2, R2, 0x20880 ;  /* 0x0002088002027836 */ /* 0x002fe40000000000 */
[----:B------:R-:W-:Y:S02]  /*138c0*/  VIADD R5, R5, 0xffffffc0 ;  /* 0xffffffc005057836 */ /* 0x000fe40000000000 */
[----:B------:R-:W-:Y:S02]  /*138d0*/  IMAD.MOV.U32 R7, RZ, RZ, R30 ;  /* 0x000000ffff077224 */ /* 0x000fe400078e001e */
[----:B0-----:R-:W-:Y:S01]  /*138e0*/  IMAD.MOV.U32 R6, RZ, RZ, R0 ;  /* 0x000000ffff067224 */ /* 0x001fe200078e0000 */
[----:B--2---:R-:W-:-:S04]  /*138f0*/  PRMT R2, R3, 0x654, R2 ;  /* 0x0000065403027816 */ /* 0x004fc80000000002 */
[----:B------:R0:W-:Y:S01]  /*13900*/  SYNCS.ARRIVE.TRANS64.RED.A1T0 RZ, [R2+URZ], RZ ;  /* 0x000000ff02ff79a7 */ /* 0x0001e2000810043f */
[----:B------:R-:W-:Y:S05]  /*13910*/  @P0 BRA `(.L_x_1356) ;  /* 0xffffffec00540947 */ /* 0x000fea000383ffff */
[----:B------:R-:W-:Y:S05]  /*13920*/  BRA `(.L_x_1357) ;  /* 0x0000000000047947 */ /* 0x000fea0003800000 */
.L_x_1341:
[----:B---3--:R-:W-:-:S07]  /*13930*/  IMAD.MOV.U32 R0, RZ, RZ, RZ ;  /* 0x000000ffff007224 */ /* 0x008fce00078e00ff */
.L_x_1357:
[----:B------:R-:W-:-:S06]  /*13940*/  ULOP3.LUT UR4, UR36, 0x1, URZ, 0xfc, !UPT ;  /* 0x0000000124047892 */ /* 0x000fcc000f8efc3f */
[----:B0-----:R-:W-:-:S05]  /*13950*/  IMAD.U32 R2, RZ, RZ, UR4 ;  /* 0x00000004ff027e24 */ /* 0x001fca000f8e00ff */
[----:B------:R-:W-:-:S13]  /*13960*/  ISETP.NE.AND P1, PT, R2, 0x3, PT ;  /* 0x000000030200780c */ /* 0x000fda0003f25270 */
[----:B------:R-:W-:Y:S05]  /*13970*/  @!P1 BRA `(.L_x_1358) ;  /* 0x0000000000049947 */ /* 0x000fea0003800000 */
[----:B------:R-:W-:Y:S01]  /*13980*/  BPT.TRAP 0x1 ;  /* 0x000000040000795c */ /* 0x000fe20000300000 */
.L_x_1358:
[----:B------:R-:W-:Y:S01]  /*13990*/  LOP3.LUT R2, R30, 0x1, RZ, 0x3c, !PT ;  /* 0x000000011e027812 */ /* 0x000fe200078e3cff */
[----:B------:R-:W-:Y:S01]  /*139a0*/  BSSY B0, `(.L_x_1359) ;  /* 0x0000005000007945 */ /* 0x000fe20003800000 */
[----:B------:R-:W-:Y:S02]  /*139b0*/  LEA R3, R0, UR46, 0x3 ;  /* 0x0000002e00037c11 */ /* 0x000fe4000f8e18ff */
[----:B------:R-:W-:-:S04]  /*139c0*/  SHF.L.U32 R2, R2, 0x1f, RZ ;  /* 0x0000001f02027819 */ /* 0x000fc800000006ff */
[----:B------:R-:W0:Y:S02]  /*139d0*/  SYNCS.PHASECHK.TRANS64.TRYWAIT P0, [R3+URZ+0x20870], R2 ;  /* 0x02087002030075a7 */ /* 0x000e24000800017f */
[----:B0-----:R-:W-:Y:S05]  /*139e0*/  @!P0 BRA `(.L_x_1360) ;  /* 0x0000002c00588947 */ /* 0x001fea0003800000 */
.L_x_1444:
[----:B------:R-:W-:Y:S05]  /*139f0*/  BSYNC B0 ;  /* 0x0000000000007941 */ /* 0x000fea0003800000 */
.L_x_1359:
[----:B------:R-:W-:-:S06]  /*13a00*/  ULOP3.LUT UR4, UR36, 0x2, URZ, 0xfc, !UPT ;  /* 0x0000000224047892 */ /* 0x000fcc000f8efc3f */
[----:B------:R-:W-:-:S05]  /*13a10*/  IMAD.U32 R4, RZ, RZ, UR4 ;  /* 0x00000004ff047e24 */ /* 0x000fca000f8e00ff */
[----:B------:R-:W-:-:S13]  /*13a20*/  ISETP.NE.AND P0, PT, R4, 0x3, PT ;  /* 0x000000030400780c */ /* 0x000fda0003f05270 */
[----:B------:R-:W-:Y:S05]  /*13a30*/  @!P0 BRA `(.L_x_1361) ;  /* 0x0000000000048947 */ /* 0x000fea0003800000 */
[----:B------:R-:W-:Y:S01]  /*13a40*/  BPT.TRAP 0x1 ;  /* 0x000000040000795c */ /* 0x000fe20000300000 */
.L_x_1361:
[----:B------:R-:W-:Y:S01]  /*13a50*/  SHF.L.U32 R4, R30, 0x1f, RZ ;  /* 0x0000001f1e047819 */ /* 0x000fe200000006ff */
[----:B0-----:R-:W-:-:S03]  /*13a60*/  IMAD.SHL.U32 R2, R0, 0x4000, RZ ;  /* 0x0000400000027824 */ /* 0x001fc600078e00ff */
[----:B------:R-:W0:Y:S02]  /*13a70*/  SYNCS.PHASECHK.TRANS64.TRYWAIT P0, [R3+URZ+0x20860], R4 ;  /* 0x02086004030075a7 */ /* 0x000e24000800017f */
[----:B------:R-:W-:Y:S01]  /*13a80*/  LOP3.LUT R5, R2, R29, RZ, 0xfc, !PT ;  /* 0x0000001d02057212 */ /* 0x000fe200078efcff */
[----:B0-----:R-:W-:Y:S06]  /*13a90*/  @!P0 BRA `(.L_x_1362) ;  /* 0x0000002c00408947 */ /* 0x001fec0003800000 */
.L_x_1445:
[----:B------:R-:W3:Y:S01]  /*13aa0*/  S2R R8, SR_TID.X ;  /* 0x0000000000087919 */ /* 0x000ee20000002100 */
[----:B------:R-:W-:Y:S05]  /*13ab0*/  WARPSYNC.ALL ;  /* 0x0000000000007948 */ /* 0x000fea0003800000 */
[----:B0-2---:R-:W0:Y:S01]  /*13ac0*/  LDSM.16.MT88.4 R4, [R5+UR46+0x8400] ;  /* 0x0084002e0504783b */ /* 0x005e220008004200 */
[----:B------:R-:W-:Y:S01]  /*13ad0*/  IADD3 R18, R2, 0x2000, RZ ;  /* 0x0000200002127810 */ /* 0x000fe20007ffe0ff */
[----:B------:R-:W-:Y:S01]  /*13ae0*/  ULOP3.LUT UR4, UR36, 0x2, URZ, 0xfc, !UPT ;  /* 0x0000000224047892 */ /* 0x000fe2000f8efc3f */
[----:B------:R-:W-:Y:S01]  /*13af0*/  IADD3 R16, R35, R2, R37 ;  /* 0x0000000223107210 */ /* 0x000fe20007ffe025 */
[----:B------:R-:W2:Y:S01]  /*13b00*/  S2R R20, SR_TID.X ;  /* 0x0000000000147919 */ /* 0x000ea20000002100 */
[----:B------:R-:W-:Y:S01]  /*13b10*/  LOP3.LUT R19, R18, R29, RZ, 0xfc, !PT ;  /* 0x0000001d12137212 */ /* 0x000fe200078efcff */
[----:B------:R-:W-:-:S02]  /*13b20*/  VIADD R18, R2, 0x1000 ;  /* 0x0000100002127836 */ /* 0x000fc40000000000 */
[----:B------:R-:W-:-:S03]  /*13b30*/  IMAD.U32 R21, RZ, RZ, UR4 ;  /* 0x00000004ff157e24 */ /* 0x000fc6000f8e00ff */
[----:B------:R-:W-:Y:S02]  /*13b40*/  LOP3.LUT R18, R18, R29, RZ, 0xfc, !PT ;  /* 0x0000001d12127212 */ /* 0x000fe400078efcff */
[----:B---3--:R-:W-:Y:S01]  /*13b50*/  LOP3.LUT P0, RZ, R8, 0x4, RZ, 0xc0, !PT ;  /* 0x0000000408ff7812 */ /* 0x008fe2000780c0ff */
[----:B------:R-:W-:-:S05]  /*13b60*/  IMAD.MOV.U32 R8, RZ, RZ, 0x40 ;  /* 0x00000040ff087424 */ /* 0x000fca00078e00ff */
[----:B------:R-:W-:-:S04]  /*13b70*/  SEL R8, R8, 0xffffffc0, !P0 ;  /* 0xffffffc008087807 */ /* 0x000fc80004000000 */
[----:B------:R-:W-:Y:S02]  /*13b80*/  IADD3 R17, R2, R29, R8 ;  /* 0x0000001d02117210 */ /* 0x000fe40007ffe008 */
[----:B--2---:R-:W-:Y:S01]  /*13b90*/  LOP3.LUT P0, RZ, R20, 0x4, RZ, 0xc0, !PT ;  /* 0x0000000414ff7812 */ /* 0x004fe2000780c0ff */
[----:B------:R-:W-:Y:S01]  /*13ba0*/  IMAD.MOV.U32 R20, RZ, RZ, 0x20 ;  /* 0x00000020ff147424 */ /* 0x000fe200078e00ff */
[C-C-:B0-----:R-:W-:Y:S01]  /*13bb0*/  PRMT R12, R4.reuse, 0x6420, R5.reuse ;  /* 0x00006420040c7816 */ /* 0x141fe20000000005 */
[----:B------:R-:W0:Y:S01]  /*13bc0*/  LDSM.16.MT88.4 R8, [R17+UR46+0x8400] ;  /* 0x0084002e1108783b */ /* 0x000e220008004200 */
[----:B------:R-:W-:Y:S02]  /*13bd0*/  PRMT R13, R4, 0x7531, R5 ;  /* 0x00007531040d7816 */ /* 0x000fe40000000005 */
[C-C-:B-1----:R-:W-:Y:S02]  /*13be0*/  PRMT R14, R6.reuse, 0x6420, R7.reuse ;  /* 0x00006420060e7816 */ /* 0x142fe40000000007 */
[----:B------:R-:W-:-:S02]  /*13bf0*/  PRMT R15, R6, 0x7531, R7 ;  /* 0x00007531060f7816 */ /* 0x000fc40000000007 */
[----:B------:R-:W-:Y:S02]  /*13c00*/  SEL R20, R20, 0xffffffe0, !P0 ;  /* 0xffffffe014147807 */ /* 0x000fe40004000000 */
[----:B------:R-:W-:Y:S01]  /*13c10*/  ISETP.NE.AND P0, PT, R21, 0x3, PT ;  /* 0x000000031500780c */ /* 0x000fe20003f05270 */
[----:B------:R-:W-:Y:S01]  /*13c20*/  STSM.16.M88.4 [R16], R12 ;  /* 0x0000000c10007844 */ /* 0x000fe20000000200 */
[----:B------:R-:W-:Y:S01]  /*13c30*/  IADD3 R20, R37, R2, R20 ;  /* 0x0000000225147210 */ /* 0x000fe20007ffe014 */
[----:B------:R-:W-:-:S04]  /*13c40*/  VIADD R2, R2, 0x3000 ;  /* 0x0000300002027836 */ /* 0x000fc80000000000 */
[----:B------:R-:W-:Y:S01]  /*13c50*/  IMAD.IADD R35, R20, 0x1, R35 ;  /* 0x0000000114237824 */ /* 0x000fe200078e0223 */
[----:B------:R-:W-:Y:S02]  /*13c60*/  LOP3.LUT R2, R2, R29, RZ, 0xfc, !PT ;  /* 0x0000001d02027212 */ /* 0x000fe400078efcff */
[C-C-:B0-----:R-:W-:Y:S02]  /*13c70*/  PRMT R4, R8.reuse, 0x6420, R9.reuse ;  /* 0x0000642008047816 */ /* 0x141fe40000000009 */
[----:B------:R-:W-:Y:S02]  /*13c80*/  PRMT R5, R8, 0x7531, R9 ;  /* 0x0000753108057816 */ /* 0x000fe40000000009 */
        /* <DEDUP_REMOVED lines=47> */
.L_x_1363:
[----:B-1----:R1:W-:Y:S01]  /*13f80*/  SYNCS.ARRIVE.TRANS64.A1T0 RZ, [R3+URZ+0x20850], RZ ;  /* 0x020850ff03ff79a7 */ /* 0x0023e2000810003f */
[----:B------:R-:W-:Y:S06]  /*13f90*/  BAR.SYNC.DEFER_BLOCKING 0x2, 0x80 ;  /* 0x0082000000007b1d */ /* 0x000fec0000010000 */
[----:B------:R-:W-:Y:S05]  /*13fa0*/  @!P1 BRA `(.L_x_1364) ;  /* 0x0000000000049947 */ /* 0x000fea0003800000 */
[----:B------:R-:W-:Y:S01]  /*13fb0*/  BPT.TRAP 0x1 ;  /* 0x000000040000795c */ /* 0x000fe20000300000 */
.L_x_1364:
[----:B------:R-:W2:Y:S01]  /*13fc0*/  S2R R2, SR_CgaCtaId ;  /* 0x0000000000027919 */ /* 0x000ea20000008800 */
[----:B-1----:R-:W-:Y:S02]  /*13fd0*/  VIADD R3, R3, 0x20880 ;  /* 0x0002088003037836 */ /* 0x002fe40000000000 */
[----:B------:R-:W-:-:S05]  /*13fe0*/  VIADD R0, R0, 0x1 ;  /* 0x0000000100007836 */ /* 0x000fca0000000000 */
[----:B------:R-:W-:-:S04]  /*13ff0*/  ISETP.NE.AND P0, PT, R0, 0x2, PT ;  /* 0x000000020000780c */ /* 0x000fc80003f05270 */
[----:B------:R-:W-:Y:S02]  /*14000*/  SEL R0, R0, RZ, P0 ;  /* 0x000000ff00007207 */ /* 0x000fe40000000000 */
[----:B--2---:R-:W-:Y:S01]  /*14010*/  PRMT R3, R2, 0x654, R3 ;  /* 0x0000065402037816 */ /* 0x004fe20000000003 */
[----:B------:R-:W-:-:S03]  /*14020*/  IMAD.MOV.U32 R2, RZ, RZ, RZ ;  /* 0x000000ffff027224 */ /* 0x000fc600078e00ff */
[----:B------:R1:W-:Y:S02]  /*14030*/  SYNCS.ARRIVE.TRANS64.RED.A1T0 RZ, [R3+URZ], RZ ;  /* 0x000000ff03ff79a7 */ /* 0x0003e4000810043f */
[----:B-1----:R-:W-:-:S04]  /*14040*/  SEL R3, RZ, 0x1, P0 ;  /* 0x00000001ff037807 */ /* 0x002fc80000000000 */
[----:B------:R-:W-:-:S07]  /*14050*/  LOP3.LUT R30, R30, R3, RZ, 0x3c, !PT ;  /* 0x000000031e1e7212 */ /* 0x000fce00078e3cff */
.L_x_1315:
[----:B0-----:R-:W0:Y:S01]  /*14060*/  S2R R4, SR_CgaCtaId ;  /* 0x0000000000047919 */ /* 0x001e220000008800 */
[----:B------:R-:W-:Y:S02]  /*14070*/  MOV R3, 0x400 ;  /* 0x0000040000037802 */ /* 0x000fe40000000f00 */
[----:B------:R-:W-:Y:S02]  /*14080*/  SHF.L.U32 R2, R2, 0x1f, RZ ;  /* 0x0000001f02027819 */ /* 0x000fe400000006ff */
[----:B0-----:R-:W-:-:S04]  /*14090*/  LEA R7, R4, R3, 0x18 ;  /* 0x0000000304077211 */ /* 0x001fc800078ec0ff */
[----:B------:R-:W0:Y:S02]  /*140a0*/  SYNCS.PHASECHK.TRANS64.TRYWAIT P0, [R7+URZ+0x20820], R2 ;  /* 0x02082002070075a7 */ /* 0x000e24000800017f */
[----:B0-----:R-:W-:Y:S05]  /*140b0*/  @!P0 BRA `(.L_x_1365) ;  /* 0x0000002400cc8947 */ /* 0x001fea0003800000 */
.L_x_1446:
[----:B------:R-:W1:Y:S02]  /*140c0*/  S2R R3, SR_TID.X ;  /* 0x0000000000037919 */ /* 0x000e640000002100 */
[----:B-1----:R-:W-:-:S04]  /*140d0*/  SHF.R.U32.HI R3, RZ, 0x5, R3 ;  /* 0x00000005ff037819 */ /* 0x002fc80000011603 */
[----:B------:R-:W-:-:S05]  /*140e0*/  LOP3.LUT R3, R3, 0x3, RZ, 0xc0, !PT ;  /* 0x0000000303037812 */ /* 0x000fca00078ec0ff */
[----:B0-----:R-:W0:Y:S02]  /*140f0*/  SHFL.IDX PT, R2, R3, RZ, 0x1f ;  /* 0x00001fff03027589 */ /* 0x001e2400000e0000 */
[----:B0-----:R-:W-:-:S13]  /*14100*/  ISETP.NE.AND P0, PT, R2, RZ, PT ;  /* 0x000000ff0200720c */ /* 0x001fda0003f05270 */
        /* <DEDUP_REMOVED lines=8> */
.L_x_1366:
[----:B------:R-:W-:Y:S01]  /*14190*/  IMAD R5, R0, 0x8, R7 ;  /* 0x0000000800057824 */ /* 0x000fe200078e0207 */
[----:B------:R-:W-:Y:S01]  /*141a0*/  SHF.L.U32 R2, R30, 0x1f, RZ ;  /* 0x0000001f1e027819 */ /* 0x000fe200000006ff */
[----:B------:R-:W-:-:S03]  /*141b0*/  VIADD R0, R0, 0x1 ;  /* 0x0000000100007836 */ /* 0x000fc60000000000 */
[----:B------:R-:W0:Y:S02]  /*141c0*/  SYNCS.PHASECHK.TRANS64.TRYWAIT P1, [R5+URZ+0x20840], R2 ;  /* 0x02084002050075a7 */ /* 0x000e24000802017f */
[----:B------:R-:W-:-:S04]  /*141d0*/  ISETP.NE.AND P2, PT, R0, 0x2, PT ;  /* 0x000000020000780c */ /* 0x000fc80003f45270 */
[----:B------:R-:W-:Y:S01]  /*141e0*/  SEL R3, RZ, 0x1, P2 ;  /* 0x00000001ff037807 */ /* 0x000fe20001000000 */
[----:B0-----:R-:W-:Y:S08]  /*141f0*/  @!P1 BRA `(.L_x_1367) ;  /* 0x0000002400909947 */ /* 0x001ff00003800000 */
.L_x_1447:
[----:B------:R-:W-:Y:S02]  /*14200*/  SEL R0, R0, RZ, P2 ;  /* 0x000000ff00007207 */ /* 0x000fe40001000000 */
[----:B------:R-:W-:Y:S01]  /*14210*/  LOP3.LUT R3, R30, R3, RZ, 0x3c, !PT ;  /* 0x000000031e037212 */ /* 0x000fe200078e3cff */
[----:B------:R-:W-:Y:S06]  /*14220*/  @!P0 BRA `(.L_x_1368) ;  /* 0x0000000000048947 */ /* 0x000fec0003800000 */
[----:B------:R-:W-:Y:S01]  /*14230*/  BPT.TRAP 0x1 ;  /* 0x000000040000795c */ /* 0x000fe20000300000 */
.L_x_1368:
[----:B------:R-:W-:Y:S01]  /*14240*/  IMAD R7, R0, 0x8, R7 ;  /* 0x0000000800077824 */ /* 0x000fe200078e0207 */
[----:B------:R-:W-:-:S04]  /*14250*/  SHF.L.U32 R0, R3, 0x1f, RZ ;  /* 0x0000001f03007819 */ /* 0x000fc800000006ff */
[----:B------:R-:W1:Y:S02]  /*14260*/  SYNCS.PHASECHK.TRANS64.TRYWAIT P1, [R7+URZ+0x20840], R0 ;  /* 0x02084000070075a7 */ /* 0x000e64000802017f */
[----:B-1----:R-:W-:Y:S05]  /*14270*/  @!P1 BRA `(.L_x_1369) ;  /* 0x0000002400849947 */ /* 0x002fea0003800000 */
.L_x_1448:
[----:B------:R-:W-:Y:S05]  /*14280*/  @!P0 BRA `(.L_x_1370) ;  /* 0x0000000000048947 */ /* 0x000fea0003800000 */
[----:B------:R-:W-:Y:S01]  /*14290*/  BPT.TRAP 0x1 ;  /* 0x000000040000795c */ /* 0x000fe20000300000 */
.L_x_1370:
[----:B------:R-:W2:Y:S02]  /*142a0*/  SYNCS.PHASECHK.TRANS64.TRYWAIT P1, [R5+URZ+0x20860], R2 ;  /* 0x02086002050075a7 */ /* 0x000ea4000802017f */
[----:B--2---:R-:W-:Y:S05]  /*142b0*/  @!P1 BRA `(.L_x_1371) ;  /* 0x0000002400889947 */ /* 0x004fea0003800000 */
.L_x_1449:
[----:B------:R-:W-:Y:S05]  /*142c0*/  @!P0 BRA `(.L_x_1372) ;  /* 0x0000000000048947 */ /* 0x000fea0003800000 */
[----:B------:R-:W-:Y:S01]  /*142d0*/  BPT.TRAP 0x1 ;  /* 0x000000040000795c */ /* 0x000fe20000300000 */
.L_x_1372:
[----:B------:R-:W3:Y:S02]  /*142e0*/  SYNCS.PHASECHK.TRANS64.TRYWAIT P1, [R7+URZ+0x20860], R0 ;  /* 0x02086000070075a7 */ /* 0x000ee4000802017f */
[----:B---3--:R-:W-:Y:S05]  /*142f0*/  @!P1 BRA `(.L_x_1373) ;  /* 0x00000024008c9947 */ /* 0x008fea0003800000 */
.L_x_1450:
[----:B------:R-:W-:Y:S05]  /*14300*/  @!P0 BRA `(.L_x_1374) ;  /* 0x0000000000048947 */ /* 0x000fea0003800000 */
[----:B------:R-:W-:Y:S01]  /*14310*/  BPT.TRAP 0x1 ;  /* 0x000000040000795c */ /* 0x000fe20000300000 */
.L_x_1374:
[----:B------:R-:W4:Y:S02]  /*14320*/  SYNCS.PHASECHK.TRANS64.TRYWAIT P1, [R5+URZ+0x20880], R2 ;  /* 0x02088002050075a7 */ /* 0x000f24000802017f */
[----:B----4-:R-:W-:Y:S05]  /*14330*/  @!P1 BRA `(.L_x_1375) ;  /* 0x0000002400909947 */ /* 0x010fea0003800000 */
.L_x_1451:
[----:B------:R-:W-:Y:S05]  /*14340*/  @!P0 BRA `(.L_x_1376) ;  /* 0x0000000000048947 */ /* 0x000fea0003800000 */
[----:B------:R-:W-:Y:S01]  /*14350*/  BPT.TRAP 0x1 ;  /* 0x000000040000795c */ /* 0x000fe20000300000 */
.L_x_1376:
[----:B------:R0:W0:Y:S02]  /*14360*/  SYNCS.PHASECHK.TRANS64.TRYWAIT P0, [R7+URZ+0x20880], R0 ;  /* 0x02088000070075a7 */ /* 0x000024000800017f */
[----:B0-----:R-:W-:Y:S05]  /*14370*/  @!P0 NANOSLEEP.SYNCS 0x989680 ;  /* 0x009896800000895d */ /* 0x001fea0003900000 */
[----:B------:R-:W0:Y:S02]  /*14380*/  @!P0 SYNCS.PHASECHK.TRANS64 P0, [R7+URZ+0x20880], R0 ;  /* 0x02088000070085a7 */ /* 0x000e24000800007f */
[----:B0-----:R-:W-:Y:S05]  /*14390*/  @!P0 BRA `(.L_x_1376) ;  /* 0xfffffffc00f08947 */ /* 0x001fea000383ffff */
.L_x_1223:
[----:B------:R-:W-:Y:S05]  /*143a0*/  BSYNC B6 ;  /* 0x0000000000067941 */ /* 0x000fea0003800000 */
.L_x_1220:
[----:B------:R-:W-:Y:S05]  /*143b0*/  EXIT ;  /* 0x000000000000794d */ /* 0x000fea0003800000 */
.L_x_1233:
[----:B0-----:R-:W-:-:S04]  /*143c0*/  IMAD.U32 R4, RZ, RZ, UR41 ;  /* 0x00000029ff047e24 */ /* 0x001fc8000f8e00ff */
[----:B------:R0:W1:Y:S03]  /*143d0*/  SYNCS.PHASECHK.TRANS64.TRYWAIT P0, [R4+URZ+0x20800], R9 ;  /* 0x02080009040075a7 */ /* 0x000066000800017f */
[----:B-1----:R-:W-:Y:S05]  /*143e0*/  @!P0 NANOSLEEP.SYNCS 0x989680 ;  /* 0x009896800000895d */ /* 0x002fea0003900000 */
[----:B------:R-:W1:Y:S02]  /*143f0*/  @!P0 SYNCS.PHASECHK.TRANS64 P0, [R4+URZ+0x20800], R9 ;  /* 0x02080009040085a7 */ /* 0x000e64000800007f */
[----:B-1----:R-:W-:Y:S05]  /*14400*/  @!P0 BRA `(.L_x_1233) ;  /* 0xfffffffc00ec8947 */ /* 0x002fea000383ffff */
[----:B------:R-:W-:Y:S05]  /*14410*/  BRA `(.L_x_1377) ;  /* 0xfffffed400fc7947 */ /* 0x000fea000383ffff */
.L_x_1237:
[----:B0-----:R-:W-:-:S04]  /*14420*/  MOV R4, UR41 ;  /* 0x0000002900047c02 */ /* 0x001fc80008000f00 */
[----:B------:R0:W1:Y:S03]  /*14430*/  SYNCS.PHASECHK.TRANS64.TRYWAIT P0, [R4+URZ+0x20830], R9 ;  /* 0x02083009040075a7 */ /* 0x000066000800017f */
[----:B-1----:R-:W-:Y:S05]  /*14440*/  @!P0 NANOSLEEP.SYNCS 0x989680 ;  /* 0x009896800000895d */ /* 0x002fea0003900000 */
[----:B------:R-:W1:Y:S02]  /*14450*/  @!P0 SYNCS.PHASECHK.TRANS64 P0, [R4+URZ+0x20830], R9 ;  /* 0x02083009040085a7 */ /* 0x000e64000800007f */
[----:B-1----:R-:W-:Y:S05]  /*14460*/  @!P0 BRA `(.L_x_1237) ;  /* 0xfffffffc00ec8947 */ /* 0x002fea000383ffff */
[----:B------:R-:W-:Y:S05]  /*14470*/  BRA `(.L_x_1236) ;  /* 0xfffffed8001c7947 */ /* 0x000fea000383ffff */
.L_x_1250:
[----:B0-----:R-:W-:-:S04]  /*14480*/  IMAD.U32 R10, RZ, RZ, UR41 ;  /* 0x00000029ff0a7e24 */ /* 0x001fc8000f8e00ff */
[----:B------:R0:W2:Y:S03]  /*14490*/  SYNCS.PHASECHK.TRANS64.TRYWAIT P0, [R10+URZ+0x20850], R9 ;  /* 0x020850090a0075a7 */ /* 0x0000a6000800017f */
[----:B--2---:R-:W-:Y:S05]  /*144a0*/  @!P0 NANOSLEEP.SYNCS 0x989680 ;  /* 0x009896800000895d */ /* 0x004fea0003900000 */
[----:B------:R-:W2:Y:S02]  /*144b0*/  @!P0 SYNCS.PHASECHK.TRANS64 P0, [R10+URZ+0x20850], R9 ;  /* 0x020850090a0085a7 */ /* 0x000ea4000800007f */
[----:B--2---:R-:W-:Y:S05]  /*144c0*/  @!P0 BRA `(.L_x_1250) ;  /* 0xfffffffc00ec8947 */ /* 0x004fea000383ffff */
[----:B------:R-:W-:Y:S05]  /*144d0*/  BRA `(.L_x_1249) ;  /* 0xfffffef800887947 */ /* 0x000fea000383ffff */
.L_x_1259:
[----:B--2---:R-:W-:-:S04]  /*144e0*/  IMAD.U32 R13, RZ, RZ, UR55 ;  /* 0x00000037ff0d7e24 */ /* 0x004fc8000f8e00ff */
[----:B------:R2:W3:Y:S03]  /*144f0*/  SYNCS.PHASECHK.TRANS64.TRYWAIT P0, [R13+URZ+0x20830], R10 ;  /* 0x0208300a0d0075a7 */ /* 0x0004e6000800017f */
[----:B---3--:R-:W-:Y:S05]  /*14500*/  @!P0 NANOSLEEP.SYNCS 0x989680 ;  /* 0x009896800000895d */ /* 0x008fea0003900000 */
[----:B------:R-:W3:Y:S02]  /*14510*/  @!P0 SYNCS.PHASECHK.TRANS64 P0, [R13+URZ+0x20830], R10 ;  /* 0x0208300a0d0085a7 */ /* 0x000ee4000800007f */
[----:B---3--:R-:W-:Y:S05]  /*14520*/  @!P0 BRA `(.L_x_1259) ;  /* 0xfffffffc00ec8947 */ /* 0x008fea000383ffff */
[----:B------:R-:W-:Y:S05]  /*14530*/  BRA `(.L_x_1258) ;  /* 0xfffffefc00d87947 */ /* 0x000fea000383ffff */
.L_x_1272:
[----:B0-----:R-:W-:-:S04]  /*14540*/  IMAD.U32 R11, RZ, RZ, UR55 ;  /* 0x00000037ff0b7e24 */ /* 0x001fc8000f8e00ff */
[----:B------:R0:W2:Y:S03]  /*14550*/  SYNCS.PHASECHK.TRANS64.TRYWAIT P0, [R11+URZ+0x20850], R10 ;  /* 0x0208500a0b0075a7 */ /* 0x0000a6000800017f */
[----:B--2---:R-:W-:Y:S05]  /*14560*/  @!P0 NANOSLEEP.SYNCS 0x989680 ;  /* 0x009896800000895d */ /* 0x004fea0003900000 */
[----:B------:R-:W2:Y:S02]  /*14570*/  @!P0 SYNCS.PHASECHK.TRANS64 P0, [R11+URZ+0x20850], R10 ;  /* 0x0208500a0b0085a7 */ /* 0x000ea4000800007f */
[----:B--2---:R-:W-:Y:S05]  /*14580*/  @!P0 BRA `(.L_x_1272) ;  /* 0xfffffffc00ec8947 */ /* 0x004fea000383ffff */
[----:B------:R-:W-:Y:S05]  /*14590*/  BRA `(.L_x_1271) ;  /* 0xffffff2000f47947 */ /* 0x000fea000383ffff */
.L_x_1282:
[----:B-1----:R-:W-:-:S04]  /*145a0*/  IMAD.U32 R6, RZ, RZ, UR53 ;  /* 0x00000035ff067e24 */ /* 0x002fc8000f8e00ff */
[----:B------:R1:W2:Y:S03]  /*145b0*/  SYNCS.PHASECHK.TRANS64.TRYWAIT P1, [R6+URZ+0x20830], R9 ;  /* 0x02083009060075a7 */ /* 0x0002a6000802017f */
[----:B--2---:R-:W-:Y:S05]  /*145c0*/  @!P1 NANOSLEEP.SYNCS 0x989680 ;  /* 0x009896800000995d */ /* 0x004fea0003900000 */
[----:B------:R-:W2:Y:S02]  /*145d0*/  @!P1 SYNCS.PHASECHK.TRANS64 P1, [R6+URZ+0x20830], R9 ;  /* 0x02083009060095a7 */ /* 0x000ea4000802007f */
[----:B--2---:R-:W-:Y:S05]  /*145e0*/  @!P1 BRA `(.L_x_1282) ;  /* 0xfffffffc00ec9947 */ /* 0x004fea000383ffff */
[----:B------:R-:W-:Y:S05]  /*145f0*/  BRA `(.L_x_1281) ;  /* 0xffffff2800487947 */ /* 0x000fea000383ffff */
.L_x_1287:
[----:B0-----:R-:W-:-:S04]  /*14600*/  IMAD.U32 R12, RZ, RZ, UR53 ;  /* 0x00000035ff0c7e24 */ /* 0x001fc8000f8e00ff */
[----:B------:R0:W1:Y:S03]  /*14610*/  SYNCS.PHASECHK.TRANS64.TRYWAIT P1, [R12+URZ+0x20850], R9 ;  /* 0x020850090c0075a7 */ /* 0x000066000802017f */
[----:B-1----:R-:W-:Y:S05]  /*14620*/  @!P1 NANOSLEEP.SYNCS 0x989680 ;  /* 0x009896800000995d */ /* 0x002fea0003900000 */
[----:B------:R-:W1:Y:S02]  /*14630*/  @!P1 SYNCS.PHASECHK.TRANS64 P1, [R12+URZ+0x20850], R9 ;  /* 0x020850090c0095a7 */ /* 0x000e64000802007f */
[----:B-1----:R-:W-:Y:S05]  /*14640*/  @!P1 BRA `(.L_x_1287) ;  /* 0xfffffffc00ec9947 */ /* 0x002fea000383ffff */
[----:B------:R-:W-:Y:S05]  /*14650*/  BRA `(.L_x_1286) ;  /* 0xffffff4000a07947 */ /* 0x000fea000383ffff */
.L_x_1294:
[----:B--2---:R-:W-:-:S04]  /*14660*/  IMAD.U32 R14, RZ, RZ, UR57 ;  /* 0x00000039ff0e7e24 */ /* 0x004fc8000f8e00ff */
[----:B------:R2:W3:Y:S03]  /*14670*/  SYNCS.PHASECHK.TRANS64.TRYWAIT P0, [R14+URZ+0x20830], R9 ;  /* 0x020830090e0075a7 */ /* 0x0004e6000800017f */
[----:B---3--:R-:W-:Y:S05]  /*14680*/  @!P0 NANOSLEEP.SYNCS 0x989680 ;  /* 0x009896800000895d */ /* 0x008fea0003900000 */
[----:B------:R-:W3:Y:S02]  /*14690*/  @!P0 SYNCS.PHASECHK.TRANS64 P0, [R14+URZ+0x20830], R9 ;  /* 0x020830090e0085a7 */ /* 0x000ee4000800007f */
[----:B---3--:R-:W-:Y:S05]  /*146a0*/  @!P0 BRA `(.L_x_1294) ;  /* 0xfffffffc00ec8947 */ /* 0x008fea000383ffff */
[----:B------:R-:W-:Y:S05]  /*146b0*/  BRA `(.L_x_1293) ;  /* 0xffffff4400487947 */ /* 0x000fea000383ffff */
.L_x_1307:
[----:B0-----:R-:W-:-:S04]  /*146c0*/  IMAD.U32 R12, RZ, RZ, UR57 ;  /* 0x00000039ff0c7e24 */ /* 0x001fc8000f8e00ff */
[----:B------:R0:W1:Y:S03]  /*146d0*/  SYNCS.PHASECHK.TRANS64.TRYWAIT P0, [R12+URZ+0x20850], R9 ;  /* 0x020850090c0075a7 */ /* 0x000066000800017f */
[----:B-1----:R-:W-:Y:S05]  /*146e0*/  @!P0 NANOSLEEP.SYNCS 0x989680 ;  /* 0x009896800000895d */ /* 0x002fea0003900000 */
[----:B------:R-:W1:Y:S02]  /*146f0*/  @!P0 SYNCS.PHASECHK.TRANS64 P0, [R12+URZ+0x20850], R9 ;  /* 0x020850090c0085a7 */ /* 0x000e64000800007f */
[----:B-1----:R-:W-:Y:S05]  /*14700*/  @!P0 BRA `(.L_x_1307) ;  /* 0xfffffffc00ec8947 */ /* 0x002fea000383ffff */
[----:B------:R-:W-:Y:S05]  /*14710*/  BRA `(.L_x_1306) ;  /* 0xffffff68005c7947 */ /* 0x000fea000383ffff */
.L_x_1327:
[----:B------:R-:W-:Y:S02]  /*14720*/  IMAD.MOV.U32 R13, RZ, RZ, R25 ;  /* 0x000000ffff0d7224 */ /* 0x000fe400078e0019 */
[----:B------:R-:W-:Y:S02]  /*14730*/  IMAD.MOV.U32 R12, RZ, RZ, RZ ;  /* 0x000000ffff0c7224 */ /* 0x000fe400078e00ff */
[----:B------:R-:W-:Y:S02]  /*14740*/  IMAD.MOV.U32 R11, RZ, RZ, 0x1f ;  /* 0x0000001fff0b7424 */ /* 0x000fe400078e00ff */
[----:B------:R-:W-:-:S07]  /*14750*/  IMAD.MOV.U32 R15, RZ, RZ, -0x1 ;  /* 0xffffffffff0f7424 */ /* 0x000fce00078e00ff */
[----:B-----5:R-:W-:Y:S05]  /*14760*/  WARPSYNC.COLLECTIVE R15, `(.L_x_1378) ;  /* 0x000000000f087348 */ /* 0x020fea0003c00000 */
[----:B------:R0:W1:Y:S02]  /*14770*/  SHFL.IDX P6, R14, R13, R12, R11 ;  /* 0x0000000c0d0e7389 */ /* 0x00006400000c000b */
[----:B01---5:R-:W-:Y:S01]  /*14780*/  ENDCOLLECTIVE ;  /* 0x000000000000791b */ /* 0x023fe20003800000 */
.L_x_1378:
[----:B------:R-:W-:Y:S05]  /*14790*/  BRA `(.L_x_1379) ;  /* 0xffffffc400b07947 */ /* 0x000fea000383ffff */
.L_x_1329:
[----:B0-----:R0:W1:Y:S02]  /*147a0*/  SYNCS.PHASECHK.TRANS64.TRYWAIT P0, [R19+URZ+0x20880], R20 ;  /* 0x02088014130075a7 */ /* 0x001064000800017f */
[----:B-1----:R-:W-:Y:S05]  /*147b0*/  @!P0 NANOSLEEP.SYNCS 0x989680 ;  /* 0x009896800000895d */ /* 0x002fea0003900000 */
[----:B------:R-:W1:Y:S02]  /*147c0*/  @!P0 SYNCS.PHASECHK.TRANS64 P0, [R19+URZ+0x20880], R20 ;  /* 0x02088014130085a7 */ /* 0x000e64000800007f */
[----:B-1----:R-:W-:Y:S05]  /*147d0*/  @!P0 BRA `(.L_x_1329) ;  /* 0xfffffffc00f08947 */ /* 0x002fea000383ffff */
[----:B------:R-:W-:Y:S05]  /*147e0*/  BRA `(.L_x_1380) ;  /* 0xffffffc8001c7947 */ /* 0x000fea000383ffff */
.L_x_1330:
[----:B------:R-:W-:Y:S01]  /*147f0*/  BSSY B0, `(.L_x_1381) ;  /* 0x0000008000007945 */ /* 0x000fe20003800000 */
[----:B------:R-:W-:Y:S01]  /*14800*/  IMAD.MOV.U32 R13, RZ, RZ, R7 ;  /* 0x000000ffff0d7224 */ /* 0x000fe200078e0007 */
[----:B------:R-:W-:Y:S01]  /*14810*/  MOV R11, 0x181f ;  /* 0x0000181f000b7802 */ /* 0x000fe20000000f00 */
[----:B------:R-:W-:Y:S02]  /*14820*/  IMAD.MOV.U32 R12, RZ, RZ, RZ ;  /* 0x000000ffff0c7224 */ /* 0x000fe400078e00ff */
[----:B------:R-:W-:-:S07]  /*14830*/  IMAD.MOV.U32 R15, RZ, RZ, -0x1 ;  /* 0xffffffffff0f7424 */ /* 0x000fce00078e00ff */
[----:B0-----:R-:W-:Y:S05]  /*14840*/  WARPSYNC.COLLECTIVE R15, `(.L_x_1382) ;  /* 0x000000000f087348 */ /* 0x001fea0003c00000 */
[----:B------:R1:W2:Y:S02]  /*14850*/  SHFL.IDX P6, R14, R13, R12, R11 ;  /* 0x0000000c0d0e7389 */ /* 0x0002a400000c000b */
[----:B012---:R-:W-:Y:S01]  /*14860*/  ENDCOLLECTIVE ;  /* 0x000000000000791b */ /* 0x007fe20003800000 */
.L_x_1382:
[----:B------:R-:W-:Y:S05]  /*14870*/  BSYNC B0 ;  /* 0x0000000000007941 */ /* 0x000fea0003800000 */
.L_x_1381:
[----:B------:R-:W-:Y:S01]  /*14880*/  IMAD.MOV.U32 R13, RZ, RZ, R5 ;  /* 0x000000ffff0d7224 */ /* 0x000fe200078e0005 */
[----:B------:R-:W0:Y:S01]  /*14890*/  LDC R24, c[0x0][0x2f4] ;  /* 0x0000bd00ff187b82 */ /* 0x000e220000000800 */
[----:B------:R-:W-:Y:S01]  /*148a0*/  IMAD.MOV.U32 R12, RZ, RZ, RZ ;  /* 0x000000ffff0c7224 */ /* 0x000fe200078e00ff */
[C---:B------:R-:W-:Y:S01]  /*148b0*/  ISETP.GE.AND P1, PT, R6.reuse, 0x21, PT ;  /* 0x000000210600780c */ /* 0x040fe20003f26270 */
[----:B------:R-:W-:Y:S01]  /*148c0*/  IMAD.MOV.U32 R11, RZ, RZ, 0x181f ;  /* 0x0000181fff0b7424 */ /* 0x000fe200078e00ff */
[----:B------:R-:W-:Y:S01]  /*148d0*/  ISETP.GE.AND P5, PT, R6, 0x31, PT ;  /* 0x000000310600780c */ /* 0x000fe20003fa6270 */
[----:B------:R-:W-:Y:S02]  /*148e0*/  IMAD.MOV.U32 R15, RZ, RZ, -0x1 ;  /* 0xffffffffff0f7424 */ /* 0x000fe400078e00ff */
[----:B------:R-:W-:Y:S02]  /*148f0*/  IMAD.MOV.U32 R3, RZ, RZ, R14 ;  /* 0x000000ffff037224 */ /* 0x000fe400078e000e */
[----:B------:R-:W-:-:S08]  /*14900*/  VIADD R28, R36, UR46 ;  /* 0x0000002e241c7c36 */ /* 0x000fd00008000000 */
[----:B0-----:R-:W-:Y:S05]  /*14910*/  WARPSYNC.COLLECTIVE R15, `(.L_x_1383) ;  /* 0x000000000f087348 */ /* 0x001fea0003c00000 */
[----:B------:R1:W2:Y:S02]  /*14920*/  SHFL.IDX P6, R14, R13, R12, R11 ;  /* 0x0000000c0d0e7389 */ /* 0x0002a400000c000b */
[----:B012---:R-:W-:Y:S01]  /*14930*/  ENDCOLLECTIVE ;  /* 0x000000000000791b */ /* 0x007fe20003800000 */
.L_x_1383:
[CC--:B------:R-:W-:Y:S01]  /*14940*/  ISETP.GE.AND P3, PT, R21.reuse, R24.reuse, PT ;  /* 0x000000181500720c */ /* 0x0c0fe20003f66270 */
[----:B------:R-:W-:Y:S01]  /*14950*/  IMAD.MOV.U32 R13, RZ, RZ, R7 ;  /* 0x000000ffff0d7224 */ /* 0x000fe200078e0007 */
[----:B------:R-:W-:Y:S01]  /*14960*/  ISETP.GE.AND P2, PT, R18, R24, PT ;  /* 0x000000181200720c */ /* 0x000fe20003f46270 */
[----:B------:R-:W-:Y:S01]  /*14970*/  IMAD.MOV.U32 R12, RZ, RZ, 0x1 ;  /* 0x00000001ff0c7424 */ /* 0x000fe200078e00ff */
[----:B------:R-:W-:-:S13]  /*14980*/  IADD3 R2, P0, R21, R14, RZ ;  /* 0x0000000e15027210 */ /* 0x000fda0007f1e0ff */
[----:B------:R-:W-:Y:S05]  /*14990*/  WARPSYNC.COLLECTIVE R15, `(.L_x_1384) ;  /* 0x000000000f087348 */ /* 0x000fea0003c00000 */
[----:B------:R0:W1:Y:S02]  /*149a0*/  SHFL.IDX P6, R14, R13, R12, R11 ;  /* 0x0000000c0d0e7389 */ /* 0x00006400000c000b */
[----:B01----:R-:W-:Y:S01]  /*149b0*/  ENDCOLLECTIVE ;  /* 0x000000000000791b */ /* 0x003fe20003800000 */
.L_x_1384:
        /* <DEDUP_REMOVED lines=13> */
.L_x_1385:
[----:B------:R-:W-:Y:S01]  /*14a90*/  MOV R13, R7 ;  /* 0x00000007000d7202 */ /* 0x000fe20000000f00 */
[----:B------:R-:W-:Y:S01]  /*14aa0*/  IMAD.MOV.U32 R12, RZ, RZ, 0x2 ;  /* 0x00000002ff0c7424 */ /* 0x000fe200078e00ff */
[----:B------:R-:W-:-:S13]  /*14ab0*/  IADD3 R2, P0, R21, R14, RZ ;  /* 0x0000000e15027210 */ /* 0x000fda0007f1e0ff */
[----:B------:R-:W-:Y:S05]  /*14ac0*/  WARPSYNC.COLLECTIVE R15, `(.L_x_1386) ;  /* 0x000000000f087348 */ /* 0x000fea0003c00000 */
[----:B------:R0:W1:Y:S02]  /*14ad0*/  SHFL.IDX P6, R14, R13, R12, R11 ;  /* 0x0000000c0d0e7389 */ /* 0x00006400000c000b */
[----:B01----:R-:W-:Y:S01]  /*14ae0*/  ENDCOLLECTIVE ;  /* 0x000000000000791b */ /* 0x003fe20003800000 */
.L_x_1386:
        /* <DEDUP_REMOVED lines=13> */
.L_x_1387:
[----:B------:R-:W-:Y:S02]  /*14bc0*/  IMAD.MOV.U32 R13, RZ, RZ, R7 ;  /* 0x000000ffff0d7224 */ /* 0x000fe400078e0007 */
[----:B------:R-:W-:Y:S01]  /*14bd0*/  IMAD.MOV.U32 R12, RZ, RZ, 0x3 ;  /* 0x00000003ff0c7424 */ /* 0x000fe200078e00ff */
[----:B------:R-:W-:-:S13]  /*14be0*/  IADD3 R2, P0, R21, R14, RZ ;  /* 0x0000000e15027210 */ /* 0x000fda0007f1e0ff */
[----:B------:R-:W-:Y:S05]  /*14bf0*/  WARPSYNC.COLLECTIVE R15, `(.L_x_1388) ;  /* 0x000000000f087348 */ /* 0x000fea0003c00000 */
[----:B------:R0:W1:Y:S02]  /*14c00*/  SHFL.IDX P6, R14, R13, R12, R11 ;  /* 0x0000000c0d0e7389 */ /* 0x00006400000c000b */
[----:B01----:R-:W-:Y:S01]  /*14c10*/  ENDCOLLECTIVE ;  /* 0x000000000000791b */ /* 0x003fe20003800000 */
.L_x_1388:
        /* <DEDUP_REMOVED lines=12> */
.L_x_1389:
[----:B------:R-:W-:Y:S01]  /*14ce0*/  @!PT LDS RZ, [RZ] ;  /* 0x00000000fffff984 */ /* 0x000fe20000000800 */
[----:B------:R-:W-:Y:S01]  /*14cf0*/  @!PT LDS RZ, [RZ] ;  /* 0x00000000fffff984 */ /* 0x000fe20000000800 */
[----:B------:R-:W-:Y:S01]  /*14d00*/  @!PT LDS RZ, [RZ] ;  /* 0x00000000fffff984 */ /* 0x000fe20000000800 */
[----:B------:R1:W-:Y:S01]  /*14d10*/  LDGSTS.E.BYPASS.LTC128B.128 [R28+0xb400], desc[UR50][R2.64+0x80], !P0 ;  /* 0x0b400080021c7fae */ /* 0x0003e2000c101d72 */
[----:B------:R-:W-:Y:S01]  /*14d20*/  ISETP.GE.AND P0, PT, R6, 0x11, PT ;  /* 0x000000110600780c */ /* 0x000fe20003f06270 */
[----:B------:R-:W-:-:S12]  /*14d30*/  BRA `(.L_x_1390) ;  /* 0xffffffc400d47947 */ /* 0x000fd8000383ffff */
.L_x_1333:
[----:B-1----:R1:W2:Y:S02]  /*14d40*/  SYNCS.PHASECHK.TRANS64.TRYWAIT P2, [R19+URZ+0x20840], R20 ;  /* 0x02084014130075a7 */ /* 0x0022a4000804017f */
[----:B--2---:R-:W-:Y:S05]  /*14d50*/  @!P2 NANOSLEEP.SYNCS 0x989680 ;  /* 0x009896800000a95d */ /* 0x004fea0003900000 */
[----:B------:R-:W2:Y:S02]  /*14d60*/  @!P2 SYNCS.PHASECHK.TRANS64 P2, [R19+URZ+0x20840], R20 ;  /* 0x020840141300a5a7 */ /* 0x000ea4000804007f */
[----:B--2---:R-:W-:Y:S05]  /*14d70*/  @!P2 BRA `(.L_x_1333) ;  /* 0xfffffffc00f0a947 */ /* 0x004fea000383ffff */
[----:B------:R-:W-:Y:S05]  /*14d80*/  BRA `(.L_x_1391) ;  /* 0xffffffc8001c7947 */ /* 0x000fea000383ffff */
.L_x_1334:
        /* <DEDUP_REMOVED lines=8> */
.L_x_1393:
[----:B------:R-:W-:Y:S05]  /*14e10*/  BSYNC B0 ;  /* 0x0000000000007941 */ /* 0x000fea0003800000 */
.L_x_1392:
        /* <DEDUP_REMOVED lines=8> */
.L_x_1394:
[----:B------:R-:W-:Y:S02]  /*14ea0*/  IMAD.MOV.U32 R13, RZ, RZ, R4 ;  /* 0x000000ffff0d7224 */ /* 0x000fe400078e0004 */
[----:B------:R-:W-:Y:S01]  /*14eb0*/  IMAD.MOV.U32 R12, RZ, RZ, 0x1 ;  /* 0x00000001ff0c7424 */ /* 0x000fe200078e00ff */
[C---:B------:R-:W-:Y:S02]  /*14ec0*/  ISETP.GE.AND P6, PT, R25.reuse, R6, PT ;  /* 0x000000061900720c */ /* 0x040fe40003fc6270 */
[----:B------:R-:W-:-:S05]  /*14ed0*/  @P4 IADD3 R14, P2, R25, R14, RZ ;  /* 0x0000000e190e4210 */ /* 0x000fca0007f5e0ff */
[----:B------:R-:W-:Y:S02]  /*14ee0*/  @P4 IMAD.X R3, RZ, RZ, R2, P2 ;  /* 0x000000ffff034224 */ /* 0x000fe400010e0602 */
[----:B------:R-:W-:-:S05]  /*14ef0*/  @P4 IMAD.MOV.U32 R2, RZ, RZ, R14 ;  /* 0x000000ffff024224 */ /* 0x000fca00078e000e */
[----:B------:R-:W-:Y:S01]  /*14f00*/  @!PT LDS RZ, [RZ] ;  /* 0x00000000fffff984 */ /* 0x000fe20000000800 */
[----:B------:R-:W-:Y:S01]  /*14f10*/  @!PT LDS RZ, [RZ] ;  /* 0x00000000fffff984 */ /* 0x000fe20000000800 */
[----:B------:R-:W-:Y:S01]  /*14f20*/  @!PT LDS RZ, [RZ] ;  /* 0x00000000fffff984 */ /* 0x000fe20000000800 */
[----:B------:R0:W-:Y:S02]  /*14f30*/  @P4 LDGSTS.E.BYPASS.LTC128B.128 [R28+0x18400], desc[UR50][R2.64], !P6 ;  /* 0x18400000021c4fae */ /* 0x0001e4000f101d72 */
[----:B0-----:R-:W-:Y:S05]  /*14f40*/  WARPSYNC.COLLECTIVE R15, `(.L_x_1395) ;  /* 0x000000000f087348 */ /* 0x001fea0003c00000 */
[----:B------:R1:W2:Y:S02]  /*14f50*/  SHFL.IDX P6, R14, R13, R12, R11 ;  /* 0x0000000c0d0e7389 */ /* 0x0002a400000c000b */
[----:B012---:R-:W-:Y:S01]  /*14f60*/  ENDCOLLECTIVE ;  /* 0x000000000000791b */ /* 0x007fe20003800000 */
.L_x_1395:
        /* <DEDUP_REMOVED lines=10> */
.L_x_1396:
[----:B------:R-:W-:Y:S01]  /*15010*/  MOV R13, R4 ;  /* 0x00000004000d7202 */ /* 0x000fe20000000f00 */
[----:B------:R-:W-:Y:S01]  /*15020*/  IMAD.MOV.U32 R12, RZ, RZ, 0x2 ;  /* 0x00000002ff0c7424 */ /* 0x000fe200078e00ff */
[----:B------:R-:W-:-:S05]  /*15030*/  @P0 IADD3 R14, P2, R25, R14, RZ ;  /* 0x0000000e190e0210 */ /* 0x000fca0007f5e0ff */
[----:B------:R-:W-:-:S08]  /*15040*/  @P0 IMAD.MOV.U32 R2, RZ, RZ, R14 ;  /* 0x000000ffff020224 */ /* 0x000fd000078e000e */
[----:B------:R-:W-:Y:S05]  /*15050*/  WARPSYNC.COLLECTIVE R15, `(.L_x_1397) ;  /* 0x000000000f087348 */ /* 0x000fea0003c00000 */
[----:B------:R0:W1:Y:S02]  /*15060*/  SHFL.IDX P6, R14, R13, R12, R11 ;  /* 0x0000000c0d0e7389 */ /* 0x00006400000c000b */
[----:B01----:R-:W-:Y:S01]  /*15070*/  ENDCOLLECTIVE ;  /* 0x000000000000791b */ /* 0x003fe20003800000 */
.L_x_1397:
[----:B------:R-:W-:-:S04]  /*15080*/  @P0 IMAD.X R5, RZ, RZ, R5, P2 ;  /* 0x000000ffff050224 */ /* 0x000fc800010e0605 */
        /* <DEDUP_REMOVED lines=11> */
.L_x_1398:
[----:B------:R-:W-:Y:S02]  /*15140*/  IMAD.MOV.U32 R13, RZ, RZ, R4 ;  /* 0x000000ffff0d7224 */ /* 0x000fe400078e0004 */
[----:B------:R-:W-:Y:S01]  /*15150*/  IMAD.MOV.U32 R12, RZ, RZ, 0x3 ;  /* 0x00000003ff0c7424 */ /* 0x000fe200078e00ff */
[----:B------:R-:W-:-:S05]  /*15160*/  @P1 IADD3 R14, P0, R25, R14, RZ ;  /* 0x0000000e190e1210 */ /* 0x000fca0007f1e0ff */
[----:B------:R-:W-:-:S08]  /*15170*/  @P1 IMAD.MOV.U32 R2, RZ, RZ, R14 ;  /* 0x000000ffff021224 */ /* 0x000fd000078e000e */
[----:B------:R-:W-:Y:S05]  /*15180*/  WARPSYNC.COLLECTIVE R15, `(.L_x_1399) ;  /* 0x000000000f087348 */ /* 0x000fea0003c00000 */
[----:B------:R0:W1:Y:S02]  /*15190*/  SHFL.IDX P6, R14, R13, R12, R11 ;  /* 0x0000000c0d0e7389 */ /* 0x00006400000c000b */
[----:B01----:R-:W-:Y:S01]  /*151a0*/  ENDCOLLECTIVE ;  /* 0x000000000000791b */ /* 0x003fe20003800000 */
.L_x_1399:
        /* <DEDUP_REMOVED lines=12> */
.L_x_1400:
[----:B------:R-:W-:Y:S05]  /*15270*/  BRA `(.L_x_1401) ;  /* 0xffffffc400b47947 */ /* 0x000fea000383ffff */
.L_x_1337:
[----:B------:R-:W-:Y:S01]  /*15280*/  IMAD.MOV.U32 R13, RZ, RZ, R4 ;  /* 0x000000ffff0d7224 */ /* 0x000fe200078e0004 */
[----:B------:R-:W-:Y:S01]  /*15290*/  MOV R11, 0x181f ;  /* 0x0000181f000b7802 */ /* 0x000fe20000000f00 */
[----:B------:R-:W-:Y:S02]  /*152a0*/  IMAD.MOV.U32 R12, RZ, RZ, RZ ;  /* 0x000000ffff0c7224 */ /* 0x000fe400078e00ff */
[----:B------:R-:W-:Y:S02]  /*152b0*/  IMAD.MOV.U32 R15, RZ, RZ, -0x1 ;  /* 0xffffffffff0f7424 */ /* 0x000fe400078e00ff */
[----:B------:R-:W-:-:S07]  /*152c0*/  VIADD R6, R22, UR41 ;  /* 0x0000002916067c36 */ /* 0x000fce0008000000 */
[----:B------:R-:W-:Y:S05]  /*152d0*/  WARPSYNC.COLLECTIVE R15, `(.L_x_1402) ;  /* 0x000000000f087348 */ /* 0x000fea0003c00000 */
[----:B------:R0:W1:Y:S02]  /*152e0*/  SHFL.IDX P6, R14, R13, R12, R11 ;  /* 0x0000000c0d0e7389 */ /* 0x00006400000c000b */
[----:B01----:R-:W-:Y:S01]  /*152f0*/  ENDCOLLECTIVE ;  /* 0x000000000000791b */ /* 0x003fe20003800000 */
.L_x_1402:
[----:B------:R-:W-:Y:S02]  /*15300*/  VIADD R8, R6, 0x10 ;  /* 0x0000001006087836 */ /* 0x000fe40000000000 */
[----:B------:R-:W-:Y:S02]  /*15310*/  IMAD.MOV.U32 R13, RZ, RZ, R0 ;  /* 0x000000ffff0d7224 */ /* 0x000fe400078e0000 */
[----:B------:R-:W-:-:S07]  /*15320*/  IMAD.MOV.U32 R2, RZ, RZ, R14 ;  /* 0x000000ffff027224 */ /* 0x000fce00078e000e */
[----:B------:R-:W-:Y:S05]  /*15330*/  WARPSYNC.COLLECTIVE R15, `(.L_x_1403) ;  /* 0x000000000f087348 */ /* 0x000fea0003c00000 */
[----:B------:R0:W1:Y:S02]  /*15340*/  SHFL.IDX P6, R14, R13, R12, R11 ;  /* 0x0000000c0d0e7389 */ /* 0x00006400000c000b */
[----:B01----:R-:W-:Y:S01]  /*15350*/  ENDCOLLECTIVE ;  /* 0x000000000000791b */ /* 0x003fe20003800000 */
.L_x_1403:
[----:B------:R-:W-:Y:S02]  /*15360*/  ULDC UR4, c[0x0][0x288] ;  /* 0x0000a20000047ab9 */ /* 0x000fe40000000800 */
[----:B------:R-:W-:-:S05]  /*15370*/  IMAD R5, R5, UR4, RZ ;  /* 0x0000000405057c24 */ /* 0x000fca000f8e02ff */
[----:B------:R-:W-:Y:S01]  /*15380*/  ISETP.GE.AND P2, PT, R6, R5, PT ;  /* 0x000000050600720c */ /* 0x000fe20003f46270 */
[----:B------:R-:W-:Y:S02]  /*15390*/  IMAD.MOV.U32 R13, RZ, RZ, R4 ;  /* 0x000000ffff0d7224 */ /* 0x000fe400078e0004 */
[----:B------:R-:W-:-:S10]  /*153a0*/  IMAD.MOV.U32 R12, RZ, RZ, 0x1 ;  /* 0x00000001ff0c7424 */ /* 0x000fd400078e00ff */
[----:B------:R-:W-:-:S05]  /*153b0*/  @!P2 IADD3 R14, P3, R25, R14, RZ ;  /* 0x0000000e190ea210 */ /* 0x000fca0007f7e0ff */
[----:B------:R-:W-:Y:S02]  /*153c0*/  @!P2 IMAD.X R3, RZ, RZ, R2, P3 ;  /* 0x000000ffff03a224 */ /* 0x000fe400018e0602 */
[----:B------:R-:W-:-:S07]  /*153d0*/  @!P2 IMAD.MOV.U32 R2, RZ, RZ, R14 ;  /* 0x000000ffff02a224 */ /* 0x000fce00078e000e */
[----:B------:R-:W-:Y:S05]  /*153e0*/  WARPSYNC.COLLECTIVE R15, `(.L_x_1404) ;  /* 0x000000000f087348 */ /* 0x000fea0003c00000 */
[----:B------:R0:W1:Y:S02]  /*153f0*/  SHFL.IDX P6, R14, R13, R12, R11 ;  /* 0x0000000c0d0e7389 */ /* 0x00006400000c000b */
[----:B01----:R-:W-:Y:S01]  /*15400*/  ENDCOLLECTIVE ;  /* 0x000000000000791b */ /* 0x003fe20003800000 */
.L_x_1404:
        /* <DEDUP_REMOVED lines=12> */
.L_x_1405:
        /* <DEDUP_REMOVED lines=8> */
.L_x_1406:
        /* <DEDUP_REMOVED lines=13> */
.L_x_1407:
[----:B------:R-:W-:Y:S02]  /*15620*/  IMAD.MOV.U32 R13, RZ, RZ, R4 ;  /* 0x000000ffff0d7224 */ /* 0x000fe400078e0004 */
[----:B------:R-:W-:Y:S01]  /*15630*/  IMAD.MOV.U32 R12, RZ, RZ, 0x3 ;  /* 0x00000003ff0c7424 */ /* 0x000fe200078e00ff */
[----:B------:R-:W-:-:S05]  /*15640*/  @!P2 IADD3 R14, P3, R25, R14, RZ ;  /* 0x0000000e190ea210 */ /* 0x000fca0007f7e0ff */
[----:B------:R-:W-:-:S08]  /*15650*/  @!P2 IMAD.MOV.U32 R2, RZ, RZ, R14 ;  /* 0x000000ffff02a224 */ /* 0x000fd000078e000e */
[----:B------:R-:W-:Y:S05]  /*15660*/  WARPSYNC.COLLECTIVE R15, `(.L_x_1408) ;  /* 0x000000000f087348 */ /* 0x000fea0003c00000 */
[----:B------:R0:W1:Y:S02]  /*15670*/  SHFL.IDX P6, R14, R13, R12, R11 ;  /* 0x0000000c0d0e7389 */ /* 0x00006400000c000b */
[----:B01----:R-:W-:Y:S01]  /*15680*/  ENDCOLLECTIVE ;  /* 0x000000000000791b */ /* 0x003fe20003800000 */
.L_x_1408:
        /* <DEDUP_REMOVED lines=9> */
[----:B------:R-:W-:Y:S01]  /*15720*/  VIADD R8, R6, 0x40 ;  /* 0x0000004006087836 */ /* 0x000fe20000000000 */
[----:B------:R-:W-:-:S11]  /*15730*/  MOV R7, R14 ;  /* 0x0000000e00077202 */ /* 0x000fd60000000f00 */
[----:B0-----:R-:W-:Y:S05]  /*15740*/  WARPSYNC.COLLECTIVE R15, `(.L_x_1409) ;  /* 0x000000000f087348 */ /* 0x001fea0003c00000 */
[----:B------:R1:W2:Y:S02]  /*15750*/  SHFL.IDX P6, R14, R13, R12, R11 ;  /* 0x0000000c0d0e7389 */ /* 0x0002a400000c000b */
[----:B012---:R-:W-:Y:S01]  /*15760*/  ENDCOLLECTIVE ;  /* 0x000000000000791b */ /* 0x007fe20003800000 */
.L_x_1409:
[----:B------:R-:W-:Y:S02]  /*15770*/  IMAD.MOV.U32 R13, RZ, RZ, R4 ;  /* 0x000000ffff0d7224 */ /* 0x000fe400078e0004 */
[----:B------:R-:W-:Y:S01]  /*15780*/  IMAD.MOV.U32 R12, RZ, RZ, 0x4 ;  /* 0x00000004ff0c7424 */ /* 0x000fe200078e00ff */
[----:B------:R-:W-:-:S05]  /*15790*/  @!P2 IADD3 R14, P3, R25, R14, RZ ;  /* 0x0000000e190ea210 */ /* 0x000fca0007f7e0ff */
[----:B------:R-:W-:-:S08]  /*157a0*/  @!P2 IMAD.MOV.U32 R2, RZ, RZ, R14 ;  /* 0x000000ffff02a224 */ /* 0x000fd000078e000e */
[----:B------:R-:W-:Y:S05]  /*157b0*/  WARPSYNC.COLLECTIVE R15, `(.L_x_1410) ;  /* 0x000000000f087348 */ /* 0x000fea0003c00000 */
[----:B------:R0:W1:Y:S02]  /*157c0*/  SHFL.IDX P6, R14, R13, R12, R11 ;  /* 0x0000000c0d0e7389 */ /* 0x00006400000c000b */
[----:B01----:R-:W-:Y:S01]  /*157d0*/  ENDCOLLECTIVE ;  /* 0x000000000000791b */ /* 0x003fe20003800000 */
.L_x_1410:
        /* <DEDUP_REMOVED lines=8> */
[----:B------:R-:W-:Y:S02]  /*15860*/  ISETP.GE.AND P2, PT, R8, R5, PT ;  /* 0x000000050800720c */ /* 0x000fe40003f46270 */
[----:B------:R-:W-:Y:S01]  /*15870*/  IADD3 R8, R6, 0x50, RZ ;  /* 0x0000005006087810 */ /* 0x000fe20007ffe0ff */
[----:B------:R-:W-:-:S10]  /*15880*/  IMAD.MOV.U32 R7, RZ, RZ, R14 ;  /* 0x000000ffff077224 */ /* 0x000fd400078e000e */
[----:B0-----:R-:W-:Y:S05]  /*15890*/  WARPSYNC.COLLECTIVE R15, `(.L_x_1411) ;  /* 0x000000000f087348 */ /* 0x001fea0003c00000 */
[----:B------:R1:W2:Y:S02]  /*158a0*/  SHFL.IDX P6, R14, R13, R12, R11 ;  /* 0x0000000c0d0e7389 */ /* 0x0002a400000c000b */
[----:B012---:R-:W-:Y:S01]  /*158b0*/  ENDCOLLECTIVE ;  /* 0x000000000000791b */ /* 0x007fe20003800000 */
.L_x_1411:
[----:B------:R-:W-:Y:S02]  /*158c0*/  IMAD.MOV.U32 R13, RZ, RZ, R4 ;  /* 0x000000ffff0d7224 */ /* 0x000fe400078e0004 */
[----:B------:R-:W-:Y:S01]  /*158d0*/  IMAD.MOV.U32 R12, RZ, RZ, 0x5 ;  /* 0x00000005ff0c7424 */ /* 0x000fe200078e00ff */
[----:B------:R-:W-:-:S05]  /*158e0*/  @!P2 IADD3 R14, P3, R25, R14, RZ ;  /* 0x0000000e190ea210 */ /* 0x000fca0007f7e0ff */
[----:B------:R-:W-:-:S08]  /*158f0*/  @!P2 IMAD.MOV.U32 R2, RZ, RZ, R14 ;  /* 0x000000ffff02a224 */ /* 0x000fd000078e000e */
[----:B------:R-:W-:Y:S05]  /*15900*/  WARPSYNC.COLLECTIVE R15, `(.L_x_1412) ;  /* 0x000000000f087348 */ /* 0x000fea0003c00000 */
[----:B------:R0:W1:Y:S02]  /*15910*/  SHFL.IDX P6, R14, R13, R12, R11 ;  /* 0x0000000c0d0e7389 */ /* 0x00006400000c000b */
[----:B01----:R-:W-:Y:S01]  /*15920*/  ENDCOLLECTIVE ;  /* 0x000000000000791b */ /* 0x003fe20003800000 */
.L_x_1412:
        /* <DEDUP_REMOVED lines=14> */
.L_x_1413:
[----:B------:R-:W-:Y:S02]  /*15a10*/  IMAD.MOV.U32 R13, RZ, RZ, R4 ;  /* 0x000000ffff0d7224 */ /* 0x000fe400078e0004 */
[----:B------:R-:W-:Y:S01]  /*15a20*/  IMAD.MOV.U32 R12, RZ, RZ, 0x6 ;  /* 0x00000006ff0c7424 */ /* 0x000fe200078e00ff */
[----:B------:R-:W-:-:S05]  /*15a30*/  @!P2 IADD3 R14, P3, R25, R14, RZ ;  /* 0x0000000e190ea210 */ /* 0x000fca0007f7e0ff */
[----:B------:R-:W-:-:S08]  /*15a40*/  @!P2 IMAD.MOV.U32 R2, RZ, RZ, R14 ;  /* 0x000000ffff02a224 */ /* 0x000fd000078e000e */
[----:B------:R-:W-:Y:S05]  /*15a50*/  WARPSYNC.COLLECTIVE R15, `(.L_x_1414) ;  /* 0x000000000f087348 */ /* 0x000fea0003c00000 */
[----:B------:R0:W1:Y:S02]  /*15a60*/  SHFL.IDX P6, R14, R13, R12, R11 ;  /* 0x0000000c0d0e7389 */ /* 0x00006400000c000b */
[----:B01----:R-:W-:Y:S01]  /*15a70*/  ENDCOLLECTIVE ;  /* 0x000000000000791b */ /* 0x003fe20003800000 */
.L_x_1414:
        /* <DEDUP_REMOVED lines=13> */
.L_x_1415:
        /* <DEDUP_REMOVED lines=8> */
.L_x_1416:
        /* <DEDUP_REMOVED lines=11> */
.L_x_1417:
[----:B------:R-:W-:Y:S05]  /*15c80*/  BRA `(.L_x_1418) ;  /* 0xffffffc400c07947 */ /* 0x000fea000383ffff */
.L_x_1340:
[----:B---3--:R3:W4:Y:S02]  /*15c90*/  SYNCS.PHASECHK.TRANS64.TRYWAIT P1, [R19+URZ+0x20820], R0 ;  /* 0x02082000130075a7 */ /* 0x008724000802017f */
[----:B----4-:R-:W-:Y:S05]  /*15ca0*/  @!P1 NANOSLEEP.SYNCS 0x989680 ;  /* 0x009896800000995d */ /* 0x010fea0003900000 */
[----:B------:R-:W4:Y:S02]  /*15cb0*/  @!P1 SYNCS.PHASECHK.TRANS64 P1, [R19+URZ+0x20820], R0 ;  /* 0x02082000130095a7 */ /* 0x000f24000802007f */
[----:B----4-:R-:W-:Y:S05]  /*15cc0*/  @!P1 BRA `(.L_x_1340) ;  /* 0xfffffffc00f09947 */ /* 0x010fea000383ffff */
[----:B------:R-:W-:Y:S05]  /*15cd0*/  BRA `(.L_x_1419) ;  /* 0xffffffc800087947 */ /* 0x000fea000383ffff */
.L_x_1343:
[----:B0-----:R0:W1:Y:S02]  /*15ce0*/  SYNCS.PHASECHK.TRANS64.TRYWAIT P1, [R4+URZ+0x20880], R17 ;  /* 0x02088011040075a7 */ /* 0x001064000802017f */
[----:B-1----:R-:W-:Y:S05]  /*15cf0*/  @!P1 NANOSLEEP.SYNCS 0x989680 ;  /* 0x009896800000995d */ /* 0x002fea0003900000 */
[----:B------:R-:W1:Y:S02]  /*15d00*/  @!P1 SYNCS.PHASECHK.TRANS64 P1, [R4+URZ+0x20880], R17 ;  /* 0x02088011040095a7 */ /* 0x000e64000802007f */
[----:B-1----:R-:W-:Y:S05]  /*15d10*/  @!P1 BRA `(.L_x_1343) ;  /* 0xfffffffc00f09947 */ /* 0x002fea000383ffff */
[----:B------:R-:W-:Y:S05]  /*15d20*/  BRA `(.L_x_1420) ;  /* 0xffffffcc00007947 */ /* 0x000fea000383ffff */
.L_x_1344:
        /* <DEDUP_REMOVED lines=8> */
.L_x_1422:
[----:B------:R-:W-:Y:S05]  /*15db0*/  BSYNC B0 ;  /* 0x0000000000007941 */ /* 0x000fea0003800000 */
.L_x_1421:
[----:B------:R-:W-:Y:S01]  /*15dc0*/  IMAD.MOV.U32 R13, RZ, RZ, R18 ;  /* 0x000000ffff0d7224 */ /* 0x000fe200078e0012 */
[----:B------:R-:W-:Y:S01]  /*15dd0*/  MOV R12, RZ ;  /* 0x000000ff000c7202 */ /* 0x000fe20000000f00 */
[----:B------:R-:W-:Y:S02]  /*15de0*/  IMAD.MOV.U32 R11, RZ, RZ, 0x181f ;  /* 0x0000181fff0b7424 */ /* 0x000fe400078e00ff */
[----:B------:R-:W-:Y:S02]  /*15df0*/  IMAD.MOV.U32 R15, RZ, RZ, -0x1 ;  /* 0xffffffffff0f7424 */ /* 0x000fe400078e00ff */
[----:B------:R-:W-:Y:S02]  /*15e00*/  IMAD.MOV.U32 R3, RZ, RZ, R14 ;  /* 0x000000ffff037224 */ /* 0x000fe400078e000e */
[----:B------:R-:W-:-:S07]  /*15e10*/  IMAD R19, R0, 0x4000, R28 ;  /* 0x0000400000137824 */ /* 0x000fce00078e021c */
[----:B------:R-:W-:Y:S05]  /*15e20*/  WARPSYNC.COLLECTIVE R15, `(.L_x_1423) ;  /* 0x000000000f087348 */ /* 0x000fea0003c00000 */
[----:B------:R0:W1:Y:S02]  /*15e30*/  SHFL.IDX P6, R14, R13, R12, R11 ;  /* 0x0000000c0d0e7389 */ /* 0x00006400000c000b */
[----:B01----:R-:W-:Y:S01]  /*15e40*/  ENDCOLLECTIVE ;  /* 0x000000000000791b */ /* 0x003fe20003800000 */
.L_x_1423:
[----:B------:R-:W-:Y:S02]  /*15e50*/  IMAD.MOV.U32 R13, RZ, RZ, R20 ;  /* 0x000000ffff0d7224 */ /* 0x000fe400078e0014 */
[----:B------:R-:W-:Y:S01]  /*15e60*/  IMAD.MOV.U32 R12, RZ, RZ, 0x1 ;  /* 0x00000001ff0c7424 */ /* 0x000fe200078e00ff */
[----:B------:R-:W-:-:S13]  /*15e70*/  IADD3 R2, P1, R23, R14, RZ ;  /* 0x0000000e17027210 */ /* 0x000fda0007f3e0ff */
[----:B------:R-:W-:Y:S05]  /*15e80*/  WARPSYNC.COLLECTIVE R15, `(.L_x_1424) ;  /* 0x000000000f087348 */ /* 0x000fea0003c00000 */
[----:B------:R0:W1:Y:S02]  /*15e90*/  SHFL.IDX P6, R14, R13, R12, R11 ;  /* 0x0000000c0d0e7389 */ /* 0x00006400000c000b */
[----:B01----:R-:W-:Y:S01]  /*15ea0*/  ENDCOLLECTIVE ;  /* 0x000000000000791b */ /* 0x003fe20003800000 */
.L_x_1424:
        /* <DEDUP_REMOVED lines=11> */
.L_x_1425:
[----:B------:R-:W-:Y:S02]  /*15f60*/  IMAD.MOV.U32 R13, RZ, RZ, R20 ;  /* 0x000000ffff0d7224 */ /* 0x000fe400078e0014 */
[----:B------:R-:W-:Y:S02]  /*15f70*/  IMAD.MOV.U32 R12, RZ, RZ, 0x2 ;  /* 0x00000002ff0c7424 */ /* 0x000fe400078e00ff */
[----:B------:R-:W-:-:S05]  /*15f80*/  IMAD.MOV.U32 R11, RZ, RZ, R14 ;  /* 0x000000ffff0b7224 */ /* 0x000fca00078e000e */
[----:B------:R-:W-:Y:S02]  /*15f90*/  IADD3 R2, P1, R23, R11, RZ ;  /* 0x0000000b17027210 */ /* 0x000fe40007f3e0ff */
[----:B------:R-:W-:-:S03]  /*15fa0*/  MOV R11, 0x181f ;  /* 0x0000181f000b7802 */ /* 0x000fc60000000f00 */
[----:B------:R-:W-:-:S08]  /*15fb0*/  IMAD.X R3, RZ, RZ, R21, P1 ;  /* 0x000000ffff037224 */ /* 0x000fd000008e0615 */
[----:B------:R-:W-:Y:S05]  /*15fc0*/  WARPSYNC.COLLECTIVE R15, `(.L_x_1426) ;  /* 0x000000000f087348 */ /* 0x000fea0003c00000 */
[----:B------:R0:W1:Y:S02]  /*15fd0*/  SHFL.IDX P6, R14, R13, R12, R11 ;  /* 0x0000000c0d0e7389 */ /* 0x00006400000c000b */
[----:B01----:R-:W-:Y:S01]  /*15fe0*/  ENDCOLLECTIVE ;  /* 0x000000000000791b */ /* 0x003fe20003800000 */
.L_x_1426:
        /* <DEDUP_REMOVED lines=10> */
.L_x_1427:
[----:B------:R-:W-:Y:S02]  /*16090*/  IMAD.MOV.U32 R13, RZ, RZ, R20 ;  /* 0x000000ffff0d7224 */ /* 0x000fe400078e0014 */
[----:B------:R-:W-:-:S05]  /*160a0*/  IMAD.MOV.U32 R12, RZ, RZ, R14 ;  /* 0x000000ffff0c7224 */ /* 0x000fca00078e000e */
[----:B------:R-:W-:Y:S01]  /*160b0*/  IADD3 R2, P1, R23, R12, RZ ;  /* 0x0000000c17027210 */ /* 0x000fe20007f3e0ff */
[----:B------:R-:W-:-:S04]  /*160c0*/  IMAD.MOV.U32 R12, RZ, RZ, 0x3 ;  /* 0x00000003ff0c7424 */ /* 0x000fc800078e00ff */
[----:B------:R-:W-:-:S08]  /*160d0*/  IMAD.X R3, RZ, RZ, R22, P1 ;  /* 0x000000ffff037224 */ /* 0x000fd000008e0616 */
[----:B------:R-:W-:Y:S05]  /*160e0*/  WARPSYNC.COLLECTIVE R15, `(.L_x_1428) ;  /* 0x000000000f087348 */ /* 0x000fea0003c00000 */
[----:B------:R0:W1:Y:S02]  /*160f0*/  SHFL.IDX P6, R14, R13, R12, R11 ;  /* 0x0000000c0d0e7389 */ /* 0x00006400000c000b */
[----:B01----:R-:W-:Y:S01]  /*16100*/  ENDCOLLECTIVE ;  /* 0x000000000000791b */ /* 0x003fe20003800000 */
.L_x_1428:
        /* <DEDUP_REMOVED lines=10> */
.L_x_1429:
[----:B------:R-:W-:Y:S05]  /*161b0*/  BRA `(.L_x_1430) ;  /* 0xffffffc800b47947 */ /* 0x000fea000383ffff */
.L_x_1347:
[----:B-1----:R1:W2:Y:S02]  /*161c0*/  SYNCS.PHASECHK.TRANS64.TRYWAIT P1, [R4+URZ+0x20840], R17 ;  /* 0x02084011040075a7 */ /* 0x0022a4000802017f */
[----:B--2---:R-:W-:Y:S05]  /*161d0*/  @!P1 NANOSLEEP.SYNCS 0x989680 ;  /* 0x009896800000995d */ /* 0x004fea0003900000 */
[----:B------:R-:W2:Y:S02]  /*161e0*/  @!P1 SYNCS.PHASECHK.TRANS64 P1, [R4+URZ+0x20840], R17 ;  /* 0x02084011040095a7 */ /* 0x000ea4000802007f */
[----:B--2---:R-:W-:Y:S05]  /*161f0*/  @!P1 BRA `(.L_x_1347) ;  /* 0xfffffffc00f09947 */ /* 0x004fea000383ffff */
[----:B------:R-:W-:Y:S05]  /*16200*/  BRA `(.L_x_1431) ;  /* 0xffffffc800f87947 */ /* 0x000fea000383ffff */
.L_x_1348:
        /* <DEDUP_REMOVED lines=8> */
.L_x_1433:
[----:B------:R-:W-:Y:S05]  /*16290*/  BSYNC B0 ;  /* 0x0000000000007941 */ /* 0x000fea0003800000 */
.L_x_1432:
[----:B------:R-:W-:Y:S01]  /*162a0*/  IMAD.MOV.U32 R13, RZ, RZ, R8 ;  /* 0x000000ffff0d7224 */ /* 0x000fe200078e0008 */
[----:B------:R-:W-:Y:S01]  /*162b0*/  MOV R3, R14 ;  /* 0x0000000e00037202 */ /* 0x000fe20000000f00 */
[----:B------:R-:W-:Y:S02]  /*162c0*/  IMAD.MOV.U32 R12, RZ, RZ, RZ ;  /* 0x000000ffff0c7224 */ /* 0x000fe400078e00ff */
[----:B------:R-:W-:Y:S02]  /*162d0*/  IMAD.MOV.U32 R11, RZ, RZ, 0x181f ;  /* 0x0000181fff0b7424 */ /* 0x000fe400078e00ff */
[----:B------:R-:W-:Y:S02]  /*162e0*/  IMAD.MOV.U32 R15, RZ, RZ, -0x1 ;  /* 0xffffffffff0f7424 */ /* 0x000fe400078e00ff */
[----:B------:R-:W-:-:S07]  /*162f0*/  IMAD R9, R0, 0x4000, R36 ;  /* 0x0000400000097824 */ /* 0x000fce00078e0224 */
[----:B------:R-:W-:Y:S05]  /*16300*/  WARPSYNC.COLLECTIVE R15, `(.L_x_1434) ;  /* 0x000000000f087348 */ /* 0x000fea0003c00000 */
[----:B------:R0:W1:Y:S02]  /*16310*/  SHFL.IDX P6, R14, R13, R12, R11 ;  /* 0x0000000c0d0e7389 */ /* 0x00006400000c000b */
[----:B01----:R-:W-:Y:S01]  /*16320*/  ENDCOLLECTIVE ;  /* 0x000000000000791b */ /* 0x003fe20003800000 */
.L_x_1434:
[----:B------:R-:W-:Y:S02]  /*16330*/  VIADD R9, R9, UR46 ;  /* 0x0000002e09097c36 */ /* 0x000fe40008000000 */
[----:B------:R-:W-:Y:S02]  /*16340*/  IMAD.MOV.U32 R13, RZ, RZ, R10 ;  /* 0x000000ffff0d7224 */ /* 0x000fe400078e000a */
[----:B------:R-:W-:Y:S02]  /*16350*/  IMAD.MOV.U32 R12, RZ, RZ, 0x1 ;  /* 0x00000001ff0c7424 */ /* 0x000fe400078e00ff */
[----:B------:R-:W-:-:S07]  /*16360*/  IMAD.MOV.U32 R2, RZ, RZ, R14 ;  /* 0x000000ffff027224 */ /* 0x000fce00078e000e */
[----:B------:R-:W-:Y:S05]  /*16370*/  WARPSYNC.COLLECTIVE R15, `(.L_x_1435) ;  /* 0x000000000f087348 */ /* 0x000fea0003c00000 */
[----:B------:R0:W1:Y:S02]  /*16380*/  SHFL.IDX P6, R14, R13, R12, R11 ;  /* 0x0000000c0d0e7389 */ /* 0x00006400000c000b */
[----:B01----:R-:W-:Y:S01]  /*16390*/  ENDCOLLECTIVE ;  /* 0x000000000000791b */ /* 0x003fe20003800000 */
.L_x_1435:
        /* <DEDUP_REMOVED lines=12> */
.L_x_1436:
[----:B------:R-:W-:Y:S02]  /*16460*/  IMAD.MOV.U32 R13, RZ, RZ, R10 ;  /* 0x000000ffff0d7224 */ /* 0x000fe400078e000a */
[----:B------:R-:W-:Y:S01]  /*16470*/  IMAD.MOV.U32 R12, RZ, RZ, 0x2 ;  /* 0x00000002ff0c7424 */ /* 0x000fe200078e00ff */
[----:B------:R-:W-:-:S13]  /*16480*/  IADD3 R2, P1, R18, R14, RZ ;  /* 0x0000000e12027210 */ /* 0x000fda0007f3e0ff */
[----:B------:R-:W-:Y:S05]  /*16490*/  WARPSYNC.COLLECTIVE R15, `(.L_x_1437) ;  /* 0x000000000f087348 */ /* 0x000fea0003c00000 */
[----:B------:R0:W1:Y:S02]  /*164a0*/  SHFL.IDX P6, R14, R13, R12, R11 ;  /* 0x0000000c0d0e7389 */ /* 0x00006400000c000b */
[----:B01----:R-:W-:Y:S01]  /*164b0*/  ENDCOLLECTIVE ;  /* 0x000000000000791b */ /* 0x003fe20003800000 */
.L_x_1437:
[----:B------:R-:W-:-:S05]  /*164c0*/  IADD3.X R3, RZ, R17, RZ, P1, !PT ;  /* 0x00000011ff037210 */ /* 0x000fca0000ffe4ff */
        /* <DEDUP_REMOVED lines=10> */
.L_x_1438:
        /* <DEDUP_REMOVED lines=9> */
.L_x_1439:
        /* <DEDUP_REMOVED lines=10> */
.L_x_1440:
[----:B------:R-:W-:Y:S05]  /*166a0*/  BRA `(.L_x_1441) ;  /* 0xffffffc800987947 */ /* 0x000fea000383ffff */
.L_x_1351:
[----:B0-----:R0:W1:Y:S02]  /*166b0*/  SYNCS.PHASECHK.TRANS64.TRYWAIT P2, [R2+URZ+0x20870], R3 ;  /* 0x02087003020075a7 */ /* 0x001064000804017f */
[----:B-1----:R-:W-:Y:S05]  /*166c0*/  @!P2 NANOSLEEP.SYNCS 0x989680 ;  /* 0x009896800000a95d */ /* 0x002fea0003900000 */
[----:B------:R-:W1:Y:S02]  /*166d0*/  @!P2 SYNCS.PHASECHK.TRANS64 P2, [R2+URZ+0x20870], R3 ;  /* 0x020870030200a5a7 */ /* 0x000e64000804007f */
[----:B-1----:R-:W-:Y:S05]  /*166e0*/  @!P2 BRA `(.L_x_1351) ;  /* 0xfffffffc00f0a947 */ /* 0x002fea000383ffff */
[----:B------:R-:W-:Y:S05]  /*166f0*/  BRA `(.L_x_1442) ;  /* 0xffffffc800f47947 */ /* 0x000fea000383ffff */
.L_x_1353:
[----:B0-----:R0:W1:Y:S02]  /*16700*/  SYNCS.PHASECHK.TRANS64.TRYWAIT P2, [R2+URZ+0x20860], R3 ;  /* 0x02086003020075a7 */ /* 0x001064000804017f */
[----:B-1----:R-:W-:Y:S05]  /*16710*/  @!P2 NANOSLEEP.SYNCS 0x989680 ;  /* 0x009896800000a95d */ /* 0x002fea0003900000 */
[----:B------:R-:W1:Y:S02]  /*16720*/  @!P2 SYNCS.PHASECHK.TRANS64 P2, [R2+URZ+0x20860], R3 ;  /* 0x020860030200a5a7 */ /* 0x000e64000804007f */
[----:B-1----:R-:W-:Y:S05]  /*16730*/  @!P2 BRA `(.L_x_1353) ;  /* 0xfffffffc00f0a947 */ /* 0x002fea000383ffff */
[----:B------:R-:W-:Y:S05]  /*16740*/  BRA `(.L_x_1443) ;  /* 0xffffffcc00047947 */ /* 0x000fea000383ffff */
.L_x_1360:
[----:B0-----:R0:W3:Y:S02]  /*16750*/  SYNCS.PHASECHK.TRANS64.TRYWAIT P0, [R3+URZ+0x20870], R2 ;  /* 0x02087002030075a7 */ /* 0x0010e4000800017f */
[----:B---3--:R-:W-:Y:S05]  /*16760*/  @!P0 NANOSLEEP.SYNCS 0x989680 ;  /* 0x009896800000895d */ /* 0x008fea0003900000 */
[----:B------:R-:W3:Y:S02]  /*16770*/  @!P0 SYNCS.PHASECHK.TRANS64 P0, [R3+URZ+0x20870], R2 ;  /* 0x02087002030085a7 */ /* 0x000ee4000800007f */
[----:B---3--:R-:W-:Y:S05]  /*16780*/  @!P0 BRA `(.L_x_1360) ;  /* 0xfffffffc00f08947 */ /* 0x008fea000383ffff */
[----:B------:R-:W-:Y:S05]  /*16790*/  BRA `(.L_x_1444) ;  /* 0xffffffd000947947 */ /* 0x000fea000383ffff */
.L_x_1362:
[----:B0-----:R0:W3:Y:S02]  /*167a0*/  SYNCS.PHASECHK.TRANS64.TRYWAIT P0, [R3+URZ+0x20860], R4 ;  /* 0x02086004030075a7 */ /* 0x0010e4000800017f */
[----:B---3--:R-:W-:Y:S05]  /*167b0*/  @!P0 NANOSLEEP.SYNCS 0x989680 ;  /* 0x009896800000895d */ /* 0x008fea0003900000 */
[----:B------:R-:W3:Y:S02]  /*167c0*/  @!P0 SYNCS.PHASECHK.TRANS64 P0, [R3+URZ+0x20860], R4 ;  /* 0x02086004030085a7 */ /* 0x000ee4000800007f */
[----:B---3--:R-:W-:Y:S05]  /*167d0*/  @!P0 BRA `(.L_x_1362) ;  /* 0xfffffffc00f08947 */ /* 0x008fea000383ffff */
[----:B------:R-:W-:Y:S05]  /*167e0*/  BRA `(.L_x_1445) ;  /* 0xffffffd000ac7947 */ /* 0x000fea000383ffff */
.L_x_1365:
[----:B0-----:R0:W1:Y:S02]  /*167f0*/  SYNCS.PHASECHK.TRANS64.TRYWAIT P0, [R7+URZ+0x20820], R2 ;  /* 0x02082002070075a7 */ /* 0x001064000800017f */
[----:B-1----:R-:W-:Y:S05]  /*16800*/  @!P0 NANOSLEEP.SYNCS 0x989680 ;  /* 0x009896800000895d */ /* 0x002fea0003900000 */
[----:B------:R-:W1:Y:S02]  /*16810*/  @!P0 SYNCS.PHASECHK.TRANS64 P0, [R7+URZ+0x20820], R2 ;  /* 0x02082002070085a7 */ /* 0x000e64000800007f */
[----:B-1----:R-:W-:Y:S05]  /*16820*/  @!P0 BRA `(.L_x_1365) ;  /* 0xfffffffc00f08947 */ /* 0x002fea000383ffff */
[----:B------:R-:W-:Y:S05]  /*16830*/  BRA `(.L_x_1446) ;  /* 0xffffffd800207947 */ /* 0x000fea000383ffff */
.L_x_1367:
[----:B0-----:R0:W1:Y:S02]  /*16840*/  SYNCS.PHASECHK.TRANS64.TRYWAIT P1, [R5+URZ+0x20840], R2 ;  /* 0x02084002050075a7 */ /* 0x001064000802017f */
[----:B-1----:R-:W-:Y:S05]  /*16850*/  @!P1 NANOSLEEP.SYNCS 0x989680 ;  /* 0x009896800000995d */ /* 0x002fea0003900000 */
[----:B------:R-:W1:Y:S02]  /*16860*/  @!P1 SYNCS.PHASECHK.TRANS64 P1, [R5+URZ+0x20840], R2 ;  /* 0x02084002050095a7 */ /* 0x000e64000802007f */
[----:B-1----:R-:W-:Y:S05]  /*16870*/  @!P1 BRA `(.L_x_1367) ;  /* 0xfffffffc00f09947 */ /* 0x002fea000383ffff */
[----:B------:R-:W-:Y:S05]  /*16880*/  BRA `(.L_x_1447) ;  /* 0xffffffd8005c7947 */ /* 0x000fea000383ffff */
.L_x_1369:
[----:B-1----:R1:W2:Y:S02]  /*16890*/  SYNCS.PHASECHK.TRANS64.TRYWAIT P1, [R7+URZ+0x20840], R0 ;  /* 0x02084000070075a7 */ /* 0x0022a4000802017f */
[----:B--2---:R-:W-:Y:S05]  /*168a0*/  @!P1 NANOSLEEP.SYNCS 0x989680 ;  /* 0x009896800000995d */ /* 0x004fea0003900000 */
[----:B------:R-:W2:Y:S02]  /*168b0*/  @!P1 SYNCS.PHASECHK.TRANS64 P1, [R7+URZ+0x20840], R0 ;  /* 0x02084000070095a7 */ /* 0x000ea4000802007f */
[----:B--2---:R-:W-:Y:S05]  /*168c0*/  @!P1 BRA `(.L_x_1369) ;  /* 0xfffffffc00f09947 */ /* 0x004fea000383ffff */
[----:B------:R-:W-:Y:S05]  /*168d0*/  BRA `(.L_x_1448) ;  /* 0xffffffd800687947 */ /* 0x000fea000383ffff */
.L_x_1371:
[----:B--2---:R2:W3:Y:S02]  /*168e0*/  SYNCS.PHASECHK.TRANS64.TRYWAIT P1, [R5+URZ+0x20860], R2 ;  /* 0x02086002050075a7 */ /* 0x0044e4000802017f */
[----:B---3--:R-:W-:Y:S05]  /*168f0*/  @!P1 NANOSLEEP.SYNCS 0x989680 ;  /* 0x009896800000995d */ /* 0x008fea0003900000 */
[----:B------:R-:W3:Y:S02]  /*16900*/  @!P1 SYNCS.PHASECHK.TRANS64 P1, [R5+URZ+0x20860], R2 ;  /* 0x02086002050095a7 */ /* 0x000ee4000802007f */
[----:B---3--:R-:W-:Y:S05]  /*16910*/  @!P1 BRA `(.L_x_1371) ;  /* 0xfffffffc00f09947 */ /* 0x008fea000383ffff */
[----:B------:R-:W-:Y:S05]  /*16920*/  BRA `(.L_x_1449) ;  /* 0xffffffd800647947 */ /* 0x000fea000383ffff */
.L_x_1373:
[----:B---3--:R3:W4:Y:S02]  /*16930*/  SYNCS.PHASECHK.TRANS64.TRYWAIT P1, [R7+URZ+0x20860], R0 ;  /* 0x02086000070075a7 */ /* 0x008724000802017f */
[----:B----4-:R-:W-:Y:S05]  /*16940*/  @!P1 NANOSLEEP.SYNCS 0x989680 ;  /* 0x009896800000995d */ /* 0x010fea0003900000 */
[----:B------:R-:W4:Y:S02]  /*16950*/  @!P1 SYNCS.PHASECHK.TRANS64 P1, [R7+URZ+0x20860], R0 ;  /* 0x02086000070095a7 */ /* 0x000f24000802007f */
[----:B----4-:R-:W-:Y:S05]  /*16960*/  @!P1 BRA `(.L_x_1373) ;  /* 0xfffffffc00f09947 */ /* 0x010fea000383ffff */
[----:B------:R-:W-:Y:S05]  /*16970*/  BRA `(.L_x_1450) ;  /* 0xffffffd800607947 */ /* 0x000fea000383ffff */
.L_x_1375:
[----:B----4-:R4:W0:Y:S02]  /*16980*/  SYNCS.PHASECHK.TRANS64.TRYWAIT P1, [R5+URZ+0x20880], R2 ;  /* 0x02088002050075a7 */ /* 0x010824000802017f */
[----:B0-----:R-:W-:Y:S05]  /*16990*/  @!P1 NANOSLEEP.SYNCS 0x989680 ;  /* 0x009896800000995d */ /* 0x001fea0003900000 */
[----:B------:R-:W0:Y:S02]  /*169a0*/  @!P1 SYNCS.PHASECHK.TRANS64 P1, [R5+URZ+0x20880], R2 ;  /* 0x02088002050095a7 */ /* 0x000e24000802007f */
[----:B0-----:R-:W-:Y:S05]  /*169b0*/  @!P1 BRA `(.L_x_1375) ;  /* 0xfffffffc00f09947 */ /* 0x001fea000383ffff */
[----:B------:R-:W-:Y:S05]  /*169c0*/  BRA `(.L_x_1451) ;  /* 0xffffffd8005c7947 */ /* 0x000fea000383ffff */
.L_x_1452:
        /* <DEDUP_REMOVED lines=11> */
.L_x_16269:


//--------------------- .text._ZN7cutlass13device_kernelIN5flash11enable_sm90INS1_16FlashAttnFwdSm90INS1_25CollectiveMainloopFwdSm90ILi2EN4cute5tupleIJNS5_1CILi1EEES8_S8_EEENS6_IJNS7_ILi128EEENS7_ILi64EEENS7_ILi256EEEEEELi256ENS_12float_e4m3_tEfNS_4arch4Sm90ELb0ELb1ELb1ELb1ELb1ELb0ELb0ELb1ELb0ELb1ELb1ELb0EEENS1_21CollectiveEpilogueFwdINS6_IJSA_SC_SB_EEES9_NS_10bfloat16_tESG_Li256ELb1ELb1ELb1ELb1EEENS1_36VarlenDynamicPersistentTileSchedulerILi128ELi64ELi256ELi128ELb1ELb1ELb1ELb1ELb0ELb1EEEEEEEEEvNT_6ParamsE --------------------------
	.section	.text._ZN7cutlass13device_kernelIN5flash11enable_sm90INS1_16FlashAttnFwdSm90INS1_25CollectiveMainloopFwdSm90ILi2EN4cute5tupleIJNS5_1CILi1EEES8_S8_EEENS6_IJNS7_ILi128EEENS7_ILi64EEENS7_ILi256EEEEEELi256ENS_12float_e4m3_tEfNS_4arch4Sm90ELb0ELb1ELb1ELb1ELb1ELb0ELb0ELb1ELb0ELb1ELb1ELb0EEENS1_21CollectiveEpilogueFwdINS6_IJSA_SC_SB_EEES9_NS_10bfloat16_tESG_Li256ELb1ELb1ELb1ELb1EEENS1_36VarlenDynamicPersistentTileSchedulerILi128ELi64ELi256ELi128ELb1ELb1ELb1ELb1ELb0ELb1EEEEEEEEEvNT_6ParamsE,"ax",@progbits
	.align	128
.text._ZN7cutlass13device_kernelIN5flash11enable_sm90INS1_16FlashAttnFwdSm90INS1_25CollectiveMainloopFwdSm90ILi2EN4cute5tupleIJNS5_1CILi1EEES8_S8_EEENS6_IJNS7_ILi128EEENS7_ILi64EEENS7_ILi256EEEEEELi256ENS_12float_e4m3_tEfNS_4arch4Sm90ELb0ELb1ELb1ELb1ELb1ELb0ELb0ELb1ELb0ELb1ELb1ELb0EEENS1_21CollectiveEpilogueFwdINS6_IJSA_SC_SB_EEES9_NS_10bfloat16_tESG_Li256ELb1ELb1ELb1ELb1EEENS1_36VarlenDynamicPersistentTileSchedulerILi128ELi64ELi256ELi128ELb1ELb1ELb1ELb1ELb0ELb1EEEEEEEEEvNT_6ParamsE:
        .type           _ZN7cutlass13device_kernelIN5flash11enable_sm90INS1_16FlashAttnFwdSm90INS1_25CollectiveMainloopFwdSm90ILi2EN4cute5tupleIJNS5_1CILi1EEES8_S8_EEENS6_IJNS7_ILi128EEENS7_ILi64EEENS7_ILi256EEEEEELi256ENS_12float_e4m3_tEfNS_4arch4Sm90ELb0ELb1ELb1ELb1ELb1ELb0ELb0ELb1ELb0ELb1ELb1ELb0EEENS1_21CollectiveEpilogueFwdINS6_IJSA_SC_SB_EEES9_NS_10bfloat16_tESG_Li256ELb1ELb1ELb1ELb1EEENS1_36VarlenDynamicPersistentTileSchedulerILi128ELi64ELi256ELi128ELb1ELb1ELb1ELb1ELb0ELb1EEEEEEEEEvNT_6ParamsE,@function
        .size           _ZN7cutlass13device_kernelIN5flash11enable_sm90INS1_16FlashAttnFwdSm90INS1_25CollectiveMainloopFwdSm90ILi2EN4cute5tupleIJNS5_1CILi1EEES8_S8_EEENS6_IJNS7_ILi128EEENS7_ILi64EEENS7_ILi256EEEEEELi256ENS_12float_e4m3_tEfNS_4arch4Sm90ELb0ELb1ELb1ELb1ELb1ELb0ELb0ELb1ELb0ELb1ELb1ELb0EEENS1_21CollectiveEpilogueFwdINS6_IJSA_SC_SB_EEES9_NS_10bfloat16_tESG_Li256ELb1ELb1ELb1ELb1EEENS1_36VarlenDynamicPersistentTileSchedulerILi128ELi64ELi256ELi128ELb1ELb1ELb1ELb1ELb0ELb1EEEEEEEEEvNT_6ParamsE,(.L_x_16270 - _ZN7cutlass13device_kernelIN5flash11enable_sm90INS1_16FlashAttnFwdSm90INS1_25CollectiveMainloopFwdSm90ILi2EN4cute5tupleIJNS5_1CILi1EEES8_S8_EEENS6_IJNS7_ILi128EEENS7_ILi64EEENS7_ILi256EEEEEELi256ENS_12float_e4m3_tEfNS_4arch4Sm90ELb0ELb1ELb1ELb1ELb1ELb0ELb0ELb1ELb0ELb1ELb1ELb0EEENS1_21CollectiveEpilogueFwdINS6_IJSA_SC_SB_EEES9_NS_10bfloat16_tESG_Li256ELb1ELb1ELb1ELb1EEENS1_36VarlenDynamicPersistentTileSchedulerILi128ELi64ELi256ELi128ELb1ELb1ELb1ELb1ELb0ELb1EEEEEEEEEvNT_6ParamsE)
        .other          _ZN7cutlass13device_kernelIN5flash11enable_sm90INS1_16FlashAttnFwdSm90INS1_25CollectiveMainloopFwdSm90ILi2EN4cute5tupleIJNS5_1CILi1EEES8_S8_EEENS6_IJNS7_ILi128EEENS7_ILi64EEENS7_ILi256EEEEEELi256ENS_12float_e4m3_tEfNS_4arch4Sm90ELb0ELb1ELb1ELb1ELb1ELb0ELb0ELb1ELb0ELb1ELb1ELb0EEENS1_21CollectiveEpilogueFwdINS6_IJSA_SC_SB_EEES9_NS_10bfloat16_tESG_Li256ELb1ELb1ELb1ELb1EEENS1_36VarlenDynamicPersistentTileSchedulerILi128ELi64ELi256ELi128ELb1ELb1ELb1ELb1ELb0ELb1EEEEEEEEEvNT_6ParamsE,@"STO_CUDA_ENTRY STV_DEFAULT"
_ZN7cutlass13device_kernelIN5flash11enable_sm90INS1_16FlashAttnFwdSm90INS1_25CollectiveMainloopFwdSm90ILi2EN4cute5tupleIJNS5_1CILi1EEES8_S8_EEENS6_IJNS7_ILi128EEENS7_ILi64EEENS7_ILi256EEEEEELi256ENS_12float_e4m3_tEfNS_4arch4Sm90ELb0ELb1ELb1ELb1ELb1ELb0ELb0ELb1ELb0ELb1ELb1ELb0EEENS1_21CollectiveEpilogueFwdINS6_IJSA_SC_SB_EEES9_NS_10bfloat16_tESG_Li256ELb1ELb1ELb1ELb1EEENS1_36VarlenDynamicPersistentTileSchedulerILi128ELi64ELi256ELi128ELb1ELb1ELb1ELb1ELb0ELb1EEEEEEEEEvNT_6ParamsE:
        /* <DEDUP_REMOVED lines=45> */
.L_x_1453:
        /* <DEDUP_REMOVED lines=22> */
.L_x_1454:
        /* <DEDUP_REMOVED lines=18> */
.L_x_1455:
        /* <DEDUP_REMOVED lines=22> */
.L_x_1456:
        /* <DEDUP_REMOVED lines=24> */
.L_x_1457:
[----:B------:R-:W-:Y:S01]  /*0830*/  UISETP.NE.AND UP0, UPT, UR9, URZ, UPT ;  /* 0x0000003f0900728c */ /* 0x000fe2000bf05270 */
[----:B------:R-:W-:Y:S01]  /*0840*/  NOP ;  /* 0x0000000000007918 */ /* 0x000fe20000000000 */
[----:B01----:R-:W-:Y:S01]  /*0850*/  UMOV UR4, 0x1 ;  /* 0x0000000100047882 */ /* 0x003fe20000000000 */
[----:B------:R-:W-:Y:S01]  /*0860*/  ULDC.64 UR36, c[0x0][0x208] ;  /* 0x0000820000247ab9 */ /* 0x000fe20000000a00 */
[----:B------:R-:W-:Y:S01]  /*0870*/  USEL UR4, UR4, 0x2, !UP0 ;  /* 0x0000000204047887 */ /* 0x000fe2000c000000 */
[----:B--234-:R-:W-:Y:S01]  /*0880*/  BAR.SYNC.DEFER_BLOCKING 0x0 ;  /* 0x0000000000007b1d */ /* 0x01cfe20000010000 */
[----:B------:R-:W-:-:S04]  /*0890*/  PLOP3.LUT P0, PT, PT, PT, UP0, 0x80, 0x0 ;  /* 0x000000000000781c */ /* 0x000fc80003f0f008 */
[----:B------:R-:W-:-:S05]  /*08a0*/  IMAD.U32 R3, RZ, RZ, UR4 ;  /* 0x00000004ff037e24 */ /* 0x000fca000f8e00ff */
[----:B------:R0:W-:Y:S04]  /*08b0*/  STL [R1+0x14], R3 ;  /* 0x0000140301007387 */ /* 0x0001e80000100800 */
[----:B------:R-:W-:Y:S05]  /*08c0*/  @!P0 BRA `(.L_x_1458) ;  /* 0x0000012400588947 */ /* 0x000fea0003800000 */
.L_x_1459:
[----:B------:R-:W-:-:S08]  /*08d0*/  NOP ;  /* 0x0000000000007918 */ /* 0x000fd00000000000 */
[----:B------:R-:W1:Y:S02]  /*08e0*/  USETMAXREG.TRY_ALLOC.CTAPOOL UP0, 0xe8 ;  /* 0x000000e8000079c8 */ /* 0x000e640008000600 */
[----:B-1----:R-:W-:-:S13]  /*08f0*/  PLOP3.LUT P0, PT, PT, PT, UP0, 0x80, 0x0 ;  /* 0x000000000000781c */ /* 0x002fda0003f0f008 */
[----:B------:R-:W-:Y:S05]  /*0900*/  @!P0 BRA `(.L_x_1459) ;  /* 0xfffffffc00f08947 */ /* 0x000fea000383ffff */
[----:B------:R-:W1:Y:S01]  /*0910*/  S2R R0, SR_TID.X ;  /* 0x0000000000007919 */ /* 0x000e620000002100 */
[----:B------:R-:W2:Y:S01]  /*0920*/  S2UR UR5, SR_CgaCtaId ;  /* 0x00000000000579c3 */ /* 0x000ea20000008800 */
[----:B------:R-:W-:-:S07]  /*0930*/  UMOV UR4, 0x400 ;  /* 0x0000040000047882 */ /* 0x000fce0000000000 */
[----:B------:R-:W-:Y:S06]  /*0940*/  BAR.ARV 0x8, 0x180 ;  /* 0x0206000000007b1d */ /* 0x000fec0000002000 */
[----:B--2---:R-:W-:Y:S01]  /*0950*/  ULEA UR4, UR5, UR4, 0x18 ;  /* 0x0000000405047291 */ /* 0x004fe2000f8ec03f */
[----:B-1----:R-:W-:-:S04]  /*0960*/  SHF.R.U32.HI R0, RZ, 0x7, R0 ;  /* 0x00000007ff007819 */ /* 0x002fc80000011600 */
[----:B------:R-:W-:-:S13]  /*0970*/  ISETP.NE.AND P0, PT, R0, 0x1, PT ;  /* 0x000000010000780c */ /* 0x000fda0003f05270 */
[----:B------:R-:W-:Y:S08]  /*0980*/  @!P0 BAR.ARV 0x9, 0x100 ;  /* 0x0244000000008b1d */ /* 0x000ff00000002000 */
[----:B------:R-:W-:Y:S06]  /*0990*/  BAR.SYNC.DEFER_BLOCKING 0x5, 0x180 ;  /* 0x0146000000007b1d */ /* 0x000fec0000010000 */
[----:B------:R-:W1:Y:S01]  /*09a0*/  LDS.128 R4, [UR4+0x284d0] ;  /* 0x0284d004ff047984 */ /* 0x000e620008000c00 */
[----:B------:R-:W-:Y:S01]  /*09b0*/  ULDC UR4, c[0x0][0xc3c] ;  /* 0x00030f0000047ab9 */ /* 0x000fe20000000800 */
[----:B------:R-:W-:Y:S06]  /*09c0*/  BAR.ARV 0x4, 0x180 ;  /* 0x0106000000007b1d */ /* 0x000fec0000002000 */
[----:B-1----:R-:W-:-:S13]  /*09d0*/  ISETP.GE.AND P0, PT, R7, UR4, PT ;  /* 0x0000000407007c0c */ /* 0x002fda000bf06270 */
[----:B------:R-:W-:Y:S05]  /*09e0*/  @P0 EXIT ;  /* 0x000000000000094d */ /* 0x000fea0003800000 */
[----:B------:R-:W2:Y:S01]  /*09f0*/  LDL R2, [R1+0x14] ;  /* 0x0000140001027983 */ /* 0x000ea20000100800 */
[----:B------:R-:W-:Y:S01]  /*0a00*/  R2UR UR6, R5 ;  /* 0x00000000050672ca */ /* 0x000fe200000e0000 */
[----:B------:R-:W-:Y:S01]  /*0a10*/  UMOV UR61, URZ ;  /* 0x0000003f003d7c82 */ /* 0x000fe20008000000 */
[----:B------:R-:W-:Y:S01]  /*0a20*/  R2UR UR5, R6 ;  /* 0x00000000060572ca */ /* 0x000fe200000e0000 */
[----:B------:R-:W1:Y:S01]  /*0a30*/  S2R R0, SR_TID.X ;  /* 0x0000000000007919 */ /* 0x000e620000002100 */
[----:B------:R-:W-:Y:S01]  /*0a40*/  R2UR UR53, R7 ;  /* 0x00000000073572ca */ /* 0x000fe200000e0000 */
[----:B------:R-:W-:Y:S01]  /*0a50*/  UMOV UR39, URZ ;  /* 0x0000003f00277c82 */ /* 0x000fe20008000000 */
[----:B------:R-:W-:Y:S01]  /*0a60*/  UMOV UR38, URZ ;  /* 0x0000003f00267c82 */ /* 0x000fe20008000000 */
[----:B-1----:R-:W-:-:S05]  /*0a70*/  VIADD R0, R0, 0xffffff80 ;  /* 0xffffff8000007836 */ /* 0x002fca0000000000 */
[----:B0-----:R-:W-:-:S04]  /*0a80*/  SHF.R.S32.HI R3, RZ, 0x1f, R0 ;  /* 0x0000001fff037819 */ /* 0x001fc80000011400 */
[CC--:B------:R-:W-:Y:S02]  /*0a90*/  LEA.HI R4, R3.reuse, R0.reuse, RZ, 0x5 ;  /* 0x0000000003047211 */ /* 0x0c0fe400078f28ff */
[----:B------:R-:W-:-:S03]  /*0aa0*/  LEA.HI R5, R3, R0, RZ, 0x2 ;  /* 0x0000000003057211 */ /* 0x000fc600078f10ff */
[----:B------:R-:W-:Y:S01]  /*0ab0*/  IMAD.SHL.U32 R6, R4, 0x20, RZ ;  /* 0x0000002004067824 */ /* 0x000fe200078e00ff */
[----:B------:R-:W-:-:S04]  /*0ac0*/  LOP3.LUT R11, R5, 0xfffffffc, RZ, 0xc0, !PT ;  /* 0xfffffffc050b7812 */ /* 0x000fc800078ec0ff */
[----:B------:R-:W-:Y:S01]  /*0ad0*/  LOP3.LUT R6, R6, 0xfffffc00, RZ, 0xc0, !PT ;  /* 0xfffffc0006067812 */ /* 0x000fe200078ec0ff */
[----:B------:R-:W-:Y:S01]  /*0ae0*/  IMAD.IADD R12, R0, 0x1, -R11 ;  /* 0x00000001000c7824 */ /* 0x000fe200078e0a0b */
[----:B--2---:R-:W-:Y:S02]  /*0af0*/  R2UR UR4, R2 ;  /* 0x00000000020472ca */ /* 0x004fe400000e0000 */
[CC--:B------:R-:W-:Y:S02]  /*0b00*/  LEA.HI R2, R3.reuse, R0.reuse, RZ, 0x7 ;  /* 0x0000000003027211 */ /* 0x0c0fe400078f38ff */
[----:B------:R-:W-:Y:S02]  /*0b10*/  LEA.HI R3, R3, R0, RZ, 0x4 ;  /* 0x0000000003037211 */ /* 0x000fe400078f20ff */
[----:B------:R-:W-:Y:S02]  /*0b20*/  LOP3.LUT R213, R2, 0xffffff80, RZ, 0xc0, !PT ;  /* 0xffffff8002d57812 */ /* 0x000fe400078ec0ff */
[----:B------:R-:W-:-:S02]  /*0b30*/  LOP3.LUT R5, R3, 0x3fffff0, RZ, 0xc0, !PT ;  /* 0x03fffff003057812 */ /* 0x000fc400078ec0ff */
[----:B------:R-:W-:Y:S01]  /*0b40*/  SHF.R.S32.HI R4, RZ, 0x4, R3 ;  /* 0x00000004ff047819 */ /* 0x000fe20000011403 */
[C---:B------:R-:W-:Y:S02]  /*0b50*/  IMAD.IADD R213, R0.reuse, 0x1, -R213 ;  /* 0x0000000100d57824 */ /* 0x040fe400078e0ad5 */
[----:B------:R-:W-:Y:S01]  /*0b60*/  IMAD.IADD R5, R0, 0x1, -R5 ;  /* 0x0000000100057824 */ /* 0x000fe200078e0a05 */
[----:B------:R-:W-:Y:S01]  /*0b70*/  LEA.HI R0, R3, R4, RZ, 0x1 ;  /* 0x0000000403007211 */ /* 0x000fe200078f08ff */
[----:B------:R-:W-:Y:S01]  /*0b80*/  ULOP3.LUT UR4, UR4, 0x1, URZ, 0xfc, !UPT ;  /* 0x0000000104047892 */ /* 0x000fe2000f8efc3f */
[----:B------:R-:W-:Y:S01]  /*0b90*/  SHF.R.S32.HI R8, RZ, 0x1f, R213 ;  /* 0x0000001fff087819 */ /* 0x000fe200000114d5 */
[----:B------:R-:W-:Y:S01]  /*0ba0*/  IMAD R6, R5, 0x40, R6 ;  /* 0x0000004005067824 */ /* 0x000fe200078e0206 */
[----:B------:R-:W-:Y:S02]  /*0bb0*/  SHF.R.S32.HI R3, RZ, 0x7, R2 ;  /* 0x00000007ff037819 */ /* 0x000fe40000011402 */
[----:B------:R-:W-:-:S02]  /*0bc0*/  LEA.HI R9, R8, R213, RZ, 0x2 ;  /* 0x000000d508097211 */ /* 0x000fc400078f10ff */
[----:B------:R-:W-:Y:S02]  /*0bd0*/  LEA.HI R2, R2, R3, RZ, 0x1 ;  /* 0x0000000302027211 */ /* 0x000fe400078f08ff */
[--C-:B------:R-:W-:Y:S02]  /*0be0*/  SHF.R.S32.HI R10, RZ, 0x2, R9.reuse ;  /* 0x00000002ff0a7819 */ /* 0x100fe40000011409 */
[----:B------:R-:W-:Y:S02]  /*0bf0*/  SHF.R.S32.HI R7, RZ, 0x1f, R9 ;  /* 0x0000001fff077819 */ /* 0x000fe40000011409 */
[----:B------:R-:W-:Y:S02]  /*0c00*/  LEA.HI R8, R8, R213, RZ, 0x5 ;  /* 0x000000d508087211 */ /* 0x000fe400078f28ff */
[----:B------:R-:W-:Y:S02]  /*0c10*/  LEA.HI R11, R7, R10, RZ, 0x3 ;  /* 0x0000000a070b7211 */ /* 0x000fe400078f18ff */
[----:B------:R-:W-:-:S02]  /*0c20*/  LOP3.LUT R7, R0, 0x1ffffffe, RZ, 0xc0, !PT ;  /* 0x1ffffffe00077812 */ /* 0x000fc400078ec0ff */
[----:B------:R-:W-:Y:S02]  /*0c30*/  LOP3.LUT R11, R11, 0xfffffff8, RZ, 0xc0, !PT ;  /* 0xfffffff80b0b7812 */ /* 0x000fe400078ec0ff */
[----:B------:R-:W-:Y:S01]  /*0c40*/  LOP3.LUT R2, R2, 0x3fffffe, RZ, 0xc0, !PT ;  /* 0x03fffffe02027812 */ /* 0x000fe200078ec0ff */
[----:B------:R-:W-:Y:S01]  /*0c50*/  IMAD.IADD R7, R4, 0x1, -R7 ;  /* 0x0000000104077824 */ /* 0x000fe200078e0a07 */
[----:B------:R-:W-:Y:S01]  /*0c60*/  LEA.HI R0, R12, R12, RZ, 0x1 ;  /* 0x0000000c0c007211 */ /* 0x000fe200078f08ff */
[----:B------:R-:W-:Y:S01]  /*0c70*/  IMAD.IADD R11, R10, 0x1, -R11 ;  /* 0x000000010a0b7824 */ /* 0x000fe200078e0a0b */
[----:B------:R-:W-:Y:S01]  /*0c80*/  LOP3.LUT R4, R9, 0x7ffffffc, RZ, 0xc0, !PT ;  /* 0x7ffffffc09047812 */ /* 0x000fe200078ec0ff */
[----:B------:R-:W-:Y:S01]  /*0c90*/  IMAD.IADD R3, R3, 0x1, -R2 ;  /* 0x0000000103037824 */ /* 0x000fe200078e0a02 */
[----:B------:R-:W-:Y:S02]  /*0ca0*/  SHF.R.S32.HI R8, RZ, 0x5, R8 ;  /* 0x00000005ff087819 */ /* 0x000fe40000011408 */
[----:B------:R-:W-:Y:S01]  /*0cb0*/  LOP3.LUT R5, R0, 0x1ffffffe, RZ, 0xc0, !PT ;  /* 0x1ffffffe00057812 */ /* 0x000fe200078ec0ff */
[----:B------:R-:W-:-:S02]  /*0cc0*/  IMAD.IADD R2, R213, 0x1, -R4 ;  /* 0x00000001d5027824 */ /* 0x000fc400078e0a04 */
[----:B------:R-:W-:Y:S02]  /*0cd0*/  IMAD R0, R7, 0x8, R6 ;  /* 0x0000000807007824 */ /* 0x000fe400078e0206 */
[----:B------:R-:W-:Y:S02]  /*0ce0*/  IMAD R8, R8, 0x10, R11 ;  /* 0x0000001008087824 */ /* 0x000fe400078e020b */
[----:B------:R-:W-:Y:S01]  /*0cf0*/  IMAD.SHL.U32 R2, R2, 0x2, RZ ;  /* 0x0000000202027824 */ /* 0x000fe200078e00ff */
[----:B------:R0:W-:Y:S01]  /*0d00*/  STL [R1+0xc], R0 ;  /* 0x00000c0001007387 */ /* 0x0001e20000100800 */
[----:B------:R-:W-:Y:S02]  /*0d10*/  IMAD.IADD R5, R12, 0x1, -R5 ;  /* 0x000000010c057824 */ /* 0x000fe400078e0a05 */
[C---:B------:R-:W-:Y:S01]  /*0d20*/  VIADD R207, R2.reuse, 0x8 ;  /* 0x0000000802cf7836 */ /* 0x040fe20000000000 */
[----:B------:R-:W-:Y:S01]  /*0d30*/  SHF.R.S32.HI R4, RZ, 0x1f, R2 ;  /* 0x0000001fff047819 */ /* 0x000fe20000011402 */
[----:B------:R-:W-:-:S02]  /*0d40*/  VIADD R206, R2, 0x10 ;  /* 0x0000001002ce7836 */ /* 0x000fc40000000000 */
[C---:B------:R-:W-:Y:S01]  /*0d50*/  VIADD R205, R2.reuse, 0x18 ;  /* 0x0000001802cd7836 */ /* 0x040fe20000000000 */
[----:B------:R-:W-:Y:S01]  /*0d60*/  SHF.R.S32.HI R4, RZ, 0x1f, R207 ;  /* 0x0000001fff047819 */ /* 0x000fe200000114cf */
[C---:B------:R-:W-:Y:S02]  /*0d70*/  VIADD R204, R2.reuse, 0x20 ;  /* 0x0000002002cc7836 */ /* 0x040fe40000000000 */
[----:B0-----:R-:W-:Y:S01]  /*0d80*/  IMAD R0, R3, 0x40, R8 ;  /* 0x0000004003007824 */ /* 0x001fe200078e0208 */
[----:B------:R-:W-:Y:S01]  /*0d90*/  SHF.R.S32.HI R6, RZ, 0x1f, R205 ;  /* 0x0000001fff067819 */ /* 0x000fe200000114cd */
[----:B------:R-:W-:Y:S01]  /*0da0*/  IMAD.U32 R3, RZ, RZ, UR4 ;  /* 0x00000004ff037e24 */ /* 0x000fe2000f8e00ff */
[----:B------:R-:W-:Y:S01]  /*0db0*/  SHF.R.S32.HI R4, RZ, 0x1f, R204 ;  /* 0x0000001fff047819 */ /* 0x000fe200000114cc */
[C---:B------:R-:W-:Y:S01]  /*0dc0*/  VIADD R203, R2.reuse, 0x28 ;  /* 0x0000002802cb7836 */ /* 0x040fe20000000000 */
[----:B------:R-:W-:Y:S01]  /*0dd0*/  STL [R1+0x8], R0 ;  /* 0x0000080001007387 */ /* 0x000fe20000100800 */
[----:B------:R-:W-:-:S02]  /*0de0*/  VIADD R202, R2, 0x30 ;  /* 0x0000003002ca7836 */ /* 0x000fc40000000000 */
[C---:B------:R-:W-:Y:S01]  /*0df0*/  VIADD R201, R2.reuse, 0x38 ;  /* 0x0000003802c97836 */ /* 0x040fe20000000000 */
[----:B------:R0:W-:Y:S01]  /*0e00*/  STL [R1+0x10], R3 ;  /* 0x0000100301007387 */ /* 0x0001e20000100800 */
[C---:B------:R-:W-:Y:S01]  /*0e10*/  VIADD R200, R2.reuse, 0x40 ;  /* 0x0000004002c87836 */ /* 0x040fe20000000000 */
[----:B------:R-:W-:Y:S01]  /*0e20*/  SHF.R.S32.HI R6, RZ, 0x1f, R202 ;  /* 0x0000001fff067819 */ /* 0x000fe200000114ca */
[C---:B------:R-:W-:Y:S01]  /*0e30*/  VIADD R199, R2.reuse, 0x48 ;  /* 0x0000004802c77836 */ /* 0x040fe20000000000 */
[----:B------:R-:W-:Y:S01]  /*0e40*/  SHF.R.S32.HI R4, RZ, 0x1f, R201 ;  /* 0x0000001fff047819 */ /* 0x000fe200000114c9 */
[C---:B------:R-:W-:Y:S02]  /*0e50*/  VIADD R198, R2.reuse, 0x50 ;  /* 0x0000005002c67836 */ /* 0x040fe40000000000 */
[C---:B------:R-:W-:Y:S01]  /*0e60*/  VIADD R197, R2.reuse, 0x58 ;  /* 0x0000005802c57836 */ /* 0x040fe20000000000 */
[----:B------:R-:W-:Y:S01]  /*0e70*/  SHF.R.S32.HI R6, RZ, 0x1f, R199 ;  /* 0x0000001fff067819 */ /* 0x000fe200000114c7 */
[C---:B------:R-:W-:Y:S01]  /*0e80*/  VIADD R196, R2.reuse, 0x60 ;  /* 0x0000006002c47836 */ /* 0x040fe20000000000 */
[----:B0-----:R-:W-:Y:S01]  /*0e90*/  SHF.R.S32.HI R3, RZ, 0x1f, R206 ;  /* 0x0000001fff037819 */ /* 0x001fe200000114ce */
        /* <DEDUP_REMOVED lines=31> */
[----:B------:R-:W-:Y:S01]  /*1090*/  SHF.R.S32.HI R218, RZ, 0x1f, R185 ;  /* 0x0000001fffda7819 */ /* 0x000fe200000114b9 */
[----:B------:R-:W-:Y:S01]  /*10a0*/  IMAD R17, R5, 0x8, R0 ;  /* 0x0000000805117824 */ /* 0x000fe200078e0200 */
[----:B------:R-:W-:-:S02]  /*10b0*/  SHF.R.S32.HI R217, RZ, 0x1f, R184 ;  /* 0x0000001fffd97819 */ /* 0x000fc400000114b8 */
[----:B------:R-:W-:Y:S02]  /*10c0*/  SHF.R.S32.HI R216, RZ, 0x1f, R23 ;  /* 0x0000001fffd87819 */ /* 0x000fe40000011417 */
[----:B------:R-:W-:Y:S02]  /*10d0*/  SHF.R.S32.HI R215, RZ, 0x1f, R22 ;  /* 0x0000001fffd77819 */ /* 0x000fe40000011416 */
[----:B------:R-:W-:-:S07]  /*10e0*/  SHF.R.S32.HI R214, RZ, 0x1f, R19 ;  /* 0x0000001fffd67819 */ /* 0x000fce0000011413 */
.L_x_1571:
[----:B------:R-:W-:Y:S01]  /*10f0*/  ULDC.64 UR8, c[0x0][0xa28] ;  /* 0x00028a0000087ab9 */ /* 0x000fe20000000a00 */
[----:B------:R-:W-:Y:S01]  /*1100*/  ULDC UR4, c[0x0][0x424] ;  /* 0x0001090000047ab9 */ /* 0x000fe20000000800 */
[----:B------:R-:W-:Y:S01]  /*1110*/  UISETP.NE.U32.AND UP0, UPT, UR8, URZ, UPT ;  /* 0x0000003f0800728c */ /* 0x000fe2000bf05070 */
[----:B------:R-:W-:-:S03]  /*1120*/  ULDC UR7, c[0x0][0x2f0] ;  /* 0x0000bc0000077ab9 */ /* 0x000fc60000000800 */
[----:B------:R-:W-:-:S03]  /*1130*/  UISETP.NE.AND.EX UP0, UPT, UR9, URZ, UPT, UP0 ;  /* 0x0000003f0900728c */ /* 0x000fc6000bf05300 */
[----:B------:R-:W-:Y:S02]  /*1140*/  ULDC.64 UR8, c[0x0][0xa18] ;  /* 0x0002860000087ab9 */ /* 0x000fe40000000a00 */
[----:B------:R-:W-:Y:S01]  /*1150*/  UISETP.NE.U32.AND UP1, UPT, UR8, URZ, UPT ;  /* 0x0000003f0800728c */ /* 0x000fe2000bf25070 */
[----:B------:R-:W-:-:S03]  /*1160*/  PLOP3.LUT P0, PT, PT, PT, UP0, 0x80, 0x0 ;  /* 0x000000000000781c */ /* 0x000fc60003f0f008 */
[----:B------:R-:W-:-:S03]  /*1170*/  UISETP.NE.AND.EX UP1, UPT, UR9, URZ, UPT, UP1 ;  /* 0x0000003f0900728c */ /* 0x000fc6000bf25310 */
[----:B------:R-:W-:Y:S02]  /*1180*/  @UP0 ULDC.64 UR8, c[0x0][0xa28] ;  /* 0x00028a0000080ab9 */ /* 0x000fe40000000a00 */
[----:B------:R-:W-:Y:S01]  /*1190*/  @UP0 UIMAD.WIDE UR8, UR53, 0x4, UR8 ;  /* 0x00000004350808a5 */ /* 0x000fe2000f8e0208 */
[----:B------:R-:W-:-:S05]  /*11a0*/  PLOP3.LUT P2, PT, PT, PT, UP1, 0x80, 0x0 ;  /* 0x000000000000781c */ /* 0x000fca0003f4f018 */
[----:B0-2---:R-:W-:Y:S02]  /*11b0*/  IMAD.U32 R4, RZ, RZ, UR8 ;  /* 0x00000008ff047e24 */ /* 0x005fe4000f8e00ff */
[----:B------:R-:W-:Y:S01]  /*11c0*/  IMAD.U32 R5, RZ, RZ, UR9 ;  /* 0x00000009ff057e24 */ /* 0x000fe2000f8e00ff */
[----:B------:R-:W-:Y:S02]  /*11d0*/  @UP1 ULDC.64 UR8, c[0x0][0xa18] ;  /* 0x0002860000081ab9 */ /* 0x000fe40000000a00 */
[----:B------:R-:W-:Y:S02]  /*11e0*/  @UP1 UIMAD.WIDE UR8, UR53, 0x4, UR8 ;  /* 0x00000004350818a5 */ /* 0x000fe4000f8e0208 */
[----:B------:R-:W2:Y:S04]  /*11f0*/  @P0 LDG.E R4, desc[UR36][R4.64] ;  /* 0x0000002404040981 */ /* 0x000ea8000c1e1900 */
[----:B------:R-:W-:-:S02]  /*1200*/  IMAD.U32 R6, RZ, RZ, UR8 ;  /* 0x00000008ff067e24 */ /* 0x000fc4000f8e00ff */
[----:B------:R-:W-:Y:S01]  /*1210*/  IMAD.U32 R7, RZ, RZ, UR9 ;  /* 0x00000009ff077e24 */ /* 0x000fe2000f8e00ff */
[----:B------:R-:W-:-:S04]  /*1220*/  ULDC.64 UR8, c[0x0][0x418] ;  /* 0x0001060000087ab9 */ /* 0x000fc80000000a00 */
[----:B---3--:R-:W3:Y:S01]  /*1230*/  @P2 LDG.E R6, desc[UR36][R6.64] ;  /* 0x0000002406062981 */ /* 0x008ee2000c1e1900 */
[----:B------:R-:W-:Y:S01]  /*1240*/  UISETP.NE.U32.AND UP0, UPT, UR8, URZ, UPT ;  /* 0x0000003f0800728c */ /* 0x000fe2000bf05070 */
[----:B------:R-:W-:Y:S01]  /*1250*/  UMOV UR40, URZ ;  /* 0x0000003f00287c82 */ /* 0x000fe20008000000 */
[----:B------:R-:W-:Y:S02]  /*1260*/  ULOP3.LUT UR54, UR5, 0xffff, URZ, 0xc0, !UPT ;  /* 0x0000ffff05367892 */ /* 0x000fe4000f8ec03f */
[----:B------:R-:W-:-:S03]  /*1270*/  UISETP.NE.AND.EX UP0, UPT, UR9, URZ, UPT, UP0 ;  /* 0x0000003f0900728c */ /* 0x000fc6000bf05300 */
[----:B------:R-:W-:Y:S01]  /*1280*/  ULDC.64 UR8, c[0x0][0xa20] ;  /* 0x0002880000087ab9 */ /* 0x000fe20000000a00 */
[----:B------:R-:W-:Y:S01]  /*1290*/  USEL UR4, UR4, 0x1, UP0 ;  /* 0x0000000104047887 */ /* 0x000fe20008000000 */
[----:B------:R-:W-:-:S03]  /*12a0*/  ISETP.NE.U32.AND P1, PT, RZ, UR8, PT ;  /* 0x00000008ff007c0c */ /* 0x000fc6000bf25070 */
[----:B------:R-:W-:Y:S01]  /*12b0*/  UIMAD UR4, UR4, UR7, URZ ;  /* 0x00000007040472a4 */ /* 0x000fe2000f8e023f */
[----:B------:R-:W-:Y:S02]  /*12c0*/  ISETP.NE.AND.EX P1, PT, RZ, UR9, PT, P1 ;  /* 0x00000009ff007c0c */ /* 0x000fe4000bf25310 */
[----:B--2---:R-:W-:Y:S02]  /*12d0*/  @P0 R2UR UR40, R4 ;  /* 0x00000000042802ca */ /* 0x004fe400000e0000 */
[----:B---3--:R-:W-:Y:S01]  /*12e0*/  @P2 R2UR UR41, R6 ;  /* 0x00000000062922ca */ /* 0x008fe200000e0000 */
[----:B-1--45:R-:W-:-:S14]  /*12f0*/  @P2 BRA `(.L_x_1460) ;  /* 0x0000000000382947 */ /* 0x032fdc0003800000 */
[----:B------:R-:W-:Y:S01]  /*1300*/  ULDC.64 UR8, c[0x0][0xa00] ;  /* 0x0002800000087ab9 */ /* 0x000fe20000000a00 */
[----:B------:R-:W-:Y:S01]  /*1310*/  ULDC UR41, c[0x0][0x288] ;  /* 0x0000a20000297ab9 */ /* 0x000fe20000000800 */
        /* <DEDUP_REMOVED lines=12> */
.L_x_1460:
[----:B------:R-:W-:Y:S01]  /*13e0*/  UMOV UR57, UR53 ;  /* 0x0000003500397c82 */ /* 0x000fe20008000000 */
[----:B------:R-:W-:Y:S05]  /*13f0*/  @!P1 BRA `(.L_x_1461) ;  /* 0x00000000001c9947 */ /* 0x000fea0003800000 */
[----:B------:R-:W-:Y:S02]  /*1400*/  ULDC.64 UR8, c[0x0][0xa20] ;  /* 0x0002880000087ab9 */ /* 0x000fe40000000a00 */
[----:B------:R-:W-:-:S06]  /*1410*/  UIMAD.WIDE UR8, UR53, 0x4, UR8 ;  /* 0x00000004350878a5 */ /* 0x000fcc000f8e0208 */
[----:B------:R-:W-:Y:S02]  /*1420*/  IMAD.U32 R4, RZ, RZ, UR8 ;  /* 0x00000008ff047e24 */ /* 0x000fe4000f8e00ff */
[----:B------:R-:W-:-:S05]  /*1430*/  IMAD.U32 R5, RZ, RZ, UR9 ;  /* 0x00000009ff057e24 */ /* 0x000fca000f8e00ff */
[----:B------:R-:W2:Y:S02]  /*1440*/  LDG.E R4, desc[UR36][R4.64] ;  /* 0x0000002404047981 */ /* 0x000ea4000c1e1900 */
[----:B--2---:R-:W-:Y:S01]  /*1450*/  R2UR UR4, R4 ;  /* 0x00000000040472ca */ /* 0x004fe200000e0000 */
[----:B------:R-:W-:-:S14]  /*1460*/  BRA `(.L_x_1462) ;  /* 0x0000000000347947 */ /* 0x000fdc0003800000 */
.L_x_1461:
        /* <DEDUP_REMOVED lines=13> */
.L_x_1462:
[----:B------:R-:W-:Y:S01]  /*1540*/  ULDC UR7, c[0x0][0x448] ;  /* 0x0001120000077ab9 */ /* 0x000fe20000000800 */
[----:B------:R-:W-:Y:S02]  /*1550*/  USHF.L.U32 UR47, UR6, 0x7, URZ ;  /* 0x00000007062f7899 */ /* 0x000fe4000800063f */
[----:B------:R-:W-:Y:S02]  /*1560*/  UISETP.NE.AND UP0, UPT, UR7, 0x1, UPT ;  /* 0x000000010700788c */ /* 0x000fe4000bf05270 */
[----:B------:R-:W-:Y:S01]  /*1570*/  UIADD3 UR10, UR47, 0x7f, URZ ;  /* 0x0000007f2f0a7890 */ /* 0x000fe2000fffe03f */
[----:B------:R-:W-:Y:S01]  /*1580*/  ULDC.64 UR6, c[0x0][0x9e0] ;  /* 0x0002780000067ab9 */ /* 0x000fe20000000a00 */
[----:B------:R-:W-:Y:S02]  /*1590*/  UP2UR UR49, UPR, URZ, 0x1 ;  /* 0x000000013f317883 */ /* 0x000fe40008000000 */
[----:B------:R-:W-:-:S05]  /*15a0*/  UIADD3 UR40, -UR40, UR4, URZ ;  /* 0x0000000428287290 */ /* 0x000fca000fffe13f */
[----:B------:R-:W-:Y:S01]  /*15b0*/  @UP0 ULDC UR8, c[0x0][0x44c] ;  /* 0x0001130000080ab9 */ /* 0x000fe20000000800 */
[----:B------:R-:W-:Y:S01]  /*15c0*/  @UP0 ULDC UR11, c[0x0][0x450] ;  /* 0x00011400000b0ab9 */ /* 0x000fe20000000800 */
[----:B------:R-:W-:Y:S02]  /*15d0*/  UIMAD.WIDE.U32 UR8, UR10, UR8, URZ ;  /* 0x000000080a0872a5 */ /* 0x000fe4000f8e003f */
[----:B------:R-:W-:Y:S02]  /*15e0*/  UIADD3 UR4, UR40, 0x1, -UR41 ;  /* 0x0000000128047890 */ /* 0x000fe4000fffe829 */
[----:B------:R-:W-:Y:S02]  /*15f0*/  @UP0 USHF.R.U32.HI UR10, URZ, UR11, UR9 ;  /* 0x0000000b3f0a0299 */ /* 0x000fe40008011609 */
[----:B------:R-:W-:Y:S02]  /*1600*/  UISETP.GE.AND UP0, UPT, UR7, 0x1, UPT ;  /* 0x000000010700788c */ /* 0x000fe4000bf06270 */
[----:B------:R-:W-:-:S02]  /*1610*/  UIADD3 UR10, UR4, UR10, URZ ;  /* 0x0000000a040a7290 */ /* 0x000fc4000fffe03f */
[----:B------:R-:W-:Y:S02]  /*1620*/  UP2UR UR42, UPR, URZ, 0x1 ;  /* 0x000000013f2a7883 */ /* 0x000fe40008000000 */
[----:B------:R-:W-:Y:S01]  /*1630*/  PLOP3.LUT P0, PT, PT, PT, UP0, 0x40, 0x0 ;  /* 0x000000000000781c */ /* 0x000fe20003f0e808 */
[----:B------:R-:W-:-:S12]  /*1640*/  UIADD3 UR6, UR10, UR6, URZ ;  /* 0x000000060a067290 */ /* 0x000fd8000fffe03f */
[----:B------:R-:W-:Y:S05]  /*1650*/  @P0 BRA `(.L_x_1463) ;  /* 0x0000000000440947 */ /* 0x000fea0003800000 */
        /* <DEDUP_REMOVED lines=10> */
.L_x_1464:
[----:B------:R-:W-:-:S11]  /*1700*/  UISETP.NE.AND UP0, UPT, UR7, 0x1, UPT ;  /* 0x000000010700788c */ /* 0x000fd6000bf05270 */
[----:B------:R-:W-:Y:S02]  /*1710*/  @UP0 ULDC.64 UR10, c[0x0][0x9e8] ;  /* 0x00027a00000a0ab9 */ /* 0x000fe40000000a00 */
[----:B------:R-:W-:-:S04]  /*1720*/  UIMAD.WIDE.U32 UR8, UR4, UR10, URZ ;  /* 0x0000000a040872a5 */ /* 0x000fc8000f8e003f */
[----:B------:R-:W-:-:S12]  /*1730*/  @UP0 USHF.R.U32.HI UR4, URZ, UR11, UR9 ;  /* 0x0000000b3f040299 */ /* 0x000fd80008011609 */
.L_x_1465:
[----:B------:R-:W-:-:S04]  /*1740*/  UIMAD UR4, UR4, UR7, UR7 ;  /* 0x00000007040472a4 */ /* 0x000fc8000f8e0207 */
[----:B------:R-:W-:-:S04]  /*1750*/  UISETP.LT.AND UP0, UPT, UR6, UR4, UPT ;  /* 0x000000040600728c */ /* 0x000fc8000bf01270 */
[----:B------:R-:W-:-:S12]  /*1760*/  USEL UR6, UR6, UR4, UP0 ;  /* 0x0000000406067287 */ /* 0x000fd80008000000 */
.L_x_1463:
[----:B------:R-:W-:Y:S02]  /*1770*/  UISETP.NE.AND UP0, UPT, UR49, URZ, UPT ;  /* 0x0000003f3100728c */ /* 0x000fe4000bf05270 */
[----:B------:R-:W-:Y:S02]  /*1780*/  UIADD3 UR4, UR40, 0x3f, URZ ;  /* 0x0000003f28047890 */ /* 0x000fe4000fffe03f */
[----:B------:R-:W-:Y:S02]  /*1790*/  UIADD3 UR10, UR6, 0x3f, URZ ;  /* 0x0000003f060a7890 */ /* 0x000fe4000fffe03f */
[----:B------:R-:W-:Y:S02]  /*17a0*/  UISETP.GE.AND UP1, UPT, UR7, 0x1, UPT ;  /* 0x000000010700788c */ /* 0x000fe4000bf26270 */
[----:B------:R-:W-:Y:S02]  /*17b0*/  USHF.R.S32.HI UR6, URZ, 0x1f, UR4 ;  /* 0x0000001f3f067899 */ /* 0x000fe40008011404 */
[----:B------:R-:W-:Y:S01]  /*17c0*/  USHF.R.S32.HI UR11, URZ, 0x1f, UR10 ;  /* 0x0000001f3f0b7899 */ /* 0x000fe2000801140a */
[----:B------:R-:W-:Y:S01]  /*17d0*/  @UP0 ULDC UR8, c[0x0][0x44c] ;  /* 0x0001130000080ab9 */ /* 0x000fe20000000800 */
[----:B------:R-:W-:Y:S01]  /*17e0*/  ULEA.HI UR6, UR6, UR4, URZ, 0x6 ;  /* 0x0000000406067291 */ /* 0x000fe2000f8f303f */
[----:B------:R-:W-:Y:S01]  /*17f0*/  PLOP3.LUT P0, PT, PT, PT, UP1, 0x40, 0x0 ;  /* 0x000000000000781c */ /* 0x000fe20003f0e818 */
[----:B------:R-:W-:-:S02]  /*1800*/  UIMAD.WIDE.U32 UR8, UR47, UR8, URZ ;  /* 0x000000082f0872a5 */ /* 0x000fc4000f8e003f */
[----:B------:R-:W-:Y:S01]  /*1810*/  ULEA.HI UR11, UR11, UR10, URZ, 0x6 ;  /* 0x0000000a0b0b7291 */ /* 0x000fe2000f8f303f */
[----:B------:R-:W-:Y:S01]  /*1820*/  @UP0 ULDC UR13, c[0x0][0x450] ;  /* 0x00011400000d0ab9 */ /* 0x000fe20000000800 */
[----:B------:R-:W-:Y:S01]  /*1830*/  UMOV UR12, UR47 ;  /* 0x0000002f000c7c82 */ /* 0x000fe20008000000 */
[----:B------:R-:W-:Y:S02]  /*1840*/  UIADD3 UR44, UR40, -UR41, URZ ;  /* 0x80000029282c7290 */ /* 0x000fe4000fffe03f */
[----:B------:R-:W-:Y:S02]  /*1850*/  USHF.R.S32.HI UR6, URZ, 0x6, UR6 ;  /* 0x000000063f067899 */ /* 0x000fe40008011406 */
[----:B------:R-:W-:Y:S02]  /*1860*/  USHF.R.S32.HI UR11, URZ, 0x6, UR11 ;  /* 0x000000063f0b7899 */ /* 0x000fe4000801140b */
[----:B------:R-:W-:Y:S02]  /*1870*/  @UP0 USHF.R.U32.HI UR12, URZ, UR13, UR9 ;  /* 0x0000000d3f0c0299 */ /* 0x000fe40008011609 */
[----:B------:R-:W-:-:S02]  /*1880*/  UISETP.LT.AND UP0, UPT, UR6, UR11, UPT ;  /* 0x0000000b0600728c */ /* 0x000fc4000bf01270 */
[----:B------:R-:W-:Y:S01]  /*1890*/  UIADD3 UR4, UR44, UR12, URZ ;  /* 0x0000000c2c047290 */ /* 0x000fe2000fffe03f */
[----:B------:R-:W-:Y:S01]  /*18a0*/  ULDC UR10, c[0x0][0x9dc] ;  /* 0x00027700000a7ab9 */ /* 0x000fe20000000800 */
[----:B------:R-:W-:Y:S02]  /*18b0*/  USEL UR6, UR6, UR11, UP0 ;  /* 0x0000000b06067287 */ /* 0x000fe40008000000 */
[----:B------:R-:W-:Y:S01]  /*18c0*/  UIADD3 UR10, UR4, -UR10, URZ ;  /* 0x8000000a040a7290 */ /* 0x000fe2000fffe03f */
[----:B------:R-:W-:Y:S11]  /*18d0*/  @P0 BRA `(.L_x_1466) ;  /* 0x0000000000440947 */ /* 0x000ff60003800000 */
        /* <DEDUP_REMOVED lines=10> */
.L_x_1467:
[----:B------:R-:W-:-:S11]  /*1980*/  UISETP.NE.AND UP0, UPT, UR7, 0x1, UPT ;  /* 0x000000010700788c */ /* 0x000fd6000bf05270 */
[----:B------:R-:W-:Y:S02]  /*1990*/  @UP0 ULDC.64 UR12, c[0x0][0x9e8] ;  /* 0x00027a00000c0ab9 */ /* 0x000fe40000000a00 */
[----:B------:R-:W-:-:S04]  /*19a0*/  UIMAD.WIDE.U32 UR8, UR4, UR12, URZ ;  /* 0x0000000c040872a5 */ /* 0x000fc8000f8e003f */
[----:B------:R-:W-:-:S12]  /*19b0*/  @UP0 USHF.R.U32.HI UR4, URZ, UR13, UR9 ;  /* 0x0000000d3f040299 */ /* 0x000fd80008011609 */
.L_x_1468:
[----:B------:R-:W-:-:S04]  /*19c0*/  UIMAD UR4, UR4, UR7, URZ ;  /* 0x00000007040472a4 */ /* 0x000fc8000f8e023f */
[----:B------:R-:W-:-:S04]  /*19d0*/  UISETP.LT.AND UP0, UPT, UR10, UR4, UPT ;  /* 0x000000040a00728c */ /* 0x000fc8000bf01270 */
[----:B------:R-:W-:-:S12]  /*19e0*/  USEL UR10, UR10, UR4, !UP0 ;  /* 0x000000040a0a7287 */ /* 0x000fd8000c000000 */
.L_x_1466:
[----:B------:R-:W-:-:S04]  /*19f0*/  USHF.R.S32.HI UR4, URZ, 0x1f, UR10 ;  /* 0x0000001f3f047899 */ /* 0x000fc8000801140a */
[----:B------:R-:W-:-:S04]  /*1a00*/  ULEA.HI UR4, UR4, UR10, URZ, 0x6 ;  /* 0x0000000a04047291 */ /* 0x000fc8000f8f303f */
[----:B------:R-:W-:Y:S02]  /*1a10*/  USHF.R.S32.HI UR7, URZ, 0x6, UR4 ;  /* 0x000000063f077899 */ /* 0x000fe40008011404 */
[----:B------:R-:W-:Y:S02]  /*1a20*/  ULOP3.LUT UR4, UR5, 0xff000000, URZ, 0xc0, !UPT ;  /* 0xff00000005047892 */ /* 0x000fe4000f8ec03f */
[----:B------:R-:W-:Y:S02]  /*1a30*/  UISETP.LT.AND UP0, UPT, URZ, UR7, UPT ;  /* 0x000000073f00728c */ /* 0x000fe4000bf01270 */
[----:B------:R-:W-:Y:S02]  /*1a40*/  ULOP3.LUT UR5, UR5, 0xff0000, URZ, 0xc0, !UPT ;  /* 0x00ff000005057892 */ /* 0x000fe4000f8ec03f */
[----:B------:R-:W-:Y:S02]  /*1a50*/  USEL UR51, URZ, UR7, !UP0 ;  /* 0x000000073f337287 */ /* 0x000fe4000c000000 */
[----:B------:R-:W-:-:S02]  /*1a60*/  USHF.R.U32.HI UR4, URZ, 0x8, UR4 ;  /* 0x000000083f047899 */ /* 0x000fc40008011604 */
[----:B------:R-:W-:Y:S02]  /*1a70*/  UISETP.GT.AND UP0, UPT, UR6, UR51, UPT ;  /* 0x000000330600728c */ /* 0x000fe4000bf04270 */
[----:B------:R-:W-:-:S03]  /*1a80*/  ULEA.HI UR5, UR5, UR4, URZ, 0x10 ;  /* 0x0000000405057291 */ /* 0x000fc6000f8f803f */
[----:B------:R-:W-:Y:S01]  /*1a90*/  UMOV UR4, URZ ;  /* 0x0000003f00047c82 */ /* 0x000fe20008000000 */
[----:B------:R-:W-:Y:S01]  /*1aa0*/  PLOP3.LUT P0, PT, PT, PT, UP0, 0x80, 0x0 ;  /* 0x000000000000781c */ /* 0x000fe20003f0f008 */
[----:B------:R-:W-:Y:S02]  /*1ab0*/  ULOP3.LUT UR56, UR5, 0xff, URZ, 0xc0, !UPT ;  /* 0x000000ff05387892 */ /* 0x000fe4000f8ec03f */
[----:B------:R-:W-:-:S10]  /*1ac0*/  USHF.R.U32.HI UR55, URZ, 0x10, UR5 ;  /* 0x000000103f377899 */ /* 0x000fd40008011605 */
[----:B------:R-:W-:Y:S05]  /*1ad0*/  @!P0 BRA `(.L_x_1469) ;  /* 0x0000000000948947 */ /* 0x000fea0003800000 */
[----:B------:R-:W-:Y:S01]  /*1ae0*/  UISETP.NE.AND UP0, UPT, UR55, URZ, UPT ;  /* 0x0000003f3700728c */ /* 0x000fe2000bf05270 */
[----:B------:R-:W-:-:S03]  /*1af0*/  ULDC UR4, c[0x0][0x9f0] ;  /* 0x00027c0000047ab9 */ /* 0x000fc60000000800 */
[----:B------:R-:W-:-:S04]  /*1b00*/  USEL UR10, UR55, UR4, UP0 ;  /* 0x00000004370a7287 */ /* 0x000fc80008000000 */
[----:B------:R-:W-:Y:S02]  /*1b10*/  UIADD3 UR4, UR10, -0x1, UR6 ;  /* 0xffffffff0a047890 */ /* 0x000fe4000fffe006 */
[----:B------:R-:W-:Y:S02]  /*1b20*/  IMAD.U32 R4, RZ, RZ, UR10 ;  /* 0x0000000aff047e24 */ /* 0x000fe4000f8e00ff */
[----:B------:R-:W-:-:S03]  /*1b30*/  UIADD3 UR7, -UR51, UR4, URZ ;  /* 0x0000000433077290 */ /* 0x000fc6000fffe13f */
[-C--:B------:R-:W-:Y:S01]  /*1b40*/  IABS R0, R4.reuse ;  /* 0x0000000400007213 */ /* 0x080fe20000000000 */
[----:B------:R-:W-:Y:S01]  /*1b50*/  UMOV UR4, URZ ;  /* 0x0000003f00047c82 */ /* 0x000fe20008000000 */
[----:B------:R-:W-:Y:S01]  /*1b60*/  IABS R6, R4 ;  /* 0x0000000400067213 */ /* 0x000fe20000000000 */
[----:B------:R-:W-:Y:S01]  /*1b70*/  IMAD.U32 R5, RZ, RZ, UR7 ;  /* 0x00000007ff057e24 */ /* 0x000fe2000f8e00ff */
[----:B------:R-:W-:Y:S01]  /*1b80*/  R2UR UR11, R0 ;  /* 0x00000000000b72ca */ /* 0x000fe200000e0000 */
[----:B------:R-:W-:-:S03]  /*1b90*/  ULOP3.LUT UR7, UR7, UR10, URZ, 0x3c, !UPT ;  /* 0x0000000a07077292 */ /* 0x000fc6000f8e3c3f */
[----:B------:R-:W-:-:S05]  /*1ba0*/  IABS R5, R5 ;  /* 0x0000000500057213 */ /* 0x000fca0000000000 */
[----:B------:R-:W-:-:S04]  /*1bb0*/  IMAD.MOV.U32 R4, RZ, RZ, R5 ;  /* 0x000000ffff047224 */ /* 0x000fc800078e0005 */
[----:B------:R-:W0:Y:S01]  /*1bc0*/  I2F.RP R0, UR11 ;  /* 0x0000000b00007d06 */ /* 0x000e220008209400 */
[----:B------:R-:W-:-:S07]  /*1bd0*/  R2UR UR9, R4 ;  /* 0x00000000040972ca */ /* 0x000fce00000e0000 */
[----:B0-----:R-:W0:Y:S02]  /*1be0*/  MUFU.RCP R0, R0 ;  /* 0x0000000000007308 */ /* 0x001e240000001000 */
[----:B0-----:R-:W-:Y:S02]  /*1bf0*/  VIADD R3, R0, 0xffffffe ;  /* 0x0ffffffe00037836 */ /* 0x001fe40000000000 */
        /* <DEDUP_REMOVED lines=19> */
.L_x_1469:
[----:B------:R-:W-:Y:S01]  /*1d30*/  UIMAD UR51, UR56, UR4, UR51 ;  /* 0x00000004383372a4 */ /* 0x000fe2000f8e0233 */
[----:B------:R-:W-:Y:S01]  /*1d40*/  IMAD.U32 R160, RZ, RZ, UR6 ;  /* 0x00000006ffa07e24 */ /* 0x000fe2000f8e00ff */
[----:B------:R-:W-:Y:S01]  /*1d50*/  PLOP3.LUT P0, PT, PT, PT, PT, 0x80, 0x0 ;  /* 0x000000000000781c */ /* 0x000fe20003f0f070 */
[----:B------:R-:W-:Y:S01]  /*1d60*/  IMAD.U32 R3, RZ, RZ, UR4 ;  /* 0x00000004ff037e24 */ /* 0x000fe2000f8e00ff */
[----:B------:R-:W-:Y:S01]  /*1d70*/  CS2R R28, SRZ ;  /* 0x00000000001c7805 */ /* 0x000fe2000001ff00 */
[----:B------:R-:W-:Y:S01]  /*1d80*/  IMAD.MOV.U32 R0, RZ, RZ, RZ ;  /* 0x000000ffff007224 */ /* 0x000fe200078e00ff */
[----:B------:R-:W-:Y:S02]  /*1d90*/  CS2R R24, SRZ ;  /* 0x0000000000187805 */ /* 0x000fe4000001ff00 */
        /* <DEDUP_REMOVED lines=102> */
.L_x_1471:
        /* <DEDUP_REMOVED lines=10> */
[----:B------:R-:W-:Y:S02]  /*24a0*/  @UP0 USHF.R.S32.HI UR12, URZ, 0x1f, UR53 ;  /* 0x0000001f3f0c0899 */ /* 0x000fe40008011435 */
[----:B------:R-:W-:Y:S01]  /*24b0*/  @UP1 USHF.R.S32.HI UR13, URZ, 0x1f, UR53 ;  /* 0x0000001f3f0d1899 */ /* 0x000fe20008011435 */
[----:B------:R-:W-:Y:S01]  /*24c0*/  @UP0 ULDC.64 UR8, c[0x0][0x9a8] ;  /* 0x00026a0000080ab9 */ /* 0x000fe20000000a00 */
[----:B------:R-:W-:Y:S01]  /*24d0*/  @UP1 ULDC.64 UR10, c[0x0][0x9b8] ;  /* 0x00026e00000a1ab9 */ /* 0x000fe20000000a00 */
[----:B------:R-:W-:Y:S02]  /*24e0*/  @UP0 UIMAD UR12, UR12, UR8, URZ ;  /* 0x000000080c0c02a4 */ /* 0x000fe4000f8e023f */
[----:B------:R-:W-:Y:S02]  /*24f0*/  @UP1 UIMAD UR13, UR13, UR10, URZ ;  /* 0x0000000a0d0d12a4 */ /* 0x000fe4000f8e023f */
[----:B------:R-:W-:Y:S02]  /*2500*/  @UP0 UIMAD.WIDE.U32 UR14, UR53, UR8, URZ ;  /* 0x00000008350e02a5 */ /* 0x000fe4000f8e003f */
[----:B------:R-:W-:-:S02]  /*2510*/  @UP0 UIMAD UR12, UR53, UR9, UR12 ;  /* 0x00000009350c02a4 */ /* 0x000fc4000f8e020c */
[----:B------:R-:W-:Y:S02]  /*2520*/  @UP1 UIMAD UR11, UR53, UR11, UR13 ;  /* 0x0000000b350b12a4 */ /* 0x000fe4000f8e020d */
[----:B------:R-:W-:Y:S02]  /*2530*/  @UP1 UIMAD.WIDE.U32 UR8, UR53, UR10, URZ ;  /* 0x0000000a350812a5 */ /* 0x000fe4000f8e003f */
[----:B------:R-:W-:Y:S02]  /*2540*/  @UP0 UIADD3 UR15, UR15, UR12, URZ ;  /* 0x0000000c0f0f0290 */ /* 0x000fe4000fffe03f */
[----:B------:R-:W-:Y:S01]  /*2550*/  @UP1 UIADD3 UR9, UR9, UR11, URZ ;  /* 0x0000000b09091290 */ /* 0x000fe2000fffe03f */
[----:B------:R-:W-:Y:S02]  /*2560*/  @UP1 ULDC.64 UR12, c[0x0][0x9c0] ;  /* 0x00027000000c1ab9 */ /* 0x000fe40000000a00 */
[----:B------:R-:W-:Y:S01]  /*2570*/  @UP0 ULDC.64 UR10, c[0x0][0x9b0] ;  /* 0x00026c00000a0ab9 */ /* 0x000fe20000000a00 */
[----:B------:R-:W-:-:S02]  /*2580*/  @UP1 UIMAD.WIDE.U32 UR8, UR54, UR12, UR8 ;  /* 0x0000000c360812a5 */ /* 0x000fc4000f8e0008 */
[----:B------:R-:W-:Y:S02]  /*2590*/  @UP0 UIMAD.WIDE.U32 UR14, UR54, UR10, UR14 ;  /* 0x0000000a360e02a5 */ /* 0x000fe4000f8e000e */
[----:B------:R-:W-:Y:S02]  /*25a0*/  @UP1 UIMAD UR13, UR54, UR13, UR9 ;  /* 0x0000000d360d12a4 */ /* 0x000fe4000f8e0209 */
[----:B------:R-:W-:Y:S02]  /*25b0*/  @UP0 UIMAD UR11, UR54, UR11, UR15 ;  /* 0x0000000b360b02a4 */ /* 0x000fe4000f8e020f */
[----:B------:R-:W-:Y:S02]  /*25c0*/  @UP0 ULEA UR6, UP2, UR14, UR6, 0x2 ;  /* 0x000000060e060291 */ /* 0x000fe4000f84103f */
[----:B------:R-:W-:Y:S02]  /*25d0*/  @UP1 ULEA UR4, UP3, UR8, UR4, 0x2 ;  /* 0x0000000408041291 */ /* 0x000fe4000f86103f */
[----:B------:R-:W-:-:S02]  /*25e0*/  @UP0 ULEA.HI.X UR7, UR14, UR7, UR11, 0x2, UP2 ;  /* 0x000000070e070291 */ /* 0x000fc400090f140b */
[----:B------:R-:W-:Y:S01]  /*25f0*/  @UP1 ULEA.HI.X UR5, UR8, UR5, UR13, 0x2, UP3 ;  /* 0x0000000508051291 */ /* 0x000fe200098f140d */
[----:B------:R-:W-:Y:S02]  /*2600*/  IMAD.U32 R4, RZ, RZ, UR6 ;  /* 0x00000006ff047e24 */ /* 0x000fe4000f8e00ff */
[----:B------:R-:W-:Y:S02]  /*2610*/  IMAD.U32 R8, RZ, RZ, UR4 ;  /* 0x00000004ff087e24 */ /* 0x000fe4000f8e00ff */
[----:B------:R-:W-:Y:S02]  /*2620*/  IMAD.U32 R5, RZ, RZ, UR7 ;  /* 0x00000007ff057e24 */ /* 0x000fe4000f8e00ff */
[----:B------:R-:W-:-:S03]  /*2630*/  IMAD.U32 R9, RZ, RZ, UR5 ;  /* 0x00000005ff097e24 */ /* 0x000fc6000f8e00ff */
[----:B------:R-:W2:Y:S04]  /*2640*/  @P0 LDG.E R3, desc[UR36][R4.64] ;  /* 0x0000002404030981 */ /* 0x000ea8000c1e1900 */
[----:B------:R-:W2:Y:S01]  /*2650*/  @P1 LDG.E R0, desc[UR36][R8.64] ;  /* 0x0000002408001981 */ /* 0x000ea2000c1e1900 */
[----:B------:R-:W-:Y:S01]  /*2660*/  ULEA.HI UR4, UR61, UR61, URZ, 0x1 ;  /* 0x0000003d3d047291 */ /* 0x000fe2000f8f083f */
[----:B------:R-:W-:-:S03]  /*2670*/  SHF.R.U32.HI R20, RZ, 0x7, R152 ;  /* 0x00000007ff147819 */ /* 0x000fc60000011698 */
[----:B------:R-:W-:Y:S02]  /*2680*/  ULOP3.LUT UR4, UR4, 0xfffffffe, URZ, 0xc0, !UPT ;  /* 0xfffffffe04047892 */ /* 0x000fe4000f8ec03f */
[----:B------:R-:W-:Y:S02]  /*2690*/  VIADD R6, R20, 0x8 ;  /* 0x0000000814067836 */ /* 0x000fe40000000000 */
[----:B------:R-:W-:-:S06]  /*26a0*/  UIADD3 UR4, UR61, -UR4, URZ ;  /* 0x800000043d047290 */ /* 0x000fcc000fffe03f */
[----:B------:R-:W-:Y:S01]  /*26b0*/  IMAD.U32 R7, RZ, RZ, UR4 ;  /* 0x00000004ff077e24 */ /* 0x000fe2000f8e00ff */
[----:B------:R-:W-:-:S04]  /*26c0*/  ULDC UR4, c[0x0][0x9d8] ;  /* 0x0002760000047ab9 */ /* 0x000fc80000000800 */
[----:B------:R-:W-:-:S04]  /*26d0*/  SHF.L.U32 R7, R7, 0x1f, RZ ;  /* 0x0000001f07077819 */ /* 0x000fc800000006ff */
[----:B------:R-:W0:Y:S01]  /*26e0*/  SYNCS.PHASECHK.TRANS64.TRYWAIT P0, [UR43+0x28400], R7 ;  /* 0x02840007ff0075a7 */ /* 0x000e22000800016b */
[----:B--2---:R-:W-:-:S04]  /*26f0*/  FMUL.FTZ R0, R3, R0 ;  /* 0x0000000003007220 */ /* 0x004fc80000410000 */
[----:B------:R-:W-:Y:S01]  /*2700*/  FMUL.FTZ R0, R0, UR4 ;  /* 0x0000000400007c20 */ /* 0x000fe20008410000 */
[----:B0-----:R-:W-:Y:S06]  /*2710*/  @!P0 BRA `(.L_x_1472) ;  /* 0x00000174004c8947 */ /* 0x001fec0003800000 */
.L_x_1680:
[----:B------:R-:W-:Y:S05]  /*2720*/  WARPSYNC.ALL ;  /* 0x0000000000007948 */ /* 0x000fea0003800000 */
[----:B------:R-:W2:Y:S01]  /*2730*/  LDL R3, [R1+0x10] ;  /* 0x0000100001037983 */ /* 0x000ea20000100800 */
[----:B------:R1:W-:Y:S01]  /*2740*/  BAR.SYNC.DEFER_BLOCKING R6, 0x100 ;  /* 0x000400060000751d */ /* 0x0003e20000010000 */
[----:B--2---:R-:W-:-:S13]  /*2750*/  R2UR UR4, R3 ;  /* 0x00000000030472ca */ /* 0x004fda00000e0000 */
[----:B------:R-:W-:-:S06]  /*2760*/  UISETP.NE.AND UP0, UPT, UR4, 0x3, UPT ;  /* 0x000000030400788c */ /* 0x000fcc000bf05270 */
[----:B------:R-:W-:-:S13]  /*2770*/  PLOP3.LUT P0, PT, PT, PT, UP0, 0x40, 0x0 ;  /* 0x000000000000781c */ /* 0x000fda0003f0e808 */
[----:B-1----:R-:W-:Y:S05]  /*2780*/  @P0 BRA `(.L_x_1473) ;  /* 0x0000000000040947 */ /* 0x002fea0003800000 */
[----:B------:R-:W-:Y:S01]  /*2790*/  BPT.TRAP 0x1 ;  /* 0x000000040000795c */ /* 0x000fe20000300000 */
.L_x_1473:
[----:B------:R-:W-:Y:S01]  /*27a0*/  PLOP3.LUT P1, PT, PT, PT, UP0, 0x40, 0x0 ;  /* 0x000000000000781c */ /* 0x000fe20003f2e808 */
[----:B------:R-:W-:Y:S01]  /*27b0*/  ULEA UR45, UR38, UR43, 0x3 ;  /* 0x0000002b262d7291 */ /* 0x000fe2000f8e183f */
[----:B0-----:R-:W-:-:S05]  /*27c0*/  IMAD.U32 R7, RZ, RZ, UR39 ;  /* 0x00000027ff077e24 */ /* 0x001fca000f8e00ff */
[----:B------:R-:W-:-:S04]  /*27d0*/  SHF.L.U32 R7, R7, 0x1f, RZ ;  /* 0x0000001f07077819 */ /* 0x000fc800000006ff */
[----:B------:R0:W1:Y:S02]  /*27e0*/  SYNCS.PHASECHK.TRANS64.TRYWAIT P0, [UR45+0x28430], R7 ;  /* 0x02843007ff0075a7 */ /* 0x000064000800016d */
[----:B------:R-:W-:Y:S05]  /*27f0*/  @P1 BRA `(.L_x_1474) ;  /* 0x0000000000041947 */ /* 0x000fea0003800000 */
[----:B------:R-:W-:Y:S01]  /*2800*/  BPT.TRAP 0x1 ;  /* 0x000000040000795c */ /* 0x000fe20000300000 */
.L_x_1474:
[----:B-1----:R-:W-:Y:S05]  /*2810*/  @P0 BRA `(.L_x_1475) ;  /* 0x0000000000080947 */ /* 0x002fea0003800000 */
[----:B------:R-:W1:Y:S02]  /*2820*/  SYNCS.PHASECHK.TRANS64.TRYWAIT P0, [UR45+0x28430], R7 ;  /* 0x02843007ff0075a7 */ /* 0x000e64000800016d */
[----:B-1----:R-:W-:Y:S05]  /*2830*/  @!P0 BRA `(.L_x_1476) ;  /* 0x00000174001c8947 */ /* 0x002fea0003800000 */
.L_x_1475:
[----:B------:R-:W-:Y:S01]  /*2840*/  UIADD3 UR4, UR43, 0x20000, URZ ;  /* 0x000200002b047890 */ /* 0x000fe2000fffe03f */
[----:B------:R-:W-:Y:S01]  /*2850*/  WARPGROUP.ARRIVE ;  /* 0x00000000000079c5 */ /* 0x000fe20000000000 */
[----:B------:R-:W-:-:S05]  /*2860*/  ULOP3.LUT UR32, UR46, 0x10000, URZ, 0xfc, !UPT ;  /* 0x000100002e207892 */ /* 0x000fca000f8efc3f */
[----:B------:R-:W2:Y:S01]  /*2870*/  S2R R3, SR_TID.X ;  /* 0x0000000000037919 */ /* 0x000ea20000002100 */
[----:B------:R-:W-:Y:S01]  /*2880*/  USHF.R.U32.HI UR4, URZ, 0x4, UR4 ;  /* 0x000000043f047899 */ /* 0x000fe20008011604 */
[----:B------:R-:W-:Y:S01]  /*2890*/  PLOP3.LUT P0, PT, PT, PT, UP0, 0x40, 0x0 ;  /* 0x000000000000781c */ /* 0x000fe20003f0e808 */
[----:B------:R-:W-:Y:S01]  /*28a0*/  UMOV UR33, 0x40000040 ;  /* 0x4000004000217882 */ /* 0x000fe20000000000 */
[----:B------:R-:W-:Y:S01]  /*28b0*/  UMOV UR35, 0x40000040 ;  /* 0x4000004000237882 */ /* 0x000fe20000000000 */
        /* <DEDUP_REMOVED lines=10> */
[----:B------:R-:W-:Y:S01]  /*2960*/  QGMMA.64x64x32.F32.E4M3.E4M3 R24, gdesc[UR32], RZ, !UPT, gsb0 ;  /* 0x00e00000201879f3 */ /* 0x000fe2000c0008ff */
[----:B------:R-:W-:Y:S01]  /*2970*/  UMOV UR11, 0x40000040 ;  /* 0x40000040000b7882 */ /* 0x000fe20000000000 */
[----:B------:R-:W-:-:S02]  /*2980*/  UIADD3 UR12, UR32, 0x6, URZ ;  /* 0x00000006200c7890 */ /* 0x000fc4000fffe03f */
[----:B------:R-:W-:Y:S01]  /*2990*/  UIADD3 UR14, UR34, 0x6, URZ ;  /* 0x00000006220e7890 */ /* 0x000fe2000fffe03f */
[----:B------:R-:W-:Y:S01]  /*29a0*/  UMOV UR13, 0x40000040 ;  /* 0x40000040000d7882 */ /* 0x000fe20000000000 */
[----:B------:R-:W-:Y:S01]  /*29b0*/  UMOV UR15, 0x40000040 ;  /* 0x40000040000f7882 */ /* 0x000fe20000000000 */
[----:B------:R-:W-:Y:S02]  /*29c0*/  UIADD3 UR16, UR32, 0x400, URZ ;  /* 0x0000040020107890 */ /* 0x000fe4000fffe03f */
[----:B------:R-:W-:Y:S01]  /*29d0*/  UIADD3 UR18, UR34, 0x200, URZ ;  /* 0x0000020022127890 */ /* 0x000fe2000fffe03f */
[----:B--2---:R-:W-:Y:S01]  /*29e0*/  SHF.R.U32.HI R3, RZ, 0x7, R3 ;  /* 0x00000007ff037819 */ /* 0x004fe20000011603 */
        /* <DEDUP_REMOVED lines=40> */
.L_x_1477:
[----:B------:R-:W-:Y:S01]  /*2c70*/  UISETP.NE.AND UP2, UPT, UR49, URZ, UPT ;  /* 0x0000003f3100728c */ /* 0x000fe2000bf45270 */
[----:B-1----:R-:W-:Y:S01]  /*2c80*/  VIADD R4, R17, UR47 ;  /* 0x0000002f11047c36 */ /* 0x002fe20008000000 */
[----:B------:R-:W-:Y:S01]  /*2c90*/  UISETP.NE.AND UP1, UPT, UR42, URZ, UPT ;  /* 0x0000003f2a00728c */ /* 0x000fe2000bf25270 */
[----:B------:R-:W-:Y:S02]  /*2ca0*/  IMAD.MOV.U32 R9, RZ, RZ, -0x40 ;  /* 0xffffffc0ff097424 */ /* 0x000fe400078e00ff */
[C---:B------:R-:W-:Y:S01]  /*2cb0*/  FMUL.FTZ R24, R0.reuse, R24 ;  /* 0x0000001800187220 */ /* 0x040fe20000410000 */
[----:B------:R-:W-:Y:S01]  /*2cc0*/  FMUL.FTZ R25, R0, R25 ;  /* 0x0000001900197220 */ /* 0x000fe20000410000 */
[----:B------:R-:W-:Y:S01]  /*2cd0*/  PLOP3.LUT P0, PT, PT, PT, UP2, 0x80, 0x0 ;  /* 0x000000000000781c */ /* 0x000fe20003f0f028 */
[----:B------:R-:W-:Y:S01]  /*2ce0*/  IMAD R9, R160, R9, 0x41 ;  /* 0x00000041a0097424 */ /* 0x000fe200078e0209 */
[----:B------:R-:W-:Y:S01]  /*2cf0*/  PLOP3.LUT P1, PT, PT, PT, UP2, 0x80, 0x0 ;  /* 0x000000000000781c */ /* 0x000fe20003f2f028 */
[C---:B------:R-:W-:Y:S01]  /*2d00*/  FMUL.FTZ R3, R0.reuse, R26 ;  /* 0x0000001a00037220 */ /* 0x040fe20000410000 */
[C---:B------:R-:W-:Y:S01]  /*2d10*/  FMUL.FTZ R27, R0.reuse, R27 ;  /* 0x0000001b001b7220 */ /* 0x040fe20000410000 */
[----:B------:R-:W-:Y:S01]  /*2d20*/  @UP2 ULDC UR6, c[0x0][0x44c] ;  /* 0x0001130000062ab9 */ /* 0x000fe20000000800 */
[C---:B------:R-:W-:Y:S01]  /*2d30*/  FMUL.FTZ R28, R0.reuse, R28 ;  /* 0x0000001c001c7220 */ /* 0x040fe20000410000 */
[C---:B------:R-:W-:Y:S01]  /*2d40*/  FMUL.FTZ R29, R0.reuse, R29 ;  /* 0x0000001d001d7220 */ /* 0x040fe20000410000 */
[C---:B------:R-:W-:Y:S01]  /*2d50*/  FMUL.FTZ R30, R0.reuse, R30 ;  /* 0x0000001e001e7220 */ /* 0x040fe20000410000 */
[C---:B------:R-:W-:Y:S01]  /*2d60*/  FMUL.FTZ R31, R0.reuse, R31 ;  /* 0x0000001f001f7220 */ /* 0x040fe20000410000 */
[C---:B------:R-:W-:Y:S01]  /*2d70*/  FMUL.FTZ R32, R0.reuse, R32 ;  /* 0x0000002000207220 */ /* 0x040fe20000410000 */
        /* <DEDUP_REMOVED lines=8> */
[----:B------:R-:W-:Y:S01]  /*2e00*/  UIADD3 UR6, UR45, 0x28440, URZ ;  /* 0x000284402d067890 */ /* 0x000fe2000fffe03f */
[C---:B------:R-:W-:Y:S01]  /*2e10*/  FMUL.FTZ R42, R0.reuse, R42 ;  /* 0x0000002a002a7220 */ /* 0x040fe20000410000 */
[C---:B------:R-:W-:Y:S01]  /*2e20*/  FMUL.FTZ R43, R0.reuse, R43 ;  /* 0x0000002b002b7220 */ /* 0x040fe20000410000 */
[C---:B------:R-:W-:Y:S01]  /*2e30*/  FMUL.FTZ R44, R0.reuse, R44 ;  /* 0x0000002c002c7220 */ /* 0x040fe20000410000 */
[----:B------:R-:W1:Y:S01]  /*2e40*/  SHFL.IDX PT, R13, R4, RZ, 0x1c1f ;  /* 0x001c1fff040d7589 */ /* 0x000e6200000e0000 */
[----:B------:R-:W-:Y:S01]  /*2e50*/  UPRMT UR6, UR50, 0x654, UR6 ;  /* 0x0000065432067896 */ /* 0x000fe20008000006 */
        /* <DEDUP_REMOVED lines=12> */
[----:B------:R-:W-:Y:S01]  /*2f20*/  PLOP3.LUT P0, PT, PT, PT, UP1, 0x40, 0x0 ;  /* 0x000000000000781c */ /* 0x000fe20003f0e818 */
[----:B------:R-:W3:Y:S01]  /*2f30*/  MUFU.TANH R24, R24 ;  /* 0x0000001800187308 */ /* 0x000ee20000002400 */
[----:B------:R-:W-:Y:S01]  /*2f40*/  IADD3 R8, -R2, UR40, R9 ;  /* 0x0000002802087c10 */ /* 0x000fe2000fffe109 */
[----:B------:R-:W-:Y:S01]  /*2f50*/  ULDC UR11, c[0x0][0x9dc] ;  /* 0x00027700000b7ab9 */ /* 0x000fe20000000800 */
[----:B------:R-:W-:Y:S01]  /*2f60*/  SYNCS.ARRIVE.TRANS64.RED.A1T0 RZ, [UR6], RZ ;  /* 0x000000ffffff79a7 */ /* 0x000fe20008100406 */
[C---:B------:R-:W-:Y:S01]  /*2f70*/  FMUL.FTZ R35, R0.reuse, R35 ;  /* 0x0000002300237220 */ /* 0x040fe20000410000 */
[----:B------:R-:W-:Y:S01]  /*2f80*/  ULOP3.LUT UR6, URZ, UR11, URZ, 0x33, !UPT ;  /* 0x0000000b3f067292 */ /* 0x000fe2000f8e333f */
[----:B------:R-:W-:Y:S01]  /*2f90*/  FMUL.FTZ R34, R0, R34 ;  /* 0x0000002200227220 */ /* 0x000fe20000410000 */
[----:B------:R-:W-:Y:S01]  /*2fa0*/  VIADD R8, R8, -UR41 ;  /* 0x8000002908087c36 */ /* 0x000fe20008000000 */
[----:B------:R-:W4:Y:S01]  /*2fb0*/  MUFU.TANH R25, R25 ;  /* 0x0000001900197308 */ /* 0x000f220000002400 */
[----:B------:R-:W-:Y:S01]  /*2fc0*/  LEA R12, R160, 0xffffffc0, 0x6 ;  /* 0xffffffc0a00c7811 */ /* 0x000fe200078e30ff */
[----:B------:R-:W-:Y:S01]  /*2fd0*/  ULDC UR14, c[0x0][0x9e0] ;  /* 0x00027800000e7ab9 */ /* 0x000fe20000000800 */
[----:B------:R-:W-:-:S02]  /*2fe0*/  FMUL.FTZ R38, R0, R38 ;  /* 0x0000002600267220 */ /* 0x000fc40000410000 */
[----:B------:R-:W-:-:S03]  /*2ff0*/  IADD3 R26, -R2, UR40, -R12 ;  /* 0x00000028021a7c10 */ /* 0x000fc6000fffe90c */
        /* <DEDUP_REMOVED lines=27> */
[----:B------:R5:W0:Y:S08]  /*31b0*/  MUFU.TANH R15, R35 ;  /* 0x00000023000f7308 */ /* 0x000a300000002400 */
[----:B------:R2:W0:Y:S01]  /*31c0*/  MUFU.TANH R14, R34 ;  /* 0x00000022000e7308 */ /* 0x0004220000002400 */
[----:B-----5:R-:W-:-:S05]  /*31d0*/  VIADD R35, R8, UR14 ;  /* 0x0000000e08237c36 */ /* 0x020fca0008000000 */
[----:B-1----:R-:W-:Y:S02]  /*31e0*/  VIADDMNMX R10, R13, R35, R26, PT ;  /* 0x000000230d0a7246 */ /* 0x002fe4000380011a */
[----:B------:R1:W0:Y:S01]  /*31f0*/  MUFU.TANH R20, R38 ;  /* 0x0000002600147308 */ /* 0x0002220000002400 */
[----:B--2---:R-:W-:-:S04]  /*3200*/  VIADD R34, R8, UR6 ;  /* 0x0000000608227c36 */ /* 0x004fc80008000000 */
[----:B------:R-:W-:Y:S02]  /*3210*/  IMAD.IADD R11, R34, 0x1, R13 ;  /* 0x00000001220b7824 */ /* 0x000fe400078e020d */
[----:B-1----:R-:W-:Y:S01]  /*3220*/  VIADD R38, R9, 0xffffffff ;  /* 0xffffffff09267836 */ /* 0x002fe20000000000 */
[----:B---34-:R-:W-:Y:S06]  /*3230*/  @P0 BRA `(.L_x_1478) ;  /* 0x0000000000640947 */ /* 0x018fec0003800000 */
[----:B------:R-:W-:Y:S01]  /*3240*/  IMAD.U32 R8, RZ, RZ, UR41 ;  /* 0x00000029ff087e24 */ /* 0x000fe2000f8e00ff */
[----:B------:R-:W-:Y:S04]  /*3250*/  BSSY B0, `(.L_x_1479) ;  /* 0x0000013000007945 */ /* 0x000fe80003800000 */
[----:B------:R-:W-:-:S04]  /*3260*/  IADD3 R13, -R8, UR40, R13 ;  /* 0x00000028080d7c10 */ /* 0x000fc8000fffe10d */
[----:B------:R-:W-:-:S13]  /*3270*/  ISETP.GT.AND P0, PT, R13, -0x1, PT ;  /* 0xffffffff0d00780c */ /* 0x000fda0003f04270 */
[----:B------:R-:W-:Y:S05]  /*3280*/  @P0 BRA `(.L_x_1480) ;  /* 0x0000000000240947 */ /* 0x000fea0003800000 */
[----:B------:R-:W-:Y:S01]  /*3290*/  ULDC UR6, c[0x0][0x9e4] ;  /* 0x0002790000067ab9 */ /* 0x000fe20000000800 */
[----:B------:R-:W-:Y:S01]  /*32a0*/  LOP3.LUT R13, RZ, R13, RZ, 0x33, !PT ;  /* 0x0000000dff0d7212 */ /* 0x000fe200078e33ff */
[----:B------:R-:W-:-:S05]  /*32b0*/  IMAD.U32 R39, RZ, RZ, UR6 ;  /* 0x00000006ff277e24 */ /* 0x000fca000f8e00ff */
[----:B------:R-:W-:-:S13]  /*32c0*/  ISETP.NE.AND P0, PT, R39, 0x1, PT ;  /* 0x000000012700780c */ /* 0x000fda0003f05270 */
[----:B------:R-:W1:Y:S02]  /*32d0*/  @P0 LDC.64 R8, c[0x0][0x9e8] ;  /* 0x00027a00ff080b82 */ /* 0x000e640000000a00 */
[----:B-1----:R-:W-:-:S05]  /*32e0*/  @P0 IMAD.HI.U32 R8, R13, R8, RZ ;  /* 0x000000080d080227 */ /* 0x002fca00078e00ff */
[----:B------:R-:W-:-:S04]  /*32f0*/  @P0 SHF.R.U32.HI R13, RZ, R9, R8 ;  /* 0x00000009ff0d0219 */ /* 0x000fc80000011608 */
[----:B------:R-:W-:Y:S01]  /*3300*/  LOP3.LUT R13, RZ, R13, RZ, 0x33, !PT ;  /* 0x0000000dff0d7212 */ /* 0x000fe200078e33ff */
[----:B------:R-:W-:Y:S06]  /*3310*/  BRA `(.L_x_1481) ;  /* 0x0000000000187947 */ /* 0x000fec0003800000 */
.L_x_1480:
[----:B------:R-:W-:Y:S02]  /*3320*/  ULDC UR6, c[0x0][0x9e4] ;  /* 0x0002790000067ab9 */ /* 0x000fe40000000800 */
[----:B------:R-:W-:-:S05]  /*3330*/  IMAD.U32 R39, RZ, RZ, UR6 ;  /* 0x00000006ff277e24 */ /* 0x000fca000f8e00ff */
[----:B------:R-:W-:-:S13]  /*3340*/  ISETP.NE.AND P0, PT, R39, 0x1, PT ;  /* 0x000000012700780c */ /* 0x000fda0003f05270 */
[----:B------:R-:W1:Y:S02]  /*3350*/  @P0 LDC.64 R8, c[0x0][0x9e8] ;  /* 0x00027a00ff080b82 */ /* 0x000e640000000a00 */
[----:B-1----:R-:W-:-:S05]  /*3360*/  @P0 IMAD.HI.U32 R8, R13, R8, RZ ;  /* 0x000000080d080227 */ /* 0x002fca00078e00ff */
[----:B------:R-:W-:-:S07]  /*3370*/  @P0 SHF.R.U32.HI R13, RZ, R9, R8 ;  /* 0x00000009ff0d0219 */ /* 0x000fce0000011608 */
.L_x_1481:
[----:B------:R-:W-:Y:S05]  /*3380*/  BSYNC B0 ;  /* 0x0000000000007941 */ /* 0x000fea0003800000 */
.L_x_1479:
[----:B------:R-:W-:-:S04]  /*3390*/  IMAD R13, R13, R39, -R12 ;  /* 0x000000270d0d7224 */ /* 0x000fc800078e0a0c */
[----:B------:R-:W-:-:S05]  /*33a0*/  IMAD.IADD R13, R13, 0x1, -R2 ;  /* 0x000000010d0d7824 */ /* 0x000fca00078e0a02 */
[----:B------:R-:W-:Y:S02]  /*33b0*/  VIADDMNMX R10, R13, R39, R10, PT ;  /* 0x000000270d0a7246 */ /* 0x000fe4000380010a */
[----:B------:R-:W-:-:S07]  /*33c0*/  VIMNMX R11, R11, R13, !PT ;  /* 0x0000000d0b0b7248 */ /* 0x000fce0007fe0100 */
.L_x_1478:
[C---:B------:R-:W-:Y:S01]  /*33d0*/  ISETP.GE.AND P1, PT, R38.reuse, 0x1, PT ;  /* 0x000000012600780c */ /* 0x040fe20003f26270 */
[----:B------:R-:W1:Y:S01]  /*33e0*/  SHFL.IDX PT, R13, R4, 0x1, 0x1c1f ;  /* 0x003c1f00040d7f89 */ /* 0x000e6200000e0000 */
[C---:B------:R-:W-:Y:S01]  /*33f0*/  ISETP.GE.AND P0, PT, R38.reuse, 0x2, PT ;  /* 0x000000022600780c */ /* 0x040fe20003f06270 */
[----:B------:R-:W-:Y:S01]  /*3400*/  UISETP.NE.AND UP1, UPT, UR42, URZ, UPT ;  /* 0x0000003f2a00728c */ /* 0x000fe2000bf25270 */
[----:B------:R-:W-:Y:S02]  /*3410*/  P2R R56, PR, RZ, 0x2 ;  /* 0x00000002ff387803 */ /* 0x000fe40000000000 */
[C---:B------:R-:W-:Y:S02]  /*3420*/  ISETP.GT.AND P3, PT, R11.reuse, RZ, !P1 ;  /* 0x000000ff0b00720c */ /* 0x040fe40004f64270 */
        /* <DEDUP_REMOVED lines=14> */
[C---:B------:R-:W-:Y:S02]  /*3510*/  ISETP.GT.AND P2, PT, R11.reuse, 0x9, !P5 ;  /* 0x000000090b00780c */ /* 0x040fe40006f44270 */
[----:B------:R-:W-:Y:S02]  /*3520*/  ISETP.GE.AND P3, PT, R38, 0x12, PT ;  /* 0x000000122600780c */ /* 0x000fe40003f66270 */
[----:B------:R-:W-:Y:S02]  /*3530*/  FSEL R63, R32, -INF , !P1 ;  /* 0xff800000203f7808 */ /* 0x000fe40004800000 */
[----:B------:R-:W-:Y:S02]  /*3540*/  ISETP.LT.OR P2, PT, R10, 0xa, P2 ;  /* 0x0000000a0a00780c */ /* 0x000fe40001741670 */
[----:B------:R-:W-:Y:S02]  /*3550*/  ISETP.GT.AND P1, PT, R11, 0x11, !P3 ;  /* 0x000000110b00780c */ /* 0x000fe40005f24270 */
[----:B------:R-:W-:-:S02]  /*3560*/  FSEL R61, R29, -INF , !P2 ;  /* 0xff8000001d3d7808 */ /* 0x000fc40005000000 */
[----:B------:R-:W-:Y:S02]  /*3570*/  ISETP.LT.OR P1, PT, R10, 0x12, P1 ;  /* 0x000000120a00780c */ /* 0x000fe40000f21670 */
        /* <DEDUP_REMOVED lines=47> */
[----:B-1----:R-:W-:-:S03]  /*3870*/  IMAD.IADD R11, R34, 0x1, R13 ;  /* 0x00000001220b7824 */ /* 0x002fc600078e020d */
[----:B------:R-:W-:Y:S02]  /*3880*/  ISETP.LT.OR P6, PT, R10, 0x3a, P6 ;  /* 0x0000003a0a00780c */ /* 0x000fe400037c1670 */
[----:B------:R-:W-:Y:S02]  /*3890*/  VIADDMNMX R10, R13, R35, R26, PT ;  /* 0x000000230d0a7246 */ /* 0x000fe4000380011a */
[----:B------:R-:W-:Y:S02]  /*38a0*/  FSEL R53, R53, -INF , !P6 ;  /* 0xff80000035357808 */ /* 0x000fe40007000000 */
[----:B------:R-:W-:-:S13]  /*38b0*/  PLOP3.LUT P6, PT, PT, PT, UP1, 0x40, 0x0 ;  /* 0x000000000000781c */ /* 0x000fda0003fce818 */
[----:B------:R-:W-:Y:S05]  /*38c0*/  @P6 BRA `(.L_x_1482) ;  /* 0x0000000000646947 */ /* 0x000fea0003800000 */
        /* <DEDUP_REMOVED lines=14> */
.L_x_1484:
[----:B------:R-:W-:Y:S02]  /*39b0*/  ULDC UR6, c[0x0][0x9e4] ;  /* 0x0002790000067ab9 */ /* 0x000fe40000000800 */
[----:B------:R-:W-:-:S05]  /*39c0*/  IMAD.U32 R4, RZ, RZ, UR6 ;  /* 0x00000006ff047e24 */ /* 0x000fca000f8e00ff */
[----:B------:R-:W-:-:S13]  /*39d0*/  ISETP.NE.AND P6, PT, R4, 0x1, PT ;  /* 0x000000010400780c */ /* 0x000fda0003fc5270 */
[----:B------:R-:W0:Y:S02]  /*39e0*/  @P6 LDC.64 R8, c[0x0][0x9e8] ;  /* 0x00027a00ff086b82 */ /* 0x000e240000000a00 */
[----:B0-----:R-:W-:-:S05]  /*39f0*/  @P6 IMAD.HI.U32 R8, R13, R8, RZ ;  /* 0x000000080d086227 */ /* 0x001fca00078e00ff */
[----:B------:R-:W-:-:S07]  /*3a00*/  @P6 SHF.R.U32.HI R13, RZ, R9, R8 ;  /* 0x00000009ff0d6219 */ /* 0x000fce0000011608 */
.L_x_1485:
[----:B------:R-:W-:Y:S05]  /*3a10*/  BSYNC B0 ;  /* 0x0000000000007941 */ /* 0x000fea0003800000 */
.L_x_1483:
[----:B------:R-:W-:-:S04]  /*3a20*/  IMAD R13, R13, R4, -R12 ;  /* 0x000000040d0d7224 */ /* 0x000fc800078e0a0c */
[----:B------:R-:W-:-:S05]  /*3a30*/  IMAD.IADD R13, R13, 0x1, -R2 ;  /* 0x000000010d0d7824 */ /* 0x000fca00078e0a02 */
[----:B------:R-:W-:Y:S02]  /*3a40*/  VIADDMNMX R10, R13, R4, R10, PT ;  /* 0x000000040d0a7246 */ /* 0x000fe4000380010a */
[----:B------:R-:W-:-:S07]  /*3a50*/  VIMNMX R11, R11, R13, !PT ;  /* 0x0000000d0b0b7248 */ /* 0x000fce0007fe0100 */
.L_x_1482:
[----:B------:R-:W-:Y:S01]  /*3a60*/  ISETP.GT.AND P0, PT, R11, 0x1, !P0 ;  /* 0x000000010b00780c */ /* 0x000fe20004704270 */
[----:B------:R-:W-:Y:S01]  /*3a70*/  ULDC UR10, c[0x0][0x988] ;  /* 0x00026200000a7ab9 */ /* 0x000fe20000000800 */
[----:B------:R-:W-:Y:S02]  /*3a80*/  FMNMX.FTZ R9, R39, R57, !PT ;  /* 0x0000003927097209 */ /* 0x000fe40007810000 */
        /* <DEDUP_REMOVED lines=34> */
[----:B------:R-:W-:Y:S01]  /*3cb0*/  ISETP.NE.AND P6, PT, R56, RZ, PT ;  /* 0x000000ff3800720c */ /* 0x000fe20003fc5270 */
[----:B------:R-:W0:Y:S01]  /*3cc0*/  SHFL.BFLY PT, R9, R26, 0x2, 0x1f ;  /* 0x0c401f001a097f89 */ /* 0x000e2200000e0000 */
        /* <DEDUP_REMOVED lines=13> */
[----:B0-----:R-:W-:Y:S01]  /*3da0*/  FMNMX.FTZ R27, R26, R9, !PT ;  /* 0x000000091a1b7209 */ /* 0x001fe20007810000 */
[----:B------:R-:W-:Y:S01]  /*3db0*/  IMAD.U32 R26, RZ, RZ, UR10 ;  /* 0x0000000aff1a7e24 */ /* 0x000fe2000f8e00ff */
[C---:B------:R-:W-:Y:S02]  /*3dc0*/  ISETP.LT.OR P0, PT, R10.reuse, 0x21, P0 ;  /* 0x000000210a00780c */ /* 0x040fe40000701670 */
[----:B------:R-:W-:Y:S01]  /*3dd0*/  ISETP.LT.OR P1, PT, R10, 0x29, P1 ;  /* 0x000000290a00780c */ /* 0x000fe20000f21670 */
[----:B------:R-:W0:Y:S01]  /*3de0*/  SHFL.BFLY PT, R28, R27, 0x1, 0x1f ;  /* 0x0c201f001b1c7f89 */ /* 0x000e2200000e0000 */
[----:B------:R-:W-:-:S02]  /*3df0*/  FSEL R24, R42, -INF , !P0 ;  /* 0xff8000002a187808 */ /* 0x000fc40004000000 */
[----:B------:R-:W-:Y:S02]  /*3e00*/  ISETP.GT.AND P0, PT, R11, RZ, !P6 ;  /* 0x000000ff0b00720c */ /* 0x000fe40007704270 */
[----:B------:R-:W-:Y:S02]  /*3e10*/  ISETP.NE.AND P6, PT, R37, RZ, PT ;  /* 0x000000ff2500720c */ /* 0x000fe40003fc5270 */
[----:B------:R-:W-:Y:S02]  /*3e20*/  ISETP.LT.OR P0, PT, R10, 0x1, P0 ;  /* 0x000000010a00780c */ /* 0x000fe40000701670 */
[----:B------:R-:W-:Y:S02]  /*3e30*/  ISETP.GT.AND P6, PT, R11, 0x39, !P6 ;  /* 0x000000390b00780c */ /* 0x000fe400077c4270 */
[----:B------:R-:W-:Y:S02]  /*3e40*/  FSEL R3, R3, -INF , !P0 ;  /* 0xff80000003037808 */ /* 0x000fe40004000000 */
[----:B------:R-:W-:-:S02]  /*3e50*/  ISETP.NE.AND P0, PT, R36, RZ, PT ;  /* 0x000000ff2400720c */ /* 0x000fc40003f05270 */
[----:B------:R-:W-:Y:S02]  /*3e60*/  FMNMX.FTZ R9, R3, R4, !PT ;  /* 0x0000000403097209 */ /* 0x000fe40007810000 */
[----:B------:R-:W-:Y:S02]  /*3e70*/  ISETP.GT.AND P0, PT, R11, 0x21, !P0 ;  /* 0x000000210b00780c */ /* 0x000fe40004704270 */
[----:B------:R-:W-:Y:S02]  /*3e80*/  FMNMX.FTZ R12, R8, R9, !PT ;  /* 0x00000009080c7209 */ /* 0x000fe40007810000 */
[----:B------:R-:W-:Y:S02]  /*3e90*/  ISETP.LT.OR P0, PT, R10, 0x22, P0 ;  /* 0x000000220a00780c */ /* 0x000fe40000701670 */
[----:B------:R-:W-:Y:S02]  /*3ea0*/  FMNMX.FTZ R25, R13, R12, !PT ;  /* 0x0000000c0d197209 */ /* 0x000fe40007810000 */
[----:B0-----:R-:W-:-:S02]  /*3eb0*/  FMNMX.FTZ R9, R27, R28, !PT ;  /* 0x0000001c1b097209 */ /* 0x001fc40007810000 */
[----:B------:R-:W-:Y:S02]  /*3ec0*/  FMNMX.FTZ R12, R14, R25, !PT ;  /* 0x000000190e0c7209 */ /* 0x000fe40007810000 */
[----:B------:R-:W-:Y:S01]  /*3ed0*/  FSEL R11, R43, -INF , !P0 ;  /* 0xff8000002b0b7808 */ /* 0x000fe20004000000 */
[----:B------:R-:W-:-:S01]  /*3ee0*/  FFMA.FTZ R26, R9, R26, -8 ;  /* 0xc1000000091a7423 */ /* 0x000fc2000001001a */
[----:B------:R-:W-:Y:S02]  /*3ef0*/  FMNMX.FTZ R25, R15, R12, !PT ;  /* 0x0000000c0f197209 */ /* 0x000fe40007810000 */
[----:B------:R-:W-:Y:S02]  /*3f00*/  FSETP.NEU.FTZ.AND P0, PT, R9, -INF , PT ;  /* 0xff8000000900780b */ /* 0x000fe40003f1d000 */
[----:B------:R-:W-:Y:S02]  /*3f10*/  FMNMX.FTZ R12, R20, R25, !PT ;  /* 0x00000019140c7209 */ /* 0x000fe40007810000 */
[----:B------:R-:W-:-:S02]  /*3f20*/  ISETP.LT.OR P2, PT, R10, 0x2a, P2 ;  /* 0x0000002a0a00780c */ /* 0x000fc40001741670 */
[----:B------:R-:W-:Y:S02]  /*3f30*/  FMNMX.FTZ R25, R21, R12, !PT ;  /* 0x0000000c15197209 */ /* 0x000fe40007810000 */
[----:B------:R-:W-:Y:S02]  /*3f40*/  FSEL R30, R26, RZ, P0 ;  /* 0x000000ff1a1e7208 */ /* 0x000fe40000000000 */
[----:B------:R-:W-:Y:S02]  /*3f50*/  FMNMX.FTZ R12, R24, R25, !PT ;  /* 0x00000019180c7209 */ /* 0x000fe40007810000 */
[----:B------:R-:W-:Y:S01]  /*3f60*/  FSEL R25, R46, -INF , !P1 ;  /* 0xff8000002e197808 */ /* 0x000fe20004800000 */
[--C-:B------:R-:W-:Y:S01]  /*3f70*/  FFMA.FTZ R32, R39, UR10, -R30.reuse ;  /* 0x0000000a27207c23 */ /* 0x100fe2000801081e */
[----:B------:R-:W-:Y:S01]  /*3f80*/  FMNMX.FTZ R12, R11, R12, !PT ;  /* 0x0000000c0b0c7209 */ /* 0x000fe20007810000 */
[--C-:B------:R-:W-:Y:S01]  /*3f90*/  FFMA.FTZ R33, R57, UR10, -R30.reuse ;  /* 0x0000000a39217c23 */ /* 0x100fe2000801081e */
[C---:B------:R-:W-:Y:S01]  /*3fa0*/  ISETP.LT.OR P3, PT, R10.reuse, 0x31, P3 ;  /* 0x000000310a00780c */ /* 0x040fe20001f61670 */
[--C-:B------:R-:W-:Y:S01]  /*3fb0*/  FFMA.FTZ R34, R59, UR10, -R30.reuse ;  /* 0x0000000a3b227c23 */ /* 0x100fe2000801081e */
[----:B------:R-:W-:Y:S01]  /*3fc0*/  FSEL R26, R47, -INF , !P2 ;  /* 0xff8000002f1a7808 */ /* 0x000fe20005000000 */
[----:B------:R-:W-:Y:S01]  /*3fd0*/  IMAD.U32 R47, RZ, RZ, UR10 ;  /* 0x0000000aff2f7e24 */ /* 0x000fe2000f8e00ff */
[----:B------:R-:W-:Y:S01]  /*3fe0*/  FMNMX.FTZ R29, R25, R12, !PT ;  /* 0x0000000c191d7209 */ /* 0x000fe20007810000 */
[----:B------:R-:W-:Y:S01]  /*3ff0*/  MUFU.EX2 R32, R32 ;  /* 0x0000002000207308 */ /* 0x000fe20000000800 */
[----:B------:R-:W-:Y:S01]  /*4000*/  ISETP.LT.OR P4, PT, R10, 0x32, P4 ;  /* 0x000000320a00780c */ /* 0x000fe20002781670 */
[--C-:B------:R-:W-:Y:S01]  /*4010*/  FFMA.FTZ R35, R61, UR10, -R30.reuse ;  /* 0x0000000a3d237c23 */ /* 0x100fe2000801081e */
[----:B------:R-:W-:Y:S01]  /*4020*/  FSEL R27, R50, -INF , !P3 ;  /* 0xff800000321b7808 */ /* 0x000fe20005800000 */
[--C-:B------:R-:W-:Y:S01]  /*4030*/  FFMA.FTZ R36, R63, UR10, -R30.reuse ;  /* 0x0000000a3f247c23 */ /* 0x100fe2000801081e */
[----:B------:R-:W-:Y:S01]  /*4040*/  FMNMX.FTZ R12, R26, R29, !PT ;  /* 0x0000001d1a0c7209 */ /* 0x000fe20007810000 */
[--C-:B------:R-:W-:Y:S01]  /*4050*/  FFMA.FTZ R37, R65, UR10, -R30.reuse ;  /* 0x0000000a41257c23 */ /* 0x100fe2000801081e */
[C---:B------:R-:W-:Y:S01]  /*4060*/  ISETP.LT.OR P5, PT, R10.reuse, 0x39, P5 ;  /* 0x000000390a00780c */ /* 0x040fe20002fa1670 */
[----:B------:R-:W0:Y:S01]  /*4070*/  MUFU.EX2 R33, R33 ;  /* 0x0000002100217308 */ /* 0x000e220000000800 */
[----:B------:R-:W-:Y:S01]  /*4080*/  FSEL R28, R51, -INF , !P4 ;  /* 0xff800000331c7808 */ /* 0x000fe20006000000 */
[--C-:B------:R-:W-:Y:S01]  /*4090*/  FFMA.FTZ R38, R67, UR10, -R30.reuse ;  /* 0x0000000a43267c23 */ /* 0x100fe2000801081e */
[----:B------:R-:W-:Y:S01]  /*40a0*/  FMNMX.FTZ R29, R27, R12, !PT ;  /* 0x0000000c1b1d7209 */ /* 0x000fe20007810000 */
[--C-:B------:R-:W-:Y:S01]  /*40b0*/  FFMA.FTZ R39, R69, UR10, -R30.reuse ;  /* 0x0000000a45277c23 */ /* 0x100fe2000801081e */
[----:B------:R-:W-:Y:S01]  /*40c0*/  ISETP.LT.OR P6, PT, R10, 0x3a, P6 ;  /* 0x0000003a0a00780c */ /* 0x000fe200037c1670 */
[--C-:B------:R-:W-:Y:S01]  /*40d0*/  FFMA.FTZ R40, R71, UR10, -R30.reuse ;  /* 0x0000000a47287c23 */ /* 0x100fe2000801081e */
[----:B------:R-:W-:Y:S01]  /*40e0*/  FSEL R10, R54, -INF , !P5 ;  /* 0xff800000360a7808 */ /* 0x000fe20006800000 */
[----:B------:R-:W1:Y:S01]  /*40f0*/  MUFU.EX2 R34, R34 ;  /* 0x0000002200227308 */ /* 0x000e620000000800 */
[----:B------:R-:W-:Y:S01]  /*4100*/  FMNMX.FTZ R31, R28, R29, !PT ;  /* 0x0000001d1c1f7209 */ /* 0x000fe20007810000 */
[--C-:B------:R-:W-:Y:S01]  /*4110*/  FFMA.FTZ R41, R41, UR10, -R30.reuse ;  /* 0x0000000a29297c23 */ /* 0x100fe2000801081e */
[----:B------:R-:W-:Y:S01]  /*4120*/  FSEL R29, R55, -INF , !P6 ;  /* 0xff800000371d7808 */ /* 0x000fe20007000000 */
[--C-:B------:R-:W-:Y:S01]  /*4130*/  FFMA.FTZ R42, R73, UR10, -R30.reuse ;  /* 0x0000000a492a7c23 */ /* 0x100fe2000801081e */
[----:B------:R-:W-:Y:S01]  /*4140*/  FMNMX.FTZ R12, R10, R31, !PT ;  /* 0x0000001f0a0c7209 */ /* 0x000fe20007810000 */
[--C-:B------:R-:W-:Y:S01]  /*4150*/  FFMA.FTZ R43, R45, UR10, -R30.reuse ;  /* 0x0000000a2d2b7c23 */ /* 0x100fe2000801081e */
[----:B------:R-:W-:-:S01]  /*4160*/  FFMA.FTZ R44, R75, UR10, -R30 ;  /* 0x0000000a4b2c7c23 */ /* 0x000fc2000801081e */
[----:B------:R-:W2:Y:S01]  /*4170*/  MUFU.EX2 R35, R35 ;  /* 0x0000002300237308 */ /* 0x000ea20000000800 */
[----:B------:R-:W-:Y:S01]  /*4180*/  FMNMX.FTZ R12, R29, R12, !PT ;  /* 0x0000000c1d0c7209 */ /* 0x000fe20007810000 */
[----:B------:R-:W-:-:S04]  /*4190*/  FFMA.FTZ R45, R49, UR10, -R30 ;  /* 0x0000000a312d7c23 */ /* 0x000fc8000801081e */
[----:B------:R-:W3:Y:S02]  /*41a0*/  SHFL.BFLY PT, R31, R12, 0x2, 0x1f ;  /* 0x0c401f000c1f7f89 */ /* 0x000ee400000e0000 */
[----:B------:R-:W-:Y:S08]  /*41b0*/  MUFU.EX2 R36, R36 ;  /* 0x0000002400247308 */ /* 0x000ff00000000800 */
[----:B------:R-:W-:Y:S08]  /*41c0*/  MUFU.EX2 R37, R37 ;  /* 0x0000002500257308 */ /* 0x000ff00000000800 */
[----:B------:R-:W-:Y:S01]  /*41d0*/  MUFU.EX2 R38, R38 ;  /* 0x0000002600267308 */ /* 0x000fe20000000800 */
[----:B---3--:R-:W-:-:S07]  /*41e0*/  FMNMX.FTZ R31, R12, R31, !PT ;  /* 0x0000001f0c1f7209 */ /* 0x008fce0007810000 */
[----:B------:R-:W-:Y:S01]  /*41f0*/  MUFU.EX2 R39, R39 ;  /* 0x0000002700277308 */ /* 0x000fe20000000800 */
[----:B------:R-:W3:Y:S07]  /*4200*/  SHFL.BFLY PT, R12, R31, 0x1, 0x1f ;  /* 0x0c201f001f0c7f89 */ /* 0x000eee00000e0000 */
[----:B------:R-:W-:Y:S08]  /*4210*/  MUFU.EX2 R40, R40 ;  /* 0x0000002800287308 */ /* 0x000ff00000000800 */
[----:B------:R-:W-:Y:S08]  /*4220*/  MUFU.EX2 R41, R41 ;  /* 0x0000002900297308 */ /* 0x000ff00000000800 */
[----:B------:R-:W-:Y:S01]  /*4230*/  MUFU.EX2 R42, R42 ;  /* 0x0000002a002a7308 */ /* 0x000fe20000000800 */
[----:B---3--:R-:W-:Y:S01]  /*4240*/  FMNMX.FTZ R12, R31, R12, !PT ;  /* 0x0000000c1f0c7209 */ /* 0x008fe20007810000 */
[--C-:B------:R-:W-:Y:S01]  /*4250*/  FFMA.FTZ R31, R77, UR10, -R30.reuse ;  /* 0x0000000a4d1f7c23 */ /* 0x100fe2000801081e */
[----:B------:R-:W-:-:S02]  /*4260*/  FFMA.FTZ R30, R53, UR10, -R30 ;  /* 0x0000000a351e7c23 */ /* 0x000fc4000801081e */
[C---:B------:R-:W-:Y:S01]  /*4270*/  FSETP.NEU.FTZ.AND P0, PT, R12.reuse, -INF , PT ;  /* 0xff8000000c00780b */ /* 0x040fe20003f1d000 */
[----:B------:R-:W-:-:S02]  /*4280*/  FFMA.FTZ R46, R12, R47, -8 ;  /* 0xc10000000c2e7423 */ /* 0x000fc4000001002f */
[----:B------:R-:W-:Y:S03]  /*4290*/  MUFU.EX2 R43, R43 ;  /* 0x0000002b002b7308 */ /* 0x000fe60000000800 */
[----:B------:R-:W-:Y:S02]  /*42a0*/  FSEL R46, R46, RZ, P0 ;  /* 0x000000ff2e2e7208 */ /* 0x000fe40000000000 */
[----:B------:R-:W-:-:S03]  /*42b0*/  PLOP3.LUT P0, PT, PT, PT, UP0, 0x40, 0x0 ;  /* 0x000000000000781c */ /* 0x000fc60003f0e808 */
        /* <DEDUP_REMOVED lines=8> */
[----:B------:R0:W-:Y:S01]  /*4340*/  MUFU.EX2 R153, R3 ;  /* 0x0000000300997308 */ /* 0x0001e20000000800 */
[----:B------:R-:W-:-:S01]  /*4350*/  FFMA.FTZ R21, R21, UR10, -R46 ;  /* 0x0000000a15157c23 */ /* 0x000fc2000801082e */
[--C-:B------:R-:W-:Y:S01]  /*4360*/  FFMA.FTZ R24, R24, UR10, -R46.reuse ;  /* 0x0000000a18187c23 */ /* 0x100fe2000801082e */
[----:B------:R-:W-:-:S01]  /*4370*/  FFMA.FTZ R11, R11, UR10, -R46 ;  /* 0x0000000a0b0b7c23 */ /* 0x000fc2000801082e */
[--C-:B------:R-:W-:Y:S01]  /*4380*/  FFMA.FTZ R25, R25, UR10, -R46.reuse ;  /* 0x0000000a19197c23 */ /* 0x100fe2000801082e */
[----:B------:R-:W-:-:S01]  /*4390*/  FFMA.FTZ R26, R26, UR10, -R46 ;  /* 0x0000000a1a1a7c23 */ /* 0x000fc2000801082e */
[--C-:B------:R-:W-:Y:S01]  /*43a0*/  FFMA.FTZ R27, R27, UR10, -R46.reuse ;  /* 0x0000000a1b1b7c23 */ /* 0x100fe2000801082e */
[----:B------:R-:W-:-:S01]  /*43b0*/  FFMA.FTZ R28, R28, UR10, -R46 ;  /* 0x0000000a1c1c7c23 */ /* 0x000fc2000801082e */
[----:B------:R1:W3:Y:S01]  /*43c0*/  MUFU.EX2 R48, R4 ;  /* 0x0000000400307308 */ /* 0x0002e20000000800 */
[----:B0-----:R-:W-:-:S01]  /*43d0*/  FADD.FTZ R3, R32, R33 ;  /* 0x0000002120037221 */ /* 0x001fc20000010000 */
[--C-:B------:R-:W-:Y:S01]  /*43e0*/  FFMA.FTZ R10, R10, UR10, -R46.reuse ;  /* 0x0000000a0a0a7c23 */ /* 0x100fe2000801082e */
[----:B------:R-:W-:-:S05]  /*43f0*/  FFMA.FTZ R29, R29, UR10, -R46 ;  /* 0x0000000a1d1d7c23 */ /* 0x000fca000801082e */
[----:B------:R-:W0:Y:S01]  /*4400*/  MUFU.EX2 R8, R8 ;  /* 0x0000000800087308 */ /* 0x000e220000000800 */
[----:B-1----:R-:W-:-:S04]  /*4410*/  FADD.FTZ R4, R34, R3 ;  /* 0x0000000322047221 */ /* 0x002fc80000010000 */
[C---:B--2---:R-:W-:Y:S01]  /*4420*/  FADD.FTZ R3, R35.reuse, R4 ;  /* 0x0000000423037221 */ /* 0x044fe20000010000 */
[----:B------:R-:W-:Y:S02]  /*4430*/  F2FP.SATFINITE.E4M3.F32.PACK_AB_MERGE_C R35, R35, R34, RZ ;  /* 0x000000222323723e */ /* 0x000fe400048070ff */
[----:B------:R-:W1:Y:S01]  /*4440*/  MUFU.EX2 R13, R13 ;  /* 0x0000000d000d7308 */ /* 0x000e620000000800 */
[----:B---3--:R-:W-:-:S01]  /*4450*/  FADD.FTZ R47, R153, R48 ;  /* 0x00000030992f7221 */ /* 0x008fc20000010000 */
[----:B------:R-:W-:Y:S01]  /*4460*/  FADD.FTZ R4, R36, R3 ;  /* 0x0000000324047221 */ /* 0x000fe20000010000 */
[----:B------:R-:W-:-:S03]  /*4470*/  F2FP.SATFINITE.E4M3.F32.PACK_AB_MERGE_C R152, R33, R32, R35 ;  /* 0x000000202198723e */ /* 0x000fc60004807023 */
[----:B------:R-:W-:Y:S02]  /*4480*/  FADD.FTZ R3, R37, R4 ;  /* 0x0000000425037221 */ /* 0x000fe40000010000 */
[----:B------:R-:W2:Y:S01]  /*4490*/  MUFU.EX2 R14, R14 ;  /* 0x0000000e000e7308 */ /* 0x000ea20000000800 */
[----:B0-----:R-:W-:-:S01]  /*44a0*/  FADD.FTZ R50, R8, R47 ;  /* 0x0000002f08327221 */ /* 0x001fc20000010000 */
[----:B------:R-:W-:Y:S01]  /*44b0*/  FADD.FTZ R4, R38, R3 ;  /* 0x0000000326047221 */ /* 0x000fe20000010000 */
[----:B------:R-:W-:-:S03]  /*44c0*/  F2FP.SATFINITE.E4M3.F32.PACK_AB_MERGE_C R38, R39, R38, RZ ;  /* 0x000000262726723e */ /* 0x000fc600048070ff */
[----:B------:R-:W-:Y:S01]  /*44d0*/  FADD.FTZ R3, R39, R4 ;  /* 0x0000000427037221 */ /* 0x000fe20000010000 */
[----:B------:R-:W-:Y:S01]  /*44e0*/  F2FP.SATFINITE.E4M3.F32.PACK_AB_MERGE_C R154, R37, R36, R38 ;  /* 0x00000024259a723e */ /* 0x000fe20004807026 */
[----:B------:R-:W0:Y:S01]  /*44f0*/  MUFU.EX2 R15, R15 ;  /* 0x0000000f000f7308 */ /* 0x000e220000000800 */
[----:B-1----:R-:W-:-:S01]  /*4500*/  FADD.FTZ R47, R13, R50 ;  /* 0x000000320d2f7221 */ /* 0x002fc20000010000 */
[----:B------:R-:W-:Y:S01]  /*4510*/  FADD.FTZ R4, R40, R3 ;  /* 0x0000000328047221 */ /* 0x000fe20000010000 */
[----:B------:R-:W-:-:S03]  /*4520*/  F2FP.SATFINITE.E4M3.F32.PACK_AB_MERGE_C R8, R13, R8, RZ ;  /* 0x000000080d08723e */ /* 0x000fc600048070ff */
[----:B------:R-:W-:Y:S01]  /*4530*/  FADD.FTZ R3, R41, R4 ;  /* 0x0000000429037221 */ /* 0x000fe20000010000 */
[----:B------:R-:W-:Y:S01]  /*4540*/  F2FP.SATFINITE.E4M3.F32.PACK_AB_MERGE_C R153, R48, R153, R8 ;  /* 0x000000993099723e */ /* 0x000fe20004807008 */
[----:B------:R-:W1:Y:S01]  /*4550*/  MUFU.EX2 R20, R20 ;  /* 0x0000001400147308 */ /* 0x000e620000000800 */
[----:B--2---:R-:W-:-:S01]  /*4560*/  FADD.FTZ R50, R14, R47 ;  /* 0x0000002f0e327221 */ /* 0x004fc20000010000 */
[----:B------:R-:W-:Y:S01]  /*4570*/  FADD.FTZ R4, R42, R3 ;  /* 0x000000032a047221 */ /* 0x000fe20000010000 */
[----:B------:R-:W-:-:S04]  /*4580*/  F2FP.SATFINITE.E4M3.F32.PACK_AB_MERGE_C R42, R43, R42, RZ ;  /* 0x0000002a2b2a723e */ /* 0x000fc800048070ff */
[----:B------:R-:W-:Y:S01]  /*4590*/  F2FP.SATFINITE.E4M3.F32.PACK_AB_MERGE_C R156, R41, R40, R42 ;  /* 0x00000028299c723e */ /* 0x000fe2000480702a */
        /* <DEDUP_REMOVED lines=10> */
[----:B------:R-:W-:-:S04]  /*4640*/  FADD.FTZ R47, R43, R4 ;  /* 0x000000042b2f7221 */ /* 0x000fc80000010000 */
[----:B------:R-:W-:Y:S02]  /*4650*/  FADD.FTZ R34, R44, R47 ;  /* 0x0000002f2c227221 */ /* 0x000fe40000010000 */
        /* <DEDUP_REMOVED lines=24> */
[----:B------:R-:W-:Y:S06]  /*47e0*/  @P0 BRA `(.L_x_1486) ;  /* 0x0000000000040947 */ /* 0x000fec0003800000 */
[----:B------:R-:W-:Y:S01]  /*47f0*/  BPT.TRAP 0x1 ;  /* 0x000000040000795c */ /* 0x000fe20000300000 */
.L_x_1486:
[----:B------:R-:W-:Y:S01]  /*4800*/  PLOP3.LUT P1, PT, PT, PT, UP0, 0x40, 0x0 ;  /* 0x000000000000781c */ /* 0x000fe20003f2e808 */
[----:B------:R0:W1:-:S12]  /*4810*/  SYNCS.PHASECHK.TRANS64.TRYWAIT P0, [UR45+0x28450], R7 ;  /* 0x02845007ff0075a7 */ /* 0x000058000800016d */
[----:B0-----:R-:W-:Y:S05]  /*4820*/  @P1 BRA `(.L_x_1487) ;  /* 0x0000000000041947 */ /* 0x001fea0003800000 */
[----:B------:R-:W-:Y:S01]  /*4830*/  BPT.TRAP 0x1 ;  /* 0x000000040000795c */ /* 0x000fe20000300000 */
.L_x_1487:
[----:B-1----:R-:W-:Y:S05]  /*4840*/  @P0 BRA `(.L_x_1488) ;  /* 0x0000000000080947 */ /* 0x002fea0003800000 */
[----:B------:R-:W0:Y:S02]  /*4850*/  SYNCS.PHASECHK.TRANS64.TRYWAIT P0, [UR45+0x28450], R7 ;  /* 0x02845007ff0075a7 */ /* 0x000e24000800016d */
[----:B0-----:R-:W-:Y:S05]  /*4860*/  @!P0 BRA `(.L_x_1489) ;  /* 0x0000015400288947 */ /* 0x001fea0003800000 */
.L_x_1488:
[----:B------:R1:W-:Y:S01]  /*4870*/  BAR.SYNC.DEFER_BLOCKING R6, 0x100 ;  /* 0x000400060000751d */ /* 0x0003e20000010000 */
[----:B------:R-:W-:Y:S01]  /*4880*/  UIADD3 UR43, UR43, 0x8000, URZ ;  /* 0x000080002b2b7890 */ /* 0x000fe2000fffe03f */
[----:B------:R-:W-:-:S03]  /*4890*/  PLOP3.LUT P0, PT, PT, PT, UP0, 0x40, 0x0 ;  /* 0x000000000000781c */ /* 0x000fc60003f0e808 */
[----:B------:R-:W-:Y:S01]  /*48a0*/  USHF.R.U32.HI UR43, URZ, 0x4, UR43 ;  /* 0x000000043f2b7899 */ /* 0x000fe2000801162b */
[----:B------:R-:W-:-:S03]  /*48b0*/  UMOV UR7, 0x80000020 ;  /* 0x8000002000077882 */ /* 0x000fc60000000000 */
[----:B------:R-:W-:-:S04]  /*48c0*/  ULOP3.LUT UR43, UR43, 0x3fff, URZ, 0xc0, !UPT ;  /* 0x00003fff2b2b7892 */ /* 0x000fc8000f8ec03f */
[----:B------:R-:W-:-:S04]  /*48d0*/  ULOP3.LUT UR46, UR43, 0x10000, URZ, 0xfc, !UPT ;  /* 0x000100002b2e7892 */ /* 0x000fc8000f8efc3f */
[----:B------:R-:W-:Y:S01]  /*48e0*/  ULEA UR6, UR38, UR46, 0xa ;  /* 0x0000002e26067291 */ /* 0x000fe2000f8e503f */
[----:B------:R-:W-:-:S08]  /*48f0*/  WARPGROUP.ARRIVE ;  /* 0x00000000000079c5 */ /* 0x000fd00000000000 */
        /* <DEDUP_REMOVED lines=10> */
.L_x_1490:
[----:B------:R-:W-:Y:S01]  /*49a0*/  UISETP.NE.AND UP2, UPT, UR49, URZ, UPT ;  /* 0x0000003f3100728c */ /* 0x000fe2000bf45270 */
[----:B------:R-:W-:Y:S01]  /*49b0*/  R2UR UR43, R160 ;  /* 0x00000000a02b72ca */ /* 0x000fe200000e0000 */
[----:B------:R-:W-:Y:S02]  /*49c0*/  UISETP.NE.AND UP1, UPT, UR42, URZ, UPT ;  /* 0x0000003f2a00728c */ /* 0x000fe4000bf25270 */
[----:B------:R-:W-:Y:S01]  /*49d0*/  UIADD3 UR45, UR45, 0x28460, URZ ;  /* 0x000284602d2d7890 */ /* 0x000fe2000fffe03f */
[----:B------:R-:W-:-:S03]  /*49e0*/  UMOV UR15, UR47 ;  /* 0x0000002f000f7c82 */ /* 0x000fc60008000000 */
[----:B------:R-:W-:Y:S01]  /*49f0*/  PLOP3.LUT P0, PT, PT, PT, UP1, 0x40, 0x0 ;  /* 0x000000000000781c */ /* 0x000fe20003f0e818 */
[----:B------:R-:W-:Y:S02]  /*4a00*/  UPRMT UR45, UR50, 0x654, UR45 ;  /* 0x00000654322d7896 */ /* 0x000fe4000800002d */
[----:B------:R-:W-:Y:S01]  /*4a10*/  @UP2 ULDC UR6, c[0x0][0x44c] ;  /* 0x0001130000062ab9 */ /* 0x000fe20000000800 */
[----:B------:R-:W-:Y:S01]  /*4a20*/  @UP2 ULDC UR18, c[0x0][0x450] ;  /* 0x0001140000122ab9 */ /* 0x000fe20000000800 */
[----:B------:R-:W-:Y:S02]  /*4a30*/  UIMAD.WIDE.U32 UR6, UR47, UR6, URZ ;  /* 0x000000062f0672a5 */ /* 0x000fe4000f8e003f */
[----:B------:R-:W-:Y:S02]  /*4a40*/  UIADD3 UR43, UR43, -0x2, URZ ;  /* 0xfffffffe2b2b7890 */ /* 0x000fe4000fffe03f */
[----:B------:R-:W-:Y:S01]  /*4a50*/  @UP2 USHF.R.U32.HI UR15, URZ, UR18, UR7 ;  /* 0x000000123f0f2299 */ /* 0x000fe20008011607 */
[----:B------:R-:W-:Y:S03]  /*4a60*/  SYNCS.ARRIVE.TRANS64.RED.A1T0 RZ, [UR45], RZ ;  /* 0x000000ffffff79a7 */ /* 0x000fe6000810042d */
        /* <DEDUP_REMOVED lines=14> */
.L_x_1492:
[----:B------:R-:W-:Y:S02]  /*4b50*/  ULDC UR22, c[0x0][0x9e4] ;  /* 0x0002790000167ab9 */ /* 0x000fe40000000800 */
[----:B------:R-:W-:-:S11]  /*4b60*/  UISETP.NE.AND UP1, UPT, UR22, 0x1, UPT ;  /* 0x000000011600788c */ /* 0x000fd6000bf25270 */
[----:B------:R-:W-:Y:S02]  /*4b70*/  @UP1 ULDC.64 UR6, c[0x0][0x9e8] ;  /* 0x00027a0000061ab9 */ /* 0x000fe40000000a00 */
[----:B------:R-:W-:-:S04]  /*4b80*/  UIMAD.WIDE.U32 UR14, UR19, UR6, URZ ;  /* 0x00000006130e72a5 */ /* 0x000fc8000f8e003f */
[----:B------:R-:W-:-:S12]  /*4b90*/  @UP1 USHF.R.U32.HI UR19, URZ, UR7, UR15 ;  /* 0x000000073f131299 */ /* 0x000fd8000801160f */
.L_x_1493:
[----:B------:R-:W-:-:S04]  /*4ba0*/  UIMAD UR19, UR19, UR22, UR22 ;  /* 0x00000016131372a4 */ /* 0x000fc8000f8e0216 */
[----:B------:R-:W-:-:S04]  /*4bb0*/  UISETP.LT.AND UP1, UPT, UR18, UR19, UPT ;  /* 0x000000131200728c */ /* 0x000fc8000bf21270 */
[----:B------:R-:W-:-:S12]  /*4bc0*/  USEL UR18, UR18, UR19, UP1 ;  /* 0x0000001312127287 */ /* 0x000fd80008800000 */
.L_x_1491:
[----:B------:R-:W-:-:S04]  /*4bd0*/  USHF.R.S32.HI UR6, URZ, 0x1f, UR18 ;  /* 0x0000001f3f067899 */ /* 0x000fc80008011412 */
[----:B------:R-:W-:-:S04]  /*4be0*/  ULEA.HI UR6, UR6, UR18, URZ, 0x6 ;  /* 0x0000001206067291 */ /* 0x000fc8000f8f303f */
[----:B------:R-:W-:-:S04]  /*4bf0*/  USHF.R.S32.HI UR6, URZ, 0x6, UR6 ;  /* 0x000000063f067899 */ /* 0x000fc80008011406 */
[----:B------:R-:W-:-:S04]  /*4c00*/  UISETP.LT.AND UP1, UPT, UR51, UR6, UPT ;  /* 0x000000063300728c */ /* 0x000fc8000bf21270 */
[----:B------:R-:W-:-:S04]  /*4c10*/  USEL UR44, UR51, UR6, !UP1 ;  /* 0x00000006332c7287 */ /* 0x000fc8000c800000 */
[----:B------:R-:W-:-:S06]  /*4c20*/  UISETP.GE.AND UP1, UPT, UR43, UR44, UPT ;  /* 0x0000002c2b00728c */ /* 0x000fcc000bf26270 */
[----:B------:R-:W-:-:S13]  /*4c30*/  PLOP3.LUT P0, PT, PT, PT, UP1, 0x80, 0x0 ;  /* 0x000000000000781c */ /* 0x000fda0003f0f018 */
[----:B------:R-:W-:Y:S05]  /*4c40*/  @!P0 BRA `(.L_x_1494) ;  /* 0x0000002800c48947 */ /* 0x000fea0003800000 */
[----:B------:R-:W-:Y:S01]  /*4c50*/  IMAD.MOV.U32 R10, RZ, RZ, R12 ;  /* 0x000000ffff0a7224 */ /* 0x000fe200078e000c */
[----:B------:R-:W-:Y:S01]  /*4c60*/  ULDC UR50, c[0x0][0x9e4] ;  /* 0x0002790000327ab9 */ /* 0x000fe20000000800 */
[----:B------:R-:W-:Y:S01]  /*4c70*/  IMAD.MOV.U32 R11, RZ, RZ, R9 ;  /* 0x000000ffff0b7224 */ /* 0x000fe200078e0009 */
[----:B------:R-:W-:Y:S01]  /*4c80*/  ULDC UR59, c[0x0][0x9dc] ;  /* 0x00027700003b7ab9 */ /* 0x000fe20000000800 */
[----:B------:R-:W-:Y:S01]  /*4c90*/  ULDC UR58, c[0x0][0x988] ;  /* 0x00026200003a7ab9 */ /* 0x000fe20000000800 */
[----:B------:R-:W-:-:S05]  /*4ca0*/  ULDC UR60, c[0x0][0x9e0] ;  /* 0x00027800003c7ab9 */ /* 0x000fca0000000800 */
.L_x_1513:
        /* <DEDUP_REMOVED lines=8> */
.L_x_1495:
[----:B------:R-:W1:Y:S01]  /*4d30*/  S2UR UR52, SR_CgaCtaId ;  /* 0x00000000003479c3 */ /* 0x000e620000008800 */
[----:B------:R-:W-:Y:S01]  /*4d40*/  UMOV UR6, 0x400 ;  /* 0x0000040000067882 */ /* 0x000fe20000000000 */
[----:B------:R-:W-:Y:S01]  /*4d50*/  PLOP3.LUT P1, PT, PT, PT, UP0, 0x40, 0x0 ;  /* 0x000000000000781c */ /* 0x000fe20003f2e808 */
[----:B0-----:R-:W-:-:S05]  /*4d60*/  IMAD.U32 R8, RZ, RZ, UR39 ;  /* 0x00000027ff087e24 */ /* 0x001fca000f8e00ff */
[----:B------:R-:W-:Y:S01]  /*4d70*/  SHF.L.U32 R8, R8, 0x1f, RZ ;  /* 0x0000001f08087819 */ /* 0x000fe200000006ff */
[----:B-1----:R-:W-:-:S04]  /*4d80*/  ULEA UR6, UR52, UR6, 0x18 ;  /* 0x0000000634067291 */ /* 0x002fc8000f8ec03f */
[----:B------:R-:W-:-:S09]  /*4d90*/  ULEA UR45, UR38, UR6, 0x3 ;  /* 0x00000006262d7291 */ /* 0x000fd2000f8e183f */
[----:B------:R0:W1:Y:S01]  /*4da0*/  SYNCS.PHASECHK.TRANS64.TRYWAIT P0, [UR45+0x28430], R8 ;  /* 0x02843008ff0075a7 */ /* 0x000062000800016d */
[----:B------:R-:W-:Y:S05]  /*4db0*/  @P1 BRA `(.L_x_1496) ;  /* 0x0000000000041947 */ /* 0x000fea0003800000 */
[----:B------:R-:W-:Y:S01]  /*4dc0*/  BPT.TRAP 0x1 ;  /* 0x000000040000795c */ /* 0x000fe20000300000 */
.L_x_1496:
[----:B-1----:R-:W-:Y:S05]  /*4dd0*/  @P0 BRA `(.L_x_1497) ;  /* 0x0000000000080947 */ /* 0x002fea0003800000 */
[----:B------:R-:W1:Y:S02]  /*4de0*/  SYNCS.PHASECHK.TRANS64.TRYWAIT P0, [UR45+0x28430], R8 ;  /* 0x02843008ff0075a7 */ /* 0x000e64000800016d */
[----:B-1----:R-:W-:Y:S05]  /*4df0*/  @!P0 BRA `(.L_x_1498) ;  /* 0x0000014c00dc8947 */ /* 0x002fea0003800000 */
.L_x_1497:
[----:B------:R-:W-:Y:S01]  /*4e00*/  ULEA UR30, UR38, UR48, 0xa ;  /* 0x00000030261e7291 */ /* 0x000fe2000f8e503f */
[----:B------:R-:W-:Y:S01]  /*4e10*/  WARPGROUP.ARRIVE ;  /* 0x00000000000079c5 */ /* 0x000fe20000000000 */
[----:B------:R-:W-:Y:S01]  /*4e20*/  UMOV UR35, 0x40000040 ;  /* 0x4000004000237882 */ /* 0x000fe20000000000 */
[----:B------:R-:W-:Y:S01]  /*4e30*/  UMOV UR7, 0x40000040 ;  /* 0x4000004000077882 */ /* 0x000fe20000000000 */
[----:B------:R-:W-:-:S03]  /*4e40*/  UIADD3 UR6, UR30, 0x2, URZ ;  /* 0x000000021e067890 */ /* 0x000fc6000fffe03f */
[----:B-1----:R-:W1:Y:S01]  /*4e50*/  S2R R5, SR_TID.X ;  /* 0x0000000000057919 */ /* 0x002e620000002100 */
[----:B------:R-:W-:Y:S01]  /*4e60*/  UIADD3 UR10, UR30, 0x4, URZ ;  /* 0x000000041e0a7890 */ /* 0x000fe2000fffe03f */
[----:B------:R-:W-:Y:S01]  /*4e70*/  PLOP3.LUT P0, PT, PT, PT, UP0, 0x40, 0x0 ;  /* 0x000000000000781c */ /* 0x000fe20003f0e808 */
[----:B------:R-:W-:Y:S01]  /*4e80*/  UMOV UR34, UR30 ;  /* 0x0000001e00227c82 */ /* 0x000fe20008000000 */
        /* <DEDUP_REMOVED lines=12> */
[----:B-1----:R-:W-:-:S04]  /*4f50*/  SHF.R.U32.HI R208, RZ, 0x7, R5 ;  /* 0x00000007ffd07819 */ /* 0x002fc80000011605 */
[----:B------:R-:W-:Y:S01]  /*4f60*/  IADD3 R5, -R208, 0xb, RZ ;  /* 0x0000000bd0057810 */ /* 0x000fe20007ffe1ff */
        /* <DEDUP_REMOVED lines=25> */
.L_x_1499:
[----:B------:R-:W-:Y:S01]  /*5100*/  UISETP.NE.AND UP2, UPT, UR49, URZ, UPT ;  /* 0x0000003f3100728c */ /* 0x000fe2000bf45270 */
[C---:B------:R-:W-:Y:S01]  /*5110*/  FMUL.FTZ R9, R0.reuse, R155 ;  /* 0x0000009b00097220 */ /* 0x040fe20000410000 */
[C---:B------:R-:W-:Y:S01]  /*5120*/  FMUL.FTZ R155, R0.reuse, R160 ;  /* 0x000000a0009b7220 */ /* 0x040fe20000410000 */
[C---:B------:R-:W-:Y:S01]  /*5130*/  FMUL.FTZ R160, R0.reuse, R165 ;  /* 0x000000a500a07220 */ /* 0x040fe20000410000 */
[C---:B------:R-:W-:Y:S01]  /*5140*/  FMUL.FTZ R165, R0.reuse, R175 ;  /* 0x000000af00a57220 */ /* 0x040fe20000410000 */
[----:B------:R-:W-:Y:S01]  /*5150*/  VIADD R175, R17, UR47 ;  /* 0x0000002f11af7c36 */ /* 0x000fe20008000000 */
[----:B------:R-:W-:Y:S01]  /*5160*/  PLOP3.LUT P0, PT, PT, PT, UP2, 0x80, 0x0 ;  /* 0x000000000000781c */ /* 0x000fe20003f0f028 */
[----:B------:R-:W-:Y:S01]  /*5170*/  USHF.L.U32 UR7, UR43, 0x6, URZ ;  /* 0x000000062b077899 */ /* 0x000fe2000800063f */
[----:B------:R-:W-:Y:S01]  /*5180*/  PLOP3.LUT P1, PT, PT, PT, UP2, 0x80, 0x0 ;  /* 0x000000000000781c */ /* 0x000fe20003f2f028 */
[C---:B------:R-:W-:Y:S01]  /*5190*/  FMUL.FTZ R13, R0.reuse, R152 ;  /* 0x00000098000d7220 */ /* 0x040fe20000410000 */
[C---:B------:R-:W-:Y:S01]  /*51a0*/  FMUL.FTZ R152, R0.reuse, R157 ;  /* 0x0000009d00987220 */ /* 0x040fe20000410000 */
[----:B------:R-:W-:Y:S01]  /*51b0*/  @UP2 ULDC UR6, c[0x0][0x44c] ;  /* 0x0001130000062ab9 */ /* 0x000fe20000000800 */
[C---:B------:R-:W-:Y:S01]  /*51c0*/  FMUL.FTZ R157, R0.reuse, R161 ;  /* 0x000000a1009d7220 */ /* 0x040fe20000410000 */
[C---:B------:R-:W-:Y:S01]  /*51d0*/  FMUL.FTZ R161, R0.reuse, R170 ;  /* 0x000000aa00a17220 */ /* 0x040fe20000410000 */
[----:B------:R-:W-:Y:S01]  /*51e0*/  FMUL.FTZ R170, R0, R179 ;  /* 0x000000b300aa7220 */ /* 0x000fe20000410000 */
[----:B------:R-:W-:-:S02]  /*51f0*/  IMAD.U32 R179, RZ, RZ, UR7 ;  /* 0x00000007ffb37e24 */ /* 0x000fc4000f8e00ff */
[C---:B------:R-:W-:Y:S01]  /*5200*/  FMUL.FTZ R14, R0.reuse, R153 ;  /* 0x00000099000e7220 */ /* 0x040fe20000410000 */
[C---:B------:R-:W-:Y:S01]  /*5210*/  FMUL.FTZ R12, R0.reuse, R154 ;  /* 0x0000009a000c7220 */ /* 0x040fe20000410000 */
[----:B------:R-:W-:Y:S01]  /*5220*/  FMUL.FTZ R21, R0, R156 ;  /* 0x0000009c00157220 */ /* 0x000fe20000410000 */
[----:B------:R-:W-:Y:S01]  /*5230*/  @P0 IMAD.HI.U32 R6, R175, UR6, RZ ;  /* 0x00000006af060c27 */ /* 0x000fe2000f8e00ff */
[----:B------:R-:W-:Y:S01]  /*5240*/  @UP2 ULDC UR6, c[0x0][0x450] ;  /* 0x0001140000062ab9 */ /* 0x000fe20000000800 */
[----:B------:R-:W-:Y:S02]  /*5250*/  IADD3 R179, -R2, 0x1, -R179 ;  /* 0x0000000102b37810 */ /* 0x000fe40007ffe9b3 */
[C---:B------:R-:W-:Y:S01]  /*5260*/  FMUL.FTZ R20, R0.reuse, R159 ;  /* 0x0000009f00147220 */ /* 0x040fe20000410000 */
[----:B------:R-:W-:Y:S01]  /*5270*/  UISETP.NE.AND UP1, UPT, UR42, URZ, UPT ;  /* 0x0000003f2a00728c */ /* 0x000fe2000bf25270 */
[----:B------:R-:W-:Y:S01]  /*5280*/  @P1 SHF.R.U32.HI R175, RZ, UR6, R6 ;  /* 0x00000006ffaf1c19 */ /* 0x000fe20008011606 */
[----:B------:R-:W-:Y:S01]  /*5290*/  IMAD.U32 R6, RZ, RZ, UR41 ;  /* 0x00000029ff067e24 */ /* 0x000fe2000f8e00ff */
[----:B------:R-:W-:Y:S01]  /*52a0*/  UIADD3 UR6, UR45, 0x28440, URZ ;  /* 0x000284402d067890 */ /* 0x000fe2000fffe03f */
[C---:B------:R-:W-:Y:S01]  /*52b0*/  FMUL.FTZ R153, R0.reuse, R162 ;  /* 0x000000a200997220 */ /* 0x040fe20000410000 */
[C---:B------:R-:W-:Y:S01]  /*52c0*/  FMUL.FTZ R154, R0.reuse, R163 ;  /* 0x000000a3009a7220 */ /* 0x040fe20000410000 */
[----:B------:R-:W-:Y:S01]  /*52d0*/  FMUL.FTZ R159, R0, R164 ;  /* 0x000000a4009f7220 */ /* 0x000fe20000410000 */
[----:B------:R-:W-:Y:S01]  /*52e0*/  IADD3 R179, -R6, UR40, R179 ;  /* 0x0000002806b37c10 */ /* 0x000fe2000fffe1b3 */
[C---:B------:R-:W-:Y:S01]  /*52f0*/  FMUL.FTZ R156, R0.reuse, R166 ;  /* 0x000000a6009c7220 */ /* 0x040fe20000410000 */
[----:B------:R-:W2:Y:S01]  /*5300*/  SHFL.IDX PT, R6, R175, RZ, 0x1c1f ;  /* 0x001c1fffaf067589 */ /* 0x000ea200000e0000 */
[C---:B------:R-:W-:Y:S01]  /*5310*/  FMUL.FTZ R15, R0.reuse, R158 ;  /* 0x0000009e000f7220 */ /* 0x040fe20000410000 */
[C---:B------:R-:W-:Y:S01]  /*5320*/  FMUL.FTZ R163, R0.reuse, R168 ;  /* 0x000000a800a37220 */ /* 0x040fe20000410000 */
[C---:B------:R-:W-:Y:S01]  /*5330*/  FMUL.FTZ R166, R0.reuse, R169 ;  /* 0x000000a900a67220 */ /* 0x040fe20000410000 */
[C---:B------:R-:W-:Y:S01]  /*5340*/  FMUL.FTZ R162, R0.reuse, R171 ;  /* 0x000000ab00a27220 */ /* 0x040fe20000410000 */
[C---:B------:R-:W-:Y:S01]  /*5350*/  FMUL.FTZ R164, R0.reuse, R174 ;  /* 0x000000ae00a47220 */ /* 0x040fe20000410000 */
        /* <DEDUP_REMOVED lines=13> */
[----:B------:R-:W-:Y:S01]  /*5430*/  UMOV UR11, UR59 ;  /* 0x0000003b000b7c82 */ /* 0x000fe20008000000 */
[----:B------:R-:W-:Y:S01]  /*5440*/  SYNCS.ARRIVE.TRANS64.RED.A1T0 RZ, [UR6], RZ ;  /* 0x000000ffffff79a7 */ /* 0x000fe20008100406 */
[----:B------:R-:W-:Y:S01]  /*5450*/  ULOP3.LUT UR6, URZ, UR11, URZ, 0x33, !UPT ;  /* 0x0000000b3f067292 */ /* 0x000fe2000f8e333f */
[----:B------:R-:W-:-:S04]  /*5460*/  VIADD R178, R179, UR60 ;  /* 0x0000003cb3b27c36 */ /* 0x000fc80008000000 */
[----:B------:R-:W4:Y:S01]  /*5470*/  MUFU.TANH R14, R14 ;  /* 0x0000000e000e7308 */ /* 0x000f220000002400 */
[----:B------:R-:W-:Y:S02]  /*5480*/  VIADD R179, R179, UR6 ;  /* 0x00000006b3b37c36 */ /* 0x000fe40008000000 */
[----:B--2---:R-:W-:Y:S02]  /*5490*/  IMAD.IADD R180, R178, 0x1, R6 ;  /* 0x00000001b2b47824 */ /* 0x004fe400078e0206 */
[----:B------:R-:W-:-:S03]  /*54a0*/  IMAD.IADD R181, R6, 0x1, R179 ;  /* 0x0000000106b57824 */ /* 0x000fc600078e02b3 */
        /* <DEDUP_REMOVED lines=29> */
[----:B------:R-:W0:Y:S01]  /*5680*/  MUFU.TANH R173, R173 ;  /* 0x000000ad00ad7308 */ /* 0x000e220000002400 */
[----:B--234-:R-:W-:Y:S05]  /*5690*/  @P0 BRA `(.L_x_1500) ;  /* 0x00000000005c0947 */ /* 0x01cfea0003800000 */
[----:B------:R-:W-:Y:S01]  /*56a0*/  IMAD.U32 R182, RZ, RZ, UR41 ;  /* 0x00000029ffb67e24 */ /* 0x000fe2000f8e00ff */
[----:B------:R-:W-:Y:S04]  /*56b0*/  BSSY B0, `(.L_x_1501) ;  /* 0x0000011000007945 */ /* 0x000fe80003800000 */
[----:B------:R-:W-:-:S04]  /*56c0*/  IADD3 R182, -R182, UR40, R6 ;  /* 0x00000028b6b67c10 */ /* 0x000fc8000fffe106 */
        /* <DEDUP_REMOVED lines=10> */
.L_x_1502:
[----:B------:R-:W-:-:S05]  /*5770*/  IMAD.U32 R183, RZ, RZ, UR50 ;  /* 0x00000032ffb77e24 */ /* 0x000fca000f8e00ff */
[----:B------:R-:W-:-:S13]  /*5780*/  ISETP.NE.AND P0, PT, R183, 0x1, PT ;  /* 0x00000001b700780c */ /* 0x000fda0003f05270 */
[----:B------:R-:W2:Y:S02]  /*5790*/  @P0 LDC.64 R6, c[0x0][0x9e8] ;  /* 0x00027a00ff060b82 */ /* 0x000ea40000000a00 */
[----:B--2---:R-:W-:-:S05]  /*57a0*/  @P0 IMAD.HI.U32 R6, R182, R6, RZ ;  /* 0x00000006b6060227 */ /* 0x004fca00078e00ff */
[----:B------:R-:W-:-:S07]  /*57b0*/  @P0 SHF.R.U32.HI R182, RZ, R7, R6 ;  /* 0x00000007ffb60219 */ /* 0x000fce0000011606 */
.L_x_1503:
[----:B------:R-:W-:Y:S05]  /*57c0*/  BSYNC B0 ;  /* 0x0000000000007941 */ /* 0x000fea0003800000 */
.L_x_1501:
[----:B------:R-:W-:-:S04]  /*57d0*/  IMAD R182, R182, R183, -UR7 ;  /* 0x80000007b6b67e24 */ /* 0x000fc8000f8e02b7 */
[----:B------:R-:W-:-:S05]  /*57e0*/  IMAD.IADD R182, R182, 0x1, -R2 ;  /* 0x00000001b6b67824 */ /* 0x000fca00078e0a02 */
[----:B------:R-:W-:Y:S02]  /*57f0*/  VIMNMX R181, R181, R182, !PT ;  /* 0x000000b6b5b57248 */ /* 0x000fe40007fe0100 */
[----:B------:R-:W-:-:S07]  /*5800*/  VIADDMNMX R180, R182, R183, R180, PT ;  /* 0x000000b7b6b47246 */ /* 0x000fce00038001b4 */
.L_x_1500:
[----:B------:R-:W-:Y:S01]  /*5810*/  UISETP.GT.AND UP1, UPT, UR43, -0x1, UPT ;  /* 0xffffffff2b00788c */ /* 0x000fe2000bf24270 */
[----:B------:R-:W2:Y:S01]  /*5820*/  SHFL.IDX PT, R175, R175, 0x1, 0x1c1f ;  /* 0x003c1f00afaf7f89 */ /* 0x000ea200000e0000 */
[----:B------:R-:W-:-:S04]  /*5830*/  UISETP.NE.AND UP2, UPT, UR42, URZ, UPT ;  /* 0x0000003f2a00728c */ /* 0x000fc8000bf45270 */
[----:B------:R-:W-:-:S04]  /*5840*/  PLOP3.LUT P0, PT, PT, PT, UP1, 0x80, 0x0 ;  /* 0x000000000000781c */ /* 0x000fc80003f0f018 */
[C---:B------:R-:W-:Y:S02]  /*5850*/  ISETP.GT.AND P3, PT, R181.reuse, 0x10, P0 ;  /* 0x00000010b500780c */ /* 0x040fe40000764270 */
[C---:B------:R-:W-:Y:S02]  /*5860*/  ISETP.GT.AND P5, PT, R181.reuse, RZ, P0 ;  /* 0x000000ffb500720c */ /* 0x040fe400007a4270 */
[----:B------:R-:W-:Y:S02]  /*5870*/  ISETP.LT.OR P3, PT, R180, 0x11, P3 ;  /* 0x00000011b400780c */ /* 0x000fe40001f61670 */
[C---:B------:R-:W-:Y:S02]  /*5880*/  ISETP.GT.AND P6, PT, R181.reuse, 0x1, P0 ;  /* 0x00000001b500780c */ /* 0x040fe400007c4270 */
[C---:B------:R-:W-:Y:S02]  /*5890*/  ISETP.GT.AND P1, PT, R181.reuse, 0x8, P0 ;  /* 0x00000008b500780c */ /* 0x040fe40000724270 */
[----:B------:R-:W-:-:S02]  /*58a0*/  ISETP.GT.AND P4, PT, R181, 0x9, P0 ;  /* 0x00000009b500780c */ /* 0x000fc40000784270 */
[----:B0-----:R-:W-:Y:S02]  /*58b0*/  FSEL R155, R155, -INF , !P3 ;  /* 0xff8000009b9b7808 */ /* 0x001fe40005800000 */
[----:B------:R-:W-:Y:S01]  /*58c0*/  ISETP.GT.AND P3, PT, R181, 0x28, P0 ;  /* 0x00000028b500780c */ /* 0x000fe20000764270 */
[--C-:B--2---:R-:W-:Y:S01]  /*58d0*/  IMAD.IADD R178, R178, 0x1, R175.reuse ;  /* 0x00000001b2b27824 */ /* 0x104fe200078e02af */
[C---:B------:R-:W-:Y:S01]  /*58e0*/  ISETP.LT.OR P5, PT, R180.reuse, 0x1, P5 ;  /* 0x00000001b400780c */ /* 0x040fe20002fa1670 */
[----:B------:R-:W-:Y:S01]  /*58f0*/  IMAD.IADD R179, R179, 0x1, R175 ;  /* 0x00000001b3b37824 */ /* 0x000fe200078e02af */
[C---:B------:R-:W-:Y:S02]  /*5900*/  ISETP.LT.OR P6, PT, R180.reuse, 0x2, P6 ;  /* 0x00000002b400780c */ /* 0x040fe400037c1670 */
[C---:B------:R-:W-:Y:S02]  /*5910*/  ISETP.LT.OR P1, PT, R180.reuse, 0x9, P1 ;  /* 0x00000009b400780c */ /* 0x040fe40000f21670 */
[----:B------:R-:W-:-:S02]  /*5920*/  ISETP.LT.OR P4, PT, R180, 0xa, P4 ;  /* 0x0000000ab400780c */ /* 0x000fc40002781670 */
[----:B------:R-:W-:Y:S02]  /*5930*/  ISETP.LT.OR P3, PT, R180, 0x29, P3 ;  /* 0x00000029b400780c */ /* 0x000fe40001f61670 */
[----:B------:R-:W-:Y:S02]  /*5940*/  FSEL R13, R13, -INF , !P5 ;  /* 0xff8000000d0d7808 */ /* 0x000fe40006800000 */
[----:B------:R-:W-:Y:S02]  /*5950*/  FSEL R14, R14, -INF , !P6 ;  /* 0xff8000000e0e7808 */ /* 0x000fe40007000000 */
[----:B------:R-:W-:Y:S02]  /*5960*/  FSEL R21, R21, -INF , !P1 ;  /* 0xff80000015157808 */ /* 0x000fe40004800000 */
[----:B------:R-:W-:Y:S02]  /*5970*/  FSEL R152, R152, -INF , !P4 ;  /* 0xff80000098987808 */ /* 0x000fe40006000000 */
[----:B------:R-:W-:-:S02]  /*5980*/  ISETP.GT.AND P2, PT, R181, 0x11, P0 ;  /* 0x00000011b500780c */ /* 0x000fc40000744270 */
[C---:B------:R-:W-:Y:S02]  /*5990*/  ISETP.GT.AND P5, PT, R181.reuse, 0x18, P0 ;  /* 0x00000018b500780c */ /* 0x040fe400007a4270 */
[C---:B------:R-:W-:Y:S02]  /*59a0*/  ISETP.GT.AND P6, PT, R181.reuse, 0x19, P0 ;  /* 0x00000019b500780c */ /* 0x040fe400007c4270 */
[C---:B------:R-:W-:Y:S02]  /*59b0*/  ISETP.GT.AND P1, PT, R181.reuse, 0x20, P0 ;  /* 0x00000020b500780c */ /* 0x040fe40000724270 */
[----:B------:R-:W-:Y:S02]  /*59c0*/  ISETP.GT.AND P4, PT, R181, 0x21, P0 ;  /* 0x00000021b500780c */ /* 0x000fe40000784270 */
[----:B------:R-:W-:Y:S02]  /*59d0*/  FSEL R168, R168, -INF , !P3 ;  /* 0xff800000a8a87808 */ /* 0x000fe40005800000 */
[----:B------:R-:W-:-:S02]  /*59e0*/  PLOP3.LUT P3, PT, PT, PT, UP2, 0x40, 0x0 ;  /* 0x000000000000781c */ /* 0x000fc40003f6e828 */
[C---:B------:R-:W-:Y:S02]  /*59f0*/  ISETP.LT.OR P2, PT, R180.reuse, 0x12, P2 ;  /* 0x00000012b400780c */ /* 0x040fe40001741670 */
[C---:B------:R-:W-:Y:S02]  /*5a00*/  ISETP.LT.OR P5, PT, R180.reuse, 0x19, P5 ;  /* 0x00000019b400780c */ /* 0x040fe40002fa1670 */
[C---:B------:R-:W-:Y:S02]  /*5a10*/  ISETP.LT.OR P6, PT, R180.reuse, 0x1a, P6 ;  /* 0x0000001ab400780c */ /* 0x040fe400037c1670 */
[C---:B------:R-:W-:Y:S02]  /*5a20*/  ISETP.LT.OR P1, PT, R180.reuse, 0x21, P1 ;  /* 0x00000021b400780c */ /* 0x040fe40000f21670 */
[----:B------:R-:W-:Y:S02]  /*5a30*/  ISETP.LT.OR P4, PT, R180, 0x22, P4 ;  /* 0x00000022b400780c */ /* 0x000fe40002781670 */
[----:B------:R-:W-:-:S02]  /*5a40*/  FSEL R157, R157, -INF , !P2 ;  /* 0xff8000009d9d7808 */ /* 0x000fc40005000000 */
[----:B------:R-:W-:Y:S02]  /*5a50*/  FSEL R159, R159, -INF , !P5 ;  /* 0xff8000009f9f7808 */ /* 0x000fe40006800000 */
[----:B------:R-:W-:Y:S02]  /*5a60*/  FSEL R160, R160, -INF , !P6 ;  /* 0xff800000a0a07808 */ /* 0x000fe40007000000 */
[----:B------:R-:W-:Y:S02]  /*5a70*/  FSEL R163, R163, -INF , !P1 ;  /* 0xff800000a3a37808 */ /* 0x000fe40004800000 */
[----:B------:R-:W-:Y:S02]  /*5a80*/  FSEL R166, R166, -INF , !P4 ;  /* 0xff800000a6a67808 */ /* 0x000fe40006000000 */
[C---:B------:R-:W-:Y:S02]  /*5a90*/  ISETP.GT.AND P2, PT, R181.reuse, 0x29, P0 ;  /* 0x00000029b500780c */ /* 0x040fe40000744270 */
[----:B------:R-:W-:-:S02]  /*5aa0*/  ISETP.GT.AND P5, PT, R181, 0x30, P0 ;  /* 0x00000030b500780c */ /* 0x000fc400007a4270 */
[C---:B------:R-:W-:Y:S02]  /*5ab0*/  ISETP.GT.AND P6, PT, R181.reuse, 0x31, P0 ;  /* 0x00000031b500780c */ /* 0x040fe400007c4270 */
[C---:B------:R-:W-:Y:S02]  /*5ac0*/  ISETP.GT.AND P1, PT, R181.reuse, 0x38, P0 ;  /* 0x00000038b500780c */ /* 0x040fe40000724270 */
[----:B------:R-:W-:Y:S02]  /*5ad0*/  ISETP.GT.AND P4, PT, R181, 0x39, P0 ;  /* 0x00000039b500780c */ /* 0x000fe40000784270 */
[C---:B------:R-:W-:Y:S02]  /*5ae0*/  ISETP.LT.OR P2, PT, R180.reuse, 0x2a, P2 ;  /* 0x0000002ab400780c */ /* 0x040fe40001741670 */
[C---:B------:R-:W-:Y:S02]  /*5af0*/  ISETP.LT.OR P5, PT, R180.reuse, 0x31, P5 ;  /* 0x00000031b400780c */ /* 0x040fe40002fa1670 */
[----:B------:R-:W-:-:S02]  /*5b00*/  ISETP.LT.OR P6, PT, R180, 0x32, P6 ;  /* 0x00000032b400780c */ /* 0x000fc400037c1670 */
[C---:B------:R-:W-:Y:S02]  /*5b10*/  ISETP.LT.OR P1, PT, R180.reuse, 0x39, P1 ;  /* 0x00000039b400780c */ /* 0x040fe40000f21670 */
[----:B------:R-:W-:Y:S02]  /*5b20*/  ISETP.LT.OR P4, PT, R180, 0x3a, P4 ;  /* 0x0000003ab400780c */ /* 0x000fe40002781670 */
[----:B------:R-:W-:Y:S02]  /*5b30*/  FSEL R169, R169, -INF , !P2 ;  /* 0xff800000a9a97808 */ /* 0x000fe40005000000 */
[----:B------:R-:W-:Y:S02]  /*5b40*/  FSEL R171, R171, -INF , !P5 ;  /* 0xff800000abab7808 */ /* 0x000fe40006800000 */
[----:B------:R-:W-:Y:S02]  /*5b50*/  FSEL R174, R174, -INF , !P6 ;  /* 0xff800000aeae7808 */ /* 0x000fe40007000000 */
[----:B------:R-:W-:-:S02]  /*5b60*/  FSEL R176, R176, -INF , !P1 ;  /* 0xff800000b0b07808 */ /* 0x000fc40004800000 */
[----:B------:R-:W-:Y:S01]  /*5b70*/  FSEL R177, R177, -INF , !P4 ;  /* 0xff800000b1b17808 */ /* 0x000fe20006000000 */
[----:B------:R-:W-:Y:S06]  /*5b80*/  @P3 BRA `(.L_x_1504) ;  /* 0x00000000005c3947 */ /* 0x000fec0003800000 */
        /* <DEDUP_REMOVED lines=13> */
.L_x_1506:
[----:B------:R-:W-:-:S05]  /*5c60*/  IMAD.U32 R180, RZ, RZ, UR50 ;  /* 0x00000032ffb47e24 */ /* 0x000fca000f8e00ff */
[----:B------:R-:W-:-:S13]  /*5c70*/  ISETP.NE.AND P1, PT, R180, 0x1, PT ;  /* 0x00000001b400780c */ /* 0x000fda0003f25270 */
[----:B------:R-:W0:Y:S02]  /*5c80*/  @P1 LDC.64 R6, c[0x0][0x9e8] ;  /* 0x00027a00ff061b82 */ /* 0x000e240000000a00 */
[----:B0-----:R-:W-:-:S05]  /*5c90*/  @P1 IMAD.HI.U32 R6, R175, R6, RZ ;  /* 0x00000006af061227 */ /* 0x001fca00078e00ff */
[----:B------:R-:W-:-:S07]  /*5ca0*/  @P1 SHF.R.U32.HI R175, RZ, R7, R6 ;  /* 0x00000007ffaf1219 */ /* 0x000fce0000011606 */
.L_x_1507:
[----:B------:R-:W-:Y:S05]  /*5cb0*/  BSYNC B0 ;  /* 0x0000000000007941 */ /* 0x000fea0003800000 */
.L_x_1505:
[----:B------:R-:W-:-:S04]  /*5cc0*/  IMAD R175, R175, R180, -UR7 ;  /* 0x80000007afaf7e24 */ /* 0x000fc8000f8e02b4 */
[----:B------:R-:W-:-:S05]  /*5cd0*/  IMAD.IADD R175, R175, 0x1, -R2 ;  /* 0x00000001afaf7824 */ /* 0x000fca00078e0a02 */
[----:B------:R-:W-:Y:S02]  /*5ce0*/  VIMNMX R179, R179, R175, !PT ;  /* 0x000000afb3b37248 */ /* 0x000fe40007fe0100 */
[----:B------:R-:W-:-:S07]  /*5cf0*/  VIADDMNMX R178, R175, R180, R178, PT ;  /* 0x000000b4afb27246 */ /* 0x000fce00038001b2 */
.L_x_1504:
[C---:B------:R-:W-:Y:S01]  /*5d00*/  ISETP.GT.AND P1, PT, R179.reuse, 0x1, P0 ;  /* 0x00000001b300780c */ /* 0x040fe20000724270 */
[----:B------:R-:W-:Y:S01]  /*5d10*/  UMOV UR10, UR58 ;  /* 0x0000003a000a7c82 */ /* 0x000fe20008000000 */
[----:B------:R-:W-:Y:S02]  /*5d20*/  ISETP.GT.AND P6, PT, R179, 0x18, P0 ;  /* 0x00000018b300780c */ /* 0x000fe400007c4270 */
[----:B------:R-:W-:Y:S02]  /*5d30*/  ISETP.LT.OR P1, PT, R178, 0x2, P1 ;  /* 0x00000002b200780c */ /* 0x000fe40000f21670 */
[----:B------:R-:W-:Y:S02]  /*5d40*/  LOP3.LUT R16, R16, 0xfffffffe, RZ, 0xc0, !PT ;  /* 0xfffffffe10107812 */ /* 0x000fe400078ec0ff */
[----:B------:R-:W-:Y:S02]  /*5d50*/  FSEL R6, R9, -INF , !P1 ;  /* 0xff80000009067808 */ /* 0x000fe40004800000 */
[----:B------:R-:W-:-:S02]  /*5d60*/  ISETP.GT.AND P1, PT, R179, 0x19, P0 ;  /* 0x00000019b300780c */ /* 0x000fc40000724270 */
[----:B------:R-:W-:Y:S02]  /*5d70*/  FMNMX.FTZ R7, R13, R11, !PT ;  /* 0x0000000b0d077209 */ /* 0x000fe40007810000 */
[----:B------:R-:W-:Y:S02]  /*5d80*/  ISETP.GT.AND P2, PT, R179, 0x8, P0 ;  /* 0x00000008b300780c */ /* 0x000fe40000744270 */
[----:B------:R-:W-:Y:S02]  /*5d90*/  @P6 LOP3.LUT R16, R16, 0x1, RZ, 0xfc, !PT ;  /* 0x0000000110106812 */ /* 0x000fe400078efcff */
[----:B------:R-:W-:Y:S02]  /*5da0*/  FMNMX.FTZ R7, R14, R7, !PT ;  /* 0x000000070e077209 */ /* 0x000fe40007810000 */
[----:B------:R-:W-:Y:S02]  /*5db0*/  LOP3.LUT R16, R16, 0xffffefff, RZ, 0xc0, !PT ;  /* 0xffffefff10107812 */ /* 0x000fe400078ec0ff */
[----:B------:R-:W-:-:S02]  /*5dc0*/  FMNMX.FTZ R7, R21, R7, !PT ;  /* 0x0000000715077209 */ /* 0x000fc40007810000 */
[----:B------:R-:W-:Y:S02]  /*5dd0*/  @P1 LOP3.LUT R16, R16, 0x1000, RZ, 0xfc, !PT ;  /* 0x0000100010101812 */ /* 0x000fe400078efcff */
[----:B------:R-:W-:Y:S02]  /*5de0*/  FMNMX.FTZ R7, R152, R7, !PT ;  /* 0x0000000798077209 */ /* 0x000fe40007810000 */
[C---:B------:R-:W-:Y:S02]  /*5df0*/  LOP3.LUT P1, RZ, R16.reuse, 0x1, RZ, 0xc0, !PT ;  /* 0x0000000110ff7812 */ /* 0x040fe4000782c0ff */
[----:B------:R-:W-:Y:S02]  /*5e00*/  LOP3.LUT R16, R16, 0xffffdfff, RZ, 0xc0, !PT ;  /* 0xffffdfff10107812 */ /* 0x000fe400078ec0ff */
[----:B------:R-:W-:Y:S02]  /*5e10*/  FMNMX.FTZ R7, R155, R7, !PT ;  /* 0x000000079b077209 */ /* 0x000fe40007810000 */
[----:B------:R-:W-:-:S02]  /*5e20*/  ISETP.GT.AND P3, PT, R179, 0x9, P0 ;  /* 0x00000009b300780c */ /* 0x000fc40000764270 */
[----:B------:R-:W-:Y:S02]  /*5e30*/  FMNMX.FTZ R7, R157, R7, !PT ;  /* 0x000000079d077209 */ /* 0x000fe40007810000 */
[----:B------:R-:W-:Y:S02]  /*5e40*/  ISETP.GT.AND P4, PT, R179, 0x10, P0 ;  /* 0x00000010b300780c */ /* 0x000fe40000784270 */
[----:B------:R-:W-:Y:S02]  /*5e50*/  FMNMX.FTZ R7, R159, R7, !PT ;  /* 0x000000079f077209 */ /* 0x000fe40007810000 */
[----:B------:R-:W-:Y:S02]  /*5e60*/  @P1 LOP3.LUT R16, R16, 0x2000, RZ, 0xfc, !PT ;  /* 0x0000200010101812 */ /* 0x000fe400078efcff */
[----:B------:R-:W-:Y:S02]  /*5e70*/  ISETP.GT.AND P1, PT, R179, 0x31, P0 ;  /* 0x00000031b300780c */ /* 0x000fe40000724270 */
[----:B------:R-:W-:-:S02]  /*5e80*/  LOP3.LUT R16, R16, 0xfffffffd, RZ, 0xc0, !PT ;  /* 0xfffffffd10107812 */ /* 0x000fc400078ec0ff */
[----:B------:R-:W-:Y:S02]  /*5e90*/  FMNMX.FTZ R7, R160, R7, !PT ;  /* 0x00000007a0077209 */ /* 0x000fe40007810000 */
[----:B------:R-:W-:Y:S02]  /*5ea0*/  ISETP.GT.AND P5, PT, R179, 0x11, P0 ;  /* 0x00000011b300780c */ /* 0x000fe400007a4270 */
[----:B------:R-:W-:Y:S02]  /*5eb0*/  FMNMX.FTZ R7, R163, R7, !PT ;  /* 0x00000007a3077209 */ /* 0x000fe40007810000 */
[----:B------:R-:W-:Y:S02]  /*5ec0*/  ISETP.LT.OR P2, PT, R178, 0x9, P2 ;  /* 0x00000009b200780c */ /* 0x000fe40001741670 */
[----:B------:R-:W-:Y:S02]  /*5ed0*/  FMNMX.FTZ R7, R166, R7, !PT ;  /* 0x00000007a6077209 */ /* 0x000fe40007810000 */
[----:B------:R-:W-:-:S02]  /*5ee0*/  @P1 LOP3.LUT R16, R16, 0x2, RZ, 0xfc, !PT ;  /* 0x0000000210101812 */ /* 0x000fc400078efcff */
[----:B------:R-:W-:Y:S02]  /*5ef0*/  ISETP.GT.AND P1, PT, R179, 0x38, P0 ;  /* 0x00000038b300780c */ /* 0x000fe40000724270 */
[----:B------:R-:W-:Y:S02]  /*5f00*/  LOP3.LUT R16, R16, 0xfffffff7, RZ, 0xc0, !PT ;  /* 0xfffffff710107812 */ /* 0x000fe400078ec0ff */
[----:B------:R-:W-:Y:S02]  /*5f10*/  FMNMX.FTZ R7, R168, R7, !PT ;  /* 0x00000007a8077209 */ /* 0x000fe40007810000 */
[C---:B------:R-:W-:Y:S02]  /*5f20*/  ISETP.LT.OR P3, PT, R178.reuse, 0xa, P3 ;  /* 0x0000000ab200780c */ /* 0x040fe40001f61670 */
[C---:B------:R-:W-:Y:S02]  /*5f30*/  ISETP.LT.OR P4, PT, R178.reuse, 0x11, P4 ;  /* 0x00000011b200780c */ /* 0x040fe40002781670 */
[----:B------:R-:W-:-:S02]  /*5f40*/  ISETP.LT.OR P5, PT, R178, 0x12, P5 ;  /* 0x00000012b200780c */ /* 0x000fc40002fa1670 */
[----:B------:R-:W-:Y:S02]  /*5f50*/  FMNMX.FTZ R7, R169, R7, !PT ;  /* 0x00000007a9077209 */ /* 0x000fe40007810000 */
[----:B------:R-:W-:Y:S02]  /*5f60*/  @P1 LOP3.LUT R16, R16, 0x8, RZ, 0xfc, !PT ;  /* 0x0000000810101812 */ /* 0x000fe400078efcff */
[----:B------:R-:W-:Y:S02]  /*5f70*/  ISETP.GT.AND P1, PT, R179, RZ, P0 ;  /* 0x000000ffb300720c */ /* 0x000fe40000724270 */
[----:B------:R-:W-:Y:S02]  /*5f80*/  LOP3.LUT R16, R16, 0xffffff7f, RZ, 0xc0, !PT ;  /* 0xffffff7f10107812 */ /* 0x000fe400078ec0ff */
[----:B------:R-:W-:Y:S02]  /*5f90*/  FSEL R15, R15, -INF , !P2 ;  /* 0xff8000000f0f7808 */ /* 0x000fe40005000000 */
[----:B------:R-:W-:-:S02]  /*5fa0*/  FSEL R20, R20, -INF , !P3 ;  /* 0xff80000014147808 */ /* 0x000fc40005800000 */
[----:B------:R-:W-:Y:S02]  /*5fb0*/  FSEL R153, R153, -INF , !P4 ;  /* 0xff80000099997808 */ /* 0x000fe40006000000 */
[----:B------:R-:W-:Y:S02]  /*5fc0*/  FSEL R154, R154, -INF , !P5 ;  /* 0xff8000009a9a7808 */ /* 0x000fe40006800000 */
[C---:B------:R-:W-:Y:S02]  /*5fd0*/  ISETP.GT.AND P2, PT, R179.reuse, 0x20, P0 ;  /* 0x00000020b300780c */ /* 0x040fe40000744270 */
[C---:B------:R-:W-:Y:S02]  /*5fe0*/  ISETP.GT.AND P3, PT, R179.reuse, 0x21, P0 ;  /* 0x00000021b300780c */ /* 0x040fe40000764270 */
[C---:B------:R-:W-:Y:S02]  /*5ff0*/  ISETP.GT.AND P4, PT, R179.reuse, 0x28, P0 ;  /* 0x00000028b300780c */ /* 0x040fe40000784270 */
[----:B------:R-:W-:-:S02]  /*6000*/  ISETP.GT.AND P5, PT, R179, 0x29, P0 ;  /* 0x00000029b300780c */ /* 0x000fc400007a4270 */
[C---:B------:R-:W-:Y:S02]  /*6010*/  ISETP.GT.AND P6, PT, R179.reuse, 0x30, P0 ;  /* 0x00000030b300780c */ /* 0x040fe400007c4270 */
[----:B------:R-:W-:Y:S02]  /*6020*/  ISETP.GT.AND P0, PT, R179, 0x39, P0 ;  /* 0x00000039b300780c */ /* 0x000fe40000704270 */
[----:B------:R-:W-:Y:S02]  /*6030*/  @P1 LOP3.LUT R16, R16, 0x80, RZ, 0xfc, !PT ;  /* 0x0000008010101812 */ /* 0x000fe400078efcff */
[----:B------:R-:W-:Y:S02]  /*6040*/  FMNMX.FTZ R7, R171, R7, !PT ;  /* 0x00000007ab077209 */ /* 0x000fe40007810000 */
[----:B------:R-:W-:Y:S02]  /*6050*/  LOP3.LUT P1, RZ, R16, 0x2000, RZ, 0xc0, !PT ;  /* 0x0000200010ff7812 */ /* 0x000fe4000782c0ff */
[----:B------:R-:W-:-:S02]  /*6060*/  FMNMX.FTZ R7, R174, R7, !PT ;  /* 0x00000007ae077209 */ /* 0x000fc40007810000 */
[----:B------:R-:W-:Y:S02]  /*6070*/  LOP3.LUT R16, R16, 0xffffffdf, RZ, 0xc0, !PT ;  /* 0xffffffdf10107812 */ /* 0x000fe400078ec0ff */
[----:B------:R-:W-:Y:S02]  /*6080*/  ISETP.LT.OR P1, PT, R178, 0x19, P1 ;  /* 0x00000019b200780c */ /* 0x000fe40000f21670 */
[----:B------:R-:W-:Y:S02]  /*6090*/  FMNMX.FTZ R7, R176, R7, !PT ;  /* 0x00000007b0077209 */ /* 0x000fe40007810000 */
[----:B------:R-:W-:Y:S02]  /*60a0*/  @P0 LOP3.LUT R16, R16, 0x20, RZ, 0xfc, !PT ;  /* 0x0000002010100812 */ /* 0x000fe400078efcff */
[----:B------:R-:W-:Y:S02]  /*60b0*/  FMNMX.FTZ R7, R177, R7, !PT ;  /* 0x00000007b1077209 */ /* 0x000fe40007810000 */
[----:B------:R-:W-:-:S02]  /*60c0*/  LOP3.LUT P0, RZ, R16, 0x2, RZ, 0xc0, !PT ;  /* 0x0000000210ff7812 */ /* 0x000fc4000780c0ff */
[----:B------:R-:W-:Y:S01]  /*60d0*/  LOP3.LUT R16, R16, 0xfffffeff, RZ, 0xc0, !PT ;  /* 0xfffffeff10107812 */ /* 0x000fe200078ec0ff */
[----:B------:R-:W0:Y:S01]  /*60e0*/  SHFL.BFLY PT, R9, R7, 0x2, 0x1f ;  /* 0x0c401f0007097f89 */ /* 0x000e2200000e0000 */
[----:B------:R-:W-:Y:S02]  /*60f0*/  ISETP.LT.OR P2, PT, R178, 0x21, P2 ;  /* 0x00000021b200780c */ /* 0x000fe40001741670 */
[----:B------:R-:W-:Y:S02]  /*6100*/  @P1 LOP3.LUT R16, R16, 0x100, RZ, 0xfc, !PT ;  /* 0x0000010010101812 */ /* 0x000fe400078efcff */
[----:B------:R-:W-:Y:S02]  /*6110*/  ISETP.LT.OR P3, PT, R178, 0x22, P3 ;  /* 0x00000022b200780c */ /* 0x000fe40001f61670 */
[C---:B------:R-:W-:Y:S02]  /*6120*/  LOP3.LUT P1, RZ, R16.reuse, 0x1000, RZ, 0xc0, !PT ;  /* 0x0000100010ff7812 */ /* 0x040fe4000782c0ff */
[----:B------:R-:W-:-:S02]  /*6130*/  LOP3.LUT R16, R16, 0xffffffbf, RZ, 0xc0, !PT ;  /* 0xffffffbf10107812 */ /* 0x000fc400078ec0ff */
[C---:B------:R-:W-:Y:S02]  /*6140*/  ISETP.LT.OR P1, PT, R178.reuse, 0x1a, P1 ;  /* 0x0000001ab200780c */ /* 0x040fe40000f21670 */
[C---:B------:R-:W-:Y:S02]  /*6150*/  ISETP.LT.OR P4, PT, R178.reuse, 0x29, P4 ;  /* 0x00000029b200780c */ /* 0x040fe40002781670 */
[C---:B------:R-:W-:Y:S02]  /*6160*/  ISETP.LT.OR P5, PT, R178.reuse, 0x2a, P5 ;  /* 0x0000002ab200780c */ /* 0x040fe40002fa1670 */
[C---:B------:R-:W-:Y:S02]  /*6170*/  ISETP.LT.OR P6, PT, R178.reuse, 0x31, P6 ;  /* 0x00000031b200780c */ /* 0x040fe400037c1670 */
[----:B------:R-:W-:-:S04]  /*6180*/  ISETP.LT.OR P0, PT, R178, 0x32, P0 ;  /* 0x00000032b200780c */ /* 0x000fc80000701670 */
[----:B------:R-:W-:Y:S02]  /*6190*/  FSEL R170, R170, -INF , !P0 ;  /* 0xff800000aaaa7808 */ /* 0x000fe40004000000 */
[----:B0-----:R-:W-:Y:S02]  /*61a0*/  FMNMX.FTZ R9, R7, R9, !PT ;  /* 0x0000000907097209 */ /* 0x001fe40007810000 */
[----:B------:R-:W-:-:S03]  /*61b0*/  @P1 LOP3.LUT R16, R16, 0x40, RZ, 0xfc, !PT ;  /* 0x0000004010101812 */ /* 0x000fc600078efcff */
[----:B------:R-:W0:Y:S01]  /*61c0*/  SHFL.BFLY PT, R7, R9, 0x1, 0x1f ;  /* 0x0c201f0009077f89 */ /* 0x000e2200000e0000 */
[C---:B------:R-:W-:Y:S02]  /*61d0*/  LOP3.LUT P1, RZ, R16.reuse, 0x8, RZ, 0xc0, !PT ;  /* 0x0000000810ff7812 */ /* 0x040fe4000782c0ff */
[----:B------:R-:W-:Y:S02]  /*61e0*/  LOP3.LUT R16, R16, 0xffffffef, RZ, 0xc0, !PT ;  /* 0xffffffef10107812 */ /* 0x000fe400078ec0ff */
[----:B------:R-:W-:Y:S02]  /*61f0*/  ISETP.LT.OR P1, PT, R178, 0x39, P1 ;  /* 0x00000039b200780c */ /* 0x000fe40000f21670 */
[----:B------:R-:W-:Y:S02]  /*6200*/  @P2 LOP3.LUT R16, R16, 0x10, RZ, 0xfc, !PT ;  /* 0x0000001010102812 */ /* 0x000fe400078efcff */
[----:B------:R-:W-:Y:S02]  /*6210*/  FSEL R172, R172, -INF , !P1 ;  /* 0xff800000acac7808 */ /* 0x000fe40004800000 */
[----:B------:R-:W-:-:S02]  /*6220*/  LOP3.LUT P2, RZ, R16, 0x80, RZ, 0xc0, !PT ;  /* 0x0000008010ff7812 */ /* 0x000fc4000784c0ff */
[----:B------:R-:W-:Y:S02]  /*6230*/  LOP3.LUT R16, R16, 0xfffffffb, RZ, 0xc0, !PT ;  /* 0xfffffffb10107812 */ /* 0x000fe400078ec0ff */
[----:B------:R-:W-:Y:S02]  /*6240*/  ISETP.LT.OR P2, PT, R178, 0x1, P2 ;  /* 0x00000001b200780c */ /* 0x000fe40001741670 */
[----:B------:R-:W-:Y:S02]  /*6250*/  @P3 LOP3.LUT R16, R16, 0x4, RZ, 0xfc, !PT ;  /* 0x0000000410103812 */ /* 0x000fe400078efcff */
[----:B------:R-:W-:Y:S02]  /*6260*/  FSEL R175, R12, -INF , !P2 ;  /* 0xff8000000caf7808 */ /* 0x000fe40005000000 */
[C---:B------:R-:W-:Y:S02]  /*6270*/  LOP3.LUT P3, RZ, R16.reuse, 0x20, RZ, 0xc0, !PT ;  /* 0x0000002010ff7812 */ /* 0x040fe4000786c0ff */
[----:B------:R-:W-:-:S02]  /*6280*/  LOP3.LUT R16, R16, 0xfffffbff, RZ, 0xc0, !PT ;  /* 0xfffffbff10107812 */ /* 0x000fc400078ec0ff */
[----:B0-----:R-:W-:Y:S02]  /*6290*/  FMNMX.FTZ R9, R9, R7, !PT ;  /* 0x0000000709097209 */ /* 0x001fe40007810000 */
[----:B------:R-:W-:Y:S02]  /*62a0*/  LOP3.LUT R16, R16, 0xfffffffe, RZ, 0xc0, !PT ;  /* 0xfffffffe10107812 */ /* 0x000fe400078ec0ff */
[----:B------:R-:W-:Y:S02]  /*62b0*/  ISETP.LT.OR P3, PT, R178, 0x3a, P3 ;  /* 0x0000003ab200780c */ /* 0x000fe40001f61670 */
[----:B------:R-:W-:Y:S02]  /*62c0*/  @P4 LOP3.LUT R16, R16, 0x1, RZ, 0xfc, !PT ;  /* 0x0000000110104812 */ /* 0x000fe400078efcff */
[----:B------:R-:W-:Y:S02]  /*62d0*/  FSETP.NEU.FTZ.AND P4, PT, R9, -INF , PT ;  /* 0xff8000000900780b */ /* 0x000fe40003f9d000 */
[----:B------:R-:W-:-:S02]  /*62e0*/  @P5 LOP3.LUT R16, R16, 0x400, RZ, 0xfc, !PT ;  /* 0x0000040010105812 */ /* 0x000fc400078efcff */
[----:B------:R-:W-:Y:S02]  /*62f0*/  FSEL R7, R9, RZ, P4 ;  /* 0x000000ff09077208 */ /* 0x000fe40002000000 */
[----:B------:R-:W-:Y:S02]  /*6300*/  LOP3.LUT R16, R16, 0xfffff7ff, RZ, 0xc0, !PT ;  /* 0xfffff7ff10107812 */ /* 0x000fe400078ec0ff */
[----:B------:R-:W-:Y:S01]  /*6310*/  FSEL R173, R173, -INF , !P3 ;  /* 0xff800000adad7808 */ /* 0x000fe20005800000 */
[----:B------:R-:W-:-:S01]  /*6320*/  FADD.FTZ R11, -R7, R11 ;  /* 0x0000000b070b7221 */ /* 0x000fc20000010100 */
[----:B------:R-:W-:Y:S01]  /*6330*/  IMAD.U32 R7, RZ, RZ, UR10 ;  /* 0x0000000aff077e24 */ /* 0x000fe2000f8e00ff */
[----:B------:R-:W-:-:S03]  /*6340*/  @P6 LOP3.LUT R16, R16, 0x800, RZ, 0xfc, !PT ;  /* 0x0000080010106812 */ /* 0x000fc600078efcff */
[----:B------:R-:W-:Y:S01]  /*6350*/  FFMA.FTZ R7, R9, R7, -8 ;  /* 0xc100000009077423 */ /* 0x000fe20000010007 */
[C---:B------:R-:W-:Y:S02]  /*6360*/  LOP3.LUT P6, RZ, R16.reuse, 0x100, RZ, 0xc0, !PT ;  /* 0x0000010010ff7812 */ /* 0x040fe400078cc0ff */
[----:B------:R-:W-:Y:S02]  /*6370*/  LOP3.LUT P5, RZ, R16, 0x40, RZ, 0xc0, !PT ;  /* 0x0000004010ff7812 */ /* 0x000fe400078ac0ff */
[----:B------:R-:W-:Y:S02]  /*6380*/  FSEL R7, R7, RZ, P4 ;  /* 0x000000ff07077208 */ /* 0x000fe40002000000 */
[----:B------:R-:W-:Y:S02]  /*6390*/  FSEL R156, R156, -INF , !P6 ;  /* 0xff8000009c9c7808 */ /* 0x000fe40007000000 */
[----:B------:R-:W-:Y:S01]  /*63a0*/  LOP3.LUT P4, RZ, R16, 0x10, RZ, 0xc0, !PT ;  /* 0x0000001010ff7812 */ /* 0x000fe2000788c0ff */
        /* <DEDUP_REMOVED lines=16> */
[----:B------:R-:W-:Y:S01]  /*64b0*/  FMUL.FTZ R7, R11, UR10 ;  /* 0x0000000a0b077c20 */ /* 0x000fe20008410000 */
[----:B------:R-:W-:Y:S01]  /*64c0*/  FMNMX.FTZ R11, R175, R10, !PT ;  /* 0x0000000aaf0b7209 */ /* 0x000fe20007810000 */
[----:B------:R-:W-:Y:S01]  /*64d0*/  MUFU.EX2 R13, R13 ;  /* 0x0000000d000d7308 */ /* 0x000fe20000000800 */
[----:B------:R-:W-:-:S02]  /*64e0*/  FSEL R158, R158, -INF , !P5 ;  /* 0xff8000009e9e7808 */ /* 0x000fc40006800000 */
[----:B------:R-:W-:Y:S02]  /*64f0*/  FMNMX.FTZ R11, R6, R11, !PT ;  /* 0x0000000b060b7209 */ /* 0x000fe40007810000 */
[----:B------:R-:W-:Y:S02]  /*6500*/  FSEL R161, R161, -INF , !P4 ;  /* 0xff800000a1a17808 */ /* 0x000fe40006000000 */
[----:B------:R-:W-:Y:S01]  /*6510*/  FMNMX.FTZ R11, R15, R11, !PT ;  /* 0x0000000b0f0b7209 */ /* 0x000fe20007810000 */
[----:B------:R-:W0:Y:S01]  /*6520*/  MUFU.EX2 R7, R7 ;  /* 0x0000000700077308 */ /* 0x000e220000000800 */
[----:B------:R-:W-:Y:S02]  /*6530*/  LOP3.LUT P2, RZ, R16, 0x4, RZ, 0xc0, !PT ;  /* 0x0000000410ff7812 */ /* 0x000fe4000784c0ff */
[----:B------:R-:W-:Y:S02]  /*6540*/  FMNMX.FTZ R11, R20, R11, !PT ;  /* 0x0000000b140b7209 */ /* 0x000fe40007810000 */
[----:B------:R-:W-:-:S02]  /*6550*/  LOP3.LUT P4, RZ, R16, 0x1, RZ, 0xc0, !PT ;  /* 0x0000000110ff7812 */ /* 0x000fc4000788c0ff */
[----:B------:R-:W-:Y:S01]  /*6560*/  FMNMX.FTZ R11, R153, R11, !PT ;  /* 0x0000000b990b7209 */ /* 0x000fe20007810000 */
[----:B------:R-:W2:Y:S01]  /*6570*/  MUFU.EX2 R14, R14 ;  /* 0x0000000e000e7308 */ /* 0x000ea20000000800 */
[----:B------:R-:W-:Y:S02]  /*6580*/  FSEL R162, R162, -INF , !P2 ;  /* 0xff800000a2a27808 */ /* 0x000fe40005000000 */
[----:B------:R-:W-:Y:S02]  /*6590*/  FMNMX.FTZ R11, R154, R11, !PT ;  /* 0x0000000b9a0b7209 */ /* 0x000fe40007810000 */
[----:B------:R-:W-:Y:S02]  /*65a0*/  LOP3.LUT P5, RZ, R16, 0x400, RZ, 0xc0, !PT ;  /* 0x0000040010ff7812 */ /* 0x000fe400078ac0ff */
[----:B------:R-:W-:Y:S01]  /*65b0*/  FMNMX.FTZ R11, R156, R11, !PT ;  /* 0x0000000b9c0b7209 */ /* 0x000fe20007810000 */
[----:B------:R-:W3:Y:S01]  /*65c0*/  MUFU.EX2 R21, R21 ;  /* 0x0000001500157308 */ /* 0x000ee20000000800 */
[----:B------:R-:W-:Y:S01]  /*65d0*/  FSEL R164, R164, -INF , !P4 ;  /* 0xff800000a4a47808 */ /* 0x000fe20006000000 */
[----:B0-----:R-:W-:Y:S01]  /*65e0*/  FFMA.FTZ R3, R7, R3, R13 ;  /* 0x0000000307037223 */ /* 0x001fe2000001000d */
[----:B------:R-:W-:Y:S01]  /*65f0*/  FMNMX.FTZ R11, R158, R11, !PT ;  /* 0x0000000b9e0b7209 */ /* 0x000fe20007810000 */
[-C--:B------:R-:W-:Y:S01]  /*6600*/  FMUL.FTZ R24, R24, R7.reuse ;  /* 0x0000000718187220 */ /* 0x080fe20000410000 */
[----:B------:R-:W-:Y:S01]  /*6610*/  LOP3.LUT P6, RZ, R16, 0x800, RZ, 0xc0, !PT ;  /* 0x0000080010ff7812 */ /* 0x000fe200078cc0ff */
[----:B------:R-:W-:Y:S01]  /*6620*/  FMUL.FTZ R25, R25, R7 ;  /* 0x0000000719197220 */ /* 0x000fe20000410000 */
[----:B------:R-:W-:Y:S01]  /*6630*/  FMNMX.FTZ R11, R161, R11, !PT ;  /* 0x0000000ba10b7209 */ /* 0x000fe20007810000 */
[----:B------:R-:W0:Y:S01]  /*6640*/  MUFU.EX2 R152, R152 ;  /* 0x0000009800987308 */ /* 0x000e220000000800 */
[----:B------:R-:W-:Y:S01]  /*6650*/  FSEL R165, R165, -INF , !P5 ;  /* 0xff800000a5a57808 */ /* 0x000fe20006800000 */
[----:B--2---:R-:W-:Y:S01]  /*6660*/  FADD.FTZ R3, R14, R3 ;  /* 0x000000030e037221 */ /* 0x004fe20000010000 */
[----:B------:R-:W-:Y:S01]  /*6670*/  FMNMX.FTZ R11, R162, R11, !PT ;  /* 0x0000000ba20b7209 */ /* 0x000fe20007810000 */
[-C--:B------:R-:W-:Y:S01]  /*6680*/  FMUL.FTZ R28, R28, R7.reuse ;  /* 0x000000071c1c7220 */ /* 0x080fe20000410000 */
[----:B------:R-:W-:Y:S01]  /*6690*/  FSEL R167, R167, -INF , !P6 ;  /* 0xff800000a7a77808 */ /* 0x000fe20007000000 */
[----:B------:R-:W-:Y:S01]  /*66a0*/  FMUL.FTZ R29, R29, R7 ;  /* 0x000000071d1d7220 */ /* 0x000fe20000410000 */
[----:B------:R-:W-:Y:S01]  /*66b0*/  FMNMX.FTZ R11, R164, R11, !PT ;  /* 0x0000000ba40b7209 */ /* 0x000fe20007810000 */
[----:B------:R-:W2:Y:S01]  /*66c0*/  MUFU.EX2 R155, R155 ;  /* 0x0000009b009b7308 */ /* 0x000ea20000000800 */
[----:B---3--:R-:W-:-:S01]  /*66d0*/  FADD.FTZ R3, R21, R3 ;  /* 0x0000000315037221 */ /* 0x008fc20000010000 */
[----:B------:R-:W-:Y:S01]  /*66e0*/  FMUL.FTZ R32, R32, R7 ;  /* 0x0000000720207220 */ /* 0x000fe20000410000 */
[----:B------:R-:W-:Y:S01]  /*66f0*/  FMNMX.FTZ R11, R165, R11, !PT ;  /* 0x0000000ba50b7209 */ /* 0x000fe20007810000 */
[-C--:B------:R-:W-:Y:S01]  /*6700*/  FMUL.FTZ R33, R33, R7.reuse ;  /* 0x0000000721217220 */ /* 0x080fe20000410000 */
[-C--:B------:R-:W-:Y:S01]  /*6710*/  FMUL.FTZ R36, R36, R7.reuse ;  /* 0x0000000724247220 */ /* 0x080fe20000410000 */
[----:B------:R-:W-:Y:S01]  /*6720*/  FMUL.FTZ R37, R37, R7 ;  /* 0x0000000725257220 */ /* 0x000fe20000410000 */
[----:B------:R-:W-:Y:S01]  /*6730*/  FMNMX.FTZ R11, R167, R11, !PT ;  /* 0x0000000ba70b7209 */ /* 0x000fe20007810000 */
[----:B------:R-:W3:Y:S01]  /*6740*/  MUFU.EX2 R157, R157 ;  /* 0x0000009d009d7308 */ /* 0x000ee20000000800 */
[----:B0-----:R-:W-:-:S01]  /*6750*/  FADD.FTZ R3, R152, R3 ;  /* 0x0000000398037221 */ /* 0x001fc20000010000 */
[----:B------:R-:W-:Y:S01]  /*6760*/  F2FP.SATFINITE.E4M3.F32.PACK_AB_MERGE_C R152, R152, R21, RZ ;  /* 0x000000159898723e */ /* 0x000fe200048070ff */
[----:B------:R-:W-:Y:S01]  /*6770*/  FMUL.FTZ R40, R40, R7 ;  /* 0x0000000728287220 */ /* 0x000fe20000410000 */
[----:B------:R-:W-:Y:S01]  /*6780*/  FMNMX.FTZ R11, R170, R11, !PT ;  /* 0x0000000baa0b7209 */ /* 0x000fe20007810000 */
[----:B------:R-:W-:Y:S01]  /*6790*/  FMUL.FTZ R41, R41, R7 ;  /* 0x0000000729297220 */ /* 0x000fe20000410000 */
[----:B------:R-:W-:Y:S01]  /*67a0*/  F2FP.SATFINITE.E4M3.F32.PACK_AB_MERGE_C R152, R14, R13, R152 ;  /* 0x0000000d0e98723e */ /* 0x000fe20004807098 */
[----:B------:R-:W-:Y:S01]  /*67b0*/  FMUL.FTZ R44, R44, R7 ;  /* 0x000000072c2c7220 */ /* 0x000fe20000410000 */
[----:B------:R-:W-:Y:S01]  /*67c0*/  FMNMX.FTZ R11, R172, R11, !PT ;  /* 0x0000000bac0b7209 */ /* 0x000fe20007810000 */
[----:B------:R-:W0:Y:S01]  /*67d0*/  MUFU.EX2 R159, R159 ;  /* 0x0000009f009f7308 */ /* 0x000e220000000800 */
[----:B--2---:R-:W-:-:S01]  /*67e0*/  FADD.FTZ R3, R155, R3 ;  /* 0x000000039b037221 */ /* 0x004fc20000010000 */
[----:B------:R-:W-:Y:S01]  /*67f0*/  FMUL.FTZ R45, R45, R7 ;  /* 0x000000072d2d7220 */ /* 0x000fe20000410000 */
[----:B------:R-:W-:Y:S01]  /*6800*/  FMNMX.FTZ R11, R173, R11, !PT ;  /* 0x0000000bad0b7209 */ /* 0x000fe20007810000 */
[-C--:B------:R-:W-:Y:S01]  /*6810*/  FMUL.FTZ R48, R48, R7.reuse ;  /* 0x0000000730307220 */ /* 0x080fe20000410000 */
[-C--:B------:R-:W-:Y:S01]  /*6820*/  FMUL.FTZ R49, R49, R7.reuse ;  /* 0x0000000731317220 */ /* 0x080fe20000410000 */
[-C--:B------:R-:W-:Y:S01]  /*6830*/  FMUL.FTZ R52, R52, R7.reuse ;  /* 0x0000000734347220 */ /* 0x080fe20000410000 */
[----:B------:R-:W-:Y:S01]  /*6840*/  FMUL.FTZ R53, R53, R7 ;  /* 0x0000000735357220 */ /* 0x000fe20000410000 */
[----:B------:R-:W2:Y:S01]  /*6850*/  SHFL.BFLY PT, R12, R11, 0x2, 0x1f ;  /* 0x0c401f000b0c7f89 */ /* 0x000ea200000e0000 */
[----:B------:R-:W4:Y:S01]  /*6860*/  MUFU.EX2 R160, R160 ;  /* 0x000000a000a07308 */ /* 0x000f220000000800 */
[----:B---3--:R-:W-:-:S01]  /*6870*/  FADD.FTZ R3, R157, R3 ;  /* 0x000000039d037221 */ /* 0x008fc20000010000 */
[-C--:B------:R-:W-:Y:S01]  /*6880*/  FMUL.FTZ R56, R56, R7.reuse ;  /* 0x0000000738387220 */ /* 0x080fe20000410000 */
[-C--:B------:R-:W-:Y:S01]  /*6890*/  FMUL.FTZ R57, R57, R7.reuse ;  /* 0x0000000739397220 */ /* 0x080fe20000410000 */
[-C--:B------:R-:W-:Y:S01]  /*68a0*/  FMUL.FTZ R60, R60, R7.reuse ;  /* 0x000000073c3c7220 */ /* 0x080fe20000410000 */
[-C--:B------:R-:W-:Y:S01]  /*68b0*/  FMUL.FTZ R61, R61, R7.reuse ;  /* 0x000000073d3d7220 */ /* 0x080fe20000410000 */
[-C--:B------:R-:W-:Y:S01]  /*68c0*/  FMUL.FTZ R64, R64, R7.reuse ;  /* 0x0000000740407220 */ /* 0x080fe20000410000 */
[-C--:B------:R-:W-:Y:S01]  /*68d0*/  FMUL.FTZ R65, R65, R7.reuse ;  /* 0x0000000741417220 */ /* 0x080fe20000410000 */
[----:B0-----:R-:W-:Y:S01]  /*68e0*/  FADD.FTZ R3, R159, R3 ;  /* 0x000000039f037221 */ /* 0x001fe20000010000 */
[----:B------:R-:W0:Y:S01]  /*68f0*/  MUFU.EX2 R163, R163 ;  /* 0x000000a300a37308 */ /* 0x000e220000000800 */
        /* <DEDUP_REMOVED lines=9> */
[-C--:B------:R-:W-:Y:S01]  /*6990*/  FMUL.FTZ R81, R81, R7.reuse ;  /* 0x0000000751517220 */ /* 0x080fe20000410000 */
[-C--:B------:R-:W-:Y:S01]  /*69a0*/  FMUL.FTZ R84, R84, R7.reuse ;  /* 0x0000000754547220 */ /* 0x080fe20000410000 */
[-C--:B------:R-:W-:Y:S01]  /*69b0*/  FMUL.FTZ R85, R85, R7.reuse ;  /* 0x0000000755557220 */ /* 0x080fe20000410000 */
[-C--:B------:R-:W-:Y:S01]  /*69c0*/  FMUL.FTZ R88, R88, R7.reuse ;  /* 0x0000000758587220 */ /* 0x080fe20000410000 */
[----:B--2---:R-:W-:Y:S01]  /*69d0*/  FMNMX.FTZ R11, R11, R12, !PT ;  /* 0x0000000c0b0b7209 */ /* 0x004fe20007810000 */
[----:B------:R-:W-:Y:S01]  /*69e0*/  FMUL.FTZ R89, R89, R7 ;  /* 0x0000000759597220 */ /* 0x000fe20000410000 */
[----:B------:R-:W2:Y:S01]  /*69f0*/  MUFU.EX2 R168, R168 ;  /* 0x000000a800a87308 */ /* 0x000ea20000000800 */
[----:B0-----:R-:W-:-:S01]  /*6a00*/  FADD.FTZ R3, R163, R3 ;  /* 0x00000003a3037221 */ /* 0x001fc20000010000 */
[-C--:B------:R-:W-:Y:S01]  /*6a10*/  FMUL.FTZ R92, R92, R7.reuse ;  /* 0x000000075c5c7220 */ /* 0x080fe20000410000 */
[----:B------:R-:W0:Y:S01]  /*6a20*/  SHFL.BFLY PT, R12, R11, 0x1, 0x1f ;  /* 0x0c201f000b0c7f89 */ /* 0x000e2200000e0000 */
[-C--:B------:R-:W-:Y:S01]  /*6a30*/  FMUL.FTZ R93, R93, R7.reuse ;  /* 0x000000075d5d7220 */ /* 0x080fe20000410000 */
[-C--:B------:R-:W-:Y:S01]  /*6a40*/  FMUL.FTZ R96, R96, R7.reuse ;  /* 0x0000000760607220 */ /* 0x080fe20000410000 */
[-C--:B------:R-:W-:Y:S01]  /*6a50*/  FMUL.FTZ R97, R97, R7.reuse ;  /* 0x0000000761617220 */ /* 0x080fe20000410000 */
[----:B------:R-:W-:Y:S01]  /*6a60*/  FMUL.FTZ R100, R100, R7 ;  /* 0x0000000764647220 */ /* 0x000fe20000410000 */
[----:B------:R-:W4:Y:S01]  /*6a70*/  MUFU.EX2 R169, R169 ;  /* 0x000000a900a97308 */ /* 0x000f220000000800 */
        /* <DEDUP_REMOVED lines=16> */
[----:B----4-:R-:W-:-:S01]  /*6b80*/  FADD.FTZ R3, R169, R3 ;  /* 0x00000003a9037221 */ /* 0x010fc20000010000 */
[-C--:B------:R-:W-:Y:S01]  /*6b90*/  FMUL.FTZ R125, R125, R7.reuse ;  /* 0x000000077d7d7220 */ /* 0x080fe20000410000 */
[----:B0-----:R-:W-:Y:S01]  /*6ba0*/  FMNMX.FTZ R12, R11, R12, !PT ;  /* 0x0000000c0b0c7209 */ /* 0x001fe20007810000 */
[-C--:B------:R-:W-:Y:S01]  /*6bb0*/  FMUL.FTZ R128, R128, R7.reuse ;  /* 0x0000000780807220 */ /* 0x080fe20000410000 */
[-C--:B------:R-:W-:Y:S01]  /*6bc0*/  FMUL.FTZ R129, R129, R7.reuse ;  /* 0x0000000781817220 */ /* 0x080fe20000410000 */
[----:B------:R-:W-:Y:S01]  /*6bd0*/  FMUL.FTZ R132, R132, R7 ;  /* 0x0000000784847220 */ /* 0x000fe20000410000 */
[----:B------:R-:W-:Y:S01]  /*6be0*/  FSETP.NEU.FTZ.AND P0, PT, R12, -INF , PT ;  /* 0xff8000000c00780b */ /* 0x000fe20003f1d000 */
[----:B------:R-:W0:Y:S01]  /*6bf0*/  MUFU.EX2 R176, R176 ;  /* 0x000000b000b07308 */ /* 0x000e220000000800 */
[----:B---3--:R-:W-:-:S01]  /*6c00*/  FADD.FTZ R3, R171, R3 ;  /* 0x00000003ab037221 */ /* 0x008fc20000010000 */
[-C--:B------:R-:W-:Y:S01]  /*6c10*/  FMUL.FTZ R133, R133, R7.reuse ;  /* 0x0000000785857220 */ /* 0x080fe20000410000 */
[----:B------:R-:W-:Y:S01]  /*6c20*/  FSEL R11, R12, RZ, P0 ;  /* 0x000000ff0c0b7208 */ /* 0x000fe20000000000 */
[-C--:B------:R-:W-:Y:S01]  /*6c30*/  FMUL.FTZ R136, R136, R7.reuse ;  /* 0x0000000788887220 */ /* 0x080fe20000410000 */
[-C--:B------:R-:W-:Y:S01]  /*6c40*/  FMUL.FTZ R137, R137, R7.reuse ;  /* 0x0000000789897220 */ /* 0x080fe20000410000 */
[-C--:B------:R-:W-:Y:S01]  /*6c50*/  FMUL.FTZ R140, R140, R7.reuse ;  /* 0x000000078c8c7220 */ /* 0x080fe20000410000 */
[----:B------:R-:W-:Y:S01]  /*6c60*/  FMUL.FTZ R141, R141, R7 ;  /* 0x000000078d8d7220 */ /* 0x000fe20000410000 */
[----:B------:R-:W-:Y:S01]  /*6c70*/  FADD.FTZ R10, -R11, R10 ;  /* 0x0000000a0b0a7221 */ /* 0x000fe20000010100 */
[----:B------:R-:W-:Y:S01]  /*6c80*/  IMAD.U32 R11, RZ, RZ, UR10 ;  /* 0x0000000aff0b7e24 */ /* 0x000fe2000f8e00ff */
[----:B------:R-:W3:Y:S01]  /*6c90*/  MUFU.EX2 R177, R177 ;  /* 0x000000b100b17308 */ /* 0x000ee20000000800 */
[----:B--2---:R-:W-:-:S01]  /*6ca0*/  FADD.FTZ R3, R174, R3 ;  /* 0x00000003ae037221 */ /* 0x004fc20000010000 */
[----:B------:R-:W-:Y:S01]  /*6cb0*/  FMUL.FTZ R10, R10, UR10 ;  /* 0x0000000a0a0a7c20 */ /* 0x000fe20008410000 */
[----:B------:R-:W-:-:S01]  /*6cc0*/  FFMA.FTZ R11, R12, R11, -8 ;  /* 0xc10000000c0b7423 */ /* 0x000fc2000001000b */
[-C--:B------:R-:W-:Y:S01]  /*6cd0*/  FMUL.FTZ R144, R144, R7.reuse ;  /* 0x0000000790907220 */ /* 0x080fe20000410000 */
[-C--:B------:R-:W-:Y:S01]  /*6ce0*/  FMUL.FTZ R145, R145, R7.reuse ;  /* 0x0000000791917220 */ /* 0x080fe20000410000 */
[----:B------:R-:W-:Y:S01]  /*6cf0*/  FMUL.FTZ R148, R148, R7 ;  /* 0x0000000794947220 */ /* 0x000fe20000410000 */
[----:B0-----:R-:W-:-:S01]  /*6d00*/  FADD.FTZ R3, R176, R3 ;  /* 0x00000003b0037221 */ /* 0x001fc20000010000 */
[----:B------:R-:W-:Y:S01]  /*6d10*/  FSEL R11, R11, RZ, P0 ;  /* 0x000000ff0b0b7208 */ /* 0x000fe20000000000 */
[----:B------:R-:W0:Y:S01]  /*6d20*/  MUFU.EX2 R10, R10 ;  /* 0x0000000a000a7308 */ /* 0x000e220000000800 */
[----:B------:R-:W-:Y:S01]  /*6d30*/  PLOP3.LUT P0, PT, PT, PT, UP0, 0x40, 0x0 ;  /* 0x000000000000781c */ /* 0x000fe20003f0e808 */
[----:B------:R-:W-:-:S02]  /*6d40*/  FMUL.FTZ R149, R149, R7 ;  /* 0x0000000795957220 */ /* 0x000fc40000410000 */
[----:B------:R-:W-:-:S01]  /*6d50*/  FFMA.FTZ R175, R175, UR10, -R11 ;  /* 0x0000000aafaf7c23 */ /* 0x000fc2000801080b */
[--C-:B------:R-:W-:Y:S01]  /*6d60*/  FFMA.FTZ R6, R6, UR10, -R11.reuse ;  /* 0x0000000a06067c23 */ /* 0x100fe2000801080b */
[----:B------:R-:W-:-:S01]  /*6d70*/  FFMA.FTZ R15, R15, UR10, -R11 ;  /* 0x0000000a0f0f7c23 */ /* 0x000fc2000801080b */
[--C-:B------:R-:W-:Y:S01]  /*6d80*/  FFMA.FTZ R20, R20, UR10, -R11.reuse ;  /* 0x0000000a14147c23 */ /* 0x100fe2000801080b */
[----:B------:R-:W-:-:S01]  /*6d90*/  FFMA.FTZ R153, R153, UR10, -R11 ;  /* 0x0000000a99997c23 */ /* 0x000fc2000801080b */
[--C-:B------:R-:W-:Y:S01]  /*6da0*/  FFMA.FTZ R154, R154, UR10, -R11.reuse ;  /* 0x0000000a9a9a7c23 */ /* 0x100fe2000801080b */
        /* <DEDUP_REMOVED lines=12> */
[----:B---3--:R-:W-:Y:S01]  /*6e70*/  FADD.FTZ R3, R177, R3 ;  /* 0x00000003b1037221 */ /* 0x008fe20000010000 */
[-C--:B0-----:R-:W-:Y:S01]  /*6e80*/  FMUL.FTZ R26, R26, R10.reuse ;  /* 0x0000000a1a1a7220 */ /* 0x081fe20000410000 */
        /* <DEDUP_REMOVED lines=14> */
[-C--:B------:R-:W-:Y:S01]  /*6f70*/  FMUL.FTZ R51, R51, R10.reuse ;  /* 0x0000000a33337220 */ /* 0x080fe20000410000 */
[-C--:B------:R-:W-:Y:S01]  /*6f80*/  FMUL.FTZ R54, R54, R10.reuse ;  /* 0x0000000a36367220 */ /* 0x080fe20000410000 */
[-C--:B------:R-:W-:Y:S01]  /*6f90*/  FMUL.FTZ R55, R55, R10.reuse ;  /* 0x0000000a37377220 */ /* 0x080fe20000410000 */
[-C--:B------:R-:W-:Y:S01]  /*6fa0*/  FMUL.FTZ R58, R58, R10.reuse ;  /* 0x0000000a3a3a7220 */ /* 0x080fe20000410000 */
[----:B------:R2:W5:Y:S01]  /*6fb0*/  MUFU.EX2 R13, R153 ;  /* 0x00000099000d7308 */ /* 0x0005620000000800 */
[-C--:B------:R-:W-:Y:S01]  /*6fc0*/  FMUL.FTZ R59, R59, R10.reuse ;  /* 0x0000000a3b3b7220 */ /* 0x080fe20000410000 */
[-C--:B------:R-:W-:Y:S01]  /*6fd0*/  FMUL.FTZ R62, R62, R10.reuse ;  /* 0x0000000a3e3e7220 */ /* 0x080fe20000410000 */
[-C--:B------:R-:W-:Y:S01]  /*6fe0*/  FMUL.FTZ R63, R63, R10.reuse ;  /* 0x0000000a3f3f7220 */ /* 0x080fe20000410000 */
[-C--:B------:R-:W-:Y:S01]  /*6ff0*/  FMUL.FTZ R66, R66, R10.reuse ;  /* 0x0000000a42427220 */ /* 0x080fe20000410000 */
[-C--:B------:R-:W-:Y:S01]  /*7000*/  FMUL.FTZ R67, R67, R10.reuse ;  /* 0x0000000a43437220 */ /* 0x080fe20000410000 */
[-C--:B------:R-:W-:Y:S01]  /*7010*/  FMUL.FTZ R70, R70, R10.reuse ;  /* 0x0000000a46467220 */ /* 0x080fe20000410000 */
[----:B------:R-:W-:Y:S01]  /*7020*/  FMUL.FTZ R71, R71, R10 ;  /* 0x0000000a47477220 */ /* 0x000fe20000410000 */
[----:B------:R1:W5:Y:S01]  /*7030*/  MUFU.EX2 R14, R154 ;  /* 0x0000009a000e7308 */ /* 0x0003620000000800 */
[----:B--2---:R-:W-:-:S01]  /*7040*/  FFMA.FTZ R153, R10, R4, R175 ;  /* 0x000000040a997223 */ /* 0x004fc200000100af */
[-C--:B------:R-:W-:Y:S01]  /*7050*/  FMUL.FTZ R74, R74, R10.reuse ;  /* 0x0000000a4a4a7220 */ /* 0x080fe20000410000 */
[-C--:B------:R-:W-:Y:S01]  /*7060*/  FMUL.FTZ R75, R75, R10.reuse ;  /* 0x0000000a4b4b7220 */ /* 0x080fe20000410000 */
[----:B------:R-:W-:Y:S01]  /*7070*/  FMUL.FTZ R78, R78, R10 ;  /* 0x0000000a4e4e7220 */ /* 0x000fe20000410000 */
[----:B----4-:R-:W-:-:S01]  /*7080*/  FADD.FTZ R4, R6, R153 ;  /* 0x0000009906047221 */ /* 0x010fc20000010000 */
[-C--:B------:R-:W-:Y:S01]  /*7090*/  FMUL.FTZ R79, R79, R10.reuse ;  /* 0x0000000a4f4f7220 */ /* 0x080fe20000410000 */
[----:B------:R-:W-:Y:S01]  /*70a0*/  FMUL.FTZ R82, R82, R10 ;  /* 0x0000000a52527220 */ /* 0x000fe20000410000 */
[----:B------:R2:W4:Y:S01]  /*70b0*/  MUFU.EX2 R21, R156 ;  /* 0x0000009c00157308 */ /* 0x0005220000000800 */
[----:B0-----:R-:W-:-:S01]  /*70c0*/  FADD.FTZ R153, R15, R4 ;  /* 0x000000040f997221 */ /* 0x001fc20000010000 */
[----:B-1----:R-:W-:Y:S01]  /*70d0*/  F2FP.SATFINITE.E4M3.F32.PACK_AB_MERGE_C R154, R160, R159, RZ ;  /* 0x0000009fa09a723e */ /* 0x002fe200048070ff */
[----:B------:R-:W-:Y:S01]  /*70e0*/  FMUL.FTZ R83, R83, R10 ;  /* 0x0000000a53537220 */ /* 0x000fe20000410000 */
[C---:B---3--:R-:W-:Y:S01]  /*70f0*/  F2FP.SATFINITE.E4M3.F32.PACK_AB_MERGE_C R15, R20.reuse, R15, RZ ;  /* 0x0000000f140f723e */ /* 0x048fe200048070ff */
[----:B------:R-:W-:-:S01]  /*7100*/  FADD.FTZ R20, R20, R153 ;  /* 0x0000009914147221 */ /* 0x000fc20000010000 */
[----:B------:R-:W-:Y:S01]  /*7110*/  F2FP.SATFINITE.E4M3.F32.PACK_AB_MERGE_C R154, R157, R155, R154 ;  /* 0x0000009b9d9a723e */ /* 0x000fe2000480709a */
[----:B------:R-:W-:Y:S01]  /*7120*/  FMUL.FTZ R86, R86, R10 ;  /* 0x0000000a56567220 */ /* 0x000fe20000410000 */
[----:B------:R0:W1:Y:S01]  /*7130*/  MUFU.EX2 R159, R158 ;  /* 0x0000009e009f7308 */ /* 0x0000620000000800 */
[----:B------:R-:W-:Y:S01]  /*7140*/  F2FP.SATFINITE.E4M3.F32.PACK_AB_MERGE_C R153, R6, R175, R15 ;  /* 0x000000af0699723e */ /* 0x000fe2000480700f */
[----:B-----5:R-:W-:Y:S01]  /*7150*/  FADD.FTZ R15, R13, R20 ;  /* 0x000000140d0f7221 */ /* 0x020fe20000010000 */
[----:B--2---:R-:W-:Y:S01]  /*7160*/  F2FP.SATFINITE.E4M3.F32.PACK_AB_MERGE_C R156, R169, R168, RZ ;  /* 0x000000a8a99c723e */ /* 0x004fe200048070ff */
[-C--:B------:R-:W-:Y:S01]  /*7170*/  FMUL.FTZ R87, R87, R10.reuse ;  /* 0x0000000a57577220 */ /* 0x080fe20000410000 */
[----:B------:R-:W-:Y:S01]  /*7180*/  FMUL.FTZ R90, R90, R10 ;  /* 0x0000000a5a5a7220 */ /* 0x000fe20000410000 */
[----:B------:R-:W-:Y:S01]  /*7190*/  FADD.FTZ R4, R14, R15 ;  /* 0x0000000f0e047221 */ /* 0x000fe20000010000 */
[----:B------:R-:W-:Y:S01]  /*71a0*/  F2FP.SATFINITE.E4M3.F32.PACK_AB_MERGE_C R156, R166, R163, R156 ;  /* 0x000000a3a69c723e */ /* 0x000fe2000480709c */
[----:B------:R-:W2:Y:S01]  /*71b0*/  MUFU.EX2 R161, R161 ;  /* 0x000000a100a17308 */ /* 0x000ea20000000800 */
[----:B0-----:R-:W-:Y:S01]  /*71c0*/  F2FP.SATFINITE.E4M3.F32.PACK_AB_MERGE_C R158, R177, R176, RZ ;  /* 0x000000b0b19e723e */ /* 0x001fe200048070ff */
[----:B----4-:R-:W-:Y:S01]  /*71d0*/  FADD.FTZ R4, R21, R4 ;  /* 0x0000000415047221 */ /* 0x010fe20000010000 */
[-C--:B------:R-:W-:Y:S01]  /*71e0*/  FMUL.FTZ R91, R91, R10.reuse ;  /* 0x0000000a5b5b7220 */ /* 0x080fe20000410000 */
[-C--:B------:R-:W-:Y:S01]  /*71f0*/  FMUL.FTZ R94, R94, R10.reuse ;  /* 0x0000000a5e5e7220 */ /* 0x080fe20000410000 */
[----:B------:R-:W-:Y:S01]  /*7200*/  F2FP.SATFINITE.E4M3.F32.PACK_AB_MERGE_C R158, R174, R171, R158 ;  /* 0x000000abae9e723e */ /* 0x000fe2000480709e */
        /* <DEDUP_REMOVED lines=43> */
[----:B0-----:R-:W-:-:S01]  /*74c0*/  FADD.FTZ R15, R167, R4 ;  /* 0x00000004a70f7221 */ /* 0x001fc20000010000 */
[----:B------:R-:W-:-:S06]  /*74d0*/  FMUL.FTZ R151, R151, R10 ;  /* 0x0000000a97977220 */ /* 0x000fcc0000410000 */
[----:B------:R-:W0:Y:S01]  /*74e0*/  MUFU.EX2 R11, R11 ;  /* 0x0000000b000b7308 */ /* 0x000e220000000800 */
[----:B-1----:R-:W-:-:S04]  /*74f0*/  FADD.FTZ R15, R170, R15 ;  /* 0x0000000faa0f7221 */ /* 0x002fc80000010000 */
[----:B--2---:R-:W-:Y:S01]  /*7500*/  FADD.FTZ R4, R172, R15 ;  /* 0x0000000fac047221 */ /* 0x004fe20000010000 */
[----:B0-----:R-:W-:-:S03]  /*7510*/  F2FP.SATFINITE.E4M3.F32.PACK_AB_MERGE_C R159, R11, R172, RZ ;  /* 0x000000ac0b9f723e */ /* 0x001fc600048070ff */
[----:B------:R-:W-:Y:S01]  /*7520*/  FADD.FTZ R4, R11, R4 ;  /* 0x000000040b047221 */ /* 0x000fe20000010000 */
[----:B------:R-:W-:Y:S01]  /*7530*/  F2FP.SATFINITE.E4M3.F32.PACK_AB_MERGE_C R159, R170, R167, R159 ;  /* 0x000000a7aa9f723e */ /* 0x000fe2000480709f */
[----:B------:R-:W-:Y:S06]  /*7540*/  @P0 BRA `(.L_x_1508) ;  /* 0x0000000000040947 */ /* 0x000fec0003800000 */
[----:B------:R-:W-:Y:S01]  /*7550*/  BPT.TRAP 0x1 ;  /* 0x000000040000795c */ /* 0x000fe20000300000 */
.L_x_1508:
[----:B------:R-:W-:Y:S01]  /*7560*/  PLOP3.LUT P1, PT, PT, PT, UP0, 0x40, 0x0 ;  /* 0x000000000000781c */ /* 0x000fe20003f2e808 */
[----:B------:R0:W1:-:S12]  /*7570*/  SYNCS.PHASECHK.TRANS64.TRYWAIT P0, [UR45+0x28450], R8 ;  /* 0x02845008ff0075a7 */ /* 0x000058000800016d */
[----:B0-----:R-:W-:Y:S05]  /*7580*/  @P1 BRA `(.L_x_1509) ;  /* 0x0000000000041947 */ /* 0x001fea0003800000 */
[----:B------:R-:W-:Y:S01]  /*7590*/  BPT.TRAP 0x1 ;  /* 0x000000040000795c */ /* 0x000fe20000300000 */
.L_x_1509:
[----:B------:R-:W-:Y:S01]  /*75a0*/  VIADD R6, R208, 0x8 ;  /* 0x00000008d0067836 */ /* 0x000fe20000000000 */
[----:B-1----:R-:W-:Y:S06]  /*75b0*/  @P0 BRA `(.L_x_1510) ;  /* 0x0000000000080947 */ /* 0x002fec0003800000 */
[----:B------:R-:W0:Y:S02]  /*75c0*/  SYNCS.PHASECHK.TRANS64.TRYWAIT P0, [UR45+0x28450], R8 ;  /* 0x02845008ff0075a7 */ /* 0x000e24000800016d */
[----:B0-----:R-:W-:Y:S05]  /*75d0*/  @!P0 BRA `(.L_x_1511) ;  /* 0x0000012400fc8947 */ /* 0x001fea0003800000 */
.L_x_1510:
        /* <DEDUP_REMOVED lines=15> */
.L_x_1512:
[----:B------:R-:W-:Y:S01]  /*76d0*/  UISETP.GT.AND UP1, UPT, UR43, UR44, UPT ;  /* 0x0000002c2b00728c */ /* 0x000fe2000bf24270 */
[----:B------:R-:W-:Y:S01]  /*76e0*/  IMAD.MOV.U32 R10, RZ, RZ, R12 ;  /* 0x000000ffff0a7224 */ /* 0x000fe200078e000c */
[----:B------:R-:W-:Y:S01]  /*76f0*/  UIADD3 UR45, UR45, 0x28460, URZ ;  /* 0x000284602d2d7890 */ /* 0x000fe2000fffe03f */
[----:B------:R-:W-:Y:S01]  /*7700*/  IMAD.MOV.U32 R11, RZ, RZ, R9 ;  /* 0x000000ffff0b7224 */ /* 0x000fe200078e0009 */
[----:B------:R-:W-:Y:S02]  /*7710*/  UIADD3 UR43, UR43, -0x1, URZ ;  /* 0xffffffff2b2b7890 */ /* 0x000fe4000fffe03f */
[----:B------:R-:W-:Y:S01]  /*7720*/  PLOP3.LUT P0, PT, PT, PT, UP1, 0x80, 0x0 ;  /* 0x000000000000781c */ /* 0x000fe20003f0f018 */
[----:B------:R-:W-:-:S09]  /*7730*/  UPRMT UR45, UR52, 0x654, UR45 ;  /* 0x00000654342d7896 */ /* 0x000fd2000800002d */
[----:B------:R-:W-:Y:S03]  /*7740*/  SYNCS.ARRIVE.TRANS64.RED.A1T0 RZ, [UR45], RZ ;  /* 0x000000ffffff79a7 */ /* 0x000fe6000810042d */
[----:B------:R-:W-:Y:S05]  /*7750*/  @P0 BRA `(.L_x_1513) ;  /* 0xffffffd400540947 */ /* 0x000fea000383ffff */
.L_x_1494:
[----:B------:R-:W-:Y:S02]  /*7760*/  UISETP.NE.AND UP2, UPT, UR49, URZ, UPT ;  /* 0x0000003f3100728c */ /* 0x000fe4000bf45270 */
[----:B------:R-:W-:Y:S02]  /*7770*/  UISETP.NE.AND UP1, UPT, UR42, URZ, UPT ;  /* 0x0000003f2a00728c */ /* 0x000fe4000bf25270 */
[----:B------:R-:W-:Y:S02]  /*7780*/  UIADD3 UR14, UR47, 0x7f, URZ ;  /* 0x0000007f2f0e7890 */ /* 0x000fe4000fffe03f */
[----:B------:R-:W-:Y:S02]  /*7790*/  UIADD3 UR15, UR40, 0x1, -UR41 ;  /* 0x00000001280f7890 */ /* 0x000fe4000fffe829 */
[----:B------:R-:W-:-:S03]  /*77a0*/  PLOP3.LUT P0, PT, PT, PT, UP1, 0x40, 0x0 ;  /* 0x000000000000781c */ /* 0x000fc60003f0e818 */
[----:B------:R-:W-:Y:S01]  /*77b0*/  @UP2 ULDC UR6, c[0x0][0x44c] ;  /* 0x0001130000062ab9 */ /* 0x000fe20000000800 */
[----:B------:R-:W-:Y:S01]  /*77c0*/  @UP2 ULDC UR18, c[0x0][0x450] ;  /* 0x0001140000122ab9 */ /* 0x000fe20000000800 */
        /* <DEDUP_REMOVED lines=17> */
.L_x_1515:
[----:B------:R-:W-:Y:S02]  /*78e0*/  ULDC UR19, c[0x0][0x9e4] ;  /* 0x0002790000137ab9 */ /* 0x000fe40000000800 */
[----:B------:R-:W-:-:S11]  /*78f0*/  UISETP.NE.AND UP1, UPT, UR19, 0x1, UPT ;  /* 0x000000011300788c */ /* 0x000fd6000bf25270 */
[----:B------:R-:W-:Y:S02]  /*7900*/  @UP1 ULDC.64 UR6, c[0x0][0x9e8] ;  /* 0x00027a0000061ab9 */ /* 0x000fe40000000a00 */
[----:B------:R-:W-:-:S04]  /*7910*/  UIMAD.WIDE.U32 UR14, UR11, UR6, URZ ;  /* 0x000000060b0e72a5 */ /* 0x000fc8000f8e003f */
[----:B------:R-:W-:-:S12]  /*7920*/  @UP1 USHF.R.U32.HI UR11, URZ, UR7, UR15 ;  /* 0x000000073f0b1299 */ /* 0x000fd8000801160f */
.L_x_1516:
[----:B------:R-:W-:-:S04]  /*7930*/  UIMAD UR11, UR11, UR19, URZ ;  /* 0x000000130b0b72a4 */ /* 0x000fc8000f8e023f */
[----:B------:R-:W-:-:S04]  /*7940*/  UISETP.LT.AND UP1, UPT, UR18, UR11, UPT ;  /* 0x0000000b1200728c */ /* 0x000fc8000bf21270 */
[----:B------:R-:W-:-:S12]  /*7950*/  USEL UR18, UR18, UR11, !UP1 ;  /* 0x0000000b12127287 */ /* 0x000fd8000c800000 */
.L_x_1514:
[----:B------:R-:W-:-:S04]  /*7960*/  UIADD3 UR18, UR18, 0x3f, URZ ;  /* 0x0000003f12127890 */ /* 0x000fc8000fffe03f */
        /* <DEDUP_REMOVED lines=8> */
[----:B0-----:R-:W-:Y:S01]  /*79f0*/  IMAD.MOV.U32 R7, RZ, RZ, R12 ;  /* 0x000000ffff077224 */ /* 0x001fe200078e000c */
[----:B------:R-:W-:Y:S01]  /*7a00*/  UMOV UR44, UR43 ;  /* 0x0000002b002c7c82 */ /* 0x000fe20008000000 */
[----:B------:R-:W-:Y:S01]  /*7a10*/  IMAD.MOV.U32 R8, RZ, RZ, R9 ;  /* 0x000000ffff087224 */ /* 0x000fe200078e0009 */
[----:B------:R-:W-:-:S06]  /*7a20*/  ULDC UR52, c[0x0][0x988] ;  /* 0x0002620000347ab9 */ /* 0x000fcc0000000800 */
.L_x_1528:
[----:B------:R-:W-:Y:S01]  /*7a30*/  UIADD3 UR38, UR38, 0x1, URZ ;  /* 0x0000000126267890 */ /* 0x000fe2000fffe03f */
[----:B------:R-:W-:Y:S01]  /*7a40*/  PLOP3.LUT P0, PT, PT, PT, UP0, 0x40, 0x0 ;  /* 0x000000000000781c */ /* 0x000fe20003f0e808 */
[----:B------:R-:W-:Y:S01]  /*7a50*/  UMOV UR6, UR44 ;  /* 0x0000002c00067c82 */ /* 0x000fe20008000000 */
[----:B------:R-:W-:Y:S02]  /*7a60*/  UIADD3 UR44, UR44, -0x1, URZ ;  /* 0xffffffff2c2c7890 */ /* 0x000fe4000fffe03f */
[----:B------:R-:W-:-:S04]  /*7a70*/  UISETP.NE.AND UP1, UPT, UR38, 0x2, UPT ;  /* 0x000000022600788c */ /* 0x000fc8000bf25270 */
[----:B------:R-:W-:Y:S02]  /*7a80*/  USEL UR7, URZ, 0x1, UP1 ;  /* 0x000000013f077887 */ /* 0x000fe40008800000 */
[----:B------:R-:W-:Y:S02]  /*7a90*/  USEL UR38, UR38, URZ, UP1 ;  /* 0x0000003f26267287 */ /* 0x000fe40008800000 */
[----:B------:R-:W-:Y:S02]  /*7aa0*/  ULOP3.LUT UR39, UR39, UR7, URZ, 0x3c, !UPT ;  /* 0x0000000727277292 */ /* 0x000fe4000f8e3c3f */
[----:B------:R-:W-:Y:S01]  /*7ab0*/  UISETP.GT.AND UP1, UPT, UR6, UR45, UPT ;  /* 0x0000002d0600728c */ /* 0x000fe2000bf24270 */
[----:B012---:R-:W-:Y:S10]  /*7ac0*/  @P0 BRA `(.L_x_1518) ;  /* 0x0000000000040947 */ /* 0x007ff40003800000 */
[----:B------:R-:W-:Y:S01]  /*7ad0*/  BPT.TRAP 0x1 ;  /* 0x000000040000795c */ /* 0x000fe20000300000 */
.L_x_1518:
[----:B------:R-:W0:Y:S01]  /*7ae0*/  S2UR UR50, SR_CgaCtaId ;  /* 0x00000000003279c3 */ /* 0x000e220000008800 */
[----:B------:R-:W-:Y:S01]  /*7af0*/  UMOV UR6, 0x400 ;  /* 0x0000040000067882 */ /* 0x000fe20000000000 */
[----:B------:R-:W-:Y:S01]  /*7b00*/  PLOP3.LUT P1, PT, PT, PT, UP0, 0x40, 0x0 ;  /* 0x000000000000781c */ /* 0x000fe20003f2e808 */
[----:B------:R-:W-:-:S05]  /*7b10*/  IMAD.U32 R6, RZ, RZ, UR39 ;  /* 0x00000027ff067e24 */ /* 0x000fca000f8e00ff */
[----:B------:R-:W-:Y:S01]  /*7b20*/  SHF.L.U32 R6, R6, 0x1f, RZ ;  /* 0x0000001f06067819 */ /* 0x000fe200000006ff */
[----:B0-----:R-:W-:-:S04]  /*7b30*/  ULEA UR6, UR50, UR6, 0x18 ;  /* 0x0000000632067291 */ /* 0x001fc8000f8ec03f */
[----:B------:R-:W-:-:S09]  /*7b40*/  ULEA UR43, UR38, UR6, 0x3 ;  /* 0x00000006262b7291 */ /* 0x000fd2000f8e183f */
[----:B------:R0:W1:Y:S01]  /*7b50*/  SYNCS.PHASECHK.TRANS64.TRYWAIT P0, [UR43+0x28430], R6 ;  /* 0x02843006ff0075a7 */ /* 0x000062000800016b */
[----:B------:R-:W-:Y:S05]  /*7b60*/  @P1 BRA `(.L_x_1519) ;  /* 0x0000000000041947 */ /* 0x000fea0003800000 */
[----:B------:R-:W-:Y:S01]  /*7b70*/  BPT.TRAP 0x1 ;  /* 0x000000040000795c */ /* 0x000fe20000300000 */
.L_x_1519:
[----:B-1----:R-:W-:Y:S05]  /*7b80*/  @P0 BRA `(.L_x_1520) ;  /* 0x0000000000080947 */ /* 0x002fea0003800000 */
[----:B------:R-:W1:Y:S02]  /*7b90*/  SYNCS.PHASECHK.TRANS64.TRYWAIT P0, [UR43+0x28430], R6 ;  /* 0x02843006ff0075a7 */ /* 0x000e64000800016b */
[----:B-1----:R-:W-:Y:S05]  /*7ba0*/  @!P0 BRA `(.L_x_1521) ;  /* 0x0000012000a08947 */ /* 0x002fea0003800000 */
.L_x_1520:
        /* <DEDUP_REMOVED lines=48> */
.L_x_1522:
        /* <DEDUP_REMOVED lines=18> */
[----:B------:R-:W-:Y:S01]  /*7fd0*/  UMOV UR10, UR52 ;  /* 0x00000034000a7c82 */ /* 0x000fe20008000000 */
[C---:B------:R-:W-:Y:S01]  /*7fe0*/  FMUL.FTZ R172, R0.reuse, R182 ;  /* 0x000000b600ac7220 */ /* 0x040fe20000410000 */
[----:B------:R-:W-:Y:S01]  /*7ff0*/  FMUL.FTZ R173, R0, R183 ;  /* 0x000000b700ad7220 */ /* 0x000fe20000410000 */
[----:B------:R-:W-:Y:S01]  /*8000*/  UIADD3 UR6, UR43, 0x28440, URZ ;  /* 0x000284402b067890 */ /* 0x000fe2000fffe03f */
[----:B------:R-:W4:Y:S01]  /*8010*/  MUFU.TANH R12, R12 ;  /* 0x0000000c000c7308 */ /* 0x000f220000002400 */
[----:B--2---:R-:W-:-:S02]  /*8020*/  FMNMX.FTZ R9, R10, R8, !PT ;  /* 0x000000080a097209 */ /* 0x004fc40007810000 */
[----:B------:R-:W-:Y:S01]  /*8030*/  PLOP3.LUT P0, PT, PT, PT, UP0, 0x40, 0x0 ;  /* 0x000000000000781c */ /* 0x000fe20003f0e808 */
[----:B------:R-:W-:-:S04]  /*8040*/  UPRMT UR6, UR50, 0x654, UR6 ;  /* 0x0000065432067896 */ /* 0x000fc80008000006 */
[----:B------:R-:W2:Y:S01]  /*8050*/  MUFU.TANH R13, R13 ;  /* 0x0000000d000d7308 */ /* 0x000ea20000002400 */
[----:B---3--:R-:W-:-:S04]  /*8060*/  FMNMX.FTZ R9, R11, R9, !PT ;  /* 0x000000090b097209 */ /* 0x008fc80007810000 */
[----:B------:R-:W-:Y:S03]  /*8070*/  SYNCS.ARRIVE.TRANS64.RED.A1T0 RZ, [UR6], RZ ;  /* 0x000000ffffff79a7 */ /* 0x000fe60008100406 */
[----:B------:R-:W3:Y:S01]  /*8080*/  MUFU.TANH R14, R14 ;  /* 0x0000000e000e7308 */ /* 0x000ee20000002400 */
[----:B----4-:R-:W-:-:S07]  /*8090*/  FMNMX.FTZ R9, R12, R9, !PT ;  /* 0x000000090c097209 */ /* 0x010fce0007810000 */
        /* <DEDUP_REMOVED lines=22> */
[----:B------:R-:W-:Y:S01]  /*8200*/  MUFU.TANH R172, R172 ;  /* 0x000000ac00ac7308 */ /* 0x000fe20000002400 */
[----:B----4-:R-:W-:-:S07]  /*8210*/  FMNMX.FTZ R9, R164, R9, !PT ;  /* 0x00000009a4097209 */ /* 0x010fce0007810000 */
[----:B------:R-:W-:Y:S01]  /*8220*/  MUFU.TANH R173, R173 ;  /* 0x000000ad00ad7308 */ /* 0x000fe20000002400 */
[----:B--2---:R-:W-:-:S05]  /*8230*/  FMNMX.FTZ R9, R165, R9, !PT ;  /* 0x00000009a5097209 */ /* 0x004fca0007810000 */
[----:B------:R-:W2:Y:S02]  /*8240*/  SHFL.BFLY PT, R168, R9, 0x2, 0x1f ;  /* 0x0c401f0009a87f89 */ /* 0x000ea400000e0000 */
[----:B--2---:R-:W-:-:S05]  /*8250*/  FMNMX.FTZ R9, R9, R168, !PT ;  /* 0x000000a809097209 */ /* 0x004fca0007810000 */
[----:B------:R-:W2:Y:S02]  /*8260*/  SHFL.BFLY PT, R168, R9, 0x1, 0x1f ;  /* 0x0c201f0009a87f89 */ /* 0x000ea400000e0000 */
[----:B--2---:R-:W-:Y:S01]  /*8270*/  FMNMX.FTZ R9, R9, R168, !PT ;  /* 0x000000a809097209 */ /* 0x004fe20007810000 */
        /* <DEDUP_REMOVED lines=21> */
[----:B------:R-:W-:Y:S01]  /*83d0*/  FFMA.FTZ R8, R165, UR10, -R8 ;  /* 0x0000000aa5087c23 */ /* 0x000fe20008010808 */
[C---:B------:R-:W-:Y:S01]  /*83e0*/  FMUL.FTZ R165, R0.reuse, R171 ;  /* 0x000000ab00a57220 */ /* 0x040fe20000410000 */
[----:B------:R-:W-:-:S02]  /*83f0*/  FMUL.FTZ R171, R0, R179 ;  /* 0x000000b300ab7220 */ /* 0x000fc40000410000 */
[----:B------:R-:W-:Y:S01]  /*8400*/  MUFU.EX2 R12, R12 ;  /* 0x0000000c000c7308 */ /* 0x000fe20000000800 */
[-C--:B--2---:R-:W-:Y:S01]  /*8410*/  FMUL.FTZ R24, R24, R168.reuse ;  /* 0x000000a818187220 */ /* 0x084fe20000410000 */
[-C--:B------:R-:W-:Y:S01]  /*8420*/  FMUL.FTZ R25, R25, R168.reuse ;  /* 0x000000a819197220 */ /* 0x080fe20000410000 */
[-C--:B------:R-:W-:Y:S01]  /*8430*/  FMUL.FTZ R28, R28, R168.reuse ;  /* 0x000000a81c1c7220 */ /* 0x080fe20000410000 */
[-C--:B------:R-:W-:Y:S01]  /*8440*/  FMUL.FTZ R29, R29, R168.reuse ;  /* 0x000000a81d1d7220 */ /* 0x080fe20000410000 */
[-C--:B------:R-:W-:Y:S01]  /*8450*/  FMUL.FTZ R32, R32, R168.reuse ;  /* 0x000000a820207220 */ /* 0x080fe20000410000 */
[-C--:B------:R-:W-:Y:S01]  /*8460*/  FMUL.FTZ R33, R33, R168.reuse ;  /* 0x000000a821217220 */ /* 0x080fe20000410000 */
[----:B------:R-:W-:Y:S01]  /*8470*/  FMUL.FTZ R36, R36, R168 ;  /* 0x000000a824247220 */ /* 0x000fe20000410000 */
[----:B------:R-:W2:Y:S01]  /*8480*/  MUFU.EX2 R13, R13 ;  /* 0x0000000d000d7308 */ /* 0x000ea20000000800 */
[----:B---3--:R-:W-:-:S01]  /*8490*/  FFMA.FTZ R3, R168, R3, R10 ;  /* 0x00000003a8037223 */ /* 0x008fc2000001000a */
        /* <DEDUP_REMOVED lines=13> */
[----:B------:R-:W-:Y:S01]  /*8570*/  FMUL.FTZ R61, R61, R168 ;  /* 0x000000a83d3d7220 */ /* 0x000fe20000410000 */
[----:B------:R-:W-:Y:S01]  /*8580*/  MUFU.TANH R165, R165 ;  /* 0x000000a500a57308 */ /* 0x000fe20000002400 */
[----:B--2---:R-:W-:Y:S01]  /*8590*/  F2FP.SATFINITE.E4M3.F32.PACK_AB_MERGE_C R152, R13, R12, RZ ;  /* 0x0000000c0d98723e */ /* 0x004fe200048070ff */
[-C--:B------:R-:W-:Y:S01]  /*85a0*/  FMUL.FTZ R64, R64, R168.reuse ;  /* 0x000000a840407220 */ /* 0x080fe20000410000 */
[-C--:B------:R-:W-:Y:S01]  /*85b0*/  FMUL.FTZ R65, R65, R168.reuse ;  /* 0x000000a841417220 */ /* 0x080fe20000410000 */
[-C--:B------:R-:W-:Y:S01]  /*85c0*/  FMUL.FTZ R68, R68, R168.reuse ;  /* 0x000000a844447220 */ /* 0x080fe20000410000 */
[-C--:B------:R-:W-:Y:S01]  /*85d0*/  FMUL.FTZ R69, R69, R168.reuse ;  /* 0x000000a845457220 */ /* 0x080fe20000410000 */
[-C--:B------:R-:W-:Y:S01]  /*85e0*/  FMUL.FTZ R72, R72, R168.reuse ;  /* 0x000000a848487220 */ /* 0x080fe20000410000 */
[----:B------:R-:W-:Y:S01]  /*85f0*/  FMUL.FTZ R73, R73, R168 ;  /* 0x000000a849497220 */ /* 0x000fe20000410000 */
[----:B------:R-:W-:Y:S01]  /*8600*/  MUFU.TANH R171, R171 ;  /* 0x000000ab00ab7308 */ /* 0x000fe20000002400 */
[----:B---3--:R-:W-:-:S01]  /*8610*/  FADD.FTZ R3, R11, R3 ;  /* 0x000000030b037221 */ /* 0x008fc20000010000 */
[----:B------:R-:W-:Y:S01]  /*8620*/  F2FP.SATFINITE.E4M3.F32.PACK_AB_MERGE_C R152, R11, R10, R152 ;  /* 0x0000000a0b98723e */ /* 0x000fe20004807098 */
[C---:B------:R-:W-:Y:S01]  /*8630*/  FMUL.FTZ R10, R0.reuse, R154 ;  /* 0x0000009a000a7220 */ /* 0x040fe20000410000 */
[----:B------:R-:W-:Y:S01]  /*8640*/  FMUL.FTZ R11, R0, R155 ;  /* 0x0000009b000b7220 */ /* 0x000fe20000410000 */
[----:B------:R-:W-:-:S01]  /*8650*/  FADD.FTZ R3, R12, R3 ;  /* 0x000000030c037221 */ /* 0x000fc20000010000 */
[C---:B------:R-:W-:Y:S01]  /*8660*/  FMUL.FTZ R154, R0.reuse, R159 ;  /* 0x0000009f009a7220 */ /* 0x040fe20000410000 */
[C---:B------:R-:W-:Y:S01]  /*8670*/  FMUL.FTZ R155, R0.reuse, R162 ;  /* 0x000000a2009b7220 */ /* 0x040fe20000410000 */
[----:B------:R-:W-:Y:S01]  /*8680*/  FMUL.FTZ R159, R0, R166 ;  /* 0x000000a6009f7220 */ /* 0x000fe20000410000 */
[----:B------:R-:W2:Y:S01]  /*8690*/  MUFU.TANH R10, R10 ;  /* 0x0000000a000a7308 */ /* 0x000ea20000002400 */
[----:B------:R-:W-:-:S01]  /*86a0*/  FADD.FTZ R3, R13, R3 ;  /* 0x000000030d037221 */ /* 0x000fc20000010000 */
[C---:B------:R-:W-:Y:S01]  /*86b0*/  FMUL.FTZ R13, R0.reuse, R158 ;  /* 0x0000009e000d7220 */ /* 0x040fe20000410000 */
[C---:B------:R-:W-:Y:S01]  /*86c0*/  FMUL.FTZ R158, R0.reuse, R163 ;  /* 0x000000a3009e7220 */ /* 0x040fe20000410000 */
[C---:B------:R-:W-:Y:S01]  /*86d0*/  FMUL.FTZ R162, R0.reuse, R167 ;  /* 0x000000a700a27220 */ /* 0x040fe20000410000 */
[C---:B------:R-:W-:Y:S01]  /*86e0*/  FMUL.FTZ R163, R0.reuse, R170 ;  /* 0x000000aa00a37220 */ /* 0x040fe20000410000 */
[C---:B------:R-:W-:Y:S01]  /*86f0*/  FMUL.FTZ R166, R0.reuse, R174 ;  /* 0x000000ae00a67220 */ /* 0x040fe20000410000 */
[C---:B------:R-:W-:Y:S01]  /*8700*/  FMUL.FTZ R167, R0.reuse, R175 ;  /* 0x000000af00a77220 */ /* 0x040fe20000410000 */
[----:B------:R-:W3:Y:S01]  /*8710*/  MUFU.TANH R11, R11 ;  /* 0x0000000b000b7308 */ /* 0x000ee20000002400 */
[----:B------:R-:W-:Y:S01]  /*8720*/  FMUL.FTZ R170, R0, R178 ;  /* 0x000000b200aa7220 */ /* 0x000fe20000410000 */
[-C--:B------:R-:W-:Y:S01]  /*8730*/  FMUL.FTZ R76, R76, R168.reuse ;  /* 0x000000a84c4c7220 */ /* 0x080fe20000410000 */
[-C--:B------:R-:W-:Y:S01]  /*8740*/  FMUL.FTZ R77, R77, R168.reuse ;  /* 0x000000a84d4d7220 */ /* 0x080fe20000410000 */
[-C--:B------:R-:W-:Y:S01]  /*8750*/  FMUL.FTZ R80, R80, R168.reuse ;  /* 0x000000a850507220 */ /* 0x080fe20000410000 */
[-C--:B------:R-:W-:Y:S01]  /*8760*/  FMUL.FTZ R81, R81, R168.reuse ;  /* 0x000000a851517220 */ /* 0x080fe20000410000 */
[-C--:B------:R-:W-:Y:S01]  /*8770*/  FMUL.FTZ R84, R84, R168.reuse ;  /* 0x000000a854547220 */ /* 0x080fe20000410000 */
[-C--:B------:R-:W-:Y:S01]  /*8780*/  FMUL.FTZ R85, R85, R168.reuse ;  /* 0x000000a855557220 */ /* 0x080fe20000410000 */
[----:B------:R-:W4:Y:S01]  /*8790*/  MUFU.TANH R13, R13 ;  /* 0x0000000d000d7308 */ /* 0x000f220000002400 */
[----:B--2---:R-:W-:Y:S01]  /*87a0*/  FMNMX.FTZ R12, R10, R7, !PT ;  /* 0x000000070a0c7209 */ /* 0x004fe20007810000 */
[-C--:B------:R-:W-:Y:S01]  /*87b0*/  FMUL.FTZ R88, R88, R168.reuse ;  /* 0x000000a858587220 */ /* 0x080fe20000410000 */
[-C--:B------:R-:W-:Y:S01]  /*87c0*/  FMUL.FTZ R89, R89, R168.reuse ;  /* 0x000000a859597220 */ /* 0x080fe20000410000 */
[-C--:B------:R-:W-:Y:S01]  /*87d0*/  FMUL.FTZ R92, R92, R168.reuse ;  /* 0x000000a85c5c7220 */ /* 0x080fe20000410000 */
[-C--:B------:R-:W-:Y:S01]  /*87e0*/  FMUL.FTZ R93, R93, R168.reuse ;  /* 0x000000a85d5d7220 */ /* 0x080fe20000410000 */
[-C--:B------:R-:W-:Y:S01]  /*87f0*/  FMUL.FTZ R96, R96, R168.reuse ;  /* 0x000000a860607220 */ /* 0x080fe20000410000 */
[----:B------:R-:W-:Y:S01]  /*8800*/  FMUL.FTZ R97, R97, R168 ;  /* 0x000000a861617220 */ /* 0x000fe20000410000 */
        /* <DEDUP_REMOVED lines=9> */
[----:B----4-:R-:W-:Y:S01]  /*88a0*/  FMNMX.FTZ R12, R13, R12, !PT ;  /* 0x0000000c0d0c7209 */ /* 0x010fe20007810000 */
[-C--:B------:R-:W-:Y:S01]  /*88b0*/  FMUL.FTZ R112, R112, R168.reuse ;  /* 0x000000a870707220 */ /* 0x080fe20000410000 */
[-C--:B------:R-:W-:Y:S01]  /*88c0*/  FMUL.FTZ R113, R113, R168.reuse ;  /* 0x000000a871717220 */ /* 0x080fe20000410000 */
[-C--:B------:R-:W-:Y:S01]  /*88d0*/  FMUL.FTZ R116, R116, R168.reuse ;  /* 0x000000a874747220 */ /* 0x080fe20000410000 */
[-C--:B------:R-:W-:Y:S01]  /*88e0*/  FMUL.FTZ R117, R117, R168.reuse ;  /* 0x000000a875757220 */ /* 0x080fe20000410000 */
[-C--:B------:R-:W-:Y:S01]  /*88f0*/  FMUL.FTZ R120, R120, R168.reuse ;  /* 0x000000a878787220 */ /* 0x080fe20000410000 */
[----:B------:R-:W-:Y:S01]  /*8900*/  FMUL.FTZ R121, R121, R168 ;  /* 0x000000a879797220 */ /* 0x000fe20000410000 */
        /* <DEDUP_REMOVED lines=19> */
[----:B------:R-:W-:-:S05]  /*8a40*/  FMUL.FTZ R149, R149, R168 ;  /* 0x000000a895957220 */ /* 0x000fca0000410000 */
[----:B------:R-:W4:Y:S01]  /*8a50*/  MUFU.TANH R163, R163 ;  /* 0x000000a300a37308 */ /* 0x000f220000002400 */
[----:B--2---:R-:W-:-:S07]  /*8a60*/  FMNMX.FTZ R12, R159, R12, !PT ;  /* 0x0000000c9f0c7209 */ /* 0x004fce0007810000 */
[----:B------:R-:W2:Y:S01]  /*8a70*/  MUFU.TANH R166, R166 ;  /* 0x000000a600a67308 */ /* 0x000ea20000002400 */
[----:B---3--:R-:W-:-:S07]  /*8a80*/  FMNMX.FTZ R12, R162, R12, !PT ;  /* 0x0000000ca20c7209 */ /* 0x008fce0007810000 */
[----:B------:R-:W3:Y:S01]  /*8a90*/  MUFU.TANH R167, R167 ;  /* 0x000000a700a77308 */ /* 0x000ee20000002400 */
[----:B----4-:R-:W-:-:S04]  /*8aa0*/  FMNMX.FTZ R12, R163, R12, !PT ;  /* 0x0000000ca30c7209 */ /* 0x010fc80007810000 */
[----:B------:R-:W-:-:S03]  /*8ab0*/  FMNMX.FTZ R12, R165, R12, !PT ;  /* 0x0000000ca50c7209 */ /* 0x000fc60007810000 */
[----:B------:R-:W4:Y:S01]  /*8ac0*/  MUFU.TANH R170, R170 ;  /* 0x000000aa00aa7308 */ /* 0x000f220000002400 */
[----:B--2---:R-:W-:-:S07]  /*8ad0*/  FMNMX.FTZ R12, R166, R12, !PT ;  /* 0x0000000ca60c7209 */ /* 0x004fce0007810000 */
[----:B------:R-:W-:Y:S01]  /*8ae0*/  MUFU.EX2 R175, R21 ;  /* 0x0000001500af7308 */ /* 0x000fe20000000800 */
[----:B---3--:R-:W-:-:S07]  /*8af0*/  FMNMX.FTZ R12, R167, R12, !PT ;  /* 0x0000000ca70c7209 */ /* 0x008fce0007810000 */
[----:B------:R2:W-:Y:S01]  /*8b00*/  MUFU.EX2 R21, R153 ;  /* 0x0000009900157308 */ /* 0x0005e20000000800 */
[----:B----4-:R-:W-:-:S04]  /*8b10*/  FMNMX.FTZ R12, R170, R12, !PT ;  /* 0x0000000caa0c7209 */ /* 0x010fc80007810000 */
[----:B------:R-:W-:-:S03]  /*8b20*/  FMNMX.FTZ R12, R171, R12, !PT ;  /* 0x0000000cab0c7209 */ /* 0x000fc60007810000 */
[----:B------:R-:W3:Y:S01]  /*8b30*/  MUFU.EX2 R14, R14 ;  /* 0x0000000e000e7308 */ /* 0x000ee20000000800 */
[----:B------:R-:W-:Y:S01]  /*8b40*/  FMNMX.FTZ R12, R172, R12, !PT ;  /* 0x0000000cac0c7209 */ /* 0x000fe20007810000 */
[----:B--2---:R-:W-:-:S03]  /*8b50*/  IMAD.U32 R153, RZ, RZ, UR10 ;  /* 0x0000000aff997e24 */ /* 0x004fc6000f8e00ff */
[----:B------:R-:W-:-:S03]  /*8b60*/  FMNMX.FTZ R174, R173, R12, !PT ;  /* 0x0000000cadae7209 */ /* 0x000fc60007810000 */
[----:B------:R-:W2:Y:S02]  /*8b70*/  MUFU.EX2 R15, R15 ;  /* 0x0000000f000f7308 */ /* 0x000ea40000000800 */
[----:B------:R-:W4:Y:S06]  /*8b80*/  SHFL.BFLY PT, R12, R174, 0x2, 0x1f ;  /* 0x0c401f00ae0c7f89 */ /* 0x000f2c00000e0000 */
[----:B------:R-:W5:Y:S01]  /*8b90*/  MUFU.EX2 R20, R20 ;  /* 0x0000001400147308 */ /* 0x000f620000000800 */
[----:B---3--:R-:W-:-:S07]  /*8ba0*/  FADD.FTZ R3, R14, R3 ;  /* 0x000000030e037221 */ /* 0x008fce0000010000 */
[----:B------:R-:W-:Y:S01]  /*8bb0*/  MUFU.EX2 R169, R169 ;  /* 0x000000a900a97308 */ /* 0x000fe20000000800 */
[----:B--2---:R-:W-:-:S07]  /*8bc0*/  FADD.FTZ R3, R15, R3 ;  /* 0x000000030f037221 */ /* 0x004fce0000010000 */
[----:B------:R-:W-:Y:S01]  /*8bd0*/  MUFU.EX2 R156, R156 ;  /* 0x0000009c009c7308 */ /* 0x000fe20000000800 */
[----:B-----5:R-:W-:-:S01]  /*8be0*/  FADD.FTZ R3, R20, R3 ;  /* 0x0000000314037221 */ /* 0x020fc20000010000 */
[----:B----4-:R-:W-:Y:S02]  /*8bf0*/  FMNMX.FTZ R174, R174, R12, !PT ;  /* 0x0000000caeae7209 */ /* 0x010fe40007810000 */
[C---:B------:R-:W-:Y:S01]  /*8c00*/  F2FP.SATFINITE.E4M3.F32.PACK_AB_MERGE_C R20, R175.reuse, R20, RZ ;  /* 0x00000014af14723e */ /* 0x040fe200048070ff */
[----:B------:R-:W-:Y:S02]  /*8c10*/  FADD.FTZ R3, R175, R3 ;  /* 0x00000003af037221 */ /* 0x000fe40000010000 */
[----:B------:R-:W2:Y:S01]  /*8c20*/  SHFL.BFLY PT, R12, R174, 0x1, 0x1f ;  /* 0x0c201f00ae0c7f89 */ /* 0x000ea200000e0000 */
[----:B------:R-:W-:Y:S08]  /*8c30*/  MUFU.EX2 R157, R157 ;  /* 0x0000009d009d7308 */ /* 0x000ff00000000800 */
[----:B------:R-:W-:Y:S08]  /*8c40*/  MUFU.EX2 R160, R160 ;  /* 0x000000a000a07308 */ /* 0x000ff00000000800 */
[----:B------:R-:W-:Y:S01]  /*8c50*/  MUFU.EX2 R161, R161 ;  /* 0x000000a100a17308 */ /* 0x000fe20000000800 */
[----:B--2---:R-:W-:-:S07]  /*8c60*/  FMNMX.FTZ R12, R174, R12, !PT ;  /* 0x0000000cae0c7209 */ /* 0x004fce0007810000 */
[----:B------:R-:W-:Y:S01]  /*8c70*/  MUFU.EX2 R164, R164 ;  /* 0x000000a400a47308 */ /* 0x000fe20000000800 */
[----:B------:R-:W-:-:S01]  /*8c80*/  FADD.FTZ R174, -R12, R7 ;  /* 0x000000070cae7221 */ /* 0x000fc20000010100 */
[----:B------:R-:W-:-:S03]  /*8c90*/  FFMA.FTZ R7, R12, R153, -8 ;  /* 0xc10000000c077423 */ /* 0x000fc60000010099 */
[----:B------:R-:W-:Y:S01]  /*8ca0*/  FMUL.FTZ R153, R174, UR10 ;  /* 0x0000000aae997c20 */ /* 0x000fe20008410000 */
        /* <DEDUP_REMOVED lines=17> */
[----:B------:R-:W-:-:S03]  /*8dc0*/  FFMA.FTZ R7, R173, UR10, -R7 ;  /* 0x0000000aad077c23 */ /* 0x000fc60008010807 */
[----:B------:R-:W4:Y:S01]  /*8dd0*/  MUFU.EX2 R11, R11 ;  /* 0x0000000b000b7308 */ /* 0x000f220000000800 */
        /* <DEDUP_REMOVED lines=32> */
[C---:B---3--:R-:W-:Y:S01]  /*8fe0*/  F2FP.SATFINITE.E4M3.F32.PACK_AB_MERGE_C R153, R154.reuse, R13, RZ ;  /* 0x0000000d9a99723e */ /* 0x048fe200048070ff */
[----:B------:R-:W-:Y:S01]  /*8ff0*/  FADD.FTZ R4, R154, R4 ;  /* 0x000000049a047221 */ /* 0x000fe20000010000 */
[-C--:B------:R-:W-:Y:S01]  /*9000*/  FMUL.FTZ R75, R75, R159.reuse ;  /* 0x0000009f4b4b7220 */ /* 0x080fe20000410000 */
[-C--:B------:R-:W-:Y:S01]  /*9010*/  FMUL.FTZ R78, R78, R159.reuse ;  /* 0x0000009f4e4e7220 */ /* 0x080fe20000410000 */
[----:B------:R-:W-:Y:S01]  /*9020*/  F2FP.SATFINITE.E4M3.F32.PACK_AB_MERGE_C R153, R11, R10, R153 ;  /* 0x0000000a0b99723e */ /* 0x000fe20004807099 */
[-C--:B------:R-:W-:Y:S01]  /*9030*/  FMUL.FTZ R79, R79, R159.reuse ;  /* 0x0000009f4f4f7220 */ /* 0x080fe20000410000 */
[----:B------:R-:W-:Y:S01]  /*9040*/  FMUL.FTZ R82, R82, R159 ;  /* 0x0000009f52527220 */ /* 0x000fe20000410000 */
[----:B------:R-:W3:Y:S01]  /*9050*/  MUFU.EX2 R174, R174 ;  /* 0x000000ae00ae7308 */ /* 0x000ee20000000800 */
[----:B----4-:R-:W-:-:S01]  /*9060*/  FADD.FTZ R11, R155, R4 ;  /* 0x000000049b0b7221 */ /* 0x010fc20000010000 */
[----:B------:R-:W-:Y:S01]  /*9070*/  FADD.FTZ R4, R169, R3 ;  /* 0x00000003a9047221 */ /* 0x000fe20000010000 */
[-C--:B------:R-:W-:Y:S01]  /*9080*/  FMUL.FTZ R83, R83, R159.reuse ;  /* 0x0000009f53537220 */ /* 0x080fe20000410000 */
[-C--:B------:R-:W-:Y:S01]  /*9090*/  FMUL.FTZ R86, R86, R159.reuse ;  /* 0x0000009f56567220 */ /* 0x080fe20000410000 */
[-C--:B------:R-:W-:Y:S01]  /*90a0*/  FMUL.FTZ R87, R87, R159.reuse ;  /* 0x0000009f57577220 */ /* 0x080fe20000410000 */
[----:B------:R-:W-:Y:S01]  /*90b0*/  FADD.FTZ R3, R21, R4 ;  /* 0x0000000415037221 */ /* 0x000fe20000010000 */
[----:B------:R-:W-:Y:S01]  /*90c0*/  FMUL.FTZ R90, R90, R159 ;  /* 0x0000009f5a5a7220 */ /* 0x000fe20000410000 */
[----:B------:R-:W4:Y:S01]  /*90d0*/  MUFU.EX2 R162, R162 ;  /* 0x000000a200a27308 */ /* 0x000f220000000800 */
[----:B--2---:R-:W-:-:S01]  /*90e0*/  FADD.FTZ R11, R158, R11 ;  /* 0x0000000b9e0b7221 */ /* 0x004fc20000010000 */
[----:B------:R-:W-:Y:S01]  /*90f0*/  FADD.FTZ R4, R156, R3 ;  /* 0x000000039c047221 */ /* 0x000fe20000010000 */
[----:B------:R-:W-:Y:S01]  /*9100*/  F2FP.SATFINITE.E4M3.F32.PACK_AB_MERGE_C R156, R157, R156, RZ ;  /* 0x0000009c9d9c723e */ /* 0x000fe200048070ff */
        /* <DEDUP_REMOVED lines=13> */
[C---:B----4-:R-:W-:Y:S01]  /*91e0*/  F2FP.SATFINITE.E4M3.F32.PACK_AB_MERGE_C R174, R162.reuse, R174, RZ ;  /* 0x000000aea2ae723e */ /* 0x050fe200048070ff */
[----:B------:R-:W-:Y:S01]  /*91f0*/  FADD.FTZ R162, R162, R11 ;  /* 0x0000000ba2a27221 */ /* 0x000fe20000010000 */
[----:B------:R-:W-:-:S01]  /*9200*/  FADD.FTZ R11, R157, R4 ;  /* 0x000000049d0b7221 */ /* 0x000fc20000010000 */
[----:B------:R-:W-:Y:S01]  /*9210*/  FMUL.FTZ R111, R111, R159 ;  /* 0x0000009f6f6f7220 */ /* 0x000fe20000410000 */
[----:B------:R-:W-:Y:S01]  /*9220*/  F2FP.SATFINITE.E4M3.F32.PACK_AB_MERGE_C R155, R158, R155, R174 ;  /* 0x0000009b9e9b723e */ /* 0x000fe200048070ae */
[----:B------:R-:W-:Y:S01]  /*9230*/  FMUL.FTZ R114, R114, R159 ;  /* 0x0000009f72727220 */ /* 0x000fe20000410000 */
[----:B------:R-:W-:-:S01]  /*9240*/  FADD.FTZ R10, R160, R11 ;  /* 0x0000000ba00a7221 */ /* 0x000fc20000010000 */
[----:B------:R-:W4:Y:S01]  /*9250*/  MUFU.EX2 R166, R166 ;  /* 0x000000a600a67308 */ /* 0x000f220000000800 */
[----:B--2---:R-:W-:-:S01]  /*9260*/  FADD.FTZ R162, R163, R162 ;  /* 0x000000a2a3a27221 */ /* 0x004fc20000010000 */
[----:B------:R-:W-:Y:S01]  /*9270*/  FMUL.FTZ R115, R115, R159 ;  /* 0x0000009f73737220 */ /* 0x000fe20000410000 */
[----:B------:R-:W-:-:S01]  /*9280*/  FADD.FTZ R11, R161, R10 ;  /* 0x0000000aa10b7221 */ /* 0x000fc20000010000 */
        /* <DEDUP_REMOVED lines=22> */
[----:B------:R-:W-:Y:S01]  /*93f0*/  F2FP.SATFINITE.E4M3.F32.PACK_AB_MERGE_C R166, R167, R166, RZ ;  /* 0x000000a6a7a6723e */ /* 0x000fe200048070ff */
[-C--:B------:R-:W-:Y:S01]  /*9400*/  FMUL.FTZ R150, R150, R159.reuse ;  /* 0x0000009f96967220 */ /* 0x080fe20000410000 */
[----:B------:R-:W-:Y:S01]  /*9410*/  FMUL.FTZ R151, R151, R159 ;  /* 0x0000009f97977220 */ /* 0x000fe20000410000 */
[----:B------:R-:W-:-:S02]  /*9420*/  F2FP.SATFINITE.E4M3.F32.PACK_AB_MERGE_C R154, R15, R14, R20 ;  /* 0x0000000e0f9a723e */ /* 0x000fc40004807014 */
[----:B------:R-:W-:Y:S01]  /*9430*/  F2FP.SATFINITE.E4M3.F32.PACK_AB_MERGE_C R156, R21, R169, R156 ;  /* 0x000000a9159c723e */ /* 0x000fe2000480709c */
[----:B------:R-:W2:Y:S01]  /*9440*/  MUFU.EX2 R172, R172 ;  /* 0x000000ac00ac7308 */ /* 0x000ea20000000800 */
[----:B---3--:R-:W-:-:S01]  /*9450*/  FADD.FTZ R4, R170, R3 ;  /* 0x00000003aa047221 */ /* 0x008fc20000010000 */
[----:B------:R-:W-:Y:S01]  /*9460*/  FADD.FTZ R3, R164, R11 ;  /* 0x0000000ba4037221 */ /* 0x000fe20000010000 */
[----:B------:R-:W-:-:S05]  /*9470*/  F2FP.SATFINITE.E4M3.F32.PACK_AB_MERGE_C R157, R165, R163, R166 ;  /* 0x000000a3a59d723e */ /* 0x000fca00048070a6 */
[----:B------:R-:W3:Y:S01]  /*9480*/  MUFU.EX2 R8, R8 ;  /* 0x0000000800087308 */ /* 0x000ee20000000800 */
[----:B----4-:R-:W-:-:S07]  /*9490*/  FADD.FTZ R11, R171, R4 ;  /* 0x00000004ab0b7221 */ /* 0x010fce0000010000 */
[----:B------:R-:W4:Y:S01]  /*94a0*/  MUFU.EX2 R7, R7 ;  /* 0x0000000700077308 */ /* 0x000f220000000800 */
[----:B--2---:R-:W-:-:S01]  /*94b0*/  FADD.FTZ R4, R172, R11 ;  /* 0x0000000bac047221 */ /* 0x004fc20000010000 */
[C---:B---3--:R-:W-:Y:S01]  /*94c0*/  F2FP.SATFINITE.E4M3.F32.PACK_AB_MERGE_C R158, R8.reuse, R164, RZ ;  /* 0x000000a4089e723e */ /* 0x048fe200048070ff */
[----:B------:R-:W-:-:S03]  /*94d0*/  FADD.FTZ R3, R8, R3 ;  /* 0x0000000308037221 */ /* 0x000fc60000010000 */
[----:B------:R-:W-:Y:S02]  /*94e0*/  F2FP.SATFINITE.E4M3.F32.PACK_AB_MERGE_C R158, R161, R160, R158 ;  /* 0x000000a0a19e723e */ /* 0x000fe4000480709e */
[C---:B----4-:R-:W-:Y:S01]  /*94f0*/  F2FP.SATFINITE.E4M3.F32.PACK_AB_MERGE_C R172, R7.reuse, R172, RZ ;  /* 0x000000ac07ac723e */ /* 0x050fe200048070ff */
[----:B------:R-:W-:-:S03]  /*9500*/  FADD.FTZ R4, R7, R4 ;  /* 0x0000000407047221 */ /* 0x000fc60000010000 */
[----:B------:R-:W-:Y:S01]  /*9510*/  F2FP.SATFINITE.E4M3.F32.PACK_AB_MERGE_C R159, R171, R170, R172 ;  /* 0x000000aaab9f723e */ /* 0x000fe200048070ac */
[----:B------:R-:W-:Y:S06]  /*9520*/  @P0 BRA `(.L_x_1523) ;  /* 0x0000000000040947 */ /* 0x000fec0003800000 */
[----:B------:R-:W-:Y:S01]  /*9530*/  BPT.TRAP 0x1 ;  /* 0x000000040000795c */ /* 0x000fe20000300000 */
.L_x_1523:
[----:B------:R-:W-:Y:S01]  /*9540*/  PLOP3.LUT P1, PT, PT, PT, UP0, 0x40, 0x0 ;  /* 0x000000000000781c */ /* 0x000fe20003f2e808 */
[----:B------:R2:W3:-:S12]  /*9550*/  SYNCS.PHASECHK.TRANS64.TRYWAIT P0, [UR43+0x28450], R6 ;  /* 0x02845006ff0075a7 */ /* 0x0004d8000800016b */
[----:B--2---:R-:W-:Y:S05]  /*9560*/  @P1 BRA `(.L_x_1524) ;  /* 0x0000000000041947 */ /* 0x004fea0003800000 */
[----:B------:R-:W-:Y:S01]  /*9570*/  BPT.TRAP 0x1 ;  /* 0x000000040000795c */ /* 0x000fe20000300000 */
.L_x_1524:
[----:B------:R-:W-:Y:S01]  /*9580*/  VIADD R7, R208, 0x8 ;  /* 0x00000008d0077836 */ /* 0x000fe20000000000 */
[----:B---3--:R-:W-:Y:S06]  /*9590*/  @P0 BRA `(.L_x_1525) ;  /* 0x0000000000080947 */ /* 0x008fec0003800000 */
[----:B------:R-:W2:Y:S02]  /*95a0*/  SYNCS.PHASECHK.TRANS64.TRYWAIT P0, [UR43+0x28450], R6 ;  /* 0x02845006ff0075a7 */ /* 0x000ea4000800016b */
[----:B--2---:R-:W-:Y:S05]  /*95b0*/  @!P0 BRA `(.L_x_1526) ;  /* 0x0000010800348947 */ /* 0x004fea0003800000 */
.L_x_1525:
        /* <DEDUP_REMOVED lines=13> */
[----:B---3--:R-:W-:Y:S05]  /*9690*/  @P0 BRA `(.L_x_1527) ;  /* 0x0000000000040947 */ /* 0x008fea0003800000 */
[----:B------:R-:W-:Y:S01]  /*96a0*/  BPT.TRAP 0x1 ;  /* 0x000000040000795c */ /* 0x000fe20000300000 */
.L_x_1527:
[----:B------:R-:W-:Y:S01]  /*96b0*/  UIADD3 UR43, UR43, 0x28460, URZ ;  /* 0x000284602b2b7890 */ /* 0x000fe2000fffe03f */
[----:B------:R-:W-:Y:S01]  /*96c0*/  PLOP3.LUT P0, PT, PT, PT, UP1, 0x80, 0x0 ;  /* 0x000000000000781c */ /* 0x000fe20003f0f018 */
[----:B------:R-:W-:Y:S02]  /*96d0*/  IMAD.MOV.U32 R7, RZ, RZ, R12 ;  /* 0x000000ffff077224 */ /* 0x000fe400078e000c */
[----:B------:R-:W-:Y:S01]  /*96e0*/  UPRMT UR43, UR50, 0x654, UR43 ;  /* 0x00000654322b7896 */ /* 0x000fe2000800002b */
[----:B------:R-:W-:-:S08]  /*96f0*/  IMAD.MOV.U32 R8, RZ, RZ, R9 ;  /* 0x000000ffff087224 */ /* 0x000fd000078e0009 */
[----:B------:R-:W-:Y:S01]  /*9700*/  SYNCS.ARRIVE.TRANS64.RED.A1T0 RZ, [UR43], RZ ;  /* 0x000000ffffff79a7 */ /* 0x000fe2000810042b */
[----:B------:R-:W-:Y:S05]  /*9710*/  @P0 BRA `(.L_x_1528) ;  /* 0xffffffe000c40947 */ /* 0x000fea000383ffff */
[----:B------:R-:W-:-:S05]  /*9720*/  UMOV UR43, UR44 ;  /* 0x0000002c002b7c82 */ /* 0x000fca0008000000 */
.L_x_1517:
[----:B------:R-:W-:-:S06]  /*9730*/  UISETP.GE.AND UP1, UPT, UR43, UR51, UPT ;  /* 0x000000332b00728c */ /* 0x000fcc000bf26270 */
[----:B------:R-:W-:-:S13]  /*9740*/  PLOP3.LUT P0, PT, PT, PT, UP1, 0x80, 0x0 ;  /* 0x000000000000781c */ /* 0x000fda0003f0f018 */
[----:B------:R-:W-:Y:S05]  /*9750*/  @!P0 BRA `(.L_x_1529) ;  /* 0x0000002800c08947 */ /* 0x000fea0003800000 */
[----:B------:R-:W-:Y:S01]  /*9760*/  IMAD.MOV.U32 R10, RZ, RZ, R12 ;  /* 0x000000ffff0a7224 */ /* 0x000fe200078e000c */
[----:B------:R-:W-:Y:S01]  /*9770*/  ULDC UR45, c[0x0][0x9e4] ;  /* 0x00027900002d7ab9 */ /* 0x000fe20000000800 */
[----:B--2---:R-:W-:Y:S01]  /*9780*/  IMAD.MOV.U32 R11, RZ, RZ, R9 ;  /* 0x000000ffff0b7224 */ /* 0x004fe200078e0009 */
[----:B------:R-:W-:Y:S01]  /*9790*/  ULDC UR50, c[0x0][0x9dc] ;  /* 0x0002770000327ab9 */ /* 0x000fe20000000800 */
[----:B------:R-:W-:Y:S01]  /*97a0*/  ULDC UR58, c[0x0][0x988] ;  /* 0x00026200003a7ab9 */ /* 0x000fe20000000800 */
[----:B------:R-:W-:-:S05]  /*97b0*/  ULDC UR59, c[0x0][0x9e0] ;  /* 0x00027800003b7ab9 */ /* 0x000fca0000000800 */
.L_x_1548:
        /* <DEDUP_REMOVED lines=8> */
.L_x_1530:
[----:B------:R-:W2:Y:S01]  /*9840*/  S2UR UR52, SR_CgaCtaId ;  /* 0x00000000003479c3 */ /* 0x000ea20000008800 */
[----:B------:R-:W-:Y:S01]  /*9850*/  UMOV UR6, 0x400 ;  /* 0x0000040000067882 */ /* 0x000fe20000000000 */
[----:B------:R-:W-:Y:S01]  /*9860*/  PLOP3.LUT P1, PT, PT, PT, UP0, 0x40, 0x0 ;  /* 0x000000000000781c */ /* 0x000fe20003f2e808 */
[----:B0-----:R-:W-:-:S05]  /*9870*/  IMAD.U32 R8, RZ, RZ, UR39 ;  /* 0x00000027ff087e24 */ /* 0x001fca000f8e00ff */
[----:B------:R-:W-:Y:S01]  /*9880*/  SHF.L.U32 R8, R8, 0x1f, RZ ;  /* 0x0000001f08087819 */ /* 0x000fe200000006ff */
[----:B--2---:R-:W-:-:S04]  /*9890*/  ULEA UR6, UR52, UR6, 0x18 ;  /* 0x0000000634067291 */ /* 0x004fc8000f8ec03f */
[----:B------:R-:W-:-:S09]  /*98a0*/  ULEA UR44, UR38, UR6, 0x3 ;  /* 0x00000006262c7291 */ /* 0x000fd2000f8e183f */
[----:B------:R0:W2:Y:S01]  /*98b0*/  SYNCS.PHASECHK.TRANS64.TRYWAIT P0, [UR44+0x28430], R8 ;  /* 0x02843008ff0075a7 */ /* 0x0000a2000800016c */
[----:B------:R-:W-:Y:S05]  /*98c0*/  @P1 BRA `(.L_x_1531) ;  /* 0x0000000000041947 */ /* 0x000fea0003800000 */
[----:B------:R-:W-:Y:S01]  /*98d0*/  BPT.TRAP 0x1 ;  /* 0x000000040000795c */ /* 0x000fe20000300000 */
.L_x_1531:
[----:B--2---:R-:W-:Y:S05]  /*98e0*/  @P0 BRA `(.L_x_1532) ;  /* 0x0000000000080947 */ /* 0x004fea0003800000 */
[----:B------:R-:W2:Y:S02]  /*98f0*/  SYNCS.PHASECHK.TRANS64.TRYWAIT P0, [UR44+0x28430], R8 ;  /* 0x02843008ff0075a7 */ /* 0x000ea4000800016c */
[----:B--2---:R-:W-:Y:S05]  /*9900*/  @!P0 BRA `(.L_x_1533) ;  /* 0x0000010400788947 */ /* 0x004fea0003800000 */
.L_x_1532:
        /* <DEDUP_REMOVED lines=48> */
.L_x_1534:
        /* <DEDUP_REMOVED lines=51> */
[----:B------:R-:W-:Y:S01]  /*9f40*/  SYNCS.ARRIVE.TRANS64.RED.A1T0 RZ, [UR6], RZ ;  /* 0x000000ffffff79a7 */ /* 0x000fe20008100406 */
[----:B------:R-:W-:Y:S01]  /*9f50*/  ULOP3.LUT UR6, URZ, UR50, URZ, 0x33, !UPT ;  /* 0x000000323f067292 */ /* 0x000fe2000f8e333f */
[----:B------:R-:W-:-:S04]  /*9f60*/  VIADD R178, R179, UR59 ;  /* 0x0000003bb3b27c36 */ /* 0x000fc80008000000 */
[----:B--2---:R-:W-:Y:S01]  /*9f70*/  IMAD.IADD R180, R178, 0x1, R6 ;  /* 0x00000001b2b47824 */ /* 0x004fe200078e0206 */
[----:B------:R-:W2:Y:S01]  /*9f80*/  MUFU.TANH R14, R14 ;  /* 0x0000000e000e7308 */ /* 0x000ea20000002400 */
[----:B------:R-:W-:-:S04]  /*9f90*/  VIADD R179, R179, UR6 ;  /* 0x00000006b3b37c36 */ /* 0x000fc80008000000 */
[----:B------:R-:W-:-:S03]  /*9fa0*/  IMAD.IADD R181, R6, 0x1, R179 ;  /* 0x0000000106b57824 */ /* 0x000fc600078e02b3 */
        /* <DEDUP_REMOVED lines=44> */
.L_x_1537:
[----:B------:R-:W-:-:S05]  /*a270*/  IMAD.U32 R183, RZ, RZ, UR45 ;  /* 0x0000002dffb77e24 */ /* 0x000fca000f8e00ff */
[----:B------:R-:W-:-:S13]  /*a280*/  ISETP.NE.AND P0, PT, R183, 0x1, PT ;  /* 0x00000001b700780c */ /* 0x000fda0003f05270 */
[----:B------:R-:W2:Y:S02]  /*a290*/  @P0 LDC.64 R6, c[0x0][0x9e8] ;  /* 0x00027a00ff060b82 */ /* 0x000ea40000000a00 */
[----:B--2---:R-:W-:-:S05]  /*a2a0*/  @P0 IMAD.HI.U32 R6, R182, R6, RZ ;  /* 0x00000006b6060227 */ /* 0x004fca00078e00ff */
[----:B------:R-:W-:-:S07]  /*a2b0*/  @P0 SHF.R.U32.HI R182, RZ, R7, R6 ;  /* 0x00000007ffb60219 */ /* 0x000fce0000011606 */
.L_x_1538:
[----:B------:R-:W-:Y:S05]  /*a2c0*/  BSYNC B0 ;  /* 0x0000000000007941 */ /* 0x000fea0003800000 */
.L_x_1536:
[----:B------:R-:W-:-:S04]  /*a2d0*/  IMAD R182, R182, R183, -UR7 ;  /* 0x80000007b6b67e24 */ /* 0x000fc8000f8e02b7 */
[----:B------:R-:W-:-:S05]  /*a2e0*/  IMAD.IADD R182, R182, 0x1, -R2 ;  /* 0x00000001b6b67824 */ /* 0x000fca00078e0a02 */
[----:B------:R-:W-:Y:S02]  /*a2f0*/  VIMNMX R181, R181, R182, !PT ;  /* 0x000000b6b5b57248 */ /* 0x000fe40007fe0100 */
[----:B------:R-:W-:-:S07]  /*a300*/  VIADDMNMX R180, R182, R183, R180, PT ;  /* 0x000000b7b6b47246 */ /* 0x000fce00038001b4 */
.L_x_1535:
        /* <DEDUP_REMOVED lines=69> */
.L_x_1541:
[----:B------:R-:W-:-:S05]  /*a760*/  IMAD.U32 R180, RZ, RZ, UR45 ;  /* 0x0000002dffb47e24 */ /* 0x000fca000f8e00ff */
[----:B------:R-:W-:-:S13]  /*a770*/  ISETP.NE.AND P1, PT, R180, 0x1, PT ;  /* 0x00000001b400780c */ /* 0x000fda0003f25270 */
[----:B------:R-:W0:Y:S02]  /*a780*/  @P1 LDC.64 R6, c[0x0][0x9e8] ;  /* 0x00027a00ff061b82 */ /* 0x000e240000000a00 */
[----:B0-----:R-:W-:-:S05]  /*a790*/  @P1 IMAD.HI.U32 R6, R175, R6, RZ ;  /* 0x00000006af061227 */ /* 0x001fca00078e00ff */
[----:B------:R-:W-:-:S07]  /*a7a0*/  @P1 SHF.R.U32.HI R175, RZ, R7, R6 ;  /* 0x00000007ffaf1219 */ /* 0x000fce0000011606 */
.L_x_1542:
[----:B------:R-:W-:Y:S05]  /*a7b0*/  BSYNC B0 ;  /* 0x0000000000007941 */ /* 0x000fea0003800000 */
.L_x_1540:
[----:B------:R-:W-:-:S04]  /*a7c0*/  IMAD R175, R175, R180, -UR7 ;  /* 0x80000007afaf7e24 */ /* 0x000fc8000f8e02b4 */
[----:B------:R-:W-:-:S05]  /*a7d0*/  IMAD.IADD R175, R175, 0x1, -R2 ;  /* 0x00000001afaf7824 */ /* 0x000fca00078e0a02 */
[----:B------:R-:W-:Y:S02]  /*a7e0*/  VIMNMX R179, R179, R175, !PT ;  /* 0x000000afb3b37248 */ /* 0x000fe40007fe0100 */
[----:B------:R-:W-:-:S07]  /*a7f0*/  VIADDMNMX R178, R175, R180, R178, PT ;  /* 0x000000b4afb27246 */ /* 0x000fce00038001b2 */
.L_x_1539:
        /* <DEDUP_REMOVED lines=390> */
.L_x_1543:
[----:B------:R-:W-:Y:S01]  /*c060*/  PLOP3.LUT P1, PT, PT, PT, UP0, 0x40, 0x0 ;  /* 0x000000000000781c */ /* 0x000fe20003f2e808 */
[----:B------:R0:W1:-:S12]  /*c070*/  SYNCS.PHASECHK.TRANS64.TRYWAIT P0, [UR44+0x28450], R8 ;  /* 0x02845008ff0075a7 */ /* 0x000058000800016c */
[----:B0-----:R-:W-:Y:S05]  /*c080*/  @P1 BRA `(.L_x_1544) ;  /* 0x0000000000041947 */ /* 0x001fea0003800000 */
[----:B------:R-:W-:Y:S01]  /*c090*/  BPT.TRAP 0x1 ;  /* 0x000000040000795c */ /* 0x000fe20000300000 */
.L_x_1544:
[----:B------:R-:W-:Y:S01]  /*c0a0*/  VIADD R6, R208, 0x8 ;  /* 0x00000008d0067836 */ /* 0x000fe20000000000 */
[----:B-1----:R-:W-:Y:S06]  /*c0b0*/  @P0 BRA `(.L_x_1545) ;  /* 0x0000000000080947 */ /* 0x002fec0003800000 */
[----:B------:R-:W0:Y:S02]  /*c0c0*/  SYNCS.PHASECHK.TRANS64.TRYWAIT P0, [UR44+0x28450], R8 ;  /* 0x02845008ff0075a7 */ /* 0x000e24000800016c */
[----:B0-----:R-:W-:Y:S05]  /*c0d0*/  @!P0 BRA `(.L_x_1546) ;  /* 0x000000dc009c8947 */ /* 0x001fea0003800000 */
.L_x_1545:
        /* <DEDUP_REMOVED lines=15> */
.L_x_1547:
        /* <DEDUP_REMOVED lines=9> */
.L_x_1529:
[----:B------:R-:W-:Y:S01]  /*c260*/  ULDC.64 UR8, c[0x0][0x9a0] ;  /* 0x0002680000087ab9 */ /* 0x000fe20000000a00 */
[----:B0-----:R-:W-:Y:S01]  /*c270*/  IMAD.MOV.U32 R8, RZ, RZ, 0x3f800000 ;  /* 0x3f800000ff087424 */ /* 0x001fe200078e00ff */
[----:B------:R-:W-:Y:S01]  /*c280*/  UISETP.NE.U32.AND UP0, UPT, UR8, URZ, UPT ;  /* 0x0000003f0800728c */ /* 0x000fe2000bf05070 */
[----:B------:R1:W-:Y:S06]  /*c290*/  BAR.ARV R5, 0x100 ;  /* 0x000400050000751d */ /* 0x0003ec0000002000 */
[----:B------:R-:W-:Y:S02]  /*c2a0*/  UISETP.NE.AND.EX UP0, UPT, UR9, URZ, UPT, UP0 ;  /* 0x0000003f0900728c */ /* 0x000fe4000bf05300 */
[----:B------:R-:W-:Y:S06]  /*c2b0*/  BAR.ARV 0x8, 0x180 ;  /* 0x0206000000007b1d */ /* 0x000fec0000002000 */
[----:B------:R-:W-:-:S03]  /*c2c0*/  PLOP3.LUT P0, PT, PT, PT, UP0, 0x80, 0x0 ;  /* 0x000000000000781c */ /* 0x000fc60003f0f008 */
[----:B------:R-:W-:Y:S01]  /*c2d0*/  @UP0 USHF.R.S32.HI UR6, URZ, 0x1f, UR53 ;  /* 0x0000001f3f060899 */ /* 0x000fe20008011435 */
[----:B------:R-:W-:-:S03]  /*c2e0*/  @UP0 ULDC.64 UR12, c[0x0][0x9c8] ;  /* 0x00027200000c0ab9 */ /* 0x000fc60000000a00 */
[----:B------:R-:W-:Y:S02]  /*c2f0*/  @UP0 UIMAD UR6, UR6, UR12, URZ ;  /* 0x0000000c060602a4 */ /* 0x000fe4000f8e023f */
[----:B------:R-:W-:Y:S02]  /*c300*/  @UP0 UIMAD.WIDE.U32 UR4, UR53, UR12, URZ ;  /* 0x0000000c350402a5 */ /* 0x000fe4000f8e003f */
[----:B------:R-:W-:-:S04]  /*c310*/  @UP0 UIMAD UR6, UR53, UR13, UR6 ;  /* 0x0000000d350602a4 */ /* 0x000fc8000f8e0206 */
[----:B------:R-:W-:-:S03]  /*c320*/  @UP0 UIADD3 UR5, UR5, UR6, URZ ;  /* 0x0000000605050290 */ /* 0x000fc6000fffe03f */
[----:B------:R-:W-:Y:S02]  /*c330*/  @UP0 ULDC.64 UR6, c[0x0][0x9d0] ;  /* 0x0002740000060ab9 */ /* 0x000fe40000000a00 */
[----:B------:R-:W-:-:S04]  /*c340*/  @UP0 UIMAD.WIDE.U32 UR4, UR54, UR6, UR4 ;  /* 0x00000006360402a5 */ /* 0x000fc8000f8e0004 */
[----:B------:R-:W-:Y:S02]  /*c350*/  @UP0 UIMAD UR5, UR54, UR7, UR5 ;  /* 0x00000007360502a4 */ /* 0x000fe4000f8e0205 */
[----:B------:R-:W-:-:S04]  /*c360*/  @UP0 ULEA UR6, UP1, UR4, UR8, 0x2 ;  /* 0x0000000804060291 */ /* 0x000fc8000f82103f */
[----:B------:R-:W-:Y:S02]  /*c370*/  @UP0 ULEA.HI.X UR7, UR4, UR9, UR5, 0x2, UP1 ;  /* 0x0000000904070291 */ /* 0x000fe400088f1405 */
[----:B--2---:R-:W-:-:S04]  /*c380*/  IMAD.U32 R6, RZ, RZ, UR6 ;  /* 0x00000006ff067e24 */ /* 0x004fc8000f8e00ff */
[----:B------:R-:W-:-:S05]  /*c390*/  IMAD.U32 R7, RZ, RZ, UR7 ;  /* 0x00000007ff077e24 */ /* 0x000fca000f8e00ff */
[----:B------:R0:W2:Y:S01]  /*c3a0*/  @P0 LDG.E R8, desc[UR36][R6.64] ;  /* 0x0000002406080981 */ /* 0x0000a2000c1e1900 */
[----:B-1----:R-:W-:Y:S01]  /*c3b0*/  IMAD.MOV.U32 R5, RZ, RZ, RZ ;  /* 0x000000ffff057224 */ /* 0x002fe200078e00ff */
[----:B------:R-:W-:Y:S02]  /*c3c0*/  UIADD3 UR38, UR38, 0x1, URZ ;  /* 0x0000000126267890 */ /* 0x000fe4000fffe03f */
[----:B------:R-:W1:Y:S01]  /*c3d0*/  SHFL.BFLY PT, R0, R3, 0x2, 0x1f ;  /* 0x0c401f0003007f89 */ /* 0x000e6200000e0000 */
[----:B------:R-:W-:Y:S02]  /*c3e0*/  UIADD3 UR61, UR61, 0x1, URZ ;  /* 0x000000013d3d7890 */ /* 0x000fe4000fffe03f */
[----:B------:R-:W-:Y:S01]  /*c3f0*/  UISETP.NE.AND UP0, UPT, UR38, 0x2, UPT ;  /* 0x000000022600788c */ /* 0x000fe2000bf05270 */
[----:B------:R-:W3:Y:S01]  /*c400*/  SHFL.BFLY PT, R13, R4, 0x2, 0x1f ;  /* 0x0c401f00040d7f89 */ /* 0x000ee200000e0000 */
[----:B0-----:R-:W-:Y:S02]  /*c410*/  IMAD.U32 R7, RZ, RZ, UR10 ;  /* 0x0000000aff077e24 */ /* 0x001fe4000f8e00ff */
[----:B------:R-:W-:-:S02]  /*c420*/  USEL UR4, URZ, 0x1, UP0 ;  /* 0x000000013f047887 */ /* 0x000fc40008000000 */
[----:B------:R-:W-:Y:S02]  /*c430*/  USEL UR38, UR38, URZ, UP0 ;  /* 0x0000003f26267287 */ /* 0x000fe40008000000 */
[----:B------:R-:W-:Y:S01]  /*c440*/  ULOP3.LUT UR39, UR39, UR4, URZ, 0x3c, !UPT ;  /* 0x0000000427277292 */ /* 0x000fe2000f8e3c3f */
[----:B-1----:R-:W-:Y:S01]  /*c450*/  FADD.FTZ R0, R0, R3 ;  /* 0x0000000300007221 */ /* 0x002fe20000010000 */
[----:B------:R-:W-:Y:S02]  /*c460*/  IMAD.MOV.U32 R3, RZ, RZ, -0x800000 ;  /* 0xff800000ff037424 */ /* 0x000fe400078e00ff */
[----:B---3--:R-:W-:Y:S02]  /*c470*/  FADD.FTZ R13, R13, R4 ;  /* 0x000000040d0d7221 */ /* 0x008fe40000010000 */
[----:B------:R-:W0:Y:S01]  /*c480*/  SHFL.BFLY PT, R11, R0, 0x1, 0x1f ;  /* 0x0c201f00000b7f89 */ /* 0x000e2200000e0000 */
[----:B------:R-:W-:-:S03]  /*c490*/  IMAD.U32 R4, RZ, RZ, UR10 ;  /* 0x0000000aff047e24 */ /* 0x000fc6000f8e00ff */
[----:B------:R-:W1:Y:S01]  /*c4a0*/  SHFL.BFLY PT, R10, R13, 0x1, 0x1f ;  /* 0x0c201f000d0a7f89 */ /* 0x000e6200000e0000 */
[----:B0-----:R-:W-:Y:S01]  /*c4b0*/  FADD.FTZ R14, R0, R11 ;  /* 0x0000000b000e7221 */ /* 0x001fe20000010000 */
[----:B------:R-:W-:Y:S02]  /*c4c0*/  IMAD.MOV.U32 R11, RZ, RZ, RZ ;  /* 0x000000ffff0b7224 */ /* 0x000fe400078e00ff */
[----:B------:R-:W-:Y:S02]  /*c4d0*/  IMAD.MOV.U32 R0, RZ, RZ, -0x800000 ;  /* 0xff800000ff007424 */ /* 0x000fe400078e00ff */
[C---:B------:R-:W-:Y:S01]  /*c4e0*/  FMUL.FTZ R20, R14.reuse, 0.00390625 ;  /* 0x3b8000000e147820 */ /* 0x040fe20000410000 */
[----:B------:R-:W-:Y:S01]  /*c4f0*/  FSETP.NE.FTZ.AND P0, PT, R14, RZ, PT ;  /* 0x000000ff0e00720b */ /* 0x000fe20003f15000 */
[----:B-1----:R-:W-:-:S03]  /*c500*/  FADD.FTZ R15, R13, R10 ;  /* 0x0000000a0d0f7221 */ /* 0x002fc60000010000 */
        /* <DEDUP_REMOVED lines=9> */
[----:B------:R-:W3:Y:S01]  /*c5a0*/  @P0 MUFU.RCP R11, R15 ;  /* 0x0000000f000b0308 */ /* 0x000ee20000001000 */
[----:B-1----:R-:W-:Y:S01]  /*c5b0*/  @P1 FMUL.FTZ R7, R6, 0.69314718246459960938 ;  /* 0x3f31721806071820 */ /* 0x002fe20000410000 */
[----:B------:R-:W-:-:S03]  /*c5c0*/  PLOP3.LUT P0, PT, PT, PT, PT, 0x8, 0x0 ;  /* 0x000000000000781c */ /* 0x000fc60003f0e170 */
[----:B------:R-:W-:Y:S01]  /*c5d0*/  @P1 FFMA.FTZ R0, R4, R9, R7 ;  /* 0x0000000904001223 */ /* 0x000fe20000010007 */
[----:B0-----:R-:W-:-:S04]  /*c5e0*/  @P2 FMUL.FTZ R13, R10, 0.69314718246459960938 ;  /* 0x3f3172180a0d2820 */ /* 0x001fc80000410000 */
[----:B------:R-:W-:Y:S01]  /*c5f0*/  @P2 FFMA.FTZ R3, R14, R12, R13 ;  /* 0x0000000c0e032223 */ /* 0x000fe2000001000d */
[-C--:B--2---:R-:W-:Y:S01]  /*c600*/  FMUL.FTZ R5, R5, R8.reuse ;  /* 0x0000000805057220 */ /* 0x084fe20000410000 */
[----:B---3--:R-:W-:-:S03]  /*c610*/  FMUL.FTZ R4, R11, R8 ;  /* 0x000000080b047220 */ /* 0x008fc60000410000 */
        /* <DEDUP_REMOVED lines=128> */
.L_x_1470:
        /* <DEDUP_REMOVED lines=13> */
[----:B------:R-:W0:Y:S01]  /*cef0*/  S2R R8, SR_TID.X ;  /* 0x0000000000087919 */ /* 0x000e220000002100 */
[----:B------:R-:W-:Y:S01]  /*cf00*/  ULDC.64 UR8, c[0x4][0x128] ;  /* 0x01004a0000087ab9 */ /* 0x000fe20000000a00 */
[----:B------:R-:W2:Y:S01]  /*cf10*/  LDL R163, [R1+0xc] ;  /* 0x00000c0001a37983 */ /* 0x000ea20000100800 */
[----:B------:R-:W1:Y:S01]  /*cf20*/  S2UR UR4, SR_SWINHI ;  /* 0x00000000000479c3 */ /* 0x000e620000002f00 */
[----:B------:R-:W-:Y:S01]  /*cf30*/  ULDC.64 UR14, c[0x0][0xc00] ;  /* 0x00030000000e7ab9 */ /* 0x000fe20000000a00 */
[----:B------:R-:W-:Y:S01]  /*cf40*/  ULDC.64 UR10, c[0x0][0xc00] ;  /* 0x00030000000a7ab9 */ /* 0x000fe20000000a00 */
[----:B------:R-:W-:-:S05]  /*cf50*/  ULDC.64 UR12, c[0x0][0xc08] ;  /* 0x00030200000c7ab9 */ /* 0x000fca0000000a00 */
[----:B------:R-:W-:Y:S01]  /*cf60*/  BAR.SYNC.DEFER_BLOCKING 0x1, 0x100 ;  /* 0x0044000000007b1d */ /* 0x000fe20000010000 */
[----:B------:R-:W-:-:S05]  /*cf70*/  UISETP.GT.AND UP1, UPT, UR55, 0x1, UPT ;  /* 0x000000013700788c */ /* 0x000fca000bf24270 */
[----:B------:R-:W-:Y:S01]  /*cf80*/  UMOV UR22, 0x9b8 ;  /* 0x000009b800167882 */ /* 0x000fe20000000000 */
[----:B------:R-:W-:Y:S01]  /*cf90*/  ULDC UR20, c[0x0][0xbe8] ;  /* 0x0002fa0000147ab9 */ /* 0x000fe20000000800 */
[----:B0-----:R-:W-:-:S05]  /*cfa0*/  IMAD.SHL.U32 R4, R8, 0x4, RZ ;  /* 0x0000000408047824 */ /* 0x001fca00078e00ff */
[----:B------:R-:W-:-:S04]  /*cfb0*/  LOP3.LUT R4, R4, 0xc, RZ, 0xc0, !PT ;  /* 0x0000000c04047812 */ /* 0x000fc800078ec0ff */
[----:B------:R-:W-:-:S05]  /*cfc0*/  IADD3 R4, P0, R4, UR8, RZ ;  /* 0x0000000804047c10 */ /* 0x000fca000ff1e0ff */
[----:B------:R-:W-:-:S05]  /*cfd0*/  IMAD.X R5, RZ, RZ, UR9, P0 ;  /* 0x00000009ff057e24 */ /* 0x000fca00080e06ff */
[----:B------:R0:W3:Y:S01]  /*cfe0*/  LDG.E.CONSTANT R4, desc[UR36][R4.64] ;  /* 0x0000002404047981 */ /* 0x0000e2000c1e9900 */
[----:B------:R-:W-:-:S04]  /*cff0*/  LOP3.LUT P0, R6, R8, 0x3, RZ, 0xc0, !PT ;  /* 0x0000000308067812 */ /* 0x000fc8000780c0ff */
[----:B------:R-:W-:-:S04]  /*d000*/  ISETP.EQ.OR P0, PT, R6, 0x3, !P0 ;  /* 0x000000030600780c */ /* 0x000fc80004702670 */
[----:B------:R-:W-:Y:S02]  /*d010*/  SEL R13, R68, R69, P0 ;  /* 0x00000045440d7207 */ /* 0x000fe40000000000 */
[----:B------:R-:W-:Y:S02]  /*d020*/  SEL R170, R69, R68, P0 ;  /* 0x0000004445aa7207 */ /* 0x000fe40000000000 */
[----:B------:R-:W-:Y:S02]  /*d030*/  SEL R68, R34, R35, P0 ;  /* 0x0000002322447207 */ /* 0x000fe40000000000 */
[----:B------:R-:W-:Y:S01]  /*d040*/  SEL R69, R35, R34, P0 ;  /* 0x0000002223457207 */ /* 0x000fe20000000000 */
[----:B------:R-:W-:Y:S01]  /*d050*/  IMAD.MOV.U32 R34, RZ, RZ, 0x2 ;  /* 0x00000002ff227424 */ /* 0x000fe200078e00ff */
[----:B------:R-:W-:Y:S01]  /*d060*/  SEL R15, R72, R73, P0 ;  /* 0x00000049480f7207 */ /* 0x000fe20000000000 */
[----:B------:R-:W-:Y:S01]  /*d070*/  UMOV UR8, UR7 ;  /* 0x0000000700087c82 */ /* 0x000fe20008000000 */
[----:B-1----:R-:W-:Y:S01]  /*d080*/  UMOV UR9, UR4 ;  /* 0x0000000400097c82 */ /* 0x002fe20008000000 */
        /* <DEDUP_REMOVED lines=85> */
[----:B------:R-:W-:Y:S01]  /*d5e0*/  SEL R45, R112, R113, P0 ;  /* 0x00000071702d7207 */ /* 0x000fe20000000000 */
[----:B--2---:R-:W-:-:S03]  /*d5f0*/  IMAD.WIDE R34, R163, R34, UR8 ;  /* 0x00000008a3227e25 */ /* 0x004fc6000f8e0222 */
[----:B------:R-:W-:-:S04]  /*d600*/  IADD3 R59, P3, R34, 0xc060, RZ ;  /* 0x0000c060223b7810 */ /* 0x000fc80007f7e0ff */
[----:B------:R-:W-:-:S04]  /*d610*/  LOP3.LUT R58, R59, 0x380, RZ, 0xc0, !PT ;  /* 0x000003803b3a7812 */ /* 0x000fc800078ec0ff */
[----:B------:R-:W-:-:S04]  /*d620*/  SHF.R.U64 R58, R58, 0x3, RZ ;  /* 0x000000033a3a7819 */ /* 0x000fc800000012ff */
[----:B------:R-:W-:Y:S02]  /*d630*/  LOP3.LUT R58, R58, R59, RZ, 0x3c, !PT ;  /* 0x0000003b3a3a7212 */ /* 0x000fe400078e3cff */
[----:B------:R-:W-:-:S04]  /*d640*/  LOP3.LUT R59, R34, 0x380, RZ, 0xc0, !PT ;  /* 0x00000380223b7812 */ /* 0x000fc800078ec0ff */
[----:B------:R-:W-:Y:S02]  /*d650*/  SHF.R.U64 R59, R59, 0x3, RZ ;  /* 0x000000033b3b7819 */ /* 0x000fe400000012ff */
[C---:B------:R-:W-:Y:S02]  /*d660*/  IADD3 R63, P1, R34.reuse, 0x20, RZ ;  /* 0x00000020223f7810 */ /* 0x040fe40007f3e0ff */
[----:B------:R-:W-:Y:S02]  /*d670*/  LOP3.LUT R30, R59, R34, RZ, 0x3c, !PT ;  /* 0x000000223b1e7212 */ /* 0x000fe400078e3cff */
[----:B------:R-:W-:Y:S02]  /*d680*/  LOP3.LUT R26, R63, 0x380, RZ, 0xc0, !PT ;  /* 0x000003803f1a7812 */ /* 0x000fe400078ec0ff */
[----:B------:R-:W-:Y:S02]  /*d690*/  IADD3 R67, P5, R34, 0xc020, RZ ;  /* 0x0000c02022437810 */ /* 0x000fe40007fbe0ff */
[----:B------:R-:W-:-:S02]  /*d6a0*/  SHF.R.U64 R26, R26, 0x3, RZ ;  /* 0x000000031a1a7819 */ /* 0x000fc400000012ff */
[----:B---3--:R-:W-:Y:S01]  /*d6b0*/  LOP3.LUT R168, R4, 0x2, RZ, 0x3c, !PT ;  /* 0x0000000204a87812 */ /* 0x008fe200078e3cff */
[----:B------:R-:W-:Y:S04]  /*d6c0*/  SHFL.IDX PT, R134, R56, R4, 0x1c1f ;  /* 0x001c1f0438867589 */ /* 0x000fe800000e0000 */
[----:B------:R-:W0:Y:S04]  /*d6d0*/  SHFL.IDX PT, R135, R27, R168, 0x1c1f ;  /* 0x001c1fa81b877589 */ /* 0x000e2800000e0000 */
[----:B------:R-:W-:Y:S04]  /*d6e0*/  SHFL.IDX PT, R59, R60, R4, 0x1c1f ;  /* 0x001c1f043c3b7589 */ /* 0x000fe800000e0000 */
[----:B------:R-:W1:Y:S01]  /*d6f0*/  SHFL.IDX PT, R62, R31, R168, 0x1c1f ;  /* 0x001c1fa81f3e7589 */ /* 0x000e6200000e0000 */
[----:B------:R-:W-:-:S02]  /*d700*/  LOP3.LUT R26, R26, R63, RZ, 0x3c, !PT ;  /* 0x0000003f1a1a7212 */ /* 0x000fc400078e3cff */
[----:B------:R-:W-:Y:S01]  /*d710*/  LOP3.LUT R63, R67, 0x380, RZ, 0xc0, !PT ;  /* 0x00000380433f7812 */ /* 0x000fe200078ec0ff */
[----:B------:R-:W-:Y:S01]  /*d720*/  SHFL.IDX PT, R146, R146, R4, 0x1c1f ;  /* 0x001c1f0492927589 */ /* 0x000fe200000e0000 */
[----:B------:R-:W-:-:S03]  /*d730*/  SEL R163, R139, R138, P0 ;  /* 0x0000008a8ba37207 */ /* 0x000fc60000000000 */
[----:B------:R2:W3:Y:S04]  /*d740*/  SHFL.IDX PT, R139, R24, R168, 0x1c1f ;  /* 0x001c1fa8188b7589 */ /* 0x0004e800000e0000 */
[----:B------:R-:W-:Y:S04]  /*d750*/  SHFL.IDX PT, R25, R25, R4, 0x1c1f ;  /* 0x001c1f0419197589 */ /* 0x000fe800000e0000 */
[----:B------:R-:W4:Y:S01]  /*d760*/  SHFL.IDX PT, R28, R28, R168, 0x1c1f ;  /* 0x001c1fa81c1c7589 */ /* 0x000f2200000e0000 */
[----:B--2---:R-:W-:-:S03]  /*d770*/  SHF.R.U64 R24, R63, 0x3, RZ ;  /* 0x000000033f187819 */ /* 0x004fc600000012ff */
[----:B------:R-:W-:Y:S04]  /*d780*/  SHFL.IDX PT, R29, R29, R4, 0x1c1f ;  /* 0x001c1f041d1d7589 */ /* 0x000fe800000e0000 */
[----:B------:R-:W2:Y:S04]  /*d790*/  SHFL.IDX PT, R130, R147, R168, 0x1c1f ;  /* 0x001c1fa893827589 */ /* 0x000ea800000e0000 */
[----:B------:R5:W-:Y:S04]  /*d7a0*/  SHFL.IDX PT, R126, R68, R4, 0x1c1f ;  /* 0x001c1f04447e7589 */ /* 0x000be800000e0000 */
[----:B------:R-:W2:Y:S04]  /*d7b0*/  SHFL.IDX PT, R69, R69, R168, 0x1c1f ;  /* 0x001c1fa845457589 */ /* 0x000ea800000e0000 */
[----:B------:R-:W-:Y:S04]  /*d7c0*/  SHFL.IDX PT, R152, R152, R4, 0x1c1f ;  /* 0x001c1f0498987589 */ /* 0x000fe800000e0000 */
[----:B------:R-:W2:Y:S04]  /*d7d0*/  SHFL.IDX PT, R153, R153, R168, 0x1c1f ;  /* 0x001c1fa899997589 */ /* 0x000ea800000e0000 */
[----:B------:R-:W-:Y:S04]  /*d7e0*/  SHFL.IDX PT, R72, R72, R4, 0x1c1f ;  /* 0x001c1f0448487589 */ /* 0x000fe800000e0000 */
[----:B------:R-:W2:Y:S01]  /*d7f0*/  SHFL.IDX PT, R63, R76, R168, 0x1c1f ;  /* 0x001c1fa84c3f7589 */ /* 0x000ea200000e0000 */
[----:B0-----:R-:W-:-:S02]  /*d800*/  SEL R136, R134, R135, P0 ;  /* 0x0000008786887207 */ /* 0x001fc40000000000 */
[----:B------:R-:W-:Y:S02]  /*d810*/  SEL R134, R135, R134, P0 ;  /* 0x0000008687867207 */ /* 0x000fe40000000000 */
[----:B------:R-:W-:Y:S02]  /*d820*/  IADD3 R66, P4, R34, 0xc040, RZ ;  /* 0x0000c04022427810 */ /* 0x000fe40007f9e0ff */
[----:B-1----:R-:W-:Y:S02]  /*d830*/  SEL R137, R59, R62, P0 ;  /* 0x0000003e3b897207 */ /* 0x002fe40000000000 */
[----:B------:R-:W-:Y:S02]  /*d840*/  SEL R135, R62, R59, P0 ;  /* 0x0000003b3e877207 */ /* 0x000fe40000000000 */
[----:B------:R-:W-:Y:S02]  /*d850*/  IADD3 R59, P6, R34, 0xc000, RZ ;  /* 0x0000c000223b7810 */ /* 0x000fe40007fde0ff */
[----:B------:R-:W-:-:S02]  /*d860*/  LOP3.LUT R71, R66, 0x380, RZ, 0xc0, !PT ;  /* 0x0000038042477812 */ /* 0x000fc400078ec0ff */
[----:B------:R-:W-:Y:S02]  /*d870*/  LOP3.LUT R62, R59, 0x380, RZ, 0xc0, !PT ;  /* 0x000003803b3e7812 */ /* 0x000fe400078ec0ff */
[----:B------:R-:W-:Y:S02]  /*d880*/  SHF.R.U64 R71, R71, 0x3, RZ ;  /* 0x0000000347477819 */ /* 0x000fe400000012ff */
[----:B------:R-:W-:Y:S01]  /*d890*/  SHF.R.U64 R62, R62, 0x3, RZ ;  /* 0x000000033e3e7819 */ /* 0x000fe200000012ff */
[----:B------:R-:W-:Y:S01]  /*d8a0*/  IMAD.X R27, RZ, RZ, R35, P1 ;  /* 0x000000ffff1b7224 */ /* 0x000fe200008e0623 */
[----:B------:R-:W-:Y:S02]  /*d8b0*/  SEL R48, R116, R117, P0 ;  /* 0x0000007574307207 */ /* 0x000fe40000000000 */
[----:B------:R-:W-:Y:S02]  /*d8c0*/  SEL R21, R80, R81, P0 ;  /* 0x0000005150157207 */ /* 0x000fe40000000000 */
[----:B------:R-:W-:-:S02]  /*d8d0*/  SEL R84, R85, R84, P0 ;  /* 0x0000005455547207 */ /* 0x000fc40000000000 */
[----:B------:R-:W-:Y:S02]  /*d8e0*/  SEL R112, R113, R112, P0 ;  /* 0x0000007071707207 */ /* 0x000fe40000000000 */
[----:B------:R-:W-:Y:S02]  /*d8f0*/  SEL R116, R117, R116, P0 ;  /* 0x0000007475747207 */ /* 0x000fe40000000000 */
[----:B------:R-:W-:Y:S02]  /*d900*/  SEL R49, R120, R121, P0 ;  /* 0x0000007978317207 */ /* 0x000fe40000000000 */
[----:B------:R-:W-:Y:S02]  /*d910*/  SEL R53, R124, R125, P0 ;  /* 0x0000007d7c357207 */ /* 0x000fe40000000000 */
[----:B------:R-:W-:Y:S02]  /*d920*/  LOP3.LUT R66, R71, R66, RZ, 0x3c, !PT ;  /* 0x0000004247427212 */ /* 0x000fe400078e3cff */
[----:B------:R-:W-:-:S02]  /*d930*/  SEL R80, R81, R80, P0 ;  /* 0x0000005051507207 */ /* 0x000fc40000000000 */
[----:B------:R-:W-:Y:S02]  /*d940*/  SEL R120, R121, R120, P0 ;  /* 0x0000007879787207 */ /* 0x000fe40000000000 */
[----:B------:R-:W-:Y:S02]  /*d950*/  SEL R124, R125, R124, P0 ;  /* 0x0000007c7d7c7207 */ /* 0x000fe40000000000 */
[----:B------:R-:W-:Y:S02]  /*d960*/  SEL R160, R144, R145, P0 ;  /* 0x0000009190a07207 */ /* 0x000fe40000000000 */
[----:B------:R-:W-:Y:S02]  /*d970*/  SEL R85, R148, R149, P0 ;  /* 0x0000009594557207 */ /* 0x000fe40000000000 */
[----:B------:R-:W-:Y:S02]  /*d980*/  SEL R117, R74, R75, P0 ;  /* 0x0000004b4a757207 */ /* 0x000fe40000000000 */
[----:B------:R-:W-:-:S02]  /*d990*/  SEL R113, R75, R74, P0 ;  /* 0x0000004a4b717207 */ /* 0x000fc40000000000 */
[----:B------:R-:W-:Y:S01]  /*d9a0*/  LOP3.LUT R62, R62, R59, RZ, 0x3c, !PT ;  /* 0x0000003b3e3e7212 */ /* 0x000fe200078e3cff */
[--C-:B------:R-:W-:Y:S01]  /*d9b0*/  IMAD.X R59, RZ, RZ, R35.reuse, P3 ;  /* 0x000000ffff3b7224 */ /* 0x100fe200018e0623 */
[----:B------:R-:W-:Y:S01]  /*d9c0*/  IADD3 R71, P1, R34, 0x8060, RZ ;  /* 0x0000806022477810 */ /* 0x000fe20007f3e0ff */
[----:B------:R-:W-:Y:S01]  /*d9d0*/  IMAD.MOV.U32 R31, RZ, RZ, R35 ;  /* 0x000000ffff1f7224 */ /* 0x000fe200078e0023 */
        /* <DEDUP_REMOVED lines=8> */
[----:B-----5:R-:W-:Y:S01]  /*da60*/  LOP3.LUT R68, R24, R67, RZ, 0x3c, !PT ;  /* 0x0000004318447212 */ /* 0x020fe200078e3cff */
[----:B------:R-:W-:Y:S01]  /*da70*/  IMAD.X R67, RZ, RZ, R35, P4 ;  /* 0x000000ffff437224 */ /* 0x000fe200020e0623 */
[----:B------:R-:W-:-:S02]  /*da80*/  IADD3 R75, P2, R34, 0x8040, RZ ;  /* 0x00008040224b7810 */ /* 0x000fc40007f5e0ff */
[----:B------:R-:W-:Y:S02]  /*da90*/  SEL R64, R128, R129, P0 ;  /* 0x0000008180407207 */ /* 0x000fe40000000000 */
[----:B------:R-:W-:Y:S02]  /*daa0*/  SEL R52, R129, R128, P0 ;  /* 0x0000008081347207 */ /* 0x000fe40000000000 */
[----:B------:R-:W-:Y:S02]  /*dab0*/  SEL R65, R132, R133, P0 ;  /* 0x0000008584417207 */ /* 0x000fe40000000000 */
[----:B------:R-:W-:Y:S02]  /*dac0*/  SEL R57, R133, R132, P0 ;  /* 0x0000008485397207 */ /* 0x000fe40000000000 */
[----:B------:R-:W-:Y:S02]  /*dad0*/  SEL R149, R82, R83, P0 ;  /* 0x0000005352957207 */ /* 0x000fe40000000000 */
[----:B------:R-:W-:-:S02]  /*dae0*/  SEL R145, R83, R82, P0 ;  /* 0x0000005253917207 */ /* 0x000fc40000000000 */
[----:B---3--:R-:W-:Y:S02]  /*daf0*/  SEL R140, R146, R139, P0 ;  /* 0x0000008b928c7207 */ /* 0x008fe40000000000 */
[----:B------:R-:W-:Y:S02]  /*db00*/  SEL R138, R139, R146, P0 ;  /* 0x000000928b8a7207 */ /* 0x000fe40000000000 */
[----:B------:R-:W-:Y:S02]  /*db10*/  IADD3 R79, P3, R34, 0x8020, RZ ;  /* 0x00008020224f7810 */ /* 0x000fe40007f7e0ff */
[----:B----4-:R-:W-:Y:S02]  /*db20*/  SEL R141, R25, R28, P0 ;  /* 0x0000001c198d7207 */ /* 0x010fe40000000000 */
[----:B------:R-:W-:Y:S02]  /*db30*/  SEL R139, R28, R25, P0 ;  /* 0x000000191c8b7207 */ /* 0x000fe40000000000 */
[----:B--2---:R-:W-:-:S02]  /*db40*/  SEL R132, R29, R130, P0 ;  /* 0x000000821d847207 */ /* 0x004fc40000000000 */
[----:B------:R-:W-:Y:S02]  /*db50*/  SEL R128, R126, R69, P0 ;  /* 0x000000457e807207 */ /* 0x000fe40000000000 */
[----:B------:R-:W-:Y:S02]  /*db60*/  IADD3 R83, P4, R34, 0x8000, RZ ;  /* 0x0000800022537810 */ /* 0x000fe40007f9e0ff */
[----:B------:R-:W-:Y:S02]  /*db70*/  SEL R130, R130, R29, P0 ;  /* 0x0000001d82827207 */ /* 0x000fe40000000000 */
[----:B------:R-:W-:Y:S02]  /*db80*/  SEL R133, R152, R153, P0 ;  /* 0x0000009998857207 */ /* 0x000fe40000000000 */
[----:B------:R-:W-:Y:S02]  /*db90*/  SEL R131, R153, R152, P0 ;  /* 0x0000009899837207 */ /* 0x000fe40000000000 */
[----:B------:R-:W-:-:S02]  /*dba0*/  SEL R126, R69, R126, P0 ;  /* 0x0000007e457e7207 */ /* 0x000fc40000000000 */
[----:B------:R-:W-:Y:S02]  /*dbb0*/  SEL R129, R72, R63, P0 ;  /* 0x0000003f48817207 */ /* 0x000fe40000000000 */
[----:B------:R-:W-:Y:S02]  /*dbc0*/  SEL R127, R63, R72, P0 ;  /* 0x000000483f7f7207 */ /* 0x000fe40000000000 */
[----:B------:R-:W-:Y:S02]  /*dbd0*/  LOP3.LUT R70, R71, 0x380, RZ, 0xc0, !PT ;  /* 0x0000038047467812 */ /* 0x000fe400078ec0ff */
[----:B------:R-:W-:Y:S02]  /*dbe0*/  LOP3.LUT R74, R75, 0x380, RZ, 0xc0, !PT ;  /* 0x000003804b4a7812 */ /* 0x000fe400078ec0ff */
[----:B------:R-:W-:Y:S02]  /*dbf0*/  MOV R60, R26 ;  /* 0x0000001a003c7202 */ /* 0x000fe40000000f00 */
[----:B------:R-:W-:-:S02]  /*dc00*/  LOP3.LUT R78, R79, 0x380, RZ, 0xc0, !PT ;  /* 0x000003804f4e7812 */ /* 0x000fc400078ec0ff */
[----:B------:R-:W-:Y:S02]  /*dc10*/  MOV R56, R30 ;  /* 0x0000001e00387202 */ /* 0x000fe40000000f00 */
[----:B------:R-:W-:Y:S02]  /*dc20*/  F2FP.BF16.F32.PACK_AB R24, R141, R140 ;  /* 0x0000008c8d18723e */ /* 0x000fe400000010ff */
[----:B------:R-:W-:Y:S02]  /*dc30*/  F2FP.BF16.F32.PACK_AB R25, R137, R136 ;  /* 0x000000888919723e */ /* 0x000fe400000010ff */
[----:B------:R-:W-:Y:S02]  /*dc40*/  F2FP.BF16.F32.PACK_AB R26, R139, R138 ;  /* 0x0000008a8b1a723e */ /* 0x000fe400000010ff */
[----:B------:R-:W-:Y:S02]  /*dc50*/  F2FP.BF16.F32.PACK_AB R27, R135, R134 ;  /* 0x00000086871b723e */ /* 0x000fe400000010ff */
[----:B------:R-:W-:-:S02]  /*dc60*/  LOP3.LUT R82, R83, 0x380, RZ, 0xc0, !PT ;  /* 0x0000038053527812 */ /* 0x000fc400078ec0ff */
[----:B------:R-:W-:Y:S02]  /*dc70*/  F2FP.BF16.F32.PACK_AB R28, R133, R132 ;  /* 0x00000084851c723e */ /* 0x000fe400000010ff */
[----:B------:R-:W-:Y:S02]  /*dc80*/  F2FP.BF16.F32.PACK_AB R29, R129, R128 ;  /* 0x00000080811d723e */ /* 0x000fe400000010ff */
[----:B------:R-:W-:Y:S02]  /*dc90*/  F2FP.BF16.F32.PACK_AB R30, R131, R130 ;  /* 0x00000082831e723e */ /* 0x000fe400000010ff */
[----:B------:R-:W-:Y:S02]  /*dca0*/  F2FP.BF16.F32.PACK_AB R31, R127, R126 ;  /* 0x0000007e7f1f723e */ /* 0x000fe400000010ff */
[----:B------:R-:W-:Y:S02]  /*dcb0*/  SHF.R.U64 R70, R70, 0x3, RZ ;  /* 0x0000000346467819 */ /* 0x000fe400000012ff */
[----:B------:R-:W-:-:S02]  /*dcc0*/  SHF.R.U64 R74, R74, 0x3, RZ ;  /* 0x000000034a4a7819 */ /* 0x000fc400000012ff */
[----:B------:R-:W-:Y:S01]  /*dcd0*/  SHF.R.U64 R78, R78, 0x3, RZ ;  /* 0x000000034e4e7819 */ /* 0x000fe200000012ff */
[----:B------:R0:W-:Y:S01]  /*dce0*/  STSM.16.M88.4 [R56], R24 ;  /* 0x0000001838007844 */ /* 0x0001e20000000200 */
[----:B------:R-:W-:Y:S02]  /*dcf0*/  SHF.R.U64 R82, R82, 0x3, RZ ;  /* 0x0000000352527819 */ /* 0x000fe400000012ff */
[----:B------:R-:W-:Y:S01]  /*dd00*/  LOP3.LUT R70, R70, R71, RZ, 0x3c, !PT ;  /* 0x0000004746467212 */ /* 0x000fe200078e3cff */
[----:B------:R1:W-:Y:S01]  /*dd10*/  STSM.16.M88.4 [R60], R28 ;  /* 0x0000001c3c007844 */ /* 0x0003e20000000200 */
[----:B------:R-:W-:Y:S01]  /*dd20*/  LOP3.LUT R74, R74, R75, RZ, 0x3c, !PT ;  /* 0x0000004b4a4a7212 */ /* 0x000fe200078e3cff */
[--C-:B------:R-:W-:Y:S01]  /*dd30*/  IMAD.X R71, RZ, RZ, R35.reuse, P1 ;  /* 0x000000ffff477224 */ /* 0x100fe200008e0623 */
[----:B------:R-:W-:Y:S01]  /*dd40*/  LOP3.LUT R78, R78, R79, RZ, 0x3c, !PT ;  /* 0x0000004f4e4e7212 */ /* 0x000fe200078e3cff */
[--C-:B------:R-:W-:Y:S01]  /*dd50*/  IMAD.X R75, RZ, RZ, R35.reuse, P2 ;  /* 0x000000ffff4b7224 */ /* 0x100fe200010e0623 */
[----:B------:R-:W-:Y:S01]  /*dd60*/  LOP3.LUT R82, R82, R83, RZ, 0x3c, !PT ;  /* 0x0000005352527212 */ /* 0x000fe200078e3cff */
[--C-:B------:R-:W-:Y:S01]  /*dd70*/  IMAD.X R79, RZ, RZ, R35.reuse, P3 ;  /* 0x000000ffff4f7224 */ /* 0x100fe200018e0623 */
[----:B------:R-:W-:Y:S01]  /*dd80*/  SEL R157, R90, R91, P0 ;  /* 0x0000005b5a9d7207 */ /* 0x000fe20000000000 */
[--C-:B------:R-:W-:Y:S01]  /*dd90*/  IMAD.X R63, RZ, RZ, R35.reuse, P6 ;  /* 0x000000ffff3f7224 */ /* 0x100fe200030e0623 */
[----:B------:R-:W-:Y:S01]  /*dda0*/  SEL R156, R91, R90, P0 ;  /* 0x0000005a5b9c7207 */ /* 0x000fe20000000000 */
[----:B------:R-:W-:Y:S01]  /*ddb0*/  IMAD.X R83, RZ, RZ, R35, P4 ;  /* 0x000000ffff537224 */ /* 0x000fe200020e0623 */
[----:B------:R-:W-:-:S02]  /*ddc0*/  IADD3 R91, P6, R34, 0x4040, RZ ;  /* 0x00004040225b7810 */ /* 0x000fc40007fde0ff */
[C---:B0-----:R-:W-:Y:S02]  /*ddd0*/  IADD3 R24, P3, R34.reuse, 0x4000, RZ ;  /* 0x0000400022187810 */ /* 0x041fe40007f7e0ff */
[C---:B-1----:R-:W-:Y:S02]  /*dde0*/  IADD3 R31, P1, R34.reuse, 0x4020, RZ ;  /* 0x00004020221f7810 */ /* 0x042fe40007f3e0ff */
[C---:B------:R-:W-:Y:S02]  /*ddf0*/  IADD3 R29, P2, R34.reuse, 0x40, RZ ;  /* 0x00000040221d7810 */ /* 0x040fe40007f5e0ff */
[----:B------:R-:W-:Y:S02]  /*de00*/  IADD3 R26, P4, R34, 0x60, RZ ;  /* 0x00000060221a7810 */ /* 0x000fe40007f9e0ff */
[----:B------:R-:W-:Y:S01]  /*de10*/  LOP3.LUT R30, R31, 0x380, RZ, 0xc0, !PT ;  /* 0x000003801f1e7812 */ /* 0x000fe200078ec0ff */
[----:B------:R-:W-:Y:S01]  /*de20*/  IMAD.X R69, RZ, RZ, R35, P5 ;  /* 0x000000ffff457224 */ /* 0x000fe200028e0623 */
[----:B------:R-:W-:-:S02]  /*de30*/  LOP3.LUT R28, R29, 0x380, RZ, 0xc0, !PT ;  /* 0x000003801d1c7812 */ /* 0x000fc400078ec0ff */
[----:B------:R-:W-:Y:S02]  /*de40*/  SEL R154, R86, R87, P0 ;  /* 0x00000057569a7207 */ /* 0x000fe40000000000 */
[----:B------:R-:W-:Y:S02]  /*de50*/  SEL R155, R87, R86, P0 ;  /* 0x00000056579b7207 */ /* 0x000fe40000000000 */
[----:B------:R-:W-:Y:S02]  /*de60*/  LOP3.LUT R25, R24, 0x380, RZ, 0xc0, !PT ;  /* 0x0000038018197812 */ /* 0x000fe400078ec0ff */
[----:B------:R-:W-:Y:S02]  /*de70*/  IADD3 R87, P5, R34, 0x4060, RZ ;  /* 0x0000406022577810 */ /* 0x000fe40007fbe0ff */
[----:B------:R-:W-:Y:S02]  /*de80*/  LOP3.LUT R90, R91, 0x380, RZ, 0xc0, !PT ;  /* 0x000003805b5a7812 */ /* 0x000fe400078ec0ff */
[----:B------:R-:W-:-:S02]  /*de90*/  LOP3.LUT R27, R26, 0x380, RZ, 0xc0, !PT ;  /* 0x000003801a1b7812 */ /* 0x000fc400078ec0ff */
[----:B------:R-:W-:Y:S02]  /*dea0*/  SHF.R.U64 R30, R30, 0x3, RZ ;  /* 0x000000031e1e7819 */ /* 0x000fe400000012ff */
[----:B------:R-:W-:Y:S02]  /*deb0*/  SHF.R.U64 R28, R28, 0x3, RZ ;  /* 0x000000031c1c7819 */ /* 0x000fe400000012ff */
[----:B------:R-:W-:Y:S02]  /*dec0*/  SHF.R.U64 R25, R25, 0x3, RZ ;  /* 0x0000000319197819 */ /* 0x000fe400000012ff */
[----:B------:R-:W-:Y:S02]  /*ded0*/  LOP3.LUT R86, R87, 0x380, RZ, 0xc0, !PT ;  /* 0x0000038057567812 */ /* 0x000fe400078ec0ff */
[----:B------:R-:W-:Y:S02]  /*dee0*/  SHF.R.U64 R90, R90, 0x3, RZ ;  /* 0x000000035a5a7819 */ /* 0x000fe400000012ff */
[----:B------:R-:W-:-:S02]  /*def0*/  SHF.R.U64 R27, R27, 0x3, RZ ;  /* 0x000000031b1b7819 */ /* 0x000fc400000012ff */
[----:B------:R-:W-:Y:S01]  /*df00*/  LOP3.LUT R30, R30, R31, RZ, 0x3c, !PT ;  /* 0x0000001f1e1e7212 */ /* 0x000fe200078e3cff */
[--C-:B------:R-:W-:Y:S01]  /*df10*/  IMAD.X R31, RZ, RZ, R35.reuse, P1 ;  /* 0x000000ffff1f7224 */ /* 0x100fe200008e0623 */
[----:B------:R-:W-:Y:S01]  /*df20*/  LOP3.LUT R28, R28, R29, RZ, 0x3c, !PT ;  /* 0x0000001d1c1c7212 */ /* 0x000fe200078e3cff */
[--C-:B------:R-:W-:Y:S01]  /*df30*/  IMAD.X R29, RZ, RZ, R35.reuse, P2 ;  /* 0x000000ffff1d7224 */ /* 0x100fe200010e0623 */
[----:B------:R-:W-:Y:S01]  /*df40*/  LOP3.LUT R24, R25, R24, RZ, 0x3c, !PT ;  /* 0x0000001819187212 */ /* 0x000fe200078e3cff */
[--C-:B------:R-:W-:Y:S01]  /*df50*/  IMAD.X R25, RZ, RZ, R35.reuse, P3 ;  /* 0x000000ffff197224 */ /* 0x100fe200018e0623 */
[----:B------:R-:W-:Y:S02]  /*df60*/  SHF.R.U64 R86, R86, 0x3, RZ ;  /* 0x0000000356567819 */ /* 0x000fe400000012ff */
[----:B------:R-:W-:Y:S01]  /*df70*/  LOP3.LUT R90, R90, R91, RZ, 0x3c, !PT ;  /* 0x0000005b5a5a7212 */ /* 0x000fe200078e3cff */
[--C-:B------:R-:W-:Y:S01]  /*df80*/  IMAD.X R91, RZ, RZ, R35.reuse, P6 ;  /* 0x000000ffff5b7224 */ /* 0x100fe200030e0623 */
[----:B------:R-:W-:Y:S01]  /*df90*/  LOP3.LUT R26, R27, R26, RZ, 0x3c, !PT ;  /* 0x0000001a1b1a7212 */ /* 0x000fe200078e3cff */
[----:B------:R-:W-:Y:S01]  /*dfa0*/  IMAD.X R27, RZ, RZ, R35, P4 ;  /* 0x000000ffff1b7224 */ /* 0x000fe200020e0623 */
[----:B------:R-:W-:-:S02]  /*dfb0*/  SEL R167, R142, R143, P0 ;  /* 0x0000008f8ea77207 */ /* 0x000fc40000000000 */
[----:B------:R-:W-:Y:S02]  /*dfc0*/  SEL R169, R150, R151, P0 ;  /* 0x0000009796a97207 */ /* 0x000fe40000000000 */
[----:B------:R-:W-:Y:S02]  /*dfd0*/  MOV R210, R68 ;  /* 0x0000004400d27202 */ /* 0x000fe40000000f00 */
[----:B------:R-:W-:Y:S02]  /*dfe0*/  SEL R143, R143, R142, P0 ;  /* 0x0000008e8f8f7207 */ /* 0x000fe40000000000 */
[----:B------:R-:W-:Y:S01]  /*dff0*/  SEL R151, R151, R150, P0 ;  /* 0x0000009697977207 */ /* 0x000fe20000000000 */
[----:B------:R-:W-:Y:S01]  /*e000*/  SHFL.IDX PT, R142, R64, R4, 0x1c1f ;  /* 0x001c1f04408e7589 */ /* 0x000fe200000e0000 */
[----:B------:R-:W-:Y:S02]  /*e010*/  MOV R68, R30 ;  /* 0x0000001e00447202 */ /* 0x000fe40000000f00 */
[----:B------:R-:W-:Y:S01]  /*e020*/  LOP3.LUT R86, R86, R87, RZ, 0x3c, !PT ;  /* 0x0000005756567212 */ /* 0x000fe200078e3cff */
        /* <DEDUP_REMOVED lines=8> */
[----:B------:R-:W-:Y:S02]  /*e0b0*/  MOV R180, R82 ;  /* 0x0000005200b47202 */ /* 0x000fe40000000f00 */
[----:B------:R-:W-:Y:S01]  /*e0c0*/  MOV R76, R90 ;  /* 0x0000005a004c7202 */ /* 0x000fe20000000f00 */
[----:B------:R-:W-:Y:S01]  /*e0d0*/  SHFL.IDX PT, R64, R84, R168, 0x1c1f ;  /* 0x001c1fa854407589 */ /* 0x000fe200000e0000 */
[----:B------:R-:W-:Y:S02]  /*e0e0*/  MOV R60, R26 ;  /* 0x0000001a003c7202 */ /* 0x000fe40000000f00 */
[----:B------:R-:W-:Y:S01]  /*e0f0*/  MOV R208, R70 ;  /* 0x0000004600d07202 */ /* 0x000fe20000000f00 */
[----:B------:R-:W-:Y:S01]  /*e100*/  SHFL.IDX PT, R63, R6, R4, 0x1c1f ;  /* 0x001c1f04063f7589 */ /* 0x000fe200000e0000 */
[----:B------:R-:W-:-:S03]  /*e110*/  MOV R211, R66 ;  /* 0x0000004200d37202 */ /* 0x000fc60000000f00 */
[----:B------:R-:W-:Y:S01]  /*e120*/  SHFL.IDX PT, R9, R40, R4, 0x1c1f ;  /* 0x001c1f0428097589 */ /* 0x000fe200000e0000 */
[----:B------:R-:W-:-:S03]  /*e130*/  MOV R182, R74 ;  /* 0x0000004a00b67202 */ /* 0x000fc60000000f00 */
[----:B------:R-:W-:Y:S04]  /*e140*/  SHFL.IDX PT, R150, R73, R4, 0x1c1f ;  /* 0x001c1f0449967589 */ /* 0x000fe800000e0000 */
[----:B------:R-:W-:Y:S04]  /*e150*/  SHFL.IDX PT, R49, R38, R4, 0x1c1f ;  /* 0x001c1f0426317589 */ /* 0x000fe800000e0000 */
[----:B------:R-:W-:Y:S04]  /*e160*/  SHFL.IDX PT, R25, R99, R4, 0x1c1f ;  /* 0x001c1f0463197589 */ /* 0x000fe800000e0000 */
[----:B------:R-:W0:Y:S01]  /*e170*/  SHFL.IDX PT, R84, R42, R168, 0x1c1f ;  /* 0x001c1fa82a547589 */ /* 0x000e2200000e0000 */
        /* <DEDUP_REMOVED lines=10> */
[----:B------:R-:W2:Y:S04]  /*e220*/  SHFL.IDX PT, R83, R113, R168, 0x1c1f ;  /* 0x001c1fa871537589 */ /* 0x000ea800000e0000 */
        /* <DEDUP_REMOVED lines=8> */
[----:B------:R-:W4:Y:S01]  /*e2b0*/  SHFL.IDX PT, R89, R89, R168, 0x1c1f ;  /* 0x001c1fa859597589 */ /* 0x000f2200000e0000 */
        /* <DEDUP_REMOVED lines=8> */
[----:B------:R-:W5:Y:S04]  /*e340*/  SHFL.IDX PT, R107, R50, R168, 0x1c1f ;  /* 0x001c1fa8326b7589 */ /* 0x000f6800000e0000 */
[----:B------:R-:W5:Y:S04]  /*e350*/  SHFL.IDX PT, R51, R105, R168, 0x1c1f ;  /* 0x001c1fa869337589 */ /* 0x000f6800000e0000 */
[----:B------:R-:W5:Y:S04]  /*e360*/  SHFL.IDX PT, R46, R121, R168, 0x1c1f ;  /* 0x001c1fa8792e7589 */ /* 0x000f6800000e0000 */
[----:B------:R-:W-:Y:S04]  /*e370*/  SHFL.IDX PT, R66, R5, R4, 0x1c1f ;  /* 0x001c1f0405427589 */ /* 0x000fe800000e0000 */
[----:B------:R-:W-:Y:S04]  /*e380*/  SHFL.IDX PT, R24, R13, R4, 0x1c1f ;  /* 0x001c1f040d187589 */ /* 0x000fe800000e0000 */
[----:B------:R-:W-:Y:S04]  /*e390*/  SHFL.IDX PT, R37, R37, R4, 0x1c1f ;  /* 0x001c1f0425257589 */ /* 0x000fe800000e0000 */
[----:B------:R-:W-:Y:S04]  /*e3a0*/  SHFL.IDX PT, R47, R47, R4, 0x1c1f ;  /* 0x001c1f042f2f7589 */ /* 0x000fe800000e0000 */
[----:B------:R-:W-:Y:S04]  /*e3b0*/  SHFL.IDX PT, R35, R154, R4, 0x1c1f ;  /* 0x001c1f049a237589 */ /* 0x000fe800000e0000 */
[----:B------:R-:W5:Y:S04]  /*e3c0*/  SHFL.IDX PT, R178, R178, R168, 0x1c1f ;  /* 0x001c1fa8b2b27589 */ /* 0x000f6800000e0000 */
[----:B------:R-:W-:Y:S04]  /*e3d0*/  SHFL.IDX PT, R170, R170, R168, 0x1c1f ;  /* 0x001c1fa8aaaa7589 */ /* 0x000fe800000e0000 */
[----:B------:R-:W-:Y:S04]  /*e3e0*/  SHFL.IDX PT, R41, R96, R168, 0x1c1f ;  /* 0x001c1fa860297589 */ /* 0x000fe800000e0000 */
[----:B------:R-:W-:Y:S04]  /*e3f0*/  SHFL.IDX PT, R74, R148, R168, 0x1c1f ;  /* 0x001c1fa8944a7589 */ /* 0x000fe800000e0000 */
[----:B------:R-:W5:Y:S04]  /*e400*/  SHFL.IDX PT, R80, R54, R168, 0x1c1f ;  /* 0x001c1fa836507589 */ /* 0x000f6800000e0000 */
[----:B------:R-:W5:Y:S04]  /*e410*/  SHFL.IDX PT, R42, R155, R168, 0x1c1f ;  /* 0x001c1fa89b2a7589 */ /* 0x000f6800000e0000 */
[----:B------:R-:W-:Y:S04]  /*e420*/  SHFL.IDX PT, R21, R21, R4, 0x1c1f ;  /* 0x001c1f0415157589 */ /* 0x000fe800000e0000 */
[----:B------:R-:W-:Y:S04]  /*e430*/  SHFL.IDX PT, R20, R45, R4, 0x1c1f ;  /* 0x001c1f042d147589 */ /* 0x000fe800000e0000 */
[----:B------:R-:W5:Y:S04]  /*e440*/  SHFL.IDX PT, R177, R177, R168, 0x1c1f ;  /* 0x001c1fa8b1b17589 */ /* 0x000f6800000e0000 */
[----:B------:R-:W-:Y:S04]  /*e450*/  SHFL.IDX PT, R86, R12, R168, 0x1c1f ;  /* 0x001c1fa80c567589 */ /* 0x000fe800000e0000 */
[----:B------:R-:W-:Y:S04]  /*e460*/  SHFL.IDX PT, R14, R112, R168, 0x1c1f ;  /* 0x001c1fa8700e7589 */ /* 0x000fe800000e0000 */
[----:B------:R-:W5:Y:S04]  /*e470*/  SHFL.IDX PT, R148, R102, R168, 0x1c1f ;  /* 0x001c1fa866947589 */ /* 0x000f6800000e0000 */
[----:B------:R-:W5:Y:S04]  /*e480*/  SHFL.IDX PT, R15, R15, R4, 0x1c1f ;  /* 0x001c1f040f0f7589 */ /* 0x000f6800000e0000 */
[----:B------:R-:W-:Y:S04]  /*e490*/  SHFL.IDX PT, R5, R53, R4, 0x1c1f ;  /* 0x001c1f0435057589 */ /* 0x000fe800000e0000 */
[----:B------:R0:W5:Y:S04]  /*e4a0*/  SHFL.IDX PT, R12, R116, R168, 0x1c1f ;  /* 0x001c1fa8740c7589 */ /* 0x00016800000e0000 */
[----:B------:R-:W-:Y:S04]  /*e4b0*/  SHFL.IDX PT, R59, R7, R4, 0x1c1f ;  /* 0x001c1f04073b7589 */ /* 0x000fe800000e0000 */
[----:B------:R-:W-:Y:S04]  /*e4c0*/  SHFL.IDX PT, R33, R33, R4, 0x1c1f ;  /* 0x001c1f0421217589 */ /* 0x000fe800000e0000 */
[----:B------:R-:W-:Y:S04]  /*e4d0*/  SHFL.IDX PT, R13, R111, R4, 0x1c1f ;  /* 0x001c1f046f0d7589 */ /* 0x000fe800000e0000 */
[----:B------:R-:W5:Y:S04]  /*e4e0*/  SHFL.IDX PT, R175, R175, R168, 0x1c1f ;  /* 0x001c1fa8afaf7589 */ /* 0x000f6800000e0000 */
[----:B------:R-:W5:Y:S04]  /*e4f0*/  SHFL.IDX PT, R45, R88, R168, 0x1c1f ;  /* 0x001c1fa8582d7589 */ /* 0x000f6800000e0000 */
[----:B------:R-:W-:Y:S04]  /*e500*/  SHFL.IDX PT, R53, R120, R168, 0x1c1f ;  /* 0x001c1fa878357589 */ /* 0x000fe800000e0000 */
[----:B------:R-:W-:Y:S04]  /*e510*/  SHFL.IDX PT, R62, R52, R168, 0x1c1f ;  /* 0x001c1fa8343e7589 */ /* 0x000fe800000e0000 */
[----:B------:R1:W5:Y:S04]  /*e520*/  SHFL.IDX PT, R54, R114, R168, 0x1c1f ;  /* 0x001c1fa872367589 */ /* 0x00036800000e0000 */
[----:B------:R-:W-:Y:S04]  /*e530*/  SHFL.IDX PT, R7, R44, R4, 0x1c1f ;  /* 0x001c1f042c077589 */ /* 0x000fe800000e0000 */
[----:B------:R-:W-:Y:S04]  /*e540*/  SHFL.IDX PT, R159, R159, R4, 0x1c1f ;  /* 0x001c1f049f9f7589 */ /* 0x000fe800000e0000 */
[----:B------:R-:W5:Y:S04]  /*e550*/  SHFL.IDX PT, R55, R108, R168, 0x1c1f ;  /* 0x001c1fa86c377589 */ /* 0x000f6800000e0000 */
[----:B------:R-:W5:Y:S04]  /*e560*/  SHFL.IDX PT, R52, R118, R168, 0x1c1f ;  /* 0x001c1fa876347589 */ /* 0x000f6800000e0000 */
        /* <DEDUP_REMOVED lines=20> */
[----:B------:R2:W5:Y:S04]  /*e6b0*/  SHFL.IDX PT, R153, R100, R168, 0x1c1f ;  /* 0x001c1fa864997589 */ /* 0x00056800000e0000 */
[----:B------:R-:W-:Y:S04]  /*e6c0*/  SHFL.IDX PT, R4, R124, R168, 0x1c1f ;  /* 0x001c1fa87c047589 */ /* 0x000fe800000e0000 */
[----:B------:R-:W5:Y:S04]  /*e6d0*/  SHFL.IDX PT, R144, R110, R168, 0x1c1f ;  /* 0x001c1fa86e907589 */ /* 0x000f6800000e0000 */
[----:B------:R-:W-:Y:S04]  /*e6e0*/  SHFL.IDX PT, R124, R57, R168, 0x1c1f ;  /* 0x001c1fa8397c7589 */ /* 0x000fe800000e0000 */
[----:B------:R-:W5:Y:S04]  /*e6f0*/  SHFL.IDX PT, R57, R122, R168, 0x1c1f ;  /* 0x001c1fa87a397589 */ /* 0x000f6800000e0000 */
[----:B------:R-:W5:Y:S04]  /*e700*/  SHFL.IDX PT, R173, R173, R168, 0x1c1f ;  /* 0x001c1fa8adad7589 */ /* 0x000f6800000e0000 */
[----:B------:R-:W-:Y:S04]  /*e710*/  SHFL.IDX PT, R79, R61, R168, 0x1c1f ;  /* 0x001c1fa83d4f7589 */ /* 0x000fe800000e0000 */
[----:B------:R-:W5:Y:S01]  /*e720*/  SHFL.IDX PT, R61, R115, R168, 0x1c1f ;  /* 0x001c1fa8733d7589 */ /* 0x000f6200000e0000 */
[----:B0-----:R-:W-:-:S02]  /*e730*/  SEL R116, R49, R84, P0 ;  /* 0x0000005431747207 */ /* 0x001fc40000000000 */
[----:B-1----:R-:W-:Y:S01]  /*e740*/  SEL R114, R84, R49, P0 ;  /* 0x0000003154727207 */ /* 0x002fe20000000000 */
[----:B------:R0:W-:Y:S01]  /*e750*/  SHFL.IDX PT, R44, R92, R168, 0x1c1f ;  /* 0x001c1fa85c2c7589 */ /* 0x0001e200000e0000 */
[----:B--2---:R-:W-:Y:S02]  /*e760*/  SEL R100, R40, R99, P0 ;  /* 0x0000006328647207 */ /* 0x004fe40000000000 */
[----:B------:R-:W-:Y:S01]  /*e770*/  SEL R84, R82, R83, P0 ;  /* 0x0000005352547207 */ /* 0x000fe20000000000 */
[----:B------:R-:W1:Y:S01]  /*e780*/  SHFL.IDX PT, R50, R145, R168, 0x1c1f ;  /* 0x001c1fa891327589 */ /* 0x000e6200000e0000 */
[----:B---3--:R-:W-:-:S03]  /*e790*/  SEL R125, R169, R85, P0 ;  /* 0x00000055a97d7207 */ /* 0x008fc60000000000 */
[----:B------:R2:W-:Y:S01]  /*e7a0*/  SHFL.IDX PT, R155, R98, R168, 0x1c1f ;  /* 0x001c1fa8629b7589 */ /* 0x0005e200000e0000 */
[----:B----4-:R-:W-:Y:S02]  /*e7b0*/  SEL R101, R93, R89, P0 ;  /* 0x000000595d657207 */ /* 0x010fe40000000000 */
[----:B0-----:R-:W-:Y:S01]  /*e7c0*/  SEL R92, R90, R91, P0 ;  /* 0x0000005b5a5c7207 */ /* 0x001fe20000000000 */
[----:B------:R0:W3:Y:S01]  /*e7d0*/  SHFL.IDX PT, R145, R106, R168, 0x1c1f ;  /* 0x001c1fa86a917589 */ /* 0x0000e200000e0000 */
[----:B------:R-:W-:Y:S02]  /*e7e0*/  SEL R90, R91, R90, P0 ;  /* 0x0000005a5b5a7207 */ /* 0x000fe40000000000 */
[----:B------:R-:W-:Y:S01]  /*e7f0*/  SEL R82, R83, R82, P0 ;  /* 0x0000005253527207 */ /* 0x000fe20000000000 */
[----:B------:R4:W3:Y:S01]  /*e800*/  SHFL.IDX PT, R147, R123, R168, 0x1c1f ;  /* 0x001c1fa87b937589 */ /* 0x0008e200000e0000 */
[----:B--2---:R-:W-:Y:S02]  /*e810*/  SEL R98, R99, R40, P0 ;  /* 0x0000002863627207 */ /* 0x004fe40000000000 */
[----:B------:R-:W-:Y:S01]  /*e820*/  SEL R99, R89, R93, P0 ;  /* 0x0000005d59637207 */ /* 0x000fe20000000000 */
[----:B------:R-:W-:Y:S01]  /*e830*/  SHFL.IDX PT, R164, R94, R168, 0x1c1f ;  /* 0x001c1fa85ea47589 */ /* 0x000fe200000e0000 */
[----:B-----5:R-:W-:-:S02]  /*e840*/  SEL R108, R43, R107, P0 ;  /* 0x0000006b2b6c7207 */ /* 0x020fc40000000000 */
[----:B0-----:R-:W-:Y:S02]  /*e850*/  SEL R106, R107, R43, P0 ;  /* 0x0000002b6b6a7207 */ /* 0x001fe40000000000 */
[----:B----4-:R-:W-:Y:S01]  /*e860*/  SEL R123, R85, R169, P0 ;  /* 0x000000a9557b7207 */ /* 0x010fe20000000000 */
[----:B------:R-:W0:Y:S01]  /*e870*/  SHFL.IDX PT, R156, R156, R168, 0x1c1f ;  /* 0x001c1fa89c9c7589 */ /* 0x000e2200000e0000 */
[----:B------:R-:W-:Y:S02]  /*e880*/  SEL R93, R39, R51, P0 ;  /* 0x00000033275d7207 */ /* 0x000fe40000000000 */
[----:B------:R-:W-:Y:S01]  /*e890*/  SEL R91, R51, R39, P0 ;  /* 0x00000027335b7207 */ /* 0x000fe20000000000 */
[----:B------:R2:W-:Y:S01]  /*e8a0*/  SHFL.IDX PT, R151, R119, R168, 0x1c1f ;  /* 0x001c1fa877977589 */ /* 0x0005e200000e0000 */
[----:B------:R-:W-:Y:S02]  /*e8b0*/  SEL R89, R10, R65, P0 ;  /* 0x000000410a597207 */ /* 0x000fe40000000000 */
[----:B------:R-:W-:-:S02]  /*e8c0*/  SEL R87, R65, R10, P0 ;  /* 0x0000000a41577207 */ /* 0x000fc40000000000 */
[----:B------:R-:W-:Y:S02]  /*e8d0*/  SEL R85, R38, R46, P0 ;  /* 0x0000002e26557207 */ /* 0x000fe40000000000 */
[----:B------:R-:W-:Y:S01]  /*e8e0*/  SEL R83, R46, R38, P0 ;  /* 0x000000262e537207 */ /* 0x000fe20000000000 */
[----:B------:R4:W5:Y:S01]  /*e8f0*/  SHFL.IDX PT, R152, R104, R168, 0x1c1f ;  /* 0x001c1fa868987589 */ /* 0x00096200000e0000 */
        /* <DEDUP_REMOVED lines=11> */
[----:B--2---:R-:W-:Y:S02]  /*e9b0*/  SEL R119, R177, R63, P0 ;  /* 0x0000003fb1777207 */ /* 0x004fe40000000000 */
        /* <DEDUP_REMOVED lines=18> */
[----:B------:R-:W-:Y:S01]  /*eae0*/  SEL R10, R8, R53, P0 ;  /* 0x00000035080a7207 */ /* 0x000fe20000000000 */
[----:B------:R-:W-:Y:S01]  /*eaf0*/  SHFL.IDX PT, R122, R143, R168, 0x1c1f ;  /* 0x001c1fa88f7a7589 */ /* 0x000fe200000e0000 */
[----:B------:R-:W-:Y:S02]  /*eb00*/  SEL R33, R7, R55, P0 ;  /* 0x0000003707217207 */ /* 0x000fe40000000000 */
[----:B------:R-:W-:Y:S01]  /*eb10*/  SEL R31, R55, R7, P0 ;  /* 0x00000007371f7207 */ /* 0x000fe20000000000 */
[----:B------:R-:W2:Y:S01]  /*eb20*/  SHFL.IDX PT, R163, R163, R168, 0x1c1f ;  /* 0x001c1fa8a3a37589 */ /* 0x000ea200000e0000 */
[----:B------:R-:W-:-:S02]  /*eb30*/  SEL R15, R159, R52, P0 ;  /* 0x000000349f0f7207 */ /* 0x000fc40000000000 */
[----:B------:R-:W-:Y:S02]  /*eb40*/  SEL R13, R52, R159, P0 ;  /* 0x0000009f340d7207 */ /* 0x000fe40000000000 */
[----:B------:R-:W-:Y:S01]  /*eb50*/  SEL R8, R53, R8, P0 ;  /* 0x0000000835087207 */ /* 0x000fe20000000000 */
[----:B------:R-:W2:Y:S01]  /*eb60*/  SHFL.IDX PT, R165, R183, R168, 0x1c1f ;  /* 0x001c1fa8b7a57589 */ /* 0x000ea200000e0000 */
[----:B------:R-:W-:Y:S02]  /*eb70*/  F2FP.BF16.F32.PACK_AB R52, R121, R120 ;  /* 0x000000787934723e */ /* 0x000fe400000010ff */
[----:B------:R-:W-:Y:S02]  /*eb80*/  F2FP.BF16.F32.PACK_AB R53, R117, R116 ;  /* 0x000000747535723e */ /* 0x000fe400000010ff */
[----:B------:R-:W-:Y:S02]  /*eb90*/  F2FP.BF16.F32.PACK_AB R54, R119, R118 ;  /* 0x000000767736723e */ /* 0x000fe400000010ff */
[----:B------:R-:W-:-:S02]  /*eba0*/  F2FP.BF16.F32.PACK_AB R55, R115, R114 ;  /* 0x000000727337723e */ /* 0x000fc400000010ff */
[----:B------:R-:W-:Y:S02]  /*ebb0*/  SEL R112, R59, R176, P0 ;  /* 0x000000b03b707207 */ /* 0x000fe40000000000 */
[----:B------:R-:W-:Y:S02]  /*ebc0*/  SEL R110, R176, R59, P0 ;  /* 0x0000003bb06e7207 */ /* 0x000fe40000000000 */
[----:B----4-:R-:W-:Y:S02]  /*ebd0*/  SEL R104, R29, R174, P0 ;  /* 0x000000ae1d687207 */ /* 0x010fe40000000000 */
        /* <DEDUP_REMOVED lines=12> */
[----:B------:R-:W-:Y:S02]  /*eca0*/  F2FP.BF16.F32.PACK_AB R58, R111, R110 ;  /* 0x0000006e6f3a723e */ /* 0x000fe400000010ff */
[----:B------:R-:W-:Y:S02]  /*ecb0*/  F2FP.BF16.F32.PACK_AB R59, R107, R106 ;  /* 0x0000006a6b3b723e */ /* 0x000fe400000010ff */
[----:B------:R-:W-:Y:S02]  /*ecc0*/  F2FP.BF16.F32.PACK_AB R57, R109, R108 ;  /* 0x0000006c6d39723e */ /* 0x000fe400000010ff */
[----:B----4-:R-:W-:-:S02]  /*ecd0*/  F2FP.BF16.F32.PACK_AB R56, R113, R112 ;  /* 0x000000707138723e */ /* 0x010fc400000010ff */
[----:B------:R-:W-:Y:S02]  /*ece0*/  SEL R105, R28, R173, P0 ;  /* 0x000000ad1c697207 */ /* 0x000fe40000000000 */
[----:B------:R-:W-:Y:S01]  /*ecf0*/  SEL R103, R173, R28, P0 ;  /* 0x0000001cad677207 */ /* 0x000fe20000000000 */
[----:B------:R4:W-:Y:S01]  /*ed00*/  STSM.16.M88.4 [R60], R56 ;  /* 0x000000383c007844 */ /* 0x0009e20000000200 */
        /* <DEDUP_REMOVED lines=8> */
[----:B----4-:R-:W-:Y:S02]  /*ed90*/  F2FP.BF16.F32.PACK_AB R60, R105, R104 ;  /* 0x00000068693c723e */ /* 0x010fe400000010ff */
[----:B------:R-:W-:-:S02]  /*eda0*/  F2FP.BF16.F32.PACK_AB R54, R95, R94 ;  /* 0x0000005e5f36723e */ /* 0x000fc400000010ff */
[----:B------:R-:W-:Y:S02]  /*edb0*/  F2FP.BF16.F32.PACK_AB R55, R91, R90 ;  /* 0x0000005a5b37723e */ /* 0x000fe400000010ff */
[----:B------:R-:W-:Y:S02]  /*edc0*/  F2FP.BF16.F32.PACK_AB R53, R93, R92 ;  /* 0x0000005c5d35723e */ /* 0x000fe400000010ff */
[----:B------:R-:W-:Y:S02]  /*edd0*/  SEL R81, R32, R64, P0 ;  /* 0x0000004020517207 */ /* 0x000fe40000000000 */
[----:B------:R-:W-:Y:S02]  /*ede0*/  SEL R67, R64, R32, P0 ;  /* 0x0000002040437207 */ /* 0x000fe40000000000 */
[----:B-1----:R-:W-:Y:S01]  /*edf0*/  SEL R64, R149, R50, P0 ;  /* 0x0000003295407207 */ /* 0x002fe20000000000 */
[----:B------:R-:W-:Y:S01]  /*ee00*/  STSM.16.M88.4 [R69], R60 ;  /* 0x0000003c45007844 */ /* 0x000fe20000000200 */
[----:B------:R-:W-:-:S02]  /*ee10*/  SEL R50, R50, R149, P0 ;  /* 0x0000009532327207 */ /* 0x000fc40000000000 */
[----:B---3--:R-:W-:Y:S01]  /*ee20*/  SEL R28, R26, R145, P0 ;  /* 0x000000911a1c7207 */ /* 0x008fe20000000000 */
[----:B------:R1:W-:Y:S01]  /*ee30*/  STSM.16.M88.4 [R68], R52 ;  /* 0x0000003444007844 */ /* 0x0003e20000000200 */
[----:B------:R-:W-:Y:S02]  /*ee40*/  SEL R26, R145, R26, P0 ;  /* 0x0000001a911a7207 */ /* 0x000fe40000000000 */
[----:B------:R-:W-:Y:S02]  /*ee50*/  SEL R149, R71, R147, P0 ;  /* 0x0000009347957207 */ /* 0x000fe40000000000 */
[----:B------:R-:W-:Y:S02]  /*ee60*/  SEL R49, R36, R44, P0 ;  /* 0x0000002c24317207 */ /* 0x000fe40000000000 */
[----:B------:R-:W-:Y:S02]  /*ee70*/  SEL R47, R44, R36, P0 ;  /* 0x000000242c2f7207 */ /* 0x000fe40000000000 */
[----:B------:R-:W-:-:S02]  /*ee80*/  SEL R145, R70, R124, P0 ;  /* 0x0000007c46917207 */ /* 0x000fc40000000000 */
[----:B------:R-:W-:Y:S02]  /*ee90*/  SEL R143, R124, R70, P0 ;  /* 0x000000467c8f7207 */ /* 0x000fe40000000000 */
[----:B------:R-:W-:Y:S02]  /*eea0*/  SEL R147, R147, R71, P0 ;  /* 0x0000004793937207 */ /* 0x000fe40000000000 */
[----:B0-----:R-:W-:Y:S02]  /*eeb0*/  SEL R44, R157, R156, P0 ;  /* 0x0000009c9d2c7207 */ /* 0x001fe40000000000 */
[----:B------:R-:W-:Y:S02]  /*eec0*/  SEL R42, R156, R157, P0 ;  /* 0x0000009d9c2a7207 */ /* 0x000fe40000000000 */
[----:B------:R-:W-:Y:S02]  /*eed0*/  SEL R45, R158, R164, P0 ;  /* 0x000000a49e2d7207 */ /* 0x000fe40000000000 */
[----:B------:R-:W-:-:S02]  /*eee0*/  SEL R43, R164, R158, P0 ;  /* 0x0000009ea42b7207 */ /* 0x000fc40000000000 */
[----:B------:R-:W-:Y:S02]  /*eef0*/  SEL R36, R34, R155, P0 ;  /* 0x0000009b22247207 */ /* 0x000fe40000000000 */
[----:B-1----:R-:W-:Y:S02]  /*ef00*/  F2FP.BF16.F32.PACK_AB R68, R89, R88 ;  /* 0x000000585944723e */ /* 0x002fe400000010ff */
[----:B------:R-:W-:Y:S02]  /*ef10*/  F2FP.BF16.F32.PACK_AB R70, R87, R86 ;  /* 0x000000565746723e */ /* 0x000fe400000010ff */
[----:B------:R-:W-:Y:S02]  /*ef20*/  F2FP.BF16.F32.PACK_AB R71, R83, R82 ;  /* 0x000000525347723e */ /* 0x000fe400000010ff */
[----:B------:R-:W-:Y:S02]  /*ef30*/  F2FP.BF16.F32.PACK_AB R69, R85, R84 ;  /* 0x000000545545723e */ /* 0x000fe400000010ff */
[----:B------:R-:W-:-:S02]  /*ef40*/  SEL R34, R155, R34, P0 ;  /* 0x000000229b227207 */ /* 0x000fc40000000000 */
[----:B-----5:R-:W-:Y:S02]  /*ef50*/  SEL R32, R30, R152, P0 ;  /* 0x000000981e207207 */ /* 0x020fe40000000000 */
[----:B------:R-:W-:Y:S02]  /*ef60*/  SEL R30, R152, R30, P0 ;  /* 0x0000001e981e7207 */ /* 0x000fe40000000000 */
[----:B------:R-:W-:Y:S02]  /*ef70*/  F2FP.BF16.F32.PACK_AB R52, R81, R80 ;  /* 0x000000505134723e */ /* 0x000fe400000010ff */
[----:B------:R-:W-:Y:S02]  /*ef80*/  F2FP.BF16.F32.PACK_AB R54, R67, R66 ;  /* 0x000000424336723e */ /* 0x000fe400000010ff */
[----:B------:R-:W-:Y:S02]  /*ef90*/  F2FP.BF16.F32.PACK_AB R55, R51, R50 ;  /* 0x000000323337723e */ /* 0x000fe400000010ff */
[----:B------:R-:W-:Y:S01]  /*efa0*/  F2FP.BF16.F32.PACK_AB R53, R65, R64 ;  /* 0x000000404135723e */ /* 0x000fe200000010ff */
[----:B------:R0:W-:Y:S01]  /*efb0*/  STSM.16.M88.4 [R76], R68 ;  /* 0x000000444c007844 */ /* 0x0001e20000000200 */
        /* <DEDUP_REMOVED lines=8> */
[----:B--2---:R-:W-:Y:S02]  /*f040*/  SEL R156, R154, R163, P0 ;  /* 0x000000a39a9c7207 */ /* 0x004fe40000000000 */
[----:B------:R-:W-:Y:S02]  /*f050*/  SEL R157, R75, R122, P0 ;  /* 0x0000007a4b9d7207 */ /* 0x000fe40000000000 */
[----:B------:R-:W-:Y:S02]  /*f060*/  SEL R155, R122, R75, P0 ;  /* 0x0000004b7a9b7207 */ /* 0x000fe40000000000 */
[----:B------:R-:W-:Y:S02]  /*f070*/  SEL R160, R161, R160, P0 ;  /* 0x000000a0a1a07207 */ /* 0x000fe40000000000 */
[----:B------:R-:W-:-:S02]  /*f080*/  F2FP.BF16.F32.PACK_AB R60, R41, R40 ;  /* 0x00000028293c723e */ /* 0x000fc400000010ff */
[----:B------:R-:W-:Y:S02]  /*f090*/  F2FP.BF16.F32.PACK_AB R62, R39, R38 ;  /* 0x00000026273e723e */ /* 0x000fe400000010ff */
[----:B------:R-:W-:Y:S02]  /*f0a0*/  F2FP.BF16.F32.PACK_AB R63, R35, R34 ;  /* 0x00000022233f723e */ /* 0x000fe400000010ff */
[----:B------:R-:W-:Y:S02]  /*f0b0*/  F2FP.BF16.F32.PACK_AB R61, R37, R36 ;  /* 0x00000024253d723e */ /* 0x000fe400000010ff */
[----:B------:R-:W-:Y:S02]  /*f0c0*/  SEL R150, R79, R150, P0 ;  /* 0x000000964f967207 */ /* 0x000fe40000000000 */
[----:B------:R-:W-:Y:S02]  /*f0d0*/  SEL R153, R77, R78, P0 ;  /* 0x0000004e4d997207 */ /* 0x000fe40000000000 */
[----:B------:R-:W-:-:S02]  /*f0e0*/  SEL R151, R78, R77, P0 ;  /* 0x0000004d4e977207 */ /* 0x000fc40000000000 */
[----:B------:R-:W-:Y:S02]  /*f0f0*/  SEL R154, R163, R154, P0 ;  /* 0x0000009aa39a7207 */ /* 0x000fe40000000000 */
[----:B------:R-:W-:Y:S02]  /*f100*/  SEL R159, R73, R74, P0 ;  /* 0x0000004a499f7207 */ /* 0x000fe40000000000 */
[----:B0-----:R-:W-:Y:S02]  /*f110*/  F2FP.BF16.F32.PACK_AB R68, R33, R32 ;  /* 0x000000202144723e */ /* 0x001fe400000010ff */
[----:B------:R-:W-:Y:S02]  /*f120*/  F2FP.BF16.F32.PACK_AB R70, R31, R30 ;  /* 0x0000001e1f46723e */ /* 0x000fe400000010ff */
[----:B------:R-:W-:Y:S02]  /*f130*/  F2FP.BF16.F32.PACK_AB R71, R27, R26 ;  /* 0x0000001a1b47723e */ /* 0x000fe400000010ff */
[----:B------:R-:W-:-:S02]  /*f140*/  F2FP.BF16.F32.PACK_AB R69, R29, R28 ;  /* 0x0000001c1d45723e */ /* 0x000fc400000010ff */
[----:B------:R-:W-:Y:S02]  /*f150*/  SEL R161, R74, R73, P0 ;  /* 0x000000494aa17207 */ /* 0x000fe40000000000 */
[----:B------:R-:W-:Y:S02]  /*f160*/  SEL R124, R72, R165, P0 ;  /* 0x000000a5487c7207 */ /* 0x000fe40000000000 */
[----:B------:R-:W-:Y:S01]  /*f170*/  SEL R122, R165, R72, P0 ;  /* 0x00000048a57a7207 */ /* 0x000fe20000000000 */
[----:B------:R0:W-:Y:S01]  /*f180*/  STSM.16.M88.4 [R179], R52 ;  /* 0x00000034b3007844 */ /* 0x0001e20000000200 */
[----:B------:R-:W-:Y:S02]  /*f190*/  F2FP.BF16.F32.PACK_AB R72, R25, R24 ;  /* 0x000000181948723e */ /* 0x000fe400000010ff */
[----:B------:R-:W-:Y:S02]  /*f1a0*/  F2FP.BF16.F32.PACK_AB R74, R21, R20 ;  /* 0x00000014154a723e */ /* 0x000fe400000010ff */
[----:B------:R-:W-:-:S02]  /*f1b0*/  F2FP.BF16.F32.PACK_AB R75, R13, R12 ;  /* 0x0000000c0d4b723e */ /* 0x000fc400000010ff */
[----:B------:R-:W-:Y:S01]  /*f1c0*/  F2FP.BF16.F32.PACK_AB R73, R15, R14 ;  /* 0x0000000e0f49723e */ /* 0x000fe200000010ff */
[----:B------:R1:W-:Y:S01]  /*f1d0*/  STSM.16.M88.4 [R180], R56 ;  /* 0x00000038b4007844 */ /* 0x0003e20000000200 */
[----:B------:R-:W-:Y:S02]  /*f1e0*/  F2FP.BF16.F32.PACK_AB R76, R11, R10 ;  /* 0x0000000a0b4c723e */ /* 0x000fe400000010ff */
[----:B------:R-:W-:Y:S02]  /*f1f0*/  F2FP.BF16.F32.PACK_AB R78, R9, R8 ;  /* 0x00000008094e723e */ /* 0x000fe400000010ff */
[----:B------:R-:W-:Y:S02]  /*f200*/  F2FP.BF16.F32.PACK_AB R79, R5, R4 ;  /* 0x00000004054f723e */ /* 0x000fe400000010ff */
[----:B------:R-:W-:Y:S01]  /*f210*/  F2FP.BF16.F32.PACK_AB R77, R7, R6 ;  /* 0x00000006074d723e */ /* 0x000fe200000010ff */
[----:B------:R2:W-:Y:S01]  /*f220*/  STSM.16.M88.4 [R181], R60 ;  /* 0x0000003cb5007844 */ /* 0x0005e20000000200 */
[----:B0-----:R-:W-:-:S02]  /*f230*/  F2FP.BF16.F32.PACK_AB R52, R145, R144 ;  /* 0x000000909134723e */ /* 0x001fc400000010ff */
[----:B------:R-:W-:Y:S02]  /*f240*/  F2FP.BF16.F32.PACK_AB R54, R143, R142 ;  /* 0x0000008e8f36723e */ /* 0x000fe400000010ff */
[----:B------:R-:W-:Y:S02]  /*f250*/  F2FP.BF16.F32.PACK_AB R55, R147, R146 ;  /* 0x000000929337723e */ /* 0x000fe400000010ff */
[----:B------:R-:W-:Y:S01]  /*f260*/  F2FP.BF16.F32.PACK_AB R53, R149, R148 ;  /* 0x000000949535723e */ /* 0x000fe200000010ff */
[----:B------:R0:W-:Y:S01]  /*f270*/  STSM.16.M88.4 [R182], R68 ;  /* 0x00000044b6007844 */ /* 0x0001e20000000200 */
[----:B-1----:R-:W-:Y:S02]  /*f280*/  F2FP.BF16.F32.PACK_AB R56, R153, R152 ;  /* 0x000000989938723e */ /* 0x002fe400000010ff */
[----:B------:R-:W-:Y:S02]  /*f290*/  F2FP.BF16.F32.PACK_AB R58, R151, R150 ;  /* 0x00000096973a723e */ /* 0x000fe400000010ff */
[----:B------:R-:W-:-:S02]  /*f2a0*/  F2FP.BF16.F32.PACK_AB R59, R155, R154 ;  /* 0x0000009a9b3b723e */ /* 0x000fc400000010ff */
[----:B------:R-:W-:Y:S01]  /*f2b0*/  F2FP.BF16.F32.PACK_AB R57, R157, R156 ;  /* 0x0000009c9d39723e */ /* 0x000fe200000010ff */
[----:B------:R-:W-:Y:S01]  /*f2c0*/  STSM.16.M88.4 [R208], R72 ;  /* 0x00000048d0007844 */ /* 0x000fe20000000200 */
[----:B--2---:R-:W-:Y:S02]  /*f2d0*/  F2FP.BF16.F32.PACK_AB R61, R125, R124 ;  /* 0x0000007c7d3d723e */ /* 0x004fe400000010ff */
[----:B------:R-:W-:Y:S02]  /*f2e0*/  F2FP.BF16.F32.PACK_AB R62, R161, R160 ;  /* 0x000000a0a13e723e */ /* 0x000fe400000010ff */
[----:B------:R-:W-:Y:S02]  /*f2f0*/  F2FP.BF16.F32.PACK_AB R63, R123, R122 ;  /* 0x0000007a7b3f723e */ /* 0x000fe400000010ff */
[----:B------:R-:W-:Y:S01]  /*f300*/  F2FP.BF16.F32.PACK_AB R60, R159, R158 ;  /* 0x0000009e9f3c723e */ /* 0x000fe200000010ff */
[----:B------:R-:W-:Y:S04]  /*f310*/  STSM.16.M88.4 [R209], R76 ;  /* 0x0000004cd1007844 */ /* 0x000fe80000000200 */
[----:B------:R1:W-:Y:S04]  /*f320*/  STSM.16.M88.4 [R210], R52 ;  /* 0x00000034d2007844 */ /* 0x0003e80000000200 */
[----:B------:R2:W-:Y:S04]  /*f330*/  STSM.16.M88.4 [R211], R56 ;  /* 0x00000038d3007844 */ /* 0x0005e80000000200 */
[----:B------:R3:W-:Y:S01]  /*f340*/  STSM.16.M88.4 [R212], R60 ;  /* 0x0000003cd4007844 */ /* 0x0007e20000000200 */
[----:B------:R-:W-:Y:S01]  /*f350*/  ISETP.NE.U32.AND P0, PT, RZ, UR14, PT ;  /* 0x0000000eff007c0c */ /* 0x000fe2000bf05070 */
[----:B------:R-:W-:-:S03]  /*f360*/  UIMAD.WIDE UR10, UR57, 0x4, UR10 ;  /* 0x00000004390a78a5 */ /* 0x000fc6000f8e020a */
[----:B------:R-:W-:-:S03]  /*f370*/  ISETP.NE.AND.EX P0, PT, RZ, UR15, PT, P0 ;  /* 0x0000000fff007c0c */ /* 0x000fc6000bf05300 */
[----:B0-----:R-:W-:Y:S02]  /*f380*/  IMAD.U32 R68, RZ, RZ, UR10 ;  /* 0x0000000aff447e24 */ /* 0x001fe4000f8e00ff */
[----:B------:R-:W-:Y:S01]  /*f390*/  IMAD.U32 R69, RZ, RZ, UR11 ;  /* 0x0000000bff457e24 */ /* 0x000fe2000f8e00ff */
[----:B------:R-:W-:Y:S01]  /*f3a0*/  BAR.SYNC.DEFER_BLOCKING 0x1, 0x100 ;  /* 0x0044000000007b1d */ /* 0x000fe20000010000 */
[----:B------:R-:W-:-:S04]  /*f3b0*/  UISETP.NE.U32.AND UP0, UPT, UR12, URZ, UPT ;  /* 0x0000003f0c00728c */ /* 0x000fc8000bf05070 */
[----:B------:R-:W-:Y:S02]  /*f3c0*/  UISETP.NE.AND.EX UP0, UPT, UR13, URZ, UPT, UP0 ;  /* 0x0000003f0d00728c */ /* 0x000fe4000bf05300 */
[----:B------:R-:W4:Y:S09]  /*f3d0*/  @P0 LDG.E R68, desc[UR36][R68.64] ;  /* 0x0000002444440981 */ /* 0x000f32000c1e1900 */
[----:B------:R-:W-:Y:S01]  /*f3e0*/  @UP0 ULDC.64 UR12, c[0x0][0xc08] ;  /* 0x00030200000c0ab9 */ /* 0x000fe20000000a00 */
[----:B------:R-:W-:Y:S01]  /*f3f0*/  PLOP3.LUT P4, PT, PT, PT, UP0, 0x80, 0x0 ;  /* 0x000000000000781c */ /* 0x000fe20003f8f008 */
[----:B------:R-:W-:-:S06]  /*f400*/  @UP0 UIMAD.WIDE UR12, UR57, 0x4, UR12 ;  /* 0x00000004390c08a5 */ /* 0x000fcc000f8e020c */
[----:B-1----:R-:W-:Y:S02]  /*f410*/  IMAD.U32 R52, RZ, RZ, UR12 ;  /* 0x0000000cff347e24 */ /* 0x002fe4000f8e00ff */
[----:B------:R-:W-:-:S05]  /*f420*/  IMAD.U32 R53, RZ, RZ, UR13 ;  /* 0x0000000dff357e24 */ /* 0x000fca000f8e00ff */
[----:B------:R0:W5:Y:S01]  /*f430*/  @P4 LDG.E R54, desc[UR36][R52.64] ;  /* 0x0000002434364981 */ /* 0x000162000c1e1900 */
[----:B------:R-:W-:Y:S02]  /*f440*/  USEL UR22, UR22, 0x978, UP1 ;  /* 0x0000097816167887 */ /* 0x000fe40008800000 */
[----:B------:R-:W-:Y:S02]  /*f450*/  UISETP.NE.AND UP2, UPT, UR20, 0x1, UPT ;  /* 0x000000011400788c */ /* 0x000fe4000bf45270 */
[----:B------:R-:W-:-:S04]  /*f460*/  UISETP.NE.U32.AND UP0, UPT, UR14, URZ, UPT ;  /* 0x0000003f0e00728c */ /* 0x000fc8000bf05070 */
[----:B------:R-:W-:Y:S01]  /*f470*/  PLOP3.LUT P1, PT, PT, PT, UP2, 0x80, 0x0 ;  /* 0x000000000000781c */ /* 0x000fe20003f2f028 */
[----:B------:R-:W-:Y:S01]  /*f480*/  UISETP.NE.AND.EX UP0, UPT, UR15, URZ, UPT, UP0 ;  /* 0x0000003f0f00728c */ /* 0x000fe2000bf05300 */
[----:B------:R-:W-:Y:S02]  /*f490*/  UMOV UR4, URZ ;  /* 0x0000003f00047c82 */ /* 0x000fe40008000000 */
[----:B------:R-:W-:Y:S01]  /*f4a0*/  ULDC.64 UR16, c[0x0][UR22+0x218] ;  /* 0x0000860016107abb */ /* 0x000fe20008000a00 */
[----:B------:R-:W-:Y:S01]  /*f4b0*/  USHF.R.S32.HI UR24, URZ, 0x1f, UR57 ;  /* 0x0000001f3f187899 */ /* 0x000fe20008011439 */
[----:B--2---:R-:W-:Y:S01]  /*f4c0*/  VIADD R56, R17, UR47 ;  /* 0x0000002f11387c36 */ /* 0x004fe20008000000 */
[----:B------:R-:W-:Y:S02]  /*f4d0*/  UIMAD.WIDE.U32 UR12, UR16, UR54, URZ ;  /* 0x00000036100c72a5 */ /* 0x000fe4000f8e003f */
[----:B------:R-:W-:Y:S02]  /*f4e0*/  USEL UR16, UR57, URZ, !UP0 ;  /* 0x0000003f39107287 */ /* 0x000fe4000c000000 */
[----:B------:R-:W-:Y:S01]  /*f4f0*/  USEL UR21, UR56, URZ, UP1 ;  /* 0x0000003f38157287 */ /* 0x000fe20008800000 */
[----:B------:R-:W-:Y:S01]  /*f500*/  ULDC.64 UR14, c[0x0][UR22+0x220] ;  /* 0x00008800160e7abb */ /* 0x000fe20008000a00 */
[----:B------:R-:W-:Y:S01]  /*f510*/  @UP2 ULDC UR26, c[0x0][0xbec] ;  /* 0x0002fb00001a2ab9 */ /* 0x000fe20000000800 */
[----:B------:R-:W-:Y:S01]  /*f520*/  UIMAD UR23, UR17, UR54, URZ ;  /* 0x00000036111772a4 */ /* 0x000fe2000f8e023f */
[----:B0-----:R-:W-:Y:S01]  /*f530*/  @P1 IMAD.HI.U32 R52, R56, UR26, RZ ;  /* 0x0000001a38341c27 */ /* 0x001fe2000f8e00ff */
[----:B------:R-:W-:Y:S01]  /*f540*/  ULDC.64 UR18, c[0x0][UR22+0x228] ;  /* 0x00008a0016127abb */ /* 0x000fe20008000a00 */
[----:B------:R-:W-:-:S02]  /*f550*/  USEL UR17, UR24, URZ, !UP0 ;  /* 0x0000003f18117287 */ /* 0x000fc4000c000000 */
[----:B------:R-:W-:Y:S02]  /*f560*/  UIMAD UR15, UR15, UR16, URZ ;  /* 0x000000100f0f72a4 */ /* 0x000fe4000f8e023f */
[----:B------:R-:W-:Y:S01]  /*f570*/  UIMAD.WIDE.U32 UR24, UR18, UR21, URZ ;  /* 0x00000015121872a5 */ /* 0x000fe2000f8e003f */
[----:B------:R-:W-:Y:S01]  /*f580*/  IMAD.MOV.U32 R53, RZ, RZ, R56 ;  /* 0x000000ffff357224 */ /* 0x000fe200078e0038 */
[----:B------:R-:W-:Y:S01]  /*f590*/  @UP2 ULDC UR27, c[0x0][0xbf0] ;  /* 0x0002fc00001b2ab9 */ /* 0x000fe20000000800 */
[----:B------:R-:W-:Y:S01]  /*f5a0*/  UIMAD UR21, UR19, UR21, URZ ;  /* 0x00000015131572a4 */ /* 0x000fe2000f8e023f */
[----:B------:R-:W-:Y:S01]  /*f5b0*/  @P1 SHF.R.U32.HI R53, RZ, UR27, R52 ;  /* 0x0000001bff351c19 */ /* 0x000fe20008011634 */
[----:B------:R-:W-:Y:S02]  /*f5c0*/  UIMAD.WIDE.U32 UR18, UR14, UR16, URZ ;  /* 0x000000100e1272a5 */ /* 0x000fe4000f8e003f */
[----:B------:R-:W-:Y:S02]  /*f5d0*/  UIMAD UR15, UR14, UR17, UR15 ;  /* 0x000000110e0f72a4 */ /* 0x000fe4000f8e020f */
[----:B------:R-:W-:Y:S01]  /*f5e0*/  UIADD3 UR14, UR13, UR23, URZ ;  /* 0x000000170d0e7290 */ /* 0x000fe2000fffe03f */
[----:B------:R-:W-:Y:S01]  /*f5f0*/  IMAD.U32 R52, RZ, RZ, UR24 ;  /* 0x00000018ff347e24 */ /* 0x000fe2000f8e00ff */
[----:B------:R-:W-:-:S02]  /*f600*/  UIADD3 UR21, UR25, UR21, URZ ;  /* 0x0000001519157290 */ /* 0x000fc4000fffe03f */
[----:B------:R-:W-:Y:S01]  /*f610*/  UIADD3 UR13, UR19, UR15, URZ ;  /* 0x0000000f130d7290 */ /* 0x000fe2000fffe03f */
[----:B------:R-:W-:-:S03]  /*f620*/  IMAD.MOV R55, RZ, RZ, -R53 ;  /* 0x000000ffff377224 */ /* 0x000fc600078e0a35 */
[----:B---3--:R-:W-:Y:S02]  /*f630*/  IMAD.U32 R60, RZ, RZ, UR21 ;  /* 0x00000015ff3c7e24 */ /* 0x008fe4000f8e00ff */
        /* <DEDUP_REMOVED lines=21> */
[----:B------:R-:W-:-:S12]  /*f790*/  @P4 BRA `(.L_x_1551) ;  /* 0x0000000000284947 */ /* 0x000fd80003800000 */
        /* <DEDUP_REMOVED lines=10> */
.L_x_1551:
[----:B------:R-:W2:Y:S01]  /*f840*/  LDL R57, [R1+0x8] ;  /* 0x0000080001397983 */ /* 0x000ea20000100800 */
[----:B------:R-:W-:Y:S01]  /*f850*/  UIMAD UR14, UR12, UR20, URZ ;  /* 0x000000140c0e72a4 */ /* 0x000fe2000f8e023f */
[----:B------:R-:W-:Y:S02]  /*f860*/  LOP3.LUT P0, RZ, R213, 0x3, RZ, 0xc0, !PT ;  /* 0x00000003d5ff7812 */ /* 0x000fe4000780c0ff */
[----:B------:R-:W-:Y:S01]  /*f870*/  SHFL.IDX PT, R52, R58, RZ, 0x1c1f ;  /* 0x001c1fff3a347589 */ /* 0x000fe200000e0000 */
[----:B------:R-:W-:-:S03]  /*f880*/  PLOP3.LUT P3, PT, PT, PT, UP1, 0x80, 0x0 ;  /* 0x000000000000781c */ /* 0x000fc60003f6f018 */
[----:B------:R-:W0:Y:S04]  /*f890*/  SHFL.IDX PT, R53, R59, RZ, 0x1c1f ;  /* 0x001c1fff3b357589 */ /* 0x000e2800000e0000 */
[----:B------:R-:W-:Y:S04]  /*f8a0*/  SHFL.IDX PT, R54, R58, 0x1, 0x1c1f ;  /* 0x003c1f003a367f89 */ /* 0x000fe800000e0000 */
[----:B------:R-:W1:Y:S01]  /*f8b0*/  SHFL.IDX PT, R55, R59, 0x1, 0x1c1f ;  /* 0x003c1f003b377f89 */ /* 0x000e6200000e0000 */
[----:B--2---:R-:W-:-:S04]  /*f8c0*/  VIADD R60, R57, UR47 ;  /* 0x0000002f393c7c36 */ /* 0x004fc80008000000 */
        /* <DEDUP_REMOVED lines=8> */
[----:B------:R-:W0:Y:S01]  /*f950*/  S2R R61, SR_TID.X ;  /* 0x00000000003d7919 */ /* 0x000e220000002100 */
[----:B------:R-:W-:Y:S01]  /*f960*/  ULDC.64 UR12, c[0x0][0xaa0] ;  /* 0x0002a800000c7ab9 */ /* 0x000fe20000000a00 */
[----:B0-----:R-:W-:-:S05]  /*f970*/  VIADD R0, R61, 0xffffff80 ;  /* 0xffffff803d007836 */ /* 0x001fca0000000000 */
[----:B------:R-:W-:-:S04]  /*f980*/  SHF.R.S32.HI R3, RZ, 0x1f, R0 ;  /* 0x0000001fff037819 */ /* 0x000fc80000011400 */
[----:B------:R-:W-:-:S04]  /*f990*/  LEA.HI R3, R3, R0, RZ, 0x3 ;  /* 0x0000000003037211 */ /* 0x000fc800078f18ff */
[----:B------:R-:W-:Y:S02]  /*f9a0*/  LOP3.LUT R5, R3, 0xfffffff8, RZ, 0xc0, !PT ;  /* 0xfffffff803057812 */ /* 0x000fe400078ec0ff */
[----:B------:R-:W-:-:S03]  /*f9b0*/  SHF.R.S32.HI R3, RZ, 0x3, R3 ;  /* 0x00000003ff037819 */ /* 0x000fc60000011403 */
[----:B------:R-:W-:Y:S02]  /*f9c0*/  IMAD.IADD R20, R0, 0x1, -R5 ;  /* 0x0000000100147824 */ /* 0x000fe400078e0a05 */
[----:B------:R-:W-:Y:S02]  /*f9d0*/  IMAD.MOV.U32 R5, RZ, RZ, 0x2 ;  /* 0x00000002ff057424 */ /* 0x000fe400078e00ff */
[----:B------:R-:W-:-:S04]  /*f9e0*/  IMAD.SHL.U32 R0, R20, 0x8, RZ ;  /* 0x0000000814007824 */ /* 0x000fc800078e00ff */
[----:B------:R-:W-:-:S04]  /*f9f0*/  IMAD R4, R3, 0x40, R0 ;  /* 0x0000004003047824 */ /* 0x000fc800078e0200 */
[----:B------:R-:W-:Y:S01]  /*fa00*/  IMAD.WIDE R4, R4, R5, UR8 ;  /* 0x0000000804047e25 */ /* 0x000fe2000f8e0205 */
[----:B------:R-:W-:Y:S02]  /*fa10*/  UIMAD UR10, UR15, UR12, URZ ;  /* 0x0000000c0f0a72a4 */ /* 0x000fe4000f8e023f */
[C---:B------:R-:W-:Y:S02]  /*fa20*/  IADD3 R9, P4, R4.reuse, 0x1000, RZ ;  /* 0x0000100004097810 */ /* 0x040fe40007f9e0ff */
[C---:B------:R-:W-:Y:S02]  /*fa30*/  IADD3 R13, P3, R4.reuse, 0x2000, RZ ;  /* 0x00002000040d7810 */ /* 0x040fe40007f7e0ff */
[----:B------:R-:W-:Y:S01]  /*fa40*/  IADD3 R25, P2, R4, 0x3000, RZ ;  /* 0x0000300004197810 */ /* 0x000fe20007f5e0ff */
[----:B------:R-:W-:Y:S01]  /*fa50*/  UIMAD UR10, UR4, UR13, UR10 ;  /* 0x0000000d040a72a4 */ /* 0x000fe2000f8e020a */
[----:B------:R-:W-:Y:S01]  /*fa60*/  LOP3.LUT R8, R9, 0x380, RZ, 0xc0, !PT ;  /* 0x0000038009087812 */ /* 0x000fe200078ec0ff */
[----:B------:R-:W-:Y:S01]  /*fa70*/  UIMAD.WIDE.U32 UR8, UR4, UR12, URZ ;  /* 0x0000000c040872a5 */ /* 0x000fe2000f8e003f */
[----:B------:R-:W-:-:S02]  /*fa80*/  LOP3.LUT R12, R13, 0x380, RZ, 0xc0, !PT ;  /* 0x000003800d0c7812 */ /* 0x000fc400078ec0ff */
[----:B------:R-:W-:Y:S01]  /*fa90*/  LOP3.LUT R24, R25, 0x380, RZ, 0xc0, !PT ;  /* 0x0000038019187812 */ /* 0x000fe200078ec0ff */
[----:B------:R-:W-:Y:S01]  /*faa0*/  UIADD3 UR9, UR9, UR10, URZ ;  /* 0x0000000a09097290 */ /* 0x000fe2000fffe03f */
[----:B------:R-:W-:Y:S01]  /*fab0*/  SHF.R.U64 R8, R8, 0x3, RZ ;  /* 0x0000000308087819 */ /* 0x000fe200000012ff */
[----:B------:R-:W-:Y:S01]  /*fac0*/  IMAD R20, R20, 0x20, R3 ;  /* 0x0000002014147824 */ /* 0x000fe200078e0203 */
[----:B------:R-:W-:Y:S01]  /*fad0*/  SHF.R.U64 R12, R12, 0x3, RZ ;  /* 0x000000030c0c7819 */ /* 0x000fe200000012ff */
[----:B------:R-:W-:Y:S01]  /*fae0*/  ULDC.64 UR10, c[0x0][0xae8] ;  /* 0x0002ba00000a7ab9 */ /* 0x000fe20000000a00 */
[----:B------:R-:W-:Y:S01]  /*faf0*/  SHF.R.U64 R24, R24, 0x3, RZ ;  /* 0x0000000318187819 */ /* 0x000fe200000012ff */
[----:B------:R-:W-:Y:S01]  /*fb00*/  UIMAD.WIDE.U32 UR8, UR54, UR10, UR8 ;  /* 0x0000000a360872a5 */ /* 0x000fe2000f8e0008 */
[----:B------:R-:W-:Y:S01]  /*fb10*/  LOP3.LUT R8, R8, R9, RZ, 0x3c, !PT ;  /* 0x0000000908087212 */ /* 0x000fe200078e3cff */
[--C-:B------:R-:W-:Y:S01]  /*fb20*/  IMAD.X R9, RZ, RZ, R5.reuse, P4 ;  /* 0x000000ffff097224 */ /* 0x100fe200020e0605 */
[----:B------:R-:W-:Y:S01]  /*fb30*/  LOP3.LUT R12, R12, R13, RZ, 0x3c, !PT ;  /* 0x0000000d0c0c7212 */ /* 0x000fe200078e3cff */
[--C-:B------:R-:W-:Y:S01]  /*fb40*/  IMAD.X R13, RZ, RZ, R5.reuse, P3 ;  /* 0x000000ffff0d7224 */ /* 0x100fe200018e0605 */
[----:B------:R-:W-:Y:S01]  /*fb50*/  LOP3.LUT R24, R24, R25, RZ, 0x3c, !PT ;  /* 0x0000001918187212 */ /* 0x000fe200078e3cff */
[----:B------:R-:W-:Y:S01]  /*fb60*/  IMAD.X R25, RZ, RZ, R5, P2 ;  /* 0x000000ffff197224 */ /* 0x000fe200010e0605 */
[C---:B------:R-:W-:Y:S01]  /*fb70*/  IADD3 R29, P0, R4.reuse, 0x4000, RZ ;  /* 0x00004000041d7810 */ /* 0x040fe20007f1e0ff */
[----:B------:R-:W-:Y:S01]  /*fb80*/  USHF.R.S32.HI UR4, URZ, 0x1f, UR16 ;  /* 0x0000001f3f047899 */ /* 0x000fe20008011410 */
[----:B------:R-:W-:-:S02]  /*fb90*/  IADD3 R33, P6, R4, 0x5000, RZ ;  /* 0x0000500004217810 */ /* 0x000fc40007fde0ff */
[C---:B------:R-:W-:Y:S01]  /*fba0*/  IADD3 R37, P5, R4.reuse, 0x6000, RZ ;  /* 0x0000600004257810 */ /* 0x040fe20007fbe0ff */
[----:B------:R-:W-:Y:S01]  /*fbb0*/  UIMAD UR9, UR54, UR11, UR9 ;  /* 0x0000000b360972a4 */ /* 0x000fe2000f8e0209 */
[----:B------:R-:W-:Y:S01]  /*fbc0*/  IADD3 R41, P4, R4, 0x7000, RZ ;  /* 0x0000700004297810 */ /* 0x000fe20007f9e0ff */
[----:B------:R-:W-:Y:S01]  /*fbd0*/  VIADD R78, R20, UR47 ;  /* 0x0000002f144e7c36 */ /* 0x000fe20008000000 */
[C---:B------:R-:W-:Y:S01]  /*fbe0*/  IADD3 R45, P3, R4.reuse, 0x8000, RZ ;  /* 0x00008000042d7810 */ /* 0x040fe20007f7e0ff */
[----:B------:R-:W-:Y:S01]  /*fbf0*/  ULDC.64 UR10, c[0x0][0xaf0] ;  /* 0x0002bc00000a7ab9 */ /* 0x000fe20000000a00 */
[----:B------:R-:W-:Y:S01]  /*fc00*/  IADD3 R49, P2, R4, 0x9000, RZ ;  /* 0x0000900004317810 */ /* 0x000fe20007f5e0ff */
[----:B------:R-:W-:Y:S01]  /*fc10*/  UIMAD UR4, UR4, UR10, URZ ;  /* 0x0000000a040472a4 */ /* 0x000fe2000f8e023f */
[----:B------:R-:W-:Y:S01]  /*fc20*/  LOP3.LUT R28, R29, 0x380, RZ, 0xc0, !PT ;  /* 0x000003801d1c7812 */ /* 0x000fe200078ec0ff */
[----:B------:R-:W-:Y:S01]  /*fc30*/  @UP2 ULDC UR12, c[0x0][0xbec] ;  /* 0x0002fb00000c2ab9 */ /* 0x000fe20000000800 */
[----:B------:R-:W-:Y:S01]  /*fc40*/  LOP3.LUT R32, R33, 0x380, RZ, 0xc0, !PT ;  /* 0x0000038021207812 */ /* 0x000fe200078ec0ff */
[----:B------:R-:W5:Y:S01]  /*fc50*/  LD.E.128 R12, desc[UR36][R12.64] ;  /* 0x000000240c0c7980 */ /* 0x000f62000c101d00 */
[----:B------:R-:W-:-:S02]  /*fc60*/  LOP3.LUT R36, R37, 0x380, RZ, 0xc0, !PT ;  /* 0x0000038025247812 */ /* 0x000fc400078ec0ff */
[----:B------:R-:W-:Y:S01]  /*fc70*/  LOP3.LUT R40, R41, 0x380, RZ, 0xc0, !PT ;  /* 0x0000038029287812 */ /* 0x000fe200078ec0ff */
[----:B------:R-:W5:Y:S01]  /*fc80*/  LD.E.128 R24, desc[UR36][R24.64] ;  /* 0x0000002418187980 */ /* 0x000f62000c101d00 */
[----:B------:R-:W-:Y:S02]  /*fc90*/  LOP3.LUT R44, R45, 0x380, RZ, 0xc0, !PT ;  /* 0x000003802d2c7812 */ /* 0x000fe400078ec0ff */
[----:B------:R-:W-:Y:S01]  /*fca0*/  LOP3.LUT R48, R49, 0x380, RZ, 0xc0, !PT ;  /* 0x0000038031307812 */ /* 0x000fe200078ec0ff */
[----:B------:R-:W-:Y:S01]  /*fcb0*/  @P1 IMAD.HI.U32 R20, R78, UR12, RZ ;  /* 0x0000000c4e141c27 */ /* 0x000fe2000f8e00ff */
[----:B------:R-:W-:Y:S01]  /*fcc0*/  SHF.R.U64 R28, R28, 0x3, RZ ;  /* 0x000000031c1c7819 */ /* 0x000fe200000012ff */
[----:B------:R-:W-:Y:S01]  /*fcd0*/  UIMAD UR4, UR16, UR11, UR4 ;  /* 0x0000000b100472a4 */ /* 0x000fe2000f8e0204 */
[----:B------:R-:W-:Y:S02]  /*fce0*/  SHF.R.U64 R32, R32, 0x3, RZ ;  /* 0x0000000320207819 */ /* 0x000fe400000012ff */
[----:B------:R-:W-:-:S02]  /*fcf0*/  SHF.R.U64 R36, R36, 0x3, RZ ;  /* 0x0000000324247819 */ /* 0x000fc400000012ff */
[----:B------:R-:W-:Y:S02]  /*fd00*/  SHF.R.U64 R40, R40, 0x3, RZ ;  /* 0x0000000328287819 */ /* 0x000fe400000012ff */
[----:B------:R-:W-:Y:S01]  /*fd10*/  SHF.R.U64 R44, R44, 0x3, RZ ;  /* 0x000000032c2c7819 */ /* 0x000fe200000012ff */
[----:B------:R-:W-:Y:S01]  /*fd20*/  UIMAD.WIDE.U32 UR16, UR16, UR10, UR8 ;  /* 0x0000000a101072a5 */ /* 0x000fe2000f8e0008 */
[----:B------:R-:W-:Y:S01]  /*fd30*/  SHF.R.U64 R48, R48, 0x3, RZ ;  /* 0x0000000330307819 */ /* 0x000fe200000012ff */
[----:B------:R-:W-:Y:S01]  /*fd40*/  IMAD.MOV.U32 R77, RZ, RZ, R78 ;  /* 0x000000ffff4d7224 */ /* 0x000fe200078e004e */
[----:B------:R-:W-:Y:S01]  /*fd50*/  @UP2 ULDC UR8, c[0x0][0xbf0] ;  /* 0x0002fc0000082ab9 */ /* 0x000fe20000000800 */
        /* <DEDUP_REMOVED lines=12> */
[----:B------:R-:W-:Y:S01]  /*fe20*/  @P1 SHF.R.U32.HI R77, RZ, UR8, R20 ;  /* 0x00000008ff4d1c19 */ /* 0x000fe20008011614 */
[----:B------:R-:W-:Y:S01]  /*fe30*/  UIADD3 UR4, UR17, UR4, URZ ;  /* 0x0000000411047290 */ /* 0x000fe2000fffe03f */
[C---:B------:R-:W-:Y:S01]  /*fe40*/  IADD3 R53, P0, R4.reuse, 0xa000, RZ ;  /* 0x0000a00004357810 */ /* 0x040fe20007f1e0ff */
[----:B------:R-:W-:Y:S01]  /*fe50*/  ULDC.64 UR8, c[0x0][0xae0] ;  /* 0x0002b80000087ab9 */ /* 0x000fe20000000a00 */
[----:B------:R-:W-:-:S02]  /*fe60*/  IADD3 R57, P6, R4, 0xb000, RZ ;  /* 0x0000b00004397810 */ /* 0x000fc40007fde0ff */
[C---:B------:R-:W-:Y:S01]  /*fe70*/  LOP3.LUT R11, R4.reuse, 0x380, RZ, 0xc0, !PT ;  /* 0x00000380040b7812 */ /* 0x040fe200078ec0ff */
[----:B------:R-:W-:Y:S01]  /*fe80*/  IMAD.U32 R21, RZ, RZ, UR17 ;  /* 0x00000011ff157e24 */ /* 0x000fe2000f8e00ff */
[C---:B------:R-:W-:Y:S01]  /*fe90*/  IADD3 R61, P5, R4.reuse, 0xc000, RZ ;  /* 0x0000c000043d7810 */ /* 0x040fe20007fbe0ff */
[----:B------:R-:W5:Y:S01]  /*fea0*/  LD.E.128 R28, desc[UR36][R28.64] ;  /* 0x000000241c1c7980 */ /* 0x000f62000c101d00 */
[C---:B------:R-:W-:Y:S02]  /*feb0*/  IADD3 R65, P4, R4.reuse, 0xd000, RZ ;  /* 0x0000d00004417810 */ /* 0x040fe40007f9e0ff */
[C---:B------:R-:W-:Y:S01]  /*fec0*/  IADD3 R69, P3, R4.reuse, 0xe000, RZ ;  /* 0x0000e00004457810 */ /* 0x040fe20007f7e0ff */
[----:B------:R-:W5:Y:S01]  /*fed0*/  LD.E.128 R32, desc[UR36][R32.64] ;  /* 0x0000002420207980 */ /* 0x000f62000c101d00 */
[----:B------:R-:W-:Y:S01]  /*fee0*/  IADD3 R7, P2, R4, 0xf000, RZ ;  /* 0x0000f00004077810 */ /* 0x000fe20007f5e0ff */
[--C-:B------:R-:W-:Y:S01]  /*fef0*/  IMAD.MOV R79, RZ, RZ, -R77.reuse ;  /* 0x000000ffff4f7224 */ /* 0x100fe200078e0a4d */
[----:B------:R-:W-:Y:S01]  /*ff00*/  SHF.R.S32.HI R76, RZ, 0x1f, R77 ;  /* 0x0000001fff4c7819 */ /* 0x000fe2000001144d */
[----:B------:R-:W5:Y:S01]  /*ff10*/  LD.E.128 R36, desc[UR36][R36.64] ;  /* 0x0000002424247980 */ /* 0x000f62000c101d00 */
[----:B------:R-:W-:-:S02]  /*ff20*/  LOP3.LUT R52, R53, 0x380, RZ, 0xc0, !PT ;  /* 0x0000038035347812 */ /* 0x000fc400078ec0ff */
[----:B------:R-:W-:Y:S01]  /*ff30*/  LOP3.LUT R56, R57, 0x380, RZ, 0xc0, !PT ;  /* 0x0000038039387812 */ /* 0x000fe200078ec0ff */
[----:B------:R-:W-:Y:S01]  /*ff40*/  IMAD.U32 R20, RZ, RZ, UR16 ;  /* 0x00000010ff147e24 */ /* 0x000fe2000f8e00ff */
[----:B------:R-:W-:Y:S01]  /*ff50*/  LOP3.LUT R60, R61, 0x380, RZ, 0xc0, !PT ;  /* 0x000003803d3c7812 */ /* 0x000fe200078ec0ff */
[----:B------:R-:W-:Y:S01]  /*ff60*/  IMAD.U32 R21, RZ, RZ, UR4 ;  /* 0x00000004ff157e24 */ /* 0x000fe2000f8e00ff */
[----:B------:R-:W-:Y:S01]  /*ff70*/  LOP3.LUT R64, R65, 0x380, RZ, 0xc0, !PT ;  /* 0x0000038041407812 */ /* 0x000fe200078ec0ff */
[----:B------:R-:W-:Y:S01]  /*ff80*/  IMAD.X R73, RZ, RZ, R5, P2 ;  /* 0x000000ffff497224 */ /* 0x000fe200010e0605 */
[----:B------:R-:W-:Y:S01]  /*ff90*/  LOP3.LUT R68, R69, 0x380, RZ, 0xc0, !PT ;  /* 0x0000038045447812 */ /* 0x000fe200078ec0ff */
[----:B------:R-:W5:Y:S01]  /*ffa0*/  LD.E.128 R40, desc[UR36][R40.64] ;  /* 0x0000002428287980 */ /* 0x000f62000c101d00 */
[----:B------:R-:W-:Y:S01]  /*ffb0*/  LOP3.LUT R6, R7, 0x380, RZ, 0xc0, !PT ;  /* 0x0000038007067812 */ /* 0x000fe200078ec0ff */
[----:B------:R-:W-:Y:S01]  /*ffc0*/  IMAD R76, R76, UR8, RZ ;  /* 0x000000084c4c7c24 */ /* 0x000fe2000f8e02ff */
[----:B------:R-:W-:Y:S01]  /*ffd0*/  SHF.R.U64 R52, R52, 0x3, RZ ;  /* 0x0000000334347819 */ /* 0x000fe200000012ff */
[----:B------:R-:W-:Y:S01]  /*ffe0*/  IMAD R79, R79, UR20, R78 ;  /* 0x000000144f4f7c24 */ /* 0x000fe2000f8e024e */
[----:B------:R-:W-:Y:S01]  /*fff0*/  SHF.R.U64 R56, R56, 0x3, RZ ;  /* 0x0000000338387819 */ /* 0x000fe200000012ff */
[----:B------:R-:W5:Y:S01]  /*10000*/  LD.E.128 R44, desc[UR36][R44.64] ;  /* 0x000000242c2c7980 */ /* 0x000f62000c101d00 */
[----:B------:R-:W-:-:S02]  /*10010*/  SHF.R.U64 R60, R60, 0x3, RZ ;  /* 0x000000033c3c7819 */ /* 0x000fc400000012ff */
[----:B------:R-:W-:Y:S01]  /*10020*/  SHF.R.U64 R64, R64, 0x3, RZ ;  /* 0x0000000340407819 */ /* 0x000fe200000012ff */
[----:B------:R-:W5:Y:S01]  /*10030*/  LD.E.128 R48, desc[UR36][R48.64] ;  /* 0x0000002430307980 */ /* 0x000f62000c101d00 */
[----:B------:R-:W-:Y:S02]  /*10040*/  SHF.R.U64 R68, R68, 0x3, RZ ;  /* 0x0000000344447819 */ /* 0x000fe400000012ff */
[----:B------:R-:W-:Y:S02]  /*10050*/  SHF.R.U64 R11, R11, 0x3, RZ ;  /* 0x000000030b0b7819 */ /* 0x000fe400000012ff */
[----:B------:R-:W-:Y:S01]  /*10060*/  SHF.R.U64 R6, R6, 0x3, RZ ;  /* 0x0000000306067819 */ /* 0x000fe200000012ff */
[----:B------:R-:W-:Y:S01]  /*10070*/  IMAD R81, R77, UR9, R76 ;  /* 0x000000094d517c24 */ /* 0x000fe2000f8e024c */
        /* <DEDUP_REMOVED lines=11> */
[----:B------:R-:W-:Y:S01]  /*10130*/  IMAD.WIDE.U32 R20, R77, UR8, R20 ;  /* 0x000000084d147c25 */ /* 0x000fe2000f8e0014 */
[----:B------:R-:W-:Y:S01]  /*10140*/  LOP3.LUT R72, R6, R7, RZ, 0x3c, !PT ;  /* 0x0000000706487212 */ /* 0x000fe200078e3cff */
[----:B------:R-:W-:Y:S01]  /*10150*/  ULDC.64 UR8, c[0x0][0xad8] ;  /* 0x0002b60000087ab9 */ /* 0x000fe20000000a00 */
[----:B------:R-:W-:Y:S01]  /*10160*/  SHF.R.S32.HI R76, RZ, 0x1f, R79 ;  /* 0x0000001fff4c7819 */ /* 0x000fe2000001144f */
[----:B------:R-:W-:Y:S01]  /*10170*/  IMAD.IADD R21, R21, 0x1, R81 ;  /* 0x0000000115157824 */ /* 0x000fe200078e0251 */
[----:B------:R-:W5:Y:S03]  /*10180*/  LD.E.128 R4, desc[UR36][R4.64] ;  /* 0x0000002404047980 */ /* 0x000f66000c101d00 */
[----:B------:R-:W-:Y:S01]  /*10190*/  IMAD R76, R76, UR8, RZ ;  /* 0x000000084c4c7c24 */ /* 0x000fe2000f8e02ff */
[----:B------:R-:W5:Y:S01]  /*101a0*/  LD.E.128 R8, desc[UR36][R8.64] ;  /* 0x0000002408087980 */ /* 0x000f62000c101d00 */
[----:B------:R-:W-:-:S03]  /*101b0*/  VIADD R84, R3, UR47 ;  /* 0x0000002f03547c36 */ /* 0x000fc60008000000 */
[----:B------:R-:W5:Y:S01]  /*101c0*/  LD.E.128 R52, desc[UR36][R52.64] ;  /* 0x0000002434347980 */ /* 0x000f62000c101d00 */
[----:B------:R-:W-:-:S03]  /*101d0*/  IMAD R3, R79, UR9, R76 ;  /* 0x000000094f037c24 */ /* 0x000fc6000f8e024c */
[----:B------:R-:W5:Y:S01]  /*101e0*/  LD.E.128 R56, desc[UR36][R56.64] ;  /* 0x0000002438387980 */ /* 0x000f62000c101d00 */
[----:B------:R-:W-:Y:S01]  /*101f0*/  IMAD.WIDE.U32 R20, R79, UR8, R20 ;  /* 0x000000084f147c25 */ /* 0x000fe2000f8e0014 */
[----:B------:R-:W-:Y:S02]  /*10200*/  ULDC.64 UR8, c[0x0][0xa80] ;  /* 0x0002a00000087ab9 */ /* 0x000fe40000000a00 */
[----:B------:R-:W5:Y:S04]  /*10210*/  LD.E.128 R60, desc[UR36][R60.64] ;  /* 0x000000243c3c7980 */ /* 0x000f68000c101d00 */
        /* <DEDUP_REMOVED lines=8> */
[----:B0-----:R-:W0:Y:S01]  /*102a0*/  FENCE.VIEW.ASYNC.S ;  /* 0x00000000000073c6 */ /* 0x001e220000000000 */
[----:B------:R-:W-:Y:S01]  /*102b0*/  IMAD.IADD R3, R21, 0x1, R3 ;  /* 0x0000000115037824 */ /* 0x000fe200078e0203 */
[----:B------:R-:W-:Y:S01]  /*102c0*/  LEA R82, P2, R20, UR8, 0x1 ;  /* 0x0000000814527c11 */ /* 0x000fe2000f8408ff */
[----:B------:R-:W-:-:S03]  /*102d0*/  UIADD3 UR7, UR7, 0x28420, URZ ;  /* 0x0002842007077890 */ /* 0x000fc6000fffe03f */
        /* <DEDUP_REMOVED lines=8> */
[----:B0-----:R0:W1:Y:S01]  /*10360*/  SHFL.IDX PT, R81, R82, RZ, 0x181f ;  /* 0x00181fff52517589 */ /* 0x00106200000e0000 */
[----:B------:R-:W-:Y:S03]  /*10370*/  BSSY B1, `(.L_x_1553) ;  /* 0x000001b000017945 */ /* 0x000fe60003800000 */
[----:B------:R0:W2:Y:S01]  /*10380*/  SHFL.IDX PT, R3, R83, RZ, 0x181f ;  /* 0x00181fff53037589 */ /* 0x0000a200000e0000 */
[----:B------:R-:W-:Y:S01]  /*10390*/  SYNCS.ARRIVE.TRANS64.RED.A1T0 RZ, [UR7], RZ ;  /* 0x000000ffffff79a7 */ /* 0x000fe20008100407 */
        /* <DEDUP_REMOVED lines=24> */
.L_x_1554:
[----:B------:R-:W-:Y:S05]  /*10520*/  BSYNC B1 ;  /* 0x0000000000017941 */ /* 0x000fea0003800000 */
.L_x_1553:
[----:B--2---:R2:W3:Y:S01]  /*10530*/  SHFL.IDX PT, R3, R83, 0x1, 0x181f ;  /* 0x00381f0053037f89 */ /* 0x0044e200000e0000 */
[----:B------:R-:W-:Y:S03]  /*10540*/  BSSY B1, `(.L_x_1555) ;  /* 0x0000014000017945 */ /* 0x000fe60003800000 */
[----:B0----5:R2:W0:Y:S01]  /*10550*/  SHFL.IDX PT, R29, R82, 0x1, 0x181f ;  /* 0x00381f00521d7f89 */ /* 0x02142200000e0000 */
[----:B------:R-:W-:Y:S05]  /*10560*/  @P1 BRA `(.L_x_1556) ;  /* 0x0000000000441947 */ /* 0x000fea0003800000 */
[----:B------:R-:W-:Y:S02]  /*10570*/  ULDC UR4, c[0x0][0xac8] ;  /* 0x0002b20000047ab9 */ /* 0x000fe40000000800 */
[----:B------:R-:W-:Y:S02]  /*10580*/  ISETP.GE.AND P4, PT, R0, UR4, PT ;  /* 0x0000000400007c0c */ /* 0x000fe4000bf86270 */
[----:B------:R-:W-:Y:S02]  /*10590*/  ISETP.GE.AND P3, PT, R86, UR4, PT ;  /* 0x0000000456007c0c */ /* 0x000fe4000bf66270 */
[----:B------:R-:W-:Y:S02]  /*105a0*/  ISETP.GE.AND P2, PT, R88, UR4, PT ;  /* 0x0000000458007c0c */ /* 0x000fe4000bf46270 */
[----:B------:R-:W-:-:S07]  /*105b0*/  ISETP.GE.AND P1, PT, R90, UR4, PT ;  /* 0x000000045a007c0c */ /* 0x000fce000bf26270 */
[-C--:B0-----:R-:W-:Y:S02]  /*105c0*/  @!P4 LEA R4, P6, R0, R29.reuse, 0x1 ;  /* 0x0000001d0004c211 */ /* 0x081fe400078c08ff */
        /* <DEDUP_REMOVED lines=11> */
.L_x_1556:
[----:B------:R-:W-:Y:S05]  /*10680*/  BSYNC B1 ;  /* 0x0000000000017941 */ /* 0x000fea0003800000 */
.L_x_1555:
[----:B---3--:R3:W0:Y:S01]  /*10690*/  SHFL.IDX PT, R3, R83, 0x2, 0x181f ;  /* 0x00581f0053037f89 */ /* 0x00862200000e0000 */
[----:B------:R-:W-:Y:S03]  /*106a0*/  BSSY B1, `(.L_x_1557) ;  /* 0x0000014000017945 */ /* 0x000fe60003800000 */
[----:B----4-:R3:W4:Y:S01]  /*106b0*/  SHFL.IDX PT, R11, R82, 0x2, 0x181f ;  /* 0x00581f00520b7f89 */ /* 0x01072200000e0000 */
[----:B------:R-:W-:Y:S05]  /*106c0*/  @P0 BRA `(.L_x_1558) ;  /* 0x0000000000440947 */ /* 0x000fea0003800000 */
[----:B------:R-:W-:Y:S02]  /*106d0*/  ULDC UR4, c[0x0][0xac8] ;  /* 0x0002b20000047ab9 */ /* 0x000fe40000000800 */
[----:B------:R-:W-:Y:S02]  /*106e0*/  ISETP.GE.AND P3, PT, R0, UR4, PT ;  /* 0x0000000400007c0c */ /* 0x000fe4000bf66270 */
[----:B------:R-:W-:Y:S02]  /*106f0*/  ISETP.GE.AND P2, PT, R86, UR4, PT ;  /* 0x0000000456007c0c */ /* 0x000fe4000bf46270 */
[----:B------:R-:W-:Y:S02]  /*10700*/  ISETP.GE.AND P1, PT, R88, UR4, PT ;  /* 0x0000000458007c0c */ /* 0x000fe4000bf26270 */
[----:B------:R-:W-:-:S07]  /*10710*/  ISETP.GE.AND P0, PT, R90, UR4, PT ;  /* 0x000000045a007c0c */ /* 0x000fce000bf06270 */
[-C--:B----4-:R-:W-:Y:S02]  /*10720*/  @!P3 LEA R4, P6, R0, R11.reuse, 0x1 ;  /* 0x0000000b0004b211 */ /* 0x090fe400078c08ff */
[-C--:B------:R-:W-:Y:S02]  /*10730*/  @!P2 LEA R6, P5, R86, R11.reuse, 0x1 ;  /* 0x0000000b5606a211 */ /* 0x080fe400078a08ff */
[----:B------:R-:W-:Y:S02]  /*10740*/  @!P1 LEA R8, P4, R88, R11, 0x1 ;  /* 0x0000000b58089211 */ /* 0x000fe400078808ff */
[----:B0-----:R-:W-:Y:S02]  /*10750*/  @!P3 LEA.HI.X R5, R0, R3, R91, 0x1, P6 ;  /* 0x000000030005b211 */ /* 0x001fe400030f0c5b */
[----:B------:R-:W-:Y:S02]  /*10760*/  @!P0 LEA R10, P6, R90, R11, 0x1 ;  /* 0x0000000b5a0a8211 */ /* 0x000fe400078c08ff */
[-C--:B------:R-:W-:Y:S01]  /*10770*/  @!P2 LEA.HI.X R7, R86, R3.reuse, R89, 0x1, P5 ;  /* 0x000000035607a211 */ /* 0x080fe200028f0c59 */
[----:B------:R0:W-:Y:S01]  /*10780*/  @!P3 ST.E.128 desc[UR36][R4.64], R12 ;  /* 0x0000000c0400b985 */ /* 0x0001e2000c101d24 */
[----:B------:R-:W-:-:S02]  /*10790*/  @!P1 LEA.HI.X R9, R88, R3, R85, 0x1, P4 ;  /* 0x0000000358099211 */ /* 0x000fc400020f0c55 */
[----:B------:R-:W-:Y:S01]  /*107a0*/  @!P0 LEA.HI.X R11, R90, R3, R87, 0x1, P6 ;  /* 0x000000035a0b8211 */ /* 0x000fe200030f0c57 */
[----:B------:R0:W-:Y:S04]  /*107b0*/  @!P2 ST.E.128 desc[UR36][R6.64], R36 ;  /* 0x000000240600a985 */ /* 0x0001e8000c101d24 */
[----:B------:R0:W-:Y:S04]  /*107c0*/  @!P1 ST.E.128 desc[UR36][R8.64], R52 ;  /* 0x0000003408009985 */ /* 0x0001e8000c101d24 */
[----:B------:R0:W-:Y:S02]  /*107d0*/  @!P0 ST.E.128 desc[UR36][R10.64], R68 ;  /* 0x000000440a008985 */ /* 0x0001e4000c101d24 */
.L_x_1558:
[----:B------:R-:W-:Y:S05]  /*107e0*/  BSYNC B1 ;  /* 0x0000000000017941 */ /* 0x000fea0003800000 */
.L_x_1557:
[----:B0-----:R-:W-:Y:S01]  /*107f0*/  VIADD R3, R84, 0x60 ;  /* 0x0000006054037836 */ /* 0x001fe20000000000 */
[----:B--23--:R-:W0:Y:S04]  /*10800*/  SHFL.IDX PT, R83, R83, 0x3, 0x181f ;  /* 0x00781f0053537f89 */ /* 0x00ce2800000e0000 */
[----:B------:R-:W-:Y:S01]  /*10810*/  ISETP.GE.AND P0, PT, R3, UR14, PT ;  /* 0x0000000e03007c0c */ /* 0x000fe2000bf06270 */
[----:B----4-:R2:W3:-:S12]  /*10820*/  SHFL.IDX PT, R11, R82, 0x3, 0x181f ;  /* 0x00781f00520b7f89 */ /* 0x0104d800000e0000 */
[----:B--2---:R-:W-:Y:S05]  /*10830*/  @P0 BRA `(.L_x_1559) ;  /* 0x0000002400640947 */ /* 0x004fea0003800000 */
[----:B------:R-:W-:Y:S02]  /*10840*/  ULDC UR4, c[0x0][0xac8] ;  /* 0x0002b20000047ab9 */ /* 0x000fe40000000800 */
[----:B------:R-:W-:Y:S02]  /*10850*/  ISETP.GE.AND P3, PT, R0, UR4, PT ;  /* 0x0000000400007c0c */ /* 0x000fe4000bf66270 */
[----:B------:R-:W-:Y:S02]  /*10860*/  ISETP.GE.AND P4, PT, R86, UR4, PT ;  /* 0x0000000456007c0c */ /* 0x000fe4000bf86270 */
[----:B------:R-:W-:-:S09]  /*10870*/  ISETP.GE.AND P5, PT, R88, UR4, PT ;  /* 0x0000000458007c0c */ /* 0x000fd2000bfa6270 */
[-C--:B---3--:R-:W-:Y:S02]  /*10880*/  @!P3 LEA R4, P0, R0, R11.reuse, 0x1 ;  /* 0x0000000b0004b211 */ /* 0x088fe400078008ff */
[-C--:B------:R-:W-:Y:S02]  /*10890*/  @!P4 LEA R6, P1, R86, R11.reuse, 0x1 ;  /* 0x0000000b5606c211 */ /* 0x080fe400078208ff */
[----:B------:R-:W-:Y:S02]  /*108a0*/  @!P5 LEA R8, P2, R88, R11, 0x1 ;  /* 0x0000000b5808d211 */ /* 0x000fe400078408ff */
[-C--:B0-----:R-:W-:Y:S02]  /*108b0*/  @!P3 LEA.HI.X R5, R0, R83.reuse, R91, 0x1, P0 ;  /* 0x000000530005b211 */ /* 0x081fe400000f0c5b */
[-C--:B------:R-:W-:Y:S02]  /*108c0*/  @!P4 LEA.HI.X R7, R86, R83.reuse, R89, 0x1, P1 ;  /* 0x000000535607c211 */ /* 0x080fe400008f0c59 */
[----:B------:R-:W-:Y:S01]  /*108d0*/  @!P5 LEA.HI.X R9, R88, R83, R85, 0x1, P2 ;  /* 0x000000535809d211 */ /* 0x000fe200010f0c55 */
[----:B------:R0:W-:Y:S01]  /*108e0*/  @!P3 ST.E.128 desc[UR36][R4.64], R24 ;  /* 0x000000180400b985 */ /* 0x0001e2000c101d24 */
[----:B------:R-:W-:-:S03]  /*108f0*/  ISETP.GE.AND P0, PT, R90, UR4, PT ;  /* 0x000000045a007c0c */ /* 0x000fc6000bf06270 */
[----:B------:R0:W-:Y:S04]  /*10900*/  @!P4 ST.E.128 desc[UR36][R6.64], R40 ;  /* 0x000000280600c985 */ /* 0x0001e8000c101d24 */
[----:B------:R0:W-:Y:S06]  /*10910*/  @!P5 ST.E.128 desc[UR36][R8.64], R56 ;  /* 0x000000380800d985 */ /* 0x0001ec000c101d24 */
[----:B------:R-:W-:Y:S05]  /*10920*/  @P0 BRA `(.L_x_1559) ;  /* 0x0000002400280947 */ /* 0x000fea0003800000 */
[----:B0-----:R-:W-:-:S04]  /*10930*/  LEA R4, P0, R90, R11, 0x1 ;  /* 0x0000000b5a047211 */ /* 0x001fc800078008ff */
[----:B------:R-:W-:-:S05]  /*10940*/  LEA.HI.X R5, R90, R83, R87, 0x1, P0 ;  /* 0x000000535a057211 */ /* 0x000fca00000f0c57 */
[----:B------:R0:W-:Y:S01]  /*10950*/  ST.E.128 desc[UR36][R4.64], R72 ;  /* 0x0000004804007985 */ /* 0x0001e2000c101d24 */
[----:B------:R-:W-:Y:S05]  /*10960*/  BRA `(.L_x_1559) ;  /* 0x0000002400187947 */ /* 0x000fea0003800000 */
.L_x_1552:
[----:B------:R-:W-:Y:S01]  /*10970*/  ULDC.64 UR12, c[0x0][0xb08] ;  /* 0x0002c200000c7ab9 */ /* 0x000fe20000000a00 */
[----:B0-----:R-:W-:Y:S01]  /*10980*/  IMAD.MOV.U32 R3, RZ, RZ, R56 ;  /* 0x000000ffff037224 */ /* 0x001fe200078e0038 */
[----:B------:R-:W-:Y:S01]  /*10990*/  UIMAD UR10, UR15, UR12, URZ ;  /* 0x0000000c0f0a72a4 */ /* 0x000fe2000f8e023f */
[----:B------:R-:W-:Y:S01]  /*109a0*/  BSSY B1, `(.L_x_1560) ;  /* 0x00000c3000017945 */ /* 0x000fe20003800000 */
[----:B------:R-:W-:Y:S01]  /*109b0*/  UIMAD.WIDE.U32 UR8, UR4, UR12, URZ ;  /* 0x0000000c040872a5 */ /* 0x000fe2000f8e003f */
[----:B------:R-:W-:Y:S01]  /*109c0*/  SHF.R.S32.HI R58, RZ, 0x1f, R197 ;  /* 0x0000001fff3a7819 */ /* 0x000fe200000114c5 */
[----:B------:R-:W-:Y:S01]  /*109d0*/  UIMAD UR10, UR4, UR13, UR10 ;  /* 0x0000000d040a72a4 */ /* 0x000fe2000f8e020a */
[----:B------:R-:W-:Y:S01]  /*109e0*/  SHF.R.S32.HI R59, RZ, 0x1f, R198 ;  /* 0x0000001fff3b7819 */ /* 0x000fe200000114c6 */
[----:B------:R-:W-:Y:S01]  /*109f0*/  USHF.R.S32.HI UR4, URZ, 0x1f, UR16 ;  /* 0x0000001f3f047899 */ /* 0x000fe20008011410 */
[----:B------:R-:W-:Y:S01]  /*10a00*/  SHF.R.S32.HI R60, RZ, 0x1f, R199 ;  /* 0x0000001fff3c7819 */ /* 0x000fe200000114c7 */
[----:B------:R-:W-:Y:S01]  /*10a10*/  UIADD3 UR9, UR9, UR10, URZ ;  /* 0x0000000a09097290 */ /* 0x000fe2000fffe03f */
[----:B------:R-:W-:Y:S01]  /*10a20*/  SHF.R.S32.HI R61, RZ, 0x1f, R200 ;  /* 0x0000001fff3d7819 */ /* 0x000fe200000114c8 */
[----:B------:R-:W-:Y:S01]  /*10a30*/  ULDC.64 UR12, c[0x0][0xb40] ;  /* 0x0002d000000c7ab9 */ /* 0x000fe20000000a00 */
[----:B------:R-:W-:Y:S01]  /*10a40*/  ULDC.64 UR10, c[0x0][0xb38] ;  /* 0x0002ce00000a7ab9 */ /* 0x000fe20000000a00 */
[----:B------:R-:W-:Y:S01]  /*10a50*/  UIMAD UR4, UR4, UR12, URZ ;  /* 0x0000000c040472a4 */ /* 0x000fe2000f8e023f */
[----:B------:R-:W-:Y:S01]  /*10a60*/  SHF.R.S32.HI R62, RZ, 0x1f, R201 ;  /* 0x0000001fff3e7819 */ /* 0x000fe200000114c9 */
[----:B------:R-:W-:Y:S01]  /*10a70*/  UIMAD.WIDE.U32 UR8, UR54, UR10, UR8 ;  /* 0x0000000a360872a5 */ /* 0x000fe2000f8e0008 */
[----:B------:R-:W-:Y:S01]  /*10a80*/  SHF.R.S32.HI R63, RZ, 0x1f, R202 ;  /* 0x0000001fff3f7819 */ /* 0x000fe200000114ca */
[----:B------:R-:W-:Y:S01]  /*10a90*/  UIMAD UR4, UR16, UR13, UR4 ;  /* 0x0000000d100472a4 */ /* 0x000fe2000f8e0204 */
[----:B------:R-:W-:Y:S01]  /*10aa0*/  SHF.R.S32.HI R68, RZ, 0x1f, R203 ;  /* 0x0000001fff447819 */ /* 0x000fe200000114cb */
[----:B------:R-:W-:Y:S01]  /*10ab0*/  UIMAD UR9, UR54, UR11, UR9 ;  /* 0x0000000b360972a4 */ /* 0x000fe2000f8e0209 */
[----:B------:R-:W-:Y:S01]  /*10ac0*/  SHF.R.S32.HI R69, RZ, 0x1f, R204 ;  /* 0x0000001fff457819 */ /* 0x000fe200000114cc */
[----:B------:R-:W-:Y:S01]  /*10ad0*/  UIADD3 UR7, UR7, 0x28420, URZ ;  /* 0x0002842007077890 */ /* 0x000fe2000fffe03f */
[----:B------:R-:W-:Y:S01]  /*10ae0*/  SHF.R.S32.HI R70, RZ, 0x1f, R205 ;  /* 0x0000001fff467819 */ /* 0x000fe200000114cd */
        /* <DEDUP_REMOVED lines=12> */
[----:B------:R-:W-:-:S02]  /*10bb0*/  SHF.R.S32.HI R73, RZ, 0x1f, R2 ;  /* 0x0000001fff497819 */ /* 0x000fc40000011402 */
[--C-:B------:R-:W-:Y:S01]  /*10bc0*/  SHF.R.S32.HI R0, RZ, 0x1f, R3.reuse ;  /* 0x0000001fff007819 */ /* 0x100fe20000011403 */
[----:B------:R-:W-:Y:S01]  /*10bd0*/  IMAD.MOV R55, RZ, RZ, -R3 ;  /* 0x000000ffff377224 */ /* 0x000fe200078e0a03 */
[----:B------:R-:W-:Y:S02]  /*10be0*/  UIMAD UR56, UR56, UR11, UR9 ;  /* 0x0000000b383872a4 */ /* 0x000fe4000f8e0209 */
[----:B------:R-:W-:Y:S01]  /*10bf0*/  IMAD.U32 R53, RZ, RZ, UR9 ;  /* 0x00000009ff357e24 */ /* 0x000fe2000f8e00ff */
[----:B------:R-:W-:Y:S01]  /*10c00*/  SYNCS.ARRIVE.TRANS64.RED.A1T0 RZ, [UR7], RZ ;  /* 0x000000ffffff79a7 */ /* 0x000fe20008100407 */
[----:B------:R-:W-:Y:S01]  /*10c10*/  ULDC.64 UR10, c[0x0][0xb30] ;  /* 0x0002cc00000a7ab9 */ /* 0x000fe20000000a00 */
[----:B------:R-:W-:Y:S02]  /*10c20*/  IMAD R55, R55, UR20, R56 ;  /* 0x0000001437377c24 */ /* 0x000fe4000f8e0238 */
[----:B------:R-:W-:Y:S02]  /*10c30*/  IMAD R0, R0, UR10, RZ ;  /* 0x0000000a00007c24 */ /* 0x000fe4000f8e02ff */
[----:B------:R-:W-:Y:S01]  /*10c40*/  IMAD.U32 R52, RZ, RZ, UR8 ;  /* 0x00000008ff347e24 */ /* 0x000fe2000f8e00ff */
[----:B------:R-:W-:Y:S01]  /*10c50*/  ULDC.64 UR8, c[0x0][0xb28] ;  /* 0x0002ca0000087ab9 */ /* 0x000fe20000000a00 */
[----:B------:R-:W-:-:S02]  /*10c60*/  IMAD.U32 R53, RZ, RZ, UR56 ;  /* 0x00000038ff357e24 */ /* 0x000fc4000f8e00ff */
[C---:B------:R-:W-:Y:S01]  /*10c70*/  IMAD R57, R3.reuse, UR11, R0 ;  /* 0x0000000b03397c24 */ /* 0x040fe2000f8e0200 */
[----:B------:R-:W-:Y:S01]  /*10c80*/  SHF.R.S32.HI R0, RZ, 0x1f, R55 ;  /* 0x0000001fff007819 */ /* 0x000fe20000011437 */
[----:B------:R-:W-:-:S04]  /*10c90*/  IMAD.WIDE.U32 R52, R3, UR10, R52 ;  /* 0x0000000a03347c25 */ /* 0x000fc8000f8e0034 */
[----:B------:R-:W-:Y:S02]  /*10ca0*/  IMAD R0, R0, UR8, RZ ;  /* 0x0000000800007c24 */ /* 0x000fe4000f8e02ff */
[----:B------:R-:W-:Y:S02]  /*10cb0*/  IMAD.IADD R53, R53, 0x1, R57 ;  /* 0x0000000135357824 */ /* 0x000fe400078e0239 */
[C---:B------:R-:W-:Y:S02]  /*10cc0*/  IMAD R3, R55.reuse, UR9, R0 ;  /* 0x0000000937037c24 */ /* 0x040fe4000f8e0200 */
[----:B------:R-:W-:Y:S01]  /*10cd0*/  IMAD.WIDE.U32 R52, R55, UR8, R52 ;  /* 0x0000000837347c25 */ /* 0x000fe2000f8e0034 */
[----:B------:R-:W-:-:S03]  /*10ce0*/  ULDC.64 UR8, c[0x0][0xb00] ;  /* 0x0002c00000087ab9 */ /* 0x000fc60000000a00 */
[----:B------:R-:W-:Y:S01]  /*10cf0*/  IMAD.IADD R3, R53, 0x1, R3 ;  /* 0x0000000135037824 */ /* 0x000fe200078e0203 */
[----:B------:R-:W-:-:S04]  /*10d00*/  LEA R0, P1, R52, UR8, 0x2 ;  /* 0x0000000834007c11 */ /* 0x000fc8000f8210ff */
[----:B------:R-:W-:Y:S01]  /*10d10*/  LEA.HI.X R3, R52, UR9, R3, 0x2, P1 ;  /* 0x0000000934037c11 */ /* 0x000fe200088f1403 */
[----:B------:R0:W1:Y:S04]  /*10d20*/  SHFL.IDX PT, R56, R0, RZ, 0x1c1f ;  /* 0x001c1fff00387589 */ /* 0x00006800000e0000 */
[----:B------:R0:W2:Y:S01]  /*10d30*/  SHFL.IDX PT, R57, R3, RZ, 0x1c1f ;  /* 0x001c1fff03397589 */ /* 0x0000a200000e0000 */
[----:B------:R-:W-:Y:S05]  /*10d40*/  @P2 BRA `(.L_x_1561) ;  /* 0x0000000800202947 */ /* 0x000fea0003800000 */
[----:B------:R-:W-:Y:S02]  /*10d50*/  ULDC UR4, c[0x0][0xac8] ;  /* 0x0002b20000047ab9 */ /* 0x000fe40000000800 */
[----:B------:R-:W-:Y:S02]  /*10d60*/  ISETP.GE.AND P3, PT, R2, UR4, PT ;  /* 0x0000000402007c0c */ /* 0x000fe4000bf66270 */
[----:B------:R-:W-:Y:S02]  /*10d70*/  ISETP.GE.AND P2, PT, R207, UR4, PT ;  /* 0x00000004cf007c0c */ /* 0x000fe4000bf46270 */
[----:B------:R-:W-:-:S09]  /*10d80*/  ISETP.GE.AND P1, PT, R206, UR4, PT ;  /* 0x00000004ce007c0c */ /* 0x000fd2000bf26270 */
[CC--:B-1----:R-:W-:Y:S02]  /*10d90*/  @!P3 LEA R52, P4, R2.reuse, R56.reuse, 0x2 ;  /* 0x000000380234b211 */ /* 0x0c2fe400078810ff */
[----:B------:R-:W-:Y:S02]  /*10da0*/  @!P2 LEA R54, P5, R207, R56, 0x2 ;  /* 0x00000038cf36a211 */ /* 0x000fe400078a10ff */
[-C--:B--2---:R-:W-:Y:S02]  /*10db0*/  @!P3 LEA.HI.X R53, R2, R57.reuse, R73, 0x2, P4 ;  /* 0x000000390235b211 */ /* 0x084fe400020f1449 */
[----:B------:R-:W-:Y:S02]  /*10dc0*/  ISETP.GE.AND P4, PT, R205, UR4, PT ;  /* 0x00000004cd007c0c */ /* 0x000fe4000bf86270 */
[----:B------:R-:W-:Y:S01]  /*10dd0*/  @!P2 LEA.HI.X R55, R207, R57, R72, 0x2, P5 ;  /* 0x00000039cf37a211 */ /* 0x000fe200028f1448 */
[----:B------:R1:W-:Y:S01]  /*10de0*/  @!P3 ST.E.64 desc[UR36][R52.64], R140 ;  /* 0x0000008c3400b985 */ /* 0x0003e2000c101b24 */
[----:B------:R-:W-:-:S03]  /*10df0*/  ISETP.GE.AND P3, PT, R204, UR4, PT ;  /* 0x00000004cc007c0c */ /* 0x000fc6000bf66270 */
[----:B------:R2:W-:Y:S01]  /*10e00*/  @!P2 ST.E.64 desc[UR36][R54.64], R138 ;  /* 0x0000008a3600a985 */ /* 0x0005e2000c101b24 */
[----:B------:R-:W-:Y:S02]  /*10e10*/  ISETP.GE.AND P2, PT, R203, UR4, PT ;  /* 0x00000004cb007c0c */ /* 0x000fe4000bf46270 */
[----:B-1----:R-:W-:-:S04]  /*10e20*/  @!P1 LEA R52, P6, R206, R56, 0x2 ;  /* 0x00000038ce349211 */ /* 0x002fc800078c10ff */
[----:B------:R-:W-:Y:S02]  /*10e30*/  @!P1 LEA.HI.X R53, R206, R57, R71, 0x2, P6 ;  /* 0x00000039ce359211 */ /* 0x000fe400030f1447 */
[----:B--2---:R-:W-:-:S03]  /*10e40*/  @!P4 LEA R54, P5, R205, R56, 0x2 ;  /* 0x00000038cd36c211 */ /* 0x004fc600078a10ff */
[----:B------:R1:W-:Y:S01]  /*10e50*/  @!P1 ST.E.64 desc[UR36][R52.64], R132 ;  /* 0x0000008434009985 */ /* 0x0003e2000c101b24 */
[----:B------:R-:W-:Y:S02]  /*10e60*/  @!P4 LEA.HI.X R55, R205, R57, R70, 0x2, P5 ;  /* 0x00000039cd37c211 */ /* 0x000fe400028f1446 */
[----:B------:R-:W-:-:S03]  /*10e70*/  ISETP.GE.AND P1, PT, R202, UR4, PT ;  /* 0x00000004ca007c0c */ /* 0x000fc6000bf26270 */
[----:B------:R2:W-:Y:S01]  /*10e80*/  @!P4 ST.E.64 desc[UR36][R54.64], R130 ;  /* 0x000000823600c985 */ /* 0x0005e2000c101b24 */
[----:B------:R-:W-:Y:S02]  /*10e90*/  ISETP.GE.AND P4, PT, R201, UR4, PT ;  /* 0x00000004c9007c0c */ /* 0x000fe4000bf86270 */
[----:B-1----:R-:W-:-:S04]  /*10ea0*/  @!P3 LEA R52, P6, R204, R56, 0x2 ;  /* 0x00000038cc34b211 */ /* 0x002fc800078c10ff */
[----:B------:R-:W-:Y:S02]  /*10eb0*/  @!P3 LEA.HI.X R53, R204, R57, R69, 0x2, P6 ;  /* 0x00000039cc35b211 */ /* 0x000fe400030f1445 */
[----:B--2---:R-:W-:-:S03]  /*10ec0*/  @!P2 LEA R54, P5, R203, R56, 0x2 ;  /* 0x00000038cb36a211 */ /* 0x004fc600078a10ff */
[----:B------:R1:W-:Y:S01]  /*10ed0*/  @!P3 ST.E.64 desc[UR36][R52.64], R120 ;  /* 0x000000783400b985 */ /* 0x0003e2000c101b24 */
[----:B------:R-:W-:Y:S02]  /*10ee0*/  ISETP.GE.AND P3, PT, R200, UR4, PT ;  /* 0x00000004c8007c0c */ /* 0x000fe4000bf66270 */
[----:B------:R-:W-:-:S05]  /*10ef0*/  @!P2 LEA.HI.X R55, R203, R57, R68, 0x2, P5 ;  /* 0x00000039cb37a211 */ /* 0x000fca00028f1444 */
        /* <DEDUP_REMOVED lines=39> */
[----:B------:R-:W-:-:S05]  /*11170*/  @!P4 LEA.HI.X R55, R193, R57, R226, 0x2, P6 ;  /* 0x00000039c137c211 */ /* 0x000fca00030f14e2 */
[----:B------:R2:W-:Y:S01]  /*11180*/  @!P4 ST.E.64 desc[UR36][R54.64], R66 ;  /* 0x000000423600c985 */ /* 0x0005e2000c101b24 */
[----:B------:R-:W-:Y:S02]  /*11190*/  ISETP.GE.AND P4, PT, R189, UR4, PT ;  /* 0x00000004bd007c0c */ /* 0x000fe4000bf86270 */
[----:B-1----:R-:W-:-:S04]  /*111a0*/  @!P3 LEA R52, P1, R192, R56, 0x2 ;  /* 0x00000038c034b211 */ /* 0x002fc800078210ff */
[-C--:B------:R-:W-:Y:S02]  /*111b0*/  @!P3 LEA.HI.X R53, R192, R57.reuse, R225, 0x2, P1 ;  /* 0x00000039c035b211 */ /* 0x080fe400008f14e1 */
[----:B------:R-:W-:Y:S02]  /*111c0*/  ISETP.GE.AND P1, PT, R188, UR4, PT ;  /* 0x00000004bc007c0c */ /* 0x000fe4000bf26270 */
[C---:B--2---:R-:W-:Y:S01]  /*111d0*/  @!P2 LEA R54, P6, R191.reuse, R56, 0x2 ;  /* 0x00000038bf36a211 */ /* 0x044fe200078c10ff */
[----:B------:R1:W-:Y:S03]  /*111e0*/  @!P3 ST.E.64 desc[UR36][R52.64], R48 ;  /* 0x000000303400b985 */ /* 0x0003e6000c101b24 */
[----:B------:R-:W-:Y:S02]  /*111f0*/  @!P2 LEA.HI.X R55, R191, R57, R224, 0x2, P6 ;  /* 0x00000039bf37a211 */ /* 0x000fe400030f14e0 */
[----:B------:R-:W-:-:S03]  /*11200*/  ISETP.GE.AND P6, PT, R187, UR4, PT ;  /* 0x00000004bb007c0c */ /* 0x000fc6000bfc6270 */
[----:B------:R2:W-:Y:S01]  /*11210*/  @!P2 ST.E.64 desc[UR36][R54.64], R46 ;  /* 0x0000002e3600a985 */ /* 0x0005e2000c101b24 */
        /* <DEDUP_REMOVED lines=14> */
[----:B------:R-:W-:-:S03]  /*11300*/  @!P2 LEA R48, P5, R185, R56, 0x2 ;  /* 0x00000038b930a211 */ /* 0x000fc600078a10ff */
[----:B------:R2:W-:Y:S01]  /*11310*/  @!P6 ST.E.64 desc[UR36][R38.64], R30 ;  /* 0x0000001e2600e985 */ /* 0x0005e2000c101b24 */
[CC--:B------:R-:W-:Y:S02]  /*11320*/  @!P4 LEA R46, P6, R184.reuse, R56.reuse, 0x2 ;  /* 0x00000038b82ec211 */ /* 0x0c0fe400078c10ff */
[-C--:B------:R-:W-:Y:S02]  /*11330*/  @!P2 LEA.HI.X R49, R185, R57.reuse, R218, 0x2, P5 ;  /* 0x00000039b931a211 */ /* 0x080fe400028f14da */
[----:B------:R-:W-:Y:S02]  /*11340*/  @!P4 LEA.HI.X R47, R184, R57, R217, 0x2, P6 ;  /* 0x00000039b82fc211 */ /* 0x000fe400030f14d9 */
[----:B-1----:R-:W-:-:S04]  /*11350*/  @!P3 LEA R32, P1, R186, R56, 0x2 ;  /* 0x00000038ba20b211 */ /* 0x002fc800078210ff */
[----:B------:R-:W-:Y:S02]  /*11360*/  @!P3 LEA.HI.X R33, R186, R57, R219, 0x2, P1 ;  /* 0x00000039ba21b211 */ /* 0x000fe400008f14db */
[----:B------:R-:W-:-:S03]  /*11370*/  ISETP.GE.AND P1, PT, R23, UR4, PT ;  /* 0x0000000417007c0c */ /* 0x000fc6000bf26270 */
[----:B------:R1:W-:Y:S01]  /*11380*/  @!P3 ST.E.64 desc[UR36][R32.64], R24 ;  /* 0x000000182000b985 */ /* 0x0003e2000c101b24 */
[----:B------:R-:W-:-:S03]  /*11390*/  ISETP.GE.AND P3, PT, R22, UR4, PT ;  /* 0x0000000416007c0c */ /* 0x000fc6000bf66270 */
[----:B------:R-:W-:Y:S04]  /*113a0*/  @!P2 ST.E.64 desc[UR36][R48.64], R20 ;  /* 0x000000143000a985 */ /* 0x000fe8000c101b24 */
[----:B------:R3:W-:Y:S01]  /*113b0*/  @!P4 ST.E.64 desc[UR36][R46.64], R10 ;  /* 0x0000000a2e00c985 */ /* 0x0007e2000c101b24 */
[----:B------:R-:W-:Y:S02]  /*113c0*/  ISETP.GE.AND P4, PT, R19, UR4, PT ;  /* 0x0000000413007c0c */ /* 0x000fe4000bf86270 */
[----:B------:R-:W-:-:S03]  /*113d0*/  @!P1 LEA R40, P2, R23, R56, 0x2 ;  /* 0x0000003817289211 */ /* 0x000fc600078410ff */
[-C--:B--2---:R-:W-:Y:S01]  /*113e0*/  @!P3 LEA R30, P5, R22, R56.reuse, 0x2 ;  /* 0x00000038161eb211 */ /* 0x084fe200078a10ff */
[C---:B-1----:R-:W-:Y:S01]  /*113f0*/  VIADD R24, R2.reuse, 0xe8 ;  /* 0x000000e802187836 */ /* 0x042fe20000000000 */
[-C--:B------:R-:W-:Y:S01]  /*11400*/  @!P1 LEA.HI.X R41, R23, R57.reuse, R216, 0x2, P2 ;  /* 0x0000003917299211 */ /* 0x080fe200010f14d8 */
[----:B------:R-:W-:Y:S01]  /*11410*/  VIADD R25, R2, 0xf0 ;  /* 0x000000f002197836 */ /* 0x000fe20000000000 */
[----:B------:R-:W-:Y:S01]  /*11420*/  ISETP.GE.AND P2, PT, R18, UR4, PT ;  /* 0x0000000412007c0c */ /* 0x000fe2000bf46270 */
[----:B------:R-:W-:Y:S01]  /*11430*/  VIADD R32, R2, 0xf8 ;  /* 0x000000f802207836 */ /* 0x000fe20000000000 */
[----:B------:R-:W-:Y:S01]  /*11440*/  @!P3 LEA.HI.X R31, R22, R57, R215, 0x2, P5 ;  /* 0x00000039161fb211 */ /* 0x000fe200028f14d7 */
[----:B------:R1:W-:Y:S01]  /*11450*/  @!P1 ST.E.64 desc[UR36][R40.64], R8 ;  /* 0x0000000828009985 */ /* 0x0003e2000c101b24 */
[----:B------:R-:W-:Y:S02]  /*11460*/  ISETP.GE.AND P1, PT, R24, UR4, PT ;  /* 0x0000000418007c0c */ /* 0x000fe4000bf26270 */
[----:B---3--:R-:W-:Y:S01]  /*11470*/  @!P4 LEA R10, P6, R19, R56, 0x2 ;  /* 0x00000038130ac211 */ /* 0x008fe200078c10ff */
[----:B------:R2:W-:Y:S01]  /*11480*/  @!P3 ST.E.64 desc[UR36][R30.64], R144 ;  /* 0x000000901e00b985 */ /* 0x0005e2000c101b24 */
[----:B------:R-:W-:-:S02]  /*11490*/  ISETP.GE.AND P3, PT, R25, UR4, PT ;  /* 0x0000000419007c0c */ /* 0x000fc4000bf66270 */
[----:B------:R-:W-:Y:S02]  /*114a0*/  SHF.R.S32.HI R21, RZ, 0x1f, R18 ;  /* 0x0000001fff157819 */ /* 0x000fe40000011412 */
[-C--:B------:R-:W-:Y:S02]  /*114b0*/  @!P4 LEA.HI.X R11, R19, R57.reuse, R214, 0x2, P6 ;  /* 0x00000039130bc211 */ /* 0x080fe400030f14d6 */
[----:B------:R-:W-:Y:S02]  /*114c0*/  @!P2 LEA R20, P5, R18, R56, 0x2 ;  /* 0x000000381214a211 */ /* 0x000fe400078a10ff */
[----:B------:R-:W-:Y:S01]  /*114d0*/  ISETP.GE.AND P6, PT, R32, UR4, PT ;  /* 0x0000000420007c0c */ /* 0x000fe2000bfc6270 */
[----:B------:R3:W-:Y:S01]  /*114e0*/  @!P4 ST.E.64 desc[UR36][R10.64], R142 ;  /* 0x0000008e0a00c985 */ /* 0x0007e2000c101b24 */
[----:B------:R-:W-:Y:S02]  /*114f0*/  @!P2 LEA.HI.X R21, R18, R57, R21, 0x2, P5 ;  /* 0x000000391215a211 */ /* 0x000fe400028f1415 */
[----:B-1----:R-:W-:-:S02]  /*11500*/  SHF.R.S32.HI R9, RZ, 0x1f, R24 ;  /* 0x0000001fff097819 */ /* 0x002fc40000011418 */
[CC--:B------:R-:W-:Y:S01]  /*11510*/  @!P1 LEA R8, P5, R24.reuse, R56.reuse, 0x2 ;  /* 0x0000003818089211 */ /* 0x0c0fe200078a10ff */
[----:B------:R3:W-:Y:S01]  /*11520*/  @!P2 ST.E.64 desc[UR36][R20.64], R152 ;  /* 0x000000981400a985 */ /* 0x0007e2000c101b24 */
[----:B--2---:R-:W-:Y:S02]  /*11530*/  SHF.R.S32.HI R30, RZ, 0x1f, R25 ;  /* 0x0000001fff1e7819 */ /* 0x004fe40000011419 */
[----:B------:R-:W-:Y:S02]  /*11540*/  @!P1 LEA.HI.X R9, R24, R57, R9, 0x2, P5 ;  /* 0x0000003918099211 */ /* 0x000fe400028f1409 */
[----:B------:R-:W-:-:S03]  /*11550*/  @!P3 LEA R24, P5, R25, R56, 0x2 ;  /* 0x000000381918b211 */ /* 0x000fc600078a10ff */
[----:B------:R3:W-:Y:S01]  /*11560*/  @!P1 ST.E.64 desc[UR36][R8.64], R150 ;  /* 0x0000009608009985 */ /* 0x0007e2000c101b24 */
[-C--:B------:R-:W-:Y:S02]  /*11570*/  @!P3 LEA.HI.X R25, R25, R57.reuse, R30, 0x2, P5 ;  /* 0x000000391919b211 */ /* 0x080fe400028f141e */
[----:B------:R-:W-:Y:S02]  /*11580*/  SHF.R.S32.HI R30, RZ, 0x1f, R32 ;  /* 0x0000001fff1e7819 */ /* 0x000fe40000011420 */
[C---:B------:R-:W-:Y:S01]  /*11590*/  @!P6 LEA R56, P5, R32.reuse, R56, 0x2 ;  /* 0x000000382038e211 */ /* 0x040fe200078a10ff */
[----:B------:R3:W-:Y:S03]  /*115a0*/  @!P3 ST.E.64 desc[UR36][R24.64], R158 ;  /* 0x0000009e1800b985 */ /* 0x0007e6000c101b24 */
[----:B------:R-:W-:-:S05]  /*115b0*/  @!P6 LEA.HI.X R57, R32, R57, R30, 0x2, P5 ;  /* 0x000000392039e211 */ /* 0x000fca00028f141e */
[----:B------:R3:W-:Y:S04]  /*115c0*/  @!P6 ST.E.64 desc[UR36][R56.64], R160 ;  /* 0x000000a03800e985 */ /* 0x0007e8000c101b24 */
.L_x_1561:
[----:B------:R-:W-:Y:S05]  /*115d0*/  BSYNC B1 ;  /* 0x0000000000017941 */ /* 0x000fea0003800000 */
.L_x_1560:
[----:B0-----:R-:W0:Y:S04]  /*115e0*/  SHFL.IDX PT, R3, R3, 0x1, 0x1c1f ;  /* 0x003c1f0003037f89 */ /* 0x001e2800000e0000 */
[----:B------:R4:W0:Y:S01]  /*115f0*/  SHFL.IDX PT, R39, R0, 0x1, 0x1c1f ;  /* 0x003c1f0000277f89 */ /* 0x00082200000e0000 */
[----:B------:R-:W-:Y:S05]  /*11600*/  @P0 BRA `(.L_x_1559) ;  /* 0x0000001400f00947 */ /* 0x000fea0003800000 */
[----:B------:R-:W-:Y:S01]  /*11610*/  ULDC UR4, c[0x0][0xac8] ;  /* 0x0002b20000047ab9 */ /* 0x000fe20000000800 */
[C---:B----4-:R-:W-:Y:S01]  /*11620*/  VIADD R0, R2.reuse, 0xf0 ;  /* 0x000000f002007836 */ /* 0x050fe20000000000 */
[----:B------:R-:W-:Y:S02]  /*11630*/  ISETP.GE.AND P3, PT, R2, UR4, PT ;  /* 0x0000000402007c0c */ /* 0x000fe4000bf66270 */
[----:B------:R-:W-:Y:S02]  /*11640*/  ISETP.GE.AND P4, PT, R207, UR4, PT ;  /* 0x00000004cf007c0c */ /* 0x000fe4000bf86270 */
[----:B------:R-:W-:Y:S02]  /*11650*/  ISETP.GE.AND P0, PT, R206, UR4, PT ;  /* 0x00000004ce007c0c */ /* 0x000fe4000bf06270 */
[----:B------:R-:W-:-:S07]  /*11660*/  ISETP.GE.AND P1, PT, R205, UR4, PT ;  /* 0x00000004cd007c0c */ /* 0x000fce000bf26270 */
[CC--:B0--3--:R-:W-:Y:S02]  /*11670*/  @!P3 LEA R8, P2, R2.reuse, R39.reuse, 0x2 ;  /* 0x000000270208b211 */ /* 0x0c9fe400078410ff */
[C---:B------:R-:W-:Y:S02]  /*11680*/  @!P4 LEA R10, P6, R207.reuse, R39, 0x2 ;  /* 0x00000027cf0ac211 */ /* 0x040fe400078c10ff */
[----:B------:R-:W-:Y:S02]  /*11690*/  @!P3 LEA.HI.X R9, R2, R3, R73, 0x2, P2 ;  /* 0x000000030209b211 */ /* 0x000fe400010f1449 */
[----:B------:R-:W-:Y:S02]  /*116a0*/  ISETP.GE.AND P2, PT, R204, UR4, PT ;  /* 0x00000004cc007c0c */ /* 0x000fe4000bf46270 */
[----:B------:R-:W-:Y:S01]  /*116b0*/  @!P0 LEA R20, P5, R206, R39, 0x2 ;  /* 0x00000027ce148211 */ /* 0x000fe200078a10ff */
[----:B------:R0:W-:Y:S01]  /*116c0*/  @!P3 ST.E.64 desc[UR36][R8.64], R136 ;  /* 0x000000880800b985 */ /* 0x0001e2000c101b24 */
[----:B------:R-:W-:-:S02]  /*116d0*/  @!P4 LEA.HI.X R11, R207, R3, R72, 0x2, P6 ;  /* 0x00000003cf0bc211 */ /* 0x000fc400030f1448 */
[----:B------:R-:W-:Y:S02]  /*116e0*/  ISETP.GE.AND P3, PT, R203, UR4, PT ;  /* 0x00000004cb007c0c */ /* 0x000fe4000bf66270 */
[----:B------:R-:W-:Y:S01]  /*116f0*/  @!P0 LEA.HI.X R21, R206, R3, R71, 0x2, P5 ;  /* 0x00000003ce158211 */ /* 0x000fe200028f1447 */
[----:B------:R3:W-:Y:S01]  /*11700*/  @!P4 ST.E.64 desc[UR36][R10.64], R134 ;  /* 0x000000860a00c985 */ /* 0x0007e2000c101b24 */
[C---:B------:R-:W-:Y:S02]  /*11710*/  @!P1 LEA R24, P5, R205.reuse, R39, 0x2 ;  /* 0x00000027cd189211 */ /* 0x040fe400078a10ff */
[----:B------:R-:W-:Y:S01]  /*11720*/  ISETP.GE.AND P4, PT, R202, UR4, PT ;  /* 0x00000004ca007c0c */ /* 0x000fe2000bf86270 */
[----:B------:R4:W-:Y:S01]  /*11730*/  @!P0 ST.E.64 desc[UR36][R20.64], R128 ;  /* 0x0000008014008985 */ /* 0x0009e2000c101b24 */
[----:B------:R-:W-:Y:S02]  /*11740*/  @!P1 LEA.HI.X R25, R205, R3, R70, 0x2, P5 ;  /* 0x00000003cd199211 */ /* 0x000fe400028f1446 */
[----:B------:R-:W-:-:S02]  /*11750*/  @!P2 LEA R30, P6, R204, R39, 0x2 ;  /* 0x00000027cc1ea211 */ /* 0x000fc400078c10ff */
[----:B------:R-:W-:Y:S01]  /*11760*/  ISETP.GE.AND P0, PT, R201, UR4, PT ;  /* 0x00000004c9007c0c */ /* 0x000fe2000bf06270 */
[----:B------:R5:W-:Y:S01]  /*11770*/  @!P1 ST.E.64 desc[UR36][R24.64], R126 ;  /* 0x0000007e18009985 */ /* 0x000be2000c101b24 */
[C---:B------:R-:W-:Y:S02]  /*11780*/  @!P3 LEA R32, P5, R203.reuse, R39, 0x2 ;  /* 0x00000027cb20b211 */ /* 0x040fe400078a10ff */
[-C--:B------:R-:W-:Y:S02]  /*11790*/  @!P2 LEA.HI.X R31, R204, R3.reuse, R69, 0x2, P6 ;  /* 0x00000003cc1fa211 */ /* 0x080fe400030f1445 */
[----:B------:R-:W-:Y:S02]  /*117a0*/  ISETP.GE.AND P1, PT, R200, UR4, PT ;  /* 0x00000004c8007c0c */ /* 0x000fe4000bf26270 */
[----:B------:R-:W-:Y:S01]  /*117b0*/  @!P3 LEA.HI.X R33, R203, R3, R68, 0x2, P5 ;  /* 0x00000003cb21b211 */ /* 0x000fe200028f1444 */
[----:B------:R1:W-:Y:S01]  /*117c0*/  @!P2 ST.E.64 desc[UR36][R30.64], R116 ;  /* 0x000000741e00a985 */ /* 0x0003e2000c101b24 */
[----:B0-----:R-:W-:-:S02]  /*117d0*/  @!P4 LEA R8, P5, R202, R39, 0x2 ;  /* 0x00000027ca08c211 */ /* 0x001fc400078a10ff */
[----:B------:R-:W-:Y:S01]  /*117e0*/  ISETP.GE.AND P2, PT, R199, UR4, PT ;  /* 0x00000004c7007c0c */ /* 0x000fe2000bf46270 */
[----:B------:R0:W-:Y:S01]  /*117f0*/  @!P3 ST.E.64 desc[UR36][R32.64], R114 ;  /* 0x000000722000b985 */ /* 0x0001e2000c101b24 */
[----:B------:R-:W-:Y:S02]  /*11800*/  @!P4 LEA.HI.X R9, R202, R3, R63, 0x2, P5 ;  /* 0x00000003ca09c211 */ /* 0x000fe400028f143f */
[CC--:B---3--:R-:W-:Y:S02]  /*11810*/  @!P0 LEA R10, P6, R201.reuse, R39.reuse, 0x2 ;  /* 0x00000027c90a8211 */ /* 0x0c8fe400078c10ff */
[----:B------:R-:W-:Y:S01]  /*11820*/  ISETP.GE.AND P3, PT, R198, UR4, PT ;  /* 0x00000004c6007c0c */ /* 0x000fe2000bf66270 */
[----:B------:R3:W-:Y:S01]  /*11830*/  @!P4 ST.E.64 desc[UR36][R8.64], R108 ;  /* 0x0000006c0800c985 */ /* 0x0007e2000c101b24 */
[----:B----4-:R-:W-:Y:S02]  /*11840*/  @!P1 LEA R20, P5, R200, R39, 0x2 ;  /* 0x00000027c8149211 */ /* 0x010fe400078a10ff */
[----:B------:R-:W-:-:S02]  /*11850*/  @!P0 LEA.HI.X R11, R201, R3, R62, 0x2, P6 ;  /* 0x00000003c90b8211 */ /* 0x000fc400030f143e */
[----:B------:R-:W-:Y:S02]  /*11860*/  ISETP.GE.AND P4, PT, R197, UR4, PT ;  /* 0x00000004c5007c0c */ /* 0x000fe4000bf86270 */
[----:B------:R-:W-:Y:S01]  /*11870*/  @!P1 LEA.HI.X R21, R200, R3, R61, 0x2, P5 ;  /* 0x00000003c8159211 */ /* 0x000fe200028f143d */
[----:B------:R4:W-:Y:S01]  /*11880*/  @!P0 ST.E.64 desc[UR36][R10.64], R106 ;  /* 0x0000006a0a008985 */ /* 0x0009e2000c101b24 */
[C---:B-----5:R-:W-:Y:S02]  /*11890*/  @!P2 LEA R24, P5, R199.reuse, R39, 0x2 ;  /* 0x00000027c718a211 */ /* 0x060fe400078a10ff */
[----:B------:R-:W-:Y:S01]  /*118a0*/  ISETP.GE.AND P0, PT, R196, UR4, PT ;  /* 0x00000004c4007c0c */ /* 0x000fe2000bf06270 */
[----:B------:R5:W-:Y:S01]  /*118b0*/  @!P1 ST.E.64 desc[UR36][R20.64], R100 ;  /* 0x0000006414009985 */ /* 0x000be2000c101b24 */
[----:B------:R-:W-:Y:S02]  /*118c0*/  @!P2 LEA.HI.X R25, R199, R3, R60, 0x2, P5 ;  /* 0x00000003c719a211 */ /* 0x000fe400028f143c */
[----:B-1----:R-:W-:-:S02]  /*118d0*/  @!P3 LEA R30, P6, R198, R39, 0x2 ;  /* 0x00000027c61eb211 */ /* 0x002fc400078c10ff */
[----:B------:R-:W-:Y:S01]  /*118e0*/  ISETP.GE.AND P1, PT, R195, UR4, PT ;  /* 0x00000004c3007c0c */ /* 0x000fe2000bf26270 */
[----:B------:R1:W-:Y:S01]  /*118f0*/  @!P2 ST.E.64 desc[UR36][R24.64], R98 ;  /* 0x000000621800a985 */ /* 0x0003e2000c101b24 */
[C---:B0-----:R-:W-:Y:S02]  /*11900*/  @!P4 LEA R32, P5, R197.reuse, R39, 0x2 ;  /* 0x00000027c520c211 */ /* 0x041fe400078a10ff */
[-C--:B------:R-:W-:Y:S02]  /*11910*/  @!P3 LEA.HI.X R31, R198, R3.reuse, R59, 0x2, P6 ;  /* 0x00000003c61fb211 */ /* 0x080fe400030f143b */
[----:B------:R-:W-:Y:S02]  /*11920*/  ISETP.GE.AND P2, PT, R194, UR4, PT ;  /* 0x00000004c2007c0c */ /* 0x000fe4000bf46270 */
[----:B------:R-:W-:Y:S01]  /*11930*/  @!P4 LEA.HI.X R33, R197, R3, R58, 0x2, P5 ;  /* 0x00000003c521c211 */ /* 0x000fe200028f143a */
[----:B------:R0:W-:Y:S01]  /*11940*/  @!P3 ST.E.64 desc[UR36][R30.64], R92 ;  /* 0x0000005c1e00b985 */ /* 0x0001e2000c101b24 */
[----:B---3--:R-:W-:-:S03]  /*11950*/  @!P0 LEA R8, P3, R196, R39, 0x2 ;  /* 0x00000027c4088211 */ /* 0x008fc600078610ff */
[----:B------:R3:W-:Y:S01]  /*11960*/  @!P4 ST.E.64 desc[UR36][R32.64], R90 ;  /* 0x0000005a2000c985 */ /* 0x0007e2000c101b24 */
[----:B------:R-:W-:Y:S02]  /*11970*/  ISETP.GE.AND P4, PT, R193, UR4, PT ;  /* 0x00000004c1007c0c */ /* 0x000fe4000bf86270 */
[----:B------:R-:W-:Y:S02]  /*11980*/  @!P0 LEA.HI.X R9, R196, R3, R229, 0x2, P3 ;  /* 0x00000003c4098211 */ /* 0x000fe400018f14e5 */
[CC--:B----4-:R-:W-:Y:S02]  /*11990*/  @!P1 LEA R10, P6, R195.reuse, R39.reuse, 0x2 ;  /* 0x00000027c30a9211 */ /* 0x0d0fe400078c10ff */
[----:B------:R-:W-:Y:S01]  /*119a0*/  ISETP.GE.AND P3, PT, R192, UR4, PT ;  /* 0x00000004c0007c0c */ /* 0x000fe2000bf66270 */
[----:B------:R4:W-:Y:S01]  /*119b0*/  @!P0 ST.E.64 desc[UR36][R8.64], R84 ;  /* 0x0000005408008985 */ /* 0x0009e2000c101b24 */
[----:B-----5:R-:W-:Y:S02]  /*119c0*/  @!P2 LEA R20, P5, R194, R39, 0x2 ;  /* 0x00000027c214a211 */ /* 0x020fe400078a10ff */
[----:B------:R-:W-:-:S02]  /*119d0*/  @!P1 LEA.HI.X R11, R195, R3, R228, 0x2, P6 ;  /* 0x00000003c30b9211 */ /* 0x000fc400030f14e4 */
[----:B------:R-:W-:Y:S02]  /*119e0*/  ISETP.GE.AND P0, PT, R191, UR4, PT ;  /* 0x00000004bf007c0c */ /* 0x000fe4000bf06270 */
[----:B------:R-:W-:Y:S01]  /*119f0*/  @!P2 LEA.HI.X R21, R194, R3, R227, 0x2, P5 ;  /* 0x00000003c215a211 */ /* 0x000fe200028f14e3 */
[----:B------:R5:W-:Y:S01]  /*11a00*/  @!P1 ST.E.64 desc[UR36][R10.64], R82 ;  /* 0x000000520a009985 */ /* 0x000be2000c101b24 */
[----:B------:R-:W-:Y:S02]  /*11a10*/  ISETP.GE.AND P1, PT, R190, UR4, PT ;  /* 0x00000004be007c0c */ /* 0x000fe4000bf26270 */
[-C--:B-1----:R-:W-:Y:S01]  /*11a20*/  @!P4 LEA R24, P5, R193, R39.reuse, 0x2 ;  /* 0x00000027c118c211 */ /* 0x082fe200078a10ff */
[----:B------:R1:W-:Y:S01]  /*11a30*/  @!P2 ST.E.64 desc[UR36][R20.64], R64 ;  /* 0x000000401400a985 */ /* 0x0003e2000c101b24 */
[----:B0-----:R-:W-:Y:S02]  /*11a40*/  @!P3 LEA R30, P6, R192, R39, 0x2 ;  /* 0x00000027c01eb211 */ /* 0x001fe400078c10ff */
[----:B------:R-:W-:-:S02]  /*11a50*/  ISETP.GE.AND P2, PT, R189, UR4, PT ;  /* 0x00000004bd007c0c */ /* 0x000fc4000bf46270 */
[-C--:B------:R-:W-:Y:S02]  /*11a60*/  @!P4 LEA.HI.X R25, R193, R3.reuse, R226, 0x2, P5 ;  /* 0x00000003c119c211 */ /* 0x080fe400028f14e2 */
[----:B------:R-:W-:Y:S02]  /*11a70*/  @!P3 LEA.HI.X R31, R192, R3, R225, 0x2, P6 ;  /* 0x00000003c01fb211 */ /* 0x000fe400030f14e1 */
[C---:B---3--:R-:W-:Y:S01]  /*11a80*/  @!P0 LEA R32, P5, R191.reuse, R39, 0x2 ;  /* 0x00000027bf208211 */ /* 0x048fe200078a10ff */
[----:B------:R0:W-:Y:S01]  /*11a90*/  @!P4 ST.E.64 desc[UR36][R24.64], R50 ;  /* 0x000000321800c985 */ /* 0x0001e2000c101b24 */
[----:B------:R-:W-:Y:S02]  /*11aa0*/  ISETP.GE.AND P4, PT, R188, UR4, PT ;  /* 0x00000004bc007c0c */ /* 0x000fe4000bf86270 */
[----:B------:R-:W-:Y:S01]  /*11ab0*/  @!P0 LEA.HI.X R33, R191, R3, R224, 0x2, P5 ;  /* 0x00000003bf218211 */ /* 0x000fe200028f14e0 */
[----:B------:R3:W-:Y:S01]  /*11ac0*/  @!P3 ST.E.64 desc[UR36][R30.64], R44 ;  /* 0x0000002c1e00b985 */ /* 0x0007e2000c101b24 */
[----:B----4-:R-:W-:-:S02]  /*11ad0*/  @!P1 LEA R8, P5, R190, R39, 0x2 ;  /* 0x00000027be089211 */ /* 0x010fc400078a10ff */
[----:B------:R-:W-:Y:S01]  /*11ae0*/  ISETP.GE.AND P3, PT, R187, UR4, PT ;  /* 0x00000004bb007c0c */ /* 0x000fe2000bf66270 */
[----:B------:R4:W-:Y:S01]  /*11af0*/  @!P0 ST.E.64 desc[UR36][R32.64], R42 ;  /* 0x0000002a20008985 */ /* 0x0009e2000c101b24 */
[C---:B-----5:R-:W-:Y:S02]  /*11b00*/  @!P2 LEA R10, P6, R189.reuse, R39, 0x2 ;  /* 0x00000027bd0aa211 */ /* 0x060fe400078c10ff */
[-C--:B------:R-:W-:Y:S02]  /*11b10*/  @!P1 LEA.HI.X R9, R190, R3.reuse, R223, 0x2, P5 ;  /* 0x00000003be099211 */ /* 0x080fe400028f14df */
[----:B------:R-:W-:Y:S02]  /*11b20*/  @!P2 LEA.HI.X R11, R189, R3, R222, 0x2, P6 ;  /* 0x00000003bd0ba211 */ /* 0x000fe400030f14de */
[----:B------:R-:W-:Y:S01]  /*11b30*/  ISETP.GE.AND P0, PT, R186, UR4, PT ;  /* 0x00000004ba007c0c */ /* 0x000fe2000bf06270 */
[----:B------:R5:W-:Y:S01]  /*11b40*/  @!P1 ST.E.64 desc[UR36][R8.64], R36 ;  /* 0x0000002408009985 */ /* 0x000be2000c101b24 */
[----:B------:R-:W-:-:S02]  /*11b50*/  ISETP.GE.AND P1, PT, R185, UR4, PT ;  /* 0x00000004b9007c0c */ /* 0x000fc4000bf26270 */
[CC--:B-1----:R-:W-:Y:S01]  /*11b60*/  @!P4 LEA R20, P5, R188.reuse, R39.reuse, 0x2 ;  /* 0x00000027bc14c211 */ /* 0x0c2fe200078a10ff */
[----:B------:R-:W-:Y:S01]  /*11b70*/  @!P2 ST.E.64 desc[UR36][R10.64], R34 ;  /* 0x000000220a00a985 */ /* 0x000fe2000c101b24 */
[C---:B0-----:R-:W-:Y:S02]  /*11b80*/  @!P3 LEA R24, P2, R187.reuse, R39, 0x2 ;  /* 0x00000027bb18b211 */ /* 0x041fe400078410ff */
[-C--:B------:R-:W-:Y:S02]  /*11b90*/  @!P4 LEA.HI.X R21, R188, R3.reuse, R221, 0x2, P5 ;  /* 0x00000003bc15c211 */ /* 0x080fe400028f14dd */
[----:B------:R-:W-:Y:S02]  /*11ba0*/  @!P3 LEA.HI.X R25, R187, R3, R220, 0x2, P2 ;  /* 0x00000003bb19b211 */ /* 0x000fe400010f14dc */
[----:B------:R-:W-:Y:S01]  /*11bb0*/  ISETP.GE.AND P2, PT, R184, UR4, PT ;  /* 0x00000004b8007c0c */ /* 0x000fe2000bf46270 */
[----:B------:R0:W-:Y:S01]  /*11bc0*/  @!P4 ST.E.64 desc[UR36][R20.64], R28 ;  /* 0x0000001c1400c985 */ /* 0x0001e2000c101b24 */
[----:B---3--:R-:W-:-:S02]  /*11bd0*/  @!P0 LEA R30, P4, R186, R39, 0x2 ;  /* 0x00000027ba1e8211 */ /* 0x008fc400078810ff */
[----:B----4-:R-:W-:Y:S01]  /*11be0*/  @!P1 LEA R32, P5, R185, R39, 0x2 ;  /* 0x00000027b9209211 */ /* 0x010fe200078a10ff */
[----:B------:R-:W-:Y:S01]  /*11bf0*/  @!P3 ST.E.64 desc[UR36][R24.64], R26 ;  /* 0x0000001a1800b985 */ /* 0x000fe2000c101b24 */
[----:B------:R-:W-:Y:S02]  /*11c00*/  ISETP.GE.AND P3, PT, R23, UR4, PT ;  /* 0x0000000417007c0c */ /* 0x000fe4000bf66270 */
[-C--:B------:R-:W-:Y:S02]  /*11c10*/  @!P0 LEA.HI.X R31, R186, R3.reuse, R219, 0x2, P4 ;  /* 0x00000003ba1f8211 */ /* 0x080fe400020f14db */
[----:B------:R-:W-:Y:S02]  /*11c20*/  @!P1 LEA.HI.X R33, R185, R3, R218, 0x2, P5 ;  /* 0x00000003b9219211 */ /* 0x000fe400028f14da */
[----:B------:R-:W-:Y:S01]  /*11c30*/  ISETP.GE.AND P5, PT, R22, UR4, PT ;  /* 0x0000000416007c0c */ /* 0x000fe2000bfa6270 */
[----:B------:R1:W-:Y:S01]  /*11c40*/  @!P0 ST.E.64 desc[UR36][R30.64], R14 ;  /* 0x0000000e1e008985 */ /* 0x0003e2000c101b24 */
[----:B-----5:R-:W-:Y:S01]  /*11c50*/  @!P2 LEA R8, P0, R184, R39, 0x2 ;  /* 0x00000027b808a211 */ /* 0x020fe200078010ff */
[----:B0-----:R-:W-:Y:S01]  /*11c60*/  VIADD R28, R2, 0xe8 ;  /* 0x000000e8021c7836 */ /* 0x001fe20000000000 */
[----:B------:R-:W-:Y:S01]  /*11c70*/  ISETP.GE.AND P4, PT, R19, UR4, PT ;  /* 0x0000000413007c0c */ /* 0x000fe2000bf86270 */
[----:B------:R0:W-:Y:S01]  /*11c80*/  @!P1 ST.E.64 desc[UR36][R32.64], R12 ;  /* 0x0000000c20009985 */ /* 0x0001e2000c101b24 */
[----:B------:R-:W-:-:S02]  /*11c90*/  @!P2 LEA.HI.X R9, R184, R3, R217, 0x2, P0 ;  /* 0x00000003b809a211 */ /* 0x000fc400000f14d9 */
[----:B------:R-:W-:Y:S02]  /*11ca0*/  ISETP.GE.AND P1, PT, R28, UR4, PT ;  /* 0x000000041c007c0c */ /* 0x000fe4000bf26270 */
[C---:B------:R-:W-:Y:S01]  /*11cb0*/  @!P3 LEA R10, P6, R23.reuse, R39, 0x2 ;  /* 0x00000027170ab211 */ /* 0x040fe200078c10ff */
[----:B------:R-:W-:Y:S01]  /*11cc0*/  @!P2 ST.E.64 desc[UR36][R8.64], R6 ;  /* 0x000000060800a985 */ /* 0x000fe2000c101b24 */
[----:B------:R-:W-:Y:S02]  /*11cd0*/  ISETP.GE.AND P0, PT, R0, UR4, PT ;  /* 0x0000000400007c0c */ /* 0x000fe4000bf06270 */
[----:B------:R-:W-:Y:S02]  /*11ce0*/  @!P3 LEA.HI.X R11, R23, R3, R216, 0x2, P6 ;  /* 0x00000003170bb211 */ /* 0x000fe400030f14d8 */
[----:B------:R-:W-:Y:S02]  /*11cf0*/  ISETP.GE.AND P2, PT, R18, UR4, PT ;  /* 0x0000000412007c0c */ /* 0x000fe4000bf46270 */
[----:B-1----:R-:W-:Y:S01]  /*11d00*/  SHF.R.S32.HI R14, RZ, 0x1f, R28 ;  /* 0x0000001fff0e7819 */ /* 0x002fe2000001141c */
[----:B------:R1:W-:Y:S01]  /*11d10*/  @!P3 ST.E.64 desc[UR36][R10.64], R4 ;  /* 0x000000040a00b985 */ /* 0x0003e2000c101b24 */
[----:B0-----:R-:W-:-:S02]  /*11d20*/  @!P5 LEA R12, P6, R22, R39, 0x2 ;  /* 0x00000027160cd211 */ /* 0x001fc400078c10ff */
[----:B------:R-:W-:Y:S02]  /*11d30*/  @!P1 LEA R20, P3, R28, R39, 0x2 ;  /* 0x000000271c149211 */ /* 0x000fe400078610ff */
[----:B------:R-:W-:Y:S02]  /*11d40*/  @!P5 LEA.HI.X R13, R22, R3, R215, 0x2, P6 ;  /* 0x00000003160dd211 */ /* 0x000fe400030f14d7 */
[----:B------:R-:W-:Y:S02]  /*11d50*/  SHF.R.S32.HI R15, RZ, 0x1f, R0 ;  /* 0x0000001fff0f7819 */ /* 0x000fe40000011400 */
[----:B------:R-:W-:Y:S01]  /*11d60*/  @!P0 LEA R24, P6, R0, R39, 0x2 ;  /* 0x0000002700188211 */ /* 0x000fe200078c10ff */
[----:B------:R0:W-:Y:S01]  /*11d70*/  @!P5 ST.E.64 desc[UR36][R12.64], R148 ;  /* 0x000000940c00d985 */ /* 0x0001e2000c101b24 */
[----:B------:R-:W-:Y:S02]  /*11d80*/  @!P1 LEA.HI.X R21, R28, R3, R14, 0x2, P3 ;  /* 0x000000031c159211 */ /* 0x000fe400018f140e */
[----:B------:R-:W-:-:S02]  /*11d90*/  @!P4 LEA R14, P3, R19, R39, 0x2 ;  /* 0x00000027130ec211 */ /* 0x000fc400078610ff */
[-C--:B------:R-:W-:Y:S02]  /*11da0*/  @!P0 LEA.HI.X R25, R0, R3.reuse, R15, 0x2, P6 ;  /* 0x0000000300198211 */ /* 0x080fe400030f140f */
[----:B------:R-:W-:Y:S02]  /*11db0*/  @!P4 LEA.HI.X R15, R19, R3, R214, 0x2, P3 ;  /* 0x00000003130fc211 */ /* 0x000fe400018f14d6 */
[----:B------:R-:W-:Y:S02]  /*11dc0*/  SHF.R.S32.HI R0, RZ, 0x1f, R18 ;  /* 0x0000001fff007819 */ /* 0x000fe40000011412 */
[C---:B-1----:R-:W-:Y:S01]  /*11dd0*/  @!P2 LEA R4, P3, R18.reuse, R39, 0x2 ;  /* 0x000000271204a211 */ /* 0x042fe200078610ff */
[----:B------:R0:W-:Y:S03]  /*11de0*/  @!P4 ST.E.64 desc[UR36][R14.64], R146 ;  /* 0x000000920e00c985 */ /* 0x0001e6000c101b24 */
[----:B------:R-:W-:Y:S01]  /*11df0*/  @!P2 LEA.HI.X R5, R18, R3, R0, 0x2, P3 ;  /* 0x000000031205a211 */ /* 0x000fe200018f1400 */
[----:B------:R-:W-:-:S04]  /*11e00*/  VIADD R0, R2, 0xf8 ;  /* 0x000000f802007836 */ /* 0x000fc80000000000 */
[----:B------:R0:W-:Y:S04]  /*11e10*/  @!P2 ST.E.64 desc[UR36][R4.64], R156 ;  /* 0x0000009c0400a985 */ /* 0x0001e8000c101b24 */
[----:B------:R0:W-:Y:S04]  /*11e20*/  @!P1 ST.E.64 desc[UR36][R20.64], R154 ;  /* 0x0000009a14009985 */ /* 0x0001e8000c101b24 */
[----:B------:R0:W-:Y:S01]  /*11e30*/  @!P0 ST.E.64 desc[UR36][R24.64], R124 ;  /* 0x0000007c18008985 */ /* 0x0001e2000c101b24 */
[----:B------:R-:W-:-:S13]  /*11e40*/  ISETP.GE.AND P0, PT, R0, UR4, PT ;  /* 0x0000000400007c0c */ /* 0x000fda000bf06270 */
[----:B0-----:R-:W-:Y:S05]  /*11e50*/  @P0 BRA `(.L_x_1559) ;  /* 0x0000000c00dc0947 */ /* 0x001fea0003800000 */
[----:B------:R-:W-:Y:S02]  /*11e60*/  LEA R4, P0, R0, R39, 0x2 ;  /* 0x0000002700047211 */ /* 0x000fe400078010ff */
[----:B------:R-:W-:-:S04]  /*11e70*/  SHF.R.S32.HI R5, RZ, 0x1f, R0 ;  /* 0x0000001fff057819 */ /* 0x000fc80000011400 */
[----:B------:R-:W-:-:S05]  /*11e80*/  LEA.HI.X R5, R0, R3, R5, 0x2, P0 ;  /* 0x0000000300057211 */ /* 0x000fca00000f1405 */
[----:B------:R0:W-:Y:S01]  /*11e90*/  ST.E.64 desc[UR36][R4.64], R122 ;  /* 0x0000007a04007985 */ /* 0x0001e2000c101b24 */
[----:B------:R-:W-:Y:S05]  /*11ea0*/  BRA `(.L_x_1559) ;  /* 0x0000000c00c87947 */ /* 0x000fea0003800000 */
.L_x_1550:
        /* <DEDUP_REMOVED lines=9> */
[----:B------:R-:W-:Y:S01]  /*11f40*/  UISETP.NE.U32.AND UP1, UPT, UR8, URZ, UPT ;  /* 0x0000003f0800728c */ /* 0x000fe2000bf25070 */
[----:B------:R-:W-:Y:S02]  /*11f50*/  ULDC UR4, c[0x0][0xa88] ;  /* 0x0002a20000047ab9 */ /* 0x000fe40000000800 */
[----:B------:R-:W2:Y:S01]  /*11f60*/  @P1 LDG.E R3, desc[UR36][R4.64] ;  /* 0x0000002404031981 */ /* 0x000ea2000c1e1900 */
[----:B------:R-:W-:Y:S01]  /*11f70*/  UISETP.NE.AND.EX UP1, UPT, UR9, URZ, UPT, UP1 ;  /* 0x0000003f0900728c */ /* 0x000fe2000bf25310 */
[----:B------:R-:W-:Y:S01]  /*11f80*/  IMAD.U32 R0, RZ, RZ, UR4 ;  /* 0x00000004ff007e24 */ /* 0x000fe2000f8e00ff */
[----:B------:R-:W0:Y:S04]  /*11f90*/  S2R R10, SR_TID.X ;  /* 0x00000000000a7919 */ /* 0x000e280000002100 */
[----:B------:R-:W-:-:S05]  /*11fa0*/  PLOP3.LUT P2, PT, PT, PT, UP1, 0x80, 0x0 ;  /* 0x000000000000781c */ /* 0x000fca0003f4f018 */
[----:B------:R-:W-:Y:S02]  /*11fb0*/  @UP1 ULDC.64 UR8, c[0x0][0xc08] ;  /* 0x0003020000081ab9 */ /* 0x000fe40000000a00 */
[----:B------:R-:W-:-:S06]  /*11fc0*/  @UP1 UIMAD.WIDE UR8, UR57, 0x4, UR8 ;  /* 0x00000004390818a5 */ /* 0x000fcc000f8e0208 */
[----:B------:R-:W-:Y:S02]  /*11fd0*/  IMAD.U32 R6, RZ, RZ, UR8 ;  /* 0x00000008ff067e24 */ /* 0x000fe4000f8e00ff */
[----:B------:R-:W-:-:S05]  /*11fe0*/  IMAD.U32 R7, RZ, RZ, UR9 ;  /* 0x00000009ff077e24 */ /* 0x000fca000f8e00ff */
[----:B------:R1:W5:Y:S01]  /*11ff0*/  @P2 LDG.E R0, desc[UR36][R6.64] ;  /* 0x0000002406002981 */ /* 0x000362000c1e1900 */
[----:B------:R-:W-:Y:S01]  /*12000*/  UMOV UR4, URZ ;  /* 0x0000003f00047c82 */ /* 0x000fe20008000000 */
[----:B0-----:R-:W-:-:S05]  /*12010*/  VIADD R8, R10, 0xffffff80 ;  /* 0xffffff800a087836 */ /* 0x001fca0000000000 */
[----:B------:R-:W-:Y:S02]  /*12020*/  ISETP.GT.AND P0, PT, R8, 0x7f, PT ;  /* 0x0000007f0800780c */ /* 0x000fe40003f04270 */
[----:B--2---:R-:W-:Y:S01]  /*12030*/  @P1 R2UR UR4, R3 ;  /* 0x00000000030412ca */ /* 0x004fe200000e0000 */
[----:B-1----:R-:W-:-:S14]  /*12040*/  @P2 BRA `(.L_x_1562) ;  /* 0x0000000000102947 */ /* 0x002fdc0003800000 */
[----:B------:R-:W-:Y:S05]  /*12050*/  @!P1 BRA `(.L_x_1562) ;  /* 0x00000000000c9947 */ /* 0x000fea0003800000 */
[----:B------:R-:W2:Y:S04]  /*12060*/  LDG.E R3, desc[UR36][R4.64] ;  /* 0x0000002404037981 */ /* 0x000ea8000c1e1900 */
[----:B-----5:R-:W2:Y:S02]  /*12070*/  LDG.E R0, desc[UR36][R4.64+0x4] ;  /* 0x0000042404007981 */ /* 0x020ea4000c1e1900 */
[----:B--2---:R-:W-:-:S07]  /*12080*/  IMAD.IADD R0, R0, 0x1, -R3 ;  /* 0x0000000100007824 */ /* 0x004fce00078e0a03 */
.L_x_1562:
[----:B------:R-:W-:Y:S01]  /*12090*/  USHF.R.S32.HI UR12, URZ, 0x1f, UR57 ;  /* 0x0000001f3f0c7899 */ /* 0x000fe20008011439 */
[----:B------:R-:W-:Y:S01]  /*120a0*/  BSSY B1, `(.L_x_1563) ;  /* 0x0000039000017945 */ /* 0x000fe20003800000 */
[----:B------:R-:W-:Y:S02]  /*120b0*/  USHF.R.S32.HI UR18, URZ, 0x1f, UR4 ;  /* 0x0000001f3f127899 */ /* 0x000fe40008011404 */
[----:B------:R-:W-:Y:S02]  /*120c0*/  USEL UR7, UR57, URZ, !UP0 ;  /* 0x0000003f39077287 */ /* 0x000fe4000c000000 */
[----:B------:R-:W-:Y:S01]  /*120d0*/  USEL UR12, UR12, URZ, !UP0 ;  /* 0x0000003f0c0c7287 */ /* 0x000fe2000c000000 */
[----:B------:R-:W-:Y:S11]  /*120e0*/  @P0 BRA `(.L_x_1564) ;  /* 0x0000000000d00947 */ /* 0x000ff60003800000 */
[----:B------:R-:W0:Y:S01]  /*120f0*/  LDC R9, c[0x0][0xbe8] ;  /* 0x0002fa00ff097b82 */ /* 0x000e220000000800 */
[----:B------:R-:W-:-:S05]  /*12100*/  IMAD.U32 R6, RZ, RZ, UR47 ;  /* 0x0000002fff067e24 */ /* 0x000fca000f8e00ff */
[----:B------:R-:W-:Y:S01]  /*12110*/  IADD3 R6, R6, -0x80, R10 ;  /* 0xffffff8006067810 */ /* 0x000fe20007ffe00a */
[----:B0----5:R-:W-:-:S05]  /*12120*/  IMAD R3, R0, R9, RZ ;  /* 0x0000000900037224 */ /* 0x021fca00078e02ff */
[----:B------:R-:W-:-:S13]  /*12130*/  ISETP.GE.AND P0, PT, R6, R3, PT ;  /* 0x000000030600720c */ /* 0x000fda0003f06270 */
[----:B------:R-:W-:Y:S05]  /*12140*/  @P0 BRA `(.L_x_1564) ;  /* 0x0000000000b80947 */ /* 0x000fea0003800000 */
[----:B------:R-:W-:Y:S01]  /*12150*/  ISETP.NE.AND P0, PT, R9, 0x1, PT ;  /* 0x000000010900780c */ /* 0x000fe20003f05270 */
[----:B------:R-:W-:Y:S01]  /*12160*/  UISETP.GT.AND UP2, UPT, UR55, 0x1, UPT ;  /* 0x000000013700788c */ /* 0x000fe2000bf44270 */
[----:B------:R-:W-:-:S03]  /*12170*/  UMOV UR8, 0x9b8 ;  /* 0x000009b800087882 */ /* 0x000fc60000000000 */
        /* <DEDUP_REMOVED lines=19> */
[----:B------:R-:W-:Y:S02]  /*122b0*/  IMAD.MOV.U32 R3, RZ, RZ, R6 ;  /* 0x000000ffff037224 */ /* 0x000fe400078e0006 */
[----:B------:R-:W-:Y:S01]  /*122c0*/  IMAD.U32 R10, RZ, RZ, UR8 ;  /* 0x00000008ff0a7e24 */ /* 0x000fe2000f8e00ff */
[----:B------:R-:W-:Y:S01]  /*122d0*/  ULDC.64 UR8, c[0x0][UR19+0x210] ;  /* 0x0000840013087abb */ /* 0x000fe20008000a00 */
[----:B-1----:R-:W-:Y:S01]  /*122e0*/  @P0 SHF.R.U32.HI R3, RZ, R5, R4 ;  /* 0x00000005ff030219 */ /* 0x002fe20000011604 */
[----:B------:R-:W-:Y:S02]  /*122f0*/  IMAD.U32 R4, RZ, RZ, UR22 ;  /* 0x00000016ff047e24 */ /* 0x000fe4000f8e00ff */
[----:B------:R-:W-:Y:S01]  /*12300*/  IMAD.U32 R5, RZ, RZ, UR23 ;  /* 0x00000017ff057e24 */ /* 0x000fe2000f8e00ff */
[--C-:B------:R-:W-:Y:S01]  /*12310*/  SHF.R.S32.HI R5, RZ, 0x1f, R3.reuse ;  /* 0x0000001fff057819 */ /* 0x100fe20000011403 */
[----:B------:R-:W-:Y:S01]  /*12320*/  IMAD.MOV R7, RZ, RZ, -R3 ;  /* 0x000000ffff077224 */ /* 0x000fe200078e0a03 */
[----:B------:R-:W-:Y:S01]  /*12330*/  IADD3 R4, P0, P1, R3, UR10, R4 ;  /* 0x0000000a03047c10 */ /* 0x000fe2000f91e004 */
[----:B------:R-:W-:-:S02]  /*12340*/  UIADD3.X UR10, UR13, UR11, UR18, UP0, UP1 ;  /* 0x0000000b0d0a7290 */ /* 0x000fc400087e2412 */
        /* <DEDUP_REMOVED lines=14> */
.L_x_1564:
[----:B------:R-:W-:Y:S05]  /*12430*/  BSYNC B1 ;  /* 0x0000000000017941 */ /* 0x000fea0003800000 */
.L_x_1563:
        /* <DEDUP_REMOVED lines=14> */
[----:B------:R-:W-:-:S03]  /*12520*/  UIADD3 UR9, UR9, UR10, URZ ;  /* 0x0000000a09097290 */ /* 0x000fc6000fffe03f */
[----:B------:R-:W-:Y:S01]  /*12530*/  IMAD R3, R10, 0x20, R13 ;  /* 0x000000200a037824 */ /* 0x000fe200078e020d */
[----:B------:R-:W-:Y:S02]  /*12540*/  ULDC.64 UR10, c[0x0][0xae8] ;  /* 0x0002ba00000a7ab9 */ /* 0x000fe40000000a00 */
[----:B------:R-:W-:Y:S01]  /*12550*/  UIMAD.WIDE.U32 UR8, UR54, UR10, UR8 ;  /* 0x0000000a360872a5 */ /* 0x000fe2000f8e0008 */
[----:B------:R-:W-:Y:S01]  /*12560*/  VIADD R8, R3, UR47 ;  /* 0x0000002f03087c36 */ /* 0x000fe20008000000 */
[----:B-1----:R-:W-:Y:S02]  /*12570*/  ISETP.NE.AND P0, PT, R11, 0x1, PT ;  /* 0x000000010b00780c */ /* 0x002fe40003f05270 */
[----:B------:R-:W-:Y:S01]  /*12580*/  UIMAD UR9, UR54, UR11, UR9 ;  /* 0x0000000b360972a4 */ /* 0x000fe2000f8e0209 */
[----:B------:R-:W-:Y:S02]  /*12590*/  IMAD.MOV.U32 R3, RZ, RZ, R8 ;  /* 0x000000ffff037224 */ /* 0x000fe400078e0008 */
[----:B------:R-:W-:-:S02]  /*125a0*/  ULDC.64 UR10, c[0x0][0xaf0] ;  /* 0x0002bc00000a7ab9 */ /* 0x000fc40000000a00 */
[----:B------:R-:W-:Y:S02]  /*125b0*/  UIMAD UR12, UR12, UR10, URZ ;  /* 0x0000000a0c0c72a4 */ /* 0x000fe4000f8e023f */
[----:B------:R-:W-:Y:S02]  /*125c0*/  UIMAD.WIDE.U32 UR8, UR7, UR10, UR8 ;  /* 0x0000000a070872a5 */ /* 0x000fe4000f8e0008 */
[----:B------:R-:W-:Y:S02]  /*125d0*/  UIMAD UR4, UR7, UR11, UR12 ;  /* 0x0000000b070472a4 */ /* 0x000fe4000f8e020c */
[----:B------:R-:W0:Y:S02]  /*125e0*/  @P0 LDC R5, c[0x0][0xbec] ;  /* 0x0002fb00ff050b82 */ /* 0x000e240000000800 */
[----:B------:R-:W-:Y:S01]  /*125f0*/  UIADD3 UR4, UR9, UR4, URZ ;  /* 0x0000000409047290 */ /* 0x000fe2000fffe03f */
[----:B------:R-:W-:-:S05]  /*12600*/  ULDC.64 UR10, c[0x0][0xae0] ;  /* 0x0002b800000a7ab9 */ /* 0x000fca0000000a00 */
[----:B------:R-:W1:Y:S01]  /*12610*/  @P0 LDC R7, c[0x0][0xbf0] ;  /* 0x0002fc00ff070b82 */ /* 0x000e620000000800 */
[----:B0-----:R-:W-:-:S04]  /*12620*/  @P0 IMAD.HI.U32 R4, R8, R5, RZ ;  /* 0x0000000508040227 */ /* 0x001fc800078e00ff */
[----:B------:R-:W-:Y:S02]  /*12630*/  IMAD.U32 R5, RZ, RZ, UR9 ;  /* 0x00000009ff057e24 */ /* 0x000fe4000f8e00ff */
[----:B------:R-:W-:Y:S01]  /*12640*/  IMAD.U32 R5, RZ, RZ, UR4 ;  /* 0x00000004ff057e24 */ /* 0x000fe2000f8e00ff */
[----:B-1----:R-:W-:Y:S01]  /*12650*/  @P0 SHF.R.U32.HI R3, RZ, R7, R4 ;  /* 0x00000007ff030219 */ /* 0x002fe20000011604 */
[----:B------:R-:W-:Y:S01]  /*12660*/  IMAD.U32 R4, RZ, RZ, UR8 ;  /* 0x00000008ff047e24 */ /* 0x000fe2000f8e00ff */
[----:B------:R-:W-:Y:S02]  /*12670*/  ULDC.64 UR8, c[0x0][0xad8] ;  /* 0x0002b60000087ab9 */ /* 0x000fe40000000a00 */
[--C-:B------:R-:W-:Y:S01]  /*12680*/  SHF.R.S32.HI R6, RZ, 0x1f, R3.reuse ;  /* 0x0000001fff067819 */ /* 0x100fe20000011403 */
[----:B------:R-:W-:Y:S02]  /*12690*/  IMAD.MOV R7, RZ, RZ, -R3 ;  /* 0x000000ffff077224 */ /* 0x000fe400078e0a03 */
[----:B------:R-:W-:-:S04]  /*126a0*/  IMAD.WIDE.U32 R4, R3, UR10, R4 ;  /* 0x0000000a03047c25 */ /* 0x000fc8000f8e0004 */
[----:B------:R-:W-:Y:S02]  /*126b0*/  IMAD R7, R11, R7, R8 ;  /* 0x000000070b077224 */ /* 0x000fe400078e0208 */
[----:B------:R-:W-:Y:S02]  /*126c0*/  IMAD R6, R6, UR10, RZ ;  /* 0x0000000a06067c24 */ /* 0x000fe4000f8e02ff */
[----:B------:R-:W-:Y:S02]  /*126d0*/  VIADD R8, R13, UR47 ;  /* 0x0000002f0d087c36 */ /* 0x000fe40008000000 */
[----:B------:R-:W-:Y:S01]  /*126e0*/  IMAD R9, R3, UR11, R6 ;  /* 0x0000000b03097c24 */ /* 0x000fe2000f8e0206 */
[----:B------:R-:W-:Y:S01]  /*126f0*/  SHF.R.S32.HI R6, RZ, 0x1f, R7 ;  /* 0x0000001fff067819 */ /* 0x000fe20000011407 */
[----:B-----5:R-:W-:Y:S02]  /*12700*/  IMAD R11, R0, R11, RZ ;  /* 0x0000000b000b7224 */ /* 0x020fe400078e02ff */
[----:B------:R-:W-:-:S02]  /*12710*/  IMAD.IADD R5, R5, 0x1, R9 ;  /* 0x0000000105057824 */ /* 0x000fc400078e0209 */
[----:B------:R-:W-:Y:S02]  /*12720*/  IMAD R6, R6, UR8, RZ ;  /* 0x0000000806067c24 */ /* 0x000fe4000f8e02ff */
[----:B------:R-:W-:-:S04]  /*12730*/  IMAD.WIDE.U32 R4, R7, UR8, R4 ;  /* 0x0000000807047c25 */ /* 0x000fc8000f8e0004 */
[----:B------:R-:W-:Y:S01]  /*12740*/  IMAD R9, R7, UR9, R6 ;  /* 0x0000000907097c24 */ /* 0x000fe2000f8e0206 */
[----:B------:R-:W-:Y:S01]  /*12750*/  ULDC.64 UR8, c[0x0][0xa80] ;  /* 0x0002a00000087ab9 */ /* 0x000fe20000000a00 */
[----:B------:R-:W-:Y:S01]  /*12760*/  VIADD R3, R8, 0x40 ;  /* 0x0000004008037836 */ /* 0x000fe20000000000 */
[----:B------:R-:W-:Y:S01]  /*12770*/  LEA R6, P2, R4, UR8, 0x1 ;  /* 0x0000000804067c11 */ /* 0x000fe2000f8408ff */
[----:B------:R-:W-:Y:S02]  /*12780*/  IMAD.IADD R5, R5, 0x1, R9 ;  /* 0x0000000105057824 */ /* 0x000fe400078e0209 */
[----:B------:R-:W-:Y:S01]  /*12790*/  VIADD R0, R8, 0x20 ;  /* 0x0000002008007836 */ /* 0x000fe20000000000 */
[-C--:B------:R-:W-:Y:S01]  /*127a0*/  ISETP.GE.AND P0, PT, R3, R11.reuse, PT ;  /* 0x0000000b0300720c */ /* 0x080fe20003f06270 */
[----:B------:R-:W-:Y:S01]  /*127b0*/  IMAD.SHL.U32 R7, R10, 0x8, RZ ;  /* 0x000000080a077824 */ /* 0x000fe200078e00ff */
[----:B------:R-:W-:Y:S02]  /*127c0*/  LEA.HI.X R3, R4, UR9, R5, 0x1, P2 ;  /* 0x0000000904037c11 */ /* 0x000fe400090f0c05 */
[-C--:B------:R-:W-:Y:S01]  /*127d0*/  ISETP.GE.AND P2, PT, R8, R11.reuse, PT ;  /* 0x0000000b0800720c */ /* 0x080fe20003f46270 */
[C---:B------:R-:W-:Y:S01]  /*127e0*/  VIADD R9, R7.reuse, 0xc0 ;  /* 0x000000c007097836 */ /* 0x040fe20000000000 */
[----:B------:R-:W-:Y:S01]  /*127f0*/  ISETP.GE.AND P1, PT, R0, R11, PT ;  /* 0x0000000b0000720c */ /* 0x000fe20003f26270 */
[C---:B------:R-:W-:Y:S01]  /*12800*/  VIADD R13, R7.reuse, 0x80 ;  /* 0x00000080070d7836 */ /* 0x040fe20000000000 */
[----:B------:R0:W1:Y:S01]  /*12810*/  SHFL.IDX PT, R4, R6, RZ, 0x181f ;  /* 0x00181fff06047589 */ /* 0x00006200000e0000 */
[----:B------:R-:W-:Y:S01]  /*12820*/  VIADD R15, R7, 0x40 ;  /* 0x00000040070f7836 */ /* 0x000fe20000000000 */
[----:B------:R-:W-:-:S02]  /*12830*/  SHF.R.S32.HI R10, RZ, 0x1f, R7 ;  /* 0x0000001fff0a7819 */ /* 0x000fc40000011407 */
[----:B------:R0:W2:Y:S01]  /*12840*/  SHFL.IDX PT, R0, R3, RZ, 0x181f ;  /* 0x00181fff03007589 */ /* 0x0000a200000e0000 */
[----:B------:R-:W-:Y:S02]  /*12850*/  SHF.R.S32.HI R12, RZ, 0x1f, R9 ;  /* 0x0000001fff0c7819 */ /* 0x000fe40000011409 */
[----:B------:R-:W-:Y:S02]  /*12860*/  SHF.R.S32.HI R14, RZ, 0x1f, R13 ;  /* 0x0000001fff0e7819 */ /* 0x000fe4000001140d */
        /* <DEDUP_REMOVED lines=19> */
.L_x_1566:
[----:B------:R-:W-:Y:S05]  /*129a0*/  BSYNC B1 ;  /* 0x0000000000017941 */ /* 0x000fea0003800000 */
.L_x_1565:
        /* <DEDUP_REMOVED lines=21> */
.L_x_1568:
[----:B------:R-:W-:Y:S05]  /*12b00*/  BSYNC B1 ;  /* 0x0000000000017941 */ /* 0x000fea0003800000 */
.L_x_1567:
        /* <DEDUP_REMOVED lines=21> */
.L_x_1570:
[----:B------:R-:W-:Y:S05]  /*12c60*/  BSYNC B1 ;  /* 0x0000000000017941 */ /* 0x000fea0003800000 */
.L_x_1569:
        /* <DEDUP_REMOVED lines=11> */
[-C--:B0-----:R-:W-:Y:S02]  /*12d20*/  @!P3 LEA.HI.X R7, R7, R3.reuse, R10, 0x1, P4 ;  /* 0x000000030707b211 */ /* 0x081fe400020f0c0a */
        /* <DEDUP_REMOVED lines=10> */
.L_x_1559:
[----:B------:R-:W-:Y:S05]  /*12dd0*/  BSYNC B0 ;  /* 0x0000000000007941 */ /* 0x000fea0003800000 */
.L_x_1549:
[----:B------:R-:W-:Y:S02]  /*12de0*/  ULDC UR4, c[0x0][0xc3c] ;  /* 0x00030f0000047ab9 */ /* 0x000fe40000000800 */
[----:B------:R-:W-:-:S06]  /*12df0*/  UISETP.GE.AND UP0, UPT, UR53, UR4, UPT ;  /* 0x000000043500728c */ /* 0x000fcc000bf06270 */
[----:B------:R-:W-:-:S13]  /*12e00*/  PLOP3.LUT P0, PT, PT, PT, UP0, 0x80, 0x0 ;  /* 0x000000000000781c */ /* 0x000fda0003f0f008 */
[----:B------:R-:W-:Y:S05]  /*12e10*/  @!P0 BRA `(.L_x_1571) ;  /* 0xfffffee000b48947 */ /* 0x000fea000383ffff */
[----:B------:R-:W-:Y:S05]  /*12e20*/  EXIT ;  /* 0x000000000000794d */ /* 0x000fea0003800000 */
.L_x_1458:
[----:B------:R-:W-:-:S08]  /*12e30*/  NOP ;  /* 0x0000000000007918 */ /* 0x000fd00000000000 */
[----:B0-----:R-:W0:-:S00]  /*12e40*/  USETMAXREG.DEALLOC.CTAPOOL 0x28 ;  /* 0x00000028000079c8 */ /* 0x001e0000080e0500 */
        /* <DEDUP_REMOVED lines=14> */
[----:B------:R-:W-:Y:S02]  /*12f30*/  IMAD.MOV.U32 R0, RZ, RZ, RZ ;  /* 0x000000ffff007224 */ /* 0x000fe400078e00ff */
[----:B------:R-:W-:Y:S01]  /*12f40*/  IMAD.MOV.U32 R9, RZ, RZ, RZ ;  /* 0x000000ffff097224 */ /* 0x000fe200078e00ff */
[----:B0-----:R-:W-:-:S04]  /*12f50*/  LOP3.LUT R7, R4, 0x1f, RZ, 0xc0, !PT ;  /* 0x0000001f04077812 */ /* 0x001fc800078ec0ff */
[----:B------:R-:W-:-:S04]  /*12f60*/  ISETP.NE.AND P0, PT, R7, 0x1f, PT ;  /* 0x0000001f0700780c */ /* 0x000fc80003f05270 */
[----:B------:R-:W-:-:S13]  /*12f70*/  ISETP.GE.OR P1, PT, R7, UR4, !P0 ;  /* 0x0000000407007c0c */ /* 0x000fda000c726670 */
[----:B------:R-:W0:Y:S08]  /*12f80*/  @!P1 LDC.64 R4, c[0x0][0xc80] ;  /* 0x00032000ff049b82 */ /* 0x000e300000000a00 */
[----:B------:R-:W1:Y:S01]  /*12f90*/  @!P1 LDC.64 R2, c[0x0][0xc78] ;  /* 0x00031e00ff029b82 */ /* 0x000e620000000a00 */
[----:B0-----:R-:W-:-:S05]  /*12fa0*/  @!P1 IMAD.WIDE.U32 R4, R7, 0x4, R4 ;  /* 0x0000000407049825 */ /* 0x001fca00078e0004 */
[----:B------:R-:W2:Y:S01]  /*12fb0*/  @!P1 LDG.E R0, desc[UR36][R4.64] ;  /* 0x0000002404009981 */ /* 0x000ea2000c1e1900 */
[----:B-1----:R-:W-:-:S05]  /*12fc0*/  @!P1 IMAD.WIDE.U32 R2, R7, 0x4, R2 ;  /* 0x0000000407029825 */ /* 0x002fca00078e0002 */
        /* <DEDUP_REMOVED lines=21> */
[----:B------:R-:W1:Y:S01]  /*13120*/  S2R R11, SR_CTAID.X ;  /* 0x00000000000b7919 */ /* 0x000e620000002500 */
[----:B0-----:R-:W-:Y:S02]  /*13130*/  SEL R5, R4, RZ, P5 ;  /* 0x000000ff04057207 */ /* 0x001fe40002800000 */
[----:B------:R-:W0:Y:S03]  /*13140*/  LDC R4, c[0x0][0xc38] ;  /* 0x00030e00ff047b82 */ /* 0x000e260000000800 */
[----:B------:R-:W-:-:S05]  /*13150*/  IMAD.IADD R13, R2, 0x1, R5 ;  /* 0x00000001020d7824 */ /* 0x000fca00078e0205 */
[----:B------:R-:W0:Y:S02]  /*13160*/  SHFL.IDX PT, R5, R13, 0x1f, 0x1f ;  /* 0x03e01f000d057f89 */ /* 0x000e2400000e0000 */
[----:B0-----:R-:W-:-:S05]  /*13170*/  IMAD R6, R5, R4, RZ ;  /* 0x0000000405067224 */ /* 0x001fca00078e02ff */
[----:B-1----:R-:W-:Y:S01]  /*13180*/  ISETP.GT.AND P6, PT, R6, R11, PT ;  /* 0x0000000b0600720c */ /* 0x002fe20003fc4270 */
[----:B------:R-:W-:-:S12]  /*13190*/  IMAD.MOV.U32 R3, RZ, RZ, R6 ;  /* 0x000000ffff037224 */ /* 0x000fd800078e0006 */
[----:B------:R-:W-:Y:S05]  /*131a0*/  @P6 BRA `(.L_x_1573) ;  /* 0x0000000000a46947 */ /* 0x000fea0003800000 */
[----:B------:R-:W-:Y:S01]  /*131b0*/  IMAD.MOV.U32 R6, RZ, RZ, R3 ;  /* 0x000000ffff067224 */ /* 0x000fe200078e0003 */
[----:B------:R-:W-:Y:S01]  /*131c0*/  UMOV UR4, URZ ;  /* 0x0000003f00047c82 */ /* 0x000fe20008000000 */
[----:B------:R-:W-:-:S05]  /*131d0*/  ULDC UR5, c[0x0][0xc3c] ;  /* 0x00030f0000057ab9 */ /* 0x000fca0000000800 */
.L_x_1575:
        /* <DEDUP_REMOVED lines=10> */
[----:B------:R0:W2:Y:S01]  /*13280*/  @!P6 LDG.E R0, desc[UR36][R4.64] ;  /* 0x000000240400e981 */ /* 0x0000a2000c1e1900 */
[----:B-1----:R-:W-:-:S04]  /*13290*/  @!P6 IMAD.WIDE R2, R9, 0x4, R2 ;  /* 0x000000040902e825 */ /* 0x002fc800078e0202 */
[----:B------:R-:W-:Y:S01]  /*132a0*/  IMAD.MOV.U32 R9, RZ, RZ, RZ ;  /* 0x000000ffff097224 */ /* 0x000fe200078e00ff */
[----:B0-----:R-:W0:Y:S05]  /*132b0*/  LDC R4, c[0x0][0xc38] ;  /* 0x00030e00ff047b82 */ /* 0x001e2a0000000800 */
[----:B------:R-:W2:Y:S02]  /*132c0*/  @!P6 LDG.E R9, desc[UR36][R2.64] ;  /* 0x000000240209e981 */ /* 0x000ea4000c1e1900 */
[----:B--2---:R-:W-:-:S05]  /*132d0*/  IMAD R15, R0, R9, RZ ;  /* 0x00000009000f7224 */ /* 0x004fca00078e02ff */
        /* <DEDUP_REMOVED lines=20> */
[----:B------:R-:W-:Y:S02]  /*13420*/  IMAD.MOV.U32 R13, RZ, RZ, R2 ;  /* 0x000000ffff0d7224 */ /* 0x000fe400078e0002 */
[----:B------:R-:W-:-:S07]  /*13430*/  IMAD.MOV.U32 R3, RZ, RZ, R5 ;  /* 0x000000ffff037224 */ /* 0x000fce00078e0005 */
.L_x_1573:
[----:B------:R-:W-:Y:S02]  /*13440*/  IMAD.IADD R28, R6, 0x1, -R3 ;  /* 0x00000001061c7824 */ /* 0x000fe400078e0a03 */
[----:B------:R-:W-:Y:S02]  /*13450*/  IMAD.MOV.U32 R3, RZ, RZ, RZ ;  /* 0x000000ffff037224 */ /* 0x000fe400078e00ff */
[----:B------:R-:W-:-:S05]  /*13460*/  IMAD R2, R13, R4, R28 ;  /* 0x000000040d027224 */ /* 0x000fca00078e021c */
[----:B------:R-:W-:-:S13]  /*13470*/  ISETP.GT.AND P0, PT, R2, R11, PT ;  /* 0x0000000b0200720c */ /* 0x000fda0003f04270 */
[----:B------:R-:W-:Y:S02]  /*13480*/  VOTEU.ANY UR6, UPT, !P0 ;  /* 0x0000000000067886 */ /* 0x000fe400040e0100 */
[----:B------:R-:W-:Y:S02]  /*13490*/  UPOPC UR5, UR6 ;  /* 0x00000006000572bf */ /* 0x000fe40008000000 */
[----:B------:R-:W-:Y:S02]  /*134a0*/  ISETP.NE.AND P0, PT, RZ, UR6, PT ;  /* 0x00000006ff007c0c */ /* 0x000fe4000bf05270 */
[----:B------:R-:W-:Y:S02]  /*134b0*/  UIADD3 UR42, UR5, UR4, URZ ;  /* 0x00000004052a7290 */ /* 0x000fe4000fffe03f */
[----:B------:R-:W-:Y:S02]  /*134c0*/  IMAD.U32 R2, RZ, RZ, UR5 ;  /* 0x00000005ff027e24 */ /* 0x000fe4000f8e00ff */
[----:B------:R-:W-:-:S03]  /*134d0*/  IMAD.U32 R5, RZ, RZ, UR5 ;  /* 0x00000005ff057e24 */ /* 0x000fc6000f8e00ff */
[----:B------:R-:W0:Y:S04]  /*134e0*/  SHFL.IDX PT, R9, R9, R2, 0x1f ;  /* 0x00001f0209097589 */ /* 0x000e2800000e0000 */
[----:B------:R1:W2:Y:S01]  /*134f0*/  SHFL.IDX PT, R0, R0, R5, 0x1f ;  /* 0x00001f0500007589 */ /* 0x0002a200000e0000 */
[----:B0-----:R-:W-:Y:S01]  /*13500*/  ISETP.NE.AND P1, PT, R9, 0x1, PT ;  /* 0x000000010900780c */ /* 0x001fe20003f25270 */
[----:B-1----:R-:W-:-:S12]  /*13510*/  @!P0 BRA `(.L_x_1576) ;  /* 0x00000000000c8947 */ /* 0x002fd80003800000 */
[----:B------:R-:W-:-:S06]  /*13520*/  UIADD3 UR4, UR5, -0x1, URZ ;  /* 0xffffffff05047890 */ /* 0x000fcc000fffe03f */
[----:B------:R-:W-:-:S05]  /*13530*/  IMAD.U32 R2, RZ, RZ, UR4 ;  /* 0x00000004ff027e24 */ /* 0x000fca000f8e00ff */
[----:B------:R0:W1:Y:S02]  /*13540*/  SHFL.IDX PT, R3, R13, R2, 0x1f ;  /* 0x00001f020d037589 */ /* 0x00006400000e0000 */
.L_x_1576:
[----:B-1----:R-:W-:-:S04]  /*13550*/  IMAD R28, R3, R4, R28 ;  /* 0x00000004031c7224 */ /* 0x002fc800078e021c */
[----:B------:R-:W-:Y:S01]  /*13560*/  IMAD.IADD R5, R11, 0x1, -R28 ;  /* 0x000000010b057824 */ /* 0x000fe200078e0a1c */
[----:B------:R-:W-:Y:S06]  /*13570*/  @!P1 BRA `(.L_x_1577) ;  /* 0x0000000000e89947 */ /* 0x000fec0003800000 */
[-C--:B--2---:R-:W-:Y:S02]  /*13580*/  IABS R12, R0.reuse ;  /* 0x00000000000c7213 */ /* 0x084fe40000000000 */
[----:B------:R-:W-:Y:S02]  /*13590*/  IABS R4, R9 ;  /* 0x0000000900047213 */ /* 0x000fe40000000000 */
[----:B------:R-:W1:Y:S01]  /*135a0*/  I2F.RP R6, R12 ;  /* 0x0000000c00067306 */ /* 0x000e620000209400 */
[----:B------:R-:W-:-:S07]  /*135b0*/  IABS R10, R0 ;  /* 0x00000000000a7213 */ /* 0x000fce0000000000 */
[----:B------:R-:W2:Y:S08]  /*135c0*/  I2F.RP R8, R4 ;  /* 0x0000000400087306 */ /* 0x000eb00000209400 */
[----:B-1----:R-:W0:Y:S08]  /*135d0*/  MUFU.RCP R6, R6 ;  /* 0x0000000600067308 */ /* 0x002e300000001000 */
[----:B--2---:R-:W-:Y:S01]  /*135e0*/  MUFU.RCP R8, R8 ;  /* 0x0000000800087308 */ /* 0x004fe20000001000 */
[----:B0-----:R-:W-:Y:S01]  /*135f0*/  VIADD R2, R6, 0xffffffe ;  /* 0x0ffffffe06027836 */ /* 0x001fe20000000000 */
[----:B------:R-:W-:-:S06]  /*13600*/  IABS R6, R5 ;  /* 0x0000000500067213 */ /* 0x000fcc0000000000 */
[----:B------:R0:W1:Y:S02]  /*13610*/  F2I.FTZ.U32.TRUNC.NTZ R3, R2 ;  /* 0x0000000200037305 */ /* 0x000064000021f000 */
[----:B0-----:R-:W-:Y:S02]  /*13620*/  IMAD.MOV.U32 R2, RZ, RZ, RZ ;  /* 0x000000ffff027224 */ /* 0x001fe400078e00ff */
[----:B-1----:R-:W-:-:S04]  /*13630*/  IMAD.MOV R11, RZ, RZ, -R3 ;  /* 0x000000ffff0b7224 */ /* 0x002fc800078e0a03 */
[----:B------:R-:W-:-:S04]  /*13640*/  IMAD R11, R11, R12, RZ ;  /* 0x0000000c0b0b7224 */ /* 0x000fc800078e02ff */
[----:B------:R-:W-:-:S04]  /*13650*/  IMAD.HI.U32 R3, R3, R11, R2 ;  /* 0x0000000b03037227 */ /* 0x000fc800078e0002 */
[----:B------:R-:W-:Y:S02]  /*13660*/  IMAD.MOV R11, RZ, RZ, -R10 ;  /* 0x000000ffff0b7224 */ /* 0x000fe400078e0a0a */
[----:B------:R-:W-:-:S04]  /*13670*/  IMAD.HI.U32 R2, R3, R6, RZ ;  /* 0x0000000603027227 */ /* 0x000fc800078e00ff */
[----:B------:R-:W-:Y:S01]  /*13680*/  IMAD R3, R2, R11, R6 ;  /* 0x0000000b02037224 */ /* 0x000fe200078e0206 */
[----:B------:R-:W-:Y:S01]  /*13690*/  LOP3.LUT R6, R5, R0, RZ, 0x3c, !PT ;  /* 0x0000000005067212 */ /* 0x000fe200078e3cff */
[----:B------:R-:W-:-:S03]  /*136a0*/  VIADD R10, R8, 0xffffffe ;  /* 0x0ffffffe080a7836 */ /* 0x000fc60000000000 */
[----:B------:R-:W-:Y:S02]  /*136b0*/  ISETP.GT.U32.AND P1, PT, R12, R3, PT ;  /* 0x000000030c00720c */ /* 0x000fe40003f24070 */
[----:B------:R-:W-:-:S11]  /*136c0*/  ISETP.GE.AND P2, PT, R6, RZ, PT ;  /* 0x000000ff0600720c */ /* 0x000fd60003f46270 */
[----:B------:R-:W-:Y:S02]  /*136d0*/  @!P1 IMAD.IADD R3, R3, 0x1, -R12 ;  /* 0x0000000103039824 */ /* 0x000fe400078e0a0c */
[----:B------:R-:W-:Y:S01]  /*136e0*/  @!P1 VIADD R2, R2, 0x1 ;  /* 0x0000000102029836 */ /* 0x000fe20000000000 */
[----:B------:R-:W-:Y:S02]  /*136f0*/  ISETP.NE.AND P1, PT, R0, RZ, PT ;  /* 0x000000ff0000720c */ /* 0x000fe40003f25270 */
[----:B------:R-:W-:Y:S02]  /*13700*/  ISETP.GE.U32.AND P0, PT, R3, R12, PT ;  /* 0x0000000c0300720c */ /* 0x000fe40003f06070 */
[----:B------:R-:W0:Y:S11]  /*13710*/  F2I.FTZ.U32.TRUNC.NTZ R3, R10 ;  /* 0x0000000a00037305 */ /* 0x000e36000021f000 */
[----:B------:R-:W-:-:S04]  /*13720*/  @P0 VIADD R2, R2, 0x1 ;  /* 0x0000000102020836 */ /* 0x000fc80000000000 */
[----:B------:R-:W-:Y:S01]  /*13730*/  IMAD.MOV.U32 R8, RZ, RZ, R2 ;  /* 0x000000ffff087224 */ /* 0x000fe200078e0002 */
[----:B------:R-:W-:Y:S01]  /*13740*/  IABS R2, R9 ;  /* 0x0000000900027213 */ /* 0x000fe20000000000 */
[----:B0-----:R-:W-:Y:S02]  /*13750*/  IMAD.MOV R11, RZ, RZ, -R3 ;  /* 0x000000ffff0b7224 */ /* 0x001fe400078e0a03 */
[----:B------:R-:W-:Y:S01]  /*13760*/  @!P2 IMAD.MOV R8, RZ, RZ, -R8 ;  /* 0x000000ffff08a224 */ /* 0x000fe200078e0a08 */
[----:B------:R-:W-:Y:S01]  /*13770*/  @!P1 LOP3.LUT R8, RZ, R0, RZ, 0x33, !PT ;  /* 0x00000000ff089212 */ /* 0x000fe200078e33ff */
[----:B------:R-:W-:Y:S02]  /*13780*/  IMAD.MOV R10, RZ, RZ, -R2 ;  /* 0x000000ffff0a7224 */ /* 0x000fe400078e0a02 */
[----:B------:R-:W-:Y:S01]  /*13790*/  IMAD R11, R11, R4, RZ ;  /* 0x000000040b0b7224 */ /* 0x000fe200078e02ff */
[----:B------:R-:W-:Y:S01]  /*137a0*/  IABS R6, R8 ;  /* 0x0000000800067213 */ /* 0x000fe20000000000 */
[----:B------:R-:W-:-:S04]  /*137b0*/  IMAD.MOV.U32 R2, RZ, RZ, RZ ;  /* 0x000000ffff027224 */ /* 0x000fc800078e00ff */
[----:B------:R-:W-:-:S04]  /*137c0*/  IMAD.HI.U32 R2, R3, R11, R2 ;  /* 0x0000000b03027227 */ /* 0x000fc800078e0002 */
[----:B------:R-:W-:Y:S02]  /*137d0*/  IMAD.MOV.U32 R3, RZ, RZ, R6 ;  /* 0x000000ffff037224 */ /* 0x000fe400078e0006 */
[----:B------:R-:W-:Y:S02]  /*137e0*/  IMAD.MOV.U32 R6, RZ, RZ, R10 ;  /* 0x000000ffff067224 */ /* 0x000fe400078e000a */
[----:B------:R-:W-:-:S04]  /*137f0*/  IMAD.HI.U32 R2, R2, R3, RZ ;  /* 0x0000000302027227 */ /* 0x000fc800078e00ff */
[----:B------:R-:W-:-:S05]  /*13800*/  IMAD R3, R2, R6, R3 ;  /* 0x0000000602037224 */ /* 0x000fca00078e0203 */
[----:B------:R-:W-:-:S13]  /*13810*/  ISETP.GT.U32.AND P1, PT, R4, R3, PT ;  /* 0x000000030400720c */ /* 0x000fda0003f24070 */
[----:B------:R-:W-:Y:S02]  /*13820*/  @!P1 IMAD.IADD R3, R3, 0x1, -R4 ;  /* 0x0000000103039824 */ /* 0x000fe400078e0a04 */
[----:B------:R-:W-:Y:S01]  /*13830*/  @!P1 VIADD R2, R2, 0x1 ;  /* 0x0000000102029836 */ /* 0x000fe20000000000 */
[----:B------:R-:W-:Y:S02]  /*13840*/  ISETP.NE.AND P1, PT, R9, RZ, PT ;  /* 0x000000ff0900720c */ /* 0x000fe40003f25270 */
[----:B------:R-:W-:Y:S02]  /*13850*/  ISETP.GE.U32.AND P0, PT, R3, R4, PT ;  /* 0x000000040300720c */ /* 0x000fe40003f06070 */
[----:B------:R-:W-:-:S04]  /*13860*/  LOP3.LUT R3, R8, R9, RZ, 0x3c, !PT ;  /* 0x0000000908037212 */ /* 0x000fc800078e3cff */
[----:B------:R-:W-:Y:S01]  /*13870*/  ISETP.GE.AND P2, PT, R3, RZ, PT ;  /* 0x000000ff0300720c */ /* 0x000fe20003f46270 */
[----:B------:R-:W-:-:S06]  /*13880*/  IMAD.MOV R3, RZ, RZ, -R8 ;  /* 0x000000ffff037224 */ /* 0x000fcc00078e0a08 */
[----:B------:R-:W-:-:S06]  /*13890*/  @P0 VIADD R2, R2, 0x1 ;  /* 0x0000000102020836 */ /* 0x000fcc0000000000 */
[----:B------:R-:W-:Y:S01]  /*138a0*/  @!P2 IMAD.MOV R2, RZ, RZ, -R2 ;  /* 0x000000ffff02a224 */ /* 0x000fe200078e0a02 */
[----:B------:R-:W-:-:S05]  /*138b0*/  @!P1 LOP3.LUT R2, RZ, R9, RZ, 0x33, !PT ;  /* 0x00000009ff029212 */ /* 0x000fca00078e33ff */
[----:B------:R-:W-:-:S04]  /*138c0*/  IMAD.MOV R30, RZ, RZ, -R2 ;  /* 0x000000ffff1e7224 */ /* 0x000fc800078e0a02 */
[C---:B------:R-:W-:Y:S02]  /*138d0*/  IMAD R30, R9.reuse, R30, R8 ;  /* 0x0000001e091e7224 */ /* 0x040fe400078e0208 */
[----:B------:R-:W-:Y:S02]  /*138e0*/  IMAD R9, R9, 0x1000000, R2 ;  /* 0x0100000009097824 */ /* 0x000fe400078e0202 */
[----:B------:R-:W-:Y:S02]  /*138f0*/  IMAD R2, R0, R3, R5 ;  /* 0x0000000300027224 */ /* 0x000fe400078e0205 */
[----:B------:R-:W-:Y:S01]  /*13900*/  IMAD R30, R30, 0x10000, R9 ;  /* 0x000100001e1e7824 */ /* 0x000fe200078e0209 */
[----:B------:R-:W-:Y:S06]  /*13910*/  BRA `(.L_x_1578) ;  /* 0x0000000000fc7947 */ /* 0x000fec0003800000 */
.L_x_1577:
[----:B------:R-:W-:Y:S02]  /*13920*/  ULDC.64 UR4, c[0x0][0xc90] ;  /* 0x0003240000047ab9 */ /* 0x000fe40000000a00 */
[----:B------:R-:W-:-:S06]  /*13930*/  UIMAD.WIDE UR4, UR42, 0x4, UR4 ;  /* 0x000000042a0478a5 */ /* 0x000fcc000f8e0204 */
[----:B0-----:R-:W-:Y:S02]  /*13940*/  IMAD.U32 R2, RZ, RZ, UR4 ;  /* 0x00000004ff027e24 */ /* 0x001fe4000f8e00ff */
[----:B------:R-:W-:-:S05]  /*13950*/  IMAD.U32 R3, RZ, RZ, UR5 ;  /* 0x00000005ff037e24 */ /* 0x000fca000f8e00ff */
[----:B------:R0:W2:Y:S01]  /*13960*/  LDG.E R13, desc[UR36][R2.64] ;  /* 0x00000024020d7981 */ /* 0x0000a2000c1e1900 */
[----:B------:R-:W-:Y:S01]  /*13970*/  IABS R15, R5 ;  /* 0x00000005000f7213 */ /* 0x000fe20000000000 */
[----:B0-----:R-:W-:Y:S02]  /*13980*/  IMAD.MOV.U32 R2, RZ, RZ, RZ ;  /* 0x000000ffff027224 */ /* 0x001fe400078e00ff */
[----:B--2---:R-:W-:-:S05]  /*13990*/  IMAD R6, R0, R13, RZ ;  /* 0x0000000d00067224 */ /* 0x004fca00078e02ff */
[-C--:B------:R-:W-:Y:S02]  /*139a0*/  IABS R10, R6.reuse ;  /* 0x00000006000a7213 */ /* 0x080fe40000000000 */
[----:B------:R-:W-:Y:S02]  /*139b0*/  IABS R12, R6 ;  /* 0x00000006000c7213 */ /* 0x000fe40000000000 */
[----:B------:R-:W0:Y:S08]  /*139c0*/  I2F.RP R8, R10 ;  /* 0x0000000a00087306 */ /* 0x000e300000209400 */
[----:B0-----:R-:W0:Y:S02]  /*139d0*/  MUFU.RCP R8, R8 ;  /* 0x0000000800087308 */ /* 0x001e240000001000 */
[----:B0-----:R-:W-:-:S06]  /*139e0*/  VIADD R9, R8, 0xffffffe ;  /* 0x0ffffffe08097836 */ /* 0x001fcc0000000000 */
[----:B------:R-:W0:Y:S02]  /*139f0*/  F2I.FTZ.U32.TRUNC.NTZ R3, R9 ;  /* 0x0000000900037305 */ /* 0x000e24000021f000 */
[----:B0-----:R-:W-:-:S04]  /*13a00*/  IMAD.MOV R11, RZ, RZ, -R3 ;  /* 0x000000ffff0b7224 */ /* 0x001fc800078e0a03 */
[----:B------:R-:W-:-:S04]  /*13a10*/  IMAD R11, R11, R10, RZ ;  /* 0x0000000a0b0b7224 */ /* 0x000fc800078e02ff */
[----:B------:R-:W-:-:S04]  /*13a20*/  IMAD.HI.U32 R2, R3, R11, R2 ;  /* 0x0000000b03027227 */ /* 0x000fc800078e0002 */
[----:B------:R-:W-:Y:S02]  /*13a30*/  IMAD.MOV R3, RZ, RZ, -R12 ;  /* 0x000000ffff037224 */ /* 0x000fe400078e0a0c */
        /* <DEDUP_REMOVED lines=8> */
[----:B------:R-:W-:-:S07]  /*13ac0*/  ISETP.GE.AND P2, PT, R3, RZ, PT ;  /* 0x000000ff0300720c */ /* 0x000fce0003f46270 */
[----:B------:R-:W-:-:S06]  /*13ad0*/  @P0 VIADD R2, R2, 0x1 ;  /* 0x0000000102020836 */ /* 0x000fcc0000000000 */
[----:B------:R-:W-:Y:S01]  /*13ae0*/  @!P2 IMAD.MOV R2, RZ, RZ, -R2 ;  /* 0x000000ffff02a224 */ /* 0x000fe200078e0a02 */
[----:B------:R-:W-:-:S05]  /*13af0*/  @!P1 LOP3.LUT R2, RZ, R6, RZ, 0x33, !PT ;  /* 0x00000006ff029212 */ /* 0x000fca00078e33ff */
[----:B------:R-:W-:Y:S02]  /*13b00*/  IMAD R11, R13, R2, RZ ;  /* 0x000000020d0b7224 */ /* 0x000fe400078e02ff */
[----:B------:R-:W-:Y:S02]  /*13b10*/  IMAD.MOV R2, RZ, RZ, -R2 ;  /* 0x000000ffff027224 */ /* 0x000fe400078e0a02 */
[----:B------:R-:W-:Y:S02]  /*13b20*/  IMAD.MOV R3, RZ, RZ, -R11 ;  /* 0x000000ffff037224 */ /* 0x000fe400078e0a0b */
[----:B------:R-:W-:Y:S02]  /*13b30*/  IMAD R6, R6, R2, R5 ;  /* 0x0000000206067224 */ /* 0x000fe400078e0205 */
[----:B------:R-:W-:Y:S01]  /*13b40*/  IMAD.MOV.U32 R2, RZ, RZ, RZ ;  /* 0x000000ffff027224 */ /* 0x000fe200078e00ff */
[----:B------:R-:W-:-:S04]  /*13b50*/  VIADDMNMX R13, R3, R4, R13, PT ;  /* 0x00000004030d7246 */ /* 0x000fc8000380010d */
[-C--:B------:R-:W-:Y:S01]  /*13b60*/  IABS R8, R13.reuse ;  /* 0x0000000d00087213 */ /* 0x080fe20000000000 */
[----:B------:R-:W-:Y:S01]  /*13b70*/  IMAD.MOV R30, RZ, RZ, -R13 ;  /* 0x000000ffff1e7224 */ /* 0x000fe200078e0a0d */
[----:B------:R-:W-:Y:S02]  /*13b80*/  IABS R10, R13 ;  /* 0x0000000d000a7213 */ /* 0x000fe40000000000 */
[----:B------:R-:W0:Y:S08]  /*13b90*/  I2F.RP R4, R8 ;  /* 0x0000000800047306 */ /* 0x000e300000209400 */
[----:B0-----:R-:W0:Y:S02]  /*13ba0*/  MUFU.RCP R4, R4 ;  /* 0x0000000400047308 */ /* 0x001e240000001000 */
[----:B0-----:R-:W-:-:S06]  /*13bb0*/  VIADD R3, R4, 0xffffffe ;  /* 0x0ffffffe04037836 */ /* 0x001fcc0000000000 */
[----:B------:R-:W0:Y:S02]  /*13bc0*/  F2I.FTZ.U32.TRUNC.NTZ R3, R3 ;  /* 0x0000000300037305 */ /* 0x000e24000021f000 */
[----:B0-----:R-:W-:-:S04]  /*13bd0*/  IMAD.MOV R9, RZ, RZ, -R3 ;  /* 0x000000ffff097224 */ /* 0x001fc800078e0a03 */
[----:B------:R-:W-:Y:S01]  /*13be0*/  IMAD.MOV.U32 R5, RZ, RZ, R9 ;  /* 0x000000ffff057224 */ /* 0x000fe200078e0009 */
[----:B------:R-:W-:-:S03]  /*13bf0*/  IABS R9, R6 ;  /* 0x0000000600097213 */ /* 0x000fc60000000000 */
        /* <DEDUP_REMOVED lines=11> */
[----:B------:R-:W-:Y:S02]  /*13cb0*/  ISETP.GE.AND P2, PT, R3, RZ, PT ;  /* 0x000000ff0300720c */ /* 0x000fe40003f46270 */
[----:B------:R-:W-:-:S05]  /*13cc0*/  IADD3 R3, R11, 0x1000000, R6 ;  /* 0x010000000b037810 */ /* 0x000fca0007ffe006 */
[----:B------:R-:W-:-:S06]  /*13cd0*/  @P0 VIADD R2, R2, 0x1 ;  /* 0x0000000102020836 */ /* 0x000fcc0000000000 */
[----:B------:R-:W-:Y:S01]  /*13ce0*/  @!P2 IMAD.MOV R2, RZ, RZ, -R2 ;  /* 0x000000ffff02a224 */ /* 0x000fe200078e0a02 */
[----:B------:R-:W-:-:S05]  /*13cf0*/  @!P1 LOP3.LUT R2, RZ, R13, RZ, 0x33, !PT ;  /* 0x0000000dff029212 */ /* 0x000fca00078e33ff */
[----:B------:R-:W-:-:S07]  /*13d00*/  IMAD R30, R2, R30, R3 ;  /* 0x0000001e021e7224 */ /* 0x000fce00078e0203 */
.L_x_1578:
[----:B------:R-:W-:-:S05]  /*13d10*/  LOP3.LUT R29, RZ, R2, RZ, 0x33, !PT ;  /* 0x00000002ff1d7212 */ /* 0x000fca00078e33ff */
[----:B------:R-:W-:Y:S01]  /*13d20*/  IMAD.IADD R29, R0, 0x1, R29 ;  /* 0x00000001001d7824 */ /* 0x000fe200078e021d */
[----:B------:R-:W-:Y:S06]  /*13d30*/  BRA `(.L_x_1579) ;  /* 0x0000000000107947 */ /* 0x000fec0003800000 */
.L_x_1574:
[----:B------:R-:W-:Y:S01]  /*13d40*/  IMAD.MOV.U32 R28, RZ, RZ, R11 ;  /* 0x000000ffff1c7224 */ /* 0x000fe200078e000b */
[----:B------:R-:W-:Y:S01]  /*13d50*/  ULDC UR42, c[0x0][0xc3c] ;  /* 0x00030f00002a7ab9 */ /* 0x000fe20000000800 */
[----:B------:R-:W-:Y:S02]  /*13d60*/  IMAD.MOV.U32 R29, RZ, RZ, RZ ;  /* 0x000000ffff1d7224 */ /* 0x000fe400078e00ff */
[----:B------:R-:W-:-:S07]  /*13d70*/  IMAD.MOV.U32 R30, RZ, RZ, RZ ;  /* 0x000000ffff1e7224 */ /* 0x000fce00078e00ff */
.L_x_1579:
[----:B------:R-:W-:Y:S01]  /*13d80*/  ISETP.NE.AND P0, PT, R7, RZ, PT ;  /* 0x000000ff0700720c */ /* 0x000fe20003f05270 */
[----:B------:R-:W-:-:S12]  /*13d90*/  IMAD.U32 R31, RZ, RZ, UR42 ;  /* 0x0000002aff1f7e24 */ /* 0x000fd8000f8e00ff */
[----:B------:R-:W0:Y:S01]  /*13da0*/  @!P0 S2R R3, SR_CgaCtaId ;  /* 0x0000000000038919 */ /* 0x000e220000008800 */
[----:B------:R-:W-:-:S04]  /*13db0*/  @!P0 MOV R0, 0x400 ;  /* 0x0000040000008802 */ /* 0x000fc80000000f00 */
[----:B0-----:R-:W-:-:S05]  /*13dc0*/  @!P0 LEA R0, R3, R0, 0x18 ;  /* 0x0000000003008211 */ /* 0x001fca00078ec0ff */
[----:B------:R0:W-:Y:S01]  /*13dd0*/  @!P0 STS.128 [R0+0x284d0], R28 ;  /* 0x0284d01c00008388 */ /* 0x0001e20000000c00 */
[----:B------:R-:W-:Y:S06]  /*13de0*/  BAR.ARV 0x5, 0x180 ;  /* 0x0146000000007b1d */ /* 0x000fec0000002000 */
.L_x_1572:
[----:B------:R-:W-:Y:S01]  /*13df0*/  ULDC UR4, c[0x0][0xc3c] ;  /* 0x00030f0000047ab9 */ /* 0x000fe20000000800 */
[----:B------:R1:W-:Y:S01]  /*13e00*/  STL [R1+0x4], RZ ;  /* 0x000004ff01007387 */ /* 0x0003e20000100800 */
[----:B------:R-:W-:Y:S01]  /*13e10*/  UISETP.GE.AND UP0, UPT, UR42, UR4, UPT ;  /* 0x000000042a00728c */ /* 0x000fe2000bf06270 */
[----:B------:R-:W-:Y:S02]  /*13e20*/  IMAD.MOV.U32 R23, RZ, RZ, 0x1 ;  /* 0x00000001ff177424 */ /* 0x000fe400078e00ff */
[----:B------:R-:W-:-:S03]  /*13e30*/  IMAD.MOV.U32 R19, RZ, RZ, RZ ;  /* 0x000000ffff137224 */ /* 0x000fc600078e00ff */
[----:B------:R-:W-:-:S13]  /*13e40*/  PLOP3.LUT P0, PT, PT, PT, UP0, 0x80, 0x0 ;  /* 0x000000000000781c */ /* 0x000fda0003f0f008 */
[----:B-1----:R-:W-:Y:S05]  /*13e50*/  @P0 BRA `(.L_x_1580) ;  /* 0x00000058006c0947 */ /* 0x002fea0003800000 */
[----:B0-----:R-:W2:Y:S01]  /*13e60*/  LDL R0, [R1+0x14] ;  /* 0x0000140001007983 */ /* 0x001ea20000100800 */
[----:B------:R-:W0:Y:S01]  /*13e70*/  S2UR UR4, SR_CgaCtaId ;  /* 0x00000000000479c3 */ /* 0x000e220000008800 */
[----:B------:R-:W-:Y:S01]  /*13e80*/  MOV R17, 0x400 ;  /* 0x0000040000117802 */ /* 0x000fe20000000f00 */
[----:B------:R-:W-:Y:S01]  /*13e90*/  IMAD.MOV.U32 R37, RZ, RZ, 0x20 ;  /* 0x00000020ff257424 */ /* 0x000fe200078e00ff */
[----:B------:R-:W1:Y:S01]  /*13ea0*/  S2R R9, SR_TID.X ;  /* 0x0000000000097919 */ /* 0x000e620000002100 */
[----:B------:R-:W-:Y:S01]  /*13eb0*/  IMAD.MOV.U32 R23, RZ, RZ, 0x1 ;  /* 0x00000001ff177424 */ /* 0x000fe200078e00ff */
[----:B------:R-:W-:Y:S01]  /*13ec0*/  ULDC UR47, c[0x0][0xc] ;  /* 0x00000300002f7ab9 */ /* 0x000fe20000000800 */
[----:B------:R-:W-:Y:S01]  /*13ed0*/  IMAD.MOV.U32 R19, RZ, RZ, RZ ;  /* 0x000000ffff137224 */ /* 0x000fe200078e00ff */
[----:B------:R3:W-:Y:S01]  /*13ee0*/  STL [R1+0x4], RZ ;  /* 0x000004ff01007387 */ /* 0x0007e20000100800 */
[----:B0-----:R-:W-:-:S05]  /*13ef0*/  IMAD.U32 R34, RZ, RZ, UR4 ;  /* 0x00000004ff227e24 */ /* 0x001fca000f8e00ff */
[----:B------:R-:W-:Y:S01]  /*13f00*/  LEA R17, R34, R17, 0x18 ;  /* 0x0000001122117211 */ /* 0x000fe200078ec0ff */
[C---:B-1----:R-:W-:Y:S01]  /*13f10*/  IMAD.SHL.U32 R4, R9.reuse, 0x40, RZ ;  /* 0x0000004009047824 */ /* 0x042fe200078e00ff */
[C---:B------:R-:W-:Y:S01]  /*13f20*/  LOP3.LUT R8, R9.reuse, 0x7f, RZ, 0xc0, !PT ;  /* 0x0000007f09087812 */ /* 0x040fe200078ec0ff */
[C---:B------:R-:W-:Y:S01]  /*13f30*/  IMAD.SHL.U32 R22, R9.reuse, 0x80, RZ ;  /* 0x0000008009167824 */ /* 0x040fe200078e00ff */
[C---:B------:R-:W-:Y:S01]  /*13f40*/  LOP3.LUT P0, RZ, R9.reuse, 0x4, RZ, 0xc0, !PT ;  /* 0x0000000409ff7812 */ /* 0x040fe2000780c0ff */
[----:B------:R-:W-:Y:S01]  /*13f50*/  IMAD.SHL.U32 R6, R9, 0x8, RZ ;  /* 0x0000000809067824 */ /* 0x000fe200078e00ff */
[----:B------:R-:W-:Y:S02]  /*13f60*/  SHF.R.U32.HI R2, RZ, 0x5, R8 ;  /* 0x00000005ff027819 */ /* 0x000fe40000011608 */
[----:B------:R-:W-:Y:S02]  /*13f70*/  LOP3.LUT R3, R22, 0x380, RZ, 0xc0, !PT ;  /* 0x0000038016037812 */ /* 0x000fe400078ec0ff */
[----:B------:R-:W-:-:S02]  /*13f80*/  LOP3.LUT R7, R4, 0x40, RZ, 0xc0, !PT ;  /* 0x0000004004077812 */ /* 0x000fc400078ec0ff */
[----:B------:R-:W-:Y:S01]  /*13f90*/  LOP3.LUT R33, R4, 0x200, RZ, 0xc0, !PT ;  /* 0x0000020004217812 */ /* 0x000fe200078ec0ff */
[C---:B------:R-:W-:Y:S01]  /*13fa0*/  IMAD R3, R2.reuse, 0x10, R3 ;  /* 0x0000001002037824 */ /* 0x040fe200078e0203 */
[----:B------:R-:W-:Y:S01]  /*13fb0*/  SEL R37, R37, 0xffffffe0, !P0 ;  /* 0xffffffe025257807 */ /* 0x000fe20004000000 */
[----:B------:R-:W-:Y:S01]  /*13fc0*/  IMAD R7, R2, 0x400, R7 ;  /* 0x0000040002077824 */ /* 0x000fe200078e0207 */
[----:B--2---:R-:W-:Y:S02]  /*13fd0*/  R2UR UR5, R0 ;  /* 0x00000000000572ca */ /* 0x004fe400000e0000 */
[----:B------:R-:W-:-:S04]  /*13fe0*/  LOP3.LUT R0, R4, 0x180, RZ, 0xc0, !PT ;  /* 0x0000018004007812 */ /* 0x000fc800078ec0ff */
[----:B------:R-:W-:Y:S01]  /*13ff0*/  LOP3.LUT R5, R0, 0x10, R9, 0xf8, !PT ;  /* 0x0000001000057812 */ /* 0x000fe200078ef809 */
[----:B------:R-:W-:-:S03]  /*14000*/  IMAD.SHL.U32 R0, R9, 0x10, RZ ;  /* 0x0000001009007824 */ /* 0x000fc600078e00ff */
[----:B------:R-:W-:Y:S01]  /*14010*/  LOP3.LUT R6, R5, 0x30, R6, 0x78, !PT ;  /* 0x0000003005067812 */ /* 0x000fe200078e7806 */
[----:B------:R-:W-:Y:S01]  /*14020*/  IMAD.SHL.U32 R5, R9, 0x2, RZ ;  /* 0x0000000209057824 */ /* 0x000fe200078e00ff */
[----:B------:R-:W-:Y:S01]  /*14030*/  LOP3.LUT R2, R0, 0x3f0, RZ, 0xc0, !PT ;  /* 0x000003f000027812 */ /* 0x000fe200078ec0ff */
[----:B------:R-:W-:Y:S01]  /*14040*/  ULOP3.LUT UR45, UR5, 0x2, URZ, 0xfc, !UPT ;  /* 0x00000002052d7892 */ /* 0x000fe2000f8efc3f */
[----:B------:R-:W-:Y:S01]  /*14050*/  LOP3.LUT R3, R3, 0x70, R0, 0x78, !PT ;  /* 0x0000007003037812 */ /* 0x000fe200078e7800 */
[----:B------:R-:W-:Y:S01]  /*14060*/  ULOP3.LUT UR46, UR5, 0x1, URZ, 0xfc, !UPT ;  /* 0x00000001052e7892 */ /* 0x000fe2000f8efc3f */
[----:B------:R-:W-:Y:S02]  /*14070*/  LOP3.LUT R5, R2, 0x70, R5, 0x78, !PT ;  /* 0x0000007002057812 */ /* 0x000fe400078e7805 */
[----:B------:R-:W-:Y:S02]  /*14080*/  SHF.R.U32.HI R2, RZ, 0x3, R8 ;  /* 0x00000003ff027819 */ /* 0x000fe40000011608 */
[----:B------:R-:W-:-:S02]  /*14090*/  LOP3.LUT R36, R5, 0x400, R0, 0xf8, !PT ;  /* 0x0000040005247812 */ /* 0x000fc400078ef800 */
[----:B------:R-:W-:Y:S02]  /*140a0*/  LOP3.LUT R32, R0, 0x70, RZ, 0xc0, !PT ;  /* 0x0000007000207812 */ /* 0x000fe400078ec0ff */
[----:B------:R-:W-:Y:S01]  /*140b0*/  LOP3.LUT R0, R2, 0x70, R0, 0xf8, !PT ;  /* 0x0000007002007812 */ /* 0x000fe200078ef800 */
[----:B------:R-:W-:Y:S01]  /*140c0*/  IMAD.IADD R0, R17, 0x1, R36 ;  /* 0x0000000111007824 */ /* 0x000fe200078e0224 */
[----:B------:R-:W-:Y:S02]  /*140d0*/  LOP3.LUT R22, R3, 0xc00, R22, 0xf8, !PT ;  /* 0x00000c0003167812 */ /* 0x000fe400078ef816 */
[----:B------:R-:W-:Y:S02]  /*140e0*/  IADD3 R33, R6, R7, R33 ;  /* 0x0000000706217210 */ /* 0x000fe40007ffe021 */
[----:B------:R3:W-:Y:S01]  /*140f0*/  STL [R1], R0 ;  /* 0x0000000001007387 */ /* 0x0007e20000100800 */
[----:B------:R-:W-:Y:S01]  /*14100*/  VIADD R35, R22, 0x40 ;  /* 0x0000004016237836 */ /* 0x000fe20000000000 */
[----:B------:R-:W-:Y:S01]  /*14110*/  LOP3.LUT R2, R32, 0x80, RZ, 0xfc, !PT ;  /* 0x0000008020027812 */ /* 0x000fe200078efcff */
[----:B------:R-:W-:-:S07]  /*14120*/  @P0 VIADD R35, R22, 0xffffffc0 ;  /* 0xffffffc016230836 */ /* 0x000fce0000000000 */
.L_x_1662:
[----:B------:R-:W-:Y:S01]  /*14130*/  ULDC.64 UR4, c[0x0][0xa28] ;  /* 0x00028a0000047ab9 */ /* 0x000fe20000000a00 */
[----:B------:R-:W-:Y:S01]  /*14140*/  ULDC.64 UR6, c[0x0][0xa18] ;  /* 0x0002860000067ab9 */ /* 0x000fe20000000a00 */
[----:B------:R-:W-:Y:S02]  /*14150*/  UISETP.NE.U32.AND UP0, UPT, UR4, URZ, UPT ;  /* 0x0000003f0400728c */ /* 0x000fe4000bf05070 */
[----:B------:R-:W-:Y:S02]  /*14160*/  UISETP.NE.U32.AND UP2, UPT, UR6, URZ, UPT ;  /* 0x0000003f0600728c */ /* 0x000fe4000bf45070 */
[----:B------:R-:W-:Y:S02]  /*14170*/  UISETP.NE.AND.EX UP0, UPT, UR5, URZ, UPT, UP0 ;  /* 0x0000003f0500728c */ /* 0x000fe4000bf05300 */
[----:B------:R-:W-:Y:S01]  /*14180*/  UISETP.NE.AND.EX UP2, UPT, UR7, URZ, UPT, UP2 ;  /* 0x0000003f0700728c */ /* 0x000fe2000bf45320 */
[----:B------:R-:W-:Y:S02]  /*14190*/  ULDC.64 UR4, c[0x0][0xa00] ;  /* 0x0002800000047ab9 */ /* 0x000fe40000000a00 */
[----:B------:R-:W-:Y:S01]  /*141a0*/  ULDC.64 UR6, c[0x0][0xa00] ;  /* 0x0002800000067ab9 */ /* 0x000fe20000000a00 */
[----:B------:R-:W-:Y:S01]  /*141b0*/  UISETP.NE.U32.AND UP1, UPT, UR4, URZ, UPT ;  /* 0x0000003f0400728c */ /* 0x000fe2000bf25070 */
[----:B------:R-:W-:Y:S01]  /*141c0*/  PLOP3.LUT P0, PT, PT, PT, UP0, 0x80, 0x0 ;  /* 0x000000000000781c */ /* 0x000fe20003f0f008 */
[----:B------:R-:W-:-:S02]  /*141d0*/  UIMAD.WIDE UR6, UR42, 0x4, UR6 ;  /* 0x000000042a0678a5 */ /* 0x000fc4000f8e0206 */
[----:B------:R-:W-:Y:S01]  /*141e0*/  UISETP.NE.AND.EX UP3, UPT, UR5, URZ, UPT, UP1 ;  /* 0x0000003f0500728c */ /* 0x000fe2000bf65310 */
[----:B------:R-:W-:Y:S02]  /*141f0*/  UMOV UR40, URZ ;  /* 0x0000003f00287c82 */ /* 0x000fe40008000000 */
[----:B------:R-:W-:Y:S01]  /*14200*/  @UP0 ULDC.64 UR4, c[0x0][0xa28] ;  /* 0x00028a0000040ab9 */ /* 0x000fe20000000a00 */
[----:B------:R-:W-:Y:S01]  /*14210*/  ULDC.64 UR8, c[0x0][0xa20] ;  /* 0x0002880000087ab9 */ /* 0x000fe20000000a00 */
[----:B------:R-:W-:Y:S01]  /*14220*/  @UP0 UIMAD.WIDE UR4, UR42, 0x4, UR4 ;  /* 0x000000042a0408a5 */ /* 0x000fe2000f8e0204 */
[----:B------:R-:W-:Y:S01]  /*14230*/  PLOP3.LUT P1, PT, PT, PT, UP3, 0x80, 0x0 ;  /* 0x000000000000781c */ /* 0x000fe20003f2f038 */
[----:B------:R-:W-:Y:S01]  /*14240*/  ULDC UR38, c[0x0][0x2f0] ;  /* 0x0000bc0000267ab9 */ /* 0x000fe20000000800 */
[----:B------:R-:W-:Y:S01]  /*14250*/  PLOP3.LUT P2, PT, PT, PT, UP3, 0x80, 0x0 ;  /* 0x000000000000781c */ /* 0x000fe20003f4f038 */
[----:B------:R-:W-:Y:S01]  /*14260*/  UMOV UR41, URZ ;  /* 0x0000003f00297c82 */ /* 0x000fe20008000000 */
[----:B------:R-:W-:Y:S01]  /*14270*/  UP2UR UR48, UPR, URZ, 0x8 ;  /* 0x000000083f307883 */ /* 0x000fe20008000000 */
[----:B-1----:R-:W-:-:S02]  /*14280*/  IMAD.U32 R2, RZ, RZ, UR4 ;  /* 0x00000004ff027e24 */ /* 0x002fc4000f8e00ff */
[----:B--2---:R-:W-:Y:S01]  /*14290*/  IMAD.U32 R3, RZ, RZ, UR5 ;  /* 0x00000005ff037e24 */ /* 0x004fe2000f8e00ff */
[----:B------:R-:W-:-:S04]  /*142a0*/  @UP2 ULDC.64 UR4, c[0x0][0xa18] ;  /* 0x0002860000042ab9 */ /* 0x000fc80000000a00 */
[----:B0--3--:R0:W2:Y:S01]  /*142b0*/  @P0 LDG.E R0, desc[UR36][R2.64] ;  /* 0x0000002402000981 */ /* 0x0090a2000c1e1900 */
[----:B------:R-:W-:Y:S01]  /*142c0*/  @UP2 UIMAD.WIDE UR4, UR42, 0x4, UR4 ;  /* 0x000000042a0428a5 */ /* 0x000fe2000f8e0204 */
[----:B0-----:R-:W-:Y:S02]  /*142d0*/  IMAD.U32 R2, RZ, RZ, UR6 ;  /* 0x00000006ff027e24 */ /* 0x001fe4000f8e00ff */
[----:B------:R-:W-:-:S05]  /*142e0*/  IMAD.U32 R3, RZ, RZ, UR7 ;  /* 0x00000007ff037e24 */ /* 0x000fca000f8e00ff */
[----:B------:R0:W3:Y:S01]  /*142f0*/  @P1 LDG.E R4, desc[UR36][R2.64] ;  /* 0x0000002402041981 */ /* 0x0000e2000c1e1900 */
[----:B------:R-:W-:Y:S01]  /*14300*/  PLOP3.LUT P1, PT, PT, PT, UP2, 0x80, 0x0 ;  /* 0x000000000000781c */ /* 0x000fe20003f2f028 */
[----:B0-----:R-:W-:Y:S02]  /*14310*/  IMAD.U32 R2, RZ, RZ, UR4 ;  /* 0x00000004ff027e24 */ /* 0x001fe4000f8e00ff */
[----:B------:R-:W-:Y:S01]  /*14320*/  IMAD.U32 R3, RZ, RZ, UR5 ;  /* 0x00000005ff037e24 */ /* 0x000fe2000f8e00ff */
[----:B------:R-:W-:-:S09]  /*14330*/  ULDC.64 UR4, c[0x0][0x418] ;  /* 0x0001060000047ab9 */ /* 0x000fd20000000a00 */
[----:B------:R-:W4:Y:S01]  /*14340*/  @P1 LDG.E R5, desc[UR36][R2.64] ;  /* 0x0000002402051981 */ /* 0x000f22000c1e1900 */
[----:B------:R-:W-:-:S03]  /*14350*/  UISETP.NE.U32.AND UP0, UPT, UR4, URZ, UPT ;  /* 0x0000003f0400728c */ /* 0x000fc6000bf05070 */
[----:B------:R-:W-:Y:S01]  /*14360*/  ULDC UR4, c[0x0][0x424] ;  /* 0x0001090000047ab9 */ /* 0x000fe20000000800 */
[----:B------:R-:W-:-:S04]  /*14370*/  UISETP.NE.AND.EX UP0, UPT, UR5, URZ, UPT, UP0 ;  /* 0x0000003f0500728c */ /* 0x000fc8000bf05300 */
[----:B------:R-:W-:-:S04]  /*14380*/  USEL UR4, UR4, 0x1, UP0 ;  /* 0x0000000104047887 */ /* 0x000fc80008000000 */
[----:B------:R-:W-:Y:S01]  /*14390*/  UIMAD UR38, UR4, UR38, URZ ;  /* 0x00000026042672a4 */ /* 0x000fe2000f8e023f */
[----:B--2---:R-:W-:Y:S02]  /*143a0*/  @P0 R2UR UR40, R0 ;  /* 0x00000000002802ca */ /* 0x004fe400000e0000 */
[----:B------:R-:W-:-:S04]  /*143b0*/  ISETP.NE.U32.AND P0, PT, RZ, UR8, PT ;  /* 0x00000008ff007c0c */ /* 0x000fc8000bf05070 */
[----:B------:R-:W-:Y:S02]  /*143c0*/  ISETP.NE.AND.EX P0, PT, RZ, UR9, PT, P0 ;  /* 0x00000009ff007c0c */ /* 0x000fe4000bf05300 */
[----:B---3--:R-:W-:Y:S02]  /*143d0*/  @P2 R2UR UR41, R4 ;  /* 0x00000000042922ca */ /* 0x008fe400000e0000 */
[----:B----4-:R-:W-:Y:S01]  /*143e0*/  @P1 R2UR UR43, R5 ;  /* 0x00000000052b12ca */ /* 0x010fe200000e0000 */
[----:B------:R-:W-:-:S14]  /*143f0*/  @P1 BRA `(.L_x_1581) ;  /* 0x00000000002c1947 */ /* 0x000fdc0003800000 */
[----:B------:R-:W-:Y:S01]  /*14400*/  UISETP.NE.AND UP0, UPT, UR48, URZ, UPT ;  /* 0x0000003f3000728c */ /* 0x000fe2000bf05270 */
[----:B------:R-:W-:-:S05]  /*14410*/  ULDC UR43, c[0x0][0x288] ;  /* 0x0000a200002b7ab9 */ /* 0x000fca0000000800 */
[----:B------:R-:W-:-:S13]  /*14420*/  PLOP3.LUT P1, PT, PT, PT, UP0, 0x40, 0x0 ;  /* 0x000000000000781c */ /* 0x000fda0003f2e808 */
[----:B------:R-:W-:Y:S05]  /*14430*/  @P1 BRA `(.L_x_1581) ;  /* 0x00000000001c1947 */ /* 0x000fea0003800000 */
[----:B------:R-:W-:Y:S02]  /*14440*/  IMAD.U32 R2, RZ, RZ, UR6 ;  /* 0x00000006ff027e24 */ /* 0x000fe4000f8e00ff */
[----:B------:R-:W-:-:S05]  /*14450*/  IMAD.U32 R3, RZ, RZ, UR7 ;  /* 0x00000007ff037e24 */ /* 0x000fca000f8e00ff */
[----:B------:R-:W2:Y:S04]  /*14460*/  LDG.E R0, desc[UR36][R2.64] ;  /* 0x0000002402007981 */ /* 0x000ea8000c1e1900 */
[----:B------:R-:W3:Y:S01]  /*14470*/  LDG.E R4, desc[UR36][R2.64+0x4] ;  /* 0x0000042402047981 */ /* 0x000ee2000c1e1900 */
[----:B--2---:R-:W-:Y:S02]  /*14480*/  R2UR UR4, R0 ;  /* 0x00000000000472ca */ /* 0x004fe400000e0000 */
[----:B---3--:R-:W-:-:S13]  /*14490*/  R2UR UR43, R4 ;  /* 0x00000000042b72ca */ /* 0x008fda00000e0000 */
[----:B------:R-:W-:-:S12]  /*144a0*/  UIADD3 UR43, -UR4, UR43, URZ ;  /* 0x0000002b042b7290 */ /* 0x000fd8000fffe13f */
.L_x_1581:
        /* <DEDUP_REMOVED lines=8> */
.L_x_1582:
        /* <DEDUP_REMOVED lines=13> */
.L_x_1583:
[----:B------:R-:W-:Y:S01]  /*14600*/  ULDC UR4, c[0x0][0x448] ;  /* 0x0001120000047ab9 */ /* 0x000fe20000000800 */
[----:B------:R-:W-:Y:S01]  /*14610*/  IMAD.SHL.U32 R26, R29, 0x80, RZ ;  /* 0x000000801d1a7824 */ /* 0x000fe200078e00ff */
[----:B------:R-:W-:Y:S02]  /*14620*/  UISETP.NE.AND UP0, UPT, UR4, 0x1, UPT ;  /* 0x000000010400788c */ /* 0x000fe4000bf05270 */
[----:B------:R-:W-:Y:S01]  /*14630*/  UIADD3 UR38, -UR40, UR38, URZ ;  /* 0x0000002628267290 */ /* 0x000fe2000fffe13f */
[----:B------:R-:W-:Y:S01]  /*14640*/  VIADD R0, R26, 0x7f ;  /* 0x0000007f1a007836 */ /* 0x000fe20000000000 */
[----:B------:R-:W-:Y:S02]  /*14650*/  UP2UR UR49, UPR, URZ, 0x1 ;  /* 0x000000013f317883 */ /* 0x000fe40008000000 */
[----:B------:R-:W-:Y:S01]  /*14660*/  PLOP3.LUT P0, PT, PT, PT, UP0, 0x80, 0x0 ;  /* 0x000000000000781c */ /* 0x000fe20003f0f008 */
[----:B------:R-:W-:Y:S01]  /*14670*/  UIADD3 UR6, UR38, 0x1, -UR43 ;  /* 0x0000000126067890 */ /* 0x000fe2000fffe82b */
[----:B------:R-:W-:-:S03]  /*14680*/  PLOP3.LUT P1, PT, PT, PT, UP0, 0x80, 0x0 ;  /* 0x000000000000781c */ /* 0x000fc60003f2f008 */
[----:B------:R-:W-:-:S08]  /*14690*/  @UP0 ULDC UR4, c[0x0][0x44c] ;  /* 0x0001130000040ab9 */ /* 0x000fd00000000800 */
[----:B------:R-:W-:Y:S01]  /*146a0*/  @P0 IMAD.HI.U32 R2, R0, UR4, RZ ;  /* 0x0000000400020c27 */ /* 0x000fe2000f8e00ff */
[----:B------:R-:W-:-:S04]  /*146b0*/  @UP0 ULDC UR4, c[0x0][0x450] ;  /* 0x0001140000040ab9 */ /* 0x000fc80000000800 */
[----:B------:R-:W-:Y:S01]  /*146c0*/  @P1 SHF.R.U32.HI R0, RZ, UR4, R2 ;  /* 0x00000004ff001c19 */ /* 0x000fe20008011602 */
[----:B------:R-:W-:Y:S02]  /*146d0*/  ULDC.64 UR4, c[0x0][0x9e0] ;  /* 0x0002780000047ab9 */ /* 0x000fe40000000a00 */
[----:B------:R-:W-:Y:S01]  /*146e0*/  UISETP.GE.AND UP0, UPT, UR5, 0x1, UPT ;  /* 0x000000010500788c */ /* 0x000fe2000bf06270 */
[----:B------:R-:W-:-:S05]  /*146f0*/  R2UR UR7, R0 ;  /* 0x00000000000772ca */ /* 0x000fca00000e0000 */
[----:B------:R-:W-:-:S08]  /*14700*/  PLOP3.LUT P1, PT, PT, PT, UP0, 0x80, 0x0 ;  /* 0x000000000000781c */ /* 0x000fd00003f2f008 */
[----:B------:R-:W-:-:S04]  /*14710*/  UIADD3 UR6, UR6, UR7, URZ ;  /* 0x0000000706067290 */ /* 0x000fc8000fffe03f */
[----:B------:R-:W-:-:S06]  /*14720*/  UIADD3 UR4, UR6, UR4, URZ ;  /* 0x0000000406047290 */ /* 0x000fcc000fffe03f */
[----:B------:R-:W-:Y:S01]  /*14730*/  IMAD.U32 R0, RZ, RZ, UR4 ;  /* 0x00000004ff007e24 */ /* 0x000fe2000f8e00ff */
[----:B------:R-:W-:Y:S06]  /*14740*/  @!P1 BRA `(.L_x_1584) ;  /* 0x0000000000409947 */ /* 0x000fec0003800000 */
        /* <DEDUP_REMOVED lines=10> */
.L_x_1585:
[----:B------:R-:W-:-:S11]  /*147f0*/  UISETP.NE.AND UP0, UPT, UR5, 0x1, UPT ;  /* 0x000000010500788c */ /* 0x000fd6000bf05270 */
[----:B------:R-:W-:Y:S02]  /*14800*/  @UP0 ULDC.64 UR8, c[0x0][0x9e8] ;  /* 0x00027a0000080ab9 */ /* 0x000fe40000000a00 */
[----:B------:R-:W-:-:S04]  /*14810*/  UIMAD.WIDE.U32 UR6, UR4, UR8, URZ ;  /* 0x00000008040672a5 */ /* 0x000fc8000f8e003f */
[----:B------:R-:W-:-:S12]  /*14820*/  @UP0 USHF.R.U32.HI UR4, URZ, UR9, UR7 ;  /* 0x000000093f040299 */ /* 0x000fd80008011607 */
.L_x_1586:
[----:B------:R-:W-:-:S06]  /*14830*/  UIMAD UR4, UR4, UR5, UR5 ;  /* 0x00000005040472a4 */ /* 0x000fcc000f8e0205 */
[----:B------:R-:W-:-:S07]  /*14840*/  VIMNMX R0, R0, UR4, PT ;  /* 0x0000000400007c48 */ /* 0x000fce000bfe0100 */
.L_x_1584:
[----:B------:R-:W-:Y:S01]  /*14850*/  UISETP.NE.AND UP0, UPT, UR49, URZ, UPT ;  /* 0x0000003f3100728c */ /* 0x000fe2000bf05270 */
[----:B------:R-:W-:Y:S01]  /*14860*/  R2UR UR9, R26 ;  /* 0x000000001a0972ca */ /* 0x000fe200000e0000 */
[----:B------:R-:W-:Y:S01]  /*14870*/  UIADD3 UR4, UR38, 0x3f, URZ ;  /* 0x0000003f26047890 */ /* 0x000fe2000fffe03f */
[----:B------:R-:W-:-:S03]  /*14880*/  VIADD R0, R0, 0x3f ;  /* 0x0000003f00007836 */ /* 0x000fc60000000000 */
[----:B------:R-:W-:Y:S02]  /*14890*/  USHF.R.S32.HI UR8, URZ, 0x1f, UR4 ;  /* 0x0000001f3f087899 */ /* 0x000fe40008011404 */
[----:B------:R-:W-:Y:S02]  /*148a0*/  SHF.R.S32.HI R3, RZ, 0x1f, R0 ;  /* 0x0000001fff037819 */ /* 0x000fe40000011400 */
[----:B------:R-:W-:Y:S01]  /*148b0*/  ULEA.HI UR8, UR8, UR4, URZ, 0x6 ;  /* 0x0000000408087291 */ /* 0x000fe2000f8f303f */
[----:B------:R-:W-:Y:S01]  /*148c0*/  @UP0 ULDC UR6, c[0x0][0x44c] ;  /* 0x0001130000060ab9 */ /* 0x000fe20000000800 */
[----:B------:R-:W-:Y:S02]  /*148d0*/  @UP0 ULDC UR10, c[0x0][0x450] ;  /* 0x00011400000a0ab9 */ /* 0x000fe40000000800 */
[----:B------:R-:W-:Y:S01]  /*148e0*/  UIMAD.WIDE.U32 UR6, UR9, UR6, URZ ;  /* 0x00000006090672a5 */ /* 0x000fe2000f8e003f */
[----:B------:R-:W-:Y:S01]  /*148f0*/  LEA.HI R3, R3, R0, RZ, 0x6 ;  /* 0x0000000003037211 */ /* 0x000fe200078f30ff */
[----:B------:R-:W-:-:S02]  /*14900*/  USHF.R.S32.HI UR8, URZ, 0x6, UR8 ;  /* 0x000000063f087899 */ /* 0x000fc40008011408 */
[----:B------:R-:W-:Y:S01]  /*14910*/  @UP0 USHF.R.U32.HI UR9, URZ, UR10, UR7 ;  /* 0x0000000a3f090299 */ /* 0x000fe20008011607 */
[----:B------:R-:W-:Y:S01]  /*14920*/  SHF.R.S32.HI R3, RZ, 0x6, R3 ;  /* 0x00000006ff037819 */ /* 0x000fe20000011403 */
[----:B------:R-:W-:Y:S02]  /*14930*/  ULDC UR4, c[0x0][0x9dc] ;  /* 0x0002770000047ab9 */ /* 0x000fe40000000800 */
[----:B------:R-:W-:Y:S01]  /*14940*/  UIADD3 UR9, UR9, UR38, -UR43 ;  /* 0x0000002609097290 */ /* 0x000fe2000fffe82b */
[----:B------:R-:W-:-:S03]  /*14950*/  VIMNMX R27, R3, UR8, PT ;  /* 0x00000008031b7c48 */ /* 0x000fc6000bfe0100 */
        /* <DEDUP_REMOVED lines=12> */
.L_x_1588:
[----:B------:R-:W-:-:S11]  /*14a20*/  UISETP.NE.AND UP0, UPT, UR5, 0x1, UPT ;  /* 0x000000010500788c */ /* 0x000fd6000bf05270 */
[----:B------:R-:W-:Y:S02]  /*14a30*/  @UP0 ULDC.64 UR10, c[0x0][0x9e8] ;  /* 0x00027a00000a0ab9 */ /* 0x000fe40000000a00 */
[----:B------:R-:W-:-:S04]  /*14a40*/  UIMAD.WIDE.U32 UR6, UR9, UR10, URZ ;  /* 0x0000000a090672a5 */ /* 0x000fc8000f8e003f */
[----:B------:R-:W-:-:S12]  /*14a50*/  @UP0 USHF.R.U32.HI UR9, URZ, UR11, UR7 ;  /* 0x0000000b3f090299 */ /* 0x000fd80008011607 */
.L_x_1589:
[----:B------:R-:W-:-:S04]  /*14a60*/  UIMAD UR5, UR9, UR5, URZ ;  /* 0x00000005090572a4 */ /* 0x000fc8000f8e023f */
[----:B------:R-:W-:-:S04]  /*14a70*/  UISETP.LT.AND UP0, UPT, UR4, UR5, UPT ;  /* 0x000000050400728c */ /* 0x000fc8000bf01270 */
[----:B------:R-:W-:-:S12]  /*14a80*/  USEL UR4, UR4, UR5, !UP0 ;  /* 0x0000000504047287 */ /* 0x000fd8000c000000 */
.L_x_1587:
[----:B------:R-:W-:Y:S01]  /*14a90*/  USHF.R.S32.HI UR5, URZ, 0x1f, UR4 ;  /* 0x0000001f3f057899 */ /* 0x000fe20008011404 */
[----:B------:R-:W-:-:S03]  /*14aa0*/  R2UR UR7, R30 ;  /* 0x000000001e0772ca */ /* 0x000fc600000e0000 */
[----:B------:R-:W-:-:S04]  /*14ab0*/  ULEA.HI UR5, UR5, UR4, URZ, 0x6 ;  /* 0x0000000405057291 */ /* 0x000fc8000f8f303f */
[----:B------:R-:W-:-:S04]  /*14ac0*/  USHF.R.S32.HI UR6, URZ, 0x6, UR5 ;  /* 0x000000063f067899 */ /* 0x000fc80008011405 */
[----:B------:R-:W-:Y:S02]  /*14ad0*/  UISETP.LT.AND UP0, UPT, URZ, UR6, UPT ;  /* 0x000000063f00728c */ /* 0x000fe4000bf01270 */
[----:B------:R-:W-:Y:S02]  /*14ae0*/  ULOP3.LUT UR5, UR7, 0xff000000, URZ, 0xc0, !UPT ;  /* 0xff00000007057892 */ /* 0x000fe4000f8ec03f */
[----:B------:R-:W-:Y:S02]  /*14af0*/  USEL UR11, URZ, UR6, !UP0 ;  /* 0x000000063f0b7287 */ /* 0x000fe4000c000000 */
[----:B------:R-:W-:Y:S02]  /*14b00*/  ULOP3.LUT UR4, UR7, 0xff0000, URZ, 0xc0, !UPT ;  /* 0x00ff000007047892 */ /* 0x000fe4000f8ec03f */
[----:B------:R-:W-:Y:S02]  /*14b10*/  USHF.R.U32.HI UR5, URZ, 0x8, UR5 ;  /* 0x000000083f057899 */ /* 0x000fe40008011605 */
[----:B------:R-:W-:-:S02]  /*14b20*/  ISETP.GT.AND P0, PT, R27, UR11, PT ;  /* 0x0000000b1b007c0c */ /* 0x000fc4000bf04270 */
[----:B------:R-:W-:-:S03]  /*14b30*/  ULEA.HI UR5, UR4, UR5, URZ, 0x10 ;  /* 0x0000000504057291 */ /* 0x000fc6000f8f803f */
[----:B------:R-:W-:Y:S01]  /*14b40*/  UMOV UR4, URZ ;  /* 0x0000003f00047c82 */ /* 0x000fe20008000000 */
[----:B------:R-:W-:-:S07]  /*14b50*/  ULOP3.LUT UR44, UR5, 0xff, URZ, 0xc0, !UPT ;  /* 0x000000ff052c7892 */ /* 0x000fce000f8ec03f */
[----:B------:R-:W-:Y:S05]  /*14b60*/  @!P0 BRA `(.L_x_1590) ;  /* 0x0000000000908947 */ /* 0x000fea0003800000 */
[----:B------:R-:W-:Y:S01]  /*14b70*/  USHF.R.U32.HI UR6, URZ, 0x10, UR5 ;  /* 0x000000103f067899 */ /* 0x000fe20008011605 */
[----:B------:R-:W-:-:S03]  /*14b80*/  UMOV UR4, URZ ;  /* 0x0000003f00047c82 */ /* 0x000fc60008000000 */
[----:B------:R-:W-:-:S11]  /*14b90*/  UISETP.NE.AND UP0, UPT, UR6, URZ, UPT ;  /* 0x0000003f0600728c */ /* 0x000fd6000bf05270 */
[----:B------:R-:W-:Y:S02]  /*14ba0*/  @!UP0 ULDC UR6, c[0x0][0x9f0] ;  /* 0x00027c0000068ab9 */ /* 0x000fe40000000800 */
[----:B------:R-:W-:-:S04]  /*14bb0*/  IABS R0, UR6 ;  /* 0x0000000600007c13 */ /* 0x000fc80008000000 */
[----:B------:R-:W-:Y:S01]  /*14bc0*/  R2UR UR12, R0 ;  /* 0x00000000000c72ca */ /* 0x000fe200000e0000 */
[----:B------:R-:W-:-:S05]  /*14bd0*/  IMAD.U32 R0, RZ, RZ, UR6 ;  /* 0x00000006ff007e24 */ /* 0x000fca000f8e00ff */
[----:B------:R-:W-:-:S04]  /*14be0*/  IADD3 R0, R0, -0x1, R27 ;  /* 0xffffffff00007810 */ /* 0x000fc80007ffe01b */
[----:B------:R-:W-:Y:S02]  /*14bf0*/  R2UR UR7, R0 ;  /* 0x00000000000772ca */ /* 0x000fe400000e0000 */
[----:B------:R-:W-:Y:S01]  /*14c00*/  IABS R0, UR6 ;  /* 0x0000000600007c13 */ /* 0x000fe20008000000 */
[----:B------:R-:W0:Y:S10]  /*14c10*/  I2F.RP R2, UR12 ;  /* 0x0000000c00027d06 */ /* 0x000e340008209400 */
[----:B------:R-:W-:Y:S01]  /*14c20*/  UIADD3 UR7, -UR11, UR7, URZ ;  /* 0x000000070b077290 */ /* 0x000fe2000fffe13f */
[----:B0-----:R-:W0:Y:S02]  /*14c30*/  MUFU.RCP R2, R2 ;  /* 0x0000000200027308 */ /* 0x001e240000001000 */
[----:B0-----:R-:W-:-:S02]  /*14c40*/  VIADD R3, R2, 0xffffffe ;  /* 0x0ffffffe02037836 */ /* 0x001fc40000000000 */
[----:B------:R-:W-:Y:S01]  /*14c50*/  IMAD.MOV R2, RZ, RZ, -R0 ;  /* 0x000000ffff027224 */ /* 0x000fe200078e0a00 */
[----:B------:R-:W-:Y:S01]  /*14c60*/  IABS R0, UR7 ;  /* 0x0000000700007c13 */ /* 0x000fe20008000000 */
[----:B------:R-:W-:Y:S02]  /*14c70*/  ULOP3.LUT UR7, UR7, UR6, URZ, 0x3c, !UPT ;  /* 0x0000000607077292 */ /* 0x000fe4000f8e3c3f */
[----:B------:R-:W0:Y:S01]  /*14c80*/  F2I.FTZ.U32.TRUNC.NTZ R3, R3 ;  /* 0x0000000300037305 */ /* 0x000e22000021f000 */
[----:B------:R-:W-:Y:S02]  /*14c90*/  R2UR UR9, R0 ;  /* 0x00000000000972ca */ /* 0x000fe400000e0000 */
[----:B------:R-:W-:Y:S02]  /*14ca0*/  R2UR UR10, R2 ;  /* 0x00000000020a72ca */ /* 0x000fe400000e0000 */
[----:B0-----:R-:W-:-:S13]  /*14cb0*/  R2UR UR5, R3 ;  /* 0x00000000030572ca */ /* 0x001fda00000e0000 */
[----:B------:R-:W-:-:S04]  /*14cc0*/  UIADD3 UR8, URZ, -UR5, URZ ;  /* 0x800000053f087290 */ /* 0x000fc8000fffe03f */
[----:B------:R-:W-:-:S04]  /*14cd0*/  UIMAD UR8, UR8, UR12, URZ ;  /* 0x0000000c080872a4 */ /* 0x000fc8000f8e023f */
[----:B------:R-:W-:-:S04]  /*14ce0*/  UIMAD.WIDE.U32 UR4, UR5, UR8, UR4 ;  /* 0x00000008050472a5 */ /* 0x000fc8000f8e0004 */
[----:B------:R-:W-:-:S04]  /*14cf0*/  UIMAD.WIDE.U32 UR4, UR5, UR9, URZ ;  /* 0x00000009050472a5 */ /* 0x000fc8000f8e003f */
        /* <DEDUP_REMOVED lines=11> */
.L_x_1590:
[----:B------:R-:W-:Y:S01]  /*14db0*/  UIMAD UR44, UR44, UR4, UR11 ;  /* 0x000000042c2c72a4 */ /* 0x000fe2000f8e020b */
[----:B------:R-:W-:Y:S05]  /*14dc0*/  BSSY B7, `(.L_x_1591) ;  /* 0x00003a8000077945 */ /* 0x000fea0003800000 */
[----:B------:R-:W-:-:S05]  /*14dd0*/  IMAD.U32 R0, RZ, RZ, UR44 ;  /* 0x0000002cff007e24 */ /* 0x000fca000f8e00ff */
[----:B------:R-:W-:-:S04]  /*14de0*/  VIADDMNMX R27, R0, UR4, R27, PT ;  /* 0x00000004001b7c46 */ /* 0x000fc8000b80011b */
[----:B------:R-:W-:-:S13]  /*14df0*/  ISETP.GT.AND P0, PT, R27, UR44, PT ;  /* 0x0000002c1b007c0c */ /* 0x000fda000bf04270 */
[----:B------:R-:W-:Y:S05]  /*14e00*/  @P0 BRA `(.L_x_1592) ;  /* 0x0000000000440947 */ /* 0x000fea0003800000 */
[----:B------:R-:W0:Y:S02]  /*14e10*/  S2R R2, SR_TID.X ;  /* 0x0000000000027919 */ /* 0x000e240000002100 */
[----:B0-----:R-:W-:-:S04]  /*14e20*/  LOP3.LUT R2, R2, 0x7f, RZ, 0xc0, !PT ;  /* 0x0000007f02027812 */ /* 0x001fc800078ec0ff */
[----:B------:R-:W-:-:S13]  /*14e30*/  ISETP.NE.AND P0, PT, R2, RZ, PT ;  /* 0x000000ff0200720c */ /* 0x000fda0003f05270 */
[----:B------:R-:W-:Y:S05]  /*14e40*/  @P0 BRA `(.L_x_1593) ;  /* 0x00000038007c0947 */ /* 0x000fea0003800000 */
[----:B------:R-:W0:Y:S01]  /*14e50*/  S2R R5, SR_LANEID ;  /* 0x0000000000057919 */ /* 0x000e220000000000 */
        /* <DEDUP_REMOVED lines=10> */
[----:B0-----:R-:W-:Y:S01]  /*14f00*/  IADD3 R28, R0, UR47, R7 ;  /* 0x0000002f001c7c10 */ /* 0x001fe2000fffe007 */
[----:B------:R-:W-:Y:S06]  /*14f10*/  BRA `(.L_x_1593) ;  /* 0x0000003800487947 */ /* 0x000fec0003800000 */
.L_x_1592:
        /* <DEDUP_REMOVED lines=9> */
[----:B------:R-:W0:Y:S01]  /*14fb0*/  LDC.64 R2, c[0x4][R2] ;  /* 0x0100000002027b82 */ /* 0x000e220000000a00 */
        /* <DEDUP_REMOVED lines=10> */
.L_x_1595:
[----:B------:R-:W-:Y:S05]  /*15060*/  BSYNC B6 ;  /* 0x0000000000067941 */ /* 0x000fea0003800000 */
.L_x_1594:
        /* <DEDUP_REMOVED lines=22> */
.L_x_1597:
[----:B------:R-:W-:Y:S05]  /*151d0*/  BSYNC B6 ;  /* 0x0000000000067941 */ /* 0x000fea0003800000 */
.L_x_1596:
        /* <DEDUP_REMOVED lines=20> */
.L_x_1599:
[----:B------:R-:W-:Y:S05]  /*15320*/  BSYNC B6 ;  /* 0x0000000000067941 */ /* 0x000fea0003800000 */
.L_x_1598:
        /* <DEDUP_REMOVED lines=19> */
.L_x_1601:
[----:B------:R-:W-:Y:S05]  /*15460*/  BSYNC B6 ;  /* 0x0000000000067941 */ /* 0x000fea0003800000 */
.L_x_1600:
[----:B------:R-:W0:Y:S01]  /*15470*/  S2R R2, SR_TID.X ;  /* 0x0000000000027919 */ /* 0x000e220000002100 */
[----:B------:R-:W-:Y:S01]  /*15480*/  ULDC.64 UR4, c[0x0][0x9f8] ;  /* 0x00027e0000047ab9 */ /* 0x000fe20000000a00 */
[----:B------:R-:W-:Y:S01]  /*15490*/  IMAD.U32 R24, RZ, RZ, UR42 ;  /* 0x0000002aff187e24 */ /* 0x000fe2000f8e00ff */
[----:B------:R-:W-:Y:S01]  /*154a0*/  UISETP.NE.U32.AND UP0, UPT, UR4, URZ, UPT ;  /* 0x0000003f0400728c */ /* 0x000fe2000bf05070 */
[----:B------:R-:W1:Y:S01]  /*154b0*/  S2R R20, SR_TID.X ;  /* 0x0000000000147919 */ /* 0x000e620000002100 */
[----:B------:R-:W2:Y:S02]  /*154c0*/  LDC R9, c[0x0][0x430] ;  /* 0x00010c00ff097b82 */ /* 0x000ea40000000800 */
[----:B------:R-:W-:-:S06]  /*154d0*/  UISETP.NE.AND.EX UP0, UPT, UR5, URZ, UPT, UP0 ;  /* 0x0000003f0500728c */ /* 0x000fcc000bf05300 */
[----:B------:R-:W-:Y:S01]  /*154e0*/  PLOP3.LUT P0, PT, PT, PT, UP0, 0x80, 0x0 ;  /* 0x000000000000781c */ /* 0x000fe20003f0f008 */
[----:B------:R-:W3:Y:S04]  /*154f0*/  LDC R31, c[0x0][0x2f4] ;  /* 0x0000bd00ff1f7b82 */ /* 0x000ee80000000800 */
[----:B------:R-:W-:Y:S02]  /*15500*/  @UP0 ULDC.64 UR4, c[0x0][0x9f8] ;  /* 0x00027e0000040ab9 */ /* 0x000fe40000000a00 */
[----:B------:R-:W-:-:S06]  /*15510*/  @UP0 UIMAD.WIDE UR4, UR42, 0x4, UR4 ;  /* 0x000000042a0408a5 */ /* 0x000fcc000f8e0204 */
[----:B------:R-:W-:Y:S01]  /*15520*/  IMAD.U32 R3, RZ, RZ, UR5 ;  /* 0x00000005ff037e24 */ /* 0x000fe2000f8e00ff */
[----:B0-----:R-:W-:-:S04]  /*15530*/  LOP3.LUT R2, R2, 0x7f, RZ, 0xc0, !PT ;  /* 0x0000007f02027812 */ /* 0x001fc800078ec0ff */
[----:B------:R-:W-:Y:S01]  /*15540*/  SHF.R.U32.HI R18, RZ, 0x3, R2 ;  /* 0x00000003ff127819 */ /* 0x000fe20000011602 */
[----:B------:R-:W-:-:S05]  /*15550*/  IMAD.U32 R2, RZ, RZ, UR4 ;  /* 0x00000004ff027e24 */ /* 0x000fca000f8e00ff */
[----:B------:R0:W4:Y:S01]  /*15560*/  @P0 LDG.E R24, desc[UR36][R2.64] ;  /* 0x0000002402180981 */ /* 0x000122000c1e1900 */
[----:B-1----:R-:W-:Y:S01]  /*15570*/  IMAD.SHL.U32 R20, R20, 0x10, RZ ;  /* 0x0000001014147824 */ /* 0x002fe200078e00ff */
[----:B------:R-:W-:Y:S02]  /*15580*/  LEA R8, R27, 0xffffffc0, 0x6 ;  /* 0xffffffc01b087811 */ /* 0x000fe400078e30ff */
[----:B--2---:R-:W-:Y:S02]  /*15590*/  ISETP.NE.AND P1, PT, R9, 0x1, PT ;  /* 0x000000010900780c */ /* 0x004fe40003f25270 */
[----:B------:R-:W-:Y:S02]  /*155a0*/  LOP3.LUT R20, R18, 0x70, R20, 0xf8, !PT ;  /* 0x0000007012147812 */ /* 0x000fe400078ef814 */
[----:B------:R-:W-:-:S03]  /*155b0*/  LOP3.LUT R16, R16, 0xffffffef, RZ, 0xc0, !PT ;  /* 0xffffffef10107812 */ /* 0x000fc600078ec0ff */
[----:B------:R-:W-:-:S05]  /*155c0*/  IMAD.IADD R6, R20, 0x1, R8 ;  /* 0x0000000114067824 */ /* 0x000fca00078e0208 */
[C---:B------:R-:W-:Y:S01]  /*155d0*/  ISETP.GE.AND P0, PT, R6.reuse, UR38, PT ;  /* 0x0000002606007c0c */ /* 0x040fe2000bf06270 */
[----:B------:R-:W1:Y:S01]  /*155e0*/  @P1 LDC R5, c[0x0][0x434] ;  /* 0x00010d00ff051b82 */ /* 0x000e620000000800 */
[----:B------:R-:W-:-:S07]  /*155f0*/  VIADD R6, R6, UR40 ;  /* 0x0000002806067c36 */ /* 0x000fce0008000000 */
[----:B------:R-:W2:Y:S01]  /*15600*/  @P1 LDC R7, c[0x0][0x438] ;  /* 0x00010e00ff071b82 */ /* 0x000ea20000000800 */
[C---:B------:R-:W-:Y:S01]  /*15610*/  ISETP.GT.U32.OR P0, PT, R20.reuse, 0x3f, P0 ;  /* 0x0000003f1400780c */ /* 0x040fe20000704470 */
[----:B------:R-:W-:Y:S01]  /*15620*/  IMAD.MOV.U32 R0, RZ, RZ, R6 ;  /* 0x000000ffff007224 */ /* 0x000fe200078e0006 */
[----:B------:R-:W-:Y:S02]  /*15630*/  ISETP.GT.U32.AND P3, PT, R20, 0x3f, PT ;  /* 0x0000003f1400780c */ /* 0x000fe40003f64070 */
[----:B------:R-:W-:-:S09]  /*15640*/  @P1 LOP3.LUT R16, R16, 0x10, RZ, 0xfc, !PT ;  /* 0x0000001010101812 */ /* 0x000fd200078efcff */
[----:B0-----:R-:W0:Y:S01]  /*15650*/  @!P0 LDC.64 R2, c[0x0][0x428] ;  /* 0x00010a00ff028b82 */ /* 0x001e220000000a00 */
[----:B-1----:R-:W-:-:S05]  /*15660*/  @P1 IMAD.HI.U32 R4, R6, R5, RZ ;  /* 0x0000000506041227 */ /* 0x002fca00078e00ff */
[----:B--2---:R-:W-:-:S04]  /*15670*/  @P1 SHF.R.U32.HI R0, RZ, R7, R4 ;  /* 0x00000007ff001219 */ /* 0x004fc80000011604 */
[--C-:B------:R-:W-:Y:S01]  /*15680*/  @!P0 SHF.R.S32.HI R5, RZ, 0x1f, R0.reuse ;  /* 0x0000001fff058819 */ /* 0x100fe20000011400 */
[----:B------:R-:W-:Y:S01]  /*15690*/  @!P0 IMAD.MOV.U32 R4, RZ, RZ, R0 ;  /* 0x000000ffff048224 */ /* 0x000fe200078e0000 */
[----:B------:R-:W-:-:S04]  /*156a0*/  LOP3.LUT R16, R16, 0xfffffffb, RZ, 0xc0, !PT ;  /* 0xfffffffb10107812 */ /* 0x000fc800078ec0ff */
[----:B------:R-:W-:-:S04]  /*156b0*/  @P3 LOP3.LUT R16, R16, 0x4, RZ, 0xfc, !PT ;  /* 0x0000000410103812 */ /* 0x000fc800078efcff */
[----:B------:R-:W-:Y:S02]  /*156c0*/  LOP3.LUT R16, R16, 0xfffffff7, RZ, 0xc0, !PT ;  /* 0xfffffff710107812 */ /* 0x000fe400078ec0ff */
[----:B------:R-:W-:Y:S02]  /*156d0*/  LOP3.LUT R18, R32, 0x80, RZ, 0xfc, !PT ;  /* 0x0000008020127812 */ /* 0x000fe400078efcff */
[----:B------:R-:W-:Y:S01]  /*156e0*/  LOP3.LUT R16, R16, 0xfffffffd, RZ, 0xc0, !PT ;  /* 0xfffffffd10107812 */ /* 0x000fe200078ec0ff */
[----:B------:R-:W-:Y:S01]  /*156f0*/  UMOV UR4, 0xffffffff ;  /* 0xffffffff00047882 */ /* 0x000fe20000000000 */
[----:B----4-:R-:W-:Y:S01]  /*15700*/  SHF.R.S32.HI R29, RZ, 0x1f, R24 ;  /* 0x0000001fff1d7819 */ /* 0x010fe20000011418 */
[----:B0-----:R-:W-:-:S04]  /*15710*/  @!P0 IMAD.WIDE.U32 R4, R24, R2, R4 ;  /* 0x0000000218048225 */ /* 0x001fc800078e0004 */
[----:B------:R-:W-:-:S04]  /*15720*/  @!P0 IMAD R7, R29, R2, RZ ;  /* 0x000000021d078224 */ /* 0x000fc800078e02ff */
[----:B------:R-:W-:Y:S02]  /*15730*/  @!P0 IMAD R7, R24, R3, R7 ;  /* 0x0000000318078224 */ /* 0x000fe400078e0207 */
[----:B------:R-:W0:Y:S02]  /*15740*/  @!P0 LDC.64 R2, c[0x0][0x418] ;  /* 0x00010600ff028b82 */ /* 0x000e240000000a00 */
[----:B------:R-:W-:Y:S02]  /*15750*/  @!P0 IMAD.IADD R7, R5, 0x1, R7 ;  /* 0x0000000105078824 */ /* 0x000fe400078e0207 */
[----:B------:R-:W-:Y:S01]  /*15760*/  IMAD.MOV.U32 R5, RZ, RZ, RZ ;  /* 0x000000ffff057224 */ /* 0x000fe200078e00ff */
[----:B0-----:R-:W-:-:S04]  /*15770*/  @!P0 LEA R2, P1, R4, R2, 0x2 ;  /* 0x0000000204028211 */ /* 0x001fc800078210ff */
[----:B------:R-:W-:Y:S01]  /*15780*/  @!P0 LEA.HI.X R3, R4, R3, R7, 0x2, P1 ;  /* 0x0000000304038211 */ /* 0x000fe200008f1407 */
[----:B------:R-:W-:Y:S01]  /*15790*/  IMAD.MOV R7, RZ, RZ, -R0 ;  /* 0x000000ffff077224 */ /* 0x000fe200078e0a00 */
[-C--:B---3--:R-:W-:Y:S01]  /*157a0*/  ISETP.GE.AND P1, PT, R32, R31.reuse, PT ;  /* 0x0000001f2000720c */ /* 0x088fe20003f26270 */
[----:B------:R-:W-:Y:S02]  /*157b0*/  IMAD.U32 R0, RZ, RZ, UR45 ;  /* 0x0000002dff007e24 */ /* 0x000fe4000f8e00ff */
[----:B------:R0:W5:Y:S01]  /*157c0*/  @!P0 LDG.E R5, desc[UR36][R2.64] ;  /* 0x0000002402058981 */ /* 0x000162000c1e1900 */
[----:B------:R-:W-:Y:S01]  /*157d0*/  ISETP.GE.AND P0, PT, R18, R31, PT ;  /* 0x0000001f1200720c */ /* 0x000fe20003f06270 */
[----:B------:R-:W-:Y:S01]  /*157e0*/  IMAD R6, R9, R7, R6 ;  /* 0x0000000709067224 */ /* 0x000fe200078e0206 */
[----:B------:R-:W-:-:S07]  /*157f0*/  ISETP.NE.AND P2, PT, R0, 0x3, PT ;  /* 0x000000030000780c */ /* 0x000fce0003f45270 */
[----:B------:R-:W-:-:S06]  /*15800*/  @P1 LOP3.LUT R16, R16, 0x2, RZ, 0xfc, !PT ;  /* 0x0000000210101812 */ /* 0x000fcc00078efcff */
[----:B------:R-:W-:-:S04]  /*15810*/  @P2 LOP3.LUT R16, R16, 0x8, RZ, 0xfc, !PT ;  /* 0x0000000810102812 */ /* 0x000fc800078efcff */
[----:B------:R-:W-:-:S04]  /*15820*/  LOP3.LUT R16, R16, 0xfffffffe, RZ, 0xc0, !PT ;  /* 0xfffffffe10107812 */ /* 0x000fc800078ec0ff */
[----:B------:R-:W-:Y:S01]  /*15830*/  @P0 LOP3.LUT R16, R16, 0x1, RZ, 0xfc, !PT ;  /* 0x0000000110100812 */ /* 0x000fe200078efcff */
[----:B0-----:R-:W-:Y:S06]  /*15840*/  BRA.DIV UR4, `(.L_x_1602) ;  /* 0x0000004604d87947 */ /* 0x001fec000b800000 */
.L_x_1682:
[----:B------:R-:W-:Y:S01]  /*15850*/  LOP3.LUT R18, R30, 0xffff, RZ, 0xc0, !PT ;  /* 0x0000ffff1e127812 */ /* 0x000fe200078ec0ff */
[----:B------:R-:W-:Y:S06]  /*15860*/  @!P2 BRA `(.L_x_1603) ;  /* 0x000000000004a947 */ /* 0x000fec0003800000 */
[----:B------:R-:W-:Y:S01]  /*15870*/  BPT.TRAP 0x1 ;  /* 0x000000040000795c */ /* 0x000fe20000300000 */
.L_x_1603:
[----:B------:R-:W-:Y:S01]  /*15880*/  IMAD R0, R19, 0x8, R17 ;  /* 0x0000000813007824 */ /* 0x000fe200078e0211 */
[----:B------:R-:W-:Y:S01]  /*15890*/  SHF.L.U32 R21, R23, 0x1f, RZ ;  /* 0x0000001f17157819 */ /* 0x000fe200000006ff */
[----:B------:R-:W-:Y:S01]  /*158a0*/  BSSY B0, `(.L_x_1604) ;  /* 0x0000004000007945 */ /* 0x000fe20003800000 */
[----:B------:R-:W-:Y:S02]  /*158b0*/  SHF.R.S32.HI R10, RZ, 0x1f, R6 ;  /* 0x0000001fff0a7819 */ /* 0x000fe40000011406 */
[----:B------:R-:W0:Y:S02]  /*158c0*/  SYNCS.PHASECHK.TRANS64.TRYWAIT P0, [R0+URZ+0x28480], R21 ;  /* 0x02848015000075a7 */ /* 0x000e24000800017f */
[----:B0-----:R-:W-:Y:S05]  /*158d0*/  @!P0 BRA `(.L_x_1605) ;  /* 0x0000004400e08947 */ /* 0x001fea0003800000 */
.L_x_1683:
[----:B------:R-:W-:Y:S05]  /*158e0*/  BSYNC B0 ;  /* 0x0000000000007941 */ /* 0x000fea0003800000 */
.L_x_1604:
[----:B------:R-:W1:Y:S01]  /*158f0*/  S2R R7, SR_TID.X ;  /* 0x0000000000077919 */ /* 0x000e620000002100 */
[----:B------:R-:W-:Y:S01]  /*15900*/  ULDC.64 UR4, c[0x0][0x328] ;  /* 0x0000ca0000047ab9 */ /* 0x000fe20000000a00 */
[----:B-----5:R-:W-:Y:S01]  /*15910*/  SHF.R.S32.HI R20, RZ, 0x1f, R5 ;  /* 0x0000001fff147819 */ /* 0x020fe20000011405 */
[----:B------:R-:W-:Y:S01]  /*15920*/  IMAD R3, R10, UR4, RZ ;  /* 0x000000040a037c24 */ /* 0x000fe2000f8e02ff */
[----:B------:R-:W-:-:S03]  /*15930*/  ULDC.64 UR6, c[0x0][0x318] ;  /* 0x0000c60000067ab9 */ /* 0x000fc60000000a00 */
[C---:B------:R-:W-:Y:S02]  /*15940*/  IMAD R4, R6.reuse, UR5, R3 ;  /* 0x0000000506047c24 */ /* 0x040fe4000f8e0203 */
        /* <DEDUP_REMOVED lines=8> */
[----:B------:R-:W-:Y:S02]  /*159d0*/  IMAD R4, R19, 0x4000, R36 ;  /* 0x0000400013047824 */ /* 0x000fe400078e0224 */
[C---:B------:R-:W-:Y:S01]  /*159e0*/  IMAD.WIDE.U32 R2, R18.reuse, UR4, R2 ;  /* 0x0000000412027c25 */ /* 0x040fe2000f8e0002 */
[----:B------:R-:W-:Y:S01]  /*159f0*/  UMOV UR4, 0xffffffff ;  /* 0xffffffff00047882 */ /* 0x000fe20000000000 */
[----:B-1----:R-:W-:Y:S02]  /*15a00*/  LOP3.LUT R7, R7, 0x7f, RZ, 0xc0, !PT ;  /* 0x0000007f07077812 */ /* 0x002fe400078ec0ff */
[----:B------:R-:W-:Y:S02]  /*15a10*/  IMAD R9, R18, UR5, R3 ;  /* 0x0000000512097c24 */ /* 0x000fe4000f8e0203 */
[----:B------:R-:W-:-:S02]  /*15a20*/  SHF.R.U32.HI R11, RZ, 0x3, R7 ;  /* 0x00000003ff0b7819 */ /* 0x000fc40000011607 */
[----:B------:R-:W-:Y:S02]  /*15a30*/  IADD3 R7, P0, R2, UR6, RZ ;  /* 0x0000000602077c10 */ /* 0x000fe4000ff1e0ff */
[----:B------:R-:W-:Y:S02]  /*15a40*/  IADD3 R8, -R11, UR38, -R8 ;  /* 0x000000260b087c10 */ /* 0x000fe4000fffe908 */
[----:B------:R-:W-:Y:S02]  /*15a50*/  IADD3.X R9, R9, UR7, RZ, P0, !PT ;  /* 0x0000000709097c10 */ /* 0x000fe400087fe4ff */
[----:B------:R-:W-:Y:S01]  /*15a60*/  ISETP.GE.AND P4, PT, R8, 0x1, PT ;  /* 0x000000010800780c */ /* 0x000fe20003f86270 */
[----:B------:R-:W-:-:S12]  /*15a70*/  BRA.DIV UR4, `(.L_x_1606) ;  /* 0x00000046048c7947 */ /* 0x000fd8000b800000 */
[----:B------:R-:W1:Y:S01]  /*15a80*/  SHFL.IDX PT, R2, R7, RZ, 0x181f ;  /* 0x00181fff07027589 */ /* 0x000e6200000e0000 */
[C---:B------:R-:W-:Y:S01]  /*15a90*/  ISETP.GE.AND P2, PT, R32.reuse, R31, PT ;  /* 0x0000001f2000720c */ /* 0x040fe20003f46270 */
[----:B------:R-:W-:Y:S01]  /*15aa0*/  IMAD.IADD R4, R17, 0x1, R4 ;  /* 0x0000000111047824 */ /* 0x000fe200078e0204 */
[----:B------:R-:W-:Y:S01]  /*15ab0*/  LOP3.LUT R11, R32, 0x80, RZ, 0xfc, !PT ;  /* 0x00000080200b7812 */ /* 0x000fe200078efcff */
[----:B------:R-:W2:Y:S01]  /*15ac0*/  SHFL.IDX PT, R3, R9, RZ, 0x181f ;  /* 0x00181fff09037589 */ /* 0x000ea200000e0000 */
[C---:B------:R-:W-:Y:S02]  /*15ad0*/  ISETP.LT.OR P1, PT, R8.reuse, 0x1, P2 ;  /* 0x000000010800780c */ /* 0x040fe40001721670 */
[C---:B------:R-:W-:Y:S02]  /*15ae0*/  ISETP.GE.AND P3, PT, R8.reuse, 0x11, PT ;  /* 0x000000110800780c */ /* 0x040fe40003f66270 */
[----:B------:R-:W-:Y:S02]  /*15af0*/  ISETP.GE.AND P5, PT, R8, 0x31, PT ;  /* 0x000000310800780c */ /* 0x000fe40003fa6270 */
[----:B-1----:R-:W-:-:S05]  /*15b00*/  IADD3 R2, P0, R32, R2, RZ ;  /* 0x0000000220027210 */ /* 0x002fca0007f1e0ff */
[----:B--2---:R-:W-:Y:S01]  /*15b10*/  IMAD.X R3, RZ, RZ, R3, P0 ;  /* 0x000000ffff037224 */ /* 0x004fe200000e0603 */
[----:B------:R-:W-:-:S04]  /*15b20*/  ISETP.GE.AND P0, PT, R11, R31, PT ;  /* 0x0000001f0b00720c */ /* 0x000fc80003f06270 */
[----:B------:R-:W-:Y:S01]  /*15b30*/  @!PT LDS RZ, [RZ] ;  /* 0x00000000fffff984 */ /* 0x000fe20000000800 */
[----:B------:R-:W-:Y:S01]  /*15b40*/  LDGSTS.E.BYPASS.LTC128B.128 [R4+0x10000], desc[UR36][R2.64], !P1 ;  /* 0x1000000002047fae */ /* 0x000fe2000c901d64 */
[----:B------:R-:W-:-:S13]  /*15b50*/  ISETP.LT.OR P1, PT, R8, 0x1, P0 ;  /* 0x000000010800780c */ /* 0x000fda0000721670 */
[----:B------:R1:W-:Y:S04]  /*15b60*/  LDGSTS.E.BYPASS.LTC128B.128 [R4+0x12000], desc[UR36][R2.64+0x80], !P1 ;  /* 0x1200008002047fae */ /* 0x0003e8000c901d64 */
        /* <DEDUP_REMOVED lines=10> */
[----:B------:R-:W3:Y:S01]  /*15c10*/  SHFL.IDX PT, R9, R9, 0x3, 0x181f ;  /* 0x00781f0009097f89 */ /* 0x000ee200000e0000 */
[----:B-1----:R-:W-:-:S05]  /*15c20*/  IADD3 R2, P1, R32, R2, RZ ;  /* 0x0000000220027210 */ /* 0x002fca0007f3e0ff */
[----:B--2---:R-:W-:Y:S01]  /*15c30*/  IMAD.X R3, RZ, RZ, R3, P1 ;  /* 0x000000ffff037224 */ /* 0x004fe200008e0603 */
[----:B------:R-:W-:-:S13]  /*15c40*/  ISETP.LT.OR P1, PT, R8, 0x21, P2 ;  /* 0x000000210800780c */ /* 0x000fda0001721670 */
[----:B------:R-:W-:Y:S01]  /*15c50*/  LDGSTS.E.BYPASS.LTC128B.128 [R4+0x11000], desc[UR36][R2.64], !P1 ;  /* 0x1100000002047fae */ /* 0x000fe2000c901d64 */
[----:B------:R-:W-:-:S13]  /*15c60*/  ISETP.LT.OR P1, PT, R8, 0x21, P0 ;  /* 0x000000210800780c */ /* 0x000fda0000721670 */
[----:B------:R1:W-:Y:S01]  /*15c70*/  LDGSTS.E.BYPASS.LTC128B.128 [R4+0x13000], desc[UR36][R2.64+0x80], !P1 ;  /* 0x1300008002047fae */ /* 0x0003e2000c901d64 */
[----:B------:R-:W-:-:S03]  /*15c80*/  ISETP.GE.AND P1, PT, R8, 0x21, PT ;  /* 0x000000210800780c */ /* 0x000fc60003f26270 */
[----:B-1-3--:R1:W2:Y:S10]  /*15c90*/  SHFL.IDX PT, R2, R7, 0x3, 0x181f ;  /* 0x00781f0007027f89 */ /* 0x00a2b400000e0000 */
.L_x_1693:
[C---:B------:R-:W-:Y:S02]  /*15ca0*/  ISETP.LT.OR P2, PT, R8.reuse, 0x31, P2 ;  /* 0x000000310800780c */ /* 0x040fe40001741670 */
[----:B------:R-:W-:Y:S02]  /*15cb0*/  ISETP.LT.OR P0, PT, R8, 0x31, P0 ;  /* 0x000000310800780c */ /* 0x000fe40000701670 */
[----:B--2---:R-:W-:-:S05]  /*15cc0*/  IADD3 R2, P6, R32, R2, RZ ;  /* 0x0000000220027210 */ /* 0x004fca0007fde0ff */
        /* <DEDUP_REMOVED lines=8> */
.L_x_1607:
[----:B------:R-:W-:Y:S02]  /*15d50*/  PLOP3.LUT P2, PT, P2, P0, PT, 0xa2, 0x0 ;  /* 0x000000000000781c */ /* 0x000fe40001741472 */
[----:B------:R-:W-:-:S08]  /*15d60*/  @P0 R2UR P2, UR4, R0 ;  /* 0x00000000000402ca */ /* 0x000fd00000040000 */
[----:B------:R-:W-:-:S05]  /*15d70*/  @P0 PLOP3.LUT P0, PT, P2, PT, PT, 0x80, 0x0 ;  /* 0x000000000000081c */ /* 0x000fca000170f070 */
[----:B------:R-:W-:Y:S01]  /*15d80*/  @!P2 SYNCS.ARRIVE.TRANS64.RED.A0T1 RZ, [UR4+0x28470], RZ ;  /* 0x028470ffffffa9a7 */ /* 0x000fe20008200404 */
[----:B------:R-:W-:Y:S07]  /*15d90*/  @!P2 ARRIVES.LDGSTSBAR.64.TRANSCNT [UR4+0x28470] ;  /* 0x02847000ff00a9b0 */ /* 0x000fee0008000a84 */
[----:B------:R-:W-:Y:S05]  /*15da0*/  @P0 BRA.U.ANY `(.L_x_1607) ;  /* 0xfffffffd00e80947 */ /* 0x000fea000393ffff */
[----:B------:R-:W-:Y:S01]  /*15db0*/  NOP ;  /* 0x0000000000007918 */ /* 0x000fe20000000000 */
[----:B------:R-:W-:-:S13]  /*15dc0*/  LOP3.LUT P6, RZ, R16, 0x8, RZ, 0xc0, !PT ;  /* 0x0000000810ff7812 */ /* 0x000fda00078cc0ff */
[----:B------:R-:W-:Y:S05]  /*15dd0*/  @!P6 BRA `(.L_x_1608) ;  /* 0x000000000004e947 */ /* 0x000fea0003800000 */
[----:B------:R-:W-:Y:S01]  /*15de0*/  BPT.TRAP 0x1 ;  /* 0x000000040000795c */ /* 0x000fe20000300000 */
.L_x_1608:
[----:B------:R3:W-:Y:S01]  /*15df0*/  SYNCS.ARRIVE.TRANS64.A1T0 RZ, [R0+URZ+0x28470], RZ ;  /* 0x028470ff00ff79a7 */ /* 0x0007e2000810003f */
[----:B------:R-:W-:Y:S05]  /*15e00*/  @!P6 BRA `(.L_x_1609) ;  /* 0x000000000004e947 */ /* 0x000fea0003800000 */
[----:B------:R-:W-:Y:S01]  /*15e10*/  BPT.TRAP 0x1 ;  /* 0x000000040000795c */ /* 0x000fe20000300000 */
.L_x_1609:
[----:B------:R-:W4:Y:S01]  /*15e20*/  SYNCS.PHASECHK.TRANS64.TRYWAIT P0, [R0+URZ+0x28440], R21 ;  /* 0x02844015000075a7 */ /* 0x000f22000800017f */
[----:B------:R-:W-:Y:S04]  /*15e30*/  BSSY B0, `(.L_x_1610) ;  /* 0x0000002000007945 */ /* 0x000fe80003800000 */
[----:B----4-:R-:W-:Y:S05]  /*15e40*/  @!P0 BRA `(.L_x_1611) ;  /* 0x0000004400fc8947 */ /* 0x010fea0003800000 */
.L_x_1694:
[----:B------:R-:W-:Y:S05]  /*15e50*/  BSYNC B0 ;  /* 0x0000000000007941 */ /* 0x000fea0003800000 */
.L_x_1610:
[----:B------:R-:W-:Y:S01]  /*15e60*/  ULDC.64 UR4, c[0x0][0x300] ;  /* 0x0000c00000047ab9 */ /* 0x000fe20000000a00 */
[----:B------:R-:W-:Y:S01]  /*15e70*/  ULDC.64 UR6, c[0x0][0x2e8] ;  /* 0x0000ba0000067ab9 */ /* 0x000fe20000000a00 */
[----:B--2---:R-:W-:Y:S01]  /*15e80*/  IMAD R3, R10, UR4, RZ ;  /* 0x000000040a037c24 */ /* 0x004fe2000f8e02ff */
[----:B------:R-:W-:-:S03]  /*15e90*/  LOP3.LUT R8, R32, 0x80, RZ, 0xfc, !PT ;  /* 0x0000008020087812 */ /* 0x000fc600078efcff */
[----:B-1----:R-:W-:Y:S01]  /*15ea0*/  IMAD R7, R6, UR5, R3 ;  /* 0x0000000506077c24 */ /* 0x002fe2000f8e0203 */
[----:B------:R-:W-:Y:S01]  /*15eb0*/  ISETP.GE.AND P2, PT, R8, R31, PT ;  /* 0x0000001f0800720c */ /* 0x000fe20003f46270 */
        /* <DEDUP_REMOVED lines=13> */
[----:B------:R-:W-:Y:S08]  /*15f90*/  BRA.DIV UR4, `(.L_x_1612) ;  /* 0x0000004604bc7947 */ /* 0x000ff0000b800000 */
[----:B------:R-:W1:Y:S01]  /*15fa0*/  SHFL.IDX PT, R14, R5, RZ, 0x181f ;  /* 0x00181fff050e7589 */ /* 0x000e6200000e0000 */
[----:B------:R-:W-:-:S03]  /*15fb0*/  ISETP.GE.AND P6, PT, R32, R31, PT ;  /* 0x0000001f2000720c */ /* 0x000fc60003fc6270 */
[----:B------:R-:W2:Y:S01]  /*15fc0*/  SHFL.IDX PT, R2, R6, RZ, 0x181f ;  /* 0x00181fff06027589 */ /* 0x000ea200000e0000 */
[----:B-1----:R-:W-:-:S05]  /*15fd0*/  @P4 IADD3 R14, P0, R32, R14, RZ ;  /* 0x0000000e200e4210 */ /* 0x002fca0007f1e0ff */
[----:B--2---:R-:W-:Y:S02]  /*15fe0*/  @P4 IMAD.X R3, RZ, RZ, R2, P0 ;  /* 0x000000ffff034224 */ /* 0x004fe400000e0602 */
[----:B------:R-:W-:Y:S02]  /*15ff0*/  @P4 IMAD.MOV.U32 R2, RZ, RZ, R14 ;  /* 0x000000ffff024224 */ /* 0x000fe400078e000e */
[----:B------:R-:W1:Y:S04]  /*16000*/  SHFL.IDX PT, R14, R5, 0x1, 0x181f ;  /* 0x00381f00050e7f89 */ /* 0x000e6800000e0000 */
[----:B------:R-:W-:Y:S04]  /*16010*/  @P4 LDGSTS.E.BYPASS.LTC128B.128 [R4+0x20000], desc[UR36][R2.64], !P6 ;  /* 0x2000000002044fae */ /* 0x000fe8000f101d64 */
[----:B------:R2:W-:Y:S04]  /*16020*/  @P4 LDGSTS.E.BYPASS.LTC128B.128 [R4+0x22000], desc[UR36][R2.64+0x80], !P2 ;  /* 0x2200008002044fae */ /* 0x0005e8000d101d64 */
[----:B--2---:R-:W2:Y:S01]  /*16030*/  SHFL.IDX PT, R2, R6, 0x1, 0x181f ;  /* 0x00381f0006027f89 */ /* 0x004ea200000e0000 */
[----:B-1----:R-:W-:-:S05]  /*16040*/  @P3 IADD3 R14, P0, R32, R14, RZ ;  /* 0x0000000e200e3210 */ /* 0x002fca0007f1e0ff */
[----:B--2---:R-:W-:Y:S02]  /*16050*/  @P3 IMAD.X R7, RZ, RZ, R2, P0 ;  /* 0x000000ffff073224 */ /* 0x004fe400000e0602 */
[----:B------:R-:W-:Y:S02]  /*16060*/  @P3 IMAD.MOV.U32 R2, RZ, RZ, R14 ;  /* 0x000000ffff023224 */ /* 0x000fe400078e000e */
[----:B------:R-:W-:Y:S01]  /*16070*/  @P3 IMAD.MOV.U32 R3, RZ, RZ, R7 ;  /* 0x000000ffff033224 */ /* 0x000fe200078e0007 */
[----:B------:R-:W1:Y:S04]  /*16080*/  SHFL.IDX PT, R14, R5, 0x2, 0x181f ;  /* 0x00581f00050e7f89 */ /* 0x000e6800000e0000 */
[----:B------:R-:W-:Y:S04]  /*16090*/  @P3 LDGSTS.E.BYPASS.LTC128B.128 [R4+0x20800], desc[UR36][R2.64], !P6 ;  /* 0x2080000002043fae */ /* 0x000fe8000f101d64 */
[----:B------:R2:W-:Y:S04]  /*160a0*/  @P3 LDGSTS.E.BYPASS.LTC128B.128 [R4+0x22800], desc[UR36][R2.64+0x80], !P2 ;  /* 0x2280008002043fae */ /* 0x0005e8000d101d64 */
[----:B--2---:R-:W2:Y:S01]  /*160b0*/  SHFL.IDX PT, R2, R6, 0x2, 0x181f ;  /* 0x00581f0006027f89 */ /* 0x004ea200000e0000 */
[----:B-1----:R-:W-:-:S03]  /*160c0*/  @P1 IADD3 R14, P0, R32, R14, RZ ;  /* 0x0000000e200e1210 */ /* 0x002fc60007f1e0ff */
[----:B------:R-:W1:Y:S02]  /*160d0*/  SHFL.IDX PT, R6, R6, 0x3, 0x181f ;  /* 0x00781f0006067f89 */ /* 0x000e6400000e0000 */
[----:B--2---:R-:W-:Y:S02]  /*160e0*/  @P1 IMAD.X R7, RZ, RZ, R2, P0 ;  /* 0x000000ffff071224 */ /* 0x004fe400000e0602 */
[----:B------:R-:W-:Y:S02]  /*160f0*/  @P1 IMAD.MOV.U32 R2, RZ, RZ, R14 ;  /* 0x000000ffff021224 */ /* 0x000fe400078e000e */
[----:B------:R-:W-:Y:S01]  /*16100*/  @P1 IMAD.MOV.U32 R3, RZ, RZ, R7 ;  /* 0x000000ffff031224 */ /* 0x000fe200078e0007 */
[----:B------:R2:W0:Y:S04]  /*16110*/  SHFL.IDX PT, R14, R5, 0x3, 0x181f ;  /* 0x00781f00050e7f89 */ /* 0x00042800000e0000 */
[----:B------:R2:W-:Y:S04]  /*16120*/  @P1 LDGSTS.E.BYPASS.LTC128B.128 [R4+0x21000], desc[UR36][R2.64], !P6 ;  /* 0x2100000002041fae */ /* 0x0005e8000f101d64 */
[----:B-1----:R2:W-:Y:S02]  /*16130*/  @P1 LDGSTS.E.BYPASS.LTC128B.128 [R4+0x23000], desc[UR36][R2.64+0x80], !P2 ;  /* 0x2300008002041fae */ /* 0x0025e4000d101d64 */
.L_x_1704:
[C---:B------:R-:W-:Y:S02]  /*16140*/  ISETP.GE.AND P1, PT, R32.reuse, R31, PT ;  /* 0x0000001f2000720c */ /* 0x040fe40003f26270 */
[----:B0-2---:R-:W-:-:S05]  /*16150*/  @P5 IADD3 R2, P0, R32, R14, RZ ;  /* 0x0000000e20025210 */ /* 0x005fca0007f1e0ff */
[----:B------:R-:W-:Y:S01]  /*16160*/  @P5 IMAD.X R3, RZ, RZ, R6, P0 ;  /* 0x000000ffff035224 */ /* 0x000fe200000e0606 */
[----:B------:R-:W-:-:S05]  /*16170*/  PLOP3.LUT P0, PT, PT, PT, PT, 0x80, 0x0 ;  /* 0x000000000000781c */ /* 0x000fca0003f0f070 */
[----:B------:R-:W-:Y:S01]  /*16180*/  @!PT LDS RZ, [RZ] ;  /* 0x00000000fffff984 */ /* 0x000fe20000000800 */
[----:B------:R-:W-:Y:S01]  /*16190*/  @!PT LDS RZ, [RZ] ;  /* 0x00000000fffff984 */ /* 0x000fe20000000800 */
[----:B------:R-:W-:Y:S01]  /*161a0*/  @!PT LDS RZ, [RZ] ;  /* 0x00000000fffff984 */ /* 0x000fe20000000800 */
[----:B------:R0:W-:Y:S04]  /*161b0*/  @P5 LDGSTS.E.BYPASS.LTC128B.128 [R4+0x21800], desc[UR36][R2.64], !P1 ;  /* 0x2180000002045fae */ /* 0x0001e8000c901d64 */
[----:B------:R0:W-:Y:S01]  /*161c0*/  @P5 LDGSTS.E.BYPASS.LTC128B.128 [R4+0x23800], desc[UR36][R2.64+0x80], !P2 ;  /* 0x2380008002045fae */ /* 0x0001e2000d101d64 */
[----:B------:R-:W-:-:S03]  /*161d0*/  NOP ;  /* 0x0000000000007918 */ /* 0x000fc60000000000 */
.L_x_1613:
        /* <DEDUP_REMOVED lines=10> */
.L_x_1614:
[----:B------:R1:W-:Y:S02]  /*16280*/  SYNCS.ARRIVE.TRANS64.A1T0 RZ, [R0+URZ+0x28430], RZ ;  /* 0x028430ff00ff79a7 */ /* 0x0003e4000810003f */
[----:B------:R-:W-:Y:S05]  /*16290*/  WARPSYNC.ALL ;  /* 0x0000000000007948 */ /* 0x000fea0003800000 */
[----:B-1-34-:R-:W-:Y:S01]  /*162a0*/  VIADD R0, R17, 0x18000 ;  /* 0x0001800011007836 */ /* 0x01afe20000000000 */
[----:B------:R-:W-:Y:S01]  /*162b0*/  USHF.R.S32.HI UR4, URZ, 0x1f, UR41 ;  /* 0x0000001f3f047899 */ /* 0x000fe20008011429 */
[----:B------:R-:W-:Y:S03]  /*162c0*/  BAR.SYNC.DEFER_BLOCKING 0x8, 0x180 ;  /* 0x0206000000007b1d */ /* 0x000fe60000010000 */
[----:B------:R-:W-:-:S03]  /*162d0*/  LOP3.LUT P0, RZ, R0, 0x3ff, RZ, 0xc0, !PT ;  /* 0x000003ff00ff7812 */ /* 0x000fc6000780c0ff */
[----:B------:R-:W-:Y:S01]  /*162e0*/  ULDC.64 UR6, c[0x0][0x298] ;  /* 0x0000a60000067ab9 */ /* 0x000fe20000000a00 */
[----:B------:R-:W-:Y:S01]  /*162f0*/  BSSY B6, `(.L_x_1615) ;  /* 0x0000016000067945 */ /* 0x000fe20003800000 */
        /* <DEDUP_REMOVED lines=21> */
.L_x_1616:
[----:B------:R-:W-:Y:S05]  /*16450*/  BSYNC B6 ;  /* 0x0000000000067941 */ /* 0x000fea0003800000 */
.L_x_1615:
[----:B------:R1:W5:Y:S01]  /*16460*/  LDL R8, [R1] ;  /* 0x0000000001087983 */ /* 0x0003620000100800 */
[----:B------:R-:W-:Y:S01]  /*16470*/  UISETP.NE.AND UP0, UPT, UR49, URZ, UPT ;  /* 0x0000003f3100728c */ /* 0x000fe2000bf05270 */
[C---:B------:R-:W-:Y:S01]  /*16480*/  R2UR UR8, R18.reuse ;  /* 0x00000000120872ca */ /* 0x040fe200000e0000 */
[----:B------:R-:W-:Y:S01]  /*16490*/  ULDC.64 UR6, c[0x0][0x2d8] ;  /* 0x0000b60000067ab9 */ /* 0x000fe20000000a00 */
[----:B0-----:R-:W0:Y:S01]  /*164a0*/  S2R R2, SR_TID.X ;  /* 0x0000000000027919 */ /* 0x001e220000002100 */
[----:B------:R-:W-:Y:S01]  /*164b0*/  R2UR UR9, R18 ;  /* 0x00000000120972ca */ /* 0x000fe200000e0000 */
[----:B------:R-:W-:Y:S01]  /*164c0*/  UMOV UR4, UR38 ;  /* 0x0000002600047c82 */ /* 0x000fe20008000000 */
[----:B------:R-:W-:Y:S01]  /*164d0*/  PLOP3.LUT P0, PT, PT, PT, UP0, 0x80, 0x0 ;  /* 0x000000000000781c */ /* 0x000fe20003f0f008 */
[----:B------:R-:W-:Y:S01]  /*164e0*/  UMOV UR5, UR41 ;  /* 0x0000002900057c82 */ /* 0x000fe20008000000 */
[----:B------:R-:W-:Y:S01]  /*164f0*/  UISETP.NE.AND UP1, UPT, UR48, URZ, UPT ;  /* 0x0000003f3000728c */ /* 0x000fe2000bf25270 */
[----:B------:R-:W2:Y:S02]  /*16500*/  LDC R6, c[0x0][0x448] ;  /* 0x00011200ff067b82 */ /* 0x000ea40000000800 */
[----:B------:R-:W-:-:S03]  /*16510*/  @UP0 ULDC UR10, c[0x0][0x44c] ;  /* 0x00011300000a0ab9 */ /* 0x000fc60000000800 */
[----:B------:R-:W-:Y:S02]  /*16520*/  UIMAD.WIDE.U32 UR4, UR8, UR6, UR4 ;  /* 0x00000006080472a5 */ /* 0x000fe4000f8e0004 */
[----:B------:R-:W-:Y:S01]  /*16530*/  USHF.R.S32.HI UR6, URZ, 0x1f, UR42 ;  /* 0x0000001f3f067899 */ /* 0x000fe2000801142a */
[C---:B0-----:R-:W-:Y:S01]  /*16540*/  LOP3.LUT R20, R2.reuse, 0x7f, RZ, 0xc0, !PT ;  /* 0x0000007f02147812 */ /* 0x041fe200078ec0ff */
[----:B------:R-:W-:-:S03]  /*16550*/  IMAD.SHL.U32 R2, R2, 0x10, RZ ;  /* 0x0000001002027824 */ /* 0x000fc600078e00ff */
[----:B------:R-:W-:-:S04]  /*16560*/  SHF.R.U32.HI R20, RZ, 0x3, R20 ;  /* 0x00000003ff147819 */ /* 0x000fc80000011614 */
[----:B------:R-:W-:-:S05]  /*16570*/  LOP3.LUT R2, R20, 0x70, R2, 0xf8, !PT ;  /* 0x0000007014027812 */ /* 0x000fca00078ef802 */
[----:B------:R-:W-:-:S04]  /*16580*/  IMAD.IADD R7, R2, 0x1, R26 ;  /* 0x0000000102077824 */ /* 0x000fc800078e021a */
[----:B------:R-:W-:Y:S01]  /*16590*/  @P0 IMAD.HI.U32 R2, R7, UR10, RZ ;  /* 0x0000000a07020c27 */ /* 0x000fe2000f8e00ff */
[----:B------:R-:W-:Y:S01]  /*165a0*/  PLOP3.LUT P0, PT, PT, PT, UP0, 0x80, 0x0 ;  /* 0x000000000000781c */ /* 0x000fe20003f0f008 */
[----:B------:R-:W-:Y:S02]  /*165b0*/  UIMAD UR5, UR9, UR7, UR5 ;  /* 0x00000007090572a4 */ /* 0x000fe4000f8e0205 */
[----:B------:R-:W-:Y:S01]  /*165c0*/  USEL UR7, UR6, URZ, !UP1 ;  /* 0x0000003f06077287 */ /* 0x000fe2000c800000 */
[----:B------:R-:W-:Y:S01]  /*165d0*/  ULDC.64 UR8, c[0x0][0x2e0] ;  /* 0x0000b80000087ab9 */ /* 0x000fe20000000a00 */
[----:B------:R-:W-:Y:S02]  /*165e0*/  USEL UR6, UR42, URZ, !UP1 ;  /* 0x0000003f2a067287 */ /* 0x000fe4000c800000 */
[----:B------:R-:W-:Y:S01]  /*165f0*/  UIMAD UR7, UR7, UR8, URZ ;  /* 0x00000008070772a4 */ /* 0x000fe2000f8e023f */
[----:B------:R-:W-:Y:S01]  /*16600*/  IMAD.MOV.U32 R0, RZ, RZ, R7 ;  /* 0x000000ffff007224 */ /* 0x000fe200078e0007 */
[----:B------:R-:W-:Y:S01]  /*16610*/  @UP0 ULDC UR10, c[0x0][0x450] ;  /* 0x00011400000a0ab9 */ /* 0x000fe20000000800 */
[----:B------:R-:W-:-:S03]  /*16620*/  UIMAD.WIDE.U32 UR4, UR6, UR8, UR4 ;  /* 0x00000008060472a5 */ /* 0x000fc6000f8e0004 */
[----:B------:R-:W-:Y:S01]  /*16630*/  @P0 SHF.R.U32.HI R0, RZ, UR10, R2 ;  /* 0x0000000aff000c19 */ /* 0x000fe20008011602 */
[----:B------:R-:W-:-:S03]  /*16640*/  UIMAD UR7, UR6, UR9, UR7 ;  /* 0x00000009060772a4 */ /* 0x000fc6000f8e0207 */
[----:B------:R-:W-:Y:S01]  /*16650*/  SHF.R.S32.HI R2, RZ, 0x1f, R0 ;  /* 0x0000001fff027819 */ /* 0x000fe20000011400 */
[----:B------:R-:W-:Y:S01]  /*16660*/  UIADD3 UR6, UR5, UR7, URZ ;  /* 0x0000000705067290 */ /* 0x000fe2000fffe03f */
[----:B------:R-:W-:Y:S01]  /*16670*/  IMAD.U32 R4, RZ, RZ, UR4 ;  /* 0x00000004ff047e24 */ /* 0x000fe2000f8e00ff */
[----:B------:R-:W-:Y:S01]  /*16680*/  ULDC.64 UR8, c[0x0][0x2d0] ;  /* 0x0000b40000087ab9 */ /* 0x000fe20000000a00 */
[----:B------:R-:W0:Y:S01]  /*16690*/  S2R R20, SR_TID.X ;  /* 0x0000000000147919 */ /* 0x000e220000002100 */
[----:B------:R-:W-:Y:S02]  /*166a0*/  IMAD R9, R2, UR8, RZ ;  /* 0x0000000802097c24 */ /* 0x000fe4000f8e02ff */
[----:B------:R-:W-:Y:S02]  /*166b0*/  IMAD.U32 R3, RZ, RZ, UR6 ;  /* 0x00000006ff037e24 */ /* 0x000fe4000f8e00ff */
[----:B------:R-:W-:Y:S02]  /*166c0*/  IMAD.MOV.U32 R2, RZ, RZ, R4 ;  /* 0x000000ffff027224 */ /* 0x000fe400078e0004 */
[----:B------:R-:W-:-:S02]  /*166d0*/  IMAD R4, R0, UR9, R9 ;  /* 0x0000000900047c24 */ /* 0x000fc4000f8e0209 */
[----:B------:R-:W-:-:S04]  /*166e0*/  IMAD.WIDE.U32 R2, R0, UR8, R2 ;  /* 0x0000000800027c25 */ /* 0x000fc8000f8e0002 */
[----:B------:R-:W-:-:S04]  /*166f0*/  IMAD.MOV R0, RZ, RZ, -R0 ;  /* 0x000000ffff007224 */ /* 0x000fc800078e0a00 */
[----:B--2---:R-:W-:Y:S02]  /*16700*/  IMAD R7, R6, R0, R7 ;  /* 0x0000000006077224 */ /* 0x004fe400078e0207 */
[----:B------:R-:W-:Y:S01]  /*16710*/  IMAD.U32 R5, RZ, RZ, UR5 ;  /* 0x00000005ff057e24 */ /* 0x000fe2000f8e00ff */
[----:B------:R-:W-:Y:S02]  /*16720*/  ULDC.64 UR4, c[0x0][0x2c8] ;  /* 0x0000b20000047ab9 */ /* 0x000fe40000000a00 */
[----:B------:R-:W-:Y:S01]  /*16730*/  SHF.R.S32.HI R0, RZ, 0x1f, R7 ;  /* 0x0000001fff007819 */ /* 0x000fe20000011407 */
[----:B------:R-:W-:-:S04]  /*16740*/  IMAD.IADD R3, R3, 0x1, R4 ;  /* 0x0000000103037824 */ /* 0x000fc800078e0204 */
[----:B------:R-:W-:Y:S02]  /*16750*/  IMAD R0, R0, UR4, RZ ;  /* 0x0000000400007c24 */ /* 0x000fe4000f8e02ff */
[----:B------:R-:W-:-:S04]  /*16760*/  IMAD.WIDE.U32 R2, R7, UR4, R2 ;  /* 0x0000000407027c25 */ /* 0x000fc8000f8e0002 */
[----:B------:R-:W-:Y:S01]  /*16770*/  IMAD R5, R7, UR5, R0 ;  /* 0x0000000507057c24 */ /* 0x000fe2000f8e0200 */
[----:B------:R-:W-:Y:S02]  /*16780*/  ULDC.64 UR4, c[0x0][0x280] ;  /* 0x0000a00000047ab9 */ /* 0x000fe40000000a00 */
[----:B------:R-:W-:Y:S01]  /*16790*/  IADD3 R0, P0, R2, UR4, RZ ;  /* 0x0000000402007c10 */ /* 0x000fe2000ff1e0ff */
[----:B------:R-:W-:Y:S01]  /*167a0*/  ULDC UR4, c[0x0][0x2b8] ;  /* 0x0000ae0000047ab9 */ /* 0x000fe20000000800 */
[----:B------:R-:W-:Y:S02]  /*167b0*/  LOP3.LUT R11, R32, 0x80, RZ, 0xfc, !PT ;  /* 0x00000080200b7812 */ /* 0x000fe400078efcff */
[----:B------:R-:W-:Y:S01]  /*167c0*/  IADD3.X R5, R3, UR5, R5, P0, !PT ;  /* 0x0000000503057c10 */ /* 0x000fe200087fe405 */
[----:B------:R-:W-:Y:S01]  /*167d0*/  UMOV UR5, 0xffffffff ;  /* 0xffffffff00057882 */ /* 0x000fe20000000000 */
[----:B0-----:R-:W-:Y:S02]  /*167e0*/  LOP3.LUT R20, R20, 0x7f, RZ, 0xc0, !PT ;  /* 0x0000007f14147812 */ /* 0x001fe400078ec0ff */
[----:B------:R-:W-:-:S02]  /*167f0*/  ISETP.GE.AND P0, PT, R32, UR4, PT ;  /* 0x0000000420007c0c */ /* 0x000fc4000bf06270 */
[----:B------:R-:W-:Y:S02]  /*16800*/  ISETP.GE.AND P1, PT, R11, UR4, PT ;  /* 0x000000040b007c0c */ /* 0x000fe4000bf26270 */
[----:B------:R-:W-:Y:S01]  /*16810*/  SHF.R.U32.HI R10, RZ, 0x3, R20 ;  /* 0x00000003ff0a7819 */ /* 0x000fe20000011614 */
[----:B-1----:R-:W-:Y:S10]  /*16820*/  BRA.DIV UR5, `(.L_x_1617) ;  /* 0x0000004205d47947 */ /* 0x002ff4000b800000 */
[----:B------:R-:W0:Y:S01]  /*16830*/  SHFL.IDX PT, R14, R0, RZ, 0x181f ;  /* 0x00181fff000e7589 */ /* 0x000e2200000e0000 */
[----:B------:R-:W-:Y:S02]  /*16840*/  IMAD R4, R6, UR43, RZ ;  /* 0x0000002b06047c24 */ /* 0x000fe4000f8e02ff */
[----:B------:R-:W-:Y:S01]  /*16850*/  IMAD.IADD R26, R10, 0x1, R26 ;  /* 0x000000010a1a7824 */ /* 0x000fe200078e021a */
[----:B------:R-:W1:Y:S03]  /*16860*/  SHFL.IDX PT, R2, R5, RZ, 0x181f ;  /* 0x00181fff05027589 */ /* 0x000e6600000e0000 */
[C---:B------:R-:W-:Y:S01]  /*16870*/  VIADD R7, R26.reuse, 0x10 ;  /* 0x000000101a077836 */ /* 0x040fe20000000000 */
[----:B------:R-:W-:-:S13]  /*16880*/  ISETP.GE.AND P2, PT, R26, R4, PT ;  /* 0x000000041a00720c */ /* 0x000fda0003f46270 */
[----:B0-----:R-:W-:-:S05]  /*16890*/  @!P2 IADD3 R14, P3, R32, R14, RZ ;  /* 0x0000000e200ea210 */ /* 0x001fca0007f7e0ff */
[----:B-1----:R-:W-:Y:S02]  /*168a0*/  @!P2 IMAD.X R3, RZ, RZ, R2, P3 ;  /* 0x000000ffff03a224 */ /* 0x002fe400018e0602 */
[----:B------:R-:W-:Y:S02]  /*168b0*/  @!P2 IMAD.MOV.U32 R2, RZ, RZ, R14 ;  /* 0x000000ffff02a224 */ /* 0x000fe400078e000e */
[----:B------:R-:W0:Y:S04]  /*168c0*/  SHFL.IDX PT, R14, R0, 0x1, 0x181f ;  /* 0x00381f00000e7f89 */ /* 0x000e2800000e0000 */
[----:B-----5:R-:W-:Y:S04]  /*168d0*/  @!P2 LDGSTS.E.BYPASS.LTC128B.128 [R8+0x18000], desc[UR36][R2.64], !P0 ;  /* 0x180000000208afae */ /* 0x020fe8000c101d64 */
[----:B------:R1:W-:Y:S01]  /*168e0*/  @!P2 LDGSTS.E.BYPASS.LTC128B.128 [R8+0x1c000], desc[UR36][R2.64+0x80], !P1 ;  /* 0x1c0000800208afae */ /* 0x0003e2000c901d64 */
[----:B------:R-:W-:-:S03]  /*168f0*/  ISETP.GE.AND P2, PT, R7, R4, PT ;  /* 0x000000040700720c */ /* 0x000fc60003f46270 */
[----:B-1----:R-:W1:Y:S10]  /*16900*/  SHFL.IDX PT, R2, R5, 0x1, 0x181f ;  /* 0x00381f0005027f89 */ /* 0x002e7400000e0000 */
[----:B0-----:R-:W-:-:S05]  /*16910*/  @!P2 IADD3 R14, P3, R32, R14, RZ ;  /* 0x0000000e200ea210 */ /* 0x001fca0007f7e0ff */
[----:B-1----:R-:W-:Y:S02]  /*16920*/  @!P2 IMAD.X R7, RZ, RZ, R2, P3 ;  /* 0x000000ffff07a224 */ /* 0x002fe400018e0602 */
[----:B------:R-:W-:Y:S02]  /*16930*/  @!P2 IMAD.MOV.U32 R2, RZ, RZ, R14 ;  /* 0x000000ffff02a224 */ /* 0x000fe400078e000e */
[----:B------:R-:W-:Y:S01]  /*16940*/  @!P2 IMAD.MOV.U32 R3, RZ, RZ, R7 ;  /* 0x000000ffff03a224 */ /* 0x000fe200078e0007 */
[----:B------:R-:W0:Y:S01]  /*16950*/  SHFL.IDX PT, R14, R0, 0x2, 0x181f ;  /* 0x00581f00000e7f89 */ /* 0x000e2200000e0000 */
[----:B------:R-:W-:-:S03]  /*16960*/  VIADD R7, R26, 0x20 ;  /* 0x000000201a077836 */ /* 0x000fc60000000000 */
[----:B------:R-:W-:Y:S04]  /*16970*/  @!P2 LDGSTS.E.BYPASS.LTC128B.128 [R8+0x18800], desc[UR36][R2.64], !P0 ;  /* 0x188000000208afae */ /* 0x000fe8000c101d64 */
        /* <DEDUP_REMOVED lines=43> */
[----:B0-----:R-:W-:Y:S01]  /*16c30*/  @!P2 IADD3 R14, P3, R32, R14, RZ ;  /* 0x0000000e200ea210 */ /* 0x001fe20007f7e0ff */
[----:B------:R-:W0:Y:S04]  /*16c40*/  SHFL.IDX PT, R5, R5, 0x7, 0x181f ;  /* 0x00f81f0005057f89 */ /* 0x000e2800000e0000 */
[----:B-1----:R-:W-:-:S02]  /*16c50*/  @!P2 IMAD.X R7, RZ, RZ, R2, P3 ;  /* 0x000000ffff07a224 */ /* 0x002fc400018e0602 */
[----:B------:R-:W-:Y:S02]  /*16c60*/  @!P2 IMAD.MOV.U32 R2, RZ, RZ, R14 ;  /* 0x000000ffff02a224 */ /* 0x000fe400078e000e */
[----:B------:R-:W-:Y:S01]  /*16c70*/  @!P2 IMAD.MOV.U32 R3, RZ, RZ, R7 ;  /* 0x000000ffff03a224 */ /* 0x000fe200078e0007 */
[----:B------:R1:W2:Y:S04]  /*16c80*/  SHFL.IDX PT, R14, R0, 0x7, 0x181f ;  /* 0x00f81f00000e7f89 */ /* 0x0002a800000e0000 */
[----:B------:R1:W-:Y:S04]  /*16c90*/  @!P2 LDGSTS.E.BYPASS.LTC128B.128 [R8+0x1b000], desc[UR36][R2.64], !P0 ;  /* 0x1b0000000208afae */ /* 0x0003e8000c101d64 */
[----:B0-----:R1:W-:Y:S02]  /*16ca0*/  @!P2 LDGSTS.E.BYPASS.LTC128B.128 [R8+0x1f000], desc[UR36][R2.64+0x80], !P1 ;  /* 0x1f0000800208afae */ /* 0x0013e4000c901d64 */
.L_x_1721:
[----:B-1----:R-:W-:Y:S01]  /*16cb0*/  VIADD R3, R26, 0x70 ;  /* 0x000000701a037836 */ /* 0x002fe20000000000 */
[----:B------:R-:W-:Y:S04]  /*16cc0*/  BSSY B0, `(.L_x_1618) ;  /* 0x000000a000007945 */ /* 0x000fe80003800000 */
[----:B------:R-:W-:-:S13]  /*16cd0*/  ISETP.GE.AND P2, PT, R3, R4, PT ;  /* 0x000000040300720c */ /* 0x000fda0003f46270 */
[----:B------:R-:W-:Y:S05]  /*16ce0*/  @P2 BRA `(.L_x_1619) ;  /* 0x00000000001c2947 */ /* 0x000fea0003800000 */
[----:B--2---:R-:W-:-:S05]  /*16cf0*/  IADD3 R2, P2, R32, R14, RZ ;  /* 0x0000000e20027210 */ /* 0x004fca0007f5e0ff */
[----:B------:R-:W-:-:S05]  /*16d00*/  IMAD.X R3, RZ, RZ, R5, P2 ;  /* 0x000000ffff037224 */ /* 0x000fca00010e0605 */
[----:B------:R-:W-:Y:S01]  /*16d10*/  @!PT LDS RZ, [RZ] ;  /* 0x00000000fffff984 */ /* 0x000fe20000000800 */
[----:B------:R-:W-:Y:S01]  /*16d20*/  @!PT LDS RZ, [RZ] ;  /* 0x00000000fffff984 */ /* 0x000fe20000000800 */
[----:B------:R-:W-:Y:S01]  /*16d30*/  @!PT LDS RZ, [RZ] ;  /* 0x00000000fffff984 */ /* 0x000fe20000000800 */
[----:B------:R0:W-:Y:S04]  /*16d40*/  LDGSTS.E.BYPASS.LTC128B.128 [R8+0x1b800], desc[UR36][R2.64], !P0 ;  /* 0x1b80000002087fae */ /* 0x0001e8000c101d64 */
[----:B------:R0:W-:Y:S02]  /*16d50*/  LDGSTS.E.BYPASS.LTC128B.128 [R8+0x1f800], desc[UR36][R2.64+0x80], !P1 ;  /* 0x1f80008002087fae */ /* 0x0001e4000c901d64 */
.L_x_1619:
[----:B------:R-:W-:Y:S05]  /*16d60*/  BSYNC B0 ;  /* 0x0000000000007941 */ /* 0x000fea0003800000 */
.L_x_1618:
[----:B------:R-:W-:Y:S01]  /*16d70*/  NOP ;  /* 0x0000000000007918 */ /* 0x000fe20000000000 */
[----:B------:R-:W-:-:S13]  /*16d80*/  PLOP3.LUT P0, PT, PT, PT, PT, 0x80, 0x0 ;  /* 0x000000000000781c */ /* 0x000fda0003f0f070 */
.L_x_1620:
[----:B------:R-:W-:Y:S02]  /*16d90*/  PLOP3.LUT P1, PT, P1, P0, PT, 0xa2, 0x0 ;  /* 0x000000000000781c */ /* 0x000fe40000f21472 */
[----:B------:R-:W-:-:S08]  /*16da0*/  @P0 R2UR P1, UR4, R17 ;  /* 0x00000000110402ca */ /* 0x000fd00000020000 */
[----:B------:R-:W-:-:S05]  /*16db0*/  @P0 PLOP3.LUT P0, PT, P1, PT, PT, 0x80, 0x0 ;  /* 0x000000000000081c */ /* 0x000fca0000f0f070 */
[----:B------:R-:W-:Y:S01]  /*16dc0*/  @!P1 SYNCS.ARRIVE.TRANS64.RED.A0T1 RZ, [UR4+0x28400], RZ ;  /* 0x028400ffffff99a7 */ /* 0x000fe20008200404 */
[----:B------:R-:W-:Y:S07]  /*16dd0*/  @!P1 ARRIVES.LDGSTSBAR.64.TRANSCNT [UR4+0x28400] ;  /* 0x02840000ff0099b0 */ /* 0x000fee0008000a84 */
[----:B------:R-:W-:Y:S05]  /*16de0*/  @P0 BRA.U.ANY `(.L_x_1620) ;  /* 0xfffffffd00e80947 */ /* 0x000fea000393ffff */
[----:B0-----:R-:W3:Y:S02]  /*16df0*/  LDL.LU R2, [R1+0x4] ;  /* 0x0000040001027983 */ /* 0x001ee40000300800 */
[----:B---3--:R-:W-:-:S05]  /*16e00*/  VIADD R2, R2, 0x1 ;  /* 0x0000000102027836 */ /* 0x008fca0000000000 */
[----:B------:R0:W-:Y:S01]  /*16e10*/  STL [R1+0x4], R2 ;  /* 0x0000040201007387 */ /* 0x0001e20000100800 */
[----:B------:R-:W-:-:S04]  /*16e20*/  LEA.HI R0, R2, R2, RZ, 0x1 ;  /* 0x0000000202007211 */ /* 0x000fc800078f08ff */
[----:B------:R-:W-:-:S05]  /*16e30*/  LOP3.LUT R0, R0, 0xfffffffe, RZ, 0xc0, !PT ;  /* 0xfffffffe00007812 */ /* 0x000fca00078ec0ff */
[----:B------:R-:W-:-:S05]  /*16e40*/  IMAD.IADD R0, R2, 0x1, -R0 ;  /* 0x0000000102007824 */ /* 0x000fca00078e0a00 */
[----:B------:R-:W-:Y:S01]  /*16e50*/  SHF.L.U32 R0, R0, 0x1f, RZ ;  /* 0x0000001f00007819 */ /* 0x000fe200000006ff */
[----:B------:R-:W-:Y:S01]  /*16e60*/  NOP ;  /* 0x0000000000007918 */ /* 0x000fe20000000000 */
[----:B------:R0:W-:Y:S01]  /*16e70*/  SYNCS.ARRIVE.TRANS64.A1T0 RZ, [R17+URZ+0x28400], RZ ;  /* 0x028400ff11ff79a7 */ /* 0x0001e2000810003f */
[----:B------:R-:W-:Y:S01]  /*16e80*/  BSSY B0, `(.L_x_1621) ;  /* 0x0000004000007945 */ /* 0x000fe20003800000 */
[----:B------:R-:W-:Y:S01]  /*16e90*/  VIADD R21, R27, 0xfffffffe ;  /* 0xfffffffe1b157836 */ /* 0x000fe20000000000 */
[----:B------:R-:W1:Y:S02]  /*16ea0*/  SYNCS.PHASECHK.TRANS64.TRYWAIT P0, [R17+URZ+0x28420], R0 ;  /* 0x02842000110075a7 */ /* 0x000e64000800017f */
[----:B01----:R-:W-:Y:S05]  /*16eb0*/  @!P0 BRA `(.L_x_1622) ;  /* 0x0000004400b08947 */ /* 0x003fea0003800000 */
.L_x_1722:
[----:B------:R-:W-:Y:S05]  /*16ec0*/  BSYNC B0 ;  /* 0x0000000000007941 */ /* 0x000fea0003800000 */
.L_x_1621:
[----:B------:R-:W-:-:S13]  /*16ed0*/  ISETP.GE.AND P0, PT, R21, UR44, PT ;  /* 0x0000002c15007c0c */ /* 0x000fda000bf06270 */
[----:B------:R-:W-:Y:S05]  /*16ee0*/  @!P0 BRA `(.L_x_1623) ;  /* 0x0000001000708947 */ /* 0x000fea0003800000 */
[----:B------:R-:W-:Y:S02]  /*16ef0*/  IMAD.MOV.U32 R5, RZ, RZ, R19 ;  /* 0x000000ffff057224 */ /* 0x000fe400078e0013 */
[----:B------:R-:W-:-:S07]  /*16f00*/  IMAD.MOV.U32 R8, RZ, RZ, R23 ;  /* 0x000000ffff087224 */ /* 0x000fce00078e0017 */
.L_x_1643:
[----:B01----:R-:W0:Y:S01]  /*16f10*/  S2R R0, SR_TID.X ;  /* 0x0000000000007919 */ /* 0x003e220000002100 */
[----:B------:R-:W-:Y:S01]  /*16f20*/  LOP3.LUT P2, RZ, R16, 0x8, RZ, 0xc0, !PT ;  /* 0x0000000810ff7812 */ /* 0x000fe2000784c0ff */
[----:B------:R-:W1:Y:S01]  /*16f30*/  S2R R2, SR_TID.X ;  /* 0x0000000000027919 */ /* 0x000e620000002100 */
[----:B0-----:R-:W-:-:S04]  /*16f40*/  LOP3.LUT R0, R0, 0x7f, RZ, 0xc0, !PT ;  /* 0x0000007f00007812 */ /* 0x001fc800078ec0ff */
[----:B---3--:R-:W-:Y:S01]  /*16f50*/  SHF.R.U32.HI R3, RZ, 0x3, R0 ;  /* 0x00000003ff037819 */ /* 0x008fe20000011600 */
[----:B-1----:R-:W-:Y:S01]  /*16f60*/  IMAD.SHL.U32 R2, R2, 0x10, RZ ;  /* 0x0000001002027824 */ /* 0x002fe200078e00ff */
[----:B------:R-:W0:Y:S04]  /*16f70*/  LDC R0, c[0x0][0x430] ;  /* 0x00010c00ff007b82 */ /* 0x000e280000000800 */
[----:B------:R-:W-:-:S04]  /*16f80*/  LOP3.LUT R2, R3, 0x70, R2, 0xf8, !PT ;  /* 0x0000007003027812 */ /* 0x000fc800078ef802 */
[----:B------:R-:W-:-:S13]  /*16f90*/  ISETP.GT.U32.AND P1, PT, R2, 0x3f, PT ;  /* 0x0000003f0200780c */ /* 0x000fda0003f24070 */
[----:B------:R-:W1:Y:S01]  /*16fa0*/  @!P1 LDC.64 R6, c[0x0][0x428] ;  /* 0x00010a00ff069b82 */ /* 0x000e620000000a00 */
[----:B0-----:R-:W-:Y:S02]  /*16fb0*/  ISETP.NE.AND P0, PT, R0, 0x1, PT ;  /* 0x000000010000780c */ /* 0x001fe40003f05270 */
[----:B------:R-:W-:-:S05]  /*16fc0*/  LEA R0, R21, UR40, 0x6 ;  /* 0x0000002815007c11 */ /* 0x000fca000f8e30ff */
[----:B------:R-:W0:Y:S01]  /*16fd0*/  @!P1 LDC.64 R10, c[0x0][0x418] ;  /* 0x00010600ff0a9b82 */ /* 0x000e220000000a00 */
[----:B------:R-:W-:-:S04]  /*16fe0*/  IMAD.IADD R0, R2, 0x1, R0 ;  /* 0x0000000102007824 */ /* 0x000fc800078e0200 */
[----:B------:R-:W-:-:S03]  /*16ff0*/  IMAD.MOV.U32 R4, RZ, RZ, R0 ;  /* 0x000000ffff047224 */ /* 0x000fc600078e0000 */
[----:B------:R-:W3:Y:S08]  /*17000*/  @P0 LDC R3, c[0x0][0x434] ;  /* 0x00010d00ff030b82 */ /* 0x000ef00000000800 */
[----:B------:R-:W4:Y:S01]  /*17010*/  @P0 LDC R9, c[0x0][0x438] ;  /* 0x00010e00ff090b82 */ /* 0x000f220000000800 */
[----:B---3--:R-:W-:-:S05]  /*17020*/  @P0 IMAD.HI.U32 R2, R0, R3, RZ ;  /* 0x0000000300020227 */ /* 0x008fca00078e00ff */
[----:B----4-:R-:W-:Y:S01]  /*17030*/  @P0 SHF.R.U32.HI R4, RZ, R9, R2 ;  /* 0x00000009ff040219 */ /* 0x010fe20000011602 */
[----:B-1----:R-:W-:-:S03]  /*17040*/  @!P1 IMAD R2, R29, R6, RZ ;  /* 0x000000061d029224 */ /* 0x002fc600078e02ff */
[----:B------:R-:W-:Y:S01]  /*17050*/  @!P1 SHF.R.S32.HI R3, RZ, 0x1f, R4 ;  /* 0x0000001fff039819 */ /* 0x000fe20000011404 */
[----:B------:R-:W-:Y:S02]  /*17060*/  @!P1 IMAD R7, R24, R7, R2 ;  /* 0x0000000718079224 */ /* 0x000fe400078e0202 */
[----:B------:R-:W-:-:S04]  /*17070*/  @!P1 IMAD.MOV.U32 R2, RZ, RZ, R4 ;  /* 0x000000ffff029224 */ /* 0x000fc800078e0004 */
[----:B------:R-:W-:-:S04]  /*17080*/  @!P1 IMAD.WIDE.U32 R2, R24, R6, R2 ;  /* 0x0000000618029225 */ /* 0x000fc800078e0002 */
[----:B------:R-:W-:Y:S01]  /*17090*/  @!P1 IMAD.IADD R7, R7, 0x1, R3 ;  /* 0x0000000107079824 */ /* 0x000fe200078e0203 */
[C---:B0-----:R-:W-:Y:S01]  /*170a0*/  @!P1 LEA R10, P0, R2.reuse, R10, 0x2 ;  /* 0x0000000a020a9211 */ /* 0x041fe200078010ff */
[----:B------:R-:W-:Y:S02]  /*170b0*/  VIADD R19, R5, 0x1 ;  /* 0x0000000105137836 */ /* 0x000fe40000000000 */
[----:B------:R-:W-:Y:S01]  /*170c0*/  IMAD.MOV.U32 R6, RZ, RZ, RZ ;  /* 0x000000ffff067224 */ /* 0x000fe200078e00ff */
[----:B------:R-:W-:Y:S01]  /*170d0*/  @!P1 LEA.HI.X R11, R2, R11, R7, 0x2, P0 ;  /* 0x0000000b020b9211 */ /* 0x000fe200000f1407 */
[----:B------:R-:W-:Y:S01]  /*170e0*/  IMAD.MOV R7, RZ, RZ, -R4 ;  /* 0x000000ffff077224 */ /* 0x000fe200078e0a04 */
[----:B------:R-:W-:Y:S01]  /*170f0*/  ISETP.NE.AND P0, PT, R19, 0x2, PT ;  /* 0x000000021300780c */ /* 0x000fe20003f05270 */
[----:B------:R-:W-:Y:S05]  /*17100*/  YIELD ;  /* 0x0000000000007946 */ /* 0x000fea0003800000 */
[----:B------:R-:W-:Y:S01]  /*17110*/  ULDC UR4, c[0x0][0x430] ;  /* 0x00010c0000047ab9 */ /* 0x000fe20000000800 */
[----:B------:R-:W-:Y:S01]  /*17120*/  SEL R23, RZ, 0x1, P0 ;  /* 0x00000001ff177807 */ /* 0x000fe20000000000 */
[----:B------:R-:W-:Y:S01]  /*17130*/  IMAD R7, R7, UR4, R0 ;  /* 0x0000000407077c24 */ /* 0x000fe2000f8e0200 */
[----:B------:R0:W5:Y:S01]  /*17140*/  @!P1 LDG.E R6, desc[UR36][R10.64] ;  /* 0x000000240a069981 */ /* 0x000162000c1e1900 */
[C---:B------:R-:W-:Y:S01]  /*17150*/  ISETP.GT.AND P1, PT, R21.reuse, UR44, PT ;  /* 0x0000002c15007c0c */ /* 0x040fe2000bf24270 */
[----:B------:R-:W-:Y:S01]  /*17160*/  VIADD R21, R21, 0xffffffff ;  /* 0xffffffff15157836 */ /* 0x000fe20000000000 */
[----:B------:R-:W-:-:S02]  /*17170*/  SEL R19, R19, RZ, P0 ;  /* 0x000000ff13137207 */ /* 0x000fc40000000000 */
[----:B------:R-:W-:Y:S01]  /*17180*/  LOP3.LUT R23, R8, R23, RZ, 0x3c, !PT ;  /* 0x0000001708177212 */ /* 0x000fe200078e3cff */
[----:B------:R-:W-:Y:S08]  /*17190*/  @!P2 BRA `(.L_x_1624) ;  /* 0x000000000004a947 */ /* 0x000ff00003800000 */
[----:B------:R-:W-:Y:S01]  /*171a0*/  BPT.TRAP 0x1 ;  /* 0x000000040000795c */ /* 0x000fe20000300000 */
.L_x_1624:
[----:B------:R-:W-:Y:S01]  /*171b0*/  IMAD R0, R19, 0x8, R17 ;  /* 0x0000000813007824 */ /* 0x000fe200078e0211 */
[----:B------:R-:W-:Y:S01]  /*171c0*/  SHF.L.U32 R20, R23, 0x1f, RZ ;  /* 0x0000001f17147819 */ /* 0x000fe200000006ff */
[----:B------:R-:W-:Y:S01]  /*171d0*/  BSSY B0, `(.L_x_1625) ;  /* 0x0000004000007945 */ /* 0x000fe20003800000 */
[----:B------:R-:W-:Y:S02]  /*171e0*/  SHF.R.S32.HI R9, RZ, 0x1f, R7 ;  /* 0x0000001fff097819 */ /* 0x000fe40000011407 */
[----:B------:R-:W1:Y:S02]  /*171f0*/  SYNCS.PHASECHK.TRANS64.TRYWAIT P0, [R0+URZ+0x28480], R20 ;  /* 0x02848014000075a7 */ /* 0x000e64000800017f */
[----:B-1----:R-:W-:Y:S05]  /*17200*/  @!P0 BRA `(.L_x_1626) ;  /* 0x0000004000f08947 */ /* 0x002fea0003800000 */
.L_x_1723:
[----:B------:R-:W-:Y:S05]  /*17210*/  BSYNC B0 ;  /* 0x0000000000007941 */ /* 0x000fea0003800000 */
.L_x_1625:
[----:B------:R-:W-:Y:S01]  /*17220*/  ULDC.64 UR4, c[0x0][0x328] ;  /* 0x0000ca0000047ab9 */ /* 0x000fe20000000a00 */
[----:B0----5:R-:W-:Y:S01]  /*17230*/  SHF.R.S32.HI R10, RZ, 0x1f, R6 ;  /* 0x0000001fff0a7819 */ /* 0x021fe20000011406 */
[----:B------:R-:W-:Y:S01]  /*17240*/  IMAD R4, R9, UR4, RZ ;  /* 0x0000000409047c24 */ /* 0x000fe2000f8e02ff */
[----:B------:R-:W-:Y:S01]  /*17250*/  ULDC.64 UR6, c[0x0][0x318] ;  /* 0x0000c60000067ab9 */ /* 0x000fe20000000a00 */
[C---:B------:R-:W-:Y:S01]  /*17260*/  IMAD.WIDE.U32 R2, R7.reuse, UR4, RZ ;  /* 0x0000000407027c25 */ /* 0x040fe2000f8e00ff */
[C---:B------:R-:W-:Y:S02]  /*17270*/  LOP3.LUT R11, R32.reuse, 0x80, RZ, 0xfc, !PT ;  /* 0x00000080200b7812 */ /* 0x040fe400078efcff */
[-C--:B------:R-:W-:Y:S01]  /*17280*/  ISETP.GE.AND P3, PT, R32, R31.reuse, PT ;  /* 0x0000001f2000720c */ /* 0x080fe20003f66270 */
[----:B------:R-:W-:Y:S01]  /*17290*/  IMAD R4, R7, UR5, R4 ;  /* 0x0000000507047c24 */ /* 0x000fe2000f8e0204 */
[----:B------:R-:W-:Y:S01]  /*172a0*/  ULDC.64 UR4, c[0x0][0x338] ;  /* 0x0000ce0000047ab9 */ /* 0x000fe20000000a00 */
[----:B------:R-:W-:-:S02]  /*172b0*/  ISETP.GE.AND P2, PT, R11, R31, PT ;  /* 0x0000001f0b00720c */ /* 0x000fc40003f46270 */
[----:B------:R-:W-:Y:S02]  /*172c0*/  IMAD.IADD R3, R3, 0x1, R4 ;  /* 0x0000000103037824 */ /* 0x000fe400078e0204 */
[----:B------:R-:W-:Y:S02]  /*172d0*/  IMAD R4, R10, UR4, RZ ;  /* 0x000000040a047c24 */ /* 0x000fe4000f8e02ff */
[----:B------:R-:W-:-:S04]  /*172e0*/  IMAD.WIDE.U32 R2, R6, UR4, R2 ;  /* 0x0000000406027c25 */ /* 0x000fc8000f8e0002 */
[----:B------:R-:W-:Y:S01]  /*172f0*/  IMAD R4, R6, UR5, R4 ;  /* 0x0000000506047c24 */ /* 0x000fe2000f8e0204 */
[----:B------:R-:W-:-:S03]  /*17300*/  ULDC.64 UR4, c[0x0][0x330] ;  /* 0x0000cc0000047ab9 */ /* 0x000fc60000000a00 */
[----:B------:R-:W-:Y:S02]  /*17310*/  IMAD.IADD R3, R3, 0x1, R4 ;  /* 0x0000000103037824 */ /* 0x000fe400078e0204 */
[----:B------:R-:W-:Y:S02]  /*17320*/  IMAD R4, R19, 0x4000, R36 ;  /* 0x0000400013047824 */ /* 0x000fe400078e0224 */
[----:B------:R-:W-:Y:S01]  /*17330*/  IMAD.WIDE.U32 R2, R18, UR4, R2 ;  /* 0x0000000412027c25 */ /* 0x000fe2000f8e0002 */
[----:B------:R-:W-:-:S03]  /*17340*/  UMOV UR4, 0xffffffff ;  /* 0xffffffff00047882 */ /* 0x000fc60000000000 */
[----:B------:R-:W-:Y:S01]  /*17350*/  IMAD R27, R18, UR5, R3 ;  /* 0x00000005121b7c24 */ /* 0x000fe2000f8e0203 */
[----:B------:R-:W-:-:S04]  /*17360*/  IADD3 R26, P0, R2, UR6, RZ ;  /* 0x00000006021a7c10 */ /* 0x000fc8000ff1e0ff */
[----:B------:R-:W-:Y:S01]  /*17370*/  IADD3.X R27, R27, UR7, RZ, P0, !PT ;  /* 0x000000071b1b7c10 */ /* 0x000fe200087fe4ff */
[----:B------:R-:W-:Y:S08]  /*17380*/  BRA.DIV UR4, `(.L_x_1627) ;  /* 0x0000004204a47947 */ /* 0x000ff0000b800000 */
[----:B------:R-:W0:Y:S01]  /*17390*/  SHFL.IDX PT, R2, R26, RZ, 0x181f ;  /* 0x00181fff1a027589 */ /* 0x000e2200000e0000 */
[----:B------:R-:W-:-:S03]  /*173a0*/  IMAD.IADD R4, R17, 0x1, R4 ;  /* 0x0000000111047824 */ /* 0x000fc600078e0204 */
[----:B------:R-:W3:Y:S01]  /*173b0*/  SHFL.IDX PT, R3, R27, RZ, 0x181f ;  /* 0x00181fff1b037589 */ /* 0x000ee200000e0000 */
[----:B0-----:R-:W-:-:S05]  /*173c0*/  IADD3 R2, P0, R32, R2, RZ ;  /* 0x0000000220027210 */ /* 0x001fca0007f1e0ff */
[----:B---3--:R-:W-:-:S05]  /*173d0*/  IMAD.X R3, RZ, RZ, R3, P0 ;  /* 0x000000ffff037224 */ /* 0x008fca00000e0603 */
[----:B------:R-:W-:Y:S01]  /*173e0*/  @!PT LDS RZ, [RZ] ;  /* 0x00000000fffff984 */ /* 0x000fe20000000800 */
[----:B------:R-:W-:Y:S04]  /*173f0*/  LDGSTS.E.BYPASS.LTC128B.128 [R4+0x10000], desc[UR36][R2.64], !P3 ;  /* 0x1000000002047fae */ /* 0x000fe8000d901d64 */
[----:B------:R0:W-:Y:S04]  /*17400*/  LDGSTS.E.BYPASS.LTC128B.128 [R4+0x12000], desc[UR36][R2.64+0x80], !P2 ;  /* 0x1200008002047fae */ /* 0x0001e8000d101d64 */
[----:B0-----:R-:W0:Y:S04]  /*17410*/  SHFL.IDX PT, R2, R26, 0x1, 0x181f ;  /* 0x00381f001a027f89 */ /* 0x001e2800000e0000 */
[----:B------:R-:W3:Y:S01]  /*17420*/  SHFL.IDX PT, R3, R27, 0x1, 0x181f ;  /* 0x00381f001b037f89 */ /* 0x000ee200000e0000 */
[----:B0-----:R-:W-:-:S05]  /*17430*/  IADD3 R2, P0, R32, R2, RZ ;  /* 0x0000000220027210 */ /* 0x001fca0007f1e0ff */
[----:B---3--:R-:W-:-:S05]  /*17440*/  IMAD.X R3, RZ, RZ, R3, P0 ;  /* 0x000000ffff037224 */ /* 0x008fca00000e0603 */
[----:B------:R-:W-:Y:S04]  /*17450*/  LDGSTS.E.BYPASS.LTC128B.128 [R4+0x10800], desc[UR36][R2.64], !P3 ;  /* 0x1080000002047fae */ /* 0x000fe8000d901d64 */
[----:B------:R0:W-:Y:S04]  /*17460*/  LDGSTS.E.BYPASS.LTC128B.128 [R4+0x12800], desc[UR36][R2.64+0x80], !P2 ;  /* 0x1280008002047fae */ /* 0x0001e8000d101d64 */
[----:B0-----:R-:W0:Y:S04]  /*17470*/  SHFL.IDX PT, R2, R26, 0x2, 0x181f ;  /* 0x00581f001a027f89 */ /* 0x001e2800000e0000 */
[----:B------:R-:W3:Y:S04]  /*17480*/  SHFL.IDX PT, R3, R27, 0x2, 0x181f ;  /* 0x00581f001b037f89 */ /* 0x000ee800000e0000 */
[----:B------:R-:W4:Y:S01]  /*17490*/  SHFL.IDX PT, R27, R27, 0x3, 0x181f ;  /* 0x00781f001b1b7f89 */ /* 0x000f2200000e0000 */
[----:B0-----:R-:W-:-:S05]  /*174a0*/  IADD3 R2, P0, R32, R2, RZ ;  /* 0x0000000220027210 */ /* 0x001fca0007f1e0ff */
[----:B---3--:R-:W-:-:S05]  /*174b0*/  IMAD.X R3, RZ, RZ, R3, P0 ;  /* 0x000000ffff037224 */ /* 0x008fca00000e0603 */
[----:B------:R-:W-:Y:S04]  /*174c0*/  LDGSTS.E.BYPASS.LTC128B.128 [R4+0x11000], desc[UR36][R2.64], !P3 ;  /* 0x1100000002047fae */ /* 0x000fe8000d901d64 */
[----:B------:R0:W-:Y:S04]  /*174d0*/  LDGSTS.E.BYPASS.LTC128B.128 [R4+0x13000], desc[UR36][R2.64+0x80], !P2 ;  /* 0x1300008002047fae */ /* 0x0001e8000d101d64 */
[----:B0---4-:R0:W3:Y:S02]  /*174e0*/  SHFL.IDX PT, R2, R26, 0x3, 0x181f ;  /* 0x00781f001a027f89 */ /* 0x0110e400000e0000 */
.L_x_1733:
[----:B---3--:R-:W-:-:S05]  /*174f0*/  IADD3 R2, P0, R32, R2, RZ ;  /* 0x0000000220027210 */ /* 0x008fca0007f1e0ff */
        /* <DEDUP_REMOVED lines=8> */
.L_x_1628:
        /* <DEDUP_REMOVED lines=10> */
.L_x_1629:
[----:B------:R4:W-:Y:S01]  /*17620*/  SYNCS.ARRIVE.TRANS64.A1T0 RZ, [R0+URZ+0x28470], RZ ;  /* 0x028470ff00ff79a7 */ /* 0x0009e2000810003f */
[----:B------:R-:W-:Y:S05]  /*17630*/  @!P3 BRA `(.L_x_1630) ;  /* 0x000000000004b947 */ /* 0x000fea0003800000 */
[----:B------:R-:W-:Y:S01]  /*17640*/  BPT.TRAP 0x1 ;  /* 0x000000040000795c */ /* 0x000fe20000300000 */
.L_x_1630:
[----:B------:R-:W5:Y:S01]  /*17650*/  SYNCS.PHASECHK.TRANS64.TRYWAIT P0, [R0+URZ+0x28440], R20 ;  /* 0x02844014000075a7 */ /* 0x000f62000800017f */
[----:B------:R-:W-:Y:S04]  /*17660*/  BSSY B0, `(.L_x_1631) ;  /* 0x0000002000007945 */ /* 0x000fe80003800000 */
[----:B-----5:R-:W-:Y:S05]  /*17670*/  @!P0 BRA `(.L_x_1632) ;  /* 0x0000004400108947 */ /* 0x020fea0003800000 */
.L_x_1734:
[----:B------:R-:W-:Y:S05]  /*17680*/  BSYNC B0 ;  /* 0x0000000000007941 */ /* 0x000fea0003800000 */
.L_x_1631:
[----:B------:R-:W-:Y:S01]  /*17690*/  ULDC.64 UR4, c[0x0][0x300] ;  /* 0x0000c00000047ab9 */ /* 0x000fe20000000a00 */
[----:B------:R-:W-:Y:S01]  /*176a0*/  ULDC.64 UR6, c[0x0][0x2e8] ;  /* 0x0000ba0000067ab9 */ /* 0x000fe20000000a00 */
[----:B---3--:R-:W-:Y:S01]  /*176b0*/  IMAD R2, R9, UR4, RZ ;  /* 0x0000000409027c24 */ /* 0x008fe2000f8e02ff */
[C---:B------:R-:W-:Y:S02]  /*176c0*/  LOP3.LUT R11, R32.reuse, 0x80, RZ, 0xfc, !PT ;  /* 0x00000080200b7812 */ /* 0x040fe400078efcff */
[-C--:B------:R-:W-:Y:S01]  /*176d0*/  ISETP.GE.AND P3, PT, R32, R31.reuse, PT ;  /* 0x0000001f2000720c */ /* 0x080fe20003f66270 */
[----:B------:R-:W-:Y:S01]  /*176e0*/  IMAD R9, R7, UR5, R2 ;  /* 0x0000000507097c24 */ /* 0x000fe2000f8e0202 */
        /* <DEDUP_REMOVED lines=15> */
[----:B--2---:R-:W2:Y:S04]  /*177e0*/  SHFL.IDX PT, R14, R9, RZ, 0x181f ;  /* 0x00181fff090e7589 */ /* 0x004ea800000e0000 */
[----:B------:R-:W3:Y:S04]  /*177f0*/  SHFL.IDX PT, R3, R10, RZ, 0x181f ;  /* 0x00181fff0a037589 */ /* 0x000ee800000e0000 */
[----:B------:R-:W5:Y:S04]  /*17800*/  SHFL.IDX PT, R6, R9, 0x1, 0x181f ;  /* 0x00381f0009067f89 */ /* 0x000f6800000e0000 */
[----:B------:R-:W0:Y:S01]  /*17810*/  SHFL.IDX PT, R7, R10, 0x1, 0x181f ;  /* 0x00381f000a077f89 */ /* 0x000e2200000e0000 */
[----:B--2---:R-:W-:-:S03]  /*17820*/  IADD3 R2, P0, R32, R14, RZ ;  /* 0x0000000e20027210 */ /* 0x004fc60007f1e0ff */
[----:B------:R-:W-:Y:S02]  /*17830*/  SHFL.IDX PT, R14, R9, 0x3, 0x181f ;  /* 0x00781f00090e7f89 */ /* 0x000fe400000e0000 */
[----:B---3--:R-:W-:Y:S01]  /*17840*/  IMAD.X R3, RZ, RZ, R3, P0 ;  /* 0x000000ffff037224 */ /* 0x008fe200000e0603 */
[----:B-----5:R-:W-:-:S04]  /*17850*/  IADD3 R6, P0, R32, R6, RZ ;  /* 0x0000000620067210 */ /* 0x020fc80007f1e0ff */
[----:B------:R-:W-:Y:S01]  /*17860*/  LDGSTS.E.BYPASS.LTC128B.128 [R4+0x20000], desc[UR36][R2.64], !P3 ;  /* 0x2000000002047fae */ /* 0x000fe2000d901d64 */
[----:B0-----:R-:W-:-:S03]  /*17870*/  IMAD.X R7, RZ, RZ, R7, P0 ;  /* 0x000000ffff077224 */ /* 0x001fc600000e0607 */
[----:B------:R0:W-:Y:S04]  /*17880*/  LDGSTS.E.BYPASS.LTC128B.128 [R4+0x22000], desc[UR36][R2.64+0x80], !P2 ;  /* 0x2200008002047fae */ /* 0x0001e8000d101d64 */
[----:B------:R2:W-:Y:S04]  /*17890*/  LDGSTS.E.BYPASS.LTC128B.128 [R4+0x20800], desc[UR36][R6.64], !P3 ;  /* 0x2080000006047fae */ /* 0x0005e8000d901d64 */
[----:B------:R2:W-:Y:S04]  /*178a0*/  LDGSTS.E.BYPASS.LTC128B.128 [R4+0x22800], desc[UR36][R6.64+0x80], !P2 ;  /* 0x2280008006047fae */ /* 0x0005e8000d101d64 */
[----:B0-----:R-:W0:Y:S04]  /*178b0*/  SHFL.IDX PT, R2, R9, 0x2, 0x181f ;  /* 0x00581f0009027f89 */ /* 0x001e2800000e0000 */
[----:B------:R-:W3:Y:S04]  /*178c0*/  SHFL.IDX PT, R3, R10, 0x2, 0x181f ;  /* 0x00581f000a037f89 */ /* 0x000ee800000e0000 */
[----:B------:R-:W1:Y:S01]  /*178d0*/  SHFL.IDX PT, R10, R10, 0x3, 0x181f ;  /* 0x00781f000a0a7f89 */ /* 0x000e6200000e0000 */
[----:B0-----:R-:W-:-:S05]  /*178e0*/  IADD3 R2, P0, R32, R2, RZ ;  /* 0x0000000220027210 */ /* 0x001fca0007f1e0ff */
[----:B---3--:R-:W-:-:S05]  /*178f0*/  IMAD.X R3, RZ, RZ, R3, P0 ;  /* 0x000000ffff037224 */ /* 0x008fca00000e0603 */
[----:B------:R2:W-:Y:S04]  /*17900*/  LDGSTS.E.BYPASS.LTC128B.128 [R4+0x21000], desc[UR36][R2.64], !P3 ;  /* 0x2100000002047fae */ /* 0x0005e8000d901d64 */
[----:B-1----:R2:W-:Y:S02]  /*17910*/  LDGSTS.E.BYPASS.LTC128B.128 [R4+0x23000], desc[UR36][R2.64+0x80], !P2 ;  /* 0x2300008002047fae */ /* 0x0025e4000d101d64 */
.L_x_1744:
        /* <DEDUP_REMOVED lines=9> */
.L_x_1634:
        /* <DEDUP_REMOVED lines=10> */
.L_x_1635:
[----:B------:R4:W-:Y:S02]  /*17a50*/  SYNCS.ARRIVE.TRANS64.A1T0 RZ, [R0+URZ+0x28430], RZ ;  /* 0x028430ff00ff79a7 */ /* 0x0009e4000810003f */
[----:B----4-:R-:W-:-:S05]  /*17a60*/  IMAD.U32 R0, RZ, RZ, UR46 ;  /* 0x0000002eff007e24 */ /* 0x010fca000f8e00ff */
[----:B------:R-:W-:-:S13]  /*17a70*/  ISETP.NE.AND P0, PT, R0, 0x3, PT ;  /* 0x000000030000780c */ /* 0x000fda0003f05270 */
[----:B------:R-:W-:Y:S05]  /*17a80*/  @!P0 BRA `(.L_x_1636) ;  /* 0x0000000000048947 */ /* 0x000fea0003800000 */
[----:B------:R-:W-:Y:S01]  /*17a90*/  BPT.TRAP 0x1 ;  /* 0x000000040000795c */ /* 0x000fe20000300000 */
.L_x_1636:
[----:B0-----:R-:W-:Y:S01]  /*17aa0*/  LOP3.LUT R3, R8, 0x1, RZ, 0x3c, !PT ;  /* 0x0000000108037812 */ /* 0x001fe200078e3cff */
[----:B------:R-:W-:Y:S01]  /*17ab0*/  IMAD R0, R5, 0x8, R17 ;  /* 0x0000000805007824 */ /* 0x000fe200078e0211 */
[----:B------:R-:W-:Y:S02]  /*17ac0*/  BSSY B0, `(.L_x_1637) ;  /* 0x0000004000007945 */ /* 0x000fe40003800000 */
[----:B------:R-:W-:-:S04]  /*17ad0*/  SHF.L.U32 R3, R3, 0x1f, RZ ;  /* 0x0000001f03037819 */ /* 0x000fc800000006ff */
[----:B------:R-:W0:Y:S02]  /*17ae0*/  SYNCS.PHASECHK.TRANS64.TRYWAIT P2, [R0+URZ+0x28470], R3 ;  /* 0x02847003000075a7 */ /* 0x000e24000804017f */
[----:B0-----:R-:W-:Y:S05]  /*17af0*/  @!P2 BRA `(.L_x_1638) ;  /* 0x000000440020a947 */ /* 0x001fea0003800000 */
.L_x_1745:
[----:B------:R-:W-:Y:S05]  /*17b00*/  BSYNC B0 ;  /* 0x0000000000007941 */ /* 0x000fea0003800000 */
.L_x_1637:
[----:B------:R-:W-:-:S13]  /*17b10*/  LOP3.LUT P2, RZ, R16, 0x8, RZ, 0xc0, !PT ;  /* 0x0000000810ff7812 */ /* 0x000fda000784c0ff */
[----:B------:R-:W-:Y:S05]  /*17b20*/  @!P2 BRA `(.L_x_1639) ;  /* 0x000000000004a947 */ /* 0x000fea0003800000 */
[----:B------:R-:W-:Y:S01]  /*17b30*/  BPT.TRAP 0x1 ;  /* 0x000000040000795c */ /* 0x000fe20000300000 */
.L_x_1639:
[----:B------:R-:W-:Y:S01]  /*17b40*/  SHF.L.U32 R7, R8, 0x1f, RZ ;  /* 0x0000001f08077819 */ /* 0x000fe200000006ff */
[----:B0-----:R-:W-:-:S03]  /*17b50*/  IMAD.SHL.U32 R3, R5, 0x4000, RZ ;  /* 0x0000400005037824 */ /* 0x001fc600078e00ff */
[----:B------:R-:W0:Y:S02]  /*17b60*/  SYNCS.PHASECHK.TRANS64.TRYWAIT P2, [R0+URZ+0x28460], R7 ;  /* 0x02846007000075a7 */ /* 0x000e24000804017f */
[----:B0-----:R-:W-:Y:S05]  /*17b70*/  @!P2 BRA `(.L_x_1640) ;  /* 0x000000440014a947 */ /* 0x001fea0003800000 */
.L_x_1746:
[----:B------:R-:W-:Y:S01]  /*17b80*/  LOP3.LUT R2, R3, R22, RZ, 0xfc, !PT ;  /* 0x0000001603027212 */ /* 0x000fe200078efcff */
[----:B------:R-:W-:Y:S05]  /*17b90*/  WARPSYNC.ALL ;  /* 0x0000000000007948 */ /* 0x000fea0003800000 */
[C---:B------:R-:W-:Y:S01]  /*17ba0*/  IMAD.IADD R14, R17.reuse, 0x1, R2 ;  /* 0x00000001110e7824 */ /* 0x040fe200078e0202 */
[----:B------:R-:W-:Y:S02]  /*17bb0*/  IADD3 R2, R17, R35, R3 ;  /* 0x0000002311027210 */ /* 0x000fe40007ffe003 */
[----:B------:R-:W-:Y:S02]  /*17bc0*/  IADD3 R20, R25, R3, R33 ;  /* 0x0000000319147210 */ /* 0x000fe40007ffe021 */
[----:B0-----:R-:W0:Y:S01]  /*17bd0*/  LDSM.16.MT88.4 R4, [R14+0x10000] ;  /* 0x010000000e04783b */ /* 0x001e220000004200 */
[----:B------:R-:W-:-:S02]  /*17be0*/  LOP3.LUT P2, RZ, R16, 0x8, RZ, 0xc0, !PT ;  /* 0x0000000810ff7812 */ /* 0x000fc4000784c0ff */
[C-C-:B0-----:R-:W-:Y:S02]  /*17bf0*/  PRMT R8, R4.reuse, 0x6420, R5.reuse ;  /* 0x0000642004087816 */ /* 0x141fe40000000005 */
[----:B------:R-:W-:Y:S02]  /*17c00*/  PRMT R9, R4, 0x7531, R5 ;  /* 0x0000753104097816 */ /* 0x000fe40000000005 */
[C-C-:B------:R-:W-:Y:S02]  /*17c10*/  PRMT R10, R6.reuse, 0x6420, R7.reuse ;  /* 0x00006420060a7816 */ /* 0x140fe40000000007 */
[----:B------:R-:W-:Y:S02]  /*17c20*/  PRMT R11, R6, 0x7531, R7 ;  /* 0x00007531060b7816 */ /* 0x000fe40000000007 */
[----:B------:R-:W0:Y:S04]  /*17c30*/  LDSM.16.MT88.4 R4, [R2+0x10000] ;  /* 0x010000000204783b */ /* 0x000e280000004200 */
[----:B------:R-:W-:Y:S01]  /*17c40*/  STSM.16.M88.4 [R20], R8 ;  /* 0x0000000814007844 */ /* 0x000fe20000000200 */
[----:B0-----:R-:W-:-:S02]  /*17c50*/  PRMT R12, R4, 0x6420, R5 ;  /* 0x00006420040c7816 */ /* 0x001fc40000000005 */
[----:B------:R-:W-:Y:S01]  /*17c60*/  PRMT R13, R4, 0x7531, R5 ;  /* 0x00007531040d7816 */ /* 0x000fe20000000005 */
[----:B------:R-:W-:Y:S01]  /*17c70*/  VIADD R5, R3, 0x2000 ;  /* 0x0000200003057836 */ /* 0x000fe20000000000 */
[C-C-:B------:R-:W-:Y:S02]  /*17c80*/  PRMT R14, R6.reuse, 0x6420, R7.reuse ;  /* 0x00006420060e7816 */ /* 0x140fe40000000007 */
[----:B------:R-:W-:Y:S02]  /*17c90*/  PRMT R15, R6, 0x7531, R7 ;  /* 0x00007531060f7816 */ /* 0x000fe40000000007 */
[----:B------:R-:W-:-:S03]  /*17ca0*/  LOP3.LUT R4, R5, R22, RZ, 0xfc, !PT ;  /* 0x0000001605047212 */ /* 0x000fc600078efcff */
[----:B------:R-:W-:Y:S02]  /*17cb0*/  STSM.16.M88.4 [R20+0x1000], R12 ;  /* 0x0010000c14007844 */ /* 0x000fe40000000200 */
[----:B------:R-:W-:-:S05]  /*17cc0*/  IMAD.IADD R26, R17, 0x1, R4 ;  /* 0x00000001111a7824 */ /* 0x000fca00078e0204 */
[----:B------:R-:W0:Y:S02]  /*17cd0*/  LDSM.16.MT88.4 R8, [R26+0x10000] ;  /* 0x010000001a08783b */ /* 0x000e240000004200 */
[C-C-:B0-----:R-:W-:Y:S02]  /*17ce0*/  PRMT R4, R8.reuse, 0x6420, R9.reuse ;  /* 0x0000642008047816 */ /* 0x141fe40000000009 */
        /* <DEDUP_REMOVED lines=8> */
[C-C-:B------:R-:W-:Y:S02]  /*17d70*/  PRMT R14, R10.reuse, 0x6420, R11.reuse ;  /* 0x000064200a0e7816 */ /* 0x140fe4000000000b */
[----:B------:R-:W-:Y:S02]  /*17d80*/  PRMT R15, R10, 0x7531, R11 ;  /* 0x000075310a0f7816 */ /* 0x000fe4000000000b */
[----:B------:R-:W-:-:S03]  /*17d90*/  LOP3.LUT R8, R9, R22, RZ, 0xfc, !PT ;  /* 0x0000001609087212 */ /* 0x000fc600078efcff */
[----:B------:R0:W-:Y:S02]  /*17da0*/  STSM.16.M88.4 [R20+0x3000], R12 ;  /* 0x0030000c14007844 */ /* 0x0001e40000000200 */
[----:B------:R-:W-:-:S05]  /*17db0*/  IMAD.IADD R26, R17, 0x1, R8 ;  /* 0x00000001111a7824 */ /* 0x000fca00078e0208 */
[----:B------:R-:W1:Y:S01]  /*17dc0*/  LDSM.16.MT88.4 R8, [R26+0x10000] ;  /* 0x010000001a08783b */ /* 0x000e620000004200 */
[----:B0-----:R-:W-:Y:S01]  /*17dd0*/  IADD3 R12, R33, R3, R37 ;  /* 0x00000003210c7210 */ /* 0x001fe20007ffe025 */
[----:B------:R-:W-:-:S04]  /*17de0*/  VIADD R3, R3, 0x3000 ;  /* 0x0000300003037836 */ /* 0x000fc80000000000 */
[----:B------:R-:W-:Y:S01]  /*17df0*/  IMAD.IADD R12, R25, 0x1, R12 ;  /* 0x00000001190c7824 */ /* 0x000fe200078e020c */
[C-C-:B-1----:R-:W-:Y:S02]  /*17e00*/  PRMT R4, R8.reuse, 0x6420, R9.reuse ;  /* 0x0000642008047816 */ /* 0x142fe40000000009 */
[----:B------:R-:W-:Y:S02]  /*17e10*/  PRMT R5, R8, 0x7531, R9 ;  /* 0x0000753108057816 */ /* 0x000fe40000000009 */
[C-C-:B------:R-:W-:Y:S02]  /*17e20*/  PRMT R6, R10.reuse, 0x6420, R11.reuse ;  /* 0x000064200a067816 */ /* 0x140fe4000000000b */
[----:B------:R-:W-:Y:S02]  /*17e30*/  PRMT R7, R10, 0x7531, R11 ;  /* 0x000075310a077816 */ /* 0x000fe4000000000b */
[----:B------:R-:W0:Y:S04]  /*17e40*/  LDSM.16.MT88.4 R8, [R2+0x11000] ;  /* 0x011000000208783b */ /* 0x000e280000004200 */
[----:B------:R0:W-:Y:S02]  /*17e50*/  STSM.16.M88.4 [R12], R4 ;  /* 0x000000040c007844 */ /* 0x0001e40000000200 */
[----:B0-----:R-:W-:-:S02]  /*17e60*/  PRMT R4, R8, 0x6420, R9 ;  /* 0x0000642008047816 */ /* 0x001fc40000000009 */
[----:B------:R-:W-:Y:S02]  /*17e70*/  PRMT R5, R8, 0x7531, R9 ;  /* 0x0000753108057816 */ /* 0x000fe40000000009 */
[----:B------:R-:W-:Y:S02]  /*17e80*/  LOP3.LUT R8, R3, R22, RZ, 0xfc, !PT ;  /* 0x0000001603087212 */ /* 0x000fe400078efcff */
[C-C-:B------:R-:W-:Y:S02]  /*17e90*/  PRMT R6, R10.reuse, 0x6420, R11.reuse ;  /* 0x000064200a067816 */ /* 0x140fe4000000000b */
[----:B------:R-:W-:Y:S01]  /*17ea0*/  PRMT R7, R10, 0x7531, R11 ;  /* 0x000075310a077816 */ /* 0x000fe2000000000b */
[----:B------:R-:W-:-:S04]  /*17eb0*/  IMAD.IADD R3, R17, 0x1, R8 ;  /* 0x0000000111037824 */ /* 0x000fc800078e0208 */
[----:B------:R-:W-:Y:S04]  /*17ec0*/  STSM.16.M88.4 [R12+0x1000], R4 ;  /* 0x001000040c007844 */ /* 0x000fe80000000200 */
[----:B------:R-:W0:Y:S02]  /*17ed0*/  LDSM.16.MT88.4 R8, [R3+0x10000] ;  /* 0x010000000308783b */ /* 0x000e240000004200 */
[C-C-:B0-----:R-:W-:Y:S02]  /*17ee0*/  PRMT R4, R8.reuse, 0x6420, R9.reuse ;  /* 0x0000642008047816 */ /* 0x141fe40000000009 */
[----:B------:R-:W-:Y:S02]  /*17ef0*/  PRMT R5, R8, 0x7531, R9 ;  /* 0x0000753108057816 */ /* 0x000fe40000000009 */
[----:B------:R-:W-:-:S02]  /*17f00*/  PRMT R6, R10, 0x6420, R11 ;  /* 0x000064200a067816 */ /* 0x000fc4000000000b */
[----:B------:R-:W-:Y:S02]  /*17f10*/  PRMT R7, R10, 0x7531, R11 ;  /* 0x000075310a077816 */ /* 0x000fe4000000000b */
[----:B------:R-:W0:Y:S04]  /*17f20*/  LDSM.16.MT88.4 R8, [R2+0x13000] ;  /* 0x013000000208783b */ /* 0x000e280000004200 */
[----:B------:R0:W-:Y:S02]  /*17f30*/  STSM.16.M88.4 [R12+0x2000], R4 ;  /* 0x002000040c007844 */ /* 0x0001e40000000200 */
[C-C-:B0-----:R-:W-:Y:S02]  /*17f40*/  PRMT R4, R8.reuse, 0x6420, R9.reuse ;  /* 0x0000642008047816 */ /* 0x141fe40000000009 */
[----:B------:R-:W-:-:S02]  /*17f50*/  PRMT R5, R8, 0x7531, R9 ;  /* 0x0000753108057816 */ /* 0x000fc40000000009 */
        /* <DEDUP_REMOVED lines=11> */
.L_x_1641:
[----:B-1----:R1:W-:Y:S01]  /*18010*/  SYNCS.ARRIVE.TRANS64.A1T0 RZ, [R0+URZ+0x28450], RZ ;  /* 0x028450ff00ff79a7 */ /* 0x0023e2000810003f */
[----:B------:R-:W-:Y:S06]  /*18020*/  BAR.SYNC.DEFER_BLOCKING 0x2, 0x80 ;  /* 0x0082000000007b1d */ /* 0x000fec0000010000 */
[----:B------:R-:W-:Y:S05]  /*18030*/  @!P0 BRA `(.L_x_1642) ;  /* 0x0000000000048947 */ /* 0x000fea0003800000 */
[----:B------:R-:W-:Y:S01]  /*18040*/  BPT.TRAP 0x1 ;  /* 0x000000040000795c */ /* 0x000fe20000300000 */
.L_x_1642:
[----:B------:R-:W-:Y:S02]  /*18050*/  VIADD R3, R0, 0x28480 ;  /* 0x0002848000037836 */ /* 0x000fe40000000000 */
[----:B0-----:R-:W-:Y:S02]  /*18060*/  IMAD.MOV.U32 R5, RZ, RZ, R19 ;  /* 0x000000ffff057224 */ /* 0x001fe400078e0013 */
[----:B------:R-:W-:Y:S01]  /*18070*/  IMAD.MOV.U32 R8, RZ, RZ, R23 ;  /* 0x000000ffff087224 */ /* 0x000fe200078e0017 */
[----:B------:R-:W-:-:S04]  /*18080*/  PRMT R3, R34, 0x654, R3 ;  /* 0x0000065422037816 */ /* 0x000fc80000000003 */
[----:B------:R3:W-:Y:S01]  /*18090*/  SYNCS.ARRIVE.TRANS64.RED.A1T0 RZ, [R3+URZ], RZ ;  /* 0x000000ff03ff79a7 */ /* 0x0007e2000810043f */
[----:B------:R-:W-:Y:S05]  /*180a0*/  @P1 BRA `(.L_x_1643) ;  /* 0xffffffec00981947 */ /* 0x000fea000383ffff */
.L_x_1623:
        /* <DEDUP_REMOVED lines=9> */
[----:B---3--:R-:W1:Y:S01]  /*18140*/  LDC.64 R2, c[0x0][0xc60] ;  /* 0x00031800ff027b82 */ /* 0x008e620000000a00 */
[----:B------:R-:W0:Y:S02]  /*18150*/  FLO.U32 R0, UR4 ;  /* 0x0000000400007d00 */ /* 0x000e2400080e0000 */
[----:B0-----:R-:W-:-:S06]  /*18160*/  ISETP.EQ.U32.AND P1, PT, R0, R5, PT ;  /* 0x000000050000720c */ /* 0x001fcc0003f22070 */
[----:B------:R-:W1:Y:S07]  /*18170*/  POPC R5, UR4 ;  /* 0x0000000400057d09 */ /* 0x000e6e0008000000 */
[----:B-1----:R-:W3:Y:S01]  /*18180*/  @P1 ATOMG.E.ADD.STRONG.GPU PT, R3, desc[UR36][R2.64], R5 ;  /* 0x00000005020319a8 */ /* 0x002ee200081ee1e4 */
[----:B------:R-:W0:Y:S02]  /*18190*/  S2R R4, SR_LTMASK ;  /* 0x0000000000047919 */ /* 0x000e240000003900 */
[----:B0-----:R-:W-:-:S04]  /*181a0*/  LOP3.LUT R4, R4, UR4, RZ, 0xc0, !PT ;  /* 0x0000000404047c12 */ /* 0x001fc8000f8ec0ff */
[----:B------:R-:W0:Y:S01]  /*181b0*/  POPC R7, R4 ;  /* 0x0000000400077309 */ /* 0x000e220000000000 */
[----:B---3--:R-:W0:Y:S02]  /*181c0*/  SHFL.IDX PT, R0, R3, R0, 0x1f ;  /* 0x00001f0003007589 */ /* 0x008e2400000e0000 */
[----:B0-----:R-:W-:-:S07]  /*181d0*/  IADD3 R28, R0, UR47, R7 ;  /* 0x0000002f001c7c10 */ /* 0x001fce000fffe007 */
.L_x_1645:
[----:B------:R-:W-:Y:S05]  /*181e0*/  BSYNC B0 ;  /* 0x0000000000007941 */ /* 0x000fea0003800000 */
.L_x_1644:
[----:B------:R-:W-:Y:S05]  /*181f0*/  @!P0 BRA `(.L_x_1646) ;  /* 0x0000000000048947 */ /* 0x000fea0003800000 */
[----:B------:R-:W-:Y:S01]  /*18200*/  BPT.TRAP 0x1 ;  /* 0x000000040000795c */ /* 0x000fe20000300000 */
.L_x_1646:
[----:B---3--:R-:W-:Y:S01]  /*18210*/  LOP3.LUT R3, R23, 0x1, RZ, 0x3c, !PT ;  /* 0x0000000117037812 */ /* 0x008fe200078e3cff */
[----:B------:R-:W-:Y:S01]  /*18220*/  IMAD R2, R19, 0x8, R17 ;  /* 0x0000000813027824 */ /* 0x000fe200078e0211 */
[----:B------:R-:W-:Y:S02]  /*18230*/  BSSY B0, `(.L_x_1647) ;  /* 0x0000004000007945 */ /* 0x000fe40003800000 */
[----:B------:R-:W-:-:S04]  /*18240*/  SHF.L.U32 R3, R3, 0x1f, RZ ;  /* 0x0000001f03037819 */ /* 0x000fc800000006ff */
[----:B------:R-:W0:Y:S02]  /*18250*/  SYNCS.PHASECHK.TRANS64.TRYWAIT P1, [R2+URZ+0x28470], R3 ;  /* 0x02847003020075a7 */ /* 0x000e24000802017f */
[----:B0-----:R-:W-:Y:S05]  /*18260*/  @!P1 BRA `(.L_x_1648) ;  /* 0x0000003c006c9947 */ /* 0x001fea0003800000 */
.L_x_1747:
[----:B------:R-:W-:Y:S05]  /*18270*/  BSYNC B0 ;  /* 0x0000000000007941 */ /* 0x000fea0003800000 */
.L_x_1647:
[----:B------:R-:W-:-:S13]  /*18280*/  LOP3.LUT P1, RZ, R16, 0x8, RZ, 0xc0, !PT ;  /* 0x0000000810ff7812 */ /* 0x000fda000782c0ff */
[----:B------:R-:W-:Y:S05]  /*18290*/  @!P1 BRA `(.L_x_1649) ;  /* 0x0000000000049947 */ /* 0x000fea0003800000 */
[----:B------:R-:W-:Y:S01]  /*182a0*/  BPT.TRAP 0x1 ;  /* 0x000000040000795c */ /* 0x000fe20000300000 */
.L_x_1649:
[----:B0-----:R-:W-:-:S04]  /*182b0*/  SHF.L.U32 R3, R23, 0x1f, RZ ;  /* 0x0000001f17037819 */ /* 0x001fc800000006ff */
[----:B------:R-:W0:Y:S02]  /*182c0*/  SYNCS.PHASECHK.TRANS64.TRYWAIT P1, [R2+URZ+0x28460], R3 ;  /* 0x02846003020075a7 */ /* 0x000e24000802017f */
[----:B0-----:R-:W-:Y:S05]  /*182d0*/  @!P1 BRA `(.L_x_1650) ;  /* 0x0000003c00649947 */ /* 0x001fea0003800000 */
.L_x_1748:
[----:B------:R-:W-:Y:S01]  /*182e0*/  IMAD.SHL.U32 R18, R19, 0x4000, RZ ;  /* 0x0000400013127824 */ /* 0x000fe200078e00ff */
[----:B------:R-:W-:Y:S05]  /*182f0*/  WARPSYNC.ALL ;  /* 0x0000000000007948 */ /* 0x000fea0003800000 */
[----:B------:R-:W-:Y:S02]  /*18300*/  LOP3.LUT R0, R18, R22, RZ, 0xfc, !PT ;  /* 0x0000001612007212 */ /* 0x000fe400078efcff */
[C---:B0-----:R-:W-:Y:S02]  /*18310*/  IADD3 R3, R17.reuse, R35, R18 ;  /* 0x0000002311037210 */ /* 0x041fe40007ffe012 */
[----:B------:R-:W-:Y:S01]  /*18320*/  LOP3.LUT P1, RZ, R16, 0x8, RZ, 0xc0, !PT ;  /* 0x0000000810ff7812 */ /* 0x000fe2000782c0ff */
[----:B------:R-:W-:Y:S01]  /*18330*/  IMAD.IADD R6, R17, 0x1, R0 ;  /* 0x0000000111067824 */ /* 0x000fe200078e0200 */
[----:B------:R-:W-:Y:S01]  /*18340*/  IADD3 R0, R25, R18, R33 ;  /* 0x0000001219007210 */ /* 0x000fe20007ffe021 */
[----:B------:R-:W-:Y:S04]  /*18350*/  LDSM.16.MT88.4 R8, [R3+0x10000] ;  /* 0x010000000308783b */ /* 0x000fe80000004200 */
[----:B------:R-:W0:Y:S02]  /*18360*/  LDSM.16.MT88.4 R4, [R6+0x10000] ;  /* 0x010000000604783b */ /* 0x000e240000004200 */
[----:B0-----:R-:W-:-:S02]  /*18370*/  PRMT R12, R4, 0x6420, R5 ;  /* 0x00006420040c7816 */ /* 0x001fc40000000005 */
[----:B------:R-:W-:Y:S02]  /*18380*/  PRMT R13, R4, 0x7531, R5 ;  /* 0x00007531040d7816 */ /* 0x000fe40000000005 */
[C-C-:B------:R-:W-:Y:S02]  /*18390*/  PRMT R4, R8.reuse, 0x6420, R9.reuse ;  /* 0x0000642008047816 */ /* 0x140fe40000000009 */
[----:B------:R-:W-:Y:S01]  /*183a0*/  PRMT R5, R8, 0x7531, R9 ;  /* 0x0000753108057816 */ /* 0x000fe20000000009 */
[----:B------:R-:W-:Y:S01]  /*183b0*/  VIADD R9, R18, 0x2000 ;  /* 0x0000200012097836 */ /* 0x000fe20000000000 */
[C-C-:B--2---:R-:W-:Y:S02]  /*183c0*/  PRMT R14, R6.reuse, 0x6420, R7.reuse ;  /* 0x00006420060e7816 */ /* 0x144fe40000000007 */
[----:B------:R-:W-:Y:S02]  /*183d0*/  PRMT R15, R6, 0x7531, R7 ;  /* 0x00007531060f7816 */ /* 0x000fe40000000007 */
[----:B------:R-:W-:-:S02]  /*183e0*/  LOP3.LUT R8, R9, R22, RZ, 0xfc, !PT ;  /* 0x0000001609087212 */ /* 0x000fc400078efcff */
[C-C-:B------:R-:W-:Y:S01]  /*183f0*/  PRMT R6, R10.reuse, 0x6420, R11.reuse ;  /* 0x000064200a067816 */ /* 0x140fe2000000000b */
[----:B------:R-:W-:Y:S01]  /*18400*/  STSM.16.M88.4 [R0], R12 ;  /* 0x0000000c00007844 */ /* 0x000fe20000000200 */
[----:B------:R-:W-:Y:S01]  /*18410*/  PRMT R7, R10, 0x7531, R11 ;  /* 0x000075310a077816 */ /* 0x000fe2000000000b */
[----:B------:R-:W-:-:S04]  /*18420*/  IMAD.IADD R20, R17, 0x1, R8 ;  /* 0x0000000111147824 */ /* 0x000fc800078e0208 */
[----:B------:R-:W-:Y:S04]  /*18430*/  STSM.16.M88.4 [R0+0x1000], R4 ;  /* 0x0010000400007844 */ /* 0x000fe80000000200 */
[----:B------:R0:W1:Y:S04]  /*18440*/  LDSM.16.MT88.4 R4, [R20+0x10000] ;  /* 0x010000001404783b */ /* 0x0000680000004200 */
[----:B------:R-:W2:Y:S01]  /*18450*/  LDSM.16.MT88.4 R8, [R3+0x12000] ;  /* 0x012000000308783b */ /* 0x000ea20000004200 */
[----:B0-----:R-:W-:-:S05]  /*18460*/  IADD3 R20, R33, R18, R37 ;  /* 0x0000001221147210 */ /* 0x001fca0007ffe025 */
[----:B------:R-:W-:Y:S01]  /*18470*/  IMAD.IADD R25, R25, 0x1, R20 ;  /* 0x0000000119197824 */ /* 0x000fe200078e0214 */
[C-C-:B-1----:R-:W-:Y:S02]  /*18480*/  PRMT R12, R4.reuse, 0x6420, R5.reuse ;  /* 0x00006420040c7816 */ /* 0x142fe40000000005 */
[----:B------:R-:W-:Y:S02]  /*18490*/  PRMT R13, R4, 0x7531, R5 ;  /* 0x00007531040d7816 */ /* 0x000fe40000000005 */
[C-C-:B--2---:R-:W-:Y:S02]  /*184a0*/  PRMT R4, R8.reuse, 0x6420, R9.reuse ;  /* 0x0000642008047816 */ /* 0x144fe40000000009 */
[----:B------:R-:W-:Y:S01]  /*184b0*/  PRMT R5, R8, 0x7531, R9 ;  /* 0x0000753108057816 */ /* 0x000fe20000000009 */
[----:B------:R-:W-:Y:S01]  /*184c0*/  VIADD R9, R18, 0x1000 ;  /* 0x0000100012097836 */ /* 0x000fe20000000000 */
[C-C-:B------:R-:W-:Y:S02]  /*184d0*/  PRMT R14, R6.reuse, 0x6420, R7.reuse ;  /* 0x00006420060e7816 */ /* 0x140fe40000000007 */
[----:B------:R-:W-:-:S02]  /*184e0*/  PRMT R15, R6, 0x7531, R7 ;  /* 0x00007531060f7816 */ /* 0x000fc40000000007 */
[----:B------:R-:W-:Y:S02]  /*184f0*/  LOP3.LUT R8, R9, R22, RZ, 0xfc, !PT ;  /* 0x0000001609087212 */ /* 0x000fe400078efcff */
[C-C-:B------:R-:W-:Y:S01]  /*18500*/  PRMT R6, R10.reuse, 0x6420, R11.reuse ;  /* 0x000064200a067816 */ /* 0x140fe2000000000b */
[----:B------:R-:W-:Y:S01]  /*18510*/  STSM.16.M88.4 [R0+0x2000], R12 ;  /* 0x0020000c00007844 */ /* 0x000fe20000000200 */
[----:B------:R-:W-:Y:S01]  /*18520*/  PRMT R7, R10, 0x7531, R11 ;  /* 0x000075310a077816 */ /* 0x000fe2000000000b */
[----:B------:R-:W-:-:S04]  /*18530*/  IMAD.IADD R21, R17, 0x1, R8 ;  /* 0x0000000111157824 */ /* 0x000fc800078e0208 */
[----:B------:R-:W-:Y:S04]  /*18540*/  STSM.16.M88.4 [R0+0x3000], R4 ;  /* 0x0030000400007844 */ /* 0x000fe80000000200 */
[----:B------:R-:W0:Y:S04]  /*18550*/  LDSM.16.MT88.4 R4, [R21+0x10000] ;  /* 0x010000001504783b */ /* 0x000e280000004200 */
[----:B------:R-:W1:Y:S01]  /*18560*/  LDSM.16.MT88.4 R8, [R3+0x11000] ;  /* 0x011000000308783b */ /* 0x000e620000004200 */
[C-C-:B0-----:R-:W-:Y:S02]  /*18570*/  PRMT R12, R4.reuse, 0x6420, R5.reuse ;  /* 0x00006420040c7816 */ /* 0x141fe40000000005 */
[----:B------:R-:W-:-:S02]  /*18580*/  PRMT R13, R4, 0x7531, R5 ;  /* 0x00007531040d7816 */ /* 0x000fc40000000005 */
[C-C-:B-1----:R-:W-:Y:S02]  /*18590*/  PRMT R4, R8.reuse, 0x6420, R9.reuse ;  /* 0x0000642008047816 */ /* 0x142fe40000000009 */
[----:B------:R-:W-:Y:S01]  /*185a0*/  PRMT R5, R8, 0x7531, R9 ;  /* 0x0000753108057816 */ /* 0x000fe20000000009 */
[----:B------:R-:W-:Y:S01]  /*185b0*/  VIADD R9, R18, 0x3000 ;  /* 0x0000300012097836 */ /* 0x000fe20000000000 */
[C-C-:B------:R-:W-:Y:S02]  /*185c0*/  PRMT R14, R6.reuse, 0x6420, R7.reuse ;  /* 0x00006420060e7816 */ /* 0x140fe40000000007 */
[----:B------:R-:W-:Y:S02]  /*185d0*/  PRMT R15, R6, 0x7531, R7 ;  /* 0x00007531060f7816 */ /* 0x000fe40000000007 */
[----:B------:R-:W-:Y:S02]  /*185e0*/  LOP3.LUT R0, R9, R22, RZ, 0xfc, !PT ;  /* 0x0000001609007212 */ /* 0x000fe400078efcff */
[C-C-:B------:R-:W-:Y:S01]  /*185f0*/  PRMT R6, R10.reuse, 0x6420, R11.reuse ;  /* 0x000064200a067816 */ /* 0x140fe2000000000b */
[----:B------:R-:W-:Y:S01]  /*18600*/  STSM.16.M88.4 [R25], R12 ;  /* 0x0000000c19007844 */ /* 0x000fe20000000200 */
[----:B------:R-:W-:Y:S01]  /*18610*/  PRMT R7, R10, 0x7531, R11 ;  /* 0x000075310a077816 */ /* 0x000fe2000000000b */
[----:B------:R-:W-:-:S04]  /*18620*/  IMAD.IADD R0, R17, 0x1, R0 ;  /* 0x0000000111007824 */ /* 0x000fc800078e0200 */
[----:B------:R-:W-:Y:S04]  /*18630*/  STSM.16.M88.4 [R25+0x1000], R4 ;  /* 0x0010000419007844 */ /* 0x000fe80000000200 */
[----:B------:R-:W0:Y:S04]  /*18640*/  LDSM.16.MT88.4 R4, [R0+0x10000] ;  /* 0x010000000004783b */ /* 0x000e280000004200 */
        /* <DEDUP_REMOVED lines=19> */
.L_x_1651:
[----:B-1----:R1:W-:Y:S01]  /*18780*/  SYNCS.ARRIVE.TRANS64.A1T0 RZ, [R2+URZ+0x28450], RZ ;  /* 0x028450ff02ff79a7 */ /* 0x0023e2000810003f */
[----:B------:R-:W-:Y:S06]  /*18790*/  BAR.SYNC.DEFER_BLOCKING 0x2, 0x80 ;  /* 0x0082000000007b1d */ /* 0x000fec0000010000 */
[----:B------:R-:W-:Y:S05]  /*187a0*/  @!P0 BRA `(.L_x_1652) ;  /* 0x0000000000048947 */ /* 0x000fea0003800000 */
[----:B------:R-:W-:Y:S01]  /*187b0*/  BPT.TRAP 0x1 ;  /* 0x000000040000795c */ /* 0x000fe20000300000 */
.L_x_1652:
[----:B------:R-:W-:Y:S02]  /*187c0*/  VIADD R3, R2, 0x28480 ;  /* 0x0002848002037836 */ /* 0x000fe40000000000 */
[----:B------:R-:W-:-:S03]  /*187d0*/  VIADD R19, R19, 0x1 ;  /* 0x0000000113137836 */ /* 0x000fc60000000000 */
[----:B------:R-:W-:Y:S02]  /*187e0*/  PRMT R3, R34, 0x654, R3 ;  /* 0x0000065422037816 */ /* 0x000fe40000000003 */
[C---:B------:R-:W-:Y:S02]  /*187f0*/  ISETP.NE.AND P0, PT, R19.reuse, 0x2, PT ;  /* 0x000000021300780c */ /* 0x040fe40003f05270 */
[----:B------:R2:W-:Y:S02]  /*18800*/  SYNCS.ARRIVE.TRANS64.RED.A1T0 RZ, [R3+URZ], RZ ;  /* 0x000000ff03ff79a7 */ /* 0x0005e4000810043f */
[----:B------:R-:W-:Y:S02]  /*18810*/  SEL R0, RZ, 0x1, P0 ;  /* 0x00000001ff007807 */ /* 0x000fe40000000000 */
[----:B------:R-:W-:Y:S02]  /*18820*/  SEL R19, R19, RZ, P0 ;  /* 0x000000ff13137207 */ /* 0x000fe40000000000 */
[----:B------:R-:W-:-:S07]  /*18830*/  LOP3.LUT R23, R23, R0, RZ, 0x3c, !PT ;  /* 0x0000000017177212 */ /* 0x000fce00078e3cff */
.L_x_1593:
[----:B------:R-:W-:Y:S05]  /*18840*/  BSYNC B7 ;  /* 0x0000000000077941 */ /* 0x000fea0003800000 */
.L_x_1591:
[----:B------:R-:W-:-:S13]  /*18850*/  LOP3.LUT P0, RZ, R16, 0x20, RZ, 0xc0, !PT ;  /* 0x0000002010ff7812 */ /* 0x000fda000780c0ff */
[----:B------:R-:W-:Y:S05]  /*18860*/  @!P0 BRA `(.L_x_1653) ;  /* 0x0000000000248947 */ /* 0x000fea0003800000 */
[----:B------:R-:W3:Y:S08]  /*18870*/  S2UR UR4, SR_CgaCtaId ;  /* 0x00000000000479c3 */ /* 0x000ef00000008800 */
[----:B------:R-:W-:Y:S01]  /*18880*/  BAR.SYNC.DEFER_BLOCKING 0x5, 0x180 ;  /* 0x0146000000007b1d */ /* 0x000fe20000010000 */
[----:B------:R-:W-:Y:S01]  /*18890*/  MOV R17, 0x400 ;  /* 0x0000040000117802 */ /* 0x000fe20000000f00 */
[----:B---3--:R-:W-:-:S05]  /*188a0*/  IMAD.U32 R34, RZ, RZ, UR4 ;  /* 0x00000004ff227e24 */ /* 0x008fca000f8e00ff */
[----:B------:R-:W-:-:S05]  /*188b0*/  LEA R17, R34, R17, 0x18 ;  /* 0x0000001122117211 */ /* 0x000fca00078ec0ff */
[----:B------:R-:W3:Y:S02]  /*188c0*/  LDS.128 R28, [R17+0x284d0] ;  /* 0x0284d000111c7984 */ /* 0x000ee40000000c00 */
[----:B---3--:R-:W-:Y:S01]  /*188d0*/  R2UR UR42, R31 ;  /* 0x000000001f2a72ca */ /* 0x008fe200000e0000 */
[----:B------:R-:W-:Y:S06]  /*188e0*/  BAR.ARV 0x4, 0x180 ;  /* 0x0106000000007b1d */ /* 0x000fec0000002000 */
[----:B------:R-:W-:Y:S08]  /*188f0*/  BRA `(.L_x_1654) ;  /* 0x0000000c00b47947 */ /* 0x000ff00003800000 */
.L_x_1653:
[----:B------:R-:W3:Y:S01]  /*18900*/  S2R R0, SR_TID.X ;  /* 0x0000000000007919 */ /* 0x000ee20000002100 */
[----:B------:R-:W-:Y:S01]  /*18910*/  ULDC UR4, c[0x0][0xc3c] ;  /* 0x00030f0000047ab9 */ /* 0x000fe20000000800 */
[----:B---3--:R-:W-:Y:S01]  /*18920*/  LOP3.LUT R9, R0, 0x1f, RZ, 0xc0, !PT ;  /* 0x0000001f00097812 */ /* 0x008fe200078ec0ff */
[----:B------:R-:W-:-:S03]  /*18930*/  IMAD.MOV.U32 R0, RZ, RZ, RZ ;  /* 0x000000ffff007224 */ /* 0x000fc600078e00ff */
[C---:B------:R-:W-:Y:S01]  /*18940*/  ISETP.NE.AND P0, PT, R9.reuse, 0x1f, PT ;  /* 0x0000001f0900780c */ /* 0x040fe20003f05270 */
[----:B0-----:R-:W-:-:S05]  /*18950*/  VIADD R7, R9, UR42 ;  /* 0x0000002a09077c36 */ /* 0x001fca0008000000 */
[----:B------:R-:W-:Y:S01]  /*18960*/  ISETP.GE.OR P1, PT, R7, UR4, !P0 ;  /* 0x0000000407007c0c */ /* 0x000fe2000c726670 */
[----:B------:R-:W-:-:S12]  /*18970*/  ULDC UR4, c[0x0][0xc3c] ;  /* 0x00030f0000047ab9 */ /* 0x000fd80000000800 */
[----:B-12---:R-:W0:Y:S08]  /*18980*/  @!P1 LDC.64 R2, c[0x0][0xc80] ;  /* 0x00032000ff029b82 */ /* 0x006e300000000a00 */
        /* <DEDUP_REMOVED lines=14> */
[----:B------:R-:W-:Y:S02]  /*18a70*/  IMAD.IADD R7, R4, 0x1, R7 ;  /* 0x0000000104077824 */ /* 0x000fe400078e0207 */
[----:B------:R-:W0:Y:S03]  /*18a80*/  LDC R4, c[0x0][0xc38] ;  /* 0x00030e00ff047b82 */ /* 0x000e260000000800 */
[----:B------:R-:W1:Y:S02]  /*18a90*/  SHFL.UP PT, R6, R7, 0x2, RZ ;  /* 0x0440000007067989 */ /* 0x000e6400000e00ff */
[----:B-1----:R-:W-:-:S05]  /*18aa0*/  SEL R6, R6, RZ, P2 ;  /* 0x000000ff06067207 */ /* 0x002fca0001000000 */
[----:B------:R-:W-:Y:S02]  /*18ab0*/  IMAD.IADD R6, R7, 0x1, R6 ;  /* 0x0000000107067824 */ /* 0x000fe400078e0206 */
[----:B------:R-:W-:Y:S04]  /*18ac0*/  SHFL.IDX PT, R7, R28, RZ, 0x1f ;  /* 0x00001fff1c077589 */ /* 0x000fe800000e0000 */
[----:B------:R-:W1:Y:S02]  /*18ad0*/  SHFL.UP PT, R8, R6, 0x4, RZ ;  /* 0x0480000006087989 */ /* 0x000e6400000e00ff */
[----:B-1----:R-:W-:-:S05]  /*18ae0*/  SEL R3, R8, RZ, P3 ;  /* 0x000000ff08037207 */ /* 0x002fca0001800000 */
[----:B------:R-:W-:Y:S02]  /*18af0*/  IMAD.IADD R2, R6, 0x1, R3 ;  /* 0x0000000106027824 */ /* 0x000fe400078e0203 */
[----:B------:R-:W-:Y:S04]  /*18b00*/  SHFL.IDX PT, R6, R28, 0x1, 0x1f ;  /* 0x00201f001c067f89 */ /* 0x000fe800000e0000 */
[----:B------:R-:W1:Y:S02]  /*18b10*/  SHFL.UP PT, R3, R2, 0x8, RZ ;  /* 0x0500000002037989 */ /* 0x000e6400000e00ff */
[----:B-1----:R-:W-:-:S05]  /*18b20*/  SEL R3, R3, RZ, P4 ;  /* 0x000000ff03037207 */ /* 0x002fca0002000000 */
[----:B------:R-:W-:-:S05]  /*18b30*/  IMAD.IADD R8, R2, 0x1, R3 ;  /* 0x0000000102087824 */ /* 0x000fca00078e0203 */
        /* <DEDUP_REMOVED lines=9> */
.L_x_1657:
        /* <DEDUP_REMOVED lines=38> */
[----:B------:R-:W-:-:S07]  /*18e30*/  IMAD.MOV.U32 R3, RZ, RZ, R2 ;  /* 0x000000ffff037224 */ /* 0x000fce00078e0002 */
.L_x_1655:
[----:B------:R-:W-:-:S04]  /*18e40*/  IMAD.IADD R11, R6, 0x1, -R11 ;  /* 0x00000001060b7824 */ /* 0x000fc800078e0a0b */
[----:B------:R-:W-:-:S05]  /*18e50*/  IMAD R2, R3, R4, R11 ;  /* 0x0000000403027224 */ /* 0x000fca00078e020b */
[----:B------:R-:W-:-:S13]  /*18e60*/  ISETP.GT.AND P0, PT, R2, R7, PT ;  /* 0x000000070200720c */ /* 0x000fda0003f04270 */
[----:B------:R-:W-:Y:S02]  /*18e70*/  VOTEU.ANY UR5, UPT, !P0 ;  /* 0x0000000000057886 */ /* 0x000fe400040e0100 */
[----:B------:R-:W-:Y:S02]  /*18e80*/  UPOPC UR4, UR5 ;  /* 0x00000005000472bf */ /* 0x000fe40008000000 */
[----:B------:R-:W-:-:S04]  /*18e90*/  ISETP.NE.AND P0, PT, RZ, UR5, PT ;  /* 0x00000005ff007c0c */ /* 0x000fc8000bf05270 */
[----:B------:R-:W-:Y:S02]  /*18ea0*/  IMAD.U32 R6, RZ, RZ, UR4 ;  /* 0x00000004ff067e24 */ /* 0x000fe4000f8e00ff */
[----:B------:R-:W-:-:S04]  /*18eb0*/  IMAD.U32 R13, RZ, RZ, UR4 ;  /* 0x00000004ff0d7e24 */ /* 0x000fc8000f8e00ff */
[----:B------:R0:W1:Y:S04]  /*18ec0*/  SHFL.IDX PT, R6, R5, R6, 0x1f ;  /* 0x00001f0605067589 */ /* 0x00006800000e0000 */
[----:B------:R0:W2:Y:S01]  /*18ed0*/  SHFL.IDX PT, R0, R0, R13, 0x1f ;  /* 0x00001f0d00007589 */ /* 0x0000a200000e0000 */
[----:B------:R-:W-:Y:S05]  /*18ee0*/  @!P0 BRA `(.L_x_1658) ;  /* 0x00000000000c8947 */ /* 0x000fea0003800000 */
[----:B------:R-:W-:-:S06]  /*18ef0*/  UIADD3 UR5, UR4, -0x1, URZ ;  /* 0xffffffff04057890 */ /* 0x000fcc000fffe03f */
[----:B------:R-:W-:-:S05]  /*18f00*/  IMAD.U32 R2, RZ, RZ, UR5 ;  /* 0x00000005ff027e24 */ /* 0x000fca000f8e00ff */
[----:B------:R3:W4:Y:S02]  /*18f10*/  SHFL.IDX PT, R9, R3, R2, 0x1f ;  /* 0x00001f0203097589 */ /* 0x00072400000e0000 */
.L_x_1658:
[----:B-1----:R-:W-:Y:S01]  /*18f20*/  ISETP.NE.AND P0, PT, R6, 0x1, PT ;  /* 0x000000010600780c */ /* 0x002fe20003f05270 */
[----:B----4-:R-:W-:Y:S01]  /*18f30*/  IMAD R28, R9, R4, R11 ;  /* 0x00000004091c7224 */ /* 0x010fe200078e020b */
[----:B------:R-:W-:-:S03]  /*18f40*/  UIADD3 UR42, UR4, UR42, URZ ;  /* 0x0000002a042a7290 */ /* 0x000fc6000fffe03f */
[----:B0-----:R-:W-:-:S08]  /*18f50*/  IMAD.IADD R5, R7, 0x1, -R28 ;  /* 0x0000000107057824 */ /* 0x001fd000078e0a1c */
[----:B------:R-:W-:Y:S05]  /*18f60*/  @!P0 BRA `(.L_x_1659) ;  /* 0x0000000000dc8947 */ /* 0x000fea0003800000 */
[----:B--2---:R-:W-:Y:S02]  /*18f70*/  IABS R4, R0 ;  /* 0x0000000000047213 */ /* 0x004fe40000000000 */
[----:B------:R-:W-:Y:S02]  /*18f80*/  IABS R7, R6 ;  /* 0x0000000600077213 */ /* 0x000fe40000000000 */
[----:B------:R-:W0:Y:S08]  /*18f90*/  I2F.RP R8, R4 ;  /* 0x0000000400087306 */ /* 0x000e300000209400 */
[----:B------:R-:W1:Y:S08]  /*18fa0*/  I2F.RP R10, R7 ;  /* 0x00000007000a7306 */ /* 0x000e700000209400 */
[----:B0-----:R-:W3:Y:S08]  /*18fb0*/  MUFU.RCP R8, R8 ;  /* 0x0000000800087308 */ /* 0x001ef00000001000 */
[----:B-1----:R-:W-:Y:S01]  /*18fc0*/  MUFU.RCP R10, R10 ;  /* 0x0000000a000a7308 */ /* 0x002fe20000001000 */
[----:B---3--:R-:W-:-:S07]  /*18fd0*/  VIADD R2, R8, 0xffffffe ;  /* 0x0ffffffe08027836 */ /* 0x008fce0000000000 */
[----:B------:R0:W1:Y:S02]  /*18fe0*/  F2I.FTZ.U32.TRUNC.NTZ R3, R2 ;  /* 0x0000000200037305 */ /* 0x000064000021f000 */
[----:B0-----:R-:W-:Y:S02]  /*18ff0*/  IMAD.MOV.U32 R2, RZ, RZ, RZ ;  /* 0x000000ffff027224 */ /* 0x001fe400078e00ff */
[----:B-1----:R-:W-:-:S04]  /*19000*/  IMAD.MOV R9, RZ, RZ, -R3 ;  /* 0x000000ffff097224 */ /* 0x002fc800078e0a03 */
[----:B------:R-:W-:-:S04]  /*19010*/  IMAD R9, R9, R4, RZ ;  /* 0x0000000409097224 */ /* 0x000fc800078e02ff */
[----:B------:R-:W-:Y:S01]  /*19020*/  IMAD.HI.U32 R3, R3, R9, R2 ;  /* 0x0000000903037227 */ /* 0x000fe200078e0002 */
[----:B------:R-:W-:Y:S02]  /*19030*/  IABS R9, R5 ;  /* 0x0000000500097213 */ /* 0x000fe40000000000 */
[----:B------:R-:W-:-:S03]  /*19040*/  IABS R2, R0 ;  /* 0x0000000000027213 */ /* 0x000fc60000000000 */
[----:B------:R-:W-:-:S04]  /*19050*/  IMAD.HI.U32 R8, R3, R9, RZ ;  /* 0x0000000903087227 */ /* 0x000fc800078e00ff */
[----:B------:R-:W-:Y:S02]  /*19060*/  IMAD.MOV R2, RZ, RZ, -R2 ;  /* 0x000000ffff027224 */ /* 0x000fe400078e0a02 */
[----:B------:R-:W-:Y:S02]  /*19070*/  VIADD R3, R10, 0xffffffe ;  /* 0x0ffffffe0a037836 */ /* 0x000fe40000000000 */
[----:B------:R-:W-:-:S04]  /*19080*/  IMAD R9, R8, R2, R9 ;  /* 0x0000000208097224 */ /* 0x000fc800078e0209 */
[----:B------:R-:W0:Y:S01]  /*19090*/  F2I.FTZ.U32.TRUNC.NTZ R3, R3 ;  /* 0x0000000300037305 */ /* 0x000e22000021f000 */
[----:B------:R-:W-:-:S13]  /*190a0*/  ISETP.GT.U32.AND P1, PT, R4, R9, PT ;  /* 0x000000090400720c */ /* 0x000fda0003f24070 */
[----:B------:R-:W-:Y:S02]  /*190b0*/  @!P1 IMAD.IADD R9, R9, 0x1, -R4 ;  /* 0x0000000109099824 */ /* 0x000fe400078e0a04 */
[----:B0-----:R-:W-:Y:S02]  /*190c0*/  IMAD.MOV R2, RZ, RZ, -R3 ;  /* 0x000000ffff027224 */ /* 0x001fe400078e0a03 */
[----:B------:R-:W-:Y:S01]  /*190d0*/  @!P1 VIADD R8, R8, 0x1 ;  /* 0x0000000108089836 */ /* 0x000fe20000000000 */
[----:B------:R-:W-:Y:S01]  /*190e0*/  ISETP.GE.U32.AND P0, PT, R9, R4, PT ;  /* 0x000000040900720c */ /* 0x000fe20003f06070 */
[----:B------:R-:W-:Y:S01]  /*190f0*/  IMAD R9, R2, R7, RZ ;  /* 0x0000000702097224 */ /* 0x000fe200078e02ff */
[----:B------:R-:W-:Y:S01]  /*19100*/  ISETP.NE.AND P1, PT, R0, RZ, PT ;  /* 0x000000ff0000720c */ /* 0x000fe20003f25270 */
[----:B------:R-:W-:-:S04]  /*19110*/  IMAD.MOV.U32 R2, RZ, RZ, RZ ;  /* 0x000000ffff027224 */ /* 0x000fc800078e00ff */
[----:B------:R-:W-:Y:S01]  /*19120*/  IMAD.HI.U32 R4, R3, R9, R2 ;  /* 0x0000000903047227 */ /* 0x000fe200078e0002 */
[----:B------:R-:W-:-:S04]  /*19130*/  LOP3.LUT R2, R5, R0, RZ, 0x3c, !PT ;  /* 0x0000000005027212 */ /* 0x000fc800078e3cff */
[----:B------:R-:W-:Y:S01]  /*19140*/  ISETP.GE.AND P2, PT, R2, RZ, PT ;  /* 0x000000ff0200720c */ /* 0x000fe20003f46270 */
[----:B------:R-:W-:Y:S01]  /*19150*/  @P0 VIADD R8, R8, 0x1 ;  /* 0x0000000108080836 */ /* 0x000fe20000000000 */
[----:B------:R-:W-:-:S05]  /*19160*/  IABS R2, R6 ;  /* 0x0000000600027213 */ /* 0x000fca0000000000 */
[----:B------:R-:W-:-:S06]  /*19170*/  IMAD.MOV R2, RZ, RZ, -R2 ;  /* 0x000000ffff027224 */ /* 0x000fcc00078e0a02 */
[----:B------:R-:W-:Y:S01]  /*19180*/  @!P2 IMAD.MOV R8, RZ, RZ, -R8 ;  /* 0x000000ffff08a224 */ /* 0x000fe200078e0a08 */
[----:B------:R-:W-:-:S04]  /*19190*/  @!P1 LOP3.LUT R8, RZ, R0, RZ, 0x33, !PT ;  /* 0x00000000ff089212 */ /* 0x000fc800078e33ff */
[----:B------:R-:W-:-:S05]  /*191a0*/  IABS R3, R8 ;  /* 0x0000000800037213 */ /* 0x000fca0000000000 */
        /* <DEDUP_REMOVED lines=9> */
[----:B------:R-:W-:-:S04]  /*19240*/  IMAD.MOV R2, RZ, RZ, -R8 ;  /* 0x000000ffff027224 */ /* 0x000fc800078e0a08 */
[----:B------:R-:W-:Y:S02]  /*19250*/  IMAD R2, R0, R2, R5 ;  /* 0x0000000200027224 */ /* 0x000fe400078e0205 */
[----:B------:R-:W-:-:S06]  /*19260*/  @P0 VIADD R4, R4, 0x1 ;  /* 0x0000000104040836 */ /* 0x000fcc0000000000 */
[----:B------:R-:W-:Y:S01]  /*19270*/  @!P2 IMAD.MOV R4, RZ, RZ, -R4 ;  /* 0x000000ffff04a224 */ /* 0x000fe200078e0a04 */
[----:B------:R-:W-:-:S05]  /*19280*/  @!P1 LOP3.LUT R4, RZ, R6, RZ, 0x33, !PT ;  /* 0x00000006ff049212 */ /* 0x000fca00078e33ff */
[--C-:B------:R-:W-:Y:S02]  /*19290*/  IMAD.MOV R7, RZ, RZ, -R4.reuse ;  /* 0x000000ffff077224 */ /* 0x100fe400078e0a04 */
[C---:B------:R-:W-:Y:S02]  /*192a0*/  IMAD R3, R6.reuse, 0x1000000, R4 ;  /* 0x0100000006037824 */ /* 0x040fe400078e0204 */
[----:B------:R-:W-:-:S04]  /*192b0*/  IMAD R6, R6, R7, R8 ;  /* 0x0000000706067224 */ /* 0x000fc800078e0208 */
[----:B------:R-:W-:Y:S01]  /*192c0*/  IMAD R30, R6, 0x10000, R3 ;  /* 0x00010000061e7824 */ /* 0x000fe200078e0203 */
[----:B------:R-:W-:Y:S06]  /*192d0*/  BRA `(.L_x_1660) ;  /* 0x0000000000f87947 */ /* 0x000fec0003800000 */
.L_x_1659:
[----:B------:R-:W-:Y:S02]  /*192e0*/  ULDC.64 UR4, c[0x0][0xc90] ;  /* 0x0003240000047ab9 */ /* 0x000fe40000000a00 */
[----:B------:R-:W-:-:S06]  /*192f0*/  UIMAD.WIDE UR4, UR42, 0x4, UR4 ;  /* 0x000000042a0478a5 */ /* 0x000fcc000f8e0204 */
[----:B---3--:R-:W-:Y:S02]  /*19300*/  IMAD.U32 R2, RZ, RZ, UR4 ;  /* 0x00000004ff027e24 */ /* 0x008fe4000f8e00ff */
[----:B------:R-:W-:-:S05]  /*19310*/  IMAD.U32 R3, RZ, RZ, UR5 ;  /* 0x00000005ff037e24 */ /* 0x000fca000f8e00ff */
[----:B------:R0:W2:Y:S02]  /*19320*/  LDG.E R9, desc[UR36][R2.64] ;  /* 0x0000002402097981 */ /* 0x0000a4000c1e1900 */
[----:B0-----:R-:W-:Y:S02]  /*19330*/  IMAD.MOV.U32 R2, RZ, RZ, RZ ;  /* 0x000000ffff027224 */ /* 0x001fe400078e00ff */
[----:B--2---:R-:W-:-:S05]  /*19340*/  IMAD R6, R0, R9, RZ ;  /* 0x0000000900067224 */ /* 0x004fca00078e02ff */
[----:B------:R-:W-:-:S04]  /*19350*/  IABS R7, R6 ;  /* 0x0000000600077213 */ /* 0x000fc80000000000 */
[----:B------:R-:W0:Y:S08]  /*19360*/  I2F.RP R8, R7 ;  /* 0x0000000700087306 */ /* 0x000e300000209400 */
[----:B0-----:R-:W0:Y:S02]  /*19370*/  MUFU.RCP R8, R8 ;  /* 0x0000000800087308 */ /* 0x001e240000001000 */
[----:B0-----:R-:W-:-:S06]  /*19380*/  VIADD R10, R8, 0xffffffe ;  /* 0x0ffffffe080a7836 */ /* 0x001fcc0000000000 */
[----:B------:R-:W0:Y:S02]  /*19390*/  F2I.FTZ.U32.TRUNC.NTZ R3, R10 ;  /* 0x0000000a00037305 */ /* 0x000e24000021f000 */
[----:B0-----:R-:W-:-:S04]  /*193a0*/  IMAD.MOV R12, RZ, RZ, -R3 ;  /* 0x000000ffff0c7224 */ /* 0x001fc800078e0a03 */
[----:B------:R-:W-:-:S04]  /*193b0*/  IMAD R11, R12, R7, RZ ;  /* 0x000000070c0b7224 */ /* 0x000fc800078e02ff */
[----:B------:R-:W-:Y:S01]  /*193c0*/  IMAD.HI.U32 R2, R3, R11, R2 ;  /* 0x0000000b03027227 */ /* 0x000fe200078e0002 */
[----:B------:R-:W-:Y:S02]  /*193d0*/  IABS R11, R5 ;  /* 0x00000005000b7213 */ /* 0x000fe40000000000 */
[----:B------:R-:W-:-:S03]  /*193e0*/  IABS R3, R6 ;  /* 0x0000000600037213 */ /* 0x000fc60000000000 */
[----:B------:R-:W-:-:S04]  /*193f0*/  IMAD.HI.U32 R2, R2, R11, RZ ;  /* 0x0000000b02027227 */ /* 0x000fc800078e00ff */
[----:B------:R-:W-:-:S04]  /*19400*/  IMAD.MOV R3, RZ, RZ, -R3 ;  /* 0x000000ffff037224 */ /* 0x000fc800078e0a03 */
        /* <DEDUP_REMOVED lines=17> */
[-C--:B------:R-:W-:Y:S02]  /*19520*/  IABS R8, R4.reuse ;  /* 0x0000000400087213 */ /* 0x080fe40000000000 */
[----:B------:R-:W-:Y:S02]  /*19530*/  IABS R6, R4 ;  /* 0x0000000400067213 */ /* 0x000fe40000000000 */
[----:B------:R-:W0:Y:S08]  /*19540*/  I2F.RP R9, R8 ;  /* 0x0000000800097306 */ /* 0x000e300000209400 */
[----:B0-----:R-:W0:Y:S02]  /*19550*/  MUFU.RCP R9, R9 ;  /* 0x0000000900097308 */ /* 0x001e240000001000 */
[----:B0-----:R-:W-:Y:S01]  /*19560*/  VIADD R3, R9, 0xffffffe ;  /* 0x0ffffffe09037836 */ /* 0x001fe20000000000 */
[----:B------:R-:W-:-:S05]  /*19570*/  IABS R9, R5 ;  /* 0x0000000500097213 */ /* 0x000fca0000000000 */
        /* <DEDUP_REMOVED lines=12> */
[----:B------:R-:W-:Y:S02]  /*19640*/  LOP3.LUT R3, R5, R4, RZ, 0x3c, !PT ;  /* 0x0000000405037212 */ /* 0x000fe400078e3cff */
[----:B------:R-:W-:Y:S02]  /*19650*/  IADD3 R5, R7, 0x1000000, R5 ;  /* 0x0100000007057810 */ /* 0x000fe40007ffe005 */
[----:B------:R-:W-:-:S07]  /*19660*/  ISETP.GE.AND P2, PT, R3, RZ, PT ;  /* 0x000000ff0300720c */ /* 0x000fce0003f46270 */
[----:B------:R-:W-:-:S06]  /*19670*/  @P0 VIADD R2, R2, 0x1 ;  /* 0x0000000102020836 */ /* 0x000fcc0000000000 */
[----:B------:R-:W-:Y:S01]  /*19680*/  @!P2 IMAD.MOV R2, RZ, RZ, -R2 ;  /* 0x000000ffff02a224 */ /* 0x000fe200078e0a02 */
[----:B------:R-:W-:Y:S01]  /*19690*/  @!P1 LOP3.LUT R2, RZ, R4, RZ, 0x33, !PT ;  /* 0x00000004ff029212 */ /* 0x000fe200078e33ff */
[----:B------:R-:W-:-:S04]  /*196a0*/  IMAD.MOV R4, RZ, RZ, -R4 ;  /* 0x000000ffff047224 */ /* 0x000fc800078e0a04 */
[----:B------:R-:W-:-:S07]  /*196b0*/  IMAD R30, R2, R4, R5 ;  /* 0x00000004021e7224 */ /* 0x000fce00078e0205 */
.L_x_1660:
[----:B------:R-:W-:-:S05]  /*196c0*/  LOP3.LUT R29, RZ, R2, RZ, 0x33, !PT ;  /* 0x00000002ff1d7212 */ /* 0x000fca00078e33ff */
[----:B------:R-:W-:Y:S01]  /*196d0*/  IMAD.IADD R29, R0, 0x1, R29 ;  /* 0x00000001001d7824 */ /* 0x000fe200078e021d */
[----:B------:R-:W-:Y:S06]  /*196e0*/  BRA `(.L_x_1661) ;  /* 0x0000000000107947 */ /* 0x000fec0003800000 */
.L_x_1656:
[----:B------:R-:W-:Y:S01]  /*196f0*/  IMAD.MOV.U32 R28, RZ, RZ, R7 ;  /* 0x000000ffff1c7224 */ /* 0x000fe200078e0007 */
[----:B------:R-:W-:Y:S01]  /*19700*/  ULDC UR42, c[0x0][0xc3c] ;  /* 0x00030f00002a7ab9 */ /* 0x000fe20000000800 */
[----:B------:R-:W-:Y:S02]  /*19710*/  IMAD.MOV.U32 R29, RZ, RZ, RZ ;  /* 0x000000ffff1d7224 */ /* 0x000fe400078e00ff */
[----:B------:R-:W-:-:S07]  /*19720*/  IMAD.MOV.U32 R30, RZ, RZ, RZ ;  /* 0x000000ffff1e7224 */ /* 0x000fce00078e00ff */
.L_x_1661:
        /* <DEDUP_REMOVED lines=10> */
.L_x_1654:
[----:B------:R-:W-:Y:S02]  /*197d0*/  ULDC UR4, c[0x0][0xc3c] ;  /* 0x00030f0000047ab9 */ /* 0x000fe40000000800 */
[----:B------:R-:W-:-:S06]  /*197e0*/  UISETP.GE.AND UP0, UPT, UR42, UR4, UPT ;  /* 0x000000042a00728c */ /* 0x000fcc000bf06270 */
[----:B------:R-:W-:-:S13]  /*197f0*/  PLOP3.LUT P0, PT, PT, PT, UP0, 0x80, 0x0 ;  /* 0x000000000000781c */ /* 0x000fda0003f0f008 */
[----:B------:R-:W-:Y:S05]  /*19800*/  @!P0 BRA `(.L_x_1662) ;  /* 0xffffffa800488947 */ /* 0x000fea000383ffff */
.L_x_1580:
[----:B0-----:R-:W3:Y:S01]  /*19810*/  LDL.LU R0, [R1+0x4] ;  /* 0x0000040001007983 */ /* 0x001ee20000300800 */
[----:B------:R-:W-:Y:S01]  /*19820*/  BSSY B0, `(.L_x_1663) ;  /* 0x000000b000007945 */ /* 0x000fe20003800000 */
[----:B------:R-:W0:Y:S01]  /*19830*/  S2R R5, SR_CgaCtaId ;  /* 0x0000000000057919 */ /* 0x000e220000008800 */
[----:B---3--:R-:W-:-:S05]  /*19840*/  VIADD R0, R0, 0x1 ;  /* 0x0000000100007836 */ /* 0x008fca0000000000 */
[----:B-1----:R-:W-:-:S04]  /*19850*/  LEA.HI R2, R0, R0, RZ, 0x1 ;  /* 0x0000000000027211 */ /* 0x002fc800078f08ff */
[----:B--2---:R-:W-:Y:S02]  /*19860*/  LOP3.LUT R3, R2, 0xfffffffe, RZ, 0xc0, !PT ;  /* 0xfffffffe02037812 */ /* 0x004fe400078ec0ff */
[----:B------:R-:W-:-:S03]  /*19870*/  MOV R2, 0x400 ;  /* 0x0000040000027802 */ /* 0x000fc60000000f00 */
[----:B------:R-:W-:Y:S01]  /*19880*/  IMAD.IADD R0, R0, 0x1, -R3 ;  /* 0x0000000100007824 */ /* 0x000fe200078e0a03 */
[----:B0-----:R-:W-:-:S04]  /*19890*/  LEA R5, R5, R2, 0x18 ;  /* 0x0000000205057211 */ /* 0x001fc800078ec0ff */
[----:B------:R-:W-:-:S04]  /*198a0*/  SHF.L.U32 R0, R0, 0x1f, RZ ;  /* 0x0000001f00007819 */ /* 0x000fc800000006ff */
[----:B------:R-:W0:Y:S02]  /*198b0*/  SYNCS.PHASECHK.TRANS64.TRYWAIT P0, [R5+URZ+0x28420], R0 ;  /* 0x02842000050075a7 */ /* 0x000e24000800017f */
[----:B0-----:R-:W-:Y:S05]  /*198c0*/  @!P0 BRA `(.L_x_1664) ;  /* 0x0000002400fc8947 */ /* 0x001fea0003800000 */
.L_x_1749:
[----:B------:R-:W-:Y:S05]  /*198d0*/  BSYNC B0 ;  /* 0x0000000000007941 */ /* 0x000fea0003800000 */
.L_x_1663:
[----:B------:R-:W-:-:S03]  /*198e0*/  UMOV UR4, 0xffffffff ;  /* 0xffffffff00047882 */ /* 0x000fc60000000000 */
[----:B------:R-:W-:Y:S05]  /*198f0*/  BRA.DIV UR4, `(.L_x_1665) ;  /* 0x0000002a04047947 */ /* 0x000fea000b800000 */
[----:B0-----:R-:W0:Y:S02]  /*19900*/  S2R R0, SR_TID.X ;  /* 0x0000000000007919 */ /* 0x001e240000002100 */
[----:B0-----:R-:W-:-:S04]  /*19910*/  SHF.R.U32.HI R0, RZ, 0x5, R0 ;  /* 0x00000005ff007819 */ /* 0x001fc80000011600 */
[----:B------:R-:W-:-:S05]  /*19920*/  LOP3.LUT R0, R0, 0x3, RZ, 0xc0, !PT ;  /* 0x0000000300007812 */ /* 0x000fca00078ec0ff */
[----:B------:R0:W1:Y:S02]  /*19930*/  SHFL.IDX PT, R14, R0, RZ, 0x1f ;  /* 0x00001fff000e7589 */ /* 0x00006400000e0000 */
.L_x_1752:
[----:B-1----:R-:W-:Y:S01]  /*19940*/  ISETP.NE.AND P0, PT, R14, RZ, PT ;  /* 0x000000ff0e00720c */ /* 0x002fe20003f05270 */
[----:B------:R-:W-:-:S12]  /*19950*/  BSSY B0, `(.L_x_1666) ;  /* 0x000002e000007945 */ /* 0x000fd80003800000 */
[----:B------:R-:W-:Y:S05]  /*19960*/  @P0 BRA `(.L_x_1667) ;  /* 0x0000000000b00947 */ /* 0x000fea0003800000 */
[----:B------:R-:W-:-:S03]  /*19970*/  UMOV UR4, 0xffffffff ;  /* 0xffffffff00047882 */ /* 0x000fc60000000000 */
[----:B------:R-:W-:Y:S05]  /*19980*/  BRA.DIV UR4, `(.L_x_1668) ;  /* 0x0000002a04147947 */ /* 0x000fea000b800000 */
[----:B------:R-:W-:-:S13]  /*19990*/  ELECT P6, URZ, PT ;  /* 0x00000000003f782f */ /* 0x000fda00038c0000 */
.L_x_1755:
        /* <DEDUP_REMOVED lines=8> */
.L_x_1669:
[----:B------:R-:W-:Y:S01]  /*19a20*/  IMAD R3, R19, 0x8, R5 ;  /* 0x0000000813037824 */ /* 0x000fe200078e0205 */
[----:B------:R-:W-:Y:S01]  /*19a30*/  SHF.L.U32 R2, R23, 0x1f, RZ ;  /* 0x0000001f17027819 */ /* 0x000fe200000006ff */
[----:B------:R-:W-:-:S03]  /*19a40*/  VIADD R19, R19, 0x1 ;  /* 0x0000000113137836 */ /* 0x000fc60000000000 */
[----:B------:R-:W0:Y:S02]  /*19a50*/  SYNCS.PHASECHK.TRANS64.TRYWAIT P1, [R3+URZ+0x28440], R2 ;  /* 0x02844002030075a7 */ /* 0x000e24000802017f */
[----:B------:R-:W-:-:S04]  /*19a60*/  ISETP.NE.AND P2, PT, R19, 0x2, PT ;  /* 0x000000021300780c */ /* 0x000fc80003f45270 */
[----:B------:R-:W-:Y:S01]  /*19a70*/  SEL R0, RZ, 0x1, P2 ;  /* 0x00000001ff007807 */ /* 0x000fe20001000000 */
[----:B0-----:R-:W-:Y:S08]  /*19a80*/  @!P1 BRA `(.L_x_1670) ;  /* 0x0000002400f49947 */ /* 0x001ff00003800000 */
.L_x_1756:
[----:B------:R-:W-:Y:S02]  /*19a90*/  SEL R19, R19, RZ, P2 ;  /* 0x000000ff13137207 */ /* 0x000fe40001000000 */
[----:B------:R-:W-:Y:S01]  /*19aa0*/  LOP3.LUT R0, R23, R0, RZ, 0x3c, !PT ;  /* 0x0000000017007212 */ /* 0x000fe200078e3cff */
[----:B------:R-:W-:Y:S06]  /*19ab0*/  @!P0 BRA `(.L_x_1671) ;  /* 0x0000000000048947 */ /* 0x000fec0003800000 */
[----:B------:R-:W-:Y:S01]  /*19ac0*/  BPT.TRAP 0x1 ;  /* 0x000000040000795c */ /* 0x000fe20000300000 */
.L_x_1671:
[----:B------:R-:W-:Y:S01]  /*19ad0*/  IMAD R19, R19, 0x8, R5 ;  /* 0x0000000813137824 */ /* 0x000fe200078e0205 */
[----:B------:R-:W-:-:S04]  /*19ae0*/  SHF.L.U32 R0, R0, 0x1f, RZ ;  /* 0x0000001f00007819 */ /* 0x000fc800000006ff */
[----:B------:R-:W1:Y:S02]  /*19af0*/  SYNCS.PHASECHK.TRANS64.TRYWAIT P1, [R19+URZ+0x28440], R0 ;  /* 0x02844000130075a7 */ /* 0x000e64000802017f */
[----:B-1----:R-:W-:Y:S05]  /*19b00*/  @!P1 BRA `(.L_x_1672) ;  /* 0x0000002400e89947 */ /* 0x002fea0003800000 */
.L_x_1757:
[----:B------:R-:W-:Y:S05]  /*19b10*/  @!P0 BRA `(.L_x_1673) ;  /* 0x0000000000048947 */ /* 0x000fea0003800000 */
[----:B------:R-:W-:Y:S01]  /*19b20*/  BPT.TRAP 0x1 ;  /* 0x000000040000795c */ /* 0x000fe20000300000 */
.L_x_1673:
[----:B------:R-:W2:Y:S02]  /*19b30*/  SYNCS.PHASECHK.TRANS64.TRYWAIT P1, [R3+URZ+0x28460], R2 ;  /* 0x02846002030075a7 */ /* 0x000ea4000802017f */
[----:B--2---:R-:W-:Y:S05]  /*19b40*/  @!P1 BRA `(.L_x_1674) ;  /* 0x0000002400ec9947 */ /* 0x004fea0003800000 */
.L_x_1758:
[----:B------:R-:W-:Y:S05]  /*19b50*/  @!P0 BRA `(.L_x_1675) ;  /* 0x0000000000048947 */ /* 0x000fea0003800000 */
[----:B------:R-:W-:Y:S01]  /*19b60*/  BPT.TRAP 0x1 ;  /* 0x000000040000795c */ /* 0x000fe20000300000 */
.L_x_1675:
[----:B------:R-:W3:Y:S02]  /*19b70*/  SYNCS.PHASECHK.TRANS64.TRYWAIT P1, [R19+URZ+0x28460], R0 ;  /* 0x02846000130075a7 */ /* 0x000ee4000802017f */
[----:B---3--:R-:W-:Y:S05]  /*19b80*/  @!P1 BRA `(.L_x_1676) ;  /* 0x0000002400f09947 */ /* 0x008fea0003800000 */
.L_x_1759:
[----:B------:R-:W-:Y:S05]  /*19b90*/  @!P0 BRA `(.L_x_1677) ;  /* 0x0000000000048947 */ /* 0x000fea0003800000 */
[----:B------:R-:W-:Y:S01]  /*19ba0*/  BPT.TRAP 0x1 ;  /* 0x000000040000795c */ /* 0x000fe20000300000 */
.L_x_1677:
[----:B------:R-:W4:Y:S02]  /*19bb0*/  SYNCS.PHASECHK.TRANS64.TRYWAIT P1, [R3+URZ+0x28480], R2 ;  /* 0x02848002030075a7 */ /* 0x000f24000802017f */
[----:B----4-:R-:W-:Y:S05]  /*19bc0*/  @!P1 BRA `(.L_x_1678) ;  /* 0x0000002400f49947 */ /* 0x010fea0003800000 */
.L_x_1760:
[----:B------:R-:W-:Y:S05]  /*19bd0*/  @!P0 BRA `(.L_x_1679) ;  /* 0x0000000000048947 */ /* 0x000fea0003800000 */
[----:B------:R-:W-:Y:S01]  /*19be0*/  BPT.TRAP 0x1 ;  /* 0x000000040000795c */ /* 0x000fe20000300000 */
.L_x_1679:
[----:B------:R0:W0:Y:S02]  /*19bf0*/  SYNCS.PHASECHK.TRANS64.TRYWAIT P0, [R19+URZ+0x28480], R0 ;  /* 0x02848000130075a7 */ /* 0x000024000800017f */
[----:B0-----:R-:W-:Y:S05]  /*19c00*/  @!P0 NANOSLEEP.SYNCS 0x989680 ;  /* 0x009896800000895d */ /* 0x001fea0003900000 */
[----:B------:R-:W0:Y:S02]  /*19c10*/  @!P0 SYNCS.PHASECHK.TRANS64 P0, [R19+URZ+0x28480], R0 ;  /* 0x02848000130085a7 */ /* 0x000e24000800007f */
[----:B0-----:R-:W-:Y:S05]  /*19c20*/  @!P0 BRA `(.L_x_1679) ;  /* 0xfffffffc00f08947 */ /* 0x001fea000383ffff */
.L_x_1667:
[----:B------:R-:W-:Y:S05]  /*19c30*/  BSYNC B0 ;  /* 0x0000000000007941 */ /* 0x000fea0003800000 */
.L_x_1666:
[----:B------:R-:W-:Y:S05]  /*19c40*/  EXIT ;  /* 0x000000000000794d */ /* 0x000fea0003800000 */
.L_x_1472:
[----:B0-----:R-:W-:-:S04]  /*19c50*/  IMAD.U32 R4, RZ, RZ, UR43 ;  /* 0x0000002bff047e24 */ /* 0x001fc8000f8e00ff */
[----:B------:R0:W1:Y:S03]  /*19c60*/  SYNCS.PHASECHK.TRANS64.TRYWAIT P0, [R4+URZ+0x28400], R7 ;  /* 0x02840007040075a7 */ /* 0x000066000800017f */
[----:B-1----:R-:W-:Y:S05]  /*19c70*/  @!P0 NANOSLEEP.SYNCS 0x989680 ;  /* 0x009896800000895d */ /* 0x002fea0003900000 */
[----:B------:R-:W1:Y:S02]  /*19c80*/  @!P0 SYNCS.PHASECHK.TRANS64 P0, [R4+URZ+0x28400], R7 ;  /* 0x02840007040085a7 */ /* 0x000e64000800007f */
[----:B-1----:R-:W-:Y:S05]  /*19c90*/  @!P0 BRA `(.L_x_1472) ;  /* 0xfffffffc00ec8947 */ /* 0x002fea000383ffff */
[----:B------:R-:W-:Y:S05]  /*19ca0*/  BRA `(.L_x_1680) ;  /* 0xfffffe88009c7947 */ /* 0x000fea000383ffff */
.L_x_1476:
[----:B-1----:R-:W-:-:S04]  /*19cb0*/  IMAD.U32 R4, RZ, RZ, UR45 ;  /* 0x0000002dff047e24 */ /* 0x002fc8000f8e00ff */
[----:B------:R1:W2:Y:S03]  /*19cc0*/  SYNCS.PHASECHK.TRANS64.TRYWAIT P0, [R4+URZ+0x28430], R7 ;  /* 0x02843007040075a7 */ /* 0x0002a6000800017f */
[----:B--2---:R-:W-:Y:S05]  /*19cd0*/  @!P0 NANOSLEEP.SYNCS 0x989680 ;  /* 0x009896800000895d */ /* 0x004fea0003900000 */
[----:B------:R-:W2:Y:S02]  /*19ce0*/  @!P0 SYNCS.PHASECHK.TRANS64 P0, [R4+URZ+0x28430], R7 ;  /* 0x02843007040085a7 */ /* 0x000ea4000800007f */
[----:B--2---:R-:W-:Y:S05]  /*19cf0*/  @!P0 BRA `(.L_x_1476) ;  /* 0xfffffffc00ec8947 */ /* 0x004fea000383ffff */
[----:B------:R-:W-:Y:S05]  /*19d00*/  BRA `(.L_x_1475) ;  /* 0xfffffe8800cc7947 */ /* 0x000fea000383ffff */
.L_x_1489:
[----:B0-----:R-:W-:-:S04]  /*19d10*/  IMAD.U32 R8, RZ, RZ, UR45 ;  /* 0x0000002dff087e24 */ /* 0x001fc8000f8e00ff */
[----:B------:R0:W1:Y:S03]  /*19d20*/  SYNCS.PHASECHK.TRANS64.TRYWAIT P0, [R8+URZ+0x28450], R7 ;  /* 0x02845007080075a7 */ /* 0x000066000800017f */
[----:B-1----:R-:W-:Y:S05]  /*19d30*/  @!P0 NANOSLEEP.SYNCS 0x989680 ;  /* 0x009896800000895d */ /* 0x002fea0003900000 */
[----:B------:R-:W1:Y:S02]  /*19d40*/  @!P0 SYNCS.PHASECHK.TRANS64 P0, [R8+URZ+0x28450], R7 ;  /* 0x02845007080085a7 */ /* 0x000e64000800007f */
[----:B-1----:R-:W-:Y:S05]  /*19d50*/  @!P0 BRA `(.L_x_1489) ;  /* 0xfffffffc00ec8947 */ /* 0x002fea000383ffff */
[----:B------:R-:W-:Y:S05]  /*19d60*/  BRA `(.L_x_1488) ;  /* 0xfffffea800c07947 */ /* 0x000fea000383ffff */
.L_x_1498:
[----:B-1----:R-:W-:-:S04]  /*19d70*/  IMAD.U32 R5, RZ, RZ, UR45 ;  /* 0x0000002dff057e24 */ /* 0x002fc8000f8e00ff */
[----:B------:R1:W2:Y:S03]  /*19d80*/  SYNCS.PHASECHK.TRANS64.TRYWAIT P0, [R5+URZ+0x28430], R8 ;  /* 0x02843008050075a7 */ /* 0x0002a6000800017f */
[----:B--2---:R-:W-:Y:S05]  /*19d90*/  @!P0 NANOSLEEP.SYNCS 0x989680 ;  /* 0x009896800000895d */ /* 0x004fea0003900000 */
[----:B------:R-:W2:Y:S02]  /*19da0*/  @!P0 SYNCS.PHASECHK.TRANS64 P0, [R5+URZ+0x28430], R8 ;  /* 0x02843008050085a7 */ /* 0x000ea4000800007f */
[----:B--2---:R-:W-:Y:S05]  /*19db0*/  @!P0 BRA `(.L_x_1498) ;  /* 0xfffffffc00ec8947 */ /* 0x004fea000383ffff */
[----:B------:R-:W-:Y:S05]  /*19dc0*/  BRA `(.L_x_1497) ;  /* 0xfffffeb0000c7947 */ /* 0x000fea000383ffff */
.L_x_1511:
[----:B0-----:R-:W-:-:S04]  /*19dd0*/  IMAD.U32 R7, RZ, RZ, UR45 ;  /* 0x0000002dff077e24 */ /* 0x001fc8000f8e00ff */
[----:B------:R0:W1:Y:S03]  /*19de0*/  SYNCS.PHASECHK.TRANS64.TRYWAIT P0, [R7+URZ+0x28450], R8 ;  /* 0x02845008070075a7 */ /* 0x000066000800017f */
[----:B-1----:R-:W-:Y:S05]  /*19df0*/  @!P0 NANOSLEEP.SYNCS 0x989680 ;  /* 0x009896800000895d */ /* 0x002fea0003900000 */
[----:B------:R-:W1:Y:S02]  /*19e00*/  @!P0 SYNCS.PHASECHK.TRANS64 P0, [R7+URZ+0x28450], R8 ;  /* 0x02845008070085a7 */ /* 0x000e64000800007f */
[----:B-1----:R-:W-:Y:S05]  /*19e10*/  @!P0 BRA `(.L_x_1511) ;  /* 0xfffffffc00ec8947 */ /* 0x002fea000383ffff */
[----:B------:R-:W-:Y:S05]  /*19e20*/  BRA `(.L_x_1510) ;  /* 0xfffffed400ec7947 */ /* 0x000fea000383ffff */
.L_x_1521:
[----:B-1----:R-:W-:-:S04]  /*19e30*/  IMAD.U32 R5, RZ, RZ, UR43 ;  /* 0x0000002bff057e24 */ /* 0x002fc8000f8e00ff */
[----:B------:R1:W2:Y:S03]  /*19e40*/  SYNCS.PHASECHK.TRANS64.TRYWAIT P0, [R5+URZ+0x28430], R6 ;  /* 0x02843006050075a7 */ /* 0x0002a6000800017f */
[----:B--2---:R-:W-:Y:S05]  /*19e50*/  @!P0 NANOSLEEP.SYNCS 0x989680 ;  /* 0x009896800000895d */ /* 0x004fea0003900000 */
[----:B------:R-:W2:Y:S02]  /*19e60*/  @!P0 SYNCS.PHASECHK.TRANS64 P0, [R5+URZ+0x28430], R6 ;  /* 0x02843006050085a7 */ /* 0x000ea4000800007f */
[----:B--2---:R-:W-:Y:S05]  /*19e70*/  @!P0 BRA `(.L_x_1521) ;  /* 0xfffffffc00ec8947 */ /* 0x004fea000383ffff */
[----:B------:R-:W-:Y:S05]  /*19e80*/  BRA `(.L_x_1520) ;  /* 0xfffffedc00487947 */ /* 0x000fea000383ffff */
.L_x_1526:
[----:B--2---:R-:W-:-:S04]  /*19e90*/  IMAD.U32 R11, RZ, RZ, UR43 ;  /* 0x0000002bff0b7e24 */ /* 0x004fc8000f8e00ff */
[----:B------:R2:W3:Y:S03]  /*19ea0*/  SYNCS.PHASECHK.TRANS64.TRYWAIT P0, [R11+URZ+0x28450], R6 ;  /* 0x028450060b0075a7 */ /* 0x0004e6000800017f */
[----:B---3--:R-:W-:Y:S05]  /*19eb0*/  @!P0 NANOSLEEP.SYNCS 0x989680 ;  /* 0x009896800000895d */ /* 0x008fea0003900000 */
[----:B------:R-:W3:Y:S02]  /*19ec0*/  @!P0 SYNCS.PHASECHK.TRANS64 P0, [R11+URZ+0x28450], R6 ;  /* 0x028450060b0085a7 */ /* 0x000ee4000800007f */
[----:B---3--:R-:W-:Y:S05]  /*19ed0*/  @!P0 BRA `(.L_x_1526) ;  /* 0xfffffffc00ec8947 */ /* 0x008fea000383ffff */
[----:B------:R-:W-:Y:S05]  /*19ee0*/  BRA `(.L_x_1525) ;  /* 0xfffffef400b47947 */ /* 0x000fea000383ffff */
.L_x_1533:
[----:B-1----:R-:W-:-:S04]  /*19ef0*/  IMAD.U32 R5, RZ, RZ, UR44 ;  /* 0x0000002cff057e24 */ /* 0x002fc8000f8e00ff */
[----:B------:R1:W2:Y:S03]  /*19f00*/  SYNCS.PHASECHK.TRANS64.TRYWAIT P0, [R5+URZ+0x28430], R8 ;  /* 0x02843008050075a7 */ /* 0x0002a6000800017f */
[----:B--2---:R-:W-:Y:S05]  /*19f10*/  @!P0 NANOSLEEP.SYNCS 0x989680 ;  /* 0x009896800000895d */ /* 0x004fea0003900000 */
[----:B------:R-:W2:Y:S02]  /*19f20*/  @!P0 SYNCS.PHASECHK.TRANS64 P0, [R5+URZ+0x28430], R8 ;  /* 0x02843008050085a7 */ /* 0x000ea4000800007f */
[----:B--2---:R-:W-:Y:S05]  /*19f30*/  @!P0 BRA `(.L_x_1533) ;  /* 0xfffffffc00ec8947 */ /* 0x004fea000383ffff */
[----:B------:R-:W-:Y:S05]  /*19f40*/  BRA `(.L_x_1532) ;  /* 0xfffffef800707947 */ /* 0x000fea000383ffff */
.L_x_1546:
[----:B0-----:R-:W-:-:S04]  /*19f50*/  IMAD.U32 R7, RZ, RZ, UR44 ;  /* 0x0000002cff077e24 */ /* 0x001fc8000f8e00ff */
[----:B------:R0:W1:Y:S03]  /*19f60*/  SYNCS.PHASECHK.TRANS64.TRYWAIT P0, [R7+URZ+0x28450], R8 ;  /* 0x02845008070075a7 */ /* 0x000066000800017f */
[----:B-1----:R-:W-:Y:S05]  /*19f70*/  @!P0 NANOSLEEP.SYNCS 0x989680 ;  /* 0x009896800000895d */ /* 0x002fea0003900000 */
[----:B------:R-:W1:Y:S02]  /*19f80*/  @!P0 SYNCS.PHASECHK.TRANS64 P0, [R7+URZ+0x28450], R8 ;  /* 0x02845008070085a7 */ /* 0x000e64000800007f */
[----:B-1----:R-:W-:Y:S05]  /*19f90*/  @!P0 BRA `(.L_x_1546) ;  /* 0xfffffffc00ec8947 */ /* 0x002fea000383ffff */
[----:B------:R-:W-:Y:S05]  /*19fa0*/  BRA `(.L_x_1545) ;  /* 0xffffff20004c7947 */ /* 0x000fea000383ffff */
.L_x_1602:
[----:B------:R-:W0:Y:S01]  /*19fb0*/  S2R R18, SR_TID.X ;  /* 0x0000000000127919 */ /* 0x000e220000002100 */
[----:B------:R-:W-:Y:S02]  /*19fc0*/  IMAD.MOV.U32 R12, RZ, RZ, RZ ;  /* 0x000000ffff0c7224 */ /* 0x000fe400078e00ff */
[----:B------:R-:W-:Y:S02]  /*19fd0*/  IMAD.MOV.U32 R11, RZ, RZ, 0x1f ;  /* 0x0000001fff0b7424 */ /* 0x000fe400078e00ff */
[----:B------:R-:W-:Y:S01]  /*19fe0*/  IMAD.MOV.U32 R15, RZ, RZ, -0x1 ;  /* 0xffffffffff0f7424 */ /* 0x000fe200078e00ff */
[----:B0-----:R-:W-:-:S04]  /*19ff0*/  SHF.R.U32.HI R18, RZ, 0x5, R18 ;  /* 0x00000005ff127819 */ /* 0x001fc80000011612 */
[----:B------:R-:W-:-:S05]  /*1a000*/  LOP3.LUT R18, R18, 0x3, RZ, 0xc0, !PT ;  /* 0x0000000312127812 */ /* 0x000fca00078ec0ff */
[----:B------:R-:W-:-:S07]  /*1a010*/  IMAD.MOV.U32 R13, RZ, RZ, R18 ;  /* 0x000000ffff0d7224 */ /* 0x000fce00078e0012 */
[----:B-----5:R-:W-:Y:S05]  /*1a020*/  WARPSYNC.COLLECTIVE R15, `(.L_x_1681) ;  /* 0x000000000f087348 */ /* 0x020fea0003c00000 */
[----:B------:R0:W1:Y:S02]  /*1a030*/  SHFL.IDX P6, R14, R13, R12, R11 ;  /* 0x0000000c0d0e7389 */ /* 0x00006400000c000b */
[----:B01---5:R-:W-:Y:S01]  /*1a040*/  ENDCOLLECTIVE ;  /* 0x000000000000791b */ /* 0x023fe20003800000 */
.L_x_1681:
[----:B------:R-:W-:Y:S05]  /*1a050*/  BRA `(.L_x_1682) ;  /* 0xffffffb400fc7947 */ /* 0x000fea000383ffff */
.L_x_1605:
[----:B0-----:R0:W1:Y:S02]  /*1a060*/  SYNCS.PHASECHK.TRANS64.TRYWAIT P0, [R0+URZ+0x28480], R21 ;  /* 0x02848015000075a7 */ /* 0x001064000800017f */
[----:B-1----:R-:W-:Y:S05]  /*1a070*/  @!P0 NANOSLEEP.SYNCS 0x989680 ;  /* 0x009896800000895d */ /* 0x002fea0003900000 */
[----:B------:R-:W1:Y:S02]  /*1a080*/  @!P0 SYNCS.PHASECHK.TRANS64 P0, [R0+URZ+0x28480], R21 ;  /* 0x02848015000085a7 */ /* 0x000e64000800007f */
[----:B-1----:R-:W-:Y:S05]  /*1a090*/  @!P0 BRA `(.L_x_1605) ;  /* 0xfffffffc00f08947 */ /* 0x002fea000383ffff */
[----:B------:R-:W-:Y:S05]  /*1a0a0*/  BRA `(.L_x_1683) ;  /* 0xffffffb8000c7947 */ /* 0x000fea000383ffff */
.L_x_1606:
        /* <DEDUP_REMOVED lines=8> */
.L_x_1685:
[----:B------:R-:W-:Y:S05]  /*1a130*/  BSYNC B0 ;  /* 0x0000000000007941 */ /* 0x000fea0003800000 */
.L_x_1684:
[----:B------:R-:W-:Y:S01]  /*1a140*/  IMAD.MOV.U32 R13, RZ, RZ, R7 ;  /* 0x000000ffff0d7224 */ /* 0x000fe200078e0007 */
[C---:B------:R-:W-:Y:S01]  /*1a150*/  ISETP.GE.AND P2, PT, R32.reuse, R31, PT ;  /* 0x0000001f2000720c */ /* 0x040fe20003f46270 */
[----:B------:R-:W-:Y:S01]  /*1a160*/  IMAD.MOV.U32 R12, RZ, RZ, RZ ;  /* 0x000000ffff0c7224 */ /* 0x000fe200078e00ff */
[----:B------:R-:W-:Y:S01]  /*1a170*/  LOP3.LUT R30, R32, 0x80, RZ, 0xfc, !PT ;  /* 0x00000080201e7812 */ /* 0x000fe200078efcff */
[----:B------:R-:W-:Y:S01]  /*1a180*/  IMAD.MOV.U32 R11, RZ, RZ, 0x181f ;  /* 0x0000181fff0b7424 */ /* 0x000fe200078e00ff */
[C---:B------:R-:W-:Y:S01]  /*1a190*/  ISETP.LT.OR P1, PT, R8.reuse, 0x1, P2 ;  /* 0x000000010800780c */ /* 0x040fe20001721670 */
[----:B------:R-:W-:Y:S01]  /*1a1a0*/  IMAD.MOV.U32 R15, RZ, RZ, -0x1 ;  /* 0xffffffffff0f7424 */ /* 0x000fe200078e00ff */
[C---:B------:R-:W-:Y:S01]  /*1a1b0*/  ISETP.GE.AND P3, PT, R8.reuse, 0x11, PT ;  /* 0x000000110800780c */ /* 0x040fe20003f66270 */
[----:B------:R-:W-:Y:S01]  /*1a1c0*/  IMAD.MOV.U32 R3, RZ, RZ, R14 ;  /* 0x000000ffff037224 */ /* 0x000fe200078e000e */
[----:B------:R-:W-:Y:S01]  /*1a1d0*/  ISETP.GE.AND P5, PT, R8, 0x31, PT ;  /* 0x000000310800780c */ /* 0x000fe20003fa6270 */
[----:B------:R-:W-:-:S12]  /*1a1e0*/  IMAD.IADD R4, R17, 0x1, R4 ;  /* 0x0000000111047824 */ /* 0x000fd800078e0204 */
[----:B------:R-:W-:Y:S05]  /*1a1f0*/  WARPSYNC.COLLECTIVE R15, `(.L_x_1686) ;  /* 0x000000000f087348 */ /* 0x000fea0003c00000 */
[----:B------:R0:W1:Y:S02]  /*1a200*/  SHFL.IDX P6, R14, R13, R12, R11 ;  /* 0x0000000c0d0e7389 */ /* 0x00006400000c000b */
[----:B01----:R-:W-:Y:S01]  /*1a210*/  ENDCOLLECTIVE ;  /* 0x000000000000791b */ /* 0x003fe20003800000 */
.L_x_1686:
[----:B------:R-:W-:Y:S02]  /*1a220*/  IMAD.MOV.U32 R13, RZ, RZ, R9 ;  /* 0x000000ffff0d7224 */ /* 0x000fe400078e0009 */
[----:B------:R-:W-:Y:S02]  /*1a230*/  IMAD.MOV.U32 R12, RZ, RZ, 0x1 ;  /* 0x00000001ff0c7424 */ /* 0x000fe400078e00ff */
[----:B------:R-:W-:-:S07]  /*1a240*/  IMAD.MOV.U32 R2, RZ, RZ, R14 ;  /* 0x000000ffff027224 */ /* 0x000fce00078e000e */
[----:B------:R-:W-:Y:S05]  /*1a250*/  WARPSYNC.COLLECTIVE R15, `(.L_x_1687) ;  /* 0x000000000f087348 */ /* 0x000fea0003c00000 */
[----:B------:R0:W1:Y:S02]  /*1a260*/  SHFL.IDX P6, R14, R13, R12, R11 ;  /* 0x0000000c0d0e7389 */ /* 0x00006400000c000b */
[----:B01----:R-:W-:Y:S01]  /*1a270*/  ENDCOLLECTIVE ;  /* 0x000000000000791b */ /* 0x003fe20003800000 */
.L_x_1687:
        /* <DEDUP_REMOVED lines=14> */
.L_x_1688:
[----:B------:R-:W-:Y:S02]  /*1a360*/  IMAD.MOV.U32 R13, RZ, RZ, R9 ;  /* 0x000000ffff0d7224 */ /* 0x000fe400078e0009 */
[----:B------:R-:W-:Y:S02]  /*1a370*/  IMAD.MOV.U32 R12, RZ, RZ, 0x2 ;  /* 0x00000002ff0c7424 */ /* 0x000fe400078e00ff */
[----:B------:R-:W-:-:S07]  /*1a380*/  IMAD.MOV.U32 R2, RZ, RZ, R14 ;  /* 0x000000ffff027224 */ /* 0x000fce00078e000e */
[----:B------:R-:W-:Y:S05]  /*1a390*/  WARPSYNC.COLLECTIVE R15, `(.L_x_1689) ;  /* 0x000000000f087348 */ /* 0x000fea0003c00000 */
[----:B------:R0:W1:Y:S02]  /*1a3a0*/  SHFL.IDX P6, R14, R13, R12, R11 ;  /* 0x0000000c0d0e7389 */ /* 0x00006400000c000b */
[----:B01----:R-:W-:Y:S01]  /*1a3b0*/  ENDCOLLECTIVE ;  /* 0x000000000000791b */ /* 0x003fe20003800000 */
.L_x_1689:
        /* <DEDUP_REMOVED lines=14> */
.L_x_1690:
[----:B------:R-:W-:Y:S02]  /*1a4a0*/  IMAD.MOV.U32 R13, RZ, RZ, R9 ;  /* 0x000000ffff0d7224 */ /* 0x000fe400078e0009 */
[----:B------:R-:W-:Y:S02]  /*1a4b0*/  IMAD.MOV.U32 R12, RZ, RZ, 0x3 ;  /* 0x00000003ff0c7424 */ /* 0x000fe400078e00ff */
[----:B------:R-:W-:-:S07]  /*1a4c0*/  IMAD.MOV.U32 R2, RZ, RZ, R14 ;  /* 0x000000ffff027224 */ /* 0x000fce00078e000e */
[----:B------:R-:W-:Y:S05]  /*1a4d0*/  WARPSYNC.COLLECTIVE R15, `(.L_x_1691) ;  /* 0x000000000f087348 */ /* 0x000fea0003c00000 */
[----:B------:R0:W1:Y:S02]  /*1a4e0*/  SHFL.IDX P6, R14, R13, R12, R11 ;  /* 0x0000000c0d0e7389 */ /* 0x00006400000c000b */
[----:B01----:R-:W-:Y:S01]  /*1a4f0*/  ENDCOLLECTIVE ;  /* 0x000000000000791b */ /* 0x003fe20003800000 */
.L_x_1691:
        /* <DEDUP_REMOVED lines=13> */
.L_x_1692:
[----:B------:R-:W-:Y:S01]  /*1a5d0*/  @!PT LDS RZ, [RZ] ;  /* 0x00000000fffff984 */ /* 0x000fe20000000800 */
[----:B------:R-:W-:Y:S01]  /*1a5e0*/  @!PT LDS RZ, [RZ] ;  /* 0x00000000fffff984 */ /* 0x000fe20000000800 */
[----:B------:R-:W-:Y:S01]  /*1a5f0*/  @!PT LDS RZ, [RZ] ;  /* 0x00000000fffff984 */ /* 0x000fe20000000800 */
[----:B------:R0:W-:Y:S01]  /*1a600*/  LDGSTS.E.BYPASS.LTC128B.128 [R4+0x13000], desc[UR36][R2.64+0x80], !P1 ;  /* 0x1300008002047fae */ /* 0x0001e2000c901d64 */
[----:B------:R-:W-:Y:S01]  /*1a610*/  ISETP.GE.AND P1, PT, R8, 0x21, PT ;  /* 0x000000210800780c */ /* 0x000fe20003f26270 */
[----:B0-----:R-:W-:Y:S01]  /*1a620*/  IMAD.MOV.U32 R2, RZ, RZ, R14 ;  /* 0x000000ffff027224 */ /* 0x001fe200078e000e */
[----:B------:R-:W-:Y:S11]  /*1a630*/  BRA `(.L_x_1693) ;  /* 0xffffffb400987947 */ /* 0x000ff6000383ffff */
.L_x_1611:
[----:B----4-:R4:W0:Y:S02]  /*1a640*/  SYNCS.PHASECHK.TRANS64.TRYWAIT P0, [R0+URZ+0x28440], R21 ;  /* 0x02844015000075a7 */ /* 0x010824000800017f */
[----:B0-----:R-:W-:Y:S05]  /*1a650*/  @!P0 NANOSLEEP.SYNCS 0x989680 ;  /* 0x009896800000895d */ /* 0x001fea0003900000 */
[----:B------:R-:W0:Y:S02]  /*1a660*/  @!P0 SYNCS.PHASECHK.TRANS64 P0, [R0+URZ+0x28440], R21 ;  /* 0x02844015000085a7 */ /* 0x000e24000800007f */
[----:B0-----:R-:W-:Y:S05]  /*1a670*/  @!P0 BRA `(.L_x_1611) ;  /* 0xfffffffc00f08947 */ /* 0x001fea000383ffff */
[----:B------:R-:W-:Y:S05]  /*1a680*/  BRA `(.L_x_1694) ;  /* 0xffffffb400f07947 */ /* 0x000fea000383ffff */
.L_x_1612:
[----:B------:R-:W-:Y:S01]  /*1a690*/  BSSY B0, `(.L_x_1695) ;  /* 0x0000008000007945 */ /* 0x000fe20003800000 */
[----:B------:R-:W-:Y:S02]  /*1a6a0*/  IMAD.MOV.U32 R13, RZ, RZ, R6 ;  /* 0x000000ffff0d7224 */ /* 0x000fe400078e0006 */
[----:B------:R-:W-:Y:S02]  /*1a6b0*/  IMAD.MOV.U32 R12, RZ, RZ, RZ ;  /* 0x000000ffff0c7224 */ /* 0x000fe400078e00ff */
[----:B------:R-:W-:Y:S02]  /*1a6c0*/  IMAD.MOV.U32 R11, RZ, RZ, 0x181f ;  /* 0x0000181fff0b7424 */ /* 0x000fe400078e00ff */
[----:B------:R-:W-:-:S07]  /*1a6d0*/  IMAD.MOV.U32 R15, RZ, RZ, -0x1 ;  /* 0xffffffffff0f7424 */ /* 0x000fce00078e00ff */
[----:B0--34-:R-:W-:Y:S05]  /*1a6e0*/  WARPSYNC.COLLECTIVE R15, `(.L_x_1696) ;  /* 0x000000000f087348 */ /* 0x019fea0003c00000 */
[----:B------:R1:W2:Y:S02]  /*1a6f0*/  SHFL.IDX P6, R14, R13, R12, R11 ;  /* 0x0000000c0d0e7389 */ /* 0x0002a400000c000b */
[----:B01234-:R-:W-:Y:S01]  /*1a700*/  ENDCOLLECTIVE ;  /* 0x000000000000791b */ /* 0x01ffe20003800000 */
.L_x_1696:
[----:B------:R-:W-:Y:S05]  /*1a710*/  BSYNC B0 ;  /* 0x0000000000007941 */ /* 0x000fea0003800000 */
.L_x_1695:
        /* <DEDUP_REMOVED lines=8> */
.L_x_1697:
        /* <DEDUP_REMOVED lines=13> */
.L_x_1698:
        /* <DEDUP_REMOVED lines=10> */
.L_x_1699:
[----:B------:R-:W-:Y:S02]  /*1a910*/  IMAD.MOV.U32 R13, RZ, RZ, R6 ;  /* 0x000000ffff0d7224 */ /* 0x000fe400078e0006 */
[----:B------:R-:W-:Y:S01]  /*1a920*/  IMAD.MOV.U32 R12, RZ, RZ, 0x2 ;  /* 0x00000002ff0c7424 */ /* 0x000fe200078e00ff */
[----:B------:R-:W-:-:S05]  /*1a930*/  @P3 IADD3 R14, P0, R32, R14, RZ ;  /* 0x0000000e200e3210 */ /* 0x000fca0007f1e0ff */
[----:B------:R-:W-:Y:S02]  /*1a940*/  @P3 IMAD.X R7, RZ, RZ, R2, P0 ;  /* 0x000000ffff073224 */ /* 0x000fe400000e0602 */
[----:B------:R-:W-:-:S07]  /*1a950*/  @P3 IMAD.MOV.U32 R2, RZ, RZ, R14 ;  /* 0x000000ffff023224 */ /* 0x000fce00078e000e */
[----:B------:R-:W-:Y:S05]  /*1a960*/  WARPSYNC.COLLECTIVE R15, `(.L_x_1700) ;  /* 0x000000000f087348 */ /* 0x000fea0003c00000 */
[----:B------:R0:W1:Y:S02]  /*1a970*/  SHFL.IDX P6, R14, R13, R12, R11 ;  /* 0x0000000c0d0e7389 */ /* 0x00006400000c000b */
[----:B01----:R-:W-:Y:S01]  /*1a980*/  ENDCOLLECTIVE ;  /* 0x000000000000791b */ /* 0x003fe20003800000 */
.L_x_1700:
[----:B------:R-:W-:-:S05]  /*1a990*/  @P3 IMAD.MOV.U32 R3, RZ, RZ, R7 ;  /* 0x000000ffff033224 */ /* 0x000fca00078e0007 */
[----:B------:R-:W-:Y:S01]  /*1a9a0*/  @!PT LDS RZ, [RZ] ;  /* 0x00000000fffff984 */ /* 0x000fe20000000800 */
[----:B------:R-:W-:Y:S01]  /*1a9b0*/  @!PT LDS RZ, [RZ] ;  /* 0x00000000fffff984 */ /* 0x000fe20000000800 */
[----:B------:R-:W-:Y:S01]  /*1a9c0*/  @!PT LDS RZ, [RZ] ;  /* 0x00000000fffff984 */ /* 0x000fe20000000800 */
[----:B------:R-:W-:Y:S04]  /*1a9d0*/  @P3 LDGSTS.E.BYPASS.LTC128B.128 [R4+0x20800], desc[UR36][R2.64], !P4 ;  /* 0x2080000002043fae */ /* 0x000fe8000e101d64 */
[----:B------:R0:W-:Y:S01]  /*1a9e0*/  @P3 LDGSTS.E.BYPASS.LTC128B.128 [R4+0x22800], desc[UR36][R2.64+0x80], !P2 ;  /* 0x2280008002043fae */ /* 0x0001e2000d101d64 */
[----:B------:R-:W-:Y:S02]  /*1a9f0*/  IMAD.MOV.U32 R13, RZ, RZ, R5 ;  /* 0x000000ffff0d7224 */ /* 0x000fe400078e0005 */
[----:B0-----:R-:W-:-:S07]  /*1aa00*/  IMAD.MOV.U32 R2, RZ, RZ, R14 ;  /* 0x000000ffff027224 */ /* 0x001fce00078e000e */
[----:B------:R-:W-:Y:S05]  /*1aa10*/  WARPSYNC.COLLECTIVE R15, `(.L_x_1701) ;  /* 0x000000000f087348 */ /* 0x000fea0003c00000 */
[----:B------:R0:W1:Y:S02]  /*1aa20*/  SHFL.IDX P6, R14, R13, R12, R11 ;  /* 0x0000000c0d0e7389 */ /* 0x00006400000c000b */
[----:B01----:R-:W-:Y:S01]  /*1aa30*/  ENDCOLLECTIVE ;  /* 0x000000000000791b */ /* 0x003fe20003800000 */
.L_x_1701:
        /* <DEDUP_REMOVED lines=8> */
.L_x_1702:
        /* <DEDUP_REMOVED lines=11> */
.L_x_1703:
[----:B------:R-:W-:Y:S05]  /*1ab70*/  BRA `(.L_x_1704) ;  /* 0xffffffb400707947 */ /* 0x000fea000383ffff */
.L_x_1617:
[----:B------:R-:W-:Y:S02]  /*1ab80*/  IMAD.MOV.U32 R13, RZ, RZ, R5 ;  /* 0x000000ffff0d7224 */ /* 0x000fe400078e0005 */
[----:B------:R-:W-:Y:S02]  /*1ab90*/  IMAD.MOV.U32 R12, RZ, RZ, RZ ;  /* 0x000000ffff0c7224 */ /* 0x000fe400078e00ff */
[----:B------:R-:W-:Y:S02]  /*1aba0*/  IMAD.MOV.U32 R11, RZ, RZ, 0x181f ;  /* 0x0000181fff0b7424 */ /* 0x000fe400078e00ff */
[----:B------:R-:W-:Y:S02]  /*1abb0*/  IMAD.MOV.U32 R15, RZ, RZ, -0x1 ;  /* 0xffffffffff0f7424 */ /* 0x000fe400078e00ff */
[----:B------:R-:W-:Y:S02]  /*1abc0*/  IMAD R4, R6, UR43, RZ ;  /* 0x0000002b06047c24 */ /* 0x000fe4000f8e02ff */
[----:B------:R-:W-:-:S07]  /*1abd0*/  IMAD.IADD R26, R10, 0x1, R26 ;  /* 0x000000010a1a7824 */ /* 0x000fce00078e021a */
[----:B-----5:R-:W-:Y:S05]  /*1abe0*/  WARPSYNC.COLLECTIVE R15, `(.L_x_1705) ;  /* 0x000000000f087348 */ /* 0x020fea0003c00000 */
[----:B------:R0:W1:Y:S02]  /*1abf0*/  SHFL.IDX P6, R14, R13, R12, R11 ;  /* 0x0000000c0d0e7389 */ /* 0x00006400000c000b */
[----:B01---5:R-:W-:Y:S01]  /*1ac00*/  ENDCOLLECTIVE ;  /* 0x000000000000791b */ /* 0x023fe20003800000 */
.L_x_1705:
[C---:B------:R-:W-:Y:S01]  /*1ac10*/  VIADD R7, R26.reuse, 0x10 ;  /* 0x000000101a077836 */ /* 0x040fe20000000000 */
[----:B------:R-:W-:Y:S01]  /*1ac20*/  ISETP.GE.AND P2, PT, R26, R4, PT ;  /* 0x000000041a00720c */ /* 0x000fe20003f46270 */
[----:B------:R-:W-:Y:S02]  /*1ac30*/  IMAD.MOV.U32 R13, RZ, RZ, R0 ;  /* 0x000000ffff0d7224 */ /* 0x000fe400078e0000 */
[----:B------:R-:W-:-:S10]  /*1ac40*/  IMAD.MOV.U32 R2, RZ, RZ, R14 ;  /* 0x000000ffff027224 */ /* 0x000fd400078e000e */
[----:B------:R-:W-:Y:S05]  /*1ac50*/  WARPSYNC.COLLECTIVE R15, `(.L_x_1706) ;  /* 0x000000000f087348 */ /* 0x000fea0003c00000 */
[----:B------:R0:W1:Y:S02]  /*1ac60*/  SHFL.IDX P6, R14, R13, R12, R11 ;  /* 0x0000000c0d0e7389 */ /* 0x00006400000c000b */
[----:B01----:R-:W-:Y:S01]  /*1ac70*/  ENDCOLLECTIVE ;  /* 0x000000000000791b */ /* 0x003fe20003800000 */
.L_x_1706:
[----:B------:R-:W-:Y:S02]  /*1ac80*/  IMAD.MOV.U32 R13, RZ, RZ, R5 ;  /* 0x000000ffff0d7224 */ /* 0x000fe400078e0005 */
[----:B------:R-:W-:Y:S01]  /*1ac90*/  IMAD.MOV.U32 R12, RZ, RZ, 0x1 ;  /* 0x00000001ff0c7424 */ /* 0x000fe200078e00ff */
[----:B------:R-:W-:-:S05]  /*1aca0*/  @!P2 IADD3 R14, P3, R32, R14, RZ ;  /* 0x0000000e200ea210 */ /* 0x000fca0007f7e0ff */
[----:B------:R-:W-:Y:S02]  /*1acb0*/  @!P2 IMAD.X R3, RZ, RZ, R2, P3 ;  /* 0x000000ffff03a224 */ /* 0x000fe400018e0602 */
[----:B------:R-:W-:-:S07]  /*1acc0*/  @!P2 IMAD.MOV.U32 R2, RZ, RZ, R14 ;  /* 0x000000ffff02a224 */ /* 0x000fce00078e000e */
[----:B------:R-:W-:Y:S05]  /*1acd0*/  WARPSYNC.COLLECTIVE R15, `(.L_x_1707) ;  /* 0x000000000f087348 */ /* 0x000fea0003c00000 */
[----:B------:R0:W1:Y:S02]  /*1ace0*/  SHFL.IDX P6, R14, R13, R12, R11 ;  /* 0x0000000c0d0e7389 */ /* 0x00006400000c000b */
[----:B01----:R-:W-:Y:S01]  /*1acf0*/  ENDCOLLECTIVE ;  /* 0x000000000000791b */ /* 0x003fe20003800000 */
.L_x_1707:
[----:B------:R-:W-:Y:S01]  /*1ad00*/  @!PT LDS RZ, [RZ] ;  /* 0x00000000fffff984 */ /* 0x000fe20000000800 */
[----:B------:R-:W-:Y:S01]  /*1ad10*/  @!PT LDS RZ, [RZ] ;  /* 0x00000000fffff984 */ /* 0x000fe20000000800 */
[----:B------:R-:W-:Y:S01]  /*1ad20*/  @!PT LDS RZ, [RZ] ;  /* 0x00000000fffff984 */ /* 0x000fe20000000800 */
[----:B------:R-:W-:Y:S04]  /*1ad30*/  @!P2 LDGSTS.E.BYPASS.LTC128B.128 [R8+0x18000], desc[UR36][R2.64], !P0 ;  /* 0x180000000208afae */ /* 0x000fe8000c101d64 */
[----:B------:R0:W-:Y:S01]  /*1ad40*/  @!P2 LDGSTS.E.BYPASS.LTC128B.128 [R8+0x1c000], desc[UR36][R2.64+0x80], !P1 ;  /* 0x1c0000800208afae */ /* 0x0001e2000c901d64 */
[----:B------:R-:W-:Y:S01]  /*1ad50*/  ISETP.GE.AND P2, PT, R7, R4, PT ;  /* 0x000000040700720c */ /* 0x000fe20003f46270 */
[----:B------:R-:W-:Y:S02]  /*1ad60*/  IMAD.MOV.U32 R13, RZ, RZ, R0 ;  /* 0x000000ffff0d7224 */ /* 0x000fe400078e0000 */
[----:B0-----:R-:W-:-:S10]  /*1ad70*/  IMAD.MOV.U32 R2, RZ, RZ, R14 ;  /* 0x000000ffff027224 */ /* 0x001fd400078e000e */
[----:B------:R-:W-:Y:S05]  /*1ad80*/  WARPSYNC.COLLECTIVE R15, `(.L_x_1708) ;  /* 0x000000000f087348 */ /* 0x000fea0003c00000 */
[----:B------:R0:W1:Y:S02]  /*1ad90*/  SHFL.IDX P6, R14, R13, R12, R11 ;  /* 0x0000000c0d0e7389 */ /* 0x00006400000c000b */
[----:B01----:R-:W-:Y:S01]  /*1ada0*/  ENDCOLLECTIVE ;  /* 0x000000000000791b */ /* 0x003fe20003800000 */
.L_x_1708:
        /* <DEDUP_REMOVED lines=8> */
.L_x_1709:
[----:B------:R-:W-:Y:S02]  /*1ae30*/  @!P2 IMAD.MOV.U32 R3, RZ, RZ, R7 ;  /* 0x000000ffff03a224 */ /* 0x000fe400078e0007 */
[----:B------:R-:W-:-:S03]  /*1ae40*/  VIADD R7, R26, 0x20 ;  /* 0x000000201a077836 */ /* 0x000fc60000000000 */
        /* <DEDUP_REMOVED lines=11> */
.L_x_1710:
        /* <DEDUP_REMOVED lines=8> */
.L_x_1711:
        /* <DEDUP_REMOVED lines=13> */
.L_x_1712:
        /* <DEDUP_REMOVED lines=8> */
.L_x_1713:
        /* <DEDUP_REMOVED lines=13> */
.L_x_1714:
        /* <DEDUP_REMOVED lines=8> */
.L_x_1715:
        /* <DEDUP_REMOVED lines=13> */
.L_x_1716:
        /* <DEDUP_REMOVED lines=8> */
.L_x_1717:
        /* <DEDUP_REMOVED lines=13> */
.L_x_1718:
        /* <DEDUP_REMOVED lines=8> */
.L_x_1719:
        /* <DEDUP_REMOVED lines=11> */
.L_x_1720:
[----:B------:R-:W-:Y:S05]  /*1b570*/  BRA `(.L_x_1721) ;  /* 0xffffffb400cc7947 */ /* 0x000fea000383ffff */
.L_x_1622:
[----:B0-----:R0:W1:Y:S02]  /*1b580*/  SYNCS.PHASECHK.TRANS64.TRYWAIT P0, [R17+URZ+0x28420], R0 ;  /* 0x02842000110075a7 */ /* 0x001064000800017f */
[----:B-1----:R-:W-:Y:S05]  /*1b590*/  @!P0 NANOSLEEP.SYNCS 0x989680 ;  /* 0x009896800000895d */ /* 0x002fea0003900000 */
[----:B------:R-:W1:Y:S02]  /*1b5a0*/  @!P0 SYNCS.PHASECHK.TRANS64 P0, [R17+URZ+0x28420], R0 ;  /* 0x02842000110085a7 */ /* 0x000e64000800007f */
[----:B-1----:R-:W-:Y:S05]  /*1b5b0*/  @!P0 BRA `(.L_x_1622) ;  /* 0xfffffffc00f08947 */ /* 0x002fea000383ffff */
[----:B------:R-:W-:Y:S05]  /*1b5c0*/  BRA `(.L_x_1722) ;  /* 0xffffffb8003c7947 */ /* 0x000fea000383ffff */
.L_x_1626:
[----:B-1----:R1:W3:Y:S02]  /*1b5d0*/  SYNCS.PHASECHK.TRANS64.TRYWAIT P0, [R0+URZ+0x28480], R20 ;  /* 0x02848014000075a7 */ /* 0x0022e4000800017f */
[----:B---3--:R-:W-:Y:S05]  /*1b5e0*/  @!P0 NANOSLEEP.SYNCS 0x989680 ;  /* 0x009896800000895d */ /* 0x008fea0003900000 */
[----:B------:R-:W3:Y:S02]  /*1b5f0*/  @!P0 SYNCS.PHASECHK.TRANS64 P0, [R0+URZ+0x28480], R20 ;  /* 0x02848014000085a7 */ /* 0x000ee4000800007f */
[----:B---3--:R-:W-:Y:S05]  /*1b600*/  @!P0 BRA `(.L_x_1626) ;  /* 0xfffffffc00f08947 */ /* 0x008fea000383ffff */
[----:B------:R-:W-:Y:S05]  /*1b610*/  BRA `(.L_x_1723) ;  /* 0xffffffb800fc7947 */ /* 0x000fea000383ffff */
.L_x_1627:
[----:B------:R-:W-:Y:S01]  /*1b620*/  BSSY B0, `(.L_x_1724) ;  /* 0x0000008000007945 */ /* 0x000fe20003800000 */
[----:B------:R-:W-:Y:S02]  /*1b630*/  IMAD.MOV.U32 R13, RZ, RZ, R27 ;  /* 0x000000ffff0d7224 */ /* 0x000fe400078e001b */
[----:B------:R-:W-:Y:S02]  /*1b640*/  IMAD.MOV.U32 R12, RZ, RZ, RZ ;  /* 0x000000ffff0c7224 */ /* 0x000fe400078e00ff */
[----:B------:R-:W-:Y:S02]  /*1b650*/  IMAD.MOV.U32 R11, RZ, RZ, 0x181f ;  /* 0x0000181fff0b7424 */ /* 0x000fe400078e00ff */
[----:B------:R-:W-:-:S07]  /*1b660*/  IMAD.MOV.U32 R15, RZ, RZ, -0x1 ;  /* 0xffffffffff0f7424 */ /* 0x000fce00078e00ff */
[----:B-12---:R-:W-:Y:S05]  /*1b670*/  WARPSYNC.COLLECTIVE R15, `(.L_x_1725) ;  /* 0x000000000f087348 */ /* 0x006fea0003c00000 */
[----:B--2---:R0:W2:Y:S02]  /*1b680*/  SHFL.IDX P6, R14, R13, R12, R11 ;  /* 0x0000000c0d0e7389 */ /* 0x0040a400000c000b */
[----:B012---:R-:W-:Y:S01]  /*1b690*/  ENDCOLLECTIVE ;  /* 0x000000000000791b */ /* 0x007fe20003800000 */
.L_x_1725:
[----:B------:R-:W-:Y:S05]  /*1b6a0*/  BSYNC B0 ;  /* 0x0000000000007941 */ /* 0x000fea0003800000 */
.L_x_1724:
        /* <DEDUP_REMOVED lines=9> */
.L_x_1726:
[----:B------:R-:W-:Y:S02]  /*1b740*/  IMAD.MOV.U32 R13, RZ, RZ, R27 ;  /* 0x000000ffff0d7224 */ /* 0x000fe400078e001b */
[----:B------:R-:W-:Y:S02]  /*1b750*/  IMAD.MOV.U32 R12, RZ, RZ, 0x1 ;  /* 0x00000001ff0c7424 */ /* 0x000fe400078e00ff */
[----:B------:R-:W-:-:S07]  /*1b760*/  IMAD.MOV.U32 R2, RZ, RZ, R14 ;  /* 0x000000ffff027224 */ /* 0x000fce00078e000e */
[----:B------:R-:W-:Y:S05]  /*1b770*/  WARPSYNC.COLLECTIVE R15, `(.L_x_1727) ;  /* 0x000000000f087348 */ /* 0x000fea0003c00000 */
[----:B------:R0:W1:Y:S02]  /*1b780*/  SHFL.IDX P6, R14, R13, R12, R11 ;  /* 0x0000000c0d0e7389 */ /* 0x00006400000c000b */
[----:B01----:R-:W-:Y:S01]  /*1b790*/  ENDCOLLECTIVE ;  /* 0x000000000000791b */ /* 0x003fe20003800000 */
.L_x_1727:
        /* <DEDUP_REMOVED lines=12> */
.L_x_1728:
[----:B------:R-:W-:Y:S02]  /*1b860*/  IMAD.MOV.U32 R13, RZ, RZ, R27 ;  /* 0x000000ffff0d7224 */ /* 0x000fe400078e001b */
[----:B------:R-:W-:Y:S02]  /*1b870*/  IMAD.MOV.U32 R12, RZ, RZ, 0x2 ;  /* 0x00000002ff0c7424 */ /* 0x000fe400078e00ff */
[----:B------:R-:W-:-:S07]  /*1b880*/  IMAD.MOV.U32 R2, RZ, RZ, R14 ;  /* 0x000000ffff027224 */ /* 0x000fce00078e000e */
[----:B------:R-:W-:Y:S05]  /*1b890*/  WARPSYNC.COLLECTIVE R15, `(.L_x_1729) ;  /* 0x000000000f087348 */ /* 0x000fea0003c00000 */
[----:B------:R0:W1:Y:S02]  /*1b8a0*/  SHFL.IDX P6, R14, R13, R12, R11 ;  /* 0x0000000c0d0e7389 */ /* 0x00006400000c000b */
[----:B01----:R-:W-:Y:S01]  /*1b8b0*/  ENDCOLLECTIVE ;  /* 0x000000000000791b */ /* 0x003fe20003800000 */
.L_x_1729:
        /* <DEDUP_REMOVED lines=12> */
.L_x_1730:
[----:B------:R-:W-:Y:S02]  /*1b980*/  IMAD.MOV.U32 R13, RZ, RZ, R27 ;  /* 0x000000ffff0d7224 */ /* 0x000fe400078e001b */
[----:B------:R-:W-:Y:S02]  /*1b990*/  IMAD.MOV.U32 R12, RZ, RZ, 0x3 ;  /* 0x00000003ff0c7424 */ /* 0x000fe400078e00ff */
[----:B------:R-:W-:-:S07]  /*1b9a0*/  IMAD.MOV.U32 R2, RZ, RZ, R14 ;  /* 0x000000ffff027224 */ /* 0x000fce00078e000e */
[----:B------:R-:W-:Y:S05]  /*1b9b0*/  WARPSYNC.COLLECTIVE R15, `(.L_x_1731) ;  /* 0x000000000f087348 */ /* 0x000fea0003c00000 */
[----:B------:R0:W1:Y:S02]  /*1b9c0*/  SHFL.IDX P6, R14, R13, R12, R11 ;  /* 0x0000000c0d0e7389 */ /* 0x00006400000c000b */
[----:B01----:R-:W-:Y:S01]  /*1b9d0*/  ENDCOLLECTIVE ;  /* 0x000000000000791b */ /* 0x003fe20003800000 */
.L_x_1731:
        /* <DEDUP_REMOVED lines=12> */
.L_x_1732:
[----:B------:R-:W-:Y:S01]  /*1baa0*/  IMAD.MOV.U32 R2, RZ, RZ, R14 ;  /* 0x000000ffff027224 */ /* 0x000fe200078e000e */
[----:B------:R-:W-:Y:S06]  /*1bab0*/  BRA `(.L_x_1733) ;  /* 0xffffffb8008c7947 */ /* 0x000fec000383ffff */
.L_x_1632:
[----:B------:R0:W0:Y:S02]  /*1bac0*/  SYNCS.PHASECHK.TRANS64.TRYWAIT P0, [R0+URZ+0x28440], R20 ;  /* 0x02844014000075a7 */ /* 0x000024000800017f */
[----:B0-----:R-:W-:Y:S05]  /*1bad0*/  @!P0 NANOSLEEP.SYNCS 0x989680 ;  /* 0x009896800000895d */ /* 0x001fea0003900000 */
[----:B------:R-:W0:Y:S02]  /*1bae0*/  @!P0 SYNCS.PHASECHK.TRANS64 P0, [R0+URZ+0x28440], R20 ;  /* 0x02844014000085a7 */ /* 0x000e24000800007f */
[----:B0-----:R-:W-:Y:S05]  /*1baf0*/  @!P0 BRA `(.L_x_1632) ;  /* 0xfffffffc00f08947 */ /* 0x001fea000383ffff */
[----:B------:R-:W-:Y:S05]  /*1bb00*/  BRA `(.L_x_1734) ;  /* 0xffffffb800dc7947 */ /* 0x000fea000383ffff */
.L_x_1633:
[----:B------:R-:W-:Y:S01]  /*1bb10*/  BSSY B0, `(.L_x_1735) ;  /* 0x0000008000007945 */ /* 0x000fe20003800000 */
[----:B------:R-:W-:Y:S02]  /*1bb20*/  IMAD.MOV.U32 R13, RZ, RZ, R10 ;  /* 0x000000ffff0d7224 */ /* 0x000fe400078e000a */
[----:B------:R-:W-:Y:S02]  /*1bb30*/  IMAD.MOV.U32 R12, RZ, RZ, RZ ;  /* 0x000000ffff0c7224 */ /* 0x000fe400078e00ff */
[----:B------:R-:W-:Y:S02]  /*1bb40*/  IMAD.MOV.U32 R11, RZ, RZ, 0x181f ;  /* 0x0000181fff0b7424 */ /* 0x000fe400078e00ff */
[----:B------:R-:W-:-:S07]  /*1bb50*/  IMAD.MOV.U32 R15, RZ, RZ, -0x1 ;  /* 0xffffffffff0f7424 */ /* 0x000fce00078e00ff */
[----:B012-4-:R-:W-:Y:S05]  /*1bb60*/  WARPSYNC.COLLECTIVE R15, `(.L_x_1736) ;  /* 0x000000000f087348 */ /* 0x017fea0003c00000 */
[----:B--2---:R2:W3:Y:S02]  /*1bb70*/  SHFL.IDX P6, R14, R13, R12, R11 ;  /* 0x0000000c0d0e7389 */ /* 0x0044e400000c000b */
[----:B01234-:R-:W-:Y:S01]  /*1bb80*/  ENDCOLLECTIVE ;  /* 0x000000000000791b */ /* 0x01ffe20003800000 */
.L_x_1736:
[----:B------:R-:W-:Y:S05]  /*1bb90*/  BSYNC B0 ;  /* 0x0000000000007941 */ /* 0x000fea0003800000 */
.L_x_1735:
        /* <DEDUP_REMOVED lines=8> */
.L_x_1737:
[----:B------:R-:W-:Y:S02]  /*1bc20*/  IMAD.MOV.U32 R13, RZ, RZ, R10 ;  /* 0x000000ffff0d7224 */ /* 0x000fe400078e000a */
[----:B------:R-:W-:Y:S01]  /*1bc30*/  IMAD.MOV.U32 R12, RZ, RZ, 0x1 ;  /* 0x00000001ff0c7424 */ /* 0x000fe200078e00ff */
[----:B------:R-:W-:-:S13]  /*1bc40*/  IADD3 R2, P0, R32, R14, RZ ;  /* 0x0000000e20027210 */ /* 0x000fda0007f1e0ff */
[----:B------:R-:W-:Y:S05]  /*1bc50*/  WARPSYNC.COLLECTIVE R15, `(.L_x_1738) ;  /* 0x000000000f087348 */ /* 0x000fea0003c00000 */
[----:B------:R0:W1:Y:S02]  /*1bc60*/  SHFL.IDX P6, R14, R13, R12, R11 ;  /* 0x0000000c0d0e7389 */ /* 0x00006400000c000b */
[----:B01----:R-:W-:Y:S01]  /*1bc70*/  ENDCOLLECTIVE ;  /* 0x000000000000791b */ /* 0x003fe20003800000 */
.L_x_1738:
        /* <DEDUP_REMOVED lines=11> */
.L_x_1739:
[----:B------:R-:W-:Y:S02]  /*1bd30*/  IMAD.MOV.U32 R13, RZ, RZ, R10 ;  /* 0x000000ffff0d7224 */ /* 0x000fe400078e000a */
[----:B------:R-:W-:Y:S02]  /*1bd40*/  IMAD.MOV.U32 R12, RZ, RZ, 0x2 ;  /* 0x00000002ff0c7424 */ /* 0x000fe400078e00ff */
[----:B------:R-:W-:-:S07]  /*1bd50*/  IMAD.MOV.U32 R6, RZ, RZ, R14 ;  /* 0x000000ffff067224 */ /* 0x000fce00078e000e */
[----:B------:R-:W-:Y:S05]  /*1bd60*/  WARPSYNC.COLLECTIVE R15, `(.L_x_1740) ;  /* 0x000000000f087348 */ /* 0x000fea0003c00000 */
[----:B------:R0:W1:Y:S02]  /*1bd70*/  SHFL.IDX P6, R14, R13, R12, R11 ;  /* 0x0000000c0d0e7389 */ /* 0x00006400000c000b */
[----:B01----:R-:W-:Y:S01]  /*1bd80*/  ENDCOLLECTIVE ;  /* 0x000000000000791b */ /* 0x003fe20003800000 */
.L_x_1740:
        /* <DEDUP_REMOVED lines=12> */
.L_x_1741:
[----:B------:R-:W-:Y:S02]  /*1be50*/  IMAD.MOV.U32 R13, RZ, RZ, R10 ;  /* 0x000000ffff0d7224 */ /* 0x000fe400078e000a */
[----:B------:R-:W-:Y:S02]  /*1be60*/  IMAD.MOV.U32 R12, RZ, RZ, 0x3 ;  /* 0x00000003ff0c7424 */ /* 0x000fe400078e00ff */
[----:B------:R-:W-:-:S07]  /*1be70*/  IMAD.MOV.U32 R2, RZ, RZ, R14 ;  /* 0x000000ffff027224 */ /* 0x000fce00078e000e */
[----:B------:R-:W-:Y:S05]  /*1be80*/  WARPSYNC.COLLECTIVE R15, `(.L_x_1742) ;  /* 0x000000000f087348 */ /* 0x000fea0003c00000 */
[----:B------:R0:W1:Y:S02]  /*1be90*/  SHFL.IDX P6, R14, R13, R12, R11 ;  /* 0x0000000c0d0e7389 */ /* 0x00006400000c000b */
[----:B01----:R-:W-:Y:S01]  /*1bea0*/  ENDCOLLECTIVE ;  /* 0x000000000000791b */ /* 0x003fe20003800000 */
.L_x_1742:
        /* <DEDUP_REMOVED lines=12> */
.L_x_1743:
[----:B------:R-:W-:Y:S05]  /*1bf70*/  BRA `(.L_x_1744) ;  /* 0xffffffb800687947 */ /* 0x000fea000383ffff */
.L_x_1638:
[----:B0-----:R0:W1:Y:S02]  /*1bf80*/  SYNCS.PHASECHK.TRANS64.TRYWAIT P2, [R0+URZ+0x28470], R3 ;  /* 0x02847003000075a7 */ /* 0x001064000804017f */
[----:B-1----:R-:W-:Y:S05]  /*1bf90*/  @!P2 NANOSLEEP.SYNCS 0x989680 ;  /* 0x009896800000a95d */ /* 0x002fea0003900000 */
[----:B------:R-:W1:Y:S02]  /*1bfa0*/  @!P2 SYNCS.PHASECHK.TRANS64 P2, [R0+URZ+0x28470], R3 ;  /* 0x028470030000a5a7 */ /* 0x000e64000804007f */
[----:B-1----:R-:W-:Y:S05]  /*1bfb0*/  @!P2 BRA `(.L_x_1638) ;  /* 0xfffffffc00f0a947 */ /* 0x002fea000383ffff */
[----:B------:R-:W-:Y:S05]  /*1bfc0*/  BRA `(.L_x_1745) ;  /* 0xffffffb800cc7947 */ /* 0x000fea000383ffff */
.L_x_1640:
[----:B0-----:R0:W1:Y:S02]  /*1bfd0*/  SYNCS.PHASECHK.TRANS64.TRYWAIT P2, [R0+URZ+0x28460], R7 ;  /* 0x02846007000075a7 */ /* 0x001064000804017f */
[----:B-1----:R-:W-:Y:S05]  /*1bfe0*/  @!P2 NANOSLEEP.SYNCS 0x989680 ;  /* 0x009896800000a95d */ /* 0x002fea0003900000 */
[----:B------:R-:W1:Y:S02]  /*1bff0*/  @!P2 SYNCS.PHASECHK.TRANS64 P2, [R0+URZ+0x28460], R7 ;  /* 0x028460070000a5a7 */ /* 0x000e64000804007f */
[----:B-1----:R-:W-:Y:S05]  /*1c000*/  @!P2 BRA `(.L_x_1640) ;  /* 0xfffffffc00f0a947 */ /* 0x002fea000383ffff */
[----:B------:R-:W-:Y:S05]  /*1c010*/  BRA `(.L_x_1746) ;  /* 0xffffffb800d87947 */ /* 0x000fea000383ffff */
.L_x_1648:
[----:B0-----:R0:W1:Y:S02]  /*1c020*/  SYNCS.PHASECHK.TRANS64.TRYWAIT P1, [R2+URZ+0x28470], R3 ;  /* 0x02847003020075a7 */ /* 0x001064000802017f */
[----:B-1----:R-:W-:Y:S05]  /*1c030*/  @!P1 NANOSLEEP.SYNCS 0x989680 ;  /* 0x009896800000995d */ /* 0x002fea0003900000 */
[----:B------:R-:W1:Y:S02]  /*1c040*/  @!P1 SYNCS.PHASECHK.TRANS64 P1, [R2+URZ+0x28470], R3 ;  /* 0x02847003020095a7 */ /* 0x000e64000802007f */
[----:B-1----:R-:W-:Y:S05]  /*1c050*/  @!P1 BRA `(.L_x_1648) ;  /* 0xfffffffc00f09947 */ /* 0x002fea000383ffff */
[----:B------:R-:W-:Y:S05]  /*1c060*/  BRA `(.L_x_1747) ;  /* 0xffffffc000807947 */ /* 0x000fea000383ffff */
.L_x_1650:
[----:B0-----:R0:W1:Y:S02]  /*1c070*/  SYNCS.PHASECHK.TRANS64.TRYWAIT P1, [R2+URZ+0x28460], R3 ;  /* 0x02846003020075a7 */ /* 0x001064000802017f */
[----:B-1----:R-:W-:Y:S05]  /*1c080*/  @!P1 NANOSLEEP.SYNCS 0x989680 ;  /* 0x009896800000995d */ /* 0x002fea0003900000 */
[----:B------:R-:W1:Y:S02]  /*1c090*/  @!P1 SYNCS.PHASECHK.TRANS64 P1, [R2+URZ+0x28460], R3 ;  /* 0x02846003020095a7 */ /* 0x000e64000802007f */
[----:B-1----:R-:W-:Y:S05]  /*1c0a0*/  @!P1 BRA `(.L_x_1650) ;  /* 0xfffffffc00f09947 */ /* 0x002fea000383ffff */
[----:B------:R-:W-:Y:S05]  /*1c0b0*/  BRA `(.L_x_1748) ;  /* 0xffffffc000887947 */ /* 0x000fea000383ffff */
.L_x_1664:
[----:B0-----:R0:W1:Y:S02]  /*1c0c0*/  SYNCS.PHASECHK.TRANS64.TRYWAIT P0, [R5+URZ+0x28420], R0 ;  /* 0x02842000050075a7 */ /* 0x001064000800017f */
[----:B-1----:R-:W-:Y:S05]  /*1c0d0*/  @!P0 NANOSLEEP.SYNCS 0x989680 ;  /* 0x009896800000895d */ /* 0x002fea0003900000 */
[----:B------:R-:W1:Y:S02]  /*1c0e0*/  @!P0 SYNCS.PHASECHK.TRANS64 P0, [R5+URZ+0x28420], R0 ;  /* 0x02842000050085a7 */ /* 0x000e64000800007f */
[----:B-1----:R-:W-:Y:S05]  /*1c0f0*/  @!P0 BRA `(.L_x_1664) ;  /* 0xfffffffc00f08947 */ /* 0x002fea000383ffff */
[----:B------:R-:W-:Y:S05]  /*1c100*/  BRA `(.L_x_1749) ;  /* 0xffffffd400f07947 */ /* 0x000fea000383ffff */
.L_x_1665:
        /* <DEDUP_REMOVED lines=11> */
.L_x_1751:
[----:B------:R-:W-:Y:S05]  /*1c1c0*/  BSYNC B0 ;  /* 0x0000000000007941 */ /* 0x000fea0003800000 */
.L_x_1750:
[----:B------:R-:W-:Y:S05]  /*1c1d0*/  BRA `(.L_x_1752) ;  /* 0xffffffd400d87947 */ /* 0x000fea000383ffff */
.L_x_1668:
[----:B------:R-:W-:Y:S01]  /*1c1e0*/  BSSY B1, `(.L_x_1753) ;  /* 0x0000006000017945 */ /* 0x000fe20003800000 */
[----:B------:R-:W-:-:S07]  /*1c1f0*/  IMAD.MOV.U32 R15, RZ, RZ, -0x1 ;  /* 0xffffffffff0f7424 */ /* 0x000fce00078e00ff */
[----:B0-----:R-:W-:Y:S05]  /*1c200*/  WARPSYNC.COLLECTIVE R15, `(.L_x_1754) ;  /* 0x000000000f0c7348 */ /* 0x001fea0003c00000 */
[----:B------:R-:W-:Y:S02]  /*1c210*/  ELECT P6, UR62, PT ;  /* 0x00000000003e782f */ /* 0x000fe400038c0000 */
[----:B------:R-:W-:Y:S01]  /*1c220*/  MOV R14, UR62 ;  /* 0x0000003e000e7c02 */ /* 0x000fe20008000f00 */
[----:B0-----:R-:W-:Y:S10]  /*1c230*/  ENDCOLLECTIVE ;  /* 0x000000000000791b */ /* 0x001ff40003800000 */
.L_x_1754:
[----:B------:R-:W-:Y:S05]  /*1c240*/  BSYNC B1 ;  /* 0x0000000000017941 */ /* 0x000fea0003800000 */
.L_x_1753:
[----:B------:R-:W-:Y:S05]  /*1c250*/  BRA `(.L_x_1755) ;  /* 0xffffffd400d07947 */ /* 0x000fea000383ffff */
.L_x_1670:
[----:B0-----:R0:W1:Y:S02]  /*1c260*/  SYNCS.PHASECHK.TRANS64.TRYWAIT P1, [R3+URZ+0x28440], R2 ;  /* 0x02844002030075a7 */ /* 0x001064000802017f */
[----:B-1----:R-:W-:Y:S05]  /*1c270*/  @!P1 NANOSLEEP.SYNCS 0x989680 ;  /* 0x009896800000995d */ /* 0x002fea0003900000 */
[----:B------:R-:W1:Y:S02]  /*1c280*/  @!P1 SYNCS.PHASECHK.TRANS64 P1, [R3+URZ+0x28440], R2 ;  /* 0x02844002030095a7 */ /* 0x000e64000802007f */
[----:B-1----:R-:W-:Y:S05]  /*1c290*/  @!P1 BRA `(.L_x_1670) ;  /* 0xfffffffc00f09947 */ /* 0x002fea000383ffff */
[----:B------:R-:W-:Y:S05]  /*1c2a0*/  BRA `(.L_x_1756) ;  /* 0xffffffd400f87947 */ /* 0x000fea000383ffff */
.L_x_1672:
[----:B-1----:R1:W2:Y:S02]  /*1c2b0*/  SYNCS.PHASECHK.TRANS64.TRYWAIT P1, [R19+URZ+0x28440], R0 ;  /* 0x02844000130075a7 */ /* 0x0022a4000802017f */
[----:B--2---:R-:W-:Y:S05]  /*1c2c0*/  @!P1 NANOSLEEP.SYNCS 0x989680 ;  /* 0x009896800000995d */ /* 0x004fea0003900000 */
[----:B------:R-:W2:Y:S02]  /*1c2d0*/  @!P1 SYNCS.PHASECHK.TRANS64 P1, [R19+URZ+0x28440], R0 ;  /* 0x02844000130095a7 */ /* 0x000ea4000802007f */
[----:B--2---:R-:W-:Y:S05]  /*1c2e0*/  @!P1 BRA `(.L_x_1672) ;  /* 0xfffffffc00f09947 */ /* 0x004fea000383ffff */
[----:B------:R-:W-:Y:S05]  /*1c2f0*/  BRA `(.L_x_1757) ;  /* 0xffffffd800047947 */ /* 0x000fea000383ffff */
.L_x_1674:
[----:B--2---:R2:W3:Y:S02]  /*1c300*/  SYNCS.PHASECHK.TRANS64.TRYWAIT P1, [R3+URZ+0x28460], R2 ;  /* 0x02846002030075a7 */ /* 0x0044e4000802017f */
[----:B---3--:R-:W-:Y:S05]  /*1c310*/  @!P1 NANOSLEEP.SYNCS 0x989680 ;  /* 0x009896800000995d */ /* 0x008fea0003900000 */
[----:B------:R-:W3:Y:S02]  /*1c320*/  @!P1 SYNCS.PHASECHK.TRANS64 P1, [R3+URZ+0x28460], R2 ;  /* 0x02846002030095a7 */ /* 0x000ee4000802007f */
[----:B---3--:R-:W-:Y:S05]  /*1c330*/  @!P1 BRA `(.L_x_1674) ;  /* 0xfffffffc00f09947 */ /* 0x008fea000383ffff */
[----:B------:R-:W-:Y:S05]  /*1c340*/  BRA `(.L_x_1758) ;  /* 0xffffffd800007947 */ /* 0x000fea000383ffff */
.L_x_1676:
[----:B---3--:R3:W4:Y:S02]  /*1c350*/  SYNCS.PHASECHK.TRANS64.TRYWAIT P1, [R19+URZ+0x28460], R0 ;  /* 0x02846000130075a7 */ /* 0x008724000802017f */
[----:B----4-:R-:W-:Y:S05]  /*1c360*/  @!P1 NANOSLEEP.SYNCS 0x989680 ;  /* 0x009896800000995d */ /* 0x010fea0003900000 */
[----:B------:R-:W4:Y:S02]  /*1c370*/  @!P1 SYNCS.PHASECHK.TRANS64 P1, [R19+URZ+0x28460], R0 ;  /* 0x02846000130095a7 */ /* 0x000f24000802007f */
[----:B----4-:R-:W-:Y:S05]  /*1c380*/  @!P1 BRA `(.L_x_1676) ;  /* 0xfffffffc00f09947 */ /* 0x010fea000383ffff */
[----:B------:R-:W-:Y:S05]  /*1c390*/  BRA `(.L_x_1759) ;  /* 0xffffffd400fc7947 */ /* 0x000fea000383ffff */
.L_x_1678:
[----:B----4-:R4:W0:Y:S02]  /*1c3a0*/  SYNCS.PHASECHK.TRANS64.TRYWAIT P1, [R3+URZ+0x28480], R2 ;  /* 0x02848002030075a7 */ /* 0x010824000802017f */
[----:B0-----:R-:W-:Y:S05]  /*1c3b0*/  @!P1 NANOSLEEP.SYNCS 0x989680 ;  /* 0x009896800000995d */ /* 0x001fea0003900000 */
[----:B------:R-:W0:Y:S02]  /*1c3c0*/  @!P1 SYNCS.PHASECHK.TRANS64 P1, [R3+URZ+0x28480], R2 ;  /* 0x02848002030095a7 */ /* 0x000e24000802007f */
[----:B0-----:R-:W-:Y:S05]  /*1c3d0*/  @!P1 BRA `(.L_x_1678) ;  /* 0xfffffffc00f09947 */ /* 0x001fea000383ffff */
[----:B------:R-:W-:Y:S05]  /*1c3e0*/  BRA `(.L_x_1760) ;  /* 0xffffffd400f87947 */ /* 0x000fea000383ffff */
.L_x_1761:
        /* <DEDUP_REMOVED lines=9> */
.L_x_16270:


//--------------------- .text._ZN7cutlass13device_kernelIN5flash11enable_sm90INS1_16FlashAttnFwdSm90INS1_25CollectiveMainloopFwdSm90ILi2EN4cute5tupleIJNS5_1CILi1EEES8_S8_EEENS6_IJNS7_ILi128EEENS7_ILi64EEENS7_ILi256EEEEEELi256ENS_12float_e4m3_tEfNS_4arch4Sm90ELb0ELb1ELb1ELb1ELb1ELb1ELb0ELb1ELb0ELb1ELb1ELb0EEENS1_21CollectiveEpilogueFwdINS6_IJSA_SC_SB_EEES9_NS_10bfloat16_tESG_Li256ELb1ELb1ELb1ELb1EEENS1_36VarlenDynamicPersistentTileSchedulerILi128ELi64ELi256ELi128ELb1ELb1ELb1ELb1ELb0ELb1EEEEEEEEEvNT_6ParamsE --------------------------
	.section	.text._ZN7cutlass13device_kernelIN5flash11enable_sm90INS1_16FlashAttnFwdSm90INS1_25CollectiveMainloopFwdSm90ILi2EN4cute5tupleIJNS5_1CILi1EEES8_S8_EEENS6_IJNS7_ILi128EEENS7_ILi64EEENS7_ILi256EEEEEELi256ENS_12float_e4m3_tEfNS_4arch4Sm90ELb0ELb1ELb1ELb1ELb1ELb1ELb0ELb1ELb0ELb1ELb1ELb0EEENS1_21CollectiveEpilogueFwdINS6_IJSA_SC_SB_EEES9_NS_10bfloat16_tESG_Li256ELb1ELb1ELb1ELb1EEENS1_36VarlenDynamicPersistentTileSchedulerILi128ELi64ELi256ELi128ELb1ELb1ELb1ELb1ELb0ELb1EEEEEEEEEvNT_6ParamsE,"ax",@progbits
	.align	128
.text._ZN7cutlass13device_kernelIN5flash11enable_sm90INS1_16FlashAttnFwdSm90INS1_25CollectiveMainloopFwdSm90ILi2EN4cute5tupleIJNS5_1CILi1EEES8_S8_EEENS6_IJNS7_ILi128EEENS7_ILi64EEENS7_ILi256EEEEEELi256ENS_12float_e4m3_tEfNS_4arch4Sm90ELb0ELb1ELb1ELb1ELb1ELb1ELb0ELb1ELb0ELb1ELb1ELb0EEENS1_21CollectiveEpilogueFwdINS6_IJSA_SC_SB_EEES9_NS_10bfloat16_tESG_Li256ELb1ELb1ELb1ELb1EEENS1_36VarlenDynamicPersistentTileSchedulerILi128ELi64ELi256ELi128ELb1ELb1ELb1ELb1ELb0ELb1EEEEEEEEEvNT_6ParamsE:
        .type           _ZN7cutlass13device_kernelIN5flash11enable_sm90INS1_16FlashAttnFwdSm90INS1_25CollectiveMainloopFwdSm90ILi2EN4cute5tupleIJNS5_1CILi1EEES8_S8_EEENS6_IJNS7_ILi128EEENS7_ILi64EEENS7_ILi256EEEEEELi256ENS_12float_e4m3_tEfNS_4arch4Sm90ELb0ELb1ELb1ELb1ELb1ELb1ELb0ELb1ELb0ELb1ELb1ELb0EEENS1_21CollectiveEpilogueFwdINS6_IJSA_SC_SB_EEES9_NS_10bfloat16_tESG_Li256ELb1ELb1ELb1ELb1EEENS1_36VarlenDynamicPersistentTileSchedulerILi128ELi64ELi256ELi128ELb1ELb1ELb1ELb1ELb0ELb1EEEEEEEEEvNT_6ParamsE,@function
        .size           _ZN7cutlass13device_kernelIN5flash11enable_sm90INS1_16FlashAttnFwdSm90INS1_25CollectiveMainloopFwdSm90ILi2EN4cute5tupleIJNS5_1CILi1EEES8_S8_EEENS6_IJNS7_ILi128EEENS7_ILi64EEENS7_ILi256EEEEEELi256ENS_12float_e4m3_tEfNS_4arch4Sm90ELb0ELb1ELb1ELb1ELb1ELb1ELb0ELb1ELb0ELb1ELb1ELb0EEENS1_21CollectiveEpilogueFwdINS6_IJSA_SC_SB_EEES9_NS_10bfloat16_tESG_Li256ELb1ELb1ELb1ELb1EEENS1_36VarlenDynamicPersistentTileSchedulerILi128ELi64ELi256ELi128ELb1ELb1ELb1ELb1ELb0ELb1EEEEEEEEEvNT_6ParamsE,(.L_x_16271 - _ZN7cutlass13device_kernelIN5flash11enable_sm90INS1_16FlashAttnFwdSm90INS1_25CollectiveMainloopFwdSm90ILi2EN4cute5tupleIJNS5_1CILi1EEES8_S8_EEENS6_IJNS7_ILi128EEENS7_ILi64EEENS7_ILi256EEEEEELi256ENS_12float_e4m3_tEfNS_4arch4Sm90ELb0ELb1ELb1ELb1ELb1ELb1ELb0ELb1ELb0ELb1ELb1ELb0EEENS1_21CollectiveEpilogueFwdINS6_IJSA_SC_SB_EEES9_NS_10bfloat16_tESG_Li256ELb1ELb1ELb1ELb1EEENS1_36VarlenDynamicPersistentTileSchedulerILi128ELi64ELi256ELi128ELb1ELb1ELb1ELb1ELb0ELb1EEEEEEEEEvNT_6ParamsE)
        .other          _ZN7cutlass13device_kernelIN5flash11enable_sm90INS1_16FlashAttnFwdSm90INS1_25CollectiveMainloopFwdSm90ILi2EN4cute5tupleIJNS5_1CILi1EEES8_S8_EEENS6_IJNS7_ILi128EEENS7_ILi64EEENS7_ILi256EEEEEELi256ENS_12float_e4m3_tEfNS_4arch4Sm90ELb0ELb1ELb1ELb1ELb1ELb1ELb0ELb1ELb0ELb1ELb1ELb0EEENS1_21CollectiveEpilogueFwdINS6_IJSA_SC_SB_EEES9_NS_10bfloat16_tESG_Li256ELb1ELb1ELb1ELb1EEENS1_36VarlenDynamicPersistentTileSchedulerILi128ELi64ELi256ELi128ELb1ELb1ELb1ELb1ELb0ELb1EEEEEEEEEvNT_6ParamsE,@"STO_CUDA_ENTRY STV_DEFAULT"
_ZN7cutlass13device_kernelIN5flash11enable_sm90INS1_16FlashAttnFwdSm90INS1_25CollectiveMainloopFwdSm90ILi2EN4cute5tupleIJNS5_1CILi1EEES8_S8_EEENS6_IJNS7_ILi128EEENS7_ILi64EEENS7_ILi256EEEEEELi256ENS_12float_e4m3_tEfNS_4arch4Sm90ELb0ELb1ELb1ELb1ELb1ELb1ELb0ELb1ELb0ELb1ELb1ELb0EEENS1_21CollectiveEpilogueFwdINS6_IJSA_SC_SB_EEES9_NS_10bfloat16_tESG_Li256ELb1ELb1ELb1ELb1EEENS1_36VarlenDynamicPersistentTileSchedulerILi128ELi64ELi256ELi128ELb1ELb1ELb1ELb1ELb0ELb1EEEEEEEEEvNT_6ParamsE:
        /* <DEDUP_REMOVED lines=18> */
.L_x_1763:
[----:B------:R-:W-:Y:S05]  /*0120*/  BSYNC B0 ;  /* 0x0000000000007941 */ /* 0x000fea0003800000 */
.L_x_1762:
        /* <DEDUP_REMOVED lines=41> */
.L_x_1764:
        /* <DEDUP_REMOVED lines=22> */
.L_x_1765:
        /* <DEDUP_REMOVED lines=18> */
.L_x_1766:
        /* <DEDUP_REMOVED lines=22> */
.L_x_1767:
        /* <DEDUP_REMOVED lines=23> */
.L_x_1768:
        /* <DEDUP_REMOVED lines=10> */
.L_x_1771:
        /* <DEDUP_REMOVED lines=8> */
[----:B--2---:R-:W-:-:S06]  /*0a30*/  ULEA UR4, UR39, UR4, 0x18 ;  /* 0x0000000427047291 */ /* 0x004fcc000f8ec03f */
[----:B------:R-:W-:Y:S01]  /*0a40*/  IMAD.U32 R22, RZ, RZ, UR4 ;  /* 0x00000004ff167e24 */ /* 0x000fe2000f8e00ff */
[----:B-1----:R-:W-:Y:S01]  /*0a50*/  SHF.R.U32.HI R0, RZ, 0x7, R0 ;  /* 0x00000007ff007819 */ /* 0x002fe20000011600 */
[----:B------:R-:W-:-:S03]  /*0a60*/  ULDC UR4, c[0x0][0xc3c] ;  /* 0x00030f0000047ab9 */ /* 0x000fc60000000800 */
[----:B------:R-:W-:-:S13]  /*0a70*/  ISETP.NE.AND P0, PT, R0, 0x1, PT ;  /* 0x000000010000780c */ /* 0x000fda0003f05270 */
[----:B------:R-:W-:Y:S08]  /*0a80*/  @!P0 BAR.ARV 0x9, 0x100 ;  /* 0x0244000000008b1d */ /* 0x000ff00000002000 */
[----:B------:R-:W-:Y:S06]  /*0a90*/  BAR.SYNC.DEFER_BLOCKING 0x5, 0x180 ;  /* 0x0146000000007b1d */ /* 0x000fec0000010000 */
[----:B------:R-:W1:Y:S02]  /*0aa0*/  LDS.128 R204, [R22+0x284d0] ;  /* 0x0284d00016cc7984 */ /* 0x000e640000000c00 */
[----:B------:R-:W-:Y:S06]  /*0ab0*/  BAR.ARV 0x4, 0x180 ;  /* 0x0106000000007b1d */ /* 0x000fec0000002000 */
[----:B-1----:R-:W-:-:S13]  /*0ac0*/  ISETP.GE.AND P0, PT, R207, UR4, PT ;  /* 0x00000004cf007c0c */ /* 0x002fda000bf06270 */
[----:B------:R-:W-:Y:S05]  /*0ad0*/  @P0 BRA `(.L_x_1772) ;  /* 0x000002b800240947 */ /* 0x000fea0003800000 */
[----:B------:R-:W2:Y:S01]  /*0ae0*/  LDL R2, [R1+0x90] ;  /* 0x0000900001027983 */ /* 0x000ea20000100800 */
[----:B------:R-:W-:Y:S01]  /*0af0*/  R2UR UR4, R22 ;  /* 0x00000000160472ca */ /* 0x000fe200000e0000 */
[----:B------:R-:W-:Y:S01]  /*0b00*/  IMAD.MOV.U32 R217, RZ, RZ, RZ ;  /* 0x000000ffffd97224 */ /* 0x000fe200078e00ff */
[----:B------:R-:W-:Y:S01]  /*0b10*/  MOV R186, RZ ;  /* 0x000000ff00ba7202 */ /* 0x000fe20000000f00 */
[----:B------:R-:W1:Y:S01]  /*0b20*/  S2R R0, SR_TID.X ;  /* 0x0000000000007919 */ /* 0x000e620000002100 */
[----:B------:R-:W-:Y:S02]  /*0b30*/  IMAD.MOV.U32 R185, RZ, RZ, RZ ;  /* 0x000000ffffb97224 */ /* 0x000fe400078e00ff */
[----:B------:R-:W-:Y:S02]  /*0b40*/  IMAD.MOV.U32 R200, RZ, RZ, RZ ;  /* 0x000000ffffc87224 */ /* 0x000fe400078e00ff */
[----:B------:R-:W-:-:S05]  /*0b50*/  IMAD.MOV.U32 R23, RZ, RZ, RZ ;  /* 0x000000ffff177224 */ /* 0x000fca00078e00ff */
[----:B------:R-:W-:Y:S01]  /*0b60*/  UIADD3 UR4, UR4, 0x18000, URZ ;  /* 0x0001800004047890 */ /* 0x000fe2000fffe03f */
[----:B-1----:R-:W-:-:S05]  /*0b70*/  VIADD R0, R0, 0xffffff80 ;  /* 0xffffff8000007836 */ /* 0x002fca0000000000 */
[----:B0-----:R-:W-:-:S04]  /*0b80*/  SHF.R.S32.HI R3, RZ, 0x1f, R0 ;  /* 0x0000001fff037819 */ /* 0x001fc80000011400 */
[CC--:B------:R-:W-:Y:S02]  /*0b90*/  LEA.HI R5, R3.reuse, R0.reuse, RZ, 0x4 ;  /* 0x0000000003057211 */ /* 0x0c0fe400078f20ff */
[CC--:B------:R-:W-:Y:S02]  /*0ba0*/  LEA.HI R187, R3.reuse, R0.reuse, RZ, 0x3 ;  /* 0x0000000003bb7211 */ /* 0x0c0fe400078f18ff */
[CC--:B------:R-:W-:Y:S02]  /*0bb0*/  LEA.HI R8, R3.reuse, R0.reuse, RZ, 0x2 ;  /* 0x0000000003087211 */ /* 0x0c0fe400078f10ff */
[CC--:B------:R-:W-:Y:S02]  /*0bc0*/  LEA.HI R6, R3.reuse, R0.reuse, RZ, 0x5 ;  /* 0x0000000003067211 */ /* 0x0c0fe400078f28ff */
[----:B------:R-:W-:Y:S02]  /*0bd0*/  LEA.HI R4, R3, R0, RZ, 0x6 ;  /* 0x0000000003047211 */ /* 0x000fe400078f30ff */
[----:B------:R-:W-:Y:S01]  /*0be0*/  LOP3.LUT R7, R5, 0x3fffff0, RZ, 0xc0, !PT ;  /* 0x03fffff005077812 */ /* 0x000fe200078ec0ff */
[----:B------:R-:W-:Y:S01]  /*0bf0*/  IMAD.SHL.U32 R6, R6, 0x20, RZ ;  /* 0x0000002006067824 */ /* 0x000fe200078e00ff */
[----:B------:R-:W-:Y:S01]  /*0c00*/  LOP3.LUT R11, R8, 0xfffffffc, RZ, 0xc0, !PT ;  /* 0xfffffffc080b7812 */ /* 0x000fe200078ec0ff */
[----:B------:R-:W-:-:S02]  /*0c10*/  IMAD.SHL.U32 R4, R4, 0x10, RZ ;  /* 0x0000001004047824 */ /* 0x000fc400078e00ff */
[----:B------:R-:W-:Y:S01]  /*0c20*/  IMAD.IADD R7, R0, 0x1, -R7 ;  /* 0x0000000100077824 */ /* 0x000fe200078e0a07 */
[----:B------:R-:W-:Y:S01]  /*0c30*/  LOP3.LUT R6, R6, 0xfffffc00, RZ, 0xc0, !PT ;  /* 0xfffffc0006067812 */ /* 0x000fe200078ec0ff */
[----:B------:R-:W-:Y:S01]  /*0c40*/  IMAD.IADD R11, R0, 0x1, -R11 ;  /* 0x00000001000b7824 */ /* 0x000fe200078e0a0b */
[----:B------:R-:W-:-:S03]  /*0c50*/  LOP3.LUT R203, R4, 0xfffffc00, RZ, 0xc0, !PT ;  /* 0xfffffc0004cb7812 */ /* 0x000fc600078ec0ff */
[----:B------:R-:W-:Y:S01]  /*0c60*/  IMAD R6, R7, 0x40, R6 ;  /* 0x0000004007067824 */ /* 0x000fe200078e0206 */
[----:B--2---:R-:W-:Y:S02]  /*0c70*/  R2UR UR5, R2 ;  /* 0x00000000020572ca */ /* 0x004fe400000e0000 */
[----:B------:R-:W-:Y:S02]  /*0c80*/  LEA.HI R2, R3, R0, RZ, 0x7 ;  /* 0x0000000003027211 */ /* 0x000fe400078f38ff */
[----:B------:R-:W-:Y:S02]  /*0c90*/  LOP3.LUT R3, R187, 0xfffffff8, RZ, 0xc0, !PT ;  /* 0xfffffff8bb037812 */ /* 0x000fe400078ec0ff */
[----:B------:R-:W-:Y:S02]  /*0ca0*/  LOP3.LUT R9, R2, 0xffffff80, RZ, 0xc0, !PT ;  /* 0xffffff8002097812 */ /* 0x000fe400078ec0ff */
[----:B------:R-:W-:Y:S01]  /*0cb0*/  SHF.R.S32.HI R187, RZ, 0x3, R187 ;  /* 0x00000003ffbb7819 */ /* 0x000fe200000114bb */
[C---:B------:R-:W-:Y:S01]  /*0cc0*/  IMAD.IADD R18, R0.reuse, 0x1, -R3 ;  /* 0x0000000100127824 */ /* 0x040fe200078e0a03 */
[----:B------:R-:W-:Y:S01]  /*0cd0*/  SHF.R.S32.HI R3, RZ, 0x7, R2 ;  /* 0x00000007ff037819 */ /* 0x000fe20000011402 */
[----:B------:R-:W-:Y:S01]  /*0ce0*/  IMAD.IADD R20, R0, 0x1, -R9 ;  /* 0x0000000100147824 */ /* 0x000fe200078e0a09 */
[----:B------:R-:W-:Y:S01]  /*0cf0*/  SHF.R.S32.HI R0, RZ, 0x4, R5 ;  /* 0x00000004ff007819 */ /* 0x000fe20000011405 */
[----:B------:R-:W-:Y:S01]  /*0d00*/  VIADD R21, R187, 0x20 ;  /* 0x00000020bb157836 */ /* 0x000fe20000000000 */
[----:B------:R-:W-:Y:S01]  /*0d10*/  LEA.HI R2, R2, R3, RZ, 0x1 ;  /* 0x0000000302027211 */ /* 0x000fe200078f08ff */
[----:B------:R-:W-:Y:S01]  /*0d20*/  IMAD.SHL.U32 R16, R18, 0x10, RZ ;  /* 0x0000001012107824 */ /* 0x000fe200078e00ff */
[----:B------:R-:W-:Y:S01]  /*0d30*/  SHF.R.S32.HI R8, RZ, 0x1f, R20 ;  /* 0x0000001fff087819 */ /* 0x000fe20000011414 */
[----:B------:R-:W-:Y:S01]  /*0d40*/  STL [R1+0x74], R20 ;  /* 0x0000741401007387 */ /* 0x000fe20000100800 */
[----:B------:R-:W-:Y:S01]  /*0d50*/  LEA.HI R5, R5, R0, RZ, 0x1 ;  /* 0x0000000005057211 */ /* 0x000fe200078f08ff */
[----:B------:R-:W-:Y:S01]  /*0d60*/  IMAD.SHL.U32 R202, R187, 0x80, RZ ;  /* 0x00000080bbca7824 */ /* 0x000fe200078e00ff */
[-C--:B------:R-:W-:Y:S01]  /*0d70*/  LEA.HI R9, R8, R20.reuse, RZ, 0x2 ;  /* 0x0000001408097211 */ /* 0x080fe200078f10ff */
[----:B------:R-:W-:Y:S01]  /*0d80*/  IMAD.SHL.U32 R209, R21, 0x80, RZ ;  /* 0x0000008015d17824 */ /* 0x000fe200078e00ff */
[----:B------:R-:W-:Y:S01]  /*0d90*/  LOP3.LUT R5, R5, 0x1ffffffe, RZ, 0xc0, !PT ;  /* 0x1ffffffe05057812 */ /* 0x000fe200078ec0ff */
[----:B------:R-:W-:Y:S01]  /*0da0*/  IMAD.SHL.U32 R18, R18, 0x8, RZ ;  /* 0x0000000812127824 */ /* 0x000fe200078e00ff */
[--C-:B------:R-:W-:Y:S01]  /*0db0*/  SHF.R.S32.HI R7, RZ, 0x2, R9.reuse ;  /* 0x00000002ff077819 */ /* 0x100fe20000011409 */
[----:B------:R-:W-:Y:S01]  /*0dc0*/  VIADD R184, R16, 0x80 ;  /* 0x0000008010b87836 */ /* 0x000fe20000000000 */
[----:B------:R-:W-:Y:S01]  /*0dd0*/  SHF.R.S32.HI R10, RZ, 0x1f, R9 ;  /* 0x0000001fff0a7819 */ /* 0x000fe20000011409 */
[----:B------:R-:W-:Y:S01]  /*0de0*/  IMAD.IADD R5, R0, 0x1, -R5 ;  /* 0x0000000100057824 */ /* 0x000fe200078e0a05 */
[----:B------:R-:W-:Y:S01]  /*0df0*/  LOP3.LUT R2, R2, 0x3fffffe, RZ, 0xc0, !PT ;  /* 0x03fffffe02027812 */ /* 0x000fe200078ec0ff */
[----:B------:R-:W-:Y:S01]  /*0e00*/  VIADD R0, R187, 0x40 ;  /* 0x00000040bb007836 */ /* 0x000fe20000000000 */
[----:B------:R-:W-:Y:S01]  /*0e10*/  LEA.HI R10, R10, R7, RZ, 0x3 ;  /* 0x000000070a0a7211 */ /* 0x000fe200078f18ff */
[----:B------:R-:W-:Y:S01]  /*0e20*/  IMAD R5, R5, 0x8, R6 ;  /* 0x0000000805057824 */ /* 0x000fe200078e0206 */
[----:B------:R-:W-:Y:S01]  /*0e30*/  LEA.HI R8, R8, R20, RZ, 0x5 ;  /* 0x0000001408087211 */ /* 0x000fe200078f28ff */
[----:B------:R-:W-:Y:S01]  /*0e40*/  IMAD.IADD R2, R3, 0x1, -R2 ;  /* 0x0000000103027824 */ /* 0x000fe200078e0a02 */
[----:B------:R-:W-:Y:S01]  /*0e50*/  LOP3.LUT R10, R10, 0xfffffff8, RZ, 0xc0, !PT ;  /* 0xfffffff80a0a7812 */ /* 0x000fe200078ec0ff */
[C---:B------:R-:W-:Y:S01]  /*0e60*/  VIADD R190, R18.reuse, 0x40 ;  /* 0x0000004012be7836 */ /* 0x040fe20000000000 */
[----:B------:R-:W-:Y:S01]  /*0e70*/  SHF.R.S32.HI R3, RZ, 0x1f, R0 ;  /* 0x0000001fff037819 */ /* 0x000fe20000011400 */
[----:B------:R0:W-:Y:S01]  /*0e80*/  STL [R1+0x8c], R5 ;  /* 0x00008c0501007387 */ /* 0x0001e20000100800 */
[----:B------:R-:W-:Y:S01]  /*0e90*/  SHF.R.S32.HI R8, RZ, 0x5, R8 ;  /* 0x00000005ff087819 */ /* 0x000fe20000011408 */
[----:B------:R-:W-:Y:S01]  /*0ea0*/  IMAD.IADD R7, R7, 0x1, -R10 ;  /* 0x0000000107077824 */ /* 0x000fe200078e0a0a */
[----:B------:R-:W-:Y:S01]  /*0eb0*/  IADD3 R12, R187, 0x60, RZ ;  /* 0x00000060bb0c7810 */ /* 0x000fe20007ffe0ff */
[----:B------:R-:W-:Y:S01]  /*0ec0*/  VIADD R210, R18, 0x80 ;  /* 0x0000008012d27836 */ /* 0x000fe20000000000 */
[----:B------:R-:W-:Y:S01]  /*0ed0*/  LOP3.LUT R9, R9, 0x7ffffffc, RZ, 0xc0, !PT ;  /* 0x7ffffffc09097812 */ /* 0x000fe200078ec0ff */
[----:B------:R-:W-:Y:S01]  /*0ee0*/  IMAD R7, R8, 0x10, R7 ;  /* 0x0000001008077824 */ /* 0x000fe200078e0207 */
[----:B------:R-:W-:Y:S01]  /*0ef0*/  SHF.R.S32.HI R13, RZ, 0x1f, R12 ;  /* 0x0000001fff0d7819 */ /* 0x000fe2000001140c */
[----:B------:R-:W-:Y:S01]  /*0f00*/  VIADD R211, R18, 0xc0 ;  /* 0x000000c012d37836 */ /* 0x000fe20000000000 */
[----:B------:R-:W-:Y:S01]  /*0f10*/  LOP3.LUT R202, R202, 0x380, RZ, 0xc0, !PT ;  /* 0x00000380caca7812 */ /* 0x000fe200078ec0ff */
[----:B------:R-:W-:Y:S01]  /*0f20*/  IMAD R15, R2, 0x40, R7 ;  /* 0x00000040020f7824 */ /* 0x000fe200078e0207 */
[----:B0-----:R-:W-:Y:S01]  /*0f30*/  LEA.HI R5, R3, R0, RZ, 0x3 ;  /* 0x0000000003057211 */ /* 0x001fe200078f18ff */
[----:B------:R-:W-:Y:S01]  /*0f40*/  IMAD.SHL.U32 R3, R0, 0x80, RZ ;  /* 0x0000008000037824 */ /* 0x000fe200078e00ff */
[----:B------:R-:W-:Y:S01]  /*0f50*/  LEA.HI R0, R11, R11, RZ, 0x1 ;  /* 0x0000000b0b007211 */ /* 0x000fe200078f08ff */
[----:B------:R-:W-:Y:S01]  /*0f60*/  IMAD.U32 R2, RZ, RZ, UR4 ;  /* 0x00000004ff027e24 */ /* 0x000fe2000f8e00ff */
[----:B------:R-:W-:Y:S01]  /*0f70*/  LEA.HI R10, R13, R12, RZ, 0x3 ;  /* 0x0000000c0d0a7211 */ /* 0x000fe200078f18ff */
[----:B------:R-:W-:Y:S01]  /*0f80*/  IMAD.SHL.U32 R6, R5, 0x80, RZ ;  /* 0x0000008005067824 */ /* 0x000fe200078e00ff */
[----:B------:R-:W-:Y:S01]  /*0f90*/  LOP3.LUT R0, R0, 0x1ffffffe, RZ, 0xc0, !PT ;  /* 0x1ffffffe00007812 */ /* 0x000fe200078ec0ff */
[----:B------:R-:W-:Y:S01]  /*0fa0*/  IMAD.SHL.U32 R12, R12, 0x80, RZ ;  /* 0x000000800c0c7824 */ /* 0x000fe200078e00ff */
[----:B------:R-:W-:Y:S01]  /*0fb0*/  LOP3.LUT R3, R3, 0x380, RZ, 0xc0, !PT ;  /* 0x0000038003037812 */ /* 0x000fe200078ec0ff */
[----:B------:R-:W-:Y:S01]  /*0fc0*/  STL [R1+0x88], R15 ;  /* 0x0000880f01007387 */ /* 0x000fe20000100800 */
[----:B------:R-:W-:Y:S01]  /*0fd0*/  LOP3.LUT R6, R6, 0xfffffc00, RZ, 0xc0, !PT ;  /* 0xfffffc0006067812 */ /* 0x000fe200078ec0ff */
[----:B------:R-:W-:Y:S01]  /*0fe0*/  IMAD.IADD R208, R11, 0x1, -R0 ;  /* 0x000000010bd07824 */ /* 0x000fe200078e0a00 */
[----:B------:R-:W-:Y:S01]  /*0ff0*/  SHF.R.S32.HI R0, RZ, 0x1f, R21 ;  /* 0x0000001fff007819 */ /* 0x000fe20000011415 */
[----:B------:R0:W-:Y:S01]  /*1000*/  STL [R1+0x84], R2 ;  /* 0x0000840201007387 */ /* 0x0001e20000100800 */
[----:B------:R-:W-:Y:S01]  /*1010*/  LOP3.LUT R5, R3, 0x70, R16, 0xf8, !PT ;  /* 0x0000007003057812 */ /* 0x000fe200078ef810 */
[----:B------:R-:W-:Y:S01]  /*1020*/  IMAD.IADD R9, R20, 0x1, -R9 ;  /* 0x0000000114097824 */ /* 0x000fe200078e0a09 */
[----:B------:R-:W-:Y:S01]  /*1030*/  SHF.R.U32.HI R3, RZ, 0x3, R3 ;  /* 0x00000003ff037819 */ /* 0x000fe20000011603 */
[----:B------:R-:W-:Y:S01]  /*1040*/  IMAD R208, R208, 0x8, R15 ;  /* 0x00000008d0d07824 */ /* 0x000fe200078e020f */
[----:B------:R-:W-:Y:S01]  /*1050*/  LOP3.LUT R13, R12, 0x380, RZ, 0xc0, !PT ;  /* 0x000003800c0d7812 */ /* 0x000fe200078ec0ff */
[----:B------:R-:W-:Y:S01]  /*1060*/  IMAD.SHL.U32 R12, R10, 0x80, RZ ;  /* 0x000000800a0c7824 */ /* 0x000fe200078e00ff */
[----:B------:R-:W-:Y:S01]  /*1070*/  LOP3.LUT R5, R6, R5, R3, 0xf6, !PT ;  /* 0x0000000506057212 */ /* 0x000fe200078ef603 */
[----:B------:R-:W-:Y:S01]  /*1080*/  IMAD.SHL.U32 R191, R9, 0x2, RZ ;  /* 0x0000000209bf7824 */ /* 0x000fe200078e00ff */
[----:B------:R-:W-:Y:S01]  /*1090*/  SHF.R.U32.HI R3, RZ, 0x3, R202 ;  /* 0x00000003ff037819 */ /* 0x000fe200000116ca */
[----:B------:R-:W-:Y:S01]  /*10a0*/  ULOP3.LUT UR61, UR5, 0x1, URZ, 0xfc, !UPT ;  /* 0x00000001053d7892 */ /* 0x000fe2000f8efc3f */
[----:B0-----:R-:W-:Y:S01]  /*10b0*/  LEA.HI R2, R0, R21, RZ, 0x3 ;  /* 0x0000001500027211 */ /* 0x001fe200078f18ff */
[C---:B------:R-:W-:Y:S01]  /*10c0*/  VIADD R33, R191.reuse, 0x8 ;  /* 0x00000008bf217836 */ /* 0x040fe20000000000 */
[--C-:B------:R-:W-:Y:S01]  /*10d0*/  LOP3.LUT R0, R202, 0x70, R16.reuse, 0xf8, !PT ;  /* 0x00000070ca007812 */ /* 0x100fe200078ef810 */
[----:B------:R-:W-:Y:S01]  /*10e0*/  VIADD R32, R191, 0x10 ;  /* 0x00000010bf207836 */ /* 0x000fe20000000000 */
[----:B------:R-:W-:Y:S01]  /*10f0*/  LOP3.LUT R209, R209, 0x380, RZ, 0xc0, !PT ;  /* 0x00000380d1d17812 */ /* 0x000fe200078ec0ff */
[----:B------:R-:W-:Y:S01]  /*1100*/  IMAD.SHL.U32 R2, R2, 0x80, RZ ;  /* 0x0000008002027824 */ /* 0x000fe200078e00ff */
[--C-:B------:R-:W-:Y:S01]  /*1110*/  LOP3.LUT R10, R13, 0x70, R16.reuse, 0xf8, !PT ;  /* 0x000000700d0a7812 */ /* 0x100fe200078ef810 */
[C---:B------:R-:W-:Y:S01]  /*1120*/  VIADD R31, R191.reuse, 0x18 ;  /* 0x00000018bf1f7836 */ /* 0x040fe20000000000 */
[----:B------:R-:W-:Y:S01]  /*1130*/  SHF.R.U32.HI R14, RZ, 0x3, R13 ;  /* 0x00000003ff0e7819 */ /* 0x000fe2000001160d */
[C---:B------:R-:W-:Y:S01]  /*1140*/  VIADD R30, R191.reuse, 0x20 ;  /* 0x00000020bf1e7836 */ /* 0x040fe20000000000 */
[----:B------:R-:W-:Y:S01]  /*1150*/  LOP3.LUT R13, R12, 0xfffffc00, RZ, 0xc0, !PT ;  /* 0xfffffc000c0d7812 */ /* 0x000fe200078ec0ff */
[----:B------:R-:W-:Y:S01]  /*1160*/  VIADD R29, R191, 0x28 ;  /* 0x00000028bf1d7836 */ /* 0x000fe20000000000 */
[----:B------:R-:W-:Y:S01]  /*1170*/  LOP3.LUT R213, R203, R0, R3, 0xf6, !PT ;  /* 0x00000000cbd57212 */ /* 0x000fe200078ef603 */
[C---:B------:R-:W-:Y:S01]  /*1180*/  VIADD R28, R191.reuse, 0x30 ;  /* 0x00000030bf1c7836 */ /* 0x040fe20000000000 */
[----:B------:R-:W-:Y:S01]  /*1190*/  SHF.R.U32.HI R4, RZ, 0x3, R209 ;  /* 0x00000003ff047819 */ /* 0x000fe200000116d1 */
[----:B------:R-:W-:Y:S01]  /*11a0*/  VIADD R27, R191, 0x38 ;  /* 0x00000038bf1b7836 */ /* 0x000fe20000000000 */
[----:B------:R-:W-:Y:S01]  /*11b0*/  LOP3.LUT R3, R209, 0x70, R16, 0xf8, !PT ;  /* 0x00000070d1037812 */ /* 0x000fe200078ef810 */
[----:B------:R-:W-:Y:S01]  /*11c0*/  VIADD R26, R191, 0x40 ;  /* 0x00000040bf1a7836 */ /* 0x000fe20000000000 */
[----:B------:R-:W-:Y:S01]  /*11d0*/  LOP3.LUT R212, R2, 0xfffffc00, RZ, 0xc0, !PT ;  /* 0xfffffc0002d47812 */ /* 0x000fe200078ec0ff */
[----:B------:R-:W-:Y:S01]  /*11e0*/  IMAD.IADD R0, R22, 0x1, R5 ;  /* 0x0000000116007824 */ /* 0x000fe200078e0205 */
[----:B------:R-:W-:Y:S01]  /*11f0*/  LOP3.LUT R13, R13, R10, R14, 0xf6, !PT ;  /* 0x0000000a0d0d7212 */ /* 0x000fe200078ef60e */
[C---:B------:R-:W-:Y:S01]  /*1200*/  VIADD R25, R191.reuse, 0x48 ;  /* 0x00000048bf197836 */ /* 0x040fe20000000000 */
[----:B------:R-:W-:Y:S01]  /*1210*/  LOP3.LUT R3, R212, R3, R4, 0xf6, !PT ;  /* 0x00000003d4037212 */ /* 0x000fe200078ef604 */
[C---:B------:R-:W-:Y:S01]  /*1220*/  VIADD R21, R191.reuse, 0x58 ;  /* 0x00000058bf157836 */ /* 0x040fe20000000000 */
[C---:B------:R-:W-:Y:S01]  /*1230*/  IADD3 R24, R191.reuse, 0x50, RZ ;  /* 0x00000050bf187810 */ /* 0x040fe20007ffe0ff */
[C---:B------:R-:W-:Y:S01]  /*1240*/  IMAD.IADD R4, R22.reuse, 0x1, R13 ;  /* 0x0000000116047824 */ /* 0x040fe200078e020d */
[----:B------:R-:W-:Y:S01]  /*1250*/  SHF.R.S32.HI R35, RZ, 0x1f, R33 ;  /* 0x0000001fff237819 */ /* 0x000fe20000011421 */
[C---:B------:R-:W-:Y:S01]  /*1260*/  VIADD R20, R191.reuse, 0x60 ;  /* 0x00000060bf147836 */ /* 0x040fe20000000000 */
[----:B------:R-:W-:Y:S01]  /*1270*/  SHF.R.S32.HI R34, RZ, 0x1f, R32 ;  /* 0x0000001fff227819 */ /* 0x000fe20000011420 */
[----:B------:R-:W-:Y:S01]  /*1280*/  IMAD.IADD R2, R22, 0x1, R3 ;  /* 0x0000000116027824 */ /* 0x000fe200078e0203 */
        /* <DEDUP_REMOVED lines=17> */
[----:B------:R1:W-:Y:S01]  /*13a0*/  STL [R1+0x78], R4 ;  /* 0x0000780401007387 */ /* 0x0003e20000100800 */
[C---:B------:R-:W-:Y:S01]  /*13b0*/  VIADD R6, R191.reuse, 0xa8 ;  /* 0x000000a8bf067836 */ /* 0x040fe20000000000 */
[----:B------:R-:W-:Y:S01]  /*13c0*/  SHF.R.S32.HI R25, RZ, 0x1f, R21 ;  /* 0x0000001fff197819 */ /* 0x000fe20000011415 */
[C---:B------:R-:W-:Y:S01]  /*13d0*/  VIADD R5, R191.reuse, 0xb0 ;  /* 0x000000b0bf057836 */ /* 0x040fe20000000000 */
[----:B------:R-:W-:Y:S01]  /*13e0*/  SHF.R.S32.HI R24, RZ, 0x1f, R20 ;  /* 0x0000001fff187819 */ /* 0x000fe20000011414 */
[----:B------:R2:W-:Y:S01]  /*13f0*/  STL [R1+0x80], R2 ;  /* 0x0000800201007387 */ /* 0x0005e20000100800 */
[----:B0-----:R-:W-:Y:S01]  /*1400*/  SHF.R.S32.HI R0, RZ, 0x1f, R191 ;  /* 0x0000001fff007819 */ /* 0x001fe200000114bf */
[C---:B------:R-:W-:Y:S01]  /*1410*/  VIADD R0, R191.reuse, 0xd0 ;  /* 0x000000d0bf007836 */ /* 0x040fe20000000000 */
[----:B------:R-:W-:Y:S01]  /*1420*/  SHF.R.S32.HI R21, RZ, 0x1f, R14 ;  /* 0x0000001fff157819 */ /* 0x000fe2000001140e */
[C---:B------:R-:W-:Y:S01]  /*1430*/  VIADD R225, R191.reuse, 0xd8 ;  /* 0x000000d8bfe17836 */ /* 0x040fe20000000000 */
[----:B------:R-:W-:Y:S01]  /*1440*/  SHF.R.S32.HI R20, RZ, 0x1f, R13 ;  /* 0x0000001fff147819 */ /* 0x000fe2000001140d */
[C---:B-1----:R-:W-:Y:S01]  /*1450*/  VIADD R4, R191.reuse, 0xb8 ;  /* 0x000000b8bf047836 */ /* 0x042fe20000000000 */
[C---:B------:R-:W-:Y:S01]  /*1460*/  IADD3 R3, R191.reuse, 0xc0, RZ ;  /* 0x000000c0bf037810 */ /* 0x040fe20007ffe0ff */
[C---:B------:R-:W-:Y:S01]  /*1470*/  VIADD R224, R191.reuse, 0xe0 ;  /* 0x000000e0bfe07836 */ /* 0x040fe20000000000 */
[----:B------:R-:W-:Y:S01]  /*1480*/  SHF.R.S32.HI R14, RZ, 0x1f, R12 ;  /* 0x0000001fff0e7819 */ /* 0x000fe2000001140c */
[C---:B--2---:R-:W-:Y:S01]  /*1490*/  VIADD R2, R191.reuse, 0xc8 ;  /* 0x000000c8bf027836 */ /* 0x044fe20000000000 */
        /* <DEDUP_REMOVED lines=22> */
[----:B------:R-:W-:Y:S02]  /*1600*/  IADD3 R213, R22, R213, RZ ;  /* 0x000000d516d57210 */ /* 0x000fe40007ffe0ff */
[----:B------:R-:W-:Y:S02]  /*1610*/  SHF.R.S32.HI R3, RZ, 0x1f, R223 ;  /* 0x0000001fff037819 */ /* 0x000fe400000114df */
[----:B------:R-:W-:-:S02]  /*1620*/  SHF.R.S32.HI R2, RZ, 0x1f, R222 ;  /* 0x0000001fff027819 */ /* 0x000fc400000114de */
[----:B------:R-:W-:-:S07]  /*1630*/  SHF.R.S32.HI R0, RZ, 0x1f, R221 ;  /* 0x0000001fff007819 */ /* 0x000fce00000114dd */
.L_x_2025:
[----:B------:R-:W-:Y:S05]  /*1640*/  YIELD ;  /* 0x0000000000007946 */ /* 0x000fea0003800000 */
[----:B------:R-:W-:Y:S01]  /*1650*/  ULDC.64 UR4, c[0x0][0xa28] ;  /* 0x00028a0000047ab9 */ /* 0x000fe20000000a00 */
[----:B0--3--:R-:W0:Y:S01]  /*1660*/  LDC.64 R2, c[0x0][0xa08] ;  /* 0x00028200ff027b82 */ /* 0x009e220000000a00 */
[----:B------:R-:W-:Y:S01]  /*1670*/  ISETP.NE.U32.AND P1, PT, RZ, UR4, PT ;  /* 0x00000004ff007c0c */ /* 0x000fe2000bf25070 */
[----:B-1--4-:R-:W-:Y:S02]  /*1680*/  IMAD.MOV.U32 R9, RZ, RZ, RZ ;  /* 0x000000ffff097224 */ /* 0x012fe400078e00ff */
[----:B-----5:R-:W-:Y:S01]  /*1690*/  IMAD.MOV.U32 R45, RZ, RZ, RZ ;  /* 0x000000ffff2d7224 */ /* 0x020fe200078e00ff */
[----:B------:R-:W-:Y:S01]  /*16a0*/  ISETP.NE.AND.EX P1, PT, RZ, UR5, PT, P1 ;  /* 0x00000005ff007c0c */ /* 0x000fe2000bf25310 */
[----:B------:R-:W-:-:S02]  /*16b0*/  ULDC.64 UR4, c[0x0][0xa18] ;  /* 0x0002860000047ab9 */ /* 0x000fc40000000a00 */
[----:B------:R-:W-:-:S04]  /*16c0*/  ISETP.NE.U32.AND P2, PT, RZ, UR4, PT ;  /* 0x00000004ff007c0c */ /* 0x000fc8000bf45070 */
[----:B------:R-:W-:Y:S01]  /*16d0*/  ISETP.NE.AND.EX P2, PT, RZ, UR5, PT, P2 ;  /* 0x00000005ff007c0c */ /* 0x000fe2000bf45320 */
[----:B------:R-:W-:Y:S02]  /*16e0*/  ULDC.64 UR4, c[0x0][0xa08] ;  /* 0x0002820000047ab9 */ /* 0x000fe40000000a00 */
[----:B------:R-:W-:-:S03]  /*16f0*/  ISETP.NE.U32.AND P0, PT, RZ, UR4, PT ;  /* 0x00000004ff007c0c */ /* 0x000fc6000bf05070 */
[----:B------:R-:W1:Y:S01]  /*1700*/  @P1 LDC.64 R4, c[0x0][0xa28] ;  /* 0x00028a00ff041b82 */ /* 0x000e620000000a00 */
[----:B------:R-:W-:Y:S01]  /*1710*/  ISETP.NE.AND.EX P0, PT, RZ, UR5, PT, P0 ;  /* 0x00000005ff007c0c */ /* 0x000fe2000bf05300 */
[----:B0-----:R-:W-:-:S06]  /*1720*/  IMAD.WIDE R2, R207, 0x4, R2 ;  /* 0x00000004cf027825 */ /* 0x001fcc00078e0202 */
[----:B------:R-:W0:Y:S01]  /*1730*/  @P2 LDC.64 R6, c[0x0][0xa18] ;  /* 0x00028600ff062b82 */ /* 0x000e220000000a00 */
[----:B------:R-:W-:Y:S02]  /*1740*/  ULDC UR4, c[0x0][0x288] ;  /* 0x0000a20000047ab9 */ /* 0x000fe40000000800 */
[----:B------:R-:W-:Y:S01]  /*1750*/  IMAD.U32 R189, RZ, RZ, UR4 ;  /* 0x00000004ffbd7e24 */ /* 0x000fe2000f8e00ff */
[----:B------:R-:W-:Y:S02]  /*1760*/  ULDC.64 UR4, c[0x0][0x418] ;  /* 0x0001060000047ab9 */ /* 0x000fe40000000a00 */
[----:B------:R2:W5:Y:S01]  /*1770*/  @P0 LDG.E R45, desc[UR36][R2.64] ;  /* 0x00000024022d0981 */ /* 0x000562000c1e1900 */
[----:B-1----:R-:W-:-:S05]  /*1780*/  @P1 IMAD.WIDE R4, R207, 0x4, R4 ;  /* 0x00000004cf041825 */ /* 0x002fca00078e0204 */
[----:B------:R2:W5:Y:S01]  /*1790*/  @P1 LDG.E R9, desc[UR36][R4.64] ;  /* 0x0000002404091981 */ /* 0x000562000c1e1900 */
[----:B0-----:R-:W-:-:S05]  /*17a0*/  @P2 IMAD.WIDE R6, R207, 0x4, R6 ;  /* 0x00000004cf062825 */ /* 0x001fca00078e0206 */
[----:B------:R2:W5:Y:S01]  /*17b0*/  @P2 LDG.E R189, desc[UR36][R6.64] ;  /* 0x0000002406bd2981 */ /* 0x000562000c1e1900 */
[----:B------:R-:W-:-:S03]  /*17c0*/  UISETP.NE.U32.AND UP0, UPT, UR4, URZ, UPT ;  /* 0x0000003f0400728c */ /* 0x000fc6000bf05070 */
[----:B------:R-:W-:Y:S01]  /*17d0*/  ULDC UR4, c[0x0][0x424] ;  /* 0x0001090000047ab9 */ /* 0x000fe20000000800 */
[----:B------:R-:W-:-:S03]  /*17e0*/  UISETP.NE.AND.EX UP0, UPT, UR5, URZ, UPT, UP0 ;  /* 0x0000003f0500728c */ /* 0x000fc6000bf05300 */
[----:B------:R-:W-:Y:S01]  /*17f0*/  ULDC UR5, c[0x0][0x2f0] ;  /* 0x0000bc0000057ab9 */ /* 0x000fe20000000800 */
[----:B------:R-:W-:-:S04]  /*1800*/  USEL UR4, UR4, 0x1, UP0 ;  /* 0x0000000104047887 */ /* 0x000fc80008000000 */
[----:B------:R-:W-:-:S03]  /*1810*/  UIMAD UR4, UR4, UR5, URZ ;  /* 0x00000005040472a4 */ /* 0x000fc6000f8e023f */
[----:B------:R-:W-:Y:S02]  /*1820*/  ULDC UR5, c[0x0][0x348] ;  /* 0x0000d20000057ab9 */ /* 0x000fe40000000800 */
[----:B------:R-:W-:Y:S02]  /*1830*/  IMAD.U32 R39, RZ, RZ, UR5 ;  /* 0x00000005ff277e24 */ /* 0x000fe4000f8e00ff */
[----:B------:R-:W-:Y:S01]  /*1840*/  IMAD.U32 R24, RZ, RZ, UR4 ;  /* 0x00000004ff187e24 */ /* 0x000fe2000f8e00ff */
[----:B--2---:R-:W-:Y:S06]  /*1850*/  @P2 BRA `(.L_x_1773) ;  /* 0x0000000000242947 */ /* 0x004fec0003800000 */
        /* <DEDUP_REMOVED lines=8> */
[----:B--2---:R-:W-:-:S07]  /*18e0*/  IADD3 R189, -R189, R0, RZ ;  /* 0x00000000bdbd7210 */ /* 0x004fce0007ffe1ff */
.L_x_1773:
[----:B------:R-:W-:Y:S01]  /*18f0*/  ULDC.64 UR4, c[0x0][0xa20] ;  /* 0x0002880000047ab9 */ /* 0x000fe20000000a00 */
[C---:B------:R-:W-:Y:S01]  /*1900*/  LOP3.LUT R4, R206.reuse, 0xff000000, RZ, 0xc0, !PT ;  /* 0xff000000ce047812 */ /* 0x040fe200078ec0ff */
[----:B------:R-:W-:Y:S01]  /*1910*/  IMAD.MOV.U32 R216, RZ, RZ, R207 ;  /* 0x000000ffffd87224 */ /* 0x000fe200078e00cf */
[----:B------:R-:W-:Y:S02]  /*1920*/  ISETP.NE.U32.AND P1, PT, RZ, UR4, PT ;  /* 0x00000004ff007c0c */ /* 0x000fe4000bf25070 */
[C---:B------:R-:W-:Y:S02]  /*1930*/  LOP3.LUT R0, R206.reuse, 0xff0000, RZ, 0xc0, !PT ;  /* 0x00ff0000ce007812 */ /* 0x040fe400078ec0ff */
[----:B------:R-:W-:Y:S02]  /*1940*/  ISETP.NE.AND.EX P1, PT, RZ, UR5, PT, P1 ;  /* 0x00000005ff007c0c */ /* 0x000fe4000bf25310 */
[----:B------:R-:W-:Y:S02]  /*1950*/  SHF.R.U32.HI R5, RZ, 0x8, R4 ;  /* 0x00000008ff057819 */ /* 0x000fe40000011604 */
[----:B------:R-:W-:-:S02]  /*1960*/  LOP3.LUT R188, R206, 0xffff, RZ, 0xc0, !PT ;  /* 0x0000ffffcebc7812 */ /* 0x000fc400078ec0ff */
[----:B------:R-:W-:-:S07]  /*1970*/  LEA.HI R215, R0, R5, RZ, 0x10 ;  /* 0x0000000500d77211 */ /* 0x000fce00078f80ff */
[----:B------:R-:W-:Y:S05]  /*1980*/  @!P1 BRA `(.L_x_1774) ;  /* 0x0000000000109947 */ /* 0x000fea0003800000 */
[----:B------:R-:W0:Y:S02]  /*1990*/  LDC.64 R24, c[0x0][0xa20] ;  /* 0x00028800ff187b82 */ /* 0x000e240000000a00 */
[----:B0-----:R-:W-:-:S06]  /*19a0*/  IMAD.WIDE R24, R207, 0x4, R24 ;  /* 0x00000004cf187825 */ /* 0x001fcc00078e0218 */
[----:B------:R0:W5:Y:S01]  /*19b0*/  LDG.E R24, desc[UR36][R24.64] ;  /* 0x0000002418187981 */ /* 0x000162000c1e1900 */
[----:B------:R-:W-:Y:S05]  /*19c0*/  BRA `(.L_x_1775) ;  /* 0x0000000000107947 */ /* 0x000fea0003800000 */
.L_x_1774:
[----:B------:R-:W-:Y:S05]  /*19d0*/  @!P0 BRA `(.L_x_1775) ;  /* 0x00000000000c8947 */ /* 0x000fea0003800000 */
[----:B------:R-:W2:Y:S04]  /*19e0*/  LDG.E R5, desc[UR36][R2.64] ;  /* 0x0000002402057981 */ /* 0x000ea8000c1e1900 */
[----:B------:R-:W2:Y:S02]  /*19f0*/  LDG.E R24, desc[UR36][R2.64+0x4] ;  /* 0x0000042402187981 */ /* 0x000ea4000c1e1900 */
[----:B--2---:R-:W-:-:S07]  /*1a00*/  IMAD.IADD R24, R24, 0x1, -R5 ;  /* 0x0000000118187824 */ /* 0x004fce00078e0a05 */
.L_x_1775:
[----:B------:R-:W-:Y:S02]  /*1a10*/  ULDC.64 UR4, c[0x0][0xa10] ;  /* 0x0002840000047ab9 */ /* 0x000fe40000000a00 */
[----:B------:R-:W-:-:S04]  /*1a20*/  ISETP.NE.U32.AND P0, PT, RZ, UR4, PT ;  /* 0x00000004ff007c0c */ /* 0x000fc8000bf05070 */
[----:B------:R-:W-:Y:S01]  /*1a30*/  ISETP.NE.AND.EX P0, PT, RZ, UR5, PT, P0 ;  /* 0x00000005ff007c0c */ /* 0x000fe2000bf05300 */
[----:B------:R-:W-:Y:S02]  /*1a40*/  ULDC.64 UR4, c[0x0][0xa30] ;  /* 0x00028c0000047ab9 */ /* 0x000fe40000000a00 */
[----:B------:R-:W-:-:S04]  /*1a50*/  ISETP.NE.U32.AND P1, PT, RZ, UR4, PT ;  /* 0x00000004ff007c0c */ /* 0x000fc8000bf25070 */
[----:B------:R-:W-:-:S06]  /*1a60*/  ISETP.NE.AND.EX P1, PT, RZ, UR5, PT, P1 ;  /* 0x00000005ff007c0c */ /* 0x000fcc000bf25310 */
[----:B------:R-:W1:Y:S08]  /*1a70*/  @P0 LDC.64 R4, c[0x0][0xa10] ;  /* 0x00028400ff040b82 */ /* 0x000e700000000a00 */
[----:B------:R-:W2:Y:S01]  /*1a80*/  @P1 LDC.64 R2, c[0x0][0xa30] ;  /* 0x00028c00ff021b82 */ /* 0x000ea20000000a00 */
[----:B-1----:R-:W-:-:S05]  /*1a90*/  @P0 IMAD.WIDE R4, R207, 0x4, R4 ;  /* 0x00000004cf040825 */ /* 0x002fca00078e0204 */
[----:B------:R-:W3:Y:S04]  /*1aa0*/  @P0 LDG.E R0, desc[UR36][R4.64] ;  /* 0x0000002404000981 */ /* 0x000ee8000c1e1900 */
[----:B------:R-:W3:Y:S01]  /*1ab0*/  @P0 LDG.E R11, desc[UR36][R4.64+0x4] ;  /* 0x00000424040b0981 */ /* 0x000ee2000c1e1900 */
[----:B--2---:R-:W-:Y:S02]  /*1ac0*/  @P1 IMAD.WIDE R6, R207, 0x4, R2 ;  /* 0x00000004cf061825 */ /* 0x004fe400078e0202 */
[----:B------:R-:W1:Y:S02]  /*1ad0*/  LDC R2, c[0x0][0x448] ;  /* 0x00011200ff027b82 */ /* 0x000e640000000800 */
[----:B-----5:R-:W-:-:S06]  /*1ae0*/  IMAD.MOV.U32 R38, RZ, RZ, R24 ;  /* 0x000000ffff267224 */ /* 0x020fcc00078e0018 */
[----:B------:R2:W5:Y:S01]  /*1af0*/  @P1 LDG.E R38, desc[UR36][R6.64] ;  /* 0x0000002406261981 */ /* 0x000562000c1e1900 */
[----:B------:R-:W-:Y:S02]  /*1b00*/  IMAD.SHL.U32 R201, R205, 0x80, RZ ;  /* 0x00000080cdc97824 */ /* 0x000fe400078e00ff */
[----:B------:R-:W-:Y:S01]  /*1b10*/  IMAD.IADD R10, R24, 0x1, -R9 ;  /* 0x00000001180a7824 */ /* 0x000fe200078e0a09 */
[----:B-1----:R-:W-:Y:S02]  /*1b20*/  ISETP.NE.AND P1, PT, R2, 0x1, PT ;  /* 0x000000010200780c */ /* 0x002fe40003f25270 */
[----:B------:R-:W1:Y:S11]  /*1b30*/  LDC.64 R2, c[0x0][0x9e0] ;  /* 0x00027800ff027b82 */ /* 0x000e760000000a00 */
[----:B------:R-:W4:Y:S08]  /*1b40*/  @P1 LDC R13, c[0x0][0x44c] ;  /* 0x00011300ff0d1b82 */ /* 0x000f300000000800 */
[----:B------:R-:W0:Y:S01]  /*1b50*/  @P1 LDC R8, c[0x0][0x450] ;  /* 0x00011400ff081b82 */ /* 0x000e220000000800 */
[----:B-1----:R-:W-:Y:S01]  /*1b60*/  ISETP.GE.AND P2, PT, R3, 0x1, PT ;  /* 0x000000010300780c */ /* 0x002fe20003f46270 */
[----:B---3--:R-:W-:-:S02]  /*1b70*/  @P0 IMAD.IADD R39, R11, 0x1, -R0 ;  /* 0x000000010b270824 */ /* 0x008fc400078e0a00 */
[----:B------:R-:W-:Y:S02]  /*1b80*/  VIADD R0, R201, 0x7f ;  /* 0x0000007fc9007836 */ /* 0x000fe40000000000 */
[----:B------:R-:W-:Y:S02]  /*1b90*/  IMAD.IADD R192, R10, 0x1, R39 ;  /* 0x000000010ac07824 */ /* 0x000fe400078e0227 */
[----:B----4-:R-:W-:-:S03]  /*1ba0*/  @P1 IMAD.HI.U32 R5, R0, R13, RZ ;  /* 0x0000000d00051227 */ /* 0x010fc600078e00ff */
[C---:B--2---:R-:W-:Y:S01]  /*1bb0*/  IADD3 R7, R192.reuse, 0x1, -R189 ;  /* 0x00000001c0077810 */ /* 0x044fe20007ffe8bd */
[----:B------:R-:W-:Y:S01]  /*1bc0*/  IMAD.MOV.U32 R4, RZ, RZ, R0 ;  /* 0x000000ffff047224 */ /* 0x000fe200078e0000 */
[----:B0-----:R-:W-:Y:S01]  /*1bd0*/  @P1 SHF.R.U32.HI R4, RZ, R8, R5 ;  /* 0x00000008ff041219 */ /* 0x001fe20000011605 */
[----:B------:R-:W-:-:S04]  /*1be0*/  VIADD R0, R192, 0x3f ;  /* 0x0000003fc0007836 */ /* 0x000fc80000000000 */
[----:B------:R-:W-:Y:S01]  /*1bf0*/  IMAD.IADD R7, R7, 0x1, R4 ;  /* 0x0000000107077824 */ /* 0x000fe200078e0204 */
[----:B------:R-:W-:-:S03]  /*1c00*/  SHF.R.S32.HI R5, RZ, 0x1f, R0 ;  /* 0x0000001fff057819 */ /* 0x000fc60000011400 */
[----:B------:R-:W-:Y:S01]  /*1c10*/  IMAD.IADD R2, R7, 0x1, R2 ;  /* 0x0000000107027824 */ /* 0x000fe200078e0202 */
[----:B------:R-:W-:-:S04]  /*1c20*/  LEA.HI R5, R5, R0, RZ, 0x6 ;  /* 0x0000000005057211 */ /* 0x000fc800078f30ff */
[----:B------:R-:W-:Y:S01]  /*1c30*/  SHF.R.S32.HI R44, RZ, 0x6, R5 ;  /* 0x00000006ff2c7819 */ /* 0x000fe20000011405 */
[----:B------:R-:W-:Y:S06]  /*1c40*/  @!P2 BRA `(.L_x_1776) ;  /* 0x000000000048a947 */ /* 0x000fec0003800000 */
[C---:B------:R-:W-:Y:S01]  /*1c50*/  ISETP.GT.AND P0, PT, R7.reuse, RZ, PT ;  /* 0x000000ff0700720c */ /* 0x040fe20003f04270 */
[----:B------:R-:W-:Y:S01]  /*1c60*/  BSSY B0, `(.L_x_1777) ;  /* 0x000000e000007945 */ /* 0x000fe20003800000 */
[----:B------:R-:W-:-:S11]  /*1c70*/  VIADD R0, R7, 0xffffffff ;  /* 0xffffffff07007836 */ /* 0x000fd60000000000 */
[----:B------:R-:W-:Y:S05]  /*1c80*/  @P0 BRA `(.L_x_1778) ;  /* 0x00000000001c0947 */ /* 0x000fea0003800000 */
[----:B------:R-:W-:Y:S02]  /*1c90*/  ISETP.NE.AND P0, PT, R3, 0x1, PT ;  /* 0x000000010300780c */ /* 0x000fe40003f05270 */
[----:B------:R-:W-:-:S11]  /*1ca0*/  IADD3 R7, -R7, RZ, RZ ;  /* 0x000000ff07077210 */ /* 0x000fd60007ffe1ff */
[----:B------:R-:W0:Y:S02]  /*1cb0*/  @P0 LDC.64 R4, c[0x0][0x9e8] ;  /* 0x00027a00ff040b82 */ /* 0x000e240000000a00 */
[----:B0-----:R-:W-:-:S05]  /*1cc0*/  @P0 IMAD.HI.U32 R4, R7, R4, RZ ;  /* 0x0000000407040227 */ /* 0x001fca00078e00ff */
[----:B------:R-:W-:-:S04]  /*1cd0*/  @P0 SHF.R.U32.HI R7, RZ, R5, R4 ;  /* 0x00000005ff070219 */ /* 0x000fc80000011604 */
[----:B------:R-:W-:Y:S01]  /*1ce0*/  LOP3.LUT R0, RZ, R7, RZ, 0x33, !PT ;  /* 0x00000007ff007212 */ /* 0x000fe200078e33ff */
[----:B------:R-:W-:Y:S06]  /*1cf0*/  BRA `(.L_x_1779) ;  /* 0x0000000000107947 */ /* 0x000fec0003800000 */
.L_x_1778:
[----:B------:R-:W-:-:S13]  /*1d00*/  ISETP.NE.AND P0, PT, R3, 0x1, PT ;  /* 0x000000010300780c */ /* 0x000fda0003f05270 */
[----:B------:R-:W0:Y:S02]  /*1d10*/  @P0 LDC.64 R4, c[0x0][0x9e8] ;  /* 0x00027a00ff040b82 */ /* 0x000e240000000a00 */
[----:B0-----:R-:W-:-:S05]  /*1d20*/  @P0 IMAD.HI.U32 R4, R0, R4, RZ ;  /* 0x0000000400040227 */ /* 0x001fca00078e00ff */
[----:B------:R-:W-:-:S07]  /*1d30*/  @P0 SHF.R.U32.HI R0, RZ, R5, R4 ;  /* 0x00000005ff000219 */ /* 0x000fce0000011604 */
.L_x_1779:
[----:B------:R-:W-:Y:S05]  /*1d40*/  BSYNC B0 ;  /* 0x0000000000007941 */ /* 0x000fea0003800000 */
.L_x_1777:
[----:B------:R-:W-:-:S05]  /*1d50*/  IMAD R5, R0, R3, R3 ;  /* 0x0000000300057224 */ /* 0x000fca00078e0203 */
[----:B------:R-:W-:-:S07]  /*1d60*/  VIMNMX R2, R2, R5, PT ;  /* 0x0000000502027248 */ /* 0x000fce0003fe0100 */
.L_x_1776:
[----:B------:R-:W0:Y:S01]  /*1d70*/  @P1 LDC R4, c[0x0][0x44c] ;  /* 0x00011300ff041b82 */ /* 0x000e220000000800 */
[----:B------:R-:W-:Y:S01]  /*1d80*/  VIADD R2, R2, 0x3f ;  /* 0x0000003f02027836 */ /* 0x000fe20000000000 */
[----:B------:R-:W-:Y:S01]  /*1d90*/  ULDC UR4, c[0x0][0x9dc] ;  /* 0x0002770000047ab9 */ /* 0x000fe20000000800 */
[----:B------:R-:W-:Y:S02]  /*1da0*/  IMAD.MOV.U32 R0, RZ, RZ, R201 ;  /* 0x000000ffff007224 */ /* 0x000fe400078e00c9 */
[----:B------:R-:W-:Y:S01]  /*1db0*/  IMAD.IADD R161, R192, 0x1, -R189 ;  /* 0x00000001c0a17824 */ /* 0x000fe200078e0abd */
[----:B------:R-:W-:Y:S02]  /*1dc0*/  SHF.R.S32.HI R5, RZ, 0x1f, R2 ;  /* 0x0000001fff057819 */ /* 0x000fe40000011402 */
[----:B------:R-:W1:Y:S02]  /*1dd0*/  @P1 LDC R7, c[0x0][0x450] ;  /* 0x00011400ff071b82 */ /* 0x000e640000000800 */
[----:B------:R-:W-:-:S04]  /*1de0*/  LEA.HI R5, R5, R2, RZ, 0x6 ;  /* 0x0000000205057211 */ /* 0x000fc800078f30ff */
[----:B------:R-:W-:-:S04]  /*1df0*/  SHF.R.S32.HI R5, RZ, 0x6, R5 ;  /* 0x00000006ff057819 */ /* 0x000fc80000011405 */
[----:B------:R-:W-:Y:S01]  /*1e00*/  VIMNMX R6, R44, R5, PT ;  /* 0x000000052c067248 */ /* 0x000fe20003fe0100 */
[----:B0-----:R-:W-:-:S05]  /*1e10*/  @P1 IMAD.HI.U32 R4, R201, R4, RZ ;  /* 0x00000004c9041227 */ /* 0x001fca00078e00ff */
[----:B-1----:R-:W-:-:S05]  /*1e20*/  @P1 SHF.R.U32.HI R0, RZ, R7, R4 ;  /* 0x00000007ff001219 */ /* 0x002fca0000011604 */
[----:B------:R-:W-:-:S04]  /*1e30*/  IMAD.IADD R0, R161, 0x1, R0 ;  /* 0x00000001a1007824 */ /* 0x000fc800078e0200 */
[----:B------:R-:W-:Y:S01]  /*1e40*/  VIADD R2, R0, -UR4 ;  /* 0x8000000400027c36 */ /* 0x000fe20008000000 */
[----:B------:R-:W-:Y:S06]  /*1e50*/  @!P2 BRA `(.L_x_1780) ;  /* 0x000000000044a947 */ /* 0x000fec0003800000 */
[----:B------:R-:W-:Y:S01]  /*1e60*/  ISETP.GT.AND P0, PT, R0, -0x1, PT ;  /* 0xffffffff0000780c */ /* 0x000fe20003f04270 */
[----:B------:R-:W-:-:S12]  /*1e70*/  BSSY B0, `(.L_x_1781) ;  /* 0x000000d000007945 */ /* 0x000fd80003800000 */
[----:B------:R-:W-:Y:S05]  /*1e80*/  @P0 BRA `(.L_x_1782) ;  /* 0x00000000001c0947 */ /* 0x000fea0003800000 */
[----:B------:R-:W-:Y:S02]  /*1e90*/  ISETP.NE.AND P0, PT, R3, 0x1, PT ;  /* 0x000000010300780c */ /* 0x000fe40003f05270 */
[----:B------:R-:W-:-:S11]  /*1ea0*/  LOP3.LUT R7, RZ, R0, RZ, 0x33, !PT ;  /* 0x00000000ff077212 */ /* 0x000fd600078e33ff */
[----:B------:R-:W0:Y:S02]  /*1eb0*/  @P0 LDC.64 R4, c[0x0][0x9e8] ;  /* 0x00027a00ff040b82 */ /* 0x000e240000000a00 */
[----:B0-----:R-:W-:-:S05]  /*1ec0*/  @P0 IMAD.HI.U32 R4, R7, R4, RZ ;  /* 0x0000000407040227 */ /* 0x001fca00078e00ff */
[----:B------:R-:W-:-:S04]  /*1ed0*/  @P0 SHF.R.U32.HI R7, RZ, R5, R4 ;  /* 0x00000005ff070219 */ /* 0x000fc80000011604 */
[----:B------:R-:W-:Y:S01]  /*1ee0*/  LOP3.LUT R0, RZ, R7, RZ, 0x33, !PT ;  /* 0x00000007ff007212 */ /* 0x000fe200078e33ff */
[----:B------:R-:W-:Y:S06]  /*1ef0*/  BRA `(.L_x_1783) ;  /* 0x0000000000107947 */ /* 0x000fec0003800000 */
.L_x_1782:
[----:B------:R-:W-:-:S13]  /*1f00*/  ISETP.NE.AND P0, PT, R3, 0x1, PT ;  /* 0x000000010300780c */ /* 0x000fda0003f05270 */
[----:B------:R-:W0:Y:S02]  /*1f10*/  @P0 LDC.64 R4, c[0x0][0x9e8] ;  /* 0x00027a00ff040b82 */ /* 0x000e240000000a00 */
[----:B0-----:R-:W-:-:S05]  /*1f20*/  @P0 IMAD.HI.U32 R4, R0, R4, RZ ;  /* 0x0000000400040227 */ /* 0x001fca00078e00ff */
[----:B------:R-:W-:-:S07]  /*1f30*/  @P0 SHF.R.U32.HI R0, RZ, R5, R4 ;  /* 0x00000005ff000219 */ /* 0x000fce0000011604 */
.L_x_1783:
[----:B------:R-:W-:Y:S05]  /*1f40*/  BSYNC B0 ;  /* 0x0000000000007941 */ /* 0x000fea0003800000 */
.L_x_1781:
[----:B------:R-:W-:-:S05]  /*1f50*/  IMAD R3, R0, R3, RZ ;  /* 0x0000000300037224 */ /* 0x000fca00078e02ff */
[----:B------:R-:W-:-:S07]  /*1f60*/  VIMNMX R2, R2, R3, !PT ;  /* 0x0000000302027248 */ /* 0x000fce0007fe0100 */
.L_x_1780:
[----:B------:R-:W-:Y:S01]  /*1f70*/  SHF.R.S32.HI R3, RZ, 0x1f, R2 ;  /* 0x0000001fff037819 */ /* 0x000fe20000011402 */
[----:B------:R-:W-:Y:S01]  /*1f80*/  BSSY B0, `(.L_x_1784) ;  /* 0x0000027000007945 */ /* 0x000fe20003800000 */
[----:B------:R-:W-:Y:S02]  /*1f90*/  LOP3.LUT R220, R215, 0xff, RZ, 0xc0, !PT ;  /* 0x000000ffd7dc7812 */ /* 0x000fe400078ec0ff */
[----:B------:R-:W-:Y:S02]  /*1fa0*/  LEA.HI R3, R3, R2, RZ, 0x6 ;  /* 0x0000000203037211 */ /* 0x000fe400078f30ff */
[----:B------:R-:W-:Y:S02]  /*1fb0*/  SHF.R.U32.HI R215, RZ, 0x10, R215 ;  /* 0x00000010ffd77819 */ /* 0x000fe400000116d7 */
[----:B------:R-:W-:-:S04]  /*1fc0*/  SHF.R.S32.HI R3, RZ, 0x6, R3 ;  /* 0x00000006ff037819 */ /* 0x000fc80000011403 */
[----:B------:R-:W-:Y:S01]  /*1fd0*/  VIMNMX R9, RZ, R3, !PT ;  /* 0x00000003ff097248 */ /* 0x000fe20007fe0100 */
[----:B------:R-:W-:-:S03]  /*1fe0*/  IMAD.MOV.U32 R3, RZ, RZ, RZ ;  /* 0x000000ffff037224 */ /* 0x000fc600078e00ff */
[----:B------:R-:W-:-:S13]  /*1ff0*/  ISETP.GT.AND P0, PT, R6, R9, PT ;  /* 0x000000090600720c */ /* 0x000fda0003f04270 */
[----:B------:R-:W-:Y:S05]  /*2000*/  @!P0 BRA `(.L_x_1785) ;  /* 0x0000000000788947 */ /* 0x000fea0003800000 */
[----:B------:R-:W-:Y:S01]  /*2010*/  ISETP.NE.AND P0, PT, R215, RZ, PT ;  /* 0x000000ffd700720c */ /* 0x000fe20003f05270 */
[----:B------:R-:W-:-:S03]  /*2020*/  ULDC UR4, c[0x0][0x9f0] ;  /* 0x00027c0000047ab9 */ /* 0x000fc60000000800 */
[----:B------:R-:W-:-:S04]  /*2030*/  SEL R11, R215, UR4, P0 ;  /* 0x00000004d70b7c07 */ /* 0x000fc80008000000 */
[-C--:B------:R-:W-:Y:S02]  /*2040*/  IABS R5, R11.reuse ;  /* 0x0000000b00057213 */ /* 0x080fe40000000000 */
[----:B------:R-:W-:Y:S02]  /*2050*/  IADD3 R0, R11, -0x1, R6 ;  /* 0xffffffff0b007810 */ /* 0x000fe40007ffe006 */
[----:B------:R-:W0:Y:S01]  /*2060*/  I2F.RP R4, R5 ;  /* 0x0000000500047306 */ /* 0x000e220000209400 */
[----:B------:R-:W-:Y:S02]  /*2070*/  IABS R12, R11 ;  /* 0x0000000b000c7213 */ /* 0x000fe40000000000 */
[----:B------:R-:W-:-:S05]  /*2080*/  IMAD.IADD R0, R0, 0x1, -R9 ;  /* 0x0000000100007824 */ /* 0x000fca00078e0a09 */
[----:B0-----:R-:W0:Y:S02]  /*2090*/  MUFU.RCP R4, R4 ;  /* 0x0000000400047308 */ /* 0x001e240000001000 */
[----:B0-----:R-:W-:Y:S02]  /*20a0*/  VIADD R2, R4, 0xffffffe ;  /* 0x0ffffffe04027836 */ /* 0x001fe40000000000 */
[----:B------:R-:W-:-:S04]  /*20b0*/  IMAD.MOV R4, RZ, RZ, -R12 ;  /* 0x000000ffff047224 */ /* 0x000fc800078e0a0c */
[----:B------:R0:W1:Y:S02]  /*20c0*/  F2I.FTZ.U32.TRUNC.NTZ R3, R2 ;  /* 0x0000000200037305 */ /* 0x000064000021f000 */
[----:B0-----:R-:W-:Y:S02]  /*20d0*/  IMAD.MOV.U32 R2, RZ, RZ, RZ ;  /* 0x000000ffff027224 */ /* 0x001fe400078e00ff */
[----:B-1----:R-:W-:-:S04]  /*20e0*/  IMAD.MOV R8, RZ, RZ, -R3 ;  /* 0x000000ffff087224 */ /* 0x002fc800078e0a03 */
[----:B------:R-:W-:Y:S01]  /*20f0*/  IMAD R7, R8, R5, RZ ;  /* 0x0000000508077224 */ /* 0x000fe200078e02ff */
[----:B------:R-:W-:Y:S02]  /*2100*/  IABS R8, R0 ;  /* 0x0000000000087213 */ /* 0x000fe40000000000 */
[----:B------:R-:W-:Y:S01]  /*2110*/  LOP3.LUT R0, R0, R11, RZ, 0x3c, !PT ;  /* 0x0000000b00007212 */ /* 0x000fe200078e3cff */
[----:B------:R-:W-:-:S03]  /*2120*/  IMAD.HI.U32 R3, R3, R7, R2 ;  /* 0x0000000703037227 */ /* 0x000fc600078e0002 */
[----:B------:R-:W-:Y:S01]  /*2130*/  ISETP.GE.AND P2, PT, R0, RZ, PT ;  /* 0x000000ff0000720c */ /* 0x000fe20003f46270 */
[----:B------:R-:W-:-:S04]  /*2140*/  IMAD.MOV.U32 R2, RZ, RZ, R8 ;  /* 0x000000ffff027224 */ /* 0x000fc800078e0008 */
        /* <DEDUP_REMOVED lines=8> */
[----:B------:R-:W-:Y:S01]  /*21d0*/  @!P2 IMAD.MOV R3, RZ, RZ, -R3 ;  /* 0x000000ffff03a224 */ /* 0x000fe200078e0a03 */
[----:B------:R-:W-:-:S07]  /*21e0*/  @!P1 LOP3.LUT R3, RZ, R11, RZ, 0x33, !PT ;  /* 0x0000000bff039212 */ /* 0x000fce00078e33ff */
.L_x_1785:
[----:B------:R-:W-:Y:S05]  /*21f0*/  BSYNC B0 ;  /* 0x0000000000007941 */ /* 0x000fea0003800000 */
.L_x_1784:
[----:B------:R-:W-:-:S05]  /*2200*/  IMAD R0, R220, R3, R9 ;  /* 0x00000003dc007224 */ /* 0x000fca00078e0209 */
[C---:B------:R-:W-:Y:S01]  /*2210*/  VIADDMNMX R3, R0.reuse, R3, R6, PT ;  /* 0x0000000300037246 */ /* 0x040fe20003800106 */
[----:B------:R-:W-:-:S04]  /*2220*/  IMAD R0, R0, 0x40, -R10 ;  /* 0x0000004000007824 */ /* 0x000fc800078e0a0a */
[----:B------:R-:W-:Y:S01]  /*2230*/  IMAD R2, R3, 0x40, -R10 ;  /* 0x0000004003027824 */ /* 0x000fe200078e0a0a */
[----:B------:R-:W-:-:S04]  /*2240*/  VIMNMX R0, RZ, R0, !PT ;  /* 0x00000000ff007248 */ /* 0x000fc80007fe0100 */
        /* <DEDUP_REMOVED lines=31> */
.L_x_1788:
[----:B------:R-:W-:Y:S05]  /*2440*/  BSYNC B6 ;  /* 0x0000000000067941 */ /* 0x000fea0003800000 */
.L_x_1787:
[----:B------:R-:W-:Y:S01]  /*2450*/  VIADD R0, R22, 0x10000 ;  /* 0x0001000016007836 */ /* 0x000fe20000000000 */
[----:B------:R-:W-:Y:S04]  /*2460*/  BSSY B6, `(.L_x_1789) ;  /* 0x0000013000067945 */ /* 0x000fe80003800000 */
        /* <DEDUP_REMOVED lines=18> */
.L_x_1790:
[----:B------:R-:W-:Y:S05]  /*2590*/  BSYNC B6 ;  /* 0x0000000000067941 */ /* 0x000fea0003800000 */
.L_x_1789:
[----:B------:R-:W-:Y:S01]  /*25a0*/  ULDC.64 UR4, c[0x0][0x9f8] ;  /* 0x00027e0000047ab9 */ /* 0x000fe20000000a00 */
[----:B------:R-:W-:Y:S01]  /*25b0*/  IMAD.MOV.U32 R0, RZ, RZ, R207 ;  /* 0x000000ffff007224 */ /* 0x000fe200078e00cf */
[----:B------:R-:W-:Y:S01]  /*25c0*/  ISETP.NE.U32.AND P0, PT, RZ, UR4, PT ;  /* 0x00000004ff007c0c */ /* 0x000fe2000bf05070 */
[----:B------:R-:W0:Y:S01]  /*25d0*/  S2R R25, SR_TID.X ;  /* 0x0000000000197919 */ /* 0x000e220000002100 */
[----:B------:R-:W1:Y:S02]  /*25e0*/  LDC.64 R6, c[0x0][0x3f8] ;  /* 0x0000fe00ff067b82 */ /* 0x000e640000000a00 */
[----:B------:R-:W-:-:S06]  /*25f0*/  ISETP.NE.AND.EX P0, PT, RZ, UR5, PT, P0 ;  /* 0x00000005ff007c0c */ /* 0x000fcc000bf05300 */
[----:B------:R-:W2:Y:S08]  /*2600*/  LDC R57, c[0x0][0x3f4] ;  /* 0x0000fd00ff397b82 */ /* 0x000eb00000000800 */
[----:B------:R-:W3:Y:S08]  /*2610*/  @P0 LDC.64 R2, c[0x0][0x9f8] ;  /* 0x00027e00ff020b82 */ /* 0x000ef00000000a00 */
[----:B------:R-:W4:Y:S01]  /*2620*/  LDC.64 R4, c[0x0][0x408] ;  /* 0x00010200ff047b82 */ /* 0x000f220000000a00 */
[----:B---3--:R-:W-:-:S05]  /*2630*/  @P0 IMAD.WIDE R2, R207, 0x4, R2 ;  /* 0x00000004cf020825 */ /* 0x008fca00078e0202 */
[----:B------:R3:W3:Y:S01]  /*2640*/  @P0 LDG.E R0, desc[UR36][R2.64] ;  /* 0x0000002402000981 */ /* 0x0006e2000c1e1900 */
[----:B------:R-:W-:Y:S01]  /*2650*/  SHF.R.S32.HI R9, RZ, 0x1f, R187 ;  /* 0x0000001fff097819 */ /* 0x000fe200000114bb */
[-C--:B-1----:R-:W-:Y:S01]  /*2660*/  IMAD.WIDE.U32 R20, R187, R6.reuse, R16 ;  /* 0x00000006bb147225 */ /* 0x082fe200078e0010 */
[----:B0-----:R-:W-:Y:S02]  /*2670*/  IADD3 R10, R25, -0x80, RZ ;  /* 0xffffff80190a7810 */ /* 0x001fe40007ffe0ff */
[----:B------:R-:W-:Y:S01]  /*2680*/  SHF.R.U32.HI R14, RZ, 0x7, R25 ;  /* 0x00000007ff0e7819 */ /* 0x000fe20000011619 */
[----:B------:R-:W-:Y:S01]  /*2690*/  IMAD R8, R9, R6, RZ ;  /* 0x0000000609087224 */ /* 0x000fe200078e02ff */
[----:B------:R-:W-:Y:S01]  /*26a0*/  SHF.R.S32.HI R11, RZ, 0x1f, R10 ;  /* 0x0000001fff0b7819 */ /* 0x000fe2000001140a */
[CC--:B----4-:R-:W-:Y:S01]  /*26b0*/  IMAD.WIDE.U32 R36, R187.reuse, R4.reuse, R18 ;  /* 0x00000004bb247225 */ /* 0x0d0fe200078e0012 */
[----:B------:R-:W-:Y:S02]  /*26c0*/  ISETP.NE.AND P6, PT, R14, 0x1, PT ;  /* 0x000000010e00780c */ /* 0x000fe40003fc5270 */
[----:B--2---:R-:W-:Y:S01]  /*26d0*/  ISETP.GE.AND P0, PT, R16, R57, PT ;  /* 0x000000391000720c */ /* 0x004fe20003f06270 */
[----:B------:R-:W-:Y:S01]  /*26e0*/  IMAD.WIDE.U32 R40, R187, R4, R16 ;  /* 0x00000004bb287225 */ /* 0x000fe200078e0010 */
[----:B------:R-:W-:-:S02]  /*26f0*/  LEA.HI R12, R11, R10, RZ, 0x3 ;  /* 0x0000000a0b0c7211 */ /* 0x000fc400078f18ff */
[----:B------:R-:W-:Y:S01]  /*2700*/  SHF.R.U32.HI R27, RZ, 0x3, R202 ;  /* 0x00000003ff1b7819 */ /* 0x000fe200000116ca */
[----:B------:R-:W-:Y:S01]  /*2710*/  IMAD R11, R187, R7, R8 ;  /* 0x00000007bb0b7224 */ /* 0x000fe200078e0208 */
[----:B------:R-:W-:Y:S01]  /*2720*/  LOP3.LUT R15, R12, 0xfffffff8, RZ, 0xc0, !PT ;  /* 0xfffffff80c0f7812 */ /* 0x000fe200078ec0ff */
[----:B------:R-:W-:Y:S01]  /*2730*/  IMAD R8, R9, R4, RZ ;  /* 0x0000000409087224 */ /* 0x000fe200078e02ff */
[----:B------:R-:W-:Y:S01]  /*2740*/  SEL R9, R57, RZ, P0 ;  /* 0x000000ff39097207 */ /* 0x000fe20000000000 */
[CC--:B---3--:R-:W-:Y:S01]  /*2750*/  IMAD.WIDE.U32 R2, R187.reuse, R6.reuse, R18 ;  /* 0x00000006bb027225 */ /* 0x0c8fe200078e0012 */
[----:B------:R-:W-:Y:S01]  /*2760*/  SHF.R.U32.HI R26, RZ, 0x3, R209 ;  /* 0x00000003ff1a7819 */ /* 0x000fe200000116d1 */
[----:B------:R-:W-:Y:S05]  /*2770*/  @!P6 WARPSYNC.ALL ;  /* 0x000000000000e948 */ /* 0x000fea0003800000 */
[----:B------:R-:W-:Y:S01]  /*2780*/  IMAD.IADD R9, R16, 0x1, R9 ;  /* 0x0000000110097824 */ /* 0x000fe200078e0209 */
[----:B------:R-:W-:Y:S01]  /*2790*/  ULDC UR4, c[0x0][0x2f4] ;  /* 0x0000bd0000047ab9 */ /* 0x000fe20000000800 */
[----:B------:R-:W-:Y:S01]  /*27a0*/  IMAD R13, R187, R5, R8 ;  /* 0x00000005bb0d7224 */ /* 0x000fe200078e0208 */
[----:B------:R-:W-:Y:S01]  /*27b0*/  SHF.L.U64.HI R48, R6, 0x6, R7 ;  /* 0x0000000606307819 */ /* 0x000fe20000010207 */
[----:B------:R-:W-:Y:S01]  /*27c0*/  IMAD.IADD R58, R10, 0x1, -R15 ;  /* 0x000000010a3a7824 */ /* 0x000fe200078e0a0f */
[----:B------:R-:W-:Y:S01]  /*27d0*/  SHF.R.S32.HI R8, RZ, 0x1f, R9 ;  /* 0x0000001fff087819 */ /* 0x000fe20000011409 */
[----:B------:R-:W-:Y:S01]  /*27e0*/  IMAD.IADD R37, R37, 0x1, R13 ;  /* 0x0000000125257824 */ /* 0x000fe200078e020d */
[----:B------:R-:W-:Y:S01]  /*27f0*/  SHF.L.U64.HI R49, R6, 0x5, R7 ;  /* 0x0000000506317819 */ /* 0x000fe20000010207 */
[----:B------:R-:W-:Y:S01]  /*2800*/  IMAD.IADD R41, R13, 0x1, R41 ;  /* 0x000000010d297824 */ /* 0x000fe200078e0229 */
[CC--:B------:R-:W-:Y:S01]  /*2810*/  LEA.HI R10, R8.reuse, R9.reuse, RZ, 0x7 ;  /* 0x00000009080a7211 */ /* 0x0c0fe200078f38ff */
[----:B------:R-:W-:Y:S01]  /*2820*/  IMAD.IADD R3, R3, 0x1, R11 ;  /* 0x0000000103037824 */ /* 0x000fe200078e020b */
[----:B-----5:R-:W-:Y:S01]  /*2830*/  SHF.R.S32.HI R13, RZ, 0x1f, R38 ;  /* 0x0000001fff0d7819 */ /* 0x020fe20000011426 */
[----:B------:R-:W-:Y:S01]  /*2840*/  IMAD.IADD R21, R11, 0x1, R21 ;  /* 0x000000010b157824 */ /* 0x000fe200078e0215 */
[----:B------:R-:W-:Y:S01]  /*2850*/  LEA.HI R8, R8, R9, RZ, 0x4 ;  /* 0x0000000908087211 */ /* 0x000fe200078f20ff */
[----:B------:R-:W-:Y:S01]  /*2860*/  IMAD.SHL.U32 R10, R10, 0x40, RZ ;  /* 0x000000400a0a7824 */ /* 0x000fe200078e00ff */
[----:B------:R-:W-:Y:S01]  /*2870*/  SHF.L.U64.HI R52, R4, 0x6, R5 ;  /* 0x0000000604347819 */ /* 0x000fe20000010205 */
[C---:B------:R-:W-:Y:S01]  /*2880*/  IMAD R12, R13.reuse, R6, RZ ;  /* 0x000000060d0c7224 */ /* 0x040fe200078e02ff */
[--C-:B------:R-:W-:Y:S01]  /*2890*/  LOP3.LUT R9, R202, 0x70, R8.reuse, 0xf8, !PT ;  /* 0x00000070ca097812 */ /* 0x100fe200078ef808 */
[----:B------:R-:W-:Y:S01]  /*28a0*/  IMAD R13, R13, R4, RZ ;  /* 0x000000040d0d7224 */ /* 0x000fe200078e02ff */
[----:B------:R-:W-:Y:S01]  /*28b0*/  LOP3.LUT R11, R209, 0x70, R8, 0xf8, !PT ;  /* 0x00000070d10b7812 */ /* 0x000fe200078ef808 */
[----:B------:R-:W-:Y:S01]  /*28c0*/  IMAD R61, R38, R7, R12 ;  /* 0x00000007263d7224 */ /* 0x000fe200078e020c */
[----:B------:R-:W-:Y:S01]  /*28d0*/  LOP3.LUT R10, R10, 0xffffe000, RZ, 0xc0, !PT ;  /* 0xffffe0000a0a7812 */ /* 0x000fe200078ec0ff */
[----:B------:R-:W-:Y:S01]  /*28e0*/  IMAD.WIDE.U32 R2, R38, R6, R2 ;  /* 0x0000000626027225 */ /* 0x000fe200078e0002 */
[----:B------:R-:W-:-:S02]  /*28f0*/  LOP3.LUT R9, R9, R27, RZ, 0x3c, !PT ;  /* 0x0000001b09097212 */ /* 0x000fc400078e3cff */
[----:B------:R-:W-:Y:S01]  /*2900*/  LOP3.LUT R11, R11, R26, RZ, 0x3c, !PT ;  /* 0x0000001a0b0b7212 */ /* 0x000fe200078e3cff */
[----:B------:R-:W-:Y:S01]  /*2910*/  IMAD.WIDE.U32 R20, R38, R6, R20 ;  /* 0x0000000626147225 */ /* 0x000fe200078e0014 */
[----:B------:R-:W-:Y:S02]  /*2920*/  LOP3.LUT R62, R8, 0xfffffff0, RZ, 0xc0, !PT ;  /* 0xfffffff0083e7812 */ /* 0x000fe400078ec0ff */
[-C--:B------:R-:W-:Y:S01]  /*2930*/  IADD3 R46, R9, R10.reuse, R203 ;  /* 0x0000000a092e7210 */ /* 0x080fe20007ffe0cb */
[C---:B------:R-:W-:Y:S01]  /*2940*/  IMAD R13, R38.reuse, R5, R13 ;  /* 0x00000005260d7224 */ /* 0x040fe200078e020d */
[----:B------:R-:W-:Y:S01]  /*2950*/  IADD3 R47, R11, R10, R212 ;  /* 0x0000000a0b2f7210 */ /* 0x000fe20007ffe0d4 */
[-C--:B------:R-:W-:Y:S01]  /*2960*/  IMAD.WIDE.U32 R36, R38, R4.reuse, R36 ;  /* 0x0000000426247225 */ /* 0x080fe200078e0024 */
[----:B------:R-:W-:Y:S02]  /*2970*/  SHF.L.U64.HI R53, R4, 0x5, R5 ;  /* 0x0000000504357819 */ /* 0x000fe40000010205 */
[----:B------:R-:W-:Y:S01]  /*2980*/  SHF.L.U32 R57, R57, 0x1, RZ ;  /* 0x0000000139397819 */ /* 0x000fe200000006ff */
[----:B------:R-:W-:Y:S01]  /*2990*/  IMAD.WIDE.U32 R40, R38, R4, R40 ;  /* 0x0000000426287225 */ /* 0x000fe200078e0028 */
[----:B------:R-:W-:-:S02]  /*29a0*/  ISETP.GE.AND P1, PT, R16, UR4, PT ;  /* 0x0000000410007c0c */ /* 0x000fc4000bf26270 */
[----:B------:R-:W-:Y:S01]  /*29b0*/  ISETP.GE.AND P2, PT, R184, UR4, PT ;  /* 0x00000004b8007c0c */ /* 0x000fe2000bf46270 */
[----:B------:R-:W-:Y:S01]  /*29c0*/  IMAD.IADD R60, R3, 0x1, R61 ;  /* 0x00000001033c7824 */ /* 0x000fe200078e023d */
[----:B------:R-:W-:Y:S01]  /*29d0*/  SHF.R.S32.HI R65, RZ, 0x4, R8 ;  /* 0x00000004ff417819 */ /* 0x000fe20000011408 */
[----:B------:R-:W-:Y:S01]  /*29e0*/  IMAD.IADD R45, R45, 0x1, R24 ;  /* 0x000000012d2d7824 */ /* 0x000fe200078e0218 */
[----:B------:R-:W-:Y:S01]  /*29f0*/  SHF.R.S32.HI R66, RZ, 0x1f, R62 ;  /* 0x0000001fff427819 */ /* 0x000fe2000001143e */
[C---:B------:R-:W-:Y:S02]  /*2a00*/  IMAD.SHL.U32 R50, R6.reuse, 0x40, RZ ;  /* 0x0000004006327824 */ /* 0x040fe400078e00ff */
[----:B------:R-:W-:Y:S02]  /*2a10*/  IMAD.SHL.U32 R51, R6, 0x20, RZ ;  /* 0x0000002006337824 */ /* 0x000fe400078e00ff */
[C---:B------:R-:W-:Y:S02]  /*2a20*/  IMAD.SHL.U32 R54, R4.reuse, 0x40, RZ ;  /* 0x0000004004367824 */ /* 0x040fe400078e00ff */
[----:B------:R-:W-:-:S02]  /*2a30*/  IMAD.SHL.U32 R55, R4, 0x20, RZ ;  /* 0x0000002004377824 */ /* 0x000fc400078e00ff */
[----:B------:R-:W-:Y:S02]  /*2a40*/  VIADD R56, R14, 0x8 ;  /* 0x000000080e387836 */ /* 0x000fe40000000000 */
[----:B------:R-:W-:Y:S02]  /*2a50*/  IMAD R58, R58, 0x20, R187 ;  /* 0x000000203a3a7824 */ /* 0x000fe400078e02bb */
[----:B------:R-:W-:Y:S02]  /*2a60*/  IMAD.IADD R61, R61, 0x1, R21 ;  /* 0x000000013d3d7824 */ /* 0x000fe400078e0215 */
[----:B------:R-:W-:Y:S02]  /*2a70*/  IMAD.IADD R63, R37, 0x1, R13 ;  /* 0x00000001253f7824 */ /* 0x000fe400078e020d */
[----:B------:R-:W-:Y:S01]  /*2a80*/  IMAD.IADD R64, R13, 0x1, R41 ;  /* 0x000000010d407824 */ /* 0x000fe200078e0229 */
[----:B------:R-:W-:Y:S01]  /*2a90*/  @!P6 BAR.SYNC.DEFER_BLOCKING 0x9, 0x100 ;  /* 0x024400000000eb1d */ /* 0x000fe20000010000 */
[----:B------:R-:W-:-:S07]  /*2aa0*/  SHF.R.S32.HI R59, RZ, 0x1f, R0 ;  /* 0x0000001fff3b7819 */ /* 0x000fce0000011400 */
.L_x_1844:
[----:B------:R-:W0:Y:S01]  /*2ab0*/  LDC R72, c[0x0][0x430] ;  /* 0x00010c00ff487b82 */ /* 0x000e220000000800 */
[----:B------:R-:W-:Y:S02]  /*2ac0*/  VIADD R42, R42, 0xffffffff ;  /* 0xffffffff2a2a7836 */ /* 0x000fe40000000000 */
[----:B------:R-:W-:Y:S02]  /*2ad0*/  IMAD.MOV.U32 R71, RZ, RZ, RZ ;  /* 0x000000ffff477224 */ /* 0x000fe400078e00ff */
[----:B------:R-:W-:-:S03]  /*2ae0*/  IMAD R4, R42, 0x40, R58 ;  /* 0x000000402a047824 */ /* 0x000fc600078e023a */
[----:B------:R-:W1:Y:S01]  /*2af0*/  LDC R78, c[0x0][0x3f4] ;  /* 0x0000fd00ff4e7b82 */ /* 0x000e620000000800 */
[----:B------:R-:W-:Y:S01]  /*2b00*/  IMAD.IADD R12, R45, 0x1, R4 ;  /* 0x000000012d0c7824 */ /* 0x000fe200078e0204 */
[----:B------:R-:W-:-:S03]  /*2b10*/  ISETP.GE.AND P3, PT, R4, R39, PT ;  /* 0x000000270400720c */ /* 0x000fc60003f66270 */
[----:B------:R-:W-:Y:S01]  /*2b20*/  IMAD.MOV.U32 R8, RZ, RZ, R12 ;  /* 0x000000ffff087224 */ /* 0x000fe200078e000c */
[----:B------:R-:W-:Y:S02]  /*2b30*/  ISETP.GT.OR P3, PT, R58, 0x3f, P3 ;  /* 0x0000003f3a00780c */ /* 0x000fe40001f64670 */
[----:B0-----:R-:W-:-:S11]  /*2b40*/  ISETP.NE.AND P4, PT, R72, 0x1, PT ;  /* 0x000000014800780c */ /* 0x001fd60003f85270 */
[----:B------:R-:W0:Y:S08]  /*2b50*/  @!P3 LDC.64 R6, c[0x0][0x428] ;  /* 0x00010a00ff06bb82 */ /* 0x000e300000000a00 */
[----:B--2---:R-:W2:Y:S08]  /*2b60*/  @!P3 LDC.64 R4, c[0x0][0x418] ;  /* 0x00010600ff04bb82 */ /* 0x004eb00000000a00 */
[----:B----4-:R-:W3:Y:S08]  /*2b70*/  @P4 LDC R9, c[0x0][0x434] ;  /* 0x00010d00ff094b82 */ /* 0x010ef00000000800 */
[----:B------:R-:W4:Y:S01]  /*2b80*/  @P4 LDC R10, c[0x0][0x438] ;  /* 0x00010e00ff0a4b82 */ /* 0x000f220000000800 */
[----:B---3--:R-:W-:-:S05]  /*2b90*/  @P4 IMAD.HI.U32 R9, R12, R9, RZ ;  /* 0x000000090c094227 */ /* 0x008fca00078e00ff */
[----:B----4-:R-:W-:Y:S01]  /*2ba0*/  @P4 SHF.R.U32.HI R8, RZ, R10, R9 ;  /* 0x0000000aff084219 */ /* 0x010fe20000011609 */
[----:B0-----:R-:W-:-:S03]  /*2bb0*/  @!P3 IMAD R10, R59, R6, RZ ;  /* 0x000000063b0ab224 */ /* 0x001fc600078e02ff */
[----:B------:R-:W-:Y:S01]  /*2bc0*/  @!P3 SHF.R.S32.HI R9, RZ, 0x1f, R8 ;  /* 0x0000001fff09b819 */ /* 0x000fe20000011408 */
[C---:B------:R-:W-:Y:S02]  /*2bd0*/  @!P3 IMAD R11, R0.reuse, R7, R10 ;  /* 0x00000007000bb224 */ /* 0x040fe400078e020a */
[----:B------:R-:W-:-:S04]  /*2be0*/  @!P3 IMAD.WIDE.U32 R6, R0, R6, R8 ;  /* 0x000000060006b225 */ /* 0x000fc800078e0008 */
[----:B------:R-:W-:Y:S01]  /*2bf0*/  @!P3 IMAD.IADD R7, R7, 0x1, R11 ;  /* 0x000000010707b824 */ /* 0x000fe200078e020b */
[----:B--2---:R-:W-:-:S04]  /*2c00*/  @!P3 LEA R4, P4, R6, R4, 0x2 ;  /* 0x000000040604b211 */ /* 0x004fc800078810ff */
[----:B------:R-:W-:Y:S02]  /*2c10*/  @!P3 LEA.HI.X R5, R6, R5, R7, 0x2, P4 ;  /* 0x000000050605b211 */ /* 0x000fe400020f1407 */
[----:B------:R-:W-:-:S03]  /*2c20*/  SHF.R.U32.HI R13, RZ, 0x3, R202 ;  /* 0x00000003ff0d7819 */ /* 0x000fc600000116ca */
[----:B------:R0:W5:Y:S01]  /*2c30*/  @!P3 LDG.E R71, desc[UR36][R4.64] ;  /* 0x000000240447b981 */ /* 0x000162000c1e1900 */
[----:B-1----:R-:W-:Y:S01]  /*2c40*/  ISETP.GE.AND P3, PT, R78, 0x1, PT ;  /* 0x000000014e00780c */ /* 0x002fe20003f66270 */
[----:B------:R-:W-:Y:S01]  /*2c50*/  IMAD.MOV R7, RZ, RZ, -R8 ;  /* 0x000000ffff077224 */ /* 0x000fe200078e0a08 */
[----:B------:R-:W-:Y:S01]  /*2c60*/  LOP3.LUT R6, R202, 0x70, R16, 0xf8, !PT ;  /* 0x00000070ca067812 */ /* 0x000fe200078ef810 */
[----:B------:R-:W-:Y:S05]  /*2c70*/  YIELD ;  /* 0x0000000000007946 */ /* 0x000fea0003800000 */
[----:B------:R-:W-:Y:S01]  /*2c80*/  LOP3.LUT R6, R203, R6, R13, 0xf6, !PT ;  /* 0x00000006cb067212 */ /* 0x000fe200078ef60d */
[----:B------:R-:W-:Y:S01]  /*2c90*/  IMAD R72, R72, R7, R12 ;  /* 0x0000000748487224 */ /* 0x000fe200078e020c */
[----:B------:R-:W-:Y:S01]  /*2ca0*/  ISETP.GT.AND P4, PT, R42, R43, PT ;  /* 0x0000002b2a00720c */ /* 0x000fe20003f84270 */
[----:B------:R-:W-:Y:S02]  /*2cb0*/  BSSY B0, `(.L_x_1791) ;  /* 0x00004bf000007945 */ /* 0x000fe40003800000 */
[----:B------:R-:W-:Y:S01]  /*2cc0*/  IMAD R7, R185, 0x4000, R6 ;  /* 0x00004000b9077824 */ /* 0x000fe200078e0206 */
[----:B------:R-:W-:-:S04]  /*2cd0*/  P2R R67, PR, RZ, 0x10 ;  /* 0x00000010ff437803 */ /* 0x000fc80000000000 */
[----:B------:R-:W-:Y:S01]  /*2ce0*/  IADD3 R70, R22, R7, RZ ;  /* 0x0000000716467210 */ /* 0x000fe20007ffe0ff */
[----:B0-----:R-:W-:Y:S06]  /*2cf0*/  @!P3 BRA `(.L_x_1792) ;  /* 0x0000004400dcb947 */ /* 0x001fec0003800000 */
[----:B------:R-:W-:Y:S01]  /*2d00*/  SHF.R.S32.HI R73, RZ, 0x1f, R72 ;  /* 0x0000001fff497819 */ /* 0x000fe20000011448 */
[----:B------:R-:W-:Y:S01]  /*2d10*/  ULDC.64 UR4, c[0x0][0x300] ;  /* 0x0000c00000047ab9 */ /* 0x000fe20000000a00 */
[----:B-----5:R-:W-:Y:S01]  /*2d20*/  SHF.R.S32.HI R74, RZ, 0x1f, R71 ;  /* 0x0000001fff4a7819 */ /* 0x020fe20000011447 */
[----:B------:R-:W-:Y:S01]  /*2d30*/  IMAD.WIDE.U32 R4, R72, UR4, RZ ;  /* 0x0000000448047c25 */ /* 0x000fe2000f8e00ff */
[----:B------:R-:W-:-:S03]  /*2d40*/  ULDC.64 UR6, c[0x0][0x2e8] ;  /* 0x0000ba0000067ab9 */ /* 0x000fc60000000a00 */
[----:B------:R-:W-:Y:S02]  /*2d50*/  IMAD R7, R73, UR4, RZ ;  /* 0x0000000449077c24 */ /* 0x000fe4000f8e02ff */
[----:B------:R-:W-:Y:S02]  /*2d60*/  IMAD R8, R52, R42, RZ ;  /* 0x0000002a34087224 */ /* 0x000fe400078e02ff */
[----:B------:R-:W-:Y:S01]  /*2d70*/  IMAD R7, R72, UR5, R7 ;  /* 0x0000000548077c24 */ /* 0x000fe2000f8e0207 */
[----:B------:R-:W-:Y:S01]  /*2d80*/  ULDC.64 UR4, c[0x0][0x310] ;  /* 0x0000c40000047ab9 */ /* 0x000fe20000000a00 */
[----:B------:R-:W-:Y:S02]  /*2d90*/  IMAD R75, R42, -0x40, R39 ;  /* 0xffffffc02a4b7824 */ /* 0x000fe400078e0227 */
[----:B------:R-:W-:Y:S02]  /*2da0*/  IMAD R6, R74, UR4, RZ ;  /* 0x000000044a067c24 */ /* 0x000fe4000f8e02ff */
[----:B------:R-:W-:Y:S01]  /*2db0*/  IMAD.IADD R5, R5, 0x1, R7 ;  /* 0x0000000105057824 */ /* 0x000fe200078e0207 */
[----:B------:R-:W-:Y:S01]  /*2dc0*/  VIMNMX R75, R75, 0x40, PT ;  /* 0x000000404b4b7848 */ /* 0x000fe20003fe0100 */
[----:B------:R-:W-:-:S02]  /*2dd0*/  IMAD R7, R71, UR5, R6 ;  /* 0x0000000547077c24 */ /* 0x000fc4000f8e0206 */
[----:B------:R-:W-:Y:S01]  /*2de0*/  IMAD.WIDE.U32 R4, R71, UR4, R4 ;  /* 0x0000000447047c25 */ /* 0x000fe2000f8e0004 */
[----:B------:R-:W-:-:S03]  /*2df0*/  ULDC.64 UR4, c[0x0][0x308] ;  /* 0x0000c20000047ab9 */ /* 0x000fc60000000a00 */
[----:B------:R-:W-:Y:S01]  /*2e00*/  IMAD.IADD R5, R5, 0x1, R7 ;  /* 0x0000000105057824 */ /* 0x000fe200078e0207 */
[----:B------:R-:W-:Y:S01]  /*2e10*/  SHF.R.S32.HI R7, RZ, 0x1f, R42 ;  /* 0x0000001fff077819 */ /* 0x000fe2000001142a */
[----:B------:R-:W-:Y:S02]  /*2e20*/  IMAD R6, R48, R42, RZ ;  /* 0x0000002a30067224 */ /* 0x000fe400078e02ff */
[C---:B------:R-:W-:Y:S01]  /*2e30*/  IMAD.WIDE.U32 R4, R188.reuse, UR4, R4 ;  /* 0x00000004bc047c25 */ /* 0x040fe2000f8e0004 */
[----:B------:R-:W-:Y:S02]  /*2e40*/  ULDC.U8 UR4, c[0x0][0x410] ;  /* 0x0001040000047ab9 */ /* 0x000fe40000000000 */
[----:B------:R-:W-:Y:S01]  /*2e50*/  ISETP.NE.AND P3, PT, RZ, UR4, PT ;  /* 0x00000004ff007c0c */ /* 0x000fe2000bf65270 */
[----:B------:R-:W-:Y:S01]  /*2e60*/  IMAD R80, R188, UR5, R5 ;  /* 0x00000005bc507c24 */ /* 0x000fe2000f8e0205 */
[----:B------:R-:W-:Y:S01]  /*2e70*/  IADD3 R79, P4, R4, UR6, RZ ;  /* 0x00000006044f7c10 */ /* 0x000fe2000ff9e0ff */
[----:B------:R-:W-:-:S02]  /*2e80*/  IMAD R9, R7, R50, R6 ;  /* 0x0000003207097224 */ /* 0x000fc400078e0206 */
[----:B------:R-:W-:Y:S01]  /*2e90*/  IMAD R11, R7, R54, R8 ;  /* 0x00000036070b7224 */ /* 0x000fe200078e0208 */
[----:B------:R-:W-:Y:S01]  /*2ea0*/  IADD3.X R80, R80, UR7, RZ, P4, !PT ;  /* 0x0000000750507c10 */ /* 0x000fe2000a7fe4ff */
[----:B------:R-:W-:-:S04]  /*2eb0*/  IMAD.WIDE.U32 R6, R50, R42, RZ ;  /* 0x0000002a32067225 */ /* 0x000fc800078e00ff */
[----:B------:R-:W-:-:S04]  /*2ec0*/  IMAD.WIDE.U32 R4, R54, R42, RZ ;  /* 0x0000002a36047225 */ /* 0x000fc800078e00ff */
[----:B------:R-:W-:Y:S02]  /*2ed0*/  IMAD.IADD R14, R7, 0x1, R9 ;  /* 0x00000001070e7824 */ /* 0x000fe400078e0209 */
[----:B------:R-:W-:Y:S01]  /*2ee0*/  IMAD.IADD R76, R5, 0x1, R11 ;  /* 0x00000001054c7824 */ /* 0x000fe200078e020b */
[----:B------:R-:W-:Y:S06]  /*2ef0*/  @!P3 BRA `(.L_x_1793) ;  /* 0x00000020009cb947 */ /* 0x000fec0003800000 */
[----:B------:R-:W-:Y:S01]  /*2f00*/  ISETP.GE.AND P3, PT, R187, R75, PT ;  /* 0x0000004bbb00720c */ /* 0x000fe20003f66270 */
[----:B------:R-:W-:Y:S01]  /*2f10*/  BSSY B1, `(.L_x_1794) ;  /* 0x0000017000017945 */ /* 0x000fe20003800000 */
[----:B------:R-:W-:Y:S02]  /*2f20*/  CS2R R8, SRZ ;  /* 0x0000000000087805 */ /* 0x000fe4000001ff00 */
[----:B------:R-:W-:Y:S02]  /*2f30*/  CS2R R30, SRZ ;  /* 0x00000000001e7805 */ /* 0x000fe4000001ff00 */
[----:B------:R-:W-:Y:S02]  /*2f40*/  CS2R R34, SRZ ;  /* 0x0000000000227805 */ /* 0x000fe4000001ff00 */
[----:B------:R-:W-:Y:S02]  /*2f50*/  CS2R R32, SRZ ;  /* 0x0000000000207805 */ /* 0x000fe4000001ff00 */
[----:B------:R-:W-:-:S03]  /*2f60*/  CS2R R68, SRZ ;  /* 0x0000000000447805 */ /* 0x000fc6000001ff00 */
[----:B------:R-:W-:Y:S05]  /*2f70*/  @P3 BRA `(.L_x_1795) ;  /* 0x0000000000403947 */ /* 0x000fea0003800000 */
        /* <DEDUP_REMOVED lines=16> */
.L_x_1795:
[----:B------:R-:W-:Y:S05]  /*3080*/  BSYNC B1 ;  /* 0x0000000000017941 */ /* 0x000fea0003800000 */
.L_x_1794:
[----:B0-----:R-:W-:Y:S01]  /*3090*/  VIADD R10, R187, 0x20 ;  /* 0x00000020bb0a7836 */ /* 0x001fe20000000000 */
[----:B------:R-:W-:Y:S01]  /*30a0*/  BSSY B1, `(.L_x_1796) ;  /* 0x000001c000017945 */ /* 0x000fe20003800000 */
[----:B------:R-:W-:Y:S02]  /*30b0*/  CS2R R26, SRZ ;  /* 0x00000000001a7805 */ /* 0x000fe4000001ff00 */
[----:B------:R-:W-:Y:S01]  /*30c0*/  CS2R R24, SRZ ;  /* 0x0000000000187805 */ /* 0x000fe2000001ff00 */
[----:B-----5:R-:W-:Y:S01]  /*30d0*/  IMAD.MOV.U32 R86, RZ, RZ, R30 ;  /* 0x000000ffff567224 */ /* 0x020fe200078e001e */
[----:B------:R-:W-:Y:S01]  /*30e0*/  ISETP.GE.AND P4, PT, R10, R75, PT ;  /* 0x0000004b0a00720c */ /* 0x000fe20003f86270 */
[----:B------:R-:W-:Y:S01]  /*30f0*/  IMAD.MOV.U32 R88, RZ, RZ, R34 ;  /* 0x000000ffff587224 */ /* 0x000fe200078e0022 */
[----:B------:R-:W-:-:S11]  /*3100*/  CS2R R28, SRZ ;  /* 0x00000000001c7805 */ /* 0x000fd6000001ff00 */
        /* <DEDUP_REMOVED lines=21> */
.L_x_1797:
[----:B------:R-:W-:Y:S05]  /*3260*/  BSYNC B1 ;  /* 0x0000000000017941 */ /* 0x000fea0003800000 */
.L_x_1796:
[----:B------:R-:W-:Y:S01]  /*3270*/  UISETP.NE.AND UP0, UPT, UR61, 0x3, UPT ;  /* 0x000000033d00788c */ /* 0x000fe2000bf05270 */
[----:B------:R-:W-:Y:S02]  /*3280*/  IMAD.MOV.U32 R87, RZ, RZ, R32 ;  /* 0x000000ffff577224 */ /* 0x000fe400078e0020 */
[----:B------:R-:W-:Y:S02]  /*3290*/  IMAD.MOV.U32 R89, RZ, RZ, R68 ;  /* 0x000000ffff597224 */ /* 0x000fe400078e0044 */
[----:B-----5:R-:W-:Y:S01]  /*32a0*/  IMAD.MOV.U32 R82, RZ, RZ, R8 ;  /* 0x000000ffff527224 */ /* 0x020fe200078e0008 */
[----:B------:R-:W-:Y:S01]  /*32b0*/  PLOP3.LUT P5, PT, PT, PT, UP0, 0x80, 0x0 ;  /* 0x000000000000781c */ /* 0x000fe20003faf008 */
[----:B------:R-:W-:Y:S02]  /*32c0*/  IMAD.MOV.U32 R84, RZ, RZ, R26 ;  /* 0x000000ffff547224 */ /* 0x000fe400078e001a */
[----:B------:R-:W-:Y:S02]  /*32d0*/  IMAD.MOV.U32 R83, RZ, RZ, R24 ;  /* 0x000000ffff537224 */ /* 0x000fe400078e0018 */
[----:B------:R-:W-:-:S08]  /*32e0*/  IMAD.MOV.U32 R85, RZ, RZ, R28 ;  /* 0x000000ffff557224 */ /* 0x000fd000078e001c */
[----:B------:R-:W-:Y:S05]  /*32f0*/  @!P5 BRA `(.L_x_1798) ;  /* 0x000000000004d947 */ /* 0x000fea0003800000 */
[----:B------:R-:W-:Y:S01]  /*3300*/  BPT.TRAP 0x1 ;  /* 0x000000040000795c */ /* 0x000fe20000300000 */
.L_x_1798:
[----:B------:R-:W-:Y:S01]  /*3310*/  LEA R76, R185, R22, 0x3 ;  /* 0x00000016b94c7211 */ /* 0x000fe200078e18ff */
[----:B------:R-:W-:Y:S01]  /*3320*/  BSSY B1, `(.L_x_1799) ;  /* 0x0000004000017945 */ /* 0x000fe20003800000 */
[----:B------:R-:W-:-:S04]  /*3330*/  SHF.L.U32 R77, R200, 0x1f, RZ ;  /* 0x0000001fc84d7819 */ /* 0x000fc800000006ff */
[----:B------:R-:W1:Y:S02]  /*3340*/  SYNCS.PHASECHK.TRANS64.TRYWAIT P6, [R76+URZ+0x28490], R77 ;  /* 0x0284904d4c0075a7 */ /* 0x000e6400080c017f */
[----:B-1----:R-:W-:Y:S05]  /*3350*/  @!P6 BRA `(.L_x_1800) ;  /* 0x00000290000ce947 */ /* 0x002fea0003800000 */
.L_x_2184:
[----:B------:R-:W-:Y:S05]  /*3360*/  BSYNC B1 ;  /* 0x0000000000017941 */ /* 0x000fea0003800000 */
.L_x_1799:
[----:B------:R-:W-:-:S03]  /*3370*/  UMOV UR4, 0xffffffff ;  /* 0xffffffff00047882 */ /* 0x000fc60000000000 */
[----:B------:R-:W-:Y:S05]  /*3380*/  BRA.DIV UR4, `(.L_x_1801) ;  /* 0x0000029204147947 */ /* 0x000fea000b800000 */
[----:B------:R2:W3:Y:S04]  /*3390*/  SHFL.IDX PT, R81, R80, RZ, 0x181f ;  /* 0x00181fff50517589 */ /* 0x0004e800000e0000 */
[----:B------:R2:W4:Y:S02]  /*33a0*/  SHFL.IDX PT, R14, R79, RZ, 0x181f ;  /* 0x00181fff4f0e7589 */ /* 0x00052400000e0000 */
.L_x_2188:
[----:B------:R-:W-:Y:S04]  /*33b0*/  BSSY B1, `(.L_x_1802) ;  /* 0x00000ec000017945 */ /* 0x000fe80003800000 */
[----:B------:R-:W-:Y:S05]  /*33c0*/  @P3 BRA `(.L_x_1803) ;  /* 0x0000000c00a83947 */ /* 0x000fea0003800000 */
[----:B------:R-:W-:Y:S04]  /*33d0*/  BSSY B2, `(.L_x_1804) ;  /* 0x0000075000027945 */ /* 0x000fe80003800000 */
        /* <DEDUP_REMOVED lines=9> */
[----:B------:R-:W-:Y:S02]  /*3470*/  SHF.R.U32.HI R13, RZ, 0x18, R35 ;  /* 0x00000018ff0d7819 */ /* 0x000fe40000011623 */
[--C-:B------:R-:W-:Y:S02]  /*3480*/  SHF.R.U32.HI R68, RZ, 0x8, R69.reuse ;  /* 0x00000008ff447819 */ /* 0x100fe40000011645 */
[----:B------:R-:W-:Y:S02]  /*3490*/  LOP3.LUT R15, R69, 0xff, RZ, 0xc0, !PT ;  /* 0x000000ff450f7812 */ /* 0x000fe400078ec0ff */
[----:B------:R-:W-:-:S02]  /*34a0*/  SHF.R.U32.HI R34, RZ, 0x18, R69 ;  /* 0x00000018ff227819 */ /* 0x000fc40000011645 */
[----:B------:R-:W-:Y:S02]  /*34b0*/  SHF.R.U32.HI R92, RZ, 0x10, R35 ;  /* 0x00000010ff5c7819 */ /* 0x000fe40000011623 */
[----:B------:R-:W-:Y:S01]  /*34c0*/  PRMT R13, R13, 0x654, R12 ;  /* 0x000006540d0d7816 */ /* 0x000fe2000000000c */
[----:B------:R-:W-:Y:S01]  /*34d0*/  IMAD.SHL.U32 R12, R91, 0x100, RZ ;  /* 0x000001005b0c7824 */ /* 0x000fe200078e00ff */
[----:B------:R-:W-:Y:S01]  /*34e0*/  PRMT R35, R34, 0x654, R15 ;  /* 0x0000065422237816 */ /* 0x000fe2000000000f */
[----:B------:R-:W-:Y:S01]  /*34f0*/  IMAD.SHL.U32 R34, R68, 0x100, RZ ;  /* 0x0000010044227824 */ /* 0x000fe200078e00ff */
[----:B------:R-:W-:Y:S01]  /*3500*/  SHF.R.U32.HI R90, RZ, 0x10, R69 ;  /* 0x00000010ff5a7819 */ /* 0x000fe20000011645 */
[----:B0-----:R-:W-:Y:S01]  /*3510*/  IMAD.MOV.U32 R15, RZ, RZ, R4 ;  /* 0x000000ffff0f7224 */ /* 0x001fe200078e0004 */
[----:B------:R-:W-:Y:S01]  /*3520*/  LOP3.LUT R13, R13, 0xff00, R12, 0xf8, !PT ;  /* 0x0000ff000d0d7812 */ /* 0x000fe200078ef80c */
[----:B------:R-:W-:Y:S01]  /*3530*/  IMAD.U32 R12, R92, 0x10000, RZ ;  /* 0x000100005c0c7824 */ /* 0x000fe200078e00ff */
[----:B------:R-:W-:Y:S01]  /*3540*/  LOP3.LUT R69, R35, 0xff00, R34, 0xf8, !PT ;  /* 0x0000ff0023457812 */ /* 0x000fe200078ef822 */
[----:B------:R-:W-:Y:S01]  /*3550*/  IMAD.U32 R34, R90, 0x10000, RZ ;  /* 0x000100005a227824 */ /* 0x000fe200078e00ff */
[----:B------:R-:W-:-:S02]  /*3560*/  F2FP.F16.E4M3.UNPACK_B R4, R5 ;  /* 0x00000005ff04723e */ /* 0x000fc400020006ff */
[----:B------:R-:W-:Y:S02]  /*3570*/  F2FP.F16.E4M3.UNPACK_B R35, R89.H1 ;  /* 0x00000059ff23723e */ /* 0x000fe400030006ff */
[----:B------:R-:W-:Y:S02]  /*3580*/  LOP3.LUT R12, R13, 0xff0000, R12, 0xf8, !PT ;  /* 0x00ff00000d0c7812 */ /* 0x000fe400078ef80c */
[----:B------:R-:W-:Y:S01]  /*3590*/  LOP3.LUT R13, R69, 0xff0000, R34, 0xf8, !PT ;  /* 0x00ff0000450d7812 */ /* 0x000fe200078ef822 */
[--C-:B------:R-:W-:Y:S01]  /*35a0*/  HADD2.F32 R34, -RZ, R4.reuse.H1_H1 ;  /* 0x30000004ff227230 */ /* 0x100fe20000004100 */
[----:B------:R-:W-:Y:S01]  /*35b0*/  F2FP.F16.E4M3.UNPACK_B R69, R88.H1 ;  /* 0x00000058ff45723e */ /* 0x000fe200030006ff */
[--C-:B------:R-:W-:Y:S01]  /*35c0*/  HADD2.F32 R93, -RZ, R35.reuse.H0_H0 ;  /* 0x20000023ff5d7230 */ /* 0x100fe20000004100 */
[----:B------:R-:W-:Y:S01]  /*35d0*/  F2FP.F16.E4M3.UNPACK_B R5, R5.H1 ;  /* 0x00000005ff05723e */ /* 0x000fe200030006ff */
[----:B------:R-:W-:Y:S01]  /*35e0*/  HADD2.F32 R4, -RZ, R4.H0_H0 ;  /* 0x20000004ff047230 */ /* 0x000fe20000004100 */
[----:B------:R-:W-:Y:S01]  /*35f0*/  F2FP.F16.E4M3.UNPACK_B R89, R89 ;  /* 0x00000059ff59723e */ /* 0x000fe200020006ff */
[----:B------:R-:W-:-:S02]  /*3600*/  HADD2.F32 R90, -RZ, R35.H1_H1 ;  /* 0x30000023ff5a7230 */ /* 0x000fc40000004100 */
[-C--:B------:R-:W-:Y:S01]  /*3610*/  FMUL.FTZ R95, R34, R93.reuse ;  /* 0x0000005d225f7220 */ /* 0x080fe20000410000 */
[----:B------:R-:W-:Y:S01]  /*3620*/  HADD2.F32 R91, -RZ, R69.H0_H0 ;  /* 0x20000045ff5b7230 */ /* 0x000fe20000004100 */
[----:B------:R-:W-:Y:S01]  /*3630*/  F2FP.F16.E4M3.UNPACK_B R88, R88 ;  /* 0x00000058ff58723e */ /* 0x000fe200020006ff */
[--C-:B------:R-:W-:Y:S02]  /*3640*/  HADD2.F32 R68, -RZ, R5.reuse.H1_H1 ;  /* 0x30000005ff447230 */ /* 0x100fe40000004100 */
[----:B------:R-:W-:Y:S02]  /*3650*/  HADD2.F32 R35, -RZ, R5.H0_H0 ;  /* 0x20000005ff237230 */ /* 0x000fe40000004100 */
[----:B------:R-:W-:Y:S01]  /*3660*/  FMUL.FTZ R5, R4, R93 ;  /* 0x0000005d04057220 */ /* 0x000fe20000410000 */
[----:B------:R-:W-:Y:S02]  /*3670*/  HADD2.F32 R69, -RZ, R69.H1_H1 ;  /* 0x30000045ff457230 */ /* 0x000fe40000004100 */
[-C--:B------:R-:W-:Y:S01]  /*3680*/  FMUL.FTZ R92, R68, R90.reuse ;  /* 0x0000005a445c7220 */ /* 0x080fe20000410000 */
[-C--:B------:R-:W-:Y:S01]  /*3690*/  FFMA.FTZ R4, R4, R91.reuse, -R95 ;  /* 0x0000005b04047223 */ /* 0x080fe2000001085f */
[----:B------:R-:W-:Y:S01]  /*36a0*/  FFMA.FTZ R5, R34, R91, R5 ;  /* 0x0000005b22057223 */ /* 0x000fe20000010005 */
[C---:B------:R-:W-:Y:S01]  /*36b0*/  FMUL.FTZ R93, R35.reuse, R90 ;  /* 0x0000005a235d7220 */ /* 0x040fe20000410000 */
[----:B------:R-:W-:Y:S01]  /*36c0*/  F2FP.F16.E4M3.UNPACK_B R34, R15.H1 ;  /* 0x0000000fff22723e */ /* 0x000fe200030006ff */
[----:B------:R-:W-:Y:S01]  /*36d0*/  FFMA.FTZ R94, R35, R69, -R92 ;  /* 0x00000045235e7223 */ /* 0x000fe2000001085c */
[----:B------:R-:W-:Y:S01]  /*36e0*/  F2FP.F16.E4M3.UNPACK_B R15, R15 ;  /* 0x0000000fff0f723e */ /* 0x000fe200020006ff */
[----:B------:R-:W-:Y:S01]  /*36f0*/  FFMA.FTZ R95, R68, R69, R93 ;  /* 0x00000045445f7223 */ /* 0x000fe2000001005d */
[----:B------:R-:W-:-:S02]  /*3700*/  HADD2.F32 R90, -RZ, R89.H1_H1 ;  /* 0x30000059ff5a7230 */ /* 0x000fc40000004100 */
[--C-:B------:R-:W-:Y:S02]  /*3710*/  HADD2.F32 R68, -RZ, R34.reuse.H0_H0 ;  /* 0x20000022ff447230 */ /* 0x100fe40000004100 */
[----:B------:R-:W-:Y:S02]  /*3720*/  HADD2.F32 R69, -RZ, R34.H1_H1 ;  /* 0x30000022ff457230 */ /* 0x000fe40000004100 */
        /* <DEDUP_REMOVED lines=11> */
[-C--:B------:R-:W-:Y:S01]  /*37e0*/  FFMA.FTZ R15, R34, R88.reuse, -R91 ;  /* 0x00000058220f7223 */ /* 0x080fe2000001085b */
[----:B------:R-:W-:Y:S01]  /*37f0*/  FFMA.FTZ R34, R35, R88, R90 ;  /* 0x0000005823227223 */ /* 0x000fe2000001005a */
[----:B------:R-:W-:-:S02]  /*3800*/  F2FP.F16.E4M3.UNPACK_B R88, R7.H1 ;  /* 0x00000007ff58723e */ /* 0x000fc400030006ff */
[----:B------:R-:W-:Y:S02]  /*3810*/  F2FP.SATFINITE.E4M3.F32.PACK_AB_MERGE_C R35, R95, R94, RZ ;  /* 0x0000005e5f23723e */ /* 0x000fe400048070ff */
[----:B------:R-:W-:Y:S01]  /*3820*/  F2FP.SATFINITE.E4M3.F32.PACK_AB_MERGE_C R68, R69, R68, RZ ;  /* 0x000000444544723e */ /* 0x000fe200048070ff */
[--C-:B------:R-:W-:Y:S01]  /*3830*/  HADD2.F32 R89, -RZ, R88.reuse.H0_H0 ;  /* 0x20000058ff597230 */ /* 0x100fe20000004100 */
[-C--:B------:R-:W-:Y:S01]  /*3840*/  F2FP.F16.E4M3.UNPACK_B R95, R13.reuse.H1 ;  /* 0x0000000dff5f723e */ /* 0x080fe200030006ff */
[----:B------:R-:W-:Y:S01]  /*3850*/  HADD2.F32 R88, -RZ, R88.H1_H1 ;  /* 0x30000058ff587230 */ /* 0x000fe20000004100 */
[----:B------:R-:W-:Y:S02]  /*3860*/  F2FP.F16.E4M3.UNPACK_B R69, R6.H1 ;  /* 0x00000006ff45723e */ /* 0x000fe400030006ff */
[----:B------:R-:W-:Y:S01]  /*3870*/  F2FP.F16.E4M3.UNPACK_B R94, R13 ;  /* 0x0000000dff5e723e */ /* 0x000fe200020006ff */
[----:B------:R-:W-:Y:S01]  /*3880*/  HADD2.F32 R92, -RZ, R95.H1_H1 ;  /* 0x3000005fff5c7230 */ /* 0x000fe20000004100 */
[-C--:B------:R-:W-:Y:S01]  /*3890*/  F2FP.F16.E4M3.UNPACK_B R91, R12.reuse.H1 ;  /* 0x0000000cff5b723e */ /* 0x080fe200030006ff */
[----:B------:R-:W-:Y:S01]  /*38a0*/  HADD2.F32 R13, -RZ, R69.H1_H1 ;  /* 0x30000045ff0d7230 */ /* 0x000fe20000004100 */
[----:B------:R-:W-:Y:S01]  /*38b0*/  F2FP.F16.E4M3.UNPACK_B R90, R12 ;  /* 0x0000000cff5a723e */ /* 0x000fe200020006ff */
[----:B------:R-:W-:-:S02]  /*38c0*/  HADD2.F32 R96, -RZ, R94.H1_H1 ;  /* 0x3000005eff607230 */ /* 0x000fc40000004100 */
[CC--:B------:R-:W-:Y:S01]  /*38d0*/  FMUL.FTZ R12, R88.reuse, R92.reuse ;  /* 0x0000005c580c7220 */ /* 0x0c0fe20000410000 */
[----:B------:R-:W-:Y:S02]  /*38e0*/  HADD2.F32 R69, -RZ, R69.H0_H0 ;  /* 0x20000045ff457230 */ /* 0x000fe40000004100 */
[----:B------:R-:W-:Y:S01]  /*38f0*/  FMUL.FTZ R97, R89, R92 ;  /* 0x0000005c59617220 */ /* 0x000fe20000410000 */
[----:B------:R-:W-:Y:S02]  /*3900*/  HADD2.F32 R93, -RZ, R91.H1_H1 ;  /* 0x3000005bff5d7230 */ /* 0x000fe40000004100 */
[-C--:B------:R-:W-:Y:S01]  /*3910*/  FMUL.FTZ R98, R13, R96.reuse ;  /* 0x000000600d627220 */ /* 0x080fe20000410000 */
[----:B------:R-:W-:Y:S01]  /*3920*/  HADD2.F32 R92, -RZ, R90.H1_H1 ;  /* 0x3000005aff5c7230 */ /* 0x000fe20000004100 */
[----:B------:R-:W-:Y:S01]  /*3930*/  F2FP.F16.E4M3.UNPACK_B R7, R7 ;  /* 0x00000007ff07723e */ /* 0x000fe200020006ff */
[----:B------:R-:W-:Y:S01]  /*3940*/  FMUL.FTZ R96, R69, R96 ;  /* 0x0000006045607220 */ /* 0x000fe20000410000 */
[----:B------:R-:W-:Y:S01]  /*3950*/  F2FP.F16.E4M3.UNPACK_B R6, R6 ;  /* 0x00000006ff06723e */ /* 0x000fe200020006ff */
[-C--:B------:R-:W-:Y:S01]  /*3960*/  FFMA.FTZ R12, R89, R93.reuse, -R12 ;  /* 0x0000005d590c7223 */ /* 0x080fe2000001080c */
[----:B------:R-:W-:Y:S01]  /*3970*/  FFMA.FTZ R97, R88, R93, R97 ;  /* 0x0000005d58617223 */ /* 0x000fe20000010061 */
[-C--:B------:R-:W-:Y:S01]  /*3980*/  FFMA.FTZ R98, R69, R92.reuse, -R98 ;  /* 0x0000005c45627223 */ /* 0x080fe20000010862 */
[----:B------:R-:W-:Y:S01]  /*3990*/  FFMA.FTZ R93, R13, R92, R96 ;  /* 0x0000005c0d5d7223 */ /* 0x000fe20000010060 */
[--C-:B------:R-:W-:Y:S01]  /*39a0*/  HADD2.F32 R13, -RZ, R7.reuse.H0_H0 ;  /* 0x20000007ff0d7230 */ /* 0x100fe20000004100 */
[----:B------:R-:W-:Y:S01]  /*39b0*/  F2FP.SATFINITE.E4M3.F32.PACK_AB_MERGE_C R5, R5, R4, R35 ;  /* 0x000000040505723e */ /* 0x000fe20004807023 */
[----:B------:R-:W-:Y:S01]  /*39c0*/  HADD2.F32 R69, -RZ, R7.H1_H1 ;  /* 0x30000007ff457230 */ /* 0x000fe20000004100 */
[----:B------:R-:W-:Y:S01]  /*39d0*/  F2FP.SATFINITE.E4M3.F32.PACK_AB_MERGE_C R12, R97, R12, RZ ;  /* 0x0000000c610c723e */ /* 0x000fe200048070ff */
[----:B------:R-:W-:Y:S01]  /*39e0*/  HADD2.F32 R92, -RZ, R95.H0_H0 ;  /* 0x2000005fff5c7230 */ /* 0x000fe20000004100 */
[----:B------:R-:W-:Y:S01]  /*39f0*/  F2FP.SATFINITE.E4M3.F32.PACK_AB_MERGE_C R93, R93, R98, RZ ;  /* 0x000000625d5d723e */ /* 0x000fe200048070ff */
[--C-:B------:R-:W-:Y:S01]  /*3a00*/  HADD2.F32 R7, -RZ, R6.reuse.H0_H0 ;  /* 0x20000006ff077230 */ /* 0x100fe20000004100 */
[----:B------:R-:W-:Y:S01]  /*3a10*/  F2FP.SATFINITE.E4M3.F32.PACK_AB_MERGE_C R4, R34, R15, R68 ;  /* 0x0000000f2204723e */ /* 0x000fe20004807044 */
[----:B------:R-:W-:-:S02]  /*3a20*/  HADD2.F32 R6, -RZ, R6.H1_H1 ;  /* 0x30000006ff067230 */ /* 0x000fc40000004100 */
[-C--:B------:R-:W-:Y:S01]  /*3a30*/  FMUL.FTZ R96, R69, R92.reuse ;  /* 0x0000005c45607220 */ /* 0x080fe20000410000 */
[----:B------:R-:W-:Y:S02]  /*3a40*/  HADD2.F32 R94, -RZ, R94.H0_H0 ;  /* 0x2000005eff5e7230 */ /* 0x000fe40000004100 */
[----:B------:R-:W-:Y:S01]  /*3a50*/  FMUL.FTZ R100, R13, R92 ;  /* 0x0000005c0d647220 */ /* 0x000fe20000410000 */
[----:B------:R-:W-:Y:S02]  /*3a60*/  HADD2.F32 R88, -RZ, R91.H0_H0 ;  /* 0x2000005bff587230 */ /* 0x000fe40000004100 */
[----:B------:R-:W-:Y:S02]  /*3a70*/  HADD2.F32 R90, -RZ, R90.H0_H0 ;  /* 0x2000005aff5a7230 */ /* 0x000fe40000004100 */
[CC--:B------:R-:W-:Y:S01]  /*3a80*/  FMUL.FTZ R92, R6.reuse, R94.reuse ;  /* 0x0000005e065c7220 */ /* 0x0c0fe20000410000 */
[----:B------:R-:W-:Y:S01]  /*3a90*/  FMUL.FTZ R89, R7, R94 ;  /* 0x0000005e07597220 */ /* 0x000fe20000410000 */
[-C--:B------:R-:W-:Y:S01]  /*3aa0*/  FFMA.FTZ R96, R13, R88.reuse, -R96 ;  /* 0x000000580d607223 */ /* 0x080fe20000010860 */
[----:B------:R-:W-:Y:S01]  /*3ab0*/  FFMA.FTZ R69, R69, R88, R100 ;  /* 0x0000005845457223 */ /* 0x000fe20000010064 */
[-C--:B------:R-:W-:Y:S01]  /*3ac0*/  FFMA.FTZ R92, R7, R90.reuse, -R92 ;  /* 0x0000005a075c7223 */ /* 0x080fe2000001085c */
[----:B------:R-:W-:-:S03]  /*3ad0*/  FFMA.FTZ R89, R6, R90, R89 ;  /* 0x0000005a06597223 */ /* 0x000fc60000010059 */
[----:B------:R-:W-:Y:S02]  /*3ae0*/  F2FP.SATFINITE.E4M3.F32.PACK_AB_MERGE_C R7, R69, R96, R12 ;  /* 0x000000604507723e */ /* 0x000fe4000480700c */
[----:B------:R-:W-:-:S07]  /*3af0*/  F2FP.SATFINITE.E4M3.F32.PACK_AB_MERGE_C R6, R89, R92, R93 ;  /* 0x0000005c5906723e */ /* 0x000fce000480705d */
.L_x_1807:
[----:B------:R-:W-:Y:S05]  /*3b00*/  BSYNC B3 ;  /* 0x0000000000037941 */ /* 0x000fea0003800000 */
.L_x_1806:
[----:B0-----:R0:W-:Y:S02]  /*3b10*/  ST.E.128 desc[UR36][R10.64], R4 ;  /* 0x000000040a007985 */ /* 0x0011e4000c101d24 */
.L_x_1805:
[----:B------:R-:W-:Y:S05]  /*3b20*/  BSYNC B2 ;  /* 0x0000000000027941 */ /* 0x000fea0003800000 */
.L_x_1804:
        /* <DEDUP_REMOVED lines=13> */
[----:B------:R-:W-:Y:S02]  /*3c00*/  PRMT R12, R15, 0x654, R12 ;  /* 0x000006540f0c7816 */ /* 0x000fe4000000000c */
[----:B------:R-:W-:Y:S01]  /*3c10*/  PRMT R15, R14, 0x654, R13 ;  /* 0x000006540e0f7816 */ /* 0x000fe2000000000d */
[----:B------:R-:W-:Y:S01]  /*3c20*/  IMAD.SHL.U32 R13, R34, 0x100, RZ ;  /* 0x00000100220d7824 */ /* 0x000fe200078e00ff */
[----:B------:R-:W-:Y:S01]  /*3c30*/  SHF.R.U32.HI R31, RZ, 0x10, R31 ;  /* 0x00000010ff1f7819 */ /* 0x000fe2000001161f */
[----:B------:R-:W-:Y:S01]  /*3c40*/  IMAD.SHL.U32 R30, R30, 0x100, RZ ;  /* 0x000001001e1e7824 */ /* 0x000fe200078e00ff */
[----:B------:R-:W-:Y:S01]  /*3c50*/  SHF.R.U32.HI R32, RZ, 0x10, R33 ;  /* 0x00000010ff207819 */ /* 0x000fe20000011621 */
[----:B0-----:R-:W-:Y:S01]  /*3c60*/  IMAD.MOV.U32 R14, RZ, RZ, R4 ;  /* 0x000000ffff0e7224 */ /* 0x001fe200078e0004 */
[----:B------:R-:W-:Y:S01]  /*3c70*/  LOP3.LUT R12, R12, 0xff00, R13, 0xf8, !PT ;  /* 0x0000ff000c0c7812 */ /* 0x000fe200078ef80d */
[----:B------:R-:W-:Y:S01]  /*3c80*/  IMAD.U32 R13, R31, 0x10000, RZ ;  /* 0x000100001f0d7824 */ /* 0x000fe200078e00ff */
[----:B------:R-:W-:Y:S01]  /*3c90*/  LOP3.LUT R15, R15, 0xff00, R30, 0xf8, !PT ;  /* 0x0000ff000f0f7812 */ /* 0x000fe200078ef81e */
[----:B------:R-:W-:Y:S01]  /*3ca0*/  IMAD.U32 R32, R32, 0x10000, RZ ;  /* 0x0001000020207824 */ /* 0x000fe200078e00ff */
[----:B------:R-:W-:-:S02]  /*3cb0*/  F2FP.F16.E4M3.UNPACK_B R30, R87.H1 ;  /* 0x00000057ff1e723e */ /* 0x000fc400030006ff */
[-C--:B------:R-:W-:Y:S02]  /*3cc0*/  F2FP.F16.E4M3.UNPACK_B R4, R5.reuse ;  /* 0x00000005ff04723e */ /* 0x080fe400020006ff */
[----:B------:R-:W-:Y:S01]  /*3cd0*/  LOP3.LUT R12, R12, 0xff0000, R13, 0xf8, !PT ;  /* 0x00ff00000c0c7812 */ /* 0x000fe200078ef80d */
[----:B------:R-:W-:Y:S01]  /*3ce0*/  HADD2.F32 R34, -RZ, R30.H0_H0 ;  /* 0x2000001eff227230 */ /* 0x000fe20000004100 */
        /* <DEDUP_REMOVED lines=23> */
[--C-:B------:R-:W-:Y:S01]  /*3e60*/  HADD2.F32 R32, -RZ, R15.reuse.H1_H1 ;  /* 0x3000000fff207230 */ /* 0x100fe20000004100 */
[----:B------:R-:W-:Y:S01]  /*3e70*/  F2FP.F16.E4M3.UNPACK_B R81, R13 ;  /* 0x0000000dff51723e */ /* 0x000fe200020006ff */
[----:B------:R-:W-:Y:S01]  /*3e80*/  HADD2.F32 R31, -RZ, R15.H0_H0 ;  /* 0x2000000fff1f7230 */ /* 0x000fe20000004100 */
[----:B------:R-:W-:Y:S01]  /*3e90*/  F2FP.F16.E4M3.UNPACK_B R35, R12 ;  /* 0x0000000cff23723e */ /* 0x000fe200020006ff */
[----:B------:R-:W-:-:S02]  /*3ea0*/  HADD2.F32 R87, -RZ, R87.H0_H0 ;  /* 0x20000057ff577230 */ /* 0x000fc40000004100 */
[-C--:B------:R-:W-:Y:S01]  /*3eb0*/  FMUL.FTZ R68, R32, R33.reuse ;  /* 0x0000002120447220 */ /* 0x080fe20000410000 */
[--C-:B------:R-:W-:Y:S02]  /*3ec0*/  HADD2.F32 R30, -RZ, R14.reuse.H1_H1 ;  /* 0x3000000eff1e7230 */ /* 0x100fe40000004100 */
[----:B------:R-:W-:Y:S01]  /*3ed0*/  FMUL.FTZ R33, R31, R33 ;  /* 0x000000211f217220 */ /* 0x000fe20000410000 */
[----:B------:R-:W-:Y:S02]  /*3ee0*/  HADD2.F32 R15, -RZ, R14.H0_H0 ;  /* 0x2000000eff0f7230 */ /* 0x000fe40000004100 */
        /* <DEDUP_REMOVED lines=8> */
[----:B------:R-:W-:Y:S01]  /*3f70*/  F2FP.F16.E4M3.UNPACK_B R33, R7.H1 ;  /* 0x00000007ff21723e */ /* 0x000fe200030006ff */
[--C-:B------:R-:W-:Y:S01]  /*3f80*/  HADD2.F32 R87, -RZ, R81.reuse.H1_H1 ;  /* 0x30000051ff577230 */ /* 0x100fe20000004100 */
[----:B------:R-:W-:Y:S01]  /*3f90*/  F2FP.F16.E4M3.UNPACK_B R86, R13.H1 ;  /* 0x0000000dff56723e */ /* 0x000fe200030006ff */
[----:B------:R-:W-:Y:S01]  /*3fa0*/  HADD2.F32 R81, -RZ, R81.H0_H0 ;  /* 0x20000051ff517230 */ /* 0x000fe20000004100 */
[----:B------:R-:W-:Y:S01]  /*3fb0*/  F2FP.SATFINITE.E4M3.F32.PACK_AB_MERGE_C R31, R32, R31, RZ ;  /* 0x0000001f201f723e */ /* 0x000fe200048070ff */
[--C-:B------:R-:W-:Y:S01]  /*3fc0*/  HADD2.F32 R34, -RZ, R33.reuse.H0_H0 ;  /* 0x20000021ff227230 */ /* 0x100fe20000004100 */
[----:B------:R-:W-:Y:S01]  /*3fd0*/  F2FP.SATFINITE.E4M3.F32.PACK_AB_MERGE_C R30, R88, R69, RZ ;  /* 0x00000045581e723e */ /* 0x000fe200048070ff */
[----:B------:R-:W-:Y:S01]  /*3fe0*/  HADD2.F32 R33, -RZ, R33.H1_H1 ;  /* 0x30000021ff217230 */ /* 0x000fe20000004100 */
[----:B------:R-:W-:Y:S01]  /*3ff0*/  F2FP.F16.E4M3.UNPACK_B R32, R6.H1 ;  /* 0x00000006ff20723e */ /* 0x000fe200030006ff */
[----:B------:R-:W-:Y:S01]  /*4000*/  HADD2.F32 R88, -RZ, R86.H1_H1 ;  /* 0x30000056ff587230 */ /* 0x000fe20000004100 */
[----:B------:R-:W-:Y:S01]  /*4010*/  F2FP.F16.E4M3.UNPACK_B R68, R12.H1 ;  /* 0x0000000cff44723e */ /* 0x000fe200030006ff */
[----:B------:R-:W-:Y:S01]  /*4020*/  HADD2.F32 R12, -RZ, R35.H1_H1 ;  /* 0x30000023ff0c7230 */ /* 0x000fe20000004100 */
[----:B------:R-:W-:Y:S01]  /*4030*/  F2FP.F16.E4M3.UNPACK_B R7, R7 ;  /* 0x00000007ff07723e */ /* 0x000fe200020006ff */
[----:B------:R-:W-:-:S02]  /*4040*/  HADD2.F32 R13, -RZ, R32.H1_H1 ;  /* 0x30000020ff0d7230 */ /* 0x000fc40000004100 */
[-C--:B------:R-:W-:Y:S01]  /*4050*/  FMUL.FTZ R89, R33, R88.reuse ;  /* 0x0000005821597220 */ /* 0x080fe20000410000 */
[----:B------:R-:W-:Y:S02]  /*4060*/  HADD2.F32 R69, -RZ, R68.H1_H1 ;  /* 0x30000044ff457230 */ /* 0x000fe40000004100 */
[C---:B------:R-:W-:Y:S01]  /*4070*/  FMUL.FTZ R90, R34.reuse, R88 ;  /* 0x00000058225a7220 */ /* 0x040fe20000410000 */
[----:B------:R-:W-:Y:S01]  /*4080*/  HADD2.F32 R32, -RZ, R32.H0_H0 ;  /* 0x20000020ff207230 */ /* 0x000fe20000004100 */
[----:B------:R-:W-:Y:S01]  /*4090*/  F2FP.F16.E4M3.UNPACK_B R6, R6 ;  /* 0x00000006ff06723e */ /* 0x000fe200020006ff */
[----:B------:R-:W-:Y:S02]  /*40a0*/  HADD2.F32 R86, -RZ, R86.H0_H0 ;  /* 0x20000056ff567230 */ /* 0x000fe40000004100 */
[----:B------:R-:W-:Y:S01]  /*40b0*/  FFMA.FTZ R88, R34, R69, -R89 ;  /* 0x0000004522587223 */ /* 0x000fe20000010859 */
[-C--:B------:R-:W-:Y:S01]  /*40c0*/  FMUL.FTZ R89, R13, R87.reuse ;  /* 0x000000570d597220 */ /* 0x080fe20000410000 */
[----:B------:R-:W-:Y:S01]  /*40d0*/  FMUL.FTZ R34, R32, R87 ;  /* 0x0000005720227220 */ /* 0x000fe20000410000 */
[----:B------:R-:W-:Y:S01]  /*40e0*/  FFMA.FTZ R69, R33, R69, R90 ;  /* 0x0000004521457223 */ /* 0x000fe2000001005a */
[----:B------:R-:W-:-:S02]  /*40f0*/  HADD2.F32 R68, -RZ, R68.H0_H0 ;  /* 0x20000044ff447230 */ /* 0x000fc40000004100 */
[-C--:B------:R-:W-:Y:S01]  /*4100*/  FFMA.FTZ R89, R32, R12.reuse, -R89 ;  /* 0x0000000c20597223 */ /* 0x080fe20000010859 */
[----:B------:R-:W-:Y:S01]  /*4110*/  FFMA.FTZ R34, R13, R12, R34 ;  /* 0x0000000c0d227223 */ /* 0x000fe20000010022 */
[--C-:B------:R-:W-:Y:S01]  /*4120*/  HADD2.F32 R12, -RZ, R7.reuse.H0_H0 ;  /* 0x20000007ff0c7230 */ /* 0x100fe20000004100 */
[----:B------:R-:W-:Y:S01]  /*4130*/  F2FP.SATFINITE.E4M3.F32.PACK_AB_MERGE_C R69, R69, R88, RZ ;  /* 0x000000584545723e */ /* 0x000fe200048070ff */
[----:B------:R-:W-:Y:S01]  /*4140*/  HADD2.F32 R13, -RZ, R7.H1_H1 ;  /* 0x30000007ff0d7230 */ /* 0x000fe20000004100 */
[----:B------:R-:W-:Y:S01]  /*4150*/  F2FP.SATFINITE.E4M3.F32.PACK_AB_MERGE_C R5, R5, R4, R30 ;  /* 0x000000040505723e */ /* 0x000fe2000480701e */
[--C-:B------:R-:W-:Y:S01]  /*4160*/  HADD2.F32 R7, -RZ, R6.reuse.H0_H0 ;  /* 0x20000006ff077230 */ /* 0x100fe20000004100 */
[----:B------:R-:W-:Y:S01]  /*4170*/  F2FP.SATFINITE.E4M3.F32.PACK_AB_MERGE_C R34, R34, R89, RZ ;  /* 0x000000592222723e */ /* 0x000fe200048070ff */
[----:B------:R-:W-:Y:S02]  /*4180*/  HADD2.F32 R6, -RZ, R6.H1_H1 ;  /* 0x30000006ff067230 */ /* 0x000fe40000004100 */
[----:B------:R-:W-:Y:S01]  /*4190*/  FMUL.FTZ R33, R13, R86 ;  /* 0x000000560d217220 */ /* 0x000fe20000410000 */
[----:B------:R-:W-:-:S02]  /*41a0*/  HADD2.F32 R35, -RZ, R35.H0_H0 ;  /* 0x20000023ff237230 */ /* 0x000fc40000004100 */
[----:B------:R-:W-:Y:S01]  /*41b0*/  FMUL.FTZ R86, R12, R86 ;  /* 0x000000560c567220 */ /* 0x000fe20000410000 */
[----:B------:R-:W-:Y:S01]  /*41c0*/  F2FP.SATFINITE.E4M3.F32.PACK_AB_MERGE_C R4, R15, R14, R31 ;  /* 0x0000000e0f04723e */ /* 0x000fe2000480701f */
[-C--:B------:R-:W-:Y:S01]  /*41d0*/  FMUL.FTZ R32, R6, R81.reuse ;  /* 0x0000005106207220 */ /* 0x080fe20000410000 */
[----:B------:R-:W-:Y:S01]  /*41e0*/  FMUL.FTZ R81, R7, R81 ;  /* 0x0000005107517220 */ /* 0x000fe20000410000 */
[-C--:B------:R-:W-:Y:S01]  /*41f0*/  FFMA.FTZ R33, R12, R68.reuse, -R33 ;  /* 0x000000440c217223 */ /* 0x080fe20000010821 */
[----:B------:R-:W-:Y:S01]  /*4200*/  FFMA.FTZ R86, R13, R68, R86 ;  /* 0x000000440d567223 */ /* 0x000fe20000010056 */
[-C--:B------:R-:W-:Y:S01]  /*4210*/  FFMA.FTZ R32, R7, R35.reuse, -R32 ;  /* 0x0000002307207223 */ /* 0x080fe20000010820 */
[----:B------:R-:W-:-:S03]  /*4220*/  FFMA.FTZ R81, R6, R35, R81 ;  /* 0x0000002306517223 */ /* 0x000fc60000010051 */
[----:B------:R-:W-:Y:S02]  /*4230*/  F2FP.SATFINITE.E4M3.F32.PACK_AB_MERGE_C R7, R86, R33, R69 ;  /* 0x000000215607723e */ /* 0x000fe40004807045 */
[----:B------:R-:W-:-:S07]  /*4240*/  F2FP.SATFINITE.E4M3.F32.PACK_AB_MERGE_C R6, R81, R32, R34 ;  /* 0x000000205106723e */ /* 0x000fce0004807022 */
.L_x_1809:
[----:B------:R-:W-:Y:S05]  /*4250*/  BSYNC B2 ;  /* 0x0000000000027941 */ /* 0x000fea0003800000 */
.L_x_1808:
[----:B0-----:R0:W-:Y:S02]  /*4260*/  ST.E.128 desc[UR36][R10.64], R4 ;  /* 0x000000040a007985 */ /* 0x0011e4000c101d24 */
.L_x_1803:
[----:B------:R-:W-:Y:S05]  /*4270*/  BSYNC B1 ;  /* 0x0000000000017941 */ /* 0x000fea0003800000 */
.L_x_1802:
[----:B------:R-:W-:-:S03]  /*4280*/  UMOV UR4, 0xffffffff ;  /* 0xffffffff00047882 */ /* 0x000fc60000000000 */
[----:B------:R-:W-:Y:S05]  /*4290*/  BRA.DIV UR4, `(.L_x_1810) ;  /* 0x0000028204987947 */ /* 0x000fea000b800000 */
[----:B--2---:R-:W2:Y:S04]  /*42a0*/  SHFL.IDX PT, R80, R80, 0x1, 0x181f ;  /* 0x00381f0050507f89 */ /* 0x004ea800000e0000 */
[----:B----4-:R4:W0:Y:S02]  /*42b0*/  SHFL.IDX PT, R14, R79, 0x1, 0x181f ;  /* 0x00381f004f0e7f89 */ /* 0x01082400000e0000 */
.L_x_2192:
[----:B------:R-:W-:Y:S05]  /*42c0*/  @P4 BRA `(.L_x_1811) ;  /* 0x0000003400744947 */ /* 0x000fea0003800000 */
[----:B------:R-:W-:Y:S04]  /*42d0*/  BSSY B1, `(.L_x_1812) ;  /* 0x0000076000017945 */ /* 0x000fe80003800000 */
[----:B------:R-:W-:Y:S05]  /*42e0*/  @P1 BRA `(.L_x_1813) ;  /* 0x0000000400d01947 */ /* 0x000fea0003800000 */
[----:B0-----:R0:W0:Y:S01]  /*42f0*/  LDS.128 R4, [R70+0x21000] ;  /* 0x0210000046047984 */ /* 0x0010220000000c00 */
[----:B------:R-:W-:Y:S01]  /*4300*/  IADD3 R10, P3, R16, R14, RZ ;  /* 0x0000000e100a7210 */ /* 0x000fe20007f7e0ff */
[----:B------:R-:W-:Y:S04]  /*4310*/  BSSY B2, `(.L_x_1814) ;  /* 0x0000070000027945 */ /* 0x000fe80003800000 */
[----:B--2---:R-:W-:Y:S01]  /*4320*/  IMAD.X R11, R80, 0x1, R17, P3 ;  /* 0x00000001500b7824 */ /* 0x004fe200018e0611 */
[----:B------:R-:W-:-:S13]  /*4330*/  ISETP.GE.AND P3, PT, R18, R78, PT ;  /* 0x0000004e1200720c */ /* 0x000fda0003f66270 */
[----:B------:R-:W-:Y:S05]  /*4340*/  @P3 BRA `(.L_x_1815) ;  /* 0x0000000400b03947 */ /* 0x000fea0003800000 */
[----:B------:R-:W-:Y:S02]  /*4350*/  SHF.R.U32.HI R15, RZ, 0x8, R29 ;  /* 0x00000008ff0f7819 */ /* 0x000fe4000001161d */
[--C-:B------:R-:W-:Y:S02]  /*4360*/  SHF.R.U32.HI R33, RZ, 0x18, R27.reuse ;  /* 0x00000018ff217819 */ /* 0x100fe4000001161b */
[----:B------:R-:W-:Y:S02]  /*4370*/  LOP3.LUT R12, R27, 0xff, RZ, 0xc0, !PT ;  /* 0x000000ff1b0c7812 */ /* 0x000fe400078ec0ff */
[----:B------:R-:W-:Y:S02]  /*4380*/  SHF.R.U32.HI R31, RZ, 0x8, R27 ;  /* 0x00000008ff1f7819 */ /* 0x000fe4000001161b */
[----:B------:R-:W-:Y:S02]  /*4390*/  SHF.R.U32.HI R26, RZ, 0x18, R29 ;  /* 0x00000018ff1a7819 */ /* 0x000fe4000001161d */
[----:B------:R-:W-:-:S02]  /*43a0*/  LOP3.LUT R13, R29, 0xff, RZ, 0xc0, !PT ;  /* 0x000000ff1d0d7812 */ /* 0x000fc400078ec0ff */
[----:B------:R-:W-:Y:S02]  /*43b0*/  SHF.R.U32.HI R30, RZ, 0x10, R27 ;  /* 0x00000010ff1e7819 */ /* 0x000fe4000001161b */
[----:B------:R-:W-:Y:S01]  /*43c0*/  SHF.R.U32.HI R28, RZ, 0x10, R29 ;  /* 0x00000010ff1c7819 */ /* 0x000fe2000001161d */
[----:B------:R-:W-:Y:S01]  /*43d0*/  IMAD.SHL.U32 R29, R15, 0x100, RZ ;  /* 0x000001000f1d7824 */ /* 0x000fe200078e00ff */
[----:B------:R-:W-:Y:S01]  /*43e0*/  PRMT R12, R33, 0x654, R12 ;  /* 0x00000654210c7816 */ /* 0x000fe2000000000c */
[----:B0-----:R-:W-:Y:S01]  /*43f0*/  IMAD.MOV.U32 R15, RZ, RZ, R4 ;  /* 0x000000ffff0f7224 */ /* 0x001fe200078e0004 */
[----:B------:R-:W-:Y:S02]  /*4400*/  SHF.L.U32 R27, R31, 0x8, RZ ;  /* 0x000000081f1b7819 */ /* 0x000fe400000006ff */
[----:B------:R-:W-:Y:S01]  /*4410*/  PRMT R26, R26, 0x654, R13 ;  /* 0x000006541a1a7816 */ /* 0x000fe2000000000d */
[----:B------:R-:W-:Y:S01]  /*4420*/  IMAD.MOV.U32 R13, RZ, RZ, R5 ;  /* 0x000000ffff0d7224 */ /* 0x000fe200078e0005 */
        /* <DEDUP_REMOVED lines=32> */
[----:B------:R-:W-:Y:S01]  /*4630*/  HADD2.F32 R29, -RZ, R26.H1_H1 ;  /* 0x3000001aff1d7230 */ /* 0x000fe20000004100 */
[----:B---3--:R-:W-:Y:S01]  /*4640*/  F2FP.SATFINITE.E4M3.F32.PACK_AB_MERGE_C R81, R35, R34, RZ ;  /* 0x000000222351723e */ /* 0x008fe200048070ff */
[--C-:B------:R-:W-:Y:S02]  /*4650*/  HADD2.F32 R26, -RZ, R15.reuse.H0_H0 ;  /* 0x2000000fff1a7230 */ /* 0x100fe40000004100 */
[-C--:B------:R-:W-:Y:S01]  /*4660*/  FMUL.FTZ R32, R28, R30.reuse ;  /* 0x0000001e1c207220 */ /* 0x080fe20000410000 */
[----:B------:R-:W-:Y:S02]  /*4670*/  HADD2.F32 R27, -RZ, R15.H1_H1 ;  /* 0x3000000fff1b7230 */ /* 0x000fe40000004100 */
[----:B------:R-:W-:Y:S01]  /*4680*/  FMUL.FTZ R33, R29, R30 ;  /* 0x0000001e1d217220 */ /* 0x000fe20000410000 */
[----:B------:R-:W-:Y:S01]  /*4690*/  HADD2.F32 R85, -RZ, R85.H0_H0 ;  /* 0x20000055ff557230 */ /* 0x000fe20000004100 */
[----:B------:R-:W-:Y:S01]  /*46a0*/  F2FP.F16.E4M3.UNPACK_B R34, R12.H1 ;  /* 0x0000000cff22723e */ /* 0x000fe200030006ff */
[----:B------:R-:W-:-:S02]  /*46b0*/  HADD2.F32 R15, -RZ, R84.H1_H1 ;  /* 0x30000054ff0f7230 */ /* 0x000fc40000004100 */
[----:B------:R-:W-:Y:S02]  /*46c0*/  HADD2.F32 R84, -RZ, R84.H0_H0 ;  /* 0x20000054ff547230 */ /* 0x000fe40000004100 */
[-C--:B------:R-:W-:Y:S01]  /*46d0*/  FMUL.FTZ R31, R27, R85.reuse ;  /* 0x000000551b1f7220 */ /* 0x080fe20000410000 */
[----:B------:R-:W-:Y:S01]  /*46e0*/  FMUL.FTZ R30, R26, R85 ;  /* 0x000000551a1e7220 */ /* 0x000fe20000410000 */
[-C--:B------:R-:W-:Y:S01]  /*46f0*/  FFMA.FTZ R33, R28, R15.reuse, -R33 ;  /* 0x0000000f1c217223 */ /* 0x080fe20000010821 */
[----:B------:R-:W-:Y:S01]  /*4700*/  FFMA.FTZ R32, R29, R15, R32 ;  /* 0x0000000f1d207223 */ /* 0x000fe20000010020 */
[-C--:B------:R-:W-:Y:S01]  /*4710*/  FFMA.FTZ R15, R26, R84.reuse, -R31 ;  /* 0x000000541a0f7223 */ /* 0x080fe2000001081f */
[----:B------:R-:W-:Y:S01]  /*4720*/  F2FP.F16.E4M3.UNPACK_B R28, R7.H1 ;  /* 0x00000007ff1c723e */ /* 0x000fe200030006ff */
[----:B------:R-:W-:Y:S01]  /*4730*/  FFMA.FTZ R26, R27, R84, R30 ;  /* 0x000000541b1a7223 */ /* 0x000fe2000001001e */
[----:B------:R-:W-:Y:S01]  /*4740*/  F2FP.F16.E4M3.UNPACK_B R27, R6.H1 ;  /* 0x00000006ff1b723e */ /* 0x000fe200030006ff */
[----:B------:R-:W-:Y:S01]  /*4750*/  HADD2.F32 R68, -RZ, R34.H1_H1 ;  /* 0x30000022ff447230 */ /* 0x000fe20000004100 */
[----:B----4-:R-:W-:Y:S01]  /*4760*/  F2FP.SATFINITE.E4M3.F32.PACK_AB_MERGE_C R79, R32, R33, RZ ;  /* 0x00000021204f723e */ /* 0x010fe200048070ff */
[--C-:B------:R-:W-:Y:S01]  /*4770*/  HADD2.F32 R29, -RZ, R28.reuse.H0_H0 ;  /* 0x2000001cff1d7230 */ /* 0x100fe20000004100 */
[----:B------:R-:W-:Y:S01]  /*4780*/  F2FP.F16.E4M3.UNPACK_B R33, R12 ;  /* 0x0000000cff21723e */ /* 0x000fe200020006ff */
[----:B------:R-:W-:Y:S01]  /*4790*/  HADD2.F32 R28, -RZ, R28.H1_H1 ;  /* 0x3000001cff1c7230 */ /* 0x000fe20000004100 */
[-C--:B------:R-:W-:Y:S01]  /*47a0*/  F2FP.F16.E4M3.UNPACK_B R30, R5.reuse ;  /* 0x00000005ff1e723e */ /* 0x080fe200020006ff */
[----:B------:R-:W-:Y:S01]  /*47b0*/  HADD2.F32 R12, -RZ, R27.H1_H1 ;  /* 0x3000001bff0c7230 */ /* 0x000fe20000004100 */
[----:B------:R-:W-:Y:S01]  /*47c0*/  F2FP.F16.E4M3.UNPACK_B R31, R5.H1 ;  /* 0x00000005ff1f723e */ /* 0x000fe200030006ff */
[----:B------:R-:W-:-:S02]  /*47d0*/  HADD2.F32 R35, -RZ, R33.H1_H1 ;  /* 0x30000021ff237230 */ /* 0x000fc40000004100 */
        /* <DEDUP_REMOVED lines=12> */
[----:B------:R-:W-:Y:S02]  /*48a0*/  HADD2.F32 R5, -RZ, R6.H0_H0 ;  /* 0x20000006ff057230 */ /* 0x000fe40000004100 */
[-C--:B------:R-:W-:Y:S01]  /*48b0*/  FFMA.FTZ R69, R28, R32.reuse, R69 ;  /* 0x000000201c457223 */ /* 0x080fe20000010045 */
[----:B------:R-:W-:Y:S02]  /*48c0*/  HADD2.F32 R7, -RZ, R7.H1_H1 ;  /* 0x30000007ff077230 */ /* 0x000fe40000004100 */
[----:B------:R-:W-:Y:S01]  /*48d0*/  FFMA.FTZ R84, R29, R32, -R84 ;  /* 0x000000201d547223 */ /* 0x000fe20000010854 */
[----:B------:R-:W-:Y:S01]  /*48e0*/  HADD2.F32 R34, -RZ, R34.H0_H0 ;  /* 0x20000022ff227230 */ /* 0x000fe20000004100 */
[----:B------:R-:W-:Y:S01]  /*48f0*/  F2FP.SATFINITE.E4M3.F32.PACK_AB_MERGE_C R35, R35, R68, RZ ;  /* 0x000000442323723e */ /* 0x000fe200048070ff */
[----:B------:R-:W-:-:S02]  /*4900*/  HADD2.F32 R6, -RZ, R6.H1_H1 ;  /* 0x30000006ff067230 */ /* 0x000fc40000004100 */
[----:B------:R-:W-:Y:S02]  /*4910*/  HADD2.F32 R33, -RZ, R33.H0_H0 ;  /* 0x20000021ff217230 */ /* 0x000fe40000004100 */
        /* <DEDUP_REMOVED lines=15> */
.L_x_1815:
[----:B------:R-:W-:Y:S05]  /*4a10*/  BSYNC B2 ;  /* 0x0000000000027941 */ /* 0x000fea0003800000 */
.L_x_1814:
[----:B0-----:R0:W-:Y:S02]  /*4a20*/  ST.E.128 desc[UR36][R10.64], R4 ;  /* 0x000000040a007985 */ /* 0x0011e4000c101d24 */
.L_x_1813:
[----:B------:R-:W-:Y:S05]  /*4a30*/  BSYNC B1 ;  /* 0x0000000000017941 */ /* 0x000fea0003800000 */
.L_x_1812:
[----:B------:R-:W-:Y:S05]  /*4a40*/  @P2 BRA `(.L_x_1811) ;  /* 0x0000002c00942947 */ /* 0x000fea0003800000 */
[----:B0-----:R0:W0:Y:S01]  /*4a50*/  LDS.128 R4, [R70+0x23000] ;  /* 0x0230000046047984 */ /* 0x0010220000000c00 */
[----:B------:R-:W-:Y:S01]  /*4a60*/  IADD3 R10, P3, R184, R14, RZ ;  /* 0x0000000eb80a7210 */ /* 0x000fe20007f7e0ff */
[----:B------:R-:W-:Y:S04]  /*4a70*/  BSSY B1, `(.L_x_1816) ;  /* 0x000006d000017945 */ /* 0x000fe80003800000 */
[----:B--2---:R-:W-:Y:S01]  /*4a80*/  IMAD.X R11, R80, 0x1, R193, P3 ;  /* 0x00000001500b7824 */ /* 0x004fe200018e06c1 */
[----:B------:R-:W-:-:S13]  /*4a90*/  ISETP.GE.AND P3, PT, R190, R78, PT ;  /* 0x0000004ebe00720c */ /* 0x000fda0003f66270 */
[----:B------:R-:W-:Y:S05]  /*4aa0*/  @P3 BRA `(.L_x_1817) ;  /* 0x0000000400a43947 */ /* 0x000fea0003800000 */
[--C-:B------:R-:W-:Y:S02]  /*4ab0*/  SHF.R.U32.HI R26, RZ, 0x10, R9.reuse ;  /* 0x00000010ff1a7819 */ /* 0x100fe40000011609 */
[--C-:B------:R-:W-:Y:S02]  /*4ac0*/  SHF.R.U32.HI R15, RZ, 0x8, R9.reuse ;  /* 0x00000008ff0f7819 */ /* 0x100fe40000011609 */
[----:B------:R-:W-:Y:S02]  /*4ad0*/  LOP3.LUT R8, R9, 0xff, RZ, 0xc0, !PT ;  /* 0x000000ff09087812 */ /* 0x000fe400078ec0ff */
[----:B------:R-:W-:Y:S02]  /*4ae0*/  SHF.R.U32.HI R9, RZ, 0x18, R9 ;  /* 0x00000018ff097819 */ /* 0x000fe40000011609 */
[--C-:B------:R-:W-:Y:S02]  /*4af0*/  SHF.R.U32.HI R13, RZ, 0x8, R25.reuse ;  /* 0x00000008ff0d7819 */ /* 0x100fe40000011619 */
[----:B------:R-:W-:Y:S01]  /*4b00*/  PRMT R12, R9, 0x654, R8 ;  /* 0x00000654090c7816 */ /* 0x000fe20000000008 */
[----:B------:R-:W-:Y:S01]  /*4b10*/  IMAD.SHL.U32 R9, R15, 0x100, RZ ;  /* 0x000001000f097824 */ /* 0x000fe200078e00ff */
[----:B------:R-:W-:Y:S01]  /*4b20*/  SHF.R.U32.HI R24, RZ, 0x10, R25 ;  /* 0x00000010ff187819 */ /* 0x000fe20000011619 */
[----:B------:R-:W-:Y:S01]  /*4b30*/  IMAD.SHL.U32 R13, R13, 0x100, RZ ;  /* 0x000001000d0d7824 */ /* 0x000fe200078e00ff */
[----:B------:R-:W-:Y:S01]  /*4b40*/  LOP3.LUT R14, R25, 0xff0000ff, RZ, 0xc0, !PT ;  /* 0xff0000ff190e7812 */ /* 0x000fe200078ec0ff */
[----:B0-----:R-:W-:Y:S01]  /*4b50*/  IMAD.MOV.U32 R8, RZ, RZ, R4 ;  /* 0x000000ffff087224 */ /* 0x001fe200078e0004 */
[----:B------:R-:W-:Y:S01]  /*4b60*/  LOP3.LUT R12, R12, 0xff00, R9, 0xf8, !PT ;  /* 0x0000ff000c0c7812 */ /* 0x000fe200078ef809 */
[----:B------:R-:W-:Y:S01]  /*4b70*/  IMAD.U32 R9, R26, 0x10000, RZ ;  /* 0x000100001a097824 */ /* 0x000fe200078e00ff */
[----:B------:R-:W-:Y:S01]  /*4b80*/  LOP3.LUT R15, R14, 0xff00, R13, 0xf8, !PT ;  /* 0x0000ff000e0f7812 */ /* 0x000fe200078ef80d */
[----:B------:R-:W-:Y:S01]  /*4b90*/  IMAD.U32 R14, R24, 0x10000, RZ ;  /* 0x00010000180e7824 */ /* 0x000fe200078e00ff */
[----:B------:R-:W-:-:S02]  /*4ba0*/  F2FP.F16.E4M3.UNPACK_B R4, R5 ;  /* 0x00000005ff04723e */ /* 0x000fc400020006ff */
[----:B------:R-:W-:Y:S02]  /*4bb0*/  F2FP.F16.E4M3.UNPACK_B R13, R83.H1 ;  /* 0x00000053ff0d723e */ /* 0x000fe400030006ff */
[----:B------:R-:W-:Y:S01]  /*4bc0*/  LOP3.LUT R24, R12, 0xff0000, R9, 0xf8, !PT ;  /* 0x00ff00000c187812 */ /* 0x000fe200078ef809 */
[--C-:B------:R-:W-:Y:S01]  /*4bd0*/  HADD2.F32 R9, -RZ, R4.reuse.H1_H1 ;  /* 0x30000004ff097230 */ /* 0x100fe20000004100 */
[----:B------:R-:W-:Y:S01]  /*4be0*/  LOP3.LUT R27, R15, 0xff0000, R14, 0xf8, !PT ;  /* 0x00ff00000f1b7812 */ /* 0x000fe200078ef80e */
[--C-:B------:R-:W-:Y:S01]  /*4bf0*/  HADD2.F32 R25, -RZ, R13.reuse.H0_H0 ;  /* 0x2000000dff197230 */ /* 0x100fe20000004100 */
[----:B------:R-:W-:Y:S01]  /*4c00*/  F2FP.F16.E4M3.UNPACK_B R14, R82.H1 ;  /* 0x00000052ff0e723e */ /* 0x000fe200030006ff */
[----:B------:R-:W-:Y:S01]  /*4c10*/  HADD2.F32 R4, -RZ, R4.H0_H0 ;  /* 0x20000004ff047230 */ /* 0x000fe20000004100 */
[----:B------:R-:W-:Y:S01]  /*4c20*/  F2FP.F16.E4M3.UNPACK_B R5, R5.H1 ;  /* 0x00000005ff05723e */ /* 0x000fe200030006ff */
[----:B------:R-:W-:Y:S02]  /*4c30*/  HADD2.F32 R26, -RZ, R13.H1_H1 ;  /* 0x3000000dff1a7230 */ /* 0x000fe40000004100 */
[----:B------:R-:W-:Y:S01]  /*4c40*/  FMUL.FTZ R29, R9, R25 ;  /* 0x00000019091d7220 */ /* 0x000fe20000410000 */
[----:B------:R-:W-:-:S02]  /*4c50*/  HADD2.F32 R15, -RZ, R14.H0_H0 ;  /* 0x2000000eff0f7230 */ /* 0x000fc40000004100 */
[----:B------:R-:W-:Y:S01]  /*4c60*/  FMUL.FTZ R28, R4, R25 ;  /* 0x00000019041c7220 */ /* 0x000fe20000410000 */
[--C-:B------:R-:W-:Y:S01]  /*4c70*/  HADD2.F32 R13, -RZ, R5.reuse.H1_H1 ;  /* 0x30000005ff0d7230 */ /* 0x100fe20000004100 */
[----:B------:R-:W-:Y:S01]  /*4c80*/  F2FP.F16.E4M3.UNPACK_B R83, R83 ;  /* 0x00000053ff53723e */ /* 0x000fe200020006ff */
[----:B------:R-:W-:Y:S02]  /*4c90*/  HADD2.F32 R12, -RZ, R5.H0_H0 ;  /* 0x20000005ff0c7230 */ /* 0x000fe40000004100 */
[-C--:B------:R-:W-:Y:S01]  /*4ca0*/  FFMA.FTZ R5, R9, R15.reuse, R28 ;  /* 0x0000000f09057223 */ /* 0x080fe2000001001c */
[----:B------:R-:W-:Y:S02]  /*4cb0*/  HADD2.F32 R14, -RZ, R14.H1_H1 ;  /* 0x3000000eff0e7230 */ /* 0x000fe40000004100 */
[C---:B------:R-:W-:Y:S01]  /*4cc0*/  FMUL.FTZ R25, R13.reuse, R26 ;  /* 0x0000001a0d197220 */ /* 0x040fe20000410000 */
[----:B------:R-:W-:Y:S01]  /*4cd0*/  F2FP.F16.E4M3.UNPACK_B R9, R8.H1 ;  /* 0x00000008ff09723e */ /* 0x000fe200030006ff */
[----:B------:R-:W-:Y:S01]  /*4ce0*/  FMUL.FTZ R26, R12, R26 ;  /* 0x0000001a0c1a7220 */ /* 0x000fe20000410000 */
[----:B------:R-:W-:Y:S01]  /*4cf0*/  FFMA.FTZ R4, R4, R15, -R29 ;  /* 0x0000000f04047223 */ /* 0x000fe2000001081d */
[----:B------:R-:W-:Y:S01]  /*4d00*/  FFMA.FTZ R30, R12, R14, -R25 ;  /* 0x0000000e0c1e7223 */ /* 0x000fe20000010819 */
[----:B------:R-:W-:Y:S01]  /*4d10*/  F2FP.F16.E4M3.UNPACK_B R8, R8 ;  /* 0x00000008ff08723e */ /* 0x000fe200020006ff */
[----:B------:R-:W-:Y:S01]  /*4d20*/  FFMA.FTZ R31, R13, R14, R26 ;  /* 0x0000000e0d1f7223 */ /* 0x000fe2000001001a */
[----:B------:R-:W-:Y:S01]  /*4d30*/  F2FP.F16.E4M3.UNPACK_B R82, R82 ;  /* 0x00000052ff52723e */ /* 0x000fe200020006ff */
[----:B------:R-:W-:-:S02]  /*4d40*/  HADD2.F32 R15, -RZ, R83.H1_H1 ;  /* 0x30000053ff0f7230 */ /* 0x000fc40000004100 */
[--C-:B------:R-:W-:Y:S01]  /*4d50*/  HADD2.F32 R12, -RZ, R9.reuse.H0_H0 ;  /* 0x20000009ff0c7230 */ /* 0x100fe20000004100 */
[----:B------:R-:W-:Y:S01]  /*4d60*/  F2FP.SATFINITE.E4M3.F32.PACK_AB_MERGE_C R33, R31, R30, RZ ;  /* 0x0000001e1f21723e */ /* 0x000fe200048070ff */
[----:B------:R-:W-:Y:S02]  /*4d70*/  HADD2.F32 R13, -RZ, R9.H1_H1 ;  /* 0x30000009ff0d7230 */ /* 0x000fe40000004100 */
[----:B------:R-:W-:Y:S02]  /*4d80*/  HADD2.F32 R9, -RZ, R8.H0_H0 ;  /* 0x20000008ff097230 */ /* 0x000fe40000004100 */
[-C--:B------:R-:W-:Y:S01]  /*4d90*/  FMUL.FTZ R28, R12, R15.reuse ;  /* 0x0000000f0c1c7220 */ /* 0x080fe20000410000 */
[----:B------:R-:W-:Y:S02]  /*4da0*/  HADD2.F32 R14, -RZ, R82.H1_H1 ;  /* 0x30000052ff0e7230 */ /* 0x000fe40000004100 */
[----:B------:R-:W-:Y:S01]  /*4db0*/  FMUL.FTZ R25, R13, R15 ;  /* 0x0000000f0d197220 */ /* 0x000fe20000410000 */
[----:B------:R-:W-:Y:S01]  /*4dc0*/  HADD2.F32 R83, -RZ, R83.H0_H0 ;  /* 0x20000053ff537230 */ /* 0x000fe20000004100 */
[----:B------:R-:W-:Y:S01]  /*4dd0*/  F2FP.SATFINITE.E4M3.F32.PACK_AB_MERGE_C R5, R5, R4, R33 ;  /* 0x000000040505723e */ /* 0x000fe20004807021 */
[----:B------:R-:W-:-:S02]  /*4de0*/  HADD2.F32 R8, -RZ, R8.H1_H1 ;  /* 0x30000008ff087230 */ /* 0x000fc40000004100 */
[-C--:B------:R-:W-:Y:S01]  /*4df0*/  FFMA.FTZ R25, R12, R14.reuse, -R25 ;  /* 0x0000000e0c197223 */ /* 0x080fe20000010819 */
[----:B------:R-:W-:Y:S02]  /*4e00*/  HADD2.F32 R82, -RZ, R82.H0_H0 ;  /* 0x20000052ff527230 */ /* 0x000fe40000004100 */
[----:B------:R-:W-:Y:S01]  /*4e10*/  FFMA.FTZ R28, R13, R14, R28 ;  /* 0x0000000e0d1c7223 */ /* 0x000fe2000001001c */
[-C--:B------:R-:W-:Y:S01]  /*4e20*/  F2FP.F16.E4M3.UNPACK_B R14, R24.reuse.H1 ;  /* 0x00000018ff0e723e */ /* 0x080fe200030006ff */
[-C--:B------:R-:W-:Y:S01]  /*4e30*/  FMUL.FTZ R26, R8, R83.reuse ;  /* 0x00000053081a7220 */ /* 0x080fe20000410000 */
[C---:B------:R-:W-:Y:S01]  /*4e40*/  FMUL.FTZ R83, R9.reuse, R83 ;  /* 0x0000005309537220 */ /* 0x040fe20000410000 */
[----:B------:R-:W-:Y:S02]  /*4e50*/  F2FP.F16.E4M3.UNPACK_B R24, R24 ;  /* 0x00000018ff18723e */ /* 0x000fe400020006ff */
[-C--:B------:R-:W-:Y:S01]  /*4e60*/  FFMA.FTZ R29, R9, R82.reuse, -R26 ;  /* 0x00000052091d7223 */ /* 0x080fe2000001081a */
[----:B------:R-:W-:Y:S01]  /*4e70*/  F2FP.SATFINITE.E4M3.F32.PACK_AB_MERGE_C R32, R28, R25, RZ ;  /* 0x000000191c20723e */ /* 0x000fe200048070ff */
[----:B------:R-:W-:Y:S01]  /*4e80*/  FFMA.FTZ R82, R8, R82, R83 ;  /* 0x0000005208527223 */ /* 0x000fe20000010053 */
[----:B------:R-:W-:Y:S01]  /*4e90*/  F2FP.F16.E4M3.UNPACK_B R9, R7.H1 ;  /* 0x00000007ff09723e */ /* 0x000fe200030006ff */
[--C-:B------:R-:W-:Y:S01]  /*4ea0*/  HADD2.F32 R15, -RZ, R14.reuse.H1_H1 ;  /* 0x3000000eff0f7230 */ /* 0x100fe20000004100 */
[-C--:B------:R-:W-:Y:S01]  /*4eb0*/  F2FP.F16.E4M3.UNPACK_B R25, R27.reuse.H1 ;  /* 0x0000001bff19723e */ /* 0x080fe200030006ff */
[----:B------:R-:W-:Y:S01]  /*4ec0*/  HADD2.F32 R14, -RZ, R14.H0_H0 ;  /* 0x2000000eff0e7230 */ /* 0x000fe20000004100 */
[-C--:B------:R-:W-:Y:S01]  /*4ed0*/  F2FP.F16.E4M3.UNPACK_B R8, R6.reuse.H1 ;  /* 0x00000006ff08723e */ /* 0x080fe200030006ff */
[----:B------:R-:W-:Y:S01]  /*4ee0*/  HADD2.F32 R13, -RZ, R9.H1_H1 ;  /* 0x30000009ff0d7230 */ /* 0x000fe20000004100 */
[----:B------:R-:W-:Y:S01]  /*4ef0*/  F2FP.F16.E4M3.UNPACK_B R27, R27 ;  /* 0x0000001bff1b723e */ /* 0x000fe200020006ff */
[----:B------:R-:W-:Y:S01]  /*4f00*/  HADD2.F32 R28, -RZ, R25.H1_H1 ;  /* 0x30000019ff1c7230 */ /* 0x000fe20000004100 */
[----:B------:R-:W-:Y:S01]  /*4f10*/  F2FP.F16.E4M3.UNPACK_B R7, R7 ;  /* 0x00000007ff07723e */ /* 0x000fe200020006ff */
[----:B------:R-:W-:Y:S01]  /*4f20*/  HADD2.F32 R12, -RZ, R9.H0_H0 ;  /* 0x20000009ff0c7230 */ /* 0x000fe20000004100 */
[----:B------:R-:W-:Y:S01]  /*4f30*/  F2FP.F16.E4M3.UNPACK_B R6, R6 ;  /* 0x00000006ff06723e */ /* 0x000fe200020006ff */
[----:B------:R-:W-:-:S02]  /*4f40*/  HADD2.F32 R9, -RZ, R8.H1_H1 ;  /* 0x30000008ff097230 */ /* 0x000fc40000004100 */
[-C--:B------:R-:W-:Y:S01]  /*4f50*/  FMUL.FTZ R31, R13, R28.reuse ;  /* 0x0000001c0d1f7220 */ /* 0x080fe20000410000 */
[--C-:B------:R-:W-:Y:S02]  /*4f60*/  HADD2.F32 R26, -RZ, R27.reuse.H1_H1 ;  /* 0x3000001bff1a7230 */ /* 0x100fe40000004100 */
[C---:B------:R-:W-:Y:S01]  /*4f70*/  FMUL.FTZ R28, R12.reuse, R28 ;  /* 0x0000001c0c1c7220 */ /* 0x040fe20000410000 */
[----:B------:R-:W-:Y:S02]  /*4f80*/  HADD2.F32 R8, -RZ, R8.H0_H0 ;  /* 0x20000008ff087230 */ /* 0x000fe40000004100 */
[----:B------:R-:W-:Y:S01]  /*4f90*/  FFMA.FTZ R30, R12, R15, -R31 ;  /* 0x0000000f0c1e7223 */ /* 0x000fe2000001081f */
[----:B------:R-:W-:Y:S02]  /*4fa0*/  HADD2.F32 R12, -RZ, R24.H1_H1 ;  /* 0x30000018ff0c7230 */ /* 0x000fe40000004100 */
[----:B------:R-:W-:Y:S01]  /*4fb0*/  FMUL.FTZ R31, R9, R26 ;  /* 0x0000001a091f7220 */ /* 0x000fe20000410000 */
[----:B------:R-:W-:-:S02]  /*4fc0*/  HADD2.F32 R27, -RZ, R27.H0_H0 ;  /* 0x2000001bff1b7230 */ /* 0x000fc40000004100 */
[C---:B------:R-:W-:Y:S01]  /*4fd0*/  FMUL.FTZ R26, R8.reuse, R26 ;  /* 0x0000001a081a7220 */ /* 0x040fe20000410000 */
[----:B------:R-:W-:Y:S02]  /*4fe0*/  HADD2.F32 R25, -RZ, R25.H0_H0 ;  /* 0x20000019ff197230 */ /* 0x000fe40000004100 */
[-C--:B------:R-:W-:Y:S01]  /*4ff0*/  FFMA.FTZ R31, R8, R12.reuse, -R31 ;  /* 0x0000000c081f7223 */ /* 0x080fe2000001081f */
[--C-:B------:R-:W-:Y:S02]  /*5000*/  HADD2.F32 R8, -RZ, R7.reuse.H0_H0 ;  /* 0x20000007ff087230 */ /* 0x100fe40000004100 */
[----:B------:R-:W-:Y:S01]  /*5010*/  FFMA.FTZ R26, R9, R12, R26 ;  /* 0x0000000c091a7223 */ /* 0x000fe2000001001a */
[----:B------:R-:W-:Y:S02]  /*5020*/  HADD2.F32 R9, -RZ, R7.H1_H1 ;  /* 0x30000007ff097230 */ /* 0x000fe40000004100 */
[----:B------:R-:W-:Y:S01]  /*5030*/  FFMA.FTZ R15, R13, R15, R28 ;  /* 0x0000000f0d0f7223 */ /* 0x000fe2000001001c */
[----:B------:R-:W-:-:S02]  /*5040*/  HADD2.F32 R7, -RZ, R6.H0_H0 ;  /* 0x20000006ff077230 */ /* 0x000fc40000004100 */
[-C--:B------:R-:W-:Y:S01]  /*5050*/  FMUL.FTZ R28, R8, R25.reuse ;  /* 0x00000019081c7220 */ /* 0x080fe20000410000 */
[----:B------:R-:W-:Y:S02]  /*5060*/  HADD2.F32 R6, -RZ, R6.H1_H1 ;  /* 0x30000006ff067230 */ /* 0x000fe40000004100 */
[C---:B------:R-:W-:Y:S01]  /*5070*/  FMUL.FTZ R13, R9.reuse, R25 ;  /* 0x00000019090d7220 */ /* 0x040fe20000410000 */
[----:B------:R-:W-:Y:S02]  /*5080*/  HADD2.F32 R24, -RZ, R24.H0_H0 ;  /* 0x20000018ff187230 */ /* 0x000fe40000004100 */
[-C--:B------:R-:W-:Y:S01]  /*5090*/  FFMA.FTZ R28, R9, R14.reuse, R28 ;  /* 0x0000000e091c7223 */ /* 0x080fe2000001001c */
[----:B------:R-:W-:Y:S01]  /*50a0*/  F2FP.SATFINITE.E4M3.F32.PACK_AB_MERGE_C R26, R26, R31, RZ ;  /* 0x0000001f1a1a723e */ /* 0x000fe200048070ff */
[-C--:B------:R-:W-:Y:S01]  /*50b0*/  FMUL.FTZ R12, R6, R27.reuse ;  /* 0x0000001b060c7220 */ /* 0x080fe20000410000 */
[----:B------:R-:W-:Y:S01]  /*50c0*/  FMUL.FTZ R27, R7, R27 ;  /* 0x0000001b071b7220 */ /* 0x000fe20000410000 */
[----:B------:R-:W-:Y:S01]  /*50d0*/  FFMA.FTZ R13, R8, R14, -R13 ;  /* 0x0000000e080d7223 */ /* 0x000fe2000001080d */
[----:B------:R-:W-:Y:S01]  /*50e0*/  F2FP.SATFINITE.E4M3.F32.PACK_AB_MERGE_C R15, R15, R30, RZ ;  /* 0x0000001e0f0f723e */ /* 0x000fe200048070ff */
[-C--:B------:R-:W-:Y:S01]  /*50f0*/  FFMA.FTZ R12, R7, R24.reuse, -R12 ;  /* 0x00000018070c7223 */ /* 0x080fe2000001080c */
[----:B------:R-:W-:Y:S01]  /*5100*/  FFMA.FTZ R27, R6, R24, R27 ;  /* 0x00000018061b7223 */ /* 0x000fe2000001001b */
[----:B------:R-:W-:-:S02]  /*5110*/  F2FP.SATFINITE.E4M3.F32.PACK_AB_MERGE_C R4, R82, R29, R32 ;  /* 0x0000001d5204723e */ /* 0x000fc40004807020 */
[----:B------:R-:W-:Y:S02]  /*5120*/  F2FP.SATFINITE.E4M3.F32.PACK_AB_MERGE_C R7, R28, R13, R15 ;  /* 0x0000000d1c07723e */ /* 0x000fe4000480700f */
[----:B------:R-:W-:-:S07]  /*5130*/  F2FP.SATFINITE.E4M3.F32.PACK_AB_MERGE_C R6, R27, R12, R26 ;  /* 0x0000000c1b06723e */ /* 0x000fce000480701a */
.L_x_1817:
[----:B------:R-:W-:Y:S05]  /*5140*/  BSYNC B1 ;  /* 0x0000000000017941 */ /* 0x000fea0003800000 */
.L_x_1816:
[----:B0-----:R0:W-:Y:S01]  /*5150*/  ST.E.128 desc[UR36][R10.64], R4 ;  /* 0x000000040a007985 */ /* 0x0011e2000c101d24 */
[----:B------:R-:W-:Y:S05]  /*5160*/  BRA `(.L_x_1811) ;  /* 0x0000002400cc7947 */ /* 0x000fea0003800000 */
.L_x_1793:
[----:B------:R-:W-:Y:S01]  /*5170*/  VIADD R8, R187, 0x20 ;  /* 0x00000020bb087836 */ /* 0x000fe20000000000 */
[----:B------:R-:W-:Y:S02]  /*5180*/  CS2R R26, SRZ ;  /* 0x00000000001a7805 */ /* 0x000fe4000001ff00 */
[----:B------:R-:W-:Y:S02]  /*5190*/  CS2R R24, SRZ ;  /* 0x0000000000187805 */ /* 0x000fe4000001ff00 */
[----:B------:R-:W-:-:S04]  /*51a0*/  ISETP.GE.AND P3, PT, R8, R75, PT ;  /* 0x0000004b0800720c */ /* 0x000fc80003f66270 */
[----:B------:R-:W-:-:S13]  /*51b0*/  ISETP.GE.OR P3, PT, R16, R78, P3 ;  /* 0x0000004e1000720c */ /* 0x000fda0001f66670 */
[----:B------:R-:W-:Y:S01]  /*51c0*/  @!P3 IADD3 R31, P4, P5, R20, R6, R51 ;  /* 0x00000006141fb210 */ /* 0x000fe20007d9e033 */
[----:B------:R-:W0:Y:S03]  /*51d0*/  @!P3 LDC.64 R10, c[0x0][0x400] ;  /* 0x00010000ff0abb82 */ /* 0x000e260000000a00 */
[----:B------:R-:W-:Y:S02]  /*51e0*/  @!P3 IADD3.X R30, R61, R14, R49, P4, P5 ;  /* 0x0000000e3d1eb210 */ /* 0x000fe400027ea431 */
[----:B------:R-:W-:-:S04]  /*51f0*/  ISETP.GE.AND P4, PT, R187, R75, PT ;  /* 0x0000004bbb00720c */ /* 0x000fc80003f86270 */
[----:B------:R-:W-:-:S13]  /*5200*/  ISETP.GE.OR P4, PT, R16, R78, P4 ;  /* 0x0000004e1000720c */ /* 0x000fda0002786670 */
[----:B------:R-:W1:Y:S08]  /*5210*/  @!P4 LDC.64 R8, c[0x0][0x3e8] ;  /* 0x0000fa00ff08cb82 */ /* 0x000e700000000a00 */
[----:B------:R-:W2:Y:S01]  /*5220*/  @!P4 LDC.64 R12, c[0x0][0x400] ;  /* 0x00010000ff0ccb82 */ /* 0x000ea20000000a00 */
[----:B-1----:R-:W-:Y:S02]  /*5230*/  @!P4 IADD3 R8, P5, P6, R20, R8, R6 ;  /* 0x000000081408c210 */ /* 0x002fe40007ebe006 */
[----:B------:R-:W-:-:S02]  /*5240*/  CS2R R6, SRZ ;  /* 0x0000000000067805 */ /* 0x000fc4000001ff00 */
[----:B------:R-:W-:-:S03]  /*5250*/  @!P4 IADD3.X R9, R61, R9, R14, P5, P6 ;  /* 0x000000093d09c210 */ /* 0x000fc60002fec40e */
[----:B------:R-:W1:Y:S01]  /*5260*/  @!P3 LDC.64 R14, c[0x0][0x3e8] ;  /* 0x0000fa00ff0ebb82 */ /* 0x000e620000000a00 */
[----:B--2---:R-:W-:-:S04]  /*5270*/  @!P4 IADD3 R12, P5, P6, R40, R12, R4 ;  /* 0x0000000c280cc210 */ /* 0x004fc80007ebe004 */
[----:B------:R-:W-:Y:S02]  /*5280*/  @!P4 IADD3.X R13, R64, R13, R76, P5, P6 ;  /* 0x0000000d400dc210 */ /* 0x000fe40002fec44c */
[----:B------:R-:W-:Y:S02]  /*5290*/  @!P3 IADD3 R29, P5, P6, R40, R4, R55 ;  /* 0x00000004281db210 */ /* 0x000fe40007ebe037 */
[----:B------:R-:W-:Y:S01]  /*52a0*/  CS2R R4, SRZ ;  /* 0x0000000000047805 */ /* 0x000fe2000001ff00 */
[----:B------:R-:W2:Y:S01]  /*52b0*/  @!P4 LDG.E.128 R24, desc[UR36][R12.64] ;  /* 0x000000240c18c981 */ /* 0x000ea2000c1e1d00 */
[----:B------:R-:W-:-:S04]  /*52c0*/  @!P3 IADD3.X R28, R64, R76, R53, P5, P6 ;  /* 0x0000004c401cb210 */ /* 0x000fc80002fec435 */
[----:B------:R1:W3:Y:S02]  /*52d0*/  @!P4 LDG.E.128 R4, desc[UR36][R8.64] ;  /* 0x000000240804c981 */ /* 0x0002e4000c1e1d00 */
[----:B-1----:R-:W-:-:S05]  /*52e0*/  @!P3 IADD3 R8, P4, R31, R14, RZ ;  /* 0x0000000e1f08b210 */ /* 0x002fca0007f9e0ff */
[----:B------:R-:W-:Y:S01]  /*52f0*/  @!P3 IMAD.X R9, R30, 0x1, R15, P4 ;  /* 0x000000011e09b824 */ /* 0x000fe200020e060f */
[----:B0-----:R-:W-:Y:S02]  /*5300*/  @!P3 IADD3 R10, P4, R29, R10, RZ ;  /* 0x0000000a1d0ab210 */ /* 0x001fe40007f9e0ff */
[----:B------:R-:W-:Y:S02]  /*5310*/  CS2R R30, SRZ ;  /* 0x00000000001e7805 */ /* 0x000fe4000001ff00 */
[----:B------:R-:W-:Y:S02]  /*5320*/  CS2R R34, SRZ ;  /* 0x0000000000227805 */ /* 0x000fe4000001ff00 */
[----:B------:R-:W-:Y:S02]  /*5330*/  CS2R R32, SRZ ;  /* 0x0000000000207805 */ /* 0x000fe4000001ff00 */
[----:B------:R-:W-:Y:S02]  /*5340*/  @!P3 IADD3.X R11, R28, R11, RZ, P4, !PT ;  /* 0x0000000b1c0bb210 */ /* 0x000fe400027fe4ff */
[----:B------:R-:W-:-:S03]  /*5350*/  CS2R R28, SRZ ;  /* 0x00000000001c7805 */ /* 0x000fc6000001ff00 */
[----:B------:R-:W4:Y:S04]  /*5360*/  @!P3 LDG.E.128 R32, desc[UR36][R10.64] ;  /* 0x000000240a20b981 */ /* 0x000f28000c1e1d00 */
[----:B------:R-:W5:Y:S01]  /*5370*/  @!P3 LDG.E.128 R28, desc[UR36][R8.64] ;  /* 0x00000024081cb981 */ /* 0x000f62000c1e1d00 */
[----:B------:R-:W-:-:S06]  /*5380*/  UISETP.NE.AND UP0, UPT, UR61, 0x3, UPT ;  /* 0x000000033d00788c */ /* 0x000fcc000bf05270 */
[----:B------:R-:W-:Y:S02]  /*5390*/  PLOP3.LUT P5, PT, PT, PT, UP0, 0x80, 0x0 ;  /* 0x000000000000781c */ /* 0x000fe40003faf008 */
[----:B------:R-:W-:Y:S01]  /*53a0*/  ISETP.GE.AND P3, PT, R16, R78, PT ;  /* 0x0000004e1000720c */ /* 0x000fe20003f66270 */
[----:B--2---:R-:W-:Y:S02]  /*53b0*/  IMAD.MOV.U32 R89, RZ, RZ, R26 ;  /* 0x000000ffff597224 */ /* 0x004fe400078e001a */
[----:B------:R-:W-:Y:S02]  /*53c0*/  IMAD.MOV.U32 R92, RZ, RZ, R24 ;  /* 0x000000ffff5c7224 */ /* 0x000fe400078e0018 */
[----:B---3--:R-:W-:Y:S02]  /*53d0*/  IMAD.MOV.U32 R90, RZ, RZ, R6 ;  /* 0x000000ffff5a7224 */ /* 0x008fe400078e0006 */
[----:B------:R-:W-:Y:S02]  /*53e0*/  IMAD.MOV.U32 R91, RZ, RZ, R4 ;  /* 0x000000ffff5b7224 */ /* 0x000fe400078e0004 */
[----:B----4-:R-:W-:-:S02]  /*53f0*/  IMAD.MOV.U32 R84, RZ, RZ, R34 ;  /* 0x000000ffff547224 */ /* 0x010fc400078e0022 */
[----:B------:R-:W-:Y:S02]  /*5400*/  IMAD.MOV.U32 R85, RZ, RZ, R32 ;  /* 0x000000ffff557224 */ /* 0x000fe400078e0020 */
[----:B-----5:R-:W-:Y:S02]  /*5410*/  IMAD.MOV.U32 R78, RZ, RZ, R30 ;  /* 0x000000ffff4e7224 */ /* 0x020fe400078e001e */
[----:B------:R-:W-:Y:S01]  /*5420*/  IMAD.MOV.U32 R82, RZ, RZ, R28 ;  /* 0x000000ffff527224 */ /* 0x000fe200078e001c */
[----:B------:R-:W-:Y:S06]  /*5430*/  @!P5 BRA `(.L_x_1818) ;  /* 0x000000000004d947 */ /* 0x000fec0003800000 */
[----:B------:R-:W-:Y:S01]  /*5440*/  BPT.TRAP 0x1 ;  /* 0x000000040000795c */ /* 0x000fe20000300000 */
.L_x_1818:
[----:B------:R-:W-:Y:S01]  /*5450*/  IMAD R76, R185, 0x8, R22 ;  /* 0x00000008b94c7824 */ /* 0x000fe200078e0216 */
[----:B------:R-:W-:Y:S01]  /*5460*/  SHF.L.U32 R77, R200, 0x1f, RZ ;  /* 0x0000001fc84d7819 */ /* 0x000fe200000006ff */
[----:B------:R-:W0:Y:S01]  /*5470*/  LDC R86, c[0x0][0x2f4] ;  /* 0x0000bd00ff567b82 */ /* 0x000e220000000800 */
[----:B------:R-:W-:Y:S02]  /*5480*/  BSSY B1, `(.L_x_1819) ;  /* 0x0000003000017945 */ /* 0x000fe40003800000 */
[----:B------:R-:W1:Y:S02]  /*5490*/  SYNCS.PHASECHK.TRANS64.TRYWAIT P4, [R76+URZ+0x28490], R77 ;  /* 0x0284904d4c0075a7 */ /* 0x000e64000808017f */
[----:B-1----:R-:W-:Y:S05]  /*54a0*/  @!P4 BRA `(.L_x_1820) ;  /* 0x00000270005cc947 */ /* 0x002fea0003800000 */
.L_x_2193:
[----:B------:R-:W-:Y:S05]  /*54b0*/  BSYNC B1 ;  /* 0x0000000000017941 */ /* 0x000fea0003800000 */
.L_x_1819:
[----:B------:R-:W-:Y:S01]  /*54c0*/  UMOV UR4, 0xffffffff ;  /* 0xffffffff00047882 */ /* 0x000fe20000000000 */
[----:B0-----:R-:W-:Y:S02]  /*54d0*/  IMAD.IADD R88, R86, 0x1, -R57 ;  /* 0x0000000156587824 */ /* 0x001fe400078e0a39 */
[----:B------:R-:W-:Y:S05]  /*54e0*/  BRA.DIV UR4, `(.L_x_1821) ;  /* 0x0000027204607947 */ /* 0x000fea000b800000 */
[----:B------:R0:W2:Y:S04]  /*54f0*/  SHFL.IDX PT, R81, R80, RZ, 0x181f ;  /* 0x00181fff50517589 */ /* 0x0000a800000e0000 */
[----:B------:R0:W3:Y:S02]  /*5500*/  SHFL.IDX PT, R83, R79, RZ, 0x181f ;  /* 0x00181fff4f537589 */ /* 0x0000e400000e0000 */
.L_x_2197:
[----:B------:R-:W-:Y:S01]  /*5510*/  ISETP.GE.OR P4, PT, R187, R75, P1 ;  /* 0x0000004bbb00720c */ /* 0x000fe20000f86670 */
[----:B------:R-:W-:-:S12]  /*5520*/  BSSY B1, `(.L_x_1822) ;  /* 0x00000f5000017945 */ /* 0x000fd80003800000 */
[----:B------:R-:W-:Y:S05]  /*5530*/  @P4 BRA `(.L_x_1823) ;  /* 0x0000000c00cc4947 */ /* 0x000fea0003800000 */
[----:B------:R-:W-:Y:S01]  /*5540*/  SEL R8, R57, R88, !P0 ;  /* 0x0000005839087207 */ /* 0x000fe20004000000 */
[----:B------:R-:W-:Y:S01]  /*5550*/  BSSY B2, `(.L_x_1824) ;  /* 0x00000ec000027945 */ /* 0x000fe20003800000 */
[----:B------:R-:W-:Y:S02]  /*5560*/  SHF.R.U32.HI R10, RZ, 0x3, R202 ;  /* 0x00000003ff0a7819 */ /* 0x000fe400000116ca */
[----:B------:R-:W-:Y:S02]  /*5570*/  SHF.R.S32.HI R9, RZ, 0x1f, R8 ;  /* 0x0000001fff097819 */ /* 0x000fe40000011408 */
[----:B---3--:R-:W-:Y:S02]  /*5580*/  IADD3 R68, P4, R62, R83, RZ ;  /* 0x000000533e447210 */ /* 0x008fe40007f9e0ff */
[----:B------:R-:W-:-:S03]  /*5590*/  LEA.HI R8, R9, R8, RZ, 0x5 ;  /* 0x0000000809087211 */ /* 0x000fc600078f28ff */
[----:B--2---:R-:W-:Y:S01]  /*55a0*/  IMAD.X R69, R81, 0x1, R66, P4 ;  /* 0x0000000151457824 */ /* 0x004fe200020e0642 */
[----:B------:R-:W-:-:S04]  /*55b0*/  LEA.HI.SX32 R8, R8, R65, 0x1b ;  /* 0x0000004108087211 */ /* 0x000fc800078fdaff */
[----:B------:R-:W-:Y:S01]  /*55c0*/  SHF.R.S32.HI R9, RZ, 0x1f, R8 ;  /* 0x0000001fff097819 */ /* 0x000fe20000011408 */
[----:B------:R-:W-:-:S03]  /*55d0*/  IMAD.SHL.U32 R87, R8, 0x10, RZ ;  /* 0x0000001008577824 */ /* 0x000fc600078e00ff */
[----:B------:R-:W-:Y:S02]  /*55e0*/  LEA.HI R9, R9, R8, RZ, 0x3 ;  /* 0x0000000809097211 */ /* 0x000fe400078f18ff */
[----:B------:R-:W-:-:S03]  /*55f0*/  LOP3.LUT R8, R202, 0x70, R87, 0xf8, !PT ;  /* 0x00000070ca087812 */ /* 0x000fc600078ef857 */
[----:B------:R-:W-:Y:S01]  /*5600*/  IMAD.SHL.U32 R9, R9, 0x400, RZ ;  /* 0x0000040009097824 */ /* 0x000fe200078e00ff */
[----:B------:R-:W-:-:S04]  /*5610*/  LOP3.LUT R10, R8, R10, RZ, 0x3c, !PT ;  /* 0x0000000a080a7212 */ /* 0x000fc800078e3cff */
[----:B------:R-:W-:Y:S02]  /*5620*/  LOP3.LUT R8, R9, 0xffffe000, RZ, 0xc0, !PT ;  /* 0xffffe00009087812 */ /* 0x000fe400078ec0ff */
[----:B------:R-:W-:Y:S02]  /*5630*/  LEA R9, R185, R46, 0xe ;  /* 0x0000002eb9097211 */ /* 0x000fe400078e70ff */
[----:B------:R-:W-:-:S03]  /*5640*/  IADD3 R8, R10, R8, R203 ;  /* 0x000000080a087210 */ /* 0x000fc60007ffe0cb */
[----:B------:R-:W-:Y:S02]  /*5650*/  IMAD.IADD R9, R22, 0x1, R9 ;  /* 0x0000000116097824 */ /* 0x000fe400078e0209 */
[----:B------:R-:W-:-:S04]  /*5660*/  IMAD R11, R185, 0x4000, R8 ;  /* 0x00004000b90b7824 */ /* 0x000fc800078e0208 */
[----:B------:R-:W-:Y:S02]  /*5670*/  IMAD.IADD R12, R22, 0x1, R11 ;  /* 0x00000001160c7824 */ /* 0x000fe400078e020b */
[----:B------:R-:W2:Y:S04]  /*5680*/  LDS.128 R8, [R9+0x20000] ;  /* 0x0200000009087984 */ /* 0x000ea80000000c00 */
[----:B------:R-:W3:Y:S01]  /*5690*/  LDS.128 R12, [R12+0x20000] ;  /* 0x020000000c0c7984 */ /* 0x000ee20000000c00 */
[----:B------:R-:W-:Y:S05]  /*56a0*/  @P3 BRA `(.L_x_1825) ;  /* 0x0000000c00583947 */ /* 0x000fea0003800000 */
[--C-:B------:R-:W-:Y:S01]  /*56b0*/  SHF.R.U32.HI R101, RZ, 0x8, R5.reuse ;  /* 0x00000008ff657819 */ /* 0x100fe20000011605 */
[----:B--2---:R-:W-:Y:S01]  /*56c0*/  IMAD.MOV.U32 R24, RZ, RZ, R8 ;  /* 0x000000ffff187224 */ /* 0x004fe200078e0008 */
[----:B------:R-:W-:Y:S02]  /*56d0*/  SHF.R.U32.HI R103, RZ, 0x18, R5 ;  /* 0x00000018ff677819 */ /* 0x000fe40000011605 */
[----:B------:R-:W-:Y:S02]  /*56e0*/  LOP3.LUT R94, R5, 0xff, RZ, 0xc0, !PT ;  /* 0x000000ff055e7812 */ /* 0x000fe400078ec0ff */
[--C-:B------:R-:W-:Y:S02]  /*56f0*/  SHF.R.U32.HI R102, RZ, 0x18, R7.reuse ;  /* 0x00000018ff667819 */ /* 0x100fe40000011607 */
[----:B------:R-:W-:Y:S02]  /*5700*/  LOP3.LUT R95, R7, 0xff, RZ, 0xc0, !PT ;  /* 0x000000ff075f7812 */ /* 0x000fe400078ec0ff */
[----:B------:R-:W-:-:S02]  /*5710*/  SHF.R.U32.HI R26, RZ, 0x8, R7 ;  /* 0x00000008ff1a7819 */ /* 0x000fc40000011607 */
[----:B------:R-:W-:Y:S02]  /*5720*/  SHF.R.U32.HI R4, RZ, 0x10, R7 ;  /* 0x00000010ff047819 */ /* 0x000fe40000011607 */
[----:B------:R-:W-:Y:S01]  /*5730*/  SHF.R.U32.HI R6, RZ, 0x10, R5 ;  /* 0x00000010ff067819 */ /* 0x000fe20000011605 */
[----:B------:R-:W-:Y:S01]  /*5740*/  IMAD.SHL.U32 R26, R26, 0x100, RZ ;  /* 0x000001001a1a7824 */ /* 0x000fe200078e00ff */
[----:B------:R-:W-:Y:S01]  /*5750*/  SHF.R.U32.HI R93, RZ, 0x8, R25 ;  /* 0x00000008ff5d7819 */ /* 0x000fe20000011619 */
[----:B------:R-:W-:Y:S01]  /*5760*/  IMAD.U32 R4, R4, 0x10000, RZ ;  /* 0x0001000004047824 */ /* 0x000fe200078e00ff */
[--C-:B------:R-:W-:Y:S01]  /*5770*/  SHF.R.U32.HI R100, RZ, 0x18, R27.reuse ;  /* 0x00000018ff647819 */ /* 0x100fe2000001161b */
[----:B------:R-:W-:Y:S01]  /*5780*/  IMAD.U32 R6, R6, 0x10000, RZ ;  /* 0x0001000006067824 */ /* 0x000fe200078e00ff */
[----:B------:R-:W-:Y:S01]  /*5790*/  LOP3.LUT R97, R27, 0xff, RZ, 0xc0, !PT ;  /* 0x000000ff1b617812 */ /* 0x000fe200078ec0ff */
[----:B------:R-:W-:Y:S01]  /*57a0*/  IMAD.SHL.U32 R93, R93, 0x100, RZ ;  /* 0x000001005d5d7824 */ /* 0x000fe200078e00ff */
[----:B------:R-:W-:-:S02]  /*57b0*/  SHF.R.U32.HI R98, RZ, 0x8, R27 ;  /* 0x00000008ff627819 */ /* 0x000fc4000001161b */
[----:B------:R-:W-:Y:S01]  /*57c0*/  SHF.R.U32.HI R7, RZ, 0x10, R27 ;  /* 0x00000010ff077819 */ /* 0x000fe2000001161b */
[----:B------:R-:W-:Y:S01]  /*57d0*/  IMAD.SHL.U32 R27, R101, 0x100, RZ ;  /* 0x00000100651b7824 */ /* 0x000fe200078e00ff */
[--C-:B------:R-:W-:Y:S01]  /*57e0*/  SHF.R.U32.HI R99, RZ, 0x18, R25.reuse ;  /* 0x00000018ff637819 */ /* 0x100fe20000011619 */
[----:B------:R-:W-:Y:S01]  /*57f0*/  IMAD.SHL.U32 R8, R98, 0x100, RZ ;  /* 0x0000010062087824 */ /* 0x000fe200078e00ff */
[----:B------:R-:W-:Y:S02]  /*5800*/  LOP3.LUT R96, R25, 0xff, RZ, 0xc0, !PT ;  /* 0x000000ff19607812 */ /* 0x000fe400078ec0ff */
[----:B------:R-:W-:Y:S02]  /*5810*/  PRMT R94, R103, 0x654, R94 ;  /* 0x00000654675e7816 */ /* 0x000fe4000000005e */
[----:B------:R-:W-:Y:S01]  /*5820*/  SHF.R.U32.HI R5, RZ, 0x10, R25 ;  /* 0x00000010ff057819 */ /* 0x000fe20000011619 */
[----:B---3--:R-:W-:Y:S01]  /*5830*/  IMAD.MOV.U32 R25, RZ, RZ, R12 ;  /* 0x000000ffff197224 */ /* 0x008fe200078e000c */
[----:B------:R-:W-:Y:S01]  /*5840*/  PRMT R96, R99, 0x654, R96 ;  /* 0x0000065463607816 */ /* 0x000fe20000000060 */
[----:B------:R-:W-:Y:S01]  /*5850*/  IMAD.U32 R99, R7, 0x10000, RZ ;  /* 0x0001000007637824 */ /* 0x000fe200078e00ff */
[----:B------:R-:W-:Y:S01]  /*5860*/  LOP3.LUT R27, R94, 0xff00, R27, 0xf8, !PT ;  /* 0x0000ff005e1b7812 */ /* 0x000fe200078ef81b */
[----:B------:R-:W-:Y:S01]  /*5870*/  IMAD.U32 R5, R5, 0x10000, RZ ;  /* 0x0001000005057824 */ /* 0x000fe200078e00ff */
[----:B------:R-:W-:-:S02]  /*5880*/  PRMT R95, R102, 0x654, R95 ;  /* 0x00000654665f7816 */ /* 0x000fc4000000005f */
[----:B------:R-:W-:Y:S02]  /*5890*/  LOP3.LUT R94, R96, 0xff00, R93, 0xf8, !PT ;  /* 0x0000ff00605e7812 */ /* 0x000fe400078ef85d */
[----:B------:R-:W-:Y:S02]  /*58a0*/  LOP3.LUT R6, R27, 0xff0000, R6, 0xf8, !PT ;  /* 0x00ff00001b067812 */ /* 0x000fe400078ef806 */
[----:B------:R-:W-:Y:S02]  /*58b0*/  PRMT R97, R100, 0x654, R97 ;  /* 0x0000065464617816 */ /* 0x000fe40000000061 */
[----:B------:R-:W-:Y:S02]  /*58c0*/  LOP3.LUT R95, R95, 0xff00, R26, 0xf8, !PT ;  /* 0x0000ff005f5f7812 */ /* 0x000fe400078ef81a */
[----:B------:R-:W-:Y:S02]  /*58d0*/  F2FP.F16.E4M3.UNPACK_B R96, R92.H1 ;  /* 0x0000005cff60723e */ /* 0x000fe400030006ff */
[----:B------:R-:W-:-:S02]  /*58e0*/  F2FP.F16.E4M3.UNPACK_B R27, R25.H1 ;  /* 0x00000019ff1b723e */ /* 0x000fc400030006ff */
[----:B------:R-:W-:Y:S02]  /*58f0*/  F2FP.F16.E4M3.UNPACK_B R26, R24.H1 ;  /* 0x00000018ff1a723e */ /* 0x000fe400030006ff */
[----:B------:R-:W-:Y:S01]  /*5900*/  LOP3.LUT R98, R97, 0xff00, R8, 0xf8, !PT ;  /* 0x0000ff0061627812 */ /* 0x000fe200078ef808 */
[----:B------:R-:W-:Y:S01]  /*5910*/  HADD2.F32 R97, -RZ, R96.H0_H0 ;  /* 0x20000060ff617230 */ /* 0x000fe20000004100 */
[----:B------:R-:W-:Y:S01]  /*5920*/  F2FP.F16.E4M3.UNPACK_B R93, R91.H1 ;  /* 0x0000005bff5d723e */ /* 0x000fe200030006ff */
[----:B------:R-:W-:Y:S01]  /*5930*/  HADD2.F32 R12, -RZ, R27.H0_H0 ;  /* 0x2000001bff0c7230 */ /* 0x000fe20000004100 */
[----:B------:R-:W-:Y:S01]  /*5940*/  LOP3.LUT R4, R95, 0xff0000, R4, 0xf8, !PT ;  /* 0x00ff00005f047812 */ /* 0x000fe200078ef804 */
[----:B------:R-:W-:Y:S01]  /*5950*/  HADD2.F32 R8, -RZ, R26.H0_H0 ;  /* 0x2000001aff087230 */ /* 0x000fe20000004100 */
[----:B------:R-:W-:Y:S01]  /*5960*/  LOP3.LUT R7, R94, 0xff0000, R5, 0xf8, !PT ;  /* 0x00ff00005e077812 */ /* 0x000fe200078ef805 */
[--C-:B------:R-:W-:Y:S02]  /*5970*/  HADD2.F32 R95, -RZ, R93.reuse.H0_H0 ;  /* 0x2000005dff5f7230 */ /* 0x100fe40000004100 */
[----:B------:R-:W-:Y:S01]  /*5980*/  FMUL.FTZ R101, R12, R97 ;  /* 0x000000610c657220 */ /* 0x000fe20000410000 */
[----:B------:R-:W-:-:S02]  /*5990*/  HADD2.F32 R94, -RZ, R93.H1_H1 ;  /* 0x3000005dff5e7230 */ /* 0x000fc40000004100 */
[C---:B------:R-:W-:Y:S01]  /*59a0*/  FMUL.FTZ R97, R8.reuse, R97 ;  /* 0x0000006108617220 */ /* 0x040fe20000410000 */
[----:B------:R-:W-:Y:S02]  /*59b0*/  HADD2.F32 R93, -RZ, R96.H1_H1 ;  /* 0x30000060ff5d7230 */ /* 0x000fe40000004100 */
[-C--:B------:R-:W-:Y:S01]  /*59c0*/  FFMA.FTZ R8, R8, R95.reuse, -R101 ;  /* 0x0000005f08087223 */ /* 0x080fe20000010865 */
[----:B------:R-:W-:Y:S02]  /*59d0*/  HADD2.F32 R26, -RZ, R26.H1_H1 ;  /* 0x3000001aff1a7230 */ /* 0x000fe40000004100 */
[----:B------:R-:W-:Y:S01]  /*59e0*/  FFMA.FTZ R12, R12, R95, R97 ;  /* 0x0000005f0c0c7223 */ /* 0x000fe20000010061 */
[----:B------:R-:W-:Y:S01]  /*59f0*/  HADD2.F32 R27, -RZ, R27.H1_H1 ;  /* 0x3000001bff1b7230 */ /* 0x000fe20000004100 */
[----:B------:R-:W-:Y:S02]  /*5a00*/  F2FP.F16.E4M3.UNPACK_B R96, R92 ;  /* 0x0000005cff60723e */ /* 0x000fe400020006ff */
[----:B------:R-:W-:-:S02]  /*5a10*/  F2FP.F16.E4M3.UNPACK_B R95, R91 ;  /* 0x0000005bff5f723e */ /* 0x000fc400020006ff */
[----:B------:R-:W-:Y:S01]  /*5a20*/  F2FP.F16.E4M3.UNPACK_B R92, R25 ;  /* 0x00000019ff5c723e */ /* 0x000fe200020006ff */
[CC--:B------:R-:W-:Y:S01]  /*5a30*/  FMUL.FTZ R25, R27.reuse, R93.reuse ;  /* 0x0000005d1b197220 */ /* 0x0c0fe20000410000 */
[----:B------:R-:W-:Y:S01]  /*5a40*/  F2FP.F16.E4M3.UNPACK_B R91, R24 ;  /* 0x00000018ff5b723e */ /* 0x000fe200020006ff */
[----:B------:R-:W-:Y:S01]  /*5a50*/  HADD2.F32 R97, -RZ, R96.H0_H0 ;  /* 0x20000060ff617230 */ /* 0x000fe20000004100 */
[----:B------:R-:W-:Y:S01]  /*5a60*/  LOP3.LUT R5, R98, 0xff0000, R99, 0xf8, !PT ;  /* 0x00ff000062057812 */ /* 0x000fe200078ef863 */
        /* <DEDUP_REMOVED lines=9> */
[----:B------:R-:W-:Y:S01]  /*5b00*/  HADD2.F32 R26, -RZ, R95.H0_H0 ;  /* 0x2000005fff1a7230 */ /* 0x000fe20000004100 */
[----:B------:R-:W-:Y:S01]  /*5b10*/  F2FP.SATFINITE.E4M3.F32.PACK_AB_MERGE_C R8, R25, R8, RZ ;  /* 0x000000081908723e */ /* 0x000fe200048070ff */
[----:B------:R-:W-:Y:S02]  /*5b20*/  HADD2.F32 R91, -RZ, R91.H1_H1 ;  /* 0x3000005bff5b7230 */ /* 0x000fe40000004100 */
[----:B------:R-:W-:Y:S01]  /*5b30*/  FMUL.FTZ R92, R94, R96 ;  /* 0x000000605e5c7220 */ /* 0x000fe20000410000 */
[----:B------:R-:W-:Y:S02]  /*5b40*/  HADD2.F32 R97, -RZ, R95.H1_H1 ;  /* 0x3000005fff617230 */ /* 0x000fe40000004100 */
[-C--:B------:R-:W-:Y:S01]  /*5b50*/  FFMA.FTZ R24, R24, R26.reuse, -R99 ;  /* 0x0000001a18187223 */ /* 0x080fe20000010863 */
[----:B------:R-:W-:Y:S01]  /*5b60*/  FFMA.FTZ R26, R93, R26, R98 ;  /* 0x0000001a5d1a7223 */ /* 0x000fe20000010062 */
[----:B------:R-:W-:Y:S01]  /*5b70*/  F2FP.F16.E4M3.UNPACK_B R99, R89.H1 ;  /* 0x00000059ff63723e */ /* 0x000fe200030006ff */
[C---:B------:R-:W-:Y:S01]  /*5b80*/  FMUL.FTZ R103, R91.reuse, R96 ;  /* 0x000000605b677220 */ /* 0x040fe20000410000 */
[----:B------:R-:W-:Y:S01]  /*5b90*/  F2FP.F16.E4M3.UNPACK_B R95, R14.H1 ;  /* 0x0000000eff5f723e */ /* 0x000fe200030006ff */
[----:B------:R-:W-:Y:S01]  /*5ba0*/  FFMA.FTZ R93, R91, R97, -R92 ;  /* 0x000000615b5d7223 */ /* 0x000fe2000001085c */
[----:B------:R-:W-:Y:S01]  /*5bb0*/  F2FP.F16.E4M3.UNPACK_B R92, R10.H1 ;  /* 0x0000000aff5c723e */ /* 0x000fe200030006ff */
[----:B------:R-:W-:Y:S01]  /*5bc0*/  HADD2.F32 R101, -RZ, R99.H0_H0 ;  /* 0x20000063ff657230 */ /* 0x000fe20000004100 */
[----:B------:R-:W-:Y:S01]  /*5bd0*/  F2FP.F16.E4M3.UNPACK_B R98, R90.H1 ;  /* 0x0000005aff62723e */ /* 0x000fe200030006ff */
[----:B------:R-:W-:-:S02]  /*5be0*/  HADD2.F32 R96, -RZ, R95.H0_H0 ;  /* 0x2000005fff607230 */ /* 0x000fc40000004100 */
[----:B------:R-:W-:Y:S01]  /*5bf0*/  FFMA.FTZ R91, R94, R97, R103 ;  /* 0x000000615e5b7223 */ /* 0x000fe20000010067 */
[----:B------:R-:W-:Y:S01]  /*5c00*/  HADD2.F32 R94, -RZ, R92.H0_H0 ;  /* 0x2000005cff5e7230 */ /* 0x000fe20000004100 */
[----:B------:R-:W-:Y:S01]  /*5c10*/  F2FP.F16.E4M3.UNPACK_B R10, R10 ;  /* 0x0000000aff0a723e */ /* 0x000fe200020006ff */
[----:B------:R-:W-:Y:S02]  /*5c20*/  HADD2.F32 R100, -RZ, R99.H1_H1 ;  /* 0x30000063ff647230 */ /* 0x000fe40000004100 */
[-C--:B------:R-:W-:Y:S01]  /*5c30*/  FMUL.FTZ R103, R96, R101.reuse ;  /* 0x0000006560677220 */ /* 0x080fe20000410000 */
[----:B------:R-:W-:Y:S02]  /*5c40*/  HADD2.F32 R97, -RZ, R95.H1_H1 ;  /* 0x3000005fff617230 */ /* 0x000fe40000004100 */
[----:B------:R-:W-:Y:S01]  /*5c50*/  FMUL.FTZ R101, R94, R101 ;  /* 0x000000655e657220 */ /* 0x000fe20000410000 */
[----:B------:R-:W-:Y:S01]  /*5c60*/  HADD2.F32 R99, -RZ, R98.H0_H0 ;  /* 0x20000062ff637230 */ /* 0x000fe20000004100 */
[----:B------:R-:W-:Y:S01]  /*5c70*/  F2FP.SATFINITE.E4M3.F32.PACK_AB_MERGE_C R12, R27, R12, RZ ;  /* 0x0000000c1b0c723e */ /* 0x000fe200048070ff */
[----:B------:R-:W-:-:S02]  /*5c80*/  HADD2.F32 R95, -RZ, R92.H1_H1 ;  /* 0x3000005cff5f7230 */ /* 0x000fc40000004100 */
[-C--:B------:R-:W-:Y:S01]  /*5c90*/  FMUL.FTZ R102, R97, R100.reuse ;  /* 0x0000006461667220 */ /* 0x080fe20000410000 */
[----:B------:R-:W-:Y:S02]  /*5ca0*/  HADD2.F32 R98, -RZ, R98.H1_H1 ;  /* 0x30000062ff627230 */ /* 0x000fe40000004100 */
[-C--:B------:R-:W-:Y:S01]  /*5cb0*/  FFMA.FTZ R92, R94, R99.reuse, -R103 ;  /* 0x000000635e5c7223 */ /* 0x080fe20000010867 */
[----:B------:R-:W-:Y:S01]  /*5cc0*/  FFMA.FTZ R94, R96, R99, R101 ;  /* 0x00000063605e7223 */ /* 0x000fe20000010065 */
[C---:B------:R-:W-:Y:S01]  /*5cd0*/  FMUL.FTZ R100, R95.reuse, R100 ;  /* 0x000000645f647220 */ /* 0x040fe20000410000 */
[----:B------:R-:W-:Y:S01]  /*5ce0*/  F2FP.F16.E4M3.UNPACK_B R96, R89 ;  /* 0x00000059ff60723e */ /* 0x000fe200020006ff */
[----:B------:R-:W-:Y:S01]  /*5cf0*/  FFMA.FTZ R89, R95, R98, -R102 ;  /* 0x000000625f597223 */ /* 0x000fe20000010866 */
[----:B------:R-:W-:Y:S01]  /*5d00*/  F2FP.F16.E4M3.UNPACK_B R95, R14 ;  /* 0x0000000eff5f723e */ /* 0x000fe200020006ff */
[----:B------:R-:W-:Y:S01]  /*5d10*/  FFMA.FTZ R105, R97, R98, R100 ;  /* 0x0000006261697223 */ /* 0x000fe20000010064 */
[----:B------:R-:W-:Y:S01]  /*5d20*/  HADD2.F32 R14, -RZ, R10.H0_H0 ;  /* 0x2000000aff0e7230 */ /* 0x000fe20000004100 */
[----:B------:R-:W-:Y:S01]  /*5d30*/  F2FP.SATFINITE.E4M3.F32.PACK_AB_MERGE_C R8, R93, R24, R8 ;  /* 0x000000185d08723e */ /* 0x000fe20004807008 */
[--C-:B------:R-:W-:Y:S01]  /*5d40*/  HADD2.F32 R99, -RZ, R96.reuse.H0_H0 ;  /* 0x20000060ff637230 */ /* 0x100fe20000004100 */
[----:B------:R-:W-:Y:S01]  /*5d50*/  F2FP.F16.E4M3.UNPACK_B R27, R13 ;  /* 0x0000000dff1b723e */ /* 0x000fe200020006ff */
[----:B------:R-:W-:Y:S01]  /*5d60*/  HADD2.F32 R98, -RZ, R96.H1_H1 ;  /* 0x30000060ff627230 */ /* 0x000fe20000004100 */
[----:B------:R-:W-:Y:S01]  /*5d70*/  F2FP.F16.E4M3.UNPACK_B R96, R90 ;  /* 0x0000005aff60723e */ /* 0x000fe200020006ff */
[--C-:B------:R-:W-:Y:S01]  /*5d80*/  HADD2.F32 R90, -RZ, R95.reuse.H0_H0 ;  /* 0x2000005fff5a7230 */ /* 0x100fe20000004100 */
[----:B------:R-:W-:Y:S01]  /*5d90*/  F2FP.F16.E4M3.UNPACK_B R93, R7 ;  /* 0x00000007ff5d723e */ /* 0x000fe200020006ff */
[----:B------:R-:W-:Y:S01]  /*5da0*/  HADD2.F32 R95, -RZ, R95.H1_H1 ;  /* 0x3000005fff5f7230 */ /* 0x000fe20000004100 */
[----:B------:R-:W-:Y:S01]  /*5db0*/  F2FP.F16.E4M3.UNPACK_B R25, R9 ;  /* 0x00000009ff19723e */ /* 0x000fe200020006ff */
[----:B------:R-:W-:-:S02]  /*5dc0*/  HADD2.F32 R10, -RZ, R10.H1_H1 ;  /* 0x3000000aff0a7230 */ /* 0x000fc40000004100 */
[-C--:B------:R-:W-:Y:S01]  /*5dd0*/  FMUL.FTZ R101, R90, R99.reuse ;  /* 0x000000635a657220 */ /* 0x080fe20000410000 */
[--C-:B------:R-:W-:Y:S02]  /*5de0*/  HADD2.F32 R97, -RZ, R96.reuse.H0_H0 ;  /* 0x20000060ff617230 */ /* 0x100fe40000004100 */
[-C--:B------:R-:W-:Y:S01]  /*5df0*/  FMUL.FTZ R103, R95, R98.reuse ;  /* 0x000000625f677220 */ /* 0x080fe20000410000 */
[----:B------:R-:W-:Y:S02]  /*5e00*/  HADD2.F32 R96, -RZ, R96.H1_H1 ;  /* 0x30000060ff607230 */ /* 0x000fe40000004100 */
[----:B------:R-:W-:Y:S01]  /*5e10*/  FMUL.FTZ R99, R14, R99 ;  /* 0x000000630e637220 */ /* 0x000fe20000410000 */
[----:B------:R-:W-:Y:S01]  /*5e20*/  FMUL.FTZ R98, R10, R98 ;  /* 0x000000620a627220 */ /* 0x000fe20000410000 */
[-C--:B------:R-:W-:Y:S01]  /*5e30*/  FFMA.FTZ R101, R14, R97.reuse, -R101 ;  /* 0x000000610e657223 */ /* 0x080fe20000010865 */
[----:B------:R-:W-:Y:S01]  /*5e40*/  F2FP.SATFINITE.E4M3.F32.PACK_AB_MERGE_C R12, R91, R26, R12 ;  /* 0x0000001a5b0c723e */ /* 0x000fe2000480700c */
[-C--:B------:R-:W-:Y:S01]  /*5e50*/  FFMA.FTZ R10, R10, R96.reuse, -R103 ;  /* 0x000000600a0a7223 */ /* 0x080fe20000010867 */
[----:B------:R-:W-:Y:S01]  /*5e60*/  FFMA.FTZ R14, R90, R97, R99 ;  /* 0x000000615a0e7223 */ /* 0x000fe20000010063 */
[----:B------:R-:W-:Y:S01]  /*5e70*/  FFMA.FTZ R95, R95, R96, R98 ;  /* 0x000000605f5f7223 */ /* 0x000fe20000010062 */
[----:B------:R-:W-:Y:S01]  /*5e80*/  F2FP.SATFINITE.E4M3.F32.PACK_AB_MERGE_C R92, R89, R92, RZ ;  /* 0x0000005c595c723e */ /* 0x000fe200048070ff */
[----:B------:R-:W-:Y:S01]  /*5e90*/  HADD2.F32 R89, -RZ, R27.H0_H0 ;  /* 0x2000001bff597230 */ /* 0x000fe20000004100 */
[----:B------:R-:W-:Y:S01]  /*5ea0*/  F2FP.F16.E4M3.UNPACK_B R91, R6 ;  /* 0x00000006ff5b723e */ /* 0x000fe200020006ff */
[----:B------:R-:W-:Y:S01]  /*5eb0*/  HADD2.F32 R26, -RZ, R93.H0_H0 ;  /* 0x2000005dff1a7230 */ /* 0x000fe20000004100 */
[----:B------:R-:W-:Y:S01]  /*5ec0*/  F2FP.SATFINITE.E4M3.F32.PACK_AB_MERGE_C R94, R105, R94, RZ ;  /* 0x0000005e695e723e */ /* 0x000fe200048070ff */
[----:B------:R-:W-:Y:S01]  /*5ed0*/  HADD2.F32 R24, -RZ, R25.H0_H0 ;  /* 0x20000019ff187230 */ /* 0x000fe20000004100 */
[----:B------:R-:W-:Y:S01]  /*5ee0*/  F2FP.SATFINITE.E4M3.F32.PACK_AB_MERGE_C R10, R10, R101, R92 ;  /* 0x000000650a0a723e */ /* 0x000fe2000480705c */
[----:B------:R-:W-:Y:S01]  /*5ef0*/  HADD2.F32 R92, -RZ, R91.H0_H0 ;  /* 0x2000005bff5c7230 */ /* 0x000fe20000004100 */
[----:B------:R-:W-:Y:S01]  /*5f00*/  F2FP.SATFINITE.E4M3.F32.PACK_AB_MERGE_C R14, R95, R14, R94 ;  /* 0x0000000e5f0e723e */ /* 0x000fe2000480705e */
[----:B------:R-:W-:Y:S01]  /*5f10*/  FMUL.FTZ R95, R89, R26 ;  /* 0x0000001a595f7220 */ /* 0x000fe20000410000 */
[----:B------:R-:W-:-:S02]  /*5f20*/  HADD2.F32 R90, -RZ, R27.H1_H1 ;  /* 0x3000001bff5a7230 */ /* 0x000fc40000004100 */
[C---:B------:R-:W-:Y:S01]  /*5f30*/  FMUL.FTZ R94, R24.reuse, R26 ;  /* 0x0000001a185e7220 */ /* 0x040fe20000410000 */
[----:B------:R-:W-:Y:S02]  /*5f40*/  HADD2.F32 R93, -RZ, R93.H1_H1 ;  /* 0x3000005dff5d7230 */ /* 0x000fe40000004100 */
[-C--:B------:R-:W-:Y:S01]  /*5f50*/  FFMA.FTZ R24, R24, R92.reuse, -R95 ;  /* 0x0000005c18187223 */ /* 0x080fe2000001085f */
[----:B------:R-:W-:Y:S02]  /*5f60*/  HADD2.F32 R26, -RZ, R25.H1_H1 ;  /* 0x30000019ff1a7230 */ /* 0x000fe40000004100 */
[----:B------:R-:W-:Y:S01]  /*5f70*/  FFMA.FTZ R25, R89, R92, R94 ;  /* 0x0000005c59197223 */ /* 0x000fe2000001005e */
[----:B------:R-:W-:Y:S02]  /*5f80*/  HADD2.F32 R91, -RZ, R91.H1_H1 ;  /* 0x3000005bff5b7230 */ /* 0x000fe40000004100 */
[----:B------:R-:W-:Y:S01]  /*5f90*/  FMUL.FTZ R89, R90, R93 ;  /* 0x0000005d5a597220 */ /* 0x000fe20000410000 */
[----:B------:R-:W-:Y:S01]  /*5fa0*/  F2FP.F16.E4M3.UNPACK_B R13, R13.H1 ;  /* 0x0000000dff0d723e */ /* 0x000fe200030006ff */
[----:B------:R-:W-:Y:S01]  /*5fb0*/  FMUL.FTZ R93, R26, R93 ;  /* 0x0000005d1a5d7220 */ /* 0x000fe20000410000 */
[----:B------:R-:W-:-:S02]  /*5fc0*/  F2FP.F16.E4M3.UNPACK_B R92, R7.H1 ;  /* 0x00000007ff5c723e */ /* 0x000fc400030006ff */
[----:B------:R-:W-:Y:S01]  /*5fd0*/  F2FP.F16.E4M3.UNPACK_B R27, R9.H1 ;  /* 0x00000009ff1b723e */ /* 0x000fe200030006ff */
[-C--:B------:R-:W-:Y:S01]  /*5fe0*/  FFMA.FTZ R9, R26, R91.reuse, -R89 ;  /* 0x0000005b1a097223 */ /* 0x080fe20000010859 */
[----:B------:R-:W-:Y:S01]  /*5ff0*/  F2FP.F16.E4M3.UNPACK_B R6, R6.H1 ;  /* 0x00000006ff06723e */ /* 0x000fe200030006ff */
[----:B------:R-:W-:Y:S02]  /*6000*/  HADD2.F32 R89, -RZ, R13.H0_H0 ;  /* 0x2000000dff597230 */ /* 0x000fe40000004100 */
[----:B------:R-:W-:Y:S01]  /*6010*/  FFMA.FTZ R26, R90, R91, R93 ;  /* 0x0000005b5a1a7223 */ /* 0x000fe2000001005d */
[----:B------:R-:W-:Y:S01]  /*6020*/  HADD2.F32 R94, -RZ, R92.H0_H0 ;  /* 0x2000005cff5e7230 */ /* 0x000fe20000004100 */
[----:B------:R-:W-:Y:S01]  /*6030*/  F2FP.F16.E4M3.UNPACK_B R91, R15 ;  /* 0x0000000fff5b723e */ /* 0x000fe200020006ff */
[----:B------:R-:W-:Y:S01]  /*6040*/  HADD2.F32 R7, -RZ, R27.H0_H0 ;  /* 0x2000001bff077230 */ /* 0x000fe20000004100 */
[----:B------:R-:W-:Y:S01]  /*6050*/  F2FP.F16.E4M3.UNPACK_B R99, R5 ;  /* 0x00000005ff63723e */ /* 0x000fe200020006ff */
[----:B------:R-:W-:-:S02]  /*6060*/  HADD2.F32 R90, -RZ, R13.H1_H1 ;  /* 0x3000000dff5a7230 */ /* 0x000fc40000004100 */
[-C--:B------:R-:W-:Y:S01]  /*6070*/  FMUL.FTZ R96, R89, R94.reuse ;  /* 0x0000005e59607220 */ /* 0x080fe20000410000 */
[----:B------:R-:W-:Y:S02]  /*6080*/  HADD2.F32 R13, -RZ, R92.H1_H1 ;  /* 0x3000005cff0d7230 */ /* 0x000fe40000004100 */
[C---:B------:R-:W-:Y:S01]  /*6090*/  FMUL.FTZ R94, R7.reuse, R94 ;  /* 0x0000005e075e7220 */ /* 0x040fe20000410000 */
[--C-:B------:R-:W-:Y:S01]  /*60a0*/  HADD2.F32 R92, -RZ, R6.reuse.H0_H0 ;  /* 0x20000006ff5c7230 */ /* 0x100fe20000004100 */
[----:B------:R-:W-:Y:S01]  /*60b0*/  F2FP.F16.E4M3.UNPACK_B R100, R5.H1 ;  /* 0x00000005ff64723e */ /* 0x000fe200030006ff */
[----:B------:R-:W-:Y:S02]  /*60c0*/  HADD2.F32 R27, -RZ, R27.H1_H1 ;  /* 0x3000001bff1b7230 */ /* 0x000fe40000004100 */
[CC--:B------:R-:W-:Y:S01]  /*60d0*/  FMUL.FTZ R98, R90.reuse, R13.reuse ;  /* 0x0000000d5a627220 */ /* 0x0c0fe20000410000 */
[----:B------:R-:W-:Y:S02]  /*60e0*/  HADD2.F32 R93, -RZ, R6.H1_H1 ;  /* 0x30000006ff5d7230 */ /* 0x000fe40000004100 */
[-C--:B------:R-:W-:Y:S01]  /*60f0*/  FFMA.FTZ R6, R7, R92.reuse, -R96 ;  /* 0x0000005c07067223 */ /* 0x080fe20000010860 */
[----:B------:R-:W-:Y:S01]  /*6100*/  FFMA.FTZ R7, R89, R92, R94 ;  /* 0x0000005c59077223 */ /* 0x000fe2000001005e */
[C---:B------:R-:W-:Y:S01]  /*6110*/  FMUL.FTZ R89, R27.reuse, R13 ;  /* 0x0000000d1b597220 */ /* 0x040fe20000410000 */
[----:B------:R-:W-:Y:S01]  /*6120*/  F2FP.F16.E4M3.UNPACK_B R92, R15.H1 ;  /* 0x0000000fff5c723e */ /* 0x000fe200030006ff */
[----:B------:R-:W-:Y:S01]  /*6130*/  FFMA.FTZ R13, R27, R93, -R98 ;  /* 0x0000005d1b0d7223 */ /* 0x000fe20000010862 */
[----:B------:R-:W-:Y:S01]  /*6140*/  F2FP.F16.E4M3.UNPACK_B R27, R11 ;  /* 0x0000000bff1b723e */ /* 0x000fe200020006ff */
[----:B------:R-:W-:Y:S01]  /*6150*/  FFMA.FTZ R90, R90, R93, R89 ;  /* 0x0000005d5a5a7223 */ /* 0x000fe20000010059 */
[----:B------:R-:W-:Y:S01]  /*6160*/  F2FP.F16.E4M3.UNPACK_B R11, R11.H1 ;  /* 0x0000000bff0b723e */ /* 0x000fe200030006ff */
[----:B------:R-:W-:Y:S01]  /*6170*/  HADD2.F32 R93, -RZ, R91.H0_H0 ;  /* 0x2000005bff5d7230 */ /* 0x000fe20000004100 */
[-C--:B------:R-:W-:Y:S01]  /*6180*/  F2FP.F16.E4M3.UNPACK_B R95, R4.reuse ;  /* 0x00000004ff5f723e */ /* 0x080fe200020006ff */
[----:B------:R-:W-:Y:S01]  /*6190*/  HADD2.F32 R15, -RZ, R27.H0_H0 ;  /* 0x2000001bff0f7230 */ /* 0x000fe20000004100 */
[----:B------:R-:W-:Y:S01]  /*61a0*/  F2FP.F16.E4M3.UNPACK_B R96, R4.H1 ;  /* 0x00000004ff60723e */ /* 0x000fe200030006ff */
[----:B------:R-:W-:Y:S01]  /*61b0*/  HADD2.F32 R4, -RZ, R99.H0_H0 ;  /* 0x20000063ff047230 */ /* 0x000fe20000004100 */
[----:B------:R-:W-:Y:S01]  /*61c0*/  F2FP.SATFINITE.E4M3.F32.PACK_AB_MERGE_C R6, R13, R6, RZ ;  /* 0x000000060d06723e */ /* 0x000fe200048070ff */
[----:B------:R-:W-:Y:S01]  /*61d0*/  HADD2.F32 R89, -RZ, R11.H0_H0 ;  /* 0x2000000bff597230 */ /* 0x000fe20000004100 */
[----:B------:R-:W-:Y:S01]  /*61e0*/  F2FP.SATFINITE.E4M3.F32.PACK_AB_MERGE_C R7, R90, R7, RZ ;  /* 0x000000075a07723e */ /* 0x000fe200048070ff */
[----:B------:R-:W-:-:S02]  /*61f0*/  HADD2.F32 R94, -RZ, R92.H0_H0 ;  /* 0x2000005cff5e7230 */ /* 0x000fc40000004100 */
[-C--:B------:R-:W-:Y:S01]  /*6200*/  FMUL.FTZ R102, R93, R4.reuse ;  /* 0x000000045d667220 */ /* 0x080fe20000410000 */
[----:B------:R-:W-:Y:S02]  /*6210*/  HADD2.F32 R5, -RZ, R100.H0_H0 ;  /* 0x20000064ff057230 */ /* 0x000fe40000004100 */
[----:B------:R-:W-:Y:S01]  /*6220*/  FMUL.FTZ R104, R15, R4 ;  /* 0x000000040f687220 */ /* 0x000fe20000410000 */
[----:B------:R-:W-:Y:S01]  /*6230*/  HADD2.F32 R98, -RZ, R95.H0_H0 ;  /* 0x2000005fff627230 */ /* 0x000fe20000004100 */
[----:B------:R-:W-:Y:S01]  /*6240*/  F2FP.SATFINITE.E4M3.F32.PACK_AB_MERGE_C R9, R9, R24, R6 ;  /* 0x000000180909723e */ /* 0x000fe20004807006 */
[----:B------:R-:W-:Y:S02]  /*6250*/  HADD2.F32 R92, -RZ, R92.H1_H1 ;  /* 0x3000005cff5c7230 */ /* 0x000fe40000004100 */
[-C--:B------:R-:W-:Y:S01]  /*6260*/  FMUL.FTZ R106, R94, R5.reuse ;  /* 0x000000055e6a7220 */ /* 0x080fe20000410000 */
[----:B------:R-:W-:Y:S02]  /*6270*/  HADD2.F32 R100, -RZ, R100.H1_H1 ;  /* 0x30000064ff647230 */ /* 0x000fe40000004100 */
[----:B------:R-:W-:Y:S01]  /*6280*/  FMUL.FTZ R101, R89, R5 ;  /* 0x0000000559657220 */ /* 0x000fe20000410000 */
[----:B------:R-:W-:-:S02]  /*6290*/  HADD2.F32 R11, -RZ, R11.H1_H1 ;  /* 0x3000000bff0b7230 */ /* 0x000fc40000004100 */
[-C--:B------:R-:W-:Y:S01]  /*62a0*/  FFMA.FTZ R4, R15, R98.reuse, -R102 ;  /* 0x000000620f047223 */ /* 0x080fe20000010866 */
[----:B------:R-:W-:Y:S02]  /*62b0*/  HADD2.F32 R97, -RZ, R96.H0_H0 ;  /* 0x20000060ff617230 */ /* 0x000fe40000004100 */
[----:B------:R-:W-:Y:S01]  /*62c0*/  FFMA.FTZ R5, R93, R98, R104 ;  /* 0x000000625d057223 */ /* 0x000fe20000010068 */
[----:B------:R-:W-:Y:S02]  /*62d0*/  HADD2.F32 R91, -RZ, R91.H1_H1 ;  /* 0x3000005bff5b7230 */ /* 0x000fe40000004100 */
[-C--:B------:R-:W-:Y:S01]  /*62e0*/  FMUL.FTZ R102, R92, R100.reuse ;  /* 0x000000645c667220 */ /* 0x080fe20000410000 */
[----:B------:R-:W-:Y:S02]  /*62f0*/  HADD2.F32 R98, -RZ, R99.H1_H1 ;  /* 0x30000063ff627230 */ /* 0x000fe40000004100 */
[----:B------:R-:W-:Y:S01]  /*6300*/  FMUL.FTZ R15, R11, R100 ;  /* 0x000000640b0f7220 */ /* 0x000fe20000410000 */
[----:B------:R-:W-:-:S02]  /*6310*/  HADD2.F32 R27, -RZ, R27.H1_H1 ;  /* 0x3000001bff1b7230 */ /* 0x000fc40000004100 */
[-C--:B------:R-:W-:Y:S01]  /*6320*/  FFMA.FTZ R101, R94, R97.reuse, R101 ;  /* 0x000000615e657223 */ /* 0x080fe20000010065 */
[----:B------:R-:W-:Y:S02]  /*6330*/  HADD2.F32 R96, -RZ, R96.H1_H1 ;  /* 0x30000060ff607230 */ /* 0x000fe40000004100 */
[-C--:B------:R-:W-:Y:S01]  /*6340*/  FMUL.FTZ R100, R91, R98.reuse ;  /* 0x000000625b647220 */ /* 0x080fe20000410000 */
[----:B------:R-:W-:Y:S02]  /*6350*/  HADD2.F32 R94, -RZ, R95.H1_H1 ;  /* 0x3000005fff5e7230 */ /* 0x000fe40000004100 */
[----:B------:R-:W-:Y:S01]  /*6360*/  FFMA.FTZ R106, R89, R97, -R106 ;  /* 0x00000061596a7223 */ /* 0x000fe2000001086a */
[----:B------:R-:W-:Y:S01]  /*6370*/  FMUL.FTZ R98, R27, R98 ;  /* 0x000000621b627220 */ /* 0x000fe20000410000 */
[-C--:B------:R-:W-:Y:S01]  /*6380*/  FFMA.FTZ R11, R11, R96.reuse, -R102 ;  /* 0x000000600b0b7223 */ /* 0x080fe20000010866 */
[----:B------:R-:W-:Y:S01]  /*6390*/  FFMA.FTZ R92, R92, R96, R15 ;  /* 0x000000605c5c7223 */ /* 0x000fe2000001000f */
[-C--:B------:R-:W-:Y:S01]  /*63a0*/  FFMA.FTZ R27, R27, R94.reuse, -R100 ;  /* 0x0000005e1b1b7223 */ /* 0x080fe20000010864 */
[----:B------:R-:W-:Y:S01]  /*63b0*/  FFMA.FTZ R98, R91, R94, R98 ;  /* 0x0000005e5b627223 */ /* 0x000fe20000010062 */
[----:B------:R-:W-:-:S02]  /*63c0*/  F2FP.SATFINITE.E4M3.F32.PACK_AB_MERGE_C R13, R26, R25, R7 ;  /* 0x000000191a0d723e */ /* 0x000fc40004807007 */
[----:B------:R-:W-:Y:S02]  /*63d0*/  F2FP.SATFINITE.E4M3.F32.PACK_AB_MERGE_C R11, R11, R106, RZ ;  /* 0x0000006a0b0b723e */ /* 0x000fe400048070ff */
[----:B------:R-:W-:Y:S02]  /*63e0*/  F2FP.SATFINITE.E4M3.F32.PACK_AB_MERGE_C R92, R92, R101, RZ ;  /* 0x000000655c5c723e */ /* 0x000fe400048070ff */
[----:B------:R-:W-:Y:S02]  /*63f0*/  F2FP.SATFINITE.E4M3.F32.PACK_AB_MERGE_C R11, R27, R4, R11 ;  /* 0x000000041b0b723e */ /* 0x000fe4000480700b */
[----:B------:R-:W-:-:S07]  /*6400*/  F2FP.SATFINITE.E4M3.F32.PACK_AB_MERGE_C R15, R98, R5, R92 ;  /* 0x00000005620f723e */ /* 0x000fce000480705c */
.L_x_1825:
[----:B------:R-:W-:Y:S05]  /*6410*/  BSYNC B2 ;  /* 0x0000000000027941 */ /* 0x000fea0003800000 */
.L_x_1824:
[----:B------:R-:W-:Y:S01]  /*6420*/  ISETP.GE.AND P4, PT, R87, R86, PT ;  /* 0x000000565700720c */ /* 0x000fe20003f86270 */
[----:B--2---:R4:W-:-:S12]  /*6430*/  ST.E.128 desc[UR36][R68.64], R8 ;  /* 0x0000000844007985 */ /* 0x0049d8000c101d24 */
[----:B------:R-:W-:-:S04]  /*6440*/  @!P4 IADD3 R4, P6, R83, R87, RZ ;  /* 0x000000575304c210 */ /* 0x000fc80007fde0ff */
[----:B------:R-:W-:-:S05]  /*6450*/  @!P4 LEA.HI.X.SX32 R5, R87, R81, 0x1, P6 ;  /* 0x000000515705c211 */ /* 0x000fca00030f0eff */
[----:B---3--:R4:W-:Y:S04]  /*6460*/  @!P4 ST.E.128 desc[UR36][R4.64], R12 ;  /* 0x0000000c0400c985 */ /* 0x0089e8000c101d24 */
.L_x_1823:
[----:B------:R-:W-:Y:S05]  /*6470*/  BSYNC B1 ;  /* 0x0000000000017941 */ /* 0x000fea0003800000 */
.L_x_1822:
[----:B------:R-:W-:-:S03]  /*6480*/  UMOV UR4, 0xffffffff ;  /* 0xffffffff00047882 */ /* 0x000fc60000000000 */
[----:B------:R-:W-:Y:S05]  /*6490*/  BRA.DIV UR4, `(.L_x_1826) ;  /* 0x0000026204c07947 */ /* 0x000fea000b800000 */
[----:B------:R0:W0:Y:S04]  /*64a0*/  SHFL.IDX PT, R25, R80, 0x1, 0x181f ;  /* 0x00381f0050197f89 */ /* 0x00002800000e0000 */
[----:B----4-:R4:W0:Y:S02]  /*64b0*/  SHFL.IDX PT, R14, R79, 0x1, 0x181f ;  /* 0x00381f004f0e7f89 */ /* 0x01082400000e0000 */
.L_x_2201:
[----:B------:R-:W-:-:S04]  /*64c0*/  IADD3 R4, R187, 0x20, RZ ;  /* 0x00000020bb047810 */ /* 0x000fc80007ffe0ff */
[----:B------:R-:W-:-:S13]  /*64d0*/  ISETP.GE.OR P4, PT, R4, R75, P1 ;  /* 0x0000004b0400720c */ /* 0x000fda0000f86670 */
[----:B------:R-:W-:Y:S05]  /*64e0*/  @P4 BRA `(.L_x_1811) ;  /* 0x0000001000ec4947 */ /* 0x000fea0003800000 */
[----:B------:R-:W-:Y:S01]  /*64f0*/  SEL R88, R57, R88, !P0 ;  /* 0x0000005839587207 */ /* 0x000fe20004000000 */
[----:B------:R-:W-:Y:S01]  /*6500*/  BSSY B1, `(.L_x_1827) ;  /* 0x00000ef000017945 */ /* 0x000fe20003800000 */
[----:B------:R-:W-:Y:S02]  /*6510*/  SHF.R.U32.HI R7, RZ, 0x3, R209 ;  /* 0x00000003ff077819 */ /* 0x000fe400000116d1 */
[----:B------:R-:W-:Y:S02]  /*6520*/  SHF.R.S32.HI R5, RZ, 0x1f, R88 ;  /* 0x0000001fff057819 */ /* 0x000fe40000011458 */
[----:B0-----:R-:W-:Y:S02]  /*6530*/  IADD3 R12, P4, R62, R14, RZ ;  /* 0x0000000e3e0c7210 */ /* 0x001fe40007f9e0ff */
[----:B------:R-:W-:-:S03]  /*6540*/  LEA.HI R88, R5, R88, RZ, 0x5 ;  /* 0x0000005805587211 */ /* 0x000fc600078f28ff */
[----:B------:R-:W-:Y:S01]  /*6550*/  IMAD.X R13, R25, 0x1, R66, P4 ;  /* 0x00000001190d7824 */ /* 0x000fe200020e0642 */
[----:B------:R-:W-:-:S04]  /*6560*/  LEA.HI.SX32 R88, R88, R65, 0x1b ;  /* 0x0000004158587211 */ /* 0x000fc800078fdaff */
[----:B------:R-:W-:Y:S01]  /*6570*/  SHF.R.S32.HI R5, RZ, 0x1f, R88 ;  /* 0x0000001fff057819 */ /* 0x000fe20000011458 */
[----:B------:R-:W-:-:S03]  /*6580*/  IMAD.SHL.U32 R15, R88, 0x10, RZ ;  /* 0x00000010580f7824 */ /* 0x000fc600078e00ff */
[----:B------:R-:W-:Y:S02]  /*6590*/  LEA.HI R5, R5, R88, RZ, 0x3 ;  /* 0x0000005805057211 */ /* 0x000fe400078f18ff */
[----:B------:R-:W-:-:S03]  /*65a0*/  LOP3.LUT R4, R209, 0x70, R15, 0xf8, !PT ;  /* 0x00000070d1047812 */ /* 0x000fc600078ef80f */
[----:B------:R-:W-:Y:S01]  /*65b0*/  IMAD.SHL.U32 R6, R5, 0x400, RZ ;  /* 0x0000040005067824 */ /* 0x000fe200078e00ff */
[----:B------:R-:W-:-:S04]  /*65c0*/  LOP3.LUT R5, R4, R7, RZ, 0x3c, !PT ;  /* 0x0000000704057212 */ /* 0x000fc800078e3cff */
[----:B------:R-:W-:-:S04]  /*65d0*/  LOP3.LUT R4, R6, 0xffffe000, RZ, 0xc0, !PT ;  /* 0xffffe00006047812 */ /* 0x000fc800078ec0ff */
[----:B------:R-:W-:Y:S01]  /*65e0*/  IADD3 R4, R5, R4, R212 ;  /* 0x0000000405047210 */ /* 0x000fe20007ffe0d4 */
[----:B------:R-:W-:-:S04]  /*65f0*/  IMAD R5, R185, 0x4000, R47 ;  /* 0x00004000b9057824 */ /* 0x000fc800078e022f */
[----:B------:R-:W-:Y:S02]  /*6600*/  IMAD R7, R185, 0x4000, R4 ;  /* 0x00004000b9077824 */ /* 0x000fe400078e0204 */
[C---:B------:R-:W-:Y:S02]  /*6610*/  IMAD.IADD R5, R22.reuse, 0x1, R5 ;  /* 0x0000000116057824 */ /* 0x040fe400078e0205 */
[----:B------:R-:W-:-:S04]  /*6620*/  IMAD.IADD R8, R22, 0x1, R7 ;  /* 0x0000000116087824 */ /* 0x000fc800078e0207 */
[----:B------:R-:W0:Y:S04]  /*6630*/  LDS.128 R4, [R5+0x20000] ;  /* 0x0200000005047984 */ /* 0x000e280000000c00 */
[----:B------:R-:W0:Y:S01]  /*6640*/  LDS.128 R8, [R8+0x20000] ;  /* 0x0200000008087984 */ /* 0x000e220000000c00 */
[----:B------:R-:W-:Y:S05]  /*6650*/  @P3 BRA `(.L_x_1828) ;  /* 0x0000000c00643947 */ /* 0x000fea0003800000 */
[----:B------:R-:W-:Y:S01]  /*6660*/  SHF.R.U32.HI R87, RZ, 0x8, R29 ;  /* 0x00000008ff577819 */ /* 0x000fe2000001161d */
[----:B0-----:R-:W-:Y:S01]  /*6670*/  IMAD.MOV.U32 R24, RZ, RZ, R5 ;  /* 0x000000ffff187224 */ /* 0x001fe200078e0005 */
[----:B------:R-:W-:Y:S01]  /*6680*/  LOP3.LUT R27, R29, 0xff, RZ, 0xc0, !PT ;  /* 0x000000ff1d1b7812 */ /* 0x000fe200078ec0ff */
[----:B------:R-:W-:Y:S01]  /*6690*/  IMAD.MOV.U32 R30, RZ, RZ, R8 ;  /* 0x000000ffff1e7224 */ /* 0x000fe200078e0008 */
[--C-:B------:R-:W-:Y:S01]  /*66a0*/  SHF.R.U32.HI R88, RZ, 0x18, R29.reuse ;  /* 0x00000018ff587819 */ /* 0x100fe2000001161d */
[----:B------:R-:W-:Y:S01]  /*66b0*/  IMAD.MOV.U32 R26, RZ, RZ, R6 ;  /* 0x000000ffff1a7224 */ /* 0x000fe200078e0006 */
[----:B------:R-:W-:Y:S01]  /*66c0*/  SHF.R.U32.HI R89, RZ, 0x10, R29 ;  /* 0x00000010ff597819 */ /* 0x000fe2000001161d */
[----:B------:R-:W-:Y:S01]  /*66d0*/  IMAD.MOV.U32 R29, RZ, RZ, R4 ;  /* 0x000000ffff1d7224 */ /* 0x000fe200078e0004 */
[----:B--2---:R-:W-:Y:S01]  /*66e0*/  SHF.R.U32.HI R81, RZ, 0x8, R31 ;  /* 0x00000008ff517819 */ /* 0x004fe2000001161f */
[----:B------:R-:W-:Y:S01]  /*66f0*/  IMAD.SHL.U32 R4, R87, 0x100, RZ ;  /* 0x0000010057047824 */ /* 0x000fe200078e00ff */
[----:B------:R-:W-:Y:S01]  /*6700*/  PRMT R27, R88, 0x654, R27 ;  /* 0x00000654581b7816 */ /* 0x000fe2000000001b */
[----:B------:R-:W-:Y:S01]  /*6710*/  IMAD.U32 R6, R89, 0x10000, RZ ;  /* 0x0001000059067824 */ /* 0x000fe200078e00ff */
[----:B------:R-:W-:-:S02]  /*6720*/  LOP3.LUT R28, R31, 0xff, RZ, 0xc0, !PT ;  /* 0x000000ff1f1c7812 */ /* 0x000fc400078ec0ff */
[----:B----4-:R-:W-:Y:S02]  /*6730*/  SHF.R.U32.HI R79, RZ, 0x18, R31 ;  /* 0x00000018ff4f7819 */ /* 0x010fe4000001161f */
[----:B------:R-:W-:Y:S02]  /*6740*/  SHF.R.U32.HI R32, RZ, 0x8, R35 ;  /* 0x00000008ff207819 */ /* 0x000fe40000011623 */
[----:B---3--:R-:W-:Y:S02]  /*6750*/  SHF.R.U32.HI R83, RZ, 0x10, R31 ;  /* 0x00000010ff537819 */ /* 0x008fe4000001161f */
[--C-:B------:R-:W-:Y:S02]  /*6760*/  SHF.R.U32.HI R69, RZ, 0x8, R33.reuse ;  /* 0x00000008ff457819 */ /* 0x100fe40000011621 */
[----:B------:R-:W-:Y:S02]  /*6770*/  LOP3.LUT R31, R33, 0xff, RZ, 0xc0, !PT ;  /* 0x000000ff211f7812 */ /* 0x000fe400078ec0ff */
[----:B------:R-:W-:-:S02]  /*6780*/  SHF.R.U32.HI R34, RZ, 0x18, R33 ;  /* 0x00000018ff227819 */ /* 0x000fc40000011621 */
[----:B------:R-:W-:Y:S01]  /*6790*/  LOP3.LUT R27, R27, 0xff00, R4, 0xf8, !PT ;  /* 0x0000ff001b1b7812 */ /* 0x000fe200078ef804 */
[----:B------:R-:W-:Y:S01]  /*67a0*/  IMAD.SHL.U32 R4, R81, 0x100, RZ ;  /* 0x0000010051047824 */ /* 0x000fe200078e00ff */
[----:B------:R-:W-:Y:S01]  /*67b0*/  PRMT R5, R79, 0x654, R28 ;  /* 0x000006544f057816 */ /* 0x000fe2000000001c */
[----:B------:R-:W-:Y:S01]  /*67c0*/  IMAD.SHL.U32 R28, R32, 0x100, RZ ;  /* 0x00000100201c7824 */ /* 0x000fe200078e00ff */
[----:B------:R-:W-:Y:S02]  /*67d0*/  SHF.R.U32.HI R80, RZ, 0x10, R33 ;  /* 0x00000010ff507819 */ /* 0x000fe40000011621 */
[----:B------:R-:W-:Y:S02]  /*67e0*/  LOP3.LUT R33, R35, 0xff0000ff, RZ, 0xc0, !PT ;  /* 0xff0000ff23217812 */ /* 0x000fe400078ec0ff */
[----:B------:R-:W-:Y:S02]  /*67f0*/  PRMT R31, R34, 0x654, R31 ;  /* 0x00000654221f7816 */ /* 0x000fe4000000001f */
[----:B------:R-:W-:-:S02]  /*6800*/  SHF.L.U32 R8, R69, 0x8, RZ ;  /* 0x0000000845087819 */ /* 0x000fc400000006ff */
[----:B------:R-:W-:Y:S01]  /*6810*/  LOP3.LUT R5, R5, 0xff00, R4, 0xf8, !PT ;  /* 0x0000ff0005057812 */ /* 0x000fe200078ef804 */
[----:B------:R-:W-:Y:S01]  /*6820*/  IMAD.U32 R4, R83, 0x10000, RZ ;  /* 0x0001000053047824 */ /* 0x000fe200078e00ff */
[----:B------:R-:W-:Y:S02]  /*6830*/  SHF.R.U32.HI R68, RZ, 0x10, R35 ;  /* 0x00000010ff447819 */ /* 0x000fe40000011623 */
[----:B------:R-:W-:Y:S01]  /*6840*/  LOP3.LUT R69, R31, 0xff00, R8, 0xf8, !PT ;  /* 0x0000ff001f457812 */ /* 0x000fe200078ef808 */
[----:B------:R-:W-:Y:S01]  /*6850*/  IMAD.U32 R8, R80, 0x10000, RZ ;  /* 0x0001000050087824 */ /* 0x000fe200078e00ff */
[----:B------:R-:W-:Y:S01]  /*6860*/  LOP3.LUT R79, R33, 0xff00, R28, 0xf8, !PT ;  /* 0x0000ff00214f7812 */ /* 0x000fe200078ef81c */
[----:B------:R-:W-:Y:S01]  /*6870*/  IMAD.U32 R68, R68, 0x10000, RZ ;  /* 0x0001000044447824 */ /* 0x000fe200078e00ff */
[----:B------:R-:W-:Y:S02]  /*6880*/  F2FP.F16.E4M3.UNPACK_B R35, R85.H1 ;  /* 0x00000055ff23723e */ /* 0x000fe400030006ff */
[----:B------:R-:W-:-:S02]  /*6890*/  F2FP.F16.E4M3.UNPACK_B R33, R30.H1 ;  /* 0x0000001eff21723e */ /* 0x000fc400030006ff */
[----:B------:R-:W-:Y:S02]  /*68a0*/  F2FP.F16.E4M3.UNPACK_B R31, R29.H1 ;  /* 0x0000001dff1f723e */ /* 0x000fe400030006ff */
[----:B------:R-:W-:Y:S01]  /*68b0*/  LOP3.LUT R6, R27, 0xff0000, R6, 0xf8, !PT ;  /* 0x00ff00001b067812 */ /* 0x000fe200078ef806 */
[----:B------:R-:W-:Y:S01]  /*68c0*/  HADD2.F32 R28, -RZ, R33.H0_H0 ;  /* 0x20000021ff1c7230 */ /* 0x000fe20000004100 */
[----:B------:R-:W-:Y:S01]  /*68d0*/  LOP3.LUT R4, R5, 0xff0000, R4, 0xf8, !PT ;  /* 0x00ff000005047812 */ /* 0x000fe200078ef804 */
[----:B------:R-:W-:Y:S01]  /*68e0*/  HADD2.F32 R5, -RZ, R35.H0_H0 ;  /* 0x20000023ff057230 */ /* 0x000fe20000004100 */
[----:B------:R-:W-:Y:S01]  /*68f0*/  F2FP.F16.E4M3.UNPACK_B R32, R82.H1 ;  /* 0x00000052ff20723e */ /* 0x000fe200030006ff */
[----:B------:R-:W-:Y:S01]  /*6900*/  HADD2.F32 R27, -RZ, R31.H0_H0 ;  /* 0x2000001fff1b7230 */ /* 0x000fe20000004100 */
[----:B------:R-:W-:Y:S01]  /*6910*/  LOP3.LUT R8, R69, 0xff0000, R8, 0xf8, !PT ;  /* 0x00ff000045087812 */ /* 0x000fe200078ef808 */
[----:B------:R-:W-:Y:S02]  /*6920*/  HADD2.F32 R35, -RZ, R35.H1_H1 ;  /* 0x30000023ff237230 */ /* 0x000fe40000004100 */
[----:B------:R-:W-:Y:S01]  /*6930*/  FMUL.FTZ R80, R28, R5 ;  /* 0x000000051c507220 */ /* 0x000fe20000410000 */
[----:B------:R-:W-:-:S02]  /*6940*/  HADD2.F32 R34, -RZ, R32.H0_H0 ;  /* 0x20000020ff227230 */ /* 0x000fc40000004100 */
[----:B------:R-:W-:Y:S01]  /*6950*/  FMUL.FTZ R81, R27, R5 ;  /* 0x000000051b517220 */ /* 0x000fe20000410000 */
[----:B------:R-:W-:Y:S01]  /*6960*/  LOP3.LUT R5, R79, 0xff0000, R68, 0xf8, !PT ;  /* 0x00ff00004f057812 */ /* 0x000fe200078ef844 */
[----:B------:R-:W-:Y:S01]  /*6970*/  HADD2.F32 R69, -RZ, R32.H1_H1 ;  /* 0x30000020ff457230 */ /* 0x000fe20000004100 */
[----:B------:R-:W-:Y:S01]  /*6980*/  F2FP.F16.E4M3.UNPACK_B R85, R85 ;  /* 0x00000055ff55723e */ /* 0x000fe200020006ff */
[----:B------:R-:W-:Y:S02]  /*6990*/  HADD2.F32 R68, -RZ, R33.H1_H1 ;  /* 0x30000021ff447230 */ /* 0x000fe40000004100 */
[-C--:B------:R-:W-:Y:S01]  /*69a0*/  FFMA.FTZ R27, R27, R34.reuse, -R80 ;  /* 0x000000221b1b7223 */ /* 0x080fe20000010850 */
[----:B------:R-:W-:Y:S01]  /*69b0*/  FFMA.FTZ R28, R28, R34, R81 ;  /* 0x000000221c1c7223 */ /* 0x000fe20000010051 */
[----:B------:R-:W-:Y:S01]  /*69c0*/  HADD2.F32 R32, -RZ, R31.H1_H1 ;  /* 0x3000001fff207230 */ /* 0x000fe20000004100 */
[----:B------:R-:W-:Y:S01]  /*69d0*/  F2FP.F16.E4M3.UNPACK_B R34, R30 ;  /* 0x0000001eff22723e */ /* 0x000fe200020006ff */
[----:B------:R-:W-:Y:S01]  /*69e0*/  HADD2.F32 R80, -RZ, R85.H0_H0 ;  /* 0x20000055ff507230 */ /* 0x000fe20000004100 */
[----:B------:R-:W-:Y:S01]  /*69f0*/  F2FP.F16.E4M3.UNPACK_B R33, R29 ;  /* 0x0000001dff21723e */ /* 0x000fe200020006ff */
[-C--:B------:R-:W-:Y:S01]  /*6a00*/  FMUL.FTZ R29, R68, R35.reuse ;  /* 0x00000023441d7220 */ /* 0x080fe20000410000 */
[----:B------:R-:W-:Y:S01]  /*6a10*/  F2FP.F16.E4M3.UNPACK_B R82, R82 ;  /* 0x00000052ff52723e */ /* 0x000fe200020006ff */
[----:B------:R-:W-:Y:S01]  /*6a20*/  FMUL.FTZ R79, R32, R35 ;  /* 0x00000023204f7220 */ /* 0x000fe20000410000 */
[----:B------:R-:W-:-:S02]  /*6a30*/  HADD2.F32 R35, -RZ, R34.H0_H0 ;  /* 0x20000022ff237230 */ /* 0x000fc40000004100 */
[-C--:B------:R-:W-:Y:S01]  /*6a40*/  FFMA.FTZ R30, R32, R69.reuse, -R29 ;  /* 0x00000045201e7223 */ /* 0x080fe2000001081d */
[----:B------:R-:W-:Y:S02]  /*6a50*/  HADD2.F32 R31, -RZ, R33.H0_H0 ;  /* 0x20000021ff1f7230 */ /* 0x000fe40000004100 */
[----:B------:R-:W-:Y:S01]  /*6a60*/  FFMA.FTZ R29, R68, R69, R79 ;  /* 0x00000045441d7223 */ /* 0x000fe2000001004f */
[----:B------:R-:W-:Y:S02]  /*6a70*/  HADD2.F32 R32, -RZ, R82.H0_H0 ;  /* 0x20000052ff207230 */ /* 0x000fe40000004100 */
[-C--:B------:R-:W-:Y:S01]  /*6a80*/  FMUL.FTZ R88, R35, R80.reuse ;  /* 0x0000005023587220 */ /* 0x080fe20000410000 */
[----:B------:R-:W-:Y:S02]  /*6a90*/  HADD2.F32 R85, -RZ, R85.H1_H1 ;  /* 0x30000055ff557230 */ /* 0x000fe40000004100 */
[----:B------:R-:W-:Y:S01]  /*6aa0*/  FMUL.FTZ R80, R31, R80 ;  /* 0x000000501f507220 */ /* 0x000fe20000410000 */
[----:B------:R-:W-:Y:S01]  /*6ab0*/  HADD2.F32 R68, -RZ, R34.H1_H1 ;  /* 0x30000022ff447230 */ /* 0x000fe20000004100 */
[----:B------:R-:W-:Y:S01]  /*6ac0*/  F2FP.F16.E4M3.UNPACK_B R81, R84.H1 ;  /* 0x00000054ff51723e */ /* 0x000fe200030006ff */
[----:B------:R-:W-:Y:S01]  /*6ad0*/  HADD2.F32 R33, -RZ, R33.H1_H1 ;  /* 0x30000021ff217230 */ /* 0x000fe20000004100 */
[----:B------:R-:W-:Y:S01]  /*6ae0*/  F2FP.F16.E4M3.UNPACK_B R69, R10.H1 ;  /* 0x0000000aff45723e */ /* 0x000fe200030006ff */
[----:B------:R-:W-:-:S02]  /*6af0*/  HADD2.F32 R82, -RZ, R82.H1_H1 ;  /* 0x30000052ff527230 */ /* 0x000fc40000004100 */
[-C--:B------:R-:W-:Y:S01]  /*6b00*/  FFMA.FTZ R31, R31, R32.reuse, -R88 ;  /* 0x000000201f1f7223 */ /* 0x080fe20000010858 */
[CC--:B------:R-:W-:Y:S01]  /*6b10*/  FMUL.FTZ R34, R68.reuse, R85.reuse ;  /* 0x0000005544227220 */ /* 0x0c0fe20000410000 */
[----:B------:R-:W-:Y:S01]  /*6b20*/  FFMA.FTZ R32, R35, R32, R80 ;  /* 0x0000002023207223 */ /* 0x000fe20000010050 */
[C---:B------:R-:W-:Y:S01]  /*6b30*/  FMUL.FTZ R85, R33.reuse, R85 ;  /* 0x0000005521557220 */ /* 0x040fe20000410000 */
[----:B------:R-:W-:Y:S01]  /*6b40*/  F2FP.F16.E4M3.UNPACK_B R80, R78.H1 ;  /* 0x0000004eff50723e */ /* 0x000fe200030006ff */
[----:B------:R-:W-:Y:S01]  /*6b50*/  HADD2.F32 R83, -RZ, R81.H0_H0 ;  /* 0x20000051ff537230 */ /* 0x000fe20000004100 */
[----:B------:R-:W-:Y:S01]  /*6b60*/  F2FP.F16.E4M3.UNPACK_B R35, R26.H1 ;  /* 0x0000001aff23723e */ /* 0x000fe200030006ff */
[----:B------:R-:W-:Y:S02]  /*6b70*/  HADD2.F32 R79, -RZ, R69.H0_H0 ;  /* 0x20000045ff4f7230 */ /* 0x000fe40000004100 */
[-C--:B------:R-:W-:Y:S01]  /*6b80*/  FFMA.FTZ R34, R33, R82.reuse, -R34 ;  /* 0x0000005221227223 */ /* 0x080fe20000010822 */
[----:B------:R-:W-:Y:S01]  /*6b90*/  FFMA.FTZ R33, R68, R82, R85 ;  /* 0x0000005244217223 */ /* 0x000fe20000010055 */
[----:B------:R-:W-:Y:S01]  /*6ba0*/  HADD2.F32 R82, -RZ, R81.H1_H1 ;  /* 0x30000051ff527230 */ /* 0x000fe20000004100 */
[----:B------:R-:W-:Y:S01]  /*6bb0*/  F2FP.F16.E4M3.UNPACK_B R84, R84 ;  /* 0x00000054ff54723e */ /* 0x000fe200020006ff */
[----:B------:R-:W-:-:S02]  /*6bc0*/  HADD2.F32 R68, -RZ, R35.H0_H0 ;  /* 0x20000023ff447230 */ /* 0x000fc40000004100 */
[-C--:B------:R-:W-:Y:S01]  /*6bd0*/  FMUL.FTZ R85, R79, R83.reuse ;  /* 0x000000534f557220 */ /* 0x080fe20000410000 */
[--C-:B------:R-:W-:Y:S01]  /*6be0*/  HADD2.F32 R81, -RZ, R80.reuse.H0_H0 ;  /* 0x20000050ff517230 */ /* 0x100fe20000004100 */
[----:B------:R-:W-:Y:S01]  /*6bf0*/  F2FP.F16.E4M3.UNPACK_B R26, R26 ;  /* 0x0000001aff1a723e */ /* 0x000fe200020006ff */
[----:B------:R-:W-:Y:S02]  /*6c00*/  HADD2.F32 R69, -RZ, R69.H1_H1 ;  /* 0x30000045ff457230 */ /* 0x000fe40000004100 */
[C---:B------:R-:W-:Y:S01]  /*6c10*/  FMUL.FTZ R88, R68.reuse, R83 ;  /* 0x0000005344587220 */ /* 0x040fe20000410000 */
[----:B------:R-:W-:Y:S02]  /*6c20*/  HADD2.F32 R35, -RZ, R35.H1_H1 ;  /* 0x30000023ff237230 */ /* 0x000fe40000004100 */
[-C--:B------:R-:W-:Y:S01]  /*6c30*/  FFMA.FTZ R85, R68, R81.reuse, -R85 ;  /* 0x0000005144557223 */ /* 0x080fe20000010855 */
[----:B------:R-:W-:Y:S02]  /*6c40*/  HADD2.F32 R80, -RZ, R80.H1_H1 ;  /* 0x30000050ff507230 */ /* 0x000fe40000004100 */
[-C--:B------:R-:W-:Y:S01]  /*6c50*/  FMUL.FTZ R68, R69, R82.reuse ;  /* 0x0000005245447220 */ /* 0x080fe20000410000 */
[----:B------:R-:W-:Y:S01]  /*6c60*/  FFMA.FTZ R88, R79, R81, R88 ;  /* 0x000000514f587223 */ /* 0x000fe20000010058 */
[C---:B------:R-:W-:Y:S01]  /*6c70*/  FMUL.FTZ R90, R35.reuse, R82 ;  /* 0x00000052235a7220 */ /* 0x040fe20000410000 */
[----:B------:R-:W-:Y:S01]  /*6c80*/  F2FP.F16.E4M3.UNPACK_B R78, R78 ;  /* 0x0000004eff4e723e */ /* 0x000fe200020006ff */
[----:B------:R-:W-:Y:S01]  /*6c90*/  FFMA.FTZ R82, R35, R80, -R68 ;  /* 0x0000005023527223 */ /* 0x000fe20000010844 */
[----:B------:R-:W-:Y:S01]  /*6ca0*/  F2FP.F16.E4M3.UNPACK_B R35, R10 ;  /* 0x0000000aff23723e */ /* 0x000fe200020006ff */
[----:B------:R-:W-:-:S02]  /*6cb0*/  HADD2.F32 R79, -RZ, R84.H0_H0 ;  /* 0x20000054ff4f7230 */ /* 0x000fc40000004100 */
[----:B------:R-:W-:Y:S01]  /*6cc0*/  FFMA.FTZ R87, R69, R80, R90 ;  /* 0x0000005045577223 */ /* 0x000fe2000001005a */
[----:B------:R-:W-:Y:S01]  /*6cd0*/  HADD2.F32 R84, -RZ, R84.H1_H1 ;  /* 0x30000054ff547230 */ /* 0x000fe20000004100 */
[----:B------:R-:W-:Y:S01]  /*6ce0*/  F2FP.SATFINITE.E4M3.F32.PACK_AB_MERGE_C R27, R30, R27, RZ ;  /* 0x0000001b1e1b723e */ /* 0x000fe200048070ff */
[--C-:B------:R-:W-:Y:S01]  /*6cf0*/  HADD2.F32 R68, -RZ, R35.reuse.H0_H0 ;  /* 0x20000023ff447230 */ /* 0x100fe20000004100 */
[----:B------:R-:W-:Y:S01]  /*6d00*/  F2FP.SATFINITE.E4M3.F32.PACK_AB_MERGE_C R29, R29, R28, RZ ;  /* 0x0000001c1d1d723e */ /* 0x000fe200048070ff */
[--C-:B------:R-:W-:Y:S01]  /*6d10*/  HADD2.F32 R10, -RZ, R26.reuse.H0_H0 ;  /* 0x2000001aff0a7230 */ /* 0x100fe20000004100 */
[----:B------:R-:W-:Y:S01]  /*6d20*/  F2FP.F16.E4M3.UNPACK_B R30, R24 ;  /* 0x00000018ff1e723e */ /* 0x000fe200020006ff */
[----:B------:R-:W-:Y:S02]  /*6d30*/  HADD2.F32 R35, -RZ, R35.H1_H1 ;  /* 0x30000023ff237230 */ /* 0x000fe40000004100 */
[----:B------:R-:W-:Y:S01]  /*6d40*/  FMUL.FTZ R81, R68, R79 ;  /* 0x0000004f44517220 */ /* 0x000fe20000410000 */
[----:B------:R-:W-:-:S02]  /*6d50*/  HADD2.F32 R26, -RZ, R26.H1_H1 ;  /* 0x3000001aff1a7230 */ /* 0x000fc40000004100 */
[----:B------:R-:W-:Y:S01]  /*6d60*/  FMUL.FTZ R79, R10, R79 ;  /* 0x0000004f0a4f7220 */ /* 0x000fe20000410000 */
[--C-:B------:R-:W-:Y:S02]  /*6d70*/  HADD2.F32 R69, -RZ, R78.reuse.H0_H0 ;  /* 0x2000004eff457230 */ /* 0x100fe40000004100 */
[CC--:B------:R-:W-:Y:S01]  /*6d80*/  FMUL.FTZ R83, R35.reuse, R84.reuse ;  /* 0x0000005423537220 */ /* 0x0c0fe20000410000 */
[----:B------:R-:W-:Y:S02]  /*6d90*/  HADD2.F32 R78, -RZ, R78.H1_H1 ;  /* 0x3000004eff4e7230 */ /* 0x000fe40000004100 */
[----:B------:R-:W-:Y:S01]  /*6da0*/  FMUL.FTZ R84, R26, R84 ;  /* 0x000000541a547220 */ /* 0x000fe20000410000 */
[----:B------:R-:W-:Y:S01]  /*6db0*/  F2FP.SATFINITE.E4M3.F32.PACK_AB_MERGE_C R28, R34, R31, R27 ;  /* 0x0000001f221c723e */ /* 0x000fe2000480701b */
[-C--:B------:R-:W-:Y:S01]  /*6dc0*/  FFMA.FTZ R81, R10, R69.reuse, -R81 ;  /* 0x000000450a517223 */ /* 0x080fe20000010851 */
[----:B------:R-:W-:Y:S01]  /*6dd0*/  FFMA.FTZ R10, R68, R69, R79 ;  /* 0x00000045440a7223 */ /* 0x000fe2000001004f */
[-C--:B------:R-:W-:Y:S01]  /*6de0*/  FFMA.FTZ R69, R35, R78.reuse, R84 ;  /* 0x0000004e23457223 */ /* 0x080fe20000010054 */
[----:B------:R-:W-:Y:S01]  /*6df0*/  F2FP.F16.E4M3.UNPACK_B R35, R9 ;  /* 0x00000009ff23723e */ /* 0x000fe200020006ff */
[----:B------:R-:W-:Y:S01]  /*6e00*/  FFMA.FTZ R26, R26, R78, -R83 ;  /* 0x0000004e1a1a7223 */ /* 0x000fe20000010853 */
[----:B------:R-:W-:-:S02]  /*6e10*/  F2FP.F16.E4M3.UNPACK_B R68, R8 ;  /* 0x00000008ff44723e */ /* 0x000fc400020006ff */
[----:B------:R-:W-:Y:S01]  /*6e20*/  F2FP.SATFINITE.E4M3.F32.PACK_AB_MERGE_C R27, R33, R32, R29 ;  /* 0x00000020211b723e */ /* 0x000fe2000480701d */
[----:B------:R-:W-:Y:S01]  /*6e30*/  HADD2.F32 R31, -RZ, R35.H0_H0 ;  /* 0x20000023ff1f7230 */ /* 0x000fe20000004100 */
[----:B------:R-:W-:Y:S01]  /*6e40*/  F2FP.F16.E4M3.UNPACK_B R33, R6 ;  /* 0x00000006ff21723e */ /* 0x000fe200020006ff */
[----:B------:R-:W-:Y:S01]  /*6e50*/  HADD2.F32 R32, -RZ, R68.H0_H0 ;  /* 0x20000044ff207230 */ /* 0x000fe20000004100 */
[----:B------:R-:W-:Y:S01]  /*6e60*/  F2FP.SATFINITE.E4M3.F32.PACK_AB_MERGE_C R87, R87, R88, RZ ;  /* 0x000000585757723e */ /* 0x000fe200048070ff */
[----:B------:R-:W-:Y:S01]  /*6e70*/  HADD2.F32 R29, -RZ, R30.H0_H0 ;  /* 0x2000001eff1d7230 */ /* 0x000fe20000004100 */
[----:B------:R-:W-:Y:S01]  /*6e80*/  F2FP.F16.E4M3.UNPACK_B R6, R6.H1 ;  /* 0x00000006ff06723e */ /* 0x000fe200030006ff */
[----:B------:R-:W-:Y:S02]  /*6e90*/  HADD2.F32 R34, -RZ, R33.H0_H0 ;  /* 0x20000021ff227230 */ /* 0x000fe40000004100 */
[----:B------:R-:W-:Y:S01]  /*6ea0*/  FMUL.FTZ R78, R31, R32 ;  /* 0x000000201f4e7220 */ /* 0x000fe20000410000 */
[----:B------:R-:W-:-:S02]  /*6eb0*/  HADD2.F32 R35, -RZ, R35.H1_H1 ;  /* 0x30000023ff237230 */ /* 0x000fc40000004100 */
[----:B------:R-:W-:Y:S01]  /*6ec0*/  FMUL.FTZ R80, R29, R32 ;  /* 0x000000201d507220 */ /* 0x000fe20000410000 */
[----:B------:R-:W-:Y:S01]  /*6ed0*/  HADD2.F32 R68, -RZ, R68.H1_H1 ;  /* 0x30000044ff447230 */ /* 0x000fe20000004100 */
[----:B------:R-:W-:Y:S01]  /*6ee0*/  F2FP.SATFINITE.E4M3.F32.PACK_AB_MERGE_C R10, R69, R10, R87 ;  /* 0x0000000a450a723e */ /* 0x000fe20004807057 */
[----:B------:R-:W-:Y:S02]  /*6ef0*/  HADD2.F32 R32, -RZ, R30.H1_H1 ;  /* 0x3000001eff207230 */ /* 0x000fe40000004100 */
[-C--:B------:R-:W-:Y:S01]  /*6f00*/  FFMA.FTZ R29, R29, R34.reuse, -R78 ;  /* 0x000000221d1d7223 */ /* 0x080fe2000001084e */
[----:B------:R-:W-:Y:S01]  /*6f10*/  FFMA.FTZ R30, R31, R34, R80 ;  /* 0x000000221f1e7223 */ /* 0x000fe20000010050 */
[----:B------:R-:W-:Y:S02]  /*6f20*/  HADD2.F32 R34, -RZ, R33.H1_H1 ;  /* 0x30000021ff227230 */ /* 0x000fe40000004100 */
[-C--:B------:R-:W-:Y:S01]  /*6f30*/  FMUL.FTZ R69, R35, R68.reuse ;  /* 0x0000004423457220 */ /* 0x080fe20000410000 */
[----:B------:R-:W-:Y:S01]  /*6f40*/  FMUL.FTZ R78, R32, R68 ;  /* 0x00000044204e7220 */ /* 0x000fe20000410000 */
[----:B------:R-:W-:-:S02]  /*6f50*/  F2FP.F16.E4M3.UNPACK_B R33, R9.H1 ;  /* 0x00000009ff21723e */ /* 0x000fc400030006ff */
[----:B------:R-:W-:Y:S01]  /*6f60*/  F2FP.F16.E4M3.UNPACK_B R68, R8.H1 ;  /* 0x00000008ff44723e */ /* 0x000fe200030006ff */
[----:B------:R-:W-:Y:S01]  /*6f70*/  FFMA.FTZ R9, R35, R34, R78 ;  /* 0x0000002223097223 */ /* 0x000fe2000001004e */
[----:B------:R-:W-:Y:S01]  /*6f80*/  F2FP.F16.E4M3.UNPACK_B R31, R24.H1 ;  /* 0x00000018ff1f723e */ /* 0x000fe200030006ff */
[----:B------:R-:W-:Y:S01]  /*6f90*/  FFMA.FTZ R24, R32, R34, -R69 ;  /* 0x0000002220187223 */ /* 0x000fe20000010845 */
[----:B------:R-:W-:Y:S01]  /*6fa0*/  HADD2.F32 R32, -RZ, R33.H0_H0 ;  /* 0x20000021ff207230 */ /* 0x000fe20000004100 */
[----:B------:R-:W-:Y:S01]  /*6fb0*/  F2FP.SATFINITE.E4M3.F32.PACK_AB_MERGE_C R82, R82, R85, RZ ;  /* 0x000000555252723e */ /* 0x000fe200048070ff */
[----:B------:R-:W-:Y:S01]  /*6fc0*/  HADD2.F32 R69, -RZ, R68.H0_H0 ;  /* 0x20000044ff457230 */ /* 0x000fe20000004100 */
[----:B------:R-:W-:Y:S01]  /*6fd0*/  F2FP.F16.E4M3.UNPACK_B R80, R5.H1 ;  /* 0x00000005ff50723e */ /* 0x000fe200030006ff */
[----:B------:R-:W-:Y:S01]  /*6fe0*/  HADD2.F32 R8, -RZ, R31.H0_H0 ;  /* 0x2000001fff087230 */ /* 0x000fe20000004100 */
[----:B------:R-:W-:Y:S01]  /*6ff0*/  F2FP.SATFINITE.E4M3.F32.PACK_AB_MERGE_C R26, R26, R81, R82 ;  /* 0x000000511a1a723e */ /* 0x000fe20004807052 */
[----:B------:R-:W-:-:S02]  /*7000*/  HADD2.F32 R35, -RZ, R6.H0_H0 ;  /* 0x20000006ff237230 */ /* 0x000fc40000004100 */
[-C--:B------:R-:W-:Y:S01]  /*7010*/  FMUL.FTZ R79, R32, R69.reuse ;  /* 0x00000045204f7220 */ /* 0x080fe20000410000 */
[----:B------:R-:W-:Y:S02]  /*7020*/  HADD2.F32 R31, -RZ, R31.H1_H1 ;  /* 0x3000001fff1f7230 */ /* 0x000fe40000004100 */
[C---:B------:R-:W-:Y:S01]  /*7030*/  FMUL.FTZ R69, R8.reuse, R69 ;  /* 0x0000004508457220 */ /* 0x040fe20000410000 */
[----:B------:R-:W-:Y:S02]  /*7040*/  HADD2.F32 R34, -RZ, R68.H1_H1 ;  /* 0x30000044ff227230 */ /* 0x000fe40000004100 */
[----:B------:R-:W-:Y:S02]  /*7050*/  HADD2.F32 R68, -RZ, R6.H1_H1 ;  /* 0x30000006ff447230 */ /* 0x000fe40000004100 */
[-C--:B------:R-:W-:Y:S01]  /*7060*/  FFMA.FTZ R6, R8, R35.reuse, -R79 ;  /* 0x0000002308067223 */ /* 0x080fe2000001084f */
[----:B------:R-:W-:Y:S02]  /*7070*/  HADD2.F32 R33, -RZ, R33.H1_H1 ;  /* 0x30000021ff217230 */ /* 0x000fe40000004100 */
[----:B------:R-:W-:Y:S01]  /*7080*/  FFMA.FTZ R8, R32, R35, R69 ;  /* 0x0000002320087223 */ /* 0x000fe20000010045 */
[----:B------:R-:W-:Y:S01]  /*7090*/  FMUL.FTZ R32, R31, R34 ;  /* 0x000000221f207220 */ /* 0x000fe20000410000 */
[----:B------:R-:W-:Y:S01]  /*70a0*/  F2FP.F16.E4M3.UNPACK_B R79, R5 ;  /* 0x00000005ff4f723e */ /* 0x000fe200020006ff */
[----:B------:R-:W-:-:S02]  /*70b0*/  HADD2.F32 R81, -RZ, R80.H0_H0 ;  /* 0x20000050ff517230 */ /* 0x000fc40000004100 */
[C---:B------:R-:W-:Y:S01]  /*70c0*/  FMUL.FTZ R78, R33.reuse, R34 ;  /* 0x00000022214e7220 */ /* 0x040fe20000410000 */
[-C--:B------:R-:W-:Y:S01]  /*70d0*/  FFMA.FTZ R85, R33, R68.reuse, R32 ;  /* 0x0000004421557223 */ /* 0x080fe20000010020 */
[----:B------:R-:W-:Y:S01]  /*70e0*/  F2FP.F16.E4M3.UNPACK_B R33, R11.H1 ;  /* 0x0000000bff21723e */ /* 0x000fe200030006ff */
[----:B------:R-:W-:Y:S02]  /*70f0*/  HADD2.F32 R80, -RZ, R80.H1_H1 ;  /* 0x30000050ff507230 */ /* 0x000fe40000004100 */
[----:B------:R-:W-:Y:S01]  /*7100*/  FFMA.FTZ R83, R31, R68, -R78 ;  /* 0x000000441f537223 */ /* 0x000fe2000001084e */
[-C--:B------:R-:W-:Y:S01]  /*7110*/  F2FP.F16.E4M3.UNPACK_B R31, R7.reuse ;  /* 0x00000007ff1f723e */ /* 0x080fe200020006ff */
[--C-:B------:R-:W-:Y:S01]  /*7120*/  HADD2.F32 R82, -RZ, R79.reuse.H0_H0 ;  /* 0x2000004fff527230 */ /* 0x100fe20000004100 */
[----:B------:R-:W-:Y:S01]  /*7130*/  F2FP.F16.E4M3.UNPACK_B R7, R7.H1 ;  /* 0x00000007ff07723e */ /* 0x000fe200030006ff */
[----:B------:R-:W-:Y:S01]  /*7140*/  HADD2.F32 R79, -RZ, R79.H1_H1 ;  /* 0x3000004fff4f7230 */ /* 0x000fe20000004100 */
[----:B------:R-:W-:-:S02]  /*7150*/  F2FP.F16.E4M3.UNPACK_B R5, R4 ;  /* 0x00000004ff05723e */ /* 0x000fc400020006ff */
[----:B------:R-:W-:Y:S01]  /*7160*/  F2FP.F16.E4M3.UNPACK_B R68, R4.H1 ;  /* 0x00000004ff44723e */ /* 0x000fe200030006ff */
[----:B------:R-:W-:Y:S01]  /*7170*/  HADD2.F32 R4, -RZ, R33.H0_H0 ;  /* 0x20000021ff047230 */ /* 0x000fe20000004100 */
[----:B------:R-:W-:Y:S01]  /*7180*/  F2FP.F16.E4M3.UNPACK_B R34, R11 ;  /* 0x0000000bff22723e */ /* 0x000fe200020006ff */
        /* <DEDUP_REMOVED lines=8> */
[--C-:B------:R-:W-:Y:S02]  /*7210*/  HADD2.F32 R35, -RZ, R34.reuse.H0_H0 ;  /* 0x20000022ff237230 */ /* 0x100fe40000004100 */
[-C--:B------:R-:W-:Y:S01]  /*7220*/  FMUL.FTZ R32, R33, R80.reuse ;  /* 0x0000005021207220 */ /* 0x080fe20000410000 */
[--C-:B------:R-:W-:Y:S02]  /*7230*/  HADD2.F32 R11, -RZ, R31.reuse.H0_H0 ;  /* 0x2000001fff0b7230 */ /* 0x100fe40000004100 */
[----:B------:R-:W-:Y:S01]  /*7240*/  FMUL.FTZ R80, R7, R80 ;  /* 0x0000005007507220 */ /* 0x000fe20000410000 */
[----:B------:R-:W-:Y:S02]  /*7250*/  HADD2.F32 R34, -RZ, R34.H1_H1 ;  /* 0x30000022ff227230 */ /* 0x000fe40000004100 */
[----:B------:R-:W-:Y:S01]  /*7260*/  FFMA.FTZ R81, R4, R69, R81 ;  /* 0x0000004504517223 */ /* 0x000fe20000010051 */
[----:B------:R-:W-:-:S02]  /*7270*/  HADD2.F32 R31, -RZ, R31.H1_H1 ;  /* 0x3000001fff1f7230 */ /* 0x000fc40000004100 */
[-C--:B------:R-:W-:Y:S01]  /*7280*/  FMUL.FTZ R84, R35, R82.reuse ;  /* 0x0000005223547220 */ /* 0x080fe20000410000 */
[----:B------:R-:W-:Y:S02]  /*7290*/  HADD2.F32 R68, -RZ, R68.H1_H1 ;  /* 0x30000044ff447230 */ /* 0x000fe40000004100 */
[CC--:B------:R-:W-:Y:S01]  /*72a0*/  FMUL.FTZ R4, R34.reuse, R79.reuse ;  /* 0x0000004f22047220 */ /* 0x0c0fe20000410000 */
[--C-:B------:R-:W-:Y:S02]  /*72b0*/  HADD2.F32 R78, -RZ, R5.reuse.H0_H0 ;  /* 0x20000005ff4e7230 */ /* 0x100fe40000004100 */
[----:B------:R-:W-:Y:S01]  /*72c0*/  FMUL.FTZ R82, R11, R82 ;  /* 0x000000520b527220 */ /* 0x000fe20000410000 */
[----:B------:R-:W-:Y:S02]  /*72d0*/  HADD2.F32 R5, -RZ, R5.H1_H1 ;  /* 0x30000005ff057230 */ /* 0x000fe40000004100 */
[----:B------:R-:W-:Y:S01]  /*72e0*/  FMUL.FTZ R79, R31, R79 ;  /* 0x0000004f1f4f7220 */ /* 0x000fe20000410000 */
[-C--:B------:R-:W-:Y:S01]  /*72f0*/  FFMA.FTZ R32, R7, R68.reuse, -R32 ;  /* 0x0000004407207223 */ /* 0x080fe20000010820 */
[----:B------:R-:W-:Y:S01]  /*7300*/  FFMA.FTZ R80, R33, R68, R80 ;  /* 0x0000004421507223 */ /* 0x000fe20000010050 */
[-C--:B------:R-:W-:Y:S01]  /*7310*/  FFMA.FTZ R84, R11, R78.reuse, -R84 ;  /* 0x0000004e0b547223 */ /* 0x080fe20000010854 */
[----:B------:R-:W-:Y:S01]  /*7320*/  FFMA.FTZ R82, R35, R78, R82 ;  /* 0x0000004e23527223 */ /* 0x000fe20000010052 */
[-C--:B------:R-:W-:Y:S01]  /*7330*/  FFMA.FTZ R31, R31, R5.reuse, -R4 ;  /* 0x000000051f1f7223 */ /* 0x080fe20000010804 */
[----:B------:R-:W-:Y:S01]  /*7340*/  FFMA.FTZ R79, R34, R5, R79 ;  /* 0x00000005224f7223 */ /* 0x000fe2000001004f */
[----:B------:R-:W-:Y:S01]  /*7350*/  F2FP.SATFINITE.E4M3.F32.PACK_AB_MERGE_C R8, R85, R8, RZ ;  /* 0x000000085508723e */ /* 0x000fe200048070ff */
[----:B------:R-:W-:Y:S01]  /*7360*/  IMAD.MOV.U32 R4, RZ, RZ, R28 ;  /* 0x000000ffff047224 */ /* 0x000fe200078e001c */
[----:B------:R-:W-:-:S02]  /*7370*/  F2FP.SATFINITE.E4M3.F32.PACK_AB_MERGE_C R32, R32, R87, RZ ;  /* 0x000000572020723e */ /* 0x000fc400048070ff */
[----:B------:R-:W-:Y:S02]  /*7380*/  F2FP.SATFINITE.E4M3.F32.PACK_AB_MERGE_C R80, R80, R81, RZ ;  /* 0x000000515050723e */ /* 0x000fe400048070ff */
[----:B------:R-:W-:Y:S01]  /*7390*/  F2FP.SATFINITE.E4M3.F32.PACK_AB_MERGE_C R5, R24, R29, R6 ;  /* 0x0000001d1805723e */ /* 0x000fe20004807006 */
[----:B------:R-:W-:Y:S01]  /*73a0*/  IMAD.MOV.U32 R6, RZ, RZ, R26 ;  /* 0x000000ffff067224 */ /* 0x000fe200078e001a */
[----:B------:R-:W-:Y:S01]  /*73b0*/  F2FP.SATFINITE.E4M3.F32.PACK_AB_MERGE_C R9, R9, R30, R8 ;  /* 0x0000001e0909723e */ /* 0x000fe20004807008 */
[----:B------:R-:W-:Y:S01]  /*73c0*/  IMAD.MOV.U32 R8, RZ, RZ, R27 ;  /* 0x000000ffff087224 */ /* 0x000fe200078e001b */
[----:B------:R-:W-:Y:S02]  /*73d0*/  F2FP.SATFINITE.E4M3.F32.PACK_AB_MERGE_C R7, R31, R84, R32 ;  /* 0x000000541f07723e */ /* 0x000fe40004807020 */
[----:B------:R-:W-:-:S07]  /*73e0*/  F2FP.SATFINITE.E4M3.F32.PACK_AB_MERGE_C R11, R79, R82, R80 ;  /* 0x000000524f0b723e */ /* 0x000fce0004807050 */
.L_x_1828:
[----:B------:R-:W-:Y:S05]  /*73f0*/  BSYNC B1 ;  /* 0x0000000000017941 */ /* 0x000fea0003800000 */
.L_x_1827:
[----:B0-----:R0:W-:Y:S01]  /*7400*/  ST.E.128 desc[UR36][R12.64], R4 ;  /* 0x000000040c007985 */ /* 0x0011e2000c101d24 */
[----:B------:R-:W-:-:S13]  /*7410*/  ISETP.GE.AND P3, PT, R15, R86, PT ;  /* 0x000000560f00720c */ /* 0x000fda0003f66270 */
[----:B------:R-:W-:Y:S05]  /*7420*/  @P3 BRA `(.L_x_1811) ;  /* 0x00000004001c3947 */ /* 0x000fea0003800000 */
[----:B0-----:R-:W-:-:S04]  /*7430*/  IADD3 R4, P3, R15, R14, RZ ;  /* 0x0000000e0f047210 */ /* 0x001fc80007f7e0ff */
[----:B------:R-:W-:-:S05]  /*7440*/  LEA.HI.X.SX32 R5, R15, R25, 0x1, P3 ;  /* 0x000000190f057211 */ /* 0x000fca00018f0eff */
[----:B------:R0:W-:Y:S01]  /*7450*/  ST.E.128 desc[UR36][R4.64], R8 ;  /* 0x0000000804007985 */ /* 0x0001e2000c101d24 */
[----:B------:R-:W-:Y:S05]  /*7460*/  BRA `(.L_x_1811) ;  /* 0x00000004000c7947 */ /* 0x000fea0003800000 */
.L_x_1792:
[----:B------:R-:W-:-:S06]  /*7470*/  UISETP.NE.AND UP0, UPT, UR61, 0x3, UPT ;  /* 0x000000033d00788c */ /* 0x000fcc000bf05270 */
[----:B------:R-:W-:-:S13]  /*7480*/  PLOP3.LUT P5, PT, PT, PT, UP0, 0x80, 0x0 ;  /* 0x000000000000781c */ /* 0x000fda0003faf008 */
[----:B------:R-:W-:Y:S05]  /*7490*/  @!P5 BRA `(.L_x_1829) ;  /* 0x000000000004d947 */ /* 0x000fea0003800000 */
[----:B------:R-:W-:Y:S01]  /*74a0*/  BPT.TRAP 0x1 ;  /* 0x000000040000795c */ /* 0x000fe20000300000 */
.L_x_1829:
[----:B------:R-:W-:Y:S01]  /*74b0*/  IMAD R76, R185, 0x8, R22 ;  /* 0x00000008b94c7824 */ /* 0x000fe200078e0216 */
[----:B------:R-:W-:Y:S01]  /*74c0*/  SHF.L.U32 R77, R200, 0x1f, RZ ;  /* 0x0000001fc84d7819 */ /* 0x000fe200000006ff */
[----:B------:R-:W-:Y:S01]  /*74d0*/  BSSY B1, `(.L_x_1830) ;  /* 0x0000004000017945 */ /* 0x000fe20003800000 */
[----:B------:R-:W-:Y:S02]  /*74e0*/  SHF.R.S32.HI R73, RZ, 0x1f, R72 ;  /* 0x0000001fff497819 */ /* 0x000fe40000011448 */
[----:B------:R-:W0:Y:S02]  /*74f0*/  SYNCS.PHASECHK.TRANS64.TRYWAIT P3, [R76+URZ+0x28490], R77 ;  /* 0x0284904d4c0075a7 */ /* 0x000e24000806017f */
[----:B0-----:R-:W-:Y:S05]  /*7500*/  @!P3 BRA `(.L_x_1831) ;  /* 0x0000025000ecb947 */ /* 0x001fea0003800000 */
.L_x_2202:
[----:B------:R-:W-:Y:S05]  /*7510*/  BSYNC B1 ;  /* 0x0000000000017941 */ /* 0x000fea0003800000 */
.L_x_1830:
[----:B------:R-:W-:Y:S01]  /*7520*/  ULDC.64 UR4, c[0x0][0x300] ;  /* 0x0000c00000047ab9 */ /* 0x000fe20000000a00 */
[----:B-----5:R-:W-:Y:S01]  /*7530*/  SHF.R.S32.HI R74, RZ, 0x1f, R71 ;  /* 0x0000001fff4a7819 */ /* 0x020fe20000011447 */
[----:B------:R-:W-:Y:S01]  /*7540*/  IMAD R7, R73, UR4, RZ ;  /* 0x0000000449077c24 */ /* 0x000fe2000f8e02ff */
[----:B------:R-:W-:Y:S01]  /*7550*/  ULDC.64 UR6, c[0x0][0x2e8] ;  /* 0x0000ba0000067ab9 */ /* 0x000fe20000000a00 */
[----:B------:R-:W-:-:S04]  /*7560*/  IMAD.WIDE.U32 R4, R72, UR4, RZ ;  /* 0x0000000448047c25 */ /* 0x000fc8000f8e00ff */
[----:B------:R-:W-:Y:S01]  /*7570*/  IMAD R7, R72, UR5, R7 ;  /* 0x0000000548077c24 */ /* 0x000fe2000f8e0207 */
[----:B------:R-:W-:Y:S01]  /*7580*/  ULDC.64 UR4, c[0x0][0x310] ;  /* 0x0000c40000047ab9 */ /* 0x000fe20000000a00 */
[----:B------:R-:W-:Y:S02]  /*7590*/  IMAD R75, R42, -0x40, R39 ;  /* 0xffffffc02a4b7824 */ /* 0x000fe400078e0227 */
[----:B------:R-:W-:Y:S02]  /*75a0*/  IMAD R6, R74, UR4, RZ ;  /* 0x000000044a067c24 */ /* 0x000fe4000f8e02ff */
[----:B------:R-:W-:Y:S01]  /*75b0*/  IMAD.IADD R5, R5, 0x1, R7 ;  /* 0x0000000105057824 */ /* 0x000fe200078e0207 */
        /* <DEDUP_REMOVED lines=15> */
.L_x_2206:
[----:B------:R-:W-:Y:S04]  /*76b0*/  BSSY B1, `(.L_x_1833) ;  /* 0x000000d000017945 */ /* 0x000fe80003800000 */
[----:B------:R-:W-:Y:S05]  /*76c0*/  @!P3 BRA `(.L_x_1834) ;  /* 0x00000000002cb947 */ /* 0x000fea0003800000 */
[----:B------:R-:W-:Y:S02]  /*76d0*/  ULDC UR4, c[0x0][0x2f4] ;  /* 0x0000bd0000047ab9 */ /* 0x000fe40000000800 */
[----:B------:R-:W-:-:S13]  /*76e0*/  ISETP.GE.AND P3, PT, R16, UR4, PT ;  /* 0x0000000410007c0c */ /* 0x000fda000bf66270 */
[----:B---3--:R-:W-:-:S05]  /*76f0*/  @!P3 IADD3 R10, P4, R16, R14, RZ ;  /* 0x0000000e100ab210 */ /* 0x008fca0007f9e0ff */
[----:B--2---:R-:W-:Y:S01]  /*7700*/  @!P3 IMAD.X R11, R4, 0x1, R17, P4 ;  /* 0x00000001040bb824 */ /* 0x004fe200020e0611 */
[----:B------:R-:W-:-:S13]  /*7710*/  ISETP.GE.AND P4, PT, R184, UR4, PT ;  /* 0x00000004b8007c0c */ /* 0x000fda000bf86270 */
[----:B------:R-:W-:-:S04]  /*7720*/  @!P4 IADD3 R8, P6, R184, R14, RZ ;  /* 0x0000000eb808c210 */ /* 0x000fc80007fde0ff */
[----:B------:R-:W-:Y:S02]  /*7730*/  @!P4 IADD3.X R9, R4, R193, RZ, P6, !PT ;  /* 0x000000c10409c210 */ /* 0x000fe400037fe4ff */
[----:B------:R-:W2:Y:S04]  /*7740*/  @!P3 LDS.128 R4, [R70+0x20000] ;  /* 0x020000004604b984 */ /* 0x000ea80000000c00 */
[----:B--2---:R-:W-:Y:S04]  /*7750*/  @!P3 ST.E.128 desc[UR36][R10.64], R4 ;  /* 0x000000040a00b985 */ /* 0x004fe8000c101d24 */
[----:B------:R-:W2:Y:S04]  /*7760*/  @!P4 LDS.128 R4, [R70+0x22000] ;  /* 0x022000004604c984 */ /* 0x000ea80000000c00 */
[----:B--2---:R4:W-:Y:S02]  /*7770*/  @!P4 ST.E.128 desc[UR36][R8.64], R4 ;  /* 0x000000040800c985 */ /* 0x0049e4000c101d24 */
.L_x_1834:
[----:B------:R-:W-:Y:S05]  /*7780*/  BSYNC B1 ;  /* 0x0000000000017941 */ /* 0x000fea0003800000 */
.L_x_1833:
[----:B------:R-:W-:-:S03]  /*7790*/  UMOV UR4, 0xffffffff ;  /* 0xffffffff00047882 */ /* 0x000fc60000000000 */
[----:B------:R-:W-:Y:S05]  /*77a0*/  BRA.DIV UR4, `(.L_x_1835) ;  /* 0x0000025204a07947 */ /* 0x000fea000b800000 */
[----:B--2-4-:R2:W4:Y:S04]  /*77b0*/  SHFL.IDX PT, R4, R25, 0x1, 0x181f ;  /* 0x00381f0019047f89 */ /* 0x01452800000e0000 */
[----:B---3--:R2:W3:Y:S02]  /*77c0*/  SHFL.IDX PT, R14, R24, 0x1, 0x181f ;  /* 0x00381f00180e7f89 */ /* 0x0084e400000e0000 */
.L_x_2210:
[----:B------:R-:W-:-:S13]  /*77d0*/  ISETP.GE.AND P3, PT, R26, 0x21, PT ;  /* 0x000000211a00780c */ /* 0x000fda0003f66270 */
[----:B------:R-:W-:Y:S05]  /*77e0*/  @!P3 BRA `(.L_x_1811) ;  /* 0x00000000002cb947 */ /* 0x000fea0003800000 */
[----:B------:R-:W-:Y:S02]  /*77f0*/  ULDC UR4, c[0x0][0x2f4] ;  /* 0x0000bd0000047ab9 */ /* 0x000fe40000000800 */
[----:B------:R-:W-:-:S13]  /*7800*/  ISETP.GE.AND P3, PT, R16, UR4, PT ;  /* 0x0000000410007c0c */ /* 0x000fda000bf66270 */
[----:B---3--:R-:W-:-:S05]  /*7810*/  @!P3 IADD3 R10, P4, R16, R14, RZ ;  /* 0x0000000e100ab210 */ /* 0x008fca0007f9e0ff */
[----:B----4-:R-:W-:Y:S01]  /*7820*/  @!P3 IMAD.X R11, R4, 0x1, R17, P4 ;  /* 0x00000001040bb824 */ /* 0x010fe200020e0611 */
[----:B------:R-:W-:-:S13]  /*7830*/  ISETP.GE.AND P4, PT, R184, UR4, PT ;  /* 0x00000004b8007c0c */ /* 0x000fda000bf86270 */
[----:B------:R-:W-:-:S05]  /*7840*/  @!P4 IADD3 R8, P6, R184, R14, RZ ;  /* 0x0000000eb808c210 */ /* 0x000fca0007fde0ff */
[----:B------:R-:W-:Y:S02]  /*7850*/  @!P4 IMAD.X R9, R4, 0x1, R193, P6 ;  /* 0x000000010409c824 */ /* 0x000fe400030e06c1 */
[----:B------:R-:W3:Y:S04]  /*7860*/  @!P3 LDS.128 R4, [R70+0x21000] ;  /* 0x021000004604b984 */ /* 0x000ee80000000c00 */
[----:B---3--:R-:W-:Y:S04]  /*7870*/  @!P3 ST.E.128 desc[UR36][R10.64], R4 ;  /* 0x000000040a00b985 */ /* 0x008fe8000c101d24 */
[----:B------:R-:W3:Y:S04]  /*7880*/  @!P4 LDS.128 R4, [R70+0x23000] ;  /* 0x023000004604c984 */ /* 0x000ee80000000c00 */
[----:B---3--:R3:W-:Y:S02]  /*7890*/  @!P4 ST.E.128 desc[UR36][R8.64], R4 ;  /* 0x000000040800c985 */ /* 0x0087e4000c101d24 */
.L_x_1811:
[----:B------:R-:W-:Y:S05]  /*78a0*/  BSYNC B0 ;  /* 0x0000000000007941 */ /* 0x000fea0003800000 */
.L_x_1791:
[----:B0--34-:R-:W0:Y:S01]  /*78b0*/  S2R R4, SR_TID.X ;  /* 0x0000000000047919 */ /* 0x019e220000002100 */
[----:B------:R-:W-:Y:S01]  /*78c0*/  @!PT LDS RZ, [RZ] ;  /* 0x00000000fffff984 */ /* 0x000fe20000000800 */
[----:B------:R-:W-:Y:S01]  /*78d0*/  @!PT LDS RZ, [RZ] ;  /* 0x00000000fffff984 */ /* 0x000fe20000000800 */
[----:B------:R-:W-:Y:S01]  /*78e0*/  @!PT LDS RZ, [RZ] ;  /* 0x00000000fffff984 */ /* 0x000fe20000000800 */
[----:B------:R-:W-:Y:S01]  /*78f0*/  @!PT LDS RZ, [RZ] ;  /* 0x00000000fffff984 */ /* 0x000fe20000000800 */
[----:B------:R3:W-:Y:S06]  /*7900*/  MEMBAR.ALL.CTA ;  /* 0x0000000000007992 */ /* 0x0007ec0000008000 */
[----:B---3--:R-:W3:Y:S01]  /*7910*/  FENCE.VIEW.ASYNC.S ;  /* 0x00000000000073c6 */ /* 0x008ee20000000000 */
[----:B------:R-:W-:Y:S05]  /*7920*/  WARPSYNC.ALL ;  /* 0x0000000000007948 */ /* 0x000fea0003800000 */
[----:B------:R-:W-:Y:S01]  /*7930*/  BSSY B0, `(.L_x_1836) ;  /* 0x0000008000007945 */ /* 0x000fe20003800000 */
[----:B---3--:R3:W-:Y:S01]  /*7940*/  BAR.SYNC.DEFER_BLOCKING R56, 0x80 ;  /* 0x000200380000751d */ /* 0x0087e20000010000 */
[----:B0-----:R-:W-:-:S13]  /*7950*/  LOP3.LUT P3, RZ, R4, 0x7f, RZ, 0xc0, !PT ;  /* 0x0000007f04ff7812 */ /* 0x001fda000786c0ff */
[----:B------:R-:W-:-:S05]  /*7960*/  @!P3 VIADD R4, R76, 0x284a0 ;  /* 0x000284a04c04b836 */ /* 0x000fca0000000000 */
[----:B------:R-:W-:-:S04]  /*7970*/  @!P3 PRMT R4, RZ, 0x654, R4 ;  /* 0x00000654ff04b816 */ /* 0x000fc80000000004 */
[----:B------:R3:W-:Y:S01]  /*7980*/  @!P3 SYNCS.ARRIVE.TRANS64.RED.A1T0 RZ, [R4+URZ], RZ ;  /* 0x000000ff04ffb9a7 */ /* 0x0007e2000810043f */
[----:B------:R-:W-:Y:S05]  /*7990*/  @!P5 BRA `(.L_x_1837) ;  /* 0x000000000004d947 */ /* 0x000fea0003800000 */
[----:B------:R-:W-:Y:S01]  /*79a0*/  BPT.TRAP 0x1 ;  /* 0x000000040000795c */ /* 0x000fe20000300000 */
.L_x_1837:
[----:B------:R-:W-:Y:S05]  /*79b0*/  BSYNC B0 ;  /* 0x0000000000007941 */ /* 0x000fea0003800000 */
.L_x_1836:
[----:B------:R-:W0:Y:S01]  /*79c0*/  SYNCS.PHASECHK.TRANS64.TRYWAIT P4, [R76+URZ+0x284b0], R77 ;  /* 0x0284b04d4c0075a7 */ /* 0x000e22000808017f */
[----:B------:R-:W-:Y:S04]  /*79d0*/  BSSY B0, `(.L_x_1838) ;  /* 0x0000002000007945 */ /* 0x000fe80003800000 */
[----:B0-----:R-:W-:Y:S05]  /*79e0*/  @!P4 BRA `(.L_x_1839) ;  /* 0x000002500058c947 */ /* 0x001fea0003800000 */
.L_x_2211:
[----:B------:R-:W-:Y:S05]  /*79f0*/  BSYNC B0 ;  /* 0x0000000000007941 */ /* 0x000fea0003800000 */
.L_x_1838:
[----:B------:R-:W-:Y:S01]  /*7a00*/  ULDC.64 UR4, c[0x0][0x328] ;  /* 0x0000ca0000047ab9 */ /* 0x000fe20000000a00 */
[----:B------:R-:W-:Y:S01]  /*7a10*/  ULDC.64 UR6, c[0x0][0x318] ;  /* 0x0000c60000067ab9 */ /* 0x000fe20000000a00 */
[----:B------:R-:W-:Y:S01]  /*7a20*/  IMAD R73, R73, UR4, RZ ;  /* 0x0000000449497c24 */ /* 0x000fe2000f8e02ff */
[----:B------:R-:W-:Y:S01]  /*7a30*/  BSSY B0, `(.L_x_1840) ;  /* 0x000001e000007945 */ /* 0x000fe20003800000 */
[----:B---3--:R-:W-:-:S04]  /*7a40*/  IMAD.WIDE.U32 R4, R72, UR4, RZ ;  /* 0x0000000448047c25 */ /* 0x008fc8000f8e00ff */
[----:B------:R-:W-:Y:S01]  /*7a50*/  IMAD R73, R72, UR5, R73 ;  /* 0x0000000548497c24 */ /* 0x000fe2000f8e0249 */
[----:B------:R-:W-:Y:S01]  /*7a60*/  ULDC.64 UR4, c[0x0][0x338] ;  /* 0x0000ce0000047ab9 */ /* 0x000fe20000000a00 */
[----:B------:R-:W-:Y:S02]  /*7a70*/  IMAD.IADD R75, R75, 0x1, -R187 ;  /* 0x000000014b4b7824 */ /* 0x000fe400078e0abb */
[----:B------:R-:W-:Y:S02]  /*7a80*/  IMAD R74, R74, UR4, RZ ;  /* 0x000000044a4a7c24 */ /* 0x000fe4000f8e02ff */
[----:B------:R-:W-:Y:S02]  /*7a90*/  IMAD.IADD R5, R5, 0x1, R73 ;  /* 0x0000000105057824 */ /* 0x000fe400078e0249 */
[C---:B------:R-:W-:Y:S02]  /*7aa0*/  IMAD R7, R71.reuse, UR5, R74 ;  /* 0x0000000547077c24 */ /* 0x040fe4000f8e024a */
[----:B------:R-:W-:Y:S01]  /*7ab0*/  IMAD.WIDE.U32 R4, R71, UR4, R4 ;  /* 0x0000000447047c25 */ /* 0x000fe2000f8e0004 */
[----:B------:R-:W-:-:S03]  /*7ac0*/  ULDC.64 UR4, c[0x0][0x330] ;  /* 0x0000cc0000047ab9 */ /* 0x000fc60000000a00 */
[----:B------:R-:W-:Y:S02]  /*7ad0*/  IMAD.IADD R5, R5, 0x1, R7 ;  /* 0x0000000105057824 */ /* 0x000fe400078e0207 */
[----:B------:R-:W-:-:S04]  /*7ae0*/  IMAD.WIDE.U32 R4, R188, UR4, R4 ;  /* 0x00000004bc047c25 */ /* 0x000fc8000f8e0004 */
[----:B------:R-:W-:Y:S01]  /*7af0*/  IMAD R5, R188, UR5, R5 ;  /* 0x00000005bc057c24 */ /* 0x000fe2000f8e0205 */
[----:B------:R-:W-:-:S04]  /*7b00*/  IADD3 R12, P4, R4, UR6, RZ ;  /* 0x00000006040c7c10 */ /* 0x000fc8000ff9e0ff */
[----:B------:R-:W-:Y:S01]  /*7b10*/  IADD3.X R13, R5, UR7, RZ, P4, !PT ;  /* 0x00000007050d7c10 */ /* 0x000fe2000a7fe4ff */
[----:B------:R3:W4:Y:S01]  /*7b20*/  SHFL.IDX PT, R9, R12, RZ, 0x181f ;  /* 0x00181fff0c097589 */ /* 0x00072200000e0000 */
[----:B------:R-:W-:-:S03]  /*7b30*/  ISETP.GE.AND P4, PT, R75, 0x1, PT ;  /* 0x000000014b00780c */ /* 0x000fc60003f86270 */
[----:B------:R3:W0:Y:S10]  /*7b40*/  SHFL.IDX PT, R4, R13, RZ, 0x181f ;  /* 0x00181fff0d047589 */ /* 0x00063400000e0000 */
[----:B---3--:R-:W-:Y:S05]  /*7b50*/  @!P4 BRA `(.L_x_1841) ;  /* 0x00000000002cc947 */ /* 0x008fea0003800000 */
[----:B------:R-:W-:Y:S02]  /*7b60*/  ULDC UR4, c[0x0][0x2f4] ;  /* 0x0000bd0000047ab9 */ /* 0x000fe40000000800 */
[----:B------:R-:W-:-:S13]  /*7b70*/  ISETP.GE.AND P4, PT, R16, UR4, PT ;  /* 0x0000000410007c0c */ /* 0x000fda000bf86270 */
[----:B----4-:R-:W-:-:S05]  /*7b80*/  @!P4 IADD3 R10, P5, R16, R9, RZ ;  /* 0x00000009100ac210 */ /* 0x010fca0007fbe0ff */
[----:B0-----:R-:W-:Y:S01]  /*7b90*/  @!P4 IMAD.X R11, R4, 0x1, R17, P5 ;  /* 0x00000001040bc824 */ /* 0x001fe200028e0611 */
[----:B------:R-:W-:-:S13]  /*7ba0*/  ISETP.GE.AND P5, PT, R184, UR4, PT ;  /* 0x00000004b8007c0c */ /* 0x000fda000bfa6270 */
[----:B------:R-:W-:-:S05]  /*7bb0*/  @!P5 IADD3 R8, P6, R184, R9, RZ ;  /* 0x00000009b808d210 */ /* 0x000fca0007fde0ff */
[----:B------:R-:W-:Y:S02]  /*7bc0*/  @!P5 IMAD.X R9, R4, 0x1, R193, P6 ;  /* 0x000000010409d824 */ /* 0x000fe400030e06c1 */
[----:B------:R-:W0:Y:S04]  /*7bd0*/  @!P4 LDS.128 R4, [R70+0x10000] ;  /* 0x010000004604c984 */ /* 0x000e280000000c00 */
[----:B0-----:R-:W-:Y:S04]  /*7be0*/  @!P4 ST.E.128 desc[UR36][R10.64], R4 ;  /* 0x000000040a00c985 */ /* 0x001fe8000c101d24 */
[----:B------:R-:W0:Y:S04]  /*7bf0*/  @!P5 LDS.128 R4, [R70+0x12000] ;  /* 0x012000004604d984 */ /* 0x000e280000000c00 */
[----:B0-----:R3:W-:Y:S02]  /*7c00*/  @!P5 ST.E.128 desc[UR36][R8.64], R4 ;  /* 0x000000040800d985 */ /* 0x0017e4000c101d24 */
.L_x_1841:
[----:B------:R-:W-:Y:S05]  /*7c10*/  BSYNC B0 ;  /* 0x0000000000007941 */ /* 0x000fea0003800000 */
.L_x_1840:
[----:B------:R-:W-:Y:S01]  /*7c20*/  ISETP.GE.AND P4, PT, R75, 0x21, PT ;  /* 0x000000214b00780c */ /* 0x000fe20003f86270 */
[----:B------:R-:W0:Y:S01]  /*7c30*/  SHFL.IDX PT, R13, R13, 0x1, 0x181f ;  /* 0x00381f000d0d7f89 */ /* 0x000e2200000e0000 */
[----:B------:R-:W-:Y:S03]  /*7c40*/  BSSY B0, `(.L_x_1842) ;  /* 0x000000e000007945 */ /* 0x000fe60003800000 */
[----:B---34-:R3:W4:Y:S08]  /*7c50*/  SHFL.IDX PT, R9, R12, 0x1, 0x181f ;  /* 0x00381f000c097f89 */ /* 0x01873000000e0000 */
[----:B---3--:R-:W-:Y:S05]  /*7c60*/  @!P4 BRA `(.L_x_1843) ;  /* 0x00000000002cc947 */ /* 0x008fea0003800000 */
[----:B------:R-:W-:Y:S02]  /*7c70*/  ULDC UR4, c[0x0][0x2f4] ;  /* 0x0000bd0000047ab9 */ /* 0x000fe40000000800 */
[----:B------:R-:W-:-:S13]  /*7c80*/  ISETP.GE.AND P4, PT, R16, UR4, PT ;  /* 0x0000000410007c0c */ /* 0x000fda000bf86270 */
[----:B0-----:R-:W0:Y:S01]  /*7c90*/  @!P4 LDS.128 R4, [R70+0x11000] ;  /* 0x011000004604c984 */ /* 0x001e220000000c00 */
[----:B----4-:R-:W-:-:S05]  /*7ca0*/  @!P4 IADD3 R10, P5, R16, R9, RZ ;  /* 0x00000009100ac210 */ /* 0x010fca0007fbe0ff */
[----:B------:R-:W-:Y:S01]  /*7cb0*/  @!P4 IMAD.X R11, R13, 0x1, R17, P5 ;  /* 0x000000010d0bc824 */ /* 0x000fe200028e0611 */
[----:B------:R-:W-:-:S13]  /*7cc0*/  ISETP.GE.AND P5, PT, R184, UR4, PT ;  /* 0x00000004b8007c0c */ /* 0x000fda000bfa6270 */
[----:B------:R-:W-:-:S05]  /*7cd0*/  @!P5 IADD3 R8, P6, R184, R9, RZ ;  /* 0x00000009b808d210 */ /* 0x000fca0007fde0ff */
[----:B------:R-:W-:Y:S01]  /*7ce0*/  @!P5 IMAD.X R9, R13, 0x1, R193, P6 ;  /* 0x000000010d09d824 */ /* 0x000fe200030e06c1 */
[----:B0-----:R-:W-:Y:S04]  /*7cf0*/  @!P4 ST.E.128 desc[UR36][R10.64], R4 ;  /* 0x000000040a00c985 */ /* 0x001fe8000c101d24 */
[----:B------:R-:W0:Y:S04]  /*7d00*/  @!P5 LDS.128 R4, [R70+0x13000] ;  /* 0x013000004604d984 */ /* 0x000e280000000c00 */
[----:B0-----:R3:W-:Y:S02]  /*7d10*/  @!P5 ST.E.128 desc[UR36][R8.64], R4 ;  /* 0x000000040800d985 */ /* 0x0017e4000c101d24 */
.L_x_1843:
[----:B------:R-:W-:Y:S05]  /*7d20*/  BSYNC B0 ;  /* 0x0000000000007941 */ /* 0x000fea0003800000 */
.L_x_1842:
[----:B------:R-:W-:Y:S01]  /*7d30*/  @!PT LDS RZ, [RZ] ;  /* 0x00000000fffff984 */ /* 0x000fe20000000800 */
[----:B------:R-:W-:Y:S01]  /*7d40*/  @!PT LDS RZ, [RZ] ;  /* 0x00000000fffff984 */ /* 0x000fe20000000800 */
[----:B------:R-:W-:Y:S01]  /*7d50*/  @!PT LDS RZ, [RZ] ;  /* 0x00000000fffff984 */ /* 0x000fe20000000800 */
[----:B------:R-:W-:Y:S01]  /*7d60*/  @!PT LDS RZ, [RZ] ;  /* 0x00000000fffff984 */ /* 0x000fe20000000800 */
[----:B------:R5:W-:Y:S06]  /*7d70*/  MEMBAR.ALL.CTA ;  /* 0x0000000000007992 */ /* 0x000bec0000008000 */
[----:B-----5:R-:W5:Y:S01]  /*7d80*/  FENCE.VIEW.ASYNC.S ;  /* 0x00000000000073c6 */ /* 0x020f620000000000 */
[----:B01----:R-:W-:Y:S01]  /*7d90*/  @!P3 VIADD R76, R76, 0x284c0 ;  /* 0x000284c04c4cb836 */ /* 0x003fe20000000000 */
[----:B-----5:R0:W-:Y:S01]  /*7da0*/  BAR.SYNC.DEFER_BLOCKING R56, 0x80 ;  /* 0x000200380000751d */ /* 0x0201e20000010000 */
[----:B------:R-:W-:Y:S01]  /*7db0*/  ISETP.NE.AND P4, PT, R67, RZ, PT ;  /* 0x000000ff4300720c */ /* 0x000fe20003f85270 */
[----:B------:R-:W-:-:S02]  /*7dc0*/  VIADD R185, R185, 0x1 ;  /* 0x00000001b9b97836 */ /* 0x000fc40000000000 */
[----:B------:R-:W-:-:S04]  /*7dd0*/  @!P3 PRMT R76, RZ, 0x654, R76 ;  /* 0x00000654ff4cb816 */ /* 0x000fc8000000004c */
[----:B------:R0:W-:Y:S01]  /*7de0*/  @!P3 SYNCS.ARRIVE.TRANS64.RED.A1T0 RZ, [R76+URZ], RZ ;  /* 0x000000ff4cffb9a7 */ /* 0x0001e2000810043f */
[----:B------:R-:W-:-:S04]  /*7df0*/  ISETP.NE.AND P3, PT, R185, 0x2, PT ;  /* 0x00000002b900780c */ /* 0x000fc80003f65270 */
[----:B---3--:R-:W-:Y:S02]  /*7e00*/  SEL R5, RZ, 0x1, P3 ;  /* 0x00000001ff057807 */ /* 0x008fe40001800000 */
[----:B------:R-:W-:Y:S02]  /*7e10*/  SEL R185, R185, RZ, P3 ;  /* 0x000000ffb9b97207 */ /* 0x000fe40001800000 */
[----:B------:R-:W-:Y:S01]  /*7e20*/  LOP3.LUT R200, R200, R5, RZ, 0x3c, !PT ;  /* 0x00000005c8c87212 */ /* 0x000fe200078e3cff */
[----:B0-----:R-:W-:Y:S06]  /*7e30*/  @P4 BRA `(.L_x_1844) ;  /* 0xffffffac001c4947 */ /* 0x001fec000383ffff */
[----:B------:R-:W0:Y:S01]  /*7e40*/  S2R R4, SR_TID.X ;  /* 0x0000000000047919 */ /* 0x000e220000002100 */
[----:B------:R-:W-:Y:S02]  /*7e50*/  PLOP3.LUT P0, PT, PT, PT, PT, 0x8, 0x0 ;  /* 0x000000000000781c */ /* 0x000fe40003f0e170 */
[----:B0-----:R-:W-:-:S04]  /*7e60*/  SHF.R.U32.HI R4, RZ, 0x7, R4 ;  /* 0x00000007ff047819 */ /* 0x001fc80000011604 */
[----:B------:R-:W-:-:S13]  /*7e70*/  ISETP.NE.AND P4, PT, R4, 0x1, PT ;  /* 0x000000010400780c */ /* 0x000fda0003f85270 */
[----:B------:R-:W-:Y:S06]  /*7e80*/  @!P4 BAR.ARV 0x9, 0x100 ;  /* 0x024400000000cb1d */ /* 0x000fec0000002000 */
.L_x_1786:
[----:B------:R-:W0:Y:S01]  /*7e90*/  LDC R0, c[0x0][0x448] ;  /* 0x00011200ff007b82 */ /* 0x000e220000000800 */
[----:B------:R-:W-:-:S07]  /*7ea0*/  IADD3 R7, R192, 0x1, -R189 ;  /* 0x00000001c0077810 */ /* 0x000fce0007ffe8bd */
[----:B------:R-:W1:Y:S01]  /*7eb0*/  LDC.64 R2, c[0x0][0x9e0] ;  /* 0x00027800ff027b82 */ /* 0x000e620000000a00 */
[----:B0-----:R-:W-:Y:S01]  /*7ec0*/  ISETP.NE.AND P1, PT, R0, 0x1, PT ;  /* 0x000000010000780c */ /* 0x001fe20003f25270 */
[----:B------:R-:W-:Y:S01]  /*7ed0*/  VIADD R0, R201, 0x7f ;  /* 0x0000007fc9007836 */ /* 0x000fe20000000000 */
[----:B-1----:R-:W-:-:S11]  /*7ee0*/  ISETP.GE.AND P2, PT, R3, 0x1, PT ;  /* 0x000000010300780c */ /* 0x002fd60003f46270 */
[----:B------:R-:W0:Y:S08]  /*7ef0*/  @P1 LDC R5, c[0x0][0x44c] ;  /* 0x00011300ff051b82 */ /* 0x000e300000000800 */
[----:B------:R-:W1:Y:S01]  /*7f00*/  @P1 LDC R4, c[0x0][0x450] ;  /* 0x00011400ff041b82 */ /* 0x000e620000000800 */
[----:B0-----:R-:W-:-:S05]  /*7f10*/  @P1 IMAD.HI.U32 R5, R0, R5, RZ ;  /* 0x0000000500051227 */ /* 0x001fca00078e00ff */
[----:B-1----:R-:W-:-:S04]  /*7f20*/  @P1 SHF.R.U32.HI R0, RZ, R4, R5 ;  /* 0x00000004ff001219 */ /* 0x002fc80000011605 */
[----:B------:R-:W-:Y:S01]  /*7f30*/  IADD3 R7, R7, R0, RZ ;  /* 0x0000000007077210 */ /* 0x000fe20007ffe0ff */
[----:B------:R-:W-:Y:S06]  /*7f40*/  @P0 BRA `(.L_x_1845) ;  /* 0x00000000000c0947 */ /* 0x000fec0003800000 */
[----:B------:R-:W0:Y:S01]  /*7f50*/  FENCE.VIEW.ASYNC.G ;  /* 0x00000000000073c6 */ /* 0x000e220000000100 */
[----:B------:R-:W-:Y:S05]  /*7f60*/  WARPSYNC.ALL ;  /* 0x0000000000007948 */ /* 0x000fea0003800000 */
[----:B0-----:R-:W-:Y:S06]  /*7f70*/  BAR.ARV 0xc, 0x180 ;  /* 0x0306000000007b1d */ /* 0x001fec0000002000 */
.L_x_1845:
[----:B------:R-:W-:Y:S01]  /*7f80*/  IMAD.IADD R2, R7, 0x1, R2 ;  /* 0x0000000107027824 */ /* 0x000fe200078e0202 */
[----:B------:R-:W-:Y:S06]  /*7f90*/  @!P2 BRA `(.L_x_1846) ;  /* 0x000000000048a947 */ /* 0x000fec0003800000 */
[C---:B------:R-:W-:Y:S01]  /*7fa0*/  ISETP.GT.AND P0, PT, R7.reuse, RZ, PT ;  /* 0x000000ff0700720c */ /* 0x040fe20003f04270 */
[----:B------:R-:W-:Y:S01]  /*7fb0*/  BSSY B0, `(.L_x_1847) ;  /* 0x000000e000007945 */ /* 0x000fe20003800000 */
[----:B------:R-:W-:-:S11]  /*7fc0*/  VIADD R0, R7, 0xffffffff ;  /* 0xffffffff07007836 */ /* 0x000fd60000000000 */
[----:B------:R-:W-:Y:S05]  /*7fd0*/  @P0 BRA `(.L_x_1848) ;  /* 0x00000000001c0947 */ /* 0x000fea0003800000 */
[----:B------:R-:W-:Y:S01]  /*7fe0*/  ISETP.NE.AND P0, PT, R3, 0x1, PT ;  /* 0x000000010300780c */ /* 0x000fe20003f05270 */
[----:B------:R-:W-:-:S12]  /*7ff0*/  IMAD.MOV R7, RZ, RZ, -R7 ;  /* 0x000000ffff077224 */ /* 0x000fd800078e0a07 */
[----:B------:R-:W0:Y:S02]  /*8000*/  @P0 LDC.64 R4, c[0x0][0x9e8] ;  /* 0x00027a00ff040b82 */ /* 0x000e240000000a00 */
[----:B0-----:R-:W-:-:S05]  /*8010*/  @P0 IMAD.HI.U32 R4, R7, R4, RZ ;  /* 0x0000000407040227 */ /* 0x001fca00078e00ff */
[----:B------:R-:W-:-:S04]  /*8020*/  @P0 SHF.R.U32.HI R7, RZ, R5, R4 ;  /* 0x00000005ff070219 */ /* 0x000fc80000011604 */
[----:B------:R-:W-:Y:S01]  /*8030*/  LOP3.LUT R0, RZ, R7, RZ, 0x33, !PT ;  /* 0x00000007ff007212 */ /* 0x000fe200078e33ff */
[----:B------:R-:W-:Y:S06]  /*8040*/  BRA `(.L_x_1849) ;  /* 0x0000000000107947 */ /* 0x000fec0003800000 */
.L_x_1848:
[----:B------:R-:W-:-:S13]  /*8050*/  ISETP.NE.AND P0, PT, R3, 0x1, PT ;  /* 0x000000010300780c */ /* 0x000fda0003f05270 */
[----:B------:R-:W0:Y:S02]  /*8060*/  @P0 LDC.64 R4, c[0x0][0x9e8] ;  /* 0x00027a00ff040b82 */ /* 0x000e240000000a00 */
[----:B0-----:R-:W-:-:S05]  /*8070*/  @P0 IMAD.HI.U32 R4, R0, R4, RZ ;  /* 0x0000000400040227 */ /* 0x001fca00078e00ff */
[----:B------:R-:W-:-:S07]  /*8080*/  @P0 SHF.R.U32.HI R0, RZ, R5, R4 ;  /* 0x00000005ff000219 */ /* 0x000fce0000011604 */
.L_x_1849:
[----:B------:R-:W-:Y:S05]  /*8090*/  BSYNC B0 ;  /* 0x0000000000007941 */ /* 0x000fea0003800000 */
.L_x_1847:
[----:B------:R-:W-:-:S05]  /*80a0*/  IMAD R5, R0, R3, R3 ;  /* 0x0000000300057224 */ /* 0x000fca00078e0203 */
[----:B------:R-:W-:-:S07]  /*80b0*/  VIMNMX R2, R2, R5, PT ;  /* 0x0000000502027248 */ /* 0x000fce0003fe0100 */
.L_x_1846:
[----:B------:R-:W0:Y:S01]  /*80c0*/  @P1 LDC R0, c[0x0][0x44c] ;  /* 0x00011300ff001b82 */ /* 0x000e220000000800 */
[----:B------:R-:W-:Y:S01]  /*80d0*/  VIADD R2, R2, 0x3f ;  /* 0x0000003f02027836 */ /* 0x000fe20000000000 */
[----:B------:R-:W-:-:S04]  /*80e0*/  ULDC UR4, c[0x0][0x9dc] ;  /* 0x0002770000047ab9 */ /* 0x000fc80000000800 */
[----:B------:R-:W-:Y:S02]  /*80f0*/  SHF.R.S32.HI R5, RZ, 0x1f, R2 ;  /* 0x0000001fff057819 */ /* 0x000fe40000011402 */
[----:B------:R-:W1:Y:S02]  /*8100*/  @P1 LDC R7, c[0x0][0x450] ;  /* 0x00011400ff071b82 */ /* 0x000e640000000800 */
[----:B------:R-:W-:-:S04]  /*8110*/  LEA.HI R5, R5, R2, RZ, 0x6 ;  /* 0x0000000205057211 */ /* 0x000fc800078f30ff */
[----:B------:R-:W-:-:S04]  /*8120*/  SHF.R.S32.HI R5, RZ, 0x6, R5 ;  /* 0x00000006ff057819 */ /* 0x000fc80000011405 */
[----:B------:R-:W-:Y:S01]  /*8130*/  VIMNMX R44, R44, R5, PT ;  /* 0x000000052c2c7248 */ /* 0x000fe20003fe0100 */
[----:B0-----:R-:W-:-:S04]  /*8140*/  @P1 IMAD.HI.U32 R4, R201, R0, RZ ;  /* 0x00000000c9041227 */ /* 0x001fc800078e00ff */
[----:B------:R-:W-:Y:S01]  /*8150*/  IMAD.MOV.U32 R0, RZ, RZ, R201 ;  /* 0x000000ffff007224 */ /* 0x000fe200078e00c9 */
        /* <DEDUP_REMOVED lines=14> */
.L_x_1852:
[----:B------:R-:W-:-:S13]  /*8240*/  ISETP.NE.AND P0, PT, R3, 0x1, PT ;  /* 0x000000010300780c */ /* 0x000fda0003f05270 */
[----:B------:R-:W0:Y:S02]  /*8250*/  @P0 LDC.64 R4, c[0x0][0x9e8] ;  /* 0x00027a00ff040b82 */ /* 0x000e240000000a00 */
[----:B0-----:R-:W-:-:S05]  /*8260*/  @P0 IMAD.HI.U32 R4, R0, R4, RZ ;  /* 0x0000000400040227 */ /* 0x001fca00078e00ff */
[----:B------:R-:W-:-:S07]  /*8270*/  @P0 SHF.R.U32.HI R0, RZ, R5, R4 ;  /* 0x00000005ff000219 */ /* 0x000fce0000011604 */
.L_x_1853:
[----:B------:R-:W-:Y:S05]  /*8280*/  BSYNC B0 ;  /* 0x0000000000007941 */ /* 0x000fea0003800000 */
.L_x_1851:
[----:B------:R-:W-:-:S05]  /*8290*/  IMAD R3, R0, R3, RZ ;  /* 0x0000000300037224 */ /* 0x000fca00078e02ff */
[----:B------:R-:W-:-:S07]  /*82a0*/  VIMNMX R2, R2, R3, !PT ;  /* 0x0000000302027248 */ /* 0x000fce0007fe0100 */
.L_x_1850:
[----:B------:R-:W-:Y:S01]  /*82b0*/  SHF.R.S32.HI R3, RZ, 0x1f, R2 ;  /* 0x0000001fff037819 */ /* 0x000fe20000011402 */
[----:B------:R-:W-:Y:S03]  /*82c0*/  BSSY B0, `(.L_x_1854) ;  /* 0x0000025000007945 */ /* 0x000fe60003800000 */
[----:B------:R-:W-:-:S04]  /*82d0*/  LEA.HI R3, R3, R2, RZ, 0x6 ;  /* 0x0000000203037211 */ /* 0x000fc800078f30ff */
[----:B------:R-:W-:-:S04]  /*82e0*/  SHF.R.S32.HI R3, RZ, 0x6, R3 ;  /* 0x00000006ff037819 */ /* 0x000fc80000011403 */
[----:B----4-:R-:W-:Y:S01]  /*82f0*/  VIMNMX R9, RZ, R3, !PT ;  /* 0x00000003ff097248 */ /* 0x010fe20007fe0100 */
        /* <DEDUP_REMOVED lines=20> */
[----:B------:R-:W-:Y:S01]  /*8440*/  IMAD.HI.U32 R3, R3, R7, R2 ;  /* 0x0000000703037227 */ /* 0x000fe200078e0002 */
[----:B------:R-:W-:Y:S02]  /*8450*/  MOV R2, R6 ;  /* 0x0000000600027202 */ /* 0x000fe40000000f00 */
[----:B------:R-:W-:-:S03]  /*8460*/  ISETP.GE.AND P2, PT, R0, RZ, PT ;  /* 0x000000ff0000720c */ /* 0x000fc60003f46270 */
        /* <DEDUP_REMOVED lines=9> */
[----:B------:R-:W-:-:S07]  /*8500*/  @!P1 LOP3.LUT R3, RZ, R11, RZ, 0x33, !PT ;  /* 0x0000000bff039212 */ /* 0x000fce00078e33ff */
.L_x_1855:
[----:B------:R-:W-:Y:S05]  /*8510*/  BSYNC B0 ;  /* 0x0000000000007941 */ /* 0x000fea0003800000 */
.L_x_1854:
[-C--:B------:R-:W-:Y:S01]  /*8520*/  IMAD R204, R220, R3.reuse, R9 ;  /* 0x00000003dccc7224 */ /* 0x080fe200078e0209 */
[----:B------:R-:W-:Y:S02]  /*8530*/  PLOP3.LUT P0, PT, PT, PT, PT, 0x80, 0x0 ;  /* 0x000000000000781c */ /* 0x000fe40003f0f070 */
[----:B------:R-:W-:Y:S02]  /*8540*/  CS2R R28, SRZ ;  /* 0x00000000001c7805 */ /* 0x000fe4000001ff00 */
[----:B------:R-:W-:Y:S01]  /*8550*/  CS2R R162, SRZ ;  /* 0x0000000000a27805 */ /* 0x000fe2000001ff00 */
[----:B------:R-:W-:Y:S01]  /*8560*/  IMAD.MOV.U32 R5, RZ, RZ, RZ ;  /* 0x000000ffff057224 */ /* 0x000fe200078e00ff */
[----:B------:R-:W-:Y:S02]  /*8570*/  VIADDMNMX R160, R204, R3, R44, PT ;  /* 0x00000003cca07246 */ /* 0x000fe4000380012c */
[----:B------:R-:W-:Y:S02]  /*8580*/  CS2R R146, SRZ ;  /* 0x0000000000927805 */ /* 0x000fe4000001ff00 */
[----:B------:R-:W-:Y:S01]  /*8590*/  CS2R R20, SRZ ;  /* 0x0000000000147805 */ /* 0x000fe2000001ff00 */
[----:B------:R-:W-:Y:S01]  /*85a0*/  IMAD.MOV.U32 R0, RZ, RZ, RZ ;  /* 0x000000ffff007224 */ /* 0x000fe200078e00ff */
[----:B------:R-:W-:-:S02]  /*85b0*/  ISETP.GT.AND P1, PT, R160, R204, PT ;  /* 0x000000cca000720c */ /* 0x000fc40003f24270 */
        /* <DEDUP_REMOVED lines=26> */
[----:B--2---:R-:W-:Y:S02]  /*8760*/  CS2R R80, SRZ ;  /* 0x0000000000507805 */ /* 0x004fe4000001ff00 */
        /* <DEDUP_REMOVED lines=33> */
[----:B------:R-:W-:Y:S06]  /*8980*/  @!P1 BRA `(.L_x_1856) ;  /* 0x0000014000b89947 */ /* 0x000fec0003800000 */
[----:B------:R-:W0:Y:S01]  /*8990*/  S2R R2, SR_TID.X ;  /* 0x0000000000027919 */ /* 0x000e220000002100 */
[----:B------:R-:W-:Y:S01]  /*89a0*/  UMOV UR4, 0xffffffff ;  /* 0xffffffff00047882 */ /* 0x000fe20000000000 */
[----:B0-----:R-:W-:-:S05]  /*89b0*/  VIADD R26, R2, 0xffffff80 ;  /* 0xffffff80021a7836 */ /* 0x001fca0000000000 */
[----:B------:R-:W-:-:S04]  /*89c0*/  SHF.R.S32.HI R31, RZ, 0x1f, R26 ;  /* 0x0000001fff1f7819 */ /* 0x000fc8000001141a */
[----:B------:R-:W-:-:S04]  /*89d0*/  LEA.HI R13, R31, R26, RZ, 0x7 ;  /* 0x0000001a1f0d7211 */ /* 0x000fc800078f38ff */
[----:B------:R-:W-:Y:S01]  /*89e0*/  SHF.R.S32.HI R13, RZ, 0x7, R13 ;  /* 0x00000007ff0d7819 */ /* 0x000fe2000001140d */
[----:B------:R-:W-:Y:S06]  /*89f0*/  BRA.DIV UR4, `(.L_x_1857) ;  /* 0x0000024204687947 */ /* 0x000fec000b800000 */
[----:B------:R0:W1:Y:S02]  /*8a00*/  SHFL.IDX PT, R14, R13, RZ, 0x1f ;  /* 0x00001fff0d0e7589 */ /* 0x00006400000e0000 */
.L_x_2214:
[----:B------:R-:W2:Y:S02]  /*8a10*/  LDL R0, [R1+0x84] ;  /* 0x0000840001007983 */ /* 0x000ea40000100800 */
[----:B--2---:R-:W-:Y:S02]  /*8a20*/  R2UR UR4, R0 ;  /* 0x00000000000472ca */ /* 0x004fe400000e0000 */
[----:B-1----:R-:W-:-:S04]  /*8a30*/  LEA.HI R0, R14, R14, RZ, 0x1 ;  /* 0x0000000e0e007211 */ /* 0x002fc800078f08ff */
[----:B------:R-:W-:-:S05]  /*8a40*/  LOP3.LUT R3, R0, 0x1e, RZ, 0xc0, !PT ;  /* 0x0000001e00037812 */ /* 0x000fca00078ec0ff */
[----:B------:R-:W-:Y:S02]  /*8a50*/  IMAD.IADD R3, R14, 0x1, -R3 ;  /* 0x000000010e037824 */ /* 0x000fe400078e0a03 */
[----:B------:R-:W-:-:S03]  /*8a60*/  ULOP3.LUT UP0, URZ, UR4, 0x1bf, URZ, 0xc0, !UPT ;  /* 0x000001bf043f7892 */ /* 0x000fc6000f80c03f */
[----:B------:R-:W-:-:S03]  /*8a70*/  LEA R3, R3, UR4, 0xd ;  /* 0x0000000403037c11 */ /* 0x000fc6000f8e68ff */
[----:B------:R-:W-:Y:S02]  /*8a80*/  PLOP3.LUT P0, PT, PT, PT, UP0, 0x80, 0x0 ;  /* 0x000000000000781c */ /* 0x000fe40003f0f008 */
[----:B------:R-:W-:-:S04]  /*8a90*/  SHF.R.U32.HI R3, RZ, 0x4, R3 ;  /* 0x00000004ff037819 */ /* 0x000fc80000011603 */
[----:B------:R-:W-:-:S07]  /*8aa0*/  LOP3.LUT R36, R3, 0x3fff, RZ, 0xc0, !PT ;  /* 0x00003fff03247812 */ /* 0x000fce00078ec0ff */
[----:B------:R-:W-:Y:S05]  /*8ab0*/  @!P0 BRA `(.L_x_1858) ;  /* 0x0000000000408947 */ /* 0x000fea0003800000 */
[----:B------:R-:W-:Y:S01]  /*8ac0*/  MOV R2, 0x0 ;  /* 0x0000000000027802 */ /* 0x000fe20000000f00 */
[----:B------:R-:W-:Y:S01]  /*8ad0*/  ULDC.64 UR4, c[0x4][0x1b0] ;  /* 0x01006c0000047ab9 */ /* 0x000fe20000000a00 */
[----:B------:R-:W-:Y:S01]  /*8ae0*/  ULDC.64 UR6, c[0x4][0x1b8] ;  /* 0x01006e0000067ab9 */ /* 0x000fe20000000a00 */
[----:B------:R-:W-:Y:S02]  /*8af0*/  IMAD.U32 R4, RZ, RZ, UR4 ;  /* 0x00000004ff047e24 */ /* 0x000fe4000f8e00ff */
[----:B------:R-:W-:Y:S01]  /*8b00*/  IMAD.U32 R5, RZ, RZ, UR5 ;  /* 0x00000005ff057e24 */ /* 0x000fe2000f8e00ff */
[----:B------:R-:W1:Y:S01]  /*8b10*/  LDC.64 R2, c[0x4][R2] ;  /* 0x0100000002027b82 */ /* 0x000e620000000a00 */
[----:B------:R-:W-:Y:S01]  /*8b20*/  ULDC.64 UR4, c[0x4][0x150] ;  /* 0x0100540000047ab9 */ /* 0x000fe20000000a00 */
[----:B------:R-:W-:Y:S01]  /*8b30*/  IMAD.U32 R6, RZ, RZ, UR6 ;  /* 0x00000006ff067e24 */ /* 0x000fe2000f8e00ff */
[----:B------:R-:W-:Y:S01]  /*8b40*/  MOV R11, UR5 ;  /* 0x00000005000b7c02 */ /* 0x000fe20008000f00 */
[----:B------:R-:W-:-:S02]  /*8b50*/  IMAD.U32 R7, RZ, RZ, UR7 ;  /* 0x00000007ff077e24 */ /* 0x000fc4000f8e00ff */
[----:B------:R-:W-:Y:S02]  /*8b60*/  IMAD.U32 R10, RZ, RZ, UR4 ;  /* 0x00000004ff0a7e24 */ /* 0x000fe4000f8e00ff */
[----:B------:R-:W-:Y:S02]  /*8b70*/  IMAD.MOV.U32 R8, RZ, RZ, 0x70 ;  /* 0x00000070ff087424 */ /* 0x000fe400078e00ff */
[----:B------:R-:W-:Y:S02]  /*8b80*/  IMAD.MOV.U32 R12, RZ, RZ, 0x1 ;  /* 0x00000001ff0c7424 */ /* 0x000fe400078e00ff */
[----:B0-----:R-:W-:-:S07]  /*8b90*/  IMAD.MOV.U32 R13, RZ, RZ, RZ ;  /* 0x000000ffff0d7224 */ /* 0x001fce00078e00ff */
[----:B------:R-:W-:-:S07]  /*8ba0*/  LEPC R20, `(.L_x_1858) ;  /* 0x000000001014794e */ /* 0x000fce0000000000 */
[----:B-1---5:R-:W-:Y:S05]  /*8bb0*/  CALL.ABS.NOINC R2 ;  /* 0x0000000002007343 */ /* 0x022fea0003c00000 */
.L_x_1858:
[----:B------:R-:W-:Y:S01]  /*8bc0*/  ULDC.64 UR4, c[0x0][0x990] ;  /* 0x0002640000047ab9 */ /* 0x000fe20000000a00 */
[----:B------:R-:W-:Y:S01]  /*8bd0*/  ULDC.64 UR6, c[0x0][0x998] ;  /* 0x0002660000067ab9 */ /* 0x000fe20000000a00 */
[----:B------:R-:W-:Y:S02]  /*8be0*/  ISETP.NE.U32.AND P0, PT, RZ, UR4, PT ;  /* 0x00000004ff007c0c */ /* 0x000fe4000bf05070 */
[----:B------:R-:W-:Y:S02]  /*8bf0*/  ISETP.NE.U32.AND P1, PT, RZ, UR6, PT ;  /* 0x00000006ff007c0c */ /* 0x000fe4000bf25070 */
[----:B------:R-:W-:Y:S02]  /*8c00*/  ISETP.NE.AND.EX P0, PT, RZ, UR5, PT, P0 ;  /* 0x00000005ff007c0c */ /* 0x000fe4000bf05300 */
[----:B------:R-:W-:-:S11]  /*8c10*/  ISETP.NE.AND.EX P1, PT, RZ, UR7, PT, P1 ;  /* 0x00000007ff007c0c */ /* 0x000fd6000bf25310 */
[----:B------:R-:W1:Y:S01]  /*8c20*/  @P0 LDC.64 R6, c[0x0][0x9a8] ;  /* 0x00026a00ff060b82 */ /* 0x000e620000000a00 */
[--C-:B------:R-:W-:Y:S02]  /*8c30*/  @P0 SHF.R.S32.HI R11, RZ, 0x1f, R207.reuse ;  /* 0x0000001fff0b0819 */ /* 0x100fe400000114cf */
[----:B0-----:R-:W-:-:S05]  /*8c40*/  @P1 SHF.R.S32.HI R13, RZ, 0x1f, R207 ;  /* 0x0000001fff0d1819 */ /* 0x001fca00000114cf */
[----:B------:R-:W0:Y:S08]  /*8c50*/  @P1 LDC.64 R8, c[0x0][0x9b8] ;  /* 0x00026e00ff081b82 */ /* 0x000e300000000a00 */
[----:B------:R-:W2:Y:S08]  /*8c60*/  @P0 LDC.64 R4, c[0x0][0x9b0] ;  /* 0x00026c00ff040b82 */ /* 0x000eb00000000a00 */
[----:B------:R-:W3:Y:S01]  /*8c70*/  @P1 LDC.64 R2, c[0x0][0x9c0] ;  /* 0x00027000ff021b82 */ /* 0x000ee20000000a00 */
[----:B-1----:R-:W-:-:S04]  /*8c80*/  @P0 IMAD R0, R11, R6, RZ ;  /* 0x000000060b000224 */ /* 0x002fc800078e02ff */
[C---:B------:R-:W-:Y:S02]  /*8c90*/  @P0 IMAD R11, R207.reuse, R7, R0 ;  /* 0x00000007cf0b0224 */ /* 0x040fe400078e0200 */
[----:B------:R-:W-:-:S04]  /*8ca0*/  @P0 IMAD.WIDE.U32 R6, R207, R6, RZ ;  /* 0x00000006cf060225 */ /* 0x000fc800078e00ff */
[-C--:B0-----:R-:W-:Y:S02]  /*8cb0*/  @P1 IMAD R10, R13, R8.reuse, RZ ;  /* 0x000000080d0a1224 */ /* 0x081fe400078e02ff */
[----:B------:R-:W-:Y:S02]  /*8cc0*/  @P0 IMAD.IADD R7, R7, 0x1, R11 ;  /* 0x0000000107070824 */ /* 0x000fe400078e020b */
[C---:B------:R-:W-:Y:S02]  /*8cd0*/  @P1 IMAD R13, R207.reuse, R9, R10 ;  /* 0x00000009cf0d1224 */ /* 0x040fe400078e020a */
[----:B------:R-:W-:-:S04]  /*8ce0*/  @P1 IMAD.WIDE.U32 R8, R207, R8, RZ ;  /* 0x00000008cf081225 */ /* 0x000fc800078e00ff */
[----:B------:R-:W-:Y:S02]  /*8cf0*/  @P1 IMAD.IADD R9, R9, 0x1, R13 ;  /* 0x0000000109091824 */ /* 0x000fe400078e020d */
[----:B--2---:R-:W-:-:S04]  /*8d00*/  @P0 IMAD.WIDE.U32 R6, R188, R4, R6 ;  /* 0x00000004bc060225 */ /* 0x004fc800078e0006 */
[----:B---3--:R-:W-:Y:S01]  /*8d10*/  @P1 IMAD.WIDE.U32 R8, R188, R2, R8 ;  /* 0x00000002bc081225 */ /* 0x008fe200078e0008 */
[----:B------:R-:W-:Y:S01]  /*8d20*/  @P0 LEA R2, P2, R6, UR4, 0x2 ;  /* 0x0000000406020c11 */ /* 0x000fe2000f8410ff */
[----:B------:R-:W-:Y:S02]  /*8d30*/  ULDC UR4, c[0x0][0x3f4] ;  /* 0x0000fd0000047ab9 */ /* 0x000fe40000000800 */
[----:B------:R-:W-:Y:S01]  /*8d40*/  @P0 IMAD R7, R188, R5, R7 ;  /* 0x00000005bc070224 */ /* 0x000fe200078e0207 */
[----:B------:R-:W-:Y:S01]  /*8d50*/  @P1 LEA R4, P3, R8, UR6, 0x2 ;  /* 0x0000000608041c11 */ /* 0x000fe2000f8610ff */
[----:B------:R-:W-:Y:S02]  /*8d60*/  @P1 IMAD R5, R188, R3, R9 ;  /* 0x00000003bc051224 */ /* 0x000fe400078e0209 */
[----:B------:R-:W-:Y:S01]  /*8d70*/  IMAD.MOV.U32 R0, RZ, RZ, 0x3f800000 ;  /* 0x3f800000ff007424 */ /* 0x000fe200078e00ff */
        /* <DEDUP_REMOVED lines=10> */
[----:B------:R-:W-:-:S04]  /*8e20*/  LEA.HI R0, R217, R217, RZ, 0x1 ;  /* 0x000000d9d9007211 */ /* 0x000fc800078f08ff */
        /* <DEDUP_REMOVED lines=8> */
.L_x_1862:
[----:B-1----:R1:W2:Y:S02]  /*8eb0*/  SYNCS.PHASECHK.TRANS64.TRYWAIT P0, [R22+URZ+0x28400], R3 ;  /* 0x02840003160075a7 */ /* 0x0022a4000800017f */
[----:B--2---:R-:W-:Y:S05]  /*8ec0*/  @!P0 NANOSLEEP.SYNCS 0x989680 ;  /* 0x009896800000895d */ /* 0x004fea0003900000 */
[----:B------:R-:W2:Y:S02]  /*8ed0*/  @!P0 SYNCS.PHASECHK.TRANS64 P0, [R22+URZ+0x28400], R3 ;  /* 0x02840003160085a7 */ /* 0x000ea4000800007f */
[----:B--2---:R-:W-:Y:S05]  /*8ee0*/  @!P0 BRA `(.L_x_1862) ;  /* 0xfffffffc00f08947 */ /* 0x004fea000383ffff */
.L_x_1861:
[----:B------:R-:W-:Y:S05]  /*8ef0*/  BSYNC B0 ;  /* 0x0000000000007941 */ /* 0x000fea0003800000 */
.L_x_1860:
[----:B------:R-:W-:Y:S05]  /*8f00*/  BRA `(.L_x_1863) ;  /* 0x0000009400647947 */ /* 0x000fea0003800000 */
.L_x_1859:
[----:B------:R-:W2:Y:S01]  /*8f10*/  LDL R0, [R1+0x84] ;  /* 0x0000840001007983 */ /* 0x000ea20000100800 */
[----:B------:R-:W-:Y:S01]  /*8f20*/  ULDC.64 UR6, c[0x0][0x408] ;  /* 0x0001020000067ab9 */ /* 0x000fe20000000a00 */
[----:B--2---:R-:W-:Y:S02]  /*8f30*/  R2UR UR4, R0 ;  /* 0x00000000000472ca */ /* 0x004fe400000e0000 */
[----:B-----5:R-:W-:-:S05]  /*8f40*/  SHF.R.S32.HI R0, RZ, 0x1f, R38 ;  /* 0x0000001fff007819 */ /* 0x020fca0000011426 */
[----:B------:R-:W-:-:S04]  /*8f50*/  IMAD R5, R0, UR6, RZ ;  /* 0x0000000600057c24 */ /* 0x000fc8000f8e02ff */
[----:B------:R-:W-:Y:S02]  /*8f60*/  IMAD R5, R38, UR7, R5 ;  /* 0x0000000726057c24 */ /* 0x000fe4000f8e0205 */
[----:B------:R-:W-:-:S03]  /*8f70*/  ULOP3.LUT UP0, URZ, UR4, 0x3ff, URZ, 0xc0, !UPT ;  /* 0x000003ff043f7892 */ /* 0x000fc6000f80c03f */
[----:B------:R-:W-:Y:S02]  /*8f80*/  ULDC.64 UR4, c[0x0][0x3f8] ;  /* 0x0000fe0000047ab9 */ /* 0x000fe40000000a00 */
[----:B------:R-:W-:Y:S01]  /*8f90*/  IMAD R3, R0, UR4, RZ ;  /* 0x0000000400037c24 */ /* 0x000fe2000f8e02ff */
[----:B------:R-:W-:Y:S01]  /*8fa0*/  PLOP3.LUT P0, PT, PT, PT, UP0, 0x80, 0x0 ;  /* 0x000000000000781c */ /* 0x000fe20003f0f008 */
[----:B------:R-:W-:-:S04]  /*8fb0*/  IMAD.WIDE.U32 R24, R38, UR4, RZ ;  /* 0x0000000426187c25 */ /* 0x000fc8000f8e00ff */
[C---:B------:R-:W-:Y:S02]  /*8fc0*/  IMAD R3, R38.reuse, UR5, R3 ;  /* 0x0000000526037c24 */ /* 0x040fe4000f8e0203 */
[----:B------:R-:W-:-:S04]  /*8fd0*/  IMAD.WIDE.U32 R38, R38, UR6, RZ ;  /* 0x0000000626267c25 */ /* 0x000fc8000f8e00ff */
[----:B------:R-:W-:Y:S02]  /*8fe0*/  IMAD.IADD R27, R3, 0x1, R25 ;  /* 0x00000001031b7824 */ /* 0x000fe400078e0219 */
[----:B------:R-:W-:Y:S01]  /*8ff0*/  IMAD.IADD R29, R5, 0x1, R39 ;  /* 0x00000001051d7824 */ /* 0x000fe200078e0227 */
[----:B------:R-:W-:Y:S06]  /*9000*/  @!P0 BRA `(.L_x_1864) ;  /* 0x0000000000408947 */ /* 0x000fec0003800000 */
        /* <DEDUP_REMOVED lines=15> */
[----:B0-----:R-:W-:Y:S05]  /*9100*/  CALL.ABS.NOINC R14 ;  /* 0x000000000e007343 */ /* 0x001fea0003c00000 */
.L_x_1864:
[----:B------:R-:W-:Y:S01]  /*9110*/  ULDC.U8 UR4, c[0x0][0x410] ;  /* 0x0001040000047ab9 */ /* 0x000fe20000000000 */
[----:B------:R-:W-:Y:S01]  /*9120*/  LEA.HI R31, R31, R26, RZ, 0x3 ;  /* 0x0000001a1f1f7211 */ /* 0x000fe200078f18ff */
[----:B------:R-:W-:Y:S01]  /*9130*/  IMAD.IADD R10, R187, 0x1, R201 ;  /* 0x00000001bb0a7824 */ /* 0x000fe200078e02c9 */
[----:B------:R-:W-:Y:S01]  /*9140*/  ISETP.NE.AND P0, PT, RZ, UR4, PT ;  /* 0x00000004ff007c0c */ /* 0x000fe2000bf05270 */
[----:B------:R-:W-:Y:S01]  /*9150*/  BSSY B0, `(.L_x_1865) ;  /* 0x000092c000007945 */ /* 0x000fe20003800000 */
[----:B------:R-:W-:-:S05]  /*9160*/  LOP3.LUT R31, R31, 0xfffffff8, RZ, 0xc0, !PT ;  /* 0xfffffff81f1f7812 */ /* 0x000fca00078ec0ff */
[----:B------:R-:W-:-:S04]  /*9170*/  IMAD.IADD R0, R26, 0x1, -R31 ;  /* 0x000000011a007824 */ /* 0x000fc800078e0a1f */
[----:B------:R-:W-:Y:S02]  /*9180*/  IMAD R3, R0, 0x20, R10 ;  /* 0x0000002000037824 */ /* 0x000fe400078e020a */
[----:B------:R-:W-:Y:S05]  /*9190*/  @!P0 BRA `(.L_x_1866) ;  /* 0x0000004800588947 */ /* 0x000fea0003800000 */
[----:B------:R-:W0:Y:S01]  /*91a0*/  LDC R6, c[0x0][0x448] ;  /* 0x00011200ff067b82 */ /* 0x000e220000000800 */
[----:B------:R-:W-:Y:S01]  /*91b0*/  ULDC.64 UR4, c[0x0][0x3f8] ;  /* 0x0000fe0000047ab9 */ /* 0x000fe20000000a00 */
[----:B------:R-:W-:Y:S01]  /*91c0*/  IMAD.MOV.U32 R25, RZ, RZ, R27 ;  /* 0x000000ffff197224 */ /* 0x000fe200078e001b */
[----:B------:R-:W-:Y:S01]  /*91d0*/  ULDC.64 UR6, c[0x0][0x408] ;  /* 0x0001020000067ab9 */ /* 0x000fe20000000a00 */
[----:B------:R-:W-:Y:S01]  /*91e0*/  IMAD.MOV.U32 R39, RZ, RZ, R29 ;  /* 0x000000ffff277224 */ /* 0x000fe200078e001d */
[----:B------:R-:W-:Y:S01]  /*91f0*/  ULDC.64 UR8, c[0x0][0x400] ;  /* 0x0001000000087ab9 */ /* 0x000fe20000000a00 */
[----:B0-----:R-:W-:-:S13]  /*9200*/  ISETP.NE.AND P0, PT, R6, 0x1, PT ;  /* 0x000000010600780c */ /* 0x001fda0003f05270 */
[----:B------:R-:W0:Y:S08]  /*9210*/  @P0 LDC R0, c[0x0][0x44c] ;  /* 0x00011300ff000b82 */ /* 0x000e300000000800 */
[----:B------:R-:W1:Y:S01]  /*9220*/  @P0 LDC R5, c[0x0][0x450] ;  /* 0x00011400ff050b82 */ /* 0x000e620000000800 */
[----:B0-----:R-:W-:-:S05]  /*9230*/  @P0 IMAD.HI.U32 R0, R3, R0, RZ ;  /* 0x0000000003000227 */ /* 0x001fca00078e00ff */
[----:B-1----:R-:W-:-:S04]  /*9240*/  @P0 SHF.R.U32.HI R3, RZ, R5, R0 ;  /* 0x00000005ff030219 */ /* 0x002fc80000011600 */
[----:B------:R-:W-:Y:S01]  /*9250*/  SHF.R.S32.HI R0, RZ, 0x1f, R3 ;  /* 0x0000001fff007819 */ /* 0x000fe20000011403 */
[----:B------:R-:W-:-:S04]  /*9260*/  IMAD.WIDE.U32 R24, R3, UR4, R24 ;  /* 0x0000000403187c25 */ /* 0x000fc8000f8e0018 */
[----:B------:R-:W-:Y:S02]  /*9270*/  IMAD R4, R0, UR4, RZ ;  /* 0x0000000400047c24 */ /* 0x000fe4000f8e02ff */
[----:B------:R-:W-:-:S04]  /*9280*/  IMAD.WIDE.U32 R38, R3, UR6, R38 ;  /* 0x0000000603267c25 */ /* 0x000fc8000f8e0026 */
[C---:B------:R-:W-:Y:S01]  /*9290*/  IMAD R5, R3.reuse, UR5, R4 ;  /* 0x0000000503057c24 */ /* 0x040fe2000f8e0204 */
[----:B------:R-:W-:Y:S01]  /*92a0*/  ULDC.64 UR4, c[0x0][0x3e8] ;  /* 0x0000fa0000047ab9 */ /* 0x000fe20000000a00 */
[----:B------:R-:W-:Y:S01]  /*92b0*/  IMAD R4, R0, UR6, RZ ;  /* 0x0000000600047c24 */ /* 0x000fe2000f8e02ff */
[----:B------:R-:W-:Y:S01]  /*92c0*/  IADD3 R0, P0, R24, UR4, RZ ;  /* 0x0000000418007c10 */ /* 0x000fe2000ff1e0ff */
[----:B------:R-:W-:Y:S01]  /*92d0*/  UMOV UR4, 0xffffffff ;  /* 0xffffffff00047882 */ /* 0x000fe20000000000 */
[----:B------:R-:W-:Y:S01]  /*92e0*/  IADD3 R49, P1, R38, UR8, RZ ;  /* 0x0000000826317c10 */ /* 0x000fe2000ff3e0ff */
[----:B------:R-:W-:Y:S01]  /*92f0*/  IMAD R37, R3, UR7, R4 ;  /* 0x0000000703257c24 */ /* 0x000fe2000f8e0204 */
[----:B------:R-:W-:-:S04]  /*9300*/  IADD3.X R48, R25, UR5, R5, P0, !PT ;  /* 0x0000000519307c10 */ /* 0x000fc800087fe405 */
[----:B------:R-:W-:Y:S01]  /*9310*/  IADD3.X R37, R39, UR9, R37, P1, !PT ;  /* 0x0000000927257c10 */ /* 0x000fe20008ffe425 */
[----:B------:R-:W-:Y:S06]  /*9320*/  BRA.DIV UR4, `(.L_x_1867) ;  /* 0x0000023a04407947 */ /* 0x000fec000b800000 */
[----:B------:R0:W1:Y:S04]  /*9330*/  SHFL.IDX PT, R3, R48, RZ, 0x181f ;  /* 0x00181fff30037589 */ /* 0x00006800000e0000 */
[----:B------:R0:W2:Y:S04]  /*9340*/  SHFL.IDX PT, R5, R0, RZ, 0x181f ;  /* 0x00181fff00057589 */ /* 0x0000a800000e0000 */
[----:B------:R0:W3:Y:S04]  /*9350*/  SHFL.IDX PT, R9, R37, RZ, 0x181f ;  /* 0x00181fff25097589 */ /* 0x0000e800000e0000 */
[----:B------:R0:W4:Y:S02]  /*9360*/  SHFL.IDX PT, R14, R49, RZ, 0x181f ;  /* 0x00181fff310e7589 */ /* 0x00012400000e0000 */
.L_x_2220:
[----:B------:R-:W-:Y:S01]  /*9370*/  IMAD R53, R189, R6, RZ ;  /* 0x00000006bd357224 */ /* 0x000fe200078e02ff */
[----:B------:R-:W-:Y:S01]  /*9380*/  BSSY B1, `(.L_x_1868) ;  /* 0x000001a000017945 */ /* 0x000fe20003800000 */
[----:B------:R-:W-:Y:S02]  /*9390*/  CS2R R40, SRZ ;  /* 0x0000000000287805 */ /* 0x000fe4000001ff00 */
[----:B------:R-:W-:Y:S02]  /*93a0*/  CS2R R44, SRZ ;  /* 0x00000000002c7805 */ /* 0x000fe4000001ff00 */
[----:B------:R-:W-:Y:S02]  /*93b0*/  CS2R R42, SRZ ;  /* 0x00000000002a7805 */ /* 0x000fe4000001ff00 */
[----:B------:R-:W-:Y:S02]  /*93c0*/  ISETP.GE.AND P0, PT, R10, R53, PT ;  /* 0x000000350a00720c */ /* 0x000fe40003f06270 */
[----:B------:R-:W-:-:S11]  /*93d0*/  CS2R R46, SRZ ;  /* 0x00000000002e7805 */ /* 0x000fd6000001ff00 */
[----:B------:R-:W-:Y:S05]  /*93e0*/  @P0 BRA `(.L_x_1869) ;  /* 0x00000000004c0947 */ /* 0x000fea0003800000 */
[----:B------:R-:W-:Y:S01]  /*93f0*/  ULDC UR4, c[0x0][0x3f4] ;  /* 0x0000fd0000047ab9 */ /* 0x000fe20000000800 */
[----:B------:R-:W-:Y:S02]  /*9400*/  CS2R R40, SRZ ;  /* 0x0000000000287805 */ /* 0x000fe4000001ff00 */
[----:B------:R-:W-:Y:S02]  /*9410*/  ISETP.GE.AND P4, PT, R190, UR4, PT ;  /* 0x00000004be007c0c */ /* 0x000fe4000bf86270 */
[----:B------:R-:W-:Y:S02]  /*9420*/  CS2R R44, SRZ ;  /* 0x00000000002c7805 */ /* 0x000fe4000001ff00 */
[----:B------:R-:W-:-:S09]  /*9430*/  ISETP.GE.AND P3, PT, R18, UR4, PT ;  /* 0x0000000412007c0c */ /* 0x000fd2000bf66270 */
[----:B--2---:R-:W-:-:S05]  /*9440*/  @!P4 IADD3 R6, P0, R190, R5, RZ ;  /* 0x00000005be06c210 */ /* 0x004fca0007f1e0ff */
[----:B-1----:R-:W-:Y:S01]  /*9450*/  @!P4 IMAD.X R7, R3, 0x1, R214, P0 ;  /* 0x000000010307c824 */ /* 0x002fe200000e06d6 */
[----:B------:R-:W-:-:S04]  /*9460*/  @!P3 IADD3 R4, P0, R18, R5, RZ ;  /* 0x000000051204b210 */ /* 0x000fc80007f1e0ff */
[----:B------:R1:W5:Y:S01]  /*9470*/  @!P4 LD.E.64 R40, desc[UR36][R6.64] ;  /* 0x000000240628c980 */ /* 0x000362000c101b00 */
[----:B----4-:R-:W-:Y:S02]  /*9480*/  @!P4 IADD3 R8, P2, R190, R14, RZ ;  /* 0x0000000ebe08c210 */ /* 0x010fe40007f5e0ff */
[----:B------:R-:W-:Y:S02]  /*9490*/  CS2R R46, SRZ ;  /* 0x00000000002e7805 */ /* 0x000fe4000001ff00 */
[----:B------:R-:W-:Y:S01]  /*94a0*/  CS2R R42, SRZ ;  /* 0x00000000002a7805 */ /* 0x000fe2000001ff00 */
[----:B------:R-:W-:-:S05]  /*94b0*/  @!P3 IMAD.X R5, R3, 0x1, R19, P0 ;  /* 0x000000010305b824 */ /* 0x000fca00000e0613 */
[----:B------:R2:W5:Y:S01]  /*94c0*/  @!P3 LD.E.64 R44, desc[UR36][R4.64] ;  /* 0x00000024042cb980 */ /* 0x000562000c101b00 */
[----:B-1----:R-:W-:-:S05]  /*94d0*/  @!P3 IADD3 R6, P1, R18, R14, RZ ;  /* 0x0000000e1206b210 */ /* 0x002fca0007f3e0ff */
[C---:B---3--:R-:W-:Y:S01]  /*94e0*/  @!P3 IMAD.X R7, R9.reuse, 0x1, R19, P1 ;  /* 0x000000010907b824 */ /* 0x048fe200008e0613 */
[----:B------:R-:W-:-:S04]  /*94f0*/  @!P4 IADD3.X R9, R9, R214, RZ, P2, !PT ;  /* 0x000000d60909c210 */ /* 0x000fc800017fe4ff */
[----:B------:R2:W5:Y:S04]  /*9500*/  @!P3 LD.E.64 R46, desc[UR36][R6.64] ;  /* 0x00000024062eb980 */ /* 0x000568000c101b00 */
[----:B------:R2:W5:Y:S02]  /*9510*/  @!P4 LD.E.64 R42, desc[UR36][R8.64] ;  /* 0x00000024082ac980 */ /* 0x000564000c101b00 */
.L_x_1869:
[----:B------:R-:W-:Y:S05]  /*9520*/  BSYNC B1 ;  /* 0x0000000000017941 */ /* 0x000fea0003800000 */
.L_x_1868:
[----:B------:R-:W-:Y:S01]  /*9530*/  UMOV UR4, 0xffffffff ;  /* 0xffffffff00047882 */ /* 0x000fe20000000000 */
[----:B------:R-:W-:Y:S02]  /*9540*/  CS2R R30, SRZ ;  /* 0x00000000001e7805 */ /* 0x000fe4000001ff00 */
[----:B------:R-:W-:Y:S05]  /*9550*/  BRA.DIV UR4, `(.L_x_1870) ;  /* 0x0000023a04247947 */ /* 0x000fea000b800000 */
[----:B-1----:R1:W0:Y:S04]  /*9560*/  SHFL.IDX PT, R3, R48, 0x1, 0x181f ;  /* 0x00381f0030037f89 */ /* 0x00222800000e0000 */
[----:B--2---:R1:W2:Y:S04]  /*9570*/  SHFL.IDX PT, R5, R0, 0x1, 0x181f ;  /* 0x00381f0000057f89 */ /* 0x0042a800000e0000 */
[----:B---3--:R1:W3:Y:S04]  /*9580*/  SHFL.IDX PT, R9, R37, 0x1, 0x181f ;  /* 0x00381f0025097f89 */ /* 0x0082e800000e0000 */
[----:B----4-:R1:W4:Y:S02]  /*9590*/  SHFL.IDX PT, R14, R49, 0x1, 0x181f ;  /* 0x00381f00310e7f89 */ /* 0x01032400000e0000 */
.L_x_2226:
[----:B------:R-:W-:Y:S01]  /*95a0*/  VIADD R4, R10, 0x20 ;  /* 0x000000200a047836 */ /* 0x000fe20000000000 */
[----:B------:R-:W-:Y:S01]  /*95b0*/  BSSY B1, `(.L_x_1871) ;  /* 0x0000019000017945 */ /* 0x000fe20003800000 */
[----:B------:R-:W-:Y:S02]  /*95c0*/  CS2R R34, SRZ ;  /* 0x0000000000227805 */ /* 0x000fe4000001ff00 */
[----:B------:R-:W-:Y:S02]  /*95d0*/  CS2R R32, SRZ ;  /* 0x0000000000207805 */ /* 0x000fe4000001ff00 */
[----:B------:R-:W-:Y:S02]  /*95e0*/  CS2R R38, SRZ ;  /* 0x0000000000267805 */ /* 0x000fe4000001ff00 */
[----:B------:R-:W-:-:S13]  /*95f0*/  ISETP.GE.AND P0, PT, R4, R53, PT ;  /* 0x000000350400720c */ /* 0x000fda0003f06270 */
[----:B------:R-:W-:Y:S05]  /*9600*/  @P0 BRA `(.L_x_1872) ;  /* 0x00000000004c0947 */ /* 0x000fea0003800000 */
[----:B------:R-:W-:Y:S01]  /*9610*/  ULDC UR4, c[0x0][0x3f4] ;  /* 0x0000fd0000047ab9 */ /* 0x000fe20000000800 */
[----:B------:R-:W-:Y:S02]  /*9620*/  CS2R R30, SRZ ;  /* 0x00000000001e7805 */ /* 0x000fe4000001ff00 */
[----:B------:R-:W-:Y:S02]  /*9630*/  ISETP.GE.AND P4, PT, R190, UR4, PT ;  /* 0x00000004be007c0c */ /* 0x000fe4000bf86270 */
[----:B------:R-:W-:Y:S02]  /*9640*/  CS2R R34, SRZ ;  /* 0x0000000000227805 */ /* 0x000fe4000001ff00 */
[----:B------:R-:W-:-:S09]  /*9650*/  ISETP.GE.AND P3, PT, R18, UR4, PT ;  /* 0x0000000412007c0c */ /* 0x000fd2000bf66270 */
[----:B--2---:R-:W-:-:S05]  /*9660*/  @!P4 IADD3 R6, P0, R190, R5, RZ ;  /* 0x00000005be06c210 */ /* 0x004fca0007f1e0ff */
[C---:B0-----:R-:W-:Y:S01]  /*9670*/  @!P4 IMAD.X R7, R3.reuse, 0x1, R214, P0 ;  /* 0x000000010307c824 */ /* 0x041fe200000e06d6 */
[----:B------:R-:W-:Y:S02]  /*9680*/  @!P3 IADD3 R4, P0, R18, R5, RZ ;  /* 0x000000051204b210 */ /* 0x000fe40007f1e0ff */
[----:B----4-:R-:W-:Y:S02]  /*9690*/  @!P4 IADD3 R8, P2, R190, R14, RZ ;  /* 0x0000000ebe08c210 */ /* 0x010fe40007f5e0ff */
[----:B------:R0:W5:Y:S01]  /*96a0*/  @!P4 LD.E.64 R30, desc[UR36][R6.64] ;  /* 0x00000024061ec980 */ /* 0x000162000c101b00 */
[----:B------:R-:W-:Y:S02]  /*96b0*/  CS2R R38, SRZ ;  /* 0x0000000000267805 */ /* 0x000fe4000001ff00 */
[----:B------:R-:W-:Y:S01]  /*96c0*/  CS2R R32, SRZ ;  /* 0x0000000000207805 */ /* 0x000fe2000001ff00 */
[----:B------:R-:W-:-:S05]  /*96d0*/  @!P3 IMAD.X R5, R3, 0x1, R19, P0 ;  /* 0x000000010305b824 */ /* 0x000fca00000e0613 */
[----:B------:R2:W5:Y:S01]  /*96e0*/  @!P3 LD.E.64 R34, desc[UR36][R4.64] ;  /* 0x000000240422b980 */ /* 0x000562000c101b00 */
[----:B0-----:R-:W-:-:S05]  /*96f0*/  @!P3 IADD3 R6, P1, R18, R14, RZ ;  /* 0x0000000e1206b210 */ /* 0x001fca0007f3e0ff */
[C---:B---3--:R-:W-:Y:S02]  /*9700*/  @!P3 IMAD.X R7, R9.reuse, 0x1, R19, P1 ;  /* 0x000000010907b824 */ /* 0x048fe400008e0613 */
[----:B------:R-:W-:-:S03]  /*9710*/  @!P4 IMAD.X R9, R9, 0x1, R214, P2 ;  /* 0x000000010909c824 */ /* 0x000fc600010e06d6 */
[----:B------:R2:W5:Y:S04]  /*9720*/  @!P3 LD.E.64 R38, desc[UR36][R6.64] ;  /* 0x000000240626b980 */ /* 0x000568000c101b00 */
[----:B------:R2:W5:Y:S02]  /*9730*/  @!P4 LD.E.64 R32, desc[UR36][R8.64] ;  /* 0x000000240820c980 */ /* 0x000564000c101b00 */
.L_x_1872:
[----:B------:R-:W-:Y:S05]  /*9740*/  BSYNC B1 ;  /* 0x0000000000017941 */ /* 0x000fea0003800000 */
.L_x_1871:
[----:B------:R-:W-:-:S03]  /*9750*/  UMOV UR4, 0xffffffff ;  /* 0xffffffff00047882 */ /* 0x000fc60000000000 */
[----:B------:R-:W-:Y:S05]  /*9760*/  BRA.DIV UR4, `(.L_x_1873) ;  /* 0x0000023a04107947 */ /* 0x000fea000b800000 */
[----:B0-----:R0:W0:Y:S04]  /*9770*/  SHFL.IDX PT, R3, R48, 0x2, 0x181f ;  /* 0x00581f0030037f89 */ /* 0x00102800000e0000 */
[----:B--2---:R2:W0:Y:S04]  /*9780*/  SHFL.IDX PT, R5, R0, 0x2, 0x181f ;  /* 0x00581f0000057f89 */ /* 0x00442800000e0000 */
[----:B---3--:R2:W3:Y:S04]  /*9790*/  SHFL.IDX PT, R9, R37, 0x2, 0x181f ;  /* 0x00581f0025097f89 */ /* 0x0084e800000e0000 */
[----:B----4-:R2:W4:Y:S02]  /*97a0*/  SHFL.IDX PT, R14, R49, 0x2, 0x181f ;  /* 0x00581f00310e7f89 */ /* 0x01052400000e0000 */
.L_x_2232:
[----:B------:R-:W-:Y:S01]  /*97b0*/  VIADD R4, R10, 0x40 ;  /* 0x000000400a047836 */ /* 0x000fe20000000000 */
        /* <DEDUP_REMOVED lines=12> */
[----:B0-----:R-:W-:-:S05]  /*9880*/  @!P4 IADD3 R6, P0, R190, R5, RZ ;  /* 0x00000005be06c210 */ /* 0x001fca0007f1e0ff */
[C---:B------:R-:W-:Y:S01]  /*9890*/  @!P4 IMAD.X R7, R3.reuse, 0x1, R214, P0 ;  /* 0x000000010307c824 */ /* 0x040fe200000e06d6 */
        /* <DEDUP_REMOVED lines=12> */
.L_x_1875:
[----:B------:R-:W-:Y:S05]  /*9960*/  BSYNC B1 ;  /* 0x0000000000017941 */ /* 0x000fea0003800000 */
.L_x_1874:
[----:B------:R-:W-:Y:S01]  /*9970*/  UMOV UR4, 0xffffffff ;  /* 0xffffffff00047882 */ /* 0x000fe20000000000 */
[----:B---34-:R-:W-:Y:S02]  /*9980*/  CS2R R8, SRZ ;  /* 0x0000000000087805 */ /* 0x018fe4000001ff00 */
[----:B------:R-:W-:Y:S05]  /*9990*/  BRA.DIV UR4, `(.L_x_1876) ;  /* 0x0000023604f47947 */ /* 0x000fea000b800000 */
[----:B0-----:R0:W3:Y:S04]  /*99a0*/  SHFL.IDX PT, R3, R48, 0x3, 0x181f ;  /* 0x00781f0030037f89 */ /* 0x0010e800000e0000 */
[----:B------:R0:W4:Y:S04]  /*99b0*/  SHFL.IDX PT, R5, R0, 0x3, 0x181f ;  /* 0x00781f0000057f89 */ /* 0x00012800000e0000 */
[----:B-12---:R-:W1:Y:S04]  /*99c0*/  SHFL.IDX PT, R37, R37, 0x3, 0x181f ;  /* 0x00781f0025257f89 */ /* 0x006e6800000e0000 */
[----:B0-----:R-:W2:Y:S02]  /*99d0*/  SHFL.IDX PT, R49, R49, 0x3, 0x181f ;  /* 0x00781f0031317f89 */ /* 0x001ea400000e0000 */
.L_x_2238:
[----:B------:R-:W-:Y:S01]  /*99e0*/  VIADD R10, R10, 0x60 ;  /* 0x000000600a0a7836 */ /* 0x000fe20000000000 */
[----:B------:R-:W-:Y:S01]  /*99f0*/  LEA.HI R0, R217, R217, RZ, 0x1 ;  /* 0x000000d9d9007211 */ /* 0x000fe200078f08ff */
[----:B------:R-:W-:Y:S01]  /*9a00*/  BSSY B1, `(.L_x_1877) ;  /* 0x000001c000017945 */ /* 0x000fe20003800000 */
[----:B------:R-:W-:Y:S02]  /*9a10*/  CS2R R12, SRZ ;  /* 0x00000000000c7805 */ /* 0x000fe4000001ff00 */
[----:B------:R-:W-:Y:S02]  /*9a20*/  CS2R R14, SRZ ;  /* 0x00000000000e7805 */ /* 0x000fe4000001ff00 */
[----:B------:R-:W-:Y:S02]  /*9a30*/  ISETP.GE.AND P0, PT, R10, R53, PT ;  /* 0x000000350a00720c */ /* 0x000fe40003f06270 */
[----:B------:R-:W-:Y:S02]  /*9a40*/  CS2R R10, SRZ ;  /* 0x00000000000a7805 */ /* 0x000fe4000001ff00 */
[----:B------:R-:W-:-:S05]  /*9a50*/  LOP3.LUT R0, R0, 0xfffffffe, RZ, 0xc0, !PT ;  /* 0xfffffffe00007812 */ /* 0x000fca00078ec0ff */
[----:B------:R-:W-:-:S05]  /*9a60*/  IMAD.IADD R0, R217, 0x1, -R0 ;  /* 0x00000001d9007824 */ /* 0x000fca00078e0a00 */
[----:B------:R-:W-:Y:S01]  /*9a70*/  SHF.L.U32 R51, R0, 0x1f, RZ ;  /* 0x0000001f00337819 */ /* 0x000fe200000006ff */
[----:B------:R-:W-:Y:S06]  /*9a80*/  @P0 BRA `(.L_x_1878) ;  /* 0x00000000004c0947 */ /* 0x000fec0003800000 */
[----:B------:R-:W-:Y:S01]  /*9a90*/  ULDC UR4, c[0x0][0x3f4] ;  /* 0x0000fd0000047ab9 */ /* 0x000fe20000000800 */
[----:B------:R-:W-:Y:S02]  /*9aa0*/  CS2R R8, SRZ ;  /* 0x0000000000087805 */ /* 0x000fe4000001ff00 */
[----:B------:R-:W-:Y:S02]  /*9ab0*/  ISETP.GE.AND P4, PT, R190, UR4, PT ;  /* 0x00000004be007c0c */ /* 0x000fe4000bf86270 */
[----:B------:R-:W-:Y:S02]  /*9ac0*/  CS2R R12, SRZ ;  /* 0x00000000000c7805 */ /* 0x000fe4000001ff00 */
[----:B------:R-:W-:-:S09]  /*9ad0*/  ISETP.GE.AND P3, PT, R18, UR4, PT ;  /* 0x0000000412007c0c */ /* 0x000fd2000bf66270 */
[----:B----4-:R-:W-:-:S05]  /*9ae0*/  @!P4 IADD3 R6, P0, R190, R5, RZ ;  /* 0x00000005be06c210 */ /* 0x010fca0007f1e0ff */
[C---:B---3--:R-:W-:Y:S01]  /*9af0*/  @!P4 IMAD.X R7, R3.reuse, 0x1, R214, P0 ;  /* 0x000000010307c824 */ /* 0x048fe200000e06d6 */
[----:B--2---:R-:W-:Y:S02]  /*9b00*/  @!P4 IADD3 R48, P2, R190, R49, RZ ;  /* 0x00000031be30c210 */ /* 0x004fe40007f5e0ff */
[----:B------:R-:W-:Y:S02]  /*9b10*/  @!P3 IADD3 R4, P0, R18, R5, RZ ;  /* 0x000000051204b210 */ /* 0x000fe40007f1e0ff */
[----:B------:R0:W5:Y:S01]  /*9b20*/  @!P4 LD.E.64 R8, desc[UR36][R6.64] ;  /* 0x000000240608c980 */ /* 0x000162000c101b00 */
[----:B------:R-:W-:Y:S02]  /*9b30*/  CS2R R14, SRZ ;  /* 0x00000000000e7805 */ /* 0x000fe4000001ff00 */
[----:B------:R-:W-:Y:S02]  /*9b40*/  CS2R R10, SRZ ;  /* 0x00000000000a7805 */ /* 0x000fe4000001ff00 */
[----:B------:R-:W-:-:S05]  /*9b50*/  @!P3 IADD3.X R5, R3, R19, RZ, P0, !PT ;  /* 0x000000130305b210 */ /* 0x000fca00007fe4ff */
[----:B------:R2:W5:Y:S01]  /*9b60*/  @!P3 LD.E.64 R12, desc[UR36][R4.64] ;  /* 0x00000024040cb980 */ /* 0x000562000c101b00 */
[----:B0-----:R-:W-:Y:S01]  /*9b70*/  @!P3 IADD3 R6, P1, R18, R49, RZ ;  /* 0x000000311206b210 */ /* 0x001fe20007f3e0ff */
[----:B-1----:R-:W-:-:S04]  /*9b80*/  @!P4 IMAD.X R49, R37, 0x1, R214, P2 ;  /* 0x000000012531c824 */ /* 0x002fc800010e06d6 */
[----:B------:R-:W-:Y:S01]  /*9b90*/  @!P3 IMAD.X R7, R37, 0x1, R19, P1 ;  /* 0x000000012507b824 */ /* 0x000fe200008e0613 */
[----:B------:R2:W5:Y:S04]  /*9ba0*/  @!P4 LD.E.64 R10, desc[UR36][R48.64] ;  /* 0x00000024300ac980 */ /* 0x000568000c101b00 */
[----:B------:R2:W5:Y:S03]  /*9bb0*/  @!P3 LD.E.64 R14, desc[UR36][R6.64] ;  /* 0x00000024060eb980 */ /* 0x000566000c101b00 */
.L_x_1878:
[----:B------:R-:W-:Y:S05]  /*9bc0*/  BSYNC B1 ;  /* 0x0000000000017941 */ /* 0x000fea0003800000 */
.L_x_1877:
[----:B------:R-:W0:Y:S01]  /*9bd0*/  SYNCS.PHASECHK.TRANS64.TRYWAIT P0, [R22+URZ+0x28400], R51 ;  /* 0x02840033160075a7 */ /* 0x000e22000800017f */
[----:B------:R-:W-:Y:S01]  /*9be0*/  VIADDMNMX R0, R53, -R201, 0x80, PT ;  /* 0x0000008035007446 */ /* 0x000fe200038009c9 */
[----:B------:R-:W-:Y:S03]  /*9bf0*/  BSSY B1, `(.L_x_1879) ;  /* 0x0000003000017945 */ /* 0x000fe60003800000 */
[----:B------:R-:W-:Y:S01]  /*9c00*/  ISETP.GE.AND P1, PT, R187, R0, PT ;  /* 0x00000000bb00720c */ /* 0x000fe20003f26270 */
[----:B0-----:R-:W-:-:S12]  /*9c10*/  @!P0 BRA `(.L_x_1880) ;  /* 0x0000023400c88947 */ /* 0x001fd80003800000 */
.L_x_2239:
[----:B------:R-:W-:Y:S05]  /*9c20*/  BSYNC B1 ;  /* 0x0000000000017941 */ /* 0x000fea0003800000 */
.L_x_1879:
[----:B------:R-:W-:Y:S04]  /*9c30*/  BSSY B1, `(.L_x_1881) ;  /* 0x00000f9000017945 */ /* 0x000fe80003800000 */
[----:B------:R-:W-:Y:S05]  /*9c40*/  @P1 BRA `(.L_x_1882) ;  /* 0x0000000c00dc1947 */ /* 0x000fea0003800000 */
[----:B---3--:R-:W0:Y:S01]  /*9c50*/  LDC R3, c[0x0][0x3f4] ;  /* 0x0000fd00ff037b82 */ /* 0x008e220000000800 */
[----:B------:R-:W-:Y:S01]  /*9c60*/  BSSY B2, `(.L_x_1883) ;  /* 0x000007a000027945 */ /* 0x000fe20003800000 */
[-C--:B0-----:R-:W-:Y:S02]  /*9c70*/  ISETP.GE.AND P0, PT, R18, R3.reuse, PT ;  /* 0x000000031200720c */ /* 0x081fe40003f06270 */
[----:B------:R-:W-:-:S11]  /*9c80*/  ISETP.GE.AND P1, PT, R190, R3, PT ;  /* 0x00000003be00720c */ /* 0x000fd60003f26270 */
[----:B------:R-:W-:Y:S05]  /*9c90*/  @P0 BRA `(.L_x_1884) ;  /* 0x0000000400d80947 */ /* 0x000fea0003800000 */
[----:B--2-4-:R-:W0:Y:S01]  /*9ca0*/  LDS.128 R4, [R213+0x18000] ;  /* 0x01800000d5047984 */ /* 0x014e220000000c00 */
[----:B-1---5:R-:W-:Y:S02]  /*9cb0*/  SHF.R.U32.HI R37, RZ, 0x8, R44 ;  /* 0x00000008ff257819 */ /* 0x022fe4000001162c */
[----:B------:R-:W-:Y:S02]  /*9cc0*/  SHF.R.U32.HI R50, RZ, 0x8, R45 ;  /* 0x00000008ff327819 */ /* 0x000fe4000001162d */
[----:B------:R-:W-:Y:S02]  /*9cd0*/  LOP3.LUT R3, R44, 0xff, RZ, 0xc0, !PT ;  /* 0x000000ff2c037812 */ /* 0x000fe400078ec0ff */
[----:B------:R-:W-:Y:S02]  /*9ce0*/  LOP3.LUT R48, R37, 0xff, RZ, 0xc0, !PT ;  /* 0x000000ff25307812 */ /* 0x000fe400078ec0ff */
[----:B------:R-:W-:Y:S02]  /*9cf0*/  SHF.R.U32.HI R52, RZ, 0x8, R47 ;  /* 0x00000008ff347819 */ /* 0x000fe4000001162f */
[----:B------:R-:W-:-:S02]  /*9d00*/  LOP3.LUT R49, R45, 0xff, RZ, 0xc0, !PT ;  /* 0x000000ff2d317812 */ /* 0x000fc400078ec0ff */
[----:B------:R-:W-:Y:S02]  /*9d10*/  LOP3.LUT R50, R50, 0xff, RZ, 0xc0, !PT ;  /* 0x000000ff32327812 */ /* 0x000fe400078ec0ff */
[----:B------:R-:W-:Y:S02]  /*9d20*/  PRMT R3, R48, 0x7604, R3 ;  /* 0x0000760430037816 */ /* 0x000fe40000000003 */
[----:B------:R-:W-:Y:S02]  /*9d30*/  SHF.R.U32.HI R54, RZ, 0x10, R45 ;  /* 0x00000010ff367819 */ /* 0x000fe4000001162d */
[----:B------:R-:W-:Y:S02]  /*9d40*/  SHF.R.U32.HI R48, RZ, 0x8, R46 ;  /* 0x00000008ff307819 */ /* 0x000fe4000001162e */
[----:B------:R-:W-:Y:S02]  /*9d50*/  SHF.R.U32.HI R53, RZ, 0x10, R47 ;  /* 0x00000010ff357819 */ /* 0x000fe4000001162f */
[----:B------:R-:W-:-:S02]  /*9d60*/  LOP3.LUT R51, R47, 0xff, RZ, 0xc0, !PT ;  /* 0x000000ff2f337812 */ /* 0x000fc400078ec0ff */
[----:B------:R-:W-:Y:S01]  /*9d70*/  LOP3.LUT R52, R52, 0xff, RZ, 0xc0, !PT ;  /* 0x000000ff34347812 */ /* 0x000fe200078ec0ff */
[----:B------:R-:W-:Y:S01]  /*9d80*/  IMAD.U32 R53, R53, 0x10000, RZ ;  /* 0x0001000035357824 */ /* 0x000fe200078e00ff */
[----:B------:R-:W-:Y:S02]  /*9d90*/  PRMT R49, R50, 0x7604, R49 ;  /* 0x0000760432317816 */ /* 0x000fe40000000031 */
[----:B------:R-:W-:Y:S01]  /*9da0*/  LOP3.LUT R50, R48, 0xff, RZ, 0xc0, !PT ;  /* 0x000000ff30327812 */ /* 0x000fe200078ec0ff */
[----:B------:R-:W-:Y:S01]  /*9db0*/  IMAD.U32 R48, R54, 0x10000, RZ ;  /* 0x0001000036307824 */ /* 0x000fe200078e00ff */
[----:B------:R-:W-:Y:S02]  /*9dc0*/  PRMT R52, R52, 0x7604, R51 ;  /* 0x0000760434347816 */ /* 0x000fe40000000033 */
[----:B------:R-:W-:Y:S02]  /*9dd0*/  LOP3.LUT R37, R46, 0xff, RZ, 0xc0, !PT ;  /* 0x000000ff2e257812 */ /* 0x000fe400078ec0ff */
[----:B------:R-:W-:-:S02]  /*9de0*/  LOP3.LUT R49, R49, 0xff0000, R48, 0xf8, !PT ;  /* 0x00ff000031317812 */ /* 0x000fc400078ef830 */
[----:B------:R-:W-:Y:S02]  /*9df0*/  LOP3.LUT R53, R52, 0xff0000, R53, 0xf8, !PT ;  /* 0x00ff000034357812 */ /* 0x000fe400078ef835 */
[----:B------:R-:W-:Y:S02]  /*9e00*/  LOP3.LUT R49, R49, 0xff000000, R45, 0xf8, !PT ;  /* 0xff00000031317812 */ /* 0x000fe400078ef82d */
[----:B------:R-:W-:Y:S02]  /*9e10*/  LOP3.LUT R53, R53, 0xff000000, R47, 0xf8, !PT ;  /* 0xff00000035357812 */ /* 0x000fe400078ef82f */
[----:B------:R-:W-:Y:S02]  /*9e20*/  PRMT R51, R50, 0x7604, R37 ;  /* 0x0000760432337816 */ /* 0x000fe40000000025 */
[----:B------:R-:W-:Y:S02]  /*9e30*/  LOP3.LUT R37, R3, 0xff0000, R44, 0xf8, !PT ;  /* 0x00ff000003257812 */ /* 0x000fe400078ef82c */
[----:B0-----:R-:W-:-:S02]  /*9e40*/  F2FP.F16.E4M3.UNPACK_B R3, R6.H1 ;  /* 0x00000006ff03723e */ /* 0x001fc400030006ff */
[----:B------:R-:W-:Y:S02]  /*9e50*/  F2FP.F16.E4M3.UNPACK_B R52, R53 ;  /* 0x00000035ff34723e */ /* 0x000fe400020006ff */
[----:B------:R-:W-:Y:S02]  /*9e60*/  F2FP.F16.E4M3.UNPACK_B R47, R49 ;  /* 0x00000031ff2f723e */ /* 0x000fe400020006ff */
[----:B------:R-:W-:Y:S01]  /*9e70*/  LOP3.LUT R48, R37, 0xff000000, R44, 0xf8, !PT ;  /* 0xff00000025307812 */ /* 0x000fe200078ef82c */
[----:B------:R-:W-:Y:S01]  /*9e80*/  HADD2.F32 R37, -RZ, R3.H1_H1 ;  /* 0x30000003ff257230 */ /* 0x000fe20000004100 */
[--C-:B------:R-:W-:Y:S01]  /*9e90*/  LOP3.LUT R51, R51, 0xff0000, R46.reuse, 0xf8, !PT ;  /* 0x00ff000033337812 */ /* 0x100fe200078ef82e */
[--C-:B------:R-:W-:Y:S01]  /*9ea0*/  HADD2.F32 R54, -RZ, R52.reuse.H1_H1 ;  /* 0x30000034ff367230 */ /* 0x100fe20000004100 */
[----:B------:R-:W-:Y:S01]  /*9eb0*/  F2FP.F16.E4M3.UNPACK_B R6, R6 ;  /* 0x00000006ff06723e */ /* 0x000fe200020006ff */
[----:B------:R-:W-:Y:S01]  /*9ec0*/  HADD2.F32 R50, -RZ, R47.H1_H1 ;  /* 0x3000002fff327230 */ /* 0x000fe20000004100 */
[----:B------:R-:W-:Y:S01]  /*9ed0*/  LOP3.LUT R51, R51, 0xff000000, R46, 0xf8, !PT ;  /* 0xff00000033337812 */ /* 0x000fe200078ef82e */
[----:B------:R-:W-:Y:S01]  /*9ee0*/  HADD2.F32 R44, -RZ, R3.H0_H0 ;  /* 0x20000003ff2c7230 */ /* 0x000fe20000004100 */
[-C--:B------:R-:W-:Y:S01]  /*9ef0*/  F2FP.F16.E4M3.UNPACK_B R45, R7.reuse ;  /* 0x00000007ff2d723e */ /* 0x080fe200020006ff */
[C---:B------:R-:W-:Y:S01]  /*9f00*/  FMUL.FTZ R55, R37.reuse, R54 ;  /* 0x0000003625377220 */ /* 0x040fe20000410000 */
[----:B------:R-:W-:Y:S01]  /*9f10*/  F2FP.F16.E4M3.UNPACK_B R46, R7.H1 ;  /* 0x00000007ff2e723e */ /* 0x000fe200030006ff */
[-C--:B------:R-:W-:Y:S01]  /*9f20*/  FMUL.FTZ R57, R37, R50.reuse ;  /* 0x0000003225397220 */ /* 0x080fe20000410000 */
[-C--:B------:R-:W-:Y:S01]  /*9f30*/  F2FP.F16.E4M3.UNPACK_B R7, R5.reuse ;  /* 0x00000005ff07723e */ /* 0x080fe200020006ff */
[----:B------:R-:W-:Y:S01]  /*9f40*/  HADD2.F32 R52, -RZ, R52.H0_H0 ;  /* 0x20000034ff347230 */ /* 0x000fe20000004100 */
[----:B------:R-:W-:Y:S01]  /*9f50*/  F2FP.F16.E4M3.UNPACK_B R37, R5.H1 ;  /* 0x00000005ff25723e */ /* 0x000fe200030006ff */
[--C-:B------:R-:W-:Y:S01]  /*9f60*/  HADD2.F32 R5, -RZ, R6.reuse.H1_H1 ;  /* 0x30000006ff057230 */ /* 0x100fe20000004100 */
[----:B------:R-:W-:Y:S01]  /*9f70*/  F2FP.F16.E4M3.UNPACK_B R53, R53.H1 ;  /* 0x00000035ff35723e */ /* 0x000fe200030006ff */
[----:B------:R-:W-:Y:S01]  /*9f80*/  HADD2.F32 R47, -RZ, R47.H0_H0 ;  /* 0x2000002fff2f7230 */ /* 0x000fe20000004100 */
[----:B------:R-:W-:Y:S01]  /*9f90*/  F2FP.F16.E4M3.UNPACK_B R49, R49.H1 ;  /* 0x00000031ff31723e */ /* 0x000fe200030006ff */
[C---:B------:R-:W-:Y:S01]  /*9fa0*/  FFMA.FTZ R56, R44.reuse, R50, -R55 ;  /* 0x000000322c387223 */ /* 0x040fe20000010837 */
[----:B------:R-:W-:Y:S01]  /*9fb0*/  FFMA.FTZ R59, R44, R54, R57 ;  /* 0x000000362c3b7223 */ /* 0x000fe20000010039 */
[----:B------:R-:W-:-:S02]  /*9fc0*/  HADD2.F32 R6, -RZ, R6.H0_H0 ;  /* 0x20000006ff067230 */ /* 0x000fc40000004100 */
[C---:B------:R-:W-:Y:S01]  /*9fd0*/  FMUL.FTZ R55, R5.reuse, R52 ;  /* 0x0000003405377220 */ /* 0x040fe20000410000 */
[-C--:B------:R-:W-:Y:S01]  /*9fe0*/  FMUL.FTZ R57, R5, R47.reuse ;  /* 0x0000002f05397220 */ /* 0x080fe20000410000 */
[----:B------:R-:W-:Y:S01]  /*9ff0*/  HADD2.F32 R5, -RZ, R45.H1_H1 ;  /* 0x3000002dff057230 */ /* 0x000fe20000004100 */
[----:B------:R-:W-:Y:S01]  /*a000*/  F2FP.F16.E4M3.UNPACK_B R3, R4 ;  /* 0x00000004ff03723e */ /* 0x000fe200020006ff */
[----:B------:R-:W-:Y:S02]  /*a010*/  HADD2.F32 R50, -RZ, R53.H0_H0 ;  /* 0x20000035ff327230 */ /* 0x000fe40000004100 */
[C---:B------:R-:W-:Y:S01]  /*a020*/  FFMA.FTZ R55, R6.reuse, R47, -R55 ;  /* 0x0000002f06377223 */ /* 0x040fe20000010837 */
[----:B------:R-:W-:Y:S02]  /*a030*/  HADD2.F32 R44, -RZ, R49.H0_H0 ;  /* 0x20000031ff2c7230 */ /* 0x000fe40000004100 */
[----:B------:R-:W-:Y:S01]  /*a040*/  FFMA.FTZ R54, R6, R52, R57 ;  /* 0x0000003406367223 */ /* 0x000fe20000010039 */
[----:B------:R-:W-:-:S02]  /*a050*/  HADD2.F32 R45, -RZ, R45.H0_H0 ;  /* 0x2000002dff2d7230 */ /* 0x000fc40000004100 */
[C---:B------:R-:W-:Y:S01]  /*a060*/  FMUL.FTZ R52, R5.reuse, R50 ;  /* 0x0000003205347220 */ /* 0x040fe20000410000 */
[----:B------:R-:W-:Y:S02]  /*a070*/  HADD2.F32 R53, -RZ, R53.H1_H1 ;  /* 0x30000035ff357230 */ /* 0x000fe40000004100 */
[-C--:B------:R-:W-:Y:S01]  /*a080*/  FMUL.FTZ R58, R5, R44.reuse ;  /* 0x0000002c053a7220 */ /* 0x080fe20000410000 */
[--C-:B------:R-:W-:Y:S02]  /*a090*/  HADD2.F32 R6, -RZ, R46.reuse.H1_H1 ;  /* 0x3000002eff067230 */ /* 0x100fe40000004100 */
[C---:B------:R-:W-:Y:S01]  /*a0a0*/  FFMA.FTZ R57, R45.reuse, R44, -R52 ;  /* 0x0000002c2d397223 */ /* 0x040fe20000010834 */
[----:B------:R-:W-:Y:S02]  /*a0b0*/  HADD2.F32 R49, -RZ, R49.H1_H1 ;  /* 0x30000031ff317230 */ /* 0x000fe40000004100 */
[----:B------:R-:W-:Y:S01]  /*a0c0*/  FFMA.FTZ R58, R45, R50, R58 ;  /* 0x000000322d3a7223 */ /* 0x000fe2000001003a */
[----:B------:R-:W-:-:S02]  /*a0d0*/  HADD2.F32 R46, -RZ, R46.H0_H0 ;  /* 0x2000002eff2e7230 */ /* 0x000fc40000004100 */
[C---:B------:R-:W-:Y:S01]  /*a0e0*/  FMUL.FTZ R47, R6.reuse, R53 ;  /* 0x00000035062f7220 */ /* 0x040fe20000410000 */
[----:B------:R-:W-:Y:S01]  /*a0f0*/  F2FP.F16.E4M3.UNPACK_B R5, R51 ;  /* 0x00000033ff05723e */ /* 0x000fe200020006ff */
[-C--:B------:R-:W-:Y:S01]  /*a100*/  FMUL.FTZ R45, R6, R49.reuse ;  /* 0x00000031062d7220 */ /* 0x080fe20000410000 */
[----:B------:R-:W-:Y:S01]  /*a110*/  F2FP.F16.E4M3.UNPACK_B R4, R4.H1 ;  /* 0x00000004ff04723e */ /* 0x000fe200030006ff */
[C---:B------:R-:W-:Y:S01]  /*a120*/  FFMA.FTZ R60, R46.reuse, R49, -R47 ;  /* 0x000000312e3c7223 */ /* 0x040fe2000001082f */
[-C--:B------:R-:W-:Y:S01]  /*a130*/  F2FP.F16.E4M3.UNPACK_B R44, R48.reuse ;  /* 0x00000030ff2c723e */ /* 0x080fe200020006ff */
[----:B------:R-:W-:Y:S01]  /*a140*/  FFMA.FTZ R53, R46, R53, R45 ;  /* 0x000000352e357223 */ /* 0x000fe2000001002d */
[--C-:B------:R-:W-:Y:S01]  /*a150*/  HADD2.F32 R47, -RZ, R5.reuse.H1_H1 ;  /* 0x30000005ff2f7230 */ /* 0x100fe20000004100 */
[----:B------:R-:W-:Y:S01]  /*a160*/  F2FP.F16.E4M3.UNPACK_B R48, R48.H1 ;  /* 0x00000030ff30723e */ /* 0x000fe200030006ff */
[----:B------:R-:W-:Y:S01]  /*a170*/  HADD2.F32 R46, -RZ, R5.H0_H0 ;  /* 0x20000005ff2e7230 */ /* 0x000fe20000004100 */
[----:B------:R-:W-:Y:S01]  /*a180*/  F2FP.F16.E4M3.UNPACK_B R51, R51.H1 ;  /* 0x00000033ff33723e */ /* 0x000fe200030006ff */
[----:B------:R-:W-:-:S02]  /*a190*/  HADD2.F32 R6, -RZ, R4.H1_H1 ;  /* 0x30000004ff067230 */ /* 0x000fc40000004100 */
[----:B------:R-:W-:Y:S02]  /*a1a0*/  HADD2.F32 R45, -RZ, R44.H1_H1 ;  /* 0x3000002cff2d7230 */ /* 0x000fe40000004100 */
[----:B------:R-:W-:Y:S02]  /*a1b0*/  HADD2.F32 R5, -RZ, R4.H0_H0 ;  /* 0x20000004ff057230 */ /* 0x000fe40000004100 */
[C---:B------:R-:W-:Y:S01]  /*a1c0*/  FMUL.FTZ R50, R6.reuse, R47 ;  /* 0x0000002f06327220 */ /* 0x040fe20000410000 */
[--C-:B------:R-:W-:Y:S02]  /*a1d0*/  HADD2.F32 R4, -RZ, R3.reuse.H1_H1 ;  /* 0x30000003ff047230 */ /* 0x100fe40000004100 */
[-C--:B------:R-:W-:Y:S01]  /*a1e0*/  FMUL.FTZ R52, R6, R45.reuse ;  /* 0x0000002d06347220 */ /* 0x080fe20000410000 */
[----:B------:R-:W-:Y:S02]  /*a1f0*/  HADD2.F32 R44, -RZ, R44.H0_H0 ;  /* 0x2000002cff2c7230 */ /* 0x000fe40000004100 */
[----:B------:R-:W-:Y:S01]  /*a200*/  FFMA.FTZ R50, R5, R45, -R50 ;  /* 0x0000002d05327223 */ /* 0x000fe20000010832 */
[----:B------:R-:W-:-:S02]  /*a210*/  HADD2.F32 R3, -RZ, R3.H0_H0 ;  /* 0x20000003ff037230 */ /* 0x000fc40000004100 */
[C---:B------:R-:W-:Y:S01]  /*a220*/  FMUL.FTZ R6, R4.reuse, R46 ;  /* 0x0000002e04067220 */ /* 0x040fe20000410000 */
[----:B------:R-:W-:Y:S01]  /*a230*/  FFMA.FTZ R47, R5, R47, R52 ;  /* 0x0000002f052f7223 */ /* 0x000fe20000010034 */
[-C--:B------:R-:W-:Y:S01]  /*a240*/  FMUL.FTZ R49, R4, R44.reuse ;  /* 0x0000002c04317220 */ /* 0x080fe20000410000 */
[----:B------:R-:W-:Y:S02]  /*a250*/  HADD2.F32 R5, -RZ, R48.H1_H1 ;  /* 0x30000030ff057230 */ /* 0x000fe40000004100 */
[C---:B------:R-:W-:Y:S01]  /*a260*/  FFMA.FTZ R45, R3.reuse, R44, -R6 ;  /* 0x0000002c032d7223 */ /* 0x040fe20000010806 */
[----:B------:R-:W-:Y:S02]  /*a270*/  HADD2.F32 R4, -RZ, R37.H1_H1 ;  /* 0x30000025ff047230 */ /* 0x000fe40000004100 */
[----:B------:R-:W-:Y:S01]  /*a280*/  FFMA.FTZ R46, R3, R46, R49 ;  /* 0x0000002e032e7223 */ /* 0x000fe20000010031 */
[--C-:B------:R-:W-:Y:S02]  /*a290*/  HADD2.F32 R44, -RZ, R51.reuse.H1_H1 ;  /* 0x30000033ff2c7230 */ /* 0x100fe40000004100 */
[----:B------:R-:W-:-:S02]  /*a2a0*/  HADD2.F32 R6, -RZ, R51.H0_H0 ;  /* 0x20000033ff067230 */ /* 0x000fc40000004100 */
[CC--:B------:R-:W-:Y:S01]  /*a2b0*/  FMUL.FTZ R49, R4.reuse, R5.reuse ;  /* 0x0000000504317220 */ /* 0x0c0fe20000410000 */
[----:B------:R-:W-:Y:S02]  /*a2c0*/  HADD2.F32 R3, -RZ, R7.H1_H1 ;  /* 0x30000007ff037230 */ /* 0x000fe40000004100 */
[----:B------:R-:W-:Y:S01]  /*a2d0*/  FMUL.FTZ R52, R4, R44 ;  /* 0x0000002c04347220 */ /* 0x000fe20000410000 */
[----:B------:R-:W-:Y:S02]  /*a2e0*/  HADD2.F32 R48, -RZ, R48.H0_H0 ;  /* 0x20000030ff307230 */ /* 0x000fe40000004100 */
[----:B------:R-:W-:Y:S02]  /*a2f0*/  HADD2.F32 R37, -RZ, R37.H0_H0 ;  /* 0x20000025ff257230 */ /* 0x000fe40000004100 */
[C---:B------:R-:W-:Y:S01]  /*a300*/  FMUL.FTZ R4, R3.reuse, R6 ;  /* 0x0000000603047220 */ /* 0x040fe20000410000 */
[----:B------:R-:W-:Y:S02]  /*a310*/  HADD2.F32 R7, -RZ, R7.H0_H0 ;  /* 0x20000007ff077230 */ /* 0x000fe40000004100 */
[----:B------:R-:W-:Y:S01]  /*a320*/  FMUL.FTZ R3, R3, R48 ;  /* 0x0000003003037220 */ /* 0x000fe20000410000 */
[C---:B------:R-:W-:Y:S01]  /*a330*/  FFMA.FTZ R52, R37.reuse, R5, -R52 ;  /* 0x0000000525347223 */ /* 0x040fe20000010834 */
[----:B------:R-:W-:Y:S01]  /*a340*/  FFMA.FTZ R49, R37, R44, R49 ;  /* 0x0000002c25317223 */ /* 0x000fe20000010031 */
[C---:B------:R-:W-:Y:S01]  /*a350*/  FFMA.FTZ R5, R7.reuse, R48, -R4 ;  /* 0x0000003007057223 */ /* 0x040fe20000010804 */
[----:B------:R-:W-:Y:S01]  /*a360*/  FFMA.FTZ R44, R7, R6, R3 ;  /* 0x00000006072c7223 */ /* 0x000fe20000010003 */
[----:B------:R-:W-:-:S02]  /*a370*/  F2FP.SATFINITE.E4M3.F32.PACK_AB_MERGE_C R6, R59, R56, RZ ;  /* 0x000000383b06723e */ /* 0x000fc400048070ff */
[----:B------:R-:W-:Y:S02]  /*a380*/  F2FP.SATFINITE.E4M3.F32.PACK_AB_MERGE_C R7, R53, R60, RZ ;  /* 0x0000003c3507723e */ /* 0x000fe400048070ff */
[----:B------:R-:W-:Y:S02]  /*a390*/  F2FP.SATFINITE.E4M3.F32.PACK_AB_MERGE_C R4, R47, R50, RZ ;  /* 0x000000322f04723e */ /* 0x000fe400048070ff */
[----:B------:R-:W-:Y:S02]  /*a3a0*/  F2FP.SATFINITE.E4M3.F32.PACK_AB_MERGE_C R49, R49, R52, RZ ;  /* 0x000000343131723e */ /* 0x000fe400048070ff */
[----:B------:R-:W-:Y:S02]  /*a3b0*/  F2FP.SATFINITE.E4M3.F32.PACK_AB_MERGE_C R6, R54, R55, R6 ;  /* 0x000000373606723e */ /* 0x000fe40004807006 */
[----:B------:R-:W-:Y:S02]  /*a3c0*/  F2FP.SATFINITE.E4M3.F32.PACK_AB_MERGE_C R7, R58, R57, R7 ;  /* 0x000000393a07723e */ /* 0x000fe40004807007 */
[----:B------:R-:W-:-:S02]  /*a3d0*/  F2FP.SATFINITE.E4M3.F32.PACK_AB_MERGE_C R4, R46, R45, R4 ;  /* 0x0000002d2e04723e */ /* 0x000fc40004807004 */
[----:B------:R-:W-:-:S05]  /*a3e0*/  F2FP.SATFINITE.E4M3.F32.PACK_AB_MERGE_C R5, R44, R5, R49 ;  /* 0x000000052c05723e */ /* 0x000fca0004807031 */
[----:B------:R0:W-:Y:S02]  /*a3f0*/  STS.128 [R213+0x18000], R4 ;  /* 0x01800004d5007388 */ /* 0x0001e40000000c00 */
.L_x_1884:
[----:B------:R-:W-:Y:S05]  /*a400*/  BSYNC B2 ;  /* 0x0000000000027941 */ /* 0x000fea0003800000 */
.L_x_1883:
[----:B------:R-:W-:Y:S05]  /*a410*/  @P1 BRA `(.L_x_1882) ;  /* 0x0000000400e81947 */ /* 0x000fea0003800000 */
[----:B0-2-4-:R-:W0:Y:S01]  /*a420*/  LDS.128 R4, [R213+0x1c000] ;  /* 0x01c00000d5047984 */ /* 0x015e220000000c00 */
[----:B-----5:R-:W-:Y:S02]  /*a430*/  SHF.R.U32.HI R45, RZ, 0x8, R42 ;  /* 0x00000008ff2d7819 */ /* 0x020fe4000001162a */
[----:B------:R-:W-:Y:S02]  /*a440*/  LOP3.LUT R48, R42, 0xff, RZ, 0xc0, !PT ;  /* 0x000000ff2a307812 */ /* 0x000fe400078ec0ff */
[----:B------:R-:W-:Y:S02]  /*a450*/  LOP3.LUT R45, R45, 0xff, RZ, 0xc0, !PT ;  /* 0x000000ff2d2d7812 */ /* 0x000fe400078ec0ff */
[----:B-1----:R-:W-:Y:S02]  /*a460*/  SHF.R.U32.HI R37, RZ, 0x8, R41 ;  /* 0x00000008ff257819 */ /* 0x002fe40000011629 */
[----:B------:R-:W-:Y:S02]  /*a470*/  SHF.R.U32.HI R47, RZ, 0x8, R43 ;  /* 0x00000008ff2f7819 */ /* 0x000fe4000001162b */
[----:B------:R-:W-:-:S02]  /*a480*/  SHF.R.U32.HI R3, RZ, 0x8, R40 ;  /* 0x00000008ff037819 */ /* 0x000fc40000011628 */
[----:B------:R-:W-:Y:S02]  /*a490*/  PRMT R48, R45, 0x7604, R48 ;  /* 0x000076042d307816 */ /* 0x000fe40000000030 */
[----:B------:R-:W-:Y:S02]  /*a4a0*/  LOP3.LUT R46, R41, 0xff, RZ, 0xc0, !PT ;  /* 0x000000ff292e7812 */ /* 0x000fe400078ec0ff */
[----:B------:R-:W-:Y:S02]  /*a4b0*/  LOP3.LUT R50, R43, 0xff, RZ, 0xc0, !PT ;  /* 0x000000ff2b327812 */ /* 0x000fe400078ec0ff */
[----:B------:R-:W-:Y:S02]  /*a4c0*/  LOP3.LUT R37, R37, 0xff, RZ, 0xc0, !PT ;  /* 0x000000ff25257812 */ /* 0x000fe400078ec0ff */
[----:B------:R-:W-:Y:S02]  /*a4d0*/  LOP3.LUT R47, R47, 0xff, RZ, 0xc0, !PT ;  /* 0x000000ff2f2f7812 */ /* 0x000fe400078ec0ff */
[----:B------:R-:W-:-:S02]  /*a4e0*/  SHF.R.U32.HI R45, RZ, 0x10, R41 ;  /* 0x00000010ff2d7819 */ /* 0x000fc40000011629 */
[----:B------:R-:W-:Y:S02]  /*a4f0*/  SHF.R.U32.HI R49, RZ, 0x10, R43 ;  /* 0x00000010ff317819 */ /* 0x000fe4000001162b */
[----:B------:R-:W-:Y:S02]  /*a500*/  LOP3.LUT R44, R40, 0xff, RZ, 0xc0, !PT ;  /* 0x000000ff282c7812 */ /* 0x000fe400078ec0ff */
[----:B------:R-:W-:Y:S02]  /*a510*/  LOP3.LUT R3, R3, 0xff, RZ, 0xc0, !PT ;  /* 0x000000ff03037812 */ /* 0x000fe400078ec0ff */
[----:B------:R-:W-:Y:S02]  /*a520*/  PRMT R46, R37, 0x7604, R46 ;  /* 0x00007604252e7816 */ /* 0x000fe4000000002e */
[----:B------:R-:W-:Y:S02]  /*a530*/  PRMT R50, R47, 0x7604, R50 ;  /* 0x000076042f327816 */ /* 0x000fe40000000032 */
[----:B------:R-:W-:-:S02]  /*a540*/  LOP3.LUT R45, R45, 0xff, RZ, 0xc0, !PT ;  /* 0x000000ff2d2d7812 */ /* 0x000fc400078ec0ff */
[----:B------:R-:W-:Y:S02]  /*a550*/  LOP3.LUT R49, R49, 0xff, RZ, 0xc0, !PT ;  /* 0x000000ff31317812 */ /* 0x000fe400078ec0ff */
[----:B------:R-:W-:Y:S02]  /*a560*/  PRMT R44, R3, 0x7604, R44 ;  /* 0x00007604032c7816 */ /* 0x000fe4000000002c */
[----:B------:R-:W-:Y:S02]  /*a570*/  SHF.R.U32.HI R3, RZ, 0x10, R40 ;  /* 0x00000010ff037819 */ /* 0x000fe40000011628 */
[----:B------:R-:W-:Y:S02]  /*a580*/  SHF.R.U32.HI R37, RZ, 0x10, R42 ;  /* 0x00000010ff257819 */ /* 0x000fe4000001162a */
[----:B------:R-:W-:Y:S02]  /*a590*/  PRMT R45, R45, 0x7054, R46 ;  /* 0x000070542d2d7816 */ /* 0x000fe4000000002e */
[----:B------:R-:W-:-:S02]  /*a5a0*/  PRMT R49, R49, 0x7054, R50 ;  /* 0x0000705431317816 */ /* 0x000fc40000000032 */
[----:B------:R-:W-:Y:S02]  /*a5b0*/  LOP3.LUT R3, R3, 0xff, RZ, 0xc0, !PT ;  /* 0x000000ff03037812 */ /* 0x000fe400078ec0ff */
[----:B------:R-:W-:Y:S02]  /*a5c0*/  LOP3.LUT R47, R37, 0xff, RZ, 0xc0, !PT ;  /* 0x000000ff252f7812 */ /* 0x000fe400078ec0ff */
[----:B------:R-:W-:Y:S02]  /*a5d0*/  LOP3.LUT R49, R49, 0xff000000, R43, 0xf8, !PT ;  /* 0xff00000031317812 */ /* 0x000fe400078ef82b */
[----:B------:R-:W-:Y:S02]  /*a5e0*/  LOP3.LUT R45, R45, 0xff000000, R41, 0xf8, !PT ;  /* 0xff0000002d2d7812 */ /* 0x000fe400078ef829 */
[----:B------:R-:W-:Y:S02]  /*a5f0*/  PRMT R37, R3, 0x7054, R44 ;  /* 0x0000705403257816 */ /* 0x000fe4000000002c */
[----:B------:R-:W-:-:S02]  /*a600*/  PRMT R47, R47, 0x7054, R48 ;  /* 0x000070542f2f7816 */ /* 0x000fc40000000030 */
[-C--:B0-----:R-:W-:Y:S02]  /*a610*/  F2FP.F16.E4M3.UNPACK_B R3, R6.reuse.H1 ;  /* 0x00000006ff03723e */ /* 0x081fe400030006ff */
[----:B------:R-:W-:Y:S02]  /*a620*/  F2FP.F16.E4M3.UNPACK_B R48, R49 ;  /* 0x00000031ff30723e */ /* 0x000fe400020006ff */
[----:B------:R-:W-:Y:S02]  /*a630*/  F2FP.F16.E4M3.UNPACK_B R43, R45 ;  /* 0x0000002dff2b723e */ /* 0x000fe400020006ff */
[----:B------:R-:W-:Y:S01]  /*a640*/  LOP3.LUT R44, R37, 0xff000000, R40, 0xf8, !PT ;  /* 0xff000000252c7812 */ /* 0x000fe200078ef828 */
[----:B------:R-:W-:Y:S01]  /*a650*/  HADD2.F32 R37, -RZ, R3.H1_H1 ;  /* 0x30000003ff257230 */ /* 0x000fe20000004100 */
[----:B------:R-:W-:Y:S01]  /*a660*/  F2FP.F16.E4M3.UNPACK_B R6, R6 ;  /* 0x00000006ff06723e */ /* 0x000fe200020006ff */
[--C-:B------:R-:W-:Y:S01]  /*a670*/  HADD2.F32 R50, -RZ, R48.reuse.H1_H1 ;  /* 0x30000030ff327230 */ /* 0x100fe20000004100 */
[----:B------:R-:W-:Y:S01]  /*a680*/  LOP3.LUT R47, R47, 0xff000000, R42, 0xf8, !PT ;  /* 0xff0000002f2f7812 */ /* 0x000fe200078ef82a */
[----:B------:R-:W-:Y:S01]  /*a690*/  HADD2.F32 R46, -RZ, R43.H1_H1 ;  /* 0x3000002bff2e7230 */ /* 0x000fe20000004100 */
[-C--:B------:R-:W-:Y:S01]  /*a6a0*/  F2FP.F16.E4M3.UNPACK_B R41, R7.reuse ;  /* 0x00000007ff29723e */ /* 0x080fe200020006ff */
[----:B------:R-:W-:Y:S01]  /*a6b0*/  HADD2.F32 R40, -RZ, R3.H0_H0 ;  /* 0x20000003ff287230 */ /* 0x000fe20000004100 */
[----:B------:R-:W-:Y:S01]  /*a6c0*/  F2FP.F16.E4M3.UNPACK_B R42, R7.H1 ;  /* 0x00000007ff2a723e */ /* 0x000fe200030006ff */
[C---:B------:R-:W-:Y:S01]  /*a6d0*/  FMUL.FTZ R51, R37.reuse, R50 ;  /* 0x0000003225337220 */ /* 0x040fe20000410000 */
        /* <DEDUP_REMOVED lines=78> */
.L_x_1882:
[----:B------:R-:W-:Y:S05]  /*abc0*/  BSYNC B1 ;  /* 0x0000000000017941 */ /* 0x000fea0003800000 */
.L_x_1881:
[----:B---3--:R-:W-:Y:S01]  /*abd0*/  VIADD R3, R187, 0x20 ;  /* 0x00000020bb037836 */ /* 0x008fe20000000000 */
[----:B------:R-:W-:Y:S04]  /*abe0*/  BSSY B1, `(.L_x_1885) ;  /* 0x00000fa000017945 */ /* 0x000fe80003800000 */
[----:B------:R-:W-:-:S13]  /*abf0*/  ISETP.GE.AND P0, PT, R3, R0, PT ;  /* 0x000000000300720c */ /* 0x000fda0003f06270 */
[----:B------:R-:W-:Y:S05]  /*ac00*/  @P0 BRA `(.L_x_1886) ;  /* 0x0000000c00dc0947 */ /* 0x000fea0003800000 */
[----:B------:R-:W3:Y:S01]  /*ac10*/  LDC R3, c[0x0][0x3f4] ;  /* 0x0000fd00ff037b82 */ /* 0x000ee20000000800 */
[----:B------:R-:W-:Y:S01]  /*ac20*/  BSSY B2, `(.L_x_1887) ;  /* 0x000007e000027945 */ /* 0x000fe20003800000 */
[-C--:B---3--:R-:W-:Y:S02]  /*ac30*/  ISETP.GE.AND P0, PT, R18, R3.reuse, PT ;  /* 0x000000031200720c */ /* 0x088fe40003f06270 */
[----:B------:R-:W-:-:S11]  /*ac40*/  ISETP.GE.AND P1, PT, R190, R3, PT ;  /* 0x00000003be00720c */ /* 0x000fd60003f26270 */
        /* <DEDUP_REMOVED lines=34> */
[----:B------:R-:W-:Y:S01]  /*ae70*/  F2FP.F16.E4M3.UNPACK_B R39, R41 ;  /* 0x00000029ff27723e */ /* 0x000fe200020006ff */
[--C-:B------:R-:W-:Y:S01]  /*ae80*/  HADD2.F32 R35, -RZ, R3.reuse.H0_H0 ;  /* 0x20000003ff237230 */ /* 0x100fe20000004100 */
[----:B------:R-:W-:Y:S01]  /*ae90*/  LOP3.LUT R40, R37, 0xff000000, R34, 0xf8, !PT ;  /* 0xff00000025287812 */ /* 0x000fe200078ef822 */
[----:B------:R-:W-:Y:S01]  /*aea0*/  HADD2.F32 R34, -RZ, R3.H1_H1 ;  /* 0x30000003ff227230 */ /* 0x000fe20000004100 */
[----:B------:R-:W-:Y:S01]  /*aeb0*/  F2FP.F16.E4M3.UNPACK_B R6, R6 ;  /* 0x00000006ff06723e */ /* 0x000fe200020006ff */
[--C-:B------:R-:W-:Y:S01]  /*aec0*/  HADD2.F32 R46, -RZ, R44.reuse.H1_H1 ;  /* 0x3000002cff2e7230 */ /* 0x100fe20000004100 */
[----:B------:R-:W-:Y:S01]  /*aed0*/  LOP3.LUT R43, R43, 0xff000000, R38, 0xf8, !PT ;  /* 0xff0000002b2b7812 */ /* 0x000fe200078ef826 */
[--C-:B------:R-:W-:Y:S01]  /*aee0*/  HADD2.F32 R42, -RZ, R39.reuse.H1_H1 ;  /* 0x30000027ff2a7230 */ /* 0x100fe20000004100 */
[-C--:B------:R-:W-:Y:S01]  /*aef0*/  F2FP.F16.E4M3.UNPACK_B R37, R7.reuse ;  /* 0x00000007ff25723e */ /* 0x080fe200020006ff */
[----:B------:R-:W-:Y:S01]  /*af00*/  HADD2.F32 R44, -RZ, R44.H0_H0 ;  /* 0x2000002cff2c7230 */ /* 0x000fe20000004100 */
[----:B------:R-:W-:Y:S01]  /*af10*/  F2FP.F16.E4M3.UNPACK_B R38, R7.H1 ;  /* 0x00000007ff26723e */ /* 0x000fe200030006ff */
[C---:B------:R-:W-:Y:S01]  /*af20*/  FMUL.FTZ R48, R34.reuse, R46 ;  /* 0x0000002e22307220 */ /* 0x040fe20000410000 */
[----:B------:R-:W-:Y:S01]  /*af30*/  FMUL.FTZ R47, R34, R42 ;  /* 0x0000002a222f7220 */ /* 0x000fe20000410000 */
[-C--:B------:R-:W-:Y:S01]  /*af40*/  F2FP.F16.E4M3.UNPACK_B R7, R5.reuse ;  /* 0x00000005ff07723e */ /* 0x080fe200020006ff */
[----:B------:R-:W-:Y:S01]  /*af50*/  HADD2.F32 R39, -RZ, R39.H0_H0 ;  /* 0x20000027ff277230 */ /* 0x000fe20000004100 */
[----:B------:R-:W-:Y:S01]  /*af60*/  F2FP.F16.E4M3.UNPACK_B R34, R5.H1 ;  /* 0x00000005ff22723e */ /* 0x000fe200030006ff */
[----:B------:R-:W-:-:S02]  /*af70*/  HADD2.F32 R5, -RZ, R6.H1_H1 ;  /* 0x30000006ff057230 */ /* 0x000fc40000004100 */
[C---:B------:R-:W-:Y:S01]  /*af80*/  FFMA.FTZ R50, R35.reuse, R42, -R48 ;  /* 0x0000002a23327223 */ /* 0x040fe20000010830 */
[----:B------:R-:W-:Y:S01]  /*af90*/  FFMA.FTZ R51, R35, R46, R47 ;  /* 0x0000002e23337223 */ /* 0x000fe2000001002f */
[----:B------:R-:W-:Y:S01]  /*afa0*/  HADD2.F32 R6, -RZ, R6.H0_H0 ;  /* 0x20000006ff067230 */ /* 0x000fe20000004100 */
[----:B------:R-:W-:Y:S01]  /*afb0*/  F2FP.F16.E4M3.UNPACK_B R45, R45.H1 ;  /* 0x0000002dff2d723e */ /* 0x000fe200030006ff */
[C---:B------:R-:W-:Y:S01]  /*afc0*/  FMUL.FTZ R35, R5.reuse, R44 ;  /* 0x0000002c05237220 */ /* 0x040fe20000410000 */
[----:B------:R-:W-:Y:S01]  /*afd0*/  F2FP.F16.E4M3.UNPACK_B R41, R41.H1 ;  /* 0x00000029ff29723e */ /* 0x000fe200030006ff */
[-C--:B------:R-:W-:Y:S01]  /*afe0*/  FMUL.FTZ R49, R5, R39.reuse ;  /* 0x0000002705317220 */ /* 0x080fe20000410000 */
[----:B------:R-:W-:Y:S02]  /*aff0*/  HADD2.F32 R5, -RZ, R37.H1_H1 ;  /* 0x30000025ff057230 */ /* 0x000fe40000004100 */
[----:B------:R-:W-:Y:S01]  /*b000*/  FFMA.FTZ R47, R6, R39, -R35 ;  /* 0x00000027062f7223 */ /* 0x000fe20000010823 */
[----:B------:R-:W-:-:S02]  /*b010*/  HADD2.F32 R46, -RZ, R45.H0_H0 ;  /* 0x2000002dff2e7230 */ /* 0x000fc40000004100 */
[----:B------:R-:W-:Y:S01]  /*b020*/  FFMA.FTZ R48, R6, R44, R49 ;  /* 0x0000002c06307223 */ /* 0x000fe20000010031 */
[----:B------:R-:W-:Y:S01]  /*b030*/  HADD2.F32 R42, -RZ, R41.H0_H0 ;  /* 0x20000029ff2a7230 */ /* 0x000fe20000004100 */
[----:B------:R-:W-:Y:S01]  /*b040*/  F2FP.F16.E4M3.UNPACK_B R3, R4 ;  /* 0x00000004ff03723e */ /* 0x000fe200020006ff */
[----:B------:R-:W-:Y:S02]  /*b050*/  HADD2.F32 R45, -RZ, R45.H1_H1 ;  /* 0x3000002dff2d7230 */ /* 0x000fe40000004100 */
[C---:B------:R-:W-:Y:S01]  /*b060*/  FMUL.FTZ R44, R5.reuse, R46 ;  /* 0x0000002e052c7220 */ /* 0x040fe20000410000 */
[----:B------:R-:W-:Y:S02]  /*b070*/  HADD2.F32 R6, -RZ, R38.H1_H1 ;  /* 0x30000026ff067230 */ /* 0x000fe40000004100 */
[----:B------:R-:W-:Y:S01]  /*b080*/  FMUL.FTZ R52, R5, R42 ;  /* 0x0000002a05347220 */ /* 0x000fe20000410000 */
[----:B------:R-:W-:Y:S01]  /*b090*/  HADD2.F32 R37, -RZ, R37.H0_H0 ;  /* 0x20000025ff257230 */ /* 0x000fe20000004100 */
[----:B------:R-:W-:Y:S01]  /*b0a0*/  F2FP.F16.E4M3.UNPACK_B R5, R43 ;  /* 0x0000002bff05723e */ /* 0x000fe200020006ff */
[----:B------:R-:W-:-:S02]  /*b0b0*/  HADD2.F32 R41, -RZ, R41.H1_H1 ;  /* 0x30000029ff297230 */ /* 0x000fc40000004100 */
[C---:B------:R-:W-:Y:S01]  /*b0c0*/  FMUL.FTZ R35, R6.reuse, R45 ;  /* 0x0000002d06237220 */ /* 0x040fe20000410000 */
[----:B------:R-:W-:Y:S02]  /*b0d0*/  HADD2.F32 R38, -RZ, R38.H0_H0 ;  /* 0x20000026ff267230 */ /* 0x000fe40000004100 */
[C---:B------:R-:W-:Y:S01]  /*b0e0*/  FFMA.FTZ R49, R37.reuse, R42, -R44 ;  /* 0x0000002a25317223 */ /* 0x040fe2000001082c */
[----:B------:R-:W-:Y:S01]  /*b0f0*/  FFMA.FTZ R52, R37, R46, R52 ;  /* 0x0000002e25347223 */ /* 0x000fe20000010034 */
        /* <DEDUP_REMOVED lines=13> */
[----:B------:R-:W-:Y:S02]  /*b1d0*/  HADD2.F32 R4, -RZ, R3.H1_H1 ;  /* 0x30000003ff047230 */ /* 0x000fe40000004100 */
[-C--:B------:R-:W-:Y:S01]  /*b1e0*/  FMUL.FTZ R44, R6, R37.reuse ;  /* 0x00000025062c7220 */ /* 0x080fe20000410000 */
[----:B------:R-:W-:Y:S02]  /*b1f0*/  HADD2.F32 R35, -RZ, R35.H0_H0 ;  /* 0x20000023ff237230 */ /* 0x000fe40000004100 */
[----:B------:R-:W-:Y:S01]  /*b200*/  FFMA.FTZ R42, R5, R37, -R42 ;  /* 0x00000025052a7223 */ /* 0x000fe2000001082a */
[----:B------:R-:W-:-:S02]  /*b210*/  HADD2.F32 R3, -RZ, R3.H0_H0 ;  /* 0x20000003ff037230 */ /* 0x000fc40000004100 */
[CC--:B------:R-:W-:Y:S01]  /*b220*/  FMUL.FTZ R6, R4.reuse, R38.reuse ;  /* 0x0000002604067220 */ /* 0x0c0fe20000410000 */
        /* <DEDUP_REMOVED lines=8> */
[C---:B------:R-:W-:Y:S01]  /*b2b0*/  FMUL.FTZ R44, R4.reuse, R5 ;  /* 0x00000005042c7220 */ /* 0x040fe20000410000 */
[--C-:B------:R-:W-:Y:S02]  /*b2c0*/  HADD2.F32 R3, -RZ, R7.reuse.H1_H1 ;  /* 0x30000007ff037230 */ /* 0x100fe40000004100 */
[----:B------:R-:W-:Y:S01]  /*b2d0*/  FMUL.FTZ R41, R4, R35 ;  /* 0x0000002304297220 */ /* 0x000fe20000410000 */
[----:B------:R-:W-:Y:S02]  /*b2e0*/  HADD2.F32 R40, -RZ, R40.H0_H0 ;  /* 0x20000028ff287230 */ /* 0x000fe40000004100 */
[----:B------:R-:W-:Y:S02]  /*b2f0*/  HADD2.F32 R34, -RZ, R34.H0_H0 ;  /* 0x20000022ff227230 */ /* 0x000fe40000004100 */
[C---:B------:R-:W-:Y:S01]  /*b300*/  FMUL.FTZ R4, R3.reuse, R6 ;  /* 0x0000000603047220 */ /* 0x040fe20000410000 */
[----:B------:R-:W-:Y:S02]  /*b310*/  HADD2.F32 R7, -RZ, R7.H0_H0 ;  /* 0x20000007ff077230 */ /* 0x000fe40000004100 */
[-C--:B------:R-:W-:Y:S01]  /*b320*/  FMUL.FTZ R3, R3, R40.reuse ;  /* 0x0000002803037220 */ /* 0x080fe20000410000 */
        /* <DEDUP_REMOVED lines=13> */
.L_x_1888:
[----:B------:R-:W-:Y:S05]  /*b400*/  BSYNC B2 ;  /* 0x0000000000027941 */ /* 0x000fea0003800000 */
.L_x_1887:
[----:B------:R-:W-:Y:S05]  /*b410*/  @P1 BRA `(.L_x_1886) ;  /* 0x0000000400d81947 */ /* 0x000fea0003800000 */
[----:B0-234-:R-:W0:Y:S01]  /*b420*/  LDS.128 R4, [R213+0x1d000] ;  /* 0x01d00000d5047984 */ /* 0x01de220000000c00 */
[----:B-----5:R-:W-:Y:S02]  /*b430*/  SHF.R.U32.HI R34, RZ, 0x8, R30 ;  /* 0x00000008ff227819 */ /* 0x020fe4000001161e */
        /* <DEDUP_REMOVED lines=16> */
[----:B-1----:R-:W-:Y:S02]  /*b540*/  LOP3.LUT R37, R32, 0xff, RZ, 0xc0, !PT ;  /* 0x000000ff20257812 */ /* 0x002fe400078ec0ff */
[----:B------:R-:W-:Y:S02]  /*b550*/  PRMT R40, R40, 0x7604, R39 ;  /* 0x0000760428287816 */ /* 0x000fe40000000027 */
[----:B------:R-:W-:-:S02]  /*b560*/  PRMT R39, R38, 0x7604, R37 ;  /* 0x0000760426277816 */ /* 0x000fc40000000025 */
[----:B------:R-:W-:Y:S02]  /*b570*/  LOP3.LUT R37, R35, 0xff0000, R34, 0xf8, !PT ;  /* 0x00ff000023257812 */ /* 0x000fe400078ef822 */
[----:B------:R-:W-:Y:S02]  /*b580*/  LOP3.LUT R41, R40, 0xff0000, R41, 0xf8, !PT ;  /* 0x00ff000028297812 */ /* 0x000fe400078ef829 */
[----:B------:R-:W-:Y:S02]  /*b590*/  LOP3.LUT R37, R37, 0xff000000, R31, 0xf8, !PT ;  /* 0xff00000025257812 */ /* 0x000fe400078ef81f */
[----:B------:R-:W-:Y:S02]  /*b5a0*/  LOP3.LUT R41, R41, 0xff000000, R33, 0xf8, !PT ;  /* 0xff00000029297812 */ /* 0x000fe400078ef821 */
[----:B------:R-:W-:Y:S02]  /*b5b0*/  LOP3.LUT R35, R3, 0xff0000, R30, 0xf8, !PT ;  /* 0x00ff000003237812 */ /* 0x000fe400078ef81e */
[----:B0-----:R-:W-:-:S02]  /*b5c0*/  F2FP.F16.E4M3.UNPACK_B R3, R6.H1 ;  /* 0x00000006ff03723e */ /* 0x001fc400030006ff */
[----:B------:R-:W-:Y:S02]  /*b5d0*/  F2FP.F16.E4M3.UNPACK_B R40, R41 ;  /* 0x00000029ff28723e */ /* 0x000fe400020006ff */
[----:B------:R-:W-:Y:S01]  /*b5e0*/  F2FP.F16.E4M3.UNPACK_B R34, R37 ;  /* 0x00000025ff22723e */ /* 0x000fe200020006ff */
[--C-:B------:R-:W-:Y:S01]  /*b5f0*/  HADD2.F32 R31, -RZ, R3.reuse.H0_H0 ;  /* 0x20000003ff1f7230 */ /* 0x100fe20000004100 */
[----:B------:R-:W-:Y:S01]  /*b600*/  LOP3.LUT R35, R35, 0xff000000, R30, 0xf8, !PT ;  /* 0xff00000023237812 */ /* 0x000fe200078ef81e */
[----:B------:R-:W-:Y:S01]  /*b610*/  HADD2.F32 R30, -RZ, R3.H1_H1 ;  /* 0x30000003ff1e7230 */ /* 0x000fe20000004100 */
[--C-:B------:R-:W-:Y:S01]  /*b620*/  LOP3.LUT R39, R39, 0xff0000, R32.reuse, 0xf8, !PT ;  /* 0x00ff000027277812 */ /* 0x100fe200078ef820 */
[----:B------:R-:W-:Y:S01]  /*b630*/  HADD2.F32 R42, -RZ, R40.H1_H1 ;  /* 0x30000028ff2a7230 */ /* 0x000fe20000004100 */
[----:B------:R-:W-:Y:S01]  /*b640*/  F2FP.F16.E4M3.UNPACK_B R6, R6 ;  /* 0x00000006ff06723e */ /* 0x000fe200020006ff */
[----:B------:R-:W-:Y:S01]  /*b650*/  HADD2.F32 R38, -RZ, R34.H1_H1 ;  /* 0x30000022ff267230 */ /* 0x000fe20000004100 */
[----:B------:R-:W-:Y:S01]  /*b660*/  LOP3.LUT R39, R39, 0xff000000, R32, 0xf8, !PT ;  /* 0xff00000027277812 */ /* 0x000fe200078ef820 */
[----:B------:R-:W-:Y:S01]  /*b670*/  HADD2.F32 R40, -RZ, R40.H0_H0 ;  /* 0x20000028ff287230 */ /* 0x000fe20000004100 */
[-C--:B------:R-:W-:Y:S01]  /*b680*/  F2FP.F16.E4M3.UNPACK_B R32, R7.reuse ;  /* 0x00000007ff20723e */ /* 0x080fe200020006ff */
[C---:B------:R-:W-:Y:S01]  /*b690*/  FMUL.FTZ R44, R30.reuse, R42 ;  /* 0x0000002a1e2c7220 */ /* 0x040fe20000410000 */
[----:B------:R-:W-:Y:S01]  /*b6a0*/  F2FP.F16.E4M3.UNPACK_B R33, R7.H1 ;  /* 0x00000007ff21723e */ /* 0x000fe200030006ff */
        /* <DEDUP_REMOVED lines=26> */
[----:B------:R-:W-:Y:S02]  /*b850*/  HADD2.F32 R33, -RZ, R33.H0_H0 ;  /* 0x20000021ff217230 */ /* 0x000fe40000004100 */
[C---:B------:R-:W-:Y:S01]  /*b860*/  FMUL.FTZ R34, R6.reuse, R41 ;  /* 0x0000002906227220 */ /* 0x040fe20000410000 */
[----:B------:R-:W-:Y:S01]  /*b870*/  F2FP.F16.E4M3.UNPACK_B R5, R39 ;  /* 0x00000027ff05723e */ /* 0x000fe200020006ff */
[-C--:B------:R-:W-:Y:S01]  /*b880*/  FMUL.FTZ R32, R6, R37.reuse ;  /* 0x0000002506207220 */ /* 0x080fe20000410000 */
[----:B------:R-:W-:Y:S01]  /*b890*/  F2FP.F16.E4M3.UNPACK_B R4, R4.H1 ;  /* 0x00000004ff04723e */ /* 0x000fe200030006ff */
[C---:B------:R-:W-:Y:S01]  /*b8a0*/  FFMA.FTZ R48, R33.reuse, R37, -R34 ;  /* 0x0000002521307223 */ /* 0x040fe20000010822 */
[----:B------:R-:W-:Y:S01]  /*b8b0*/  F2FP.F16.E4M3.UNPACK_B R31, R35 ;  /* 0x00000023ff1f723e */ /* 0x000fe200020006ff */
        /* <DEDUP_REMOVED lines=19> */
[--C-:B------:R-:W-:Y:S02]  /*b9f0*/  HADD2.F32 R31, -RZ, R39.reuse.H1_H1 ;  /* 0x30000027ff1f7230 */ /* 0x100fe40000004100 */
[----:B------:R-:W-:Y:S01]  /*ba00*/  FFMA.FTZ R33, R3, R33, R4 ;  /* 0x0000002103217223 */ /* 0x000fe20000010004 */
[----:B------:R-:W-:Y:S02]  /*ba10*/  HADD2.F32 R4, -RZ, R30.H1_H1 ;  /* 0x3000001eff047230 */ /* 0x000fe40000004100 */
[----:B------:R-:W-:-:S02]  /*ba20*/  HADD2.F32 R32, -RZ, R39.H0_H0 ;  /* 0x20000027ff207230 */ /* 0x000fc40000004100 */
[----:B------:R-:W-:Y:S02]  /*ba30*/  HADD2.F32 R3, -RZ, R7.H1_H1 ;  /* 0x30000007ff037230 */ /* 0x000fe40000004100 */
[C---:B------:R-:W-:Y:S01]  /*ba40*/  FMUL.FTZ R40, R4.reuse, R5 ;  /* 0x0000000504287220 */ /* 0x040fe20000410000 */
[----:B------:R-:W-:Y:S02]  /*ba50*/  HADD2.F32 R6, -RZ, R35.H0_H0 ;  /* 0x20000023ff067230 */ /* 0x000fe40000004100 */
[----:B------:R-:W-:Y:S01]  /*ba60*/  FMUL.FTZ R35, R4, R31 ;  /* 0x0000001f04237220 */ /* 0x000fe20000410000 */
        /* <DEDUP_REMOVED lines=17> */
.L_x_1886:
[----:B------:R-:W-:Y:S05]  /*bb80*/  BSYNC B1 ;  /* 0x0000000000017941 */ /* 0x000fea0003800000 */
.L_x_1885:
[----:B------:R-:W-:Y:S01]  /*bb90*/  VIADD R3, R187, 0x40 ;  /* 0x00000040bb037836 */ /* 0x000fe20000000000 */
[----:B------:R-:W-:Y:S04]  /*bba0*/  BSSY B1, `(.L_x_1889) ;  /* 0x00000fa000017945 */ /* 0x000fe80003800000 */
[----:B------:R-:W-:-:S13]  /*bbb0*/  ISETP.GE.AND P0, PT, R3, R0, PT ;  /* 0x000000000300720c */ /* 0x000fda0003f06270 */
[----:B------:R-:W-:Y:S05]  /*bbc0*/  @P0 BRA `(.L_x_1890) ;  /* 0x0000000c00dc0947 */ /* 0x000fea0003800000 */
[----:B------:R-:W0:Y:S01]  /*bbd0*/  LDC R3, c[0x0][0x3f4] ;  /* 0x0000fd00ff037b82 */ /* 0x000e220000000800 */
[----:B------:R-:W-:Y:S01]  /*bbe0*/  BSSY B2, `(.L_x_1891) ;  /* 0x000007a000027945 */ /* 0x000fe20003800000 */
[-C--:B0-----:R-:W-:Y:S02]  /*bbf0*/  ISETP.GE.AND P0, PT, R18, R3.reuse, PT ;  /* 0x000000031200720c */ /* 0x081fe40003f06270 */
[----:B------:R-:W-:-:S11]  /*bc00*/  ISETP.GE.AND P1, PT, R190, R3, PT ;  /* 0x00000003be00720c */ /* 0x000fd60003f26270 */
[----:B------:R-:W-:Y:S05]  /*bc10*/  @P0 BRA `(.L_x_1892) ;  /* 0x0000000400d80947 */ /* 0x000fea0003800000 */
[----:B--234-:R-:W0:Y:S01]  /*bc20*/  LDS.128 R4, [R213+0x1a000] ;  /* 0x01a00000d5047984 */ /* 0x01ce220000000c00 */
[----:B-----5:R-:W-:Y:S02]  /*bc30*/  SHF.R.U32.HI R30, RZ, 0x8, R26 ;  /* 0x00000008ff1e7819 */ /* 0x020fe4000001161a */
[----:B------:R-:W-:Y:S02]  /*bc40*/  LOP3.LUT R3, R26, 0xff, RZ, 0xc0, !PT ;  /* 0x000000ff1a037812 */ /* 0x000fe400078ec0ff */
[----:B------:R-:W-:Y:S02]  /*bc50*/  LOP3.LUT R30, R30, 0xff, RZ, 0xc0, !PT ;  /* 0x000000ff1e1e7812 */ /* 0x000fe400078ec0ff */
[----:B------:R-:W-:Y:S02]  /*bc60*/  SHF.R.U32.HI R32, RZ, 0x8, R27 ;  /* 0x00000008ff207819 */ /* 0x000fe4000001161b */
[----:B------:R-:W-:Y:S02]  /*bc70*/  SHF.R.U32.HI R35, RZ, 0x8, R29 ;  /* 0x00000008ff237819 */ /* 0x000fe4000001161d */
[----:B------:R-:W-:-:S02]  /*bc80*/  PRMT R3, R30, 0x7604, R3 ;  /* 0x000076041e037816 */ /* 0x000fc40000000003 */
[----:B------:R-:W-:Y:S02]  /*bc90*/  LOP3.LUT R31, R27, 0xff, RZ, 0xc0, !PT ;  /* 0x000000ff1b1f7812 */ /* 0x000fe400078ec0ff */
[----:B------:R-:W-:Y:S02]  /*bca0*/  LOP3.LUT R32, R32, 0xff, RZ, 0xc0, !PT ;  /* 0x000000ff20207812 */ /* 0x000fe400078ec0ff */
[----:B------:R-:W-:Y:S02]  /*bcb0*/  SHF.R.U32.HI R38, RZ, 0x10, R27 ;  /* 0x00000010ff267819 */ /* 0x000fe4000001161b */
[----:B------:R-:W-:Y:S02]  /*bcc0*/  SHF.R.U32.HI R30, RZ, 0x8, R28 ;  /* 0x00000008ff1e7819 */ /* 0x000fe4000001161c */
[----:B-1----:R-:W-:Y:S02]  /*bcd0*/  SHF.R.U32.HI R37, RZ, 0x10, R29 ;  /* 0x00000010ff257819 */ /* 0x002fe4000001161d */
[----:B------:R-:W-:-:S02]  /*bce0*/  LOP3.LUT R34, R29, 0xff, RZ, 0xc0, !PT ;  /* 0x000000ff1d227812 */ /* 0x000fc400078ec0ff */
[----:B------:R-:W-:Y:S01]  /*bcf0*/  LOP3.LUT R35, R35, 0xff, RZ, 0xc0, !PT ;  /* 0x000000ff23237812 */ /* 0x000fe200078ec0ff */
[----:B------:R-:W-:Y:S01]  /*bd00*/  IMAD.U32 R37, R37, 0x10000, RZ ;  /* 0x0001000025257824 */ /* 0x000fe200078e00ff */
[----:B------:R-:W-:Y:S02]  /*bd10*/  PRMT R31, R32, 0x7604, R31 ;  /* 0x00007604201f7816 */ /* 0x000fe4000000001f */
[----:B------:R-:W-:Y:S01]  /*bd20*/  LOP3.LUT R33, R30, 0xff, RZ, 0xc0, !PT ;  /* 0x000000ff1e217812 */ /* 0x000fe200078ec0ff */
[----:B------:R-:W-:Y:S01]  /*bd30*/  IMAD.U32 R30, R38, 0x10000, RZ ;  /* 0x00010000261e7824 */ /* 0x000fe200078e00ff */
[----:B------:R-:W-:Y:S02]  /*bd40*/  LOP3.LUT R32, R28, 0xff, RZ, 0xc0, !PT ;  /* 0x000000ff1c207812 */ /* 0x000fe400078ec0ff */
        /* <DEDUP_REMOVED lines=99> */
.L_x_1892:
[----:B------:R-:W-:Y:S05]  /*c380*/  BSYNC B2 ;  /* 0x0000000000027941 */ /* 0x000fea0003800000 */
.L_x_1891:
[----:B------:R-:W-:Y:S05]  /*c390*/  @P1 BRA `(.L_x_1890) ;  /* 0x0000000400e81947 */ /* 0x000fea0003800000 */
[----:B0-234-:R-:W0:Y:S01]  /*c3a0*/  LDS.128 R4, [R213+0x1e000] ;  /* 0x01e00000d5047984 */ /* 0x01de220000000c00 */
[----:B-----5:R-:W-:Y:S02]  /*c3b0*/  SHF.R.U32.HI R27, RZ, 0x8, R25 ;  /* 0x00000008ff1b7819 */ /* 0x020fe40000011619 */
[----:B------:R-:W-:Y:S02]  /*c3c0*/  SHF.R.U32.HI R32, RZ, 0x8, R21 ;  /* 0x00000008ff207819 */ /* 0x000fe40000011615 */
[----:B------:R-:W-:Y:S02]  /*c3d0*/  SHF.R.U32.HI R29, RZ, 0x8, R20 ;  /* 0x00000008ff1d7819 */ /* 0x000fe40000011614 */
[----:B------:R-:W-:Y:S02]  /*c3e0*/  LOP3.LUT R28, R25, 0xff, RZ, 0xc0, !PT ;  /* 0x000000ff191c7812 */ /* 0x000fe400078ec0ff */
[----:B------:R-:W-:Y:S02]  /*c3f0*/  LOP3.LUT R33, R21, 0xff, RZ, 0xc0, !PT ;  /* 0x000000ff15217812 */ /* 0x000fe400078ec0ff */
[----:B------:R-:W-:-:S02]  /*c400*/  LOP3.LUT R27, R27, 0xff, RZ, 0xc0, !PT ;  /* 0x000000ff1b1b7812 */ /* 0x000fc400078ec0ff */
[----:B------:R-:W-:Y:S02]  /*c410*/  LOP3.LUT R32, R32, 0xff, RZ, 0xc0, !PT ;  /* 0x000000ff20207812 */ /* 0x000fe400078ec0ff */
[----:B------:R-:W-:Y:S02]  /*c420*/  SHF.R.U32.HI R3, RZ, 0x8, R24 ;  /* 0x00000008ff037819 */ /* 0x000fe40000011618 */
[----:B------:R-:W-:Y:S02]  /*c430*/  LOP3.LUT R30, R29, 0xff, RZ, 0xc0, !PT ;  /* 0x000000ff1d1e7812 */ /* 0x000fe400078ec0ff */
[----:B------:R-:W-:Y:S02]  /*c440*/  PRMT R29, R27, 0x7604, R28 ;  /* 0x000076041b1d7816 */ /* 0x000fe4000000001c */
[----:B------:R-:W-:Y:S02]  /*c450*/  PRMT R33, R32, 0x7604, R33 ;  /* 0x0000760420217816 */ /* 0x000fe40000000021 */
[----:B------:R-:W-:-:S02]  /*c460*/  SHF.R.U32.HI R28, RZ, 0x10, R25 ;  /* 0x00000010ff1c7819 */ /* 0x000fc40000011619 */
[----:B------:R-:W-:Y:S02]  /*c470*/  SHF.R.U32.HI R32, RZ, 0x10, R21 ;  /* 0x00000010ff207819 */ /* 0x000fe40000011615 */
[----:B------:R-:W-:Y:S02]  /*c480*/  LOP3.LUT R26, R24, 0xff, RZ, 0xc0, !PT ;  /* 0x000000ff181a7812 */ /* 0x000fe400078ec0ff */
[----:B------:R-:W-:Y:S02]  /*c490*/  LOP3.LUT R3, R3, 0xff, RZ, 0xc0, !PT ;  /* 0x000000ff03037812 */ /* 0x000fe400078ec0ff */
[----:B------:R-:W-:Y:S02]  /*c4a0*/  LOP3.LUT R28, R28, 0xff, RZ, 0xc0, !PT ;  /* 0x000000ff1c1c7812 */ /* 0x000fe400078ec0ff */
[----:B------:R-:W-:Y:S02]  /*c4b0*/  LOP3.LUT R32, R32, 0xff, RZ, 0xc0, !PT ;  /* 0x000000ff20207812 */ /* 0x000fe400078ec0ff */
[----:B------:R-:W-:-:S02]  /*c4c0*/  LOP3.LUT R31, R20, 0xff, RZ, 0xc0, !PT ;  /* 0x000000ff141f7812 */ /* 0x000fc400078ec0ff */
[----:B------:R-:W-:Y:S02]  /*c4d0*/  PRMT R26, R3, 0x7604, R26 ;  /* 0x00007604031a7816 */ /* 0x000fe4000000001a */
[----:B------:R-:W-:Y:S02]  /*c4e0*/  SHF.R.U32.HI R3, RZ, 0x10, R24 ;  /* 0x00000010ff037819 */ /* 0x000fe40000011618 */
[----:B------:R-:W-:Y:S02]  /*c4f0*/  SHF.R.U32.HI R27, RZ, 0x10, R20 ;  /* 0x00000010ff1b7819 */ /* 0x000fe40000011614 */
[----:B------:R-:W-:Y:S02]  /*c500*/  PRMT R29, R28, 0x7054, R29 ;  /* 0x000070541c1d7816 */ /* 0x000fe4000000001d */
        /* <DEDUP_REMOVED lines=15> */
[----:B------:R-:W-:Y:S01]  /*c600*/  HADD2.F32 R32, -RZ, R30.H1_H1 ;  /* 0x3000001eff207230 */ /* 0x000fe20000004100 */
[----:B------:R-:W-:Y:S01]  /*c610*/  LOP3.LUT R27, R27, 0xff000000, R24, 0xf8, !PT ;  /* 0xff0000001b1b7812 */ /* 0x000fe200078ef818 */
[----:B------:R-:W-:Y:S01]  /*c620*/  HADD2.F32 R28, -RZ, R26.H1_H1 ;  /* 0x3000001aff1c7230 */ /* 0x000fe20000004100 */
        /* <DEDUP_REMOVED lines=10> */
[----:B-1----:R-:W-:Y:S01]  /*c6d0*/  FFMA.FTZ R37, R21, R32, R35 ;  /* 0x0000002015257223 */ /* 0x002fe20000010023 */
        /* <DEDUP_REMOVED lines=70> */
.L_x_1890:
[----:B------:R-:W-:Y:S05]  /*cb40*/  BSYNC B1 ;  /* 0x0000000000017941 */ /* 0x000fea0003800000 */
.L_x_1889:
[----:B------:R-:W-:-:S05]  /*cb50*/  VIADD R3, R187, 0x60 ;  /* 0x00000060bb037836 */ /* 0x000fca0000000000 */
        /* <DEDUP_REMOVED lines=9> */
[----:B------:R-:W-:Y:S02]  /*cbf0*/  SHF.R.U32.HI R26, RZ, 0x8, R15 ;  /* 0x00000008ff1a7819 */ /* 0x000fe4000001160f */
[----:B------:R-:W-:Y:S02]  /*cc00*/  LOP3.LUT R21, R13, 0xff, RZ, 0xc0, !PT ;  /* 0x000000ff0d157812 */ /* 0x000fe400078ec0ff */
[----:B------:R-:W-:Y:S02]  /*cc10*/  LOP3.LUT R27, R15, 0xff, RZ, 0xc0, !PT ;  /* 0x000000ff0f1b7812 */ /* 0x000fe400078ec0ff */
[----:B------:R-:W-:Y:S02]  /*cc20*/  LOP3.LUT R20, R20, 0xff, RZ, 0xc0, !PT ;  /* 0x000000ff14147812 */ /* 0x000fe400078ec0ff */
[----:B------:R-:W-:-:S02]  /*cc30*/  LOP3.LUT R26, R26, 0xff, RZ, 0xc0, !PT ;  /* 0x000000ff1a1a7812 */ /* 0x000fc400078ec0ff */
[----:B------:R-:W-:Y:S02]  /*cc40*/  SHF.R.U32.HI R0, RZ, 0x8, R12 ;  /* 0x00000008ff007819 */ /* 0x000fe4000001160c */
[----:B------:R-:W-:Y:S02]  /*cc50*/  SHF.R.U32.HI R24, RZ, 0x8, R14 ;  /* 0x00000008ff187819 */ /* 0x000fe4000001160e */
[----:B------:R-:W-:Y:S02]  /*cc60*/  PRMT R21, R20, 0x7604, R21 ;  /* 0x0000760414157816 */ /* 0x000fe40000000015 */
[----:B------:R-:W-:Y:S02]  /*cc70*/  PRMT R27, R26, 0x7604, R27 ;  /* 0x000076041a1b7816 */ /* 0x000fe4000000001b */
[----:B------:R-:W-:Y:S02]  /*cc80*/  SHF.R.U32.HI R20, RZ, 0x10, R13 ;  /* 0x00000010ff147819 */ /* 0x000fe4000001160d */
[----:B------:R-:W-:-:S02]  /*cc90*/  SHF.R.U32.HI R26, RZ, 0x10, R15 ;  /* 0x00000010ff1a7819 */ /* 0x000fc4000001160f */
[----:B------:R-:W-:Y:S02]  /*cca0*/  LOP3.LUT R3, R12, 0xff, RZ, 0xc0, !PT ;  /* 0x000000ff0c037812 */ /* 0x000fe400078ec0ff */
[----:B------:R-:W-:Y:S02]  /*ccb0*/  LOP3.LUT R25, R14, 0xff, RZ, 0xc0, !PT ;  /* 0x000000ff0e197812 */ /* 0x000fe400078ec0ff */
[----:B------:R-:W-:Y:S02]  /*ccc0*/  LOP3.LUT R0, R0, 0xff, RZ, 0xc0, !PT ;  /* 0x000000ff00007812 */ /* 0x000fe400078ec0ff */
[----:B------:R-:W-:Y:S02]  /*ccd0*/  LOP3.LUT R24, R24, 0xff, RZ, 0xc0, !PT ;  /* 0x000000ff18187812 */ /* 0x000fe400078ec0ff */
[----:B------:R-:W-:Y:S02]  /*cce0*/  LOP3.LUT R20, R20, 0xff, RZ, 0xc0, !PT ;  /* 0x000000ff14147812 */ /* 0x000fe400078ec0ff */
[----:B------:R-:W-:-:S02]  /*ccf0*/  LOP3.LUT R26, R26, 0xff, RZ, 0xc0, !PT ;  /* 0x000000ff1a1a7812 */ /* 0x000fc400078ec0ff */
[----:B------:R-:W-:Y:S02]  /*cd00*/  PRMT R3, R0, 0x7604, R3 ;  /* 0x0000760400037816 */ /* 0x000fe40000000003 */
        /* <DEDUP_REMOVED lines=14> */
[----:B------:R-:W-:Y:S01]  /*cdf0*/  HADD2.F32 R13, -RZ, R0.H1_H1 ;  /* 0x30000000ff0d7230 */ /* 0x000fe20000004100 */
[----:B------:R-:W-:Y:S01]  /*ce00*/  LOP3.LUT R20, R3, 0xff000000, R12, 0xf8, !PT ;  /* 0xff00000003147812 */ /* 0x000fe200078ef80c */
[----:B------:R-:W-:Y:S01]  /*ce10*/  HADD2.F32 R29, -RZ, R28.H1_H1 ;  /* 0x3000001cff1d7230 */ /* 0x000fe20000004100 */
[----:B------:R-:W-:Y:S01]  /*ce20*/  LOP3.LUT R26, R25, 0xff000000, R14, 0xf8, !PT ;  /* 0xff000000191a7812 */ /* 0x000fe200078ef80e */
[----:B------:R-:W-:Y:S01]  /*ce30*/  HADD2.F32 R25, -RZ, R24.H1_H1 ;  /* 0x30000018ff197230 */ /* 0x000fe20000004100 */
[----:B------:R-:W-:Y:S01]  /*ce40*/  F2FP.F16.E4M3.UNPACK_B R3, R6 ;  /* 0x00000006ff03723e */ /* 0x000fe200020006ff */
[----:B------:R-:W-:Y:S01]  /*ce50*/  HADD2.F32 R12, -RZ, R0.H0_H0 ;  /* 0x20000000ff0c7230 */ /* 0x000fe20000004100 */
[----:B------:R-:W-:Y:S01]  /*ce60*/  F2FP.F16.E4M3.UNPACK_B R14, R7 ;  /* 0x00000007ff0e723e */ /* 0x000fe200020006ff */
[C---:B------:R-:W-:Y:S01]  /*ce70*/  FMUL.FTZ R31, R13.reuse, R29 ;  /* 0x0000001d0d1f7220 */ /* 0x040fe20000410000 */
[----:B------:R-:W-:Y:S01]  /*ce80*/  F2FP.F16.E4M3.UNPACK_B R15, R7.H1 ;  /* 0x00000007ff0f723e */ /* 0x000fe200030006ff */
[----:B------:R-:W-:Y:S01]  /*ce90*/  FMUL.FTZ R30, R13, R25 ;  /* 0x000000190d1e7220 */ /* 0x000fe20000410000 */
[-C--:B------:R-:W-:Y:S01]  /*cea0*/  F2FP.F16.E4M3.UNPACK_B R6, R5.reuse ;  /* 0x00000005ff06723e */ /* 0x080fe200020006ff */
[----:B------:R-:W-:Y:S01]  /*ceb0*/  HADD2.F32 R28, -RZ, R28.H0_H0 ;  /* 0x2000001cff1c7230 */ /* 0x000fe20000004100 */
[----:B------:R-:W-:Y:S01]  /*cec0*/  F2FP.F16.E4M3.UNPACK_B R7, R5.H1 ;  /* 0x00000005ff07723e */ /* 0x000fe200030006ff */
[----:B------:R-:W-:Y:S01]  /*ced0*/  HADD2.F32 R5, -RZ, R3.H1_H1 ;  /* 0x30000003ff057230 */ /* 0x000fe20000004100 */
[----:B------:R-:W-:Y:S01]  /*cee0*/  F2FP.F16.E4M3.UNPACK_B R27, R27.H1 ;  /* 0x0000001bff1b723e */ /* 0x000fe200030006ff */
[----:B------:R-:W-:-:S02]  /*cef0*/  HADD2.F32 R24, -RZ, R24.H0_H0 ;  /* 0x20000018ff187230 */ /* 0x000fc40000004100 */
[C---:B------:R-:W-:Y:S01]  /*cf00*/  FFMA.FTZ R31, R12.reuse, R25, -R31 ;  /* 0x000000190c1f7223 */ /* 0x040fe2000001081f */
[----:B------:R-:W-:Y:S01]  /*cf10*/  FFMA.FTZ R30, R12, R29, R30 ;  /* 0x0000001d0c1e7223 */ /* 0x000fe2000001001e */
[----:B------:R-:W-:Y:S01]  /*cf20*/  HADD2.F32 R3, -RZ, R3.H0_H0 ;  /* 0x20000003ff037230 */ /* 0x000fe20000004100 */
[----:B------:R-:W-:Y:S01]  /*cf30*/  F2FP.F16.E4M3.UNPACK_B R21, R21.H1 ;  /* 0x00000015ff15723e */ /* 0x000fe200030006ff */
[C---:B------:R-:W-:Y:S01]  /*cf40*/  FMUL.FTZ R12, R5.reuse, R28 ;  /* 0x0000001c050c7220 */ /* 0x040fe20000410000 */
[----:B------:R-:W-:Y:S01]  /*cf50*/  FMUL.FTZ R25, R5, R24 ;  /* 0x0000001805197220 */ /* 0x000fe20000410000 */
[--C-:B------:R-:W-:Y:S01]  /*cf60*/  HADD2.F32 R5, -RZ, R14.reuse.H1_H1 ;  /* 0x3000000eff057230 */ /* 0x100fe20000004100 */
[----:B------:R-:W-:Y:S01]  /*cf70*/  F2FP.F16.E4M3.UNPACK_B R0, R4 ;  /* 0x00000004ff00723e */ /* 0x000fe200020006ff */
[----:B------:R-:W-:Y:S02]  /*cf80*/  HADD2.F32 R13, -RZ, R27.H0_H0 ;  /* 0x2000001bff0d7230 */ /* 0x000fe40000004100 */
[C---:B------:R-:W-:Y:S01]  /*cf90*/  FFMA.FTZ R29, R3.reuse, R24, -R12 ;  /* 0x00000018031d7223 */ /* 0x040fe2000001080c */
[----:B------:R-:W-:Y:S01]  /*cfa0*/  FFMA.FTZ R28, R3, R28, R25 ;  /* 0x0000001c031c7223 */ /* 0x000fe20000010019 */
[----:B------:R-:W-:Y:S01]  /*cfb0*/  HADD2.F32 R12, -RZ, R21.H0_H0 ;  /* 0x20000015ff0c7230 */ /* 0x000fe20000004100 */
[----:B------:R-:W-:Y:S01]  /*cfc0*/  F2FP.F16.E4M3.UNPACK_B R4, R4.H1 ;  /* 0x00000004ff04723e */ /* 0x000fe200030006ff */
[----:B------:R-:W-:-:S02]  /*cfd0*/  HADD2.F32 R14, -RZ, R14.H0_H0 ;  /* 0x2000000eff0e7230 */ /* 0x000fc40000004100 */
[CC--:B------:R-:W-:Y:S01]  /*cfe0*/  FMUL.FTZ R25, R5.reuse, R13.reuse ;  /* 0x0000000d05197220 */ /* 0x0c0fe20000410000 */
[----:B------:R-:W-:Y:S02]  /*cff0*/  HADD2.F32 R24, -RZ, R27.H1_H1 ;  /* 0x3000001bff187230 */ /* 0x000fe40000004100 */
[-C--:B------:R-:W-:Y:S01]  /*d000*/  FMUL.FTZ R5, R5, R12.reuse ;  /* 0x0000000c05057220 */ /* 0x080fe20000410000 */
[----:B------:R-:W-:Y:S02]  /*d010*/  HADD2.F32 R3, -RZ, R15.H1_H1 ;  /* 0x3000000fff037230 */ /* 0x000fe40000004100 */
[C---:B------:R-:W-:Y:S01]  /*d020*/  FFMA.FTZ R27, R14.reuse, R12, -R25 ;  /* 0x0000000c0e1b7223 */ /* 0x040fe20000010819 */
[----:B------:R-:W-:Y:S02]  /*d030*/  HADD2.F32 R12, -RZ, R21.H1_H1 ;  /* 0x30000015ff0c7230 */ /* 0x000fe40000004100 */
[----:B------:R-:W-:Y:S01]  /*d040*/  FFMA.FTZ R32, R14, R13, R5 ;  /* 0x0000000d0e207223 */ /* 0x000fe20000010005 */
[----:B------:R-:W-:-:S02]  /*d050*/  HADD2.F32 R15, -RZ, R15.H0_H0 ;  /* 0x2000000fff0f7230 */ /* 0x000fc40000004100 */
[C---:B------:R-:W-:Y:S01]  /*d060*/  FMUL.FTZ R34, R3.reuse, R24 ;  /* 0x0000001803227220 */ /* 0x040fe20000410000 */
[----:B------:R-:W-:Y:S01]  /*d070*/  F2FP.F16.E4M3.UNPACK_B R13, R26 ;  /* 0x0000001aff0d723e */ /* 0x000fe200020006ff */
[-C--:B------:R-:W-:Y:S01]  /*d080*/  FMUL.FTZ R14, R3, R12.reuse ;  /* 0x0000000c030e7220 */ /* 0x080fe20000410000 */
[----:B------:R-:W-:Y:S02]  /*d090*/  HADD2.F32 R5, -RZ, R4.H1_H1 ;  /* 0x30000004ff057230 */ /* 0x000fe40000004100 */
        /* <DEDUP_REMOVED lines=8> */
[C---:B------:R-:W-:Y:S01]  /*d120*/  FMUL.FTZ R15, R5.reuse, R21 ;  /* 0x00000015050f7220 */ /* 0x040fe20000410000 */
[----:B------:R-:W-:Y:S02]  /*d130*/  HADD2.F32 R3, -RZ, R0.H1_H1 ;  /* 0x30000000ff037230 */ /* 0x000fe40000004100 */
[----:B------:R-:W-:Y:S02]  /*d140*/  HADD2.F32 R12, -RZ, R12.H0_H0 ;  /* 0x2000000cff0c7230 */ /* 0x000fe40000004100 */
[-C--:B------:R-:W-:Y:S01]  /*d150*/  FMUL.FTZ R25, R5, R13.reuse ;  /* 0x0000000d05197220 */ /* 0x080fe20000410000 */
        /* <DEDUP_REMOVED lines=8> */
[----:B------:R-:W-:-:S02]  /*d1e0*/  HADD2.F32 R4, -RZ, R20.H1_H1 ;  /* 0x30000014ff047230 */ /* 0x000fc40000004100 */
[--C-:B------:R-:W-:Y:S02]  /*d1f0*/  HADD2.F32 R3, -RZ, R7.reuse.H1_H1 ;  /* 0x30000007ff037230 */ /* 0x100fe40000004100 */
[--C-:B------:R-:W-:Y:S02]  /*d200*/  HADD2.F32 R12, -RZ, R26.reuse.H1_H1 ;  /* 0x3000001aff0c7230 */ /* 0x100fe40000004100 */
[----:B------:R-:W-:Y:S02]  /*d210*/  HADD2.F32 R13, -RZ, R26.H0_H0 ;  /* 0x2000001aff0d7230 */ /* 0x000fe40000004100 */
[C---:B------:R-:W-:Y:S01]  /*d220*/  FMUL.FTZ R21, R3.reuse, R4 ;  /* 0x0000000403157220 */ /* 0x040fe20000410000 */
[----:B------:R-:W-:Y:S02]  /*d230*/  HADD2.F32 R0, -RZ, R6.H1_H1 ;  /* 0x30000006ff007230 */ /* 0x000fe40000004100 */
[----:B------:R-:W-:Y:S02]  /*d240*/  HADD2.F32 R5, -RZ, R20.H0_H0 ;  /* 0x20000014ff057230 */ /* 0x000fe40000004100 */
[----:B------:R-:W-:Y:S01]  /*d250*/  FMUL.FTZ R20, R3, R12 ;  /* 0x0000000c03147220 */ /* 0x000fe20000410000 */
[----:B------:R-:W-:-:S02]  /*d260*/  HADD2.F32 R7, -RZ, R7.H0_H0 ;  /* 0x20000007ff077230 */ /* 0x000fc40000004100 */
[C---:B------:R-:W-:Y:S01]  /*d270*/  FMUL.FTZ R3, R0.reuse, R13 ;  /* 0x0000000d00037220 */ /* 0x040fe20000410000 */
[----:B------:R-:W-:Y:S02]  /*d280*/  HADD2.F32 R6, -RZ, R6.H0_H0 ;  /* 0x20000006ff067230 */ /* 0x000fe40000004100 */
[-C--:B------:R-:W-:Y:S01]  /*d290*/  FMUL.FTZ R0, R0, R5.reuse ;  /* 0x0000000500007220 */ /* 0x080fe20000410000 */
[C---:B------:R-:W-:Y:S01]  /*d2a0*/  FFMA.FTZ R20, R7.reuse, R4, -R20 ;  /* 0x0000000407147223 */ /* 0x040fe20000010814 */
[----:B------:R-:W-:Y:S01]  /*d2b0*/  FFMA.FTZ R21, R7, R12, R21 ;  /* 0x0000000c07157223 */ /* 0x000fe20000010015 */
[C---:B------:R-:W-:Y:S01]  /*d2c0*/  FFMA.FTZ R5, R6.reuse, R5, -R3 ;  /* 0x0000000506057223 */ /* 0x040fe20000010803 */
[----:B------:R-:W-:Y:S01]  /*d2d0*/  FFMA.FTZ R0, R6, R13, R0 ;  /* 0x0000000d06007223 */ /* 0x000fe20000010000 */
[----:B------:R-:W-:Y:S02]  /*d2e0*/  F2FP.SATFINITE.E4M3.F32.PACK_AB_MERGE_C R6, R30, R31, RZ ;  /* 0x0000001f1e06723e */ /* 0x000fe400048070ff */
[----:B------:R-:W-:-:S02]  /*d2f0*/  F2FP.SATFINITE.E4M3.F32.PACK_AB_MERGE_C R7, R33, R34, RZ ;  /* 0x000000222107723e */ /* 0x000fc400048070ff */
[----:B------:R-:W-:Y:S02]  /*d300*/  F2FP.SATFINITE.E4M3.F32.PACK_AB_MERGE_C R4, R25, R24, RZ ;  /* 0x000000181904723e */ /* 0x000fe400048070ff */
[----:B------:R-:W-:Y:S02]  /*d310*/  F2FP.SATFINITE.E4M3.F32.PACK_AB_MERGE_C R20, R21, R20, RZ ;  /* 0x000000141514723e */ /* 0x000fe400048070ff */
[----:B------:R-:W-:Y:S02]  /*d320*/  F2FP.SATFINITE.E4M3.F32.PACK_AB_MERGE_C R6, R28, R29, R6 ;  /* 0x0000001d1c06723e */ /* 0x000fe40004807006 */
[----:B------:R-:W-:Y:S02]  /*d330*/  F2FP.SATFINITE.E4M3.F32.PACK_AB_MERGE_C R7, R32, R27, R7 ;  /* 0x0000001b2007723e */ /* 0x000fe40004807007 */
[----:B------:R-:W-:Y:S02]  /*d340*/  F2FP.SATFINITE.E4M3.F32.PACK_AB_MERGE_C R4, R14, R15, R4 ;  /* 0x0000000f0e04723e */ /* 0x000fe40004807004 */
[----:B------:R-:W-:-:S05]  /*d350*/  F2FP.SATFINITE.E4M3.F32.PACK_AB_MERGE_C R5, R0, R5, R20 ;  /* 0x000000050005723e */ /* 0x000fca0004807014 */
[----:B------:R0:W-:Y:S02]  /*d360*/  STS.128 [R213+0x1b000], R4 ;  /* 0x01b00004d5007388 */ /* 0x0001e40000000c00 */
.L_x_1895:
[----:B------:R-:W-:Y:S05]  /*d370*/  BSYNC B1 ;  /* 0x0000000000017941 */ /* 0x000fea0003800000 */
.L_x_1894:
[----:B------:R-:W-:Y:S05]  /*d380*/  @P1 BRA `(.L_x_1893) ;  /* 0x0000005000201947 */ /* 0x000fea0003800000 */
[----:B0-234-:R-:W0:Y:S01]  /*d390*/  LDS.128 R4, [R213+0x1f000] ;  /* 0x01f00000d5047984 */ /* 0x01de220000000c00 */
[----:B-----5:R-:W-:Y:S02]  /*d3a0*/  SHF.R.U32.HI R13, RZ, 0x8, R9 ;  /* 0x00000008ff0d7819 */ /* 0x020fe40000011609 */
[----:B------:R-:W-:Y:S02]  /*d3b0*/  LOP3.LUT R12, R9, 0xff, RZ, 0xc0, !PT ;  /* 0x000000ff090c7812 */ /* 0x000fe400078ec0ff */
[----:B------:R-:W-:Y:S02]  /*d3c0*/  LOP3.LUT R13, R13, 0xff, RZ, 0xc0, !PT ;  /* 0x000000ff0d0d7812 */ /* 0x000fe400078ec0ff */
[----:B------:R-:W-:Y:S02]  /*d3d0*/  SHF.R.U32.HI R21, RZ, 0x8, R11 ;  /* 0x00000008ff157819 */ /* 0x000fe4000001160b */
[----:B------:R-:W-:Y:S02]  /*d3e0*/  PRMT R12, R13, 0x7604, R12 ;  /* 0x000076040d0c7816 */ /* 0x000fe4000000000c */
[----:B------:R-:W-:-:S02]  /*d3f0*/  SHF.R.U32.HI R24, RZ, 0x10, R9 ;  /* 0x00000010ff187819 */ /* 0x000fc40000011609 */
[----:B------:R-:W-:Y:S02]  /*d400*/  SHF.R.U32.HI R13, RZ, 0x8, R10 ;  /* 0x00000008ff0d7819 */ /* 0x000fe4000001160a */
[----:B------:R-:W-:Y:S02]  /*d410*/  LOP3.LUT R14, R11, 0xff, RZ, 0xc0, !PT ;  /* 0x000000ff0b0e7812 */ /* 0x000fe400078ec0ff */
[----:B------:R-:W-:Y:S02]  /*d420*/  LOP3.LUT R21, R21, 0xff, RZ, 0xc0, !PT ;  /* 0x000000ff15157812 */ /* 0x000fe400078ec0ff */
[----:B------:R-:W-:Y:S02]  /*d430*/  SHF.R.U32.HI R20, RZ, 0x10, R11 ;  /* 0x00000010ff147819 */ /* 0x000fe4000001160b */
[----:B------:R-:W-:Y:S02]  /*d440*/  SHF.R.U32.HI R3, RZ, 0x8, R8 ;  /* 0x00000008ff037819 */ /* 0x000fe40000011608 */
[----:B------:R-:W-:Y:S01]  /*d450*/  LOP3.LUT R15, R13, 0xff, RZ, 0xc0, !PT ;  /* 0x000000ff0d0f7812 */ /* 0x000fe200078ec0ff */
[----:B------:R-:W-:Y:S01]  /*d460*/  IMAD.U32 R13, R24, 0x10000, RZ ;  /* 0x00010000180d7824 */ /* 0x000fe200078e00ff */
[----:B------:R-:W-:Y:S01]  /*d470*/  PRMT R14, R21, 0x7604, R14 ;  /* 0x00007604150e7816 */ /* 0x000fe2000000000e */
[----:B------:R-:W-:Y:S01]  /*d480*/  IMAD.U32 R21, R20, 0x10000, RZ ;  /* 0x0001000014157824 */ /* 0x000fe200078e00ff */
[----:B------:R-:W-:-:S02]  /*d490*/  LOP3.LUT R0, R8, 0xff, RZ, 0xc0, !PT ;  /* 0x000000ff08007812 */ /* 0x000fc400078ec0ff */
[----:B------:R-:W-:Y:S02]  /*d4a0*/  LOP3.LUT R3, R3, 0xff, RZ, 0xc0, !PT ;  /* 0x000000ff03037812 */ /* 0x000fe400078ec0ff */
[----:B------:R-:W-:Y:S02]  /*d4b0*/  LOP3.LUT R13, R12, 0xff0000, R13, 0xf8, !PT ;  /* 0x00ff00000c0d7812 */ /* 0x000fe400078ef80d */
[----:B------:R-:W-:Y:S02]  /*d4c0*/  PRMT R3, R3, 0x7604, R0 ;  /* 0x0000760403037816 */ /* 0x000fe40000000000 */
[----:B------:R-:W-:Y:S02]  /*d4d0*/  LOP3.LUT R0, R10, 0xff, RZ, 0xc0, !PT ;  /* 0x000000ff0a007812 */ /* 0x000fe400078ec0ff */
[----:B------:R-:W-:Y:S02]  /*d4e0*/  LOP3.LUT R21, R14, 0xff0000, R21, 0xf8, !PT ;  /* 0x00ff00000e157812 */ /* 0x000fe400078ef815 */
[----:B------:R-:W-:-:S02]  /*d4f0*/  PRMT R15, R15, 0x7604, R0 ;  /* 0x000076040f0f7816 */ /* 0x000fc40000000000 */
[----:B------:R-:W-:Y:S02]  /*d500*/  LOP3.LUT R21, R21, 0xff000000, R11, 0xf8, !PT ;  /* 0xff00000015157812 */ /* 0x000fe400078ef80b */
[----:B------:R-:W-:Y:S02]  /*d510*/  LOP3.LUT R13, R13, 0xff000000, R9, 0xf8, !PT ;  /* 0xff0000000d0d7812 */ /* 0x000fe400078ef809 */
[----:B------:R-:W-:Y:S02]  /*d520*/  LOP3.LUT R3, R3, 0xff0000, R8, 0xf8, !PT ;  /* 0x00ff000003037812 */ /* 0x000fe400078ef808 */
[----:B0-----:R-:W-:Y:S02]  /*d530*/  F2FP.F16.E4M3.UNPACK_B R0, R6.H1 ;  /* 0x00000006ff00723e */ /* 0x001fe400030006ff */
[----:B------:R-:W-:Y:S02]  /*d540*/  LOP3.LUT R15, R15, 0xff0000, R10, 0xf8, !PT ;  /* 0x00ff00000f0f7812 */ /* 0x000fe400078ef80a */
[----:B------:R-:W-:Y:S01]  /*d550*/  F2FP.F16.E4M3.UNPACK_B R24, R21 ;  /* 0x00000015ff18723e */ /* 0x000fe200020006ff */
[----:B------:R-:W-:Y:S01]  /*d560*/  HADD2.F32 R9, -RZ, R0.H1_H1 ;  /* 0x30000000ff097230 */ /* 0x000fe20000004100 */
[----:B------:R-:W-:-:S02]  /*d570*/  F2FP.F16.E4M3.UNPACK_B R14, R13 ;  /* 0x0000000dff0e723e */ /* 0x000fc400020006ff */
        /* <DEDUP_REMOVED lines=86> */
[----:B------:R0:W-:Y:S01]  /*dae0*/  STS.128 [R213+0x1f000], R4 ;  /* 0x01f00004d5007388 */ /* 0x0001e20000000c00 */
[----:B------:R-:W-:Y:S05]  /*daf0*/  BRA `(.L_x_1893) ;  /* 0x0000004800447947 */ /* 0x000fea0003800000 */
.L_x_1866:
[----:B------:R-:W0:Y:S01]  /*db00*/  LDC R4, c[0x0][0x448] ;  /* 0x00011200ff047b82 */ /* 0x000e220000000800 */
[----:B------:R-:W-:Y:S01]  /*db10*/  ULDC.64 UR4, c[0x0][0x3f8] ;  /* 0x0000fe0000047ab9 */ /* 0x000fe20000000a00 */
[----:B------:R-:W-:Y:S01]  /*db20*/  MOV R25, R27 ;  /* 0x0000001b00197202 */ /* 0x000fe20000000f00 */
[----:B------:R-:W-:Y:S01]  /*db30*/  IMAD.MOV.U32 R39, RZ, RZ, R29 ;  /* 0x000000ffff277224 */ /* 0x000fe200078e001d */
[----:B------:R-:W-:Y:S01]  /*db40*/  ULDC.64 UR6, c[0x0][0x408] ;  /* 0x0001020000067ab9 */ /* 0x000fe20000000a00 */
        /* <DEDUP_REMOVED lines=10> */
[----:B------:R-:W-:Y:S01]  /*dbf0*/  IMAD R37, R3, UR5, R6 ;  /* 0x0000000503257c24 */ /* 0x000fe2000f8e0206 */
        /* <DEDUP_REMOVED lines=9> */
[----:B------:R-:W0:Y:S01]  /*dc90*/  LDC R3, c[0x0][0x3f4] ;  /* 0x0000fd00ff037b82 */ /* 0x000e220000000800 */
[----:B------:R-:W1:Y:S01]  /*dca0*/  SHFL.IDX PT, R7, R53, RZ, 0x181f ;  /* 0x00181fff35077589 */ /* 0x000e6200000e0000 */
[----:B------:R-:W-:-:S03]  /*dcb0*/  IMAD R59, R189, R4, RZ ;  /* 0x00000004bd3b7224 */ /* 0x000fc600078e02ff */
[----:B------:R-:W2:Y:S04]  /*dcc0*/  SHFL.IDX PT, R14, R57, RZ, 0x181f ;  /* 0x00181fff390e7589 */ /* 0x000ea800000e0000 */
[----:B------:R-:W3:Y:S04]  /*dcd0*/  SHFL.IDX PT, R5, R37, RZ, 0x181f ;  /* 0x00181fff25057589 */ /* 0x000ee800000e0000 */
[----:B------:R-:W4:Y:S01]  /*dce0*/  SHFL.IDX PT, R9, R55, RZ, 0x181f ;  /* 0x00181fff37097589 */ /* 0x000f2200000e0000 */
[----:B0-----:R-:W-:-:S04]  /*dcf0*/  ISETP.GE.AND P0, PT, R16, R3, PT ;  /* 0x000000031000720c */ /* 0x001fc80003f06270 */
[----:B------:R-:W-:-:S13]  /*dd00*/  ISETP.GE.OR P1, PT, R10, R59, P0 ;  /* 0x0000003b0a00720c */ /* 0x000fda0000726670 */
[C---:B-1----:R-:W-:Y:S02]  /*dd10*/  @!P1 IADD3 R4, P2, R16.reuse, R7, RZ ;  /* 0x0000000710049210 */ /* 0x042fe40007f5e0ff */
[----:B--2---:R-:W-:-:S03]  /*dd20*/  @!P1 IADD3 R24, P3, R16, R14, RZ ;  /* 0x0000000e10189210 */ /* 0x004fc60007f7e0ff */
[--C-:B---3--:R-:W-:Y:S02]  /*dd30*/  @!P1 IMAD.X R5, R5, 0x1, R17.reuse, P2 ;  /* 0x0000000105059824 */ /* 0x108fe400010e0611 */
[----:B----4-:R-:W-:-:S04]  /*dd40*/  @!P1 IMAD.X R25, R9, 0x1, R17, P3 ;  /* 0x0000000109199824 */ /* 0x010fc800018e0611 */
[----:B------:R-:W2:Y:S04]  /*dd50*/  @!P1 LD.E.128 R4, desc[UR36][R4.64] ;  /* 0x0000002404049980 */ /* 0x000ea8000c101d00 */
[----:B------:R-:W3:Y:S01]  /*dd60*/  @!P1 LD.E.128 R24, desc[UR36][R24.64] ;  /* 0x0000002418189980 */ /* 0x000ee2000c101d00 */
[----:B------:R-:W-:Y:S02]  /*dd70*/  CS2R R44, SRZ ;  /* 0x00000000002c7805 */ /* 0x000fe4000001ff00 */
[----:B------:R-:W-:Y:S02]  /*dd80*/  CS2R R46, SRZ ;  /* 0x00000000002e7805 */ /* 0x000fe4000001ff00 */
[----:B------:R-:W-:Y:S01]  /*dd90*/  CS2R R48, SRZ ;  /* 0x0000000000307805 */ /* 0x000fe2000001ff00 */
[----:B------:R0:W1:Y:S01]  /*dda0*/  SHFL.IDX PT, R9, R37, 0x1, 0x181f ;  /* 0x00381f0025097f89 */ /* 0x00006200000e0000 */
[----:B------:R-:W-:-:S03]  /*ddb0*/  CS2R R50, SRZ ;  /* 0x0000000000327805 */ /* 0x000fc6000001ff00 */
[----:B------:R0:W4:Y:S04]  /*ddc0*/  SHFL.IDX PT, R21, R53, 0x1, 0x181f ;  /* 0x00381f0035157f89 */ /* 0x00012800000e0000 */
[----:B------:R0:W0:Y:S04]  /*ddd0*/  SHFL.IDX PT, R33, R55, 0x1, 0x181f ;  /* 0x00381f0037217f89 */ /* 0x00002800000e0000 */
[----:B------:R0:W0:Y:S01]  /*dde0*/  SHFL.IDX PT, R14, R57, 0x1, 0x181f ;  /* 0x00381f00390e7f89 */ /* 0x00002200000e0000 */
[----:B--2---:R-:W-:Y:S02]  /*ddf0*/  @!P1 IMAD.MOV.U32 R44, RZ, RZ, R4 ;  /* 0x000000ffff2c9224 */ /* 0x004fe400078e0004 */
[----:B------:R-:W-:Y:S01]  /*de00*/  @!P1 IMAD.MOV.U32 R45, RZ, RZ, R5 ;  /* 0x000000ffff2d9224 */ /* 0x000fe200078e0005 */
[----:B------:R-:W-:Y:S01]  /*de10*/  CS2R R4, SRZ ;  /* 0x0000000000047805 */ /* 0x000fe2000001ff00 */
[----:B------:R-:W-:-:S02]  /*de20*/  @!P1 IMAD.MOV.U32 R46, RZ, RZ, R6 ;  /* 0x000000ffff2e9224 */ /* 0x000fc400078e0006 */
[----:B------:R-:W-:Y:S02]  /*de30*/  @!P1 IMAD.MOV.U32 R47, RZ, RZ, R7 ;  /* 0x000000ffff2f9224 */ /* 0x000fe400078e0007 */
[----:B---3--:R-:W-:Y:S02]  /*de40*/  @!P1 IMAD.MOV.U32 R48, RZ, RZ, R24 ;  /* 0x000000ffff309224 */ /* 0x008fe400078e0018 */
[----:B------:R-:W-:Y:S02]  /*de50*/  @!P1 IMAD.MOV.U32 R49, RZ, RZ, R25 ;  /* 0x000000ffff319224 */ /* 0x000fe400078e0019 */
[----:B------:R-:W-:Y:S02]  /*de60*/  @!P1 IMAD.MOV.U32 R50, RZ, RZ, R26 ;  /* 0x000000ffff329224 */ /* 0x000fe400078e001a */
[----:B01--4-:R-:W-:-:S07]  /*de70*/  @!P1 IMAD.MOV.U32 R51, RZ, RZ, R27 ;  /* 0x000000ffff339224 */ /* 0x013fce00078e001b */
.L_x_2249:
[----:B------:R-:W-:Y:S01]  /*de80*/  VIADD R6, R10, 0x20 ;  /* 0x000000200a067836 */ /* 0x000fe20000000000 */
[----:B------:R-:W-:Y:S01]  /*de90*/  BSSY B1, `(.L_x_1897) ;  /* 0x0000010000017945 */ /* 0x000fe20003800000 */
[----:B------:R-:W-:Y:S02]  /*dea0*/  CS2R R28, SRZ ;  /* 0x00000000001c7805 */ /* 0x000fe4000001ff00 */
[----:B------:R-:W-:Y:S02]  /*deb0*/  CS2R R30, SRZ ;  /* 0x00000000001e7805 */ /* 0x000fe4000001ff00 */
[----:B------:R-:W-:Y:S02]  /*dec0*/  ISETP.GE.AND P1, PT, R6, R59, PT ;  /* 0x0000003b0600720c */ /* 0x000fe40003f26270 */
[----:B------:R-:W-:-:S11]  /*ded0*/  CS2R R6, SRZ ;  /* 0x0000000000067805 */ /* 0x000fd6000001ff00 */
[----:B------:R-:W-:Y:S05]  /*dee0*/  @P1 BRA `(.L_x_1898) ;  /* 0x0000000000281947 */ /* 0x000fea0003800000 */
[----:B------:R-:W-:Y:S02]  /*def0*/  CS2R R6, SRZ ;  /* 0x0000000000067805 */ /* 0x000fe4000001ff00 */
[----:B------:R-:W-:Y:S02]  /*df00*/  CS2R R28, SRZ ;  /* 0x00000000001c7805 */ /* 0x000fe4000001ff00 */
[----:B------:R-:W-:Y:S01]  /*df10*/  CS2R R30, SRZ ;  /* 0x00000000001e7805 */ /* 0x000fe2000001ff00 */
[----:B------:R-:W-:Y:S06]  /*df20*/  @P0 BRA `(.L_x_1898) ;  /* 0x0000000000180947 */ /* 0x000fec0003800000 */
[C---:B------:R-:W-:Y:S02]  /*df30*/  IADD3 R28, P1, R16.reuse, R21, RZ ;  /* 0x00000015101c7210 */ /* 0x040fe40007f3e0ff */
[----:B------:R-:W-:-:S03]  /*df40*/  IADD3 R4, P2, R16, R14, RZ ;  /* 0x0000000e10047210 */ /* 0x000fc60007f5e0ff */
[----:B------:R-:W-:Y:S01]  /*df50*/  IMAD.X R29, R9, 0x1, R17, P1 ;  /* 0x00000001091d7824 */ /* 0x000fe200008e0611 */
[----:B------:R-:W-:-:S05]  /*df60*/  IADD3.X R5, R33, R17, RZ, P2, !PT ;  /* 0x0000001121057210 */ /* 0x000fca00017fe4ff */
[----:B------:R-:W5:Y:S04]  /*df70*/  LD.E.128 R28, desc[UR36][R28.64] ;  /* 0x000000241c1c7980 */ /* 0x000f68000c101d00 */
[----:B------:R-:W5:Y:S02]  /*df80*/  LD.E.128 R4, desc[UR36][R4.64] ;  /* 0x0000002404047980 */ /* 0x000f64000c101d00 */
.L_x_1898:
[----:B------:R-:W-:Y:S05]  /*df90*/  BSYNC B1 ;  /* 0x0000000000017941 */ /* 0x000fea0003800000 */
.L_x_1897:
[----:B------:R-:W-:-:S03]  /*dfa0*/  UMOV UR4, 0xffffffff ;  /* 0xffffffff00047882 */ /* 0x000fc60000000000 */
[----:B------:R-:W-:Y:S05]  /*dfb0*/  BRA.DIV UR4, `(.L_x_1899) ;  /* 0x000001fa04107947 */ /* 0x000fea000b800000 */
[----:B------:R-:W0:Y:S01]  /*dfc0*/  SHFL.IDX PT, R21, R53, 0x2, 0x181f ;  /* 0x00581f0035157f89 */ /* 0x000e2200000e0000 */
[----:B------:R-:W-:-:S03]  /*dfd0*/  VIADD R8, R10, 0x40 ;  /* 0x000000400a087836 */ /* 0x000fc60000000000 */
[----:B------:R-:W1:Y:S02]  /*dfe0*/  SHFL.IDX PT, R14, R57, 0x2, 0x181f ;  /* 0x00581f00390e7f89 */ /* 0x000e6400000e0000 */
[----:B------:R-:W-:Y:S02]  /*dff0*/  ISETP.GE.OR P1, PT, R8, R59, P0 ;  /* 0x0000003b0800720c */ /* 0x000fe40000726670 */
[----:B------:R-:W2:Y:S04]  /*e000*/  SHFL.IDX PT, R9, R37, 0x2, 0x181f ;  /* 0x00581f0025097f89 */ /* 0x000ea800000e0000 */
[----:B------:R-:W3:Y:S07]  /*e010*/  SHFL.IDX PT, R25, R55, 0x2, 0x181f ;  /* 0x00581f0037197f89 */ /* 0x000eee00000e0000 */
[----:B0-----:R-:W-:-:S02]  /*e020*/  @!P1 IADD3 R24, P2, R16, R21, RZ ;  /* 0x0000001510189210 */ /* 0x001fc40007f5e0ff */
[----:B-1----:R-:W-:-:S03]  /*e030*/  @!P1 IADD3 R32, P3, R16, R14, RZ ;  /* 0x0000000e10209210 */ /* 0x002fc60007f7e0ff */
[--C-:B--2---:R-:W-:Y:S02]  /*e040*/  @!P1 IMAD.X R9, R9, 0x1, R17.reuse, P2 ;  /* 0x0000000109099824 */ /* 0x104fe400010e0611 */
[----:B---3--:R-:W-:Y:S02]  /*e050*/  @!P1 IMAD.X R33, R25, 0x1, R17, P3 ;  /* 0x0000000119219824 */ /* 0x008fe400018e0611 */
[----:B------:R-:W-:-:S04]  /*e060*/  @!P1 IMAD.MOV.U32 R25, RZ, RZ, R9 ;  /* 0x000000ffff199224 */ /* 0x000fc800078e0009 */
[----:B------:R-:W2:Y:S04]  /*e070*/  @!P1 LD.E.128 R32, desc[UR36][R32.64] ;  /* 0x0000002420209980 */ /* 0x000ea8000c101d00 */
[----:B------:R-:W3:Y:S04]  /*e080*/  @!P1 LD.E.128 R24, desc[UR36][R24.64] ;  /* 0x0000002418189980 */ /* 0x000ee8000c101d00 */
[----:B------:R-:W0:Y:S04]  /*e090*/  SHFL.IDX PT, R53, R53, 0x3, 0x181f ;  /* 0x00781f0035357f89 */ /* 0x000e2800000e0000 */
[----:B------:R-:W1:Y:S04]  /*e0a0*/  SHFL.IDX PT, R37, R37, 0x3, 0x181f ;  /* 0x00781f0025257f89 */ /* 0x000e6800000e0000 */
[----:B------:R-:W4:Y:S04]  /*e0b0*/  SHFL.IDX PT, R57, R57, 0x3, 0x181f ;  /* 0x00781f0039397f89 */ /* 0x000f2800000e0000 */
[----:B------:R-:W0:Y:S01]  /*e0c0*/  SHFL.IDX PT, R55, R55, 0x3, 0x181f ;  /* 0x00781f0037377f89 */ /* 0x000e2200000e0000 */
[----:B------:R-:W-:-:S02]  /*e0d0*/  CS2R R20, SRZ ;  /* 0x0000000000147805 */ /* 0x000fc4000001ff00 */
[----:B------:R-:W-:Y:S02]  /*e0e0*/  CS2R R38, SRZ ;  /* 0x0000000000267805 */ /* 0x000fe4000001ff00 */
[----:B------:R-:W-:Y:S02]  /*e0f0*/  CS2R R40, SRZ ;  /* 0x0000000000287805 */ /* 0x000fe4000001ff00 */
[----:B------:R-:W-:Y:S02]  /*e100*/  CS2R R42, SRZ ;  /* 0x00000000002a7805 */ /* 0x000fe4000001ff00 */
[----:B------:R-:W-:Y:S01]  /*e110*/  CS2R R8, SRZ ;  /* 0x0000000000087805 */ /* 0x000fe2000001ff00 */
[----:B--2---:R-:W-:Y:S02]  /*e120*/  @!P1 IMAD.MOV.U32 R40, RZ, RZ, R32 ;  /* 0x000000ffff289224 */ /* 0x004fe400078e0020 */
[----:B------:R-:W-:Y:S02]  /*e130*/  @!P1 IMAD.MOV.U32 R41, RZ, RZ, R33 ;  /* 0x000000ffff299224 */ /* 0x000fe400078e0021 */
[----:B---3--:R-:W-:-:S02]  /*e140*/  @!P1 IMAD.MOV.U32 R20, RZ, RZ, R24 ;  /* 0x000000ffff149224 */ /* 0x008fc400078e0018 */
[----:B------:R-:W-:Y:S02]  /*e150*/  @!P1 IMAD.MOV.U32 R21, RZ, RZ, R25 ;  /* 0x000000ffff159224 */ /* 0x000fe400078e0019 */
[----:B------:R-:W-:Y:S02]  /*e160*/  @!P1 IMAD.MOV.U32 R38, RZ, RZ, R26 ;  /* 0x000000ffff269224 */ /* 0x000fe400078e001a */
[----:B------:R-:W-:Y:S02]  /*e170*/  @!P1 IMAD.MOV.U32 R39, RZ, RZ, R27 ;  /* 0x000000ffff279224 */ /* 0x000fe400078e001b */
[----:B------:R-:W-:Y:S02]  /*e180*/  @!P1 IMAD.MOV.U32 R42, RZ, RZ, R34 ;  /* 0x000000ffff2a9224 */ /* 0x000fe400078e0022 */
[----:B01--4-:R-:W-:-:S07]  /*e190*/  @!P1 IMAD.MOV.U32 R43, RZ, RZ, R35 ;  /* 0x000000ffff2b9224 */ /* 0x013fce00078e0023 */
.L_x_2259:
[----:B------:R-:W-:Y:S01]  /*e1a0*/  VIADD R10, R10, 0x60 ;  /* 0x000000600a0a7836 */ /* 0x000fe20000000000 */
[----:B------:R-:W-:Y:S01]  /*e1b0*/  LEA.HI R11, R217, R217, RZ, 0x1 ;  /* 0x000000d9d90b7211 */ /* 0x000fe200078f08ff */
[----:B------:R-:W-:Y:S01]  /*e1c0*/  BSSY B1, `(.L_x_1900) ;  /* 0x0000013000017945 */ /* 0x000fe20003800000 */
[----:B------:R-:W-:Y:S02]  /*e1d0*/  CS2R R14, SRZ ;  /* 0x00000000000e7805 */ /* 0x000fe4000001ff00 */
[----:B------:R-:W-:Y:S02]  /*e1e0*/  ISETP.GE.AND P1, PT, R10, R59, PT ;  /* 0x0000003b0a00720c */ /* 0x000fe40003f26270 */
[----:B------:R-:W-:Y:S02]  /*e1f0*/  LOP3.LUT R12, R11, 0xfffffffe, RZ, 0xc0, !PT ;  /* 0xfffffffe0b0c7812 */ /* 0x000fe400078ec0ff */
[----:B------:R-:W-:Y:S02]  /*e200*/  CS2R R10, SRZ ;  /* 0x00000000000a7805 */ /* 0x000fe4000001ff00 */
[----:B------:R-:W-:-:S02]  /*e210*/  IADD3 R25, R217, -R12, RZ ;  /* 0x8000000cd9197210 */ /* 0x000fc40007ffe0ff */
[----:B------:R-:W-:Y:S02]  /*e220*/  CS2R R12, SRZ ;  /* 0x00000000000c7805 */ /* 0x000fe4000001ff00 */
[----:B------:R-:W-:-:S03]  /*e230*/  SHF.L.U32 R25, R25, 0x1f, RZ ;  /* 0x0000001f19197819 */ /* 0x000fc600000006ff */
[----:B------:R-:W-:Y:S05]  /*e240*/  @P1 BRA `(.L_x_1901) ;  /* 0x0000000000281947 */ /* 0x000fea0003800000 */
[----:B------:R-:W-:Y:S02]  /*e250*/  CS2R R10, SRZ ;  /* 0x00000000000a7805 */ /* 0x000fe4000001ff00 */
[----:B------:R-:W-:Y:S02]  /*e260*/  CS2R R12, SRZ ;  /* 0x00000000000c7805 */ /* 0x000fe4000001ff00 */
[----:B------:R-:W-:Y:S01]  /*e270*/  CS2R R14, SRZ ;  /* 0x00000000000e7805 */ /* 0x000fe2000001ff00 */
[----:B------:R-:W-:Y:S06]  /*e280*/  @P0 BRA `(.L_x_1901) ;  /* 0x0000000000180947 */ /* 0x000fec0003800000 */
[C---:B------:R-:W-:Y:S02]  /*e290*/  IADD3 R12, P1, R16.reuse, R53, RZ ;  /* 0x00000035100c7210 */ /* 0x040fe40007f3e0ff */
[----:B------:R-:W-:-:S03]  /*e2a0*/  IADD3 R8, P2, R16, R57, RZ ;  /* 0x0000003910087210 */ /* 0x000fc60007f5e0ff */
[--C-:B------:R-:W-:Y:S02]  /*e2b0*/  IMAD.X R13, R37, 0x1, R17.reuse, P1 ;  /* 0x00000001250d7824 */ /* 0x100fe400008e0611 */
[----:B------:R-:W-:-:S04]  /*e2c0*/  IMAD.X R9, R55, 0x1, R17, P2 ;  /* 0x0000000137097824 */ /* 0x000fc800010e0611 */
[----:B------:R-:W5:Y:S04]  /*e2d0*/  LD.E.128 R12, desc[UR36][R12.64] ;  /* 0x000000240c0c7980 */ /* 0x000f68000c101d00 */
[----:B------:R-:W5:Y:S02]  /*e2e0*/  LD.E.128 R8, desc[UR36][R8.64] ;  /* 0x0000002408087980 */ /* 0x000f64000c101d00 */
.L_x_1901:
[----:B------:R-:W-:Y:S05]  /*e2f0*/  BSYNC B1 ;  /* 0x0000000000017941 */ /* 0x000fea0003800000 */
.L_x_1900:
[----:B------:R-:W0:Y:S01]  /*e300*/  SYNCS.PHASECHK.TRANS64.TRYWAIT P4, [R22+URZ+0x28400], R25 ;  /* 0x02840019160075a7 */ /* 0x000e22000808017f */
[----:B------:R-:W-:Y:S01]  /*e310*/  VIADD R26, R187, 0x20 ;  /* 0x00000020bb1a7836 */ /* 0x000fe20000000000 */
[----:B------:R-:W-:Y:S01]  /*e320*/  VIADDMNMX R24, R59, -R201, 0x80, PT ;  /* 0x000000803b187446 */ /* 0x000fe200038009c9 */
[C---:B------:R-:W-:Y:S01]  /*e330*/  VIADD R52, R187.reuse, 0x40 ;  /* 0x00000040bb347836 */ /* 0x040fe20000000000 */
[----:B------:R-:W-:Y:S01]  /*e340*/  BSSY B1, `(.L_x_1902) ;  /* 0x0000007000017945 */ /* 0x000fe20003800000 */
[C---:B------:R-:W-:Y:S01]  /*e350*/  VIADD R37, R187.reuse, 0x60 ;  /* 0x00000060bb257836 */ /* 0x040fe20000000000 */
[-C--:B------:R-:W-:Y:S02]  /*e360*/  ISETP.GE.OR P3, PT, R187, R24.reuse, P0 ;  /* 0x00000018bb00720c */ /* 0x080fe40000766670 */
[-C--:B------:R-:W-:Y:S02]  /*e370*/  ISETP.GE.OR P2, PT, R26, R24.reuse, P0 ;  /* 0x000000181a00720c */ /* 0x080fe40000746670 */
[----:B------:R-:W-:-:S02]  /*e380*/  ISETP.GE.OR P1, PT, R52, R24, P0 ;  /* 0x000000183400720c */ /* 0x000fc40000726670 */
[----:B------:R-:W-:Y:S01]  /*e390*/  ISETP.GE.OR P0, PT, R37, R24, P0 ;  /* 0x000000182500720c */ /* 0x000fe20000706670 */
[----:B0-----:R-:W-:-:S12]  /*e3a0*/  @!P4 BRA `(.L_x_1903) ;  /* 0x000001f80030c947 */ /* 0x001fd80003800000 */
.L_x_2260:
[----:B------:R-:W-:Y:S05]  /*e3b0*/  BSYNC B1 ;  /* 0x0000000000017941 */ /* 0x000fea0003800000 */
.L_x_1902:
[----:B------:R-:W-:Y:S04]  /*e3c0*/  BSSY B1, `(.L_x_1904) ;  /* 0x0000101000017945 */ /* 0x000fe80003800000 */
[----:B------:R-:W-:Y:S05]  /*e3d0*/  @P3 BRA `(.L_x_1905) ;  /* 0x0000000c00fc3947 */ /* 0x000fea0003800000 */
[----:B------:R-:W-:Y:S02]  /*e3e0*/  SHF.R.U32.HI R24, RZ, 0x8, R44 ;  /* 0x00000008ff187819 */ /* 0x000fe4000001162c */
[----:B------:R-:W-:Y:S02]  /*e3f0*/  LOP3.LUT R26, R44, 0xff, RZ, 0xc0, !PT ;  /* 0x000000ff2c1a7812 */ /* 0x000fe400078ec0ff */
[----:B0-----:R-:W-:Y:S02]  /*e400*/  LOP3.LUT R25, R24, 0xff, RZ, 0xc0, !PT ;  /* 0x000000ff18197812 */ /* 0x001fe400078ec0ff */
[----:B------:R-:W-:Y:S02]  /*e410*/  LEA.HI R24, R3, R0, RZ, 0x1c ;  /* 0x0000000003187211 */ /* 0x000fe400078fe0ff */
[----:B------:R-:W-:Y:S02]  /*e420*/  PRMT R55, R25, 0x7604, R26 ;  /* 0x0000760419377816 */ /* 0x000fe4000000001a */
[----:B------:R-:W-:-:S02]  /*e430*/  SHF.R.U32.HI R27, RZ, 0x8, R45 ;  /* 0x00000008ff1b7819 */ /* 0x000fc4000001162d */
[----:B------:R-:W-:Y:S02]  /*e440*/  SHF.R.S32.HI R25, RZ, 0x1f, R24 ;  /* 0x0000001fff197819 */ /* 0x000fe40000011418 */
[----:B------:R-:W-:Y:S02]  /*e450*/  LOP3.LUT R32, R45, 0xff, RZ, 0xc0, !PT ;  /* 0x000000ff2d207812 */ /* 0x000fe400078ec0ff */
[----:B------:R-:W-:Y:S02]  /*e460*/  LOP3.LUT R27, R27, 0xff, RZ, 0xc0, !PT ;  /* 0x000000ff1b1b7812 */ /* 0x000fe400078ec0ff */
[----:B------:R-:W-:Y:S01]  /*e470*/  LEA.HI R26, R25, R24, RZ, 0x3 ;  /* 0x00000018191a7211 */ /* 0x000fe200078f18ff */
[----:B------:R-:W-:Y:S01]  /*e480*/  IMAD.SHL.U32 R25, R24, 0x10, RZ ;  /* 0x0000001018197824 */ /* 0x000fe200078e00ff */
[----:B------:R-:W-:Y:S02]  /*e490*/  PRMT R57, R27, 0x7604, R32 ;  /* 0x000076041b397816 */ /* 0x000fe40000000020 */
[----:B------:R-:W-:Y:S01]  /*e4a0*/  SHF.R.U32.HI R27, RZ, 0x8, R46 ;  /* 0x00000008ff1b7819 */ /* 0x000fe2000001162e */
[----:B------:R-:W-:Y:S01]  /*e4b0*/  IMAD.SHL.U32 R26, R26, 0x800, RZ ;  /* 0x000008001a1a7824 */ /* 0x000fe200078e00ff */
[----:B------:R-:W-:-:S02]  /*e4c0*/  SHF.R.U32.HI R34, RZ, 0x8, R48 ;  /* 0x00000008ff227819 */ /* 0x000fc40000011630 */
[----:B------:R-:W-:Y:S02]  /*e4d0*/  LOP3.LUT R25, R202, 0x70, R25, 0xf8, !PT ;  /* 0x00000070ca197812 */ /* 0x000fe400078ef819 */
[----:B------:R-:W-:Y:S02]  /*e4e0*/  SHF.R.U32.HI R54, RZ, 0x3, R202 ;  /* 0x00000003ff367819 */ /* 0x000fe400000116ca */
[----:B------:R-:W-:Y:S02]  /*e4f0*/  LOP3.LUT R32, R46, 0xff, RZ, 0xc0, !PT ;  /* 0x000000ff2e207812 */ /* 0x000fe400078ec0ff */
[----:B------:R-:W-:Y:S02]  /*e500*/  SHF.R.U32.HI R53, RZ, 0x8, R47 ;  /* 0x00000008ff357819 */ /* 0x000fe4000001162f */
[----:B------:R-:W-:Y:S02]  /*e510*/  LOP3.LUT R35, R48, 0xff, RZ, 0xc0, !PT ;  /* 0x000000ff30237812 */ /* 0x000fe400078ec0ff */
[----:B------:R-:W-:-:S02]  /*e520*/  LOP3.LUT R27, R27, 0xff, RZ, 0xc0, !PT ;  /* 0x000000ff1b1b7812 */ /* 0x000fc400078ec0ff */
[----:B------:R-:W-:Y:S02]  /*e530*/  LOP3.LUT R34, R34, 0xff, RZ, 0xc0, !PT ;  /* 0x000000ff22227812 */ /* 0x000fe400078ec0ff */
[----:B------:R-:W-:Y:S02]  /*e540*/  LOP3.LUT R25, R25, R54, RZ, 0x3c, !PT ;  /* 0x0000003619197212 */ /* 0x000fe400078e3cff */
[----:B------:R-:W-:Y:S02]  /*e550*/  LOP3.LUT R26, R26, 0xffffc000, RZ, 0xc0, !PT ;  /* 0xffffc0001a1a7812 */ /* 0x000fe400078ec0ff */
[----:B------:R-:W-:Y:S02]  /*e560*/  LOP3.LUT R33, R47, 0xff, RZ, 0xc0, !PT ;  /* 0x000000ff2f217812 */ /* 0x000fe400078ec0ff */
[----:B------:R-:W-:Y:S02]  /*e570*/  LOP3.LUT R24, R53, 0xff, RZ, 0xc0, !PT ;  /* 0x000000ff35187812 */ /* 0x000fe400078ec0ff */
[----:B------:R-:W-:-:S02]  /*e580*/  PRMT R59, R27, 0x7604, R32 ;  /* 0x000076041b3b7816 */ /* 0x000fc40000000020 */
[----:B------:R-:W-:Y:S02]  /*e590*/  PRMT R65, R34, 0x7604, R35 ;  /* 0x0000760422417816 */ /* 0x000fe40000000023 */
[----:B------:R-:W-:Y:S02]  /*e5a0*/  IADD3 R53, R25, R26, R203 ;  /* 0x0000001a19357210 */ /* 0x000fe40007ffe0cb */
[----:B------:R-:W-:Y:S02]  /*e5b0*/  SHF.R.U32.HI R32, RZ, 0x8, R49 ;  /* 0x00000008ff207819 */ /* 0x000fe40000011631 */
[----:B------:R-:W-:Y:S01]  /*e5c0*/  SHF.R.U32.HI R34, RZ, 0x8, R50 ;  /* 0x00000008ff227819 */ /* 0x000fe20000011632 */
[----:B------:R-:W-:Y:S01]  /*e5d0*/  IMAD.IADD R53, R22, 0x1, R53 ;  /* 0x0000000116357824 */ /* 0x000fe200078e0235 */
[----:B------:R-:W-:Y:S02]  /*e5e0*/  PRMT R63, R24, 0x7604, R33 ;  /* 0x00007604183f7816 */ /* 0x000fe40000000021 */
[----:B------:R-:W-:Y:S01]  /*e5f0*/  LOP3.LUT R33, R49, 0xff, RZ, 0xc0, !PT ;  /* 0x000000ff31217812 */ /* 0x000fe200078ec0ff */
[----:B------:R-:W-:Y:S01]  /*e600*/  LDS.128 R24, [R213+0x18000] ;  /* 0x01800000d5187984 */ /* 0x000fe20000000c00 */
[----:B------:R-:W-:-:S02]  /*e610*/  LOP3.LUT R35, R50, 0xff, RZ, 0xc0, !PT ;  /* 0x000000ff32237812 */ /* 0x000fc400078ec0ff */
[----:B------:R-:W-:Y:S02]  /*e620*/  LOP3.LUT R32, R32, 0xff, RZ, 0xc0, !PT ;  /* 0x000000ff20207812 */ /* 0x000fe400078ec0ff */
[----:B------:R-:W-:Y:S02]  /*e630*/  LOP3.LUT R34, R34, 0xff, RZ, 0xc0, !PT ;  /* 0x000000ff22227812 */ /* 0x000fe400078ec0ff */
[----:B------:R-:W-:Y:S02]  /*e640*/  PRMT R67, R32, 0x7604, R33 ;  /* 0x0000760420437816 */ /* 0x000fe40000000021 */
[----:B------:R-:W-:Y:S02]  /*e650*/  PRMT R69, R34, 0x7604, R35 ;  /* 0x0000760422457816 */ /* 0x000fe40000000023 */
[----:B------:R-:W0:Y:S01]  /*e660*/  LDS.128 R32, [R53+0x18000] ;  /* 0x0180000035207984 */ /* 0x000e220000000c00 */
[----:B------:R-:W-:Y:S02]  /*e670*/  SHF.R.U32.HI R56, RZ, 0x10, R45 ;  /* 0x00000010ff387819 */ /* 0x000fe4000001162d */
[----:B------:R-:W-:-:S02]  /*e680*/  SHF.R.U32.HI R54, RZ, 0x8, R51 ;  /* 0x00000008ff367819 */ /* 0x000fc40000011633 */
[----:B------:R-:W-:Y:S02]  /*e690*/  LOP3.LUT R56, R56, 0xff, RZ, 0xc0, !PT ;  /* 0x000000ff38387812 */ /* 0x000fe400078ec0ff */
[----:B------:R-:W-:Y:S02]  /*e6a0*/  SHF.R.U32.HI R58, RZ, 0x10, R46 ;  /* 0x00000010ff3a7819 */ /* 0x000fe4000001162e */
[----:B------:R-:W-:Y:S02]  /*e6b0*/  LOP3.LUT R61, R51, 0xff, RZ, 0xc0, !PT ;  /* 0x000000ff333d7812 */ /* 0x000fe400078ec0ff */
[----:B------:R-:W-:Y:S02]  /*e6c0*/  LOP3.LUT R54, R54, 0xff, RZ, 0xc0, !PT ;  /* 0x000000ff36367812 */ /* 0x000fe400078ec0ff */
[----:B------:R-:W-:Y:S02]  /*e6d0*/  PRMT R57, R56, 0x7054, R57 ;  /* 0x0000705438397816 */ /* 0x000fe40000000039 */
[----:B------:R-:W-:-:S02]  /*e6e0*/  SHF.R.U32.HI R56, RZ, 0x10, R49 ;  /* 0x00000010ff387819 */ /* 0x000fc40000011631 */
[----:B------:R-:W-:Y:S02]  /*e6f0*/  LOP3.LUT R58, R58, 0xff, RZ, 0xc0, !PT ;  /* 0x000000ff3a3a7812 */ /* 0x000fe400078ec0ff */
[----:B------:R-:W-:Y:S02]  /*e700*/  PRMT R62, R54, 0x7604, R61 ;  /* 0x00007604363e7816 */ /* 0x000fe4000000003d */
[----:B------:R-:W-:Y:S02]  /*e710*/  SHF.R.U32.HI R54, RZ, 0x10, R44 ;  /* 0x00000010ff367819 */ /* 0x000fe4000001162c */
[----:B------:R-:W-:Y:S02]  /*e720*/  LOP3.LUT R56, R56, 0xff, RZ, 0xc0, !PT ;  /* 0x000000ff38387812 */ /* 0x000fe400078ec0ff */
[----:B------:R-:W-:Y:S02]  /*e730*/  PRMT R61, R58, 0x7054, R59 ;  /* 0x000070543a3d7816 */ /* 0x000fe4000000003b */
[----:B------:R-:W-:-:S02]  /*e740*/  SHF.R.U32.HI R59, RZ, 0x10, R51 ;  /* 0x00000010ff3b7819 */ /* 0x000fc40000011633 */
[----:B------:R-:W-:Y:S02]  /*e750*/  SHF.R.U32.HI R60, RZ, 0x10, R47 ;  /* 0x00000010ff3c7819 */ /* 0x000fe4000001162f */
[----:B------:R-:W-:Y:S02]  /*e760*/  LOP3.LUT R54, R54, 0xff, RZ, 0xc0, !PT ;  /* 0x000000ff36367812 */ /* 0x000fe400078ec0ff */
[----:B------:R-:W-:Y:S02]  /*e770*/  SHF.R.U32.HI R58, RZ, 0x10, R50 ;  /* 0x00000010ff3a7819 */ /* 0x000fe40000011632 */
[----:B------:R-:W-:Y:S02]  /*e780*/  PRMT R67, R56, 0x7054, R67 ;  /* 0x0000705438437816 */ /* 0x000fe40000000043 */
[----:B------:R-:W-:Y:S02]  /*e790*/  LOP3.LUT R59, R59, 0xff, RZ, 0xc0, !PT ;  /* 0x000000ff3b3b7812 */ /* 0x000fe400078ec0ff */
[----:B------:R-:W-:-:S02]  /*e7a0*/  LOP3.LUT R60, R60, 0xff, RZ, 0xc0, !PT ;  /* 0x000000ff3c3c7812 */ /* 0x000fc400078ec0ff */
[----:B------:R-:W-:Y:S02]  /*e7b0*/  PRMT R55, R54, 0x7054, R55 ;  /* 0x0000705436377816 */ /* 0x000fe40000000037 */
[----:B------:R-:W-:Y:S02]  /*e7c0*/  LOP3.LUT R58, R58, 0xff, RZ, 0xc0, !PT ;  /* 0x000000ff3a3a7812 */ /* 0x000fe400078ec0ff */
[----:B------:R-:W-:Y:S02]  /*e7d0*/  SHF.R.U32.HI R54, RZ, 0x10, R48 ;  /* 0x00000010ff367819 */ /* 0x000fe40000011630 */
[----:B------:R-:W-:Y:S02]  /*e7e0*/  LOP3.LUT R67, R67, 0xff000000, R49, 0xf8, !PT ;  /* 0xff00000043437812 */ /* 0x000fe400078ef831 */
[----:B------:R-:W-:Y:S02]  /*e7f0*/  PRMT R71, R59, 0x7054, R62 ;  /* 0x000070543b477816 */ /* 0x000fe4000000003e */
[----:B------:R-:W-:-:S02]  /*e800*/  PRMT R63, R60, 0x7054, R63 ;  /* 0x000070543c3f7816 */ /* 0x000fc4000000003f */
[----:B------:R-:W-:Y:S02]  /*e810*/  PRMT R69, R58, 0x7054, R69 ;  /* 0x000070543a457816 */ /* 0x000fe40000000045 */
[----:B------:R-:W-:Y:S02]  /*e820*/  LOP3.LUT R59, R57, 0xff000000, R45, 0xf8, !PT ;  /* 0xff000000393b7812 */ /* 0x000fe400078ef82d */
[----:B------:R-:W-:Y:S02]  /*e830*/  LOP3.LUT R54, R54, 0xff, RZ, 0xc0, !PT ;  /* 0x000000ff36367812 */ /* 0x000fe400078ec0ff */
[----:B------:R-:W-:Y:S02]  /*e840*/  F2FP.F16.E4M3.UNPACK_B R68, R67 ;  /* 0x00000043ff44723e */ /* 0x000fe400020006ff */
[----:B0-----:R-:W-:Y:S02]  /*e850*/  F2FP.F16.E4M3.UNPACK_B R56, R33 ;  /* 0x00000021ff38723e */ /* 0x001fe400020006ff */
[----:B------:R-:W-:-:S02]  /*e860*/  LOP3.LUT R60, R63, 0xff000000, R47, 0xf8, !PT ;  /* 0xff0000003f3c7812 */ /* 0x000fc400078ef82f */
[----:B------:R-:W-:Y:S01]  /*e870*/  LOP3.LUT R45, R69, 0xff000000, R50, 0xf8, !PT ;  /* 0xff000000452d7812 */ /* 0x000fe200078ef832 */
[--C-:B------:R-:W-:Y:S01]  /*e880*/  HADD2.F32 R69, -RZ, R68.reuse.H0_H0 ;  /* 0x20000044ff457230 */ /* 0x100fe20000004100 */
[----:B------:R-:W-:Y:S01]  /*e890*/  F2FP.F16.E4M3.UNPACK_B R62, R59 ;  /* 0x0000003bff3e723e */ /* 0x000fe200020006ff */
[----:B------:R-:W-:Y:S01]  /*e8a0*/  HADD2.F32 R68, -RZ, R68.H1_H1 ;  /* 0x30000044ff447230 */ /* 0x000fe20000004100 */
[----:B------:R-:W-:Y:S02]  /*e8b0*/  PRMT R65, R54, 0x7054, R65 ;  /* 0x0000705436417816 */ /* 0x000fe40000000041 */
[-C--:B------:R-:W-:Y:S01]  /*e8c0*/  F2FP.F16.E4M3.UNPACK_B R47, R25.reuse ;  /* 0x00000019ff2f723e */ /* 0x080fe200020006ff */
[----:B------:R-:W-:Y:S01]  /*e8d0*/  HADD2.F32 R66, -RZ, R62.H0_H0 ;  /* 0x2000003eff427230 */ /* 0x000fe20000004100 */
[----:B------:R-:W-:Y:S01]  /*e8e0*/  F2FP.F16.E4M3.UNPACK_B R50, R25.H1 ;  /* 0x00000019ff32723e */ /* 0x000fe200030006ff */
[----:B------:R-:W-:Y:S01]  /*e8f0*/  HADD2.F32 R25, -RZ, R56.H0_H0 ;  /* 0x20000038ff197230 */ /* 0x000fe20000004100 */
[----:B------:R-:W-:Y:S01]  /*e900*/  LOP3.LUT R54, R55, 0xff000000, R44, 0xf8, !PT ;  /* 0xff00000037367812 */ /* 0x000fe200078ef82c */
[----:B------:R-:W-:Y:S01]  /*e910*/  HADD2.F32 R62, -RZ, R62.H1_H1 ;  /* 0x3000003eff3e7230 */ /* 0x000fe20000004100 */
[----:B------:R-:W-:Y:S01]  /*e920*/  LOP3.LUT R55, R65, 0xff000000, R48, 0xf8, !PT ;  /* 0xff00000041377812 */ /* 0x000fe200078ef830 */
[--C-:B------:R-:W-:Y:S01]  /*e930*/  HADD2.F32 R48, -RZ, R47.reuse.H0_H0 ;  /* 0x2000002fff307230 */ /* 0x100fe20000004100 */
[----:B------:R-:W-:Y:S01]  /*e940*/  F2FP.F16.E4M3.UNPACK_B R57, R33.H1 ;  /* 0x00000021ff39723e */ /* 0x000fe200030006ff */
[C---:B------:R-:W-:Y:S01]  /*e950*/  FMUL.FTZ R33, R25.reuse, R69 ;  /* 0x0000004519217220 */ /* 0x040fe20000410000 */
[-C--:B------:R-:W-:Y:S01]  /*e960*/  F2FP.F16.E4M3.UNPACK_B R49, R32.reuse ;  /* 0x00000020ff31723e */ /* 0x080fe200020006ff */
[----:B------:R-:W-:Y:S01]  /*e970*/  HADD2.F32 R56, -RZ, R56.H1_H1 ;  /* 0x30000038ff387230 */ /* 0x000fe20000004100 */
[----:B------:R-:W-:Y:S01]  /*e980*/  F2FP.F16.E4M3.UNPACK_B R58, R32.H1 ;  /* 0x00000020ff3a723e */ /* 0x000fe200030006ff */
[-C--:B------:R-:W-:Y:S01]  /*e990*/  FMUL.FTZ R32, R25, R66.reuse ;  /* 0x0000004219207220 */ /* 0x080fe20000410000 */
[C---:B------:R-:W-:Y:S01]  /*e9a0*/  FFMA.FTZ R25, R48.reuse, R66, -R33 ;  /* 0x0000004230197223 */ /* 0x040fe20000010821 */
[----:B------:R-:W-:Y:S01]  /*e9b0*/  F2FP.F16.E4M3.UNPACK_B R66, R67.H1 ;  /* 0x00000043ff42723e */ /* 0x000fe200030006ff */
[----:B------:R-:W-:Y:S01]  /*e9c0*/  HADD2.F32 R47, -RZ, R47.H1_H1 ;  /* 0x3000002fff2f7230 */ /* 0x000fe20000004100 */
[----:B------:R-:W-:Y:S01]  /*e9d0*/  F2FP.F16.E4M3.UNPACK_B R59, R59.H1 ;  /* 0x0000003bff3b723e */ /* 0x000fe200030006ff */
[----:B------:R-:W-:Y:S01]  /*e9e0*/  FFMA.FTZ R33, R48, R69, R32 ;  /* 0x0000004530217223 */ /* 0x000fe20000010020 */
[----:B------:R-:W-:Y:S01]  /*e9f0*/  HADD2.F32 R32, -RZ, R57.H0_H0 ;  /* 0x20000039ff207230 */ /* 0x000fe20000004100 */
[----:B------:R-:W-:Y:S01]  /*ea00*/  LOP3.LUT R44, R61, 0xff000000, R46, 0xf8, !PT ;  /* 0xff0000003d2c7812 */ /* 0x000fe200078ef82e */
[----:B------:R-:W-:Y:S01]  /*ea10*/  HADD2.F32 R69, -RZ, R66.H0_H0 ;  /* 0x20000042ff457230 */ /* 0x000fe20000004100 */
[-C--:B------:R-:W-:Y:S01]  /*ea20*/  F2FP.F16.E4M3.UNPACK_B R61, R27.reuse ;  /* 0x0000001bff3d723e */ /* 0x080fe200020006ff */
[----:B------:R-:W-:Y:S01]  /*ea30*/  HADD2.F32 R67, -RZ, R59.H0_H0 ;  /* 0x2000003bff437230 */ /* 0x000fe20000004100 */
[----:B------:R-:W-:Y:S01]  /*ea40*/  F2FP.F16.E4M3.UNPACK_B R64, R27.H1 ;  /* 0x0000001bff40723e */ /* 0x000fe200030006ff */
[----:B------:R-:W-:Y:S01]  /*ea50*/  HADD2.F32 R48, -RZ, R50.H0_H0 ;  /* 0x20000032ff307230 */ /* 0x000fe20000004100 */
[-C--:B------:R-:W-:Y:S01]  /*ea60*/  F2FP.F16.E4M3.UNPACK_B R63, R35.reuse ;  /* 0x00000023ff3f723e */ /* 0x080fe200020006ff */
[----:B------:R-:W-:Y:S01]  /*ea70*/  FMUL.FTZ R73, R56, R62 ;  /* 0x0000003e38497220 */ /* 0x000fe20000410000 */
[----:B------:R-:W-:Y:S01]  /*ea80*/  F2FP.F16.E4M3.UNPACK_B R65, R35.H1 ;  /* 0x00000023ff41723e */ /* 0x000fe200030006ff */
[----:B------:R-:W-:Y:S01]  /*ea90*/  FMUL.FTZ R75, R32, R69 ;  /* 0x00000045204b7220 */ /* 0x000fe20000410000 */
[-C--:B------:R-:W-:Y:S01]  /*eaa0*/  F2FP.F16.E4M3.UNPACK_B R27, R34.reuse ;  /* 0x00000022ff1b723e */ /* 0x080fe200020006ff */
[----:B------:R-:W-:Y:S01]  /*eab0*/  HADD2.F32 R57, -RZ, R57.H1_H1 ;  /* 0x30000039ff397230 */ /* 0x000fe20000004100 */
[----:B------:R-:W-:Y:S01]  /*eac0*/  F2FP.F16.E4M3.UNPACK_B R35, R34.H1 ;  /* 0x00000022ff23723e */ /* 0x000fe200030006ff */
[-C--:B------:R-:W-:Y:S01]  /*ead0*/  FMUL.FTZ R34, R56, R68.reuse ;  /* 0x0000004438227220 */ /* 0x080fe20000410000 */
[-C--:B------:R-:W-:Y:S01]  /*eae0*/  FMUL.FTZ R56, R32, R67.reuse ;  /* 0x0000004320387220 */ /* 0x080fe20000410000 */
[----:B------:R-:W-:Y:S01]  /*eaf0*/  LOP3.LUT R71, R71, 0xff000000, R51, 0xf8, !PT ;  /* 0xff00000047477812 */ /* 0x000fe200078ef833 */
[C---:B------:R-:W-:Y:S01]  /*eb00*/  FFMA.FTZ R32, R47.reuse, R68, R73 ;  /* 0x000000442f207223 */ /* 0x040fe20000010049 */
[----:B------:R-:W-:Y:S01]  /*eb10*/  FFMA.FTZ R34, R47, R62, -R34 ;  /* 0x0000003e2f227223 */ /* 0x000fe20000010822 */
[C---:B------:R-:W-:Y:S01]  /*eb20*/  FFMA.FTZ R47, R48.reuse, R67, -R75 ;  /* 0x00000043302f7223 */ /* 0x040fe2000001084b */
[----:B------:R-:W-:Y:S01]  /*eb30*/  FFMA.FTZ R48, R48, R69, R56 ;  /* 0x0000004530307223 */ /* 0x000fe20000010038 */
[----:B------:R-:W-:Y:S01]  /*eb40*/  HADD2.F32 R68, -RZ, R66.H1_H1 ;  /* 0x30000042ff447230 */ /* 0x000fe20000004100 */
[----:B------:R-:W-:Y:S01]  /*eb50*/  F2FP.F16.E4M3.UNPACK_B R69, R71 ;  /* 0x00000047ff45723e */ /* 0x000fe200020006ff */
[----:B------:R-:W-:Y:S01]  /*eb60*/  HADD2.F32 R59, -RZ, R59.H1_H1 ;  /* 0x3000003bff3b7230 */ /* 0x000fe20000004100 */
[----:B------:R-:W-:Y:S01]  /*eb70*/  F2FP.F16.E4M3.UNPACK_B R66, R60 ;  /* 0x0000003cff42723e */ /* 0x000fe200020006ff */
[----:B------:R-:W-:-:S02]  /*eb80*/  HADD2.F32 R56, -RZ, R63.H0_H0 ;  /* 0x2000003fff387230 */ /* 0x000fc40000004100 */
[C---:B------:R-:W-:Y:S01]  /*eb90*/  FMUL.FTZ R75, R57.reuse, R68 ;  /* 0x00000044394b7220 */ /* 0x040fe20000410000 */
[----:B------:R-:W-:Y:S02]  /*eba0*/  HADD2.F32 R73, -RZ, R69.H0_H0 ;  /* 0x20000045ff497230 */ /* 0x000fe40000004100 */
[----:B------:R-:W-:Y:S01]  /*ebb0*/  FMUL.FTZ R57, R57, R59 ;  /* 0x0000003b39397220 */ /* 0x000fe20000410000 */
[----:B------:R-:W-:Y:S01]  /*ebc0*/  HADD2.F32 R67, -RZ, R66.H0_H0 ;  /* 0x20000042ff437230 */ /* 0x000fe20000004100 */
[----:B------:R-:W-:Y:S01]  /*ebd0*/  F2FP.F16.E4M3.UNPACK_B R51, R24.H1 ;  /* 0x00000018ff33723e */ /* 0x000fe200030006ff */
        /* <DEDUP_REMOVED lines=8> */
[----:B------:R-:W-:Y:S01]  /*ec60*/  FFMA.FTZ R50, R62, R73, R70 ;  /* 0x000000493e327223 */ /* 0x000fe20000010046 */
[----:B------:R-:W-:Y:S01]  /*ec70*/  HADD2.F32 R67, -RZ, R66.H1_H1 ;  /* 0x30000042ff437230 */ /* 0x000fe20000004100 */
[----:B------:R-:W-:Y:S01]  /*ec80*/  F2FP.F16.E4M3.UNPACK_B R70, R71.H1 ;  /* 0x00000047ff46723e */ /* 0x000fe200030006ff */
[----:B------:R-:W-:Y:S01]  /*ec90*/  HADD2.F32 R62, -RZ, R65.H0_H0 ;  /* 0x20000041ff3e7230 */ /* 0x000fe20000004100 */
[----:B------:R-:W-:Y:S01]  /*eca0*/  F2FP.F16.E4M3.UNPACK_B R66, R60.H1 ;  /* 0x0000003cff42723e */ /* 0x000fe200030006ff */
[----:B------:R-:W-:Y:S01]  /*ecb0*/  HADD2.F32 R60, -RZ, R63.H1_H1 ;  /* 0x3000003fff3c7230 */ /* 0x000fe20000004100 */
[----:B------:R-:W-:Y:S01]  /*ecc0*/  F2FP.F16.E4M3.UNPACK_B R46, R24 ;  /* 0x00000018ff2e723e */ /* 0x000fe200020006ff */
[----:B------:R-:W-:Y:S01]  /*ecd0*/  HADD2.F32 R71, -RZ, R70.H0_H0 ;  /* 0x20000046ff477230 */ /* 0x000fe20000004100 */
[----:B------:R-:W-:Y:S01]  /*ece0*/  F2FP.F16.E4M3.UNPACK_B R24, R26 ;  /* 0x0000001aff18723e */ /* 0x000fe200020006ff */
[----:B------:R-:W-:-:S02]  /*ecf0*/  HADD2.F32 R68, -RZ, R66.H0_H0 ;  /* 0x20000042ff447230 */ /* 0x000fc40000004100 */
[----:B------:R-:W-:Y:S01]  /*ed00*/  FMUL.FTZ R72, R60, R69 ;  /* 0x000000453c487220 */ /* 0x000fe20000410000 */
[----:B------:R-:W-:Y:S02]  /*ed10*/  HADD2.F32 R63, -RZ, R64.H0_H0 ;  /* 0x20000040ff3f7230 */ /* 0x000fe40000004100 */
[C---:B------:R-:W-:Y:S01]  /*ed20*/  FMUL.FTZ R76, R62.reuse, R71 ;  /* 0x000000473e4c7220 */ /* 0x040fe20000410000 */
[----:B------:R-:W-:Y:S02]  /*ed30*/  HADD2.F32 R61, -RZ, R61.H1_H1 ;  /* 0x3000003dff3d7230 */ /* 0x000fe40000004100 */
[-C--:B------:R-:W-:Y:S01]  /*ed40*/  FMUL.FTZ R78, R62, R68.reuse ;  /* 0x000000443e4e7220 */ /* 0x080fe20000410000 */
[----:B------:R-:W-:Y:S01]  /*ed50*/  FMUL.FTZ R74, R60, R67 ;  /* 0x000000433c4a7220 */ /* 0x000fe20000410000 */
[C---:B------:R-:W-:Y:S01]  /*ed60*/  FFMA.FTZ R62, R63.reuse, R68, -R76 ;  /* 0x000000443f3e7223 */ /* 0x040fe2000001084c */
[----:B------:R-:W-:Y:S02]  /*ed70*/  HADD2.F32 R73, -RZ, R70.H1_H1 ;  /* 0x30000046ff497230 */ /* 0x000fe40000004100 */
[----:B------:R-:W-:Y:S01]  /*ed80*/  FFMA.FTZ R63, R63, R71, R78 ;  /* 0x000000473f3f7223 */ /* 0x000fe2000001004e */
[----:B------:R-:W-:Y:S01]  /*ed90*/  F2FP.F16.E4M3.UNPACK_B R71, R55.H1 ;  /* 0x00000037ff47723e */ /* 0x000fe200030006ff */
[C---:B------:R-:W-:Y:S01]  /*eda0*/  FFMA.FTZ R60, R61.reuse, R67, -R72 ;  /* 0x000000433d3c7223 */ /* 0x040fe20000010848 */
[----:B------:R-:W-:Y:S01]  /*edb0*/  FFMA.FTZ R61, R61, R69, R74 ;  /* 0x000000453d3d7223 */ /* 0x000fe2000001004a */
[----:B------:R-:W-:Y:S01]  /*edc0*/  HADD2.F32 R69, -RZ, R66.H1_H1 ;  /* 0x30000042ff457230 */ /* 0x000fe20000004100 */
[----:B------:R-:W-:Y:S01]  /*edd0*/  F2FP.F16.E4M3.UNPACK_B R68, R54.H1 ;  /* 0x00000036ff44723e */ /* 0x000fe200030006ff */
[----:B------:R-:W-:Y:S01]  /*ede0*/  HADD2.F32 R66, -RZ, R65.H1_H1 ;  /* 0x30000041ff427230 */ /* 0x000fe20000004100 */
[----:B------:R-:W-:Y:S01]  /*edf0*/  F2FP.F16.E4M3.UNPACK_B R26, R26.H1 ;  /* 0x0000001aff1a723e */ /* 0x000fe200030006ff */
[----:B------:R-:W-:Y:S01]  /*ee00*/  HADD2.F32 R72, -RZ, R71.H0_H0 ;  /* 0x20000047ff487230 */ /* 0x000fe20000004100 */
[----:B------:R-:W-:Y:S01]  /*ee10*/  F2FP.SATFINITE.E4M3.F32.PACK_AB_MERGE_C R47, R56, R47, RZ ;  /* 0x0000002f382f723e */ /* 0x000fe200048070ff */
[----:B------:R-:W-:-:S02]  /*ee20*/  HADD2.F32 R65, -RZ, R58.H0_H0 ;  /* 0x2000003aff417230 */ /* 0x000fc40000004100 */
[C---:B------:R-:W-:Y:S01]  /*ee30*/  FMUL.FTZ R77, R66.reuse, R73 ;  /* 0x00000049424d7220 */ /* 0x040fe20000410000 */
[----:B------:R-:W-:Y:S02]  /*ee40*/  HADD2.F32 R70, -RZ, R68.H0_H0 ;  /* 0x20000044ff467230 */ /* 0x000fe40000004100 */
[----:B------:R-:W-:Y:S01]  /*ee50*/  FMUL.FTZ R74, R66, R69 ;  /* 0x00000045424a7220 */ /* 0x000fe20000410000 */
[----:B------:R-:W-:Y:S02]  /*ee60*/  HADD2.F32 R67, -RZ, R51.H0_H0 ;  /* 0x20000033ff437230 */ /* 0x000fe40000004100 */
[C---:B------:R-:W-:Y:S01]  /*ee70*/  FMUL.FTZ R66, R65.reuse, R72 ;  /* 0x0000004841427220 */ /* 0x040fe20000410000 */
[----:B------:R-:W-:Y:S02]  /*ee80*/  HADD2.F32 R64, -RZ, R64.H1_H1 ;  /* 0x30000040ff407230 */ /* 0x000fe40000004100 */
[----:B------:R-:W-:Y:S01]  /*ee90*/  FMUL.FTZ R75, R65, R70 ;  /* 0x00000046414b7220 */ /* 0x000fe20000410000 */
[----:B------:R-:W-:-:S02]  /*eea0*/  HADD2.F32 R58, -RZ, R58.H1_H1 ;  /* 0x3000003aff3a7230 */ /* 0x000fc40000004100 */
[C---:B------:R-:W-:Y:S01]  /*eeb0*/  FFMA.FTZ R66, R67.reuse, R70, -R66 ;  /* 0x0000004643427223 */ /* 0x040fe20000010842 */
[----:B------:R-:W-:Y:S02]  /*eec0*/  HADD2.F32 R70, -RZ, R71.H1_H1 ;  /* 0x30000047ff467230 */ /* 0x000fe40000004100 */
[C---:B------:R-:W-:Y:S01]  /*eed0*/  FFMA.FTZ R65, R64.reuse, R69, -R77 ;  /* 0x0000004540417223 */ /* 0x040fe2000001084d */
[----:B------:R-:W-:Y:S01]  /*eee0*/  HADD2.F32 R68, -RZ, R68.H1_H1 ;  /* 0x30000044ff447230 */ /* 0x000fe20000004100 */
[----:B------:R-:W-:Y:S01]  /*eef0*/  F2FP.F16.E4M3.UNPACK_B R71, R55 ;  /* 0x00000037ff47723e */ /* 0x000fe200020006ff */
[----:B------:R-:W-:Y:S01]  /*ef00*/  HADD2.F32 R55, -RZ, R51.H1_H1 ;  /* 0x30000033ff377230 */ /* 0x000fe20000004100 */
[----:B------:R-:W-:Y:S01]  /*ef10*/  F2FP.F16.E4M3.UNPACK_B R69, R54 ;  /* 0x00000036ff45723e */ /* 0x000fe200020006ff */
[----:B------:R-:W-:Y:S01]  /*ef20*/  FFMA.FTZ R64, R64, R73, R74 ;  /* 0x0000004940407223 */ /* 0x000fe2000001004a */
[C---:B------:R-:W-:Y:S01]  /*ef30*/  FMUL.FTZ R54, R58.reuse, R70 ;  /* 0x000000463a367220 */ /* 0x040fe20000410000 */
[----:B------:R-:W-:Y:S01]  /*ef40*/  FMUL.FTZ R73, R58, R68 ;  /* 0x000000443a497220 */ /* 0x000fe20000410000 */
[----:B------:R-:W-:Y:S01]  /*ef50*/  FFMA.FTZ R67, R67, R72, R75 ;  /* 0x0000004843437223 */ /* 0x000fe2000001004b */
[----:B------:R-:W-:-:S02]  /*ef60*/  HADD2.F32 R72, -RZ, R71.H0_H0 ;  /* 0x20000047ff487230 */ /* 0x000fc40000004100 */
[C---:B------:R-:W-:Y:S01]  /*ef70*/  FFMA.FTZ R51, R55.reuse, R68, -R54 ;  /* 0x0000004437337223 */ /* 0x040fe20000010836 */
[----:B------:R-:W-:Y:S02]  /*ef80*/  HADD2.F32 R58, -RZ, R49.H0_H0 ;  /* 0x20000031ff3a7230 */ /* 0x000fe40000004100 */
[----:B------:R-:W-:Y:S01]  /*ef90*/  FFMA.FTZ R54, R55, R70, R73 ;  /* 0x0000004637367223 */ /* 0x000fe20000010049 */
[----:B------:R-:W-:Y:S01]  /*efa0*/  HADD2.F32 R70, -RZ, R69.H0_H0 ;  /* 0x20000045ff467230 */ /* 0x000fe20000004100 */
[----:B------:R-:W-:Y:S01]  /*efb0*/  F2FP.SATFINITE.E4M3.F32.PACK_AB_MERGE_C R48, R59, R48, RZ ;  /* 0x000000303b30723e */ /* 0x000fe200048070ff */
[----:B------:R-:W-:Y:S02]  /*efc0*/  HADD2.F32 R55, -RZ, R46.H0_H0 ;  /* 0x2000002eff377230 */ /* 0x000fe40000004100 */
[C---:B------:R-:W-:Y:S01]  /*efd0*/  FMUL.FTZ R74, R58.reuse, R72 ;  /* 0x000000483a4a7220 */ /* 0x040fe20000410000 */
[----:B------:R-:W-:Y:S02]  /*efe0*/  HADD2.F32 R71, -RZ, R71.H1_H1 ;  /* 0x30000047ff477230 */ /* 0x000fe40000004100 */
[----:B------:R-:W-:Y:S01]  /*eff0*/  FMUL.FTZ R58, R58, R70 ;  /* 0x000000463a3a7220 */ /* 0x000fe20000410000 */
[----:B------:R-:W-:-:S02]  /*f000*/  HADD2.F32 R68, -RZ, R49.H1_H1 ;  /* 0x30000031ff447230 */ /* 0x000fc40000004100 */
[C---:B------:R-:W-:Y:S01]  /*f010*/  FFMA.FTZ R49, R55.reuse, R70, -R74 ;  /* 0x0000004637317223 */ /* 0x040fe2000001084a */
[----:B------:R-:W-:Y:S01]  /*f020*/  HADD2.F32 R69, -RZ, R69.H1_H1 ;  /* 0x30000045ff457230 */ /* 0x000fe20000004100 */
[----:B------:R-:W-:Y:S01]  /*f030*/  F2FP.F16.E4M3.UNPACK_B R70, R45.H1 ;  /* 0x0000002dff46723e */ /* 0x000fe200030006ff */
[----:B------:R-:W-:Y:S02]  /*f040*/  HADD2.F32 R46, -RZ, R46.H1_H1 ;  /* 0x3000002eff2e7230 */ /* 0x000fe40000004100 */
[C---:B------:R-:W-:Y:S01]  /*f050*/  FMUL.FTZ R73, R68.reuse, R71 ;  /* 0x0000004744497220 */ /* 0x040fe20000410000 */
[----:B------:R-:W-:Y:S01]  /*f060*/  FFMA.FTZ R72, R55, R72, R58 ;  /* 0x0000004837487223 */ /* 0x000fe2000001003a */
[-C--:B------:R-:W-:Y:S01]  /*f070*/  F2FP.F16.E4M3.UNPACK_B R58, R44.reuse.H1 ;  /* 0x0000002cff3a723e */ /* 0x080fe200030006ff */
[-C--:B------:R-:W-:Y:S01]  /*f080*/  FMUL.FTZ R68, R68, R69.reuse ;  /* 0x0000004544447220 */ /* 0x080fe20000410000 */
[----:B------:R-:W-:Y:S01]  /*f090*/  FFMA.FTZ R74, R46, R69, -R73 ;  /* 0x000000452e4a7223 */ /* 0x000fe20000010849 */
[----:B------:R-:W-:Y:S01]  /*f0a0*/  HADD2.F32 R69, -RZ, R70.H0_H0 ;  /* 0x20000046ff457230 */ /* 0x000fe20000004100 */
[----:B------:R-:W-:Y:S01]  /*f0b0*/  F2FP.F16.E4M3.UNPACK_B R44, R44 ;  /* 0x0000002cff2c723e */ /* 0x000fe200020006ff */
[----:B------:R-:W-:-:S02]  /*f0c0*/  HADD2.F32 R55, -RZ, R35.H0_H0 ;  /* 0x20000023ff377230 */ /* 0x000fc40000004100 */
[----:B------:R-:W-:Y:S01]  /*f0d0*/  FFMA.FTZ R71, R46, R71, R68 ;  /* 0x000000472e477223 */ /* 0x000fe20000010044 */
[----:B------:R-:W-:Y:S01]  /*f0e0*/  HADD2.F32 R68, -RZ, R58.H0_H0 ;  /* 0x2000003aff447230 */ /* 0x000fe20000004100 */
[----:B------:R-:W-:Y:S01]  /*f0f0*/  F2FP.SATFINITE.E4M3.F32.PACK_AB_MERGE_C R54, R54, R67, RZ ;  /* 0x000000433636723e */ /* 0x000fe200048070ff */
        /* <DEDUP_REMOVED lines=9> */
[C---:B------:R-:W-:Y:S01]  /*f190*/  FMUL.FTZ R75, R35.reuse, R70 ;  /* 0x00000046234b7220 */ /* 0x040fe20000410000 */
[----:B------:R-:W-:Y:S01]  /*f1a0*/  F2FP.F16.E4M3.UNPACK_B R46, R45 ;  /* 0x0000002dff2e723e */ /* 0x000fe200020006ff */
[-C--:B------:R-:W-:Y:S01]  /*f1b0*/  FMUL.FTZ R35, R35, R58.reuse ;  /* 0x0000003a23237220 */ /* 0x080fe20000410000 */
[--C-:B------:R-:W-:Y:S02]  /*f1c0*/  HADD2.F32 R45, -RZ, R44.reuse.H0_H0 ;  /* 0x2000002cff2d7230 */ /* 0x100fe40000004100 */
[C---:B------:R-:W-:Y:S01]  /*f1d0*/  FFMA.FTZ R76, R26.reuse, R58, -R75 ;  /* 0x0000003a1a4c7223 */ /* 0x040fe2000001084b */
[----:B------:R-:W-:Y:S02]  /*f1e0*/  HADD2.F32 R44, -RZ, R44.H1_H1 ;  /* 0x3000002cff2c7230 */ /* 0x000fe40000004100 */
[----:B------:R-:W-:Y:S01]  /*f1f0*/  FFMA.FTZ R75, R26, R70, R35 ;  /* 0x000000461a4b7223 */ /* 0x000fe20000010023 */
[--C-:B------:R-:W-:Y:S01]  /*f200*/  HADD2.F32 R55, -RZ, R46.reuse.H0_H0 ;  /* 0x2000002eff377230 */ /* 0x100fe20000004100 */
[----:B------:R-:W-:Y:S01]  /*f210*/  F2FP.SATFINITE.E4M3.F32.PACK_AB_MERGE_C R25, R34, R25, R47 ;  /* 0x000000192219723e */ /* 0x000fe2000480702f */
[--C-:B------:R-:W-:Y:S01]  /*f220*/  HADD2.F32 R35, -RZ, R27.reuse.H0_H0 ;  /* 0x2000001bff237230 */ /* 0x100fe20000004100 */
[----:B------:R-:W-:Y:S01]  /*f230*/  F2FP.SATFINITE.E4M3.F32.PACK_AB_MERGE_C R73, R76, R73, RZ ;  /* 0x000000494c49723e */ /* 0x000fe200048070ff */
[----:B------:R-:W-:Y:S01]  /*f240*/  HADD2.F32 R46, -RZ, R46.H1_H1 ;  /* 0x3000002eff2e7230 */ /* 0x000fe20000004100 */
[----:B------:R-:W-:Y:S01]  /*f250*/  F2FP.SATFINITE.E4M3.F32.PACK_AB_MERGE_C R68, R75, R68, RZ ;  /* 0x000000444b44723e */ /* 0x000fe200048070ff */
[----:B------:R-:W-:-:S02]  /*f260*/  HADD2.F32 R27, -RZ, R27.H1_H1 ;  /* 0x3000001bff1b7230 */ /* 0x000fc40000004100 */
[C---:B------:R-:W-:Y:S01]  /*f270*/  FMUL.FTZ R69, R35.reuse, R55 ;  /* 0x0000003723457220 */ /* 0x040fe20000410000 */
[--C-:B------:R-:W-:Y:S02]  /*f280*/  HADD2.F32 R26, -RZ, R24.reuse.H0_H0 ;  /* 0x20000018ff1a7230 */ /* 0x100fe40000004100 */
[-C--:B------:R-:W-:Y:S01]  /*f290*/  FMUL.FTZ R58, R35, R45.reuse ;  /* 0x0000002d233a7220 */ /* 0x080fe20000410000 */
[----:B------:R-:W-:Y:S02]  /*f2a0*/  HADD2.F32 R24, -RZ, R24.H1_H1 ;  /* 0x30000018ff187230 */ /* 0x000fe40000004100 */
[C---:B------:R-:W-:Y:S01]  /*f2b0*/  FMUL.FTZ R35, R27.reuse, R46 ;  /* 0x0000002e1b237220 */ /* 0x040fe20000410000 */
        /* <DEDUP_REMOVED lines=8> */
[----:B------:R-:W-:Y:S02]  /*f340*/  F2FP.SATFINITE.E4M3.F32.PACK_AB_MERGE_C R27, R60, R57, R27 ;  /* 0x000000393c1b723e */ /* 0x000fe4000480701b */
[----:B------:R-:W-:Y:S02]  /*f350*/  F2FP.SATFINITE.E4M3.F32.PACK_AB_MERGE_C R33, R32, R33, R48 ;  /* 0x000000212021723e */ /* 0x000fe40004807030 */
[----:B------:R-:W-:Y:S02]  /*f360*/  F2FP.SATFINITE.E4M3.F32.PACK_AB_MERGE_C R24, R74, R49, R24 ;  /* 0x000000314a18723e */ /* 0x000fe40004807018 */
[----:B------:R-:W-:-:S02]  /*f370*/  F2FP.SATFINITE.E4M3.F32.PACK_AB_MERGE_C R26, R26, R69, R73 ;  /* 0x000000451a1a723e */ /* 0x000fc40004807049 */
[----:B------:R-:W-:Y:S02]  /*f380*/  F2FP.SATFINITE.E4M3.F32.PACK_AB_MERGE_C R35, R61, R50, R35 ;  /* 0x000000323d23723e */ /* 0x000fe40004807023 */
[----:B------:R-:W-:Y:S01]  /*f390*/  F2FP.SATFINITE.E4M3.F32.PACK_AB_MERGE_C R32, R71, R72, R54 ;  /* 0x000000484720723e */ /* 0x000fe20004807036 */
[----:B------:R1:W-:Y:S01]  /*f3a0*/  STS.128 [R213+0x18000], R24 ;  /* 0x01800018d5007388 */ /* 0x0003e20000000c00 */
[----:B------:R-:W-:-:S05]  /*f3b0*/  F2FP.SATFINITE.E4M3.F32.PACK_AB_MERGE_C R34, R45, R58, R68 ;  /* 0x0000003a2d22723e */ /* 0x000fca0004807044 */
[----:B------:R1:W-:Y:S02]  /*f3c0*/  STS.128 [R53+0x18000], R32 ;  /* 0x0180002035007388 */ /* 0x0003e40000000c00 */
.L_x_1905:
[----:B------:R-:W-:Y:S05]  /*f3d0*/  BSYNC B1 ;  /* 0x0000000000017941 */ /* 0x000fea0003800000 */
.L_x_1904:
[----:B------:R-:W-:Y:S04]  /*f3e0*/  BSSY B1, `(.L_x_1906) ;  /* 0x00000fa000017945 */ /* 0x000fe80003800000 */
[----:B------:R-:W-:Y:S05]  /*f3f0*/  @P2 BRA `(.L_x_1907) ;  /* 0x0000000c00e02947 */ /* 0x000fea0003800000 */
[----:B------:R-:W2:Y:S01]  /*f400*/  LDL R71, [R1+0x80] ;  /* 0x0000800001477983 */ /* 0x000ea20000100800 */
[----:B01---5:R-:W-:Y:S02]  /*f410*/  SHF.R.U32.HI R25, RZ, 0x8, R28 ;  /* 0x00000008ff197819 */ /* 0x023fe4000001161c */
[----:B------:R-:W-:Y:S02]  /*f420*/  LOP3.LUT R24, R28, 0xff, RZ, 0xc0, !PT ;  /* 0x000000ff1c187812 */ /* 0x000fe400078ec0ff */
[----:B------:R-:W-:Y:S02]  /*f430*/  SHF.R.U32.HI R33, RZ, 0x8, R30 ;  /* 0x00000008ff217819 */ /* 0x000fe4000001161e */
[----:B------:R-:W-:Y:S02]  /*f440*/  LOP3.LUT R25, R25, 0xff, RZ, 0xc0, !PT ;  /* 0x000000ff19197812 */ /* 0x000fe400078ec0ff */
[----:B------:R-:W-:Y:S02]  /*f450*/  LEA.HI R34, R3, R0, RZ, 0x1c ;  /* 0x0000000003227211 */ /* 0x000fe400078fe0ff */
[----:B------:R-:W-:-:S02]  /*f460*/  LOP3.LUT R32, R30, 0xff, RZ, 0xc0, !PT ;  /* 0x000000ff1e207812 */ /* 0x000fc400078ec0ff */
[----:B------:R-:W-:Y:S02]  /*f470*/  LOP3.LUT R33, R33, 0xff, RZ, 0xc0, !PT ;  /* 0x000000ff21217812 */ /* 0x000fe400078ec0ff */
[----:B------:R-:W-:Y:S01]  /*f480*/  PRMT R45, R25, 0x7604, R24 ;  /* 0x00007604192d7816 */ /* 0x000fe20000000018 */
[----:B------:R-:W-:Y:S01]  /*f490*/  IMAD.SHL.U32 R24, R34, 0x10, RZ ;  /* 0x0000001022187824 */ /* 0x000fe200078e00ff */
[----:B------:R-:W-:Y:S02]  /*f4a0*/  SHF.R.S32.HI R25, RZ, 0x1f, R34 ;  /* 0x0000001fff197819 */ /* 0x000fe40000011422 */
[----:B------:R-:W-:Y:S02]  /*f4b0*/  PRMT R49, R33, 0x7604, R32 ;  /* 0x0000760421317816 */ /* 0x000fe40000000020 */
[----:B------:R-:W-:Y:S02]  /*f4c0*/  LEA.HI R33, R25, R34, RZ, 0x3 ;  /* 0x0000002219217211 */ /* 0x000fe400078f18ff */
[----:B------:R-:W-:-:S02]  /*f4d0*/  SHF.R.U32.HI R27, RZ, 0x8, R29 ;  /* 0x00000008ff1b7819 */ /* 0x000fc4000001161d */
[----:B------:R-:W-:Y:S01]  /*f4e0*/  LOP3.LUT R24, R209, 0x70, R24, 0xf8, !PT ;  /* 0x00000070d1187812 */ /* 0x000fe200078ef818 */
[----:B------:R-:W-:Y:S01]  /*f4f0*/  IMAD.SHL.U32 R34, R33, 0x800, RZ ;  /* 0x0000080021227824 */ /* 0x000fe200078e00ff */
[----:B------:R-:W-:Y:S02]  /*f500*/  SHF.R.U32.HI R35, RZ, 0x3, R209 ;  /* 0x00000003ff237819 */ /* 0x000fe400000116d1 */
[----:B------:R-:W-:Y:S02]  /*f510*/  LOP3.LUT R26, R29, 0xff, RZ, 0xc0, !PT ;  /* 0x000000ff1d1a7812 */ /* 0x000fe400078ec0ff */
[----:B------:R-:W-:Y:S02]  /*f520*/  LOP3.LUT R27, R27, 0xff, RZ, 0xc0, !PT ;  /* 0x000000ff1b1b7812 */ /* 0x000fe400078ec0ff */
[----:B------:R-:W-:Y:S02]  /*f530*/  LOP3.LUT R33, R24, R35, RZ, 0x3c, !PT ;  /* 0x0000002318217212 */ /* 0x000fe400078e3cff */
[----:B------:R-:W-:-:S02]  /*f540*/  LOP3.LUT R34, R34, 0xffffc000, RZ, 0xc0, !PT ;  /* 0xffffc00022227812 */ /* 0x000fc400078ec0ff */
[----:B------:R-:W-:Y:S02]  /*f550*/  PRMT R46, R27, 0x7604, R26 ;  /* 0x000076041b2e7816 */ /* 0x000fe4000000001a */
[----:B------:R-:W-:Y:S02]  /*f560*/  SHF.R.U32.HI R26, RZ, 0x8, R31 ;  /* 0x00000008ff1a7819 */ /* 0x000fe4000001161f */
[----:B------:R-:W-:Y:S02]  /*f570*/  SHF.R.U32.HI R32, RZ, 0x8, R4 ;  /* 0x00000008ff207819 */ /* 0x000fe40000011604 */
[----:B------:R-:W-:Y:S02]  /*f580*/  IADD3 R33, R33, R34, R212 ;  /* 0x0000002221217210 */ /* 0x000fe40007ffe0d4 */
[----:B------:R-:W-:Y:S02]  /*f590*/  LOP3.LUT R25, R31, 0xff, RZ, 0xc0, !PT ;  /* 0x000000ff1f197812 */ /* 0x000fe400078ec0ff */
[----:B------:R-:W-:Y:S01]  /*f5a0*/  LOP3.LUT R27, R4, 0xff, RZ, 0xc0, !PT ;  /* 0x000000ff041b7812 */ /* 0x000fe200078ec0ff */
[----:B------:R-:W-:Y:S01]  /*f5b0*/  IMAD.IADD R44, R22, 0x1, R33 ;  /* 0x00000001162c7824 */ /* 0x000fe200078e0221 */
[----:B------:R-:W-:-:S02]  /*f5c0*/  LOP3.LUT R26, R26, 0xff, RZ, 0xc0, !PT ;  /* 0x000000ff1a1a7812 */ /* 0x000fc400078ec0ff */
[----:B------:R-:W-:Y:S02]  /*f5d0*/  LOP3.LUT R32, R32, 0xff, RZ, 0xc0, !PT ;  /* 0x000000ff20207812 */ /* 0x000fe400078ec0ff */
[----:B------:R-:W-:Y:S02]  /*f5e0*/  PRMT R48, R26, 0x7604, R25 ;  /* 0x000076041a307816 */ /* 0x000fe40000000019 */
[----:B------:R-:W-:Y:S02]  /*f5f0*/  PRMT R55, R32, 0x7604, R27 ;  /* 0x0000760420377816 */ /* 0x000fe4000000001b */
[----:B------:R-:W0:Y:S01]  /*f600*/  LDS.128 R32, [R44+0x18000] ;  /* 0x018000002c207984 */ /* 0x000e220000000c00 */
[----:B------:R-:W-:Y:S02]  /*f610*/  SHF.R.U32.HI R50, RZ, 0x8, R5 ;  /* 0x00000008ff327819 */ /* 0x000fe40000011605 */
[----:B------:R-:W-:Y:S02]  /*f620*/  SHF.R.U32.HI R53, RZ, 0x8, R6 ;  /* 0x00000008ff357819 */ /* 0x000fe40000011606 */
[----:B------:R-:W-:-:S02]  /*f630*/  LOP3.LUT R47, R5, 0xff, RZ, 0xc0, !PT ;  /* 0x000000ff052f7812 */ /* 0x000fc400078ec0ff */
[----:B------:R-:W-:Y:S02]  /*f640*/  LOP3.LUT R50, R50, 0xff, RZ, 0xc0, !PT ;  /* 0x000000ff32327812 */ /* 0x000fe400078ec0ff */
[----:B------:R-:W-:Y:S02]  /*f650*/  LOP3.LUT R51, R6, 0xff, RZ, 0xc0, !PT ;  /* 0x000000ff06337812 */ /* 0x000fe400078ec0ff */
[----:B------:R-:W-:Y:S02]  /*f660*/  LOP3.LUT R54, R53, 0xff, RZ, 0xc0, !PT ;  /* 0x000000ff35367812 */ /* 0x000fe400078ec0ff */
[----:B------:R-:W-:Y:S02]  /*f670*/  SHF.R.U32.HI R57, RZ, 0x8, R7 ;  /* 0x00000008ff397819 */ /* 0x000fe40000011607 */
[----:B------:R-:W-:Y:S02]  /*f680*/  PRMT R50, R50, 0x7604, R47 ;  /* 0x0000760432327816 */ /* 0x000fe4000000002f */
[----:B------:R-:W-:-:S02]  /*f690*/  SHF.R.U32.HI R47, RZ, 0x10, R29 ;  /* 0x00000010ff2f7819 */ /* 0x000fc4000001161d */
[----:B------:R-:W-:Y:S02]  /*f6a0*/  PRMT R59, R54, 0x7604, R51 ;  /* 0x00007604363b7816 */ /* 0x000fe40000000033 */
[----:B------:R-:W-:Y:S01]  /*f6b0*/  LOP3.LUT R53, R57, 0xff, RZ, 0xc0, !PT ;  /* 0x000000ff39357812 */ /* 0x000fe200078ec0ff */
[----:B------:R-:W-:Y:S01]  /*f6c0*/  IMAD.U32 R47, R47, 0x10000, RZ ;  /* 0x000100002f2f7824 */ /* 0x000fe200078e00ff */
[----:B------:R-:W-:Y:S02]  /*f6d0*/  SHF.R.U32.HI R51, RZ, 0x10, R31 ;  /* 0x00000010ff337819 */ /* 0x000fe4000001161f */
[----:B------:R-:W-:Y:S02]  /*f6e0*/  SHF.R.U32.HI R57, RZ, 0x10, R5 ;  /* 0x00000010ff397819 */ /* 0x000fe40000011605 */
[----:B------:R-:W-:Y:S01]  /*f6f0*/  LOP3.LUT R56, R7, 0xff, RZ, 0xc0, !PT ;  /* 0x000000ff07387812 */ /* 0x000fe200078ec0ff */
[----:B------:R-:W-:Y:S01]  /*f700*/  IMAD.U32 R51, R51, 0x10000, RZ ;  /* 0x0001000033337824 */ /* 0x000fe200078e00ff */
[----:B------:R-:W-:-:S02]  /*f710*/  SHF.L.U32 R57, R57, 0x10, RZ ;  /* 0x0000001039397819 */ /* 0x000fc400000006ff */
[----:B------:R-:W-:Y:S02]  /*f720*/  SHF.R.U32.HI R61, RZ, 0x10, R7 ;  /* 0x00000010ff3d7819 */ /* 0x000fe40000011607 */
[----:B------:R-:W-:Y:S02]  /*f730*/  LOP3.LUT R47, R46, 0xff0000, R47, 0xf8, !PT ;  /* 0x00ff00002e2f7812 */ /* 0x000fe400078ef82f */
[----:B------:R-:W-:Y:S01]  /*f740*/  PRMT R56, R53, 0x7604, R56 ;  /* 0x0000760435387816 */ /* 0x000fe20000000038 */
[----:B------:R-:W-:Y:S01]  /*f750*/  IMAD.U32 R61, R61, 0x10000, RZ ;  /* 0x000100003d3d7824 */ /* 0x000fe200078e00ff */
        /* <DEDUP_REMOVED lines=9> */
[----:B------:R-:W-:Y:S02]  /*f7f0*/  LOP3.LUT R29, R55, 0xff0000, R4, 0xf8, !PT ;  /* 0x00ff0000371d7812 */ /* 0x000fe400078ef804 */
[----:B------:R-:W-:Y:S02]  /*f800*/  LOP3.LUT R28, R49, 0xff000000, R30, 0xf8, !PT ;  /* 0xff000000311c7812 */ /* 0x000fe400078ef81e */
[----:B------:R-:W-:Y:S02]  /*f810*/  F2FP.F16.E4M3.UNPACK_B R60, R59 ;  /* 0x0000003bff3c723e */ /* 0x000fe400020006ff */
[----:B0-----:R-:W-:Y:S02]  /*f820*/  F2FP.F16.E4M3.UNPACK_B R48, R33 ;  /* 0x00000021ff30723e */ /* 0x001fe400020006ff */
[----:B------:R-:W-:Y:S02]  /*f830*/  LOP3.LUT R58, R53, 0xff000000, R31, 0xf8, !PT ;  /* 0xff000000353a7812 */ /* 0x000fe400078ef81f */
[----:B------:R-:W-:-:S02]  /*f840*/  LOP3.LUT R29, R29, 0xff000000, R4, 0xf8, !PT ;  /* 0xff0000001d1d7812 */ /* 0x000fc400078ef804 */
[----:B------:R-:W-:Y:S01]  /*f850*/  LOP3.LUT R4, R47, 0xff000000, R6, 0xf8, !PT ;  /* 0xff0000002f047812 */ /* 0x000fe200078ef806 */
[----:B------:R-:W-:Y:S01]  /*f860*/  HADD2.F32 R6, -RZ, R48.H0_H0 ;  /* 0x20000030ff067230 */ /* 0x000fe20000004100 */
[----:B------:R-:W-:Y:S01]  /*f870*/  LOP3.LUT R62, R61, 0xff000000, R7, 0xf8, !PT ;  /* 0xff0000003d3e7812 */ /* 0x000fe200078ef807 */
[----:B------:R-:W-:Y:S01]  /*f880*/  HADD2.F32 R61, -RZ, R60.H0_H0 ;  /* 0x2000003cff3d7230 */ /* 0x000fe20000004100 */
[-C--:B------:R-:W-:Y:S01]  /*f890*/  F2FP.F16.E4M3.UNPACK_B R30, R32.reuse ;  /* 0x00000020ff1e723e */ /* 0x080fe200020006ff */
[----:B------:R-:W-:Y:S01]  /*f8a0*/  HADD2.F32 R48, -RZ, R48.H1_H1 ;  /* 0x30000030ff307230 */ /* 0x000fe20000004100 */
[----:B------:R-:W-:Y:S02]  /*f8b0*/  F2FP.F16.E4M3.UNPACK_B R53, R32.H1 ;  /* 0x00000020ff35723e */ /* 0x000fe400030006ff */
[----:B------:R-:W-:Y:S01]  /*f8c0*/  F2FP.F16.E4M3.UNPACK_B R50, R33.H1 ;  /* 0x00000021ff32723e */ /* 0x000fe200030006ff */
[----:B------:R-:W-:Y:S01]  /*f8d0*/  FMUL.FTZ R32, R6, R61 ;  /* 0x0000003d06207220 */ /* 0x000fe20000410000 */
[----:B------:R-:W-:-:S02]  /*f8e0*/  F2FP.F16.E4M3.UNPACK_B R59, R59.H1 ;  /* 0x0000003bff3b723e */ /* 0x000fc400030006ff */
[-C--:B------:R-:W-:Y:S02]  /*f8f0*/  F2FP.F16.E4M3.UNPACK_B R55, R35.reuse ;  /* 0x00000023ff37723e */ /* 0x080fe400020006ff */
[----:B------:R-:W-:Y:S02]  /*f900*/  F2FP.F16.E4M3.UNPACK_B R57, R35.H1 ;  /* 0x00000023ff39723e */ /* 0x000fe400030006ff */
[-C--:B------:R-:W-:Y:S02]  /*f910*/  F2FP.F16.E4M3.UNPACK_B R7, R34.reuse ;  /* 0x00000022ff07723e */ /* 0x080fe400020006ff */
[----:B------:R-:W-:Y:S01]  /*f920*/  F2FP.F16.E4M3.UNPACK_B R34, R34.H1 ;  /* 0x00000022ff22723e */ /* 0x000fe200030006ff */
[----:B--2---:R-:W0:Y:S02]  /*f930*/  LDS.128 R24, [R71+0x18000] ;  /* 0x0180000047187984 */ /* 0x004e240000000c00 */
[-C--:B0-----:R-:W-:Y:S02]  /*f940*/  F2FP.F16.E4M3.UNPACK_B R49, R27.reuse ;  /* 0x0000001bff31723e */ /* 0x081fe400020006ff */
[----:B------:R-:W-:-:S02]  /*f950*/  F2FP.F16.E4M3.UNPACK_B R56, R27.H1 ;  /* 0x0000001bff38723e */ /* 0x000fc400030006ff */
[-C--:B------:R-:W-:Y:S02]  /*f960*/  F2FP.F16.E4M3.UNPACK_B R27, R24.reuse ;  /* 0x00000018ff1b723e */ /* 0x080fe400020006ff */
[----:B------:R-:W-:Y:S02]  /*f970*/  F2FP.F16.E4M3.UNPACK_B R46, R24.H1 ;  /* 0x00000018ff2e723e */ /* 0x000fe400030006ff */
[----:B------:R-:W-:Y:S02]  /*f980*/  F2FP.F16.E4M3.UNPACK_B R24, R51 ;  /* 0x00000033ff18723e */ /* 0x000fe400020006ff */
[-C--:B------:R-:W-:Y:S02]  /*f990*/  F2FP.F16.E4M3.UNPACK_B R31, R25.reuse ;  /* 0x00000019ff1f723e */ /* 0x080fe400020006ff */
[----:B------:R-:W-:Y:S01]  /*f9a0*/  F2FP.F16.E4M3.UNPACK_B R47, R25.H1 ;  /* 0x00000019ff2f723e */ /* 0x000fe200030006ff */
[--C-:B------:R-:W-:Y:S01]  /*f9b0*/  HADD2.F32 R54, -RZ, R24.reuse.H0_H0 ;  /* 0x20000018ff367230 */ /* 0x100fe20000004100 */
[----:B------:R-:W-:Y:S01]  /*f9c0*/  F2FP.F16.E4M3.UNPACK_B R51, R51.H1 ;  /* 0x00000033ff33723e */ /* 0x000fe200030006ff */
[----:B------:R-:W-:Y:S01]  /*f9d0*/  HADD2.F32 R25, -RZ, R31.H0_H0 ;  /* 0x2000001fff197230 */ /* 0x000fe20000004100 */
[----:B------:R-:W-:Y:S01]  /*f9e0*/  F2FP.F16.E4M3.UNPACK_B R5, R26 ;  /* 0x0000001aff05723e */ /* 0x000fe200020006ff */
[----:B------:R-:W-:-:S02]  /*f9f0*/  HADD2.F32 R35, -RZ, R24.H1_H1 ;  /* 0x30000018ff237230 */ /* 0x000fc40000004100 */
[-C--:B------:R-:W-:Y:S01]  /*fa00*/  FMUL.FTZ R64, R6, R54.reuse ;  /* 0x0000003606407220 */ /* 0x080fe20000410000 */
[----:B------:R-:W-:Y:S02]  /*fa10*/  HADD2.F32 R24, -RZ, R31.H1_H1 ;  /* 0x3000001fff187230 */ /* 0x000fe40000004100 */
[C---:B------:R-:W-:Y:S01]  /*fa20*/  FFMA.FTZ R6, R25.reuse, R54, -R32 ;  /* 0x0000003619067223 */ /* 0x040fe20000010820 */
[----:B------:R-:W-:Y:S02]  /*fa30*/  HADD2.F32 R54, -RZ, R59.H0_H0 ;  /* 0x2000003bff367230 */ /* 0x000fe40000004100 */
[----:B------:R-:W-:Y:S01]  /*fa40*/  FFMA.FTZ R25, R25, R61, R64 ;  /* 0x0000003d19197223 */ /* 0x000fe20000010040 */
[----:B------:R-:W-:Y:S01]  /*fa50*/  HADD2.F32 R31, -RZ, R50.H0_H0 ;  /* 0x20000032ff1f7230 */ /* 0x000fe20000004100 */
[----:B------:R-:W-:Y:S01]  /*fa60*/  F2FP.F16.E4M3.UNPACK_B R26, R26.H1 ;  /* 0x0000001aff1a723e */ /* 0x000fe200030006ff */
[----:B------:R-:W-:Y:S02]  /*fa70*/  HADD2.F32 R32, -RZ, R51.H0_H0 ;  /* 0x20000033ff207230 */ /* 0x000fe40000004100 */
[----:B------:R-:W-:-:S02]  /*fa80*/  HADD2.F32 R61, -RZ, R60.H1_H1 ;  /* 0x3000003cff3d7230 */ /* 0x000fc40000004100 */
[C---:B------:R-:W-:Y:S01]  /*fa90*/  FMUL.FTZ R60, R31.reuse, R54 ;  /* 0x000000361f3c7220 */ /* 0x040fe20000410000 */
[----:B------:R-:W-:Y:S02]  /*faa0*/  HADD2.F32 R33, -RZ, R47.H0_H0 ;  /* 0x2000002fff217230 */ /* 0x000fe40000004100 */
[-C--:B------:R-:W-:Y:S01]  /*fab0*/  FMUL.FTZ R65, R31, R32.reuse ;  /* 0x000000201f417220 */ /* 0x080fe20000410000 */
[----:B------:R-:W-:Y:S02]  /*fac0*/  HADD2.F32 R59, -RZ, R59.H1_H1 ;  /* 0x3000003bff3b7230 */ /* 0x000fe40000004100 */
[C---:B------:R-:W-:Y:S01]  /*fad0*/  FMUL.FTZ R63, R48.reuse, R61 ;  /* 0x0000003d303f7220 */ /* 0x040fe20000410000 */
[-C--:B------:R-:W-:Y:S01]  /*fae0*/  FMUL.FTZ R48, R48, R35.reuse ;  /* 0x0000002330307220 */ /* 0x080fe20000410000 */
[C---:B------:R-:W-:Y:S01]  /*faf0*/  FFMA.FTZ R32, R33.reuse, R32, -R60 ;  /* 0x0000002021207223 */ /* 0x040fe2000001083c */
[----:B------:R-:W-:Y:S01]  /*fb00*/  FFMA.FTZ R33, R33, R54, R65 ;  /* 0x0000003621217223 */ /* 0x000fe20000010041 */
[C---:B------:R-:W-:Y:S01]  /*fb10*/  FFMA.FTZ R31, R24.reuse, R35, -R63 ;  /* 0x00000023181f7223 */ /* 0x040fe2000001083f */
[----:B------:R-:W-:Y:S01]  /*fb20*/  F2FP.F16.E4M3.UNPACK_B R54, R58 ;  /* 0x0000003aff36723e */ /* 0x000fe200020006ff */
[----:B------:R-:W-:Y:S01]  /*fb30*/  FFMA.FTZ R24, R24, R61, R48 ;  /* 0x0000003d18187223 */ /* 0x000fe20000010030 */
[----:B------:R-:W-:Y:S01]  /*fb40*/  F2FP.F16.E4M3.UNPACK_B R61, R62 ;  /* 0x0000003eff3d723e */ /* 0x000fe200020006ff */
[----:B------:R-:W-:Y:S01]  /*fb50*/  HADD2.F32 R50, -RZ, R50.H1_H1 ;  /* 0x30000032ff327230 */ /* 0x000fe20000004100 */
[----:B------:R-:W-:Y:S01]  /*fb60*/  F2FP.F16.E4M3.UNPACK_B R58, R58.H1 ;  /* 0x0000003aff3a723e */ /* 0x000fe200030006ff */
[----:B------:R-:W-:-:S02]  /*fb70*/  HADD2.F32 R48, -RZ, R51.H1_H1 ;  /* 0x30000033ff307230 */ /* 0x000fc40000004100 */
[----:B------:R-:W-:Y:S02]  /*fb80*/  HADD2.F32 R35, -RZ, R55.H0_H0 ;  /* 0x20000037ff237230 */ /* 0x000fe40000004100 */
[C---:B------:R-:W-:Y:S01]  /*fb90*/  FMUL.FTZ R66, R50.reuse, R59 ;  /* 0x0000003b32427220 */ /* 0x040fe20000410000 */
[----:B------:R-:W-:Y:S02]  /*fba0*/  HADD2.F32 R60, -RZ, R54.H0_H0 ;  /* 0x20000036ff3c7230 */ /* 0x000fe40000004100 */
[----:B------:R-:W-:Y:S01]  /*fbb0*/  FMUL.FTZ R50, R50, R48 ;  /* 0x0000003032327220 */ /* 0x000fe20000410000 */
[----:B------:R-:W-:Y:S02]  /*fbc0*/  HADD2.F32 R64, -RZ, R61.H0_H0 ;  /* 0x2000003dff407230 */ /* 0x000fe40000004100 */
[----:B------:R-:W-:Y:S02]  /*fbd0*/  HADD2.F32 R47, -RZ, R47.H1_H1 ;  /* 0x3000002fff2f7230 */ /* 0x000fe40000004100 */
[----:B------:R-:W-:Y:S01]  /*fbe0*/  FMUL.FTZ R63, R35, R60 ;  /* 0x0000003c233f7220 */ /* 0x000fe20000410000 */
[----:B------:R-:W-:-:S02]  /*fbf0*/  HADD2.F32 R51, -RZ, R49.H0_H0 ;  /* 0x20000031ff337230 */ /* 0x000fc40000004100 */
[----:B------:R-:W-:Y:S01]  /*fc00*/  FMUL.FTZ R68, R35, R64 ;  /* 0x0000004023447220 */ /* 0x000fe20000410000 */
[----:B------:R-:W-:Y:S02]  /*fc10*/  HADD2.F32 R61, -RZ, R61.H1_H1 ;  /* 0x3000003dff3d7230 */ /* 0x000fe40000004100 */
[C---:B------:R-:W-:Y:S01]  /*fc20*/  FFMA.FTZ R35, R47.reuse, R48, -R66 ;  /* 0x000000302f237223 */ /* 0x040fe20000010842 */
[----:B------:R-:W-:Y:S01]  /*fc30*/  FFMA.FTZ R50, R47, R59, R50 ;  /* 0x0000003b2f327223 */ /* 0x000fe20000010032 */
[C---:B------:R-:W-:Y:S01]  /*fc40*/  FFMA.FTZ R47, R51.reuse, R64, R63 ;  /* 0x00000040332f7223 */ /* 0x040fe2000001003f */
[----:B------:R-:W-:Y:S01]  /*fc50*/  F2FP.F16.E4M3.UNPACK_B R64, R62.H1 ;  /* 0x0000003eff40723e */ /* 0x000fe200030006ff */
[----:B------:R-:W-:Y:S02]  /*fc60*/  HADD2.F32 R59, -RZ, R54.H1_H1 ;  /* 0x30000036ff3b7230 */ /* 0x000fe40000004100 */
[----:B------:R-:W-:Y:S01]  /*fc70*/  FFMA.FTZ R48, R51, R60, -R68 ;  /* 0x0000003c33307223 */ /* 0x000fe20000010844 */
[----:B------:R-:W-:Y:S01]  /*fc80*/  HADD2.F32 R54, -RZ, R49.H1_H1 ;  /* 0x30000031ff367230 */ /* 0x000fe20000004100 */
[----:B------:R-:W-:Y:S01]  /*fc90*/  F2FP.SATFINITE.E4M3.F32.PACK_AB_MERGE_C R33, R50, R33, RZ ;  /* 0x000000213221723e */ /* 0x000fe200048070ff */
[----:B------:R-:W-:-:S02]  /*fca0*/  HADD2.F32 R49, -RZ, R55.H1_H1 ;  /* 0x30000037ff317230 */ /* 0x000fc40000004100 */
[----:B------:R-:W-:Y:S01]  /*fcb0*/  HADD2.F32 R62, -RZ, R64.H0_H0 ;  /* 0x20000040ff3e7230 */ /* 0x000fe20000004100 */
[----:B------:R-:W-:Y:S01]  /*fcc0*/  F2FP.SATFINITE.E4M3.F32.PACK_AB_MERGE_C R25, R24, R25, R33 ;  /* 0x000000191819723e */ /* 0x000fe20004807021 */
[----:B------:R-:W-:Y:S02]  /*fcd0*/  HADD2.F32 R51, -RZ, R57.H0_H0 ;  /* 0x20000039ff337230 */ /* 0x000fe40000004100 */
[C---:B------:R-:W-:Y:S01]  /*fce0*/  FMUL.FTZ R63, R49.reuse, R61 ;  /* 0x0000003d313f7220 */ /* 0x040fe20000410000 */
[----:B------:R-:W-:Y:S02]  /*fcf0*/  HADD2.F32 R60, -RZ, R58.H0_H0 ;  /* 0x2000003aff3c7230 */ /* 0x000fe40000004100 */
[-C--:B------:R-:W-:Y:S01]  /*fd00*/  FMUL.FTZ R66, R49, R59.reuse ;  /* 0x0000003b31427220 */ /* 0x080fe20000410000 */
[----:B------:R-:W-:Y:S02]  /*fd10*/  HADD2.F32 R55, -RZ, R56.H0_H0 ;  /* 0x20000038ff377230 */ /* 0x000fe40000004100 */
[C---:B------:R-:W-:Y:S01]  /*fd20*/  FMUL.FTZ R68, R51.reuse, R62 ;  /* 0x0000003e33447220 */ /* 0x040fe20000410000 */
[----:B------:R-:W-:Y:S01]  /*fd30*/  FFMA.FTZ R49, R54, R59, -R63 ;  /* 0x0000003b36317223 */ /* 0x000fe2000001083f */
[-C--:B------:R-:W-:Y:S01]  /*fd40*/  FMUL.FTZ R65, R51, R60.reuse ;  /* 0x0000003c33417220 */ /* 0x080fe20000410000 */
[----:B------:R-:W-:Y:S01]  /*fd50*/  F2FP.F16.E4M3.UNPACK_B R63, R29.H1 ;  /* 0x0000001dff3f723e */ /* 0x000fe200030006ff */
[C---:B------:R-:W-:Y:S01]  /*fd60*/  FFMA.FTZ R51, R55.reuse, R60, -R68 ;  /* 0x0000003c37337223 */ /* 0x040fe20000010844 */
[----:B------:R-:W-:Y:S01]  /*fd70*/  F2FP.F16.E4M3.UNPACK_B R60, R45.H1 ;  /* 0x0000002dff3c723e */ /* 0x000fe200030006ff */
[----:B------:R-:W-:Y:S01]  /*fd80*/  FFMA.FTZ R55, R55, R62, R65 ;  /* 0x0000003e37377223 */ /* 0x000fe20000010041 */
[----:B------:R-:W-:-:S02]  /*fd90*/  HADD2.F32 R62, -RZ, R58.H1_H1 ;  /* 0x3000003aff3e7230 */ /* 0x000fc40000004100 */
[----:B------:R-:W-:Y:S01]  /*fda0*/  FFMA.FTZ R54, R54, R61, R66 ;  /* 0x0000003d36367223 */ /* 0x000fe20000010042 */
[----:B------:R-:W-:Y:S02]  /*fdb0*/  HADD2.F32 R65, -RZ, R64.H1_H1 ;  /* 0x30000040ff417230 */ /* 0x000fe40000004100 */
[----:B------:R-:W-:Y:S02]  /*fdc0*/  HADD2.F32 R58, -RZ, R56.H1_H1 ;  /* 0x30000038ff3a7230 */ /* 0x000fe40000004100 */
[----:B------:R-:W-:Y:S02]  /*fdd0*/  HADD2.F32 R64, -RZ, R63.H0_H0 ;  /* 0x2000003fff407230 */ /* 0x000fe40000004100 */
[----:B------:R-:W-:Y:S02]  /*fde0*/  HADD2.F32 R56, -RZ, R53.H0_H0 ;  /* 0x20000035ff387230 */ /* 0x000fe40000004100 */
[----:B------:R-:W-:Y:S02]  /*fdf0*/  HADD2.F32 R57, -RZ, R57.H1_H1 ;  /* 0x30000039ff397230 */ /* 0x000fe40000004100 */
[----:B------:R-:W-:-:S02]  /*fe00*/  HADD2.F32 R61, -RZ, R60.H0_H0 ;  /* 0x2000003cff3d7230 */ /* 0x000fc40000004100 */
[C---:B------:R-:W-:Y:S01]  /*fe10*/  FMUL.FTZ R66, R56.reuse, R64 ;  /* 0x0000004038427220 */ /* 0x040fe20000410000 */
[----:B------:R-:W-:Y:S02]  /*fe20*/  HADD2.F32 R59, -RZ, R46.H0_H0 ;  /* 0x2000002eff3b7230 */ /* 0x000fe40000004100 */
[C---:B------:R-:W-:Y:S01]  /*fe30*/  FMUL.FTZ R69, R57.reuse, R65 ;  /* 0x0000004139457220 */ /* 0x040fe20000410000 */
[-C--:B------:R-:W-:Y:S01]  /*fe40*/  FMUL.FTZ R68, R57, R62.reuse ;  /* 0x0000003e39447220 */ /* 0x080fe20000410000 */
[-C--:B------:R-:W-:Y:S01]  /*fe50*/  FMUL.FTZ R67, R56, R61.reuse ;  /* 0x0000003d38437220 */ /* 0x080fe20000410000 */
[----:B------:R-:W-:Y:S02]  /*fe60*/  HADD2.F32 R63, -RZ, R63.H1_H1 ;  /* 0x3000003fff3f7230 */ /* 0x000fe40000004100 */
[----:B------:R-:W-:Y:S01]  /*fe70*/  FFMA.FTZ R57, R59, R61, -R66 ;  /* 0x0000003d3b397223 */ /* 0x000fe20000010842 */
[----:B------:R-:W-:Y:S01]  /*fe80*/  FFMA.FTZ R56, R58, R62, -R69 ;  /* 0x0000003e3a387223 */ /* 0x000fe20000010845 */
[----:B------:R-:W-:Y:S01]  /*fe90*/  HADD2.F32 R53, -RZ, R53.H1_H1 ;  /* 0x30000035ff357230 */ /* 0x000fe20000004100 */
[----:B------:R-:W-:Y:S01]  /*fea0*/  F2FP.F16.E4M3.UNPACK_B R62, R29 ;  /* 0x0000001dff3e723e */ /* 0x000fe200020006ff */
[----:B------:R-:W-:-:S02]  /*feb0*/  HADD2.F32 R61, -RZ, R60.H1_H1 ;  /* 0x3000003cff3d7230 */ /* 0x000fc40000004100 */
[----:B------:R-:W-:Y:S01]  /*fec0*/  FFMA.FTZ R59, R59, R64, R67 ;  /* 0x000000403b3b7223 */ /* 0x000fe20000010043 */
[----:B------:R-:W-:Y:S01]  /*fed0*/  HADD2.F32 R46, -RZ, R46.H1_H1 ;  /* 0x3000002eff2e7230 */ /* 0x000fe20000004100 */
[----:B------:R-:W-:Y:S01]  /*fee0*/  F2FP.F16.E4M3.UNPACK_B R60, R45 ;  /* 0x0000002dff3c723e */ /* 0x000fe200020006ff */
[C---:B------:R-:W-:Y:S01]  /*fef0*/  FMUL.FTZ R29, R53.reuse, R63 ;  /* 0x0000003f351d7220 */ /* 0x040fe20000410000 */
[----:B------:R-:W-:Y:S01]  /*ff00*/  FMUL.FTZ R66, R53, R61 ;  /* 0x0000003d35427220 */ /* 0x000fe20000410000 */
[----:B------:R-:W-:Y:S02]  /*ff10*/  HADD2.F32 R64, -RZ, R62.H0_H0 ;  /* 0x2000003eff407230 */ /* 0x000fe40000004100 */
[----:B------:R-:W-:Y:S01]  /*ff20*/  FFMA.FTZ R58, R58, R65, R68 ;  /* 0x000000413a3a7223 */ /* 0x000fe20000010044 */
[----:B------:R-:W-:Y:S02]  /*ff30*/  HADD2.F32 R45, -RZ, R30.H0_H0 ;  /* 0x2000001eff2d7230 */ /* 0x000fe40000004100 */
[C---:B------:R-:W-:Y:S01]  /*ff40*/  FFMA.FTZ R72, R46.reuse, R61, -R29 ;  /* 0x0000003d2e487223 */ /* 0x040fe2000001081d */
[----:B------:R-:W-:Y:S01]  /*ff50*/  FFMA.FTZ R74, R46, R63, R66 ;  /* 0x0000003f2e4a7223 */ /* 0x000fe20000010042 */
[----:B------:R-:W-:-:S02]  /*ff60*/  HADD2.F32 R46, -RZ, R60.H0_H0 ;  /* 0x2000003cff2e7230 */ /* 0x000fc40000004100 */
[--C-:B------:R-:W-:Y:S02]  /*ff70*/  HADD2.F32 R29, -RZ, R27.reuse.H0_H0 ;  /* 0x2000001bff1d7230 */ /* 0x100fe40000004100 */
[C---:B------:R-:W-:Y:S01]  /*ff80*/  FMUL.FTZ R66, R45.reuse, R64 ;  /* 0x000000402d427220 */ /* 0x040fe20000410000 */
[----:B------:R-:W-:Y:S02]  /*ff90*/  HADD2.F32 R62, -RZ, R62.H1_H1 ;  /* 0x3000003eff3e7230 */ /* 0x000fe40000004100 */
[-C--:B------:R-:W-:Y:S01]  /*ffa0*/  FMUL.FTZ R68, R45, R46.reuse ;  /* 0x0000002e2d447220 */ /* 0x080fe20000410000 */
[----:B------:R-:W-:Y:S02]  /*ffb0*/  HADD2.F32 R30, -RZ, R30.H1_H1 ;  /* 0x3000001eff1e7230 */ /* 0x000fe40000004100 */
[----:B------:R-:W-:Y:S01]  /*ffc0*/  FFMA.FTZ R66, R29, R46, -R66 ;  /* 0x0000002e1d427223 */ /* 0x000fe20000010842 */
[----:B------:R-:W-:Y:S01]  /*ffd0*/  HADD2.F32 R60, -RZ, R60.H1_H1 ;  /* 0x3000003cff3c7230 */ /* 0x000fe20000004100 */
[----:B------:R-:W-:Y:S01]  /*ffe0*/  F2FP.F16.E4M3.UNPACK_B R46, R4.H1 ;  /* 0x00000004ff2e723e */ /* 0x000fe200030006ff */
[----:B------:R-:W-:-:S02]  /*fff0*/  HADD2.F32 R27, -RZ, R27.H1_H1 ;  /* 0x3000001bff1b7230 */ /* 0x000fc40000004100 */
[C---:B------:R-:W-:Y:S01]  /*10000*/  FMUL.FTZ R70, R30.reuse, R62 ;  /* 0x0000003e1e467220 */ /* 0x040fe20000410000 */
[----:B------:R-:W-:Y:S01]  /*10010*/  F2FP.F16.E4M3.UNPACK_B R45, R28.H1 ;  /* 0x0000001cff2d723e */ /* 0x000fe200030006ff */
[----:B------:R-:W-:Y:S01]  /*10020*/  FMUL.FTZ R53, R30, R60 ;  /* 0x0000003c1e357220 */ /* 0x000fe20000410000 */
[----:B------:R-:W-:Y:S01]  /*10030*/  FFMA.FTZ R68, R29, R64, R68 ;  /* 0x000000401d447223 */ /* 0x000fe20000010044 */
[C---:B------:R-:W-:Y:S01]  /*10040*/  FFMA.FTZ R61, R27.reuse, R60, -R70 ;  /* 0x0000003c1b3d7223 */ /* 0x040fe20000010846 */
[----:B------:R-:W-:Y:S02]  /*10050*/  HADD2.F32 R60, -RZ, R46.H0_H0 ;  /* 0x2000002eff3c7230 */ /* 0x000fe40000004100 */
[----:B------:R-:W-:Y:S01]  /*10060*/  FFMA.FTZ R63, R27, R62, R53 ;  /* 0x0000003e1b3f7223 */ /* 0x000fe20000010035 */
[----:B------:R-:W-:Y:S01]  /*10070*/  HADD2.F32 R29, -RZ, R34.H0_H0 ;  /* 0x20000022ff1d7230 */ /* 0x000fe20000004100 */
[----:B------:R-:W-:Y:S01]  /*10080*/  F2FP.F16.E4M3.UNPACK_B R4, R4 ;  /* 0x00000004ff04723e */ /* 0x000fe200020006ff */
[----:B------:R-:W-:Y:S01]  /*10090*/  HADD2.F32 R30, -RZ, R45.H0_H0 ;  /* 0x2000002dff1e7230 */ /* 0x000fe20000004100 */
[----:B------:R-:W-:Y:S01]  /*100a0*/  F2FP.F16.E4M3.UNPACK_B R28, R28 ;  /* 0x0000001cff1c723e */ /* 0x000fe200020006ff */
[----:B------:R-:W-:-:S02]  /*100b0*/  HADD2.F32 R53, -RZ, R46.H1_H1 ;  /* 0x3000002eff357230 */ /* 0x000fc40000004100 */
[C---:B------:R-:W-:Y:S01]  /*100c0*/  FMUL.FTZ R62, R29.reuse, R60 ;  /* 0x0000003c1d3e7220 */ /* 0x040fe20000410000 */
[----:B------:R-:W-:Y:S02]  /*100d0*/  HADD2.F32 R34, -RZ, R34.H1_H1 ;  /* 0x30000022ff227230 */ /* 0x000fe40000004100 */
[----:B------:R-:W-:Y:S01]  /*100e0*/  FMUL.FTZ R46, R29, R30 ;  /* 0x0000001e1d2e7220 */ /* 0x000fe20000410000 */
[----:B------:R-:W-:Y:S01]  /*100f0*/  HADD2.F32 R45, -RZ, R45.H1_H1 ;  /* 0x3000002dff2d7230 */ /* 0x000fe20000004100 */
[----:B------:R-:W-:Y:S01]  /*10100*/  F2FP.SATFINITE.E4M3.F32.PACK_AB_MERGE_C R59, R74, R59, RZ ;  /* 0x0000003b4a3b723e */ /* 0x000fe200048070ff */
[--C-:B------:R-:W-:Y:S02]  /*10110*/  HADD2.F32 R27, -RZ, R26.reuse.H0_H0 ;  /* 0x2000001aff1b7230 */ /* 0x100fe40000004100 */
[C---:B------:R-:W-:Y:S01]  /*10120*/  FMUL.FTZ R29, R34.reuse, R53 ;  /* 0x00000035221d7220 */ /* 0x040fe20000410000 */
[----:B------:R-:W-:Y:S02]  /*10130*/  HADD2.F32 R26, -RZ, R26.H1_H1 ;  /* 0x3000001aff1a7230 */ /* 0x000fe40000004100 */
[-C--:B------:R-:W-:Y:S01]  /*10140*/  FMUL.FTZ R34, R34, R45.reuse ;  /* 0x0000002d22227220 */ /* 0x080fe20000410000 */
[----:B------:R-:W-:Y:S01]  /*10150*/  F2FP.SATFINITE.E4M3.F32.PACK_AB_MERGE_C R24, R63, R68, R59 ;  /* 0x000000443f18723e */ /* 0x000fe2000480703b */
[C---:B------:R-:W-:Y:S01]  /*10160*/  FFMA.FTZ R62, R27.reuse, R30, -R62 ;  /* 0x0000001e1b3e7223 */ /* 0x040fe2000001083e */
[----:B------:R-:W-:Y:S01]  /*10170*/  FFMA.FTZ R46, R27, R60, R46 ;  /* 0x0000003c1b2e7223 */ /* 0x000fe2000001002e */
[C---:B------:R-:W-:Y:S01]  /*10180*/  FFMA.FTZ R65, R26.reuse, R45, -R29 ;  /* 0x0000002d1a417223 */ /* 0x040fe2000001081d */
[----:B------:R-:W-:Y:S01]  /*10190*/  FFMA.FTZ R53, R26, R53, R34 ;  /* 0x000000351a357223 */ /* 0x000fe20000010022 */
[----:B------:R-:W-:-:S02]  /*101a0*/  HADD2.F32 R29, -RZ, R4.H0_H0 ;  /* 0x20000004ff1d7230 */ /* 0x000fc40000004100 */
[--C-:B------:R-:W-:Y:S01]  /*101b0*/  HADD2.F32 R26, -RZ, R7.reuse.H0_H0 ;  /* 0x20000007ff1a7230 */ /* 0x100fe20000004100 */
[----:B------:R-:W-:Y:S01]  /*101c0*/  F2FP.SATFINITE.E4M3.F32.PACK_AB_MERGE_C R62, R65, R62, RZ ;  /* 0x0000003e413e723e */ /* 0x000fe200048070ff */
[----:B------:R-:W-:Y:S01]  /*101d0*/  HADD2.F32 R27, -RZ, R28.H0_H0 ;  /* 0x2000001cff1b7230 */ /* 0x000fe20000004100 */
[----:B------:R-:W-:Y:S01]  /*101e0*/  F2FP.SATFINITE.E4M3.F32.PACK_AB_MERGE_C R46, R53, R46, RZ ;  /* 0x0000002e352e723e */ /* 0x000fe200048070ff */
[----:B------:R-:W-:Y:S02]  /*101f0*/  HADD2.F32 R30, -RZ, R4.H1_H1 ;  /* 0x30000004ff1e7230 */ /* 0x000fe40000004100 */
[C---:B------:R-:W-:Y:S01]  /*10200*/  FMUL.FTZ R45, R26.reuse, R29 ;  /* 0x0000001d1a2d7220 */ /* 0x040fe20000410000 */
[----:B------:R-:W-:Y:S02]  /*10210*/  HADD2.F32 R7, -RZ, R7.H1_H1 ;  /* 0x30000007ff077230 */ /* 0x000fe40000004100 */
[----:B------:R-:W-:Y:S01]  /*10220*/  FMUL.FTZ R26, R26, R27 ;  /* 0x0000001b1a1a7220 */ /* 0x000fe20000410000 */
[----:B------:R-:W-:-:S02]  /*10230*/  HADD2.F32 R28, -RZ, R28.H1_H1 ;  /* 0x3000001cff1c7230 */ /* 0x000fc40000004100 */
[--C-:B------:R-:W-:Y:S02]  /*10240*/  HADD2.F32 R4, -RZ, R5.reuse.H0_H0 ;  /* 0x20000005ff047230 */ /* 0x100fe40000004100 */
[C---:B------:R-:W-:Y:S01]  /*10250*/  FMUL.FTZ R34, R7.reuse, R30 ;  /* 0x0000001e07227220 */ /* 0x040fe20000410000 */
[----:B------:R-:W-:Y:S02]  /*10260*/  HADD2.F32 R5, -RZ, R5.H1_H1 ;  /* 0x30000005ff057230 */ /* 0x000fe40000004100 */
[-C--:B------:R-:W-:Y:S01]  /*10270*/  FMUL.FTZ R7, R7, R28.reuse ;  /* 0x0000001c07077220 */ /* 0x080fe20000410000 */
[C---:B------:R-:W-:Y:S01]  /*10280*/  FFMA.FTZ R26, R4.reuse, R29, R26 ;  /* 0x0000001d041a7223 */ /* 0x040fe2000001001a */
[----:B------:R-:W-:Y:S01]  /*10290*/  FFMA.FTZ R45, R4, R27, -R45 ;  /* 0x0000001b042d7223 */ /* 0x000fe2000001082d */
        /* <DEDUP_REMOVED lines=9> */
[----:B------:R-:W-:Y:S02]  /*10330*/  F2FP.SATFINITE.E4M3.F32.PACK_AB_MERGE_C R6, R34, R45, R62 ;  /* 0x0000002d2206723e */ /* 0x000fe4000480703e */
[----:B------:R-:W-:Y:S02]  /*10340*/  F2FP.SATFINITE.E4M3.F32.PACK_AB_MERGE_C R27, R54, R47, R27 ;  /* 0x0000002f361b723e */ /* 0x000fe4000480701b */
[----:B------:R-:W-:Y:S01]  /*10350*/  F2FP.SATFINITE.E4M3.F32.PACK_AB_MERGE_C R26, R29, R26, R46 ;  /* 0x0000001a1d1a723e */ /* 0x000fe2000480702e */
[----:B------:R2:W-:Y:S04]  /*10360*/  STS.128 [R71+0x18000], R4 ;  /* 0x0180000447007388 */ /* 0x0005e80000000c00 */
[----:B------:R2:W-:Y:S02]  /*10370*/  STS.128 [R44+0x18000], R24 ;  /* 0x018000182c007388 */ /* 0x0005e40000000c00 */
.L_x_1907:
[----:B------:R-:W-:Y:S05]  /*10380*/  BSYNC B1 ;  /* 0x0000000000017941 */ /* 0x000fea0003800000 */
.L_x_1906:
[----:B------:R-:W-:Y:S04]  /*10390*/  BSSY B1, `(.L_x_1908) ;  /* 0x0000108000017945 */ /* 0x000fe80003800000 */
[----:B------:R-:W-:Y:S05]  /*103a0*/  @P1 BRA `(.L_x_1909) ;  /* 0x0000001000181947 */ /* 0x000fea0003800000 */
[----:B------:R-:W3:Y:S01]  /*103b0*/  LDL R61, [R1+0x7c] ;  /* 0x00007c00013d7983 */ /* 0x000ee20000100800 */
[----:B--2--5:R-:W-:Y:S01]  /*103c0*/  SHF.R.S32.HI R7, RZ, 0x1f, R52 ;  /* 0x0000001fff077819 */ /* 0x024fe20000011434 */
[----:B------:R-:W-:Y:S01]  /*103d0*/  IMAD.SHL.U32 R5, R52, 0x80, RZ ;  /* 0x0000008034057824 */ /* 0x000fe200078e00ff */
[----:B01----:R-:W-:Y:S02]  /*103e0*/  LEA.HI R25, R3, R0, RZ, 0x1c ;  /* 0x0000000003197211 */ /* 0x003fe400078fe0ff */
[----:B------:R-:W-:Y:S02]  /*103f0*/  LEA.HI R52, R7, R52, RZ, 0x3 ;  /* 0x0000003407347211 */ /* 0x000fe400078f18ff */
[----:B------:R-:W-:Y:S01]  /*10400*/  SHF.R.U32.HI R7, RZ, 0x8, R21 ;  /* 0x00000008ff077819 */ /* 0x000fe20000011615 */
[----:B------:R-:W-:Y:S01]  /*10410*/  IMAD.SHL.U32 R26, R25, 0x10, RZ ;  /* 0x00000010191a7824 */ /* 0x000fe200078e00ff */
[----:B------:R-:W-:Y:S01]  /*10420*/  SHF.R.S32.HI R28, RZ, 0x1f, R25 ;  /* 0x0000001fff1c7819 */ /* 0x000fe20000011419 */
[----:B------:R-:W-:Y:S01]  /*10430*/  IMAD.SHL.U32 R52, R52, 0x80, RZ ;  /* 0x0000008034347824 */ /* 0x000fe200078e00ff */
[----:B------:R-:W-:-:S02]  /*10440*/  SHF.R.U32.HI R4, RZ, 0x8, R20 ;  /* 0x00000008ff047819 */ /* 0x000fc40000011614 */
[----:B------:R-:W-:Y:S02]  /*10450*/  LOP3.LUT R24, R21, 0xff, RZ, 0xc0, !PT ;  /* 0x000000ff15187812 */ /* 0x000fe400078ec0ff */
[----:B------:R-:W-:Y:S02]  /*10460*/  LOP3.LUT R27, R5, 0x380, RZ, 0xc0, !PT ;  /* 0x00000380051b7812 */ /* 0x000fe400078ec0ff */
[----:B------:R-:W-:Y:S02]  /*10470*/  LOP3.LUT R7, R7, 0xff, RZ, 0xc0, !PT ;  /* 0x000000ff07077812 */ /* 0x000fe400078ec0ff */
[----:B------:R-:W-:Y:S02]  /*10480*/  LEA.HI R28, R28, R25, RZ, 0x3 ;  /* 0x000000191c1c7211 */ /* 0x000fe400078f18ff */
[----:B------:R-:W-:Y:S02]  /*10490*/  LOP3.LUT R5, R4, 0xff, RZ, 0xc0, !PT ;  /* 0x000000ff04057812 */ /* 0x000fe400078ec0ff */
[----:B------:R-:W-:Y:S01]  /*104a0*/  LOP3.LUT R4, R27, 0x70, R26, 0xf8, !PT ;  /* 0x000000701b047812 */ /* 0x000fe200078ef81a */
[----:B------:R-:W-:Y:S01]  /*104b0*/  IMAD.SHL.U32 R28, R28, 0x800, RZ ;  /* 0x000008001c1c7824 */ /* 0x000fe200078e00ff */
[----:B------:R-:W-:-:S02]  /*104c0*/  PRMT R32, R7, 0x7604, R24 ;  /* 0x0000760407207816 */ /* 0x000fc40000000018 */
[----:B------:R-:W-:Y:S02]  /*104d0*/  SHF.R.U32.HI R27, RZ, 0x3, R27 ;  /* 0x00000003ff1b7819 */ /* 0x000fe4000001161b */
[----:B------:R-:W-:Y:S02]  /*104e0*/  SHF.R.U32.HI R7, RZ, 0x8, R39 ;  /* 0x00000008ff077819 */ /* 0x000fe40000011627 */
[----:B------:R-:W-:Y:S02]  /*104f0*/  SHF.R.U32.HI R25, RZ, 0x8, R40 ;  /* 0x00000008ff197819 */ /* 0x000fe40000011628 */
[----:B------:R-:W-:Y:S02]  /*10500*/  LOP3.LUT R4, R4, R27, RZ, 0x3c, !PT ;  /* 0x0000001b04047212 */ /* 0x000fe400078e3cff */
[----:B------:R-:W-:Y:S02]  /*10510*/  LOP3.LUT R24, R39, 0xff, RZ, 0xc0, !PT ;  /* 0x000000ff27187812 */ /* 0x000fe400078ec0ff */
[----:B------:R-:W-:-:S02]  /*10520*/  LOP3.LUT R26, R40, 0xff, RZ, 0xc0, !PT ;  /* 0x000000ff281a7812 */ /* 0x000fc400078ec0ff */
[----:B------:R-:W-:Y:S02]  /*10530*/  LOP3.LUT R7, R7, 0xff, RZ, 0xc0, !PT ;  /* 0x000000ff07077812 */ /* 0x000fe400078ec0ff */
[----:B------:R-:W-:Y:S02]  /*10540*/  LOP3.LUT R25, R25, 0xff, RZ, 0xc0, !PT ;  /* 0x000000ff19197812 */ /* 0x000fe400078ec0ff */
        /* <DEDUP_REMOVED lines=19> */
[----:B------:R-:W0:Y:S01]  /*10680*/  LDS.128 R24, [R28+0x18000] ;  /* 0x018000001c187984 */ /* 0x000e220000000c00 */
[----:B------:R-:W-:Y:S02]  /*10690*/  PRMT R34, R5, 0x7604, R6 ;  /* 0x0000760405227816 */ /* 0x000fe40000000006 */
[----:B------:R-:W-:Y:S02]  /*106a0*/  SHF.R.U32.HI R31, RZ, 0x8, R43 ;  /* 0x00000008ff1f7819 */ /* 0x000fe4000001162b */
[----:B------:R-:W-:Y:S02]  /*106b0*/  LOP3.LUT R46, R43, 0xff, RZ, 0xc0, !PT ;  /* 0x000000ff2b2e7812 */ /* 0x000fe400078ec0ff */
[----:B------:R-:W-:-:S02]  /*106c0*/  LOP3.LUT R31, R31, 0xff, RZ, 0xc0, !PT ;  /* 0x000000ff1f1f7812 */ /* 0x000fc400078ec0ff */
[----:B------:R-:W-:Y:S02]  /*106d0*/  SHF.R.U32.HI R29, RZ, 0x10, R20 ;  /* 0x00000010ff1d7819 */ /* 0x000fe40000011614 */
[----:B------:R-:W-:Y:S02]  /*106e0*/  PRMT R53, R31, 0x7604, R46 ;  /* 0x000076041f357816 */ /* 0x000fe4000000002e */
[----:B------:R-:W-:Y:S02]  /*106f0*/  SHF.R.U32.HI R31, RZ, 0x10, R21 ;  /* 0x00000010ff1f7819 */ /* 0x000fe40000011615 */
[----:B------:R-:W-:Y:S02]  /*10700*/  SHF.R.U32.HI R33, RZ, 0x10, R38 ;  /* 0x00000010ff217819 */ /* 0x000fe40000011626 */
[----:B------:R-:W-:Y:S02]  /*10710*/  LOP3.LUT R29, R29, 0xff, RZ, 0xc0, !PT ;  /* 0x000000ff1d1d7812 */ /* 0x000fe400078ec0ff */
[----:B------:R-:W-:-:S02]  /*10720*/  LOP3.LUT R31, R31, 0xff, RZ, 0xc0, !PT ;  /* 0x000000ff1f1f7812 */ /* 0x000fc400078ec0ff */
[----:B------:R-:W-:Y:S02]  /*10730*/  SHF.R.U32.HI R35, RZ, 0x10, R39 ;  /* 0x00000010ff237819 */ /* 0x000fe40000011627 */
[----:B------:R-:W-:Y:S02]  /*10740*/  LOP3.LUT R33, R33, 0xff, RZ, 0xc0, !PT ;  /* 0x000000ff21217812 */ /* 0x000fe400078ec0ff */
[----:B------:R-:W-:Y:S02]  /*10750*/  PRMT R29, R29, 0x7054, R30 ;  /* 0x000070541d1d7816 */ /* 0x000fe4000000001e */
[----:B------:R-:W-:Y:S02]  /*10760*/  PRMT R31, R31, 0x7054, R32 ;  /* 0x000070541f1f7816 */ /* 0x000fe40000000020 */
[----:B------:R-:W-:Y:S02]  /*10770*/  SHF.R.U32.HI R30, RZ, 0x10, R40 ;  /* 0x00000010ff1e7819 */ /* 0x000fe40000011628 */
[----:B------:R-:W-:-:S02]  /*10780*/  LOP3.LUT R35, R35, 0xff, RZ, 0xc0, !PT ;  /* 0x000000ff23237812 */ /* 0x000fc400078ec0ff */
[----:B------:R-:W-:Y:S02]  /*10790*/  SHF.R.U32.HI R32, RZ, 0x10, R41 ;  /* 0x00000010ff207819 */ /* 0x000fe40000011629 */
[----:B------:R-:W-:Y:S02]  /*107a0*/  PRMT R33, R33, 0x7054, R34 ;  /* 0x0000705421217816 */ /* 0x000fe40000000022 */
[----:B------:R-:W-:Y:S02]  /*107b0*/  SHF.R.U32.HI R34, RZ, 0x10, R42 ;  /* 0x00000010ff227819 */ /* 0x000fe4000001162a */
[----:B------:R-:W-:Y:S02]  /*107c0*/  LOP3.LUT R30, R30, 0xff, RZ, 0xc0, !PT ;  /* 0x000000ff1e1e7812 */ /* 0x000fe400078ec0ff */
[----:B------:R-:W-:Y:S02]  /*107d0*/  PRMT R35, R35, 0x7054, R44 ;  /* 0x0000705423237816 */ /* 0x000fe4000000002c */
[----:B------:R-:W-:-:S02]  /*107e0*/  LOP3.LUT R32, R32, 0xff, RZ, 0xc0, !PT ;  /* 0x000000ff20207812 */ /* 0x000fc400078ec0ff */
[----:B------:R-:W-:Y:S02]  /*107f0*/  SHF.R.U32.HI R44, RZ, 0x10, R43 ;  /* 0x00000010ff2c7819 */ /* 0x000fe4000001162b */
[----:B------:R-:W-:Y:S02]  /*10800*/  LOP3.LUT R34, R34, 0xff, RZ, 0xc0, !PT ;  /* 0x000000ff22227812 */ /* 0x000fe400078ec0ff */
[----:B------:R-:W-:Y:S02]  /*10810*/  PRMT R45, R30, 0x7054, R45 ;  /* 0x000070541e2d7816 */ /* 0x000fe4000000002d */
[----:B------:R-:W-:Y:S02]  /*10820*/  PRMT R47, R32, 0x7054, R47 ;  /* 0x00007054202f7816 */ /* 0x000fe4000000002f */
[----:B------:R-:W-:Y:S02]  /*10830*/  LOP3.LUT R44, R44, 0xff, RZ, 0xc0, !PT ;  /* 0x000000ff2c2c7812 */ /* 0x000fe400078ec0ff */
[----:B------:R-:W-:-:S02]  /*10840*/  PRMT R51, R34, 0x7054, R49 ;  /* 0x0000705422337816 */ /* 0x000fc40000000031 */
[----:B------:R-:W-:Y:S02]  /*10850*/  LOP3.LUT R32, R45, 0xff000000, R40, 0xf8, !PT ;  /* 0xff0000002d207812 */ /* 0x000fe400078ef828 */
[----:B------:R-:W-:Y:S02]  /*10860*/  LOP3.LUT R45, R47, 0xff000000, R41, 0xf8, !PT ;  /* 0xff0000002f2d7812 */ /* 0x000fe400078ef829 */
[----:B------:R-:W-:Y:S02]  /*10870*/  PRMT R53, R44, 0x7054, R53 ;  /* 0x000070542c357816 */ /* 0x000fe40000000035 */
[----:B------:R-:W-:Y:S02]  /*10880*/  LOP3.LUT R44, R31, 0xff000000, R21, 0xf8, !PT ;  /* 0xff0000001f2c7812 */ /* 0x000fe400078ef815 */
[----:B------:R-:W-:Y:S02]  /*10890*/  LOP3.LUT R49, R35, 0xff000000, R39, 0xf8, !PT ;  /* 0xff00000023317812 */ /* 0x000fe400078ef827 */
[----:B------:R-:W-:-:S02]  /*108a0*/  LOP3.LUT R21, R51, 0xff000000, R42, 0xf8, !PT ;  /* 0xff00000033157812 */ /* 0x000fc400078ef82a */
[----:B------:R-:W-:Y:S02]  /*108b0*/  F2FP.F16.E4M3.UNPACK_B R51, R45 ;  /* 0x0000002dff33723e */ /* 0x000fe400020006ff */
[----:B0-----:R-:W-:Y:S02]  /*108c0*/  F2FP.F16.E4M3.UNPACK_B R35, R25 ;  /* 0x00000019ff23723e */ /* 0x001fe400020006ff */
[----:B------:R-:W-:Y:S01]  /*108d0*/  F2FP.F16.E4M3.UNPACK_B R40, R44 ;  /* 0x0000002cff28723e */ /* 0x000fe200020006ff */
[----:B------:R-:W-:Y:S01]  /*108e0*/  HADD2.F32 R52, -RZ, R51.H0_H0 ;  /* 0x20000033ff347230 */ /* 0x000fe20000004100 */
[----:B------:R-:W-:Y:S02]  /*108f0*/  LOP3.LUT R29, R29, 0xff000000, R20, 0xf8, !PT ;  /* 0xff0000001d1d7812 */ /* 0x000fe400078ef814 */
[----:B------:R-:W-:Y:S01]  /*10900*/  LOP3.LUT R20, R33, 0xff000000, R38, 0xf8, !PT ;  /* 0xff00000021147812 */ /* 0x000fe200078ef826 */
[--C-:B------:R-:W-:Y:S01]  /*10910*/  HADD2.F32 R50, -RZ, R40.reuse.H0_H0 ;  /* 0x20000028ff327230 */ /* 0x100fe20000004100 */
[-C--:B------:R-:W-:Y:S01]  /*10920*/  F2FP.F16.E4M3.UNPACK_B R39, R24.reuse ;  /* 0x00000018ff27723e */ /* 0x080fe200020006ff */
[----:B------:R-:W-:Y:S01]  /*10930*/  HADD2.F32 R40, -RZ, R40.H1_H1 ;  /* 0x30000028ff287230 */ /* 0x000fe20000004100 */
[----:B------:R-:W-:-:S02]  /*10940*/  F2FP.F16.E4M3.UNPACK_B R46, R24.H1 ;  /* 0x00000018ff2e723e */ /* 0x000fc400030006ff */
[----:B------:R-:W-:Y:S02]  /*10950*/  F2FP.F16.E4M3.UNPACK_B R38, R25.H1 ;  /* 0x00000019ff26723e */ /* 0x000fe400030006ff */
[----:B------:R-:W-:Y:S02]  /*10960*/  F2FP.F16.E4M3.UNPACK_B R44, R44.H1 ;  /* 0x0000002cff2c723e */ /* 0x000fe400030006ff */
[----:B------:R-:W-:Y:S02]  /*10970*/  LOP3.LUT R53, R53, 0xff000000, R43, 0xf8, !PT ;  /* 0xff00000035357812 */ /* 0x000fe400078ef82b */
[-C--:B------:R-:W-:Y:S02]  /*10980*/  F2FP.F16.E4M3.UNPACK_B R43, R27.reuse ;  /* 0x0000001bff2b723e */ /* 0x080fe400020006ff */
[----:B------:R-:W-:Y:S02]  /*10990*/  F2FP.F16.E4M3.UNPACK_B R48, R27.H1 ;  /* 0x0000001bff30723e */ /* 0x000fe400030006ff */
[----:B------:R-:W-:Y:S01]  /*109a0*/  F2FP.F16.E4M3.UNPACK_B R27, R26.H1 ;  /* 0x0000001aff1b723e */ /* 0x000fe200030006ff */
[----:B---3--:R-:W0:Y:S02]  /*109b0*/  LDS.128 R4, [R61+0x18000] ;  /* 0x018000003d047984 */ /* 0x008e240000000c00 */
[----:B0-----:R-:W-:-:S02]  /*109c0*/  F2FP.F16.E4M3.UNPACK_B R31, R5 ;  /* 0x00000005ff1f723e */ /* 0x001fc400020006ff */
[----:B------:R-:W-:Y:S01]  /*109d0*/  F2FP.F16.E4M3.UNPACK_B R34, R5.H1 ;  /* 0x00000005ff22723e */ /* 0x000fe200030006ff */
[----:B------:R-:W-:Y:S01]  /*109e0*/  HADD2.F32 R5, -RZ, R35.H0_H0 ;  /* 0x20000023ff057230 */ /* 0x000fe20000004100 */
[-C--:B------:R-:W-:Y:S01]  /*109f0*/  F2FP.F16.E4M3.UNPACK_B R42, R7.reuse ;  /* 0x00000007ff2a723e */ /* 0x080fe200020006ff */
[----:B------:R-:W-:Y:S01]  /*10a00*/  HADD2.F32 R33, -RZ, R31.H0_H0 ;  /* 0x2000001fff217230 */ /* 0x000fe20000004100 */
[----:B------:R-:W-:Y:S01]  /*10a10*/  F2FP.F16.E4M3.UNPACK_B R47, R7.H1 ;  /* 0x00000007ff2f723e */ /* 0x000fe200030006ff */
[----:B------:R-:W-:Y:S02]  /*10a20*/  HADD2.F32 R35, -RZ, R35.H1_H1 ;  /* 0x30000023ff237230 */ /* 0x000fe40000004100 */
[C---:B------:R-:W-:Y:S01]  /*10a30*/  FMUL.FTZ R24, R5.reuse, R52 ;  /* 0x0000003405187220 */ /* 0x040fe20000410000 */
[----:B------:R-:W-:Y:S01]  /*10a40*/  FMUL.FTZ R25, R5, R50 ;  /* 0x0000003205197220 */ /* 0x000fe20000410000 */
[----:B------:R-:W-:Y:S01]  /*10a50*/  F2FP.F16.E4M3.UNPACK_B R30, R4 ;  /* 0x00000004ff1e723e */ /* 0x000fe200020006ff */
[----:B------:R-:W-:-:S02]  /*10a60*/  HADD2.F32 R31, -RZ, R31.H1_H1 ;  /* 0x3000001fff1f7230 */ /* 0x000fc40000004100 */
[C---:B------:R-:W-:Y:S01]  /*10a70*/  FFMA.FTZ R5, R33.reuse, R50, -R24 ;  /* 0x0000003221057223 */ /* 0x040fe20000010818 */
[----:B------:R-:W-:Y:S01]  /*10a80*/  F2FP.F16.E4M3.UNPACK_B R50, R45.H1 ;  /* 0x0000002dff32723e */ /* 0x000fe200030006ff */
[----:B------:R-:W-:Y:S01]  /*10a90*/  FFMA.FTZ R25, R33, R52, R25 ;  /* 0x0000003421197223 */ /* 0x000fe20000010019 */
[----:B------:R-:W-:Y:S01]  /*10aa0*/  HADD2.F32 R52, -RZ, R51.H1_H1 ;  /* 0x30000033ff347230 */ /* 0x000fe20000004100 */
[----:B------:R-:W-:Y:S01]  /*10ab0*/  F2FP.F16.E4M3.UNPACK_B R41, R4.H1 ;  /* 0x00000004ff29723e */ /* 0x000fe200030006ff */
[----:B------:R-:W-:Y:S01]  /*10ac0*/  HADD2.F32 R24, -RZ, R38.H0_H0 ;  /* 0x20000026ff187230 */ /* 0x000fe20000004100 */
[-C--:B------:R-:W-:Y:S01]  /*10ad0*/  F2FP.F16.E4M3.UNPACK_B R4, R6.reuse ;  /* 0x00000006ff04723e */ /* 0x080fe200020006ff */
[----:B------:R-:W-:Y:S01]  /*10ae0*/  HADD2.F32 R51, -RZ, R50.H0_H0 ;  /* 0x20000032ff337230 */ /* 0x000fe20000004100 */
[----:B------:R-:W-:Y:S01]  /*10af0*/  F2FP.F16.E4M3.UNPACK_B R7, R6.H1 ;  /* 0x00000006ff07723e */ /* 0x000fe200030006ff */
[----:B------:R-:W-:Y:S01]  /*10b00*/  HADD2.F32 R45, -RZ, R44.H0_H0 ;  /* 0x2000002cff2d7230 */ /* 0x000fe20000004100 */
[----:B------:R-:W-:Y:S01]  /*10b10*/  F2FP.F16.E4M3.UNPACK_B R6, R26 ;  /* 0x0000001aff06723e */ /* 0x000fe200020006ff */
[----:B------:R-:W-:Y:S01]  /*10b20*/  FMUL.FTZ R26, R35, R52 ;  /* 0x00000034231a7220 */ /* 0x000fe20000410000 */
[----:B------:R-:W-:-:S02]  /*10b30*/  HADD2.F32 R33, -RZ, R34.H0_H0 ;  /* 0x20000022ff217230 */ /* 0x000fc40000004100 */
[-C--:B------:R-:W-:Y:S01]  /*10b40*/  FMUL.FTZ R35, R35, R40.reuse ;  /* 0x0000002823237220 */ /* 0x080fe20000410000 */
[C---:B------:R-:W-:Y:S01]  /*10b50*/  FMUL.FTZ R54, R24.reuse, R51 ;  /* 0x0000003318367220 */ /* 0x040fe20000410000 */
[-C--:B------:R-:W-:Y:S01]  /*10b60*/  FMUL.FTZ R56, R24, R45.reuse ;  /* 0x0000002d18387220 */ /* 0x080fe20000410000 */
[C---:B------:R-:W-:Y:S01]  /*10b70*/  FFMA.FTZ R26, R31.reuse, R40, -R26 ;  /* 0x000000281f1a7223 */ /* 0x040fe2000001081a */
[----:B------:R-:W-:Y:S01]  /*10b80*/  FFMA.FTZ R24, R31, R52, R35 ;  /* 0x000000341f187223 */ /* 0x000fe20000010023 */
[C---:B------:R-:W-:Y:S01]  /*10b90*/  FFMA.FTZ R31, R33.reuse, R45, -R54 ;  /* 0x0000002d211f7223 */ /* 0x040fe20000010836 */
[----:B------:R-:W-:Y:S01]  /*10ba0*/  HADD2.F32 R45, -RZ, R44.H1_H1 ;  /* 0x3000002cff2d7230 */ /* 0x000fe20000004100 */
[----:B------:R-:W-:Y:S01]  /*10bb0*/  F2FP.F16.E4M3.UNPACK_B R52, R53 ;  /* 0x00000035ff34723e */ /* 0x000fe200020006ff */
[----:B------:R-:W-:Y:S01]  /*10bc0*/  FFMA.FTZ R33, R33, R51, R56 ;  /* 0x0000003321217223 */ /* 0x000fe20000010038 */
[-C--:B------:R-:W-:Y:S01]  /*10bd0*/  F2FP.F16.E4M3.UNPACK_B R44, R49.reuse ;  /* 0x00000031ff2c723e */ /* 0x080fe200020006ff */
[----:B------:R-:W-:Y:S01]  /*10be0*/  HADD2.F32 R51, -RZ, R50.H1_H1 ;  /* 0x30000032ff337230 */ /* 0x000fe20000004100 */
[----:B------:R-:W-:Y:S01]  /*10bf0*/  F2FP.F16.E4M3.UNPACK_B R49, R49.H1 ;  /* 0x00000031ff31723e */ /* 0x000fe200030006ff */
[----:B------:R-:W-:-:S02]  /*10c00*/  HADD2.F32 R38, -RZ, R38.H1_H1 ;  /* 0x30000026ff267230 */ /* 0x000fc40000004100 */
[----:B------:R-:W-:Y:S02]  /*10c10*/  HADD2.F32 R40, -RZ, R34.H1_H1 ;  /* 0x30000022ff287230 */ /* 0x000fe40000004100 */
[----:B------:R-:W-:Y:S02]  /*10c20*/  HADD2.F32 R54, -RZ, R52.H0_H0 ;  /* 0x20000034ff367230 */ /* 0x000fe40000004100 */
[C---:B------:R-:W-:Y:S01]  /*10c30*/  FMUL.FTZ R55, R38.reuse, R51 ;  /* 0x0000003326377220 */ /* 0x040fe20000410000 */
[----:B------:R-:W-:Y:S02]  /*10c40*/  HADD2.F32 R34, -RZ, R43.H0_H0 ;  /* 0x2000002bff227230 */ /* 0x000fe40000004100 */
[----:B------:R-:W-:Y:S01]  /*10c50*/  FMUL.FTZ R38, R38, R45 ;  /* 0x0000002d26267220 */ /* 0x000fe20000410000 */
[----:B------:R-:W-:Y:S02]  /*10c60*/  HADD2.F32 R50, -RZ, R44.H0_H0 ;  /* 0x2000002cff327230 */ /* 0x000fe40000004100 */
[----:B------:R-:W-:-:S02]  /*10c70*/  HADD2.F32 R35, -RZ, R42.H0_H0 ;  /* 0x2000002aff237230 */ /* 0x000fc40000004100 */
[C---:B------:R-:W-:Y:S01]  /*10c80*/  FMUL.FTZ R56, R34.reuse, R54 ;  /* 0x0000003622387220 */ /* 0x040fe20000410000 */
[----:B------:R-:W-:Y:S02]  /*10c90*/  HADD2.F32 R52, -RZ, R52.H1_H1 ;  /* 0x30000034ff347230 */ /* 0x000fe40000004100 */
[-C--:B------:R-:W-:Y:S01]  /*10ca0*/  FMUL.FTZ R57, R34, R50.reuse ;  /* 0x0000003222397220 */ /* 0x080fe20000410000 */
[C---:B------:R-:W-:Y:S01]  /*10cb0*/  FFMA.FTZ R34, R40.reuse, R45, -R55 ;  /* 0x0000002d28227223 */ /* 0x040fe20000010837 */
[----:B------:R-:W-:Y:S01]  /*10cc0*/  F2FP.F16.E4M3.UNPACK_B R55, R53.H1 ;  /* 0x00000035ff37723e */ /* 0x000fe200030006ff */
[----:B------:R-:W-:Y:S01]  /*10cd0*/  FFMA.FTZ R40, R40, R51, R38 ;  /* 0x0000003328287223 */ /* 0x000fe20000010026 */
[C---:B------:R-:W-:Y:S01]  /*10ce0*/  FFMA.FTZ R38, R35.reuse, R50, -R56 ;  /* 0x0000003223267223 */ /* 0x040fe20000010838 */
[----:B------:R-:W-:Y:S02]  /*10cf0*/  HADD2.F32 R50, -RZ, R44.H1_H1 ;  /* 0x3000002cff327230 */ /* 0x000fe40000004100 */
[----:B------:R-:W-:Y:S01]  /*10d00*/  FFMA.FTZ R35, R35, R54, R57 ;  /* 0x0000003623237223 */ /* 0x000fe20000010039 */
[----:B------:R-:W-:Y:S01]  /*10d10*/  HADD2.F32 R53, -RZ, R55.H0_H0 ;  /* 0x20000037ff357230 */ /* 0x000fe20000004100 */
[----:B------:R-:W-:Y:S01]  /*10d20*/  F2FP.SATFINITE.E4M3.F32.PACK_AB_MERGE_C R31, R34, R31, RZ ;  /* 0x0000001f221f723e */ /* 0x000fe200048070ff */
[----:B------:R-:W-:Y:S01]  /*10d30*/  HADD2.F32 R44, -RZ, R48.H0_H0 ;  /* 0x20000030ff2c7230 */ /* 0x000fe20000004100 */
[----:B------:R-:W-:Y:S01]  /*10d40*/  F2FP.SATFINITE.E4M3.F32.PACK_AB_MERGE_C R33, R40, R33, RZ ;  /* 0x000000212821723e */ /* 0x000fe200048070ff */
[----:B------:R-:W-:Y:S01]  /*10d50*/  HADD2.F32 R51, -RZ, R49.H0_H0 ;  /* 0x20000031ff337230 */ /* 0x000fe20000004100 */
[----:B------:R-:W-:Y:S01]  /*10d60*/  F2FP.SATFINITE.E4M3.F32.PACK_AB_MERGE_C R5, R26, R5, R31 ;  /* 0x000000051a05723e */ /* 0x000fe2000480701f */
[----:B------:R-:W-:-:S02]  /*10d70*/  HADD2.F32 R43, -RZ, R43.H1_H1 ;  /* 0x3000002bff2b7230 */ /* 0x000fc40000004100 */
[C---:B------:R-:W-:Y:S01]  /*10d80*/  FMUL.FTZ R54, R44.reuse, R53 ;  /* 0x000000352c367220 */ /* 0x040fe20000410000 */
[----:B------:R-:W-:Y:S02]  /*10d90*/  HADD2.F32 R45, -RZ, R47.H0_H0 ;  /* 0x2000002fff2d7230 */ /* 0x000fe40000004100 */
[-C--:B------:R-:W-:Y:S01]  /*10da0*/  FMUL.FTZ R56, R44, R51.reuse ;  /* 0x000000332c387220 */ /* 0x080fe20000410000 */
[----:B------:R-:W-:Y:S02]  /*10db0*/  HADD2.F32 R42, -RZ, R42.H1_H1 ;  /* 0x3000002aff2a7230 */ /* 0x000fe40000004100 */
[C---:B------:R-:W-:Y:S01]  /*10dc0*/  FMUL.FTZ R57, R43.reuse, R52 ;  /* 0x000000342b397220 */ /* 0x040fe20000410000 */
[----:B------:R-:W-:Y:S01]  /*10dd0*/  FMUL.FTZ R59, R43, R50 ;  /* 0x000000322b3b7220 */ /* 0x000fe20000410000 */
[C---:B------:R-:W-:Y:S01]  /*10de0*/  FFMA.FTZ R44, R45.reuse, R51, -R54 ;  /* 0x000000332d2c7223 */ /* 0x040fe20000010836 */
[----:B------:R-:W-:Y:S01]  /*10df0*/  F2FP.F16.E4M3.UNPACK_B R54, R32.H1 ;  /* 0x00000020ff36723e */ /* 0x000fe200030006ff */
[----:B------:R-:W-:Y:S01]  /*10e00*/  FFMA.FTZ R45, R45, R53, R56 ;  /* 0x000000352d2d7223 */ /* 0x000fe20000010038 */
[----:B------:R-:W-:Y:S01]  /*10e10*/  F2FP.F16.E4M3.UNPACK_B R51, R29.H1 ;  /* 0x0000001dff33723e */ /* 0x000fe200030006ff */
[----:B------:R-:W-:Y:S01]  /*10e20*/  FFMA.FTZ R43, R42, R50, -R57 ;  /* 0x000000322a2b7223 */ /* 0x000fe20000010839 */
[----:B------:R-:W-:-:S02]  /*10e30*/  HADD2.F32 R53, -RZ, R49.H1_H1 ;  /* 0x30000031ff357230 */ /* 0x000fc40000004100 */
[----:B------:R-:W-:Y:S01]  /*10e40*/  FFMA.FTZ R42, R42, R52, R59 ;  /* 0x000000342a2a7223 */ /* 0x000fe2000001003b */
[----:B------:R-:W-:Y:S01]  /*10e50*/  HADD2.F32 R56, -RZ, R55.H1_H1 ;  /* 0x30000037ff387230 */ /* 0x000fe20000004100 */
[----:B------:R-:W-:Y:S01]  /*10e60*/  F2FP.SATFINITE.E4M3.F32.PACK_AB_MERGE_C R25, R24, R25, R33 ;  /* 0x000000191819723e */ /* 0x000fe20004807021 */
[----:B------:R-:W-:Y:S02]  /*10e70*/  HADD2.F32 R49, -RZ, R47.H1_H1 ;  /* 0x3000002fff317230 */ /* 0x000fe40000004100 */
[----:B------:R-:W-:Y:S02]  /*10e80*/  HADD2.F32 R50, -RZ, R48.H1_H1 ;  /* 0x30000030ff327230 */ /* 0x000fe40000004100 */
[----:B------:R-:W-:Y:S02]  /*10e90*/  HADD2.F32 R55, -RZ, R54.H0_H0 ;  /* 0x20000036ff377230 */ /* 0x000fe40000004100 */
[----:B------:R-:W-:Y:S02]  /*10ea0*/  HADD2.F32 R47, -RZ, R46.H0_H0 ;  /* 0x2000002eff2f7230 */ /* 0x000fe40000004100 */
[----:B------:R-:W-:Y:S01]  /*10eb0*/  FMUL.FTZ R58, R50, R56 ;  /* 0x00000038323a7220 */ /* 0x000fe20000410000 */
[----:B------:R-:W-:-:S02]  /*10ec0*/  HADD2.F32 R52, -RZ, R51.H0_H0 ;  /* 0x20000033ff347230 */ /* 0x000fc40000004100 */
[----:B------:R-:W-:Y:S01]  /*10ed0*/  FMUL.FTZ R59, R50, R53 ;  /* 0x00000035323b7220 */ /* 0x000fe20000410000 */
[----:B------:R-:W-:Y:S02]  /*10ee0*/  HADD2.F32 R48, -RZ, R41.H0_H0 ;  /* 0x20000029ff307230 */ /* 0x000fe40000004100 */
[C---:B------:R-:W-:Y:S01]  /*10ef0*/  FMUL.FTZ R57, R47.reuse, R55 ;  /* 0x000000372f397220 */ /* 0x040fe20000410000 */
[----:B------:R-:W-:Y:S02]  /*10f00*/  HADD2.F32 R54, -RZ, R54.H1_H1 ;  /* 0x30000036ff367230 */ /* 0x000fe40000004100 */
[----:B------:R-:W-:Y:S01]  /*10f10*/  FMUL.FTZ R50, R47, R52 ;  /* 0x000000342f327220 */ /* 0x000fe20000410000 */
[----:B------:R-:W-:Y:S02]  /*10f20*/  HADD2.F32 R46, -RZ, R46.H1_H1 ;  /* 0x3000002eff2e7230 */ /* 0x000fe40000004100 */
[----:B------:R-:W-:Y:S01]  /*10f30*/  FFMA.FTZ R47, R49, R53, -R58 ;  /* 0x00000035312f7223 */ /* 0x000fe2000001083a */
[----:B------:R-:W-:-:S02]  /*10f40*/  HADD2.F32 R51, -RZ, R51.H1_H1 ;  /* 0x30000033ff337230 */ /* 0x000fc40000004100 */
[----:B------:R-:W-:Y:S01]  /*10f50*/  FFMA.FTZ R60, R49, R56, R59 ;  /* 0x00000038313c7223 */ /* 0x000fe2000001003b */
[C---:B------:R-:W-:Y:S01]  /*10f60*/  FFMA.FTZ R57, R48.reuse, R52, -R57 ;  /* 0x0000003430397223 */ /* 0x040fe20000010839 */
[----:B------:R-:W-:Y:S01]  /*10f70*/  FFMA.FTZ R55, R48, R55, R50 ;  /* 0x0000003730377223 */ /* 0x000fe20000010032 */
[----:B------:R-:W-:Y:S01]  /*10f80*/  F2FP.F16.E4M3.UNPACK_B R49, R32 ;  /* 0x00000020ff31723e */ /* 0x000fe200020006ff */
[----:B------:R-:W-:Y:S01]  /*10f90*/  HADD2.F32 R41, -RZ, R41.H1_H1 ;  /* 0x30000029ff297230 */ /* 0x000fe20000004100 */
[----:B------:R-:W-:Y:S01]  /*10fa0*/  F2FP.F16.E4M3.UNPACK_B R48, R29 ;  /* 0x0000001dff30723e */ /* 0x000fe200020006ff */
[C---:B------:R-:W-:Y:S01]  /*10fb0*/  FMUL.FTZ R50, R46.reuse, R54 ;  /* 0x000000362e327220 */ /* 0x040fe20000410000 */
[----:B------:R-:W-:Y:S01]  /*10fc0*/  FMUL.FTZ R29, R46, R51 ;  /* 0x000000332e1d7220 */ /* 0x000fe20000410000 */
[----:B------:R-:W-:Y:S02]  /*10fd0*/  HADD2.F32 R46, -RZ, R49.H0_H0 ;  /* 0x20000031ff2e7230 */ /* 0x000fe40000004100 */
[----:B------:R-:W-:-:S02]  /*10fe0*/  HADD2.F32 R32, -RZ, R39.H0_H0 ;  /* 0x20000027ff207230 */ /* 0x000fc40000004100 */
[C---:B------:R-:W-:Y:S01]  /*10ff0*/  FFMA.FTZ R56, R41.reuse, R51, -R50 ;  /* 0x0000003329387223 */ /* 0x040fe20000010832 */
[----:B------:R-:W-:Y:S01]  /*11000*/  FFMA.FTZ R54, R41, R54, R29 ;  /* 0x0000003629367223 */ /* 0x000fe2000001001d */
[----:B------:R-:W-:Y:S02]  /*11010*/  HADD2.F32 R41, -RZ, R48.H0_H0 ;  /* 0x20000030ff297230 */ /* 0x000fe40000004100 */
        /* <DEDUP_REMOVED lines=9> */
[----:B------:R-:W-:Y:S01]  /*110b0*/  FFMA.FTZ R51, R29, R46, R32 ;  /* 0x0000002e1d337223 */ /* 0x000fe20000010020 */
[C---:B------:R-:W-:Y:S01]  /*110c0*/  FMUL.FTZ R53, R39.reuse, R49 ;  /* 0x0000003127357220 */ /* 0x040fe20000410000 */
[----:B------:R-:W-:Y:S01]  /*110d0*/  F2FP.F16.E4M3.UNPACK_B R29, R20.H1 ;  /* 0x00000014ff1d723e */ /* 0x000fe200030006ff */
[-C--:B------:R-:W-:Y:S01]  /*110e0*/  FMUL.FTZ R46, R39, R48.reuse ;  /* 0x00000030272e7220 */ /* 0x080fe20000410000 */
[----:B------:R-:W-:Y:S02]  /*110f0*/  HADD2.F32 R39, -RZ, R41.H0_H0 ;  /* 0x20000029ff277230 */ /* 0x000fe40000004100 */
[----:B------:R-:W-:Y:S01]  /*11100*/  FFMA.FTZ R53, R30, R48, -R53 ;  /* 0x000000301e357223 */ /* 0x000fe20000010835 */
[----:B------:R-:W-:-:S02]  /*11110*/  HADD2.F32 R32, -RZ, R27.H0_H0 ;  /* 0x2000001bff207230 */ /* 0x000fc40000004100 */
[----:B------:R-:W-:Y:S01]  /*11120*/  FFMA.FTZ R52, R30, R49, R46 ;  /* 0x000000311e347223 */ /* 0x000fe2000001002e */
[--C-:B------:R-:W-:Y:S01]  /*11130*/  HADD2.F32 R30, -RZ, R29.reuse.H0_H0 ;  /* 0x2000001dff1e7230 */ /* 0x100fe20000004100 */
[----:B------:R-:W-:Y:S01]  /*11140*/  F2FP.F16.E4M3.UNPACK_B R20, R20 ;  /* 0x00000014ff14723e */ /* 0x000fe200020006ff */
[----:B------:R-:W-:Y:S02]  /*11150*/  HADD2.F32 R46, -RZ, R29.H1_H1 ;  /* 0x3000001dff2e7230 */ /* 0x000fe40000004100 */
[C---:B------:R-:W-:Y:S01]  /*11160*/  FMUL.FTZ R58, R32.reuse, R39 ;  /* 0x00000027203a7220 */ /* 0x040fe20000410000 */
[----:B------:R-:W-:Y:S02]  /*11170*/  HADD2.F32 R29, -RZ, R7.H0_H0 ;  /* 0x20000007ff1d7230 */ /* 0x000fe40000004100 */
[----:B------:R-:W-:Y:S01]  /*11180*/  FMUL.FTZ R32, R32, R30 ;  /* 0x0000001e20207220 */ /* 0x000fe20000410000 */
[----:B------:R-:W-:Y:S01]  /*11190*/  HADD2.F32 R48, -RZ, R41.H1_H1 ;  /* 0x30000029ff307230 */ /* 0x000fe20000004100 */
[----:B------:R-:W-:Y:S01]  /*111a0*/  F2FP.SATFINITE.E4M3.F32.PACK_AB_MERGE_C R54, R54, R55, RZ ;  /* 0x000000373636723e */ /* 0x000fe200048070ff */
[----:B------:R-:W-:-:S02]  /*111b0*/  HADD2.F32 R27, -RZ, R27.H1_H1 ;  /* 0x3000001bff1b7230 */ /* 0x000fc40000004100 */
[C---:B------:R-:W-:Y:S01]  /*111c0*/  FFMA.FTZ R58, R29.reuse, R30, -R58 ;  /* 0x0000001e1d3a7223 */ /* 0x040fe2000001083a */
[----:B------:R-:W-:Y:S02]  /*111d0*/  HADD2.F32 R7, -RZ, R7.H1_H1 ;  /* 0x30000007ff077230 */ /* 0x000fe40000004100 */
[----:B------:R-:W-:Y:S01]  /*111e0*/  FFMA.FTZ R32, R29, R39, R32 ;  /* 0x000000271d207223 */ /* 0x000fe20000010020 */
[----:B------:R-:W-:Y:S01]  /*111f0*/  F2FP.F16.E4M3.UNPACK_B R29, R21 ;  /* 0x00000015ff1d723e */ /* 0x000fe200020006ff */
[C---:B------:R-:W-:Y:S01]  /*11200*/  FMUL.FTZ R30, R27.reuse, R48 ;  /* 0x000000301b1e7220 */ /* 0x040fe20000410000 */
[-C--:B------:R-:W-:Y:S01]  /*11210*/  FMUL.FTZ R27, R27, R46.reuse ;  /* 0x0000002e1b1b7220 */ /* 0x080fe20000410000 */
[--C-:B------:R-:W-:Y:S01]  /*11220*/  HADD2.F32 R21, -RZ, R20.reuse.H0_H0 ;  /* 0x20000014ff157230 */ /* 0x100fe20000004100 */
[----:B------:R-:W-:Y:S01]  /*11230*/  F2FP.SATFINITE.E4M3.F32.PACK_AB_MERGE_C R24, R52, R51, R54 ;  /* 0x000000333418723e */ /* 0x000fe20004807036 */
[C---:B------:R-:W-:Y:S01]  /*11240*/  FFMA.FTZ R49, R7.reuse, R46, -R30 ;  /* 0x0000002e07317223 */ /* 0x040fe2000001081e */
[----:B------:R-:W-:Y:S01]  /*11250*/  FFMA.FTZ R59, R7, R48, R27 ;  /* 0x00000030073b7223 */ /* 0x000fe2000001001b */
[----:B------:R-:W-:-:S02]  /*11260*/  HADD2.F32 R27, -RZ, R20.H1_H1 ;  /* 0x30000014ff1b7230 */ /* 0x000fc40000004100 */
[--C-:B------:R-:W-:Y:S01]  /*11270*/  HADD2.F32 R30, -RZ, R29.reuse.H0_H0 ;  /* 0x2000001dff1e7230 */ /* 0x100fe20000004100 */
[----:B------:R-:W-:Y:S01]  /*11280*/  F2FP.SATFINITE.E4M3.F32.PACK_AB_MERGE_C R49, R49, R58, RZ ;  /* 0x0000003a3131723e */ /* 0x000fe200048070ff */
[--C-:B------:R-:W-:Y:S01]  /*11290*/  HADD2.F32 R7, -RZ, R6.reuse.H0_H0 ;  /* 0x20000006ff077230 */ /* 0x100fe20000004100 */
[----:B------:R-:W-:Y:S01]  /*112a0*/  F2FP.SATFINITE.E4M3.F32.PACK_AB_MERGE_C R32, R59, R32, RZ ;  /* 0x000000203b20723e */ /* 0x000fe200048070ff */
[----:B------:R-:W-:Y:S02]  /*112b0*/  HADD2.F32 R29, -RZ, R29.H1_H1 ;  /* 0x3000001dff1d7230 */ /* 0x000fe40000004100 */
[----:B------:R-:W-:Y:S02]  /*112c0*/  HADD2.F32 R20, -RZ, R6.H1_H1 ;  /* 0x30000006ff147230 */ /* 0x000fe40000004100 */
[C---:B------:R-:W-:Y:S01]  /*112d0*/  FMUL.FTZ R39, R7.reuse, R30 ;  /* 0x0000001e07277220 */ /* 0x040fe20000410000 */
[--C-:B------:R-:W-:Y:S02]  /*112e0*/  HADD2.F32 R6, -RZ, R4.reuse.H0_H0 ;  /* 0x20000004ff067230 */ /* 0x100fe40000004100 */
[----:B------:R-:W-:Y:S01]  /*112f0*/  FMUL.FTZ R7, R7, R21 ;  /* 0x0000001507077220 */ /* 0x000fe20000410000 */
[----:B------:R-:W-:-:S02]  /*11300*/  HADD2.F32 R4, -RZ, R4.H1_H1 ;  /* 0x30000004ff047230 */ /* 0x000fc40000004100 */
[C---:B------:R-:W-:Y:S01]  /*11310*/  FMUL.FTZ R41, R20.reuse, R29 ;  /* 0x0000001d14297220 */ /* 0x040fe20000410000 */
[----:B------:R-:W-:Y:S01]  /*11320*/  FMUL.FTZ R20, R20, R27 ;  /* 0x0000001b14147220 */ /* 0x000fe20000410000 */
[C---:B------:R-:W-:Y:S01]  /*11330*/  FFMA.FTZ R39, R6.reuse, R21, -R39 ;  /* 0x0000001506277223 */ /* 0x040fe20000010827 */
[----:B------:R-:W-:Y:S01]  /*11340*/  FFMA.FTZ R30, R6, R30, R7 ;  /* 0x0000001e061e7223 */ /* 0x000fe20000010007 */
[C---:B------:R-:W-:Y:S01]  /*11350*/  FFMA.FTZ R6, R4.reuse, R27, -R41 ;  /* 0x0000001b04067223 */ /* 0x040fe20000010829 */
[----:B------:R-:W-:Y:S01]  /*11360*/  FFMA.FTZ R29, R4, R29, R20 ;  /* 0x0000001d041d7223 */ /* 0x000fe20000010014 */
[----:B------:R-:W-:Y:S02]  /*11370*/  F2FP.SATFINITE.E4M3.F32.PACK_AB_MERGE_C R7, R47, R44, RZ ;  /* 0x0000002c2f07723e */ /* 0x000fe400048070ff */
[----:B------:R-:W-:Y:S02]  /*11380*/  F2FP.SATFINITE.E4M3.F32.PACK_AB_MERGE_C R4, R56, R57, RZ ;  /* 0x000000393804723e */ /* 0x000fe400048070ff */
[----:B------:R-:W-:-:S02]  /*11390*/  F2FP.SATFINITE.E4M3.F32.PACK_AB_MERGE_C R27, R60, R45, RZ ;  /* 0x0000002d3c1b723e */ /* 0x000fc400048070ff */
[----:B------:R-:W-:Y:S02]  /*113a0*/  F2FP.SATFINITE.E4M3.F32.PACK_AB_MERGE_C R7, R43, R38, R7 ;  /* 0x000000262b07723e */ /* 0x000fe40004807007 */
[----:B------:R-:W-:Y:S02]  /*113b0*/  F2FP.SATFINITE.E4M3.F32.PACK_AB_MERGE_C R4, R53, R50, R4 ;  /* 0x000000323504723e */ /* 0x000fe40004807004 */
[----:B------:R-:W-:Y:S02]  /*113c0*/  F2FP.SATFINITE.E4M3.F32.PACK_AB_MERGE_C R6, R6, R39, R49 ;  /* 0x000000270606723e */ /* 0x000fe40004807031 */
[----:B------:R-:W-:Y:S02]  /*113d0*/  F2FP.SATFINITE.E4M3.F32.PACK_AB_MERGE_C R27, R42, R35, R27 ;  /* 0x000000232a1b723e */ /* 0x000fe4000480701b */
[----:B------:R-:W-:Y:S01]  /*113e0*/  F2FP.SATFINITE.E4M3.F32.PACK_AB_MERGE_C R26, R29, R30, R32 ;  /* 0x0000001e1d1a723e */ /* 0x000fe20004807020 */
[----:B------:R3:W-:Y:S04]  /*113f0*/  STS.128 [R61+0x18000], R4 ;  /* 0x018000043d007388 */ /* 0x0007e80000000c00 */
[----:B------:R3:W-:Y:S02]  /*11400*/  STS.128 [R28+0x18000], R24 ;  /* 0x018000181c007388 */ /* 0x0007e40000000c00 */
.L_x_1909:
[----:B------:R-:W-:Y:S05]  /*11410*/  BSYNC B1 ;  /* 0x0000000000017941 */ /* 0x000fea0003800000 */
.L_x_1908:
[----:B------:R-:W-:Y:S05]  /*11420*/  @P0 BRA `(.L_x_1893) ;  /* 0x0000000c00f80947 */ /* 0x000fea0003800000 */
[----:B------:R-:W4:Y:S01]  /*11430*/  LDL R51, [R1+0x78] ;  /* 0x0000780001337983 */ /* 0x000f220000100800 */
[----:B--23-5:R-:W-:Y:S01]  /*11440*/  LEA.HI R4, R3, R0, RZ, 0x1c ;  /* 0x0000000003047211 */ /* 0x02cfe200078fe0ff */
[----:B-1----:R-:W-:Y:S01]  /*11450*/  IMAD.SHL.U32 R24, R37, 0x80, RZ ;  /* 0x0000008025187824 */ /* 0x002fe200078e00ff */
[----:B------:R-:W-:Y:S02]  /*11460*/  SHF.R.S32.HI R6, RZ, 0x1f, R37 ;  /* 0x0000001fff067819 */ /* 0x000fe40000011425 */
[----:B------:R-:W-:Y:S02]  /*11470*/  SHF.R.S32.HI R21, RZ, 0x1f, R4 ;  /* 0x0000001fff157819 */ /* 0x000fe40000011404 */
[----:B------:R-:W-:Y:S02]  /*11480*/  SHF.R.U32.HI R0, RZ, 0x8, R12 ;  /* 0x00000008ff007819 */ /* 0x000fe4000001160c */
[----:B0-----:R-:W-:Y:S01]  /*11490*/  LEA.HI R25, R21, R4, RZ, 0x3 ;  /* 0x0000000415197211 */ /* 0x001fe200078f18ff */
[----:B------:R-:W-:Y:S01]  /*114a0*/  IMAD.SHL.U32 R21, R4, 0x10, RZ ;  /* 0x0000001004157824 */ /* 0x000fe200078e00ff */
[----:B------:R-:W-:-:S02]  /*114b0*/  LOP3.LUT R26, R24, 0x380, RZ, 0xc0, !PT ;  /* 0x00000380181a7812 */ /* 0x000fc400078ec0ff */
[----:B------:R-:W-:Y:S01]  /*114c0*/  LEA.HI R37, R6, R37, RZ, 0x3 ;  /* 0x0000002506257211 */ /* 0x000fe200078f18ff */
[----:B------:R-:W-:Y:S01]  /*114d0*/  IMAD.SHL.U32 R25, R25, 0x800, RZ ;  /* 0x0000080019197824 */ /* 0x000fe200078e00ff */
[----:B------:R-:W-:Y:S02]  /*114e0*/  LOP3.LUT R3, R12, 0xff, RZ, 0xc0, !PT ;  /* 0x000000ff0c037812 */ /* 0x000fe400078ec0ff */
[----:B------:R-:W-:Y:S01]  /*114f0*/  LOP3.LUT R4, R0, 0xff, RZ, 0xc0, !PT ;  /* 0x000000ff00047812 */ /* 0x000fe200078ec0ff */
[----:B------:R-:W-:Y:S01]  /*11500*/  IMAD.SHL.U32 R37, R37, 0x80, RZ ;  /* 0x0000008025257824 */ /* 0x000fe200078e00ff */
[----:B------:R-:W-:Y:S02]  /*11510*/  LOP3.LUT R0, R26, 0x70, R21, 0xf8, !PT ;  /* 0x000000701a007812 */ /* 0x000fe400078ef815 */
[----:B------:R-:W-:Y:S02]  /*11520*/  PRMT R21, R4, 0x7604, R3 ;  /* 0x0000760404157816 */ /* 0x000fe40000000003 */
[----:B------:R-:W-:-:S02]  /*11530*/  SHF.R.U32.HI R4, RZ, 0x8, R15 ;  /* 0x00000008ff047819 */ /* 0x000fc4000001160f */
[----:B------:R-:W-:Y:S02]  /*11540*/  SHF.R.U32.HI R27, RZ, 0x3, R26 ;  /* 0x00000003ff1b7819 */ /* 0x000fe4000001161a */
[----:B------:R-:W-:Y:S02]  /*11550*/  SHF.R.U32.HI R6, RZ, 0x8, R13 ;  /* 0x00000008ff067819 */ /* 0x000fe4000001160d */
[----:B------:R-:W-:Y:S02]  /*11560*/  SHF.R.U32.HI R20, RZ, 0x8, R14 ;  /* 0x00000008ff147819 */ /* 0x000fe4000001160e */
[----:B------:R-:W-:Y:S02]  /*11570*/  LOP3.LUT R3, R15, 0xff, RZ, 0xc0, !PT ;  /* 0x000000ff0f037812 */ /* 0x000fe400078ec0ff */
[----:B------:R-:W-:Y:S02]  /*11580*/  LOP3.LUT R4, R4, 0xff, RZ, 0xc0, !PT ;  /* 0x000000ff04047812 */ /* 0x000fe400078ec0ff */
[----:B------:R-:W-:-:S02]  /*11590*/  LOP3.LUT R0, R0, R27, RZ, 0x3c, !PT ;  /* 0x0000001b00007212 */ /* 0x000fc400078e3cff */
[----:B------:R-:W-:Y:S02]  /*115a0*/  LOP3.LUT R37, R37, 0xfffffc00, RZ, 0xc0, !PT ;  /* 0xfffffc0025257812 */ /* 0x000fe400078ec0ff */
[----:B------:R-:W-:Y:S02]  /*115b0*/  LOP3.LUT R25, R25, 0xffffc000, RZ, 0xc0, !PT ;  /* 0xffffc00019197812 */ /* 0x000fe400078ec0ff */
[----:B------:R-:W-:Y:S02]  /*115c0*/  LOP3.LUT R5, R13, 0xff, RZ, 0xc0, !PT ;  /* 0x000000ff0d057812 */ /* 0x000fe400078ec0ff */
[----:B------:R-:W-:Y:S02]  /*115d0*/  LOP3.LUT R7, R14, 0xff, RZ, 0xc0, !PT ;  /* 0x000000ff0e077812 */ /* 0x000fe400078ec0ff */
[----:B------:R-:W-:Y:S02]  /*115e0*/  LOP3.LUT R6, R6, 0xff, RZ, 0xc0, !PT ;  /* 0x000000ff06067812 */ /* 0x000fe400078ec0ff */
[----:B------:R-:W-:-:S02]  /*115f0*/  LOP3.LUT R24, R20, 0xff, RZ, 0xc0, !PT ;  /* 0x000000ff14187812 */ /* 0x000fc400078ec0ff */
[----:B------:R-:W-:Y:S02]  /*11600*/  PRMT R28, R4, 0x7604, R3 ;  /* 0x00007604041c7816 */ /* 0x000fe40000000003 */
[----:B------:R-:W-:Y:S02]  /*11610*/  IADD3 R3, R0, R25, R37 ;  /* 0x0000001900037210 */ /* 0x000fe40007ffe025 */
[----:B------:R-:W-:Y:S02]  /*11620*/  PRMT R20, R6, 0x7604, R5 ;  /* 0x0000760406147816 */ /* 0x000fe40000000005 */
[----:B------:R-:W-:Y:S01]  /*11630*/  PRMT R29, R24, 0x7604, R7 ;  /* 0x00007604181d7816 */ /* 0x000fe20000000007 */
[----:B------:R-:W-:Y:S01]  /*11640*/  IMAD.IADD R0, R22, 0x1, R3 ;  /* 0x0000000116007824 */ /* 0x000fe200078e0203 */
[----:B------:R-:W-:Y:S02]  /*11650*/  SHF.R.U32.HI R6, RZ, 0x8, R8 ;  /* 0x00000008ff067819 */ /* 0x000fe40000011608 */
[----:B------:R-:W-:-:S02]  /*11660*/  SHF.R.U32.HI R24, RZ, 0x8, R9 ;  /* 0x00000008ff187819 */ /* 0x000fc40000011609 */
[----:B------:R-:W-:Y:S02]  /*11670*/  LOP3.LUT R5, R8, 0xff, RZ, 0xc0, !PT ;  /* 0x000000ff08057812 */ /* 0x000fe400078ec0ff */
[----:B------:R-:W-:Y:S02]  /*11680*/  LOP3.LUT R6, R6, 0xff, RZ, 0xc0, !PT ;  /* 0x000000ff06067812 */ /* 0x000fe400078ec0ff */
[----:B------:R-:W-:Y:S02]  /*11690*/  LOP3.LUT R3, R24, 0xff, RZ, 0xc0, !PT ;  /* 0x000000ff18037812 */ /* 0x000fe400078ec0ff */
[----:B------:R-:W0:Y:S01]  /*116a0*/  LDS.128 R24, [R0+0x18000] ;  /* 0x0180000000187984 */ /* 0x000e220000000c00 */
[----:B------:R-:W-:Y:S02]  /*116b0*/  PRMT R33, R6, 0x7604, R5 ;  /* 0x0000760406217816 */ /* 0x000fe40000000005 */
[----:B------:R-:W-:Y:S02]  /*116c0*/  SHF.R.U32.HI R35, RZ, 0x8, R11 ;  /* 0x00000008ff237819 */ /* 0x000fe4000001160b */
[----:B------:R-:W-:-:S02]  /*116d0*/  LOP3.LUT R34, R11, 0xff, RZ, 0xc0, !PT ;  /* 0x000000ff0b227812 */ /* 0x000fc400078ec0ff */
[----:B------:R-:W-:Y:S02]  /*116e0*/  LOP3.LUT R35, R35, 0xff, RZ, 0xc0, !PT ;  /* 0x000000ff23237812 */ /* 0x000fe400078ec0ff */
[----:B------:R-:W-:Y:S02]  /*116f0*/  LOP3.LUT R30, R9, 0xff, RZ, 0xc0, !PT ;  /* 0x000000ff091e7812 */ /* 0x000fe400078ec0ff */
[----:B------:R-:W-:Y:S02]  /*11700*/  PRMT R34, R35, 0x7604, R34 ;  /* 0x0000760423227816 */ /* 0x000fe40000000022 */
[----:B------:R-:W-:Y:S02]  /*11710*/  PRMT R30, R3, 0x7604, R30 ;  /* 0x00007604031e7816 */ /* 0x000fe4000000001e */
[----:B------:R-:W-:Y:S02]  /*11720*/  SHF.R.U32.HI R35, RZ, 0x10, R9 ;  /* 0x00000010ff237819 */ /* 0x000fe40000011609 */
[----:B------:R-:W-:-:S02]  /*11730*/  SHF.R.U32.HI R3, RZ, 0x10, R13 ;  /* 0x00000010ff037819 */ /* 0x000fc4000001160d */
[----:B------:R-:W-:Y:S02]  /*11740*/  SHF.R.U32.HI R39, RZ, 0x10, R11 ;  /* 0x00000010ff277819 */ /* 0x000fe4000001160b */
[----:B------:R-:W-:Y:S01]  /*11750*/  SHF.R.U32.HI R32, RZ, 0x8, R10 ;  /* 0x00000008ff207819 */ /* 0x000fe2000001160a */
[----:B------:R-:W-:Y:S01]  /*11760*/  IMAD.U32 R3, R3, 0x10000, RZ ;  /* 0x0001000003037824 */ /* 0x000fe200078e00ff */
[----:B------:R-:W-:Y:S01]  /*11770*/  SHF.L.U32 R35, R35, 0x10, RZ ;  /* 0x0000001023237819 */ /* 0x000fe200000006ff */
[----:B------:R-:W-:Y:S01]  /*11780*/  IMAD.U32 R39, R39, 0x10000, RZ ;  /* 0x0001000027277824 */ /* 0x000fe200078e00ff */
[----:B------:R-:W-:Y:S02]  /*11790*/  LOP3.LUT R31, R10, 0xff, RZ, 0xc0, !PT ;  /* 0x000000ff0a1f7812 */ /* 0x000fe400078ec0ff */
[----:B------:R-:W-:Y:S02]  /*117a0*/  LOP3.LUT R32, R32, 0xff, RZ, 0xc0, !PT ;  /* 0x000000ff20207812 */ /* 0x000fe400078ec0ff */
[----:B------:R-:W-:-:S02]  /*117b0*/  LOP3.LUT R35, R30, 0xff0000, R35, 0xf8, !PT ;  /* 0x00ff00001e237812 */ /* 0x000fc400078ef823 */
[----:B------:R-:W-:Y:S02]  /*117c0*/  PRMT R37, R32, 0x7604, R31 ;  /* 0x0000760420257816 */ /* 0x000fe4000000001f */
[----:B------:R-:W-:Y:S02]  /*117d0*/  LOP3.LUT R3, R20, 0xff0000, R3, 0xf8, !PT ;  /* 0x00ff000014037812 */ /* 0x000fe400078ef803 */
[----:B------:R-:W-:Y:S02]  /*117e0*/  LOP3.LUT R39, R34, 0xff0000, R39, 0xf8, !PT ;  /* 0x00ff000022277812 */ /* 0x000fe400078ef827 */
[----:B------:R-:W-:Y:S02]  /*117f0*/  LOP3.LUT R38, R35, 0xff000000, R9, 0xf8, !PT ;  /* 0xff00000023267812 */ /* 0x000fe400078ef809 */
[----:B------:R-:W-:Y:S02]  /*11800*/  SHF.R.U32.HI R31, RZ, 0x10, R15 ;  /* 0x00000010ff1f7819 */ /* 0x000fe4000001160f */
[----:B------:R-:W-:-:S02]  /*11810*/  LOP3.LUT R29, R29, 0xff0000, R14, 0xf8, !PT ;  /* 0x00ff00001d1d7812 */ /* 0x000fc400078ef80e */
[----:B------:R-:W-:Y:S01]  /*11820*/  LOP3.LUT R33, R33, 0xff0000, R8, 0xf8, !PT ;  /* 0x00ff000021217812 */ /* 0x000fe200078ef808 */
[----:B------:R-:W-:Y:S01]  /*11830*/  IMAD.U32 R31, R31, 0x10000, RZ ;  /* 0x000100001f1f7824 */ /* 0x000fe200078e00ff */
[----:B------:R-:W-:Y:S02]  /*11840*/  LOP3.LUT R13, R3, 0xff000000, R13, 0xf8, !PT ;  /* 0xff000000030d7812 */ /* 0x000fe400078ef80d */
[----:B------:R-:W-:Y:S02]  /*11850*/  LOP3.LUT R37, R37, 0xff0000, R10, 0xf8, !PT ;  /* 0x00ff000025257812 */ /* 0x000fe400078ef80a */
[----:B------:R-:W-:Y:S02]  /*11860*/  LOP3.LUT R42, R39, 0xff000000, R11, 0xf8, !PT ;  /* 0xff000000272a7812 */ /* 0x000fe400078ef80b */
[----:B------:R-:W-:Y:S02]  /*11870*/  F2FP.F16.E4M3.UNPACK_B R39, R38 ;  /* 0x00000026ff27723e */ /* 0x000fe400020006ff */
[----:B0-----:R-:W-:-:S02]  /*11880*/  F2FP.F16.E4M3.UNPACK_B R11, R25 ;  /* 0x00000019ff0b723e */ /* 0x001fc400020006ff */
[----:B------:R-:W-:Y:S01]  /*11890*/  LOP3.LUT R3, R29, 0xff000000, R14, 0xf8, !PT ;  /* 0xff0000001d037812 */ /* 0x000fe200078ef80e */
[--C-:B------:R-:W-:Y:S01]  /*118a0*/  HADD2.F32 R40, -RZ, R39.reuse.H0_H0 ;  /* 0x20000027ff287230 */ /* 0x100fe20000004100 */
[----:B------:R-:W-:Y:S01]  /*118b0*/  LOP3.LUT R29, R33, 0xff000000, R8, 0xf8, !PT ;  /* 0xff000000211d7812 */ /* 0x000fe200078ef808 */
[----:B------:R-:W-:Y:S01]  /*118c0*/  HADD2.F32 R39, -RZ, R39.H1_H1 ;  /* 0x30000027ff277230 */ /* 0x000fe20000004100 */
[----:B------:R-:W-:Y:S02]  /*118d0*/  LOP3.LUT R21, R21, 0xff0000, R12, 0xf8, !PT ;  /* 0x00ff000015157812 */ /* 0x000fe400078ef80c */
[----:B------:R-:W-:Y:S02]  /*118e0*/  LOP3.LUT R8, R37, 0xff000000, R10, 0xf8, !PT ;  /* 0xff00000025087812 */ /* 0x000fe400078ef80a */
[----:B------:R-:W-:Y:S02]  /*118f0*/  F2FP.F16.E4M3.UNPACK_B R14, R13 ;  /* 0x0000000dff0e723e */ /* 0x000fe400020006ff */
[----:B------:R-:W-:-:S02]  /*11900*/  LOP3.LUT R31, R28, 0xff0000, R31, 0xf8, !PT ;  /* 0x00ff00001c1f7812 */ /* 0x000fc400078ef81f */
[----:B------:R-:W-:Y:S01]  /*11910*/  LOP3.LUT R12, R21, 0xff000000, R12, 0xf8, !PT ;  /* 0xff000000150c7812 */ /* 0x000fe200078ef80c */
[----:B------:R-:W-:Y:S01]  /*11920*/  HADD2.F32 R28, -RZ, R14.H0_H0 ;  /* 0x2000000eff1c7230 */ /* 0x000fe20000004100 */
[----:B------:R-:W-:Y:S02]  /*11930*/  F2FP.F16.E4M3.UNPACK_B R21, R25.H1 ;  /* 0x00000019ff15723e */ /* 0x000fe400030006ff */
[-C--:B------:R-:W-:Y:S02]  /*11940*/  F2FP.F16.E4M3.UNPACK_B R25, R24.reuse ;  /* 0x00000018ff19723e */ /* 0x080fe400020006ff */
[----:B------:R-:W-:Y:S02]  /*11950*/  F2FP.F16.E4M3.UNPACK_B R35, R24.H1 ;  /* 0x00000018ff23723e */ /* 0x000fe400030006ff */
[-C--:B------:R-:W-:Y:S02]  /*11960*/  F2FP.F16.E4M3.UNPACK_B R32, R27.reuse ;  /* 0x0000001bff20723e */ /* 0x080fe400020006ff */
[----:B------:R-:W-:-:S02]  /*11970*/  F2FP.F16.E4M3.UNPACK_B R37, R27.H1 ;  /* 0x0000001bff25723e */ /* 0x000fc400030006ff */
[----:B------:R-:W-:Y:S02]  /*11980*/  F2FP.F16.E4M3.UNPACK_B R38, R38.H1 ;  /* 0x00000026ff26723e */ /* 0x000fe400030006ff */
[----:B------:R-:W-:Y:S01]  /*11990*/  LOP3.LUT R34, R31, 0xff000000, R15, 0xf8, !PT ;  /* 0xff0000001f227812 */ /* 0x000fe200078ef80f */
[----:B----4-:R-:W0:Y:S02]  /*119a0*/  LDS.128 R4, [R51+0x18000] ;  /* 0x0180000033047984 */ /* 0x010e240000000c00 */
[-C--:B0-----:R-:W-:Y:S02]  /*119b0*/  F2FP.F16.E4M3.UNPACK_B R10, R5.reuse ;  /* 0x00000005ff0a723e */ /* 0x081fe400020006ff */
[----:B------:R-:W-:Y:S01]  /*119c0*/  F2FP.F16.E4M3.UNPACK_B R20, R5.H1 ;  /* 0x00000005ff14723e */ /* 0x000fe200030006ff */
[--C-:B------:R-:W-:Y:S01]  /*119d0*/  HADD2.F32 R5, -RZ, R11.reuse.H0_H0 ;  /* 0x2000000bff057230 */ /* 0x100fe20000004100 */
[-C--:B------:R-:W-:Y:S01]  /*119e0*/  F2FP.F16.E4M3.UNPACK_B R30, R7.reuse ;  /* 0x00000007ff1e723e */ /* 0x080fe200020006ff */
[----:B------:R-:W-:Y:S01]  /*119f0*/  HADD2.F32 R9, -RZ, R10.H0_H0 ;  /* 0x2000000aff097230 */ /* 0x000fe20000004100 */
[----:B------:R-:W-:Y:S01]  /*11a00*/  F2FP.F16.E4M3.UNPACK_B R33, R7.H1 ;  /* 0x00000007ff21723e */ /* 0x000fe200030006ff */
[----:B------:R-:W-:-:S02]  /*11a10*/  HADD2.F32 R11, -RZ, R11.H1_H1 ;  /* 0x3000000bff0b7230 */ /* 0x000fc40000004100 */
[C---:B------:R-:W-:Y:S01]  /*11a20*/  FMUL.FTZ R24, R5.reuse, R40 ;  /* 0x0000002805187220 */ /* 0x040fe20000410000 */
[----:B------:R-:W-:Y:S01]  /*11a30*/  FMUL.FTZ R27, R5, R28 ;  /* 0x0000001c051b7220 */ /* 0x000fe20000410000 */
[----:B------:R-:W-:Y:S01]  /*11a40*/  HADD2.F32 R10, -RZ, R10.H1_H1 ;  /* 0x3000000aff0a7230 */ /* 0x000fe20000004100 */
[----:B------:R-:W-:Y:S01]  /*11a50*/  F2FP.F16.E4M3.UNPACK_B R31, R4.H1 ;  /* 0x00000004ff1f723e */ /* 0x000fe200030006ff */
[C---:B------:R-:W-:Y:S01]  /*11a60*/  FFMA.FTZ R5, R9.reuse, R28, -R24 ;  /* 0x0000001c09057223 */ /* 0x040fe20000010818 */
[----:B------:R-:W-:Y:S01]  /*11a70*/  F2FP.F16.E4M3.UNPACK_B R24, R13.H1 ;  /* 0x0000000dff18723e */ /* 0x000fe200030006ff */
[----:B------:R-:W-:Y:S01]  /*11a80*/  FFMA.FTZ R9, R9, R40, R27 ;  /* 0x0000002809097223 */ /* 0x000fe2000001001b */
[----:B------:R-:W-:Y:S02]  /*11a90*/  HADD2.F32 R27, -RZ, R14.H1_H1 ;  /* 0x3000000eff1b7230 */ /* 0x000fe40000004100 */
[----:B------:R-:W-:Y:S01]  /*11aa0*/  FMUL.FTZ R41, R11, R39 ;  /* 0x000000270b297220 */ /* 0x000fe20000410000 */
[----:B------:R-:W-:Y:S01]  /*11ab0*/  HADD2.F32 R40, -RZ, R38.H0_H0 ;  /* 0x20000026ff287230 */ /* 0x000fe20000004100 */
[----:B------:R-:W-:Y:S01]  /*11ac0*/  F2FP.F16.E4M3.UNPACK_B R15, R4 ;  /* 0x00000004ff0f723e */ /* 0x000fe200020006ff */
[----:B------:R-:W-:-:S02]  /*11ad0*/  HADD2.F32 R14, -RZ, R21.H0_H0 ;  /* 0x20000015ff0e7230 */ /* 0x000fc40000004100 */
[-C--:B------:R-:W-:Y:S01]  /*11ae0*/  FMUL.FTZ R44, R11, R27.reuse ;  /* 0x0000001b0b2c7220 */ /* 0x080fe20000410000 */
[----:B------:R-:W-:Y:S01]  /*11af0*/  HADD2.F32 R28, -RZ, R24.H0_H0 ;  /* 0x20000018ff1c7230 */ /* 0x000fe20000004100 */
[----:B------:R-:W-:Y:S01]  /*11b00*/  F2FP.F16.E4M3.UNPACK_B R4, R6 ;  /* 0x00000006ff04723e */ /* 0x000fe200020006ff */
[----:B------:R-:W-:Y:S02]  /*11b10*/  HADD2.F32 R13, -RZ, R20.H0_H0 ;  /* 0x20000014ff0d7230 */ /* 0x000fe40000004100 */
[C---:B------:R-:W-:Y:S01]  /*11b20*/  FMUL.FTZ R46, R14.reuse, R40 ;  /* 0x000000280e2e7220 */ /* 0x040fe20000410000 */
[----:B------:R-:W-:Y:S01]  /*11b30*/  F2FP.F16.E4M3.UNPACK_B R7, R6.H1 ;  /* 0x00000006ff07723e */ /* 0x000fe200030006ff */
[-C--:B------:R-:W-:Y:S01]  /*11b40*/  FMUL.FTZ R43, R14, R28.reuse ;  /* 0x0000001c0e2b7220 */ /* 0x080fe20000410000 */
[----:B------:R-:W-:Y:S01]  /*11b50*/  FFMA.FTZ R14, R10, R27, -R41 ;  /* 0x0000001b0a0e7223 */ /* 0x000fe20000010829 */
[----:B------:R-:W-:Y:S01]  /*11b60*/  FFMA.FTZ R11, R13, R28, -R46 ;  /* 0x0000001c0d0b7223 */ /* 0x000fe2000001082e */
[----:B------:R-:W-:-:S02]  /*11b70*/  HADD2.F32 R41, -RZ, R38.H1_H1 ;  /* 0x30000026ff297230 */ /* 0x000fc40000004100 */
[----:B------:R-:W-:Y:S01]  /*11b80*/  FFMA.FTZ R13, R13, R40, R43 ;  /* 0x000000280d0d7223 */ /* 0x000fe2000001002b */
[----:B------:R-:W-:Y:S01]  /*11b90*/  F2FP.F16.E4M3.UNPACK_B R40, R42 ;  /* 0x0000002aff28723e */ /* 0x000fe200020006ff */
[----:B------:R-:W-:Y:S01]  /*11ba0*/  HADD2.F32 R27, -RZ, R24.H1_H1 ;  /* 0x30000018ff1b7230 */ /* 0x000fe20000004100 */
[----:B------:R-:W-:Y:S01]  /*11bb0*/  F2FP.F16.E4M3.UNPACK_B R38, R34 ;  /* 0x00000022ff26723e */ /* 0x000fe200020006ff */
[----:B------:R-:W-:Y:S02]  /*11bc0*/  HADD2.F32 R24, -RZ, R32.H0_H0 ;  /* 0x20000020ff187230 */ /* 0x000fe40000004100 */
[----:B------:R-:W-:Y:S01]  /*11bd0*/  FFMA.FTZ R10, R10, R39, R44 ;  /* 0x000000270a0a7223 */ /* 0x000fe2000001002c */
[----:B------:R-:W-:Y:S01]  /*11be0*/  HADD2.F32 R43, -RZ, R40.H0_H0 ;  /* 0x20000028ff2b7230 */ /* 0x000fe20000004100 */
[-C--:B------:R-:W-:Y:S01]  /*11bf0*/  F2FP.F16.E4M3.UNPACK_B R6, R26.reuse ;  /* 0x0000001aff06723e */ /* 0x080fe200020006ff */
[----:B------:R-:W-:Y:S01]  /*11c00*/  HADD2.F32 R28, -RZ, R20.H1_H1 ;  /* 0x30000014ff1c7230 */ /* 0x000fe20000004100 */
[----:B------:R-:W-:Y:S01]  /*11c10*/  F2FP.F16.E4M3.UNPACK_B R26, R26.H1 ;  /* 0x0000001aff1a723e */ /* 0x000fe200030006ff */
[----:B------:R-:W-:-:S02]  /*11c20*/  HADD2.F32 R20, -RZ, R21.H1_H1 ;  /* 0x30000015ff147230 */ /* 0x000fc40000004100 */
[----:B------:R-:W-:Y:S01]  /*11c30*/  FMUL.FTZ R46, R24, R43 ;  /* 0x0000002b182e7220 */ /* 0x000fe20000410000 */
[----:B------:R-:W-:Y:S02]  /*11c40*/  HADD2.F32 R39, -RZ, R38.H0_H0 ;  /* 0x20000026ff277230 */ /* 0x000fe40000004100 */
[----:B------:R-:W-:Y:S02]  /*11c50*/  HADD2.F32 R21, -RZ, R30.H0_H0 ;  /* 0x2000001eff157230 */ /* 0x000fe40000004100 */
[C---:B------:R-:W-:Y:S01]  /*11c60*/  FMUL.FTZ R45, R20.reuse, R41 ;  /* 0x00000029142d7220 */ /* 0x040fe20000410000 */
[----:B------:R-:W-:Y:S01]  /*11c70*/  FMUL.FTZ R44, R20, R27 ;  /* 0x0000001b142c7220 */ /* 0x000fe20000410000 */
[-C--:B------:R-:W-:Y:S01]  /*11c80*/  FMUL.FTZ R48, R24, R39.reuse ;  /* 0x0000002718307220 */ /* 0x080fe20000410000 */
[----:B------:R-:W-:Y:S02]  /*11c90*/  HADD2.F32 R32, -RZ, R32.H1_H1 ;  /* 0x30000020ff207230 */ /* 0x000fe40000004100 */
[C---:B------:R-:W-:Y:S01]  /*11ca0*/  FFMA.FTZ R24, R21.reuse, R39, -R46 ;  /* 0x0000002715187223 */ /* 0x040fe2000001082e */
[----:B------:R-:W-:Y:S01]  /*11cb0*/  HADD2.F32 R39, -RZ, R38.H1_H1 ;  /* 0x30000026ff277230 */ /* 0x000fe20000004100 */
[----:B------:R-:W-:Y:S01]  /*11cc0*/  F2FP.F16.E4M3.UNPACK_B R38, R34.H1 ;  /* 0x00000022ff26723e */ /* 0x000fe200030006ff */
[C---:B------:R-:W-:Y:S01]  /*11cd0*/  FFMA.FTZ R20, R28.reuse, R27, -R45 ;  /* 0x0000001b1c147223 */ /* 0x040fe2000001082d */
[----:B------:R-:W-:Y:S01]  /*11ce0*/  FFMA.FTZ R21, R21, R43, R48 ;  /* 0x0000002b15157223 */ /* 0x000fe20000010030 */
[----:B------:R-:W-:Y:S01]  /*11cf0*/  FFMA.FTZ R28, R28, R41, R44 ;  /* 0x000000291c1c7223 */ /* 0x000fe2000001002c */
[----:B------:R-:W-:Y:S01]  /*11d00*/  F2FP.F16.E4M3.UNPACK_B R43, R42.H1 ;  /* 0x0000002aff2b723e */ /* 0x000fe200030006ff */
[----:B------:R-:W-:Y:S01]  /*11d10*/  HADD2.F32 R41, -RZ, R40.H1_H1 ;  /* 0x30000028ff297230 */ /* 0x000fe20000004100 */
[----:B------:R-:W-:Y:S01]  /*11d20*/  F2FP.SATFINITE.E4M3.F32.PACK_AB_MERGE_C R11, R20, R11, RZ ;  /* 0x0000000b140b723e */ /* 0x000fe200048070ff */
[----:B------:R-:W-:Y:S01]  /*11d30*/  HADD2.F32 R27, -RZ, R37.H0_H0 ;  /* 0x20000025ff1b7230 */ /* 0x000fe20000004100 */
[----:B------:R-:W-:Y:S01]  /*11d40*/  F2FP.SATFINITE.E4M3.F32.PACK_AB_MERGE_C R13, R28, R13, RZ ;  /* 0x0000000d1c0d723e */ /* 0x000fe200048070ff */
[----:B------:R-:W-:-:S02]  /*11d50*/  HADD2.F32 R40, -RZ, R38.H0_H0 ;  /* 0x20000026ff287230 */ /* 0x000fc40000004100 */
[C---:B------:R-:W-:Y:S01]  /*11d60*/  FMUL.FTZ R45, R32.reuse, R41 ;  /* 0x00000029202d7220 */ /* 0x040fe20000410000 */
[----:B------:R-:W-:Y:S02]  /*11d70*/  HADD2.F32 R42, -RZ, R43.H0_H0 ;  /* 0x2000002bff2a7230 */ /* 0x000fe40000004100 */
[----:B------:R-:W-:Y:S01]  /*11d80*/  FMUL.FTZ R32, R32, R39 ;  /* 0x0000002720207220 */ /* 0x000fe20000410000 */
[----:B------:R-:W-:Y:S02]  /*11d90*/  HADD2.F32 R30, -RZ, R30.H1_H1 ;  /* 0x3000001eff1e7230 */ /* 0x000fe40000004100 */
[C---:B------:R-:W-:Y:S01]  /*11da0*/  FMUL.FTZ R49, R27.reuse, R40 ;  /* 0x000000281b317220 */ /* 0x040fe20000410000 */
[----:B------:R-:W-:Y:S02]  /*11db0*/  HADD2.F32 R34, -RZ, R33.H0_H0 ;  /* 0x20000021ff227230 */ /* 0x000fe40000004100 */
[----:B------:R-:W-:Y:S01]  /*11dc0*/  FMUL.FTZ R47, R27, R42 ;  /* 0x0000002a1b2f7220 */ /* 0x000fe20000410000 */
[----:B------:R-:W-:-:S02]  /*11dd0*/  HADD2.F32 R43, -RZ, R43.H1_H1 ;  /* 0x3000002bff2b7230 */ /* 0x000fc40000004100 */
[C---:B------:R-:W-:Y:S01]  /*11de0*/  FFMA.FTZ R27, R30.reuse, R39, -R45 ;  /* 0x000000271e1b7223 */ /* 0x040fe2000001082d */
[----:B------:R-:W-:Y:S01]  /*11df0*/  FFMA.FTZ R30, R30, R41, R32 ;  /* 0x000000291e1e7223 */ /* 0x000fe20000010020 */
[C---:B------:R-:W-:Y:S01]  /*11e00*/  FFMA.FTZ R49, R34.reuse, R42, R49 ;  /* 0x0000002a22317223 */ /* 0x040fe20000010031 */
[----:B------:R-:W-:Y:S01]  /*11e10*/  F2FP.F16.E4M3.UNPACK_B R42, R29.H1 ;  /* 0x0000001dff2a723e */ /* 0x000fe200030006ff */
[----:B------:R-:W-:Y:S01]  /*11e20*/  HADD2.F32 R41, -RZ, R38.H1_H1 ;  /* 0x30000026ff297230 */ /* 0x000fe20000004100 */
[----:B------:R-:W-:Y:S01]  /*11e30*/  F2FP.F16.E4M3.UNPACK_B R39, R12.H1 ;  /* 0x0000000cff27723e */ /* 0x000fe200030006ff */
[----:B------:R-:W-:Y:S02]  /*11e40*/  HADD2.F32 R38, -RZ, R37.H1_H1 ;  /* 0x30000025ff267230 */ /* 0x000fe40000004100 */
[----:B------:R-:W-:Y:S01]  /*11e50*/  FFMA.FTZ R32, R34, R40, -R47 ;  /* 0x0000002822207223 */ /* 0x000fe2000001082f */
[----:B------:R-:W-:Y:S01]  /*11e60*/  HADD2.F32 R44, -RZ, R42.H0_H0 ;  /* 0x2000002aff2c7230 */ /* 0x000fe20000004100 */
[----:B------:R-:W-:Y:S01]  /*11e70*/  F2FP.SATFINITE.E4M3.F32.PACK_AB_MERGE_C R5, R14, R5, R11 ;  /* 0x000000050e05723e */ /* 0x000fe2000480700b */
[----:B------:R-:W-:-:S02]  /*11e80*/  HADD2.F32 R37, -RZ, R35.H0_H0 ;  /* 0x20000023ff257230 */ /* 0x000fc40000004100 */
[C---:B------:R-:W-:Y:S01]  /*11e90*/  FMUL.FTZ R45, R38.reuse, R43 ;  /* 0x0000002b262d7220 */ /* 0x040fe20000410000 */
[----:B------:R-:W-:Y:S02]  /*11ea0*/  HADD2.F32 R34, -RZ, R33.H1_H1 ;  /* 0x30000021ff227230 */ /* 0x000fe40000004100 */
[-C--:B------:R-:W-:Y:S01]  /*11eb0*/  FMUL.FTZ R46, R38, R41.reuse ;  /* 0x00000029262e7220 */ /* 0x080fe20000410000 */
[----:B------:R-:W-:Y:S02]  /*11ec0*/  HADD2.F32 R40, -RZ, R39.H0_H0 ;  /* 0x20000027ff287230 */ /* 0x000fe40000004100 */
[C---:B------:R-:W-:Y:S01]  /*11ed0*/  FMUL.FTZ R38, R37.reuse, R44 ;  /* 0x0000002c25267220 */ /* 0x040fe20000410000 */
[----:B------:R-:W-:Y:S02]  /*11ee0*/  HADD2.F32 R33, -RZ, R31.H0_H0 ;  /* 0x2000001fff217230 */ /* 0x000fe40000004100 */
[C---:B------:R-:W-:Y:S01]  /*11ef0*/  FFMA.FTZ R45, R34.reuse, R41, -R45 ;  /* 0x00000029222d7223 */ /* 0x040fe2000001082d */
[----:B------:R-:W-:Y:S01]  /*11f00*/  FFMA.FTZ R50, R34, R43, R46 ;  /* 0x0000002b22327223 */ /* 0x000fe2000001002e */
[----:B------:R-:W-:Y:S01]  /*11f10*/  FMUL.FTZ R37, R37, R40 ;  /* 0x0000002825257220 */ /* 0x000fe20000410000 */
[----:B------:R-:W-:-:S02]  /*11f20*/  HADD2.F32 R42, -RZ, R42.H1_H1 ;  /* 0x3000002aff2a7230 */ /* 0x000fc40000004100 */
[C---:B------:R-:W-:Y:S01]  /*11f30*/  FFMA.FTZ R41, R33.reuse, R40, -R38 ;  /* 0x0000002821297223 */ /* 0x040fe20000010826 */
[----:B------:R-:W-:Y:S02]  /*11f40*/  HADD2.F32 R35, -RZ, R35.H1_H1 ;  /* 0x30000023ff237230 */ /* 0x000fe40000004100 */
[----:B------:R-:W-:Y:S01]  /*11f50*/  FFMA.FTZ R44, R33, R44, R37 ;  /* 0x0000002c212c7223 */ /* 0x000fe20000010025 */
[----:B------:R-:W-:Y:S01]  /*11f60*/  HADD2.F32 R34, -RZ, R39.H1_H1 ;  /* 0x30000027ff227230 */ /* 0x000fe20000004100 */
[----:B------:R-:W-:Y:S01]  /*11f70*/  F2FP.F16.E4M3.UNPACK_B R37, R29 ;  /* 0x0000001dff25723e */ /* 0x000fe200020006ff */
[----:B------:R-:W-:Y:S01]  /*11f80*/  HADD2.F32 R31, -RZ, R31.H1_H1 ;  /* 0x3000001fff1f7230 */ /* 0x000fe20000004100 */
[----:B------:R-:W-:Y:S01]  /*11f90*/  F2FP.F16.E4M3.UNPACK_B R33, R12 ;  /* 0x0000000cff21723e */ /* 0x000fe200020006ff */
[C---:B------:R-:W-:Y:S01]  /*11fa0*/  FMUL.FTZ R12, R35.reuse, R42 ;  /* 0x0000002a230c7220 */ /* 0x040fe20000410000 */
[----:B------:R-:W-:Y:S01]  /*11fb0*/  FMUL.FTZ R39, R35, R34 ;  /* 0x0000002223277220 */ /* 0x000fe20000410000 */
[----:B------:R-:W-:Y:S01]  /*11fc0*/  HADD2.F32 R35, -RZ, R37.H0_H0 ;  /* 0x20000025ff237230 */ /* 0x000fe20000004100 */
[----:B------:R-:W-:Y:S01]  /*11fd0*/  F2FP.SATFINITE.E4M3.F32.PACK_AB_MERGE_C R49, R50, R49, RZ ;  /* 0x000000313231723e */ /* 0x000fe200048070ff */
[----:B------:R-:W-:-:S02]  /*11fe0*/  HADD2.F32 R29, -RZ, R25.H0_H0 ;  /* 0x20000019ff1d7230 */ /* 0x000fc40000004100 */
[C---:B------:R-:W-:Y:S01]  /*11ff0*/  FFMA.FTZ R46, R31.reuse, R34, -R12 ;  /* 0x000000221f2e7223 */ /* 0x040fe2000001080c */
[----:B------:R-:W-:Y:S01]  /*12000*/  FFMA.FTZ R43, R31, R42, R39 ;  /* 0x0000002a1f2b7223 */ /* 0x000fe20000010027 */
[----:B------:R-:W-:Y:S01]  /*12010*/  HADD2.F32 R31, -RZ, R33.H0_H0 ;  /* 0x20000021ff1f7230 */ /* 0x000fe20000004100 */
[----:B------:R-:W-:Y:S01]  /*12020*/  F2FP.SATFINITE.E4M3.F32.PACK_AB_MERGE_C R9, R10, R9, R13 ;  /* 0x000000090a09723e */ /* 0x000fe2000480700d */
        /* <DEDUP_REMOVED lines=24> */
[----:B------:R-:W-:Y:S01]  /*121b0*/  F2FP.SATFINITE.E4M3.F32.PACK_AB_MERGE_C R11, R30, R21, R49 ;  /* 0x000000151e0b723e */ /* 0x000fe20004807031 */
[----:B------:R-:W-:-:S02]  /*121c0*/  HADD2.F32 R26, -RZ, R26.H1_H1 ;  /* 0x3000001aff1a7230 */ /* 0x000fc40000004100 */
[C---:B------:R-:W-:Y:S01]  /*121d0*/  FFMA.FTZ R37, R12.reuse, R15, -R37 ;  /* 0x0000000f0c257223 */ /* 0x040fe20000010825 */
[----:B------:R-:W-:Y:S02]  /*121e0*/  HADD2.F32 R7, -RZ, R7.H1_H1 ;  /* 0x30000007ff077230 */ /* 0x000fe40000004100 */
[----:B------:R-:W-:Y:S01]  /*121f0*/  FFMA.FTZ R33, R12, R33, R25 ;  /* 0x000000210c217223 */ /* 0x000fe20000010019 */
[----:B------:R-:W-:Y:S01]  /*12200*/  F2FP.F16.E4M3.UNPACK_B R12, R8 ;  /* 0x00000008ff0c723e */ /* 0x000fe200020006ff */
[C---:B------:R-:W-:Y:S01]  /*12210*/  FMUL.FTZ R34, R26.reuse, R31 ;  /* 0x0000001f1a227220 */ /* 0x040fe20000410000 */
[-C--:B------:R-:W-:Y:S01]  /*12220*/  FMUL.FTZ R26, R26, R29.reuse ;  /* 0x0000001d1a1a7220 */ /* 0x080fe20000410000 */
[----:B------:R-:W-:Y:S02]  /*12230*/  HADD2.F32 R8, -RZ, R3.H0_H0 ;  /* 0x20000003ff087230 */ /* 0x000fe40000004100 */
[C---:B------:R-:W-:Y:S01]  /*12240*/  FFMA.FTZ R42, R7.reuse, R29, -R34 ;  /* 0x0000001d072a7223 */ /* 0x040fe20000010822 */
[----:B------:R-:W-:Y:S01]  /*12250*/  FFMA.FTZ R48, R7, R31, R26 ;  /* 0x0000001f07307223 */ /* 0x000fe2000001001a */
[----:B------:R-:W-:-:S02]  /*12260*/  HADD2.F32 R26, -RZ, R12.H0_H0 ;  /* 0x2000000cff1a7230 */ /* 0x000fc40000004100 */
[----:B------:R-:W-:Y:S01]  /*12270*/  HADD2.F32 R7, -RZ, R6.H0_H0 ;  /* 0x20000006ff077230 */ /* 0x000fe20000004100 */
[----:B------:R-:W-:Y:S01]  /*12280*/  F2FP.SATFINITE.E4M3.F32.PACK_AB_MERGE_C R37, R42, R37, RZ ;  /* 0x000000252a25723e */ /* 0x000fe200048070ff */
[----:B------:R-:W-:Y:S01]  /*12290*/  HADD2.F32 R15, -RZ, R3.H1_H1 ;  /* 0x30000003ff0f7230 */ /* 0x000fe20000004100 */
[----:B------:R-:W-:Y:S01]  /*122a0*/  F2FP.SATFINITE.E4M3.F32.PACK_AB_MERGE_C R33, R48, R33, RZ ;  /* 0x000000213021723e */ /* 0x000fe200048070ff */
[----:B------:R-:W-:Y:S02]  /*122b0*/  HADD2.F32 R25, -RZ, R12.H1_H1 ;  /* 0x3000000cff197230 */ /* 0x000fe40000004100 */
[C---:B------:R-:W-:Y:S01]  /*122c0*/  FMUL.FTZ R12, R7.reuse, R26 ;  /* 0x0000001a070c7220 */ /* 0x040fe20000410000 */
[----:B------:R-:W-:Y:S02]  /*122d0*/  HADD2.F32 R6, -RZ, R6.H1_H1 ;  /* 0x30000006ff067230 */ /* 0x000fe40000004100 */
[----:B------:R-:W-:Y:S01]  /*122e0*/  FMUL.FTZ R7, R7, R8 ;  /* 0x0000000807077220 */ /* 0x000fe20000410000 */
[----:B------:R-:W-:-:S02]  /*122f0*/  HADD2.F32 R3, -RZ, R4.H0_H0 ;  /* 0x20000004ff037230 */ /* 0x000fc40000004100 */
[----:B------:R-:W-:Y:S02]  /*12300*/  HADD2.F32 R4, -RZ, R4.H1_H1 ;  /* 0x30000004ff047230 */ /* 0x000fe40000004100 */
[C---:B------:R-:W-:Y:S01]  /*12310*/  FMUL.FTZ R29, R6.reuse, R25 ;  /* 0x00000019061d7220 */ /* 0x040fe20000410000 */
        /* <DEDUP_REMOVED lines=11> */
[----:B------:R-:W-:Y:S02]  /*123d0*/  F2FP.SATFINITE.E4M3.F32.PACK_AB_MERGE_C R8, R38, R35, R8 ;  /* 0x000000232608723e */ /* 0x000fe40004807008 */
[----:B------:R-:W-:Y:S01]  /*123e0*/  F2FP.SATFINITE.E4M3.F32.PACK_AB_MERGE_C R10, R34, R3, R33 ;  /* 0x00000003220a723e */ /* 0x000fe20004807021 */
[----:B------:R4:W-:Y:S04]  /*123f0*/  STS.128 [R51+0x18000], R4 ;  /* 0x0180000433007388 */ /* 0x0009e80000000c00 */
[----:B------:R4:W-:Y:S02]  /*12400*/  STS.128 [R0+0x18000], R8 ;  /* 0x0180000800007388 */ /* 0x0009e40000000c00 */
.L_x_1893:
[----:B------:R-:W-:Y:S05]  /*12410*/  BSYNC B0 ;  /* 0x0000000000007941 */ /* 0x000fea0003800000 */
.L_x_1865:
[----:B------:R-:W-:Y:S01]  /*12420*/  @!PT LDS RZ, [RZ] ;  /* 0x00000000fffff984 */ /* 0x000fe20000000800 */
[----:B------:R-:W-:Y:S01]  /*12430*/  @!PT LDS RZ, [RZ] ;  /* 0x00000000fffff984 */ /* 0x000fe20000000800 */
[----:B------:R-:W-:Y:S01]  /*12440*/  @!PT LDS RZ, [RZ] ;  /* 0x00000000fffff984 */ /* 0x000fe20000000800 */
[----:B------:R-:W-:Y:S01]  /*12450*/  @!PT LDS RZ, [RZ] ;  /* 0x00000000fffff984 */ /* 0x000fe20000000800 */
[----:B------:R1:W-:Y:S06]  /*12460*/  MEMBAR.ALL.CTA ;  /* 0x0000000000007992 */ /* 0x0003ec0000008000 */
[----:B-1----:R-:W1:Y:S01]  /*12470*/  FENCE.VIEW.ASYNC.S ;  /* 0x00000000000073c6 */ /* 0x002e620000000000 */
[----:B------:R-:W-:Y:S05]  /*12480*/  WARPSYNC.ALL ;  /* 0x0000000000007948 */ /* 0x000fea0003800000 */
[----:B-1----:R-:W-:Y:S06]  /*12490*/  BAR.SYNC.DEFER_BLOCKING 0xd, 0x100 ;  /* 0x0344000000007b1d */ /* 0x002fec0000010000 */
.L_x_1863:
[----:B----4-:R-:W4:Y:S01]  /*124a0*/  S2R R0, SR_TID.X ;  /* 0x0000000000007919 */ /* 0x010f220000002100 */
[----:B------:R-:W-:Y:S05]  /*124b0*/  WARPSYNC.ALL ;  /* 0x0000000000007948 */ /* 0x000fea0003800000 */
[----:B----4-:R-:W-:-:S05]  /*124c0*/  SHF.R.U32.HI R0, RZ, 0x7, R0 ;  /* 0x00000007ff007819 */ /* 0x010fca0000011600 */
[----:B-----5:R-:W-:Y:S02]  /*124d0*/  VIADD R10, R0, 0x8 ;  /* 0x00000008000a7836 */ /* 0x020fe40000000000 */
[----:B------:R-:W-:-:S03]  /*124e0*/  IMAD.U32 R0, RZ, RZ, UR61 ;  /* 0x0000003dff007e24 */ /* 0x000fc6000f8e00ff */
[----:B------:R4:W-:Y:S02]  /*124f0*/  BAR.SYNC.DEFER_BLOCKING R10, 0x100 ;  /* 0x0004000a0000751d */ /* 0x0009e40000010000 */
[----:B------:R-:W-:-:S13]  /*12500*/  ISETP.NE.AND P0, PT, R0, 0x3, PT ;  /* 0x000000030000780c */ /* 0x000fda0003f05270 */
[----:B----4-:R-:W-:Y:S05]  /*12510*/  @!P0 BRA `(.L_x_1910) ;  /* 0x0000000000048947 */ /* 0x010fea0003800000 */
[----:B------:R-:W-:Y:S01]  /*12520*/  BPT.TRAP 0x1 ;  /* 0x000000040000795c */ /* 0x000fe20000300000 */
.L_x_1910:
[----:B0-23--:R-:W-:Y:S01]  /*12530*/  IMAD R5, R23, 0x8, R22 ;  /* 0x0000000817057824 */ /* 0x00dfe200078e0216 */
[----:B------:R-:W-:-:S04]  /*12540*/  SHF.L.U32 R12, R186, 0x1f, RZ ;  /* 0x0000001fba0c7819 */ /* 0x000fc800000006ff */
[----:B------:R0:W2:Y:S01]  /*12550*/  SYNCS.PHASECHK.TRANS64.TRYWAIT P1, [R5+URZ+0x28430], R12 ;  /* 0x0284300c050075a7 */ /* 0x0000a2000802017f */
[----:B------:R-:W-:Y:S05]  /*12560*/  @!P0 BRA `(.L_x_1911) ;  /* 0x0000000000048947 */ /* 0x000fea0003800000 */
[----:B------:R-:W-:Y:S01]  /*12570*/  BPT.TRAP 0x1 ;  /* 0x000000040000795c */ /* 0x000fe20000300000 */
.L_x_1911:
[----:B--2---:R-:W-:Y:S05]  /*12580*/  @P1 BRA `(.L_x_1912) ;  /* 0x0000000000081947 */ /* 0x004fea0003800000 */
[----:B------:R-:W2:Y:S02]  /*12590*/  SYNCS.PHASECHK.TRANS64.TRYWAIT P1, [R5+URZ+0x28430], R12 ;  /* 0x0284300c050075a7 */ /* 0x000ea4000802017f */
[----:B--2---:R-:W-:Y:S05]  /*125a0*/  @!P1 BRA `(.L_x_1913) ;  /* 0x000001b400c49947 */ /* 0x004fea0003800000 */
.L_x_1912:
[----:B------:R-:W-:Y:S05]  /*125b0*/  WARPSYNC.ALL ;  /* 0x0000000000007948 */ /* 0x000fea0003800000 */
[----:B------:R-:W-:Y:S01]  /*125c0*/  R2UR UR4, R22 ;  /* 0x00000000160472ca */ /* 0x000fe200000e0000 */
[----:B------:R-:W-:Y:S01]  /*125d0*/  IMAD.MOV.U32 R7, RZ, RZ, 0x40000040 ;  /* 0x40000040ff077424 */ /* 0x000fe200078e00ff */
[----:B------:R-:W-:Y:S01]  /*125e0*/  R2UR UR5, R36 ;  /* 0x00000000240572ca */ /* 0x000fe200000e0000 */
[----:B------:R-:W-:Y:S01]  /*125f0*/  UMOV UR9, 0x40000040 ;  /* 0x4000004000097882 */ /* 0x000fe20000000000 */
[----:B------:R-:W-:Y:S01]  /*12600*/  WARPGROUP.ARRIVE ;  /* 0x00000000000079c5 */ /* 0x000fe20000000000 */
[----:B------:R-:W-:Y:S01]  /*12610*/  IMAD.MOV.U32 R9, RZ, RZ, 0x40000040 ;  /* 0x40000040ff097424 */ /* 0x000fe200078e00ff */
[----:B------:R-:W-:Y:S01]  /*12620*/  R2UR UR11, R7 ;  /* 0x00000000070b72ca */ /* 0x000fe200000e0000 */
[----:B------:R-:W-:Y:S01]  /*12630*/  IMAD.U32 R199, RZ, RZ, UR9 ;  /* 0x00000009ffc77e24 */ /* 0x000fe2000f8e00ff */
[----:B------:R-:W-:Y:S01]  /*12640*/  UMOV UR57, 0x40000040 ;  /* 0x4000004000397882 */ /* 0x000fe20000000000 */
[----:B------:R-:W-:Y:S01]  /*12650*/  UMOV UR53, 0x40000040 ;  /* 0x4000004000357882 */ /* 0x000fe20000000000 */
[----:B------:R-:W-:Y:S01]  /*12660*/  UMOV UR49, 0x40000040 ;  /* 0x4000004000317882 */ /* 0x000fe20000000000 */
[----:B------:R-:W-:Y:S01]  /*12670*/  UMOV UR45, 0x40000040 ;  /* 0x40000040002d7882 */ /* 0x000fe20000000000 */
[----:B------:R-:W-:Y:S01]  /*12680*/  IMAD.MOV.U32 R7, RZ, RZ, 0x40000040 ;  /* 0x40000040ff077424 */ /* 0x000fe200078e00ff */
[----:B------:R-:W-:Y:S01]  /*12690*/  UIADD3 UR4, UR4, 0x20000, URZ ;  /* 0x0002000004047890 */ /* 0x000fe2000fffe03f */
[----:B------:R-:W3:Y:S01]  /*126a0*/  S2R R0, SR_TID.X ;  /* 0x0000000000007919 */ /* 0x000ee20000002100 */
[----:B------:R-:W-:-:S02]  /*126b0*/  ULOP3.LUT UR5, UR5, 0x10000, URZ, 0xfc, !UPT ;  /* 0x0001000005057892 */ /* 0x000fc4000f8efc3f */
[----:B------:R-:W-:Y:S01]  /*126c0*/  USHF.R.U32.HI UR4, URZ, 0x4, UR4 ;  /* 0x000000043f047899 */ /* 0x000fe20008011604 */
[----:B------:R-:W-:Y:S01]  /*126d0*/  R2UR UR43, R7 ;  /* 0x00000000072b72ca */ /* 0x000fe200000e0000 */
[----:B------:R-:W-:Y:S02]  /*126e0*/  UIADD3 UR56, UR5, 0x6, URZ ;  /* 0x0000000605387890 */ /* 0x000fe4000fffe03f */
[----:B------:R-:W-:Y:S01]  /*126f0*/  ULOP3.LUT UR4, UR4, 0x3fff, URZ, 0xc0, !UPT ;  /* 0x00003fff04047892 */ /* 0x000fe2000f8ec03f */
[----:B------:R-:W-:Y:S01]  /*12700*/  UMOV UR8, UR5 ;  /* 0x0000000500087c82 */ /* 0x000fe20008000000 */
[----:B------:R-:W-:Y:S01]  /*12710*/  UIADD3 UR52, UR5, 0x400, URZ ;  /* 0x0000040005347890 */ /* 0x000fe2000fffe03f */
[----:B------:R-:W-:Y:S01]  /*12720*/  IMAD.U32 R198, RZ, RZ, UR8 ;  /* 0x00000008ffc67e24 */ /* 0x000fe2000f8e00ff */
[----:B------:R-:W-:Y:S02]  /*12730*/  ULOP3.LUT UR60, UR4, 0x10000, URZ, 0xfc, !UPT ;  /* 0x00010000043c7892 */ /* 0x000fe4000f8efc3f */
[----:B------:R-:W-:-:S02]  /*12740*/  UIADD3 UR4, UR5, 0x2, URZ ;  /* 0x0000000205047890 */ /* 0x000fc4000fffe03f */
[----:B------:R-:W-:Y:S02]  /*12750*/  UIADD3 UR48, UR5, 0x402, URZ ;  /* 0x0000040205307890 */ /* 0x000fe4000fffe03f */
[----:B------:R-:W-:Y:S01]  /*12760*/  LEA R6, R23, UR60, 0xa ;  /* 0x0000003c17067c11 */ /* 0x000fe2000f8e50ff */
[----:B------:R-:W-:Y:S02]  /*12770*/  UIADD3 UR44, UR5, 0x404, URZ ;  /* 0x00000404052c7890 */ /* 0x000fe4000fffe03f */
[----:B------:R-:W-:Y:S01]  /*12780*/  UIADD3 UR40, UR5, 0x406, URZ ;  /* 0x0000040605287890 */ /* 0x000fe2000fffe03f */
[C---:B------:R-:W-:Y:S01]  /*12790*/  R2UR UR10, R6.reuse ;  /* 0x00000000060a72ca */ /* 0x040fe200000e0000 */
[----:B------:R-:W-:Y:S01]  /*127a0*/  VIADD R8, R6, 0x2 ;  /* 0x0000000206087836 */ /* 0x000fe20000000000 */
[----:B------:R-:W-:Y:S01]  /*127b0*/  UMOV UR41, 0x40000040 ;  /* 0x4000004000297882 */ /* 0x000fe20000000000 */
[----:B---3--:R-:W-:-:S10]  /*127c0*/  SHF.R.U32.HI R0, RZ, 0x7, R0 ;  /* 0x00000007ff007819 */ /* 0x008fd40000011600 */
[----:B------:R-:W-:Y:S01]  /*127d0*/  QGMMA.64x64x32.F32.E4M3.E4M3 R24, gdesc[UR8], RZ, !UPT, gsb0 ;  /* 0x00e00000081879f3 */ /* 0x000fe2000c0008ff */
[----:B------:R-:W-:Y:S01]  /*127e0*/  R2UR UR10, R8 ;  /* 0x00000000080a72ca */ /* 0x000fe200000e0000 */
[----:B------:R-:W-:Y:S01]  /*127f0*/  UMOV UR8, UR4 ;  /* 0x0000000400087c82 */ /* 0x000fe20008000000 */
[----:B------:R-:W-:Y:S01]  /*12800*/  R2UR UR11, R9 ;  /* 0x00000000090b72ca */ /* 0x000fe200000e0000 */
[----:B------:R-:W-:Y:S01]  /*12810*/  UMOV UR9, 0x40000040 ;  /* 0x4000004000097882 */ /* 0x000fe20000000000 */
[----:B------:R-:W-:Y:S01]  /*12820*/  VIADD R8, R6, 0x4 ;  /* 0x0000000406087836 */ /* 0x000fe20000000000 */
[----:B------:R-:W-:Y:S01]  /*12830*/  UIADD3 UR4, UR5, 0x4, URZ ;  /* 0x0000000405047890 */ /* 0x000fe2000fffe03f */
[----:B------:R-:W-:Y:S01]  /*12840*/  IMAD.MOV.U32 R9, RZ, RZ, 0x40000040 ;  /* 0x40000040ff097424 */ /* 0x000fe200078e00ff */
[----:B------:R-:W-:Y:S01]  /*12850*/  IADD3 R4, -R0, 0xb, RZ ;  /* 0x0000000b00047810 */ /* 0x000fe20007ffe1ff */
[----:B------:R-:W-:Y:S02]  /*12860*/  IMAD.U32 R196, RZ, RZ, UR8 ;  /* 0x00000008ffc47e24 */ /* 0x000fe4000f8e00ff */
[----:B------:R-:W-:Y:S01]  /*12870*/  IMAD.U32 R197, RZ, RZ, UR9 ;  /* 0x00000009ffc57e24 */ /* 0x000fe2000f8e00ff */
[----:B------:R-:W-:-:S02]  /*12880*/  WARPGROUP.DEPBAR.LE gsb0, 0x0 ;  /* 0x00008000000079c5 */ /* 0x000fc40000010000 */
[----:B------:R-:W-:-:S06]  /*12890*/  WARPGROUP.ARRIVE ;  /* 0x00000000000079c5 */ /* 0x000fcc0000000000 */
[----:B------:R-:W-:Y:S01]  /*128a0*/  QGMMA.64x64x32.F32.E4M3.E4M3 R24, gdesc[UR8], R24, gsb0 ;  /* 0x00e00000081879f3 */ /* 0x000fe20008000818 */
        /* <DEDUP_REMOVED lines=12> */
[----:B------:R-:W-:Y:S01]  /*12970*/  R2UR UR54, R8 ;  /* 0x00000000083672ca */ /* 0x000fe200000e0000 */
[----:B------:R-:W-:Y:S01]  /*12980*/  VIADD R8, R6, 0x202 ;  /* 0x0000020206087836 */ /* 0x000fe20000000000 */
[----:B------:R-:W-:Y:S01]  /*12990*/  R2UR UR55, R9 ;  /* 0x00000000093772ca */ /* 0x000fe200000e0000 */
[----:B------:R-:W-:-:S03]  /*129a0*/  IMAD.MOV.U32 R9, RZ, RZ, 0x40000040 ;  /* 0x40000040ff097424 */ /* 0x000fc600078e00ff */
        /* <DEDUP_REMOVED lines=28> */
[----:B------:R-:W-:Y:S05]  /*12b70*/  @!P0 BRA `(.L_x_1914) ;  /* 0x0000000000048947 */ /* 0x000fea0003800000 */
[----:B------:R-:W-:Y:S01]  /*12b80*/  BPT.TRAP 0x1 ;  /* 0x000000040000795c */ /* 0x000fe20000300000 */
.L_x_1914:
[----:B------:R-:W4:Y:S01]  /*12b90*/  LDC R9, c[0x0][0x448] ;  /* 0x00011200ff097b82 */ /* 0x000f220000000800 */
[C---:B-1----:R-:W-:Y:S01]  /*12ba0*/  FMUL.FTZ R3, R2.reuse, R24 ;  /* 0x0000001802037220 */ /* 0x042fe20000410000 */
[----:B------:R-:W-:Y:S01]  /*12bb0*/  FMUL.FTZ R13, R2, R25 ;  /* 0x00000019020d7220 */ /* 0x000fe20000410000 */
[----:B------:R-:W-:Y:S02]  /*12bc0*/  IMAD.IADD R21, R208, 0x1, R201 ;  /* 0x00000001d0157824 */ /* 0x000fe400078e02c9 */
[C---:B------:R-:W-:Y:S01]  /*12bd0*/  FMUL.FTZ R0, R2.reuse, R26 ;  /* 0x0000001a02007220 */ /* 0x040fe20000410000 */
[C---:B------:R-:W-:Y:S01]  /*12be0*/  FMUL.FTZ R20, R2.reuse, R32 ;  /* 0x0000002002147220 */ /* 0x040fe20000410000 */
[C---:B------:R-:W-:Y:S01]  /*12bf0*/  FMUL.FTZ R32, R2.reuse, R33 ;  /* 0x0000002102207220 */ /* 0x040fe20000410000 */
[----:B------:R-:W-:Y:S02]  /*12c00*/  IMAD.MOV.U32 R26, RZ, RZ, R21 ;  /* 0x000000ffff1a7224 */ /* 0x000fe400078e0015 */
[C---:B------:R-:W-:Y:S01]  /*12c10*/  FMUL.FTZ R33, R2.reuse, R34 ;  /* 0x0000002202217220 */ /* 0x040fe20000410000 */
[C---:B------:R-:W-:Y:S01]  /*12c20*/  FMUL.FTZ R34, R2.reuse, R35 ;  /* 0x0000002302227220 */ /* 0x040fe20000410000 */
[C---:B------:R-:W-:Y:S01]  /*12c30*/  FMUL.FTZ R35, R2.reuse, R38 ;  /* 0x0000002602237220 */ /* 0x040fe20000410000 */
[C---:B------:R-:W-:Y:S01]  /*12c40*/  FMUL.FTZ R38, R2.reuse, R43 ;  /* 0x0000002b02267220 */ /* 0x040fe20000410000 */
[C---:B------:R-:W-:Y:S01]  /*12c50*/  FMUL.FTZ R6, R2.reuse, R27 ;  /* 0x0000001b02067220 */ /* 0x040fe20000410000 */
[C---:B------:R-:W-:Y:S01]  /*12c60*/  FMUL.FTZ R40, R2.reuse, R40 ;  /* 0x0000002802287220 */ /* 0x040fe20000410000 */
[----:B------:R-:W-:Y:S01]  /*12c70*/  IMAD.MOV.U32 R27, RZ, RZ, -0x40 ;  /* 0xffffffc0ff1b7424 */ /* 0x000fe200078e00ff */
[----:B------:R-:W-:Y:S01]  /*12c80*/  ULDC.64 UR6, c[0x0][0x9e0] ;  /* 0x0002780000067ab9 */ /* 0x000fe20000000a00 */
[C---:B------:R-:W-:Y:S01]  /*12c90*/  FMUL.FTZ R8, R2.reuse, R31 ;  /* 0x0000001f02087220 */ /* 0x040fe20000410000 */
[----:B------:R-:W-:Y:S01]  /*12ca0*/  UISETP.GE.AND UP0, UPT, UR7, 0x1, UPT ;  /* 0x000000010700788c */ /* 0x000fe2000bf06270 */
[C---:B------:R-:W-:Y:S01]  /*12cb0*/  FMUL.FTZ R15, R2.reuse, R29 ;  /* 0x0000001d020f7220 */ /* 0x040fe20000410000 */
[C---:B------:R-:W-:Y:S01]  /*12cc0*/  FMUL.FTZ R7, R2.reuse, R30 ;  /* 0x0000001e02077220 */ /* 0x040fe20000410000 */
[C---:B------:R-:W-:Y:S01]  /*12cd0*/  FMUL.FTZ R31, R2.reuse, R36 ;  /* 0x00000024021f7220 */ /* 0x040fe20000410000 */
[C---:B------:R-:W-:Y:S01]  /*12ce0*/  FMUL.FTZ R30, R2.reuse, R37 ;  /* 0x00000025021e7220 */ /* 0x040fe20000410000 */
[C---:B------:R-:W-:Y:S01]  /*12cf0*/  FMUL.FTZ R36, R2.reuse, R39 ;  /* 0x0000002702247220 */ /* 0x040fe20000410000 */
[----:B------:R1:W0:Y:S01]  /*12d00*/  MUFU.TANH R29, R40 ;  /* 0x00000028001d7308 */ /* 0x0002220000002400 */
[----:B----4-:R-:W-:Y:S01]  /*12d10*/  ISETP.NE.AND P1, PT, R9, 0x1, PT ;  /* 0x000000010900780c */ /* 0x010fe20003f25270 */
[C---:B------:R-:W-:Y:S01]  /*12d20*/  FMUL.FTZ R14, R2.reuse, R28 ;  /* 0x0000001c020e7220 */ /* 0x040fe20000410000 */
[C---:B------:R-:W-:Y:S01]  /*12d30*/  FMUL.FTZ R37, R2.reuse, R42 ;  /* 0x0000002a02257220 */ /* 0x040fe20000410000 */
[C---:B------:R-:W-:Y:S01]  /*12d40*/  FMUL.FTZ R39, R2.reuse, R46 ;  /* 0x0000002e02277220 */ /* 0x040fe20000410000 */
[C---:B------:R-:W-:Y:S01]  /*12d50*/  FMUL.FTZ R48, R2.reuse, R48 ;  /* 0x0000003002307220 */ /* 0x040fe20000410000 */
[C---:B------:R-:W-:Y:S01]  /*12d60*/  FMUL.FTZ R49, R2.reuse, R49 ;  /* 0x0000003102317220 */ /* 0x040fe20000410000 */
[C---:B------:R-:W-:Y:S01]  /*12d70*/  FMUL.FTZ R11, R2.reuse, R50 ;  /* 0x00000032020b7220 */ /* 0x040fe20000410000 */
[C---:B------:R-:W-:Y:S01]  /*12d80*/  FMUL.FTZ R9, R2.reuse, R51 ;  /* 0x0000003302097220 */ /* 0x040fe20000410000 */
[C---:B-1----:R-:W-:Y:S01]  /*12d90*/  FMUL.FTZ R40, R2.reuse, R47 ;  /* 0x0000002f02287220 */ /* 0x042fe20000410000 */
[C---:B------:R-:W-:Y:S01]  /*12da0*/  FMUL.FTZ R52, R2.reuse, R52 ;  /* 0x0000003402347220 */ /* 0x040fe20000410000 */
[C---:B------:R-:W-:Y:S01]  /*12db0*/  FMUL.FTZ R53, R2.reuse, R53 ;  /* 0x0000003502357220 */ /* 0x040fe20000410000 */
[C---:B------:R-:W-:Y:S01]  /*12dc0*/  FMUL.FTZ R44, R2.reuse, R44 ;  /* 0x0000002c022c7220 */ /* 0x040fe20000410000 */
[C---:B------:R-:W-:Y:S01]  /*12dd0*/  FMUL.FTZ R45, R2.reuse, R45 ;  /* 0x0000002d022d7220 */ /* 0x040fe20000410000 */
[----:B------:R-:W1:Y:S01]  /*12de0*/  @P1 LDC R24, c[0x0][0x44c] ;  /* 0x00011300ff181b82 */ /* 0x000e620000000800 */
[----:B------:R-:W-:Y:S01]  /*12df0*/  FMUL.FTZ R55, R2, R55 ;  /* 0x0000003702377220 */ /* 0x000fe20000410000 */
[----:B------:R-:W-:Y:S01]  /*12e00*/  PLOP3.LUT P2, PT, PT, PT, UP0, 0x40, 0x0 ;  /* 0x000000000000781c */ /* 0x000fe20003f4e808 */
[----:B------:R-:W4:Y:S01]  /*12e10*/  MUFU.TANH R3, R3 ;  /* 0x0000000300037308 */ /* 0x000f220000002400 */
[----:B------:R-:W-:Y:S01]  /*12e20*/  ULDC UR51, c[0x0][0x9dc] ;  /* 0x0002770000337ab9 */ /* 0x000fe20000000800 */
[----:B------:R-:W-:Y:S01]  /*12e30*/  LEA R51, R160, 0xffffffc0, 0x6 ;  /* 0xffffffc0a0337811 */ /* 0x000fe200078e30ff */
[----:B------:R-:W-:Y:S01]  /*12e40*/  ULOP3.LUT UR51, URZ, UR51, URZ, 0x33, !UPT ;  /* 0x000000333f337292 */ /* 0x000fe2000f8e333f */
[----:B------:R-:W-:Y:S01]  /*12e50*/  FMUL.FTZ R41, R2, R41 ;  /* 0x0000002902297220 */ /* 0x000fe20000410000 */
[----:B------:R-:W5:Y:S01]  /*12e60*/  @P1 LDC R25, c[0x0][0x450] ;  /* 0x00011400ff191b82 */ /* 0x000f620000000800 */
[----:B------:R-:W-:Y:S01]  /*12e70*/  IADD3 R46, -R191, R192, -R51 ;  /* 0x000000c0bf2e7210 */ /* 0x000fe20007ffe933 */
[----:B------:R-:W-:Y:S01]  /*12e80*/  UP2UR UR42, UPR, URZ, 0x1 ;  /* 0x000000013f2a7883 */ /* 0x000fe20008000000 */
[----:B------:R-:W0:Y:S08]  /*12e90*/  MUFU.TANH R13, R13 ;  /* 0x0000000d000d7308 */ /* 0x000e300000002400 */
[----:B------:R-:W0:Y:S01]  /*12ea0*/  MUFU.TANH R0, R0 ;  /* 0x0000000000007308 */ /* 0x000e220000002400 */
[----:B-1----:R-:W-:Y:S01]  /*12eb0*/  @P1 IMAD.HI.U32 R24, R21, R24, RZ ;  /* 0x0000001815181227 */ /* 0x002fe200078e00ff */
[----:B------:R-:W-:-:S06]  /*12ec0*/  IADD3 R21, R5, 0x28440, RZ ;  /* 0x0002844005157810 */ /* 0x000fcc0007ffe0ff */
[----:B------:R-:W1:Y:S01]  /*12ed0*/  MUFU.TANH R6, R6 ;  /* 0x0000000600067308 */ /* 0x000e620000002400 */
[----:B-----5:R-:W-:Y:S01]  /*12ee0*/  @P1 SHF.R.U32.HI R26, RZ, R25, R24 ;  /* 0x00000019ff1a1219 */ /* 0x020fe20000011618 */
[----:B------:R-:W-:Y:S02]  /*12ef0*/  IMAD.U32 R24, RZ, RZ, UR39 ;  /* 0x00000027ff187e24 */ /* 0x000fe4000f8e00ff */
[----:B------:R-:W-:-:S04]  /*12f00*/  FMUL.FTZ R25, R2, R54 ;  /* 0x0000003602197220 */ /* 0x000fc80000410000 */
[----:B------:R-:W0:Y:S01]  /*12f10*/  MUFU.TANH R14, R14 ;  /* 0x0000000e000e7308 */ /* 0x000e220000002400 */
[----:B------:R-:W5:Y:S01]  /*12f20*/  SHFL.IDX PT, R43, R26, RZ, 0x1c1f ;  /* 0x001c1fff1a2b7589 */ /* 0x000f6200000e0000 */
[----:B------:R-:W-:Y:S01]  /*12f30*/  PRMT R21, R24, 0x654, R21 ;  /* 0x0000065418157816 */ /* 0x000fe20000000015 */
[----:B------:R-:W-:-:S03]  /*12f40*/  IMAD R24, R160, R27, 0x41 ;  /* 0x00000041a0187424 */ /* 0x000fc600078e021b */
[----:B------:R2:W-:Y:S02]  /*12f50*/  SYNCS.ARRIVE.TRANS64.RED.A1T0 RZ, [R21+URZ], RZ ;  /* 0x000000ff15ff79a7 */ /* 0x0005e4000810043f */
[----:B------:R-:W0:Y:S01]  /*12f60*/  MUFU.TANH R15, R15 ;  /* 0x0000000f000f7308 */ /* 0x000e220000002400 */
[----:B------:R-:W-:Y:S01]  /*12f70*/  IADD3 R28, -R191, R24, R192 ;  /* 0x00000018bf1c7210 */ /* 0x000fe20007ffe1c0 */
[----:B------:R-:W-:-:S04]  /*12f80*/  VIADD R54, R24, 0xffffffff ;  /* 0xffffffff18367836 */ /* 0x000fc80000000000 */
[----:B------:R-:W-:Y:S02]  /*12f90*/  IMAD.IADD R28, R28, 0x1, -R189 ;  /* 0x000000011c1c7824 */ /* 0x000fe400078e0abd */
[----:B------:R-:W0:Y:S02]  /*12fa0*/  MUFU.TANH R7, R7 ;  /* 0x0000000700077308 */ /* 0x000e240000002400 */
[C---:B------:R-:W-:Y:S02]  /*12fb0*/  VIADD R47, R28.reuse, UR6 ;  /* 0x000000061c2f7c36 */ /* 0x040fe40008000000 */
[----:B------:R-:W-:-:S04]  /*12fc0*/  VIADD R50, R28, UR51 ;  /* 0x000000331c327c36 */ /* 0x000fc80008000000 */
[----:B------:R-:W0:Y:S01]  /*12fd0*/  MUFU.TANH R8, R8 ;  /* 0x0000000800087308 */ /* 0x000e220000002400 */
[----:B-----5:R-:W-:-:S07]  /*12fe0*/  VIADDMNMX R28, R43, R47, R46, PT ;  /* 0x0000002f2b1c7246 */ /* 0x020fce000380012e */
        /* <DEDUP_REMOVED lines=21> */
[----:B--2---:R-:W2:Y:S08]  /*13140*/  MUFU.TANH R21, R55 ;  /* 0x0000003700157308 */ /* 0x004eb00000002400 */
[----:B------:R5:W0:Y:S02]  /*13150*/  MUFU.TANH R56, R41 ;  /* 0x0000002900387308 */ /* 0x000a240000002400 */
[----:B-----5:R-:W-:Y:S01]  /*13160*/  IMAD.IADD R41, R50, 0x1, R43 ;  /* 0x0000000132297824 */ /* 0x020fe200078e022b */
[----:B-12-4-:R-:W-:Y:S06]  /*13170*/  @P2 BRA `(.L_x_1915) ;  /* 0x0000000000582947 */ /* 0x016fec0003800000 */
[----:B------:R-:W-:Y:S01]  /*13180*/  IADD3 R24, -R189, R192, R43 ;  /* 0x000000c0bd187210 */ /* 0x000fe20007ffe12b */
[----:B------:R-:W-:Y:S03]  /*13190*/  BSSY B0, `(.L_x_1916) ;  /* 0x0000010000007945 */ /* 0x000fe60003800000 */
[----:B------:R-:W-:-:S13]  /*131a0*/  ISETP.GT.AND P2, PT, R24, -0x1, PT ;  /* 0xffffffff1800780c */ /* 0x000fda0003f44270 */
[----:B------:R-:W-:Y:S05]  /*131b0*/  @P2 BRA `(.L_x_1917) ;  /* 0x0000000000202947 */ /* 0x000fea0003800000 */
[----:B------:R-:W-:Y:S01]  /*131c0*/  UISETP.NE.AND UP0, UPT, UR7, 0x1, UPT ;  /* 0x000000010700788c */ /* 0x000fe2000bf05270 */
[----:B------:R-:W-:-:S05]  /*131d0*/  LOP3.LUT R24, RZ, R24, RZ, 0x33, !PT ;  /* 0x00000018ff187212 */ /* 0x000fca00078e33ff */
[----:B------:R-:W-:-:S05]  /*131e0*/  PLOP3.LUT P2, PT, PT, PT, UP0, 0x80, 0x0 ;  /* 0x000000000000781c */ /* 0x000fca0003f4f008 */
[----:B------:R-:W-:-:S08]  /*131f0*/  @UP0 ULDC.64 UR4, c[0x0][0x9e8] ;  /* 0x00027a0000040ab9 */ /* 0x000fd00000000a00 */
[----:B------:R-:W-:-:S05]  /*13200*/  @P2 IMAD.HI.U32 R27, R24, UR4, RZ ;  /* 0x00000004181b2c27 */ /* 0x000fca000f8e00ff */
[----:B------:R-:W-:-:S04]  /*13210*/  @P2 SHF.R.U32.HI R24, RZ, UR5, R27 ;  /* 0x00000005ff182c19 */ /* 0x000fc8000801161b */
[----:B------:R-:W-:Y:S01]  /*13220*/  LOP3.LUT R24, RZ, R24, RZ, 0x33, !PT ;  /* 0x00000018ff187212 */ /* 0x000fe200078e33ff */
[----:B------:R-:W-:Y:S06]  /*13230*/  BRA `(.L_x_1918) ;  /* 0x0000000000147947 */ /* 0x000fec0003800000 */
.L_x_1917:
[----:B------:R-:W-:-:S06]  /*13240*/  UISETP.NE.AND UP0, UPT, UR7, 0x1, UPT ;  /* 0x000000010700788c */ /* 0x000fcc000bf05270 */
[----:B------:R-:W-:-:S05]  /*13250*/  PLOP3.LUT P2, PT, PT, PT, UP0, 0x80, 0x0 ;  /* 0x000000000000781c */ /* 0x000fca0003f4f008 */
[----:B------:R-:W-:-:S08]  /*13260*/  @UP0 ULDC.64 UR4, c[0x0][0x9e8] ;  /* 0x00027a0000040ab9 */ /* 0x000fd00000000a00 */
[----:B------:R-:W-:-:S05]  /*13270*/  @P2 IMAD.HI.U32 R27, R24, UR4, RZ ;  /* 0x00000004181b2c27 */ /* 0x000fca000f8e00ff */
[----:B------:R-:W-:-:S07]  /*13280*/  @P2 SHF.R.U32.HI R24, RZ, UR5, R27 ;  /* 0x00000005ff182c19 */ /* 0x000fce000801161b */
.L_x_1918:
[----:B------:R-:W-:Y:S05]  /*13290*/  BSYNC B0 ;  /* 0x0000000000007941 */ /* 0x000fea0003800000 */
.L_x_1916:
[----:B------:R-:W-:-:S04]  /*132a0*/  IMAD R24, R24, UR7, -R51 ;  /* 0x0000000718187c24 */ /* 0x000fc8000f8e0a33 */
[----:B------:R-:W-:-:S05]  /*132b0*/  IMAD.IADD R24, R24, 0x1, -R191 ;  /* 0x0000000118187824 */ /* 0x000fca00078e0abf */
[----:B------:R-:W-:Y:S02]  /*132c0*/  VIMNMX R41, R41, R24, !PT ;  /* 0x0000001829297248 */ /* 0x000fe40007fe0100 */
[----:B------:R-:W-:-:S07]  /*132d0*/  VIADDMNMX R28, R24, UR7, R28, PT ;  /* 0x00000007181c7c46 */ /* 0x000fce000b80011c */
.L_x_1915:
[C---:B------:R-:W-:Y:S01]  /*132e0*/  ISETP.GE.AND P3, PT, R54.reuse, 0x9, PT ;  /* 0x000000093600780c */ /* 0x040fe20003f66270 */
[----:B------:R-:W-:Y:S01]  /*132f0*/  UISETP.GE.AND UP0, UPT, UR7, 0x1, UPT ;  /* 0x000000010700788c */ /* 0x000fe2000bf06270 */
[----:B------:R-:W-:Y:S02]  /*13300*/  ISETP.GE.AND P2, PT, R54, 0x2, PT ;  /* 0x000000023600780c */ /* 0x000fe40003f46270 */
[C---:B------:R-:W-:Y:S02]  /*13310*/  ISETP.GT.AND P4, PT, R41.reuse, 0x8, !P3 ;  /* 0x000000082900780c */ /* 0x040fe40005f84270 */
[----:B------:R-:W-:Y:S02]  /*13320*/  ISETP.GT.AND P5, PT, R41, 0x1, !P2 ;  /* 0x000000012900780c */ /* 0x000fe400057a4270 */
[----:B------:R-:W-:Y:S02]  /*13330*/  ISETP.LT.OR P4, PT, R28, 0x9, P4 ;  /* 0x000000091c00780c */ /* 0x000fe40002781670 */
[----:B------:R-:W-:-:S02]  /*13340*/  ISETP.GE.AND P6, PT, R54, 0xa, PT ;  /* 0x0000000a3600780c */ /* 0x000fc40003fc6270 */
[----:B0-----:R-:W-:Y:S02]  /*13350*/  FSEL R42, R14, -INF , !P4 ;  /* 0xff8000000e2a7808 */ /* 0x001fe40006000000 */
[C---:B------:R-:W-:Y:S02]  /*13360*/  ISETP.LT.OR P5, PT, R28.reuse, 0x2, P5 ;  /* 0x000000021c00780c */ /* 0x040fe40002fa1670 */
[----:B------:R-:W-:Y:S02]  /*13370*/  ISETP.GT.AND P4, PT, R41, 0x9, !P6 ;  /* 0x000000092900780c */ /* 0x000fe40007784270 */
[----:B------:R-:W-:Y:S02]  /*13380*/  FSEL R45, R13, -INF , !P5 ;  /* 0xff8000000d2d7808 */ /* 0x000fe40006800000 */
        /* <DEDUP_REMOVED lines=8> */
[C---:B------:R-:W-:Y:S02]  /*13410*/  ISETP.GT.AND P4, PT, R41.reuse, 0x11, !P5 ;  /* 0x000000112900780c */ /* 0x040fe40006f84270 */
[----:B------:R-:W-:Y:S02]  /*13420*/  P2R R60, PR, RZ, 0x20 ;  /* 0x00000020ff3c7803 */ /* 0x000fe40000000000 */
[----:B------:R-:W-:Y:S02]  /*13430*/  ISETP.LT.OR P4, PT, R28, 0x12, P4 ;  /* 0x000000121c00780c */ /* 0x000fe40002781670 */
[----:B------:R-:W-:Y:S02]  /*13440*/  ISETP.GE.AND P5, PT, R54, 0x19, PT ;  /* 0x000000193600780c */ /* 0x000fe40003fa6270 */
[----:B------:R-:W-:Y:S02]  /*13450*/  FSEL R32, R32, -INF , !P4 ;  /* 0xff80000020207808 */ /* 0x000fe40006000000 */
[----:B------:R-:W-:-:S02]  /*13460*/  ISETP.GT.AND P4, PT, R41, 0x18, !P5 ;  /* 0x000000182900780c */ /* 0x000fc40006f84270 */
[----:B------:R-:W-:Y:S02]  /*13470*/  P2R R61, PR, RZ, 0x20 ;  /* 0x00000020ff3d7803 */ /* 0x000fe40000000000 */
[----:B------:R-:W-:Y:S02]  /*13480*/  ISETP.LT.OR P4, PT, R28, 0x19, P4 ;  /* 0x000000191c00780c */ /* 0x000fe40002781670 */
[----:B------:R-:W-:Y:S02]  /*13490*/  ISETP.GE.AND P5, PT, R54, 0x1a, PT ;  /* 0x0000001a3600780c */ /* 0x000fe40003fa6270 */
[----:B------:R-:W-:Y:S02]  /*134a0*/  FSEL R31, R31, -INF , !P4 ;  /* 0xff8000001f1f7808 */ /* 0x000fe40006000000 */
[----:B------:R-:W-:Y:S02]  /*134b0*/  ISETP.GT.AND P4, PT, R41, 0x19, !P5 ;  /* 0x000000192900780c */ /* 0x000fe40006f84270 */
[----:B------:R-:W-:-:S02]  /*134c0*/  P2R R62, PR, RZ, 0x20 ;  /* 0x00000020ff3e7803 */ /* 0x000fc40000000000 */
        /* <DEDUP_REMOVED lines=26> */
[----:B------:R-:W-:Y:S02]  /*13670*/  P2R R55, PR, RZ, 0x40 ;  /* 0x00000040ff377803 */ /* 0x000fe40000000000 */
        /* <DEDUP_REMOVED lines=11> */
[----:B------:R-:W-:-:S04]  /*13730*/  ISETP.GT.AND P6, PT, R41, RZ, !P6 ;  /* 0x000000ff2900720c */ /* 0x000fc800077c4270 */
[----:B------:R-:W-:-:S04]  /*13740*/  ISETP.LT.OR P6, PT, R28, 0x1, P6 ;  /* 0x000000011c00780c */ /* 0x000fc800037c1670 */
[----:B------:R-:W-:Y:S02]  /*13750*/  FSEL R49, R3, -INF , !P6 ;  /* 0xff80000003317808 */ /* 0x000fe40007000000 */
[----:B------:R-:W-:-:S04]  /*13760*/  ISETP.GE.AND P6, PT, R54, 0x3a, PT ;  /* 0x0000003a3600780c */ /* 0x000fc80003fc6270 */
[----:B------:R-:W-:Y:S02]  /*13770*/  P2R R52, PR, RZ, 0x40 ;  /* 0x00000040ff347803 */ /* 0x000fe40000000000 */
[----:B------:R-:W-:Y:S02]  /*13780*/  ISETP.GT.AND P6, PT, R41, 0x39, !P6 ;  /* 0x000000392900780c */ /* 0x000fe400077c4270 */
[----:B------:R-:W0:Y:S02]  /*13790*/  SHFL.IDX PT, R41, R26, 0x1, 0x1c1f ;  /* 0x003c1f001a297f89 */ /* 0x000e2400000e0000 */
[----:B------:R-:W-:-:S04]  /*137a0*/  ISETP.LT.OR P6, PT, R28, 0x3a, P6 ;  /* 0x0000003a1c00780c */ /* 0x000fc800037c1670 */
[----:B------:R-:W-:Y:S02]  /*137b0*/  FSEL R3, R53, -INF , !P6 ;  /* 0xff80000035037808 */ /* 0x000fe40007000000 */
[----:B------:R-:W-:Y:S02]  /*137c0*/  PLOP3.LUT P6, PT, PT, PT, UP0, 0x40, 0x0 ;  /* 0x000000000000781c */ /* 0x000fe40003fce808 */
[----:B0-----:R-:W-:Y:S01]  /*137d0*/  VIADDMNMX R46, R41, R47, R46, PT ;  /* 0x0000002f292e7246 */ /* 0x001fe2000380012e */
[----:B------:R-:W-:-:S10]  /*137e0*/  IMAD.IADD R47, R50, 0x1, R41 ;  /* 0x00000001322f7824 */ /* 0x000fd400078e0229 */
[----:B------:R-:W-:Y:S05]  /*137f0*/  @P6 BRA `(.L_x_1919) ;  /* 0x0000000000606947 */ /* 0x000fea0003800000 */
        /* <DEDUP_REMOVED lines=8> */
[----:B------:R-:W-:Y:S01]  /*13880*/  @P6 IMAD.HI.U32 R28, R26, UR4, RZ ;  /* 0x000000041a1c6c27 */ /* 0x000fe2000f8e00ff */
[----:B------:R-:W-:-:S13]  /*13890*/  PLOP3.LUT P6, PT, PT, PT, UP0, 0x80, 0x0 ;  /* 0x000000000000781c */ /* 0x000fda0003fcf008 */
[----:B------:R-:W-:-:S04]  /*138a0*/  @P6 SHF.R.U32.HI R26, RZ, UR5, R28 ;  /* 0x00000005ff1a6c19 */ /* 0x000fc8000801161c */
[----:B------:R-:W-:Y:S01]  /*138b0*/  LOP3.LUT R26, RZ, R26, RZ, 0x33, !PT ;  /* 0x0000001aff1a7212 */ /* 0x000fe200078e33ff */
[----:B------:R-:W-:Y:S06]  /*138c0*/  BRA `(.L_x_1922) ;  /* 0x0000000000187947 */ /* 0x000fec0003800000 */
.L_x_1921:
[----:B------:R-:W-:-:S06]  /*138d0*/  UISETP.NE.AND UP0, UPT, UR7, 0x1, UPT ;  /* 0x000000010700788c */ /* 0x000fcc000bf05270 */
[----:B------:R-:W-:-:S05]  /*138e0*/  PLOP3.LUT P6, PT, PT, PT, UP0, 0x80, 0x0 ;  /* 0x000000000000781c */ /* 0x000fca0003fcf008 */
[----:B------:R-:W-:-:S08]  /*138f0*/  @UP0 ULDC.64 UR4, c[0x0][0x9e8] ;  /* 0x00027a0000040ab9 */ /* 0x000fd00000000a00 */
[----:B------:R-:W-:Y:S01]  /*13900*/  @P6 IMAD.HI.U32 R28, R26, UR4, RZ ;  /* 0x000000041a1c6c27 */ /* 0x000fe2000f8e00ff */
[----:B------:R-:W-:-:S13]  /*13910*/  PLOP3.LUT P6, PT, PT, PT, UP0, 0x80, 0x0 ;  /* 0x000000000000781c */ /* 0x000fda0003fcf008 */
[----:B------:R-:W-:-:S07]  /*13920*/  @P6 SHF.R.U32.HI R26, RZ, UR5, R28 ;  /* 0x00000005ff1a6c19 */ /* 0x000fce000801161c */
.L_x_1922:
[----:B------:R-:W-:Y:S05]  /*13930*/  BSYNC B0 ;  /* 0x0000000000007941 */ /* 0x000fea0003800000 */
.L_x_1920:
[----:B------:R-:W-:-:S04]  /*13940*/  IMAD R26, R26, UR7, -R51 ;  /* 0x000000071a1a7c24 */ /* 0x000fc8000f8e0a33 */
[----:B------:R-:W-:-:S05]  /*13950*/  IMAD.IADD R26, R26, 0x1, -R191 ;  /* 0x000000011a1a7824 */ /* 0x000fca00078e0abf */
[----:B------:R-:W-:Y:S02]  /*13960*/  VIMNMX R47, R47, R26, !PT ;  /* 0x0000001a2f2f7248 */ /* 0x000fe40007fe0100 */
[----:B------:R-:W-:-:S07]  /*13970*/  VIADDMNMX R46, R26, UR7, R46, PT ;  /* 0x000000071a2e7c46 */ /* 0x000fce000b80012e */
.L_x_1919:
[C---:B------:R-:W-:Y:S01]  /*13980*/  ISETP.GT.AND P2, PT, R47.reuse, 0x1, !P2 ;  /* 0x000000012f00780c */ /* 0x040fe20005744270 */
[----:B------:R-:W-:Y:S01]  /*13990*/  ULDC UR38, c[0x0][0x988] ;  /* 0x0002620000267ab9 */ /* 0x000fe20000000800 */
[----:B------:R-:W-:Y:S02]  /*139a0*/  ISETP.GT.AND P3, PT, R47, 0x8, !P3 ;  /* 0x000000082f00780c */ /* 0x000fe40005f64270 */
[C---:B------:R-:W-:Y:S02]  /*139b0*/  ISETP.LT.OR P2, PT, R46.reuse, 0x2, P2 ;  /* 0x000000022e00780c */ /* 0x040fe40001741670 */
[----:B------:R-:W-:Y:S02]  /*139c0*/  ISETP.LT.OR P3, PT, R46, 0x9, P3 ;  /* 0x000000092e00780c */ /* 0x000fe40001f61670 */
[----:B------:R-:W-:Y:S02]  /*139d0*/  FSEL R26, R6, -INF , !P2 ;  /* 0xff800000061a7808 */ /* 0x000fe40005000000 */
[----:B------:R-:W-:-:S02]  /*139e0*/  ISETP.NE.AND P2, PT, R55, RZ, PT ;  /* 0x000000ff3700720c */ /* 0x000fc40003f45270 */
[----:B------:R-:W-:Y:S02]  /*139f0*/  FSEL R28, R7, -INF , !P3 ;  /* 0xff800000071c7808 */ /* 0x000fe40005800000 */
[----:B------:R-:W-:Y:S02]  /*13a00*/  ISETP.GT.AND P2, PT, R47, 0x9, !P2 ;  /* 0x000000092f00780c */ /* 0x000fe40005744270 */
[----:B------:R-:W-:Y:S02]  /*13a10*/  ISETP.NE.AND P3, PT, R57, RZ, PT ;  /* 0x000000ff3900720c */ /* 0x000fe40003f65270 */
[----:B------:R-:W-:Y:S02]  /*13a20*/  ISETP.LT.OR P2, PT, R46, 0xa, P2 ;  /* 0x0000000a2e00780c */ /* 0x000fe40001741670 */
[----:B------:R-:W-:Y:S02]  /*13a30*/  ISETP.NE.AND P6, PT, R48, RZ, PT ;  /* 0x000000ff3000720c */ /* 0x000fe40003fc5270 */
[----:B------:R-:W-:-:S02]  /*13a40*/  FSEL R8, R8, -INF , !P2 ;  /* 0xff80000008087808 */ /* 0x000fc40005000000 */
[----:B------:R-:W-:Y:S02]  /*13a50*/  ISETP.NE.AND P2, PT, R59, RZ, PT ;  /* 0x000000ff3b00720c */ /* 0x000fe40003f45270 */
[----:B------:R-:W-:Y:S02]  /*13a60*/  FMNMX.FTZ R7, R49, R45, !PT ;  /* 0x0000002d31077209 */ /* 0x000fe40007810000 */
[C---:B------:R-:W-:Y:S02]  /*13a70*/  ISETP.GT.AND P2, PT, R47.reuse, 0x10, !P2 ;  /* 0x000000102f00780c */ /* 0x040fe40005744270 */
[C---:B------:R-:W-:Y:S02]  /*13a80*/  ISETP.GT.AND P4, PT, R47.reuse, 0x31, !P4 ;  /* 0x000000312f00780c */ /* 0x040fe40006784270 */
[----:B------:R-:W-:Y:S02]  /*13a90*/  ISETP.LT.OR P2, PT, R46, 0x11, P2 ;  /* 0x000000112e00780c */ /* 0x000fe40001741670 */
[----:B------:R-:W-:-:S02]  /*13aa0*/  ISETP.GT.AND P5, PT, R47, 0x38, !P5 ;  /* 0x000000382f00780c */ /* 0x000fc40006fa4270 */
[----:B------:R-:W-:Y:S02]  /*13ab0*/  FSEL R33, R33, -INF , !P2 ;  /* 0xff80000021217808 */ /* 0x000fe40005000000 */
[----:B------:R-:W-:Y:S02]  /*13ac0*/  ISETP.NE.AND P2, PT, R60, RZ, PT ;  /* 0x000000ff3c00720c */ /* 0x000fe40003f45270 */
[C---:B------:R-:W-:Y:S02]  /*13ad0*/  ISETP.LT.OR P4, PT, R46.reuse, 0x32, P4 ;  /* 0x000000322e00780c */ /* 0x040fe40002781670 */
[----:B------:R-:W-:Y:S02]  /*13ae0*/  ISETP.GT.AND P2, PT, R47, 0x11, !P2 ;  /* 0x000000112f00780c */ /* 0x000fe40005744270 */
[C---:B------:R-:W-:Y:S02]  /*13af0*/  ISETP.LT.OR P5, PT, R46.reuse, 0x39, P5 ;  /* 0x000000392e00780c */ /* 0x040fe40002fa1670 */
[----:B------:R-:W-:-:S02]  /*13b00*/  ISETP.LT.OR P2, PT, R46, 0x12, P2 ;  /* 0x000000122e00780c */ /* 0x000fc40001741670 */
[----:B------:R-:W-:Y:S02]  /*13b10*/  FSEL R25, R25, -INF , !P5 ;  /* 0xff80000019197808 */ /* 0x000fe40006800000 */
[----:B------:R-:W-:Y:S02]  /*13b20*/  FSEL R34, R34, -INF , !P2 ;  /* 0xff80000022227808 */ /* 0x000fe40005000000 */
[----:B------:R-:W-:-:S04]  /*13b30*/  ISETP.NE.AND P2, PT, R61, RZ, PT ;  /* 0x000000ff3d00720c */ /* 0x000fc80003f45270 */
[----:B------:R-:W-:-:S04]  /*13b40*/  ISETP.GT.AND P2, PT, R47, 0x18, !P2 ;  /* 0x000000182f00780c */ /* 0x000fc80005744270 */
[----:B------:R-:W-:-:S04]  /*13b50*/  ISETP.LT.OR P2, PT, R46, 0x19, P2 ;  /* 0x000000192e00780c */ /* 0x000fc80001741670 */
        /* <DEDUP_REMOVED lines=17> */
[----:B------:R-:W-:Y:S02]  /*13c70*/  ISETP.GT.AND P2, PT, R47, 0x29, !P3 ;  /* 0x000000292f00780c */ /* 0x000fe40005f44270 */
[----:B------:R-:W-:Y:S02]  /*13c80*/  ISETP.NE.AND P3, PT, R58, RZ, PT ;  /* 0x000000ff3a00720c */ /* 0x000fe40003f65270 */
[----:B------:R-:W-:-:S04]  /*13c90*/  ISETP.LT.OR P2, PT, R46, 0x2a, P2 ;  /* 0x0000002a2e00780c */ /* 0x000fc80001741670 */
[----:B------:R-:W-:Y:S02]  /*13ca0*/  FSEL R40, R40, -INF , !P2 ;  /* 0xff80000028287808 */ /* 0x000fe40005000000 */
[----:B------:R-:W-:Y:S02]  /*13cb0*/  ISETP.GT.AND P2, PT, R47, RZ, !P6 ;  /* 0x000000ff2f00720c */ /* 0x000fe40007744270 */
[----:B------:R-:W-:Y:S02]  /*13cc0*/  ISETP.NE.AND P6, PT, R52, RZ, PT ;  /* 0x000000ff3400720c */ /* 0x000fe40003fc5270 */
[----:B------:R-:W-:-:S04]  /*13cd0*/  ISETP.LT.OR P2, PT, R46, 0x1, P2 ;  /* 0x000000012e00780c */ /* 0x000fc80001741670 */
[----:B------:R-:W-:Y:S02]  /*13ce0*/  FSEL R41, R0, -INF , !P2 ;  /* 0xff80000000297808 */ /* 0x000fe40005000000 */
[----:B------:R-:W-:-:S04]  /*13cf0*/  FMNMX.FTZ R0, R42, R7, !PT ;  /* 0x000000072a007209 */ /* 0x000fc80007810000 */
        /* <DEDUP_REMOVED lines=12> */
[----:B------:R-:W-:-:S05]  /*13dc0*/  FMNMX.FTZ R0, R3, R0, !PT ;  /* 0x0000000003007209 */ /* 0x000fca0007810000 */
[----:B------:R-:W0:Y:S02]  /*13dd0*/  SHFL.BFLY PT, R7, R0, 0x2, 0x1f ;  /* 0x0c401f0000077f89 */ /* 0x000e2400000e0000 */
[----:B0-----:R-:W-:-:S05]  /*13de0*/  FMNMX.FTZ R48, R0, R7, !PT ;  /* 0x0000000700307209 */ /* 0x001fca0007810000 */
[----:B------:R-:W0:Y:S02]  /*13df0*/  SHFL.BFLY PT, R7, R48, 0x1, 0x1f ;  /* 0x0c201f0030077f89 */ /* 0x000e2400000e0000 */
[----:B0-----:R-:W-:Y:S01]  /*13e00*/  FMNMX.FTZ R6, R48, R7, !PT ;  /* 0x0000000730067209 */ /* 0x001fe20007810000 */
[----:B------:R-:W-:-:S03]  /*13e10*/  IMAD.U32 R7, RZ, RZ, UR38 ;  /* 0x00000026ff077e24 */ /* 0x000fc6000f8e00ff */
[C---:B------:R-:W-:Y:S01]  /*13e20*/  FSETP.NEU.FTZ.AND P2, PT, R6.reuse, -INF , PT ;  /* 0xff8000000600780b */ /* 0x040fe20003f5d000 */
[----:B------:R-:W-:-:S05]  /*13e30*/  FFMA.FTZ R7, R6, R7, -8 ;  /* 0xc100000006077423 */ /* 0x000fca0000010007 */
[----:B------:R-:W-:Y:S02]  /*13e40*/  FSEL R50, R7, RZ, P2 ;  /* 0x000000ff07327208 */ /* 0x000fe40001000000 */
[----:B------:R-:W-:Y:S02]  /*13e50*/  FMNMX.FTZ R7, R41, R26, !PT ;  /* 0x0000001a29077209 */ /* 0x000fe40007810000 */
[----:B------:R-:W-:Y:S01]  /*13e60*/  ISETP.GT.AND P2, PT, R47, 0x30, !P3 ;  /* 0x000000302f00780c */ /* 0x000fe20005f44270 */
[----:B------:R-:W-:-:S01]  /*13e70*/  FFMA.FTZ R158, R15, UR38, -R50 ;  /* 0x000000260f9e7c23 */ /* 0x000fc20008010832 */
[----:B------:R-:W-:Y:S01]  /*13e80*/  FMNMX.FTZ R7, R28, R7, !PT ;  /* 0x000000071c077209 */ /* 0x000fe20007810000 */
[----:B------:R-:W-:-:S01]  /*13e90*/  FFMA.FTZ R15, R14, UR38, -R50 ;  /* 0x000000260e0f7c23 */ /* 0x000fc20008010832 */
[----:B------:R-:W-:Y:S01]  /*13ea0*/  ISETP.LT.OR P2, PT, R46, 0x31, P2 ;  /* 0x000000312e00780c */ /* 0x000fe20001741670 */
[----:B------:R-:W-:Y:S01]  /*13eb0*/  IMAD.U32 R14, RZ, RZ, UR38 ;  /* 0x00000026ff0e7e24 */ /* 0x000fe2000f8e00ff */
[----:B------:R-:W-:Y:S01]  /*13ec0*/  FMNMX.FTZ R0, R8, R7, !PT ;  /* 0x0000000708007209 */ /* 0x000fe20007810000 */
[----:B------:R-:W-:-:S01]  /*13ed0*/  FFMA.FTZ R156, R29, UR38, -R50 ;  /* 0x000000261d9c7c23 */ /* 0x000fc20008010832 */
[----:B------:R-:W-:Y:S01]  /*13ee0*/  FSEL R11, R11, -INF , !P2 ;  /* 0xff8000000b0b7808 */ /* 0x000fe20005000000 */
[----:B------:R-:W-:-:S01]  /*13ef0*/  FFMA.FTZ R29, R20, UR38, -R50 ;  /* 0x00000026141d7c23 */ /* 0x000fc20008010832 */
[----:B------:R-:W-:Y:S01]  /*13f00*/  FMNMX.FTZ R7, R33, R0, !PT ;  /* 0x0000000021077209 */ /* 0x000fe20007810000 */
[----:B------:R-:W-:-:S01]  /*13f10*/  FFMA.FTZ R152, R49, UR38, -R50 ;  /* 0x0000002631987c23 */ /* 0x000fc20008010832 */
[----:B------:R-:W-:Y:S01]  /*13f20*/  ISETP.GT.AND P3, PT, R47, 0x39, !P6 ;  /* 0x000000392f00780c */ /* 0x000fe20007764270 */
[----:B------:R-:W-:-:S01]  /*13f30*/  FFMA.FTZ R42, R42, UR38, -R50 ;  /* 0x000000262a2a7c23 */ /* 0x000fc20008010832 */
[----:B------:R-:W-:Y:S01]  /*13f40*/  FMNMX.FTZ R0, R34, R7, !PT ;  /* 0x0000000722007209 */ /* 0x000fe20007810000 */
[----:B------:R-:W-:-:S01]  /*13f50*/  FFMA.FTZ R43, R43, UR38, -R50 ;  /* 0x000000262b2b7c23 */ /* 0x000fc20008010832 */
[----:B------:R-:W-:Y:S01]  /*13f60*/  ISETP.LT.OR P3, PT, R46, 0x3a, P3 ;  /* 0x0000003a2e00780c */ /* 0x000fe20001f61670 */
[----:B------:R-:W-:Y:S01]  /*13f70*/  MUFU.EX2 R152, R152 ;  /* 0x0000009800987308 */ /* 0x000fe20000000800 */
[----:B------:R-:W-:Y:S01]  /*13f80*/  FMNMX.FTZ R7, R35, R0, !PT ;  /* 0x0000000023077209 */ /* 0x000fe20007810000 */
[--C-:B------:R-:W-:Y:S01]  /*13f90*/  FFMA.FTZ R154, R44, UR38, -R50.reuse ;  /* 0x000000262c9a7c23 */ /* 0x100fe20008010832 */
[----:B------:R-:W-:Y:S01]  /*13fa0*/  FSEL R21, R21, -INF , !P3 ;  /* 0xff80000015157808 */ /* 0x000fe20005800000 */
[--C-:B------:R-:W-:Y:S01]  /*13fb0*/  FFMA.FTZ R3, R3, UR38, -R50.reuse ;  /* 0x0000002603037c23 */ /* 0x100fe20008010832 */
[----:B------:R-:W-:Y:S01]  /*13fc0*/  FMNMX.FTZ R0, R36, R7, !PT ;  /* 0x0000000724007209 */ /* 0x000fe20007810000 */
[--C-:B------:R-:W-:Y:S01]  /*13fd0*/  FFMA.FTZ R31, R31, UR38, -R50.reuse ;  /* 0x000000261f1f7c23 */ /* 0x100fe20008010832 */
[----:B------:R-:W-:-:S01]  /*13fe0*/  FFMA.FTZ R30, R30, UR38, -R50 ;  /* 0x000000261e1e7c23 */ /* 0x000fc20008010832 */
[----:B------:R-:W-:Y:S01]  /*13ff0*/  MUFU.EX2 R42, R42 ;  /* 0x0000002a002a7308 */ /* 0x000fe20000000800 */
[----:B------:R-:W-:Y:S01]  /*14000*/  FMNMX.FTZ R7, R37, R0, !PT ;  /* 0x0000000025077209 */ /* 0x000fe20007810000 */
[--C-:B------:R-:W-:Y:S01]  /*14010*/  FFMA.FTZ R27, R27, UR38, -R50.reuse ;  /* 0x000000261b1b7c23 */ /* 0x100fe20008010832 */
[----:B------:R-:W-:-:S01]  /*14020*/  FFMA.FTZ R24, R24, UR38, -R50 ;  /* 0x0000002618187c23 */ /* 0x000fc20008010832 */
[----:B------:R-:W-:Y:S01]  /*14030*/  FFMA.FTZ R13, R13, UR38, -R50 ;  /* 0x000000260d0d7c23 */ /* 0x000fe20008010832 */
[----:B------:R-:W-:-:S03]  /*14040*/  FMNMX.FTZ R0, R38, R7, !PT ;  /* 0x0000000726007209 */ /* 0x000fc60007810000 */
[----:B------:R-:W-:Y:S01]  /*14050*/  MUFU.EX2 R43, R43 ;  /* 0x0000002b002b7308 */ /* 0x000fe20000000800 */
[----:B------:R-:W-:Y:S02]  /*14060*/  FMNMX.FTZ R7, R39, R0, !PT ;  /* 0x0000000027077209 */ /* 0x000fe40007810000 */
[----:B------:R-:W-:Y:S01]  /*14070*/  FSEL R0, R9, -INF , !P4 ;  /* 0xff80000009007808 */ /* 0x000fe20006000000 */
[----:B------:R-:W-:-:S01]  /*14080*/  FFMA.FTZ R9, R45, UR38, -R50 ;  /* 0x000000262d097c23 */ /* 0x000fc20008010832 */
[----:B------:R-:W-:Y:S01]  /*14090*/  FMNMX.FTZ R48, R40, R7, !PT ;  /* 0x0000000728307209 */ /* 0x000fe20007810000 */
[----:B------:R-:W-:-:S02]  /*140a0*/  FFMA.FTZ R45, R32, UR38, -R50 ;  /* 0x00000026202d7c23 */ /* 0x000fc40008010832 */
[----:B------:R-:W-:Y:S01]  /*140b0*/  MUFU.EX2 R154, R154 ;  /* 0x0000009a009a7308 */ /* 0x000fe20000000800 */
[----:B------:R-:W-:-:S04]  /*140c0*/  FMNMX.FTZ R7, R11, R48, !PT ;  /* 0x000000300b077209 */ /* 0x000fc80007810000 */
[----:B------:R-:W-:-:S03]  /*140d0*/  FMNMX.FTZ R46, R0, R7, !PT ;  /* 0x00000007002e7209 */ /* 0x000fc60007810000 */
[----:B------:R-:W-:Y:S01]  /*140e0*/  MUFU.EX2 R9, R9 ;  /* 0x0000000900097308 */ /* 0x000fe20000000800 */
[----:B------:R-:W-:-:S04]  /*140f0*/  FMNMX.FTZ R46, R25, R46, !PT ;  /* 0x0000002e192e7209 */ /* 0x000fc80007810000 */
[----:B------:R-:W-:-:S03]  /*14100*/  FMNMX.FTZ R46, R21, R46, !PT ;  /* 0x0000002e152e7209 */ /* 0x000fc60007810000 */
[----:B------:R-:W-:Y:S02]  /*14110*/  MUFU.EX2 R45, R45 ;  /* 0x0000002d002d7308 */ /* 0x000fe40000000800 */
[----:B------:R-:W0:Y:S06]  /*14120*/  SHFL.BFLY PT, R7, R46, 0x2, 0x1f ;  /* 0x0c401f002e077f89 */ /* 0x000e2c00000e0000 */
[----:B------:R-:W-:Y:S08]  /*14130*/  MUFU.EX2 R31, R31 ;  /* 0x0000001f001f7308 */ /* 0x000ff00000000800 */
[----:B------:R-:W-:Y:S08]  /*14140*/  MUFU.EX2 R30, R30 ;  /* 0x0000001e001e7308 */ /* 0x000ff00000000800 */
[----:B------:R-:W-:Y:S01]  /*14150*/  MUFU.EX2 R156, R156 ;  /* 0x0000009c009c7308 */ /* 0x000fe20000000800 */
[----:B0-----:R-:W-:-:S05]  /*14160*/  FMNMX.FTZ R32, R46, R7, !PT ;  /* 0x000000072e207209 */ /* 0x001fca0007810000 */
[----:B------:R-:W0:Y:S02]  /*14170*/  SHFL.BFLY PT, R7, R32, 0x1, 0x1f ;  /* 0x0c201f0020077f89 */ /* 0x000e2400000e0000 */
[----:B------:R-:W-:Y:S08]  /*14180*/  MUFU.EX2 R27, R27 ;  /* 0x0000001b001b7308 */ /* 0x000ff00000000800 */
[----:B------:R-:W-:Y:S08]  /*14190*/  MUFU.EX2 R24, R24 ;  /* 0x0000001800187308 */ /* 0x000ff00000000800 */
[----:B------:R-:W-:Y:S01]  /*141a0*/  MUFU.EX2 R29, R29 ;  /* 0x0000001d001d7308 */ /* 0x000fe20000000800 */
[----:B0-----:R-:W-:-:S07]  /*141b0*/  FMNMX.FTZ R7, R32, R7, !PT ;  /* 0x0000000720077209 */ /* 0x001fce0007810000 */
[----:B------:R-:W-:Y:S01]  /*141c0*/  MUFU.EX2 R158, R158 ;  /* 0x0000009e009e7308 */ /* 0x000fe20000000800 */
[C---:B------:R-:W-:Y:S01]  /*141d0*/  FSETP.NEU.FTZ.AND P2, PT, R7.reuse, -INF , PT ;  /* 0xff8000000700780b */ /* 0x040fe20003f5d000 */
[----:B------:R-:W-:-:S06]  /*141e0*/  FFMA.FTZ R14, R7, R14, -8 ;  /* 0xc1000000070e7423 */ /* 0x000fcc000001000e */
[----:B------:R-:W-:Y:S01]  /*141f0*/  MUFU.EX2 R15, R15 ;  /* 0x0000000f000f7308 */ /* 0x000fe20000000800 */
        /* <DEDUP_REMOVED lines=18> */
[----:B------:R-:W-:-:S05]  /*14320*/  FFMA.FTZ R20, R21, UR38, -R20 ;  /* 0x0000002615147c23 */ /* 0x000fca0008010814 */
[----:B------:R-:W1:Y:S08]  /*14330*/  MUFU.EX2 R28, R28 ;  /* 0x0000001c001c7308 */ /* 0x000e700000000800 */
[----:B------:R-:W2:Y:S01]  /*14340*/  MUFU.EX2 R41, R8 ;  /* 0x0000000800297308 */ /* 0x000ea20000000800 */
[----:B0-----:R-:W-:-:S07]  /*14350*/  FADD.FTZ R47, R153, R26 ;  /* 0x0000001a992f7221 */ /* 0x001fce0000010000 */
[----:B------:R-:W0:Y:S01]  /*14360*/  MUFU.EX2 R33, R33 ;  /* 0x0000002100217308 */ /* 0x000e220000000800 */
[----:B-1----:R-:W-:-:S07]  /*14370*/  FADD.FTZ R32, R28, R47 ;  /* 0x0000002f1c207221 */ /* 0x002fce0000010000 */
[----:B------:R1:W-:Y:S01]  /*14380*/  MUFU.EX2 R14, R3 ;  /* 0x00000003000e7308 */ /* 0x0003e20000000800 */
[----:B--2---:R-:W-:-:S01]  /*14390*/  FADD.FTZ R32, R41, R32 ;  /* 0x0000002029207221 */ /* 0x004fc20000010000 */
[----:B------:R-:W-:-:S04]  /*143a0*/  F2FP.SATFINITE.E4M3.F32.PACK_AB_MERGE_C R28, R41, R28, RZ ;  /* 0x0000001c291c723e */ /* 0x000fc800048070ff */
[----:B------:R-:W-:Y:S02]  /*143b0*/  F2FP.SATFINITE.E4M3.F32.PACK_AB_MERGE_C R153, R26, R153, R28 ;  /* 0x000000991a99723e */ /* 0x000fe4000480701c */
[----:B------:R-:W2:Y:S01]  /*143c0*/  MUFU.EX2 R34, R34 ;  /* 0x0000002200227308 */ /* 0x000ea20000000800 */
[----:B-1----:R-:W-:-:S04]  /*143d0*/  FADD.FTZ R3, R152, R9 ;  /* 0x0000000998037221 */ /* 0x002fc80000010000 */
[----:B------:R-:W-:Y:S01]  /*143e0*/  FADD.FTZ R8, R42, R3 ;  /* 0x000000032a087221 */ /* 0x000fe20000010000 */
[C---:B------:R-:W-:Y:S02]  /*143f0*/  F2FP.SATFINITE.E4M3.F32.PACK_AB_MERGE_C R42, R43.reuse, R42, RZ ;  /* 0x0000002a2b2a723e */ /* 0x040fe400048070ff */
[----:B------:R-:W1:Y:S01]  /*14400*/  MUFU.EX2 R35, R35 ;  /* 0x0000002300237308 */ /* 0x000e620000000800 */
[----:B------:R-:W-:-:S01]  /*14410*/  FADD.FTZ R3, R43, R8 ;  /* 0x000000082b037221 */ /* 0x000fc20000010000 */
[----:B------:R-:W-:-:S03]  /*14420*/  F2FP.SATFINITE.E4M3.F32.PACK_AB_MERGE_C R152, R9, R152, R42 ;  /* 0x000000980998723e */ /* 0x000fc6000480702a */
[----:B------:R-:W-:Y:S01]  /*14430*/  FADD.FTZ R8, R154, R3 ;  /* 0x000000039a087221 */ /* 0x000fe20000010000 */
[----:B0-----:R-:W-:-:S02]  /*14440*/  FADD.FTZ R3, R33, R32 ;  /* 0x0000002021037221 */ /* 0x001fc40000010000 */
[----:B------:R-:W0:Y:S01]  /*14450*/  MUFU.EX2 R36, R36 ;  /* 0x0000002400247308 */ /* 0x000e220000000800 */
[----:B------:R-:W-:-:S01]  /*14460*/  FADD.FTZ R8, R45, R8 ;  /* 0x000000082d087221 */ /* 0x000fc20000010000 */
[----:B--2---:R-:W-:-:S03]  /*14470*/  FADD.FTZ R32, R34, R3 ;  /* 0x0000000322207221 */ /* 0x004fc60000010000 */
[----:B------:R-:W-:-:S03]  /*14480*/  FADD.FTZ R3, R31, R8 ;  /* 0x000000081f037221 */ /* 0x000fc60000010000 */
[----:B------:R-:W2:Y:S01]  /*14490*/  MUFU.EX2 R37, R37 ;  /* 0x0000002500257308 */ /* 0x000ea20000000800 */
[----:B-1----:R-:W-:-:S01]  /*144a0*/  FADD.FTZ R47, R35, R32 ;  /* 0x00000020232f7221 */ /* 0x002fc20000010000 */
[C---:B------:R-:W-:Y:S01]  /*144b0*/  FADD.FTZ R3, R30.reuse, R3 ;  /* 0x000000031e037221 */ /* 0x040fe20000010000 */
[----:B------:R-:W-:-:S03]  /*144c0*/  F2FP.SATFINITE.E4M3.F32.PACK_AB_MERGE_C R30, R30, R31, RZ ;  /* 0x0000001f1e1e723e */ /* 0x000fc600048070ff */
[----:B------:R-:W-:Y:S01]  /*144d0*/  FADD.FTZ R44, R156, R3 ;  /* 0x000000039c2c7221 */ /* 0x000fe20000010000 */
[----:B------:R-:W-:Y:S01]  /*144e0*/  F2FP.SATFINITE.E4M3.F32.PACK_AB_MERGE_C R154, R45, R154, R30 ;  /* 0x0000009a2d9a723e */ /* 0x000fe2000480701e */
[----:B------:R-:W1:Y:S01]  /*144f0*/  MUFU.EX2 R38, R38 ;  /* 0x0000002600267308 */ /* 0x000e620000000800 */
[----:B0-----:R-:W-:-:S01]  /*14500*/  FADD.FTZ R32, R36, R47 ;  /* 0x0000002f24207221 */ /* 0x001fc20000010000 */
[----:B------:R-:W-:Y:S01]  /*14510*/  FADD.FTZ R47, R27, R44 ;  /* 0x0000002c1b2f7221 */ /* 0x000fe20000010000 */
[----:B------:R-:W-:-:S03]  /*14520*/  F2FP.SATFINITE.E4M3.F32.PACK_AB_MERGE_C R35, R36, R35, RZ ;  /* 0x000000232423723e */ /* 0x000fc600048070ff */
[----:B------:R-:W-:Y:S01]  /*14530*/  FADD.FTZ R44, R24, R47 ;  /* 0x0000002f182c7221 */ /* 0x000fe20000010000 */
[----:B------:R-:W-:Y:S01]  /*14540*/  F2FP.SATFINITE.E4M3.F32.PACK_AB_MERGE_C R24, R29, R24, RZ ;  /* 0x000000181d18723e */ /* 0x000fe200048070ff */
[----:B------:R-:W0:Y:S01]  /*14550*/  MUFU.EX2 R39, R39 ;  /* 0x0000002700277308 */ /* 0x000e220000000800 */
[----:B--2---:R-:W-:-:S01]  /*14560*/  FADD.FTZ R3, R37, R32 ;  /* 0x0000002025037221 */ /* 0x004fc20000010000 */
[----:B------:R-:W-:Y:S01]  /*14570*/  FADD.FTZ R21, R29, R44 ;  /* 0x0000002c1d157221 */ /* 0x000fe20000010000 */
[----:B------:R-:W-:Y:S02]  /*14580*/  F2FP.SATFINITE.E4M3.F32.PACK_AB_MERGE_C R156, R27, R156, R24 ;  /* 0x0000009c1b9c723e */ /* 0x000fe40004807018 */
[----:B------:R-:W-:-:S03]  /*14590*/  F2FP.SATFINITE.E4M3.F32.PACK_AB_MERGE_C R155, R34, R33, R35 ;  /* 0x00000021229b723e */ /* 0x000fc60004807023 */
[----:B------:R-:W2:Y:S01]  /*145a0*/  MUFU.EX2 R40, R40 ;  /* 0x0000002800287308 */ /* 0x000ea20000000800 */
[----:B-1----:R-:W-:-:S07]  /*145b0*/  FADD.FTZ R32, R38, R3 ;  /* 0x0000000326207221 */ /* 0x002fce0000010000 */
[----:B------:R-:W1:Y:S01]  /*145c0*/  MUFU.EX2 R11, R11 ;  /* 0x0000000b000b7308 */ /* 0x000e620000000800 */
[----:B0-----:R-:W-:-:S01]  /*145d0*/  FADD.FTZ R3, R39, R32 ;  /* 0x0000002027037221 */ /* 0x001fc20000010000 */
[----:B------:R-:W-:-:S04]  /*145e0*/  FADD.FTZ R32, R158, R21 ;  /* 0x000000159e207221 */ /* 0x000fc80000010000 */
[----:B------:R-:W-:Y:S02]  /*145f0*/  FADD.FTZ R32, R15, R32 ;  /* 0x000000200f207221 */ /* 0x000fe40000010000 */
[----:B------:R0:W4:Y:S01]  /*14600*/  MUFU.EX2 R8, R0 ;  /* 0x0000000000087308 */ /* 0x0001220000000800 */
[----:B--2---:R-:W-:-:S04]  /*14610*/  F2FP.SATFINITE.E4M3.F32.PACK_AB_MERGE_C R39, R40, R39, RZ ;  /* 0x000000272827723e */ /* 0x004fc800048070ff */
[----:B------:R-:W-:-:S03]  /*14620*/  F2FP.SATFINITE.E4M3.F32.PACK_AB_MERGE_C R157, R38, R37, R39 ;  /* 0x00000025269d723e */ /* 0x000fc60004807027 */
[----:B------:R-:W2:Y:S01]  /*14630*/  MUFU.EX2 R13, R13 ;  /* 0x0000000d000d7308 */ /* 0x000ea20000000800 */
[----:B0-----:R-:W-:-:S04]  /*14640*/  FADD.FTZ R0, R40, R3 ;  /* 0x0000000328007221 */ /* 0x001fc80000010000 */
[----:B-1----:R-:W-:-:S03]  /*14650*/  FADD.FTZ R3, R11, R0 ;  /* 0x000000000b037221 */ /* 0x002fc60000010000 */
[----:B------:R-:W0:Y:S01]  /*14660*/  MUFU.EX2 R25, R25 ;  /* 0x0000001900197308 */ /* 0x000e220000000800 */
[----:B----4-:R-:W-:-:S07]  /*14670*/  FADD.FTZ R0, R8, R3 ;  /* 0x0000000308007221 */ /* 0x010fce0000010000 */
[----:B------:R-:W1:Y:S01]  /*14680*/  MUFU.EX2 R20, R20 ;  /* 0x0000001400147308 */ /* 0x000e620000000800 */
[----:B--2---:R-:W-:-:S01]  /*14690*/  FADD.FTZ R3, R13, R32 ;  /* 0x000000200d037221 */ /* 0x004fc20000010000 */
[----:B------:R-:W-:-:S03]  /*146a0*/  F2FP.SATFINITE.E4M3.F32.PACK_AB_MERGE_C R13, R14, R13, RZ ;  /* 0x0000000d0e0d723e */ /* 0x000fc600048070ff */
[----:B------:R-:W-:Y:S01]  /*146b0*/  FADD.FTZ R3, R14, R3 ;  /* 0x000000030e037221 */ /* 0x000fe20000010000 */
[----:B------:R-:W-:Y:S01]  /*146c0*/  F2FP.SATFINITE.E4M3.F32.PACK_AB_MERGE_C R158, R15, R158, R13 ;  /* 0x0000009e0f9e723e */ /* 0x000fe2000480700d */
[----:B0-----:R-:W-:Y:S01]  /*146d0*/  FADD.FTZ R21, R25, R0 ;  /* 0x0000000019157221 */ /* 0x001fe20000010000 */
[----:B-1----:R-:W-:-:S03]  /*146e0*/  F2FP.SATFINITE.E4M3.F32.PACK_AB_MERGE_C R25, R20, R25, RZ ;  /* 0x000000191419723e */ /* 0x002fc600048070ff */
[----:B------:R-:W-:Y:S01]  /*146f0*/  FADD.FTZ R0, R20, R21 ;  /* 0x0000001514007221 */ /* 0x000fe20000010000 */
[----:B------:R-:W-:Y:S01]  /*14700*/  F2FP.SATFINITE.E4M3.F32.PACK_AB_MERGE_C R159, R8, R11, R25 ;  /* 0x0000000b089f723e */ /* 0x000fe20004807019 */
[----:B------:R-:W-:Y:S06]  /*14710*/  @!P0 BRA `(.L_x_1923) ;  /* 0x0000000000048947 */ /* 0x000fec0003800000 */
[----:B------:R-:W-:Y:S01]  /*14720*/  BPT.TRAP 0x1 ;  /* 0x000000040000795c */ /* 0x000fe20000300000 */
.L_x_1923:
[----:B------:R0:W1:Y:S01]  /*14730*/  SYNCS.PHASECHK.TRANS64.TRYWAIT P2, [R5+URZ+0x28450], R12 ;  /* 0x0284500c050075a7 */ /* 0x000062000804017f */
[----:B------:R-:W-:Y:S05]  /*14740*/  @!P0 BRA `(.L_x_1924) ;  /* 0x0000000000048947 */ /* 0x000fea0003800000 */
[----:B------:R-:W-:Y:S01]  /*14750*/  BPT.TRAP 0x1 ;  /* 0x000000040000795c */ /* 0x000fe20000300000 */
.L_x_1924:
[----:B------:R-:W-:Y:S04]  /*14760*/  BSSY B0, `(.L_x_1925) ;  /* 0x0000004000007945 */ /* 0x000fe80003800000 */
[----:B-1----:R-:W-:Y:S05]  /*14770*/  @P2 BRA `(.L_x_1926) ;  /* 0x0000000000082947 */ /* 0x002fea0003800000 */
[----:B------:R-:W1:Y:S02]  /*14780*/  SYNCS.PHASECHK.TRANS64.TRYWAIT P2, [R5+URZ+0x28450], R12 ;  /* 0x0284500c050075a7 */ /* 0x000e64000804017f */
[----:B-1----:R-:W-:Y:S05]  /*14790*/  @!P2 BRA `(.L_x_1927) ;  /* 0x00000194005ca947 */ /* 0x002fea0003800000 */
.L_x_1926:
[----:B------:R-:W-:Y:S05]  /*147a0*/  BSYNC B0 ;  /* 0x0000000000007941 */ /* 0x000fea0003800000 */
.L_x_1925:
[----:B------:R-:W-:Y:S05]  /*147b0*/  WARPSYNC.ALL ;  /* 0x0000000000007948 */ /* 0x000fea0003800000 */
[----:B------:R-:W-:Y:S01]  /*147c0*/  R2UR UR4, R22 ;  /* 0x00000000160472ca */ /* 0x000fe200000e0000 */
[----:B------:R2:W-:Y:S01]  /*147d0*/  BAR.SYNC.DEFER_BLOCKING R10, 0x100 ;  /* 0x0004000a0000751d */ /* 0x0005e20000010000 */
[----:B------:R-:W-:-:S05]  /*147e0*/  IMAD.MOV.U32 R9, RZ, RZ, -0x7fffffe0 ;  /* 0x80000020ff097424 */ /* 0x000fca00078e00ff */
[C---:B------:R-:W-:Y:S02]  /*147f0*/  R2UR UR11, R9.reuse ;  /* 0x00000000090b72ca */ /* 0x040fe400000e0000 */
[----:B------:R-:W-:-:S04]  /*14800*/  R2UR UR15, R9 ;  /* 0x00000000090f72ca */ /* 0x000fc800000e0000 */
[----:B------:R-:W-:-:S04]  /*14810*/  UIADD3 UR4, UR4, 0x8000, URZ ;  /* 0x0000800004047890 */ /* 0x000fc8000fffe03f */
[----:B------:R-:W-:-:S04]  /*14820*/  USHF.R.U32.HI UR4, URZ, 0x4, UR4 ;  /* 0x000000043f047899 */ /* 0x000fc80008011604 */
[----:B------:R-:W-:-:S04]  /*14830*/  ULOP3.LUT UR4, UR4, 0x3fff, URZ, 0xc0, !UPT ;  /* 0x00003fff04047892 */ /* 0x000fc8000f8ec03f */
[----:B------:R-:W-:Y:S01]  /*14840*/  ULOP3.LUT UR43, UR4, 0x10000, URZ, 0xfc, !UPT ;  /* 0x00010000042b7892 */ /* 0x000fe2000f8efc3f */
[----:B------:R-:W-:-:S05]  /*14850*/  WARPGROUP.ARRIVE ;  /* 0x00000000000079c5 */ /* 0x000fca0000000000 */
[----:B------:R-:W-:-:S04]  /*14860*/  LEA R8, R23, UR43, 0xa ;  /* 0x0000002b17087c11 */ /* 0x000fc8000f8e50ff */
[C---:B------:R-:W-:Y:S02]  /*14870*/  R2UR UR10, R8.reuse ;  /* 0x00000000080a72ca */ /* 0x040fe400000e0000 */
[----:B------:R-:W-:-:S04]  /*14880*/  IADD3 R8, R8, 0x2, RZ ;  /* 0x0000000208087810 */ /* 0x000fc80007ffe0ff */
[----:B------:R-:W-:-:S07]  /*14890*/  R2UR UR14, R8 ;  /* 0x00000000080e72ca */ /* 0x000fce00000e0000 */
[----:B------:R-:W-:Y:S03]  /*148a0*/  QGMMA.64x256x32.F32.E4M3.E4M3 R24, R152, gdesc[UR8], RZ, !UPT, gsb0 ;  /* 0x03e0000898187df3 */ /* 0x000fe6000c0008ff */
[----:B------:R-:W-:Y:S02]  /*148b0*/  WARPGROUP.DEPBAR.LE gsb0, 0x0 ;  /* 0x00008000000079c5 */ /* 0x000fe40000010000 */
[----:B------:R-:W-:-:S15]  /*148c0*/  WARPGROUP.ARRIVE ;  /* 0x00000000000079c5 */ /* 0x000fde0000000000 */
[----:B------:R-:W-:-:S08]  /*148d0*/  NOP ;  /* 0x0000000000007918 */ /* 0x000fd00000000000 */
[----:B------:R-:W-:Y:S03]  /*148e0*/  QGMMA.64x256x32.F32.E4M3.E4M3 R24, R156, gdesc[UR12], R24, gsb0 ;  /* 0x03e0000c9c187df3 */ /* 0x000fe60008000818 */
[----:B------:R-:W-:Y:S02]  /*148f0*/  WARPGROUP.DEPBAR.LE gsb0, 0x0 ;  /* 0x00008000000079c5 */ /* 0x000fe40000010000 */
[----:B--2---:R-:W-:Y:S05]  /*14900*/  @!P0 BRA `(.L_x_1928) ;  /* 0x0000000000048947 */ /* 0x004fea0003800000 */
[----:B------:R-:W-:Y:S01]  /*14910*/  BPT.TRAP 0x1 ;  /* 0x000000040000795c */ /* 0x000fe20000300000 */
.L_x_1928:
[----:B01----:R-:W-:Y:S01]  /*14920*/  VIADD R5, R5, 0x28460 ;  /* 0x0002846005057836 */ /* 0x003fe20000000000 */
[----:B------:R-:W-:Y:S01]  /*14930*/  UISETP.GE.AND UP0, UPT, UR7, 0x1, UPT ;  /* 0x000000010700788c */ /* 0x000fe2000bf06270 */
[----:B------:R-:W-:Y:S02]  /*14940*/  IMAD.U32 R8, RZ, RZ, UR39 ;  /* 0x00000027ff087e24 */ /* 0x000fe4000f8e00ff */
[----:B------:R-:W-:-:S03]  /*14950*/  IMAD.MOV.U32 R9, RZ, RZ, R201 ;  /* 0x000000ffff097224 */ /* 0x000fc600078e00c9 */
[----:B------:R-:W-:Y:S02]  /*14960*/  PRMT R5, R8, 0x654, R5 ;  /* 0x0000065408057816 */ /* 0x000fe40000000005 */
[----:B------:R-:W0:Y:S01]  /*14970*/  @P1 LDC R8, c[0x0][0x44c] ;  /* 0x00011300ff081b82 */ /* 0x000e220000000800 */
[----:B------:R-:W-:Y:S01]  /*14980*/  PLOP3.LUT P2, PT, PT, PT, UP0, 0x40, 0x0 ;  /* 0x000000000000781c */ /* 0x000fe20003f4e808 */
[----:B------:R1:W-:Y:S06]  /*14990*/  SYNCS.ARRIVE.TRANS64.RED.A1T0 RZ, [R5+URZ], RZ ;  /* 0x000000ff05ff79a7 */ /* 0x0003ec000810043f */
[----:B-1----:R-:W1:Y:S01]  /*149a0*/  @P1 LDC R5, c[0x0][0x450] ;  /* 0x00011400ff051b82 */ /* 0x002e620000000800 */
[----:B0-----:R-:W-:-:S05]  /*149b0*/  @P1 IMAD.HI.U32 R8, R201, R8, RZ ;  /* 0x00000008c9081227 */ /* 0x001fca00078e00ff */
[----:B-1----:R-:W-:Y:S01]  /*149c0*/  @P1 SHF.R.U32.HI R9, RZ, R5, R8 ;  /* 0x00000005ff091219 */ /* 0x002fe20000011608 */
[----:B------:R-:W-:-:S04]  /*149d0*/  VIADD R5, R160, 0xfffffffe ;  /* 0xfffffffea0057836 */ /* 0x000fc80000000000 */
[----:B------:R-:W-:-:S04]  /*149e0*/  IMAD.IADD R161, R161, 0x1, R9 ;  /* 0x00000001a1a17824 */ /* 0x000fc800078e0209 */
[----:B------:R-:W-:Y:S01]  /*149f0*/  VIADD R8, R161, UR6 ;  /* 0x00000006a1087c36 */ /* 0x000fe20008000000 */
[----:B------:R-:W-:Y:S06]  /*14a00*/  @P2 BRA `(.L_x_1929) ;  /* 0x0000000000542947 */ /* 0x000fec0003800000 */
[C---:B------:R-:W-:Y:S01]  /*14a10*/  ISETP.GT.AND P2, PT, R161.reuse, RZ, PT ;  /* 0x000000ffa100720c */ /* 0x040fe20003f44270 */
[----:B------:R-:W-:Y:S01]  /*14a20*/  BSSY B0, `(.L_x_1930) ;  /* 0x0000010000007945 */ /* 0x000fe20003800000 */
[----:B------:R-:W-:-:S11]  /*14a30*/  VIADD R9, R161, 0xffffffff ;  /* 0xffffffffa1097836 */ /* 0x000fd60000000000 */
[----:B------:R-:W-:Y:S05]  /*14a40*/  @P2 BRA `(.L_x_1931) ;  /* 0x0000000000202947 */ /* 0x000fea0003800000 */
[----:B------:R-:W-:Y:S01]  /*14a50*/  UISETP.NE.AND UP0, UPT, UR7, 0x1, UPT ;  /* 0x000000010700788c */ /* 0x000fe2000bf05270 */
[----:B------:R-:W-:-:S05]  /*14a60*/  IMAD.MOV R9, RZ, RZ, -R161 ;  /* 0x000000ffff097224 */ /* 0x000fca00078e0aa1 */
[----:B------:R-:W-:-:S05]  /*14a70*/  PLOP3.LUT P2, PT, PT, PT, UP0, 0x80, 0x0 ;  /* 0x000000000000781c */ /* 0x000fca0003f4f008 */
[----:B------:R-:W-:-:S08]  /*14a80*/  @UP0 ULDC.64 UR4, c[0x0][0x9e8] ;  /* 0x00027a0000040ab9 */ /* 0x000fd00000000a00 */
[----:B------:R-:W-:-:S05]  /*14a90*/  @P2 IMAD.HI.U32 R10, R9, UR4, RZ ;  /* 0x00000004090a2c27 */ /* 0x000fca000f8e00ff */
[----:B------:R-:W-:-:S04]  /*14aa0*/  @P2 SHF.R.U32.HI R9, RZ, UR5, R10 ;  /* 0x00000005ff092c19 */ /* 0x000fc8000801160a */
[----:B------:R-:W-:Y:S01]  /*14ab0*/  LOP3.LUT R9, RZ, R9, RZ, 0x33, !PT ;  /* 0x00000009ff097212 */ /* 0x000fe200078e33ff */
[----:B------:R-:W-:Y:S06]  /*14ac0*/  BRA `(.L_x_1932) ;  /* 0x0000000000147947 */ /* 0x000fec0003800000 */
.L_x_1931:
[----:B------:R-:W-:-:S06]  /*14ad0*/  UISETP.NE.AND UP0, UPT, UR7, 0x1, UPT ;  /* 0x000000010700788c */ /* 0x000fcc000bf05270 */
[----:B------:R-:W-:-:S05]  /*14ae0*/  PLOP3.LUT P2, PT, PT, PT, UP0, 0x80, 0x0 ;  /* 0x000000000000781c */ /* 0x000fca0003f4f008 */
[----:B------:R-:W-:-:S08]  /*14af0*/  @UP0 ULDC.64 UR4, c[0x0][0x9e8] ;  /* 0x00027a0000040ab9 */ /* 0x000fd00000000a00 */
[----:B------:R-:W-:-:S05]  /*14b00*/  @P2 IMAD.HI.U32 R10, R9, UR4, RZ ;  /* 0x00000004090a2c27 */ /* 0x000fca000f8e00ff */
[----:B------:R-:W-:-:S07]  /*14b10*/  @P2 SHF.R.U32.HI R9, RZ, UR5, R10 ;  /* 0x00000005ff092c19 */ /* 0x000fce000801160a */
.L_x_1932:
[----:B------:R-:W-:Y:S05]  /*14b20*/  BSYNC B0 ;  /* 0x0000000000007941 */ /* 0x000fea0003800000 */
.L_x_1930:
[----:B------:R-:W-:-:S04]  /*14b30*/  IMAD.U32 R10, RZ, RZ, UR7 ;  /* 0x00000007ff0a7e24 */ /* 0x000fc8000f8e00ff */
[----:B------:R-:W-:-:S05]  /*14b40*/  IMAD R10, R9, R10, UR7 ;  /* 0x00000007090a7e24 */ /* 0x000fca000f8e020a */
[----:B------:R-:W-:-:S07]  /*14b50*/  VIMNMX R8, R8, R10, PT ;  /* 0x0000000a08087248 */ /* 0x000fce0003fe0100 */
.L_x_1929:
[----:B------:R-:W-:Y:S01]  /*14b60*/  SHF.R.S32.HI R9, RZ, 0x1f, R8 ;  /* 0x0000001fff097819 */ /* 0x000fe20000011408 */
[----:B------:R-:W-:Y:S01]  /*14b70*/  ULDC UR46, c[0x0][0x9e4] ;  /* 0x00027900002e7ab9 */ /* 0x000fe20000000800 */
[----:B------:R-:W-:Y:S01]  /*14b80*/  ULDC UR54, c[0x0][0x9e4] ;  /* 0x0002790000367ab9 */ /* 0x000fe20000000800 */
[----:B------:R-:W-:Y:S01]  /*14b90*/  ULDC UR58, c[0x0][0x988] ;  /* 0x00026200003a7ab9 */ /* 0x000fe20000000800 */
[----:B------:R-:W-:Y:S01]  /*14ba0*/  LEA.HI R9, R9, R8, RZ, 0x6 ;  /* 0x0000000809097211 */ /* 0x000fe200078f30ff */
[----:B------:R-:W-:Y:S01]  /*14bb0*/  ULDC UR47, c[0x0][0x988] ;  /* 0x00026200002f7ab9 */ /* 0x000fe20000000800 */
[----:B------:R-:W-:Y:S01]  /*14bc0*/  ULDC UR55, c[0x0][0x988] ;  /* 0x0002620000377ab9 */ /* 0x000fe20000000800 */
[----:B------:R-:W-:Y:S01]  /*14bd0*/  ULDC UR50, c[0x0][0x9e0] ;  /* 0x0002780000327ab9 */ /* 0x000fe20000000800 */
[----:B------:R-:W-:Y:S01]  /*14be0*/  SHF.R.S32.HI R8, RZ, 0x6, R9 ;  /* 0x00000006ff087819 */ /* 0x000fe20000011409 */
[----:B------:R-:W-:-:S03]  /*14bf0*/  ULDC UR59, c[0x0][0x9e0] ;  /* 0x00027800003b7ab9 */ /* 0x000fc60000000800 */
[----:B------:R-:W-:-:S04]  /*14c00*/  VIMNMX R8, R204, R8, !PT ;  /* 0x00000008cc087248 */ /* 0x000fc80007fe0100 */
[----:B------:R-:W-:-:S13]  /*14c10*/  ISETP.GE.AND P2, PT, R5, R8, PT ;  /* 0x000000080500720c */ /* 0x000fda0003f46270 */
[----:B------:R-:W-:Y:S05]  /*14c20*/  @!P2 BRA `(.L_x_1933) ;  /* 0x000000280060a947 */ /* 0x000fea0003800000 */
.L_x_1953:
[----:B------:R-:W-:Y:S01]  /*14c30*/  VIADD R23, R23, 0x1 ;  /* 0x0000000117177836 */ /* 0x000fe20000000000 */
[----:B------:R-:W-:Y:S05]  /*14c40*/  YIELD ;  /* 0x0000000000007946 */ /* 0x000fea0003800000 */
[----:B------:R-:W-:-:S04]  /*14c50*/  ISETP.NE.AND P2, PT, R23, 0x2, PT ;  /* 0x000000021700780c */ /* 0x000fc80003f45270 */
[----:B--23--:R-:W-:Y:S02]  /*14c60*/  SEL R4, RZ, 0x1, P2 ;  /* 0x00000001ff047807 */ /* 0x00cfe40001000000 */
[----:B------:R-:W-:Y:S02]  /*14c70*/  SEL R23, R23, RZ, P2 ;  /* 0x000000ff17177207 */ /* 0x000fe40001000000 */
[----:B------:R-:W-:Y:S01]  /*14c80*/  LOP3.LUT R186, R186, R4, RZ, 0x3c, !PT ;  /* 0x00000004baba7212 */ /* 0x000fe200078e3cff */
[----:B------:R-:W-:Y:S06]  /*14c90*/  @!P0 BRA `(.L_x_1934) ;  /* 0x0000000000048947 */ /* 0x000fec0003800000 */
[----:B------:R-:W-:Y:S01]  /*14ca0*/  BPT.TRAP 0x1 ;  /* 0x000000040000795c */ /* 0x000fe20000300000 */
.L_x_1934:
[----:B------:R-:W-:Y:S01]  /*14cb0*/  IMAD R205, R23, 0x8, R22 ;  /* 0x0000000817cd7824 */ /* 0x000fe200078e0216 */
[----:B------:R-:W-:-:S04]  /*14cc0*/  SHF.L.U32 R9, R186, 0x1f, RZ ;  /* 0x0000001fba097819 */ /* 0x000fc800000006ff */
[----:B------:R0:W1:Y:S01]  /*14cd0*/  SYNCS.PHASECHK.TRANS64.TRYWAIT P2, [R205+URZ+0x28430], R9 ;  /* 0x02843009cd0075a7 */ /* 0x000062000804017f */
[----:B------:R-:W-:Y:S05]  /*14ce0*/  @!P0 BRA `(.L_x_1935) ;  /* 0x0000000000048947 */ /* 0x000fea0003800000 */
[----:B------:R-:W-:Y:S01]  /*14cf0*/  BPT.TRAP 0x1 ;  /* 0x000000040000795c */ /* 0x000fe20000300000 */
.L_x_1935:
[----:B------:R-:W-:Y:S02]  /*14d00*/  LEA R10, R23, UR60, 0xa ;  /* 0x0000003c170a7c11 */ /* 0x000fe4000f8e50ff */
[----:B------:R-:W-:-:S03]  /*14d10*/  MOV R11, 0x40000040 ;  /* 0x40000040000b7802 */ /* 0x000fc60000000f00 */
[C---:B------:R-:W-:Y:S02]  /*14d20*/  VIADD R12, R10.reuse, 0x2 ;  /* 0x000000020a0c7836 */ /* 0x040fe40000000000 */
[----:B------:R-:W-:Y:S01]  /*14d30*/  VIADD R4, R10, 0x4 ;  /* 0x000000040a047836 */ /* 0x000fe20000000000 */
[----:B-1----:R-:W-:Y:S06]  /*14d40*/  @P2 BRA `(.L_x_1936) ;  /* 0x0000000000082947 */ /* 0x002fec0003800000 */
[----:B------:R-:W1:Y:S02]  /*14d50*/  SYNCS.PHASECHK.TRANS64.TRYWAIT P2, [R205+URZ+0x28430], R9 ;  /* 0x02843009cd0075a7 */ /* 0x000e64000804017f */
[----:B-1----:R-:W-:Y:S05]  /*14d60*/  @!P2 BRA `(.L_x_1937) ;  /* 0x0000018c00fca947 */ /* 0x002fea0003800000 */
.L_x_1936:
[----:B------:R-:W-:Y:S05]  /*14d70*/  WARPSYNC.ALL ;  /* 0x0000000000007948 */ /* 0x000fea0003800000 */
[----:B------:R-:W-:Y:S01]  /*14d80*/  R2UR UR14, R10 ;  /* 0x000000000a0e72ca */ /* 0x000fe200000e0000 */
[----:B------:R-:W-:Y:S01]  /*14d90*/  WARPGROUP.ARRIVE ;  /* 0x00000000000079c5 */ /* 0x000fe20000000000 */
[----:B------:R-:W-:Y:S01]  /*14da0*/  R2UR UR15, R11 ;  /* 0x000000000b0f72ca */ /* 0x000fe200000e0000 */
[----:B------:R-:W-:Y:S01]  /*14db0*/  IMAD.MOV.U32 R13, RZ, RZ, 0x40000040 ;  /* 0x40000040ff0d7424 */ /* 0x000fe200078e00ff */
[----:B------:R-:W-:Y:S01]  /*14dc0*/  R2UR UR12, R198 ;  /* 0x00000000c60c72ca */ /* 0x000fe200000e0000 */
[----:B------:R-:W-:Y:S01]  /*14dd0*/  VIADD R14, R10, 0x6 ;  /* 0x000000060a0e7836 */ /* 0x000fe20000000000 */
[----:B------:R-:W-:Y:S01]  /*14de0*/  R2UR UR13, R199 ;  /* 0x00000000c70d72ca */ /* 0x000fe200000e0000 */
[----:B------:R-:W-:Y:S01]  /*14df0*/  IMAD.MOV.U32 R15, RZ, RZ, 0x40000040 ;  /* 0x40000040ff0f7424 */ /* 0x000fe200078e00ff */
[----:B------:R-:W-:Y:S01]  /*14e00*/  R2UR UR10, R12 ;  /* 0x000000000c0a72ca */ /* 0x000fe200000e0000 */
[----:B------:R-:W-:Y:S01]  /*14e10*/  IMAD.MOV.U32 R12, RZ, RZ, R4 ;  /* 0x000000ffff0c7224 */ /* 0x000fe200078e0004 */
[----:B------:R-:W-:Y:S01]  /*14e20*/  R2UR UR11, R13 ;  /* 0x000000000d0b72ca */ /* 0x000fe200000e0000 */
[----:B------:R-:W-:Y:S01]  /*14e30*/  UMOV UR16, UR56 ;  /* 0x0000003800107c82 */ /* 0x000fe20008000000 */
[----:B------:R-:W-:Y:S01]  /*14e40*/  R2UR UR8, R196 ;  /* 0x00000000c40872ca */ /* 0x000fe200000e0000 */
[----:B------:R-:W-:Y:S01]  /*14e50*/  UMOV UR17, UR57 ;  /* 0x0000003900117c82 */ /* 0x000fe20008000000 */
[----:B------:R-:W-:Y:S01]  /*14e60*/  R2UR UR9, R197 ;  /* 0x00000000c50972ca */ /* 0x000fe200000e0000 */
[----:B------:R-:W-:Y:S01]  /*14e70*/  UMOV UR20, UR52 ;  /* 0x0000003400147c82 */ /* 0x000fe20008000000 */
[----:B------:R-:W-:Y:S01]  /*14e80*/  R2UR UR6, R12 ;  /* 0x000000000c0672ca */ /* 0x000fe200000e0000 */
[----:B------:R-:W-:Y:S01]  /*14e90*/  VIADD R12, R10, 0x200 ;  /* 0x000002000a0c7836 */ /* 0x000fe20000000000 */
[----:B------:R-:W-:Y:S01]  /*14ea0*/  R2UR UR7, R13 ;  /* 0x000000000d0772ca */ /* 0x000fe200000e0000 */
[----:B------:R-:W-:Y:S01]  /*14eb0*/  QGMMA.64x64x32.F32.E4M3.E4M3 R152, gdesc[UR12], RZ, !UPT, gsb0 ;  /* 0x00e000000c9879f3 */ /* 0x000fe2000c0008ff */
[----:B------:R-:W-:Y:S01]  /*14ec0*/  R2UR UR4, R194 ;  /* 0x00000000c20472ca */ /* 0x000fe200000e0000 */
        /* <DEDUP_REMOVED lines=8> */
[----:B------:R-:W-:Y:S01]  /*14f50*/  VIADD R20, R10, 0x204 ;  /* 0x000002040a147836 */ /* 0x000fe20000000000 */
[----:B------:R-:W-:Y:S01]  /*14f60*/  R2UR UR23, R13 ;  /* 0x000000000d1772ca */ /* 0x000fe200000e0000 */
[----:B------:R-:W-:Y:S01]  /*14f70*/  IMAD.MOV.U32 R21, RZ, RZ, 0x40000040 ;  /* 0x40000040ff157424 */ /* 0x000fe200078e00ff */
[----:B------:R-:W-:Y:S01]  /*14f80*/  R2UR UR26, R14 ;  /* 0x000000000e1a72ca */ /* 0x000fe200000e0000 */
[----:B------:R-:W-:Y:S01]  /*14f90*/  UMOV UR28, UR44 ;  /* 0x0000002c001c7c82 */ /* 0x000fe20008000000 */
[----:B------:R-:W-:Y:S01]  /*14fa0*/  R2UR UR27, R15 ;  /* 0x000000000f1b72ca */ /* 0x000fe200000e0000 */
[----:B------:R-:W-:Y:S01]  /*14fb0*/  UMOV UR29, UR45 ;  /* 0x0000002d001d7c82 */ /* 0x000fe20008000000 */
[----:B------:R-:W-:Y:S01]  /*14fc0*/  R2UR UR30, R20 ;  /* 0x00000000141e72ca */ /* 0x000fe200000e0000 */
[----:B------:R-:W-:Y:S01]  /*14fd0*/  VIADD R10, R10, 0x206 ;  /* 0x000002060a0a7836 */ /* 0x000fe20000000000 */
[----:B------:R-:W-:Y:S01]  /*14fe0*/  R2UR UR31, R21 ;  /* 0x00000000151f72ca */ /* 0x000fe200000e0000 */
[----:B------:R-:W-:Y:S01]  /*14ff0*/  IMAD.MOV.U32 R11, RZ, RZ, 0x40000040 ;  /* 0x40000040ff0b7424 */ /* 0x000fe200078e00ff */
[----:B------:R-:W-:Y:S01]  /*15000*/  UMOV UR32, UR40 ;  /* 0x0000002800207c82 */ /* 0x000fe20008000000 */
[----:B------:R-:W-:Y:S01]  /*15010*/  UMOV UR33, UR41 ;  /* 0x0000002900217c82 */ /* 0x000fe20008000000 */
[----:B------:R-:W-:Y:S01]  /*15020*/  R2UR UR34, R10 ;  /* 0x000000000a2272ca */ /* 0x000fe200000e0000 */
[----:B------:R-:W2:Y:S01]  /*15030*/  S2R R206, SR_TID.X ;  /* 0x0000000000ce7919 */ /* 0x000ea20000002100 */
[----:B------:R-:W-:-:S02]  /*15040*/  R2UR UR35, R11 ;  /* 0x000000000b2372ca */ /* 0x000fc400000e0000 */
[----:B--2---:R-:W-:-:S04]  /*15050*/  SHF.R.U32.HI R206, RZ, 0x7, R206 ;  /* 0x00000007ffce7819 */ /* 0x004fc800000116ce */
        /* <DEDUP_REMOVED lines=26> */
.L_x_1938:
[----:B------:R-:W3:Y:S01]  /*15200*/  @P1 LDC R11, c[0x0][0x44c] ;  /* 0x00011300ff0b1b82 */ /* 0x000ee20000000800 */
[----:B------:R-:W-:Y:S02]  /*15210*/  IMAD.IADD R14, R208, 0x1, R201 ;  /* 0x00000001d00e7824 */ /* 0x000fe400078e02c9 */
[C---:B------:R-:W-:Y:S01]  /*15220*/  FMUL.FTZ R15, R2.reuse, R152 ;  /* 0x00000098020f7220 */ /* 0x040fe20000410000 */
[C---:B------:R-:W-:Y:S01]  /*15230*/  FMUL.FTZ R21, R2.reuse, R153 ;  /* 0x0000009902157220 */ /* 0x040fe20000410000 */
[C---:B------:R-:W-:Y:S01]  /*15240*/  FMUL.FTZ R13, R2.reuse, R155 ;  /* 0x0000009b020d7220 */ /* 0x040fe20000410000 */
[C---:B------:R-:W-:Y:S01]  /*15250*/  FMUL.FTZ R152, R2.reuse, R156 ;  /* 0x0000009c02987220 */ /* 0x040fe20000410000 */
[C---:B------:R-:W-:Y:S01]  /*15260*/  FMUL.FTZ R155, R2.reuse, R157 ;  /* 0x0000009d029b7220 */ /* 0x040fe20000410000 */
[C---:B------:R-:W-:Y:S01]  /*15270*/  FMUL.FTZ R153, R2.reuse, R159 ;  /* 0x0000009f02997220 */ /* 0x040fe20000410000 */
[----:B------:R-:W4:Y:S01]  /*15280*/  @P1 LDC R10, c[0x0][0x450] ;  /* 0x00011400ff0a1b82 */ /* 0x000f220000000800 */
[C---:B------:R-:W-:Y:S01]  /*15290*/  FMUL.FTZ R157, R2.reuse, R160 ;  /* 0x000000a0029d7220 */ /* 0x040fe20000410000 */
[C---:B------:R-:W-:Y:S01]  /*152a0*/  FMUL.FTZ R159, R2.reuse, R161 ;  /* 0x000000a1029f7220 */ /* 0x040fe20000410000 */
[C---:B------:R-:W-:Y:S01]  /*152b0*/  FMUL.FTZ R156, R2.reuse, R163 ;  /* 0x000000a3029c7220 */ /* 0x040fe20000410000 */
[C---:B------:R-:W-:Y:S01]  /*152c0*/  FMUL.FTZ R12, R2.reuse, R154 ;  /* 0x0000009a020c7220 */ /* 0x040fe20000410000 */
[C---:B------:R-:W-:Y:S01]  /*152d0*/  FMUL.FTZ R161, R2.reuse, R164 ;  /* 0x000000a402a17220 */ /* 0x040fe20000410000 */
[C---:B------:R-:W-:Y:S01]  /*152e0*/  FMUL.FTZ R163, R2.reuse, R165 ;  /* 0x000000a502a37220 */ /* 0x040fe20000410000 */
[C---:B------:R-:W-:Y:S01]  /*152f0*/  FMUL.FTZ R160, R2.reuse, R167 ;  /* 0x000000a702a07220 */ /* 0x040fe20000410000 */
[----:B------:R-:W-:Y:S01]  /*15300*/  UISETP.NE.AND UP0, UPT, UR42, URZ, UPT ;  /* 0x0000003f2a00728c */ /* 0x000fe2000bf05270 */
[C---:B------:R-:W-:Y:S01]  /*15310*/  FMUL.FTZ R20, R2.reuse, R158 ;  /* 0x0000009e02147220 */ /* 0x040fe20000410000 */
[C---:B------:R-:W-:Y:S01]  /*15320*/  FMUL.FTZ R154, R2.reuse, R162 ;  /* 0x000000a2029a7220 */ /* 0x040fe20000410000 */
[C---:B------:R-:W-:Y:S01]  /*15330*/  FMUL.FTZ R165, R2.reuse, R168 ;  /* 0x000000a802a57220 */ /* 0x040fe20000410000 */
[C---:B------:R-:W-:Y:S01]  /*15340*/  FMUL.FTZ R167, R2.reuse, R169 ;  /* 0x000000a902a77220 */ /* 0x040fe20000410000 */
[C---:B------:R-:W-:Y:S01]  /*15350*/  FMUL.FTZ R164, R2.reuse, R171 ;  /* 0x000000ab02a47220 */ /* 0x040fe20000410000 */
[C---:B------:R-:W-:Y:S01]  /*15360*/  FMUL.FTZ R158, R2.reuse, R166 ;  /* 0x000000a6029e7220 */ /* 0x040fe20000410000 */
[----:B------:R-:W-:Y:S01]  /*15370*/  FMUL.FTZ R162, R2, R170 ;  /* 0x000000aa02a27220 */ /* 0x000fe20000410000 */
[----:B---3--:R-:W-:-:S04]  /*15380*/  @P1 IMAD.HI.U32 R11, R14, R11, RZ ;  /* 0x0000000b0e0b1227 */ /* 0x008fc800078e00ff */
[C---:B------:R-:W-:Y:S01]  /*15390*/  FMUL.FTZ R169, R2.reuse, R172 ;  /* 0x000000ac02a97220 */ /* 0x040fe20000410000 */
[C---:B------:R-:W-:Y:S01]  /*153a0*/  FMUL.FTZ R171, R2.reuse, R173 ;  /* 0x000000ad02ab7220 */ /* 0x040fe20000410000 */
[C---:B------:R-:W-:Y:S01]  /*153b0*/  FMUL.FTZ R168, R2.reuse, R175 ;  /* 0x000000af02a87220 */ /* 0x040fe20000410000 */
[C---:B------:R-:W-:Y:S01]  /*153c0*/  FMUL.FTZ R166, R2.reuse, R174 ;  /* 0x000000ae02a67220 */ /* 0x040fe20000410000 */
[C---:B------:R-:W-:Y:S01]  /*153d0*/  FMUL.FTZ R173, R2.reuse, R176 ;  /* 0x000000b002ad7220 */ /* 0x040fe20000410000 */
[C---:B------:R-:W-:Y:S01]  /*153e0*/  FMUL.FTZ R175, R2.reuse, R177 ;  /* 0x000000b102af7220 */ /* 0x040fe20000410000 */
[C---:B------:R-:W-:Y:S01]  /*153f0*/  FMUL.FTZ R170, R2.reuse, R178 ;  /* 0x000000b202aa7220 */ /* 0x040fe20000410000 */
[----:B----4-:R-:W-:Y:S01]  /*15400*/  @P1 SHF.R.U32.HI R14, RZ, R10, R11 ;  /* 0x0000000aff0e1219 */ /* 0x010fe2000001160b */
[C---:B------:R-:W-:Y:S01]  /*15410*/  FMUL.FTZ R172, R2.reuse, R179 ;  /* 0x000000b302ac7220 */ /* 0x040fe20000410000 */
[C---:B------:R-:W-:Y:S01]  /*15420*/  FMUL.FTZ R178, R2.reuse, R180 ;  /* 0x000000b402b27220 */ /* 0x040fe20000410000 */
[C---:B------:R-:W-:Y:S01]  /*15430*/  FMUL.FTZ R179, R2.reuse, R181 ;  /* 0x000000b502b37220 */ /* 0x040fe20000410000 */
[C---:B------:R-:W-:Y:S01]  /*15440*/  FMUL.FTZ R174, R2.reuse, R182 ;  /* 0x000000b602ae7220 */ /* 0x040fe20000410000 */
[----:B------:R-:W3:Y:S01]  /*15450*/  SHFL.IDX PT, R206, R14, RZ, 0x1c1f ;  /* 0x001c1fff0ece7589 */ /* 0x000ee200000e0000 */
[----:B------:R-:W-:Y:S01]  /*15460*/  SHF.L.U32 R177, R5, 0x6, RZ ;  /* 0x0000000605b17819 */ /* 0x000fe200000006ff */
[----:B------:R-:W-:Y:S01]  /*15470*/  FMUL.FTZ R176, R2, R183 ;  /* 0x000000b702b07220 */ /* 0x000fe20000410000 */
[----:B------:R-:W-:Y:S01]  /*15480*/  PLOP3.LUT P2, PT, PT, PT, UP0, 0x40, 0x0 ;  /* 0x000000000000781c */ /* 0x000fe20003f4e808 */
[----:B------:R-:W4:Y:S01]  /*15490*/  MUFU.TANH R15, R15 ;  /* 0x0000000f000f7308 */ /* 0x000f220000002400 */
[----:B------:R-:W-:Y:S01]  /*154a0*/  IADD3 R181, -R191, 0x1, -R177 ;  /* 0x00000001bfb57810 */ /* 0x000fe20007ffe9b1 */
[----:B------:R-:W-:-:S02]  /*154b0*/  VIADD R10, R205, 0x28440 ;  /* 0x00028440cd0a7836 */ /* 0x000fc40000000000 */
[----:B------:R-:W-:Y:S01]  /*154c0*/  IMAD.U32 R11, RZ, RZ, UR39 ;  /* 0x00000027ff0b7e24 */ /* 0x000fe2000f8e00ff */
[----:B------:R-:W-:-:S03]  /*154d0*/  IADD3 R181, -R189, R181, R192 ;  /* 0x000000b5bdb57210 */ /* 0x000fc60007ffe1c0 */
[----:B------:R-:W0:Y:S01]  /*154e0*/  MUFU.TANH R21, R21 ;  /* 0x0000001500157308 */ /* 0x000e220000002400 */
[----:B------:R-:W-:Y:S01]  /*154f0*/  PRMT R10, R11, 0x654, R10 ;  /* 0x000006540b0a7816 */ /* 0x000fe2000000000a */
[C---:B------:R-:W-:Y:S02]  /*15500*/  VIADD R180, R181.reuse, UR50 ;  /* 0x00000032b5b47c36 */ /* 0x040fe40008000000 */
[----:B------:R-:W-:Y:S01]  /*15510*/  VIADD R181, R181, UR51 ;  /* 0x00000033b5b57c36 */ /* 0x000fe20008000000 */
[----:B------:R0:W-:Y:S03]  /*15520*/  SYNCS.ARRIVE.TRANS64.RED.A1T0 RZ, [R10+URZ], RZ ;  /* 0x000000ff0aff79a7 */ /* 0x0001e6000810043f */
[----:B------:R-:W0:Y:S01]  /*15530*/  MUFU.TANH R12, R12 ;  /* 0x0000000c000c7308 */ /* 0x000e220000002400 */
[C---:B---3--:R-:W-:Y:S02]  /*15540*/  IMAD.IADD R182, R206.reuse, 0x1, R180 ;  /* 0x00000001ceb67824 */ /* 0x048fe400078e02b4 */
[----:B------:R-:W-:-:S05]  /*15550*/  IMAD.IADD R183, R206, 0x1, R181 ;  /* 0x00000001ceb77824 */ /* 0x000fca00078e02b5 */
[----:B------:R-:W3:Y:S08]  /*15560*/  MUFU.TANH R13, R13 ;  /* 0x0000000d000d7308 */ /* 0x000ef00000002400 */
        /* <DEDUP_REMOVED lines=28> */
[----:B---34-:R-:W-:Y:S05]  /*15730*/  @P2 BRA `(.L_x_1939) ;  /* 0x0000000000582947 */ /* 0x018fea0003800000 */
[----:B------:R-:W-:Y:S01]  /*15740*/  IADD3 R206, -R189, R192, R206 ;  /* 0x000000c0bdce7210 */ /* 0x000fe20007ffe1ce */
[----:B------:R-:W-:Y:S03]  /*15750*/  BSSY B0, `(.L_x_1940) ;  /* 0x0000010000007945 */ /* 0x000fe60003800000 */
[----:B------:R-:W-:-:S13]  /*15760*/  ISETP.GT.AND P2, PT, R206, -0x1, PT ;  /* 0xffffffffce00780c */ /* 0x000fda0003f44270 */
[----:B------:R-:W-:Y:S05]  /*15770*/  @P2 BRA `(.L_x_1941) ;  /* 0x0000000000202947 */ /* 0x000fea0003800000 */
[----:B------:R-:W-:Y:S01]  /*15780*/  IMAD.U32 R226, RZ, RZ, UR46 ;  /* 0x0000002effe27e24 */ /* 0x000fe2000f8e00ff */
[----:B------:R-:W-:-:S04]  /*15790*/  LOP3.LUT R206, RZ, R206, RZ, 0x33, !PT ;  /* 0x000000ceffce7212 */ /* 0x000fc800078e33ff */
[----:B------:R-:W-:-:S13]  /*157a0*/  ISETP.NE.AND P2, PT, R226, 0x1, PT ;  /* 0x00000001e200780c */ /* 0x000fda0003f45270 */
[----:B0-----:R-:W0:Y:S02]  /*157b0*/  @P2 LDC.64 R10, c[0x0][0x9e8] ;  /* 0x00027a00ff0a2b82 */ /* 0x001e240000000a00 */
[----:B0-----:R-:W-:-:S05]  /*157c0*/  @P2 IMAD.HI.U32 R10, R206, R10, RZ ;  /* 0x0000000ace0a2227 */ /* 0x001fca00078e00ff */
[----:B------:R-:W-:-:S04]  /*157d0*/  @P2 SHF.R.U32.HI R206, RZ, R11, R10 ;  /* 0x0000000bffce2219 */ /* 0x000fc8000001160a */
[----:B------:R-:W-:Y:S01]  /*157e0*/  LOP3.LUT R206, RZ, R206, RZ, 0x33, !PT ;  /* 0x000000ceffce7212 */ /* 0x000fe200078e33ff */
[----:B------:R-:W-:Y:S06]  /*157f0*/  BRA `(.L_x_1942) ;  /* 0x0000000000147947 */ /* 0x000fec0003800000 */
.L_x_1941:
[----:B------:R-:W-:-:S05]  /*15800*/  IMAD.U32 R226, RZ, RZ, UR46 ;  /* 0x0000002effe27e24 */ /* 0x000fca000f8e00ff */
[----:B------:R-:W-:-:S13]  /*15810*/  ISETP.NE.AND P2, PT, R226, 0x1, PT ;  /* 0x00000001e200780c */ /* 0x000fda0003f45270 */
[----:B0-----:R-:W0:Y:S02]  /*15820*/  @P2 LDC.64 R10, c[0x0][0x9e8] ;  /* 0x00027a00ff0a2b82 */ /* 0x001e240000000a00 */
[----:B0-----:R-:W-:-:S05]  /*15830*/  @P2 IMAD.HI.U32 R10, R206, R10, RZ ;  /* 0x0000000ace0a2227 */ /* 0x001fca00078e00ff */
[----:B------:R-:W-:-:S07]  /*15840*/  @P2 SHF.R.U32.HI R206, RZ, R11, R10 ;  /* 0x0000000bffce2219 */ /* 0x000fce000001160a */
.L_x_1942:
[----:B------:R-:W-:Y:S05]  /*15850*/  BSYNC B0 ;  /* 0x0000000000007941 */ /* 0x000fea0003800000 */
.L_x_1940:
[----:B------:R-:W-:-:S04]  /*15860*/  IMAD R206, R206, R226, -R177 ;  /* 0x000000e2cece7224 */ /* 0x000fc800078e0ab1 */
[----:B------:R-:W-:-:S05]  /*15870*/  IMAD.IADD R206, R206, 0x1, -R191 ;  /* 0x00000001cece7824 */ /* 0x000fca00078e0abf */
[----:B------:R-:W-:Y:S02]  /*15880*/  VIMNMX R183, R183, R206, !PT ;  /* 0x000000ceb7b77248 */ /* 0x000fe40007fe0100 */
[----:B------:R-:W-:-:S07]  /*15890*/  VIADDMNMX R182, R206, R226, R182, PT ;  /* 0x000000e2ceb67246 */ /* 0x000fce00038001b6 */
.L_x_1939:
[----:B------:R-:W-:Y:S01]  /*158a0*/  ISETP.GT.AND P2, PT, R5, -0x1, PT ;  /* 0xffffffff0500780c */ /* 0x000fe20003f44270 */
[----:B------:R-:W3:Y:S01]  /*158b0*/  SHFL.IDX PT, R14, R14, 0x1, 0x1c1f ;  /* 0x003c1f000e0e7f89 */ /* 0x000ee200000e0000 */
[----:B------:R-:W-:Y:S02]  /*158c0*/  UISETP.NE.AND UP0, UPT, UR42, URZ, UPT ;  /* 0x0000003f2a00728c */ /* 0x000fe4000bf05270 */
[C---:B------:R-:W-:Y:S02]  /*158d0*/  ISETP.GT.AND P3, PT, R183.reuse, RZ, P2 ;  /* 0x000000ffb700720c */ /* 0x040fe40001764270 */
[C---:B------:R-:W-:Y:S02]  /*158e0*/  ISETP.GT.AND P5, PT, R183.reuse, 0x8, P2 ;  /* 0x00000008b700780c */ /* 0x040fe400017a4270 */
[----:B------:R-:W-:Y:S02]  /*158f0*/  ISETP.LT.OR P4, PT, R182, 0x1, P3 ;  /* 0x00000001b600780c */ /* 0x000fe40001f81670 */
[----:B------:R-:W-:-:S02]  /*15900*/  ISETP.GT.AND P3, PT, R183, 0x1, P2 ;  /* 0x00000001b700780c */ /* 0x000fc40001764270 */
[----:B------:R-:W-:Y:S02]  /*15910*/  FSEL R15, R15, -INF , !P4 ;  /* 0xff8000000f0f7808 */ /* 0x000fe40006000000 */
[C---:B------:R-:W-:Y:S02]  /*15920*/  ISETP.LT.OR P3, PT, R182.reuse, 0x2, P3 ;  /* 0x00000002b600780c */ /* 0x040fe40001f61670 */
[----:B------:R-:W-:Y:S02]  /*15930*/  ISETP.GT.AND P4, PT, R183, 0x9, P2 ;  /* 0x00000009b700780c */ /* 0x000fe40001784270 */
[----:B0-----:R-:W-:Y:S02]  /*15940*/  FSEL R21, R21, -INF , !P3 ;  /* 0xff80000015157808 */ /* 0x001fe40005800000 */
[----:B------:R-:W-:Y:S02]  /*15950*/  ISETP.GT.AND P3, PT, R183, 0x10, P2 ;  /* 0x00000010b700780c */ /* 0x000fe40001764270 */
[----:B------:R-:W-:-:S02]  /*15960*/  ISETP.LT.OR P5, PT, R182, 0x9, P5 ;  /* 0x00000009b600780c */ /* 0x000fc40002fa1670 */
[----:B------:R-:W-:Y:S01]  /*15970*/  ISETP.LT.OR P3, PT, R182, 0x11, P3 ;  /* 0x00000011b600780c */ /* 0x000fe20001f61670 */
[--C-:B---3--:R-:W-:Y:S01]  /*15980*/  IMAD.IADD R180, R180, 0x1, R14.reuse ;  /* 0x00000001b4b47824 */ /* 0x108fe200078e020e */
[----:B------:R-:W-:Y:S01]  /*15990*/  ISETP.LT.OR P4, PT, R182, 0xa, P4 ;  /* 0x0000000ab600780c */ /* 0x000fe20002781670 */
[----:B------:R-:W-:Y:S01]  /*159a0*/  IMAD.IADD R181, R181, 0x1, R14 ;  /* 0x00000001b5b57824 */ /* 0x000fe200078e020e */
[----:B------:R-:W-:Y:S02]  /*159b0*/  FSEL R157, R157, -INF , !P3 ;  /* 0xff8000009d9d7808 */ /* 0x000fe40005800000 */
[----:B------:R-:W-:Y:S02]  /*159c0*/  ISETP.GT.AND P3, PT, R183, 0x19, P2 ;  /* 0x00000019b700780c */ /* 0x000fe40001764270 */
[----:B------:R-:W-:Y:S02]  /*159d0*/  FSEL R152, R152, -INF , !P5 ;  /* 0xff80000098987808 */ /* 0x000fe40006800000 */
[----:B------:R-:W-:-:S02]  /*159e0*/  ISETP.LT.OR P3, PT, R182, 0x1a, P3 ;  /* 0x0000001ab600780c */ /* 0x000fc40001f61670 */
[----:B------:R-:W-:Y:S02]  /*159f0*/  FSEL R155, R155, -INF , !P4 ;  /* 0xff8000009b9b7808 */ /* 0x000fe40006000000 */
[C---:B------:R-:W-:Y:S02]  /*15a00*/  ISETP.GT.AND P5, PT, R183.reuse, 0x11, P2 ;  /* 0x00000011b700780c */ /* 0x040fe400017a4270 */
[----:B------:R-:W-:Y:S02]  /*15a10*/  ISETP.GT.AND P4, PT, R183, 0x18, P2 ;  /* 0x00000018b700780c */ /* 0x000fe40001784270 */
[----:B------:R-:W-:Y:S02]  /*15a20*/  FSEL R163, R163, -INF , !P3 ;  /* 0xff800000a3a37808 */ /* 0x000fe40005800000 */
[----:B------:R-:W-:Y:S02]  /*15a30*/  ISETP.GT.AND P3, PT, R183, 0x28, P2 ;  /* 0x00000028b700780c */ /* 0x000fe40001764270 */
[----:B------:R-:W-:-:S02]  /*15a40*/  ISETP.LT.OR P5, PT, R182, 0x12, P5 ;  /* 0x00000012b600780c */ /* 0x000fc40002fa1670 */
[C---:B------:R-:W-:Y:S02]  /*15a50*/  ISETP.LT.OR P4, PT, R182.reuse, 0x19, P4 ;  /* 0x00000019b600780c */ /* 0x040fe40002781670 */
[----:B------:R-:W-:Y:S02]  /*15a60*/  ISETP.LT.OR P3, PT, R182, 0x29, P3 ;  /* 0x00000029b600780c */ /* 0x000fe40001f61670 */
[----:B------:R-:W-:Y:S02]  /*15a70*/  FSEL R159, R159, -INF , !P5 ;  /* 0xff8000009f9f7808 */ /* 0x000fe40006800000 */
[----:B------:R-:W-:Y:S02]  /*15a80*/  FSEL R161, R161, -INF , !P4 ;  /* 0xff800000a1a17808 */ /* 0x000fe40006000000 */
[C---:B------:R-:W-:Y:S02]  /*15a90*/  ISETP.GT.AND P5, PT, R183.reuse, 0x20, P2 ;  /* 0x00000020b700780c */ /* 0x040fe400017a4270 */
[----:B------:R-:W-:-:S02]  /*15aa0*/  ISETP.GT.AND P4, PT, R183, 0x21, P2 ;  /* 0x00000021b700780c */ /* 0x000fc40001784270 */
[----:B------:R-:W-:Y:S02]  /*15ab0*/  FSEL R169, R169, -INF , !P3 ;  /* 0xff800000a9a97808 */ /* 0x000fe40005800000 */
[----:B------:R-:W-:Y:S02]  /*15ac0*/  ISETP.GT.AND P3, PT, R183, 0x31, P2 ;  /* 0x00000031b700780c */ /* 0x000fe40001764270 */
[C---:B------:R-:W-:Y:S02]  /*15ad0*/  ISETP.LT.OR P5, PT, R182.reuse, 0x21, P5 ;  /* 0x00000021b600780c */ /* 0x040fe40002fa1670 */
[C---:B------:R-:W-:Y:S02]  /*15ae0*/  ISETP.LT.OR P4, PT, R182.reuse, 0x22, P4 ;  /* 0x00000022b600780c */ /* 0x040fe40002781670 */
[----:B------:R-:W-:Y:S02]  /*15af0*/  ISETP.LT.OR P3, PT, R182, 0x32, P3 ;  /* 0x00000032b600780c */ /* 0x000fe40001f61670 */
[----:B------:R-:W-:-:S02]  /*15b00*/  FSEL R165, R165, -INF , !P5 ;  /* 0xff800000a5a57808 */ /* 0x000fc40006800000 */
[----:B------:R-:W-:Y:S02]  /*15b10*/  FSEL R167, R167, -INF , !P4 ;  /* 0xff800000a7a77808 */ /* 0x000fe40006000000 */
[C---:B------:R-:W-:Y:S02]  /*15b20*/  ISETP.GT.AND P5, PT, R183.reuse, 0x29, P2 ;  /* 0x00000029b700780c */ /* 0x040fe400017a4270 */
[----:B------:R-:W-:Y:S02]  /*15b30*/  ISETP.GT.AND P4, PT, R183, 0x30, P2 ;  /* 0x00000030b700780c */ /* 0x000fe40001784270 */
[----:B------:R-:W-:Y:S02]  /*15b40*/  FSEL R175, R175, -INF , !P3 ;  /* 0xff800000afaf7808 */ /* 0x000fe40005800000 */
[----:B------:R-:W-:Y:S02]  /*15b50*/  PLOP3.LUT P3, PT, PT, PT, UP0, 0x40, 0x0 ;  /* 0x000000000000781c */ /* 0x000fe40003f6e808 */
[----:B------:R-:W-:-:S02]  /*15b60*/  ISETP.LT.OR P5, PT, R182, 0x2a, P5 ;  /* 0x0000002ab600780c */ /* 0x000fc40002fa1670 */
[C---:B------:R-:W-:Y:S02]  /*15b70*/  ISETP.LT.OR P4, PT, R182.reuse, 0x31, P4 ;  /* 0x00000031b600780c */ /* 0x040fe40002781670 */
[----:B------:R-:W-:Y:S02]  /*15b80*/  FSEL R171, R171, -INF , !P5 ;  /* 0xff800000abab7808 */ /* 0x000fe40006800000 */
[----:B------:R-:W-:Y:S02]  /*15b90*/  FSEL R173, R173, -INF , !P4 ;  /* 0xff800000adad7808 */ /* 0x000fe40006000000 */
[C---:B------:R-:W-:Y:S02]  /*15ba0*/  ISETP.GT.AND P5, PT, R183.reuse, 0x38, P2 ;  /* 0x00000038b700780c */ /* 0x040fe400017a4270 */
[----:B------:R-:W-:Y:S02]  /*15bb0*/  ISETP.GT.AND P4, PT, R183, 0x39, P2 ;  /* 0x00000039b700780c */ /* 0x000fe40001784270 */
[----:B------:R-:W-:-:S02]  /*15bc0*/  ISETP.LT.OR P5, PT, R182, 0x39, P5 ;  /* 0x00000039b600780c */ /* 0x000fc40002fa1670 */
[----:B------:R-:W-:Y:S02]  /*15bd0*/  ISETP.LT.OR P4, PT, R182, 0x3a, P4 ;  /* 0x0000003ab600780c */ /* 0x000fe40002781670 */
[----:B------:R-:W-:Y:S02]  /*15be0*/  FSEL R178, R178, -INF , !P5 ;  /* 0xff800000b2b27808 */ /* 0x000fe40006800000 */
[----:B------:R-:W-:Y:S01]  /*15bf0*/  FSEL R179, R179, -INF , !P4 ;  /* 0xff800000b3b37808 */ /* 0x000fe20006000000 */
[----:B------:R-:W-:Y:S08]  /*15c00*/  @P3 BRA `(.L_x_1943) ;  /* 0x0000000000583947 */ /* 0x000ff00003800000 */
[----:B------:R-:W-:Y:S01]  /*15c10*/  IADD3 R14, -R189, R192, R14 ;  /* 0x000000c0bd0e7210 */ /* 0x000fe20007ffe10e */
[----:B------:R-:W-:Y:S03]  /*15c20*/  BSSY B0, `(.L_x_1944) ;  /* 0x0000010000007945 */ /* 0x000fe60003800000 */
        /* <DEDUP_REMOVED lines=10> */
.L_x_1945:
[----:B------:R-:W-:-:S05]  /*15cd0*/  IMAD.U32 R182, RZ, RZ, UR46 ;  /* 0x0000002effb67e24 */ /* 0x000fca000f8e00ff */
[----:B------:R-:W-:-:S13]  /*15ce0*/  ISETP.NE.AND P3, PT, R182, 0x1, PT ;  /* 0x00000001b600780c */ /* 0x000fda0003f65270 */
[----:B------:R-:W0:Y:S02]  /*15cf0*/  @P3 LDC.64 R10, c[0x0][0x9e8] ;  /* 0x00027a00ff0a3b82 */ /* 0x000e240000000a00 */
[----:B0-----:R-:W-:-:S05]  /*15d00*/  @P3 IMAD.HI.U32 R10, R14, R10, RZ ;  /* 0x0000000a0e0a3227 */ /* 0x001fca00078e00ff */
[----:B------:R-:W-:-:S07]  /*15d10*/  @P3 SHF.R.U32.HI R14, RZ, R11, R10 ;  /* 0x0000000bff0e3219 */ /* 0x000fce000001160a */
.L_x_1946:
[----:B------:R-:W-:Y:S05]  /*15d20*/  BSYNC B0 ;  /* 0x0000000000007941 */ /* 0x000fea0003800000 */
.L_x_1944:
[----:B------:R-:W-:-:S04]  /*15d30*/  IMAD R14, R14, R182, -R177 ;  /* 0x000000b60e0e7224 */ /* 0x000fc800078e0ab1 */
[----:B------:R-:W-:-:S05]  /*15d40*/  IMAD.IADD R14, R14, 0x1, -R191 ;  /* 0x000000010e0e7824 */ /* 0x000fca00078e0abf */
[----:B------:R-:W-:Y:S02]  /*15d50*/  VIMNMX R181, R181, R14, !PT ;  /* 0x0000000eb5b57248 */ /* 0x000fe40007fe0100 */
[----:B------:R-:W-:-:S07]  /*15d60*/  VIADDMNMX R180, R14, R182, R180, PT ;  /* 0x000000b60eb47246 */ /* 0x000fce00038001b4 */
.L_x_1943:
[----:B------:R-:W-:Y:S01]  /*15d70*/  FMNMX.FTZ R10, R15, R6, !PT ;  /* 0x000000060f0a7209 */ /* 0x000fe20007810000 */
[----:B------:R-:W-:Y:S01]  /*15d80*/  UMOV UR38, UR47 ;  /* 0x0000002f00267c82 */ /* 0x000fe20008000000 */
[----:B------:R-:W-:Y:S02]  /*15d90*/  ISETP.GT.AND P4, PT, R181, 0x8, P2 ;  /* 0x00000008b500780c */ /* 0x000fe40001784270 */
[----:B------:R-:W-:Y:S02]  /*15da0*/  FMNMX.FTZ R10, R21, R10, !PT ;  /* 0x0000000a150a7209 */ /* 0x000fe40007810000 */
[----:B------:R-:W-:Y:S02]  /*15db0*/  ISETP.LT.OR P4, PT, R180, 0x9, P4 ;  /* 0x00000009b400780c */ /* 0x000fe40002781670 */
[----:B------:R-:W-:Y:S02]  /*15dc0*/  FMNMX.FTZ R10, R152, R10, !PT ;  /* 0x0000000a980a7209 */ /* 0x000fe40007810000 */
[----:B------:R-:W-:-:S02]  /*15dd0*/  FSEL R20, R20, -INF , !P4 ;  /* 0xff80000014147808 */ /* 0x000fc40006000000 */
[----:B------:R-:W-:Y:S02]  /*15de0*/  FMNMX.FTZ R10, R155, R10, !PT ;  /* 0x0000000a9b0a7209 */ /* 0x000fe40007810000 */
[----:B------:R-:W-:Y:S02]  /*15df0*/  ISETP.GT.AND P4, PT, R181, RZ, P2 ;  /* 0x000000ffb500720c */ /* 0x000fe40001784270 */
[----:B------:R-:W-:Y:S02]  /*15e00*/  FMNMX.FTZ R10, R157, R10, !PT ;  /* 0x0000000a9d0a7209 */ /* 0x000fe40007810000 */
[----:B------:R-:W-:Y:S02]  /*15e10*/  ISETP.GT.AND P5, PT, R181, 0x1, P2 ;  /* 0x00000001b500780c */ /* 0x000fe400017a4270 */
[----:B------:R-:W-:Y:S02]  /*15e20*/  FMNMX.FTZ R10, R159, R10, !PT ;  /* 0x0000000a9f0a7209 */ /* 0x000fe40007810000 */
[----:B------:R-:W-:-:S02]  /*15e30*/  ISETP.LT.OR P4, PT, R180, 0x1, P4 ;  /* 0x00000001b400780c */ /* 0x000fc40002781670 */
[----:B------:R-:W-:Y:S02]  /*15e40*/  FMNMX.FTZ R10, R161, R10, !PT ;  /* 0x0000000aa10a7209 */ /* 0x000fe40007810000 */
[----:B------:R-:W-:Y:S02]  /*15e50*/  ISETP.LT.OR P5, PT, R180, 0x2, P5 ;  /* 0x00000002b400780c */ /* 0x000fe40002fa1670 */
[----:B------:R-:W-:Y:S02]  /*15e60*/  FMNMX.FTZ R10, R163, R10, !PT ;  /* 0x0000000aa30a7209 */ /* 0x000fe40007810000 */
[----:B------:R-:W-:Y:S02]  /*15e70*/  FSEL R12, R12, -INF , !P4 ;  /* 0xff8000000c0c7808 */ /* 0x000fe40006000000 */
[----:B------:R-:W-:Y:S02]  /*15e80*/  FMNMX.FTZ R10, R165, R10, !PT ;  /* 0x0000000aa50a7209 */ /* 0x000fe40007810000 */
[----:B------:R-:W-:-:S02]  /*15e90*/  FSEL R13, R13, -INF , !P5 ;  /* 0xff8000000d0d7808 */ /* 0x000fc40006800000 */
        /* <DEDUP_REMOVED lines=13> */
[----:B------:R-:W-:-:S03]  /*15f70*/  ISETP.LT.OR P4, PT, R180, 0x29, P4 ;  /* 0x00000029b400780c */ /* 0x000fc60002781670 */
[----:B------:R-:W0:Y:S01]  /*15f80*/  SHFL.BFLY PT, R11, R10, 0x2, 0x1f ;  /* 0x0c401f000a0b7f89 */ /* 0x000e2200000e0000 */
[----:B------:R-:W-:Y:S02]  /*15f90*/  FSEL R166, R166, -INF , !P4 ;  /* 0xff800000a6a67808 */ /* 0x000fe40006000000 */
[----:B------:R-:W-:-:S04]  /*15fa0*/  ISETP.GT.AND P4, PT, R181, 0x31, P2 ;  /* 0x00000031b500780c */ /* 0x000fc80001784270 */
[----:B------:R-:W-:-:S04]  /*15fb0*/  ISETP.LT.OR P4, PT, R180, 0x32, P4 ;  /* 0x00000032b400780c */ /* 0x000fc80002781670 */
[----:B------:R-:W-:Y:S02]  /*15fc0*/  FSEL R172, R172, -INF , !P4 ;  /* 0xff800000acac7808 */ /* 0x000fe40006000000 */
[----:B0-----:R-:W-:-:S05]  /*15fd0*/  FMNMX.FTZ R10, R10, R11, !PT ;  /* 0x0000000b0a0a7209 */ /* 0x001fca0007810000 */
[----:B------:R-:W0:Y:S02]  /*15fe0*/  SHFL.BFLY PT, R11, R10, 0x1, 0x1f ;  /* 0x0c201f000a0b7f89 */ /* 0x000e2400000e0000 */
[----:B0-----:R-:W-:-:S04]  /*15ff0*/  FMNMX.FTZ R10, R10, R11, !PT ;  /* 0x0000000b0a0a7209 */ /* 0x001fc80007810000 */
[----:B------:R-:W-:-:S04]  /*16000*/  FSETP.NEU.FTZ.AND P3, PT, R10, -INF , PT ;  /* 0xff8000000a00780b */ /* 0x000fc80003f7d000 */
[----:B------:R-:W-:-:S05]  /*16010*/  FSEL R11, R10, RZ, P3 ;  /* 0x000000ff0a0b7208 */ /* 0x000fca0001800000 */
[----:B------:R-:W-:Y:S01]  /*16020*/  FADD.FTZ R11, -R11, R6 ;  /* 0x000000060b0b7221 */ /* 0x000fe20000010100 */
[----:B------:R-:W-:-:S04]  /*16030*/  IMAD.U32 R6, RZ, RZ, UR38 ;  /* 0x00000026ff067e24 */ /* 0x000fc8000f8e00ff */
[----:B------:R-:W-:-:S05]  /*16040*/  FFMA.FTZ R6, R10, R6, -8 ;  /* 0xc10000000a067423 */ /* 0x000fca0000010006 */
[----:B------:R-:W-:Y:S02]  /*16050*/  FSEL R6, R6, RZ, P3 ;  /* 0x000000ff06067208 */ /* 0x000fe40001800000 */
[----:B------:R-:W-:-:S03]  /*16060*/  ISETP.GT.AND P3, PT, R181, 0x9, P2 ;  /* 0x00000009b500780c */ /* 0x000fc60001764270 */
        /* <DEDUP_REMOVED lines=17> */
[----:B------:R-:W-:Y:S01]  /*16180*/  MUFU.EX2 R15, R15 ;  /* 0x0000000f000f7308 */ /* 0x000fe20000000800 */
[----:B------:R-:W-:-:S02]  /*16190*/  ISETP.LT.OR P3, PT, R180, 0xa, P3 ;  /* 0x0000000ab400780c */ /* 0x000fc40001f61670 */
[----:B------:R-:W-:Y:S02]  /*161a0*/  FSEL R11, R154, -INF , !P5 ;  /* 0xff8000009a0b7808 */ /* 0x000fe40006800000 */
[----:B------:R-:W-:Y:S02]  /*161b0*/  FSEL R153, R153, -INF , !P3 ;  /* 0xff80000099997808 */ /* 0x000fe40005800000 */
[C---:B------:R-:W-:Y:S01]  /*161c0*/  ISETP.GT.AND P3, PT, R181.reuse, 0x11, P2 ;  /* 0x00000011b500780c */ /* 0x040fe20001764270 */
[----:B------:R-:W0:Y:S01]  /*161d0*/  MUFU.EX2 R6, R6 ;  /* 0x0000000600067308 */ /* 0x000e220000000800 */
[----:B------:R-:W-:Y:S02]  /*161e0*/  ISETP.GT.AND P5, PT, R181, 0x18, P2 ;  /* 0x00000018b500780c */ /* 0x000fe400017a4270 */
[C---:B------:R-:W-:Y:S02]  /*161f0*/  ISETP.LT.OR P3, PT, R180.reuse, 0x12, P3 ;  /* 0x00000012b400780c */ /* 0x040fe40001f61670 */
[----:B------:R-:W-:-:S02]  /*16200*/  ISETP.LT.OR P5, PT, R180, 0x19, P5 ;  /* 0x00000019b400780c */ /* 0x000fc40002fa1670 */
[----:B------:R-:W-:Y:S01]  /*16210*/  FSEL R14, R156, -INF , !P3 ;  /* 0xff8000009c0e7808 */ /* 0x000fe20005800000 */
[----:B------:R-:W3:Y:S01]  /*16220*/  MUFU.EX2 R21, R21 ;  /* 0x0000001500157308 */ /* 0x000ee20000000800 */
[----:B------:R-:W-:-:S04]  /*16230*/  ISETP.GT.AND P3, PT, R181, 0x20, P2 ;  /* 0x00000020b500780c */ /* 0x000fc80001764270 */
[----:B------:R-:W-:-:S03]  /*16240*/  ISETP.LT.OR P3, PT, R180, 0x21, P3 ;  /* 0x00000021b400780c */ /* 0x000fc60001f61670 */
[----:B------:R-:W4:Y:S01]  /*16250*/  MUFU.EX2 R152, R152 ;  /* 0x0000009800987308 */ /* 0x000f220000000800 */
[----:B0-----:R-:W-:-:S01]  /*16260*/  FFMA.FTZ R3, R6, R3, R15 ;  /* 0x0000000306037223 */ /* 0x001fc2000001000f */
[----:B------:R-:W-:Y:S01]  /*16270*/  FSEL R162, R162, -INF , !P3 ;  /* 0xff800000a2a27808 */ /* 0x000fe20005800000 */
[-C--:B------:R-:W-:Y:S01]  /*16280*/  FMUL.FTZ R24, R24, R6.reuse ;  /* 0x0000000618187220 */ /* 0x080fe20000410000 */
[----:B------:R-:W-:Y:S01]  /*16290*/  ISETP.GT.AND P3, PT, R181, 0x29, P2 ;  /* 0x00000029b500780c */ /* 0x000fe20001764270 */
[-C--:B------:R-:W-:Y:S01]  /*162a0*/  FMUL.FTZ R25, R25, R6.reuse ;  /* 0x0000000619197220 */ /* 0x080fe20000410000 */
[-C--:B------:R-:W-:Y:S01]  /*162b0*/  FMUL.FTZ R28, R28, R6.reuse ;  /* 0x000000061c1c7220 */ /* 0x080fe20000410000 */
[----:B------:R-:W-:Y:S01]  /*162c0*/  FMUL.FTZ R29, R29, R6 ;  /* 0x000000061d1d7220 */ /* 0x000fe20000410000 */
[----:B------:R-:W0:Y:S01]  /*162d0*/  MUFU.EX2 R155, R155 ;  /* 0x0000009b009b7308 */ /* 0x000e220000000800 */
[----:B---3--:R-:W-:-:S01]  /*162e0*/  FADD.FTZ R3, R21, R3 ;  /* 0x0000000315037221 */ /* 0x008fc20000010000 */
[----:B------:R-:W-:Y:S01]  /*162f0*/  ISETP.LT.OR P3, PT, R180, 0x2a, P3 ;  /* 0x0000002ab400780c */ /* 0x000fe20001f61670 */
[-C--:B------:R-:W-:Y:S01]  /*16300*/  FMUL.FTZ R32, R32, R6.reuse ;  /* 0x0000000620207220 */ /* 0x080fe20000410000 */
[-C--:B------:R-:W-:Y:S01]  /*16310*/  FMUL.FTZ R33, R33, R6.reuse ;  /* 0x0000000621217220 */ /* 0x080fe20000410000 */
[-C--:B------:R-:W-:Y:S01]  /*16320*/  FMUL.FTZ R36, R36, R6.reuse ;  /* 0x0000000624247220 */ /* 0x080fe20000410000 */
[----:B------:R-:W-:Y:S01]  /*16330*/  FSEL R168, R168, -INF , !P3 ;  /* 0xff800000a8a87808 */ /* 0x000fe20005800000 */
[----:B------:R-:W-:Y:S01]  /*16340*/  FMUL.FTZ R37, R37, R6 ;  /* 0x0000000625257220 */ /* 0x000fe20000410000 */
[----:B------:R-:W-:Y:S01]  /*16350*/  ISETP.GT.AND P3, PT, R181, 0x38, P2 ;  /* 0x00000038b500780c */ /* 0x000fe20001764270 */
[----:B----4-:R-:W-:-:S01]  /*16360*/  FADD.FTZ R3, R152, R3 ;  /* 0x0000000398037221 */ /* 0x010fc20000010000 */
[----:B------:R-:W-:Y:S01]  /*16370*/  MUFU.EX2 R161, R161 ;  /* 0x000000a100a17308 */ /* 0x000fe20000000800 */
[-C--:B------:R-:W-:Y:S01]  /*16380*/  FMUL.FTZ R40, R40, R6.reuse ;  /* 0x0000000628287220 */ /* 0x080fe20000410000 */
[----:B------:R-:W-:Y:S01]  /*16390*/  ISETP.LT.OR P3, PT, R180, 0x39, P3 ;  /* 0x00000039b400780c */ /* 0x000fe20001f61670 */
[-C--:B------:R-:W-:Y:S01]  /*163a0*/  FMUL.FTZ R41, R41, R6.reuse ;  /* 0x0000000629297220 */ /* 0x080fe20000410000 */
[-C--:B------:R-:W-:Y:S01]  /*163b0*/  FMUL.FTZ R44, R44, R6.reuse ;  /* 0x000000062c2c7220 */ /* 0x080fe20000410000 */
[----:B------:R-:W-:Y:S01]  /*163c0*/  FMUL.FTZ R45, R45, R6 ;  /* 0x000000062d2d7220 */ /* 0x000fe20000410000 */
[----:B------:R-:W-:Y:S01]  /*163d0*/  FSEL R174, R174, -INF , !P3 ;  /* 0xff800000aeae7808 */ /* 0x000fe20005800000 */
[----:B0-----:R-:W-:-:S01]  /*163e0*/  FADD.FTZ R3, R155, R3 ;  /* 0x000000039b037221 */ /* 0x001fc20000010000 */
[----:B------:R-:W-:Y:S01]  /*163f0*/  F2FP.SATFINITE.E4M3.F32.PACK_AB_MERGE_C R152, R155, R152, RZ ;  /* 0x000000989b98723e */ /* 0x000fe200048070ff */
[----:B------:R-:W-:Y:S01]  /*16400*/  MUFU.EX2 R163, R163 ;  /* 0x000000a300a37308 */ /* 0x000fe20000000800 */
[-C--:B------:R-:W-:Y:S01]  /*16410*/  FMUL.FTZ R48, R48, R6.reuse ;  /* 0x0000000630307220 */ /* 0x080fe20000410000 */
[-C--:B------:R-:W-:Y:S01]  /*16420*/  FMUL.FTZ R49, R49, R6.reuse ;  /* 0x0000000631317220 */ /* 0x080fe20000410000 */
[----:B------:R-:W-:Y:S01]  /*16430*/  F2FP.SATFINITE.E4M3.F32.PACK_AB_MERGE_C R152, R21, R15, R152 ;  /* 0x0000000f1598723e */ /* 0x000fe20004807098 */
[-C--:B------:R-:W-:Y:S01]  /*16440*/  FMUL.FTZ R52, R52, R6.reuse ;  /* 0x0000000634347220 */ /* 0x080fe20000410000 */
[----:B------:R-:W-:Y:S01]  /*16450*/  FMNMX.FTZ R15, R12, R7, !PT ;  /* 0x000000070c0f7209 */ /* 0x000fe20007810000 */
[-C--:B------:R-:W-:Y:S01]  /*16460*/  FMUL.FTZ R53, R53, R6.reuse ;  /* 0x0000000635357220 */ /* 0x080fe20000410000 */
[-C--:B------:R-:W-:Y:S01]  /*16470*/  FMUL.FTZ R56, R56, R6.reuse ;  /* 0x0000000638387220 */ /* 0x080fe20000410000 */
[----:B------:R-:W0:Y:S01]  /*16480*/  MUFU.EX2 R157, R157 ;  /* 0x0000009d009d7308 */ /* 0x000e220000000800 */
[----:B------:R-:W-:Y:S01]  /*16490*/  FMNMX.FTZ R21, R13, R15, !PT ;  /* 0x0000000f0d157209 */ /* 0x000fe20007810000 */
[-C--:B------:R-:W-:Y:S01]  /*164a0*/  FMUL.FTZ R57, R57, R6.reuse ;  /* 0x0000000639397220 */ /* 0x080fe20000410000 */
[----:B------:R-:W-:Y:S01]  /*164b0*/  FSEL R15, R158, -INF , !P5 ;  /* 0xff8000009e0f7808 */ /* 0x000fe20006800000 */
[-C--:B------:R-:W-:Y:S01]  /*164c0*/  FMUL.FTZ R60, R60, R6.reuse ;  /* 0x000000063c3c7220 */ /* 0x080fe20000410000 */
[----:B------:R-:W-:Y:S01]  /*164d0*/  FMNMX.FTZ R21, R20, R21, !PT ;  /* 0x0000001514157209 */ /* 0x000fe20007810000 */
[-C--:B------:R-:W-:Y:S01]  /*164e0*/  FMUL.FTZ R61, R61, R6.reuse ;  /* 0x000000063d3d7220 */ /* 0x080fe20000410000 */
[----:B------:R-:W-:Y:S01]  /*164f0*/  ISETP.GT.AND P5, PT, R181, 0x21, P2 ;  /* 0x00000021b500780c */ /* 0x000fe200017a4270 */
[----:B------:R-:W3:Y:S01]  /*16500*/  MUFU.EX2 R159, R159 ;  /* 0x0000009f009f7308 */ /* 0x000ee20000000800 */
[----:B------:R-:W-:Y:S01]  /*16510*/  FMNMX.FTZ R21, R153, R21, !PT ;  /* 0x0000001599157209 */ /* 0x000fe20007810000 */
[-C--:B------:R-:W-:Y:S01]  /*16520*/  FMUL.FTZ R64, R64, R6.reuse ;  /* 0x0000000640407220 */ /* 0x080fe20000410000 */
[----:B------:R-:W-:Y:S01]  /*16530*/  ISETP.LT.OR P5, PT, R180, 0x22, P5 ;  /* 0x00000022b400780c */ /* 0x000fe20002fa1670 */
[-C--:B------:R-:W-:Y:S01]  /*16540*/  FMUL.FTZ R65, R65, R6.reuse ;  /* 0x0000000641417220 */ /* 0x080fe20000410000 */
[----:B------:R-:W-:Y:S01]  /*16550*/  FMNMX.FTZ R21, R11, R21, !PT ;  /* 0x000000150b157209 */ /* 0x000fe20007810000 */
[-C--:B------:R-:W-:Y:S01]  /*16560*/  FMUL.FTZ R68, R68, R6.reuse ;  /* 0x0000000644447220 */ /* 0x080fe20000410000 */
[----:B------:R-:W-:Y:S01]  /*16570*/  FSEL R164, R164, -INF , !P5 ;  /* 0xff800000a4a47808 */ /* 0x000fe20006800000 */
[----:B------:R-:W4:Y:S01]  /*16580*/  MUFU.EX2 R165, R165 ;  /* 0x000000a500a57308 */ /* 0x000f220000000800 */
[----:B------:R-:W-:Y:S01]  /*16590*/  FMNMX.FTZ R21, R14, R21, !PT ;  /* 0x000000150e157209 */ /* 0x000fe20007810000 */
[----:B0-----:R-:W-:Y:S01]  /*165a0*/  FADD.FTZ R3, R157, R3 ;  /* 0x000000039d037221 */ /* 0x001fe20000010000 */
[----:B------:R-:W-:Y:S01]  /*165b0*/  ISETP.GT.AND P5, PT, R181, 0x30, P2 ;  /* 0x00000030b500780c */ /* 0x000fe200017a4270 */
[-C--:B------:R-:W-:Y:S01]  /*165c0*/  FMUL.FTZ R69, R69, R6.reuse ;  /* 0x0000000645457220 */ /* 0x080fe20000410000 */
[----:B------:R-:W-:Y:S01]  /*165d0*/  FMNMX.FTZ R21, R15, R21, !PT ;  /* 0x000000150f157209 */ /* 0x000fe20007810000 */
[-C--:B------:R-:W-:Y:S01]  /*165e0*/  FMUL.FTZ R72, R72, R6.reuse ;  /* 0x0000000648487220 */ /* 0x080fe20000410000 */
[----:B------:R-:W-:Y:S01]  /*165f0*/  ISETP.LT.OR P5, PT, R180, 0x31, P5 ;  /* 0x00000031b400780c */ /* 0x000fe20002fa1670 */
[----:B------:R-:W0:Y:S01]  /*16600*/  MUFU.EX2 R167, R167 ;  /* 0x000000a700a77308 */ /* 0x000e220000000800 */
[----:B------:R-:W-:Y:S01]  /*16610*/  FMNMX.FTZ R21, R160, R21, !PT ;  /* 0x00000015a0157209 */ /* 0x000fe20007810000 */
[----:B---3--:R-:W-:Y:S01]  /*16620*/  FADD.FTZ R3, R159, R3 ;  /* 0x000000039f037221 */ /* 0x008fe20000010000 */
[----:B------:R-:W-:Y:S01]  /*16630*/  FSEL R170, R170, -INF , !P5 ;  /* 0xff800000aaaa7808 */ /* 0x000fe20006800000 */
[-C--:B------:R-:W-:Y:S01]  /*16640*/  FMUL.FTZ R73, R73, R6.reuse ;  /* 0x0000000649497220 */ /* 0x080fe20000410000 */
[----:B------:R-:W-:Y:S01]  /*16650*/  FMNMX.FTZ R21, R162, R21, !PT ;  /* 0x00000015a2157209 */ /* 0x000fe20007810000 */
[----:B------:R-:W-:Y:S01]  /*16660*/  FADD.FTZ R3, R161, R3 ;  /* 0x00000003a1037221 */ /* 0x000fe20000010000 */
[----:B------:R-:W-:Y:S01]  /*16670*/  ISETP.GT.AND P2, PT, R181, 0x39, P2 ;  /* 0x00000039b500780c */ /* 0x000fe20001744270 */
[----:B------:R-:W3:Y:S01]  /*16680*/  MUFU.EX2 R169, R169 ;  /* 0x000000a900a97308 */ /* 0x000ee20000000800 */
[----:B------:R-:W-:Y:S01]  /*16690*/  FMNMX.FTZ R21, R164, R21, !PT ;  /* 0x00000015a4157209 */ /* 0x000fe20007810000 */
[----:B------:R-:W-:Y:S01]  /*166a0*/  FADD.FTZ R3, R163, R3 ;  /* 0x00000003a3037221 */ /* 0x000fe20000010000 */
[----:B------:R-:W-:Y:S01]  /*166b0*/  ISETP.LT.OR P2, PT, R180, 0x3a, P2 ;  /* 0x0000003ab400780c */ /* 0x000fe20001741670 */
[-C--:B------:R-:W-:Y:S01]  /*166c0*/  FMUL.FTZ R76, R76, R6.reuse ;  /* 0x000000064c4c7220 */ /* 0x080fe20000410000 */
[----:B------:R-:W-:Y:S01]  /*166d0*/  FMNMX.FTZ R21, R166, R21, !PT ;  /* 0x00000015a6157209 */ /* 0x000fe20007810000 */
[----:B----4-:R-:W-:Y:S01]  /*166e0*/  FADD.FTZ R3, R165, R3 ;  /* 0x00000003a5037221 */ /* 0x010fe20000010000 */
[----:B------:R-:W-:Y:S01]  /*166f0*/  FSEL R176, R176, -INF , !P2 ;  /* 0xff800000b0b07808 */ /* 0x000fe20005000000 */
[----:B------:R-:W4:Y:S01]  /*16700*/  MUFU.EX2 R171, R171 ;  /* 0x000000ab00ab7308 */ /* 0x000f220000000800 */
[----:B------:R-:W-:Y:S01]  /*16710*/  FMNMX.FTZ R21, R168, R21, !PT ;  /* 0x00000015a8157209 */ /* 0x000fe20007810000 */
[----:B0-----:R-:W-:Y:S01]  /*16720*/  FADD.FTZ R3, R167, R3 ;  /* 0x00000003a7037221 */ /* 0x001fe20000010000 */
[-C--:B------:R-:W-:Y:S01]  /*16730*/  FMUL.FTZ R77, R77, R6.reuse ;  /* 0x000000064d4d7220 */ /* 0x080fe20000410000 */
[-C--:B------:R-:W-:Y:S01]  /*16740*/  FMUL.FTZ R80, R80, R6.reuse ;  /* 0x0000000650507220 */ /* 0x080fe20000410000 */
[----:B------:R-:W-:Y:S01]  /*16750*/  FMNMX.FTZ R21, R170, R21, !PT ;  /* 0x00000015aa157209 */ /* 0x000fe20007810000 */
[-C--:B------:R-:W-:Y:S01]  /*16760*/  FMUL.FTZ R81, R81, R6.reuse ;  /* 0x0000000651517220 */ /* 0x080fe20000410000 */
[-C--:B------:R-:W-:Y:S01]  /*16770*/  FMUL.FTZ R84, R84, R6.reuse ;  /* 0x0000000654547220 */ /* 0x080fe20000410000 */
[----:B------:R-:W0:Y:S01]  /*16780*/  MUFU.EX2 R173, R173 ;  /* 0x000000ad00ad7308 */ /* 0x000e220000000800 */
[----:B------:R-:W-:Y:S01]  /*16790*/  FMNMX.FTZ R21, R172, R21, !PT ;  /* 0x00000015ac157209 */ /* 0x000fe20007810000 */
[----:B---3--:R-:W-:Y:S01]  /*167a0*/  FADD.FTZ R3, R169, R3 ;  /* 0x00000003a9037221 */ /* 0x008fe20000010000 */
[-C--:B------:R-:W-:Y:S01]  /*167b0*/  FMUL.FTZ R85, R85, R6.reuse ;  /* 0x0000000655557220 */ /* 0x080fe20000410000 */
[-C--:B------:R-:W-:Y:S01]  /*167c0*/  FMUL.FTZ R88, R88, R6.reuse ;  /* 0x0000000658587220 */ /* 0x080fe20000410000 */
[----:B------:R-:W-:Y:S01]  /*167d0*/  FMNMX.FTZ R21, R174, R21, !PT ;  /* 0x00000015ae157209 */ /* 0x000fe20007810000 */
[-C--:B------:R-:W-:Y:S01]  /*167e0*/  FMUL.FTZ R89, R89, R6.reuse ;  /* 0x0000000659597220 */ /* 0x080fe20000410000 */
[-C--:B------:R-:W-:Y:S01]  /*167f0*/  FMUL.FTZ R92, R92, R6.reuse ;  /* 0x000000065c5c7220 */ /* 0x080fe20000410000 */
[----:B------:R-:W3:Y:S01]  /*16800*/  MUFU.EX2 R175, R175 ;  /* 0x000000af00af7308 */ /* 0x000ee20000000800 */
[----:B------:R-:W-:Y:S01]  /*16810*/  FMNMX.FTZ R21, R176, R21, !PT ;  /* 0x00000015b0157209 */ /* 0x000fe20007810000 */
[C---:B----4-:R-:W-:Y:S01]  /*16820*/  FADD.FTZ R3, R171.reuse, R3 ;  /* 0x00000003ab037221 */ /* 0x050fe20000010000 */
[----:B------:R-:W-:Y:S01]  /*16830*/  F2FP.SATFINITE.E4M3.F32.PACK_AB_MERGE_C R156, R171, R169, RZ ;  /* 0x000000a9ab9c723e */ /* 0x000fe200048070ff */
[-C--:B------:R-:W-:Y:S01]  /*16840*/  FMUL.FTZ R93, R93, R6.reuse ;  /* 0x000000065d5d7220 */ /* 0x080fe20000410000 */
[----:B------:R-:W-:Y:S01]  /*16850*/  FMUL.FTZ R96, R96, R6 ;  /* 0x0000000660607220 */ /* 0x000fe20000410000 */
[----:B------:R-:W4:Y:S01]  /*16860*/  SHFL.BFLY PT, R154, R21, 0x2, 0x1f ;  /* 0x0c401f00159a7f89 */ /* 0x000f2200000e0000 */
[----:B------:R-:W-:Y:S01]  /*16870*/  F2FP.SATFINITE.E4M3.F32.PACK_AB_MERGE_C R156, R167, R165, R156 ;  /* 0x000000a5a79c723e */ /* 0x000fe2000480709c */
[----:B------:R-:W5:Y:S01]  /*16880*/  MUFU.EX2 R178, R178 ;  /* 0x000000b200b27308 */ /* 0x000f620000000800 */
        /* <DEDUP_REMOVED lines=8> */
[----:B---3--:R-:W-:-:S01]  /*16910*/  FADD.FTZ R3, R175, R3 ;  /* 0x00000003af037221 */ /* 0x008fc20000010000 */
[-C--:B------:R-:W-:Y:S01]  /*16920*/  FMUL.FTZ R109, R109, R6.reuse ;  /* 0x000000066d6d7220 */ /* 0x080fe20000410000 */
[-C--:B------:R-:W-:Y:S01]  /*16930*/  FMUL.FTZ R112, R112, R6.reuse ;  /* 0x0000000670707220 */ /* 0x080fe20000410000 */
[-C--:B------:R-:W-:Y:S01]  /*16940*/  FMUL.FTZ R113, R113, R6.reuse ;  /* 0x0000000671717220 */ /* 0x080fe20000410000 */
[-C--:B------:R-:W-:Y:S01]  /*16950*/  FMUL.FTZ R116, R116, R6.reuse ;  /* 0x0000000674747220 */ /* 0x080fe20000410000 */
[-C--:B------:R-:W-:Y:S01]  /*16960*/  FMUL.FTZ R117, R117, R6.reuse ;  /* 0x0000000675757220 */ /* 0x080fe20000410000 */
[-C--:B------:R-:W-:Y:S01]  /*16970*/  FMUL.FTZ R120, R120, R6.reuse ;  /* 0x0000000678787220 */ /* 0x080fe20000410000 */
[----:B------:R-:W-:Y:S01]  /*16980*/  FMUL.FTZ R121, R121, R6 ;  /* 0x0000000679797220 */ /* 0x000fe20000410000 */
[----:B-----5:R-:W-:-:S01]  /*16990*/  FADD.FTZ R3, R178, R3 ;  /* 0x00000003b2037221 */ /* 0x020fc20000010000 */
[-C--:B------:R-:W-:Y:S01]  /*169a0*/  FMUL.FTZ R124, R124, R6.reuse ;  /* 0x000000067c7c7220 */ /* 0x080fe20000410000 */
[-C--:B------:R-:W-:Y:S01]  /*169b0*/  FMUL.FTZ R125, R125, R6.reuse ;  /* 0x000000067d7d7220 */ /* 0x080fe20000410000 */
[-C--:B------:R-:W-:Y:S01]  /*169c0*/  FMUL.FTZ R128, R128, R6.reuse ;  /* 0x0000000680807220 */ /* 0x080fe20000410000 */
[----:B------:R-:W-:Y:S01]  /*169d0*/  FMUL.FTZ R129, R129, R6 ;  /* 0x0000000681817220 */ /* 0x000fe20000410000 */
[----:B----4-:R-:W-:Y:S01]  /*169e0*/  FMNMX.FTZ R21, R21, R154, !PT ;  /* 0x0000009a15157209 */ /* 0x010fe20007810000 */
[----:B------:R-:W-:Y:S01]  /*169f0*/  FMUL.FTZ R132, R132, R6 ;  /* 0x0000000684847220 */ /* 0x000fe20000410000 */
[----:B------:R-:W-:Y:S01]  /*16a00*/  F2FP.SATFINITE.E4M3.F32.PACK_AB_MERGE_C R154, R163, R161, RZ ;  /* 0x000000a1a39a723e */ /* 0x000fe200048070ff */
[----:B0-----:R-:W-:-:S01]  /*16a10*/  FADD.FTZ R3, R179, R3 ;  /* 0x00000003b3037221 */ /* 0x001fc20000010000 */
[----:B------:R-:W-:Y:S01]  /*16a20*/  F2FP.SATFINITE.E4M3.F32.PACK_AB_MERGE_C R158, R179, R178, RZ ;  /* 0x000000b2b39e723e */ /* 0x000fe200048070ff */
[----:B------:R-:W0:Y:S01]  /*16a30*/  SHFL.BFLY PT, R155, R21, 0x1, 0x1f ;  /* 0x0c201f00159b7f89 */ /* 0x000e2200000e0000 */
[----:B------:R-:W-:Y:S01]  /*16a40*/  F2FP.SATFINITE.E4M3.F32.PACK_AB_MERGE_C R154, R159, R157, R154 ;  /* 0x0000009d9f9a723e */ /* 0x000fe2000480709a */
        /* <DEDUP_REMOVED lines=10> */
[----:B0-----:R-:W-:-:S02]  /*16af0*/  FMNMX.FTZ R21, R21, R155, !PT ;  /* 0x0000009b15157209 */ /* 0x001fc40007810000 */
[----:B------:R-:W-:Y:S02]  /*16b00*/  MOV R155, UR38 ;  /* 0x00000026009b7c02 */ /* 0x000fe40008000f00 */
[----:B------:R-:W-:-:S03]  /*16b10*/  FSETP.NEU.FTZ.AND P2, PT, R21, -INF , PT ;  /* 0xff8000001500780b */ /* 0x000fc60003f5d000 */
[----:B------:R-:W-:-:S05]  /*16b20*/  FFMA.FTZ R155, R21, R155, -8 ;  /* 0xc1000000159b7423 */ /* 0x000fca000001009b */
[----:B------:R-:W-:-:S05]  /*16b30*/  FSEL R155, R155, RZ, P2 ;  /* 0x000000ff9b9b7208 */ /* 0x000fca0001000000 */
[--C-:B------:R-:W-:Y:S01]  /*16b40*/  FFMA.FTZ R157, R153, UR38, -R155.reuse ;  /* 0x00000026999d7c23 */ /* 0x100fe2000801089b */
[----:B------:R-:W-:Y:S01]  /*16b50*/  FSEL R153, R21, RZ, P2 ;  /* 0x000000ff15997208 */ /* 0x000fe20001000000 */
[--C-:B------:R-:W-:Y:S01]  /*16b60*/  FFMA.FTZ R12, R12, UR38, -R155.reuse ;  /* 0x000000260c0c7c23 */ /* 0x100fe2000801089b */
[----:B------:R-:W-:-:S01]  /*16b70*/  FFMA.FTZ R13, R13, UR38, -R155 ;  /* 0x000000260d0d7c23 */ /* 0x000fc2000801089b */
[--C-:B------:R-:W-:Y:S01]  /*16b80*/  FFMA.FTZ R20, R20, UR38, -R155.reuse ;  /* 0x0000002614147c23 */ /* 0x100fe2000801089b */
[----:B------:R-:W-:-:S01]  /*16b90*/  FFMA.FTZ R11, R11, UR38, -R155 ;  /* 0x000000260b0b7c23 */ /* 0x000fc2000801089b */
[----:B------:R-:W-:Y:S01]  /*16ba0*/  FADD.FTZ R153, -R153, R7 ;  /* 0x0000000799997221 */ /* 0x000fe20000010100 */
[----:B------:R-:W-:Y:S01]  /*16bb0*/  MUFU.EX2 R157, R157 ;  /* 0x0000009d009d7308 */ /* 0x000fe20000000800 */
[----:B------:R-:W-:-:S01]  /*16bc0*/  FFMA.FTZ R14, R14, UR38, -R155 ;  /* 0x000000260e0e7c23 */ /* 0x000fc2000801089b */
[--C-:B------:R-:W-:Y:S01]  /*16bd0*/  FFMA.FTZ R15, R15, UR38, -R155.reuse ;  /* 0x000000260f0f7c23 */ /* 0x100fe2000801089b */
[----:B------:R-:W-:Y:S01]  /*16be0*/  FMUL.FTZ R7, R153, UR38 ;  /* 0x0000002699077c20 */ /* 0x000fe20008410000 */
[--C-:B------:R-:W-:Y:S01]  /*16bf0*/  FFMA.FTZ R159, R160, UR38, -R155.reuse ;  /* 0x00000026a09f7c23 */ /* 0x100fe2000801089b */
[----:B------:R-:W-:-:S01]  /*16c00*/  FFMA.FTZ R160, R162, UR38, -R155 ;  /* 0x00000026a2a07c23 */ /* 0x000fc2000801089b */
[--C-:B------:R-:W-:Y:S01]  /*16c10*/  FFMA.FTZ R161, R172, UR38, -R155.reuse ;  /* 0x00000026aca17c23 */ /* 0x100fe2000801089b */
[----:B------:R-:W-:-:S01]  /*16c20*/  FFMA.FTZ R174, R174, UR38, -R155 ;  /* 0x00000026aeae7c23 */ /* 0x000fc2000801089b */
[----:B------:R-:W-:Y:S08]  /*16c30*/  MUFU.EX2 R12, R12 ;  /* 0x0000000c000c7308 */ /* 0x000ff00000000800 */
[----:B------:R-:W0:Y:S08]  /*16c40*/  MUFU.EX2 R7, R7 ;  /* 0x0000000700077308 */ /* 0x000e300000000800 */
[----:B------:R-:W3:Y:S08]  /*16c50*/  MUFU.EX2 R13, R13 ;  /* 0x0000000d000d7308 */ /* 0x000ef00000000800 */
[----:B------:R-:W4:Y:S01]  /*16c60*/  MUFU.EX2 R20, R20 ;  /* 0x0000001400147308 */ /* 0x000f220000000800 */
        /* <DEDUP_REMOVED lines=16> */
[----:B----4-:R-:W-:Y:S01]  /*16d70*/  F2FP.SATFINITE.E4M3.F32.PACK_AB_MERGE_C R153, R157, R20, RZ ;  /* 0x000000149d99723e */ /* 0x010fe200048070ff */
[----:B------:R-:W-:Y:S01]  /*16d80*/  FADD.FTZ R0, R20, R0 ;  /* 0x0000000014007221 */ /* 0x000fe20000010000 */
[----:B------:R-:W-:-:S01]  /*16d90*/  FFMA.FTZ R20, R170, UR38, -R155 ;  /* 0x00000026aa147c23 */ /* 0x000fc2000801089b */
[----:B------:R-:W-:Y:S01]  /*16da0*/  FMUL.FTZ R50, R50, R7 ;  /* 0x0000000732327220 */ /* 0x000fe20000410000 */
[----:B------:R-:W-:Y:S01]  /*16db0*/  F2FP.SATFINITE.E4M3.F32.PACK_AB_MERGE_C R153, R13, R12, R153 ;  /* 0x0000000c0d99723e */ /* 0x000fe20004807099 */
[----:B------:R-:W-:Y:S01]  /*16dc0*/  FADD.FTZ R157, R157, R0 ;  /* 0x000000009d9d7221 */ /* 0x000fe20000010000 */
[----:B------:R-:W-:-:S01]  /*16dd0*/  FFMA.FTZ R12, R164, UR38, -R155 ;  /* 0x00000026a40c7c23 */ /* 0x000fc2000801089b */
[----:B------:R-:W4:Y:S01]  /*16de0*/  MUFU.EX2 R15, R15 ;  /* 0x0000000f000f7308 */ /* 0x000f220000000800 */
[----:B------:R-:W-:-:S01]  /*16df0*/  FFMA.FTZ R13, R166, UR38, -R155 ;  /* 0x00000026a60d7c23 */ /* 0x000fc2000801089b */
[----:B0-----:R-:W-:Y:S01]  /*16e00*/  FADD.FTZ R157, R11, R157 ;  /* 0x0000009d0b9d7221 */ /* 0x001fe20000010000 */
[----:B------:R-:W-:-:S01]  /*16e10*/  FFMA.FTZ R0, R168, UR38, -R155 ;  /* 0x00000026a8007c23 */ /* 0x000fc2000801089b */
[----:B------:R-:W-:Y:S01]  /*16e20*/  FFMA.FTZ R155, R176, UR38, -R155 ;  /* 0x00000026b09b7c23 */ /* 0x000fe2000801089b */
        /* <DEDUP_REMOVED lines=20> */
[----:B0-----:R-:W-:-:S01]  /*16f70*/  FADD.FTZ R157, R159, R157 ;  /* 0x0000009d9f9d7221 */ /* 0x001fc20000010000 */
[----:B------:R-:W-:Y:S01]  /*16f80*/  F2FP.SATFINITE.E4M3.F32.PACK_AB_MERGE_C R15, R159, R15, RZ ;  /* 0x0000000f9f0f723e */ /* 0x000fe200048070ff */
        /* <DEDUP_REMOVED lines=48> */
[----:B------:R-:W-:-:S03]  /*17290*/  FMUL.FTZ R151, R151, R7 ;  /* 0x0000000797977220 */ /* 0x000fc60000410000 */
[----:B------:R-:W-:Y:S01]  /*172a0*/  F2FP.SATFINITE.E4M3.F32.PACK_AB_MERGE_C R157, R12, R160, R157 ;  /* 0x000000a00c9d723e */ /* 0x000fe2000480709d */
[----:B---3--:R-:W-:-:S01]  /*172b0*/  FADD.FTZ R0, R174, R159 ;  /* 0x0000009fae007221 */ /* 0x008fc20000010000 */
[----:B----4-:R-:W-:-:S03]  /*172c0*/  F2FP.SATFINITE.E4M3.F32.PACK_AB_MERGE_C R159, R155, R174, RZ ;  /* 0x000000ae9b9f723e */ /* 0x010fc600048070ff */
[----:B------:R-:W-:Y:S01]  /*172d0*/  FADD.FTZ R0, R155, R0 ;  /* 0x000000009b007221 */ /* 0x000fe20000010000 */
[----:B------:R-:W-:Y:S02]  /*172e0*/  F2FP.SATFINITE.E4M3.F32.PACK_AB_MERGE_C R155, R14, R11, R15 ;  /* 0x0000000b0e9b723e */ /* 0x000fe4000480700f */
[----:B------:R-:W-:Y:S01]  /*172f0*/  F2FP.SATFINITE.E4M3.F32.PACK_AB_MERGE_C R159, R161, R20, R159 ;  /* 0x00000014a19f723e */ /* 0x000fe2000480709f */
[----:B------:R-:W-:Y:S06]  /*17300*/  @!P0 BRA `(.L_x_1947) ;  /* 0x0000000000048947 */ /* 0x000fec0003800000 */
[----:B------:R-:W-:Y:S01]  /*17310*/  BPT.TRAP 0x1 ;  /* 0x000000040000795c */ /* 0x000fe20000300000 */
.L_x_1947:
[----:B------:R0:W3:Y:S01]  /*17320*/  SYNCS.PHASECHK.TRANS64.TRYWAIT P2, [R205+URZ+0x28450], R9 ;  /* 0x02845009cd0075a7 */ /* 0x0000e2000804017f */
[----:B------:R-:W-:Y:S05]  /*17330*/  @!P0 BRA `(.L_x_1948) ;  /* 0x0000000000048947 */ /* 0x000fea0003800000 */
[----:B------:R-:W-:Y:S01]  /*17340*/  BPT.TRAP 0x1 ;  /* 0x000000040000795c */ /* 0x000fe20000300000 */
.L_x_1948:
[----:B------:R-:W-:Y:S04]  /*17350*/  BSSY B0, `(.L_x_1949) ;  /* 0x0000004000007945 */ /* 0x000fe80003800000 */
[----:B---3--:R-:W-:Y:S05]  /*17360*/  @P2 BRA `(.L_x_1950) ;  /* 0x0000000000082947 */ /* 0x008fea0003800000 */
[----:B------:R-:W3:Y:S02]  /*17370*/  SYNCS.PHASECHK.TRANS64.TRYWAIT P2, [R205+URZ+0x28450], R9 ;  /* 0x02845009cd0075a7 */ /* 0x000ee4000804017f */
[----:B---3--:R-:W-:Y:S05]  /*17380*/  @!P2 BRA `(.L_x_1951) ;  /* 0x000001680088a947 */ /* 0x008fea0003800000 */
.L_x_1950:
[----:B------:R-:W-:Y:S05]  /*17390*/  BSYNC B0 ;  /* 0x0000000000007941 */ /* 0x000fea0003800000 */
.L_x_1949:
[----:B------:R-:W4:Y:S01]  /*173a0*/  S2R R11, SR_TID.X ;  /* 0x00000000000b7919 */ /* 0x000f220000002100 */
[----:B------:R-:W-:Y:S01]  /*173b0*/  IMAD.MOV.U32 R7, RZ, RZ, -0x7fffffe0 ;  /* 0x80000020ff077424 */ /* 0x000fe200078e00ff */
[----:B------:R-:W-:Y:S05]  /*173c0*/  WARPSYNC.ALL ;  /* 0x0000000000007948 */ /* 0x000fea0003800000 */
[----:B------:R-:W-:Y:S02]  /*173d0*/  R2UR UR7, R7 ;  /* 0x00000000070772ca */ /* 0x000fe400000e0000 */
[----:B------:R-:W-:-:S04]  /*173e0*/  LEA R6, R23, UR43, 0xa ;  /* 0x0000002b17067c11 */ /* 0x000fc8000f8e50ff */
[C---:B------:R-:W-:Y:S01]  /*173f0*/  R2UR UR6, R6.reuse ;  /* 0x00000000060672ca */ /* 0x040fe200000e0000 */
[----:B------:R-:W-:Y:S01]  /*17400*/  VIADD R6, R6, 0x2 ;  /* 0x0000000206067836 */ /* 0x000fe20000000000 */
[----:B----4-:R-:W-:-:S05]  /*17410*/  SHF.R.U32.HI R11, RZ, 0x7, R11 ;  /* 0x00000007ff0b7819 */ /* 0x010fca000001160b */
[----:B------:R-:W-:-:S05]  /*17420*/  VIADD R7, R11, 0x8 ;  /* 0x000000080b077836 */ /* 0x000fca0000000000 */
[----:B------:R4:W-:Y:S02]  /*17430*/  BAR.SYNC.DEFER_BLOCKING R7, 0x100 ;  /* 0x000400070000751d */ /* 0x0009e40000010000 */
[----:B----4-:R-:W-:-:S04]  /*17440*/  IMAD.MOV.U32 R7, RZ, RZ, -0x7fffffe0 ;  /* 0x80000020ff077424 */ /* 0x010fc800078e00ff */
[----:B------:R-:W-:-:S06]  /*17450*/  WARPGROUP.ARRIVE ;  /* 0x00000000000079c5 */ /* 0x000fcc0000000000 */
        /* <DEDUP_REMOVED lines=10> */
.L_x_1952:
[----:B------:R-:W-:Y:S01]  /*17500*/  ISETP.GT.AND P2, PT, R5, R8, PT ;  /* 0x000000080500720c */ /* 0x000fe20003f44270 */
[----:B01-3--:R-:W-:Y:S02]  /*17510*/  VIADD R205, R205, 0x28460 ;  /* 0x00028460cdcd7836 */ /* 0x00bfe40000000000 */
[----:B------:R-:W-:Y:S02]  /*17520*/  IMAD.U32 R6, RZ, RZ, UR39 ;  /* 0x00000027ff067e24 */ /* 0x000fe4000f8e00ff */
[----:B------:R-:W-:Y:S02]  /*17530*/  VIADD R5, R5, 0xffffffff ;  /* 0xffffffff05057836 */ /* 0x000fe40000000000 */
[----:B------:R-:W-:Y:S01]  /*17540*/  IMAD.MOV.U32 R7, RZ, RZ, R21 ;  /* 0x000000ffff077224 */ /* 0x000fe200078e0015 */
[----:B------:R-:W-:-:S04]  /*17550*/  PRMT R6, R6, 0x654, R205 ;  /* 0x0000065406067816 */ /* 0x000fc800000000cd */
[----:B------:R0:W-:Y:S02]  /*17560*/  SYNCS.ARRIVE.TRANS64.RED.A1T0 RZ, [R6+URZ], RZ ;  /* 0x000000ff06ff79a7 */ /* 0x0001e4000810043f */
[----:B0-----:R-:W-:Y:S01]  /*17570*/  IMAD.MOV.U32 R6, RZ, RZ, R10 ;  /* 0x000000ffff067224 */ /* 0x001fe200078e000a */
[----:B------:R-:W-:Y:S06]  /*17580*/  @P2 BRA `(.L_x_1953) ;  /* 0xffffffd400a82947 */ /* 0x000fec000383ffff */
[----:B------:R-:W-:Y:S02]  /*17590*/  IMAD.MOV.U32 R7, RZ, RZ, R21 ;  /* 0x000000ffff077224 */ /* 0x000fe400078e0015 */
[----:B------:R-:W-:-:S07]  /*175a0*/  IMAD.MOV.U32 R6, RZ, RZ, R10 ;  /* 0x000000ffff067224 */ /* 0x000fce00078e000a */
.L_x_1933:
[----:B------:R-:W0:Y:S01]  /*175b0*/  LDC R8, c[0x0][0x448] ;  /* 0x00011200ff087b82 */ /* 0x000e220000000800 */
[----:B------:R-:W-:Y:S01]  /*175c0*/  VIADD R9, R201, 0x7f ;  /* 0x0000007fc9097836 */ /* 0x000fe20000000000 */
[----:B------:R-:W-:-:S06]  /*175d0*/  ULDC UR4, c[0x0][0x9dc] ;  /* 0x0002770000047ab9 */ /* 0x000fcc0000000800 */
[----:B------:R-:W1:Y:S01]  /*175e0*/  LDC R12, c[0x0][0x9e4] ;  /* 0x00027900ff0c7b82 */ /* 0x000e620000000800 */
[----:B0-----:R-:W-:Y:S02]  /*175f0*/  ISETP.NE.AND P4, PT, R8, 0x1, PT ;  /* 0x000000010800780c */ /* 0x001fe40003f85270 */
[----:B-1----:R-:W-:-:S11]  /*17600*/  ISETP.GE.AND P5, PT, R12, 0x1, PT ;  /* 0x000000010c00780c */ /* 0x002fd60003fa6270 */
[----:B------:R-:W0:Y:S08]  /*17610*/  @P4 LDC R10, c[0x0][0x44c] ;  /* 0x00011300ff0a4b82 */ /* 0x000e300000000800 */
[----:B------:R-:W1:Y:S01]  /*17620*/  @P4 LDC R8, c[0x0][0x450] ;  /* 0x00011400ff084b82 */ /* 0x000e620000000800 */
[----:B0-----:R-:W-:-:S05]  /*17630*/  @P4 IMAD.HI.U32 R10, R9, R10, RZ ;  /* 0x0000000a090a4227 */ /* 0x001fca00078e00ff */
[----:B-1----:R-:W-:Y:S02]  /*17640*/  @P4 SHF.R.U32.HI R9, RZ, R8, R10 ;  /* 0x00000008ff094219 */ /* 0x002fe4000001160a */
[----:B------:R-:W-:-:S05]  /*17650*/  IADD3 R8, R192, 0x1, -R189 ;  /* 0x00000001c0087810 */ /* 0x000fca0007ffe8bd */
[----:B------:R-:W-:-:S05]  /*17660*/  IMAD.IADD R9, R8, 0x1, R9 ;  /* 0x0000000108097824 */ /* 0x000fca00078e0209 */
[----:B------:R-:W-:Y:S01]  /*17670*/  IADD3 R10, R9, -UR4, RZ ;  /* 0x80000004090a7c10 */ /* 0x000fe2000fffe0ff */
[----:B------:R-:W-:Y:S06]  /*17680*/  @!P5 BRA `(.L_x_1954) ;  /* 0x000000000048d947 */ /* 0x000fec0003800000 */
[----:B------:R-:W-:Y:S01]  /*17690*/  IMAD.MOV.U32 R11, RZ, RZ, R9 ;  /* 0x000000ffff0b7224 */ /* 0x000fe200078e0009 */
[----:B------:R-:W-:Y:S04]  /*176a0*/  BSSY B0, `(.L_x_1955) ;  /* 0x000000e000007945 */ /* 0x000fe80003800000 */
[----:B------:R-:W-:-:S13]  /*176b0*/  ISETP.GT.AND P1, PT, R11, -0x1, PT ;  /* 0xffffffff0b00780c */ /* 0x000fda0003f24270 */
        /* <DEDUP_REMOVED lines=8> */
.L_x_1956:
[----:B------:R-:W-:-:S13]  /*17740*/  ISETP.NE.AND P1, PT, R12, 0x1, PT ;  /* 0x000000010c00780c */ /* 0x000fda0003f25270 */
[----:B------:R-:W0:Y:S02]  /*17750*/  @P1 LDC.64 R8, c[0x0][0x9e8] ;  /* 0x00027a00ff081b82 */ /* 0x000e240000000a00 */
[----:B0-----:R-:W-:-:S05]  /*17760*/  @P1 IMAD.HI.U32 R8, R11, R8, RZ ;  /* 0x000000080b081227 */ /* 0x001fca00078e00ff */
[----:B------:R-:W-:-:S07]  /*17770*/  @P1 SHF.R.U32.HI R11, RZ, R9, R8 ;  /* 0x00000009ff0b1219 */ /* 0x000fce0000011608 */
.L_x_1957:
[----:B------:R-:W-:Y:S05]  /*17780*/  BSYNC B0 ;  /* 0x0000000000007941 */ /* 0x000fea0003800000 */
.L_x_1955:
[----:B------:R-:W-:-:S05]  /*17790*/  IMAD R11, R11, R12, RZ ;  /* 0x0000000c0b0b7224 */ /* 0x000fca00078e02ff */
[----:B------:R-:W-:-:S07]  /*177a0*/  VIMNMX R10, R10, R11, !PT ;  /* 0x0000000b0a0a7248 */ /* 0x000fce0007fe0100 */
.L_x_1954:
[----:B------:R-:W-:-:S05]  /*177b0*/  VIADD R10, R10, 0x3f ;  /* 0x0000003f0a0a7836 */ /* 0x000fca0000000000 */
[----:B------:R-:W-:-:S04]  /*177c0*/  SHF.R.S32.HI R8, RZ, 0x1f, R10 ;  /* 0x0000001fff087819 */ /* 0x000fc8000001140a */
[----:B------:R-:W-:-:S04]  /*177d0*/  LEA.HI R8, R8, R10, RZ, 0x6 ;  /* 0x0000000a08087211 */ /* 0x000fc800078f30ff */
[----:B------:R-:W-:-:S04]  /*177e0*/  SHF.R.S32.HI R8, RZ, 0x6, R8 ;  /* 0x00000006ff087819 */ /* 0x000fc80000011408 */
[----:B------:R-:W-:-:S04]  /*177f0*/  VIMNMX R8, R204, R8, !PT ;  /* 0x00000008cc087248 */ /* 0x000fc80007fe0100 */
[----:B------:R-:W-:-:S13]  /*17800*/  ISETP.GE.AND P1, PT, R5, R8, PT ;  /* 0x000000080500720c */ /* 0x000fda0003f26270 */
[----:B------:R-:W-:Y:S05]  /*17810*/  @!P1 BRA `(.L_x_1958) ;  /* 0x0000001c00cc9947 */ /* 0x000fea0003800000 */
[----:B------:R-:W-:Y:S02]  /*17820*/  IMAD.MOV.U32 R12, RZ, RZ, R7 ;  /* 0x000000ffff0c7224 */ /* 0x000fe400078e0007 */
[----:B------:R-:W-:Y:S02]  /*17830*/  IMAD.MOV.U32 R13, RZ, RZ, R6 ;  /* 0x000000ffff0d7224 */ /* 0x000fe400078e0006 */
[----:B------:R-:W-:-:S07]  /*17840*/  IMAD.MOV.U32 R9, RZ, RZ, R5 ;  /* 0x000000ffff097224 */ /* 0x000fce00078e0005 */
.L_x_1970:
[----:B------:R-:W-:Y:S01]  /*17850*/  VIADD R23, R23, 0x1 ;  /* 0x0000000117177836 */ /* 0x000fe20000000000 */
[----:B------:R-:W-:Y:S05]  /*17860*/  YIELD ;  /* 0x0000000000007946 */ /* 0x000fea0003800000 */
[----:B--23--:R-:W-:Y:S01]  /*17870*/  IMAD.MOV.U32 R4, RZ, RZ, R9 ;  /* 0x000000ffff047224 */ /* 0x00cfe200078e0009 */
[----:B------:R-:W-:Y:S01]  /*17880*/  ISETP.NE.AND P2, PT, R23, 0x2, PT ;  /* 0x000000021700780c */ /* 0x000fe20003f45270 */
[----:B------:R-:W-:-:S03]  /*17890*/  VIADD R9, R9, 0xffffffff ;  /* 0xffffffff09097836 */ /* 0x000fc60000000000 */
[----:B------:R-:W-:Y:S02]  /*178a0*/  ISETP.GT.AND P1, PT, R4, R8, PT ;  /* 0x000000080400720c */ /* 0x000fe40003f24270 */
[----:B------:R-:W-:Y:S02]  /*178b0*/  SEL R11, R23, RZ, P2 ;  /* 0x000000ff170b7207 */ /* 0x000fe40001000000 */
[----:B------:R-:W-:-:S03]  /*178c0*/  SEL R4, RZ, 0x1, P2 ;  /* 0x00000001ff047807 */ /* 0x000fc60001000000 */
[----:B------:R-:W-:Y:S01]  /*178d0*/  IMAD.MOV.U32 R23, RZ, RZ, R11 ;  /* 0x000000ffff177224 */ /* 0x000fe200078e000b */
[----:B------:R-:W-:Y:S01]  /*178e0*/  LOP3.LUT R186, R186, R4, RZ, 0x3c, !PT ;  /* 0x00000004baba7212 */ /* 0x000fe200078e3cff */
[----:B0-----:R-:W-:Y:S06]  /*178f0*/  @!P0 BRA `(.L_x_1959) ;  /* 0x0000000000048947 */ /* 0x001fec0003800000 */
[----:B------:R-:W-:Y:S01]  /*17900*/  BPT.TRAP 0x1 ;  /* 0x000000040000795c */ /* 0x000fe20000300000 */
.L_x_1959:
[----:B------:R-:W-:Y:S01]  /*17910*/  IMAD R5, R23, 0x8, R22 ;  /* 0x0000000817057824 */ /* 0x000fe200078e0216 */
[----:B------:R-:W-:-:S04]  /*17920*/  SHF.L.U32 R10, R186, 0x1f, RZ ;  /* 0x0000001fba0a7819 */ /* 0x000fc800000006ff */
[----:B------:R0:W1:Y:S01]  /*17930*/  SYNCS.PHASECHK.TRANS64.TRYWAIT P2, [R5+URZ+0x28430], R10 ;  /* 0x0284300a050075a7 */ /* 0x000062000804017f */
[----:B------:R-:W-:Y:S05]  /*17940*/  @!P0 BRA `(.L_x_1960) ;  /* 0x0000000000048947 */ /* 0x000fea0003800000 */
[----:B------:R-:W-:Y:S01]  /*17950*/  BPT.TRAP 0x1 ;  /* 0x000000040000795c */ /* 0x000fe20000300000 */
.L_x_1960:
[----:B------:R-:W-:Y:S01]  /*17960*/  LEA R6, R23, UR60, 0xa ;  /* 0x0000003c17067c11 */ /* 0x000fe2000f8e50ff */
[----:B------:R-:W-:-:S04]  /*17970*/  IMAD.MOV.U32 R7, RZ, RZ, 0x40000040 ;  /* 0x40000040ff077424 */ /* 0x000fc800078e00ff */
[C---:B------:R-:W-:Y:S02]  /*17980*/  VIADD R14, R6.reuse, 0x2 ;  /* 0x00000002060e7836 */ /* 0x040fe40000000000 */
[----:B------:R-:W-:Y:S01]  /*17990*/  VIADD R4, R6, 0x4 ;  /* 0x0000000406047836 */ /* 0x000fe20000000000 */
[----:B-1----:R-:W-:Y:S06]  /*179a0*/  @P2 BRA `(.L_x_1961) ;  /* 0x0000000000082947 */ /* 0x002fec0003800000 */
[----:B------:R-:W1:Y:S02]  /*179b0*/  SYNCS.PHASECHK.TRANS64.TRYWAIT P2, [R5+URZ+0x28430], R10 ;  /* 0x0284300a050075a7 */ /* 0x000e64000804017f */
[----:B-1----:R-:W-:Y:S05]  /*179c0*/  @!P2 BRA `(.L_x_1962) ;  /* 0x00000164000ca947 */ /* 0x002fea0003800000 */
.L_x_1961:
        /* <DEDUP_REMOVED lines=8> */
[----:B------:R-:W-:Y:S01]  /*17a50*/  IMAD.MOV.U32 R21, RZ, RZ, 0x40000040 ;  /* 0x40000040ff157424 */ /* 0x000fe200078e00ff */
[----:B------:R-:W-:Y:S01]  /*17a60*/  R2UR UR30, R152 ;  /* 0x00000000981e72ca */ /* 0x000fe200000e0000 */
[----:B------:R-:W-:Y:S01]  /*17a70*/  UMOV UR16, UR56 ;  /* 0x0000003800107c82 */ /* 0x000fe20008000000 */
[----:B------:R-:W-:Y:S01]  /*17a80*/  R2UR UR31, R153 ;  /* 0x00000000991f72ca */ /* 0x000fe200000e0000 */
[----:B------:R-:W-:Y:S01]  /*17a90*/  UMOV UR17, UR57 ;  /* 0x0000003900117c82 */ /* 0x000fe20008000000 */
[----:B------:R-:W-:Y:S01]  /*17aa0*/  WARPGROUP.ARRIVE ;  /* 0x00000000000079c5 */ /* 0x000fe20000000000 */
[----:B------:R-:W-:Y:S01]  /*17ab0*/  R2UR UR10, R14 ;  /* 0x000000000e0a72ca */ /* 0x000fe200000e0000 */
[----:B------:R-:W-:Y:S01]  /*17ac0*/  IMAD.MOV.U32 R14, RZ, RZ, R4 ;  /* 0x000000ffff0e7224 */ /* 0x000fe200078e0004 */
[----:B------:R-:W-:Y:S01]  /*17ad0*/  R2UR UR11, R15 ;  /* 0x000000000f0b72ca */ /* 0x000fe200000e0000 */
[----:B------:R-:W-:Y:S01]  /*17ae0*/  UMOV UR20, UR52 ;  /* 0x0000003400147c82 */ /* 0x000fe20008000000 */
[----:B------:R-:W-:Y:S01]  /*17af0*/  R2UR UR8, R196 ;  /* 0x00000000c40872ca */ /* 0x000fe200000e0000 */
[----:B------:R-:W-:Y:S01]  /*17b00*/  UMOV UR21, UR53 ;  /* 0x0000003500157c82 */ /* 0x000fe20008000000 */
[----:B------:R-:W-:Y:S01]  /*17b10*/  QGMMA.64x64x32.F32.E4M3.E4M3 R152, gdesc[UR12], RZ, !UPT, gsb0 ;  /* 0x00e000000c9879f3 */ /* 0x000fe2000c0008ff */
[----:B------:R-:W-:Y:S01]  /*17b20*/  R2UR UR9, R197 ;  /* 0x00000000c50972ca */ /* 0x000fe200000e0000 */
[----:B------:R-:W-:Y:S01]  /*17b30*/  UMOV UR24, UR48 ;  /* 0x0000003000187c82 */ /* 0x000fe20008000000 */
[----:B------:R-:W-:Y:S01]  /*17b40*/  R2UR UR6, R14 ;  /* 0x000000000e0672ca */ /* 0x000fe200000e0000 */
[----:B------:R-:W-:Y:S01]  /*17b50*/  VIADD R14, R6, 0x200 ;  /* 0x00000200060e7836 */ /* 0x000fe20000000000 */
[----:B------:R-:W-:Y:S01]  /*17b60*/  R2UR UR7, R15 ;  /* 0x000000000f0772ca */ /* 0x000fe200000e0000 */
[----:B------:R-:W-:Y:S01]  /*17b70*/  UMOV UR25, UR49 ;  /* 0x0000003100197c82 */ /* 0x000fe20008000000 */
[----:B------:R-:W-:Y:S01]  /*17b80*/  R2UR UR4, R194 ;  /* 0x00000000c20472ca */ /* 0x000fe200000e0000 */
[----:B------:R-:W-:Y:S01]  /*17b90*/  UMOV UR28, UR44 ;  /* 0x0000002c001c7c82 */ /* 0x000fe20008000000 */
[----:B------:R-:W-:Y:S01]  /*17ba0*/  R2UR UR5, R195 ;  /* 0x00000000c30572ca */ /* 0x000fe200000e0000 */
[----:B------:R-:W-:Y:S01]  /*17bb0*/  UMOV UR29, UR45 ;  /* 0x0000002d001d7c82 */ /* 0x000fe20008000000 */
[----:B------:R-:W-:Y:S01]  /*17bc0*/  IADD3 R20, R6, 0x6, RZ ;  /* 0x0000000606147810 */ /* 0x000fe20007ffe0ff */
[----:B------:R-:W-:Y:S01]  /*17bd0*/  IMAD.MOV.U32 R7, RZ, RZ, 0x40000040 ;  /* 0x40000040ff077424 */ /* 0x000fe200078e00ff */
[----:B------:R-:W-:Y:S01]  /*17be0*/  R2UR UR19, R21 ;  /* 0x00000000151372ca */ /* 0x000fe200000e0000 */
[----:B------:R-:W-:Y:S01]  /*17bf0*/  UMOV UR32, UR40 ;  /* 0x0000002800207c82 */ /* 0x000fe20008000000 */
[----:B------:R-:W-:Y:S01]  /*17c00*/  R2UR UR18, R20 ;  /* 0x00000000141272ca */ /* 0x000fe200000e0000 */
[----:B------:R-:W-:Y:S01]  /*17c10*/  VIADD R20, R6, 0x202 ;  /* 0x0000020206147836 */ /* 0x000fe20000000000 */
[----:B------:R-:W-:Y:S01]  /*17c20*/  R2UR UR22, R14 ;  /* 0x000000000e1672ca */ /* 0x000fe200000e0000 */
[----:B------:R-:W-:Y:S01]  /*17c30*/  VIADD R6, R6, 0x206 ;  /* 0x0000020606067836 */ /* 0x000fe20000000000 */
[----:B------:R-:W-:Y:S01]  /*17c40*/  R2UR UR23, R15 ;  /* 0x000000000f1772ca */ /* 0x000fe200000e0000 */
[----:B------:R-:W-:Y:S01]  /*17c50*/  UMOV UR33, UR41 ;  /* 0x0000002900217c82 */ /* 0x000fe20008000000 */
[----:B------:R-:W-:Y:S01]  /*17c60*/  R2UR UR26, R20 ;  /* 0x00000000141a72ca */ /* 0x000fe200000e0000 */
[----:B------:R-:W2:Y:S01]  /*17c70*/  S2R R205, SR_TID.X ;  /* 0x0000000000cd7919 */ /* 0x000ea20000002100 */
[----:B------:R-:W-:-:S02]  /*17c80*/  R2UR UR27, R21 ;  /* 0x00000000151b72ca */ /* 0x000fc400000e0000 */
[----:B------:R-:W-:Y:S02]  /*17c90*/  R2UR UR34, R6 ;  /* 0x00000000062272ca */ /* 0x000fe400000e0000 */
[----:B------:R-:W-:Y:S02]  /*17ca0*/  R2UR UR35, R7 ;  /* 0x00000000072372ca */ /* 0x000fe400000e0000 */
        /* <DEDUP_REMOVED lines=27> */
.L_x_1963:
        /* <DEDUP_REMOVED lines=17> */
[----:B------:R-:W-:Y:S01]  /*17f70*/  FMUL.FTZ R172, R2, R181 ;  /* 0x000000b502ac7220 */ /* 0x000fe20000410000 */
[----:B------:R-:W-:-:S04]  /*17f80*/  UMOV UR38, UR55 ;  /* 0x0000003700267c82 */ /* 0x000fc80008000000 */
        /* <DEDUP_REMOVED lines=27> */
[----:B----4-:R-:W-:-:S04]  /*18140*/  FMNMX.FTZ R6, R168, R6, !PT ;  /* 0x00000006a8067209 */ /* 0x010fc80007810000 */
[----:B-----5:R-:W-:-:S04]  /*18150*/  FMNMX.FTZ R6, R169, R6, !PT ;  /* 0x00000006a9067209 */ /* 0x020fc80007810000 */
[----:B---3--:R-:W-:-:S05]  /*18160*/  FMNMX.FTZ R6, R172, R6, !PT ;  /* 0x00000006ac067209 */ /* 0x008fca0007810000 */
        /* <DEDUP_REMOVED lines=25> */
[----:B------:R-:W-:Y:S01]  /*18300*/  FFMA.FTZ R13, R172, UR38, -R13 ;  /* 0x00000026ac0d7c23 */ /* 0x000fe2000801080d */
[----:B------:R-:W-:-:S03]  /*18310*/  FMUL.FTZ R172, R2, R179 ;  /* 0x000000b302ac7220 */ /* 0x000fc60000410000 */
[----:B------:R-:W-:Y:S01]  /*18320*/  MUFU.EX2 R15, R15 ;  /* 0x0000000f000f7308 */ /* 0x000fe20000000800 */
[-C--:B---3--:R-:W-:Y:S01]  /*18330*/  FMUL.FTZ R24, R24, R173.reuse ;  /* 0x000000ad18187220 */ /* 0x088fe20000410000 */
[-C--:B------:R-:W-:Y:S01]  /*18340*/  FMUL.FTZ R25, R25, R173.reuse ;  /* 0x000000ad19197220 */ /* 0x080fe20000410000 */
[-C--:B------:R-:W-:Y:S01]  /*18350*/  FMUL.FTZ R28, R28, R173.reuse ;  /* 0x000000ad1c1c7220 */ /* 0x080fe20000410000 */
[-C--:B------:R-:W-:Y:S01]  /*18360*/  FMUL.FTZ R29, R29, R173.reuse ;  /* 0x000000ad1d1d7220 */ /* 0x080fe20000410000 */
[-C--:B------:R-:W-:Y:S01]  /*18370*/  FMUL.FTZ R32, R32, R173.reuse ;  /* 0x000000ad20207220 */ /* 0x080fe20000410000 */
[-C--:B------:R-:W-:Y:S01]  /*18380*/  FMUL.FTZ R33, R33, R173.reuse ;  /* 0x000000ad21217220 */ /* 0x080fe20000410000 */
[----:B------:R-:W-:Y:S01]  /*18390*/  FMUL.FTZ R36, R36, R173 ;  /* 0x000000ad24247220 */ /* 0x000fe20000410000 */
[----:B------:R-:W3:Y:S01]  /*183a0*/  MUFU.EX2 R20, R20 ;  /* 0x0000001400147308 */ /* 0x000ee20000000800 */
[----:B----4-:R-:W-:-:S01]  /*183b0*/  FFMA.FTZ R3, R173, R3, R7 ;  /* 0x00000003ad037223 */ /* 0x010fc20000010007 */
[-C--:B------:R-:W-:Y:S01]  /*183c0*/  FMUL.FTZ R37, R37, R173.reuse ;  /* 0x000000ad25257220 */ /* 0x080fe20000410000 */
[-C--:B------:R-:W-:Y:S01]  /*183d0*/  FMUL.FTZ R40, R40, R173.reuse ;  /* 0x000000ad28287220 */ /* 0x080fe20000410000 */
[-C--:B------:R-:W-:Y:S01]  /*183e0*/  FMUL.FTZ R41, R41, R173.reuse ;  /* 0x000000ad29297220 */ /* 0x080fe20000410000 */
[-C--:B------:R-:W-:Y:S01]  /*183f0*/  FMUL.FTZ R44, R44, R173.reuse ;  /* 0x000000ad2c2c7220 */ /* 0x080fe20000410000 */
[-C--:B------:R-:W-:Y:S01]  /*18400*/  FMUL.FTZ R45, R45, R173.reuse ;  /* 0x000000ad2d2d7220 */ /* 0x080fe20000410000 */
[-C--:B------:R-:W-:Y:S01]  /*18410*/  FMUL.FTZ R48, R48, R173.reuse ;  /* 0x000000ad30307220 */ /* 0x080fe20000410000 */
[----:B------:R-:W4:Y:S01]  /*18420*/  MUFU.EX2 R14, R14 ;  /* 0x0000000e000e7308 */ /* 0x000f220000000800 */
        /* <DEDUP_REMOVED lines=8> */
[----:B---3--:R-:W-:Y:S01]  /*184b0*/  F2FP.SATFINITE.E4M3.F32.PACK_AB_MERGE_C R152, R20, R15, RZ ;  /* 0x0000000f1498723e */ /* 0x008fe200048070ff */
        /* <DEDUP_REMOVED lines=8> */
[----:B------:R-:W-:Y:S01]  /*18540*/  F2FP.SATFINITE.E4M3.F32.PACK_AB_MERGE_C R152, R14, R7, R152 ;  /* 0x000000070e98723e */ /* 0x000fe20004807098 */
[C---:B------:R-:W-:Y:S01]  /*18550*/  FMUL.FTZ R14, R2.reuse, R154 ;  /* 0x0000009a020e7220 */ /* 0x040fe20000410000 */
[----:B------:R-:W-:Y:S01]  /*18560*/  FMUL.FTZ R154, R2, R159 ;  /* 0x0000009f029a7220 */ /* 0x000fe20000410000 */
[----:B------:R-:W-:-:S01]  /*18570*/  FADD.FTZ R3, R15, R3 ;  /* 0x000000030f037221 */ /* 0x000fc20000010000 */
[C---:B------:R-:W-:Y:S01]  /*18580*/  FMUL.FTZ R15, R2.reuse, R155 ;  /* 0x0000009b020f7220 */ /* 0x040fe20000410000 */
[C---:B------:R-:W-:Y:S01]  /*18590*/  FMUL.FTZ R155, R2.reuse, R162 ;  /* 0x000000a2029b7220 */ /* 0x040fe20000410000 */
[----:B------:R-:W-:Y:S01]  /*185a0*/  FMUL.FTZ R159, R2, R166 ;  /* 0x000000a6029f7220 */ /* 0x000fe20000410000 */
[----:B------:R-:W4:Y:S01]  /*185b0*/  MUFU.TANH R14, R14 ;  /* 0x0000000e000e7308 */ /* 0x000f220000002400 */
[----:B------:R-:W-:-:S01]  /*185c0*/  FADD.FTZ R3, R20, R3 ;  /* 0x0000000314037221 */ /* 0x000fc20000010000 */
[C---:B------:R-:W-:Y:S01]  /*185d0*/  FMUL.FTZ R20, R2.reuse, R158 ;  /* 0x0000009e02147220 */ /* 0x040fe20000410000 */
[C---:B------:R-:W-:Y:S01]  /*185e0*/  FMUL.FTZ R158, R2.reuse, R163 ;  /* 0x000000a3029e7220 */ /* 0x040fe20000410000 */
        /* <DEDUP_REMOVED lines=8> */
[----:B------:R-:W-:Y:S01]  /*18670*/  FMUL.FTZ R175, R2, R183 ;  /* 0x000000b702af7220 */ /* 0x000fe20000410000 */
[----:B---3--:R-:W-:-:S01]  /*18680*/  FADD.FTZ R3, R21, R3 ;  /* 0x0000000315037221 */ /* 0x008fc20000010000 */
        /* <DEDUP_REMOVED lines=64> */
[----:B------:R-:W-:-:S03]  /*18a90*/  FMNMX.FTZ R7, R172, R7, !PT ;  /* 0x00000007ac077209 */ /* 0x000fc60007810000 */
[----:B------:R4:W-:Y:S01]  /*18aa0*/  MUFU.EX2 R178, R153 ;  /* 0x0000009900b27308 */ /* 0x0009e20000000800 */
[----:B-----5:R-:W-:-:S07]  /*18ab0*/  FMNMX.FTZ R7, R174, R7, !PT ;  /* 0x00000007ae077209 */ /* 0x020fce0007810000 */
[----:B------:R-:W5:Y:S01]  /*18ac0*/  MUFU.EX2 R176, R176 ;  /* 0x000000b000b07308 */ /* 0x000f620000000800 */
[----:B---3--:R-:W-:Y:S01]  /*18ad0*/  FMNMX.FTZ R177, R175, R7, !PT ;  /* 0x00000007afb17209 */ /* 0x008fe20007810000 */
[----:B----4-:R-:W-:-:S04]  /*18ae0*/  IMAD.U32 R153, RZ, RZ, UR38 ;  /* 0x00000026ff997e24 */ /* 0x010fc8000f8e00ff */
[----:B------:R-:W3:Y:S02]  /*18af0*/  SHFL.BFLY PT, R7, R177, 0x2, 0x1f ;  /* 0x0c401f00b1077f89 */ /* 0x000ee400000e0000 */
[----:B------:R-:W4:Y:S08]  /*18b00*/  MUFU.EX2 R156, R156 ;  /* 0x0000009c009c7308 */ /* 0x000f300000000800 */
[----:B------:R-:W0:Y:S01]  /*18b10*/  MUFU.EX2 R157, R157 ;  /* 0x0000009d009d7308 */ /* 0x000e220000000800 */
[----:B-----5:R-:W-:-:S04]  /*18b20*/  FADD.FTZ R3, R176, R3 ;  /* 0x00000003b0037221 */ /* 0x020fc80000010000 */
[----:B------:R-:W-:-:S03]  /*18b30*/  FADD.FTZ R3, R178, R3 ;  /* 0x00000003b2037221 */ /* 0x000fc60000010000 */
[----:B------:R-:W5:Y:S01]  /*18b40*/  MUFU.EX2 R160, R160 ;  /* 0x000000a000a07308 */ /* 0x000f620000000800 */
[----:B----4-:R-:W-:-:S01]  /*18b50*/  FADD.FTZ R3, R156, R3 ;  /* 0x000000039c037221 */ /* 0x010fc20000010000 */
[----:B------:R-:W-:Y:S02]  /*18b60*/  F2FP.SATFINITE.E4M3.F32.PACK_AB_MERGE_C R156, R156, R178, RZ ;  /* 0x000000b29c9c723e */ /* 0x000fe400048070ff */
[----:B---3--:R-:W-:-:S04]  /*18b70*/  FMNMX.FTZ R177, R177, R7, !PT ;  /* 0x00000007b1b17209 */ /* 0x008fc80007810000 */
[----:B------:R-:W3:Y:S01]  /*18b80*/  MUFU.EX2 R161, R161 ;  /* 0x000000a100a17308 */ /* 0x000ee20000000800 */
[----:B0-----:R-:W-:-:S01]  /*18b90*/  FADD.FTZ R3, R157, R3 ;  /* 0x000000039d037221 */ /* 0x001fc20000010000 */
[----:B------:R-:W0:Y:S06]  /*18ba0*/  SHFL.BFLY PT, R7, R177, 0x1, 0x1f ;  /* 0x0c201f00b1077f89 */ /* 0x000e2c00000e0000 */
[----:B------:R-:W4:Y:S01]  /*18bb0*/  MUFU.EX2 R164, R164 ;  /* 0x000000a400a47308 */ /* 0x000f220000000800 */
[----:B-----5:R-:W-:-:S07]  /*18bc0*/  FADD.FTZ R3, R160, R3 ;  /* 0x00000003a0037221 */ /* 0x020fce0000010000 */
[----:B------:R-:W5:Y:S01]  /*18bd0*/  MUFU.EX2 R165, R165 ;  /* 0x000000a500a57308 */ /* 0x000f620000000800 */
[----:B---3--:R-:W-:-:S07]  /*18be0*/  FADD.FTZ R3, R161, R3 ;  /* 0x00000003a1037221 */ /* 0x008fce0000010000 */
[----:B------:R-:W3:Y:S01]  /*18bf0*/  MUFU.EX2 R168, R168 ;  /* 0x000000a800a87308 */ /* 0x000ee20000000800 */
[----:B----4-:R-:W-:-:S01]  /*18c00*/  FADD.FTZ R3, R164, R3 ;  /* 0x00000003a4037221 */ /* 0x010fc20000010000 */
[----:B0-----:R-:W-:-:S05]  /*18c10*/  FMNMX.FTZ R7, R177, R7, !PT ;  /* 0x00000007b1077209 */ /* 0x001fca0007810000 */
[C---:B------:R-:W-:Y:S01]  /*18c20*/  FADD.FTZ R177, -R7.reuse, R12 ;  /* 0x0000000c07b17221 */ /* 0x040fe20000010100 */
[----:B------:R-:W-:-:S01]  /*18c30*/  FFMA.FTZ R12, R7, R153, -8 ;  /* 0xc1000000070c7423 */ /* 0x000fc20000010099 */
[----:B------:R-:W0:Y:S01]  /*18c40*/  MUFU.EX2 R169, R169 ;  /* 0x000000a900a97308 */ /* 0x000e220000000800 */
[----:B-----5:R-:W-:-:S01]  /*18c50*/  FADD.FTZ R3, R165, R3 ;  /* 0x00000003a5037221 */ /* 0x020fc20000010000 */
[----:B------:R-:W-:Y:S01]  /*18c60*/  FMUL.FTZ R153, R177, UR38 ;  /* 0x00000026b1997c20 */ /* 0x000fe20008410000 */
        /* <DEDUP_REMOVED lines=14> */
[----:B------:R-:W-:-:S01]  /*18d50*/  FFMA.FTZ R171, R171, UR38, -R12 ;  /* 0x00000026abab7c23 */ /* 0x000fc2000801080c */
[--C-:B------:R-:W-:Y:S01]  /*18d60*/  FFMA.FTZ R172, R172, UR38, -R12.reuse ;  /* 0x00000026acac7c23 */ /* 0x100fe2000801080c */
[----:B------:R-:W-:-:S01]  /*18d70*/  FFMA.FTZ R174, R174, UR38, -R12 ;  /* 0x00000026aeae7c23 */ /* 0x000fc2000801080c */
[----:B------:R-:W-:Y:S01]  /*18d80*/  FFMA.FTZ R12, R175, UR38, -R12 ;  /* 0x00000026af0c7c23 */ /* 0x000fe2000801080c */
[----:B---3--:R-:W-:-:S03]  /*18d90*/  FADD.FTZ R3, R168, R3 ;  /* 0x00000003a8037221 */ /* 0x008fc60000010000 */
[----:B------:R-:W3:Y:S01]  /*18da0*/  MUFU.EX2 R15, R15 ;  /* 0x0000000f000f7308 */ /* 0x000ee20000000800 */
[----:B0-----:R-:W-:-:S01]  /*18db0*/  FADD.FTZ R3, R169, R3 ;  /* 0x00000003a9037221 */ /* 0x001fc20000010000 */
[-C--:B----4-:R-:W-:Y:S01]  /*18dc0*/  FMUL.FTZ R26, R26, R158.reuse ;  /* 0x0000009e1a1a7220 */ /* 0x090fe20000410000 */
[-C--:B------:R-:W-:Y:S01]  /*18dd0*/  FMUL.FTZ R27, R27, R158.reuse ;  /* 0x0000009e1b1b7220 */ /* 0x080fe20000410000 */
[-C--:B------:R-:W-:Y:S01]  /*18de0*/  FMUL.FTZ R30, R30, R158.reuse ;  /* 0x0000009e1e1e7220 */ /* 0x080fe20000410000 */
[-C--:B------:R-:W-:Y:S01]  /*18df0*/  FMUL.FTZ R31, R31, R158.reuse ;  /* 0x0000009e1f1f7220 */ /* 0x080fe20000410000 */
[-C--:B------:R-:W-:Y:S01]  /*18e00*/  FMUL.FTZ R34, R34, R158.reuse ;  /* 0x0000009e22227220 */ /* 0x080fe20000410000 */
[----:B------:R-:W-:Y:S01]  /*18e10*/  FMUL.FTZ R35, R35, R158 ;  /* 0x0000009e23237220 */ /* 0x000fe20000410000 */
[----:B------:R-:W0:Y:S01]  /*18e20*/  MUFU.EX2 R20, R20 ;  /* 0x0000001400147308 */ /* 0x000e220000000800 */
[----:B-----5:R-:W-:-:S01]  /*18e30*/  FFMA.FTZ R0, R158, R0, R14 ;  /* 0x000000009e007223 */ /* 0x020fc2000001000e */
[-C--:B------:R-:W-:Y:S01]  /*18e40*/  FMUL.FTZ R38, R38, R158.reuse ;  /* 0x0000009e26267220 */ /* 0x080fe20000410000 */
[-C--:B------:R-:W-:Y:S01]  /*18e50*/  FMUL.FTZ R39, R39, R158.reuse ;  /* 0x0000009e27277220 */ /* 0x080fe20000410000 */
        /* <DEDUP_REMOVED lines=21> */
[----:B----4-:R-:W-:-:S01]  /*18fb0*/  FADD.FTZ R0, R154, R0 ;  /* 0x000000009a007221 */ /* 0x010fc20000010000 */
[----:B------:R-:W-:Y:S01]  /*18fc0*/  F2FP.SATFINITE.E4M3.F32.PACK_AB_MERGE_C R153, R154, R20, RZ ;  /* 0x000000149a99723e */ /* 0x000fe200048070ff */
[-C--:B------:R-:W-:Y:S01]  /*18fd0*/  FMUL.FTZ R74, R74, R158.reuse ;  /* 0x0000009e4a4a7220 */ /* 0x080fe20000410000 */
[----:B------:R-:W-:Y:S01]  /*18fe0*/  F2FP.SATFINITE.E4M3.F32.PACK_AB_MERGE_C R154, R176, R21, R156 ;  /* 0x00000015b09a723e */ /* 0x000fe2000480709c */
[----:B------:R-:W-:Y:S01]  /*18ff0*/  FMUL.FTZ R75, R75, R158 ;  /* 0x0000009e4b4b7220 */ /* 0x000fe20000410000 */
[----:B------:R-:W-:Y:S01]  /*19000*/  F2FP.SATFINITE.E4M3.F32.PACK_AB_MERGE_C R153, R15, R14, R153 ;  /* 0x0000000e0f99723e */ /* 0x000fe20004807099 */
[----:B------:R-:W-:Y:S01]  /*19010*/  IMAD.U32 R15, RZ, RZ, UR39 ;  /* 0x00000027ff0f7e24 */ /* 0x000fe2000f8e00ff */
[----:B------:R-:W4:Y:S01]  /*19020*/  MUFU.EX2 R159, R159 ;  /* 0x0000009f009f7308 */ /* 0x000f220000000800 */
        /* <DEDUP_REMOVED lines=25> */
[----:B------:R-:W-:Y:S01]  /*191c0*/  F2FP.SATFINITE.E4M3.F32.PACK_AB_MERGE_C R14, R162, R159, RZ ;  /* 0x0000009fa20e723e */ /* 0x000fe200048070ff */
[-C--:B------:R-:W-:Y:S01]  /*191d0*/  FMUL.FTZ R110, R110, R158.reuse ;  /* 0x0000009e6e6e7220 */ /* 0x080fe20000410000 */
[-C--:B------:R-:W-:Y:S01]  /*191e0*/  FMUL.FTZ R111, R111, R158.reuse ;  /* 0x0000009e6f6f7220 */ /* 0x080fe20000410000 */
[----:B------:R-:W-:Y:S01]  /*191f0*/  FMUL.FTZ R114, R114, R158 ;  /* 0x0000009e72727220 */ /* 0x000fe20000410000 */
[----:B------:R-:W-:Y:S01]  /*19200*/  F2FP.SATFINITE.E4M3.F32.PACK_AB_MERGE_C R155, R177, R155, R14 ;  /* 0x0000009bb19b723e */ /* 0x000fe2000480700e */
[----:B------:R-:W-:Y:S01]  /*19210*/  VIADD R14, R5, 0x28440 ;  /* 0x00028440050e7836 */ /* 0x000fe20000000000 */
[----:B------:R-:W3:Y:S01]  /*19220*/  MUFU.EX2 R167, R167 ;  /* 0x000000a700a77308 */ /* 0x000ee20000000800 */
[----:B0-----:R-:W-:-:S01]  /*19230*/  FADD.FTZ R0, R163, R0 ;  /* 0x00000000a3007221 */ /* 0x001fc20000010000 */
[-C--:B------:R-:W-:Y:S01]  /*19240*/  FMUL.FTZ R115, R115, R158.reuse ;  /* 0x0000009e73737220 */ /* 0x080fe20000410000 */
[-C--:B------:R-:W-:Y:S01]  /*19250*/  FMUL.FTZ R118, R118, R158.reuse ;  /* 0x0000009e76767220 */ /* 0x080fe20000410000 */
[----:B------:R-:W-:Y:S01]  /*19260*/  PRMT R14, R15, 0x654, R14 ;  /* 0x000006540f0e7816 */ /* 0x000fe2000000000e */
[-C--:B------:R-:W-:Y:S01]  /*19270*/  FMUL.FTZ R119, R119, R158.reuse ;  /* 0x0000009e77777220 */ /* 0x080fe20000410000 */
[-C--:B------:R-:W-:Y:S01]  /*19280*/  FMUL.FTZ R122, R122, R158.reuse ;  /* 0x0000009e7a7a7220 */ /* 0x080fe20000410000 */
[----:B------:R-:W-:Y:S01]  /*19290*/  FMUL.FTZ R123, R123, R158 ;  /* 0x0000009e7b7b7220 */ /* 0x000fe20000410000 */
[----:B------:R-:W0:Y:S01]  /*192a0*/  MUFU.EX2 R170, R170 ;  /* 0x000000aa00aa7308 */ /* 0x000e220000000800 */
[----:B----4-:R-:W-:-:S01]  /*192b0*/  FADD.FTZ R0, R166, R0 ;  /* 0x00000000a6007221 */ /* 0x010fc20000010000 */
[----:B------:R4:W-:Y:S01]  /*192c0*/  SYNCS.ARRIVE.TRANS64.RED.A1T0 RZ, [R14+URZ], RZ ;  /* 0x000000ff0eff79a7 */ /* 0x0009e2000810043f */
[-C--:B------:R-:W-:Y:S01]  /*192d0*/  FMUL.FTZ R126, R126, R158.reuse ;  /* 0x0000009e7e7e7220 */ /* 0x080fe20000410000 */
[-C--:B------:R-:W-:Y:S01]  /*192e0*/  FMUL.FTZ R127, R127, R158.reuse ;  /* 0x0000009e7f7f7220 */ /* 0x080fe20000410000 */
[-C--:B------:R-:W-:Y:S01]  /*192f0*/  FMUL.FTZ R130, R130, R158.reuse ;  /* 0x0000009e82827220 */ /* 0x080fe20000410000 */
[-C--:B------:R-:W-:Y:S01]  /*19300*/  FMUL.FTZ R131, R131, R158.reuse ;  /* 0x0000009e83837220 */ /* 0x080fe20000410000 */
[----:B------:R-:W-:Y:S01]  /*19310*/  FMUL.FTZ R134, R134, R158 ;  /* 0x0000009e86867220 */ /* 0x000fe20000410000 */
[----:B------:R-:W5:Y:S01]  /*19320*/  MUFU.EX2 R171, R171 ;  /* 0x000000ab00ab7308 */ /* 0x000f620000000800 */
        /* <DEDUP_REMOVED lines=11> */
[-C--:B------:R-:W-:Y:S01]  /*193e0*/  FMUL.FTZ R150, R150, R158.reuse ;  /* 0x0000009e96967220 */ /* 0x080fe20000410000 */
[----:B------:R-:W-:Y:S01]  /*193f0*/  FMUL.FTZ R151, R151, R158 ;  /* 0x0000009e97977220 */ /* 0x000fe20000410000 */
[----:B------:R-:W-:-:S02]  /*19400*/  F2FP.SATFINITE.E4M3.F32.PACK_AB_MERGE_C R157, R166, R163, R157 ;  /* 0x000000a3a69d723e */ /* 0x000fc4000480709d */
[----:B------:R-:W0:Y:S01]  /*19410*/  MUFU.EX2 R13, R13 ;  /* 0x0000000d000d7308 */ /* 0x000e220000000800 */
[----:B-----5:R-:W-:-:S07]  /*19420*/  FADD.FTZ R0, R171, R0 ;  /* 0x00000000ab007221 */ /* 0x020fce0000010000 */
[----:B------:R-:W5:Y:S01]  /*19430*/  MUFU.EX2 R174, R174 ;  /* 0x000000ae00ae7308 */ /* 0x000f620000000800 */
[----:B---3--:R-:W-:-:S07]  /*19440*/  FADD.FTZ R0, R172, R0 ;  /* 0x00000000ac007221 */ /* 0x008fce0000010000 */
[----:B------:R-:W3:Y:S01]  /*19450*/  MUFU.EX2 R12, R12 ;  /* 0x0000000c000c7308 */ /* 0x000ee20000000800 */
[----:B0-----:R-:W-:-:S01]  /*19460*/  FADD.FTZ R3, R13, R3 ;  /* 0x000000030d037221 */ /* 0x001fc20000010000 */
[----:B------:R-:W-:-:S04]  /*19470*/  F2FP.SATFINITE.E4M3.F32.PACK_AB_MERGE_C R13, R13, R169, RZ ;  /* 0x000000a90d0d723e */ /* 0x000fc800048070ff */
[----:B------:R-:W-:Y:S01]  /*19480*/  F2FP.SATFINITE.E4M3.F32.PACK_AB_MERGE_C R158, R168, R165, R13 ;  /* 0x000000a5a89e723e */ /* 0x000fe2000480700d */
[----:B-----5:R-:W-:-:S01]  /*19490*/  FADD.FTZ R0, R174, R0 ;  /* 0x00000000ae007221 */ /* 0x020fc20000010000 */
[----:B---3--:R-:W-:-:S03]  /*194a0*/  F2FP.SATFINITE.E4M3.F32.PACK_AB_MERGE_C R159, R12, R174, RZ ;  /* 0x000000ae0c9f723e */ /* 0x008fc600048070ff */
[----:B------:R-:W-:Y:S01]  /*194b0*/  FADD.FTZ R0, R12, R0 ;  /* 0x000000000c007221 */ /* 0x000fe20000010000 */
[----:B------:R-:W-:Y:S01]  /*194c0*/  F2FP.SATFINITE.E4M3.F32.PACK_AB_MERGE_C R159, R172, R171, R159 ;  /* 0x000000abac9f723e */ /* 0x000fe2000480709f */
[----:B----4-:R-:W-:Y:S06]  /*194d0*/  @!P0 BRA `(.L_x_1964) ;  /* 0x0000000000048947 */ /* 0x010fec0003800000 */
[----:B------:R-:W-:Y:S01]  /*194e0*/  BPT.TRAP 0x1 ;  /* 0x000000040000795c */ /* 0x000fe20000300000 */
.L_x_1964:
[----:B------:R0:W3:Y:S01]  /*194f0*/  SYNCS.PHASECHK.TRANS64.TRYWAIT P2, [R5+URZ+0x28450], R10 ;  /* 0x0284500a050075a7 */ /* 0x0000e2000804017f */
[----:B------:R-:W-:Y:S05]  /*19500*/  @!P0 BRA `(.L_x_1965) ;  /* 0x0000000000048947 */ /* 0x000fea0003800000 */
[----:B------:R-:W-:Y:S01]  /*19510*/  BPT.TRAP 0x1 ;  /* 0x000000040000795c */ /* 0x000fe20000300000 */
.L_x_1965:
[----:B------:R-:W-:Y:S04]  /*19520*/  BSSY B0, `(.L_x_1966) ;  /* 0x0000004000007945 */ /* 0x000fe80003800000 */
[----:B---3--:R-:W-:Y:S05]  /*19530*/  @P2 BRA `(.L_x_1967) ;  /* 0x0000000000082947 */ /* 0x008fea0003800000 */
[----:B------:R-:W3:Y:S02]  /*19540*/  SYNCS.PHASECHK.TRANS64.TRYWAIT P2, [R5+URZ+0x28450], R10 ;  /* 0x0284500a050075a7 */ /* 0x000ee4000804017f */
[----:B---3--:R-:W-:Y:S05]  /*19550*/  @!P2 BRA `(.L_x_1968) ;  /* 0x00000148003ca947 */ /* 0x008fea0003800000 */
.L_x_1967:
[----:B------:R-:W-:Y:S05]  /*19560*/  BSYNC B0 ;  /* 0x0000000000007941 */ /* 0x000fea0003800000 */
.L_x_1966:
[----:B------:R-:W4:Y:S01]  /*19570*/  S2R R12, SR_TID.X ;  /* 0x00000000000c7919 */ /* 0x000f220000002100 */
[----:B01-3--:R-:W-:Y:S01]  /*19580*/  LEA R10, R11, UR43, 0xa ;  /* 0x0000002b0b0a7c11 */ /* 0x00bfe2000f8e50ff */
[----:B------:R-:W-:Y:S05]  /*19590*/  WARPSYNC.ALL ;  /* 0x0000000000007948 */ /* 0x000fea0003800000 */
[----:B------:R-:W-:Y:S02]  /*195a0*/  MOV R11, 0x80000020 ;  /* 0x80000020000b7802 */ /* 0x000fe40000000f00 */
[C---:B------:R-:W-:Y:S01]  /*195b0*/  R2UR UR6, R10.reuse ;  /* 0x000000000a0672ca */ /* 0x040fe200000e0000 */
[----:B------:R-:W-:Y:S01]  /*195c0*/  VIADD R10, R10, 0x2 ;  /* 0x000000020a0a7836 */ /* 0x000fe20000000000 */
[----:B------:R-:W-:-:S02]  /*195d0*/  R2UR UR7, R11 ;  /* 0x000000000b0772ca */ /* 0x000fc400000e0000 */
[----:B----4-:R-:W-:-:S05]  /*195e0*/  SHF.R.U32.HI R12, RZ, 0x7, R12 ;  /* 0x00000007ff0c7819 */ /* 0x010fca000001160c */
[----:B------:R-:W-:-:S05]  /*195f0*/  VIADD R11, R12, 0x8 ;  /* 0x000000080c0b7836 */ /* 0x000fca0000000000 */
[----:B------:R0:W-:Y:S02]  /*19600*/  BAR.SYNC.DEFER_BLOCKING R11, 0x100 ;  /* 0x0004000b0000751d */ /* 0x0001e40000010000 */
[----:B0-----:R-:W-:-:S04]  /*19610*/  IMAD.MOV.U32 R11, RZ, RZ, -0x7fffffe0 ;  /* 0x80000020ff0b7424 */ /* 0x001fc800078e00ff */
        /* <DEDUP_REMOVED lines=11> */
.L_x_1969:
[----:B------:R-:W-:Y:S02]  /*196d0*/  VIADD R5, R5, 0x28460 ;  /* 0x0002846005057836 */ /* 0x000fe40000000000 */
[----:B------:R-:W-:Y:S02]  /*196e0*/  IMAD.U32 R10, RZ, RZ, UR39 ;  /* 0x00000027ff0a7e24 */ /* 0x000fe4000f8e00ff */
[----:B------:R-:W-:Y:S02]  /*196f0*/  IMAD.MOV.U32 R12, RZ, RZ, R7 ;  /* 0x000000ffff0c7224 */ /* 0x000fe400078e0007 */
[----:B------:R-:W-:Y:S01]  /*19700*/  IMAD.MOV.U32 R13, RZ, RZ, R6 ;  /* 0x000000ffff0d7224 */ /* 0x000fe200078e0006 */
[----:B------:R-:W-:-:S04]  /*19710*/  PRMT R5, R10, 0x654, R5 ;  /* 0x000006540a057816 */ /* 0x000fc80000000005 */
[----:B------:R0:W-:Y:S01]  /*19720*/  SYNCS.ARRIVE.TRANS64.RED.A1T0 RZ, [R5+URZ], RZ ;  /* 0x000000ff05ff79a7 */ /* 0x0001e2000810043f */
[----:B------:R-:W-:Y:S05]  /*19730*/  @P1 BRA `(.L_x_1970) ;  /* 0xffffffe000441947 */ /* 0x000fea000383ffff */
[----:B0-----:R-:W-:-:S07]  /*19740*/  IMAD.MOV.U32 R5, RZ, RZ, R9 ;  /* 0x000000ffff057224 */ /* 0x001fce00078e0009 */
.L_x_1958:
[----:B------:R-:W-:-:S13]  /*19750*/  ISETP.GE.AND P1, PT, R5, R204, PT ;  /* 0x000000cc0500720c */ /* 0x000fda0003f26270 */
[----:B------:R-:W-:Y:S05]  /*19760*/  @!P1 BRA `(.L_x_1971) ;  /* 0x0000002800549947 */ /* 0x000fea0003800000 */
[----:B------:R-:W-:Y:S02]  /*19770*/  IMAD.MOV.U32 R11, RZ, RZ, R7 ;  /* 0x000000ffff0b7224 */ /* 0x000fe400078e0007 */
[----:B------:R-:W-:-:S07]  /*19780*/  IMAD.MOV.U32 R205, RZ, RZ, R6 ;  /* 0x000000ffffcd7224 */ /* 0x000fce00078e0006 */
.L_x_1991:
[----:B------:R-:W-:Y:S01]  /*19790*/  VIADD R23, R23, 0x1 ;  /* 0x0000000117177836 */ /* 0x000fe20000000000 */
[----:B------:R-:W-:Y:S05]  /*197a0*/  YIELD ;  /* 0x0000000000007946 */ /* 0x000fea0003800000 */
[----:B------:R-:W-:-:S04]  /*197b0*/  ISETP.NE.AND P1, PT, R23, 0x2, PT ;  /* 0x000000021700780c */ /* 0x000fc80003f25270 */
[----:B------:R-:W-:Y:S02]  /*197c0*/  SEL R9, R23, RZ, P1 ;  /* 0x000000ff17097207 */ /* 0x000fe40000800000 */
[----:B--23--:R-:W-:-:S03]  /*197d0*/  SEL R4, RZ, 0x1, P1 ;  /* 0x00000001ff047807 */ /* 0x00cfc60000800000 */
[----:B------:R-:W-:Y:S01]  /*197e0*/  IMAD.MOV.U32 R23, RZ, RZ, R9 ;  /* 0x000000ffff177224 */ /* 0x000fe200078e0009 */
[----:B------:R-:W-:Y:S01]  /*197f0*/  LOP3.LUT R186, R186, R4, RZ, 0x3c, !PT ;  /* 0x00000004baba7212 */ /* 0x000fe200078e3cff */
[----:B0-----:R-:W-:Y:S06]  /*19800*/  @!P0 BRA `(.L_x_1972) ;  /* 0x0000000000048947 */ /* 0x001fec0003800000 */
[----:B------:R-:W-:Y:S01]  /*19810*/  BPT.TRAP 0x1 ;  /* 0x000000040000795c */ /* 0x000fe20000300000 */
.L_x_1972:
[----:B------:R-:W-:Y:S01]  /*19820*/  IMAD R10, R23, 0x8, R22 ;  /* 0x00000008170a7824 */ /* 0x000fe200078e0216 */
[----:B------:R-:W-:-:S04]  /*19830*/  SHF.L.U32 R8, R186, 0x1f, RZ ;  /* 0x0000001fba087819 */ /* 0x000fc800000006ff */
[----:B------:R0:W1:Y:S01]  /*19840*/  SYNCS.PHASECHK.TRANS64.TRYWAIT P1, [R10+URZ+0x28430], R8 ;  /* 0x028430080a0075a7 */ /* 0x000062000802017f */
[----:B------:R-:W-:Y:S05]  /*19850*/  @!P0 BRA `(.L_x_1973) ;  /* 0x0000000000048947 */ /* 0x000fea0003800000 */
[----:B------:R-:W-:Y:S01]  /*19860*/  BPT.TRAP 0x1 ;  /* 0x000000040000795c */ /* 0x000fe20000300000 */
.L_x_1973:
[----:B------:R-:W-:Y:S01]  /*19870*/  LEA R6, R23, UR60, 0xa ;  /* 0x0000003c17067c11 */ /* 0x000fe2000f8e50ff */
[----:B------:R-:W-:-:S03]  /*19880*/  IMAD.MOV.U32 R7, RZ, RZ, 0x40000040 ;  /* 0x40000040ff077424 */ /* 0x000fc600078e00ff */
[C---:B------:R-:W-:Y:S01]  /*19890*/  IADD3 R12, R6.reuse, 0x2, RZ ;  /* 0x00000002060c7810 */ /* 0x040fe20007ffe0ff */
[----:B------:R-:W-:Y:S01]  /*198a0*/  VIADD R4, R6, 0x4 ;  /* 0x0000000406047836 */ /* 0x000fe20000000000 */
[----:B-1----:R-:W-:Y:S06]  /*198b0*/  @P1 BRA `(.L_x_1974) ;  /* 0x0000000000081947 */ /* 0x002fec0003800000 */
[----:B------:R-:W1:Y:S02]  /*198c0*/  SYNCS.PHASECHK.TRANS64.TRYWAIT P1, [R10+URZ+0x28430], R8 ;  /* 0x028430080a0075a7 */ /* 0x000e64000802017f */
[----:B-1----:R-:W-:Y:S05]  /*198d0*/  @!P1 BRA `(.L_x_1975) ;  /* 0x0000014400709947 */ /* 0x002fea0003800000 */
.L_x_1974:
        /* <DEDUP_REMOVED lines=73> */
.L_x_1976:
        /* <DEDUP_REMOVED lines=33> */
[----:B------:R-:W-:Y:S02]  /*19f80*/  IMAD.SHL.U32 R177, R5, 0x40, RZ ;  /* 0x0000004005b17824 */ /* 0x000fe400078e00ff */
[C---:B------:R-:W-:Y:S01]  /*19f90*/  FMUL.FTZ R178, R2.reuse, R180 ;  /* 0x000000b402b27220 */ /* 0x040fe20000410000 */
[C---:B------:R-:W-:Y:S01]  /*19fa0*/  FMUL.FTZ R179, R2.reuse, R181 ;  /* 0x000000b502b37220 */ /* 0x040fe20000410000 */
[C---:B------:R-:W-:Y:S01]  /*19fb0*/  FMUL.FTZ R174, R2.reuse, R182 ;  /* 0x000000b602ae7220 */ /* 0x040fe20000410000 */
[----:B------:R-:W3:Y:S01]  /*19fc0*/  SHFL.IDX PT, R206, R14, RZ, 0x1c1f ;  /* 0x001c1fff0ece7589 */ /* 0x000ee200000e0000 */
[----:B------:R-:W-:Y:S01]  /*19fd0*/  FMUL.FTZ R175, R2, R183 ;  /* 0x000000b702af7220 */ /* 0x000fe20000410000 */
[----:B------:R-:W-:Y:S01]  /*19fe0*/  IADD3 R181, -R191, 0x1, -R177 ;  /* 0x00000001bfb57810 */ /* 0x000fe20007ffe9b1 */
[----:B------:R-:W4:Y:S01]  /*19ff0*/  MUFU.TANH R15, R15 ;  /* 0x0000000f000f7308 */ /* 0x000f220000002400 */
[----:B------:R-:W-:Y:S01]  /*1a000*/  IMAD.U32 R7, RZ, RZ, UR39 ;  /* 0x00000027ff077e24 */ /* 0x000fe2000f8e00ff */
[----:B------:R-:W-:-:S02]  /*1a010*/  IADD3 R6, R10, 0x28440, RZ ;  /* 0x000284400a067810 */ /* 0x000fc40007ffe0ff */
[----:B------:R-:W-:Y:S02]  /*1a020*/  IADD3 R181, -R189, R181, R192 ;  /* 0x000000b5bdb57210 */ /* 0x000fe40007ffe1c0 */
[----:B------:R-:W-:Y:S02]  /*1a030*/  PRMT R6, R7, 0x654, R6 ;  /* 0x0000065407067816 */ /* 0x000fe40000000006 */
[----:B------:R-:W0:Y:S01]  /*1a040*/  MUFU.TANH R152, R152 ;  /* 0x0000009800987308 */ /* 0x000e220000002400 */
[C---:B------:R-:W-:Y:S01]  /*1a050*/  VIADD R180, R181.reuse, UR59 ;  /* 0x0000003bb5b47c36 */ /* 0x040fe20008000000 */
[----:B------:R0:W-:Y:S01]  /*1a060*/  SYNCS.ARRIVE.TRANS64.RED.A1T0 RZ, [R6+URZ], RZ ;  /* 0x000000ff06ff79a7 */ /* 0x0001e2000810043f */
[----:B------:R-:W-:-:S05]  /*1a070*/  VIADD R181, R181, UR51 ;  /* 0x00000033b5b57c36 */ /* 0x000fca0008000000 */
[----:B------:R-:W0:Y:S01]  /*1a080*/  MUFU.TANH R12, R12 ;  /* 0x0000000c000c7308 */ /* 0x000e220000002400 */
[--C-:B---3--:R-:W-:Y:S02]  /*1a090*/  IMAD.IADD R182, R180, 0x1, R206.reuse ;  /* 0x00000001b4b67824 */ /* 0x108fe400078e02ce */
        /* <DEDUP_REMOVED lines=30> */
[----:B---34-:R-:W-:Y:S05]  /*1a280*/  @!P5 BRA `(.L_x_1977) ;  /* 0x000000000058d947 */ /* 0x018fea0003800000 */
        /* <DEDUP_REMOVED lines=12> */
.L_x_1979:
[----:B------:R-:W-:-:S05]  /*1a350*/  IMAD.U32 R226, RZ, RZ, UR54 ;  /* 0x00000036ffe27e24 */ /* 0x000fca000f8e00ff */
[----:B------:R-:W-:-:S13]  /*1a360*/  ISETP.NE.AND P1, PT, R226, 0x1, PT ;  /* 0x00000001e200780c */ /* 0x000fda0003f25270 */
[----:B0-----:R-:W0:Y:S02]  /*1a370*/  @P1 LDC.64 R6, c[0x0][0x9e8] ;  /* 0x00027a00ff061b82 */ /* 0x001e240000000a00 */
[----:B0-----:R-:W-:-:S05]  /*1a380*/  @P1 IMAD.HI.U32 R6, R206, R6, RZ ;  /* 0x00000006ce061227 */ /* 0x001fca00078e00ff */
[----:B------:R-:W-:-:S07]  /*1a390*/  @P1 SHF.R.U32.HI R206, RZ, R7, R6 ;  /* 0x00000007ffce1219 */ /* 0x000fce0000011606 */
.L_x_1980:
[----:B------:R-:W-:Y:S05]  /*1a3a0*/  BSYNC B0 ;  /* 0x0000000000007941 */ /* 0x000fea0003800000 */
.L_x_1978:
[----:B------:R-:W-:-:S04]  /*1a3b0*/  IMAD R206, R206, R226, -R177 ;  /* 0x000000e2cece7224 */ /* 0x000fc800078e0ab1 */
[----:B------:R-:W-:-:S05]  /*1a3c0*/  IMAD.IADD R206, R206, 0x1, -R191 ;  /* 0x00000001cece7824 */ /* 0x000fca00078e0abf */
[----:B------:R-:W-:Y:S02]  /*1a3d0*/  VIMNMX R183, R183, R206, !PT ;  /* 0x000000ceb7b77248 */ /* 0x000fe40007fe0100 */
[----:B------:R-:W-:-:S07]  /*1a3e0*/  VIADDMNMX R182, R206, R226, R182, PT ;  /* 0x000000e2ceb67246 */ /* 0x000fce00038001b6 */
.L_x_1977:
[----:B------:R-:W-:Y:S01]  /*1a3f0*/  ISETP.GT.AND P1, PT, R5, -0x1, PT ;  /* 0xffffffff0500780c */ /* 0x000fe20003f24270 */
[----:B------:R-:W3:Y:S03]  /*1a400*/  SHFL.IDX PT, R14, R14, 0x1, 0x1c1f ;  /* 0x003c1f000e0e7f89 */ /* 0x000ee600000e0000 */
[C---:B------:R-:W-:Y:S02]  /*1a410*/  ISETP.GT.AND P3, PT, R183.reuse, RZ, P1 ;  /* 0x000000ffb700720c */ /* 0x040fe40000f64270 */
[----:B------:R-:W-:Y:S02]  /*1a420*/  ISETP.GT.AND P2, PT, R183, 0x1, P1 ;  /* 0x00000001b700780c */ /* 0x000fe40000f44270 */
[C---:B------:R-:W-:Y:S02]  /*1a430*/  ISETP.LT.OR P3, PT, R182.reuse, 0x1, P3 ;  /* 0x00000001b600780c */ /* 0x040fe40001f61670 */
[----:B------:R-:W-:-:S02]  /*1a440*/  ISETP.LT.OR P2, PT, R182, 0x2, P2 ;  /* 0x00000002b600780c */ /* 0x000fc40001741670 */
[----:B------:R-:W-:Y:S02]  /*1a450*/  FSEL R15, R15, -INF , !P3 ;  /* 0xff8000000f0f7808 */ /* 0x000fe40005800000 */
[----:B0-----:R-:W-:Y:S02]  /*1a460*/  FSEL R152, R152, -INF , !P2 ;  /* 0xff80000098987808 */ /* 0x001fe40005000000 */
[C---:B------:R-:W-:Y:S02]  /*1a470*/  ISETP.GT.AND P3, PT, R183.reuse, 0x8, P1 ;  /* 0x00000008b700780c */ /* 0x040fe40000f64270 */
[----:B------:R-:W-:Y:S02]  /*1a480*/  ISETP.GT.AND P2, PT, R183, 0x9, P1 ;  /* 0x00000009b700780c */ /* 0x000fe40000f44270 */
[C---:B------:R-:W-:Y:S02]  /*1a490*/  ISETP.LT.OR P3, PT, R182.reuse, 0x9, P3 ;  /* 0x00000009b600780c */ /* 0x040fe40001f61670 */
[----:B------:R-:W-:-:S02]  /*1a4a0*/  ISETP.LT.OR P2, PT, R182, 0xa, P2 ;  /* 0x0000000ab600780c */ /* 0x000fc40001741670 */
[----:B------:R-:W-:Y:S01]  /*1a4b0*/  FSEL R154, R154, -INF , !P3 ;  /* 0xff8000009a9a7808 */ /* 0x000fe20005800000 */
[--C-:B---3--:R-:W-:Y:S01]  /*1a4c0*/  IMAD.IADD R180, R180, 0x1, R14.reuse ;  /* 0x00000001b4b47824 */ /* 0x108fe200078e020e */
[----:B------:R-:W-:Y:S01]  /*1a4d0*/  FSEL R155, R155, -INF , !P2 ;  /* 0xff8000009b9b7808 */ /* 0x000fe20005000000 */
[----:B------:R-:W-:Y:S01]  /*1a4e0*/  IMAD.IADD R181, R181, 0x1, R14 ;  /* 0x00000001b5b57824 */ /* 0x000fe200078e020e */
[C---:B------:R-:W-:Y:S02]  /*1a4f0*/  ISETP.GT.AND P3, PT, R183.reuse, 0x10, P1 ;  /* 0x00000010b700780c */ /* 0x040fe40000f64270 */
[----:B------:R-:W-:Y:S02]  /*1a500*/  ISETP.GT.AND P2, PT, R183, 0x11, P1 ;  /* 0x00000011b700780c */ /* 0x000fe40000f44270 */
[C---:B------:R-:W-:Y:S02]  /*1a510*/  ISETP.LT.OR P3, PT, R182.reuse, 0x11, P3 ;  /* 0x00000011b600780c */ /* 0x040fe40001f61670 */
[----:B------:R-:W-:-:S02]  /*1a520*/  ISETP.LT.OR P2, PT, R182, 0x12, P2 ;  /* 0x00000012b600780c */ /* 0x000fc40001741670 */
[----:B------:R-:W-:Y:S02]  /*1a530*/  FSEL R157, R157, -INF , !P3 ;  /* 0xff8000009d9d7808 */ /* 0x000fe40005800000 */
[----:B------:R-:W-:Y:S02]  /*1a540*/  FSEL R160, R160, -INF , !P2 ;  /* 0xff800000a0a07808 */ /* 0x000fe40005000000 */
        /* <DEDUP_REMOVED lines=29> */
[----:B------:R-:W-:Y:S01]  /*1a720*/  FSEL R179, R179, -INF , !P2 ;  /* 0xff800000b3b37808 */ /* 0x000fe20005000000 */
[----:B------:R-:W-:Y:S08]  /*1a730*/  @!P5 BRA `(.L_x_1981) ;  /* 0x000000000058d947 */ /* 0x000ff00003800000 */
        /* <DEDUP_REMOVED lines=12> */
.L_x_1983:
[----:B------:R-:W-:-:S05]  /*1a800*/  IMAD.U32 R182, RZ, RZ, UR54 ;  /* 0x00000036ffb67e24 */ /* 0x000fca000f8e00ff */
[----:B------:R-:W-:-:S13]  /*1a810*/  ISETP.NE.AND P2, PT, R182, 0x1, PT ;  /* 0x00000001b600780c */ /* 0x000fda0003f45270 */
[----:B------:R-:W0:Y:S02]  /*1a820*/  @P2 LDC.64 R6, c[0x0][0x9e8] ;  /* 0x00027a00ff062b82 */ /* 0x000e240000000a00 */
[----:B0-----:R-:W-:-:S05]  /*1a830*/  @P2 IMAD.HI.U32 R6, R14, R6, RZ ;  /* 0x000000060e062227 */ /* 0x001fca00078e00ff */
[----:B------:R-:W-:-:S07]  /*1a840*/  @P2 SHF.R.U32.HI R14, RZ, R7, R6 ;  /* 0x00000007ff0e2219 */ /* 0x000fce0000011606 */
.L_x_1984:
[----:B------:R-:W-:Y:S05]  /*1a850*/  BSYNC B0 ;  /* 0x0000000000007941 */ /* 0x000fea0003800000 */
.L_x_1982:
[----:B------:R-:W-:-:S05]  /*1a860*/  IMAD R14, R14, R182, -R177 ;  /* 0x000000b60e0e7224 */ /* 0x000fca00078e0ab1 */
[----:B------:R-:W-:-:S04]  /*1a870*/  IADD3 R14, -R191, R14, RZ ;  /* 0x0000000ebf0e7210 */ /* 0x000fc80007ffe1ff */
[----:B------:R-:W-:Y:S02]  /*1a880*/  VIMNMX R181, R181, R14, !PT ;  /* 0x0000000eb5b57248 */ /* 0x000fe40007fe0100 */
[----:B------:R-:W-:-:S07]  /*1a890*/  VIADDMNMX R180, R14, R182, R180, PT ;  /* 0x000000b60eb47246 */ /* 0x000fce00038001b4 */
.L_x_1981:
[----:B------:R-:W-:Y:S01]  /*1a8a0*/  FMNMX.FTZ R6, R15, R205, !PT ;  /* 0x000000cd0f067209 */ /* 0x000fe20007810000 */
[----:B------:R-:W-:-:S03]  /*1a8b0*/  UMOV UR38, UR58 ;  /* 0x0000003a00267c82 */ /* 0x000fc60008000000 */
        /* <DEDUP_REMOVED lines=21> */
[----:B------:R-:W-:-:S03]  /*1aa10*/  FFMA.FTZ R7, R6, R7, -8 ;  /* 0xc100000006077423 */ /* 0x000fc60000010007 */
[----:B------:R-:W-:Y:S02]  /*1aa20*/  FSEL R14, R6, RZ, P2 ;  /* 0x000000ff060e7208 */ /* 0x000fe40001000000 */
[----:B------:R-:W-:Y:S02]  /*1aa30*/  FSEL R7, R7, RZ, P2 ;  /* 0x000000ff07077208 */ /* 0x000fe40001000000 */
[----:B------:R-:W-:Y:S01]  /*1aa40*/  ISETP.GT.AND P2, PT, R181, 0x1, P1 ;  /* 0x00000001b500780c */ /* 0x000fe20000f44270 */
[----:B------:R-:W-:-:S02]  /*1aa50*/  FADD.FTZ R14, -R14, R205 ;  /* 0x000000cd0e0e7221 */ /* 0x000fc40000010100 */
[--C-:B------:R-:W-:Y:S01]  /*1aa60*/  FFMA.FTZ R15, R15, UR38, -R7.reuse ;  /* 0x000000260f0f7c23 */ /* 0x100fe20008010807 */
[----:B------:R-:W-:-:S01]  /*1aa70*/  FFMA.FTZ R152, R152, UR38, -R7 ;  /* 0x0000002698987c23 */ /* 0x000fc20008010807 */
[----:B------:R-:W-:Y:S01]  /*1aa80*/  FMUL.FTZ R14, R14, UR38 ;  /* 0x000000260e0e7c20 */ /* 0x000fe20008410000 */
[----:B------:R-:W-:-:S01]  /*1aa90*/  FFMA.FTZ R154, R154, UR38, -R7 ;  /* 0x000000269a9a7c23 */ /* 0x000fc20008010807 */
[--C-:B------:R-:W-:Y:S01]  /*1aaa0*/  FFMA.FTZ R155, R155, UR38, -R7.reuse ;  /* 0x000000269b9b7c23 */ /* 0x100fe20008010807 */
[----:B------:R-:W-:Y:S01]  /*1aab0*/  ISETP.LT.OR P3, PT, R180, 0x2, P2 ;  /* 0x00000002b400780c */ /* 0x000fe20001761670 */
[----:B------:R-:W-:Y:S01]  /*1aac0*/  MUFU.EX2 R15, R15 ;  /* 0x0000000f000f7308 */ /* 0x000fe20000000800 */
[----:B------:R-:W-:Y:S01]  /*1aad0*/  ISETP.GT.AND P2, PT, R181, 0x8, P1 ;  /* 0x00000008b500780c */ /* 0x000fe20000f44270 */
[--C-:B------:R-:W-:Y:S01]  /*1aae0*/  FFMA.FTZ R157, R157, UR38, -R7.reuse ;  /* 0x000000269d9d7c23 */ /* 0x100fe20008010807 */
[----:B------:R-:W-:Y:S01]  /*1aaf0*/  FSEL R13, R13, -INF , !P3 ;  /* 0xff8000000d0d7808 */ /* 0x000fe20005800000 */
[--C-:B------:R-:W-:Y:S01]  /*1ab00*/  FFMA.FTZ R160, R160, UR38, -R7.reuse ;  /* 0x00000026a0a07c23 */ /* 0x100fe20008010807 */
[----:B------:R-:W-:Y:S01]  /*1ab10*/  ISETP.GT.AND P3, PT, R181, 0x9, P1 ;  /* 0x00000009b500780c */ /* 0x000fe20000f64270 */
[--C-:B------:R-:W-:Y:S01]  /*1ab20*/  FFMA.FTZ R162, R162, UR38, -R7.reuse ;  /* 0x00000026a2a27c23 */ /* 0x100fe20008010807 */
[C---:B------:R-:W-:Y:S01]  /*1ab30*/  ISETP.LT.OR P2, PT, R180.reuse, 0x9, P2 ;  /* 0x00000009b400780c */ /* 0x040fe20001741670 */
[----:B------:R-:W0:Y:S01]  /*1ab40*/  MUFU.EX2 R14, R14 ;  /* 0x0000000e000e7308 */ /* 0x000e220000000800 */
[----:B------:R-:W-:Y:S01]  /*1ab50*/  ISETP.LT.OR P3, PT, R180, 0xa, P3 ;  /* 0x0000000ab400780c */ /* 0x000fe20001f61670 */
[--C-:B------:R-:W-:Y:S01]  /*1ab60*/  FFMA.FTZ R163, R163, UR38, -R7.reuse ;  /* 0x00000026a3a37c23 */ /* 0x100fe20008010807 */
[----:B------:R-:W-:Y:S01]  /*1ab70*/  FSEL R20, R20, -INF , !P2 ;  /* 0xff80000014147808 */ /* 0x000fe20005000000 */
[--C-:B------:R-:W-:Y:S01]  /*1ab80*/  FFMA.FTZ R165, R165, UR38, -R7.reuse ;  /* 0x00000026a5a57c23 */ /* 0x100fe20008010807 */
[----:B------:R-:W-:Y:S01]  /*1ab90*/  FSEL R21, R21, -INF , !P3 ;  /* 0xff80000015157808 */ /* 0x000fe20005800000 */
[--C-:B------:R-:W-:Y:S01]  /*1aba0*/  FFMA.FTZ R168, R168, UR38, -R7.reuse ;  /* 0x00000026a8a87c23 */ /* 0x100fe20008010807 */
[C---:B------:R-:W-:Y:S01]  /*1abb0*/  ISETP.GT.AND P3, PT, R181.reuse, 0x11, P1 ;  /* 0x00000011b500780c */ /* 0x040fe20000f64270 */
[----:B------:R-:W3:Y:S01]  /*1abc0*/  MUFU.EX2 R152, R152 ;  /* 0x0000009800987308 */ /* 0x000ee20000000800 */
[----:B------:R-:W-:Y:S01]  /*1abd0*/  ISETP.GT.AND P2, PT, R181, 0x10, P1 ;  /* 0x00000010b500780c */ /* 0x000fe20000f44270 */
[--C-:B------:R-:W-:Y:S01]  /*1abe0*/  FFMA.FTZ R170, R170, UR38, -R7.reuse ;  /* 0x00000026aaaa7c23 */ /* 0x100fe20008010807 */
[C---:B------:R-:W-:Y:S01]  /*1abf0*/  ISETP.LT.OR P3, PT, R180.reuse, 0x12, P3 ;  /* 0x00000012b400780c */ /* 0x040fe20001f61670 */
[--C-:B------:R-:W-:Y:S01]  /*1ac00*/  FFMA.FTZ R171, R171, UR38, -R7.reuse ;  /* 0x00000026abab7c23 */ /* 0x100fe20008010807 */
[----:B------:R-:W-:Y:S01]  /*1ac10*/  ISETP.LT.OR P2, PT, R180, 0x11, P2 ;  /* 0x00000011b400780c */ /* 0x000fe20001741670 */
[--C-:B------:R-:W-:Y:S01]  /*1ac20*/  FFMA.FTZ R173, R173, UR38, -R7.reuse ;  /* 0x00000026adad7c23 */ /* 0x100fe20008010807 */
[----:B------:R-:W-:-:S01]  /*1ac30*/  FFMA.FTZ R176, R176, UR38, -R7 ;  /* 0x00000026b0b07c23 */ /* 0x000fc20008010807 */
[----:B------:R-:W4:Y:S01]  /*1ac40*/  MUFU.EX2 R154, R154 ;  /* 0x0000009a009a7308 */ /* 0x000f220000000800 */
[----:B0-----:R-:W-:-:S01]  /*1ac50*/  FFMA.FTZ R3, R14, R3, R15 ;  /* 0x000000030e037223 */ /* 0x001fc2000001000f */
[----:B------:R-:W-:Y:S01]  /*1ac60*/  FSEL R153, R153, -INF , !P2 ;  /* 0xff80000099997808 */ /* 0x000fe20005000000 */
[----:B------:R-:W-:-:S01]  /*1ac70*/  FFMA.FTZ R178, R178, UR38, -R7 ;  /* 0x00000026b2b27c23 */ /* 0x000fc20008010807 */
[----:B------:R-:W-:Y:S01]  /*1ac80*/  ISETP.GT.AND P2, PT, R181, 0x18, P1 ;  /* 0x00000018b500780c */ /* 0x000fe20000f44270 */
[----:B------:R-:W-:-:S01]  /*1ac90*/  FFMA.FTZ R7, R179, UR38, -R7 ;  /* 0x00000026b3077c23 */ /* 0x000fc20008010807 */
        /* <DEDUP_REMOVED lines=19> */
[C---:B0-----:R-:W-:Y:S01]  /*1add0*/  F2FP.SATFINITE.E4M3.F32.PACK_AB_MERGE_C R154, R155.reuse, R154, RZ ;  /* 0x0000009a9b9a723e */ /* 0x041fe200048070ff */
[----:B------:R-:W-:Y:S01]  /*1ade0*/  FADD.FTZ R3, R155, R3 ;  /* 0x000000039b037221 */ /* 0x000fe20000010000 */
[----:B------:R-:W-:Y:S01]  /*1adf0*/  FSEL R155, R158, -INF , !P2 ;  /* 0xff8000009e9b7808 */ /* 0x000fe20005000000 */
[-C--:B------:R-:W-:Y:S01]  /*1ae00*/  FMUL.FTZ R49, R49, R14.reuse ;  /* 0x0000000e31317220 */ /* 0x080fe20000410000 */
[----:B------:R-:W-:Y:S01]  /*1ae10*/  F2FP.SATFINITE.E4M3.F32.PACK_AB_MERGE_C R152, R152, R15, R154 ;  /* 0x0000000f9898723e */ /* 0x000fe2000480709a */
[-C--:B------:R-:W-:Y:S01]  /*1ae20*/  FMUL.FTZ R52, R52, R14.reuse ;  /* 0x0000000e34347220 */ /* 0x080fe20000410000 */
[----:B------:R-:W-:Y:S01]  /*1ae30*/  FSEL R15, R156, -INF , !P3 ;  /* 0xff8000009c0f7808 */ /* 0x000fe20005800000 */
[----:B------:R-:W0:Y:S01]  /*1ae40*/  MUFU.EX2 R162, R162 ;  /* 0x000000a200a27308 */ /* 0x000e220000000800 */
[----:B------:R-:W-:Y:S01]  /*1ae50*/  ISETP.GT.AND P3, PT, R181, RZ, P1 ;  /* 0x000000ffb500720c */ /* 0x000fe20000f64270 */
[----:B---3--:R-:W-:Y:S01]  /*1ae60*/  FADD.FTZ R3, R157, R3 ;  /* 0x000000039d037221 */ /* 0x008fe20000010000 */
[----:B------:R-:W-:Y:S01]  /*1ae70*/  ISETP.GT.AND P2, PT, R181, 0x19, P1 ;  /* 0x00000019b500780c */ /* 0x000fe20000f44270 */
[-C--:B------:R-:W-:Y:S01]  /*1ae80*/  FMUL.FTZ R53, R53, R14.reuse ;  /* 0x0000000e35357220 */ /* 0x080fe20000410000 */
[----:B------:R-:W-:Y:S01]  /*1ae90*/  ISETP.LT.OR P3, PT, R180, 0x1, P3 ;  /* 0x00000001b400780c */ /* 0x000fe20001f61670 */
[-C--:B------:R-:W-:Y:S01]  /*1aea0*/  FMUL.FTZ R56, R56, R14.reuse ;  /* 0x0000000e38387220 */ /* 0x080fe20000410000 */
[----:B------:R-:W-:Y:S01]  /*1aeb0*/  ISETP.LT.OR P2, PT, R180, 0x1a, P2 ;  /* 0x0000001ab400780c */ /* 0x000fe20001741670 */
[----:B------:R-:W3:Y:S01]  /*1aec0*/  MUFU.EX2 R163, R163 ;  /* 0x000000a300a37308 */ /* 0x000ee20000000800 */
[----:B------:R-:W-:Y:S01]  /*1aed0*/  FSEL R12, R12, -INF , !P3 ;  /* 0xff8000000c0c7808 */ /* 0x000fe20005800000 */
[----:B----4-:R-:W-:Y:S01]  /*1aee0*/  FADD.FTZ R3, R160, R3 ;  /* 0x00000003a0037221 */ /* 0x010fe20000010000 */
[----:B------:R-:W-:Y:S01]  /*1aef0*/  ISETP.GT.AND P3, PT, R181, 0x20, P1 ;  /* 0x00000020b500780c */ /* 0x000fe20000f64270 */
[-C--:B------:R-:W-:Y:S01]  /*1af00*/  FMUL.FTZ R57, R57, R14.reuse ;  /* 0x0000000e39397220 */ /* 0x080fe20000410000 */
[----:B------:R-:W-:Y:S01]  /*1af10*/  FMNMX.FTZ R154, R12, R11, !PT ;  /* 0x0000000b0c9a7209 */ /* 0x000fe20007810000 */
[----:B------:R-:W-:Y:S01]  /*1af20*/  FMUL.FTZ R60, R60, R14 ;  /* 0x0000000e3c3c7220 */ /* 0x000fe20000410000 */
[----:B------:R-:W-:Y:S01]  /*1af30*/  ISETP.LT.OR P3, PT, R180, 0x21, P3 ;  /* 0x00000021b400780c */ /* 0x000fe20001f61670 */
[----:B------:R-:W4:Y:S01]  /*1af40*/  MUFU.EX2 R165, R165 ;  /* 0x000000a500a57308 */ /* 0x000f220000000800 */
[----:B------:R-:W-:Y:S01]  /*1af50*/  FMNMX.FTZ R154, R13, R154, !PT ;  /* 0x0000009a0d9a7209 */ /* 0x000fe20007810000 */
[----:B0-----:R-:W-:Y:S01]  /*1af60*/  FADD.FTZ R3, R162, R3 ;  /* 0x00000003a2037221 */ /* 0x001fe20000010000 */
[----:B------:R-:W-:Y:S01]  /*1af70*/  FSEL R159, R159, -INF , !P2 ;  /* 0xff8000009f9f7808 */ /* 0x000fe20005000000 */
[----:B------:R-:W-:Y:S01]  /*1af80*/  FMUL.FTZ R61, R61, R14 ;  /* 0x0000000e3d3d7220 */ /* 0x000fe20000410000 */
[----:B------:R-:W-:Y:S01]  /*1af90*/  FMNMX.FTZ R154, R20, R154, !PT ;  /* 0x0000009a149a7209 */ /* 0x000fe20007810000 */
[----:B------:R-:W-:Y:S01]  /*1afa0*/  FMUL.FTZ R64, R64, R14 ;  /* 0x0000000e40407220 */ /* 0x000fe20000410000 */
[----:B------:R-:W-:Y:S01]  /*1afb0*/  ISETP.GT.AND P2, PT, R181, 0x21, P1 ;  /* 0x00000021b500780c */ /* 0x000fe20000f44270 */
[----:B------:R-:W0:Y:S01]  /*1afc0*/  MUFU.EX2 R168, R168 ;  /* 0x000000a800a87308 */ /* 0x000e220000000800 */
[----:B------:R-:W-:Y:S01]  /*1afd0*/  FMNMX.FTZ R154, R21, R154, !PT ;  /* 0x0000009a159a7209 */ /* 0x000fe20007810000 */
[----:B---3--:R-:W-:Y:S01]  /*1afe0*/  FADD.FTZ R3, R163, R3 ;  /* 0x00000003a3037221 */ /* 0x008fe20000010000 */
[----:B------:R-:W-:Y:S01]  /*1aff0*/  FSEL R161, R161, -INF , !P3 ;  /* 0xff800000a1a17808 */ /* 0x000fe20005800000 */
[----:B------:R-:W-:Y:S01]  /*1b000*/  FMUL.FTZ R65, R65, R14 ;  /* 0x0000000e41417220 */ /* 0x000fe20000410000 */
[----:B------:R-:W-:Y:S01]  /*1b010*/  FMNMX.FTZ R154, R153, R154, !PT ;  /* 0x0000009a999a7209 */ /* 0x000fe20007810000 */
[----:B------:R-:W-:Y:S01]  /*1b020*/  FMUL.FTZ R68, R68, R14 ;  /* 0x0000000e44447220 */ /* 0x000fe20000410000 */
[----:B------:R-:W-:Y:S01]  /*1b030*/  ISETP.GT.AND P3, PT, R181, 0x28, P1 ;  /* 0x00000028b500780c */ /* 0x000fe20000f64270 */
[----:B------:R-:W3:Y:S01]  /*1b040*/  MUFU.EX2 R170, R170 ;  /* 0x000000aa00aa7308 */ /* 0x000ee20000000800 */
[----:B------:R-:W-:Y:S01]  /*1b050*/  FMNMX.FTZ R154, R15, R154, !PT ;  /* 0x0000009a0f9a7209 */ /* 0x000fe20007810000 */
[----:B----4-:R-:W-:Y:S01]  /*1b060*/  FADD.FTZ R3, R165, R3 ;  /* 0x00000003a5037221 */ /* 0x010fe20000010000 */
[----:B------:R-:W-:Y:S01]  /*1b070*/  ISETP.LT.OR P2, PT, R180, 0x22, P2 ;  /* 0x00000022b400780c */ /* 0x000fe20001741670 */
[----:B------:R-:W-:Y:S01]  /*1b080*/  FMUL.FTZ R69, R69, R14 ;  /* 0x0000000e45457220 */ /* 0x000fe20000410000 */
[----:B------:R-:W-:Y:S01]  /*1b090*/  FMNMX.FTZ R154, R155, R154, !PT ;  /* 0x0000009a9b9a7209 */ /* 0x000fe20007810000 */
[----:B------:R-:W-:Y:S01]  /*1b0a0*/  FMUL.FTZ R72, R72, R14 ;  /* 0x0000000e48487220 */ /* 0x000fe20000410000 */
[----:B------:R-:W-:Y:S01]  /*1b0b0*/  ISETP.LT.OR P3, PT, R180, 0x29, P3 ;  /* 0x00000029b400780c */ /* 0x000fe20001f61670 */
[----:B------:R-:W4:Y:S01]  /*1b0c0*/  MUFU.EX2 R171, R171 ;  /* 0x000000ab00ab7308 */ /* 0x000f220000000800 */
[----:B------:R-:W-:Y:S01]  /*1b0d0*/  FMNMX.FTZ R154, R159, R154, !PT ;  /* 0x0000009a9f9a7209 */ /* 0x000fe20007810000 */
[----:B0-----:R-:W-:Y:S01]  /*1b0e0*/  FADD.FTZ R3, R168, R3 ;  /* 0x00000003a8037221 */ /* 0x001fe20000010000 */
[----:B------:R-:W-:Y:S01]  /*1b0f0*/  FSEL R164, R164, -INF , !P2 ;  /* 0xff800000a4a47808 */ /* 0x000fe20005000000 */
[-C--:B------:R-:W-:Y:S01]  /*1b100*/  FMUL.FTZ R73, R73, R14.reuse ;  /* 0x0000000e49497220 */ /* 0x080fe20000410000 */
[----:B------:R-:W-:Y:S01]  /*1b110*/  ISETP.GT.AND P2, PT, R181, 0x29, P1 ;  /* 0x00000029b500780c */ /* 0x000fe20000f44270 */
[----:B------:R-:W-:Y:S01]  /*1b120*/  FMUL.FTZ R76, R76, R14 ;  /* 0x0000000e4c4c7220 */ /* 0x000fe20000410000 */
[----:B------:R-:W-:Y:S01]  /*1b130*/  FMNMX.FTZ R154, R161, R154, !PT ;  /* 0x0000009aa19a7209 */ /* 0x000fe20007810000 */
[----:B------:R-:W0:Y:S01]  /*1b140*/  MUFU.EX2 R173, R173 ;  /* 0x000000ad00ad7308 */ /* 0x000e220000000800 */
[----:B------:R-:W-:Y:S01]  /*1b150*/  FSEL R166, R166, -INF , !P3 ;  /* 0xff800000a6a67808 */ /* 0x000fe20005800000 */
[----:B---3--:R-:W-:Y:S01]  /*1b160*/  FADD.FTZ R3, R170, R3 ;  /* 0x00000003aa037221 */ /* 0x008fe20000010000 */
[----:B------:R-:W-:Y:S01]  /*1b170*/  ISETP.GT.AND P3, PT, R181, 0x30, P1 ;  /* 0x00000030b500780c */ /* 0x000fe20000f64270 */
[-C--:B------:R-:W-:Y:S01]  /*1b180*/  FMUL.FTZ R77, R77, R14.reuse ;  /* 0x0000000e4d4d7220 */ /* 0x080fe20000410000 */
[----:B------:R-:W-:Y:S01]  /*1b190*/  ISETP.LT.OR P2, PT, R180, 0x2a, P2 ;  /* 0x0000002ab400780c */ /* 0x000fe20001741670 */
[----:B------:R-:W-:Y:S01]  /*1b1a0*/  FMUL.FTZ R80, R80, R14 ;  /* 0x0000000e50507220 */ /* 0x000fe20000410000 */
[----:B------:R-:W-:Y:S01]  /*1b1b0*/  FMNMX.FTZ R154, R164, R154, !PT ;  /* 0x0000009aa49a7209 */ /* 0x000fe20007810000 */
[----:B------:R-:W3:Y:S01]  /*1b1c0*/  MUFU.EX2 R176, R176 ;  /* 0x000000b000b07308 */ /* 0x000ee20000000800 */
[----:B------:R-:W-:Y:S01]  /*1b1d0*/  ISETP.LT.OR P3, PT, R180, 0x31, P3 ;  /* 0x00000031b400780c */ /* 0x000fe20001f61670 */
[----:B----4-:R-:W-:Y:S01]  /*1b1e0*/  FADD.FTZ R3, R171, R3 ;  /* 0x00000003ab037221 */ /* 0x010fe20000010000 */
[----:B------:R-:W-:Y:S01]  /*1b1f0*/  FSEL R167, R167, -INF , !P2 ;  /* 0xff800000a7a77808 */ /* 0x000fe20005000000 */
[-C--:B------:R-:W-:Y:S01]  /*1b200*/  FMUL.FTZ R81, R81, R14.reuse ;  /* 0x0000000e51517220 */ /* 0x080fe20000410000 */
[----:B------:R-:W-:Y:S01]  /*1b210*/  ISETP.GT.AND P2, PT, R181, 0x31, P1 ;  /* 0x00000031b500780c */ /* 0x000fe20000f44270 */
[----:B------:R-:W-:Y:S01]  /*1b220*/  FMUL.FTZ R84, R84, R14 ;  /* 0x0000000e54547220 */ /* 0x000fe20000410000 */
[----:B------:R-:W-:Y:S01]  /*1b230*/  FMNMX.FTZ R154, R166, R154, !PT ;  /* 0x0000009aa69a7209 */ /* 0x000fe20007810000 */
[----:B------:R-:W4:Y:S01]  /*1b240*/  MUFU.EX2 R178, R178 ;  /* 0x000000b200b27308 */ /* 0x000f220000000800 */
[----:B------:R-:W-:Y:S01]  /*1b250*/  FSEL R169, R169, -INF , !P3 ;  /* 0xff800000a9a97808 */ /* 0x000fe20005800000 */
[----:B0-----:R-:W-:Y:S01]  /*1b260*/  FADD.FTZ R3, R173, R3 ;  /* 0x00000003ad037221 */ /* 0x001fe20000010000 */
[----:B------:R-:W-:Y:S01]  /*1b270*/  ISETP.GT.AND P3, PT, R181, 0x38, P1 ;  /* 0x00000038b500780c */ /* 0x000fe20000f64270 */
[-C--:B------:R-:W-:Y:S01]  /*1b280*/  FMUL.FTZ R85, R85, R14.reuse ;  /* 0x0000000e55557220 */ /* 0x080fe20000410000 */
[----:B------:R-:W-:Y:S01]  /*1b290*/  ISETP.LT.OR P2, PT, R180, 0x32, P2 ;  /* 0x00000032b400780c */ /* 0x000fe20001741670 */
[----:B------:R-:W-:Y:S01]  /*1b2a0*/  FMUL.FTZ R88, R88, R14 ;  /* 0x0000000e58587220 */ /* 0x000fe20000410000 */
[----:B------:R-:W-:Y:S01]  /*1b2b0*/  FMNMX.FTZ R154, R167, R154, !PT ;  /* 0x0000009aa79a7209 */ /* 0x000fe20007810000 */
[-C--:B------:R-:W-:Y:S01]  /*1b2c0*/  FMUL.FTZ R89, R89, R14.reuse ;  /* 0x0000000e59597220 */ /* 0x080fe20000410000 */
[----:B------:R-:W-:Y:S01]  /*1b2d0*/  ISETP.GT.AND P1, PT, R181, 0x39, P1 ;  /* 0x00000039b500780c */ /* 0x000fe20000f24270 */
[----:B---3--:R-:W-:Y:S01]  /*1b2e0*/  FADD.FTZ R3, R176, R3 ;  /* 0x00000003b0037221 */ /* 0x008fe20000010000 */
[----:B------:R-:W-:Y:S01]  /*1b2f0*/  ISETP.LT.OR P3, PT, R180, 0x39, P3 ;  /* 0x00000039b400780c */ /* 0x000fe20001f61670 */
[-C--:B------:R-:W-:Y:S01]  /*1b300*/  FMUL.FTZ R92, R92, R14.reuse ;  /* 0x0000000e5c5c7220 */ /* 0x080fe20000410000 */
[----:B------:R-:W-:Y:S01]  /*1b310*/  FSEL R172, R172, -INF , !P2 ;  /* 0xff800000acac7808 */ /* 0x000fe20005000000 */
[----:B------:R-:W-:Y:S01]  /*1b320*/  FMUL.FTZ R93, R93, R14 ;  /* 0x0000000e5d5d7220 */ /* 0x000fe20000410000 */
[----:B------:R-:W-:Y:S01]  /*1b330*/  FMNMX.FTZ R154, R169, R154, !PT ;  /* 0x0000009aa99a7209 */ /* 0x000fe20007810000 */
[-C--:B------:R-:W-:Y:S01]  /*1b340*/  FMUL.FTZ R96, R96, R14.reuse ;  /* 0x0000000e60607220 */ /* 0x080fe20000410000 */
[----:B------:R-:W-:Y:S01]  /*1b350*/  ISETP.LT.OR P1, PT, R180, 0x3a, P1 ;  /* 0x0000003ab400780c */ /* 0x000fe20000f21670 */
[----:B----4-:R-:W-:Y:S01]  /*1b360*/  FADD.FTZ R3, R178, R3 ;  /* 0x00000003b2037221 */ /* 0x010fe20000010000 */
[----:B------:R-:W-:Y:S01]  /*1b370*/  FSEL R174, R174, -INF , !P3 ;  /* 0xff800000aeae7808 */ /* 0x000fe20005800000 */
[----:B------:R-:W-:Y:S01]  /*1b380*/  FMUL.FTZ R97, R97, R14 ;  /* 0x0000000e61617220 */ /* 0x000fe20000410000 */
[----:B------:R-:W-:Y:S01]  /*1b390*/  FMNMX.FTZ R154, R172, R154, !PT ;  /* 0x0000009aac9a7209 */ /* 0x000fe20007810000 */
[-C--:B------:R-:W-:Y:S01]  /*1b3a0*/  FMUL.FTZ R100, R100, R14.reuse ;  /* 0x0000000e64647220 */ /* 0x080fe20000410000 */
[----:B------:R-:W-:Y:S01]  /*1b3b0*/  FSEL R175, R175, -INF , !P1 ;  /* 0xff800000afaf7808 */ /* 0x000fe20004800000 */
[----:B------:R-:W-:Y:S01]  /*1b3c0*/  FMUL.FTZ R101, R101, R14 ;  /* 0x0000000e65657220 */ /* 0x000fe20000410000 */
[----:B------:R-:W-:Y:S01]  /*1b3d0*/  FMNMX.FTZ R154, R174, R154, !PT ;  /* 0x0000009aae9a7209 */ /* 0x000fe20007810000 */
[----:B------:R-:W-:Y:S01]  /*1b3e0*/  FMUL.FTZ R104, R104, R14 ;  /* 0x0000000e68687220 */ /* 0x000fe20000410000 */
[----:B------:R-:W-:Y:S01]  /*1b3f0*/  F2FP.SATFINITE.E4M3.F32.PACK_AB_MERGE_C R162, R163, R162, RZ ;  /* 0x000000a2a3a2723e */ /* 0x000fe200048070ff */
[----:B------:R-:W-:Y:S01]  /*1b400*/  FMUL.FTZ R105, R105, R14 ;  /* 0x0000000e69697220 */ /* 0x000fe20000410000 */
[----:B------:R-:W-:Y:S01]  /*1b410*/  FMNMX.FTZ R154, R175, R154, !PT ;  /* 0x0000009aaf9a7209 */ /* 0x000fe20007810000 */
[-C--:B------:R-:W-:Y:S01]  /*1b420*/  FMUL.FTZ R108, R108, R14.reuse ;  /* 0x0000000e6c6c7220 */ /* 0x080fe20000410000 */
[-C--:B------:R-:W-:Y:S01]  /*1b430*/  FMUL.FTZ R109, R109, R14.reuse ;  /* 0x0000000e6d6d7220 */ /* 0x080fe20000410000 */
[-C--:B------:R-:W-:Y:S01]  /*1b440*/  FMUL.FTZ R112, R112, R14.reuse ;  /* 0x0000000e70707220 */ /* 0x080fe20000410000 */
[-C--:B------:R-:W-:Y:S01]  /*1b450*/  FMUL.FTZ R113, R113, R14.reuse ;  /* 0x0000000e71717220 */ /* 0x080fe20000410000 */
[----:B------:R-:W0:Y:S01]  /*1b460*/  SHFL.BFLY PT, R156, R154, 0x2, 0x1f ;  /* 0x0c401f009a9c7f89 */ /* 0x000e2200000e0000 */
        /* <DEDUP_REMOVED lines=19> */
[----:B------:R0:W3:Y:S01]  /*1b5a0*/  MUFU.EX2 R154, R7 ;  /* 0x00000007009a7308 */ /* 0x0000e20000000800 */
[----:B------:R-:W-:-:S04]  /*1b5b0*/  F2FP.SATFINITE.E4M3.F32.PACK_AB_MERGE_C R156, R171, R170, RZ ;  /* 0x000000aaab9c723e */ /* 0x000fc800048070ff */
[----:B------:R-:W-:Y:S01]  /*1b5c0*/  F2FP.SATFINITE.E4M3.F32.PACK_AB_MERGE_C R156, R168, R165, R156 ;  /* 0x000000a5a89c723e */ /* 0x000fe2000480709c */
[----:B0-----:R-:W0:Y:S01]  /*1b5d0*/  SHFL.BFLY PT, R7, R177, 0x1, 0x1f ;  /* 0x0c201f00b1077f89 */ /* 0x001e2200000e0000 */
[----:B---3--:R-:W-:-:S01]  /*1b5e0*/  FADD.FTZ R3, R154, R3 ;  /* 0x000000039a037221 */ /* 0x008fc20000010000 */
[----:B------:R-:W-:Y:S02]  /*1b5f0*/  F2FP.SATFINITE.E4M3.F32.PACK_AB_MERGE_C R158, R154, R178, RZ ;  /* 0x000000b29a9e723e */ /* 0x000fe400048070ff */
[----:B------:R-:W-:Y:S01]  /*1b600*/  F2FP.SATFINITE.E4M3.F32.PACK_AB_MERGE_C R154, R160, R157, R162 ;  /* 0x0000009da09a723e */ /* 0x000fe200048070a2 */
[----:B------:R-:W-:Y:S01]  /*1b610*/  IMAD.U32 R157, RZ, RZ, UR38 ;  /* 0x00000026ff9d7e24 */ /* 0x000fe2000f8e00ff */
[----:B------:R-:W-:Y:S02]  /*1b620*/  F2FP.SATFINITE.E4M3.F32.PACK_AB_MERGE_C R158, R176, R173, R158 ;  /* 0x000000adb09e723e */ /* 0x000fe4000480709e */
[----:B0-----:R-:W-:-:S04]  /*1b630*/  FMNMX.FTZ R7, R177, R7, !PT ;  /* 0x00000007b1077209 */ /* 0x001fc80007810000 */
[C---:B------:R-:W-:Y:S01]  /*1b640*/  FSETP.NEU.FTZ.AND P1, PT, R7.reuse, -INF , PT ;  /* 0xff8000000700780b */ /* 0x040fe20003f3d000 */
[----:B------:R-:W-:-:S03]  /*1b650*/  FFMA.FTZ R157, R7, R157, -8 ;  /* 0xc1000000079d7423 */ /* 0x000fc6000001009d */
[----:B------:R-:W-:Y:S02]  /*1b660*/  FSEL R160, R7, RZ, P1 ;  /* 0x000000ff07a07208 */ /* 0x000fe40000800000 */
[----:B------:R-:W-:-:S03]  /*1b670*/  FSEL R157, R157, RZ, P1 ;  /* 0x000000ff9d9d7208 */ /* 0x000fc60000800000 */
[----:B------:R-:W-:Y:S02]  /*1b680*/  FADD.FTZ R11, -R160, R11 ;  /* 0x0000000ba00b7221 */ /* 0x000fe40000010100 */
[----:B------:R-:W-:-:S01]  /*1b690*/  FFMA.FTZ R12, R12, UR38, -R157 ;  /* 0x000000260c0c7c23 */ /* 0x000fc2000801089d */
[--C-:B------:R-:W-:Y:S01]  /*1b6a0*/  FFMA.FTZ R13, R13, UR38, -R157.reuse ;  /* 0x000000260d0d7c23 */ /* 0x100fe2000801089d */
[----:B------:R-:W-:Y:S01]  /*1b6b0*/  FMUL.FTZ R11, R11, UR38 ;  /* 0x000000260b0b7c20 */ /* 0x000fe20008410000 */
[--C-:B------:R-:W-:Y:S01]  /*1b6c0*/  FFMA.FTZ R20, R20, UR38, -R157.reuse ;  /* 0x0000002614147c23 */ /* 0x100fe2000801089d */
[----:B------:R-:W-:-:S01]  /*1b6d0*/  FFMA.FTZ R21, R21, UR38, -R157 ;  /* 0x0000002615157c23 */ /* 0x000fc2000801089d */
[--C-:B------:R-:W-:Y:S01]  /*1b6e0*/  FFMA.FTZ R160, R153, UR38, -R157.reuse ;  /* 0x0000002699a07c23 */ /* 0x100fe2000801089d */
[----:B------:R-:W-:Y:S01]  /*1b6f0*/  MUFU.EX2 R12, R12 ;  /* 0x0000000c000c7308 */ /* 0x000fe20000000800 */
[----:B------:R-:W-:-:S01]  /*1b700*/  FFMA.FTZ R15, R15, UR38, -R157 ;  /* 0x000000260f0f7c23 */ /* 0x000fc2000801089d */
[--C-:B------:R-:W-:Y:S01]  /*1b710*/  FFMA.FTZ R155, R155, UR38, -R157.reuse ;  /* 0x000000269b9b7c23 */ /* 0x100fe2000801089d */
[----:B------:R-:W-:-:S01]  /*1b720*/  FFMA.FTZ R159, R159, UR38, -R157 ;  /* 0x000000269f9f7c23 */ /* 0x000fc2000801089d */
[--C-:B------:R-:W-:Y:S01]  /*1b730*/  FFMA.FTZ R161, R161, UR38, -R157.reuse ;  /* 0x00000026a1a17c23 */ /* 0x100fe2000801089d */
[----:B------:R-:W-:-:S01]  /*1b740*/  FFMA.FTZ R172, R172, UR38, -R157 ;  /* 0x00000026acac7c23 */ /* 0x000fc2000801089d */
[----:B------:R-:W-:-:S02]  /*1b750*/  FFMA.FTZ R174, R174, UR38, -R157 ;  /* 0x00000026aeae7c23 */ /* 0x000fc4000801089d */
        /* <DEDUP_REMOVED lines=29> */
[----:B------:R-:W-:-:S01]  /*1b930*/  FFMA.FTZ R0, R167, UR38, -R157 ;  /* 0x00000026a7007c23 */ /* 0x000fc2000801089d */
[----:B------:R-:W-:Y:S01]  /*1b940*/  FFMA.FTZ R20, R169, UR38, -R157 ;  /* 0x00000026a9147c23 */ /* 0x000fe2000801089d */
[----:B------:R-:W-:Y:S01]  /*1b950*/  F2FP.SATFINITE.E4M3.F32.PACK_AB_MERGE_C R153, R13, R12, R153 ;  /* 0x0000000c0d99723e */ /* 0x000fe20004807099 */
[--C-:B------:R-:W-:Y:S01]  /*1b960*/  FFMA.FTZ R12, R164, UR38, -R157.reuse ;  /* 0x00000026a40c7c23 */ /* 0x100fe2000801089d */
[----:B------:R-:W-:-:S01]  /*1b970*/  FFMA.FTZ R13, R166, UR38, -R157 ;  /* 0x00000026a60d7c23 */ /* 0x000fc2000801089d */
[----:B------:R-:W0:Y:S01]  /*1b980*/  MUFU.EX2 R155, R155 ;  /* 0x0000009b009b7308 */ /* 0x000e220000000800 */
[----:B---3--:R-:W-:-:S01]  /*1b990*/  FADD.FTZ R21, R160, R21 ;  /* 0x00000015a0157221 */ /* 0x008fc20000010000 */
[----:B------:R-:W-:Y:S01]  /*1b9a0*/  FFMA.FTZ R157, R175, UR38, -R157 ;  /* 0x00000026af9d7c23 */ /* 0x000fe2000801089d */
        /* <DEDUP_REMOVED lines=55> */
[----:B------:R-:W-:Y:S01]  /*1bd20*/  F2FP.SATFINITE.E4M3.F32.PACK_AB_MERGE_C R13, R0, R13, RZ ;  /* 0x0000000d000d723e */ /* 0x000fe200048070ff */
        /* <DEDUP_REMOVED lines=8> */
[----:B------:R-:W-:-:S05]  /*1bdb0*/  FMUL.FTZ R151, R151, R11 ;  /* 0x0000000b97977220 */ /* 0x000fca0000410000 */
[----:B------:R-:W0:Y:S01]  /*1bdc0*/  MUFU.EX2 R157, R157 ;  /* 0x0000009d009d7308 */ /* 0x000e220000000800 */
[----:B---3--:R-:W-:-:S04]  /*1bdd0*/  FADD.FTZ R162, R21, R162 ;  /* 0x000000a215a27221 */ /* 0x008fc80000010000 */
[----:B----4-:R-:W-:Y:S01]  /*1bde0*/  FADD.FTZ R162, R174, R162 ;  /* 0x000000a2aea27221 */ /* 0x010fe20000010000 */
[----:B0-----:R-:W-:-:S03]  /*1bdf0*/  F2FP.SATFINITE.E4M3.F32.PACK_AB_MERGE_C R159, R157, R174, RZ ;  /* 0x000000ae9d9f723e */ /* 0x001fc600048070ff */
[----:B------:R-:W-:Y:S01]  /*1be00*/  FADD.FTZ R0, R157, R162 ;  /* 0x000000a29d007221 */ /* 0x000fe20000010000 */
[----:B------:R-:W-:Y:S02]  /*1be10*/  F2FP.SATFINITE.E4M3.F32.PACK_AB_MERGE_C R157, R12, R161, R13 ;  /* 0x000000a10c9d723e */ /* 0x000fe4000480700d */
[----:B------:R-:W-:Y:S01]  /*1be20*/  F2FP.SATFINITE.E4M3.F32.PACK_AB_MERGE_C R159, R21, R20, R159 ;  /* 0x00000014159f723e */ /* 0x000fe2000480709f */
[----:B------:R-:W-:Y:S06]  /*1be30*/  @!P0 BRA `(.L_x_1985) ;  /* 0x0000000000048947 */ /* 0x000fec0003800000 */
[----:B------:R-:W-:Y:S01]  /*1be40*/  BPT.TRAP 0x1 ;  /* 0x000000040000795c */ /* 0x000fe20000300000 */
.L_x_1985:
[----:B------:R0:W3:Y:S01]  /*1be50*/  SYNCS.PHASECHK.TRANS64.TRYWAIT P1, [R10+URZ+0x28450], R8 ;  /* 0x028450080a0075a7 */ /* 0x0000e2000802017f */
[----:B------:R-:W-:Y:S05]  /*1be60*/  @!P0 BRA `(.L_x_1986) ;  /* 0x0000000000048947 */ /* 0x000fea0003800000 */
[----:B------:R-:W-:Y:S01]  /*1be70*/  BPT.TRAP 0x1 ;  /* 0x000000040000795c */ /* 0x000fe20000300000 */
.L_x_1986:
[----:B------:R-:W-:Y:S04]  /*1be80*/  BSSY B0, `(.L_x_1987) ;  /* 0x0000004000007945 */ /* 0x000fe80003800000 */
[----:B---3--:R-:W-:Y:S05]  /*1be90*/  @P1 BRA `(.L_x_1988) ;  /* 0x0000000000081947 */ /* 0x008fea0003800000 */
[----:B------:R-:W3:Y:S02]  /*1bea0*/  SYNCS.PHASECHK.TRANS64.TRYWAIT P1, [R10+URZ+0x28450], R8 ;  /* 0x028450080a0075a7 */ /* 0x000ee4000802017f */
[----:B---3--:R-:W-:Y:S05]  /*1beb0*/  @!P1 BRA `(.L_x_1989) ;  /* 0x00000120000c9947 */ /* 0x008fea0003800000 */
.L_x_1988:
[----:B------:R-:W-:Y:S05]  /*1bec0*/  BSYNC B0 ;  /* 0x0000000000007941 */ /* 0x000fea0003800000 */
.L_x_1987:
[----:B------:R-:W4:Y:S01]  /*1bed0*/  S2R R11, SR_TID.X ;  /* 0x00000000000b7919 */ /* 0x000f220000002100 */
[----:B01-3--:R-:W-:Y:S01]  /*1bee0*/  LEA R8, R9, UR43, 0xa ;  /* 0x0000002b09087c11 */ /* 0x00bfe2000f8e50ff */
[----:B------:R-:W-:Y:S01]  /*1bef0*/  IMAD.MOV.U32 R9, RZ, RZ, -0x7fffffe0 ;  /* 0x80000020ff097424 */ /* 0x000fe200078e00ff */
[----:B------:R-:W-:Y:S05]  /*1bf00*/  WARPSYNC.ALL ;  /* 0x0000000000007948 */ /* 0x000fea0003800000 */
[----:B------:R-:W-:Y:S02]  /*1bf10*/  R2UR UR7, R9 ;  /* 0x00000000090772ca */ /* 0x000fe400000e0000 */
[C---:B------:R-:W-:Y:S01]  /*1bf20*/  R2UR UR6, R8.reuse ;  /* 0x00000000080672ca */ /* 0x040fe200000e0000 */
[----:B------:R-:W-:Y:S01]  /*1bf30*/  VIADD R8, R8, 0x2 ;  /* 0x0000000208087836 */ /* 0x000fe20000000000 */
        /* <DEDUP_REMOVED lines=15> */
.L_x_1990:
[C---:B------:R-:W-:Y:S01]  /*1c030*/  ISETP.GT.AND P1, PT, R5.reuse, R204, PT ;  /* 0x000000cc0500720c */ /* 0x040fe20003f24270 */
[----:B------:R-:W-:Y:S02]  /*1c040*/  VIADD R10, R10, 0x28460 ;  /* 0x000284600a0a7836 */ /* 0x000fe40000000000 */
[----:B------:R-:W-:Y:S02]  /*1c050*/  IMAD.U32 R8, RZ, RZ, UR39 ;  /* 0x00000027ff087e24 */ /* 0x000fe4000f8e00ff */
[----:B------:R-:W-:Y:S02]  /*1c060*/  VIADD R5, R5, 0xffffffff ;  /* 0xffffffff05057836 */ /* 0x000fe40000000000 */
[----:B------:R-:W-:Y:S01]  /*1c070*/  IMAD.MOV.U32 R11, RZ, RZ, R7 ;  /* 0x000000ffff0b7224 */ /* 0x000fe200078e0007 */
[----:B------:R-:W-:Y:S01]  /*1c080*/  PRMT R8, R8, 0x654, R10 ;  /* 0x0000065408087816 */ /* 0x000fe2000000000a */
[----:B------:R-:W-:-:S03]  /*1c090*/  IMAD.MOV.U32 R205, RZ, RZ, R6 ;  /* 0x000000ffffcd7224 */ /* 0x000fc600078e0006 */
[----:B------:R0:W-:Y:S01]  /*1c0a0*/  SYNCS.ARRIVE.TRANS64.RED.A1T0 RZ, [R8+URZ], RZ ;  /* 0x000000ff08ff79a7 */ /* 0x0001e2000810043f */
[----:B------:R-:W-:Y:S05]  /*1c0b0*/  @P1 BRA `(.L_x_1991) ;  /* 0xffffffd400b41947 */ /* 0x000fea000383ffff */
.L_x_1971:
[----:B------:R-:W-:Y:S05]  /*1c0c0*/  WARPSYNC.ALL ;  /* 0x0000000000007948 */ /* 0x000fea0003800000 */
[----:B------:R-:W1:Y:S01]  /*1c0d0*/  SHFL.BFLY PT, R2, R3, 0x2, 0x1f ;  /* 0x0c401f0003027f89 */ /* 0x000e6200000e0000 */
[----:B0-----:R-:W-:Y:S01]  /*1c0e0*/  IMAD.MOV.U32 R8, RZ, RZ, RZ ;  /* 0x000000ffff087224 */ /* 0x001fe200078e00ff */
[----:B------:R-:W-:Y:S01]  /*1c0f0*/  ULDC.64 UR4, c[0x0][0x9a0] ;  /* 0x0002680000047ab9 */ /* 0x000fe20000000a00 */
[----:B------:R-:W-:Y:S01]  /*1c100*/  MOV R163, 0xff800000 ;  /* 0xff80000000a37802 */ /* 0x000fe20000000f00 */
[----:B-1----:R-:W-:-:S05]  /*1c110*/  FADD.FTZ R2, R2, R3 ;  /* 0x0000000302027221 */ /* 0x002fca0000010000 */
[----:B------:R-:W0:Y:S02]  /*1c120*/  SHFL.BFLY PT, R3, R2, 0x1, 0x1f ;  /* 0x0c201f0002037f89 */ /* 0x000e2400000e0000 */
[----:B0-----:R-:W-:-:S04]  /*1c130*/  FADD.FTZ R3, R2, R3 ;  /* 0x0000000302037221 */ /* 0x001fc80000010000 */
[----:B------:R-:W-:Y:S01]  /*1c140*/  FMUL.FTZ R2, R3, 0.00390625 ;  /* 0x3b80000003027820 */ /* 0x000fe20000410000 */
[----:B------:R2:W-:Y:S08]  /*1c150*/  BAR.ARV R4, 0x100 ;  /* 0x000400040000751d */ /* 0x0005f00000002000 */
[----:B------:R-:W-:Y:S06]  /*1c160*/  BAR.ARV 0x8, 0x180 ;  /* 0x0206000000007b1d */ /* 0x000fec0000002000 */
[----:B------:R-:W-:-:S02]  /*1c170*/  FSETP.NE.FTZ.AND P1, PT, R2, RZ, PT ;  /* 0x000000ff0200720b */ /* 0x000fc40003f35000 */
[----:B------:R-:W-:-:S11]  /*1c180*/  FSETP.NE.FTZ.AND P0, PT, R3, RZ, PT ;  /* 0x000000ff0300720b */ /* 0x000fd60003f15000 */
[----:B------:R-:W0:Y:S08]  /*1c190*/  @P1 MUFU.LG2 R2, R2 ;  /* 0x0000000200021308 */ /* 0x000e300000000c00 */
[----:B------:R1:W-:Y:S01]  /*1c1a0*/  @P0 MUFU.RCP R8, R3 ;  /* 0x0000000300080308 */ /* 0x0003e20000001000 */
[----:B------:R-:W-:-:S04]  /*1c1b0*/  ISETP.NE.U32.AND P0, PT, RZ, UR4, PT ;  /* 0x00000004ff007c0c */ /* 0x000fc8000bf05070 */
[----:B------:R-:W-:Y:S01]  /*1c1c0*/  ISETP.NE.AND.EX P0, PT, RZ, UR5, PT, P0 ;  /* 0x00000005ff007c0c */ /* 0x000fe2000bf05300 */
[----:B-1----:R-:W-:Y:S02]  /*1c1d0*/  IMAD.U32 R3, RZ, RZ, UR38 ;  /* 0x00000026ff037e24 */ /* 0x002fe4000f8e00ff */
[----:B0-----:R-:W-:Y:S02]  /*1c1e0*/  @P1 FMUL.FTZ R2, R2, 0.69314718246459960938 ;  /* 0x3f31721802021820 */ /* 0x001fe40000410000 */
[----:B------:R-:W-:-:S04]  /*1c1f0*/  @P1 FMUL.FTZ R3, R3, 0.69314718246459960938 ;  /* 0x3f31721803031820 */ /* 0x000fc80000410000 */
[----:B------:R-:W-:-:S04]  /*1c200*/  @P1 FFMA.FTZ R163, R3, R6, R2 ;  /* 0x0000000603a31223 */ /* 0x000fc80000010002 */
[----:B--23--:R-:W-:Y:S01]  /*1c210*/  @P0 SHF.R.S32.HI R4, RZ, 0x1f, R207 ;  /* 0x0000001fff040819 */ /* 0x00cfe200000114cf */
[----:B------:R-:W0:Y:S04]  /*1c220*/  @P0 LDC.64 R2, c[0x0][0x9c8] ;  /* 0x00027200ff020b82 */ /* 0x000e280000000a00 */
[----:B0-----:R-:W-:-:S04]  /*1c230*/  @P0 IMAD R4, R4, R2, RZ ;  /* 0x0000000204040224 */ /* 0x001fc800078e02ff */
[C---:B------:R-:W-:Y:S02]  /*1c240*/  @P0 IMAD R4, R207.reuse, R3, R4 ;  /* 0x00000003cf040224 */ /* 0x040fe400078e0204 */
[----:B------:R-:W-:-:S04]  /*1c250*/  @P0 IMAD.WIDE.U32 R2, R207, R2, RZ ;  /* 0x00000002cf020225 */ /* 0x000fc800078e00ff */
[----:B------:R-:W-:Y:S02]  /*1c260*/  @P0 IMAD.IADD R5, R3, 0x1, R4 ;  /* 0x0000000103050824 */ /* 0x000fe400078e0204 */
[----:B------:R-:W-:Y:S02]  /*1c270*/  @P0 IMAD.MOV.U32 R4, RZ, RZ, R2 ;  /* 0x000000ffff040224 */ /* 0x000fe400078e0002 */
[----:B------:R-:W0:Y:S02]  /*1c280*/  @P0 LDC.64 R2, c[0x0][0x9d0] ;  /* 0x00027400ff020b82 */ /* 0x000e240000000a00 */
[----:B0-----:R-:W-:-:S04]  /*1c290*/  @P0 IMAD.WIDE.U32 R4, R188, R2, R4 ;  /* 0x00000002bc040225 */ /* 0x001fc800078e0004 */
[----:B------:R-:W-:Y:S01]  /*1c2a0*/  @P0 IMAD R3, R188, R3, R5 ;  /* 0x00000003bc030224 */ /* 0x000fe200078e0205 */
[----:B------:R-:W-:-:S04]  /*1c2b0*/  @P0 LEA R2, P1, R4, UR4, 0x2 ;  /* 0x0000000404020c11 */ /* 0x000fc8000f8210ff */
[----:B------:R-:W-:Y:S01]  /*1c2c0*/  @P0 LEA.HI.X R3, R4, UR5, R3, 0x2, P1 ;  /* 0x0000000504030c11 */ /* 0x000fe200088f1403 */
[----:B------:R-:W-:-:S06]  /*1c2d0*/  IMAD.MOV.U32 R4, RZ, RZ, 0x3f800000 ;  /* 0x3f800000ff047424 */ /* 0x000fcc00078e00ff */
[----:B------:R0:W2:Y:S01]  /*1c2e0*/  @P0 LDG.E R4, desc[UR36][R2.64] ;  /* 0x0000002402040981 */ /* 0x0000a2000c1e1900 */
[----:B------:R-:W-:Y:S02]  /*1c2f0*/  VIADD R23, R23, 0x1 ;  /* 0x0000000117177836 */ /* 0x000fe40000000000 */
[----:B------:R-:W-:Y:S02]  /*1c300*/  IMAD.MOV.U32 R162, RZ, RZ, -0x800000 ;  /* 0xff800000ffa27424 */ /* 0x000fe400078e00ff */
[----:B------:R-:W-:Y:S01]  /*1c310*/  VIADD R217, R217, 0x1 ;  /* 0x00000001d9d97836 */ /* 0x000fe20000000000 */
[----:B0-----:R-:W0:Y:S01]  /*1c320*/  SHFL.BFLY PT, R2, R0, 0x2, 0x1f ;  /* 0x0c401f0000027f89 */ /* 0x001e2200000e0000 */
[----:B------:R-:W-:Y:S02]  /*1c330*/  IMAD.MOV.U32 R3, RZ, RZ, RZ ;  /* 0x000000ffff037224 */ /* 0x000fe400078e00ff */
[----:B0-----:R-:W-:-:S05]  /*1c340*/  FADD.FTZ R0, R2, R0 ;  /* 0x0000000002007221 */ /* 0x001fca0000010000 */
[----:B------:R-:W0:Y:S02]  /*1c350*/  SHFL.BFLY PT, R2, R0, 0x1, 0x1f ;  /* 0x0c201f0000027f89 */ /* 0x000e2400000e0000 */
[----:B0-----:R-:W-:-:S04]  /*1c360*/  FADD.FTZ R0, R0, R2 ;  /* 0x0000000200007221 */ /* 0x001fc80000010000 */
[C---:B------:R-:W-:Y:S01]  /*1c370*/  FMUL.FTZ R2, R0.reuse, 0.00390625 ;  /* 0x3b80000000027820 */ /* 0x040fe20000410000 */
[----:B------:R-:W-:-:S04]  /*1c380*/  FSETP.NE.FTZ.AND P0, PT, R0, RZ, PT ;  /* 0x000000ff0000720b */ /* 0x000fc80003f15000 */
[----:B------:R-:W-:-:S09]  /*1c390*/  FSETP.NE.FTZ.AND P1, PT, R2, RZ, PT ;  /* 0x000000ff0200720b */ /* 0x000fd20003f35000 */
[----:B------:R-:W-:Y:S01]  /*1c3a0*/  @P0 MUFU.RCP R3, R0 ;  /* 0x0000000000030308 */ /* 0x000fe20000001000 */
[----:B------:R-:W-:-:S07]  /*1c3b0*/  PLOP3.LUT P0, PT, PT, PT, PT, 0x8, 0x0 ;  /* 0x000000000000781c */ /* 0x000fce0003f0e170 */
[----:B------:R-:W0:Y:S02]  /*1c3c0*/  @P1 MUFU.LG2 R0, R2 ;  /* 0x0000000200001308 */ /* 0x000e240000000c00 */
[----:B0-----:R-:W-:Y:S01]  /*1c3d0*/  @P1 FMUL.FTZ R0, R0, 0.69314718246459960938 ;  /* 0x3f31721800001820 */ /* 0x001fe20000410000 */
[-C--:B--2---:R-:W-:Y:S01]  /*1c3e0*/  FMUL.FTZ R2, R8, R4.reuse ;  /* 0x0000000408027220 */ /* 0x084fe20000410000 */
[----:B------:R-:W-:Y:S01]  /*1c3f0*/  FMUL.FTZ R3, R3, R4 ;  /* 0x0000000403037220 */ /* 0x000fe20000410000 */
[----:B------:R-:W-:Y:S02]  /*1c400*/  IMAD.U32 R4, RZ, RZ, UR38 ;  /* 0x00000026ff047e24 */ /* 0x000fe4000f8e00ff */
[-C--:B------:R-:W-:Y:S01]  /*1c410*/  FMUL.FTZ R5, R24, R2.reuse ;  /* 0x0000000218057220 */ /* 0x080fe20000410000 */
[-C--:B------:R-:W-:Y:S01]  /*1c420*/  FMUL.FTZ R29, R29, R2.reuse ;  /* 0x000000021d1d7220 */ /* 0x080fe20000410000 */
[----:B------:R-:W-:Y:S01]  /*1c430*/  @P1 FMUL.FTZ R4, R4, 0.69314718246459960938 ;  /* 0x3f31721804041820 */ /* 0x000fe20000410000 */
[-C--:B------:R-:W-:Y:S01]  /*1c440*/  FMUL.FTZ R32, R32, R2.reuse ;  /* 0x0000000220207220 */ /* 0x080fe20000410000 */
[-C--:B------:R-:W-:Y:S01]  /*1c450*/  FMUL.FTZ R37, R37, R2.reuse ;  /* 0x0000000225257220 */ /* 0x080fe20000410000 */
[-C--:B------:R-:W-:Y:S01]  /*1c460*/  FMUL.FTZ R40, R40, R2.reuse ;  /* 0x0000000228287220 */ /* 0x080fe20000410000 */
[----:B------:R-:W-:Y:S01]  /*1c470*/  @P1 FFMA.FTZ R162, R4, R7, R0 ;  /* 0x0000000704a21223 */ /* 0x000fe20000010000 */
[----:B------:R-:W-:Y:S01]  /*1c480*/  ISETP.NE.AND P1, PT, R23, 0x2, PT ;  /* 0x000000021700780c */ /* 0x000fe20003f25270 */
        /* <DEDUP_REMOVED lines=124> */
[----:B------:R-:W-:-:S02]  /*1cc50*/  LOP3.LUT R186, R186, R2, RZ, 0x3c, !PT ;  /* 0x00000002baba7212 */ /* 0x000fc400078e3cff */
[----:B------:R-:W-:-:S07]  /*1cc60*/  SEL R23, R23, RZ, P1 ;  /* 0x000000ff17177207 */ /* 0x000fce0000800000 */
.L_x_1856:
[----:B------:R-:W-:Y:S05]  /*1cc70*/  WARPSYNC.ALL ;  /* 0x0000000000007948 */ /* 0x000fea0003800000 */
[----:B------:R-:W0:Y:S08]  /*1cc80*/  S2UR UR39, SR_CgaCtaId ;  /* 0x00000000002779c3 */ /* 0x000e300000008800 */
[----:B------:R-:W-:Y:S01]  /*1cc90*/  BAR.SYNC.DEFER_BLOCKING 0x5, 0x180 ;  /* 0x0146000000007b1d */ /* 0x000fe20000010000 */
[----:B------:R-:W-:-:S05]  /*1cca0*/  ISETP.NE.AND P1, PT, R215, RZ, PT ;  /* 0x000000ffd700720c */ /* 0x000fca0003f25270 */
[----:B------:R-:W-:Y:S01]  /*1ccb0*/  UMOV UR4, 0x400 ;  /* 0x0000040000047882 */ /* 0x000fe20000000000 */
[----:B------:R-:W-:Y:S07]  /*1ccc0*/  BSSY B0, `(.L_x_1992) ;  /* 0x00006f0000007945 */ /* 0x000fee0003800000 */
[----:B------:R-:W1:Y:S01]  /*1ccd0*/  @!P1 LDC R215, c[0x0][0xad4] ;  /* 0x0002b500ffd79b82 */ /* 0x000e620000000800 */
[----:B0-----:R-:W-:-:S06]  /*1cce0*/  ULEA UR4, UR39, UR4, 0x18 ;  /* 0x0000000427047291 */ /* 0x001fcc000f8ec03f */
[----:B------:R-:W-:-:S05]  /*1ccf0*/  IMAD.U32 R22, RZ, RZ, UR4 ;  /* 0x00000004ff167e24 */ /* 0x000fca000f8e00ff */
[----:B------:R0:W2:Y:S01]  /*1cd00*/  LDS.128 R204, [R22+0x284d0] ;  /* 0x0284d00016cc7984 */ /* 0x0000a20000000c00 */
[----:B------:R-:W-:Y:S06]  /*1cd10*/  BAR.ARV 0x4, 0x180 ;  /* 0x0106000000007b1d */ /* 0x000fec0000002000 */
[----:B------:R-:W-:Y:S05]  /*1cd20*/  @P0 BRA `(.L_x_1993) ;  /* 0x0000006000180947 */ /* 0x000fea0003800000 */
[----:B------:R-:W3:Y:S01]  /*1cd30*/  LDL R3, [R1+0x8c] ;  /* 0x00008c0001037983 */ /* 0x000ee20000100800 */
[----:B------:R-:W-:Y:S01]  /*1cd40*/  ULDC.64 UR4, c[0x4][0x128] ;  /* 0x01004a0000047ab9 */ /* 0x000fe20000000a00 */
[----:B------:R-:W4:Y:S01]  /*1cd50*/  S2R R2, SR_SWINHI ;  /* 0x0000000000027919 */ /* 0x000f220000002f00 */
[----:B------:R-:W-:Y:S02]  /*1cd60*/  MOV R24, R22 ;  /* 0x0000001600187202 */ /* 0x000fe40000000f00 */
[----:B----4-:R-:W-:-:S03]  /*1cd70*/  MOV R25, R2 ;  /* 0x0000000200197202 */ /* 0x010fc60000000f00 */
[----:B---3--:R-:W-:-:S03]  /*1cd80*/  IMAD.WIDE R2, R3, 0x2, R24 ;  /* 0x0000000203027825 */ /* 0x008fc600078e0218 */
[C---:B------:R-:W-:Y:S02]  /*1cd90*/  IADD3 R34, P5, R2.reuse, 0xc000, RZ ;  /* 0x0000c00002227810 */ /* 0x040fe40007fbe0ff */
[----:B-----5:R-:W-:Y:S02]  /*1cda0*/  IADD3 R38, P1, R2, 0xc060, RZ ;  /* 0x0000c06002267810 */ /* 0x020fe40007f3e0ff */
        /* <DEDUP_REMOVED lines=12> */
[----:B------:R-:W-:Y:S01]  /*1ce70*/  LOP3.LUT R38, R4, R38, RZ, 0x3c, !PT ;  /* 0x0000002604267212 */ /* 0x000fe200078e3cff */
[--C-:B------:R-:W-:Y:S01]  /*1ce80*/  IMAD.X R13, RZ, RZ, R3.reuse, P5 ;  /* 0x000000ffff0d7224 */ /* 0x100fe200028e0603 */
        /* <DEDUP_REMOVED lines=27> */
[----:B---3--:R-:W-:Y:S02]  /*1d040*/  LOP3.LUT R4, R38, 0x380, RZ, 0xc0, !PT ;  /* 0x0000038026047812 */ /* 0x008fe400078ec0ff */
        /* <DEDUP_REMOVED lines=12> */
[--C-:B---3--:R-:W-:Y:S01]  /*1d110*/  IMAD.X R7, RZ, RZ, R3.reuse, P1 ;  /* 0x000000ffff077224 */ /* 0x108fe200008e0603 */
[----:B------:R-:W-:Y:S01]  /*1d120*/  SHF.R.U64 R9, R9, 0x3, RZ ;  /* 0x0000000309097819 */ /* 0x000fe200000012ff */
[----:B------:R-:W-:Y:S01]  /*1d130*/  IMAD.X R31, RZ, RZ, R3, P2 ;  /* 0x000000ffff1f7224 */ /* 0x000fe200010e0603 */
[----:B------:R-:W-:Y:S02]  /*1d140*/  LOP3.LUT R11, R10, 0x380, RZ, 0xc0, !PT ;  /* 0x000003800a0b7812 */ /* 0x000fe400078ec0ff */
[----:B------:R-:W-:Y:S02]  /*1d150*/  LOP3.LUT R8, R9, R8, RZ, 0x3c, !PT ;  /* 0x0000000809087212 */ /* 0x000fe400078e3cff */
[----:B----4-:R-:W-:Y:S02]  /*1d160*/  LOP3.LUT R4, R30, 0x380, RZ, 0xc0, !PT ;  /* 0x000003801e047812 */ /* 0x010fe400078ec0ff */
        /* <DEDUP_REMOVED lines=8> */
[----:B------:R-:W4:Y:S01]  /*1d1f0*/  S2R R26, SR_TID.X ;  /* 0x00000000001a7919 */ /* 0x000f220000002100 */
[----:B------:R-:W-:-:S02]  /*1d200*/  MOV R6, R6 ;  /* 0x0000000600067202 */ /* 0x000fc40000000f00 */
[----:B------:R-:W-:Y:S01]  /*1d210*/  LOP3.LUT R10, R11, R10, RZ, 0x3c, !PT ;  /* 0x0000000a0b0a7212 */ /* 0x000fe200078e3cff */
[----:B------:R0:W-:Y:S01]  /*1d220*/  STL [R1+0x5c], R4 ;  /* 0x00005c0401007387 */ /* 0x0001e20000100800 */
[--C-:B---3--:R-:W-:Y:S02]  /*1d230*/  IMAD.X R9, RZ, RZ, R3.reuse, P0 ;  /* 0x000000ffff097224 */ /* 0x108fe400000e0603 */
[----:B------:R-:W-:Y:S01]  /*1d240*/  IMAD.X R11, RZ, RZ, R3, P3 ;  /* 0x000000ffff0b7224 */ /* 0x000fe200018e0603 */
[----:B------:R3:W-:Y:S01]  /*1d250*/  STL [R1+0x58], R6 ;  /* 0x0000580601007387 */ /* 0x0007e20000100800 */
[----:B0-----:R-:W-:-:S04]  /*1d260*/  LOP3.LUT R4, R14, 0x380, RZ, 0xc0, !PT ;  /* 0x000003800e047812 */ /* 0x001fc800078ec0ff */
[----:B------:R-:W-:Y:S02]  /*1d270*/  SHF.R.U64 R4, R4, 0x3, RZ ;  /* 0x0000000304047819 */ /* 0x000fe400000012ff */
[----:B---3--:R-:W-:Y:S02]  /*1d280*/  MOV R6, R10 ;  /* 0x0000000a00067202 */ /* 0x008fe40000000f00 */
[----:B------:R-:W-:Y:S02]  /*1d290*/  LOP3.LUT R14, R4, R14, RZ, 0x3c, !PT ;  /* 0x0000000e040e7212 */ /* 0x000fe400078e3cff */
[----:B------:R-:W-:Y:S02]  /*1d2a0*/  MOV R4, R8 ;  /* 0x0000000800047202 */ /* 0x000fe40000000f00 */
[----:B------:R-:W-:-:S03]  /*1d2b0*/  MOV R7, R14 ;  /* 0x0000000e00077202 */ /* 0x000fc60000000f00 */
[----:B------:R0:W-:Y:S04]  /*1d2c0*/  STL [R1+0x54], R4 ;  /* 0x0000540401007387 */ /* 0x0001e80000100800 */
[----:B------:R3:W-:Y:S01]  /*1d2d0*/  STL [R1+0x50], R6 ;  /* 0x0000500601007387 */ /* 0x0007e20000100800 */
[----:B0-----:R-:W-:Y:S02]  /*1d2e0*/  MOV R4, R12 ;  /* 0x0000000c00047202 */ /* 0x001fe40000000f00 */
[----:B---3--:R-:W-:-:S03]  /*1d2f0*/  MOV R6, R38 ;  /* 0x0000002600067202 */ /* 0x008fc60000000f00 */
[----:B------:R0:W-:Y:S04]  /*1d300*/  STL [R1+0x4c], R4 ;  /* 0x00004c0401007387 */ /* 0x0001e80000100800 */
[----:B------:R3:W-:Y:S01]  /*1d310*/  STL [R1+0x48], R6 ;  /* 0x0000480601007387 */ /* 0x0007e20000100800 */
[----:B0-----:R-:W-:Y:S02]  /*1d320*/  MOV R4, R30 ;  /* 0x0000001e00047202 */ /* 0x001fe40000000f00 */
[----:B---3--:R-:W-:-:S03]  /*1d330*/  IADD3 R6, P0, R2, 0x40, RZ ;  /* 0x0000004002067810 */ /* 0x008fc60007f1e0ff */
[----:B------:R0:W-:Y:S04]  /*1d340*/  STL [R1+0x44], R4 ;  /* 0x0000440401007387 */ /* 0x0001e80000100800 */
[----:B------:R3:W-:Y:S01]  /*1d350*/  STL [R1+0x40], R7 ;  /* 0x0000400701007387 */ /* 0x0007e20000100800 */
[----:B0-----:R-:W-:-:S04]  /*1d360*/  LOP3.LUT R4, R6, 0x380, RZ, 0xc0, !PT ;  /* 0x0000038006047812 */ /* 0x001fc800078ec0ff */
[----:B------:R-:W-:Y:S01]  /*1d370*/  SHF.R.U64 R4, R4, 0x3, RZ ;  /* 0x0000000304047819 */ /* 0x000fe200000012ff */
[----:B---3--:R-:W-:-:S03]  /*1d380*/  IMAD.X R7, RZ, RZ, R3, P0 ;  /* 0x000000ffff077224 */ /* 0x008fc600000e0603 */
[----:B------:R-:W-:-:S04]  /*1d390*/  LOP3.LUT R6, R4, R6, RZ, 0x3c, !PT ;  /* 0x0000000604067212 */ /* 0x000fc800078e3cff */
[----:B------:R-:W-:Y:S02]  /*1d3a0*/  MOV R7, R6 ;  /* 0x0000000600077202 */ /* 0x000fe40000000f00 */
[----:B------:R-:W-:-:S03]  /*1d3b0*/  IADD3 R6, P0, R2, 0x20, RZ ;  /* 0x0000002002067810 */ /* 0x000fc60007f1e0ff */
[----:B------:R0:W-:Y:S01]  /*1d3c0*/  STL [R1+0x3c], R7 ;  /* 0x00003c0701007387 */ /* 0x0001e20000100800 */
[----:B------:R-:W-:-:S04]  /*1d3d0*/  LOP3.LUT R4, R6, 0x380, RZ, 0xc0, !PT ;  /* 0x0000038006047812 */ /* 0x000fc800078ec0ff */
[----:B------:R-:W-:-:S04]  /*1d3e0*/  SHF.R.U64 R4, R4, 0x3, RZ ;  /* 0x0000000304047819 */ /* 0x000fc800000012ff */
[----:B------:R-:W-:Y:S01]  /*1d3f0*/  LOP3.LUT R6, R4, R6, RZ, 0x3c, !PT ;  /* 0x0000000604067212 */ /* 0x000fe200078e3cff */
[----:B0-----:R-:W-:Y:S01]  /*1d400*/  IMAD.X R7, RZ, RZ, R3, P0 ;  /* 0x000000ffff077224 */ /* 0x001fe200000e0603 */
[----:B------:R-:W-:-:S04]  /*1d410*/  LOP3.LUT R4, R2, 0x380, RZ, 0xc0, !PT ;  /* 0x0000038002047812 */ /* 0x000fc800078ec0ff */
[----:B------:R-:W-:Y:S02]  /*1d420*/  SHF.R.U64 R4, R4, 0x3, RZ ;  /* 0x0000000304047819 */ /* 0x000fe400000012ff */
[----:B------:R-:W-:Y:S02]  /*1d430*/  MOV R6, R6 ;  /* 0x0000000600067202 */ /* 0x000fe40000000f00 */
[----:B------:R-:W-:-:S03]  /*1d440*/  LOP3.LUT R2, R4, R2, RZ, 0x3c, !PT ;  /* 0x0000000204027212 */ /* 0x000fc600078e3cff */
[----:B------:R0:W-:Y:S01]  /*1d450*/  STL [R1+0x38], R6 ;  /* 0x0000380601007387 */ /* 0x0001e20000100800 */
[----:B------:R-:W-:Y:S02]  /*1d460*/  MOV R3, R2 ;  /* 0x0000000200037202 */ /* 0x000fe40000000f00 */
[----:B----4-:R-:W-:-:S03]  /*1d470*/  LOP3.LUT P0, R2, R26, 0x3, RZ, 0xc0, !PT ;  /* 0x000000031a027812 */ /* 0x010fc6000780c0ff */
[----:B------:R3:W-:Y:S01]  /*1d480*/  STL [R1+0x34], R3 ;  /* 0x0000340301007387 */ /* 0x0007e20000100800 */
[----:B------:R-:W-:Y:S01]  /*1d490*/  ISETP.EQ.OR P0, PT, R2, 0x3, !P0 ;  /* 0x000000030200780c */ /* 0x000fe20004702670 */
[----:B------:R-:W-:-:S03]  /*1d4a0*/  IMAD.SHL.U32 R2, R26, 0x4, RZ ;  /* 0x000000041a027824 */ /* 0x000fc600078e00ff */
[----:B------:R-:W-:Y:S02]  /*1d4b0*/  SEL R4, R5, R0, P0 ;  /* 0x0000000005047207 */ /* 0x000fe40000000000 */
[----:B------:R-:W-:Y:S02]  /*1d4c0*/  LOP3.LUT R2, R2, 0xc, RZ, 0xc0, !PT ;  /* 0x0000000c02027812 */ /* 0x000fe400078ec0ff */
[----:B------:R-:W-:Y:S02]  /*1d4d0*/  SEL R5, R0, R5, P0 ;  /* 0x0000000500057207 */ /* 0x000fe40000000000 */
[----:B------:R-:W-:Y:S02]  /*1d4e0*/  IADD3 R2, P1, R2, UR4, RZ ;  /* 0x0000000402027c10 */ /* 0x000fe4000ff3e0ff */
[----:B------:R-:W-:Y:S02]  /*1d4f0*/  SEL R13, R28, R29, P0 ;  /* 0x0000001d1c0d7207 */ /* 0x000fe40000000000 */
[----:B0-----:R-:W-:Y:S01]  /*1d500*/  SEL R6, R29, R28, P0 ;  /* 0x0000001c1d067207 */ /* 0x001fe20000000000 */
[----:B---3--:R-:W-:-:S05]  /*1d510*/  IMAD.X R3, RZ, RZ, UR5, P1 ;  /* 0x00000005ff037e24 */ /* 0x008fca00088e06ff */
[----:B------:R0:W5:Y:S01]  /*1d520*/  LDG.E.CONSTANT R0, desc[UR36][R2.64] ;  /* 0x0000002402007981 */ /* 0x000162000c1e9900 */
[----:B------:R-:W-:-:S03]  /*1d530*/  UMOV UR4, 0xffffffff ;  /* 0xffffffff00047882 */ /* 0x000fc60000000000 */
[----:B------:R-:W-:Y:S05]  /*1d540*/  BRA.DIV UR4, `(.L_x_1994) ;  /* 0x0000010a047c7947 */ /* 0x000fea000b800000 */
[----:B0----5:R-:W-:Y:S01]  /*1d550*/  LOP3.LUT R2, R0, 0x2, RZ, 0x3c, !PT ;  /* 0x0000000200027812 */ /* 0x021fe200078e3cff */
[----:B------:R-:W-:Y:S01]  /*1d560*/  SHFL.IDX PT, R4, R4, R0, 0x1c1f ;  /* 0x001c1f0004047589 */ /* 0x000fe200000e0000 */
[----:B------:R-:W-:Y:S02]  /*1d570*/  SEL R35, R52, R53, P0 ;  /* 0x0000003534237207 */ /* 0x000fe40000000000 */
[----:B------:R-:W-:Y:S01]  /*1d580*/  SEL R52, R53, R52, P0 ;  /* 0x0000003435347207 */ /* 0x000fe20000000000 */
[----:B------:R-:W0:Y:S01]  /*1d590*/  SHFL.IDX PT, R5, R5, R2, 0x1c1f ;  /* 0x001c1f0205057589 */ /* 0x000e2200000e0000 */
[----:B------:R-:W-:Y:S02]  /*1d5a0*/  SEL R53, R108, R109, P0 ;  /* 0x0000006d6c357207 */ /* 0x000fe40000000000 */
[----:B------:R-:W-:Y:S01]  /*1d5b0*/  SEL R108, R109, R108, P0 ;  /* 0x0000006c6d6c7207 */ /* 0x000fe20000000000 */
[----:B------:R-:W-:Y:S01]  /*1d5c0*/  SHFL.IDX PT, R3, R13, R0, 0x1c1f ;  /* 0x001c1f000d037589 */ /* 0x000fe200000e0000 */
        /* <DEDUP_REMOVED lines=15> */
[----:B0-----:R-:W-:Y:S02]  /*1d6c0*/  SEL R7, R4, R5, P0 ;  /* 0x0000000504077207 */ /* 0x001fe40000000000 */
[----:B------:R-:W-:Y:S01]  /*1d6d0*/  SEL R57, R112, R113, P0 ;  /* 0x0000007170397207 */ /* 0x000fe20000000000 */
[----:B------:R-:W-:Y:S01]  /*1d6e0*/  SHFL.IDX PT, R51, R51, R2, 0x1c1f ;  /* 0x001c1f0233337589 */ /* 0x000fe200000e0000 */
[----:B------:R-:W-:-:S02]  /*1d6f0*/  SEL R50, R54, R55, P0 ;  /* 0x0000003736327207 */ /* 0x000fc40000000000 */
[----:B------:R-:W-:Y:S01]  /*1d700*/  SEL R60, R61, R60, P0 ;  /* 0x0000003c3d3c7207 */ /* 0x000fe20000000000 */
[----:B------:R0:W-:Y:S01]  /*1d710*/  STL [R1+0x24], R7 ;  /* 0x0000240701007387 */ /* 0x0001e20000100800 */
[----:B------:R-:W-:Y:S02]  /*1d720*/  SEL R68, R69, R68, P0 ;  /* 0x0000004445447207 */ /* 0x000fe40000000000 */
[----:B------:R-:W-:Y:S01]  /*1d730*/  SEL R112, R113, R112, P0 ;  /* 0x0000007071707207 */ /* 0x000fe20000000000 */
[----:B------:R-:W-:Y:S01]  /*1d740*/  SHFL.IDX PT, R57, R57, R0, 0x1c1f ;  /* 0x001c1f0039397589 */ /* 0x000fe200000e0000 */
[----:B------:R-:W-:Y:S02]  /*1d750*/  SEL R55, R55, R54, P0 ;  /* 0x0000003637377207 */ /* 0x000fe40000000000 */
[----:B------:R-:W-:Y:S01]  /*1d760*/  SEL R61, R116, R117, P0 ;  /* 0x00000075743d7207 */ /* 0x000fe20000000000 */
[----:B------:R-:W-:Y:S01]  /*1d770*/  SHFL.IDX PT, R50, R50, R0, 0x1c1f ;  /* 0x001c1f0032327589 */ /* 0x000fe200000e0000 */
[----:B------:R-:W-:-:S02]  /*1d780*/  SEL R69, R124, R125, P0 ;  /* 0x0000007d7c457207 */ /* 0x000fc40000000000 */
[----:B0-----:R-:W-:Y:S01]  /*1d790*/  SEL R7, R36, R37, P0 ;  /* 0x0000002524077207 */ /* 0x001fe20000000000 */
        /* <DEDUP_REMOVED lines=84> */
[----:B------:R-:W0:Y:S01]  /*1dce0*/  SHFL.IDX PT, R80, R80, R2, 0x1c1f ;  /* 0x001c1f0250507589 */ /* 0x000e2200000e0000 */
[----:B------:R-:W-:Y:S02]  /*1dcf0*/  SEL R49, R104, R105, P0 ;  /* 0x0000006968317207 */ /* 0x000fe40000000000 */
[----:B------:R-:W-:Y:S01]  /*1dd00*/  SEL R65, R120, R121, P0 ;  /* 0x0000007978417207 */ /* 0x000fe20000000000 */
[----:B------:R-:W4:Y:S01]  /*1dd10*/  SHFL.IDX PT, R84, R84, R2, 0x1c1f ;  /* 0x001c1f0254547589 */ /* 0x000f2200000e0000 */
[----:B------:R-:W-:-:S02]  /*1dd20*/  SEL R73, R128, R129, P0 ;  /* 0x0000008180497207 */ /* 0x000fc40000000000 */
[----:B------:R-:W-:Y:S01]  /*1dd30*/  SEL R21, R146, R64, P0 ;  /* 0x0000004092157207 */ /* 0x000fe20000000000 */
[----:B------:R-:W1:Y:S01]  /*1dd40*/  SHFL.IDX PT, R88, R88, R2, 0x1c1f ;  /* 0x001c1f0258587589 */ /* 0x000e6200000e0000 */
[----:B------:R-:W-:Y:S02]  /*1dd50*/  SEL R94, R95, R94, P0 ;  /* 0x0000005e5f5e7207 */ /* 0x000fe40000000000 */
[----:B------:R-:W-:Y:S01]  /*1dd60*/  SEL R118, R119, R118, P0 ;  /* 0x0000007677767207 */ /* 0x000fe20000000000 */
[----:B------:R-:W2:Y:S01]  /*1dd70*/  SHFL.IDX PT, R100, R100, R2, 0x1c1f ;  /* 0x001c1f0264647589 */ /* 0x000ea200000e0000 */
        /* <DEDUP_REMOVED lines=53> */
[----:B------:R-:W2:Y:S01]  /*1e0d0*/  SHFL.IDX PT, R72, R72, R2, 0x1c1f ;  /* 0x001c1f0248487589 */ /* 0x000ea200000e0000 */
[----:B---3--:R-:W-:Y:S02]  /*1e0e0*/  SEL R4, R3, R6, P0 ;  /* 0x0000000603047207 */ /* 0x008fe40000000000 */
        /* <DEDUP_REMOVED lines=11> */
[----:B----4-:R-:W-:-:S02]  /*1e1a0*/  SEL R169, R39, R84, P0 ;  /* 0x0000005427a97207 */ /* 0x010fc40000000000 */
[----:B------:R-:W-:Y:S01]  /*1e1b0*/  SEL R168, R84, R39, P0 ;  /* 0x0000002754a87207 */ /* 0x000fe20000000000 */
[----:B------:R-:W-:Y:S01]  /*1e1c0*/  SHFL.IDX PT, R113, R125, R2, 0x1c1f ;  /* 0x001c1f027d717589 */ /* 0x000fe200000e0000 */
[----:B-1----:R-:W-:Y:S02]  /*1e1d0*/  SEL R167, R41, R88, P0 ;  /* 0x0000005829a77207 */ /* 0x002fe40000000000 */
[----:B------:R-:W-:Y:S01]  /*1e1e0*/  SEL R166, R88, R41, P0 ;  /* 0x0000002958a67207 */ /* 0x000fe20000000000 */
[----:B------:R-:W-:Y:S01]  /*1e1f0*/  SHFL.IDX PT, R99, R129, R0, 0x1c1f ;  /* 0x001c1f0081637589 */ /* 0x000fe200000e0000 */
[----:B--2---:R-:W-:Y:S02]  /*1e200*/  SEL R159, R45, R100, P0 ;  /* 0x000000642d9f7207 */ /* 0x004fe40000000000 */
        /* <DEDUP_REMOVED lines=45> */
[----:B---3--:R-:W-:Y:S01]  /*1e4e0*/  SEL R173, R37, R76, P0 ;  /* 0x0000004c25ad7207 */ /* 0x008fe20000000000 */
[----:B------:R-:W-:Y:S01]  /*1e4f0*/  SHFL.IDX PT, R97, R97, R0, 0x1c1f ;  /* 0x001c1f0061617589 */ /* 0x000fe200000e0000 */
[----:B------:R-:W-:-:S02]  /*1e500*/  SEL R172, R76, R37, P0 ;  /* 0x000000254cac7207 */ /* 0x000fc40000000000 */
[----:B------:R-:W-:Y:S01]  /*1e510*/  SEL R104, R104, R49, P0 ;  /* 0x0000003168687207 */ /* 0x000fe20000000000 */
[----:B------:R-:W-:Y:S01]  /*1e520*/  SHFL.IDX PT, R155, R155, R2, 0x1c1f ;  /* 0x001c1f029b9b7589 */ /* 0x000fe200000e0000 */
[----:B0-----:R-:W-:Y:S02]  /*1e530*/  SEL R96, R53, R108, P0 ;  /* 0x0000006c35607207 */ /* 0x001fe40000000000 */
[----:B------:R-:W-:Y:S01]  /*1e540*/  SEL R92, R108, R53, P0 ;  /* 0x000000356c5c7207 */ /* 0x000fe20000000000 */
[----:B------:R-:W-:Y:S01]  /*1e550*/  SHFL.IDX PT, R21, R21, R0, 0x1c1f ;  /* 0x001c1f0015157589 */ /* 0x000fe200000e0000 */
[----:B------:R-:W-:Y:S02]  /*1e560*/  SEL R112, R112, R57, P0 ;  /* 0x0000003970707207 */ /* 0x000fe40000000000 */
[----:B------:R-:W-:Y:S01]  /*1e570*/  SEL R116, R116, R61, P0 ;  /* 0x0000003d74747207 */ /* 0x000fe20000000000 */
[----:B------:R-:W0:Y:S01]  /*1e580*/  SHFL.IDX PT, R146, R146, R2, 0x1c1f ;  /* 0x001c1f0292927589 */ /* 0x000e2200000e0000 */
[----:B------:R-:W-:-:S02]  /*1e590*/  SEL R120, R120, R65, P0 ;  /* 0x0000004178787207 */ /* 0x000fc40000000000 */
[----:B------:R-:W-:Y:S01]  /*1e5a0*/  SEL R46, R51, R46, P0 ;  /* 0x0000002e332e7207 */ /* 0x000fe20000000000 */
[----:B------:R-:W-:Y:S01]  /*1e5b0*/  SHFL.IDX PT, R64, R64, R0, 0x1c1f ;  /* 0x001c1f0040407589 */ /* 0x000fe200000e0000 */
[----:B------:R-:W-:Y:S02]  /*1e5c0*/  SEL R50, R55, R50, P0 ;  /* 0x0000003237327207 */ /* 0x000fe40000000000 */
[----:B------:R-:W-:Y:S01]  /*1e5d0*/  SEL R58, R62, R58, P0 ;  /* 0x0000003a3e3a7207 */ /* 0x000fe20000000000 */
[----:B------:R-:W2:Y:S01]  /*1e5e0*/  SHFL.IDX PT, R152, R152, R2, 0x1c1f ;  /* 0x001c1f0298987589 */ /* 0x000ea200000e0000 */
[----:B------:R-:W-:Y:S02]  /*1e5f0*/  SEL R66, R78, R66, P0 ;  /* 0x000000424e427207 */ /* 0x000fe40000000000 */
[----:B-1----:R-:W-:Y:S01]  /*1e600*/  SEL R6, R81, R136, P0 ;  /* 0x0000008851067207 */ /* 0x002fe20000000000 */
[----:B------:R-:W-:Y:S01]  /*1e610*/  SHFL.IDX PT, R101, R101, R0, 0x1c1f ;  /* 0x001c1f0065657589 */ /* 0x000fe200000e0000 */
[----:B------:R-:W-:-:S02]  /*1e620*/  SEL R56, R106, R103, P0 ;  /* 0x000000676a387207 */ /* 0x000fc40000000000 */
[----:B------:R-:W-:Y:S01]  /*1e630*/  SEL R68, R122, R119, P0 ;  /* 0x000000777a447207 */ /* 0x000fe20000000000 */
[----:B------:R-:W1:Y:S01]  /*1e640*/  SHFL.IDX PT, R153, R153, R2, 0x1c1f ;  /* 0x001c1f0299997589 */ /* 0x000e6200000e0000 */
[----:B------:R-:W-:Y:S02]  /*1e650*/  SEL R81, R136, R81, P0 ;  /* 0x0000005188517207 */ /* 0x000fe40000000000 */
[----:B------:R-:W-:Y:S01]  /*1e660*/  SEL R103, R103, R106, P0 ;  /* 0x0000006a67677207 */ /* 0x000fe20000000000 */
[----:B------:R-:W-:Y:S01]  /*1e670*/  SHFL.IDX PT, R105, R105, R0, 0x1c1f ;  /* 0x001c1f0069697589 */ /* 0x000fe200000e0000 */
[----:B------:R-:W-:-:S03]  /*1e680*/  SEL R119, R119, R122, P0 ;  /* 0x0000007a77777207 */ /* 0x000fc60000000000 */
[----:B------:R-:W3:Y:S01]  /*1e690*/  SHFL.IDX PT, R154, R154, R2, 0x1c1f ;  /* 0x001c1f029a9a7589 */ /* 0x000ee200000e0000 */
[----:B0-----:R-:W-:Y:S02]  /*1e6a0*/  SEL R20, R21, R146, P0 ;  /* 0x0000009215147207 */ /* 0x001fe40000000000 */
[----:B------:R-:W-:Y:S01]  /*1e6b0*/  SEL R21, R146, R21, P0 ;  /* 0x0000001592157207 */ /* 0x000fe20000000000 */
[----:B------:R-:W-:Y:S04]  /*1e6c0*/  SHFL.IDX PT, R109, R109, R0, 0x1c1f ;  /* 0x001c1f006d6d7589 */ /* 0x000fe800000e0000 */
[----:B------:R-:W0:Y:S01]  /*1e6d0*/  SHFL.IDX PT, R47, R47, R2, 0x1c1f ;  /* 0x001c1f022f2f7589 */ /* 0x000e2200000e0000 */
[----:B--2---:R-:W-:Y:S02]  /*1e6e0*/  SEL R26, R64, R152, P0 ;  /* 0x00000098401a7207 */ /* 0x004fe40000000000 */
[----:B------:R-:W-:Y:S01]  /*1e6f0*/  SEL R64, R152, R64, P0 ;  /* 0x0000004098407207 */ /* 0x000fe20000000000 */
[----:B------:R-:W-:Y:S04]  /*1e700*/  SHFL.IDX PT, R54, R54, R0, 0x1c1f ;  /* 0x001c1f0036367589 */ /* 0x000fe800000e0000 */
[----:B------:R-:W2:Y:S01]  /*1e710*/  SHFL.IDX PT, R117, R117, R0, 0x1c1f ;  /* 0x001c1f0075757589 */ /* 0x000ea200000e0000 */
[----:B-1----:R-:W-:-:S02]  /*1e720*/  SEL R27, R101, R153, P0 ;  /* 0x00000099651b7207 */ /* 0x002fc40000000000 */
[----:B------:R-:W-:Y:S01]  /*1e730*/  SEL R101, R153, R101, P0 ;  /* 0x0000006599657207 */ /* 0x000fe20000000000 */
[----:B------:R-:W-:Y:S04]  /*1e740*/  SHFL.IDX PT, R121, R59, R0, 0x1c1f ;  /* 0x001c1f003b797589 */ /* 0x000fe800000e0000 */
[----:B------:R-:W1:Y:S01]  /*1e750*/  SHFL.IDX PT, R70, R70, R2, 0x1c1f ;  /* 0x001c1f0246467589 */ /* 0x000e6200000e0000 */
[----:B---3--:R-:W-:Y:S02]  /*1e760*/  SEL R36, R105, R154, P0 ;  /* 0x0000009a69247207 */ /* 0x008fe40000000000 */
[----:B------:R-:W-:Y:S01]  /*1e770*/  SEL R105, R154, R105, P0 ;  /* 0x000000699a697207 */ /* 0x000fe20000000000 */
[----:B------:R-:W-:Y:S04]  /*1e780*/  SHFL.IDX PT, R125, R63, R0, 0x1c1f ;  /* 0x001c1f003f7d7589 */ /* 0x000fe800000e0000 */
[----:B------:R-:W3:Y:S01]  /*1e790*/  SHFL.IDX PT, R74, R74, R2, 0x1c1f ;  /* 0x001c1f024a4a7589 */ /* 0x000ee200000e0000 */
[----:B0-----:R-:W-:-:S02]  /*1e7a0*/  SEL R37, R109, R47, P0 ;  /* 0x0000002f6d257207 */ /* 0x001fc40000000000 */
        /* <DEDUP_REMOVED lines=17> */
[----:B------:R-:W0:Y:S04]  /*1e8c0*/  SHFL.IDX PT, R98, R98, R2, 0x1c1f ;  /* 0x001c1f0262627589 */ /* 0x000e2800000e0000 */
[----:B------:R-:W-:Y:S01]  /*1e8d0*/  SHFL.IDX PT, R83, R83, R0, 0x1c1f ;  /* 0x001c1f0053537589 */ /* 0x000fe200000e0000 */
[----:B--2---:R-:W-:Y:S02]  /*1e8e0*/  SEL R49, R71, R86, P0 ;  /* 0x0000005647317207 */ /* 0x004fe40000000000 */
[----:B------:R-:W-:Y:S01]  /*1e8f0*/  SEL R71, R86, R71, P0 ;  /* 0x0000004756477207 */ /* 0x000fe20000000000 */
[----:B------:R-:W2:Y:S04]  /*1e900*/  SHFL.IDX PT, R102, R102, R2, 0x1c1f ;  /* 0x001c1f0266667589 */ /* 0x000ea800000e0000 */
[----:B------:R-:W-:Y:S01]  /*1e910*/  SHFL.IDX PT, R87, R87, R0, 0x1c1f ;  /* 0x001c1f0057577589 */ /* 0x000fe200000e0000 */
[----:B-1----:R-:W-:-:S02]  /*1e920*/  SEL R51, R75, R90, P0 ;  /* 0x0000005a4b337207 */ /* 0x002fc40000000000 */
[----:B------:R-:W-:Y:S01]  /*1e930*/  SEL R75, R90, R75, P0 ;  /* 0x0000004b5a4b7207 */ /* 0x000fe20000000000 */
[----:B------:R-:W1:Y:S04]  /*1e940*/  SHFL.IDX PT, R110, R110, R2, 0x1c1f ;  /* 0x001c1f026e6e7589 */ /* 0x000e6800000e0000 */
[----:B------:R-:W4:Y:S01]  /*1e950*/  SHFL.IDX PT, R111, R111, R0, 0x1c1f ;  /* 0x001c1f006f6f7589 */ /* 0x000f2200000e0000 */
[----:B---3--:R-:W-:Y:S02]  /*1e960*/  SEL R52, R79, R94, P0 ;  /* 0x0000005e4f347207 */ /* 0x008fe40000000000 */
[----:B------:R-:W-:Y:S01]  /*1e970*/  SEL R79, R94, R79, P0 ;  /* 0x0000004f5e4f7207 */ /* 0x000fe20000000000 */
[----:B------:R-:W-:Y:S01]  /*1e980*/  SHFL.IDX PT, R91, R91, R0, 0x1c1f ;  /* 0x001c1f005b5b7589 */ /* 0x000fe200000e0000 */
[----:B0-----:R-:W-:-:S02]  /*1e990*/  SEL R53, R99, R98, P0 ;  /* 0x0000006263357207 */ /* 0x001fc40000000000 */
[----:B------:R-:W-:Y:S01]  /*1e9a0*/  SEL R98, R98, R99, P0 ;  /* 0x0000006362627207 */ /* 0x000fe20000000000 */
[----:B------:R-:W0:Y:S04]  /*1e9b0*/  SHFL.IDX PT, R118, R118, R2, 0x1c1f ;  /* 0x001c1f0276767589 */ /* 0x000e2800000e0000 */
[----:B------:R-:W3:Y:S01]  /*1e9c0*/  SHFL.IDX PT, R115, R115, R0, 0x1c1f ;  /* 0x001c1f0073737589 */ /* 0x000ee200000e0000 */
[----:B--2---:R-:W-:Y:S02]  /*1e9d0*/  SEL R55, R83, R102, P0 ;  /* 0x0000006653377207 */ /* 0x004fe40000000000 */
[----:B------:R-:W-:Y:S01]  /*1e9e0*/  SEL R83, R102, R83, P0 ;  /* 0x0000005366537207 */ /* 0x000fe20000000000 */
[----:B------:R-:W-:Y:S04]  /*1e9f0*/  SHFL.IDX PT, R95, R95, R0, 0x1c1f ;  /* 0x001c1f005f5f7589 */ /* 0x000fe800000e0000 */
[----:B------:R-:W2:Y:S01]  /*1ea00*/  SHFL.IDX PT, R126, R126, R2, 0x1c1f ;  /* 0x001c1f027e7e7589 */ /* 0x000ea200000e0000 */
[----:B-1----:R-:W-:-:S02]  /*1ea10*/  SEL R57, R87, R110, P0 ;  /* 0x0000006e57397207 */ /* 0x002fc40000000000 */
[----:B------:R-:W-:Y:S01]  /*1ea20*/  SEL R87, R110, R87, P0 ;  /* 0x000000576e577207 */ /* 0x000fe20000000000 */
[----:B------:R-:W-:Y:S01]  /*1ea30*/  SHFL.IDX PT, R123, R123, R0, 0x1c1f ;  /* 0x001c1f007b7b7589 */ /* 0x000fe200000e0000 */
[----:B----4-:R-:W-:Y:S02]  /*1ea40*/  SEL R60, R111, R107, P0 ;  /* 0x0000006b6f3c7207 */ /* 0x010fe40000000000 */
[----:B------:R-:W-:Y:S01]  /*1ea50*/  SEL R107, R107, R111, P0 ;  /* 0x0000006f6b6b7207 */ /* 0x000fe20000000000 */
[----:B------:R-:W1:Y:S04]  /*1ea60*/  SHFL.IDX PT, R134, R134, R2, 0x1c1f ;  /* 0x001c1f0286867589 */ /* 0x000e6800000e0000 */
[----:B------:R-:W4:Y:S01]  /*1ea70*/  SHFL.IDX PT, R127, R138, R2, 0x1c1f ;  /* 0x001c1f028a7f7589 */ /* 0x000f2200000e0000 */
[----:B0-----:R-:W-:-:S02]  /*1ea80*/  SEL R61, R91, R118, P0 ;  /* 0x000000765b3d7207 */ /* 0x001fc40000000000 */
[----:B------:R-:W-:Y:S01]  /*1ea90*/  SEL R91, R118, R91, P0 ;  /* 0x0000005b765b7207 */ /* 0x000fe20000000000 */
[----:B------:R-:W-:Y:S01]  /*1eaa0*/  SHFL.IDX PT, R131, R131, R0, 0x1c1f ;  /* 0x001c1f0083837589 */ /* 0x000fe200000e0000 */
[----:B---3--:R-:W-:Y:S02]  /*1eab0*/  SEL R62, R115, R114, P0 ;  /* 0x00000072733e7207 */ /* 0x008fe40000000000 */
[----:B------:R-:W-:Y:S01]  /*1eac0*/  SEL R114, R114, R115, P0 ;  /* 0x0000007372727207 */ /* 0x000fe20000000000 */
[----:B------:R-:W0:Y:S04]  /*1ead0*/  SHFL.IDX PT, R129, R142, R2, 0x1c1f ;  /* 0x001c1f028e817589 */ /* 0x000e2800000e0000 */
[----:B------:R3:W-:Y:S01]  /*1eae0*/  STL [R1+0x28], R5 ;  /* 0x0000280501007387 */ /* 0x0007e20000100800 */
[----:B--2---:R-:W-:-:S02]  /*1eaf0*/  SEL R65, R95, R126, P0 ;  /* 0x0000007e5f417207 */ /* 0x004fc40000000000 */
[----:B------:R-:W-:Y:S01]  /*1eb00*/  SEL R95, R126, R95, P0 ;  /* 0x0000005f7e5f7207 */ /* 0x000fe20000000000 */
[----:B------:R2:W-:Y:S04]  /*1eb10*/  STL [R1+0x18], R4 ;  /* 0x0000180401007387 */ /* 0x0005e80000100800 */
[----:B------:R0:W-:Y:S01]  /*1eb20*/  STL [R1+0x20], R3 ;  /* 0x0000200301007387 */ /* 0x0001e20000100800 */
[----:B-1----:R-:W-:Y:S02]  /*1eb30*/  SEL R72, R123, R134, P0 ;  /* 0x000000867b487207 */ /* 0x002fe40000000000 */
[----:B---3--:R-:W-:Y:S01]  /*1eb40*/  SEL R5, R9, R8, P0 ;  /* 0x0000000809057207 */ /* 0x008fe20000000000 */
[----:B------:R-:W1:Y:S01]  /*1eb50*/  SHFL.IDX PT, R59, R12, R0, 0x1c1f ;  /* 0x001c1f000c3b7589 */ /* 0x000e6200000e0000 */
[----:B----4-:R-:W-:-:S02]  /*1eb60*/  SEL R76, R130, R127, P0 ;  /* 0x0000007f824c7207 */ /* 0x010fc40000000000 */
[----:B--2---:R-:W-:Y:S01]  /*1eb70*/  SEL R4, R7, R10, P0 ;  /* 0x0000000a07047207 */ /* 0x004fe20000000000 */
[----:B------:R-:W2:Y:S01]  /*1eb80*/  SHFL.IDX PT, R63, R133, R0, 0x1c1f ;  /* 0x001c1f00853f7589 */ /* 0x000ea200000e0000 */
[----:B------:R-:W-:Y:S02]  /*1eb90*/  SEL R123, R134, R123, P0 ;  /* 0x0000007b867b7207 */ /* 0x000fe40000000000 */
[----:B0-----:R-:W-:Y:S01]  /*1eba0*/  SEL R3, R8, R9, P0 ;  /* 0x0000000908037207 */ /* 0x001fe20000000000 */
[----:B------:R-:W0:Y:S01]  /*1ebb0*/  SHFL.IDX PT, R11, R11, R2, 0x1c1f ;  /* 0x001c1f020b0b7589 */ /* 0x000e2200000e0000 */
[----:B------:R-:W-:Y:S02]  /*1ebc0*/  SEL R8, R89, R144, P0 ;  /* 0x0000009059087207 */ /* 0x000fe40000000000 */
[----:B------:R-:W-:Y:S01]  /*1ebd0*/  SEL R9, R93, R148, P0 ;  /* 0x000000945d097207 */ /* 0x000fe20000000000 */
[----:B------:R3:W-:Y:S01]  /*1ebe0*/  STL [R1+0x10], R3 ;  /* 0x0000100301007387 */ /* 0x0007e20000100800 */
[----:B------:R-:W-:-:S02]  /*1ebf0*/  SEL R78, R131, R129, P0 ;  /* 0x00000081834e7207 */ /* 0x000fc40000000000 */
[----:B------:R-:W-:Y:S01]  /*1ec00*/  SEL R89, R144, R89, P0 ;  /* 0x0000005990597207 */ /* 0x000fe20000000000 */
[----:B------:R4:W-:Y:S01]  /*1ec10*/  STL [R1+0x14], R5 ;  /* 0x0000140501007387 */ /* 0x0009e20000100800 */
[----:B------:R-:W-:Y:S02]  /*1ec20*/  SEL R93, R148, R93, P0 ;  /* 0x0000005d945d7207 */ /* 0x000fe40000000000 */
[----:B------:R-:W-:Y:S01]  /*1ec30*/  SEL R127, R127, R130, P0 ;  /* 0x000000827f7f7207 */ /* 0x000fe20000000000 */
[----:B------:R1:W-:Y:S01]  /*1ec40*/  STL [R1+0x8], R4 ;  /* 0x0000080401007387 */ /* 0x0003e20000100800 */
[----:B------:R-:W-:Y:S02]  /*1ec50*/  SEL R129, R129, R131, P0 ;  /* 0x0000008381817207 */ /* 0x000fe40000000000 */
[----:B---3--:R-:W-:Y:S01]  /*1ec60*/  SEL R3, R10, R7, P0 ;  /* 0x000000070a037207 */ /* 0x008fe20000000000 */
[----:B------:R3:W0:Y:S01]  /*1ec70*/  SHFL.IDX PT, R0, R150, R2, 0x1c1f ;  /* 0x001c1f0296007589 */ /* 0x00062200000e0000 */
[----:B------:R-:W-:-:S02]  /*1ec80*/  SEL R7, R85, R140, P0 ;  /* 0x0000008c55077207 */ /* 0x000fc40000000000 */
[----:B----4-:R-:W-:Y:S01]  /*1ec90*/  SEL R5, R77, R132, P0 ;  /* 0x000000844d057207 */ /* 0x010fe20000000000 */
[----:B------:R4:W-:Y:S01]  /*1eca0*/  STL [R1+0xc], R3 ;  /* 0x00000c0301007387 */ /* 0x0009e20000100800 */
[----:B------:R-:W-:Y:S02]  /*1ecb0*/  SEL R10, R97, R155, P0 ;  /* 0x0000009b610a7207 */ /* 0x000fe40000000000 */
[----:B-1----:R-:W-:Y:S02]  /*1ecc0*/  SEL R4, R73, R128, P0 ;  /* 0x0000008049047207 */ /* 0x002fe40000000000 */
[----:B------:R-:W-:Y:S01]  /*1ecd0*/  SEL R73, R128, R73, P0 ;  /* 0x0000004980497207 */ /* 0x000fe20000000000 */
[----:B---3--:R-:W-:Y:S01]  /*1ece0*/  IMAD.MOV.U32 R2, RZ, RZ, RZ ;  /* 0x000000ffff027224 */ /* 0x008fe200078e00ff */
[----:B------:R-:W-:Y:S02]  /*1ecf0*/  SEL R77, R132, R77, P0 ;  /* 0x0000004d844d7207 */ /* 0x000fe40000000000 */
[----:B------:R-:W-:-:S02]  /*1ed00*/  SEL R85, R140, R85, P0 ;  /* 0x000000558c557207 */ /* 0x000fc40000000000 */
[----:B----4-:R-:W-:Y:S02]  /*1ed10*/  SEL R3, R40, R29, P0 ;  /* 0x0000001d28037207 */ /* 0x010fe40000000000 */
[----:B------:R-:W-:Y:S02]  /*1ed20*/  SEL R40, R54, R32, P0 ;  /* 0x0000002036287207 */ /* 0x000fe40000000000 */
[----:B------:R-:W-:Y:S01]  /*1ed30*/  SEL R97, R155, R97, P0 ;  /* 0x000000619b617207 */ /* 0x000fe20000000000 */
[----:B------:R1:W-:Y:S01]  /*1ed40*/  STL [R1+0x4], R3 ;  /* 0x0000040301007387 */ /* 0x0003e20000100800 */
[----:B------:R-:W-:Y:S02]  /*1ed50*/  SEL R54, R32, R54, P0 ;  /* 0x0000003620367207 */ /* 0x000fe40000000000 */
[----:B-1----:R-:W-:Y:S02]  /*1ed60*/  SEL R3, R69, R124, P0 ;  /* 0x0000007c45037207 */ /* 0x002fe40000000000 */
[----:B0-2---:R-:W-:-:S07]  /*1ed70*/  SEL R69, R124, R69, P0 ;  /* 0x000000457c457207 */ /* 0x005fce0000000000 */
.L_x_2389:
[----:B------:R-:W2:Y:S04]  /*1ed80*/  LDL.LU R28, [R1+0x34] ;  /* 0x00003400011c7983 */ /* 0x000ea80000300800 */
[----:B------:R-:W3:Y:S04]  /*1ed90*/  LDL.LU R32, [R1+0x38] ;  /* 0x0000380001207983 */ /* 0x000ee80000300800 */
[----:B------:R-:W4:Y:S04]  /*1eda0*/  LDL.LU R86, [R1+0x3c] ;  /* 0x00003c0001567983 */ /* 0x000f280000300800 */
[----:B------:R-:W4:Y:S04]  /*1edb0*/  LDL.LU R82, [R1+0x40] ;  /* 0x0000400001527983 */ /* 0x000f280000300800 */
[----:B------:R-:W4:Y:S04]  /*1edc0*/  LDL.LU R108, [R1+0x44] ;  /* 0x00004400016c7983 */ /* 0x000f280000300800 */
[----:B------:R-:W4:Y:S04]  /*1edd0*/  LDL.LU R99, [R1+0x48] ;  /* 0x0000480001637983 */ /* 0x000f280000300800 */
[----:B------:R-:W2:Y:S04]  /*1ede0*/  LDL R122, [R1+0x18] ;  /* 0x00001800017a7983 */ /* 0x000ea80000100800 */
[----:B------:R-:W2:Y:S04]  /*1edf0*/  LDL R121, [R1+0x24] ;  /* 0x0000240001797983 */ /* 0x000ea80000100800 */
[----:B------:R-:W3:Y:S04]  /*1ee00*/  LDL R118, [R1+0x20] ;  /* 0x0000200001767983 */ /* 0x000ee80000100800 */
[----:B------:R-:W3:Y:S04]  /*1ee10*/  LDL R117, [R1+0x28] ;  /* 0x0000280001757983 */ /* 0x000ee80000100800 */
[----:B------:R-:W4:Y:S04]  /*1ee20*/  LDL R115, [R1+0x8] ;  /* 0x0000080001737983 */ /* 0x000f280000100800 */
[----:B------:R-:W4:Y:S04]  /*1ee30*/  LDL R111, [R1+0x10] ;  /* 0x00001000016f7983 */ /* 0x000f280000100800 */
[----:B------:R-:W4:Y:S04]  /*1ee40*/  LDL R110, [R1+0xc] ;  /* 0x00000c00016e7983 */ /* 0x000f280000100800 */
[----:B------:R-:W4:Y:S04]  /*1ee50*/  LDL R106, [R1+0x14] ;  /* 0x00001400016a7983 */ /* 0x000f280000100800 */
[----:B------:R-:W4:Y:S01]  /*1ee60*/  LDL R102, [R1+0x4] ;  /* 0x0000040001667983 */ /* 0x000f220000100800 */
[----:B------:R-:W-:Y:S05]  /*1ee70*/  WARPSYNC.ALL ;  /* 0x0000000000007948 */ /* 0x000fea0003800000 */
[----:B------:R-:W-:Y:S01]  /*1ee80*/  F2FP.BF16.F32.PACK_AB R13, R20, R10 ;  /* 0x0000000a140d723e */ /* 0x000fe200000010ff */
[----:B------:R-:W4:Y:S01]  /*1ee90*/  LDL.LU R94, [R1+0x4c] ;  /* 0x00004c00015e7983 */ /* 0x000f220000300800 */
[----:B------:R-:W-:Y:S01]  /*1eea0*/  F2FP.BF16.F32.PACK_AB R15, R21, R97 ;  /* 0x00000061150f723e */ /* 0x000fe200000010ff */
[----:B------:R-:W-:Y:S01]  /*1eeb0*/  ULDC.64 UR4, c[0x0][0xc00] ;  /* 0x0003000000047ab9 */ /* 0x000fe20000000a00 */
[----:B------:R-:W-:Y:S01]  /*1eec0*/  F2FP.BF16.F32.PACK_AB R29, R27, R26 ;  /* 0x0000001a1b1d723e */ /* 0x000fe200000010ff */
[----:B------:R-:W4:Y:S01]  /*1eed0*/  LDL.LU R90, [R1+0x50] ;  /* 0x00005000015a7983 */ /* 0x000f220000300800 */
[----:B------:R-:W-:Y:S01]  /*1eee0*/  F2FP.BF16.F32.PACK_AB R31, R101, R64 ;  /* 0x00000040651f723e */ /* 0x000fe200000010ff */
[----:B------:R-:W-:Y:S01]  /*1eef0*/  ULDC.64 UR6, c[0x0][0xc08] ;  /* 0x0003020000067ab9 */ /* 0x000fe20000000a00 */
[----:B------:R-:W-:-:S02]  /*1ef00*/  F2FP.BF16.F32.PACK_AB R33, R37, R36 ;  /* 0x000000242521723e */ /* 0x000fc400000010ff */
[----:B------:R-:W-:Y:S01]  /*1ef10*/  F2FP.BF16.F32.PACK_AB R35, R47, R105 ;  /* 0x000000692f23723e */ /* 0x000fe200000010ff */
[----:B------:R-:W-:Y:S01]  /*1ef20*/  BAR.SYNC.DEFER_BLOCKING 0x1, 0x100 ;  /* 0x0044000000007b1d */ /* 0x000fe20000010000 */
[----:B--2---:R-:W-:Y:S02]  /*1ef30*/  F2FP.BF16.F32.PACK_AB R12, R122, R121 ;  /* 0x000000797a0c723e */ /* 0x004fe400000010ff */
[----:B---3--:R-:W-:-:S05]  /*1ef40*/  F2FP.BF16.F32.PACK_AB R14, R118, R117 ;  /* 0x00000075760e723e */ /* 0x008fca00000010ff */
[----:B------:R0:W-:Y:S01]  /*1ef50*/  STSM.16.M88.4 [R28], R12 ;  /* 0x0000000c1c007844 */ /* 0x0001e20000000200 */
[----:B----4-:R-:W-:Y:S02]  /*1ef60*/  F2FP.BF16.F32.PACK_AB R30, R110, R106 ;  /* 0x0000006a6e1e723e */ /* 0x010fe400000010ff */
[----:B0-----:R-:W-:Y:S02]  /*1ef70*/  F2FP.BF16.F32.PACK_AB R28, R115, R111 ;  /* 0x0000006f731c723e */ /* 0x001fe400000010ff */
[----:B------:R-:W-:-:S03]  /*1ef80*/  F2FP.BF16.F32.PACK_AB R34, R228, R102 ;  /* 0x00000066e422723e */ /* 0x000fc600000010ff */
[----:B------:R0:W-:Y:S01]  /*1ef90*/  STSM.16.M88.4 [R32], R28 ;  /* 0x0000001c20007844 */ /* 0x0001e20000000200 */
[----:B------:R-:W-:Y:S02]  /*1efa0*/  F2FP.BF16.F32.PACK_AB R12, R189, R204 ;  /* 0x000000ccbd0c723e */ /* 0x000fe400000010ff */
[----:B------:R-:W-:Y:S02]  /*1efb0*/  F2FP.BF16.F32.PACK_AB R13, R39, R38 ;  /* 0x00000026270d723e */ /* 0x000fe400000010ff */
[----:B------:R-:W-:Y:S02]  /*1efc0*/  F2FP.BF16.F32.PACK_AB R14, R192, R226 ;  /* 0x000000e2c00e723e */ /* 0x000fe400000010ff */
[----:B------:R-:W-:Y:S02]  /*1efd0*/  F2FP.BF16.F32.PACK_AB R15, R50, R46 ;  /* 0x0000002e320f723e */ /* 0x000fe400000010ff */
[----:B0-----:R-:W-:-:S05]  /*1efe0*/  F2FP.BF16.F32.PACK_AB R32, R227, R229 ;  /* 0x000000e5e320723e */ /* 0x001fca00000010ff */
[----:B------:R0:W-:Y:S04]  /*1eff0*/  STSM.16.M88.4 [R86], R32 ;  /* 0x0000002056007844 */ /* 0x0001e80000000200 */
[----:B------:R1:W-:Y:S04]  /*1f000*/  STSM.16.M88.4 [R82], R12 ;  /* 0x0000000c52007844 */ /* 0x0003e80000000200 */
[----:B0-----:R-:W2:Y:S04]  /*1f010*/  LDL.LU R86, [R1+0x54] ;  /* 0x0000540001567983 */ /* 0x001ea80000300800 */
[----:B-1----:R-:W3:Y:S01]  /*1f020*/  LDL.LU R82, [R1+0x58] ;  /* 0x0000580001527983 */ /* 0x002ee20000300800 */
[----:B------:R-:W-:-:S02]  /*1f030*/  F2FP.BF16.F32.PACK_AB R28, R180, R182 ;  /* 0x000000b6b41c723e */ /* 0x000fc400000010ff */
[----:B------:R-:W-:Y:S02]  /*1f040*/  F2FP.BF16.F32.PACK_AB R29, R41, R40 ;  /* 0x00000028291d723e */ /* 0x000fe400000010ff */
[----:B------:R-:W-:Y:S02]  /*1f050*/  F2FP.BF16.F32.PACK_AB R30, R181, R183 ;  /* 0x000000b7b51e723e */ /* 0x000fe400000010ff */
[----:B------:R-:W-:Y:S02]  /*1f060*/  F2FP.BF16.F32.PACK_AB R31, R58, R54 ;  /* 0x000000363a1f723e */ /* 0x000fe400000010ff */
[----:B------:R-:W-:Y:S02]  /*1f070*/  F2FP.BF16.F32.PACK_AB R32, R177, R179 ;  /* 0x000000b3b120723e */ /* 0x000fe400000010ff */
[----:B------:R-:W-:Y:S01]  /*1f080*/  F2FP.BF16.F32.PACK_AB R33, R43, R42 ;  /* 0x0000002a2b21723e */ /* 0x000fe200000010ff */
[----:B------:R0:W-:Y:S01]  /*1f090*/  STSM.16.M88.4 [R108], R28 ;  /* 0x0000001c6c007844 */ /* 0x0001e20000000200 */
[----:B------:R-:W-:-:S02]  /*1f0a0*/  F2FP.BF16.F32.PACK_AB R34, R176, R178 ;  /* 0x000000b2b022723e */ /* 0x000fc400000010ff */
[----:B------:R-:W-:Y:S02]  /*1f0b0*/  F2FP.BF16.F32.PACK_AB R35, R70, R113 ;  /* 0x000000714623723e */ /* 0x000fe400000010ff */
[----:B------:R-:W-:Y:S02]  /*1f0c0*/  F2FP.BF16.F32.PACK_AB R12, R173, R175 ;  /* 0x000000afad0c723e */ /* 0x000fe400000010ff */
[----:B------:R-:W-:Y:S02]  /*1f0d0*/  F2FP.BF16.F32.PACK_AB R13, R45, R44 ;  /* 0x0000002c2d0d723e */ /* 0x000fe400000010ff */
[----:B------:R-:W-:Y:S02]  /*1f0e0*/  F2FP.BF16.F32.PACK_AB R14, R172, R174 ;  /* 0x000000aeac0e723e */ /* 0x000fe400000010ff */
[----:B------:R-:W-:Y:S01]  /*1f0f0*/  F2FP.BF16.F32.PACK_AB R15, R66, R74 ;  /* 0x0000004a420f723e */ /* 0x000fe200000010ff */
[----:B------:R1:W-:Y:S04]  /*1f100*/  STSM.16.M88.4 [R99], R32 ;  /* 0x0000002063007844 */ /* 0x0003e80000000200 */
[----:B0-----:R-:W4:Y:S01]  /*1f110*/  LDL.LU R108, [R1+0x5c] ;  /* 0x00005c00016c7983 */ /* 0x001f220000300800 */
[----:B------:R-:W-:-:S02]  /*1f120*/  F2FP.BF16.F32.PACK_AB R28, R169, R171 ;  /* 0x000000aba91c723e */ /* 0x000fc400000010ff */
[----:B------:R-:W-:Y:S02]  /*1f130*/  F2FP.BF16.F32.PACK_AB R29, R49, R48 ;  /* 0x00000030311d723e */ /* 0x000fe400000010ff */
[----:B------:R-:W-:Y:S02]  /*1f140*/  F2FP.BF16.F32.PACK_AB R30, R168, R170 ;  /* 0x000000aaa81e723e */ /* 0x000fe400000010ff */
[----:B------:R-:W-:Y:S01]  /*1f150*/  F2FP.BF16.F32.PACK_AB R31, R71, R67 ;  /* 0x00000043471f723e */ /* 0x000fe200000010ff */
[----:B------:R0:W-:Y:S04]  /*1f160*/  STSM.16.M88.4 [R94], R12 ;  /* 0x0000000c5e007844 */ /* 0x0001e80000000200 */
[----:B-1----:R-:W4:Y:S04]  /*1f170*/  LDL.LU R99, [R1+0x60] ;  /* 0x0000600001637983 */ /* 0x002f280000300800 */
[----:B------:R1:W-:Y:S01]  /*1f180*/  STSM.16.M88.4 [R90], R28 ;  /* 0x0000001c5a007844 */ /* 0x0003e20000000200 */
[----:B------:R-:W-:-:S02]  /*1f190*/  F2FP.BF16.F32.PACK_AB R32, R165, R167 ;  /* 0x000000a7a520723e */ /* 0x000fc400000010ff */
[----:B------:R-:W-:Y:S01]  /*1f1a0*/  F2FP.BF16.F32.PACK_AB R33, R52, R51 ;  /* 0x000000333421723e */ /* 0x000fe200000010ff */
[----:B0-----:R-:W4:Y:S01]  /*1f1b0*/  LDL.LU R94, [R1+0x64] ;  /* 0x00006400015e7983 */ /* 0x001f220000300800 */
[----:B------:R-:W-:Y:S02]  /*1f1c0*/  F2FP.BF16.F32.PACK_AB R34, R164, R166 ;  /* 0x000000a6a422723e */ /* 0x000fe400000010ff */
[----:B------:R-:W-:Y:S01]  /*1f1d0*/  F2FP.BF16.F32.PACK_AB R35, R79, R75 ;  /* 0x0000004b4f23723e */ /* 0x000fe200000010ff */
[----:B-1----:R-:W4:Y:S01]  /*1f1e0*/  LDL.LU R90, [R1+0x68] ;  /* 0x00006800015a7983 */ /* 0x002f220000300800 */
[----:B------:R-:W-:Y:S02]  /*1f1f0*/  F2FP.BF16.F32.PACK_AB R12, R159, R161 ;  /* 0x000000a19f0c723e */ /* 0x000fe400000010ff */
[----:B------:R-:W-:Y:S02]  /*1f200*/  F2FP.BF16.F32.PACK_AB R13, R55, R53 ;  /* 0x00000035370d723e */ /* 0x000fe400000010ff */
[----:B------:R-:W-:-:S02]  /*1f210*/  F2FP.BF16.F32.PACK_AB R14, R147, R160 ;  /* 0x000000a0930e723e */ /* 0x000fc400000010ff */
[----:B------:R-:W-:Y:S01]  /*1f220*/  F2FP.BF16.F32.PACK_AB R15, R83, R98 ;  /* 0x00000062530f723e */ /* 0x000fe200000010ff */
[----:B--2---:R0:W-:Y:S04]  /*1f230*/  STSM.16.M88.4 [R86], R32 ;  /* 0x0000002056007844 */ /* 0x0041e80000000200 */
[----:B---3--:R1:W-:Y:S04]  /*1f240*/  STSM.16.M88.4 [R82], R12 ;  /* 0x0000000c52007844 */ /* 0x0083e80000000200 */
        /* <DEDUP_REMOVED lines=8> */
[----:B----4-:R0:W-:Y:S01]  /*1f2d0*/  STSM.16.M88.4 [R108], R28 ;  /* 0x0000001c6c007844 */ /* 0x0101e20000000200 */
[----:B------:R-:W-:-:S02]  /*1f2e0*/  F2FP.BF16.F32.PACK_AB R34, R116, R112 ;  /* 0x000000707422723e */ /* 0x000fc400000010ff */
[----:B------:R-:W-:Y:S02]  /*1f2f0*/  F2FP.BF16.F32.PACK_AB R35, R91, R107 ;  /* 0x0000006b5b23723e */ /* 0x000fe400000010ff */
        /* <DEDUP_REMOVED lines=10> */
[----:B-1----:R-:W-:Y:S01]  /*1f3a0*/  F2FP.BF16.F32.PACK_AB R32, R7, R6 ;  /* 0x000000060720723e */ /* 0x002fe200000010ff */
[----:B------:R-:W1:Y:S02]  /*1f3b0*/  LDC R99, c[0x0][0xbe8] ;  /* 0x0002fa00ff637b82 */ /* 0x000e640000000800 */
[----:B------:R4:W-:Y:S01]  /*1f3c0*/  STSM.16.M88.4 [R90], R28 ;  /* 0x0000001c5a007844 */ /* 0x0009e20000000200 */
[----:B------:R-:W-:-:S02]  /*1f3d0*/  F2FP.BF16.F32.PACK_AB R33, R78, R76 ;  /* 0x0000004c4e21723e */ /* 0x000fc400000010ff */
[----:B------:R-:W-:Y:S02]  /*1f3e0*/  F2FP.BF16.F32.PACK_AB R34, R85, R81 ;  /* 0x000000515522723e */ /* 0x000fe400000010ff */
[----:B------:R-:W-:Y:S02]  /*1f3f0*/  F2FP.BF16.F32.PACK_AB R35, R129, R127 ;  /* 0x0000007f8123723e */ /* 0x000fe400000010ff */
[----:B0-----:R-:W-:Y:S02]  /*1f400*/  F2FP.BF16.F32.PACK_AB R12, R9, R8 ;  /* 0x00000008090c723e */ /* 0x001fe400000010ff */
[----:B------:R-:W-:Y:S02]  /*1f410*/  F2FP.BF16.F32.PACK_AB R14, R93, R89 ;  /* 0x000000595d0e723e */ /* 0x000fe400000010ff */
[----:B----4-:R-:W-:Y:S02]  /*1f420*/  SEL R28, R59, R11, P0 ;  /* 0x0000000b3b1c7207 */ /* 0x010fe40000000000 */
[----:B------:R-:W-:-:S02]  /*1f430*/  SEL R30, R11, R59, P0 ;  /* 0x0000003b0b1e7207 */ /* 0x000fc40000000000 */
[----:B------:R-:W-:Y:S02]  /*1f440*/  SEL R29, R63, R0, P0 ;  /* 0x000000003f1d7207 */ /* 0x000fe40000000000 */
[----:B------:R-:W-:Y:S02]  /*1f450*/  SEL R31, R0, R63, P0 ;  /* 0x0000003f001f7207 */ /* 0x000fe40000000000 */
[----:B------:R-:W-:Y:S02]  /*1f460*/  F2FP.BF16.F32.PACK_AB R13, R29, R28 ;  /* 0x0000001c1d0d723e */ /* 0x000fe400000010ff */
[----:B------:R-:W-:Y:S02]  /*1f470*/  F2FP.BF16.F32.PACK_AB R15, R31, R30 ;  /* 0x0000001e1f0f723e */ /* 0x000fe400000010ff */
[----:B------:R-:W-:-:S04]  /*1f480*/  ISETP.NE.U32.AND P3, PT, RZ, UR4, PT ;  /* 0x00000004ff007c0c */ /* 0x000fc8000bf65070 */
[----:B------:R-:W-:Y:S01]  /*1f490*/  ISETP.NE.AND.EX P3, PT, RZ, UR5, PT, P3 ;  /* 0x00000005ff007c0c */ /* 0x000fe2000bf65330 */
[----:B--2---:R-:W-:Y:S04]  /*1f4a0*/  STSM.16.M88.4 [R86], R32 ;  /* 0x0000002056007844 */ /* 0x004fe80000000200 */
[----:B---3--:R0:W-:Y:S02]  /*1f4b0*/  STSM.16.M88.4 [R82], R12 ;  /* 0x0000000c52007844 */ /* 0x0081e40000000200 */
[----:B0-----:R-:W0:Y:S02]  /*1f4c0*/  LDC.64 R12, c[0x0][0xc00] ;  /* 0x00030000ff0c7b82 */ /* 0x001e240000000a00 */
[----:B0-----:R-:W-:-:S06]  /*1f4d0*/  IMAD.WIDE R12, R216, 0x4, R12 ;  /* 0x00000004d80c7825 */ /* 0x001fcc00078e020c */
[----:B------:R-:W-:Y:S06]  /*1f4e0*/  BAR.SYNC.DEFER_BLOCKING 0x1, 0x100 ;  /* 0x0044000000007b1d */ /* 0x000fec0000010000 */
[----:B------:R-:W5:Y:S01]  /*1f4f0*/  @P3 LDG.E R2, desc[UR36][R12.64] ;  /* 0x000000240c023981 */ /* 0x000f62000c1e1900 */
[----:B------:R-:W-:-:S04]  /*1f500*/  ISETP.NE.U32.AND P0, PT, RZ, UR6, PT ;  /* 0x00000006ff007c0c */ /* 0x000fc8000bf05070 */
[----:B------:R-:W-:-:S13]  /*1f510*/  ISETP.NE.AND.EX P0, PT, RZ, UR7, PT, P0 ;  /* 0x00000007ff007c0c */ /* 0x000fda000bf05300 */
[----:B------:R-:W0:Y:S01]  /*1f520*/  @P0 LDC.64 R14, c[0x0][0xc08] ;  /* 0x00030200ff0e0b82 */ /* 0x000e220000000a00 */
[----:B------:R-:W-:Y:S01]  /*1f530*/  ULDC UR6, c[0x0][0xa88] ;  /* 0x0002a20000067ab9 */ /* 0x000fe20000000800 */
[----:B------:R-:W-:Y:S01]  /*1f540*/  IMAD.MOV.U32 R11, RZ, RZ, 0x9b8 ;  /* 0x000009b8ff0b7424 */ /* 0x000fe200078e00ff */
[----:B------:R-:W-:Y:S02]  /*1f550*/  ISETP.GT.AND P1, PT, R215, 0x1, PT ;  /* 0x00000001d700780c */ /* 0x000fe40003f24270 */
[----:B------:R-:W-:Y:S02]  /*1f560*/  MOV R63, UR6 ;  /* 0x00000006003f7c02 */ /* 0x000fe40008000f00 */
[----:B------:R-:W-:-:S04]  /*1f570*/  SEL R11, R11, 0x978, P1 ;  /* 0x000009780b0b7807 */ /* 0x000fc80000800000 */
[----:B------:R2:W3:Y:S01]  /*1f580*/  LDC.64 R34, c[0x0][R11+0x218] ;  /* 0x000086000b227b82 */ /* 0x0004e20000000a00 */
[----:B0-----:R-:W-:-:S07]  /*1f590*/  @P0 IMAD.WIDE R14, R216, 0x4, R14 ;  /* 0x00000004d80e0825 */ /* 0x001fce00078e020e */
[----:B------:R2:W0:Y:S01]  /*1f5a0*/  LDC.64 R32, c[0x0][R11+0x228] ;  /* 0x00008a000b207b82 */ /* 0x0004220000000a00 */
[----:B------:R4:W5:Y:S07]  /*1f5b0*/  @P0 LDG.E R63, desc[UR36][R14.64] ;  /* 0x000000240e3f0981 */ /* 0x00096e000c1e1900 */
[----:B----4-:R2:W4:Y:S01]  /*1f5c0*/  LDC.64 R14, c[0x0][R11+0x220] ;  /* 0x000088000b0e7b82 */ /* 0x0105220000000a00 */
[----:B-1----:R-:W-:-:S13]  /*1f5d0*/  ISETP.NE.AND P2, PT, R99, 0x1, PT ;  /* 0x000000016300780c */ /* 0x002fda0003f45270 */
[----:B------:R-:W1:Y:S08]  /*1f5e0*/  @P2 LDC R82, c[0x0][0xbec] ;  /* 0x0002fb00ff522b82 */ /* 0x000e700000000800 */
[----:B------:R-:W0:Y:S01]  /*1f5f0*/  @P2 LDC R0, c[0x0][0xbf0] ;  /* 0x0002fc00ff002b82 */ /* 0x000e220000000800 */
[----:B--23--:R-:W-:Y:S05]  /*1f600*/  @P0 BRA `(.L_x_1995) ;  /* 0x0000000000100947 */ /* 0x00cfea0003800000 */
[----:B------:R-:W-:Y:S05]  /*1f610*/  @!P3 BRA `(.L_x_1995) ;  /* 0x00000000000cb947 */ /* 0x000fea0003800000 */
[----:B-----5:R-:W2:Y:S04]  /*1f620*/  LDG.E R63, desc[UR36][R12.64] ;  /* 0x000000240c3f7981 */ /* 0x020ea8000c1e1900 */
[----:B------:R-:W2:Y:S02]  /*1f630*/  LDG.E R12, desc[UR36][R12.64+0x4] ;  /* 0x000004240c0c7981 */ /* 0x000ea4000c1e1900 */
[----:B--2---:R-:W-:-:S07]  /*1f640*/  IMAD.IADD R63, R12, 0x1, -R63 ;  /* 0x000000010c3f7824 */ /* 0x004fce00078e0a3f */
.L_x_1995:
[----:B------:R-:W2:Y:S04]  /*1f650*/  LDL R125, [R1+0x88] ;  /* 0x00008800017d7983 */ /* 0x000ea80000100800 */
[----:B------:R-:W3:Y:S01]  /*1f660*/  LDL R124, [R1+0x74] ;  /* 0x00007400017c7983 */ /* 0x000ee20000100800 */
[----:B------:R-:W-:Y:S01]  /*1f670*/  IMAD.IADD R59, R208, 0x1, R201 ;  /* 0x00000001d03b7824 */ /* 0x000fe200078e02c9 */
[----:B------:R-:W-:Y:S01]  /*1f680*/  ISETP.NE.U32.AND P0, PT, RZ, UR4, PT ;  /* 0x00000004ff007c0c */ /* 0x000fe2000bf05070 */
[----:B------:R-:W4:Y:S01]  /*1f690*/  LDC.64 R108, c[0x0][0xba8] ;  /* 0x0002ea00ff6c7b82 */ /* 0x000f220000000a00 */
[----:B------:R-:W-:Y:S01]  /*1f6a0*/  SHF.R.S32.HI R86, RZ, 0x1f, R216 ;  /* 0x0000001fff567819 */ /* 0x000fe200000114d8 */
[----:B-1----:R-:W-:Y:S01]  /*1f6b0*/  @P2 IMAD.HI.U32 R12, R59, R82, RZ ;  /* 0x000000523b0c2227 */ /* 0x002fe200078e00ff */
[----:B------:R-:W-:-:S02]  /*1f6c0*/  ISETP.NE.AND.EX P0, PT, RZ, UR5, PT, P0 ;  /* 0x00000005ff007c0c */ /* 0x000fc4000bf05300 */
[----:B------:R-:W-:Y:S01]  /*1f6d0*/  SEL R94, R220, RZ, P1 ;  /* 0x000000ffdc5e7207 */ /* 0x000fe20000800000 */
[----:B------:R-:W-:Y:S01]  /*1f6e0*/  IMAD.MOV.U32 R82, RZ, RZ, R59 ;  /* 0x000000ffff527224 */ /* 0x000fe200078e003b */
[----:B0-----:R-:W-:Y:S02]  /*1f6f0*/  @P2 SHF.R.U32.HI R82, RZ, R0, R12 ;  /* 0x00000000ff522219 */ /* 0x001fe4000001160c */
[----:B------:R0:W1:Y:S01]  /*1f700*/  LDC.64 R12, c[0x0][R11+0x210] ;  /* 0x000084000b0c7b82 */ /* 0x0000620000000a00 */
[----:B------:R-:W-:Y:S01]  /*1f710*/  SEL R0, R216, RZ, !P0 ;  /* 0x000000ffd8007207 */ /* 0x000fe20004000000 */
[-C--:B------:R-:W-:Y:S02]  /*1f720*/  IMAD R90, R33, R94.reuse, RZ ;  /* 0x0000005e215a7224 */ /* 0x080fe400078e02ff */
[----:B------:R-:W-:Y:S01]  /*1f730*/  IMAD.WIDE.U32 R32, R32, R94, RZ ;  /* 0x0000005e20207225 */ /* 0x000fe200078e00ff */
[----:B0-----:R-:W-:-:S03]  /*1f740*/  SEL R11, R86, RZ, !P0 ;  /* 0x000000ff560b7207 */ /* 0x001fc60004000000 */
[----:B----4-:R-:W-:Y:S02]  /*1f750*/  IMAD R15, R15, R0, RZ ;  /* 0x000000000f0f7224 */ /* 0x010fe400078e02ff */
[----:B------:R-:W-:Y:S02]  /*1f760*/  IMAD R86, R35, R188, RZ ;  /* 0x000000bc23567224 */ /* 0x000fe400078e02ff */
[C---:B------:R-:W-:Y:S02]  /*1f770*/  IMAD R11, R14.reuse, R11, R15 ;  /* 0x0000000b0e0b7224 */ /* 0x040fe400078e020f */
[----:B------:R-:W-:Y:S01]  /*1f780*/  IMAD.WIDE.U32 R14, R14, R0, RZ ;  /* 0x000000000e0e7225 */ /* 0x000fe200078e00ff */
[----:B------:R-:W0:Y:S03]  /*1f790*/  @!P1 LDC R108, c[0x0][0xb50] ;  /* 0x0002d400ff6c9b82 */ /* 0x000e260000000800 */
[----:B------:R-:W-:-:S04]  /*1f7a0*/  IMAD.WIDE.U32 R34, R34, R188, RZ ;  /* 0x000000bc22227225 */ /* 0x000fc800078e00ff */
[----:B------:R-:W-:Y:S01]  /*1f7b0*/  IMAD.IADD R15, R15, 0x1, R11 ;  /* 0x000000010f0f7824 */ /* 0x000fe200078e020b */
[----:B-----5:R-:W-:Y:S01]  /*1f7c0*/  IADD3 R14, P0, P3, R14, R34, R2 ;  /* 0x000000220e0e7210 */ /* 0x020fe20007b1e002 */
[----:B------:R-:W-:Y:S01]  /*1f7d0*/  IMAD.IADD R86, R35, 0x1, R86 ;  /* 0x0000000123567824 */ /* 0x000fe200078e0256 */
[----:B------:R-:W-:Y:S01]  /*1f7e0*/  SHF.R.S32.HI R11, RZ, 0x1f, R2 ;  /* 0x0000001fff0b7819 */ /* 0x000fe20000011402 */
[----:B------:R-:W-:Y:S01]  /*1f7f0*/  IMAD.IADD R90, R33, 0x1, R90 ;  /* 0x00000001215a7824 */ /* 0x000fe200078e025a */
[----:B------:R-:W-:Y:S01]  /*1f800*/  IADD3 R32, P4, P5, R82, R14, R32 ;  /* 0x0000000e52207210 */ /* 0x000fe20007d9e020 */
[----:B------:R-:W4:Y:S01]  /*1f810*/  @!P1 LDC R109, c[0x0][0xb54] ;  /* 0x0002d500ff6d9b82 */ /* 0x000f220000000800 */
[----:B------:R-:W-:Y:S02]  /*1f820*/  IADD3.X R15, R15, R86, R11, P0, P3 ;  /* 0x000000560f0f7210 */ /* 0x000fe400007e640b */
[----:B------:R-:W-:-:S04]  /*1f830*/  SHF.R.S32.HI R14, RZ, 0x1f, R82 ;  /* 0x0000001fff0e7819 */ /* 0x000fc80000011452 */
[----:B------:R-:W-:Y:S01]  /*1f840*/  IADD3.X R33, R14, R15, R90, P4, P5 ;  /* 0x0000000f0e217210 */ /* 0x000fe200027ea45a */
[----:B------:R-:W-:-:S04]  /*1f850*/  IMAD.MOV R14, RZ, RZ, -R82 ;  /* 0x000000ffff0e7224 */ /* 0x000fc800078e0a52 */
[----:B------:R-:W-:-:S05]  /*1f860*/  IMAD R14, R99, R14, R59 ;  /* 0x0000000e630e7224 */ /* 0x000fca00078e023b */
[----:B------:R-:W-:Y:S01]  /*1f870*/  SHF.R.S32.HI R15, RZ, 0x1f, R14 ;  /* 0x0000001fff0f7819 */ /* 0x000fe2000001140e */
[-C--:B-1----:R-:W-:Y:S02]  /*1f880*/  IMAD R13, R13, R14.reuse, RZ ;  /* 0x0000000e0d0d7224 */ /* 0x082fe400078e02ff */
[----:B------:R-:W-:-:S04]  /*1f890*/  IMAD.WIDE.U32 R32, R12, R14, R32 ;  /* 0x0000000e0c207225 */ /* 0x000fc800078e0020 */
[----:B------:R-:W-:Y:S01]  /*1f8a0*/  IMAD R13, R12, R15, R13 ;  /* 0x0000000f0c0d7224 */ /* 0x000fe200078e020d */
[----:B0-----:R-:W-:-:S03]  /*1f8b0*/  LEA R108, P0, R32, R108, 0x2 ;  /* 0x0000006c206c7211 */ /* 0x001fc600078010ff */
[----:B------:R-:W-:Y:S02]  /*1f8c0*/  IMAD.IADD R13, R33, 0x1, R13 ;  /* 0x00000001210d7824 */ /* 0x000fe400078e020d */
[----:B------:R-:W-:Y:S03]  /*1f8d0*/  SHFL.IDX PT, R12, R108, RZ, 0x1c1f ;  /* 0x001c1fff6c0c7589 */ /* 0x000fe600000e0000 */
[----:B----4-:R-:W-:Y:S01]  /*1f8e0*/  LEA.HI.X R109, R32, R109, R13, 0x2, P0 ;  /* 0x0000006d206d7211 */ /* 0x010fe200000f140d */
[----:B------:R-:W-:Y:S01]  /*1f8f0*/  SHFL.IDX PT, R14, R108, 0x1, 0x1c1f ;  /* 0x003c1f006c0e7f89 */ /* 0x000fe200000e0000 */
[----:B------:R-:W-:-:S03]  /*1f900*/  IMAD R32, R63, R99, RZ ;  /* 0x000000633f207224 */ /* 0x000fc600078e02ff */
[----:B------:R-:W0:Y:S04]  /*1f910*/  SHFL.IDX PT, R13, R109, RZ, 0x1c1f ;  /* 0x001c1fff6d0d7589 */ /* 0x000e2800000e0000 */
[----:B------:R-:W1:Y:S01]  /*1f920*/  SHFL.IDX PT, R15, R109, 0x1, 0x1c1f ;  /* 0x003c1f006d0f7f89 */ /* 0x000e6200000e0000 */
[----:B--2---:R-:W-:Y:S01]  /*1f930*/  IMAD.IADD R34, R125, 0x1, R201 ;  /* 0x000000017d227824 */ /* 0x004fe200078e02c9 */
[----:B---3--:R-:W-:-:S03]  /*1f940*/  LOP3.LUT P0, RZ, R124, 0x3, RZ, 0xc0, !PT ;  /* 0x000000037cff7812 */ /* 0x008fc6000780c0ff */
[C---:B------:R-:W-:Y:S01]  /*1f950*/  VIADD R33, R34.reuse, 0x8 ;  /* 0x0000000822217836 */ /* 0x040fe20000000000 */
[----:B------:R-:W-:-:S04]  /*1f960*/  ISETP.GE.OR P3, PT, R34, R32, P0 ;  /* 0x000000202200720c */ /* 0x000fc80000766670 */
[----:B------:R-:W-:-:S09]  /*1f970*/  ISETP.GE.OR P0, PT, R33, R32, P0 ;  /* 0x000000202100720c */ /* 0x000fd20000706670 */
[----:B0-----:R0:W-:Y:S04]  /*1f980*/  @!P3 ST.E desc[UR36][R12.64], R163 ;  /* 0x000000a30c00b985 */ /* 0x0011e8000c101924 */
[----:B-1----:R0:W-:Y:S01]  /*1f990*/  @!P0 ST.E desc[UR36][R14.64], R162 ;  /* 0x000000a20e008985 */ /* 0x0021e2000c101924 */
[----:B------:R-:W-:Y:S05]  /*1f9a0*/  @P1 BRA `(.L_x_1996) ;  /* 0x0000000c00f81947 */ /* 0x000fea0003800000 */
[----:B------:R-:W1:Y:S01]  /*1f9b0*/  S2R R124, SR_TID.X ;  /* 0x00000000007c7919 */ /* 0x000e620000002100 */
[----:B------:R-:W2:Y:S01]  /*1f9c0*/  @P2 LDC R9, c[0x0][0xbec] ;  /* 0x0002fb00ff092b82 */ /* 0x000ea20000000800 */
[----:B------:R-:W-:-:S07]  /*1f9d0*/  ULDC.64 UR4, c[0x0][0xaa0] ;  /* 0x0002a80000047ab9 */ /* 0x000fce0000000a00 */
[----:B0-----:R-:W0:Y:S01]  /*1f9e0*/  @P2 LDC R13, c[0x0][0xbf0] ;  /* 0x0002fc00ff0d2b82 */ /* 0x001e220000000800 */
[----:B-1----:R-:W-:-:S05]  /*1f9f0*/  VIADD R8, R124, 0xffffff80 ;  /* 0xffffff807c087836 */ /* 0x002fca0000000000 */
[----:B------:R-:W-:-:S04]  /*1fa00*/  SHF.R.S32.HI R3, RZ, 0x1f, R8 ;  /* 0x0000001fff037819 */ /* 0x000fc80000011408 */
[----:B------:R-:W-:-:S04]  /*1fa10*/  LEA.HI R3, R3, R8, RZ, 0x3 ;  /* 0x0000000803037211 */ /* 0x000fc800078f18ff */
[----:B------:R-:W-:-:S05]  /*1fa20*/  LOP3.LUT R3, R3, 0xfffffff8, RZ, 0xc0, !PT ;  /* 0xfffffff803037812 */ /* 0x000fca00078ec0ff */
[----:B------:R-:W-:-:S05]  /*1fa30*/  IMAD.IADD R8, R8, 0x1, -R3 ;  /* 0x0000000108087824 */ /* 0x000fca00078e0a03 */
[----:B------:R-:W-:-:S05]  /*1fa40*/  LEA R5, R187, R8, 0x3 ;  /* 0x00000008bb057211 */ /* 0x000fca00078e18ff */
[----:B------:R-:W-:-:S04]  /*1fa50*/  IMAD.SHL.U32 R5, R5, 0x8, RZ ;  /* 0x0000000805057824 */ /* 0x000fc800078e00ff */
[----:B------:R-:W-:-:S03]  /*1fa60*/  IMAD.WIDE R4, R5, 0x2, R24 ;  /* 0x0000000205047825 */ /* 0x000fc600078e0218 */
[C---:B------:R-:W-:Y:S02]  /*1fa70*/  IADD3 R45, P5, R4.reuse, 0x5000, RZ ;  /* 0x00005000042d7810 */ /* 0x040fe40007fbe0ff */
[C---:B------:R-:W-:Y:S02]  /*1fa80*/  IADD3 R25, P0, R4.reuse, 0x1000, RZ ;  /* 0x0000100004197810 */ /* 0x040fe40007f1e0ff */
[----:B------:R-:W-:Y:S02]  /*1fa90*/  LOP3.LUT R44, R45, 0x380, RZ, 0xc0, !PT ;  /* 0x000003802d2c7812 */ /* 0x000fe400078ec0ff */
[----:B------:R-:W-:Y:S02]  /*1faa0*/  IADD3 R29, P1, R4, 0x2000, RZ ;  /* 0x00002000041d7810 */ /* 0x000fe40007f3e0ff */
[----:B------:R-:W-:Y:S02]  /*1fab0*/  SHF.R.U64 R44, R44, 0x3, RZ ;  /* 0x000000032c2c7819 */ /* 0x000fe400000012ff */
[----:B------:R-:W-:-:S02]  /*1fac0*/  IADD3 R37, P3, R4, 0x3000, RZ ;  /* 0x0000300004257810 */ /* 0x000fc40007f7e0ff */
[----:B------:R-:W-:Y:S02]  /*1fad0*/  IADD3 R41, P4, R4, 0x4000, RZ ;  /* 0x0000400004297810 */ /* 0x000fe40007f9e0ff */
[----:B------:R-:W-:Y:S01]  /*1fae0*/  LOP3.LUT R44, R44, R45, RZ, 0x3c, !PT ;  /* 0x0000002d2c2c7212 */ /* 0x000fe200078e3cff */
[----:B------:R-:W-:Y:S01]  /*1faf0*/  IMAD.X R45, RZ, RZ, R5, P5 ;  /* 0x000000ffff2d7224 */ /* 0x000fe200028e0605 */
[----:B------:R-:W-:Y:S02]  /*1fb00*/  IADD3 R65, P5, R4, 0xa000, RZ ;  /* 0x0000a00004417810 */ /* 0x000fe40007fbe0ff */
[----:B------:R-:W-:Y:S02]  /*1fb10*/  LOP3.LUT R24, R25, 0x380, RZ, 0xc0, !PT ;  /* 0x0000038019187812 */ /* 0x000fe400078ec0ff */
[----:B------:R-:W-:Y:S01]  /*1fb20*/  LOP3.LUT R28, R29, 0x380, RZ, 0xc0, !PT ;  /* 0x000003801d1c7812 */ /* 0x000fe200078ec0ff */
[----:B------:R-:W-:Y:S01]  /*1fb30*/  IMAD R11, R11, UR4, RZ ;  /* 0x000000040b0b7c24 */ /* 0x000fe2000f8e02ff */
[----:B------:R-:W-:Y:S01]  /*1fb40*/  LOP3.LUT R36, R37, 0x380, RZ, 0xc0, !PT ;  /* 0x0000038025247812 */ /* 0x000fe200078ec0ff */
[----:B------:R-:W-:Y:S01]  /*1fb50*/  IMAD R12, R8, 0x20, R187 ;  /* 0x00000020080c7824 */ /* 0x000fe200078e02bb */
[----:B------:R-:W-:Y:S01]  /*1fb60*/  LOP3.LUT R40, R41, 0x380, RZ, 0xc0, !PT ;  /* 0x0000038029287812 */ /* 0x000fe200078ec0ff */
[----:B------:R-:W5:Y:S01]  /*1fb70*/  LD.E.128 R44, desc[UR36][R44.64] ;  /* 0x000000242c2c7980 */ /* 0x000f62000c101d00 */
[----:B------:R-:W-:-:S02]  /*1fb80*/  LOP3.LUT R64, R65, 0x380, RZ, 0xc0, !PT ;  /* 0x0000038041407812 */ /* 0x000fc400078ec0ff */
[----:B------:R-:W-:Y:S02]  /*1fb90*/  SHF.R.U64 R24, R24, 0x3, RZ ;  /* 0x0000000318187819 */ /* 0x000fe400000012ff */
[----:B------:R-:W-:Y:S02]  /*1fba0*/  SHF.R.U64 R28, R28, 0x3, RZ ;  /* 0x000000031c1c7819 */ /* 0x000fe400000012ff */
        /* <DEDUP_REMOVED lines=11> */
[----:B------:R-:W-:Y:S01]  /*1fc60*/  IADD3 R49, P0, R4, 0x6000, RZ ;  /* 0x0000600004317810 */ /* 0x000fe20007f1e0ff */
[----:B------:R-:W-:Y:S01]  /*1fc70*/  IMAD R11, R2, UR5, R11 ;  /* 0x00000005020b7c24 */ /* 0x000fe2000f8e020b */
[----:B------:R-:W-:-:S02]  /*1fc80*/  IADD3 R53, P1, R4, 0x7000, RZ ;  /* 0x0000700004357810 */ /* 0x000fc40007f3e0ff */
[C---:B------:R-:W-:Y:S01]  /*1fc90*/  LOP3.LUT R7, R4.reuse, 0x380, RZ, 0xc0, !PT ;  /* 0x0000038004077812 */ /* 0x040fe200078ec0ff */
[----:B------:R-:W-:Y:S01]  /*1fca0*/  IMAD.IADD R12, R201, 0x1, R12 ;  /* 0x00000001c90c7824 */ /* 0x000fe200078e020c */
[C---:B------:R-:W-:Y:S01]  /*1fcb0*/  IADD3 R57, P3, R4.reuse, 0x8000, RZ ;  /* 0x0000800004397810 */ /* 0x040fe20007f7e0ff */
[----:B------:R-:W5:Y:S01]  /*1fcc0*/  LD.E.128 R24, desc[UR36][R24.64] ;  /* 0x0000002418187980 */ /* 0x000f62000c101d00 */
[----:B------:R-:W-:Y:S02]  /*1fcd0*/  IADD3 R61, P4, R4, 0x9000, RZ ;  /* 0x00009000043d7810 */ /* 0x000fe40007f9e0ff */
[----:B------:R-:W-:Y:S01]  /*1fce0*/  LOP3.LUT R64, R64, R65, RZ, 0x3c, !PT ;  /* 0x0000004140407212 */ /* 0x000fe200078e3cff */
[----:B------:R-:W-:Y:S01]  /*1fcf0*/  IMAD.X R65, RZ, RZ, R5, P5 ;  /* 0x000000ffff417224 */ /* 0x000fe200028e0605 */
[----:B------:R-:W-:Y:S01]  /*1fd00*/  IADD3 R6, P5, R4, 0xf000, RZ ;  /* 0x0000f00004067810 */ /* 0x000fe20007fbe0ff */
[----:B------:R-:W5:Y:S01]  /*1fd10*/  LD.E.128 R28, desc[UR36][R28.64] ;  /* 0x000000241c1c7980 */ /* 0x000f62000c101d00 */
[----:B------:R-:W-:-:S02]  /*1fd20*/  LOP3.LUT R48, R49, 0x380, RZ, 0xc0, !PT ;  /* 0x0000038031307812 */ /* 0x000fc400078ec0ff */
[----:B------:R-:W-:Y:S01]  /*1fd30*/  LOP3.LUT R52, R53, 0x380, RZ, 0xc0, !PT ;  /* 0x0000038035347812 */ /* 0x000fe200078ec0ff */
[----:B------:R-:W5:Y:S01]  /*1fd40*/  LD.E.128 R36, desc[UR36][R36.64] ;  /* 0x0000002424247980 */ /* 0x000f62000c101d00 */
[----:B------:R-:W-:Y:S02]  /*1fd50*/  LOP3.LUT R56, R57, 0x380, RZ, 0xc0, !PT ;  /* 0x0000038039387812 */ /* 0x000fe400078ec0ff */
[----:B------:R-:W-:Y:S01]  /*1fd60*/  SHF.R.U64 R7, R7, 0x3, RZ ;  /* 0x0000000307077819 */ /* 0x000fe200000012ff */
[----:B--2---:R-:W-:Y:S01]  /*1fd70*/  @P2 IMAD.HI.U32 R8, R12, R9, RZ ;  /* 0x000000090c082227 */ /* 0x004fe200078e00ff */
[----:B------:R-:W-:Y:S01]  /*1fd80*/  LOP3.LUT R60, R61, 0x380, RZ, 0xc0, !PT ;  /* 0x000003803d3c7812 */ /* 0x000fe200078ec0ff */
[----:B------:R-:W5:Y:S01]  /*1fd90*/  LD.E.128 R40, desc[UR36][R40.64] ;  /* 0x0000002428287980 */ /* 0x000f62000c101d00 */
[----:B------:R-:W-:Y:S01]  /*1fda0*/  LOP3.LUT R3, R6, 0x380, RZ, 0xc0, !PT ;  /* 0x0000038006037812 */ /* 0x000fe200078ec0ff */
[----:B------:R-:W-:Y:S01]  /*1fdb0*/  IMAD.X R85, RZ, RZ, R5, P5 ;  /* 0x000000ffff557224 */ /* 0x000fe200028e0605 */
[----:B------:R-:W-:Y:S01]  /*1fdc0*/  SHF.R.U64 R48, R48, 0x3, RZ ;  /* 0x0000000330307819 */ /* 0x000fe200000012ff */
[----:B------:R-:W5:Y:S01]  /*1fdd0*/  LD.E.128 R64, desc[UR36][R64.64] ;  /* 0x0000002440407980 */ /* 0x000f62000c101d00 */
        /* <DEDUP_REMOVED lines=12> */
[C---:B------:R-:W-:Y:S01]  /*1fea0*/  IADD3 R69, P0, R4.reuse, 0xb000, RZ ;  /* 0x0000b00004457810 */ /* 0x040fe20007f1e0ff */
[----:B------:R-:W-:Y:S01]  /*1feb0*/  IMAD.MOV.U32 R9, RZ, RZ, R12 ;  /* 0x000000ffff097224 */ /* 0x000fe200078e000c */
[C---:B------:R-:W-:Y:S01]  /*1fec0*/  IADD3 R73, P1, R4.reuse, 0xc000, RZ ;  /* 0x0000c00004497810 */ /* 0x040fe20007f3e0ff */
[----:B------:R-:W5:Y:S01]  /*1fed0*/  LD.E.128 R48, desc[UR36][R48.64] ;  /* 0x0000002430307980 */ /* 0x000f62000c101d00 */
[----:B------:R-:W-:-:S02]  /*1fee0*/  IADD3 R77, P3, R4, 0xd000, RZ ;  /* 0x0000d000044d7810 */ /* 0x000fc40007f7e0ff */
[----:B------:R-:W-:Y:S01]  /*1fef0*/  IADD3 R81, P4, R4, 0xe000, RZ ;  /* 0x0000e00004517810 */ /* 0x000fe20007f9e0ff */
[----:B------:R-:W5:Y:S01]  /*1ff00*/  LD.E.128 R52, desc[UR36][R52.64] ;  /* 0x0000002434347980 */ /* 0x000f62000c101d00 */
[----:B------:R-:W-:Y:S01]  /*1ff10*/  LOP3.LUT R84, R3, R6, RZ, 0x3c, !PT ;  /* 0x0000000603547212 */ /* 0x000fe200078e3cff */
[----:B------:R-:W-:Y:S01]  /*1ff20*/  IMAD.WIDE.U32 R2, R2, UR4, RZ ;  /* 0x0000000402027c25 */ /* 0x000fe2000f8e00ff */
[----:B------:R-:W-:Y:S01]  /*1ff30*/  LOP3.LUT R68, R69, 0x380, RZ, 0xc0, !PT ;  /* 0x0000038045447812 */ /* 0x000fe200078ec0ff */
[----:B------:R-:W-:Y:S01]  /*1ff40*/  ULDC.64 UR4, c[0x0][0xae8] ;  /* 0x0002ba0000047ab9 */ /* 0x000fe20000000a00 */
[----:B------:R-:W-:Y:S01]  /*1ff50*/  LOP3.LUT R72, R73, 0x380, RZ, 0xc0, !PT ;  /* 0x0000038049487812 */ /* 0x000fe200078ec0ff */
[----:B------:R-:W-:Y:S01]  /*1ff60*/  IMAD.IADD R3, R3, 0x1, R11 ;  /* 0x0000000103037824 */ /* 0x000fe200078e020b */
[----:B------:R-:W-:Y:S01]  /*1ff70*/  LOP3.LUT R76, R77, 0x380, RZ, 0xc0, !PT ;  /* 0x000003804d4c7812 */ /* 0x000fe200078ec0ff */
[----:B------:R-:W5:Y:S01]  /*1ff80*/  LD.E.128 R56, desc[UR36][R56.64] ;  /* 0x0000002438387980 */ /* 0x000f62000c101d00 */
[----:B------:R-:W-:Y:S01]  /*1ff90*/  LOP3.LUT R80, R81, 0x380, RZ, 0xc0, !PT ;  /* 0x0000038051507812 */ /* 0x000fe200078ec0ff */
[----:B------:R-:W-:Y:S01]  /*1ffa0*/  IMAD.WIDE.U32 R2, R188, UR4, R2 ;  /* 0x00000004bc027c25 */ /* 0x000fe2000f8e0002 */
[----:B------:R-:W-:Y:S01]  /*1ffb0*/  SHF.R.U64 R68, R68, 0x3, RZ ;  /* 0x0000000344447819 */ /* 0x000fe200000012ff */
[----:B------:R-:W5:Y:S01]  /*1ffc0*/  LD.E.128 R60, desc[UR36][R60.64] ;  /* 0x000000243c3c7980 */ /* 0x000f62000c101d00 */
[----:B------:R-:W-:-:S02]  /*1ffd0*/  SHF.R.U64 R72, R72, 0x3, RZ ;  /* 0x0000000348487819 */ /* 0x000fc400000012ff */
[----:B------:R-:W-:Y:S01]  /*1ffe0*/  SHF.R.U64 R76, R76, 0x3, RZ ;  /* 0x000000034c4c7819 */ /* 0x000fe200000012ff */
[----:B------:R-:W5:Y:S01]  /*1fff0*/  LD.E.128 R84, desc[UR36][R84.64] ;  /* 0x0000002454547980 */ /* 0x000f62000c101d00 */
[----:B------:R-:W-:Y:S02]  /*20000*/  SHF.R.U64 R80, R80, 0x3, RZ ;  /* 0x0000000350507819 */ /* 0x000fe400000012ff */
[----:B------:R-:W-:Y:S01]  /*20010*/  SHF.R.S32.HI R11, RZ, 0x1f, R0 ;  /* 0x0000001fff0b7819 */ /* 0x000fe20000011400 */
[----:B------:R-:W-:Y:S01]  /*20020*/  IMAD R3, R188, UR5, R3 ;  /* 0x00000005bc037c24 */ /* 0x000fe2000f8e0203 */
[----:B------:R-:W-:Y:S01]  /*20030*/  LOP3.LUT R68, R68, R69, RZ, 0x3c, !PT ;  /* 0x0000004544447212 */ /* 0x000fe200078e3cff */
[--C-:B------:R-:W-:Y:S01]  /*20040*/  IMAD.X R69, RZ, RZ, R5.reuse, P0 ;  /* 0x000000ffff457224 */ /* 0x100fe200000e0605 */
[----:B------:R-:W-:Y:S01]  /*20050*/  LOP3.LUT R72, R72, R73, RZ, 0x3c, !PT ;  /* 0x0000004948487212 */ /* 0x000fe200078e3cff */
[--C-:B------:R-:W-:Y:S01]  /*20060*/  IMAD.X R73, RZ, RZ, R5.reuse, P1 ;  /* 0x000000ffff497224 */ /* 0x100fe200008e0605 */
[----:B------:R-:W-:Y:S01]  /*20070*/  LOP3.LUT R76, R76, R77, RZ, 0x3c, !PT ;  /* 0x0000004d4c4c7212 */ /* 0x000fe200078e3cff */
[----:B------:R-:W-:Y:S01]  /*20080*/  ULDC.64 UR4, c[0x0][0xaf0] ;  /* 0x0002bc0000047ab9 */ /* 0x000fe20000000a00 */
[----:B------:R-:W-:Y:S01]  /*20090*/  LOP3.LUT R80, R80, R81, RZ, 0x3c, !PT ;  /* 0x0000005150507212 */ /* 0x000fe200078e3cff */
[----:B------:R-:W-:Y:S01]  /*200a0*/  IMAD.X R81, RZ, RZ, R5, P4 ;  /* 0x000000ffff517224 */ /* 0x000fe200020e0605 */
[----:B------:R-:W-:Y:S01]  /*200b0*/  LOP3.LUT R4, R7, R4, RZ, 0x3c, !PT ;  /* 0x0000000407047212 */ /* 0x000fe200078e3cff */
[----:B------:R-:W5:Y:S01]  /*200c0*/  LD.E.128 R68, desc[UR36][R68.64] ;  /* 0x0000002444447980 */ /* 0x000f62000c101d00 */
[----:B------:R-:W-:Y:S01]  /*200d0*/  IADD3.X R77, RZ, R5, RZ, P3, !PT ;  /* 0x00000005ff4d7210 */ /* 0x000fe20001ffe4ff */
[----:B------:R-:W-:Y:S01]  /*200e0*/  IMAD R11, R11, UR4, RZ ;  /* 0x000000040b0b7c24 */ /* 0x000fe2000f8e02ff */
[----:B0-----:R-:W-:Y:S01]  /*200f0*/  @P2 SHF.R.U32.HI R9, RZ, R13, R8 ;  /* 0x0000000dff092219 */ /* 0x001fe20000011608 */
[----:B------:R-:W5:Y:S01]  /*20100*/  LD.E.128 R72, desc[UR36][R72.64] ;  /* 0x0000002448487980 */ /* 0x000f62000c101d00 */
[----:B------:R-:W-:-:S03]  /*20110*/  IMAD.WIDE.U32 R2, R0, UR4, R2 ;  /* 0x0000000400027c25 */ /* 0x000fc6000f8e0002 */
[----:B------:R-:W5:Y:S01]  /*20120*/  LD.E.128 R4, desc[UR36][R4.64] ;  /* 0x0000002404047980 */ /* 0x000f62000c101d00 */
[----:B------:R-:W-:Y:S01]  /*20130*/  IMAD R11, R0, UR5, R11 ;  /* 0x00000005000b7c24 */ /* 0x000fe2000f8e020b */
[--C-:B------:R-:W-:Y:S02]  /*20140*/  SHF.R.S32.HI R0, RZ, 0x1f, R9.reuse ;  /* 0x0000001fff007819 */ /* 0x100fe40000011409 */
[----:B------:R-:W5:Y:S01]  /*20150*/  LD.E.128 R76, desc[UR36][R76.64] ;  /* 0x000000244c4c7980 */ /* 0x000f62000c101d00 */
[----:B------:R-:W-:Y:S01]  /*20160*/  IMAD.MOV R10, RZ, RZ, -R9 ;  /* 0x000000ffff0a7224 */ /* 0x000fe200078e0a09 */
[----:B------:R-:W-:Y:S02]  /*20170*/  ULDC.64 UR4, c[0x0][0xae0] ;  /* 0x0002b80000047ab9 */ /* 0x000fe40000000a00 */
[----:B------:R-:W5:Y:S01]  /*20180*/  LD.E.128 R80, desc[UR36][R80.64] ;  /* 0x0000002450507980 */ /* 0x000f62000c101d00 */
[----:B------:R-:W-:Y:S01]  /*20190*/  @!PT LDS RZ, [RZ] ;  /* 0x00000000fffff984 */ /* 0x000fe20000000800 */
[----:B------:R-:W-:Y:S01]  /*201a0*/  @!PT LDS RZ, [RZ] ;  /* 0x00000000fffff984 */ /* 0x000fe20000000800 */
[----:B------:R-:W-:Y:S01]  /*201b0*/  @!PT LDS RZ, [RZ] ;  /* 0x00000000fffff984 */ /* 0x000fe20000000800 */
[----:B------:R-:W-:Y:S01]  /*201c0*/  @!PT LDS RZ, [RZ] ;  /* 0x00000000fffff984 */ /* 0x000fe20000000800 */
[----:B------:R0:W-:Y:S06]  /*201d0*/  MEMBAR.ALL.CTA ;  /* 0x0000000000007992 */ /* 0x0001ec0000008000 */
[----:B0-----:R-:W0:Y:S01]  /*201e0*/  FENCE.VIEW.ASYNC.S ;  /* 0x00000000000073c6 */ /* 0x001e220000000000 */
[----:B------:R-:W-:-:S02]  /*201f0*/  IMAD.IADD R3, R3, 0x1, R11 ;  /* 0x0000000103037824 */ /* 0x000fc400078e020b */
[----:B------:R-:W-:Y:S02]  /*20200*/  IMAD R8, R0, UR4, RZ ;  /* 0x0000000400087c24 */ /* 0x000fe4000f8e02ff */
[----:B------:R-:W-:Y:S02]  /*20210*/  IMAD R99, R99, R10, R12 ;  /* 0x0000000a63637224 */ /* 0x000fe400078e020c */
[----:B------:R-:W-:-:S04]  /*20220*/  IMAD.WIDE.U32 R2, R9, UR4, R2 ;  /* 0x0000000409027c25 */ /* 0x000fc8000f8e0002 */
[----:B------:R-:W-:Y:S01]  /*20230*/  IMAD R9, R9, UR5, R8 ;  /* 0x0000000509097c24 */ /* 0x000fe2000f8e0208 */
[----:B------:R-:W-:Y:S01]  /*20240*/  SHF.R.S32.HI R8, RZ, 0x1f, R99 ;  /* 0x0000001fff087819 */ /* 0x000fe20000011463 */
[----:B------:R-:W-:Y:S01]  /*20250*/  ULDC.64 UR4, c[0x0][0xad8] ;  /* 0x0002b60000047ab9 */ /* 0x000fe20000000a00 */
[----:B------:R-:W-:Y:S02]  /*20260*/  VIADD R0, R22, 0x28420 ;  /* 0x0002842016007836 */ /* 0x000fe40000000000 */
[----:B------:R-:W-:Y:S02]  /*20270*/  IMAD.IADD R3, R3, 0x1, R9 ;  /* 0x0000000103037824 */ /* 0x000fe400078e0209 */
[----:B------:R-:W-:Y:S01]  /*20280*/  IMAD R8, R8, UR4, RZ ;  /* 0x0000000408087c24 */ /* 0x000fe2000f8e02ff */
[----:B------:R-:W-:Y:S01]  /*20290*/  PRMT R0, RZ, 0x654, R0 ;  /* 0x00000654ff007816 */ /* 0x000fe20000000000 */
[----:B------:R-:W-:-:S04]  /*202a0*/  IMAD.WIDE.U32 R2, R99, UR4, R2 ;  /* 0x0000000463027c25 */ /* 0x000fc8000f8e0002 */
[----:B------:R-:W-:Y:S01]  /*202b0*/  IMAD R99, R99, UR5, R8 ;  /* 0x0000000563637c24 */ /* 0x000fe2000f8e0208 */
[----:B------:R-:W-:Y:S01]  /*202c0*/  ULDC.64 UR4, c[0x0][0xa80] ;  /* 0x0002a00000047ab9 */ /* 0x000fe20000000a00 */
[----:B0-----:R0:W-:Y:S02]  /*202d0*/  SYNCS.ARRIVE.TRANS64.RED.A1T0 RZ, [R0+URZ], RZ ;  /* 0x000000ff00ff79a7 */ /* 0x0011e4000810043f */
[----:B------:R-:W-:Y:S01]  /*202e0*/  IMAD.IADD R3, R3, 0x1, R99 ;  /* 0x0000000103037824 */ /* 0x000fe200078e0263 */
[----:B0-----:R-:W-:Y:S01]  /*202f0*/  LEA R0, P0, R2, UR4, 0x1 ;  /* 0x0000000402007c11 */ /* 0x001fe2000f8008ff */
[----:B------:R-:W-:-:S03]  /*20300*/  UMOV UR4, 0xffffffff ;  /* 0xffffffff00047882 */ /* 0x000fc60000000000 */
[----:B------:R-:W-:Y:S01]  /*20310*/  LEA.HI.X R20, R2, UR5, R3, 0x1, P0 ;  /* 0x0000000502147c11 */ /* 0x000fe200080f0c03 */
[----:B------:R-:W-:Y:S01]  /*20320*/  IMAD.IADD R201, R187, 0x1, R201 ;  /* 0x00000001bbc97824 */ /* 0x000fe200078e02c9 */
[----:B------:R-:W-:Y:S07]  /*20330*/  BRA.DIV UR4, `(.L_x_1997) ;  /* 0x0000011a04147947 */ /* 0x000fee000b800000 */
[----:B------:R0:W1:Y:S04]  /*20340*/  SHFL.IDX PT, R21, R20, RZ, 0x181f ;  /* 0x00181fff14157589 */ /* 0x00006800000e0000 */
[----:B------:R0:W2:Y:S02]  /*20350*/  SHFL.IDX PT, R14, R0, RZ, 0x181f ;  /* 0x00181fff000e7589 */ /* 0x0000a400000e0000 */
.L_x_2392:
[----:B------:R-:W-:Y:S01]  /*20360*/  ISETP.GE.AND P0, PT, R201, R32, PT ;  /* 0x00000020c900720c */ /* 0x000fe20003f06270 */
[----:B------:R-:W-:-:S12]  /*20370*/  BSSY B1, `(.L_x_1998) ;  /* 0x0000013000017945 */ /* 0x000fd80003800000 */
[----:B------:R-:W-:Y:S05]  /*20380*/  @P0 BRA `(.L_x_1999) ;  /* 0x0000000000440947 */ /* 0x000fea0003800000 */
[----:B------:R-:W-:Y:S02]  /*20390*/  ULDC UR4, c[0x0][0xac8] ;  /* 0x0002b20000047ab9 */ /* 0x000fe40000000800 */
[----:B------:R-:W-:Y:S02]  /*203a0*/  ISETP.GE.AND P3, PT, R18, UR4, PT ;  /* 0x0000000412007c0c */ /* 0x000fe4000bf66270 */
[----:B------:R-:W-:Y:S02]  /*203b0*/  ISETP.GE.AND P2, PT, R190, UR4, PT ;  /* 0x00000004be007c0c */ /* 0x000fe4000bf46270 */
[----:B------:R-:W-:Y:S02]  /*203c0*/  ISETP.GE.AND P1, PT, R210, UR4, PT ;  /* 0x00000004d2007c0c */ /* 0x000fe4000bf26270 */
[----:B------:R-:W-:-:S07]  /*203d0*/  ISETP.GE.AND P0, PT, R211, UR4, PT ;  /* 0x00000004d3007c0c */ /* 0x000fce000bf06270 */
[-C--:B--2---:R-:W-:Y:S02]  /*203e0*/  @!P3 LEA R2, P5, R18, R14.reuse, 0x1 ;  /* 0x0000000e1202b211 */ /* 0x084fe400078a08ff */
[-C--:B------:R-:W-:Y:S02]  /*203f0*/  @!P2 LEA R8, P4, R190, R14.reuse, 0x1 ;  /* 0x0000000ebe08a211 */ /* 0x080fe400078808ff */
[-C--:B-1----:R-:W-:Y:S02]  /*20400*/  @!P3 LEA.HI.X R3, R18, R21.reuse, R19, 0x1, P5 ;  /* 0x000000151203b211 */ /* 0x082fe400028f0c13 */
[-C--:B------:R-:W-:Y:S02]  /*20410*/  @!P1 LEA R10, P5, R210, R14.reuse, 0x1 ;  /* 0x0000000ed20a9211 */ /* 0x080fe400078a08ff */
[----:B------:R-:W-:Y:S01]  /*20420*/  @!P2 LEA.HI.X R9, R190, R21, R214, 0x1, P4 ;  /* 0x00000015be09a211 */ /* 0x000fe200020f0cd6 */
[----:B-----5:R3:W-:Y:S01]  /*20430*/  @!P3 ST.E.128 desc[UR36][R2.64], R4 ;  /* 0x000000040200b985 */ /* 0x0207e2000c101d24 */
[----:B------:R-:W-:-:S02]  /*20440*/  @!P0 LEA R12, P4, R211, R14, 0x1 ;  /* 0x0000000ed30c8211 */ /* 0x000fc400078808ff */
[-C--:B------:R-:W-:Y:S01]  /*20450*/  @!P1 LEA.HI.X R11, R210, R21.reuse, R219, 0x1, P5 ;  /* 0x00000015d20b9211 */ /* 0x080fe200028f0cdb */
[----:B------:R3:W-:Y:S01]  /*20460*/  @!P2 ST.E.128 desc[UR36][R8.64], R40 ;  /* 0x000000280800a985 */ /* 0x0007e2000c101d24 */
[----:B------:R-:W-:-:S03]  /*20470*/  @!P0 LEA.HI.X R13, R211, R21, R218, 0x1, P4 ;  /* 0x00000015d30d8211 */ /* 0x000fc600020f0cda */
[----:B------:R3:W-:Y:S04]  /*20480*/  @!P1 ST.E.128 desc[UR36][R10.64], R56 ;  /* 0x000000380a009985 */ /* 0x0007e8000c101d24 */
[----:B------:R3:W-:Y:S02]  /*20490*/  @!P0 ST.E.128 desc[UR36][R12.64], R72 ;  /* 0x000000480c008985 */ /* 0x0007e4000c101d24 */
.L_x_1999:
[----:B------:R-:W-:Y:S05]  /*204a0*/  BSYNC B1 ;  /* 0x0000000000017941 */ /* 0x000fea0003800000 */
.L_x_1998:
[----:B------:R-:W-:-:S03]  /*204b0*/  UMOV UR4, 0xffffffff ;  /* 0xffffffff00047882 */ /* 0x000fc60000000000 */
[----:B------:R-:W-:Y:S05]  /*204c0*/  BRA.DIV UR4, `(.L_x_2000) ;  /* 0x0000011604e47947 */ /* 0x000fea000b800000 */
[----:B---3--:R3:W4:Y:S04]  /*204d0*/  SHFL.IDX PT, R9, R20, 0x1, 0x181f ;  /* 0x00381f0014097f89 */ /* 0x00872800000e0000 */
[----:B--2---:R3:W2:Y:S02]  /*204e0*/  SHFL.IDX PT, R14, R0, 0x1, 0x181f ;  /* 0x00381f00000e7f89 */ /* 0x0046a400000e0000 */
.L_x_2396:
[----:B------:R-:W-:Y:S01]  /*204f0*/  VIADD R3, R201, 0x20 ;  /* 0x00000020c9037836 */ /* 0x000fe20000000000 */
[----:B------:R-:W-:Y:S04]  /*20500*/  BSSY B1, `(.L_x_2001) ;  /* 0x0000014000017945 */ /* 0x000fe80003800000 */
[----:B------:R-:W-:-:S13]  /*20510*/  ISETP.GE.AND P0, PT, R3, R32, PT ;  /* 0x000000200300720c */ /* 0x000fda0003f06270 */
[----:B------:R-:W-:Y:S05]  /*20520*/  @P0 BRA `(.L_x_2002) ;  /* 0x0000000000440947 */ /* 0x000fea0003800000 */
[----:B------:R-:W-:Y:S02]  /*20530*/  ULDC UR4, c[0x0][0xac8] ;  /* 0x0002b20000047ab9 */ /* 0x000fe40000000800 */
[----:B------:R-:W-:Y:S02]  /*20540*/  ISETP.GE.AND P3, PT, R18, UR4, PT ;  /* 0x0000000412007c0c */ /* 0x000fe4000bf66270 */
[----:B------:R-:W-:Y:S02]  /*20550*/  ISETP.GE.AND P2, PT, R190, UR4, PT ;  /* 0x00000004be007c0c */ /* 0x000fe4000bf46270 */
[----:B------:R-:W-:Y:S02]  /*20560*/  ISETP.GE.AND P1, PT, R210, UR4, PT ;  /* 0x00000004d2007c0c */ /* 0x000fe4000bf26270 */
[----:B------:R-:W-:-:S07]  /*20570*/  ISETP.GE.AND P0, PT, R211, UR4, PT ;  /* 0x00000004d3007c0c */ /* 0x000fce000bf06270 */
[-C--:B--2---:R-:W-:Y:S02]  /*20580*/  @!P3 LEA R2, P5, R18, R14.reuse, 0x1 ;  /* 0x0000000e1202b211 */ /* 0x084fe400078a08ff */
[-C--:B-----5:R-:W-:Y:S02]  /*20590*/  @!P2 LEA R4, P4, R190, R14.reuse, 0x1 ;  /* 0x0000000ebe04a211 */ /* 0x0a0fe400078808ff */
[-C--:B----4-:R-:W-:Y:S02]  /*205a0*/  @!P3 LEA.HI.X R3, R18, R9.reuse, R19, 0x1, P5 ;  /* 0x000000091203b211 */ /* 0x090fe400028f0c13 */
[-C--:B------:R-:W-:Y:S02]  /*205b0*/  @!P1 LEA R6, P5, R210, R14.reuse, 0x1 ;  /* 0x0000000ed2069211 */ /* 0x080fe400078a08ff */
        /* <DEDUP_REMOVED lines=8> */
.L_x_2002:
[----:B------:R-:W-:Y:S05]  /*20640*/  BSYNC B1 ;  /* 0x0000000000017941 */ /* 0x000fea0003800000 */
.L_x_2001:
[----:B------:R-:W-:-:S03]  /*20650*/  UMOV UR4, 0xffffffff ;  /* 0xffffffff00047882 */ /* 0x000fc60000000000 */
[----:B------:R-:W-:Y:S05]  /*20660*/  BRA.DIV UR4, `(.L_x_2003) ;  /* 0x0000011604c47947 */ /* 0x000fea000b800000 */
[----:B--2-4-:R2:W4:Y:S04]  /*20670*/  SHFL.IDX PT, R9, R20, 0x2, 0x181f ;  /* 0x00581f0014097f89 */ /* 0x01452800000e0000 */
[----:B------:R2:W0:Y:S02]  /*20680*/  SHFL.IDX PT, R14, R0, 0x2, 0x181f ;  /* 0x00581f00000e7f89 */ /* 0x00042400000e0000 */
.L_x_2400:
[----:B------:R-:W-:Y:S01]  /*20690*/  IADD3 R3, R201, 0x40, RZ ;  /* 0x00000040c9037810 */ /* 0x000fe20007ffe0ff */
[----:B------:R-:W-:Y:S03]  /*206a0*/  BSSY B1, `(.L_x_2004) ;  /* 0x0000014000017945 */ /* 0x000fe60003800000 */
[----:B------:R-:W-:-:S13]  /*206b0*/  ISETP.GE.AND P0, PT, R3, R32, PT ;  /* 0x000000200300720c */ /* 0x000fda0003f06270 */
[----:B------:R-:W-:Y:S05]  /*206c0*/  @P0 BRA `(.L_x_2005) ;  /* 0x0000000000440947 */ /* 0x000fea0003800000 */
[----:B------:R-:W-:Y:S02]  /*206d0*/  ULDC UR4, c[0x0][0xac8] ;  /* 0x0002b20000047ab9 */ /* 0x000fe40000000800 */
[----:B------:R-:W-:Y:S02]  /*206e0*/  ISETP.GE.AND P3, PT, R18, UR4, PT ;  /* 0x0000000412007c0c */ /* 0x000fe4000bf66270 */
[----:B------:R-:W-:Y:S02]  /*206f0*/  ISETP.GE.AND P2, PT, R190, UR4, PT ;  /* 0x00000004be007c0c */ /* 0x000fe4000bf46270 */
[----:B------:R-:W-:Y:S02]  /*20700*/  ISETP.GE.AND P1, PT, R210, UR4, PT ;  /* 0x00000004d2007c0c */ /* 0x000fe4000bf26270 */
[----:B------:R-:W-:-:S07]  /*20710*/  ISETP.GE.AND P0, PT, R211, UR4, PT ;  /* 0x00000004d3007c0c */ /* 0x000fce000bf06270 */
[-C--:B0-----:R-:W-:Y:S02]  /*20720*/  @!P3 LEA R2, P5, R18, R14.reuse, 0x1 ;  /* 0x0000000e1202b211 */ /* 0x081fe400078a08ff */
        /* <DEDUP_REMOVED lines=11> */
.L_x_2005:
[----:B------:R-:W-:Y:S05]  /*207e0*/  BSYNC B1 ;  /* 0x0000000000017941 */ /* 0x000fea0003800000 */
.L_x_2004:
[----:B------:R-:W-:-:S03]  /*207f0*/  UMOV UR4, 0xffffffff ;  /* 0xffffffff00047882 */ /* 0x000fc60000000000 */
[----:B------:R-:W-:Y:S05]  /*20800*/  BRA.DIV UR4, `(.L_x_2006) ;  /* 0x0000011604a47947 */ /* 0x000fea000b800000 */
[----:B0---4-:R0:W4:Y:S04]  /*20810*/  SHFL.IDX PT, R9, R20, 0x3, 0x181f ;  /* 0x00781f0014097f89 */ /* 0x01112800000e0000 */
[----:B------:R0:W0:Y:S02]  /*20820*/  SHFL.IDX PT, R14, R0, 0x3, 0x181f ;  /* 0x00781f00000e7f89 */ /* 0x00002400000e0000 */
.L_x_2404:
[----:B------:R-:W-:-:S05]  /*20830*/  VIADD R3, R201, 0x60 ;  /* 0x00000060c9037836 */ /* 0x000fca0000000000 */
[----:B------:R-:W-:-:S13]  /*20840*/  ISETP.GE.AND P0, PT, R3, R32, PT ;  /* 0x000000200300720c */ /* 0x000fda0003f06270 */
[----:B------:R-:W-:Y:S05]  /*20850*/  @P0 BRA `(.L_x_2007) ;  /* 0x0000003000d80947 */ /* 0x000fea0003800000 */
[----:B------:R-:W-:Y:S02]  /*20860*/  ULDC UR4, c[0x0][0xac8] ;  /* 0x0002b20000047ab9 */ /* 0x000fe40000000800 */
[----:B------:R-:W-:Y:S02]  /*20870*/  ISETP.GE.AND P3, PT, R18, UR4, PT ;  /* 0x0000000412007c0c */ /* 0x000fe4000bf66270 */
[----:B------:R-:W-:Y:S02]  /*20880*/  ISETP.GE.AND P4, PT, R190, UR4, PT ;  /* 0x00000004be007c0c */ /* 0x000fe4000bf86270 */
[----:B------:R-:W-:-:S09]  /*20890*/  ISETP.GE.AND P5, PT, R210, UR4, PT ;  /* 0x00000004d2007c0c */ /* 0x000fd2000bfa6270 */
[-C--:B0-----:R-:W-:Y:S02]  /*208a0*/  @!P3 LEA R2, P0, R18, R14.reuse, 0x1 ;  /* 0x0000000e1202b211 */ /* 0x081fe400078008ff */
[-C--:B-----5:R-:W-:Y:S02]  /*208b0*/  @!P4 LEA R4, P1, R190, R14.reuse, 0x1 ;  /* 0x0000000ebe04c211 */ /* 0x0a0fe400078208ff */
[----:B------:R-:W-:Y:S02]  /*208c0*/  @!P5 LEA R6, P2, R210, R14, 0x1 ;  /* 0x0000000ed206d211 */ /* 0x000fe400078408ff */
[-C--:B----4-:R-:W-:Y:S02]  /*208d0*/  @!P3 LEA.HI.X R3, R18, R9.reuse, R19, 0x1, P0 ;  /* 0x000000091203b211 */ /* 0x090fe400000f0c13 */
[-C--:B------:R-:W-:Y:S02]  /*208e0*/  @!P4 LEA.HI.X R5, R190, R9.reuse, R214, 0x1, P1 ;  /* 0x00000009be05c211 */ /* 0x080fe400008f0cd6 */
[----:B------:R-:W-:Y:S01]  /*208f0*/  @!P5 LEA.HI.X R7, R210, R9, R219, 0x1, P2 ;  /* 0x00000009d207d211 */ /* 0x000fe200010f0cdb */
[----:B------:R0:W-:Y:S01]  /*20900*/  @!P3 ST.E.128 desc[UR36][R2.64], R36 ;  /* 0x000000240200b985 */ /* 0x0001e2000c101d24 */
[----:B------:R-:W-:-:S03]  /*20910*/  ISETP.GE.AND P0, PT, R211, UR4, PT ;  /* 0x00000004d3007c0c */ /* 0x000fc6000bf06270 */
[----:B------:R0:W-:Y:S04]  /*20920*/  @!P4 ST.E.128 desc[UR36][R4.64], R52 ;  /* 0x000000340400c985 */ /* 0x0001e8000c101d24 */
[----:B------:R0:W-:Y:S06]  /*20930*/  @!P5 ST.E.128 desc[UR36][R6.64], R68 ;  /* 0x000000440600d985 */ /* 0x0001ec000c101d24 */
[----:B------:R-:W-:Y:S05]  /*20940*/  @P0 BRA `(.L_x_2007) ;  /* 0x00000030009c0947 */ /* 0x000fea0003800000 */
[----:B------:R-:W-:-:S04]  /*20950*/  LEA R14, P0, R211, R14, 0x1 ;  /* 0x0000000ed30e7211 */ /* 0x000fc800078008ff */
[----:B------:R-:W-:-:S05]  /*20960*/  LEA.HI.X R15, R211, R9, R218, 0x1, P0 ;  /* 0x00000009d30f7211 */ /* 0x000fca00000f0cda */
[----:B------:R4:W-:Y:S01]  /*20970*/  ST.E.128 desc[UR36][R14.64], R84 ;  /* 0x000000540e007985 */ /* 0x0009e2000c101d24 */
[----:B------:R-:W-:Y:S05]  /*20980*/  BRA `(.L_x_2007) ;  /* 0x00000030008c7947 */ /* 0x000fea0003800000 */
.L_x_1996:
        /* <DEDUP_REMOVED lines=22> */
[----:B------:R-:W-:Y:S02]  /*20af0*/  IMAD.MOV R0, RZ, RZ, -R14 ;  /* 0x000000ffff007224 */ /* 0x000fe400078e0a0e */
[----:B------:R-:W-:Y:S01]  /*20b00*/  IMAD.IADD R13, R13, 0x1, R2 ;  /* 0x000000010d0d7824 */ /* 0x000fe200078e0202 */
[----:B------:R-:W-:Y:S01]  /*20b10*/  SHF.R.S32.HI R2, RZ, 0x1f, R14 ;  /* 0x0000001fff027819 */ /* 0x000fe2000001140e */
        /* <DEDUP_REMOVED lines=21> */
.L_x_2407:
[----:B------:R-:W-:Y:S01]  /*20c70*/  ISETP.GE.AND P0, PT, R34, R32, PT ;  /* 0x000000202200720c */ /* 0x000fe20003f06270 */
[----:B------:R-:W-:-:S12]  /*20c80*/  BSSY B1, `(.L_x_2009) ;  /* 0x0000111000017945 */ /* 0x000fd80003800000 */
[----:B------:R-:W-:Y:S05]  /*20c90*/  @P0 BRA `(.L_x_2010) ;  /* 0x00000010003c0947 */ /* 0x000fea0003800000 */
[----:B------:R-:W-:Y:S01]  /*20ca0*/  ULDC UR4, c[0x0][0xac8] ;  /* 0x0002b20000047ab9 */ /* 0x000fe20000000800 */
[----:B------:R-:W-:Y:S01]  /*20cb0*/  SHF.R.S32.HI R14, RZ, 0x1f, R191 ;  /* 0x0000001fff0e7819 */ /* 0x000fe200000114bf */
[C---:B------:R-:W-:Y:S01]  /*20cc0*/  VIADD R25, R191.reuse, 0x8 ;  /* 0x00000008bf197836 */ /* 0x040fe20000000000 */
[C---:B------:R-:W-:Y:S01]  /*20cd0*/  ISETP.GE.AND P0, PT, R191.reuse, UR4, PT ;  /* 0x00000004bf007c0c */ /* 0x040fe2000bf06270 */
[C---:B------:R-:W-:Y:S02]  /*20ce0*/  VIADD R35, R191.reuse, 0x8 ;  /* 0x00000008bf237836 */ /* 0x040fe40000000000 */
[C---:B------:R-:W-:Y:S02]  /*20cf0*/  VIADD R59, R191.reuse, 0x10 ;  /* 0x00000010bf3b7836 */ /* 0x040fe40000000000 */
[C---:B------:R-:W-:Y:S01]  /*20d00*/  VIADD R63, R191.reuse, 0x10 ;  /* 0x00000010bf3f7836 */ /* 0x040fe20000000000 */
[----:B------:R-:W-:Y:S01]  /*20d10*/  SHF.R.S32.HI R35, RZ, 0x1f, R35 ;  /* 0x0000001fff237819 */ /* 0x000fe20000011423 */
[----:B------:R-:W-:-:S02]  /*20d20*/  VIADD R34, R191, 0x40 ;  /* 0x00000040bf227836 */ /* 0x000fc40000000000 */
[C---:B------:R-:W-:Y:S01]  /*20d30*/  VIADD R82, R191.reuse, 0x58 ;  /* 0x00000058bf527836 */ /* 0x040fe20000000000 */
[----:B------:R-:W-:Y:S01]  /*20d40*/  SHF.R.S32.HI R63, RZ, 0x1f, R63 ;  /* 0x0000001fff3f7819 */ /* 0x000fe2000001143f */
[C---:B------:R-:W-:Y:S02]  /*20d50*/  VIADD R86, R191.reuse, 0x70 ;  /* 0x00000070bf567836 */ /* 0x040fe40000000000 */
[C---:B--2---:R-:W-:Y:S01]  /*20d60*/  @!P0 LEA R12, P1, R191.reuse, R11, 0x2 ;  /* 0x0000000bbf0c8211 */ /* 0x044fe200078210ff */
[----:B------:R-:W-:Y:S01]  /*20d70*/  @!P0 IMAD.MOV.U32 R15, RZ, RZ, R122 ;  /* 0x000000ffff0f8224 */ /* 0x000fe200078e007a */
[----:B------:R-:W-:Y:S01]  /*20d80*/  SHF.R.S32.HI R82, RZ, 0x1f, R82 ;  /* 0x0000001fff527819 */ /* 0x000fe20000011452 */
[C---:B------:R-:W-:Y:S01]  /*20d90*/  VIADD R90, R191.reuse, 0x60 ;  /* 0x00000060bf5a7836 */ /* 0x040fe20000000000 */
[C---:B-1----:R-:W-:Y:S01]  /*20da0*/  @!P0 LEA.HI.X R13, R191.reuse, R24, R14, 0x2, P1 ;  /* 0x00000018bf0d8211 */ /* 0x042fe200008f140e */
[----:B------:R-:W-:Y:S02]  /*20db0*/  @!P0 IMAD.MOV.U32 R14, RZ, RZ, R121 ;  /* 0x000000ffff0e8224 */ /* 0x000fe400078e0079 */
[----:B------:R-:W-:Y:S01]  /*20dc0*/  VIADD R94, R191, 0xb0 ;  /* 0x000000b0bf5e7836 */ /* 0x000fe20000000000 */
[----:B------:R-:W-:-:S02]  /*20dd0*/  SHF.R.S32.HI R90, RZ, 0x1f, R90 ;  /* 0x0000001fff5a7819 */ /* 0x000fc4000001145a */
[----:B------:R1:W-:Y:S01]  /*20de0*/  @!P0 ST.E.64 desc[UR36][R12.64], R14 ;  /* 0x0000000e0c008985 */ /* 0x0003e2000c101b24 */
[----:B------:R-:W-:Y:S02]  /*20df0*/  ISETP.GE.AND P0, PT, R25, UR4, PT ;  /* 0x0000000419007c0c */ /* 0x000fe4000bf06270 */
[----:B------:R-:W-:-:S11]  /*20e00*/  SHF.R.S32.HI R94, RZ, 0x1f, R94 ;  /* 0x0000001fff5e7819 */ /* 0x000fd6000001145e */
[C---:B-1----:R-:W-:Y:S01]  /*20e10*/  @!P0 LEA R12, P1, R25.reuse, R11, 0x2 ;  /* 0x0000000b190c8211 */ /* 0x042fe200078210ff */
[----:B------:R-:W-:Y:S02]  /*20e20*/  @!P0 IMAD.MOV.U32 R14, RZ, RZ, R117 ;  /* 0x000000ffff0e8224 */ /* 0x000fe400078e0075 */
[----:B------:R-:W-:Y:S01]  /*20e30*/  @!P0 IMAD.MOV.U32 R15, RZ, RZ, R118 ;  /* 0x000000ffff0f8224 */ /* 0x000fe200078e0076 */
[----:B------:R-:W-:Y:S01]  /*20e40*/  @!P0 LEA.HI.X R13, R25, R24, R35, 0x2, P1 ;  /* 0x00000018190d8211 */ /* 0x000fe200008f1423 */
[C---:B------:R-:W-:Y:S01]  /*20e50*/  VIADD R35, R191.reuse, 0x20 ;  /* 0x00000020bf237836 */ /* 0x040fe20000000000 */
[----:B------:R-:W-:-:S03]  /*20e60*/  IADD3 R25, R191, 0x18, RZ ;  /* 0x00000018bf197810 */ /* 0x000fc60007ffe0ff */
[----:B------:R1:W-:Y:S01]  /*20e70*/  @!P0 ST.E.64 desc[UR36][R12.64], R14 ;  /* 0x0000000e0c008985 */ /* 0x0003e2000c101b24 */
[----:B------:R-:W-:Y:S02]  /*20e80*/  ISETP.GE.AND P0, PT, R59, UR4, PT ;  /* 0x000000043b007c0c */ /* 0x000fe4000bf06270 */
[----:B------:R-:W-:-:S11]  /*20e90*/  ISETP.GE.AND P1, PT, R25, UR4, PT ;  /* 0x0000000419007c0c */ /* 0x000fd6000bf26270 */
[C---:B-1----:R-:W-:Y:S01]  /*20ea0*/  @!P0 LEA R12, P2, R59.reuse, R11, 0x2 ;  /* 0x0000000b3b0c8211 */ /* 0x042fe200078410ff */
[----:B------:R-:W-:Y:S02]  /*20eb0*/  @!P0 IMAD.MOV.U32 R14, RZ, RZ, R111 ;  /* 0x000000ffff0e8224 */ /* 0x000fe400078e006f */
[----:B------:R-:W-:Y:S01]  /*20ec0*/  @!P0 IMAD.MOV.U32 R15, RZ, RZ, R115 ;  /* 0x000000ffff0f8224 */ /* 0x000fe200078e0073 */
[----:B------:R-:W-:Y:S01]  /*20ed0*/  @!P0 LEA.HI.X R13, R59, R24, R63, 0x2, P2 ;  /* 0x000000183b0d8211 */ /* 0x000fe200010f143f */
[C---:B------:R-:W-:Y:S02]  /*20ee0*/  VIADD R63, R191.reuse, 0x18 ;  /* 0x00000018bf3f7836 */ /* 0x040fe40000000000 */
[----:B------:R-:W-:Y:S02]  /*20ef0*/  VIADD R59, R191, 0x28 ;  /* 0x00000028bf3b7836 */ /* 0x000fe40000000000 */
[----:B------:R1:W-:Y:S01]  /*20f00*/  @!P0 ST.E.64 desc[UR36][R12.64], R14 ;  /* 0x0000000e0c008985 */ /* 0x0003e2000c101b24 */
[----:B------:R-:W-:-:S02]  /*20f10*/  ISETP.GE.AND P0, PT, R35, UR4, PT ;  /* 0x0000000423007c0c */ /* 0x000fc4000bf06270 */
[----:B------:R-:W-:Y:S02]  /*20f20*/  SHF.R.S32.HI R63, RZ, 0x1f, R63 ;  /* 0x0000001fff3f7819 */ /* 0x000fe4000001143f */
[C---:B-1----:R-:W-:Y:S01]  /*20f30*/  @!P1 LEA R12, P2, R25.reuse, R11, 0x2 ;  /* 0x0000000b190c9211 */ /* 0x042fe200078410ff */
[----:B------:R-:W-:Y:S02]  /*20f40*/  @!P1 IMAD.MOV.U32 R14, RZ, RZ, R106 ;  /* 0x000000ffff0e9224 */ /* 0x000fe400078e006a */
[----:B------:R-:W-:Y:S01]  /*20f50*/  @!P1 IMAD.MOV.U32 R15, RZ, RZ, R110 ;  /* 0x000000ffff0f9224 */ /* 0x000fe200078e006e */
[----:B------:R-:W-:Y:S01]  /*20f60*/  @!P1 LEA.HI.X R13, R25, R24, R63, 0x2, P2 ;  /* 0x00000018190d9211 */ /* 0x000fe200010f143f */
[C---:B------:R-:W-:Y:S02]  /*20f70*/  VIADD R63, R191.reuse, 0x20 ;  /* 0x00000020bf3f7836 */ /* 0x040fe40000000000 */
[----:B------:R-:W-:Y:S02]  /*20f80*/  VIADD R25, R191, 0x30 ;  /* 0x00000030bf197836 */ /* 0x000fe40000000000 */
[----:B------:R1:W-:Y:S01]  /*20f90*/  @!P1 ST.E.64 desc[UR36][R12.64], R14 ;  /* 0x0000000e0c009985 */ /* 0x0003e2000c101b24 */
[----:B------:R-:W-:-:S02]  /*20fa0*/  SHF.R.S32.HI R63, RZ, 0x1f, R63 ;  /* 0x0000001fff3f7819 */ /* 0x000fc4000001143f */
[----:B------:R-:W-:Y:S02]  /*20fb0*/  ISETP.GE.AND P1, PT, R59, UR4, PT ;  /* 0x000000043b007c0c */ /* 0x000fe4000bf26270 */
[C---:B-1----:R-:W-:Y:S01]  /*20fc0*/  @!P0 LEA R12, P2, R35.reuse, R11, 0x2 ;  /* 0x0000000b230c8211 */ /* 0x042fe200078410ff */
[----:B------:R-:W-:Y:S01]  /*20fd0*/  @!P0 IMAD.MOV.U32 R14, RZ, RZ, R229 ;  /* 0x000000ffff0e8224 */ /* 0x000fe200078e00e5 */
[----:B------:R-:W-:Y:S02]  /*20fe0*/  @!P0 MOV R15, R227 ;  /* 0x000000e3000f8202 */ /* 0x000fe40000000f00 */
        /* <DEDUP_REMOVED lines=28> */
[----:B------:R-:W-:Y:S01]  /*211b0*/  VIADD R35, R191, 0x40 ;  /* 0x00000040bf237836 */ /* 0x000fe20000000000 */
[----:B------:R-:W-:Y:S01]  /*211c0*/  ISETP.GE.AND P2, PT, R25, UR4, PT ;  /* 0x0000000419007c0c */ /* 0x000fe2000bf46270 */
[----:B------:R-:W-:Y:S02]  /*211d0*/  VIADD R59, R191, 0x58 ;  /* 0x00000058bf3b7836 */ /* 0x000fe40000000000 */
[----:B------:R1:W-:Y:S01]  /*211e0*/  @!P1 ST.E.64 desc[UR36][R12.64], R14 ;  /* 0x0000000e0c009985 */ /* 0x0003e2000c101b24 */
[----:B------:R-:W-:-:S02]  /*211f0*/  SHF.R.S32.HI R35, RZ, 0x1f, R35 ;  /* 0x0000001fff237819 */ /* 0x000fc40000011423 */
[C---:B-1----:R-:W-:Y:S01]  /*21200*/  @!P0 LEA R12, P1, R34.reuse, R11, 0x2 ;  /* 0x0000000b220c8211 */ /* 0x042fe200078210ff */
[----:B------:R-:W-:Y:S02]  /*21210*/  @!P0 IMAD.MOV.U32 R14, RZ, RZ, R182 ;  /* 0x000000ffff0e8224 */ /* 0x000fe400078e00b6 */
[----:B------:R-:W-:Y:S01]  /*21220*/  @!P0 IMAD.MOV.U32 R15, RZ, RZ, R180 ;  /* 0x000000ffff0f8224 */ /* 0x000fe200078e00b4 */
[----:B------:R-:W-:Y:S01]  /*21230*/  @!P0 LEA.HI.X R13, R34, R24, R35, 0x2, P1 ;  /* 0x00000018220d8211 */ /* 0x000fe200008f1423 */
[C---:B------:R-:W-:Y:S01]  /*21240*/  VIADD R35, R191.reuse, 0x48 ;  /* 0x00000048bf237836 */ /* 0x040fe20000000000 */
[----:B------:R-:W-:Y:S02]  /*21250*/  IADD3 R34, R191, 0x50, RZ ;  /* 0x00000050bf227810 */ /* 0x000fe40007ffe0ff */
[----:B------:R-:W-:Y:S01]  /*21260*/  ISETP.GE.AND P1, PT, R59, UR4, PT ;  /* 0x000000043b007c0c */ /* 0x000fe2000bf26270 */
        /* <DEDUP_REMOVED lines=12> */
[----:B------:R-:W-:Y:S02]  /*21330*/  ISETP.GE.AND P3, PT, R25, UR4, PT ;  /* 0x0000000419007c0c */ /* 0x000fe4000bf66270 */
[CC--:B-1----:R-:W-:Y:S02]  /*21340*/  @!P0 LEA R14, P4, R34.reuse, R11.reuse, 0x2 ;  /* 0x0000000b220e8211 */ /* 0x0c2fe400078810ff */
[C---:B------:R-:W-:Y:S02]  /*21350*/  @!P1 LEA R12, P5, R59.reuse, R11, 0x2 ;  /* 0x0000000b3b0c9211 */ /* 0x040fe400078a10ff */
[-C--:B------:R-:W-:Y:S01]  /*21360*/  @!P0 LEA.HI.X R15, R34, R24.reuse, R35, 0x2, P4 ;  /* 0x00000018220f8211 */ /* 0x080fe200020f1423 */
[----:B------:R-:W-:Y:S01]  /*21370*/  @!P0 IMAD.MOV.U32 R34, RZ, RZ, R179 ;  /* 0x000000ffff228224 */ /* 0x000fe200078e00b3 */
[----:B------:R-:W-:Y:S01]  /*21380*/  @!P1 LEA.HI.X R13, R59, R24, R82, 0x2, P5 ;  /* 0x000000183b0d9211 */ /* 0x000fe200028f1452 */
[----:B------:R-:W-:Y:S01]  /*21390*/  @!P0 IMAD.MOV.U32 R35, RZ, RZ, R177 ;  /* 0x000000ffff238224 */ /* 0x000fe200078e00b1 */
[C---:B------:R-:W-:Y:S01]  /*213a0*/  IADD3 R59, R191.reuse, 0x78, RZ ;  /* 0x00000078bf3b7810 */ /* 0x040fe20007ffe0ff */
[----:B------:R-:W-:-:S03]  /*213b0*/  VIADD R82, R191, 0x68 ;  /* 0x00000068bf527836 */ /* 0x000fc60000000000 */
[----:B------:R1:W-:Y:S01]  /*213c0*/  @!P0 ST.E.64 desc[UR36][R14.64], R34 ;  /* 0x000000220e008985 */ /* 0x0003e2000c101b24 */
[----:B------:R-:W-:Y:S02]  /*213d0*/  ISETP.GE.AND P0, PT, R86, UR4, PT ;  /* 0x0000000456007c0c */ /* 0x000fe4000bf06270 */
[----:B------:R-:W-:Y:S01]  /*213e0*/  SHF.R.S32.HI R82, RZ, 0x1f, R82 ;  /* 0x0000001fff527819 */ /* 0x000fe20000011452 */
[----:B-1----:R-:W-:Y:S01]  /*213f0*/  @!P1 IMAD.MOV.U32 R34, RZ, RZ, R178 ;  /* 0x000000ffff229224 */ /* 0x002fe200078e00b2 */
[----:B------:R-:W-:Y:S01]  /*21400*/  @!P2 LEA R14, P4, R63, R11, 0x2 ;  /* 0x0000000b3f0ea211 */ /* 0x000fe200078810ff */
[----:B------:R-:W-:-:S03]  /*21410*/  @!P1 IMAD.MOV.U32 R35, RZ, RZ, R176 ;  /* 0x000000ffff239224 */ /* 0x000fc600078e00b0 */
[----:B------:R-:W-:Y:S01]  /*21420*/  @!P2 LEA.HI.X R15, R63, R24, R90, 0x2, P4 ;  /* 0x000000183f0fa211 */ /* 0x000fe200020f145a */
[----:B------:R-:W-:Y:S01]  /*21430*/  VIADD R63, R191, 0x80 ;  /* 0x00000080bf3f7836 */ /* 0x000fe20000000000 */
[----:B------:R1:W-:Y:S01]  /*21440*/  @!P1 ST.E.64 desc[UR36][R12.64], R34 ;  /* 0x000000220c009985 */ /* 0x0003e2000c101b24 */
[----:B------:R-:W-:Y:S01]  /*21450*/  ISETP.GE.AND P1, PT, R59, UR4, PT ;  /* 0x000000043b007c0c */ /* 0x000fe2000bf26270 */
[----:B------:R-:W-:-:S05]  /*21460*/  VIADD R90, R191, 0x70 ;  /* 0x00000070bf5a7836 */ /* 0x000fca0000000000 */
        /* <DEDUP_REMOVED lines=18> */
[----:B------:R-:W-:Y:S02]  /*21590*/  SHF.R.S32.HI R90, RZ, 0x1f, R90 ;  /* 0x0000001fff5a7819 */ /* 0x000fe4000001145a */
[----:B-1----:R-:W-:Y:S01]  /*215a0*/  @!P0 MOV R34, R171 ;  /* 0x000000ab00228202 */ /* 0x002fe20000000f00 */
[----:B------:R-:W-:Y:S01]  /*215b0*/  @!P0 IMAD.MOV.U32 R35, RZ, RZ, R169 ;  /* 0x000000ffff238224 */ /* 0x000fe200078e00a9 */
[----:B------:R-:W-:-:S04]  /*215c0*/  @!P1 LEA R12, P5, R59, R11, 0x2 ;  /* 0x0000000b3b0c9211 */ /* 0x000fc800078a10ff */
[----:B------:R1:W-:Y:S01]  /*215d0*/  @!P0 ST.E.64 desc[UR36][R14.64], R34 ;  /* 0x000000220e008985 */ /* 0x0003e2000c101b24 */
[----:B------:R-:W-:Y:S01]  /*215e0*/  @!P1 LEA.HI.X R13, R59, R24, R82, 0x2, P5 ;  /* 0x000000183b0d9211 */ /* 0x000fe200028f1452 */
[C---:B------:R-:W-:Y:S01]  /*215f0*/  VIADD R59, R191.reuse, 0x98 ;  /* 0x00000098bf3b7836 */ /* 0x040fe20000000000 */
        /* <DEDUP_REMOVED lines=18> */
[----:B------:R-:W-:Y:S02]  /*21720*/  ISETP.GE.AND P2, PT, R63, UR4, PT ;  /* 0x000000043f007c0c */ /* 0x000fe4000bf46270 */
[----:B------:R-:W-:Y:S02]  /*21730*/  IADD3 R82, R191, 0x98, RZ ;  /* 0x00000098bf527810 */ /* 0x000fe40007ffe0ff */
[----:B------:R-:W-:Y:S02]  /*21740*/  ISETP.GE.AND P4, PT, R25, UR4, PT ;  /* 0x0000000419007c0c */ /* 0x000fe4000bf86270 */
[----:B------:R-:W-:Y:S01]  /*21750*/  SHF.R.S32.HI R82, RZ, 0x1f, R82 ;  /* 0x0000001fff527819 */ /* 0x000fe20000011452 */
[----:B-1----:R-:W-:Y:S01]  /*21760*/  @!P3 IMAD.MOV.U32 R34, RZ, RZ, R166 ;  /* 0x000000ffff22b224 */ /* 0x002fe200078e00a6 */
[----:B------:R-:W-:Y:S01]  /*21770*/  @!P0 LEA R14, P5, R86, R11, 0x2 ;  /* 0x0000000b560e8211 */ /* 0x000fe200078a10ff */
[----:B------:R-:W-:-:S03]  /*21780*/  @!P3 IMAD.MOV.U32 R35, RZ, RZ, R164 ;  /* 0x000000ffff23b224 */ /* 0x000fc600078e00a4 */
[----:B------:R-:W-:Y:S01]  /*21790*/  @!P0 LEA.HI.X R15, R86, R24, R90, 0x2, P5 ;  /* 0x00000018560f8211 */ /* 0x000fe200028f145a */
[C---:B------:R-:W-:Y:S01]  /*217a0*/  VIADD R86, R191.reuse, 0xa0 ;  /* 0x000000a0bf567836 */ /* 0x040fe20000000000 */
[----:B------:R1:W-:Y:S01]  /*217b0*/  @!P3 ST.E.64 desc[UR36][R12.64], R34 ;  /* 0x000000220c00b985 */ /* 0x0003e2000c101b24 */
[----:B------:R-:W-:-:S03]  /*217c0*/  VIADD R90, R191, 0xb0 ;  /* 0x000000b0bf5a7836 */ /* 0x000fc60000000000 */
[----:B------:R-:W-:Y:S01]  /*217d0*/  SHF.R.S32.HI R86, RZ, 0x1f, R86 ;  /* 0x0000001fff567819 */ /* 0x000fe20000011456 */
[----:B-1----:R-:W-:Y:S01]  /*217e0*/  @!P0 IMAD.MOV.U32 R34, RZ, RZ, R161 ;  /* 0x000000ffff228224 */ /* 0x002fe200078e00a1 */
[----:B------:R-:W-:Y:S01]  /*217f0*/  @!P1 LEA R12, P3, R59, R11, 0x2 ;  /* 0x0000000b3b0c9211 */ /* 0x000fe200078610ff */
[----:B------:R-:W-:-:S03]  /*21800*/  @!P0 IMAD.MOV.U32 R35, RZ, RZ, R159 ;  /* 0x000000ffff238224 */ /* 0x000fc600078e009f */
[----:B------:R-:W-:Y:S01]  /*21810*/  @!P1 LEA.HI.X R13, R59, R24, R82, 0x2, P3 ;  /* 0x000000183b0d9211 */ /* 0x000fe200018f1452 */
[C---:B------:R-:W-:Y:S01]  /*21820*/  VIADD R82, R191.reuse, 0xb8 ;  /* 0x000000b8bf527836 */ /* 0x040fe20000000000 */
[----:B------:R1:W-:Y:S01]  /*21830*/  @!P0 ST.E.64 desc[UR36][R14.64], R34 ;  /* 0x000000220e008985 */ /* 0x0003e2000c101b24 */
[----:B------:R-:W-:Y:S01]  /*21840*/  VIADD R59, R191, 0xa8 ;  /* 0x000000a8bf3b7836 */ /* 0x000fe20000000000 */
[----:B------:R-:W-:-:S04]  /*21850*/  ISETP.GE.AND P0, PT, R90, UR4, PT ;  /* 0x000000045a007c0c */ /* 0x000fc8000bf06270 */
[----:B------:R-:W-:Y:S01]  /*21860*/  SHF.R.S32.HI R59, RZ, 0x1f, R59 ;  /* 0x0000001fff3b7819 */ /* 0x000fe2000001143b */
[----:B-1----:R-:W-:Y:S01]  /*21870*/  @!P1 IMAD.MOV.U32 R34, RZ, RZ, R160 ;  /* 0x000000ffff229224 */ /* 0x002fe200078e00a0 */
[----:B------:R-:W-:Y:S01]  /*21880*/  @!P2 LEA R14, P3, R63, R11, 0x2 ;  /* 0x0000000b3f0ea211 */ /* 0x000fe200078610ff */
[----:B------:R-:W-:-:S03]  /*21890*/  @!P1 IMAD.MOV.U32 R35, RZ, RZ, R147 ;  /* 0x000000ffff239224 */ /* 0x000fc600078e0093 */
[----:B------:R-:W-:Y:S01]  /*218a0*/  @!P2 LEA.HI.X R15, R63, R24, R86, 0x2, P3 ;  /* 0x000000183f0fa211 */ /* 0x000fe200018f1456 */
[C---:B------:R-:W-:Y:S01]  /*218b0*/  VIADD R63, R191.reuse, 0xc0 ;  /* 0x000000c0bf3f7836 */ /* 0x040fe20000000000 */
        /* <DEDUP_REMOVED lines=11> */
[----:B------:R-:W-:Y:S01]  /*21970*/  IADD3 R59, R191, 0xc8, RZ ;  /* 0x000000c8bf3b7810 */ /* 0x000fe20007ffe0ff */
[----:B-1----:R-:W-:Y:S01]  /*21980*/  @!P4 IMAD.MOV.U32 R34, RZ, RZ, R104 ;  /* 0x000000ffff22c224 */ /* 0x002fe200078e0068 */
[----:B------:R-:W-:Y:S01]  /*21990*/  @!P0 LEA R14, P3, R90, R11, 0x2 ;  /* 0x0000000b5a0e8211 */ /* 0x000fe200078610ff */
[----:B------:R-:W-:-:S03]  /*219a0*/  @!P4 IMAD.MOV.U32 R35, RZ, RZ, R92 ;  /* 0x000000ffff23c224 */ /* 0x000fc600078e005c */
[-C--:B------:R-:W-:Y:S02]  /*219b0*/  @!P0 LEA.HI.X R15, R90, R24.reuse, R94, 0x2, P3 ;  /* 0x000000185a0f8211 */ /* 0x080fe400018f145e */
[----:B------:R1:W-:Y:S01]  /*219c0*/  @!P4 ST.E.64 desc[UR36][R12.64], R34 ;  /* 0x000000220c00c985 */ /* 0x0003e2000c101b24 */
[----:B------:R-:W-:Y:S02]  /*219d0*/  ISETP.GE.AND P4, PT, R59, UR4, PT ;  /* 0x000000043b007c0c */ /* 0x000fe4000bf86270 */
[----:B------:R-:W-:Y:S02]  /*219e0*/  ISETP.GE.AND P3, PT, R25, UR4, PT ;  /* 0x0000000419007c0c */ /* 0x000fe4000bf66270 */
[C---:B-1----:R-:W-:Y:S01]  /*219f0*/  @!P1 LEA R12, P5, R82.reuse, R11, 0x2 ;  /* 0x0000000b520c9211 */ /* 0x042fe200078a10ff */
[----:B------:R-:W-:Y:S02]  /*21a00*/  @!P0 IMAD.MOV.U32 R34, RZ, RZ, R88 ;  /* 0x000000ffff228224 */ /* 0x000fe400078e0058 */
[----:B------:R-:W-:Y:S01]  /*21a10*/  @!P0 IMAD.MOV.U32 R35, RZ, RZ, R84 ;  /* 0x000000ffff238224 */ /* 0x000fe200078e0054 */
[----:B------:R-:W-:Y:S01]  /*21a20*/  @!P1 LEA.HI.X R13, R82, R24, R86, 0x2, P5 ;  /* 0x00000018520d9211 */ /* 0x000fe200028f1456 */
[----:B------:R-:W-:-:S06]  /*21a30*/  VIADD R82, R191, 0xc0 ;  /* 0x000000c0bf527836 */ /* 0x000fcc0000000000 */
[-C--:B------:R-:W-:Y:S01]  /*21a40*/  @!P3 LEA R108, P5, R25, R11.reuse, 0x2 ;  /* 0x0000000b196cb211 */ /* 0x080fe200078a10ff */
[----:B------:R1:W-:Y:S01]  /*21a50*/  @!P0 ST.E.64 desc[UR36][R14.64], R34 ;  /* 0x000000220e008985 */ /* 0x0003e2000c101b24 */
[----:B------:R-:W-:Y:S02]  /*21a60*/  SHF.R.S32.HI R82, RZ, 0x1f, R82 ;  /* 0x0000001fff527819 */ /* 0x000fe40000011452 */
[C---:B-1----:R-:W-:Y:S01]  /*21a70*/  @!P2 LEA R14, P0, R63.reuse, R11, 0x2 ;  /* 0x0000000b3f0ea211 */ /* 0x042fe200078010ff */
[----:B------:R-:W-:Y:S02]  /*21a80*/  @!P1 IMAD.MOV.U32 R34, RZ, RZ, R112 ;  /* 0x000000ffff229224 */ /* 0x000fe400078e0070 */
[----:B------:R-:W-:Y:S01]  /*21a90*/  @!P1 IMAD.MOV.U32 R35, RZ, RZ, R116 ;  /* 0x000000ffff239224 */ /* 0x000fe200078e0074 */
[----:B------:R-:W-:Y:S01]  /*21aa0*/  @!P2 LEA.HI.X R15, R63, R24, R82, 0x2, P0 ;  /* 0x000000183f0fa211 */ /* 0x000fe200000f1452 */
[----:B------:R-:W-:Y:S01]  /*21ab0*/  VIADD R63, R191, 0xc8 ;  /* 0x000000c8bf3f7836 */ /* 0x000fe20000000000 */
[----:B------:R-:W-:-:S02]  /*21ac0*/  ISETP.GE.AND P0, PT, R225, UR4, PT ;  /* 0x00000004e1007c0c */ /* 0x000fc4000bf06270 */
[----:B------:R1:W-:Y:S02]  /*21ad0*/  @!P1 ST.E.64 desc[UR36][R12.64], R34 ;  /* 0x000000220c009985 */ /* 0x0003e4000c101b24 */
[----:B------:R-:W-:Y:S02]  /*21ae0*/  SHF.R.S32.HI R63, RZ, 0x1f, R63 ;  /* 0x0000001fff3f7819 */ /* 0x000fe4000001143f */
[C---:B-1----:R-:W-:Y:S01]  /*21af0*/  @!P4 LEA R12, P1, R59.reuse, R11, 0x2 ;  /* 0x0000000b3b0cc211 */ /* 0x042fe200078210ff */
[----:B------:R-:W-:Y:S02]  /*21b00*/  @!P2 IMAD.MOV.U32 R34, RZ, RZ, R80 ;  /* 0x000000ffff22a224 */ /* 0x000fe400078e0050 */
[----:B------:R-:W-:Y:S01]  /*21b10*/  @!P2 IMAD.MOV.U32 R35, RZ, RZ, R3 ;  /* 0x000000ffff23a224 */ /* 0x000fe200078e0003 */
[----:B------:R-:W-:Y:S01]  /*21b20*/  @!P4 LEA.HI.X R13, R59, R24, R63, 0x2, P1 ;  /* 0x000000183b0dc211 */ /* 0x000fe200008f143f */
[----:B------:R-:W-:Y:S01]  /*21b30*/  VIADD R59, R191, 0xd0 ;  /* 0x000000d0bf3b7836 */ /* 0x000fe20000000000 */
[----:B------:R-:W-:-:S02]  /*21b40*/  ISETP.GE.AND P1, PT, R224, UR4, PT ;  /* 0x00000004e0007c0c */ /* 0x000fc4000bf26270 */
[----:B------:R1:W-:Y:S01]  /*21b50*/  @!P2 ST.E.64 desc[UR36][R14.64], R34 ;  /* 0x000000220e00a985 */ /* 0x0003e2000c101b24 */
[----:B------:R-:W-:Y:S02]  /*21b60*/  SHF.R.S32.HI R63, RZ, 0x1f, R223 ;  /* 0x0000001fff3f7819 */ /* 0x000fe400000114df */
[----:B------:R-:W-:-:S04]  /*21b70*/  SHF.R.S32.HI R59, RZ, 0x1f, R59 ;  /* 0x0000001fff3b7819 */ /* 0x000fc8000001143b */
[----:B------:R-:W-:Y:S02]  /*21b80*/  @!P3 LEA.HI.X R109, R25, R24, R59, 0x2, P5 ;  /* 0x00000018196db211 */ /* 0x000fe400028f143b */
[----:B------:R-:W-:Y:S02]  /*21b90*/  SHF.R.S32.HI R59, RZ, 0x1f, R225 ;  /* 0x0000001fff3b7819 */ /* 0x000fe400000114e1 */
[----:B------:R-:W-:Y:S02]  /*21ba0*/  ISETP.GE.AND P5, PT, R222, UR4, PT ;  /* 0x00000004de007c0c */ /* 0x000fe4000bfa6270 */
[----:B------:R-:W-:Y:S01]  /*21bb0*/  SHF.R.S32.HI R25, RZ, 0x1f, R224 ;  /* 0x0000001fff197819 */ /* 0x000fe200000114e0 */
[----:B-1----:R-:W-:Y:S01]  /*21bc0*/  @!P4 IMAD.MOV.U32 R14, RZ, RZ, R120 ;  /* 0x000000ffff0ec224 */ /* 0x002fe200078e0078 */
[----:B------:R-:W-:-:S05]  /*21bd0*/  @!P4 MOV R15, R69 ;  /* 0x00000045000fc202 */ /* 0x000fca0000000f00 */
[----:B------:R1:W-:Y:S01]  /*21be0*/  @!P4 ST.E.64 desc[UR36][R12.64], R14 ;  /* 0x0000000e0c00c985 */ /* 0x0003e2000c101b24 */
[----:B------:R-:W-:-:S03]  /*21bf0*/  ISETP.GE.AND P4, PT, R223, UR4, PT ;  /* 0x00000004df007c0c */ /* 0x000fc6000bf86270 */
[----:B------:R2:W-:Y:S01]  /*21c00*/  @!P3 ST.E.64 desc[UR36][R108.64], R4 ;  /* 0x000000046c00b985 */ /* 0x0005e2000c101b24 */
[----:B------:R-:W-:Y:S02]  /*21c10*/  ISETP.GE.AND P3, PT, R221, UR4, PT ;  /* 0x00000004dd007c0c */ /* 0x000fe4000bf66270 */
[CC--:B-1----:R-:W-:Y:S01]  /*21c20*/  @!P0 LEA R12, P2, R225.reuse, R11.reuse, 0x2 ;  /* 0x0000000be10c8211 */ /* 0x0c2fe200078410ff */
[----:B------:R-:W-:Y:S02]  /*21c30*/  @!P0 IMAD.MOV.U32 R14, RZ, RZ, R73 ;  /* 0x000000ffff0e8224 */ /* 0x000fe400078e0049 */
[----:B------:R-:W-:Y:S01]  /*21c40*/  @!P0 IMAD.MOV.U32 R15, RZ, RZ, R77 ;  /* 0x000000ffff0f8224 */ /* 0x000fe200078e004d */
[-C--:B------:R-:W-:Y:S02]  /*21c50*/  @!P0 LEA.HI.X R13, R225, R24.reuse, R59, 0x2, P2 ;  /* 0x00000018e10d8211 */ /* 0x080fe400010f143b */
[C---:B--2---:R-:W-:Y:S02]  /*21c60*/  @!P1 LEA R4, P2, R224.reuse, R11, 0x2 ;  /* 0x0000000be0049211 */ /* 0x044fe400078410ff */
[----:B------:R-:W-:Y:S01]  /*21c70*/  SHF.R.S32.HI R59, RZ, 0x1f, R222 ;  /* 0x0000001fff3b7819 */ /* 0x000fe200000114de */
[----:B------:R1:W-:Y:S01]  /*21c80*/  @!P0 ST.E.64 desc[UR36][R12.64], R14 ;  /* 0x0000000e0c008985 */ /* 0x0003e2000c101b24 */
[----:B------:R-:W-:-:S02]  /*21c90*/  @!P1 LEA.HI.X R5, R224, R24, R25, 0x2, P2 ;  /* 0x00000018e0059211 */ /* 0x000fc400010f1419 */
[----:B------:R-:W-:-:S03]  /*21ca0*/  SHF.R.S32.HI R25, RZ, 0x1f, R221 ;  /* 0x0000001fff197819 */ /* 0x000fc600000114dd */
[----:B------:R2:W-:Y:S01]  /*21cb0*/  @!P1 ST.E.64 desc[UR36][R4.64], R6 ;  /* 0x0000000604009985 */ /* 0x0005e2000c101b24 */
[CC--:B-1----:R-:W-:Y:S01]  /*21cc0*/  @!P4 LEA R12, P0, R223.reuse, R11.reuse, 0x2 ;  /* 0x0000000bdf0cc211 */ /* 0x0c2fe200078010ff */
[----:B------:R-:W-:Y:S02]  /*21cd0*/  @!P4 IMAD.MOV.U32 R14, RZ, RZ, R81 ;  /* 0x000000ffff0ec224 */ /* 0x000fe400078e0051 */
[----:B------:R-:W-:Y:S01]  /*21ce0*/  @!P4 IMAD.MOV.U32 R15, RZ, RZ, R85 ;  /* 0x000000ffff0fc224 */ /* 0x000fe200078e0055 */
[-C--:B------:R-:W-:Y:S02]  /*21cf0*/  @!P4 LEA.HI.X R13, R223, R24.reuse, R63, 0x2, P0 ;  /* 0x00000018df0dc211 */ /* 0x080fe400000f143f */
[CC--:B--2---:R-:W-:Y:S02]  /*21d00*/  @!P5 LEA R4, P1, R222.reuse, R11.reuse, 0x2 ;  /* 0x0000000bde04d211 */ /* 0x0c4fe400078210ff */
[----:B------:R-:W-:Y:S01]  /*21d10*/  @!P3 LEA R6, P2, R221, R11, 0x2 ;  /* 0x0000000bdd06b211 */ /* 0x000fe200078410ff */
[----:B------:R1:W-:Y:S01]  /*21d20*/  @!P4 ST.E.64 desc[UR36][R12.64], R14 ;  /* 0x0000000e0c00c985 */ /* 0x0003e2000c101b24 */
[----:B------:R-:W-:-:S02]  /*21d30*/  @!P5 LEA.HI.X R5, R222, R24, R59, 0x2, P1 ;  /* 0x00000018de05d211 */ /* 0x000fc400008f143b */
[----:B------:R-:W-:-:S03]  /*21d40*/  @!P3 LEA.HI.X R7, R221, R24, R25, 0x2, P2 ;  /* 0x00000018dd07b211 */ /* 0x000fc600010f1419 */
[----:B------:R3:W-:Y:S01]  /*21d50*/  @!P5 ST.E.64 desc[UR36][R4.64], R8 ;  /* 0x000000080400d985 */ /* 0x0007e2000c101b24 */
[----:B-1----:R-:W-:Y:S02]  /*21d60*/  @!P3 IMAD.MOV.U32 R12, RZ, RZ, R89 ;  /* 0x000000ffff0cb224 */ /* 0x002fe400078e0059 */
[----:B------:R-:W-:-:S05]  /*21d70*/  @!P3 IMAD.MOV.U32 R13, RZ, RZ, R93 ;  /* 0x000000ffff0db224 */ /* 0x000fca00078e005d */
[----:B------:R3:W-:Y:S02]  /*21d80*/  @!P3 ST.E.64 desc[UR36][R6.64], R12 ;  /* 0x0000000c0600b985 */ /* 0x0007e4000c101b24 */
.L_x_2010:
[----:B------:R-:W-:Y:S05]  /*21d90*/  BSYNC B1 ;  /* 0x0000000000017941 */ /* 0x000fea0003800000 */
.L_x_2009:
[----:B------:R-:W-:-:S03]  /*21da0*/  UMOV UR4, 0xffffffff ;  /* 0xffffffff00047882 */ /* 0x000fc60000000000 */
[----:B------:R-:W-:Y:S05]  /*21db0*/  BRA.DIV UR4, `(.L_x_2011) ;  /* 0x0000010204b87947 */ /* 0x000fea000b800000 */
[----:B---3--:R3:W4:Y:S04]  /*21dc0*/  SHFL.IDX PT, R8, R2, 0x1, 0x1c1f ;  /* 0x003c1f0002087f89 */ /* 0x00872800000e0000 */
[----:B0-----:R-:W0:Y:S02]  /*21dd0*/  SHFL.IDX PT, R0, R0, 0x1, 0x1c1f ;  /* 0x003c1f0000007f89 */ /* 0x001e2400000e0000 */
.L_x_2411:
[----:B------:R-:W-:-:S13]  /*21de0*/  ISETP.GE.AND P0, PT, R33, R32, PT ;  /* 0x000000202100720c */ /* 0x000fda0003f06270 */
[----:B------:R-:W-:Y:S05]  /*21df0*/  @P0 BRA `(.L_x_2007) ;  /* 0x0000001c00700947 */ /* 0x000fea0003800000 */
[----:B------:R-:W-:Y:S01]  /*21e00*/  ULDC UR4, c[0x0][0xac8] ;  /* 0x0002b20000047ab9 */ /* 0x000fe20000000800 */
[C---:B------:R-:W-:Y:S01]  /*21e10*/  VIADD R6, R191.reuse, 0x8 ;  /* 0x00000008bf067836 */ /* 0x040fe20000000000 */
[C---:B------:R-:W-:Y:S01]  /*21e20*/  ISETP.GE.AND P5, PT, R191.reuse, UR4, PT ;  /* 0x00000004bf007c0c */ /* 0x040fe2000bfa6270 */
[C---:B------:R-:W-:Y:S01]  /*21e30*/  VIADD R12, R191.reuse, 0x10 ;  /* 0x00000010bf0c7836 */ /* 0x040fe20000000000 */
[----:B------:R-:W-:Y:S01]  /*21e40*/  SHF.R.S32.HI R4, RZ, 0x1f, R191 ;  /* 0x0000001fff047819 */ /* 0x000fe200000114bf */
[C---:B------:R-:W-:Y:S01]  /*21e50*/  VIADD R14, R191.reuse, 0x18 ;  /* 0x00000018bf0e7836 */ /* 0x040fe20000000000 */
[----:B------:R-:W-:Y:S01]  /*21e60*/  ISETP.GE.AND P0, PT, R6, UR4, PT ;  /* 0x0000000406007c0c */ /* 0x000fe2000bf06270 */
[C---:B------:R-:W-:Y:S01]  /*21e70*/  VIADD R7, R191.reuse, 0x8 ;  /* 0x00000008bf077836 */ /* 0x040fe20000000000 */
[----:B------:R-:W-:Y:S01]  /*21e80*/  ISETP.GE.AND P3, PT, R12, UR4, PT ;  /* 0x000000040c007c0c */ /* 0x000fe2000bf66270 */
[C---:B------:R-:W-:Y:S01]  /*21e90*/  VIADD R9, R191.reuse, 0x20 ;  /* 0x00000020bf097836 */ /* 0x040fe20000000000 */
[----:B------:R-:W-:Y:S01]  /*21ea0*/  ISETP.GE.AND P2, PT, R14, UR4, PT ;  /* 0x000000040e007c0c */ /* 0x000fe2000bf46270 */
[C---:B------:R-:W-:Y:S01]  /*21eb0*/  VIADD R13, R191.reuse, 0x10 ;  /* 0x00000010bf0d7836 */ /* 0x040fe20000000000 */
[----:B------:R-:W-:Y:S01]  /*21ec0*/  SHF.R.S32.HI R7, RZ, 0x1f, R7 ;  /* 0x0000001fff077819 */ /* 0x000fe20000011407 */
[C---:B-1----:R-:W-:Y:S01]  /*21ed0*/  VIADD R24, R191.reuse, 0x18 ;  /* 0x00000018bf187836 */ /* 0x042fe20000000000 */
[C---:B------:R-:W-:Y:S01]  /*21ee0*/  IADD3 R15, R191.reuse, 0x28, RZ ;  /* 0x00000028bf0f7810 */ /* 0x040fe20007ffe0ff */
[----:B--2---:R-:W-:Y:S01]  /*21ef0*/  @!P5 IMAD.MOV.U32 R11, RZ, RZ, R20 ;  /* 0x000000ffff0bd224 */ /* 0x004fe200078e0014 */
[C---:B0--3--:R-:W-:Y:S01]  /*21f00*/  @!P5 LEA R2, P1, R191.reuse, R0, 0x2 ;  /* 0x00000000bf02d211 */ /* 0x049fe200078210ff */
[----:B------:R-:W-:Y:S01]  /*21f10*/  VIADD R25, R191, 0xa8 ;  /* 0x000000a8bf197836 */ /* 0x000fe20000000000 */
[----:B------:R-:W-:-:S02]  /*21f20*/  SHF.R.S32.HI R13, RZ, 0x1f, R13 ;  /* 0x0000001fff0d7819 */ /* 0x000fc4000001140d */
[----:B----4-:R-:W-:Y:S02]  /*21f30*/  @!P5 LEA.HI.X R3, R191, R8, R4, 0x2, P1 ;  /* 0x00000008bf03d211 */ /* 0x010fe400008f1404 */
[C---:B------:R-:W-:Y:S02]  /*21f40*/  @!P0 LEA R4, P4, R6.reuse, R0, 0x2 ;  /* 0x0000000006048211 */ /* 0x040fe400078810ff */
[----:B------:R-:W-:Y:S01]  /*21f50*/  ISETP.GE.AND P1, PT, R9, UR4, PT ;  /* 0x0000000409007c0c */ /* 0x000fe2000bf26270 */
[----:B------:R0:W-:Y:S01]  /*21f60*/  @!P5 ST.E.64 desc[UR36][R2.64], R10 ;  /* 0x0000000a0200d985 */ /* 0x0001e2000c101b24 */
[----:B------:R-:W-:Y:S01]  /*21f70*/  @!P0 LEA.HI.X R5, R6, R8, R7, 0x2, P4 ;  /* 0x0000000806058211 */ /* 0x000fe200020f1407 */
[----:B------:R-:W-:Y:S01]  /*21f80*/  @!P0 IMAD.MOV.U32 R6, RZ, RZ, R97 ;  /* 0x000000ffff068224 */ /* 0x000fe200078e0061 */
[----:B------:R-:W-:Y:S01]  /*21f90*/  SHF.R.S32.HI R24, RZ, 0x1f, R24 ;  /* 0x0000001fff187819 */ /* 0x000fe20000011418 */
[----:B------:R-:W-:Y:S01]  /*21fa0*/  @!P0 IMAD.MOV.U32 R7, RZ, RZ, R21 ;  /* 0x000000ffff078224 */ /* 0x000fe200078e0015 */
[----:B------:R-:W-:-:S04]  /*21fb0*/  SHF.R.S32.HI R25, RZ, 0x1f, R25 ;  /* 0x0000001fff197819 */ /* 0x000fc80000011419 */
[----:B------:R1:W-:Y:S01]  /*21fc0*/  @!P0 ST.E.64 desc[UR36][R4.64], R6 ;  /* 0x0000000604008985 */ /* 0x0003e2000c101b24 */
[----:B------:R-:W-:Y:S02]  /*21fd0*/  ISETP.GE.AND P0, PT, R15, UR4, PT ;  /* 0x000000040f007c0c */ /* 0x000fe4000bf06270 */
[----:B0-----:R-:W-:-:S04]  /*21fe0*/  @!P3 LEA R2, P5, R12, R0, 0x2 ;  /* 0x000000000c02b211 */ /* 0x001fc800078a10ff */
[----:B------:R-:W-:Y:S01]  /*21ff0*/  @!P3 LEA.HI.X R3, R12, R8, R13, 0x2, P5 ;  /* 0x000000080c03b211 */ /* 0x000fe200028f140d */
[C---:B------:R-:W-:Y:S02]  /*22000*/  VIADD R12, R191.reuse, 0x30 ;  /* 0x00000030bf0c7836 */ /* 0x040fe40000000000 */
[C---:B------:R-:W-:Y:S01]  /*22010*/  VIADD R13, R191.reuse, 0x20 ;  /* 0x00000020bf0d7836 */ /* 0x040fe20000000000 */
[----:B-1----:R-:W-:Y:S01]  /*22020*/  @!P2 LEA R4, P4, R14, R0, 0x2 ;  /* 0x000000000e04a211 */ /* 0x002fe200078810ff */
[----:B------:R0:W-:Y:S01]  /*22030*/  @!P3 ST.E.64 desc[UR36][R2.64], R26 ;  /* 0x0000001a0200b985 */ /* 0x0001e2000c101b24 */
[----:B------:R-:W-:Y:S01]  /*22040*/  @!P2 IMAD.MOV.U32 R6, RZ, RZ, R64 ;  /* 0x000000ffff06a224 */ /* 0x000fe200078e0040 */
[----:B------:R-:W-:Y:S01]  /*22050*/  ISETP.GE.AND P3, PT, R12, UR4, PT ;  /* 0x000000040c007c0c */ /* 0x000fe2000bf66270 */
[----:B------:R-:W-:Y:S01]  /*22060*/  @!P2 IMAD.MOV.U32 R7, RZ, RZ, R101 ;  /* 0x000000ffff07a224 */ /* 0x000fe200078e0065 */
[----:B------:R-:W-:Y:S01]  /*22070*/  @!P2 LEA.HI.X R5, R14, R8, R24, 0x2, P4 ;  /* 0x000000080e05a211 */ /* 0x000fe200020f1418 */
[C---:B------:R-:W-:Y:S01]  /*22080*/  VIADD R14, R191.reuse, 0x38 ;  /* 0x00000038bf0e7836 */ /* 0x040fe20000000000 */
[----:B------:R-:W-:Y:S01]  /*22090*/  SHF.R.S32.HI R13, RZ, 0x1f, R13 ;  /* 0x0000001fff0d7819 */ /* 0x000fe2000001140d */
[----:B------:R-:W-:-:S02]  /*220a0*/  VIADD R24, R191, 0x28 ;  /* 0x00000028bf187836 */ /* 0x000fc40000000000 */
[----:B------:R1:W-:Y:S01]  /*220b0*/  @!P2 ST.E.64 desc[UR36][R4.64], R6 ;  /* 0x000000060400a985 */ /* 0x0003e2000c101b24 */
[----:B------:R-:W-:Y:S02]  /*220c0*/  ISETP.GE.AND P2, PT, R14, UR4, PT ;  /* 0x000000040e007c0c */ /* 0x000fe4000bf46270 */
[----:B------:R-:W-:Y:S02]  /*220d0*/  SHF.R.S32.HI R24, RZ, 0x1f, R24 ;  /* 0x0000001fff187819 */ /* 0x000fe40000011418 */
[----:B0-----:R-:W-:-:S04]  /*220e0*/  @!P1 LEA R2, P5, R9, R0, 0x2 ;  /* 0x0000000009029211 */ /* 0x001fc800078a10ff */
[----:B------:R-:W-:Y:S01]  /*220f0*/  @!P1 LEA.HI.X R3, R9, R8, R13, 0x2, P5 ;  /* 0x0000000809039211 */ /* 0x000fe200028f140d */
[C---:B------:R-:W-:Y:S02]  /*22100*/  VIADD R9, R191.reuse, 0x40 ;  /* 0x00000040bf097836 */ /* 0x040fe40000000000 */
[----:B------:R-:W-:Y:S01]  /*22110*/  VIADD R13, R191, 0x30 ;  /* 0x00000030bf0d7836 */ /* 0x000fe20000000000 */
[----:B-1----:R-:W-:Y:S01]  /*22120*/  @!P0 LEA R4, P4, R15, R0, 0x2 ;  /* 0x000000000f048211 */ /* 0x002fe200078810ff */
[----:B------:R0:W-:Y:S01]  /*22130*/  @!P1 ST.E.64 desc[UR36][R2.64], R36 ;  /* 0x0000002402009985 */ /* 0x0001e2000c101b24 */
[----:B------:R-:W-:Y:S01]  /*22140*/  ISETP.GE.AND P1, PT, R9, UR4, PT ;  /* 0x0000000409007c0c */ /* 0x000fe2000bf26270 */
[----:B------:R-:W-:Y:S01]  /*22150*/  @!P0 IMAD.MOV.U32 R6, RZ, RZ, R105 ;  /* 0x000000ffff068224 */ /* 0x000fe200078e0069 */
[----:B------:R-:W-:Y:S01]  /*22160*/  @!P0 LEA.HI.X R5, R15, R8, R24, 0x2, P4 ;  /* 0x000000080f058211 */ /* 0x000fe200020f1418 */
[C---:B------:R-:W-:Y:S01]  /*22170*/  VIADD R15, R191.reuse, 0x48 ;  /* 0x00000048bf0f7836 */ /* 0x040fe20000000000 */
[----:B------:R-:W-:Y:S01]  /*22180*/  @!P0 MOV R7, R47 ;  /* 0x0000002f00078202 */ /* 0x000fe20000000f00 */
[----:B------:R-:W-:Y:S01]  /*22190*/  VIADD R24, R191, 0x38 ;  /* 0x00000038bf187836 */ /* 0x000fe20000000000 */
[----:B------:R-:W-:Y:S01]  /*221a0*/  SHF.R.S32.HI R13, RZ, 0x1f, R13 ;  /* 0x0000001fff0d7819 */ /* 0x000fe2000001140d */
[----:B------:R-:W-:-:S02]  /*221b0*/  @!P2 IMAD.MOV.U32 R47, RZ, RZ, R50 ;  /* 0x000000ffff2fa224 */ /* 0x000fc400078e0032 */
[----:B------:R1:W-:Y:S01]  /*221c0*/  @!P0 ST.E.64 desc[UR36][R4.64], R6 ;  /* 0x0000000604008985 */ /* 0x0003e2000c101b24 */
[----:B------:R-:W-:Y:S02]  /*221d0*/  ISETP.GE.AND P0, PT, R15, UR4, PT ;  /* 0x000000040f007c0c */ /* 0x000fe4000bf06270 */
[----:B------:R-:W-:Y:S02]  /*221e0*/  SHF.R.S32.HI R24, RZ, 0x1f, R24 ;  /* 0x0000001fff187819 */ /* 0x000fe40000011418 */
[----:B0-----:R-:W-:-:S04]  /*221f0*/  @!P3 LEA R2, P5, R12, R0, 0x2 ;  /* 0x000000000c02b211 */ /* 0x001fc800078a10ff */
[----:B------:R-:W-:Y:S01]  /*22200*/  @!P3 LEA.HI.X R3, R12, R8, R13, 0x2, P5 ;  /* 0x000000080c03b211 */ /* 0x000fe200028f140d */
[C---:B------:R-:W-:Y:S02]  /*22210*/  VIADD R12, R191.reuse, 0x50 ;  /* 0x00000050bf0c7836 */ /* 0x040fe40000000000 */
[C---:B------:R-:W-:Y:S01]  /*22220*/  VIADD R13, R191.reuse, 0x40 ;  /* 0x00000040bf0d7836 */ /* 0x040fe20000000000 */
[----:B-1----:R-:W-:Y:S01]  /*22230*/  @!P2 LEA R4, P4, R14, R0, 0x2 ;  /* 0x000000000e04a211 */ /* 0x002fe200078810ff */
[----:B------:R0:W-:Y:S01]  /*22240*/  @!P3 ST.E.64 desc[UR36][R2.64], R38 ;  /* 0x000000260200b985 */ /* 0x0001e2000c101b24 */
[----:B------:R-:W-:Y:S01]  /*22250*/  ISETP.GE.AND P3, PT, R12, UR4, PT ;  /* 0x000000040c007c0c */ /* 0x000fe2000bf66270 */
[----:B------:R-:W-:Y:S01]  /*22260*/  @!P0 IMAD.MOV.U32 R59, RZ, RZ, R58 ;  /* 0x000000ffff3b8224 */ /* 0x000fe200078e003a */
[----:B------:R-:W-:Y:S01]  /*22270*/  @!P2 LEA.HI.X R5, R14, R8, R24, 0x2, P4 ;  /* 0x000000080e05a211 */ /* 0x000fe200020f1418 */
[C---:B------:R-:W-:Y:S01]  /*22280*/  VIADD R14, R191.reuse, 0x58 ;  /* 0x00000058bf0e7836 */ /* 0x040fe20000000000 */
[----:B------:R-:W-:Y:S01]  /*22290*/  SHF.R.S32.HI R13, RZ, 0x1f, R13 ;  /* 0x0000001fff0d7819 */ /* 0x000fe2000001140d */
[----:B------:R-:W-:-:S02]  /*222a0*/  VIADD R24, R191, 0x48 ;  /* 0x00000048bf187836 */ /* 0x000fc40000000000 */
[----:B------:R1:W-:Y:S01]  /*222b0*/  @!P2 ST.E.64 desc[UR36][R4.64], R46 ;  /* 0x0000002e0400a985 */ /* 0x0003e2000c101b24 */
[----:B------:R-:W-:Y:S01]  /*222c0*/  ISETP.GE.AND P2, PT, R14, UR4, PT ;  /* 0x000000040e007c0c */ /* 0x000fe2000bf46270 */
[----:B------:R-:W-:Y:S01]  /*222d0*/  @!P0 IMAD.MOV.U32 R58, RZ, RZ, R54 ;  /* 0x000000ffff3a8224 */ /* 0x000fe200078e0036 */
        /* <DEDUP_REMOVED lines=19> */
[C---:B------:R-:W-:Y:S01]  /*22410*/  VIADD R12, R191.reuse, 0x70 ;  /* 0x00000070bf0c7836 */ /* 0x040fe20000000000 */
[C---:B------:R-:W-:Y:S02]  /*22420*/  IADD3 R13, R191.reuse, 0x60, RZ ;  /* 0x00000060bf0d7810 */ /* 0x040fe40007ffe0ff */
[----:B-1----:R-:W-:Y:S01]  /*22430*/  @!P2 LEA R4, P4, R14, R0, 0x2 ;  /* 0x000000000e04a211 */ /* 0x002fe200078810ff */
[----:B------:R0:W-:Y:S01]  /*22440*/  @!P3 ST.E.64 desc[UR36][R2.64], R42 ;  /* 0x0000002a0200b985 */ /* 0x0001e2000c101b24 */
[----:B------:R-:W-:Y:S02]  /*22450*/  ISETP.GE.AND P3, PT, R12, UR4, PT ;  /* 0x000000040c007c0c */ /* 0x000fe4000bf66270 */
        /* <DEDUP_REMOVED lines=16> */
[----:B------:R-:W-:Y:S01]  /*22560*/  @!P0 IMAD.MOV.U32 R7, RZ, RZ, R66 ;  /* 0x000000ffff078224 */ /* 0x000fe200078e0042 */
[----:B------:R-:W-:Y:S01]  /*22570*/  SHF.R.S32.HI R13, RZ, 0x1f, R13 ;  /* 0x0000001fff0d7819 */ /* 0x000fe2000001140d */
[----:B------:R-:W-:-:S02]  /*22580*/  VIADD R15, R191, 0x88 ;  /* 0x00000088bf0f7836 */ /* 0x000fc40000000000 */
[----:B------:R-:W-:Y:S01]  /*22590*/  VIADD R24, R191, 0x78 ;  /* 0x00000078bf187836 */ /* 0x000fe20000000000 */
[----:B------:R1:W-:Y:S02]  /*225a0*/  @!P0 ST.E.64 desc[UR36][R4.64], R6 ;  /* 0x0000000604008985 */ /* 0x0003e4000c101b24 */
[----:B------:R-:W-:Y:S02]  /*225b0*/  ISETP.GE.AND P0, PT, R15, UR4, PT ;  /* 0x000000040f007c0c */ /* 0x000fe4000bf06270 */
[----:B------:R-:W-:Y:S02]  /*225c0*/  SHF.R.S32.HI R24, RZ, 0x1f, R24 ;  /* 0x0000001fff187819 */ /* 0x000fe40000011418 */
[----:B0-----:R-:W-:-:S04]  /*225d0*/  @!P3 LEA R2, P5, R12, R0, 0x2 ;  /* 0x000000000c02b211 */ /* 0x001fc800078a10ff */
[----:B------:R-:W-:Y:S01]  /*225e0*/  @!P3 LEA.HI.X R3, R12, R8, R13, 0x2, P5 ;  /* 0x000000080c03b211 */ /* 0x000fe200028f140d */
[C---:B------:R-:W-:Y:S02]  /*225f0*/  VIADD R12, R191.reuse, 0x90 ;  /* 0x00000090bf0c7836 */ /* 0x040fe40000000000 */
[C---:B------:R-:W-:Y:S01]  /*22600*/  VIADD R13, R191.reuse, 0x80 ;  /* 0x00000080bf0d7836 */ /* 0x040fe20000000000 */
[C---:B-1----:R-:W-:Y:S01]  /*22610*/  @!P2 LEA R4, P4, R14.reuse, R0, 0x2 ;  /* 0x000000000e04a211 */ /* 0x042fe200078810ff */
[----:B------:R0:W-:Y:S01]  /*22620*/  @!P3 ST.E.64 desc[UR36][R2.64], R48 ;  /* 0x000000300200b985 */ /* 0x0001e2000c101b24 */
[----:B------:R-:W-:Y:S01]  /*22630*/  @!P2 MOV R6, R67 ;  /* 0x000000430006a202 */ /* 0x000fe20000000f00 */
[----:B------:R-:W-:Y:S01]  /*22640*/  @!P2 IMAD.MOV.U32 R7, RZ, RZ, R71 ;  /* 0x000000ffff07a224 */ /* 0x000fe200078e0047 */
[----:B------:R-:W-:Y:S01]  /*22650*/  @!P2 LEA.HI.X R5, R14, R8, R24, 0x2, P4 ;  /* 0x000000080e05a211 */ /* 0x000fe200020f1418 */
[C---:B------:R-:W-:Y:S01]  /*22660*/  VIADD R24, R191.reuse, 0x88 ;  /* 0x00000088bf187836 */ /* 0x040fe20000000000 */
[----:B------:R-:W-:Y:S01]  /*22670*/  ISETP.GE.AND P3, PT, R12, UR4, PT ;  /* 0x000000040c007c0c */ /* 0x000fe2000bf66270 */
[----:B------:R-:W-:Y:S01]  /*22680*/  VIADD R14, R191, 0x98 ;  /* 0x00000098bf0e7836 */ /* 0x000fe20000000000 */
[----:B------:R-:W-:Y:S01]  /*22690*/  SHF.R.S32.HI R13, RZ, 0x1f, R13 ;  /* 0x0000001fff0d7819 */ /* 0x000fe2000001140d */
[----:B------:R1:W-:Y:S01]  /*226a0*/  @!P2 ST.E.64 desc[UR36][R4.64], R6 ;  /* 0x000000060400a985 */ /* 0x0003e2000c101b24 */
[----:B------:R-:W-:-:S02]  /*226b0*/  SHF.R.S32.HI R24, RZ, 0x1f, R24 ;  /* 0x0000001fff187819 */ /* 0x000fc40000011418 */
[----:B------:R-:W-:Y:S02]  /*226c0*/  ISETP.GE.AND P2, PT, R14, UR4, PT ;  /* 0x000000040e007c0c */ /* 0x000fe4000bf46270 */
[----:B0-----:R-:W-:-:S04]  /*226d0*/  @!P1 LEA R2, P5, R9, R0, 0x2 ;  /* 0x0000000009029211 */ /* 0x001fc800078a10ff */
[----:B------:R-:W-:Y:S01]  /*226e0*/  @!P1 LEA.HI.X R3, R9, R8, R13, 0x2, P5 ;  /* 0x0000000809039211 */ /* 0x000fe200028f140d */
[C---:B------:R-:W-:Y:S02]  /*226f0*/  VIADD R9, R191.reuse, 0xa0 ;  /* 0x000000a0bf097836 */ /* 0x040fe40000000000 */
[----:B------:R-:W-:Y:S01]  /*22700*/  VIADD R13, R191, 0x90 ;  /* 0x00000090bf0d7836 */ /* 0x000fe20000000000 */
[C---:B-1----:R-:W-:Y:S01]  /*22710*/  @!P0 LEA R6, P4, R15.reuse, R0, 0x2 ;  /* 0x000000000f068211 */ /* 0x042fe200078810ff */
[----:B------:R-:W-:Y:S02]  /*22720*/  @!P1 IMAD.MOV.U32 R4, RZ, RZ, R51 ;  /* 0x000000ffff049224 */ /* 0x000fe400078e0033 */
[----:B------:R-:W-:Y:S01]  /*22730*/  @!P1 IMAD.MOV.U32 R5, RZ, RZ, R52 ;  /* 0x000000ffff059224 */ /* 0x000fe200078e0034 */
[----:B------:R-:W-:Y:S01]  /*22740*/  @!P0 LEA.HI.X R7, R15, R8, R24, 0x2, P4 ;  /* 0x000000080f078211 */ /* 0x000fe200020f1418 */
[C---:B------:R-:W-:Y:S01]  /*22750*/  VIADD R24, R191.reuse, 0xa8 ;  /* 0x000000a8bf187836 */ /* 0x040fe20000000000 */
[----:B------:R-:W-:Y:S01]  /*22760*/  SHF.R.S32.HI R13, RZ, 0x1f, R13 ;  /* 0x0000001fff0d7819 */ /* 0x000fe2000001140d */
[----:B------:R-:W-:Y:S01]  /*22770*/  VIADD R15, R191, 0x98 ;  /* 0x00000098bf0f7836 */ /* 0x000fe20000000000 */
[----:B------:R0:W-:Y:S01]  /*22780*/  @!P1 ST.E.64 desc[UR36][R2.64], R4 ;  /* 0x0000000402009985 */ /* 0x0001e2000c101b24 */
[----:B------:R-:W-:Y:S01]  /*22790*/  ISETP.GE.AND P1, PT, R9, UR4, PT ;  /* 0x0000000409007c0c */ /* 0x000fe2000bf26270 */
[----:B------:R-:W-:-:S02]  /*227a0*/  @!P2 IMAD.MOV.U32 R99, RZ, RZ, R83 ;  /* 0x000000ffff63a224 */ /* 0x000fc400078e0053 */
[----:B------:R-:W-:Y:S01]  /*227b0*/  SHF.R.S32.HI R15, RZ, 0x1f, R15 ;  /* 0x0000001fff0f7819 */ /* 0x000fe2000001140f */
[----:B0-----:R-:W-:Y:S01]  /*227c0*/  @!P0 IMAD.MOV.U32 R4, RZ, RZ, R75 ;  /* 0x000000ffff048224 */ /* 0x001fe200078e004b */
[----:B------:R-:W-:Y:S01]  /*227d0*/  @!P3 LEA R2, P5, R12, R0, 0x2 ;  /* 0x000000000c02b211 */ /* 0x000fe200078a10ff */
[----:B------:R-:W-:-:S03]  /*227e0*/  @!P0 IMAD.MOV.U32 R5, RZ, RZ, R79 ;  /* 0x000000ffff058224 */ /* 0x000fc600078e004f */
[----:B------:R-:W-:Y:S01]  /*227f0*/  @!P3 LEA.HI.X R3, R12, R8, R13, 0x2, P5 ;  /* 0x000000080c03b211 */ /* 0x000fe200028f140d */
[C---:B------:R-:W-:Y:S01]  /*22800*/  VIADD R12, R191.reuse, 0xb0 ;  /* 0x000000b0bf0c7836 */ /* 0x040fe20000000000 */
[----:B------:R0:W-:Y:S01]  /*22810*/  @!P0 ST.E.64 desc[UR36][R6.64], R4 ;  /* 0x0000000406008985 */ /* 0x0001e2000c101b24 */
[----:B------:R-:W-:Y:S02]  /*22820*/  IADD3 R13, R191, 0xa0, RZ ;  /* 0x000000a0bf0d7810 */ /* 0x000fe40007ffe0ff */
[----:B------:R-:W-:Y:S02]  /*22830*/  ISETP.GE.AND P0, PT, R24, UR4, PT ;  /* 0x0000000418007c0c */ /* 0x000fe4000bf06270 */
[----:B------:R-:W-:Y:S01]  /*22840*/  SHF.R.S32.HI R13, RZ, 0x1f, R13 ;  /* 0x0000001fff0d7819 */ /* 0x000fe2000001140d */
[----:B0-----:R-:W-:Y:S01]  /*22850*/  @!P3 IMAD.MOV.U32 R4, RZ, RZ, R53 ;  /* 0x000000ffff04b224 */ /* 0x001fe200078e0035 */
[----:B------:R-:W-:Y:S01]  /*22860*/  @!P2 LEA R6, P4, R14, R0, 0x2 ;  /* 0x000000000e06a211 */ /* 0x000fe200078810ff */
[----:B------:R-:W-:-:S03]  /*22870*/  @!P3 IMAD.MOV.U32 R5, RZ, RZ, R55 ;  /* 0x000000ffff05b224 */ /* 0x000fc600078e0037 */
[----:B------:R-:W-:Y:S01]  /*22880*/  @!P2 LEA.HI.X R7, R14, R8, R15, 0x2, P4 ;  /* 0x000000080e07a211 */ /* 0x000fe200020f140f */
[C---:B------:R-:W-:Y:S01]  /*22890*/  VIADD R14, R191.reuse, 0xb8 ;  /* 0x000000b8bf0e7836 */ /* 0x040fe20000000000 */
[----:B------:R0:W-:Y:S01]  /*228a0*/  @!P3 ST.E.64 desc[UR36][R2.64], R4 ;  /* 0x000000040200b985 */ /* 0x0001e2000c101b24 */
[----:B------:R-:W-:Y:S01]  /*228b0*/  ISETP.GE.AND P3, PT, R12, UR4, PT ;  /* 0x000000040c007c0c */ /* 0x000fe2000bf66270 */
[----:B------:R-:W-:Y:S02]  /*228c0*/  VIADD R15, R191, 0xb0 ;  /* 0x000000b0bf0f7836 */ /* 0x000fe40000000000 */
[----:B------:R1:W-:Y:S01]  /*228d0*/  @!P2 ST.E.64 desc[UR36][R6.64], R98 ;  /* 0x000000620600a985 */ /* 0x0003e2000c101b24 */
[----:B------:R-:W-:Y:S02]  /*228e0*/  ISETP.GE.AND P2, PT, R14, UR4, PT ;  /* 0x000000040e007c0c */ /* 0x000fe4000bf46270 */
[----:B------:R-:W-:Y:S02]  /*228f0*/  SHF.R.S32.HI R15, RZ, 0x1f, R15 ;  /* 0x0000001fff0f7819 */ /* 0x000fe4000001140f */
[----:B0-----:R-:W-:-:S02]  /*22900*/  @!P1 LEA R2, P5, R9, R0, 0x2 ;  /* 0x0000000009029211 */ /* 0x001fc400078a10ff */
[C---:B------:R-:W-:Y:S02]  /*22910*/  @!P0 LEA R4, P4, R24.reuse, R0, 0x2 ;  /* 0x0000000018048211 */ /* 0x040fe400078810ff */
[-C--:B------:R-:W-:Y:S01]  /*22920*/  @!P1 LEA.HI.X R3, R9, R8.reuse, R13, 0x2, P5 ;  /* 0x0000000809039211 */ /* 0x080fe200028f140d */
[----:B------:R-:W-:Y:S01]  /*22930*/  VIADD R13, R191, 0xc0 ;  /* 0x000000c0bf0d7836 */ /* 0x000fe20000000000 */
[----:B------:R-:W-:Y:S01]  /*22940*/  @!P0 LEA.HI.X R5, R24, R8, R25, 0x2, P4 ;  /* 0x0000000818058211 */ /* 0x000fe200020f1419 */
[----:B-1----:R-:W-:Y:S02]  /*22950*/  @!P0 IMAD.MOV.U32 R6, RZ, RZ, R103 ;  /* 0x000000ffff068224 */ /* 0x002fe400078e0067 */
[----:B------:R0:W-:Y:S01]  /*22960*/  @!P1 ST.E.64 desc[UR36][R2.64], R56 ;  /* 0x0000003802009985 */ /* 0x0001e2000c101b24 */
[----:B------:R-:W-:Y:S01]  /*22970*/  @!P0 IMAD.MOV.U32 R7, RZ, RZ, R87 ;  /* 0x000000ffff078224 */ /* 0x000fe200078e0057 */
[----:B------:R-:W-:Y:S01]  /*22980*/  ISETP.GE.AND P1, PT, R13, UR4, PT ;  /* 0x000000040d007c0c */ /* 0x000fe2000bf26270 */
[----:B------:R-:W-:-:S03]  /*22990*/  VIADD R9, R191, 0xc8 ;  /* 0x000000c8bf097836 */ /* 0x000fc60000000000 */
[----:B------:R1:W-:Y:S02]  /*229a0*/  @!P0 ST.E.64 desc[UR36][R4.64], R6 ;  /* 0x0000000604008985 */ /* 0x0003e4000c101b24 */
[----:B------:R-:W-:Y:S02]  /*229b0*/  ISETP.GE.AND P4, PT, R9, UR4, PT ;  /* 0x0000000409007c0c */ /* 0x000fe4000bf86270 */
[----:B0-----:R-:W-:-:S05]  /*229c0*/  @!P3 LEA R2, P5, R12, R0, 0x2 ;  /* 0x000000000c02b211 */ /* 0x001fca00078a10ff */
[----:B------:R-:W-:Y:S01]  /*229d0*/  @!P1 IMAD.MOV.U32 R63, RZ, RZ, R65 ;  /* 0x000000ffff3f9224 */ /* 0x000fe200078e0041 */
[----:B------:R-:W-:Y:S01]  /*229e0*/  @!P3 LEA.HI.X R3, R12, R8, R15, 0x2, P5 ;  /* 0x000000080c03b211 */ /* 0x000fe200028f140f */
[C---:B------:R-:W-:Y:S01]  /*229f0*/  VIADD R15, R191.reuse, 0xb8 ;  /* 0x000000b8bf0f7836 */ /* 0x040fe20000000000 */
[CC--:B-1----:R-:W-:Y:S01]  /*22a00*/  @!P2 LEA R4, P0, R14.reuse, R0.reuse, 0x2 ;  /* 0x000000000e04a211 */ /* 0x0c2fe200078010ff */
[----:B------:R-:W-:Y:S02]  /*22a10*/  VIADD R12, R191, 0xd0 ;  /* 0x000000d0bf0c7836 */ /* 0x000fe40000000000 */
[----:B------:R0:W-:Y:S01]  /*22a20*/  @!P3 ST.E.64 desc[UR36][R2.64], R60 ;  /* 0x0000003c0200b985 */ /* 0x0001e2000c101b24 */
[----:B------:R-:W-:Y:S01]  /*22a30*/  SHF.R.S32.HI R15, RZ, 0x1f, R15 ;  /* 0x0000001fff0f7819 */ /* 0x000fe2000001140f */
[----:B------:R-:W-:Y:S01]  /*22a40*/  @!P2 IMAD.MOV.U32 R6, RZ, RZ, R107 ;  /* 0x000000ffff06a224 */ /* 0x000fe200078e006b */
[----:B------:R-:W-:Y:S01]  /*22a50*/  @!P4 LEA R10, P3, R9, R0, 0x2 ;  /* 0x00000000090ac211 */ /* 0x000fe200078610ff */
[----:B------:R-:W-:Y:S01]  /*22a60*/  @!P2 IMAD.MOV.U32 R7, RZ, RZ, R91 ;  /* 0x000000ffff07a224 */ /* 0x000fe200078e005b */
[----:B------:R-:W-:Y:S01]  /*22a70*/  @!P2 LEA.HI.X R5, R14, R8, R15, 0x2, P0 ;  /* 0x000000080e05a211 */ /* 0x000fe200000f140f */
[----:B------:R-:W-:Y:S01]  /*22a80*/  VIADD R14, R191, 0xc0 ;  /* 0x000000c0bf0e7836 */ /* 0x000fe20000000000 */
[----:B------:R-:W-:Y:S01]  /*22a90*/  ISETP.GE.AND P0, PT, R12, UR4, PT ;  /* 0x000000040c007c0c */ /* 0x000fe2000bf06270 */
[----:B------:R-:W-:-:S02]  /*22aa0*/  @!P4 IMAD.MOV.U32 R115, RZ, RZ, R95 ;  /* 0x000000ffff73c224 */ /* 0x000fc400078e005f */
[----:B------:R1:W-:Y:S01]  /*22ab0*/  @!P2 ST.E.64 desc[UR36][R4.64], R6 ;  /* 0x000000060400a985 */ /* 0x0003e2000c101b24 */
[----:B------:R-:W-:Y:S02]  /*22ac0*/  SHF.R.S32.HI R14, RZ, 0x1f, R14 ;  /* 0x0000001fff0e7819 */ /* 0x000fe4000001140e */
[----:B------:R-:W-:Y:S02]  /*22ad0*/  ISETP.GE.AND P2, PT, R225, UR4, PT ;  /* 0x00000004e1007c0c */ /* 0x000fe4000bf46270 */
[----:B0-----:R-:W-:-:S04]  /*22ae0*/  @!P1 LEA R2, P5, R13, R0, 0x2 ;  /* 0x000000000d029211 */ /* 0x001fc800078a10ff */
[-C--:B------:R-:W-:Y:S01]  /*22af0*/  @!P1 LEA.HI.X R3, R13, R8.reuse, R14, 0x2, P5 ;  /* 0x000000080d039211 */ /* 0x080fe200028f140e */
[----:B------:R-:W-:Y:S01]  /*22b00*/  @!P0 IMAD.MOV.U32 R69, RZ, RZ, R72 ;  /* 0x000000ffff458224 */ /* 0x000fe200078e0048 */
[----:B------:R-:W-:Y:S02]  /*22b10*/  IADD3 R13, R191, 0xc8, RZ ;  /* 0x000000c8bf0d7810 */ /* 0x000fe40007ffe0ff */
[----:B------:R-:W-:Y:S01]  /*22b20*/  ISETP.GE.AND P5, PT, R223, UR4, PT ;  /* 0x00000004df007c0c */ /* 0x000fe2000bfa6270 */
[----:B------:R0:W-:Y:S01]  /*22b30*/  @!P1 ST.E.64 desc[UR36][R2.64], R62 ;  /* 0x0000003e02009985 */ /* 0x0001e2000c101b24 */
[----:B------:R-:W-:Y:S01]  /*22b40*/  SHF.R.S32.HI R13, RZ, 0x1f, R13 ;  /* 0x0000001fff0d7819 */ /* 0x000fe2000001140d */
[----:B-1----:R-:W-:Y:S02]  /*22b50*/  @!P2 IMAD.MOV.U32 R6, RZ, RZ, R119 ;  /* 0x000000ffff06a224 */ /* 0x002fe400078e0077 */
[----:B------:R-:W-:Y:S01]  /*22b60*/  @!P2 IMAD.MOV.U32 R7, RZ, RZ, R123 ;  /* 0x000000ffff07a224 */ /* 0x000fe200078e007b */
[----:B------:R-:W-:Y:S01]  /*22b70*/  @!P4 LEA.HI.X R11, R9, R8, R13, 0x2, P3 ;  /* 0x00000008090bc211 */ /* 0x000fe200018f140d */
[----:B------:R-:W-:Y:S01]  /*22b80*/  VIADD R13, R191, 0xd0 ;  /* 0x000000d0bf0d7836 */ /* 0x000fe20000000000 */
[----:B------:R-:W-:-:S02]  /*22b90*/  ISETP.GE.AND P3, PT, R224, UR4, PT ;  /* 0x00000004e0007c0c */ /* 0x000fc4000bf66270 */
[----:B------:R-:W-:Y:S01]  /*22ba0*/  SHF.R.S32.HI R9, RZ, 0x1f, R225 ;  /* 0x0000001fff097819 */ /* 0x000fe200000114e1 */
[----:B------:R-:W-:Y:S01]  /*22bb0*/  @!P4 ST.E.64 desc[UR36][R10.64], R114 ;  /* 0x000000720a00c985 */ /* 0x000fe2000c101b24 */
[----:B------:R-:W-:Y:S01]  /*22bc0*/  SHF.R.S32.HI R13, RZ, 0x1f, R13 ;  /* 0x0000001fff0d7819 */ /* 0x000fe2000001140d */
[----:B------:R-:W-:Y:S01]  /*22bd0*/  @!P5 IMAD.MOV.U32 R128, RZ, RZ, R127 ;  /* 0x000000ffff80d224 */ /* 0x000fe200078e007f */
[----:B------:R-:W-:Y:S02]  /*22be0*/  ISETP.GE.AND P4, PT, R222, UR4, PT ;  /* 0x00000004de007c0c */ /* 0x000fe4000bf86270 */
[----:B0-----:R-:W-:-:S04]  /*22bf0*/  @!P0 LEA R2, P1, R12, R0, 0x2 ;  /* 0x000000000c028211 */ /* 0x001fc800078210ff */
[----:B------:R-:W-:Y:S01]  /*22c00*/  @!P0 LEA.HI.X R3, R12, R8, R13, 0x2, P1 ;  /* 0x000000080c038211 */ /* 0x000fe200008f140d */
[----:B------:R-:W-:Y:S01]  /*22c10*/  @!P3 IMAD.MOV.U32 R77, RZ, RZ, R78 ;  /* 0x000000ffff4db224 */ /* 0x000fe200078e004e */
[C---:B------:R-:W-:Y:S02]  /*22c20*/  @!P2 LEA R4, P1, R225.reuse, R0, 0x2 ;  /* 0x00000000e104a211 */ /* 0x040fe400078210ff */
[----:B------:R-:W-:Y:S01]  /*22c30*/  SHF.R.S32.HI R13, RZ, 0x1f, R224 ;  /* 0x0000001fff0d7819 */ /* 0x000fe200000114e0 */
[----:B------:R0:W-:Y:S01]  /*22c40*/  @!P0 ST.E.64 desc[UR36][R2.64], R68 ;  /* 0x0000004402008985 */ /* 0x0001e2000c101b24 */
[----:B------:R-:W-:Y:S02]  /*22c50*/  @!P2 LEA.HI.X R5, R225, R8, R9, 0x2, P1 ;  /* 0x00000008e105a211 */ /* 0x000fe400008f1409 */
[----:B------:R-:W-:Y:S02]  /*22c60*/  SHF.R.S32.HI R12, RZ, 0x1f, R223 ;  /* 0x0000001fff0c7819 */ /* 0x000fe400000114df */
[----:B------:R-:W-:Y:S01]  /*22c70*/  SHF.R.S32.HI R9, RZ, 0x1f, R222 ;  /* 0x0000001fff097819 */ /* 0x000fe200000114de */
[----:B------:R1:W-:Y:S01]  /*22c80*/  @!P2 ST.E.64 desc[UR36][R4.64], R6 ;  /* 0x000000060400a985 */ /* 0x0003e2000c101b24 */
[----:B0-----:R-:W-:-:S04]  /*22c90*/  @!P3 LEA R2, P0, R224, R0, 0x2 ;  /* 0x00000000e002b211 */ /* 0x001fc800078010ff */
[----:B------:R-:W-:Y:S02]  /*22ca0*/  @!P3 LEA.HI.X R3, R224, R8, R13, 0x2, P0 ;  /* 0x00000008e003b211 */ /* 0x000fe400000f140d */
[CC--:B-1----:R-:W-:Y:S02]  /*22cb0*/  @!P5 LEA R4, P1, R223.reuse, R0.reuse, 0x2 ;  /* 0x00000000df04d211 */ /* 0x0c2fe400078210ff */
[C---:B------:R-:W-:Y:S01]  /*22cc0*/  @!P4 LEA R6, P2, R222.reuse, R0, 0x2 ;  /* 0x00000000de06c211 */ /* 0x040fe200078410ff */
[----:B------:R0:W-:Y:S01]  /*22cd0*/  @!P3 ST.E.64 desc[UR36][R2.64], R76 ;  /* 0x0000004c0200b985 */ /* 0x0001e2000c101b24 */
[-C--:B------:R-:W-:Y:S02]  /*22ce0*/  @!P5 LEA.HI.X R5, R223, R8.reuse, R12, 0x2, P1 ;  /* 0x00000008df05d211 */ /* 0x080fe400008f140c */
[----:B------:R-:W-:Y:S02]  /*22cf0*/  @!P4 LEA.HI.X R7, R222, R8, R9, 0x2, P2 ;  /* 0x00000008de07c211 */ /* 0x000fe400010f1409 */
[----:B------:R-:W-:Y:S01]  /*22d00*/  ISETP.GE.AND P0, PT, R221, UR4, PT ;  /* 0x00000004dd007c0c */ /* 0x000fe2000bf06270 */
[----:B------:R0:W-:Y:S04]  /*22d10*/  @!P5 ST.E.64 desc[UR36][R4.64], R128 ;  /* 0x000000800400d985 */ /* 0x0001e8000c101b24 */
[----:B------:R0:W-:Y:S08]  /*22d20*/  @!P4 ST.E.64 desc[UR36][R6.64], R28 ;  /* 0x0000001c0600c985 */ /* 0x0001f0000c101b24 */
[----:B------:R-:W-:Y:S05]  /*22d30*/  @P0 BRA `(.L_x_2007) ;  /* 0x0000000c00a00947 */ /* 0x000fea0003800000 */
[----:B------:R-:W-:Y:S02]  /*22d40*/  SHF.R.S32.HI R9, RZ, 0x1f, R221 ;  /* 0x0000001fff097819 */ /* 0x000fe400000114dd */
[----:B0-----:R-:W-:-:S04]  /*22d50*/  LEA R2, P0, R221, R0, 0x2 ;  /* 0x00000000dd027211 */ /* 0x001fc800078010ff */
[----:B------:R-:W-:-:S05]  /*22d60*/  LEA.HI.X R3, R221, R8, R9, 0x2, P0 ;  /* 0x00000008dd037211 */ /* 0x000fca00000f1409 */
[----:B------:R0:W-:Y:S01]  /*22d70*/  ST.E.64 desc[UR36][R2.64], R30 ;  /* 0x0000001e02007985 */ /* 0x0001e2000c101b24 */
[----:B------:R-:W-:Y:S05]  /*22d80*/  BRA `(.L_x_2007) ;  /* 0x0000000c008c7947 */ /* 0x000fea0003800000 */
.L_x_1993:
[----:B------:R-:W-:Y:S01]  /*22d90*/  ULDC.64 UR4, c[0x0][0xc08] ;  /* 0x0003020000047ab9 */ /* 0x000fe20000000a00 */
[----:B------:R-:W3:Y:S01]  /*22da0*/  LDC.64 R2, c[0x0][0xc00] ;  /* 0x00030000ff027b82 */ /* 0x000ee20000000a00 */
[----:B------:R-:W-:Y:S01]  /*22db0*/  ISETP.NE.U32.AND P0, PT, RZ, UR4, PT ;  /* 0x00000004ff007c0c */ /* 0x000fe2000bf05070 */
[----:B------:R-:W-:-:S03]  /*22dc0*/  IMAD.MOV.U32 R15, RZ, RZ, RZ ;  /* 0x000000ffff0f7224 */ /* 0x000fc600078e00ff */
[----:B------:R-:W-:Y:S01]  /*22dd0*/  ISETP.NE.AND.EX P1, PT, RZ, UR5, PT, P0 ;  /* 0x00000005ff007c0c */ /* 0x000fe2000bf25300 */
[----:B------:R-:W-:Y:S02]  /*22de0*/  ULDC.64 UR4, c[0x0][0xc00] ;  /* 0x0003000000047ab9 */ /* 0x000fe40000000a00 */
[----:B------:R-:W-:-:S04]  /*22df0*/  ISETP.NE.U32.AND P0, PT, RZ, UR4, PT ;  /* 0x00000004ff007c0c */ /* 0x000fc8000bf05070 */
[----:B------:R-:W-:-:S06]  /*22e00*/  ISETP.NE.AND.EX P0, PT, RZ, UR5, PT, P0 ;  /* 0x00000005ff007c0c */ /* 0x000fcc000bf05300 */
[----:B------:R-:W4:Y:S01]  /*22e10*/  @P1 LDC.64 R4, c[0x0][0xc08] ;  /* 0x00030200ff041b82 */ /* 0x000f220000000a00 */
[----:B------:R-:W-:Y:S02]  /*22e20*/  ULDC UR4, c[0x0][0xa88] ;  /* 0x0002a20000047ab9 */ /* 0x000fe40000000800 */
[----:B------:R-:W-:Y:S02]  /*22e30*/  IMAD.U32 R20, RZ, RZ, UR4 ;  /* 0x00000004ff147e24 */ /* 0x000fe4000f8e00ff */
[----:B---3--:R-:W-:-:S05]  /*22e40*/  IMAD.WIDE R2, R216, 0x4, R2 ;  /* 0x00000004d8027825 */ /* 0x008fca00078e0202 */
[----:B------:R3:W5:Y:S01]  /*22e50*/  @P0 LDG.E R15, desc[UR36][R2.64] ;  /* 0x00000024020f0981 */ /* 0x000762000c1e1900 */
[----:B------:R-:W0:Y:S01]  /*22e60*/  S2R R28, SR_TID.X ;  /* 0x00000000001c7919 */ /* 0x000e220000002100 */
[----:B----4-:R-:W-:-:S05]  /*22e70*/  @P1 IMAD.WIDE R4, R216, 0x4, R4 ;  /* 0x00000004d8041825 */ /* 0x010fca00078e0204 */
[----:B------:R3:W5:Y:S01]  /*22e80*/  @P1 LDG.E R20, desc[UR36][R4.64] ;  /* 0x0000002404141981 */ /* 0x000762000c1e1900 */
[----:B-1----:R-:W-:Y:S02]  /*22e90*/  ISETP.GT.AND P2, PT, R215, 0x1, PT ;  /* 0x00000001d700780c */ /* 0x002fe40003f44270 */
[----:B------:R-:W-:Y:S01]  /*22ea0*/  SHF.R.S32.HI R24, RZ, 0x1f, R216 ;  /* 0x0000001fff187819 */ /* 0x000fe200000114d8 */
[----:B0-----:R-:W-:-:S05]  /*22eb0*/  VIADD R0, R28, 0xffffff80 ;  /* 0xffffff801c007836 */ /* 0x001fca0000000000 */
[----:B------:R-:W-:Y:S01]  /*22ec0*/  ISETP.GT.AND P3, PT, R0, 0x7f, PT ;  /* 0x0000007f0000780c */ /* 0x000fe20003f64270 */
[----:B---3--:R-:W-:-:S12]  /*22ed0*/  @P1 BRA `(.L_x_2012) ;  /* 0x0000000000101947 */ /* 0x008fd80003800000 */
[----:B------:R-:W-:Y:S05]  /*22ee0*/  @!P0 BRA `(.L_x_2012) ;  /* 0x00000000000c8947 */ /* 0x000fea0003800000 */
[----:B------:R-:W3:Y:S04]  /*22ef0*/  LDG.E R5, desc[UR36][R2.64] ;  /* 0x0000002402057981 */ /* 0x000ee8000c1e1900 */
[----:B-----5:R-:W3:Y:S02]  /*22f00*/  LDG.E R20, desc[UR36][R2.64+0x4] ;  /* 0x0000042402147981 */ /* 0x020ee4000c1e1900 */
[----:B---3--:R-:W-:-:S07]  /*22f10*/  IMAD.IADD R20, R20, 0x1, -R5 ;  /* 0x0000000114147824 */ /* 0x008fce00078e0a05 */
.L_x_2012:
[----:B------:R-:W-:Y:S01]  /*22f20*/  BSSY B1, `(.L_x_2013) ;  /* 0x0000035000017945 */ /* 0x000fe20003800000 */
[----:B------:R-:W-:Y:S02]  /*22f30*/  SEL R25, R216, RZ, !P0 ;  /* 0x000000ffd8197207 */ /* 0x000fe40004000000 */
[----:B------:R-:W-:Y:S02]  /*22f40*/  SEL R24, R24, RZ, !P0 ;  /* 0x000000ff18187207 */ /* 0x000fe40004000000 */
[----:B-----5:R-:W-:Y:S01]  /*22f50*/  SHF.R.S32.HI R14, RZ, 0x1f, R15 ;  /* 0x0000001fff0e7819 */ /* 0x020fe2000001140f */
[----:B------:R-:W-:Y:S06]  /*22f60*/  @P3 BRA `(.L_x_2014) ;  /* 0x0000000000c03947 */ /* 0x000fec0003800000 */
[----:B------:R-:W0:Y:S01]  /*22f70*/  LDC R29, c[0x0][0xbe8] ;  /* 0x0002fa00ff1d7b82 */ /* 0x000e220000000800 */
[----:B------:R-:W-:Y:S01]  /*22f80*/  IADD3 R27, R201, -0x80, R28 ;  /* 0xffffff80c91b7810 */ /* 0x000fe20007ffe01c */
[----:B0-----:R-:W-:-:S05]  /*22f90*/  IMAD R0, R20, R29, RZ ;  /* 0x0000001d14007224 */ /* 0x001fca00078e02ff */
[----:B------:R-:W-:-:S13]  /*22fa0*/  ISETP.GE.AND P0, PT, R27, R0, PT ;  /* 0x000000001b00720c */ /* 0x000fda0003f06270 */
[----:B------:R-:W-:Y:S05]  /*22fb0*/  @P0 BRA `(.L_x_2014) ;  /* 0x0000000000ac0947 */ /* 0x000fea0003800000 */
[----:B------:R-:W-:Y:S01]  /*22fc0*/  IMAD.MOV.U32 R0, RZ, RZ, 0x9b8 ;  /* 0x000009b8ff007424 */ /* 0x000fe200078e00ff */
[----:B------:R-:W-:Y:S01]  /*22fd0*/  ISETP.GT.AND P3, PT, R215, 0x1, PT ;  /* 0x00000001d700780c */ /* 0x000fe20003f64270 */
[----:B------:R-:W0:Y:S01]  /*22fe0*/  LDC.64 R8, c[0x0][0xba8] ;  /* 0x0002ea00ff087b82 */ /* 0x000e220000000a00 */
[----:B------:R-:W-:Y:S02]  /*22ff0*/  ISETP.NE.AND P0, PT, R29, 0x1, PT ;  /* 0x000000011d00780c */ /* 0x000fe40003f05270 */
[----:B------:R-:W-:Y:S02]  /*23000*/  SEL R26, R0, 0x978, P3 ;  /* 0x00000978001a7807 */ /* 0x000fe40001800000 */
[----:B------:R-:W-:-:S03]  /*23010*/  MOV R21, R27 ;  /* 0x0000001b00157202 */ /* 0x000fc60000000f00 */
[----:B------:R-:W1:Y:S08]  /*23020*/  LDC.64 R2, c[0x0][R26+0x220] ;  /* 0x000088001a027b82 */ /* 0x000e700000000a00 */
[----:B------:R-:W3:Y:S08]  /*23030*/  LDC.64 R10, c[0x0][R26+0x218] ;  /* 0x000086001a0a7b82 */ /* 0x000ef00000000a00 */
[----:B------:R-:W4:Y:S08]  /*23040*/  LDC.64 R4, c[0x0][R26+0x228] ;  /* 0x00008a001a047b82 */ /* 0x000f300000000a00 */
[----:B------:R-:W5:Y:S08]  /*23050*/  LDC.64 R6, c[0x0][R26+0x210] ;  /* 0x000084001a067b82 */ /* 0x000f700000000a00 */
[----:B------:R-:W2:Y:S08]  /*23060*/  @P0 LDC R0, c[0x0][0xbec] ;  /* 0x0002fb00ff000b82 */ /* 0x000eb00000000800 */
[----:B------:R-:W4:Y:S01]  /*23070*/  @P0 LDC R33, c[0x0][0xbf0] ;  /* 0x0002fc00ff210b82 */ /* 0x000f220000000800 */
[----:B-1----:R-:W-:-:S07]  /*23080*/  IMAD R3, R3, R25, RZ ;  /* 0x0000001903037224 */ /* 0x002fce00078e02ff */
[----:B0-----:R-:W0:Y:S01]  /*23090*/  @!P3 LDC R8, c[0x0][0xb50] ;  /* 0x0002d400ff08bb82 */ /* 0x001e220000000800 */
[----:B------:R-:W-:-:S04]  /*230a0*/  IMAD.WIDE.U32 R12, R2, R25, RZ ;  /* 0x00000019020c7225 */ /* 0x000fc800078e00ff */
[----:B------:R-:W-:Y:S02]  /*230b0*/  IMAD R3, R2, R24, R3 ;  /* 0x0000001802037224 */ /* 0x000fe400078e0203 */
[----:B--2---:R-:W-:Y:S01]  /*230c0*/  @P0 IMAD.HI.U32 R0, R27, R0, RZ ;  /* 0x000000001b000227 */ /* 0x004fe200078e00ff */
[----:B------:R-:W1:Y:S03]  /*230d0*/  @!P3 LDC R9, c[0x0][0xb54] ;  /* 0x0002d500ff09bb82 */ /* 0x000e660000000800 */
[-C--:B---3--:R-:W-:Y:S02]  /*230e0*/  IMAD R31, R11, R188.reuse, RZ ;  /* 0x000000bc0b1f7224 */ /* 0x088fe400078e02ff */
[----:B------:R-:W-:Y:S01]  /*230f0*/  IMAD.WIDE.U32 R10, R10, R188, RZ ;  /* 0x000000bc0a0a7225 */ /* 0x000fe200078e00ff */
[----:B----4-:R-:W-:Y:S02]  /*23100*/  @P0 SHF.R.U32.HI R21, RZ, R33, R0 ;  /* 0x00000021ff150219 */ /* 0x010fe40000011600 */
[----:B------:R-:W-:Y:S01]  /*23110*/  SEL R33, R220, RZ, P3 ;  /* 0x000000ffdc217207 */ /* 0x000fe20001800000 */
[----:B------:R-:W-:Y:S01]  /*23120*/  IMAD.IADD R11, R31, 0x1, R11 ;  /* 0x000000011f0b7824 */ /* 0x000fe200078e020b */
[----:B------:R-:W-:Y:S01]  /*23130*/  IADD3 R10, P0, P1, R12, R10, R15 ;  /* 0x0000000a0c0a7210 */ /* 0x000fe2000791e00f */
[----:B------:R-:W-:-:S02]  /*23140*/  IMAD.MOV R0, RZ, RZ, -R21 ;  /* 0x000000ffff007224 */ /* 0x000fc400078e0a15 */
[----:B------:R-:W-:Y:S02]  /*23150*/  IMAD.IADD R12, R13, 0x1, R3 ;  /* 0x000000010d0c7824 */ /* 0x000fe400078e0203 */
[----:B------:R-:W-:-:S04]  /*23160*/  IMAD.WIDE.U32 R2, R4, R33, RZ ;  /* 0x0000002104027225 */ /* 0x000fc800078e00ff */
[----:B------:R-:W-:Y:S02]  /*23170*/  IMAD R13, R5, R33, RZ ;  /* 0x00000021050d7224 */ /* 0x000fe400078e02ff */
[----:B------:R-:W-:Y:S01]  /*23180*/  IMAD R5, R29, R0, R27 ;  /* 0x000000001d057224 */ /* 0x000fe200078e021b */
[----:B------:R-:W-:Y:S01]  /*23190*/  IADD3.X R0, R12, R11, R14, P0, P1 ;  /* 0x0000000b0c007210 */ /* 0x000fe200007e240e */
[----:B------:R-:W-:Y:S01]  /*231a0*/  IMAD.IADD R3, R13, 0x1, R3 ;  /* 0x000000010d037824 */ /* 0x000fe200078e0203 */
[----:B------:R-:W-:Y:S02]  /*231b0*/  IADD3 R2, P0, P1, R21, R10, R2 ;  /* 0x0000000a15027210 */ /* 0x000fe4000791e002 */
[----:B------:R-:W-:Y:S02]  /*231c0*/  SHF.R.S32.HI R21, RZ, 0x1f, R21 ;  /* 0x0000001fff157819 */ /* 0x000fe40000011415 */
[----:B------:R-:W-:Y:S02]  /*231d0*/  SHF.R.S32.HI R11, RZ, 0x1f, R5 ;  /* 0x0000001fff0b7819 */ /* 0x000fe40000011405 */
[----:B------:R-:W-:Y:S01]  /*231e0*/  IADD3.X R3, R21, R0, R3, P0, P1 ;  /* 0x0000000015037210 */ /* 0x000fe200007e2403 */
[----:B-----5:R-:W-:-:S04]  /*231f0*/  IMAD R0, R7, R5, RZ ;  /* 0x0000000507007224 */ /* 0x020fc800078e02ff */
[C---:B------:R-:W-:Y:S02]  /*23200*/  IMAD R11, R6.reuse, R11, R0 ;  /* 0x0000000b060b7224 */ /* 0x040fe400078e0200 */
[----:B------:R-:W-:-:S04]  /*23210*/  IMAD.WIDE.U32 R2, R6, R5, R2 ;  /* 0x0000000506027225 */ /* 0x000fc800078e0002 */
[----:B------:R-:W-:Y:S01]  /*23220*/  IMAD.IADD R0, R3, 0x1, R11 ;  /* 0x0000000103007824 */ /* 0x000fe200078e020b */
[----:B0-----:R-:W-:Y:S01]  /*23230*/  LEA R8, P0, R2, R8, 0x2 ;  /* 0x0000000802087211 */ /* 0x001fe200078010ff */
[----:B------:R-:W-:-:S03]  /*23240*/  IMAD.MOV.U32 R3, RZ, RZ, -0x800000 ;  /* 0xff800000ff037424 */ /* 0x000fc600078e00ff */
[----:B-1----:R-:W-:-:S05]  /*23250*/  LEA.HI.X R9, R2, R9, R0, 0x2, P0 ;  /* 0x0000000902097211 */ /* 0x002fca00000f1400 */
[----:B------:R0:W-:Y:S04]  /*23260*/  STG.E desc[UR36][R8.64], R3 ;  /* 0x0000000308007986 */ /* 0x0001e8000c101924 */
.L_x_2014:
[----:B------:R-:W-:Y:S05]  /*23270*/  BSYNC B1 ;  /* 0x0000000000017941 */ /* 0x000fea0003800000 */
.L_x_2013:
[----:B------:R-:W-:Y:S05]  /*23280*/  @P2 BRA `(.L_x_2007) ;  /* 0x00000008004c2947 */ /* 0x000fea0003800000 */
[----:B0-----:R-:W0:Y:S01]  /*23290*/  LDC R9, c[0x0][0xbe8] ;  /* 0x0002fa00ff097b82 */ /* 0x001e220000000800 */
[----:B------:R-:W-:Y:S01]  /*232a0*/  VIADD R4, R28, 0xffffff80 ;  /* 0xffffff801c047836 */ /* 0x000fe20000000000 */
[----:B------:R-:W-:Y:S02]  /*232b0*/  ULDC.64 UR4, c[0x0][0xaa0] ;  /* 0x0002a80000047ab9 */ /* 0x000fe40000000a00 */
[----:B------:R-:W-:Y:S02]  /*232c0*/  IMAD R0, R14, UR4, RZ ;  /* 0x000000040e007c24 */ /* 0x000fe4000f8e02ff */
[----:B------:R-:W-:Y:S01]  /*232d0*/  SHF.R.S32.HI R11, RZ, 0x1f, R4 ;  /* 0x0000001fff0b7819 */ /* 0x000fe20000011404 */
[----:B------:R-:W-:-:S04]  /*232e0*/  IMAD.WIDE.U32 R2, R15, UR4, RZ ;  /* 0x000000040f027c25 */ /* 0x000fc8000f8e00ff */
[----:B------:R-:W-:Y:S01]  /*232f0*/  IMAD R5, R15, UR5, R0 ;  /* 0x000000050f057c24 */ /* 0x000fe2000f8e0200 */
[----:B------:R-:W-:Y:S01]  /*23300*/  LEA.HI R0, R11, R4, RZ, 0x3 ;  /* 0x000000040b007211 */ /* 0x000fe200078f18ff */
[----:B------:R-:W-:Y:S02]  /*23310*/  ULDC.64 UR4, c[0x0][0xae8] ;  /* 0x0002ba0000047ab9 */ /* 0x000fe40000000a00 */
[----:B------:R-:W-:Y:S01]  /*23320*/  IMAD.IADD R3, R3, 0x1, R5 ;  /* 0x0000000103037824 */ /* 0x000fe200078e0205 */
[----:B------:R-:W-:Y:S01]  /*23330*/  LOP3.LUT R13, R0, 0xfffffff8, RZ, 0xc0, !PT ;  /* 0xfffffff8000d7812 */ /* 0x000fe200078ec0ff */
[----:B------:R-:W-:-:S04]  /*23340*/  IMAD.WIDE.U32 R2, R188, UR4, R2 ;  /* 0x00000004bc027c25 */ /* 0x000fc8000f8e0002 */
[----:B------:R-:W-:Y:S01]  /*23350*/  IMAD.IADD R0, R4, 0x1, -R13 ;  /* 0x0000000104007824 */ /* 0x000fe200078e0a0d */
[----:B0-----:R-:W-:Y:S01]  /*23360*/  ISETP.NE.AND P0, PT, R9, 0x1, PT ;  /* 0x000000010900780c */ /* 0x001fe20003f05270 */
[----:B------:R-:W-:Y:S01]  /*23370*/  IMAD R3, R188, UR5, R3 ;  /* 0x00000005bc037c24 */ /* 0x000fe2000f8e0203 */
[----:B------:R-:W-:Y:S01]  /*23380*/  ULDC.64 UR4, c[0x0][0xaf0] ;  /* 0x0002bc0000047ab9 */ /* 0x000fe20000000a00 */
[----:B------:R-:W-:Y:S02]  /*23390*/  IMAD R0, R0, 0x20, R187 ;  /* 0x0000002000007824 */ /* 0x000fe400078e02bb */
[----:B------:R-:W-:Y:S02]  /*233a0*/  IMAD R4, R24, UR4, RZ ;  /* 0x0000000418047c24 */ /* 0x000fe4000f8e02ff */
[----:B------:R-:W-:Y:S02]  /*233b0*/  IMAD.IADD R6, R201, 0x1, R0 ;  /* 0x00000001c9067824 */ /* 0x000fe400078e0200 */
[----:B------:R-:W-:-:S04]  /*233c0*/  IMAD.WIDE.U32 R2, R25, UR4, R2 ;  /* 0x0000000419027c25 */ /* 0x000fc8000f8e0002 */
[----:B------:R-:W0:Y:S01]  /*233d0*/  @P0 LDC R7, c[0x0][0xbec] ;  /* 0x0002fb00ff070b82 */ /* 0x000e220000000800 */
[----:B------:R-:W-:Y:S02]  /*233e0*/  IMAD.MOV.U32 R5, RZ, RZ, R6 ;  /* 0x000000ffff057224 */ /* 0x000fe400078e0006 */
[----:B------:R-:W-:-:S05]  /*233f0*/  IMAD.IADD R201, R187, 0x1, R201 ;  /* 0x00000001bbc97824 */ /* 0x000fca00078e02c9 */
[----:B------:R-:W1:Y:S01]  /*23400*/  @P0 LDC R11, c[0x0][0xbf0] ;  /* 0x0002fc00ff0b0b82 */ /* 0x000e620000000800 */
[----:B0-----:R-:W-:-:S04]  /*23410*/  @P0 IMAD.HI.U32 R0, R6, R7, RZ ;  /* 0x0000000706000227 */ /* 0x001fc800078e00ff */
[----:B------:R-:W-:Y:S01]  /*23420*/  IMAD R7, R25, UR5, R4 ;  /* 0x0000000519077c24 */ /* 0x000fe2000f8e0204 */
[----:B------:R-:W-:Y:S01]  /*23430*/  ULDC.64 UR4, c[0x0][0xae0] ;  /* 0x0002b80000047ab9 */ /* 0x000fe20000000a00 */
[----:B-1----:R-:W-:Y:S02]  /*23440*/  @P0 SHF.R.U32.HI R5, RZ, R11, R0 ;  /* 0x0000000bff050219 */ /* 0x002fe40000011600 */
[----:B------:R-:W-:Y:S02]  /*23450*/  IMAD.IADD R3, R3, 0x1, R7 ;  /* 0x0000000103037824 */ /* 0x000fe400078e0207 */
[----:B------:R-:W-:Y:S01]  /*23460*/  SHF.R.S32.HI R0, RZ, 0x1f, R5 ;  /* 0x0000001fff007819 */ /* 0x000fe20000011405 */
[C---:B------:R-:W-:Y:S01]  /*23470*/  IMAD.WIDE.U32 R2, R5.reuse, UR4, R2 ;  /* 0x0000000405027c25 */ /* 0x040fe2000f8e0002 */
[----:B------:R-:W-:-:S03]  /*23480*/  IADD3 R7, -R5, RZ, RZ ;  /* 0x000000ff05077210 */ /* 0x000fc60007ffe1ff */
        /* <DEDUP_REMOVED lines=16> */
[----:B------:R0:W3:Y:S02]  /*23590*/  SHFL.IDX PT, R14, R0, RZ, 0x181f ;  /* 0x00181fff000e7589 */ /* 0x0000e400000e0000 */
.L_x_2414:
[----:B------:R-:W-:Y:S01]  /*235a0*/  IMAD R21, R20, R9, RZ ;  /* 0x0000000914157224 */ /* 0x000fe200078e02ff */
        /* <DEDUP_REMOVED lines=8> */
[-C--:B---3--:R-:W-:Y:S02]  /*23630*/  @!P3 LEA R4, P5, R18, R14.reuse, 0x1 ;  /* 0x0000000e1204b211 */ /* 0x088fe400078a08ff */
[-C--:B------:R-:W-:Y:S02]  /*23640*/  @!P2 LEA R6, P4, R190, R14.reuse, 0x1 ;  /* 0x0000000ebe06a211 */ /* 0x080fe400078808ff */
[-C--:B-1----:R-:W-:Y:S02]  /*23650*/  @!P3 LEA.HI.X R5, R18, R3.reuse, R19, 0x1, P5 ;  /* 0x000000031205b211 */ /* 0x082fe400028f0c13 */
[-C--:B------:R-:W-:Y:S02]  /*23660*/  @!P1 LEA R8, P5, R210, R14.reuse, 0x1 ;  /* 0x0000000ed2089211 */ /* 0x080fe400078a08ff */
        /* <DEDUP_REMOVED lines=8> */
.L_x_2017:
[----:B------:R-:W-:Y:S05]  /*236f0*/  BSYNC B1 ;  /* 0x0000000000017941 */ /* 0x000fea0003800000 */
.L_x_2016:
[----:B------:R-:W-:-:S03]  /*23700*/  UMOV UR4, 0xffffffff ;  /* 0xffffffff00047882 */ /* 0x000fc60000000000 */
[----:B------:R-:W-:Y:S05]  /*23710*/  BRA.DIV UR4, `(.L_x_2018) ;  /* 0x000000ea04e07947 */ /* 0x000fea000b800000 */
[----:B-1----:R1:W0:Y:S04]  /*23720*/  SHFL.IDX PT, R3, R2, 0x1, 0x181f ;  /* 0x00381f0002037f89 */ /* 0x00222800000e0000 */
[----:B---34-:R1:W3:Y:S02]  /*23730*/  SHFL.IDX PT, R14, R0, 0x1, 0x181f ;  /* 0x00381f00000e7f89 */ /* 0x0182e400000e0000 */
.L_x_2418:
        /* <DEDUP_REMOVED lines=11> */
[-C--:B0-----:R-:W-:Y:S02]  /*237f0*/  @!P3 LEA.HI.X R5, R18, R3.reuse, R19, 0x1, P5 ;  /* 0x000000031205b211 */ /* 0x081fe400028f0c13 */
        /* <DEDUP_REMOVED lines=9> */
.L_x_2020:
[----:B------:R-:W-:Y:S05]  /*23890*/  BSYNC B1 ;  /* 0x0000000000017941 */ /* 0x000fea0003800000 */
.L_x_2019:
[----:B------:R-:W-:-:S03]  /*238a0*/  UMOV UR4, 0xffffffff ;  /* 0xffffffff00047882 */ /* 0x000fc60000000000 */
[----:B------:R-:W-:Y:S05]  /*238b0*/  BRA.DIV UR4, `(.L_x_2021) ;  /* 0x000000ea04c07947 */ /* 0x000fea000b800000 */
[----:B0-----:R0:W0:Y:S04]  /*238c0*/  SHFL.IDX PT, R3, R2, 0x2, 0x181f ;  /* 0x00581f0002037f89 */ /* 0x00102800000e0000 */
[----:B---34-:R3:W4:Y:S02]  /*238d0*/  SHFL.IDX PT, R14, R0, 0x2, 0x181f ;  /* 0x00581f00000e7f89 */ /* 0x01872400000e0000 */
.L_x_2422:
        /* <DEDUP_REMOVED lines=21> */
.L_x_2023:
[----:B------:R-:W-:Y:S05]  /*23a30*/  BSYNC B1 ;  /* 0x0000000000017941 */ /* 0x000fea0003800000 */
.L_x_2022:
[----:B------:R-:W-:-:S03]  /*23a40*/  UMOV UR4, 0xffffffff ;  /* 0xffffffff00047882 */ /* 0x000fc60000000000 */
[----:B------:R-:W-:Y:S05]  /*23a50*/  BRA.DIV UR4, `(.L_x_2024) ;  /* 0x000000ea04a07947 */ /* 0x000fea000b800000 */
[----:B0-----:R0:W0:Y:S04]  /*23a60*/  SHFL.IDX PT, R3, R2, 0x3, 0x181f ;  /* 0x00781f0002037f89 */ /* 0x00102800000e0000 */
[----:B----4-:R4:W0:Y:S02]  /*23a70*/  SHFL.IDX PT, R14, R0, 0x3, 0x181f ;  /* 0x00781f00000e7f89 */ /* 0x01082400000e0000 */
.L_x_2426:
[----:B-1-34-:R-:W-:-:S05]  /*23a80*/  VIADD R0, R201, 0x60 ;  /* 0x00000060c9007836 */ /* 0x01afca0000000000 */
        /* <DEDUP_REMOVED lines=9> */
[-C--:B------:R-:W-:Y:S02]  /*23b20*/  @!P3 LEA.HI.X R5, R18, R3.reuse, R19, 0x1, P5 ;  /* 0x000000031205b211 */ /* 0x080fe400028f0c13 */
        /* <DEDUP_REMOVED lines=9> */
.L_x_2007:
[----:B------:R-:W-:Y:S05]  /*23bc0*/  BSYNC B0 ;  /* 0x0000000000007941 */ /* 0x000fea0003800000 */
.L_x_1992:
[----:B------:R-:W-:Y:S02]  /*23bd0*/  ULDC UR4, c[0x0][0xc3c] ;  /* 0x00030f0000047ab9 */ /* 0x000fe40000000800 */
[----:B--2---:R-:W-:-:S13]  /*23be0*/  ISETP.GE.AND P0, PT, R207, UR4, PT ;  /* 0x00000004cf007c0c */ /* 0x004fda000bf06270 */
[----:B------:R-:W-:Y:S05]  /*23bf0*/  @!P0 BRA `(.L_x_2025) ;  /* 0xfffffdd800908947 */ /* 0x000fea000383ffff */
[----:B------:R-:W-:Y:S05]  /*23c00*/  BRA `(.L_x_1772) ;  /* 0x0000008400d87947 */ /* 0x000fea0003800000 */
.L_x_1770:
        /* <DEDUP_REMOVED lines=10> */
[----:B------:R0:W1:Y:S01]  /*23cb0*/  @P0 LDS.128 R16, [R2+0x284d0] ;  /* 0x0284d00002100984 */ /* 0x0000620000000c00 */
[----:B------:R-:W-:Y:S06]  /*23cc0*/  @P0 BAR.ARV 0x4, 0x180 ;  /* 0x0106000000000b1d */ /* 0x000fec0000002000 */
[----:B------:R-:W-:Y:S05]  /*23cd0*/  @P0 BRA `(.L_x_2026) ;  /* 0x0000000c00900947 */ /* 0x000fea0003800000 */
[----:B------:R-:W2:Y:S01]  /*23ce0*/  S2R R4, SR_TID.X ;  /* 0x0000000000047919 */ /* 0x000ea20000002100 */
[----:B------:R-:W-:Y:S01]  /*23cf0*/  ULDC UR4, c[0x0][0xc3c] ;  /* 0x00030f0000047ab9 */ /* 0x000fe20000000800 */
[----:B------:R-:W-:Y:S01]  /*23d00*/  CS2R R6, SRZ ;  /* 0x0000000000067805 */ /* 0x000fe2000001ff00 */
        /* <DEDUP_REMOVED lines=41> */
.L_x_2029:
[----:B------:R-:W0:Y:S01]  /*23fa0*/  LDC R2, c[0x0][0xc3c] ;  /* 0x00030f00ff027b82 */ /* 0x000e220000000800 */
[----:B------:R-:W-:Y:S01]  /*23fb0*/  UIADD3 UR4, UR4, 0x1f, URZ ;  /* 0x0000001f04047890 */ /* 0x000fe2000fffe03f */
[----:B------:R-:W-:Y:S02]  /*23fc0*/  ULDC UR7, c[0x0][0xc3c] ;  /* 0x00030f0000077ab9 */ /* 0x000fe40000000800 */
[----:B-1----:R-:W-:-:S03]  /*23fd0*/  MOV R19, UR7 ;  /* 0x0000000700137c02 */ /* 0x002fc60008000f00 */
[----:B0-----:R-:W-:-:S13]  /*23fe0*/  ISETP.LE.AND P6, PT, R2, UR4, PT ;  /* 0x0000000402007c0c */ /* 0x001fda000bfc3270 */
[----:B------:R-:W-:Y:S05]  /*23ff0*/  @P6 BRA `(.L_x_2028) ;  /* 0x0000000800a46947 */ /* 0x000fea0003800000 */
[----:B------:R-:W-:-:S05]  /*24000*/  VIADD R7, R0, UR4 ;  /* 0x0000000400077c36 */ /* 0x000fca0008000000 */
[----:B------:R-:W-:-:S13]  /*24010*/  ISETP.GE.OR P6, PT, R7, R2, !P0 ;  /* 0x000000020700720c */ /* 0x000fda00047c6670 */
[----:B------:R-:W0:Y:S08]  /*24020*/  @!P6 LDC.64 R4, c[0x0][0xc80] ;  /* 0x00032000ff04eb82 */ /* 0x000e300000000a00 */
[----:B------:R-:W1:Y:S01]  /*24030*/  @!P6 LDC.64 R2, c[0x0][0xc78] ;  /* 0x00031e00ff02eb82 */ /* 0x000e620000000a00 */
[----:B0-----:R-:W-:-:S04]  /*24040*/  @!P6 IMAD.WIDE R4, R7, 0x4, R4 ;  /* 0x000000040704e825 */ /* 0x001fc800078e0204 */
[----:B-1----:R-:W-:Y:S01]  /*24050*/  @!P6 IMAD.WIDE R2, R7, 0x4, R2 ;  /* 0x000000040702e825 */ /* 0x002fe200078e0202 */
[----:B------:R-:W-:-:S06]  /*24060*/  CS2R R6, SRZ ;  /* 0x0000000000067805 */ /* 0x000fcc000001ff00 */
[----:B------:R-:W2:Y:S04]  /*24070*/  @!P6 LDG.E R6, desc[UR36][R4.64] ;  /* 0x000000240406e981 */ /* 0x000ea8000c1e1900 */
        /* <DEDUP_REMOVED lines=22> */
.L_x_2027:
        /* <DEDUP_REMOVED lines=9> */
[----:B0-----:R-:W-:-:S07]  /*24270*/  ISETP.NE.AND P1, PT, R7, 0x1, PT ;  /* 0x000000010700780c */ /* 0x001fce0003f25270 */
[----:B-1----:R-:W-:Y:S06]  /*24280*/  @!P0 BRA `(.L_x_2030) ;  /* 0x0000000000088947 */ /* 0x002fec0003800000 */
[----:B------:R-:W-:-:S06]  /*24290*/  VIADD R16, R19, 0xffffffff ;  /* 0xffffffff13107836 */ /* 0x000fcc0000000000 */
[----:B------:R0:W1:Y:S02]  /*242a0*/  SHFL.IDX PT, R16, R5, R16, 0x1f ;  /* 0x00001f1005107589 */ /* 0x00006400000e0000 */
.L_x_2030:
[----:B-1----:R-:W-:Y:S02]  /*242b0*/  IMAD R16, R16, UR5, R3 ;  /* 0x0000000510107c24 */ /* 0x002fe4000f8e0203 */
[----:B------:R-:W-:-:S03]  /*242c0*/  VIADD R19, R19, UR4 ;  /* 0x0000000413137c36 */ /* 0x000fc60008000000 */
[----:B0-----:R-:W-:Y:S01]  /*242d0*/  IADD3 R5, -R16, UR6, RZ ;  /* 0x0000000610057c10 */ /* 0x001fe2000fffe1ff */
[----:B------:R-:W-:Y:S06]  /*242e0*/  @!P1 BRA `(.L_x_2031) ;  /* 0x0000000000e89947 */ /* 0x000fec0003800000 */
[-C--:B--2---:R-:W-:Y:S02]  /*242f0*/  IABS R12, R6.reuse ;  /* 0x00000006000c7213 */ /* 0x084fe40000000000 */
[----:B------:R-:W-:Y:S02]  /*24300*/  IABS R4, R7 ;  /* 0x0000000700047213 */ /* 0x000fe40000000000 */
[----:B------:R-:W0:Y:S01]  /*24310*/  I2F.RP R8, R12 ;  /* 0x0000000c00087306 */ /* 0x000e220000209400 */
[----:B------:R-:W-:-:S05]  /*24320*/  IABS R10, R6 ;  /* 0x00000006000a7213 */ /* 0x000fca0000000000 */
[----:B------:R-:W-:Y:S02]  /*24330*/  IMAD.MOV R11, RZ, RZ, -R10 ;  /* 0x000000ffff0b7224 */ /* 0x000fe400078e0a0a */
[----:B0-----:R-:W0:Y:S02]  /*24340*/  MUFU.RCP R8, R8 ;  /* 0x0000000800087308 */ /* 0x001e240000001000 */
[----:B0-----:R-:W-:Y:S01]  /*24350*/  VIADD R2, R8, 0xffffffe ;  /* 0x0ffffffe08027836 */ /* 0x001fe20000000000 */
[----:B------:R-:W-:-:S05]  /*24360*/  IABS R8, R5 ;  /* 0x0000000500087213 */ /* 0x000fca0000000000 */
[----:B------:R0:W1:Y:S02]  /*24370*/  F2I.FTZ.U32.TRUNC.NTZ R3, R2 ;  /* 0x0000000200037305 */ /* 0x000064000021f000 */
[----:B0-----:R-:W-:Y:S01]  /*24380*/  MOV R2, RZ ;  /* 0x000000ff00027202 */ /* 0x001fe20000000f00 */
[----:B-1----:R-:W-:-:S04]  /*24390*/  IMAD.MOV R9, RZ, RZ, -R3 ;  /* 0x000000ffff097224 */ /* 0x002fc800078e0a03 */
[----:B------:R-:W-:-:S04]  /*243a0*/  IMAD R9, R9, R12, RZ ;  /* 0x0000000c09097224 */ /* 0x000fc800078e02ff */
[----:B------:R-:W-:Y:S02]  /*243b0*/  IMAD.HI.U32 R3, R3, R9, R2 ;  /* 0x0000000903037227 */ /* 0x000fe400078e0002 */
[----:B------:R-:W0:Y:S04]  /*243c0*/  I2F.RP R9, R4 ;  /* 0x0000000400097306 */ /* 0x000e280000209400 */
[----:B------:R-:W-:-:S04]  /*243d0*/  IMAD.HI.U32 R2, R3, R8, RZ ;  /* 0x0000000803027227 */ /* 0x000fc800078e00ff */
[----:B------:R-:W-:Y:S01]  /*243e0*/  IMAD R3, R2, R11, R8 ;  /* 0x0000000b02037224 */ /* 0x000fe200078e0208 */
[----:B------:R-:W-:-:S04]  /*243f0*/  LOP3.LUT R8, R5, R6, RZ, 0x3c, !PT ;  /* 0x0000000605087212 */ /* 0x000fc800078e3cff */
[----:B------:R-:W-:Y:S01]  /*24400*/  ISETP.GT.U32.AND P1, PT, R12, R3, PT ;  /* 0x000000030c00720c */ /* 0x000fe20003f24070 */
[----:B0-----:R-:W0:Y:S01]  /*24410*/  MUFU.RCP R9, R9 ;  /* 0x0000000900097308 */ /* 0x001e220000001000 */
[----:B------:R-:W-:-:S11]  /*24420*/  ISETP.GE.AND P2, PT, R8, RZ, PT ;  /* 0x000000ff0800720c */ /* 0x000fd60003f46270 */
[----:B------:R-:W-:Y:S02]  /*24430*/  @!P1 IMAD.IADD R3, R3, 0x1, -R12 ;  /* 0x0000000103039824 */ /* 0x000fe400078e0a0c */
[----:B------:R-:W-:Y:S01]  /*24440*/  @!P1 VIADD R2, R2, 0x1 ;  /* 0x0000000102029836 */ /* 0x000fe20000000000 */
[----:B------:R-:W-:Y:S02]  /*24450*/  ISETP.NE.AND P1, PT, R6, RZ, PT ;  /* 0x000000ff0600720c */ /* 0x000fe40003f25270 */
[----:B------:R-:W-:Y:S01]  /*24460*/  ISETP.GE.U32.AND P0, PT, R3, R12, PT ;  /* 0x0000000c0300720c */ /* 0x000fe20003f06070 */
[----:B0-----:R-:W-:-:S04]  /*24470*/  VIADD R10, R9, 0xffffffe ;  /* 0x0ffffffe090a7836 */ /* 0x001fc80000000000 */
[----:B------:R-:W0:Y:S08]  /*24480*/  F2I.FTZ.U32.TRUNC.NTZ R3, R10 ;  /* 0x0000000a00037305 */ /* 0x000e30000021f000 */
        /* <DEDUP_REMOVED lines=16> */
[----:B------:R-:W-:Y:S01]  /*24590*/  @!P1 IMAD.IADD R3, R3, 0x1, -R4 ;  /* 0x0000000103039824 */ /* 0x000fe200078e0a04 */
[----:B------:R-:W-:Y:S02]  /*245a0*/  @!P1 IADD3 R2, R2, 0x1, RZ ;  /* 0x0000000102029810 */ /* 0x000fe40007ffe0ff */
        /* <DEDUP_REMOVED lines=14> */
.L_x_2031:
[----:B------:R-:W0:Y:S02]  /*24690*/  LDC.64 R2, c[0x0][0xc90] ;  /* 0x00032400ff027b82 */ /* 0x000e240000000a00 */
[----:B0-----:R-:W-:-:S05]  /*246a0*/  IMAD.WIDE R2, R19, 0x4, R2 ;  /* 0x0000000413027825 */ /* 0x001fca00078e0202 */
        /* <DEDUP_REMOVED lines=24> */
[----:B------:R-:W-:Y:S02]  /*24830*/  @!P2 IADD3 R2, -R2, RZ, RZ ;  /* 0x000000ff0202a210 */ /* 0x000fe40007ffe1ff */
[----:B------:R-:W-:-:S05]  /*24840*/  @!P1 LOP3.LUT R2, RZ, R4, RZ, 0x33, !PT ;  /* 0x00000004ff029212 */ /* 0x000fca00078e33ff */
[----:B------:R-:W-:Y:S02]  /*24850*/  IMAD R8, R11, R2, RZ ;  /* 0x000000020b087224 */ /* 0x000fe400078e02ff */
[----:B------:R-:W-:Y:S02]  /*24860*/  IMAD.MOV R2, RZ, RZ, -R2 ;  /* 0x000000ffff027224 */ /* 0x000fe400078e0a02 */
[----:B------:R-:W-:Y:S02]  /*24870*/  IMAD.MOV R7, RZ, RZ, -R8 ;  /* 0x000000ffff077224 */ /* 0x000fe400078e0a08 */
[----:B------:R-:W-:Y:S02]  /*24880*/  IMAD R4, R4, R2, R5 ;  /* 0x0000000204047224 */ /* 0x000fe400078e0205 */
[----:B------:R-:W-:Y:S01]  /*24890*/  IMAD.MOV.U32 R2, RZ, RZ, RZ ;  /* 0x000000ffff027224 */ /* 0x000fe200078e00ff */
[----:B------:R-:W-:-:S04]  /*248a0*/  VIADDMNMX R7, R7, UR5, R11, PT ;  /* 0x0000000507077c46 */ /* 0x000fc8000b80010b */
        /* <DEDUP_REMOVED lines=27> */
.L_x_2032:
[----:B------:R-:W-:-:S05]  /*24a60*/  LOP3.LUT R17, RZ, R2, RZ, 0x33, !PT ;  /* 0x00000002ff117212 */ /* 0x000fca00078e33ff */
[----:B------:R-:W-:Y:S01]  /*24a70*/  IMAD.IADD R17, R6, 0x1, R17 ;  /* 0x0000000106117824 */ /* 0x000fe200078e0211 */
[----:B------:R-:W-:Y:S06]  /*24a80*/  BRA `(.L_x_2033) ;  /* 0x00000000000c7947 */ /* 0x000fec0003800000 */
.L_x_2028:
[----:B------:R-:W-:Y:S01]  /*24a90*/  MOV R17, RZ ;  /* 0x000000ff00117202 */ /* 0x000fe20000000f00 */
[----:B------:R-:W-:Y:S02]  /*24aa0*/  IMAD.U32 R16, RZ, RZ, UR6 ;  /* 0x00000006ff107e24 */ /* 0x000fe4000f8e00ff */
[----:B------:R-:W-:-:S07]  /*24ab0*/  IMAD.MOV.U32 R18, RZ, RZ, RZ ;  /* 0x000000ffff127224 */ /* 0x000fce00078e00ff */
.L_x_2033:
[----:B------:R-:W-:-:S13]  /*24ac0*/  ISETP.NE.AND P0, PT, R0, RZ, PT ;  /* 0x000000ff0000720c */ /* 0x000fda0003f05270 */
[----:B------:R-:W0:Y:S01]  /*24ad0*/  @!P0 S2R R3, SR_CgaCtaId ;  /* 0x0000000000038919 */ /* 0x000e220000008800 */
[----:B------:R-:W-:-:S04]  /*24ae0*/  @!P0 MOV R0, 0x400 ;  /* 0x0000040000008802 */ /* 0x000fc80000000f00 */
[----:B0-----:R-:W-:-:S05]  /*24af0*/  @!P0 LEA R0, R3, R0, 0x18 ;  /* 0x0000000003008211 */ /* 0x001fca00078ec0ff */
[----:B------:R2:W-:Y:S01]  /*24b00*/  @!P0 STS.128 [R0+0x284d0], R16 ;  /* 0x0284d01000008388 */ /* 0x0005e20000000c00 */
[----:B------:R-:W-:Y:S06]  /*24b10*/  BAR.ARV 0x5, 0x180 ;  /* 0x0146000000007b1d */ /* 0x000fec0000002000 */
.L_x_2026:
[----:B------:R3:W-:Y:S01]  /*24b20*/  STL [R1+0x30], RZ ;  /* 0x000030ff01007387 */ /* 0x0007e20000100800 */
[----:B------:R-:W-:Y:S01]  /*24b30*/  ULDC UR4, c[0x0][0xc3c] ;  /* 0x00030f0000047ab9 */ /* 0x000fe20000000800 */
[----:B------:R-:W-:Y:S01]  /*24b40*/  IMAD.MOV.U32 R30, RZ, RZ, 0x1 ;  /* 0x00000001ff1e7424 */ /* 0x000fe200078e00ff */
[----:B-1----:R-:W-:Y:S01]  /*24b50*/  ISETP.GE.AND P0, PT, R19, UR4, PT ;  /* 0x0000000413007c0c */ /* 0x002fe2000bf06270 */
[----:B------:R-:W-:-:S12]  /*24b60*/  IMAD.MOV.U32 R25, RZ, RZ, RZ ;  /* 0x000000ffff197224 */ /* 0x000fd800078e00ff */
        /* <DEDUP_REMOVED lines=11> */
[----:B------:R-:W-:Y:S01]  /*24c20*/  IMAD.MOV.U32 R30, RZ, RZ, 0x1 ;  /* 0x00000001ff1e7424 */ /* 0x000fe200078e00ff */
[----:B-1----:R-:W-:-:S04]  /*24c30*/  MOV R37, UR4 ;  /* 0x0000000400257c02 */ /* 0x002fc80008000f00 */
[----:B------:R-:W-:Y:S02]  /*24c40*/  LEA R22, R37, R22, 0x18 ;  /* 0x0000001625167211 */ /* 0x000fe400078ec0ff */
[C---:B---3--:R-:W-:Y:S01]  /*24c50*/  LOP3.LUT R11, R12.reuse, 0x7f, RZ, 0xc0, !PT ;  /* 0x0000007f0c0b7812 */ /* 0x048fe200078ec0ff */
[C---:B------:R-:W-:Y:S01]  /*24c60*/  IMAD.SHL.U32 R28, R12.reuse, 0x80, RZ ;  /* 0x000000800c1c7824 */ /* 0x040fe200078e00ff */
[----:B------:R-:W-:Y:S01]  /*24c70*/  SHF.R.U32.HI R3, RZ, 0x1, R12 ;  /* 0x00000001ff037819 */ /* 0x000fe2000001160c */
[C---:B------:R-:W-:Y:S01]  /*24c80*/  IMAD.SHL.U32 R9, R12.reuse, 0x2, RZ ;  /* 0x000000020c097824 */ /* 0x040fe200078e00ff */
[----:B------:R-:W-:Y:S01]  /*24c90*/  LOP3.LUT P0, RZ, R12, 0x4, RZ, 0xc0, !PT ;  /* 0x000000040cff7812 */ /* 0x000fe2000780c0ff */
[----:B------:R-:W-:Y:S01]  /*24ca0*/  IMAD.SHL.U32 R6, R11, 0x20, RZ ;  /* 0x000000200b067824 */ /* 0x000fe200078e00ff */
[----:B0-----:R-:W-:Y:S01]  /*24cb0*/  LOP3.LUT R2, R28, 0x380, RZ, 0xc0, !PT ;  /* 0x000003801c027812 */ /* 0x001fe200078ec0ff */
[C---:B------:R-:W-:Y:S02]  /*24cc0*/  IMAD.SHL.U32 R4, R12.reuse, 0x40, RZ ;  /* 0x000000400c047824 */ /* 0x040fe400078e00ff */
[----:B------:R-:W-:Y:S01]  /*24cd0*/  IMAD.SHL.U32 R8, R12, 0x8, RZ ;  /* 0x000000080c087824 */ /* 0x000fe200078e00ff */
[----:B------:R-:W-:-:S02]  /*24ce0*/  LOP3.LUT R7, R6, 0xc00, RZ, 0xc0, !PT ;  /* 0x00000c0006077812 */ /* 0x000fc400078ec0ff */
[----:B------:R-:W-:Y:S01]  /*24cf0*/  LOP3.LUT R3, R2, 0x30, R3, 0xf8, !PT ;  /* 0x0000003002037812 */ /* 0x000fe200078ef803 */
[----:B------:R-:W-:Y:S01]  /*24d00*/  IMAD.SHL.U32 R2, R11, 0x10, RZ ;  /* 0x000000100b027824 */ /* 0x000fe200078e00ff */
[----:B------:R-:W-:Y:S02]  /*24d10*/  LOP3.LUT R5, R4, 0x180, RZ, 0xc0, !PT ;  /* 0x0000018004057812 */ /* 0x000fe400078ec0ff */
[----:B------:R-:W-:Y:S02]  /*24d20*/  LOP3.LUT R7, R7, 0x40, R4, 0xf8, !PT ;  /* 0x0000004007077812 */ /* 0x000fe400078ef804 */
[----:B------:R-:W-:Y:S02]  /*24d30*/  LOP3.LUT R5, R5, 0x10, R12, 0xf8, !PT ;  /* 0x0000001005057812 */ /* 0x000fe400078ef80c */
[----:B------:R-:W-:Y:S02]  /*24d40*/  LOP3.LUT R24, R7, 0x200, R4, 0xf8, !PT ;  /* 0x0000020007187812 */ /* 0x000fe400078ef804 */
[----:B------:R-:W-:-:S02]  /*24d50*/  LOP3.LUT R5, R5, 0x30, R8, 0x78, !PT ;  /* 0x0000003005057812 */ /* 0x000fc400078e7808 */
[----:B------:R-:W-:Y:S02]  /*24d60*/  SHF.R.U32.HI R4, RZ, 0x3, R11 ;  /* 0x00000003ff047819 */ /* 0x000fe4000001160b */
[----:B------:R-:W-:Y:S02]  /*24d70*/  LOP3.LUT R24, R24, R5, RZ, 0xfc, !PT ;  /* 0x0000000518187212 */ /* 0x000fe400078efcff */
[----:B--2---:R-:W-:Y:S01]  /*24d80*/  R2UR UR5, R0 ;  /* 0x00000000000572ca */ /* 0x004fe200000e0000 */
[----:B------:R-:W-:-:S05]  /*24d90*/  IMAD.SHL.U32 R0, R12, 0x10, RZ ;  /* 0x000000100c007824 */ /* 0x000fca00078e00ff */
[----:B------:R-:W-:Y:S02]  /*24da0*/  LOP3.LUT R6, R0, 0x3f0, RZ, 0xc0, !PT ;  /* 0x000003f000067812 */ /* 0x000fe400078ec0ff */
[----:B------:R-:W-:Y:S02]  /*24db0*/  LOP3.LUT R3, R3, 0x70, R0, 0x78, !PT ;  /* 0x0000007003037812 */ /* 0x000fe400078e7800 */
[----:B------:R-:W-:Y:S02]  /*24dc0*/  LOP3.LUT R9, R6, 0x70, R9, 0x78, !PT ;  /* 0x0000007006097812 */ /* 0x000fe400078e7809 */
[----:B------:R-:W-:Y:S01]  /*24dd0*/  LOP3.LUT R28, R3, 0xc00, R28, 0xf8, !PT ;  /* 0x00000c00031c7812 */ /* 0x000fe200078ef81c */
[----:B------:R-:W-:Y:S01]  /*24de0*/  ULOP3.LUT UR42, UR5, 0x2, URZ, 0xfc, !UPT ;  /* 0x00000002052a7892 */ /* 0x000fe2000f8efc3f */
[----:B------:R-:W-:Y:S01]  /*24df0*/  LOP3.LUT R10, R9, 0x400, R2, 0xf8, !PT ;  /* 0x00000400090a7812 */ /* 0x000fe200078ef802 */
[----:B------:R-:W-:Y:S01]  /*24e00*/  IMAD.MOV.U32 R2, RZ, RZ, 0x20 ;  /* 0x00000020ff027424 */ /* 0x000fe200078e00ff */
[----:B------:R-:W-:Y:S01]  /*24e10*/  LOP3.LUT R33, R0, 0x70, RZ, 0xc0, !PT ;  /* 0x0000007000217812 */ /* 0x000fe200078ec0ff */
[----:B------:R-:W-:Y:S01]  /*24e20*/  VIADD R3, R28, 0x40 ;  /* 0x000000401c037836 */ /* 0x000fe20000000000 */
[----:B------:R-:W-:Y:S01]  /*24e30*/  LOP3.LUT R0, R4, 0x70, R0, 0xf8, !PT ;  /* 0x0000007004007812 */ /* 0x000fe200078ef800 */
[----:B------:R-:W-:Y:S01]  /*24e40*/  @P0 VIADD R3, R28, 0xffffffc0 ;  /* 0xffffffc01c030836 */ /* 0x000fe20000000000 */
[----:B------:R-:W-:Y:S01]  /*24e50*/  SEL R2, R2, 0xffffffe0, !P0 ;  /* 0xffffffe002027807 */ /* 0x000fe20004000000 */
[----:B------:R-:W-:Y:S01]  /*24e60*/  IMAD.IADD R2, R22, 0x1, R10 ;  /* 0x0000000116027824 */ /* 0x000fe200078e020a */
[----:B------:R-:W-:Y:S01]  /*24e70*/  STL [R1+0x4], R10 ;  /* 0x0000040a01007387 */ /* 0x000fe20000100800 */
[----:B------:R-:W-:Y:S01]  /*24e80*/  LOP3.LUT R0, R24, 0x1000, RZ, 0xfc, !PT ;  /* 0x0000100018007812 */ /* 0x000fe200078efcff */
[----:B------:R-:W-:-:S02]  /*24e90*/  ULOP3.LUT UR38, UR5, 0x1, URZ, 0xfc, !UPT ;  /* 0x0000000105267892 */ /* 0x000fc4000f8efc3f */
[----:B------:R-:W-:Y:S04]  /*24ea0*/  STL [R1+0x30], RZ ;  /* 0x000030ff01007387 */ /* 0x000fe80000100800 */
[----:B------:R0:W-:Y:S04]  /*24eb0*/  STL [R1], R3 ;  /* 0x0000000301007387 */ /* 0x0001e80000100800 */
[----:B------:R1:W-:Y:S01]  /*24ec0*/  STL [R1+0x10], R2 ;  /* 0x0000100201007387 */ /* 0x0003e20000100800 */
[----:B0-----:R-:W-:-:S07]  /*24ed0*/  LOP3.LUT R3, R33, 0x80, RZ, 0xfc, !PT ;  /* 0x0000008021037812 */ /* 0x001fce00078efcff */
.L_x_2168:
[----:B------:R-:W-:Y:S05]  /*24ee0*/  YIELD ;  /* 0x0000000000007946 */ /* 0x000fea0003800000 */
[----:B------:R-:W-:Y:S01]  /*24ef0*/  ULDC.64 UR4, c[0x0][0xa28] ;  /* 0x00028a0000047ab9 */ /* 0x000fe20000000a00 */
[----:B------:R-:W-:Y:S01]  /*24f00*/  IMAD.MOV.U32 R35, RZ, RZ, RZ ;  /* 0x000000ffff237224 */ /* 0x000fe200078e00ff */
[----:B------:R-:W-:Y:S01]  /*24f10*/  ISETP.NE.U32.AND P0, PT, RZ, UR4, PT ;  /* 0x00000004ff007c0c */ /* 0x000fe2000bf05070 */
[----:B0-----:R-:W0:Y:S01]  /*24f20*/  LDC.64 R4, c[0x0][0xa00] ;  /* 0x00028000ff047b82 */ /* 0x001e220000000a00 */
[----:B------:R-:W-:Y:S01]  /*24f30*/  IMAD.MOV.U32 R8, RZ, RZ, RZ ;  /* 0x000000ffff087224 */ /* 0x000fe200078e00ff */
[----:B------:R-:W-:Y:S01]  /*24f40*/  ULDC.64 UR6, c[0x0][0xa10] ;  /* 0x0002840000067ab9 */ /* 0x000fe20000000a00 */
[----:B------:R-:W-:Y:S01]  /*24f50*/  ISETP.NE.AND.EX P0, PT, RZ, UR5, PT, P0 ;  /* 0x00000005ff007c0c */ /* 0x000fe2000bf05300 */
[----:B------:R-:W-:-:S12]  /*24f60*/  ULDC.64 UR4, c[0x0][0xa18] ;  /* 0x0002860000047ab9 */ /* 0x000fd80000000a00 */
[----:B-1----:R-:W1:Y:S02]  /*24f70*/  @P0 LDC.64 R2, c[0x0][0xa28] ;  /* 0x00028a00ff020b82 */ /* 0x002e640000000a00 */
[----:B-1----:R-:W-:-:S05]  /*24f80*/  @P0 IMAD.WIDE R2, R19, 0x4, R2 ;  /* 0x0000000413020825 */ /* 0x002fca00078e0202 */
[----:B------:R1:W5:Y:S01]  /*24f90*/  @P0 LDG.E R35, desc[UR36][R2.64] ;  /* 0x0000002402230981 */ /* 0x000362000c1e1900 */
[----:B------:R-:W-:Y:S01]  /*24fa0*/  ISETP.NE.U32.AND P0, PT, RZ, UR4, PT ;  /* 0x00000004ff007c0c */ /* 0x000fe2000bf05070 */
[----:B0-----:R-:W-:Y:S01]  /*24fb0*/  IMAD.WIDE R4, R19, 0x4, R4 ;  /* 0x0000000413047825 */ /* 0x001fe200078e0204 */
[----:B------:R-:W-:Y:S02]  /*24fc0*/  ISETP.NE.U32.AND P1, PT, RZ, UR6, PT ;  /* 0x00000006ff007c0c */ /* 0x000fe4000bf25070 */
[----:B------:R-:W-:Y:S01]  /*24fd0*/  ISETP.NE.AND.EX P2, PT, RZ, UR5, PT, P0 ;  /* 0x00000005ff007c0c */ /* 0x000fe2000bf45300 */
[----:B------:R-:W-:Y:S01]  /*24fe0*/  ULDC.64 UR4, c[0x0][0xa00] ;  /* 0x0002800000047ab9 */ /* 0x000fe20000000a00 */
[----:B------:R-:W-:Y:S01]  /*24ff0*/  ISETP.NE.AND.EX P1, PT, RZ, UR7, PT, P1 ;  /* 0x00000007ff007c0c */ /* 0x000fe2000bf25310 */
[----:B--2---:R-:W-:Y:S01]  /*25000*/  IMAD.MOV.U32 R0, RZ, RZ, RZ ;  /* 0x000000ffff007224 */ /* 0x004fe200078e00ff */
[----:B------:R-:W-:Y:S01]  /*25010*/  ISETP.NE.U32.AND P0, PT, RZ, UR4, PT ;  /* 0x00000004ff007c0c */ /* 0x000fe2000bf05070 */
[----:B-1----:R-:W0:Y:S03]  /*25020*/  LDC.64 R2, c[0x0][0xa10] ;  /* 0x00028400ff027b82 */ /* 0x002e260000000a00 */
[----:B------:R-:W-:-:S05]  /*25030*/  ISETP.NE.AND.EX P0, PT, RZ, UR5, PT, P0 ;  /* 0x00000005ff007c0c */ /* 0x000fca000bf05300 */
[----:B------:R-:W1:Y:S08]  /*25040*/  @P2 LDC.64 R6, c[0x0][0xa18] ;  /* 0x00028600ff062b82 */ /* 0x000e700000000a00 */
[----:B------:R-:W2:Y:S01]  /*25050*/  @P0 LDG.E R8, desc[UR36][R4.64] ;  /* 0x0000002404080981 */ /* 0x000ea2000c1e1900 */
[----:B------:R-:W-:Y:S01]  /*25060*/  ULDC UR4, c[0x0][0x288] ;  /* 0x0000a20000047ab9 */ /* 0x000fe20000000800 */
[----:B0-----:R-:W-:-:S05]  /*25070*/  IMAD.WIDE R2, R19, 0x4, R2 ;  /* 0x0000000413027825 */ /* 0x001fca00078e0202 */
[----:B------:R-:W5:Y:S01]  /*25080*/  @P1 LDG.E R0, desc[UR36][R2.64] ;  /* 0x0000002402001981 */ /* 0x000f62000c1e1900 */
[----:B-1----:R-:W-:-:S03]  /*25090*/  @P2 IMAD.WIDE R6, R19, 0x4, R6 ;  /* 0x0000000413062825 */ /* 0x002fc600078e0206 */
[----:B--2---:R0:W-:Y:S02]  /*250a0*/  STL [R1+0x18], R8 ;  /* 0x0000180801007387 */ /* 0x0041e40000100800 */
[----:B0-----:R-:W-:Y:S01]  /*250b0*/  IMAD.U32 R8, RZ, RZ, UR4 ;  /* 0x00000004ff087e24 */ /* 0x001fe2000f8e00ff */
[----:B------:R-:W-:-:S05]  /*250c0*/  ULDC.64 UR4, c[0x0][0x418] ;  /* 0x0001060000047ab9 */ /* 0x000fca0000000a00 */
[----:B------:R0:W2:Y:S01]  /*250d0*/  @P2 LDG.E R8, desc[UR36][R6.64] ;  /* 0x0000002406082981 */ /* 0x0000a2000c1e1900 */
[----:B------:R-:W-:-:S03]  /*250e0*/  UISETP.NE.U32.AND UP0, UPT, UR4, URZ, UPT ;  /* 0x0000003f0400728c */ /* 0x000fc6000bf05070 */
[----:B------:R-:W-:Y:S01]  /*250f0*/  ULDC UR4, c[0x0][0x424] ;  /* 0x0001090000047ab9 */ /* 0x000fe20000000800 */
[----:B------:R-:W-:-:S03]  /*25100*/  UISETP.NE.AND.EX UP0, UPT, UR5, URZ, UPT, UP0 ;  /* 0x0000003f0500728c */ /* 0x000fc6000bf05300 */
[----:B------:R-:W-:Y:S01]  /*25110*/  ULDC UR5, c[0x0][0x2f0] ;  /* 0x0000bc0000057ab9 */ /* 0x000fe20000000800 */
[----:B------:R-:W-:-:S04]  /*25120*/  USEL UR4, UR4, 0x1, UP0 ;  /* 0x0000000104047887 */ /* 0x000fc80008000000 */
[----:B------:R-:W-:-:S03]  /*25130*/  UIMAD UR4, UR4, UR5, URZ ;  /* 0x00000005040472a4 */ /* 0x000fc6000f8e023f */
[----:B------:R-:W-:-:S03]  /*25140*/  ULDC UR5, c[0x0][0x348] ;  /* 0x0000d20000057ab9 */ /* 0x000fc60000000800 */
[----:B0-----:R-:W-:Y:S01]  /*25150*/  IMAD.U32 R7, RZ, RZ, UR4 ;  /* 0x00000004ff077e24 */ /* 0x001fe2000f8e00ff */
[----:B--2---:R0:W-:Y:S01]  /*25160*/  STL [R1+0x14], R8 ;  /* 0x0000140801007387 */ /* 0x0041e20000100800 */
[----:B------:R-:W-:Y:S02]  /*25170*/  IMAD.MOV.U32 R12, RZ, RZ, R8 ;  /* 0x000000ffff0c7224 */ /* 0x000fe400078e0008 */
[----:B0-----:R-:W-:Y:S01]  /*25180*/  IMAD.U32 R8, RZ, RZ, UR5 ;  /* 0x00000005ff087e24 */ /* 0x001fe2000f8e00ff */
[----:B---3--:R-:W-:Y:S06]  /*25190*/  @P2 BRA `(.L_x_2035) ;  /* 0x0000000000142947 */ /* 0x008fec0003800000 */
[----:B------:R-:W-:Y:S05]  /*251a0*/  @!P0 BRA `(.L_x_2035) ;  /* 0x0000000000108947 */ /* 0x000fea0003800000 */
[----:B------:R-:W2:Y:S04]  /*251b0*/  LDG.E R6, desc[UR36][R4.64] ;  /* 0x0000002404067981 */ /* 0x000ea8000c1e1900 */
[----:B------:R-:W2:Y:S02]  /*251c0*/  LDG.E R9, desc[UR36][R4.64+0x4] ;  /* 0x0000042404097981 */ /* 0x000ea4000c1e1900 */
[----:B--2---:R-:W-:-:S05]  /*251d0*/  IADD3 R12, -R6, R9, RZ ;  /* 0x00000009060c7210 */ /* 0x004fca0007ffe1ff */
[----:B------:R0:W-:Y:S02]  /*251e0*/  STL [R1+0x14], R12 ;  /* 0x0000140c01007387 */ /* 0x0001e40000100800 */
.L_x_2035:
[----:B------:R-:W-:Y:S01]  /*251f0*/  ULDC.64 UR4, c[0x0][0xa20] ;  /* 0x0002880000047ab9 */ /* 0x000fe20000000a00 */
[C---:B------:R-:W-:Y:S02]  /*25200*/  LOP3.LUT R4, R18.reuse, 0xff000000, RZ, 0xc0, !PT ;  /* 0xff00000012047812 */ /* 0x040fe400078ec0ff */
[----:B------:R-:W-:Y:S02]  /*25210*/  ISETP.NE.U32.AND P0, PT, RZ, UR4, PT ;  /* 0x00000004ff007c0c */ /* 0x000fe4000bf05070 */
[----:B------:R-:W-:Y:S02]  /*25220*/  SHF.R.U32.HI R5, RZ, 0x8, R4 ;  /* 0x00000008ff057819 */ /* 0x000fe40000011604 */
[----:B------:R-:W-:Y:S02]  /*25230*/  ISETP.NE.AND.EX P0, PT, RZ, UR5, PT, P0 ;  /* 0x00000005ff007c0c */ /* 0x000fe4000bf05300 */
[C---:B------:R-:W-:Y:S02]  /*25240*/  LOP3.LUT R6, R18.reuse, 0xff0000, RZ, 0xc0, !PT ;  /* 0x00ff000012067812 */ /* 0x040fe400078ec0ff */
[----:B------:R-:W-:-:S02]  /*25250*/  LOP3.LUT R18, R18, 0xffff, RZ, 0xc0, !PT ;  /* 0x0000ffff12127812 */ /* 0x000fc400078ec0ff */
[----:B------:R-:W-:-:S07]  /*25260*/  LEA.HI R6, R6, R5, RZ, 0x10 ;  /* 0x0000000506067211 */ /* 0x000fce00078f80ff */
[----:B------:R-:W-:Y:S05]  /*25270*/  @!P0 BRA `(.L_x_2036) ;  /* 0x0000000000108947 */ /* 0x000fea0003800000 */
[----:B------:R-:W1:Y:S02]  /*25280*/  LDC.64 R4, c[0x0][0xa20] ;  /* 0x00028800ff047b82 */ /* 0x000e640000000a00 */
[----:B-1----:R-:W-:-:S05]  /*25290*/  IMAD.WIDE R4, R19, 0x4, R4 ;  /* 0x0000000413047825 */ /* 0x002fca00078e0204 */
[----:B------:R1:W5:Y:S01]  /*252a0*/  LDG.E R7, desc[UR36][R4.64] ;  /* 0x0000002404077981 */ /* 0x000362000c1e1900 */
[----:B------:R-:W-:Y:S05]  /*252b0*/  BRA `(.L_x_2037) ;  /* 0x0000000000247947 */ /* 0x000fea0003800000 */
.L_x_2036:
        /* <DEDUP_REMOVED lines=9> */
.L_x_2037:
[----:B-1----:R-:W2:Y:S01]  /*25350*/  @P1 LDG.E R4, desc[UR36][R2.64] ;  /* 0x0000002402041981 */ /* 0x002ea2000c1e1900 */
[----:B------:R-:W1:Y:S03]  /*25360*/  LDC R9, c[0x0][0x448] ;  /* 0x00011200ff097b82 */ /* 0x000e660000000800 */
[----:B------:R3:W2:Y:S01]  /*25370*/  @P1 LDG.E R5, desc[UR36][R2.64+0x4] ;  /* 0x0000042402051981 */ /* 0x0006a2000c1e1900 */
[----:B------:R-:W-:Y:S02]  /*25380*/  IMAD.SHL.U32 R26, R17, 0x80, RZ ;  /* 0x00000080111a7824 */ /* 0x000fe400078e00ff */
[----:B-----5:R-:W-:Y:S02]  /*25390*/  IMAD.IADD R7, R7, 0x1, -R35 ;  /* 0x0000000107077824 */ /* 0x020fe400078e0a23 */
[----:B------:R-:W-:Y:S01]  /*253a0*/  VIADD R10, R26, 0x7f ;  /* 0x0000007f1a0a7836 */ /* 0x000fe20000000000 */
[----:B-1----:R-:W-:-:S13]  /*253b0*/  ISETP.NE.AND P2, PT, R9, 0x1, PT ;  /* 0x000000010900780c */ /* 0x002fda0003f45270 */
[----:B---3--:R-:W1:Y:S08]  /*253c0*/  @P2 LDC R3, c[0x0][0x44c] ;  /* 0x00011300ff032b82 */ /* 0x008e700000000800 */
[----:B------:R-:W3:Y:S01]  /*253d0*/  @P2 LDC R2, c[0x0][0x450] ;  /* 0x00011400ff022b82 */ /* 0x000ee20000000800 */
[----:B-1----:R-:W-:-:S05]  /*253e0*/  @P2 IMAD.HI.U32 R3, R10, R3, RZ ;  /* 0x000000030a032227 */ /* 0x002fca00078e00ff */
[----:B---3--:R-:W-:Y:S01]  /*253f0*/  @P2 SHF.R.U32.HI R10, RZ, R2, R3 ;  /* 0x00000002ff0a2219 */ /* 0x008fe20000011603 */
[----:B--2---:R-:W-:-:S04]  /*25400*/  @P1 IMAD.IADD R8, R5, 0x1, -R4 ;  /* 0x0000000105081824 */ /* 0x004fc800078e0a04 */
[----:B------:R-:W-:-:S04]  /*25410*/  IMAD.IADD R27, R7, 0x1, R8 ;  /* 0x00000001071b7824 */ /* 0x000fc800078e0208 */
[C---:B------:R-:W-:Y:S01]  /*25420*/  VIADD R20, R27.reuse, 0x3f ;  /* 0x0000003f1b147836 */ /* 0x040fe20000000000 */
[----:B------:R-:W-:-:S04]  /*25430*/  IADD3 R9, R27, 0x1, -R12 ;  /* 0x000000011b097810 */ /* 0x000fc80007ffe80c */
[----:B------:R-:W-:Y:S01]  /*25440*/  SHF.R.S32.HI R2, RZ, 0x1f, R20 ;  /* 0x0000001fff027819 */ /* 0x000fe20000011414 */
[----:B------:R-:W-:-:S03]  /*25450*/  IMAD.IADD R10, R9, 0x1, R10 ;  /* 0x00000001090a7824 */ /* 0x000fc600078e020a */
[----:B------:R-:W-:Y:S02]  /*25460*/  LEA.HI R20, R2, R20, RZ, 0x6 ;  /* 0x0000001402147211 */ /* 0x000fe400078f30ff */
[----:B------:R-:W1:Y:S02]  /*25470*/  LDC.64 R2, c[0x0][0x9e0] ;  /* 0x00027800ff027b82 */ /* 0x000e640000000a00 */
[----:B------:R-:W-:Y:S02]  /*25480*/  SHF.R.S32.HI R20, RZ, 0x6, R20 ;  /* 0x00000006ff147819 */ /* 0x000fe40000011414 */
[----:B-1----:R-:W-:Y:S01]  /*25490*/  ISETP.GE.AND P3, PT, R3, 0x1, PT ;  /* 0x000000010300780c */ /* 0x002fe20003f66270 */
[----:B------:R-:W-:-:S12]  /*254a0*/  IMAD.IADD R2, R10, 0x1, R2 ;  /* 0x000000010a027824 */ /* 0x000fd800078e0202 */
[----:B------:R-:W-:Y:S05]  /*254b0*/  @!P3 BRA `(.L_x_2038) ;  /* 0x000000000048b947 */ /* 0x000fea0003800000 */
[C---:B------:R-:W-:Y:S01]  /*254c0*/  ISETP.GT.AND P0, PT, R10.reuse, RZ, PT ;  /* 0x000000ff0a00720c */ /* 0x040fe20003f04270 */
[----:B------:R-:W-:Y:S01]  /*254d0*/  BSSY B0, `(.L_x_2039) ;  /* 0x000000e000007945 */ /* 0x000fe20003800000 */
[----:B------:R-:W-:-:S11]  /*254e0*/  VIADD R11, R10, 0xffffffff ;  /* 0xffffffff0a0b7836 */ /* 0x000fd60000000000 */
[----:B------:R-:W-:Y:S05]  /*254f0*/  @P0 BRA `(.L_x_2040) ;  /* 0x00000000001c0947 */ /* 0x000fea0003800000 */
[----:B------:R-:W-:Y:S01]  /*25500*/  ISETP.NE.AND P0, PT, R3, 0x1, PT ;  /* 0x000000010300780c */ /* 0x000fe20003f05270 */
[----:B------:R-:W-:-:S12]  /*25510*/  IMAD.MOV R10, RZ, RZ, -R10 ;  /* 0x000000ffff0a7224 */ /* 0x000fd800078e0a0a */
[----:B------:R-:W1:Y:S02]  /*25520*/  @P0 LDC.64 R4, c[0x0][0x9e8] ;  /* 0x00027a00ff040b82 */ /* 0x000e640000000a00 */
[----:B-1----:R-:W-:-:S05]  /*25530*/  @P0 IMAD.HI.U32 R4, R10, R4, RZ ;  /* 0x000000040a040227 */ /* 0x002fca00078e00ff */
[----:B------:R-:W-:-:S04]  /*25540*/  @P0 SHF.R.U32.HI R10, RZ, R5, R4 ;  /* 0x00000005ff0a0219 */ /* 0x000fc80000011604 */
[----:B------:R-:W-:Y:S01]  /*25550*/  LOP3.LUT R11, RZ, R10, RZ, 0x33, !PT ;  /* 0x0000000aff0b7212 */ /* 0x000fe200078e33ff */
[----:B------:R-:W-:Y:S06]  /*25560*/  BRA `(.L_x_2041) ;  /* 0x0000000000107947 */ /* 0x000fec0003800000 */
.L_x_2040:
[----:B------:R-:W-:-:S13]  /*25570*/  ISETP.NE.AND P0, PT, R3, 0x1, PT ;  /* 0x000000010300780c */ /* 0x000fda0003f05270 */
[----:B------:R-:W1:Y:S02]  /*25580*/  @P0 LDC.64 R4, c[0x0][0x9e8] ;  /* 0x00027a00ff040b82 */ /* 0x000e640000000a00 */
[----:B-1----:R-:W-:-:S05]  /*25590*/  @P0 IMAD.HI.U32 R4, R11, R4, RZ ;  /* 0x000000040b040227 */ /* 0x002fca00078e00ff */
[----:B------:R-:W-:-:S07]  /*255a0*/  @P0 SHF.R.U32.HI R11, RZ, R5, R4 ;  /* 0x00000005ff0b0219 */ /* 0x000fce0000011604 */
.L_x_2041:
[----:B------:R-:W-:Y:S05]  /*255b0*/  BSYNC B0 ;  /* 0x0000000000007941 */ /* 0x000fea0003800000 */
.L_x_2039:
[----:B------:R-:W-:-:S05]  /*255c0*/  IMAD R11, R11, R3, R3 ;  /* 0x000000030b0b7224 */ /* 0x000fca00078e0203 */
[----:B------:R-:W-:-:S07]  /*255d0*/  VIMNMX R2, R2, R11, PT ;  /* 0x0000000b02027248 */ /* 0x000fce0003fe0100 */
.L_x_2038:
[----:B------:R-:W1:Y:S01]  /*255e0*/  @P2 LDC R5, c[0x0][0x44c] ;  /* 0x00011300ff052b82 */ /* 0x000e620000000800 */
[----:B------:R-:W-:Y:S01]  /*255f0*/  VIADD R2, R2, 0x3f ;  /* 0x0000003f02027836 */ /* 0x000fe20000000000 */
[----:B------:R-:W-:Y:S01]  /*25600*/  IADD3 R17, R27, -R12, RZ ;  /* 0x8000000c1b117210 */ /* 0x000fe20007ffe0ff */
[----:B------:R-:W-:Y:S01]  /*25610*/  IMAD.MOV.U32 R4, RZ, RZ, R26 ;  /* 0x000000ffff047224 */ /* 0x000fe200078e001a */
[----:B------:R-:W-:-:S04]  /*25620*/  ULDC UR4, c[0x0][0x9dc] ;  /* 0x0002770000047ab9 */ /* 0x000fc80000000800 */
[----:B------:R-:W2:Y:S01]  /*25630*/  @P2 LDC R10, c[0x0][0x450] ;  /* 0x00011400ff0a2b82 */ /* 0x000ea20000000800 */
[----:B-1----:R-:W-:-:S05]  /*25640*/  @P2 IMAD.HI.U32 R5, R26, R5, RZ ;  /* 0x000000051a052227 */ /* 0x002fca00078e00ff */
[----:B--2---:R-:W-:Y:S02]  /*25650*/  @P2 SHF.R.U32.HI R4, RZ, R10, R5 ;  /* 0x0000000aff042219 */ /* 0x004fe40000011605 */
[----:B------:R-:W-:-:S03]  /*25660*/  SHF.R.S32.HI R5, RZ, 0x1f, R2 ;  /* 0x0000001fff057819 */ /* 0x000fc60000011402 */
[----:B------:R-:W-:Y:S01]  /*25670*/  IMAD.IADD R11, R17, 0x1, R4 ;  /* 0x00000001110b7824 */ /* 0x000fe200078e0204 */
[----:B------:R-:W-:-:S03]  /*25680*/  LEA.HI R5, R5, R2, RZ, 0x6 ;  /* 0x0000000205057211 */ /* 0x000fc600078f30ff */
[----:B------:R-:W-:Y:S01]  /*25690*/  VIADD R2, R11, -UR4 ;  /* 0x800000040b027c36 */ /* 0x000fe20008000000 */
[----:B------:R-:W-:-:S04]  /*256a0*/  SHF.R.S32.HI R10, RZ, 0x6, R5 ;  /* 0x00000006ff0a7819 */ /* 0x000fc80000011405 */
[----:B------:R-:W-:Y:S01]  /*256b0*/  VIMNMX R10, R20, R10, PT ;  /* 0x0000000a140a7248 */ /* 0x000fe20003fe0100 */
[----:B------:R-:W-:Y:S06]  /*256c0*/  @!P3 BRA `(.L_x_2042) ;  /* 0x000000000044b947 */ /* 0x000fec0003800000 */
[----:B------:R-:W-:Y:S01]  /*256d0*/  ISETP.GT.AND P0, PT, R11, -0x1, PT ;  /* 0xffffffff0b00780c */ /* 0x000fe20003f04270 */
[----:B------:R-:W-:-:S12]  /*256e0*/  BSSY B0, `(.L_x_2043) ;  /* 0x000000d000007945 */ /* 0x000fd80003800000 */
[----:B------:R-:W-:Y:S05]  /*256f0*/  @P0 BRA `(.L_x_2044) ;  /* 0x00000000001c0947 */ /* 0x000fea0003800000 */
[----:B------:R-:W-:Y:S02]  /*25700*/  ISETP.NE.AND P0, PT, R3, 0x1, PT ;  /* 0x000000010300780c */ /* 0x000fe40003f05270 */
[----:B------:R-:W-:-:S11]  /*25710*/  LOP3.LUT R11, RZ, R11, RZ, 0x33, !PT ;  /* 0x0000000bff0b7212 */ /* 0x000fd600078e33ff */
[----:B------:R-:W1:Y:S02]  /*25720*/  @P0 LDC.64 R4, c[0x0][0x9e8] ;  /* 0x00027a00ff040b82 */ /* 0x000e640000000a00 */
[----:B-1----:R-:W-:-:S05]  /*25730*/  @P0 IMAD.HI.U32 R4, R11, R4, RZ ;  /* 0x000000040b040227 */ /* 0x002fca00078e00ff */
[----:B------:R-:W-:-:S04]  /*25740*/  @P0 SHF.R.U32.HI R11, RZ, R5, R4 ;  /* 0x00000005ff0b0219 */ /* 0x000fc80000011604 */
[----:B------:R-:W-:Y:S01]  /*25750*/  LOP3.LUT R11, RZ, R11, RZ, 0x33, !PT ;  /* 0x0000000bff0b7212 */ /* 0x000fe200078e33ff */
[----:B------:R-:W-:Y:S06]  /*25760*/  BRA `(.L_x_2045) ;  /* 0x0000000000107947 */ /* 0x000fec0003800000 */
.L_x_2044:
[----:B------:R-:W-:-:S13]  /*25770*/  ISETP.NE.AND P0, PT, R3, 0x1, PT ;  /* 0x000000010300780c */ /* 0x000fda0003f05270 */
[----:B------:R-:W1:Y:S02]  /*25780*/  @P0 LDC.64 R4, c[0x0][0x9e8] ;  /* 0x00027a00ff040b82 */ /* 0x000e640000000a00 */
[----:B-1----:R-:W-:-:S05]  /*25790*/  @P0 IMAD.HI.U32 R4, R11, R4, RZ ;  /* 0x000000040b040227 */ /* 0x002fca00078e00ff */
[----:B------:R-:W-:-:S07]  /*257a0*/  @P0 SHF.R.U32.HI R11, RZ, R5, R4 ;  /* 0x00000005ff0b0219 */ /* 0x000fce0000011604 */
.L_x_2045:
[----:B------:R-:W-:Y:S05]  /*257b0*/  BSYNC B0 ;  /* 0x0000000000007941 */ /* 0x000fea0003800000 */
.L_x_2043:
[----:B------:R-:W-:-:S05]  /*257c0*/  IMAD R3, R11, R3, RZ ;  /* 0x000000030b037224 */ /* 0x000fca00078e02ff */
[----:B------:R-:W-:-:S07]  /*257d0*/  VIMNMX R2, R2, R3, !PT ;  /* 0x0000000302027248 */ /* 0x000fce0007fe0100 */
.L_x_2042:
[----:B------:R-:W-:Y:S01]  /*257e0*/  SHF.R.S32.HI R3, RZ, 0x1f, R2 ;  /* 0x0000001fff037819 */ /* 0x000fe20000011402 */
[----:B------:R-:W-:Y:S01]  /*257f0*/  BSSY B0, `(.L_x_2046) ;  /* 0x0000027000007945 */ /* 0x000fe20003800000 */
[----:B------:R-:W-:Y:S02]  /*25800*/  LOP3.LUT R34, R6, 0xff, RZ, 0xc0, !PT ;  /* 0x000000ff06227812 */ /* 0x000fe400078ec0ff */
[----:B------:R-:W-:Y:S01]  /*25810*/  LEA.HI R3, R3, R2, RZ, 0x6 ;  /* 0x0000000203037211 */ /* 0x000fe200078f30ff */
[----:B------:R-:W-:Y:S01]  /*25820*/  IMAD.MOV.U32 R2, RZ, RZ, RZ ;  /* 0x000000ffff027224 */ /* 0x000fe200078e00ff */
[----:B------:R-:W-:Y:S02]  /*25830*/  SHF.R.U32.HI R6, RZ, 0x10, R6 ;  /* 0x00000010ff067819 */ /* 0x000fe40000011606 */
[----:B------:R-:W-:-:S04]  /*25840*/  SHF.R.S32.HI R3, RZ, 0x6, R3 ;  /* 0x00000006ff037819 */ /* 0x000fc80000011403 */
[----:B------:R-:W-:-:S04]  /*25850*/  VIMNMX R4, RZ, R3, !PT ;  /* 0x00000003ff047248 */ /* 0x000fc80007fe0100 */
[----:B------:R-:W-:-:S13]  /*25860*/  ISETP.GT.AND P0, PT, R10, R4, PT ;  /* 0x000000040a00720c */ /* 0x000fda0003f04270 */
[----:B------:R-:W-:Y:S05]  /*25870*/  @!P0 BRA `(.L_x_2047) ;  /* 0x0000000000788947 */ /* 0x000fea0003800000 */
[----:B------:R-:W-:Y:S01]  /*25880*/  ISETP.NE.AND P0, PT, R6, RZ, PT ;  /* 0x000000ff0600720c */ /* 0x000fe20003f05270 */
[----:B------:R-:W-:-:S03]  /*25890*/  ULDC UR4, c[0x0][0x9f0] ;  /* 0x00027c0000047ab9 */ /* 0x000fc60000000800 */
[----:B------:R-:W-:-:S04]  /*258a0*/  SEL R5, R6, UR4, P0 ;  /* 0x0000000406057c07 */ /* 0x000fc80008000000 */
[----:B------:R-:W-:Y:S02]  /*258b0*/  IABS R11, R5 ;  /* 0x00000005000b7213 */ /* 0x000fe40000000000 */
[----:B0-----:R-:W-:Y:S02]  /*258c0*/  IADD3 R12, R5, -0x1, R10 ;  /* 0xffffffff050c7810 */ /* 0x001fe40007ffe00a */
[----:B------:R-:W0:Y:S03]  /*258d0*/  I2F.RP R2, R11 ;  /* 0x0000000b00027306 */ /* 0x000e260000209400 */
[----:B------:R-:W-:-:S05]  /*258e0*/  IMAD.IADD R12, R12, 0x1, -R4 ;  /* 0x000000010c0c7824 */ /* 0x000fca00078e0a04 */
        /* <DEDUP_REMOVED lines=10> */
[----:B------:R-:W-:-:S03]  /*25990*/  IABS R3, R12 ;  /* 0x0000000c00037213 */ /* 0x000fc60000000000 */
[----:B------:R-:W-:-:S04]  /*259a0*/  IMAD.MOV R2, RZ, RZ, -R2 ;  /* 0x000000ffff027224 */ /* 0x000fc800078e0a02 */
        /* <DEDUP_REMOVED lines=11> */
.L_x_2047:
[----:B------:R-:W-:Y:S05]  /*25a60*/  BSYNC B0 ;  /* 0x0000000000007941 */ /* 0x000fea0003800000 */
.L_x_2046:
[-C--:B------:R-:W-:Y:S01]  /*25a70*/  IMAD R4, R34, R2.reuse, R4 ;  /* 0x0000000222047224 */ /* 0x080fe200078e0204 */
[----:B------:R-:W-:Y:S04]  /*25a80*/  BSSY B0, `(.L_x_2048) ;  /* 0x0000112000007945 */ /* 0x000fe80003800000 */
[C---:B------:R-:W-:Y:S02]  /*25a90*/  VIADDMNMX R2, R4.reuse, R2, R10, PT ;  /* 0x0000000204027246 */ /* 0x040fe4000380010a */
[----:B------:R-:W-:-:S03]  /*25aa0*/  LEA R4, R4, -R7, 0x6 ;  /* 0x8000000704047211 */ /* 0x000fc600078e30ff */
[----:B------:R-:W-:Y:S01]  /*25ab0*/  IMAD R2, R2, 0x40, -R7 ;  /* 0x0000004002027824 */ /* 0x000fe200078e0a07 */
[----:B------:R-:W-:-:S04]  /*25ac0*/  VIMNMX R4, RZ, R4, !PT ;  /* 0x00000004ff047248 */ /* 0x000fc80007fe0100 */
[----:B------:R-:W-:-:S04]  /*25ad0*/  VIMNMX R2, R2, R8, PT ;  /* 0x0000000802027248 */ /* 0x000fc80003fe0100 */
[----:B------:R-:W-:Y:S02]  /*25ae0*/  ISETP.GT.AND P0, PT, R2, R4, PT ;  /* 0x000000040200720c */ /* 0x000fe40003f04270 */
[----:B------:R-:W-:-:S11]  /*25af0*/  SHF.R.U32.HI R4, RZ, 0x6, R4 ;  /* 0x00000006ff047819 */ /* 0x000fd60000011604 */
[----:B------:R-:W-:-:S05]  /*25b00*/  @P0 VIADD R2, R2, 0x3f ;  /* 0x0000003f02020836 */ /* 0x000fca0000000000 */
[----:B------:R-:W-:-:S04]  /*25b10*/  @P0 SHF.R.S32.HI R3, RZ, 0x1f, R2 ;  /* 0x0000001fff030819 */ /* 0x000fc80000011402 */
[----:B------:R-:W-:Y:S01]  /*25b20*/  @P0 LEA.HI R2, R3, R2, RZ, 0x6 ;  /* 0x0000000203020211 */ /* 0x000fe200078f30ff */
[----:B------:R-:W-:-:S03]  /*25b30*/  IMAD.MOV.U32 R3, RZ, RZ, R4 ;  /* 0x000000ffff037224 */ /* 0x000fc600078e0004 */
[----:B------:R-:W-:Y:S02]  /*25b40*/  @P0 SHF.R.S32.HI R3, RZ, 0x6, R2 ;  /* 0x00000006ff030819 */ /* 0x000fe40000011402 */
[----:B------:R-:W-:Y:S02]  /*25b50*/  PLOP3.LUT P0, PT, PT, PT, PT, 0x80, 0x0 ;  /* 0x000000000000781c */ /* 0x000fe40003f0f070 */
[----:B------:R-:W-:-:S13]  /*25b60*/  ISETP.GT.AND P2, PT, R3, R4, PT ;  /* 0x000000040300720c */ /* 0x000fda0003f44270 */
[----:B------:R-:W-:Y:S05]  /*25b70*/  @!P2 BRA `(.L_x_2049) ;  /* 0x000000100008a947 */ /* 0x000fea0003800000 */
[----:B------:R-:W-:Y:S01]  /*25b80*/  UMOV UR4, 0xffffffff ;  /* 0xffffffff00047882 */ /* 0x000fe20000000000 */
[----:B------:R-:W-:Y:S02]  /*25b90*/  SEL R2, R19, RZ, !P1 ;  /* 0x000000ff13027207 */ /* 0x000fe40004800000 */
[----:B------:R-:W-:Y:S05]  /*25ba0*/  BRA.DIV UR4, `(.L_x_2050) ;  /* 0x000000ca04947947 */ /* 0x000fea000b800000 */
[----:B------:R-:W1:Y:S02]  /*25bb0*/  S2R R5, SR_TID.X ;  /* 0x0000000000057919 */ /* 0x000e640000002100 */
[----:B-1----:R-:W-:-:S04]  /*25bc0*/  SHF.R.U32.HI R5, RZ, 0x5, R5 ;  /* 0x00000005ff057819 */ /* 0x002fc80000011605 */
[----:B------:R-:W-:-:S05]  /*25bd0*/  LOP3.LUT R5, R5, 0x3, RZ, 0xc0, !PT ;  /* 0x0000000305057812 */ /* 0x000fca00078ec0ff */
[----:B------:R1:W2:Y:S02]  /*25be0*/  SHFL.IDX PT, R14, R5, RZ, 0x1f ;  /* 0x00001fff050e7589 */ /* 0x0002a400000e0000 */
.L_x_2429:
[----:B--2---:R-:W-:Y:S02]  /*25bf0*/  ISETP.NE.AND P0, PT, R14, RZ, PT ;  /* 0x000000ff0e00720c */ /* 0x004fe40003f05270 */
[----:B------:R-:W-:-:S11]  /*25c00*/  PLOP3.LUT P6, PT, PT, PT, PT, 0x8, 0x0 ;  /* 0x000000000000781c */ /* 0x000fd60003fce170 */
[----:B------:R-:W-:Y:S05]  /*25c10*/  @P0 BRA `(.L_x_2051) ;  /* 0x00000000000c0947 */ /* 0x000fea0003800000 */
[----:B------:R-:W-:-:S03]  /*25c20*/  UMOV UR4, 0xffffffff ;  /* 0xffffffff00047882 */ /* 0x000fc60000000000 */
[----:B------:R-:W-:Y:S05]  /*25c30*/  BRA.DIV UR4, `(.L_x_2052) ;  /* 0x000000ca04a47947 */ /* 0x000fea000b800000 */
[----:B------:R-:W-:-:S13]  /*25c40*/  ELECT P6, URZ, PT ;  /* 0x00000000003f782f */ /* 0x000fda00038c0000 */
.L_x_2051:
[----:B-1----:R-:W2:Y:S01]  /*25c50*/  LDL R5, [R1+0x30] ;  /* 0x0000300001057983 */ /* 0x002ea20000100800 */
[----:B------:R-:W-:Y:S01]  /*25c60*/  BSSY B1, `(.L_x_2053) ;  /* 0x0000008000017945 */ /* 0x000fe20003800000 */
[----:B--2---:R-:W-:-:S05]  /*25c70*/  VIADD R5, R5, 0x1 ;  /* 0x0000000105057836 */ /* 0x004fca0000000000 */
[----:B------:R-:W-:-:S04]  /*25c80*/  LEA.HI R7, R5, R5, RZ, 0x1 ;  /* 0x0000000505077211 */ /* 0x000fc800078f08ff */
[----:B------:R-:W-:-:S05]  /*25c90*/  LOP3.LUT R7, R7, 0xfffffffe, RZ, 0xc0, !PT ;  /* 0xfffffffe07077812 */ /* 0x000fca00078ec0ff */
[----:B------:R-:W-:-:S05]  /*25ca0*/  IMAD.IADD R5, R5, 0x1, -R7 ;  /* 0x0000000105057824 */ /* 0x000fca00078e0a07 */
[----:B------:R-:W-:-:S04]  /*25cb0*/  SHF.L.U32 R5, R5, 0x1f, RZ ;  /* 0x0000001f05057819 */ /* 0x000fc800000006ff */
[----:B------:R-:W1:Y:S02]  /*25cc0*/  SYNCS.PHASECHK.TRANS64.TRYWAIT P0, [R22+URZ+0x28420], R5 ;  /* 0x02842005160075a7 */ /* 0x000e64000800017f */
[----:B-1----:R-:W-:Y:S05]  /*25cd0*/  @!P0 BRA `(.L_x_2054) ;  /* 0x000000c8009c8947 */ /* 0x002fea0003800000 */
.L_x_2432:
[----:B------:R-:W-:Y:S05]  /*25ce0*/  BSYNC B1 ;  /* 0x0000000000017941 */ /* 0x000fea0003800000 */
.L_x_2053:
[----:B------:R-:W-:Y:S04]  /*25cf0*/  BSSY B1, `(.L_x_2055) ;  /* 0x000006c000017945 */ /* 0x000fe80003800000 */
[----:B------:R-:W-:Y:S05]  /*25d00*/  @!P6 BRA `(.L_x_2056) ;  /* 0x0000000400a8e947 */ /* 0x000fea0003800000 */
[----:B------:R-:W-:Y:S01]  /*25d10*/  IMAD R11, R29, 0x8, R22 ;  /* 0x000000081d0b7824 */ /* 0x000fe200078e0216 */
[----:B------:R-:W-:Y:S01]  /*25d20*/  SHF.L.U32 R10, R31, 0x1f, RZ ;  /* 0x0000001f1f0a7819 */ /* 0x000fe200000006ff */
[----:B------:R-:W2:Y:S01]  /*25d30*/  S2R R7, SR_TID.X ;  /* 0x0000000000077919 */ /* 0x000ea20000002100 */
[----:B------:R-:W-:Y:S02]  /*25d40*/  BSSY B2, `(.L_x_2057) ;  /* 0x0000005000027945 */ /* 0x000fe40003800000 */
[----:B------:R-:W3:Y:S01]  /*25d50*/  SYNCS.PHASECHK.TRANS64.TRYWAIT P0, [R11+URZ+0x284a0], R10 ;  /* 0x0284a00a0b0075a7 */ /* 0x000ee2000800017f */
[----:B--2---:R-:W-:-:S04]  /*25d60*/  LOP3.LUT R7, R7, 0x7f, RZ, 0xc0, !PT ;  /* 0x0000007f07077812 */ /* 0x004fc800078ec0ff */
[----:B------:R-:W-:Y:S01]  /*25d70*/  ISETP.NE.AND P1, PT, R7, RZ, PT ;  /* 0x000000ff0700720c */ /* 0x000fe20003f25270 */
[----:B---3--:R-:W-:-:S12]  /*25d80*/  @!P0 BRA `(.L_x_2058) ;  /* 0x000000c800848947 */ /* 0x008fd80003800000 */
.L_x_2433:
[----:B------:R-:W-:Y:S05]  /*25d90*/  BSYNC B2 ;  /* 0x0000000000027941 */ /* 0x000fea0003800000 */
.L_x_2057:
[----:B------:R-:W-:Y:S04]  /*25da0*/  BSSY B2, `(.L_x_2059) ;  /* 0x0000009000027945 */ /* 0x000fe80003800000 */
[----:B------:R-:W-:Y:S05]  /*25db0*/  @P1 BRA `(.L_x_2060) ;  /* 0x00000000001c1947 */ /* 0x000fea0003800000 */
[----:B-1----:R-:W1:Y:S02]  /*25dc0*/  S2R R5, SR_TID.X ;  /* 0x0000000000057919 */ /* 0x002e640000002100 */
[----:B-1----:R-:W-:Y:S01]  /*25dd0*/  LOP3.LUT R7, R5, 0x1f, RZ, 0xc0, !PT ;  /* 0x0000001f05077812 */ /* 0x002fe200078ec0ff */
[----:B------:R-:W-:-:S03]  /*25de0*/  IMAD.MOV.U32 R5, RZ, RZ, 0x4000 ;  /* 0x00004000ff057424 */ /* 0x000fc600078e00ff */
[----:B------:R-:W-:Y:S01]  /*25df0*/  ISETP.NE.AND P0, PT, R7, RZ, PT ;  /* 0x000000ff0700720c */ /* 0x000fe20003f05270 */
[----:B------:R3:W-:-:S12]  /*25e00*/  SYNCS.ARRIVE.TRANS64 RZ, [R11+URZ+0x28490], R5 ;  /* 0x028490050bff79a7 */ /* 0x0007d8000800003f */
[----:B---3--:R-:W-:Y:S05]  /*25e10*/  @!P0 BRA `(.L_x_2060) ;  /* 0x0000000000048947 */ /* 0x008fea0003800000 */
[----:B------:R-:W-:Y:S01]  /*25e20*/  BPT.TRAP 0x1 ;  /* 0x000000040000795c */ /* 0x000fe20000300000 */
.L_x_2060:
[----:B------:R-:W-:Y:S05]  /*25e30*/  BSYNC B2 ;  /* 0x0000000000027941 */ /* 0x000fea0003800000 */
.L_x_2059:
[----:B------:R-:W-:Y:S01]  /*25e40*/  IMAD.MOV.U32 R15, RZ, RZ, RZ ;  /* 0x000000ffff0f7224 */ /* 0x000fe200078e00ff */
[----:B------:R-:W-:Y:S01]  /*25e50*/  UIADD3 UR4, UP0, UR40, 0x570, URZ ;  /* 0x0000057028047890 */ /* 0x000fe2000ff1e03f */
[----:B------:R-:W-:Y:S01]  /*25e60*/  IMAD R7, R3, 0x40, R0 ;  /* 0x0000004003077824 */ /* 0x000fe200078e0200 */
[----:B------:R-:W-:Y:S01]  /*25e70*/  PLOP3.LUT P0, PT, PT, PT, PT, 0x80, 0x0 ;  /* 0x000000000000781c */ /* 0x000fe20003f0f070 */
[----:B------:R-:W-:Y:S01]  /*25e80*/  IMAD R8, R29, 0x4000, R22 ;  /* 0x000040001d087824 */ /* 0x000fe200078e0216 */
[----:B------:R-:W-:Y:S01]  /*25e90*/  R2UR UR10, R15 ;  /* 0x000000000f0a72ca */ /* 0x000fe200000e0000 */
[----:B------:R-:W-:Y:S01]  /*25ea0*/  VIADD R7, R7, 0xffffffc0 ;  /* 0xffffffc007077836 */ /* 0x000fe20000000000 */
[----:B------:R-:W-:Y:S01]  /*25eb0*/  UIADD3.X UR5, URZ, UR41, URZ, UP0, !UPT ;  /* 0x000000293f057290 */ /* 0x000fe200087fe43f */
[----:B-1----:R-:W-:Y:S01]  /*25ec0*/  VIADD R5, R11, 0x28490 ;  /* 0x000284900b057836 */ /* 0x002fe20000000000 */
[----:B------:R-:W-:Y:S01]  /*25ed0*/  UMOV UR6, 0x0 ;  /* 0x0000000000067882 */ /* 0x000fe20000000000 */
[----:B0-----:R-:W-:Y:S01]  /*25ee0*/  VIADD R12, R8, 0x20000 ;  /* 0x00020000080c7836 */ /* 0x001fe20000000000 */
[----:B------:R-:W-:-:S09]  /*25ef0*/  UMOV UR7, 0x12f00000 ;  /* 0x12f0000000077882 */ /* 0x000fd20000000000 */
.L_x_2061:
        /* <DEDUP_REMOVED lines=10> */
[----:B------:R-:W-:Y:S01]  /*25fa0*/  MOV R14, 0x80 ;  /* 0x00000080000e7802 */ /* 0x000fe20000000f00 */
[----:B------:R-:W-:Y:S01]  /*25fb0*/  VIADD R12, R8, 0x22000 ;  /* 0x00022000080c7836 */ /* 0x000fe20000000000 */
[----:B------:R-:W-:Y:S01]  /*25fc0*/  PLOP3.LUT P0, PT, PT, PT, PT, 0x80, 0x0 ;  /* 0x000000000000781c */ /* 0x000fe20003f0f070 */
[----:B------:R-:W-:Y:S01]  /*25fd0*/  UMOV UR6, 0x0 ;  /* 0x0000000000067882 */ /* 0x000fe20000000000 */
[----:B------:R-:W-:Y:S01]  /*25fe0*/  R2UR UR10, R14 ;  /* 0x000000000e0a72ca */ /* 0x000fe200000e0000 */
[----:B------:R-:W-:-:S14]  /*25ff0*/  UMOV UR7, 0x12f00000 ;  /* 0x12f0000000077882 */ /* 0x000fdc0000000000 */
.L_x_2062:
        /* <DEDUP_REMOVED lines=13> */
.L_x_2434:
[----:B------:R-:W-:Y:S05]  /*260d0*/  BSYNC B2 ;  /* 0x0000000000027941 */ /* 0x000fea0003800000 */
.L_x_2063:
[----:B------:R-:W-:Y:S01]  /*260e0*/  BSSY B2, `(.L_x_2065) ;  /* 0x000000b000027945 */ /* 0x000fe20003800000 */
[----:B------:R-:W-:Y:S02]  /*260f0*/  IMAD.MOV.U32 R12, RZ, RZ, 0x0 ;  /* 0x00000000ff0c7424 */ /* 0x000fe400078e00ff */
[----:B------:R-:W-:Y:S01]  /*26100*/  IMAD.MOV.U32 R13, RZ, RZ, 0x12f00000 ;  /* 0x12f00000ff0d7424 */ /* 0x000fe200078e00ff */
[----:B------:R-:W-:Y:S06]  /*26110*/  @P1 BRA `(.L_x_2066) ;  /* 0x00000000001c1947 */ /* 0x000fec0003800000 */
[----:B------:R-:W1:Y:S02]  /*26120*/  S2R R5, SR_TID.X ;  /* 0x0000000000057919 */ /* 0x000e640000002100 */
[----:B-1----:R-:W-:Y:S01]  /*26130*/  LOP3.LUT R21, R5, 0x1f, RZ, 0xc0, !PT ;  /* 0x0000001f05157812 */ /* 0x002fe200078ec0ff */
[----:B------:R-:W-:-:S03]  /*26140*/  IMAD.MOV.U32 R5, RZ, RZ, 0x4000 ;  /* 0x00004000ff057424 */ /* 0x000fc600078e00ff */
[----:B------:R-:W-:Y:S01]  /*26150*/  ISETP.NE.AND P0, PT, R21, RZ, PT ;  /* 0x000000ff1500720c */ /* 0x000fe20003f05270 */
[----:B------:R1:W-:-:S12]  /*26160*/  SYNCS.ARRIVE.TRANS64 RZ, [R11+URZ+0x284b0], R5 ;  /* 0x0284b0050bff79a7 */ /* 0x0003d8000800003f */
[----:B-1----:R-:W-:Y:S05]  /*26170*/  @!P0 BRA `(.L_x_2066) ;  /* 0x0000000000048947 */ /* 0x002fea0003800000 */
[----:B------:R-:W-:Y:S01]  /*26180*/  BPT.TRAP 0x1 ;  /* 0x000000040000795c */ /* 0x000fe20000300000 */
.L_x_2066:
[----:B------:R-:W-:Y:S05]  /*26190*/  BSYNC B2 ;  /* 0x0000000000027941 */ /* 0x000fea0003800000 */
.L_x_2065:
[----:B------:R-:W-:Y:S01]  /*261a0*/  R2UR UR10, R15 ;  /* 0x000000000f0a72ca */ /* 0x000fe200000e0000 */
[----:B------:R-:W-:Y:S01]  /*261b0*/  UIADD3 UR4, UP0, UR40, 0x670, URZ ;  /* 0x0000067028047890 */ /* 0x000fe2000ff1e03f */
[----:B------:R-:W-:Y:S01]  /*261c0*/  R2UR UR6, R12 ;  /* 0x000000000c0672ca */ /* 0x000fe200000e0000 */
[----:B0-2---:R-:W-:Y:S01]  /*261d0*/  VIADD R11, R11, 0x284b0 ;  /* 0x000284b00b0b7836 */ /* 0x005fe20000000000 */
[----:B------:R-:W-:Y:S01]  /*261e0*/  R2UR UR7, R13 ;  /* 0x000000000d0772ca */ /* 0x000fe200000e0000 */
[----:B------:R-:W-:Y:S01]  /*261f0*/  VIADD R5, R8, 0x10000 ;  /* 0x0001000008057836 */ /* 0x000fe20000000000 */
[----:B------:R-:W-:Y:S01]  /*26200*/  PLOP3.LUT P0, PT, PT, PT, PT, 0x80, 0x0 ;  /* 0x000000000000781c */ /* 0x000fe20003f0f070 */
[----:B------:R-:W-:-:S12]  /*26210*/  UIADD3.X UR5, URZ, UR41, URZ, UP0, !UPT ;  /* 0x000000293f057290 */ /* 0x000fd800087fe43f */
.L_x_2067:
        /* <DEDUP_REMOVED lines=15> */
.L_x_2068:
        /* <DEDUP_REMOVED lines=9> */
[----:B--2---:R-:W-:Y:S05]  /*263a0*/  @P0 BRA.U.ANY `(.L_x_2068) ;  /* 0xfffffffd00d80947 */ /* 0x004fea000393ffff */
.L_x_2056:
[----:B------:R-:W-:Y:S05]  /*263b0*/  BSYNC B1 ;  /* 0x0000000000017941 */ /* 0x000fea0003800000 */
.L_x_2055:
[----:B------:R-:W-:Y:S01]  /*263c0*/  VIADD R11, R3, 0xfffffffe ;  /* 0xfffffffe030b7836 */ /* 0x000fe20000000000 */
[----:B------:R-:W-:Y:S01]  /*263d0*/  PLOP3.LUT P0, PT, PT, PT, PT, 0x8, 0x0 ;  /* 0x000000000000781c */ /* 0x000fe20003f0e170 */
[----:B------:R-:W-:-:S03]  /*263e0*/  VIADD R29, R29, 0x1 ;  /* 0x000000011d1d7836 */ /* 0x000fc60000000000 */
[----:B------:R-:W-:Y:S02]  /*263f0*/  ISETP.GE.AND P2, PT, R11, R4, PT ;  /* 0x000000040b00720c */ /* 0x000fe40003f46270 */
[----:B------:R-:W-:-:S04]  /*26400*/  ISETP.NE.AND P1, PT, R29, 0x2, PT ;  /* 0x000000021d00780c */ /* 0x000fc80003f25270 */
[----:B------:R-:W-:Y:S02]  /*26410*/  SEL R3, RZ, 0x1, P1 ;  /* 0x00000001ff037807 */ /* 0x000fe40000800000 */
[----:B------:R-:W-:Y:S02]  /*26420*/  SEL R29, R29, RZ, P1 ;  /* 0x000000ff1d1d7207 */ /* 0x000fe40000800000 */
[----:B------:R-:W-:-:S03]  /*26430*/  LOP3.LUT R31, R31, R3, RZ, 0x3c, !PT ;  /* 0x000000031f1f7212 */ /* 0x000fc600078e3cff */
[----:B------:R-:W-:Y:S05]  /*26440*/  @!P2 BRA `(.L_x_2049) ;  /* 0x0000000400d4a947 */ /* 0x000fea0003800000 */
.L_x_2083:
[----:B------:R-:W-:Y:S05]  /*26450*/  YIELD ;  /* 0x0000000000007946 */ /* 0x000fea0003800000 */
        /* <DEDUP_REMOVED lines=10> */
.L_x_2435:
[----:B------:R-:W-:Y:S05]  /*26500*/  BSYNC B2 ;  /* 0x0000000000027941 */ /* 0x000fea0003800000 */
.L_x_2071:
[----:B------:R-:W-:Y:S04]  /*26510*/  BSSY B2, `(.L_x_2073) ;  /* 0x0000009000027945 */ /* 0x000fe80003800000 */
[----:B------:R-:W-:Y:S05]  /*26520*/  @P2 BRA `(.L_x_2074) ;  /* 0x00000000001c2947 */ /* 0x000fea0003800000 */
[----:B------:R-:W1:Y:S02]  /*26530*/  S2R R3, SR_TID.X ;  /* 0x0000000000037919 */ /* 0x000e640000002100 */
[----:B-1----:R-:W-:Y:S01]  /*26540*/  LOP3.LUT R5, R3, 0x1f, RZ, 0xc0, !PT ;  /* 0x0000001f03057812 */ /* 0x002fe200078ec0ff */
[----:B------:R-:W-:-:S03]  /*26550*/  IMAD.MOV.U32 R3, RZ, RZ, 0x4000 ;  /* 0x00004000ff037424 */ /* 0x000fc600078e00ff */
[----:B------:R-:W-:Y:S01]  /*26560*/  ISETP.NE.AND P1, PT, R5, RZ, PT ;  /* 0x000000ff0500720c */ /* 0x000fe20003f25270 */
[----:B------:R3:W-:-:S12]  /*26570*/  SYNCS.ARRIVE.TRANS64 RZ, [R10+URZ+0x28490], R3 ;  /* 0x028490030aff79a7 */ /* 0x0007d8000800003f */
[----:B---3--:R-:W-:Y:S05]  /*26580*/  @!P1 BRA `(.L_x_2074) ;  /* 0x0000000000049947 */ /* 0x008fea0003800000 */
[----:B------:R-:W-:Y:S01]  /*26590*/  BPT.TRAP 0x1 ;  /* 0x000000040000795c */ /* 0x000fe20000300000 */
.L_x_2074:
[----:B------:R-:W-:Y:S05]  /*265a0*/  BSYNC B2 ;  /* 0x0000000000027941 */ /* 0x000fea0003800000 */
.L_x_2073:
[----:B------:R-:W-:Y:S01]  /*265b0*/  IMAD.MOV.U32 R14, RZ, RZ, RZ ;  /* 0x000000ffff0e7224 */ /* 0x000fe200078e00ff */
[----:B------:R-:W-:Y:S01]  /*265c0*/  UIADD3 UR4, UP0, UR40, 0x570, URZ ;  /* 0x0000057028047890 */ /* 0x000fe2000ff1e03f */
[----:B------:R-:W-:Y:S01]  /*265d0*/  IMAD R7, R29, 0x4000, R22 ;  /* 0x000040001d077824 */ /* 0x000fe200078e0216 */
[----:B------:R-:W-:Y:S01]  /*265e0*/  PLOP3.LUT P1, PT, PT, PT, PT, 0x80, 0x0 ;  /* 0x000000000000781c */ /* 0x000fe20003f2f070 */
[----:B------:R-:W-:Y:S01]  /*265f0*/  VIADD R3, R10, 0x28490 ;  /* 0x000284900a037836 */ /* 0x000fe20000000000 */
[----:B------:R-:W-:Y:S01]  /*26600*/  R2UR UR10, R14 ;  /* 0x000000000e0a72ca */ /* 0x000fe200000e0000 */
[----:B0-----:R-:W-:Y:S01]  /*26610*/  VIADD R12, R7, 0x20000 ;  /* 0x00020000070c7836 */ /* 0x001fe20000000000 */
[----:B-1----:R-:W-:Y:S01]  /*26620*/  LEA R5, R11, R0, 0x6 ;  /* 0x000000000b057211 */ /* 0x002fe200078e30ff */
[----:B------:R-:W-:Y:S01]  /*26630*/  UIADD3.X UR5, URZ, UR41, URZ, UP0, !UPT ;  /* 0x000000293f057290 */ /* 0x000fe200087fe43f */
[----:B------:R-:W-:Y:S01]  /*26640*/  UMOV UR6, 0x0 ;  /* 0x0000000000067882 */ /* 0x000fe20000000000 */
[----:B------:R-:W-:-:S10]  /*26650*/  UMOV UR7, 0x12f00000 ;  /* 0x12f0000000077882 */ /* 0x000fd40000000000 */
.L_x_2075:
        /* <DEDUP_REMOVED lines=16> */
.L_x_2076:
        /* <DEDUP_REMOVED lines=13> */
.L_x_2436:
[----:B------:R-:W-:Y:S05]  /*26830*/  BSYNC B2 ;  /* 0x0000000000027941 */ /* 0x000fea0003800000 */
.L_x_2077:
        /* <DEDUP_REMOVED lines=11> */
.L_x_2080:
[----:B------:R-:W-:Y:S05]  /*268f0*/  BSYNC B2 ;  /* 0x0000000000027941 */ /* 0x000fea0003800000 */
.L_x_2079:
        /* <DEDUP_REMOVED lines=8> */
.L_x_2081:
        /* <DEDUP_REMOVED lines=15> */
.L_x_2082:
        /* <DEDUP_REMOVED lines=10> */
.L_x_2070:
[----:B------:R-:W-:Y:S05]  /*26b10*/  BSYNC B1 ;  /* 0x0000000000017941 */ /* 0x000fea0003800000 */
.L_x_2069:
        /* <DEDUP_REMOVED lines=8> */
.L_x_2049:
[----:B------:R-:W-:Y:S05]  /*26ba0*/  BSYNC B0 ;  /* 0x0000000000007941 */ /* 0x000fea0003800000 */
.L_x_2048:
[----:B------:R-:W2:Y:S01]  /*26bb0*/  LDC R0, c[0x0][0x448] ;  /* 0x00011200ff007b82 */ /* 0x000ea20000000800 */
[----:B------:R-:W-:Y:S01]  /*26bc0*/  VIADD R2, R26, 0x7f ;  /* 0x0000007f1a027836 */ /* 0x000fe20000000000 */
[----:B------:R-:W-:Y:S06]  /*26bd0*/  @!P0 WARPSYNC.ALL ;  /* 0x0000000000008948 */ /* 0x000fec0003800000 */
[----:B------:R-:W-:Y:S01]  /*26be0*/  @!P0 BAR.SYNC.DEFER_BLOCKING 0xc, 0x180 ;  /* 0x0306000000008b1d */ /* 0x000fe20000010000 */
[----:B--2---:R-:W-:-:S13]  /*26bf0*/  ISETP.NE.AND P1, PT, R0, 0x1, PT ;  /* 0x000000010000780c */ /* 0x004fda0003f25270 */
[----:B------:R-:W2:Y:S08]  /*26c00*/  @P1 LDC R3, c[0x0][0x44c] ;  /* 0x00011300ff031b82 */ /* 0x000eb00000000800 */
[----:B------:R-:W3:Y:S01]  /*26c10*/  @P1 LDC R0, c[0x0][0x450] ;  /* 0x00011400ff001b82 */ /* 0x000ee20000000800 */
[----:B--2---:R-:W-:-:S05]  /*26c20*/  @P1 IMAD.HI.U32 R3, R2, R3, RZ ;  /* 0x0000000302031227 */ /* 0x004fca00078e00ff */
[----:B---3--:R-:W-:-:S04]  /*26c30*/  @P1 SHF.R.U32.HI R2, RZ, R0, R3 ;  /* 0x00000000ff021219 */ /* 0x008fc80000011603 */
[----:B------:R-:W-:Y:S02]  /*26c40*/  IADD3 R9, R9, R2, RZ ;  /* 0x0000000209097210 */ /* 0x000fe40007ffe0ff */
[----:B------:R-:W2:Y:S02]  /*26c50*/  LDC.64 R2, c[0x0][0x9e0] ;  /* 0x00027800ff027b82 */ /* 0x000ea40000000a00 */
[----:B--2---:R-:W-:Y:S01]  /*26c60*/  ISETP.GE.AND P2, PT, R3, 0x1, PT ;  /* 0x000000010300780c */ /* 0x004fe20003f46270 */
        /* <DEDUP_REMOVED lines=8> */
[----:B-1----:R-:W1:Y:S02]  /*26cf0*/  @P0 LDC.64 R4, c[0x0][0x9e8] ;  /* 0x00027a00ff040b82 */ /* 0x002e640000000a00 */
[----:B-1----:R-:W-:-:S05]  /*26d00*/  @P0 IMAD.HI.U32 R4, R0, R4, RZ ;  /* 0x0000000400040227 */ /* 0x002fca00078e00ff */
[----:B------:R-:W-:-:S04]  /*26d10*/  @P0 SHF.R.U32.HI R0, RZ, R5, R4 ;  /* 0x00000005ff000219 */ /* 0x000fc80000011604 */
[----:B------:R-:W-:Y:S01]  /*26d20*/  LOP3.LUT R0, RZ, R0, RZ, 0x33, !PT ;  /* 0x00000000ff007212 */ /* 0x000fe200078e33ff */
[----:B------:R-:W-:Y:S06]  /*26d30*/  BRA `(.L_x_2087) ;  /* 0x0000000000107947 */ /* 0x000fec0003800000 */
.L_x_2086:
[----:B------:R-:W-:-:S13]  /*26d40*/  ISETP.NE.AND P0, PT, R3, 0x1, PT ;  /* 0x000000010300780c */ /* 0x000fda0003f05270 */
[----:B-1----:R-:W1:Y:S02]  /*26d50*/  @P0 LDC.64 R4, c[0x0][0x9e8] ;  /* 0x00027a00ff040b82 */ /* 0x002e640000000a00 */
[----:B-1----:R-:W-:-:S05]  /*26d60*/  @P0 IMAD.HI.U32 R4, R0, R4, RZ ;  /* 0x0000000400040227 */ /* 0x002fca00078e00ff */
[----:B------:R-:W-:-:S07]  /*26d70*/  @P0 SHF.R.U32.HI R0, RZ, R5, R4 ;  /* 0x00000005ff000219 */ /* 0x000fce0000011604 */
.L_x_2087:
[----:B------:R-:W-:Y:S05]  /*26d80*/  BSYNC B0 ;  /* 0x0000000000007941 */ /* 0x000fea0003800000 */
.L_x_2085:
[----:B------:R-:W-:-:S05]  /*26d90*/  IMAD R0, R0, R3, R3 ;  /* 0x0000000300007224 */ /* 0x000fca00078e0203 */
[----:B------:R-:W-:-:S07]  /*26da0*/  VIMNMX R2, R2, R0, PT ;  /* 0x0000000002027248 */ /* 0x000fce0003fe0100 */
.L_x_2084:
[----:B------:R-:W-:Y:S01]  /*26db0*/  VIADD R2, R2, 0x3f ;  /* 0x0000003f02027836 */ /* 0x000fe20000000000 */
[----:B------:R-:W-:Y:S01]  /*26dc0*/  ULDC UR4, c[0x0][0x9dc] ;  /* 0x0002770000047ab9 */ /* 0x000fe20000000800 */
[----:B------:R-:W-:-:S03]  /*26dd0*/  IMAD.MOV.U32 R4, RZ, RZ, R26 ;  /* 0x000000ffff047224 */ /* 0x000fc600078e001a */
[----:B------:R-:W-:-:S04]  /*26de0*/  SHF.R.S32.HI R0, RZ, 0x1f, R2 ;  /* 0x0000001fff007819 */ /* 0x000fc80000011402 */
[----:B------:R-:W-:Y:S02]  /*26df0*/  LEA.HI R0, R0, R2, RZ, 0x6 ;  /* 0x0000000200007211 */ /* 0x000fe400078f30ff */
[----:B------:R-:W2:Y:S02]  /*26e00*/  @P1 LDC R2, c[0x0][0x44c] ;  /* 0x00011300ff021b82 */ /* 0x000ea40000000800 */
[----:B-1----:R-:W-:-:S04]  /*26e10*/  SHF.R.S32.HI R5, RZ, 0x6, R0 ;  /* 0x00000006ff057819 */ /* 0x002fc80000011400 */
[----:B------:R-:W-:Y:S02]  /*26e20*/  VIMNMX R20, R20, R5, PT ;  /* 0x0000000514147248 */ /* 0x000fe40003fe0100 */
[----:B------:R-:W1:Y:S01]  /*26e30*/  @P1 LDC R0, c[0x0][0x450] ;  /* 0x00011400ff001b82 */ /* 0x000e620000000800 */
[----:B--2---:R-:W-:-:S05]  /*26e40*/  @P1 IMAD.HI.U32 R2, R26, R2, RZ ;  /* 0x000000021a021227 */ /* 0x004fca00078e00ff */
        /* <DEDUP_REMOVED lines=14> */
.L_x_2090:
[----:B------:R-:W-:-:S13]  /*26f30*/  ISETP.NE.AND P0, PT, R3, 0x1, PT ;  /* 0x000000010300780c */ /* 0x000fda0003f05270 */
[----:B------:R-:W1:Y:S02]  /*26f40*/  @P0 LDC.64 R4, c[0x0][0x9e8] ;  /* 0x00027a00ff040b82 */ /* 0x000e640000000a00 */
[----:B-1----:R-:W-:-:S05]  /*26f50*/  @P0 IMAD.HI.U32 R4, R2, R4, RZ ;  /* 0x0000000402040227 */ /* 0x002fca00078e00ff */
[----:B------:R-:W-:-:S07]  /*26f60*/  @P0 SHF.R.U32.HI R2, RZ, R5, R4 ;  /* 0x00000005ff020219 */ /* 0x000fce0000011604 */
.L_x_2091:
[----:B------:R-:W-:Y:S05]  /*26f70*/  BSYNC B0 ;  /* 0x0000000000007941 */ /* 0x000fea0003800000 */
.L_x_2089:
[----:B------:R-:W-:-:S05]  /*26f80*/  IMAD R3, R2, R3, RZ ;  /* 0x0000000302037224 */ /* 0x000fca00078e02ff */
[----:B------:R-:W-:-:S07]  /*26f90*/  VIMNMX R0, R0, R3, !PT ;  /* 0x0000000300007248 */ /* 0x000fce0007fe0100 */
.L_x_2088:
[----:B------:R-:W-:Y:S01]  /*26fa0*/  ISETP.NE.AND P1, PT, R6, RZ, PT ;  /* 0x000000ff0600720c */ /* 0x000fe20003f25270 */
[----:B------:R-:W-:Y:S01]  /*26fb0*/  BSSY B0, `(.L_x_2092) ;  /* 0x0000024000007945 */ /* 0x000fe20003800000 */
[----:B------:R-:W-:-:S04]  /*26fc0*/  SHF.R.S32.HI R3, RZ, 0x1f, R0 ;  /* 0x0000001fff037819 */ /* 0x000fc80000011400 */
[----:B------:R-:W-:-:S04]  /*26fd0*/  LEA.HI R3, R3, R0, RZ, 0x6 ;  /* 0x0000000003037211 */ /* 0x000fc800078f30ff */
[----:B------:R-:W-:Y:S01]  /*26fe0*/  SHF.R.S32.HI R0, RZ, 0x6, R3 ;  /* 0x00000006ff007819 */ /* 0x000fe20000011403 */
[----:B------:R-:W-:Y:S02]  /*26ff0*/  IMAD.MOV.U32 R3, RZ, RZ, RZ ;  /* 0x000000ffff037224 */ /* 0x000fe400078e00ff */
[----:B------:R-:W1:Y:S01]  /*27000*/  @!P1 LDC R6, c[0x0][0x9f0] ;  /* 0x00027c00ff069b82 */ /* 0x000e620000000800 */
[----:B------:R-:W-:-:S04]  /*27010*/  VIMNMX R0, RZ, R0, !PT ;  /* 0x00000000ff007248 */ /* 0x000fc80007fe0100 */
[----:B------:R-:W-:-:S13]  /*27020*/  ISETP.GT.AND P0, PT, R20, R0, PT ;  /* 0x000000001400720c */ /* 0x000fda0003f04270 */
[----:B------:R-:W-:Y:S05]  /*27030*/  @!P0 BRA `(.L_x_2093) ;  /* 0x00000000006c8947 */ /* 0x000fea0003800000 */
[-C--:B-1----:R-:W-:Y:S02]  /*27040*/  IABS R4, R6.reuse ;  /* 0x0000000600047213 */ /* 0x082fe40000000000 */
[----:B------:R-:W-:Y:S02]  /*27050*/  IABS R7, R6 ;  /* 0x0000000600077213 */ /* 0x000fe40000000000 */
[----:B------:R-:W1:Y:S03]  /*27060*/  I2F.RP R8, R4 ;  /* 0x0000000400087306 */ /* 0x000e660000209400 */
[----:B------:R-:W-:-:S05]  /*27070*/  IMAD.MOV R7, RZ, RZ, -R7 ;  /* 0x000000ffff077224 */ /* 0x000fca00078e0a07 */
[----:B-1----:R-:W1:Y:S02]  /*27080*/  MUFU.RCP R8, R8 ;  /* 0x0000000800087308 */ /* 0x002e640000001000 */
[----:B-1----:R-:W-:-:S06]  /*27090*/  VIADD R9, R8, 0xffffffe ;  /* 0x0ffffffe08097836 */ /* 0x002fcc0000000000 */
[----:B------:R-:W1:Y:S02]  /*270a0*/  F2I.FTZ.U32.TRUNC.NTZ R3, R9 ;  /* 0x0000000900037305 */ /* 0x000e64000021f000 */
[----:B-1----:R-:W-:-:S04]  /*270b0*/  IMAD.MOV R2, RZ, RZ, -R3 ;  /* 0x000000ffff027224 */ /* 0x002fc800078e0a03 */
[----:B------:R-:W-:Y:S02]  /*270c0*/  IMAD R5, R2, R4, RZ ;  /* 0x0000000402057224 */ /* 0x000fe400078e02ff */
[----:B------:R-:W-:-:S04]  /*270d0*/  IMAD.MOV.U32 R2, RZ, RZ, RZ ;  /* 0x000000ffff027224 */ /* 0x000fc800078e00ff */
[----:B------:R-:W-:Y:S01]  /*270e0*/  IMAD.HI.U32 R5, R3, R5, R2 ;  /* 0x0000000503057227 */ /* 0x000fe200078e0002 */
[----:B------:R-:W-:-:S05]  /*270f0*/  IADD3 R3, R6, -0x1, R20 ;  /* 0xffffffff06037810 */ /* 0x000fca0007ffe014 */
[----:B------:R-:W-:-:S05]  /*27100*/  IMAD.IADD R3, R3, 0x1, -R0 ;  /* 0x0000000103037824 */ /* 0x000fca00078e0a00 */
[----:B------:R-:W-:Y:S02]  /*27110*/  IABS R2, R3 ;  /* 0x0000000300027213 */ /* 0x000fe40000000000 */
[----:B------:R-:W-:-:S03]  /*27120*/  LOP3.LUT R3, R3, R6, RZ, 0x3c, !PT ;  /* 0x0000000603037212 */ /* 0x000fc600078e3cff */
[----:B------:R-:W-:Y:S01]  /*27130*/  IMAD.HI.U32 R5, R5, R2, RZ ;  /* 0x0000000205057227 */ /* 0x000fe200078e00ff */
[----:B------:R-:W-:-:S03]  /*27140*/  ISETP.GE.AND P2, PT, R3, RZ, PT ;  /* 0x000000ff0300720c */ /* 0x000fc60003f46270 */
[----:B------:R-:W-:-:S05]  /*27150*/  IMAD R2, R5, R7, R2 ;  /* 0x0000000705027224 */ /* 0x000fca00078e0202 */
[----:B------:R-:W-:-:S13]  /*27160*/  ISETP.GT.U32.AND P1, PT, R4, R2, PT ;  /* 0x000000020400720c */ /* 0x000fda0003f24070 */
[-C--:B------:R-:W-:Y:S01]  /*27170*/  @!P1 IADD3 R2, R2, -R4.reuse, RZ ;  /* 0x8000000402029210 */ /* 0x080fe20007ffe0ff */
[----:B------:R-:W-:Y:S01]  /*27180*/  @!P1 VIADD R5, R5, 0x1 ;  /* 0x0000000105059836 */ /* 0x000fe20000000000 */
[----:B------:R-:W-:Y:S02]  /*27190*/  ISETP.NE.AND P1, PT, R6, RZ, PT ;  /* 0x000000ff0600720c */ /* 0x000fe40003f25270 */
[----:B------:R-:W-:-:S13]  /*271a0*/  ISETP.GE.U32.AND P0, PT, R2, R4, PT ;  /* 0x000000040200720c */ /* 0x000fda0003f06070 */
[----:B------:R-:W-:-:S04]  /*271b0*/  @P0 VIADD R5, R5, 0x1 ;  /* 0x0000000105050836 */ /* 0x000fc80000000000 */
[----:B------:R-:W-:-:S04]  /*271c0*/  IMAD.MOV.U32 R3, RZ, RZ, R5 ;  /* 0x000000ffff037224 */ /* 0x000fc800078e0005 */
[----:B------:R-:W-:Y:S01]  /*271d0*/  @!P2 IMAD.MOV R3, RZ, RZ, -R3 ;  /* 0x000000ffff03a224 */ /* 0x000fe200078e0a03 */
[----:B------:R-:W-:-:S07]  /*271e0*/  @!P1 LOP3.LUT R3, RZ, R6, RZ, 0x33, !PT ;  /* 0x00000006ff039212 */ /* 0x000fce00078e33ff */
.L_x_2093:
[----:B------:R-:W-:Y:S05]  /*271f0*/  BSYNC B0 ;  /* 0x0000000000007941 */ /* 0x000fea0003800000 */
.L_x_2092:
[----:B------:R-:W-:-:S05]  /*27200*/  IMAD R34, R34, R3, R0 ;  /* 0x0000000322227224 */ /* 0x000fca00078e0200 */
[----:B------:R-:W-:-:S04]  /*27210*/  VIADDMNMX R32, R34, R3, R20, PT ;  /* 0x0000000322207246 */ /* 0x000fc80003800114 */
[----:B------:R-:W-:Y:S01]  /*27220*/  ISETP.GT.AND P0, PT, R32, R34, PT ;  /* 0x000000222000720c */ /* 0x000fe20003f04270 */
[----:B------:R2:W-:-:S12]  /*27230*/  STL [R1+0x20], R32 ;  /* 0x0000202001007387 */ /* 0x0005d80000100800 */
[----:B--2---:R-:W-:Y:S05]  /*27240*/  @P0 BRA `(.L_x_2094) ;  /* 0x0000000000440947 */ /* 0x004fea0003800000 */
[----:B------:R-:W2:Y:S02]  /*27250*/  S2R R2, SR_TID.X ;  /* 0x0000000000027919 */ /* 0x000ea40000002100 */
[----:B--2---:R-:W-:-:S04]  /*27260*/  LOP3.LUT R2, R2, 0x7f, RZ, 0xc0, !PT ;  /* 0x0000007f02027812 */ /* 0x004fc800078ec0ff */
[----:B------:R-:W-:-:S13]  /*27270*/  ISETP.NE.AND P0, PT, R2, RZ, PT ;  /* 0x000000ff0200720c */ /* 0x000fda0003f05270 */
[----:B------:R-:W-:Y:S05]  /*27280*/  @P0 BRA `(.L_x_2095) ;  /* 0x0000003c00240947 */ /* 0x000fea0003800000 */
[----:B------:R-:W2:Y:S01]  /*27290*/  S2R R5, SR_LANEID ;  /* 0x0000000000057919 */ /* 0x000ea20000000000 */
[----:B------:R-:W-:Y:S01]  /*272a0*/  VOTEU.ANY UR4, UPT, PT ;  /* 0x0000000000047886 */ /* 0x000fe200038e0100 */
[----:B------:R-:W3:Y:S01]  /*272b0*/  LDC.64 R2, c[0x0][0xc60] ;  /* 0x00031800ff027b82 */ /* 0x000ee20000000a00 */
[----:B------:R-:W2:Y:S02]  /*272c0*/  FLO.U32 R0, UR4 ;  /* 0x0000000400007d00 */ /* 0x000ea400080e0000 */
[----:B--2---:R-:W-:-:S06]  /*272d0*/  ISETP.EQ.U32.AND P0, PT, R0, R5, PT ;  /* 0x000000050000720c */ /* 0x004fcc0003f02070 */
[----:B------:R-:W3:Y:S07]  /*272e0*/  POPC R5, UR4 ;  /* 0x0000000400057d09 */ /* 0x000eee0008000000 */
[----:B---3--:R-:W2:Y:S01]  /*272f0*/  @P0 ATOMG.E.ADD.STRONG.GPU PT, R3, desc[UR36][R2.64], R5 ;  /* 0x00000005020309a8 */ /* 0x008ea200081ee1e4 */
[----:B------:R-:W3:Y:S02]  /*27300*/  S2R R4, SR_LTMASK ;  /* 0x0000000000047919 */ /* 0x000ee40000003900 */
[----:B---3--:R-:W-:-:S04]  /*27310*/  LOP3.LUT R4, R4, UR4, RZ, 0xc0, !PT ;  /* 0x0000000404047c12 */ /* 0x008fc8000f8ec0ff */
[----:B------:R-:W3:Y:S01]  /*27320*/  POPC R7, R4 ;  /* 0x0000000400077309 */ /* 0x000ee20000000000 */
[----:B--2---:R-:W3:Y:S02]  /*27330*/  SHFL.IDX PT, R0, R3, R0, 0x1f ;  /* 0x00001f0003007589 */ /* 0x004ee400000e0000 */
[----:B---3--:R-:W-:Y:S01]  /*27340*/  IADD3 R16, R0, UR39, R7 ;  /* 0x0000002700107c10 */ /* 0x008fe2000fffe007 */
[----:B------:R-:W-:Y:S06]  /*27350*/  BRA `(.L_x_2095) ;  /* 0x0000003800f07947 */ /* 0x000fec0003800000 */
.L_x_2094:
        /* <DEDUP_REMOVED lines=9> */
[----:B------:R-:W-:Y:S01]  /*273f0*/  MOV R13, RZ ;  /* 0x000000ff000d7202 */ /* 0x000fe20000000f00 */
[----:B------:R-:W2:Y:S01]  /*27400*/  LDC.64 R2, c[0x4][R2] ;  /* 0x0100000002027b82 */ /* 0x000ea20000000a00 */
[----:B------:R-:W-:Y:S02]  /*27410*/  IMAD.U32 R5, RZ, RZ, UR7 ;  /* 0x00000007ff057e24 */ /* 0x000fe4000f8e00ff */
[----:B-1----:R-:W-:Y:S02]  /*27420*/  IMAD.U32 R6, RZ, RZ, UR8 ;  /* 0x00000008ff067e24 */ /* 0x002fe4000f8e00ff */
[----:B------:R-:W-:-:S02]  /*27430*/  IMAD.U32 R7, RZ, RZ, UR9 ;  /* 0x00000009ff077e24 */ /* 0x000fc4000f8e00ff */
[----:B------:R-:W-:Y:S02]  /*27440*/  IMAD.U32 R10, RZ, RZ, UR4 ;  /* 0x00000004ff0a7e24 */ /* 0x000fe4000f8e00ff */
[----:B------:R-:W-:Y:S02]  /*27450*/  IMAD.U32 R11, RZ, RZ, UR5 ;  /* 0x00000005ff0b7e24 */ /* 0x000fe4000f8e00ff */
[----:B------:R-:W-:Y:S02]  /*27460*/  IMAD.MOV.U32 R8, RZ, RZ, 0x70 ;  /* 0x00000070ff087424 */ /* 0x000fe400078e00ff */
[----:B0-----:R-:W-:-:S07]  /*27470*/  IMAD.MOV.U32 R12, RZ, RZ, 0x1 ;  /* 0x00000001ff0c7424 */ /* 0x001fce00078e00ff */
[----:B------:R-:W-:-:S07]  /*27480*/  LEPC R20, `(.L_x_2097) ;  /* 0x000000001014794e */ /* 0x000fce0000000000 */
[----:B--2---:R-:W-:Y:S05]  /*27490*/  CALL.ABS.NOINC R2 ;  /* 0x0000000002007343 */ /* 0x004fea0003c00000 */
.L_x_2097:
[----:B------:R-:W-:Y:S05]  /*274a0*/  BSYNC B6 ;  /* 0x0000000000067941 */ /* 0x000fea0003800000 */
.L_x_2096:
        /* <DEDUP_REMOVED lines=11> */
[----:B------:R-:W2:Y:S01]  /*27560*/  LDC.64 R2, c[0x4][R2] ;  /* 0x0100000002027b82 */ /* 0x000ea20000000a00 */
[----:B------:R-:W-:Y:S02]  /*27570*/  IMAD.U32 R5, RZ, RZ, UR7 ;  /* 0x00000007ff057e24 */ /* 0x000fe4000f8e00ff */
[----:B-1----:R-:W-:Y:S02]  /*27580*/  IMAD.U32 R6, RZ, RZ, UR8 ;  /* 0x00000008ff067e24 */ /* 0x002fe4000f8e00ff */
[----:B------:R-:W-:-:S02]  /*27590*/  IMAD.U32 R7, RZ, RZ, UR9 ;  /* 0x00000009ff077e24 */ /* 0x000fc4000f8e00ff */
[----:B------:R-:W-:Y:S02]  /*275a0*/  IMAD.U32 R10, RZ, RZ, UR4 ;  /* 0x00000004ff0a7e24 */ /* 0x000fe4000f8e00ff */
[----:B------:R-:W-:Y:S02]  /*275b0*/  IMAD.U32 R11, RZ, RZ, UR5 ;  /* 0x00000005ff0b7e24 */ /* 0x000fe4000f8e00ff */
[----:B------:R-:W-:Y:S02]  /*275c0*/  IMAD.MOV.U32 R8, RZ, RZ, 0x70 ;  /* 0x00000070ff087424 */ /* 0x000fe400078e00ff */
[----:B0-----:R-:W-:Y:S02]  /*275d0*/  IMAD.MOV.U32 R12, RZ, RZ, 0x1 ;  /* 0x00000001ff0c7424 */ /* 0x001fe400078e00ff */
[----:B------:R-:W-:-:S07]  /*275e0*/  IMAD.MOV.U32 R13, RZ, RZ, RZ ;  /* 0x000000ffff0d7224 */ /* 0x000fce00078e00ff */
[----:B------:R-:W-:-:S07]  /*275f0*/  LEPC R20, `(.L_x_2099) ;  /* 0x000000001014794e */ /* 0x000fce0000000000 */
[----:B--2---:R-:W-:Y:S05]  /*27600*/  CALL.ABS.NOINC R2 ;  /* 0x0000000002007343 */ /* 0x004fea0003c00000 */
.L_x_2099:
[----:B------:R-:W-:Y:S05]  /*27610*/  BSYNC B6 ;  /* 0x0000000000067941 */ /* 0x000fea0003800000 */
.L_x_2098:
        /* <DEDUP_REMOVED lines=9> */
[----:B-1----:R-:W-:Y:S01]  /*276b0*/  MOV R6, UR8 ;  /* 0x0000000800067c02 */ /* 0x002fe20008000f00 */
[----:B------:R-:W1:Y:S01]  /*276c0*/  LDC.64 R2, c[0x4][R2] ;  /* 0x0100000002027b82 */ /* 0x000e620000000a00 */
[----:B------:R-:W-:Y:S02]  /*276d0*/  IMAD.U32 R5, RZ, RZ, UR7 ;  /* 0x00000007ff057e24 */ /* 0x000fe4000f8e00ff */
[----:B------:R-:W-:Y:S02]  /*276e0*/  IMAD.U32 R7, RZ, RZ, UR9 ;  /* 0x00000009ff077e24 */ /* 0x000fe4000f8e00ff */
[----:B------:R-:W-:-:S02]  /*276f0*/  IMAD.U32 R10, RZ, RZ, UR4 ;  /* 0x00000004ff0a7e24 */ /* 0x000fc4000f8e00ff */
[----:B------:R-:W-:Y:S02]  /*27700*/  IMAD.U32 R11, RZ, RZ, UR5 ;  /* 0x00000005ff0b7e24 */ /* 0x000fe4000f8e00ff */
[----:B------:R-:W-:Y:S02]  /*27710*/  IMAD.MOV.U32 R8, RZ, RZ, 0x70 ;  /* 0x00000070ff087424 */ /* 0x000fe400078e00ff */
[----:B0-----:R-:W-:Y:S02]  /*27720*/  IMAD.MOV.U32 R12, RZ, RZ, 0x1 ;  /* 0x00000001ff0c7424 */ /* 0x001fe400078e00ff */
[----:B------:R-:W-:-:S07]  /*27730*/  IMAD.MOV.U32 R13, RZ, RZ, RZ ;  /* 0x000000ffff0d7224 */ /* 0x000fce00078e00ff */
[----:B------:R-:W-:-:S07]  /*27740*/  LEPC R20, `(.L_x_2101) ;  /* 0x000000001014794e */ /* 0x000fce0000000000 */
[----:B-1----:R-:W-:Y:S05]  /*27750*/  CALL.ABS.NOINC R2 ;  /* 0x0000000002007343 */ /* 0x002fea0003c00000 */
.L_x_2101:
[----:B------:R-:W-:Y:S05]  /*27760*/  BSYNC B6 ;  /* 0x0000000000067941 */ /* 0x000fea0003800000 */
.L_x_2100:
[----:B------:R-:W-:Y:S01]  /*27770*/  LOP3.LUT P6, RZ, R23, 0x1, RZ, 0xc0, !PT ;  /* 0x0000000117ff7812 */ /* 0x000fe200078cc0ff */
[----:B------:R-:W-:-:S12]  /*27780*/  BSSY B6, `(.L_x_2102) ;  /* 0x0000012000067945 */ /* 0x000fd80003800000 */
[----:B------:R-:W-:Y:S05]  /*27790*/  @!P6 BRA `(.L_x_2103) ;  /* 0x000000000040e947 */ /* 0x000fea0003800000 */
[----:B------:R-:W-:Y:S01]  /*277a0*/  MOV R2, 0x0 ;  /* 0x0000000000027802 */ /* 0x000fe20000000f00 */
[----:B------:R-:W-:Y:S01]  /*277b0*/  ULDC.64 UR4, c[0x4][0x1b0] ;  /* 0x01006c0000047ab9 */ /* 0x000fe20000000a00 */
[----:B------:R-:W-:Y:S01]  /*277c0*/  ULDC.64 UR6, c[0x4][0x1b8] ;  /* 0x01006e0000067ab9 */ /* 0x000fe20000000a00 */
[----:B------:R-:W-:Y:S01]  /*277d0*/  ULDC.64 UR8, c[0x4][0x148] ;  /* 0x0100520000087ab9 */ /* 0x000fe20000000a00 */
[----:B------:R-:W-:Y:S01]  /*277e0*/  IMAD.U32 R4, RZ, RZ, UR4 ;  /* 0x00000004ff047e24 */ /* 0x000fe2000f8e00ff */
[----:B0-----:R-:W-:Y:S01]  /*277f0*/  MOV R12, 0x1 ;  /* 0x00000001000c7802 */ /* 0x001fe20000000f00 */
[----:B------:R-:W0:Y:S01]  /*27800*/  LDC.64 R2, c[0x4][R2] ;  /* 0x0100000002027b82 */ /* 0x000e220000000a00 */
[----:B------:R-:W-:Y:S02]  /*27810*/  IMAD.U32 R5, RZ, RZ, UR5 ;  /* 0x00000005ff057e24 */ /* 0x000fe4000f8e00ff */
[----:B-1----:R-:W-:Y:S02]  /*27820*/  IMAD.U32 R6, RZ, RZ, UR6 ;  /* 0x00000006ff067e24 */ /* 0x002fe4000f8e00ff */
[----:B------:R-:W-:-:S02]  /*27830*/  IMAD.U32 R7, RZ, RZ, UR7 ;  /* 0x00000007ff077e24 */ /* 0x000fc4000f8e00ff */
[----:B------:R-:W-:Y:S02]  /*27840*/  IMAD.U32 R10, RZ, RZ, UR8 ;  /* 0x00000008ff0a7e24 */ /* 0x000fe4000f8e00ff */
[----:B------:R-:W-:Y:S02]  /*27850*/  IMAD.U32 R11, RZ, RZ, UR9 ;  /* 0x00000009ff0b7e24 */ /* 0x000fe4000f8e00ff */
[----:B------:R-:W-:Y:S02]  /*27860*/  IMAD.MOV.U32 R8, RZ, RZ, 0x70 ;  /* 0x00000070ff087424 */ /* 0x000fe400078e00ff */
[----:B------:R-:W-:-:S07]  /*27870*/  IMAD.MOV.U32 R13, RZ, RZ, RZ ;  /* 0x000000ffff0d7224 */ /* 0x000fce00078e00ff */
[----:B------:R-:W-:-:S07]  /*27880*/  LEPC R20, `(.L_x_2103) ;  /* 0x000000001014794e */ /* 0x000fce0000000000 */
[----:B0-----:R-:W-:Y:S05]  /*27890*/  CALL.ABS.NOINC R2 ;  /* 0x0000000002007343 */ /* 0x001fea0003c00000 */
.L_x_2103:
[----:B------:R-:W-:Y:S05]  /*278a0*/  BSYNC B6 ;  /* 0x0000000000067941 */ /* 0x000fea0003800000 */
.L_x_2102:
[----:B------:R-:W2:Y:S01]  /*278b0*/  S2R R2, SR_TID.X ;  /* 0x0000000000027919 */ /* 0x000ea20000002100 */
[----:B------:R-:W-:Y:S01]  /*278c0*/  ULDC.64 UR4, c[0x0][0x9f8] ;  /* 0x00027e0000047ab9 */ /* 0x000fe20000000a00 */
[----:B------:R-:W-:Y:S01]  /*278d0*/  IMAD.MOV.U32 R20, RZ, RZ, R32 ;  /* 0x000000ffff147224 */ /* 0x000fe200078e0020 */
[----:B------:R-:W-:Y:S01]  /*278e0*/  ISETP.NE.U32.AND P0, PT, RZ, UR4, PT ;  /* 0x00000004ff007c0c */ /* 0x000fe2000bf05070 */
[----:B------:R-:W3:Y:S01]  /*278f0*/  S2R R21, SR_TID.X ;  /* 0x0000000000157919 */ /* 0x000ee20000002100 */
[----:B------:R-:W4:Y:S02]  /*27900*/  LDC R8, c[0x0][0x430] ;  /* 0x00010c00ff087b82 */ /* 0x000f240000000800 */
[----:B------:R-:W-:-:S06]  /*27910*/  ISETP.NE.AND.EX P0, PT, RZ, UR5, PT, P0 ;  /* 0x00000005ff007c0c */ /* 0x000fcc000bf05300 */
[----:B------:R-:W0:Y:S01]  /*27920*/  LDC R9, c[0x0][0x2f4] ;  /* 0x0000bd00ff097b82 */ /* 0x000e220000000800 */
[----:B--2---:R-:W-:-:S07]  /*27930*/  LOP3.LUT R32, R2, 0x7f, RZ, 0xc0, !PT ;  /* 0x0000007f02207812 */ /* 0x004fce00078ec0ff */
[----:B------:R-:W2:Y:S01]  /*27940*/  @P0 LDC.64 R2, c[0x0][0x9f8] ;  /* 0x00027e00ff020b82 */ /* 0x000ea20000000a00 */
[----:B------:R-:W-:Y:S01]  /*27950*/  SHF.R.U32.HI R0, RZ, 0x3, R32 ;  /* 0x00000003ff007819 */ /* 0x000fe20000011620 */
[----:B------:R-:W-:Y:S02]  /*27960*/  IMAD.MOV.U32 R32, RZ, RZ, R19 ;  /* 0x000000ffff207224 */ /* 0x000fe400078e0013 */
[----:B--2---:R-:W-:-:S05]  /*27970*/  @P0 IMAD.WIDE R2, R19, 0x4, R2 ;  /* 0x0000000413020825 */ /* 0x004fca00078e0202 */
[----:B------:R2:W2:Y:S01]  /*27980*/  @P0 LDG.E R32, desc[UR36][R2.64] ;  /* 0x0000002402200981 */ /* 0x0004a2000c1e1900 */
[----:B---3--:R-:W-:Y:S01]  /*27990*/  IMAD.SHL.U32 R21, R21, 0x10, RZ ;  /* 0x0000001015157824 */ /* 0x008fe200078e00ff */
[----:B----4-:R-:W-:Y:S02]  /*279a0*/  ISETP.NE.AND P1, PT, R8, 0x1, PT ;  /* 0x000000010800780c */ /* 0x010fe40003f25270 */
[----:B------:R-:W-:Y:S02]  /*279b0*/  LEA R7, R20, 0xffffffc0, 0x6 ;  /* 0xffffffc014077811 */ /* 0x000fe400078e30ff */
[----:B------:R-:W-:-:S05]  /*279c0*/  LOP3.LUT R21, R0, 0x70, R21, 0xf8, !PT ;  /* 0x0000007000157812 */ /* 0x000fca00078ef815 */
[----:B------:R-:W-:-:S04]  /*279d0*/  IMAD.IADD R0, R21, 0x1, R7 ;  /* 0x0000000115007824 */ /* 0x000fc800078e0207 */
[----:B------:R-:W3:Y:S01]  /*279e0*/  @P1 LDC R5, c[0x0][0x434] ;  /* 0x00010d00ff051b82 */ /* 0x000ee20000000800 */
[C---:B------:R-:W-:Y:S01]  /*279f0*/  ISETP.GE.AND P0, PT, R0.reuse, R27, PT ;  /* 0x0000001b0000720c */ /* 0x040fe20003f06270 */
[----:B------:R-:W-:-:S03]  /*27a00*/  IMAD.IADD R0, R0, 0x1, R35 ;  /* 0x0000000100007824 */ /* 0x000fc600078e0223 */
[----:B------:R-:W-:Y:S01]  /*27a10*/  ISETP.GT.U32.OR P0, PT, R21, 0x3f, P0 ;  /* 0x0000003f1500780c */ /* 0x000fe20000704470 */
[----:B------:R-:W-:Y:S02]  /*27a20*/  IMAD.MOV.U32 R4, RZ, RZ, R0 ;  /* 0x000000ffff047224 */ /* 0x000fe400078e0000 */
[----:B-1----:R-:W1:Y:S10]  /*27a30*/  @P1 LDC R6, c[0x0][0x438] ;  /* 0x00010e00ff061b82 */ /* 0x002e740000000800 */
[----:B--2---:R-:W2:Y:S01]  /*27a40*/  @!P0 LDC.64 R2, c[0x0][0x428] ;  /* 0x00010a00ff028b82 */ /* 0x004ea20000000a00 */
[----:B---3--:R-:W-:-:S05]  /*27a50*/  @P1 IMAD.HI.U32 R5, R0, R5, RZ ;  /* 0x0000000500051227 */ /* 0x008fca00078e00ff */
[----:B-1----:R-:W-:-:S05]  /*27a60*/  @P1 SHF.R.U32.HI R4, RZ, R6, R5 ;  /* 0x00000006ff041219 */ /* 0x002fca0000011605 */
[----:B------:R-:W-:-:S04]  /*27a70*/  IMAD.MOV R5, RZ, RZ, -R4 ;  /* 0x000000ffff057224 */ /* 0x000fc800078e0a04 */
[----:B------:R-:W-:Y:S01]  /*27a80*/  IMAD R0, R8, R5, R0 ;  /* 0x0000000508007224 */ /* 0x000fe200078e0200 */
[----:B------:R-:W-:Y:S02]  /*27a90*/  @!P0 SHF.R.S32.HI R5, RZ, 0x1f, R4 ;  /* 0x0000001fff058819 */ /* 0x000fe40000011404 */
[----:B------:R-:W-:Y:S02]  /*27aa0*/  ISETP.GT.U32.AND P3, PT, R21, 0x3f, PT ;  /* 0x0000003f1500780c */ /* 0x000fe40003f64070 */
[----:B------:R-:W-:Y:S02]  /*27ab0*/  LOP3.LUT R23, R23, 0xfffffffb, RZ, 0xc0, !PT ;  /* 0xfffffffb17177812 */ /* 0x000fe400078ec0ff */
[----:B------:R-:W-:-:S09]  /*27ac0*/  LOP3.LUT R20, R33, 0x80, RZ, 0xfc, !PT ;  /* 0x0000008021147812 */ /* 0x000fd200078efcff */
[----:B------:R-:W-:-:S04]  /*27ad0*/  @P3 LOP3.LUT R23, R23, 0x4, RZ, 0xfc, !PT ;  /* 0x0000000417173812 */ /* 0x000fc800078efcff */
[----:B------:R-:W-:-:S04]  /*27ae0*/  LOP3.LUT R23, R23, 0xfffffff7, RZ, 0xc0, !PT ;  /* 0xfffffff717177812 */ /* 0x000fc800078ec0ff */
[----:B------:R-:W-:Y:S01]  /*27af0*/  LOP3.LUT R23, R23, 0xfffffffd, RZ, 0xc0, !PT ;  /* 0xfffffffd17177812 */ /* 0x000fe200078ec0ff */
[----:B------:R-:W-:Y:S01]  /*27b00*/  UMOV UR4, 0xffffffff ;  /* 0xffffffff00047882 */ /* 0x000fe20000000000 */
[----:B------:R-:W-:Y:S01]  /*27b10*/  SHF.R.S32.HI R36, RZ, 0x1f, R32 ;  /* 0x0000001fff247819 */ /* 0x000fe20000011420 */
[----:B--2---:R-:W-:-:S04]  /*27b20*/  @!P0 IMAD.WIDE.U32 R4, R32, R2, R4 ;  /* 0x0000000220048225 */ /* 0x004fc800078e0004 */
[----:B------:R-:W-:-:S04]  /*27b30*/  @!P0 IMAD R6, R36, R2, RZ ;  /* 0x0000000224068224 */ /* 0x000fc800078e02ff */
[----:B------:R-:W-:Y:S02]  /*27b40*/  @!P0 IMAD R6, R32, R3, R6 ;  /* 0x0000000320068224 */ /* 0x000fe400078e0206 */
[----:B------:R-:W1:Y:S02]  /*27b50*/  @!P0 LDC.64 R2, c[0x0][0x418] ;  /* 0x00010600ff028b82 */ /* 0x000e640000000a00 */
[----:B------:R-:W-:Y:S01]  /*27b60*/  @!P0 IMAD.IADD R6, R5, 0x1, R6 ;  /* 0x0000000105068824 */ /* 0x000fe200078e0206 */
[----:B-1----:R-:W-:-:S04]  /*27b70*/  @!P0 LEA R2, P1, R4, R2, 0x2 ;  /* 0x0000000204028211 */ /* 0x002fc800078210ff */
[----:B------:R-:W-:Y:S01]  /*27b80*/  @!P0 LEA.HI.X R3, R4, R3, R6, 0x2, P1 ;  /* 0x0000000304038211 */ /* 0x000fe200008f1406 */
[----:B------:R-:W-:Y:S01]  /*27b90*/  IMAD.MOV.U32 R4, RZ, RZ, RZ ;  /* 0x000000ffff047224 */ /* 0x000fe200078e00ff */
[----:B0-----:R-:W-:-:S05]  /*27ba0*/  ISETP.GE.AND P1, PT, R33, R9, PT ;  /* 0x000000092100720c */ /* 0x001fca0003f26270 */
[----:B------:R0:W5:Y:S01]  /*27bb0*/  @!P0 LDG.E R4, desc[UR36][R2.64] ;  /* 0x0000002402048981 */ /* 0x000162000c1e1900 */
[----:B------:R-:W-:-:S07]  /*27bc0*/  ISETP.GE.AND P0, PT, R20, R9, PT ;  /* 0x000000091400720c */ /* 0x000fce0003f06270 */
[----:B------:R-:W-:Y:S01]  /*27bd0*/  @P1 LOP3.LUT R23, R23, 0x2, RZ, 0xfc, !PT ;  /* 0x0000000217171812 */ /* 0x000fe200078efcff */
[----:B0-----:R-:W-:-:S05]  /*27be0*/  IMAD.U32 R2, RZ, RZ, UR42 ;  /* 0x0000002aff027e24 */ /* 0x001fca000f8e00ff */
[----:B------:R-:W-:-:S13]  /*27bf0*/  ISETP.NE.AND P2, PT, R2, 0x3, PT ;  /* 0x000000030200780c */ /* 0x000fda0003f45270 */
[----:B------:R-:W-:-:S04]  /*27c00*/  @P2 LOP3.LUT R23, R23, 0x8, RZ, 0xfc, !PT ;  /* 0x0000000817172812 */ /* 0x000fc800078efcff */
[----:B------:R-:W-:-:S04]  /*27c10*/  LOP3.LUT R23, R23, 0xfffffffe, RZ, 0xc0, !PT ;  /* 0xfffffffe17177812 */ /* 0x000fc800078ec0ff */
[----:B------:R-:W-:Y:S01]  /*27c20*/  @P0 LOP3.LUT R23, R23, 0x1, RZ, 0xfc, !PT ;  /* 0x0000000117170812 */ /* 0x000fe200078efcff */
[----:B------:R-:W-:Y:S06]  /*27c30*/  BRA.DIV UR4, `(.L_x_2104) ;  /* 0x000000ae04287947 */ /* 0x000fec000b800000 */
.L_x_2439:
[----:B------:R-:W-:Y:S05]  /*27c40*/  @!P2 BRA `(.L_x_2105) ;  /* 0x000000000004a947 */ /* 0x000fea0003800000 */
[----:B------:R-:W-:Y:S01]  /*27c50*/  BPT.TRAP 0x1 ;  /* 0x000000040000795c */ /* 0x000fe20000300000 */
.L_x_2105:
[----:B------:R-:W-:Y:S01]  /*27c60*/  IMAD R6, R25, 0x8, R22 ;  /* 0x0000000819067824 */ /* 0x000fe200078e0216 */
[----:B------:R-:W-:Y:S01]  /*27c70*/  SHF.L.U32 R21, R30, 0x1f, RZ ;  /* 0x0000001f1e157819 */ /* 0x000fe200000006ff */
[----:B------:R-:W0:Y:S01]  /*27c80*/  S2R R2, SR_TID.X ;  /* 0x0000000000027919 */ /* 0x000e220000002100 */
[----:B------:R-:W-:Y:S01]  /*27c90*/  BSSY B0, `(.L_x_2106) ;  /* 0x0000007000007945 */ /* 0x000fe20003800000 */
[----:B------:R-:W-:Y:S01]  /*27ca0*/  SHF.R.S32.HI R10, RZ, 0x1f, R0 ;  /* 0x0000001fff0a7819 */ /* 0x000fe20000011400 */
[----:B------:R-:W1:Y:S01]  /*27cb0*/  SYNCS.PHASECHK.TRANS64.TRYWAIT P0, [R6+URZ+0x28480], R21 ;  /* 0x02848015060075a7 */ /* 0x000e62000800017f */
[----:B0-----:R-:W-:-:S04]  /*27cc0*/  LOP3.LUT R2, R2, 0x7f, RZ, 0xc0, !PT ;  /* 0x0000007f02027812 */ /* 0x001fc800078ec0ff */
[----:B------:R-:W-:-:S04]  /*27cd0*/  SHF.R.U32.HI R2, RZ, 0x3, R2 ;  /* 0x00000003ff027819 */ /* 0x000fc80000011602 */
[----:B------:R-:W-:Y:S01]  /*27ce0*/  IADD3 R27, -R2, R27, -R7 ;  /* 0x0000001b021b7210 */ /* 0x000fe20007ffe907 */
[----:B-1----:R-:W-:Y:S06]  /*27cf0*/  @!P0 BRA `(.L_x_2107) ;  /* 0x000000ac002c8947 */ /* 0x002fec0003800000 */
.L_x_2440:
[----:B------:R-:W-:Y:S05]  /*27d00*/  BSYNC B0 ;  /* 0x0000000000007941 */ /* 0x000fea0003800000 */
.L_x_2106:
[----:B------:R-:W2:Y:S01]  /*27d10*/  LDL R7, [R1+0x4] ;  /* 0x0000040001077983 */ /* 0x000ea20000100800 */
[----:B------:R-:W-:Y:S01]  /*27d20*/  ULDC.64 UR4, c[0x0][0x328] ;  /* 0x0000ca0000047ab9 */ /* 0x000fe20000000a00 */
[----:B-----5:R-:W-:Y:S01]  /*27d30*/  SHF.R.S32.HI R20, RZ, 0x1f, R4 ;  /* 0x0000001fff147819 */ /* 0x020fe20000011404 */
[----:B------:R-:W-:Y:S01]  /*27d40*/  IMAD R5, R10, UR4, RZ ;  /* 0x000000040a057c24 */ /* 0x000fe2000f8e02ff */
[----:B------:R-:W-:Y:S01]  /*27d50*/  ULDC.64 UR6, c[0x0][0x318] ;  /* 0x0000c60000067ab9 */ /* 0x000fe20000000a00 */
[----:B------:R-:W-:Y:S01]  /*27d60*/  IMAD.WIDE.U32 R2, R0, UR4, RZ ;  /* 0x0000000400027c25 */ /* 0x000fe2000f8e00ff */
[----:B------:R-:W-:-:S03]  /*27d70*/  ISETP.GE.AND P4, PT, R27, 0x1, PT ;  /* 0x000000011b00780c */ /* 0x000fc60003f86270 */
[----:B------:R-:W-:Y:S01]  /*27d80*/  IMAD R5, R0, UR5, R5 ;  /* 0x0000000500057c24 */ /* 0x000fe2000f8e0205 */
[----:B------:R-:W-:-:S03]  /*27d90*/  ULDC.64 UR4, c[0x0][0x338] ;  /* 0x0000ce0000047ab9 */ /* 0x000fc60000000a00 */
[----:B------:R-:W-:Y:S02]  /*27da0*/  IMAD.IADD R3, R3, 0x1, R5 ;  /* 0x0000000103037824 */ /* 0x000fe400078e0205 */
[----:B------:R-:W-:Y:S02]  /*27db0*/  IMAD R5, R20, UR4, RZ ;  /* 0x0000000414057c24 */ /* 0x000fe4000f8e02ff */
[----:B------:R-:W-:-:S04]  /*27dc0*/  IMAD.WIDE.U32 R2, R4, UR4, R2 ;  /* 0x0000000404027c25 */ /* 0x000fc8000f8e0002 */
[----:B------:R-:W-:Y:S01]  /*27dd0*/  IMAD R5, R4, UR5, R5 ;  /* 0x0000000504057c24 */ /* 0x000fe2000f8e0205 */
[----:B------:R-:W-:-:S04]  /*27de0*/  ULDC.64 UR4, c[0x0][0x330] ;  /* 0x0000cc0000047ab9 */ /* 0x000fc80000000a00 */
[----:B------:R-:W-:-:S03]  /*27df0*/  IADD3 R3, R3, R5, RZ ;  /* 0x0000000503037210 */ /* 0x000fc60007ffe0ff */
[----:B------:R-:W-:Y:S01]  /*27e00*/  IMAD.WIDE.U32 R2, R18, UR4, R2 ;  /* 0x0000000412027c25 */ /* 0x000fe2000f8e0002 */
[----:B------:R-:W-:-:S03]  /*27e10*/  UMOV UR4, 0xffffffff ;  /* 0xffffffff00047882 */ /* 0x000fc60000000000 */
[----:B------:R-:W-:Y:S01]  /*27e20*/  IMAD R3, R18, UR5, R3 ;  /* 0x0000000512037c24 */ /* 0x000fe2000f8e0203 */
[----:B------:R-:W-:-:S04]  /*27e30*/  IADD3 R2, P0, R2, UR6, RZ ;  /* 0x0000000602027c10 */ /* 0x000fc8000ff1e0ff */
[----:B------:R-:W-:Y:S01]  /*27e40*/  IADD3.X R3, R3, UR7, RZ, P0, !PT ;  /* 0x0000000703037c10 */ /* 0x000fe200087fe4ff */
[----:B--2---:R-:W-:Y:S01]  /*27e50*/  IMAD R7, R25, 0x4000, R7 ;  /* 0x0000400019077824 */ /* 0x004fe200078e0207 */
[----:B------:R-:W-:Y:S07]  /*27e60*/  BRA.DIV UR4, `(.L_x_2108) ;  /* 0x000000aa04e47947 */ /* 0x000fee000b800000 */
[----:B------:R-:W1:Y:S01]  /*27e70*/  LDC R12, c[0x0][0x2f4] ;  /* 0x0000bd00ff0c7b82 */ /* 0x000e620000000800 */
[----:B------:R-:W2:Y:S01]  /*27e80*/  SHFL.IDX PT, R8, R2, RZ, 0x181f ;  /* 0x00181fff02087589 */ /* 0x000ea200000e0000 */
[----:B------:R-:W-:Y:S02]  /*27e90*/  LOP3.LUT R11, R33, 0x80, RZ, 0xfc, !PT ;  /* 0x00000080210b7812 */ /* 0x000fe400078efcff */
[C---:B------:R-:W-:Y:S01]  /*27ea0*/  ISETP.GE.AND P3, PT, R27.reuse, 0x11, PT ;  /* 0x000000111b00780c */ /* 0x040fe20003f66270 */
[----:B------:R-:W3:Y:S01]  /*27eb0*/  SHFL.IDX PT, R5, R3, RZ, 0x181f ;  /* 0x00181fff03057589 */ /* 0x000ee200000e0000 */
[----:B------:R-:W-:Y:S02]  /*27ec0*/  ISETP.GE.AND P5, PT, R27, 0x31, PT ;  /* 0x000000311b00780c */ /* 0x000fe40003fa6270 */
[C---:B-1----:R-:W-:Y:S02]  /*27ed0*/  ISETP.GE.AND P2, PT, R33.reuse, R12, PT ;  /* 0x0000000c2100720c */ /* 0x042fe40003f46270 */
[----:B--2---:R-:W-:-:S02]  /*27ee0*/  IADD3 R8, P0, R33, R8, RZ ;  /* 0x0000000821087210 */ /* 0x004fc40007f1e0ff */
[----:B------:R-:W-:-:S03]  /*27ef0*/  ISETP.LT.OR P1, PT, R27, 0x1, P2 ;  /* 0x000000011b00780c */ /* 0x000fc60001721670 */
[----:B---3--:R-:W-:Y:S01]  /*27f00*/  IMAD.X R9, RZ, RZ, R5, P0 ;  /* 0x000000ffff097224 */ /* 0x008fe200000e0605 */
[----:B------:R-:W-:Y:S01]  /*27f10*/  ISETP.GE.AND P0, PT, R11, R12, PT ;  /* 0x0000000c0b00720c */ /* 0x000fe20003f06270 */
[----:B------:R-:W-:Y:S02]  /*27f20*/  IMAD.IADD R5, R22, 0x1, R7 ;  /* 0x0000000116057824 */ /* 0x000fe400078e0207 */
[----:B------:R-:W-:Y:S06]  /*27f30*/  SHFL.IDX PT, R7, R3, 0x1, 0x181f ;  /* 0x00381f0003077f89 */ /* 0x000fec00000e0000 */
[----:B------:R-:W-:Y:S01]  /*27f40*/  LDGSTS.E.BYPASS.LTC128B.128 [R5+0x10000], desc[UR36][R8.64], !P1 ;  /* 0x1000000008057fae */ /* 0x000fe2000c901d64 */
[----:B------:R-:W-:-:S13]  /*27f50*/  ISETP.LT.OR P1, PT, R27, 0x1, P0 ;  /* 0x000000011b00780c */ /* 0x000fda0000721670 */
[----:B------:R1:W-:Y:S04]  /*27f60*/  LDGSTS.E.BYPASS.LTC128B.128 [R5+0x12000], desc[UR36][R8.64+0x80], !P1 ;  /* 0x1200008008057fae */ /* 0x0003e8000c901d64 */
[----:B-1----:R-:W1:Y:S02]  /*27f70*/  SHFL.IDX PT, R8, R2, 0x1, 0x181f ;  /* 0x00381f0002087f89 */ /* 0x002e6400000e0000 */
[----:B-1----:R-:W-:-:S05]  /*27f80*/  IADD3 R8, P1, R33, R8, RZ ;  /* 0x0000000821087210 */ /* 0x002fca0007f3e0ff */
[----:B------:R-:W-:Y:S01]  /*27f90*/  IMAD.X R9, RZ, RZ, R7, P1 ;  /* 0x000000ffff097224 */ /* 0x000fe200008e0607 */
[C---:B------:R-:W-:Y:S01]  /*27fa0*/  ISETP.LT.OR P1, PT, R27.reuse, 0x11, P2 ;  /* 0x000000111b00780c */ /* 0x040fe20001721670 */
[----:B------:R-:W-:Y:S04]  /*27fb0*/  SHFL.IDX PT, R7, R3, 0x2, 0x181f ;  /* 0x00581f0003077f89 */ /* 0x000fe800000e0000 */
[----:B------:R-:W-:Y:S08]  /*27fc0*/  SHFL.IDX PT, R3, R3, 0x3, 0x181f ;  /* 0x00781f0003037f89 */ /* 0x000ff000000e0000 */
[----:B------:R-:W-:Y:S01]  /*27fd0*/  LDGSTS.E.BYPASS.LTC128B.128 [R5+0x10800], desc[UR36][R8.64], !P1 ;  /* 0x1080000008057fae */ /* 0x000fe2000c901d64 */
[----:B------:R-:W-:-:S13]  /*27fe0*/  ISETP.LT.OR P1, PT, R27, 0x11, P0 ;  /* 0x000000111b00780c */ /* 0x000fda0000721670 */
[----:B------:R1:W-:Y:S04]  /*27ff0*/  LDGSTS.E.BYPASS.LTC128B.128 [R5+0x12800], desc[UR36][R8.64+0x80], !P1 ;  /* 0x1280008008057fae */ /* 0x0003e8000c901d64 */
[----:B-1----:R-:W1:Y:S04]  /*28000*/  SHFL.IDX PT, R8, R2, 0x2, 0x181f ;  /* 0x00581f0002087f89 */ /* 0x002e6800000e0000 */
[----:B------:R-:W2:Y:S01]  /*28010*/  SHFL.IDX PT, R2, R2, 0x3, 0x181f ;  /* 0x00781f0002027f89 */ /* 0x000ea200000e0000 */
[----:B-1----:R-:W-:-:S05]  /*28020*/  IADD3 R8, P1, R33, R8, RZ ;  /* 0x0000000821087210 */ /* 0x002fca0007f3e0ff */
[----:B------:R-:W-:Y:S01]  /*28030*/  IMAD.X R9, RZ, RZ, R7, P1 ;  /* 0x000000ffff097224 */ /* 0x000fe200008e0607 */
[----:B------:R-:W-:-:S13]  /*28040*/  ISETP.LT.OR P1, PT, R27, 0x21, P2 ;  /* 0x000000211b00780c */ /* 0x000fda0001721670 */
[----:B------:R1:W-:Y:S01]  /*28050*/  LDGSTS.E.BYPASS.LTC128B.128 [R5+0x11000], desc[UR36][R8.64], !P1 ;  /* 0x1100000008057fae */ /* 0x0003e2000c901d64 */
[----:B------:R-:W-:-:S13]  /*28060*/  ISETP.LT.OR P1, PT, R27, 0x21, P0 ;  /* 0x000000211b00780c */ /* 0x000fda0000721670 */
[----:B------:R1:W-:Y:S01]  /*28070*/  LDGSTS.E.BYPASS.LTC128B.128 [R5+0x13000], desc[UR36][R8.64+0x80], !P1 ;  /* 0x1300008008057fae */ /* 0x0003e2000c901d64 */
[----:B--2---:R-:W-:-:S13]  /*28080*/  ISETP.GE.AND P1, PT, R27, 0x21, PT ;  /* 0x000000211b00780c */ /* 0x004fda0003f26270 */
.L_x_2450:
        /* <DEDUP_REMOVED lines=11> */
.L_x_2109:
        /* <DEDUP_REMOVED lines=10> */
.L_x_2110:
[----:B------:R4:W-:Y:S01]  /*281e0*/  SYNCS.ARRIVE.TRANS64.A1T0 RZ, [R6+URZ+0x28470], RZ ;  /* 0x028470ff06ff79a7 */ /* 0x0009e2000810003f */
[----:B------:R-:W-:Y:S05]  /*281f0*/  @!P6 BRA `(.L_x_2111) ;  /* 0x000000000004e947 */ /* 0x000fea0003800000 */
[----:B------:R-:W-:Y:S01]  /*28200*/  BPT.TRAP 0x1 ;  /* 0x000000040000795c */ /* 0x000fe20000300000 */
.L_x_2111:
[----:B------:R-:W5:Y:S01]  /*28210*/  SYNCS.PHASECHK.TRANS64.TRYWAIT P0, [R6+URZ+0x28440], R21 ;  /* 0x02844015060075a7 */ /* 0x000f62000800017f */
[----:B------:R-:W-:Y:S04]  /*28220*/  BSSY B0, `(.L_x_2112) ;  /* 0x0000002000007945 */ /* 0x000fe80003800000 */
[----:B-----5:R-:W-:Y:S05]  /*28230*/  @!P0 BRA `(.L_x_2113) ;  /* 0x000000ac006c8947 */ /* 0x020fea0003800000 */
.L_x_2451:
[----:B------:R-:W-:Y:S05]  /*28240*/  BSYNC B0 ;  /* 0x0000000000007941 */ /* 0x000fea0003800000 */
.L_x_2112:
[----:B------:R-:W-:Y:S01]  /*28250*/  ULDC.64 UR4, c[0x0][0x300] ;  /* 0x0000c00000047ab9 */ /* 0x000fe20000000a00 */
[----:B-12---:R-:W1:Y:S01]  /*28260*/  LDC R8, c[0x0][0x2f4] ;  /* 0x0000bd00ff087b82 */ /* 0x006e620000000800 */
[----:B------:R-:W-:Y:S01]  /*28270*/  IMAD R7, R10, UR4, RZ ;  /* 0x000000040a077c24 */ /* 0x000fe2000f8e02ff */
[----:B------:R-:W-:Y:S01]  /*28280*/  ULDC.64 UR6, c[0x0][0x2e8] ;  /* 0x0000ba0000067ab9 */ /* 0x000fe20000000a00 */
[----:B---3--:R-:W-:Y:S01]  /*28290*/  IMAD.WIDE.U32 R2, R0, UR4, RZ ;  /* 0x0000000400027c25 */ /* 0x008fe2000f8e00ff */
        /* <DEDUP_REMOVED lines=9> */
[C---:B------:R-:W-:Y:S01]  /*28330*/  IMAD.WIDE.U32 R2, R18.reuse, UR4, R2 ;  /* 0x0000000412027c25 */ /* 0x040fe2000f8e0002 */
[----:B------:R-:W-:Y:S01]  /*28340*/  UMOV UR4, 0xffffffff ;  /* 0xffffffff00047882 */ /* 0x000fe20000000000 */
[----:B-1----:R-:W-:Y:S02]  /*28350*/  ISETP.GE.AND P2, PT, R9, R8, PT ;  /* 0x000000080900720c */ /* 0x002fe40003f46270 */
        /* <DEDUP_REMOVED lines=8> */
[----:B--2---:R-:W-:-:S05]  /*283e0*/  @P4 IMAD.X R2, RZ, RZ, R2, P0 ;  /* 0x000000ffff024224 */ /* 0x004fca00000e0602 */
[----:B------:R-:W-:-:S04]  /*283f0*/  @P4 LOP3.LUT R3, R3, R2, RZ, 0x3c, !PT ;  /* 0x0000000203034212 */ /* 0x000fc800078e3cff */
[----:B------:R-:W-:-:S04]  /*28400*/  @P4 LOP3.LUT R2, R3, R2, RZ, 0x3c, !PT ;  /* 0x0000000203024212 */ /* 0x000fc800078e3cff */
[----:B------:R-:W-:-:S05]  /*28410*/  @P4 LOP3.LUT R3, R3, R2, RZ, 0x3c, !PT ;  /* 0x0000000203034212 */ /* 0x000fca00078e3cff */
[----:B------:R-:W-:Y:S01]  /*28420*/  @!PT LDS RZ, [RZ] ;  /* 0x00000000fffff984 */ /* 0x000fe20000000800 */
[----:B------:R-:W-:Y:S04]  /*28430*/  @P4 LDGSTS.E.BYPASS.LTC128B.128 [R5+0x20000], desc[UR36][R2.64], !P6 ;  /* 0x2000000002054fae */ /* 0x000fe8000f101d64 */
[----:B------:R1:W-:Y:S04]  /*28440*/  @P4 LDGSTS.E.BYPASS.LTC128B.128 [R5+0x22000], desc[UR36][R2.64+0x80], !P2 ;  /* 0x2200008002054fae */ /* 0x0003e8000d101d64 */
[----:B-1----:R-:W1:Y:S04]  /*28450*/  SHFL.IDX PT, R3, R4, 0x1, 0x181f ;  /* 0x00381f0004037f89 */ /* 0x002e6800000e0000 */
[----:B------:R-:W2:Y:S01]  /*28460*/  SHFL.IDX PT, R2, R0, 0x1, 0x181f ;  /* 0x00381f0000027f89 */ /* 0x000ea200000e0000 */
[----:B-1----:R-:W-:-:S05]  /*28470*/  @P3 IADD3 R3, P0, R33, R3, RZ ;  /* 0x0000000321033210 */ /* 0x002fca0007f1e0ff */
[----:B--2---:R-:W-:-:S05]  /*28480*/  @P3 IMAD.X R2, RZ, RZ, R2, P0 ;  /* 0x000000ffff023224 */ /* 0x004fca00000e0602 */
[----:B------:R-:W-:-:S04]  /*28490*/  @P3 LOP3.LUT R3, R3, R2, RZ, 0x3c, !PT ;  /* 0x0000000203033212 */ /* 0x000fc800078e3cff */
[----:B------:R-:W-:-:S04]  /*284a0*/  @P3 LOP3.LUT R2, R3, R2, RZ, 0x3c, !PT ;  /* 0x0000000203023212 */ /* 0x000fc800078e3cff */
[----:B------:R-:W-:-:S05]  /*284b0*/  @P3 LOP3.LUT R3, R3, R2, RZ, 0x3c, !PT ;  /* 0x0000000203033212 */ /* 0x000fca00078e3cff */
[----:B------:R-:W-:Y:S04]  /*284c0*/  @P3 LDGSTS.E.BYPASS.LTC128B.128 [R5+0x20800], desc[UR36][R2.64], !P6 ;  /* 0x2080000002053fae */ /* 0x000fe8000f101d64 */
[----:B------:R1:W-:Y:S04]  /*284d0*/  @P3 LDGSTS.E.BYPASS.LTC128B.128 [R5+0x22800], desc[UR36][R2.64+0x80], !P2 ;  /* 0x2280008002053fae */ /* 0x0003e8000d101d64 */
[----:B-1----:R-:W1:Y:S04]  /*284e0*/  SHFL.IDX PT, R3, R4, 0x2, 0x181f ;  /* 0x00581f0004037f89 */ /* 0x002e6800000e0000 */
[----:B------:R-:W2:Y:S04]  /*284f0*/  SHFL.IDX PT, R2, R0, 0x2, 0x181f ;  /* 0x00581f0000027f89 */ /* 0x000ea800000e0000 */
[----:B------:R-:W3:Y:S04]  /*28500*/  SHFL.IDX PT, R4, R4, 0x3, 0x181f ;  /* 0x00781f0004047f89 */ /* 0x000ee800000e0000 */
[----:B------:R-:W0:Y:S01]  /*28510*/  SHFL.IDX PT, R0, R0, 0x3, 0x181f ;  /* 0x00781f0000007f89 */ /* 0x000e2200000e0000 */
[----:B-1----:R-:W-:-:S05]  /*28520*/  @P1 IADD3 R3, P0, R33, R3, RZ ;  /* 0x0000000321031210 */ /* 0x002fca0007f1e0ff */
[----:B--2---:R-:W-:-:S05]  /*28530*/  @P1 IMAD.X R2, RZ, RZ, R2, P0 ;  /* 0x000000ffff021224 */ /* 0x004fca00000e0602 */
[----:B------:R-:W-:-:S04]  /*28540*/  @P1 LOP3.LUT R3, R3, R2, RZ, 0x3c, !PT ;  /* 0x0000000203031212 */ /* 0x000fc800078e3cff */
[----:B------:R-:W-:-:S04]  /*28550*/  @P1 LOP3.LUT R2, R3, R2, RZ, 0x3c, !PT ;  /* 0x0000000203021212 */ /* 0x000fc800078e3cff */
[----:B------:R-:W-:-:S05]  /*28560*/  @P1 LOP3.LUT R3, R3, R2, RZ, 0x3c, !PT ;  /* 0x0000000203031212 */ /* 0x000fca00078e3cff */
[----:B------:R1:W-:Y:S04]  /*28570*/  @P1 LDGSTS.E.BYPASS.LTC128B.128 [R5+0x21000], desc[UR36][R2.64], !P6 ;  /* 0x2100000002051fae */ /* 0x0003e8000f101d64 */
[----:B0--3--:R1:W-:Y:S02]  /*28580*/  @P1 LDGSTS.E.BYPASS.LTC128B.128 [R5+0x23000], desc[UR36][R2.64+0x80], !P2 ;  /* 0x2300008002051fae */ /* 0x0093e4000d101d64 */
.L_x_2461:
[C---:B01----:R-:W-:Y:S02]  /*28590*/  @P5 IADD3 R2, P0, R33.reuse, R4, RZ ;  /* 0x0000000421025210 */ /* 0x043fe40007f1e0ff */
[----:B------:R-:W-:-:S03]  /*285a0*/  ISETP.GE.AND P1, PT, R33, R8, PT ;  /* 0x000000082100720c */ /* 0x000fc60003f26270 */
[----:B------:R-:W-:Y:S01]  /*285b0*/  @P5 IMAD.X R0, RZ, RZ, R0, P0 ;  /* 0x000000ffff005224 */ /* 0x000fe200000e0600 */
[----:B------:R-:W-:-:S03]  /*285c0*/  PLOP3.LUT P0, PT, PT, PT, PT, 0x80, 0x0 ;  /* 0x000000000000781c */ /* 0x000fc60003f0f070 */
[----:B------:R-:W-:-:S06]  /*285d0*/  @P5 IMAD.MOV.U32 R3, RZ, RZ, R0 ;  /* 0x000000ffff035224 */ /* 0x000fcc00078e0000 */
[----:B------:R-:W-:Y:S01]  /*285e0*/  @!PT LDS RZ, [RZ] ;  /* 0x00000000fffff984 */ /* 0x000fe20000000800 */
[----:B------:R-:W-:Y:S01]  /*285f0*/  @!PT LDS RZ, [RZ] ;  /* 0x00000000fffff984 */ /* 0x000fe20000000800 */
[----:B------:R-:W-:Y:S01]  /*28600*/  @!PT LDS RZ, [RZ] ;  /* 0x00000000fffff984 */ /* 0x000fe20000000800 */
[----:B------:R0:W-:Y:S04]  /*28610*/  @P5 LDGSTS.E.BYPASS.LTC128B.128 [R5+0x21800], desc[UR36][R2.64], !P1 ;  /* 0x2180000002055fae */ /* 0x0001e8000c901d64 */
[----:B------:R0:W-:Y:S01]  /*28620*/  @P5 LDGSTS.E.BYPASS.LTC128B.128 [R5+0x23800], desc[UR36][R2.64+0x80], !P2 ;  /* 0x2380008002055fae */ /* 0x0001e2000d101d64 */
[----:B------:R-:W-:Y:S01]  /*28630*/  NOP ;  /* 0x0000000000007918 */ /* 0x000fe20000000000 */
.L_x_2115:
        /* <DEDUP_REMOVED lines=10> */
.L_x_2116:
[----:B0-----:R0:W5:Y:S01]  /*286e0*/  LDL.LU R3, [R1+0x18] ;  /* 0x0000180001037983 */ /* 0x0011620000300800 */
[----:B------:R0:W-:Y:S02]  /*286f0*/  SYNCS.ARRIVE.TRANS64.A1T0 RZ, [R6+URZ+0x28430], RZ ;  /* 0x028430ff06ff79a7 */ /* 0x0001e4000810003f */
[----:B------:R-:W-:Y:S05]  /*28700*/  WARPSYNC.ALL ;  /* 0x0000000000007948 */ /* 0x000fea0003800000 */
[----:B------:R-:W-:Y:S01]  /*28710*/  ULDC.64 UR4, c[0x0][0x298] ;  /* 0x0000a60000047ab9 */ /* 0x000fe20000000a00 */
[----:B------:R-:W-:Y:S01]  /*28720*/  ULDC.64 UR6, c[0x0][0xa00] ;  /* 0x0002800000067ab9 */ /* 0x000fe20000000a00 */
[----:B------:R-:W-:Y:S01]  /*28730*/  IADD3 R0, R22, 0x18000, RZ ;  /* 0x0001800016007810 */ /* 0x000fe20007ffe0ff */
[----:B------:R-:W-:Y:S01]  /*28740*/  BSSY B6, `(.L_x_2117) ;  /* 0x0000021000067945 */ /* 0x000fe20003800000 */
[----:B------:R-:W-:Y:S01]  /*28750*/  BAR.SYNC.DEFER_BLOCKING 0x8, 0x180 ;  /* 0x0206000000007b1d */ /* 0x000fe20000010000 */
[----:B------:R-:W-:-:S02]  /*28760*/  ISETP.NE.U32.AND P0, PT, RZ, UR6, PT ;  /* 0x00000006ff007c0c */ /* 0x000fc4000bf05070 */
[----:B------:R-:W-:Y:S02]  /*28770*/  LOP3.LUT P1, RZ, R0, 0x3ff, RZ, 0xc0, !PT ;  /* 0x000003ff00ff7812 */ /* 0x000fe4000782c0ff */
[----:B------:R-:W-:-:S04]  /*28780*/  ISETP.NE.AND.EX P0, PT, RZ, UR7, PT, P0 ;  /* 0x00000007ff007c0c */ /* 0x000fc8000bf05300 */
[----:B------:R-:W-:Y:S02]  /*28790*/  SEL R27, R19, RZ, !P0 ;  /* 0x000000ff131b7207 */ /* 0x000fe40004000000 */
[----:B-----5:R-:W-:Y:S01]  /*287a0*/  SHF.R.S32.HI R2, RZ, 0x1f, R3 ;  /* 0x0000001fff027819 */ /* 0x020fe20000011403 */
[----:B------:R-:W-:-:S04]  /*287b0*/  IMAD.WIDE.U32 R4, R3, UR4, RZ ;  /* 0x0000000403047c25 */ /* 0x000fc8000f8e00ff */
[----:B------:R-:W-:Y:S01]  /*287c0*/  IMAD R2, R2, UR4, RZ ;  /* 0x0000000402027c24 */ /* 0x000fe2000f8e02ff */
[----:B------:R1:W-:Y:S03]  /*287d0*/  STL.64 [R1+0x18], R4 ;  /* 0x0000180401007387 */ /* 0x0003e60000100a00 */
[----:B------:R-:W-:Y:S01]  /*287e0*/  IMAD R0, R3, UR5, R2 ;  /* 0x0000000503007c24 */ /* 0x000fe2000f8e0202 */
[----:B------:R-:W-:-:S03]  /*287f0*/  SHF.R.S32.HI R2, RZ, 0x1f, R19 ;  /* 0x0000001fff027819 */ /* 0x000fc60000011413 */
[----:B------:R-:W-:Y:S01]  /*28800*/  IMAD.IADD R3, R5, 0x1, R0 ;  /* 0x0000000105037824 */ /* 0x000fe200078e0200 */
[----:B------:R-:W-:-:S04]  /*28810*/  SEL R0, R2, RZ, !P0 ;  /* 0x000000ff02007207 */ /* 0x000fc80004000000 */
[----:B------:R1:W-:Y:S04]  /*28820*/  STL [R1+0x28], R3 ;  /* 0x0000280301007387 */ /* 0x0003e80000100800 */
[----:B------:R1:W-:Y:S01]  /*28830*/  STL [R1+0x2c], R0 ;  /* 0x00002c0001007387 */ /* 0x0003e20000100800 */
[----:B------:R-:W-:Y:S05]  /*28840*/  @!P1 BRA `(.L_x_2118) ;  /* 0x0000000000409947 */ /* 0x000fea0003800000 */
[----:B------:R-:W-:Y:S01]  /*28850*/  MOV R2, 0x0 ;  /* 0x0000000000027802 */ /* 0x000fe20000000f00 */
[----:B------:R-:W-:Y:S01]  /*28860*/  ULDC.64 UR4, c[0x4][0x1b0] ;  /* 0x01006c0000047ab9 */ /* 0x000fe20000000a00 */
[----:B------:R-:W-:Y:S01]  /*28870*/  ULDC.64 UR6, c[0x4][0x1b8] ;  /* 0x01006e0000067ab9 */ /* 0x000fe20000000a00 */
[----:B------:R-:W-:Y:S01]  /*28880*/  ULDC.64 UR8, c[0x4][0x120] ;  /* 0x0100480000087ab9 */ /* 0x000fe20000000a00 */
[----:B-1----:R-:W-:Y:S02]  /*28890*/  IMAD.U32 R4, RZ, RZ, UR4 ;  /* 0x00000004ff047e24 */ /* 0x002fe4000f8e00ff */
[----:B------:R-:W1:Y:S01]  /*288a0*/  LDC.64 R2, c[0x4][R2] ;  /* 0x0100000002027b82 */ /* 0x000e620000000a00 */
[----:B------:R-:W-:Y:S02]  /*288b0*/  IMAD.U32 R5, RZ, RZ, UR5 ;  /* 0x00000005ff057e24 */ /* 0x000fe4000f8e00ff */
[----:B0---4-:R-:W-:Y:S02]  /*288c0*/  IMAD.U32 R6, RZ, RZ, UR6 ;  /* 0x00000006ff067e24 */ /* 0x011fe4000f8e00ff */
[----:B------:R-:W-:-:S02]  /*288d0*/  IMAD.U32 R7, RZ, RZ, UR7 ;  /* 0x00000007ff077e24 */ /* 0x000fc4000f8e00ff */
[----:B------:R-:W-:Y:S02]  /*288e0*/  IMAD.U32 R10, RZ, RZ, UR8 ;  /* 0x00000008ff0a7e24 */ /* 0x000fe4000f8e00ff */
[----:B------:R-:W-:Y:S02]  /*288f0*/  IMAD.U32 R11, RZ, RZ, UR9 ;  /* 0x00000009ff0b7e24 */ /* 0x000fe4000f8e00ff */
[----:B------:R-:W-:Y:S02]  /*28900*/  IMAD.MOV.U32 R8, RZ, RZ, 0x70 ;  /* 0x00000070ff087424 */ /* 0x000fe400078e00ff */
[----:B------:R-:W-:Y:S02]  /*28910*/  IMAD.MOV.U32 R12, RZ, RZ, 0x1 ;  /* 0x00000001ff0c7424 */ /* 0x000fe400078e00ff */
[----:B------:R-:W-:-:S07]  /*28920*/  IMAD.MOV.U32 R13, RZ, RZ, RZ ;  /* 0x000000ffff0d7224 */ /* 0x000fce00078e00ff */
[----:B------:R-:W-:-:S07]  /*28930*/  LEPC R20, `(.L_x_2118) ;  /* 0x000000001014794e */ /* 0x000fce0000000000 */
[----:B-1----:R-:W-:Y:S05]  /*28940*/  CALL.ABS.NOINC R2 ;  /* 0x0000000002007343 */ /* 0x002fea0003c00000 */
.L_x_2118:
[----:B------:R-:W-:Y:S05]  /*28950*/  BSYNC B6 ;  /* 0x0000000000067941 */ /* 0x000fea0003800000 */
.L_x_2117:
[----:B------:R-:W2:Y:S01]  /*28960*/  LDL.LU R21, [R1+0x2c] ;  /* 0x00002c0001157983 */ /* 0x000ea20000300800 */
[----:B------:R-:W3:Y:S01]  /*28970*/  LDC R7, c[0x0][0x448] ;  /* 0x00011200ff077b82 */ /* 0x000ee20000000800 */
[----:B------:R-:W-:Y:S02]  /*28980*/  ULDC.64 UR4, c[0x0][0x2d8] ;  /* 0x0000b60000047ab9 */ /* 0x000fe40000000a00 */
[----:B------:R-:W2:Y:S04]  /*28990*/  LDL.LU R20, [R1+0x28] ;  /* 0x0000280001147983 */ /* 0x000ea80000300800 */
[----:B-1----:R-:W2:Y:S04]  /*289a0*/  LDL.LU.64 R2, [R1+0x18] ;  /* 0x0000180001027983 */ /* 0x002ea80000300a00 */
[----:B------:R1:W5:Y:S04]  /*289b0*/  LDL R10, [R1+0x14] ;  /* 0x00001400010a7983 */ /* 0x0003680000100800 */
[----:B------:R1:W5:Y:S01]  /*289c0*/  LDL R8, [R1+0x10] ;  /* 0x0000100001087983 */ /* 0x0003620000100800 */
[----:B---3--:R-:W-:-:S13]  /*289d0*/  ISETP.NE.AND P0, PT, R7, 0x1, PT ;  /* 0x000000010700780c */ /* 0x008fda0003f05270 */
[----:B0---4-:R-:W0:Y:S01]  /*289e0*/  @P0 LDC R6, c[0x0][0x44c] ;  /* 0x00011300ff060b82 */ /* 0x011e220000000800 */
[----:B------:R-:W-:Y:S01]  /*289f0*/  LOP3.LUT R9, R33, 0x80, RZ, 0xfc, !PT ;  /* 0x0000008021097812 */ /* 0x000fe200078efcff */
[----:B--2---:R-:W-:Y:S02]  /*28a00*/  IMAD.MOV.U32 R3, RZ, RZ, R20 ;  /* 0x000000ffff037224 */ /* 0x004fe400078e0014 */
[----:B------:R-:W2:Y:S01]  /*28a10*/  S2R R20, SR_TID.X ;  /* 0x0000000000147919 */ /* 0x000ea20000002100 */
[----:B------:R-:W-:-:S04]  /*28a20*/  IMAD.WIDE.U32 R2, R18, UR4, R2 ;  /* 0x0000000412027c25 */ /* 0x000fc8000f8e0002 */
[----:B------:R-:W-:Y:S01]  /*28a30*/  IMAD R3, R18, UR5, R3 ;  /* 0x0000000512037c24 */ /* 0x000fe2000f8e0203 */
[----:B------:R-:W-:Y:S02]  /*28a40*/  ULDC.64 UR4, c[0x0][0x2e0] ;  /* 0x0000b80000047ab9 */ /* 0x000fe40000000a00 */
        /* <DEDUP_REMOVED lines=9> */
[----:B------:R-:W-:-:S04]  /*28ae0*/  LOP3.LUT R20, R21, 0x70, R20, 0xf8, !PT ;  /* 0x0000007015147812 */ /* 0x000fc800078ef814 */
[----:B------:R-:W-:-:S05]  /*28af0*/  IADD3 R5, R20, R26, RZ ;  /* 0x0000001a14057210 */ /* 0x000fca0007ffe0ff */
[----:B0-----:R-:W-:-:S04]  /*28b00*/  @P0 IMAD.HI.U32 R6, R5, R6, RZ ;  /* 0x0000000605060227 */ /* 0x001fc800078e00ff */
[----:B------:R-:W-:Y:S01]  /*28b10*/  IMAD.MOV.U32 R4, RZ, RZ, R5 ;  /* 0x000000ffff047224 */ /* 0x000fe200078e0005 */
[----:B---3--:R-:W-:Y:S01]  /*28b20*/  @P0 SHF.R.U32.HI R4, RZ, R0, R6 ;  /* 0x00000000ff040219 */ /* 0x008fe20000011606 */
[----:B------:R-:W0:Y:S04]  /*28b30*/  S2R R20, SR_TID.X ;  /* 0x0000000000147919 */ /* 0x000e280000002100 */
        /* <DEDUP_REMOVED lines=10> */
[----:B------:R-:W-:-:S04]  /*28be0*/  IMAD.WIDE.U32 R2, R0, UR4, R2 ;  /* 0x0000000400027c25 */ /* 0x000fc8000f8e0002 */
[----:B------:R-:W-:Y:S01]  /*28bf0*/  IMAD R4, R0, UR5, R4 ;  /* 0x0000000500047c24 */ /* 0x000fe2000f8e0204 */
[----:B------:R-:W-:Y:S02]  /*28c00*/  ULDC.64 UR4, c[0x0][0x280] ;  /* 0x0000a00000047ab9 */ /* 0x000fe40000000a00 */
        /* <DEDUP_REMOVED lines=8> */
[----:B-1----:R-:W-:Y:S06]  /*28c90*/  BRA.DIV UR4, `(.L_x_2119) ;  /* 0x000000aa04447947 */ /* 0x002fec000b800000 */
[----:B------:R-:W0:Y:S01]  /*28ca0*/  SHFL.IDX PT, R3, R0, RZ, 0x181f ;  /* 0x00181fff00037589 */ /* 0x000e2200000e0000 */
[----:B-----5:R-:W-:Y:S02]  /*28cb0*/  IMAD R5, R10, R7, RZ ;  /* 0x000000070a057224 */ /* 0x020fe400078e02ff */
        /* <DEDUP_REMOVED lines=78> */
.L_x_2478:
[----:B------:R-:W-:Y:S01]  /*291a0*/  VIADD R26, R26, 0x70 ;  /* 0x000000701a1a7836 */ /* 0x000fe20000000000 */
[----:B------:R-:W-:Y:S04]  /*291b0*/  BSSY B0, `(.L_x_2120) ;  /* 0x000000a000007945 */ /* 0x000fe80003800000 */
[----:B------:R-:W-:-:S13]  /*291c0*/  ISETP.GE.AND P2, PT, R26, R5, PT ;  /* 0x000000051a00720c */ /* 0x000fda0003f46270 */
[----:B------:R-:W-:Y:S05]  /*291d0*/  @P2 BRA `(.L_x_2121) ;  /* 0x00000000001c2947 */ /* 0x000fea0003800000 */
[----:B0-----:R-:W-:-:S05]  /*291e0*/  IADD3 R2, P2, R33, R14, RZ ;  /* 0x0000000e21027210 */ /* 0x001fca0007f5e0ff */
[----:B------:R-:W-:-:S05]  /*291f0*/  IMAD.X R3, RZ, RZ, R4, P2 ;  /* 0x000000ffff037224 */ /* 0x000fca00010e0604 */
[----:B------:R-:W-:Y:S01]  /*29200*/  @!PT LDS RZ, [RZ] ;  /* 0x00000000fffff984 */ /* 0x000fe20000000800 */
[----:B------:R-:W-:Y:S01]  /*29210*/  @!PT LDS RZ, [RZ] ;  /* 0x00000000fffff984 */ /* 0x000fe20000000800 */
[----:B------:R-:W-:Y:S01]  /*29220*/  @!PT LDS RZ, [RZ] ;  /* 0x00000000fffff984 */ /* 0x000fe20000000800 */
[----:B------:R1:W-:Y:S04]  /*29230*/  LDGSTS.E.BYPASS.LTC128B.128 [R8+0x1b800], desc[UR36][R2.64], !P0 ;  /* 0x1b80000002087fae */ /* 0x0003e8000c101d64 */
[----:B------:R1:W-:Y:S02]  /*29240*/  LDGSTS.E.BYPASS.LTC128B.128 [R8+0x1f800], desc[UR36][R2.64+0x80], !P1 ;  /* 0x1f80008002087fae */ /* 0x0003e4000c901d64 */
.L_x_2121:
[----:B------:R-:W-:Y:S05]  /*29250*/  BSYNC B0 ;  /* 0x0000000000007941 */ /* 0x000fea0003800000 */
.L_x_2120:
[----:B------:R-:W-:Y:S01]  /*29260*/  NOP ;  /* 0x0000000000007918 */ /* 0x000fe20000000000 */
[----:B------:R-:W-:-:S13]  /*29270*/  PLOP3.LUT P0, PT, PT, PT, PT, 0x80, 0x0 ;  /* 0x000000000000781c */ /* 0x000fda0003f0f070 */
.L_x_2122:
[----:B------:R-:W-:Y:S02]  /*29280*/  PLOP3.LUT P1, PT, P1, P0, PT, 0xa2, 0x0 ;  /* 0x000000000000781c */ /* 0x000fe40000f21472 */
[----:B------:R-:W-:-:S08]  /*29290*/  @P0 R2UR P1, UR4, R22 ;  /* 0x00000000160402ca */ /* 0x000fd00000020000 */
[----:B------:R-:W-:-:S05]  /*292a0*/  @P0 PLOP3.LUT P0, PT, P1, PT, PT, 0x80, 0x0 ;  /* 0x000000000000081c */ /* 0x000fca0000f0f070 */
[----:B------:R-:W-:Y:S01]  /*292b0*/  @!P1 SYNCS.ARRIVE.TRANS64.RED.A0T1 RZ, [UR4+0x28400], RZ ;  /* 0x028400ffffff99a7 */ /* 0x000fe20008200404 */
[----:B------:R-:W-:Y:S07]  /*292c0*/  @!P1 ARRIVES.LDGSTSBAR.64.TRANSCNT [UR4+0x28400] ;  /* 0x02840000ff0099b0 */ /* 0x000fee0008000a84 */
[----:B------:R-:W-:Y:S05]  /*292d0*/  @P0 BRA.U.ANY `(.L_x_2122) ;  /* 0xfffffffd00e80947 */ /* 0x000fea000393ffff */
[----:B01----:R-:W2:Y:S02]  /*292e0*/  LDL.LU R2, [R1+0x30] ;  /* 0x0000300001027983 */ /* 0x003ea40000300800 */
        /* <DEDUP_REMOVED lines=14> */
.L_x_2479:
[----:B------:R-:W-:Y:S05]  /*293d0*/  BSYNC B0 ;  /* 0x0000000000007941 */ /* 0x000fea0003800000 */
.L_x_2123:
[----:B------:R-:W-:Y:S05]  /*293e0*/  @!P0 BRA `(.L_x_2125) ;  /* 0x0000001000b08947 */ /* 0x000fea0003800000 */
[----:B------:R-:W-:Y:S02]  /*293f0*/  IMAD.MOV.U32 R5, RZ, RZ, R25 ;  /* 0x000000ffff057224 */ /* 0x000fe400078e0019 */
[----:B------:R-:W-:-:S07]  /*29400*/  IMAD.MOV.U32 R7, RZ, RZ, R30 ;  /* 0x000000ffff077224 */ /* 0x000fce00078e001e */
.L_x_2145:
[----:B-12---:R-:W1:Y:S01]  /*29410*/  S2R R0, SR_TID.X ;  /* 0x0000000000007919 */ /* 0x006e620000002100 */
[----:B------:R-:W2:Y:S01]  /*29420*/  LDC R6, c[0x0][0x430] ;  /* 0x00010c00ff067b82 */ /* 0x000ea20000000800 */
[----:B0-----:R-:W-:Y:S01]  /*29430*/  IMAD R3, R21, 0x40, R35 ;  /* 0x0000004015037824 */ /* 0x001fe200078e0223 */
[----:B------:R-:W-:Y:S01]  /*29440*/  LOP3.LUT P2, RZ, R23, 0x8, RZ, 0xc0, !PT ;  /* 0x0000000817ff7812 */ /* 0x000fe2000784c0ff */
[----:B------:R-:W0:Y:S01]  /*29450*/  S2R R2, SR_TID.X ;  /* 0x0000000000027919 */ /* 0x000e220000002100 */
[----:B--2---:R-:W-:Y:S02]  /*29460*/  ISETP.NE.AND P0, PT, R6, 0x1, PT ;  /* 0x000000010600780c */ /* 0x004fe40003f05270 */
[----:B-1----:R-:W-:Y:S01]  /*29470*/  LOP3.LUT R0, R0, 0x7f, RZ, 0xc0, !PT ;  /* 0x0000007f00007812 */ /* 0x002fe200078ec0ff */
[----:B0-----:R-:W-:-:S03]  /*29480*/  IMAD.SHL.U32 R8, R2, 0x10, RZ ;  /* 0x0000001002087824 */ /* 0x001fc600078e00ff */
[----:B------:R-:W-:-:S07]  /*29490*/  SHF.R.U32.HI R0, RZ, 0x3, R0 ;  /* 0x00000003ff007819 */ /* 0x000fce0000011600 */
[----:B------:R-:W0:Y:S01]  /*294a0*/  @P0 LDC R4, c[0x0][0x434] ;  /* 0x00010d00ff040b82 */ /* 0x000e220000000800 */
[----:B------:R-:W-:-:S04]  /*294b0*/  LOP3.LUT R8, R0, 0x70, R8, 0xf8, !PT ;  /* 0x0000007000087812 */ /* 0x000fc800078ef808 */
[----:B------:R-:W-:-:S03]  /*294c0*/  ISETP.GT.U32.AND P1, PT, R8, 0x3f, PT ;  /* 0x0000003f0800780c */ /* 0x000fc60003f24070 */
[----:B------:R-:W1:Y:S01]  /*294d0*/  @P0 LDC R0, c[0x0][0x438] ;  /* 0x00010e00ff000b82 */ /* 0x000e620000000800 */
[----:B------:R-:W-:-:S05]  /*294e0*/  IMAD.IADD R3, R8, 0x1, R3 ;  /* 0x0000000108037824 */ /* 0x000fca00078e0203 */
[----:B------:R-:W-:-:S04]  /*294f0*/  MOV R2, R3 ;  /* 0x0000000300027202 */ /* 0x000fc80000000f00 */
[----:B------:R-:W2:Y:S01]  /*29500*/  @!P1 LDC.64 R8, c[0x0][0x428] ;  /* 0x00010a00ff089b82 */ /* 0x000ea20000000a00 */
[----:B0-----:R-:W-:-:S07]  /*29510*/  @P0 IMAD.HI.U32 R4, R3, R4, RZ ;  /* 0x0000000403040227 */ /* 0x001fce00078e00ff */
[----:B------:R-:W0:Y:S01]  /*29520*/  @!P1 LDC.64 R10, c[0x0][0x418] ;  /* 0x00010600ff0a9b82 */ /* 0x000e220000000a00 */
[----:B-1----:R-:W-:-:S05]  /*29530*/  @P0 SHF.R.U32.HI R2, RZ, R0, R4 ;  /* 0x00000000ff020219 */ /* 0x002fca0000011604 */
[----:B------:R-:W-:-:S04]  /*29540*/  IMAD.MOV R0, RZ, RZ, -R2 ;  /* 0x000000ffff007224 */ /* 0x000fc800078e0a02 */
[----:B------:R-:W-:Y:S01]  /*29550*/  IMAD R6, R6, R0, R3 ;  /* 0x0000000006067224 */ /* 0x000fe200078e0203 */
[--C-:B------:R-:W-:Y:S01]  /*29560*/  @!P1 SHF.R.S32.HI R3, RZ, 0x1f, R2.reuse ;  /* 0x0000001fff039819 */ /* 0x100fe20000011402 */
[-C--:B--2---:R-:W-:Y:S02]  /*29570*/  @!P1 IMAD R0, R36, R8.reuse, RZ ;  /* 0x0000000824009224 */ /* 0x084fe400078e02ff */
[----:B------:R-:W-:-:S04]  /*29580*/  @!P1 IMAD.WIDE.U32 R2, R32, R8, R2 ;  /* 0x0000000820029225 */ /* 0x000fc800078e0002 */
[----:B------:R-:W-:Y:S01]  /*29590*/  @!P1 IMAD R0, R32, R9, R0 ;  /* 0x0000000920009224 */ /* 0x000fe200078e0200 */
[----:B0-----:R-:W-:Y:S01]  /*295a0*/  @!P1 LEA R10, P0, R2, R10, 0x2 ;  /* 0x0000000a020a9211 */ /* 0x001fe200078010ff */
[----:B------:R-:W-:Y:S02]  /*295b0*/  VIADD R25, R5, 0x1 ;  /* 0x0000000105197836 */ /* 0x000fe40000000000 */
[----:B------:R-:W-:Y:S02]  /*295c0*/  @!P1 IMAD.IADD R0, R0, 0x1, R3 ;  /* 0x0000000100009824 */ /* 0x000fe400078e0203 */
[----:B------:R-:W-:-:S03]  /*295d0*/  IMAD.MOV.U32 R8, RZ, RZ, RZ ;  /* 0x000000ffff087224 */ /* 0x000fc600078e00ff */
[----:B------:R-:W-:Y:S02]  /*295e0*/  @!P1 LEA.HI.X R11, R2, R11, R0, 0x2, P0 ;  /* 0x0000000b020b9211 */ /* 0x000fe400000f1400 */
[----:B------:R-:W-:Y:S01]  /*295f0*/  ISETP.NE.AND P0, PT, R25, 0x2, PT ;  /* 0x000000021900780c */ /* 0x000fe20003f05270 */
[----:B------:R-:W-:Y:S05]  /*29600*/  YIELD ;  /* 0x0000000000007946 */ /* 0x000fea0003800000 */
[----:B------:R-:W-:Y:S01]  /*29610*/  SEL R30, RZ, 0x1, P0 ;  /* 0x00000001ff1e7807 */ /* 0x000fe20000000000 */
[----:B------:R0:W5:Y:S01]  /*29620*/  @!P1 LDG.E R8, desc[UR36][R10.64] ;  /* 0x000000240a089981 */ /* 0x000162000c1e1900 */
[C---:B------:R-:W-:Y:S01]  /*29630*/  ISETP.GT.AND P1, PT, R21.reuse, R34, PT ;  /* 0x000000221500720c */ /* 0x040fe20003f24270 */
[----:B------:R-:W-:Y:S01]  /*29640*/  VIADD R21, R21, 0xffffffff ;  /* 0xffffffff15157836 */ /* 0x000fe20000000000 */
[----:B------:R-:W-:-:S02]  /*29650*/  SEL R25, R25, RZ, P0 ;  /* 0x000000ff19197207 */ /* 0x000fc40000000000 */
[----:B------:R-:W-:Y:S01]  /*29660*/  LOP3.LUT R30, R7, R30, RZ, 0x3c, !PT ;  /* 0x0000001e071e7212 */ /* 0x000fe200078e3cff */
[----:B------:R-:W-:Y:S08]  /*29670*/  @!P2 BRA `(.L_x_2126) ;  /* 0x000000000004a947 */ /* 0x000ff00003800000 */
[----:B------:R-:W-:Y:S01]  /*29680*/  BPT.TRAP 0x1 ;  /* 0x000000040000795c */ /* 0x000fe20000300000 */
.L_x_2126:
[----:B------:R-:W-:Y:S01]  /*29690*/  IMAD R0, R25, 0x8, R22 ;  /* 0x0000000819007824 */ /* 0x000fe200078e0216 */
[----:B------:R-:W-:Y:S01]  /*296a0*/  SHF.L.U32 R20, R30, 0x1f, RZ ;  /* 0x0000001f1e147819 */ /* 0x000fe200000006ff */
[----:B------:R-:W-:Y:S01]  /*296b0*/  BSSY B0, `(.L_x_2127) ;  /* 0x0000004000007945 */ /* 0x000fe20003800000 */
[----:B------:R-:W-:Y:S02]  /*296c0*/  SHF.R.S32.HI R9, RZ, 0x1f, R6 ;  /* 0x0000001fff097819 */ /* 0x000fe40000011406 */
[----:B------:R-:W1:Y:S02]  /*296d0*/  SYNCS.PHASECHK.TRANS64.TRYWAIT P0, [R0+URZ+0x28480], R20 ;  /* 0x02848014000075a7 */ /* 0x000e64000800017f */
[----:B-1----:R-:W-:Y:S05]  /*296e0*/  @!P0 BRA `(.L_x_2128) ;  /* 0x000000a800808947 */ /* 0x002fea0003800000 */
.L_x_2480:
[----:B------:R-:W-:Y:S05]  /*296f0*/  BSYNC B0 ;  /* 0x0000000000007941 */ /* 0x000fea0003800000 */
.L_x_2127:
[----:B------:R-:W2:Y:S01]  /*29700*/  LDL R13, [R1+0x4] ;  /* 0x00000400010d7983 */ /* 0x000ea20000100800 */
[----:B------:R-:W-:Y:S01]  /*29710*/  ULDC.64 UR4, c[0x0][0x328] ;  /* 0x0000ca0000047ab9 */ /* 0x000fe20000000a00 */
[----:B0----5:R-:W-:Y:S01]  /*29720*/  SHF.R.S32.HI R10, RZ, 0x1f, R8 ;  /* 0x0000001fff0a7819 */ /* 0x021fe20000011408 */
[----:B------:R-:W-:Y:S01]  /*29730*/  IMAD R4, R9, UR4, RZ ;  /* 0x0000000409047c24 */ /* 0x000fe2000f8e02ff */
[----:B------:R-:W0:Y:S01]  /*29740*/  LDC R11, c[0x0][0x2f4] ;  /* 0x0000bd00ff0b7b82 */ /* 0x000e220000000800 */
[C---:B------:R-:W-:Y:S01]  /*29750*/  IMAD.WIDE.U32 R2, R6.reuse, UR4, RZ ;  /* 0x0000000406027c25 */ /* 0x040fe2000f8e00ff */
[----:B------:R-:W-:Y:S01]  /*29760*/  ULDC.64 UR6, c[0x0][0x318] ;  /* 0x0000c60000067ab9 */ /* 0x000fe20000000a00 */
[----:B------:R-:W-:Y:S02]  /*29770*/  LOP3.LUT R12, R33, 0x80, RZ, 0xfc, !PT ;  /* 0x00000080210c7812 */ /* 0x000fe400078efcff */
        /* <DEDUP_REMOVED lines=8> */
[-C--:B0-----:R-:W-:Y:S01]  /*29800*/  ISETP.GE.AND P2, PT, R12, R11.reuse, PT ;  /* 0x0000000b0c00720c */ /* 0x081fe20003f46270 */
[C---:B------:R-:W-:Y:S01]  /*29810*/  IMAD.WIDE.U32 R2, R18.reuse, UR4, R2 ;  /* 0x0000000412027c25 */ /* 0x040fe2000f8e0002 */
[----:B------:R-:W-:Y:S01]  /*29820*/  UMOV UR4, 0xffffffff ;  /* 0xffffffff00047882 */ /* 0x000fe20000000000 */
[----:B------:R-:W-:Y:S02]  /*29830*/  ISETP.GE.AND P3, PT, R33, R11, PT ;  /* 0x0000000b2100720c */ /* 0x000fe40003f66270 */
[----:B------:R-:W-:Y:S01]  /*29840*/  IMAD R27, R18, UR5, R3 ;  /* 0x00000005121b7c24 */ /* 0x000fe2000f8e0203 */
[----:B------:R-:W-:-:S04]  /*29850*/  IADD3 R26, P0, R2, UR6, RZ ;  /* 0x00000006021a7c10 */ /* 0x000fc8000ff1e0ff */
[----:B------:R-:W-:Y:S01]  /*29860*/  IADD3.X R27, R27, UR7, RZ, P0, !PT ;  /* 0x000000071b1b7c10 */ /* 0x000fe200087fe4ff */
[----:B--2---:R-:W-:Y:S01]  /*29870*/  IMAD R4, R25, 0x4000, R13 ;  /* 0x0000400019047824 */ /* 0x004fe200078e020d */
[----:B------:R-:W-:Y:S07]  /*29880*/  BRA.DIV UR4, `(.L_x_2129) ;  /* 0x000000aa042c7947 */ /* 0x000fee000b800000 */
[----:B------:R-:W0:Y:S01]  /*29890*/  SHFL.IDX PT, R2, R26, RZ, 0x181f ;  /* 0x00181fff1a027589 */ /* 0x000e2200000e0000 */
[----:B------:R-:W-:-:S03]  /*298a0*/  IMAD.IADD R4, R22, 0x1, R4 ;  /* 0x0000000116047824 */ /* 0x000fc600078e0204 */
[----:B------:R-:W2:Y:S01]  /*298b0*/  SHFL.IDX PT, R3, R27, RZ, 0x181f ;  /* 0x00181fff1b037589 */ /* 0x000ea200000e0000 */
[----:B0-----:R-:W-:-:S05]  /*298c0*/  IADD3 R2, P0, R33, R2, RZ ;  /* 0x0000000221027210 */ /* 0x001fca0007f1e0ff */
[----:B--2---:R-:W-:-:S05]  /*298d0*/  IMAD.X R3, RZ, RZ, R3, P0 ;  /* 0x000000ffff037224 */ /* 0x004fca00000e0603 */
[----:B------:R-:W-:Y:S01]  /*298e0*/  @!PT LDS RZ, [RZ] ;  /* 0x00000000fffff984 */ /* 0x000fe20000000800 */
[----:B------:R-:W-:Y:S04]  /*298f0*/  LDGSTS.E.BYPASS.LTC128B.128 [R4+0x10000], desc[UR36][R2.64], !P3 ;  /* 0x1000000002047fae */ /* 0x000fe8000d901d64 */
[----:B------:R0:W-:Y:S04]  /*29900*/  LDGSTS.E.BYPASS.LTC128B.128 [R4+0x12000], desc[UR36][R2.64+0x80], !P2 ;  /* 0x1200008002047fae */ /* 0x0001e8000d101d64 */
[----:B0-----:R-:W0:Y:S04]  /*29910*/  SHFL.IDX PT, R2, R26, 0x1, 0x181f ;  /* 0x00381f001a027f89 */ /* 0x001e2800000e0000 */
[----:B------:R-:W2:Y:S01]  /*29920*/  SHFL.IDX PT, R3, R27, 0x1, 0x181f ;  /* 0x00381f001b037f89 */ /* 0x000ea200000e0000 */
[----:B0-----:R-:W-:-:S05]  /*29930*/  IADD3 R2, P0, R33, R2, RZ ;  /* 0x0000000221027210 */ /* 0x001fca0007f1e0ff */
[----:B--2---:R-:W-:-:S05]  /*29940*/  IMAD.X R3, RZ, RZ, R3, P0 ;  /* 0x000000ffff037224 */ /* 0x004fca00000e0603 */
[----:B------:R-:W-:Y:S04]  /*29950*/  LDGSTS.E.BYPASS.LTC128B.128 [R4+0x10800], desc[UR36][R2.64], !P3 ;  /* 0x1080000002047fae */ /* 0x000fe8000d901d64 */
[----:B------:R0:W-:Y:S04]  /*29960*/  LDGSTS.E.BYPASS.LTC128B.128 [R4+0x12800], desc[UR36][R2.64+0x80], !P2 ;  /* 0x1280008002047fae */ /* 0x0001e8000d101d64 */
[----:B0-----:R-:W0:Y:S04]  /*29970*/  SHFL.IDX PT, R2, R26, 0x2, 0x181f ;  /* 0x00581f001a027f89 */ /* 0x001e2800000e0000 */
[----:B------:R-:W2:Y:S04]  /*29980*/  SHFL.IDX PT, R3, R27, 0x2, 0x181f ;  /* 0x00581f001b037f89 */ /* 0x000ea800000e0000 */
[----:B------:R-:W3:Y:S01]  /*29990*/  SHFL.IDX PT, R27, R27, 0x3, 0x181f ;  /* 0x00781f001b1b7f89 */ /* 0x000ee200000e0000 */
[----:B0-----:R-:W-:-:S05]  /*299a0*/  IADD3 R2, P0, R33, R2, RZ ;  /* 0x0000000221027210 */ /* 0x001fca0007f1e0ff */
[----:B--2---:R-:W-:-:S05]  /*299b0*/  IMAD.X R3, RZ, RZ, R3, P0 ;  /* 0x000000ffff037224 */ /* 0x004fca00000e0603 */
[----:B------:R-:W-:Y:S04]  /*299c0*/  LDGSTS.E.BYPASS.LTC128B.128 [R4+0x11000], desc[UR36][R2.64], !P3 ;  /* 0x1100000002047fae */ /* 0x000fe8000d901d64 */
[----:B------:R0:W-:Y:S04]  /*299d0*/  LDGSTS.E.BYPASS.LTC128B.128 [R4+0x13000], desc[UR36][R2.64+0x80], !P2 ;  /* 0x1300008002047fae */ /* 0x0001e8000d101d64 */
[----:B0--3--:R0:W2:Y:S02]  /*299e0*/  SHFL.IDX PT, R2, R26, 0x3, 0x181f ;  /* 0x00781f001a027f89 */ /* 0x0090a400000e0000 */
.L_x_2490:
[----:B--2---:R-:W-:-:S04]  /*299f0*/  IADD3 R2, P0, R33, R2, RZ ;  /* 0x0000000221027210 */ /* 0x004fc80007f1e0ff */
[----:B------:R-:W-:Y:S02]  /*29a00*/  IADD3.X R3, RZ, R27, RZ, P0, !PT ;  /* 0x0000001bff037210 */ /* 0x000fe400007fe4ff */
[----:B------:R-:W-:-:S03]  /*29a10*/  PLOP3.LUT P0, PT, PT, PT, PT, 0x80, 0x0 ;  /* 0x000000000000781c */ /* 0x000fc60003f0f070 */
[----:B------:R-:W-:Y:S01]  /*29a20*/  @!PT LDS RZ, [RZ] ;  /* 0x00000000fffff984 */ /* 0x000fe20000000800 */
[----:B------:R-:W-:Y:S01]  /*29a30*/  @!PT LDS RZ, [RZ] ;  /* 0x00000000fffff984 */ /* 0x000fe20000000800 */
[----:B------:R-:W-:Y:S01]  /*29a40*/  @!PT LDS RZ, [RZ] ;  /* 0x00000000fffff984 */ /* 0x000fe20000000800 */
[----:B------:R2:W-:Y:S04]  /*29a50*/  LDGSTS.E.BYPASS.LTC128B.128 [R4+0x11800], desc[UR36][R2.64], !P3 ;  /* 0x1180000002047fae */ /* 0x0005e8000d901d64 */
[----:B------:R2:W-:Y:S01]  /*29a60*/  LDGSTS.E.BYPASS.LTC128B.128 [R4+0x13800], desc[UR36][R2.64+0x80], !P2 ;  /* 0x1380008002047fae */ /* 0x0005e2000d101d64 */
[----:B------:R-:W-:-:S05]  /*29a70*/  NOP ;  /* 0x0000000000007918 */ /* 0x000fca0000000000 */
.L_x_2130:
        /* <DEDUP_REMOVED lines=10> */
.L_x_2131:
[----:B------:R3:W-:Y:S01]  /*29b20*/  SYNCS.ARRIVE.TRANS64.A1T0 RZ, [R0+URZ+0x28470], RZ ;  /* 0x028470ff00ff79a7 */ /* 0x0007e2000810003f */
[----:B------:R-:W-:Y:S05]  /*29b30*/  @!P3 BRA `(.L_x_2132) ;  /* 0x000000000004b947 */ /* 0x000fea0003800000 */
[----:B------:R-:W-:Y:S01]  /*29b40*/  BPT.TRAP 0x1 ;  /* 0x000000040000795c */ /* 0x000fe20000300000 */
.L_x_2132:
[----:B------:R-:W4:Y:S01]  /*29b50*/  SYNCS.PHASECHK.TRANS64.TRYWAIT P0, [R0+URZ+0x28440], R20 ;  /* 0x02844014000075a7 */ /* 0x000f22000800017f */
[----:B------:R-:W-:Y:S04]  /*29b60*/  BSSY B0, `(.L_x_2133) ;  /* 0x0000002000007945 */ /* 0x000fe80003800000 */
[----:B----4-:R-:W-:Y:S05]  /*29b70*/  @!P0 BRA `(.L_x_2134) ;  /* 0x000000a800988947 */ /* 0x010fea0003800000 */
.L_x_2491:
[----:B------:R-:W-:Y:S05]  /*29b80*/  BSYNC B0 ;  /* 0x0000000000007941 */ /* 0x000fea0003800000 */
.L_x_2133:
[----:B------:R-:W-:Y:S01]  /*29b90*/  ULDC.64 UR4, c[0x0][0x300] ;  /* 0x0000c00000047ab9 */ /* 0x000fe20000000a00 */
[----:B------:R-:W5:Y:S01]  /*29ba0*/  LDC R11, c[0x0][0x2f4] ;  /* 0x0000bd00ff0b7b82 */ /* 0x000f620000000800 */
[----:B------:R-:W-:Y:S01]  /*29bb0*/  IMAD R9, R9, UR4, RZ ;  /* 0x0000000409097c24 */ /* 0x000fe2000f8e02ff */
[----:B------:R-:W-:Y:S01]  /*29bc0*/  ULDC.64 UR6, c[0x0][0x2e8] ;  /* 0x0000ba0000067ab9 */ /* 0x000fe20000000a00 */
[----:B--2---:R-:W-:Y:S01]  /*29bd0*/  IMAD.WIDE.U32 R2, R6, UR4, RZ ;  /* 0x0000000406027c25 */ /* 0x004fe2000f8e00ff */
        /* <DEDUP_REMOVED lines=11> */
[-C--:B-----5:R-:W-:Y:S02]  /*29c90*/  ISETP.GE.AND P2, PT, R12, R11.reuse, PT ;  /* 0x0000000b0c00720c */ /* 0x0a0fe40003f46270 */
[----:B------:R-:W-:Y:S01]  /*29ca0*/  IMAD R8, R18, UR5, R3 ;  /* 0x0000000512087c24 */ /* 0x000fe2000f8e0203 */
[----:B------:R-:W-:Y:S02]  /*29cb0*/  IADD3 R6, P0, R2, UR6, RZ ;  /* 0x0000000602067c10 */ /* 0x000fe4000ff1e0ff */
[----:B------:R-:W-:Y:S02]  /*29cc0*/  ISETP.GE.AND P3, PT, R33, R11, PT ;  /* 0x0000000b2100720c */ /* 0x000fe40003f66270 */
[----:B------:R-:W-:Y:S01]  /*29cd0*/  IADD3.X R8, R8, UR7, RZ, P0, !PT ;  /* 0x0000000708087c10 */ /* 0x000fe200087fe4ff */
[----:B------:R-:W-:Y:S10]  /*29ce0*/  BRA.DIV UR4, `(.L_x_2135) ;  /* 0x000000aa04507947 */ /* 0x000ff4000b800000 */
[----:B------:R-:W2:Y:S04]  /*29cf0*/  SHFL.IDX PT, R2, R6, RZ, 0x181f ;  /* 0x00181fff06027589 */ /* 0x000ea800000e0000 */
[----:B------:R-:W5:Y:S01]  /*29d00*/  SHFL.IDX PT, R3, R8, RZ, 0x181f ;  /* 0x00181fff08037589 */ /* 0x000f6200000e0000 */
[----:B--2---:R-:W-:-:S05]  /*29d10*/  IADD3 R2, P0, R33, R2, RZ ;  /* 0x0000000221027210 */ /* 0x004fca0007f1e0ff */
[----:B-----5:R-:W-:-:S05]  /*29d20*/  IMAD.X R3, RZ, RZ, R3, P0 ;  /* 0x000000ffff037224 */ /* 0x020fca00000e0603 */
[----:B------:R-:W-:Y:S01]  /*29d30*/  @!PT LDS RZ, [RZ] ;  /* 0x00000000fffff984 */ /* 0x000fe20000000800 */
[----:B------:R-:W-:Y:S04]  /*29d40*/  LDGSTS.E.BYPASS.LTC128B.128 [R4+0x20000], desc[UR36][R2.64], !P3 ;  /* 0x2000000002047fae */ /* 0x000fe8000d901d64 */
[----:B------:R2:W-:Y:S04]  /*29d50*/  LDGSTS.E.BYPASS.LTC128B.128 [R4+0x22000], desc[UR36][R2.64+0x80], !P2 ;  /* 0x2200008002047fae */ /* 0x0005e8000d101d64 */
[----:B--2---:R-:W2:Y:S04]  /*29d60*/  SHFL.IDX PT, R2, R6, 0x1, 0x181f ;  /* 0x00381f0006027f89 */ /* 0x004ea800000e0000 */
[----:B------:R-:W5:Y:S01]  /*29d70*/  SHFL.IDX PT, R3, R8, 0x1, 0x181f ;  /* 0x00381f0008037f89 */ /* 0x000f6200000e0000 */
[----:B--2---:R-:W-:-:S05]  /*29d80*/  IADD3 R2, P0, R33, R2, RZ ;  /* 0x0000000221027210 */ /* 0x004fca0007f1e0ff */
[----:B-----5:R-:W-:-:S05]  /*29d90*/  IMAD.X R3, RZ, RZ, R3, P0 ;  /* 0x000000ffff037224 */ /* 0x020fca00000e0603 */
[----:B------:R-:W-:Y:S04]  /*29da0*/  LDGSTS.E.BYPASS.LTC128B.128 [R4+0x20800], desc[UR36][R2.64], !P3 ;  /* 0x2080000002047fae */ /* 0x000fe8000d901d64 */
[----:B------:R2:W-:Y:S04]  /*29db0*/  LDGSTS.E.BYPASS.LTC128B.128 [R4+0x22800], desc[UR36][R2.64+0x80], !P2 ;  /* 0x2280008002047fae */ /* 0x0005e8000d101d64 */
[----:B--2---:R-:W2:Y:S04]  /*29dc0*/  SHFL.IDX PT, R2, R6, 0x2, 0x181f ;  /* 0x00581f0006027f89 */ /* 0x004ea800000e0000 */
[----:B------:R-:W5:Y:S04]  /*29dd0*/  SHFL.IDX PT, R3, R8, 0x2, 0x181f ;  /* 0x00581f0008037f89 */ /* 0x000f6800000e0000 */
[----:B------:R-:W0:Y:S01]  /*29de0*/  SHFL.IDX PT, R8, R8, 0x3, 0x181f ;  /* 0x00781f0008087f89 */ /* 0x000e2200000e0000 */
[----:B--2---:R-:W-:-:S05]  /*29df0*/  IADD3 R2, P0, R33, R2, RZ ;  /* 0x0000000221027210 */ /* 0x004fca0007f1e0ff */
[----:B-----5:R-:W-:-:S05]  /*29e00*/  IMAD.X R3, RZ, RZ, R3, P0 ;  /* 0x000000ffff037224 */ /* 0x020fca00000e0603 */
[----:B------:R-:W-:Y:S04]  /*29e10*/  LDGSTS.E.BYPASS.LTC128B.128 [R4+0x21000], desc[UR36][R2.64], !P3 ;  /* 0x2100000002047fae */ /* 0x000fe8000d901d64 */
[----:B------:R2:W-:Y:S04]  /*29e20*/  LDGSTS.E.BYPASS.LTC128B.128 [R4+0x23000], desc[UR36][R2.64+0x80], !P2 ;  /* 0x2300008002047fae */ /* 0x0005e8000d101d64 */
[----:B--2---:R2:W0:Y:S02]  /*29e30*/  SHFL.IDX PT, R2, R6, 0x3, 0x181f ;  /* 0x00781f0006027f89 */ /* 0x00442400000e0000 */
.L_x_2501:
[----:B0-----:R-:W-:-:S05]  /*29e40*/  IADD3 R2, P0, R33, R2, RZ ;  /* 0x0000000221027210 */ /* 0x001fca0007f1e0ff */
        /* <DEDUP_REMOVED lines=8> */
.L_x_2136:
        /* <DEDUP_REMOVED lines=10> */
.L_x_2137:
[----:B------:R1:W-:Y:S02]  /*29f70*/  SYNCS.ARRIVE.TRANS64.A1T0 RZ, [R0+URZ+0x28430], RZ ;  /* 0x028430ff00ff79a7 */ /* 0x0003e4000810003f */
[----:B-1-34-:R-:W-:-:S05]  /*29f80*/  IMAD.U32 R0, RZ, RZ, UR38 ;  /* 0x00000026ff007e24 */ /* 0x01afca000f8e00ff */
[----:B------:R-:W-:-:S13]  /*29f90*/  ISETP.NE.AND P0, PT, R0, 0x3, PT ;  /* 0x000000030000780c */ /* 0x000fda0003f05270 */
[----:B------:R-:W-:Y:S05]  /*29fa0*/  @!P0 BRA `(.L_x_2138) ;  /* 0x0000000000048947 */ /* 0x000fea0003800000 */
[----:B------:R-:W-:Y:S01]  /*29fb0*/  BPT.TRAP 0x1 ;  /* 0x000000040000795c */ /* 0x000fe20000300000 */
.L_x_2138:
[----:B------:R-:W-:Y:S01]  /*29fc0*/  LOP3.LUT R0, R7, 0x1, RZ, 0x3c, !PT ;  /* 0x0000000107007812 */ /* 0x000fe200078e3cff */
[----:B0-----:R-:W-:Y:S01]  /*29fd0*/  IMAD R3, R5, 0x8, R22 ;  /* 0x0000000805037824 */ /* 0x001fe200078e0216 */
[----:B------:R-:W-:Y:S02]  /*29fe0*/  BSSY B0, `(.L_x_2139) ;  /* 0x0000004000007945 */ /* 0x000fe40003800000 */
[----:B------:R-:W-:-:S04]  /*29ff0*/  SHF.L.U32 R0, R0, 0x1f, RZ ;  /* 0x0000001f00007819 */ /* 0x000fc800000006ff */
[----:B------:R-:W0:Y:S02]  /*2a000*/  SYNCS.PHASECHK.TRANS64.TRYWAIT P2, [R3+URZ+0x28470], R0 ;  /* 0x02847000030075a7 */ /* 0x000e24000804017f */
[----:B0-----:R-:W-:Y:S05]  /*2a010*/  @!P2 BRA `(.L_x_2140) ;  /* 0x000000a800a8a947 */ /* 0x001fea0003800000 */
.L_x_2502:
[----:B------:R-:W-:Y:S05]  /*2a020*/  BSYNC B0 ;  /* 0x0000000000007941 */ /* 0x000fea0003800000 */
.L_x_2139:
[----:B------:R-:W-:-:S13]  /*2a030*/  LOP3.LUT P2, RZ, R23, 0x8, RZ, 0xc0, !PT ;  /* 0x0000000817ff7812 */ /* 0x000fda000784c0ff */
[----:B------:R-:W-:Y:S05]  /*2a040*/  @!P2 BRA `(.L_x_2141) ;  /* 0x000000000004a947 */ /* 0x000fea0003800000 */
[----:B------:R-:W-:Y:S01]  /*2a050*/  BPT.TRAP 0x1 ;  /* 0x000000040000795c */ /* 0x000fe20000300000 */
.L_x_2141:
[----:B------:R-:W-:Y:S01]  /*2a060*/  SHF.L.U32 R2, R7, 0x1f, RZ ;  /* 0x0000001f07027819 */ /* 0x000fe200000006ff */
[----:B0-----:R-:W-:-:S03]  /*2a070*/  IMAD.SHL.U32 R0, R5, 0x4000, RZ ;  /* 0x0000400005007824 */ /* 0x001fc600078e00ff */
[----:B------:R-:W0:Y:S02]  /*2a080*/  SYNCS.PHASECHK.TRANS64.TRYWAIT P2, [R3+URZ+0x28460], R2 ;  /* 0x02846002030075a7 */ /* 0x000e24000804017f */
[----:B0-----:R-:W-:Y:S05]  /*2a090*/  @!P2 BRA `(.L_x_2142) ;  /* 0x000000a8009ca947 */ /* 0x001fea0003800000 */
.L_x_2503:
[----:B------:R-:W0:Y:S01]  /*2a0a0*/  LDL R12, [R1] ;  /* 0x00000000010c7983 */ /* 0x000e220000100800 */
[----:B------:R-:W-:Y:S01]  /*2a0b0*/  LOP3.LUT R5, R0, R28, RZ, 0xfc, !PT ;  /* 0x0000001c00057212 */ /* 0x000fe200078efcff */
[----:B------:R-:W-:Y:S05]  /*2a0c0*/  WARPSYNC.ALL ;  /* 0x0000000000007948 */ /* 0x000fea0003800000 */
[----:B------:R-:W-:Y:S01]  /*2a0d0*/  IMAD.IADD R13, R22, 0x1, R5 ;  /* 0x00000001160d7824 */ /* 0x000fe200078e0205 */
[----:B------:R-:W1:Y:S01]  /*2a0e0*/  S2R R26, SR_TID.X ;  /* 0x00000000001a7919 */ /* 0x000e620000002100 */
[----:B------:R-:W-:Y:S01]  /*2a0f0*/  VIADD R20, R0, 0x1000 ;  /* 0x0000100000147836 */ /* 0x000fe20000000000 */
[----:B------:R-:W-:-:S02]  /*2a100*/  LOP3.LUT P2, RZ, R23, 0x8, RZ, 0xc0, !PT ;  /* 0x0000000817ff7812 */ /* 0x000fc4000784c0ff */
[----:B------:R-:W3:Y:S01]  /*2a110*/  LDSM.16.MT88.4 R8, [R13+0x10000] ;  /* 0x010000000d08783b */ /* 0x000ee20000004200 */
[----:B-1----:R-:W-:Y:S01]  /*2a120*/  LOP3.LUT P3, RZ, R26, 0x4, RZ, 0xc0, !PT ;  /* 0x000000041aff7812 */ /* 0x002fe2000786c0ff */
[----:B------:R-:W-:-:S05]  /*2a130*/  IMAD.MOV.U32 R26, RZ, RZ, 0x20 ;  /* 0x00000020ff1a7424 */ /* 0x000fca00078e00ff */
[----:B------:R-:W-:Y:S02]  /*2a140*/  SEL R26, R26, 0xffffffe0, !P3 ;  /* 0xffffffe01a1a7807 */ /* 0x000fe40005800000 */
[C-C-:B---3--:R-:W-:Y:S02]  /*2a150*/  PRMT R4, R8.reuse, 0x6420, R9.reuse ;  /* 0x0000642008047816 */ /* 0x148fe40000000009 */
[----:B------:R-:W-:Y:S02]  /*2a160*/  PRMT R5, R8, 0x7531, R9 ;  /* 0x0000753108057816 */ /* 0x000fe40000000009 */
[C-C-:B--2---:R-:W-:Y:S02]  /*2a170*/  PRMT R6, R10.reuse, 0x6420, R11.reuse ;  /* 0x000064200a067816 */ /* 0x144fe4000000000b */
[----:B------:R-:W-:Y:S02]  /*2a180*/  PRMT R7, R10, 0x7531, R11 ;  /* 0x000075310a077816 */ /* 0x000fe4000000000b */
[----:B0-----:R-:W-:-:S02]  /*2a190*/  IADD3 R2, R22, R12, R0 ;  /* 0x0000000c16027210 */ /* 0x001fc40007ffe000 */
[----:B------:R-:W-:-:S03]  /*2a1a0*/  LOP3.LUT R12, R0, R24, RZ, 0xfc, !PT ;  /* 0x00000018000c7212 */ /* 0x000fc600078efcff */
[----:B------:R-:W0:Y:S02]  /*2a1b0*/  LDSM.16.MT88.4 R8, [R2+0x10000] ;  /* 0x010000000208783b */ /* 0x000e240000004200 */
[----:B------:R-:W-:-:S05]  /*2a1c0*/  IMAD.IADD R12, R17, 0x1, R12 ;  /* 0x00000001110c7824 */ /* 0x000fca00078e020c */
[----:B------:R1:W-:Y:S02]  /*2a1d0*/  STSM.16.M88.4 [R12], R4 ;  /* 0x000000040c007844 */ /* 0x0003e40000000200 */
[C---:B-1----:R-:W-:Y:S02]  /*2a1e0*/  LOP3.LUT R4, R20.reuse, R24, RZ, 0xfc, !PT ;  /* 0x0000001814047212 */ /* 0x042fe400078efcff */
[----:B------:R-:W-:-:S03]  /*2a1f0*/  LOP3.LUT R20, R20, R28, RZ, 0xfc, !PT ;  /* 0x0000001c14147212 */ /* 0x000fc600078efcff */
[----:B------:R-:W-:Y:S01]  /*2a200*/  IMAD.IADD R4, R17, 0x1, R4 ;  /* 0x0000000111047824 */ /* 0x000fe200078e0204 */
[C-C-:B0-----:R-:W-:Y:S02]  /*2a210*/  PRMT R12, R8.reuse, 0x6420, R9.reuse ;  /* 0x00006420080c7816 */ /* 0x141fe40000000009 */
[----:B------:R-:W-:Y:S02]  /*2a220*/  PRMT R13, R8, 0x7531, R9 ;  /* 0x00007531080d7816 */ /* 0x000fe40000000009 */
[C-C-:B------:R-:W-:Y:S02]  /*2a230*/  PRMT R14, R10.reuse, 0x6420, R11.reuse ;  /* 0x000064200a0e7816 */ /* 0x140fe4000000000b */
[----:B------:R-:W-:-:S05]  /*2a240*/  PRMT R15, R10, 0x7531, R11 ;  /* 0x000075310a0f7816 */ /* 0x000fca000000000b */
[----:B------:R0:W-:Y:S02]  /*2a250*/  STSM.16.M88.4 [R4], R12 ;  /* 0x0000000c04007844 */ /* 0x0001e40000000200 */
[----:B0-----:R-:W-:Y:S01]  /*2a260*/  IADD3 R12, R0, 0x2000, RZ ;  /* 0x00002000000c7810 */ /* 0x001fe20007ffe0ff */
[----:B------:R-:W-:Y:S01]  /*2a270*/  IMAD.IADD R13, R26, 0x1, R0 ;  /* 0x000000011a0d7824 */ /* 0x000fe200078e0200 */
[----:B------:R-:W-:Y:S02]  /*2a280*/  LOP3.LUT R26, R24, 0x1000, RZ, 0xfc, !PT ;  /* 0x00001000181a7812 */ /* 0x000fe400078efcff */
[C---:B------:R-:W-:Y:S02]  /*2a290*/  LOP3.LUT R4, R12.reuse, R28, RZ, 0xfc, !PT ;  /* 0x0000001c0c047212 */ /* 0x040fe400078efcff */
[----:B------:R-:W-:-:S03]  /*2a2a0*/  LOP3.LUT R12, R12, R24, RZ, 0xfc, !PT ;  /* 0x000000180c0c7212 */ /* 0x000fc600078efcff */
[----:B------:R-:W-:Y:S02]  /*2a2b0*/  IMAD.IADD R4, R22, 0x1, R4 ;  /* 0x0000000116047824 */ /* 0x000fe400078e0204 */
[----:B------:R-:W-:-:S03]  /*2a2c0*/  IMAD.IADD R12, R17, 0x1, R12 ;  /* 0x00000001110c7824 */ /* 0x000fc600078e020c */
[----:B------:R-:W0:Y:S02]  /*2a2d0*/  LDSM.16.MT88.4 R8, [R4+0x10000] ;  /* 0x010000000408783b */ /* 0x000e240000004200 */
[C-C-:B0-----:R-:W-:Y:S02]  /*2a2e0*/  PRMT R4, R8.reuse, 0x6420, R9.reuse ;  /* 0x0000642008047816 */ /* 0x141fe40000000009 */
[----:B------:R-:W-:Y:S02]  /*2a2f0*/  PRMT R5, R8, 0x7531, R9 ;  /* 0x0000753108057816 */ /* 0x000fe40000000009 */
[C-C-:B------:R-:W-:Y:S02]  /*2a300*/  PRMT R6, R10.reuse, 0x6420, R11.reuse ;  /* 0x000064200a067816 */ /* 0x140fe4000000000b */
[----:B------:R-:W-:Y:S02]  /*2a310*/  PRMT R7, R10, 0x7531, R11 ;  /* 0x000075310a077816 */ /* 0x000fe4000000000b */
[----:B------:R-:W0:Y:S04]  /*2a320*/  LDSM.16.MT88.4 R8, [R2+0x12000] ;  /* 0x012000000208783b */ /* 0x000e280000004200 */
[----:B------:R1:W-:Y:S02]  /*2a330*/  STSM.16.M88.4 [R12], R4 ;  /* 0x000000040c007844 */ /* 0x0003e40000000200 */
[----:B-1----:R-:W-:Y:S01]  /*2a340*/  VIADD R12, R0, 0x3000 ;  /* 0x00003000000c7836 */ /* 0x002fe20000000000 */
[----:B------:R-:W-:-:S02]  /*2a350*/  IADD3 R0, R17, R13, R24 ;  /* 0x0000000d11007210 */ /* 0x000fc40007ffe018 */
[C---:B------:R-:W-:Y:S02]  /*2a360*/  IADD3 R13, R17.reuse, R26, R13 ;  /* 0x0000001a110d7210 */ /* 0x040fe40007ffe00d */
[C-C-:B0-----:R-:W-:Y:S02]  /*2a370*/  PRMT R4, R8.reuse, 0x6420, R9.reuse ;  /* 0x0000642008047816 */ /* 0x141fe40000000009 */
[----:B------:R-:W-:Y:S02]  /*2a380*/  PRMT R5, R8, 0x7531, R9 ;  /* 0x0000753108057816 */ /* 0x000fe40000000009 */
[----:B------:R-:W-:Y:S02]  /*2a390*/  LOP3.LUT R8, R12, R24, RZ, 0xfc, !PT ;  /* 0x000000180c087212 */ /* 0x000fe400078efcff */
[C-C-:B------:R-:W-:Y:S02]  /*2a3a0*/  PRMT R6, R10.reuse, 0x6420, R11.reuse ;  /* 0x000064200a067816 */ /* 0x140fe4000000000b */
[----:B------:R-:W-:Y:S01]  /*2a3b0*/  PRMT R7, R10, 0x7531, R11 ;  /* 0x000075310a077816 */ /* 0x000fe2000000000b */
[----:B------:R-:W-:Y:S01]  /*2a3c0*/  IMAD.IADD R8, R17, 0x1, R8 ;  /* 0x0000000111087824 */ /* 0x000fe200078e0208 */
[----:B------:R-:W-:-:S04]  /*2a3d0*/  LOP3.LUT R12, R12, R28, RZ, 0xfc, !PT ;  /* 0x0000001c0c0c7212 */ /* 0x000fc800078efcff */
[----:B------:R0:W-:Y:S02]  /*2a3e0*/  STSM.16.M88.4 [R8], R4 ;  /* 0x0000000408007844 */ /* 0x0001e40000000200 */
[----:B0-----:R-:W-:-:S06]  /*2a3f0*/  IMAD.IADD R8, R22, 0x1, R20 ;  /* 0x0000000116087824 */ /* 0x001fcc00078e0214 */
[----:B------:R-:W0:Y:S02]  /*2a400*/  LDSM.16.MT88.4 R8, [R8+0x10000] ;  /* 0x010000000808783b */ /* 0x000e240000004200 */
[C-C-:B0-----:R-:W-:Y:S02]  /*2a410*/  PRMT R4, R8.reuse, 0x6420, R9.reuse ;  /* 0x0000642008047816 */ /* 0x141fe40000000009 */
[----:B------:R-:W-:Y:S02]  /*2a420*/  PRMT R5, R8, 0x7531, R9 ;  /* 0x0000753108057816 */ /* 0x000fe40000000009 */
[C-C-:B------:R-:W-:Y:S02]  /*2a430*/  PRMT R6, R10.reuse, 0x6420, R11.reuse ;  /* 0x000064200a067816 */ /* 0x140fe4000000000b */
[----:B------:R-:W-:Y:S02]  /*2a440*/  PRMT R7, R10, 0x7531, R11 ;  /* 0x000075310a077816 */ /* 0x000fe4000000000b */
[----:B------:R-:W0:Y:S04]  /*2a450*/  LDSM.16.MT88.4 R8, [R2+0x11000] ;  /* 0x011000000208783b */ /* 0x000e280000004200 */
[----:B------:R0:W-:Y:S02]  /*2a460*/  STSM.16.M88.4 [R0], R4 ;  /* 0x0000000400007844 */ /* 0x0001e40000000200 */
[----:B0-----:R-:W-:-:S02]  /*2a470*/  PRMT R4, R8, 0x6420, R9 ;  /* 0x0000642008047816 */ /* 0x001fc40000000009 */
        /* <DEDUP_REMOVED lines=25> */
.L_x_2143:
[----:B-1----:R1:W-:Y:S01]  /*2a610*/  SYNCS.ARRIVE.TRANS64.A1T0 RZ, [R3+URZ+0x28450], RZ ;  /* 0x028450ff03ff79a7 */ /* 0x0023e2000810003f */
[----:B------:R-:W-:Y:S06]  /*2a620*/  BAR.SYNC.DEFER_BLOCKING 0x2, 0x80 ;  /* 0x0082000000007b1d */ /* 0x000fec0000010000 */
[----:B------:R-:W-:Y:S05]  /*2a630*/  @!P0 BRA `(.L_x_2144) ;  /* 0x0000000000048947 */ /* 0x000fea0003800000 */
[----:B------:R-:W-:Y:S01]  /*2a640*/  BPT.TRAP 0x1 ;  /* 0x000000040000795c */ /* 0x000fe20000300000 */
.L_x_2144:
[----:B------:R-:W-:Y:S02]  /*2a650*/  VIADD R0, R3, 0x28480 ;  /* 0x0002848003007836 */ /* 0x000fe40000000000 */
[----:B0-----:R-:W-:Y:S02]  /*2a660*/  IMAD.MOV.U32 R5, RZ, RZ, R25 ;  /* 0x000000ffff057224 */ /* 0x001fe400078e0019 */
[----:B------:R-:W-:Y:S01]  /*2a670*/  IMAD.MOV.U32 R7, RZ, RZ, R30 ;  /* 0x000000ffff077224 */ /* 0x000fe200078e001e */
[----:B------:R-:W-:-:S04]  /*2a680*/  PRMT R0, R37, 0x654, R0 ;  /* 0x0000065425007816 */ /* 0x000fc80000000000 */
[----:B------:R2:W-:Y:S01]  /*2a690*/  SYNCS.ARRIVE.TRANS64.RED.A1T0 RZ, [R0+URZ], RZ ;  /* 0x000000ff00ff79a7 */ /* 0x0005e2000810043f */
[----:B------:R-:W-:Y:S05]  /*2a6a0*/  @P1 BRA `(.L_x_2145) ;  /* 0xffffffec00581947 */ /* 0x000fea000383ffff */
.L_x_2125:
[----:B--2---:R-:W2:Y:S01]  /*2a6b0*/  S2R R0, SR_TID.X ;  /* 0x0000000000007919 */ /* 0x004ea20000002100 */
[----:B------:R-:W-:Y:S01]  /*2a6c0*/  BSSY B0, `(.L_x_2146) ;  /* 0x0000012000007945 */ /* 0x000fe20003800000 */
[----:B--2---:R-:W-:Y:S01]  /*2a6d0*/  LOP3.LUT R2, R0, 0x7f, RZ, 0xc0, !PT ;  /* 0x0000007f00027812 */ /* 0x004fe200078ec0ff */
[----:B------:R-:W-:-:S03]  /*2a6e0*/  IMAD.U32 R0, RZ, RZ, UR38 ;  /* 0x00000026ff007e24 */ /* 0x000fc6000f8e00ff */
[----:B------:R-:W-:Y:S02]  /*2a6f0*/  ISETP.NE.AND P1, PT, R2, RZ, PT ;  /* 0x000000ff0200720c */ /* 0x000fe40003f25270 */
[----:B------:R-:W-:-:S11]  /*2a700*/  ISETP.NE.AND P0, PT, R0, 0x3, PT ;  /* 0x000000030000780c */ /* 0x000fd60003f05270 */
[----:B------:R-:W-:Y:S05]  /*2a710*/  @P1 BRA `(.L_x_2147) ;  /* 0x0000000000301947 */ /* 0x000fea0003800000 */
[----:B------:R-:W2:Y:S01]  /*2a720*/  S2R R5, SR_LANEID ;  /* 0x0000000000057919 */ /* 0x000ea20000000000 */
[----:B------:R-:W-:Y:S01]  /*2a730*/  VOTEU.ANY UR4, UPT, PT ;  /* 0x0000000000047886 */ /* 0x000fe200038e0100 */
[----:B01----:R-:W0:Y:S01]  /*2a740*/  LDC.64 R2, c[0x0][0xc60] ;  /* 0x00031800ff027b82 */ /* 0x003e220000000a00 */
[----:B------:R-:W2:Y:S02]  /*2a750*/  FLO.U32 R0, UR4 ;  /* 0x0000000400007d00 */ /* 0x000ea400080e0000 */
[----:B--2---:R-:W-:-:S06]  /*2a760*/  ISETP.EQ.U32.AND P1, PT, R0, R5, PT ;  /* 0x000000050000720c */ /* 0x004fcc0003f22070 */
[----:B------:R-:W0:Y:S07]  /*2a770*/  POPC R5, UR4 ;  /* 0x0000000400057d09 */ /* 0x000e2e0008000000 */
[----:B0-----:R-:W2:Y:S01]  /*2a780*/  @P1 ATOMG.E.ADD.STRONG.GPU PT, R3, desc[UR36][R2.64], R5 ;  /* 0x00000005020319a8 */ /* 0x001ea200081ee1e4 */
[----:B------:R-:W0:Y:S02]  /*2a790*/  S2R R4, SR_LTMASK ;  /* 0x0000000000047919 */ /* 0x000e240000003900 */
[----:B0-----:R-:W-:-:S04]  /*2a7a0*/  LOP3.LUT R4, R4, UR4, RZ, 0xc0, !PT ;  /* 0x0000000404047c12 */ /* 0x001fc8000f8ec0ff */
[----:B------:R-:W0:Y:S01]  /*2a7b0*/  POPC R7, R4 ;  /* 0x0000000400077309 */ /* 0x000e220000000000 */
[----:B--2---:R-:W0:Y:S02]  /*2a7c0*/  SHFL.IDX PT, R0, R3, R0, 0x1f ;  /* 0x00001f0003007589 */ /* 0x004e2400000e0000 */
[----:B0-----:R-:W-:-:S07]  /*2a7d0*/  IADD3 R16, R0, UR39, R7 ;  /* 0x0000002700107c10 */ /* 0x001fce000fffe007 */
.L_x_2147:
[----:B------:R-:W-:Y:S05]  /*2a7e0*/  BSYNC B0 ;  /* 0x0000000000007941 */ /* 0x000fea0003800000 */
.L_x_2146:
[----:B------:R-:W-:Y:S05]  /*2a7f0*/  @!P0 BRA `(.L_x_2148) ;  /* 0x0000000000048947 */ /* 0x000fea0003800000 */
[----:B------:R-:W-:Y:S01]  /*2a800*/  BPT.TRAP 0x1 ;  /* 0x000000040000795c */ /* 0x000fe20000300000 */
.L_x_2148:
[----:B01----:R-:W-:Y:S01]  /*2a810*/  LOP3.LUT R3, R30, 0x1, RZ, 0x3c, !PT ;  /* 0x000000011e037812 */ /* 0x003fe200078e3cff */
[----:B------:R-:W-:Y:S01]  /*2a820*/  IMAD R0, R25, 0x8, R22 ;  /* 0x0000000819007824 */ /* 0x000fe200078e0216 */
[----:B------:R-:W-:Y:S02]  /*2a830*/  BSSY B0, `(.L_x_2149) ;  /* 0x0000004000007945 */ /* 0x000fe40003800000 */
[----:B------:R-:W-:-:S04]  /*2a840*/  SHF.L.U32 R3, R3, 0x1f, RZ ;  /* 0x0000001f03037819 */ /* 0x000fc800000006ff */
[----:B------:R-:W0:Y:S02]  /*2a850*/  SYNCS.PHASECHK.TRANS64.TRYWAIT P1, [R0+URZ+0x28470], R3 ;  /* 0x02847003000075a7 */ /* 0x000e24000802017f */
[----:B0-----:R-:W-:Y:S05]  /*2a860*/  @!P1 BRA `(.L_x_2150) ;  /* 0x000000a000bc9947 */ /* 0x001fea0003800000 */
.L_x_2504:
[----:B------:R-:W-:Y:S05]  /*2a870*/  BSYNC B0 ;  /* 0x0000000000007941 */ /* 0x000fea0003800000 */
.L_x_2149:
[----:B------:R-:W-:-:S13]  /*2a880*/  LOP3.LUT P1, RZ, R23, 0x8, RZ, 0xc0, !PT ;  /* 0x0000000817ff7812 */ /* 0x000fda000782c0ff */
[----:B------:R-:W-:Y:S05]  /*2a890*/  @!P1 BRA `(.L_x_2151) ;  /* 0x0000000000049947 */ /* 0x000fea0003800000 */
[----:B------:R-:W-:Y:S01]  /*2a8a0*/  BPT.TRAP 0x1 ;  /* 0x000000040000795c */ /* 0x000fe20000300000 */
.L_x_2151:
[----:B0-----:R-:W-:-:S04]  /*2a8b0*/  SHF.L.U32 R3, R30, 0x1f, RZ ;  /* 0x0000001f1e037819 */ /* 0x001fc800000006ff */
[----:B------:R-:W0:Y:S02]  /*2a8c0*/  SYNCS.PHASECHK.TRANS64.TRYWAIT P1, [R0+URZ+0x28460], R3 ;  /* 0x02846003000075a7 */ /* 0x000e24000802017f */
[----:B0-----:R-:W-:Y:S05]  /*2a8d0*/  @!P1 BRA `(.L_x_2152) ;  /* 0x000000a000b49947 */ /* 0x001fea0003800000 */
.L_x_2505:
[----:B------:R-:W2:Y:S01]  /*2a8e0*/  LDL R2, [R1] ;  /* 0x0000000001027983 */ /* 0x000ea20000100800 */
[----:B0-----:R-:W-:Y:S01]  /*2a8f0*/  SHF.L.U32 R3, R25, 0xe, RZ ;  /* 0x0000000e19037819 */ /* 0x001fe200000006ff */
[----:B------:R-:W-:Y:S05]  /*2a900*/  WARPSYNC.ALL ;  /* 0x0000000000007948 */ /* 0x000fea0003800000 */
[C---:B------:R-:W-:Y:S01]  /*2a910*/  LOP3.LUT R5, R3.reuse, R28, RZ, 0xfc, !PT ;  /* 0x0000001c03057212 */ /* 0x040fe200078efcff */
[C---:B------:R-:W-:Y:S01]  /*2a920*/  VIADD R18, R3.reuse, 0x1000 ;  /* 0x0000100003127836 */ /* 0x040fe20000000000 */
[----:B------:R-:W-:Y:S01]  /*2a930*/  LOP3.LUT R12, R3, R24, RZ, 0xfc, !PT ;  /* 0x00000018030c7212 */ /* 0x000fe200078efcff */
[----:B------:R-:W0:Y:S01]  /*2a940*/  S2R R26, SR_TID.X ;  /* 0x00000000001a7919 */ /* 0x000e220000002100 */
[----:B------:R-:W-:Y:S01]  /*2a950*/  IMAD.MOV.U32 R27, RZ, RZ, 0x20 ;  /* 0x00000020ff1b7424 */ /* 0x000fe200078e00ff */
[----:B------:R-:W-:Y:S01]  /*2a960*/  LOP3.LUT P1, RZ, R23, 0x8, RZ, 0xc0, !PT ;  /* 0x0000000817ff7812 */ /* 0x000fe2000782c0ff */
[----:B------:R-:W-:-:S02]  /*2a970*/  IMAD.IADD R13, R22, 0x1, R5 ;  /* 0x00000001160d7824 */ /* 0x000fc400078e0205 */
[----:B------:R-:W-:-:S03]  /*2a980*/  IMAD.IADD R12, R17, 0x1, R12 ;  /* 0x00000001110c7824 */ /* 0x000fc600078e020c */
[----:B------:R-:W1:Y:S01]  /*2a990*/  LDSM.16.MT88.4 R4, [R13+0x10000] ;  /* 0x010000000d04783b */ /* 0x000e620000004200 */
[----:B0-----:R-:W-:Y:S02]  /*2a9a0*/  LOP3.LUT P2, RZ, R26, 0x4, RZ, 0xc0, !PT ;  /* 0x000000041aff7812 */ /* 0x001fe4000784c0ff */
[----:B------:R-:W-:Y:S02]  /*2a9b0*/  LOP3.LUT R26, R24, 0x1000, RZ, 0xfc, !PT ;  /* 0x00001000181a7812 */ /* 0x000fe400078efcff */
[----:B------:R-:W-:Y:S02]  /*2a9c0*/  SEL R27, R27, 0xffffffe0, !P2 ;  /* 0xffffffe01b1b7807 */ /* 0x000fe40005000000 */
[C-C-:B-1----:R-:W-:Y:S02]  /*2a9d0*/  PRMT R8, R4.reuse, 0x6420, R5.reuse ;  /* 0x0000642004087816 */ /* 0x142fe40000000005 */
[----:B------:R-:W-:Y:S02]  /*2a9e0*/  PRMT R9, R4, 0x7531, R5 ;  /* 0x0000753104097816 */ /* 0x000fe40000000005 */
[----:B------:R-:W-:-:S02]  /*2a9f0*/  PRMT R10, R6, 0x6420, R7 ;  /* 0x00006420060a7816 */ /* 0x000fc40000000007 */
[----:B------:R-:W-:Y:S02]  /*2aa00*/  PRMT R11, R6, 0x7531, R7 ;  /* 0x00007531060b7816 */ /* 0x000fe40000000007 */
[----:B--2---:R-:W-:-:S05]  /*2aa10*/  IADD3 R2, R22, R2, R3 ;  /* 0x0000000216027210 */ /* 0x004fca0007ffe003 */
[----:B------:R-:W0:Y:S04]  /*2aa20*/  LDSM.16.MT88.4 R4, [R2+0x10000] ;  /* 0x010000000204783b */ /* 0x000e280000004200 */
[----:B------:R0:W-:Y:S02]  /*2aa30*/  STSM.16.M88.4 [R12], R8 ;  /* 0x000000080c007844 */ /* 0x0001e40000000200 */
[C-C-:B0-----:R-:W-:Y:S02]  /*2aa40*/  PRMT R8, R4.reuse, 0x6420, R5.reuse ;  /* 0x0000642004087816 */ /* 0x141fe40000000005 */
[----:B------:R-:W-:Y:S02]  /*2aa50*/  PRMT R9, R4, 0x7531, R5 ;  /* 0x0000753104097816 */ /* 0x000fe40000000005 */
[----:B------:R-:W-:-:S02]  /*2aa60*/  LOP3.LUT R4, R18, R24, RZ, 0xfc, !PT ;  /* 0x0000001812047212 */ /* 0x000fc400078efcff */
[C-C-:B------:R-:W-:Y:S02]  /*2aa70*/  PRMT R10, R6.reuse, 0x6420, R7.reuse ;  /* 0x00006420060a7816 */ /* 0x140fe40000000007 */
[----:B------:R-:W-:Y:S01]  /*2aa80*/  PRMT R11, R6, 0x7531, R7 ;  /* 0x00007531060b7816 */ /* 0x000fe20000000007 */
[----:B------:R-:W-:-:S05]  /*2aa90*/  IMAD.IADD R20, R17, 0x1, R4 ;  /* 0x0000000111147824 */ /* 0x000fca00078e0204 */
[----:B------:R0:W-:Y:S02]  /*2aaa0*/  STSM.16.M88.4 [R20], R8 ;  /* 0x0000000814007844 */ /* 0x0001e40000000200 */
[----:B0-----:R-:W-:-:S05]  /*2aab0*/  VIADD R8, R3, 0x2000 ;  /* 0x0000200003087836 */ /* 0x001fca0000000000 */
        /* <DEDUP_REMOVED lines=11> */
[----:B-1----:R-:W-:-:S02]  /*2ab70*/  VIADD R12, R3, 0x3000 ;  /* 0x00003000030c7836 */ /* 0x002fc40000000000 */
[----:B------:R-:W-:-:S05]  /*2ab80*/  IMAD.IADD R14, R27, 0x1, R3 ;  /* 0x000000011b0e7824 */ /* 0x000fca00078e0203 */
[C---:B------:R-:W-:Y:S02]  /*2ab90*/  IADD3 R3, R17.reuse, R14, R24 ;  /* 0x0000000e11037210 */ /* 0x040fe40007ffe018 */
[C-C-:B0-----:R-:W-:Y:S02]  /*2aba0*/  PRMT R8, R4.reuse, 0x6420, R5.reuse ;  /* 0x0000642004087816 */ /* 0x141fe40000000005 */
[----:B------:R-:W-:Y:S02]  /*2abb0*/  PRMT R9, R4, 0x7531, R5 ;  /* 0x0000753104097816 */ /* 0x000fe40000000005 */
[----:B------:R-:W-:Y:S02]  /*2abc0*/  LOP3.LUT R4, R12, R24, RZ, 0xfc, !PT ;  /* 0x000000180c047212 */ /* 0x000fe400078efcff */
[----:B------:R-:W-:Y:S02]  /*2abd0*/  LOP3.LUT R5, R18, R28, RZ, 0xfc, !PT ;  /* 0x0000001c12057212 */ /* 0x000fe400078efcff */
[C-C-:B------:R-:W-:Y:S01]  /*2abe0*/  PRMT R10, R6.reuse, 0x6420, R7.reuse ;  /* 0x00006420060a7816 */ /* 0x140fe20000000007 */
[C---:B------:R-:W-:Y:S01]  /*2abf0*/  IMAD.IADD R20, R17.reuse, 0x1, R4 ;  /* 0x0000000111147824 */ /* 0x040fe200078e0204 */
[----:B------:R-:W-:Y:S01]  /*2ac00*/  PRMT R11, R6, 0x7531, R7 ;  /* 0x00007531060b7816 */ /* 0x000fe20000000007 */
[----:B------:R-:W-:Y:S01]  /*2ac10*/  IMAD.IADD R18, R22, 0x1, R5 ;  /* 0x0000000116127824 */ /* 0x000fe200078e0205 */
[----:B------:R-:W-:-:S03]  /*2ac20*/  IADD3 R17, R17, R26, R14 ;  /* 0x0000001a11117210 */ /* 0x000fc60007ffe00e */
[----:B------:R-:W-:Y:S04]  /*2ac30*/  STSM.16.M88.4 [R20], R8 ;  /* 0x0000000814007844 */ /* 0x000fe80000000200 */
[----:B------:R-:W0:Y:S02]  /*2ac40*/  LDSM.16.MT88.4 R4, [R18+0x10000] ;  /* 0x010000001204783b */ /* 0x000e240000004200 */
[C-C-:B0-----:R-:W-:Y:S02]  /*2ac50*/  PRMT R8, R4.reuse, 0x6420, R5.reuse ;  /* 0x0000642004087816 */ /* 0x141fe40000000005 */
[----:B------:R-:W-:Y:S02]  /*2ac60*/  PRMT R9, R4, 0x7531, R5 ;  /* 0x0000753104097816 */ /* 0x000fe40000000005 */
[----:B------:R-:W-:-:S02]  /*2ac70*/  PRMT R10, R6, 0x6420, R7 ;  /* 0x00006420060a7816 */ /* 0x000fc40000000007 */
[----:B------:R-:W-:Y:S02]  /*2ac80*/  PRMT R11, R6, 0x7531, R7 ;  /* 0x00007531060b7816 */ /* 0x000fe40000000007 */
[----:B------:R-:W0:Y:S04]  /*2ac90*/  LDSM.16.MT88.4 R4, [R2+0x11000] ;  /* 0x011000000204783b */ /* 0x000e280000004200 */
[----:B------:R0:W-:Y:S02]  /*2aca0*/  STSM.16.M88.4 [R3], R8 ;  /* 0x0000000803007844 */ /* 0x0001e40000000200 */
[C-C-:B0-----:R-:W-:Y:S02]  /*2acb0*/  PRMT R8, R4.reuse, 0x6420, R5.reuse ;  /* 0x0000642004087816 */ /* 0x141fe40000000005 */
[----:B------:R-:W-:-:S02]  /*2acc0*/  PRMT R9, R4, 0x7531, R5 ;  /* 0x0000753104097816 */ /* 0x000fc40000000005 */
[----:B------:R-:W-:Y:S02]  /*2acd0*/  LOP3.LUT R5, R12, R28, RZ, 0xfc, !PT ;  /* 0x0000001c0c057212 */ /* 0x000fe400078efcff */
[C-C-:B------:R-:W-:Y:S02]  /*2ace0*/  PRMT R10, R6.reuse, 0x6420, R7.reuse ;  /* 0x00006420060a7816 */ /* 0x140fe40000000007 */
[----:B------:R-:W-:Y:S01]  /*2acf0*/  PRMT R11, R6, 0x7531, R7 ;  /* 0x00007531060b7816 */ /* 0x000fe20000000007 */
[----:B------:R-:W-:-:S04]  /*2ad00*/  IMAD.IADD R18, R22, 0x1, R5 ;  /* 0x0000000116127824 */ /* 0x000fc800078e0205 */
        /* <DEDUP_REMOVED lines=9> */
[----:B------:R-:W-:Y:S02]  /*2ada0*/  PRMT R9, R4, 0x7531, R5 ;  /* 0x0000753104097816 */ /* 0x000fe40000000005 */
        /* <DEDUP_REMOVED lines=8> */
[----:B0-----:R-:W0:Y:S01]  /*2ae30*/  FENCE.VIEW.ASYNC.S ;  /* 0x00000000000073c6 */ /* 0x001e220000000000 */
[----:B------:R-:W-:Y:S05]  /*2ae40*/  @!P1 BRA `(.L_x_2153) ;  /* 0x0000000000049947 */ /* 0x000fea0003800000 */
[----:B------:R-:W-:Y:S01]  /*2ae50*/  BPT.TRAP 0x1 ;  /* 0x000000040000795c */ /* 0x000fe20000300000 */
.L_x_2153:
[----:B0-----:R0:W-:Y:S01]  /*2ae60*/  SYNCS.ARRIVE.TRANS64.A1T0 RZ, [R0+URZ+0x28450], RZ ;  /* 0x028450ff00ff79a7 */ /* 0x0011e2000810003f */
[----:B------:R-:W-:Y:S06]  /*2ae70*/  BAR.SYNC.DEFER_BLOCKING 0x2, 0x80 ;  /* 0x0082000000007b1d */ /* 0x000fec0000010000 */
[----:B------:R-:W-:Y:S05]  /*2ae80*/  @!P0 BRA `(.L_x_2154) ;  /* 0x0000000000048947 */ /* 0x000fea0003800000 */
[----:B------:R-:W-:Y:S01]  /*2ae90*/  BPT.TRAP 0x1 ;  /* 0x000000040000795c */ /* 0x000fe20000300000 */
.L_x_2154:
[----:B0-----:R-:W-:Y:S01]  /*2aea0*/  IADD3 R0, R0, 0x28480, RZ ;  /* 0x0002848000007810 */ /* 0x001fe20007ffe0ff */
[----:B------:R-:W-:-:S03]  /*2aeb0*/  VIADD R25, R25, 0x1 ;  /* 0x0000000119197836 */ /* 0x000fc60000000000 */
[----:B------:R-:W-:Y:S02]  /*2aec0*/  PRMT R0, R37, 0x654, R0 ;  /* 0x0000065425007816 */ /* 0x000fe40000000000 */
[C---:B------:R-:W-:Y:S02]  /*2aed0*/  ISETP.NE.AND P0, PT, R25.reuse, 0x2, PT ;  /* 0x000000021900780c */ /* 0x040fe40003f05270 */
[----:B------:R2:W-:Y:S02]  /*2aee0*/  SYNCS.ARRIVE.TRANS64.RED.A1T0 RZ, [R0+URZ], RZ ;  /* 0x000000ff00ff79a7 */ /* 0x0005e4000810043f */
[----:B-1----:R-:W-:Y:S02]  /*2aef0*/  SEL R3, RZ, 0x1, P0 ;  /* 0x00000001ff037807 */ /* 0x002fe40000000000 */
[----:B------:R-:W-:Y:S02]  /*2af00*/  SEL R25, R25, RZ, P0 ;  /* 0x000000ff19197207 */ /* 0x000fe40000000000 */
[----:B------:R-:W-:-:S07]  /*2af10*/  LOP3.LUT R30, R30, R3, RZ, 0x3c, !PT ;  /* 0x000000031e1e7212 */ /* 0x000fce00078e3cff */
.L_x_2095:
[----:B------:R-:W-:-:S13]  /*2af20*/  LOP3.LUT P0, RZ, R23, 0x10, RZ, 0xc0, !PT ;  /* 0x0000001017ff7812 */ /* 0x000fda000780c0ff */
[----:B------:R-:W-:Y:S05]  /*2af30*/  @!P0 BRA `(.L_x_2155) ;  /* 0x0000000000248947 */ /* 0x000fea0003800000 */
[----:B------:R-:W-:Y:S05]  /*2af40*/  WARPSYNC.ALL ;  /* 0x0000000000007948 */ /* 0x000fea0003800000 */
[----:B------:R-:W3:Y:S08]  /*2af50*/  S2UR UR4, SR_CgaCtaId ;  /* 0x00000000000479c3 */ /* 0x000ef00000008800 */
[----:B------:R-:W-:Y:S01]  /*2af60*/  BAR.SYNC.DEFER_BLOCKING 0x5, 0x180 ;  /* 0x0146000000007b1d */ /* 0x000fe20000010000 */
[----:B------:R-:W-:Y:S01]  /*2af70*/  MOV R22, 0x400 ;  /* 0x0000040000167802 */ /* 0x000fe20000000f00 */
[----:B---3--:R-:W-:-:S05]  /*2af80*/  IMAD.U32 R37, RZ, RZ, UR4 ;  /* 0x00000004ff257e24 */ /* 0x008fca000f8e00ff */
[----:B------:R-:W-:-:S05]  /*2af90*/  LEA R22, R37, R22, 0x18 ;  /* 0x0000001625167211 */ /* 0x000fca00078ec0ff */
[----:B------:R3:W4:Y:S01]  /*2afa0*/  LDS.128 R16, [R22+0x284d0] ;  /* 0x0284d00016107984 */ /* 0x0007220000000c00 */
[----:B------:R-:W-:Y:S06]  /*2afb0*/  BAR.ARV 0x4, 0x180 ;  /* 0x0106000000007b1d */ /* 0x000fec0000002000 */
[----:B------:R-:W-:Y:S05]  /*2afc0*/  BRA `(.L_x_2156) ;  /* 0x0000000c00d47947 */ /* 0x000fea0003800000 */
.L_x_2155:
[----:B--2---:R-:W2:Y:S01]  /*2afd0*/  S2R R0, SR_TID.X ;  /* 0x0000000000007919 */ /* 0x004ea20000002100 */
[----:B------:R-:W-:Y:S01]  /*2afe0*/  UMOV UR4, 0xffffffff ;  /* 0xffffffff00047882 */ /* 0x000fe20000000000 */
[----:B--2---:R-:W-:-:S04]  /*2aff0*/  LOP3.LUT R8, R0, 0x1f, RZ, 0xc0, !PT ;  /* 0x0000001f00087812 */ /* 0x004fc800078ec0ff */
[----:B------:R-:W-:Y:S01]  /*2b000*/  ISETP.NE.AND P0, PT, R8, 0x1f, PT ;  /* 0x0000001f0800780c */ /* 0x000fe20003f05270 */
[----:B------:R-:W-:-:S12]  /*2b010*/  BRA.DIV UR4, `(.L_x_2157) ;  /* 0x0000009a04f87947 */ /* 0x000fd8000b800000 */
[----:B------:R-:W-:Y:S01]  /*2b020*/  IMAD.IADD R9, R19, 0x1, R8 ;  /* 0x0000000113097824 */ /* 0x000fe200078e0208 */
[----:B------:R-:W-:-:S04]  /*2b030*/  ULDC UR4, c[0x0][0xc3c] ;  /* 0x00030f0000047ab9 */ /* 0x000fc80000000800 */
[----:B------:R-:W-:-:S13]  /*2b040*/  ISETP.GE.OR P1, PT, R9, UR4, !P0 ;  /* 0x0000000409007c0c */ /* 0x000fda000c726670 */
[----:B------:R-:W2:Y:S08]  /*2b050*/  @!P1 LDC.64 R2, c[0x0][0xc80] ;  /* 0x00032000ff029b82 */ /* 0x000eb00000000a00 */
[----:B------:R-:W3:Y:S01]  /*2b060*/  @!P1 LDC.64 R4, c[0x0][0xc78] ;  /* 0x00031e00ff049b82 */ /* 0x000ee20000000a00 */
[----:B--2---:R-:W-:-:S05]  /*2b070*/  @!P1 IMAD.WIDE R2, R9, 0x4, R2 ;  /* 0x0000000409029825 */ /* 0x004fca00078e0202 */
[----:B------:R3:W2:Y:S02]  /*2b080*/  @!P1 LDG.E R7, desc[UR36][R2.64] ;  /* 0x0000002402079981 */ /* 0x0006a4000c1e1900 */
[----:B---3--:R-:W-:-:S05]  /*2b090*/  @!P1 IMAD.WIDE R2, R9, 0x4, R4 ;  /* 0x0000000409029825 */ /* 0x008fca00078e0204 */
[----:B------:R-:W3:Y:S01]  /*2b0a0*/  @!P1 LDG.E R4, desc[UR36][R2.64] ;  /* 0x0000002402049981 */ /* 0x000ee2000c1e1900 */
[----:B------:R-:W-:Y:S01]  /*2b0b0*/  IMAD.MOV.U32 R17, RZ, RZ, RZ ;  /* 0x000000ffff117224 */ /* 0x000fe200078e00ff */
[C---:B------:R-:W-:Y:S01]  /*2b0c0*/  ISETP.GE.U32.AND P2, PT, R8.reuse, 0x2, PT ;  /* 0x000000020800780c */ /* 0x040fe20003f46070 */
[----:B------:R-:W-:Y:S01]  /*2b0d0*/  IMAD.MOV.U32 R5, RZ, RZ, RZ ;  /* 0x000000ffff057224 */ /* 0x000fe200078e00ff */
[C---:B------:R-:W-:Y:S01]  /*2b0e0*/  ISETP.GE.U32.AND P3, PT, R8.reuse, 0x4, PT ;  /* 0x000000040800780c */ /* 0x040fe20003f66070 */
[----:B------:R-:W-:Y:S01]  /*2b0f0*/  SHFL.IDX PT, R0, R16, RZ, 0x1f ;  /* 0x00001fff10007589 */ /* 0x000fe200000e0000 */
[C---:B------:R-:W-:Y:S02]  /*2b100*/  ISETP.GE.U32.AND P4, PT, R8.reuse, 0x8, PT ;  /* 0x000000080800780c */ /* 0x040fe40003f86070 */
[----:B------:R-:W-:Y:S01]  /*2b110*/  ISETP.GE.U32.AND P5, PT, R8, 0x10, PT ;  /* 0x000000100800780c */ /* 0x000fe20003fa6070 */
[----:B-1----:R1:W-:Y:S02]  /*2b120*/  SHFL.IDX PT, R6, R16, 0x1, 0x1f ;  /* 0x00201f0010067f89 */ /* 0x0023e400000e0000 */
[----:B-1----:R-:W-:-:S02]  /*2b130*/  IMAD.MOV.U32 R16, RZ, RZ, RZ ;  /* 0x000000ffff107224 */ /* 0x002fc400078e00ff */
[----:B--2---:R-:W-:Y:S02]  /*2b140*/  @!P1 IMAD.MOV.U32 R17, RZ, RZ, R7 ;  /* 0x000000ffff119224 */ /* 0x004fe400078e0007 */
[----:B---3--:R-:W-:Y:S01]  /*2b150*/  @!P1 IMAD.MOV.U32 R5, RZ, RZ, R4 ;  /* 0x000000ffff059224 */ /* 0x008fe200078e0004 */
[----:B------:R-:W-:-:S03]  /*2b160*/  ISETP.NE.AND P1, PT, R8, RZ, PT ;  /* 0x000000ff0800720c */ /* 0x000fc60003f25270 */
[----:B------:R-:W-:-:S05]  /*2b170*/  IMAD R13, R5, R17, RZ ;  /* 0x00000011050d7224 */ /* 0x000fca00078e02ff */
        /* <DEDUP_REMOVED lines=15> */
[----:B------:R1:W2:Y:S02]  /*2b270*/  SHFL.IDX PT, R14, R2, 0x1f, 0x1f ;  /* 0x03e01f00020e7f89 */ /* 0x0002a400000e0000 */
.L_x_2515:
[----:B------:R-:W-:Y:S02]  /*2b280*/  ULDC UR4, c[0x0][0xc38] ;  /* 0x00030e0000047ab9 */ /* 0x000fe40000000800 */
[----:B------:R-:W-:-:S05]  /*2b290*/  MOV R4, UR4 ;  /* 0x0000000400047c02 */ /* 0x000fca0008000f00 */
[----:B--2---:R-:W-:-:S04]  /*2b2a0*/  IMAD R3, R14, R4, RZ ;  /* 0x000000040e037224 */ /* 0x004fc800078e02ff */
[----:B------:R-:W-:-:S05]  /*2b2b0*/  IMAD.IADD R6, R6, 0x1, R3 ;  /* 0x0000000106067824 */ /* 0x000fca00078e0203 */
[----:B------:R-:W-:-:S13]  /*2b2c0*/  ISETP.GT.AND P6, PT, R6, R0, PT ;  /* 0x000000000600720c */ /* 0x000fda0003fc4270 */
[----:B------:R-:W-:Y:S05]  /*2b2d0*/  @P6 BRA `(.L_x_2158) ;  /* 0x0000000000a46947 */ /* 0x000fea0003800000 */
.L_x_2161:
[----:B-1----:R-:W1:Y:S01]  /*2b2e0*/  LDC R2, c[0x0][0xc3c] ;  /* 0x00030f00ff027b82 */ /* 0x002e620000000800 */
[----:B------:R-:W-:-:S05]  /*2b2f0*/  VIADD R19, R19, 0x1f ;  /* 0x0000001f13137836 */ /* 0x000fca0000000000 */
[----:B-1----:R-:W-:-:S13]  /*2b300*/  ISETP.GE.AND P6, PT, R19, R2, PT ;  /* 0x000000021300720c */ /* 0x002fda0003fc6270 */
[----:B------:R-:W-:Y:S05]  /*2b310*/  @P6 BRA `(.L_x_2159) ;  /* 0x0000000800bc6947 */ /* 0x000fea0003800000 */
[----:B------:R-:W1:Y:S01]  /*2b320*/  S2R R3, SR_TID.X ;  /* 0x0000000000037919 */ /* 0x000e620000002100 */
[----:B------:R-:W-:Y:S01]  /*2b330*/  IMAD.MOV.U32 R17, RZ, RZ, RZ ;  /* 0x000000ffff117224 */ /* 0x000fe200078e00ff */
[----:B-1----:R-:W-:-:S05]  /*2b340*/  LOP3.LUT R3, R3, 0x1f, RZ, 0xc0, !PT ;  /* 0x0000001f03037812 */ /* 0x002fca00078ec0ff */
[----:B------:R-:W-:-:S05]  /*2b350*/  IMAD.IADD R7, R19, 0x1, R3 ;  /* 0x0000000113077824 */ /* 0x000fca00078e0203 */
[----:B------:R-:W-:-:S13]  /*2b360*/  ISETP.GE.OR P6, PT, R7, R2, !P0 ;  /* 0x000000020700720c */ /* 0x000fda00047c6670 */
[----:B------:R-:W1:Y:S08]  /*2b370*/  @!P6 LDC.64 R2, c[0x0][0xc80] ;  /* 0x00032000ff02eb82 */ /* 0x000e700000000a00 */
[----:B------:R-:W2:Y:S01]  /*2b380*/  @!P6 LDC.64 R4, c[0x0][0xc78] ;  /* 0x00031e00ff04eb82 */ /* 0x000ea20000000a00 */
[----:B-1----:R-:W-:-:S05]  /*2b390*/  @!P6 IMAD.WIDE R2, R7, 0x4, R2 ;  /* 0x000000040702e825 */ /* 0x002fca00078e0202 */
[----:B------:R2:W3:Y:S02]  /*2b3a0*/  @!P6 LDG.E R17, desc[UR36][R2.64] ;  /* 0x000000240211e981 */ /* 0x0004e4000c1e1900 */
[----:B--2---:R-:W-:-:S04]  /*2b3b0*/  @!P6 IMAD.WIDE R2, R7, 0x4, R4 ;  /* 0x000000040702e825 */ /* 0x004fc800078e0204 */
[----:B------:R-:W-:-:S06]  /*2b3c0*/  IMAD.MOV.U32 R5, RZ, RZ, RZ ;  /* 0x000000ffff057224 */ /* 0x000fcc00078e00ff */
[----:B------:R-:W3:Y:S01]  /*2b3d0*/  @!P6 LDG.E R5, desc[UR36][R2.64] ;  /* 0x000000240205e981 */ /* 0x000ee2000c1e1900 */
[----:B------:R-:W-:Y:S01]  /*2b3e0*/  UMOV UR4, 0xffffffff ;  /* 0xffffffff00047882 */ /* 0x000fe20000000000 */
[----:B---3--:R-:W-:Y:S02]  /*2b3f0*/  IMAD R13, R5, R17, RZ ;  /* 0x00000011050d7224 */ /* 0x008fe400078e02ff */
[----:B------:R-:W-:Y:S05]  /*2b400*/  BRA.DIV UR4, `(.L_x_2160) ;  /* 0x0000009e04347947 */ /* 0x000fea000b800000 */
        /* <DEDUP_REMOVED lines=16> */
.L_x_2523:
[----:B------:R-:W-:Y:S02]  /*2b510*/  ULDC UR4, c[0x0][0xc38] ;  /* 0x00030e0000047ab9 */ /* 0x000fe40000000800 */
[----:B------:R-:W-:-:S04]  /*2b520*/  IMAD.U32 R4, RZ, RZ, UR4 ;  /* 0x00000004ff047e24 */ /* 0x000fc8000f8e00ff */
[----:B--2---:R-:W-:-:S04]  /*2b530*/  IMAD R3, R14, R4, RZ ;  /* 0x000000040e037224 */ /* 0x004fc800078e02ff */
[----:B------:R-:W-:-:S05]  /*2b540*/  IMAD.IADD R6, R3, 0x1, R6 ;  /* 0x0000000103067824 */ /* 0x000fca00078e0206 */
[----:B------:R-:W-:-:S13]  /*2b550*/  ISETP.GT.AND P6, PT, R6, R0, PT ;  /* 0x000000000600720c */ /* 0x000fda0003fc4270 */
[----:B------:R-:W-:Y:S05]  /*2b560*/  @!P6 BRA `(.L_x_2161) ;  /* 0xfffffffc005ce947 */ /* 0x000fea000383ffff */
.L_x_2158:
[----:B------:R-:W-:Y:S01]  /*2b570*/  IMAD.IADD R6, R6, 0x1, -R3 ;  /* 0x0000000106067824 */ /* 0x000fe200078e0a03 */
[----:B------:R-:W-:-:S03]  /*2b580*/  UMOV UR4, 0xffffffff ;  /* 0xffffffff00047882 */ /* 0x000fc60000000000 */
[----:B------:R-:W-:-:S05]  /*2b590*/  IMAD R3, R2, R4, R6 ;  /* 0x0000000402037224 */ /* 0x000fca00078e0206 */
[----:B------:R-:W-:Y:S01]  /*2b5a0*/  ISETP.GT.AND P6, PT, R3, R0, PT ;  /* 0x000000000300720c */ /* 0x000fe20003fc4270 */
[----:B------:R-:W-:-:S12]  /*2b5b0*/  BRA.DIV UR4, `(.L_x_2162) ;  /* 0x0000009e04807947 */ /* 0x000fd8000b800000 */
[----:B------:R-:W-:-:S04]  /*2b5c0*/  VOTE.ANY R3, PT, !P6 ;  /* 0x0000000000037806 */ /* 0x000fc800070e0100 */
[----:B------:R-:W2:Y:S02]  /*2b5d0*/  POPC R7, R3 ;  /* 0x0000000300077309 */ /* 0x000ea40000000000 */
[----:B--2---:R2:W3:Y:S01]  /*2b5e0*/  SHFL.IDX PT, R17, R17, R7, 0x1f ;  /* 0x00001f0711117589 */ /* 0x0044e200000e0000 */
[----:B------:R-:W-:-:S03]  /*2b5f0*/  IADD3 R19, R7, R19, RZ ;  /* 0x0000001307137210 */ /* 0x000fc60007ffe0ff */
[----:B------:R2:W4:Y:S04]  /*2b600*/  SHFL.IDX PT, R5, R5, R7, 0x1f ;  /* 0x00001f0705057589 */ /* 0x00052800000e0000 */
.L_x_2528:
[----:B------:R-:W-:-:S13]  /*2b610*/  ISETP.NE.AND P0, PT, R3, RZ, PT ;  /* 0x000000ff0300720c */ /* 0x000fda0003f05270 */
[----:B------:R-:W-:Y:S05]  /*2b620*/  @!P0 BRA `(.L_x_2163) ;  /* 0x0000000000108947 */ /* 0x000fea0003800000 */
[----:B------:R-:W-:Y:S01]  /*2b630*/  UMOV UR4, 0xffffffff ;  /* 0xffffffff00047882 */ /* 0x000fe20000000000 */
[----:B0-----:R-:W-:Y:S02]  /*2b640*/  VIADD R12, R7, 0xffffffff ;  /* 0xffffffff070c7836 */ /* 0x001fe40000000000 */
[----:B------:R-:W-:Y:S05]  /*2b650*/  BRA.DIV UR4, `(.L_x_2164) ;  /* 0x0000009e04b87947 */ /* 0x000fea000b800000 */
[----:B------:R0:W0:Y:S02]  /*2b660*/  SHFL.IDX PT, R16, R2, R12, 0x1f ;  /* 0x00001f0c02107589 */ /* 0x00002400000e0000 */
.L_x_2163:
[----:B----4-:R-:W-:Y:S01]  /*2b670*/  ISETP.NE.AND P0, PT, R5, 0x1, PT ;  /* 0x000000010500780c */ /* 0x010fe20003f05270 */
[----:B0-----:R-:W-:-:S04]  /*2b680*/  IMAD R16, R16, R4, R6 ;  /* 0x0000000410107224 */ /* 0x001fc800078e0206 */
[----:B------:R-:W-:-:S08]  /*2b690*/  IMAD.IADD R0, R0, 0x1, -R16 ;  /* 0x0000000100007824 */ /* 0x000fd000078e0a10 */
[----:B------:R-:W-:Y:S05]  /*2b6a0*/  @!P0 BRA `(.L_x_2165) ;  /* 0x0000000000dc8947 */ /* 0x000fea0003800000 */
[----:B---3--:R-:W-:Y:S01]  /*2b6b0*/  IABS R6, R17 ;  /* 0x0000001100067213 */ /* 0x008fe20000000000 */
[----:B-1----:R-:W-:Y:S01]  /*2b6c0*/  IMAD.MOV.U32 R2, RZ, RZ, RZ ;  /* 0x000000ffff027224 */ /* 0x002fe200078e00ff */
[----:B------:R-:W-:Y:S02]  /*2b6d0*/  IABS R4, R5 ;  /* 0x0000000500047213 */ /* 0x000fe40000000000 */
[----:B--2---:R-:W0:Y:S08]  /*2b6e0*/  I2F.RP R7, R6 ;  /* 0x0000000600077306 */ /* 0x004e300000209400 */
[----:B------:R-:W-:Y:S08]  /*2b6f0*/  I2F.RP R10, R4 ;  /* 0x00000004000a7306 */ /* 0x000ff00000209400 */
[----:B0-----:R-:W0:Y:S02]  /*2b700*/  MUFU.RCP R7, R7 ;  /* 0x0000000700077308 */ /* 0x001e240000001000 */
[----:B0-----:R-:W-:Y:S01]  /*2b710*/  VIADD R8, R7, 0xffffffe ;  /* 0x0ffffffe07087836 */ /* 0x001fe20000000000 */
[----:B------:R-:W-:-:S05]  /*2b720*/  IABS R7, R17 ;  /* 0x0000001100077213 */ /* 0x000fca0000000000 */
[----:B------:R0:W1:Y:S02]  /*2b730*/  F2I.FTZ.U32.TRUNC.NTZ R3, R8 ;  /* 0x0000000800037305 */ /* 0x000064000021f000 */
[----:B0-----:R-:W-:Y:S01]  /*2b740*/  IABS R8, R0 ;  /* 0x0000000000087213 */ /* 0x001fe20000000000 */
[----:B-1----:R-:W-:-:S04]  /*2b750*/  IMAD.MOV R9, RZ, RZ, -R3 ;  /* 0x000000ffff097224 */ /* 0x002fc800078e0a03 */
[----:B------:R-:W-:-:S04]  /*2b760*/  IMAD R9, R9, R6, RZ ;  /* 0x0000000609097224 */ /* 0x000fc800078e02ff */
[----:B------:R-:W-:Y:S02]  /*2b770*/  IMAD.HI.U32 R3, R3, R9, R2 ;  /* 0x0000000903037227 */ /* 0x000fe400078e0002 */
[----:B------:R-:W0:Y:S02]  /*2b780*/  MUFU.RCP R2, R10 ;  /* 0x0000000a00027308 */ /* 0x000e240000001000 */
[----:B------:R-:W-:Y:S02]  /*2b790*/  IMAD.MOV R9, RZ, RZ, -R7 ;  /* 0x000000ffff097224 */ /* 0x000fe400078e0a07 */
[----:B------:R-:W-:-:S04]  /*2b7a0*/  IMAD.HI.U32 R7, R3, R8, RZ ;  /* 0x0000000803077227 */ /* 0x000fc800078e00ff */
[----:B------:R-:W-:-:S05]  /*2b7b0*/  IMAD R9, R7, R9, R8 ;  /* 0x0000000907097224 */ /* 0x000fca00078e0208 */
[----:B------:R-:W-:Y:S01]  /*2b7c0*/  ISETP.GT.U32.AND P1, PT, R6, R9, PT ;  /* 0x000000090600720c */ /* 0x000fe20003f24070 */
[----:B0-----:R-:W-:Y:S02]  /*2b7d0*/  VIADD R8, R2, 0xffffffe ;  /* 0x0ffffffe02087836 */ /* 0x001fe40000000000 */
[----:B------:R-:W-:Y:S02]  /*2b7e0*/  IMAD.MOV.U32 R2, RZ, RZ, RZ ;  /* 0x000000ffff027224 */ /* 0x000fe400078e00ff */
[----:B------:R-:W0:Y:S08]  /*2b7f0*/  F2I.FTZ.U32.TRUNC.NTZ R3, R8 ;  /* 0x0000000800037305 */ /* 0x000e30000021f000 */
[----:B------:R-:W-:-:S02]  /*2b800*/  @!P1 IMAD.IADD R9, R9, 0x1, -R6 ;  /* 0x0000000109099824 */ /* 0x000fc400078e0a06 */
[----:B------:R-:W-:Y:S01]  /*2b810*/  @!P1 VIADD R7, R7, 0x1 ;  /* 0x0000000107079836 */ /* 0x000fe20000000000 */
[----:B------:R-:W-:Y:S02]  /*2b820*/  ISETP.NE.AND P1, PT, R17, RZ, PT ;  /* 0x000000ff1100720c */ /* 0x000fe40003f25270 */
[----:B------:R-:W-:Y:S02]  /*2b830*/  ISETP.GE.U32.AND P0, PT, R9, R6, PT ;  /* 0x000000060900720c */ /* 0x000fe40003f06070 */
[----:B------:R-:W-:Y:S01]  /*2b840*/  IABS R6, R5 ;  /* 0x0000000500067213 */ /* 0x000fe20000000000 */
[----:B0-----:R-:W-:-:S03]  /*2b850*/  IMAD.MOV R9, RZ, RZ, -R3 ;  /* 0x000000ffff097224 */ /* 0x001fc600078e0a03 */
[----:B------:R-:W-:Y:S01]  /*2b860*/  IADD3 R6, RZ, -R6, RZ ;  /* 0x80000006ff067210 */ /* 0x000fe20007ffe0ff */
[----:B------:R-:W-:-:S04]  /*2b870*/  IMAD R9, R9, R4, RZ ;  /* 0x0000000409097224 */ /* 0x000fc800078e02ff */
[----:B------:R-:W-:Y:S01]  /*2b880*/  IMAD.HI.U32 R2, R3, R9, R2 ;  /* 0x0000000903027227 */ /* 0x000fe200078e0002 */
[----:B------:R-:W-:-:S03]  /*2b890*/  LOP3.LUT R3, R0, R17, RZ, 0x3c, !PT ;  /* 0x0000001100037212 */ /* 0x000fc600078e3cff */
[----:B------:R-:W-:Y:S01]  /*2b8a0*/  @P0 VIADD R7, R7, 0x1 ;  /* 0x0000000107070836 */ /* 0x000fe20000000000 */
[----:B------:R-:W-:-:S13]  /*2b8b0*/  ISETP.GE.AND P2, PT, R3, RZ, PT ;  /* 0x000000ff0300720c */ /* 0x000fda0003f46270 */
        /* <DEDUP_REMOVED lines=22> */
.L_x_2165:
[----:B-1----:R-:W0:Y:S02]  /*2ba20*/  LDC.64 R2, c[0x0][0xc90] ;  /* 0x00032400ff027b82 */ /* 0x002e240000000a00 */
[----:B0-----:R-:W-:-:S05]  /*2ba30*/  IMAD.WIDE R2, R19, 0x4, R2 ;  /* 0x0000000413027825 */ /* 0x001fca00078e0202 */
[----:B------:R0:W3:Y:S02]  /*2ba40*/  LDG.E R6, desc[UR36][R2.64] ;  /* 0x0000002402067981 */ /* 0x0000e4000c1e1900 */
[----:B0-----:R-:W-:Y:S02]  /*2ba50*/  IMAD.MOV.U32 R2, RZ, RZ, RZ ;  /* 0x000000ffff027224 */ /* 0x001fe400078e00ff */
[----:B---3--:R-:W-:-:S05]  /*2ba60*/  IMAD R5, R17, R6, RZ ;  /* 0x0000000611057224 */ /* 0x008fca00078e02ff */
[----:B--2---:R-:W-:-:S04]  /*2ba70*/  IABS R7, R5 ;  /* 0x0000000500077213 */ /* 0x004fc80000000000 */
[----:B------:R-:W0:Y:S08]  /*2ba80*/  I2F.RP R8, R7 ;  /* 0x0000000700087306 */ /* 0x000e300000209400 */
[----:B0-----:R-:W0:Y:S02]  /*2ba90*/  MUFU.RCP R8, R8 ;  /* 0x0000000800087308 */ /* 0x001e240000001000 */
[----:B0-----:R-:W-:-:S06]  /*2baa0*/  VIADD R9, R8, 0xffffffe ;  /* 0x0ffffffe08097836 */ /* 0x001fcc0000000000 */
[----:B------:R-:W0:Y:S02]  /*2bab0*/  F2I.FTZ.U32.TRUNC.NTZ R3, R9 ;  /* 0x0000000900037305 */ /* 0x000e24000021f000 */
[----:B0-----:R-:W-:-:S04]  /*2bac0*/  IMAD.MOV R10, RZ, RZ, -R3 ;  /* 0x000000ffff0a7224 */ /* 0x001fc800078e0a03 */
[----:B------:R-:W-:Y:S01]  /*2bad0*/  IMAD R11, R10, R7, RZ ;  /* 0x000000070a0b7224 */ /* 0x000fe200078e02ff */
[----:B------:R-:W-:-:S03]  /*2bae0*/  IABS R10, R5 ;  /* 0x00000005000a7213 */ /* 0x000fc60000000000 */
[----:B------:R-:W-:Y:S01]  /*2baf0*/  IMAD.HI.U32 R2, R3, R11, R2 ;  /* 0x0000000b03027227 */ /* 0x000fe200078e0002 */
[----:B------:R-:W-:-:S03]  /*2bb00*/  IABS R3, R0 ;  /* 0x0000000000037213 */ /* 0x000fc60000000000 */
[----:B------:R-:W-:Y:S02]  /*2bb10*/  IMAD.MOV R8, RZ, RZ, -R10 ;  /* 0x000000ffff087224 */ /* 0x000fe400078e0a0a */
[----:B------:R-:W-:-:S04]  /*2bb20*/  IMAD.HI.U32 R9, R2, R3, RZ ;  /* 0x0000000302097227 */ /* 0x000fc800078e00ff */
[----:B------:R-:W-:-:S05]  /*2bb30*/  IMAD R2, R9, R8, R3 ;  /* 0x0000000809027224 */ /* 0x000fca00078e0203 */
[----:B------:R-:W-:-:S13]  /*2bb40*/  ISETP.GT.U32.AND P1, PT, R7, R2, PT ;  /* 0x000000020700720c */ /* 0x000fda0003f24070 */
[-C--:B------:R-:W-:Y:S01]  /*2bb50*/  @!P1 IADD3 R2, R2, -R7.reuse, RZ ;  /* 0x8000000702029210 */ /* 0x080fe20007ffe0ff */
        /* <DEDUP_REMOVED lines=11> */
[----:B------:R-:W-:-:S03]  /*2bc10*/  IMAD R0, R5, R9, R0 ;  /* 0x0000000905007224 */ /* 0x000fc600078e0200 */
[----:B------:R-:W-:-:S04]  /*2bc20*/  VIADDMNMX R4, R3, R4, R6, PT ;  /* 0x0000000403047246 */ /* 0x000fc80003800106 */
[----:B------:R-:W-:-:S04]  /*2bc30*/  IABS R6, R4 ;  /* 0x0000000400067213 */ /* 0x000fc80000000000 */
[----:B------:R-:W0:Y:S08]  /*2bc40*/  I2F.RP R8, R6 ;  /* 0x0000000600087306 */ /* 0x000e300000209400 */
[----:B0-----:R-:W0:Y:S02]  /*2bc50*/  MUFU.RCP R8, R8 ;  /* 0x0000000800087308 */ /* 0x001e240000001000 */
[----:B0-----:R-:W-:Y:S01]  /*2bc60*/  VIADD R2, R8, 0xffffffe ;  /* 0x0ffffffe08027836 */ /* 0x001fe20000000000 */
[----:B------:R-:W-:-:S05]  /*2bc70*/  IABS R8, R0 ;  /* 0x0000000000087213 */ /* 0x000fca0000000000 */
[----:B------:R0:W1:Y:S02]  /*2bc80*/  F2I.FTZ.U32.TRUNC.NTZ R3, R2 ;  /* 0x0000000200037305 */ /* 0x000064000021f000 */
[----:B0-----:R-:W-:Y:S02]  /*2bc90*/  IMAD.MOV.U32 R2, RZ, RZ, RZ ;  /* 0x000000ffff027224 */ /* 0x001fe400078e00ff */
[----:B-1----:R-:W-:-:S04]  /*2bca0*/  IMAD.MOV R5, RZ, RZ, -R3 ;  /* 0x000000ffff057224 */ /* 0x002fc800078e0a03 */
[----:B------:R-:W-:-:S04]  /*2bcb0*/  IMAD R5, R5, R6, RZ ;  /* 0x0000000605057224 */ /* 0x000fc800078e02ff */
[----:B------:R-:W-:Y:S01]  /*2bcc0*/  IMAD.HI.U32 R3, R3, R5, R2 ;  /* 0x0000000503037227 */ /* 0x000fe200078e0002 */
[-C--:B------:R-:W-:Y:S02]  /*2bcd0*/  IABS R5, R4.reuse ;  /* 0x0000000400057213 */ /* 0x080fe40000000000 */
[----:B------:R-:W-:Y:S02]  /*2bce0*/  LOP3.LUT R2, R0, R4, RZ, 0x3c, !PT ;  /* 0x0000000400027212 */ /* 0x000fe400078e3cff */
[----:B------:R-:W-:Y:S01]  /*2bcf0*/  IADD3 R0, R7, 0x1000000, R0 ;  /* 0x0100000007007810 */ /* 0x000fe20007ffe000 */
[----:B------:R-:W-:Y:S01]  /*2bd00*/  IMAD.MOV R5, RZ, RZ, -R5 ;  /* 0x000000ffff057224 */ /* 0x000fe200078e0a05 */
[----:B------:R-:W-:Y:S01]  /*2bd10*/  ISETP.GE.AND P2, PT, R2, RZ, PT ;  /* 0x000000ff0200720c */ /* 0x000fe20003f46270 */
        /* <DEDUP_REMOVED lines=9> */
[----:B------:R-:W-:Y:S01]  /*2bdb0*/  @!P1 LOP3.LUT R3, RZ, R4, RZ, 0x33, !PT ;  /* 0x00000004ff039212 */ /* 0x000fe200078e33ff */
[----:B------:R-:W-:-:S04]  /*2bdc0*/  IMAD.MOV R4, RZ, RZ, -R4 ;  /* 0x000000ffff047224 */ /* 0x000fc800078e0a04 */
[----:B------:R-:W-:-:S07]  /*2bdd0*/  IMAD R18, R3, R4, R0 ;  /* 0x0000000403127224 */ /* 0x000fce00078e0200 */
.L_x_2166:
[----:B------:R-:W-:-:S05]  /*2bde0*/  LOP3.LUT R0, RZ, R3, RZ, 0x33, !PT ;  /* 0x00000003ff007212 */ /* 0x000fca00078e33ff */
[----:B------:R-:W-:Y:S01]  /*2bdf0*/  IMAD.IADD R17, R17, 0x1, R0 ;  /* 0x0000000111117824 */ /* 0x000fe200078e0200 */
[----:B------:R-:W-:Y:S06]  /*2be00*/  BRA `(.L_x_2167) ;  /* 0x00000000001c7947 */ /* 0x000fec0003800000 */
.L_x_2159:
[----:B------:R-:W-:Y:S01]  /*2be10*/  UMOV UR4, URZ ;  /* 0x0000003f00047c82 */ /* 0x000fe20008000000 */
[----:B------:R-:W-:Y:S01]  /*2be20*/  UMOV UR5, URZ ;  /* 0x0000003f00057c82 */ /* 0x000fe20008000000 */
[----:B------:R-:W-:Y:S01]  /*2be30*/  ULDC UR6, c[0x0][0xc3c] ;  /* 0x00030f0000067ab9 */ /* 0x000fe20000000800 */
[----:B------:R-:W-:Y:S02]  /*2be40*/  IMAD.MOV.U32 R16, RZ, RZ, R0 ;  /* 0x000000ffff107224 */ /* 0x000fe400078e0000 */
[----:B------:R-:W-:Y:S02]  /*2be50*/  IMAD.U32 R17, RZ, RZ, UR4 ;  /* 0x00000004ff117e24 */ /* 0x000fe4000f8e00ff */
[----:B------:R-:W-:Y:S02]  /*2be60*/  IMAD.U32 R18, RZ, RZ, UR5 ;  /* 0x00000005ff127e24 */ /* 0x000fe4000f8e00ff */
[----:B------:R-:W-:-:S07]  /*2be70*/  IMAD.U32 R19, RZ, RZ, UR6 ;  /* 0x00000006ff137e24 */ /* 0x000fce000f8e00ff */
.L_x_2167:
[----:B------:R-:W1:Y:S01]  /*2be80*/  S2R R0, SR_TID.X ;  /* 0x0000000000007919 */ /* 0x000e620000002100 */
[----:B------:R-:W-:Y:S05]  /*2be90*/  WARPSYNC.ALL ;  /* 0x0000000000007948 */ /* 0x000fea0003800000 */
[----:B------:R-:W-:Y:S01]  /*2bea0*/  BAR.SYNC.DEFER_BLOCKING 0x4, 0x180 ;  /* 0x0106000000007b1d */ /* 0x000fe20000010000 */
[----:B-1----:R-:W-:-:S04]  /*2beb0*/  LOP3.LUT R0, R0, 0x1f, RZ, 0xc0, !PT ;  /* 0x0000001f00007812 */ /* 0x002fc800078ec0ff */
[----:B------:R-:W-:-:S13]  /*2bec0*/  ISETP.NE.AND P0, PT, R0, RZ, PT ;  /* 0x000000ff0000720c */ /* 0x000fda0003f05270 */
[----:B------:R-:W1:Y:S01]  /*2bed0*/  @!P0 S2R R37, SR_CgaCtaId ;  /* 0x0000000000258919 */ /* 0x000e620000008800 */
[----:B------:R-:W-:-:S04]  /*2bee0*/  @!P0 MOV R0, 0x400 ;  /* 0x0000040000008802 */ /* 0x000fc80000000f00 */
[----:B-1----:R-:W-:-:S05]  /*2bef0*/  @!P0 LEA R22, R37, R0, 0x18 ;  /* 0x0000000025168211 */ /* 0x002fca00078ec0ff */
[----:B------:R1:W-:Y:S01]  /*2bf00*/  @!P0 STS.128 [R22+0x284d0], R16 ;  /* 0x0284d01016008388 */ /* 0x0003e20000000c00 */
[----:B------:R-:W-:Y:S06]  /*2bf10*/  BAR.ARV 0x5, 0x180 ;  /* 0x0146000000007b1d */ /* 0x000fec0000002000 */
.L_x_2156:
[----:B------:R-:W-:Y:S02]  /*2bf20*/  ULDC UR4, c[0x0][0xc3c] ;  /* 0x00030f0000047ab9 */ /* 0x000fe40000000800 */
[----:B----4-:R-:W-:-:S13]  /*2bf30*/  ISETP.GE.AND P0, PT, R19, UR4, PT ;  /* 0x0000000413007c0c */ /* 0x010fda000bf06270 */
[----:B------:R-:W-:Y:S05]  /*2bf40*/  @!P0 BRA `(.L_x_2168) ;  /* 0xffffff8c00e48947 */ /* 0x000fea000383ffff */
[----:B------:R-:W-:Y:S05]  /*2bf50*/  BSYNC B7 ;  /* 0x0000000000077941 */ /* 0x000fea0003800000 */
.L_x_2034:
[----:B--2---:R-:W2:Y:S01]  /*2bf60*/  LDL.LU R0, [R1+0x30] ;  /* 0x0000300001007983 */ /* 0x004ea20000300800 */
[----:B------:R-:W-:Y:S01]  /*2bf70*/  BSSY B0, `(.L_x_2169) ;  /* 0x000000b000007945 */ /* 0x000fe20003800000 */
[----:B------:R-:W4:Y:S01]  /*2bf80*/  S2R R5, SR_CgaCtaId ;  /* 0x0000000000057919 */ /* 0x000f220000008800 */
[----:B--2---:R-:W-:-:S05]  /*2bf90*/  VIADD R0, R0, 0x1 ;  /* 0x0000000100007836 */ /* 0x004fca0000000000 */
[----:B0-----:R-:W-:-:S04]  /*2bfa0*/  LEA.HI R2, R0, R0, RZ, 0x1 ;  /* 0x0000000000027211 */ /* 0x001fc800078f08ff */
[----:B------:R-:W-:Y:S02]  /*2bfb0*/  LOP3.LUT R3, R2, 0xfffffffe, RZ, 0xc0, !PT ;  /* 0xfffffffe02037812 */ /* 0x000fe400078ec0ff */
[----:B------:R-:W-:-:S03]  /*2bfc0*/  MOV R2, 0x400 ;  /* 0x0000040000027802 */ /* 0x000fc60000000f00 */
[----:B------:R-:W-:Y:S01]  /*2bfd0*/  IMAD.IADD R0, R0, 0x1, -R3 ;  /* 0x0000000100007824 */ /* 0x000fe200078e0a03 */
[----:B----4-:R-:W-:-:S04]  /*2bfe0*/  LEA R4, R5, R2, 0x18 ;  /* 0x0000000205047211 */ /* 0x010fc800078ec0ff */
[----:B------:R-:W-:-:S04]  /*2bff0*/  SHF.L.U32 R0, R0, 0x1f, RZ ;  /* 0x0000001f00007819 */ /* 0x000fc800000006ff */
[----:B------:R-:W0:Y:S02]  /*2c000*/  SYNCS.PHASECHK.TRANS64.TRYWAIT P0, [R4+URZ+0x28420], R0 ;  /* 0x02842000040075a7 */ /* 0x000e24000800017f */
[----:B0-----:R-:W-:Y:S05]  /*2c010*/  @!P0 BRA `(.L_x_2170) ;  /* 0x0000009400708947 */ /* 0x001fea0003800000 */
.L_x_2531:
[----:B------:R-:W-:Y:S05]  /*2c020*/  BSYNC B0 ;  /* 0x0000000000007941 */ /* 0x000fea0003800000 */
.L_x_2169:
[----:B------:R-:W-:-:S03]  /*2c030*/  UMOV UR4, 0xffffffff ;  /* 0xffffffff00047882 */ /* 0x000fc60000000000 */
[----:B------:R-:W-:Y:S05]  /*2c040*/  BRA.DIV UR4, `(.L_x_2171) ;  /* 0x0000009604787947 */ /* 0x000fea000b800000 */
[----:B0-----:R-:W0:Y:S02]  /*2c050*/  S2R R0, SR_TID.X ;  /* 0x0000000000007919 */ /* 0x001e240000002100 */
[----:B0-----:R-:W-:-:S04]  /*2c060*/  SHF.R.U32.HI R0, RZ, 0x5, R0 ;  /* 0x00000005ff007819 */ /* 0x001fc80000011600 */
[----:B------:R-:W-:-:S05]  /*2c070*/  LOP3.LUT R0, R0, 0x3, RZ, 0xc0, !PT ;  /* 0x0000000300007812 */ /* 0x000fca00078ec0ff */
[----:B------:R0:W2:Y:S02]  /*2c080*/  SHFL.IDX PT, R14, R0, RZ, 0x1f ;  /* 0x00001fff000e7589 */ /* 0x0000a400000e0000 */
.L_x_2534:
[----:B--2---:R-:W-:-:S13]  /*2c090*/  ISETP.NE.AND P0, PT, R14, RZ, PT ;  /* 0x000000ff0e00720c */ /* 0x004fda0003f05270 */
[----:B------:R-:W-:Y:S05]  /*2c0a0*/  @P0 BRA `(.L_x_1772) ;  /* 0x0000000000b00947 */ /* 0x000fea0003800000 */
[----:B------:R-:W-:-:S03]  /*2c0b0*/  UMOV UR4, 0xffffffff ;  /* 0xffffffff00047882 */ /* 0x000fc60000000000 */
[----:B------:R-:W-:Y:S05]  /*2c0c0*/  BRA.DIV UR4, `(.L_x_2172) ;  /* 0x00000096048c7947 */ /* 0x000fea000b800000 */
[----:B------:R-:W-:-:S13]  /*2c0d0*/  ELECT P6, URZ, PT ;  /* 0x00000000003f782f */ /* 0x000fda00038c0000 */
.L_x_2537:
        /* <DEDUP_REMOVED lines=8> */
.L_x_2173:
[C---:B------:R-:W-:Y:S01]  /*2c160*/  IMAD R5, R25.reuse, 0x8, R4 ;  /* 0x0000000819057824 */ /* 0x040fe200078e0204 */
[----:B------:R-:W-:Y:S01]  /*2c170*/  SHF.L.U32 R0, R30, 0x1f, RZ ;  /* 0x0000001f1e007819 */ /* 0x000fe200000006ff */
[----:B------:R-:W-:-:S03]  /*2c180*/  VIADD R25, R25, 0x1 ;  /* 0x0000000119197836 */ /* 0x000fc60000000000 */
[----:B------:R-:W0:Y:S02]  /*2c190*/  SYNCS.PHASECHK.TRANS64.TRYWAIT P1, [R5+URZ+0x28440], R0 ;  /* 0x02844000050075a7 */ /* 0x000e24000802017f */
[----:B------:R-:W-:-:S04]  /*2c1a0*/  ISETP.NE.AND P2, PT, R25, 0x2, PT ;  /* 0x000000021900780c */ /* 0x000fc80003f45270 */
[----:B------:R-:W-:Y:S01]  /*2c1b0*/  SEL R3, RZ, 0x1, P2 ;  /* 0x00000001ff037807 */ /* 0x000fe20001000000 */
[----:B0-----:R-:W-:Y:S08]  /*2c1c0*/  @!P1 BRA `(.L_x_2174) ;  /* 0x00000094006c9947 */ /* 0x001ff00003800000 */
.L_x_2538:
[----:B------:R-:W-:Y:S02]  /*2c1d0*/  SEL R25, R25, RZ, P2 ;  /* 0x000000ff19197207 */ /* 0x000fe40001000000 */
[----:B------:R-:W-:Y:S01]  /*2c1e0*/  LOP3.LUT R2, R30, R3, RZ, 0x3c, !PT ;  /* 0x000000031e027212 */ /* 0x000fe200078e3cff */
[----:B------:R-:W-:Y:S06]  /*2c1f0*/  @!P0 BRA `(.L_x_2175) ;  /* 0x0000000000048947 */ /* 0x000fec0003800000 */
[----:B------:R-:W-:Y:S01]  /*2c200*/  BPT.TRAP 0x1 ;  /* 0x000000040000795c */ /* 0x000fe20000300000 */
.L_x_2175:
[----:B------:R-:W-:Y:S01]  /*2c210*/  IMAD R25, R25, 0x8, R4 ;  /* 0x0000000819197824 */ /* 0x000fe200078e0204 */
[----:B------:R-:W-:-:S04]  /*2c220*/  SHF.L.U32 R2, R2, 0x1f, RZ ;  /* 0x0000001f02027819 */ /* 0x000fc800000006ff */
[----:B------:R-:W2:Y:S02]  /*2c230*/  SYNCS.PHASECHK.TRANS64.TRYWAIT P1, [R25+URZ+0x28440], R2 ;  /* 0x02844002190075a7 */ /* 0x000ea4000802017f */
[----:B--2---:R-:W-:Y:S05]  /*2c240*/  @!P1 BRA `(.L_x_2176) ;  /* 0x0000009400609947 */ /* 0x004fea0003800000 */
.L_x_2539:
[----:B------:R-:W-:Y:S05]  /*2c250*/  @!P0 BRA `(.L_x_2177) ;  /* 0x0000000000048947 */ /* 0x000fea0003800000 */
[----:B------:R-:W-:Y:S01]  /*2c260*/  BPT.TRAP 0x1 ;  /* 0x000000040000795c */ /* 0x000fe20000300000 */
.L_x_2177:
[----:B------:R-:W4:Y:S02]  /*2c270*/  SYNCS.PHASECHK.TRANS64.TRYWAIT P1, [R5+URZ+0x28460], R0 ;  /* 0x02846000050075a7 */ /* 0x000f24000802017f */
[----:B----4-:R-:W-:Y:S05]  /*2c280*/  @!P1 BRA `(.L_x_2178) ;  /* 0x0000009400649947 */ /* 0x010fea0003800000 */
.L_x_2540:
[----:B------:R-:W-:Y:S05]  /*2c290*/  @!P0 BRA `(.L_x_2179) ;  /* 0x0000000000048947 */ /* 0x000fea0003800000 */
[----:B------:R-:W-:Y:S01]  /*2c2a0*/  BPT.TRAP 0x1 ;  /* 0x000000040000795c */ /* 0x000fe20000300000 */
.L_x_2179:
[----:B------:R-:W5:Y:S02]  /*2c2b0*/  SYNCS.PHASECHK.TRANS64.TRYWAIT P1, [R25+URZ+0x28460], R2 ;  /* 0x02846002190075a7 */ /* 0x000f64000802017f */
[----:B-----5:R-:W-:Y:S05]  /*2c2c0*/  @!P1 BRA `(.L_x_2180) ;  /* 0x0000009400689947 */ /* 0x020fea0003800000 */
.L_x_2541:
[----:B------:R-:W-:Y:S05]  /*2c2d0*/  @!P0 BRA `(.L_x_2181) ;  /* 0x0000000000048947 */ /* 0x000fea0003800000 */
[----:B------:R-:W-:Y:S01]  /*2c2e0*/  BPT.TRAP 0x1 ;  /* 0x000000040000795c */ /* 0x000fe20000300000 */
.L_x_2181:
[----:B------:R-:W5:Y:S02]  /*2c2f0*/  SYNCS.PHASECHK.TRANS64.TRYWAIT P1, [R5+URZ+0x28480], R0 ;  /* 0x02848000050075a7 */ /* 0x000f64000802017f */
[----:B-----5:R-:W-:Y:S05]  /*2c300*/  @!P1 BRA `(.L_x_2182) ;  /* 0x00000094006c9947 */ /* 0x020fea0003800000 */
.L_x_2542:
[----:B------:R-:W-:Y:S05]  /*2c310*/  @!P0 BRA `(.L_x_2183) ;  /* 0x0000000000048947 */ /* 0x000fea0003800000 */
[----:B------:R-:W-:Y:S01]  /*2c320*/  BPT.TRAP 0x1 ;  /* 0x000000040000795c */ /* 0x000fe20000300000 */
.L_x_2183:
[----:B------:R0:W0:Y:S02]  /*2c330*/  SYNCS.PHASECHK.TRANS64.TRYWAIT P0, [R25+URZ+0x28480], R2 ;  /* 0x02848002190075a7 */ /* 0x000024000800017f */
[----:B0-----:R-:W-:Y:S05]  /*2c340*/  @!P0 NANOSLEEP.SYNCS 0x989680 ;  /* 0x009896800000895d */ /* 0x001fea0003900000 */
[----:B------:R-:W0:Y:S02]  /*2c350*/  @!P0 SYNCS.PHASECHK.TRANS64 P0, [R25+URZ+0x28480], R2 ;  /* 0x02848002190085a7 */ /* 0x000e24000800007f */
[----:B0-----:R-:W-:Y:S05]  /*2c360*/  @!P0 BRA `(.L_x_2183) ;  /* 0xfffffffc00f08947 */ /* 0x001fea000383ffff */
.L_x_1772:
[----:B------:R-:W-:Y:S05]  /*2c370*/  BSYNC B8 ;  /* 0x0000000000087941 */ /* 0x000fea0003800000 */
.L_x_1769:
[----:B------:R-:W-:Y:S05]  /*2c380*/  EXIT ;  /* 0x000000000000794d */ /* 0x000fea0003800000 */
.L_x_1800:
[----:B-1----:R1:W2:Y:S02]  /*2c390*/  SYNCS.PHASECHK.TRANS64.TRYWAIT P6, [R76+URZ+0x28490], R77 ;  /* 0x0284904d4c0075a7 */ /* 0x0022a400080c017f */
[----:B--2---:R-:W-:Y:S05]  /*2c3a0*/  @!P6 NANOSLEEP.SYNCS 0x989680 ;  /* 0x009896800000e95d */ /* 0x004fea0003900000 */
[----:B------:R-:W2:Y:S02]  /*2c3b0*/  @!P6 SYNCS.PHASECHK.TRANS64 P6, [R76+URZ+0x28490], R77 ;  /* 0x0284904d4c00e5a7 */ /* 0x000ea400080c007f */
[----:B--2---:R-:W-:Y:S05]  /*2c3c0*/  @!P6 BRA `(.L_x_1800) ;  /* 0xfffffffc00f0e947 */ /* 0x004fea000383ffff */
[----:B------:R-:W-:Y:S05]  /*2c3d0*/  BRA `(.L_x_2184) ;  /* 0xfffffd6c00e07947 */ /* 0x000fea000383ffff */
.L_x_1801:
[----:B------:R-:W-:Y:S01]  /*2c3e0*/  BSSY B1, `(.L_x_2185) ;  /* 0x0000008000017945 */ /* 0x000fe20003800000 */
[----:B------:R-:W-:Y:S01]  /*2c3f0*/  MOV R13, R80 ;  /* 0x00000050000d7202 */ /* 0x000fe20000000f00 */
[----:B------:R-:W-:Y:S02]  /*2c400*/  IMAD.MOV.U32 R12, RZ, RZ, RZ ;  /* 0x000000ffff0c7224 */ /* 0x000fe400078e00ff */
[----:B------:R-:W-:Y:S02]  /*2c410*/  IMAD.MOV.U32 R11, RZ, RZ, 0x181f ;  /* 0x0000181fff0b7424 */ /* 0x000fe400078e00ff */
[----:B------:R-:W-:-:S07]  /*2c420*/  IMAD.MOV.U32 R15, RZ, RZ, -0x1 ;  /* 0xffffffffff0f7424 */ /* 0x000fce00078e00ff */
[----:B01----:R-:W-:Y:S05]  /*2c430*/  WARPSYNC.COLLECTIVE R15, `(.L_x_2186) ;  /* 0x000000000f087348 */ /* 0x003fea0003c00000 */
[----:B------:R2:W3:Y:S02]  /*2c440*/  SHFL.IDX P6, R14, R13, R12, R11 ;  /* 0x0000000c0d0e7389 */ /* 0x0004e400000c000b */
[----:B0123--:R-:W-:Y:S01]  /*2c450*/  ENDCOLLECTIVE ;  /* 0x000000000000791b */ /* 0x00ffe20003800000 */
.L_x_2186:
[----:B------:R-:W-:Y:S05]  /*2c460*/  BSYNC B1 ;  /* 0x0000000000017941 */ /* 0x000fea0003800000 */
.L_x_2185:
        /* <DEDUP_REMOVED lines=8> */
.L_x_2187:
[----:B------:R-:W-:Y:S05]  /*2c4f0*/  BRA `(.L_x_2188) ;  /* 0xfffffd6c00ac7947 */ /* 0x000fea000383ffff */
.L_x_1810:
[----:B------:R-:W-:Y:S01]  /*2c500*/  BSSY B1, `(.L_x_2189) ;  /* 0x0000008000017945 */ /* 0x000fe20003800000 */
[----:B------:R-:W-:Y:S02]  /*2c510*/  IMAD.MOV.U32 R13, RZ, RZ, R80 ;  /* 0x000000ffff0d7224 */ /* 0x000fe400078e0050 */
[----:B------:R-:W-:Y:S02]  /*2c520*/  IMAD.MOV.U32 R12, RZ, RZ, 0x1 ;  /* 0x00000001ff0c7424 */ /* 0x000fe400078e00ff */
[----:B0-----:R-:W-:Y:S02]  /*2c530*/  IMAD.MOV.U32 R11, RZ, RZ, 0x181f ;  /* 0x0000181fff0b7424 */ /* 0x001fe400078e00ff */
[----:B------:R-:W-:-:S07]  /*2c540*/  IMAD.MOV.U32 R15, RZ, RZ, -0x1 ;  /* 0xffffffffff0f7424 */ /* 0x000fce00078e00ff */
[----:B-1234-:R-:W-:Y:S05]  /*2c550*/  WARPSYNC.COLLECTIVE R15, `(.L_x_2190) ;  /* 0x000000000f087348 */ /* 0x01efea0003c00000 */
[----:B----4-:R0:W4:Y:S02]  /*2c560*/  SHFL.IDX P6, R14, R13, R12, R11 ;  /* 0x0000000c0d0e7389 */ /* 0x01012400000c000b */
[----:B01234-:R-:W-:Y:S01]  /*2c570*/  ENDCOLLECTIVE ;  /* 0x000000000000791b */ /* 0x01ffe20003800000 */
.L_x_2190:
[----:B------:R-:W-:Y:S05]  /*2c580*/  BSYNC B1 ;  /* 0x0000000000017941 */ /* 0x000fea0003800000 */
.L_x_2189:
        /* <DEDUP_REMOVED lines=8> */
.L_x_2191:
[----:B------:R-:W-:Y:S05]  /*2c610*/  BRA `(.L_x_2192) ;  /* 0xfffffd7c00287947 */ /* 0x000fea000383ffff */
.L_x_1820:
[----:B-1----:R1:W2:Y:S02]  /*2c620*/  SYNCS.PHASECHK.TRANS64.TRYWAIT P4, [R76+URZ+0x28490], R77 ;  /* 0x0284904d4c0075a7 */ /* 0x0022a4000808017f */
[----:B--2---:R-:W-:Y:S05]  /*2c630*/  @!P4 NANOSLEEP.SYNCS 0x989680 ;  /* 0x009896800000c95d */ /* 0x004fea0003900000 */
[----:B------:R-:W2:Y:S02]  /*2c640*/  @!P4 SYNCS.PHASECHK.TRANS64 P4, [R76+URZ+0x28490], R77 ;  /* 0x0284904d4c00c5a7 */ /* 0x000ea4000808007f */
[----:B--2---:R-:W-:Y:S05]  /*2c650*/  @!P4 BRA `(.L_x_1820) ;  /* 0xfffffffc00f0c947 */ /* 0x004fea000383ffff */
[----:B------:R-:W-:Y:S05]  /*2c660*/  BRA `(.L_x_2193) ;  /* 0xfffffd8c00907947 */ /* 0x000fea000383ffff */
.L_x_1821:
[----:B------:R-:W-:Y:S01]  /*2c670*/  BSSY B1, `(.L_x_2194) ;  /* 0x0000008000017945 */ /* 0x000fe20003800000 */
[----:B------:R-:W-:Y:S02]  /*2c680*/  IMAD.MOV.U32 R13, RZ, RZ, R80 ;  /* 0x000000ffff0d7224 */ /* 0x000fe400078e0050 */
[----:B------:R-:W-:Y:S02]  /*2c690*/  IMAD.MOV.U32 R12, RZ, RZ, RZ ;  /* 0x000000ffff0c7224 */ /* 0x000fe400078e00ff */
[----:B------:R-:W-:Y:S02]  /*2c6a0*/  IMAD.MOV.U32 R11, RZ, RZ, 0x181f ;  /* 0x0000181fff0b7424 */ /* 0x000fe400078e00ff */
[----:B------:R-:W-:-:S07]  /*2c6b0*/  IMAD.MOV.U32 R15, RZ, RZ, -0x1 ;  /* 0xffffffffff0f7424 */ /* 0x000fce00078e00ff */
[----:B-1----:R-:W-:Y:S05]  /*2c6c0*/  WARPSYNC.COLLECTIVE R15, `(.L_x_2195) ;  /* 0x000000000f087348 */ /* 0x002fea0003c00000 */
[----:B------:R0:W2:Y:S02]  /*2c6d0*/  SHFL.IDX P6, R14, R13, R12, R11 ;  /* 0x0000000c0d0e7389 */ /* 0x0000a400000c000b */
[----:B012---:R-:W-:Y:S01]  /*2c6e0*/  ENDCOLLECTIVE ;  /* 0x000000000000791b */ /* 0x007fe20003800000 */
.L_x_2195:
[----:B------:R-:W-:Y:S05]  /*2c6f0*/  BSYNC B1 ;  /* 0x0000000000017941 */ /* 0x000fea0003800000 */
.L_x_2194:
        /* <DEDUP_REMOVED lines=8> */
.L_x_2196:
[----:B------:R-:W-:Y:S01]  /*2c780*/  IMAD.MOV.U32 R83, RZ, RZ, R14 ;  /* 0x000000ffff537224 */ /* 0x000fe200078e000e */
[----:B------:R-:W-:Y:S06]  /*2c790*/  BRA `(.L_x_2197) ;  /* 0xfffffd8c005c7947 */ /* 0x000fec000383ffff */
.L_x_1826:
[----:B------:R-:W-:Y:S01]  /*2c7a0*/  BSSY B1, `(.L_x_2198) ;  /* 0x0000008000017945 */ /* 0x000fe20003800000 */
[----:B----4-:R-:W-:Y:S02]  /*2c7b0*/  IMAD.MOV.U32 R13, RZ, RZ, R80 ;  /* 0x000000ffff0d7224 */ /* 0x010fe400078e0050 */
[----:B------:R-:W-:Y:S02]  /*2c7c0*/  IMAD.MOV.U32 R12, RZ, RZ, 0x1 ;  /* 0x00000001ff0c7424 */ /* 0x000fe400078e00ff */
[----:B------:R-:W-:Y:S02]  /*2c7d0*/  IMAD.MOV.U32 R11, RZ, RZ, 0x181f ;  /* 0x0000181fff0b7424 */ /* 0x000fe400078e00ff */
[----:B------:R-:W-:-:S07]  /*2c7e0*/  IMAD.MOV.U32 R15, RZ, RZ, -0x1 ;  /* 0xffffffffff0f7424 */ /* 0x000fce00078e00ff */
[----:B0123--:R-:W-:Y:S05]  /*2c7f0*/  WARPSYNC.COLLECTIVE R15, `(.L_x_2199) ;  /* 0x000000000f087348 */ /* 0x00ffea0003c00000 */
[----:B------:R4:W0:Y:S02]  /*2c800*/  SHFL.IDX P6, R14, R13, R12, R11 ;  /* 0x0000000c0d0e7389 */ /* 0x00082400000c000b */
[----:B01234-:R-:W-:Y:S01]  /*2c810*/  ENDCOLLECTIVE ;  /* 0x000000000000791b */ /* 0x01ffe20003800000 */
.L_x_2199:
[----:B------:R-:W-:Y:S05]  /*2c820*/  BSYNC B1 ;  /* 0x0000000000017941 */ /* 0x000fea0003800000 */
.L_x_2198:
[----:B------:R-:W-:Y:S02]  /*2c830*/  IMAD.MOV.U32 R13, RZ, RZ, R79 ;  /* 0x000000ffff0d7224 */ /* 0x000fe400078e004f */
[----:B------:R-:W-:Y:S02]  /*2c840*/  IMAD.MOV.U32 R12, RZ, RZ, 0x1 ;  /* 0x00000001ff0c7424 */ /* 0x000fe400078e00ff */
[----:B------:R-:W-:Y:S02]  /*2c850*/  IMAD.MOV.U32 R11, RZ, RZ, 0x181f ;  /* 0x0000181fff0b7424 */ /* 0x000fe400078e00ff */
[----:B------:R-:W-:Y:S02]  /*2c860*/  IMAD.MOV.U32 R15, RZ, RZ, -0x1 ;  /* 0xffffffffff0f7424 */ /* 0x000fe400078e00ff */
[----:B------:R-:W-:-:S07]  /*2c870*/  IMAD.MOV.U32 R25, RZ, RZ, R14 ;  /* 0x000000ffff197224 */ /* 0x000fce00078e000e */
[----:B------:R-:W-:Y:S05]  /*2c880*/  WARPSYNC.COLLECTIVE R15, `(.L_x_2200) ;  /* 0x000000000f087348 */ /* 0x000fea0003c00000 */
[----:B------:R0:W1:Y:S02]  /*2c890*/  SHFL.IDX P6, R14, R13, R12, R11 ;  /* 0x0000000c0d0e7389 */ /* 0x00006400000c000b */
[----:B01----:R-:W-:Y:S01]  /*2c8a0*/  ENDCOLLECTIVE ;  /* 0x000000000000791b */ /* 0x003fe20003800000 */
.L_x_2200:
[----:B------:R-:W-:Y:S05]  /*2c8b0*/  BRA `(.L_x_2201) ;  /* 0xfffffd9c00007947 */ /* 0x000fea000383ffff */
.L_x_1831:
[----:B0-----:R0:W1:Y:S02]  /*2c8c0*/  SYNCS.PHASECHK.TRANS64.TRYWAIT P3, [R76+URZ+0x28490], R77 ;  /* 0x0284904d4c0075a7 */ /* 0x001064000806017f */
[----:B-1----:R-:W-:Y:S05]  /*2c8d0*/  @!P3 NANOSLEEP.SYNCS 0x989680 ;  /* 0x009896800000b95d */ /* 0x002fea0003900000 */
[----:B------:R-:W1:Y:S02]  /*2c8e0*/  @!P3 SYNCS.PHASECHK.TRANS64 P3, [R76+URZ+0x28490], R77 ;  /* 0x0284904d4c00b5a7 */ /* 0x000e64000806007f */
[----:B-1----:R-:W-:Y:S05]  /*2c8f0*/  @!P3 BRA `(.L_x_1831) ;  /* 0xfffffffc00f0b947 */ /* 0x002fea000383ffff */
[----:B------:R-:W-:Y:S05]  /*2c900*/  BRA `(.L_x_2202) ;  /* 0xfffffdac00007947 */ /* 0x000fea000383ffff */
.L_x_1832:
        /* <DEDUP_REMOVED lines=8> */
.L_x_2204:
[----:B------:R-:W-:Y:S05]  /*2c990*/  BSYNC B1 ;  /* 0x0000000000017941 */ /* 0x000fea0003800000 */
.L_x_2203:
        /* <DEDUP_REMOVED lines=8> */
.L_x_2205:
[----:B------:R-:W-:Y:S05]  /*2ca20*/  BRA `(.L_x_2206) ;  /* 0xfffffdac00207947 */ /* 0x000fea000383ffff */
.L_x_1835:
[----:B------:R-:W-:Y:S01]  /*2ca30*/  BSSY B1, `(.L_x_2207) ;  /* 0x0000008000017945 */ /* 0x000fe20003800000 */
[----:B------:R-:W-:Y:S02]  /*2ca40*/  IMAD.MOV.U32 R13, RZ, RZ, R25 ;  /* 0x000000ffff0d7224 */ /* 0x000fe400078e0019 */
[----:B------:R-:W-:Y:S02]  /*2ca50*/  IMAD.MOV.U32 R12, RZ, RZ, 0x1 ;  /* 0x00000001ff0c7424 */ /* 0x000fe400078e00ff */
[----:B------:R-:W-:Y:S02]  /*2ca60*/  IMAD.MOV.U32 R11, RZ, RZ, 0x181f ;  /* 0x0000181fff0b7424 */ /* 0x000fe400078e00ff */
[----:B------:R-:W-:-:S07]  /*2ca70*/  IMAD.MOV.U32 R15, RZ, RZ, -0x1 ;  /* 0xffffffffff0f7424 */ /* 0x000fce00078e00ff */
[----:B01234-:R-:W-:Y:S05]  /*2ca80*/  WARPSYNC.COLLECTIVE R15, `(.L_x_2208) ;  /* 0x000000000f087348 */ /* 0x01ffea0003c00000 */
[----:B---3--:R3:W0:Y:S02]  /*2ca90*/  SHFL.IDX P6, R14, R13, R12, R11 ;  /* 0x0000000c0d0e7389 */ /* 0x00862400000c000b */
[----:B01234-:R-:W-:Y:S01]  /*2caa0*/  ENDCOLLECTIVE ;  /* 0x000000000000791b */ /* 0x01ffe20003800000 */
.L_x_2208:
[----:B------:R-:W-:Y:S05]  /*2cab0*/  BSYNC B1 ;  /* 0x0000000000017941 */ /* 0x000fea0003800000 */
.L_x_2207:
        /* <DEDUP_REMOVED lines=8> */
.L_x_2209:
[----:B------:R-:W-:Y:S05]  /*2cb40*/  BRA `(.L_x_2210) ;  /* 0xfffffdac00207947 */ /* 0x000fea000383ffff */
.L_x_1839:
[----:B0-----:R0:W4:Y:S02]  /*2cb50*/  SYNCS.PHASECHK.TRANS64.TRYWAIT P4, [R76+URZ+0x284b0], R77 ;  /* 0x0284b04d4c0075a7 */ /* 0x001124000808017f */
[----:B----4-:R-:W-:Y:S05]  /*2cb60*/  @!P4 NANOSLEEP.SYNCS 0x989680 ;  /* 0x009896800000c95d */ /* 0x010fea0003900000 */
[----:B------:R-:W4:Y:S02]  /*2cb70*/  @!P4 SYNCS.PHASECHK.TRANS64 P4, [R76+URZ+0x284b0], R77 ;  /* 0x0284b04d4c00c5a7 */ /* 0x000f24000808007f */
[----:B----4-:R-:W-:Y:S05]  /*2cb80*/  @!P4 BRA `(.L_x_1839) ;  /* 0xfffffffc00f0c947 */ /* 0x010fea000383ffff */
[----:B------:R-:W-:Y:S05]  /*2cb90*/  BRA `(.L_x_2211) ;  /* 0xfffffdac00947947 */ /* 0x000fea000383ffff */
.L_x_1857:
[----:B------:R-:W-:Y:S01]  /*2cba0*/  BSSY B0, `(.L_x_2212) ;  /* 0x0000007000007945 */ /* 0x000fe20003800000 */
[----:B------:R-:W-:Y:S02]  /*2cbb0*/  IMAD.MOV.U32 R12, RZ, RZ, RZ ;  /* 0x000000ffff0c7224 */ /* 0x000fe400078e00ff */
[----:B------:R-:W-:Y:S02]  /*2cbc0*/  IMAD.MOV.U32 R11, RZ, RZ, 0x1f ;  /* 0x0000001fff0b7424 */ /* 0x000fe400078e00ff */
[----:B------:R-:W-:-:S07]  /*2cbd0*/  IMAD.MOV.U32 R15, RZ, RZ, -0x1 ;  /* 0xffffffffff0f7424 */ /* 0x000fce00078e00ff */
[----:B-----5:R-:W-:Y:S05]  /*2cbe0*/  WARPSYNC.COLLECTIVE R15, `(.L_x_2213) ;  /* 0x000000000f087348 */ /* 0x020fea0003c00000 */
[----:B------:R0:W1:Y:S02]  /*2cbf0*/  SHFL.IDX P6, R14, R13, R12, R11 ;  /* 0x0000000c0d0e7389 */ /* 0x00006400000c000b */
[----:B01---5:R-:W-:Y:S01]  /*2cc00*/  ENDCOLLECTIVE ;  /* 0x000000000000791b */ /* 0x023fe20003800000 */
.L_x_2213:
[----:B------:R-:W-:Y:S05]  /*2cc10*/  BSYNC B0 ;  /* 0x0000000000007941 */ /* 0x000fea0003800000 */
.L_x_2212:
[----:B------:R-:W-:Y:S05]  /*2cc20*/  BRA `(.L_x_2214) ;  /* 0xfffffdbc00787947 */ /* 0x000fea000383ffff */
.L_x_1867:
        /* <DEDUP_REMOVED lines=8> */
.L_x_2216:
[----:B------:R-:W-:Y:S05]  /*2ccb0*/  BSYNC B1 ;  /* 0x0000000000017941 */ /* 0x000fea0003800000 */
.L_x_2215:
[----:B------:R-:W-:Y:S01]  /*2ccc0*/  IMAD.MOV.U32 R13, RZ, RZ, R0 ;  /* 0x000000ffff0d7224 */ /* 0x000fe200078e0000 */
[----:B------:R-:W-:Y:S01]  /*2ccd0*/  MOV R11, 0x181f ;  /* 0x0000181f000b7802 */ /* 0x000fe20000000f00 */
[----:B------:R-:W-:Y:S02]  /*2cce0*/  IMAD.MOV.U32 R12, RZ, RZ, RZ ;  /* 0x000000ffff0c7224 */ /* 0x000fe400078e00ff */
[----:B------:R-:W-:Y:S02]  /*2ccf0*/  IMAD.MOV.U32 R15, RZ, RZ, -0x1 ;  /* 0xffffffffff0f7424 */ /* 0x000fe400078e00ff */
[----:B------:R-:W-:-:S07]  /*2cd00*/  IMAD.MOV.U32 R3, RZ, RZ, R14 ;  /* 0x000000ffff037224 */ /* 0x000fce00078e000e */
[----:B------:R-:W-:Y:S05]  /*2cd10*/  WARPSYNC.COLLECTIVE R15, `(.L_x_2217) ;  /* 0x000000000f087348 */ /* 0x000fea0003c00000 */
[----:B------:R0:W1:Y:S02]  /*2cd20*/  SHFL.IDX P6, R14, R13, R12, R11 ;  /* 0x0000000c0d0e7389 */ /* 0x00006400000c000b */
[----:B01----:R-:W-:Y:S01]  /*2cd30*/  ENDCOLLECTIVE ;  /* 0x000000000000791b */ /* 0x003fe20003800000 */
.L_x_2217:
[----:B------:R-:W-:Y:S02]  /*2cd40*/  IMAD.MOV.U32 R13, RZ, RZ, R37 ;  /* 0x000000ffff0d7224 */ /* 0x000fe400078e0025 */
[----:B------:R-:W-:-:S07]  /*2cd50*/  IMAD.MOV.U32 R5, RZ, RZ, R14 ;  /* 0x000000ffff057224 */ /* 0x000fce00078e000e */
[----:B------:R-:W-:Y:S05]  /*2cd60*/  WARPSYNC.COLLECTIVE R15, `(.L_x_2218) ;  /* 0x000000000f087348 */ /* 0x000fea0003c00000 */
[----:B------:R0:W1:Y:S02]  /*2cd70*/  SHFL.IDX P6, R14, R13, R12, R11 ;  /* 0x0000000c0d0e7389 */ /* 0x00006400000c000b */
[----:B01----:R-:W-:Y:S01]  /*2cd80*/  ENDCOLLECTIVE ;  /* 0x000000000000791b */ /* 0x003fe20003800000 */
.L_x_2218:
[----:B------:R-:W-:Y:S02]  /*2cd90*/  IMAD.MOV.U32 R13, RZ, RZ, R49 ;  /* 0x000000ffff0d7224 */ /* 0x000fe400078e0031 */
[----:B------:R-:W-:-:S07]  /*2cda0*/  IMAD.MOV.U32 R9, RZ, RZ, R14 ;  /* 0x000000ffff097224 */ /* 0x000fce00078e000e */
[----:B------:R-:W-:Y:S05]  /*2cdb0*/  WARPSYNC.COLLECTIVE R15, `(.L_x_2219) ;  /* 0x000000000f087348 */ /* 0x000fea0003c00000 */
[----:B------:R0:W1:Y:S02]  /*2cdc0*/  SHFL.IDX P6, R14, R13, R12, R11 ;  /* 0x0000000c0d0e7389 */ /* 0x00006400000c000b */
[----:B01----:R-:W-:Y:S01]  /*2cdd0*/  ENDCOLLECTIVE ;  /* 0x000000000000791b */ /* 0x003fe20003800000 */
.L_x_2219:
[----:B------:R-:W-:Y:S05]  /*2cde0*/  BRA `(.L_x_2220) ;  /* 0xfffffdc400607947 */ /* 0x000fea000383ffff */
.L_x_1870:
[----:B------:R-:W-:Y:S01]  /*2cdf0*/  BSSY B1, `(.L_x_2221) ;  /* 0x0000008000017945 */ /* 0x000fe20003800000 */
[----:B------:R-:W-:Y:S02]  /*2ce00*/  IMAD.MOV.U32 R13, RZ, RZ, R48 ;  /* 0x000000ffff0d7224 */ /* 0x000fe400078e0030 */
[----:B------:R-:W-:Y:S02]  /*2ce10*/  IMAD.MOV.U32 R12, RZ, RZ, 0x1 ;  /* 0x00000001ff0c7424 */ /* 0x000fe400078e00ff */
[----:B------:R-:W-:Y:S02]  /*2ce20*/  IMAD.MOV.U32 R11, RZ, RZ, 0x181f ;  /* 0x0000181fff0b7424 */ /* 0x000fe400078e00ff */
[----:B------:R-:W-:-:S07]  /*2ce30*/  IMAD.MOV.U32 R15, RZ, RZ, -0x1 ;  /* 0xffffffffff0f7424 */ /* 0x000fce00078e00ff */
[----:B012345:R-:W-:Y:S05]  /*2ce40*/  WARPSYNC.COLLECTIVE R15, `(.L_x_2222) ;  /* 0x000000000f087348 */ /* 0x03ffea0003c00000 */
[----:B----4-:R4:W0:Y:S02]  /*2ce50*/  SHFL.IDX P6, R14, R13, R12, R11 ;  /* 0x0000000c0d0e7389 */ /* 0x01082400000c000b */
[----:B012345:R-:W-:Y:S01]  /*2ce60*/  ENDCOLLECTIVE ;  /* 0x000000000000791b */ /* 0x03ffe20003800000 */
.L_x_2222:
[----:B------:R-:W-:Y:S05]  /*2ce70*/  BSYNC B1 ;  /* 0x0000000000017941 */ /* 0x000fea0003800000 */
.L_x_2221:
        /* <DEDUP_REMOVED lines=8> */
.L_x_2223:
[----:B------:R-:W-:Y:S02]  /*2cf00*/  IMAD.MOV.U32 R13, RZ, RZ, R37 ;  /* 0x000000ffff0d7224 */ /* 0x000fe400078e0025 */
[----:B------:R-:W-:-:S07]  /*2cf10*/  IMAD.MOV.U32 R5, RZ, RZ, R14 ;  /* 0x000000ffff057224 */ /* 0x000fce00078e000e */
[----:B------:R-:W-:Y:S05]  /*2cf20*/  WARPSYNC.COLLECTIVE R15, `(.L_x_2224) ;  /* 0x000000000f087348 */ /* 0x000fea0003c00000 */
[----:B------:R0:W1:Y:S02]  /*2cf30*/  SHFL.IDX P6, R14, R13, R12, R11 ;  /* 0x0000000c0d0e7389 */ /* 0x00006400000c000b */
[----:B01----:R-:W-:Y:S01]  /*2cf40*/  ENDCOLLECTIVE ;  /* 0x000000000000791b */ /* 0x003fe20003800000 */
.L_x_2224:
[----:B------:R-:W-:Y:S02]  /*2cf50*/  IMAD.MOV.U32 R13, RZ, RZ, R49 ;  /* 0x000000ffff0d7224 */ /* 0x000fe400078e0031 */
[----:B------:R-:W-:-:S07]  /*2cf60*/  IMAD.MOV.U32 R9, RZ, RZ, R14 ;  /* 0x000000ffff097224 */ /* 0x000fce00078e000e */
[----:B------:R-:W-:Y:S05]  /*2cf70*/  WARPSYNC.COLLECTIVE R15, `(.L_x_2225) ;  /* 0x000000000f087348 */ /* 0x000fea0003c00000 */
[----:B------:R0:W1:Y:S02]  /*2cf80*/  SHFL.IDX P6, R14, R13, R12, R11 ;  /* 0x0000000c0d0e7389 */ /* 0x00006400000c000b */
[----:B01----:R-:W-:Y:S01]  /*2cf90*/  ENDCOLLECTIVE ;  /* 0x000000000000791b */ /* 0x003fe20003800000 */
.L_x_2225:
[----:B------:R-:W-:Y:S05]  /*2cfa0*/  BRA `(.L_x_2226) ;  /* 0xfffffdc4007c7947 */ /* 0x000fea000383ffff */
.L_x_1873:
        /* <DEDUP_REMOVED lines=8> */
.L_x_2228:
[----:B------:R-:W-:Y:S05]  /*2d030*/  BSYNC B1 ;  /* 0x0000000000017941 */ /* 0x000fea0003800000 */
.L_x_2227:
        /* <DEDUP_REMOVED lines=8> */
.L_x_2229:
[----:B------:R-:W-:Y:S02]  /*2d0c0*/  IMAD.MOV.U32 R13, RZ, RZ, R37 ;  /* 0x000000ffff0d7224 */ /* 0x000fe400078e0025 */
[----:B------:R-:W-:-:S07]  /*2d0d0*/  IMAD.MOV.U32 R5, RZ, RZ, R14 ;  /* 0x000000ffff057224 */ /* 0x000fce00078e000e */
[----:B------:R-:W-:Y:S05]  /*2d0e0*/  WARPSYNC.COLLECTIVE R15, `(.L_x_2230) ;  /* 0x000000000f087348 */ /* 0x000fea0003c00000 */
[----:B------:R0:W1:Y:S02]  /*2d0f0*/  SHFL.IDX P6, R14, R13, R12, R11 ;  /* 0x0000000c0d0e7389 */ /* 0x00006400000c000b */
[----:B01----:R-:W-:Y:S01]  /*2d100*/  ENDCOLLECTIVE ;  /* 0x000000000000791b */ /* 0x003fe20003800000 */
.L_x_2230:
[----:B------:R-:W-:Y:S02]  /*2d110*/  IMAD.MOV.U32 R13, RZ, RZ, R49 ;  /* 0x000000ffff0d7224 */ /* 0x000fe400078e0031 */
[----:B------:R-:W-:-:S07]  /*2d120*/  IMAD.MOV.U32 R9, RZ, RZ, R14 ;  /* 0x000000ffff097224 */ /* 0x000fce00078e000e */
[----:B------:R-:W-:Y:S05]  /*2d130*/  WARPSYNC.COLLECTIVE R15, `(.L_x_2231) ;  /* 0x000000000f087348 */ /* 0x000fea0003c00000 */
[----:B------:R0:W1:Y:S02]  /*2d140*/  SHFL.IDX P6, R14, R13, R12, R11 ;  /* 0x0000000c0d0e7389 */ /* 0x00006400000c000b */
[----:B01----:R-:W-:Y:S01]  /*2d150*/  ENDCOLLECTIVE ;  /* 0x000000000000791b */ /* 0x003fe20003800000 */
.L_x_2231:
[----:B------:R-:W-:Y:S05]  /*2d160*/  BRA `(.L_x_2232) ;  /* 0xfffffdc400907947 */ /* 0x000fea000383ffff */
.L_x_1876:
[----:B------:R-:W-:Y:S01]  /*2d170*/  BSSY B1, `(.L_x_2233) ;  /* 0x0000008000017945 */ /* 0x000fe20003800000 */
[----:B------:R-:W-:Y:S02]  /*2d180*/  IMAD.MOV.U32 R13, RZ, RZ, R48 ;  /* 0x000000ffff0d7224 */ /* 0x000fe400078e0030 */
[----:B------:R-:W-:Y:S02]  /*2d190*/  IMAD.MOV.U32 R12, RZ, RZ, 0x3 ;  /* 0x00000003ff0c7424 */ /* 0x000fe400078e00ff */
[----:B------:R-:W-:Y:S02]  /*2d1a0*/  IMAD.MOV.U32 R11, RZ, RZ, 0x181f ;  /* 0x0000181fff0b7424 */ /* 0x000fe400078e00ff */
[----:B------:R-:W-:-:S07]  /*2d1b0*/  IMAD.MOV.U32 R15, RZ, RZ, -0x1 ;  /* 0xffffffffff0f7424 */ /* 0x000fce00078e00ff */
[----:B012--5:R-:W-:Y:S05]  /*2d1c0*/  WARPSYNC.COLLECTIVE R15, `(.L_x_2234) ;  /* 0x000000000f087348 */ /* 0x027fea0003c00000 */
[----:B------:R3:W4:Y:S02]  /*2d1d0*/  SHFL.IDX P6, R14, R13, R12, R11 ;  /* 0x0000000c0d0e7389 */ /* 0x00072400000c000b */
[----:B012345:R-:W-:Y:S01]  /*2d1e0*/  ENDCOLLECTIVE ;  /* 0x000000000000791b */ /* 0x03ffe20003800000 */
.L_x_2234:
[----:B------:R-:W-:Y:S05]  /*2d1f0*/  BSYNC B1 ;  /* 0x0000000000017941 */ /* 0x000fea0003800000 */
.L_x_2233:
        /* <DEDUP_REMOVED lines=8> */
.L_x_2235:
[----:B------:R-:W-:Y:S02]  /*2d280*/  IMAD.MOV.U32 R13, RZ, RZ, R37 ;  /* 0x000000ffff0d7224 */ /* 0x000fe400078e0025 */
[----:B------:R-:W-:-:S07]  /*2d290*/  IMAD.MOV.U32 R5, RZ, RZ, R14 ;  /* 0x000000ffff057224 */ /* 0x000fce00078e000e */
[----:B------:R-:W-:Y:S05]  /*2d2a0*/  WARPSYNC.COLLECTIVE R15, `(.L_x_2236) ;  /* 0x000000000f087348 */ /* 0x000fea0003c00000 */
[----:B------:R0:W1:Y:S02]  /*2d2b0*/  SHFL.IDX P6, R14, R13, R12, R11 ;  /* 0x0000000c0d0e7389 */ /* 0x00006400000c000b */
[----:B01----:R-:W-:Y:S01]  /*2d2c0*/  ENDCOLLECTIVE ;  /* 0x000000000000791b */ /* 0x003fe20003800000 */
.L_x_2236:
[----:B------:R-:W-:Y:S02]  /*2d2d0*/  IMAD.MOV.U32 R13, RZ, RZ, R49 ;  /* 0x000000ffff0d7224 */ /* 0x000fe400078e0031 */
[----:B------:R-:W-:-:S07]  /*2d2e0*/  IMAD.MOV.U32 R37, RZ, RZ, R14 ;  /* 0x000000ffff257224 */ /* 0x000fce00078e000e */
[----:B------:R-:W-:Y:S05]  /*2d2f0*/  WARPSYNC.COLLECTIVE R15, `(.L_x_2237) ;  /* 0x000000000f087348 */ /* 0x000fea0003c00000 */
[----:B------:R0:W1:Y:S02]  /*2d300*/  SHFL.IDX P6, R14, R13, R12, R11 ;  /* 0x0000000c0d0e7389 */ /* 0x00006400000c000b */
[----:B01----:R-:W-:Y:S01]  /*2d310*/  ENDCOLLECTIVE ;  /* 0x000000000000791b */ /* 0x003fe20003800000 */
.L_x_2237:
[----:B------:R-:W-:Y:S01]  /*2d320*/  IMAD.MOV.U32 R49, RZ, RZ, R14 ;  /* 0x000000ffff317224 */ /* 0x000fe200078e000e */
[----:B------:R-:W-:Y:S06]  /*2d330*/  BRA `(.L_x_2238) ;  /* 0xfffffdc400a87947 */ /* 0x000fec000383ffff */
.L_x_1880:
[----:B------:R0:W0:Y:S02]  /*2d340*/  SYNCS.PHASECHK.TRANS64.TRYWAIT P0, [R22+URZ+0x28400], R51 ;  /* 0x02840033160075a7 */ /* 0x000024000800017f */
[----:B0-----:R-:W-:Y:S05]  /*2d350*/  @!P0 NANOSLEEP.SYNCS 0x989680 ;  /* 0x009896800000895d */ /* 0x001fea0003900000 */
[----:B------:R-:W0:Y:S02]  /*2d360*/  @!P0 SYNCS.PHASECHK.TRANS64 P0, [R22+URZ+0x28400], R51 ;  /* 0x02840033160085a7 */ /* 0x000e24000800007f */
[----:B0-----:R-:W-:Y:S05]  /*2d370*/  @!P0 BRA `(.L_x_1880) ;  /* 0xfffffffc00f08947 */ /* 0x001fea000383ffff */
[----:B------:R-:W-:Y:S05]  /*2d380*/  BRA `(.L_x_2239) ;  /* 0xfffffdc800247947 */ /* 0x000fea000383ffff */
.L_x_1896:
[----:B------:R-:W0:Y:S01]  /*2d390*/  LDC R3, c[0x0][0x3f4] ;  /* 0x0000fd00ff037b82 */ /* 0x000e220000000800 */
        /* <DEDUP_REMOVED lines=8> */
.L_x_2241:
[----:B------:R-:W-:Y:S05]  /*2d420*/  BSYNC B1 ;  /* 0x0000000000017941 */ /* 0x000fea0003800000 */
.L_x_2240:
[----:B------:R-:W-:Y:S01]  /*2d430*/  IMAD.MOV.U32 R13, RZ, RZ, R53 ;  /* 0x000000ffff0d7224 */ /* 0x000fe200078e0035 */
[----:B------:R-:W-:Y:S01]  /*2d440*/  MOV R12, RZ ;  /* 0x000000ff000c7202 */ /* 0x000fe20000000f00 */
[----:B------:R-:W-:Y:S01]  /*2d450*/  IMAD.MOV.U32 R11, RZ, RZ, 0x181f ;  /* 0x0000181fff0b7424 */ /* 0x000fe200078e00ff */
[----:B------:R-:W-:Y:S01]  /*2d460*/  ISETP.GE.AND P0, PT, R16, R3, PT ;  /* 0x000000031000720c */ /* 0x000fe20003f06270 */
[----:B------:R-:W-:Y:S02]  /*2d470*/  IMAD.MOV.U32 R15, RZ, RZ, -0x1 ;  /* 0xffffffffff0f7424 */ /* 0x000fe400078e00ff */
[----:B------:R-:W-:Y:S02]  /*2d480*/  IMAD.MOV.U32 R5, RZ, RZ, R14 ;  /* 0x000000ffff057224 */ /* 0x000fe400078e000e */
[----:B------:R-:W-:-:S08]  /*2d490*/  IMAD R59, R189, R4, RZ ;  /* 0x00000004bd3b7224 */ /* 0x000fd000078e02ff */
[----:B------:R-:W-:Y:S05]  /*2d4a0*/  WARPSYNC.COLLECTIVE R15, `(.L_x_2242) ;  /* 0x000000000f087348 */ /* 0x000fea0003c00000 */
[----:B------:R0:W1:Y:S02]  /*2d4b0*/  SHFL.IDX P6, R14, R13, R12, R11 ;  /* 0x0000000c0d0e7389 */ /* 0x00006400000c000b */
[----:B01----:R-:W-:Y:S01]  /*2d4c0*/  ENDCOLLECTIVE ;  /* 0x000000000000791b */ /* 0x003fe20003800000 */
.L_x_2242:
[----:B------:R-:W-:Y:S01]  /*2d4d0*/  ISETP.GE.OR P1, PT, R10, R59, P0 ;  /* 0x0000003b0a00720c */ /* 0x000fe20000726670 */
[----:B------:R-:W-:Y:S02]  /*2d4e0*/  IMAD.MOV.U32 R13, RZ, RZ, R55 ;  /* 0x000000ffff0d7224 */ /* 0x000fe400078e0037 */
[----:B------:R-:W-:-:S10]  /*2d4f0*/  IMAD.MOV.U32 R7, RZ, RZ, R14 ;  /* 0x000000ffff077224 */ /* 0x000fd400078e000e */
[----:B------:R-:W-:Y:S05]  /*2d500*/  WARPSYNC.COLLECTIVE R15, `(.L_x_2243) ;  /* 0x000000000f087348 */ /* 0x000fea0003c00000 */
[----:B------:R0:W1:Y:S02]  /*2d510*/  SHFL.IDX P6, R14, R13, R12, R11 ;  /* 0x0000000c0d0e7389 */ /* 0x00006400000c000b */
[----:B01----:R-:W-:Y:S01]  /*2d520*/  ENDCOLLECTIVE ;  /* 0x000000000000791b */ /* 0x003fe20003800000 */
.L_x_2243:
[----:B------:R-:W-:-:S05]  /*2d530*/  @!P1 IADD3 R4, P2, R16, R7, RZ ;  /* 0x0000000710049210 */ /* 0x000fca0007f5e0ff */
[----:B------:R-:W-:Y:S02]  /*2d540*/  @!P1 IMAD.X R5, R5, 0x1, R17, P2 ;  /* 0x0000000105059824 */ /* 0x000fe400010e0611 */
[----:B------:R-:W-:-:S04]  /*2d550*/  IMAD.MOV.U32 R13, RZ, RZ, R57 ;  /* 0x000000ffff0d7224 */ /* 0x000fc800078e0039 */
[----:B------:R-:W5:Y:S01]  /*2d560*/  @!P1 LD.E.128 R4, desc[UR36][R4.64] ;  /* 0x0000002404049980 */ /* 0x000f62000c101d00 */
[----:B------:R-:W-:-:S07]  /*2d570*/  IMAD.MOV.U32 R9, RZ, RZ, R14 ;  /* 0x000000ffff097224 */ /* 0x000fce00078e000e */
[----:B-----5:R-:W-:Y:S05]  /*2d580*/  WARPSYNC.COLLECTIVE R15, `(.L_x_2244) ;  /* 0x000000000f087348 */ /* 0x020fea0003c00000 */
[----:B------:R0:W1:Y:S02]  /*2d590*/  SHFL.IDX P6, R14, R13, R12, R11 ;  /* 0x0000000c0d0e7389 */ /* 0x00006400000c000b */
[----:B01---5:R-:W-:Y:S01]  /*2d5a0*/  ENDCOLLECTIVE ;  /* 0x000000000000791b */ /* 0x023fe20003800000 */
.L_x_2244:
[----:B------:R-:W-:-:S05]  /*2d5b0*/  @!P1 IADD3 R24, P3, R16, R14, RZ ;  /* 0x0000000e10189210 */ /* 0x000fca0007f7e0ff */
[----:B------:R-:W-:-:S06]  /*2d5c0*/  @!P1 IMAD.X R25, R9, 0x1, R17, P3 ;  /* 0x0000000109199824 */ /* 0x000fcc00018e0611 */
[----:B------:R-:W5:Y:S01]  /*2d5d0*/  @!P1 LD.E.128 R24, desc[UR36][R24.64] ;  /* 0x0000002418189980 */ /* 0x000f62000c101d00 */
[----:B------:R-:W-:Y:S02]  /*2d5e0*/  IMAD.MOV.U32 R13, RZ, RZ, R37 ;  /* 0x000000ffff0d7224 */ /* 0x000fe400078e0025 */
[----:B------:R-:W-:-:S07]  /*2d5f0*/  IMAD.MOV.U32 R12, RZ, RZ, 0x1 ;  /* 0x00000001ff0c7424 */ /* 0x000fce00078e00ff */
[----:B-----5:R-:W-:Y:S05]  /*2d600*/  WARPSYNC.COLLECTIVE R15, `(.L_x_2245) ;  /* 0x000000000f087348 */ /* 0x020fea0003c00000 */
[----:B------:R0:W1:Y:S02]  /*2d610*/  SHFL.IDX P6, R14, R13, R12, R11 ;  /* 0x0000000c0d0e7389 */ /* 0x00006400000c000b */
[----:B01---5:R-:W-:Y:S01]  /*2d620*/  ENDCOLLECTIVE ;  /* 0x000000000000791b */ /* 0x023fe20003800000 */
.L_x_2245:
[----:B------:R-:W-:Y:S02]  /*2d630*/  IMAD.MOV.U32 R13, RZ, RZ, R53 ;  /* 0x000000ffff0d7224 */ /* 0x000fe400078e0035 */
[----:B------:R-:W-:-:S07]  /*2d640*/  IMAD.MOV.U32 R9, RZ, RZ, R14 ;  /* 0x000000ffff097224 */ /* 0x000fce00078e000e */
[----:B------:R-:W-:Y:S05]  /*2d650*/  WARPSYNC.COLLECTIVE R15, `(.L_x_2246) ;  /* 0x000000000f087348 */ /* 0x000fea0003c00000 */
[----:B------:R0:W1:Y:S02]  /*2d660*/  SHFL.IDX P6, R14, R13, R12, R11 ;  /* 0x0000000c0d0e7389 */ /* 0x00006400000c000b */
[----:B01----:R-:W-:Y:S01]  /*2d670*/  ENDCOLLECTIVE ;  /* 0x000000000000791b */ /* 0x003fe20003800000 */
.L_x_2246:
[----:B------:R-:W-:Y:S01]  /*2d680*/  IMAD.MOV.U32 R13, RZ, RZ, R55 ;  /* 0x000000ffff0d7224 */ /* 0x000fe200078e0037 */
[----:B------:R-:W-:-:S07]  /*2d690*/  MOV R21, R14 ;  /* 0x0000000e00157202 */ /* 0x000fce0000000f00 */
[----:B------:R-:W-:Y:S05]  /*2d6a0*/  WARPSYNC.COLLECTIVE R15, `(.L_x_2247) ;  /* 0x000000000f087348 */ /* 0x000fea0003c00000 */
[----:B------:R0:W1:Y:S02]  /*2d6b0*/  SHFL.IDX P6, R14, R13, R12, R11 ;  /* 0x0000000c0d0e7389 */ /* 0x00006400000c000b */
[----:B01----:R-:W-:Y:S01]  /*2d6c0*/  ENDCOLLECTIVE ;  /* 0x000000000000791b */ /* 0x003fe20003800000 */
.L_x_2247:
[----:B------:R-:W-:Y:S02]  /*2d6d0*/  IMAD.MOV.U32 R13, RZ, RZ, R57 ;  /* 0x000000ffff0d7224 */ /* 0x000fe400078e0039 */
[----:B------:R-:W-:-:S07]  /*2d6e0*/  IMAD.MOV.U32 R33, RZ, RZ, R14 ;  /* 0x000000ffff217224 */ /* 0x000fce00078e000e */
[----:B------:R-:W-:Y:S05]  /*2d6f0*/  WARPSYNC.COLLECTIVE R15, `(.L_x_2248) ;  /* 0x000000000f087348 */ /* 0x000fea0003c00000 */
[----:B------:R0:W1:Y:S02]  /*2d700*/  SHFL.IDX P6, R14, R13, R12, R11 ;  /* 0x0000000c0d0e7389 */ /* 0x00006400000c000b */
[----:B01----:R-:W-:Y:S01]  /*2d710*/  ENDCOLLECTIVE ;  /* 0x000000000000791b */ /* 0x003fe20003800000 */
.L_x_2248:
[----:B------:R-:W-:Y:S02]  /*2d720*/  CS2R R44, SRZ ;  /* 0x00000000002c7805 */ /* 0x000fe4000001ff00 */
[----:B------:R-:W-:Y:S02]  /*2d730*/  CS2R R46, SRZ ;  /* 0x00000000002e7805 */ /* 0x000fe4000001ff00 */
[----:B------:R-:W-:Y:S02]  /*2d740*/  CS2R R48, SRZ ;  /* 0x0000000000307805 */ /* 0x000fe4000001ff00 */
[----:B------:R-:W-:Y:S01]  /*2d750*/  CS2R R50, SRZ ;  /* 0x0000000000327805 */ /* 0x000fe2000001ff00 */
[----:B------:R-:W-:Y:S02]  /*2d760*/  @!P1 IMAD.MOV.U32 R44, RZ, RZ, R4 ;  /* 0x000000ffff2c9224 */ /* 0x000fe400078e0004 */
[----:B------:R-:W-:Y:S01]  /*2d770*/  @!P1 IMAD.MOV.U32 R45, RZ, RZ, R5 ;  /* 0x000000ffff2d9224 */ /* 0x000fe200078e0005 */
[----:B------:R-:W-:Y:S01]  /*2d780*/  CS2R R4, SRZ ;  /* 0x0000000000047805 */ /* 0x000fe2000001ff00 */
[----:B------:R-:W-:-:S02]  /*2d790*/  @!P1 IMAD.MOV.U32 R46, RZ, RZ, R6 ;  /* 0x000000ffff2e9224 */ /* 0x000fc400078e0006 */
[----:B------:R-:W-:Y:S02]  /*2d7a0*/  @!P1 IMAD.MOV.U32 R47, RZ, RZ, R7 ;  /* 0x000000ffff2f9224 */ /* 0x000fe400078e0007 */
[----:B------:R-:W-:Y:S02]  /*2d7b0*/  @!P1 IMAD.MOV.U32 R48, RZ, RZ, R24 ;  /* 0x000000ffff309224 */ /* 0x000fe400078e0018 */
[----:B------:R-:W-:Y:S02]  /*2d7c0*/  @!P1 IMAD.MOV.U32 R49, RZ, RZ, R25 ;  /* 0x000000ffff319224 */ /* 0x000fe400078e0019 */
[----:B------:R-:W-:Y:S02]  /*2d7d0*/  @!P1 IMAD.MOV.U32 R50, RZ, RZ, R26 ;  /* 0x000000ffff329224 */ /* 0x000fe400078e001a */
[----:B------:R-:W-:Y:S01]  /*2d7e0*/  @!P1 IMAD.MOV.U32 R51, RZ, RZ, R27 ;  /* 0x000000ffff339224 */ /* 0x000fe200078e001b */
[----:B------:R-:W-:Y:S06]  /*2d7f0*/  BRA `(.L_x_2249) ;  /* 0xfffffe0400a07947 */ /* 0x000fec000383ffff */
.L_x_1899:
[----:B------:R-:W-:Y:S01]  /*2d800*/  BSSY B1, `(.L_x_2250) ;  /* 0x0000008000017945 */ /* 0x000fe20003800000 */
[----:B------:R-:W-:Y:S01]  /*2d810*/  IMAD.MOV.U32 R13, RZ, RZ, R37 ;  /* 0x000000ffff0d7224 */ /* 0x000fe200078e0025 */
[----:B------:R-:W-:Y:S01]  /*2d820*/  MOV R12, 0x2 ;  /* 0x00000002000c7802 */ /* 0x000fe20000000f00 */
[----:B------:R-:W-:Y:S02]  /*2d830*/  IMAD.MOV.U32 R11, RZ, RZ, 0x181f ;  /* 0x0000181fff0b7424 */ /* 0x000fe400078e00ff */
[----:B------:R-:W-:-:S07]  /*2d840*/  IMAD.MOV.U32 R15, RZ, RZ, -0x1 ;  /* 0xffffffffff0f7424 */ /* 0x000fce00078e00ff */
[----:B-----5:R-:W-:Y:S05]  /*2d850*/  WARPSYNC.COLLECTIVE R15, `(.L_x_2251) ;  /* 0x000000000f087348 */ /* 0x020fea0003c00000 */
[----:B------:R0:W1:Y:S02]  /*2d860*/  SHFL.IDX P6, R14, R13, R12, R11 ;  /* 0x0000000c0d0e7389 */ /* 0x00006400000c000b */
[----:B01---5:R-:W-:Y:S01]  /*2d870*/  ENDCOLLECTIVE ;  /* 0x000000000000791b */ /* 0x023fe20003800000 */
.L_x_2251:
[----:B------:R-:W-:Y:S05]  /*2d880*/  BSYNC B1 ;  /* 0x0000000000017941 */ /* 0x000fea0003800000 */
.L_x_2250:
[----:B------:R-:W-:Y:S02]  /*2d890*/  IMAD.MOV.U32 R13, RZ, RZ, R53 ;  /* 0x000000ffff0d7224 */ /* 0x000fe400078e0035 */
[----:B------:R-:W-:Y:S02]  /*2d8a0*/  IMAD.MOV.U32 R12, RZ, RZ, 0x2 ;  /* 0x00000002ff0c7424 */ /* 0x000fe400078e00ff */
[----:B------:R-:W-:Y:S02]  /*2d8b0*/  IMAD.MOV.U32 R11, RZ, RZ, 0x181f ;  /* 0x0000181fff0b7424 */ /* 0x000fe400078e00ff */
[----:B------:R-:W-:Y:S02]  /*2d8c0*/  IMAD.MOV.U32 R15, RZ, RZ, -0x1 ;  /* 0xffffffffff0f7424 */ /* 0x000fe400078e00ff */
[----:B------:R-:W-:Y:S02]  /*2d8d0*/  IMAD.MOV.U32 R9, RZ, RZ, R14 ;  /* 0x000000ffff097224 */ /* 0x000fe400078e000e */
[----:B------:R-:W-:-:S07]  /*2d8e0*/  VIADD R8, R10, 0x40 ;  /* 0x000000400a087836 */ /* 0x000fce0000000000 */
[----:B------:R-:W-:Y:S05]  /*2d8f0*/  WARPSYNC.COLLECTIVE R15, `(.L_x_2252) ;  /* 0x000000000f087348 */ /* 0x000fea0003c00000 */
[----:B------:R0:W1:Y:S02]  /*2d900*/  SHFL.IDX P6, R14, R13, R12, R11 ;  /* 0x0000000c0d0e7389 */ /* 0x00006400000c000b */
[----:B01----:R-:W-:Y:S01]  /*2d910*/  ENDCOLLECTIVE ;  /* 0x000000000000791b */ /* 0x003fe20003800000 */
.L_x_2252:
[----:B------:R-:W-:Y:S01]  /*2d920*/  ISETP.GE.OR P1, PT, R8, R59, P0 ;  /* 0x0000003b0800720c */ /* 0x000fe20000726670 */
[----:B------:R-:W-:Y:S02]  /*2d930*/  IMAD.MOV.U32 R13, RZ, RZ, R55 ;  /* 0x000000ffff0d7224 */ /* 0x000fe400078e0037 */
[----:B------:R-:W-:-:S10]  /*2d940*/  IMAD.MOV.U32 R21, RZ, RZ, R14 ;  /* 0x000000ffff157224 */ /* 0x000fd400078e000e */
[----:B------:R-:W-:Y:S05]  /*2d950*/  WARPSYNC.COLLECTIVE R15, `(.L_x_2253) ;  /* 0x000000000f087348 */ /* 0x000fea0003c00000 */
[----:B------:R0:W1:Y:S02]  /*2d960*/  SHFL.IDX P6, R14, R13, R12, R11 ;  /* 0x0000000c0d0e7389 */ /* 0x00006400000c000b */
[----:B01----:R-:W-:Y:S01]  /*2d970*/  ENDCOLLECTIVE ;  /* 0x000000000000791b */ /* 0x003fe20003800000 */
.L_x_2253:
[----:B------:R-:W-:-:S04]  /*2d980*/  @!P1 IADD3 R24, P2, R16, R21, RZ ;  /* 0x0000001510189210 */ /* 0x000fc80007f5e0ff */
[----:B------:R-:W-:Y:S01]  /*2d990*/  @!P1 IADD3.X R9, R9, R17, RZ, P2, !PT ;  /* 0x0000001109099210 */ /* 0x000fe200017fe4ff */
[----:B------:R-:W-:Y:S02]  /*2d9a0*/  IMAD.MOV.U32 R13, RZ, RZ, R57 ;  /* 0x000000ffff0d7224 */ /* 0x000fe400078e0039 */
[----:B------:R-:W-:-:S07]  /*2d9b0*/  IMAD.MOV.U32 R25, RZ, RZ, R14 ;  /* 0x000000ffff197224 */ /* 0x000fce00078e000e */
[----:B------:R-:W-:Y:S05]  /*2d9c0*/  WARPSYNC.COLLECTIVE R15, `(.L_x_2254) ;  /* 0x000000000f087348 */ /* 0x000fea0003c00000 */
[----:B------:R0:W1:Y:S02]  /*2d9d0*/  SHFL.IDX P6, R14, R13, R12, R11 ;  /* 0x0000000c0d0e7389 */ /* 0x00006400000c000b */
[----:B01----:R-:W-:Y:S01]  /*2d9e0*/  ENDCOLLECTIVE ;  /* 0x000000000000791b */ /* 0x003fe20003800000 */
.L_x_2254:
[----:B------:R-:W-:-:S05]  /*2d9f0*/  @!P1 IADD3 R32, P3, R16, R14, RZ ;  /* 0x0000000e10209210 */ /* 0x000fca0007f7e0ff */
[----:B------:R-:W-:Y:S02]  /*2da00*/  @!P1 IMAD.X R33, R25, 0x1, R17, P3 ;  /* 0x0000000119219824 */ /* 0x000fe400018e0611 */
[----:B------:R-:W-:-:S04]  /*2da10*/  @!P1 IMAD.MOV.U32 R25, RZ, RZ, R9 ;  /* 0x000000ffff199224 */ /* 0x000fc800078e0009 */
[----:B------:R-:W5:Y:S04]  /*2da20*/  @!P1 LD.E.128 R32, desc[UR36][R32.64] ;  /* 0x0000002420209980 */ /* 0x000f68000c101d00 */
[----:B------:R-:W5:Y:S01]  /*2da30*/  @!P1 LD.E.128 R24, desc[UR36][R24.64] ;  /* 0x0000002418189980 */ /* 0x000f62000c101d00 */
[----:B------:R-:W-:Y:S02]  /*2da40*/  IMAD.MOV.U32 R13, RZ, RZ, R37 ;  /* 0x000000ffff0d7224 */ /* 0x000fe400078e0025 */
[----:B------:R-:W-:-:S07]  /*2da50*/  IMAD.MOV.U32 R12, RZ, RZ, 0x3 ;  /* 0x00000003ff0c7424 */ /* 0x000fce00078e00ff */
[----:B-----5:R-:W-:Y:S05]  /*2da60*/  WARPSYNC.COLLECTIVE R15, `(.L_x_2255) ;  /* 0x000000000f087348 */ /* 0x020fea0003c00000 */
[----:B------:R0:W1:Y:S02]  /*2da70*/  SHFL.IDX P6, R14, R13, R12, R11 ;  /* 0x0000000c0d0e7389 */ /* 0x00006400000c000b */
[----:B01---5:R-:W-:Y:S01]  /*2da80*/  ENDCOLLECTIVE ;  /* 0x000000000000791b */ /* 0x023fe20003800000 */
.L_x_2255:
[----:B------:R-:W-:Y:S02]  /*2da90*/  IMAD.MOV.U32 R13, RZ, RZ, R53 ;  /* 0x000000ffff0d7224 */ /* 0x000fe400078e0035 */
[----:B------:R-:W-:-:S07]  /*2daa0*/  IMAD.MOV.U32 R37, RZ, RZ, R14 ;  /* 0x000000ffff257224 */ /* 0x000fce00078e000e */
[----:B------:R-:W-:Y:S05]  /*2dab0*/  WARPSYNC.COLLECTIVE R15, `(.L_x_2256) ;  /* 0x000000000f087348 */ /* 0x000fea0003c00000 */
[----:B------:R0:W1:Y:S02]  /*2dac0*/  SHFL.IDX P6, R14, R13, R12, R11 ;  /* 0x0000000c0d0e7389 */ /* 0x00006400000c000b */
[----:B01----:R-:W-:Y:S01]  /*2dad0*/  ENDCOLLECTIVE ;  /* 0x000000000000791b */ /* 0x003fe20003800000 */
.L_x_2256:
[----:B------:R-:W-:Y:S02]  /*2dae0*/  IMAD.MOV.U32 R13, RZ, RZ, R55 ;  /* 0x000000ffff0d7224 */ /* 0x000fe400078e0037 */
[----:B------:R-:W-:-:S07]  /*2daf0*/  IMAD.MOV.U32 R53, RZ, RZ, R14 ;  /* 0x000000ffff357224 */ /* 0x000fce00078e000e */
[----:B------:R-:W-:Y:S05]  /*2db00*/  WARPSYNC.COLLECTIVE R15, `(.L_x_2257) ;  /* 0x000000000f087348 */ /* 0x000fea0003c00000 */
[----:B------:R0:W1:Y:S02]  /*2db10*/  SHFL.IDX P6, R14, R13, R12, R11 ;  /* 0x0000000c0d0e7389 */ /* 0x00006400000c000b */
[----:B01----:R-:W-:Y:S01]  /*2db20*/  ENDCOLLECTIVE ;  /* 0x000000000000791b */ /* 0x003fe20003800000 */
.L_x_2257:
[----:B------:R-:W-:Y:S02]  /*2db30*/  IMAD.MOV.U32 R13, RZ, RZ, R57 ;  /* 0x000000ffff0d7224 */ /* 0x000fe400078e0039 */
[----:B------:R-:W-:-:S07]  /*2db40*/  IMAD.MOV.U32 R55, RZ, RZ, R14 ;  /* 0x000000ffff377224 */ /* 0x000fce00078e000e */
[----:B------:R-:W-:Y:S05]  /*2db50*/  WARPSYNC.COLLECTIVE R15, `(.L_x_2258) ;  /* 0x000000000f087348 */ /* 0x000fea0003c00000 */
[----:B------:R0:W1:Y:S02]  /*2db60*/  SHFL.IDX P6, R14, R13, R12, R11 ;  /* 0x0000000c0d0e7389 */ /* 0x00006400000c000b */
[----:B01----:R-:W-:Y:S01]  /*2db70*/  ENDCOLLECTIVE ;  /* 0x000000000000791b */ /* 0x003fe20003800000 */
.L_x_2258:
[----:B------:R-:W-:Y:S02]  /*2db80*/  CS2R R20, SRZ ;  /* 0x0000000000147805 */ /* 0x000fe4000001ff00 */
[----:B------:R-:W-:Y:S02]  /*2db90*/  CS2R R38, SRZ ;  /* 0x0000000000267805 */ /* 0x000fe4000001ff00 */
[----:B------:R-:W-:Y:S02]  /*2dba0*/  CS2R R40, SRZ ;  /* 0x0000000000287805 */ /* 0x000fe4000001ff00 */
[----:B------:R-:W-:Y:S02]  /*2dbb0*/  CS2R R42, SRZ ;  /* 0x00000000002a7805 */ /* 0x000fe4000001ff00 */
[----:B------:R-:W-:Y:S01]  /*2dbc0*/  CS2R R8, SRZ ;  /* 0x0000000000087805 */ /* 0x000fe2000001ff00 */
[----:B------:R-:W-:Y:S02]  /*2dbd0*/  IMAD.MOV.U32 R57, RZ, RZ, R14 ;  /* 0x000000ffff397224 */ /* 0x000fe400078e000e */
[----:B------:R-:W-:-:S02]  /*2dbe0*/  @!P1 IMAD.MOV.U32 R40, RZ, RZ, R32 ;  /* 0x000000ffff289224 */ /* 0x000fc400078e0020 */
[----:B------:R-:W-:Y:S02]  /*2dbf0*/  @!P1 IMAD.MOV.U32 R41, RZ, RZ, R33 ;  /* 0x000000ffff299224 */ /* 0x000fe400078e0021 */
[----:B------:R-:W-:Y:S01]  /*2dc00*/  @!P1 IMAD.MOV.U32 R20, RZ, RZ, R24 ;  /* 0x000000ffff149224 */ /* 0x000fe200078e0018 */
[----:B------:R-:W-:Y:S01]  /*2dc10*/  @!P1 MOV R21, R25 ;  /* 0x0000001900159202 */ /* 0x000fe20000000f00 */
[----:B------:R-:W-:Y:S02]  /*2dc20*/  @!P1 IMAD.MOV.U32 R38, RZ, RZ, R26 ;  /* 0x000000ffff269224 */ /* 0x000fe400078e001a */
[----:B------:R-:W-:Y:S02]  /*2dc30*/  @!P1 IMAD.MOV.U32 R39, RZ, RZ, R27 ;  /* 0x000000ffff279224 */ /* 0x000fe400078e001b */
[----:B------:R-:W-:Y:S02]  /*2dc40*/  @!P1 IMAD.MOV.U32 R42, RZ, RZ, R34 ;  /* 0x000000ffff2a9224 */ /* 0x000fe400078e0022 */
[----:B------:R-:W-:Y:S01]  /*2dc50*/  @!P1 IMAD.MOV.U32 R43, RZ, RZ, R35 ;  /* 0x000000ffff2b9224 */ /* 0x000fe200078e0023 */
[----:B------:R-:W-:Y:S06]  /*2dc60*/  BRA `(.L_x_2259) ;  /* 0xfffffe04004c7947 */ /* 0x000fec000383ffff */
.L_x_1903:
[----:B0-----:R0:W1:Y:S02]  /*2dc70*/  SYNCS.PHASECHK.TRANS64.TRYWAIT P4, [R22+URZ+0x28400], R25 ;  /* 0x02840019160075a7 */ /* 0x001064000808017f */
[----:B-1----:R-:W-:Y:S05]  /*2dc80*/  @!P4 NANOSLEEP.SYNCS 0x989680 ;  /* 0x009896800000c95d */ /* 0x002fea0003900000 */
[----:B------:R-:W1:Y:S02]  /*2dc90*/  @!P4 SYNCS.PHASECHK.TRANS64 P4, [R22+URZ+0x28400], R25 ;  /* 0x028400191600c5a7 */ /* 0x000e64000808007f */
[----:B-1----:R-:W-:Y:S05]  /*2dca0*/  @!P4 BRA `(.L_x_1903) ;  /* 0xfffffffc00f0c947 */ /* 0x002fea000383ffff */
[----:B------:R-:W-:Y:S05]  /*2dcb0*/  BRA `(.L_x_2260) ;  /* 0xfffffe0400bc7947 */ /* 0x000fea000383ffff */
.L_x_1913:
[----:B--2---:R2:W3:Y:S02]  /*2dcc0*/  SYNCS.PHASECHK.TRANS64.TRYWAIT P1, [R5+URZ+0x28430], R12 ;  /* 0x0284300c050075a7 */ /* 0x0044e4000802017f */
[----:B---3--:R-:W-:Y:S05]  /*2dcd0*/  @!P1 NANOSLEEP.SYNCS 0x989680 ;  /* 0x009896800000995d */ /* 0x008fea0003900000 */
[----:B------:R-:W3:Y:S02]  /*2dce0*/  @!P1 SYNCS.PHASECHK.TRANS64 P1, [R5+URZ+0x28430], R12 ;  /* 0x0284300c050095a7 */ /* 0x000ee4000802007f */
[----:B---3--:R-:W-:Y:S05]  /*2dcf0*/  @!P1 BRA `(.L_x_1913) ;  /* 0xfffffffc00f09947 */ /* 0x008fea000383ffff */
[----:B------:R-:W-:Y:S05]  /*2dd00*/  BRA `(.L_x_1912) ;  /* 0xfffffe4800287947 */ /* 0x000fea000383ffff */
.L_x_1927:
[----:B-1----:R1:W2:Y:S02]  /*2dd10*/  SYNCS.PHASECHK.TRANS64.TRYWAIT P2, [R5+URZ+0x28450], R12 ;  /* 0x0284500c050075a7 */ /* 0x0022a4000804017f */
[----:B--2---:R-:W-:Y:S05]  /*2dd20*/  @!P2 NANOSLEEP.SYNCS 0x989680 ;  /* 0x009896800000a95d */ /* 0x004fea0003900000 */
[----:B------:R-:W2:Y:S02]  /*2dd30*/  @!P2 SYNCS.PHASECHK.TRANS64 P2, [R5+URZ+0x28450], R12 ;  /* 0x0284500c0500a5a7 */ /* 0x000ea4000804007f */
[----:B--2---:R-:W-:Y:S05]  /*2dd40*/  @!P2 BRA `(.L_x_1927) ;  /* 0xfffffffc00f0a947 */ /* 0x004fea000383ffff */
[----:B------:R-:W-:Y:S05]  /*2dd50*/  BRA `(.L_x_1926) ;  /* 0xfffffe6800907947 */ /* 0x000fea000383ffff */
.L_x_1937:
[----:B-1----:R1:W2:Y:S02]  /*2dd60*/  SYNCS.PHASECHK.TRANS64.TRYWAIT P2, [R205+URZ+0x28430], R9 ;  /* 0x02843009cd0075a7 */ /* 0x0022a4000804017f */
[----:B--2---:R-:W-:Y:S05]  /*2dd70*/  @!P2 NANOSLEEP.SYNCS 0x989680 ;  /* 0x009896800000a95d */ /* 0x004fea0003900000 */
[----:B------:R-:W2:Y:S02]  /*2dd80*/  @!P2 SYNCS.PHASECHK.TRANS64 P2, [R205+URZ+0x28430], R9 ;  /* 0x02843009cd00a5a7 */ /* 0x000ea4000804007f */
[----:B--2---:R-:W-:Y:S05]  /*2dd90*/  @!P2 BRA `(.L_x_1937) ;  /* 0xfffffffc00f0a947 */ /* 0x004fea000383ffff */
[----:B------:R-:W-:Y:S05]  /*2dda0*/  BRA `(.L_x_1936) ;  /* 0xfffffe6c00f07947 */ /* 0x000fea000383ffff */
.L_x_1951:
[----:B---3--:R3:W4:Y:S02]  /*2ddb0*/  SYNCS.PHASECHK.TRANS64.TRYWAIT P2, [R205+URZ+0x28450], R9 ;  /* 0x02845009cd0075a7 */ /* 0x008724000804017f */
[----:B----4-:R-:W-:Y:S05]  /*2ddc0*/  @!P2 NANOSLEEP.SYNCS 0x989680 ;  /* 0x009896800000a95d */ /* 0x010fea0003900000 */
[----:B------:R-:W4:Y:S02]  /*2ddd0*/  @!P2 SYNCS.PHASECHK.TRANS64 P2, [R205+URZ+0x28450], R9 ;  /* 0x02845009cd00a5a7 */ /* 0x000f24000804007f */
[----:B----4-:R-:W-:Y:S05]  /*2dde0*/  @!P2 BRA `(.L_x_1951) ;  /* 0xfffffffc00f0a947 */ /* 0x010fea000383ffff */
[----:B------:R-:W-:Y:S05]  /*2ddf0*/  BRA `(.L_x_1950) ;  /* 0xfffffe9400647947 */ /* 0x000fea000383ffff */
.L_x_1962:
[----:B-1----:R1:W2:Y:S02]  /*2de00*/  SYNCS.PHASECHK.TRANS64.TRYWAIT P2, [R5+URZ+0x28430], R10 ;  /* 0x0284300a050075a7 */ /* 0x0022a4000804017f */
[----:B--2---:R-:W-:Y:S05]  /*2de10*/  @!P2 NANOSLEEP.SYNCS 0x989680 ;  /* 0x009896800000a95d */ /* 0x004fea0003900000 */
[----:B------:R-:W2:Y:S02]  /*2de20*/  @!P2 SYNCS.PHASECHK.TRANS64 P2, [R5+URZ+0x28430], R10 ;  /* 0x0284300a0500a5a7 */ /* 0x000ea4000804007f */
[----:B--2---:R-:W-:Y:S05]  /*2de30*/  @!P2 BRA `(.L_x_1962) ;  /* 0xfffffffc00f0a947 */ /* 0x004fea000383ffff */
[----:B------:R-:W-:Y:S05]  /*2de40*/  BRA `(.L_x_1961) ;  /* 0xfffffe9800e07947 */ /* 0x000fea000383ffff */
.L_x_1968:
[----:B---3--:R3:W4:Y:S02]  /*2de50*/  SYNCS.PHASECHK.TRANS64.TRYWAIT P2, [R5+URZ+0x28450], R10 ;  /* 0x0284500a050075a7 */ /* 0x008724000804017f */
[----:B----4-:R-:W-:Y:S05]  /*2de60*/  @!P2 NANOSLEEP.SYNCS 0x989680 ;  /* 0x009896800000a95d */ /* 0x010fea0003900000 */
[----:B------:R-:W4:Y:S02]  /*2de70*/  @!P2 SYNCS.PHASECHK.TRANS64 P2, [R5+URZ+0x28450], R10 ;  /* 0x0284500a0500a5a7 */ /* 0x000f24000804007f */
[----:B----4-:R-:W-:Y:S05]  /*2de80*/  @!P2 BRA `(.L_x_1968) ;  /* 0xfffffffc00f0a947 */ /* 0x010fea000383ffff */
[----:B------:R-:W-:Y:S05]  /*2de90*/  BRA `(.L_x_1967) ;  /* 0xfffffeb400b07947 */ /* 0x000fea000383ffff */
.L_x_1975:
[----:B-1----:R1:W2:Y:S02]  /*2dea0*/  SYNCS.PHASECHK.TRANS64.TRYWAIT P1, [R10+URZ+0x28430], R8 ;  /* 0x028430080a0075a7 */ /* 0x0022a4000802017f */
[----:B--2---:R-:W-:Y:S05]  /*2deb0*/  @!P1 NANOSLEEP.SYNCS 0x989680 ;  /* 0x009896800000995d */ /* 0x004fea0003900000 */
[----:B------:R-:W2:Y:S02]  /*2dec0*/  @!P1 SYNCS.PHASECHK.TRANS64 P1, [R10+URZ+0x28430], R8 ;  /* 0x028430080a0095a7 */ /* 0x000ea4000802007f */
[----:B--2---:R-:W-:Y:S05]  /*2ded0*/  @!P1 BRA `(.L_x_1975) ;  /* 0xfffffffc00f09947 */ /* 0x004fea000383ffff */
[----:B------:R-:W-:Y:S05]  /*2dee0*/  BRA `(.L_x_1974) ;  /* 0xfffffeb8007c7947 */ /* 0x000fea000383ffff */
.L_x_1989:
[----:B---3--:R3:W4:Y:S02]  /*2def0*/  SYNCS.PHASECHK.TRANS64.TRYWAIT P1, [R10+URZ+0x28450], R8 ;  /* 0x028450080a0075a7 */ /* 0x008724000802017f */
[----:B----4-:R-:W-:Y:S05]  /*2df00*/  @!P1 NANOSLEEP.SYNCS 0x989680 ;  /* 0x009896800000995d */ /* 0x010fea0003900000 */
[----:B------:R-:W4:Y:S02]  /*2df10*/  @!P1 SYNCS.PHASECHK.TRANS64 P1, [R10+URZ+0x28450], R8 ;  /* 0x028450080a0095a7 */ /* 0x000f24000802007f */
[----:B----4-:R-:W-:Y:S05]  /*2df20*/  @!P1 BRA `(.L_x_1989) ;  /* 0xfffffffc00f09947 */ /* 0x010fea000383ffff */
[----:B------:R-:W-:Y:S05]  /*2df30*/  BRA `(.L_x_1988) ;  /* 0xfffffedc00e07947 */ /* 0x000fea000383ffff */
.L_x_1994:
[----:B-----5:R-:W-:Y:S01]  /*2df40*/  IMAD.MOV.U32 R12, RZ, RZ, R0 ;  /* 0x000000ffff0c7224 */ /* 0x020fe200078e0000 */
[----:B0-----:R-:W-:Y:S01]  /*2df50*/  LOP3.LUT R2, R0, 0x2, RZ, 0x3c, !PT ;  /* 0x0000000200027812 */ /* 0x001fe200078e3cff */
[----:B------:R-:W-:Y:S01]  /*2df60*/  IMAD.MOV.U32 R11, RZ, RZ, 0x1c1f ;  /* 0x00001c1fff0b7424 */ /* 0x000fe200078e00ff */
[----:B------:R-:W-:Y:S01]  /*2df70*/  SEL R7, R36, R37, P0 ;  /* 0x0000002524077207 */ /* 0x000fe20000000000 */
[----:B------:R-:W-:Y:S01]  /*2df80*/  IMAD.MOV.U32 R15, RZ, RZ, -0x1 ;  /* 0xffffffffff0f7424 */ /* 0x000fe200078e00ff */
[----:B------:R-:W-:Y:S02]  /*2df90*/  SEL R8, R32, R33, P0 ;  /* 0x0000002120087207 */ /* 0x000fe40000000000 */
[----:B------:R-:W-:-:S07]  /*2dfa0*/  SEL R36, R37, R36, P0 ;  /* 0x0000002425247207 */ /* 0x000fce0000000000 */
[----:B-12---:R-:W-:Y:S05]  /*2dfb0*/  WARPSYNC.COLLECTIVE R15, `(.L_x_2261) ;  /* 0x000000000f087348 */ /* 0x006fea0003c00000 */
[----:B------:R0:W3:Y:S02]  /*2dfc0*/  SHFL.IDX P6, R14, R13, R12, R11 ;  /* 0x0000000c0d0e7389 */ /* 0x0000e400000c000b */
[----:B0123--:R-:W-:Y:S01]  /*2dfd0*/  ENDCOLLECTIVE ;  /* 0x000000000000791b */ /* 0x00ffe20003800000 */
.L_x_2261:
        /* <DEDUP_REMOVED lines=18> */
.L_x_2262:
        /* <DEDUP_REMOVED lines=18> */
.L_x_2263:
        /* <DEDUP_REMOVED lines=18> */
.L_x_2264:
        /* <DEDUP_REMOVED lines=8> */
[----:B------:R-:W-:Y:S01]  /*2e3c0*/  SEL R77, R132, R133, P0 ;  /* 0x00000085844d7207 */ /* 0x000fe20000000000 */
[----:B------:R-:W-:Y:S01]  /*2e3d0*/  IMAD.MOV.U32 R12, RZ, RZ, R0 ;  /* 0x000000ffff0c7224 */ /* 0x000fe200078e0000 */
        /* <DEDUP_REMOVED lines=9> */
.L_x_2265:
        /* <DEDUP_REMOVED lines=18> */
.L_x_2266:
        /* <DEDUP_REMOVED lines=19> */
.L_x_2267:
[----:B------:R-:W-:Y:S02]  /*2e6c0*/  SEL R59, R70, R71, P0 ;  /* 0x00000047463b7207 */ /* 0x000fe40000000000 */
[----:B------:R-:W-:Y:S02]  /*2e6d0*/  SEL R117, R66, R67, P0 ;  /* 0x0000004342757207 */ /* 0x000fe40000000000 */
[----:B------:R-:W-:Y:S02]  /*2e6e0*/  SEL R70, R71, R70, P0 ;  /* 0x0000004647467207 */ /* 0x000fe40000000000 */
[----:B------:R-:W-:Y:S02]  /*2e6f0*/  SEL R125, R67, R66, P0 ;  /* 0x00000042437d7207 */ /* 0x000fe40000000000 */
[----:B------:R-:W-:Y:S02]  /*2e700*/  SEL R66, R78, R79, P0 ;  /* 0x0000004f4e427207 */ /* 0x000fe40000000000 */
[----:B------:R-:W-:-:S02]  /*2e710*/  SEL R63, R74, R75, P0 ;  /* 0x0000004b4a3f7207 */ /* 0x000fc40000000000 */
[----:B------:R-:W-:Y:S02]  /*2e720*/  SEL R78, R79, R78, P0 ;  /* 0x0000004e4f4e7207 */ /* 0x000fe40000000000 */
        /* <DEDUP_REMOVED lines=10> */
.L_x_2268:
        /* <DEDUP_REMOVED lines=19> */
.L_x_2269:
        /* <DEDUP_REMOVED lines=18> */
.L_x_2270:
[----:B------:R-:W-:Y:S02]  /*2ea20*/  SEL R142, R143, R142, P0 ;  /* 0x0000008e8f8e7207 */ /* 0x000fe40000000000 */
[----:B------:R-:W-:Y:S02]  /*2ea30*/  SEL R138, R139, R138, P0 ;  /* 0x0000008a8b8a7207 */ /* 0x000fe40000000000 */
[----:B------:R-:W-:Y:S02]  /*2ea40*/  SEL R133, R150, R151, P0 ;  /* 0x0000009796857207 */ /* 0x000fe40000000000 */
[----:B------:R-:W-:Y:S02]  /*2ea50*/  SEL R161, R159, R147, P0 ;  /* 0x000000939fa17207 */ /* 0x000fe40000000000 */
[----:B------:R-:W-:Y:S02]  /*2ea60*/  SEL R150, R151, R150, P0 ;  /* 0x0000009697967207 */ /* 0x000fe40000000000 */
[----:B------:R-:W-:Y:S01]  /*2ea70*/  SEL R160, R147, R159, P0 ;  /* 0x0000009f93a07207 */ /* 0x000fe20000000000 */
[----:B------:R-:W-:-:S02]  /*2ea80*/  IMAD.MOV.U32 R13, RZ, RZ, R44 ;  /* 0x000000ffff0d7224 */ /* 0x000fc400078e002c */
[----:B------:R-:W-:Y:S02]  /*2ea90*/  IMAD.MOV.U32 R12, RZ, RZ, R2 ;  /* 0x000000ffff0c7224 */ /* 0x000fe400078e0002 */
[----:B------:R-:W-:-:S07]  /*2eaa0*/  IMAD.MOV.U32 R29, RZ, RZ, R14 ;  /* 0x000000ffff1d7224 */ /* 0x000fce00078e000e */
[----:B------:R-:W-:Y:S05]  /*2eab0*/  WARPSYNC.COLLECTIVE R15, `(.L_x_2271) ;  /* 0x000000000f087348 */ /* 0x000fea0003c00000 */
[----:B------:R0:W1:Y:S02]  /*2eac0*/  SHFL.IDX P6, R14, R13, R12, R11 ;  /* 0x0000000c0d0e7389 */ /* 0x00006400000c000b */
[----:B01----:R-:W-:Y:S01]  /*2ead0*/  ENDCOLLECTIVE ;  /* 0x000000000000791b */ /* 0x003fe20003800000 */
.L_x_2271:
[----:B------:R-:W-:Y:S02]  /*2eae0*/  IMAD.MOV.U32 R13, RZ, RZ, R40 ;  /* 0x000000ffff0d7224 */ /* 0x000fe400078e0028 */
[----:B------:R-:W-:-:S07]  /*2eaf0*/  IMAD.MOV.U32 R44, RZ, RZ, R14 ;  /* 0x000000ffff2c7224 */ /* 0x000fce00078e000e */
[----:B------:R-:W-:Y:S05]  /*2eb00*/  WARPSYNC.COLLECTIVE R15, `(.L_x_2272) ;  /* 0x000000000f087348 */ /* 0x000fea0003c00000 */
[----:B------:R0:W1:Y:S02]  /*2eb10*/  SHFL.IDX P6, R14, R13, R12, R11 ;  /* 0x0000000c0d0e7389 */ /* 0x00006400000c000b */
[----:B01----:R-:W-:Y:S01]  /*2eb20*/  ENDCOLLECTIVE ;  /* 0x000000000000791b */ /* 0x003fe20003800000 */
.L_x_2272:
[----:B------:R-:W-:Y:S02]  /*2eb30*/  SEL R227, R30, R44, P0 ;  /* 0x0000002c1ee37207 */ /* 0x000fe40000000000 */
[----:B------:R-:W-:Y:S01]  /*2eb40*/  SEL R228, R44, R30, P0 ;  /* 0x0000001e2ce47207 */ /* 0x000fe20000000000 */
[----:B------:R-:W-:Y:S01]  /*2eb50*/  IMAD.MOV.U32 R13, RZ, RZ, R35 ;  /* 0x000000ffff0d7224 */ /* 0x000fe200078e0023 */
[----:B------:R-:W-:Y:S01]  /*2eb60*/  MOV R12, R0 ;  /* 0x00000000000c7202 */ /* 0x000fe20000000f00 */
[----:B------:R-:W-:-:S07]  /*2eb70*/  IMAD.MOV.U32 R40, RZ, RZ, R14 ;  /* 0x000000ffff287224 */ /* 0x000fce00078e000e */
[----:B------:R-:W-:Y:S05]  /*2eb80*/  WARPSYNC.COLLECTIVE R15, `(.L_x_2273) ;  /* 0x000000000f087348 */ /* 0x000fea0003c00000 */
[----:B------:R0:W1:Y:S02]  /*2eb90*/  SHFL.IDX P6, R14, R13, R12, R11 ;  /* 0x0000000c0d0e7389 */ /* 0x00006400000c000b */
[----:B01----:R-:W-:Y:S01]  /*2eba0*/  ENDCOLLECTIVE ;  /* 0x000000000000791b */ /* 0x003fe20003800000 */
.L_x_2273:
[----:B------:R-:W-:Y:S01]  /*2ebb0*/  SEL R229, R29, R40, P0 ;  /* 0x000000281de57207 */ /* 0x000fe20000000000 */
[----:B------:R-:W-:Y:S02]  /*2ebc0*/  IMAD.MOV.U32 R13, RZ, RZ, R28 ;  /* 0x000000ffff0d7224 */ /* 0x000fe400078e001c */
[----:B------:R-:W-:-:S07]  /*2ebd0*/  IMAD.MOV.U32 R35, RZ, RZ, R14 ;  /* 0x000000ffff237224 */ /* 0x000fce00078e000e */
[----:B------:R-:W-:Y:S05]  /*2ebe0*/  WARPSYNC.COLLECTIVE R15, `(.L_x_2274) ;  /* 0x000000000f087348 */ /* 0x000fea0003c00000 */
[----:B------:R0:W1:Y:S02]  /*2ebf0*/  SHFL.IDX P6, R14, R13, R12, R11 ;  /* 0x0000000c0d0e7389 */ /* 0x00006400000c000b */
[----:B01----:R-:W-:Y:S01]  /*2ec00*/  ENDCOLLECTIVE ;  /* 0x000000000000791b */ /* 0x003fe20003800000 */
.L_x_2274:
[----:B------:R-:W-:Y:S02]  /*2ec10*/  IMAD.MOV.U32 R13, RZ, RZ, R52 ;  /* 0x000000ffff0d7224 */ /* 0x000fe400078e0034 */
[----:B------:R-:W-:Y:S02]  /*2ec20*/  IMAD.MOV.U32 R12, RZ, RZ, R2 ;  /* 0x000000ffff0c7224 */ /* 0x000fe400078e0002 */
[----:B------:R-:W-:-:S07]  /*2ec30*/  IMAD.MOV.U32 R28, RZ, RZ, R14 ;  /* 0x000000ffff1c7224 */ /* 0x000fce00078e000e */
[----:B------:R-:W-:Y:S05]  /*2ec40*/  WARPSYNC.COLLECTIVE R15, `(.L_x_2275) ;  /* 0x000000000f087348 */ /* 0x000fea0003c00000 */
[----:B------:R0:W1:Y:S02]  /*2ec50*/  SHFL.IDX P6, R14, R13, R12, R11 ;  /* 0x0000000c0d0e7389 */ /* 0x00006400000c000b */
[----:B01----:R-:W-:Y:S01]  /*2ec60*/  ENDCOLLECTIVE ;  /* 0x000000000000791b */ /* 0x003fe20003800000 */
.L_x_2275:
[----:B------:R-:W-:Y:S02]  /*2ec70*/  IMAD.MOV.U32 R13, RZ, RZ, R48 ;  /* 0x000000ffff0d7224 */ /* 0x000fe400078e0030 */
[----:B------:R-:W-:-:S07]  /*2ec80*/  IMAD.MOV.U32 R52, RZ, RZ, R14 ;  /* 0x000000ffff347224 */ /* 0x000fce00078e000e */
[----:B------:R-:W-:Y:S05]  /*2ec90*/  WARPSYNC.COLLECTIVE R15, `(.L_x_2276) ;  /* 0x000000000f087348 */ /* 0x000fea0003c00000 */
[----:B------:R0:W1:Y:S02]  /*2eca0*/  SHFL.IDX P6, R14, R13, R12, R11 ;  /* 0x0000000c0d0e7389 */ /* 0x00006400000c000b */
[----:B01----:R-:W-:Y:S01]  /*2ecb0*/  ENDCOLLECTIVE ;  /* 0x000000000000791b */ /* 0x003fe20003800000 */
.L_x_2276:
[----:B------:R-:W-:Y:S02]  /*2ecc0*/  SEL R189, R35, R52, P0 ;  /* 0x0000003423bd7207 */ /* 0x000fe40000000000 */
[----:B------:R-:W-:Y:S01]  /*2ecd0*/  SEL R192, R52, R35, P0 ;  /* 0x0000002334c07207 */ /* 0x000fe20000000000 */
[----:B------:R-:W-:Y:S02]  /*2ece0*/  IMAD.MOV.U32 R13, RZ, RZ, R34 ;  /* 0x000000ffff0d7224 */ /* 0x000fe400078e0022 */
[----:B------:R-:W-:Y:S02]  /*2ecf0*/  IMAD.MOV.U32 R12, RZ, RZ, R0 ;  /* 0x000000ffff0c7224 */ /* 0x000fe400078e0000 */
[----:B------:R-:W-:-:S07]  /*2ed00*/  IMAD.MOV.U32 R48, RZ, RZ, R14 ;  /* 0x000000ffff307224 */ /* 0x000fce00078e000e */
[----:B------:R-:W-:Y:S05]  /*2ed10*/  WARPSYNC.COLLECTIVE R15, `(.L_x_2277) ;  /* 0x000000000f087348 */ /* 0x000fea0003c00000 */
[----:B------:R0:W1:Y:S02]  /*2ed20*/  SHFL.IDX P6, R14, R13, R12, R11 ;  /* 0x0000000c0d0e7389 */ /* 0x00006400000c000b */
[----:B01----:R-:W-:Y:S01]  /*2ed30*/  ENDCOLLECTIVE ;  /* 0x000000000000791b */ /* 0x003fe20003800000 */
.L_x_2277:
[----:B------:R-:W-:Y:S02]  /*2ed40*/  SEL R204, R28, R48, P0 ;  /* 0x000000301ccc7207 */ /* 0x000fe40000000000 */
[----:B------:R-:W-:Y:S01]  /*2ed50*/  SEL R226, R48, R28, P0 ;  /* 0x0000001c30e27207 */ /* 0x000fe20000000000 */
[----:B------:R-:W-:Y:S02]  /*2ed60*/  IMAD.MOV.U32 R13, RZ, RZ, R27 ;  /* 0x000000ffff0d7224 */ /* 0x000fe400078e001b */
[----:B------:R-:W-:-:S07]  /*2ed70*/  IMAD.MOV.U32 R34, RZ, RZ, R14 ;  /* 0x000000ffff227224 */ /* 0x000fce00078e000e */
[----:B------:R-:W-:Y:S05]  /*2ed80*/  WARPSYNC.COLLECTIVE R15, `(.L_x_2278) ;  /* 0x000000000f087348 */ /* 0x000fea0003c00000 */
[----:B------:R0:W1:Y:S02]  /*2ed90*/  SHFL.IDX P6, R14, R13, R12, R11 ;  /* 0x0000000c0d0e7389 */ /* 0x00006400000c000b */
[----:B01----:R-:W-:Y:S01]  /*2eda0*/  ENDCOLLECTIVE ;  /* 0x000000000000791b */ /* 0x003fe20003800000 */
.L_x_2278:
[----:B------:R-:W-:Y:S02]  /*2edb0*/  IMAD.MOV.U32 R13, RZ, RZ, R60 ;  /* 0x000000ffff0d7224 */ /* 0x000fe400078e003c */
[----:B------:R-:W-:Y:S01]  /*2edc0*/  IMAD.MOV.U32 R12, RZ, RZ, R2 ;  /* 0x000000ffff0c7224 */ /* 0x000fe200078e0002 */
[----:B------:R-:W-:-:S07]  /*2edd0*/  MOV R27, R14 ;  /* 0x0000000e001b7202 */ /* 0x000fce0000000f00 */
[----:B------:R-:W-:Y:S05]  /*2ede0*/  WARPSYNC.COLLECTIVE R15, `(.L_x_2279) ;  /* 0x000000000f087348 */ /* 0x000fea0003c00000 */
[----:B------:R0:W1:Y:S02]  /*2edf0*/  SHFL.IDX P6, R14, R13, R12, R11 ;  /* 0x0000000c0d0e7389 */ /* 0x00006400000c000b */
[----:B01----:R-:W-:Y:S01]  /*2ee00*/  ENDCOLLECTIVE ;  /* 0x000000000000791b */ /* 0x003fe20003800000 */
.L_x_2279:
[----:B------:R-:W-:Y:S02]  /*2ee10*/  IMAD.MOV.U32 R13, RZ, RZ, R56 ;  /* 0x000000ffff0d7224 */ /* 0x000fe400078e0038 */
[----:B------:R-:W-:-:S07]  /*2ee20*/  IMAD.MOV.U32 R60, RZ, RZ, R14 ;  /* 0x000000ffff3c7224 */ /* 0x000fce00078e000e */
[----:B------:R-:W-:Y:S05]  /*2ee30*/  WARPSYNC.COLLECTIVE R15, `(.L_x_2280) ;  /* 0x000000000f087348 */ /* 0x000fea0003c00000 */
[----:B------:R0:W1:Y:S02]  /*2ee40*/  SHFL.IDX P6, R14, R13, R12, R11 ;  /* 0x0000000c0d0e7389 */ /* 0x00006400000c000b */
[----:B01----:R-:W-:Y:S01]  /*2ee50*/  ENDCOLLECTIVE ;  /* 0x000000000000791b */ /* 0x003fe20003800000 */
.L_x_2280:
        /* <DEDUP_REMOVED lines=8> */
.L_x_2281:
[----:B------:R-:W-:Y:S02]  /*2eee0*/  SEL R182, R27, R56, P0 ;  /* 0x000000381bb67207 */ /* 0x000fe40000000000 */
[----:B------:R-:W-:Y:S01]  /*2eef0*/  SEL R183, R56, R27, P0 ;  /* 0x0000001b38b77207 */ /* 0x000fe20000000000 */
[----:B------:R-:W-:Y:S02]  /*2ef00*/  IMAD.MOV.U32 R13, RZ, RZ, R26 ;  /* 0x000000ffff0d7224 */ /* 0x000fe400078e001a */
[----:B------:R-:W-:-:S07]  /*2ef10*/  IMAD.MOV.U32 R33, RZ, RZ, R14 ;  /* 0x000000ffff217224 */ /* 0x000fce00078e000e */
[----:B------:R-:W-:Y:S05]  /*2ef20*/  WARPSYNC.COLLECTIVE R15, `(.L_x_2282) ;  /* 0x000000000f087348 */ /* 0x000fea0003c00000 */
[----:B------:R0:W1:Y:S02]  /*2ef30*/  SHFL.IDX P6, R14, R13, R12, R11 ;  /* 0x0000000c0d0e7389 */ /* 0x00006400000c000b */
[----:B01----:R-:W-:Y:S01]  /*2ef40*/  ENDCOLLECTIVE ;  /* 0x000000000000791b */ /* 0x003fe20003800000 */
.L_x_2282:
[----:B------:R-:W-:Y:S02]  /*2ef50*/  IMAD.MOV.U32 R13, RZ, RZ, R68 ;  /* 0x000000ffff0d7224 */ /* 0x000fe400078e0044 */
[----:B------:R-:W-:Y:S02]  /*2ef60*/  IMAD.MOV.U32 R12, RZ, RZ, R2 ;  /* 0x000000ffff0c7224 */ /* 0x000fe400078e0002 */
[----:B------:R-:W-:-:S07]  /*2ef70*/  IMAD.MOV.U32 R26, RZ, RZ, R14 ;  /* 0x000000ffff1a7224 */ /* 0x000fce00078e000e */
[----:B------:R-:W-:Y:S05]  /*2ef80*/  WARPSYNC.COLLECTIVE R15, `(.L_x_2283) ;  /* 0x000000000f087348 */ /* 0x000fea0003c00000 */
[----:B------:R0:W1:Y:S02]  /*2ef90*/  SHFL.IDX P6, R14, R13, R12, R11 ;  /* 0x0000000c0d0e7389 */ /* 0x00006400000c000b */
[----:B01----:R-:W-:Y:S01]  /*2efa0*/  ENDCOLLECTIVE ;  /* 0x000000000000791b */ /* 0x003fe20003800000 */
.L_x_2283:
[----:B------:R-:W-:Y:S01]  /*2efb0*/  IMAD.MOV.U32 R13, RZ, RZ, R20 ;  /* 0x000000ffff0d7224 */ /* 0x000fe200078e0014 */
[----:B------:R-:W-:-:S07]  /*2efc0*/  MOV R68, R14 ;  /* 0x0000000e00447202 */ /* 0x000fce0000000f00 */
[----:B------:R-:W-:Y:S05]  /*2efd0*/  WARPSYNC.COLLECTIVE R15, `(.L_x_2284) ;  /* 0x000000000f087348 */ /* 0x000fea0003c00000 */
[----:B------:R0:W1:Y:S02]  /*2efe0*/  SHFL.IDX P6, R14, R13, R12, R11 ;  /* 0x0000000c0d0e7389 */ /* 0x00006400000c000b */
[----:B01----:R-:W-:Y:S01]  /*2eff0*/  ENDCOLLECTIVE ;  /* 0x000000000000791b */ /* 0x003fe20003800000 */
.L_x_2284:
        /* <DEDUP_REMOVED lines=8> */
.L_x_2285:
[----:B------:R-:W-:Y:S02]  /*2f080*/  SEL R179, R26, R20, P0 ;  /* 0x000000141ab37207 */ /* 0x000fe40000000000 */
[----:B------:R-:W-:Y:S01]  /*2f090*/  SEL R178, R20, R26, P0 ;  /* 0x0000001a14b27207 */ /* 0x000fe20000000000 */
[----:B------:R-:W-:Y:S02]  /*2f0a0*/  IMAD.MOV.U32 R13, RZ, RZ, R31 ;  /* 0x000000ffff0d7224 */ /* 0x000fe400078e001f */
[----:B------:R-:W-:-:S07]  /*2f0b0*/  IMAD.MOV.U32 R37, RZ, RZ, R14 ;  /* 0x000000ffff257224 */ /* 0x000fce00078e000e */
[----:B------:R-:W-:Y:S05]  /*2f0c0*/  WARPSYNC.COLLECTIVE R15, `(.L_x_2286) ;  /* 0x000000000f087348 */ /* 0x000fea0003c00000 */
[----:B------:R0:W1:Y:S02]  /*2f0d0*/  SHFL.IDX P6, R14, R13, R12, R11 ;  /* 0x0000000c0d0e7389 */ /* 0x00006400000c000b */
[----:B01----:R-:W-:Y:S01]  /*2f0e0*/  ENDCOLLECTIVE ;  /* 0x000000000000791b */ /* 0x003fe20003800000 */
.L_x_2286:
[----:B------:R-:W-:Y:S02]  /*2f0f0*/  IMAD.MOV.U32 R13, RZ, RZ, R76 ;  /* 0x000000ffff0d7224 */ /* 0x000fe400078e004c */
[----:B------:R-:W-:Y:S02]  /*2f100*/  IMAD.MOV.U32 R12, RZ, RZ, R2 ;  /* 0x000000ffff0c7224 */ /* 0x000fe400078e0002 */
[----:B------:R-:W-:-:S07]  /*2f110*/  IMAD.MOV.U32 R31, RZ, RZ, R14 ;  /* 0x000000ffff1f7224 */ /* 0x000fce00078e000e */
[----:B------:R-:W-:Y:S05]  /*2f120*/  WARPSYNC.COLLECTIVE R15, `(.L_x_2287) ;  /* 0x000000000f087348 */ /* 0x000fea0003c00000 */
[----:B------:R0:W1:Y:S02]  /*2f130*/  SHFL.IDX P6, R14, R13, R12, R11 ;  /* 0x0000000c0d0e7389 */ /* 0x00006400000c000b */
[----:B01----:R-:W-:Y:S01]  /*2f140*/  ENDCOLLECTIVE ;  /* 0x000000000000791b */ /* 0x003fe20003800000 */
.L_x_2287:
[----:B------:R-:W-:Y:S02]  /*2f150*/  IMAD.MOV.U32 R13, RZ, RZ, R72 ;  /* 0x000000ffff0d7224 */ /* 0x000fe400078e0048 */
[----:B------:R-:W-:-:S07]  /*2f160*/  IMAD.MOV.U32 R76, RZ, RZ, R14 ;  /* 0x000000ffff4c7224 */ /* 0x000fce00078e000e */
[----:B------:R-:W-:Y:S05]  /*2f170*/  WARPSYNC.COLLECTIVE R15, `(.L_x_2288) ;  /* 0x000000000f087348 */ /* 0x000fea0003c00000 */
[----:B------:R0:W1:Y:S02]  /*2f180*/  SHFL.IDX P6, R14, R13, R12, R11 ;  /* 0x0000000c0d0e7389 */ /* 0x00006400000c000b */
[----:B01----:R-:W-:Y:S01]  /*2f190*/  ENDCOLLECTIVE ;  /* 0x000000000000791b */ /* 0x003fe20003800000 */
.L_x_2288:
        /* <DEDUP_REMOVED lines=8> */
.L_x_2289:
[----:B------:R-:W-:Y:S02]  /*2f220*/  SEL R175, R31, R72, P0 ;  /* 0x000000481faf7207 */ /* 0x000fe40000000000 */
[----:B------:R-:W-:Y:S01]  /*2f230*/  SEL R174, R72, R31, P0 ;  /* 0x0000001f48ae7207 */ /* 0x000fe20000000000 */
[----:B------:R-:W-:Y:S02]  /*2f240*/  IMAD.MOV.U32 R13, RZ, RZ, R38 ;  /* 0x000000ffff0d7224 */ /* 0x000fe400078e0026 */
[----:B------:R-:W-:-:S07]  /*2f250*/  IMAD.MOV.U32 R39, RZ, RZ, R14 ;  /* 0x000000ffff277224 */ /* 0x000fce00078e000e */
[----:B------:R-:W-:Y:S05]  /*2f260*/  WARPSYNC.COLLECTIVE R15, `(.L_x_2290) ;  /* 0x000000000f087348 */ /* 0x000fea0003c00000 */
[----:B------:R0:W1:Y:S02]  /*2f270*/  SHFL.IDX P6, R14, R13, R12, R11 ;  /* 0x0000000c0d0e7389 */ /* 0x00006400000c000b */
[----:B01----:R-:W-:Y:S01]  /*2f280*/  ENDCOLLECTIVE ;  /* 0x000000000000791b */ /* 0x003fe20003800000 */
.L_x_2290:
[----:B------:R-:W-:Y:S02]  /*2f290*/  IMAD.MOV.U32 R13, RZ, RZ, R84 ;  /* 0x000000ffff0d7224 */ /* 0x000fe400078e0054 */
[----:B------:R-:W-:Y:S02]  /*2f2a0*/  IMAD.MOV.U32 R12, RZ, RZ, R2 ;  /* 0x000000ffff0c7224 */ /* 0x000fe400078e0002 */
[----:B------:R-:W-:-:S07]  /*2f2b0*/  IMAD.MOV.U32 R38, RZ, RZ, R14 ;  /* 0x000000ffff267224 */ /* 0x000fce00078e000e */
[----:B------:R-:W-:Y:S05]  /*2f2c0*/  WARPSYNC.COLLECTIVE R15, `(.L_x_2291) ;  /* 0x000000000f087348 */ /* 0x000fea0003c00000 */
[----:B------:R0:W1:Y:S02]  /*2f2d0*/  SHFL.IDX P6, R14, R13, R12, R11 ;  /* 0x0000000c0d0e7389 */ /* 0x00006400000c000b */
[----:B01----:R-:W-:Y:S01]  /*2f2e0*/  ENDCOLLECTIVE ;  /* 0x000000000000791b */ /* 0x003fe20003800000 */
.L_x_2291:
[----:B------:R-:W-:Y:S02]  /*2f2f0*/  IMAD.MOV.U32 R13, RZ, RZ, R80 ;  /* 0x000000ffff0d7224 */ /* 0x000fe400078e0050 */
[----:B------:R-:W-:-:S07]  /*2f300*/  IMAD.MOV.U32 R84, RZ, RZ, R14 ;  /* 0x000000ffff547224 */ /* 0x000fce00078e000e */
[----:B------:R-:W-:Y:S05]  /*2f310*/  WARPSYNC.COLLECTIVE R15, `(.L_x_2292) ;  /* 0x000000000f087348 */ /* 0x000fea0003c00000 */
[----:B------:R0:W1:Y:S02]  /*2f320*/  SHFL.IDX P6, R14, R13, R12, R11 ;  /* 0x0000000c0d0e7389 */ /* 0x00006400000c000b */
[----:B01----:R-:W-:Y:S01]  /*2f330*/  ENDCOLLECTIVE ;  /* 0x000000000000791b */ /* 0x003fe20003800000 */
.L_x_2292:
        /* <DEDUP_REMOVED lines=8> */
.L_x_2293:
[----:B------:R-:W-:Y:S02]  /*2f3c0*/  SEL R171, R38, R80, P0 ;  /* 0x0000005026ab7207 */ /* 0x000fe40000000000 */
[----:B------:R-:W-:Y:S02]  /*2f3d0*/  SEL R170, R80, R38, P0 ;  /* 0x0000002650aa7207 */ /* 0x000fe40000000000 */
[----:B------:R-:W-:Y:S01]  /*2f3e0*/  MOV R13, R41 ;  /* 0x00000029000d7202 */ /* 0x000fe20000000f00 */
[----:B------:R-:W-:-:S07]  /*2f3f0*/  IMAD.MOV.U32 R42, RZ, RZ, R14 ;  /* 0x000000ffff2a7224 */ /* 0x000fce00078e000e */
[----:B------:R-:W-:Y:S05]  /*2f400*/  WARPSYNC.COLLECTIVE R15, `(.L_x_2294) ;  /* 0x000000000f087348 */ /* 0x000fea0003c00000 */
[----:B------:R0:W1:Y:S02]  /*2f410*/  SHFL.IDX P6, R14, R13, R12, R11 ;  /* 0x0000000c0d0e7389 */ /* 0x00006400000c000b */
[----:B01----:R-:W-:Y:S01]  /*2f420*/  ENDCOLLECTIVE ;  /* 0x000000000000791b */ /* 0x003fe20003800000 */
.L_x_2294:
[----:B------:R-:W-:Y:S02]  /*2f430*/  IMAD.MOV.U32 R13, RZ, RZ, R92 ;  /* 0x000000ffff0d7224 */ /* 0x000fe400078e005c */
[----:B------:R-:W-:Y:S02]  /*2f440*/  IMAD.MOV.U32 R12, RZ, RZ, R2 ;  /* 0x000000ffff0c7224 */ /* 0x000fe400078e0002 */
[----:B------:R-:W-:-:S07]  /*2f450*/  IMAD.MOV.U32 R41, RZ, RZ, R14 ;  /* 0x000000ffff297224 */ /* 0x000fce00078e000e */
[----:B------:R-:W-:Y:S05]  /*2f460*/  WARPSYNC.COLLECTIVE R15, `(.L_x_2295) ;  /* 0x000000000f087348 */ /* 0x000fea0003c00000 */
[----:B------:R0:W1:Y:S02]  /*2f470*/  SHFL.IDX P6, R14, R13, R12, R11 ;  /* 0x0000000c0d0e7389 */ /* 0x00006400000c000b */
[----:B01----:R-:W-:Y:S01]  /*2f480*/  ENDCOLLECTIVE ;  /* 0x000000000000791b */ /* 0x003fe20003800000 */
.L_x_2295:
[----:B------:R-:W-:Y:S02]  /*2f490*/  IMAD.MOV.U32 R13, RZ, RZ, R88 ;  /* 0x000000ffff0d7224 */ /* 0x000fe400078e0058 */
[----:B------:R-:W-:-:S07]  /*2f4a0*/  IMAD.MOV.U32 R92, RZ, RZ, R14 ;  /* 0x000000ffff5c7224 */ /* 0x000fce00078e000e */
[----:B------:R-:W-:Y:S05]  /*2f4b0*/  WARPSYNC.COLLECTIVE R15, `(.L_x_2296) ;  /* 0x000000000f087348 */ /* 0x000fea0003c00000 */
[----:B------:R0:W1:Y:S02]  /*2f4c0*/  SHFL.IDX P6, R14, R13, R12, R11 ;  /* 0x0000000c0d0e7389 */ /* 0x00006400000c000b */
[----:B01----:R-:W-:Y:S01]  /*2f4d0*/  ENDCOLLECTIVE ;  /* 0x000000000000791b */ /* 0x003fe20003800000 */
.L_x_2296:
        /* <DEDUP_REMOVED lines=8> */
.L_x_2297:
[----:B------:R-:W-:Y:S02]  /*2f560*/  SEL R167, R41, R88, P0 ;  /* 0x0000005829a77207 */ /* 0x000fe40000000000 */
[----:B------:R-:W-:Y:S01]  /*2f570*/  SEL R166, R88, R41, P0 ;  /* 0x0000002958a67207 */ /* 0x000fe20000000000 */
[----:B------:R-:W-:Y:S02]  /*2f580*/  IMAD.MOV.U32 R13, RZ, RZ, R43 ;  /* 0x000000ffff0d7224 */ /* 0x000fe400078e002b */
[----:B------:R-:W-:-:S07]  /*2f590*/  IMAD.MOV.U32 R45, RZ, RZ, R14 ;  /* 0x000000ffff2d7224 */ /* 0x000fce00078e000e */
[----:B------:R-:W-:Y:S05]  /*2f5a0*/  WARPSYNC.COLLECTIVE R15, `(.L_x_2298) ;  /* 0x000000000f087348 */ /* 0x000fea0003c00000 */
[----:B------:R0:W1:Y:S02]  /*2f5b0*/  SHFL.IDX P6, R14, R13, R12, R11 ;  /* 0x0000000c0d0e7389 */ /* 0x00006400000c000b */
[----:B01----:R-:W-:Y:S01]  /*2f5c0*/  ENDCOLLECTIVE ;  /* 0x000000000000791b */ /* 0x003fe20003800000 */
.L_x_2298:
[----:B------:R-:W-:Y:S01]  /*2f5d0*/  IMAD.MOV.U32 R13, RZ, RZ, R100 ;  /* 0x000000ffff0d7224 */ /* 0x000fe200078e0064 */
[----:B------:R-:W-:Y:S01]  /*2f5e0*/  MOV R12, R2 ;  /* 0x00000002000c7202 */ /* 0x000fe20000000f00 */
[----:B------:R-:W-:-:S07]  /*2f5f0*/  IMAD.MOV.U32 R43, RZ, RZ, R14 ;  /* 0x000000ffff2b7224 */ /* 0x000fce00078e000e */
[----:B------:R-:W-:Y:S05]  /*2f600*/  WARPSYNC.COLLECTIVE R15, `(.L_x_2299) ;  /* 0x000000000f087348 */ /* 0x000fea0003c00000 */
[----:B------:R0:W1:Y:S02]  /*2f610*/  SHFL.IDX P6, R14, R13, R12, R11 ;  /* 0x0000000c0d0e7389 */ /* 0x00006400000c000b */
[----:B01----:R-:W-:Y:S01]  /*2f620*/  ENDCOLLECTIVE ;  /* 0x000000000000791b */ /* 0x003fe20003800000 */
.L_x_2299:
[----:B------:R-:W-:Y:S02]  /*2f630*/  IMAD.MOV.U32 R13, RZ, RZ, R96 ;  /* 0x000000ffff0d7224 */ /* 0x000fe400078e0060 */
[----:B------:R-:W-:-:S07]  /*2f640*/  IMAD.MOV.U32 R100, RZ, RZ, R14 ;  /* 0x000000ffff647224 */ /* 0x000fce00078e000e */
[----:B------:R-:W-:Y:S05]  /*2f650*/  WARPSYNC.COLLECTIVE R15, `(.L_x_2300) ;  /* 0x000000000f087348 */ /* 0x000fea0003c00000 */
[----:B------:R0:W1:Y:S02]  /*2f660*/  SHFL.IDX P6, R14, R13, R12, R11 ;  /* 0x0000000c0d0e7389 */ /* 0x00006400000c000b */
[----:B01----:R-:W-:Y:S01]  /*2f670*/  ENDCOLLECTIVE ;  /* 0x000000000000791b */ /* 0x003fe20003800000 */
.L_x_2300:
        /* <DEDUP_REMOVED lines=8> */
.L_x_2301:
[----:B------:R-:W-:Y:S02]  /*2f700*/  IMAD.MOV.U32 R13, RZ, RZ, R49 ;  /* 0x000000ffff0d7224 */ /* 0x000fe400078e0031 */
[----:B------:R-:W-:-:S07]  /*2f710*/  IMAD.MOV.U32 R53, RZ, RZ, R14 ;  /* 0x000000ffff357224 */ /* 0x000fce00078e000e */
[----:B------:R-:W-:Y:S05]  /*2f720*/  WARPSYNC.COLLECTIVE R15, `(.L_x_2302) ;  /* 0x000000000f087348 */ /* 0x000fea0003c00000 */
[----:B------:R0:W1:Y:S02]  /*2f730*/  SHFL.IDX P6, R14, R13, R12, R11 ;  /* 0x0000000c0d0e7389 */ /* 0x00006400000c000b */
[----:B01----:R-:W-:Y:S01]  /*2f740*/  ENDCOLLECTIVE ;  /* 0x000000000000791b */ /* 0x003fe20003800000 */
.L_x_2302:
[----:B------:R-:W-:Y:S02]  /*2f750*/  IMAD.MOV.U32 R13, RZ, RZ, R108 ;  /* 0x000000ffff0d7224 */ /* 0x000fe400078e006c */
[----:B------:R-:W-:Y:S02]  /*2f760*/  IMAD.MOV.U32 R12, RZ, RZ, R2 ;  /* 0x000000ffff0c7224 */ /* 0x000fe400078e0002 */
[----:B------:R-:W-:-:S07]  /*2f770*/  IMAD.MOV.U32 R49, RZ, RZ, R14 ;  /* 0x000000ffff317224 */ /* 0x000fce00078e000e */
[----:B------:R-:W-:Y:S05]  /*2f780*/  WARPSYNC.COLLECTIVE R15, `(.L_x_2303) ;  /* 0x000000000f087348 */ /* 0x000fea0003c00000 */
[----:B------:R0:W1:Y:S02]  /*2f790*/  SHFL.IDX P6, R14, R13, R12, R11 ;  /* 0x0000000c0d0e7389 */ /* 0x00006400000c000b */
[----:B01----:R-:W-:Y:S01]  /*2f7a0*/  ENDCOLLECTIVE ;  /* 0x000000000000791b */ /* 0x003fe20003800000 */
.L_x_2303:
[----:B------:R-:W-:Y:S02]  /*2f7b0*/  IMAD.MOV.U32 R13, RZ, RZ, R104 ;  /* 0x000000ffff0d7224 */ /* 0x000fe400078e0068 */
[----:B------:R-:W-:-:S07]  /*2f7c0*/  IMAD.MOV.U32 R108, RZ, RZ, R14 ;  /* 0x000000ffff6c7224 */ /* 0x000fce00078e000e */
[----:B------:R-:W-:Y:S05]  /*2f7d0*/  WARPSYNC.COLLECTIVE R15, `(.L_x_2304) ;  /* 0x000000000f087348 */ /* 0x000fea0003c00000 */
[----:B------:R0:W1:Y:S02]  /*2f7e0*/  SHFL.IDX P6, R14, R13, R12, R11 ;  /* 0x0000000c0d0e7389 */ /* 0x00006400000c000b */
[----:B01----:R-:W-:Y:S01]  /*2f7f0*/  ENDCOLLECTIVE ;  /* 0x000000000000791b */ /* 0x003fe20003800000 */
.L_x_2304:
[----:B------:R-:W-:Y:S01]  /*2f800*/  SEL R92, R108, R53, P0 ;  /* 0x000000356c5c7207 */ /* 0x000fe20000000000 */
[----:B------:R-:W-:Y:S02]  /*2f810*/  IMAD.MOV.U32 R13, RZ, RZ, R61 ;  /* 0x000000ffff0d7224 */ /* 0x000fe400078e003d */
[----:B------:R-:W-:Y:S01]  /*2f820*/  IMAD.MOV.U32 R12, RZ, RZ, R0 ;  /* 0x000000ffff0c7224 */ /* 0x000fe200078e0000 */
[----:B------:R-:W-:-:S07]  /*2f830*/  MOV R104, R14 ;  /* 0x0000000e00687202 */ /* 0x000fce0000000f00 */
[----:B------:R-:W-:Y:S05]  /*2f840*/  WARPSYNC.COLLECTIVE R15, `(.L_x_2305) ;  /* 0x000000000f087348 */ /* 0x000fea0003c00000 */
[----:B------:R0:W1:Y:S02]  /*2f850*/  SHFL.IDX P6, R14, R13, R12, R11 ;  /* 0x0000000c0d0e7389 */ /* 0x00006400000c000b */
[----:B01----:R-:W-:Y:S01]  /*2f860*/  ENDCOLLECTIVE ;  /* 0x000000000000791b */ /* 0x003fe20003800000 */
.L_x_2305:
[----:B------:R-:W-:Y:S02]  /*2f870*/  SEL R100, R49, R104, P0 ;  /* 0x0000006831647207 */ /* 0x000fe40000000000 */
[----:B------:R-:W-:Y:S01]  /*2f880*/  SEL R104, R104, R49, P0 ;  /* 0x0000003168687207 */ /* 0x000fe20000000000 */
[----:B------:R-:W-:Y:S02]  /*2f890*/  IMAD.MOV.U32 R13, RZ, RZ, R57 ;  /* 0x000000ffff0d7224 */ /* 0x000fe400078e0039 */
[----:B------:R-:W-:-:S07]  /*2f8a0*/  IMAD.MOV.U32 R61, RZ, RZ, R14 ;  /* 0x000000ffff3d7224 */ /* 0x000fce00078e000e */
[----:B------:R-:W-:Y:S05]  /*2f8b0*/  WARPSYNC.COLLECTIVE R15, `(.L_x_2306) ;  /* 0x000000000f087348 */ /* 0x000fea0003c00000 */
[----:B------:R0:W1:Y:S02]  /*2f8c0*/  SHFL.IDX P6, R14, R13, R12, R11 ;  /* 0x0000000c0d0e7389 */ /* 0x00006400000c000b */
[----:B01----:R-:W-:Y:S01]  /*2f8d0*/  ENDCOLLECTIVE ;  /* 0x000000000000791b */ /* 0x003fe20003800000 */
.L_x_2306:
[----:B------:R-:W-:Y:S02]  /*2f8e0*/  IMAD.MOV.U32 R13, RZ, RZ, R116 ;  /* 0x000000ffff0d7224 */ /* 0x000fe400078e0074 */
[----:B------:R-:W-:Y:S02]  /*2f8f0*/  IMAD.MOV.U32 R12, RZ, RZ, R2 ;  /* 0x000000ffff0c7224 */ /* 0x000fe400078e0002 */
[----:B------:R-:W-:-:S07]  /*2f900*/  IMAD.MOV.U32 R57, RZ, RZ, R14 ;  /* 0x000000ffff397224 */ /* 0x000fce00078e000e */
[----:B------:R-:W-:Y:S05]  /*2f910*/  WARPSYNC.COLLECTIVE R15, `(.L_x_2307) ;  /* 0x000000000f087348 */ /* 0x000fea0003c00000 */
[----:B------:R0:W1:Y:S02]  /*2f920*/  SHFL.IDX P6, R14, R13, R12, R11 ;  /* 0x0000000c0d0e7389 */ /* 0x00006400000c000b */
[----:B01----:R-:W-:Y:S01]  /*2f930*/  ENDCOLLECTIVE ;  /* 0x000000000000791b */ /* 0x003fe20003800000 */
.L_x_2307:
[----:B------:R-:W-:Y:S02]  /*2f940*/  IMAD.MOV.U32 R13, RZ, RZ, R112 ;  /* 0x000000ffff0d7224 */ /* 0x000fe400078e0070 */
[----:B------:R-:W-:-:S07]  /*2f950*/  IMAD.MOV.U32 R116, RZ, RZ, R14 ;  /* 0x000000ffff747224 */ /* 0x000fce00078e000e */
[----:B------:R-:W-:Y:S05]  /*2f960*/  WARPSYNC.COLLECTIVE R15, `(.L_x_2308) ;  /* 0x000000000f087348 */ /* 0x000fea0003c00000 */
[----:B------:R0:W1:Y:S02]  /*2f970*/  SHFL.IDX P6, R14, R13, R12, R11 ;  /* 0x0000000c0d0e7389 */ /* 0x00006400000c000b */
[----:B01----:R-:W-:Y:S01]  /*2f980*/  ENDCOLLECTIVE ;  /* 0x000000000000791b */ /* 0x003fe20003800000 */
.L_x_2308:
        /* <DEDUP_REMOVED lines=8> */
.L_x_2309:
[----:B------:R-:W-:Y:S02]  /*2fa10*/  SEL R88, R57, R112, P0 ;  /* 0x0000007039587207 */ /* 0x000fe40000000000 */
[----:B------:R-:W-:Y:S01]  /*2fa20*/  SEL R112, R112, R57, P0 ;  /* 0x0000003970707207 */ /* 0x000fe20000000000 */
[----:B------:R-:W-:Y:S01]  /*2fa30*/  IMAD.MOV.U32 R13, RZ, RZ, R65 ;  /* 0x000000ffff0d7224 */ /* 0x000fe200078e0041 */
[----:B------:R-:W-:-:S07]  /*2fa40*/  MOV R69, R14 ;  /* 0x0000000e00457202 */ /* 0x000fce0000000f00 */
[----:B------:R-:W-:Y:S05]  /*2fa50*/  WARPSYNC.COLLECTIVE R15, `(.L_x_2310) ;  /* 0x000000000f087348 */ /* 0x000fea0003c00000 */
[----:B------:R0:W1:Y:S02]  /*2fa60*/  SHFL.IDX P6, R14, R13, R12, R11 ;  /* 0x0000000c0d0e7389 */ /* 0x00006400000c000b */
[----:B01----:R-:W-:Y:S01]  /*2fa70*/  ENDCOLLECTIVE ;  /* 0x000000000000791b */ /* 0x003fe20003800000 */
.L_x_2310:
[----:B------:R-:W-:Y:S02]  /*2fa80*/  IMAD.MOV.U32 R13, RZ, RZ, R124 ;  /* 0x000000ffff0d7224 */ /* 0x000fe400078e007c */
[----:B------:R-:W-:Y:S02]  /*2fa90*/  IMAD.MOV.U32 R12, RZ, RZ, R2 ;  /* 0x000000ffff0c7224 */ /* 0x000fe400078e0002 */
[----:B------:R-:W-:-:S07]  /*2faa0*/  IMAD.MOV.U32 R65, RZ, RZ, R14 ;  /* 0x000000ffff417224 */ /* 0x000fce00078e000e */
[----:B------:R-:W-:Y:S05]  /*2fab0*/  WARPSYNC.COLLECTIVE R15, `(.L_x_2311) ;  /* 0x000000000f087348 */ /* 0x000fea0003c00000 */
[----:B------:R0:W1:Y:S02]  /*2fac0*/  SHFL.IDX P6, R14, R13, R12, R11 ;  /* 0x0000000c0d0e7389 */ /* 0x00006400000c000b */
[----:B01----:R-:W-:Y:S01]  /*2fad0*/  ENDCOLLECTIVE ;  /* 0x000000000000791b */ /* 0x003fe20003800000 */
.L_x_2311:
[----:B------:R-:W-:Y:S02]  /*2fae0*/  IMAD.MOV.U32 R13, RZ, RZ, R120 ;  /* 0x000000ffff0d7224 */ /* 0x000fe400078e0078 */
[----:B------:R-:W-:-:S07]  /*2faf0*/  IMAD.MOV.U32 R124, RZ, RZ, R14 ;  /* 0x000000ffff7c7224 */ /* 0x000fce00078e000e */
[----:B------:R-:W-:Y:S05]  /*2fb00*/  WARPSYNC.COLLECTIVE R15, `(.L_x_2312) ;  /* 0x000000000f087348 */ /* 0x000fea0003c00000 */
[----:B------:R0:W1:Y:S02]  /*2fb10*/  SHFL.IDX P6, R14, R13, R12, R11 ;  /* 0x0000000c0d0e7389 */ /* 0x00006400000c000b */
[----:B01----:R-:W-:Y:S01]  /*2fb20*/  ENDCOLLECTIVE ;  /* 0x000000000000791b */ /* 0x003fe20003800000 */
.L_x_2312:
[----:B------:R-:W-:Y:S02]  /*2fb30*/  IMAD.MOV.U32 R13, RZ, RZ, R77 ;  /* 0x000000ffff0d7224 */ /* 0x000fe400078e004d */
[----:B------:R-:W-:Y:S02]  /*2fb40*/  IMAD.MOV.U32 R12, RZ, RZ, R0 ;  /* 0x000000ffff0c7224 */ /* 0x000fe400078e0000 */
[----:B------:R-:W-:-:S07]  /*2fb50*/  IMAD.MOV.U32 R120, RZ, RZ, R14 ;  /* 0x000000ffff787224 */ /* 0x000fce00078e000e */
[----:B------:R-:W-:Y:S05]  /*2fb60*/  WARPSYNC.COLLECTIVE R15, `(.L_x_2313) ;  /* 0x000000000f087348 */ /* 0x000fea0003c00000 */
[----:B------:R0:W1:Y:S02]  /*2fb70*/  SHFL.IDX P6, R14, R13, R12, R11 ;  /* 0x0000000c0d0e7389 */ /* 0x00006400000c000b */
[----:B01----:R-:W-:Y:S01]  /*2fb80*/  ENDCOLLECTIVE ;  /* 0x000000000000791b */ /* 0x003fe20003800000 */
.L_x_2313:
[----:B------:R-:W-:Y:S02]  /*2fb90*/  SEL R80, R65, R120, P0 ;  /* 0x0000007841507207 */ /* 0x000fe40000000000 */
[----:B------:R-:W-:Y:S01]  /*2fba0*/  SEL R120, R120, R65, P0 ;  /* 0x0000004178787207 */ /* 0x000fe20000000000 */
[----:B------:R-:W-:Y:S02]  /*2fbb0*/  IMAD.MOV.U32 R13, RZ, RZ, R73 ;  /* 0x000000ffff0d7224 */ /* 0x000fe400078e0049 */
[----:B------:R-:W-:-:S07]  /*2fbc0*/  IMAD.MOV.U32 R77, RZ, RZ, R14 ;  /* 0x000000ffff4d7224 */ /* 0x000fce00078e000e */
[----:B------:R-:W-:Y:S05]  /*2fbd0*/  WARPSYNC.COLLECTIVE R15, `(.L_x_2314) ;  /* 0x000000000f087348 */ /* 0x000fea0003c00000 */
[----:B------:R0:W1:Y:S02]  /*2fbe0*/  SHFL.IDX P6, R14, R13, R12, R11 ;  /* 0x0000000c0d0e7389 */ /* 0x00006400000c000b */
[----:B01----:R-:W-:Y:S01]  /*2fbf0*/  ENDCOLLECTIVE ;  /* 0x000000000000791b */ /* 0x003fe20003800000 */
.L_x_2314:
[----:B------:R-:W-:Y:S01]  /*2fc00*/  MOV R13, R132 ;  /* 0x00000084000d7202 */ /* 0x000fe20000000f00 */
[----:B------:R-:W-:Y:S02]  /*2fc10*/  IMAD.MOV.U32 R12, RZ, RZ, R2 ;  /* 0x000000ffff0c7224 */ /* 0x000fe400078e0002 */
[----:B------:R-:W-:-:S07]  /*2fc20*/  IMAD.MOV.U32 R73, RZ, RZ, R14 ;  /* 0x000000ffff497224 */ /* 0x000fce00078e000e */
[----:B------:R-:W-:Y:S05]  /*2fc30*/  WARPSYNC.COLLECTIVE R15, `(.L_x_2315) ;  /* 0x000000000f087348 */ /* 0x000fea0003c00000 */
[----:B------:R0:W1:Y:S02]  /*2fc40*/  SHFL.IDX P6, R14, R13, R12, R11 ;  /* 0x0000000c0d0e7389 */ /* 0x00006400000c000b */
[----:B01----:R-:W-:Y:S01]  /*2fc50*/  ENDCOLLECTIVE ;  /* 0x000000000000791b */ /* 0x003fe20003800000 */
.L_x_2315:
[----:B------:R-:W-:Y:S02]  /*2fc60*/  IMAD.MOV.U32 R13, RZ, RZ, R128 ;  /* 0x000000ffff0d7224 */ /* 0x000fe400078e0080 */
[----:B------:R-:W-:-:S07]  /*2fc70*/  IMAD.MOV.U32 R132, RZ, RZ, R14 ;  /* 0x000000ffff847224 */ /* 0x000fce00078e000e */
[----:B------:R-:W-:Y:S05]  /*2fc80*/  WARPSYNC.COLLECTIVE R15, `(.L_x_2316) ;  /* 0x000000000f087348 */ /* 0x000fea0003c00000 */
[----:B------:R0:W1:Y:S02]  /*2fc90*/  SHFL.IDX P6, R14, R13, R12, R11 ;  /* 0x0000000c0d0e7389 */ /* 0x00006400000c000b */
[----:B01----:R-:W-:Y:S01]  /*2fca0*/  ENDCOLLECTIVE ;  /* 0x000000000000791b */ /* 0x003fe20003800000 */
.L_x_2316:
[----:B------:R-:W-:Y:S02]  /*2fcb0*/  IMAD.MOV.U32 R13, RZ, RZ, R85 ;  /* 0x000000ffff0d7224 */ /* 0x000fe400078e0055 */
[----:B------:R-:W-:Y:S02]  /*2fcc0*/  IMAD.MOV.U32 R12, RZ, RZ, R0 ;  /* 0x000000ffff0c7224 */ /* 0x000fe400078e0000 */
[----:B------:R-:W-:-:S07]  /*2fcd0*/  IMAD.MOV.U32 R128, RZ, RZ, R14 ;  /* 0x000000ffff807224 */ /* 0x000fce00078e000e */
[----:B------:R-:W-:Y:S05]  /*2fce0*/  WARPSYNC.COLLECTIVE R15, `(.L_x_2317) ;  /* 0x000000000f087348 */ /* 0x000fea0003c00000 */
[----:B------:R0:W1:Y:S02]  /*2fcf0*/  SHFL.IDX P6, R14, R13, R12, R11 ;  /* 0x0000000c0d0e7389 */ /* 0x00006400000c000b */
[----:B01----:R-:W-:Y:S01]  /*2fd00*/  ENDCOLLECTIVE ;  /* 0x000000000000791b */ /* 0x003fe20003800000 */
.L_x_2317:
[----:B------:R-:W-:Y:S02]  /*2fd10*/  IMAD.MOV.U32 R13, RZ, RZ, R81 ;  /* 0x000000ffff0d7224 */ /* 0x000fe400078e0051 */
[----:B------:R-:W-:-:S07]  /*2fd20*/  IMAD.MOV.U32 R85, RZ, RZ, R14 ;  /* 0x000000ffff557224 */ /* 0x000fce00078e000e */
[----:B------:R-:W-:Y:S05]  /*2fd30*/  WARPSYNC.COLLECTIVE R15, `(.L_x_2318) ;  /* 0x000000000f087348 */ /* 0x000fea0003c00000 */
[----:B------:R0:W1:Y:S02]  /*2fd40*/  SHFL.IDX P6, R14, R13, R12, R11 ;  /* 0x0000000c0d0e7389 */ /* 0x00006400000c000b */
[----:B01----:R-:W-:Y:S01]  /*2fd50*/  ENDCOLLECTIVE ;  /* 0x000000000000791b */ /* 0x003fe20003800000 */
.L_x_2318:
[----:B------:R-:W-:Y:S02]  /*2fd60*/  IMAD.MOV.U32 R13, RZ, RZ, R140 ;  /* 0x000000ffff0d7224 */ /* 0x000fe400078e008c */
[----:B------:R-:W-:Y:S02]  /*2fd70*/  IMAD.MOV.U32 R12, RZ, RZ, R2 ;  /* 0x000000ffff0c7224 */ /* 0x000fe400078e0002 */
[----:B------:R-:W-:-:S07]  /*2fd80*/  IMAD.MOV.U32 R81, RZ, RZ, R14 ;  /* 0x000000ffff517224 */ /* 0x000fce00078e000e */
[----:B------:R-:W-:Y:S05]  /*2fd90*/  WARPSYNC.COLLECTIVE R15, `(.L_x_2319) ;  /* 0x000000000f087348 */ /* 0x000fea0003c00000 */
[----:B------:R0:W1:Y:S02]  /*2fda0*/  SHFL.IDX P6, R14, R13, R12, R11 ;  /* 0x0000000c0d0e7389 */ /* 0x00006400000c000b */
[----:B01----:R-:W-:Y:S01]  /*2fdb0*/  ENDCOLLECTIVE ;  /* 0x000000000000791b */ /* 0x003fe20003800000 */
.L_x_2319:
[----:B------:R-:W-:Y:S01]  /*2fdc0*/  MOV R13, R136 ;  /* 0x00000088000d7202 */ /* 0x000fe20000000f00 */
[----:B------:R-:W-:-:S07]  /*2fdd0*/  IMAD.MOV.U32 R140, RZ, RZ, R14 ;  /* 0x000000ffff8c7224 */ /* 0x000fce00078e000e */
[----:B------:R-:W-:Y:S05]  /*2fde0*/  WARPSYNC.COLLECTIVE R15, `(.L_x_2320) ;  /* 0x000000000f087348 */ /* 0x000fea0003c00000 */
[----:B------:R0:W1:Y:S02]  /*2fdf0*/  SHFL.IDX P6, R14, R13, R12, R11 ;  /* 0x0000000c0d0e7389 */ /* 0x00006400000c000b */
[----:B01----:R-:W-:Y:S01]  /*2fe00*/  ENDCOLLECTIVE ;  /* 0x000000000000791b */ /* 0x003fe20003800000 */
.L_x_2320:
[----:B------:R-:W-:Y:S02]  /*2fe10*/  IMAD.MOV.U32 R13, RZ, RZ, R93 ;  /* 0x000000ffff0d7224 */ /* 0x000fe400078e005d */
[----:B------:R-:W-:Y:S02]  /*2fe20*/  IMAD.MOV.U32 R12, RZ, RZ, R0 ;  /* 0x000000ffff0c7224 */ /* 0x000fe400078e0000 */
[----:B------:R-:W-:-:S07]  /*2fe30*/  IMAD.MOV.U32 R136, RZ, RZ, R14 ;  /* 0x000000ffff887224 */ /* 0x000fce00078e000e */
[----:B------:R-:W-:Y:S05]  /*2fe40*/  WARPSYNC.COLLECTIVE R15, `(.L_x_2321) ;  /* 0x000000000f087348 */ /* 0x000fea0003c00000 */
[----:B------:R0:W1:Y:S02]  /*2fe50*/  SHFL.IDX P6, R14, R13, R12, R11 ;  /* 0x0000000c0d0e7389 */ /* 0x00006400000c000b */
[----:B01----:R-:W-:Y:S01]  /*2fe60*/  ENDCOLLECTIVE ;  /* 0x000000000000791b */ /* 0x003fe20003800000 */
.L_x_2321:
[----:B------:R-:W-:Y:S02]  /*2fe70*/  IMAD.MOV.U32 R13, RZ, RZ, R89 ;  /* 0x000000ffff0d7224 */ /* 0x000fe400078e0059 */
[----:B------:R-:W-:-:S07]  /*2fe80*/  IMAD.MOV.U32 R93, RZ, RZ, R14 ;  /* 0x000000ffff5d7224 */ /* 0x000fce00078e000e */
[----:B------:R-:W-:Y:S05]  /*2fe90*/  WARPSYNC.COLLECTIVE R15, `(.L_x_2322) ;  /* 0x000000000f087348 */ /* 0x000fea0003c00000 */
[----:B------:R0:W1:Y:S02]  /*2fea0*/  SHFL.IDX P6, R14, R13, R12, R11 ;  /* 0x0000000c0d0e7389 */ /* 0x00006400000c000b */
[----:B01----:R-:W-:Y:S01]  /*2feb0*/  ENDCOLLECTIVE ;  /* 0x000000000000791b */ /* 0x003fe20003800000 */
.L_x_2322:
[----:B------:R-:W-:Y:S02]  /*2fec0*/  IMAD.MOV.U32 R13, RZ, RZ, R148 ;  /* 0x000000ffff0d7224 */ /* 0x000fe400078e0094 */
[----:B------:R-:W-:Y:S02]  /*2fed0*/  IMAD.MOV.U32 R12, RZ, RZ, R2 ;  /* 0x000000ffff0c7224 */ /* 0x000fe400078e0002 */
[----:B------:R-:W-:-:S07]  /*2fee0*/  IMAD.MOV.U32 R89, RZ, RZ, R14 ;  /* 0x000000ffff597224 */ /* 0x000fce00078e000e */
[----:B------:R-:W-:Y:S05]  /*2fef0*/  WARPSYNC.COLLECTIVE R15, `(.L_x_2323) ;  /* 0x000000000f087348 */ /* 0x000fea0003c00000 */
[----:B------:R0:W1:Y:S02]  /*2ff00*/  SHFL.IDX P6, R14, R13, R12, R11 ;  /* 0x0000000c0d0e7389 */ /* 0x00006400000c000b */
[----:B01----:R-:W-:Y:S01]  /*2ff10*/  ENDCOLLECTIVE ;  /* 0x000000000000791b */ /* 0x003fe20003800000 */
.L_x_2323:
[----:B------:R-:W-:Y:S02]  /*2ff20*/  IMAD.MOV.U32 R13, RZ, RZ, R144 ;  /* 0x000000ffff0d7224 */ /* 0x000fe400078e0090 */
[----:B------:R-:W-:-:S07]  /*2ff30*/  IMAD.MOV.U32 R148, RZ, RZ, R14 ;  /* 0x000000ffff947224 */ /* 0x000fce00078e000e */
[----:B------:R-:W-:Y:S05]  /*2ff40*/  WARPSYNC.COLLECTIVE R15, `(.L_x_2324) ;  /* 0x000000000f087348 */ /* 0x000fea0003c00000 */
[----:B------:R0:W1:Y:S02]  /*2ff50*/  SHFL.IDX P6, R14, R13, R12, R11 ;  /* 0x0000000c0d0e7389 */ /* 0x00006400000c000b */
[----:B01----:R-:W-:Y:S01]  /*2ff60*/  ENDCOLLECTIVE ;  /* 0x000000000000791b */ /* 0x003fe20003800000 */
.L_x_2324:
[----:B------:R-:W-:Y:S01]  /*2ff70*/  IMAD.MOV.U32 R13, RZ, RZ, R21 ;  /* 0x000000ffff0d7224 */ /* 0x000fe200078e0015 */
[----:B------:R-:W-:Y:S01]  /*2ff80*/  MOV R12, R0 ;  /* 0x00000000000c7202 */ /* 0x000fe20000000f00 */
[----:B------:R-:W-:-:S07]  /*2ff90*/  IMAD.MOV.U32 R144, RZ, RZ, R14 ;  /* 0x000000ffff907224 */ /* 0x000fce00078e000e */
[----:B------:R-:W-:Y:S05]  /*2ffa0*/  WARPSYNC.COLLECTIVE R15, `(.L_x_2325) ;  /* 0x000000000f087348 */ /* 0x000fea0003c00000 */
[----:B------:R0:W1:Y:S02]  /*2ffb0*/  SHFL.IDX P6, R14, R13, R12, R11 ;  /* 0x0000000c0d0e7389 */ /* 0x00006400000c000b */
[----:B01----:R-:W-:Y:S01]  /*2ffc0*/  ENDCOLLECTIVE ;  /* 0x000000000000791b */ /* 0x003fe20003800000 */
.L_x_2325:
[----:B------:R-:W-:Y:S02]  /*2ffd0*/  IMAD.MOV.U32 R13, RZ, RZ, R97 ;  /* 0x000000ffff0d7224 */ /* 0x000fe400078e0061 */
[----:B------:R-:W-:-:S07]  /*2ffe0*/  IMAD.MOV.U32 R21, RZ, RZ, R14 ;  /* 0x000000ffff157224 */ /* 0x000fce00078e000e */
[----:B------:R-:W-:Y:S05]  /*2fff0*/  WARPSYNC.COLLECTIVE R15, `(.L_x_2326) ;  /* 0x000000000f087348 */ /* 0x000fea0003c00000 */
[----:B------:R0:W1:Y:S02]  /*30000*/  SHFL.IDX P6, R14, R13, R12, R11 ;  /* 0x0000000c0d0e7389 */ /* 0x00006400000c000b */
[----:B01----:R-:W-:Y:S01]  /*30010*/  ENDCOLLECTIVE ;  /* 0x000000000000791b */ /* 0x003fe20003800000 */
.L_x_2326:
[----:B------:R-:W-:Y:S02]  /*30020*/  IMAD.MOV.U32 R13, RZ, RZ, R146 ;  /* 0x000000ffff0d7224 */ /* 0x000fe400078e0092 */
[----:B------:R-:W-:Y:S02]  /*30030*/  IMAD.MOV.U32 R12, RZ, RZ, R2 ;  /* 0x000000ffff0c7224 */ /* 0x000fe400078e0002 */
[----:B------:R-:W-:-:S07]  /*30040*/  IMAD.MOV.U32 R97, RZ, RZ, R14 ;  /* 0x000000ffff617224 */ /* 0x000fce00078e000e */
[----:B------:R-:W-:Y:S05]  /*30050*/  WARPSYNC.COLLECTIVE R15, `(.L_x_2327) ;  /* 0x000000000f087348 */ /* 0x000fea0003c00000 */
[----:B------:R0:W1:Y:S02]  /*30060*/  SHFL.IDX P6, R14, R13, R12, R11 ;  /* 0x0000000c0d0e7389 */ /* 0x00006400000c000b */
[----:B01----:R-:W-:Y:S01]  /*30070*/  ENDCOLLECTIVE ;  /* 0x000000000000791b */ /* 0x003fe20003800000 */
.L_x_2327:
[----:B------:R-:W-:Y:S02]  /*30080*/  IMAD.MOV.U32 R13, RZ, RZ, R155 ;  /* 0x000000ffff0d7224 */ /* 0x000fe400078e009b */
[----:B------:R-:W-:-:S07]  /*30090*/  IMAD.MOV.U32 R146, RZ, RZ, R14 ;  /* 0x000000ffff927224 */ /* 0x000fce00078e000e */
[----:B------:R-:W-:Y:S05]  /*300a0*/  WARPSYNC.COLLECTIVE R15, `(.L_x_2328) ;  /* 0x000000000f087348 */ /* 0x000fea0003c00000 */
[----:B------:R0:W1:Y:S02]  /*300b0*/  SHFL.IDX P6, R14, R13, R12, R11 ;  /* 0x0000000c0d0e7389 */ /* 0x00006400000c000b */
[----:B01----:R-:W-:Y:S01]  /*300c0*/  ENDCOLLECTIVE ;  /* 0x000000000000791b */ /* 0x003fe20003800000 */
.L_x_2328:
        /* <DEDUP_REMOVED lines=8> */
.L_x_2329:
[----:B------:R-:W-:Y:S02]  /*30150*/  IMAD.MOV.U32 R13, RZ, RZ, R64 ;  /* 0x000000ffff0d7224 */ /* 0x000fe400078e0040 */
[----:B------:R-:W-:-:S07]  /*30160*/  IMAD.MOV.U32 R101, RZ, RZ, R14 ;  /* 0x000000ffff657224 */ /* 0x000fce00078e000e */
[----:B------:R-:W-:Y:S05]  /*30170*/  WARPSYNC.COLLECTIVE R15, `(.L_x_2330) ;  /* 0x000000000f087348 */ /* 0x000fea0003c00000 */
[----:B------:R0:W1:Y:S02]  /*30180*/  SHFL.IDX P6, R14, R13, R12, R11 ;  /* 0x0000000c0d0e7389 */ /* 0x00006400000c000b */
[----:B01----:R-:W-:Y:S01]  /*30190*/  ENDCOLLECTIVE ;  /* 0x000000000000791b */ /* 0x003fe20003800000 */
.L_x_2330:
[----:B------:R-:W-:Y:S02]  /*301a0*/  IMAD.MOV.U32 R13, RZ, RZ, R153 ;  /* 0x000000ffff0d7224 */ /* 0x000fe400078e0099 */
[----:B------:R-:W-:Y:S01]  /*301b0*/  IMAD.MOV.U32 R12, RZ, RZ, R2 ;  /* 0x000000ffff0c7224 */ /* 0x000fe200078e0002 */
[----:B------:R-:W-:-:S07]  /*301c0*/  MOV R64, R14 ;  /* 0x0000000e00407202 */ /* 0x000fce0000000f00 */
[----:B------:R-:W-:Y:S05]  /*301d0*/  WARPSYNC.COLLECTIVE R15, `(.L_x_2331) ;  /* 0x000000000f087348 */ /* 0x000fea0003c00000 */
[----:B------:R0:W1:Y:S02]  /*301e0*/  SHFL.IDX P6, R14, R13, R12, R11 ;  /* 0x0000000c0d0e7389 */ /* 0x00006400000c000b */
[----:B01----:R-:W-:Y:S01]  /*301f0*/  ENDCOLLECTIVE ;  /* 0x000000000000791b */ /* 0x003fe20003800000 */
.L_x_2331:
[----:B------:R-:W-:Y:S02]  /*30200*/  IMAD.MOV.U32 R13, RZ, RZ, R152 ;  /* 0x000000ffff0d7224 */ /* 0x000fe400078e0098 */
[----:B------:R-:W-:-:S07]  /*30210*/  IMAD.MOV.U32 R153, RZ, RZ, R14 ;  /* 0x000000ffff997224 */ /* 0x000fce00078e000e */
[----:B------:R-:W-:Y:S05]  /*30220*/  WARPSYNC.COLLECTIVE R15, `(.L_x_2332) ;  /* 0x000000000f087348 */ /* 0x000fea0003c00000 */
[----:B------:R0:W1:Y:S02]  /*30230*/  SHFL.IDX P6, R14, R13, R12, R11 ;  /* 0x0000000c0d0e7389 */ /* 0x00006400000c000b */
[----:B01----:R-:W-:Y:S01]  /*30240*/  ENDCOLLECTIVE ;  /* 0x000000000000791b */ /* 0x003fe20003800000 */
.L_x_2332:
        /* <DEDUP_REMOVED lines=8> */
.L_x_2333:
[----:B------:R-:W-:Y:S02]  /*302d0*/  SEL R26, R64, R152, P0 ;  /* 0x00000098401a7207 */ /* 0x000fe40000000000 */
[----:B------:R-:W-:Y:S01]  /*302e0*/  SEL R64, R152, R64, P0 ;  /* 0x0000004098407207 */ /* 0x000fe20000000000 */
[----:B------:R-:W-:Y:S02]  /*302f0*/  IMAD.MOV.U32 R13, RZ, RZ, R105 ;  /* 0x000000ffff0d7224 */ /* 0x000fe400078e0069 */
[----:B------:R-:W-:-:S07]  /*30300*/  IMAD.MOV.U32 R109, RZ, RZ, R14 ;  /* 0x000000ffff6d7224 */ /* 0x000fce00078e000e */
[----:B------:R-:W-:Y:S05]  /*30310*/  WARPSYNC.COLLECTIVE R15, `(.L_x_2334) ;  /* 0x000000000f087348 */ /* 0x000fea0003c00000 */
[----:B------:R0:W1:Y:S02]  /*30320*/  SHFL.IDX P6, R14, R13, R12, R11 ;  /* 0x0000000c0d0e7389 */ /* 0x00006400000c000b */
[----:B01----:R-:W-:Y:S01]  /*30330*/  ENDCOLLECTIVE ;  /* 0x000000000000791b */ /* 0x003fe20003800000 */
.L_x_2334:
[----:B------:R-:W-:Y:S02]  /*30340*/  IMAD.MOV.U32 R13, RZ, RZ, R47 ;  /* 0x000000ffff0d7224 */ /* 0x000fe400078e002f */
[----:B------:R-:W-:Y:S02]  /*30350*/  IMAD.MOV.U32 R12, RZ, RZ, R2 ;  /* 0x000000ffff0c7224 */ /* 0x000fe400078e0002 */
[----:B------:R-:W-:-:S07]  /*30360*/  IMAD.MOV.U32 R105, RZ, RZ, R14 ;  /* 0x000000ffff697224 */ /* 0x000fce00078e000e */
[----:B------:R-:W-:Y:S05]  /*30370*/  WARPSYNC.COLLECTIVE R15, `(.L_x_2335) ;  /* 0x000000000f087348 */ /* 0x000fea0003c00000 */
[----:B------:R0:W1:Y:S02]  /*30380*/  SHFL.IDX P6, R14, R13, R12, R11 ;  /* 0x0000000c0d0e7389 */ /* 0x00006400000c000b */
[----:B01----:R-:W-:Y:S01]  /*30390*/  ENDCOLLECTIVE ;  /* 0x000000000000791b */ /* 0x003fe20003800000 */
.L_x_2335:
[----:B------:R-:W-:Y:S01]  /*303a0*/  IMAD.MOV.U32 R13, RZ, RZ, R154 ;  /* 0x000000ffff0d7224 */ /* 0x000fe200078e009a */
[----:B------:R-:W-:-:S07]  /*303b0*/  MOV R47, R14 ;  /* 0x0000000e002f7202 */ /* 0x000fce0000000f00 */
[----:B------:R-:W-:Y:S05]  /*303c0*/  WARPSYNC.COLLECTIVE R15, `(.L_x_2336) ;  /* 0x000000000f087348 */ /* 0x000fea0003c00000 */
[----:B------:R0:W1:Y:S02]  /*303d0*/  SHFL.IDX P6, R14, R13, R12, R11 ;  /* 0x0000000c0d0e7389 */ /* 0x00006400000c000b */
[----:B01----:R-:W-:Y:S01]  /*303e0*/  ENDCOLLECTIVE ;  /* 0x000000000000791b */ /* 0x003fe20003800000 */
.L_x_2336:
        /* <DEDUP_REMOVED lines=8> */
.L_x_2337:
[----:B------:R-:W-:Y:S02]  /*30470*/  SEL R36, R105, R154, P0 ;  /* 0x0000009a69247207 */ /* 0x000fe40000000000 */
[----:B------:R-:W-:Y:S01]  /*30480*/  SEL R105, R154, R105, P0 ;  /* 0x000000699a697207 */ /* 0x000fe20000000000 */
[----:B------:R-:W-:Y:S02]  /*30490*/  IMAD.MOV.U32 R13, RZ, RZ, R46 ;  /* 0x000000ffff0d7224 */ /* 0x000fe400078e002e */
[----:B------:R-:W-:-:S07]  /*304a0*/  IMAD.MOV.U32 R50, RZ, RZ, R14 ;  /* 0x000000ffff327224 */ /* 0x000fce00078e000e */
[----:B------:R-:W-:Y:S05]  /*304b0*/  WARPSYNC.COLLECTIVE R15, `(.L_x_2338) ;  /* 0x000000000f087348 */ /* 0x000fea0003c00000 */
[----:B------:R0:W1:Y:S02]  /*304c0*/  SHFL.IDX P6, R14, R13, R12, R11 ;  /* 0x0000000c0d0e7389 */ /* 0x00006400000c000b */
[----:B01----:R-:W-:Y:S01]  /*304d0*/  ENDCOLLECTIVE ;  /* 0x000000000000791b */ /* 0x003fe20003800000 */
.L_x_2338:
[----:B------:R-:W-:Y:S02]  /*304e0*/  IMAD.MOV.U32 R13, RZ, RZ, R55 ;  /* 0x000000ffff0d7224 */ /* 0x000fe400078e0037 */
[----:B------:R-:W-:Y:S02]  /*304f0*/  IMAD.MOV.U32 R12, RZ, RZ, R2 ;  /* 0x000000ffff0c7224 */ /* 0x000fe400078e0002 */
[----:B------:R-:W-:-:S07]  /*30500*/  IMAD.MOV.U32 R46, RZ, RZ, R14 ;  /* 0x000000ffff2e7224 */ /* 0x000fce00078e000e */
[----:B------:R-:W-:Y:S05]  /*30510*/  WARPSYNC.COLLECTIVE R15, `(.L_x_2339) ;  /* 0x000000000f087348 */ /* 0x000fea0003c00000 */
[----:B------:R0:W1:Y:S02]  /*30520*/  SHFL.IDX P6, R14, R13, R12, R11 ;  /* 0x0000000c0d0e7389 */ /* 0x00006400000c000b */
[----:B01----:R-:W-:Y:S01]  /*30530*/  ENDCOLLECTIVE ;  /* 0x000000000000791b */ /* 0x003fe20003800000 */
.L_x_2339:
[----:B------:R-:W-:Y:S02]  /*30540*/  IMAD.MOV.U32 R13, RZ, RZ, R51 ;  /* 0x000000ffff0d7224 */ /* 0x000fe400078e0033 */
[----:B------:R-:W-:-:S07]  /*30550*/  IMAD.MOV.U32 R55, RZ, RZ, R14 ;  /* 0x000000ffff377224 */ /* 0x000fce00078e000e */
[----:B------:R-:W-:Y:S05]  /*30560*/  WARPSYNC.COLLECTIVE R15, `(.L_x_2340) ;  /* 0x000000000f087348 */ /* 0x000fea0003c00000 */
[----:B------:R0:W1:Y:S02]  /*30570*/  SHFL.IDX P6, R14, R13, R12, R11 ;  /* 0x0000000c0d0e7389 */ /* 0x00006400000c000b */
[----:B01----:R-:W-:Y:S01]  /*30580*/  ENDCOLLECTIVE ;  /* 0x000000000000791b */ /* 0x003fe20003800000 */
.L_x_2340:
        /* <DEDUP_REMOVED lines=8> */
.L_x_2341:
[----:B------:R-:W-:Y:S02]  /*30610*/  SEL R38, R46, R51, P0 ;  /* 0x000000332e267207 */ /* 0x000fe40000000000 */
[----:B------:R-:W-:Y:S01]  /*30620*/  SEL R46, R51, R46, P0 ;  /* 0x0000002e332e7207 */ /* 0x000fe20000000000 */
[----:B------:R-:W-:Y:S02]  /*30630*/  IMAD.MOV.U32 R13, RZ, RZ, R54 ;  /* 0x000000ffff0d7224 */ /* 0x000fe400078e0036 */
[----:B------:R-:W-:-:S07]  /*30640*/  IMAD.MOV.U32 R58, RZ, RZ, R14 ;  /* 0x000000ffff3a7224 */ /* 0x000fce00078e000e */
[----:B------:R-:W-:Y:S05]  /*30650*/  WARPSYNC.COLLECTIVE R15, `(.L_x_2342) ;  /* 0x000000000f087348 */ /* 0x000fea0003c00000 */
[----:B------:R0:W1:Y:S02]  /*30660*/  SHFL.IDX P6, R14, R13, R12, R11 ;  /* 0x0000000c0d0e7389 */ /* 0x00006400000c000b */
[----:B01----:R-:W-:Y:S01]  /*30670*/  ENDCOLLECTIVE ;  /* 0x000000000000791b */ /* 0x003fe20003800000 */
.L_x_2342:
[----:B------:R-:W-:Y:S02]  /*30680*/  IMAD.MOV.U32 R13, RZ, RZ, R62 ;  /* 0x000000ffff0d7224 */ /* 0x000fe400078e003e */
[----:B------:R-:W-:Y:S02]  /*30690*/  IMAD.MOV.U32 R12, RZ, RZ, R2 ;  /* 0x000000ffff0c7224 */ /* 0x000fe400078e0002 */
[----:B------:R-:W-:-:S07]  /*306a0*/  IMAD.MOV.U32 R54, RZ, RZ, R14 ;  /* 0x000000ffff367224 */ /* 0x000fce00078e000e */
[----:B------:R-:W-:Y:S05]  /*306b0*/  WARPSYNC.COLLECTIVE R15, `(.L_x_2343) ;  /* 0x000000000f087348 */ /* 0x000fea0003c00000 */
[----:B------:R0:W1:Y:S02]  /*306c0*/  SHFL.IDX P6, R14, R13, R12, R11 ;  /* 0x0000000c0d0e7389 */ /* 0x00006400000c000b */
[----:B01----:R-:W-:Y:S01]  /*306d0*/  ENDCOLLECTIVE ;  /* 0x000000000000791b */ /* 0x003fe20003800000 */
.L_x_2343:
[----:B------:R-:W-:Y:S02]  /*306e0*/  IMAD.MOV.U32 R13, RZ, RZ, R113 ;  /* 0x000000ffff0d7224 */ /* 0x000fe400078e0071 */
[----:B------:R-:W-:-:S07]  /*306f0*/  IMAD.MOV.U32 R62, RZ, RZ, R14 ;  /* 0x000000ffff3e7224 */ /* 0x000fce00078e000e */
[----:B------:R-:W-:Y:S05]  /*30700*/  WARPSYNC.COLLECTIVE R15, `(.L_x_2344) ;  /* 0x000000000f087348 */ /* 0x000fea0003c00000 */
[----:B------:R0:W1:Y:S02]  /*30710*/  SHFL.IDX P6, R14, R13, R12, R11 ;  /* 0x0000000c0d0e7389 */ /* 0x00006400000c000b */
[----:B01----:R-:W-:Y:S01]  /*30720*/  ENDCOLLECTIVE ;  /* 0x000000000000791b */ /* 0x003fe20003800000 */
.L_x_2344:
        /* <DEDUP_REMOVED lines=8> */
.L_x_2345:
[----:B------:R-:W-:Y:S01]  /*307b0*/  MOV R13, R117 ;  /* 0x00000075000d7202 */ /* 0x000fe20000000f00 */
[----:B------:R-:W-:-:S07]  /*307c0*/  IMAD.MOV.U32 R121, RZ, RZ, R14 ;  /* 0x000000ffff797224 */ /* 0x000fce00078e000e */
[----:B------:R-:W-:Y:S05]  /*307d0*/  WARPSYNC.COLLECTIVE R15, `(.L_x_2346) ;  /* 0x000000000f087348 */ /* 0x000fea0003c00000 */
[----:B------:R0:W1:Y:S02]  /*307e0*/  SHFL.IDX P6, R14, R13, R12, R11 ;  /* 0x0000000c0d0e7389 */ /* 0x00006400000c000b */
[----:B01----:R-:W-:Y:S01]  /*307f0*/  ENDCOLLECTIVE ;  /* 0x000000000000791b */ /* 0x003fe20003800000 */
.L_x_2346:
[----:B------:R-:W-:Y:S02]  /*30800*/  IMAD.MOV.U32 R13, RZ, RZ, R70 ;  /* 0x000000ffff0d7224 */ /* 0x000fe400078e0046 */
[----:B------:R-:W-:Y:S02]  /*30810*/  IMAD.MOV.U32 R12, RZ, RZ, R2 ;  /* 0x000000ffff0c7224 */ /* 0x000fe400078e0002 */
[----:B------:R-:W-:-:S07]  /*30820*/  IMAD.MOV.U32 R117, RZ, RZ, R14 ;  /* 0x000000ffff757224 */ /* 0x000fce00078e000e */
[----:B------:R-:W-:Y:S05]  /*30830*/  WARPSYNC.COLLECTIVE R15, `(.L_x_2347) ;  /* 0x000000000f087348 */ /* 0x000fea0003c00000 */
[----:B------:R0:W1:Y:S02]  /*30840*/  SHFL.IDX P6, R14, R13, R12, R11 ;  /* 0x0000000c0d0e7389 */ /* 0x00006400000c000b */
[----:B01----:R-:W-:Y:S01]  /*30850*/  ENDCOLLECTIVE ;  /* 0x000000000000791b */ /* 0x003fe20003800000 */
.L_x_2347:
[----:B------:R-:W-:Y:S02]  /*30860*/  IMAD.MOV.U32 R13, RZ, RZ, R125 ;  /* 0x000000ffff0d7224 */ /* 0x000fe400078e007d */
[----:B------:R-:W-:-:S07]  /*30870*/  IMAD.MOV.U32 R70, RZ, RZ, R14 ;  /* 0x000000ffff467224 */ /* 0x000fce00078e000e */
[----:B------:R-:W-:Y:S05]  /*30880*/  WARPSYNC.COLLECTIVE R15, `(.L_x_2348) ;  /* 0x000000000f087348 */ /* 0x000fea0003c00000 */
[----:B------:R0:W1:Y:S02]  /*30890*/  SHFL.IDX P6, R14, R13, R12, R11 ;  /* 0x0000000c0d0e7389 */ /* 0x00006400000c000b */
[----:B01----:R-:W-:Y:S01]  /*308a0*/  ENDCOLLECTIVE ;  /* 0x000000000000791b */ /* 0x003fe20003800000 */
.L_x_2348:
[----:B------:R-:W-:Y:S02]  /*308b0*/  IMAD.MOV.U32 R13, RZ, RZ, R66 ;  /* 0x000000ffff0d7224 */ /* 0x000fe400078e0042 */
[----:B------:R-:W-:Y:S02]  /*308c0*/  IMAD.MOV.U32 R12, RZ, RZ, R0 ;  /* 0x000000ffff0c7224 */ /* 0x000fe400078e0000 */
[----:B------:R-:W-:-:S07]  /*308d0*/  IMAD.MOV.U32 R113, RZ, RZ, R14 ;  /* 0x000000ffff717224 */ /* 0x000fce00078e000e */
[----:B------:R-:W-:Y:S05]  /*308e0*/  WARPSYNC.COLLECTIVE R15, `(.L_x_2349) ;  /* 0x000000000f087348 */ /* 0x000fea0003c00000 */
[----:B------:R0:W1:Y:S02]  /*308f0*/  SHFL.IDX P6, R14, R13, R12, R11 ;  /* 0x0000000c0d0e7389 */ /* 0x00006400000c000b */
[----:B01----:R-:W-:Y:S01]  /*30900*/  ENDCOLLECTIVE ;  /* 0x000000000000791b */ /* 0x003fe20003800000 */
.L_x_2349:
[----:B------:R-:W-:Y:S02]  /*30910*/  SEL R42, R117, R113, P0 ;  /* 0x00000071752a7207 */ /* 0x000fe40000000000 */
[----:B------:R-:W-:Y:S01]  /*30920*/  SEL R113, R113, R117, P0 ;  /* 0x0000007571717207 */ /* 0x000fe20000000000 */
[----:B------:R-:W-:Y:S02]  /*30930*/  IMAD.MOV.U32 R13, RZ, RZ, R63 ;  /* 0x000000ffff0d7224 */ /* 0x000fe400078e003f */
[----:B------:R-:W-:-:S07]  /*30940*/  IMAD.MOV.U32 R66, RZ, RZ, R14 ;  /* 0x000000ffff427224 */ /* 0x000fce00078e000e */
[----:B------:R-:W-:Y:S05]  /*30950*/  WARPSYNC.COLLECTIVE R15, `(.L_x_2350) ;  /* 0x000000000f087348 */ /* 0x000fea0003c00000 */
[----:B------:R0:W1:Y:S02]  /*30960*/  SHFL.IDX P6, R14, R13, R12, R11 ;  /* 0x0000000c0d0e7389 */ /* 0x00006400000c000b */
[----:B01----:R-:W-:Y:S01]  /*30970*/  ENDCOLLECTIVE ;  /* 0x000000000000791b */ /* 0x003fe20003800000 */
.L_x_2350:
[----:B------:R-:W-:Y:S01]  /*30980*/  IMAD.MOV.U32 R13, RZ, RZ, R78 ;  /* 0x000000ffff0d7224 */ /* 0x000fe200078e004e */
[----:B------:R-:W-:Y:S01]  /*30990*/  MOV R12, R2 ;  /* 0x00000002000c7202 */ /* 0x000fe20000000f00 */
[----:B------:R-:W-:-:S07]  /*309a0*/  IMAD.MOV.U32 R125, RZ, RZ, R14 ;  /* 0x000000ffff7d7224 */ /* 0x000fce00078e000e */
[----:B------:R-:W-:Y:S05]  /*309b0*/  WARPSYNC.COLLECTIVE R15, `(.L_x_2351) ;  /* 0x000000000f087348 */ /* 0x000fea0003c00000 */
[----:B------:R0:W1:Y:S02]  /*309c0*/  SHFL.IDX P6, R14, R13, R12, R11 ;  /* 0x0000000c0d0e7389 */ /* 0x00006400000c000b */
[----:B01----:R-:W-:Y:S01]  /*309d0*/  ENDCOLLECTIVE ;  /* 0x000000000000791b */ /* 0x003fe20003800000 */
.L_x_2351:
[----:B------:R-:W-:Y:S02]  /*309e0*/  IMAD.MOV.U32 R13, RZ, RZ, R74 ;  /* 0x000000ffff0d7224 */ /* 0x000fe400078e004a */
[----:B------:R-:W-:-:S07]  /*309f0*/  IMAD.MOV.U32 R78, RZ, RZ, R14 ;  /* 0x000000ffff4e7224 */ /* 0x000fce00078e000e */
[----:B------:R-:W-:Y:S05]  /*30a00*/  WARPSYNC.COLLECTIVE R15, `(.L_x_2352) ;  /* 0x000000000f087348 */ /* 0x000fea0003c00000 */
[----:B------:R0:W1:Y:S02]  /*30a10*/  SHFL.IDX P6, R14, R13, R12, R11 ;  /* 0x0000000c0d0e7389 */ /* 0x00006400000c000b */
[----:B01----:R-:W-:Y:S01]  /*30a20*/  ENDCOLLECTIVE ;  /* 0x000000000000791b */ /* 0x003fe20003800000 */
.L_x_2352:
        /* <DEDUP_REMOVED lines=8> */
.L_x_2353:
[----:B------:R-:W-:Y:S02]  /*30ab0*/  SEL R44, R125, R74, P0 ;  /* 0x0000004a7d2c7207 */ /* 0x000fe40000000000 */
[----:B------:R-:W-:Y:S01]  /*30ac0*/  SEL R74, R74, R125, P0 ;  /* 0x0000007d4a4a7207 */ /* 0x000fe20000000000 */
[----:B------:R-:W-:Y:S02]  /*30ad0*/  IMAD.MOV.U32 R13, RZ, RZ, R67 ;  /* 0x000000ffff0d7224 */ /* 0x000fe400078e0043 */
[----:B------:R-:W-:-:S07]  /*30ae0*/  IMAD.MOV.U32 R71, RZ, RZ, R14 ;  /* 0x000000ffff477224 */ /* 0x000fce00078e000e */
[----:B------:R-:W-:Y:S05]  /*30af0*/  WARPSYNC.COLLECTIVE R15, `(.L_x_2354) ;  /* 0x000000000f087348 */ /* 0x000fea0003c00000 */
[----:B------:R0:W1:Y:S02]  /*30b00*/  SHFL.IDX P6, R14, R13, R12, R11 ;  /* 0x0000000c0d0e7389 */ /* 0x00006400000c000b */
[----:B01----:R-:W-:Y:S01]  /*30b10*/  ENDCOLLECTIVE ;  /* 0x000000000000791b */ /* 0x003fe20003800000 */
.L_x_2354:
[----:B------:R-:W-:Y:S02]  /*30b20*/  IMAD.MOV.U32 R13, RZ, RZ, R86 ;  /* 0x000000ffff0d7224 */ /* 0x000fe400078e0056 */
[----:B------:R-:W-:Y:S02]  /*30b30*/  IMAD.MOV.U32 R12, RZ, RZ, R2 ;  /* 0x000000ffff0c7224 */ /* 0x000fe400078e0002 */
[----:B------:R-:W-:-:S07]  /*30b40*/  IMAD.MOV.U32 R67, RZ, RZ, R14 ;  /* 0x000000ffff437224 */ /* 0x000fce00078e000e */
[----:B------:R-:W-:Y:S05]  /*30b50*/  WARPSYNC.COLLECTIVE R15, `(.L_x_2355) ;  /* 0x000000000f087348 */ /* 0x000fea0003c00000 */
[----:B------:R0:W1:Y:S02]  /*30b60*/  SHFL.IDX P6, R14, R13, R12, R11 ;  /* 0x0000000c0d0e7389 */ /* 0x00006400000c000b */
[----:B01----:R-:W-:Y:S01]  /*30b70*/  ENDCOLLECTIVE ;  /* 0x000000000000791b */ /* 0x003fe20003800000 */
.L_x_2355:
[----:B------:R-:W-:Y:S02]  /*30b80*/  IMAD.MOV.U32 R13, RZ, RZ, R82 ;  /* 0x000000ffff0d7224 */ /* 0x000fe400078e0052 */
[----:B------:R-:W-:-:S07]  /*30b90*/  IMAD.MOV.U32 R86, RZ, RZ, R14 ;  /* 0x000000ffff567224 */ /* 0x000fce00078e000e */
[----:B------:R-:W-:Y:S05]  /*30ba0*/  WARPSYNC.COLLECTIVE R15, `(.L_x_2356) ;  /* 0x000000000f087348 */ /* 0x000fea0003c00000 */
[----:B------:R0:W1:Y:S02]  /*30bb0*/  SHFL.IDX P6, R14, R13, R12, R11 ;  /* 0x0000000c0d0e7389 */ /* 0x00006400000c000b */
[----:B01----:R-:W-:Y:S01]  /*30bc0*/  ENDCOLLECTIVE ;  /* 0x000000000000791b */ /* 0x003fe20003800000 */
.L_x_2356:
[----:B------:R-:W-:Y:S02]  /*30bd0*/  SEL R49, R71, R86, P0 ;  /* 0x0000005647317207 */ /* 0x000fe40000000000 */
[----:B------:R-:W-:Y:S01]  /*30be0*/  SEL R71, R86, R71, P0 ;  /* 0x0000004756477207 */ /* 0x000fe20000000000 */
[----:B------:R-:W-:Y:S02]  /*30bf0*/  IMAD.MOV.U32 R13, RZ, RZ, R79 ;  /* 0x000000ffff0d7224 */ /* 0x000fe400078e004f */
[----:B------:R-:W-:Y:S01]  /*30c00*/  IMAD.MOV.U32 R12, RZ, RZ, R0 ;  /* 0x000000ffff0c7224 */ /* 0x000fe200078e0000 */
[----:B------:R-:W-:-:S07]  /*30c10*/  MOV R82, R14 ;  /* 0x0000000e00527202 */ /* 0x000fce0000000f00 */
[----:B------:R-:W-:Y:S05]  /*30c20*/  WARPSYNC.COLLECTIVE R15, `(.L_x_2357) ;  /* 0x000000000f087348 */ /* 0x000fea0003c00000 */
[----:B------:R0:W1:Y:S02]  /*30c30*/  SHFL.IDX P6, R14, R13, R12, R11 ;  /* 0x0000000c0d0e7389 */ /* 0x00006400000c000b */
[----:B01----:R-:W-:Y:S01]  /*30c40*/  ENDCOLLECTIVE ;  /* 0x000000000000791b */ /* 0x003fe20003800000 */
.L_x_2357:
[----:B------:R-:W-:Y:S02]  /*30c50*/  SEL R48, R67, R82, P0 ;  /* 0x0000005243307207 */ /* 0x000fe40000000000 */
[----:B------:R-:W-:Y:S01]  /*30c60*/  SEL R67, R82, R67, P0 ;  /* 0x0000004352437207 */ /* 0x000fe20000000000 */
[----:B------:R-:W-:Y:S02]  /*30c70*/  IMAD.MOV.U32 R13, RZ, RZ, R75 ;  /* 0x000000ffff0d7224 */ /* 0x000fe400078e004b */
[----:B------:R-:W-:-:S07]  /*30c80*/  IMAD.MOV.U32 R79, RZ, RZ, R14 ;  /* 0x000000ffff4f7224 */ /* 0x000fce00078e000e */
[----:B------:R-:W-:Y:S05]  /*30c90*/  WARPSYNC.COLLECTIVE R15, `(.L_x_2358) ;  /* 0x000000000f087348 */ /* 0x000fea0003c00000 */
[----:B------:R0:W1:Y:S02]  /*30ca0*/  SHFL.IDX P6, R14, R13, R12, R11 ;  /* 0x0000000c0d0e7389 */ /* 0x00006400000c000b */
[----:B01----:R-:W-:Y:S01]  /*30cb0*/  ENDCOLLECTIVE ;  /* 0x000000000000791b */ /* 0x003fe20003800000 */
.L_x_2358:
[----:B------:R-:W-:Y:S02]  /*30cc0*/  IMAD.MOV.U32 R13, RZ, RZ, R94 ;  /* 0x000000ffff0d7224 */ /* 0x000fe400078e005e */
[----:B------:R-:W-:Y:S02]  /*30cd0*/  IMAD.MOV.U32 R12, RZ, RZ, R2 ;  /* 0x000000ffff0c7224 */ /* 0x000fe400078e0002 */
[----:B------:R-:W-:-:S07]  /*30ce0*/  IMAD.MOV.U32 R75, RZ, RZ, R14 ;  /* 0x000000ffff4b7224 */ /* 0x000fce00078e000e */
[----:B------:R-:W-:Y:S05]  /*30cf0*/  WARPSYNC.COLLECTIVE R15, `(.L_x_2359) ;  /* 0x000000000f087348 */ /* 0x000fea0003c00000 */
[----:B------:R0:W1:Y:S02]  /*30d00*/  SHFL.IDX P6, R14, R13, R12, R11 ;  /* 0x0000000c0d0e7389 */ /* 0x00006400000c000b */
[----:B01----:R-:W-:Y:S01]  /*30d10*/  ENDCOLLECTIVE ;  /* 0x000000000000791b */ /* 0x003fe20003800000 */
.L_x_2359:
[----:B------:R-:W-:Y:S02]  /*30d20*/  IMAD.MOV.U32 R13, RZ, RZ, R90 ;  /* 0x000000ffff0d7224 */ /* 0x000fe400078e005a */
[----:B------:R-:W-:-:S07]  /*30d30*/  IMAD.MOV.U32 R94, RZ, RZ, R14 ;  /* 0x000000ffff5e7224 */ /* 0x000fce00078e000e */
[----:B------:R-:W-:Y:S05]  /*30d40*/  WARPSYNC.COLLECTIVE R15, `(.L_x_2360) ;  /* 0x000000000f087348 */ /* 0x000fea0003c00000 */
[----:B------:R0:W1:Y:S02]  /*30d50*/  SHFL.IDX P6, R14, R13, R12, R11 ;  /* 0x0000000c0d0e7389 */ /* 0x00006400000c000b */
[----:B01----:R-:W-:Y:S01]  /*30d60*/  ENDCOLLECTIVE ;  /* 0x000000000000791b */ /* 0x003fe20003800000 */
.L_x_2360:
        /* <DEDUP_REMOVED lines=8> */
.L_x_2361:
[----:B------:R-:W-:Y:S02]  /*30df0*/  SEL R51, R75, R90, P0 ;  /* 0x0000005a4b337207 */ /* 0x000fe40000000000 */
[----:B------:R-:W-:Y:S01]  /*30e00*/  SEL R75, R90, R75, P0 ;  /* 0x0000004b5a4b7207 */ /* 0x000fe20000000000 */
[----:B------:R-:W-:Y:S01]  /*30e10*/  IMAD.MOV.U32 R13, RZ, RZ, R129 ;  /* 0x000000ffff0d7224 */ /* 0x000fe200078e0081 */
[----:B------:R-:W-:-:S07]  /*30e20*/  MOV R83, R14 ;  /* 0x0000000e00537202 */ /* 0x000fce0000000f00 */
[----:B------:R-:W-:Y:S05]  /*30e30*/  WARPSYNC.COLLECTIVE R15, `(.L_x_2362) ;  /* 0x000000000f087348 */ /* 0x000fea0003c00000 */
[----:B------:R0:W1:Y:S02]  /*30e40*/  SHFL.IDX P6, R14, R13, R12, R11 ;  /* 0x0000000c0d0e7389 */ /* 0x00006400000c000b */
[----:B01----:R-:W-:Y:S01]  /*30e50*/  ENDCOLLECTIVE ;  /* 0x000000000000791b */ /* 0x003fe20003800000 */
.L_x_2362:
[----:B------:R-:W-:Y:S02]  /*30e60*/  IMAD.MOV.U32 R13, RZ, RZ, R102 ;  /* 0x000000ffff0d7224 */ /* 0x000fe400078e0066 */
[----:B------:R-:W-:Y:S02]  /*30e70*/  IMAD.MOV.U32 R12, RZ, RZ, R2 ;  /* 0x000000ffff0c7224 */ /* 0x000fe400078e0002 */
[----:B------:R-:W-:-:S07]  /*30e80*/  IMAD.MOV.U32 R99, RZ, RZ, R14 ;  /* 0x000000ffff637224 */ /* 0x000fce00078e000e */
[----:B------:R-:W-:Y:S05]  /*30e90*/  WARPSYNC.COLLECTIVE R15, `(.L_x_2363) ;  /* 0x000000000f087348 */ /* 0x000fea0003c00000 */
[----:B------:R0:W1:Y:S02]  /*30ea0*/  SHFL.IDX P6, R14, R13, R12, R11 ;  /* 0x0000000c0d0e7389 */ /* 0x00006400000c000b */
[----:B01----:R-:W-:Y:S01]  /*30eb0*/  ENDCOLLECTIVE ;  /* 0x000000000000791b */ /* 0x003fe20003800000 */
.L_x_2363:
[----:B------:R-:W-:Y:S02]  /*30ec0*/  IMAD.MOV.U32 R13, RZ, RZ, R98 ;  /* 0x000000ffff0d7224 */ /* 0x000fe400078e0062 */
[----:B------:R-:W-:-:S07]  /*30ed0*/  IMAD.MOV.U32 R102, RZ, RZ, R14 ;  /* 0x000000ffff667224 */ /* 0x000fce00078e000e */
[----:B------:R-:W-:Y:S05]  /*30ee0*/  WARPSYNC.COLLECTIVE R15, `(.L_x_2364) ;  /* 0x000000000f087348 */ /* 0x000fea0003c00000 */
[----:B------:R0:W1:Y:S02]  /*30ef0*/  SHFL.IDX P6, R14, R13, R12, R11 ;  /* 0x0000000c0d0e7389 */ /* 0x00006400000c000b */
[----:B01----:R-:W-:Y:S01]  /*30f00*/  ENDCOLLECTIVE ;  /* 0x000000000000791b */ /* 0x003fe20003800000 */
.L_x_2364:
        /* <DEDUP_REMOVED lines=8> */
.L_x_2365:
[----:B------:R-:W-:Y:S02]  /*30f90*/  IMAD.MOV.U32 R13, RZ, RZ, R103 ;  /* 0x000000ffff0d7224 */ /* 0x000fe400078e0067 */
[----:B------:R-:W-:-:S07]  /*30fa0*/  IMAD.MOV.U32 R87, RZ, RZ, R14 ;  /* 0x000000ffff577224 */ /* 0x000fce00078e000e */
[----:B------:R-:W-:Y:S05]  /*30fb0*/  WARPSYNC.COLLECTIVE R15, `(.L_x_2366) ;  /* 0x000000000f087348 */ /* 0x000fea0003c00000 */
[----:B------:R0:W1:Y:S02]  /*30fc0*/  SHFL.IDX P6, R14, R13, R12, R11 ;  /* 0x0000000c0d0e7389 */ /* 0x00006400000c000b */
[----:B01----:R-:W-:Y:S01]  /*30fd0*/  ENDCOLLECTIVE ;  /* 0x000000000000791b */ /* 0x003fe20003800000 */
.L_x_2366:
[----:B------:R-:W-:Y:S01]  /*30fe0*/  MOV R13, R110 ;  /* 0x0000006e000d7202 */ /* 0x000fe20000000f00 */
[----:B------:R-:W-:Y:S02]  /*30ff0*/  IMAD.MOV.U32 R12, RZ, RZ, R2 ;  /* 0x000000ffff0c7224 */ /* 0x000fe400078e0002 */
[----:B------:R-:W-:-:S07]  /*31000*/  IMAD.MOV.U32 R106, RZ, RZ, R14 ;  /* 0x000000ffff6a7224 */ /* 0x000fce00078e000e */
[----:B------:R-:W-:Y:S05]  /*31010*/  WARPSYNC.COLLECTIVE R15, `(.L_x_2367) ;  /* 0x000000000f087348 */ /* 0x000fea0003c00000 */
[----:B------:R0:W1:Y:S02]  /*31020*/  SHFL.IDX P6, R14, R13, R12, R11 ;  /* 0x0000000c0d0e7389 */ /* 0x00006400000c000b */
[----:B01----:R-:W-:Y:S01]  /*31030*/  ENDCOLLECTIVE ;  /* 0x000000000000791b */ /* 0x003fe20003800000 */
.L_x_2367:
[----:B------:R-:W-:Y:S02]  /*31040*/  IMAD.MOV.U32 R13, RZ, RZ, R107 ;  /* 0x000000ffff0d7224 */ /* 0x000fe400078e006b */
[----:B------:R-:W-:-:S07]  /*31050*/  IMAD.MOV.U32 R110, RZ, RZ, R14 ;  /* 0x000000ffff6e7224 */ /* 0x000fce00078e000e */
[----:B------:R-:W-:Y:S05]  /*31060*/  WARPSYNC.COLLECTIVE R15, `(.L_x_2368) ;  /* 0x000000000f087348 */ /* 0x000fea0003c00000 */
[----:B------:R0:W1:Y:S02]  /*31070*/  SHFL.IDX P6, R14, R13, R12, R11 ;  /* 0x0000000c0d0e7389 */ /* 0x00006400000c000b */
[----:B01----:R-:W-:Y:S01]  /*31080*/  ENDCOLLECTIVE ;  /* 0x000000000000791b */ /* 0x003fe20003800000 */
.L_x_2368:
        /* <DEDUP_REMOVED lines=8> */
.L_x_2369:
[----:B------:R-:W-:Y:S02]  /*31110*/  SEL R56, R106, R103, P0 ;  /* 0x000000676a387207 */ /* 0x000fe40000000000 */
[----:B------:R-:W-:Y:S01]  /*31120*/  SEL R103, R103, R106, P0 ;  /* 0x0000006a67677207 */ /* 0x000fe20000000000 */
[----:B------:R-:W-:Y:S02]  /*31130*/  IMAD.MOV.U32 R13, RZ, RZ, R111 ;  /* 0x000000ffff0d7224 */ /* 0x000fe400078e006f */
[----:B------:R-:W-:-:S07]  /*31140*/  IMAD.MOV.U32 R91, RZ, RZ, R14 ;  /* 0x000000ffff5b7224 */ /* 0x000fce00078e000e */
[----:B------:R-:W-:Y:S05]  /*31150*/  WARPSYNC.COLLECTIVE R15, `(.L_x_2370) ;  /* 0x000000000f087348 */ /* 0x000fea0003c00000 */
[----:B------:R0:W1:Y:S02]  /*31160*/  SHFL.IDX P6, R14, R13, R12, R11 ;  /* 0x0000000c0d0e7389 */ /* 0x00006400000c000b */
[----:B01----:R-:W-:Y:S01]  /*31170*/  ENDCOLLECTIVE ;  /* 0x000000000000791b */ /* 0x003fe20003800000 */
.L_x_2370:
[----:B------:R-:W-:Y:S02]  /*31180*/  IMAD.MOV.U32 R13, RZ, RZ, R118 ;  /* 0x000000ffff0d7224 */ /* 0x000fe400078e0076 */
[----:B------:R-:W-:Y:S02]  /*31190*/  IMAD.MOV.U32 R12, RZ, RZ, R2 ;  /* 0x000000ffff0c7224 */ /* 0x000fe400078e0002 */
[----:B------:R-:W-:-:S07]  /*311a0*/  IMAD.MOV.U32 R111, RZ, RZ, R14 ;  /* 0x000000ffff6f7224 */ /* 0x000fce00078e000e */
[----:B------:R-:W-:Y:S05]  /*311b0*/  WARPSYNC.COLLECTIVE R15, `(.L_x_2371) ;  /* 0x000000000f087348 */ /* 0x000fea0003c00000 */
[----:B------:R0:W1:Y:S02]  /*311c0*/  SHFL.IDX P6, R14, R13, R12, R11 ;  /* 0x0000000c0d0e7389 */ /* 0x00006400000c000b */
[----:B01----:R-:W-:Y:S01]  /*311d0*/  ENDCOLLECTIVE ;  /* 0x000000000000791b */ /* 0x003fe20003800000 */
.L_x_2371:
[----:B------:R-:W-:Y:S01]  /*311e0*/  MOV R13, R114 ;  /* 0x00000072000d7202 */ /* 0x000fe20000000f00 */
[----:B------:R-:W-:-:S07]  /*311f0*/  IMAD.MOV.U32 R118, RZ, RZ, R14 ;  /* 0x000000ffff767224 */ /* 0x000fce00078e000e */
[----:B------:R-:W-:Y:S05]  /*31200*/  WARPSYNC.COLLECTIVE R15, `(.L_x_2372) ;  /* 0x000000000f087348 */ /* 0x000fea0003c00000 */
[----:B------:R0:W1:Y:S02]  /*31210*/  SHFL.IDX P6, R14, R13, R12, R11 ;  /* 0x0000000c0d0e7389 */ /* 0x00006400000c000b */
[----:B01----:R-:W-:Y:S01]  /*31220*/  ENDCOLLECTIVE ;  /* 0x000000000000791b */ /* 0x003fe20003800000 */
.L_x_2372:
        /* <DEDUP_REMOVED lines=8> */
.L_x_2373:
[----:B------:R-:W-:Y:S02]  /*312b0*/  SEL R60, R111, R107, P0 ;  /* 0x0000006b6f3c7207 */ /* 0x000fe40000000000 */
[----:B------:R-:W-:Y:S01]  /*312c0*/  SEL R107, R107, R111, P0 ;  /* 0x0000006f6b6b7207 */ /* 0x000fe20000000000 */
[----:B------:R-:W-:Y:S02]  /*312d0*/  IMAD.MOV.U32 R13, RZ, RZ, R115 ;  /* 0x000000ffff0d7224 */ /* 0x000fe400078e0073 */
[----:B------:R-:W-:-:S07]  /*312e0*/  IMAD.MOV.U32 R95, RZ, RZ, R14 ;  /* 0x000000ffff5f7224 */ /* 0x000fce00078e000e */
[----:B------:R-:W-:Y:S05]  /*312f0*/  WARPSYNC.COLLECTIVE R15, `(.L_x_2374) ;  /* 0x000000000f087348 */ /* 0x000fea0003c00000 */
[----:B------:R0:W1:Y:S02]  /*31300*/  SHFL.IDX P6, R14, R13, R12, R11 ;  /* 0x0000000c0d0e7389 */ /* 0x00006400000c000b */
[----:B01----:R-:W-:Y:S01]  /*31310*/  ENDCOLLECTIVE ;  /* 0x000000000000791b */ /* 0x003fe20003800000 */
.L_x_2374:
[----:B------:R-:W-:Y:S02]  /*31320*/  IMAD.MOV.U32 R13, RZ, RZ, R126 ;  /* 0x000000ffff0d7224 */ /* 0x000fe400078e007e */
[----:B------:R-:W-:Y:S02]  /*31330*/  IMAD.MOV.U32 R12, RZ, RZ, R2 ;  /* 0x000000ffff0c7224 */ /* 0x000fe400078e0002 */
[----:B------:R-:W-:-:S07]  /*31340*/  IMAD.MOV.U32 R115, RZ, RZ, R14 ;  /* 0x000000ffff737224 */ /* 0x000fce00078e000e */
[----:B------:R-:W-:Y:S05]  /*31350*/  WARPSYNC.COLLECTIVE R15, `(.L_x_2375) ;  /* 0x000000000f087348 */ /* 0x000fea0003c00000 */
[----:B------:R0:W1:Y:S02]  /*31360*/  SHFL.IDX P6, R14, R13, R12, R11 ;  /* 0x0000000c0d0e7389 */ /* 0x00006400000c000b */
[----:B01----:R-:W-:Y:S01]  /*31370*/  ENDCOLLECTIVE ;  /* 0x000000000000791b */ /* 0x003fe20003800000 */
.L_x_2375:
[----:B------:R-:W-:Y:S02]  /*31380*/  IMAD.MOV.U32 R13, RZ, RZ, R122 ;  /* 0x000000ffff0d7224 */ /* 0x000fe400078e007a */
[----:B------:R-:W-:-:S07]  /*31390*/  IMAD.MOV.U32 R126, RZ, RZ, R14 ;  /* 0x000000ffff7e7224 */ /* 0x000fce00078e000e */
[----:B------:R-:W-:Y:S05]  /*313a0*/  WARPSYNC.COLLECTIVE R15, `(.L_x_2376) ;  /* 0x000000000f087348 */ /* 0x000fea0003c00000 */
[----:B------:R0:W1:Y:S02]  /*313b0*/  SHFL.IDX P6, R14, R13, R12, R11 ;  /* 0x0000000c0d0e7389 */ /* 0x00006400000c000b */
[----:B01----:R-:W-:Y:S01]  /*313c0*/  ENDCOLLECTIVE ;  /* 0x000000000000791b */ /* 0x003fe20003800000 */
.L_x_2376:
        /* <DEDUP_REMOVED lines=8> */
.L_x_2377:
[----:B------:R-:W-:Y:S02]  /*31450*/  SEL R62, R115, R114, P0 ;  /* 0x00000072733e7207 */ /* 0x000fe40000000000 */
[----:B------:R-:W-:Y:S01]  /*31460*/  SEL R114, R114, R115, P0 ;  /* 0x0000007372727207 */ /* 0x000fe20000000000 */
[----:B------:R-:W-:Y:S02]  /*31470*/  IMAD.MOV.U32 R13, RZ, RZ, R119 ;  /* 0x000000ffff0d7224 */ /* 0x000fe400078e0077 */
[----:B------:R-:W-:-:S07]  /*31480*/  IMAD.MOV.U32 R123, RZ, RZ, R14 ;  /* 0x000000ffff7b7224 */ /* 0x000fce00078e000e */
[----:B------:R-:W-:Y:S05]  /*31490*/  WARPSYNC.COLLECTIVE R15, `(.L_x_2378) ;  /* 0x000000000f087348 */ /* 0x000fea0003c00000 */
[----:B------:R0:W1:Y:S02]  /*314a0*/  SHFL.IDX P6, R14, R13, R12, R11 ;  /* 0x0000000c0d0e7389 */ /* 0x00006400000c000b */
[----:B01----:R-:W-:Y:S01]  /*314b0*/  ENDCOLLECTIVE ;  /* 0x000000000000791b */ /* 0x003fe20003800000 */
.L_x_2378:
[----:B------:R-:W-:Y:S02]  /*314c0*/  IMAD.MOV.U32 R13, RZ, RZ, R134 ;  /* 0x000000ffff0d7224 */ /* 0x000fe400078e0086 */
[----:B------:R-:W-:Y:S02]  /*314d0*/  IMAD.MOV.U32 R12, RZ, RZ, R2 ;  /* 0x000000ffff0c7224 */ /* 0x000fe400078e0002 */
[----:B------:R-:W-:-:S07]  /*314e0*/  IMAD.MOV.U32 R122, RZ, RZ, R14 ;  /* 0x000000ffff7a7224 */ /* 0x000fce00078e000e */
[----:B------:R-:W-:Y:S05]  /*314f0*/  WARPSYNC.COLLECTIVE R15, `(.L_x_2379) ;  /* 0x000000000f087348 */ /* 0x000fea0003c00000 */
[----:B------:R0:W1:Y:S02]  /*31500*/  SHFL.IDX P6, R14, R13, R12, R11 ;  /* 0x0000000c0d0e7389 */ /* 0x00006400000c000b */
[----:B01----:R-:W-:Y:S01]  /*31510*/  ENDCOLLECTIVE ;  /* 0x000000000000791b */ /* 0x003fe20003800000 */
.L_x_2379:
[----:B------:R-:W-:Y:S02]  /*31520*/  IMAD.MOV.U32 R13, RZ, RZ, R130 ;  /* 0x000000ffff0d7224 */ /* 0x000fe400078e0082 */
[----:B------:R-:W-:-:S07]  /*31530*/  IMAD.MOV.U32 R134, RZ, RZ, R14 ;  /* 0x000000ffff867224 */ /* 0x000fce00078e000e */
[----:B------:R-:W-:Y:S05]  /*31540*/  WARPSYNC.COLLECTIVE R15, `(.L_x_2380) ;  /* 0x000000000f087348 */ /* 0x000fea0003c00000 */
[----:B------:R0:W1:Y:S02]  /*31550*/  SHFL.IDX P6, R14, R13, R12, R11 ;  /* 0x0000000c0d0e7389 */ /* 0x00006400000c000b */
[----:B01----:R-:W-:Y:S01]  /*31560*/  ENDCOLLECTIVE ;  /* 0x000000000000791b */ /* 0x003fe20003800000 */
.L_x_2380:
        /* <DEDUP_REMOVED lines=8> */
.L_x_2381:
[----:B------:R-:W-:Y:S02]  /*315f0*/  SEL R68, R122, R119, P0 ;  /* 0x000000777a447207 */ /* 0x000fe40000000000 */
[----:B------:R-:W-:Y:S01]  /*31600*/  SEL R119, R119, R122, P0 ;  /* 0x0000007a77777207 */ /* 0x000fe20000000000 */
[----:B------:R-:W-:Y:S02]  /*31610*/  IMAD.MOV.U32 R13, RZ, RZ, R127 ;  /* 0x000000ffff0d7224 */ /* 0x000fe400078e007f */
[----:B------:R-:W-:-:S07]  /*31620*/  IMAD.MOV.U32 R131, RZ, RZ, R14 ;  /* 0x000000ffff837224 */ /* 0x000fce00078e000e */
[----:B------:R-:W-:Y:S05]  /*31630*/  WARPSYNC.COLLECTIVE R15, `(.L_x_2382) ;  /* 0x000000000f087348 */ /* 0x000fea0003c00000 */
[----:B------:R0:W1:Y:S02]  /*31640*/  SHFL.IDX P6, R14, R13, R12, R11 ;  /* 0x0000000c0d0e7389 */ /* 0x00006400000c000b */
[----:B01----:R-:W-:Y:S01]  /*31650*/  ENDCOLLECTIVE ;  /* 0x000000000000791b */ /* 0x003fe20003800000 */
.L_x_2382:
[----:B------:R-:W-:Y:S02]  /*31660*/  IMAD.MOV.U32 R13, RZ, RZ, R142 ;  /* 0x000000ffff0d7224 */ /* 0x000fe400078e008e */
[----:B------:R-:W-:Y:S01]  /*31670*/  IMAD.MOV.U32 R12, RZ, RZ, R2 ;  /* 0x000000ffff0c7224 */ /* 0x000fe200078e0002 */
[----:B------:R-:W-:-:S07]  /*31680*/  MOV R130, R14 ;  /* 0x0000000e00827202 */ /* 0x000fce0000000f00 */
[----:B------:R-:W-:Y:S05]  /*31690*/  WARPSYNC.COLLECTIVE R15, `(.L_x_2383) ;  /* 0x000000000f087348 */ /* 0x000fea0003c00000 */
[----:B------:R0:W1:Y:S02]  /*316a0*/  SHFL.IDX P6, R14, R13, R12, R11 ;  /* 0x0000000c0d0e7389 */ /* 0x00006400000c000b */
[----:B01----:R-:W-:Y:S01]  /*316b0*/  ENDCOLLECTIVE ;  /* 0x000000000000791b */ /* 0x003fe20003800000 */
.L_x_2383:
[----:B------:R-:W-:Y:S02]  /*316c0*/  IMAD.MOV.U32 R13, RZ, RZ, R138 ;  /* 0x000000ffff0d7224 */ /* 0x000fe400078e008a */
[----:B------:R-:W-:-:S07]  /*316d0*/  IMAD.MOV.U32 R129, RZ, RZ, R14 ;  /* 0x000000ffff817224 */ /* 0x000fce00078e000e */
[----:B------:R-:W-:Y:S05]  /*316e0*/  WARPSYNC.COLLECTIVE R15, `(.L_x_2384) ;  /* 0x000000000f087348 */ /* 0x000fea0003c00000 */
[----:B------:R0:W1:Y:S02]  /*316f0*/  SHFL.IDX P6, R14, R13, R12, R11 ;  /* 0x0000000c0d0e7389 */ /* 0x00006400000c000b */
[----:B01----:R-:W-:Y:S01]  /*31700*/  ENDCOLLECTIVE ;  /* 0x000000000000791b */ /* 0x003fe20003800000 */
.L_x_2384:
        /* <DEDUP_REMOVED lines=8> */
.L_x_2385:
[----:B------:R-:W-:Y:S02]  /*31790*/  SEL R76, R130, R127, P0 ;  /* 0x0000007f824c7207 */ /* 0x000fe40000000000 */
[----:B------:R-:W-:Y:S01]  /*317a0*/  SEL R127, R127, R130, P0 ;  /* 0x000000827f7f7207 */ /* 0x000fe20000000000 */
[----:B------:R-:W-:Y:S01]  /*317b0*/  IMAD.MOV.U32 R13, RZ, RZ, R161 ;  /* 0x000000ffff0d7224 */ /* 0x000fe200078e00a1 */
[----:B------:R-:W-:Y:S01]  /*317c0*/  SEL R161, R43, R96, P0 ;  /* 0x000000602ba17207 */ /* 0x000fe20000000000 */
[----:B------:R-:W-:-:S07]  /*317d0*/  IMAD.MOV.U32 R63, RZ, RZ, R14 ;  /* 0x000000ffff3f7224 */ /* 0x000fce00078e000e */
[----:B------:R-:W-:Y:S05]  /*317e0*/  WARPSYNC.COLLECTIVE R15, `(.L_x_2386) ;  /* 0x000000000f087348 */ /* 0x000fea0003c00000 */
[----:B------:R0:W1:Y:S02]  /*317f0*/  SHFL.IDX P6, R14, R13, R12, R11 ;  /* 0x0000000c0d0e7389 */ /* 0x00006400000c000b */
[----:B01----:R-:W-:Y:S01]  /*31800*/  ENDCOLLECTIVE ;  /* 0x000000000000791b */ /* 0x003fe20003800000 */
.L_x_2386:
[----:B------:R-:W-:Y:S02]  /*31810*/  IMAD.MOV.U32 R13, RZ, RZ, R150 ;  /* 0x000000ffff0d7224 */ /* 0x000fe400078e0096 */
[----:B------:R-:W-:Y:S01]  /*31820*/  IMAD.MOV.U32 R12, RZ, RZ, R2 ;  /* 0x000000ffff0c7224 */ /* 0x000fe200078e0002 */
[----:B------:R-:W-:Y:S02]  /*31830*/  SEL R2, R4, R5, P0 ;  /* 0x0000000504027207 */ /* 0x000fe40000000000 */
[----:B------:R-:W-:Y:S02]  /*31840*/  SEL R5, R5, R4, P0 ;  /* 0x0000000405057207 */ /* 0x000fe40000000000 */
[----:B------:R-:W-:Y:S01]  /*31850*/  SEL R4, R3, R6, P0 ;  /* 0x0000000603047207 */ /* 0x000fe20000000000 */
[----:B------:R0:W-:Y:S01]  /*31860*/  STL [R1+0x24], R2 ;  /* 0x0000240201007387 */ /* 0x0001e20000100800 */
[----:B------:R-:W-:-:S07]  /*31870*/  IMAD.MOV.U32 R59, RZ, RZ, R14 ;  /* 0x000000ffff3b7224 */ /* 0x000fce00078e000e */
[----:B0-----:R-:W-:Y:S05]  /*31880*/  WARPSYNC.COLLECTIVE R15, `(.L_x_2387) ;  /* 0x000000000f087348 */ /* 0x001fea0003c00000 */
[----:B------:R1:W2:Y:S02]  /*31890*/  SHFL.IDX P6, R14, R13, R12, R11 ;  /* 0x0000000c0d0e7389 */ /* 0x0002a400000c000b */
[----:B012---:R-:W-:Y:S01]  /*318a0*/  ENDCOLLECTIVE ;  /* 0x000000000000791b */ /* 0x007fe20003800000 */
.L_x_2387:
[----:B------:R-:W-:Y:S01]  /*318b0*/  STL [R1+0x28], R5 ;  /* 0x0000280501007387 */ /* 0x000fe20000100800 */
[----:B------:R-:W-:Y:S02]  /*318c0*/  SEL R2, R6, R3, P0 ;  /* 0x0000000306027207 */ /* 0x000fe40000000000 */
[----:B------:R-:W-:Y:S01]  /*318d0*/  SEL R3, R8, R9, P0 ;  /* 0x0000000908037207 */ /* 0x000fe20000000000 */
[----:B------:R0:W-:Y:S01]  /*318e0*/  STL [R1+0x18], R4 ;  /* 0x0000180401007387 */ /* 0x0001e20000100800 */
[----:B------:R-:W-:Y:S02]  /*318f0*/  SEL R6, R81, R136, P0 ;  /* 0x0000008851067207 */ /* 0x000fe40000000000 */
[----:B------:R-:W-:Y:S01]  /*31900*/  SEL R81, R136, R81, P0 ;  /* 0x0000005188517207 */ /* 0x000fe20000000000 */
[----:B------:R1:W-:Y:S01]  /*31910*/  STL [R1+0x20], R2 ;  /* 0x0000200201007387 */ /* 0x0003e20000100800 */
[----:B------:R-:W-:Y:S01]  /*31920*/  IMAD.MOV.U32 R13, RZ, RZ, R160 ;  /* 0x000000ffff0d7224 */ /* 0x000fe200078e00a0 */
[----:B------:R-:W-:-:S02]  /*31930*/  SEL R160, R96, R43, P0 ;  /* 0x0000002b60a07207 */ /* 0x000fc40000000000 */
[----:B------:R2:W-:Y:S01]  /*31940*/  STL [R1+0x10], R3 ;  /* 0x0000100301007387 */ /* 0x0005e20000100800 */
[----:B------:R-:W-:Y:S02]  /*31950*/  SEL R96, R53, R108, P0 ;  /* 0x0000006c35607207 */ /* 0x000fe40000000000 */
[----:B0-----:R-:W-:Y:S02]  /*31960*/  SEL R4, R9, R8, P0 ;  /* 0x0000000809047207 */ /* 0x001fe40000000000 */
[----:B------:R-:W-:Y:S02]  /*31970*/  SEL R5, R77, R132, P0 ;  /* 0x000000844d057207 */ /* 0x000fe40000000000 */
[----:B------:R-:W-:Y:S01]  /*31980*/  MOV R0, R14 ;  /* 0x0000000e00007202 */ /* 0x000fe20000000f00 */
[----:B------:R0:W-:Y:S01]  /*31990*/  STL [R1+0x14], R4 ;  /* 0x0000140401007387 */ /* 0x0001e20000100800 */
[----:B-1----:R-:W-:Y:S02]  /*319a0*/  SEL R2, R7, R10, P0 ;  /* 0x0000000a07027207 */ /* 0x002fe40000000000 */
[----:B--2---:R-:W-:-:S07]  /*319b0*/  SEL R3, R10, R7, P0 ;  /* 0x000000070a037207 */ /* 0x004fce0000000000 */
[----:B0-----:R-:W-:Y:S05]  /*319c0*/  WARPSYNC.COLLECTIVE R15, `(.L_x_2388) ;  /* 0x000000000f087348 */ /* 0x001fea0003c00000 */
[----:B------:R1:W2:Y:S02]  /*319d0*/  SHFL.IDX P6, R14, R13, R12, R11 ;  /* 0x0000000c0d0e7389 */ /* 0x0002a400000c000b */
[----:B012---:R-:W-:Y:S01]  /*319e0*/  ENDCOLLECTIVE ;  /* 0x000000000000791b */ /* 0x007fe20003800000 */
.L_x_2388:
[----:B------:R-:W-:Y:S02]  /*319f0*/  SEL R7, R85, R140, P0 ;  /* 0x0000008c55077207 */ /* 0x000fe40000000000 */
[----:B------:R-:W-:Y:S01]  /*31a00*/  SEL R8, R89, R144, P0 ;  /* 0x0000009059087207 */ /* 0x000fe20000000000 */
[----:B------:R0:W-:Y:S01]  /*31a10*/  STL [R1+0x8], R2 ;  /* 0x0000080201007387 */ /* 0x0001e20000100800 */
[----:B------:R-:W-:Y:S02]  /*31a20*/  SEL R9, R93, R148, P0 ;  /* 0x000000945d097207 */ /* 0x000fe40000000000 */
[----:B------:R-:W-:Y:S01]  /*31a30*/  SEL R4, R73, R128, P0 ;  /* 0x0000008049047207 */ /* 0x000fe20000000000 */
[----:B------:R1:W-:Y:S01]  /*31a40*/  STL [R1+0xc], R3 ;  /* 0x00000c0301007387 */ /* 0x0003e20000100800 */
[----:B------:R-:W-:Y:S02]  /*31a50*/  SEL R10, R97, R155, P0 ;  /* 0x0000009b610a7207 */ /* 0x000fe40000000000 */
[----:B------:R-:W-:-:S02]  /*31a60*/  SEL R43, R121, R70, P0 ;  /* 0x00000046792b7207 */ /* 0x000fc40000000000 */
[----:B------:R-:W-:Y:S02]  /*31a70*/  SEL R53, R99, R98, P0 ;  /* 0x0000006263357207 */ /* 0x000fe40000000000 */
[----:B0-----:R-:W-:Y:S02]  /*31a80*/  SEL R2, R40, R29, P0 ;  /* 0x0000001d28027207 */ /* 0x001fe40000000000 */
[----:B------:R-:W-:Y:S02]  /*31a90*/  SEL R40, R54, R32, P0 ;  /* 0x0000002036287207 */ /* 0x000fe40000000000 */
[----:B-1----:R-:W-:Y:S01]  /*31aa0*/  SEL R3, R69, R124, P0 ;  /* 0x0000007c45037207 */ /* 0x002fe20000000000 */
[----:B------:R0:W-:Y:S01]  /*31ab0*/  STL [R1+0x4], R2 ;  /* 0x0000040201007387 */ /* 0x0001e20000100800 */
[----:B------:R-:W-:Y:S02]  /*31ac0*/  SEL R69, R124, R69, P0 ;  /* 0x000000457c457207 */ /* 0x000fe40000000000 */
[----:B------:R-:W-:Y:S01]  /*31ad0*/  SEL R73, R128, R73, P0 ;  /* 0x0000004980497207 */ /* 0x000fe20000000000 */
[----:B------:R-:W-:Y:S01]  /*31ae0*/  IMAD.MOV.U32 R11, RZ, RZ, R14 ;  /* 0x000000ffff0b7224 */ /* 0x000fe200078e000e */
[----:B------:R-:W-:-:S02]  /*31af0*/  SEL R77, R132, R77, P0 ;  /* 0x0000004d844d7207 */ /* 0x000fc40000000000 */
[----:B------:R-:W-:Y:S02]  /*31b00*/  SEL R85, R140, R85, P0 ;  /* 0x000000558c557207 */ /* 0x000fe40000000000 */
[----:B------:R-:W-:Y:S01]  /*31b10*/  SEL R89, R144, R89, P0 ;  /* 0x0000005990597207 */ /* 0x000fe20000000000 */
[----:B0-----:R-:W-:Y:S01]  /*31b20*/  IMAD.MOV.U32 R2, RZ, RZ, RZ ;  /* 0x000000ffff027224 */ /* 0x001fe200078e00ff */
[----:B------:R-:W-:Y:S02]  /*31b30*/  SEL R93, R148, R93, P0 ;  /* 0x0000005d945d7207 */ /* 0x000fe40000000000 */
[----:B------:R-:W-:Y:S02]  /*31b40*/  SEL R97, R155, R97, P0 ;  /* 0x000000619b617207 */ /* 0x000fe40000000000 */
[----:B------:R-:W-:Y:S02]  /*31b50*/  SEL R54, R32, R54, P0 ;  /* 0x0000003620367207 */ /* 0x000fe40000000000 */
[----:B------:R-:W-:-:S02]  /*31b60*/  SEL R70, R70, R121, P0 ;  /* 0x0000007946467207 */ /* 0x000fc40000000000 */
[----:B------:R-:W-:Y:S01]  /*31b70*/  SEL R98, R98, R99, P0 ;  /* 0x0000006362627207 */ /* 0x000fe20000000000 */
[----:B------:R-:W-:Y:S06]  /*31b80*/  BRA `(.L_x_2389) ;  /* 0xfffffed0007c7947 */ /* 0x000fec000383ffff */
.L_x_1997:
[----:B------:R-:W-:Y:S02]  /*31b90*/  IMAD.MOV.U32 R13, RZ, RZ, R20 ;  /* 0x000000ffff0d7224 */ /* 0x000fe400078e0014 */
[----:B------:R-:W-:Y:S02]  /*31ba0*/  IMAD.MOV.U32 R12, RZ, RZ, RZ ;  /* 0x000000ffff0c7224 */ /* 0x000fe400078e00ff */
[----:B------:R-:W-:Y:S02]  /*31bb0*/  IMAD.MOV.U32 R11, RZ, RZ, 0x181f ;  /* 0x0000181fff0b7424 */ /* 0x000fe400078e00ff */
[----:B------:R-:W-:-:S07]  /*31bc0*/  IMAD.MOV.U32 R15, RZ, RZ, -0x1 ;  /* 0xffffffffff0f7424 */ /* 0x000fce00078e00ff */
[----:B-----5:R-:W-:Y:S05]  /*31bd0*/  WARPSYNC.COLLECTIVE R15, `(.L_x_2390) ;  /* 0x000000000f087348 */ /* 0x020fea0003c00000 */
[----:B------:R0:W1:Y:S02]  /*31be0*/  SHFL.IDX P6, R14, R13, R12, R11 ;  /* 0x0000000c0d0e7389 */ /* 0x00006400000c000b */
[----:B01---5:R-:W-:Y:S01]  /*31bf0*/  ENDCOLLECTIVE ;  /* 0x000000000000791b */ /* 0x023fe20003800000 */
.L_x_2390:
[----:B------:R-:W-:Y:S02]  /*31c00*/  IMAD.MOV.U32 R13, RZ, RZ, R0 ;  /* 0x000000ffff0d7224 */ /* 0x000fe400078e0000 */
[----:B------:R-:W-:-:S07]  /*31c10*/  IMAD.MOV.U32 R21, RZ, RZ, R14 ;  /* 0x000000ffff157224 */ /* 0x000fce00078e000e */
[----:B------:R-:W-:Y:S05]  /*31c20*/  WARPSYNC.COLLECTIVE R15, `(.L_x_2391) ;  /* 0x000000000f087348 */ /* 0x000fea0003c00000 */
[----:B------:R0:W1:Y:S02]  /*31c30*/  SHFL.IDX P6, R14, R13, R12, R11 ;  /* 0x0000000c0d0e7389 */ /* 0x00006400000c000b */
[----:B01----:R-:W-:Y:S01]  /*31c40*/  ENDCOLLECTIVE ;  /* 0x000000000000791b */ /* 0x003fe20003800000 */
.L_x_2391:
[----:B------:R-:W-:Y:S05]  /*31c50*/  BRA `(.L_x_2392) ;  /* 0xfffffee400c07947 */ /* 0x000fea000383ffff */
.L_x_2000:
[----:B------:R-:W-:Y:S01]  /*31c60*/  BSSY B1, `(.L_x_2393) ;  /* 0x0000008000017945 */ /* 0x000fe20003800000 */
[----:B---3--:R-:W-:Y:S01]  /*31c70*/  IMAD.MOV.U32 R13, RZ, RZ, R20 ;  /* 0x000000ffff0d7224 */ /* 0x008fe200078e0014 */
[----:B------:R-:W-:Y:S01]  /*31c80*/  MOV R15, 0xffffffff ;  /* 0xffffffff000f7802 */ /* 0x000fe20000000f00 */
[----:B------:R-:W-:Y:S02]  /*31c90*/  IMAD.MOV.U32 R12, RZ, RZ, 0x1 ;  /* 0x00000001ff0c7424 */ /* 0x000fe400078e00ff */
[----:B------:R-:W-:-:S07]  /*31ca0*/  IMAD.MOV.U32 R11, RZ, RZ, 0x181f ;  /* 0x0000181fff0b7424 */ /* 0x000fce00078e00ff */
[----:B012--5:R-:W-:Y:S05]  /*31cb0*/  WARPSYNC.COLLECTIVE R15, `(.L_x_2394) ;  /* 0x000000000f087348 */ /* 0x027fea0003c00000 */
[----:B--2---:R2:W3:Y:S02]  /*31cc0*/  SHFL.IDX P6, R14, R13, R12, R11 ;  /* 0x0000000c0d0e7389 */ /* 0x0044e400000c000b */
[----:B0123-5:R-:W-:Y:S01]  /*31cd0*/  ENDCOLLECTIVE ;  /* 0x000000000000791b */ /* 0x02ffe20003800000 */
.L_x_2394:
[----:B------:R-:W-:Y:S05]  /*31ce0*/  BSYNC B1 ;  /* 0x0000000000017941 */ /* 0x000fea0003800000 */
.L_x_2393:
        /* <DEDUP_REMOVED lines=8> */
.L_x_2395:
[----:B------:R-:W-:Y:S05]  /*31d70*/  BRA `(.L_x_2396) ;  /* 0xfffffee400dc7947 */ /* 0x000fea000383ffff */
.L_x_2003:
[----:B------:R-:W-:Y:S01]  /*31d80*/  BSSY B1, `(.L_x_2397) ;  /* 0x0000008000017945 */ /* 0x000fe20003800000 */
[----:B------:R-:W-:Y:S02]  /*31d90*/  IMAD.MOV.U32 R13, RZ, RZ, R20 ;  /* 0x000000ffff0d7224 */ /* 0x000fe400078e0014 */
[----:B------:R-:W-:Y:S02]  /*31da0*/  IMAD.MOV.U32 R12, RZ, RZ, 0x2 ;  /* 0x00000002ff0c7424 */ /* 0x000fe400078e00ff */
[----:B------:R-:W-:Y:S02]  /*31db0*/  IMAD.MOV.U32 R11, RZ, RZ, 0x181f ;  /* 0x0000181fff0b7424 */ /* 0x000fe400078e00ff */
[----:B------:R-:W-:-:S07]  /*31dc0*/  IMAD.MOV.U32 R15, RZ, RZ, -0x1 ;  /* 0xffffffffff0f7424 */ /* 0x000fce00078e00ff */
[----:B012345:R-:W-:Y:S05]  /*31dd0*/  WARPSYNC.COLLECTIVE R15, `(.L_x_2398) ;  /* 0x000000000f087348 */ /* 0x03ffea0003c00000 */
[----:B--2---:R2:W0:Y:S02]  /*31de0*/  SHFL.IDX P6, R14, R13, R12, R11 ;  /* 0x0000000c0d0e7389 */ /* 0x00442400000c000b */
[----:B012345:R-:W-:Y:S01]  /*31df0*/  ENDCOLLECTIVE ;  /* 0x000000000000791b */ /* 0x03ffe20003800000 */
.L_x_2398:
[----:B------:R-:W-:Y:S05]  /*31e00*/  BSYNC B1 ;  /* 0x0000000000017941 */ /* 0x000fea0003800000 */
.L_x_2397:
        /* <DEDUP_REMOVED lines=8> */
.L_x_2399:
[----:B------:R-:W-:Y:S05]  /*31e90*/  BRA `(.L_x_2400) ;  /* 0xfffffee400fc7947 */ /* 0x000fea000383ffff */
.L_x_2006:
[----:B------:R-:W-:Y:S01]  /*31ea0*/  BSSY B1, `(.L_x_2401) ;  /* 0x0000008000017945 */ /* 0x000fe20003800000 */
[----:B------:R-:W-:Y:S02]  /*31eb0*/  IMAD.MOV.U32 R13, RZ, RZ, R20 ;  /* 0x000000ffff0d7224 */ /* 0x000fe400078e0014 */
[----:B------:R-:W-:Y:S02]  /*31ec0*/  IMAD.MOV.U32 R12, RZ, RZ, 0x3 ;  /* 0x00000003ff0c7424 */ /* 0x000fe400078e00ff */
[----:B------:R-:W-:Y:S02]  /*31ed0*/  IMAD.MOV.U32 R11, RZ, RZ, 0x181f ;  /* 0x0000181fff0b7424 */ /* 0x000fe400078e00ff */
[----:B------:R-:W-:-:S07]  /*31ee0*/  IMAD.MOV.U32 R15, RZ, RZ, -0x1 ;  /* 0xffffffffff0f7424 */ /* 0x000fce00078e00ff */
[----:B012345:R-:W-:Y:S05]  /*31ef0*/  WARPSYNC.COLLECTIVE R15, `(.L_x_2402) ;  /* 0x000000000f087348 */ /* 0x03ffea0003c00000 */
[----:B0-----:R0:W0:Y:S02]  /*31f00*/  SHFL.IDX P6, R14, R13, R12, R11 ;  /* 0x0000000c0d0e7389 */ /* 0x00102400000c000b */
[----:B012345:R-:W-:Y:S01]  /*31f10*/  ENDCOLLECTIVE ;  /* 0x000000000000791b */ /* 0x03ffe20003800000 */
.L_x_2402:
[----:B------:R-:W-:Y:S05]  /*31f20*/  BSYNC B1 ;  /* 0x0000000000017941 */ /* 0x000fea0003800000 */
.L_x_2401:
        /* <DEDUP_REMOVED lines=8> */
.L_x_2403:
[----:B------:R-:W-:Y:S05]  /*31fb0*/  BRA `(.L_x_2404) ;  /* 0xfffffee8001c7947 */ /* 0x000fea000383ffff */
.L_x_2008:
[----:B------:R-:W-:Y:S01]  /*31fc0*/  IMAD.MOV.U32 R13, RZ, RZ, R2 ;  /* 0x000000ffff0d7224 */ /* 0x000fe200078e0002 */
[----:B------:R-:W-:Y:S01]  /*31fd0*/  MOV R11, 0x1c1f ;  /* 0x00001c1f000b7802 */ /* 0x000fe20000000f00 */
[----:B------:R-:W-:Y:S02]  /*31fe0*/  IMAD.MOV.U32 R12, RZ, RZ, RZ ;  /* 0x000000ffff0c7224 */ /* 0x000fe400078e00ff */
[----:B------:R-:W-:-:S07]  /*31ff0*/  IMAD.MOV.U32 R15, RZ, RZ, -0x1 ;  /* 0xffffffffff0f7424 */ /* 0x000fce00078e00ff */
[----:B------:R-:W-:Y:S05]  /*32000*/  WARPSYNC.COLLECTIVE R15, `(.L_x_2405) ;  /* 0x000000000f087348 */ /* 0x000fea0003c00000 */
[----:B------:R0:W1:Y:S02]  /*32010*/  SHFL.IDX P6, R14, R13, R12, R11 ;  /* 0x0000000c0d0e7389 */ /* 0x00006400000c000b */
[----:B01----:R-:W-:Y:S01]  /*32020*/  ENDCOLLECTIVE ;  /* 0x000000000000791b */ /* 0x003fe20003800000 */
.L_x_2405:
[----:B------:R-:W-:Y:S02]  /*32030*/  IMAD.MOV.U32 R13, RZ, RZ, R0 ;  /* 0x000000ffff0d7224 */ /* 0x000fe400078e0000 */
[----:B------:R-:W-:-:S07]  /*32040*/  IMAD.MOV.U32 R24, RZ, RZ, R14 ;  /* 0x000000ffff187224 */ /* 0x000fce00078e000e */
[----:B------:R-:W-:Y:S05]  /*32050*/  WARPSYNC.COLLECTIVE R15, `(.L_x_2406) ;  /* 0x000000000f087348 */ /* 0x000fea0003c00000 */
[----:B------:R0:W1:Y:S02]  /*32060*/  SHFL.IDX P6, R14, R13, R12, R11 ;  /* 0x0000000c0d0e7389 */ /* 0x00006400000c000b */
[----:B01----:R-:W-:Y:S01]  /*32070*/  ENDCOLLECTIVE ;  /* 0x000000000000791b */ /* 0x003fe20003800000 */
.L_x_2406:
[----:B------:R-:W-:Y:S01]  /*32080*/  IMAD.MOV.U32 R11, RZ, RZ, R14 ;  /* 0x000000ffff0b7224 */ /* 0x000fe200078e000e */
[----:B------:R-:W-:Y:S06]  /*32090*/  BRA `(.L_x_2407) ;  /* 0xfffffee800f47947 */ /* 0x000fec000383ffff */
.L_x_2011:
[----:B------:R-:W-:Y:S01]  /*320a0*/  BSSY B1, `(.L_x_2408) ;  /* 0x0000008000017945 */ /* 0x000fe20003800000 */
[----:B---3--:R-:W-:Y:S02]  /*320b0*/  IMAD.MOV.U32 R13, RZ, RZ, R2 ;  /* 0x000000ffff0d7224 */ /* 0x008fe400078e0002 */
[----:B------:R-:W-:Y:S02]  /*320c0*/  IMAD.MOV.U32 R12, RZ, RZ, 0x1 ;  /* 0x00000001ff0c7424 */ /* 0x000fe400078e00ff */
[----:B--2---:R-:W-:Y:S02]  /*320d0*/  IMAD.MOV.U32 R11, RZ, RZ, 0x1c1f ;  /* 0x00001c1fff0b7424 */ /* 0x004fe400078e00ff */
[----:B------:R-:W-:-:S07]  /*320e0*/  IMAD.MOV.U32 R15, RZ, RZ, -0x1 ;  /* 0xffffffffff0f7424 */ /* 0x000fce00078e00ff */
[----:B01----:R-:W-:Y:S05]  /*320f0*/  WARPSYNC.COLLECTIVE R15, `(.L_x_2409) ;  /* 0x000000000f087348 */ /* 0x003fea0003c00000 */
[----:B------:R2:W3:Y:S02]  /*32100*/  SHFL.IDX P6, R14, R13, R12, R11 ;  /* 0x0000000c0d0e7389 */ /* 0x0004e400000c000b */
[----:B0123--:R-:W-:Y:S01]  /*32110*/  ENDCOLLECTIVE ;  /* 0x000000000000791b */ /* 0x00ffe20003800000 */
.L_x_2409:
[----:B------:R-:W-:Y:S05]  /*32120*/  BSYNC B1 ;  /* 0x0000000000017941 */ /* 0x000fea0003800000 */
.L_x_2408:
        /* <DEDUP_REMOVED lines=8> */
.L_x_2410:
[----:B------:R-:W-:Y:S01]  /*321b0*/  IMAD.MOV.U32 R0, RZ, RZ, R14 ;  /* 0x000000ffff007224 */ /* 0x000fe200078e000e */
[----:B------:R-:W-:Y:S06]  /*321c0*/  BRA `(.L_x_2411) ;  /* 0xfffffefc00047947 */ /* 0x000fec000383ffff */
.L_x_2015:
[----:B------:R-:W-:Y:S02]  /*321d0*/  IMAD.MOV.U32 R13, RZ, RZ, R2 ;  /* 0x000000ffff0d7224 */ /* 0x000fe400078e0002 */
[----:B------:R-:W-:Y:S02]  /*321e0*/  IMAD.MOV.U32 R12, RZ, RZ, RZ ;  /* 0x000000ffff0c7224 */ /* 0x000fe400078e00ff */
[----:B------:R-:W-:Y:S02]  /*321f0*/  IMAD.MOV.U32 R11, RZ, RZ, 0x181f ;  /* 0x0000181fff0b7424 */ /* 0x000fe400078e00ff */
[----:B------:R-:W-:-:S07]  /*32200*/  IMAD.MOV.U32 R15, RZ, RZ, -0x1 ;  /* 0xffffffffff0f7424 */ /* 0x000fce00078e00ff */
[----:B--2---:R-:W-:Y:S05]  /*32210*/  WARPSYNC.COLLECTIVE R15, `(.L_x_2412) ;  /* 0x000000000f087348 */ /* 0x004fea0003c00000 */
[----:B------:R0:W1:Y:S02]  /*32220*/  SHFL.IDX P6, R14, R13, R12, R11 ;  /* 0x0000000c0d0e7389 */ /* 0x00006400000c000b */
[----:B012---:R-:W-:Y:S01]  /*32230*/  ENDCOLLECTIVE ;  /* 0x000000000000791b */ /* 0x007fe20003800000 */
.L_x_2412:
[----:B------:R-:W-:Y:S02]  /*32240*/  IMAD.MOV.U32 R13, RZ, RZ, R0 ;  /* 0x000000ffff0d7224 */ /* 0x000fe400078e0000 */
[----:B------:R-:W-:-:S07]  /*32250*/  IMAD.MOV.U32 R3, RZ, RZ, R14 ;  /* 0x000000ffff037224 */ /* 0x000fce00078e000e */
[----:B------:R-:W-:Y:S05]  /*32260*/  WARPSYNC.COLLECTIVE R15, `(.L_x_2413) ;  /* 0x000000000f087348 */ /* 0x000fea0003c00000 */
[----:B------:R0:W1:Y:S02]  /*32270*/  SHFL.IDX P6, R14, R13, R12, R11 ;  /* 0x0000000c0d0e7389 */ /* 0x00006400000c000b */
[----:B01----:R-:W-:Y:S01]  /*32280*/  ENDCOLLECTIVE ;  /* 0x000000000000791b */ /* 0x003fe20003800000 */
.L_x_2413:
[----:B------:R-:W-:Y:S05]  /*32290*/  BRA `(.L_x_2414) ;  /* 0xffffff1000c07947 */ /* 0x000fea000383ffff */
.L_x_2018:
[----:B------:R-:W-:Y:S01]  /*322a0*/  BSSY B1, `(.L_x_2415) ;  /* 0x0000008000017945 */ /* 0x000fe20003800000 */
[----:B------:R-:W-:Y:S02]  /*322b0*/  IMAD.MOV.U32 R13, RZ, RZ, R2 ;  /* 0x000000ffff0d7224 */ /* 0x000fe400078e0002 */
[----:B------:R-:W-:Y:S02]  /*322c0*/  IMAD.MOV.U32 R12, RZ, RZ, 0x1 ;  /* 0x00000001ff0c7424 */ /* 0x000fe400078e00ff */
[----:B------:R-:W-:Y:S02]  /*322d0*/  IMAD.MOV.U32 R11, RZ, RZ, 0x181f ;  /* 0x0000181fff0b7424 */ /* 0x000fe400078e00ff */
[----:B----4-:R-:W-:-:S07]  /*322e0*/  IMAD.MOV.U32 R15, RZ, RZ, -0x1 ;  /* 0xffffffffff0f7424 */ /* 0x010fce00078e00ff */
[----:B0123--:R-:W-:Y:S05]  /*322f0*/  WARPSYNC.COLLECTIVE R15, `(.L_x_2416) ;  /* 0x000000000f087348 */ /* 0x00ffea0003c00000 */
[----:B---3--:R3:W4:Y:S02]  /*32300*/  SHFL.IDX P6, R14, R13, R12, R11 ;  /* 0x0000000c0d0e7389 */ /* 0x00872400000c000b */
[----:B01234-:R-:W-:Y:S01]  /*32310*/  ENDCOLLECTIVE ;  /* 0x000000000000791b */ /* 0x01ffe20003800000 */
.L_x_2416:
[----:B------:R-:W-:Y:S05]  /*32320*/  BSYNC B1 ;  /* 0x0000000000017941 */ /* 0x000fea0003800000 */
.L_x_2415:
        /* <DEDUP_REMOVED lines=8> */
.L_x_2417:
[----:B------:R-:W-:Y:S05]  /*323b0*/  BRA `(.L_x_2418) ;  /* 0xffffff1000e07947 */ /* 0x000fea000383ffff */
.L_x_2021:
        /* <DEDUP_REMOVED lines=8> */
.L_x_2420:
[----:B------:R-:W-:Y:S05]  /*32440*/  BSYNC B1 ;  /* 0x0000000000017941 */ /* 0x000fea0003800000 */
.L_x_2419:
        /* <DEDUP_REMOVED lines=8> */
.L_x_2421:
[----:B------:R-:W-:Y:S05]  /*324d0*/  BRA `(.L_x_2422) ;  /* 0xffffff1400007947 */ /* 0x000fea000383ffff */
.L_x_2024:
[----:B------:R-:W-:Y:S01]  /*324e0*/  BSSY B1, `(.L_x_2423) ;  /* 0x0000008000017945 */ /* 0x000fe20003800000 */
[----:B------:R-:W-:Y:S01]  /*324f0*/  MOV R13, R2 ;  /* 0x00000002000d7202 */ /* 0x000fe20000000f00 */
[----:B------:R-:W-:Y:S02]  /*32500*/  IMAD.MOV.U32 R12, RZ, RZ, 0x3 ;  /* 0x00000003ff0c7424 */ /* 0x000fe400078e00ff */
[----:B------:R-:W-:Y:S02]  /*32510*/  IMAD.MOV.U32 R11, RZ, RZ, 0x181f ;  /* 0x0000181fff0b7424 */ /* 0x000fe400078e00ff */
[----:B0-----:R-:W-:-:S07]  /*32520*/  IMAD.MOV.U32 R15, RZ, RZ, -0x1 ;  /* 0xffffffffff0f7424 */ /* 0x001fce00078e00ff */
[----:B-1234-:R-:W-:Y:S05]  /*32530*/  WARPSYNC.COLLECTIVE R15, `(.L_x_2424) ;  /* 0x000000000f087348 */ /* 0x01efea0003c00000 */
[----:B----4-:R0:W4:Y:S02]  /*32540*/  SHFL.IDX P6, R14, R13, R12, R11 ;  /* 0x0000000c0d0e7389 */ /* 0x01012400000c000b */
[----:B01234-:R-:W-:Y:S01]  /*32550*/  ENDCOLLECTIVE ;  /* 0x000000000000791b */ /* 0x01ffe20003800000 */
.L_x_2424:
[----:B------:R-:W-:Y:S05]  /*32560*/  BSYNC B1 ;  /* 0x0000000000017941 */ /* 0x000fea0003800000 */
.L_x_2423:
        /* <DEDUP_REMOVED lines=8> */
.L_x_2425:
[----:B------:R-:W-:Y:S05]  /*325f0*/  BRA `(.L_x_2426) ;  /* 0xffffff1400207947 */ /* 0x000fea000383ffff */
.L_x_2050:
[----:B------:R-:W1:Y:S01]  /*32600*/  S2R R5, SR_TID.X ;  /* 0x0000000000057919 */ /* 0x000e620000002100 */
[----:B------:R-:W-:Y:S01]  /*32610*/  BSSY B1, `(.L_x_2427) ;  /* 0x000000a000017945 */ /* 0x000fe20003800000 */
[----:B0-----:R-:W-:Y:S02]  /*32620*/  IMAD.MOV.U32 R12, RZ, RZ, RZ ;  /* 0x000000ffff0c7224 */ /* 0x001fe400078e00ff */
[----:B------:R-:W-:Y:S02]  /*32630*/  IMAD.MOV.U32 R11, RZ, RZ, 0x1f ;  /* 0x0000001fff0b7424 */ /* 0x000fe400078e00ff */
[----:B------:R-:W-:Y:S01]  /*32640*/  IMAD.MOV.U32 R15, RZ, RZ, -0x1 ;  /* 0xffffffffff0f7424 */ /* 0x000fe200078e00ff */
[----:B-1----:R-:W-:-:S04]  /*32650*/  SHF.R.U32.HI R5, RZ, 0x5, R5 ;  /* 0x00000005ff057819 */ /* 0x002fc80000011605 */
[----:B------:R-:W-:-:S05]  /*32660*/  LOP3.LUT R5, R5, 0x3, RZ, 0xc0, !PT ;  /* 0x0000000305057812 */ /* 0x000fca00078ec0ff */
[----:B------:R-:W-:-:S07]  /*32670*/  IMAD.MOV.U32 R13, RZ, RZ, R5 ;  /* 0x000000ffff0d7224 */ /* 0x000fce00078e0005 */
[----:B------:R-:W-:Y:S05]  /*32680*/  WARPSYNC.COLLECTIVE R15, `(.L_x_2428) ;  /* 0x000000000f087348 */ /* 0x000fea0003c00000 */
[----:B------:R0:W1:Y:S02]  /*32690*/  SHFL.IDX P6, R14, R13, R12, R11 ;  /* 0x0000000c0d0e7389 */ /* 0x00006400000c000b */
[----:B01----:R-:W-:Y:S01]  /*326a0*/  ENDCOLLECTIVE ;  /* 0x000000000000791b */ /* 0x003fe20003800000 */
.L_x_2428:
[----:B------:R-:W-:Y:S05]  /*326b0*/  BSYNC B1 ;  /* 0x0000000000017941 */ /* 0x000fea0003800000 */
.L_x_2427:
[----:B------:R-:W-:Y:S05]  /*326c0*/  BRA `(.L_x_2429) ;  /* 0xffffff3400487947 */ /* 0x000fea000383ffff */
.L_x_2052:
[----:B------:R-:W-:Y:S01]  /*326d0*/  BSSY B1, `(.L_x_2430) ;  /* 0x0000006000017945 */ /* 0x000fe20003800000 */
[----:B------:R-:W-:-:S07]  /*326e0*/  MOV R15, 0xffffffff ;  /* 0xffffffff000f7802 */ /* 0x000fce0000000f00 */
[----:B01----:R-:W-:Y:S05]  /*326f0*/  WARPSYNC.COLLECTIVE R15, `(.L_x_2431) ;  /* 0x000000000f0c7348 */ /* 0x003fea0003c00000 */
[----:B------:R-:W-:Y:S02]  /*32700*/  ELECT P6, UR62, PT ;  /* 0x00000000003e782f */ /* 0x000fe400038c0000 */
[----:B------:R-:W-:Y:S01]  /*32710*/  MOV R14, UR62 ;  /* 0x0000003e000e7c02 */ /* 0x000fe20008000f00 */
[----:B01----:R-:W-:Y:S10]  /*32720*/  ENDCOLLECTIVE ;  /* 0x000000000000791b */ /* 0x003ff40003800000 */
.L_x_2431:
[----:B------:R-:W-:Y:S05]  /*32730*/  BSYNC B1 ;  /* 0x0000000000017941 */ /* 0x000fea0003800000 */
.L_x_2430:
[----:B------:R-:W-:Y:S05]  /*32740*/  BRA `(.L_x_2051) ;  /* 0xffffff3400407947 */ /* 0x000fea000383ffff */
.L_x_2054:
[----:B-1----:R1:W2:Y:S02]  /*32750*/  SYNCS.PHASECHK.TRANS64.TRYWAIT P0, [R22+URZ+0x28420], R5 ;  /* 0x02842005160075a7 */ /* 0x0022a4000800017f */
[----:B--2---:R-:W-:Y:S05]  /*32760*/  @!P0 NANOSLEEP.SYNCS 0x989680 ;  /* 0x009896800000895d */ /* 0x004fea0003900000 */
[----:B------:R-:W2:Y:S02]  /*32770*/  @!P0 SYNCS.PHASECHK.TRANS64 P0, [R22+URZ+0x28420], R5 ;  /* 0x02842005160085a7 */ /* 0x000ea4000800007f */
[----:B--2---:R-:W-:Y:S05]  /*32780*/  @!P0 BRA `(.L_x_2054) ;  /* 0xfffffffc00f08947 */ /* 0x004fea000383ffff */
[----:B------:R-:W-:Y:S05]  /*32790*/  BRA `(.L_x_2432) ;  /* 0xffffff3400507947 */ /* 0x000fea000383ffff */
.L_x_2058:
[----:B--2---:R2:W3:Y:S02]  /*327a0*/  SYNCS.PHASECHK.TRANS64.TRYWAIT P0, [R11+URZ+0x284a0], R10 ;  /* 0x0284a00a0b0075a7 */ /* 0x0044e4000800017f */
[----:B---3--:R-:W-:Y:S05]  /*327b0*/  @!P0 NANOSLEEP.SYNCS 0x989680 ;  /* 0x009896800000895d */ /* 0x008fea0003900000 */
[----:B------:R-:W3:Y:S02]  /*327c0*/  @!P0 SYNCS.PHASECHK.TRANS64 P0, [R11+URZ+0x284a0], R10 ;  /* 0x0284a00a0b0085a7 */ /* 0x000ee4000800007f */
[----:B---3--:R-:W-:Y:S05]  /*327d0*/  @!P0 BRA `(.L_x_2058) ;  /* 0xfffffffc00f08947 */ /* 0x008fea000383ffff */
[----:B------:R-:W-:Y:S05]  /*327e0*/  BRA `(.L_x_2433) ;  /* 0xffffff3400687947 */ /* 0x000fea000383ffff */
.L_x_2064:
[----:B0-----:R0:W1:Y:S02]  /*327f0*/  SYNCS.PHASECHK.TRANS64.TRYWAIT P0, [R11+URZ+0x284c0], R10 ;  /* 0x0284c00a0b0075a7 */ /* 0x001064000800017f */
[----:B-1----:R-:W-:Y:S05]  /*32800*/  @!P0 NANOSLEEP.SYNCS 0x989680 ;  /* 0x009896800000895d */ /* 0x002fea0003900000 */
[----:B------:R-:W1:Y:S02]  /*32810*/  @!P0 SYNCS.PHASECHK.TRANS64 P0, [R11+URZ+0x284c0], R10 ;  /* 0x0284c00a0b0085a7 */ /* 0x000e64000800007f */
[----:B-1----:R-:W-:Y:S05]  /*32820*/  @!P0 BRA `(.L_x_2064) ;  /* 0xfffffffc00f08947 */ /* 0x002fea000383ffff */
[----:B------:R-:W-:Y:S05]  /*32830*/  BRA `(.L_x_2434) ;  /* 0xffffff3800247947 */ /* 0x000fea000383ffff */
.L_x_2072:
[----:B--2---:R2:W3:Y:S02]  /*32840*/  SYNCS.PHASECHK.TRANS64.TRYWAIT P1, [R10+URZ+0x284a0], R8 ;  /* 0x0284a0080a0075a7 */ /* 0x0044e4000802017f */
[----:B---3--:R-:W-:Y:S05]  /*32850*/  @!P1 NANOSLEEP.SYNCS 0x989680 ;  /* 0x009896800000995d */ /* 0x008fea0003900000 */
[----:B------:R-:W3:Y:S02]  /*32860*/  @!P1 SYNCS.PHASECHK.TRANS64 P1, [R10+URZ+0x284a0], R8 ;  /* 0x0284a0080a0095a7 */ /* 0x000ee4000802007f */
[----:B---3--:R-:W-:Y:S05]  /*32870*/  @!P1 BRA `(.L_x_2072) ;  /* 0xfffffffc00f09947 */ /* 0x008fea000383ffff */
[----:B------:R-:W-:Y:S05]  /*32880*/  BRA `(.L_x_2435) ;  /* 0xffffff3c001c7947 */ /* 0x000fea000383ffff */
.L_x_2078:
[----:B0-----:R0:W1:Y:S02]  /*32890*/  SYNCS.PHASECHK.TRANS64.TRYWAIT P1, [R10+URZ+0x284c0], R8 ;  /* 0x0284c0080a0075a7 */ /* 0x001064000802017f */
[----:B-1----:R-:W-:Y:S05]  /*328a0*/  @!P1 NANOSLEEP.SYNCS 0x989680 ;  /* 0x009896800000995d */ /* 0x002fea0003900000 */
[----:B------:R-:W1:Y:S02]  /*328b0*/  @!P1 SYNCS.PHASECHK.TRANS64 P1, [R10+URZ+0x284c0], R8 ;  /* 0x0284c0080a0095a7 */ /* 0x000e64000802007f */
[----:B-1----:R-:W-:Y:S05]  /*328c0*/  @!P1 BRA `(.L_x_2078) ;  /* 0xfffffffc00f09947 */ /* 0x002fea000383ffff */
[----:B------:R-:W-:Y:S05]  /*328d0*/  BRA `(.L_x_2436) ;  /* 0xffffff3c00d47947 */ /* 0x000fea000383ffff */
.L_x_2104:
[----:B------:R-:W0:Y:S01]  /*328e0*/  S2R R20, SR_TID.X ;  /* 0x0000000000147919 */ /* 0x000e220000002100 */
[----:B------:R-:W-:Y:S01]  /*328f0*/  BSSY B0, `(.L_x_2437) ;  /* 0x000000a000007945 */ /* 0x000fe20003800000 */
        /* <DEDUP_REMOVED lines=9> */
.L_x_2438:
[----:B------:R-:W-:Y:S05]  /*32990*/  BSYNC B0 ;  /* 0x0000000000007941 */ /* 0x000fea0003800000 */
.L_x_2437:
[----:B------:R-:W-:Y:S05]  /*329a0*/  BRA `(.L_x_2439) ;  /* 0xffffff5000a47947 */ /* 0x000fea000383ffff */
.L_x_2107:
[----:B0-----:R0:W1:Y:S02]  /*329b0*/  SYNCS.PHASECHK.TRANS64.TRYWAIT P0, [R6+URZ+0x28480], R21 ;  /* 0x02848015060075a7 */ /* 0x001064000800017f */
[----:B-1----:R-:W-:Y:S05]  /*329c0*/  @!P0 NANOSLEEP.SYNCS 0x989680 ;  /* 0x009896800000895d */ /* 0x002fea0003900000 */
[----:B------:R-:W1:Y:S02]  /*329d0*/  @!P0 SYNCS.PHASECHK.TRANS64 P0, [R6+URZ+0x28480], R21 ;  /* 0x02848015060085a7 */ /* 0x000e64000800007f */
[----:B-1----:R-:W-:Y:S05]  /*329e0*/  @!P0 BRA `(.L_x_2107) ;  /* 0xfffffffc00f08947 */ /* 0x002fea000383ffff */
[----:B------:R-:W-:Y:S05]  /*329f0*/  BRA `(.L_x_2440) ;  /* 0xffffff5000c07947 */ /* 0x000fea000383ffff */
.L_x_2108:
        /* <DEDUP_REMOVED lines=8> */
.L_x_2442:
[----:B------:R-:W-:Y:S05]  /*32a80*/  BSYNC B0 ;  /* 0x0000000000007941 */ /* 0x000fea0003800000 */
.L_x_2441:
[----:B------:R-:W-:Y:S01]  /*32a90*/  IMAD.MOV.U32 R13, RZ, RZ, R2 ;  /* 0x000000ffff0d7224 */ /* 0x000fe200078e0002 */
[----:B------:R-:W-:Y:S01]  /*32aa0*/  MOV R15, 0xffffffff ;  /* 0xffffffff000f7802 */ /* 0x000fe20000000f00 */
[----:B------:R-:W-:Y:S01]  /*32ab0*/  IMAD.MOV.U32 R12, RZ, RZ, RZ ;  /* 0x000000ffff0c7224 */ /* 0x000fe200078e00ff */
[C---:B------:R-:W-:Y:S01]  /*32ac0*/  ISETP.GE.AND P3, PT, R27.reuse, 0x11, PT ;  /* 0x000000111b00780c */ /* 0x040fe20003f66270 */
[----:B------:R-:W-:Y:S01]  /*32ad0*/  IMAD.MOV.U32 R11, RZ, RZ, 0x181f ;  /* 0x0000181fff0b7424 */ /* 0x000fe200078e00ff */
[----:B------:R-:W-:Y:S01]  /*32ae0*/  ISETP.GE.AND P5, PT, R27, 0x31, PT ;  /* 0x000000311b00780c */ /* 0x000fe20003fa6270 */
[----:B------:R-:W-:-:S12]  /*32af0*/  IMAD.MOV.U32 R5, RZ, RZ, R14 ;  /* 0x000000ffff057224 */ /* 0x000fd800078e000e */
[----:B------:R-:W-:Y:S05]  /*32b00*/  WARPSYNC.COLLECTIVE R15, `(.L_x_2443) ;  /* 0x000000000f087348 */ /* 0x000fea0003c00000 */
[----:B------:R0:W1:Y:S02]  /*32b10*/  SHFL.IDX P6, R14, R13, R12, R11 ;  /* 0x0000000c0d0e7389 */ /* 0x00006400000c000b */
[----:B01----:R-:W-:Y:S01]  /*32b20*/  ENDCOLLECTIVE ;  /* 0x000000000000791b */ /* 0x003fe20003800000 */
.L_x_2443:
[----:B------:R-:W0:Y:S01]  /*32b30*/  LDC R11, c[0x0][0x2f4] ;  /* 0x0000bd00ff0b7b82 */ /* 0x000e220000000800 */
[----:B------:R-:W-:Y:S01]  /*32b40*/  LOP3.LUT R15, R33, 0x80, RZ, 0xfc, !PT ;  /* 0x00000080210f7812 */ /* 0x000fe200078efcff */
[----:B------:R-:W-:Y:S02]  /*32b50*/  IMAD.MOV.U32 R13, RZ, RZ, R3 ;  /* 0x000000ffff0d7224 */ /* 0x000fe400078e0003 */
[----:B------:R-:W-:Y:S02]  /*32b60*/  IMAD.MOV.U32 R12, RZ, RZ, 0x1 ;  /* 0x00000001ff0c7424 */ /* 0x000fe400078e00ff */
[----:B------:R-:W-:-:S05]  /*32b70*/  IMAD.MOV.U32 R8, RZ, RZ, R14 ;  /* 0x000000ffff087224 */ /* 0x000fca00078e000e */
[----:B------:R-:W-:-:S05]  /*32b80*/  IADD3 R8, P0, R33, R8, RZ ;  /* 0x0000000821087210 */ /* 0x000fca0007f1e0ff */
[----:B------:R-:W-:Y:S02]  /*32b90*/  IMAD.X R9, RZ, RZ, R5, P0 ;  /* 0x000000ffff097224 */ /* 0x000fe400000e0605 */
[----:B------:R-:W-:Y:S01]  /*32ba0*/  IMAD.IADD R5, R22, 0x1, R7 ;  /* 0x0000000116057824 */ /* 0x000fe200078e0207 */
[-C--:B0-----:R-:W-:Y:S02]  /*32bb0*/  ISETP.GE.AND P2, PT, R33, R11.reuse, PT ;  /* 0x0000000b2100720c */ /* 0x081fe40003f46270 */
[----:B------:R-:W-:Y:S01]  /*32bc0*/  ISETP.GE.AND P0, PT, R15, R11, PT ;  /* 0x0000000b0f00720c */ /* 0x000fe20003f06270 */
[----:B------:R-:W-:Y:S01]  /*32bd0*/  IMAD.MOV.U32 R11, RZ, RZ, 0x181f ;  /* 0x0000181fff0b7424 */ /* 0x000fe200078e00ff */
[----:B------:R-:W-:Y:S01]  /*32be0*/  ISETP.LT.OR P1, PT, R27, 0x1, P2 ;  /* 0x000000011b00780c */ /* 0x000fe20001721670 */
[----:B------:R-:W-:-:S12]  /*32bf0*/  IMAD.MOV.U32 R15, RZ, RZ, -0x1 ;  /* 0xffffffffff0f7424 */ /* 0x000fd800078e00ff */
[----:B------:R-:W-:Y:S05]  /*32c00*/  WARPSYNC.COLLECTIVE R15, `(.L_x_2444) ;  /* 0x000000000f087348 */ /* 0x000fea0003c00000 */
[----:B------:R0:W1:Y:S02]  /*32c10*/  SHFL.IDX P6, R14, R13, R12, R11 ;  /* 0x0000000c0d0e7389 */ /* 0x00006400000c000b */
[----:B01----:R-:W-:Y:S01]  /*32c20*/  ENDCOLLECTIVE ;  /* 0x000000000000791b */ /* 0x003fe20003800000 */
.L_x_2444:
[----:B------:R-:W-:Y:S01]  /*32c30*/  @!PT LDS RZ, [RZ] ;  /* 0x00000000fffff984 */ /* 0x000fe20000000800 */
[----:B------:R-:W-:Y:S01]  /*32c40*/  @!PT LDS RZ, [RZ] ;  /* 0x00000000fffff984 */ /* 0x000fe20000000800 */
[----:B------:R-:W-:Y:S01]  /*32c50*/  @!PT LDS RZ, [RZ] ;  /* 0x00000000fffff984 */ /* 0x000fe20000000800 */
[----:B------:R0:W-:Y:S01]  /*32c60*/  LDGSTS.E.BYPASS.LTC128B.128 [R5+0x10000], desc[UR36][R8.64], !P1 ;  /* 0x1000000008057fae */ /* 0x0001e2000c901d64 */
[----:B------:R-:W-:Y:S01]  /*32c70*/  ISETP.LT.OR P1, PT, R27, 0x1, P0 ;  /* 0x000000011b00780c */ /* 0x000fe20000721670 */
[----:B------:R-:W-:-:S12]  /*32c80*/  IMAD.MOV.U32 R13, RZ, RZ, R2 ;  /* 0x000000ffff0d7224 */ /* 0x000fd800078e0002 */
[----:B------:R0:W-:Y:S01]  /*32c90*/  LDGSTS.E.BYPASS.LTC128B.128 [R5+0x12000], desc[UR36][R8.64+0x80], !P1 ;  /* 0x1200008008057fae */ /* 0x0001e2000c901d64 */
[----:B------:R-:W-:-:S07]  /*32ca0*/  IMAD.MOV.U32 R7, RZ, RZ, R14 ;  /* 0x000000ffff077224 */ /* 0x000fce00078e000e */
[----:B0-----:R-:W-:Y:S05]  /*32cb0*/  WARPSYNC.COLLECTIVE R15, `(.L_x_2445) ;  /* 0x000000000f087348 */ /* 0x001fea0003c00000 */
[----:B------:R1:W2:Y:S02]  /*32cc0*/  SHFL.IDX P6, R14, R13, R12, R11 ;  /* 0x0000000c0d0e7389 */ /* 0x0002a400000c000b */
[----:B012---:R-:W-:Y:S01]  /*32cd0*/  ENDCOLLECTIVE ;  /* 0x000000000000791b */ /* 0x007fe20003800000 */
.L_x_2445:
[----:B------:R-:W-:Y:S01]  /*32ce0*/  IMAD.MOV.U32 R13, RZ, RZ, R3 ;  /* 0x000000ffff0d7224 */ /* 0x000fe200078e0003 */
[----:B------:R-:W-:Y:S01]  /*32cf0*/  MOV R12, 0x2 ;  /* 0x00000002000c7802 */ /* 0x000fe20000000f00 */
[----:B------:R-:W-:-:S07]  /*32d00*/  IMAD.MOV.U32 R8, RZ, RZ, R14 ;  /* 0x000000ffff087224 */ /* 0x000fce00078e000e */
[----:B------:R-:W-:Y:S05]  /*32d10*/  WARPSYNC.COLLECTIVE R15, `(.L_x_2446) ;  /* 0x000000000f087348 */ /* 0x000fea0003c00000 */
[----:B------:R0:W1:Y:S02]  /*32d20*/  SHFL.IDX P6, R14, R13, R12, R11 ;  /* 0x0000000c0d0e7389 */ /* 0x00006400000c000b */
[----:B01----:R-:W-:Y:S01]  /*32d30*/  ENDCOLLECTIVE ;  /* 0x000000000000791b */ /* 0x003fe20003800000 */
.L_x_2446:
        /* <DEDUP_REMOVED lines=13> */
.L_x_2447:
[----:B------:R-:W-:Y:S01]  /*32e10*/  @!PT LDS RZ, [RZ] ;  /* 0x00000000fffff984 */ /* 0x000fe20000000800 */
[----:B------:R-:W-:Y:S01]  /*32e20*/  @!PT LDS RZ, [RZ] ;  /* 0x00000000fffff984 */ /* 0x000fe20000000800 */
[----:B------:R-:W-:Y:S01]  /*32e30*/  @!PT LDS RZ, [RZ] ;  /* 0x00000000fffff984 */ /* 0x000fe20000000800 */
[----:B------:R0:W-:Y:S01]  /*32e40*/  LDGSTS.E.BYPASS.LTC128B.128 [R5+0x12800], desc[UR36][R8.64+0x80], !P1 ;  /* 0x1280008008057fae */ /* 0x0001e2000c901d64 */
[----:B------:R-:W-:Y:S02]  /*32e50*/  IMAD.MOV.U32 R13, RZ, RZ, R3 ;  /* 0x000000ffff0d7224 */ /* 0x000fe400078e0003 */
[----:B------:R-:W-:Y:S02]  /*32e60*/  IMAD.MOV.U32 R12, RZ, RZ, 0x3 ;  /* 0x00000003ff0c7424 */ /* 0x000fe400078e00ff */
[----:B0-----:R-:W-:-:S07]  /*32e70*/  IMAD.MOV.U32 R8, RZ, RZ, R14 ;  /* 0x000000ffff087224 */ /* 0x001fce00078e000e */
[----:B------:R-:W-:Y:S05]  /*32e80*/  WARPSYNC.COLLECTIVE R15, `(.L_x_2448) ;  /* 0x000000000f087348 */ /* 0x000fea0003c00000 */
[----:B------:R0:W1:Y:S02]  /*32e90*/  SHFL.IDX P6, R14, R13, R12, R11 ;  /* 0x0000000c0d0e7389 */ /* 0x00006400000c000b */
[----:B01----:R-:W-:Y:S01]  /*32ea0*/  ENDCOLLECTIVE ;  /* 0x000000000000791b */ /* 0x003fe20003800000 */
.L_x_2448:
        /* <DEDUP_REMOVED lines=13> */
.L_x_2449:
[----:B------:R-:W-:Y:S01]  /*32f80*/  @!PT LDS RZ, [RZ] ;  /* 0x00000000fffff984 */ /* 0x000fe20000000800 */
[----:B------:R-:W-:Y:S01]  /*32f90*/  @!PT LDS RZ, [RZ] ;  /* 0x00000000fffff984 */ /* 0x000fe20000000800 */
[----:B------:R-:W-:Y:S01]  /*32fa0*/  @!PT LDS RZ, [RZ] ;  /* 0x00000000fffff984 */ /* 0x000fe20000000800 */
[----:B------:R2:W-:Y:S01]  /*32fb0*/  LDGSTS.E.BYPASS.LTC128B.128 [R5+0x13000], desc[UR36][R8.64+0x80], !P1 ;  /* 0x1300008008057fae */ /* 0x0005e2000c901d64 */
[----:B------:R-:W-:Y:S01]  /*32fc0*/  ISETP.GE.AND P1, PT, R27, 0x21, PT ;  /* 0x000000211b00780c */ /* 0x000fe20003f26270 */
[----:B------:R-:W-:Y:S01]  /*32fd0*/  IMAD.MOV.U32 R2, RZ, RZ, R14 ;  /* 0x000000ffff027224 */ /* 0x000fe200078e000e */
[----:B------:R-:W-:Y:S11]  /*32fe0*/  BRA `(.L_x_2450) ;  /* 0xffffff5000287947 */ /* 0x000ff6000383ffff */
.L_x_2113:
[----:B------:R0:W0:Y:S02]  /*32ff0*/  SYNCS.PHASECHK.TRANS64.TRYWAIT P0, [R6+URZ+0x28440], R21 ;  /* 0x02844015060075a7 */ /* 0x000024000800017f */
[----:B0-----:R-:W-:Y:S05]  /*33000*/  @!P0 NANOSLEEP.SYNCS 0x989680 ;  /* 0x009896800000895d */ /* 0x001fea0003900000 */
[----:B------:R-:W0:Y:S02]  /*33010*/  @!P0 SYNCS.PHASECHK.TRANS64 P0, [R6+URZ+0x28440], R21 ;  /* 0x02844015060085a7 */ /* 0x000e24000800007f */
[----:B0-----:R-:W-:Y:S05]  /*33020*/  @!P0 BRA `(.L_x_2113) ;  /* 0xfffffffc00f08947 */ /* 0x001fea000383ffff */
[----:B------:R-:W-:Y:S05]  /*33030*/  BRA `(.L_x_2451) ;  /* 0xffffff5000807947 */ /* 0x000fea000383ffff */
.L_x_2114:
[----:B------:R-:W-:Y:S01]  /*33040*/  BSSY B0, `(.L_x_2452) ;  /* 0x0000008000007945 */ /* 0x000fe20003800000 */
[----:B------:R-:W-:Y:S01]  /*33050*/  IMAD.MOV.U32 R13, RZ, RZ, R0 ;  /* 0x000000ffff0d7224 */ /* 0x000fe200078e0000 */
[----:B------:R-:W-:Y:S01]  /*33060*/  MOV R15, 0xffffffff ;  /* 0xffffffff000f7802 */ /* 0x000fe20000000f00 */
[----:B------:R-:W-:Y:S02]  /*33070*/  IMAD.MOV.U32 R12, RZ, RZ, RZ ;  /* 0x000000ffff0c7224 */ /* 0x000fe400078e00ff */
[----:B------:R-:W-:-:S07]  /*33080*/  IMAD.MOV.U32 R11, RZ, RZ, 0x181f ;  /* 0x0000181fff0b7424 */ /* 0x000fce00078e00ff */
[----:B0---4-:R-:W-:Y:S05]  /*33090*/  WARPSYNC.COLLECTIVE R15, `(.L_x_2453) ;  /* 0x000000000f087348 */ /* 0x011fea0003c00000 */
[----:B------:R1:W2:Y:S02]  /*330a0*/  SHFL.IDX P6, R14, R13, R12, R11 ;  /* 0x0000000c0d0e7389 */ /* 0x0002a400000c000b */
[----:B012-4-:R-:W-:Y:S01]  /*330b0*/  ENDCOLLECTIVE ;  /* 0x000000000000791b */ /* 0x017fe20003800000 */
.L_x_2453:
[----:B------:R-:W-:Y:S05]  /*330c0*/  BSYNC B0 ;  /* 0x0000000000007941 */ /* 0x000fea0003800000 */
.L_x_2452:
        /* <DEDUP_REMOVED lines=8> */
.L_x_2454:
        /* <DEDUP_REMOVED lines=16> */
.L_x_2455:
        /* <DEDUP_REMOVED lines=10> */
.L_x_2456:
[----:B------:R-:W-:Y:S02]  /*332f0*/  IMAD.MOV.U32 R13, RZ, RZ, R0 ;  /* 0x000000ffff0d7224 */ /* 0x000fe400078e0000 */
[----:B------:R-:W-:Y:S02]  /*33300*/  IMAD.MOV.U32 R12, RZ, RZ, 0x2 ;  /* 0x00000002ff0c7424 */ /* 0x000fe400078e00ff */
[----:B------:R-:W-:-:S07]  /*33310*/  IMAD.MOV.U32 R3, RZ, RZ, R14 ;  /* 0x000000ffff037224 */ /* 0x000fce00078e000e */
[----:B------:R-:W-:Y:S05]  /*33320*/  WARPSYNC.COLLECTIVE R15, `(.L_x_2457) ;  /* 0x000000000f087348 */ /* 0x000fea0003c00000 */
[----:B------:R0:W1:Y:S02]  /*33330*/  SHFL.IDX P6, R14, R13, R12, R11 ;  /* 0x0000000c0d0e7389 */ /* 0x00006400000c000b */
[----:B01----:R-:W-:Y:S01]  /*33340*/  ENDCOLLECTIVE ;  /* 0x000000000000791b */ /* 0x003fe20003800000 */
.L_x_2457:
[----:B------:R-:W-:-:S04]  /*33350*/  @P3 IADD3 R3, P0, R33, R3, RZ ;  /* 0x0000000321033210 */ /* 0x000fc80007f1e0ff */
[----:B------:R-:W-:-:S04]  /*33360*/  @P3 IADD3.X R2, RZ, R2, RZ, P0, !PT ;  /* 0x00000002ff023210 */ /* 0x000fc800007fe4ff */
        /* <DEDUP_REMOVED lines=13> */
.L_x_2458:
[----:B------:R-:W-:Y:S02]  /*33440*/  IMAD.MOV.U32 R13, RZ, RZ, R0 ;  /* 0x000000ffff0d7224 */ /* 0x000fe400078e0000 */
[----:B------:R-:W-:Y:S02]  /*33450*/  IMAD.MOV.U32 R12, RZ, RZ, 0x3 ;  /* 0x00000003ff0c7424 */ /* 0x000fe400078e00ff */
[----:B------:R-:W-:-:S07]  /*33460*/  IMAD.MOV.U32 R3, RZ, RZ, R14 ;  /* 0x000000ffff037224 */ /* 0x000fce00078e000e */
[----:B------:R-:W-:Y:S05]  /*33470*/  WARPSYNC.COLLECTIVE R15, `(.L_x_2459) ;  /* 0x000000000f087348 */ /* 0x000fea0003c00000 */
[----:B------:R0:W1:Y:S02]  /*33480*/  SHFL.IDX P6, R14, R13, R12, R11 ;  /* 0x0000000c0d0e7389 */ /* 0x00006400000c000b */
[----:B01----:R-:W-:Y:S01]  /*33490*/  ENDCOLLECTIVE ;  /* 0x000000000000791b */ /* 0x003fe20003800000 */
.L_x_2459:
        /* <DEDUP_REMOVED lines=10> */
.L_x_2460:
[----:B------:R-:W-:Y:S01]  /*33540*/  @!PT LDS RZ, [RZ] ;  /* 0x00000000fffff984 */ /* 0x000fe20000000800 */
[----:B------:R-:W-:Y:S01]  /*33550*/  @!PT LDS RZ, [RZ] ;  /* 0x00000000fffff984 */ /* 0x000fe20000000800 */
[----:B------:R-:W-:Y:S01]  /*33560*/  @!PT LDS RZ, [RZ] ;  /* 0x00000000fffff984 */ /* 0x000fe20000000800 */
[----:B------:R0:W-:Y:S04]  /*33570*/  @P1 LDGSTS.E.BYPASS.LTC128B.128 [R5+0x21000], desc[UR36][R2.64], !P4 ;  /* 0x2100000002051fae */ /* 0x0001e8000e101d64 */
[----:B------:R0:W-:Y:S01]  /*33580*/  @P1 LDGSTS.E.BYPASS.LTC128B.128 [R5+0x23000], desc[UR36][R2.64+0x80], !P2 ;  /* 0x2300008002051fae */ /* 0x0001e2000d101d64 */
[----:B------:R-:W-:Y:S01]  /*33590*/  IMAD.MOV.U32 R4, RZ, RZ, R14 ;  /* 0x000000ffff047224 */ /* 0x000fe200078e000e */
[----:B------:R-:W-:Y:S06]  /*335a0*/  BRA `(.L_x_2461) ;  /* 0xffffff4c00f87947 */ /* 0x000fec000383ffff */
.L_x_2119:
        /* <DEDUP_REMOVED lines=9> */
.L_x_2462:
[C---:B------:R-:W-:Y:S01]  /*33640*/  VIADD R6, R26.reuse, 0x10 ;  /* 0x000000101a067836 */ /* 0x040fe20000000000 */
[----:B------:R-:W-:Y:S01]  /*33650*/  ISETP.GE.AND P2, PT, R26, R5, PT ;  /* 0x000000051a00720c */ /* 0x000fe20003f46270 */
[----:B------:R-:W-:Y:S02]  /*33660*/  IMAD.MOV.U32 R13, RZ, RZ, R0 ;  /* 0x000000ffff0d7224 */ /* 0x000fe400078e0000 */
[----:B------:R-:W-:-:S10]  /*33670*/  IMAD.MOV.U32 R2, RZ, RZ, R14 ;  /* 0x000000ffff027224 */ /* 0x000fd400078e000e */
[----:B------:R-:W-:Y:S05]  /*33680*/  WARPSYNC.COLLECTIVE R15, `(.L_x_2463) ;  /* 0x000000000f087348 */ /* 0x000fea0003c00000 */
[----:B------:R0:W1:Y:S02]  /*33690*/  SHFL.IDX P6, R14, R13, R12, R11 ;  /* 0x0000000c0d0e7389 */ /* 0x00006400000c000b */
[----:B01----:R-:W-:Y:S01]  /*336a0*/  ENDCOLLECTIVE ;  /* 0x000000000000791b */ /* 0x003fe20003800000 */
.L_x_2463:
[----:B------:R-:W-:Y:S02]  /*336b0*/  IMAD.MOV.U32 R13, RZ, RZ, R4 ;  /* 0x000000ffff0d7224 */ /* 0x000fe400078e0004 */
[----:B------:R-:W-:Y:S02]  /*336c0*/  IMAD.MOV.U32 R12, RZ, RZ, 0x1 ;  /* 0x00000001ff0c7424 */ /* 0x000fe400078e00ff */
[----:B------:R-:W-:-:S07]  /*336d0*/  IMAD.MOV.U32 R3, RZ, RZ, R14 ;  /* 0x000000ffff037224 */ /* 0x000fce00078e000e */
[----:B------:R-:W-:Y:S05]  /*336e0*/  WARPSYNC.COLLECTIVE R15, `(.L_x_2464) ;  /* 0x000000000f087348 */ /* 0x000fea0003c00000 */
[----:B------:R0:W1:Y:S02]  /*336f0*/  SHFL.IDX P6, R14, R13, R12, R11 ;  /* 0x0000000c0d0e7389 */ /* 0x00006400000c000b */
[----:B01----:R-:W-:Y:S01]  /*33700*/  ENDCOLLECTIVE ;  /* 0x000000000000791b */ /* 0x003fe20003800000 */
.L_x_2464:
        /* <DEDUP_REMOVED lines=16> */
.L_x_2465:
[----:B------:R-:W-:Y:S02]  /*33810*/  IMAD.MOV.U32 R13, RZ, RZ, R4 ;  /* 0x000000ffff0d7224 */ /* 0x000fe400078e0004 */
[----:B------:R-:W-:Y:S01]  /*33820*/  IMAD.MOV.U32 R12, RZ, RZ, 0x2 ;  /* 0x00000002ff0c7424 */ /* 0x000fe200078e00ff */
[----:B------:R-:W-:-:S07]  /*33830*/  MOV R3, R14 ;  /* 0x0000000e00037202 */ /* 0x000fce0000000f00 */
[----:B------:R-:W-:Y:S05]  /*33840*/  WARPSYNC.COLLECTIVE R15, `(.L_x_2466) ;  /* 0x000000000f087348 */ /* 0x000fea0003c00000 */
[----:B------:R0:W1:Y:S02]  /*33850*/  SHFL.IDX P6, R14, R13, R12, R11 ;  /* 0x0000000c0d0e7389 */ /* 0x00006400000c000b */
[----:B01----:R-:W-:Y:S01]  /*33860*/  ENDCOLLECTIVE ;  /* 0x000000000000791b */ /* 0x003fe20003800000 */
.L_x_2466:
        /* <DEDUP_REMOVED lines=17> */
.L_x_2467:
[----:B------:R-:W-:Y:S02]  /*33980*/  IMAD.MOV.U32 R13, RZ, RZ, R4 ;  /* 0x000000ffff0d7224 */ /* 0x000fe400078e0004 */
[----:B------:R-:W-:Y:S02]  /*33990*/  IMAD.MOV.U32 R12, RZ, RZ, 0x3 ;  /* 0x00000003ff0c7424 */ /* 0x000fe400078e00ff */
[----:B------:R-:W-:-:S07]  /*339a0*/  IMAD.MOV.U32 R3, RZ, RZ, R14 ;  /* 0x000000ffff037224 */ /* 0x000fce00078e000e */
[----:B------:R-:W-:Y:S05]  /*339b0*/  WARPSYNC.COLLECTIVE R15, `(.L_x_2468) ;  /* 0x000000000f087348 */ /* 0x000fea0003c00000 */
[----:B------:R0:W1:Y:S02]  /*339c0*/  SHFL.IDX P6, R14, R13, R12, R11 ;  /* 0x0000000c0d0e7389 */ /* 0x00006400000c000b */
[----:B01----:R-:W-:Y:S01]  /*339d0*/  ENDCOLLECTIVE ;  /* 0x000000000000791b */ /* 0x003fe20003800000 */
.L_x_2468:
        /* <DEDUP_REMOVED lines=17> */
.L_x_2469:
[----:B------:R-:W-:Y:S02]  /*33af0*/  IMAD.MOV.U32 R13, RZ, RZ, R4 ;  /* 0x000000ffff0d7224 */ /* 0x000fe400078e0004 */
[----:B------:R-:W-:Y:S02]  /*33b00*/  IMAD.MOV.U32 R12, RZ, RZ, 0x4 ;  /* 0x00000004ff0c7424 */ /* 0x000fe400078e00ff */
[----:B------:R-:W-:-:S07]  /*33b10*/  IMAD.MOV.U32 R3, RZ, RZ, R14 ;  /* 0x000000ffff037224 */ /* 0x000fce00078e000e */
[----:B------:R-:W-:Y:S05]  /*33b20*/  WARPSYNC.COLLECTIVE R15, `(.L_x_2470) ;  /* 0x000000000f087348 */ /* 0x000fea0003c00000 */
[----:B------:R0:W1:Y:S02]  /*33b30*/  SHFL.IDX P6, R14, R13, R12, R11 ;  /* 0x0000000c0d0e7389 */ /* 0x00006400000c000b */
[----:B01----:R-:W-:Y:S01]  /*33b40*/  ENDCOLLECTIVE ;  /* 0x000000000000791b */ /* 0x003fe20003800000 */
.L_x_2470:
        /* <DEDUP_REMOVED lines=17> */
.L_x_2471:
[----:B------:R-:W-:Y:S02]  /*33c60*/  IMAD.MOV.U32 R13, RZ, RZ, R4 ;  /* 0x000000ffff0d7224 */ /* 0x000fe400078e0004 */
[----:B------:R-:W-:Y:S02]  /*33c70*/  IMAD.MOV.U32 R12, RZ, RZ, 0x5 ;  /* 0x00000005ff0c7424 */ /* 0x000fe400078e00ff */
[----:B------:R-:W-:-:S07]  /*33c80*/  IMAD.MOV.U32 R3, RZ, RZ, R14 ;  /* 0x000000ffff037224 */ /* 0x000fce00078e000e */
[----:B------:R-:W-:Y:S05]  /*33c90*/  WARPSYNC.COLLECTIVE R15, `(.L_x_2472) ;  /* 0x000000000f087348 */ /* 0x000fea0003c00000 */
[----:B------:R0:W1:Y:S02]  /*33ca0*/  SHFL.IDX P6, R14, R13, R12, R11 ;  /* 0x0000000c0d0e7389 */ /* 0x00006400000c000b */
[----:B01----:R-:W-:Y:S01]  /*33cb0*/  ENDCOLLECTIVE ;  /* 0x000000000000791b */ /* 0x003fe20003800000 */
.L_x_2472:
        /* <DEDUP_REMOVED lines=17> */
.L_x_2473:
[----:B------:R-:W-:Y:S02]  /*33dd0*/  IMAD.MOV.U32 R13, RZ, RZ, R4 ;  /* 0x000000ffff0d7224 */ /* 0x000fe400078e0004 */
[----:B------:R-:W-:Y:S02]  /*33de0*/  IMAD.MOV.U32 R12, RZ, RZ, 0x6 ;  /* 0x00000006ff0c7424 */ /* 0x000fe400078e00ff */
[----:B------:R-:W-:-:S07]  /*33df0*/  IMAD.MOV.U32 R3, RZ, RZ, R14 ;  /* 0x000000ffff037224 */ /* 0x000fce00078e000e */
[----:B------:R-:W-:Y:S05]  /*33e00*/  WARPSYNC.COLLECTIVE R15, `(.L_x_2474) ;  /* 0x000000000f087348 */ /* 0x000fea0003c00000 */
[----:B------:R0:W1:Y:S02]  /*33e10*/  SHFL.IDX P6, R14, R13, R12, R11 ;  /* 0x0000000c0d0e7389 */ /* 0x00006400000c000b */
[----:B01----:R-:W-:Y:S01]  /*33e20*/  ENDCOLLECTIVE ;  /* 0x000000000000791b */ /* 0x003fe20003800000 */
.L_x_2474:
        /* <DEDUP_REMOVED lines=17> */
.L_x_2475:
[----:B------:R-:W-:Y:S02]  /*33f40*/  IMAD.MOV.U32 R13, RZ, RZ, R4 ;  /* 0x000000ffff0d7224 */ /* 0x000fe400078e0004 */
[----:B------:R-:W-:Y:S02]  /*33f50*/  IMAD.MOV.U32 R12, RZ, RZ, 0x7 ;  /* 0x00000007ff0c7424 */ /* 0x000fe400078e00ff */
[----:B------:R-:W-:-:S07]  /*33f60*/  IMAD.MOV.U32 R3, RZ, RZ, R14 ;  /* 0x000000ffff037224 */ /* 0x000fce00078e000e */
[----:B------:R-:W-:Y:S05]  /*33f70*/  WARPSYNC.COLLECTIVE R15, `(.L_x_2476) ;  /* 0x000000000f087348 */ /* 0x000fea0003c00000 */
[----:B------:R0:W1:Y:S02]  /*33f80*/  SHFL.IDX P6, R14, R13, R12, R11 ;  /* 0x0000000c0d0e7389 */ /* 0x00006400000c000b */
[----:B01----:R-:W-:Y:S01]  /*33f90*/  ENDCOLLECTIVE ;  /* 0x000000000000791b */ /* 0x003fe20003800000 */
.L_x_2476:
[----:B------:R-:W-:-:S05]  /*33fa0*/  @!P2 IADD3 R3, P3, R33, R3, RZ ;  /* 0x000000032103a210 */ /* 0x000fca0007f7e0ff */
[----:B------:R-:W-:-:S05]  /*33fb0*/  @!P2 IMAD.X R2, RZ, RZ, R2, P3 ;  /* 0x000000ffff02a224 */ /* 0x000fca00018e0602 */
[----:B------:R-:W-:Y:S01]  /*33fc0*/  @!P2 LOP3.LUT R3, R3, R2, RZ, 0x3c, !PT ;  /* 0x000000020303a212 */ /* 0x000fe200078e3cff */
[----:B------:R-:W-:-:S03]  /*33fd0*/  IMAD.MOV.U32 R13, RZ, RZ, R0 ;  /* 0x000000ffff0d7224 */ /* 0x000fc600078e0000 */
[----:B------:R-:W-:-:S04]  /*33fe0*/  @!P2 LOP3.LUT R2, R3, R2, RZ, 0x3c, !PT ;  /* 0x000000020302a212 */ /* 0x000fc800078e3cff */
[----:B------:R-:W-:Y:S02]  /*33ff0*/  @!P2 LOP3.LUT R3, R3, R2, RZ, 0x3c, !PT ;  /* 0x000000020303a212 */ /* 0x000fe400078e3cff */
[----:B------:R-:W-:-:S03]  /*34000*/  MOV R4, R14 ;  /* 0x0000000e00047202 */ /* 0x000fc60000000f00 */
        /* <DEDUP_REMOVED lines=8> */
.L_x_2477:
[----:B------:R-:W-:Y:S05]  /*34090*/  BRA `(.L_x_2478) ;  /* 0xffffff5000407947 */ /* 0x000fea000383ffff */
.L_x_2124:
[----:B0-----:R0:W1:Y:S02]  /*340a0*/  SYNCS.PHASECHK.TRANS64.TRYWAIT P1, [R22+URZ+0x28420], R3 ;  /* 0x02842003160075a7 */ /* 0x001064000802017f */
[----:B-1----:R-:W-:Y:S05]  /*340b0*/  @!P1 NANOSLEEP.SYNCS 0x989680 ;  /* 0x009896800000995d */ /* 0x002fea0003900000 */
[----:B------:R-:W1:Y:S02]  /*340c0*/  @!P1 SYNCS.PHASECHK.TRANS64 P1, [R22+URZ+0x28420], R3 ;  /* 0x02842003160095a7 */ /* 0x000e64000802007f */
[----:B-1----:R-:W-:Y:S05]  /*340d0*/  @!P1 BRA `(.L_x_2124) ;  /* 0xfffffffc00f09947 */ /* 0x002fea000383ffff */
[----:B------:R-:W-:Y:S05]  /*340e0*/  BRA `(.L_x_2479) ;  /* 0xffffff5000b87947 */ /* 0x000fea000383ffff */
.L_x_2128:
[----:B-1----:R1:W2:Y:S02]  /*340f0*/  SYNCS.PHASECHK.TRANS64.TRYWAIT P0, [R0+URZ+0x28480], R20 ;  /* 0x02848014000075a7 */ /* 0x0022a4000800017f */
[----:B--2---:R-:W-:Y:S05]  /*34100*/  @!P0 NANOSLEEP.SYNCS 0x989680 ;  /* 0x009896800000895d */ /* 0x004fea0003900000 */
[----:B------:R-:W2:Y:S02]  /*34110*/  @!P0 SYNCS.PHASECHK.TRANS64 P0, [R0+URZ+0x28480], R20 ;  /* 0x02848014000085a7 */ /* 0x000ea4000800007f */
[----:B--2---:R-:W-:Y:S05]  /*34120*/  @!P0 BRA `(.L_x_2128) ;  /* 0xfffffffc00f08947 */ /* 0x004fea000383ffff */
[----:B------:R-:W-:Y:S05]  /*34130*/  BRA `(.L_x_2480) ;  /* 0xffffff54006c7947 */ /* 0x000fea000383ffff */
.L_x_2129:
        /* <DEDUP_REMOVED lines=8> */
.L_x_2482:
[----:B------:R-:W-:Y:S05]  /*341c0*/  BSYNC B0 ;  /* 0x0000000000007941 */ /* 0x000fea0003800000 */
.L_x_2481:
[----:B------:R-:W-:Y:S01]  /*341d0*/  IMAD.MOV.U32 R13, RZ, RZ, R26 ;  /* 0x000000ffff0d7224 */ /* 0x000fe200078e001a */
[----:B------:R-:W-:Y:S01]  /*341e0*/  IADD3 R4, R22, R4, RZ ;  /* 0x0000000416047210 */ /* 0x000fe20007ffe0ff */
[----:B------:R-:W-:Y:S02]  /*341f0*/  IMAD.MOV.U32 R12, RZ, RZ, RZ ;  /* 0x000000ffff0c7224 */ /* 0x000fe400078e00ff */
[----:B------:R-:W-:Y:S02]  /*34200*/  IMAD.MOV.U32 R11, RZ, RZ, 0x181f ;  /* 0x0000181fff0b7424 */ /* 0x000fe400078e00ff */
[----:B------:R-:W-:Y:S02]  /*34210*/  IMAD.MOV.U32 R15, RZ, RZ, -0x1 ;  /* 0xffffffffff0f7424 */ /* 0x000fe400078e00ff */
[----:B------:R-:W-:-:S07]  /*34220*/  IMAD.MOV.U32 R3, RZ, RZ, R14 ;  /* 0x000000ffff037224 */ /* 0x000fce00078e000e */
[----:B------:R-:W-:Y:S05]  /*34230*/  WARPSYNC.COLLECTIVE R15, `(.L_x_2483) ;  /* 0x000000000f087348 */ /* 0x000fea0003c00000 */
[----:B------:R0:W1:Y:S02]  /*34240*/  SHFL.IDX P6, R14, R13, R12, R11 ;  /* 0x0000000c0d0e7389 */ /* 0x00006400000c000b */
[----:B01----:R-:W-:Y:S01]  /*34250*/  ENDCOLLECTIVE ;  /* 0x000000000000791b */ /* 0x003fe20003800000 */
.L_x_2483:
[----:B------:R-:W-:Y:S02]  /*34260*/  IMAD.MOV.U32 R13, RZ, RZ, R27 ;  /* 0x000000ffff0d7224 */ /* 0x000fe400078e001b */
[----:B------:R-:W-:Y:S02]  /*34270*/  IMAD.MOV.U32 R12, RZ, RZ, 0x1 ;  /* 0x00000001ff0c7424 */ /* 0x000fe400078e00ff */
[----:B------:R-:W-:-:S07]  /*34280*/  IMAD.MOV.U32 R2, RZ, RZ, R14 ;  /* 0x000000ffff027224 */ /* 0x000fce00078e000e */
[----:B------:R-:W-:Y:S05]  /*34290*/  WARPSYNC.COLLECTIVE R15, `(.L_x_2484) ;  /* 0x000000000f087348 */ /* 0x000fea0003c00000 */
[----:B------:R0:W1:Y:S02]  /*342a0*/  SHFL.IDX P6, R14, R13, R12, R11 ;  /* 0x0000000c0d0e7389 */ /* 0x00006400000c000b */
[----:B01----:R-:W-:Y:S01]  /*342b0*/  ENDCOLLECTIVE ;  /* 0x000000000000791b */ /* 0x003fe20003800000 */
.L_x_2484:
        /* <DEDUP_REMOVED lines=12> */
.L_x_2485:
[----:B------:R-:W-:Y:S02]  /*34380*/  IMAD.MOV.U32 R13, RZ, RZ, R27 ;  /* 0x000000ffff0d7224 */ /* 0x000fe400078e001b */
[----:B------:R-:W-:Y:S02]  /*34390*/  IMAD.MOV.U32 R12, RZ, RZ, 0x2 ;  /* 0x00000002ff0c7424 */ /* 0x000fe400078e00ff */
[----:B------:R-:W-:-:S07]  /*343a0*/  IMAD.MOV.U32 R2, RZ, RZ, R14 ;  /* 0x000000ffff027224 */ /* 0x000fce00078e000e */
[----:B------:R-:W-:Y:S05]  /*343b0*/  WARPSYNC.COLLECTIVE R15, `(.L_x_2486) ;  /* 0x000000000f087348 */ /* 0x000fea0003c00000 */
[----:B------:R0:W1:Y:S02]  /*343c0*/  SHFL.IDX P6, R14, R13, R12, R11 ;  /* 0x0000000c0d0e7389 */ /* 0x00006400000c000b */
[----:B01----:R-:W-:Y:S01]  /*343d0*/  ENDCOLLECTIVE ;  /* 0x000000000000791b */ /* 0x003fe20003800000 */
.L_x_2486:
        /* <DEDUP_REMOVED lines=12> */
.L_x_2487:
[----:B------:R-:W-:Y:S01]  /*344a0*/  MOV R13, R27 ;  /* 0x0000001b000d7202 */ /* 0x000fe20000000f00 */
[----:B------:R-:W-:Y:S02]  /*344b0*/  IMAD.MOV.U32 R12, RZ, RZ, 0x3 ;  /* 0x00000003ff0c7424 */ /* 0x000fe400078e00ff */
[----:B------:R-:W-:-:S07]  /*344c0*/  IMAD.MOV.U32 R2, RZ, RZ, R14 ;  /* 0x000000ffff027224 */ /* 0x000fce00078e000e */
[----:B------:R-:W-:Y:S05]  /*344d0*/  WARPSYNC.COLLECTIVE R15, `(.L_x_2488) ;  /* 0x000000000f087348 */ /* 0x000fea0003c00000 */
[----:B------:R0:W1:Y:S02]  /*344e0*/  SHFL.IDX P6, R14, R13, R12, R11 ;  /* 0x0000000c0d0e7389 */ /* 0x00006400000c000b */
[----:B01----:R-:W-:Y:S01]  /*344f0*/  ENDCOLLECTIVE ;  /* 0x000000000000791b */ /* 0x003fe20003800000 */
.L_x_2488:
        /* <DEDUP_REMOVED lines=12> */
.L_x_2489:
[----:B------:R-:W-:Y:S01]  /*345c0*/  IMAD.MOV.U32 R2, RZ, RZ, R14 ;  /* 0x000000ffff027224 */ /* 0x000fe200078e000e */
[----:B------:R-:W-:Y:S06]  /*345d0*/  BRA `(.L_x_2490) ;  /* 0xffffff5400047947 */ /* 0x000fec000383ffff */
.L_x_2134:
[----:B----4-:R4:W0:Y:S02]  /*345e0*/  SYNCS.PHASECHK.TRANS64.TRYWAIT P0, [R0+URZ+0x28440], R20 ;  /* 0x02844014000075a7 */ /* 0x010824000800017f */
[----:B0-----:R-:W-:Y:S05]  /*345f0*/  @!P0 NANOSLEEP.SYNCS 0x989680 ;  /* 0x009896800000895d */ /* 0x001fea0003900000 */
[----:B------:R-:W0:Y:S02]  /*34600*/  @!P0 SYNCS.PHASECHK.TRANS64 P0, [R0+URZ+0x28440], R20 ;  /* 0x02844014000085a7 */ /* 0x000e24000800007f */
[----:B0-----:R-:W-:Y:S05]  /*34610*/  @!P0 BRA `(.L_x_2134) ;  /* 0xfffffffc00f08947 */ /* 0x001fea000383ffff */
[----:B------:R-:W-:Y:S05]  /*34620*/  BRA `(.L_x_2491) ;  /* 0xffffff5400547947 */ /* 0x000fea000383ffff */
.L_x_2135:
[----:B------:R-:W-:Y:S01]  /*34630*/  BSSY B0, `(.L_x_2492) ;  /* 0x0000008000007945 */ /* 0x000fe20003800000 */
[----:B------:R-:W-:Y:S02]  /*34640*/  IMAD.MOV.U32 R13, RZ, RZ, R8 ;  /* 0x000000ffff0d7224 */ /* 0x000fe400078e0008 */
[----:B------:R-:W-:Y:S02]  /*34650*/  IMAD.MOV.U32 R12, RZ, RZ, RZ ;  /* 0x000000ffff0c7224 */ /* 0x000fe400078e00ff */
[----:B------:R-:W-:Y:S02]  /*34660*/  IMAD.MOV.U32 R11, RZ, RZ, 0x181f ;  /* 0x0000181fff0b7424 */ /* 0x000fe400078e00ff */
[----:B------:R-:W-:-:S07]  /*34670*/  IMAD.MOV.U32 R15, RZ, RZ, -0x1 ;  /* 0xffffffffff0f7424 */ /* 0x000fce00078e00ff */
[----:B01-34-:R-:W-:Y:S05]  /*34680*/  WARPSYNC.COLLECTIVE R15, `(.L_x_2493) ;  /* 0x000000000f087348 */ /* 0x01bfea0003c00000 */
[----:B------:R2:W0:Y:S02]  /*34690*/  SHFL.IDX P6, R14, R13, R12, R11 ;  /* 0x0000000c0d0e7389 */ /* 0x00042400000c000b */
[----:B01234-:R-:W-:Y:S01]  /*346a0*/  ENDCOLLECTIVE ;  /* 0x000000000000791b */ /* 0x01ffe20003800000 */
.L_x_2493:
[----:B------:R-:W-:Y:S05]  /*346b0*/  BSYNC B0 ;  /* 0x0000000000007941 */ /* 0x000fea0003800000 */
.L_x_2492:
        /* <DEDUP_REMOVED lines=8> */
.L_x_2494:
[----:B------:R-:W-:Y:S02]  /*34740*/  IMAD.MOV.U32 R13, RZ, RZ, R8 ;  /* 0x000000ffff0d7224 */ /* 0x000fe400078e0008 */
[----:B------:R-:W-:Y:S02]  /*34750*/  IMAD.MOV.U32 R12, RZ, RZ, 0x1 ;  /* 0x00000001ff0c7424 */ /* 0x000fe400078e00ff */
[----:B------:R-:W-:-:S07]  /*34760*/  IMAD.MOV.U32 R2, RZ, RZ, R14 ;  /* 0x000000ffff027224 */ /* 0x000fce00078e000e */
[----:B------:R-:W-:Y:S05]  /*34770*/  WARPSYNC.COLLECTIVE R15, `(.L_x_2495) ;  /* 0x000000000f087348 */ /* 0x000fea0003c00000 */
[----:B------:R0:W1:Y:S02]  /*34780*/  SHFL.IDX P6, R14, R13, R12, R11 ;  /* 0x0000000c0d0e7389 */ /* 0x00006400000c000b */
[----:B01----:R-:W-:Y:S01]  /*34790*/  ENDCOLLECTIVE ;  /* 0x000000000000791b */ /* 0x003fe20003800000 */
.L_x_2495:
        /* <DEDUP_REMOVED lines=12> */
.L_x_2496:
[----:B------:R-:W-:Y:S02]  /*34860*/  IMAD.MOV.U32 R13, RZ, RZ, R8 ;  /* 0x000000ffff0d7224 */ /* 0x000fe400078e0008 */
[----:B------:R-:W-:Y:S02]  /*34870*/  IMAD.MOV.U32 R12, RZ, RZ, 0x2 ;  /* 0x00000002ff0c7424 */ /* 0x000fe400078e00ff */
[----:B------:R-:W-:-:S07]  /*34880*/  IMAD.MOV.U32 R2, RZ, RZ, R14 ;  /* 0x000000ffff027224 */ /* 0x000fce00078e000e */
[----:B------:R-:W-:Y:S05]  /*34890*/  WARPSYNC.COLLECTIVE R15, `(.L_x_2497) ;  /* 0x000000000f087348 */ /* 0x000fea0003c00000 */
[----:B------:R0:W1:Y:S02]  /*348a0*/  SHFL.IDX P6, R14, R13, R12, R11 ;  /* 0x0000000c0d0e7389 */ /* 0x00006400000c000b */
[----:B01----:R-:W-:Y:S01]  /*348b0*/  ENDCOLLECTIVE ;  /* 0x000000000000791b */ /* 0x003fe20003800000 */
.L_x_2497:
        /* <DEDUP_REMOVED lines=12> */
.L_x_2498:
[----:B------:R-:W-:Y:S02]  /*34980*/  IMAD.MOV.U32 R13, RZ, RZ, R8 ;  /* 0x000000ffff0d7224 */ /* 0x000fe400078e0008 */
[----:B------:R-:W-:Y:S01]  /*34990*/  IMAD.MOV.U32 R12, RZ, RZ, 0x3 ;  /* 0x00000003ff0c7424 */ /* 0x000fe200078e00ff */
[----:B------:R-:W-:-:S07]  /*349a0*/  MOV R2, R14 ;  /* 0x0000000e00027202 */ /* 0x000fce0000000f00 */
[----:B------:R-:W-:Y:S05]  /*349b0*/  WARPSYNC.COLLECTIVE R15, `(.L_x_2499) ;  /* 0x000000000f087348 */ /* 0x000fea0003c00000 */
[----:B------:R0:W1:Y:S02]  /*349c0*/  SHFL.IDX P6, R14, R13, R12, R11 ;  /* 0x0000000c0d0e7389 */ /* 0x00006400000c000b */
[----:B01----:R-:W-:Y:S01]  /*349d0*/  ENDCOLLECTIVE ;  /* 0x000000000000791b */ /* 0x003fe20003800000 */
.L_x_2499:
        /* <DEDUP_REMOVED lines=12> */
.L_x_2500:
[----:B------:R-:W-:Y:S01]  /*34aa0*/  IMAD.MOV.U32 R2, RZ, RZ, R14 ;  /* 0x000000ffff027224 */ /* 0x000fe200078e000e */
[----:B------:R-:W-:Y:S06]  /*34ab0*/  BRA `(.L_x_2501) ;  /* 0xffffff5000e07947 */ /* 0x000fec000383ffff */
.L_x_2140:
[----:B0-----:R0:W1:Y:S02]  /*34ac0*/  SYNCS.PHASECHK.TRANS64.TRYWAIT P2, [R3+URZ+0x28470], R0 ;  /* 0x02847000030075a7 */ /* 0x001064000804017f */
[----:B-1----:R-:W-:Y:S05]  /*34ad0*/  @!P2 NANOSLEEP.SYNCS 0x989680 ;  /* 0x009896800000a95d */ /* 0x002fea0003900000 */
[----:B------:R-:W1:Y:S02]  /*34ae0*/  @!P2 SYNCS.PHASECHK.TRANS64 P2, [R3+URZ+0x28470], R0 ;  /* 0x028470000300a5a7 */ /* 0x000e64000804007f */
[----:B-1----:R-:W-:Y:S05]  /*34af0*/  @!P2 BRA `(.L_x_2140) ;  /* 0xfffffffc00f0a947 */ /* 0x002fea000383ffff */
[----:B------:R-:W-:Y:S05]  /*34b00*/  BRA `(.L_x_2502) ;  /* 0xffffff5400447947 */ /* 0x000fea000383ffff */
.L_x_2142:
[----:B0-----:R0:W1:Y:S02]  /*34b10*/  SYNCS.PHASECHK.TRANS64.TRYWAIT P2, [R3+URZ+0x28460], R2 ;  /* 0x02846002030075a7 */ /* 0x001064000804017f */
[----:B-1----:R-:W-:Y:S05]  /*34b20*/  @!P2 NANOSLEEP.SYNCS 0x989680 ;  /* 0x009896800000a95d */ /* 0x002fea0003900000 */
[----:B------:R-:W1:Y:S02]  /*34b30*/  @!P2 SYNCS.PHASECHK.TRANS64 P2, [R3+URZ+0x28460], R2 ;  /* 0x028460020300a5a7 */ /* 0x000e64000804007f */
[----:B-1----:R-:W-:Y:S05]  /*34b40*/  @!P2 BRA `(.L_x_2142) ;  /* 0xfffffffc00f0a947 */ /* 0x002fea000383ffff */
[----:B------:R-:W-:Y:S05]  /*34b50*/  BRA `(.L_x_2503) ;  /* 0xffffff5400507947 */ /* 0x000fea000383ffff */
.L_x_2150:
[----:B0-----:R0:W1:Y:S02]  /*34b60*/  SYNCS.PHASECHK.TRANS64.TRYWAIT P1, [R0+URZ+0x28470], R3 ;  /* 0x02847003000075a7 */ /* 0x001064000802017f */
[----:B-1----:R-:W-:Y:S05]  /*34b70*/  @!P1 NANOSLEEP.SYNCS 0x989680 ;  /* 0x009896800000995d */ /* 0x002fea0003900000 */
[----:B------:R-:W1:Y:S02]  /*34b80*/  @!P1 SYNCS.PHASECHK.TRANS64 P1, [R0+URZ+0x28470], R3 ;  /* 0x02847003000095a7 */ /* 0x000e64000802007f */
[----:B-1----:R-:W-:Y:S05]  /*34b90*/  @!P1 BRA `(.L_x_2150) ;  /* 0xfffffffc00f09947 */ /* 0x002fea000383ffff */
[----:B------:R-:W-:Y:S05]  /*34ba0*/  BRA `(.L_x_2504) ;  /* 0xffffff5c00307947 */ /* 0x000fea000383ffff */
.L_x_2152:
[----:B0-----:R0:W1:Y:S02]  /*34bb0*/  SYNCS.PHASECHK.TRANS64.TRYWAIT P1, [R0+URZ+0x28460], R3 ;  /* 0x02846003000075a7 */ /* 0x001064000802017f */
[----:B-1----:R-:W-:Y:S05]  /*34bc0*/  @!P1 NANOSLEEP.SYNCS 0x989680 ;  /* 0x009896800000995d */ /* 0x002fea0003900000 */
[----:B------:R-:W1:Y:S02]  /*34bd0*/  @!P1 SYNCS.PHASECHK.TRANS64 P1, [R0+URZ+0x28460], R3 ;  /* 0x02846003000095a7 */ /* 0x000e64000802007f */
[----:B-1----:R-:W-:Y:S05]  /*34be0*/  @!P1 BRA `(.L_x_2152) ;  /* 0xfffffffc00f09947 */ /* 0x002fea000383ffff */
[----:B------:R-:W-:Y:S05]  /*34bf0*/  BRA `(.L_x_2505) ;  /* 0xffffff5c00387947 */ /* 0x000fea000383ffff */
.L_x_2157:
[----:B------:R-:W-:Y:S01]  /*34c00*/  BSSY B0, `(.L_x_2506) ;  /* 0x0000008000007945 */ /* 0x000fe20003800000 */
[----:B------:R-:W-:Y:S02]  /*34c10*/  IMAD.MOV.U32 R13, RZ, RZ, R16 ;  /* 0x000000ffff0d7224 */ /* 0x000fe400078e0010 */
[----:B0-----:R-:W-:Y:S02]  /*34c20*/  IMAD.MOV.U32 R12, RZ, RZ, RZ ;  /* 0x000000ffff0c7224 */ /* 0x001fe400078e00ff */
[----:B------:R-:W-:Y:S02]  /*34c30*/  IMAD.MOV.U32 R11, RZ, RZ, 0x1f ;  /* 0x0000001fff0b7424 */ /* 0x000fe400078e00ff */
[----:B------:R-:W-:-:S07]  /*34c40*/  IMAD.MOV.U32 R15, RZ, RZ, -0x1 ;  /* 0xffffffffff0f7424 */ /* 0x000fce00078e00ff */
[----:B-1----:R-:W-:Y:S05]  /*34c50*/  WARPSYNC.COLLECTIVE R15, `(.L_x_2507) ;  /* 0x000000000f087348 */ /* 0x002fea0003c00000 */
[----:B------:R0:W2:Y:S02]  /*34c60*/  SHFL.IDX P6, R14, R13, R12, R11 ;  /* 0x0000000c0d0e7389 */ /* 0x0000a400000c000b */
[----:B012---:R-:W-:Y:S01]  /*34c70*/  ENDCOLLECTIVE ;  /* 0x000000000000791b */ /* 0x007fe20003800000 */
.L_x_2507:
[----:B------:R-:W-:Y:S05]  /*34c80*/  BSYNC B0 ;  /* 0x0000000000007941 */ /* 0x000fea0003800000 */
.L_x_2506:
[----:B------:R-:W-:Y:S01]  /*34c90*/  IMAD.MOV.U32 R13, RZ, RZ, R16 ;  /* 0x000000ffff0d7224 */ /* 0x000fe200078e0010 */
[----:B------:R-:W-:Y:S01]  /*34ca0*/  MOV R12, 0x1 ;  /* 0x00000001000c7802 */ /* 0x000fe20000000f00 */
[----:B------:R-:W-:Y:S02]  /*34cb0*/  IMAD.MOV.U32 R11, RZ, RZ, 0x1f ;  /* 0x0000001fff0b7424 */ /* 0x000fe400078e00ff */
[----:B------:R-:W-:Y:S02]  /*34cc0*/  IMAD.MOV.U32 R15, RZ, RZ, -0x1 ;  /* 0xffffffffff0f7424 */ /* 0x000fe400078e00ff */
[----:B------:R-:W-:Y:S02]  /*34cd0*/  IMAD.IADD R9, R19, 0x1, R8 ;  /* 0x0000000113097824 */ /* 0x000fe400078e0208 */
[----:B------:R-:W-:-:S07]  /*34ce0*/  IMAD.MOV.U32 R0, RZ, RZ, R14 ;  /* 0x000000ffff007224 */ /* 0x000fce00078e000e */
[----:B------:R-:W-:Y:S05]  /*34cf0*/  WARPSYNC.COLLECTIVE R15, `(.L_x_2508) ;  /* 0x000000000f087348 */ /* 0x000fea0003c00000 */
[----:B------:R0:W1:Y:S02]  /*34d00*/  SHFL.IDX P6, R14, R13, R12, R11 ;  /* 0x0000000c0d0e7389 */ /* 0x00006400000c000b */
[----:B01----:R-:W-:Y:S01]  /*34d10*/  ENDCOLLECTIVE ;  /* 0x000000000000791b */ /* 0x003fe20003800000 */
.L_x_2508:
[----:B------:R-:W-:Y:S02]  /*34d20*/  ULDC UR4, c[0x0][0xc3c] ;  /* 0x00030f0000047ab9 */ /* 0x000fe40000000800 */
[----:B------:R-:W-:-:S13]  /*34d30*/  ISETP.GE.OR P1, PT, R9, UR4, !P0 ;  /* 0x0000000409007c0c */ /* 0x000fda000c726670 */
[----:B------:R-:W0:Y:S08]  /*34d40*/  @!P1 LDC.64 R2, c[0x0][0xc80] ;  /* 0x00032000ff029b82 */ /* 0x000e300000000a00 */
[----:B------:R-:W1:Y:S01]  /*34d50*/  @!P1 LDC.64 R4, c[0x0][0xc78] ;  /* 0x00031e00ff049b82 */ /* 0x000e620000000a00 */
[----:B------:R-:W-:Y:S01]  /*34d60*/  CS2R R16, SRZ ;  /* 0x0000000000107805 */ /* 0x000fe2000001ff00 */
[----:B------:R-:W-:-:S02]  /*34d70*/  IMAD.MOV.U32 R11, RZ, RZ, RZ ;  /* 0x000000ffff0b7224 */ /* 0x000fc400078e00ff */
[----:B------:R-:W-:Y:S02]  /*34d80*/  IMAD.MOV.U32 R6, RZ, RZ, R14 ;  /* 0x000000ffff067224 */ /* 0x000fe400078e000e */
[----:B0-----:R-:W-:-:S05]  /*34d90*/  @!P1 IMAD.WIDE R2, R9, 0x4, R2 ;  /* 0x0000000409029825 */ /* 0x001fca00078e0202 */
[----:B------:R1:W2:Y:S02]  /*34da0*/  @!P1 LDG.E R7, desc[UR36][R2.64] ;  /* 0x0000002402079981 */ /* 0x0002a4000c1e1900 */
[----:B-1----:R-:W-:-:S05]  /*34db0*/  @!P1 IMAD.WIDE R2, R9, 0x4, R4 ;  /* 0x0000000409029825 */ /* 0x002fca00078e0204 */
[----:B------:R-:W3:Y:S01]  /*34dc0*/  @!P1 LDG.E R4, desc[UR36][R2.64] ;  /* 0x0000002402049981 */ /* 0x000ee2000c1e1900 */
[----:B------:R-:W-:Y:S01]  /*34dd0*/  IMAD.MOV.U32 R5, RZ, RZ, RZ ;  /* 0x000000ffff057224 */ /* 0x000fe200078e00ff */
[C---:B------:R-:W-:Y:S02]  /*34de0*/  ISETP.GE.U32.AND P2, PT, R8.reuse, 0x2, PT ;  /* 0x000000020800780c */ /* 0x040fe40003f46070 */
[C---:B------:R-:W-:Y:S02]  /*34df0*/  ISETP.GE.U32.AND P3, PT, R8.reuse, 0x4, PT ;  /* 0x000000040800780c */ /* 0x040fe40003f66070 */
[C---:B------:R-:W-:Y:S02]  /*34e00*/  ISETP.GE.U32.AND P4, PT, R8.reuse, 0x8, PT ;  /* 0x000000080800780c */ /* 0x040fe40003f86070 */
[C---:B------:R-:W-:Y:S01]  /*34e10*/  ISETP.GE.U32.AND P5, PT, R8.reuse, 0x10, PT ;  /* 0x000000100800780c */ /* 0x040fe20003fa6070 */
[----:B--2---:R-:W-:Y:S02]  /*34e20*/  @!P1 IMAD.MOV.U32 R17, RZ, RZ, R7 ;  /* 0x000000ffff119224 */ /* 0x004fe400078e0007 */
[----:B---3--:R-:W-:Y:S01]  /*34e30*/  @!P1 IMAD.MOV.U32 R5, RZ, RZ, R4 ;  /* 0x000000ffff059224 */ /* 0x008fe200078e0004 */
[----:B------:R-:W-:-:S03]  /*34e40*/  ISETP.NE.AND P1, PT, R8, RZ, PT ;  /* 0x000000ff0800720c */ /* 0x000fc60003f25270 */
[----:B------:R-:W-:-:S10]  /*34e50*/  IMAD R13, R5, R17, RZ ;  /* 0x00000011050d7224 */ /* 0x000fd400078e02ff */
[----:B------:R-:W-:Y:S05]  /*34e60*/  WARPSYNC.COLLECTIVE R15, `(.L_x_2509) ;  /* 0x000000000f087348 */ /* 0x000fea0003c00000 */
[----:B------:R0:W1:Y:S02]  /*34e70*/  SHFL.UP P6, R14, R13, R12, R11 ;  /* 0x0400000c0d0e7389 */ /* 0x00006400000c000b */
[----:B01----:R-:W-:Y:S01]  /*34e80*/  ENDCOLLECTIVE ;  /* 0x000000000000791b */ /* 0x003fe20003800000 */
.L_x_2509:
[----:B------:R-:W-:Y:S01]  /*34e90*/  IMAD.MOV.U32 R12, RZ, RZ, 0x2 ;  /* 0x00000002ff0c7424 */ /* 0x000fe200078e00ff */
[----:B------:R-:W-:-:S05]  /*34ea0*/  SEL R4, R14, RZ, P1 ;  /* 0x000000ff0e047207 */ /* 0x000fca0000800000 */
[----:B------:R-:W-:-:S04]  /*34eb0*/  IMAD.IADD R4, R13, 0x1, R4 ;  /* 0x000000010d047824 */ /* 0x000fc800078e0204 */
[----:B------:R-:W-:-:S07]  /*34ec0*/  IMAD.MOV.U32 R13, RZ, RZ, R4 ;  /* 0x000000ffff0d7224 */ /* 0x000fce00078e0004 */
[----:B------:R-:W-:Y:S05]  /*34ed0*/  WARPSYNC.COLLECTIVE R15, `(.L_x_2510) ;  /* 0x000000000f087348 */ /* 0x000fea0003c00000 */
[----:B------:R0:W1:Y:S02]  /*34ee0*/  SHFL.UP P6, R14, R13, R12, R11 ;  /* 0x0400000c0d0e7389 */ /* 0x00006400000c000b */
[----:B01----:R-:W-:Y:S01]  /*34ef0*/  ENDCOLLECTIVE ;  /* 0x000000000000791b */ /* 0x003fe20003800000 */
.L_x_2510:
[----:B------:R-:W-:Y:S01]  /*34f00*/  IMAD.MOV.U32 R12, RZ, RZ, 0x4 ;  /* 0x00000004ff0c7424 */ /* 0x000fe200078e00ff */
[----:B------:R-:W-:-:S05]  /*34f10*/  SEL R3, R14, RZ, P2 ;  /* 0x000000ff0e037207 */ /* 0x000fca0001000000 */
[----:B------:R-:W-:-:S05]  /*34f20*/  IMAD.IADD R2, R4, 0x1, R3 ;  /* 0x0000000104027824 */ /* 0x000fca00078e0203 */
[----:B------:R-:W-:-:S07]  /*34f30*/  MOV R13, R2 ;  /* 0x00000002000d7202 */ /* 0x000fce0000000f00 */
[----:B------:R-:W-:Y:S05]  /*34f40*/  WARPSYNC.COLLECTIVE R15, `(.L_x_2511) ;  /* 0x000000000f087348 */ /* 0x000fea0003c00000 */
[----:B------:R0:W1:Y:S02]  /*34f50*/  SHFL.UP P6, R14, R13, R12, R11 ;  /* 0x0400000c0d0e7389 */ /* 0x00006400000c000b */
[----:B01----:R-:W-:Y:S01]  /*34f60*/  ENDCOLLECTIVE ;  /* 0x000000000000791b */ /* 0x003fe20003800000 */
.L_x_2511:
[----:B------:R-:W-:Y:S01]  /*34f70*/  IMAD.MOV.U32 R12, RZ, RZ, 0x8 ;  /* 0x00000008ff0c7424 */ /* 0x000fe200078e00ff */
[----:B------:R-:W-:-:S05]  /*34f80*/  SEL R3, R14, RZ, P3 ;  /* 0x000000ff0e037207 */ /* 0x000fca0001800000 */
[----:B------:R-:W-:-:S04]  /*34f90*/  IMAD.IADD R3, R2, 0x1, R3 ;  /* 0x0000000102037824 */ /* 0x000fc800078e0203 */
[----:B------:R-:W-:-:S07]  /*34fa0*/  IMAD.MOV.U32 R13, RZ, RZ, R3 ;  /* 0x000000ffff0d7224 */ /* 0x000fce00078e0003 */
[----:B------:R-:W-:Y:S05]  /*34fb0*/  WARPSYNC.COLLECTIVE R15, `(.L_x_2512) ;  /* 0x000000000f087348 */ /* 0x000fea0003c00000 */
[----:B------:R0:W1:Y:S02]  /*34fc0*/  SHFL.UP P6, R14, R13, R12, R11 ;  /* 0x0400000c0d0e7389 */ /* 0x00006400000c000b */
[----:B01----:R-:W-:Y:S01]  /*34fd0*/  ENDCOLLECTIVE ;  /* 0x000000000000791b */ /* 0x003fe20003800000 */
.L_x_2512:
[----:B------:R-:W-:Y:S01]  /*34fe0*/  IMAD.MOV.U32 R12, RZ, RZ, 0x10 ;  /* 0x00000010ff0c7424 */ /* 0x000fe200078e00ff */
[----:B------:R-:W-:-:S05]  /*34ff0*/  SEL R4, R14, RZ, P4 ;  /* 0x000000ff0e047207 */ /* 0x000fca0002000000 */
[----:B------:R-:W-:-:S04]  /*35000*/  IMAD.IADD R4, R3, 0x1, R4 ;  /* 0x0000000103047824 */ /* 0x000fc800078e0204 */
[----:B------:R-:W-:-:S07]  /*35010*/  IMAD.MOV.U32 R13, RZ, RZ, R4 ;  /* 0x000000ffff0d7224 */ /* 0x000fce00078e0004 */
[----:B------:R-:W-:Y:S05]  /*35020*/  WARPSYNC.COLLECTIVE R15, `(.L_x_2513) ;  /* 0x000000000f087348 */ /* 0x000fea0003c00000 */
[----:B------:R0:W1:Y:S02]  /*35030*/  SHFL.UP P6, R14, R13, R12, R11 ;  /* 0x0400000c0d0e7389 */ /* 0x00006400000c000b */
[----:B01----:R-:W-:Y:S01]  /*35040*/  ENDCOLLECTIVE ;  /* 0x000000000000791b */ /* 0x003fe20003800000 */
.L_x_2513:
[----:B------:R-:W-:Y:S02]  /*35050*/  IMAD.MOV.U32 R12, RZ, RZ, 0x1f ;  /* 0x0000001fff0c7424 */ /* 0x000fe400078e00ff */
[----:B------:R-:W-:Y:S01]  /*35060*/  IMAD.MOV.U32 R11, RZ, RZ, 0x1f ;  /* 0x0000001fff0b7424 */ /* 0x000fe200078e00ff */
[----:B------:R-:W-:-:S05]  /*35070*/  SEL R3, R14, RZ, P5 ;  /* 0x000000ff0e037207 */ /* 0x000fca0002800000 */
[----:B------:R-:W-:-:S04]  /*35080*/  IMAD.IADD R2, R4, 0x1, R3 ;  /* 0x0000000104027824 */ /* 0x000fc800078e0203 */
[----:B------:R-:W-:-:S07]  /*35090*/  IMAD.MOV.U32 R13, RZ, RZ, R2 ;  /* 0x000000ffff0d7224 */ /* 0x000fce00078e0002 */
[----:B------:R-:W-:Y:S05]  /*350a0*/  WARPSYNC.COLLECTIVE R15, `(.L_x_2514) ;  /* 0x000000000f087348 */ /* 0x000fea0003c00000 */
[----:B------:R0:W1:Y:S02]  /*350b0*/  SHFL.IDX P6, R14, R13, R12, R11 ;  /* 0x0000000c0d0e7389 */ /* 0x00006400000c000b */
[----:B01----:R-:W-:Y:S01]  /*350c0*/  ENDCOLLECTIVE ;  /* 0x000000000000791b */ /* 0x003fe20003800000 */
.L_x_2514:
[----:B------:R-:W-:Y:S05]  /*350d0*/  BRA `(.L_x_2515) ;  /* 0xffffff6000687947 */ /* 0x000fea000383ffff */
.L_x_2160:
[----:B------:R-:W-:Y:S01]  /*350e0*/  BSSY B0, `(.L_x_2516) ;  /* 0x0000007000007945 */ /* 0x000fe20003800000 */
[----:B0-----:R-:W-:Y:S01]  /*350f0*/  IMAD.MOV.U32 R12, RZ, RZ, 0x1 ;  /* 0x00000001ff0c7424 */ /* 0x001fe200078e00ff */
[----:B------:R-:W-:Y:S01]  /*35100*/  MOV R11, RZ ;  /* 0x000000ff000b7202 */ /* 0x000fe20000000f00 */
[----:B------:R-:W-:-:S07]  /*35110*/  IMAD.MOV.U32 R15, RZ, RZ, -0x1 ;  /* 0xffffffffff0f7424 */ /* 0x000fce00078e00ff */
[----:B------:R-:W-:Y:S05]  /*35120*/  WARPSYNC.COLLECTIVE R15, `(.L_x_2517) ;  /* 0x000000000f087348 */ /* 0x000fea0003c00000 */
[----:B------:R0:W1:Y:S02]  /*35130*/  SHFL.UP P6, R14, R13, R12, R11 ;  /* 0x0400000c0d0e7389 */ /* 0x00006400000c000b */
[----:B01----:R-:W-:Y:S01]  /*35140*/  ENDCOLLECTIVE ;  /* 0x000000000000791b */ /* 0x003fe20003800000 */
.L_x_2517:
[----:B------:R-:W-:Y:S05]  /*35150*/  BSYNC B0 ;  /* 0x0000000000007941 */ /* 0x000fea0003800000 */
.L_x_2516:
[----:B------:R-:W-:Y:S01]  /*35160*/  SEL R14, R14, RZ, P1 ;  /* 0x000000ff0e0e7207 */ /* 0x000fe20000800000 */
[----:B------:R-:W-:Y:S02]  /*35170*/  IMAD.MOV.U32 R12, RZ, RZ, 0x2 ;  /* 0x00000002ff0c7424 */ /* 0x000fe400078e00ff */
[----:B------:R-:W-:Y:S02]  /*35180*/  IMAD.MOV.U32 R11, RZ, RZ, RZ ;  /* 0x000000ffff0b7224 */ /* 0x000fe400078e00ff */
[----:B------:R-:W-:Y:S02]  /*35190*/  IMAD.IADD R13, R13, 0x1, R14 ;  /* 0x000000010d0d7824 */ /* 0x000fe400078e020e */
[----:B------:R-:W-:-:S07]  /*351a0*/  IMAD.MOV.U32 R15, RZ, RZ, -0x1 ;  /* 0xffffffffff0f7424 */ /* 0x000fce00078e00ff */
[----:B------:R-:W-:Y:S05]  /*351b0*/  WARPSYNC.COLLECTIVE R15, `(.L_x_2518) ;  /* 0x000000000f087348 */ /* 0x000fea0003c00000 */
[----:B------:R0:W1:Y:S02]  /*351c0*/  SHFL.UP P6, R14, R13, R12, R11 ;  /* 0x0400000c0d0e7389 */ /* 0x00006400000c000b */
[----:B01----:R-:W-:Y:S01]  /*351d0*/  ENDCOLLECTIVE ;  /* 0x000000000000791b */ /* 0x003fe20003800000 */
.L_x_2518:
[----:B------:R-:W-:Y:S01]  /*351e0*/  IMAD.MOV.U32 R12, RZ, RZ, 0x4 ;  /* 0x00000004ff0c7424 */ /* 0x000fe200078e00ff */
[----:B------:R-:W-:-:S05]  /*351f0*/  SEL R2, R14, RZ, P2 ;  /* 0x000000ff0e027207 */ /* 0x000fca0001000000 */
[----:B------:R-:W-:-:S04]  /*35200*/  IMAD.IADD R2, R13, 0x1, R2 ;  /* 0x000000010d027824 */ /* 0x000fc800078e0202 */
[----:B------:R-:W-:-:S07]  /*35210*/  IMAD.MOV.U32 R13, RZ, RZ, R2 ;  /* 0x000000ffff0d7224 */ /* 0x000fce00078e0002 */
[----:B------:R-:W-:Y:S05]  /*35220*/  WARPSYNC.COLLECTIVE R15, `(.L_x_2519) ;  /* 0x000000000f087348 */ /* 0x000fea0003c00000 */
[----:B------:R0:W1:Y:S02]  /*35230*/  SHFL.UP P6, R14, R13, R12, R11 ;  /* 0x0400000c0d0e7389 */ /* 0x00006400000c000b */
[----:B01----:R-:W-:Y:S01]  /*35240*/  ENDCOLLECTIVE ;  /* 0x000000000000791b */ /* 0x003fe20003800000 */
.L_x_2519:
[----:B------:R-:W-:Y:S01]  /*35250*/  IMAD.MOV.U32 R12, RZ, RZ, 0x8 ;  /* 0x00000008ff0c7424 */ /* 0x000fe200078e00ff */
[----:B------:R-:W-:-:S05]  /*35260*/  SEL R3, R14, RZ, P3 ;  /* 0x000000ff0e037207 */ /* 0x000fca0001800000 */
[----:B------:R-:W-:-:S04]  /*35270*/  IMAD.IADD R3, R2, 0x1, R3 ;  /* 0x0000000102037824 */ /* 0x000fc800078e0203 */
[----:B------:R-:W-:-:S07]  /*35280*/  IMAD.MOV.U32 R13, RZ, RZ, R3 ;  /* 0x000000ffff0d7224 */ /* 0x000fce00078e0003 */
[----:B------:R-:W-:Y:S05]  /*35290*/  WARPSYNC.COLLECTIVE R15, `(.L_x_2520) ;  /* 0x000000000f087348 */ /* 0x000fea0003c00000 */
[----:B------:R0:W1:Y:S02]  /*352a0*/  SHFL.UP P6, R14, R13, R12, R11 ;  /* 0x0400000c0d0e7389 */ /* 0x00006400000c000b */
[----:B01----:R-:W-:Y:S01]  /*352b0*/  ENDCOLLECTIVE ;  /* 0x000000000000791b */ /* 0x003fe20003800000 */
.L_x_2520:
[----:B------:R-:W-:Y:S01]  /*352c0*/  IMAD.MOV.U32 R12, RZ, RZ, 0x10 ;  /* 0x00000010ff0c7424 */ /* 0x000fe200078e00ff */
[----:B------:R-:W-:-:S05]  /*352d0*/  SEL R4, R14, RZ, P4 ;  /* 0x000000ff0e047207 */ /* 0x000fca0002000000 */
[----:B------:R-:W-:-:S05]  /*352e0*/  IMAD.IADD R4, R3, 0x1, R4 ;  /* 0x0000000103047824 */ /* 0x000fca00078e0204 */
[----:B------:R-:W-:-:S07]  /*352f0*/  MOV R13, R4 ;  /* 0x00000004000d7202 */ /* 0x000fce0000000f00 */
[----:B------:R-:W-:Y:S05]  /*35300*/  WARPSYNC.COLLECTIVE R15, `(.L_x_2521) ;  /* 0x000000000f087348 */ /* 0x000fea0003c00000 */
[----:B------:R0:W1:Y:S02]  /*35310*/  SHFL.UP P6, R14, R13, R12, R11 ;  /* 0x0400000c0d0e7389 */ /* 0x00006400000c000b */
[----:B01----:R-:W-:Y:S01]  /*35320*/  ENDCOLLECTIVE ;  /* 0x000000000000791b */ /* 0x003fe20003800000 */
.L_x_2521:
        /* <DEDUP_REMOVED lines=8> */
.L_x_2522:
[----:B------:R-:W-:Y:S05]  /*353b0*/  BRA `(.L_x_2523) ;  /* 0xffffff6000547947 */ /* 0x000fea000383ffff */
.L_x_2162:
[----:B------:R-:W-:Y:S01]  /*353c0*/  BSSY B0, `(.L_x_2524) ;  /* 0x0000006000007945 */ /* 0x000fe20003800000 */
[----:B------:R-:W-:Y:S01]  /*353d0*/  PLOP3.LUT P6, PT, P6, PT, PT, 0x8, 0x0 ;  /* 0x000000000000781c */ /* 0x000fe200037ce170 */
[----:B------:R-:W-:-:S12]  /*353e0*/  IMAD.MOV.U32 R15, RZ, RZ, -0x1 ;  /* 0xffffffffff0f7424 */ /* 0x000fd800078e00ff */
[----:B01----:R-:W-:Y:S05]  /*353f0*/  WARPSYNC.COLLECTIVE R15, `(.L_x_2525) ;  /* 0x000000000f087348 */ /* 0x003fea0003c00000 */
[----:B------:R-:W-:Y:S01]  /*35400*/  VOTE.ANY R14, PT, P6 ;  /* 0x00000000000e7806 */ /* 0x000fe200030e0100 */
[----:B01----:R-:W-:Y:S06]  /*35410*/  ENDCOLLECTIVE ;  /* 0x000000000000791b */ /* 0x003fec0003800000 */
.L_x_2525:
[----:B------:R-:W-:Y:S05]  /*35420*/  BSYNC B0 ;  /* 0x0000000000007941 */ /* 0x000fea0003800000 */
.L_x_2524:
[----:B------:R-:W-:Y:S02]  /*35430*/  IMAD.MOV.U32 R3, RZ, RZ, R14 ;  /* 0x000000ffff037224 */ /* 0x000fe400078e000e */
[----:B------:R-:W-:Y:S02]  /*35440*/  IMAD.MOV.U32 R13, RZ, RZ, R17 ;  /* 0x000000ffff0d7224 */ /* 0x000fe400078e0011 */
[----:B------:R-:W0:Y:S01]  /*35450*/  POPC R7, R3 ;  /* 0x0000000300077309 */ /* 0x000e220000000000 */
[----:B------:R-:W-:Y:S02]  /*35460*/  IMAD.MOV.U32 R11, RZ, RZ, 0x1f ;  /* 0x0000001fff0b7424 */ /* 0x000fe400078e00ff */
[----:B------:R-:W-:Y:S02]  /*35470*/  IMAD.MOV.U32 R15, RZ, RZ, -0x1 ;  /* 0xffffffffff0f7424 */ /* 0x000fe400078e00ff */
[----:B0-----:R-:W-:Y:S02]  /*35480*/  IMAD.MOV.U32 R12, RZ, RZ, R7 ;  /* 0x000000ffff0c7224 */ /* 0x001fe400078e0007 */
[----:B------:R-:W-:-:S07]  /*35490*/  IMAD.IADD R19, R7, 0x1, R19 ;  /* 0x0000000107137824 */ /* 0x000fce00078e0213 */
[----:B------:R-:W-:Y:S05]  /*354a0*/  WARPSYNC.COLLECTIVE R15, `(.L_x_2526) ;  /* 0x000000000f087348 */ /* 0x000fea0003c00000 */
[----:B------:R0:W1:Y:S02]  /*354b0*/  SHFL.IDX P6, R14, R13, R12, R11 ;  /* 0x0000000c0d0e7389 */ /* 0x00006400000c000b */
[----:B01----:R-:W-:Y:S01]  /*354c0*/  ENDCOLLECTIVE ;  /* 0x000000000000791b */ /* 0x003fe20003800000 */
.L_x_2526:
[----:B------:R-:W-:Y:S01]  /*354d0*/  MOV R13, R5 ;  /* 0x00000005000d7202 */ /* 0x000fe20000000f00 */
[----:B------:R-:W-:-:S07]  /*354e0*/  IMAD.MOV.U32 R17, RZ, RZ, R14 ;  /* 0x000000ffff117224 */ /* 0x000fce00078e000e */
[----:B------:R-:W-:Y:S05]  /*354f0*/  WARPSYNC.COLLECTIVE R15, `(.L_x_2527) ;  /* 0x000000000f087348 */ /* 0x000fea0003c00000 */
[----:B------:R0:W1:Y:S02]  /*35500*/  SHFL.IDX P6, R14, R13, R12, R11 ;  /* 0x0000000c0d0e7389 */ /* 0x00006400000c000b */
[----:B01----:R-:W-:Y:S01]  /*35510*/  ENDCOLLECTIVE ;  /* 0x000000000000791b */ /* 0x003fe20003800000 */
.L_x_2527:
[----:B------:R-:W-:Y:S01]  /*35520*/  IMAD.MOV.U32 R5, RZ, RZ, R14 ;  /* 0x000000ffff057224 */ /* 0x000fe200078e000e */
[----:B------:R-:W-:Y:S06]  /*35530*/  BRA `(.L_x_2528) ;  /* 0xffffff6000347947 */ /* 0x000fec000383ffff */
.L_x_2164:
[----:B------:R-:W-:Y:S01]  /*35540*/  BSSY B0, `(.L_x_2529) ;  /* 0x0000007000007945 */ /* 0x000fe20003800000 */
[----:B------:R-:W-:Y:S02]  /*35550*/  IMAD.MOV.U32 R13, RZ, RZ, R2 ;  /* 0x000000ffff0d7224 */ /* 0x000fe400078e0002 */
[----:B------:R-:W-:Y:S02]  /*35560*/  IMAD.MOV.U32 R11, RZ, RZ, 0x1f ;  /* 0x0000001fff0b7424 */ /* 0x000fe400078e00ff */
[----:B------:R-:W-:-:S07]  /*35570*/  IMAD.MOV.U32 R15, RZ, RZ, -0x1 ;  /* 0xffffffffff0f7424 */ /* 0x000fce00078e00ff */
[----:B-1234-:R-:W-:Y:S05]  /*35580*/  WARPSYNC.COLLECTIVE R15, `(.L_x_2530) ;  /* 0x000000000f087348 */ /* 0x01efea0003c00000 */
[----:B------:R0:W0:Y:S02]  /*35590*/  SHFL.IDX P6, R14, R13, R12, R11 ;  /* 0x0000000c0d0e7389 */ /* 0x00002400000c000b */
[----:B01234-:R-:W-:Y:S01]  /*355a0*/  ENDCOLLECTIVE ;  /* 0x000000000000791b */ /* 0x01ffe20003800000 */
.L_x_2530:
[----:B------:R-:W-:Y:S05]  /*355b0*/  BSYNC B0 ;  /* 0x0000000000007941 */ /* 0x000fea0003800000 */
.L_x_2529:
[----:B------:R-:W-:Y:S01]  /*355c0*/  IMAD.MOV.U32 R16, RZ, RZ, R14 ;  /* 0x000000ffff107224 */ /* 0x000fe200078e000e */
[----:B------:R-:W-:Y:S06]  /*355d0*/  BRA `(.L_x_2163) ;  /* 0xffffff6000247947 */ /* 0x000fec000383ffff */
.L_x_2170:
[----:B0-----:R0:W2:Y:S02]  /*355e0*/  SYNCS.PHASECHK.TRANS64.TRYWAIT P0, [R4+URZ+0x28420], R0 ;  /* 0x02842000040075a7 */ /* 0x0010a4000800017f */
[----:B--2---:R-:W-:Y:S05]  /*355f0*/  @!P0 NANOSLEEP.SYNCS 0x989680 ;  /* 0x009896800000895d */ /* 0x004fea0003900000 */
[----:B------:R-:W2:Y:S02]  /*35600*/  @!P0 SYNCS.PHASECHK.TRANS64 P0, [R4+URZ+0x28420], R0 ;  /* 0x02842000040085a7 */ /* 0x000ea4000800007f */
[----:B--2---:R-:W-:Y:S05]  /*35610*/  @!P0 BRA `(.L_x_2170) ;  /* 0xfffffffc00f08947 */ /* 0x004fea000383ffff */
[----:B------:R-:W-:Y:S05]  /*35620*/  BRA `(.L_x_2531) ;  /* 0xffffff68007c7947 */ /* 0x000fea000383ffff */
.L_x_2171:
[----:B------:R-:W2:Y:S01]  /*35630*/  S2R R2, SR_TID.X ;  /* 0x0000000000027919 */ /* 0x000ea20000002100 */
[----:B------:R-:W-:Y:S01]  /*35640*/  BSSY B0, `(.L_x_2532) ;  /* 0x000000a000007945 */ /* 0x000fe20003800000 */
[----:B------:R-:W-:Y:S02]  /*35650*/  IMAD.MOV.U32 R12, RZ, RZ, RZ ;  /* 0x000000ffff0c7224 */ /* 0x000fe400078e00ff */
[----:B------:R-:W-:Y:S02]  /*35660*/  IMAD.MOV.U32 R11, RZ, RZ, 0x1f ;  /* 0x0000001fff0b7424 */ /* 0x000fe400078e00ff */
[----:B------:R-:W-:Y:S01]  /*35670*/  IMAD.MOV.U32 R15, RZ, RZ, -0x1 ;  /* 0xffffffffff0f7424 */ /* 0x000fe200078e00ff */
[----:B--2---:R-:W-:-:S04]  /*35680*/  SHF.R.U32.HI R2, RZ, 0x5, R2 ;  /* 0x00000005ff027819 */ /* 0x004fc80000011602 */
[----:B------:R-:W-:-:S05]  /*35690*/  LOP3.LUT R2, R2, 0x3, RZ, 0xc0, !PT ;  /* 0x0000000302027812 */ /* 0x000fca00078ec0ff */
[----:B------:R-:W-:-:S07]  /*356a0*/  IMAD.MOV.U32 R13, RZ, RZ, R2 ;  /* 0x000000ffff0d7224 */ /* 0x000fce00078e0002 */
[----:B01-3--:R-:W-:Y:S05]  /*356b0*/  WARPSYNC.COLLECTIVE R15, `(.L_x_2533) ;  /* 0x000000000f087348 */ /* 0x00bfea0003c00000 */
[----:B------:R2:W4:Y:S02]  /*356c0*/  SHFL.IDX P6, R14, R13, R12, R11 ;  /* 0x0000000c0d0e7389 */ /* 0x00052400000c000b */
[----:B01234-:R-:W-:Y:S01]  /*356d0*/  ENDCOLLECTIVE ;  /* 0x000000000000791b */ /* 0x01ffe20003800000 */
.L_x_2533:
[----:B------:R-:W-:Y:S05]  /*356e0*/  BSYNC B0 ;  /* 0x0000000000007941 */ /* 0x000fea0003800000 */
.L_x_2532:
[----:B------:R-:W-:Y:S05]  /*356f0*/  BRA `(.L_x_2534) ;  /* 0xffffff6800647947 */ /* 0x000fea000383ffff */
.L_x_2172:
[----:B------:R-:W-:Y:S01]  /*35700*/  BSSY B0, `(.L_x_2535) ;  /* 0x0000006000007945 */ /* 0x000fe20003800000 */
[----:B------:R-:W-:-:S07]  /*35710*/  IMAD.MOV.U32 R15, RZ, RZ, -0x1 ;  /* 0xffffffffff0f7424 */ /* 0x000fce00078e00ff */
[----:B01-3--:R-:W-:Y:S05]  /*35720*/  WARPSYNC.COLLECTIVE R15, `(.L_x_2536) ;  /* 0x000000000f0c7348 */ /* 0x00bfea0003c00000 */
[----:B------:R-:W-:Y:S02]  /*35730*/  ELECT P6, UR62, PT ;  /* 0x00000000003e782f */ /* 0x000fe400038c0000 */
[----:B------:R-:W-:Y:S01]  /*35740*/  MOV R14, UR62 ;  /* 0x0000003e000e7c02 */ /* 0x000fe20008000f00 */
[----:B01-3--:R-:W-:Y:S10]  /*35750*/  ENDCOLLECTIVE ;  /* 0x000000000000791b */ /* 0x00bff40003800000 */
.L_x_2536:
[----:B------:R-:W-:Y:S05]  /*35760*/  BSYNC B0 ;  /* 0x0000000000007941 */ /* 0x000fea0003800000 */
.L_x_2535:
[----:B------:R-:W-:Y:S05]  /*35770*/  BRA `(.L_x_2537) ;  /* 0xffffff6800587947 */ /* 0x000fea000383ffff */
.L_x_2174:
[----:B0-----:R0:W2:Y:S02]  /*35780*/  SYNCS.PHASECHK.TRANS64.TRYWAIT P1, [R5+URZ+0x28440], R0 ;  /* 0x02844000050075a7 */ /* 0x0010a4000802017f */
[----:B--2---:R-:W-:Y:S05]  /*35790*/  @!P1 NANOSLEEP.SYNCS 0x989680 ;  /* 0x009896800000995d */ /* 0x004fea0003900000 */
[----:B------:R-:W2:Y:S02]  /*357a0*/  @!P1 SYNCS.PHASECHK.TRANS64 P1, [R5+URZ+0x28440], R0 ;  /* 0x02844000050095a7 */ /* 0x000ea4000802007f */
[----:B--2---:R-:W-:Y:S05]  /*357b0*/  @!P1 BRA `(.L_x_2174) ;  /* 0xfffffffc00f09947 */ /* 0x004fea000383ffff */
[----:B------:R-:W-:Y:S05]  /*357c0*/  BRA `(.L_x_2538) ;  /* 0xffffff6800807947 */ /* 0x000fea000383ffff */
.L_x_2176:
[----:B--2---:R2:W4:Y:S02]  /*357d0*/  SYNCS.PHASECHK.TRANS64.TRYWAIT P1, [R25+URZ+0x28440], R2 ;  /* 0x02844002190075a7 */ /* 0x004524000802017f */
[----:B----4-:R-:W-:Y:S05]  /*357e0*/  @!P1 NANOSLEEP.SYNCS 0x989680 ;  /* 0x009896800000995d */ /* 0x010fea0003900000 */
[----:B------:R-:W4:Y:S02]  /*357f0*/  @!P1 SYNCS.PHASECHK.TRANS64 P1, [R25+URZ+0x28440], R2 ;  /* 0x02844002190095a7 */ /* 0x000f24000802007f */
[----:B----4-:R-:W-:Y:S05]  /*35800*/  @!P1 BRA `(.L_x_2176) ;  /* 0xfffffffc00f09947 */ /* 0x010fea000383ffff */
[----:B------:R-:W-:Y:S05]  /*35810*/  BRA `(.L_x_2539) ;  /* 0xffffff68008c7947 */ /* 0x000fea000383ffff */
.L_x_2178:
[----:B----4-:R4:W0:Y:S02]  /*35820*/  SYNCS.PHASECHK.TRANS64.TRYWAIT P1, [R5+URZ+0x28460], R0 ;  /* 0x02846000050075a7 */ /* 0x010824000802017f */
[----:B0-----:R-:W-:Y:S05]  /*35830*/  @!P1 NANOSLEEP.SYNCS 0x989680 ;  /* 0x009896800000995d */ /* 0x001fea0003900000 */
[----:B------:R-:W0:Y:S02]  /*35840*/  @!P1 SYNCS.PHASECHK.TRANS64 P1, [R5+URZ+0x28460], R0 ;  /* 0x02846000050095a7 */ /* 0x000e24000802007f */
[----:B0-----:R-:W-:Y:S05]  /*35850*/  @!P1 BRA `(.L_x_2178) ;  /* 0xfffffffc00f09947 */ /* 0x001fea000383ffff */
[----:B------:R-:W-:Y:S05]  /*35860*/  BRA `(.L_x_2540) ;  /* 0xffffff6800887947 */ /* 0x000fea000383ffff */
.L_x_2180:
[----:B------:R0:W0:Y:S02]  /*35870*/  SYNCS.PHASECHK.TRANS64.TRYWAIT P1, [R25+URZ+0x28460], R2 ;  /* 0x02846002190075a7 */ /* 0x000024000802017f */
[----:B0-----:R-:W-:Y:S05]  /*35880*/  @!P1 NANOSLEEP.SYNCS 0x989680 ;  /* 0x009896800000995d */ /* 0x001fea0003900000 */
[----:B------:R-:W0:Y:S02]  /*35890*/  @!P1 SYNCS.PHASECHK.TRANS64 P1, [R25+URZ+0x28460], R2 ;  /* 0x02846002190095a7 */ /* 0x000e24000802007f */
[----:B0-----:R-:W-:Y:S05]  /*358a0*/  @!P1 BRA `(.L_x_2180) ;  /* 0xfffffffc00f09947 */ /* 0x001fea000383ffff */
[----:B------:R-:W-:Y:S05]  /*358b0*/  BRA `(.L_x_2541) ;  /* 0xffffff6800847947 */ /* 0x000fea000383ffff */
.L_x_2182:
[----:B------:R0:W0:Y:S02]  /*358c0*/  SYNCS.PHASECHK.TRANS64.TRYWAIT P1, [R5+URZ+0x28480], R0 ;  /* 0x02848000050075a7 */ /* 0x000024000802017f */
[----:B0-----:R-:W-:Y:S05]  /*358d0*/  @!P1 NANOSLEEP.SYNCS 0x989680 ;  /* 0x009896800000995d */ /* 0x001fea0003900000 */
[----:B------:R-:W0:Y:S02]  /*358e0*/  @!P1 SYNCS.PHASECHK.TRANS64 P1, [R5+URZ+0x28480], R0 ;  /* 0x02848000050095a7 */ /* 0x000e24000802007f */
[----:B0-----:R-:W-:Y:S05]  /*358f0*/  @!P1 BRA `(.L_x_2182) ;  /* 0xfffffffc00f09947 */ /* 0x001fea000383ffff */
[----:B------:R-:W-:Y:S05]  /*35900*/  BRA `(.L_x_2542) ;  /* 0xffffff6800807947 */ /* 0x000fea000383ffff */
.L_x_2543:
        /* <DEDUP_REMOVED lines=15> */
.L_x_16271:


//--------------------- .text._ZN7cutlass13device_kernelIN5flash11enable_sm90INS1_16FlashAttnFwdSm90INS1_25CollectiveMainloopFwdSm90ILi2EN4cute5tupleIJNS5_1CILi1EEES8_S8_EEENS6_IJNS7_ILi128EEESA_NS7_ILi256EEEEEELi256ENS_12float_e4m3_tEfNS_4arch4Sm90ELb1ELb0ELb1ELb0ELb1ELb0ELb0ELb1ELb0ELb1ELb1ELb0EEENS1_21CollectiveEpilogueFwdINS6_IJSA_SB_SA_EEES9_NS_10bfloat16_tESF_Li256ELb0ELb1ELb1ELb1EEENS1_19SingleTileSchedulerILb0ELb1ELb1ELi128EEEEEEEEEvNT_6ParamsE --------------------------
	.section	.text._ZN7cutlass13device_kernelIN5flash11enable_sm90INS1_16FlashAttnFwdSm90INS1_25CollectiveMainloopFwdSm90ILi2EN4cute5tupleIJNS5_1CILi1EEES8_S8_EEENS6_IJNS7_ILi128EEESA_NS7_ILi256EEEEEELi256ENS_12float_e4m3_tEfNS_4arch4Sm90ELb1ELb0ELb1ELb0ELb1ELb0ELb0ELb1ELb0ELb1ELb1ELb0EEENS1_21CollectiveEpilogueFwdINS6_IJSA_SB_SA_EEES9_NS_10bfloat16_tESF_Li256ELb0ELb1ELb1ELb1EEENS1_19SingleTileSchedulerILb0ELb1ELb1ELi128EEEEEEEEEvNT_6ParamsE,"ax",@progbits
	.align	128
.text._ZN7cutlass13device_kernelIN5flash11enable_sm90INS1_16FlashAttnFwdSm90INS1_25CollectiveMainloopFwdSm90ILi2EN4cute5tupleIJNS5_1CILi1EEES8_S8_EEENS6_IJNS7_ILi128EEESA_NS7_ILi256EEEEEELi256ENS_12float_e4m3_tEfNS_4arch4Sm90ELb1ELb0ELb1ELb0ELb1ELb0ELb0ELb1ELb0ELb1ELb1ELb0EEENS1_21CollectiveEpilogueFwdINS6_IJSA_SB_SA_EEES9_NS_10bfloat16_tESF_Li256ELb0ELb1ELb1ELb1EEENS1_19SingleTileSchedulerILb0ELb1ELb1ELi128EEEEEEEEEvNT_6ParamsE:
        .type           _ZN7cutlass13device_kernelIN5flash11enable_sm90INS1_16FlashAttnFwdSm90INS1_25CollectiveMainloopFwdSm90ILi2EN4cute5tupleIJNS5_1CILi1EEES8_S8_EEENS6_IJNS7_ILi128EEESA_NS7_ILi256EEEEEELi256ENS_12float_e4m3_tEfNS_4arch4Sm90ELb1ELb0ELb1ELb0ELb1ELb0ELb0ELb1ELb0ELb1ELb1ELb0EEENS1_21CollectiveEpilogueFwdINS6_IJSA_SB_SA_EEES9_NS_10bfloat16_tESF_Li256ELb0ELb1ELb1ELb1EEENS1_19SingleTileSchedulerILb0ELb1ELb1ELi128EEEEEEEEEvNT_6ParamsE,@function
        .size           _ZN7cutlass13device_kernelIN5flash11enable_sm90INS1_16FlashAttnFwdSm90INS1_25CollectiveMainloopFwdSm90ILi2EN4cute5tupleIJNS5_1CILi1EEES8_S8_EEENS6_IJNS7_ILi128EEESA_NS7_ILi256EEEEEELi256ENS_12float_e4m3_tEfNS_4arch4Sm90ELb1ELb0ELb1ELb0ELb1ELb0ELb0ELb1ELb0ELb1ELb1ELb0EEENS1_21CollectiveEpilogueFwdINS6_IJSA_SB_SA_EEES9_NS_10bfloat16_tESF_Li256ELb0ELb1ELb1ELb1EEENS1_19SingleTileSchedulerILb0ELb1ELb1ELi128EEEEEEEEEvNT_6ParamsE,(.L_x_16272 - _ZN7cutlass13device_kernelIN5flash11enable_sm90INS1_16FlashAttnFwdSm90INS1_25CollectiveMainloopFwdSm90ILi2EN4cute5tupleIJNS5_1CILi1EEES8_S8_EEENS6_IJNS7_ILi128EEESA_NS7_ILi256EEEEEELi256ENS_12float_e4m3_tEfNS_4arch4Sm90ELb1ELb0ELb1ELb0ELb1ELb0ELb0ELb1ELb0ELb1ELb1ELb0EEENS1_21CollectiveEpilogueFwdINS6_IJSA_SB_SA_EEES9_NS_10bfloat16_tESF_Li256ELb0ELb1ELb1ELb1EEENS1_19SingleTileSchedulerILb0ELb1ELb1ELi128EEEEEEEEEvNT_6ParamsE)
        .other          _ZN7cutlass13device_kernelIN5flash11enable_sm90INS1_16FlashAttnFwdSm90INS1_25CollectiveMainloopFwdSm90ILi2EN4cute5tupleIJNS5_1CILi1EEES8_S8_EEENS6_IJNS7_ILi128EEESA_NS7_ILi256EEEEEELi256ENS_12float_e4m3_tEfNS_4arch4Sm90ELb1ELb0ELb1ELb0ELb1ELb0ELb0ELb1ELb0ELb1ELb1ELb0EEENS1_21CollectiveEpilogueFwdINS6_IJSA_SB_SA_EEES9_NS_10bfloat16_tESF_Li256ELb0ELb1ELb1ELb1EEENS1_19SingleTileSchedulerILb0ELb1ELb1ELi128EEEEEEEEEvNT_6ParamsE,@"STO_CUDA_ENTRY STV_DEFAULT"
_ZN7cutlass13device_kernelIN5flash11enable_sm90INS1_16FlashAttnFwdSm90INS1_25CollectiveMainloopFwdSm90ILi2EN4cute5tupleIJNS5_1CILi1EEES8_S8_EEENS6_IJNS7_ILi128EEESA_NS7_ILi256EEEEEELi256ENS_12float_e4m3_tEfNS_4arch4Sm90ELb1ELb0ELb1ELb0ELb1ELb0ELb0ELb1ELb0ELb1ELb1ELb0EEENS1_21CollectiveEpilogueFwdINS6_IJSA_SB_SA_EEES9_NS_10bfloat16_tESF_Li256ELb0ELb1ELb1ELb1EEENS1_19SingleTileSchedulerILb0ELb1ELb1ELi128EEEEEEEEEvNT_6ParamsE:
        /* <DEDUP_REMOVED lines=45> */
.L_x_2544:
        /* <DEDUP_REMOVED lines=22> */
.L_x_2545:
        /* <DEDUP_REMOVED lines=18> */
.L_x_2546:
        /* <DEDUP_REMOVED lines=22> */
.L_x_2547:
        /* <DEDUP_REMOVED lines=23> */
.L_x_2548:
        /* <DEDUP_REMOVED lines=9> */
.L_x_2551:
        /* <DEDUP_REMOVED lines=20> */
[----:B------:R-:W0:Y:S01]  /*09f0*/  S2UR UR49, SR_CTAID.X ;  /* 0x00000000003179c3 */ /* 0x000e220000002500 */
[----:B------:R-:W-:Y:S01]  /*0a00*/  ULDC UR4, c[0x0][0x448] ;  /* 0x0001120000047ab9 */ /* 0x000fe20000000800 */
[----:B------:R-:W-:Y:S01]  /*0a10*/  ULDC UR43, c[0x0][0x424] ;  /* 0x00010900002b7ab9 */ /* 0x000fe20000000800 */
[----:B------:R-:W-:Y:S01]  /*0a20*/  UISETP.NE.AND UP1, UPT, UR4, 0x1, UPT ;  /* 0x000000010400788c */ /* 0x000fe2000bf25270 */
[----:B------:R-:W-:Y:S02]  /*0a30*/  ULDC UR7, c[0x0][0x288] ;  /* 0x0000a20000077ab9 */ /* 0x000fe40000000800 */
[----:B------:R-:W-:Y:S01]  /*0a40*/  ULDC.64 UR4, c[0x0][0x418] ;  /* 0x0001060000047ab9 */ /* 0x000fe20000000a00 */
[----:B------:R-:W-:Y:S02]  /*0a50*/  UIADD3 UR7, -UR7, 0x80, URZ ;  /* 0x0000008007077890 */ /* 0x000fe4000fffe13f */
[----:B------:R-:W-:Y:S01]  /*0a60*/  UISETP.NE.U32.AND UP0, UPT, UR4, URZ, UPT ;  /* 0x0000003f0400728c */ /* 0x000fe2000bf05070 */
[----:B------:R-:W-:Y:S01]  /*0a70*/  ULDC UR8, c[0x0][0x2f0] ;  /* 0x0000bc0000087ab9 */ /* 0x000fe20000000800 */
[----:B------:R-:W-:-:S02]  /*0a80*/  UP2UR UR44, UPR, URZ, 0x2 ;  /* 0x000000023f2c7883 */ /* 0x000fc40008000000 */
[----:B------:R-:W-:Y:S01]  /*0a90*/  UISETP.NE.AND.EX UP0, UPT, UR5, URZ, UPT, UP0 ;  /* 0x0000003f0500728c */ /* 0x000fe2000bf05300 */
[----:B------:R-:W-:Y:S02]  /*0aa0*/  @UP1 ULDC UR9, c[0x0][0x450] ;  /* 0x0001140000091ab9 */ /* 0x000fe40000000800 */
[----:B------:R-:W-:Y:S01]  /*0ab0*/  @UP1 ULDC UR5, c[0x0][0x44c] ;  /* 0x0001130000051ab9 */ /* 0x000fe20000000800 */
[----:B------:R-:W-:Y:S02]  /*0ac0*/  USEL UR43, UR43, 0x1, UP0 ;  /* 0x000000012b2b7887 */ /* 0x000fe40008000000 */
[----:B------:R-:W-:Y:S02]  /*0ad0*/  USHF.R.U32.HI UR10, URZ, 0x10, UR39 ;  /* 0x000000103f0a7899 */ /* 0x000fe40008011627 */
[----:B------:R-:W-:Y:S02]  /*0ae0*/  UIMAD UR7, UR43, UR8, UR7 ;  /* 0x000000082b0772a4 */ /* 0x000fe4000f8e0207 */
[----:B0-----:R-:W-:-:S02]  /*0af0*/  USHF.L.U32 UR49, UR49, 0x7, URZ ;  /* 0x0000000731317899 */ /* 0x001fc4000800063f */
[----:B------:R-:W-:Y:S02]  /*0b00*/  ULOP3.LUT UR39, UR39, 0xffff, URZ, 0xc0, !UPT ;  /* 0x0000ffff27277892 */ /* 0x000fe4000f8ec03f */
[----:B------:R-:W-:Y:S02]  /*0b10*/  @UP1 UIADD3 UR4, UR49, 0x7f, URZ ;  /* 0x0000007f31041890 */ /* 0x000fe4000fffe03f */
[----:B------:R-:W-:Y:S02]  /*0b20*/  UIADD3 UR6, UR49, 0x7f, URZ ;  /* 0x0000007f31067890 */ /* 0x000fe4000fffe03f */
[----:B------:R-:W-:Y:S02]  /*0b30*/  UIMAD.WIDE.U32 UR4, UR4, UR5, URZ ;  /* 0x00000005040472a5 */ /* 0x000fe4000f8e003f */
[----:B------:R-:W-:Y:S02]  /*0b40*/  UIMAD UR4, UR43, UR8, 0x7f ;  /* 0x0000007f2b0474a4 */ /* 0x000fe4000f8e0208 */
[----:B------:R-:W-:-:S02]  /*0b50*/  @UP1 USHF.R.U32.HI UR6, URZ, UR9, UR5 ;  /* 0x000000093f061299 */ /* 0x000fc40008011605 */
[----:B------:R-:W-:Y:S02]  /*0b60*/  USHF.R.S32.HI UR5, URZ, 0x1f, UR4 ;  /* 0x0000001f3f057899 */ /* 0x000fe40008011404 */
[----:B------:R-:W-:Y:S02]  /*0b70*/  UIADD3 UR6, UR7, UR6, URZ ;  /* 0x0000000607067290 */ /* 0x000fe4000fffe03f */
[----:B------:R-:W-:Y:S02]  /*0b80*/  ULEA.HI UR5, UR5, UR4, URZ, 0x7 ;  /* 0x0000000405057291 */ /* 0x000fe4000f8f383f */
[----:B------:R-:W-:Y:S02]  /*0b90*/  USHF.R.S32.HI UR7, URZ, 0x1f, UR6 ;  /* 0x0000001f3f077899 */ /* 0x000fe40008011406 */
[----:B------:R-:W-:Y:S02]  /*0ba0*/  USHF.R.S32.HI UR5, URZ, 0x7, UR5 ;  /* 0x000000073f057899 */ /* 0x000fe40008011405 */
[----:B------:R-:W-:Y:S01]  /*0bb0*/  ULEA.HI UR7, UR7, UR6, URZ, 0x7 ;  /* 0x0000000607077291 */ /* 0x000fe2000f8f383f */
[----:B------:R-:W-:-:S03]  /*0bc0*/  UMOV UR4, URZ ;  /* 0x0000003f00047c82 */ /* 0x000fc60008000000 */
[----:B------:R-:W-:-:S04]  /*0bd0*/  USHF.R.S32.HI UR7, URZ, 0x7, UR7 ;  /* 0x000000073f077899 */ /* 0x000fc80008011407 */
[----:B------:R-:W-:-:S04]  /*0be0*/  UISETP.LT.AND UP0, UPT, UR5, UR7, UPT ;  /* 0x000000070500728c */ /* 0x000fc8000bf01270 */
[----:B------:R-:W-:Y:S02]  /*0bf0*/  USEL UR9, UR5, UR7, UP0 ;  /* 0x0000000705097287 */ /* 0x000fe40008000000 */
[----:B------:R-:W-:Y:S02]  /*0c00*/  UISETP.NE.AND UP0, UPT, UR10, URZ, UPT ;  /* 0x0000003f0a00728c */ /* 0x000fe4000bf05270 */
[----:B------:R-:W-:-:S06]  /*0c10*/  UISETP.GE.AND UP1, UPT, UR9, 0x1, UPT ;  /* 0x000000010900788c */ /* 0x000fcc000bf26270 */
[----:B------:R-:W-:-:S03]  /*0c20*/  PLOP3.LUT P0, PT, PT, PT, UP1, 0x80, 0x0 ;  /* 0x000000000000781c */ /* 0x000fc60003f0f018 */
[----:B------:R-:W-:-:S10]  /*0c30*/  @!UP0 ULDC UR10, c[0x0][0x9f0] ;  /* 0x00027c00000a8ab9 */ /* 0x000fd40000000800 */
[----:B------:R-:W-:Y:S05]  /*0c40*/  @!P0 BRA `(.L_x_2553) ;  /* 0x0000000000848947 */ /* 0x000fea0003800000 */
[----:B------:R-:W-:Y:S01]  /*0c50*/  IMAD.U32 R3, RZ, RZ, UR10 ;  /* 0x0000000aff037e24 */ /* 0x000fe2000f8e00ff */
[----:B------:R-:W-:Y:S01]  /*0c60*/  UIADD3 UR6, UR10, -0x1, UR9 ;  /* 0xffffffff0a067890 */ /* 0x000fe2000fffe009 */
[----:B------:R-:W-:-:S03]  /*0c70*/  UMOV UR4, URZ ;  /* 0x0000003f00047c82 */ /* 0x000fc60008000000 */
        /* <DEDUP_REMOVED lines=30> */
.L_x_2553:
[----:B------:R-:W-:Y:S01]  /*0e60*/  UIMAD UR39, UR39, UR4, URZ ;  /* 0x00000004272772a4 */ /* 0x000fe2000f8e023f */
[----:B------:R-:W-:Y:S01]  /*0e70*/  IMAD.U32 R0, RZ, RZ, UR9 ;  /* 0x00000009ff007e24 */ /* 0x000fe2000f8e00ff */
[----:B------:R-:W-:Y:S01]  /*0e80*/  USHF.R.S32.HI UR40, URZ, 0x1f, UR37 ;  /* 0x0000001f3f287899 */ /* 0x000fe20008011425 */
[----:B------:R-:W-:Y:S01]  /*0e90*/  IMAD.U32 R3, RZ, RZ, UR4 ;  /* 0x00000004ff037e24 */ /* 0x000fe2000f8e00ff */
[----:B------:R-:W-:Y:S01]  /*0ea0*/  PLOP3.LUT P0, PT, PT, PT, PT, 0x80, 0x0 ;  /* 0x000000000000781c */ /* 0x000fe20003f0f070 */
[----:B------:R-:W-:Y:S01]  /*0eb0*/  VIADD R17, R17, 0xffffff80 ;  /* 0xffffff8011117836 */ /* 0x000fe20000000000 */
[----:B------:R-:W-:Y:S02]  /*0ec0*/  CS2R R28, SRZ ;  /* 0x00000000001c7805 */ /* 0x000fe4000001ff00 */
[----:B------:R-:W-:Y:S02]  /*0ed0*/  MOV R2, RZ ;  /* 0x000000ff00027202 */ /* 0x000fe40000000f00 */
[----:B------:R-:W-:-:S02]  /*0ee0*/  CS2R R24, SRZ ;  /* 0x0000000000187805 */ /* 0x000fc4000001ff00 */
[----:B------:R-:W-:Y:S01]  /*0ef0*/  VIADDMNMX R0, R3, UR39, R0, PT ;  /* 0x0000002703007c46 */ /* 0x000fe2000b800100 */
[----:B------:R-:W-:Y:S01]  /*0f00*/  IMAD.MOV.U32 R6, RZ, RZ, RZ ;  /* 0x000000ffff067224 */ /* 0x000fe200078e00ff */
[----:B------:R-:W-:Y:S01]  /*0f10*/  CS2R R26, SRZ ;  /* 0x00000000001a7805 */ /* 0x000fe2000001ff00 */
[----:B------:R-:W-:Y:S01]  /*0f20*/  IMAD.MOV.U32 R31, RZ, RZ, RZ ;  /* 0x000000ffff1f7224 */ /* 0x000fe200078e00ff */
[----:B------:R-:W-:Y:S01]  /*0f30*/  R2UR UR48, R0 ;  /* 0x00000000003072ca */ /* 0x000fe200000e0000 */
        /* <DEDUP_REMOVED lines=11> */
[----:B------:R-:W-:Y:S01]  /*0ff0*/  CS2R R54, SRZ ;  /* 0x0000000000367805 */ /* 0x000fe2000001ff00 */
[----:B------:R-:W-:Y:S01]  /*1000*/  UISETP.GT.AND UP0, UPT, UR48, UR39, UPT ;  /* 0x000000273000728c */ /* 0x000fe2000bf04270 */
[----:B------:R-:W-:Y:S02]  /*1010*/  CS2R R50, SRZ ;  /* 0x0000000000327805 */ /* 0x000fe4000001ff00 */
[----:B------:R-:W-:Y:S02]  /*1020*/  CS2R R60, SRZ ;  /* 0x00000000003c7805 */ /* 0x000fe4000001ff00 */
[----:B------:R-:W-:Y:S02]  /*1030*/  CS2R R56, SRZ ;  /* 0x0000000000387805 */ /* 0x000fe4000001ff00 */
[----:B------:R-:W-:-:S02]  /*1040*/  CS2R R62, SRZ ;  /* 0x00000000003e7805 */ /* 0x000fc4000001ff00 */
[----:B------:R-:W-:Y:S02]  /*1050*/  CS2R R58, SRZ ;  /* 0x00000000003a7805 */ /* 0x000fe4000001ff00 */
[----:B------:R-:W-:Y:S02]  /*1060*/  PLOP3.LUT P1, PT, PT, PT, UP0, 0x80, 0x0 ;  /* 0x000000000000781c */ /* 0x000fe40003f2f008 */
        /* <DEDUP_REMOVED lines=71> */
[----:B------:R-:W-:Y:S01]  /*14e0*/  MOV R10, UR6 ;  /* 0x00000006000a7c02 */ /* 0x000fe20008000f00 */
        /* <DEDUP_REMOVED lines=8> */
.L_x_2555:
        /* <DEDUP_REMOVED lines=14> */
[----:B------:R-:W-:Y:S02]  /*1650*/  @UP1 UIMAD UR12, UR40, UR16, URZ ;  /* 0x00000010280c12a4 */ /* 0x000fe4000f8e023f */
[----:B------:R-:W-:Y:S02]  /*1660*/  @UP0 UIMAD UR15, UR37, UR15, UR8 ;  /* 0x0000000f250f02a4 */ /* 0x000fe4000f8e0208 */
[----:B------:R-:W-:Y:S02]  /*1670*/  @UP1 UIMAD.WIDE.U32 UR8, UR37, UR16, URZ ;  /* 0x00000010250812a5 */ /* 0x000fe4000f8e003f */
        /* <DEDUP_REMOVED lines=10> */
[----:B------:R-:W-:Y:S02]  /*1720*/  @UP0 UIMAD UR14, UR38, UR19, UR14 ;  /* 0x00000013260e02a4 */ /* 0x000fe4000f8e020e */
[----:B------:R-:W-:Y:S02]  /*1730*/  @UP0 UIMAD.WIDE.U32 UR10, UR38, UR18, UR10 ;  /* 0x00000012260a02a5 */ /* 0x000fe4000f8e000a */
        /* <DEDUP_REMOVED lines=20> */
.L_x_2652:
[----:B------:R-:W-:Y:S05]  /*1880*/  WARPSYNC.ALL ;  /* 0x0000000000007948 */ /* 0x000fea0003800000 */
[----:B------:R-:W-:Y:S01]  /*1890*/  ULOP3.LUT UR4, UR36, 0x1, URZ, 0xfc, !UPT ;  /* 0x0000000124047892 */ /* 0x000fe2000f8efc3f */
[----:B------:R1:W-:Y:S03]  /*18a0*/  BAR.SYNC.DEFER_BLOCKING R6, 0x100 ;  /* 0x000400060000751d */ /* 0x0003e60000010000 */
[----:B------:R-:W-:-:S06]  /*18b0*/  UISETP.NE.AND UP0, UPT, UR4, 0x3, UPT ;  /* 0x000000030400788c */ /* 0x000fcc000bf05270 */
[----:B------:R-:W-:-:S13]  /*18c0*/  PLOP3.LUT P0, PT, PT, PT, UP0, 0x80, 0x0 ;  /* 0x000000000000781c */ /* 0x000fda0003f0f008 */
[----:B-1----:R-:W-:Y:S05]  /*18d0*/  @!P0 BRA `(.L_x_2557) ;  /* 0x0000000000048947 */ /* 0x002fea0003800000 */
[----:B------:R-:W-:Y:S01]  /*18e0*/  BPT.TRAP 0x1 ;  /* 0x000000040000795c */ /* 0x000fe20000300000 */
.L_x_2557:
[----:B------:R1:W2:Y:S01]  /*18f0*/  SYNCS.PHASECHK.TRANS64.TRYWAIT P1, [UR41+0x38830], R8 ;  /* 0x03883008ff0075a7 */ /* 0x0002a20008020169 */
[----:B------:R-:W-:Y:S05]  /*1900*/  @!P0 BRA `(.L_x_2558) ;  /* 0x0000000000048947 */ /* 0x000fea0003800000 */
[----:B------:R-:W-:Y:S01]  /*1910*/  BPT.TRAP 0x1 ;  /* 0x000000040000795c */ /* 0x000fe20000300000 */
.L_x_2558:
[----:B--2---:R-:W-:Y:S05]  /*1920*/  @P1 BRA `(.L_x_2559) ;  /* 0x0000000000081947 */ /* 0x004fea0003800000 */
[----:B------:R-:W2:Y:S02]  /*1930*/  SYNCS.PHASECHK.TRANS64.TRYWAIT P1, [UR41+0x38830], R8 ;  /* 0x03883008ff0075a7 */ /* 0x000ea40008020169 */
[----:B--2---:R-:W-:Y:S05]  /*1940*/  @!P1 BRA `(.L_x_2560) ;  /* 0x0000012800009947 */ /* 0x004fea0003800000 */
.L_x_2559:
[----:B------:R-:W-:Y:S01]  /*1950*/  UIADD3 UR4, UR41, 0x28400, URZ ;  /* 0x0002840029047890 */ /* 0x000fe2000fffe03f */
[----:B------:R-:W-:Y:S01]  /*1960*/  WARPGROUP.ARRIVE ;  /* 0x00000000000079c5 */ /* 0x000fe20000000000 */
[----:B------:R-:W-:Y:S01]  /*1970*/  ULOP3.LUT UR32, UR42, 0x10000, URZ, 0xfc, !UPT ;  /* 0x000100002a207892 */ /* 0x000fe2000f8efc3f */
[----:B------:R-:W-:Y:S01]  /*1980*/  IADD3 R4, -R16, 0xb, RZ ;  /* 0x0000000b10047810 */ /* 0x000fe20007ffe1ff */
[----:B------:R-:W-:Y:S01]  /*1990*/  USHF.R.U32.HI UR4, URZ, 0x4, UR4 ;  /* 0x000000043f047899 */ /* 0x000fe20008011604 */
[----:B------:R-:W-:Y:S01]  /*19a0*/  UMOV UR5, 0x40000040 ;  /* 0x4000004000057882 */ /* 0x000fe20000000000 */
[----:B------:R-:W-:Y:S02]  /*19b0*/  UMOV UR7, 0x40000040 ;  /* 0x4000004000077882 */ /* 0x000fe40000000000 */
[----:B------:R-:W-:Y:S02]  /*19c0*/  ULOP3.LUT UR4, UR4, 0x3fff, URZ, 0xc0, !UPT ;  /* 0x00003fff04047892 */ /* 0x000fe4000f8ec03f */
[----:B------:R-:W-:-:S02]  /*19d0*/  UIADD3 UR8, UR32, 0x2, URZ ;  /* 0x0000000220087890 */ /* 0x000fc4000fffe03f */
[----:B------:R-:W-:Y:S01]  /*19e0*/  ULOP3.LUT UR42, UR4, 0x10000, URZ, 0xfc, !UPT ;  /* 0x00010000042a7892 */ /* 0x000fe2000f8efc3f */
[----:B------:R-:W-:Y:S02]  /*19f0*/  UMOV UR9, 0x40000040 ;  /* 0x4000004000097882 */ /* 0x000fe40000000000 */
[----:B------:R-:W-:Y:S01]  /*1a00*/  UMOV UR4, UR32 ;  /* 0x0000002000047c82 */ /* 0x000fe20008000000 */
[----:B------:R-:W-:Y:S01]  /*1a10*/  UIADD3 UR10, UR42, 0x2, URZ ;  /* 0x000000022a0a7890 */ /* 0x000fe2000fffe03f */
[----:B------:R-:W-:Y:S02]  /*1a20*/  UMOV UR11, 0x40000040 ;  /* 0x40000040000b7882 */ /* 0x000fe40000000000 */
[----:B------:R-:W-:Y:S01]  /*1a30*/  UMOV UR6, UR42 ;  /* 0x0000002a00067c82 */ /* 0x000fe20008000000 */
[----:B------:R-:W-:Y:S01]  /*1a40*/  UIADD3 UR12, UR32, 0x4, URZ ;  /* 0x00000004200c7890 */ /* 0x000fe2000fffe03f */
[----:B------:R-:W-:Y:S01]  /*1a50*/  QGMMA.64x128x32.F32.E4M3.E4M3 R24, gdesc[UR4], RZ, !UPT, gsb0 ;  /* 0x01e00000041879f3 */ /* 0x000fe2000c0008ff */
        /* <DEDUP_REMOVED lines=48> */
.L_x_2561:
[----:B------:R-:W-:Y:S01]  /*1d60*/  FMUL.FTZ R24, R0, R24 ;  /* 0x0000001800187220 */ /* 0x000fe20000410000 */
[----:B------:R-:W-:Y:S01]  /*1d70*/  LEA.HI R5, R22, R17, RZ, 0x2 ;  /* 0x0000001116057211 */ /* 0x000fe200078f10ff */
[C---:B------:R-:W-:Y:S01]  /*1d80*/  FMUL.FTZ R2, R0.reuse, R26 ;  /* 0x0000001a00027220 */ /* 0x040fe20000410000 */
[C---:B------:R-:W-:Y:S01]  /*1d90*/  FMUL.FTZ R25, R0.reuse, R25 ;  /* 0x0000001900197220 */ /* 0x040fe20000410000 */
[----:B------:R3:W4:Y:S01]  /*1da0*/  MUFU.TANH R89, R24 ;  /* 0x0000001800597308 */ /* 0x0007220000002400 */
[----:B------:R-:W-:Y:S01]  /*1db0*/  UISETP.NE.AND UP0, UPT, UR44, URZ, UPT ;  /* 0x0000003f2c00728c */ /* 0x000fe2000bf05270 */
[C---:B0-----:R-:W-:Y:S01]  /*1dc0*/  FMUL.FTZ R3, R0.reuse, R27 ;  /* 0x0000001b00037220 */ /* 0x041fe20000410000 */
[C---:B------:R-:W-:Y:S01]  /*1dd0*/  FMUL.FTZ R48, R0.reuse, R48 ;  /* 0x0000003000307220 */ /* 0x040fe20000410000 */
[C---:B------:R-:W-:Y:S01]  /*1de0*/  FMUL.FTZ R20, R0.reuse, R46 ;  /* 0x0000002e00147220 */ /* 0x040fe20000410000 */
[----:B------:R-:W-:Y:S01]  /*1df0*/  ULDC UR11, c[0x0][0x2f0] ;  /* 0x0000bc00000b7ab9 */ /* 0x000fe20000000800 */
[C---:B------:R-:W-:Y:S01]  /*1e00*/  FMUL.FTZ R28, R0.reuse, R28 ;  /* 0x0000001c001c7220 */ /* 0x040fe20000410000 */
[----:B------:R-:W-:Y:S01]  /*1e10*/  PLOP3.LUT P1, PT, PT, PT, UP0, 0x80, 0x0 ;  /* 0x000000000000781c */ /* 0x000fe20003f2f008 */
[----:B------:R0:W5:Y:S01]  /*1e20*/  MUFU.TANH R90, R25 ;  /* 0x00000019005a7308 */ /* 0x0001620000002400 */
[----:B---3--:R-:W-:Y:S01]  /*1e30*/  LOP3.LUT R24, R23, 0xffffff80, RZ, 0xc0, !PT ;  /* 0xffffff8017187812 */ /* 0x008fe200078ec0ff */
[C---:B------:R-:W-:Y:S01]  /*1e40*/  FMUL.FTZ R10, R0.reuse, R30 ;  /* 0x0000001e000a7220 */ /* 0x040fe20000410000 */
[----:B------:R-:W-:Y:S01]  /*1e50*/  PLOP3.LUT P2, PT, PT, PT, UP0, 0x80, 0x0 ;  /* 0x000000000000781c */ /* 0x000fe20003f4f008 */
[----:B------:R-:W-:Y:S01]  /*1e60*/  @UP0 ULDC UR6, c[0x0][0x44c] ;  /* 0x0001130000060ab9 */ /* 0x000fe20000000800 */
[----:B------:R-:W-:Y:S01]  /*1e70*/  FMUL.FTZ R49, R0, R49 ;  /* 0x0000003100317220 */ /* 0x000fe20000410000 */
[----:B------:R-:W-:Y:S01]  /*1e80*/  IMAD.IADD R7, R17, 0x1, -R24 ;  /* 0x0000000111077824 */ /* 0x000fe200078e0a18 */
[----:B------:R-:W-:Y:S01]  /*1e90*/  LOP3.LUT R24, R5, 0xfffffffc, RZ, 0xc0, !PT ;  /* 0xfffffffc05187812 */ /* 0x000fe200078ec0ff */
[----:B------:R3:W-:Y:S01]  /*1ea0*/  MUFU.TANH R46, R48 ;  /* 0x00000030002e7308 */ /* 0x0007e20000002400 */
[----:B0-----:R-:W-:Y:S01]  /*1eb0*/  LEA.HI R25, R88, R88, RZ, 0x1 ;  /* 0x0000005858197211 */ /* 0x001fe200078f08ff */
[C---:B------:R-:W-:Y:S01]  /*1ec0*/  FMUL.FTZ R9, R0.reuse, R31 ;  /* 0x0000001f00097220 */ /* 0x040fe20000410000 */
[----:B------:R-:W-:Y:S01]  /*1ed0*/  SHF.R.S32.HI R22, RZ, 0x1f, R7 ;  /* 0x0000001fff167819 */ /* 0x000fe20000011407 */
[----:B------:R-:W-:Y:S01]  /*1ee0*/  IMAD.IADD R26, R17, 0x1, -R24 ;  /* 0x00000001111a7824 */ /* 0x000fe200078e0a18 */
[----:B------:R-:W-:Y:S01]  /*1ef0*/  LOP3.LUT R25, R25, 0x3fffffe, RZ, 0xc0, !PT ;  /* 0x03fffffe19197812 */ /* 0x000fe200078ec0ff */
[----:B------:R-:W-:Y:S01]  /*1f00*/  FMUL.FTZ R29, R0, R29 ;  /* 0x0000001d001d7220 */ /* 0x000fe20000410000 */
[CC--:B------:R-:W-:Y:S01]  /*1f10*/  LEA.HI R23, R22.reuse, R7.reuse, RZ, 0x2 ;  /* 0x0000000716177211 */ /* 0x0c0fe200078f10ff */
[----:B------:R0:W1:Y:S01]  /*1f20*/  MUFU.TANH R91, R28 ;  /* 0x0000001c005b7308 */ /* 0x0000620000002400 */
[----:B------:R-:W-:Y:S01]  /*1f30*/  LEA.HI R22, R22, R7, RZ, 0x5 ;  /* 0x0000000716167211 */ /* 0x000fe200078f28ff */
[----:B------:R-:W-:Y:S01]  /*1f40*/  IMAD.IADD R25, R88, 0x1, -R25 ;  /* 0x0000000158197824 */ /* 0x000fe200078e0a19 */
[--C-:B------:R-:W-:Y:S01]  /*1f50*/  SHF.R.S32.HI R5, RZ, 0x2, R23.reuse ;  /* 0x00000002ff057819 */ /* 0x100fe20000011417 */
[----:B------:R-:W-:Y:S01]  /*1f60*/  ULDC UR14, c[0x0][0x288] ;  /* 0x0000a200000e7ab9 */ /* 0x000fe20000000800 */
[----:B------:R-:W-:Y:S01]  /*1f70*/  SHF.R.S32.HI R24, RZ, 0x1f, R23 ;  /* 0x0000001fff187819 */ /* 0x000fe20000011417 */
[----:B------:R-:W-:Y:S01]  /*1f80*/  FMUL.FTZ R32, R0, R32 ;  /* 0x0000002000207220 */ /* 0x000fe20000410000 */
[----:B------:R-:W-:Y:S01]  /*1f90*/  SHF.R.S32.HI R22, RZ, 0x5, R22 ;  /* 0x00000005ff167819 */ /* 0x000fe20000011416 */
[----:B------:R2:W-:Y:S01]  /*1fa0*/  MUFU.TANH R31, R49 ;  /* 0x00000031001f7308 */ /* 0x0005e20000002400 */
[----:B------:R-:W-:Y:S01]  /*1fb0*/  LEA.HI R24, R24, R5, RZ, 0x3 ;  /* 0x0000000518187211 */ /* 0x000fe200078f18ff */
[----:B------:R-:W-:Y:S01]  /*1fc0*/  FMUL.FTZ R33, R0, R33 ;  /* 0x0000002100217220 */ /* 0x000fe20000410000 */
[----:B------:R-:W-:Y:S01]  /*1fd0*/  LEA R27, R22, UR49, 0x4 ;  /* 0x00000031161b7c11 */ /* 0x000fe2000f8e20ff */
[----:B------:R-:W-:Y:S01]  /*1fe0*/  FMUL.FTZ R36, R0, R36 ;  /* 0x0000002400247220 */ /* 0x000fe20000410000 */
[----:B------:R-:W-:Y:S01]  /*1ff0*/  LOP3.LUT R24, R24, 0xfffffff8, RZ, 0xc0, !PT ;  /* 0xfffffff818187812 */ /* 0x000fe200078ec0ff */
[----:B------:R-:W-:Y:S01]  /*2000*/  FMUL.FTZ R21, R0, R50 ;  /* 0x0000003200157220 */ /* 0x000fe20000410000 */
[----:B------:R-:W-:Y:S01]  /*2010*/  LEA.HI R22, R26, R26, RZ, 0x1 ;  /* 0x0000001a1a167211 */ /* 0x000fe200078f08ff */
[----:B------:R-:W1:Y:S01]  /*2020*/  MUFU.TANH R29, R29 ;  /* 0x0000001d001d7308 */ /* 0x000e620000002400 */
[----:B------:R-:W-:Y:S01]  /*2030*/  IADD3 R24, R27, R5, -R24 ;  /* 0x000000051b187210 */ /* 0x000fe20007ffe818 */
[----:B------:R-:W-:Y:S01]  /*2040*/  FMUL.FTZ R17, R0, R51 ;  /* 0x0000003300117220 */ /* 0x000fe20000410000 */
[----:B------:R-:W-:Y:S01]  /*2050*/  LOP3.LUT R5, R22, 0x1ffffffe, RZ, 0xc0, !PT ;  /* 0x1ffffffe16057812 */ /* 0x000fe200078ec0ff */
[C---:B------:R-:W-:Y:S01]  /*2060*/  FMUL.FTZ R52, R0.reuse, R52 ;  /* 0x0000003400347220 */ /* 0x040fe20000410000 */
[----:B------:R-:W-:Y:S01]  /*2070*/  FMUL.FTZ R37, R0, R37 ;  /* 0x0000002500257220 */ /* 0x000fe20000410000 */
[----:B------:R-:W-:-:S02]  /*2080*/  IMAD R22, R25, 0x40, R24 ;  /* 0x0000004019167824 */ /* 0x000fc400078e0218 */
[----:B------:R-:W-:Y:S01]  /*2090*/  FMUL.FTZ R12, R0, R34 ;  /* 0x00000022000c7220 */ /* 0x000fe20000410000 */
[----:B------:R-:W-:Y:S01]  /*20a0*/  IMAD.IADD R5, R26, 0x1, -R5 ;  /* 0x000000011a057824 */ /* 0x000fe200078e0a05 */
[----:B------:R-:W-:Y:S01]  /*20b0*/  LOP3.LUT R26, R23, 0x7ffffffc, RZ, 0xc0, !PT ;  /* 0x7ffffffc171a7812 */ /* 0x000fe200078ec0ff */
[----:B------:R-:W1:Y:S01]  /*20c0*/  MUFU.TANH R32, R32 ;  /* 0x0000002000207308 */ /* 0x000e620000002400 */
[C---:B------:R-:W-:Y:S01]  /*20d0*/  FMUL.FTZ R53, R0.reuse, R53 ;  /* 0x0000003500357220 */ /* 0x040fe20000410000 */
[----:B------:R-:W-:Y:S02]  /*20e0*/  IMAD R5, R5, 0x8, R22 ;  /* 0x0000000805057824 */ /* 0x000fe400078e0216 */
[C---:B------:R-:W-:Y:S01]  /*20f0*/  FMUL.FTZ R40, R0.reuse, R40 ;  /* 0x0000002800287220 */ /* 0x040fe20000410000 */
[----:B------:R-:W-:Y:S02]  /*2100*/  IMAD.IADD R7, R7, 0x1, -R26 ;  /* 0x0000000107077824 */ /* 0x000fe400078e0a1a */
[C---:B------:R-:W-:Y:S01]  /*2110*/  FMUL.FTZ R15, R0.reuse, R43 ;  /* 0x0000002b000f7220 */ /* 0x040fe20000410000 */
[----:B------:R-:W-:Y:S01]  /*2120*/  @P1 IMAD.HI.U32 R25, R5, UR6, RZ ;  /* 0x0000000605191c27 */ /* 0x000fe2000f8e00ff */
[----:B------:R-:W-:Y:S01]  /*2130*/  @UP0 ULDC UR6, c[0x0][0x450] ;  /* 0x0001140000060ab9 */ /* 0x000fe20000000800 */
[----:B------:R-:W1:Y:S02]  /*2140*/  MUFU.TANH R33, R33 ;  /* 0x0000002100217308 */ /* 0x000e640000002400 */
[C---:B------:R-:W-:Y:S01]  /*2150*/  FMUL.FTZ R41, R0.reuse, R41 ;  /* 0x0000002900297220 */ /* 0x040fe20000410000 */
[----:B---3--:R-:W-:Y:S01]  /*2160*/  IMAD.MOV.U32 R48, RZ, RZ, R5 ;  /* 0x000000ffff307224 */ /* 0x008fe200078e0005 */
[----:B------:R-:W-:Y:S01]  /*2170*/  @P2 SHF.R.U32.HI R48, RZ, UR6, R25 ;  /* 0x00000006ff302c19 */ /* 0x000fe20008011619 */
[----:B------:R-:W-:Y:S01]  /*2180*/  UMOV UR6, 0xffffff80 ;  /* 0xffffff8000067882 */ /* 0x000fe20000000000 */
[C---:B------:R-:W-:Y:S01]  /*2190*/  FMUL.FTZ R24, R0.reuse, R54 ;  /* 0x0000003600187220 */ /* 0x040fe20000410000 */
[----:B------:R-:W-:Y:S01]  /*21a0*/  UIMAD UR6, UR48, UR6, 0x80 ;  /* 0x00000080300674a4 */ /* 0x000fe2000f8e0206 */
[C---:B------:R-:W-:Y:S01]  /*21b0*/  FMUL.FTZ R44, R0.reuse, R44 ;  /* 0x0000002c002c7220 */ /* 0x040fe20000410000 */
[----:B------:R-:W3:Y:S01]  /*21c0*/  SHFL.IDX PT, R27, R48, RZ, 0x1c1f ;  /* 0x001c1fff301b7589 */ /* 0x000ee200000e0000 */
[----:B------:R-:W1:Y:S01]  /*21d0*/  MUFU.TANH R36, R36 ;  /* 0x0000002400247308 */ /* 0x000e620000002400 */
[----:B------:R-:W-:Y:S01]  /*21e0*/  UIADD3 UR7, UR6, 0x1, URZ ;  /* 0x0000000106077890 */ /* 0x000fe2000fffe03f */
[C---:B------:R-:W-:Y:S01]  /*21f0*/  FMUL.FTZ R22, R0.reuse, R55 ;  /* 0x0000003700167220 */ /* 0x040fe20000410000 */
[----:B------:R-:W-:Y:S01]  /*2200*/  UIMAD UR6, UR43, UR11, UR6 ;  /* 0x0000000b2b0672a4 */ /* 0x000fe2000f8e0206 */
[C---:B------:R-:W-:Y:S01]  /*2210*/  FMUL.FTZ R56, R0.reuse, R56 ;  /* 0x0000003800387220 */ /* 0x040fe20000410000 */
[----:B------:R-:W-:Y:S01]  /*2220*/  UIMAD UR7, UR43, UR11, UR7 ;  /* 0x0000000b2b0772a4 */ /* 0x000fe2000f8e0207 */
[C---:B------:R-:W-:Y:S01]  /*2230*/  FMUL.FTZ R45, R0.reuse, R45 ;  /* 0x0000002d002d7220 */ /* 0x040fe20000410000 */
[----:B------:R-:W-:Y:S01]  /*2240*/  FMUL.FTZ R11, R0, R35 ;  /* 0x00000023000b7220 */ /* 0x000fe20000410000 */
[----:B------:R1:W-:Y:S01]  /*2250*/  MUFU.TANH R34, R52 ;  /* 0x0000003400227308 */ /* 0x0003e20000002400 */
[----:B0-----:R-:W-:-:S02]  /*2260*/  IMAD.U32 R28, RZ, RZ, UR6 ;  /* 0x00000006ff1c7e24 */ /* 0x001fc4000f8e00ff */
[C---:B------:R-:W-:Y:S01]  /*2270*/  FMUL.FTZ R57, R0.reuse, R57 ;  /* 0x0000003900397220 */ /* 0x040fe20000410000 */
[----:B------:R-:W-:Y:S01]  /*2280*/  MOV R30, UR7 ;  /* 0x00000007001e7c02 */ /* 0x000fe20008000f00 */
[C---:B------:R-:W-:Y:S01]  /*2290*/  FMUL.FTZ R14, R0.reuse, R38 ;  /* 0x00000026000e7220 */ /* 0x040fe20000410000 */
[C---:B------:R-:W-:Y:S02]  /*22a0*/  IMAD R23, R7.reuse, -0x2, R28 ;  /* 0xfffffffe07177824 */ /* 0x040fe400078e021c */
[C---:B------:R-:W-:Y:S01]  /*22b0*/  FMUL.FTZ R26, R0.reuse, R58 ;  /* 0x0000003a001a7220 */ /* 0x040fe20000410000 */
[C---:B------:R-:W-:Y:S01]  /*22c0*/  FMUL.FTZ R25, R0.reuse, R59 ;  /* 0x0000003b00197220 */ /* 0x040fe20000410000 */
[----:B--2---:R-:W-:Y:S01]  /*22d0*/  IMAD R49, R7, -0x2, R30 ;  /* 0xfffffffe07317824 */ /* 0x004fe200078e021e */
[----:B------:R-:W-:Y:S01]  /*22e0*/  MUFU.TANH R37, R37 ;  /* 0x0000002500257308 */ /* 0x000fe20000002400 */
[C---:B------:R-:W-:Y:S01]  /*22f0*/  FMUL.FTZ R60, R0.reuse, R60 ;  /* 0x0000003c003c7220 */ /* 0x040fe20000410000 */
[----:B------:R-:W-:Y:S01]  /*2300*/  FMUL.FTZ R13, R0, R39 ;  /* 0x00000027000d7220 */ /* 0x000fe20000410000 */
[----:B------:R-:W-:-:S02]  /*2310*/  VIADD R28, R49, -UR14 ;  /* 0x8000000e311c7c36 */ /* 0x000fc40008000000 */
[C---:B------:R-:W-:Y:S01]  /*2320*/  FMUL.FTZ R19, R0.reuse, R47 ;  /* 0x0000002f00137220 */ /* 0x040fe20000410000 */
[C---:B------:R-:W-:Y:S01]  /*2330*/  FMUL.FTZ R61, R0.reuse, R61 ;  /* 0x0000003d003d7220 */ /* 0x040fe20000410000 */
[C---:B------:R-:W-:Y:S01]  /*2340*/  FMUL.FTZ R64, R0.reuse, R64 ;  /* 0x0000004000407220 */ /* 0x040fe20000410000 */
[C---:B------:R-:W-:Y:S01]  /*2350*/  FMUL.FTZ R65, R0.reuse, R65 ;  /* 0x0000004100417220 */ /* 0x040fe20000410000 */
[----:B---3--:R-:W-:Y:S01]  /*2360*/  VIADDMNMX R28, R27, R28, R23, PT ;  /* 0x0000001c1b1c7246 */ /* 0x008fe20003800117 */
[----:B------:R0:W-:Y:S01]  /*2370*/  MUFU.TANH R43, R53 ;  /* 0x00000035002b7308 */ /* 0x0001e20000002400 */
[C---:B------:R-:W-:Y:S01]  /*2380*/  FMUL.FTZ R68, R0.reuse, R68 ;  /* 0x0000004400447220 */ /* 0x040fe20000410000 */
[----:B------:R-:W-:Y:S01]  /*2390*/  FMUL.FTZ R69, R0, R69 ;  /* 0x0000004500457220 */ /* 0x000fe20000410000 */
[----:B------:R-:W-:Y:S01]  /*23a0*/  ISETP.GT.AND P1, PT, R28, RZ, PT ;  /* 0x000000ff1c00720c */ /* 0x000fe20003f24270 */
[----:B------:R-:W-:Y:S01]  /*23b0*/  FMUL.FTZ R18, R0, R42 ;  /* 0x0000002a00127220 */ /* 0x000fe20000410000 */
[----:B------:R-:W-:Y:S01]  /*23c0*/  ISETP.GT.AND P2, PT, R28, 0x1, PT ;  /* 0x000000011c00780c */ /* 0x000fe20003f44270 */
[----:B------:R-:W-:Y:S01]  /*23d0*/  FMUL.FTZ R72, R0, R72 ;  /* 0x0000004800487220 */ /* 0x000fe20000410000 */
[----:B------:R-:W-:Y:S01]  /*23e0*/  ISETP.GT.AND P3, PT, R28, 0x8, PT ;  /* 0x000000081c00780c */ /* 0x000fe20003f64270 */
[----:B------:R-:W2:Y:S01]  /*23f0*/  MUFU.TANH R40, R40 ;  /* 0x0000002800287308 */ /* 0x000ea20000002400 */
[----:B----4-:R-:W-:Y:S01]  /*2400*/  FSEL R50, R89, -INF , P1 ;  /* 0xff80000059327808 */ /* 0x010fe20000800000 */
[----:B------:R-:W-:Y:S01]  /*2410*/  FMUL.FTZ R73, R0, R73 ;  /* 0x0000004900497220 */ /* 0x000fe20000410000 */
[----:B-----5:R-:W-:Y:S01]  /*2420*/  FSEL R51, R90, -INF , P2 ;  /* 0xff8000005a337808 */ /* 0x020fe20001000000 */
[----:B------:R-:W-:Y:S01]  /*2430*/  FMUL.FTZ R76, R0, R76 ;  /* 0x0000004c004c7220 */ /* 0x000fe20000410000 */
[----:B------:R-:W-:Y:S01]  /*2440*/  ISETP.GT.AND P1, PT, R28, 0x9, PT ;  /* 0x000000091c00780c */ /* 0x000fe20003f24270 */
[----:B------:R-:W-:Y:S01]  /*2450*/  FMUL.FTZ R77, R0, R77 ;  /* 0x0000004d004d7220 */ /* 0x000fe20000410000 */
[----:B-1----:R-:W-:Y:S01]  /*2460*/  FSEL R52, R91, -INF , P3 ;  /* 0xff8000005b347808 */ /* 0x002fe20001800000 */
[----:B------:R-:W1:Y:S01]  /*2470*/  MUFU.TANH R41, R41 ;  /* 0x0000002900297308 */ /* 0x000e620000002400 */
[----:B------:R-:W-:Y:S01]  /*2480*/  FMNMX.FTZ R27, R50, R51, !PT ;  /* 0x00000033321b7209 */ /* 0x000fe20007810000 */
[----:B------:R-:W-:Y:S01]  /*2490*/  FMUL.FTZ R80, R0, R80 ;  /* 0x0000005000507220 */ /* 0x000fe20000410000 */
[----:B------:R-:W-:Y:S01]  /*24a0*/  ISETP.GT.AND P2, PT, R28, 0x10, PT ;  /* 0x000000101c00780c */ /* 0x000fe20003f44270 */
[C---:B------:R-:W-:Y:S01]  /*24b0*/  FMUL.FTZ R81, R0.reuse, R81 ;  /* 0x0000005100517220 */ /* 0x040fe20000410000 */
[----:B0-----:R-:W-:Y:S01]  /*24c0*/  FSEL R53, R29, -INF , P1 ;  /* 0xff8000001d357808 */ /* 0x001fe20000800000 */
[----:B------:R-:W-:Y:S01]  /*24d0*/  FMUL.FTZ R84, R0, R84 ;  /* 0x0000005400547220 */ /* 0x000fe20000410000 */
[----:B------:R-:W-:Y:S01]  /*24e0*/  FMNMX.FTZ R30, R52, R27, !PT ;  /* 0x0000001b341e7209 */ /* 0x000fe20007810000 */
[----:B------:R-:W0:Y:S01]  /*24f0*/  MUFU.TANH R44, R44 ;  /* 0x0000002c002c7308 */ /* 0x000e220000002400 */
[----:B------:R-:W-:Y:S01]  /*2500*/  ISETP.GT.AND P1, PT, R28, 0x11, PT ;  /* 0x000000111c00780c */ /* 0x000fe20003f24270 */
[----:B------:R-:W-:Y:S01]  /*2510*/  FMUL.FTZ R85, R0, R85 ;  /* 0x0000005500557220 */ /* 0x000fe20000410000 */
[----:B------:R-:W-:Y:S01]  /*2520*/  FSEL R54, R32, -INF , P2 ;  /* 0xff80000020367808 */ /* 0x000fe20001000000 */
[----:B------:R-:W-:Y:S01]  /*2530*/  FMUL.FTZ R62, R0, R62 ;  /* 0x0000003e003e7220 */ /* 0x000fe20000410000 */
[----:B------:R-:W-:Y:S01]  /*2540*/  FMNMX.FTZ R27, R53, R30, !PT ;  /* 0x0000001e351b7209 */ /* 0x000fe20007810000 */
[----:B------:R-:W3:Y:S01]  /*2550*/  SHFL.IDX PT, R48, R48, 0x1, 0x1c1f ;  /* 0x003c1f0030307f89 */ /* 0x000ee200000e0000 */
[----:B------:R-:W-:Y:S01]  /*2560*/  ISETP.GT.AND P2, PT, R28, 0x18, PT ;  /* 0x000000181c00780c */ /* 0x000fe20003f44270 */
[----:B------:R4:W-:Y:S01]  /*2570*/  MUFU.TANH R35, R56 ;  /* 0x0000003800237308 */ /* 0x0009e20000002400 */
[----:B------:R-:W-:Y:S01]  /*2580*/  FSEL R55, R33, -INF , P1 ;  /* 0xff80000021377808 */ /* 0x000fe20000800000 */
[----:B------:R-:W-:Y:S01]  /*2590*/  ULDC UR10, c[0x0][0x988] ;  /* 0x00026200000a7ab9 */ /* 0x000fe20000000800 */
[----:B------:R-:W-:Y:S01]  /*25a0*/  FMNMX.FTZ R30, R54, R27, !PT ;  /* 0x0000001b361e7209 */ /* 0x000fe20007810000 */
[----:B------:R-:W-:Y:S01]  /*25b0*/  FMUL.FTZ R70, R0, R70 ;  /* 0x0000004600467220 */ /* 0x000fe20000410000 */
[----:B------:R-:W-:Y:S01]  /*25c0*/  ISETP.GT.AND P1, PT, R28, 0x19, PT ;  /* 0x000000191c00780c */ /* 0x000fe20003f24270 */
[----:B------:R-:W-:Y:S01]  /*25d0*/  FMUL.FTZ R63, R0, R63 ;  /* 0x0000003f003f7220 */ /* 0x000fe20000410000 */
[----:B------:R-:W-:Y:S01]  /*25e0*/  FMNMX.FTZ R27, R55, R30, !PT ;  /* 0x0000001e371b7209 */ /* 0x000fe20007810000 */
[----:B------:R-:W5:Y:S01]  /*25f0*/  MUFU.TANH R45, R45 ;  /* 0x0000002d002d7308 */ /* 0x000f620000002400 */
[----:B----4-:R-:W-:Y:S01]  /*2600*/  FSEL R56, R36, -INF , P2 ;  /* 0xff80000024387808 */ /* 0x010fe20001000000 */
[----:B------:R-:W-:Y:S01]  /*2610*/  FMUL.FTZ R66, R0, R66 ;  /* 0x0000004200427220 */ /* 0x000fe20000410000 */
[----:B------:R-:W-:Y:S01]  /*2620*/  ISETP.GT.AND P2, PT, R28, 0x20, PT ;  /* 0x000000201c00780c */ /* 0x000fe20003f44270 */
[----:B------:R-:W-:Y:S01]  /*2630*/  FMUL.FTZ R67, R0, R67 ;  /* 0x0000004300437220 */ /* 0x000fe20000410000 */
[----:B------:R-:W-:Y:S01]  /*2640*/  FMNMX.FTZ R30, R56, R27, !PT ;  /* 0x0000001b381e7209 */ /* 0x000fe20007810000 */
[----:B------:R-:W-:Y:S01]  /*2650*/  FMUL.FTZ R71, R0, R71 ;  /* 0x0000004700477220 */ /* 0x000fe20000410000 */
[----:B--2---:R-:W-:Y:S01]  /*2660*/  FSEL R58, R40, -INF , P2 ;  /* 0xff800000283a7808 */ /* 0x004fe20001000000 */
[----:B------:R2:W4:Y:S01]  /*2670*/  MUFU.TANH R38, R57 ;  /* 0x0000003900267308 */ /* 0x0005220000002400 */
[----:B------:R-:W-:Y:S01]  /*2680*/  ISETP.GT.AND P2, PT, R28, 0x28, PT ;  /* 0x000000281c00780c */ /* 0x000fe20003f44270 */
[C---:B------:R-:W-:Y:S01]  /*2690*/  FMUL.FTZ R74, R0.reuse, R74 ;  /* 0x0000004a004a7220 */ /* 0x040fe20000410000 */
[C---:B------:R-:W-:Y:S01]  /*26a0*/  FMUL.FTZ R75, R0.reuse, R75 ;  /* 0x0000004b004b7220 */ /* 0x040fe20000410000 */
[C---:B------:R-:W-:Y:S01]  /*26b0*/  FMUL.FTZ R78, R0.reuse, R78 ;  /* 0x0000004e004e7220 */ /* 0x040fe20000410000 */
[----:B------:R-:W-:Y:S01]  /*26c0*/  FMUL.FTZ R79, R0, R79 ;  /* 0x0000004f004f7220 */ /* 0x000fe20000410000 */
[----:B---3--:R-:W-:Y:S01]  /*26d0*/  IADD3 R48, R48, -UR14, R49 ;  /* 0x8000000e30307c10 */ /* 0x008fe2000fffe031 */
[C---:B------:R-:W-:Y:S01]  /*26e0*/  FMUL.FTZ R82, R0.reuse, R82 ;  /* 0x0000005200527220 */ /* 0x040fe20000410000 */
[----:B------:R0:W3:Y:S01]  /*26f0*/  MUFU.TANH R39, R60 ;  /* 0x0000003c00277308 */ /* 0x0000e20000002400 */
[----:B--2---:R-:W-:Y:S01]  /*2700*/  FSEL R57, R37, -INF , P1 ;  /* 0xff80000025397808 */ /* 0x004fe20000800000 */
[----:B------:R-:W-:Y:S01]  /*2710*/  FMUL.FTZ R83, R0, R83 ;  /* 0x0000005300537220 */ /* 0x000fe20000410000 */
[----:B------:R-:W-:Y:S01]  /*2720*/  ISETP.GT.AND P1, PT, R28, 0x21, PT ;  /* 0x000000211c00780c */ /* 0x000fe20003f24270 */
[C---:B------:R-:W-:Y:S01]  /*2730*/  FMUL.FTZ R86, R0.reuse, R86 ;  /* 0x0000005600567220 */ /* 0x040fe20000410000 */
[----:B------:R-:W-:Y:S01]  /*2740*/  FMNMX.FTZ R27, R57, R30, !PT ;  /* 0x0000001e391b7209 */ /* 0x000fe20007810000 */
[----:B------:R-:W-:Y:S01]  /*2750*/  FMUL.FTZ R87, R0, R87 ;  /* 0x0000005700577220 */ /* 0x000fe20000410000 */
[----:B-1----:R-:W-:Y:S01]  /*2760*/  FSEL R59, R41, -INF , P1 ;  /* 0xff800000293b7808 */ /* 0x002fe20000800000 */
[----:B------:R-:W1:Y:S01]  /*2770*/  MUFU.TANH R61, R61 ;  /* 0x0000003d003d7308 */ /* 0x000e620000002400 */
[----:B------:R-:W-:Y:S01]  /*2780*/  FMNMX.FTZ R30, R58, R27, !PT ;  /* 0x0000001b3a1e7209 */ /* 0x000fe20007810000 */
[----:B------:R-:W-:Y:S01]  /*2790*/  UIADD3 UR6, UR41, 0x38840, URZ ;  /* 0x0003884029067890 */ /* 0x000fe2000fffe03f */
[----:B------:R-:W-:-:S02]  /*27a0*/  ISETP.GT.AND P1, PT, R28, 0x29, PT ;  /* 0x000000291c00780c */ /* 0x000fc40003f24270 */
[----:B0-----:R-:W-:Y:S01]  /*27b0*/  FSEL R60, R44, -INF , P2 ;  /* 0xff8000002c3c7808 */ /* 0x001fe20001000000 */
[----:B------:R-:W-:Y:S01]  /*27c0*/  UPRMT UR6, UR45, 0x654, UR6 ;  /* 0x000006542d067896 */ /* 0x000fe20008000006 */
[----:B------:R-:W-:Y:S01]  /*27d0*/  FMNMX.FTZ R27, R59, R30, !PT ;  /* 0x0000001e3b1b7209 */ /* 0x000fe20007810000 */
[----:B------:R-:W0:Y:S01]  /*27e0*/  MUFU.TANH R64, R64 ;  /* 0x0000004000407308 */ /* 0x000e220000002400 */
[----:B------:R-:W-:Y:S02]  /*27f0*/  ISETP.GT.AND P2, PT, R28, 0x30, PT ;  /* 0x000000301c00780c */ /* 0x000fe40003f44270 */
[----:B-----5:R-:W-:Y:S02]  /*2800*/  FSEL R47, R45, -INF , P1 ;  /* 0xff8000002d2f7808 */ /* 0x020fe40000800000 */
[----:B------:R-:W-:Y:S02]  /*2810*/  FMNMX.FTZ R30, R60, R27, !PT ;  /* 0x0000001b3c1e7209 */ /* 0x000fe40007810000 */
[----:B------:R-:W-:Y:S01]  /*2820*/  ISETP.GT.AND P1, PT, R28, 0x31, PT ;  /* 0x000000311c00780c */ /* 0x000fe20003f24270 */
[----:B------:R-:W2:Y:S01]  /*2830*/  MUFU.TANH R65, R65 ;  /* 0x0000004100417308 */ /* 0x000ea20000002400 */
[----:B------:R-:W-:Y:S01]  /*2840*/  FSEL R46, R46, -INF , P2 ;  /* 0xff8000002e2e7808 */ /* 0x000fe20001000000 */
[----:B------:R-:W-:Y:S01]  /*2850*/  SYNCS.ARRIVE.TRANS64.RED.A1T0 RZ, [UR6], RZ ;  /* 0x000000ffffff79a7 */ /* 0x000fe20008100406 */
[----:B------:R-:W-:-:S02]  /*2860*/  FMNMX.FTZ R27, R47, R30, !PT ;  /* 0x0000001e2f1b7209 */ /* 0x000fc40007810000 */
[----:B------:R-:W-:Y:S02]  /*2870*/  ISETP.GT.AND P2, PT, R28, 0x38, PT ;  /* 0x000000381c00780c */ /* 0x000fe40003f44270 */
[----:B------:R-:W-:Y:S01]  /*2880*/  FSEL R45, R31, -INF , P1 ;  /* 0xff8000001f2d7808 */ /* 0x000fe20000800000 */
[----:B------:R-:W5:Y:S01]  /*2890*/  MUFU.TANH R68, R68 ;  /* 0x0000004400447308 */ /* 0x000f620000002400 */
[----:B------:R-:W-:Y:S02]  /*28a0*/  FMNMX.FTZ R30, R46, R27, !PT ;  /* 0x0000001b2e1e7209 */ /* 0x000fe40007810000 */
[----:B------:R-:W-:Y:S02]  /*28b0*/  ISETP.GT.AND P1, PT, R28, 0x39, PT ;  /* 0x000000391c00780c */ /* 0x000fe40003f24270 */
[----:B------:R-:W-:Y:S02]  /*28c0*/  FSEL R44, R34, -INF , P2 ;  /* 0xff800000222c7808 */ /* 0x000fe40001000000 */
[----:B------:R-:W-:Y:S01]  /*28d0*/  FMNMX.FTZ R27, R45, R30, !PT ;  /* 0x0000001e2d1b7209 */ /* 0x000fe20007810000 */
[----:B------:R-:W5:Y:S01]  /*28e0*/  MUFU.TANH R42, R69 ;  /* 0x00000045002a7308 */ /* 0x000f620000002400 */
[----:B------:R-:W-:-:S02]  /*28f0*/  ISETP.GT.AND P2, PT, R28, 0x40, PT ;  /* 0x000000401c00780c */ /* 0x000fc40003f44270 */
[----:B------:R-:W-:Y:S02]  /*2900*/  FSEL R43, R43, -INF , P1 ;  /* 0xff8000002b2b7808 */ /* 0x000fe40000800000 */
[----:B------:R-:W-:Y:S02]  /*2910*/  FMNMX.FTZ R30, R44, R27, !PT ;  /* 0x0000001b2c1e7209 */ /* 0x000fe40007810000 */
[C---:B------:R-:W-:Y:S01]  /*2920*/  ISETP.GT.AND P1, PT, R28.reuse, 0x41, PT ;  /* 0x000000411c00780c */ /* 0x040fe20003f24270 */
[----:B------:R-:W5:Y:S01]  /*2930*/  MUFU.TANH R40, R72 ;  /* 0x0000004800287308 */ /* 0x000f620000002400 */
[----:B------:R-:W-:Y:S02]  /*2940*/  FSEL R41, R35, -INF , P2 ;  /* 0xff80000023297808 */ /* 0x000fe40001000000 */
[----:B------:R-:W-:Y:S02]  /*2950*/  FMNMX.FTZ R30, R43, R30, !PT ;  /* 0x0000001e2b1e7209 */ /* 0x000fe40007810000 */
[----:B------:R-:W-:-:S02]  /*2960*/  ISETP.GT.AND P2, PT, R28, 0x48, PT ;  /* 0x000000481c00780c */ /* 0x000fc40003f44270 */
[----:B----4-:R-:W-:Y:S01]  /*2970*/  FSEL R31, R38, -INF , P1 ;  /* 0xff800000261f7808 */ /* 0x010fe20000800000 */
[----:B------:R-:W4:Y:S01]  /*2980*/  MUFU.TANH R36, R73 ;  /* 0x0000004900247308 */ /* 0x000f220000002400 */
[----:B------:R-:W-:Y:S02]  /*2990*/  FMNMX.FTZ R30, R41, R30, !PT ;  /* 0x0000001e291e7209 */ /* 0x000fe40007810000 */
[C---:B------:R-:W-:Y:S02]  /*29a0*/  ISETP.GT.AND P1, PT, R28.reuse, 0x49, PT ;  /* 0x000000491c00780c */ /* 0x040fe40003f24270 */
[----:B---3--:R-:W-:Y:S02]  /*29b0*/  FSEL R29, R39, -INF , P2 ;  /* 0xff800000271d7808 */ /* 0x008fe40001000000 */
[----:B------:R-:W-:Y:S01]  /*29c0*/  FMNMX.FTZ R32, R31, R30, !PT ;  /* 0x0000001e1f207209 */ /* 0x000fe20007810000 */
[----:B------:R-:W3:Y:S01]  /*29d0*/  MUFU.TANH R35, R76 ;  /* 0x0000004c00237308 */ /* 0x000ee20000002400 */
[----:B------:R-:W-:-:S02]  /*29e0*/  ISETP.GT.AND P2, PT, R28, 0x50, PT ;  /* 0x000000501c00780c */ /* 0x000fc40003f44270 */
[----:B-1----:R-:W-:Y:S02]  /*29f0*/  FSEL R30, R61, -INF , P1 ;  /* 0xff8000003d1e7808 */ /* 0x002fe40000800000 */
[----:B------:R-:W-:Y:S02]  /*2a00*/  FMNMX.FTZ R27, R29, R32, !PT ;  /* 0x000000201d1b7209 */ /* 0x000fe40007810000 */
[----:B------:R-:W-:Y:S01]  /*2a10*/  ISETP.GT.AND P1, PT, R28, 0x51, PT ;  /* 0x000000511c00780c */ /* 0x000fe20003f24270 */
[----:B------:R-:W1:Y:S01]  /*2a20*/  MUFU.TANH R33, R77 ;  /* 0x0000004d00217308 */ /* 0x000e620000002400 */
[----:B0-----:R-:W-:Y:S02]  /*2a30*/  FSEL R32, R64, -INF , P2 ;  /* 0xff80000040207808 */ /* 0x001fe40001000000 */
[----:B------:R-:W-:Y:S02]  /*2a40*/  FMNMX.FTZ R27, R30, R27, !PT ;  /* 0x0000001b1e1b7209 */ /* 0x000fe40007810000 */
[----:B------:R-:W-:-:S02]  /*2a50*/  ISETP.GT.AND P2, PT, R28, 0x58, PT ;  /* 0x000000581c00780c */ /* 0x000fc40003f44270 */
[----:B--2---:R-:W-:Y:S01]  /*2a60*/  FSEL R37, R65, -INF , P1 ;  /* 0xff80000041257808 */ /* 0x004fe20000800000 */
[----:B------:R-:W0:Y:S01]  /*2a70*/  MUFU.TANH R38, R80 ;  /* 0x0000005000267308 */ /* 0x000e220000002400 */
[----:B------:R-:W-:Y:S02]  /*2a80*/  FMNMX.FTZ R34, R32, R27, !PT ;  /* 0x0000001b20227209 */ /* 0x000fe40007810000 */
[----:B------:R-:W-:Y:S02]  /*2a90*/  ISETP.GT.AND P1, PT, R28, 0x59, PT ;  /* 0x000000591c00780c */ /* 0x000fe40003f24270 */
[----:B-----5:R-:W-:Y:S02]  /*2aa0*/  FSEL R39, R68, -INF , P2 ;  /* 0xff80000044277808 */ /* 0x020fe40001000000 */
[----:B------:R-:W-:Y:S01]  /*2ab0*/  FMNMX.FTZ R34, R37, R34, !PT ;  /* 0x0000002225227209 */ /* 0x000fe20007810000 */
[----:B------:R-:W2:Y:S01]  /*2ac0*/  MUFU.TANH R81, R81 ;  /* 0x0000005100517308 */ /* 0x000ea20000002400 */
[----:B------:R-:W-:-:S02]  /*2ad0*/  ISETP.GT.AND P2, PT, R28, 0x60, PT ;  /* 0x000000601c00780c */ /* 0x000fc40003f44270 */
[----:B------:R-:W-:Y:S02]  /*2ae0*/  FSEL R42, R42, -INF , P1 ;  /* 0xff8000002a2a7808 */ /* 0x000fe40000800000 */
[----:B------:R-:W-:Y:S02]  /*2af0*/  FMNMX.FTZ R27, R39, R34, !PT ;  /* 0x00000022271b7209 */ /* 0x000fe40007810000 */
[----:B------:R-:W-:Y:S01]  /*2b00*/  ISETP.GT.AND P1, PT, R28, 0x61, PT ;  /* 0x000000611c00780c */ /* 0x000fe20003f24270 */
[----:B------:R-:W5:Y:S01]  /*2b10*/  MUFU.TANH R84, R84 ;  /* 0x0000005400547308 */ /* 0x000f620000002400 */
[----:B------:R-:W-:Y:S02]  /*2b20*/  FSEL R40, R40, -INF , P2 ;  /* 0xff80000028287808 */ /* 0x000fe40001000000 */
[----:B------:R-:W-:Y:S02]  /*2b30*/  FMNMX.FTZ R27, R42, R27, !PT ;  /* 0x0000001b2a1b7209 */ /* 0x000fe40007810000 */
[----:B------:R-:W-:-:S02]  /*2b40*/  ISETP.GT.AND P2, PT, R28, 0x68, PT ;  /* 0x000000681c00780c */ /* 0x000fc40003f44270 */
[----:B----4-:R-:W-:Y:S01]  /*2b50*/  FSEL R36, R36, -INF , P1 ;  /* 0xff80000024247808 */ /* 0x010fe20000800000 */
[----:B------:R-:W4:Y:S01]  /*2b60*/  MUFU.TANH R85, R85 ;  /* 0x0000005500557308 */ /* 0x000f220000002400 */
[----:B------:R-:W-:Y:S02]  /*2b70*/  FMNMX.FTZ R27, R40, R27, !PT ;  /* 0x0000001b281b7209 */ /* 0x000fe40007810000 */
[----:B------:R-:W-:Y:S02]  /*2b80*/  ISETP.GT.AND P1, PT, R28, 0x69, PT ;  /* 0x000000691c00780c */ /* 0x000fe40003f24270 */
[----:B---3--:R-:W-:Y:S02]  /*2b90*/  FSEL R35, R35, -INF , P2 ;  /* 0xff80000023237808 */ /* 0x008fe40001000000 */
[----:B------:R-:W-:Y:S01]  /*2ba0*/  FMNMX.FTZ R34, R36, R27, !PT ;  /* 0x0000001b24227209 */ /* 0x000fe20007810000 */
[----:B------:R3:W-:Y:S01]  /*2bb0*/  MUFU.TANH R65, R62 ;  /* 0x0000003e00417308 */ /* 0x0007e20000002400 */
        /* <DEDUP_REMOVED lines=15> */
[----:B----4-:R-:W-:-:S02]  /*2cb0*/  FSEL R28, R85, -INF , P1 ;  /* 0xff800000551c7808 */ /* 0x010fc40000800000 */
[----:B------:R-:W-:Y:S02]  /*2cc0*/  FMNMX.FTZ R61, R34, R61, !PT ;  /* 0x0000003d223d7209 */ /* 0x000fe40007810000 */
[----:B------:R-:W-:Y:S02]  /*2cd0*/  VIMNMX R48, R23, R48, PT ;  /* 0x0000003017307248 */ /* 0x000fe40003fe0100 */
[----:B------:R-:W-:Y:S01]  /*2ce0*/  FMNMX.FTZ R61, R28, R61, !PT ;  /* 0x0000003d1c3d7209 */ /* 0x000fe20007810000 */
[----:B------:R-:W4:Y:S01]  /*2cf0*/  MUFU.TANH R9, R9 ;  /* 0x0000000900097308 */ /* 0x000f220000002400 */
[C---:B------:R-:W-:Y:S02]  /*2d00*/  ISETP.GT.AND P2, PT, R48.reuse, 0x1, PT ;  /* 0x000000013000780c */ /* 0x040fe40003f44270 */
[----:B------:R-:W-:Y:S01]  /*2d10*/  ISETP.GT.AND P3, PT, R48, 0x8, PT ;  /* 0x000000083000780c */ /* 0x000fe20003f64270 */
[----:B---3--:R-:W3:Y:S04]  /*2d20*/  SHFL.BFLY PT, R62, R61, 0x2, 0x1f ;  /* 0x0c401f003d3e7f89 */ /* 0x008ee800000e0000 */
[----:B------:R5:W-:Y:S08]  /*2d30*/  MUFU.TANH R68, R70 ;  /* 0x0000004600447308 */ /* 0x000bf00000002400 */
[----:B------:R-:W4:Y:S08]  /*2d40*/  MUFU.TANH R12, R12 ;  /* 0x0000000c000c7308 */ /* 0x000f300000002400 */
[----:B------:R-:W4:Y:S01]  /*2d50*/  MUFU.TANH R11, R11 ;  /* 0x0000000b000b7308 */ /* 0x000f220000002400 */
[----:B---3--:R-:W-:-:S07]  /*2d60*/  FMNMX.FTZ R62, R61, R62, !PT ;  /* 0x0000003e3d3e7209 */ /* 0x008fce0007810000 */
[----:B------:R-:W3:Y:S01]  /*2d70*/  MUFU.TANH R14, R14 ;  /* 0x0000000e000e7308 */ /* 0x000ee20000002400 */
[----:B------:R-:W1:Y:S07]  /*2d80*/  SHFL.BFLY PT, R177, R62, 0x1, 0x1f ;  /* 0x0c201f003eb17f89 */ /* 0x000e6e00000e0000 */
[----:B------:R-:W3:Y:S08]  /*2d90*/  MUFU.TANH R13, R13 ;  /* 0x0000000d000d7308 */ /* 0x000ef00000002400 */
[----:B------:R-:W3:Y:S08]  /*2da0*/  MUFU.TANH R18, R18 ;  /* 0x0000001200127308 */ /* 0x000ef00000002400 */
[----:B------:R-:W3:Y:S01]  /*2db0*/  MUFU.TANH R15, R15 ;  /* 0x0000000f000f7308 */ /* 0x000ee20000002400 */
[----:B-1----:R-:W-:Y:S01]  /*2dc0*/  FMNMX.FTZ R177, R62, R177, !PT ;  /* 0x000000b13eb17209 */ /* 0x002fe20007810000 */
[----:B------:R-:W-:-:S03]  /*2dd0*/  IMAD.U32 R62, RZ, RZ, UR10 ;  /* 0x0000000aff3e7e24 */ /* 0x000fc6000f8e00ff */
[C---:B------:R-:W-:Y:S01]  /*2de0*/  FSETP.NEU.FTZ.AND P1, PT, R177.reuse, -INF , PT ;  /* 0xff800000b100780b */ /* 0x040fe20003f3d000 */
[----:B------:R-:W-:Y:S02]  /*2df0*/  FFMA.FTZ R61, R177, R62, -8 ;  /* 0xc1000000b13d7423 */ /* 0x000fe4000001003e */
[----:B------:R-:W1:Y:S03]  /*2e00*/  MUFU.TANH R20, R20 ;  /* 0x0000001400147308 */ /* 0x000e660000002400 */
[----:B-----5:R-:W-:Y:S02]  /*2e10*/  FSEL R70, R61, RZ, P1 ;  /* 0x000000ff3d467208 */ /* 0x020fe40000800000 */
[----:B------:R-:W-:-:S03]  /*2e20*/  ISETP.GT.AND P1, PT, R48, RZ, PT ;  /* 0x000000ff3000720c */ /* 0x000fc60003f24270 */
[--C-:B------:R-:W-:Y:S01]  /*2e30*/  FFMA.FTZ R152, R50, UR10, -R70.reuse ;  /* 0x0000000a32987c23 */ /* 0x100fe20008010846 */
[----:B------:R-:W-:Y:S01]  /*2e40*/  FSEL R49, R2, -INF , P1 ;  /* 0xff80000002317808 */ /* 0x000fe20000800000 */
[--C-:B------:R-:W-:Y:S01]  /*2e50*/  FFMA.FTZ R23, R51, UR10, -R70.reuse ;  /* 0x0000000a33177c23 */ /* 0x100fe20008010846 */
[----:B0-----:R-:W-:Y:S01]  /*2e60*/  FSEL R50, R3, -INF , P2 ;  /* 0xff80000003327808 */ /* 0x001fe20001000000 */
[--C-:B------:R-:W-:Y:S01]  /*2e70*/  FFMA.FTZ R2, R52, UR10, -R70.reuse ;  /* 0x0000000a34027c23 */ /* 0x100fe20008010846 */
[----:B------:R-:W-:Y:S01]  /*2e80*/  ISETP.GT.AND P1, PT, R48, 0x9, PT ;  /* 0x000000093000780c */ /* 0x000fe20003f24270 */
[--C-:B------:R-:W-:Y:S01]  /*2e90*/  FFMA.FTZ R3, R53, UR10, -R70.reuse ;  /* 0x0000000a35037c23 */ /* 0x100fe20008010846 */
[----:B--2---:R-:W-:Y:S01]  /*2ea0*/  FSEL R51, R10, -INF , P3 ;  /* 0xff8000000a337808 */ /* 0x004fe20001800000 */
[--C-:B------:R-:W-:Y:S01]  /*2eb0*/  FFMA.FTZ R154, R54, UR10, -R70.reuse ;  /* 0x0000000a369a7c23 */ /* 0x100fe20008010846 */
[----:B------:R-:W-:Y:S01]  /*2ec0*/  FMNMX.FTZ R10, R49, R50, !PT ;  /* 0x00000032310a7209 */ /* 0x000fe20007810000 */
[----:B------:R-:W0:Y:S01]  /*2ed0*/  MUFU.TANH R19, R19 ;  /* 0x0000001300137308 */ /* 0x000e220000002400 */
[----:B----4-:R-:W-:Y:S01]  /*2ee0*/  FSEL R52, R9, -INF , P1 ;  /* 0xff80000009347808 */ /* 0x010fe20000800000 */
[--C-:B------:R-:W-:Y:S01]  /*2ef0*/  FFMA.FTZ R156, R58, UR10, -R70.reuse ;  /* 0x0000000a3a9c7c23 */ /* 0x100fe20008010846 */
[----:B------:R-:W-:Y:S01]  /*2f00*/  ISETP.GT.AND P2, PT, R48, 0x10, PT ;  /* 0x000000103000780c */ /* 0x000fe20003f44270 */
[--C-:B------:R-:W-:Y:S01]  /*2f10*/  FFMA.FTZ R158, R46, UR10, -R70.reuse ;  /* 0x0000000a2e9e7c23 */ /* 0x100fe20008010846 */
[----:B------:R-:W-:Y:S01]  /*2f20*/  FMNMX.FTZ R9, R51, R10, !PT ;  /* 0x0000000a33097209 */ /* 0x000fe20007810000 */
[--C-:B------:R-:W-:Y:S01]  /*2f30*/  FFMA.FTZ R160, R41, UR10, -R70.reuse ;  /* 0x0000000a29a07c23 */ /* 0x100fe20008010846 */
[----:B------:R-:W-:Y:S01]  /*2f40*/  ISETP.GT.AND P1, PT, R48, 0x11, PT ;  /* 0x000000113000780c */ /* 0x000fe20003f24270 */
[----:B------:R-:W2:Y:S01]  /*2f50*/  MUFU.TANH R21, R21 ;  /* 0x0000001500157308 */ /* 0x000ea20000002400 */
[----:B------:R-:W-:Y:S01]  /*2f60*/  FSEL R53, R12, -INF , P2 ;  /* 0xff8000000c357808 */ /* 0x000fe20001000000 */
[--C-:B------:R-:W-:Y:S01]  /*2f70*/  FFMA.FTZ R29, R29, UR10, -R70.reuse ;  /* 0x0000000a1d1d7c23 */ /* 0x100fe20008010846 */
[----:B------:R-:W-:Y:S01]  /*2f80*/  FMNMX.FTZ R10, R52, R9, !PT ;  /* 0x00000009340a7209 */ /* 0x000fe20007810000 */
[--C-:B------:R-:W-:Y:S01]  /*2f90*/  FFMA.FTZ R33, R33, UR10, -R70.reuse ;  /* 0x0000000a21217c23 */ /* 0x100fe20008010846 */
[----:B------:R-:W-:Y:S01]  /*2fa0*/  ISETP.GT.AND P2, PT, R48, 0x18, PT ;  /* 0x000000183000780c */ /* 0x000fe20003f44270 */
[--C-:B------:R-:W-:Y:S01]  /*2fb0*/  FFMA.FTZ R162, R32, UR10, -R70.reuse ;  /* 0x0000000a20a27c23 */ /* 0x100fe20008010846 */
[----:B------:R-:W-:Y:S01]  /*2fc0*/  FSEL R61, R11, -INF , P1 ;  /* 0xff8000000b3d7808 */ /* 0x000fe20000800000 */
[----:B------:R-:W-:Y:S01]  /*2fd0*/  MUFU.TANH R17, R17 ;  /* 0x0000001100117308 */ /* 0x000fe20000002400 */
[----:B------:R-:W-:Y:S01]  /*2fe0*/  FMNMX.FTZ R10, R53, R10, !PT ;  /* 0x0000000a350a7209 */ /* 0x000fe20007810000 */
[--C-:B------:R-:W-:Y:S01]  /*2ff0*/  FFMA.FTZ R28, R28, UR10, -R70.reuse ;  /* 0x0000000a1c1c7c23 */ /* 0x100fe20008010846 */
[----:B------:R-:W-:Y:S01]  /*3000*/  ISETP.GT.AND P1, PT, R48, 0x19, PT ;  /* 0x000000193000780c */ /* 0x000fe20003f24270 */
[--C-:B------:R-:W-:Y:S01]  /*3010*/  FFMA.FTZ R166, R38, UR10, -R70.reuse ;  /* 0x0000000a26a67c23 */ /* 0x100fe20008010846 */
[----:B---3--:R-:W-:Y:S01]  /*3020*/  FSEL R54, R14, -INF , P2 ;  /* 0xff8000000e367808 */ /* 0x008fe20001000000 */
[--C-:B------:R-:W-:Y:S01]  /*3030*/  FFMA.FTZ R14, R57, UR10, -R70.reuse ;  /* 0x0000000a390e7c23 */ /* 0x100fe20008010846 */
[----:B------:R-:W-:Y:S01]  /*3040*/  FMNMX.FTZ R9, R61, R10, !PT ;  /* 0x0000000a3d097209 */ /* 0x000fe20007810000 */
[----:B------:R-:W3:Y:S01]  /*3050*/  MUFU.TANH R24, R24 ;  /* 0x0000001800187308 */ /* 0x000ee20000002400 */
[----:B------:R-:W-:Y:S01]  /*3060*/  ISETP.GT.AND P2, PT, R48, 0x20, PT ;  /* 0x000000203000780c */ /* 0x000fe20003f44270 */
[--C-:B------:R-:W-:Y:S01]  /*3070*/  FFMA.FTZ R10, R56, UR10, -R70.reuse ;  /* 0x0000000a380a7c23 */ /* 0x100fe20008010846 */
[----:B------:R-:W-:Y:S01]  /*3080*/  FSEL R62, R13, -INF , P1 ;  /* 0xff8000000d3e7808 */ /* 0x000fe20000800000 */
[--C-:B------:R-:W-:Y:S01]  /*3090*/  FFMA.FTZ R13, R55, UR10, -R70.reuse ;  /* 0x0000000a370d7c23 */ /* 0x100fe20008010846 */
[----:B------:R-:W-:Y:S01]  /*30a0*/  FMNMX.FTZ R11, R54, R9, !PT ;  /* 0x00000009360b7209 */ /* 0x000fe20007810000 */
[--C-:B------:R-:W-:Y:S01]  /*30b0*/  FFMA.FTZ R164, R40, UR10, -R70.reuse ;  /* 0x0000000a28a47c23 */ /* 0x100fe20008010846 */
[----:B------:R-:W-:Y:S01]  /*30c0*/  ISETP.GT.AND P1, PT, R48, 0x21, PT ;  /* 0x000000213000780c */ /* 0x000fe20003f24270 */
[----:B------:R-:W-:Y:S01]  /*30d0*/  MUFU.TANH R22, R22 ;  /* 0x0000001600167308 */ /* 0x000fe20000002400 */
[----:B------:R-:W-:Y:S01]  /*30e0*/  FSEL R18, R18, -INF , P2 ;  /* 0xff80000012127808 */ /* 0x000fe20001000000 */
[--C-:B------:R-:W-:Y:S01]  /*30f0*/  FFMA.FTZ R30, R30, UR10, -R70.reuse ;  /* 0x0000000a1e1e7c23 */ /* 0x100fe20008010846 */
[----:B------:R-:W-:Y:S01]  /*3100*/  FMNMX.FTZ R11, R62, R11, !PT ;  /* 0x0000000b3e0b7209 */ /* 0x000fe20007810000 */
[--C-:B------:R-:W-:Y:S01]  /*3110*/  FFMA.FTZ R39, R39, UR10, -R70.reuse ;  /* 0x0000000a27277c23 */ /* 0x100fe20008010846 */
[----:B------:R-:W-:Y:S01]  /*3120*/  ISETP.GT.AND P2, PT, R48, 0x28, PT ;  /* 0x000000283000780c */ /* 0x000fe20003f44270 */
[--C-:B------:R-:W-:Y:S01]  /*3130*/  FFMA.FTZ R42, R42, UR10, -R70.reuse ;  /* 0x0000000a2a2a7c23 */ /* 0x100fe20008010846 */
[----:B------:R-:W-:Y:S01]  /*3140*/  FSEL R55, R15, -INF , P1 ;  /* 0xff8000000f377808 */ /* 0x000fe20000800000 */
[----:B------:R4:W-:Y:S01]  /*3150*/  MUFU.EX2 R9, R13 ;  /* 0x0000000d00097308 */ /* 0x0009e20000000800 */
[----:B------:R-:W-:Y:S01]  /*3160*/  FMNMX.FTZ R12, R18, R11, !PT ;  /* 0x0000000b120c7209 */ /* 0x000fe20007810000 */
[--C-:B------:R-:W-:Y:S01]  /*3170*/  FFMA.FTZ R35, R35, UR10, -R70.reuse ;  /* 0x0000000a23237c23 */ /* 0x100fe20008010846 */
[----:B------:R-:W-:Y:S01]  /*3180*/  ISETP.GT.AND P1, PT, R48, 0x29, PT ;  /* 0x000000293000780c */ /* 0x000fe20003f24270 */
[--C-:B------:R-:W-:Y:S01]  /*3190*/  FFMA.FTZ R27, R27, UR10, -R70.reuse ;  /* 0x0000000a1b1b7c23 */ /* 0x100fe20008010846 */
[----:B-1----:R-:W-:Y:S01]  /*31a0*/  FSEL R20, R20, -INF , P2 ;  /* 0xff80000014147808 */ /* 0x002fe20001000000 */
[----:B------:R-:W-:Y:S01]  /*31b0*/  FFMA.FTZ R34, R34, UR10, -R70 ;  /* 0x0000000a22227c23 */ /* 0x000fe20008010846 */
[----:B------:R-:W-:Y:S01]  /*31c0*/  FMNMX.FTZ R11, R55, R12, !PT ;  /* 0x0000000c370b7209 */ /* 0x000fe20007810000 */
[----:B------:R-:W1:Y:S01]  /*31d0*/  MUFU.TANH R26, R26 ;  /* 0x0000001a001a7308 */ /* 0x000e620000002400 */
[----:B------:R-:W-:-:S02]  /*31e0*/  ISETP.GT.AND P2, PT, R48, 0x30, PT ;  /* 0x000000303000780c */ /* 0x000fc40003f44270 */
[----:B0-----:R-:W-:Y:S02]  /*31f0*/  FSEL R56, R19, -INF , P1 ;  /* 0xff80000013387808 */ /* 0x001fe40000800000 */
[----:B----4-:R-:W-:Y:S02]  /*3200*/  FMNMX.FTZ R13, R20, R11, !PT ;  /* 0x0000000b140d7209 */ /* 0x010fe40007810000 */
[----:B------:R-:W-:Y:S01]  /*3210*/  ISETP.GT.AND P1, PT, R48, 0x31, PT ;  /* 0x000000313000780c */ /* 0x000fe20003f24270 */
[----:B------:R-:W0:Y:S01]  /*3220*/  MUFU.TANH R25, R25 ;  /* 0x0000001900197308 */ /* 0x000e220000002400 */
[----:B--2---:R-:W-:Y:S01]  /*3230*/  FSEL R57, R21, -INF , P2 ;  /* 0xff80000015397808 */ /* 0x004fe20001000000 */
[----:B------:R-:W-:Y:S01]  /*3240*/  FFMA.FTZ R21, R45, UR10, -R70 ;  /* 0x0000000a2d157c23 */ /* 0x000fe20008010846 */
[----:B------:R-:W-:Y:S02]  /*3250*/  FMNMX.FTZ R12, R56, R13, !PT ;  /* 0x0000000d380c7209 */ /* 0x000fe40007810000 */
[----:B------:R-:W-:-:S02]  /*3260*/  ISETP.GT.AND P2, PT, R48, 0x38, PT ;  /* 0x000000383000780c */ /* 0x000fc40003f44270 */
[----:B------:R-:W-:Y:S01]  /*3270*/  FMNMX.FTZ R12, R57, R12, !PT ;  /* 0x0000000c390c7209 */ /* 0x000fe20007810000 */
[----:B------:R2:W4:Y:S01]  /*3280*/  MUFU.TANH R64, R63 ;  /* 0x0000003f00407308 */ /* 0x0005220000002400 */
[----:B---3--:R-:W-:Y:S02]  /*3290*/  FSEL R24, R24, -INF , P2 ;  /* 0xff80000018187808 */ /* 0x008fe40001000000 */
[----:B------:R-:W-:-:S04]  /*32a0*/  ISETP.GT.AND P2, PT, R48, 0x40, PT ;  /* 0x000000403000780c */ /* 0x000fc80003f44270 */
[----:B-1----:R-:W-:Y:S01]  /*32b0*/  FSEL R26, R26, -INF , P2 ;  /* 0xff8000001a1a7808 */ /* 0x002fe20001000000 */
[----:B------:R-:W-:Y:S01]  /*32c0*/  MUFU.TANH R66, R66 ;  /* 0x0000004200427308 */ /* 0x000fe20000002400 */
[----:B--2---:R-:W-:Y:S01]  /*32d0*/  FSEL R63, R17, -INF , P1 ;  /* 0xff800000113f7808 */ /* 0x004fe20000800000 */
[--C-:B------:R-:W-:Y:S01]  /*32e0*/  FFMA.FTZ R17, R59, UR10, -R70.reuse ;  /* 0x0000000a3b117c23 */ /* 0x100fe20008010846 */
[----:B------:R-:W-:Y:S02]  /*32f0*/  ISETP.GT.AND P1, PT, R48, 0x39, PT ;  /* 0x000000393000780c */ /* 0x000fe40003f24270 */
[----:B------:R-:W-:Y:S01]  /*3300*/  FMNMX.FTZ R13, R63, R12, !PT ;  /* 0x0000000c3f0d7209 */ /* 0x000fe20007810000 */
[----:B------:R-:W-:Y:S01]  /*3310*/  FFMA.FTZ R12, R60, UR10, -R70 ;  /* 0x0000000a3c0c7c23 */ /* 0x000fe20008010846 */
[----:B------:R-:W-:Y:S01]  /*3320*/  FSEL R58, R22, -INF , P1 ;  /* 0xff800000163a7808 */ /* 0x000fe20000800000 */
[----:B------:R-:W1:Y:S01]  /*3330*/  MUFU.TANH R67, R67 ;  /* 0x0000004300437308 */ /* 0x000e620000002400 */
[----:B------:R-:W-:-:S02]  /*3340*/  FMNMX.FTZ R15, R24, R13, !PT ;  /* 0x0000000d180f7209 */ /* 0x000fc40007810000 */
[----:B------:R-:W-:Y:S02]  /*3350*/  ISETP.GT.AND P1, PT, R48, 0x41, PT ;  /* 0x000000413000780c */ /* 0x000fe40003f24270 */
[----:B------:R-:W-:Y:S02]  /*3360*/  FMNMX.FTZ R15, R58, R15, !PT ;  /* 0x0000000f3a0f7209 */ /* 0x000fe40007810000 */
[----:B------:R-:W-:Y:S01]  /*3370*/  ISETP.GT.AND P2, PT, R48, 0x48, PT ;  /* 0x000000483000780c */ /* 0x000fe20003f44270 */
[----:B------:R2:W-:Y:S01]  /*3380*/  MUFU.EX2 R11, R14 ;  /* 0x0000000e000b7308 */ /* 0x0005e20000000800 */
[----:B0-----:R-:W-:Y:S01]  /*3390*/  FSEL R59, R25, -INF , P1 ;  /* 0xff800000193b7808 */ /* 0x001fe20000800000 */
[----:B------:R-:W-:Y:S01]  /*33a0*/  FFMA.FTZ R25, R44, UR10, -R70 ;  /* 0x0000000a2c197c23 */ /* 0x000fe20008010846 */
[----:B------:R-:W-:Y:S02]  /*33b0*/  ISETP.GT.AND P1, PT, R48, 0x49, PT ;  /* 0x000000493000780c */ /* 0x000fe40003f24270 */
[----:B------:R-:W-:-:S02]  /*33c0*/  FSEL R60, R65, -INF , P2 ;  /* 0xff800000413c7808 */ /* 0x000fc40001000000 */
[----:B------:R-:W-:Y:S01]  /*33d0*/  ISETP.GT.AND P2, PT, R48, 0x50, PT ;  /* 0x000000503000780c */ /* 0x000fe20003f44270 */
[----:B------:R-:W0:Y:S01]  /*33e0*/  MUFU.TANH R71, R71 ;  /* 0x0000004700477308 */ /* 0x000e220000002400 */
[----:B--2---:R-:W-:Y:S02]  /*33f0*/  FMNMX.FTZ R14, R26, R15, !PT ;  /* 0x0000000f1a0e7209 */ /* 0x004fe40007810000 */
[----:B----4-:R-:W-:Y:S02]  /*3400*/  FSEL R64, R64, -INF , P1 ;  /* 0xff80000040407808 */ /* 0x010fe40000800000 */
[----:B------:R-:W-:Y:S02]  /*3410*/  FMNMX.FTZ R15, R59, R14, !PT ;  /* 0x0000000e3b0f7209 */ /* 0x000fe40007810000 */
[----:B------:R-:W-:Y:S01]  /*3420*/  ISETP.GT.AND P1, PT, R48, 0x51, PT ;  /* 0x000000513000780c */ /* 0x000fe20003f24270 */
[----:B------:R2:W-:Y:S01]  /*3430*/  MUFU.EX2 R13, R17 ;  /* 0x00000011000d7308 */ /* 0x0005e20000000800 */
[----:B------:R-:W-:-:S02]  /*3440*/  FMNMX.FTZ R15, R60, R15, !PT ;  /* 0x0000000f3c0f7209 */ /* 0x000fc40007810000 */
[----:B-1----:R-:W-:Y:S02]  /*3450*/  FSEL R65, R67, -INF , P1 ;  /* 0xff80000043417808 */ /* 0x002fe40000800000 */
[----:B------:R-:W-:Y:S02]  /*3460*/  FMNMX.FTZ R14, R64, R15, !PT ;  /* 0x0000000f400e7209 */ /* 0x000fe40007810000 */
[----:B------:R-:W-:Y:S01]  /*3470*/  ISETP.GT.AND P1, PT, R48, 0x59, PT ;  /* 0x000000593000780c */ /* 0x000fe20003f24270 */
[----:B------:R-:W1:Y:S01]  /*3480*/  MUFU.TANH R74, R74 ;  /* 0x0000004a004a7308 */ /* 0x000e620000002400 */
[----:B--2---:R-:W-:Y:S01]  /*3490*/  FFMA.FTZ R17, R47, UR10, -R70 ;  /* 0x0000000a2f117c23 */ /* 0x004fe20008010846 */
[----:B------:R-:W-:Y:S02]  /*34a0*/  FSEL R47, R66, -INF , P2 ;  /* 0xff800000422f7808 */ /* 0x000fe40001000000 */
[----:B------:R-:W-:Y:S02]  /*34b0*/  ISETP.GT.AND P2, PT, R48, 0x58, PT ;  /* 0x000000583000780c */ /* 0x000fe40003f44270 */
[----:B------:R-:W-:-:S02]  /*34c0*/  FMNMX.FTZ R14, R47, R14, !PT ;  /* 0x0000000e2f0e7209 */ /* 0x000fc40007810000 */
[----:B------:R-:W2:Y:S01]  /*34d0*/  MUFU.TANH R75, R75 ;  /* 0x0000004b004b7308 */ /* 0x000ea20000002400 */
[----:B------:R-:W-:Y:S02]  /*34e0*/  FSEL R46, R68, -INF , P2 ;  /* 0xff800000442e7808 */ /* 0x000fe40001000000 */
[----:B------:R-:W-:Y:S02]  /*34f0*/  FMNMX.FTZ R15, R65, R14, !PT ;  /* 0x0000000e410f7209 */ /* 0x000fe40007810000 */
[----:B------:R-:W-:Y:S02]  /*3500*/  ISETP.GT.AND P2, PT, R48, 0x60, PT ;  /* 0x000000603000780c */ /* 0x000fe40003f44270 */
[----:B0-----:R-:W-:Y:S01]  /*3510*/  FSEL R66, R71, -INF , P1 ;  /* 0xff80000047427808 */ /* 0x001fe20000800000 */
[----:B------:R-:W0:Y:S01]  /*3520*/  MUFU.TANH R78, R78 ;  /* 0x0000004e004e7308 */ /* 0x000e220000002400 */
[----:B------:R-:W-:Y:S02]  /*3530*/  FMNMX.FTZ R19, R46, R15, !PT ;  /* 0x0000000f2e137209 */ /* 0x000fe40007810000 */
[----:B------:R-:W-:-:S02]  /*3540*/  ISETP.GT.AND P1, PT, R48, 0x61, PT ;  /* 0x000000613000780c */ /* 0x000fc40003f24270 */
[----:B-1----:R-:W-:Y:S02]  /*3550*/  FSEL R45, R74, -INF , P2 ;  /* 0xff8000004a2d7808 */ /* 0x002fe40001000000 */
[----:B------:R-:W-:Y:S01]  /*3560*/  FMNMX.FTZ R14, R66, R19, !PT ;  /* 0x00000013420e7209 */ /* 0x000fe20007810000 */
[----:B------:R-:W1:Y:S01]  /*3570*/  MUFU.TANH R79, R79 ;  /* 0x0000004f004f7308 */ /* 0x000e620000002400 */
[C---:B------:R-:W-:Y:S02]  /*3580*/  ISETP.GT.AND P2, PT, R48.reuse, 0x68, PT ;  /* 0x000000683000780c */ /* 0x040fe40003f44270 */
[----:B--2---:R-:W-:Y:S02]  /*3590*/  FSEL R67, R75, -INF , P1 ;  /* 0xff8000004b437808 */ /* 0x004fe40000800000 */
[----:B------:R-:W-:Y:S02]  /*35a0*/  FMNMX.FTZ R22, R45, R14, !PT ;  /* 0x0000000e2d167209 */ /* 0x000fe40007810000 */
[----:B------:R-:W-:Y:S01]  /*35b0*/  ISETP.GT.AND P1, PT, R48, 0x69, PT ;  /* 0x000000693000780c */ /* 0x000fe20003f24270 */
[----:B------:R-:W-:Y:S01]  /*35c0*/  MUFU.TANH R82, R82 ;  /* 0x0000005200527308 */ /* 0x000fe20000002400 */
[----:B0-----:R-:W-:-:S02]  /*35d0*/  FSEL R44, R78, -INF , P2 ;  /* 0xff8000004e2c7808 */ /* 0x001fc40001000000 */
[----:B------:R-:W-:Y:S02]  /*35e0*/  FMNMX.FTZ R19, R67, R22, !PT ;  /* 0x0000001643137209 */ /* 0x000fe40007810000 */
[----:B------:R-:W-:Y:S02]  /*35f0*/  ISETP.GT.AND P2, PT, R48, 0x70, PT ;  /* 0x000000703000780c */ /* 0x000fe40003f44270 */
[----:B------:R-:W-:Y:S01]  /*3600*/  FMNMX.FTZ R19, R44, R19, !PT ;  /* 0x000000132c137209 */ /* 0x000fe20007810000 */
[----:B------:R-:W0:Y:S01]  /*3610*/  MUFU.TANH R69, R83 ;  /* 0x0000005300457308 */ /* 0x000e220000002400 */
[----:B-1----:R-:W-:Y:S02]  /*3620*/  FSEL R68, R79, -INF , P1 ;  /* 0xff8000004f447808 */ /* 0x002fe40000800000 */
[----:B------:R-:W-:Y:S02]  /*3630*/  ISETP.GT.AND P1, PT, R48, 0x71, PT ;  /* 0x000000713000780c */ /* 0x000fe40003f24270 */
[----:B------:R-:W-:Y:S01]  /*3640*/  FMNMX.FTZ R22, R68, R19, !PT ;  /* 0x0000001344167209 */ /* 0x000fe20007810000 */
[----:B------:R-:W-:-:S02]  /*3650*/  FFMA.FTZ R19, R31, UR10, -R70 ;  /* 0x0000000a1f137c23 */ /* 0x000fc40008010846 */
[----:B------:R-:W1:Y:S08]  /*3660*/  MUFU.TANH R86, R86 ;  /* 0x0000005600567308 */ /* 0x000e700000002400 */
[----:B------:R-:W2:Y:S01]  /*3670*/  MUFU.TANH R87, R87 ;  /* 0x0000005700577308 */ /* 0x000ea20000002400 */
[----:B0-----:R-:W-:Y:S02]  /*3680*/  FSEL R69, R69, -INF , P1 ;  /* 0xff80000045457808 */ /* 0x001fe40000800000 */
[----:B------:R-:W-:-:S05]  /*3690*/  ISETP.GT.AND P1, PT, R48, 0x79, PT ;  /* 0x000000793000780c */ /* 0x000fca0003f24270 */
[----:B------:R0:W-:Y:S08]  /*36a0*/  MUFU.EX2 R15, R21 ;  /* 0x00000015000f7308 */ /* 0x0001f00000000800 */
[----:B------:R-:W-:Y:S01]  /*36b0*/  MUFU.EX2 R14, R25 ;  /* 0x00000019000e7308 */ /* 0x000fe20000000800 */
[----:B0-----:R-:W-:Y:S01]  /*36c0*/  FFMA.FTZ R21, R43, UR10, -R70 ;  /* 0x0000000a2b157c23 */ /* 0x001fe20008010846 */
[----:B------:R-:W-:-:S02]  /*36d0*/  FSEL R43, R82, -INF , P2 ;  /* 0xff800000522b7808 */ /* 0x000fc40001000000 */
[----:B------:R-:W-:Y:S02]  /*36e0*/  ISETP.GT.AND P2, PT, R48, 0x78, PT ;  /* 0x000000783000780c */ /* 0x000fe40003f44270 */
[----:B------:R-:W-:Y:S02]  /*36f0*/  FMNMX.FTZ R22, R43, R22, !PT ;  /* 0x000000162b167209 */ /* 0x000fe40007810000 */
[----:B-1----:R-:W-:Y:S01]  /*3700*/  FSEL R41, R86, -INF , P2 ;  /* 0xff80000056297808 */ /* 0x002fe20001000000 */
[----:B------:R0:W-:Y:S01]  /*3710*/  MUFU.EX2 R71, R21 ;  /* 0x0000001500477308 */ /* 0x0001e20000000800 */
[----:B------:R-:W-:Y:S02]  /*3720*/  FMNMX.FTZ R22, R69, R22, !PT ;  /* 0x0000001645167209 */ /* 0x000fe40007810000 */
[----:B--2---:R-:W-:-:S05]  /*3730*/  FSEL R48, R87, -INF , P1 ;  /* 0xff80000057307808 */ /* 0x004fca0000800000 */
[----:B------:R1:W-:Y:S01]  /*3740*/  MUFU.EX2 R31, R29 ;  /* 0x0000001d001f7308 */ /* 0x0003e20000000800 */
[----:B0-----:R-:W-:-:S04]  /*3750*/  FMNMX.FTZ R21, R41, R22, !PT ;  /* 0x0000001629157209 */ /* 0x001fc80007810000 */
[----:B------:R-:W-:Y:S01]  /*3760*/  FMNMX.FTZ R22, R48, R21, !PT ;  /* 0x0000001530167209 */ /* 0x000fe20007810000 */
[--C-:B------:R-:W-:Y:S02]  /*3770*/  FFMA.FTZ R21, R37, UR10, -R70.reuse ;  /* 0x0000000a25157c23 */ /* 0x100fe40008010846 */
[----:B------:R-:W-:Y:S02]  /*3780*/  MUFU.EX2 R32, R33 ;  /* 0x0000002100207308 */ /* 0x000fe40000000800 */
[----:B------:R-:W1:Y:S06]  /*3790*/  SHFL.BFLY PT, R25, R22, 0x2, 0x1f ;  /* 0x0c401f0016197f89 */ /* 0x000e6c00000e0000 */
[----:B------:R-:W-:Y:S08]  /*37a0*/  MUFU.EX2 R152, R152 ;  /* 0x0000009800987308 */ /* 0x000ff00000000800 */
[----:B------:R-:W0:Y:S08]  /*37b0*/  MUFU.EX2 R23, R23 ;  /* 0x0000001700177308 */ /* 0x000e300000000800 */
[----:B------:R-:W2:Y:S01]  /*37c0*/  MUFU.EX2 R2, R2 ;  /* 0x0000000200027308 */ /* 0x000ea20000000800 */
[----:B-1----:R-:W-:Y:S01]  /*37d0*/  FMNMX.FTZ R29, R22, R25, !PT ;  /* 0x00000019161d7209 */ /* 0x002fe20007810000 */
[----:B------:R-:W-:-:S04]  /*37e0*/  FFMA.FTZ R25, R36, UR10, -R70 ;  /* 0x0000000a24197c23 */ /* 0x000fc80008010846 */
[----:B------:R-:W1:Y:S02]  /*37f0*/  SHFL.BFLY PT, R22, R29, 0x1, 0x1f ;  /* 0x0c201f001d167f89 */ /* 0x000e6400000e0000 */
[----:B------:R-:W3:Y:S01]  /*3800*/  MUFU.EX2 R3, R3 ;  /* 0x0000000300037308 */ /* 0x000ee20000000800 */
[----:B0-----:R-:W-:-:S07]  /*3810*/  FADD.FTZ R75, R152, R23 ;  /* 0x00000017984b7221 */ /* 0x001fce0000010000 */
[----:B------:R-:W0:Y:S01]  /*3820*/  MUFU.EX2 R154, R154 ;  /* 0x0000009a009a7308 */ /* 0x000e220000000800 */
[----:B--2---:R-:W-:-:S07]  /*3830*/  FADD.FTZ R40, R2, R75 ;  /* 0x0000004b02287221 */ /* 0x004fce0000010000 */
[----:B------:R-:W-:Y:S01]  /*3840*/  MUFU.EX2 R10, R10 ;  /* 0x0000000a000a7308 */ /* 0x000fe20000000800 */
[----:B---3--:R-:W-:Y:S01]  /*3850*/  FADD.FTZ R77, R3, R40 ;  /* 0x00000028034d7221 */ /* 0x008fe20000010000 */
[----:B-1----:R-:W-:Y:S01]  /*3860*/  FMNMX.FTZ R22, R29, R22, !PT ;  /* 0x000000161d167209 */ /* 0x002fe20007810000 */
[----:B------:R-:W-:-:S05]  /*3870*/  IMAD.U32 R29, RZ, RZ, UR10 ;  /* 0x0000000aff1d7e24 */ /* 0x000fca000f8e00ff */
[----:B------:R-:W-:Y:S01]  /*3880*/  MUFU.EX2 R156, R156 ;  /* 0x0000009c009c7308 */ /* 0x000fe20000000800 */
[----:B0-----:R-:W-:Y:S01]  /*3890*/  FADD.FTZ R40, R154, R77 ;  /* 0x0000004d9a287221 */ /* 0x001fe20000010000 */
[C---:B------:R-:W-:Y:S01]  /*38a0*/  FSETP.NEU.FTZ.AND P1, PT, R22.reuse, -INF , PT ;  /* 0xff8000001600780b */ /* 0x040fe20003f3d000 */
[----:B------:R-:W-:Y:S02]  /*38b0*/  FFMA.FTZ R29, R22, R29, -8 ;  /* 0xc1000000161d7423 */ /* 0x000fe4000001001d */
[----:B------:R-:W-:-:S03]  /*38c0*/  FADD.FTZ R77, R9, R40 ;  /* 0x00000028094d7221 */ /* 0x000fc60000010000 */
[----:B------:R-:W-:Y:S01]  /*38d0*/  FSEL R33, R29, RZ, P1 ;  /* 0x000000ff1d217208 */ /* 0x000fe20000800000 */
[----:B------:R-:W-:Y:S04]  /*38e0*/  MUFU.EX2 R12, R12 ;  /* 0x0000000c000c7308 */ /* 0x000fe80000000800 */
        /* <DEDUP_REMOVED lines=15> */
[--C-:B------:R-:W-:Y:S01]  /*39e0*/  FFMA.FTZ R63, R63, UR10, -R33.reuse ;  /* 0x0000000a3f3f7c23 */ /* 0x100fe20008010821 */
[--C-:B------:R-:W-:Y:S01]  /*39f0*/  FFMA.FTZ R24, R24, UR10, -R33.reuse ;  /* 0x0000000a18187c23 */ /* 0x100fe20008010821 */
[--C-:B------:R-:W-:Y:S01]  /*3a00*/  FFMA.FTZ R58, R58, UR10, -R33.reuse ;  /* 0x0000000a3a3a7c23 */ /* 0x100fe20008010821 */
[--C-:B------:R-:W-:Y:S01]  /*3a10*/  FFMA.FTZ R26, R26, UR10, -R33.reuse ;  /* 0x0000000a1a1a7c23 */ /* 0x100fe20008010821 */
[--C-:B------:R-:W-:Y:S01]  /*3a20*/  FFMA.FTZ R59, R59, UR10, -R33.reuse ;  /* 0x0000000a3b3b7c23 */ /* 0x100fe20008010821 */
[--C-:B------:R-:W-:Y:S01]  /*3a30*/  FFMA.FTZ R60, R60, UR10, -R33.reuse ;  /* 0x0000000a3c3c7c23 */ /* 0x100fe20008010821 */
[--C-:B------:R-:W-:Y:S01]  /*3a40*/  FFMA.FTZ R64, R64, UR10, -R33.reuse ;  /* 0x0000000a40407c23 */ /* 0x100fe20008010821 */
[----:B------:R-:W1:Y:S01]  /*3a50*/  MUFU.EX2 R51, R51 ;  /* 0x0000003300337308 */ /* 0x000e620000000800 */
[--C-:B------:R-:W-:Y:S01]  /*3a60*/  FFMA.FTZ R47, R47, UR10, -R33.reuse ;  /* 0x0000000a2f2f7c23 */ /* 0x100fe20008010821 */
[--C-:B------:R-:W-:Y:S01]  /*3a70*/  FFMA.FTZ R65, R65, UR10, -R33.reuse ;  /* 0x0000000a41417c23 */ /* 0x100fe20008010821 */
[--C-:B------:R-:W-:Y:S01]  /*3a80*/  FFMA.FTZ R46, R46, UR10, -R33.reuse ;  /* 0x0000000a2e2e7c23 */ /* 0x100fe20008010821 */
[--C-:B------:R-:W-:Y:S01]  /*3a90*/  FFMA.FTZ R66, R66, UR10, -R33.reuse ;  /* 0x0000000a42427c23 */ /* 0x100fe20008010821 */
[--C-:B------:R-:W-:Y:S01]  /*3aa0*/  FFMA.FTZ R45, R45, UR10, -R33.reuse ;  /* 0x0000000a2d2d7c23 */ /* 0x100fe20008010821 */
[--C-:B------:R-:W-:Y:S01]  /*3ab0*/  FFMA.FTZ R67, R67, UR10, -R33.reuse ;  /* 0x0000000a43437c23 */ /* 0x100fe20008010821 */
[--C-:B------:R-:W-:Y:S01]  /*3ac0*/  FFMA.FTZ R44, R44, UR10, -R33.reuse ;  /* 0x0000000a2c2c7c23 */ /* 0x100fe20008010821 */
[----:B------:R-:W2:Y:S01]  /*3ad0*/  MUFU.EX2 R52, R52 ;  /* 0x0000003400347308 */ /* 0x000ea20000000800 */
[----:B0-----:R-:W-:Y:S01]  /*3ae0*/  FADD.FTZ R38, R49, R50 ;  /* 0x0000003231267221 */ /* 0x001fe20000010000 */
[--C-:B------:R-:W-:Y:S01]  /*3af0*/  FFMA.FTZ R68, R68, UR10, -R33.reuse ;  /* 0x0000000a44447c23 */ /* 0x100fe20008010821 */
[--C-:B------:R-:W-:Y:S01]  /*3b00*/  FFMA.FTZ R69, R69, UR10, -R33.reuse ;  /* 0x0000000a45457c23 */ /* 0x100fe20008010821 */
[----:B------:R-:W-:-:S04]  /*3b10*/  FFMA.FTZ R41, R41, UR10, -R33 ;  /* 0x0000000a29297c23 */ /* 0x000fc80008010821 */
[----:B------:R-:W0:Y:S01]  /*3b20*/  MUFU.EX2 R53, R53 ;  /* 0x0000003500357308 */ /* 0x000e220000000800 */
[----:B-1----:R-:W-:-:S07]  /*3b30*/  FADD.FTZ R75, R51, R38 ;  /* 0x00000026334b7221 */ /* 0x002fce0000010000 */
[----:B------:R-:W-:Y:S01]  /*3b40*/  MUFU.EX2 R29, R28 ;  /* 0x0000001c001d7308 */ /* 0x000fe20000000800 */
[C---:B--2---:R-:W-:Y:S01]  /*3b50*/  FADD.FTZ R38, R52.reuse, R75 ;  /* 0x0000004b34267221 */ /* 0x044fe20000010000 */
[----:B------:R-:W-:-:S04]  /*3b60*/  F2FP.SATFINITE.E4M3.F32.PACK_AB_MERGE_C R51, R52, R51, RZ ;  /* 0x000000333433723e */ /* 0x000fc800048070ff */
[----:B------:R-:W-:Y:S02]  /*3b70*/  F2FP.SATFINITE.E4M3.F32.PACK_AB_MERGE_C R153, R50, R49, R51 ;  /* 0x000000313299723e */ /* 0x000fe40004807033 */
[----:B------:R-:W1:Y:S01]  /*3b80*/  MUFU.EX2 R28, R61 ;  /* 0x0000003d001c7308 */ /* 0x000e620000000800 */
[----:B0-----:R-:W-:Y:S01]  /*3b90*/  FADD.FTZ R75, R53, R38 ;  /* 0x00000026354b7221 */ /* 0x001fe20000010000 */
[----:B------:R-:W-:-:S06]  /*3ba0*/  FADD.FTZ R38, R10, R77 ;  /* 0x0000004d0a267221 */ /* 0x000fcc0000010000 */
[----:B------:R-:W0:Y:S08]  /*3bb0*/  MUFU.EX2 R54, R54 ;  /* 0x0000003600367308 */ /* 0x000e300000000800 */
[----:B------:R-:W2:Y:S01]  /*3bc0*/  MUFU.EX2 R37, R62 ;  /* 0x0000003e00257308 */ /* 0x000ea20000000800 */
[----:B-1----:R-:W-:-:S07]  /*3bd0*/  FADD.FTZ R75, R28, R75 ;  /* 0x0000004b1c4b7221 */ /* 0x002fce0000010000 */
[----:B------:R-:W1:Y:S01]  /*3be0*/  MUFU.EX2 R18, R18 ;  /* 0x0000001200127308 */ /* 0x000e620000000800 */
[----:B0-----:R-:W-:Y:S01]  /*3bf0*/  FADD.FTZ R40, R54, R75 ;  /* 0x0000004b36287221 */ /* 0x001fe20000010000 */
[----:B------:R-:W-:-:S06]  /*3c00*/  FADD.FTZ R75, R11, R38 ;  /* 0x000000260b4b7221 */ /* 0x000fcc0000010000 */
[----:B------:R-:W-:Y:S01]  /*3c10*/  MUFU.EX2 R55, R55 ;  /* 0x0000003700377308 */ /* 0x000fe20000000800 */
[C---:B--2---:R-:W-:Y:S01]  /*3c20*/  FADD.FTZ R77, R37.reuse, R40 ;  /* 0x00000028254d7221 */ /* 0x044fe20000010000 */
[----:B------:R-:W-:Y:S01]  /*3c30*/  FADD.FTZ R40, R156, R75 ;  /* 0x0000004b9c287221 */ /* 0x000fe20000010000 */
[----:B------:R-:W-:-:S03]  /*3c40*/  F2FP.SATFINITE.E4M3.F32.PACK_AB_MERGE_C R37, R37, R54, RZ ;  /* 0x000000362525723e */ /* 0x000fc600048070ff */
[----:B------:R-:W-:Y:S01]  /*3c50*/  FADD.FTZ R75, R13, R40 ;  /* 0x000000280d4b7221 */ /* 0x000fe20000010000 */
[----:B------:R-:W-:Y:S01]  /*3c60*/  F2FP.SATFINITE.E4M3.F32.PACK_AB_MERGE_C R155, R28, R53, R37 ;  /* 0x000000351c9b723e */ /* 0x000fe20004807025 */
[----:B------:R-:W-:Y:S02]  /*3c70*/  MUFU.EX2 R20, R20 ;  /* 0x0000001400147308 */ /* 0x000fe40000000800 */
[----:B------:R-:W-:-:S06]  /*3c80*/  FADD.FTZ R40, R12, R75 ;  /* 0x0000004b0c287221 */ /* 0x000fcc0000010000 */
[----:B------:R-:W0:Y:S08]  /*3c90*/  MUFU.EX2 R17, R17 ;  /* 0x0000001100117308 */ /* 0x000e300000000800 */
[----:B------:R1:W2:Y:S08]  /*3ca0*/  MUFU.EX2 R61, R56 ;  /* 0x00000038003d7308 */ /* 0x0002b00000000800 */
[----:B------:R-:W3:Y:S01]  /*3cb0*/  MUFU.EX2 R158, R158 ;  /* 0x0000009e009e7308 */ /* 0x000ee20000000800 */
[----:B-1----:R-:W-:Y:S01]  /*3cc0*/  FADD.FTZ R56, R18, R77 ;  /* 0x0000004d12387221 */ /* 0x002fe20000010000 */
[C---:B0-----:R-:W-:Y:S01]  /*3cd0*/  FADD.FTZ R75, R17.reuse, R40 ;  /* 0x00000028114b7221 */ /* 0x041fe20000010000 */
[----:B------:R-:W-:-:S02]  /*3ce0*/  F2FP.SATFINITE.E4M3.F32.PACK_AB_MERGE_C R17, R17, R12, RZ ;  /* 0x0000000c1111723e */ /* 0x000fc400048070ff */
[----:B------:R-:W-:Y:S02]  /*3cf0*/  FADD.FTZ R77, R55, R56 ;  /* 0x00000038374d7221 */ /* 0x000fe40000010000 */
[----:B------:R-:W-:Y:S01]  /*3d00*/  F2FP.SATFINITE.E4M3.F32.PACK_AB_MERGE_C R156, R13, R156, R17 ;  /* 0x0000009c0d9c723e */ /* 0x000fe20004807011 */
[----:B------:R-:W0:Y:S01]  /*3d10*/  MUFU.EX2 R57, R57 ;  /* 0x0000003900397308 */ /* 0x000e220000000800 */
[----:B------:R-:W-:Y:S01]  /*3d20*/  FADD.FTZ R56, R20, R77 ;  /* 0x0000004d14387221 */ /* 0x000fe20000010000 */
[----:B--2---:R-:W-:-:S03]  /*3d30*/  F2FP.SATFINITE.E4M3.F32.PACK_AB_MERGE_C R20, R61, R20, RZ ;  /* 0x000000143d14723e */ /* 0x004fc600048070ff */
[----:B------:R-:W-:Y:S01]  /*3d40*/  FADD.FTZ R56, R61, R56 ;  /* 0x000000383d387221 */ /* 0x000fe20000010000 */
[----:B------:R-:W-:Y:S02]  /*3d50*/  F2FP.SATFINITE.E4M3.F32.PACK_AB_MERGE_C R157, R55, R18, R20 ;  /* 0x00000012379d723e */ /* 0x000fe40004807014 */
[----:B------:R-:W1:Y:S01]  /*3d60*/  MUFU.EX2 R36, R63 ;  /* 0x0000003f00247308 */ /* 0x000e620000000800 */
[----:B---3--:R-:W-:-:S04]  /*3d70*/  FADD.FTZ R40, R158, R75 ;  /* 0x0000004b9e287221 */ /* 0x008fc80000010000 */
[----:B------:R-:W-:-:S03]  /*3d80*/  FADD.FTZ R77, R15, R40 ;  /* 0x000000280f4d7221 */ /* 0x000fc60000010000 */
[----:B------:R-:W2:Y:S01]  /*3d90*/  MUFU.EX2 R24, R24 ;  /* 0x0000001800187308 */ /* 0x000ea20000000800 */
[----:B0-----:R-:W-:Y:S01]  /*3da0*/  FADD.FTZ R75, R57, R56 ;  /* 0x00000038394b7221 */ /* 0x001fe20000010000 */
[----:B------:R-:W-:Y:S01]  /*3db0*/  FADD.FTZ R40, R14, R77 ;  /* 0x0000004d0e287221 */ /* 0x000fe20000010000 */
[----:B------:R-:W-:-:S04]  /*3dc0*/  F2FP.SATFINITE.E4M3.F32.PACK_AB_MERGE_C R14, R71, R14, RZ ;  /* 0x0000000e470e723e */ /* 0x000fc800048070ff */
[----:B------:R-:W-:Y:S01]  /*3dd0*/  F2FP.SATFINITE.E4M3.F32.PACK_AB_MERGE_C R158, R15, R158, R14 ;  /* 0x0000009e0f9e723e */ /* 0x000fe2000480700e */
[----:B------:R-:W0:Y:S01]  /*3de0*/  MUFU.EX2 R73, R58 ;  /* 0x0000003a00497308 */ /* 0x000e220000000800 */
[----:B-1----:R-:W-:-:S07]  /*3df0*/  FADD.FTZ R75, R36, R75 ;  /* 0x0000004b244b7221 */ /* 0x002fce0000010000 */
[----:B------:R-:W1:Y:S01]  /*3e00*/  MUFU.EX2 R160, R160 ;  /* 0x000000a000a07308 */ /* 0x000e620000000800 */
[----:B--2---:R-:W-:Y:S01]  /*3e10*/  FADD.FTZ R56, R24, R75 ;  /* 0x0000004b18387221 */ /* 0x004fe20000010000 */
[----:B------:R-:W-:-:S06]  /*3e20*/  FADD.FTZ R75, R71, R40 ;  /* 0x00000028474b7221 */ /* 0x000fcc0000010000 */
[----:B------:R-:W2:Y:S01]  /*3e30*/  MUFU.EX2 R26, R26 ;  /* 0x0000001a001a7308 */ /* 0x000ea20000000800 */
[C---:B0-----:R-:W-:Y:S01]  /*3e40*/  FADD.FTZ R77, R73.reuse, R56 ;  /* 0x00000038494d7221 */ /* 0x041fe20000010000 */
[----:B------:R-:W-:-:S04]  /*3e50*/  F2FP.SATFINITE.E4M3.F32.PACK_AB_MERGE_C R24, R73, R24, RZ ;  /* 0x000000184918723e */ /* 0x000fc800048070ff */
[----:B------:R-:W-:Y:S02]  /*3e60*/  F2FP.SATFINITE.E4M3.F32.PACK_AB_MERGE_C R159, R36, R57, R24 ;  /* 0x00000039249f723e */ /* 0x000fe40004807018 */
[----:B------:R-:W0:Y:S01]  /*3e70*/  MUFU.EX2 R19, R19 ;  /* 0x0000001300137308 */ /* 0x000e220000000800 */
[----:B-1----:R-:W-:-:S07]  /*3e80*/  FADD.FTZ R56, R160, R75 ;  /* 0x0000004ba0387221 */ /* 0x002fce0000010000 */
[----:B------:R-:W1:Y:S01]  /*3e90*/  MUFU.EX2 R59, R59 ;  /* 0x0000003b003b7308 */ /* 0x000e620000000800 */
[----:B--2---:R-:W-:-:S07]  /*3ea0*/  FADD.FTZ R58, R26, R77 ;  /* 0x0000004d1a3a7221 */ /* 0x004fce0000010000 */
[----:B------:R-:W2:Y:S01]  /*3eb0*/  MUFU.EX2 R60, R60 ;  /* 0x0000003c003c7308 */ /* 0x000ea20000000800 */
[----:B0-----:R-:W-:-:S04]  /*3ec0*/  FADD.FTZ R56, R19, R56 ;  /* 0x0000003813387221 */ /* 0x001fc80000010000 */
[----:B------:R-:W-:Y:S01]  /*3ed0*/  FADD.FTZ R77, R31, R56 ;  /* 0x000000381f4d7221 */ /* 0x000fe20000010000 */
[--C-:B------:R-:W-:Y:S01]  /*3ee0*/  FFMA.FTZ R56, R43, UR10, -R33.reuse ;  /* 0x0000000a2b387c23 */ /* 0x100fe20008010821 */
[----:B------:R-:W-:Y:S01]  /*3ef0*/  FFMA.FTZ R33, R48, UR10, -R33 ;  /* 0x0000000a30217c23 */ /* 0x000fe20008010821 */
[----:B------:R-:W0:Y:S01]  /*3f00*/  MUFU.EX2 R30, R30 ;  /* 0x0000001e001e7308 */ /* 0x000e220000000800 */
[----:B-1----:R-:W-:Y:S01]  /*3f10*/  FADD.FTZ R75, R59, R58 ;  /* 0x0000003a3b4b7221 */ /* 0x002fe20000010000 */
[----:B------:R-:W-:-:S04]  /*3f20*/  F2FP.SATFINITE.E4M3.F32.PACK_AB_MERGE_C R48, R3, R2, RZ ;  /* 0x000000020330723e */ /* 0x000fc800048070ff */
[----:B------:R-:W-:Y:S02]  /*3f30*/  F2FP.SATFINITE.E4M3.F32.PACK_AB_MERGE_C R152, R23, R152, R48 ;  /* 0x000000981798723e */ /* 0x000fe40004807030 */
[----:B------:R-:W1:Y:S01]  /*3f40*/  MUFU.EX2 R63, R64 ;  /* 0x00000040003f7308 */ /* 0x000e620000000800 */
[----:B--2---:R-:W-:-:S07]  /*3f50*/  FADD.FTZ R58, R60, R75 ;  /* 0x0000004b3c3a7221 */ /* 0x004fce0000010000 */
[----:B------:R-:W2:Y:S01]  /*3f60*/  MUFU.EX2 R162, R162 ;  /* 0x000000a200a27308 */ /* 0x000ea20000000800 */
[C---:B0-----:R-:W-:Y:S01]  /*3f70*/  FADD.FTZ R77, R30.reuse, R77 ;  /* 0x0000004d1e4d7221 */ /* 0x041fe20000010000 */
[----:B------:R-:W-:-:S04]  /*3f80*/  F2FP.SATFINITE.E4M3.F32.PACK_AB_MERGE_C R30, R30, R31, RZ ;  /* 0x0000001f1e1e723e */ /* 0x000fc800048070ff */
[----:B------:R-:W-:Y:S02]  /*3f90*/  F2FP.SATFINITE.E4M3.F32.PACK_AB_MERGE_C R160, R19, R160, R30 ;  /* 0x000000a013a0723e */ /* 0x000fe4000480701e */
[----:B------:R-:W0:Y:S01]  /*3fa0*/  MUFU.EX2 R47, R47 ;  /* 0x0000002f002f7308 */ /* 0x000e220000000800 */
[C---:B-1----:R-:W-:Y:S01]  /*3fb0*/  FADD.FTZ R58, R63.reuse, R58 ;  /* 0x0000003a3f3a7221 */ /* 0x042fe20000010000 */
[----:B------:R-:W-:-:S04]  /*3fc0*/  F2FP.SATFINITE.E4M3.F32.PACK_AB_MERGE_C R60, R63, R60, RZ ;  /* 0x0000003c3f3c723e */ /* 0x000fc800048070ff */
[----:B------:R-:W-:Y:S02]  /*3fd0*/  F2FP.SATFINITE.E4M3.F32.PACK_AB_MERGE_C R161, R59, R26, R60 ;  /* 0x0000001a3ba1723e */ /* 0x000fe4000480703c */
[----:B------:R-:W1:Y:S01]  /*3fe0*/  MUFU.EX2 R21, R21 ;  /* 0x0000001500157308 */ /* 0x000e620000000800 */
[----:B--2---:R-:W-:-:S07]  /*3ff0*/  FADD.FTZ R62, R162, R77 ;  /* 0x0000004da23e7221 */ /* 0x004fce0000010000 */
[----:B------:R-:W2:Y:S01]  /*4000*/  MUFU.EX2 R38, R65 ;  /* 0x0000004100267308 */ /* 0x000ea20000000800 */
[----:B0-----:R-:W-:Y:S01]  /*4010*/  FADD.FTZ R3, R47, R58 ;  /* 0x0000003a2f037221 */ /* 0x001fe20000010000 */
        /* <DEDUP_REMOVED lines=11> */
[C---:B--2---:R-:W-:Y:S01]  /*40d0*/  FADD.FTZ R11, R42.reuse, R11 ;  /* 0x0000000b2a0b7221 */ /* 0x044fe20000010000 */
[----:B------:R-:W-:-:S04]  /*40e0*/  F2FP.SATFINITE.E4M3.F32.PACK_AB_MERGE_C R39, R42, R39, RZ ;  /* 0x000000272a27723e */ /* 0x000fc800048070ff */
[----:B------:R-:W-:Y:S02]  /*40f0*/  F2FP.SATFINITE.E4M3.F32.PACK_AB_MERGE_C R162, R21, R162, R39 ;  /* 0x000000a215a2723e */ /* 0x000fe40004807027 */
        /* <DEDUP_REMOVED lines=13> */
[----:B--2---:R-:W-:Y:S01]  /*41d0*/  FADD.FTZ R11, R35, R10 ;  /* 0x0000000a230b7221 */ /* 0x004fe20000010000 */
[----:B------:R-:W-:-:S03]  /*41e0*/  F2FP.SATFINITE.E4M3.F32.PACK_AB_MERGE_C R35, R32, R35, RZ ;  /* 0x000000232023723e */ /* 0x000fc600048070ff */
[----:B------:R-:W-:Y:S01]  /*41f0*/  FADD.FTZ R11, R32, R11 ;  /* 0x0000000b200b7221 */ /* 0x000fe20000010000 */
[----:B------:R-:W-:Y:S02]  /*4200*/  F2FP.SATFINITE.E4M3.F32.PACK_AB_MERGE_C R164, R25, R164, R35 ;  /* 0x000000a419a4723e */ /* 0x000fe40004807023 */
[----:B------:R-:W2:Y:S01]  /*4210*/  MUFU.EX2 R166, R166 ;  /* 0x000000a600a67308 */ /* 0x000ea20000000800 */
[----:B0-----:R-:W-:-:S07]  /*4220*/  FADD.FTZ R10, R44, R3 ;  /* 0x000000032c0a7221 */ /* 0x001fce0000010000 */
[----:B------:R-:W0:Y:S01]  /*4230*/  MUFU.EX2 R56, R56 ;  /* 0x0000003800387308 */ /* 0x000e220000000800 */
[C---:B-1----:R-:W-:Y:S01]  /*4240*/  FADD.FTZ R3, R43.reuse, R10 ;  /* 0x0000000a2b037221 */ /* 0x042fe20000010000 */
        /* <DEDUP_REMOVED lines=11> */
[----:B0-----:R-:W-:Y:S01]  /*4300*/  FADD.FTZ R10, R34, R3 ;  /* 0x00000003220a7221 */ /* 0x001fe20000010000 */
[----:B------:R-:W-:-:S03]  /*4310*/  F2FP.SATFINITE.E4M3.F32.PACK_AB_MERGE_C R34, R29, R34, RZ ;  /* 0x000000221d22723e */ /* 0x000fc600048070ff */
[----:B------:R-:W-:Y:S01]  /*4320*/  FADD.FTZ R3, R29, R10 ;  /* 0x0000000a1d037221 */ /* 0x000fe20000010000 */
[----:B------:R-:W-:Y:S01]  /*4330*/  F2FP.SATFINITE.E4M3.F32.PACK_AB_MERGE_C R166, R27, R166, R34 ;  /* 0x000000a61ba6723e */ /* 0x000fe20004807022 */
[----:B-1----:R-:W-:Y:S01]  /*4340*/  FADD.FTZ R11, R41, R12 ;  /* 0x0000000c290b7221 */ /* 0x002fe20000010000 */
[----:B--2---:R-:W-:-:S03]  /*4350*/  F2FP.SATFINITE.E4M3.F32.PACK_AB_MERGE_C R41, R2, R41, RZ ;  /* 0x000000290229723e */ /* 0x004fc600048070ff */
[----:B------:R-:W-:Y:S01]  /*4360*/  FADD.FTZ R2, R2, R11 ;  /* 0x0000000b02027221 */ /* 0x000fe20000010000 */
[----:B------:R-:W-:Y:S01]  /*4370*/  F2FP.SATFINITE.E4M3.F32.PACK_AB_MERGE_C R167, R69, R56, R41 ;  /* 0x0000003845a7723e */ /* 0x000fe20004807029 */
[----:B------:R-:W-:Y:S06]  /*4380*/  @!P0 BRA `(.L_x_2562) ;  /* 0x0000000000048947 */ /* 0x000fec0003800000 */
[----:B------:R-:W-:Y:S01]  /*4390*/  BPT.TRAP 0x1 ;  /* 0x000000040000795c */ /* 0x000fe20000300000 */
.L_x_2562:
[----:B------:R0:W1:Y:S01]  /*43a0*/  SYNCS.PHASECHK.TRANS64.TRYWAIT P1, [UR41+0x38850], R8 ;  /* 0x03885008ff0075a7 */ /* 0x0000620008020169 */
[----:B------:R-:W-:Y:S05]  /*43b0*/  @!P0 BRA `(.L_x_2563) ;  /* 0x0000000000048947 */ /* 0x000fea0003800000 */
[----:B------:R-:W-:Y:S01]  /*43c0*/  BPT.TRAP 0x1 ;  /* 0x000000040000795c */ /* 0x000fe20000300000 */
.L_x_2563:
[----:B-1----:R-:W-:Y:S05]  /*43d0*/  @P1 BRA `(.L_x_2564) ;  /* 0x0000000000081947 */ /* 0x002fea0003800000 */
[----:B------:R-:W1:Y:S02]  /*43e0*/  SYNCS.PHASECHK.TRANS64.TRYWAIT P1, [UR41+0x38850], R8 ;  /* 0x03885008ff0075a7 */ /* 0x000e640008020169 */
[----:B-1----:R-:W-:Y:S05]  /*43f0*/  @!P1 BRA `(.L_x_2565) ;  /* 0x000000fc006c9947 */ /* 0x002fea0003800000 */
.L_x_2564:
[----:B------:R2:W-:Y:S01]  /*4400*/  BAR.SYNC.DEFER_BLOCKING R6, 0x100 ;  /* 0x000400060000751d */ /* 0x0005e20000010000 */
[----:B------:R-:W-:-:S04]  /*4410*/  UIADD3 UR6, UR41, 0x400, URZ ;  /* 0x0000040029067890 */ /* 0x000fc8000fffe03f */
[----:B------:R-:W-:-:S03]  /*4420*/  USHF.R.U32.HI UR6, URZ, 0x4, UR6 ;  /* 0x000000043f067899 */ /* 0x000fc60008011606 */
[----:B------:R-:W3:Y:S01]  /*4430*/  S2UR UR45, SR_CgaCtaId ;  /* 0x00000000002d79c3 */ /* 0x000ee20000008800 */
[----:B------:R-:W-:Y:S01]  /*4440*/  UMOV UR51, 0x40000040 ;  /* 0x4000004000337882 */ /* 0x000fe20000000000 */
[----:B------:R-:W-:Y:S01]  /*4450*/  UMOV UR7, 0x40000040 ;  /* 0x4000004000077882 */ /* 0x000fe20000000000 */
[----:B------:R-:W-:-:S04]  /*4460*/  ULOP3.LUT UR6, UR6, 0x3fff, URZ, 0xc0, !UPT ;  /* 0x00003fff06067892 */ /* 0x000fc8000f8ec03f */
[----:B------:R-:W-:-:S04]  /*4470*/  ULOP3.LUT UR50, UR6, 0x10000, URZ, 0xfc, !UPT ;  /* 0x0001000006327892 */ /* 0x000fc8000f8efc3f */
[----:B------:R-:W-:Y:S01]  /*4480*/  UIADD3 UR6, UR50, 0x2, URZ ;  /* 0x0000000232067890 */ /* 0x000fe2000fffe03f */
[----:B------:R-:W-:-:S06]  /*4490*/  WARPGROUP.ARRIVE ;  /* 0x00000000000079c5 */ /* 0x000fcc0000000000 */
[----:B------:R-:W-:Y:S03]  /*44a0*/  QGMMA.64x256x32.F32.E4M3.E4M3 R24, R152, gdesc[UR48], RZ, !UPT, gsb0 ;  /* 0x03e0003098187df3 */ /* 0x000fe6000c0008ff */
        /* <DEDUP_REMOVED lines=17> */
[----:B--23--:R-:W-:Y:S05]  /*45c0*/  @!P0 BRA `(.L_x_2566) ;  /* 0x0000000000048947 */ /* 0x00cfea0003800000 */
[----:B------:R-:W-:Y:S01]  /*45d0*/  BPT.TRAP 0x1 ;  /* 0x000000040000795c */ /* 0x000fe20000300000 */
.L_x_2566:
[----:B------:R-:W-:Y:S02]  /*45e0*/  UISETP.NE.AND UP0, UPT, UR44, URZ, UPT ;  /* 0x0000003f2c00728c */ /* 0x000fe4000bf05270 */
[----:B------:R-:W-:Y:S02]  /*45f0*/  UIMAD UR11, UR43, UR11, -UR14 ;  /* 0x0000000b2b0b72a4 */ /* 0x000fe4000f8e0a0e */
[----:B------:R-:W-:-:S03]  /*4600*/  UIADD3 UR51, UR48, -0x2, URZ ;  /* 0xfffffffe30337890 */ /* 0x000fc6000fffe03f */
[----:B------:R-:W-:-:S04]  /*4610*/  UMOV UR48, URZ ;  /* 0x0000003f00307c82 */ /* 0x000fc80008000000 */
[----:B------:R-:W-:Y:S01]  /*4620*/  @UP0 ULDC UR6, c[0x0][0x44c] ;  /* 0x0001130000060ab9 */ /* 0x000fe20000000800 */
[----:B------:R-:W-:Y:S01]  /*4630*/  @UP0 ULDC UR15, c[0x0][0x450] ;  /* 0x00011400000f0ab9 */ /* 0x000fe20000000800 */
[----:B------:R-:W-:Y:S02]  /*4640*/  UIMAD.WIDE.U32 UR6, UR49, UR6, URZ ;  /* 0x00000006310672a5 */ /* 0x000fe4000f8e003f */
[----:B------:R-:W-:Y:S02]  /*4650*/  UIADD3 UR6, UR41, 0x38860, URZ ;  /* 0x0003886029067890 */ /* 0x000fe4000fffe03f */
[----:B------:R-:W-:Y:S02]  /*4660*/  @UP0 USHF.R.U32.HI UR49, URZ, UR15, UR7 ;  /* 0x0000000f3f310299 */ /* 0x000fe40008011607 */
[----:B------:R-:W-:Y:S02]  /*4670*/  UPRMT UR6, UR45, 0x654, UR6 ;  /* 0x000006542d067896 */ /* 0x000fe40008000006 */
[----:B------:R-:W-:-:S03]  /*4680*/  UIADD3 UR11, UR11, UR49, URZ ;  /* 0x000000310b0b7290 */ /* 0x000fc6000fffe03f */
[----:B------:R-:W-:Y:S01]  /*4690*/  UMOV UR49, URZ ;  /* 0x0000003f00317c82 */ /* 0x000fe20008000000 */
[----:B------:R-:W-:-:S03]  /*46a0*/  USHF.R.S32.HI UR7, URZ, 0x1f, UR11 ;  /* 0x0000001f3f077899 */ /* 0x000fc6000801140b */
[----:B------:R-:W-:Y:S01]  /*46b0*/  SYNCS.ARRIVE.TRANS64.RED.A1T0 RZ, [UR6], RZ ;  /* 0x000000ffffff79a7 */ /* 0x000fe20008100406 */
[----:B------:R-:W-:-:S04]  /*46c0*/  ULEA.HI UR7, UR7, UR11, URZ, 0x7 ;  /* 0x0000000b07077291 */ /* 0x000fc8000f8f383f */
[----:B------:R-:W-:-:S04]  /*46d0*/  USHF.R.S32.HI UR7, URZ, 0x7, UR7 ;  /* 0x000000073f077899 */ /* 0x000fc80008011407 */
[----:B------:R-:W-:-:S04]  /*46e0*/  UISETP.LT.AND UP0, UPT, UR39, UR7, UPT ;  /* 0x000000072700728c */ /* 0x000fc8000bf01270 */
[----:B------:R-:W-:-:S04]  /*46f0*/  USEL UR52, UR39, UR7, !UP0 ;  /* 0x0000000727347287 */ /* 0x000fc8000c000000 */
[----:B------:R-:W-:-:S06]  /*4700*/  UISETP.GE.AND UP0, UPT, UR51, UR52, UPT ;  /* 0x000000343300728c */ /* 0x000fcc000bf06270 */
[----:B------:R-:W-:-:S13]  /*4710*/  PLOP3.LUT P1, PT, PT, PT, UP0, 0x80, 0x0 ;  /* 0x000000000000781c */ /* 0x000fda0003f2f008 */
[----:B------:R-:W-:Y:S05]  /*4720*/  @!P1 BRA `(.L_x_2567) ;  /* 0x0000003400109947 */ /* 0x000fea0003800000 */
[----:B01----:R-:W-:Y:S01]  /*4730*/  IMAD.MOV.U32 R8, RZ, RZ, R22 ;  /* 0x000000ffff087224 */ /* 0x003fe200078e0016 */
[----:B------:R-:W-:Y:S01]  /*4740*/  UMOV UR55, UR51 ;  /* 0x0000003300377c82 */ /* 0x000fe20008000000 */
[----:B------:R-:W-:Y:S01]  /*4750*/  IMAD.MOV.U32 R9, RZ, RZ, R177 ;  /* 0x000000ffff097224 */ /* 0x000fe200078e00b1 */
[----:B------:R-:W-:Y:S01]  /*4760*/  UMOV UR48, URZ ;  /* 0x0000003f00307c82 */ /* 0x000fe20008000000 */
[----:B------:R-:W-:Y:S01]  /*4770*/  UMOV UR49, URZ ;  /* 0x0000003f00317c82 */ /* 0x000fe20008000000 */
[----:B------:R-:W-:Y:S01]  /*4780*/  ULDC UR51, c[0x0][0x288] ;  /* 0x0000a20000337ab9 */ /* 0x000fe20000000800 */
[----:B------:R-:W-:Y:S01]  /*4790*/  ULDC UR53, c[0x0][0x2f0] ;  /* 0x0000bc0000357ab9 */ /* 0x000fe20000000800 */
[----:B------:R-:W-:-:S05]  /*47a0*/  ULDC UR56, c[0x0][0x988] ;  /* 0x0002620000387ab9 */ /* 0x000fca0000000800 */
.L_x_2578:
[----:B------:R-:W-:-:S04]  /*47b0*/  UIADD3 UR49, UR49, 0x1, URZ ;  /* 0x0000000131317890 */ /* 0x000fc8000fffe03f */
[----:B------:R-:W-:-:S04]  /*47c0*/  UISETP.NE.AND UP0, UPT, UR49, 0x2, UPT ;  /* 0x000000023100788c */ /* 0x000fc8000bf05270 */
[----:B------:R-:W-:Y:S02]  /*47d0*/  USEL UR6, URZ, 0x1, UP0 ;  /* 0x000000013f067887 */ /* 0x000fe40008000000 */
[----:B------:R-:W-:Y:S02]  /*47e0*/  USEL UR49, UR49, URZ, UP0 ;  /* 0x0000003f31317287 */ /* 0x000fe40008000000 */
[----:B------:R-:W-:Y:S01]  /*47f0*/  ULOP3.LUT UR48, UR48, UR6, URZ, 0x3c, !UPT ;  /* 0x0000000630307292 */ /* 0x000fe2000f8e3c3f */
[----:B------:R-:W-:Y:S11]  /*4800*/  @!P0 BRA `(.L_x_2568) ;  /* 0x0000000000048947 */ /* 0x000ff60003800000 */
[----:B------:R-:W-:Y:S01]  /*4810*/  BPT.TRAP 0x1 ;  /* 0x000000040000795c */ /* 0x000fe20000300000 */
.L_x_2568:
        /* <DEDUP_REMOVED lines=8> */
.L_x_2569:
[----:B-1----:R-:W-:Y:S05]  /*48a0*/  @P1 BRA `(.L_x_2570) ;  /* 0x00000000000c1947 */ /* 0x002fea0003800000 */
[----:B0-----:R-:W-:-:S04]  /*48b0*/  IMAD.U32 R4, RZ, RZ, UR57 ;  /* 0x00000039ff047e24 */ /* 0x001fc8000f8e00ff */
[----:B------:R-:W0:Y:S02]  /*48c0*/  SYNCS.PHASECHK.TRANS64.TRYWAIT P1, [UR54+0x38830], R4 ;  /* 0x03883004ff0075a7 */ /* 0x000e240008020176 */
[----:B0-----:R-:W-:Y:S05]  /*48d0*/  @!P1 BRA `(.L_x_2571) ;  /* 0x000000f8004c9947 */ /* 0x001fea0003800000 */
.L_x_2570:
        /* <DEDUP_REMOVED lines=44> */
.L_x_2572:
[----:B------:R-:W-:Y:S01]  /*4ba0*/  UISETP.NE.AND UP0, UPT, UR44, URZ, UPT ;  /* 0x0000003f2c00728c */ /* 0x000fe2000bf05270 */
[C---:B------:R-:W-:Y:S01]  /*4bb0*/  FMUL.FTZ R10, R0.reuse, R154 ;  /* 0x0000009a000a7220 */ /* 0x040fe20000410000 */
[C---:B------:R-:W-:Y:S01]  /*4bc0*/  FMUL.FTZ R11, R0.reuse, R155 ;  /* 0x0000009b000b7220 */ /* 0x040fe20000410000 */
[----:B------:R-:W-:Y:S01]  /*4bd0*/  MOV R155, R5 ;  /* 0x00000005009b7202 */ /* 0x000fe20000000f00 */
[C---:B------:R-:W-:Y:S01]  /*4be0*/  FMUL.FTZ R220, R0.reuse, R160 ;  /* 0x000000a000dc7220 */ /* 0x040fe20000410000 */
[C---:B------:R-:W-:Y:S01]  /*4bf0*/  FMUL.FTZ R217, R0.reuse, R152 ;  /* 0x0000009800d97220 */ /* 0x040fe20000410000 */
[----:B------:R-:W-:Y:S01]  /*4c00*/  PLOP3.LUT P1, PT, PT, PT, UP0, 0x80, 0x0 ;  /* 0x000000000000781c */ /* 0x000fe20003f2f008 */
[C---:B------:R-:W-:Y:S01]  /*4c10*/  FMUL.FTZ R218, R0.reuse, R156 ;  /* 0x0000009c00da7220 */ /* 0x040fe20000410000 */
[----:B------:R-:W-:Y:S01]  /*4c20*/  PLOP3.LUT P2, PT, PT, PT, UP0, 0x80, 0x0 ;  /* 0x000000000000781c */ /* 0x000fe20003f4f008 */
[----:B------:R-:W-:Y:S02]  /*4c30*/  IMAD.MOV.U32 R156, RZ, RZ, -0x2 ;  /* 0xfffffffeff9c7424 */ /* 0x000fe400078e00ff */
[C---:B------:R-:W-:Y:S01]  /*4c40*/  FMUL.FTZ R216, R0.reuse, R153 ;  /* 0x0000009900d87220 */ /* 0x040fe20000410000 */
[----:B------:R-:W-:Y:S01]  /*4c50*/  @UP0 ULDC UR6, c[0x0][0x44c] ;  /* 0x0001130000060ab9 */ /* 0x000fe20000000800 */
[C---:B------:R-:W-:Y:S01]  /*4c60*/  FMUL.FTZ R219, R0.reuse, R157 ;  /* 0x0000009d00db7220 */ /* 0x040fe20000410000 */
[----:B------:R-:W-:Y:S01]  /*4c70*/  FMUL.FTZ R12, R0, R158 ;  /* 0x0000009e000c7220 */ /* 0x000fe20000410000 */
[----:B------:R-:W1:Y:S01]  /*4c80*/  MUFU.TANH R217, R217 ;  /* 0x000000d900d97308 */ /* 0x000e620000002400 */
[----:B------:R-:W-:-:S02]  /*4c90*/  IMAD.U32 R158, RZ, RZ, UR53 ;  /* 0x00000035ff9e7e24 */ /* 0x000fc4000f8e00ff */
[C---:B------:R-:W-:Y:S01]  /*4ca0*/  FMUL.FTZ R18, R0.reuse, R167 ;  /* 0x000000a700127220 */ /* 0x040fe20000410000 */
[C---:B------:R-:W-:Y:S01]  /*4cb0*/  FMUL.FTZ R167, R0.reuse, R168 ;  /* 0x000000a800a77220 */ /* 0x040fe20000410000 */
[----:B------:R-:W-:Y:S01]  /*4cc0*/  FMUL.FTZ R168, R0, R169 ;  /* 0x000000a900a87220 */ /* 0x000fe20000410000 */
[----:B------:R-:W-:Y:S01]  /*4cd0*/  @P1 IMAD.HI.U32 R154, R5, UR6, RZ ;  /* 0x00000006059a1c27 */ /* 0x000fe2000f8e00ff */
[----:B------:R-:W-:-:S03]  /*4ce0*/  @UP0 ULDC UR6, c[0x0][0x450] ;  /* 0x0001140000060ab9 */ /* 0x000fc60000000800 */
[C---:B------:R-:W-:Y:S01]  /*4cf0*/  FMUL.FTZ R169, R0.reuse, R172 ;  /* 0x000000ac00a97220 */ /* 0x040fe20000410000 */
[----:B------:R-:W2:Y:S01]  /*4d00*/  MUFU.TANH R216, R216 ;  /* 0x000000d800d87308 */ /* 0x000ea20000002400 */
[C---:B------:R-:W-:Y:S01]  /*4d10*/  FMUL.FTZ R172, R0.reuse, R177 ;  /* 0x000000b100ac7220 */ /* 0x040fe20000410000 */
[----:B------:R-:W-:Y:S01]  /*4d20*/  @P2 SHF.R.U32.HI R155, RZ, UR6, R154 ;  /* 0x00000006ff9b2c19 */ /* 0x000fe2000801169a */
[----:B------:R-:W-:Y:S01]  /*4d30*/  UMOV UR6, 0xffffff80 ;  /* 0xffffff8000067882 */ /* 0x000fe20000000000 */
[C---:B------:R-:W-:Y:S01]  /*4d40*/  FMUL.FTZ R221, R0.reuse, R161 ;  /* 0x000000a100dd7220 */ /* 0x040fe20000410000 */
[----:B------:R-:W-:Y:S01]  /*4d50*/  UIMAD UR6, UR55, UR6, 0x1 ;  /* 0x00000001370674a4 */ /* 0x000fe2000f8e0206 */
[C---:B------:R-:W-:Y:S01]  /*4d60*/  FMUL.FTZ R222, R0.reuse, R164 ;  /* 0x000000a400de7220 */ /* 0x040fe20000410000 */
[----:B------:R-:W3:Y:S01]  /*4d70*/  SHFL.IDX PT, R160, R155, RZ, 0x1c1f ;  /* 0x001c1fff9ba07589 */ /* 0x000ee200000e0000 */
[----:B------:R-:W4:Y:S01]  /*4d80*/  MUFU.TANH R218, R218 ;  /* 0x000000da00da7308 */ /* 0x000f220000002400 */
[C---:B------:R-:W-:Y:S01]  /*4d90*/  FMUL.FTZ R13, R0.reuse, R159 ;  /* 0x0000009f000d7220 */ /* 0x040fe20000410000 */
[----:B------:R-:W-:Y:S01]  /*4da0*/  FMUL.FTZ R165, R0, R165 ;  /* 0x000000a500a57220 */ /* 0x000fe20000410000 */
[----:B------:R-:W-:-:S02]  /*4db0*/  IMAD R157, R7, R156, UR6 ;  /* 0x00000006079d7e24 */ /* 0x000fc4000f8e029c */
[C---:B------:R-:W-:Y:S01]  /*4dc0*/  FMUL.FTZ R14, R0.reuse, R162 ;  /* 0x000000a2000e7220 */ /* 0x040fe20000410000 */
[C---:B------:R-:W-:Y:S01]  /*4dd0*/  FMUL.FTZ R15, R0.reuse, R163 ;  /* 0x000000a3000f7220 */ /* 0x040fe20000410000 */
[----:B------:R-:W-:Y:S01]  /*4de0*/  FMUL.FTZ R17, R0, R166 ;  /* 0x000000a600117220 */ /* 0x000fe20000410000 */
[----:B------:R-:W-:Y:S01]  /*4df0*/  IMAD R157, R158, UR43, R157 ;  /* 0x0000002b9e9d7c24 */ /* 0x000fe2000f8e029d */
        /* <DEDUP_REMOVED lines=14> */
[----:B------:R-:W-:Y:S01]  /*4ee0*/  FMUL.FTZ R158, R0, R187 ;  /* 0x000000bb009e7220 */ /* 0x000fe20000410000 */
[----:B---3--:R-:W-:Y:S01]  /*4ef0*/  IADD3 R177, R160, -UR51, R157 ;  /* 0x80000033a0b17c10 */ /* 0x008fe2000fffe09d */
[----:B------:R-:W3:Y:S01]  /*4f00*/  MUFU.TANH R221, R221 ;  /* 0x000000dd00dd7308 */ /* 0x000ee20000002400 */
[C---:B------:R-:W-:Y:S01]  /*4f10*/  FMUL.FTZ R23, R0.reuse, R178 ;  /* 0x000000b200177220 */ /* 0x040fe20000410000 */
[C---:B------:R-:W-:Y:S01]  /*4f20*/  FMUL.FTZ R178, R0.reuse, R188 ;  /* 0x000000bc00b27220 */ /* 0x040fe20000410000 */
[C---:B------:R-:W-:Y:S01]  /*4f30*/  ISETP.GT.AND P1, PT, R177.reuse, RZ, PT ;  /* 0x000000ffb100720c */ /* 0x040fe20003f24270 */
[C---:B------:R-:W-:Y:S01]  /*4f40*/  FMUL.FTZ R152, R0.reuse, R179 ;  /* 0x000000b300987220 */ /* 0x040fe20000410000 */
[----:B------:R-:W-:Y:S01]  /*4f50*/  ISETP.GT.AND P2, PT, R177, 0x1, PT ;  /* 0x00000001b100780c */ /* 0x000fe20003f44270 */
[C---:B------:R-:W-:Y:S01]  /*4f60*/  FMUL.FTZ R179, R0.reuse, R189 ;  /* 0x000000bd00b37220 */ /* 0x040fe20000410000 */
[----:B-1----:R-:W-:Y:S01]  /*4f70*/  FSEL R160, R217, -INF , P1 ;  /* 0xff800000d9a07808 */ /* 0x002fe20000800000 */
[----:B------:R-:W1:Y:S01]  /*4f80*/  MUFU.TANH R222, R222 ;  /* 0x000000de00de7308 */ /* 0x000e620000002400 */
[C---:B------:R-:W-:Y:S01]  /*4f90*/  ISETP.GT.AND P1, PT, R177.reuse, 0x8, PT ;  /* 0x00000008b100780c */ /* 0x040fe20003f24270 */
[----:B------:R-:W-:Y:S01]  /*4fa0*/  FMUL.FTZ R156, R0, R186 ;  /* 0x000000ba009c7220 */ /* 0x000fe20000410000 */
[----:B--2---:R-:W-:Y:S01]  /*4fb0*/  FSEL R159, R216, -INF , P2 ;  /* 0xff800000d89f7808 */ /* 0x004fe20001000000 */
[----:B------:R-:W-:Y:S01]  /*4fc0*/  FMUL.FTZ R181, R0, R192 ;  /* 0x000000c000b57220 */ /* 0x000fe20000410000 */
[----:B------:R-:W-:Y:S01]  /*4fd0*/  FMNMX.FTZ R164, R160, R9, !PT ;  /* 0x00000009a0a47209 */ /* 0x000fe20007810000 */
[----:B------:R-:W-:Y:S01]  /*4fe0*/  FMUL.FTZ R180, R0, R193 ;  /* 0x000000c100b47220 */ /* 0x000fe20000410000 */
[----:B------:R-:W-:Y:S01]  /*4ff0*/  ISETP.GT.AND P2, PT, R177, 0x9, PT ;  /* 0x00000009b100780c */ /* 0x000fe20003f44270 */
[----:B------:R-:W2:Y:S01]  /*5000*/  MUFU.TANH R165, R165 ;  /* 0x000000a500a57308 */ /* 0x000ea20000002400 */
[----:B----4-:R-:W-:Y:S01]  /*5010*/  FSEL R162, R218, -INF , P1 ;  /* 0xff800000daa27808 */ /* 0x010fe20000800000 */
[C---:B------:R-:W-:Y:S01]  /*5020*/  FMUL.FTZ R208, R0.reuse, R208 ;  /* 0x000000d000d07220 */ /* 0x040fe20000410000 */
[----:B------:R-:W-:Y:S01]  /*5030*/  FMNMX.FTZ R163, R159, R164, !PT ;  /* 0x000000a49fa37209 */ /* 0x000fe20007810000 */
[C---:B------:R-:W-:Y:S01]  /*5040*/  FMUL.FTZ R209, R0.reuse, R209 ;  /* 0x000000d100d17220 */ /* 0x040fe20000410000 */
[----:B------:R-:W-:Y:S01]  /*5050*/  ISETP.GT.AND P1, PT, R177, 0x10, PT ;  /* 0x00000010b100780c */ /* 0x000fe20003f24270 */
[----:B------:R-:W-:Y:S01]  /*5060*/  FMUL.FTZ R212, R0, R212 ;  /* 0x000000d400d47220 */ /* 0x000fe20000410000 */
[----:B-----5:R-:W-:Y:S01]  /*5070*/  FSEL R161, R219, -INF , P2 ;  /* 0xff800000dba17808 */ /* 0x020fe20001000000 */
[----:B------:R-:W4:Y:S01]  /*5080*/  MUFU.TANH R167, R167 ;  /* 0x000000a700a77308 */ /* 0x000f220000002400 */
[----:B------:R-:W-:Y:S01]  /*5090*/  FMNMX.FTZ R166, R162, R163, !PT ;  /* 0x000000a3a2a67209 */ /* 0x000fe20007810000 */
[----:B------:R-:W-:Y:S01]  /*50a0*/  FMUL.FTZ R213, R0, R213 ;  /* 0x000000d500d57220 */ /* 0x000fe20000410000 */
[----:B------:R-:W-:Y:S01]  /*50b0*/  ISETP.GT.AND P2, PT, R177, 0x11, PT ;  /* 0x00000011b100780c */ /* 0x000fe20003f44270 */
[----:B------:R-:W-:Y:S01]  /*50c0*/  UMOV UR10, UR56 ;  /* 0x00000038000a7c82 */ /* 0x000fe20008000000 */
[----:B0-----:R-:W-:Y:S01]  /*50d0*/  FSEL R164, R220, -INF , P1 ;  /* 0xff800000dca47808 */ /* 0x001fe20000800000 */
[C---:B------:R-:W-:Y:S01]  /*50e0*/  FMUL.FTZ R194, R0.reuse, R194 ;  /* 0x000000c200c27220 */ /* 0x040fe20000410000 */
[----:B------:R-:W-:Y:S01]  /*50f0*/  FMNMX.FTZ R183, R161, R166, !PT ;  /* 0x000000a6a1b77209 */ /* 0x000fe20007810000 */
[----:B------:R-:W0:Y:S01]  /*5100*/  MUFU.TANH R168, R168 ;  /* 0x000000a800a87308 */ /* 0x000e220000002400 */
[----:B------:R-:W-:Y:S01]  /*5110*/  ISETP.GT.AND P1, PT, R177, 0x18, PT ;  /* 0x00000018b100780c */ /* 0x000fe20003f24270 */
[----:B------:R-:W-:Y:S01]  /*5120*/  FMUL.FTZ R195, R0, R195 ;  /* 0x000000c300c37220 */ /* 0x000fe20000410000 */
[----:B---3--:R-:W-:Y:S01]  /*5130*/  FSEL R163, R221, -INF , P2 ;  /* 0xff800000dda37808 */ /* 0x008fe20001000000 */
[----:B------:R-:W-:Y:S01]  /*5140*/  UIADD3 UR6, UR54, 0x38840, URZ ;  /* 0x0003884036067890 */ /* 0x000fe2000fffe03f */
[----:B------:R-:W-:-:S02]  /*5150*/  FMNMX.FTZ R182, R164, R183, !PT ;  /* 0x000000b7a4b67209 */ /* 0x000fc40007810000 */
[----:B------:R-:W-:Y:S01]  /*5160*/  ISETP.GT.AND P2, PT, R177, 0x19, PT ;  /* 0x00000019b100780c */ /* 0x000fe20003f44270 */
[----:B------:R-:W3:Y:S01]  /*5170*/  MUFU.TANH R169, R169 ;  /* 0x000000a900a97308 */ /* 0x000ee20000002400 */
[----:B-1----:R-:W-:Y:S01]  /*5180*/  FSEL R166, R222, -INF , P1 ;  /* 0xff800000dea67808 */ /* 0x002fe20000800000 */
[----:B------:R-:W-:Y:S01]  /*5190*/  UPRMT UR6, UR45, 0x654, UR6 ;  /* 0x000006542d067896 */ /* 0x000fe20008000006 */
[----:B------:R-:W-:Y:S02]  /*51a0*/  FMNMX.FTZ R183, R163, R182, !PT ;  /* 0x000000b6a3b77209 */ /* 0x000fe40007810000 */
[----:B------:R-:W-:Y:S02]  /*51b0*/  ISETP.GT.AND P1, PT, R177, 0x20, PT ;  /* 0x00000020b100780c */ /* 0x000fe40003f24270 */
[----:B--2---:R-:W-:Y:S01]  /*51c0*/  FSEL R165, R165, -INF , P2 ;  /* 0xff800000a5a57808 */ /* 0x004fe20001000000 */
[----:B------:R-:W1:Y:S01]  /*51d0*/  MUFU.TANH R170, R170 ;  /* 0x000000aa00aa7308 */ /* 0x000e620000002400 */
[----:B------:R-:W-:Y:S01]  /*51e0*/  FMNMX.FTZ R182, R166, R183, !PT ;  /* 0x000000b7a6b67209 */ /* 0x000fe20007810000 */
[----:B------:R-:W-:Y:S01]  /*51f0*/  FMUL.FTZ R183, R0, R196 ;  /* 0x000000c400b77220 */ /* 0x000fe20000410000 */
[----:B------:R-:W-:Y:S01]  /*5200*/  ISETP.GT.AND P2, PT, R177, 0x21, PT ;  /* 0x00000021b100780c */ /* 0x000fe20003f44270 */
[----:B------:R-:W-:Y:S01]  /*5210*/  SYNCS.ARRIVE.TRANS64.RED.A1T0 RZ, [UR6], RZ ;  /* 0x000000ffffff79a7 */ /* 0x000fe20008100406 */
[----:B----4-:R-:W-:-:S02]  /*5220*/  FSEL R167, R167, -INF , P1 ;  /* 0xff800000a7a77808 */ /* 0x010fc40000800000 */
[----:B------:R-:W-:Y:S01]  /*5230*/  FMNMX.FTZ R182, R165, R182, !PT ;  /* 0x000000b6a5b67209 */ /* 0x000fe20007810000 */
[----:B------:R-:W2:Y:S01]  /*5240*/  MUFU.TANH R171, R171 ;  /* 0x000000ab00ab7308 */ /* 0x000ea20000002400 */
[----:B------:R-:W-:Y:S02]  /*5250*/  ISETP.GT.AND P1, PT, R177, 0x28, PT ;  /* 0x00000028b100780c */ /* 0x000fe40003f24270 */
[----:B0-----:R-:W-:Y:S02]  /*5260*/  FSEL R168, R168, -INF , P2 ;  /* 0xff800000a8a87808 */ /* 0x001fe40001000000 */
[----:B------:R-:W-:Y:S01]  /*5270*/  FMNMX.FTZ R185, R167, R182, !PT ;  /* 0x000000b6a7b97209 */ /* 0x000fe20007810000 */
[----:B------:R-:W-:Y:S01]  /*5280*/  FMUL.FTZ R182, R0, R197 ;  /* 0x000000c500b67220 */ /* 0x000fe20000410000 */
[----:B------:R-:W-:Y:S01]  /*5290*/  ISETP.GT.AND P2, PT, R177, 0x29, PT ;  /* 0x00000029b100780c */ /* 0x000fe20003f44270 */
[----:B------:R-:W0:Y:S01]  /*52a0*/  MUFU.TANH R172, R172 ;  /* 0x000000ac00ac7308 */ /* 0x000e220000002400 */
[----:B---3--:R-:W-:-:S02]  /*52b0*/  FSEL R169, R169, -INF , P1 ;  /* 0xff800000a9a97808 */ /* 0x008fc40000800000 */
[----:B------:R-:W-:Y:S01]  /*52c0*/  FMNMX.FTZ R184, R168, R185, !PT ;  /* 0x000000b9a8b87209 */ /* 0x000fe20007810000 */
[----:B------:R-:W-:Y:S01]  /*52d0*/  FMUL.FTZ R185, R0, R200 ;  /* 0x000000c800b97220 */ /* 0x000fe20000410000 */
[----:B------:R-:W-:Y:S02]  /*52e0*/  ISETP.GT.AND P1, PT, R177, 0x30, PT ;  /* 0x00000030b100780c */ /* 0x000fe40003f24270 */
[----:B-1----:R-:W-:Y:S01]  /*52f0*/  FSEL R170, R170, -INF , P2 ;  /* 0xff800000aaaa7808 */ /* 0x002fe20001000000 */
[----:B------:R-:W1:Y:S01]  /*5300*/  MUFU.TANH R173, R173 ;  /* 0x000000ad00ad7308 */ /* 0x000e620000002400 */
[----:B------:R-:W-:Y:S02]  /*5310*/  FMNMX.FTZ R187, R169, R184, !PT ;  /* 0x000000b8a9bb7209 */ /* 0x000fe40007810000 */
[----:B------:R-:W-:Y:S02]  /*5320*/  ISETP.GT.AND P2, PT, R177, 0x31, PT ;  /* 0x00000031b100780c */ /* 0x000fe40003f44270 */
[----:B--2---:R-:W-:-:S02]  /*5330*/  FSEL R171, R171, -INF , P1 ;  /* 0xff800000abab7808 */ /* 0x004fc40000800000 */
[----:B------:R-:W-:Y:S01]  /*5340*/  FMNMX.FTZ R184, R170, R187, !PT ;  /* 0x000000bbaab87209 */ /* 0x000fe20007810000 */
[----:B------:R-:W2:Y:S01]  /*5350*/  MUFU.TANH R174, R174 ;  /* 0x000000ae00ae7308 */ /* 0x000ea20000002400 */
[----:B------:R-:W-:Y:S02]  /*5360*/  ISETP.GT.AND P1, PT, R177, 0x38, PT ;  /* 0x00000038b100780c */ /* 0x000fe40003f24270 */
[----:B0-----:R-:W-:Y:S02]  /*5370*/  FSEL R172, R172, -INF , P2 ;  /* 0xff800000acac7808 */ /* 0x001fe40001000000 */
[----:B------:R-:W-:Y:S01]  /*5380*/  FMNMX.FTZ R187, R171, R184, !PT ;  /* 0x000000b8abbb7209 */ /* 0x000fe20007810000 */
[C---:B------:R-:W-:Y:S01]  /*5390*/  FMUL.FTZ R184, R0.reuse, R201 ;  /* 0x000000c900b87220 */ /* 0x040fe20000410000 */
[----:B------:R-:W-:Y:S01]  /*53a0*/  ISETP.GT.AND P2, PT, R177, 0x39, PT ;  /* 0x00000039b100780c */ /* 0x000fe20003f44270 */
[----:B------:R-:W0:Y:S01]  /*53b0*/  MUFU.TANH R175, R175 ;  /* 0x000000af00af7308 */ /* 0x000e220000002400 */
[----:B-1----:R-:W-:Y:S01]  /*53c0*/  FSEL R173, R173, -INF , P1 ;  /* 0xff800000adad7808 */ /* 0x002fe20000800000 */
[----:B------:R-:W-:Y:S01]  /*53d0*/  FMUL.FTZ R201, R0, R207 ;  /* 0x000000cf00c97220 */ /* 0x000fe20000410000 */
[----:B------:R-:W-:Y:S01]  /*53e0*/  FMNMX.FTZ R186, R172, R187, !PT ;  /* 0x000000bbacba7209 */ /* 0x000fe20007810000 */
[----:B------:R-:W-:Y:S01]  /*53f0*/  FMUL.FTZ R187, R0, R204 ;  /* 0x000000cc00bb7220 */ /* 0x000fe20000410000 */
[----:B------:R-:W-:-:S02]  /*5400*/  ISETP.GT.AND P1, PT, R177, 0x40, PT ;  /* 0x00000040b100780c */ /* 0x000fc40003f24270 */
[----:B------:R-:W-:Y:S01]  /*5410*/  FMNMX.FTZ R189, R173, R186, !PT ;  /* 0x000000baadbd7209 */ /* 0x000fe20007810000 */
[----:B------:R-:W1:Y:S01]  /*5420*/  MUFU.TANH R176, R176 ;  /* 0x000000b000b07308 */ /* 0x000e620000002400 */
[----:B--2---:R-:W-:Y:S02]  /*5430*/  FSEL R174, R174, -INF , P2 ;  /* 0xff800000aeae7808 */ /* 0x004fe40001000000 */
[----:B------:R-:W-:Y:S02]  /*5440*/  ISETP.GT.AND P2, PT, R177, 0x41, PT ;  /* 0x00000041b100780c */ /* 0x000fe40003f44270 */
[----:B------:R-:W-:-:S03]  /*5450*/  FMNMX.FTZ R186, R174, R189, !PT ;  /* 0x000000bdaeba7209 */ /* 0x000fc60007810000 */
[----:B------:R-:W2:Y:S01]  /*5460*/  MUFU.TANH R178, R178 ;  /* 0x000000b200b27308 */ /* 0x000ea20000002400 */
[----:B0-----:R-:W-:Y:S02]  /*5470*/  FSEL R175, R175, -INF , P1 ;  /* 0xff800000afaf7808 */ /* 0x001fe40000800000 */
[----:B------:R-:W-:Y:S02]  /*5480*/  ISETP.GT.AND P1, PT, R177, 0x48, PT ;  /* 0x00000048b100780c */ /* 0x000fe40003f24270 */
[----:B------:R-:W-:Y:S01]  /*5490*/  FMNMX.FTZ R189, R175, R186, !PT ;  /* 0x000000baafbd7209 */ /* 0x000fe20007810000 */
[----:B------:R-:W-:Y:S02]  /*54a0*/  FMUL.FTZ R186, R0, R205 ;  /* 0x000000cd00ba7220 */ /* 0x000fe40000410000 */
[----:B------:R-:W0:Y:S01]  /*54b0*/  MUFU.TANH R179, R179 ;  /* 0x000000b300b37308 */ /* 0x000e220000002400 */
[----:B-1----:R-:W-:Y:S02]  /*54c0*/  FSEL R176, R176, -INF , P2 ;  /* 0xff800000b0b07808 */ /* 0x002fe40001000000 */
[----:B------:R-:W-:-:S02]  /*54d0*/  ISETP.GT.AND P2, PT, R177, 0x49, PT ;  /* 0x00000049b100780c */ /* 0x000fc40003f44270 */
[----:B------:R-:W-:-:S03]  /*54e0*/  FMNMX.FTZ R189, R176, R189, !PT ;  /* 0x000000bdb0bd7209 */ /* 0x000fc60007810000 */
[----:B------:R-:W1:Y:S01]  /*54f0*/  MUFU.TANH R181, R181 ;  /* 0x000000b500b57308 */ /* 0x000e620000002400 */
[----:B--2---:R-:W-:Y:S02]  /*5500*/  FSEL R178, R178, -INF , P1 ;  /* 0xff800000b2b27808 */ /* 0x004fe40000800000 */
[----:B------:R-:W-:Y:S02]  /*5510*/  ISETP.GT.AND P1, PT, R177, 0x50, PT ;  /* 0x00000050b100780c */ /* 0x000fe40003f24270 */
[----:B------:R-:W-:-:S03]  /*5520*/  FMNMX.FTZ R188, R178, R189, !PT ;  /* 0x000000bdb2bc7209 */ /* 0x000fc60007810000 */
[----:B------:R-:W2:Y:S01]  /*5530*/  MUFU.TANH R180, R180 ;  /* 0x000000b400b47308 */ /* 0x000ea20000002400 */
[----:B0-----:R-:W-:Y:S02]  /*5540*/  FSEL R179, R179, -INF , P2 ;  /* 0xff800000b3b37808 */ /* 0x001fe40001000000 */
[----:B------:R-:W-:Y:S02]  /*5550*/  ISETP.GT.AND P2, PT, R177, 0x51, PT ;  /* 0x00000051b100780c */ /* 0x000fe40003f44270 */
[----:B------:R-:W-:-:S03]  /*5560*/  FMNMX.FTZ R188, R179, R188, !PT ;  /* 0x000000bcb3bc7209 */ /* 0x000fc60007810000 */
[----:B------:R-:W0:Y:S01]  /*5570*/  MUFU.TANH R183, R183 ;  /* 0x000000b700b77308 */ /* 0x000e220000002400 */
[----:B-1----:R-:W-:Y:S02]  /*5580*/  FSEL R181, R181, -INF , P1 ;  /* 0xff800000b5b57808 */ /* 0x002fe40000800000 */
[----:B------:R-:W-:Y:S02]  /*5590*/  ISETP.GT.AND P1, PT, R177, 0x58, PT ;  /* 0x00000058b100780c */ /* 0x000fe40003f24270 */
        /* <DEDUP_REMOVED lines=32> */
[----:B------:R-:W-:Y:S01]  /*57a0*/  ISETP.GT.AND P1, PT, R177, 0x78, PT ;  /* 0x00000078b100780c */ /* 0x000fe20003f24270 */
[----:B------:R-:W0:Y:S01]  /*57b0*/  SHFL.IDX PT, R208, R155, 0x1, 0x1c1f ;  /* 0x003c1f009bd07f89 */ /* 0x000e2200000e0000 */
[----:B------:R-:W-:Y:S01]  /*57c0*/  FMNMX.FTZ R197, R190, R193, !PT ;  /* 0x000000c1bec57209 */ /* 0x000fe20007810000 */
[----:B------:R-:W-:Y:S02]  /*57d0*/  FMUL.FTZ R193, R0, R191 ;  /* 0x000000bf00c17220 */ /* 0x000fe40000410000 */
[----:B------:R-:W3:Y:S01]  /*57e0*/  MUFU.TANH R213, R213 ;  /* 0x000000d500d57308 */ /* 0x000ee20000002400 */
[----:B-1----:R-:W-:Y:S02]  /*57f0*/  FSEL R188, R209, -INF , P2 ;  /* 0xff800000d1bc7808 */ /* 0x002fe40001000000 */
[----:B------:R-:W-:-:S02]  /*5800*/  ISETP.GT.AND P2, PT, R177, 0x79, PT ;  /* 0x00000079b100780c */ /* 0x000fc40003f44270 */
[----:B------:R-:W-:-:S03]  /*5810*/  FMNMX.FTZ R197, R188, R197, !PT ;  /* 0x000000c5bcc57209 */ /* 0x000fc60007810000 */
[----:B------:R-:W-:Y:S01]  /*5820*/  MUFU.TANH R10, R10 ;  /* 0x0000000a000a7308 */ /* 0x000fe20000002400 */
[----:B--2---:R-:W-:-:S04]  /*5830*/  FSEL R192, R192, -INF , P1 ;  /* 0xff800000c0c07808 */ /* 0x004fc80000800000 */
[----:B------:R-:W-:Y:S01]  /*5840*/  FMNMX.FTZ R196, R192, R197, !PT ;  /* 0x000000c5c0c47209 */ /* 0x000fe20007810000 */
[C---:B------:R-:W-:Y:S01]  /*5850*/  FMUL.FTZ R197, R0.reuse, R199 ;  /* 0x000000c700c57220 */ /* 0x040fe20000410000 */
[C---:B------:R-:W-:Y:S01]  /*5860*/  FMUL.FTZ R199, R0.reuse, R203 ;  /* 0x000000cb00c77220 */ /* 0x040fe20000410000 */
[----:B------:R-:W1:Y:S01]  /*5870*/  MUFU.TANH R11, R11 ;  /* 0x0000000b000b7308 */ /* 0x000e620000002400 */
[----:B---3--:R-:W-:Y:S01]  /*5880*/  FSEL R191, R213, -INF , P2 ;  /* 0xff800000d5bf7808 */ /* 0x008fe20001000000 */
[----:B------:R-:W-:Y:S01]  /*5890*/  FMUL.FTZ R203, R0, R211 ;  /* 0x000000d300cb7220 */ /* 0x000fe20000410000 */
[----:B0-----:R-:W-:Y:S02]  /*58a0*/  IADD3 R157, R208, -UR51, R157 ;  /* 0x80000033d09d7c10 */ /* 0x001fe4000fffe09d */
[----:B------:R-:W-:Y:S01]  /*58b0*/  FMNMX.FTZ R177, R191, R196, !PT ;  /* 0x000000c4bfb17209 */ /* 0x000fe20007810000 */
[C---:B------:R-:W-:Y:S02]  /*58c0*/  FMUL.FTZ R196, R0.reuse, R198 ;  /* 0x000000c600c47220 */ /* 0x040fe40000410000 */
[----:B------:R-:W-:Y:S01]  /*58d0*/  MUFU.TANH R12, R12 ;  /* 0x0000000c000c7308 */ /* 0x000fe20000002400 */
[C---:B------:R-:W-:Y:S01]  /*58e0*/  ISETP.GT.AND P2, PT, R157.reuse, RZ, PT ;  /* 0x000000ff9d00720c */ /* 0x040fe20003f44270 */
[C---:B------:R-:W-:Y:S01]  /*58f0*/  FMUL.FTZ R198, R0.reuse, R202 ;  /* 0x000000ca00c67220 */ /* 0x040fe20000410000 */
[----:B------:R-:W0:Y:S01]  /*5900*/  SHFL.BFLY PT, R200, R177, 0x2, 0x1f ;  /* 0x0c401f00b1c87f89 */ /* 0x000e2200000e0000 */
[----:B------:R-:W-:Y:S01]  /*5910*/  ISETP.GT.AND P3, PT, R157, 0x1, PT ;  /* 0x000000019d00780c */ /* 0x000fe20003f64270 */
[----:B------:R-:W-:-:S03]  /*5920*/  FMUL.FTZ R202, R0, R210 ;  /* 0x000000d200ca7220 */ /* 0x000fc60000410000 */
[----:B------:R-:W2:Y:S01]  /*5930*/  MUFU.TANH R13, R13 ;  /* 0x0000000d000d7308 */ /* 0x000ea20000002400 */
[----:B-1----:R-:W-:Y:S02]  /*5940*/  FSEL R11, R11, -INF , P3 ;  /* 0xff8000000b0b7808 */ /* 0x002fe40001800000 */
[----:B------:R-:W-:-:S05]  /*5950*/  ISETP.GT.AND P3, PT, R157, 0x9, PT ;  /* 0x000000099d00780c */ /* 0x000fca0003f64270 */
[----:B------:R-:W-:Y:S08]  /*5960*/  MUFU.TANH R14, R14 ;  /* 0x0000000e000e7308 */ /* 0x000ff00000002400 */
[----:B------:R-:W1:Y:S01]  /*5970*/  MUFU.TANH R15, R15 ;  /* 0x0000000f000f7308 */ /* 0x000e620000002400 */
[----:B--2---:R-:W-:Y:S02]  /*5980*/  FSEL R13, R13, -INF , P3 ;  /* 0xff8000000d0d7808 */ /* 0x004fe40001800000 */
[----:B0-----:R-:W-:Y:S01]  /*5990*/  FMNMX.FTZ R204, R177, R200, !PT ;  /* 0x000000c8b1cc7209 */ /* 0x001fe20007810000 */
[----:B------:R-:W-:Y:S01]  /*59a0*/  FMUL.FTZ R200, R0, R206 ;  /* 0x000000ce00c87220 */ /* 0x000fe20000410000 */
[----:B------:R-:W-:Y:S01]  /*59b0*/  IMAD.U32 R206, RZ, RZ, UR10 ;  /* 0x0000000affce7e24 */ /* 0x000fe2000f8e00ff */
[----:B------:R-:W-:-:S02]  /*59c0*/  ISETP.GT.AND P3, PT, R157, 0x11, PT ;  /* 0x000000119d00780c */ /* 0x000fc40003f64270 */
[----:B------:R-:W0:Y:S01]  /*59d0*/  SHFL.BFLY PT, R177, R204, 0x1, 0x1f ;  /* 0x0c201f00ccb17f89 */ /* 0x000e2200000e0000 */
[----:B------:R-:W-:Y:S08]  /*59e0*/  MUFU.TANH R17, R17 ;  /* 0x0000001100117308 */ /* 0x000ff00000002400 */
[----:B------:R-:W2:Y:S01]  /*59f0*/  MUFU.TANH R18, R18 ;  /* 0x0000001200127308 */ /* 0x000ea20000002400 */
[----:B-1----:R-:W-:-:S02]  /*5a00*/  FSEL R15, R15, -INF , P3 ;  /* 0xff8000000f0f7808 */ /* 0x002fc40001800000 */
[----:B------:R-:W-:-:S05]  /*5a10*/  ISETP.GT.AND P3, PT, R157, 0x19, PT ;  /* 0x000000199d00780c */ /* 0x000fca0003f64270 */
[----:B------:R-:W1:Y:S01]  /*5a20*/  MUFU.TANH R19, R19 ;  /* 0x0000001300137308 */ /* 0x000e620000002400 */
[----:B0-----:R-:W-:-:S07]  /*5a30*/  FMNMX.FTZ R177, R204, R177, !PT ;  /* 0x000000b1ccb17209 */ /* 0x001fce0007810000 */
[----:B------:R-:W0:Y:S01]  /*5a40*/  MUFU.TANH R20, R20 ;  /* 0x0000001400147308 */ /* 0x000e220000002400 */
[----:B--2---:R-:W-:Y:S01]  /*5a50*/  FSEL R18, R18, -INF , P3 ;  /* 0xff80000012127808 */ /* 0x004fe20001800000 */
[----:B------:R-:W-:Y:S01]  /*5a60*/  FMUL.FTZ R204, R0, R214 ;  /* 0x000000d600cc7220 */ /* 0x000fe20000410000 */
[C---:B------:R-:W-:Y:S01]  /*5a70*/  FSETP.NEU.FTZ.AND P1, PT, R177.reuse, -INF , PT ;  /* 0xff800000b100780b */ /* 0x040fe20003f3d000 */
[----:B------:R-:W-:-:S01]  /*5a80*/  FFMA.FTZ R205, R177, R206, -8 ;  /* 0xc1000000b1cd7423 */ /* 0x000fc200000100ce */
[----:B------:R-:W-:Y:S01]  /*5a90*/  ISETP.GT.AND P3, PT, R157, 0x21, PT ;  /* 0x000000219d00780c */ /* 0x000fe20003f64270 */
[----:B------:R-:W-:Y:S02]  /*5aa0*/  FMUL.FTZ R206, R0, R215 ;  /* 0x000000d700ce7220 */ /* 0x000fe40000410000 */
[----:B------:R-:W2:Y:S01]  /*5ab0*/  MUFU.TANH R21, R21 ;  /* 0x0000001500157308 */ /* 0x000ea20000002400 */
[----:B------:R-:W-:-:S05]  /*5ac0*/  FSEL R205, R205, RZ, P1 ;  /* 0x000000ffcdcd7208 */ /* 0x000fca0000800000 */
[--C-:B------:R-:W-:Y:S01]  /*5ad0*/  FFMA.FTZ R155, R159, UR10, -R205.reuse ;  /* 0x0000000a9f9b7c23 */ /* 0x100fe200080108cd */
[----:B------:R-:W-:Y:S01]  /*5ae0*/  FSEL R159, R10, -INF , P2 ;  /* 0xff8000000a9f7808 */ /* 0x000fe20001000000 */
[--C-:B------:R-:W-:Y:S01]  /*5af0*/  FFMA.FTZ R10, R162, UR10, -R205.reuse ;  /* 0x0000000aa20a7c23 */ /* 0x100fe200080108cd */
[----:B------:R-:W-:Y:S01]  /*5b00*/  ISETP.GT.AND P2, PT, R157, 0x8, PT ;  /* 0x000000089d00780c */ /* 0x000fe20003f44270 */
[----:B------:R-:W3:Y:S01]  /*5b10*/  MUFU.TANH R22, R22 ;  /* 0x0000001600167308 */ /* 0x000ee20000002400 */
[----:B------:R-:W-:Y:S01]  /*5b20*/  FMNMX.FTZ R162, R159, R8, !PT ;  /* 0x000000089fa27209 */ /* 0x000fe20007810000 */
[--C-:B------:R-:W-:Y:S01]  /*5b30*/  FFMA.FTZ R208, R163, UR10, -R205.reuse ;  /* 0x0000000aa3d07c23 */ /* 0x100fe200080108cd */
[----:B------:R-:W-:Y:S01]  /*5b40*/  FSEL R12, R12, -INF , P2 ;  /* 0xff8000000c0c7808 */ /* 0x000fe20001000000 */
[--C-:B------:R-:W-:Y:S01]  /*5b50*/  FFMA.FTZ R209, R166, UR10, -R205.reuse ;  /* 0x0000000aa6d17c23 */ /* 0x100fe200080108cd */
[----:B------:R-:W-:Y:S01]  /*5b60*/  FMNMX.FTZ R207, R11, R162, !PT ;  /* 0x000000a20bcf7209 */ /* 0x000fe20007810000 */
[--C-:B------:R-:W-:Y:S01]  /*5b70*/  FFMA.FTZ R210, R174, UR10, -R205.reuse ;  /* 0x0000000aaed27c23 */ /* 0x100fe200080108cd */
[----:B------:R-:W-:Y:S01]  /*5b80*/  ISETP.GT.AND P2, PT, R157, 0x10, PT ;  /* 0x000000109d00780c */ /* 0x000fe20003f44270 */
[----:B------:R-:W4:Y:S01]  /*5b90*/  MUFU.TANH R23, R23 ;  /* 0x0000001700177308 */ /* 0x000f220000002400 */
[----:B------:R-:W-:Y:S01]  /*5ba0*/  FMNMX.FTZ R162, R12, R207, !PT ;  /* 0x000000cf0ca27209 */ /* 0x000fe20007810000 */
[--C-:B------:R-:W-:Y:S01]  /*5bb0*/  FFMA.FTZ R174, R175, UR10, -R205.reuse ;  /* 0x0000000aafae7c23 */ /* 0x100fe200080108cd */
[----:B------:R-:W-:Y:S01]  /*5bc0*/  FSEL R14, R14, -INF , P2 ;  /* 0xff8000000e0e7808 */ /* 0x000fe20001000000 */
[--C-:B------:R-:W-:Y:S01]  /*5bd0*/  FFMA.FTZ R212, R179, UR10, -R205.reuse ;  /* 0x0000000ab3d47c23 */ /* 0x100fe200080108cd */
[----:B------:R-:W-:Y:S01]  /*5be0*/  FMNMX.FTZ R207, R13, R162, !PT ;  /* 0x000000a20dcf7209 */ /* 0x000fe20007810000 */
[--C-:B------:R-:W-:Y:S01]  /*5bf0*/  FFMA.FTZ R162, R164, UR10, -R205.reuse ;  /* 0x0000000aa4a27c23 */ /* 0x100fe200080108cd */
[----:B------:R-:W-:Y:S01]  /*5c00*/  ISETP.GT.AND P2, PT, R157, 0x18, PT ;  /* 0x000000189d00780c */ /* 0x000fe20003f44270 */
[----:B------:R-:W5:Y:S01]  /*5c10*/  MUFU.TANH R152, R152 ;  /* 0x0000009800987308 */ /* 0x000f620000002400 */
[----:B------:R-:W-:Y:S01]  /*5c20*/  FMNMX.FTZ R164, R14, R207, !PT ;  /* 0x000000cf0ea47209 */ /* 0x000fe20007810000 */
[--C-:B------:R-:W-:Y:S01]  /*5c30*/  FFMA.FTZ R160, R160, UR10, -R205.reuse ;  /* 0x0000000aa0a07c23 */ /* 0x100fe200080108cd */
[----:B------:R-:W-:Y:S01]  /*5c40*/  FSEL R17, R17, -INF , P2 ;  /* 0xff80000011117808 */ /* 0x000fe20001000000 */
[----:B------:R-:W-:Y:S01]  /*5c50*/  FFMA.FTZ R161, R161, UR10, -R205 ;  /* 0x0000000aa1a17c23 */ /* 0x000fe200080108cd */
[----:B------:R-:W-:-:S02]  /*5c60*/  FMNMX.FTZ R164, R15, R164, !PT ;  /* 0x000000a40fa47209 */ /* 0x000fc40007810000 */
[----:B------:R-:W-:Y:S01]  /*5c70*/  ISETP.GT.AND P2, PT, R157, 0x20, PT ;  /* 0x000000209d00780c */ /* 0x000fe20003f44270 */
[----:B------:R-:W5:Y:S01]  /*5c80*/  MUFU.TANH R153, R153 ;  /* 0x0000009900997308 */ /* 0x000f620000002400 */
[----:B------:R-:W-:Y:S02]  /*5c90*/  FMNMX.FTZ R207, R17, R164, !PT ;  /* 0x000000a411cf7209 */ /* 0x000fe40007810000 */
[----:B-1----:R-:W-:Y:S02]  /*5ca0*/  FSEL R163, R19, -INF , P2 ;  /* 0xff80000013a37808 */ /* 0x002fe40001000000 */
[----:B------:R-:W-:Y:S02]  /*5cb0*/  FMNMX.FTZ R164, R18, R207, !PT ;  /* 0x000000cf12a47209 */ /* 0x000fe40007810000 */
[----:B------:R-:W-:Y:S01]  /*5cc0*/  ISETP.GT.AND P2, PT, R157, 0x28, PT ;  /* 0x000000289d00780c */ /* 0x000fe20003f44270 */
[----:B------:R-:W1:Y:S01]  /*5cd0*/  MUFU.TANH R154, R154 ;  /* 0x0000009a009a7308 */ /* 0x000e620000002400 */
[----:B0-----:R-:W-:-:S02]  /*5ce0*/  FSEL R20, R20, -INF , P3 ;  /* 0xff80000014147808 */ /* 0x001fc40001800000 */
[----:B------:R-:W-:Y:S02]  /*5cf0*/  FMNMX.FTZ R207, R163, R164, !PT ;  /* 0x000000a4a3cf7209 */ /* 0x000fe40007810000 */
[----:B------:R-:W-:Y:S02]  /*5d00*/  ISETP.GT.AND P3, PT, R157, 0x29, PT ;  /* 0x000000299d00780c */ /* 0x000fe40003f64270 */
[----:B--2---:R-:W-:Y:S01]  /*5d10*/  FSEL R164, R21, -INF , P2 ;  /* 0xff80000015a47808 */ /* 0x004fe20001000000 */
[----:B------:R0:W-:Y:S01]  /*5d20*/  MUFU.EX2 R19, R208 ;  /* 0x000000d000137308 */ /* 0x0001e20000000800 */
[----:B------:R-:W-:Y:S02]  /*5d30*/  FMNMX.FTZ R207, R20, R207, !PT ;  /* 0x000000cf14cf7209 */ /* 0x000fe40007810000 */
[----:B------:R-:W-:Y:S02]  /*5d40*/  ISETP.GT.AND P2, PT, R157, 0x30, PT ;  /* 0x000000309d00780c */ /* 0x000fe40003f44270 */
[----:B---3--:R-:W-:-:S02]  /*5d50*/  FSEL R166, R22, -INF , P3 ;  /* 0xff80000016a67808 */ /* 0x008fc40001800000 */
[----:B------:R-:W-:Y:S01]  /*5d60*/  FMNMX.FTZ R207, R164, R207, !PT ;  /* 0x000000cfa4cf7209 */ /* 0x000fe20007810000 */
[----:B------:R-:W2:Y:S01]  /*5d70*/  MUFU.TANH R156, R156 ;  /* 0x0000009c009c7308 */ /* 0x000ea20000002400 */
[----:B0-----:R-:W-:-:S01]  /*5d80*/  FFMA.FTZ R208, R165, UR10, -R205 ;  /* 0x0000000aa5d07c23 */ /* 0x001fc200080108cd */
[----:B------:R-:W-:Y:S02]  /*5d90*/  ISETP.GT.AND P3, PT, R157, 0x31, PT ;  /* 0x000000319d00780c */ /* 0x000fe40003f64270 */
[----:B----4-:R-:W-:Y:S01]  /*5da0*/  FSEL R165, R23, -INF , P2 ;  /* 0xff80000017a57808 */ /* 0x010fe20001000000 */
[----:B------:R-:W-:Y:S01]  /*5db0*/  FFMA.FTZ R23, R167, UR10, -R205 ;  /* 0x0000000aa7177c23 */ /* 0x000fe200080108cd */
[----:B------:R-:W-:Y:S02]  /*5dc0*/  FMNMX.FTZ R22, R166, R207, !PT ;  /* 0x000000cfa6167209 */ /* 0x000fe40007810000 */
[----:B------:R-:W0:Y:S01]  /*5dd0*/  MUFU.TANH R158, R158 ;  /* 0x0000009e009e7308 */ /* 0x000e220000002400 */
[----:B------:R-:W-:-:S02]  /*5de0*/  ISETP.GT.AND P2, PT, R157, 0x38, PT ;  /* 0x000000389d00780c */ /* 0x000fc40003f44270 */
[----:B-----5:R-:W-:Y:S02]  /*5df0*/  FSEL R152, R152, -INF , P3 ;  /* 0xff80000098987808 */ /* 0x020fe40001800000 */
[----:B------:R-:W-:Y:S02]  /*5e00*/  FMNMX.FTZ R167, R165, R22, !PT ;  /* 0x00000016a5a77209 */ /* 0x000fe40007810000 */
[----:B------:R-:W-:Y:S01]  /*5e10*/  ISETP.GT.AND P3, PT, R157, 0x39, PT ;  /* 0x000000399d00780c */ /* 0x000fe20003f64270 */
[----:B------:R-:W3:Y:S01]  /*5e20*/  MUFU.TANH R189, R189 ;  /* 0x000000bd00bd7308 */ /* 0x000ee20000002400 */
[----:B------:R-:W-:Y:S02]  /*5e30*/  FSEL R153, R153, -INF , P2 ;  /* 0xff80000099997808 */ /* 0x000fe40001000000 */
[----:B------:R-:W-:Y:S02]  /*5e40*/  FMNMX.FTZ R22, R152, R167, !PT ;  /* 0x000000a798167209 */ /* 0x000fe40007810000 */
[----:B------:R-:W-:-:S02]  /*5e50*/  ISETP.GT.AND P2, PT, R157, 0x40, PT ;  /* 0x000000409d00780c */ /* 0x000fc40003f44270 */
[----:B-1----:R-:W-:Y:S01]  /*5e60*/  FSEL R167, R154, -INF , P3 ;  /* 0xff8000009aa77808 */ /* 0x002fe20001800000 */
[----:B------:R-:W1:Y:S01]  /*5e70*/  MUFU.TANH R193, R193 ;  /* 0x000000c100c17308 */ /* 0x000e620000002400 */
[----:B------:R-:W-:Y:S01]  /*5e80*/  FMNMX.FTZ R22, R153, R22, !PT ;  /* 0x0000001699167209 */ /* 0x000fe20007810000 */
[--C-:B------:R-:W-:Y:S01]  /*5e90*/  FFMA.FTZ R154, R168, UR10, -R205.reuse ;  /* 0x0000000aa89a7c23 */ /* 0x100fe200080108cd */
[----:B------:R-:W-:Y:S01]  /*5ea0*/  ISETP.GT.AND P3, PT, R157, 0x41, PT ;  /* 0x000000419d00780c */ /* 0x000fe20003f64270 */
[----:B------:R-:W-:Y:S01]  /*5eb0*/  FFMA.FTZ R168, R169, UR10, -R205 ;  /* 0x0000000aa9a87c23 */ /* 0x000fe200080108cd */
[----:B--2---:R-:W-:Y:S02]  /*5ec0*/  FSEL R156, R156, -INF , P2 ;  /* 0xff8000009c9c7808 */ /* 0x004fe40001000000 */
[----:B------:R-:W-:Y:S01]  /*5ed0*/  FMNMX.FTZ R207, R167, R22, !PT ;  /* 0x00000016a7cf7209 */ /* 0x000fe20007810000 */
[----:B------:R-:W2:Y:S01]  /*5ee0*/  MUFU.TANH R194, R194 ;  /* 0x000000c200c27308 */ /* 0x000ea20000002400 */
[----:B------:R-:W-:-:S02]  /*5ef0*/  ISETP.GT.AND P2, PT, R157, 0x48, PT ;  /* 0x000000489d00780c */ /* 0x000fc40003f44270 */
[----:B0-----:R-:W-:Y:S02]  /*5f00*/  FSEL R158, R158, -INF , P3 ;  /* 0xff8000009e9e7808 */ /* 0x001fe40001800000 */
[----:B------:R-:W-:Y:S02]  /*5f10*/  FMNMX.FTZ R207, R156, R207, !PT ;  /* 0x000000cf9ccf7209 */ /* 0x000fe40007810000 */
[----:B------:R-:W-:Y:S01]  /*5f20*/  ISETP.GT.AND P3, PT, R157, 0x49, PT ;  /* 0x000000499d00780c */ /* 0x000fe20003f64270 */
[----:B------:R-:W0:Y:S01]  /*5f30*/  MUFU.TANH R195, R195 ;  /* 0x000000c300c37308 */ /* 0x000e220000002400 */
[----:B---3--:R-:W-:Y:S02]  /*5f40*/  FSEL R189, R189, -INF , P2 ;  /* 0xff800000bdbd7808 */ /* 0x008fe40001000000 */
[----:B------:R-:W-:Y:S01]  /*5f50*/  FMNMX.FTZ R22, R158, R207, !PT ;  /* 0x000000cf9e167209 */ /* 0x000fe20007810000 */
[----:B------:R-:W-:-:S01]  /*5f60*/  FFMA.FTZ R207, R170, UR10, -R205 ;  /* 0x0000000aaacf7c23 */ /* 0x000fc200080108cd */
[----:B------:R-:W-:Y:S01]  /*5f70*/  ISETP.GT.AND P2, PT, R157, 0x50, PT ;  /* 0x000000509d00780c */ /* 0x000fe20003f44270 */
[----:B------:R-:W-:-:S01]  /*5f80*/  FFMA.FTZ R170, R172, UR10, -R205 ;  /* 0x0000000aacaa7c23 */ /* 0x000fc200080108cd */
[----:B-1----:R-:W-:Y:S01]  /*5f90*/  FSEL R193, R193, -INF , P3 ;  /* 0xff800000c1c17808 */ /* 0x002fe20001800000 */
[----:B------:R-:W1:Y:S01]  /*5fa0*/  MUFU.TANH R196, R196 ;  /* 0x000000c400c47308 */ /* 0x000e620000002400 */
[----:B------:R-:W-:Y:S01]  /*5fb0*/  FMNMX.FTZ R22, R189, R22, !PT ;  /* 0x00000016bd167209 */ /* 0x000fe20007810000 */
[----:B------:R-:W-:Y:S01]  /*5fc0*/  FFMA.FTZ R172, R173, UR10, -R205 ;  /* 0x0000000aadac7c23 */ /* 0x000fe200080108cd */
[----:B------:R-:W-:-:S02]  /*5fd0*/  ISETP.GT.AND P3, PT, R157, 0x51, PT ;  /* 0x000000519d00780c */ /* 0x000fc40003f64270 */
[----:B--2---:R-:W-:Y:S02]  /*5fe0*/  FSEL R194, R194, -INF , P2 ;  /* 0xff800000c2c27808 */ /* 0x004fe40001000000 */
[----:B------:R-:W-:Y:S01]  /*5ff0*/  FMNMX.FTZ R169, R193, R22, !PT ;  /* 0x00000016c1a97209 */ /* 0x000fe20007810000 */
[----:B------:R-:W2:Y:S01]  /*6000*/  MUFU.TANH R197, R197 ;  /* 0x000000c500c57308 */ /* 0x000ea20000002400 */
[----:B------:R-:W-:Y:S02]  /*6010*/  ISETP.GT.AND P2, PT, R157, 0x58, PT ;  /* 0x000000589d00780c */ /* 0x000fe40003f44270 */
[----:B0-----:R-:W-:Y:S02]  /*6020*/  FSEL R195, R195, -INF , P3 ;  /* 0xff800000c3c37808 */ /* 0x001fe40001800000 */
[----:B------:R-:W-:Y:S02]  /*6030*/  FMNMX.FTZ R22, R194, R169, !PT ;  /* 0x000000a9c2167209 */ /* 0x000fe40007810000 */
[----:B------:R-:W-:Y:S01]  /*6040*/  ISETP.GT.AND P3, PT, R157, 0x59, PT ;  /* 0x000000599d00780c */ /* 0x000fe20003f64270 */
[----:B------:R-:W0:Y:S01]  /*6050*/  MUFU.TANH R198, R198 ;  /* 0x000000c600c67308 */ /* 0x000e220000002400 */
[----:B-1----:R-:W-:-:S02]  /*6060*/  FSEL R196, R196, -INF , P2 ;  /* 0xff800000c4c47808 */ /* 0x002fc40001000000 */
[----:B------:R-:W-:-:S05]  /*6070*/  ISETP.GT.AND P2, PT, R157, 0x60, PT ;  /* 0x000000609d00780c */ /* 0x000fca0003f44270 */
[----:B------:R-:W1:Y:S01]  /*6080*/  MUFU.TANH R199, R199 ;  /* 0x000000c700c77308 */ /* 0x000e620000002400 */
[----:B--2---:R-:W-:Y:S02]  /*6090*/  FSEL R197, R197, -INF , P3 ;  /* 0xff800000c5c57808 */ /* 0x004fe40001800000 */
[----:B------:R-:W-:-:S05]  /*60a0*/  ISETP.GT.AND P3, PT, R157, 0x61, PT ;  /* 0x000000619d00780c */ /* 0x000fca0003f64270 */
[----:B------:R2:W-:Y:S01]  /*60b0*/  MUFU.EX2 R21, R209 ;  /* 0x000000d100157308 */ /* 0x0005e20000000800 */
[----:B0-----:R-:W-:Y:S02]  /*60c0*/  FSEL R198, R198, -INF , P2 ;  /* 0xff800000c6c67808 */ /* 0x001fe40001000000 */
[----:B------:R-:W-:-:S05]  /*60d0*/  ISETP.GT.AND P2, PT, R157, 0x68, PT ;  /* 0x000000689d00780c */ /* 0x000fca0003f44270 */
[----:B------:R-:W0:Y:S01]  /*60e0*/  MUFU.TANH R200, R200 ;  /* 0x000000c800c87308 */ /* 0x000e220000002400 */
[----:B--2---:R-:W-:-:S01]  /*60f0*/  FFMA.FTZ R209, R171, UR10, -R205 ;  /* 0x0000000aabd17c23 */ /* 0x004fc200080108cd */
[----:B------:R-:W-:Y:S02]  /*6100*/  FMNMX.FTZ R171, R195, R22, !PT ;  /* 0x00000016c3ab7209 */ /* 0x000fe40007810000 */
[----:B-1----:R-:W-:Y:S02]  /*6110*/  FSEL R199, R199, -INF , P3 ;  /* 0xff800000c7c77808 */ /* 0x002fe40001800000 */
[----:B------:R-:W-:Y:S02]  /*6120*/  FMNMX.FTZ R22, R196, R171, !PT ;  /* 0x000000abc4167209 */ /* 0x000fe40007810000 */
[----:B------:R-:W1:Y:S01]  /*6130*/  MUFU.TANH R201, R201 ;  /* 0x000000c900c97308 */ /* 0x000e620000002400 */
[----:B------:R-:W-:Y:S02]  /*6140*/  ISETP.GT.AND P3, PT, R157, 0x69, PT ;  /* 0x000000699d00780c */ /* 0x000fe40003f64270 */
[----:B------:R-:W-:-:S04]  /*6150*/  FMNMX.FTZ R171, R197, R22, !PT ;  /* 0x00000016c5ab7209 */ /* 0x000fc80007810000 */
[----:B------:R-:W-:Y:S01]  /*6160*/  FMNMX.FTZ R22, R198, R171, !PT ;  /* 0x000000abc6167209 */ /* 0x000fe20007810000 */
[----:B------:R-:W2:Y:S01]  /*6170*/  MUFU.TANH R202, R202 ;  /* 0x000000ca00ca7308 */ /* 0x000ea20000002400 */
[----:B0-----:R-:W-:Y:S02]  /*6180*/  FSEL R200, R200, -INF , P2 ;  /* 0xff800000c8c87808 */ /* 0x001fe40001000000 */
[----:B------:R-:W-:Y:S02]  /*6190*/  FMNMX.FTZ R173, R199, R22, !PT ;  /* 0x00000016c7ad7209 */ /* 0x000fe40007810000 */
[----:B------:R-:W-:Y:S02]  /*61a0*/  ISETP.GT.AND P2, PT, R157, 0x70, PT ;  /* 0x000000709d00780c */ /* 0x000fe40003f44270 */
[----:B------:R-:W-:Y:S01]  /*61b0*/  FMNMX.FTZ R22, R200, R173, !PT ;  /* 0x000000adc8167209 */ /* 0x000fe20007810000 */
[----:B------:R-:W0:Y:S01]  /*61c0*/  MUFU.TANH R203, R203 ;  /* 0x000000cb00cb7308 */ /* 0x000e220000002400 */
[----:B-1----:R-:W-:-:S02]  /*61d0*/  FSEL R201, R201, -INF , P3 ;  /* 0xff800000c9c97808 */ /* 0x002fc40001800000 */
        /* <DEDUP_REMOVED lines=10> */
[----:B------:R0:W-:Y:S01]  /*6280*/  MUFU.EX2 R157, R174 ;  /* 0x000000ae009d7308 */ /* 0x0001e20000000800 */
[----:B-1----:R-:W-:-:S04]  /*6290*/  FSEL R204, R204, -INF , P2 ;  /* 0xff800000cccc7808 */ /* 0x002fc80001000000 */
[----:B------:R-:W-:-:S03]  /*62a0*/  FMNMX.FTZ R173, R204, R173, !PT ;  /* 0x000000adccad7209 */ /* 0x000fc60007810000 */
[----:B------:R-:W-:Y:S01]  /*62b0*/  MUFU.EX2 R160, R160 ;  /* 0x000000a000a07308 */ /* 0x000fe20000000800 */
[----:B--2---:R-:W-:Y:S01]  /*62c0*/  FSEL R206, R206, -INF , P3 ;  /* 0xff800000cece7808 */ /* 0x004fe20001800000 */
[--C-:B0-----:R-:W-:Y:S01]  /*62d0*/  FFMA.FTZ R174, R180, UR10, -R205.reuse ;  /* 0x0000000ab4ae7c23 */ /* 0x101fe200080108cd */
[----:B------:R-:W-:-:S01]  /*62e0*/  FFMA.FTZ R180, R183, UR10, -R205 ;  /* 0x0000000ab7b47c23 */ /* 0x000fc200080108cd */
[--C-:B------:R-:W-:Y:S01]  /*62f0*/  FFMA.FTZ R183, R186, UR10, -R205.reuse ;  /* 0x0000000abab77c23 */ /* 0x100fe200080108cd */
[----:B------:R-:W-:Y:S01]  /*6300*/  FMNMX.FTZ R22, R206, R173, !PT ;  /* 0x000000adce167209 */ /* 0x000fe20007810000 */
[--C-:B------:R-:W-:Y:S01]  /*6310*/  FFMA.FTZ R173, R181, UR10, -R205.reuse ;  /* 0x0000000ab5ad7c23 */ /* 0x100fe200080108cd */
[----:B------:R-:W-:-:S01]  /*6320*/  FFMA.FTZ R181, R182, UR10, -R205 ;  /* 0x0000000ab6b57c23 */ /* 0x000fc200080108cd */
[--C-:B------:R-:W-:Y:S01]  /*6330*/  FFMA.FTZ R182, R187, UR10, -R205.reuse ;  /* 0x0000000abbb67c23 */ /* 0x100fe200080108cd */
[----:B------:R-:W-:-:S01]  /*6340*/  FFMA.FTZ R187, R191, UR10, -R205 ;  /* 0x0000000abfbb7c23 */ /* 0x000fc200080108cd */
[----:B------:R-:W0:Y:S01]  /*6350*/  SHFL.BFLY PT, R175, R22, 0x2, 0x1f ;  /* 0x0c401f0016af7f89 */ /* 0x000e2200000e0000 */
[----:B------:R-:W-:Y:S08]  /*6360*/  MUFU.EX2 R155, R155 ;  /* 0x0000009b009b7308 */ /* 0x000ff00000000800 */
[----:B------:R-:W-:Y:S08]  /*6370*/  MUFU.EX2 R10, R10 ;  /* 0x0000000a000a7308 */ /* 0x000ff00000000800 */
[----:B------:R-:W-:Y:S01]  /*6380*/  MUFU.EX2 R161, R161 ;  /* 0x000000a100a17308 */ /* 0x000fe20000000800 */
[----:B0-----:R-:W-:Y:S01]  /*6390*/  FMNMX.FTZ R179, R22, R175, !PT ;  /* 0x000000af16b37209 */ /* 0x001fe20007810000 */
[----:B------:R-:W-:Y:S01]  /*63a0*/  FFMA.FTZ R175, R185, UR10, -R205 ;  /* 0x0000000ab9af7c23 */ /* 0x000fe200080108cd */
[----:B------:R-:W-:-:S05]  /*63b0*/  IMAD.U32 R185, RZ, RZ, UR10 ;  /* 0x0000000affb97e24 */ /* 0x000fca000f8e00ff */
[----:B------:R-:W-:Y:S01]  /*63c0*/  MUFU.EX2 R162, R162 ;  /* 0x000000a200a27308 */ /* 0x000fe20000000800 */
[----:B------:R-:W0:Y:S07]  /*63d0*/  SHFL.BFLY PT, R22, R179, 0x1, 0x1f ;  /* 0x0c201f00b3167f89 */ /* 0x000e2e00000e0000 */
[----:B------:R1:W-:Y:S08]  /*63e0*/  MUFU.EX2 R171, R172 ;  /* 0x000000ac00ab7308 */ /* 0x0003f00000000800 */
[----:B------:R2:W-:Y:S01]  /*63f0*/  MUFU.EX2 R169, R209 ;  /* 0x000000d100a97308 */ /* 0x0005e20000000800 */
[----:B-1----:R-:W-:-:S01]  /*6400*/  FFMA.FTZ R172, R176, UR10, -R205 ;  /* 0x0000000ab0ac7c23 */ /* 0x002fc200080108cd */
[--C-:B------:R-:W-:Y:S01]  /*6410*/  FFMA.FTZ R176, R184, UR10, -R205.reuse ;  /* 0x0000000ab8b07c23 */ /* 0x100fe200080108cd */
[----:B------:R-:W-:-:S05]  /*6420*/  FFMA.FTZ R184, R192, UR10, -R205 ;  /* 0x0000000ac0b87c23 */ /* 0x000fca00080108cd */
[----:B------:R-:W-:Y:S01]  /*6430*/  MUFU.EX2 R208, R208 ;  /* 0x000000d000d07308 */ /* 0x000fe20000000800 */
[----:B--2---:R-:W-:-:S01]  /*6440*/  FFMA.FTZ R209, R178, UR10, -R205 ;  /* 0x0000000ab2d17c23 */ /* 0x004fc200080108cd */
[----:B0-----:R-:W-:Y:S01]  /*6450*/  FMNMX.FTZ R22, R179, R22, !PT ;  /* 0x00000016b3167209 */ /* 0x001fe20007810000 */
[----:B------:R-:W-:-:S01]  /*6460*/  FFMA.FTZ R179, R188, UR10, -R205 ;  /* 0x0000000abcb37c23 */ /* 0x000fc200080108cd */
[----:B------:R-:W-:Y:S02]  /*6470*/  FFMA.FTZ R178, R190, UR10, -R205 ;  /* 0x0000000abeb27c23 */ /* 0x000fe400080108cd */
[C---:B------:R-:W-:Y:S01]  /*6480*/  FSETP.NEU.FTZ.AND P2, PT, R22.reuse, -INF , PT ;  /* 0xff8000001600780b */ /* 0x040fe20003f5d000 */
[----:B------:R-:W-:Y:S01]  /*6490*/  FFMA.FTZ R185, R22, R185, -8 ;  /* 0xc100000016b97423 */ /* 0x000fe200000100b9 */
[----:B------:R-:W-:Y:S04]  /*64a0*/  MUFU.EX2 R23, R23 ;  /* 0x0000001700177308 */ /* 0x000fe80000000800 */
[----:B------:R-:W-:-:S04]  /*64b0*/  FSEL R185, R185, RZ, P2 ;  /* 0x000000ffb9b97208 */ /* 0x000fc80001000000 */
        /* <DEDUP_REMOVED lines=8> */
[----:B------:R-:W-:Y:S01]  /*6540*/  FSEL R164, R177, RZ, P1 ;  /* 0x000000ffb1a47208 */ /* 0x000fe20000800000 */
[----:B------:R-:W-:-:S01]  /*6550*/  FFMA.FTZ R159, R159, UR10, -R185 ;  /* 0x0000000a9f9f7c23 */ /* 0x000fc200080108b9 */
[----:B------:R-:W-:Y:S01]  /*6560*/  FSEL R165, R22, RZ, P2 ;  /* 0x000000ff16a57208 */ /* 0x000fe20001000000 */
[----:B------:R-:W-:-:S01]  /*6570*/  FFMA.FTZ R12, R12, UR10, -R185 ;  /* 0x0000000a0c0c7c23 */ /* 0x000fc200080108b9 */
[----:B------:R-:W-:Y:S01]  /*6580*/  MUFU.EX2 R186, R186 ;  /* 0x000000ba00ba7308 */ /* 0x000fe20000000800 */
[----:B------:R-:W-:-:S01]  /*6590*/  FADD.FTZ R164, -R164, R9 ;  /* 0x00000009a4a47221 */ /* 0x000fc20000010100 */
[----:B------:R-:W-:Y:S01]  /*65a0*/  FFMA.FTZ R188, R18, UR10, -R185 ;  /* 0x0000000a12bc7c23 */ /* 0x000fe200080108b9 */
[----:B------:R-:W-:-:S01]  /*65b0*/  FADD.FTZ R165, -R165, R8 ;  /* 0x00000008a5a57221 */ /* 0x000fc20000010100 */
[--C-:B------:R-:W-:Y:S01]  /*65c0*/  FFMA.FTZ R18, R20, UR10, -R185.reuse ;  /* 0x0000000a14127c23 */ /* 0x100fe200080108b9 */
[----:B------:R-:W-:Y:S01]  /*65d0*/  FMUL.FTZ R9, R164, UR10 ;  /* 0x0000000aa4097c20 */ /* 0x000fe20008410000 */
        /* <DEDUP_REMOVED lines=14> */
[----:B------:R-:W-:-:S04]  /*66c0*/  FFMA.FTZ R206, R206, UR10, -R185 ;  /* 0x0000000acece7c23 */ /* 0x000fc800080108b9 */
[----:B------:R-:W1:Y:S08]  /*66d0*/  MUFU.EX2 R8, R8 ;  /* 0x0000000800087308 */ /* 0x000e700000000800 */
[----:B------:R-:W2:Y:S01]  /*66e0*/  MUFU.EX2 R12, R12 ;  /* 0x0000000c000c7308 */ /* 0x000ea20000000800 */
        /* <DEDUP_REMOVED lines=8> */
[----:B-1----:R-:W-:-:S01]  /*6770*/  FFMA.FTZ R3, R8, R2, R159 ;  /* 0x0000000208037223 */ /* 0x002fc2000001009f */
[----:B------:R-:W-:Y:S01]  /*6780*/  FADD.FTZ R156, R10, R167 ;  /* 0x000000a70a9c7221 */ /* 0x000fe20000010000 */
[----:B------:R-:W-:-:S01]  /*6790*/  FFMA.FTZ R167, R194, UR10, -R185 ;  /* 0x0000000ac2a77c23 */ /* 0x000fc200080108b9 */
[----:B------:R-:W-:Y:S01]  /*67a0*/  F2FP.SATFINITE.E4M3.F32.PACK_AB_MERGE_C R10, R161, R10, RZ ;  /* 0x0000000aa10a723e */ /* 0x000fe200048070ff */
[----:B------:R-:W-:-:S01]  /*67b0*/  FADD.FTZ R205, R186, R3 ;  /* 0x00000003bacd7221 */ /* 0x000fc20000010000 */
[----:B------:R-:W-:Y:S01]  /*67c0*/  FFMA.FTZ R3, R193, UR10, -R185 ;  /* 0x0000000ac1037c23 */ /* 0x000fe200080108b9 */
[----:B------:R-:W-:-:S01]  /*67d0*/  FADD.FTZ R193, R161, R156 ;  /* 0x0000009ca1c17221 */ /* 0x000fc20000010000 */
[----:B------:R-:W1:Y:S01]  /*67e0*/  MUFU.EX2 R11, R11 ;  /* 0x0000000b000b7308 */ /* 0x000e620000000800 */
[----:B--2---:R-:W-:-:S01]  /*67f0*/  FADD.FTZ R158, R12, R205 ;  /* 0x000000cd0c9e7221 */ /* 0x004fc20000010000 */
[----:B------:R-:W-:Y:S01]  /*6800*/  F2FP.SATFINITE.E4M3.F32.PACK_AB_MERGE_C R160, R155, R160, R10 ;  /* 0x000000a09ba0723e */ /* 0x000fe2000480700a */
[----:B------:R-:W-:-:S01]  /*6810*/  FADD.FTZ R156, R162, R193 ;  /* 0x000000c1a29c7221 */ /* 0x000fc20000010000 */
[-C--:B------:R-:W-:Y:S01]  /*6820*/  FMUL.FTZ R33, R33, R9.reuse ;  /* 0x0000000921217220 */ /* 0x080fe20000410000 */
[-C--:B------:R-:W-:Y:S01]  /*6830*/  FMUL.FTZ R36, R36, R9.reuse ;  /* 0x0000000924247220 */ /* 0x080fe20000410000 */
[----:B------:R-:W-:Y:S01]  /*6840*/  FMUL.FTZ R37, R37, R9 ;  /* 0x0000000925257220 */ /* 0x000fe20000410000 */
[----:B------:R-:W-:-:S01]  /*6850*/  FADD.FTZ R156, R19, R156 ;  /* 0x0000009c139c7221 */ /* 0x000fc20000010000 */
[----:B------:R-:W2:Y:S01]  /*6860*/  MUFU.EX2 R14, R14 ;  /* 0x0000000e000e7308 */ /* 0x000ea20000000800 */
[----:B0-----:R-:W-:-:S01]  /*6870*/  FADD.FTZ R158, R191, R158 ;  /* 0x0000009ebf9e7221 */ /* 0x001fc20000010000 */
[----:B------:R-:W-:Y:S01]  /*6880*/  F2FP.SATFINITE.E4M3.F32.PACK_AB_MERGE_C R161, R191, R12, RZ ;  /* 0x0000000cbfa1723e */ /* 0x000fe200048070ff */
[-C--:B------:R-:W-:Y:S01]  /*6890*/  FMUL.FTZ R40, R40, R9.reuse ;  /* 0x0000000928287220 */ /* 0x080fe20000410000 */
[-C--:B------:R-:W-:Y:S01]  /*68a0*/  FMUL.FTZ R41, R41, R9.reuse ;  /* 0x0000000929297220 */ /* 0x080fe20000410000 */
[----:B------:R-:W-:Y:S01]  /*68b0*/  FMUL.FTZ R44, R44, R9 ;  /* 0x000000092c2c7220 */ /* 0x000fe20000410000 */
[----:B------:R-:W-:Y:S01]  /*68c0*/  F2FP.SATFINITE.E4M3.F32.PACK_AB_MERGE_C R161, R186, R159, R161 ;  /* 0x0000009fbaa1723e */ /* 0x000fe200048070a1 */
        /* <DEDUP_REMOVED lines=33> */
[----:B------:R-:W5:Y:S01]  /*6ae0*/  MUFU.EX2 R18, R18 ;  /* 0x0000001200127308 */ /* 0x000f620000000800 */
[----:B-1----:R-:W-:-:S01]  /*6af0*/  FADD.FTZ R189, R11, R158 ;  /* 0x0000009e0bbd7221 */ /* 0x002fc20000010000 */
[-C--:B------:R-:W-:Y:S01]  /*6b00*/  FMUL.FTZ R104, R104, R9.reuse ;  /* 0x0000000968687220 */ /* 0x080fe20000410000 */
[-C--:B------:R-:W-:Y:S01]  /*6b10*/  FMUL.FTZ R105, R105, R9.reuse ;  /* 0x0000000969697220 */ /* 0x080fe20000410000 */
[----:B------:R-:W-:Y:S01]  /*6b20*/  FMUL.FTZ R108, R108, R9 ;  /* 0x000000096c6c7220 */ /* 0x000fe20000410000 */
[----:B--2---:R-:W-:-:S01]  /*6b30*/  FADD.FTZ R158, R14, R189 ;  /* 0x000000bd0e9e7221 */ /* 0x004fc20000010000 */
[----:B------:R-:W-:Y:S01]  /*6b40*/  FADD.FTZ R189, R21, R156 ;  /* 0x0000009c15bd7221 */ /* 0x000fe20000010000 */
[----:B------:R-:W-:-:S01]  /*6b50*/  FFMA.FTZ R156, R196, UR10, -R185 ;  /* 0x0000000ac49c7c23 */ /* 0x000fc200080108b9 */
[----:B------:R-:W1:Y:S01]  /*6b60*/  MUFU.EX2 R168, R168 ;  /* 0x000000a800a87308 */ /* 0x000e620000000800 */
[----:B0-----:R-:W-:-:S01]  /*6b70*/  FADD.FTZ R193, R17, R158 ;  /* 0x0000009e11c17221 */ /* 0x001fc20000010000 */
[----:B------:R-:W-:Y:S01]  /*6b80*/  FADD.FTZ R158, R208, R189 ;  /* 0x000000bdd09e7221 */ /* 0x000fe20000010000 */
[C---:B---3--:R-:W-:Y:S01]  /*6b90*/  F2FP.SATFINITE.E4M3.F32.PACK_AB_MERGE_C R17, R188.reuse, R17, RZ ;  /* 0x00000011bc11723e */ /* 0x048fe200048070ff */
[----:B------:R-:W-:Y:S01]  /*6ba0*/  FMUL.FTZ R109, R109, R9 ;  /* 0x000000096d6d7220 */ /* 0x000fe20000410000 */
[----:B------:R-:W-:-:S01]  /*6bb0*/  FADD.FTZ R192, R188, R193 ;  /* 0x000000c1bcc07221 */ /* 0x000fc20000010000 */
[----:B------:R-:W-:Y:S01]  /*6bc0*/  FADD.FTZ R189, R23, R158 ;  /* 0x0000009e17bd7221 */ /* 0x000fe20000010000 */
[----:B------:R-:W-:Y:S01]  /*6bd0*/  F2FP.SATFINITE.E4M3.F32.PACK_AB_MERGE_C R21, R208, R21, RZ ;  /* 0x00000015d015723e */ /* 0x000fe200048070ff */
[----:B------:R-:W0:Y:S01]  /*6be0*/  MUFU.EX2 R163, R163 ;  /* 0x000000a300a37308 */ /* 0x000e220000000800 */
[----:B----4-:R-:W-:-:S01]  /*6bf0*/  FADD.FTZ R193, R13, R192 ;  /* 0x000000c00dc17221 */ /* 0x010fc20000010000 */
[----:B------:R-:W-:Y:S01]  /*6c00*/  FADD.FTZ R189, R154, R189 ;  /* 0x000000bd9abd7221 */ /* 0x000fe20000010000 */
[----:B------:R-:W-:Y:S01]  /*6c10*/  F2FP.SATFINITE.E4M3.F32.PACK_AB_MERGE_C R162, R19, R162, R21 ;  /* 0x000000a213a2723e */ /* 0x000fe20004807015 */
[----:B------:R-:W-:Y:S01]  /*6c20*/  FMUL.FTZ R112, R112, R9 ;  /* 0x0000000970707220 */ /* 0x000fe20000410000 */
[----:B-----5:R-:W-:-:S01]  /*6c30*/  FADD.FTZ R158, R18, R193 ;  /* 0x000000c1129e7221 */ /* 0x020fc20000010000 */
[----:B------:R-:W-:Y:S01]  /*6c40*/  FFMA.FTZ R193, R197, UR10, -R185 ;  /* 0x0000000ac5c17c23 */ /* 0x000fe200080108b9 */
[----:B------:R-:W-:Y:S01]  /*6c50*/  FMUL.FTZ R113, R113, R9 ;  /* 0x0000000971717220 */ /* 0x000fe20000410000 */
[----:B------:R-:W2:Y:S01]  /*6c60*/  MUFU.EX2 R207, R207 ;  /* 0x000000cf00cf7308 */ /* 0x000ea20000000800 */
        /* <DEDUP_REMOVED lines=19> */
[----:B------:R-:W-:Y:S01]  /*6da0*/  FMUL.FTZ R141, R141, R9 ;  /* 0x000000098d8d7220 */ /* 0x000fe20000410000 */
[----:B------:R-:W-:-:S01]  /*6db0*/  FADD.FTZ R195, R169, R192 ;  /* 0x000000c0a9c37221 */ /* 0x000fc20000010000 */
[----:B------:R-:W-:Y:S01]  /*6dc0*/  FFMA.FTZ R192, R199, UR10, -R185 ;  /* 0x0000000ac7c07c23 */ /* 0x000fe200080108b9 */
[----:B------:R-:W-:Y:S01]  /*6dd0*/  FMUL.FTZ R144, R144, R9 ;  /* 0x0000000990907220 */ /* 0x000fe20000410000 */
[----:B------:R-:W2:Y:S01]  /*6de0*/  MUFU.EX2 R170, R170 ;  /* 0x000000aa00aa7308 */ /* 0x000ea20000000800 */
[----:B-1----:R-:W-:-:S01]  /*6df0*/  FADD.FTZ R158, R166, R189 ;  /* 0x000000bda69e7221 */ /* 0x002fc20000010000 */
[----:B------:R-:W-:Y:S01]  /*6e00*/  FFMA.FTZ R189, R198, UR10, -R185 ;  /* 0x0000000ac6bd7c23 */ /* 0x000fe200080108b9 */
[----:B------:R-:W-:Y:S01]  /*6e10*/  F2FP.SATFINITE.E4M3.F32.PACK_AB_MERGE_C R188, R166, R163, RZ ;  /* 0x000000a3a6bc723e */ /* 0x000fe200048070ff */
[-C--:B------:R-:W-:Y:S01]  /*6e20*/  FMUL.FTZ R145, R145, R9.reuse ;  /* 0x0000000991917220 */ /* 0x080fe20000410000 */
[-C--:B------:R-:W-:Y:S01]  /*6e30*/  FMUL.FTZ R148, R148, R9.reuse ;  /* 0x0000000994947220 */ /* 0x080fe20000410000 */
[----:B------:R-:W-:Y:S01]  /*6e40*/  FMUL.FTZ R149, R149, R9 ;  /* 0x0000000995957220 */ /* 0x000fe20000410000 */
        /* <DEDUP_REMOVED lines=13> */
[----:B------:R-:W-:Y:S01]  /*6f20*/  FMUL.FTZ R43, R43, R8 ;  /* 0x000000082b2b7220 */ /* 0x000fe20000410000 */
[----:B------:R-:W-:-:S01]  /*6f30*/  FADD.FTZ R195, R171, R158 ;  /* 0x0000009eabc37221 */ /* 0x000fc20000010000 */
[-C--:B------:R-:W-:Y:S01]  /*6f40*/  FMUL.FTZ R46, R46, R8.reuse ;  /* 0x000000082e2e7220 */ /* 0x080fe20000410000 */
        /* <DEDUP_REMOVED lines=23> */
[-C--:B------:R-:W-:Y:S01]  /*70c0*/  FMUL.FTZ R78, R78, R8.reuse ;  /* 0x000000084e4e7220 */ /* 0x080fe20000410000 */
[----:B------:R-:W-:Y:S01]  /*70d0*/  FMUL.FTZ R79, R79, R8 ;  /* 0x000000084f4f7220 */ /* 0x000fe20000410000 */
[----:B------:R-:W2:Y:S01]  /*70e0*/  MUFU.EX2 R172, R172 ;  /* 0x000000ac00ac7308 */ /* 0x000ea20000000800 */
[----:B-1----:R-:W-:-:S01]  /*70f0*/  FADD.FTZ R195, R153, R158 ;  /* 0x0000009e99c37221 */ /* 0x002fc20000010000 */
[----:B------:R-:W-:Y:S01]  /*7100*/  FFMA.FTZ R158, R200, UR10, -R185 ;  /* 0x0000000ac89e7c23 */ /* 0x000fe200080108b9 */
[-C--:B------:R-:W-:Y:S01]  /*7110*/  FMUL.FTZ R82, R82, R8.reuse ;  /* 0x0000000852527220 */ /* 0x080fe20000410000 */
[-C--:B------:R-:W-:Y:S01]  /*7120*/  FMUL.FTZ R83, R83, R8.reuse ;  /* 0x0000000853537220 */ /* 0x080fe20000410000 */
[-C--:B------:R-:W-:Y:S01]  /*7130*/  FMUL.FTZ R86, R86, R8.reuse ;  /* 0x0000000856567220 */ /* 0x080fe20000410000 */
[-C--:B------:R-:W-:Y:S01]  /*7140*/  FMUL.FTZ R87, R87, R8.reuse ;  /* 0x0000000857577220 */ /* 0x080fe20000410000 */
[----:B------:R-:W-:Y:S01]  /*7150*/  FMUL.FTZ R90, R90, R8 ;  /* 0x000000085a5a7220 */ /* 0x000fe20000410000 */
[----:B------:R-:W1:Y:S01]  /*7160*/  MUFU.EX2 R165, R165 ;  /* 0x000000a500a57308 */ /* 0x000e620000000800 */
[----:B0-----:R-:W-:-:S01]  /*7170*/  FADD.FTZ R194, R164, R195 ;  /* 0x000000c3a4c27221 */ /* 0x001fc20000010000 */
[----:B------:R-:W-:Y:S01]  /*7180*/  FFMA.FTZ R195, R201, UR10, -R185 ;  /* 0x0000000ac9c37c23 */ /* 0x000fe200080108b9 */
        /* <DEDUP_REMOVED lines=15> */
[-C--:B------:R-:W-:Y:S01]  /*7280*/  FMUL.FTZ R114, R114, R8.reuse ;  /* 0x0000000872727220 */ /* 0x080fe20000410000 */
        /* <DEDUP_REMOVED lines=27> */
[----:B------:R-:W-:-:S02]  /*7440*/  FMUL.FTZ R151, R151, R8 ;  /* 0x0000000897977220 */ /* 0x000fc40000410000 */
        /* <DEDUP_REMOVED lines=14> */
[----:B------:R-:W-:-:S06]  /*7530*/  F2FP.SATFINITE.E4M3.F32.PACK_AB_MERGE_C R180, R181, R180, RZ ;  /* 0x000000b4b5b4723e */ /* 0x000fcc00048070ff */
[----:B------:R-:W0:Y:S01]  /*7540*/  MUFU.EX2 R189, R189 ;  /* 0x000000bd00bd7308 */ /* 0x000e220000000800 */
[----:B--2---:R-:W-:-:S01]  /*7550*/  FADD.FTZ R198, R193, R198 ;  /* 0x000000c6c1c67221 */ /* 0x004fc20000010000 */
[----:B------:R-:W-:Y:S02]  /*7560*/  F2FP.SATFINITE.E4M3.F32.PACK_AB_MERGE_C R193, R193, R156, RZ ;  /* 0x0000009cc1c1723e */ /* 0x000fe400048070ff */
[----:B------:R-:W-:Y:S02]  /*7570*/  F2FP.SATFINITE.E4M3.F32.PACK_AB_MERGE_C R156, R172, R157, R209 ;  /* 0x0000009dac9c723e */ /* 0x000fe400048070d1 */
        /* <DEDUP_REMOVED lines=11> */
[----:B------:R-:W-:Y:S02]  /*7630*/  F2FP.SATFINITE.E4M3.F32.PACK_AB_MERGE_C R191, R153, R152, RZ ;  /* 0x0000009899bf723e */ /* 0x000fe400048070ff */
[----:B------:R-:W-:Y:S02]  /*7640*/  F2FP.SATFINITE.E4M3.F32.PACK_AB_MERGE_C R152, R154, R23, R168 ;  /* 0x000000179a98723e */ /* 0x000fe400048070a8 */
[----:B------:R-:W-:Y:S02]  /*7650*/  F2FP.SATFINITE.E4M3.F32.PACK_AB_MERGE_C R154, R170, R169, R210 ;  /* 0x000000a9aa9a723e */ /* 0x000fe400048070d2 */
[----:B------:R-:W0:Y:S01]  /*7660*/  MUFU.EX2 R195, R195 ;  /* 0x000000c300c37308 */ /* 0x000e220000000800 */
[----:B--2---:R-:W-:-:S01]  /*7670*/  FADD.FTZ R166, R158, R197 ;  /* 0x000000c59ea67221 */ /* 0x004fc20000010000 */
[----:B------:R-:W-:-:S06]  /*7680*/  F2FP.SATFINITE.E4M3.F32.PACK_AB_MERGE_C R155, R20, R15, R191 ;  /* 0x0000000f149b723e */ /* 0x000fcc00048070bf */
[----:B------:R-:W2:Y:S01]  /*7690*/  MUFU.EX2 R178, R178 ;  /* 0x000000b200b27308 */ /* 0x000ea20000000800 */
[----:B-1----:R-:W-:-:S01]  /*76a0*/  FADD.FTZ R171, R183, R12 ;  /* 0x0000000cb7ab7221 */ /* 0x002fc20000010000 */
[----:B------:R-:W-:-:S06]  /*76b0*/  F2FP.SATFINITE.E4M3.F32.PACK_AB_MERGE_C R182, R183, R182, RZ ;  /* 0x000000b6b7b6723e */ /* 0x000fcc00048070ff */
[----:B------:R-:W1:Y:S01]  /*76c0*/  MUFU.EX2 R194, R194 ;  /* 0x000000c200c27308 */ /* 0x000e620000000800 */
[----:B0-----:R-:W-:-:S01]  /*76d0*/  FADD.FTZ R153, R195, R166 ;  /* 0x000000a6c3997221 */ /* 0x001fc20000010000 */
[----:B------:R-:W-:Y:S02]  /*76e0*/  F2FP.SATFINITE.E4M3.F32.PACK_AB_MERGE_C R166, R3, R2, RZ ;  /* 0x0000000203a6723e */ /* 0x000fe400048070ff */
[----:B------:R-:W-:Y:S02]  /*76f0*/  F2FP.SATFINITE.E4M3.F32.PACK_AB_MERGE_C R195, R195, R158, RZ ;  /* 0x0000009ec3c3723e */ /* 0x000fe400048070ff */
[----:B------:R-:W-:Y:S02]  /*7700*/  F2FP.SATFINITE.E4M3.F32.PACK_AB_MERGE_C R157, R165, R164, R166 ;  /* 0x000000a4a59d723e */ /* 0x000fe400048070a6 */
[----:B------:R-:W0:Y:S01]  /*7710*/  MUFU.EX2 R179, R179 ;  /* 0x000000b300b37308 */ /* 0x000e220000000800 */
[----:B--2---:R-:W-:-:S01]  /*7720*/  FADD.FTZ R12, R178, R171 ;  /* 0x000000abb20c7221 */ /* 0x004fc20000010000 */
[----:B------:R-:W-:-:S02]  /*7730*/  F2FP.SATFINITE.E4M3.F32.PACK_AB_MERGE_C R158, R174, R173, R180 ;  /* 0x000000adae9e723e */ /* 0x000fc400048070b4 */
        /* <DEDUP_REMOVED lines=12> */
[----:B------:R-:W-:Y:S02]  /*7800*/  F2FP.SATFINITE.E4M3.F32.PACK_AB_MERGE_C R153, R18, R13, R188 ;  /* 0x0000000d1299723e */ /* 0x000fe400048070bc */
[C---:B--2---:R-:W-:Y:S01]  /*7810*/  F2FP.SATFINITE.E4M3.F32.PACK_AB_MERGE_C R184, R187.reuse, R184, RZ ;  /* 0x000000b8bbb8723e */ /* 0x044fe200048070ff */
[----:B------:R-:W-:-:S03]  /*7820*/  FADD.FTZ R3, R187, R2 ;  /* 0x00000002bb037221 */ /* 0x000fc60000010000 */
[----:B------:R-:W-:Y:S02]  /*7830*/  F2FP.SATFINITE.E4M3.F32.PACK_AB_MERGE_C R166, R179, R178, R184 ;  /* 0x000000b2b3a6723e */ /* 0x000fe400048070b8 */
[C---:B-1----:R-:W-:Y:S01]  /*7840*/  F2FP.SATFINITE.E4M3.F32.PACK_AB_MERGE_C R204, R163.reuse, R204, RZ ;  /* 0x000000cca3cc723e */ /* 0x042fe200048070ff */
[----:B------:R-:W-:Y:S01]  /*7850*/  FADD.FTZ R2, R163, R12 ;  /* 0x0000000ca3027221 */ /* 0x000fe20000010000 */
[----:B------:R-:W-:Y:S02]  /*7860*/  F2FP.SATFINITE.E4M3.F32.PACK_AB_MERGE_C R163, R14, R11, R17 ;  /* 0x0000000b0ea3723e */ /* 0x000fe40004807011 */
[----:B------:R-:W-:Y:S01]  /*7870*/  F2FP.SATFINITE.E4M3.F32.PACK_AB_MERGE_C R167, R185, R194, R204 ;  /* 0x000000c2b9a7723e */ /* 0x000fe200048070cc */
[----:B------:R-:W-:Y:S06]  /*7880*/  @!P0 BRA `(.L_x_2573) ;  /* 0x0000000000048947 */ /* 0x000fec0003800000 */
[----:B------:R-:W-:Y:S01]  /*7890*/  BPT.TRAP 0x1 ;  /* 0x000000040000795c */ /* 0x000fe20000300000 */
.L_x_2573:
[----:B------:R-:W-:-:S04]  /*78a0*/  IMAD.U32 R8, RZ, RZ, UR57 ;  /* 0x00000039ff087e24 */ /* 0x000fc8000f8e00ff */
[----:B------:R0:W1:Y:S01]  /*78b0*/  SYNCS.PHASECHK.TRANS64.TRYWAIT P1, [UR54+0x38850], R8 ;  /* 0x03885008ff0075a7 */ /* 0x0000620008020176 */
[----:B------:R-:W-:Y:S05]  /*78c0*/  @!P0 BRA `(.L_x_2574) ;  /* 0x0000000000048947 */ /* 0x000fea0003800000 */
[----:B------:R-:W-:Y:S01]  /*78d0*/  BPT.TRAP 0x1 ;  /* 0x000000040000795c */ /* 0x000fe20000300000 */
.L_x_2574:
[----:B-1----:R-:W-:Y:S05]  /*78e0*/  @P1 BRA `(.L_x_2575) ;  /* 0x00000000000c1947 */ /* 0x002fea0003800000 */
[----:B0-----:R-:W-:-:S04]  /*78f0*/  IMAD.U32 R8, RZ, RZ, UR57 ;  /* 0x00000039ff087e24 */ /* 0x001fc8000f8e00ff */
[----:B------:R-:W0:Y:S02]  /*7900*/  SYNCS.PHASECHK.TRANS64.TRYWAIT P1, [UR54+0x38850], R8 ;  /* 0x03885008ff0075a7 */ /* 0x000e240008020176 */
[----:B0-----:R-:W-:Y:S05]  /*7910*/  @!P1 BRA `(.L_x_2576) ;  /* 0x000000c800589947 */ /* 0x001fea0003800000 */
.L_x_2575:
        /* <DEDUP_REMOVED lines=27> */
.L_x_2577:
[----:B------:R-:W-:Y:S01]  /*7ad0*/  UISETP.GT.AND UP0, UPT, UR55, UR52, UPT ;  /* 0x000000343700728c */ /* 0x000fe2000bf04270 */
[----:B0-----:R-:W-:Y:S01]  /*7ae0*/  IMAD.MOV.U32 R8, RZ, RZ, R22 ;  /* 0x000000ffff087224 */ /* 0x001fe200078e0016 */
[----:B------:R-:W-:Y:S01]  /*7af0*/  UIADD3 UR54, UR54, 0x38860, URZ ;  /* 0x0003886036367890 */ /* 0x000fe2000fffe03f */
[----:B------:R-:W-:Y:S01]  /*7b00*/  IMAD.MOV.U32 R9, RZ, RZ, R177 ;  /* 0x000000ffff097224 */ /* 0x000fe200078e00b1 */
[----:B------:R-:W-:Y:S02]  /*7b10*/  UIADD3 UR55, UR55, -0x1, URZ ;  /* 0xffffffff37377890 */ /* 0x000fe4000fffe03f */
[----:B------:R-:W-:Y:S01]  /*7b20*/  PLOP3.LUT P1, PT, PT, PT, UP0, 0x80, 0x0 ;  /* 0x000000000000781c */ /* 0x000fe20003f2f008 */
[----:B------:R-:W-:-:S09]  /*7b30*/  UPRMT UR54, UR45, 0x654, UR54 ;  /* 0x000006542d367896 */ /* 0x000fd20008000036 */
[----:B------:R-:W-:Y:S03]  /*7b40*/  SYNCS.ARRIVE.TRANS64.RED.A1T0 RZ, [UR54], RZ ;  /* 0x000000ffffff79a7 */ /* 0x000fe60008100436 */
[----:B------:R-:W-:Y:S05]  /*7b50*/  @P1 BRA `(.L_x_2578) ;  /* 0xffffffcc00141947 */ /* 0x000fea000383ffff */
[----:B------:R-:W-:-:S05]  /*7b60*/  UMOV UR51, UR55 ;  /* 0x0000003700337c82 */ /* 0x000fca0008000000 */
.L_x_2567:
[----:B------:R-:W-:-:S06]  /*7b70*/  UISETP.GE.AND UP0, UPT, UR51, UR39, UPT ;  /* 0x000000273300728c */ /* 0x000fcc000bf06270 */
[----:B------:R-:W-:-:S13]  /*7b80*/  PLOP3.LUT P1, PT, PT, PT, UP0, 0x80, 0x0 ;  /* 0x000000000000781c */ /* 0x000fda0003f2f008 */
[----:B------:R-:W-:Y:S05]  /*7b90*/  @!P1 BRA `(.L_x_2579) ;  /* 0x0000002800809947 */ /* 0x000fea0003800000 */
[----:B------:R-:W-:Y:S01]  /*7ba0*/  IMAD.MOV.U32 R5, RZ, RZ, R22 ;  /* 0x000000ffff057224 */ /* 0x000fe200078e0016 */
[----:B01----:R-:W-:Y:S01]  /*7bb0*/  MOV R8, R177 ;  /* 0x000000b100087202 */ /* 0x003fe20000000f00 */
[----:B------:R-:W-:-:S06]  /*7bc0*/  ULDC UR43, c[0x0][0x988] ;  /* 0x00026200002b7ab9 */ /* 0x000fcc0000000800 */
.L_x_2590:
[----:B------:R-:W-:-:S04]  /*7bd0*/  UIADD3 UR49, UR49, 0x1, URZ ;  /* 0x0000000131317890 */ /* 0x000fc8000fffe03f */
[----:B------:R-:W-:-:S04]  /*7be0*/  UISETP.NE.AND UP0, UPT, UR49, 0x2, UPT ;  /* 0x000000023100788c */ /* 0x000fc8000bf05270 */
[----:B------:R-:W-:Y:S02]  /*7bf0*/  USEL UR6, URZ, 0x1, UP0 ;  /* 0x000000013f067887 */ /* 0x000fe40008000000 */
[----:B------:R-:W-:Y:S02]  /*7c00*/  USEL UR49, UR49, URZ, UP0 ;  /* 0x0000003f31317287 */ /* 0x000fe40008000000 */
[----:B------:R-:W-:Y:S01]  /*7c10*/  ULOP3.LUT UR48, UR48, UR6, URZ, 0x3c, !UPT ;  /* 0x0000000630307292 */ /* 0x000fe2000f8e3c3f */
[----:B0-----:R-:W-:Y:S11]  /*7c20*/  @!P0 BRA `(.L_x_2580) ;  /* 0x0000000000048947 */ /* 0x001ff60003800000 */
[----:B------:R-:W-:Y:S01]  /*7c30*/  BPT.TRAP 0x1 ;  /* 0x000000040000795c */ /* 0x000fe20000300000 */
.L_x_2580:
[----:B------:R-:W-:Y:S01]  /*7c40*/  ULEA UR44, UR49, UR41, 0x3 ;  /* 0x00000029312c7291 */ /* 0x000fe2000f8e183f */
[----:B------:R-:W-:-:S05]  /*7c50*/  IMAD.U32 R7, RZ, RZ, UR48 ;  /* 0x00000030ff077e24 */ /* 0x000fca000f8e00ff */
[----:B------:R-:W-:-:S04]  /*7c60*/  SHF.L.U32 R7, R7, 0x1f, RZ ;  /* 0x0000001f07077819 */ /* 0x000fc800000006ff */
[----:B------:R0:W1:Y:S01]  /*7c70*/  SYNCS.PHASECHK.TRANS64.TRYWAIT P1, [UR44+0x38830], R7 ;  /* 0x03883007ff0075a7 */ /* 0x000062000802016c */
[----:B------:R-:W-:Y:S05]  /*7c80*/  @!P0 BRA `(.L_x_2581) ;  /* 0x0000000000048947 */ /* 0x000fea0003800000 */
[----:B------:R-:W-:Y:S01]  /*7c90*/  BPT.TRAP 0x1 ;  /* 0x000000040000795c */ /* 0x000fe20000300000 */
.L_x_2581:
[----:B-1----:R-:W-:Y:S05]  /*7ca0*/  @P1 BRA `(.L_x_2582) ;  /* 0x0000000000081947 */ /* 0x002fea0003800000 */
[----:B------:R-:W1:Y:S02]  /*7cb0*/  SYNCS.PHASECHK.TRANS64.TRYWAIT P1, [UR44+0x38830], R7 ;  /* 0x03883007ff0075a7 */ /* 0x000e64000802016c */
[----:B-1----:R-:W-:Y:S05]  /*7cc0*/  @!P1 BRA `(.L_x_2583) ;  /* 0x000000c400889947 */ /* 0x002fea0003800000 */
.L_x_2582:
[----:B------:R-:W-:Y:S01]  /*7cd0*/  ULEA UR6, UR49, UR42, 0xb ;  /* 0x0000002a31067291 */ /* 0x000fe2000f8e583f */
[----:B------:R-:W-:Y:S01]  /*7ce0*/  WARPGROUP.ARRIVE ;  /* 0x00000000000079c5 */ /* 0x000fe20000000000 */
[----:B------:R-:W-:Y:S01]  /*7cf0*/  UMOV UR7, 0x40000040 ;  /* 0x4000004000077882 */ /* 0x000fe20000000000 */
[----:B------:R-:W-:Y:S01]  /*7d00*/  UMOV UR11, 0x40000040 ;  /* 0x40000040000b7882 */ /* 0x000fe20000000000 */
[----:B------:R-:W-:Y:S02]  /*7d10*/  UIADD3 UR10, UR6, 0x2, URZ ;  /* 0x00000002060a7890 */ /* 0x000fe4000fffe03f */
        /* <DEDUP_REMOVED lines=38> */
.L_x_2584:
        /* <DEDUP_REMOVED lines=12> */
[C---:B-1----:R-:W-:Y:S01]  /*8040*/  FMUL.FTZ R10, R0.reuse, R154 ;  /* 0x0000009a000a7220 */ /* 0x042fe20000410000 */
        /* <DEDUP_REMOVED lines=26> */
[----:B----4-:R-:W-:Y:S01]  /*81f0*/  FMNMX.FTZ R177, R13, R178, !PT ;  /* 0x000000b20db17209 */ /* 0x010fe20007810000 */
[C---:B------:R-:W-:Y:S01]  /*8200*/  FMUL.FTZ R161, R0.reuse, R175 ;  /* 0x000000af00a17220 */ /* 0x040fe20000410000 */
[C---:B------:R-:W-:Y:S01]  /*8210*/  FMUL.FTZ R175, R0.reuse, R189 ;  /* 0x000000bd00af7220 */ /* 0x040fe20000410000 */
[C---:B------:R-:W-:Y:S01]  /*8220*/  FMUL.FTZ R178, R0.reuse, R192 ;  /* 0x000000c000b27220 */ /* 0x040fe20000410000 */
[C---:B------:R-:W-:Y:S01]  /*8230*/  FMUL.FTZ R165, R0.reuse, R179 ;  /* 0x000000b300a57220 */ /* 0x040fe20000410000 */
[C---:B------:R-:W-:Y:S01]  /*8240*/  FMUL.FTZ R179, R0.reuse, R193 ;  /* 0x000000c100b37220 */ /* 0x040fe20000410000 */
[----:B------:R-:W-:Y:S01]  /*8250*/  FMUL.FTZ R172, R0, R186 ;  /* 0x000000ba00ac7220 */ /* 0x000fe20000410000 */
[----:B------:R-:W4:Y:S01]  /*8260*/  MUFU.TANH R19, R19 ;  /* 0x0000001300137308 */ /* 0x000f220000002400 */
        /* <DEDUP_REMOVED lines=11> */
[----:B------:R-:W-:Y:S01]  /*8320*/  UMOV UR10, UR43 ;  /* 0x0000002b000a7c82 */ /* 0x000fe20008000000 */
[C---:B------:R-:W-:Y:S01]  /*8330*/  FMUL.FTZ R197, R0.reuse, R206 ;  /* 0x000000ce00c57220 */ /* 0x040fe20000410000 */
[C---:B------:R-:W-:Y:S01]  /*8340*/  FMUL.FTZ R193, R0.reuse, R198 ;  /* 0x000000c600c17220 */ /* 0x040fe20000410000 */
[C---:B------:R-:W-:Y:S01]  /*8350*/  FMUL.FTZ R198, R0.reuse, R207 ;  /* 0x000000cf00c67220 */ /* 0x040fe20000410000 */
[----:B------:R-:W1:Y:S01]  /*8360*/  MUFU.TANH R152, R152 ;  /* 0x0000009800987308 */ /* 0x000e620000002400 */
[----:B----4-:R-:W-:Y:S01]  /*8370*/  FMNMX.FTZ R177, R19, R180, !PT ;  /* 0x000000b413b17209 */ /* 0x010fe20007810000 */
[C---:B------:R-:W-:Y:S01]  /*8380*/  FMUL.FTZ R180, R0.reuse, R196 ;  /* 0x000000c400b47220 */ /* 0x040fe20000410000 */
[C---:B------:R-:W-:Y:S01]  /*8390*/  FMUL.FTZ R196, R0.reuse, R203 ;  /* 0x000000cb00c47220 */ /* 0x040fe20000410000 */
[----:B------:R-:W-:Y:S01]  /*83a0*/  FMUL.FTZ R201, R0, R214 ;  /* 0x000000d600c97220 */ /* 0x000fe20000410000 */
[----:B------:R-:W-:-:S03]  /*83b0*/  UIADD3 UR6, UR44, 0x38840, URZ ;  /* 0x000388402c067890 */ /* 0x000fc6000fffe03f */
[----:B------:R-:W4:Y:S01]  /*83c0*/  MUFU.TANH R154, R154 ;  /* 0x0000009a009a7308 */ /* 0x000f220000002400 */
[----:B---3--:R-:W-:Y:S01]  /*83d0*/  FMNMX.FTZ R177, R22, R177, !PT ;  /* 0x000000b116b17209 */ /* 0x008fe20007810000 */
[----:B------:R-:W-:-:S06]  /*83e0*/  UPRMT UR6, UR45, 0x654, UR6 ;  /* 0x000006542d067896 */ /* 0x000fcc0008000006 */
[----:B------:R-:W3:Y:S01]  /*83f0*/  MUFU.TANH R155, R155 ;  /* 0x0000009b009b7308 */ /* 0x000ee20000002400 */
[----:B-1----:R-:W-:Y:S02]  /*8400*/  FMNMX.FTZ R177, R152, R177, !PT ;  /* 0x000000b198b17209 */ /* 0x002fe40007810000 */
[----:B------:R-:W-:Y:S05]  /*8410*/  SYNCS.ARRIVE.TRANS64.RED.A1T0 RZ, [UR6], RZ ;  /* 0x000000ffffff79a7 */ /* 0x000fea0008100406 */
[----:B------:R-:W1:Y:S01]  /*8420*/  MUFU.TANH R158, R158 ;  /* 0x0000009e009e7308 */ /* 0x000e620000002400 */
[----:B----4-:R-:W-:-:S07]  /*8430*/  FMNMX.FTZ R182, R154, R177, !PT ;  /* 0x000000b19ab67209 */ /* 0x010fce0007810000 */
[----:B------:R-:W4:Y:S01]  /*8440*/  MUFU.TANH R160, R160 ;  /* 0x000000a000a07308 */ /* 0x000f220000002400 */
[----:B---3--:R-:W-:Y:S01]  /*8450*/  FMNMX.FTZ R177, R155, R182, !PT ;  /* 0x000000b69bb17209 */ /* 0x008fe20007810000 */
[----:B------:R-:W-:-:S06]  /*8460*/  FMUL.FTZ R182, R0, R200 ;  /* 0x000000c800b67220 */ /* 0x000fcc0000410000 */
[----:B------:R-:W3:Y:S01]  /*8470*/  MUFU.TANH R162, R162 ;  /* 0x000000a200a27308 */ /* 0x000ee20000002400 */
[----:B-1----:R-:W-:-:S07]  /*8480*/  FMNMX.FTZ R177, R158, R177, !PT ;  /* 0x000000b19eb17209 */ /* 0x002fce0007810000 */
[----:B------:R-:W1:Y:S01]  /*8490*/  MUFU.TANH R163, R163 ;  /* 0x000000a300a37308 */ /* 0x000e620000002400 */
[----:B----4-:R-:W-:-:S07]  /*84a0*/  FMNMX.FTZ R177, R160, R177, !PT ;  /* 0x000000b1a0b17209 */ /* 0x010fce0007810000 */
[----:B------:R-:W4:Y:S01]  /*84b0*/  MUFU.TANH R166, R166 ;  /* 0x000000a600a67308 */ /* 0x000f220000002400 */
[----:B---3--:R-:W-:-:S07]  /*84c0*/  FMNMX.FTZ R184, R162, R177, !PT ;  /* 0x000000b1a2b87209 */ /* 0x008fce0007810000 */
[----:B------:R-:W3:Y:S01]  /*84d0*/  MUFU.TANH R168, R168 ;  /* 0x000000a800a87308 */ /* 0x000ee20000002400 */
[----:B-1----:R-:W-:Y:S01]  /*84e0*/  FMNMX.FTZ R177, R163, R184, !PT ;  /* 0x000000b8a3b17209 */ /* 0x002fe20007810000 */
[----:B------:R-:W-:-:S06]  /*84f0*/  FMUL.FTZ R184, R0, R204 ;  /* 0x000000cc00b87220 */ /* 0x000fcc0000410000 */
[----:B------:R-:W1:Y:S01]  /*8500*/  MUFU.TANH R170, R170 ;  /* 0x000000aa00aa7308 */ /* 0x000e620000002400 */
[----:B----4-:R-:W-:-:S07]  /*8510*/  FMNMX.FTZ R177, R166, R177, !PT ;  /* 0x000000b1a6b17209 */ /* 0x010fce0007810000 */
[----:B------:R-:W4:Y:S01]  /*8520*/  MUFU.TANH R171, R171 ;  /* 0x000000ab00ab7308 */ /* 0x000f220000002400 */
[----:B---3--:R-:W-:-:S07]  /*8530*/  FMNMX.FTZ R177, R168, R177, !PT ;  /* 0x000000b1a8b17209 */ /* 0x008fce0007810000 */
[----:B------:R-:W3:Y:S01]  /*8540*/  MUFU.TANH R174, R174 ;  /* 0x000000ae00ae7308 */ /* 0x000ee20000002400 */
[----:B-1----:R-:W-:-:S07]  /*8550*/  FMNMX.FTZ R186, R170, R177, !PT ;  /* 0x000000b1aaba7209 */ /* 0x002fce0007810000 */
[----:B------:R-:W1:Y:S01]  /*8560*/  MUFU.TANH R175, R175 ;  /* 0x000000af00af7308 */ /* 0x000e620000002400 */
[----:B----4-:R-:W-:Y:S01]  /*8570*/  FMNMX.FTZ R177, R171, R186, !PT ;  /* 0x000000baabb17209 */ /* 0x010fe20007810000 */
[----:B------:R-:W-:-:S06]  /*8580*/  FMUL.FTZ R186, R0, R208 ;  /* 0x000000d000ba7220 */ /* 0x000fcc0000410000 */
[----:B------:R-:W4:Y:S01]  /*8590*/  MUFU.TANH R178, R178 ;  /* 0x000000b200b27308 */ /* 0x000f220000002400 */
[----:B---3--:R-:W-:-:S07]  /*85a0*/  FMNMX.FTZ R188, R174, R177, !PT ;  /* 0x000000b1aebc7209 */ /* 0x008fce0007810000 */
[----:B------:R-:W3:Y:S01]  /*85b0*/  MUFU.TANH R179, R179 ;  /* 0x000000b300b37308 */ /* 0x000ee20000002400 */
[----:B-1----:R-:W-:-:S07]  /*85c0*/  FMNMX.FTZ R177, R175, R188, !PT ;  /* 0x000000bcafb17209 */ /* 0x002fce0007810000 */
        /* <DEDUP_REMOVED lines=13> */
[C---:B------:R-:W-:Y:S01]  /*86a0*/  FMUL.FTZ R190, R0.reuse, R191 ;  /* 0x000000bf00be7220 */ /* 0x040fe20000410000 */
[----:B------:R-:W-:-:S05]  /*86b0*/  FMUL.FTZ R191, R0, R194 ;  /* 0x000000c200bf7220 */ /* 0x000fca0000410000 */
        /* <DEDUP_REMOVED lines=8> */
[C---:B------:R-:W-:Y:S01]  /*8740*/  FMUL.FTZ R192, R0.reuse, R195 ;  /* 0x000000c300c07220 */ /* 0x040fe20000410000 */
[C---:B------:R-:W-:Y:S01]  /*8750*/  FMUL.FTZ R195, R0.reuse, R202 ;  /* 0x000000ca00c37220 */ /* 0x040fe20000410000 */
[----:B------:R-:W-:-:S04]  /*8760*/  FMUL.FTZ R202, R0, R215 ;  /* 0x000000d700ca7220 */ /* 0x000fc80000410000 */
[----:B------:R-:W4:Y:S01]  /*8770*/  MUFU.TANH R10, R10 ;  /* 0x0000000a000a7308 */ /* 0x000f220000002400 */
[----:B---3--:R-:W-:-:S07]  /*8780*/  FMNMX.FTZ R194, R188, R177, !PT ;  /* 0x000000b1bcc27209 */ /* 0x008fce0007810000 */
[----:B------:R-:W3:Y:S01]  /*8790*/  MUFU.TANH R12, R12 ;  /* 0x0000000c000c7308 */ /* 0x000ee20000002400 */
[----:B-1----:R-:W-:Y:S01]  /*87a0*/  FMNMX.FTZ R177, R189, R194, !PT ;  /* 0x000000c2bdb17209 */ /* 0x002fe20007810000 */
[C---:B------:R-:W-:Y:S01]  /*87b0*/  FMUL.FTZ R194, R0.reuse, R199 ;  /* 0x000000c700c27220 */ /* 0x040fe20000410000 */
[----:B------:R-:W-:-:S03]  /*87c0*/  FMUL.FTZ R199, R0, R210 ;  /* 0x000000d200c77220 */ /* 0x000fc60000410000 */
[----:B------:R-:W1:Y:S02]  /*87d0*/  SHFL.BFLY PT, R200, R177, 0x2, 0x1f ;  /* 0x0c401f00b1c87f89 */ /* 0x000e6400000e0000 */
[----:B------:R-:W5:Y:S08]  /*87e0*/  MUFU.TANH R15, R15 ;  /* 0x0000000f000f7308 */ /* 0x000f700000002400 */
[----:B------:R-:W0:Y:S08]  /*87f0*/  MUFU.TANH R17, R17 ;  /* 0x0000001100117308 */ /* 0x000e300000002400 */
[----:B------:R-:W2:Y:S01]  /*8800*/  MUFU.TANH R20, R20 ;  /* 0x0000001400147308 */ /* 0x000ea20000002400 */
[----:B-1----:R-:W-:Y:S01]  /*8810*/  FMNMX.FTZ R203, R177, R200, !PT ;  /* 0x000000c8b1cb7209 */ /* 0x002fe20007810000 */
[----:B------:R-:W-:-:S06]  /*8820*/  FMUL.FTZ R200, R0, R211 ;  /* 0x000000d300c87220 */ /* 0x000fcc0000410000 */
[----:B------:R-:W1:Y:S01]  /*8830*/  MUFU.TANH R21, R21 ;  /* 0x0000001500157308 */ /* 0x000e620000002400 */
[----:B------:R-:W4:Y:S07]  /*8840*/  SHFL.BFLY PT, R204, R203, 0x1, 0x1f ;  /* 0x0c201f00cbcc7f89 */ /* 0x000f2e00000e0000 */
[----:B------:R-:W1:Y:S08]  /*8850*/  MUFU.TANH R23, R23 ;  /* 0x0000001700177308 */ /* 0x000e700000002400 */
[----:B------:R-:W1:Y:S08]  /*8860*/  MUFU.TANH R153, R153 ;  /* 0x0000009900997308 */ /* 0x000e700000002400 */
[----:B------:R-:W1:Y:S01]  /*8870*/  MUFU.TANH R156, R156 ;  /* 0x0000009c009c7308 */ /* 0x000e620000002400 */
[----:B----4-:R-:W-:Y:S01]  /*8880*/  FMNMX.FTZ R177, R203, R204, !PT ;  /* 0x000000cccbb17209 */ /* 0x010fe20007810000 */
[----:B------:R-:W-:-:S04]  /*8890*/  IMAD.U32 R204, RZ, RZ, UR10 ;  /* 0x0000000affcc7e24 */ /* 0x000fc8000f8e00ff */
[C---:B------:R-:W-:Y:S02]  /*88a0*/  FFMA.FTZ R203, R177.reuse, R204, -8 ;  /* 0xc1000000b1cb7423 */ /* 0x040fe400000100cc */
[----:B------:R-:W4:Y:S01]  /*88b0*/  MUFU.TANH R157, R157 ;  /* 0x0000009d009d7308 */ /* 0x000f220000002400 */
[----:B------:R-:W-:-:S01]  /*88c0*/  FADD.FTZ R8, -R177, R8 ;  /* 0x00000008b1087221 */ /* 0x000fc20000010100 */
[--C-:B------:R-:W-:Y:S01]  /*88d0*/  FFMA.FTZ R204, R11, UR10, -R203.reuse ;  /* 0x0000000a0bcc7c23 */ /* 0x100fe200080108cb */
[----:B------:R-:W-:-:S01]  /*88e0*/  FFMA.FTZ R11, R13, UR10, -R203 ;  /* 0x0000000a0d0b7c23 */ /* 0x000fc200080108cb */
[----:B------:R-:W-:Y:S01]  /*88f0*/  FMNMX.FTZ R13, R10, R5, !PT ;  /* 0x000000050a0d7209 */ /* 0x000fe20007810000 */
[----:B------:R-:W-:-:S01]  /*8900*/  FFMA.FTZ R206, R14, UR10, -R203 ;  /* 0x0000000a0ece7c23 */ /* 0x000fc200080108cb */
[--C-:B------:R-:W-:Y:S01]  /*8910*/  FFMA.FTZ R208, R19, UR10, -R203.reuse ;  /* 0x0000000a13d07c23 */ /* 0x100fe200080108cb */
[----:B------:R-:W-:-:S01]  /*8920*/  FFMA.FTZ R207, R18, UR10, -R203 ;  /* 0x0000000a12cf7c23 */ /* 0x000fc200080108cb */
[----:B---3--:R-:W-:Y:S01]  /*8930*/  FMNMX.FTZ R14, R12, R13, !PT ;  /* 0x0000000d0c0e7209 */ /* 0x008fe20007810000 */
[----:B------:R-:W3:Y:S01]  /*8940*/  MUFU.TANH R159, R159 ;  /* 0x0000009f009f7308 */ /* 0x000ee20000002400 */
[----:B------:R-:W-:-:S01]  /*8950*/  FFMA.FTZ R205, R22, UR10, -R203 ;  /* 0x0000000a16cd7c23 */ /* 0x000fc200080108cb */
[--C-:B------:R-:W-:Y:S01]  /*8960*/  FFMA.FTZ R166, R166, UR10, -R203.reuse ;  /* 0x0000000aa6a67c23 */ /* 0x100fe200080108cb */
[----:B-----5:R-:W-:Y:S01]  /*8970*/  FMNMX.FTZ R14, R15, R14, !PT ;  /* 0x0000000e0f0e7209 */ /* 0x020fe20007810000 */
[--C-:B------:R-:W-:Y:S01]  /*8980*/  FFMA.FTZ R211, R181, UR10, -R203.reuse ;  /* 0x0000000ab5d37c23 */ /* 0x100fe200080108cb */
[----:B------:R-:W-:-:S01]  /*8990*/  FFMA.FTZ R182, R182, UR10, -R203 ;  /* 0x0000000ab6b67c23 */ /* 0x000fc200080108cb */
[----:B------:R-:W-:Y:S01]  /*89a0*/  FFMA.FTZ R181, R187, UR10, -R203 ;  /* 0x0000000abbb57c23 */ /* 0x000fe200080108cb */
[----:B0-----:R-:W-:Y:S01]  /*89b0*/  FMNMX.FTZ R19, R17, R14, !PT ;  /* 0x0000000e11137209 */ /* 0x001fe20007810000 */
[----:B------:R-:W0:Y:S01]  /*89c0*/  MUFU.TANH R161, R161 ;  /* 0x000000a100a17308 */ /* 0x000e220000002400 */
[----:B------:R-:W-:-:S02]  /*89d0*/  IMAD.U32 R187, RZ, RZ, UR10 ;  /* 0x0000000affbb7e24 */ /* 0x000fc4000f8e00ff */
[----:B------:R-:W-:Y:S01]  /*89e0*/  FMUL.FTZ R8, R8, UR10 ;  /* 0x0000000a08087c20 */ /* 0x000fe20008410000 */
[----:B--2---:R-:W-:Y:S01]  /*89f0*/  FMNMX.FTZ R18, R20, R19, !PT ;  /* 0x0000001314127209 */ /* 0x004fe20007810000 */
[--C-:B------:R-:W-:Y:S01]  /*8a00*/  FFMA.FTZ R9, R9, UR10, -R203.reuse ;  /* 0x0000000a09097c23 */ /* 0x100fe200080108cb */
[----:B------:R-:W-:-:S01]  /*8a10*/  FFMA.FTZ R152, R152, UR10, -R203 ;  /* 0x0000000a98987c23 */ /* 0x000fc200080108cb */
[--C-:B------:R-:W-:Y:S01]  /*8a20*/  FFMA.FTZ R163, R163, UR10, -R203.reuse ;  /* 0x0000000aa3a37c23 */ /* 0x100fe200080108cb */
[----:B-1----:R-:W-:Y:S01]  /*8a30*/  FMNMX.FTZ R18, R21, R18, !PT ;  /* 0x0000001215127209 */ /* 0x002fe20007810000 */
[----:B------:R-:W1:Y:S01]  /*8a40*/  MUFU.TANH R164, R164 ;  /* 0x000000a400a47308 */ /* 0x000e620000002400 */
[----:B------:R-:W-:-:S02]  /*8a50*/  FFMA.FTZ R171, R171, UR10, -R203 ;  /* 0x0000000aabab7c23 */ /* 0x000fc400080108cb */
[----:B------:R-:W-:-:S04]  /*8a60*/  FMNMX.FTZ R18, R23, R18, !PT ;  /* 0x0000001217127209 */ /* 0x000fc80007810000 */
[----:B------:R-:W-:Y:S01]  /*8a70*/  FMNMX.FTZ R19, R153, R18, !PT ;  /* 0x0000001299137209 */ /* 0x000fe20007810000 */
[----:B------:R-:W2:Y:S03]  /*8a80*/  MUFU.TANH R165, R165 ;  /* 0x000000a500a57308 */ /* 0x000ea60000002400 */
[----:B------:R-:W-:Y:S01]  /*8a90*/  FMNMX.FTZ R18, R156, R19, !PT ;  /* 0x000000139c127209 */ /* 0x000fe20007810000 */
[----:B------:R-:W-:-:S03]  /*8aa0*/  FFMA.FTZ R19, R155, UR10, -R203 ;  /* 0x0000000a9b137c23 */ /* 0x000fc600080108cb */
[----:B----4-:R-:W-:Y:S01]  /*8ab0*/  FMNMX.FTZ R22, R157, R18, !PT ;  /* 0x000000129d167209 */ /* 0x010fe20007810000 */
[----:B------:R-:W4:Y:S03]  /*8ac0*/  MUFU.TANH R167, R167 ;  /* 0x000000a700a77308 */ /* 0x000f260000002400 */
[----:B---3--:R-:W-:-:S04]  /*8ad0*/  FMNMX.FTZ R22, R159, R22, !PT ;  /* 0x000000169f167209 */ /* 0x008fc80007810000 */
[----:B0-----:R-:W-:Y:S01]  /*8ae0*/  FMNMX.FTZ R155, R161, R22, !PT ;  /* 0x00000016a19b7209 */ /* 0x001fe20007810000 */
[----:B------:R-:W0:Y:S03]  /*8af0*/  MUFU.TANH R169, R169 ;  /* 0x000000a900a97308 */ /* 0x000e260000002400 */
[----:B-1----:R-:W-:Y:S01]  /*8b00*/  FMNMX.FTZ R22, R164, R155, !PT ;  /* 0x0000009ba4167209 */ /* 0x002fe20007810000 */
[--C-:B------:R-:W-:Y:S01]  /*8b10*/  FFMA.FTZ R155, R160, UR10, -R203.reuse ;  /* 0x0000000aa09b7c23 */ /* 0x100fe200080108cb */
[----:B------:R-:W-:-:S01]  /*8b20*/  FFMA.FTZ R160, R170, UR10, -R203 ;  /* 0x0000000aaaa07c23 */ /* 0x000fc200080108cb */
[--C-:B------:R-:W-:Y:S01]  /*8b30*/  FFMA.FTZ R170, R174, UR10, -R203.reuse ;  /* 0x0000000aaeaa7c23 */ /* 0x100fe200080108cb */
[----:B--2---:R-:W-:Y:S01]  /*8b40*/  FMNMX.FTZ R22, R165, R22, !PT ;  /* 0x00000016a5167209 */ /* 0x004fe20007810000 */
[----:B------:R-:W1:Y:S01]  /*8b50*/  MUFU.TANH R172, R172 ;  /* 0x000000ac00ac7308 */ /* 0x000e620000002400 */
[----:B------:R-:W-:-:S01]  /*8b60*/  FFMA.FTZ R174, R180, UR10, -R203 ;  /* 0x0000000ab4ae7c23 */ /* 0x000fc200080108cb */
[----:B------:R-:W-:Y:S01]  /*8b70*/  FFMA.FTZ R180, R188, UR10, -R203 ;  /* 0x0000000abcb47c23 */ /* 0x000fe200080108cb */
[----:B----4-:R-:W-:-:S05]  /*8b80*/  FMNMX.FTZ R22, R167, R22, !PT ;  /* 0x00000016a7167209 */ /* 0x010fca0007810000 */
[----:B------:R-:W2:Y:S08]  /*8b90*/  MUFU.TANH R173, R173 ;  /* 0x000000ad00ad7308 */ /* 0x000eb00000002400 */
[----:B------:R3:W-:Y:S08]  /*8ba0*/  MUFU.EX2 R13, R207 ;  /* 0x000000cf000d7308 */ /* 0x0007f00000000800 */
[----:B------:R-:W4:Y:S01]  /*8bb0*/  MUFU.TANH R176, R176 ;  /* 0x000000b000b07308 */ /* 0x000f220000002400 */
[----:B---3--:R-:W-:-:S01]  /*8bc0*/  FFMA.FTZ R207, R154, UR10, -R203 ;  /* 0x0000000a9acf7c23 */ /* 0x008fc200080108cb */
[--C-:B------:R-:W-:Y:S01]  /*8bd0*/  FFMA.FTZ R154, R158, UR10, -R203.reuse ;  /* 0x0000000a9e9a7c23 */ /* 0x100fe200080108cb */
[----:B------:R-:W-:-:S01]  /*8be0*/  FFMA.FTZ R158, R162, UR10, -R203 ;  /* 0x0000000aa29e7c23 */ /* 0x000fc200080108cb */
[--C-:B------:R-:W-:Y:S01]  /*8bf0*/  FFMA.FTZ R162, R178, UR10, -R203.reuse ;  /* 0x0000000ab2a27c23 */ /* 0x100fe200080108cb */
[----:B------:R-:W-:-:S03]  /*8c00*/  FFMA.FTZ R178, R184, UR10, -R203 ;  /* 0x0000000ab8b27c23 */ /* 0x000fc600080108cb */
[----:B------:R-:W3:Y:S08]  /*8c10*/  MUFU.TANH R190, R190 ;  /* 0x000000be00be7308 */ /* 0x000ef00000002400 */
[----:B------:R0:W-:Y:S08]  /*8c20*/  MUFU.EX2 R18, R207 ;  /* 0x000000cf00127308 */ /* 0x0001f00000000800 */
[----:B------:R-:W5:Y:S01]  /*8c30*/  MUFU.TANH R191, R191 ;  /* 0x000000bf00bf7308 */ /* 0x000f620000002400 */
[----:B0-----:R-:W-:-:S04]  /*8c40*/  FMNMX.FTZ R207, R169, R22, !PT ;  /* 0x00000016a9cf7209 */ /* 0x001fc80007810000 */
[----:B-1----:R-:W-:-:S03]  /*8c50*/  FMNMX.FTZ R22, R172, R207, !PT ;  /* 0x000000cfac167209 */ /* 0x002fc60007810000 */
[----:B------:R-:W0:Y:S01]  /*8c60*/  MUFU.TANH R192, R192 ;  /* 0x000000c000c07308 */ /* 0x000e220000002400 */
[----:B--2---:R-:W-:-:S04]  /*8c70*/  FMNMX.FTZ R207, R173, R22, !PT ;  /* 0x00000016adcf7209 */ /* 0x004fc80007810000 */
[----:B----4-:R-:W-:-:S03]  /*8c80*/  FMNMX.FTZ R207, R176, R207, !PT ;  /* 0x000000cfb0cf7209 */ /* 0x010fc60007810000 */
[----:B------:R-:W1:Y:S01]  /*8c90*/  MUFU.TANH R193, R193 ;  /* 0x000000c100c17308 */ /* 0x000e620000002400 */
[----:B---3--:R-:W-:-:S04]  /*8ca0*/  FMNMX.FTZ R22, R190, R207, !PT ;  /* 0x000000cfbe167209 */ /* 0x008fc80007810000 */
        /* <DEDUP_REMOVED lines=19> */
[----:B------:R2:W-:Y:S01]  /*8de0*/  MUFU.EX2 R207, R166 ;  /* 0x000000a600cf7308 */ /* 0x0005e20000000800 */
[----:B0-----:R-:W-:-:S07]  /*8df0*/  FMNMX.FTZ R209, R201, R22, !PT ;  /* 0x00000016c9d17209 */ /* 0x001fce0007810000 */
[----:B------:R-:W0:Y:S01]  /*8e00*/  MUFU.EX2 R8, R8 ;  /* 0x0000000800087308 */ /* 0x000e220000000800 */
[----:B-1----:R-:W-:Y:S01]  /*8e10*/  FMNMX.FTZ R22, R202, R209, !PT ;  /* 0x000000d1ca167209 */ /* 0x002fe20007810000 */
[--C-:B--2---:R-:W-:Y:S01]  /*8e20*/  FFMA.FTZ R166, R175, UR10, -R203.reuse ;  /* 0x0000000aafa67c23 */ /* 0x104fe200080108cb */
[----:B------:R-:W-:-:S01]  /*8e30*/  FFMA.FTZ R175, R179, UR10, -R203 ;  /* 0x0000000ab3af7c23 */ /* 0x000fc200080108cb */
[--C-:B------:R-:W-:Y:S01]  /*8e40*/  FFMA.FTZ R179, R183, UR10, -R203.reuse ;  /* 0x0000000ab7b37c23 */ /* 0x100fe200080108cb */
[----:B------:R-:W-:-:S01]  /*8e50*/  FFMA.FTZ R183, R185, UR10, -R203 ;  /* 0x0000000ab9b77c23 */ /* 0x000fc200080108cb */
[----:B------:R-:W1:Y:S01]  /*8e60*/  SHFL.BFLY PT, R213, R22, 0x2, 0x1f ;  /* 0x0c401f0016d57f89 */ /* 0x000e6200000e0000 */
[----:B------:R-:W-:-:S01]  /*8e70*/  FFMA.FTZ R185, R189, UR10, -R203 ;  /* 0x0000000abdb97c23 */ /* 0x000fc200080108cb */
[----:B------:R-:W-:Y:S08]  /*8e80*/  MUFU.EX2 R209, R166 ;  /* 0x000000a600d17308 */ /* 0x000ff00000000800 */
[----:B------:R-:W-:Y:S01]  /*8e90*/  MUFU.EX2 R166, R182 ;  /* 0x000000b600a67308 */ /* 0x000fe20000000800 */
[-C--:B0-----:R-:W-:Y:S01]  /*8ea0*/  FMUL.FTZ R24, R24, R8.reuse ;  /* 0x0000000818187220 */ /* 0x081fe20000410000 */
[-C--:B------:R-:W-:Y:S01]  /*8eb0*/  FMUL.FTZ R25, R25, R8.reuse ;  /* 0x0000000819197220 */ /* 0x080fe20000410000 */
        /* <DEDUP_REMOVED lines=11> */
[----:B-1----:R-:W-:Y:S01]  /*8f70*/  FMNMX.FTZ R213, R22, R213, !PT ;  /* 0x000000d516d57209 */ /* 0x002fe20007810000 */
[-C--:B------:R-:W-:Y:S01]  /*8f80*/  FMUL.FTZ R48, R48, R8.reuse ;  /* 0x0000000830307220 */ /* 0x080fe20000410000 */
[----:B------:R-:W1:Y:S01]  /*8f90*/  MUFU.EX2 R204, R204 ;  /* 0x000000cc00cc7308 */ /* 0x000e620000000800 */
[-C--:B------:R-:W-:Y:S01]  /*8fa0*/  FMUL.FTZ R49, R49, R8.reuse ;  /* 0x0000000831317220 */ /* 0x080fe20000410000 */
[-C--:B------:R-:W-:Y:S01]  /*8fb0*/  FMUL.FTZ R52, R52, R8.reuse ;  /* 0x0000000834347220 */ /* 0x080fe20000410000 */
[----:B------:R-:W2:Y:S01]  /*8fc0*/  SHFL.BFLY PT, R22, R213, 0x1, 0x1f ;  /* 0x0c201f00d5167f89 */ /* 0x000ea200000e0000 */
        /* <DEDUP_REMOVED lines=19> */
[-C--:B------:R-:W-:Y:S01]  /*9100*/  FMUL.FTZ R84, R84, R8.reuse ;  /* 0x0000000854547220 */ /* 0x080fe20000410000 */
[----:B------:R1:W4:Y:S01]  /*9110*/  MUFU.EX2 R14, R208 ;  /* 0x000000d0000e7308 */ /* 0x0003220000000800 */
[-C--:B------:R-:W-:Y:S01]  /*9120*/  FMUL.FTZ R85, R85, R8.reuse ;  /* 0x0000000855557220 */ /* 0x080fe20000410000 */
[----:B------:R-:W-:Y:S01]  /*9130*/  FMUL.FTZ R88, R88, R8 ;  /* 0x0000000858587220 */ /* 0x000fe20000410000 */
[----:B--2---:R-:W-:Y:S01]  /*9140*/  FMNMX.FTZ R22, R213, R22, !PT ;  /* 0x00000016d5167209 */ /* 0x004fe20007810000 */
[-C--:B------:R-:W-:Y:S01]  /*9150*/  FMUL.FTZ R89, R89, R8.reuse ;  /* 0x0000000859597220 */ /* 0x080fe20000410000 */
[-C--:B------:R-:W-:Y:S01]  /*9160*/  FMUL.FTZ R92, R92, R8.reuse ;  /* 0x000000085c5c7220 */ /* 0x080fe20000410000 */
[-C--:B------:R-:W-:Y:S01]  /*9170*/  FMUL.FTZ R93, R93, R8.reuse ;  /* 0x000000085d5d7220 */ /* 0x080fe20000410000 */
[----:B------:R-:W-:Y:S01]  /*9180*/  FMUL.FTZ R96, R96, R8 ;  /* 0x0000000860607220 */ /* 0x000fe20000410000 */
[C---:B------:R-:W-:Y:S01]  /*9190*/  FADD.FTZ R5, -R22.reuse, R5 ;  /* 0x0000000516057221 */ /* 0x040fe20000010100 */
[----:B------:R-:W-:-:S01]  /*91a0*/  FFMA.FTZ R182, R22, R187, -8 ;  /* 0xc100000016b67423 */ /* 0x000fc200000100bb */
[--C-:B-1----:R-:W-:Y:S01]  /*91b0*/  FFMA.FTZ R208, R168, UR10, -R203.reuse ;  /* 0x0000000aa8d07c23 */ /* 0x102fe200080108cb */
[----:B------:R-:W-:-:S01]  /*91c0*/  FFMA.FTZ R168, R186, UR10, -R203 ;  /* 0x0000000abaa87c23 */ /* 0x000fc200080108cb */
        /* <DEDUP_REMOVED lines=15> */
[----:B---3--:R-:W-:-:S01]  /*92c0*/  FADD.FTZ R165, R11, R212 ;  /* 0x000000d40ba57221 */ /* 0x008fc20000010000 */
[--C-:B------:R-:W-:Y:S01]  /*92d0*/  FFMA.FTZ R20, R156, UR10, -R182.reuse ;  /* 0x0000000a9c147c23 */ /* 0x100fe200080108b6 */
[----:B------:R-:W-:-:S01]  /*92e0*/  FFMA.FTZ R3, R190, UR10, -R182 ;  /* 0x0000000abe037c23 */ /* 0x000fc200080108b6 */
[----:B------:R-:W-:Y:S01]  /*92f0*/  FFMA.FTZ R176, R176, UR10, -R182 ;  /* 0x0000000ab0b07c23 */ /* 0x000fe200080108b6 */
[----:B0-----:R-:W-:-:S01]  /*9300*/  FADD.FTZ R190, R206, R165 ;  /* 0x000000a5cebe7221 */ /* 0x001fc20000010000 */
[--C-:B------:R-:W-:Y:S01]  /*9310*/  FFMA.FTZ R157, R157, UR10, -R182.reuse ;  /* 0x0000000a9d9d7c23 */ /* 0x100fe200080108b6 */
[----:B------:R-:W-:-:S01]  /*9320*/  FFMA.FTZ R188, R169, UR10, -R182 ;  /* 0x0000000aa9bc7c23 */ /* 0x000fc200080108b6 */
[----:B------:R-:W0:Y:S01]  /*9330*/  MUFU.EX2 R187, R187 ;  /* 0x000000bb00bb7308 */ /* 0x000e220000000800 */
[----:B------:R-:W-:-:S01]  /*9340*/  FADD.FTZ R169, R13, R190 ;  /* 0x000000be0da97221 */ /* 0x000fc20000010000 */
[--C-:B------:R-:W-:Y:S01]  /*9350*/  FFMA.FTZ R156, R161, UR10, -R182.reuse ;  /* 0x0000000aa19c7c23 */ /* 0x100fe200080108b6 */
[----:B------:R-:W-:-:S01]  /*9360*/  FFMA.FTZ R161, R172, UR10, -R182 ;  /* 0x0000000aaca17c23 */ /* 0x000fc200080108b6 */
[----:B------:R-:W-:Y:S01]  /*9370*/  FFMA.FTZ R172, R173, UR10, -R182 ;  /* 0x0000000aadac7c23 */ /* 0x000fe200080108b6 */
[----:B----4-:R-:W-:-:S01]  /*9380*/  FADD.FTZ R190, R14, R169 ;  /* 0x000000a90ebe7221 */ /* 0x010fc20000010000 */
[--C-:B------:R-:W-:Y:S01]  /*9390*/  FFMA.FTZ R165, R191, UR10, -R182.reuse ;  /* 0x0000000abfa57c23 */ /* 0x100fe200080108b6 */
[----:B------:R-:W-:-:S01]  /*93a0*/  FFMA.FTZ R200, R200, UR10, -R182 ;  /* 0x0000000ac8c87c23 */ /* 0x000fc200080108b6 */
[----:B------:R-:W2:Y:S01]  /*93b0*/  MUFU.EX2 R15, R15 ;  /* 0x0000000f000f7308 */ /* 0x000ea20000000800 */
[----:B-1----:R-:W-:-:S01]  /*93c0*/  FFMA.FTZ R210, R5, R2, R10 ;  /* 0x0000000205d27223 */ /* 0x002fc2000001000a */
[--C-:B------:R-:W-:Y:S01]  /*93d0*/  FFMA.FTZ R201, R201, UR10, -R182.reuse ;  /* 0x0000000ac9c97c23 */ /* 0x100fe200080108b6 */
[----:B------:R-:W-:-:S01]  /*93e0*/  FFMA.FTZ R202, R202, UR10, -R182 ;  /* 0x0000000acaca7c23 */ /* 0x000fc200080108b6 */
[----:B------:R-:W-:Y:S01]  /*93f0*/  F2FP.SATFINITE.E4M3.F32.PACK_AB_MERGE_C R11, R206, R11, RZ ;  /* 0x0000000bce0b723e */ /* 0x000fe200048070ff */
        /* <DEDUP_REMOVED lines=76> */
[----:B0-----:R-:W-:-:S01]  /*98c0*/  FADD.FTZ R176, R12, R167 ;  /* 0x000000a70cb07221 */ /* 0x001fc20000010000 */
[----:B-1----:R-:W-:Y:S01]  /*98d0*/  FADD.FTZ R167, R205, R190 ;  /* 0x000000becda77221 */ /* 0x002fe20000010000 */
[----:B--2---:R-:W-:Y:S01]  /*98e0*/  F2FP.SATFINITE.E4M3.F32.PACK_AB_MERGE_C R205, R152, R205, RZ ;  /* 0x000000cd98cd723e */ /* 0x004fe200048070ff */
[----:B------:R-:W-:Y:S01]  /*98f0*/  FMUL.FTZ R95, R95, R5 ;  /* 0x000000055f5f7220 */ /* 0x000fe20000410000 */
[----:B------:R-:W-:-:S01]  /*9900*/  FADD.FTZ R210, R17, R176 ;  /* 0x000000b011d27221 */ /* 0x000fc20000010000 */
[----:B------:R-:W-:Y:S01]  /*9910*/  FADD.FTZ R167, R152, R167 ;  /* 0x000000a798a77221 */ /* 0x000fe20000010000 */
[----:B------:R-:W-:-:S01]  /*9920*/  FFMA.FTZ R176, R192, UR10, -R182 ;  /* 0x0000000ac0b07c23 */ /* 0x000fc200080108b6 */
[----:B------:R-:W0:Y:S01]  /*9930*/  MUFU.EX2 R157, R157 ;  /* 0x0000009d009d7308 */ /* 0x000e220000000800 */
[----:B------:R-:W-:-:S01]  /*9940*/  FADD.FTZ R169, R21, R210 ;  /* 0x000000d215a97221 */ /* 0x000fc20000010000 */
[----:B------:R-:W-:Y:S01]  /*9950*/  FADD.FTZ R190, R18, R167 ;  /* 0x000000a712be7221 */ /* 0x000fe20000010000 */
[----:B---3--:R-:W-:Y:S01]  /*9960*/  F2FP.SATFINITE.E4M3.F32.PACK_AB_MERGE_C R21, R186, R21, RZ ;  /* 0x00000015ba15723e */ /* 0x008fe200048070ff */
[----:B------:R-:W-:Y:S01]  /*9970*/  FMUL.FTZ R98, R98, R5 ;  /* 0x0000000562627220 */ /* 0x000fe20000410000 */
[----:B------:R-:W-:-:S01]  /*9980*/  FADD.FTZ R173, R186, R169 ;  /* 0x000000a9baad7221 */ /* 0x000fc20000010000 */
[----:B------:R-:W-:Y:S01]  /*9990*/  FFMA.FTZ R169, R193, UR10, -R182 ;  /* 0x0000000ac1a97c23 */ /* 0x000fe200080108b6 */
[----:B------:R-:W-:Y:S01]  /*99a0*/  FMUL.FTZ R99, R99, R5 ;  /* 0x0000000563637220 */ /* 0x000fe20000410000 */
[----:B------:R-:W1:Y:S01]  /*99b0*/  MUFU.EX2 R154, R154 ;  /* 0x0000009a009a7308 */ /* 0x000e620000000800 */
[----:B----4-:R-:W-:-:S01]  /*99c0*/  FADD.FTZ R192, R20, R173 ;  /* 0x000000ad14c07221 */ /* 0x010fc20000010000 */
[----:B-----5:R-:W-:Y:S01]  /*99d0*/  FADD.FTZ R167, R19, R190 ;  /* 0x000000be13a77221 */ /* 0x020fe20000010000 */
[-C--:B------:R-:W-:Y:S01]  /*99e0*/  FMUL.FTZ R102, R102, R5.reuse ;  /* 0x0000000566667220 */ /* 0x080fe20000410000 */
[-C--:B------:R-:W-:Y:S01]  /*99f0*/  FMUL.FTZ R103, R103, R5.reuse ;  /* 0x0000000567677220 */ /* 0x080fe20000410000 */
[-C--:B------:R-:W-:Y:S01]  /*9a00*/  FMUL.FTZ R106, R106, R5.reuse ;  /* 0x000000056a6a7220 */ /* 0x080fe20000410000 */
[-C--:B------:R-:W-:Y:S01]  /*9a10*/  FMUL.FTZ R107, R107, R5.reuse ;  /* 0x000000056b6b7220 */ /* 0x080fe20000410000 */
[----:B------:R-:W-:Y:S01]  /*9a20*/  FMUL.FTZ R110, R110, R5 ;  /* 0x000000056e6e7220 */ /* 0x000fe20000410000 */
[----:B------:R-:W2:Y:S01]  /*9a30*/  MUFU.EX2 R23, R23 ;  /* 0x0000001700177308 */ /* 0x000ea20000000800 */
        /* <DEDUP_REMOVED lines=26> */
[-C--:B------:R-:W-:Y:S01]  /*9be0*/  FMUL.FTZ R146, R146, R5.reuse ;  /* 0x0000000592927220 */ /* 0x080fe20000410000 */
[-C--:B------:R-:W-:Y:S01]  /*9bf0*/  FMUL.FTZ R147, R147, R5.reuse ;  /* 0x0000000593937220 */ /* 0x080fe20000410000 */
[-C--:B------:R-:W-:Y:S01]  /*9c00*/  FMUL.FTZ R150, R150, R5.reuse ;  /* 0x0000000596967220 */ /* 0x080fe20000410000 */
[----:B------:R-:W-:-:S02]  /*9c10*/  FMUL.FTZ R151, R151, R5 ;  /* 0x0000000597977220 */ /* 0x000fc40000410000 */
[----:B------:R-:W0:Y:S01]  /*9c20*/  MUFU.EX2 R159, R159 ;  /* 0x0000009f009f7308 */ /* 0x000e220000000800 */
[----:B-1----:R-:W-:-:S01]  /*9c30*/  FADD.FTZ R190, R156, R167 ;  /* 0x000000a79cbe7221 */ /* 0x002fc20000010000 */
[----:B------:R-:W-:-:S06]  /*9c40*/  FFMA.FTZ R167, R195, UR10, -R182 ;  /* 0x0000000ac3a77c23 */ /* 0x000fcc00080108b6 */
[----:B------:R-:W1:Y:S01]  /*9c50*/  MUFU.EX2 R163, R163 ;  /* 0x000000a300a37308 */ /* 0x000e620000000800 */
[----:B--2---:R-:W-:-:S07]  /*9c60*/  FADD.FTZ R194, R158, R173 ;  /* 0x000000ad9ec27221 */ /* 0x004fce0000010000 */
[----:B------:R-:W2:Y:S01]  /*9c70*/  MUFU.EX2 R164, R164 ;  /* 0x000000a400a47308 */ /* 0x000ea20000000800 */
[----:B0-----:R-:W-:-:S01]  /*9c80*/  FADD.FTZ R173, R159, R190 ;  /* 0x000000be9fad7221 */ /* 0x001fc20000010000 */
[----:B------:R-:W-:-:S06]  /*9c90*/  FFMA.FTZ R190, R196, UR10, -R182 ;  /* 0x0000000ac4be7c23 */ /* 0x000fcc00080108b6 */
[----:B------:R-:W0:Y:S01]  /*9ca0*/  MUFU.EX2 R153, R153 ;  /* 0x0000009900997308 */ /* 0x000e220000000800 */
[----:B-1----:R-:W-:-:S07]  /*9cb0*/  FADD.FTZ R194, R163, R194 ;  /* 0x000000c2a3c27221 */ /* 0x002fce0000010000 */
[----:B------:R-:W1:Y:S01]  /*9cc0*/  MUFU.EX2 R208, R208 ;  /* 0x000000d000d07308 */ /* 0x000e620000000800 */
[----:B--2---:R-:W-:-:S01]  /*9cd0*/  FADD.FTZ R210, R164, R173 ;  /* 0x000000ada4d27221 */ /* 0x004fc20000010000 */
[----:B------:R-:W-:-:S06]  /*9ce0*/  FADD.FTZ R173, R207, R194 ;  /* 0x000000c2cfad7221 */ /* 0x000fcc0000010000 */
[----:B------:R-:W2:Y:S01]  /*9cf0*/  MUFU.EX2 R188, R188 ;  /* 0x000000bc00bc7308 */ /* 0x000ea20000000800 */
[----:B0-----:R-:W-:-:S07]  /*9d00*/  FADD.FTZ R189, R153, R210 ;  /* 0x000000d299bd7221 */ /* 0x001fce0000010000 */
[----:B------:R-:W0:Y:S01]  /*9d10*/  MUFU.EX2 R160, R160 ;  /* 0x000000a000a07308 */ /* 0x000e220000000800 */
[----:B-1----:R-:W-:-:S01]  /*9d20*/  FADD.FTZ R173, R208, R173 ;  /* 0x000000add0ad7221 */ /* 0x002fc20000010000 */
[----:B------:R-:W-:-:S04]  /*9d30*/  F2FP.SATFINITE.E4M3.F32.PACK_AB_MERGE_C R207, R208, R207, RZ ;  /* 0x000000cfd0cf723e */ /* 0x000fc800048070ff */
[----:B------:R-:W-:Y:S02]  /*9d40*/  F2FP.SATFINITE.E4M3.F32.PACK_AB_MERGE_C R158, R163, R158, R207 ;  /* 0x0000009ea39e723e */ /* 0x000fe400048070cf */
[----:B------:R-:W1:Y:S01]  /*9d50*/  MUFU.EX2 R161, R161 ;  /* 0x000000a100a17308 */ /* 0x000e620000000800 */
[----:B--2---:R-:W-:-:S01]  /*9d60*/  FADD.FTZ R194, R188, R189 ;  /* 0x000000bdbcc27221 */ /* 0x004fc20000010000 */
[----:B------:R-:W-:Y:S01]  /*9d70*/  FFMA.FTZ R189, R197, UR10, -R182 ;  /* 0x0000000ac5bd7c23 */ /* 0x000fe200080108b6 */
[----:B------:R-:W-:-:S04]  /*9d80*/  F2FP.SATFINITE.E4M3.F32.PACK_AB_MERGE_C R188, R188, R153, RZ ;  /* 0x00000099bcbc723e */ /* 0x000fc800048070ff */
[----:B------:R-:W-:Y:S01]  /*9d90*/  F2FP.SATFINITE.E4M3.F32.PACK_AB_MERGE_C R159, R164, R159, R188 ;  /* 0x0000009fa49f723e */ /* 0x000fe200048070bc */
[----:B------:R-:W2:Y:S01]  /*9da0*/  MUFU.EX2 R171, R171 ;  /* 0x000000ab00ab7308 */ /* 0x000ea20000000800 */
[----:B0-----:R-:W-:-:S07]  /*9db0*/  FADD.FTZ R196, R160, R173 ;  /* 0x000000ada0c47221 */ /* 0x001fce0000010000 */
[----:B------:R-:W0:Y:S01]  /*9dc0*/  MUFU.EX2 R172, R172 ;  /* 0x000000ac00ac7308 */ /* 0x000e220000000800 */
[----:B-1----:R-:W-:-:S01]  /*9dd0*/  FADD.FTZ R173, R161, R194 ;  /* 0x000000c2a1ad7221 */ /* 0x002fc20000010000 */
[----:B------:R-:W-:-:S06]  /*9de0*/  FFMA.FTZ R194, R198, UR10, -R182 ;  /* 0x0000000ac6c27c23 */ /* 0x000fcc00080108b6 */
[----:B------:R-:W1:Y:S01]  /*9df0*/  MUFU.EX2 R170, R170 ;  /* 0x000000aa00aa7308 */ /* 0x000e620000000800 */
[----:B--2---:R-:W-:-:S07]  /*9e00*/  FADD.FTZ R191, R171, R196 ;  /* 0x000000c4abbf7221 */ /* 0x004fce0000010000 */
[----:B------:R-:W2:Y:S01]  /*9e10*/  MUFU.EX2 R3, R3 ;  /* 0x0000000300037308 */ /* 0x000ea20000000800 */
[----:B0-----:R-:W-:-:S04]  /*9e20*/  FADD.FTZ R173, R172, R173 ;  /* 0x000000adacad7221 */ /* 0x001fc80000010000 */
[----:B------:R-:W-:Y:S01]  /*9e30*/  FADD.FTZ R198, R2, R173 ;  /* 0x000000ad02c67221 */ /* 0x000fe20000010000 */
[----:B------:R-:W-:-:S02]  /*9e40*/  FFMA.FTZ R173, R199, UR10, -R182 ;  /* 0x0000000ac7ad7c23 */ /* 0x000fc400080108b6 */
[----:B------:R-:W0:Y:S01]  /*9e50*/  MUFU.EX2 R162, R162 ;  /* 0x000000a200a27308 */ /* 0x000e220000000800 */
[----:B-1----:R-:W-:-:S01]  /*9e60*/  FADD.FTZ R196, R170, R191 ;  /* 0x000000bfaac47221 */ /* 0x002fc20000010000 */
[----:B------:R-:W-:-:S03]  /*9e70*/  F2FP.SATFINITE.E4M3.F32.PACK_AB_MERGE_C R170, R209, R170, RZ ;  /* 0x000000aad1aa723e */ /* 0x000fc600048070ff */
[----:B------:R-:W-:Y:S01]  /*9e80*/  FADD.FTZ R191, R209, R196 ;  /* 0x000000c4d1bf7221 */ /* 0x000fe20000010000 */
        /* <DEDUP_REMOVED lines=17> */
[----:B------:R-:W-:-:S03]  /*9fa0*/  F2FP.SATFINITE.E4M3.F32.PACK_AB_MERGE_C R174, R211, R174, RZ ;  /* 0x000000aed3ae723e */ /* 0x000fc600048070ff */
[----:B------:R-:W-:Y:S01]  /*9fb0*/  FADD.FTZ R186, R166, R193 ;  /* 0x000000c1a6ba7221 */ /* 0x000fe20000010000 */
        /* <DEDUP_REMOVED lines=8> */
[----:B0-----:R-:W-:-:S01]  /*a040*/  FADD.FTZ R191, R179, R186 ;  /* 0x000000bab3bf7221 */ /* 0x001fc20000010000 */
[----:B------:R-:W-:Y:S02]  /*a050*/  F2FP.SATFINITE.E4M3.F32.PACK_AB_MERGE_C R186, R156, R23, RZ ;  /* 0x000000179cba723e */ /* 0x000fe400048070ff */
[----:B------:R-:W-:Y:S02]  /*a060*/  F2FP.SATFINITE.E4M3.F32.PACK_AB_MERGE_C R156, R19, R18, R184 ;  /* 0x00000012139c723e */ /* 0x000fe400048070b8 */
[----:B------:R-:W-:Y:S02]  /*a070*/  F2FP.SATFINITE.E4M3.F32.PACK_AB_MERGE_C R157, R157, R20, R186 ;  /* 0x000000149d9d723e */ /* 0x000fe400048070ba */
[----:B------:R-:W0:Y:S01]  /*a080*/  MUFU.EX2 R189, R189 ;  /* 0x000000bd00bd7308 */ /* 0x000e220000000800 */
[----:B-1----:R-:W-:-:S01]  /*a090*/  FADD.FTZ R152, R190, R155 ;  /* 0x0000009bbe987221 */ /* 0x002fc20000010000 */
[----:B------:R-:W-:-:S06]  /*a0a0*/  F2FP.SATFINITE.E4M3.F32.PACK_AB_MERGE_C R155, R17, R12, R21 ;  /* 0x0000000c119b723e */ /* 0x000fcc0004807015 */
        /* <DEDUP_REMOVED lines=29> */
[----:B------:R-:W-:-:S01]  /*a280*/  FADD.FTZ R3, R185, R152 ;  /* 0x00000098b9037221 */ /* 0x000fc20000010000 */
[----:B------:R-:W-:Y:S02]  /*a290*/  F2FP.SATFINITE.E4M3.F32.PACK_AB_MERGE_C R152, R204, R9, R11 ;  /* 0x00000009cc98723e */ /* 0x000fe4000480700b */
[----:B------:R-:W-:Y:S02]  /*a2a0*/  F2FP.SATFINITE.E4M3.F32.PACK_AB_MERGE_C R166, R181, R168, R180 ;  /* 0x000000a8b5a6723e */ /* 0x000fe400048070b4 */
[C---:B-1----:R-:W-:Y:S01]  /*a2b0*/  F2FP.SATFINITE.E4M3.F32.PACK_AB_MERGE_C R201, R202.reuse, R201, RZ ;  /* 0x000000c9cac9723e */ /* 0x042fe200048070ff */
[----:B------:R-:W-:-:S03]  /*a2c0*/  FADD.FTZ R2, R202, R23 ;  /* 0x00000017ca027221 */ /* 0x000fc60000010000 */
[----:B------:R-:W-:Y:S01]  /*a2d0*/  F2FP.SATFINITE.E4M3.F32.PACK_AB_MERGE_C R167, R182, R173, R201 ;  /* 0x000000adb6a7723e */ /* 0x000fe200048070c9 */
[----:B------:R-:W-:Y:S06]  /*a2e0*/  @!P0 BRA `(.L_x_2585) ;  /* 0x0000000000048947 */ /* 0x000fec0003800000 */
[----:B------:R-:W-:Y:S01]  /*a2f0*/  BPT.TRAP 0x1 ;  /* 0x000000040000795c */ /* 0x000fe20000300000 */
.L_x_2585:
[----:B------:R0:W1:Y:S01]  /*a300*/  SYNCS.PHASECHK.TRANS64.TRYWAIT P1, [UR44+0x38850], R7 ;  /* 0x03885007ff0075a7 */ /* 0x000062000802016c */
[----:B------:R-:W-:Y:S05]  /*a310*/  @!P0 BRA `(.L_x_2586) ;  /* 0x0000000000048947 */ /* 0x000fea0003800000 */
[----:B------:R-:W-:Y:S01]  /*a320*/  BPT.TRAP 0x1 ;  /* 0x000000040000795c */ /* 0x000fe20000300000 */
.L_x_2586:
[----:B-1----:R-:W-:Y:S05]  /*a330*/  @P1 BRA `(.L_x_2587) ;  /* 0x0000000000081947 */ /* 0x002fea0003800000 */
[----:B------:R-:W1:Y:S02]  /*a340*/  SYNCS.PHASECHK.TRANS64.TRYWAIT P1, [UR44+0x38850], R7 ;  /* 0x03885007ff0075a7 */ /* 0x000e64000802016c */
[----:B-1----:R-:W-:Y:S05]  /*a350*/  @!P1 BRA `(.L_x_2588) ;  /* 0x0000009c00fc9947 */ /* 0x002fea0003800000 */
.L_x_2587:
        /* <DEDUP_REMOVED lines=27> */
.L_x_2589:
[----:B------:R-:W-:Y:S01]  /*a510*/  UISETP.GT.AND UP0, UPT, UR51, UR39, UPT ;  /* 0x000000273300728c */ /* 0x000fe2000bf04270 */
[----:B------:R-:W-:Y:S01]  /*a520*/  IMAD.MOV.U32 R5, RZ, RZ, R22 ;  /* 0x000000ffff057224 */ /* 0x000fe200078e0016 */
[----:B------:R-:W-:Y:S01]  /*a530*/  UIADD3 UR44, UR44, 0x38860, URZ ;  /* 0x000388602c2c7890 */ /* 0x000fe2000fffe03f */
[----:B-1----:R-:W-:Y:S01]  /*a540*/  IMAD.MOV.U32 R8, RZ, RZ, R177 ;  /* 0x000000ffff087224 */ /* 0x002fe200078e00b1 */
[----:B------:R-:W-:Y:S02]  /*a550*/  UIADD3 UR51, UR51, -0x1, URZ ;  /* 0xffffffff33337890 */ /* 0x000fe4000fffe03f */
[----:B------:R-:W-:Y:S01]  /*a560*/  PLOP3.LUT P1, PT, PT, PT, UP0, 0x80, 0x0 ;  /* 0x000000000000781c */ /* 0x000fe20003f2f008 */
[----:B------:R-:W-:-:S09]  /*a570*/  UPRMT UR44, UR45, 0x654, UR44 ;  /* 0x000006542d2c7896 */ /* 0x000fd2000800002c */
[----:B------:R-:W-:Y:S03]  /*a580*/  SYNCS.ARRIVE.TRANS64.RED.A1T0 RZ, [UR44], RZ ;  /* 0x000000ffffff79a7 */ /* 0x000fe6000810042c */
[----:B------:R-:W-:Y:S05]  /*a590*/  @P1 BRA `(.L_x_2590) ;  /* 0xffffffd4008c1947 */ /* 0x000fea000383ffff */
.L_x_2579:
[----:B------:R-:W-:Y:S01]  /*a5a0*/  ULDC.64 UR8, c[0x0][0x9a0] ;  /* 0x0002680000087ab9 */ /* 0x000fe20000000a00 */
[----:B------:R-:W-:Y:S01]  /*a5b0*/  IADD3 R16, -R16, 0xb, RZ ;  /* 0x0000000b10107810 */ /* 0x000fe20007ffe1ff */
[----:B------:R-:W-:Y:S01]  /*a5c0*/  UISETP.NE.U32.AND UP0, UPT, UR8, URZ, UPT ;  /* 0x0000003f0800728c */ /* 0x000fe2000bf05070 */
[----:B------:R-:W-:-:S03]  /*a5d0*/  IMAD.MOV.U32 R6, RZ, RZ, 0x3f800000 ;  /* 0x3f800000ff067424 */ /* 0x000fc600078e00ff */
        /* <DEDUP_REMOVED lines=17> */
[----:B------:R-:W-:-:S04]  /*a6f0*/  IMAD.U32 R4, RZ, RZ, UR6 ;  /* 0x00000006ff047e24 */ /* 0x000fc8000f8e00ff */
[----:B------:R-:W-:-:S05]  /*a700*/  IMAD.U32 R5, RZ, RZ, UR7 ;  /* 0x00000007ff057e24 */ /* 0x000fca000f8e00ff */
[----:B------:R3:W4:Y:S01]  /*a710*/  @P0 LDG.E R6, desc[UR46][R4.64] ;  /* 0x0000002e04060981 */ /* 0x000722000c1e1900 */
[----:B------:R-:W-:-:S03]  /*a720*/  IMAD.U32 R13, RZ, RZ, UR10 ;  /* 0x0000000aff0d7e24 */ /* 0x000fc6000f8e00ff */
[----:B------:R-:W5:Y:S04]  /*a730*/  SHFL.BFLY PT, R0, R3, 0x2, 0x1f ;  /* 0x0c401f0003007f89 */ /* 0x000f6800000e0000 */
[----:B0-----:R-:W1:Y:S01]  /*a740*/  SHFL.BFLY PT, R7, R2, 0x2, 0x1f ;  /* 0x0c401f0002077f89 */ /* 0x001e6200000e0000 */
[----:B---3--:R-:W-:Y:S02]  /*a750*/  IMAD.U32 R4, RZ, RZ, UR10 ;  /* 0x0000000aff047e24 */ /* 0x008fe4000f8e00ff */
[----:B-----5:R-:W-:Y:S01]  /*a760*/  FADD.FTZ R0, R0, R3 ;  /* 0x0000000300007221 */ /* 0x020fe20000010000 */
[----:B------:R-:W-:Y:S02]  /*a770*/  IMAD.MOV.U32 R3, RZ, RZ, RZ ;  /* 0x000000ffff037224 */ /* 0x000fe400078e00ff */
[----:B-1----:R-:W-:Y:S01]  /*a780*/  FADD.FTZ R8, R7, R2 ;  /* 0x0000000207087221 */ /* 0x002fe20000010000 */
[----:B------:R-:W-:Y:S01]  /*a790*/  IMAD.MOV.U32 R2, RZ, RZ, -0x800000 ;  /* 0xff800000ff027424 */ /* 0x000fe200078e00ff */
[----:B------:R-:W0:Y:S04]  /*a7a0*/  SHFL.BFLY PT, R7, R0, 0x1, 0x1f ;  /* 0x0c201f0000077f89 */ /* 0x000e2800000e0000 */
[----:B------:R-:W1:Y:S01]  /*a7b0*/  SHFL.BFLY PT, R9, R8, 0x1, 0x1f ;  /* 0x0c201f0008097f89 */ /* 0x000e6200000e0000 */
[----:B0-----:R-:W-:Y:S01]  /*a7c0*/  FADD.FTZ R10, R0, R7 ;  /* 0x00000007000a7221 */ /* 0x001fe20000010000 */
[----:B------:R-:W-:Y:S01]  /*a7d0*/  MOV R7, RZ ;  /* 0x000000ff00077202 */ /* 0x000fe20000000f00 */
[----:B------:R-:W-:-:S02]  /*a7e0*/  IMAD.MOV.U32 R0, RZ, RZ, -0x800000 ;  /* 0xff800000ff007424 */ /* 0x000fc400078e00ff */
[----:B-1----:R-:W-:Y:S01]  /*a7f0*/  FADD.FTZ R11, R8, R9 ;  /* 0x00000009080b7221 */ /* 0x002fe20000010000 */
[C---:B------:R-:W-:Y:S01]  /*a800*/  FSETP.NE.FTZ.AND P0, PT, R10.reuse, RZ, PT ;  /* 0x000000ff0a00720b */ /* 0x040fe20003f15000 */
[----:B------:R-:W-:Y:S02]  /*a810*/  FMUL.FTZ R9, R10, 0.00390625 ;  /* 0x3b8000000a097820 */ /* 0x000fe40000410000 */
[----:B------:R-:W-:-:S03]  /*a820*/  FMUL.FTZ R12, R11, 0.00390625 ;  /* 0x3b8000000b0c7820 */ /* 0x000fc60000410000 */
[----:B------:R-:W-:Y:S02]  /*a830*/  FSETP.NE.FTZ.AND P1, PT, R9, RZ, PT ;  /* 0x000000ff0900720b */ /* 0x000fe40003f35000 */
[----:B------:R-:W-:-:S05]  /*a840*/  FSETP.NE.FTZ.AND P2, PT, R12, RZ, PT ;  /* 0x000000ff0c00720b */ /* 0x000fca0003f55000 */
[----:B------:R0:W-:Y:S01]  /*a850*/  @P0 MUFU.RCP R3, R10 ;  /* 0x0000000a00030308 */ /* 0x0001e20000001000 */
[----:B------:R-:W-:-:S05]  /*a860*/  FSETP.NE.FTZ.AND P0, PT, R11, RZ, PT ;  /* 0x000000ff0b00720b */ /* 0x000fca0003f15000 */
[----:B------:R-:W-:Y:S02]  /*a870*/  @P1 FMUL.FTZ R4, R4, 0.69314718246459960938 ;  /* 0x3f31721804041820 */ /* 0x000fe40000410000 */
[----:B------:R-:W1:Y:S01]  /*a880*/  @P2 MUFU.LG2 R8, R12 ;  /* 0x0000000c00082308 */ /* 0x000e620000000c00 */
[----:B0-----:R-:W-:-:S07]  /*a890*/  @P2 FMUL.FTZ R10, R13, 0.69314718246459960938 ;  /* 0x3f3172180d0a2820 */ /* 0x001fce0000410000 */
[----:B------:R1:W0:Y:S08]  /*a8a0*/  @P1 MUFU.LG2 R5, R9 ;  /* 0x0000000900051308 */ /* 0x0002300000000c00 */
[----:B------:R-:W3:Y:S01]  /*a8b0*/  @P0 MUFU.RCP R7, R11 ;  /* 0x0000000b00070308 */ /* 0x000ee20000001000 */
[----:B-1----:R-:W-:Y:S01]  /*a8c0*/  @P2 FMUL.FTZ R9, R8, 0.69314718246459960938 ;  /* 0x3f31721808092820 */ /* 0x002fe20000410000 */
[----:B------:R-:W-:-:S03]  /*a8d0*/  PLOP3.LUT P0, PT, PT, PT, PT, 0x8, 0x0 ;  /* 0x000000000000781c */ /* 0x000fc60003f0e170 */
[----:B------:R-:W-:Y:S01]  /*a8e0*/  @P2 FFMA.FTZ R2, R10, R22, R9 ;  /* 0x000000160a022223 */ /* 0x000fe20000010009 */
[----:B0-----:R-:W-:-:S04]  /*a8f0*/  @P1 FMUL.FTZ R5, R5, 0.69314718246459960938 ;  /* 0x3f31721805051820 */ /* 0x001fc80000410000 */
[----:B------:R-:W-:Y:S01]  /*a900*/  @P1 FFMA.FTZ R0, R4, R177, R5 ;  /* 0x000000b104001223 */ /* 0x000fe20000010005 */
[-C--:B----4-:R-:W-:Y:S01]  /*a910*/  FMUL.FTZ R8, R3, R6.reuse ;  /* 0x0000000603087220 */ /* 0x090fe20000410000 */
        /* <DEDUP_REMOVED lines=128> */
[----:B--2---:R-:W-:-:S07]  /*b120*/  FMUL.FTZ R147, R147, R3 ;  /* 0x0000000393937220 */ /* 0x004fce0000410000 */
.L_x_2554:
        /* <DEDUP_REMOVED lines=24> */
[----:B------:R-:W-:Y:S01]  /*b2b0*/  UIADD3 UR9, UR5, UR9, URZ ;  /* 0x0000000905097290 */ /* 0x000fe2000fffe03f */
[----:B------:R-:W-:Y:S01]  /*b2c0*/  LEA.HI R5, R4, R7, RZ, 0x7 ;  /* 0x0000000704057211 */ /* 0x000fe200078f38ff */
[----:B------:R-:W-:Y:S01]  /*b2d0*/  UIMAD UR8, UR38, UR11, UR8 ;  /* 0x0000000b260872a4 */ /* 0x000fe2000f8e0208 */
[----:B------:R-:W-:-:S02]  /*b2e0*/  SEL R30, R44, R45, P0 ;  /* 0x0000002d2c1e7207 */ /* 0x000fc40000000000 */
[----:B------:R-:W-:Y:S01]  /*b2f0*/  LOP3.LUT R6, R5, 0xffffff80, RZ, 0xc0, !PT ;  /* 0xffffff8005067812 */ /* 0x000fe200078ec0ff */
[----:B------:R-:W-:Y:S01]  /*b300*/  UIADD3 UR8, UR7, UR8, URZ ;  /* 0x0000000807087290 */ /* 0x000fe2000fffe03f */
[----:B------:R-:W-:Y:S02]  /*b310*/  SEL R44, R45, R44, P0 ;  /* 0x0000002c2d2c7207 */ /* 0x000fe40000000000 */
[----:B------:R-:W-:Y:S01]  /*b320*/  SHF.R.S32.HI R9, RZ, 0x7, R5 ;  /* 0x00000007ff097819 */ /* 0x000fe20000011405 */
[----:B------:R-:W-:Y:S01]  /*b330*/  IMAD.IADD R45, R7, 0x1, -R6 ;  /* 0x00000001072d7824 */ /* 0x000fe200078e0a06 */
[----:B------:R-:W-:Y:S02]  /*b340*/  LEA.HI R10, R4, R7, RZ, 0x2 ;  /* 0x00000007040a7211 */ /* 0x000fe400078f10ff */
[----:B------:R-:W-:Y:S02]  /*b350*/  SEL R18, R32, R33, P0 ;  /* 0x0000002120127207 */ /* 0x000fe40000000000 */
[----:B------:R-:W-:-:S02]  /*b360*/  SHF.R.S32.HI R6, RZ, 0x1f, R45 ;  /* 0x0000001fff067819 */ /* 0x000fc4000001142d */
[----:B------:R-:W-:Y:S02]  /*b370*/  SEL R32, R33, R32, P0 ;  /* 0x0000002021207207 */ /* 0x000fe40000000000 */
[----:B------:R-:W-:Y:S02]  /*b380*/  LEA.HI R11, R6, R45, RZ, 0x2 ;  /* 0x0000002d060b7211 */ /* 0x000fe400078f10ff */
[----:B------:R-:W-:Y:S02]  /*b390*/  SEL R218, R82, R83, P0 ;  /* 0x0000005352da7207 */ /* 0x000fe40000000000 */
[----:B------:R-:W-:Y:S02]  /*b3a0*/  SEL R33, R83, R82, P0 ;  /* 0x0000005253217207 */ /* 0x000fe40000000000 */
[----:B------:R-:W-:Y:S02]  /*b3b0*/  LEA.HI R4, R5, R9, RZ, 0x1 ;  /* 0x0000000905047211 */ /* 0x000fe400078f08ff */
[----:B------:R-:W-:-:S02]  /*b3c0*/  LOP3.LUT R82, R10, 0xfffffffc, RZ, 0xc0, !PT ;  /* 0xfffffffc0a527812 */ /* 0x000fc400078ec0ff */
[--C-:B------:R-:W-:Y:S02]  /*b3d0*/  SHF.R.S32.HI R5, RZ, 0x2, R11.reuse ;  /* 0x00000002ff057819 */ /* 0x100fe4000001140b */
[----:B------:R-:W-:Y:S01]  /*b3e0*/  SHF.R.S32.HI R10, RZ, 0x1f, R11 ;  /* 0x0000001fff0a7819 */ /* 0x000fe2000001140b */
[----:B------:R-:W-:Y:S01]  /*b3f0*/  IMAD.IADD R82, R7, 0x1, -R82 ;  /* 0x0000000107527824 */ /* 0x000fe200078e0a52 */
[----:B------:R-:W-:Y:S01]  /*b400*/  LOP3.LUT R4, R4, 0x3fffffe, RZ, 0xc0, !PT ;  /* 0x03fffffe04047812 */ /* 0x000fe200078ec0ff */
[----:B------:R-:W-:Y:S01]  /*b410*/  IMAD.U32 R7, RZ, RZ, UR5 ;  /* 0x00000005ff077e24 */ /* 0x000fe2000f8e00ff */
[----:B------:R-:W-:Y:S01]  /*b420*/  LEA.HI R10, R10, R5, RZ, 0x3 ;  /* 0x000000050a0a7211 */ /* 0x000fe200078f18ff */
[----:B------:R-:W-:Y:S01]  /*b430*/  IMAD.U32 R7, RZ, RZ, UR9 ;  /* 0x00000009ff077e24 */ /* 0x000fe2000f8e00ff */
[----:B------:R-:W-:Y:S02]  /*b440*/  IADD3 R9, R9, -R4, RZ ;  /* 0x8000000409097210 */ /* 0x000fe40007ffe0ff */
[----:B------:R-:W-:-:S02]  /*b450*/  LOP3.LUT R4, R10, 0xfffffff8, RZ, 0xc0, !PT ;  /* 0xfffffff80a047812 */ /* 0x000fc400078ec0ff */
[----:B------:R-:W-:Y:S02]  /*b460*/  LEA.HI R6, R6, R45, RZ, 0x5 ;  /* 0x0000002d06067211 */ /* 0x000fe400078f28ff */
[----:B------:R-:W-:Y:S01]  /*b470*/  SEL R208, R38, R39, P0 ;  /* 0x0000002726d07207 */ /* 0x000fe20000000000 */
[----:B------:R-:W-:Y:S01]  /*b480*/  IMAD.IADD R4, R5, 0x1, -R4 ;  /* 0x0000000105047824 */ /* 0x000fe200078e0a04 */
[----:B------:R-:W-:Y:S02]  /*b490*/  SEL R15, R39, R38, P0 ;  /* 0x00000026270f7207 */ /* 0x000fe40000000000 */
[----:B------:R-:W-:Y:S02]  /*b4a0*/  SEL R38, R42, R43, P0 ;  /* 0x0000002b2a267207 */ /* 0x000fe40000000000 */
[----:B------:R-:W-:Y:S02]  /*b4b0*/  SEL R17, R43, R42, P0 ;  /* 0x0000002a2b117207 */ /* 0x000fe40000000000 */
[----:B------:R-:W-:-:S02]  /*b4c0*/  SEL R42, R46, R47, P0 ;  /* 0x0000002f2e2a7207 */ /* 0x000fc40000000000 */
[----:B------:R-:W-:Y:S02]  /*b4d0*/  SEL R19, R47, R46, P0 ;  /* 0x0000002e2f137207 */ /* 0x000fe40000000000 */
[----:B------:R-:W-:Y:S01]  /*b4e0*/  SHF.R.S32.HI R5, RZ, 0x5, R6 ;  /* 0x00000005ff057819 */ /* 0x000fe20000011406 */
[----:B------:R-:W-:Y:S01]  /*b4f0*/  IMAD.U32 R6, RZ, RZ, UR4 ;  /* 0x00000004ff067e24 */ /* 0x000fe2000f8e00ff */
[----:B------:R-:W-:Y:S01]  /*b500*/  LEA.HI R47, R82, R82, RZ, 0x1 ;  /* 0x00000052522f7211 */ /* 0x000fe200078f08ff */
[----:B------:R-:W0:Y:S01]  /*b510*/  S2UR UR4, SR_CTAID.Y ;  /* 0x00000000000479c3 */ /* 0x000e220000002600 */
[----:B------:R-:W-:Y:S01]  /*b520*/  SEL R20, R36, R37, P0 ;  /* 0x0000002524147207 */ /* 0x000fe20000000000 */
[----:B------:R-:W-:Y:S01]  /*b530*/  IMAD R10, R5, 0x10, R4 ;  /* 0x00000010050a7824 */ /* 0x000fe200078e0204 */
[----:B------:R-:W-:Y:S01]  /*b540*/  SEL R36, R37, R36, P0 ;  /* 0x0000002425247207 */ /* 0x000fe20000000000 */
[----:B------:R-:W-:Y:S01]  /*b550*/  IMAD.U32 R5, RZ, RZ, UR7 ;  /* 0x00000007ff057e24 */ /* 0x000fe2000f8e00ff */
[----:B------:R-:W-:Y:S01]  /*b560*/  LOP3.LUT R47, R47, 0x1ffffffe, RZ, 0xc0, !PT ;  /* 0x1ffffffe2f2f7812 */ /* 0x000fe200078ec0ff */
[----:B------:R-:W1:Y:S01]  /*b570*/  S2R R37, SR_CTAID.X ;  /* 0x0000000000257919 */ /* 0x000e620000002500 */
[----:B------:R-:W-:Y:S01]  /*b580*/  SEL R14, R24, R25, P0 ;  /* 0x00000019180e7207 */ /* 0x000fe20000000000 */
[----:B------:R-:W-:Y:S01]  /*b590*/  IMAD.U32 R4, RZ, RZ, UR6 ;  /* 0x00000006ff047e24 */ /* 0x000fe2000f8e00ff */
[----:B------:R-:W-:Y:S01]  /*b5a0*/  SEL R24, R25, R24, P0 ;  /* 0x0000001819187207 */ /* 0x000fe20000000000 */
[----:B------:R-:W-:Y:S01]  /*b5b0*/  IMAD.IADD R47, R82, 0x1, -R47 ;  /* 0x00000001522f7824 */ /* 0x000fe200078e0a2f */
        /* <DEDUP_REMOVED lines=20> */
[----:B------:R-:W-:Y:S02]  /*b700*/  LEA R10, R9, R10, 0x6 ;  /* 0x0000000a090a7211 */ /* 0x000fe400078e30ff */
        /* <DEDUP_REMOVED lines=11> */
[----:B------:R-:W-:Y:S01]  /*b7c0*/  LOP3.LUT R82, R11, 0x7ffffffc, RZ, 0xc0, !PT ;  /* 0x7ffffffc0b527812 */ /* 0x000fe200078ec0ff */
[--C-:B------:R-:W-:Y:S01]  /*b7d0*/  IMAD R11, R47, 0x8, R10.reuse ;  /* 0x000000082f0b7824 */ /* 0x100fe200078e020a */
[----:B------:R-:W-:Y:S01]  /*b7e0*/  SEL R156, R60, R61, P0 ;  /* 0x0000003d3c9c7207 */ /* 0x000fe20000000000 */
[C---:B-1----:R-:W-:Y:S01]  /*b7f0*/  IMAD R10, R37.reuse, 0x80, R10 ;  /* 0x00000080250a7824 */ /* 0x042fe200078e020a */
[----:B------:R-:W-:Y:S01]  /*b800*/  SEL R160, R68, R69, P0 ;  /* 0x0000004544a07207 */ /* 0x000fe20000000000 */
[----:B------:R-:W-:Y:S01]  /*b810*/  IMAD R11, R37, 0x80, R11 ;  /* 0x00000080250b7824 */ /* 0x000fe200078e020b */
[----:B------:R-:W-:Y:S01]  /*b820*/  SEL R136, R137, R136, P0 ;  /* 0x0000008889887207 */ /* 0x000fe20000000000 */
[----:B------:R-:W-:Y:S01]  /*b830*/  IMAD.IADD R9, R45, 0x1, -R82 ;  /* 0x000000012d097824 */ /* 0x000fe200078e0a52 */
[----:B------:R-:W-:-:S02]  /*b840*/  SEL R224, R98, R99, P0 ;  /* 0x0000006362e07207 */ /* 0x000fc40000000000 */
[----:B------:R-:W-:Y:S01]  /*b850*/  SEL R60, R61, R60, P0 ;  /* 0x0000003c3d3c7207 */ /* 0x000fe20000000000 */
[----:B------:R-:W-:Y:S01]  /*b860*/  IMAD.SHL.U32 R9, R9, 0x2, RZ ;  /* 0x0000000209097824 */ /* 0x000fe200078e00ff */
        /* <DEDUP_REMOVED lines=74> */
[----:B--2---:R-:W-:Y:S01]  /*bd10*/  SHFL.IDX PT, R20, R20, R3, 0x1c1f ;  /* 0x001c1f0314147589 */ /* 0x004fe200000e0000 */
[----:B------:R-:W-:Y:S02]  /*bd20*/  LOP3.LUT R81, R3, 0x2, RZ, 0x3c, !PT ;  /* 0x0000000203517812 */ /* 0x000fe400078e3cff */
[----:B------:R-:W-:Y:S01]  /*bd30*/  SEL R226, R110, R111, P0 ;  /* 0x0000006f6ee27207 */ /* 0x000fe20000000000 */
[----:B------:R-:W-:Y:S01]  /*bd40*/  SHFL.IDX PT, R97, R176, R3, 0x1c1f ;  /* 0x001c1f03b0617589 */ /* 0x000fe200000e0000 */
[----:B------:R-:W-:-:S02]  /*bd50*/  SEL R126, R127, R126, P0 ;  /* 0x0000007e7f7e7207 */ /* 0x000fc40000000000 */
[----:B------:R-:W-:Y:S01]  /*bd60*/  SEL R110, R111, R110, P0 ;  /* 0x0000006e6f6e7207 */ /* 0x000fe20000000000 */
[----:B------:R-:W-:Y:S01]  /*bd70*/  SHFL.IDX PT, R95, R36, R81, 0x1c1f ;  /* 0x001c1f51245f7589 */ /* 0x000fe200000e0000 */
[----:B------:R-:W-:-:S03]  /*bd80*/  LOP3.LUT P1, RZ, R45, 0x3, RZ, 0xc0, !PT ;  /* 0x000000032dff7812 */ /* 0x000fc6000782c0ff */
        /* <DEDUP_REMOVED lines=21> */
[----:B------:R-:W-:Y:S04]  /*bee0*/  SHFL.IDX PT, R152, R152, R3, 0x1c1f ;  /* 0x001c1f0398987589 */ /* 0x000fe800000e0000 */
[----:B------:R-:W-:Y:S04]  /*bef0*/  SHFL.IDX PT, R38, R75, R3, 0x1c1f ;  /* 0x001c1f034b267589 */ /* 0x000fe800000e0000 */
[----:B------:R-:W-:Y:S01]  /*bf00*/  SHFL.IDX PT, R85, R28, R81, 0x1c1f ;  /* 0x001c1f511c557589 */ /* 0x000fe200000e0000 */
[----:B-1----:R-:W-:-:S03]  /*bf10*/  ISETP.NE.AND P2, PT, R8, 0x1, PT ;  /* 0x000000010800780c */ /* 0x002fc60003f45270 */
[----:B------:R-:W1:Y:S04]  /*bf20*/  SHFL.IDX PT, R73, R32, R81, 0x1c1f ;  /* 0x001c1f5120497589 */ /* 0x000e6800000e0000 */
[----:B------:R-:W-:Y:S04]  /*bf30*/  SHFL.IDX PT, R119, R52, R81, 0x1c1f ;  /* 0x001c1f5134777589 */ /* 0x000fe800000e0000 */
[----:B------:R-:W-:Y:S04]  /*bf40*/  SHFL.IDX PT, R146, R146, R3, 0x1c1f ;  /* 0x001c1f0392927589 */ /* 0x000fe800000e0000 */
[----:B------:R-:W-:Y:S04]  /*bf50*/  SHFL.IDX PT, R158, R158, R3, 0x1c1f ;  /* 0x001c1f039e9e7589 */ /* 0x000fe800000e0000 */
[----:B------:R-:W2:Y:S04]  /*bf60*/  SHFL.IDX PT, R75, R48, R81, 0x1c1f ;  /* 0x001c1f51304b7589 */ /* 0x000ea800000e0000 */
[----:B------:R-:W-:Y:S04]  /*bf70*/  SHFL.IDX PT, R147, R64, R81, 0x1c1f ;  /* 0x001c1f5140937589 */ /* 0x000fe800000e0000 */
[----:B------:R-:W-:Y:S04]  /*bf80*/  SHFL.IDX PT, R101, R180, R3, 0x1c1f ;  /* 0x001c1f03b4657589 */ /* 0x000fe800000e0000 */
[----:B------:R-:W-:Y:S04]  /*bf90*/  SHFL.IDX PT, R157, R92, R81, 0x1c1f ;  /* 0x001c1f515c9d7589 */ /* 0x000fe800000e0000 */
[----:B------:R-:W3:Y:S04]  /*bfa0*/  SHFL.IDX PT, R108, R108, R81, 0x1c1f ;  /* 0x001c1f516c6c7589 */ /* 0x000ee800000e0000 */
[----:B------:R-:W-:Y:S04]  /*bfb0*/  SHFL.IDX PT, R117, R196, R3, 0x1c1f ;  /* 0x001c1f03c4757589 */ /* 0x000fe800000e0000 */
[----:B------:R-:W-:Y:S04]  /*bfc0*/  SHFL.IDX PT, R92, R140, R81, 0x1c1f ;  /* 0x001c1f518c5c7589 */ /* 0x000fe800000e0000 */
[----:B------:R-:W-:Y:S04]  /*bfd0*/  SHFL.IDX PT, R107, R186, R3, 0x1c1f ;  /* 0x001c1f03ba6b7589 */ /* 0x000fe800000e0000 */
[----:B------:R-:W4:Y:S04]  /*bfe0*/  SHFL.IDX PT, R120, R120, R81, 0x1c1f ;  /* 0x001c1f5178787589 */ /* 0x000f2800000e0000 */
[----:B------:R-:W-:Y:S04]  /*bff0*/  SHFL.IDX PT, R93, R198, R3, 0x1c1f ;  /* 0x001c1f03c65d7589 */ /* 0x000fe800000e0000 */
[----:B------:R-:W-:Y:S04]  /*c000*/  SHFL.IDX PT, R90, R202, R3, 0x1c1f ;  /* 0x001c1f03ca5a7589 */ /* 0x000fe800000e0000 */
[----:B------:R-:W-:Y:S04]  /*c010*/  SHFL.IDX PT, R159, R88, R81, 0x1c1f ;  /* 0x001c1f51589f7589 */ /* 0x000fe800000e0000 */
[----:B------:R-:W-:Y:S04]  /*c020*/  SHFL.IDX PT, R180, R144, R81, 0x1c1f ;  /* 0x001c1f5190b47589 */ /* 0x000fe800000e0000 */
[----:B------:R1:W-:Y:S04]  /*c030*/  SHFL.IDX PT, R121, R26, R81, 0x1c1f ;  /* 0x001c1f511a797589 */ /* 0x0003e800000e0000 */
[----:B------:R5:W-:Y:S04]  /*c040*/  SHFL.IDX PT, R135, R25, R81, 0x1c1f ;  /* 0x001c1f5119877589 */ /* 0x000be800000e0000 */
[----:B------:R0:W-:Y:S01]  /*c050*/  SHFL.IDX PT, R145, R27, R81, 0x1c1f ;  /* 0x001c1f511b917589 */ /* 0x0001e200000e0000 */
[----:B-1----:R-:W-:-:S03]  /*c060*/  SEL R26, R18, R73, P0 ;  /* 0x00000049121a7207 */ /* 0x002fc60000000000 */
[----:B------:R-:W-:Y:S01]  /*c070*/  SHFL.IDX PT, R91, R200, R3, 0x1c1f ;  /* 0x001c1f03c85b7589 */ /* 0x000fe200000e0000 */
[----:B-----5:R-:W-:-:S03]  /*c080*/  SEL R25, R95, R20, P0 ;  /* 0x000000145f197207 */ /* 0x020fc60000000000 */
[----:B------:R-:W-:Y:S01]  /*c090*/  SHFL.IDX PT, R149, R76, R81, 0x1c1f ;  /* 0x001c1f514c957589 */ /* 0x000fe200000e0000 */
[----:B0-----:R-:W-:-:S03]  /*c0a0*/  SEL R27, R20, R95, P0 ;  /* 0x0000005f141b7207 */ /* 0x001fc60000000000 */
[----:B------:R-:W-:Y:S01]  /*c0b0*/  SHFL.IDX PT, R88, R148, R81, 0x1c1f ;  /* 0x001c1f5194587589 */ /* 0x000fe200000e0000 */
[----:B------:R-:W-:Y:S02]  /*c0c0*/  SEL R95, R97, R100, P0 ;  /* 0x00000064615f7207 */ /* 0x000fe40000000000 */
[----:B------:R-:W-:Y:S01]  /*c0d0*/  SEL R97, R100, R97, P0 ;  /* 0x0000006164617207 */ /* 0x000fe20000000000 */
[----:B------:R-:W-:Y:S01]  /*c0e0*/  SHFL.IDX PT, R89, R204, R3, 0x1c1f ;  /* 0x001c1f03cc597589 */ /* 0x000fe200000e0000 */
[----:B------:R-:W-:-:S03]  /*c0f0*/  SEL R100, R104, R99, P0 ;  /* 0x0000006368647207 */ /* 0x000fc60000000000 */
[----:B------:R-:W-:Y:S04]  /*c100*/  SHFL.IDX PT, R37, R134, R3, 0x1c1f ;  /* 0x001c1f0386257589 */ /* 0x000fe800000e0000 */
[----:B------:R0:W-:Y:S04]  /*c110*/  SHFL.IDX PT, R76, R31, R81, 0x1c1f ;  /* 0x001c1f511f4c7589 */ /* 0x0001e800000e0000 */
[----:B------:R-:W-:Y:S04]  /*c120*/  SHFL.IDX PT, R82, R208, R3, 0x1c1f ;  /* 0x001c1f03d0527589 */ /* 0x000fe800000e0000 */
[----:B------:R1:W-:Y:S01]  /*c130*/  SHFL.IDX PT, R123, R15, R81, 0x1c1f ;  /* 0x001c1f510f7b7589 */ /* 0x0003e200000e0000 */
[----:B0-----:R-:W-:-:S03]  /*c140*/  SEL R31, R16, R85, P0 ;  /* 0x00000055101f7207 */ /* 0x001fc60000000000 */
[----:B------:R0:W-:Y:S04]  /*c150*/  SHFL.IDX PT, R134, R21, R81, 0x1c1f ;  /* 0x001c1f5115867589 */ /* 0x0001e800000e0000 */
[----:B------:R5:W-:Y:S01]  /*c160*/  SHFL.IDX PT, R144, R23, R81, 0x1c1f ;  /* 0x001c1f5117907589 */ /* 0x000be200000e0000 */
[----:B-1----:R-:W-:-:S03]  /*c170*/  SEL R15, R156, R137, P0 ;  /* 0x000000899c0f7207 */ /* 0x002fc60000000000 */
[----:B------:R1:W-:Y:S01]  /*c180*/  SHFL.IDX PT, R44, R98, R81, 0x1c1f ;  /* 0x001c1f51622c7589 */ /* 0x0003e200000e0000 */
[----:B0-----:R-:W-:-:S03]  /*c190*/  SEL R21, R102, R69, P0 ;  /* 0x0000004566157207 */ /* 0x001fc60000000000 */
[----:B------:R-:W-:Y:S01]  /*c1a0*/  SHFL.IDX PT, R14, R14, R3, 0x1c1f ;  /* 0x001c1f030e0e7589 */ /* 0x000fe200000e0000 */
[----:B-----5:R-:W-:-:S03]  /*c1b0*/  SEL R23, R69, R102, P0 ;  /* 0x0000006645177207 */ /* 0x020fc60000000000 */
[----:B------:R0:W5:Y:S01]  /*c1c0*/  SHFL.IDX PT, R87, R24, R81, 0x1c1f ;  /* 0x001c1f5118577589 */ /* 0x00016200000e0000 */
[----:B------:R-:W-:Y:S02]  /*c1d0*/  SEL R102, R103, R112, P0 ;  /* 0x0000007067667207 */ /* 0x000fe40000000000 */
[----:B-1----:R-:W-:Y:S01]  /*c1e0*/  SEL R98, R99, R104, P0 ;  /* 0x0000006863627207 */ /* 0x002fe20000000000 */
[----:B------:R-:W-:Y:S01]  /*c1f0*/  SHFL.IDX PT, R154, R154, R3, 0x1c1f ;  /* 0x001c1f039a9a7589 */ /* 0x000fe200000e0000 */
[----:B------:R-:W-:Y:S02]  /*c200*/  SEL R104, R112, R103, P0 ;  /* 0x0000006770687207 */ /* 0x000fe40000000000 */
[----:B------:R-:W-:Y:S01]  /*c210*/  SEL R103, R105, R116, P0 ;  /* 0x0000007469677207 */ /* 0x000fe20000000000 */
[----:B------:R-:W-:Y:S01]  /*c220*/  SHFL.IDX PT, R83, R206, R3, 0x1c1f ;  /* 0x001c1f03ce537589 */ /* 0x000fe200000e0000 */
[----:B------:R-:W-:Y:S02]  /*c230*/  SEL R105, R116, R105, P0 ;  /* 0x0000006974697207 */ /* 0x000fe40000000000 */
[----:B------:R-:W-:Y:S01]  /*c240*/  SEL R116, R136, R115, P0 ;  /* 0x0000007388747207 */ /* 0x000fe20000000000 */
[----:B------:R-:W1:Y:S01]  /*c250*/  SHFL.IDX PT, R143, R56, R81, 0x1c1f ;  /* 0x001c1f51388f7589 */ /* 0x000e6200000e0000 */
[----:B0-----:R-:W-:-:S02]  /*c260*/  SEL R24, R73, R18, P0 ;  /* 0x0000001249187207 */ /* 0x001fc40000000000 */
[----:B--2---:R-:W-:Y:S01]  /*c270*/  SEL R18, R146, R75, P0 ;  /* 0x0000004b92127207 */ /* 0x004fe20000000000 */
[----:B------:R-:W-:Y:S01]  /*c280*/  SHFL.IDX PT, R178, R34, R81, 0x1c1f ;  /* 0x001c1f5122b27589 */ /* 0x000fe200000e0000 */
[----:B---3--:R-:W-:Y:S02]  /*c290*/  SEL R99, R101, R108, P0 ;  /* 0x0000006c65637207 */ /* 0x008fe40000000000 */
[----:B------:R-:W-:Y:S01]  /*c2a0*/  SEL R101, R108, R101, P0 ;  /* 0x000000656c657207 */ /* 0x000fe20000000000 */
[----:B------:R0:W-:Y:S01]  /*c2b0*/  SHFL.IDX PT, R176, R17, R81, 0x1c1f ;  /* 0x001c1f5111b07589 */ /* 0x0001e200000e0000 */
[----:B----4-:R-:W-:-:S03]  /*c2c0*/  SEL R108, R120, R107, P0 ;  /* 0x0000006b786c7207 */ /* 0x010fc60000000000 */
[----:B------:R2:W-:Y:S01]  /*c2d0*/  SHFL.IDX PT, R48, R19, R81, 0x1c1f ;  /* 0x001c1f5113307589 */ /* 0x0005e200000e0000 */
[----:B-----5:R-:W-:Y:S02]  /*c2e0*/  SEL R30, R14, R87, P0 ;  /* 0x000000570e1e7207 */ /* 0x020fe40000000000 */
[----:B------:R-:W-:Y:S01]  /*c2f0*/  SEL R28, R87, R14, P0 ;  /* 0x0000000e571c7207 */ /* 0x000fe20000000000 */
[----:B------:R-:W-:Y:S01]  /*c300*/  SHFL.IDX PT, R49, R46, R3, 0x1c1f ;  /* 0x001c1f032e317589 */ /* 0x000fe200000e0000 */
[----:B0-----:R-:W-:-:S03]  /*c310*/  SEL R17, R119, R152, P0 ;  /* 0x0000009877117207 */ /* 0x001fc60000000000 */
[----:B------:R0:W-:Y:S01]  /*c320*/  SHFL.IDX PT, R129, R35, R81, 0x1c1f ;  /* 0x001c1f5123817589 */ /* 0x0001e200000e0000 */
[----:B--2---:R-:W-:-:S03]  /*c330*/  SEL R19, R152, R119, P0 ;  /* 0x0000007798137207 */ /* 0x004fc60000000000 */
[----:B------:R2:W-:Y:S01]  /*c340*/  SHFL.IDX PT, R52, R114, R81, 0x1c1f ;  /* 0x001c1f5172347589 */ /* 0x0005e200000e0000 */
[----:B------:R-:W3:Y:S01]  /*c350*/  LDC R152, c[0x0][0xc50] ;  /* 0x00031400ff987b82 */ /* 0x000ee20000000800 */
[----:B------:R-:W-:Y:S02]  /*c360*/  SEL R119, R88, R91, P0 ;  /* 0x0000005b58777207 */ /* 0x000fe40000000000 */
[----:B------:R-:W-:Y:S01]  /*c370*/  SHFL.IDX PT, R50, R50, R3, 0x1c1f ;  /* 0x001c1f0332327589 */ /* 0x000fe200000e0000 */
[----:B-1----:R-:W-:Y:S02]  /*c380*/  SEL R14, R154, R143, P0 ;  /* 0x0000008f9a0e7207 */ /* 0x002fe40000000000 */
[----:B0-----:R-:W-:Y:S01]  /*c390*/  SEL R35, R137, R156, P0 ;  /* 0x0000009c89237207 */ /* 0x001fe20000000000 */
[----:B------:R-:W-:Y:S01]  /*c3a0*/  SHFL.IDX PT, R162, R162, R3, 0x1c1f ;  /* 0x001c1f03a2a27589 */ /* 0x000fe200000e0000 */
[----:B------:R-:W-:Y:S02]  /*c3b0*/  SEL R34, R143, R154, P0 ;  /* 0x0000009a8f227207 */ /* 0x000fe40000000000 */
[----:B--2---:R-:W-:Y:S01]  /*c3c0*/  SEL R114, R115, R136, P0 ;  /* 0x0000008873727207 */ /* 0x004fe20000000000 */
[----:B------:R-:W0:Y:S01]  /*c3d0*/  SHFL.IDX PT, R151, R72, R81, 0x1c1f ;  /* 0x001c1f5148977589 */ /* 0x000e2200000e0000 */
[----:B------:R-:W1:Y:S01]  /*c3e0*/  LDC.64 R136, c[0x0][0xbd8] ;  /* 0x0002f600ff887b82 */ /* 0x000e620000000a00 */
[----:B------:R-:W-:-:S02]  /*c3f0*/  SEL R115, R117, R92, P0 ;  /* 0x0000005c75737207 */ /* 0x000fc40000000000 */
[----:B------:R-:W-:Y:S01]  /*c400*/  SHFL.IDX PT, R51, R210, R3, 0x1c1f ;  /* 0x001c1f03d2337589 */ /* 0x000fe200000e0000 */
[----:B------:R-:W-:Y:S02]  /*c410*/  SEL R117, R92, R117, P0 ;  /* 0x000000755c757207 */ /* 0x000fe40000000000 */
[----:B------:R-:W-:Y:S01]  /*c420*/  SEL R92, R93, R180, P0 ;  /* 0x000000b45d5c7207 */ /* 0x000fe20000000000 */
[----:B------:R-:W2:Y:S01]  /*c430*/  SHFL.IDX PT, R164, R164, R3, 0x1c1f ;  /* 0x001c1f03a4a47589 */ /* 0x000ea200000e0000 */
[----:B------:R-:W4:Y:S03]  /*c440*/  @P2 LDC R154, c[0x0][0xbec] ;  /* 0x0002fb00ff9a2b82 */ /* 0x000f260000000800 */
[----:B------:R-:W-:Y:S04]  /*c450*/  SHFL.IDX PT, R53, R212, R3, 0x1c1f ;  /* 0x001c1f03d4357589 */ /* 0x000fe800000e0000 */
[----:B------:R5:W3:Y:S04]  /*c460*/  SHFL.IDX PT, R148, R29, R81, 0x1c1f ;  /* 0x001c1f511d947589 */ /* 0x000ae800000e0000 */
[----:B------:R-:W-:Y:S04]  /*c470*/  SHFL.IDX PT, R71, R22, R3, 0x1c1f ;  /* 0x001c1f0316477589 */ /* 0x000fe800000e0000 */
[----:B------:R-:W-:Y:S01]  /*c480*/  SHFL.IDX PT, R22, R79, R3, 0x1c1f ;  /* 0x001c1f034f167589 */ /* 0x000fe200000e0000 */
[----:B0-----:R-:W-:-:S02]  /*c490*/  SEL R72, R162, R151, P0 ;  /* 0x00000097a2487207 */ /* 0x001fc40000000000 */
[----:B-----5:R-:W-:Y:S01]  /*c4a0*/  SEL R29, R85, R16, P0 ;  /* 0x00000010551d7207 */ /* 0x020fe20000000000 */
[----:B------:R0:W-:Y:S01]  /*c4b0*/  SHFL.IDX PT, R79, R68, R81, 0x1c1f ;  /* 0x001c1f51444f7589 */ /* 0x0001e200000e0000 */
[----:B------:R-:W-:-:S03]  /*c4c0*/  SEL R16, R75, R146, P0 ;  /* 0x000000924b107207 */ /* 0x000fc60000000000 */
[----:B------:R5:W-:Y:S01]  /*c4d0*/  SHFL.IDX PT, R140, R70, R81, 0x1c1f ;  /* 0x001c1f51468c7589 */ /* 0x000be200000e0000 */
[----:B--2---:R-:W-:Y:S01]  /*c4e0*/  SEL R73, R164, R149, P0 ;  /* 0x00000095a4497207 */ /* 0x004fe20000000000 */
[----:B----4-:R-:W-:Y:S01]  /*c4f0*/  @P2 IMAD.HI.U32 R154, R11, R154, RZ ;  /* 0x0000009a0b9a2227 */ /* 0x010fe200078e00ff */
[----:B------:R-:W-:Y:S01]  /*c500*/  SEL R75, R149, R164, P0 ;  /* 0x000000a4954b7207 */ /* 0x000fe20000000000 */
[----:B------:R-:W-:Y:S01]  /*c510*/  SHFL.IDX PT, R58, R58, R3, 0x1c1f ;  /* 0x001c1f033a3a7589 */ /* 0x000fe200000e0000 */
[----:B0-----:R-:W-:-:S03]  /*c520*/  SEL R68, R158, R147, P0 ;  /* 0x000000939e447207 */ /* 0x001fc60000000000 */
[----:B------:R-:W-:Y:S01]  /*c530*/  SHFL.IDX PT, R141, R78, R81, 0x1c1f ;  /* 0x001c1f514e8d7589 */ /* 0x000fe200000e0000 */
[----:B---3--:R-:W-:Y:S02]  /*c540*/  SEL R143, R148, R53, P0 ;  /* 0x00000035948f7207 */ /* 0x008fe40000000000 */
[----:B-----5:R-:W-:Y:S01]  /*c550*/  SEL R70, R147, R158, P0 ;  /* 0x0000009e93467207 */ /* 0x020fe20000000000 */
[----:B------:R-:W-:Y:S01]  /*c560*/  SHFL.IDX PT, R109, R188, R3, 0x1c1f ;  /* 0x001c1f03bc6d7589 */ /* 0x000fe200000e0000 */
[----:B------:R-:W0:Y:S03]  /*c570*/  LDC.64 R146, c[0x0][0xb40] ;  /* 0x0002d000ff927b82 */ /* 0x000e260000000a00 */
[----:B------:R-:W2:Y:S04]  /*c580*/  SHFL.IDX PT, R188, R40, R81, 0x1c1f ;  /* 0x001c1f5128bc7589 */ /* 0x000ea800000e0000 */
[----:B------:R3:W-:Y:S04]  /*c590*/  SHFL.IDX PT, R32, R106, R81, 0x1c1f ;  /* 0x001c1f516a207589 */ /* 0x0007e800000e0000 */
[----:B------:R4:W-:Y:S04]  /*c5a0*/  SHFL.IDX PT, R40, R118, R81, 0x1c1f ;  /* 0x001c1f5176287589 */ /* 0x0009e800000e0000 */
[----:B------:R-:W-:Y:S01]  /*c5b0*/  SHFL.IDX PT, R182, R132, R81, 0x1c1f ;  /* 0x001c1f5184b67589 */ /* 0x000fe200000e0000 */
[----:B---3--:R-:W-:-:S02]  /*c5c0*/  SEL R106, R107, R120, P0 ;  /* 0x000000786b6a7207 */ /* 0x008fc40000000000 */
[----:B------:R-:W-:Y:S01]  /*c5d0*/  SEL R120, R90, R121, P0 ;  /* 0x000000795a787207 */ /* 0x000fe20000000000 */
[----:B------:R-:W-:Y:S01]  /*c5e0*/  SHFL.IDX PT, R57, R216, R3, 0x1c1f ;  /* 0x001c1f03d8397589 */ /* 0x000fe200000e0000 */
[----:B----4-:R-:W-:Y:S02]  /*c5f0*/  SEL R118, R180, R93, P0 ;  /* 0x0000005db4767207 */ /* 0x010fe40000000000 */
[----:B------:R-:W-:Y:S01]  /*c600*/  SEL R93, R91, R88, P0 ;  /* 0x000000585b5d7207 */ /* 0x000fe20000000000 */
[----:B------:R-:W-:Y:S01]  /*c610*/  SHFL.IDX PT, R132, R74, R81, 0x1c1f ;  /* 0x001c1f514a847589 */ /* 0x000fe200000e0000 */
[----:B------:R-:W-:Y:S01]  /*c620*/  SEL R90, R121, R90, P0 ;  /* 0x0000005a795a7207 */ /* 0x000fe20000000000 */
[----:B0-----:R-:W-:Y:S01]  /*c630*/  IMAD.WIDE.U32 R4, R146, UR37, R4 ;  /* 0x0000002592047c25 */ /* 0x001fe2000f8e0004 */
        /* <DEDUP_REMOVED lines=11> */
[----:B------:R-:W4:Y:S01]  /*c6f0*/  SHFL.IDX PT, R160, R160, R3, 0x1c1f ;  /* 0x001c1f03a0a07589 */ /* 0x000f2200000e0000 */
[----:B------:R-:W-:-:S02]  /*c700*/  SEL R77, R67, R48, P0 ;  /* 0x00000030434d7207 */ /* 0x000fc40000000000 */
[----:B---3--:R-:W-:Y:S01]  /*c710*/  SEL R122, R178, R83, P0 ;  /* 0x00000053b27a7207 */ /* 0x008fe20000000000 */
[----:B------:R-:W-:Y:S01]  /*c720*/  SHFL.IDX PT, R166, R166, R3, 0x1c1f ;  /* 0x001c1f03a6a67589 */ /* 0x000fe200000e0000 */
[----:B------:R-:W-:Y:S01]  /*c730*/  SEL R83, R48, R67, P0 ;  /* 0x0000004330537207 */ /* 0x000fe20000000000 */
[----:B------:R-:W-:Y:S01]  /*c740*/  IMAD R67, RZ, RZ, -UR38 ;  /* 0x80000026ff437e24 */ /* 0x000fe2000f8e02ff */
[----:B------:R-:W-:Y:S01]  /*c750*/  SEL R48, R49, R134, P0 ;  /* 0x0000008631307207 */ /* 0x000fe20000000000 */
[----:B------:R-:W-:Y:S01]  /*c760*/  SHFL.IDX PT, R168, R168, R3, 0x1c1f ;  /* 0x001c1f03a8a87589 */ /* 0x000fe200000e0000 */
[----:B------:R-:W-:Y:S01]  /*c770*/  SEL R134, R134, R49, P0 ;  /* 0x0000003186867207 */ /* 0x000fe20000000000 */
[----:B------:R-:W-:Y:S01]  /*c780*/  IMAD R152, R152, R67, UR4 ;  /* 0x0000000498987e24 */ /* 0x000fe2000f8e0243 */
[----:B------:R-:W-:Y:S01]  /*c790*/  SEL R49, R50, R135, P0 ;  /* 0x0000008732317207 */ /* 0x000fe20000000000 */
[----:B------:R-:W-:Y:S01]  /*c7a0*/  SHFL.IDX PT, R170, R170, R3, 0x1c1f ;  /* 0x001c1f03aaaa7589 */ /* 0x000fe200000e0000 */
[----:B------:R-:W-:Y:S01]  /*c7b0*/  SEL R74, R151, R162, P0 ;  /* 0x000000a2974a7207 */ /* 0x000fe20000000000 */
[----:B------:R-:W-:Y:S01]  /*c7c0*/  ULDC.64 UR4, c[0x0][0xbe0] ;  /* 0x0002f80000047ab9 */ /* 0x000fe20000000a00 */
[----:B------:R-:W-:Y:S01]  /*c7d0*/  SEL R135, R135, R50, P0 ;  /* 0x0000003287877207 */ /* 0x000fe20000000000 */
[----:B------:R-:W3:Y:S01]  /*c7e0*/  SHFL.IDX PT, R172, R172, R3, 0x1c1f ;  /* 0x001c1f03acac7589 */ /* 0x000ee200000e0000 */
[----:B------:R-:W-:Y:S01]  /*c7f0*/  SEL R50, R51, R144, P0 ;  /* 0x0000009033327207 */ /* 0x000fe20000000000 */
[----:B------:R-:W5:Y:S01]  /*c800*/  @P2 LDC R151, c[0x0][0xbf0] ;  /* 0x0002fc00ff972b82 */ /* 0x000f620000000800 */
[----:B------:R-:W-:Y:S01]  /*c810*/  SHF.R.S32.HI R67, RZ, 0x1f, R152 ;  /* 0x0000001fff437819 */ /* 0x000fe20000011498 */
[----:B------:R-:W-:Y:S01]  /*c820*/  SHFL.IDX PT, R174, R174, R3, 0x1c1f ;  /* 0x001c1f03aeae7589 */ /* 0x000fe200000e0000 */
[----:B--2---:R-:W-:-:S03]  /*c830*/  SEL R20, R188, R71, P0 ;  /* 0x00000047bc147207 */ /* 0x004fc60000000000 */
[----:B------:R-:W-:Y:S01]  /*c840*/  SHFL.IDX PT, R111, R190, R3, 0x1c1f ;  /* 0x001c1f03be6f7589 */ /* 0x000fe200000e0000 */
[----:B----4-:R-:W-:-:S03]  /*c850*/  SEL R69, R160, R79, P0 ;  /* 0x0000004fa0457207 */ /* 0x010fc60000000000 */
[----:B------:R-:W-:Y:S04]  /*c860*/  SHFL.IDX PT, R113, R192, R3, 0x1c1f ;  /* 0x001c1f03c0717589 */ /* 0x000fe800000e0000 */
[----:B------:R-:W2:Y:S04]  /*c870*/  SHFL.IDX PT, R54, R54, R3, 0x1c1f ;  /* 0x001c1f0336367589 */ /* 0x000ea800000e0000 */
[----:B------:R-:W4:Y:S04]  /*c880*/  SHFL.IDX PT, R55, R214, R3, 0x1c1f ;  /* 0x001c1f03d6377589 */ /* 0x000f2800000e0000 */
[----:B------:R-:W-:Y:S01]  /*c890*/  SHFL.IDX PT, R59, R218, R3, 0x1c1f ;  /* 0x001c1f03da3b7589 */ /* 0x000fe200000e0000 */
[----:B---3--:R-:W-:-:S02]  /*c8a0*/  SEL R85, R172, R157, P0 ;  /* 0x0000009dac557207 */ /* 0x008fc40000000000 */
[----:B------:R-:W-:Y:S01]  /*c8b0*/  SEL R87, R157, R172, P0 ;  /* 0x000000ac9d577207 */ /* 0x000fe20000000000 */
        /* <DEDUP_REMOVED lines=11> */
[----:B------:R3:W5:Y:S04]  /*c970*/  SHFL.IDX PT, R3, R150, R81, 0x1c1f ;  /* 0x001c1f5196037589 */ /* 0x00076800000e0000 */
[----:B------:R1:W-:Y:S04]  /*c980*/  SHFL.IDX PT, R56, R126, R81, 0x1c1f ;  /* 0x001c1f517e387589 */ /* 0x0003e800000e0000 */
[----:B------:R-:W-:Y:S01]  /*c990*/  SHFL.IDX PT, R184, R124, R81, 0x1c1f ;  /* 0x001c1f517cb87589 */ /* 0x000fe200000e0000 */
[----:B---3--:R-:W3:Y:S03]  /*c9a0*/  @P2 LDC R150, c[0x0][0xbf0] ;  /* 0x0002fc00ff962b82 */ /* 0x008ee60000000800 */
[----:B------:R0:W-:Y:S01]  /*c9b0*/  SHFL.IDX PT, R124, R142, R81, 0x1c1f ;  /* 0x001c1f518e7c7589 */ /* 0x0001e200000e0000 */
[----:B-1----:R-:W-:-:S03]  /*c9c0*/  IMAD R126, R136, UR40, RZ ;  /* 0x00000028887e7c24 */ /* 0x002fc6000f8e02ff */
[----:B------:R-:W1:Y:S01]  /*c9d0*/  SHFL.IDX PT, R186, R128, R81, 0x1c1f ;  /* 0x001c1f5180ba7589 */ /* 0x000e6200000e0000 */
[----:B------:R-:W-:-:S03]  /*c9e0*/  IMAD R137, R137, UR37, R126 ;  /* 0x0000002589897c24 */ /* 0x000fc6000f8e027e */
[----:B------:R5:W1:Y:S01]  /*c9f0*/  SHFL.IDX PT, R128, R33, R81, 0x1c1f ;  /* 0x001c1f5121807589 */ /* 0x000a6200000e0000 */
[----:B0-----:R-:W-:Y:S02]  /*ca00*/  SEL R142, R144, R51, P0 ;  /* 0x00000033908e7207 */ /* 0x001fe40000000000 */
[----:B------:R-:W-:Y:S01]  /*ca10*/  SEL R51, R53, R148, P0 ;  /* 0x0000009435337207 */ /* 0x000fe20000000000 */
[----:B------:R-:W-:Y:S01]  /*ca20*/  IMAD.WIDE.U32 R148, R136, UR37, R6 ;  /* 0x0000002588947c25 */ /* 0x000fe2000f8e0006 */
[----:B------:R-:W-:Y:S01]  /*ca30*/  SEL R7, R58, R141, P0 ;  /* 0x0000008d3a077207 */ /* 0x000fe20000000000 */
[----:B------:R-:W0:Y:S01]  /*ca40*/  SHFL.IDX PT, R60, R86, R81, 0x1c1f ;  /* 0x001c1f51563c7589 */ /* 0x000e2200000e0000 */
[----:B------:R-:W-:Y:S01]  /*ca50*/  SEL R6, R57, R132, P0 ;  /* 0x0000008439067207 */ /* 0x000fe20000000000 */
[----:B------:R-:W-:Y:S01]  /*ca60*/  IMAD.IADD R149, R149, 0x1, R137 ;  /* 0x0000000195957824 */ /* 0x000fe200078e0289 */
[----:B------:R-:W-:Y:S01]  /*ca70*/  SEL R137, R141, R58, P0 ;  /* 0x0000003a8d897207 */ /* 0x000fe20000000000 */
[----:B------:R-:W-:Y:S01]  /*ca80*/  IMAD R58, R146, UR40, RZ ;  /* 0x00000028923a7c24 */ /* 0x000fe2000f8e02ff */
[----:B------:R-:W-:Y:S01]  /*ca90*/  SEL R136, R132, R57, P0 ;  /* 0x0000003984887207 */ /* 0x000fe20000000000 */
[----:B------:R-:W-:Y:S01]  /*caa0*/  @P2 IMAD.HI.U32 R57, R11, R130, RZ ;  /* 0x000000820b392227 */ /* 0x000fe200078e00ff */
[----:B------:R-:W-:Y:S01]  /*cab0*/  MOV R146, R4 ;  /* 0x0000000400927202 */ /* 0x000fe20000000f00 */
[----:B------:R-:W-:Y:S01]  /*cac0*/  SHFL.IDX PT, R36, R94, R81, 0x1c1f ;  /* 0x001c1f515e247589 */ /* 0x000fe200000e0000 */
[----:B--2---:R-:W-:Y:S01]  /*cad0*/  SEL R144, R54, R145, P0 ;  /* 0x0000009136907207 */ /* 0x004fe20000000000 */
[----:B------:R-:W-:Y:S01]  /*cae0*/  IMAD R147, R147, UR37, R58 ;  /* 0x0000002593937c24 */ /* 0x000fe2000f8e023a */
[----:B------:R-:W-:Y:S01]  /*caf0*/  SEL R54, R145, R54, P0 ;  /* 0x0000003691367207 */ /* 0x000fe20000000000 */
[----:B------:R-:W-:Y:S01]  /*cb00*/  IMAD.MOV.U32 R53, RZ, RZ, R11 ;  /* 0x000000ffff357224 */ /* 0x000fe200078e000b */
[----:B---3--:R-:W-:Y:S01]  /*cb10*/  @P2 SHF.R.U32.HI R53, RZ, R150, R57 ;  /* 0x00000096ff352219 */ /* 0x008fe20000011639 */
[----:B------:R-:W-:Y:S01]  /*cb20*/  IMAD.IADD R147, R5, 0x1, R147 ;  /* 0x0000000105937824 */ /* 0x000fe200078e0293 */
[----:B----4-:R-:W-:Y:S01]  /*cb30*/  SEL R145, R55, R140, P0 ;  /* 0x0000008c37917207 */ /* 0x010fe20000000000 */
[C---:B------:R-:W-:Y:S01]  /*cb40*/  IMAD R5, R67.reuse, UR4, RZ ;  /* 0x0000000443057c24 */ /* 0x040fe2000f8e02ff */
[----:B------:R-:W-:Y:S01]  /*cb50*/  SEL R55, R140, R55, P0 ;  /* 0x000000378c377207 */ /* 0x000fe20000000000 */
[----:B------:R-:W-:Y:S01]  /*cb60*/  IMAD.MOV.U32 R57, RZ, RZ, R11 ;  /* 0x000000ffff397224 */ /* 0x000fe200078e000b */
[----:B-----5:R-:W-:Y:S01]  /*cb70*/  @P2 SHF.R.U32.HI R57, RZ, R151, R154 ;  /* 0x00000097ff392219 */ /* 0x020fe2000001169a */
[C---:B------:R-:W-:Y:S01]  /*cb80*/  IMAD R58, R152.reuse, UR5, R5 ;  /* 0x00000005983a7c24 */ /* 0x040fe2000f8e0205 */
[----:B------:R-:W-:Y:S01]  /*cb90*/  SHFL.IDX PT, R153, R84, R81, 0x1c1f ;  /* 0x001c1f5154997589 */ /* 0x000fe200000e0000 */
[----:B------:R-:W-:Y:S01]  /*cba0*/  IMAD.WIDE.U32 R4, R152, UR4, R148 ;  /* 0x0000000498047c25 */ /* 0x000fe2000f8e0094 */
[----:B------:R-:W-:Y:S01]  /*cbb0*/  ULDC.64 UR4, c[0x0][0xb30] ;  /* 0x0002cc0000047ab9 */ /* 0x000fe20000000a00 */
[----:B------:R-:W-:Y:S01]  /*cbc0*/  SEL R33, R22, R3, P0 ;  /* 0x0000000316217207 */ /* 0x000fe20000000000 */
[----:B------:R-:W-:Y:S01]  /*cbd0*/  SHFL.IDX PT, R155, R80, R81, 0x1c1f ;  /* 0x001c1f51509b7589 */ /* 0x000fe200000e0000 */
[----:B------:R-:W-:Y:S01]  /*cbe0*/  IMAD R67, R67, UR6, RZ ;  /* 0x0000000643437c24 */ /* 0x000fe2000f8e02ff */
[----:B------:R-:W-:Y:S01]  /*cbf0*/  IADD3 R140, P2, R53, R4, RZ ;  /* 0x00000004358c7210 */ /* 0x000fe20007f5e0ff */
[C---:B------:R-:W-:Y:S01]  /*cc00*/  IMAD.WIDE.U32 R146, R152.reuse, UR6, R146 ;  /* 0x0000000698927c25 */ /* 0x040fe2000f8e0092 */
[----:B------:R-:W-:Y:S01]  /*cc10*/  SHF.R.S32.HI R4, RZ, 0x1f, R57 ;  /* 0x0000001fff047819 */ /* 0x000fe20000011439 */
[----:B------:R-:W-:Y:S01]  /*cc20*/  SHFL.IDX PT, R161, R96, R81, 0x1c1f ;  /* 0x001c1f5160a17589 */ /* 0x000fe200000e0000 */
[----:B------:R-:W-:Y:S01]  /*cc30*/  SEL R3, R3, R22, P0 ;  /* 0x0000001603037207 */ /* 0x000fe20000000000 */
[----:B------:R-:W-:Y:S01]  /*cc40*/  IMAD R141, R152, UR7, R67 ;  /* 0x00000007988d7c24 */ /* 0x000fe2000f8e0243 */
[--C-:B------:R-:W-:Y:S01]  /*cc50*/  SHF.R.S32.HI R67, RZ, 0x1f, R53.reuse ;  /* 0x0000001fff437819 */ /* 0x100fe20000011435 */
[----:B------:R-:W-:Y:S01]  /*cc60*/  IMAD.MOV R53, RZ, RZ, -R53 ;  /* 0x000000ffff357224 */ /* 0x000fe200078e0a35 */
[----:B------:R-:W-:Y:S01]  /*cc70*/  ULDC.64 UR6, c[0x0][0xbc8] ;  /* 0x0002f20000067ab9 */ /* 0x000fe20000000a00 */
[----:B------:R-:W-:Y:S01]  /*cc80*/  IMAD R4, R4, UR4, RZ ;  /* 0x0000000404047c24 */ /* 0x000fe2000f8e02ff */
[----:B------:R-:W-:Y:S01]  /*cc90*/  SHFL.IDX PT, R125, R125, R81, 0x1c1f ;  /* 0x001c1f517d7d7589 */ /* 0x000fe200000e0000 */
[----:B------:R-:W-:Y:S01]  /*cca0*/  IMAD.IADD R147, R147, 0x1, R141 ;  /* 0x0000000193937824 */ /* 0x000fe200078e028d */
[----:B------:R-:W-:Y:S01]  /*ccb0*/  IADD3.X R141, R67, R5, R58, P2, !PT ;  /* 0x00000005438d7210 */ /* 0x000fe200017fe43a */
[C---:B------:R-:W-:Y:S01]  /*ccc0*/  IMAD R53, R8.reuse, R53, R11 ;  /* 0x0000003508357224 */ /* 0x040fe200078e020b */
[----:B------:R1:W-:Y:S01]  /*ccd0*/  SHFL.IDX PT, R127, R110, R81, 0x1c1f ;  /* 0x001c1f516e7f7589 */ /* 0x0003e200000e0000 */
[C---:B------:R-:W-:Y:S01]  /*cce0*/  IMAD R67, R57.reuse, UR5, R4 ;  /* 0x0000000539437c24 */ /* 0x040fe2000f8e0204 */
[----:B------:R-:W2:Y:S01]  /*ccf0*/  S2UR UR5, SR_CgaCtaId ;  /* 0x00000000000579c3 */ /* 0x000ea20000008800 */
[----:B------:R-:W-:Y:S01]  /*cd00*/  IMAD.MOV R126, RZ, RZ, -R57 ;  /* 0x000000ffff7e7224 */ /* 0x000fe200078e0a39 */
[----:B------:R-:W-:Y:S01]  /*cd10*/  SHFL.IDX PT, R133, R133, R81, 0x1c1f ;  /* 0x001c1f5185857589 */ /* 0x000fe200000e0000 */
[----:B------:R-:W-:Y:S01]  /*cd20*/  IMAD.WIDE.U32 R4, R57, UR4, R146 ;  /* 0x0000000439047c25 */ /* 0x000fe2000f8e0092 */
[----:B------:R-:W-:Y:S01]  /*cd30*/  SHF.R.S32.HI R57, RZ, 0x1f, R53 ;  /* 0x0000001fff397819 */ /* 0x000fe20000011435 */
[----:B------:R-:W-:Y:S01]  /*cd40*/  UMOV UR4, 0x400 ;  /* 0x0000040000047882 */ /* 0x000fe20000000000 */
[----:B------:R-:W-:Y:S01]  /*cd50*/  SHFL.IDX PT, R138, R138, R81, 0x1c1f ;  /* 0x001c1f518a8a7589 */ /* 0x000fe200000e0000 */
[----:B------:R-:W-:Y:S01]  /*cd60*/  IMAD R11, R8, R126, R11 ;  /* 0x0000007e080b7224 */ /* 0x000fe200078e020b */
[----:B------:R-:W-:Y:S01]  /*cd70*/  SEL R22, R71, R188, P0 ;  /* 0x000000bc47167207 */ /* 0x000fe20000000000 */
[----:B------:R-:W-:Y:S01]  /*cd80*/  IMAD R126, R57, UR6, RZ ;  /* 0x00000006397e7c24 */ /* 0x000fe2000f8e02ff */
[----:B-1----:R-:W-:Y:S01]  /*cd90*/  SEL R110, R111, R186, P0 ;  /* 0x000000ba6f6e7207 */ /* 0x002fe20000000000 */
[----:B------:R-:W-:Y:S01]  /*cda0*/  IMAD.IADD R5, R5, 0x1, R67 ;  /* 0x0000000105057824 */ /* 0x000fe200078e0243 */
[----:B------:R-:W-:Y:S01]  /*cdb0*/  SHF.R.S32.HI R58, RZ, 0x1f, R11 ;  /* 0x0000001fff3a7819 */ /* 0x000fe2000001140b */
[C---:B------:R-:W-:Y:S01]  /*cdc0*/  IMAD R57, R53.reuse, UR7, R126 ;  /* 0x0000000735397c24 */ /* 0x040fe2000f8e027e */
        /* <DEDUP_REMOVED lines=8> */
[----:B------:R-:W-:Y:S01]  /*ce50*/  IMAD.IADD R5, R141, 0x1, R57 ;  /* 0x000000018d057824 */ /* 0x000fe200078e0239 */
[----:B--2---:R-:W-:Y:S01]  /*ce60*/  ULEA UR4, UR5, UR4, 0x18 ;  /* 0x0000000405047291 */ /* 0x004fe2000f8ec03f */
[----:B------:R-:W-:Y:S01]  /*ce70*/  SHFL.IDX PT, R148, R67, RZ, 0x1c1f ;  /* 0x001c1fff43947589 */ /* 0x000fe200000e0000 */
[----:B------:R-:W-:Y:S01]  /*ce80*/  IMAD R58, R58, UR8, RZ ;  /* 0x000000083a3a7c24 */ /* 0x000fe2000f8e02ff */
[----:B------:R-:W-:Y:S01]  /*ce90*/  SEL R107, R109, R184, P0 ;  /* 0x000000b86d6b7207 */ /* 0x000fe20000000000 */
[----:B------:R-:W-:Y:S01]  /*cea0*/  UIADD3 UR4, UR4, 0x38820, URZ ;  /* 0x0003882004047890 */ /* 0x000fe2000fffe03f */
[----:B------:R-:W-:Y:S01]  /*ceb0*/  LEA.HI.X R140, R140, UR7, R5, 0x2, P2 ;  /* 0x000000078c8c7c11 */ /* 0x000fe200090f1405 */
[----:B------:R-:W-:Y:S01]  /*cec0*/  SHFL.IDX PT, R150, R67, 0x1, 0x1c1f ;  /* 0x003c1f0043967f89 */ /* 0x000fe200000e0000 */
[----:B------:R-:W-:Y:S01]  /*ced0*/  IMAD R53, R11, UR9, R58 ;  /* 0x000000090b357c24 */ /* 0x000fe2000f8e023a */
[----:B------:R-:W-:Y:S01]  /*cee0*/  UPRMT UR4, URZ, 0x654, UR4 ;  /* 0x000006543f047896 */ /* 0x000fe20008000004 */
[----:B------:R-:W-:Y:S01]  /*cef0*/  IMAD R11, R8, UR6, RZ ;  /* 0x00000006080b7c24 */ /* 0x000fe2000f8e02ff */
[----:B------:R-:W1:Y:S01]  /*cf00*/  SHFL.IDX PT, R149, R140, RZ, 0x1c1f ;  /* 0x001c1fff8c957589 */ /* 0x000e6200000e0000 */
[C---:B------:R-:W-:Y:S01]  /*cf10*/  VIADD R8, R10.reuse, 0x8 ;  /* 0x000000080a087836 */ /* 0x040fe20000000000 */
[----:B------:R-:W-:Y:S01]  /*cf20*/  ULDC.64 UR8, c[0x0][0xb00] ;  /* 0x0002c00000087ab9 */ /* 0x000fe20000000a00 */
[----:B------:R-:W-:Y:S01]  /*cf30*/  IMAD.IADD R57, R147, 0x1, R53 ;  /* 0x0000000193397824 */ /* 0x000fe200078e0235 */
[----:B------:R-:W2:Y:S01]  /*cf40*/  SHFL.IDX PT, R151, R140, 0x1, 0x1c1f ;  /* 0x003c1f008c977f89 */ /* 0x000ea200000e0000 */
[----:B------:R-:W-:-:S02]  /*cf50*/  ISETP.GE.OR P2, PT, R10, R11, P1 ;  /* 0x0000000b0a00720c */ /* 0x000fc40000f46670 */
[----:B------:R-:W-:Y:S01]  /*cf60*/  ISETP.GE.OR P1, PT, R8, R11, P1 ;  /* 0x0000000b0800720c */ /* 0x000fe20000f26670 */
[----:B------:R-:W-:Y:S01]  /*cf70*/  SYNCS.ARRIVE.TRANS64.RED.A1T0 RZ, [UR4], RZ ;  /* 0x000000ffffff79a7 */ /* 0x000fe20008100404 */
[----:B------:R-:W-:Y:S02]  /*cf80*/  LEA R53, P3, R146, UR8, 0x2 ;  /* 0x0000000892357c11 */ /* 0x000fe4000f8610ff */
[----:B------:R-:W-:Y:S02]  /*cf90*/  SEL R58, R128, R59, P0 ;  /* 0x0000003b803a7207 */ /* 0x000fe40000000000 */
[----:B------:R-:W-:Y:S02]  /*cfa0*/  LEA.HI.X R57, R146, UR9, R57, 0x2, P3 ;  /* 0x0000000992397c11 */ /* 0x000fe400098f1439 */
[----:B------:R-:W-:Y:S01]  /*cfb0*/  ISETP.GE.AND P3, PT, R10, R11, PT ;  /* 0x0000000b0a00720c */ /* 0x000fe20003f66270 */
[----:B------:R3:W4:Y:S01]  /*cfc0*/  SHFL.IDX PT, R146, R53, RZ, 0x1c1f ;  /* 0x001c1fff35927589 */ /* 0x00072200000e0000 */
[----:B0-----:R-:W-:-:S02]  /*cfd0*/  SEL R5, R61, R60, P0 ;  /* 0x0000003c3d057207 */ /* 0x001fc40000000000 */
[----:B------:R-:W-:Y:S01]  /*cfe0*/  SEL R59, R60, R61, P0 ;  /* 0x0000003d3c3b7207 */ /* 0x000fe20000000000 */
[----:B------:R3:W0:Y:S01]  /*cff0*/  SHFL.IDX PT, R147, R57, RZ, 0x1c1f ;  /* 0x001c1fff39937589 */ /* 0x00062200000e0000 */
[----:B------:R-:W-:Y:S02]  /*d000*/  SEL R60, R62, R129, P0 ;  /* 0x000000813e3c7207 */ /* 0x000fe40000000000 */
[----:B------:R-:W-:Y:S01]  /*d010*/  SEL R111, R113, R182, P0 ;  /* 0x000000b6716f7207 */ /* 0x000fe20000000000 */
[----:B-1----:R3:W-:Y:S01]  /*d020*/  @!P2 ST.E desc[UR46][R148.64], R0 ;  /* 0x000000009400a985 */ /* 0x0027e2000c10192e */
[----:B------:R-:W-:Y:S02]  /*d030*/  SEL R62, R129, R62, P0 ;  /* 0x0000003e813e7207 */ /* 0x000fe40000000000 */
[----:B------:R-:W-:Y:S01]  /*d040*/  SEL R61, R63, R36, P0 ;  /* 0x000000243f3d7207 */ /* 0x000fe20000000000 */
[----:B--2---:R3:W-:Y:S01]  /*d050*/  @!P1 ST.E desc[UR46][R150.64], R2 ;  /* 0x0000000296009985 */ /* 0x0047e2000c10192e */
        /* <DEDUP_REMOVED lines=15> */
[----:B0--34-:R-:W-:Y:S06]  /*d150*/  @P3 BRA `(.L_x_2593) ;  /* 0x0000000800f83947 */ /* 0x019fec0003800000 */
        /* <DEDUP_REMOVED lines=46> */
[----:B--2---:R-:W-:Y:S01]  /*d440*/  @!P1 IMAD.WIDE R24, R65, 0x4, R146 ;  /* 0x0000000441189825 */ /* 0x004fe200078e0292 */
[----:B------:R-:W-:-:S03]  /*d450*/  IADD3 R65, R9, 0x60, RZ ;  /* 0x0000006009417810 */ /* 0x000fc60007ffe0ff */
[----:B------:R-:W-:Y:S01]  /*d460*/  @!P3 IMAD.WIDE R28, R31, 0x4, R146 ;  /* 0x000000041f1cb825 */ /* 0x000fe200078e0292 */
[----:B------:R0:W-:Y:S01]  /*d470*/  @!P1 ST.E.64 desc[UR46][R24.64], R22 ;  /* 0x0000001618009985 */ /* 0x0001e2000c101b2e */
[----:B------:R-:W-:Y:S02]  /*d480*/  @!P4 LOP3.LUT R31, R0, 0xfffffffe, RZ, 0xc0, !PT ;  /* 0xfffffffe001fc812 */ /* 0x000fe400078ec0ff */
[----:B------:R-:W-:Y:S01]  /*d490*/  ISETP.GE.AND P1, PT, R44, UR4, PT ;  /* 0x000000042c007c0c */ /* 0x000fe2000bf26270 */
[----:B------:R1:W-:Y:S01]  /*d4a0*/  @!P2 ST.E.64 desc[UR46][R26.64], R20 ;  /* 0x000000141a00a985 */ /* 0x0003e2000c101b2e */
[----:B------:R-:W-:Y:S01]  /*d4b0*/  ISETP.GE.AND P2, PT, R65, UR4, PT ;  /* 0x0000000441007c0c */ /* 0x000fe2000bf46270 */
[----:B------:R-:W-:Y:S02]  /*d4c0*/  VIADD R0, R9, 0x68 ;  /* 0x0000006809007836 */ /* 0x000fe40000000000 */
[----:B------:R2:W-:Y:S01]  /*d4d0*/  @!P3 ST.E.64 desc[UR46][R28.64], R18 ;  /* 0x000000121c00b985 */ /* 0x0005e2000c101b2e */
[----:B------:R-:W-:-:S02]  /*d4e0*/  ISETP.GE.AND P3, PT, R30, UR4, PT ;  /* 0x000000041e007c0c */ /* 0x000fc4000bf66270 */
[----:B0-----:R-:W-:Y:S01]  /*d4f0*/  @!P5 LOP3.LUT R23, R10, 0xfffffffe, RZ, 0xc0, !PT ;  /* 0xfffffffe0a17d812 */ /* 0x001fe200078ec0ff */
[C---:B------:R-:W-:Y:S01]  /*d500*/  VIADD R10, R9.reuse, 0x70 ;  /* 0x00000070090a7836 */ /* 0x040fe20000000000 */
[----:B------:R-:W-:Y:S01]  /*d510*/  @!P6 LOP3.LUT R25, R36, 0xfffffffe, RZ, 0xc0, !PT ;  /* 0xfffffffe2419e812 */ /* 0x000fe200078ec0ff */
[----:B------:R-:W-:Y:S02]  /*d520*/  VIADD R24, R9, 0x78 ;  /* 0x0000007809187836 */ /* 0x000fe40000000000 */
[----:B------:R-:W-:Y:S01]  /*d530*/  @!P1 LEA.HI R44, R44, R44, RZ, 0x1 ;  /* 0x0000002c2c2c9211 */ /* 0x000fe200078f08ff */
[----:B-1----:R-:W-:Y:S01]  /*d540*/  @!P5 IMAD.WIDE R20, R23, 0x4, R146 ;  /* 0x000000041714d825 */ /* 0x002fe200078e0292 */
[----:B------:R-:W-:-:S04]  /*d550*/  @!P2 LEA.HI R65, R65, R65, RZ, 0x1 ;  /* 0x000000414141a211 */ /* 0x000fc800078f08ff */
[----:B------:R-:W-:Y:S01]  /*d560*/  @!P3 LEA.HI R30, R30, R30, RZ, 0x1 ;  /* 0x0000001e1e1eb211 */ /* 0x000fe200078f08ff */
[----:B--2---:R-:W-:-:S04]  /*d570*/  @!P4 IMAD.WIDE R18, R31, 0x4, R146 ;  /* 0x000000041f12c825 */ /* 0x004fc800078e0292 */
        /* <DEDUP_REMOVED lines=26> */
[----:B-1----:R-:W-:Y:S01]  /*d720*/  @!P5 LOP3.LUT R17, R10, 0xfffffffe, RZ, 0xc0, !PT ;  /* 0xfffffffe0a11d812 */ /* 0x002fe200078ec0ff */
[----:B------:R-:W-:Y:S01]  /*d730*/  VIADD R10, R9, 0x98 ;  /* 0x00000098090a7836 */ /* 0x000fe20000000000 */
[----:B------:R-:W-:Y:S01]  /*d740*/  ISETP.GE.AND P2, PT, R0, UR4, PT ;  /* 0x0000000400007c0c */ /* 0x000fe2000bf46270 */
[----:B------:R0:W-:Y:S01]  /*d750*/  @!P4 ST.E.64 desc[UR46][R14.64], R74 ;  /* 0x0000004a0e00c985 */ /* 0x0001e2000c101b2e */
[----:B------:R-:W-:Y:S01]  /*d760*/  @!P6 LEA.HI R20, R20, R20, RZ, 0x1 ;  /* 0x000000141414e211 */ /* 0x000fe200078f08ff */
[----:B------:R-:W-:Y:S01]  /*d770*/  @!P5 IMAD.WIDE R16, R17, 0x4, R146 ;  /* 0x000000041110d825 */ /* 0x000fe200078e0292 */
[----:B--2---:R-:W-:-:S02]  /*d780*/  @!P3 LOP3.LUT R19, R24, 0xfffffffe, RZ, 0xc0, !PT ;  /* 0xfffffffe1813b812 */ /* 0x004fc400078ec0ff */
[----:B------:R-:W-:Y:S01]  /*d790*/  @!P6 LOP3.LUT R21, R20, 0xfffffffe, RZ, 0xc0, !PT ;  /* 0xfffffffe1415e812 */ /* 0x000fe200078ec0ff */
[----:B------:R-:W-:Y:S01]  /*d7a0*/  VIADD R24, R9, 0xa0 ;  /* 0x000000a009187836 */ /* 0x000fe20000000000 */
[----:B------:R1:W-:Y:S01]  /*d7b0*/  @!P5 ST.E.64 desc[UR46][R16.64], R78 ;  /* 0x0000004e1000d985 */ /* 0x0003e2000c101b2e */
[--C-:B------:R-:W-:Y:S01]  /*d7c0*/  @!P3 IMAD.WIDE R18, R19, 0x4, R146.reuse ;  /* 0x000000041312b825 */ /* 0x100fe200078e0292 */
[----:B------:R-:W-:Y:S02]  /*d7d0*/  @!P1 LEA.HI R22, R22, R22, RZ, 0x1 ;  /* 0x0000001616169211 */ /* 0x000fe400078f08ff */
[----:B------:R-:W-:Y:S01]  /*d7e0*/  ISETP.GE.AND P4, PT, R24, UR4, PT ;  /* 0x0000000418007c0c */ /* 0x000fe2000bf86270 */
[----:B------:R-:W-:Y:S01]  /*d7f0*/  @!P6 IMAD.WIDE R20, R21, 0x4, R146 ;  /* 0x000000041514e825 */ /* 0x000fe200078e0292 */
[----:B------:R2:W-:Y:S01]  /*d800*/  @!P3 ST.E.64 desc[UR46][R18.64], R80 ;  /* 0x000000501200b985 */ /* 0x0005e2000c101b2e */
[----:B------:R-:W-:Y:S02]  /*d810*/  ISETP.GE.AND P3, PT, R10, UR4, PT ;  /* 0x000000040a007c0c */ /* 0x000fe4000bf66270 */
[----:B0-----:R-:W-:Y:S01]  /*d820*/  @!P1 LOP3.LUT R15, R22, 0xfffffffe, RZ, 0xc0, !PT ;  /* 0xfffffffe160f9812 */ /* 0x001fe200078ec0ff */
[----:B------:R0:W-:Y:S01]  /*d830*/  @!P6 ST.E.64 desc[UR46][R20.64], R84 ;  /* 0x000000541400e985 */ /* 0x0001e2000c101b2e */
[----:B------:R-:W-:Y:S01]  /*d840*/  @!P2 LEA.HI R0, R0, R0, RZ, 0x1 ;  /* 0x000000000000a211 */ /* 0x000fe200078f08ff */
[----:B------:R-:W-:-:S02]  /*d850*/  VIADD R22, R9, 0xb8 ;  /* 0x000000b809167836 */ /* 0x000fc40000000000 */
[--C-:B------:R-:W-:Y:S01]  /*d860*/  @!P1 IMAD.WIDE R14, R15, 0x4, R146.reuse ;  /* 0x000000040f0e9825 */ /* 0x100fe200078e0292 */
[----:B------:R-:W-:Y:S02]  /*d870*/  @!P2 LOP3.LUT R23, R0, 0xfffffffe, RZ, 0xc0, !PT ;  /* 0xfffffffe0017a812 */ /* 0x000fe400078ec0ff */
[----:B------:R-:W-:Y:S01]  /*d880*/  ISETP.GE.AND P5, PT, R22, UR4, PT ;  /* 0x0000000416007c0c */ /* 0x000fe2000bfa6270 */
[----:B------:R-:W-:Y:S01]  /*d890*/  VIADD R0, R9, 0xa8 ;  /* 0x000000a809007836 */ /* 0x000fe20000000000 */
[----:B------:R3:W-:Y:S01]  /*d8a0*/  @!P1 ST.E.64 desc[UR46][R14.64], R86 ;  /* 0x000000560e009985 */ /* 0x0007e2000c101b2e */
[----:B------:R-:W-:Y:S01]  /*d8b0*/  @!P3 LEA.HI R10, R10, R10, RZ, 0x1 ;  /* 0x0000000a0a0ab211 */ /* 0x000fe200078f08ff */
[----:B-1----:R-:W-:Y:S01]  /*d8c0*/  @!P2 IMAD.WIDE R16, R23, 0x4, R146 ;  /* 0x000000041710a825 */ /* 0x002fe200078e0292 */
[C---:B--2---:R-:W-:Y:S02]  /*d8d0*/  IADD3 R18, R9.reuse, 0xb0, RZ ;  /* 0x000000b009127810 */ /* 0x044fe40007ffe0ff */
[----:B------:R-:W-:Y:S01]  /*d8e0*/  ISETP.GE.AND P1, PT, R0, UR4, PT ;  /* 0x0000000400007c0c */ /* 0x000fe2000bf26270 */
[C---:B0-----:R-:W-:Y:S01]  /*d8f0*/  VIADD R20, R9.reuse, 0xc0 ;  /* 0x000000c009147836 */ /* 0x041fe20000000000 */
[----:B------:R-:W-:Y:S01]  /*d900*/  @!P3 LOP3.LUT R19, R10, 0xfffffffe, RZ, 0xc0, !PT ;  /* 0xfffffffe0a13b812 */ /* 0x000fe200078ec0ff */
[----:B------:R-:W-:Y:S01]  /*d910*/  VIADD R10, R9, 0xc8 ;  /* 0x000000c8090a7836 */ /* 0x000fe20000000000 */
[----:B------:R-:W-:Y:S01]  /*d920*/  ISETP.GE.AND P6, PT, R18, UR4, PT ;  /* 0x0000000412007c0c */ /* 0x000fe2000bfc6270 */
[----:B------:R0:W-:Y:S01]  /*d930*/  @!P2 ST.E.64 desc[UR46][R16.64], R94 ;  /* 0x0000005e1000a985 */ /* 0x0001e2000c101b2e */
[----:B------:R-:W-:-:S02]  /*d940*/  ISETP.GE.AND P2, PT, R20, UR4, PT ;  /* 0x0000000414007c0c */ /* 0x000fc4000bf46270 */
[----:B------:R-:W-:Y:S01]  /*d950*/  @!P4 LEA.HI R24, R24, R24, RZ, 0x1 ;  /* 0x000000181818c211 */ /* 0x000fe200078f08ff */
[----:B---3--:R-:W-:Y:S01]  /*d960*/  @!P3 IMAD.WIDE R14, R19, 0x4, R146 ;  /* 0x00000004130eb825 */ /* 0x008fe200078e0292 */
[----:B------:R-:W-:-:S03]  /*d970*/  @!P5 LEA.HI R22, R22, R22, RZ, 0x1 ;  /* 0x000000161616d211 */ /* 0x000fc600078f08ff */
[----:B------:R-:W-:Y:S01]  /*d980*/  @!P1 LEA.HI R0, R0, R0, RZ, 0x1 ;  /* 0x0000000000009211 */ /* 0x000fe200078f08ff */
[----:B------:R1:W-:Y:S01]  /*d990*/  @!P3 ST.E.64 desc[UR46][R14.64], R96 ;  /* 0x000000600e00b985 */ /* 0x0003e2000c101b2e */
[----:B------:R-:W-:Y:S02]  /*d9a0*/  ISETP.GE.AND P3, PT, R10, UR4, PT ;  /* 0x000000040a007c0c */ /* 0x000fe4000bf66270 */
[----:B------:R-:W-:Y:S02]  /*d9b0*/  @!P1 LOP3.LUT R19, R0, 0xfffffffe, RZ, 0xc0, !PT ;  /* 0xfffffffe00139812 */ /* 0x000fe400078ec0ff */
[----:B------:R-:W-:Y:S02]  /*d9c0*/  @!P6 LEA.HI R0, R18, R18, RZ, 0x1 ;  /* 0x000000121200e211 */ /* 0x000fe400078f08ff */
[----:B0-----:R-:W-:Y:S01]  /*d9d0*/  @!P4 LOP3.LUT R17, R24, 0xfffffffe, RZ, 0xc0, !PT ;  /* 0xfffffffe1811c812 */ /* 0x001fe200078ec0ff */
[----:B------:R-:W-:Y:S01]  /*d9e0*/  @!P1 IMAD.WIDE R18, R19, 0x4, R146 ;  /* 0x0000000413129825 */ /* 0x000fe200078e0292 */
[----:B------:R-:W-:-:S02]  /*d9f0*/  @!P6 LOP3.LUT R21, R0, 0xfffffffe, RZ, 0xc0, !PT ;  /* 0xfffffffe0015e812 */ /* 0x000fc400078ec0ff */
[----:B------:R-:W-:Y:S01]  /*da00*/  @!P2 LEA.HI R20, R20, R20, RZ, 0x1 ;  /* 0x000000141414a211 */ /* 0x000fe200078f08ff */
[--C-:B------:R-:W-:Y:S01]  /*da10*/  @!P4 IMAD.WIDE R16, R17, 0x4, R146.reuse ;  /* 0x000000041110c825 */ /* 0x100fe200078e0292 */
[----:B------:R-:W-:Y:S02]  /*da20*/  @!P5 LOP3.LUT R23, R22, 0xfffffffe, RZ, 0xc0, !PT ;  /* 0xfffffffe1617d812 */ /* 0x000fe400078ec0ff */
[----:B------:R-:W-:Y:S01]  /*da30*/  @!P3 LEA.HI R10, R10, R10, RZ, 0x1 ;  /* 0x0000000a0a0ab211 */ /* 0x000fe200078f08ff */
[--C-:B-1----:R-:W-:Y:S01]  /*da40*/  @!P6 IMAD.WIDE R14, R21, 0x4, R146.reuse ;  /* 0x00000004150ee825 */ /* 0x102fe200078e0292 */
[----:B------:R-:W-:Y:S01]  /*da50*/  @!P2 LOP3.LUT R25, R20, 0xfffffffe, RZ, 0xc0, !PT ;  /* 0xfffffffe1419a812 */ /* 0x000fe200078ec0ff */
[----:B------:R0:W-:Y:S02]  /*da60*/  @!P4 ST.E.64 desc[UR46][R16.64], R98 ;  /* 0x000000621000c985 */ /* 0x0001e4000c101b2e */
[----:B------:R-:W-:Y:S01]  /*da70*/  @!P5 IMAD.WIDE R20, R23, 0x4, R146 ;  /* 0x000000041714d825 */ /* 0x000fe200078e0292 */
[----:B------:R-:W-:Y:S01]  /*da80*/  @!P3 LOP3.LUT R23, R10, 0xfffffffe, RZ, 0xc0, !PT ;  /* 0xfffffffe0a17b812 */ /* 0x000fe200078ec0ff */
[----:B------:R1:W-:Y:S02]  /*da90*/  @!P1 ST.E.64 desc[UR46][R18.64], R100 ;  /* 0x0000006412009985 */ /* 0x0003e4000c101b2e */
[----:B------:R-:W-:-:S02]  /*daa0*/  VIADD R0, R9, 0xd0 ;  /* 0x000000d009007836 */ /* 0x000fc40000000000 */
[C---:B------:R-:W-:Y:S01]  /*dab0*/  VIADD R10, R9.reuse, 0xd8 ;  /* 0x000000d8090a7836 */ /* 0x040fe20000000000 */
[----:B------:R2:W-:Y:S01]  /*dac0*/  @!P6 ST.E.64 desc[UR46][R14.64], R102 ;  /* 0x000000660e00e985 */ /* 0x0005e2000c101b2e */
[----:B------:R-:W-:Y:S01]  /*dad0*/  VIADD R22, R9, 0xe0 ;  /* 0x000000e009167836 */ /* 0x000fe20000000000 */
[----:B------:R-:W-:Y:S02]  /*dae0*/  ISETP.GE.AND P1, PT, R0, UR4, PT ;  /* 0x0000000400007c0c */ /* 0x000fe4000bf26270 */
        /* <DEDUP_REMOVED lines=37> */
.L_x_2593:
[----:B------:R-:W-:Y:S05]  /*dd40*/  BSYNC B0 ;  /* 0x0000000000007941 */ /* 0x000fea0003800000 */
.L_x_2592:
        /* <DEDUP_REMOVED lines=26> */
[C---:B------:R-:W-:Y:S01]  /*def0*/  IADD3 R0, R9.reuse, 0x8, RZ ;  /* 0x0000000809007810 */ /* 0x040fe20007ffe0ff */
[C---:B------:R-:W-:Y:S01]  /*df00*/  VIADD R8, R9.reuse, 0x10 ;  /* 0x0000001009087836 */ /* 0x040fe20000000000 */
[----:B------:R-:W-:Y:S01]  /*df10*/  ULDC UR4, c[0x0][0xac8] ;  /* 0x0002b20000047ab9 */ /* 0x000fe20000000800 */
[C---:B------:R-:W-:Y:S01]  /*df20*/  VIADD R36, R9.reuse, 0x18 ;  /* 0x0000001809247836 */ /* 0x040fe20000000000 */
[----:B------:R-:W-:Y:S01]  /*df30*/  ISETP.GE.AND P4, PT, R0, UR4, PT ;  /* 0x0000000400007c0c */ /* 0x000fe2000bf86270 */
[C---:B------:R-:W-:Y:S01]  /*df40*/  VIADD R37, R9.reuse, 0x20 ;  /* 0x0000002009257836 */ /* 0x040fe20000000000 */
[----:B------:R-:W-:Y:S01]  /*df50*/  ISETP.GE.AND P5, PT, R8, UR4, PT ;  /* 0x0000000408007c0c */ /* 0x000fe2000bfa6270 */
[C---:B------:R-:W-:Y:S01]  /*df60*/  VIADD R38, R9.reuse, 0x28 ;  /* 0x0000002809267836 */ /* 0x040fe20000000000 */
[C---:B------:R-:W-:Y:S01]  /*df70*/  ISETP.GE.AND P3, PT, R9.reuse, UR4, PT ;  /* 0x0000000409007c0c */ /* 0x040fe2000bf66270 */
[C---:B------:R-:W-:Y:S01]  /*df80*/  VIADD R40, R9.reuse, 0x38 ;  /* 0x0000003809287836 */ /* 0x040fe20000000000 */
[----:B------:R-:W-:Y:S01]  /*df90*/  ISETP.GE.AND P0, PT, R36, UR4, PT ;  /* 0x0000000424007c0c */ /* 0x000fe2000bf06270 */
[----:B------:R-:W-:Y:S01]  /*dfa0*/  VIADD R41, R9, 0x40 ;  /* 0x0000004009297836 */ /* 0x000fe20000000000 */
[----:B------:R-:W-:-:S02]  /*dfb0*/  ISETP.GE.AND P1, PT, R37, UR4, PT ;  /* 0x0000000425007c0c */ /* 0x000fc4000bf26270 */
        /* <DEDUP_REMOVED lines=29> */
[----:B------:R-:W-:Y:S02]  /*e190*/  ISETP.GE.AND P1, PT, R36, UR4, PT ;  /* 0x0000000424007c0c */ /* 0x000fe4000bf26270 */
[----:B------:R-:W-:Y:S01]  /*e1a0*/  IADD3 R38, R9, 0x58, RZ ;  /* 0x0000005809267810 */ /* 0x000fe20007ffe0ff */
[----:B------:R-:W-:Y:S01]  /*e1b0*/  @!P2 IMAD.WIDE R34, R35, 0x4, R14 ;  /* 0x000000042322a825 */ /* 0x000fe200078e020e */
[----:B------:R-:W-:-:S02]  /*e1c0*/  @!P4 LEA.HI R40, R40, R40, RZ, 0x1 ;  /* 0x000000282828c211 */ /* 0x000fc400078f08ff */
[----:B------:R-:W-:Y:S02]  /*e1d0*/  @!P5 LEA.HI R41, R41, R41, RZ, 0x1 ;  /* 0x000000292929d211 */ /* 0x000fe400078f08ff */
[----:B------:R-:W-:Y:S01]  /*e1e0*/  @!P3 LOP3.LUT R37, R8, 0xfffffffe, RZ, 0xc0, !PT ;  /* 0xfffffffe0825b812 */ /* 0x000fe200078ec0ff */
        /* <DEDUP_REMOVED lines=10> */
[----:B------:R-:W-:Y:S01]  /*e290*/  VIADD R40, R9, 0x68 ;  /* 0x0000006809287836 */ /* 0x000fe20000000000 */
        /* <DEDUP_REMOVED lines=35> */
[----:B------:R-:W-:Y:S01]  /*e4d0*/  ISETP.GE.AND P2, PT, R8, UR4, PT ;  /* 0x0000000408007c0c */ /* 0x000fe2000bf46270 */
[----:B------:R1:W-:Y:S01]  /*e4e0*/  @!P3 ST.E.64 desc[UR46][R12.64], R6 ;  /* 0x000000060c00b985 */ /* 0x0003e2000c101b2e */
[----:B------:R-:W-:Y:S01]  /*e4f0*/  ISETP.GE.AND P3, PT, R0, UR4, PT ;  /* 0x0000000400007c0c */ /* 0x000fe2000bf66270 */
[----:B------:R-:W-:Y:S01]  /*e500*/  VIADD R39, R9, 0xa0 ;  /* 0x000000a009277836 */ /* 0x000fe20000000000 */
[----:B------:R-:W-:Y:S01]  /*e510*/  @!P0 LEA.HI R38, R38, R38, RZ, 0x1 ;  /* 0x0000002626268211 */ /* 0x000fe200078f08ff */
[----:B------:R2:W-:Y:S01]  /*e520*/  @!P5 ST.E.64 desc[UR46][R30.64], R136 ;  /* 0x000000881e00d985 */ /* 0x0005e2000c101b2e */
[----:B0-----:R-:W-:-:S07]  /*e530*/  @!P4 LOP3.LUT R35, R41, 0xfffffffe, RZ, 0xc0, !PT ;  /* 0xfffffffe2923c812 */ /* 0x001fce00078ec0ff */
[----:B------:R-:W-:Y:S02]  /*e540*/  @!P2 LEA.HI R8, R8, R8, RZ, 0x1 ;  /* 0x000000080808a211 */ /* 0x000fe400078f08ff */
[----:B-1----:R-:W-:Y:S01]  /*e550*/  @!P1 LOP3.LUT R13, R36, 0xfffffffe, RZ, 0xc0, !PT ;  /* 0xfffffffe240d9812 */ /* 0x002fe200078ec0ff */
[--C-:B------:R-:W-:Y:S01]  /*e560*/  @!P4 IMAD.WIDE R34, R35, 0x4, R14.reuse ;  /* 0x000000042322c825 */ /* 0x100fe200078e020e */
[----:B------:R-:W-:Y:S02]  /*e570*/  @!P3 LEA.HI R0, R0, R0, RZ, 0x1 ;  /* 0x000000000000b211 */ /* 0x000fe400078f08ff */
[----:B--2---:R-:W-:Y:S01]  /*e580*/  @!P0 LOP3.LUT R31, R38, 0xfffffffe, RZ, 0xc0, !PT ;  /* 0xfffffffe261f8812 */ /* 0x004fe200078ec0ff */
[--C-:B------:R-:W-:Y:S01]  /*e590*/  @!P6 IMAD.WIDE R6, R37, 0x4, R14.reuse ;  /* 0x000000042506e825 */ /* 0x100fe200078e020e */
[----:B------:R0:W-:Y:S01]  /*e5a0*/  @!P4 ST.E.64 desc[UR46][R34.64], R4 ;  /* 0x000000042200c985 */ /* 0x0001e2000c101b2e */
[----:B------:R-:W-:Y:S02]  /*e5b0*/  IADD3 R30, R9, 0xa8, RZ ;  /* 0x000000a8091e7810 */ /* 0x000fe40007ffe0ff */
[----:B------:R-:W-:Y:S01]  /*e5c0*/  ISETP.GE.AND P4, PT, R39, UR4, PT ;  /* 0x0000000427007c0c */ /* 0x000fe2000bf86270 */
[----:B------:R1:W-:Y:S01]  /*e5d0*/  @!P6 ST.E.64 desc[UR46][R6.64], R58 ;  /* 0x0000003a0600e985 */ /* 0x0003e2000c101b2e */
[----:B------:R-:W-:Y:S01]  /*e5e0*/  ISETP.GE.AND P5, PT, R30, UR4, PT ;  /* 0x000000041e007c0c */ /* 0x000fe2000bfa6270 */
[----:B0-----:R-:W-:-:S10]  /*e5f0*/  @!P1 IMAD.WIDE R4, R13, 0x4, R14 ;  /* 0x000000040d049825 */ /* 0x001fd400078e020e */
        /* <DEDUP_REMOVED lines=24> */
[----:B------:R-:W-:-:S03]  /*e780*/  @!P0 LOP3.LUT R37, R0, 0xfffffffe, RZ, 0xc0, !PT ;  /* 0xfffffffe00258812 */ /* 0x000fc600078ec0ff */
[----:B------:R-:W-:Y:S01]  /*e790*/  VIADD R0, R9, 0xd0 ;  /* 0x000000d009007836 */ /* 0x000fe20000000000 */
[----:B------:R2:W-:Y:S01]  /*e7a0*/  @!P4 ST.E.64 desc[UR46][R12.64], R16 ;  /* 0x000000100c00c985 */ /* 0x0005e2000c101b2e */
[--C-:B0-----:R-:W-:Y:S02]  /*e7b0*/  @!P1 IMAD.WIDE R4, R35, 0x4, R14.reuse ;  /* 0x0000000423049825 */ /* 0x101fe400078e020e */
[----:B------:R-:W-:Y:S01]  /*e7c0*/  @!P2 LEA.HI R8, R8, R8, RZ, 0x1 ;  /* 0x000000080808a211 */ /* 0x000fe200078f08ff */
[----:B------:R0:W-:Y:S01]  /*e7d0*/  @!P5 ST.E.64 desc[UR46][R30.64], R18 ;  /* 0x000000121e00d985 */ /* 0x0001e2000c101b2e */
[----:B------:R-:W-:Y:S02]  /*e7e0*/  VIADD R34, R9, 0xc8 ;  /* 0x000000c809227836 */ /* 0x000fe40000000000 */
[----:B-1----:R-:W-:Y:S01]  /*e7f0*/  @!P0 IMAD.WIDE R6, R37, 0x4, R14 ;  /* 0x0000000425068825 */ /* 0x002fe200078e020e */
[----:B------:R1:W-:Y:S01]  /*e800*/  @!P1 ST.E.64 desc[UR46][R4.64], R20 ;  /* 0x0000001404009985 */ /* 0x0003e2000c101b2e */
[----:B------:R-:W-:-:S02]  /*e810*/  ISETP.GE.AND P1, PT, R0, UR4, PT ;  /* 0x0000000400007c0c */ /* 0x000fc4000bf26270 */
[----:B------:R-:W-:Y:S01]  /*e820*/  ISETP.GE.AND P3, PT, R34, UR4, PT ;  /* 0x0000000422007c0c */ /* 0x000fe2000bf66270 */
[----:B------:R3:W-:Y:S01]  /*e830*/  @!P0 ST.E.64 desc[UR46][R6.64], R24 ;  /* 0x0000001806008985 */ /* 0x0007e2000c101b2e */
[C---:B--2---:R-:W-:Y:S01]  /*e840*/  VIADD R12, R9.reuse, 0xd8 ;  /* 0x000000d8090c7836 */ /* 0x044fe20000000000 */
        /* <DEDUP_REMOVED lines=8> */
[----:B------:R-:W-:Y:S02]  /*e8d0*/  ISETP.GE.AND P6, PT, R19, UR4, PT ;  /* 0x0000000413007c0c */ /* 0x000fe4000bfc6270 */
[----:B------:R-:W-:Y:S01]  /*e8e0*/  @!P1 LEA.HI R0, R0, R0, RZ, 0x1 ;  /* 0x0000000000009211 */ /* 0x000fe200078f08ff */
[----:B------:R0:W-:Y:S01]  /*e8f0*/  @!P2 ST.E.64 desc[UR46][R4.64], R22 ;  /* 0x000000160400a985 */ /* 0x0001e2000c101b2e */
[----:B------:R-:W-:Y:S02]  /*e900*/  @!P3 LEA.HI R34, R34, R34, RZ, 0x1 ;  /* 0x000000222222b211 */ /* 0x000fe400078f08ff */
[----:B------:R-:W-:Y:S02]  /*e910*/  @!P1 LOP3.LUT R13, R0, 0xfffffffe, RZ, 0xc0, !PT ;  /* 0xfffffffe000d9812 */ /* 0x000fe400078ec0ff */
[----:B------:R-:W-:Y:S02]  /*e920*/  @!P0 LEA.HI R0, R12, R12, RZ, 0x1 ;  /* 0x0000000c0c008211 */ /* 0x000fe400078f08ff */
[----:B---3--:R-:W-:Y:S01]  /*e930*/  @!P3 LOP3.LUT R7, R34, 0xfffffffe, RZ, 0xc0, !PT ;  /* 0xfffffffe2207b812 */ /* 0x008fe200078ec0ff */
[----:B------:R-:W-:Y:S01]  /*e940*/  @!P1 IMAD.WIDE R12, R13, 0x4, R14 ;  /* 0x000000040d0c9825 */ /* 0x000fe200078e020e */
[----:B------:R-:W-:-:S02]  /*e950*/  @!P4 LEA.HI R16, R16, R16, RZ, 0x1 ;  /* 0x000000101010c211 */ /* 0x000fc400078f08ff */
[----:B------:R-:W-:Y:S01]  /*e960*/  @!P0 LOP3.LUT R17, R0, 0xfffffffe, RZ, 0xc0, !PT ;  /* 0xfffffffe00118812 */ /* 0x000fe200078ec0ff */
[--C-:B------:R-:W-:Y:S01]  /*e970*/  @!P3 IMAD.WIDE R6, R7, 0x4, R14.reuse ;  /* 0x000000040706b825 */ /* 0x100fe200078e020e */
[----:B------:R-:W-:Y:S02]  /*e980*/  @!P5 LEA.HI R18, R18, R18, RZ, 0x1 ;  /* 0x000000121212d211 */ /* 0x000fe400078f08ff */
[----:B------:R-:W-:Y:S02]  /*e990*/  @!P6 LEA.HI R0, R19, R19, RZ, 0x1 ;  /* 0x000000131300e211 */ /* 0x000fe400078f08ff */
[----:B------:R-:W-:Y:S01]  /*e9a0*/  @!P4 LOP3.LUT R19, R16, 0xfffffffe, RZ, 0xc0, !PT ;  /* 0xfffffffe1013c812 */ /* 0x000fe200078ec0ff */
[--C-:B------:R-:W-:Y:S01]  /*e9b0*/  @!P0 IMAD.WIDE R16, R17, 0x4, R14.reuse ;  /* 0x0000000411108825 */ /* 0x100fe200078e020e */
[----:B------:R-:W-:Y:S01]  /*e9c0*/  @!P5 LOP3.LUT R21, R18, 0xfffffffe, RZ, 0xc0, !PT ;  /* 0xfffffffe1215d812 */ /* 0x000fe200078ec0ff */
[----:B------:R1:W-:Y:S01]  /*e9d0*/  @!P3 ST.E.64 desc[UR46][R6.64], R42 ;  /* 0x0000002a0600b985 */ /* 0x0003e2000c101b2e */
[----:B0-----:R-:W-:Y:S01]  /*e9e0*/  @!P6 LOP3.LUT R23, R0, 0xfffffffe, RZ, 0xc0, !PT ;  /* 0xfffffffe0017e812 */ /* 0x001fe200078ec0ff */
[--C-:B------:R-:W-:Y:S01]  /*e9f0*/  @!P4 IMAD.WIDE R4, R19, 0x4, R14.reuse ;  /* 0x000000041304c825 */ /* 0x100fe200078e020e */
[----:B------:R-:W-:Y:S01]  /*ea00*/  IADD3 R9, R9, 0xf8, RZ ;  /* 0x000000f809097810 */ /* 0x000fe20007ffe0ff */
[----:B------:R0:W-:Y:S02]  /*ea10*/  @!P1 ST.E.64 desc[UR46][R12.64], R26 ;  /* 0x0000001a0c009985 */ /* 0x0001e4000c101b2e */
[----:B------:R-:W-:-:S02]  /*ea20*/  @!P6 IMAD.WIDE R18, R23, 0x4, R14 ;  /* 0x000000041712e825 */ /* 0x000fc400078e020e */
[----:B------:R0:W-:Y:S01]  /*ea30*/  @!P0 ST.E.64 desc[UR46][R16.64], R64 ;  /* 0x0000004010008985 */ /* 0x0001e2000c101b2e */
[----:B------:R-:W-:-:S03]  /*ea40*/  ISETP.GE.AND P0, PT, R9, UR4, PT ;  /* 0x0000000409007c0c */ /* 0x000fc6000bf06270 */
[----:B------:R0:W-:Y:S01]  /*ea50*/  @!P4 ST.E.64 desc[UR46][R4.64], R10 ;  /* 0x0000000a0400c985 */ /* 0x0001e2000c101b2e */
        /* <DEDUP_REMOVED lines=9> */
.L_x_2591:
        /* <DEDUP_REMOVED lines=31> */
[----:B------:R-:W1:Y:S04]  /*ece0*/  LDC R8, c[0x0][0xc50] ;  /* 0x00031400ff087b82 */ /* 0x000e680000000800 */
[----:B------:R-:W-:Y:S01]  /*ecf0*/  IADD3 R3, R11, R3, RZ ;  /* 0x000000030b037210 */ /* 0x000fe20007ffe0ff */
        /* <DEDUP_REMOVED lines=25> */
.L_x_2550:
        /* <DEDUP_REMOVED lines=18> */
.L_x_2594:
[----:B------:R-:W-:Y:S01]  /*efb0*/  ULDC UR42, c[0x0][0xc50] ;  /* 0x00031400002a7ab9 */ /* 0x000fe20000000800 */
[----:B------:R-:W-:Y:S01]  /*efc0*/  UMOV UR40, UR6 ;  /* 0x0000000600287c82 */ /* 0x000fe20008000000 */
[----:B------:R-:W-:-:S11]  /*efd0*/  UISETP.NE.AND UP0, UPT, UR42, 0x1, UPT ;  /* 0x000000012a00788c */ /* 0x000fd6000bf05270 */
[----:B------:R-:W-:Y:S01]  /*efe0*/  @UP0 ULDC UR4, c[0x0][0xc54] ;  /* 0x0003150000040ab9 */ /* 0x000fe20000000800 */
[----:B------:R-:W-:Y:S01]  /*eff0*/  @UP0 ULDC UR7, c[0x0][0xc58] ;  /* 0x0003160000070ab9 */ /* 0x000fe20000000800 */
[----:B------:R-:W-:-:S04]  /*f000*/  UIMAD.WIDE.U32 UR4, UR6, UR4, URZ ;  /* 0x00000004060472a5 */ /* 0x000fc8000f8e003f */
[----:B------:R-:W-:-:S12]  /*f010*/  @UP0 USHF.R.U32.HI UR40, URZ, UR7, UR5 ;  /* 0x000000073f280299 */ /* 0x000fd80008011605 */
.L_x_2595:
        /* <DEDUP_REMOVED lines=8> */
[----:B------:R-:W-:Y:S01]  /*f0a0*/  ULDC UR4, c[0x0][0x448] ;  /* 0x0001120000047ab9 */ /* 0x000fe20000000800 */
[----:B------:R-:W-:Y:S01]  /*f0b0*/  ULDC UR7, c[0x0][0x2f0] ;  /* 0x0000bc0000077ab9 */ /* 0x000fe20000000800 */
[----:B------:R-:W-:-:S05]  /*f0c0*/  IMAD.MOV.U32 R19, RZ, RZ, RZ ;  /* 0x000000ffff137224 */ /* 0x000fca00078e00ff */
[----:B------:R-:W1:Y:S01]  /*f0d0*/  S2UR UR48, SR_CTAID.X ;  /* 0x00000000003079c3 */ /* 0x000e620000002500 */
[----:B------:R-:W-:Y:S01]  /*f0e0*/  UISETP.NE.AND UP1, UPT, UR4, 0x1, UPT ;  /* 0x000000010400788c */ /* 0x000fe2000bf25270 */
[----:B------:R-:W-:Y:S02]  /*f0f0*/  ULDC UR8, c[0x0][0x288] ;  /* 0x0000a20000087ab9 */ /* 0x000fe40000000800 */
[----:B------:R-:W-:Y:S02]  /*f100*/  ULDC.64 UR4, c[0x0][0x418] ;  /* 0x0001060000047ab9 */ /* 0x000fe40000000a00 */
[----:B------:R-:W-:-:S03]  /*f110*/  UISETP.NE.U32.AND UP0, UPT, UR4, URZ, UPT ;  /* 0x0000003f0400728c */ /* 0x000fc6000bf05070 */
[----:B------:R-:W-:Y:S01]  /*f120*/  ULDC UR4, c[0x0][0x424] ;  /* 0x0001090000047ab9 */ /* 0x000fe20000000800 */
[----:B------:R-:W-:-:S03]  /*f130*/  UISETP.NE.AND.EX UP0, UPT, UR5, URZ, UPT, UP0 ;  /* 0x0000003f0500728c */ /* 0x000fc6000bf05300 */
[----:B------:R-:W-:Y:S01]  /*f140*/  @UP1 ULDC UR5, c[0x0][0x44c] ;  /* 0x0001130000051ab9 */ /* 0x000fe20000000800 */
[----:B0-----:R-:W-:Y:S01]  /*f150*/  ISETP.NE.U32.AND P0, PT, R2, RZ, PT ;  /* 0x000000ff0200720c */ /* 0x001fe20003f05070 */
[----:B------:R-:W-:-:S03]  /*f160*/  USEL UR38, UR4, 0x1, UP0 ;  /* 0x0000000104267887 */ /* 0x000fc60008000000 */
[----:B------:R-:W-:Y:S01]  /*f170*/  ISETP.NE.AND.EX P0, PT, R3, RZ, PT, P0 ;  /* 0x000000ff0300720c */ /* 0x000fe20003f05300 */
[----:B-1----:R-:W-:Y:S02]  /*f180*/  ULEA UR6, UR48, 0x7f, 0x7 ;  /* 0x0000007f30067891 */ /* 0x002fe4000f8e383f */
[----:B------:R-:W-:Y:S02]  /*f190*/  UIMAD UR38, UR38, UR7, URZ ;  /* 0x00000007262672a4 */ /* 0x000fe4000f8e023f */
[----:B------:R-:W-:Y:S01]  /*f1a0*/  UIMAD.WIDE.U32 UR4, UR6, UR5, URZ ;  /* 0x00000005060472a5 */ /* 0x000fe2000f8e003f */
[----:B------:R-:W-:-:S03]  /*f1b0*/  @UP1 ULDC UR7, c[0x0][0x450] ;  /* 0x0001140000071ab9 */ /* 0x000fc60000000800 */
[----:B------:R-:W-:-:S04]  /*f1c0*/  @UP1 USHF.R.U32.HI UR6, URZ, UR7, UR5 ;  /* 0x000000073f061299 */ /* 0x000fc80008011605 */
[----:B------:R-:W0:Y:S01]  /*f1d0*/  @P0 LDC.64 R2, c[0x0][0xa28] ;  /* 0x00028a00ff020b82 */ /* 0x000e220000000a00 */
[----:B------:R-:W-:Y:S02]  /*f1e0*/  UIADD3 UR5, UR38, 0x80, -UR8 ;  /* 0x0000008026057890 */ /* 0x000fe4000fffe808 */
[----:B------:R-:W-:Y:S02]  /*f1f0*/  UIADD3 UR4, UR38, 0x7f, URZ ;  /* 0x0000007f26047890 */ /* 0x000fe4000fffe03f */
[----:B------:R-:W-:Y:S02]  /*f200*/  UIADD3 UR6, UR5, UR6, URZ ;  /* 0x0000000605067290 */ /* 0x000fe4000fffe03f */
[----:B------:R-:W-:Y:S02]  /*f210*/  USHF.R.S32.HI UR5, URZ, 0x1f, UR4 ;  /* 0x0000001f3f057899 */ /* 0x000fe40008011404 */
[----:B------:R-:W-:Y:S02]  /*f220*/  USHF.R.S32.HI UR7, URZ, 0x1f, UR6 ;  /* 0x0000001f3f077899 */ /* 0x000fe40008011406 */
[----:B------:R-:W-:-:S02]  /*f230*/  ULEA.HI UR5, UR5, UR4, URZ, 0x7 ;  /* 0x0000000405057291 */ /* 0x000fc4000f8f383f */
[----:B------:R-:W-:Y:S02]  /*f240*/  ULEA.HI UR7, UR7, UR6, URZ, 0x7 ;  /* 0x0000000607077291 */ /* 0x000fe4000f8f383f */
[----:B------:R-:W-:Y:S02]  /*f250*/  USHF.R.S32.HI UR41, URZ, 0x7, UR5 ;  /* 0x000000073f297899 */ /* 0x000fe40008011405 */
[----:B------:R-:W-:-:S04]  /*f260*/  USHF.R.S32.HI UR43, URZ, 0x7, UR7 ;  /* 0x000000073f2b7899 */ /* 0x000fc80008011407 */
[----:B------:R-:W-:Y:S02]  /*f270*/  UISETP.LT.AND UP0, UPT, UR41, UR43, UPT ;  /* 0x0000002b2900728c */ /* 0x000fe4000bf01270 */
[----:B------:R-:W-:Y:S01]  /*f280*/  UP2UR UR49, UPR, URZ, 0x2 ;  /* 0x000000023f317883 */ /* 0x000fe20008000000 */
[----:B0-----:R-:W-:Y:S01]  /*f290*/  @P0 IMAD.WIDE R2, R25, 0x4, R2 ;  /* 0x0000000419020825 */ /* 0x001fe200078e0202 */
[----:B------:R-:W-:-:S04]  /*f2a0*/  USEL UR11, UR41, UR43, UP0 ;  /* 0x0000002b290b7287 */ /* 0x000fc80008000000 */
[----:B------:R-:W-:Y:S01]  /*f2b0*/  UISETP.GE.AND UP1, UPT, UR11, 0x1, UPT ;  /* 0x000000010b00788c */ /* 0x000fe2000bf26270 */
[----:B------:R0:W5:Y:S01]  /*f2c0*/  @P0 LDG.E R19, desc[UR46][R2.64] ;  /* 0x0000002e02130981 */ /* 0x000162000c1e1900 */
[----:B------:R-:W-:Y:S02]  /*f2d0*/  USHF.R.U32.HI UR9, URZ, 0x10, UR42 ;  /* 0x000000103f097899 */ /* 0x000fe4000801162a */
[----:B------:R-:W-:Y:S02]  /*f2e0*/  ULOP3.LUT UR42, UR42, 0xffff, URZ, 0xc0, !UPT ;  /* 0x0000ffff2a2a7892 */ /* 0x000fe4000f8ec03f */
[----:B------:R-:W-:Y:S01]  /*f2f0*/  PLOP3.LUT P0, PT, PT, PT, UP1, 0x80, 0x0 ;  /* 0x000000000000781c */ /* 0x000fe20003f0f018 */
[----:B------:R-:W-:Y:S01]  /*f300*/  UISETP.NE.AND UP0, UPT, UR9, URZ, UPT ;  /* 0x0000003f0900728c */ /* 0x000fe2000bf05270 */
[----:B------:R-:W-:-:S10]  /*f310*/  UMOV UR37, URZ ;  /* 0x0000003f00257c82 */ /* 0x000fd40008000000 */
[----:B------:R-:W-:Y:S01]  /*f320*/  @!UP0 ULDC UR9, c[0x0][0x9f0] ;  /* 0x00027c0000098ab9 */ /* 0x000fe20000000800 */
[----:B0-----:R-:W-:Y:S05]  /*f330*/  @!P0 BRA `(.L_x_2597) ;  /* 0x0000000000788947 */ /* 0x001fea0003800000 */
[----:B------:R-:W-:Y:S01]  /*f340*/  IABS R0, UR9 ;  /* 0x0000000900007c13 */ /* 0x000fe20008000000 */
[----:B------:R-:W-:Y:S02]  /*f350*/  UIADD3 UR6, UR9, -0x1, UR11 ;  /* 0xffffffff09067890 */ /* 0x000fe4000fffe00b */
[----:B------:R-:W-:Y:S01]  /*f360*/  IABS R4, UR9 ;  /* 0x0000000900047c13 */ /* 0x000fe20008000000 */
[----:B------:R-:W-:Y:S01]  /*f370*/  UMOV UR4, URZ ;  /* 0x0000003f00047c82 */ /* 0x000fe20008000000 */
        /* <DEDUP_REMOVED lines=26> */
.L_x_2597:
[----:B------:R-:W-:Y:S02]  /*f520*/  UIMAD UR50, UR42, UR37, URZ ;  /* 0x000000252a3272a4 */ /* 0x000fe4000f8e023f */
[----:B------:R-:W-:Y:S02]  /*f530*/  IMAD.U32 R3, RZ, RZ, UR37 ;  /* 0x00000025ff037e24 */ /* 0x000fe4000f8e00ff */
[----:B------:R-:W-:Y:S02]  /*f540*/  IMAD.MOV.U32 R0, RZ, RZ, RZ ;  /* 0x000000ffff007224 */ /* 0x000fe400078e00ff */
[----:B------:R-:W-:Y:S01]  /*f550*/  IMAD.MOV.U32 R2, RZ, RZ, 0x1 ;  /* 0x00000001ff027424 */ /* 0x000fe200078e00ff */
[----:B------:R-:W-:-:S04]  /*f560*/  MOV R18, UR50 ;  /* 0x0000003200127c02 */ /* 0x000fc80008000f00 */
        /* <DEDUP_REMOVED lines=27> */
.L_x_2598:
        /* <DEDUP_REMOVED lines=20> */
.L_x_2599:
        /* <DEDUP_REMOVED lines=20> */
.L_x_2600:
        /* <DEDUP_REMOVED lines=18> */
.L_x_2601:
        /* <DEDUP_REMOVED lines=15> */
[----:B------:R-:W-:-:S04]  /*fbb0*/  SHF.R.U32.HI R24, RZ, 0x3, R10 ;  /* 0x00000003ff187819 */ /* 0x000fc8000001160a */
[----:B------:R-:W-:-:S04]  /*fbc0*/  IADD3 R4, R32, R24, R6 ;  /* 0x0000001820047210 */ /* 0x000fc80007ffe006 */
[C---:B------:R-:W-:Y:S01]  /*fbd0*/  ISETP.GE.AND P0, PT, R4.reuse, UR38, PT ;  /* 0x0000002604007c0c */ /* 0x040fe2000bf06270 */
[----:B------:R-:W1:Y:S01]  /*fbe0*/  @P1 LDC R0, c[0x0][0x434] ;  /* 0x00010d00ff001b82 */ /* 0x000e620000000800 */
[----:B-----5:R-:W-:Y:S01]  /*fbf0*/  IMAD.IADD R11, R4, 0x1, R19 ;  /* 0x00000001040b7824 */ /* 0x020fe200078e0213 */
[----:B------:R-:W-:-:S03]  /*fc00*/  @P1 LOP3.LUT R29, R29, 0x8, RZ, 0xfc, !PT ;  /* 0x000000081d1d1812 */ /* 0x000fc600078efcff */
[----:B------:R-:W-:-:S03]  /*fc10*/  IMAD.MOV.U32 R7, RZ, RZ, R11 ;  /* 0x000000ffff077224 */ /* 0x000fc600078e000b */
[----:B0-----:R-:W0:Y:S08]  /*fc20*/  @P1 LDC R3, c[0x0][0x438] ;  /* 0x00010e00ff031b82 */ /* 0x001e300000000800 */
[----:B------:R-:W4:Y:S08]  /*fc30*/  @!P0 LDC.64 R8, c[0x0][0x428] ;  /* 0x00010a00ff088b82 */ /* 0x000f300000000a00 */
[----:B------:R-:W2:Y:S01]  /*fc40*/  @!P0 LDC.64 R4, c[0x0][0x418] ;  /* 0x00010600ff048b82 */ /* 0x000ea20000000a00 */
[----:B-1----:R-:W-:-:S05]  /*fc50*/  @P1 IMAD.HI.U32 R0, R11, R0, RZ ;  /* 0x000000000b001227 */ /* 0x002fca00078e00ff */
[----:B0-----:R-:W-:-:S04]  /*fc60*/  @P1 SHF.R.U32.HI R7, RZ, R3, R0 ;  /* 0x00000003ff071219 */ /* 0x001fc80000011600 */
[--C-:B------:R-:W-:Y:S01]  /*fc70*/  @!P0 SHF.R.S32.HI R3, RZ, 0x1f, R7.reuse ;  /* 0x0000001fff038819 */ /* 0x100fe20000011407 */
[----:B------:R-:W-:Y:S01]  /*fc80*/  @!P0 IMAD.MOV.U32 R2, RZ, RZ, R7 ;  /* 0x000000ffff028224 */ /* 0x000fe200078e0007 */
[----:B------:R-:W-:Y:S01]  /*fc90*/  SHF.L.U32 R16, R17, 0x7, RZ ;  /* 0x0000000711107819 */ /* 0x000fe200000006ff */
        /* <DEDUP_REMOVED lines=9> */
[----:B------:R-:W-:Y:S01]  /*fd30*/  IMAD.MOV.U32 R0, RZ, RZ, RZ ;  /* 0x000000ffff007224 */ /* 0x000fe200078e00ff */
[----:B------:R-:W-:Y:S01]  /*fd40*/  R2P PR, R17, 0x6 ;  /* 0x0000000611007804 */ /* 0x000fe20000000000 */
[----:B------:R-:W-:Y:S02]  /*fd50*/  IMAD.MOV R2, RZ, RZ, -R7 ;  /* 0x000000ffff027224 */ /* 0x000fe400078e0a07 */
[----:B------:R-:W-:Y:S01]  /*fd60*/  IMAD.MOV.U32 R7, RZ, RZ, 0x40 ;  /* 0x00000040ff077424 */ /* 0x000fe200078e00ff */
[----:B------:R-:W-:Y:S01]  /*fd70*/  SHF.R.U32.HI R3, RZ, 0x5, R10 ;  /* 0x00000005ff037819 */ /* 0x000fe2000001160a */
        /* <DEDUP_REMOVED lines=14> */
.L_x_2654:
        /* <DEDUP_REMOVED lines=20> */
.L_x_2603:
[----:B------:R-:W-:Y:S01]  /*ffa0*/  IMAD.MOV.U32 R20, RZ, RZ, 0x1 ;  /* 0x00000001ff147424 */ /* 0x000fe200078e00ff */
[----:B------:R-:W-:-:S04]  /*ffb0*/  SHF.R.S32.HI R8, RZ, 0x1f, R4 ;  /* 0x0000001fff087819 */ /* 0x000fc80000011404 */
[----:B------:R-:W-:-:S04]  /*ffc0*/  SHF.L.U32 R20, R20, 0x1f, RZ ;  /* 0x0000001f14147819 */ /* 0x000fc800000006ff */
[----:B------:R-:W0:Y:S02]  /*ffd0*/  SYNCS.PHASECHK.TRANS64.TRYWAIT P0, [UR44+0x38880], R20 ;  /* 0x03888014ff0075a7 */ /* 0x000e24000800016c */
[----:B0-----:R-:W-:Y:S05]  /*ffe0*/  @!P0 BRA `(.L_x_2604) ;  /* 0x0000004400108947 */ /* 0x001fea0003800000 */
.L_x_2655:
        /* <DEDUP_REMOVED lines=14> */
[----:B------:R-:W-:-:S04]  /*100d0*/  ULDC.64 UR4, c[0x0][0x330] ;  /* 0x0000cc0000047ab9 */ /* 0x000fc80000000a00 */
[----:B------:R-:W-:Y:S01]  /*100e0*/  IADD3 R3, R3, R5, RZ ;  /* 0x0000000503037210 */ /* 0x000fe20007ffe0ff */
[----:B------:R-:W-:Y:S01]  /*100f0*/  IMAD.U32 R5, RZ, RZ, UR4 ;  /* 0x00000004ff057e24 */ /* 0x000fe2000f8e00ff */
[----:B------:R-:W-:-:S03]  /*10100*/  UIMAD UR4, UR6, UR4, URZ ;  /* 0x00000004060472a4 */ /* 0x000fc6000f8e023f */
[----:B------:R-:W-:Y:S01]  /*10110*/  IMAD.WIDE.U32 R2, R5, UR40, R2 ;  /* 0x0000002805027c25 */ /* 0x000fe2000f8e0002 */
[----:B------:R-:W-:Y:S01]  /*10120*/  ULDC.64 UR6, c[0x0][0x318] ;  /* 0x0000c60000067ab9 */ /* 0x000fe20000000a00 */
[----:B------:R-:W-:Y:S02]  /*10130*/  UIMAD UR4, UR40, UR5, UR4 ;  /* 0x00000005280472a4 */ /* 0x000fe4000f8e0204 */
[----:B------:R-:W-:Y:S01]  /*10140*/  IMAD.U32 R7, RZ, RZ, UR7 ;  /* 0x00000007ff077e24 */ /* 0x000fe2000f8e00ff */
[----:B------:R-:W-:Y:S01]  /*10150*/  IADD3 R5, P0, R2, UR6, RZ ;  /* 0x0000000602057c10 */ /* 0x000fe2000ff1e0ff */
[----:B------:R-:W-:-:S03]  /*10160*/  IMAD.SHL.U32 R2, R17, 0x10, RZ ;  /* 0x0000001011027824 */ /* 0x000fc600078e00ff */
        /* <DEDUP_REMOVED lines=48> */
[----:B------:R-:W1:Y:S01]  /*10470*/  SHFL.IDX PT, R14, R5, 0x4, 0x181f ;  /* 0x00981f00050e7f89 */ /* 0x000e6200000e0000 */
[----:B--2---:R-:W-:Y:S02]  /*10480*/  IADD3.X R3, RZ, R3, RZ, P2, !PT ;  /* 0x00000003ff037210 */ /* 0x004fe400017fe4ff */
        /* <DEDUP_REMOVED lines=34> */
.L_x_2673:
        /* <DEDUP_REMOVED lines=18> */
.L_x_2606:
[----:B------:R-:W-:Y:S01]  /*107d0*/  SYNCS.ARRIVE.TRANS64.A1T0 RZ, [UR44+0x38870], RZ ;  /* 0x038870ffffff79a7 */ /* 0x000fe2000810002c */
[----:B------:R-:W-:Y:S05]  /*107e0*/  @!P6 BRA `(.L_x_2607) ;  /* 0x000000000004e947 */ /* 0x000fea0003800000 */
[----:B------:R-:W-:Y:S01]  /*107f0*/  BPT.TRAP 0x1 ;  /* 0x000000040000795c */ /* 0x000fe20000300000 */
.L_x_2607:
[----:B------:R-:W1:Y:S02]  /*10800*/  SYNCS.PHASECHK.TRANS64.TRYWAIT P0, [UR44+0x38840], R20 ;  /* 0x03884014ff0075a7 */ /* 0x000e64000800016c */
[----:B-1----:R-:W-:Y:S05]  /*10810*/  @!P0 BRA `(.L_x_2608) ;  /* 0x0000004400c48947 */ /* 0x002fea0003800000 */
.L_x_2674:
        /* <DEDUP_REMOVED lines=62> */
[----:B---3--:R-:W-:-:S05]  /*10c00*/  @P5 IMAD.X R5, RZ, RZ, R5, P0 ;  /* 0x000000ffff055224 */ /* 0x008fca00000e0605 */
[----:B------:R-:W-:Y:S02]  /*10c10*/  @P5 MOV R3, R5 ;  /* 0x0000000500035202 */ /* 0x000fe40000000f00 */
[----:B------:R-:W3:Y:S04]  /*10c20*/  SHFL.IDX PT, R5, R4, 0x4, 0x181f ;  /* 0x00981f0004057f89 */ /* 0x000ee800000e0000 */
[----:B------:R-:W-:Y:S04]  /*10c30*/  @P5 LDGSTS.E.BYPASS.LTC128B.128 [R17+0x29c00], desc[UR46][R2.64], !P6 ;  /* 0x29c0000002115fae */ /* 0x000fe8000f101d6e */
[----:B------:R4:W-:Y:S01]  /*10c40*/  @P5 LDGSTS.E.BYPASS.LTC128B.128 [R17+0x2dc00], desc[UR46][R2.64+0x80], !P1 ;  /* 0x2dc0008002115fae */ /* 0x0009e2000c901d6e */
        /* <DEDUP_REMOVED lines=8> */
[----:B--2---:R-:W-:-:S03]  /*10cd0*/  @P3 IADD3 R6, P0, R32, R14, RZ ;  /* 0x0000000e20063210 */ /* 0x004fc60007f1e0ff */
[----:B------:R-:W2:Y:S02]  /*10ce0*/  SHFL.IDX PT, R14, R0, 0x6, 0x181f ;  /* 0x00d81f00000e7f89 */ /* 0x000ea400000e0000 */
[----:B----4-:R-:W-:Y:S02]  /*10cf0*/  @P3 IMAD.MOV.U32 R2, RZ, RZ, R6 ;  /* 0x000000ffff023224 */ /* 0x010fe400078e0006 */
[----:B---3--:R-:W-:Y:S02]  /*10d00*/  @P3 IMAD.X R7, RZ, RZ, R5, P0 ;  /* 0x000000ffff073224 */ /* 0x008fe400000e0605 */
[----:B------:R-:W3:Y:S02]  /*10d10*/  SHFL.IDX PT, R5, R4, 0x6, 0x181f ;  /* 0x00d81f0004057f89 */ /* 0x000ee400000e0000 */
[----:B------:R-:W-:-:S05]  /*10d20*/  @P3 IMAD.MOV.U32 R3, RZ, RZ, R7 ;  /* 0x000000ffff033224 */ /* 0x000fca00078e0007 */
[----:B------:R-:W-:Y:S04]  /*10d30*/  @P3 LDGSTS.E.BYPASS.LTC128B.128 [R17+0x2ac00], desc[UR46][R2.64], !P6 ;  /* 0x2ac0000002113fae */ /* 0x000fe8000f101d6e */
[----:B------:R4:W-:Y:S01]  /*10d40*/  @P3 LDGSTS.E.BYPASS.LTC128B.128 [R17+0x2ec00], desc[UR46][R2.64+0x80], !P1 ;  /* 0x2ec0008002113fae */ /* 0x0009e2000c901d6e */
[----:B--2---:R-:W-:-:S05]  /*10d50*/  @P2 IADD3 R14, P0, R32, R14, RZ ;  /* 0x0000000e200e2210 */ /* 0x004fca0007f1e0ff */
[----:B----4-:R-:W-:Y:S02]  /*10d60*/  @P2 IMAD.MOV.U32 R2, RZ, RZ, R14 ;  /* 0x000000ffff022224 */ /* 0x010fe400078e000e */
[----:B---3--:R-:W-:Y:S01]  /*10d70*/  @P2 IMAD.X R5, RZ, RZ, R5, P0 ;  /* 0x000000ffff052224 */ /* 0x008fe200000e0605 */
[----:B------:R2:W3:Y:S03]  /*10d80*/  SHFL.IDX PT, R14, R0, 0x7, 0x181f ;  /* 0x00f81f00000e7f89 */ /* 0x0004e600000e0000 */
[----:B------:R-:W-:Y:S02]  /*10d90*/  @P2 IMAD.MOV.U32 R3, RZ, RZ, R5 ;  /* 0x000000ffff032224 */ /* 0x000fe400078e0005 */
[----:B------:R2:W4:Y:S04]  /*10da0*/  SHFL.IDX PT, R5, R4, 0x7, 0x181f ;  /* 0x00f81f0004057f89 */ /* 0x00052800000e0000 */
[----:B------:R2:W-:Y:S04]  /*10db0*/  @P2 LDGSTS.E.BYPASS.LTC128B.128 [R17+0x2b400], desc[UR46][R2.64], !P6 ;  /* 0x2b40000002112fae */ /* 0x0005e8000f101d6e */
[----:B------:R2:W-:Y:S02]  /*10dc0*/  @P2 LDGSTS.E.BYPASS.LTC128B.128 [R17+0x2f400], desc[UR46][R2.64+0x80], !P1 ;  /* 0x2f40008002112fae */ /* 0x0005e4000c901d6e */
.L_x_2692:
[----:B------:R-:W-:Y:S02]  /*10dd0*/  LOP3.LUT P2, RZ, R29, 0x40, RZ, 0xc0, !PT ;  /* 0x000000401dff7812 */ /* 0x000fe4000784c0ff */
[----:B------:R-:W-:-:S11]  /*10de0*/  ISETP.GE.AND P3, PT, R32, R10, PT ;  /* 0x0000000a2000720c */ /* 0x000fd60003f66270 */
[----:B--23--:R-:W-:-:S04]  /*10df0*/  @P2 IADD3 R2, P0, R32, R14, RZ ;  /* 0x0000000e20022210 */ /* 0x00cfc80007f1e0ff */
[----:B----4-:R-:W-:-:S05]  /*10e00*/  @P2 IADD3.X R3, RZ, R5, RZ, P0, !PT ;  /* 0x00000005ff032210 */ /* 0x010fca00007fe4ff */
        /* <DEDUP_REMOVED lines=14> */
.L_x_2610:
        /* <DEDUP_REMOVED lines=22> */
[----:B------:R-:W-:Y:S02]  /*11050*/  IMAD.U32 R6, RZ, RZ, UR8 ;  /* 0x00000008ff067e24 */ /* 0x000fe4000f8e00ff */
[----:B------:R-:W-:-:S02]  /*11060*/  IMAD.U32 R7, RZ, RZ, UR9 ;  /* 0x00000009ff077e24 */ /* 0x000fc4000f8e00ff */
[----:B------:R-:W-:Y:S02]  /*11070*/  IMAD.U32 R10, RZ, RZ, UR4 ;  /* 0x00000004ff0a7e24 */ /* 0x000fe4000f8e00ff */
[----:B------:R-:W-:Y:S02]  /*11080*/  IMAD.U32 R11, RZ, RZ, UR5 ;  /* 0x00000005ff0b7e24 */ /* 0x000fe4000f8e00ff */
[----:B------:R-:W-:Y:S02]  /*11090*/  IMAD.MOV.U32 R8, RZ, RZ, 0x70 ;  /* 0x00000070ff087424 */ /* 0x000fe400078e00ff */
[----:B------:R-:W-:-:S07]  /*110a0*/  IMAD.MOV.U32 R12, RZ, RZ, 0x1 ;  /* 0x00000001ff0c7424 */ /* 0x000fce00078e00ff */
[----:B01----:R-:W-:-:S07]  /*110b0*/  LEPC R20, `(.L_x_2611) ;  /* 0x000000001014794e */ /* 0x003fce0000000000 */
[----:B--2---:R-:W-:Y:S05]  /*110c0*/  CALL.ABS.NOINC R2 ;  /* 0x0000000002007343 */ /* 0x004fea0003c00000 */
.L_x_2611:
[----:B------:R-:W-:Y:S01]  /*110d0*/  UISETP.NE.AND UP0, UPT, UR49, URZ, UPT ;  /* 0x0000003f3100728c */ /* 0x000fe2000bf05270 */
[----:B------:R-:W-:Y:S01]  /*110e0*/  IMAD.U32 R4, RZ, RZ, UR38 ;  /* 0x00000026ff047e24 */ /* 0x000fe2000f8e00ff */
[----:B------:R-:W-:Y:S01]  /*110f0*/  ULDC.64 UR4, c[0x0][0x2e0] ;  /* 0x0000b80000047ab9 */ /* 0x000fe20000000a00 */
[----:B------:R-:W-:Y:S02]  /*11100*/  IMAD.U32 R5, RZ, RZ, UR39 ;  /* 0x00000027ff057e24 */ /* 0x000fe4000f8e00ff */
[----:B------:R-:W-:Y:S01]  /*11110*/  IMAD.IADD R0, R32, 0x1, R24 ;  /* 0x0000000120007824 */ /* 0x000fe200078e0218 */
[----:B------:R-:W-:Y:S01]  /*11120*/  PLOP3.LUT P0, PT, PT, PT, UP0, 0x80, 0x0 ;  /* 0x000000000000781c */ /* 0x000fe20003f0f008 */
[----:B------:R-:W-:Y:S01]  /*11130*/  IMAD.U32 R5, RZ, RZ, UR48 ;  /* 0x00000030ff057e24 */ /* 0x000fe2000f8e00ff */
[----:B------:R-:W-:Y:S01]  /*11140*/  PLOP3.LUT P1, PT, PT, PT, UP0, 0x80, 0x0 ;  /* 0x000000000000781c */ /* 0x000fe20003f2f008 */
[----:B------:R-:W-:Y:S02]  /*11150*/  IMAD.U32 R3, RZ, RZ, UR45 ;  /* 0x0000002dff037e24 */ /* 0x000fe4000f8e00ff */
[----:B------:R-:W-:-:S02]  /*11160*/  IMAD.MOV.U32 R2, RZ, RZ, R4 ;  /* 0x000000ffff027224 */ /* 0x000fc400078e0004 */
[----:B------:R-:W-:Y:S02]  /*11170*/  IMAD R0, R5, 0x80, R0 ;  /* 0x0000008005007824 */ /* 0x000fe400078e0200 */
[----:B------:R-:W-:Y:S01]  /*11180*/  IMAD R26, R26, UR4, RZ ;  /* 0x000000041a1a7c24 */ /* 0x000fe2000f8e02ff */
[----:B------:R-:W2:Y:S01]  /*11190*/  LDC R5, c[0x0][0x448] ;  /* 0x00011200ff057b82 */ /* 0x000ea20000000800 */
[----:B------:R-:W-:Y:S01]  /*111a0*/  IMAD.WIDE.U32 R2, R25, UR4, R2 ;  /* 0x0000000419027c25 */ /* 0x000fe2000f8e0002 */
[----:B------:R-:W-:-:S03]  /*111b0*/  @UP0 ULDC UR4, c[0x0][0x44c] ;  /* 0x0001130000040ab9 */ /* 0x000fc60000000800 */
[----:B------:R-:W-:-:S04]  /*111c0*/  @P0 IMAD.HI.U32 R4, R0, UR4, RZ ;  /* 0x0000000400040c27 */ /* 0x000fc8000f8e00ff */
[----:B------:R-:W-:Y:S01]  /*111d0*/  IMAD R9, R25, UR5, R26 ;  /* 0x0000000519097c24 */ /* 0x000fe2000f8e021a */
[----:B------:R-:W-:Y:S01]  /*111e0*/  @UP0 ULDC UR5, c[0x0][0x450] ;  /* 0x0001140000050ab9 */ /* 0x000fe20000000800 */
[----:B------:R-:W-:Y:S01]  /*111f0*/  IMAD.MOV.U32 R7, RZ, RZ, R0 ;  /* 0x000000ffff077224 */ /* 0x000fe200078e0000 */
[----:B------:R-:W-:Y:S01]  /*11200*/  @P1 SHF.R.U32.HI R7, RZ, UR5, R4 ;  /* 0x00000005ff071c19 */ /* 0x000fe20008011604 */
[----:B------:R-:W-:Y:S01]  /*11210*/  ULDC.64 UR4, c[0x0][0x2d0] ;  /* 0x0000b40000047ab9 */ /* 0x000fe20000000a00 */
[----:B------:R-:W-:Y:S02]  /*11220*/  IMAD.IADD R3, R3, 0x1, R9 ;  /* 0x0000000103037824 */ /* 0x000fe400078e0209 */
[----:B------:R-:W-:Y:S01]  /*11230*/  SHF.R.S32.HI R4, RZ, 0x1f, R7 ;  /* 0x0000001fff047819 */ /* 0x000fe20000011407 */
[----:B------:R-:W-:-:S04]  /*11240*/  IMAD.WIDE.U32 R2, R7, UR4, R2 ;  /* 0x0000000407027c25 */ /* 0x000fc8000f8e0002 */
[----:B------:R-:W-:-:S04]  /*11250*/  IMAD R4, R4, UR4, RZ ;  /* 0x0000000404047c24 */ /* 0x000fc8000f8e02ff */
[C---:B------:R-:W-:Y:S01]  /*11260*/  IMAD R9, R7.reuse, UR5, R4 ;  /* 0x0000000507097c24 */ /* 0x040fe2000f8e0204 */
[----:B------:R-:W-:Y:S01]  /*11270*/  IADD3 R7, -R7, RZ, RZ ;  /* 0x000000ff07077210 */ /* 0x000fe20007ffe1ff */
[----:B------:R-:W-:Y:S02]  /*11280*/  ULDC.64 UR4, c[0x0][0x2c8] ;  /* 0x0000b20000047ab9 */ /* 0x000fe40000000a00 */
[----:B------:R-:W-:Y:S02]  /*11290*/  IMAD.IADD R3, R3, 0x1, R9 ;  /* 0x0000000103037824 */ /* 0x000fe400078e0209 */
[----:B--2---:R-:W-:-:S04]  /*112a0*/  IMAD R7, R5, R7, R0 ;  /* 0x0000000705077224 */ /* 0x004fc800078e0200 */
        /* <DEDUP_REMOVED lines=12> */
[----:B------:R-:W2:Y:S01]  /*11370*/  SHFL.IDX PT, R14, R0, RZ, 0x181f ;  /* 0x00181fff000e7589 */ /* 0x000ea200000e0000 */
[----:B------:R-:W-:Y:S01]  /*11380*/  IMAD.U32 R3, RZ, RZ, UR48 ;  /* 0x00000030ff037e24 */ /* 0x000fe2000f8e00ff */
[----:B------:R-:W-:Y:S02]  /*11390*/  ULDC UR4, c[0x0][0x288] ;  /* 0x0000a20000047ab9 */ /* 0x000fe40000000800 */
[----:B------:R-:W3:Y:S01]  /*113a0*/  SHFL.IDX PT, R2, R4, RZ, 0x181f ;  /* 0x00181fff04027589 */ /* 0x000ee200000e0000 */
[----:B------:R-:W-:Y:S02]  /*113b0*/  IMAD R5, R5, UR4, RZ ;  /* 0x0000000405057c24 */ /* 0x000fe4000f8e02ff */
[----:B------:R-:W-:Y:S01]  /*113c0*/  IMAD R6, R3, 0x80, R24 ;  /* 0x0000008003067824 */ /* 0x000fe200078e0218 */
[----:B------:R-:W-:Y:S03]  /*113d0*/  SHFL.IDX PT, R7, R4, 0x1, 0x181f ;  /* 0x00381f0004077f89 */ /* 0x000fe600000e0000 */
        /* <DEDUP_REMOVED lines=40> */
[----:B--2---:R-:W-:-:S04]  /*11660*/  @!P2 IADD3 R14, P3, R32, R14, RZ ;  /* 0x0000000e200ea210 */ /* 0x004fc80007f7e0ff */
[----:B----4-:R-:W-:Y:S01]  /*11670*/  @!P2 MOV R2, R14 ;  /* 0x0000000e0002a202 */ /* 0x010fe20000000f00 */
[----:B---3--:R-:W-:Y:S01]  /*11680*/  @!P2 IMAD.X R7, RZ, RZ, R7, P3 ;  /* 0x000000ffff07a224 */ /* 0x008fe200018e0607 */
[----:B------:R-:W2:Y:S03]  /*11690*/  SHFL.IDX PT, R14, R0, 0x5, 0x181f ;  /* 0x00b81f00000e7f89 */ /* 0x000ea600000e0000 */
[----:B------:R-:W-:Y:S02]  /*116a0*/  @!P2 IMAD.MOV.U32 R3, RZ, RZ, R7 ;  /* 0x000000ffff03a224 */ /* 0x000fe400078e0007 */
        /* <DEDUP_REMOVED lines=22> */
.L_x_2709:
[----:B------:R-:W-:Y:S01]  /*11810*/  IADD3 R6, R6, 0x70, RZ ;  /* 0x0000007006067810 */ /* 0x000fe20007ffe0ff */
[----:B------:R-:W-:Y:S01]  /*11820*/  BSSY B0, `(.L_x_2613) ;  /* 0x000000b000007945 */ /* 0x000fe20003800000 */
[----:B--2---:R-:W-:Y:S02]  /*11830*/  IMAD.MOV.U32 R0, RZ, RZ, 0x1 ;  /* 0x00000001ff007424 */ /* 0x004fe400078e00ff */
[----:B------:R-:W-:-:S13]  /*11840*/  ISETP.GE.AND P2, PT, R6, R5, PT ;  /* 0x000000050600720c */ /* 0x000fda0003f46270 */
[----:B------:R-:W-:Y:S05]  /*11850*/  @P2 BRA `(.L_x_2614) ;  /* 0x00000000001c2947 */ /* 0x000fea0003800000 */
[----:B---3--:R-:W-:-:S05]  /*11860*/  IADD3 R2, P2, R32, R14, RZ ;  /* 0x0000000e20027210 */ /* 0x008fca0007f5e0ff */
[----:B----4-:R-:W-:-:S05]  /*11870*/  IMAD.X R3, RZ, RZ, R7, P2 ;  /* 0x000000ffff037224 */ /* 0x010fca00010e0607 */
[----:B------:R-:W-:Y:S01]  /*11880*/  @!PT LDS RZ, [RZ] ;  /* 0x00000000fffff984 */ /* 0x000fe20000000800 */
[----:B------:R-:W-:Y:S01]  /*11890*/  @!PT LDS RZ, [RZ] ;  /* 0x00000000fffff984 */ /* 0x000fe20000000800 */
[----:B------:R-:W-:Y:S01]  /*118a0*/  @!PT LDS RZ, [RZ] ;  /* 0x00000000fffff984 */ /* 0x000fe20000000800 */
[----:B------:R2:W-:Y:S04]  /*118b0*/  LDGSTS.E.BYPASS.LTC128B.128 [R17+0x23c00], desc[UR46][R2.64], !P1 ;  /* 0x23c0000002117fae */ /* 0x0005e8000c901d6e */
[----:B------:R2:W-:Y:S02]  /*118c0*/  LDGSTS.E.BYPASS.LTC128B.128 [R17+0x27c00], desc[UR46][R2.64+0x80], !P0 ;  /* 0x27c0008002117fae */ /* 0x0005e4000c101d6e */
.L_x_2614:
[----:B------:R-:W-:Y:S05]  /*118d0*/  BSYNC B0 ;  /* 0x0000000000007941 */ /* 0x000fea0003800000 */
.L_x_2613:
        /* <DEDUP_REMOVED lines=8> */
[----:B------:R-:W5:Y:S02]  /*11960*/  SYNCS.PHASECHK.TRANS64.TRYWAIT P0, [UR44+0x38820], R0 ;  /* 0x03882000ff0075a7 */ /* 0x000f64000800016c */
[----:B-----5:R-:W-:Y:S10]  /*11970*/  @!P0 BRA `(.L_x_2615) ;  /* 0x00000048008c8947 */ /* 0x020ff40003800000 */
.L_x_2710:
[----:B------:R-:W-:Y:S01]  /*11980*/  IMAD.MOV.U32 R33, RZ, RZ, 0x1 ;  /* 0x00000001ff217424 */ /* 0x000fe200078e00ff */
[----:B------:R-:W-:Y:S06]  /*11990*/  @!P1 BRA `(.L_x_2616) ;  /* 0x0000001800589947 */ /* 0x000fec0003800000 */
[----:B------:R-:W5:Y:S04]  /*119a0*/  LDL R4, [R1+0x4] ;  /* 0x0000040001047983 */ /* 0x000f680000100800 */
[----:B------:R-:W3:Y:S01]  /*119b0*/  LDL R6, [R1+0x10] ;  /* 0x0000100001067983 */ /* 0x000ee20000100800 */
[----:B------:R-:W-:-:S04]  /*119c0*/  UIADD3 UR4, UR42, 0x1, URZ ;  /* 0x000000012a047890 */ /* 0x000fc8000fffe03f */
[----:B------:R-:W-:Y:S02]  /*119d0*/  UIMAD UR4, UR4, UR37, URZ ;  /* 0x00000025040472a4 */ /* 0x000fe4000f8e023f */
[----:B------:R-:W-:Y:S01]  /*119e0*/  ULOP3.LUT UR5, URZ, UR43, URZ, 0x33, !UPT ;  /* 0x0000002b3f057292 */ /* 0x000fe2000f8e333f */
[----:B------:R-:W-:-:S03]  /*119f0*/  LOP3.LUT R0, RZ, UR41, RZ, 0x33, !PT ;  /* 0x00000029ff007c12 */ /* 0x000fc6000f8e33ff */
[----:B--2---:R-:W-:-:S04]  /*11a00*/  LOP3.LUT R3, RZ, UR4, RZ, 0x33, !PT ;  /* 0x00000004ff037c12 */ /* 0x004fc8000f8e33ff */
[----:B------:R-:W-:Y:S02]  /*11a10*/  VIMNMX3 R0, R0, UR5, R3, !PT ;  /* 0x0000000500007c0f */ /* 0x000fe4000f800103 */
[----:B------:R-:W-:Y:S01]  /*11a20*/  IADD3 R19, R32, R19, R24 ;  /* 0x0000001320137210 */ /* 0x000fe20007ffe018 */
[----:B------:R-:W-:-:S04]  /*11a30*/  IMAD.MOV.U32 R10, RZ, RZ, RZ ;  /* 0x000000ffff0a7224 */ /* 0x000fc800078e00ff */
[----:B------:R-:W-:Y:S01]  /*11a40*/  VIADD R5, R19, 0xfffffe80 ;  /* 0xfffffe8013057836 */ /* 0x000fe20000000000 */
[C---:B------:R-:W-:Y:S01]  /*11a50*/  IADD3 R34, -R0.reuse, -0x2, RZ ;  /* 0xfffffffe00227810 */ /* 0x040fe20007ffe1ff */
[----:B------:R-:W-:Y:S02]  /*11a60*/  IMAD.MOV.U32 R19, RZ, RZ, 0x1 ;  /* 0x00000001ff137424 */ /* 0x000fe400078e00ff */
[----:B------:R-:W-:Y:S02]  /*11a70*/  IMAD R28, R0, -0x80, R5 ;  /* 0xffffff80001c7824 */ /* 0x000fe400078e0205 */
[C---:B-----5:R-:W-:Y:S02]  /*11a80*/  IMAD.IADD R3, R4.reuse, 0x1, R16 ;  /* 0x0000000104037824 */ /* 0x060fe400078e0210 */
[----:B---3--:R-:W-:-:S03]  /*11a90*/  IMAD.IADD R2, R4, 0x1, R6 ;  /* 0x0000000104027824 */ /* 0x008fc600078e0206 */
[----:B------:R2:W-:Y:S04]  /*11aa0*/  STL [R1+0xc], R3 ;  /* 0x00000c0301007387 */ /* 0x0005e80000100800 */
[----:B------:R2:W-:Y:S02]  /*11ab0*/  STL [R1+0x8], R2 ;  /* 0x0000080201007387 */ /* 0x0005e40000100800 */
.L_x_2631:
[----:B---3--:R-:W3:Y:S01]  /*11ac0*/  LDL R4, [R1] ;  /* 0x0000000001047983 */ /* 0x008ee20000100800 */
[----:B------:R-:W5:Y:S01]  /*11ad0*/  LDC R0, c[0x0][0x430] ;  /* 0x00010c00ff007b82 */ /* 0x000f620000000800 */
[----:B----4-:R-:W-:Y:S01]  /*11ae0*/  MOV R7, R28 ;  /* 0x0000001c00077202 */ /* 0x010fe20000000f00 */
[----:B------:R-:W-:Y:S01]  /*11af0*/  ULDC.64 UR4, c[0x0][0x428] ;  /* 0x00010a0000047ab9 */ /* 0x000fe20000000a00 */
[----:B-----5:R-:W-:-:S13]  /*11b00*/  ISETP.NE.AND P0, PT, R0, 0x1, PT ;  /* 0x000000010000780c */ /* 0x020fda0003f05270 */
[----:B--2---:R-:W2:Y:S08]  /*11b10*/  @P0 LDC R3, c[0x0][0x434] ;  /* 0x00010d00ff030b82 */ /* 0x004eb00000000800 */
[----:B------:R-:W4:Y:S01]  /*11b20*/  @P0 LDC R5, c[0x0][0x438] ;  /* 0x00010e00ff050b82 */ /* 0x000f220000000800 */
[----:B--2---:R-:W-:-:S05]  /*11b30*/  @P0 IMAD.HI.U32 R0, R28, R3, RZ ;  /* 0x000000031c000227 */ /* 0x004fca00078e00ff */
[----:B----4-:R-:W-:-:S04]  /*11b40*/  @P0 SHF.R.U32.HI R7, RZ, R5, R0 ;  /* 0x00000005ff070219 */ /* 0x010fc80000011600 */
[--C-:B------:R-:W-:Y:S01]  /*11b50*/  SHF.R.S32.HI R3, RZ, 0x1f, R7.reuse ;  /* 0x0000001fff037819 */ /* 0x100fe20000011407 */
[----:B------:R-:W-:-:S04]  /*11b60*/  IMAD.MOV.U32 R2, RZ, RZ, R7 ;  /* 0x000000ffff027224 */ /* 0x000fc800078e0007 */
[----:B------:R-:W-:-:S04]  /*11b70*/  IMAD.WIDE.U32 R2, R36, UR4, R2 ;  /* 0x0000000424027c25 */ /* 0x000fc8000f8e0002 */
[----:B---3--:R-:W-:-:S04]  /*11b80*/  IMAD R5, R4, UR4, RZ ;  /* 0x0000000404057c24 */ /* 0x008fc8000f8e02ff */
[----:B------:R-:W-:Y:S01]  /*11b90*/  IMAD R5, R36, UR5, R5 ;  /* 0x0000000524057c24 */ /* 0x000fe2000f8e0205 */
[----:B------:R-:W-:Y:S02]  /*11ba0*/  ULDC.64 UR4, c[0x0][0x418] ;  /* 0x0001060000047ab9 */ /* 0x000fe40000000a00 */
[----:B------:R-:W-:Y:S01]  /*11bb0*/  LEA R4, P0, R2, UR4, 0x2 ;  /* 0x0000000402047c11 */ /* 0x000fe2000f8010ff */
[----:B------:R-:W-:-:S05]  /*11bc0*/  IMAD.IADD R3, R5, 0x1, R3 ;  /* 0x0000000105037824 */ /* 0x000fca00078e0203 */
[----:B------:R-:W-:-:S06]  /*11bd0*/  LEA.HI.X R5, R2, UR5, R3, 0x2, P0 ;  /* 0x0000000502057c11 */ /* 0x000fcc00080f1403 */
[----:B------:R-:W0:Y:S01]  /*11be0*/  LDG.E R5, desc[UR46][R4.64] ;  /* 0x0000002e04057981 */ /* 0x000e22000c1e1900 */
        /* <DEDUP_REMOVED lines=10> */
[----:B01----:R-:W-:Y:S01]  /*11c90*/  SHF.R.S32.HI R20, RZ, 0x1f, R5 ;  /* 0x0000001fff147819 */ /* 0x003fe20000011405 */
[----:B------:R-:W-:Y:S06]  /*11ca0*/  @!P2 BRA `(.L_x_2617) ;  /* 0x000000000004a947 */ /* 0x000fec0003800000 */
[----:B------:R-:W-:Y:S01]  /*11cb0*/  BPT.TRAP 0x1 ;  /* 0x000000040000795c */ /* 0x000fe20000300000 */
.L_x_2617:
[----:B------:R-:W-:Y:S02]  /*11cc0*/  LEA R4, R0, UR44, 0x3 ;  /* 0x0000002c00047c11 */ /* 0x000fe4000f8e18ff */
[----:B------:R-:W-:-:S04]  /*11cd0*/  SHF.L.U32 R21, R33, 0x1f, RZ ;  /* 0x0000001f21157819 */ /* 0x000fc800000006ff */
[----:B------:R-:W0:Y:S02]  /*11ce0*/  SYNCS.PHASECHK.TRANS64.TRYWAIT P1, [R4+URZ+0x38880], R21 ;  /* 0x03888015040075a7 */ /* 0x000e24000802017f */
[----:B0-----:R-:W-:Y:S05]  /*11cf0*/  @!P1 BRA `(.L_x_2618) ;  /* 0x0000004400c09947 */ /* 0x001fea0003800000 */
.L_x_2711:
        /* <DEDUP_REMOVED lines=29> */
[----:B------:R-:W1:Y:S01]  /*11ed0*/  SHFL.IDX PT, R14, R9, RZ, 0x181f ;  /* 0x00181fff090e7589 */ /* 0x000e6200000e0000 */
[----:B------:R-:W-:-:S03]  /*11ee0*/  IMAD R7, R0, 0x8000, R17 ;  /* 0x0000800000077824 */ /* 0x000fc600078e0211 */
[----:B------:R-:W2:Y:S01]  /*11ef0*/  SHFL.IDX PT, R3, R8, RZ, 0x181f ;  /* 0x00181fff08037589 */ /* 0x000ea200000e0000 */
[----:B-1----:R-:W-:-:S03]  /*11f00*/  IADD3 R2, P1, R32, R14, RZ ;  /* 0x0000000e20027210 */ /* 0x002fc60007f3e0ff */
[----:B------:R-:W1:Y:S01]  /*11f10*/  SHFL.IDX PT, R14, R9, 0x1, 0x181f ;  /* 0x00381f00090e7f89 */ /* 0x000e6200000e0000 */
[----:B--2---:R-:W-:-:S05]  /*11f20*/  IADD3.X R3, RZ, R3, RZ, P1, !PT ;  /* 0x00000003ff037210 */ /* 0x004fca0000ffe4ff */
        /* <DEDUP_REMOVED lines=39> */
.L_x_2729:
        /* <DEDUP_REMOVED lines=17> */
.L_x_2620:
[----:B------:R1:W-:Y:S01]  /*122b0*/  SYNCS.ARRIVE.TRANS64.A1T0 RZ, [R4+URZ+0x38870], RZ ;  /* 0x038870ff04ff79a7 */ /* 0x0003e2000810003f */
[----:B------:R-:W-:Y:S05]  /*122c0*/  @!P2 BRA `(.L_x_2621) ;  /* 0x000000000004a947 */ /* 0x000fea0003800000 */
[----:B------:R-:W-:Y:S01]  /*122d0*/  BPT.TRAP 0x1 ;  /* 0x000000040000795c */ /* 0x000fe20000300000 */
.L_x_2621:
[----:B------:R-:W2:Y:S02]  /*122e0*/  SYNCS.PHASECHK.TRANS64.TRYWAIT P1, [R4+URZ+0x38840], R21 ;  /* 0x03884015040075a7 */ /* 0x000ea4000802017f */
[----:B--2---:R-:W-:Y:S05]  /*122f0*/  @!P1 BRA `(.L_x_2622) ;  /* 0x00000048007c9947 */ /* 0x004fea0003800000 */
.L_x_2730:
        /* <DEDUP_REMOVED lines=8> */
[----:B------:R-:W-:Y:S01]  /*12380*/  IMAD R20, R20, UR4, RZ ;  /* 0x0000000414147c24 */ /* 0x000fe2000f8e02ff */
[----:B------:R-:W-:-:S03]  /*12390*/  IADD3 R3, R3, R7, RZ ;  /* 0x0000000703037210 */ /* 0x000fc60007ffe0ff */
[C---:B------:R-:W-:Y:S02]  /*123a0*/  IMAD R7, R5.reuse, UR5, R20 ;  /* 0x0000000505077c24 */ /* 0x040fe4000f8e0214 */
[----:B------:R-:W-:Y:S01]  /*123b0*/  IMAD.WIDE.U32 R2, R5, UR4, R2 ;  /* 0x0000000405027c25 */ /* 0x000fe2000f8e0002 */
[----:B------:R-:W-:-:S03]  /*123c0*/  ULDC.64 UR4, c[0x0][0x308] ;  /* 0x0000c20000047ab9 */ /* 0x000fc60000000a00 */
[----:B------:R-:W-:Y:S02]  /*123d0*/  IMAD.IADD R3, R3, 0x1, R7 ;  /* 0x0000000103037824 */ /* 0x000fe400078e0207 */
[----:B------:R-:W-:Y:S01]  /*123e0*/  IMAD.U32 R5, RZ, RZ, UR4 ;  /* 0x00000004ff057e24 */ /* 0x000fe2000f8e00ff */
[----:B------:R-:W-:Y:S01]  /*123f0*/  UIMAD UR4, UR6, UR4, URZ ;  /* 0x00000004060472a4 */ /* 0x000fe2000f8e023f */
[----:B---3--:R-:W-:Y:S02]  /*12400*/  ISETP.GE.AND P3, PT, R32, R8, PT ;  /* 0x000000082000720c */ /* 0x008fe40003f66270 */
        /* <DEDUP_REMOVED lines=39> */
[----:B--2---:R-:W-:-:S04]  /*12680*/  IADD3 R2, P1, R32, R21, RZ ;  /* 0x0000001520027210 */ /* 0x004fc80007f3e0ff */
[----:B0-----:R-:W-:Y:S02]  /*12690*/  IADD3.X R3, RZ, R8, RZ, P1, !PT ;  /* 0x00000008ff037210 */ /* 0x001fe40000ffe4ff */
[----:B------:R-:W0:Y:S04]  /*126a0*/  SHFL.IDX PT, R8, R6, 0x6, 0x181f ;  /* 0x00d81f0006087f89 */ /* 0x000e2800000e0000 */
[----:B------:R-:W-:Y:S04]  /*126b0*/  LDGSTS.E.BYPASS.LTC128B.128 [R5+0x2a400], desc[UR46][R2.64], !P3 ;  /* 0x2a40000002057fae */ /* 0x000fe8000d901d6e */
[----:B------:R2:W-:Y:S04]  /*126c0*/  LDGSTS.E.BYPASS.LTC128B.128 [R5+0x2e400], desc[UR46][R2.64+0x80], !P2 ;  /* 0x2e40008002057fae */ /* 0x0005e8000d101d6e */
[----:B------:R-:W3:Y:S01]  /*126d0*/  SHFL.IDX PT, R6, R6, 0x7, 0x181f ;  /* 0x00f81f0006067f89 */ /* 0x000ee200000e0000 */
[----:B--2---:R-:W-:-:S03]  /*126e0*/  IADD3 R2, P1, R32, R14, RZ ;  /* 0x0000000e20027210 */ /* 0x004fc60007f3e0ff */
[----:B------:R2:W4:Y:S02]  /*126f0*/  SHFL.IDX PT, R14, R7, 0x7, 0x181f ;  /* 0x00f81f00070e7f89 */ /* 0x00052400000e0000 */
[----:B------:R-:W-:-:S05]  /*12700*/  IMAD.X R3, RZ, RZ, R9, P1 ;  /* 0x000000ffff037224 */ /* 0x000fca00008e0609 */
[----:B------:R-:W-:Y:S04]  /*12710*/  LDGSTS.E.BYPASS.LTC128B.128 [R5+0x2ac00], desc[UR46][R2.64], !P3 ;  /* 0x2ac0000002057fae */ /* 0x000fe8000d901d6e */
[----:B------:R5:W-:Y:S02]  /*12720*/  LDGSTS.E.BYPASS.LTC128B.128 [R5+0x2ec00], desc[UR46][R2.64+0x80], !P2 ;  /* 0x2ec0008002057fae */ /* 0x000be4000d101d6e */
[----:B-----5:R-:W-:-:S05]  /*12730*/  IADD3 R2, P1, R32, R11, RZ ;  /* 0x0000000b20027210 */ /* 0x020fca0007f3e0ff */
[----:B0-----:R-:W-:-:S05]  /*12740*/  IMAD.X R3, RZ, RZ, R8, P1 ;  /* 0x000000ffff037224 */ /* 0x001fca00008e0608 */
[----:B------:R2:W-:Y:S04]  /*12750*/  LDGSTS.E.BYPASS.LTC128B.128 [R5+0x2b400], desc[UR46][R2.64], !P3 ;  /* 0x2b40000002057fae */ /* 0x0005e8000d901d6e */
[----:B---34-:R2:W-:Y:S02]  /*12760*/  LDGSTS.E.BYPASS.LTC128B.128 [R5+0x2f400], desc[UR46][R2.64+0x80], !P2 ;  /* 0x2f40008002057fae */ /* 0x0185e4000d101d6e */
.L_x_2748:
        /* <DEDUP_REMOVED lines=17> */
.L_x_2624:
[----:B------:R-:W-:Y:S01]  /*12880*/  IMAD.U32 R2, RZ, RZ, UR36 ;  /* 0x00000024ff027e24 */ /* 0x000fe2000f8e00ff */
[----:B------:R0:W-:Y:S04]  /*12890*/  SYNCS.ARRIVE.TRANS64.A1T0 RZ, [R4+URZ+0x38830], RZ ;  /* 0x038830ff04ff79a7 */ /* 0x0001e8000810003f */
[----:B------:R-:W-:-:S04]  /*128a0*/  LOP3.LUT R2, R2, 0x1, RZ, 0xfc, !PT ;  /* 0x0000000102027812 */ /* 0x000fc800078efcff */
[----:B------:R-:W-:-:S13]  /*128b0*/  ISETP.NE.AND P1, PT, R2, 0x3, PT ;  /* 0x000000030200780c */ /* 0x000fda0003f25270 */
[----:B0-----:R-:W-:Y:S05]  /*128c0*/  @!P1 BRA `(.L_x_2625) ;  /* 0x0000000000049947 */ /* 0x001fea0003800000 */
[----:B------:R-:W-:Y:S01]  /*128d0*/  BPT.TRAP 0x1 ;  /* 0x000000040000795c */ /* 0x000fe20000300000 */
.L_x_2625:
[----:B------:R-:W-:Y:S02]  /*128e0*/  LOP3.LUT R3, R19, 0x1, RZ, 0x3c, !PT ;  /* 0x0000000113037812 */ /* 0x000fe400078e3cff */
[----:B------:R-:W-:Y:S02]  /*128f0*/  LEA R18, R10, UR44, 0x3 ;  /* 0x0000002c0a127c11 */ /* 0x000fe4000f8e18ff */
[----:B------:R-:W-:-:S04]  /*12900*/  SHF.L.U32 R3, R3, 0x1f, RZ ;  /* 0x0000001f03037819 */ /* 0x000fc800000006ff */
[----:B------:R-:W0:Y:S02]  /*12910*/  SYNCS.PHASECHK.TRANS64.TRYWAIT P2, [R18+URZ+0x38870], R3 ;  /* 0x03887003120075a7 */ /* 0x000e24000804017f */
[----:B0-----:R-:W-:Y:S05]  /*12920*/  @!P2 BRA `(.L_x_2626) ;  /* 0x0000004c0048a947 */ /* 0x001fea0003800000 */
.L_x_2749:
[----:B------:R-:W-:-:S06]  /*12930*/  ULOP3.LUT UR4, UR36, 0x2, URZ, 0xfc, !UPT ;  /* 0x0000000224047892 */ /* 0x000fcc000f8efc3f */
[----:B------:R-:W-:-:S05]  /*12940*/  IMAD.U32 R2, RZ, RZ, UR4 ;  /* 0x00000004ff027e24 */ /* 0x000fca000f8e00ff */
[----:B------:R-:W-:-:S13]  /*12950*/  ISETP.NE.AND P2, PT, R2, 0x3, PT ;  /* 0x000000030200780c */ /* 0x000fda0003f45270 */
[----:B------:R-:W-:Y:S05]  /*12960*/  @!P2 BRA `(.L_x_2627) ;  /* 0x000000000004a947 */ /* 0x000fea0003800000 */
[----:B------:R-:W-:Y:S01]  /*12970*/  BPT.TRAP 0x1 ;  /* 0x000000040000795c */ /* 0x000fe20000300000 */
.L_x_2627:
[----:B------:R-:W-:Y:S01]  /*12980*/  SHF.L.U32 R5, R19, 0x1f, RZ ;  /* 0x0000001f13057819 */ /* 0x000fe200000006ff */
[----:B0-----:R-:W-:-:S03]  /*12990*/  IMAD.SHL.U32 R3, R10, 0x8000, RZ ;  /* 0x000080000a037824 */ /* 0x001fc600078e00ff */
[----:B------:R-:W0:Y:S02]  /*129a0*/  SYNCS.PHASECHK.TRANS64.TRYWAIT P2, [R18+URZ+0x38860], R5 ;  /* 0x03886005120075a7 */ /* 0x000e24000804017f */
[----:B0-----:R-:W-:Y:S05]  /*129b0*/  @!P2 BRA `(.L_x_2628) ;  /* 0x0000004c0038a947 */ /* 0x001fea0003800000 */
.L_x_2750:
        /* <DEDUP_REMOVED lines=44> */
[----:B------:R-:W-:Y:S02]  /*12c80*/  PRMT R23, R10, 0x7531, R11 ;  /* 0x000075310a177816 */ /* 0x000fe4000000000b */
[----:B------:R-:W-:-:S05]  /*12c90*/  IADD3 R19, R30, R7, RZ ;  /* 0x000000071e137210 */ /* 0x000fca0007ffe0ff */
        /* <DEDUP_REMOVED lines=62> */
[----:B------:R-:W-:Y:S02]  /*13080*/  IMAD.U32 R23, RZ, RZ, UR4 ;  /* 0x00000004ff177e24 */ /* 0x000fe4000f8e00ff */
[----:B------:R-:W-:Y:S01]  /*13090*/  IMAD.IADD R19, R30, 0x1, R5 ;  /* 0x000000011e137824 */ /* 0x000fe200078e0205 */
[----:B------:R-:W-:Y:S02]  /*130a0*/  PRMT R5, R8, 0x7531, R9 ;  /* 0x0000753108057816 */ /* 0x000fe40000000009 */
[----:B------:R-:W-:Y:S02]  /*130b0*/  LOP3.LUT R3, R3, R16, RZ, 0xfc, !PT ;  /* 0x0000001003037212 */ /* 0x000fe400078efcff */
        /* <DEDUP_REMOVED lines=23> */
.L_x_2629:
[----:B-1----:R1:W-:Y:S01]  /*13230*/  SYNCS.ARRIVE.TRANS64.A1T0 RZ, [R18+URZ+0x38850], RZ ;  /* 0x038850ff12ff79a7 */ /* 0x0023e2000810003f */
[----:B------:R-:W-:Y:S06]  /*13240*/  BAR.SYNC.DEFER_BLOCKING 0x2, 0x80 ;  /* 0x0082000000007b1d */ /* 0x000fec0000010000 */
[----:B------:R-:W-:Y:S05]  /*13250*/  @!P1 BRA `(.L_x_2630) ;  /* 0x0000000000049947 */ /* 0x000fea0003800000 */
[----:B------:R-:W-:Y:S01]  /*13260*/  BPT.TRAP 0x1 ;  /* 0x000000040000795c */ /* 0x000fe20000300000 */
.L_x_2630:
[----:B------:R-:W2:Y:S01]  /*13270*/  S2R R2, SR_CgaCtaId ;  /* 0x0000000000027919 */ /* 0x000ea20000008800 */
[----:B-1----:R-:W-:Y:S01]  /*13280*/  VIADD R18, R18, 0x38880 ;  /* 0x0003888012127836 */ /* 0x002fe20000000000 */
[----:B------:R-:W-:Y:S01]  /*13290*/  IADD3 R28, R28, -0x80, RZ ;  /* 0xffffff801c1c7810 */ /* 0x000fe20007ffe0ff */
[----:B0-----:R-:W-:Y:S02]  /*132a0*/  IMAD.MOV.U32 R19, RZ, RZ, R33 ;  /* 0x000000ffff137224 */ /* 0x001fe400078e0021 */
[----:B------:R-:W-:Y:S01]  /*132b0*/  IMAD.MOV.U32 R10, RZ, RZ, R0 ;  /* 0x000000ffff0a7224 */ /* 0x000fe200078e0000 */
[----:B--2---:R-:W-:-:S04]  /*132c0*/  PRMT R18, R2, 0x654, R18 ;  /* 0x0000065402127816 */ /* 0x004fc80000000012 */
[----:B------:R3:W-:Y:S01]  /*132d0*/  SYNCS.ARRIVE.TRANS64.RED.A1T0 RZ, [R18+URZ], RZ ;  /* 0x000000ff12ff79a7 */ /* 0x0007e2000810043f */
[----:B------:R-:W-:Y:S05]  /*132e0*/  @P0 BRA `(.L_x_2631) ;  /* 0xffffffe400f40947 */ /* 0x000fea000383ffff */
[----:B------:R-:W-:Y:S05]  /*132f0*/  BRA `(.L_x_2632) ;  /* 0x0000000000047947 */ /* 0x000fea0003800000 */
.L_x_2616:
[----:B------:R-:W-:-:S07]  /*13300*/  IMAD.MOV.U32 R0, RZ, RZ, RZ ;  /* 0x000000ffff007224 */ /* 0x000fce00078e00ff */
.L_x_2632:
[----:B------:R-:W-:-:S06]  /*13310*/  ULOP3.LUT UR4, UR36, 0x1, URZ, 0xfc, !UPT ;  /* 0x0000000124047892 */ /* 0x000fcc000f8efc3f */
[----:B--2---:R-:W-:-:S05]  /*13320*/  IMAD.U32 R2, RZ, RZ, UR4 ;  /* 0x00000004ff027e24 */ /* 0x004fca000f8e00ff */
[----:B------:R-:W-:-:S13]  /*13330*/  ISETP.NE.AND P1, PT, R2, 0x3, PT ;  /* 0x000000030200780c */ /* 0x000fda0003f25270 */
[----:B------:R-:W-:Y:S05]  /*13340*/  @!P1 BRA `(.L_x_2633) ;  /* 0x0000000000049947 */ /* 0x000fea0003800000 */
[----:B------:R-:W-:Y:S01]  /*13350*/  BPT.TRAP 0x1 ;  /* 0x000000040000795c */ /* 0x000fe20000300000 */
.L_x_2633:
[----:B------:R-:W-:Y:S01]  /*13360*/  LOP3.LUT R3, R33, 0x1, RZ, 0x3c, !PT ;  /* 0x0000000121037812 */ /* 0x000fe200078e3cff */
[----:B------:R-:W-:Y:S01]  /*13370*/  BSSY B0, `(.L_x_2634) ;  /* 0x0000005000007945 */ /* 0x000fe20003800000 */
[----:B---3--:R-:W-:Y:S02]  /*13380*/  LEA R18, R0, UR44, 0x3 ;  /* 0x0000002c00127c11 */ /* 0x008fe4000f8e18ff */
[----:B------:R-:W-:-:S04]  /*13390*/  SHF.L.U32 R3, R3, 0x1f, RZ ;  /* 0x0000001f03037819 */ /* 0x000fc800000006ff */
[----:B------:R-:W2:Y:S02]  /*133a0*/  SYNCS.PHASECHK.TRANS64.TRYWAIT P0, [R18+URZ+0x38870], R3 ;  /* 0x03887003120075a7 */ /* 0x000ea4000800017f */
[----:B--2---:R-:W-:Y:S05]  /*133b0*/  @!P0 BRA `(.L_x_2635) ;  /* 0x0000004000cc8947 */ /* 0x004fea0003800000 */
.L_x_2751:
[----:B------:R-:W-:Y:S05]  /*133c0*/  BSYNC B0 ;  /* 0x0000000000007941 */ /* 0x000fea0003800000 */
.L_x_2634:
[----:B------:R-:W-:-:S06]  /*133d0*/  ULOP3.LUT UR4, UR36, 0x2, URZ, 0xfc, !UPT ;  /* 0x0000000224047892 */ /* 0x000fcc000f8efc3f */
[----:B------:R-:W-:-:S05]  /*133e0*/  IMAD.U32 R2, RZ, RZ, UR4 ;  /* 0x00000004ff027e24 */ /* 0x000fca000f8e00ff */
[----:B------:R-:W-:-:S13]  /*133f0*/  ISETP.NE.AND P0, PT, R2, 0x3, PT ;  /* 0x000000030200780c */ /* 0x000fda0003f05270 */
[----:B------:R-:W-:Y:S05]  /*13400*/  @!P0 BRA `(.L_x_2636) ;  /* 0x0000000000048947 */ /* 0x000fea0003800000 */
[----:B------:R-:W-:Y:S01]  /*13410*/  BPT.TRAP 0x1 ;  /* 0x000000040000795c */ /* 0x000fe20000300000 */
.L_x_2636:
[----:B--2---:R-:W-:Y:S01]  /*13420*/  SHF.L.U32 R3, R33, 0x1f, RZ ;  /* 0x0000001f21037819 */ /* 0x004fe200000006ff */
[----:B------:R-:W-:-:S03]  /*13430*/  IMAD.SHL.U32 R2, R0, 0x8000, RZ ;  /* 0x0000800000027824 */ /* 0x000fc600078e00ff */
[----:B------:R-:W2:Y:S02]  /*13440*/  SYNCS.PHASECHK.TRANS64.TRYWAIT P0, [R18+URZ+0x38860], R3 ;  /* 0x03886003120075a7 */ /* 0x000ea4000800017f */
[----:B------:R-:W-:Y:S01]  /*13450*/  LOP3.LUT R5, R2, R16, RZ, 0xfc, !PT ;  /* 0x0000001002057212 */ /* 0x000fe200078efcff */
[----:B--2---:R-:W-:Y:S06]  /*13460*/  @!P0 BRA `(.L_x_2637) ;  /* 0x0000004000b48947 */ /* 0x004fec0003800000 */
.L_x_2752:
[----:B01----:R-:W3:Y:S04]  /*13470*/  LDL.LU R23, [R1+0x10] ;  /* 0x0000100001177983 */ /* 0x003ee80000300800 */
[----:B------:R-:W2:Y:S01]  /*13480*/  LDL.LU R22, [R1+0x4] ;  /* 0x0000040001167983 */ /* 0x000ea20000300800 */
[----:B------:R-:W-:Y:S05]  /*13490*/  WARPSYNC.ALL ;  /* 0x0000000000007948 */ /* 0x000fea0003800000 */
[----:B----4-:R-:W0:Y:S01]  /*134a0*/  LDSM.16.MT88.4 R4, [R5+UR44+0x10400] ;  /* 0x0104002c0504783b */ /* 0x010e220008004200 */
[----:B------:R-:W-:Y:S01]  /*134b0*/  VIADD R19, R2, 0x4000 ;  /* 0x0000400002137836 */ /* 0x000fe20000000000 */
[----:B------:R-:W-:Y:S01]  /*134c0*/  IADD3 R17, R30, R2, R31 ;  /* 0x000000021e117210 */ /* 0x000fe20007ffe01f */
[----:B------:R-:W-:Y:S01]  /*134d0*/  VIADD R21, R2, 0x1000 ;  /* 0x0000100002157836 */ /* 0x000fe20000000000 */
[----:B------:R-:W-:-:S02]  /*134e0*/  ULOP3.LUT UR4, UR36, 0x2, URZ, 0xfc, !UPT ;  /* 0x0000000224047892 */ /* 0x000fc4000f8efc3f */
[-C--:B------:R-:W-:Y:S02]  /*134f0*/  LOP3.LUT R19, R19, R16.reuse, RZ, 0xfc, !PT ;  /* 0x0000001013137212 */ /* 0x080fe400078efcff */
[----:B------:R-:W-:Y:S02]  /*13500*/  LOP3.LUT R21, R21, R16, RZ, 0xfc, !PT ;  /* 0x0000001015157212 */ /* 0x000fe400078efcff */
[C-C-:B0-----:R-:W-:Y:S02]  /*13510*/  PRMT R12, R4.reuse, 0x6420, R5.reuse ;  /* 0x00006420040c7816 */ /* 0x141fe40000000005 */
[----:B------:R-:W-:Y:S02]  /*13520*/  PRMT R13, R4, 0x7531, R5 ;  /* 0x00007531040d7816 */ /* 0x000fe40000000005 */
[C-C-:B------:R-:W-:Y:S02]  /*13530*/  PRMT R14, R6.reuse, 0x6420, R7.reuse ;  /* 0x00006420060e7816 */ /* 0x140fe40000000007 */
[----:B------:R-:W-:-:S02]  /*13540*/  PRMT R15, R6, 0x7531, R7 ;  /* 0x00007531060f7816 */ /* 0x000fc40000000007 */
[----:B--2---:R-:W-:-:S05]  /*13550*/  IADD3 R3, R2, R16, R22 ;  /* 0x0000001002037210 */ /* 0x004fca0007ffe016 */
        /* <DEDUP_REMOVED lines=9> */
[----:B---3--:R-:W-:Y:S02]  /*135f0*/  IADD3 R19, R31, R2, R23 ;  /* 0x000000021f137210 */ /* 0x008fe40007ffe017 */
        /* <DEDUP_REMOVED lines=13> */
[----:B------:R-:W-:Y:S01]  /*136d0*/  IMAD.IADD R17, R30, 0x1, R19 ;  /* 0x000000011e117824 */ /* 0x000fe200078e0213 */
[----:B------:R-:W-:-:S02]  /*136e0*/  IADD3 R19, R2, 0x5000, RZ ;  /* 0x0000500002137810 */ /* 0x000fc40007ffe0ff */
[-C--:B------:R-:W-:Y:S02]  /*136f0*/  LOP3.LUT R21, R21, R16.reuse, RZ, 0xfc, !PT ;  /* 0x0000001015157212 */ /* 0x080fe400078efcff */
[----:B------:R-:W-:Y:S01]  /*13700*/  LOP3.LUT R20, R19, R16, RZ, 0xfc, !PT ;  /* 0x0000001013147212 */ /* 0x000fe200078efcff */
[----:B------:R-:W-:Y:S01]  /*13710*/  VIADD R19, R2, 0x2000 ;  /* 0x0000200002137836 */ /* 0x000fe20000000000 */
        /* <DEDUP_REMOVED lines=89> */
.L_x_2638:
[----:B-1----:R1:W-:Y:S01]  /*13cb0*/  SYNCS.ARRIVE.TRANS64.A1T0 RZ, [R18+URZ+0x38850], RZ ;  /* 0x038850ff12ff79a7 */ /* 0x0023e2000810003f */
[----:B------:R-:W-:Y:S06]  /*13cc0*/  BAR.SYNC.DEFER_BLOCKING 0x2, 0x80 ;  /* 0x0082000000007b1d */ /* 0x000fec0000010000 */
[----:B------:R-:W-:Y:S05]  /*13cd0*/  @!P1 BRA `(.L_x_2639) ;  /* 0x0000000000049947 */ /* 0x000fea0003800000 */
[----:B------:R-:W-:Y:S01]  /*13ce0*/  BPT.TRAP 0x1 ;  /* 0x000000040000795c */ /* 0x000fe20000300000 */
.L_x_2639:
        /* <DEDUP_REMOVED lines=10> */
.L_x_2596:
[----:B------:R-:W1:Y:S01]  /*13d90*/  S2R R4, SR_CgaCtaId ;  /* 0x0000000000047919 */ /* 0x000e620000008800 */
[----:B------:R-:W-:Y:S02]  /*13da0*/  MOV R3, 0x400 ;  /* 0x0000040000037802 */ /* 0x000fe40000000f00 */
[----:B------:R-:W-:Y:S02]  /*13db0*/  SHF.L.U32 R2, R2, 0x1f, RZ ;  /* 0x0000001f02027819 */ /* 0x000fe400000006ff */
[----:B-1----:R-:W-:-:S04]  /*13dc0*/  LEA R5, R4, R3, 0x18 ;  /* 0x0000000304057211 */ /* 0x002fc800078ec0ff */
[----:B------:R-:W1:Y:S02]  /*13dd0*/  SYNCS.PHASECHK.TRANS64.TRYWAIT P0, [R5+URZ+0x38820], R2 ;  /* 0x03882002050075a7 */ /* 0x000e64000800017f */
[----:B-1----:R-:W-:Y:S05]  /*13de0*/  @!P0 BRA `(.L_x_2640) ;  /* 0x0000003800688947 */ /* 0x002fea0003800000 */
.L_x_2753:
        /* <DEDUP_REMOVED lines=9> */
[----:B------:R-:W-:-:S04]  /*13e80*/  MOV R2, UR4 ;  /* 0x0000000400027c02 */ /* 0x000fc80008000f00 */
[----:B------:R-:W-:-:S13]  /*13e90*/  ISETP.NE.AND P0, PT, R2, 0x3, PT ;  /* 0x000000030200780c */ /* 0x000fda0003f05270 */
[----:B------:R-:W-:Y:S05]  /*13ea0*/  @!P0 BRA `(.L_x_2641) ;  /* 0x0000000000048947 */ /* 0x000fea0003800000 */
[----:B------:R-:W-:Y:S01]  /*13eb0*/  BPT.TRAP 0x1 ;  /* 0x000000040000795c */ /* 0x000fe20000300000 */
.L_x_2641:
[C---:B------:R-:W-:Y:S01]  /*13ec0*/  IMAD R4, R0.reuse, 0x8, R5 ;  /* 0x0000000800047824 */ /* 0x040fe200078e0205 */
[----:B------:R-:W-:Y:S01]  /*13ed0*/  SHF.L.U32 R3, R33, 0x1f, RZ ;  /* 0x0000001f21037819 */ /* 0x000fe200000006ff */
[----:B------:R-:W-:-:S03]  /*13ee0*/  VIADD R0, R0, 0x1 ;  /* 0x0000000100007836 */ /* 0x000fc60000000000 */
[----:B------:R-:W1:Y:S02]  /*13ef0*/  SYNCS.PHASECHK.TRANS64.TRYWAIT P1, [R4+URZ+0x38840], R3 ;  /* 0x03884003040075a7 */ /* 0x000e64000802017f */
[----:B------:R-:W-:-:S04]  /*13f00*/  ISETP.NE.AND P2, PT, R0, 0x2, PT ;  /* 0x000000020000780c */ /* 0x000fc80003f45270 */
[----:B------:R-:W-:Y:S01]  /*13f10*/  SEL R2, RZ, 0x1, P2 ;  /* 0x00000001ff027807 */ /* 0x000fe20001000000 */
[----:B-1----:R-:W-:Y:S08]  /*13f20*/  @!P1 BRA `(.L_x_2642) ;  /* 0x00000038002c9947 */ /* 0x002ff00003800000 */
.L_x_2754:
[----:B------:R-:W-:Y:S02]  /*13f30*/  SEL R0, R0, RZ, P2 ;  /* 0x000000ff00007207 */ /* 0x000fe40001000000 */
[----:B------:R-:W-:Y:S01]  /*13f40*/  LOP3.LUT R2, R33, R2, RZ, 0x3c, !PT ;  /* 0x0000000221027212 */ /* 0x000fe200078e3cff */
[----:B------:R-:W-:Y:S06]  /*13f50*/  @!P0 BRA `(.L_x_2643) ;  /* 0x0000000000048947 */ /* 0x000fec0003800000 */
[----:B------:R-:W-:Y:S01]  /*13f60*/  BPT.TRAP 0x1 ;  /* 0x000000040000795c */ /* 0x000fe20000300000 */
.L_x_2643:
[----:B------:R-:W-:Y:S01]  /*13f70*/  IMAD R5, R0, 0x8, R5 ;  /* 0x0000000800057824 */ /* 0x000fe200078e0205 */
[----:B------:R-:W-:-:S04]  /*13f80*/  SHF.L.U32 R0, R2, 0x1f, RZ ;  /* 0x0000001f02007819 */ /* 0x000fc800000006ff */
[----:B------:R-:W2:Y:S02]  /*13f90*/  SYNCS.PHASECHK.TRANS64.TRYWAIT P1, [R5+URZ+0x38840], R0 ;  /* 0x03884000050075a7 */ /* 0x000ea4000802017f */
[----:B--2---:R-:W-:Y:S05]  /*13fa0*/  @!P1 BRA `(.L_x_2644) ;  /* 0x0000003800209947 */ /* 0x004fea0003800000 */
.L_x_2755:
[----:B------:R-:W-:Y:S05]  /*13fb0*/  @!P0 BRA `(.L_x_2645) ;  /* 0x0000000000048947 */ /* 0x000fea0003800000 */
[----:B------:R-:W-:Y:S01]  /*13fc0*/  BPT.TRAP 0x1 ;  /* 0x000000040000795c */ /* 0x000fe20000300000 */
.L_x_2645:
[----:B------:R-:W3:Y:S02]  /*13fd0*/  SYNCS.PHASECHK.TRANS64.TRYWAIT P1, [R4+URZ+0x38860], R3 ;  /* 0x03886003040075a7 */ /* 0x000ee4000802017f */
[----:B---3--:R-:W-:Y:S05]  /*13fe0*/  @!P1 BRA `(.L_x_2646) ;  /* 0x0000003800249947 */ /* 0x008fea0003800000 */
.L_x_2756:
[----:B------:R-:W-:Y:S05]  /*13ff0*/  @!P0 BRA `(.L_x_2647) ;  /* 0x0000000000048947 */ /* 0x000fea0003800000 */
[----:B------:R-:W-:Y:S01]  /*14000*/  BPT.TRAP 0x1 ;  /* 0x000000040000795c */ /* 0x000fe20000300000 */
.L_x_2647:
[----:B------:R-:W4:Y:S02]  /*14010*/  SYNCS.PHASECHK.TRANS64.TRYWAIT P1, [R5+URZ+0x38860], R0 ;  /* 0x03886000050075a7 */ /* 0x000f24000802017f */
[----:B----4-:R-:W-:Y:S05]  /*14020*/  @!P1 BRA `(.L_x_2648) ;  /* 0x0000003800289947 */ /* 0x010fea0003800000 */
.L_x_2757:
[----:B------:R-:W-:Y:S05]  /*14030*/  @!P0 BRA `(.L_x_2649) ;  /* 0x0000000000048947 */ /* 0x000fea0003800000 */
[----:B------:R-:W-:Y:S01]  /*14040*/  BPT.TRAP 0x1 ;  /* 0x000000040000795c */ /* 0x000fe20000300000 */
.L_x_2649:
[----:B------:R-:W0:Y:S02]  /*14050*/  SYNCS.PHASECHK.TRANS64.TRYWAIT P1, [R4+URZ+0x38880], R3 ;  /* 0x03888003040075a7 */ /* 0x000e24000802017f */
[----:B0-----:R-:W-:Y:S05]  /*14060*/  @!P1 BRA `(.L_x_2650) ;  /* 0x00000038002c9947 */ /* 0x001fea0003800000 */
.L_x_2758:
[----:B------:R-:W-:Y:S05]  /*14070*/  @!P0 BRA `(.L_x_2651) ;  /* 0x0000000000048947 */ /* 0x000fea0003800000 */
[----:B------:R-:W-:Y:S01]  /*14080*/  BPT.TRAP 0x1 ;  /* 0x000000040000795c */ /* 0x000fe20000300000 */
.L_x_2651:
[----:B------:R0:W0:Y:S02]  /*14090*/  SYNCS.PHASECHK.TRANS64.TRYWAIT P0, [R5+URZ+0x38880], R0 ;  /* 0x03888000050075a7 */ /* 0x000024000800017f */
[----:B0-----:R-:W-:Y:S05]  /*140a0*/  @!P0 NANOSLEEP.SYNCS 0x989680 ;  /* 0x009896800000895d */ /* 0x001fea0003900000 */
[----:B------:R-:W0:Y:S02]  /*140b0*/  @!P0 SYNCS.PHASECHK.TRANS64 P0, [R5+URZ+0x38880], R0 ;  /* 0x03888000050085a7 */ /* 0x000e24000800007f */
[----:B0-----:R-:W-:Y:S05]  /*140c0*/  @!P0 BRA `(.L_x_2651) ;  /* 0xfffffffc00f08947 */ /* 0x001fea000383ffff */
.L_x_2552:
[----:B------:R-:W-:Y:S05]  /*140d0*/  BSYNC B6 ;  /* 0x0000000000067941 */ /* 0x000fea0003800000 */
.L_x_2549:
[----:B------:R-:W-:Y:S05]  /*140e0*/  EXIT ;  /* 0x000000000000794d */ /* 0x000fea0003800000 */
.L_x_2556:
[----:B0-----:R-:W-:-:S04]  /*140f0*/  IMAD.U32 R3, RZ, RZ, UR41 ;  /* 0x00000029ff037e24 */ /* 0x001fc8000f8e00ff */
[----:B------:R0:W1:Y:S03]  /*14100*/  SYNCS.PHASECHK.TRANS64.TRYWAIT P0, [R3+URZ+0x38800], R8 ;  /* 0x03880008030075a7 */ /* 0x000066000800017f */
[----:B-1----:R-:W-:Y:S05]  /*14110*/  @!P0 NANOSLEEP.SYNCS 0x989680 ;  /* 0x009896800000895d */ /* 0x002fea0003900000 */
[----:B------:R-:W1:Y:S02]  /*14120*/  @!P0 SYNCS.PHASECHK.TRANS64 P0, [R3+URZ+0x38800], R8 ;  /* 0x03880008030085a7 */ /* 0x000e64000800007f */
[----:B-1----:R-:W-:Y:S05]  /*14130*/  @!P0 BRA `(.L_x_2556) ;  /* 0xfffffffc00ec8947 */ /* 0x002fea000383ffff */
[----:B------:R-:W-:Y:S05]  /*14140*/  BRA `(.L_x_2652) ;  /* 0xfffffed400cc7947 */ /* 0x000fea000383ffff */
.L_x_2560:
[----:B0-----:R-:W-:-:S04]  /*14150*/  IMAD.U32 R3, RZ, RZ, UR41 ;  /* 0x00000029ff037e24 */ /* 0x001fc8000f8e00ff */
[----:B------:R0:W2:Y:S03]  /*14160*/  SYNCS.PHASECHK.TRANS64.TRYWAIT P1, [R3+URZ+0x38830], R8 ;  /* 0x03883008030075a7 */ /* 0x0000a6000802017f */
[----:B--2---:R-:W-:Y:S05]  /*14170*/  @!P1 NANOSLEEP.SYNCS 0x989680 ;  /* 0x009896800000995d */ /* 0x004fea0003900000 */
[----:B------:R-:W2:Y:S02]  /*14180*/  @!P1 SYNCS.PHASECHK.TRANS64 P1, [R3+URZ+0x38830], R8 ;  /* 0x03883008030095a7 */ /* 0x000ea4000802007f */
[----:B--2---:R-:W-:Y:S05]  /*14190*/  @!P1 BRA `(.L_x_2560) ;  /* 0xfffffffc00ec9947 */ /* 0x004fea000383ffff */
[----:B------:R-:W-:Y:S05]  /*141a0*/  BRA `(.L_x_2559) ;  /* 0xfffffed400e87947 */ /* 0x000fea000383ffff */
.L_x_2565:
[----:B-1----:R-:W-:-:S04]  /*141b0*/  IMAD.U32 R9, RZ, RZ, UR41 ;  /* 0x00000029ff097e24 */ /* 0x002fc8000f8e00ff */
[----:B------:R1:W2:Y:S03]  /*141c0*/  SYNCS.PHASECHK.TRANS64.TRYWAIT P1, [R9+URZ+0x38850], R8 ;  /* 0x03885008090075a7 */ /* 0x0002a6000802017f */
[----:B--2---:R-:W-:Y:S05]  /*141d0*/  @!P1 NANOSLEEP.SYNCS 0x989680 ;  /* 0x009896800000995d */ /* 0x004fea0003900000 */
[----:B------:R-:W2:Y:S02]  /*141e0*/  @!P1 SYNCS.PHASECHK.TRANS64 P1, [R9+URZ+0x38850], R8 ;  /* 0x03885008090095a7 */ /* 0x000ea4000802007f */
[----:B--2---:R-:W-:Y:S05]  /*141f0*/  @!P1 BRA `(.L_x_2565) ;  /* 0xfffffffc00ec9947 */ /* 0x004fea000383ffff */
[----:B------:R-:W-:Y:S05]  /*14200*/  BRA `(.L_x_2564) ;  /* 0xffffff00007c7947 */ /* 0x000fea000383ffff */
.L_x_2571:
[----:B0-----:R-:W-:Y:S02]  /*14210*/  IMAD.U32 R4, RZ, RZ, UR54 ;  /* 0x00000036ff047e24 */ /* 0x001fe4000f8e00ff */
[----:B------:R-:W-:-:S04]  /*14220*/  IMAD.U32 R11, RZ, RZ, UR57 ;  /* 0x00000039ff0b7e24 */ /* 0x000fc8000f8e00ff */
[----:B------:R0:W1:Y:S03]  /*14230*/  SYNCS.PHASECHK.TRANS64.TRYWAIT P1, [R4+URZ+0x38830], R11 ;  /* 0x0388300b040075a7 */ /* 0x000066000802017f */
[----:B-1----:R-:W-:Y:S05]  /*14240*/  @!P1 NANOSLEEP.SYNCS 0x989680 ;  /* 0x009896800000995d */ /* 0x002fea0003900000 */
[----:B------:R-:W1:Y:S02]  /*14250*/  @!P1 SYNCS.PHASECHK.TRANS64 P1, [R4+URZ+0x38830], R11 ;  /* 0x0388300b040095a7 */ /* 0x000e64000802007f */
[----:B-1----:R-:W-:Y:S05]  /*14260*/  @!P1 BRA `(.L_x_2571) ;  /* 0xfffffffc00e89947 */ /* 0x002fea000383ffff */
[----:B------:R-:W-:Y:S05]  /*14270*/  BRA `(.L_x_2570) ;  /* 0xffffff0400987947 */ /* 0x000fea000383ffff */
.L_x_2576:
[----:B0-----:R-:W-:Y:S01]  /*14280*/  MOV R8, UR54 ;  /* 0x0000003600087c02 */ /* 0x001fe20008000f00 */
[----:B------:R-:W-:-:S04]  /*14290*/  IMAD.U32 R9, RZ, RZ, UR57 ;  /* 0x00000039ff097e24 */ /* 0x000fc8000f8e00ff */
[----:B------:R0:W1:Y:S03]  /*142a0*/  SYNCS.PHASECHK.TRANS64.TRYWAIT P1, [R8+URZ+0x38850], R9 ;  /* 0x03885009080075a7 */ /* 0x000066000802017f */
[----:B-1----:R-:W-:Y:S05]  /*142b0*/  @!P1 NANOSLEEP.SYNCS 0x989680 ;  /* 0x009896800000995d */ /* 0x002fea0003900000 */
[----:B------:R-:W1:Y:S02]  /*142c0*/  @!P1 SYNCS.PHASECHK.TRANS64 P1, [R8+URZ+0x38850], R9 ;  /* 0x03885009080095a7 */ /* 0x000e64000802007f */
[----:B-1----:R-:W-:Y:S05]  /*142d0*/  @!P1 BRA `(.L_x_2576) ;  /* 0xfffffffc00e89947 */ /* 0x002fea000383ffff */
[----:B------:R-:W-:Y:S05]  /*142e0*/  BRA `(.L_x_2575) ;  /* 0xffffff34008c7947 */ /* 0x000fea000383ffff */
.L_x_2583:
[----:B-1----:R-:W-:-:S04]  /*142f0*/  IMAD.U32 R10, RZ, RZ, UR44 ;  /* 0x0000002cff0a7e24 */ /* 0x002fc8000f8e00ff */
[----:B------:R1:W2:Y:S03]  /*14300*/  SYNCS.PHASECHK.TRANS64.TRYWAIT P1, [R10+URZ+0x38830], R7 ;  /* 0x038830070a0075a7 */ /* 0x0002a6000802017f */
[----:B--2---:R-:W-:Y:S05]  /*14310*/  @!P1 NANOSLEEP.SYNCS 0x989680 ;  /* 0x009896800000995d */ /* 0x004fea0003900000 */
[----:B------:R-:W2:Y:S02]  /*14320*/  @!P1 SYNCS.PHASECHK.TRANS64 P1, [R10+URZ+0x38830], R7 ;  /* 0x038830070a0095a7 */ /* 0x000ea4000802007f */
[----:B--2---:R-:W-:Y:S05]  /*14330*/  @!P1 BRA `(.L_x_2583) ;  /* 0xfffffffc00ec9947 */ /* 0x004fea000383ffff */
[----:B------:R-:W-:Y:S05]  /*14340*/  BRA `(.L_x_2582) ;  /* 0xffffff3800607947 */ /* 0x000fea000383ffff */
.L_x_2588:
[----:B-1----:R-:W-:-:S04]  /*14350*/  IMAD.U32 R8, RZ, RZ, UR44 ;  /* 0x0000002cff087e24 */ /* 0x002fc8000f8e00ff */
[----:B------:R1:W2:Y:S03]  /*14360*/  SYNCS.PHASECHK.TRANS64.TRYWAIT P1, [R8+URZ+0x38850], R7 ;  /* 0x03885007080075a7 */ /* 0x0002a6000802017f */
[----:B--2---:R-:W-:Y:S05]  /*14370*/  @!P1 NANOSLEEP.SYNCS 0x989680 ;  /* 0x009896800000995d */ /* 0x004fea0003900000 */
[----:B------:R-:W2:Y:S02]  /*14380*/  @!P1 SYNCS.PHASECHK.TRANS64 P1, [R8+URZ+0x38850], R7 ;  /* 0x03885007080095a7 */ /* 0x000ea4000802007f */
[----:B--2---:R-:W-:Y:S05]  /*14390*/  @!P1 BRA `(.L_x_2588) ;  /* 0xfffffffc00ec9947 */ /* 0x004fea000383ffff */
[----:B------:R-:W-:Y:S05]  /*143a0*/  BRA `(.L_x_2587) ;  /* 0xffffff5c00ec7947 */ /* 0x000fea000383ffff */
.L_x_2602:
[----:B------:R-:W-:Y:S02]  /*143b0*/  IMAD.MOV.U32 R13, RZ, RZ, R22 ;  /* 0x000000ffff0d7224 */ /* 0x000fe400078e0016 */
[----:B------:R-:W-:Y:S02]  /*143c0*/  IMAD.MOV.U32 R12, RZ, RZ, RZ ;  /* 0x000000ffff0c7224 */ /* 0x000fe400078e00ff */
[----:B------:R-:W-:Y:S02]  /*143d0*/  IMAD.MOV.U32 R11, RZ, RZ, 0x1f ;  /* 0x0000001fff0b7424 */ /* 0x000fe400078e00ff */
[----:B------:R-:W-:-:S07]  /*143e0*/  IMAD.MOV.U32 R15, RZ, RZ, -0x1 ;  /* 0xffffffffff0f7424 */ /* 0x000fce00078e00ff */
[----:B0----5:R-:W-:Y:S05]  /*143f0*/  WARPSYNC.COLLECTIVE R15, `(.L_x_2653) ;  /* 0x000000000f087348 */ /* 0x021fea0003c00000 */
[----:B------:R1:W2:Y:S02]  /*14400*/  SHFL.IDX P6, R14, R13, R12, R11 ;  /* 0x0000000c0d0e7389 */ /* 0x0002a400000c000b */
[----:B012--5:R-:W-:Y:S01]  /*14410*/  ENDCOLLECTIVE ;  /* 0x000000000000791b */ /* 0x027fe20003800000 */
.L_x_2653:
[----:B------:R-:W-:Y:S05]  /*14420*/  BRA `(.L_x_2654) ;  /* 0xffffffb8008c7947 */ /* 0x000fea000383ffff */
.L_x_2604:
[----:B0-----:R0:W1:Y:S02]  /*14430*/  SYNCS.PHASECHK.TRANS64.TRYWAIT P0, [R23+URZ+0x38880], R20 ;  /* 0x03888014170075a7 */ /* 0x001064000800017f */
[----:B-1----:R-:W-:Y:S05]  /*14440*/  @!P0 NANOSLEEP.SYNCS 0x989680 ;  /* 0x009896800000895d */ /* 0x002fea0003900000 */
[----:B------:R-:W1:Y:S02]  /*14450*/  @!P0 SYNCS.PHASECHK.TRANS64 P0, [R23+URZ+0x38880], R20 ;  /* 0x03888014170085a7 */ /* 0x000e64000800007f */
[----:B-1----:R-:W-:Y:S05]  /*14460*/  @!P0 BRA `(.L_x_2604) ;  /* 0xfffffffc00f08947 */ /* 0x002fea000383ffff */
[----:B------:R-:W-:Y:S05]  /*14470*/  BRA `(.L_x_2655) ;  /* 0xffffffb800dc7947 */ /* 0x000fea000383ffff */
.L_x_2605:
        /* <DEDUP_REMOVED lines=8> */
.L_x_2657:
[----:B------:R-:W-:Y:S05]  /*14500*/  BSYNC B0 ;  /* 0x0000000000007941 */ /* 0x000fea0003800000 */
.L_x_2656:
[----:B------:R-:W0:Y:S01]  /*14510*/  LDC R21, c[0x0][0x2f4] ;  /* 0x0000bd00ff157b82 */ /* 0x000e220000000800 */
[----:B------:R-:W-:Y:S01]  /*14520*/  IMAD.MOV.U32 R13, RZ, RZ, R5 ;  /* 0x000000ffff0d7224 */ /* 0x000fe200078e0005 */
[----:B------:R-:W-:Y:S01]  /*14530*/  IADD3 R17, R37, UR44, RZ ;  /* 0x0000002c25117c10 */ /* 0x000fe2000fffe0ff */
[----:B------:R-:W-:Y:S01]  /*14540*/  IMAD.MOV.U32 R12, RZ, RZ, RZ ;  /* 0x000000ffff0c7224 */ /* 0x000fe200078e00ff */
[C---:B------:R-:W-:Y:S01]  /*14550*/  ISETP.GE.AND P3, PT, R6.reuse, 0x11, PT ;  /* 0x000000110600780c */ /* 0x040fe20003f66270 */
[----:B------:R-:W-:Y:S01]  /*14560*/  IMAD.MOV.U32 R11, RZ, RZ, 0x181f ;  /* 0x0000181fff0b7424 */ /* 0x000fe200078e00ff */
[----:B------:R-:W-:Y:S01]  /*14570*/  LOP3.LUT R29, R29, 0xffffffdf, RZ, 0xc0, !PT ;  /* 0xffffffdf1d1d7812 */ /* 0x000fe200078ec0ff */
[----:B------:R-:W-:Y:S01]  /*14580*/  IMAD.MOV.U32 R15, RZ, RZ, -0x1 ;  /* 0xffffffffff0f7424 */ /* 0x000fe200078e00ff */
[C---:B------:R-:W-:Y:S01]  /*14590*/  ISETP.GE.AND P5, PT, R6.reuse, 0x31, PT ;  /* 0x000000310600780c */ /* 0x040fe20003fa6270 */
[----:B------:R-:W-:Y:S01]  /*145a0*/  IMAD.MOV.U32 R3, RZ, RZ, R14 ;  /* 0x000000ffff037224 */ /* 0x000fe200078e000e */
[----:B------:R-:W-:-:S13]  /*145b0*/  ISETP.GE.AND P4, PT, R6, 0x41, PT ;  /* 0x000000410600780c */ /* 0x000fda0003f86270 */
[----:B0-----:R-:W-:Y:S05]  /*145c0*/  WARPSYNC.COLLECTIVE R15, `(.L_x_2658) ;  /* 0x000000000f087348 */ /* 0x001fea0003c00000 */
[----:B------:R1:W2:Y:S02]  /*145d0*/  SHFL.IDX P6, R14, R13, R12, R11 ;  /* 0x0000000c0d0e7389 */ /* 0x0002a400000c000b */
[----:B012---:R-:W-:Y:S01]  /*145e0*/  ENDCOLLECTIVE ;  /* 0x000000000000791b */ /* 0x007fe20003800000 */
.L_x_2658:
        /* <DEDUP_REMOVED lines=11> */
.L_x_2659:
        /* <DEDUP_REMOVED lines=13> */
.L_x_2660:
[----:B------:R-:W-:Y:S02]  /*14770*/  IMAD.MOV.U32 R13, RZ, RZ, R7 ;  /* 0x000000ffff0d7224 */ /* 0x000fe400078e0007 */
[----:B------:R-:W-:Y:S01]  /*14780*/  IMAD.MOV.U32 R12, RZ, RZ, 0x2 ;  /* 0x00000002ff0c7424 */ /* 0x000fe200078e00ff */
[----:B------:R-:W-:-:S13]  /*14790*/  IADD3 R2, P2, R32, R14, RZ ;  /* 0x0000000e20027210 */ /* 0x000fda0007f5e0ff */
[----:B------:R-:W-:Y:S05]  /*147a0*/  WARPSYNC.COLLECTIVE R15, `(.L_x_2661) ;  /* 0x000000000f087348 */ /* 0x000fea0003c00000 */
[----:B------:R0:W1:Y:S02]  /*147b0*/  SHFL.IDX P6, R14, R13, R12, R11 ;  /* 0x0000000c0d0e7389 */ /* 0x00006400000c000b */
[----:B01----:R-:W-:Y:S01]  /*147c0*/  ENDCOLLECTIVE ;  /* 0x000000000000791b */ /* 0x003fe20003800000 */
.L_x_2661:
[----:B------:R-:W-:Y:S01]  /*147d0*/  IMAD.X R3, RZ, RZ, R3, P2 ;  /* 0x000000ffff037224 */ /* 0x000fe200010e0603 */
[----:B------:R-:W-:Y:S02]  /*147e0*/  ISETP.LT.OR P2, PT, R6, 0x11, P1 ;  /* 0x000000110600780c */ /* 0x000fe40000f41670 */
[----:B------:R-:W-:-:S11]  /*147f0*/  MOV R13, R5 ;  /* 0x00000005000d7202 */ /* 0x000fd60000000f00 */
        /* <DEDUP_REMOVED lines=10> */
.L_x_2662:
[----:B------:R-:W-:Y:S02]  /*148a0*/  IMAD.MOV.U32 R13, RZ, RZ, R7 ;  /* 0x000000ffff0d7224 */ /* 0x000fe400078e0007 */
[----:B------:R-:W-:Y:S01]  /*148b0*/  IMAD.MOV.U32 R12, RZ, RZ, 0x3 ;  /* 0x00000003ff0c7424 */ /* 0x000fe200078e00ff */
[----:B------:R-:W-:-:S13]  /*148c0*/  IADD3 R2, P2, R32, R14, RZ ;  /* 0x0000000e20027210 */ /* 0x000fda0007f5e0ff */
[----:B------:R-:W-:Y:S05]  /*148d0*/  WARPSYNC.COLLECTIVE R15, `(.L_x_2663) ;  /* 0x000000000f087348 */ /* 0x000fea0003c00000 */
[----:B------:R0:W1:Y:S02]  /*148e0*/  SHFL.IDX P6, R14, R13, R12, R11 ;  /* 0x0000000c0d0e7389 */ /* 0x00006400000c000b */
[----:B01----:R-:W-:Y:S01]  /*148f0*/  ENDCOLLECTIVE ;  /* 0x000000000000791b */ /* 0x003fe20003800000 */
.L_x_2663:
        /* <DEDUP_REMOVED lines=13> */
.L_x_2664:
[----:B------:R-:W-:Y:S02]  /*149d0*/  IMAD.MOV.U32 R13, RZ, RZ, R7 ;  /* 0x000000ffff0d7224 */ /* 0x000fe400078e0007 */
[----:B------:R-:W-:Y:S01]  /*149e0*/  IMAD.MOV.U32 R12, RZ, RZ, 0x4 ;  /* 0x00000004ff0c7424 */ /* 0x000fe200078e00ff */
[----:B------:R-:W-:-:S13]  /*149f0*/  IADD3 R2, P2, R32, R14, RZ ;  /* 0x0000000e20027210 */ /* 0x000fda0007f5e0ff */
[----:B------:R-:W-:Y:S05]  /*14a00*/  WARPSYNC.COLLECTIVE R15, `(.L_x_2665) ;  /* 0x000000000f087348 */ /* 0x000fea0003c00000 */
[----:B------:R0:W1:Y:S02]  /*14a10*/  SHFL.IDX P6, R14, R13, R12, R11 ;  /* 0x0000000c0d0e7389 */ /* 0x00006400000c000b */
[----:B01----:R-:W-:Y:S01]  /*14a20*/  ENDCOLLECTIVE ;  /* 0x000000000000791b */ /* 0x003fe20003800000 */
.L_x_2665:
        /* <DEDUP_REMOVED lines=13> */
.L_x_2666:
[----:B------:R-:W-:Y:S02]  /*14b00*/  IMAD.MOV.U32 R13, RZ, RZ, R7 ;  /* 0x000000ffff0d7224 */ /* 0x000fe400078e0007 */
[----:B------:R-:W-:Y:S01]  /*14b10*/  IMAD.MOV.U32 R12, RZ, RZ, 0x5 ;  /* 0x00000005ff0c7424 */ /* 0x000fe200078e00ff */
[----:B------:R-:W-:-:S13]  /*14b20*/  IADD3 R2, P2, R32, R14, RZ ;  /* 0x0000000e20027210 */ /* 0x000fda0007f5e0ff */
[----:B------:R-:W-:Y:S05]  /*14b30*/  WARPSYNC.COLLECTIVE R15, `(.L_x_2667) ;  /* 0x000000000f087348 */ /* 0x000fea0003c00000 */
[----:B------:R0:W1:Y:S02]  /*14b40*/  SHFL.IDX P6, R14, R13, R12, R11 ;  /* 0x0000000c0d0e7389 */ /* 0x00006400000c000b */
[----:B01----:R-:W-:Y:S01]  /*14b50*/  ENDCOLLECTIVE ;  /* 0x000000000000791b */ /* 0x003fe20003800000 */
.L_x_2667:
        /* <DEDUP_REMOVED lines=13> */
.L_x_2668:
[----:B------:R-:W-:Y:S01]  /*14c30*/  IMAD.MOV.U32 R13, RZ, RZ, R7 ;  /* 0x000000ffff0d7224 */ /* 0x000fe200078e0007 */
[----:B------:R-:W-:Y:S02]  /*14c40*/  MOV R12, 0x6 ;  /* 0x00000006000c7802 */ /* 0x000fe40000000f00 */
[----:B------:R-:W-:-:S13]  /*14c50*/  IADD3 R2, P2, R32, R14, RZ ;  /* 0x0000000e20027210 */ /* 0x000fda0007f5e0ff */
[----:B------:R-:W-:Y:S05]  /*14c60*/  WARPSYNC.COLLECTIVE R15, `(.L_x_2669) ;  /* 0x000000000f087348 */ /* 0x000fea0003c00000 */
[----:B------:R0:W1:Y:S02]  /*14c70*/  SHFL.IDX P6, R14, R13, R12, R11 ;  /* 0x0000000c0d0e7389 */ /* 0x00006400000c000b */
[----:B01----:R-:W-:Y:S01]  /*14c80*/  ENDCOLLECTIVE ;  /* 0x000000000000791b */ /* 0x003fe20003800000 */
.L_x_2669:
        /* <DEDUP_REMOVED lines=13> */
.L_x_2670:
[----:B------:R-:W-:Y:S02]  /*14d60*/  IMAD.MOV.U32 R13, RZ, RZ, R7 ;  /* 0x000000ffff0d7224 */ /* 0x000fe400078e0007 */
[----:B------:R-:W-:Y:S01]  /*14d70*/  IMAD.MOV.U32 R12, RZ, RZ, 0x7 ;  /* 0x00000007ff0c7424 */ /* 0x000fe200078e00ff */
[----:B------:R-:W-:-:S13]  /*14d80*/  IADD3 R2, P2, R32, R14, RZ ;  /* 0x0000000e20027210 */ /* 0x000fda0007f5e0ff */
[----:B------:R-:W-:Y:S05]  /*14d90*/  WARPSYNC.COLLECTIVE R15, `(.L_x_2671) ;  /* 0x000000000f087348 */ /* 0x000fea0003c00000 */
[----:B------:R0:W1:Y:S02]  /*14da0*/  SHFL.IDX P6, R14, R13, R12, R11 ;  /* 0x0000000c0d0e7389 */ /* 0x00006400000c000b */
[----:B01----:R-:W-:Y:S01]  /*14db0*/  ENDCOLLECTIVE ;  /* 0x000000000000791b */ /* 0x003fe20003800000 */
.L_x_2671:
        /* <DEDUP_REMOVED lines=12> */
.L_x_2672:
        /* <DEDUP_REMOVED lines=10> */
[----:B-1----:R-:W-:Y:S06]  /*14f20*/  BRA `(.L_x_2673) ;  /* 0xffffffb400e07947 */ /* 0x002fec000383ffff */
.L_x_2608:
[----:B-1----:R1:W2:Y:S02]  /*14f30*/  SYNCS.PHASECHK.TRANS64.TRYWAIT P0, [R23+URZ+0x38840], R20 ;  /* 0x03884014170075a7 */ /* 0x0022a4000800017f */
[----:B--2---:R-:W-:Y:S05]  /*14f40*/  @!P0 NANOSLEEP.SYNCS 0x989680 ;  /* 0x009896800000895d */ /* 0x004fea0003900000 */
[----:B------:R-:W2:Y:S02]  /*14f50*/  @!P0 SYNCS.PHASECHK.TRANS64 P0, [R23+URZ+0x38840], R20 ;  /* 0x03884014170085a7 */ /* 0x000ea4000800007f */
[----:B--2---:R-:W-:Y:S05]  /*14f60*/  @!P0 BRA `(.L_x_2608) ;  /* 0xfffffffc00f08947 */ /* 0x004fea000383ffff */
[----:B------:R-:W-:Y:S05]  /*14f70*/  BRA `(.L_x_2674) ;  /* 0xffffffb800287947 */ /* 0x000fea000383ffff */
.L_x_2609:
[----:B------:R-:W-:Y:S01]  /*14f80*/  BSSY B0, `(.L_x_2675) ;  /* 0x0000008000007945 */ /* 0x000fe20003800000 */
[----:B------:R-:W-:Y:S01]  /*14f90*/  IMAD.MOV.U32 R13, RZ, RZ, R4 ;  /* 0x000000ffff0d7224 */ /* 0x000fe200078e0004 */
[----:B------:R-:W-:Y:S01]  /*14fa0*/  MOV R12, RZ ;  /* 0x000000ff000c7202 */ /* 0x000fe20000000f00 */
[----:B------:R-:W-:Y:S02]  /*14fb0*/  IMAD.MOV.U32 R11, RZ, RZ, 0x181f ;  /* 0x0000181fff0b7424 */ /* 0x000fe400078e00ff */
[----:B------:R-:W-:-:S07]  /*14fc0*/  IMAD.MOV.U32 R15, RZ, RZ, -0x1 ;  /* 0xffffffffff0f7424 */ /* 0x000fce00078e00ff */
[----:B01----:R-:W-:Y:S05]  /*14fd0*/  WARPSYNC.COLLECTIVE R15, `(.L_x_2676) ;  /* 0x000000000f087348 */ /* 0x003fea0003c00000 */
[----:B------:R2:W3:Y:S02]  /*14fe0*/  SHFL.IDX P6, R14, R13, R12, R11 ;  /* 0x0000000c0d0e7389 */ /* 0x0004e400000c000b */
[----:B0123--:R-:W-:Y:S01]  /*14ff0*/  ENDCOLLECTIVE ;  /* 0x000000000000791b */ /* 0x00ffe20003800000 */
.L_x_2676:
[----:B------:R-:W-:Y:S05]  /*15000*/  BSYNC B0 ;  /* 0x0000000000007941 */ /* 0x000fea0003800000 */
.L_x_2675:
        /* <DEDUP_REMOVED lines=8> */
.L_x_2677:
[----:B------:R-:W-:Y:S02]  /*15090*/  IMAD.MOV.U32 R13, RZ, RZ, R4 ;  /* 0x000000ffff0d7224 */ /* 0x000fe400078e0004 */
[----:B------:R-:W-:Y:S01]  /*150a0*/  IMAD.MOV.U32 R12, RZ, RZ, 0x1 ;  /* 0x00000001ff0c7424 */ /* 0x000fe200078e00ff */
[----:B------:R-:W-:-:S13]  /*150b0*/  LOP3.LUT P6, RZ, R29, 0x80, RZ, 0xc0, !PT ;  /* 0x000000801dff7812 */ /* 0x000fda00078cc0ff */
[----:B------:R-:W-:-:S05]  /*150c0*/  @P6 IADD3 R14, P0, R32, R14, RZ ;  /* 0x0000000e200e6210 */ /* 0x000fca0007f1e0ff */
[----:B------:R-:W-:Y:S01]  /*150d0*/  @P6 IMAD.X R3, RZ, RZ, R2, P0 ;  /* 0x000000ffff036224 */ /* 0x000fe200000e0602 */
[----:B------:R-:W-:Y:S02]  /*150e0*/  ISETP.GE.AND P0, PT, R32, R10, PT ;  /* 0x0000000a2000720c */ /* 0x000fe40003f06270 */
[----:B------:R-:W-:-:S11]  /*150f0*/  @P6 MOV R2, R14 ;  /* 0x0000000e00026202 */ /* 0x000fd60000000f00 */
        /* <DEDUP_REMOVED lines=8> */
.L_x_2678:
[----:B------:R-:W-:Y:S02]  /*15180*/  IMAD.MOV.U32 R13, RZ, RZ, R0 ;  /* 0x000000ffff0d7224 */ /* 0x000fe400078e0000 */
[----:B------:R-:W-:-:S07]  /*15190*/  IMAD.MOV.U32 R5, RZ, RZ, R14 ;  /* 0x000000ffff057224 */ /* 0x000fce00078e000e */
[----:B------:R-:W-:Y:S05]  /*151a0*/  WARPSYNC.COLLECTIVE R15, `(.L_x_2679) ;  /* 0x000000000f087348 */ /* 0x000fea0003c00000 */
[----:B------:R0:W1:Y:S02]  /*151b0*/  SHFL.IDX P6, R14, R13, R12, R11 ;  /* 0x0000000c0d0e7389 */ /* 0x00006400000c000b */
[----:B01----:R-:W-:Y:S01]  /*151c0*/  ENDCOLLECTIVE ;  /* 0x000000000000791b */ /* 0x003fe20003800000 */
.L_x_2679:
[----:B------:R-:W-:Y:S01]  /*151d0*/  IMAD.MOV.U32 R13, RZ, RZ, R4 ;  /* 0x000000ffff0d7224 */ /* 0x000fe200078e0004 */
[----:B------:R-:W-:Y:S02]  /*151e0*/  MOV R12, 0x2 ;  /* 0x00000002000c7802 */ /* 0x000fe40000000f00 */
        /* <DEDUP_REMOVED lines=14> */
.L_x_2680:
[----:B------:R-:W-:Y:S02]  /*152d0*/  IMAD.MOV.U32 R13, RZ, RZ, R0 ;  /* 0x000000ffff0d7224 */ /* 0x000fe400078e0000 */
[----:B------:R-:W-:-:S07]  /*152e0*/  IMAD.MOV.U32 R5, RZ, RZ, R14 ;  /* 0x000000ffff057224 */ /* 0x000fce00078e000e */
[----:B------:R-:W-:Y:S05]  /*152f0*/  WARPSYNC.COLLECTIVE R15, `(.L_x_2681) ;  /* 0x000000000f087348 */ /* 0x000fea0003c00000 */
[----:B------:R0:W1:Y:S02]  /*15300*/  SHFL.IDX P6, R14, R13, R12, R11 ;  /* 0x0000000c0d0e7389 */ /* 0x00006400000c000b */
[----:B01----:R-:W-:Y:S01]  /*15310*/  ENDCOLLECTIVE ;  /* 0x000000000000791b */ /* 0x003fe20003800000 */
.L_x_2681:
        /* <DEDUP_REMOVED lines=16> */
.L_x_2682:
[----:B------:R-:W-:Y:S01]  /*15420*/  MOV R13, R0 ;  /* 0x00000000000d7202 */ /* 0x000fe20000000f00 */
[----:B------:R-:W-:-:S07]  /*15430*/  IMAD.MOV.U32 R5, RZ, RZ, R14 ;  /* 0x000000ffff057224 */ /* 0x000fce00078e000e */
[----:B------:R-:W-:Y:S05]  /*15440*/  WARPSYNC.COLLECTIVE R15, `(.L_x_2683) ;  /* 0x000000000f087348 */ /* 0x000fea0003c00000 */
[----:B------:R0:W1:Y:S02]  /*15450*/  SHFL.IDX P6, R14, R13, R12, R11 ;  /* 0x0000000c0d0e7389 */ /* 0x00006400000c000b */
[----:B01----:R-:W-:Y:S01]  /*15460*/  ENDCOLLECTIVE ;  /* 0x000000000000791b */ /* 0x003fe20003800000 */
.L_x_2683:
        /* <DEDUP_REMOVED lines=14> */
.L_x_2684:
        /* <DEDUP_REMOVED lines=10> */
.L_x_2685:
        /* <DEDUP_REMOVED lines=8> */
.L_x_2686:
        /* <DEDUP_REMOVED lines=11> */
.L_x_2687:
[----:B------:R-:W-:Y:S01]  /*15720*/  MOV R13, R4 ;  /* 0x00000004000d7202 */ /* 0x000fe20000000f00 */
[----:B------:R-:W-:Y:S01]  /*15730*/  IMAD.MOV.U32 R12, RZ, RZ, 0x6 ;  /* 0x00000006ff0c7424 */ /* 0x000fe200078e00ff */
[----:B------:R-:W-:-:S13]  /*15740*/  @P3 IADD3 R6, P0, R32, R14, RZ ;  /* 0x0000000e20063210 */ /* 0x000fda0007f1e0ff */
[----:B------:R-:W-:Y:S05]  /*15750*/  WARPSYNC.COLLECTIVE R15, `(.L_x_2688) ;  /* 0x000000000f087348 */ /* 0x000fea0003c00000 */
[----:B------:R0:W1:Y:S02]  /*15760*/  SHFL.IDX P6, R14, R13, R12, R11 ;  /* 0x0000000c0d0e7389 */ /* 0x00006400000c000b */
[----:B01----:R-:W-:Y:S01]  /*15770*/  ENDCOLLECTIVE ;  /* 0x000000000000791b */ /* 0x003fe20003800000 */
.L_x_2688:
        /* <DEDUP_REMOVED lines=13> */
.L_x_2689:
[----:B------:R-:W-:Y:S02]  /*15850*/  IMAD.MOV.U32 R13, RZ, RZ, R4 ;  /* 0x000000ffff0d7224 */ /* 0x000fe400078e0004 */
[----:B------:R-:W-:Y:S01]  /*15860*/  IMAD.MOV.U32 R12, RZ, RZ, 0x7 ;  /* 0x00000007ff0c7424 */ /* 0x000fe200078e00ff */
[----:B------:R-:W-:-:S05]  /*15870*/  @P2 IADD3 R14, P0, R32, R14, RZ ;  /* 0x0000000e200e2210 */ /* 0x000fca0007f1e0ff */
[----:B------:R-:W-:-:S08]  /*15880*/  @P2 IMAD.MOV.U32 R2, RZ, RZ, R14 ;  /* 0x000000ffff022224 */ /* 0x000fd000078e000e */
[----:B------:R-:W-:Y:S05]  /*15890*/  WARPSYNC.COLLECTIVE R15, `(.L_x_2690) ;  /* 0x000000000f087348 */ /* 0x000fea0003c00000 */
[----:B------:R0:W1:Y:S02]  /*158a0*/  SHFL.IDX P6, R14, R13, R12, R11 ;  /* 0x0000000c0d0e7389 */ /* 0x00006400000c000b */
[----:B01----:R-:W-:Y:S01]  /*158b0*/  ENDCOLLECTIVE ;  /* 0x000000000000791b */ /* 0x003fe20003800000 */
.L_x_2690:
        /* <DEDUP_REMOVED lines=8> */
[----:B------:R-:W-:-:S07]  /*15940*/  MOV R5, R14 ;  /* 0x0000000e00057202 */ /* 0x000fce0000000f00 */
[----:B0-----:R-:W-:Y:S05]  /*15950*/  WARPSYNC.COLLECTIVE R15, `(.L_x_2691) ;  /* 0x000000000f087348 */ /* 0x001fea0003c00000 */
[----:B------:R1:W2:Y:S02]  /*15960*/  SHFL.IDX P6, R14, R13, R12, R11 ;  /* 0x0000000c0d0e7389 */ /* 0x0002a400000c000b */
[----:B012---:R-:W-:Y:S01]  /*15970*/  ENDCOLLECTIVE ;  /* 0x000000000000791b */ /* 0x007fe20003800000 */
.L_x_2691:
[----:B------:R-:W-:Y:S05]  /*15980*/  BRA `(.L_x_2692) ;  /* 0xffffffb400107947 */ /* 0x000fea000383ffff */
.L_x_2612:
[----:B------:R-:W-:Y:S02]  /*15990*/  IMAD.MOV.U32 R13, RZ, RZ, R4 ;  /* 0x000000ffff0d7224 */ /* 0x000fe400078e0004 */
[----:B------:R-:W-:Y:S02]  /*159a0*/  IMAD.MOV.U32 R12, RZ, RZ, RZ ;  /* 0x000000ffff0c7224 */ /* 0x000fe400078e00ff */
[----:B------:R-:W-:Y:S02]  /*159b0*/  IMAD.MOV.U32 R11, RZ, RZ, 0x181f ;  /* 0x0000181fff0b7424 */ /* 0x000fe400078e00ff */
[----:B------:R-:W-:Y:S02]  /*159c0*/  IMAD.MOV.U32 R15, RZ, RZ, -0x1 ;  /* 0xffffffffff0f7424 */ /* 0x000fe400078e00ff */
[----:B------:R-:W-:-:S07]  /*159d0*/  IMAD.U32 R3, RZ, RZ, UR48 ;  /* 0x00000030ff037e24 */ /* 0x000fce000f8e00ff */
[----:B01----:R-:W-:Y:S05]  /*159e0*/  WARPSYNC.COLLECTIVE R15, `(.L_x_2693) ;  /* 0x000000000f087348 */ /* 0x003fea0003c00000 */
[----:B------:R2:W3:Y:S02]  /*159f0*/  SHFL.IDX P6, R14, R13, R12, R11 ;  /* 0x0000000c0d0e7389 */ /* 0x0004e400000c000b */
[----:B0123--:R-:W-:Y:S01]  /*15a00*/  ENDCOLLECTIVE ;  /* 0x000000000000791b */ /* 0x00ffe20003800000 */
.L_x_2693:
[----:B------:R-:W-:-:S05]  /*15a10*/  LEA R6, R3, R24, 0x7 ;  /* 0x0000001803067211 */ /* 0x000fca00078e38ff */
[----:B------:R-:W-:Y:S02]  /*15a20*/  VIADD R8, R6, 0x10 ;  /* 0x0000001006087836 */ /* 0x000fe40000000000 */
[----:B------:R-:W-:Y:S02]  /*15a30*/  IMAD.MOV.U32 R13, RZ, RZ, R0 ;  /* 0x000000ffff0d7224 */ /* 0x000fe400078e0000 */
[----:B------:R-:W-:-:S07]  /*15a40*/  IMAD.MOV.U32 R2, RZ, RZ, R14 ;  /* 0x000000ffff027224 */ /* 0x000fce00078e000e */
[----:B------:R-:W-:Y:S05]  /*15a50*/  WARPSYNC.COLLECTIVE R15, `(.L_x_2694) ;  /* 0x000000000f087348 */ /* 0x000fea0003c00000 */
[----:B------:R0:W1:Y:S02]  /*15a60*/  SHFL.IDX P6, R14, R13, R12, R11 ;  /* 0x0000000c0d0e7389 */ /* 0x00006400000c000b */
[----:B01----:R-:W-:Y:S01]  /*15a70*/  ENDCOLLECTIVE ;  /* 0x000000000000791b */ /* 0x003fe20003800000 */
.L_x_2694:
        /* <DEDUP_REMOVED lines=11> */
.L_x_2695:
        /* <DEDUP_REMOVED lines=12> */
.L_x_2696:
        /* <DEDUP_REMOVED lines=8> */
.L_x_2697:
        /* <DEDUP_REMOVED lines=13> */
.L_x_2698:
[----:B------:R-:W-:Y:S02]  /*15d40*/  IMAD.MOV.U32 R13, RZ, RZ, R4 ;  /* 0x000000ffff0d7224 */ /* 0x000fe400078e0004 */
[----:B------:R-:W-:Y:S01]  /*15d50*/  IMAD.MOV.U32 R12, RZ, RZ, 0x3 ;  /* 0x00000003ff0c7424 */ /* 0x000fe200078e00ff */
[----:B------:R-:W-:-:S05]  /*15d60*/  @!P2 IADD3 R14, P3, R32, R14, RZ ;  /* 0x0000000e200ea210 */ /* 0x000fca0007f7e0ff */
[----:B------:R-:W-:-:S08]  /*15d70*/  @!P2 IMAD.MOV.U32 R2, RZ, RZ, R14 ;  /* 0x000000ffff02a224 */ /* 0x000fd000078e000e */
[----:B------:R-:W-:Y:S05]  /*15d80*/  WARPSYNC.COLLECTIVE R15, `(.L_x_2699) ;  /* 0x000000000f087348 */ /* 0x000fea0003c00000 */
[----:B------:R0:W1:Y:S02]  /*15d90*/  SHFL.IDX P6, R14, R13, R12, R11 ;  /* 0x0000000c0d0e7389 */ /* 0x00006400000c000b */
[----:B01----:R-:W-:Y:S01]  /*15da0*/  ENDCOLLECTIVE ;  /* 0x000000000000791b */ /* 0x003fe20003800000 */
.L_x_2699:
        /* <DEDUP_REMOVED lines=14> */
.L_x_2700:
[----:B------:R-:W-:Y:S02]  /*15e90*/  IMAD.MOV.U32 R13, RZ, RZ, R4 ;  /* 0x000000ffff0d7224 */ /* 0x000fe400078e0004 */
[----:B------:R-:W-:Y:S01]  /*15ea0*/  IMAD.MOV.U32 R12, RZ, RZ, 0x4 ;  /* 0x00000004ff0c7424 */ /* 0x000fe200078e00ff */
[----:B------:R-:W-:-:S05]  /*15eb0*/  @!P2 IADD3 R14, P3, R32, R14, RZ ;  /* 0x0000000e200ea210 */ /* 0x000fca0007f7e0ff */
[----:B------:R-:W-:-:S08]  /*15ec0*/  @!P2 IMAD.MOV.U32 R2, RZ, RZ, R14 ;  /* 0x000000ffff02a224 */ /* 0x000fd000078e000e */
[----:B------:R-:W-:Y:S05]  /*15ed0*/  WARPSYNC.COLLECTIVE R15, `(.L_x_2701) ;  /* 0x000000000f087348 */ /* 0x000fea0003c00000 */
[----:B------:R0:W1:Y:S02]  /*15ee0*/  SHFL.IDX P6, R14, R13, R12, R11 ;  /* 0x0000000c0d0e7389 */ /* 0x00006400000c000b */
[----:B01----:R-:W-:Y:S01]  /*15ef0*/  ENDCOLLECTIVE ;  /* 0x000000000000791b */ /* 0x003fe20003800000 */
.L_x_2701:
        /* <DEDUP_REMOVED lines=14> */
.L_x_2702:
[----:B------:R-:W-:Y:S01]  /*15fe0*/  MOV R13, R4 ;  /* 0x00000004000d7202 */ /* 0x000fe20000000f00 */
[----:B------:R-:W-:Y:S01]  /*15ff0*/  IMAD.MOV.U32 R12, RZ, RZ, 0x5 ;  /* 0x00000005ff0c7424 */ /* 0x000fe200078e00ff */
[----:B------:R-:W-:-:S05]  /*16000*/  @!P2 IADD3 R14, P3, R32, R14, RZ ;  /* 0x0000000e200ea210 */ /* 0x000fca0007f7e0ff */
[----:B------:R-:W-:-:S08]  /*16010*/  @!P2 IMAD.MOV.U32 R2, RZ, RZ, R14 ;  /* 0x000000ffff02a224 */ /* 0x000fd000078e000e */
[----:B------:R-:W-:Y:S05]  /*16020*/  WARPSYNC.COLLECTIVE R15, `(.L_x_2703) ;  /* 0x000000000f087348 */ /* 0x000fea0003c00000 */
[----:B------:R0:W1:Y:S02]  /*16030*/  SHFL.IDX P6, R14, R13, R12, R11 ;  /* 0x0000000c0d0e7389 */ /* 0x00006400000c000b */
[----:B01----:R-:W-:Y:S01]  /*16040*/  ENDCOLLECTIVE ;  /* 0x000000000000791b */ /* 0x003fe20003800000 */
.L_x_2703:
        /* <DEDUP_REMOVED lines=14> */
.L_x_2704:
[----:B------:R-:W-:Y:S01]  /*16130*/  IMAD.MOV.U32 R13, RZ, RZ, R4 ;  /* 0x000000ffff0d7224 */ /* 0x000fe200078e0004 */
[----:B------:R-:W-:Y:S02]  /*16140*/  MOV R12, 0x6 ;  /* 0x00000006000c7802 */ /* 0x000fe40000000f00 */
[----:B------:R-:W-:-:S05]  /*16150*/  @!P2 IADD3 R14, P3, R32, R14, RZ ;  /* 0x0000000e200ea210 */ /* 0x000fca0007f7e0ff */
[----:B------:R-:W-:-:S08]  /*16160*/  @!P2 IMAD.MOV.U32 R2, RZ, RZ, R14 ;  /* 0x000000ffff02a224 */ /* 0x000fd000078e000e */
[----:B------:R-:W-:Y:S05]  /*16170*/  WARPSYNC.COLLECTIVE R15, `(.L_x_2705) ;  /* 0x000000000f087348 */ /* 0x000fea0003c00000 */
[----:B------:R0:W1:Y:S02]  /*16180*/  SHFL.IDX P6, R14, R13, R12, R11 ;  /* 0x0000000c0d0e7389 */ /* 0x00006400000c000b */
[----:B01----:R-:W-:Y:S01]  /*16190*/  ENDCOLLECTIVE ;  /* 0x000000000000791b */ /* 0x003fe20003800000 */
.L_x_2705:
        /* <DEDUP_REMOVED lines=13> */
.L_x_2706:
[----:B------:R-:W-:Y:S02]  /*16270*/  IMAD.MOV.U32 R13, RZ, RZ, R4 ;  /* 0x000000ffff0d7224 */ /* 0x000fe400078e0004 */
[----:B------:R-:W-:Y:S01]  /*16280*/  IMAD.MOV.U32 R12, RZ, RZ, 0x7 ;  /* 0x00000007ff0c7424 */ /* 0x000fe200078e00ff */
[----:B------:R-:W-:-:S05]  /*16290*/  @!P2 IADD3 R14, P3, R32, R14, RZ ;  /* 0x0000000e200ea210 */ /* 0x000fca0007f7e0ff */
[----:B------:R-:W-:-:S08]  /*162a0*/  @!P2 IMAD.MOV.U32 R2, RZ, RZ, R14 ;  /* 0x000000ffff02a224 */ /* 0x000fd000078e000e */
[----:B------:R-:W-:Y:S05]  /*162b0*/  WARPSYNC.COLLECTIVE R15, `(.L_x_2707) ;  /* 0x000000000f087348 */ /* 0x000fea0003c00000 */
[----:B------:R0:W1:Y:S02]  /*162c0*/  SHFL.IDX P6, R14, R13, R12, R11 ;  /* 0x0000000c0d0e7389 */ /* 0x00006400000c000b */
[----:B01----:R-:W-:Y:S01]  /*162d0*/  ENDCOLLECTIVE ;  /* 0x000000000000791b */ /* 0x003fe20003800000 */
.L_x_2707:
[----:B------:R-:W-:-:S04]  /*162e0*/  @!P2 IMAD.X R7, RZ, RZ, R7, P3 ;  /* 0x000000ffff07a224 */ /* 0x000fc800018e0607 */
[----:B------:R-:W-:-:S05]  /*162f0*/  @!P2 IMAD.MOV.U32 R3, RZ, RZ, R7 ;  /* 0x000000ffff03a224 */ /* 0x000fca00078e0007 */
[----:B------:R-:W-:Y:S01]  /*16300*/  @!PT LDS RZ, [RZ] ;  /* 0x00000000fffff984 */ /* 0x000fe20000000800 */
[----:B------:R-:W-:Y:S01]  /*16310*/  @!PT LDS RZ, [RZ] ;  /* 0x00000000fffff984 */ /* 0x000fe20000000800 */
[----:B------:R-:W-:Y:S01]  /*16320*/  @!PT LDS RZ, [RZ] ;  /* 0x00000000fffff984 */ /* 0x000fe20000000800 */
[----:B------:R0:W-:Y:S01]  /*16330*/  @!P2 LDGSTS.E.BYPASS.LTC128B.128 [R17+0x23400], desc[UR46][R2.64], !P1 ;  /* 0x234000000211afae */ /* 0x0001e2000c901d6e */
[----:B------:R-:W-:-:S03]  /*16340*/  MOV R13, R0 ;  /* 0x00000000000d7202 */ /* 0x000fc60000000f00 */
[----:B------:R0:W-:Y:S01]  /*16350*/  @!P2 LDGSTS.E.BYPASS.LTC128B.128 [R17+0x27400], desc[UR46][R2.64+0x80], !P0 ;  /* 0x274000800211afae */ /* 0x0001e2000c101d6e */
[----:B------:R-:W-:-:S07]  /*16360*/  IMAD.MOV.U32 R7, RZ, RZ, R14 ;  /* 0x000000ffff077224 */ /* 0x000fce00078e000e */
[----:B0-----:R-:W-:Y:S05]  /*16370*/  WARPSYNC.COLLECTIVE R15, `(.L_x_2708) ;  /* 0x000000000f087348 */ /* 0x001fea0003c00000 */
[----:B------:R1:W2:Y:S02]  /*16380*/  SHFL.IDX P6, R14, R13, R12, R11 ;  /* 0x0000000c0d0e7389 */ /* 0x0002a400000c000b */
[----:B012---:R-:W-:Y:S01]  /*16390*/  ENDCOLLECTIVE ;  /* 0x000000000000791b */ /* 0x007fe20003800000 */
.L_x_2708:
[----:B------:R-:W-:Y:S05]  /*163a0*/  BRA `(.L_x_2709) ;  /* 0xffffffb400187947 */ /* 0x000fea000383ffff */
.L_x_2615:
[----:B------:R0:W0:Y:S02]  /*163b0*/  SYNCS.PHASECHK.TRANS64.TRYWAIT P0, [R23+URZ+0x38820], R0 ;  /* 0x03882000170075a7 */ /* 0x000024000800017f */
[----:B0-----:R-:W-:Y:S05]  /*163c0*/  @!P0 NANOSLEEP.SYNCS 0x989680 ;  /* 0x009896800000895d */ /* 0x001fea0003900000 */
[----:B------:R-:W0:Y:S02]  /*163d0*/  @!P0 SYNCS.PHASECHK.TRANS64 P0, [R23+URZ+0x38820], R0 ;  /* 0x03882000170085a7 */ /* 0x000e24000800007f */
[----:B0-----:R-:W-:Y:S05]  /*163e0*/  @!P0 BRA `(.L_x_2615) ;  /* 0xfffffffc00f08947 */ /* 0x001fea000383ffff */
[----:B------:R-:W-:Y:S05]  /*163f0*/  BRA `(.L_x_2710) ;  /* 0xffffffb400607947 */ /* 0x000fea000383ffff */
.L_x_2618:
[----:B0-----:R0:W1:Y:S02]  /*16400*/  SYNCS.PHASECHK.TRANS64.TRYWAIT P1, [R4+URZ+0x38880], R21 ;  /* 0x03888015040075a7 */ /* 0x001064000802017f */
[----:B-1----:R-:W-:Y:S05]  /*16410*/  @!P1 NANOSLEEP.SYNCS 0x989680 ;  /* 0x009896800000995d */ /* 0x002fea0003900000 */
[----:B------:R-:W1:Y:S02]  /*16420*/  @!P1 SYNCS.PHASECHK.TRANS64 P1, [R4+URZ+0x38880], R21 ;  /* 0x03888015040095a7 */ /* 0x000e64000802007f */
[----:B-1----:R-:W-:Y:S05]  /*16430*/  @!P1 BRA `(.L_x_2618) ;  /* 0xfffffffc00f09947 */ /* 0x002fea000383ffff */
[----:B------:R-:W-:Y:S05]  /*16440*/  BRA `(.L_x_2711) ;  /* 0xffffffb8002c7947 */ /* 0x000fea000383ffff */
.L_x_2619:
        /* <DEDUP_REMOVED lines=8> */
.L_x_2713:
[----:B------:R-:W-:Y:S05]  /*164d0*/  BSYNC B0 ;  /* 0x0000000000007941 */ /* 0x000fea0003800000 */
.L_x_2712:
        /* <DEDUP_REMOVED lines=9> */
.L_x_2714:
[----:B------:R-:W-:Y:S02]  /*16570*/  IMAD.MOV.U32 R13, RZ, RZ, R8 ;  /* 0x000000ffff0d7224 */ /* 0x000fe400078e0008 */
[----:B------:R-:W-:Y:S01]  /*16580*/  IMAD.MOV.U32 R12, RZ, RZ, 0x1 ;  /* 0x00000001ff0c7424 */ /* 0x000fe200078e00ff */
[----:B------:R-:W-:-:S13]  /*16590*/  IADD3 R2, P1, R32, R14, RZ ;  /* 0x0000000e20027210 */ /* 0x000fda0007f3e0ff */
[----:B------:R-:W-:Y:S05]  /*165a0*/  WARPSYNC.COLLECTIVE R15, `(.L_x_2715) ;  /* 0x000000000f087348 */ /* 0x000fea0003c00000 */
[----:B------:R0:W1:Y:S02]  /*165b0*/  SHFL.IDX P6, R14, R13, R12, R11 ;  /* 0x0000000c0d0e7389 */ /* 0x00006400000c000b */
[----:B01----:R-:W-:Y:S01]  /*165c0*/  ENDCOLLECTIVE ;  /* 0x000000000000791b */ /* 0x003fe20003800000 */
.L_x_2715:
        /* <DEDUP_REMOVED lines=11> */
.L_x_2716:
[----:B------:R-:W-:Y:S01]  /*16680*/  IMAD.MOV.U32 R13, RZ, RZ, R8 ;  /* 0x000000ffff0d7224 */ /* 0x000fe200078e0008 */
[----:B------:R-:W-:Y:S02]  /*16690*/  MOV R12, 0x2 ;  /* 0x00000002000c7802 */ /* 0x000fe40000000f00 */
[----:B------:R-:W-:-:S13]  /*166a0*/  IADD3 R2, P1, R32, R14, RZ ;  /* 0x0000000e20027210 */ /* 0x000fda0007f3e0ff */
[----:B------:R-:W-:Y:S05]  /*166b0*/  WARPSYNC.COLLECTIVE R15, `(.L_x_2717) ;  /* 0x000000000f087348 */ /* 0x000fea0003c00000 */
[----:B------:R0:W1:Y:S02]  /*166c0*/  SHFL.IDX P6, R14, R13, R12, R11 ;  /* 0x0000000c0d0e7389 */ /* 0x00006400000c000b */
[----:B01----:R-:W-:Y:S01]  /*166d0*/  ENDCOLLECTIVE ;  /* 0x000000000000791b */ /* 0x003fe20003800000 */
.L_x_2717:
        /* <DEDUP_REMOVED lines=11> */
.L_x_2718:
[----:B------:R-:W-:Y:S02]  /*16790*/  IMAD.MOV.U32 R13, RZ, RZ, R8 ;  /* 0x000000ffff0d7224 */ /* 0x000fe400078e0008 */
[----:B------:R-:W-:Y:S01]  /*167a0*/  IMAD.MOV.U32 R12, RZ, RZ, 0x3 ;  /* 0x00000003ff0c7424 */ /* 0x000fe200078e00ff */
[----:B------:R-:W-:-:S13]  /*167b0*/  IADD3 R2, P1, R32, R14, RZ ;  /* 0x0000000e20027210 */ /* 0x000fda0007f3e0ff */
[----:B------:R-:W-:Y:S05]  /*167c0*/  WARPSYNC.COLLECTIVE R15, `(.L_x_2719) ;  /* 0x000000000f087348 */ /* 0x000fea0003c00000 */
[----:B------:R0:W1:Y:S02]  /*167d0*/  SHFL.IDX P6, R14, R13, R12, R11 ;  /* 0x0000000c0d0e7389 */ /* 0x00006400000c000b */
[----:B01----:R-:W-:Y:S01]  /*167e0*/  ENDCOLLECTIVE ;  /* 0x000000000000791b */ /* 0x003fe20003800000 */
.L_x_2719:
        /* <DEDUP_REMOVED lines=11> */
.L_x_2720:
[----:B------:R-:W-:Y:S01]  /*168a0*/  MOV R13, R8 ;  /* 0x00000008000d7202 */ /* 0x000fe20000000f00 */
[----:B------:R-:W-:Y:S01]  /*168b0*/  IMAD.MOV.U32 R12, RZ, RZ, 0x4 ;  /* 0x00000004ff0c7424 */ /* 0x000fe200078e00ff */
[----:B------:R-:W-:-:S13]  /*168c0*/  IADD3 R2, P1, R32, R14, RZ ;  /* 0x0000000e20027210 */ /* 0x000fda0007f3e0ff */
[----:B------:R-:W-:Y:S05]  /*168d0*/  WARPSYNC.COLLECTIVE R15, `(.L_x_2721) ;  /* 0x000000000f087348 */ /* 0x000fea0003c00000 */
[----:B------:R0:W1:Y:S02]  /*168e0*/  SHFL.IDX P6, R14, R13, R12, R11 ;  /* 0x0000000c0d0e7389 */ /* 0x00006400000c000b */
[----:B01----:R-:W-:Y:S01]  /*168f0*/  ENDCOLLECTIVE ;  /* 0x000000000000791b */ /* 0x003fe20003800000 */
.L_x_2721:
        /* <DEDUP_REMOVED lines=11> */
.L_x_2722:
[----:B------:R-:W-:Y:S02]  /*169b0*/  IMAD.MOV.U32 R13, RZ, RZ, R8 ;  /* 0x000000ffff0d7224 */ /* 0x000fe400078e0008 */
[----:B------:R-:W-:Y:S01]  /*169c0*/  IMAD.MOV.U32 R12, RZ, RZ, 0x5 ;  /* 0x00000005ff0c7424 */ /* 0x000fe200078e00ff */
[----:B------:R-:W-:-:S13]  /*169d0*/  IADD3 R2, P1, R32, R14, RZ ;  /* 0x0000000e20027210 */ /* 0x000fda0007f3e0ff */
[----:B------:R-:W-:Y:S05]  /*169e0*/  WARPSYNC.COLLECTIVE R15, `(.L_x_2723) ;  /* 0x000000000f087348 */ /* 0x000fea0003c00000 */
[----:B------:R0:W1:Y:S02]  /*169f0*/  SHFL.IDX P6, R14, R13, R12, R11 ;  /* 0x0000000c0d0e7389 */ /* 0x00006400000c000b */
[----:B01----:R-:W-:Y:S01]  /*16a00*/  ENDCOLLECTIVE ;  /* 0x000000000000791b */ /* 0x003fe20003800000 */
.L_x_2723:
        /* <DEDUP_REMOVED lines=11> */
.L_x_2724:
[----:B------:R-:W-:Y:S02]  /*16ac0*/  IMAD.MOV.U32 R13, RZ, RZ, R8 ;  /* 0x000000ffff0d7224 */ /* 0x000fe400078e0008 */
[----:B------:R-:W-:Y:S01]  /*16ad0*/  IMAD.MOV.U32 R12, RZ, RZ, 0x6 ;  /* 0x00000006ff0c7424 */ /* 0x000fe200078e00ff */
[----:B------:R-:W-:-:S13]  /*16ae0*/  IADD3 R2, P1, R32, R14, RZ ;  /* 0x0000000e20027210 */ /* 0x000fda0007f3e0ff */
[----:B------:R-:W-:Y:S05]  /*16af0*/  WARPSYNC.COLLECTIVE R15, `(.L_x_2725) ;  /* 0x000000000f087348 */ /* 0x000fea0003c00000 */
[----:B------:R0:W1:Y:S02]  /*16b00*/  SHFL.IDX P6, R14, R13, R12, R11 ;  /* 0x0000000c0d0e7389 */ /* 0x00006400000c000b */
[----:B01----:R-:W-:Y:S01]  /*16b10*/  ENDCOLLECTIVE ;  /* 0x000000000000791b */ /* 0x003fe20003800000 */
.L_x_2725:
[----:B------:R-:W-:-:S05]  /*16b20*/  IADD3.X R3, RZ, R3, RZ, P1, !PT ;  /* 0x00000003ff037210 */ /* 0x000fca0000ffe4ff */
        /* <DEDUP_REMOVED lines=10> */
.L_x_2726:
[----:B------:R-:W-:Y:S02]  /*16bd0*/  IMAD.MOV.U32 R13, RZ, RZ, R8 ;  /* 0x000000ffff0d7224 */ /* 0x000fe400078e0008 */
[----:B------:R-:W-:Y:S01]  /*16be0*/  IMAD.MOV.U32 R12, RZ, RZ, 0x7 ;  /* 0x00000007ff0c7424 */ /* 0x000fe200078e00ff */
[----:B------:R-:W-:-:S13]  /*16bf0*/  IADD3 R2, P1, R32, R14, RZ ;  /* 0x0000000e20027210 */ /* 0x000fda0007f3e0ff */
[----:B------:R-:W-:Y:S05]  /*16c00*/  WARPSYNC.COLLECTIVE R15, `(.L_x_2727) ;  /* 0x000000000f087348 */ /* 0x000fea0003c00000 */
[----:B------:R0:W1:Y:S02]  /*16c10*/  SHFL.IDX P6, R14, R13, R12, R11 ;  /* 0x0000000c0d0e7389 */ /* 0x00006400000c000b */
[----:B01----:R-:W-:Y:S01]  /*16c20*/  ENDCOLLECTIVE ;  /* 0x000000000000791b */ /* 0x003fe20003800000 */
.L_x_2727:
[----:B------:R-:W-:-:S05]  /*16c30*/  IMAD.X R3, RZ, RZ, R3, P1 ;  /* 0x000000ffff037224 */ /* 0x000fca00008e0603 */
[----:B------:R-:W-:Y:S01]  /*16c40*/  @!PT LDS RZ, [RZ] ;  /* 0x00000000fffff984 */ /* 0x000fe20000000800 */
[----:B------:R-:W-:Y:S01]  /*16c50*/  @!PT LDS RZ, [RZ] ;  /* 0x00000000fffff984 */ /* 0x000fe20000000800 */
[----:B------:R-:W-:Y:S01]  /*16c60*/  @!PT LDS RZ, [RZ] ;  /* 0x00000000fffff984 */ /* 0x000fe20000000800 */
[----:B------:R0:W-:Y:S04]  /*16c70*/  LDGSTS.E.BYPASS.LTC128B.128 [R7+0x13400], desc[UR46][R2.64], !P3 ;  /* 0x1340000002077fae */ /* 0x0001e8000d901d6e */
[----:B------:R0:W-:Y:S01]  /*16c80*/  LDGSTS.E.BYPASS.LTC128B.128 [R7+0x17400], desc[UR46][R2.64+0x80], !P2 ;  /* 0x1740008002077fae */ /* 0x0001e2000d101d6e */
[----:B------:R-:W-:Y:S01]  /*16c90*/  MOV R13, R9 ;  /* 0x00000009000d7202 */ /* 0x000fe20000000f00 */
[----:B------:R-:W-:-:S07]  /*16ca0*/  IMAD.MOV.U32 R8, RZ, RZ, R14 ;  /* 0x000000ffff087224 */ /* 0x000fce00078e000e */
[----:B0-----:R-:W-:Y:S05]  /*16cb0*/  WARPSYNC.COLLECTIVE R15, `(.L_x_2728) ;  /* 0x000000000f087348 */ /* 0x001fea0003c00000 */
[----:B------:R1:W2:Y:S02]  /*16cc0*/  SHFL.IDX P6, R14, R13, R12, R11 ;  /* 0x0000000c0d0e7389 */ /* 0x0002a400000c000b */
[----:B012---:R-:W-:Y:S01]  /*16cd0*/  ENDCOLLECTIVE ;  /* 0x000000000000791b */ /* 0x007fe20003800000 */
.L_x_2728:
[----:B------:R-:W-:Y:S05]  /*16ce0*/  BRA `(.L_x_2729) ;  /* 0xffffffb4002c7947 */ /* 0x000fea000383ffff */
.L_x_2622:
[----:B--2---:R2:W3:Y:S02]  /*16cf0*/  SYNCS.PHASECHK.TRANS64.TRYWAIT P1, [R4+URZ+0x38840], R21 ;  /* 0x03884015040075a7 */ /* 0x0044e4000802017f */
[----:B---3--:R-:W-:Y:S05]  /*16d00*/  @!P1 NANOSLEEP.SYNCS 0x989680 ;  /* 0x009896800000995d */ /* 0x008fea0003900000 */
[----:B------:R-:W3:Y:S02]  /*16d10*/  @!P1 SYNCS.PHASECHK.TRANS64 P1, [R4+URZ+0x38840], R21 ;  /* 0x03884015040095a7 */ /* 0x000ee4000802007f */
[----:B---3--:R-:W-:Y:S05]  /*16d20*/  @!P1 BRA `(.L_x_2622) ;  /* 0xfffffffc00f09947 */ /* 0x008fea000383ffff */
[----:B------:R-:W-:Y:S05]  /*16d30*/  BRA `(.L_x_2730) ;  /* 0xffffffb400707947 */ /* 0x000fea000383ffff */
.L_x_2623:
        /* <DEDUP_REMOVED lines=8> */
.L_x_2732:
[----:B------:R-:W-:Y:S05]  /*16dc0*/  BSYNC B0 ;  /* 0x0000000000007941 */ /* 0x000fea0003800000 */
.L_x_2731:
        /* <DEDUP_REMOVED lines=9> */
.L_x_2733:
[----:B------:R-:W-:Y:S02]  /*16e60*/  VIADD R5, R5, UR44 ;  /* 0x0000002c05057c36 */ /* 0x000fe40008000000 */
[----:B------:R-:W-:Y:S02]  /*16e70*/  IMAD.MOV.U32 R13, RZ, RZ, R6 ;  /* 0x000000ffff0d7224 */ /* 0x000fe400078e0006 */
[----:B------:R-:W-:Y:S01]  /*16e80*/  IMAD.MOV.U32 R12, RZ, RZ, 0x1 ;  /* 0x00000001ff0c7424 */ /* 0x000fe200078e00ff */
[----:B------:R-:W-:-:S13]  /*16e90*/  IADD3 R2, P1, R32, R14, RZ ;  /* 0x0000000e20027210 */ /* 0x000fda0007f3e0ff */
[----:B------:R-:W-:Y:S05]  /*16ea0*/  WARPSYNC.COLLECTIVE R15, `(.L_x_2734) ;  /* 0x000000000f087348 */ /* 0x000fea0003c00000 */
[----:B------:R0:W1:Y:S02]  /*16eb0*/  SHFL.IDX P6, R14, R13, R12, R11 ;  /* 0x0000000c0d0e7389 */ /* 0x00006400000c000b */
[----:B01----:R-:W-:Y:S01]  /*16ec0*/  ENDCOLLECTIVE ;  /* 0x000000000000791b */ /* 0x003fe20003800000 */
.L_x_2734:
        /* <DEDUP_REMOVED lines=11> */
.L_x_2735:
[----:B------:R-:W-:Y:S02]  /*16f80*/  IMAD.MOV.U32 R13, RZ, RZ, R6 ;  /* 0x000000ffff0d7224 */ /* 0x000fe400078e0006 */
[----:B------:R-:W-:Y:S02]  /*16f90*/  IMAD.MOV.U32 R12, RZ, RZ, 0x2 ;  /* 0x00000002ff0c7424 */ /* 0x000fe400078e00ff */
[----:B------:R-:W-:-:S07]  /*16fa0*/  IMAD.MOV.U32 R21, RZ, RZ, R14 ;  /* 0x000000ffff157224 */ /* 0x000fce00078e000e */
[----:B------:R-:W-:Y:S05]  /*16fb0*/  WARPSYNC.COLLECTIVE R15, `(.L_x_2736) ;  /* 0x000000000f087348 */ /* 0x000fea0003c00000 */
[----:B------:R0:W1:Y:S02]  /*16fc0*/  SHFL.IDX P6, R14, R13, R12, R11 ;  /* 0x0000000c0d0e7389 */ /* 0x00006400000c000b */
[----:B01----:R-:W-:Y:S01]  /*16fd0*/  ENDCOLLECTIVE ;  /* 0x000000000000791b */ /* 0x003fe20003800000 */
.L_x_2736:
[----:B------:R-:W-:-:S04]  /*16fe0*/  IADD3 R2, P1, R32, R21, RZ ;  /* 0x0000001520027210 */ /* 0x000fc80007f3e0ff */
[----:B------:R-:W-:-:S05]  /*16ff0*/  IADD3.X R3, RZ, R8, RZ, P1, !PT ;  /* 0x00000008ff037210 */ /* 0x000fca0000ffe4ff */
        /* <DEDUP_REMOVED lines=10> */
.L_x_2737:
[----:B------:R-:W-:Y:S02]  /*170a0*/  IMAD.MOV.U32 R13, RZ, RZ, R6 ;  /* 0x000000ffff0d7224 */ /* 0x000fe400078e0006 */
[----:B------:R-:W-:Y:S01]  /*170b0*/  IMAD.MOV.U32 R12, RZ, RZ, 0x3 ;  /* 0x00000003ff0c7424 */ /* 0x000fe200078e00ff */
[----:B------:R-:W-:-:S13]  /*170c0*/  IADD3 R2, P1, R32, R14, RZ ;  /* 0x0000000e20027210 */ /* 0x000fda0007f3e0ff */
[----:B------:R-:W-:Y:S05]  /*170d0*/  WARPSYNC.COLLECTIVE R15, `(.L_x_2738) ;  /* 0x000000000f087348 */ /* 0x000fea0003c00000 */
[----:B------:R0:W1:Y:S02]  /*170e0*/  SHFL.IDX P6, R14, R13, R12, R11 ;  /* 0x0000000c0d0e7389 */ /* 0x00006400000c000b */
[----:B01----:R-:W-:Y:S01]  /*170f0*/  ENDCOLLECTIVE ;  /* 0x000000000000791b */ /* 0x003fe20003800000 */
.L_x_2738:
        /* <DEDUP_REMOVED lines=11> */
.L_x_2739:
        /* <DEDUP_REMOVED lines=9> */
.L_x_2740:
        /* <DEDUP_REMOVED lines=10> */
.L_x_2741:
[----:B------:R-:W-:Y:S02]  /*172e0*/  IMAD.MOV.U32 R13, RZ, RZ, R6 ;  /* 0x000000ffff0d7224 */ /* 0x000fe400078e0006 */
[----:B------:R-:W-:Y:S02]  /*172f0*/  IMAD.MOV.U32 R12, RZ, RZ, 0x5 ;  /* 0x00000005ff0c7424 */ /* 0x000fe400078e00ff */
[----:B------:R-:W-:-:S07]  /*17300*/  IMAD.MOV.U32 R21, RZ, RZ, R14 ;  /* 0x000000ffff157224 */ /* 0x000fce00078e000e */
[----:B------:R-:W-:Y:S05]  /*17310*/  WARPSYNC.COLLECTIVE R15, `(.L_x_2742) ;  /* 0x000000000f087348 */ /* 0x000fea0003c00000 */
[----:B------:R0:W1:Y:S02]  /*17320*/  SHFL.IDX P6, R14, R13, R12, R11 ;  /* 0x0000000c0d0e7389 */ /* 0x00006400000c000b */
[----:B01----:R-:W-:Y:S01]  /*17330*/  ENDCOLLECTIVE ;  /* 0x000000000000791b */ /* 0x003fe20003800000 */
.L_x_2742:
        /* <DEDUP_REMOVED lines=12> */
.L_x_2743:
[----:B------:R-:W-:Y:S02]  /*17400*/  IMAD.MOV.U32 R13, RZ, RZ, R6 ;  /* 0x000000ffff0d7224 */ /* 0x000fe400078e0006 */
[----:B------:R-:W-:Y:S01]  /*17410*/  IMAD.MOV.U32 R12, RZ, RZ, 0x6 ;  /* 0x00000006ff0c7424 */ /* 0x000fe200078e00ff */
[----:B------:R-:W-:-:S13]  /*17420*/  IADD3 R2, P1, R32, R14, RZ ;  /* 0x0000000e20027210 */ /* 0x000fda0007f3e0ff */
[----:B------:R-:W-:Y:S05]  /*17430*/  WARPSYNC.COLLECTIVE R15, `(.L_x_2744) ;  /* 0x000000000f087348 */ /* 0x000fea0003c00000 */
[----:B------:R0:W1:Y:S02]  /*17440*/  SHFL.IDX P6, R14, R13, R12, R11 ;  /* 0x0000000c0d0e7389 */ /* 0x00006400000c000b */
[----:B01----:R-:W-:Y:S01]  /*17450*/  ENDCOLLECTIVE ;  /* 0x000000000000791b */ /* 0x003fe20003800000 */
.L_x_2744:
        /* <DEDUP_REMOVED lines=11> */
.L_x_2745:
        /* <DEDUP_REMOVED lines=9> */
.L_x_2746:
        /* <DEDUP_REMOVED lines=10> */
.L_x_2747:
[----:B------:R-:W-:Y:S05]  /*17640*/  BRA `(.L_x_2748) ;  /* 0xffffffb000487947 */ /* 0x000fea000383ffff */
.L_x_2626:
[----:B0-----:R0:W2:Y:S02]  /*17650*/  SYNCS.PHASECHK.TRANS64.TRYWAIT P2, [R18+URZ+0x38870], R3 ;  /* 0x03887003120075a7 */ /* 0x0010a4000804017f */
[----:B--2---:R-:W-:Y:S05]  /*17660*/  @!P2 NANOSLEEP.SYNCS 0x989680 ;  /* 0x009896800000a95d */ /* 0x004fea0003900000 */
[----:B------:R-:W2:Y:S02]  /*17670*/  @!P2 SYNCS.PHASECHK.TRANS64 P2, [R18+URZ+0x38870], R3 ;  /* 0x038870031200a5a7 */ /* 0x000ea4000804007f */
[----:B--2---:R-:W-:Y:S05]  /*17680*/  @!P2 BRA `(.L_x_2626) ;  /* 0xfffffffc00f0a947 */ /* 0x004fea000383ffff */
[----:B------:R-:W-:Y:S05]  /*17690*/  BRA `(.L_x_2749) ;  /* 0xffffffb000a47947 */ /* 0x000fea000383ffff */
.L_x_2628:
[----:B0-----:R0:W2:Y:S02]  /*176a0*/  SYNCS.PHASECHK.TRANS64.TRYWAIT P2, [R18+URZ+0x38860], R5 ;  /* 0x03886005120075a7 */ /* 0x0010a4000804017f */
[----:B--2---:R-:W-:Y:S05]  /*176b0*/  @!P2 NANOSLEEP.SYNCS 0x989680 ;  /* 0x009896800000a95d */ /* 0x004fea0003900000 */
[----:B------:R-:W2:Y:S02]  /*176c0*/  @!P2 SYNCS.PHASECHK.TRANS64 P2, [R18+URZ+0x38860], R5 ;  /* 0x038860051200a5a7 */ /* 0x000ea4000804007f */
[----:B--2---:R-:W-:Y:S05]  /*176d0*/  @!P2 BRA `(.L_x_2628) ;  /* 0xfffffffc00f0a947 */ /* 0x004fea000383ffff */
[----:B------:R-:W-:Y:S05]  /*176e0*/  BRA `(.L_x_2750) ;  /* 0xffffffb000b47947 */ /* 0x000fea000383ffff */
.L_x_2635:
[----:B--2---:R2:W3:Y:S02]  /*176f0*/  SYNCS.PHASECHK.TRANS64.TRYWAIT P0, [R18+URZ+0x38870], R3 ;  /* 0x03887003120075a7 */ /* 0x0044e4000800017f */
[----:B---3--:R-:W-:Y:S05]  /*17700*/  @!P0 NANOSLEEP.SYNCS 0x989680 ;  /* 0x009896800000895d */ /* 0x008fea0003900000 */
[----:B------:R-:W3:Y:S02]  /*17710*/  @!P0 SYNCS.PHASECHK.TRANS64 P0, [R18+URZ+0x38870], R3 ;  /* 0x03887003120085a7 */ /* 0x000ee4000800007f */
[----:B---3--:R-:W-:Y:S05]  /*17720*/  @!P0 BRA `(.L_x_2635) ;  /* 0xfffffffc00f08947 */ /* 0x008fea000383ffff */
[----:B------:R-:W-:Y:S05]  /*17730*/  BRA `(.L_x_2751) ;  /* 0xffffffbc00207947 */ /* 0x000fea000383ffff */
.L_x_2637:
[----:B--2---:R2:W3:Y:S02]  /*17740*/  SYNCS.PHASECHK.TRANS64.TRYWAIT P0, [R18+URZ+0x38860], R3 ;  /* 0x03886003120075a7 */ /* 0x0044e4000800017f */
[----:B---3--:R-:W-:Y:S05]  /*17750*/  @!P0 NANOSLEEP.SYNCS 0x989680 ;  /* 0x009896800000895d */ /* 0x008fea0003900000 */
[----:B------:R-:W3:Y:S02]  /*17760*/  @!P0 SYNCS.PHASECHK.TRANS64 P0, [R18+URZ+0x38860], R3 ;  /* 0x03886003120085a7 */ /* 0x000ee4000800007f */
[----:B---3--:R-:W-:Y:S05]  /*17770*/  @!P0 BRA `(.L_x_2637) ;  /* 0xfffffffc00f08947 */ /* 0x008fea000383ffff */
[----:B------:R-:W-:Y:S05]  /*17780*/  BRA `(.L_x_2752) ;  /* 0xffffffbc00387947 */ /* 0x000fea000383ffff */
.L_x_2640:
[----:B-1----:R1:W2:Y:S02]  /*17790*/  SYNCS.PHASECHK.TRANS64.TRYWAIT P0, [R5+URZ+0x38820], R2 ;  /* 0x03882002050075a7 */ /* 0x0022a4000800017f */
[----:B--2---:R-:W-:Y:S05]  /*177a0*/  @!P0 NANOSLEEP.SYNCS 0x989680 ;  /* 0x009896800000895d */ /* 0x004fea0003900000 */
[----:B------:R-:W2:Y:S02]  /*177b0*/  @!P0 SYNCS.PHASECHK.TRANS64 P0, [R5+URZ+0x38820], R2 ;  /* 0x03882002050085a7 */ /* 0x000ea4000800007f */
[----:B--2---:R-:W-:Y:S05]  /*177c0*/  @!P0 BRA `(.L_x_2640) ;  /* 0xfffffffc00f08947 */ /* 0x004fea000383ffff */
[----:B------:R-:W-:Y:S05]  /*177d0*/  BRA `(.L_x_2753) ;  /* 0xffffffc400847947 */ /* 0x000fea000383ffff */
.L_x_2642:
[----:B-1----:R1:W2:Y:S02]  /*177e0*/  SYNCS.PHASECHK.TRANS64.TRYWAIT P1, [R4+URZ+0x38840], R3 ;  /* 0x03884003040075a7 */ /* 0x0022a4000802017f */
[----:B--2---:R-:W-:Y:S05]  /*177f0*/  @!P1 NANOSLEEP.SYNCS 0x989680 ;  /* 0x009896800000995d */ /* 0x004fea0003900000 */
[----:B------:R-:W2:Y:S02]  /*17800*/  @!P1 SYNCS.PHASECHK.TRANS64 P1, [R4+URZ+0x38840], R3 ;  /* 0x03884003040095a7 */ /* 0x000ea4000802007f */
[----:B--2---:R-:W-:Y:S05]  /*17810*/  @!P1 BRA `(.L_x_2642) ;  /* 0xfffffffc00f09947 */ /* 0x004fea000383ffff */
[----:B------:R-:W-:Y:S05]  /*17820*/  BRA `(.L_x_2754) ;  /* 0xffffffc400c07947 */ /* 0x000fea000383ffff */
.L_x_2644:
[----:B--2---:R2:W3:Y:S02]  /*17830*/  SYNCS.PHASECHK.TRANS64.TRYWAIT P1, [R5+URZ+0x38840], R0 ;  /* 0x03884000050075a7 */ /* 0x0044e4000802017f */
[----:B---3--:R-:W-:Y:S05]  /*17840*/  @!P1 NANOSLEEP.SYNCS 0x989680 ;  /* 0x009896800000995d */ /* 0x008fea0003900000 */
[----:B------:R-:W3:Y:S02]  /*17850*/  @!P1 SYNCS.PHASECHK.TRANS64 P1, [R5+URZ+0x38840], R0 ;  /* 0x03884000050095a7 */ /* 0x000ee4000802007f */
[----:B---3--:R-:W-:Y:S05]  /*17860*/  @!P1 BRA `(.L_x_2644) ;  /* 0xfffffffc00f09947 */ /* 0x008fea000383ffff */
[----:B------:R-:W-:Y:S05]  /*17870*/  BRA `(.L_x_2755) ;  /* 0xffffffc400cc7947 */ /* 0x000fea000383ffff */
.L_x_2646:
[----:B---3--:R3:W4:Y:S02]  /*17880*/  SYNCS.PHASECHK.TRANS64.TRYWAIT P1, [R4+URZ+0x38860], R3 ;  /* 0x03886003040075a7 */ /* 0x008724000802017f */
[----:B----4-:R-:W-:Y:S05]  /*17890*/  @!P1 NANOSLEEP.SYNCS 0x989680 ;  /* 0x009896800000995d */ /* 0x010fea0003900000 */
[----:B------:R-:W4:Y:S02]  /*178a0*/  @!P1 SYNCS.PHASECHK.TRANS64 P1, [R4+URZ+0x38860], R3 ;  /* 0x03886003040095a7 */ /* 0x000f24000802007f */
[----:B----4-:R-:W-:Y:S05]  /*178b0*/  @!P1 BRA `(.L_x_2646) ;  /* 0xfffffffc00f09947 */ /* 0x010fea000383ffff */
[----:B------:R-:W-:Y:S05]  /*178c0*/  BRA `(.L_x_2756) ;  /* 0xffffffc400c87947 */ /* 0x000fea000383ffff */
.L_x_2648:
[----:B----4-:R4:W0:Y:S02]  /*178d0*/  SYNCS.PHASECHK.TRANS64.TRYWAIT P1, [R5+URZ+0x38860], R0 ;  /* 0x03886000050075a7 */ /* 0x010824000802017f */
[----:B0-----:R-:W-:Y:S05]  /*178e0*/  @!P1 NANOSLEEP.SYNCS 0x989680 ;  /* 0x009896800000995d */ /* 0x001fea0003900000 */
[----:B------:R-:W0:Y:S02]  /*178f0*/  @!P1 SYNCS.PHASECHK.TRANS64 P1, [R5+URZ+0x38860], R0 ;  /* 0x03886000050095a7 */ /* 0x000e24000802007f */
[----:B0-----:R-:W-:Y:S05]  /*17900*/  @!P1 BRA `(.L_x_2648) ;  /* 0xfffffffc00f09947 */ /* 0x001fea000383ffff */
[----:B------:R-:W-:Y:S05]  /*17910*/  BRA `(.L_x_2757) ;  /* 0xffffffc400c47947 */ /* 0x000fea000383ffff */
.L_x_2650:
[----:B------:R0:W0:Y:S02]  /*17920*/  SYNCS.PHASECHK.TRANS64.TRYWAIT P1, [R4+URZ+0x38880], R3 ;  /* 0x03888003040075a7 */ /* 0x000024000802017f */
[----:B0-----:R-:W-:Y:S05]  /*17930*/  @!P1 NANOSLEEP.SYNCS 0x989680 ;  /* 0x009896800000995d */ /* 0x001fea0003900000 */
[----:B------:R-:W0:Y:S02]  /*17940*/  @!P1 SYNCS.PHASECHK.TRANS64 P1, [R4+URZ+0x38880], R3 ;  /* 0x03888003040095a7 */ /* 0x000e24000802007f */
[----:B0-----:R-:W-:Y:S05]  /*17950*/  @!P1 BRA `(.L_x_2650) ;  /* 0xfffffffc00f09947 */ /* 0x001fea000383ffff */
[----:B------:R-:W-:Y:S05]  /*17960*/  BRA `(.L_x_2758) ;  /* 0xffffffc400c07947 */ /* 0x000fea000383ffff */
.L_x_2759:
        /* <DEDUP_REMOVED lines=9> */
.L_x_16272:


//--------------------- .text._ZN7cutlass13device_kernelIN5flash11enable_sm90INS1_16FlashAttnFwdSm90INS1_25CollectiveMainloopFwdSm90ILi2EN4cute5tupleIJNS5_1CILi1EEES8_S8_EEENS6_IJNS7_ILi128EEESA_NS7_ILi256EEEEEELi256ENS_12float_e4m3_tEfNS_4arch4Sm90ELb1ELb0ELb1ELb1ELb1ELb0ELb0ELb1ELb0ELb1ELb1ELb0EEENS1_21CollectiveEpilogueFwdINS6_IJSA_SB_SA_EEES9_NS_10bfloat16_tESF_Li256ELb1ELb1ELb1ELb1EEENS1_36VarlenDynamicPersistentTileSchedulerILi128ELi128ELi256ELi128ELb1ELb1ELb1ELb1ELb1ELb1EEEEEEEEEvNT_6ParamsE --------------------------
	.section	.text._ZN7cutlass13device_kernelIN5flash11enable_sm90INS1_16FlashAttnFwdSm90INS1_25CollectiveMainloopFwdSm90ILi2EN4cute5tupleIJNS5_1CILi1EEES8_S8_EEENS6_IJNS7_ILi128EEESA_NS7_ILi256EEEEEELi256ENS_12float_e4m3_tEfNS_4arch4Sm90ELb1ELb0ELb1ELb1ELb1ELb0ELb0ELb1ELb0ELb1ELb1ELb0EEENS1_21CollectiveEpilogueFwdINS6_IJSA_SB_SA_EEES9_NS_10bfloat16_tESF_Li256ELb1ELb1ELb1ELb1EEENS1_36VarlenDynamicPersistentTileSchedulerILi128ELi128ELi256ELi128ELb1ELb1ELb1ELb1ELb1ELb1EEEEEEEEEvNT_6ParamsE,"ax",@progbits
	.align	128
.text._ZN7cutlass13device_kernelIN5flash11enable_sm90INS1_16FlashAttnFwdSm90INS1_25CollectiveMainloopFwdSm90ILi2EN4cute5tupleIJNS5_1CILi1EEES8_S8_EEENS6_IJNS7_ILi128EEESA_NS7_ILi256EEEEEELi256ENS_12float_e4m3_tEfNS_4arch4Sm90ELb1ELb0ELb1ELb1ELb1ELb0ELb0ELb1ELb0ELb1ELb1ELb0EEENS1_21CollectiveEpilogueFwdINS6_IJSA_SB_SA_EEES9_NS_10bfloat16_tESF_Li256ELb1ELb1ELb1ELb1EEENS1_36VarlenDynamicPersistentTileSchedulerILi128ELi128ELi256ELi128ELb1ELb1ELb1ELb1ELb1ELb1EEEEEEEEEvNT_6ParamsE:
        .type           _ZN7cutlass13device_kernelIN5flash11enable_sm90INS1_16FlashAttnFwdSm90INS1_25CollectiveMainloopFwdSm90ILi2EN4cute5tupleIJNS5_1CILi1EEES8_S8_EEENS6_IJNS7_ILi128EEESA_NS7_ILi256EEEEEELi256ENS_12float_e4m3_tEfNS_4arch4Sm90ELb1ELb0ELb1ELb1ELb1ELb0ELb0ELb1ELb0ELb1ELb1ELb0EEENS1_21CollectiveEpilogueFwdINS6_IJSA_SB_SA_EEES9_NS_10bfloat16_tESF_Li256ELb1ELb1ELb1ELb1EEENS1_36VarlenDynamicPersistentTileSchedulerILi128ELi128ELi256ELi128ELb1ELb1ELb1ELb1ELb1ELb1EEEEEEEEEvNT_6ParamsE,@function
        .size           _ZN7cutlass13device_kernelIN5flash11enable_sm90INS1_16FlashAttnFwdSm90INS1_25CollectiveMainloopFwdSm90ILi2EN4cute5tupleIJNS5_1CILi1EEES8_S8_EEENS6_IJNS7_ILi128EEESA_NS7_ILi256EEEEEELi256ENS_12float_e4m3_tEfNS_4arch4Sm90ELb1ELb0ELb1ELb1ELb1ELb0ELb0ELb1ELb0ELb1ELb1ELb0EEENS1_21CollectiveEpilogueFwdINS6_IJSA_SB_SA_EEES9_NS_10bfloat16_tESF_Li256ELb1ELb1ELb1ELb1EEENS1_36VarlenDynamicPersistentTileSchedulerILi128ELi128ELi256ELi128ELb1ELb1ELb1ELb1ELb1ELb1EEEEEEEEEvNT_6ParamsE,(.L_x_16273 - _ZN7cutlass13device_kernelIN5flash11enable_sm90INS1_16FlashAttnFwdSm90INS1_25CollectiveMainloopFwdSm90ILi2EN4cute5tupleIJNS5_1CILi1EEES8_S8_EEENS6_IJNS7_ILi128EEESA_NS7_ILi256EEEEEELi256ENS_12float_e4m3_tEfNS_4arch4Sm90ELb1ELb0ELb1ELb1ELb1ELb0ELb0ELb1ELb0ELb1ELb1ELb0EEENS1_21CollectiveEpilogueFwdINS6_IJSA_SB_SA_EEES9_NS_10bfloat16_tESF_Li256ELb1ELb1ELb1ELb1EEENS1_36VarlenDynamicPersistentTileSchedulerILi128ELi128ELi256ELi128ELb1ELb1ELb1ELb1ELb1ELb1EEEEEEEEEvNT_6ParamsE)
        .other          _ZN7cutlass13device_kernelIN5flash11enable_sm90INS1_16FlashAttnFwdSm90INS1_25CollectiveMainloopFwdSm90ILi2EN4cute5tupleIJNS5_1CILi1EEES8_S8_EEENS6_IJNS7_ILi128EEESA_NS7_ILi256EEEEEELi256ENS_12float_e4m3_tEfNS_4arch4Sm90ELb1ELb0ELb1ELb1ELb1ELb0ELb0ELb1ELb0ELb1ELb1ELb0EEENS1_21CollectiveEpilogueFwdINS6_IJSA_SB_SA_EEES9_NS_10bfloat16_tESF_Li256ELb1ELb1ELb1ELb1EEENS1_36VarlenDynamicPersistentTileSchedulerILi128ELi128ELi256ELi128ELb1ELb1ELb1ELb1ELb1ELb1EEEEEEEEEvNT_6ParamsE,@"STO_CUDA_ENTRY STV_DEFAULT"
_ZN7cutlass13device_kernelIN5flash11enable_sm90INS1_16FlashAttnFwdSm90INS1_25CollectiveMainloopFwdSm90ILi2EN4cute5tupleIJNS5_1CILi1EEES8_S8_EEENS6_IJNS7_ILi128EEESA_NS7_ILi256EEEEEELi256ENS_12float_e4m3_tEfNS_4arch4Sm90ELb1ELb0ELb1ELb1ELb1ELb0ELb0ELb1ELb0ELb1ELb1ELb0EEENS1_21CollectiveEpilogueFwdINS6_IJSA_SB_SA_EEES9_NS_10bfloat16_tESF_Li256ELb1ELb1ELb1ELb1EEENS1_36VarlenDynamicPersistentTileSchedulerILi128ELi128ELi256ELi128ELb1ELb1ELb1ELb1ELb1ELb1EEEEEEEEEvNT_6ParamsE:
        /* <DEDUP_REMOVED lines=45> */
.L_x_2760:
        /* <DEDUP_REMOVED lines=22> */
.L_x_2761:
        /* <DEDUP_REMOVED lines=18> */
.L_x_2762:
        /* <DEDUP_REMOVED lines=22> */
.L_x_2763:
        /* <DEDUP_REMOVED lines=24> */
.L_x_2764:
        /* <DEDUP_REMOVED lines=8> */
.L_x_2766:
        /* <DEDUP_REMOVED lines=124> */
[----:B0-----:R-:W-:-:S07]  /*1070*/  IMAD R17, R3, 0x8, R0 ;  /* 0x0000000803117824 */ /* 0x001fce00078e0200 */
.L_x_2830:
[----:B------:R-:W-:Y:S01]  /*1080*/  ULDC.64 UR8, c[0x0][0xc88] ;  /* 0x0003220000087ab9 */ /* 0x000fe20000000a00 */
[----:B------:R-:W-:Y:S01]  /*1090*/  ULDC.64 UR10, c[0x0][0xa18] ;  /* 0x00028600000a7ab9 */ /* 0x000fe20000000a00 */
[----:B------:R-:W-:Y:S02]  /*10a0*/  UIMAD.WIDE UR8, UR7, 0x4, UR8 ;  /* 0x00000004070878a5 */ /* 0x000fe4000f8e0208 */
[----:B------:R-:W-:Y:S01]  /*10b0*/  UISETP.NE.U32.AND UP1, UPT, UR10, URZ, UPT ;  /* 0x0000003f0a00728c */ /* 0x000fe2000bf25070 */
[----:B------:R-:W-:Y:S01]  /*10c0*/  ULDC UR4, c[0x0][0x424] ;  /* 0x0001090000047ab9 */ /* 0x000fe20000000800 */
[----:B------:R-:W-:Y:S02]  /*10d0*/  ULDC UR7, c[0x0][0x2f0] ;  /* 0x0000bc0000077ab9 */ /* 0x000fe40000000800 */
[----:B0123--:R-:W-:Y:S02]  /*10e0*/  IMAD.U32 R2, RZ, RZ, UR8 ;  /* 0x00000008ff027e24 */ /* 0x00ffe4000f8e00ff */
        /* <DEDUP_REMOVED lines=19> */
[----:B------:R-:W2:Y:S01]  /*1220*/  @P0 LDG.E R2, desc[UR54][R2.64] ;  /* 0x0000003602020981 */ /* 0x000ea2000c1e1900 */
[----:B------:R-:W-:Y:S01]  /*1230*/  UISETP.NE.U32.AND UP0, UPT, UR8, URZ, UPT ;  /* 0x0000003f0800728c */ /* 0x000fe2000bf05070 */
[----:B------:R-:W-:Y:S02]  /*1240*/  ULDC.64 UR10, c[0x0][0xa20] ;  /* 0x00028800000a7ab9 */ /* 0x000fe40000000a00 */
[----:B------:R-:W3:Y:S01]  /*1250*/  @P2 LDG.E R4, desc[UR54][R4.64] ;  /* 0x0000003604042981 */ /* 0x000ee2000c1e1900 */
[----:B------:R-:W-:Y:S01]  /*1260*/  UISETP.NE.AND.EX UP0, UPT, UR9, URZ, UPT, UP0 ;  /* 0x0000003f0900728c */ /* 0x000fe2000bf05300 */
[----:B------:R-:W-:Y:S01]  /*1270*/  ISETP.NE.U32.AND P1, PT, RZ, UR10, PT ;  /* 0x0000000aff007c0c */ /* 0x000fe2000bf25070 */
[----:B------:R-:W-:Y:S01]  /*1280*/  UMOV UR48, URZ ;  /* 0x0000003f00307c82 */ /* 0x000fe20008000000 */
[----:B------:R-:W-:Y:S02]  /*1290*/  ULOP3.LUT UR38, UR5, 0xffff, URZ, 0xc0, !UPT ;  /* 0x0000ffff05267892 */ /* 0x000fe4000f8ec03f */
[----:B------:R-:W-:Y:S01]  /*12a0*/  USEL UR4, UR4, 0x1, UP0 ;  /* 0x0000000104047887 */ /* 0x000fe20008000000 */
[----:B------:R-:W-:-:S03]  /*12b0*/  ISETP.NE.AND.EX P1, PT, RZ, UR11, PT, P1 ;  /* 0x0000000bff007c0c */ /* 0x000fc6000bf25310 */
[----:B------:R-:W-:Y:S01]  /*12c0*/  UIMAD UR4, UR4, UR7, URZ ;  /* 0x00000007040472a4 */ /* 0x000fe2000f8e023f */
[----:B--2---:R-:W-:Y:S02]  /*12d0*/  @P0 R2UR UR48, R2 ;  /* 0x00000000023002ca */ /* 0x004fe400000e0000 */
[----:B---3--:R-:W-:Y:S01]  /*12e0*/  @P2 R2UR UR50, R4 ;  /* 0x00000000043222ca */ /* 0x008fe200000e0000 */
[----:B----45:R-:W-:-:S14]  /*12f0*/  @P2 BRA `(.L_x_2767) ;  /* 0x0000000000382947 */ /* 0x030fdc0003800000 */
        /* <DEDUP_REMOVED lines=14> */
.L_x_2767:
[----:B------:R-:W-:Y:S05]  /*13e0*/  @!P1 BRA `(.L_x_2768) ;  /* 0x00000000001c9947 */ /* 0x000fea0003800000 */
[----:B------:R-:W-:-:S04]  /*13f0*/  ULEA UR4, UP0, UR36, UR10, 0x2 ;  /* 0x0000000a24047291 */ /* 0x000fc8000f80103f */
[----:B------:R-:W-:Y:S02]  /*1400*/  ULEA.HI.X UR7, UR36, UR11, UR37, 0x2, UP0 ;  /* 0x0000000b24077291 */ /* 0x000fe400080f1425 */
[----:B------:R-:W-:-:S04]  /*1410*/  IMAD.U32 R2, RZ, RZ, UR4 ;  /* 0x00000004ff027e24 */ /* 0x000fc8000f8e00ff */
[----:B------:R-:W-:-:S05]  /*1420*/  IMAD.U32 R3, RZ, RZ, UR7 ;  /* 0x00000007ff037e24 */ /* 0x000fca000f8e00ff */
[----:B------:R-:W2:Y:S02]  /*1430*/  LDG.E R2, desc[UR54][R2.64] ;  /* 0x0000003602027981 */ /* 0x000ea4000c1e1900 */
[----:B--2---:R-:W-:Y:S01]  /*1440*/  R2UR UR4, R2 ;  /* 0x00000000020472ca */ /* 0x004fe200000e0000 */
[----:B------:R-:W-:-:S14]  /*1450*/  BRA `(.L_x_2769) ;  /* 0x0000000000347947 */ /* 0x000fdc0003800000 */
.L_x_2768:
        /* <DEDUP_REMOVED lines=13> */
.L_x_2769:
[----:B------:R-:W-:Y:S01]  /*1530*/  ULDC UR7, c[0x0][0x448] ;  /* 0x0001120000077ab9 */ /* 0x000fe20000000800 */
[----:B------:R-:W-:Y:S02]  /*1540*/  USHF.L.U32 UR39, UR6, 0x7, URZ ;  /* 0x0000000706277899 */ /* 0x000fe4000800063f */
[----:B------:R-:W-:Y:S02]  /*1550*/  UISETP.NE.AND UP0, UPT, UR7, 0x1, UPT ;  /* 0x000000010700788c */ /* 0x000fe4000bf05270 */
[----:B------:R-:W-:Y:S02]  /*1560*/  UIADD3 UR8, UR39, 0x7f, URZ ;  /* 0x0000007f27087890 */ /* 0x000fe4000fffe03f */
[----:B------:R-:W-:Y:S02]  /*1570*/  UIADD3 UR48, -UR48, UR4, URZ ;  /* 0x0000000430307290 */ /* 0x000fe4000fffe13f */
[----:B------:R-:W-:Y:S02]  /*1580*/  UP2UR UR51, UPR, URZ, 0x1 ;  /* 0x000000013f337883 */ /* 0x000fe40008000000 */
[----:B------:R-:W-:-:S03]  /*1590*/  UIADD3 UR9, UR48, 0x80, -UR50 ;  /* 0x0000008030097890 */ /* 0x000fc6000fffe832 */
[----:B------:R-:W-:Y:S01]  /*15a0*/  @UP0 ULDC UR6, c[0x0][0x44c] ;  /* 0x0001130000060ab9 */ /* 0x000fe20000000800 */
[----:B------:R-:W-:Y:S01]  /*15b0*/  @UP0 ULDC UR4, c[0x0][0x450] ;  /* 0x0001140000040ab9 */ /* 0x000fe20000000800 */
[----:B------:R-:W-:-:S04]  /*15c0*/  UIMAD.WIDE.U32 UR6, UR8, UR6, URZ ;  /* 0x00000006080672a5 */ /* 0x000fc8000f8e003f */
[----:B------:R-:W-:Y:S02]  /*15d0*/  @UP0 USHF.R.U32.HI UR8, URZ, UR4, UR7 ;  /* 0x000000043f080299 */ /* 0x000fe40008011607 */
[----:B------:R-:W-:Y:S02]  /*15e0*/  UIADD3 UR4, UR48, 0x7f, URZ ;  /* 0x0000007f30047890 */ /* 0x000fe4000fffe03f */
[----:B------:R-:W-:Y:S02]  /*15f0*/  UIADD3 UR8, UR9, UR8, URZ ;  /* 0x0000000809087290 */ /* 0x000fe4000fffe03f */
[----:B------:R-:W-:Y:S02]  /*1600*/  USHF.R.S32.HI UR6, URZ, 0x1f, UR4 ;  /* 0x0000001f3f067899 */ /* 0x000fe40008011404 */
[----:B------:R-:W-:Y:S02]  /*1610*/  USHF.R.S32.HI UR7, URZ, 0x1f, UR8 ;  /* 0x0000001f3f077899 */ /* 0x000fe40008011408 */
[----:B------:R-:W-:-:S02]  /*1620*/  ULEA.HI UR6, UR6, UR4, URZ, 0x7 ;  /* 0x0000000406067291 */ /* 0x000fc4000f8f383f */
[----:B------:R-:W-:Y:S02]  /*1630*/  ULEA.HI UR7, UR7, UR8, URZ, 0x7 ;  /* 0x0000000807077291 */ /* 0x000fe4000f8f383f */
[----:B------:R-:W-:Y:S02]  /*1640*/  USHF.R.S32.HI UR6, URZ, 0x7, UR6 ;  /* 0x000000073f067899 */ /* 0x000fe40008011406 */
[----:B------:R-:W-:Y:S02]  /*1650*/  USHF.R.S32.HI UR7, URZ, 0x7, UR7 ;  /* 0x000000073f077899 */ /* 0x000fe40008011407 */
[----:B------:R-:W-:Y:S02]  /*1660*/  ULOP3.LUT UR4, UR5, 0xff000000, URZ, 0xc0, !UPT ;  /* 0xff00000005047892 */ /* 0x000fe4000f8ec03f */
[----:B------:R-:W-:Y:S02]  /*1670*/  UISETP.LT.AND UP0, UPT, UR6, UR7, UPT ;  /* 0x000000070600728c */ /* 0x000fe4000bf01270 */
[----:B------:R-:W-:-:S02]  /*1680*/  ULOP3.LUT UR5, UR5, 0xff0000, URZ, 0xc0, !UPT ;  /* 0x00ff000005057892 */ /* 0x000fc4000f8ec03f */
[----:B------:R-:W-:Y:S02]  /*1690*/  USEL UR9, UR6, UR7, UP0 ;  /* 0x0000000706097287 */ /* 0x000fe40008000000 */
[----:B------:R-:W-:Y:S02]  /*16a0*/  USHF.R.U32.HI UR4, URZ, 0x8, UR4 ;  /* 0x000000083f047899 */ /* 0x000fe40008011604 */
[----:B------:R-:W-:Y:S02]  /*16b0*/  UISETP.GE.AND UP0, UPT, UR9, 0x1, UPT ;  /* 0x000000010900788c */ /* 0x000fe4000bf06270 */
        /* <DEDUP_REMOVED lines=42> */
.L_x_2770:
        /* <DEDUP_REMOVED lines=111> */
.L_x_2772:
        /* <DEDUP_REMOVED lines=42> */
.L_x_2933:
[----:B------:R-:W-:Y:S05]  /*22f0*/  WARPSYNC.ALL ;  /* 0x0000000000007948 */ /* 0x000fea0003800000 */
[----:B------:R-:W-:Y:S01]  /*2300*/  UISETP.NE.AND UP0, UPT, UR47, 0x3, UPT ;  /* 0x000000032f00788c */ /* 0x000fe2000bf05270 */
[----:B------:R1:W-:Y:S05]  /*2310*/  BAR.SYNC.DEFER_BLOCKING R5, 0x100 ;  /* 0x000400050000751d */ /* 0x0003ea0000010000 */
[----:B------:R-:W-:-:S13]  /*2320*/  PLOP3.LUT P0, PT, PT, PT, UP0, 0x80, 0x0 ;  /* 0x000000000000781c */ /* 0x000fda0003f0f008 */
[----:B-1----:R-:W-:Y:S05]  /*2330*/  @!P0 BRA `(.L_x_2774) ;  /* 0x0000000000048947 */ /* 0x002fea0003800000 */
[----:B------:R-:W-:Y:S01]  /*2340*/  BPT.TRAP 0x1 ;  /* 0x000000040000795c */ /* 0x000fe20000300000 */
.L_x_2774:
[----:B------:R-:W-:Y:S01]  /*2350*/  ULEA UR57, UR44, UR52, 0x3 ;  /* 0x000000342c397291 */ /* 0x000fe2000f8e183f */
[----:B------:R-:W-:-:S05]  /*2360*/  IMAD.U32 R6, RZ, RZ, UR45 ;  /* 0x0000002dff067e24 */ /* 0x000fca000f8e00ff */
[----:B------:R-:W-:-:S04]  /*2370*/  SHF.L.U32 R6, R6, 0x1f, RZ ;  /* 0x0000001f06067819 */ /* 0x000fc800000006ff */
[----:B------:R1:W2:Y:S01]  /*2380*/  SYNCS.PHASECHK.TRANS64.TRYWAIT P1, [UR57+0x38830], R6 ;  /* 0x03883006ff0075a7 */ /* 0x0002a20008020179 */
[----:B------:R-:W-:Y:S05]  /*2390*/  @!P0 BRA `(.L_x_2775) ;  /* 0x0000000000048947 */ /* 0x000fea0003800000 */
[----:B------:R-:W-:Y:S01]  /*23a0*/  BPT.TRAP 0x1 ;  /* 0x000000040000795c */ /* 0x000fe20000300000 */
.L_x_2775:
[----:B--2---:R-:W-:Y:S05]  /*23b0*/  @P1 BRA `(.L_x_2776) ;  /* 0x0000000000081947 */ /* 0x004fea0003800000 */
[----:B------:R-:W2:Y:S02]  /*23c0*/  SYNCS.PHASECHK.TRANS64.TRYWAIT P1, [UR57+0x38830], R6 ;  /* 0x03883006ff0075a7 */ /* 0x000ea40008020179 */
[----:B--2---:R-:W-:Y:S05]  /*23d0*/  @!P1 BRA `(.L_x_2777) ;  /* 0x0000017400249947 */ /* 0x004fea0003800000 */
.L_x_2776:
        /* <DEDUP_REMOVED lines=66> */
.L_x_2778:
[----:B------:R-:W-:Y:S01]  /*2800*/  UISETP.NE.AND UP0, UPT, UR51, URZ, UPT ;  /* 0x0000003f3300728c */ /* 0x000fe2000bf05270 */
[C---:B------:R-:W-:Y:S01]  /*2810*/  FMUL.FTZ R27, R0.reuse, R27 ;  /* 0x0000001b001b7220 */ /* 0x040fe20000410000 */
[C---:B------:R-:W-:Y:S01]  /*2820*/  FMUL.FTZ R7, R0.reuse, R28 ;  /* 0x0000001c00077220 */ /* 0x040fe20000410000 */
[C---:B------:R-:W-:Y:S01]  /*2830*/  FMUL.FTZ R30, R0.reuse, R30 ;  /* 0x0000001e001e7220 */ /* 0x040fe20000410000 */
[C---:B------:R-:W-:Y:S01]  /*2840*/  FMUL.FTZ R26, R0.reuse, R26 ;  /* 0x0000001a001a7220 */ /* 0x040fe20000410000 */
[----:B------:R2:W-:Y:S01]  /*2850*/  MUFU.TANH R91, R27 ;  /* 0x0000001b005b7308 */ /* 0x0005e20000002400 */
[----:B------:R-:W-:Y:S01]  /*2860*/  PLOP3.LUT P1, PT, PT, PT, UP0, 0x80, 0x0 ;  /* 0x000000000000781c */ /* 0x000fe20003f2f008 */
[C---:B------:R-:W-:Y:S01]  /*2870*/  FMUL.FTZ R13, R0.reuse, R41 ;  /* 0x00000029000d7220 */ /* 0x040fe20000410000 */
[----:B------:R-:W-:Y:S01]  /*2880*/  PLOP3.LUT P2, PT, PT, PT, UP0, 0x80, 0x0 ;  /* 0x000000000000781c */ /* 0x000fe20003f4f008 */
[C---:B------:R-:W-:Y:S01]  /*2890*/  FMUL.FTZ R21, R0.reuse, R49 ;  /* 0x0000003100157220 */ /* 0x040fe20000410000 */
[C---:B------:R-:W-:Y:S01]  /*28a0*/  FMUL.FTZ R31, R0.reuse, R31 ;  /* 0x0000001f001f7220 */ /* 0x040fe20000410000 */
[----:B------:R-:W-:Y:S01]  /*28b0*/  @UP0 ULDC UR6, c[0x0][0x44c] ;  /* 0x0001130000060ab9 */ /* 0x000fe20000000800 */
[C---:B------:R-:W-:Y:S01]  /*28c0*/  FMUL.FTZ R8, R0.reuse, R29 ;  /* 0x0000001d00087220 */ /* 0x040fe20000410000 */
[----:B------:R3:W-:Y:S01]  /*28d0*/  MUFU.TANH R89, R30 ;  /* 0x0000001e00597308 */ /* 0x0007e20000002400 */
[----:B--2---:R-:W-:Y:S01]  /*28e0*/  FMUL.FTZ R27, R0, R54 ;  /* 0x00000036001b7220 */ /* 0x004fe20000410000 */
[----:B------:R-:W-:-:S02]  /*28f0*/  VIADD R54, R17, UR39 ;  /* 0x0000002711367c36 */ /* 0x000fc40008000000 */
[C---:B------:R-:W-:Y:S01]  /*2900*/  FMUL.FTZ R34, R0.reuse, R34 ;  /* 0x0000002200227220 */ /* 0x040fe20000410000 */
[C---:B------:R-:W-:Y:S01]  /*2910*/  FMUL.FTZ R29, R0.reuse, R59 ;  /* 0x0000003b001d7220 */ /* 0x040fe20000410000 */
[----:B------:R-:W-:Y:S01]  /*2920*/  FMUL.FTZ R10, R0, R33 ;  /* 0x00000021000a7220 */ /* 0x000fe20000410000 */
[----:B------:R-:W-:Y:S01]  /*2930*/  @P1 IMAD.HI.U32 R28, R54, UR6, RZ ;  /* 0x00000006361c1c27 */ /* 0x000fe2000f8e00ff */
[----:B------:R-:W-:Y:S01]  /*2940*/  @UP0 ULDC UR6, c[0x0][0x450] ;  /* 0x0001140000060ab9 */ /* 0x000fe20000000800 */
[----:B------:R2:W4:Y:S02]  /*2950*/  MUFU.TANH R93, R26 ;  /* 0x0000001a005d7308 */ /* 0x0005240000002400 */
[C---:B------:R-:W-:Y:S01]  /*2960*/  FMUL.FTZ R35, R0.reuse, R35 ;  /* 0x0000002300237220 */ /* 0x040fe20000410000 */
[C---:B------:R-:W-:Y:S01]  /*2970*/  FMUL.FTZ R38, R0.reuse, R38 ;  /* 0x0000002600267220 */ /* 0x040fe20000410000 */
[----:B------:R-:W-:Y:S01]  /*2980*/  @P2 SHF.R.U32.HI R54, RZ, UR6, R28 ;  /* 0x00000006ff362c19 */ /* 0x000fe2000801161c */
[----:B------:R-:W-:Y:S01]  /*2990*/  UMOV UR6, 0xffffff80 ;  /* 0xffffff8000067882 */ /* 0x000fe20000000000 */
[C---:B------:R-:W-:Y:S01]  /*29a0*/  FMUL.FTZ R39, R0.reuse, R39 ;  /* 0x0000002700277220 */ /* 0x040fe20000410000 */
[----:B------:R-:W-:Y:S01]  /*29b0*/  UIMAD UR6, UR56, UR6, 0x80 ;  /* 0x00000080380674a4 */ /* 0x000fe2000f8e0206 */
[C---:B------:R-:W-:Y:S01]  /*29c0*/  FMUL.FTZ R9, R0.reuse, R32 ;  /* 0x0000002000097220 */ /* 0x040fe20000410000 */
[----:B---3--:R-:W3:Y:S01]  /*29d0*/  SHFL.IDX PT, R30, R54, 0x1, 0x1c1f ;  /* 0x003c1f00361e7f89 */ /* 0x008ee200000e0000 */
[----:B------:R-:W5:Y:S01]  /*29e0*/  MUFU.TANH R31, R31 ;  /* 0x0000001f001f7308 */ /* 0x000f620000002400 */
[----:B------:R-:W-:Y:S01]  /*29f0*/  UIADD3 UR7, UR48, 0x1, UR6 ;  /* 0x0000000130077890 */ /* 0x000fe2000fffe006 */
[----:B------:R-:W-:Y:S01]  /*2a00*/  FMUL.FTZ R42, R0, R42 ;  /* 0x0000002a002a7220 */ /* 0x000fe20000410000 */
[----:B------:R-:W-:-:S02]  /*2a10*/  IMAD.U32 R41, RZ, RZ, UR6 ;  /* 0x00000006ff297e24 */ /* 0x000fc4000f8e00ff */
[C---:B------:R-:W-:Y:S01]  /*2a20*/  FMUL.FTZ R12, R0.reuse, R37 ;  /* 0x00000025000c7220 */ /* 0x040fe20000410000 */
[C---:B------:R-:W-:Y:S01]  /*2a30*/  FMUL.FTZ R43, R0.reuse, R43 ;  /* 0x0000002b002b7220 */ /* 0x040fe20000410000 */
[----:B------:R-:W-:Y:S01]  /*2a40*/  FMUL.FTZ R46, R0, R46 ;  /* 0x0000002e002e7220 */ /* 0x000fe20000410000 */
[----:B------:R-:W-:Y:S01]  /*2a50*/  IMAD.U32 R49, RZ, RZ, UR7 ;  /* 0x00000007ff317e24 */ /* 0x000fe2000f8e00ff */
[----:B------:R-:W-:Y:S01]  /*2a60*/  IADD3 R59, -R16, UR48, R41 ;  /* 0x00000030103b7c10 */ /* 0x000fe2000fffe129 */
[----:B------:R3:W0:Y:S01]  /*2a70*/  MUFU.TANH R33, R34 ;  /* 0x0000002200217308 */ /* 0x0006220000002400 */
[C---:B------:R-:W-:Y:S01]  /*2a80*/  FMUL.FTZ R14, R0.reuse, R40 ;  /* 0x00000028000e7220 */ /* 0x040fe20000410000 */
[C---:B------:R-:W-:Y:S01]  /*2a90*/  FMUL.FTZ R55, R0.reuse, R55 ;  /* 0x0000003700377220 */ /* 0x040fe20000410000 */
[----:B------:R-:W-:Y:S01]  /*2aa0*/  IADD3 R88, R49, -UR50, -R16 ;  /* 0x8000003231587c10 */ /* 0x000fe2000fffe810 */
[C---:B------:R-:W-:Y:S01]  /*2ab0*/  FMUL.FTZ R28, R0.reuse, R56 ;  /* 0x00000038001c7220 */ /* 0x040fe20000410000 */
[C---:B------:R-:W-:Y:S01]  /*2ac0*/  FMUL.FTZ R47, R0.reuse, R47 ;  /* 0x0000002f002f7220 */ /* 0x040fe20000410000 */
[C---:B------:R-:W-:Y:S01]  /*2ad0*/  FMUL.FTZ R20, R0.reuse, R45 ;  /* 0x0000002d00147220 */ /* 0x040fe20000410000 */
[C---:B------:R-:W-:Y:S01]  /*2ae0*/  FMUL.FTZ R50, R0.reuse, R50 ;  /* 0x0000003200327220 */ /* 0x040fe20000410000 */
[----:B------:R-:W1:Y:S01]  /*2af0*/  MUFU.TANH R35, R35 ;  /* 0x0000002300237308 */ /* 0x000e620000002400 */
[C---:B--2---:R-:W-:Y:S01]  /*2b00*/  FMUL.FTZ R26, R0.reuse, R53 ;  /* 0x00000035001a7220 */ /* 0x044fe20000410000 */
[C---:B------:R-:W-:Y:S01]  /*2b10*/  FMUL.FTZ R2, R0.reuse, R24 ;  /* 0x0000001800027220 */ /* 0x040fe20000410000 */
[C---:B------:R-:W-:Y:S01]  /*2b20*/  FMUL.FTZ R3, R0.reuse, R25 ;  /* 0x0000001900037220 */ /* 0x040fe20000410000 */
[C---:B------:R-:W-:Y:S01]  /*2b30*/  FMUL.FTZ R24, R0.reuse, R48 ;  /* 0x0000003000187220 */ /* 0x040fe20000410000 */
[----:B------:R-:W-:Y:S01]  /*2b40*/  FMUL.FTZ R51, R0, R51 ;  /* 0x0000003300337220 */ /* 0x000fe20000410000 */
[----:B---3--:R-:W-:Y:S01]  /*2b50*/  VIADDMNMX R34, R30, R88, R59, PT ;  /* 0x000000581e227246 */ /* 0x008fe2000380013b */
        /* <DEDUP_REMOVED lines=8> */
[C---:B------:R-:W-:Y:S01]  /*2be0*/  FMUL.FTZ R15, R0.reuse, R44 ;  /* 0x0000002c000f7220 */ /* 0x040fe20000410000 */
[----:B----4-:R-:W-:Y:S01]  /*2bf0*/  FSEL R93, R93, -INF , P1 ;  /* 0xff8000005d5d7808 */ /* 0x010fe20000800000 */
[----:B------:R-:W2:Y:S01]  /*2c00*/  MUFU.TANH R39, R39 ;  /* 0x0000002700277308 */ /* 0x000ea20000002400 */
[----:B------:R-:W-:Y:S01]  /*2c10*/  FSEL R91, R91, -INF , P2 ;  /* 0xff8000005b5b7808 */ /* 0x000fe20001000000 */
[----:B------:R-:W-:Y:S01]  /*2c20*/  FMUL.FTZ R62, R0, R62 ;  /* 0x0000003e003e7220 */ /* 0x000fe20000410000 */
[----:B------:R-:W-:Y:S01]  /*2c30*/  ISETP.GT.AND P1, PT, R34, 0x9, PT ;  /* 0x000000092200780c */ /* 0x000fe20003f24270 */
[C---:B------:R-:W-:Y:S01]  /*2c40*/  FMUL.FTZ R66, R0.reuse, R66 ;  /* 0x0000004200427220 */ /* 0x040fe20000410000 */
[----:B------:R-:W-:Y:S01]  /*2c50*/  FSEL R89, R89, -INF , P3 ;  /* 0xff80000059597808 */ /* 0x000fe20001800000 */
[----:B------:R-:W-:Y:S01]  /*2c60*/  FMUL.FTZ R67, R0, R67 ;  /* 0x0000004300437220 */ /* 0x000fe20000410000 */
[----:B------:R-:W-:Y:S01]  /*2c70*/  FMNMX.FTZ R32, R93, R91, !PT ;  /* 0x0000005b5d207209 */ /* 0x000fe20007810000 */
[----:B------:R3:W-:Y:S01]  /*2c80*/  MUFU.TANH R37, R27 ;  /* 0x0000001b00257308 */ /* 0x0007e20000002400 */
[----:B------:R-:W-:Y:S01]  /*2c90*/  ISETP.GT.AND P2, PT, R34, 0x10, PT ;  /* 0x000000102200780c */ /* 0x000fe20003f44270 */
[C---:B------:R-:W-:Y:S01]  /*2ca0*/  FMUL.FTZ R70, R0.reuse, R70 ;  /* 0x0000004600467220 */ /* 0x040fe20000410000 */
[----:B-----5:R-:W-:Y:S01]  /*2cb0*/  FSEL R63, R31, -INF , P1 ;  /* 0xff8000001f3f7808 */ /* 0x020fe20000800000 */
[C---:B------:R-:W-:Y:S01]  /*2cc0*/  FMUL.FTZ R71, R0.reuse, R71 ;  /* 0x0000004700477220 */ /* 0x040fe20000410000 */
[----:B------:R-:W-:Y:S01]  /*2cd0*/  FMNMX.FTZ R32, R89, R32, !PT ;  /* 0x0000002059207209 */ /* 0x000fe20007810000 */
[----:B------:R-:W-:Y:S01]  /*2ce0*/  FMUL.FTZ R74, R0, R74 ;  /* 0x0000004a004a7220 */ /* 0x000fe20000410000 */
[----:B------:R-:W-:Y:S01]  /*2cf0*/  ISETP.GT.AND P1, PT, R34, 0x11, PT ;  /* 0x000000112200780c */ /* 0x000fe20003f24270 */
[----:B------:R-:W4:Y:S01]  /*2d00*/  MUFU.TANH R42, R42 ;  /* 0x0000002a002a7308 */ /* 0x000f220000002400 */
[C---:B---3--:R-:W-:Y:S01]  /*2d10*/  FMUL.FTZ R27, R0.reuse, R57 ;  /* 0x00000039001b7220 */ /* 0x048fe20000410000 */
[----:B0-----:R-:W-:Y:S01]  /*2d20*/  FSEL R57, R33, -INF , P2 ;  /* 0xff80000021397808 */ /* 0x001fe20001000000 */
[C---:B------:R-:W-:Y:S01]  /*2d30*/  FMUL.FTZ R75, R0.reuse, R75 ;  /* 0x0000004b004b7220 */ /* 0x040fe20000410000 */
[----:B------:R-:W-:Y:S01]  /*2d40*/  FMNMX.FTZ R32, R63, R32, !PT ;  /* 0x000000203f207209 */ /* 0x000fe20007810000 */
[----:B------:R-:W-:Y:S01]  /*2d50*/  FMUL.FTZ R78, R0, R78 ;  /* 0x0000004e004e7220 */ /* 0x000fe20000410000 */
[----:B------:R-:W-:Y:S01]  /*2d60*/  ISETP.GT.AND P2, PT, R34, 0x18, PT ;  /* 0x000000182200780c */ /* 0x000fe20003f44270 */
[C---:B------:R-:W-:Y:S01]  /*2d70*/  FMUL.FTZ R79, R0.reuse, R79 ;  /* 0x0000004f004f7220 */ /* 0x040fe20000410000 */
[----:B------:R-:W-:Y:S01]  /*2d80*/  MUFU.TANH R43, R43 ;  /* 0x0000002b002b7308 */ /* 0x000fe20000002400 */
[----:B-1----:R-:W-:Y:S01]  /*2d90*/  FSEL R56, R35, -INF , P1 ;  /* 0xff80000023387808 */ /* 0x002fe20000800000 */
[----:B------:R-:W-:Y:S01]  /*2da0*/  FMUL.FTZ R82, R0, R82 ;  /* 0x0000005200527220 */ /* 0x000fe20000410000 */
[----:B------:R-:W-:Y:S01]  /*2db0*/  ISETP.GT.AND P1, PT, R34, 0x19, PT ;  /* 0x000000192200780c */ /* 0x000fe20003f24270 */
[C---:B------:R-:W-:Y:S01]  /*2dc0*/  FMUL.FTZ R83, R0.reuse, R83 ;  /* 0x0000005300537220 */ /* 0x040fe20000410000 */
[C---:B------:R-:W-:Y:S01]  /*2dd0*/  FMUL.FTZ R86, R0.reuse, R86 ;  /* 0x0000005600567220 */ /* 0x040fe20000410000 */
[----:B------:R-:W-:Y:S01]  /*2de0*/  FMUL.FTZ R87, R0, R87 ;  /* 0x0000005700577220 */ /* 0x000fe20000410000 */
[----:B--2---:R-:W-:Y:S01]  /*2df0*/  FSEL R53, R39, -INF , P1 ;  /* 0xff80000027357808 */ /* 0x004fe20000800000 */
[----:B------:R0:W-:Y:S01]  /*2e00*/  MUFU.TANH R40, R29 ;  /* 0x0000001d00287308 */ /* 0x0001e20000002400 */
[----:B------:R-:W-:Y:S01]  /*2e10*/  ISETP.GT.AND P1, PT, R34, 0x21, PT ;  /* 0x000000212200780c */ /* 0x000fe20003f24270 */
[C---:B------:R-:W-:Y:S01]  /*2e20*/  FMUL.FTZ R61, R0.reuse, R61 ;  /* 0x0000003d003d7220 */ /* 0x040fe20000410000 */
[----:B------:R-:W1:Y:S01]  /*2e30*/  SHFL.IDX PT, R54, R54, RZ, 0x1c1f ;  /* 0x001c1fff36367589 */ /* 0x000e6200000e0000 */
[----:B------:R-:W-:Y:S01]  /*2e40*/  ULDC UR10, c[0x0][0x988] ;  /* 0x00026200000a7ab9 */ /* 0x000fe20000000800 */
[C---:B------:R-:W-:Y:S01]  /*2e50*/  FMUL.FTZ R65, R0.reuse, R65 ;  /* 0x0000004100417220 */ /* 0x040fe20000410000 */
[C---:B------:R-:W-:Y:S01]  /*2e60*/  FMUL.FTZ R64, R0.reuse, R64 ;  /* 0x0000004000407220 */ /* 0x040fe20000410000 */
[C---:B------:R-:W-:Y:S01]  /*2e70*/  FMUL.FTZ R68, R0.reuse, R68 ;  /* 0x0000004400447220 */ /* 0x040fe20000410000 */
[----:B------:R-:W2:Y:S01]  /*2e80*/  MUFU.TANH R46, R46 ;  /* 0x0000002e002e7308 */ /* 0x000ea20000002400 */
[----:B0-----:R-:W-:Y:S01]  /*2e90*/  FMNMX.FTZ R29, R57, R32, !PT ;  /* 0x00000020391d7209 */ /* 0x001fe20007810000 */
[C---:B------:R-:W-:Y:S01]  /*2ea0*/  FMUL.FTZ R69, R0.reuse, R69 ;  /* 0x0000004500457220 */ /* 0x040fe20000410000 */
[C---:B------:R-:W-:Y:S01]  /*2eb0*/  FMUL.FTZ R73, R0.reuse, R73 ;  /* 0x0000004900497220 */ /* 0x040fe20000410000 */
[C---:B------:R-:W-:Y:S01]  /*2ec0*/  FMUL.FTZ R76, R0.reuse, R76 ;  /* 0x0000004c004c7220 */ /* 0x040fe20000410000 */
[----:B------:R-:W-:Y:S01]  /*2ed0*/  FMUL.FTZ R85, R0, R85 ;  /* 0x0000005500557220 */ /* 0x000fe20000410000 */
[----:B------:R-:W-:-:S02]  /*2ee0*/  UIADD3 UR6, UR57, 0x38840, URZ ;  /* 0x0003884039067890 */ /* 0x000fc4000fffe03f */
[----:B------:R0:W-:Y:S02]  /*2ef0*/  MUFU.TANH R45, R55 ;  /* 0x00000037002d7308 */ /* 0x0001e40000002400 */
[----:B------:R-:W-:-:S06]  /*2f00*/  UPRMT UR6, UR53, 0x654, UR6 ;  /* 0x0000065435067896 */ /* 0x000fcc0008000006 */
[----:B------:R3:W-:Y:S01]  /*2f10*/  MUFU.TANH R41, R30 ;  /* 0x0000001e00297308 */ /* 0x0007e20000002400 */
[----:B0-----:R-:W-:Y:S02]  /*2f20*/  FSEL R55, R38, -INF , P2 ;  /* 0xff80000026377808 */ /* 0x001fe40001000000 */
[----:B------:R-:W-:Y:S01]  /*2f30*/  ISETP.GT.AND P2, PT, R34, 0x20, PT ;  /* 0x000000202200780c */ /* 0x000fe20003f44270 */
[----:B------:R-:W-:Y:S01]  /*2f40*/  SYNCS.ARRIVE.TRANS64.RED.A1T0 RZ, [UR6], RZ ;  /* 0x000000ffffff79a7 */ /* 0x000fe20008100406 */
[----:B-1----:R-:W-:Y:S02]  /*2f50*/  VIADDMNMX R88, R54, R88, R59, PT ;  /* 0x0000005836587246 */ /* 0x002fe4000380013b */
[----:B----4-:R-:W-:Y:S01]  /*2f60*/  FSEL R52, R42, -INF , P2 ;  /* 0xff8000002a347808 */ /* 0x010fe20001000000 */
[----:B------:R-:W0:Y:S01]  /*2f70*/  MUFU.TANH R47, R47 ;  /* 0x0000002f002f7308 */ /* 0x000e220000002400 */
[----:B---3--:R-:W-:Y:S02]  /*2f80*/  FMNMX.FTZ R30, R56, R29, !PT ;  /* 0x0000001d381e7209 */ /* 0x008fe40007810000 */
[----:B------:R-:W-:-:S02]  /*2f90*/  ISETP.GT.AND P2, PT, R34, 0x28, PT ;  /* 0x000000282200780c */ /* 0x000fc40003f44270 */
[----:B------:R-:W-:Y:S02]  /*2fa0*/  FMNMX.FTZ R30, R55, R30, !PT ;  /* 0x0000001e371e7209 */ /* 0x000fe40007810000 */
[----:B------:R-:W-:Y:S01]  /*2fb0*/  ISETP.GT.AND P3, PT, R88, 0x8, PT ;  /* 0x000000085800780c */ /* 0x000fe20003f64270 */
[----:B------:R2:W1:Y:S01]  /*2fc0*/  MUFU.TANH R48, R50 ;  /* 0x0000003200307308 */ /* 0x0004620000002400 */
[----:B------:R-:W-:-:S04]  /*2fd0*/  FMNMX.FTZ R29, R53, R30, !PT ;  /* 0x0000001e351d7209 */ /* 0x000fc80007810000 */
[----:B------:R-:W-:-:S03]  /*2fe0*/  FMNMX.FTZ R30, R52, R29, !PT ;  /* 0x0000001d341e7209 */ /* 0x000fc60007810000 */
[----:B------:R3:W4:Y:S01]  /*2ff0*/  MUFU.TANH R36, R51 ;  /* 0x0000003300247308 */ /* 0x0007220000002400 */
[----:B--2---:R-:W-:Y:S02]  /*3000*/  FSEL R50, R46, -INF , P2 ;  /* 0xff8000002e327808 */ /* 0x004fe40001000000 */
[----:B------:R-:W-:-:S05]  /*3010*/  ISETP.GT.AND P2, PT, R34, 0x30, PT ;  /* 0x000000302200780c */ /* 0x000fca0003f44270 */
[----:B------:R2:W5:Y:S01]  /*3020*/  MUFU.TANH R44, R58 ;  /* 0x0000003a002c7308 */ /* 0x0005620000002400 */
[----:B---3--:R-:W-:Y:S02]  /*3030*/  FSEL R51, R43, -INF , P1 ;  /* 0xff8000002b337808 */ /* 0x008fe40000800000 */
[----:B------:R-:W-:Y:S02]  /*3040*/  ISETP.GT.AND P1, PT, R34, 0x29, PT ;  /* 0x000000292200780c */ /* 0x000fe40003f24270 */
[----:B------:R-:W-:Y:S02]  /*3050*/  FMNMX.FTZ R29, R51, R30, !PT ;  /* 0x0000001e331d7209 */ /* 0x000fe40007810000 */
[----:B0-----:R-:W-:Y:S01]  /*3060*/  FSEL R49, R47, -INF , P1 ;  /* 0xff8000002f317808 */ /* 0x001fe20000800000 */
[----:B------:R-:W0:Y:S01]  /*3070*/  MUFU.TANH R62, R62 ;  /* 0x0000003e003e7308 */ /* 0x000e220000002400 */
[----:B------:R-:W-:Y:S01]  /*3080*/  FMNMX.FTZ R30, R50, R29, !PT ;  /* 0x0000001d321e7209 */ /* 0x000fe20007810000 */
[----:B--2---:R-:W-:Y:S01]  /*3090*/  FMUL.FTZ R58, R0, R72 ;  /* 0x00000048003a7220 */ /* 0x004fe20000410000 */
[----:B------:R-:W-:Y:S01]  /*30a0*/  ISETP.GT.AND P1, PT, R34, 0x31, PT ;  /* 0x000000312200780c */ /* 0x000fe20003f24270 */
[----:B------:R-:W-:Y:S01]  /*30b0*/  FMUL.FTZ R72, R0, R80 ;  /* 0x0000005000487220 */ /* 0x000fe20000410000 */
[----:B-1----:R-:W-:-:S02]  /*30c0*/  FSEL R48, R48, -INF , P2 ;  /* 0xff80000030307808 */ /* 0x002fc40001000000 */
[----:B------:R-:W-:Y:S01]  /*30d0*/  FMNMX.FTZ R29, R49, R30, !PT ;  /* 0x0000001e311d7209 */ /* 0x000fe20007810000 */
[----:B------:R-:W1:Y:S01]  /*30e0*/  MUFU.TANH R66, R66 ;  /* 0x0000004200427308 */ /* 0x000e620000002400 */
[----:B------:R-:W-:Y:S02]  /*30f0*/  ISETP.GT.AND P2, PT, R34, 0x38, PT ;  /* 0x000000382200780c */ /* 0x000fe40003f44270 */
[----:B----4-:R-:W-:Y:S02]  /*3100*/  FSEL R47, R36, -INF , P1 ;  /* 0xff800000242f7808 */ /* 0x010fe40000800000 */
[----:B------:R-:W-:Y:S02]  /*3110*/  FMNMX.FTZ R30, R48, R29, !PT ;  /* 0x0000001d301e7209 */ /* 0x000fe40007810000 */
[----:B------:R-:W-:Y:S01]  /*3120*/  ISETP.GT.AND P1, PT, R34, 0x39, PT ;  /* 0x000000392200780c */ /* 0x000fe20003f24270 */
[----:B------:R-:W2:Y:S01]  /*3130*/  MUFU.TANH R67, R67 ;  /* 0x0000004300437308 */ /* 0x000ea20000002400 */
[----:B------:R-:W-:-:S02]  /*3140*/  FSEL R46, R37, -INF , P2 ;  /* 0xff800000252e7808 */ /* 0x000fc40001000000 */
[----:B------:R-:W-:Y:S02]  /*3150*/  FMNMX.FTZ R29, R47, R30, !PT ;  /* 0x0000001e2f1d7209 */ /* 0x000fe40007810000 */
[----:B------:R-:W-:Y:S02]  /*3160*/  ISETP.GT.AND P2, PT, R34, 0x40, PT ;  /* 0x000000402200780c */ /* 0x000fe40003f44270 */
[----:B------:R-:W-:Y:S01]  /*3170*/  FSEL R45, R45, -INF , P1 ;  /* 0xff8000002d2d7808 */ /* 0x000fe20000800000 */
[----:B------:R3:W4:Y:S01]  /*3180*/  MUFU.TANH R38, R70 ;  /* 0x0000004600267308 */ /* 0x0007220000002400 */
[----:B------:R-:W-:Y:S02]  /*3190*/  FMNMX.FTZ R30, R46, R29, !PT ;  /* 0x0000001d2e1e7209 */ /* 0x000fe40007810000 */
[----:B------:R-:W-:Y:S02]  /*31a0*/  ISETP.GT.AND P1, PT, R34, 0x41, PT ;  /* 0x000000412200780c */ /* 0x000fe40003f24270 */
[----:B-----5:R-:W-:-:S02]  /*31b0*/  FSEL R44, R44, -INF , P2 ;  /* 0xff8000002c2c7808 */ /* 0x020fc40001000000 */
[----:B------:R-:W-:Y:S01]  /*31c0*/  FMNMX.FTZ R29, R45, R30, !PT ;  /* 0x0000001e2d1d7209 */ /* 0x000fe20007810000 */
[----:B------:R-:W5:Y:S01]  /*31d0*/  MUFU.TANH R33, R71 ;  /* 0x0000004700217308 */ /* 0x000f620000002400 */
[----:B------:R-:W-:Y:S01]  /*31e0*/  ISETP.GT.AND P2, PT, R34, 0x48, PT ;  /* 0x000000482200780c */ /* 0x000fe20003f44270 */
[----:B---3--:R-:W-:Y:S01]  /*31f0*/  FMUL.FTZ R70, R0, R77 ;  /* 0x0000004d00467220 */ /* 0x008fe20000410000 */
[----:B------:R-:W-:Y:S02]  /*3200*/  FSEL R40, R40, -INF , P1 ;  /* 0xff80000028287808 */ /* 0x000fe40000800000 */
[----:B------:R-:W-:Y:S02]  /*3210*/  FMNMX.FTZ R29, R44, R29, !PT ;  /* 0x0000001d2c1d7209 */ /* 0x000fe40007810000 */
[----:B------:R-:W-:Y:S01]  /*3220*/  ISETP.GT.AND P1, PT, R34, 0x49, PT ;  /* 0x000000492200780c */ /* 0x000fe20003f24270 */
[----:B------:R-:W3:Y:S01]  /*3230*/  MUFU.TANH R42, R74 ;  /* 0x0000004a002a7308 */ /* 0x000ee20000002400 */
[----:B0-----:R-:W-:-:S02]  /*3240*/  FSEL R31, R62, -INF , P2 ;  /* 0xff8000003e1f7808 */ /* 0x001fc40001000000 */
[----:B------:R-:W-:Y:S02]  /*3250*/  FMNMX.FTZ R30, R40, R29, !PT ;  /* 0x0000001d281e7209 */ /* 0x000fe40007810000 */
[C---:B------:R-:W-:Y:S02]  /*3260*/  ISETP.GT.AND P2, PT, R34.reuse, 0x50, PT ;  /* 0x000000502200780c */ /* 0x040fe40003f44270 */
[----:B------:R-:W-:Y:S01]  /*3270*/  FSEL R35, R41, -INF , P1 ;  /* 0xff80000029237808 */ /* 0x000fe20000800000 */
[----:B------:R-:W0:Y:S01]  /*3280*/  MUFU.TANH R37, R75 ;  /* 0x0000004b00257308 */ /* 0x000e220000002400 */
[----:B------:R-:W-:Y:S02]  /*3290*/  FMNMX.FTZ R30, R31, R30, !PT ;  /* 0x0000001e1f1e7209 */ /* 0x000fe40007810000 */
[----:B------:R-:W-:Y:S02]  /*32a0*/  ISETP.GT.AND P1, PT, R34, 0x51, PT ;  /* 0x000000512200780c */ /* 0x000fe40003f24270 */
[----:B-1----:R-:W-:-:S02]  /*32b0*/  FSEL R43, R66, -INF , P2 ;  /* 0xff800000422b7808 */ /* 0x002fc40001000000 */
[----:B------:R-:W-:Y:S01]  /*32c0*/  FMNMX.FTZ R30, R35, R30, !PT ;  /* 0x0000001e231e7209 */ /* 0x000fe20007810000 */
[----:B------:R-:W1:Y:S01]  /*32d0*/  MUFU.TANH R36, R78 ;  /* 0x0000004e00247308 */ /* 0x000e620000002400 */
[----:B------:R-:W-:Y:S02]  /*32e0*/  ISETP.GT.AND P2, PT, R34, 0x58, PT ;  /* 0x000000582200780c */ /* 0x000fe40003f44270 */
[----:B--2---:R-:W-:Y:S01]  /*32f0*/  FSEL R39, R67, -INF , P1 ;  /* 0xff80000043277808 */ /* 0x004fe20000800000 */
[----:B------:R-:W-:Y:S01]  /*3300*/  FMUL.FTZ R67, R0, R60 ;  /* 0x0000003c00437220 */ /* 0x000fe20000410000 */
[----:B------:R-:W-:Y:S02]  /*3310*/  FMNMX.FTZ R30, R43, R30, !PT ;  /* 0x0000001e2b1e7209 */ /* 0x000fe40007810000 */
[----:B------:R-:W-:Y:S01]  /*3320*/  ISETP.GT.AND P1, PT, R34, 0x59, PT ;  /* 0x000000592200780c */ /* 0x000fe20003f24270 */
[----:B------:R-:W2:Y:S01]  /*3330*/  MUFU.TANH R32, R79 ;  /* 0x0000004f00207308 */ /* 0x000ea20000002400 */
[----:B----4-:R-:W-:-:S02]  /*3340*/  FSEL R38, R38, -INF , P2 ;  /* 0xff80000026267808 */ /* 0x010fc40001000000 */
[----:B------:R-:W-:Y:S02]  /*3350*/  FMNMX.FTZ R29, R39, R30, !PT ;  /* 0x0000001e271d7209 */ /* 0x000fe40007810000 */
[----:B------:R-:W-:Y:S02]  /*3360*/  ISETP.GT.AND P2, PT, R34, 0x60, PT ;  /* 0x000000602200780c */ /* 0x000fe40003f44270 */
[----:B-----5:R-:W-:Y:S01]  /*3370*/  FSEL R33, R33, -INF , P1 ;  /* 0xff80000021217808 */ /* 0x020fe20000800000 */
[----:B------:R-:W4:Y:S01]  /*3380*/  MUFU.TANH R41, R82 ;  /* 0x0000005200297308 */ /* 0x000f220000002400 */
[----:B------:R-:W-:Y:S02]  /*3390*/  FMNMX.FTZ R30, R38, R29, !PT ;  /* 0x0000001d261e7209 */ /* 0x000fe40007810000 */
[----:B------:R-:W-:Y:S02]  /*33a0*/  ISETP.GT.AND P1, PT, R34, 0x61, PT ;  /* 0x000000612200780c */ /* 0x000fe40003f24270 */
[----:B---3--:R-:W-:-:S02]  /*33b0*/  FSEL R42, R42, -INF , P2 ;  /* 0xff8000002a2a7808 */ /* 0x008fc40001000000 */
[----:B------:R-:W-:Y:S01]  /*33c0*/  FMNMX.FTZ R29, R33, R30, !PT ;  /* 0x0000001e211d7209 */ /* 0x000fe20007810000 */
[----:B------:R-:W3:Y:S01]  /*33d0*/  MUFU.TANH R83, R83 ;  /* 0x0000005300537308 */ /* 0x000ee20000002400 */
[----:B------:R-:W-:Y:S02]  /*33e0*/  ISETP.GT.AND P2, PT, R34, 0x68, PT ;  /* 0x000000682200780c */ /* 0x000fe40003f44270 */
[----:B0-----:R-:W-:Y:S02]  /*33f0*/  FSEL R37, R37, -INF , P1 ;  /* 0xff80000025257808 */ /* 0x001fe40000800000 */
[----:B------:R-:W-:Y:S02]  /*3400*/  FMNMX.FTZ R30, R42, R29, !PT ;  /* 0x0000001d2a1e7209 */ /* 0x000fe40007810000 */
[----:B------:R-:W-:Y:S01]  /*3410*/  ISETP.GT.AND P1, PT, R34, 0x69, PT ;  /* 0x000000692200780c */ /* 0x000fe20003f24270 */
[----:B------:R-:W0:Y:S01]  /*3420*/  MUFU.TANH R86, R86 ;  /* 0x0000005600567308 */ /* 0x000e220000002400 */
[----:B-1----:R-:W-:-:S02]  /*3430*/  FSEL R36, R36, -INF , P2 ;  /* 0xff80000024247808 */ /* 0x002fc40001000000 */
[----:B------:R-:W-:Y:S02]  /*3440*/  FMNMX.FTZ R29, R37, R30, !PT ;  /* 0x0000001e251d7209 */ /* 0x000fe40007810000 */
[----:B------:R-:W-:Y:S02]  /*3450*/  ISETP.GT.AND P2, PT, R34, 0x70, PT ;  /* 0x000000702200780c */ /* 0x000fe40003f44270 */
[----:B--2---:R-:W-:Y:S01]  /*3460*/  FSEL R32, R32, -INF , P1 ;  /* 0xff80000020207808 */ /* 0x004fe20000800000 */
[----:B------:R-:W1:Y:S01]  /*3470*/  MUFU.TANH R87, R87 ;  /* 0x0000005700577308 */ /* 0x000e620000002400 */
[----:B------:R-:W-:Y:S02]  /*3480*/  FMNMX.FTZ R29, R36, R29, !PT ;  /* 0x0000001d241d7209 */ /* 0x000fe40007810000 */
[----:B------:R-:W-:Y:S02]  /*3490*/  ISETP.GT.AND P1, PT, R34, 0x71, PT ;  /* 0x000000712200780c */ /* 0x000fe40003f24270 */
[----:B----4-:R-:W-:-:S02]  /*34a0*/  FSEL R41, R41, -INF , P2 ;  /* 0xff80000029297808 */ /* 0x010fc40001000000 */
[----:B------:R-:W-:Y:S01]  /*34b0*/  FMNMX.FTZ R30, R32, R29, !PT ;  /* 0x0000001d201e7209 */ /* 0x000fe20007810000 */
[----:B------:R2:W-:Y:S01]  /*34c0*/  MUFU.TANH R66, R61 ;  /* 0x0000003d00427308 */ /* 0x0005e20000002400 */
[C---:B------:R-:W-:Y:S02]  /*34d0*/  ISETP.GT.AND P2, PT, R34.reuse, 0x78, PT ;  /* 0x000000782200780c */ /* 0x040fe40003f44270 */
[----:B---3--:R-:W-:Y:S02]  /*34e0*/  FSEL R29, R83, -INF , P1 ;  /* 0xff800000531d7808 */ /* 0x008fe40000800000 */
[----:B------:R-:W-:Y:S02]  /*34f0*/  FMNMX.FTZ R30, R41, R30, !PT ;  /* 0x0000001e291e7209 */ /* 0x000fe40007810000 */
[----:B------:R-:W-:Y:S01]  /*3500*/  ISETP.GT.AND P1, PT, R34, 0x79, PT ;  /* 0x000000792200780c */ /* 0x000fe20003f24270 */
[----:B------:R-:W-:Y:S01]  /*3510*/  MUFU.TANH R2, R2 ;  /* 0x0000000200027308 */ /* 0x000fe20000002400 */
[----:B0-----:R-:W-:-:S02]  /*3520*/  FSEL R34, R86, -INF , P2 ;  /* 0xff80000056227808 */ /* 0x001fc40001000000 */
[----:B------:R-:W-:Y:S02]  /*3530*/  FMNMX.FTZ R71, R29, R30, !PT ;  /* 0x0000001e1d477209 */ /* 0x000fe40007810000 */
[----:B-1----:R-:W-:Y:S02]  /*3540*/  FSEL R30, R87, -INF , P1 ;  /* 0xff800000571e7808 */ /* 0x002fe40000800000 */
[----:B------:R-:W-:Y:S01]  /*3550*/  FMNMX.FTZ R71, R34, R71, !PT ;  /* 0x0000004722477209 */ /* 0x000fe20007810000 */
[----:B------:R-:W-:Y:S01]  /*3560*/  MUFU.TANH R3, R3 ;  /* 0x0000000300037308 */ /* 0x000fe20000002400 */
[----:B------:R-:W-:Y:S02]  /*3570*/  ISETP.GT.AND P2, PT, R88, 0x1, PT ;  /* 0x000000015800780c */ /* 0x000fe40003f44270 */
[----:B------:R-:W-:-:S05]  /*3580*/  FMNMX.FTZ R71, R30, R71, !PT ;  /* 0x000000471e477209 */ /* 0x000fca0007810000 */
[----:B------:R-:W0:Y:S01]  /*3590*/  SHFL.BFLY PT, R60, R71, 0x2, 0x1f ;  /* 0x0c401f00473c7f89 */ /* 0x000e2200000e0000 */
[----:B------:R-:W1:Y:S08]  /*35a0*/  MUFU.TANH R7, R7 ;  /* 0x0000000700077308 */ /* 0x000e700000002400 */
[----:B------:R3:W-:Y:S08]  /*35b0*/  MUFU.TANH R79, R58 ;  /* 0x0000003a004f7308 */ /* 0x0007f00000002400 */
[----:B------:R-:W4:Y:S01]  /*35c0*/  MUFU.TANH R8, R8 ;  /* 0x0000000800087308 */ /* 0x000f220000002400 */
[----:B0-----:R-:W-:-:S07]  /*35d0*/  FMNMX.FTZ R60, R71, R60, !PT ;  /* 0x0000003c473c7209 */ /* 0x001fce0007810000 */
[----:B------:R-:W0:Y:S01]  /*35e0*/  MUFU.TANH R9, R9 ;  /* 0x0000000900097308 */ /* 0x000e220000002400 */
[----:B------:R-:W-:Y:S01]  /*35f0*/  FMUL.FTZ R71, R0, R81 ;  /* 0x0000005100477220 */ /* 0x000fe20000410000 */
[----:B--2---:R-:W2:Y:S06]  /*3600*/  SHFL.BFLY PT, R61, R60, 0x1, 0x1f ;  /* 0x0c201f003c3d7f89 */ /* 0x004eac00000e0000 */
[----:B------:R-:W-:Y:S08]  /*3610*/  MUFU.TANH R10, R10 ;  /* 0x0000000a000a7308 */ /* 0x000ff00000002400 */
[----:B------:R-:W5:Y:S08]  /*3620*/  MUFU.TANH R11, R11 ;  /* 0x0000000b000b7308 */ /* 0x000f700000002400 */
[----:B------:R-:W-:Y:S01]  /*3630*/  MUFU.TANH R12, R12 ;  /* 0x0000000c000c7308 */ /* 0x000fe20000002400 */
[----:B--2---:R-:W-:Y:S01]  /*3640*/  FMNMX.FTZ R170, R60, R61, !PT ;  /* 0x0000003d3caa7209 */ /* 0x004fe20007810000 */
[----:B------:R-:W-:Y:S01]  /*3650*/  IMAD.U32 R61, RZ, RZ, UR10 ;  /* 0x0000000aff3d7e24 */ /* 0x000fe2000f8e00ff */
[----:B-1----:R-:W-:-:S02]  /*3660*/  FSEL R60, R7, -INF , P3 ;  /* 0xff800000073c7808 */ /* 0x002fc40001800000 */
[C---:B------:R-:W-:Y:S01]  /*3670*/  FSETP.NEU.FTZ.AND P1, PT, R170.reuse, -INF , PT ;  /* 0xff800000aa00780b */ /* 0x040fe20003f3d000 */
[----:B---3--:R-:W-:-:S01]  /*3680*/  FFMA.FTZ R58, R170, R61, -8 ;  /* 0xc1000000aa3a7423 */ /* 0x008fc2000001003d */
[----:B------:R-:W-:Y:S01]  /*3690*/  FSEL R61, R3, -INF , P2 ;  /* 0xff800000033d7808 */ /* 0x000fe20001000000 */
[----:B------:R1:W-:Y:S01]  /*36a0*/  MUFU.TANH R75, R65 ;  /* 0x00000041004b7308 */ /* 0x0003e20000002400 */
[----:B------:R-:W-:Y:S02]  /*36b0*/  ISETP.GT.AND P2, PT, R88, 0x10, PT ;  /* 0x000000105800780c */ /* 0x000fe40003f44270 */
[----:B------:R-:W-:Y:S02]  /*36c0*/  FSEL R58, R58, RZ, P1 ;  /* 0x000000ff3a3a7208 */ /* 0x000fe40000800000 */
[----:B------:R-:W-:-:S03]  /*36d0*/  ISETP.GT.AND P1, PT, R88, RZ, PT ;  /* 0x000000ff5800720c */ /* 0x000fc60003f24270 */
[----:B------:R-:W2:Y:S01]  /*36e0*/  MUFU.TANH R14, R14 ;  /* 0x0000000e000e7308 */ /* 0x000ea20000002400 */
[----:B------:R-:W-:Y:S01]  /*36f0*/  FSEL R62, R2, -INF , P1 ;  /* 0xff800000023e7808 */ /* 0x000fe20000800000 */
[--C-:B-1----:R-:W-:Y:S01]  /*3700*/  FFMA.FTZ R65, R63, UR10, -R58.reuse ;  /* 0x0000000a3f417c23 */ /* 0x102fe2000801083a */
[----:B------:R-:W-:Y:S01]  /*3710*/  ISETP.GT.AND P1, PT, R88, 0x9, PT ;  /* 0x000000095800780c */ /* 0x000fe20003f24270 */
[--C-:B------:R-:W-:Y:S01]  /*3720*/  FFMA.FTZ R155, R57, UR10, -R58.reuse ;  /* 0x0000000a399b7c23 */ /* 0x100fe2000801083a */
[----:B------:R-:W-:Y:S01]  /*3730*/  FMNMX.FTZ R3, R62, R61, !PT ;  /* 0x0000003d3e037209 */ /* 0x000fe20007810000 */
[--C-:B------:R-:W-:Y:S01]  /*3740*/  FFMA.FTZ R157, R52, UR10, -R58.reuse ;  /* 0x0000000a349d7c23 */ /* 0x100fe2000801083a */
[----:B----4-:R-:W-:Y:S01]  /*3750*/  FSEL R59, R8, -INF , P1 ;  /* 0xff800000083b7808 */ /* 0x010fe20000800000 */
[----:B------:R-:W-:Y:S01]  /*3760*/  MUFU.TANH R13, R13 ;  /* 0x0000000d000d7308 */ /* 0x000fe20000002400 */
[----:B------:R-:W-:Y:S01]  /*3770*/  FMNMX.FTZ R8, R60, R3, !PT ;  /* 0x000000033c087209 */ /* 0x000fe20007810000 */
[--C-:B------:R-:W-:Y:S01]  /*3780*/  FFMA.FTZ R159, R48, UR10, -R58.reuse ;  /* 0x0000000a309f7c23 */ /* 0x100fe2000801083a */
[----:B------:R-:W-:Y:S01]  /*3790*/  ISETP.GT.AND P1, PT, R88, 0x11, PT ;  /* 0x000000115800780c */ /* 0x000fe20003f24270 */
[--C-:B------:R-:W-:Y:S01]  /*37a0*/  FFMA.FTZ R161, R44, UR10, -R58.reuse ;  /* 0x0000000a2ca17c23 */ /* 0x100fe2000801083a */
[----:B0-----:R-:W-:Y:S01]  /*37b0*/  FSEL R63, R9, -INF , P2 ;  /* 0xff800000093f7808 */ /* 0x001fe20001000000 */
[--C-:B------:R-:W-:Y:S01]  /*37c0*/  FFMA.FTZ R9, R56, UR10, -R58.reuse ;  /* 0x0000000a38097c23 */ /* 0x100fe2000801083a */
[----:B------:R-:W-:Y:S01]  /*37d0*/  FMNMX.FTZ R8, R59, R8, !PT ;  /* 0x000000083b087209 */ /* 0x000fe20007810000 */
[----:B------:R0:W-:Y:S01]  /*37e0*/  MUFU.TANH R74, R64 ;  /* 0x00000040004a7308 */ /* 0x0001e20000002400 */
[C---:B------:R-:W-:Y:S01]  /*37f0*/  ISETP.GT.AND P2, PT, R88.reuse, 0x18, PT ;  /* 0x000000185800780c */ /* 0x040fe20003f44270 */
[--C-:B------:R-:W-:Y:S01]  /*3800*/  FFMA.FTZ R153, R93, UR10, -R58.reuse ;  /* 0x0000000a5d997c23 */ /* 0x100fe2000801083a */
[----:B------:R-:W-:Y:S01]  /*3810*/  FMNMX.FTZ R7, R63, R8, !PT ;  /* 0x000000083f077209 */ /* 0x000fe20007810000 */
[--C-:B------:R-:W-:Y:S01]  /*3820*/  FFMA.FTZ R54, R91, UR10, -R58.reuse ;  /* 0x0000000a5b367c23 */ /* 0x100fe2000801083a */
[----:B-----5:R-:W-:Y:S01]  /*3830*/  FSEL R57, R11, -INF , P2 ;  /* 0xff8000000b397808 */ /* 0x020fe20001000000 */
[--C-:B------:R-:W-:Y:S01]  /*3840*/  FFMA.FTZ R11, R55, UR10, -R58.reuse ;  /* 0x0000000a370b7c23 */ /* 0x100fe2000801083a */
[----:B------:R-:W-:Y:S01]  /*3850*/  ISETP.GT.AND P2, PT, R88, 0x20, PT ;  /* 0x000000205800780c */ /* 0x000fe20003f44270 */
[----:B------:R-:W1:Y:S01]  /*3860*/  MUFU.TANH R15, R15 ;  /* 0x0000000f000f7308 */ /* 0x000e620000002400 */
[----:B0-----:R-:W-:Y:S01]  /*3870*/  FSEL R64, R10, -INF , P1 ;  /* 0xff8000000a407808 */ /* 0x001fe20000800000 */
[--C-:B------:R-:W-:Y:S01]  /*3880*/  FFMA.FTZ R2, R89, UR10, -R58.reuse ;  /* 0x0000000a59027c23 */ /* 0x100fe2000801083a */
[----:B------:R-:W-:Y:S01]  /*3890*/  ISETP.GT.AND P1, PT, R88, 0x19, PT ;  /* 0x000000195800780c */ /* 0x000fe20003f24270 */
[--C-:B------:R-:W-:Y:S01]  /*38a0*/  FFMA.FTZ R167, R41, UR10, -R58.reuse ;  /* 0x0000000a29a77c23 */ /* 0x100fe2000801083a */
[----:B------:R-:W-:Y:S01]  /*38b0*/  FMNMX.FTZ R8, R64, R7, !PT ;  /* 0x0000000740087209 */ /* 0x000fe20007810000 */
[--C-:B------:R-:W-:Y:S01]  /*38c0*/  FFMA.FTZ R165, R42, UR10, -R58.reuse ;  /* 0x0000000a2aa57c23 */ /* 0x100fe2000801083a */
[----:B--2---:R-:W-:Y:S01]  /*38d0*/  FSEL R56, R14, -INF , P2 ;  /* 0xff8000000e387808 */ /* 0x004fe20001000000 */
[----:B------:R-:W0:Y:S01]  /*38e0*/  MUFU.TANH R20, R20 ;  /* 0x0000001400147308 */ /* 0x000e220000002400 */
[----:B------:R-:W-:Y:S01]  /*38f0*/  FMNMX.FTZ R10, R57, R8, !PT ;  /* 0x00000008390a7209 */ /* 0x000fe20007810000 */
[--C-:B------:R-:W-:Y:S01]  /*3900*/  FFMA.FTZ R14, R51, UR10, -R58.reuse ;  /* 0x0000000a330e7c23 */ /* 0x100fe2000801083a */
[----:B------:R-:W-:Y:S01]  /*3910*/  ISETP.GT.AND P2, PT, R88, 0x28, PT ;  /* 0x000000285800780c */ /* 0x000fe20003f44270 */
[--C-:B------:R-:W-:Y:S01]  /*3920*/  FFMA.FTZ R163, R43, UR10, -R58.reuse ;  /* 0x0000000a2ba37c23 */ /* 0x100fe2000801083a */
[----:B------:R-:W-:-:S01]  /*3930*/  FFMA.FTZ R31, R31, UR10, -R58 ;  /* 0x0000000a1f1f7c23 */ /* 0x000fc2000801083a */
[----:B------:R-:W-:-:S02]  /*3940*/  FFMA.FTZ R30, R30, UR10, -R58 ;  /* 0x0000000a1e1e7c23 */ /* 0x000fc4000801083a */
[----:B------:R2:W-:Y:S01]  /*3950*/  MUFU.EX2 R3, R65 ;  /* 0x0000004100037308 */ /* 0x0005e20000000800 */
[----:B-1----:R-:W-:Y:S02]  /*3960*/  FSEL R15, R15, -INF , P2 ;  /* 0xff8000000f0f7808 */ /* 0x002fe40001000000 */
[----:B------:R-:W-:-:S05]  /*3970*/  ISETP.GT.AND P2, PT, R88, 0x30, PT ;  /* 0x000000305800780c */ /* 0x000fca0003f44270 */
[----:B------:R-:W1:Y:S01]  /*3980*/  MUFU.TANH R24, R24 ;  /* 0x0000001800187308 */ /* 0x000e620000002400 */
[----:B--2---:R-:W-:Y:S01]  /*3990*/  FSEL R65, R12, -INF , P1 ;  /* 0xff8000000c417808 */ /* 0x004fe20000800000 */
[----:B------:R-:W-:Y:S01]  /*39a0*/  FFMA.FTZ R12, R53, UR10, -R58 ;  /* 0x0000000a350c7c23 */ /* 0x000fe2000801083a */
[----:B------:R-:W-:Y:S02]  /*39b0*/  ISETP.GT.AND P1, PT, R88, 0x21, PT ;  /* 0x000000215800780c */ /* 0x000fe40003f24270 */
[----:B------:R-:W-:Y:S02]  /*39c0*/  FMNMX.FTZ R7, R65, R10, !PT ;  /* 0x0000000a41077209 */ /* 0x000fe40007810000 */
[----:B------:R-:W-:Y:S01]  /*39d0*/  FSEL R13, R13, -INF , P1 ;  /* 0xff8000000d0d7808 */ /* 0x000fe20000800000 */
[----:B------:R-:W2:Y:S01]  /*39e0*/  MUFU.TANH R21, R21 ;  /* 0x0000001500157308 */ /* 0x000ea20000002400 */
[----:B------:R-:W-:Y:S02]  /*39f0*/  FMNMX.FTZ R10, R56, R7, !PT ;  /* 0x00000007380a7209 */ /* 0x000fe40007810000 */
[----:B------:R-:W-:-:S02]  /*3a00*/  ISETP.GT.AND P1, PT, R88, 0x29, PT ;  /* 0x000000295800780c */ /* 0x000fc40003f24270 */
[----:B------:R-:W-:Y:S02]  /*3a10*/  FMNMX.FTZ R10, R13, R10, !PT ;  /* 0x0000000a0d0a7209 */ /* 0x000fe40007810000 */
[----:B0-----:R-:W-:Y:S01]  /*3a20*/  FSEL R55, R20, -INF , P1 ;  /* 0xff80000014377808 */ /* 0x001fe20000800000 */
[----:B------:R-:W0:Y:S01]  /*3a30*/  MUFU.TANH R25, R25 ;  /* 0x0000001900197308 */ /* 0x000e220000002400 */
[----:B------:R-:W-:Y:S01]  /*3a40*/  FMNMX.FTZ R10, R15, R10, !PT ;  /* 0x0000000a0f0a7209 */ /* 0x000fe20007810000 */
[--C-:B------:R-:W-:Y:S01]  /*3a50*/  FFMA.FTZ R20, R47, UR10, -R58.reuse ;  /* 0x0000000a2f147c23 */ /* 0x100fe2000801083a */
[----:B------:R-:W-:Y:S02]  /*3a60*/  ISETP.GT.AND P1, PT, R88, 0x31, PT ;  /* 0x000000315800780c */ /* 0x000fe40003f24270 */
[----:B-1----:R-:W-:Y:S01]  /*3a70*/  FSEL R53, R24, -INF , P2 ;  /* 0xff80000018357808 */ /* 0x002fe20001000000 */
[----:B------:R-:W-:-:S01]  /*3a80*/  FFMA.FTZ R24, R49, UR10, -R58 ;  /* 0x0000000a31187c23 */ /* 0x000fc2000801083a */
[----:B------:R-:W-:Y:S01]  /*3a90*/  FMNMX.FTZ R10, R55, R10, !PT ;  /* 0x0000000a370a7209 */ /* 0x000fe20007810000 */
[----:B------:R-:W1:Y:S01]  /*3aa0*/  MUFU.TANH R26, R26 ;  /* 0x0000001a001a7308 */ /* 0x000e620000002400 */
[----:B------:R-:W-:-:S02]  /*3ab0*/  ISETP.GT.AND P2, PT, R88, 0x38, PT ;  /* 0x000000385800780c */ /* 0x000fc40003f44270 */
[----:B--2---:R-:W-:Y:S02]  /*3ac0*/  FSEL R21, R21, -INF , P1 ;  /* 0xff80000015157808 */ /* 0x004fe40000800000 */
[----:B------:R-:W-:Y:S02]  /*3ad0*/  FMNMX.FTZ R10, R53, R10, !PT ;  /* 0x0000000a350a7209 */ /* 0x000fe40007810000 */
[C---:B------:R-:W-:Y:S01]  /*3ae0*/  ISETP.GT.AND P1, PT, R88.reuse, 0x39, PT ;  /* 0x000000395800780c */ /* 0x040fe20003f24270 */
[----:B------:R-:W2:Y:S01]  /*3af0*/  MUFU.TANH R28, R28 ;  /* 0x0000001c001c7308 */ /* 0x000ea20000002400 */
[----:B0-----:R-:W-:Y:S02]  /*3b00*/  FSEL R25, R25, -INF , P2 ;  /* 0xff80000019197808 */ /* 0x001fe40001000000 */
[----:B------:R-:W-:Y:S02]  /*3b10*/  FMNMX.FTZ R10, R21, R10, !PT ;  /* 0x0000000a150a7209 */ /* 0x000fe40007810000 */
[----:B------:R-:W-:-:S03]  /*3b20*/  ISETP.GT.AND P2, PT, R88, 0x40, PT ;  /* 0x000000405800780c */ /* 0x000fc60003f44270 */
[----:B------:R-:W0:Y:S01]  /*3b30*/  MUFU.TANH R27, R27 ;  /* 0x0000001b001b7308 */ /* 0x000e220000002400 */
[----:B-1----:R-:W-:Y:S01]  /*3b40*/  FSEL R52, R26, -INF , P1 ;  /* 0xff8000001a347808 */ /* 0x002fe20000800000 */
[--C-:B------:R-:W-:Y:S01]  /*3b50*/  FFMA.FTZ R26, R40, UR10, -R58.reuse ;  /* 0x0000000a281a7c23 */ /* 0x100fe2000801083a */
[----:B------:R-:W-:Y:S01]  /*3b60*/  ISETP.GT.AND P1, PT, R88, 0x41, PT ;  /* 0x000000415800780c */ /* 0x000fe20003f24270 */
[----:B------:R-:W-:-:S04]  /*3b70*/  FFMA.FTZ R40, R39, UR10, -R58 ;  /* 0x0000000a27287c23 */ /* 0x000fc8000801083a */
[----:B------:R-:W1:Y:S01]  /*3b80*/  MUFU.TANH R67, R67 ;  /* 0x0000004300437308 */ /* 0x000e620000002400 */
[----:B--2---:R-:W-:Y:S01]  /*3b90*/  FSEL R51, R28, -INF , P2 ;  /* 0xff8000001c337808 */ /* 0x004fe20001000000 */
[----:B------:R-:W-:Y:S01]  /*3ba0*/  FFMA.FTZ R28, R45, UR10, -R58 ;  /* 0x0000000a2d1c7c23 */ /* 0x000fe2000801083a */
[----:B------:R-:W-:-:S05]  /*3bb0*/  ISETP.GT.AND P2, PT, R88, 0x48, PT ;  /* 0x000000485800780c */ /* 0x000fca0003f44270 */
[----:B------:R2:W-:Y:S01]  /*3bc0*/  MUFU.EX2 R8, R9 ;  /* 0x0000000900087308 */ /* 0x0005e20000000800 */
[----:B0-----:R-:W-:Y:S02]  /*3bd0*/  FSEL R27, R27, -INF , P1 ;  /* 0xff8000001b1b7808 */ /* 0x001fe40000800000 */
[----:B------:R-:W-:-:S05]  /*3be0*/  ISETP.GT.AND P1, PT, R88, 0x49, PT ;  /* 0x000000495800780c */ /* 0x000fca0003f24270 */
[----:B------:R-:W0:Y:S01]  /*3bf0*/  MUFU.TANH R68, R68 ;  /* 0x0000004400447308 */ /* 0x000e220000002400 */
[----:B--2---:R-:W-:Y:S02]  /*3c00*/  FMNMX.FTZ R9, R25, R10, !PT ;  /* 0x0000000a19097209 */ /* 0x004fe40007810000 */
[----:B-1----:R-:W-:Y:S02]  /*3c10*/  FSEL R67, R67, -INF , P2 ;  /* 0xff80000043437808 */ /* 0x002fe40001000000 */
[----:B------:R-:W-:Y:S01]  /*3c20*/  FMNMX.FTZ R10, R52, R9, !PT ;  /* 0x00000009340a7209 */ /* 0x000fe20007810000 */
[----:B------:R-:W-:Y:S01]  /*3c30*/  FFMA.FTZ R9, R50, UR10, -R58 ;  /* 0x0000000a32097c23 */ /* 0x000fe2000801083a */
[----:B------:R-:W-:Y:S01]  /*3c40*/  ISETP.GT.AND P2, PT, R88, 0x50, PT ;  /* 0x000000505800780c */ /* 0x000fe20003f44270 */
[----:B------:R1:W2:Y:S01]  /*3c50*/  MUFU.TANH R78, R69 ;  /* 0x00000045004e7308 */ /* 0x0002a20000002400 */
[----:B------:R-:W-:-:S04]  /*3c60*/  FMNMX.FTZ R10, R51, R10, !PT ;  /* 0x0000000a330a7209 */ /* 0x000fc80007810000 */
[----:B------:R-:W-:-:S03]  /*3c70*/  FMNMX.FTZ R10, R27, R10, !PT ;  /* 0x0000000a1b0a7209 */ /* 0x000fc60007810000 */
[----:B------:R3:W-:Y:S01]  /*3c80*/  MUFU.EX2 R7, R11 ;  /* 0x0000000b00077308 */ /* 0x0007e20000000800 */
[----:B-1----:R-:W-:Y:S02]  /*3c90*/  FSEL R69, R66, -INF , P1 ;  /* 0xff80000042457808 */ /* 0x002fe40000800000 */
[----:B------:R-:W-:Y:S02]  /*3ca0*/  FMNMX.FTZ R10, R67, R10, !PT ;  /* 0x0000000a430a7209 */ /* 0x000fe40007810000 */
[----:B------:R-:W-:Y:S02]  /*3cb0*/  ISETP.GT.AND P1, PT, R88, 0x51, PT ;  /* 0x000000515800780c */ /* 0x000fe40003f24270 */
[----:B------:R-:W-:Y:S01]  /*3cc0*/  FSEL R66, R74, -INF , P2 ;  /* 0xff8000004a427808 */ /* 0x000fe20001000000 */
[----:B------:R1:W4:Y:S01]  /*3cd0*/  MUFU.TANH R82, R73 ;  /* 0x0000004900527308 */ /* 0x0003220000002400 */
[----:B---3--:R-:W-:Y:S01]  /*3ce0*/  FMNMX.FTZ R11, R69, R10, !PT ;  /* 0x0000000a450b7209 */ /* 0x008fe20007810000 */
[--C-:B------:R-:W-:Y:S01]  /*3cf0*/  FFMA.FTZ R74, R35, UR10, -R58.reuse ;  /* 0x0000000a234a7c23 */ /* 0x100fe2000801083a */
[----:B------:R-:W-:Y:S01]  /*3d00*/  ISETP.GT.AND P2, PT, R88, 0x58, PT ;  /* 0x000000585800780c */ /* 0x000fe20003f44270 */
[--C-:B------:R-:W-:Y:S01]  /*3d10*/  FFMA.FTZ R35, R38, UR10, -R58.reuse ;  /* 0x0000000a26237c23 */ /* 0x100fe2000801083a */
[----:B------:R-:W-:Y:S01]  /*3d20*/  FSEL R50, R75, -INF , P1 ;  /* 0xff8000004b327808 */ /* 0x000fe20000800000 */
[----:B------:R-:W-:Y:S01]  /*3d30*/  FFMA.FTZ R38, R37, UR10, -R58 ;  /* 0x0000000a25267c23 */ /* 0x000fe2000801083a */
[----:B------:R-:W-:Y:S01]  /*3d40*/  FMNMX.FTZ R11, R66, R11, !PT ;  /* 0x0000000b420b7209 */ /* 0x000fe20007810000 */
[----:B------:R-:W3:Y:S01]  /*3d50*/  MUFU.TANH R76, R76 ;  /* 0x0000004c004c7308 */ /* 0x000ee20000002400 */
[----:B------:R-:W-:Y:S01]  /*3d60*/  ISETP.GT.AND P1, PT, R88, 0x59, PT ;  /* 0x000000595800780c */ /* 0x000fe20003f24270 */
[----:B-1----:R-:W-:Y:S01]  /*3d70*/  FMUL.FTZ R73, R0, R84 ;  /* 0x0000005400497220 */ /* 0x002fe20000410000 */
[----:B0-----:R-:W-:Y:S01]  /*3d80*/  FSEL R48, R68, -INF , P2 ;  /* 0xff80000044307808 */ /* 0x001fe20001000000 */
[----:B------:R-:W-:Y:S01]  /*3d90*/  IMAD.U32 R37, RZ, RZ, UR10 ;  /* 0x0000000aff257e24 */ /* 0x000fe2000f8e00ff */
[----:B------:R-:W-:-:S02]  /*3da0*/  FMNMX.FTZ R11, R50, R11, !PT ;  /* 0x0000000b320b7209 */ /* 0x000fc40007810000 */
[----:B------:R-:W-:Y:S01]  /*3db0*/  ISETP.GT.AND P2, PT, R88, 0x60, PT ;  /* 0x000000605800780c */ /* 0x000fe20003f44270 */
[----:B------:R-:W0:Y:S01]  /*3dc0*/  MUFU.TANH R70, R70 ;  /* 0x0000004600467308 */ /* 0x000e220000002400 */
[----:B--2---:R-:W-:Y:S02]  /*3dd0*/  FSEL R68, R78, -INF , P1 ;  /* 0xff8000004e447808 */ /* 0x004fe40000800000 */
[----:B------:R-:W-:Y:S02]  /*3de0*/  FMNMX.FTZ R11, R48, R11, !PT ;  /* 0x0000000b300b7209 */ /* 0x000fe40007810000 */
[----:B------:R-:W-:Y:S02]  /*3df0*/  ISETP.GT.AND P1, PT, R88, 0x61, PT ;  /* 0x000000615800780c */ /* 0x000fe40003f24270 */
[----:B------:R-:W-:Y:S01]  /*3e00*/  FSEL R49, R79, -INF , P2 ;  /* 0xff8000004f317808 */ /* 0x000fe20001000000 */
[----:B------:R-:W1:Y:S01]  /*3e10*/  MUFU.TANH R72, R72 ;  /* 0x0000004800487308 */ /* 0x000e620000002400 */
[----:B------:R-:W-:Y:S01]  /*3e20*/  FMNMX.FTZ R10, R68, R11, !PT ;  /* 0x0000000b440a7209 */ /* 0x000fe20007810000 */
[----:B------:R-:W-:Y:S01]  /*3e30*/  FFMA.FTZ R11, R46, UR10, -R58 ;  /* 0x0000000a2e0b7c23 */ /* 0x000fe2000801083a */
[----:B------:R-:W-:-:S02]  /*3e40*/  ISETP.GT.AND P2, PT, R88, 0x68, PT ;  /* 0x000000685800780c */ /* 0x000fc40003f44270 */
[----:B----4-:R-:W-:Y:S02]  /*3e50*/  FSEL R47, R82, -INF , P1 ;  /* 0xff800000522f7808 */ /* 0x010fe40000800000 */
[----:B------:R-:W-:Y:S01]  /*3e60*/  FMNMX.FTZ R10, R49, R10, !PT ;  /* 0x0000000a310a7209 */ /* 0x000fe20007810000 */
[----:B------:R-:W2:Y:S01]  /*3e70*/  MUFU.TANH R71, R71 ;  /* 0x0000004700477308 */ /* 0x000ea20000002400 */
[----:B------:R-:W-:Y:S02]  /*3e80*/  ISETP.GT.AND P1, PT, R88, 0x69, PT ;  /* 0x000000695800780c */ /* 0x000fe40003f24270 */
[----:B---3--:R-:W-:Y:S01]  /*3e90*/  FSEL R46, R76, -INF , P2 ;  /* 0xff8000004c2e7808 */ /* 0x008fe20001000000 */
[----:B------:R-:W-:-:S01]  /*3ea0*/  FFMA.FTZ R76, R33, UR10, -R58 ;  /* 0x0000000a214c7c23 */ /* 0x000fc2000801083a */
[----:B------:R-:W-:Y:S01]  /*3eb0*/  FMNMX.FTZ R75, R47, R10, !PT ;  /* 0x0000000a2f4b7209 */ /* 0x000fe20007810000 */
[----:B------:R-:W-:-:S01]  /*3ec0*/  FFMA.FTZ R33, R36, UR10, -R58 ;  /* 0x0000000a24217c23 */ /* 0x000fc2000801083a */
[----:B------:R-:W-:Y:S01]  /*3ed0*/  ISETP.GT.AND P2, PT, R88, 0x70, PT ;  /* 0x000000705800780c */ /* 0x000fe20003f44270 */
[----:B------:R-:W3:Y:S01]  /*3ee0*/  MUFU.TANH R73, R73 ;  /* 0x0000004900497308 */ /* 0x000ee20000002400 */
[----:B0-----:R-:W-:Y:S01]  /*3ef0*/  FSEL R70, R70, -INF , P1 ;  /* 0xff80000046467808 */ /* 0x001fe20000800000 */
[--C-:B------:R-:W-:Y:S01]  /*3f00*/  FFMA.FTZ R36, R32, UR10, -R58.reuse ;  /* 0x0000000a20247c23 */ /* 0x100fe2000801083a */
[----:B------:R-:W-:Y:S01]  /*3f10*/  FMNMX.FTZ R75, R46, R75, !PT ;  /* 0x0000004b2e4b7209 */ /* 0x000fe20007810000 */
[--C-:B------:R-:W-:Y:S01]  /*3f20*/  FFMA.FTZ R32, R29, UR10, -R58.reuse ;  /* 0x0000000a1d207c23 */ /* 0x100fe2000801083a */
[----:B------:R-:W-:Y:S01]  /*3f30*/  ISETP.GT.AND P1, PT, R88, 0x71, PT ;  /* 0x000000715800780c */ /* 0x000fe20003f24270 */
[----:B------:R-:W-:Y:S01]  /*3f40*/  FFMA.FTZ R29, R34, UR10, -R58 ;  /* 0x0000000a221d7c23 */ /* 0x000fe2000801083a */
[----:B-1----:R-:W-:Y:S01]  /*3f50*/  FSEL R45, R72, -INF , P2 ;  /* 0xff800000482d7808 */ /* 0x002fe20001000000 */
[----:B------:R-:W0:Y:S01]  /*3f60*/  MUFU.TANH R85, R85 ;  /* 0x0000005500557308 */ /* 0x000e220000002400 */
[----:B------:R-:W-:-:S02]  /*3f70*/  FMNMX.FTZ R10, R70, R75, !PT ;  /* 0x0000004b460a7209 */ /* 0x000fc40007810000 */
[C---:B------:R-:W-:Y:S02]  /*3f80*/  ISETP.GT.AND P2, PT, R88.reuse, 0x78, PT ;  /* 0x000000785800780c */ /* 0x040fe40003f44270 */
[----:B--2---:R-:W-:Y:S02]  /*3f90*/  FSEL R71, R71, -INF , P1 ;  /* 0xff80000047477808 */ /* 0x004fe40000800000 */
[----:B------:R-:W-:Y:S01]  /*3fa0*/  FMNMX.FTZ R10, R45, R10, !PT ;  /* 0x0000000a2d0a7209 */ /* 0x000fe20007810000 */
[----:B------:R-:W-:Y:S01]  /*3fb0*/  MUFU.EX2 R153, R153 ;  /* 0x0000009900997308 */ /* 0x000fe20000000800 */
[----:B---3--:R-:W-:Y:S02]  /*3fc0*/  FSEL R44, R73, -INF , P2 ;  /* 0xff800000492c7808 */ /* 0x008fe40001000000 */
[----:B------:R-:W-:Y:S02]  /*3fd0*/  ISETP.GT.AND P1, PT, R88, 0x79, PT ;  /* 0x000000795800780c */ /* 0x000fe40003f24270 */
[----:B------:R-:W-:-:S03]  /*3fe0*/  FMNMX.FTZ R73, R71, R10, !PT ;  /* 0x0000000a47497209 */ /* 0x000fc60007810000 */
[----:B------:R-:W1:Y:S01]  /*3ff0*/  MUFU.EX2 R54, R54 ;  /* 0x0000003600367308 */ /* 0x000e620000000800 */
[----:B0-----:R-:W-:Y:S02]  /*4000*/  FSEL R72, R85, -INF , P1 ;  /* 0xff80000055487808 */ /* 0x001fe40000800000 */
[----:B------:R-:W-:-:S04]  /*4010*/  FMNMX.FTZ R73, R44, R73, !PT ;  /* 0x000000492c497209 */ /* 0x000fc80007810000 */
[----:B------:R-:W-:Y:S01]  /*4020*/  FMNMX.FTZ R73, R72, R73, !PT ;  /* 0x0000004948497209 */ /* 0x000fe20007810000 */
[----:B------:R-:W0:Y:S04]  /*4030*/  MUFU.EX2 R2, R2 ;  /* 0x0000000200027308 */ /* 0x000e280000000800 */
[----:B------:R-:W2:Y:S04]  /*4040*/  SHFL.BFLY PT, R10, R73, 0x2, 0x1f ;  /* 0x0c401f00490a7f89 */ /* 0x000ea800000e0000 */
[----:B------:R-:W3:Y:S08]  /*4050*/  MUFU.EX2 R155, R155 ;  /* 0x0000009b009b7308 */ /* 0x000ef00000000800 */
[----:B------:R-:W-:Y:S08]  /*4060*/  MUFU.EX2 R12, R12 ;  /* 0x0000000c000c7308 */ /* 0x000ff00000000800 */
[----:B------:R-:W-:Y:S01]  /*4070*/  MUFU.EX2 R157, R157 ;  /* 0x0000009d009d7308 */ /* 0x000fe20000000800 */
[----:B--2---:R-:W-:-:S07]  /*4080*/  FMNMX.FTZ R39, R73, R10, !PT ;  /* 0x0000000a49277209 */ /* 0x004fce0007810000 */
[----:B------:R-:W-:Y:S01]  /*4090*/  MUFU.EX2 R14, R14 ;  /* 0x0000000e000e7308 */ /* 0x000fe20000000800 */
[----:B------:R-:W2:Y:S07]  /*40a0*/  SHFL.BFLY PT, R10, R39, 0x1, 0x1f ;  /* 0x0c201f00270a7f89 */ /* 0x000eae00000e0000 */
[----:B------:R-:W-:Y:S08]  /*40b0*/  MUFU.EX2 R9, R9 ;  /* 0x0000000900097308 */ /* 0x000ff00000000800 */
[----:B------:R-:W-:Y:S08]  /*40c0*/  MUFU.EX2 R24, R24 ;  /* 0x0000001800187308 */ /* 0x000ff00000000800 */
[----:B------:R-:W-:Y:S01]  /*40d0*/  MUFU.EX2 R159, R159 ;  /* 0x0000009f009f7308 */ /* 0x000fe20000000800 */
[----:B--2---:R-:W-:-:S04]  /*40e0*/  FMNMX.FTZ R10, R39, R10, !PT ;  /* 0x0000000a270a7209 */ /* 0x004fc80007810000 */
        /* <DEDUP_REMOVED lines=14> */
[----:B------:R-:W-:Y:S01]  /*41d0*/  FFMA.FTZ R21, R27, UR10, -R34 ;  /* 0x0000000a1b157c23 */ /* 0x000fe20008010822 */
[----:B-1----:R-:W-:-:S01]  /*41e0*/  FADD.FTZ R27, R153, R54 ;  /* 0x00000036991b7221 */ /* 0x002fc20000010000 */
[--C-:B------:R-:W-:Y:S01]  /*41f0*/  FFMA.FTZ R65, R65, UR10, -R34.reuse ;  /* 0x0000000a41417c23 */ /* 0x100fe20008010822 */
[----:B------:R-:W-:-:S01]  /*4200*/  FFMA.FTZ R156, R56, UR10, -R34 ;  /* 0x0000000a389c7c23 */ /* 0x000fc20008010822 */
[----:B------:R-:W1:Y:S01]  /*4210*/  MUFU.EX2 R37, R37 ;  /* 0x0000002500257308 */ /* 0x000e620000000800 */
[----:B0-----:R-:W-:-:S01]  /*4220*/  FADD.FTZ R62, R2, R27 ;  /* 0x0000001b023e7221 */ /* 0x001fc20000010000 */
[--C-:B------:R-:W-:Y:S01]  /*4230*/  FFMA.FTZ R13, R13, UR10, -R34.reuse ;  /* 0x0000000a0d0d7c23 */ /* 0x100fe20008010822 */
[----:B------:R-:W-:-:S01]  /*4240*/  FFMA.FTZ R160, R51, UR10, -R34 ;  /* 0x0000000a33a07c23 */ /* 0x000fc20008010822 */
[----:B------:R-:W-:Y:S01]  /*4250*/  FFMA.FTZ R55, R55, UR10, -R34 ;  /* 0x0000000a37377c23 */ /* 0x000fe20008010822 */
[----:B------:R-:W-:-:S01]  /*4260*/  FADD.FTZ R62, R3, R62 ;  /* 0x0000003e033e7221 */ /* 0x000fc20000010000 */
[--C-:B------:R-:W-:Y:S01]  /*4270*/  FFMA.FTZ R158, R53, UR10, -R34.reuse ;  /* 0x0000000a359e7c23 */ /* 0x100fe20008010822 */
[----:B------:R-:W-:-:S01]  /*4280*/  FFMA.FTZ R25, R25, UR10, -R34 ;  /* 0x0000000a19197c23 */ /* 0x000fc20008010822 */
[----:B------:R-:W0:Y:S01]  /*4290*/  MUFU.EX2 R41, R41 ;  /* 0x0000002900297308 */ /* 0x000e220000000800 */
[----:B---3--:R-:W-:-:S01]  /*42a0*/  FADD.FTZ R51, R155, R62 ;  /* 0x0000003e9b337221 */ /* 0x008fc20000010000 */
[--C-:B------:R-:W-:Y:S01]  /*42b0*/  FFMA.FTZ R52, R52, UR10, -R34.reuse ;  /* 0x0000000a34347c23 */ /* 0x100fe20008010822 */
[----:B------:R-:W-:-:S01]  /*42c0*/  FFMA.FTZ R50, R50, UR10, -R34 ;  /* 0x0000000a32327c23 */ /* 0x000fc20008010822 */
[----:B------:R-:W-:Y:S01]  /*42d0*/  FFMA.FTZ R67, R67, UR10, -R34 ;  /* 0x0000000a43437c23 */ /* 0x000fe20008010822 */
[----:B------:R-:W-:-:S01]  /*42e0*/  FADD.FTZ R64, R8, R51 ;  /* 0x0000003308407221 */ /* 0x000fc20000010000 */
[--C-:B------:R-:W-:Y:S01]  /*42f0*/  FFMA.FTZ R69, R69, UR10, -R34.reuse ;  /* 0x0000000a45457c23 */ /* 0x100fe20008010822 */
[----:B------:R-:W-:-:S01]  /*4300*/  FFMA.FTZ R162, R66, UR10, -R34 ;  /* 0x0000000a42a27c23 */ /* 0x000fc20008010822 */
[----:B------:R-:W2:Y:S01]  /*4310*/  MUFU.EX2 R42, R42 ;  /* 0x0000002a002a7308 */ /* 0x000ea20000000800 */
[----:B-1----:R-:W-:-:S01]  /*4320*/  FADD.FTZ R60, R152, R37 ;  /* 0x00000025983c7221 */ /* 0x002fc20000010000 */
[--C-:B------:R-:W-:Y:S01]  /*4330*/  FFMA.FTZ R48, R48, UR10, -R34.reuse ;  /* 0x0000000a30307c23 */ /* 0x100fe20008010822 */
[----:B------:R-:W-:-:S01]  /*4340*/  FFMA.FTZ R47, R47, UR10, -R34 ;  /* 0x0000000a2f2f7c23 */ /* 0x000fc20008010822 */
[--C-:B------:R-:W-:Y:S01]  /*4350*/  FFMA.FTZ R68, R68, UR10, -R34.reuse ;  /* 0x0000000a44447c23 */ /* 0x100fe20008010822 */
[----:B------:R-:W-:-:S01]  /*4360*/  FFMA.FTZ R49, R49, UR10, -R34 ;  /* 0x0000000a31317c23 */ /* 0x000fc20008010822 */
[--C-:B------:R-:W-:Y:S01]  /*4370*/  FFMA.FTZ R46, R46, UR10, -R34.reuse ;  /* 0x0000000a2e2e7c23 */ /* 0x100fe20008010822 */
[----:B------:R-:W-:-:S01]  /*4380*/  FFMA.FTZ R70, R70, UR10, -R34 ;  /* 0x0000000a46467c23 */ /* 0x000fc20008010822 */
[----:B------:R-:W1:Y:S01]  /*4390*/  MUFU.EX2 R154, R154 ;  /* 0x0000009a009a7308 */ /* 0x000e620000000800 */
[----:B0-----:R-:W-:-:S01]  /*43a0*/  FADD.FTZ R27, R41, R60 ;  /* 0x0000003c291b7221 */ /* 0x001fc20000010000 */
[--C-:B------:R-:W-:Y:S01]  /*43b0*/  FFMA.FTZ R71, R71, UR10, -R34.reuse ;  /* 0x0000000a47477c23 */ /* 0x100fe20008010822 */
[----:B------:R-:W-:-:S05]  /*43c0*/  FFMA.FTZ R44, R44, UR10, -R34 ;  /* 0x0000000a2c2c7c23 */ /* 0x000fca0008010822 */
[----:B------:R-:W0:Y:S01]  /*43d0*/  MUFU.EX2 R39, R39 ;  /* 0x0000002700277308 */ /* 0x000e220000000800 */
[----:B--2---:R-:W-:-:S01]  /*43e0*/  FADD.FTZ R27, R42, R27 ;  /* 0x0000001b2a1b7221 */ /* 0x004fc20000010000 */
[----:B------:R-:W-:-:S04]  /*43f0*/  F2FP.SATFINITE.E4M3.F32.PACK_AB_MERGE_C R41, R42, R41, RZ ;  /* 0x000000292a29723e */ /* 0x000fc800048070ff */
[----:B------:R-:W-:Y:S02]  /*4400*/  F2FP.SATFINITE.E4M3.F32.PACK_AB_MERGE_C R152, R37, R152, R41 ;  /* 0x000000982598723e */ /* 0x000fe40004807029 */
[----:B------:R-:W2:Y:S01]  /*4410*/  MUFU.EX2 R57, R57 ;  /* 0x0000003900397308 */ /* 0x000ea20000000800 */
[----:B-1----:R-:W-:-:S01]  /*4420*/  FADD.FTZ R62, R154, R27 ;  /* 0x0000001b9a3e7221 */ /* 0x002fc20000010000 */
[----:B------:R-:W-:-:S06]  /*4430*/  FADD.FTZ R27, R7, R64 ;  /* 0x00000040071b7221 */ /* 0x000fcc0000010000 */
[----:B------:R-:W1:Y:S01]  /*4440*/  MUFU.EX2 R58, R65 ;  /* 0x00000041003a7308 */ /* 0x000e620000000800 */
[----:B0-----:R-:W-:-:S07]  /*4450*/  FADD.FTZ R62, R39, R62 ;  /* 0x0000003e273e7221 */ /* 0x001fce0000010000 */
[----:B------:R-:W0:Y:S01]  /*4460*/  MUFU.EX2 R156, R156 ;  /* 0x0000009c009c7308 */ /* 0x000e220000000800 */
[----:B--2---:R-:W-:-:S01]  /*4470*/  FADD.FTZ R51, R57, R62 ;  /* 0x0000003e39337221 */ /* 0x004fc20000010000 */
[----:B------:R-:W-:-:S04]  /*4480*/  FADD.FTZ R62, R12, R27 ;  /* 0x0000001b0c3e7221 */ /* 0x000fc80000010000 */
[----:B------:R-:W-:Y:S02]  /*4490*/  FADD.FTZ R53, R157, R62 ;  /* 0x0000003e9d357221 */ /* 0x000fe40000010000 */
[----:B------:R-:W2:Y:S01]  /*44a0*/  MUFU.EX2 R13, R13 ;  /* 0x0000000d000d7308 */ /* 0x000ea20000000800 */
[----:B-1----:R-:W-:-:S01]  /*44b0*/  FADD.FTZ R51, R58, R51 ;  /* 0x000000333a337221 */ /* 0x002fc20000010000 */
[----:B------:R-:W-:Y:S01]  /*44c0*/  FADD.FTZ R64, R14, R53 ;  /* 0x000000350e407221 */ /* 0x000fe20000010000 */
[----:B------:R-:W-:-:S04]  /*44d0*/  F2FP.SATFINITE.E4M3.F32.PACK_AB_MERGE_C R57, R58, R57, RZ ;  /* 0x000000393a39723e */ /* 0x000fc800048070ff */
[----:B------:R-:W-:Y:S01]  /*44e0*/  F2FP.SATFINITE.E4M3.F32.PACK_AB_MERGE_C R154, R39, R154, R57 ;  /* 0x0000009a279a723e */ /* 0x000fe20004807039 */
[----:B------:R-:W1:Y:S01]  /*44f0*/  MUFU.EX2 R43, R43 ;  /* 0x0000002b002b7308 */ /* 0x000e620000000800 */
[----:B0-----:R-:W-:-:S01]  /*4500*/  FADD.FTZ R62, R156, R51 ;  /* 0x000000339c3e7221 */ /* 0x001fc20000010000 */
[----:B------:R-:W-:-:S06]  /*4510*/  FADD.FTZ R51, R9, R64 ;  /* 0x0000004009337221 */ /* 0x000fcc0000010000 */
        /* <DEDUP_REMOVED lines=8> */
[----:B------:R-:W0:Y:S08]  /*45a0*/  MUFU.EX2 R11, R11 ;  /* 0x0000000b000b7308 */ /* 0x000e300000000800 */
[----:B------:R-:W3:Y:S08]  /*45b0*/  MUFU.EX2 R25, R25 ;  /* 0x0000001900197308 */ /* 0x000ef00000000800 */
[----:B------:R-:W4:Y:S08]  /*45c0*/  MUFU.EX2 R28, R28 ;  /* 0x0000001c001c7308 */ /* 0x000f300000000800 */
[----:B------:R5:W-:Y:S08]  /*45d0*/  MUFU.EX2 R27, R50 ;  /* 0x00000032001b7308 */ /* 0x000bf00000000800 */
[----:B------:R-:W4:Y:S01]  /*45e0*/  MUFU.EX2 R52, R52 ;  /* 0x0000003400347308 */ /* 0x000f220000000800 */
[----:B-----5:R-:W-:-:S01]  /*45f0*/  FADD.FTZ R50, R24, R51 ;  /* 0x0000003318327221 */ /* 0x020fc20000010000 */
[----:B------:R-:W-:-:S03]  /*4600*/  F2FP.SATFINITE.E4M3.F32.PACK_AB_MERGE_C R24, R24, R9, RZ ;  /* 0x000000091818723e */ /* 0x000fc600048070ff */
[----:B------:R-:W-:Y:S01]  /*4610*/  FADD.FTZ R55, R159, R50 ;  /* 0x000000329f377221 */ /* 0x000fe20000010000 */
[----:B--2---:R-:W-:-:S01]  /*4620*/  FADD.FTZ R50, R158, R53 ;  /* 0x000000359e327221 */ /* 0x004fc20000010000 */
[----:B------:R-:W-:Y:S01]  /*4630*/  F2FP.SATFINITE.E4M3.F32.PACK_AB_MERGE_C R157, R14, R157, R24 ;  /* 0x0000009d0e9d723e */ /* 0x000fe20004807018 */
[----:B------:R-:W2:Y:S01]  /*4640*/  MUFU.EX2 R161, R161 ;  /* 0x000000a100a17308 */ /* 0x000ea20000000800 */
[----:B------:R-:W-:-:S01]  /*4650*/  FADD.FTZ R62, R20, R55 ;  /* 0x00000037143e7221 */ /* 0x000fc20000010000 */
[----:B-1----:R-:W-:-:S03]  /*4660*/  FADD.FTZ R50, R15, R50 ;  /* 0x000000320f327221 */ /* 0x002fc60000010000 */
[----:B0-----:R-:W-:Y:S01]  /*4670*/  FADD.FTZ R55, R11, R62 ;  /* 0x0000003e0b377221 */ /* 0x001fe20000010000 */
[----:B---3--:R-:W-:-:S01]  /*4680*/  FADD.FTZ R53, R25, R50 ;  /* 0x0000003219357221 */ /* 0x008fc20000010000 */
[C---:B----4-:R-:W-:Y:S01]  /*4690*/  F2FP.SATFINITE.E4M3.F32.PACK_AB_MERGE_C R11, R28.reuse, R11, RZ ;  /* 0x0000000b1c0b723e */ /* 0x050fe200048070ff */
[----:B------:R-:W0:Y:S01]  /*46a0*/  MUFU.EX2 R160, R160 ;  /* 0x000000a000a07308 */ /* 0x000e220000000800 */
[----:B------:R-:W-:-:S01]  /*46b0*/  FADD.FTZ R50, R28, R55 ;  /* 0x000000371c327221 */ /* 0x000fc20000010000 */
[C---:B------:R-:W-:Y:S01]  /*46c0*/  FADD.FTZ R53, R52.reuse, R53 ;  /* 0x0000003534357221 */ /* 0x040fe20000010000 */
[----:B------:R-:W-:Y:S02]  /*46d0*/  F2FP.SATFINITE.E4M3.F32.PACK_AB_MERGE_C R25, R52, R25, RZ ;  /* 0x000000193419723e */ /* 0x000fe400048070ff */
[----:B------:R-:W-:Y:S02]  /*46e0*/  F2FP.SATFINITE.E4M3.F32.PACK_AB_MERGE_C R159, R20, R159, R11 ;  /* 0x0000009f149f723e */ /* 0x000fe4000480700b */
[----:B------:R-:W-:Y:S01]  /*46f0*/  F2FP.SATFINITE.E4M3.F32.PACK_AB_MERGE_C R158, R15, R158, R25 ;  /* 0x0000009e0f9e723e */ /* 0x000fe20004807019 */
[----:B------:R-:W1:Y:S01]  /*4700*/  MUFU.EX2 R26, R26 ;  /* 0x0000001a001a7308 */ /* 0x000e620000000800 */
[----:B--2---:R-:W-:-:S07]  /*4710*/  FADD.FTZ R55, R161, R50 ;  /* 0x00000032a1377221 */ /* 0x004fce0000010000 */
[----:B------:R-:W2:Y:S01]  /*4720*/  MUFU.EX2 R21, R21 ;  /* 0x0000001500157308 */ /* 0x000ea20000000800 */
[----:B0-----:R-:W-:-:S07]  /*4730*/  FADD.FTZ R50, R160, R53 ;  /* 0x00000035a0327221 */ /* 0x001fce0000010000 */
[----:B------:R-:W0:Y:S01]  /*4740*/  MUFU.EX2 R31, R31 ;  /* 0x0000001f001f7308 */ /* 0x000e220000000800 */
[----:B-1----:R-:W-:-:S01]  /*4750*/  FADD.FTZ R64, R26, R55 ;  /* 0x000000371a407221 */ /* 0x002fc20000010000 */
[----:B------:R-:W-:-:S04]  /*4760*/  F2FP.SATFINITE.E4M3.F32.PACK_AB_MERGE_C R55, R3, R2, RZ ;  /* 0x000000020337723e */ /* 0x000fc800048070ff */
[----:B------:R-:W-:Y:S02]  /*4770*/  F2FP.SATFINITE.E4M3.F32.PACK_AB_MERGE_C R153, R54, R153, R55 ;  /* 0x000000993699723e */ /* 0x000fe40004807037 */
[----:B------:R-:W-:Y:S01]  /*4780*/  MUFU.EX2 R67, R67 ;  /* 0x0000004300437308 */ /* 0x000fe20000000800 */
[----:B--2---:R-:W-:-:S01]  /*4790*/  FADD.FTZ R62, R21, R50 ;  /* 0x00000032153e7221 */ /* 0x004fc20000010000 */
[--C-:B------:R-:W-:Y:S01]  /*47a0*/  FFMA.FTZ R50, R45, UR10, -R34.reuse ;  /* 0x0000000a2d327c23 */ /* 0x100fe20008010822 */
[----:B------:R-:W-:-:S05]  /*47b0*/  FFMA.FTZ R34, R72, UR10, -R34 ;  /* 0x0000000a48227c23 */ /* 0x000fca0008010822 */
[----:B------:R-:W1:Y:S01]  /*47c0*/  MUFU.EX2 R74, R74 ;  /* 0x0000004a004a7308 */ /* 0x000e620000000800 */
[----:B0-----:R-:W-:-:S07]  /*47d0*/  FADD.FTZ R53, R31, R64 ;  /* 0x000000401f357221 */ /* 0x001fce0000010000 */
[----:B------:R-:W0:Y:S08]  /*47e0*/  MUFU.EX2 R60, R69 ;  /* 0x00000045003c7308 */ /* 0x000e300000000800 */
[----:B------:R-:W2:Y:S01]  /*47f0*/  MUFU.EX2 R163, R163 ;  /* 0x000000a300a37308 */ /* 0x000ea20000000800 */
[----:B-1----:R-:W-:-:S04]  /*4800*/  F2FP.SATFINITE.E4M3.F32.PACK_AB_MERGE_C R31, R74, R31, RZ ;  /* 0x0000001f4a1f723e */ /* 0x002fc800048070ff */
[----:B------:R-:W-:-:S03]  /*4810*/  F2FP.SATFINITE.E4M3.F32.PACK_AB_MERGE_C R161, R26, R161, R31 ;  /* 0x000000a11aa1723e */ /* 0x000fc6000480701f */
[----:B------:R-:W1:Y:S08]  /*4820*/  MUFU.EX2 R162, R162 ;  /* 0x000000a200a27308 */ /* 0x000e700000000800 */
[----:B------:R-:W3:Y:S08]  /*4830*/  MUFU.EX2 R40, R40 ;  /* 0x0000002800287308 */ /* 0x000ef00000000800 */
[----:B------:R-:W4:Y:S08]  /*4840*/  MUFU.EX2 R35, R35 ;  /* 0x0000002300237308 */ /* 0x000f300000000800 */
[----:B------:R-:W5:Y:S08]  /*4850*/  MUFU.EX2 R48, R48 ;  /* 0x0000003000307308 */ /* 0x000f700000000800 */
[----:B------:R0:W-:Y:S08]  /*4860*/  MUFU.EX2 R164, R47 ;  /* 0x0000002f00a47308 */ /* 0x0001f00000000800 */
[----:B------:R-:W5:Y:S01]  /*4870*/  MUFU.EX2 R76, R76 ;  /* 0x0000004c004c7308 */ /* 0x000f620000000800 */
[----:B0-----:R-:W-:-:S01]  /*4880*/  FADD.FTZ R47, R67, R62 ;  /* 0x0000003e432f7221 */ /* 0x001fc20000010000 */
[----:B------:R-:W-:-:S03]  /*4890*/  FADD.FTZ R62, R74, R53 ;  /* 0x000000354a3e7221 */ /* 0x000fc60000010000 */
[----:B------:R-:W-:Y:S01]  /*48a0*/  FADD.FTZ R47, R60, R47 ;  /* 0x0000002f3c2f7221 */ /* 0x000fe20000010000 */
[----:B--2---:R-:W-:-:S01]  /*48b0*/  FADD.FTZ R53, R163, R62 ;  /* 0x0000003ea3357221 */ /* 0x004fc20000010000 */
[----:B------:R-:W-:Y:S01]  /*48c0*/  F2FP.SATFINITE.E4M3.F32.PACK_AB_MERGE_C R60, R60, R67, RZ ;  /* 0x000000433c3c723e */ /* 0x000fe200048070ff */
[----:B------:R-:W0:Y:S01]  /*48d0*/  MUFU.EX2 R51, R68 ;  /* 0x0000004400337308 */ /* 0x000e220000000800 */
[----:B-1----:R-:W-:-:S01]  /*48e0*/  FADD.FTZ R2, R162, R47 ;  /* 0x0000002fa2027221 */ /* 0x002fc20000010000 */
[----:B---3--:R-:W-:Y:S01]  /*48f0*/  FADD.FTZ R62, R40, R53 ;  /* 0x00000035283e7221 */ /* 0x008fe20000010000 */
[----:B------:R-:W-:Y:S02]  /*4900*/  F2FP.SATFINITE.E4M3.F32.PACK_AB_MERGE_C R47, R12, R7, RZ ;  /* 0x000000070c2f723e */ /* 0x000fe400048070ff */
[----:B------:R-:W-:Y:S01]  /*4910*/  FADD.FTZ R3, R27, R2 ;  /* 0x000000021b037221 */ /* 0x000fe20000010000 */
[----:B----4-:R-:W-:-:S01]  /*4920*/  FADD.FTZ R7, R35, R62 ;  /* 0x0000003e23077221 */ /* 0x010fc20000010000 */
[----:B------:R-:W-:Y:S01]  /*4930*/  F2FP.SATFINITE.E4M3.F32.PACK_AB_MERGE_C R155, R8, R155, R47 ;  /* 0x0000009b089b723e */ /* 0x000fe2000480702f */
[----:B------:R-:W1:Y:S01]  /*4940*/  MUFU.EX2 R165, R165 ;  /* 0x000000a500a57308 */ /* 0x000e620000000800 */
[----:B-----5:R-:W-:-:S01]  /*4950*/  FADD.FTZ R2, R48, R3 ;  /* 0x0000000330027221 */ /* 0x020fc20000010000 */
[C---:B------:R-:W-:Y:S01]  /*4960*/  FADD.FTZ R12, R76.reuse, R7 ;  /* 0x000000074c0c7221 */ /* 0x040fe20000010000 */
[----:B------:R-:W-:-:S02]  /*4970*/  F2FP.SATFINITE.E4M3.F32.PACK_AB_MERGE_C R35, R76, R35, RZ ;  /* 0x000000234c23723e */ /* 0x000fc400048070ff */
[----:B------:R-:W-:Y:S02]  /*4980*/  F2FP.SATFINITE.E4M3.F32.PACK_AB_MERGE_C R160, R21, R160, R60 ;  /* 0x000000a015a0723e */ /* 0x000fe4000480703c */
[----:B------:R-:W-:Y:S01]  /*4990*/  F2FP.SATFINITE.E4M3.F32.PACK_AB_MERGE_C R163, R40, R163, R35 ;  /* 0x000000a328a3723e */ /* 0x000fe20004807023 */
[----:B------:R-:W2:Y:S01]  /*49a0*/  MUFU.EX2 R49, R49 ;  /* 0x0000003100317308 */ /* 0x000ea20000000800 */
[----:B0-----:R-:W-:-:S01]  /*49b0*/  FADD.FTZ R2, R51, R2 ;  /* 0x0000000233027221 */ /* 0x001fc20000010000 */
[----:B------:R-:W-:-:S04]  /*49c0*/  F2FP.SATFINITE.E4M3.F32.PACK_AB_MERGE_C R48, R51, R48, RZ ;  /* 0x000000303330723e */ /* 0x000fc800048070ff */
[----:B------:R-:W-:Y:S02]  /*49d0*/  F2FP.SATFINITE.E4M3.F32.PACK_AB_MERGE_C R162, R27, R162, R48 ;  /* 0x000000a21ba2723e */ /* 0x000fe40004807030 */
[----:B------:R-:W0:Y:S01]  /*49e0*/  MUFU.EX2 R38, R38 ;  /* 0x0000002600267308 */ /* 0x000e220000000800 */
[----:B-1----:R-:W-:-:S07]  /*49f0*/  FADD.FTZ R7, R165, R12 ;  /* 0x0000000ca5077221 */ /* 0x002fce0000010000 */
[----:B------:R-:W1:Y:S01]  /*4a00*/  MUFU.EX2 R33, R33 ;  /* 0x0000002100217308 */ /* 0x000e620000000800 */
[----:B--2---:R-:W-:-:S04]  /*4a10*/  FADD.FTZ R3, R49, R2 ;  /* 0x0000000231037221 */ /* 0x004fc80000010000 */
[----:B------:R-:W-:-:S03]  /*4a20*/  FADD.FTZ R3, R164, R3 ;  /* 0x00000003a4037221 */ /* 0x000fc60000010000 */
        /* <DEDUP_REMOVED lines=26> */
[C---:B--2---:R-:W-:Y:S01]  /*4bd0*/  F2FP.SATFINITE.E4M3.F32.PACK_AB_MERGE_C R29, R30.reuse, R29, RZ ;  /* 0x0000001d1e1d723e */ /* 0x044fe200048070ff */
[----:B------:R-:W-:-:S03]  /*4be0*/  FADD.FTZ R2, R30, R9 ;  /* 0x000000091e027221 */ /* 0x000fc60000010000 */
[----:B------:R-:W-:Y:S02]  /*4bf0*/  F2FP.SATFINITE.E4M3.F32.PACK_AB_MERGE_C R167, R32, R167, R29 ;  /* 0x000000a720a7723e */ /* 0x000fe4000480701d */
[C---:B0-----:R-:W-:Y:S01]  /*4c00*/  F2FP.SATFINITE.E4M3.F32.PACK_AB_MERGE_C R44, R3.reuse, R44, RZ ;  /* 0x0000002c032c723e */ /* 0x041fe200048070ff */
[----:B------:R-:W-:-:S03]  /*4c10*/  FADD.FTZ R3, R3, R12 ;  /* 0x0000000c03037221 */ /* 0x000fc60000010000 */
[----:B------:R-:W-:Y:S01]  /*4c20*/  F2FP.SATFINITE.E4M3.F32.PACK_AB_MERGE_C R166, R71, R50, R44 ;  /* 0x0000003247a6723e */ /* 0x000fe2000480702c */
[----:B------:R-:W-:Y:S06]  /*4c30*/  @!P0 BRA `(.L_x_2779) ;  /* 0x0000000000048947 */ /* 0x000fec0003800000 */
[----:B------:R-:W-:Y:S01]  /*4c40*/  BPT.TRAP 0x1 ;  /* 0x000000040000795c */ /* 0x000fe20000300000 */
.L_x_2779:
[----:B------:R0:W1:Y:S01]  /*4c50*/  SYNCS.PHASECHK.TRANS64.TRYWAIT P1, [UR57+0x38850], R6 ;  /* 0x03885006ff0075a7 */ /* 0x0000620008020179 */
[----:B------:R-:W-:Y:S05]  /*4c60*/  @!P0 BRA `(.L_x_2780) ;  /* 0x0000000000048947 */ /* 0x000fea0003800000 */
[----:B------:R-:W-:Y:S01]  /*4c70*/  BPT.TRAP 0x1 ;  /* 0x000000040000795c */ /* 0x000fe20000300000 */
.L_x_2780:
[----:B-1----:R-:W-:Y:S05]  /*4c80*/  @P1 BRA `(.L_x_2781) ;  /* 0x0000000000081947 */ /* 0x002fea0003800000 */
[----:B------:R-:W1:Y:S02]  /*4c90*/  SYNCS.PHASECHK.TRANS64.TRYWAIT P1, [UR57+0x38850], R6 ;  /* 0x03885006ff0075a7 */ /* 0x000e640008020179 */
[----:B-1----:R-:W-:Y:S05]  /*4ca0*/  @!P1 BRA `(.L_x_2782) ;  /* 0x0000014c00089947 */ /* 0x002fea0003800000 */
.L_x_2781:
        /* <DEDUP_REMOVED lines=31> */
.L_x_2783:
[----:B------:R-:W-:Y:S01]  /*4ea0*/  UISETP.NE.AND UP0, UPT, UR51, URZ, UPT ;  /* 0x0000003f3300728c */ /* 0x000fe2000bf05270 */
[----:B------:R-:W-:Y:S01]  /*4eb0*/  UMOV UR11, UR39 ;  /* 0x00000027000b7c82 */ /* 0x000fe20008000000 */
[----:B------:R-:W-:Y:S02]  /*4ec0*/  UIADD3 UR59, UR56, -0x2, URZ ;  /* 0xfffffffe383b7890 */ /* 0x000fe4000fffe03f */
[----:B------:R-:W-:-:S04]  /*4ed0*/  UIADD3 UR57, UR57, 0x38860, URZ ;  /* 0x0003886039397890 */ /* 0x000fc8000fffe03f */
[----:B------:R-:W-:-:S03]  /*4ee0*/  UPRMT UR57, UR53, 0x654, UR57 ;  /* 0x0000065435397896 */ /* 0x000fc60008000039 */
[----:B------:R-:W-:Y:S01]  /*4ef0*/  @UP0 ULDC UR6, c[0x0][0x44c] ;  /* 0x0001130000060ab9 */ /* 0x000fe20000000800 */
[----:B------:R-:W-:Y:S01]  /*4f00*/  @UP0 ULDC UR14, c[0x0][0x450] ;  /* 0x00011400000e0ab9 */ /* 0x000fe20000000800 */
[----:B------:R-:W-:-:S04]  /*4f10*/  UIMAD.WIDE.U32 UR6, UR39, UR6, URZ ;  /* 0x00000006270672a5 */ /* 0x000fc8000f8e003f */
[----:B------:R-:W-:Y:S01]  /*4f20*/  @UP0 USHF.R.U32.HI UR11, URZ, UR14, UR7 ;  /* 0x0000000e3f0b0299 */ /* 0x000fe20008011607 */
[----:B------:R-:W-:Y:S03]  /*4f30*/  SYNCS.ARRIVE.TRANS64.RED.A1T0 RZ, [UR57], RZ ;  /* 0x000000ffffff79a7 */ /* 0x000fe60008100439 */
[----:B------:R-:W-:-:S04]  /*4f40*/  UIADD3 UR6, UR11, UR48, -UR50 ;  /* 0x000000300b067290 */ /* 0x000fc8000fffe832 */
        /* <DEDUP_REMOVED lines=8> */
[----:B-1----:R-:W-:Y:S01]  /*4fd0*/  IMAD.MOV.U32 R7, RZ, RZ, R170 ;  /* 0x000000ffff077224 */ /* 0x002fe200078e00aa */
[----:B------:R-:W-:Y:S01]  /*4fe0*/  ULDC UR53, c[0x0][0x988] ;  /* 0x0002620000357ab9 */ /* 0x000fe20000000800 */
[----:B0-----:R-:W-:-:S07]  /*4ff0*/  IMAD.MOV.U32 R6, RZ, RZ, R10 ;  /* 0x000000ffff067224 */ /* 0x001fce00078e000a */
.L_x_2795:
[----:B------:R-:W-:-:S04]  /*5000*/  UIADD3 UR44, UR44, 0x1, URZ ;  /* 0x000000012c2c7890 */ /* 0x000fc8000fffe03f */
[----:B------:R-:W-:-:S04]  /*5010*/  UISETP.NE.AND UP0, UPT, UR44, 0x2, UPT ;  /* 0x000000022c00788c */ /* 0x000fc8000bf05270 */
[----:B------:R-:W-:Y:S02]  /*5020*/  USEL UR6, URZ, 0x1, UP0 ;  /* 0x000000013f067887 */ /* 0x000fe40008000000 */
[----:B------:R-:W-:Y:S02]  /*5030*/  USEL UR44, UR44, URZ, UP0 ;  /* 0x0000003f2c2c7287 */ /* 0x000fe40008000000 */
[----:B------:R-:W-:Y:S01]  /*5040*/  ULOP3.LUT UR45, UR45, UR6, URZ, 0x3c, !UPT ;  /* 0x000000062d2d7292 */ /* 0x000fe2000f8e3c3f */
[----:B------:R-:W-:Y:S11]  /*5050*/  @!P0 BRA `(.L_x_2785) ;  /* 0x0000000000048947 */ /* 0x000ff60003800000 */
[----:B------:R-:W-:Y:S01]  /*5060*/  BPT.TRAP 0x1 ;  /* 0x000000040000795c */ /* 0x000fe20000300000 */
.L_x_2785:
[----:B------:R-:W0:Y:S01]  /*5070*/  S2UR UR57, SR_CgaCtaId ;  /* 0x00000000003979c3 */ /* 0x000e220000008800 */
[----:B------:R-:W-:Y:S01]  /*5080*/  UMOV UR6, 0x400 ;  /* 0x0000040000067882 */ /* 0x000fe20000000000 */
[----:B------:R-:W-:-:S05]  /*5090*/  IMAD.U32 R5, RZ, RZ, UR45 ;  /* 0x0000002dff057e24 */ /* 0x000fca000f8e00ff */
[----:B------:R-:W-:Y:S01]  /*50a0*/  SHF.L.U32 R5, R5, 0x1f, RZ ;  /* 0x0000001f05057819 */ /* 0x000fe200000006ff */
[----:B0-----:R-:W-:-:S04]  /*50b0*/  ULEA UR6, UR57, UR6, 0x18 ;  /* 0x0000000639067291 */ /* 0x001fc8000f8ec03f */
[----:B------:R-:W-:-:S09]  /*50c0*/  ULEA UR56, UR44, UR6, 0x3 ;  /* 0x000000062c387291 */ /* 0x000fd2000f8e183f */
[----:B------:R0:W1:Y:S01]  /*50d0*/  SYNCS.PHASECHK.TRANS64.TRYWAIT P1, [UR56+0x38830], R5 ;  /* 0x03883005ff0075a7 */ /* 0x0000620008020178 */
[----:B------:R-:W-:Y:S05]  /*50e0*/  @!P0 BRA `(.L_x_2786) ;  /* 0x0000000000048947 */ /* 0x000fea0003800000 */
[----:B------:R-:W-:Y:S01]  /*50f0*/  BPT.TRAP 0x1 ;  /* 0x000000040000795c */ /* 0x000fe20000300000 */
.L_x_2786:
[----:B-1----:R-:W-:Y:S05]  /*5100*/  @P1 BRA `(.L_x_2787) ;  /* 0x0000000000081947 */ /* 0x002fea0003800000 */
[----:B------:R-:W1:Y:S02]  /*5110*/  SYNCS.PHASECHK.TRANS64.TRYWAIT P1, [UR56+0x38830], R5 ;  /* 0x03883005ff0075a7 */ /* 0x000e640008020178 */
[----:B-1----:R-:W-:Y:S05]  /*5120*/  @!P1 BRA `(.L_x_2788) ;  /* 0x0000014800009947 */ /* 0x002fea0003800000 */
.L_x_2787:
[----:B------:R-:W-:Y:S01]  /*5130*/  ULEA UR34, UR44, UR49, 0xb ;  /* 0x000000312c227291 */ /* 0x000fe2000f8e583f */
[----:B------:R-:W-:Y:S01]  /*5140*/  WARPGROUP.ARRIVE ;  /* 0x00000000000079c5 */ /* 0x000fe20000000000 */
[----:B------:R-:W-:Y:S01]  /*5150*/  UMOV UR35, 0x40000040 ;  /* 0x4000004000237882 */ /* 0x000fe20000000000 */
[----:B------:R-:W-:Y:S01]  /*5160*/  UMOV UR7, 0x40000040 ;  /* 0x4000004000077882 */ /* 0x000fe20000000000 */
[----:B------:R-:W-:-:S03]  /*5170*/  UIADD3 UR6, UR34, 0x2, URZ ;  /* 0x0000000222067890 */ /* 0x000fc6000fffe03f */
[----:B-1----:R-:W1:Y:S01]  /*5180*/  S2R R4, SR_TID.X ;  /* 0x0000000000047919 */ /* 0x002e620000002100 */
        /* <DEDUP_REMOVED lines=40> */
.L_x_2789:
[----:B------:R-:W-:Y:S01]  /*5410*/  UISETP.NE.AND UP0, UPT, UR51, URZ, UPT ;  /* 0x0000003f3300728c */ /* 0x000fe2000bf05270 */
[C---:B------:R-:W-:Y:S01]  /*5420*/  FMUL.FTZ R20, R0.reuse, R165 ;  /* 0x000000a500147220 */ /* 0x040fe20000410000 */
[C---:B------:R-:W-:Y:S01]  /*5430*/  FMUL.FTZ R165, R0.reuse, R185 ;  /* 0x000000b900a57220 */ /* 0x040fe20000410000 */
[----:B------:R-:W-:Y:S02]  /*5440*/  VIADD R185, R17, UR39 ;  /* 0x0000002711b97c36 */ /* 0x000fe40008000000 */
[C---:B------:R-:W-:Y:S01]  /*5450*/  FMUL.FTZ R9, R0.reuse, R153 ;  /* 0x0000009900097220 */ /* 0x040fe20000410000 */
[C---:B------:R-:W-:Y:S01]  /*5460*/  FMUL.FTZ R153, R0.reuse, R172 ;  /* 0x000000ac00997220 */ /* 0x040fe20000410000 */
[----:B------:R-:W-:Y:S01]  /*5470*/  PLOP3.LUT P1, PT, PT, PT, UP0, 0x80, 0x0 ;  /* 0x000000000000781c */ /* 0x000fe20003f2f008 */
[C---:B------:R-:W-:Y:S01]  /*5480*/  FMUL.FTZ R12, R0.reuse, R157 ;  /* 0x0000009d000c7220 */ /* 0x040fe20000410000 */
[----:B------:R-:W-:Y:S01]  /*5490*/  PLOP3.LUT P2, PT, PT, PT, UP0, 0x80, 0x0 ;  /* 0x000000000000781c */ /* 0x000fe20003f4f008 */
[C---:B------:R-:W-:Y:S01]  /*54a0*/  FMUL.FTZ R157, R0.reuse, R177 ;  /* 0x000000b1009d7220 */ /* 0x040fe20000410000 */
[C---:B------:R-:W-:Y:S01]  /*54b0*/  FMUL.FTZ R13, R0.reuse, R160 ;  /* 0x000000a0000d7220 */ /* 0x040fe20000410000 */
[----:B------:R-:W-:Y:S01]  /*54c0*/  @UP0 ULDC UR6, c[0x0][0x44c] ;  /* 0x0001130000060ab9 */ /* 0x000fe20000000800 */
[----:B------:R-:W-:Y:S01]  /*54d0*/  FMUL.FTZ R160, R0, R180 ;  /* 0x000000b400a07220 */ /* 0x000fe20000410000 */
[----:B------:R-:W-:-:S02]  /*54e0*/  IMAD.U32 R180, RZ, RZ, UR48 ;  /* 0x00000030ffb47e24 */ /* 0x000fc4000f8e00ff */
[C---:B------:R-:W-:Y:S01]  /*54f0*/  FMUL.FTZ R14, R0.reuse, R161 ;  /* 0x000000a1000e7220 */ /* 0x040fe20000410000 */
[C---:B------:R-:W-:Y:S01]  /*5500*/  FMUL.FTZ R161, R0.reuse, R181 ;  /* 0x000000b500a17220 */ /* 0x040fe20000410000 */
[C---:B------:R-:W-:Y:S01]  /*5510*/  FMUL.FTZ R8, R0.reuse, R152 ;  /* 0x0000009800087220 */ /* 0x040fe20000410000 */
[----:B------:R-:W2:Y:S01]  /*5520*/  MUFU.TANH R9, R9 ;  /* 0x0000000900097308 */ /* 0x000ea20000002400 */
[----:B------:R-:W-:Y:S01]  /*5530*/  FMUL.FTZ R152, R0, R169 ;  /* 0x000000a900987220 */ /* 0x000fe20000410000 */
[----:B------:R-:W-:Y:S01]  /*5540*/  @P1 IMAD.HI.U32 R172, R185, UR6, RZ ;  /* 0x00000006b9ac1c27 */ /* 0x000fe2000f8e00ff */
[----:B------:R-:W-:-:S03]  /*5550*/  @UP0 ULDC UR6, c[0x0][0x450] ;  /* 0x0001140000060ab9 */ /* 0x000fc60000000800 */
[C---:B------:R-:W-:Y:S01]  /*5560*/  FMUL.FTZ R169, R0.reuse, R189 ;  /* 0x000000bd00a97220 */ /* 0x040fe20000410000 */
[C---:B------:R-:W-:Y:S01]  /*5570*/  FMUL.FTZ R10, R0.reuse, R154 ;  /* 0x0000009a000a7220 */ /* 0x040fe20000410000 */
[C---:B------:R-:W-:Y:S01]  /*5580*/  FMUL.FTZ R155, R0.reuse, R155 ;  /* 0x0000009b009b7220 */ /* 0x040fe20000410000 */
[----:B------:R-:W-:Y:S01]  /*5590*/  @P2 SHF.R.U32.HI R185, RZ, UR6, R172 ;  /* 0x00000006ffb92c19 */ /* 0x000fe200080116ac */
[----:B------:R-:W-:Y:S01]  /*55a0*/  UMOV UR6, 0xffffff80 ;  /* 0xffffff8000067882 */ /* 0x000fe20000000000 */
[----:B------:R-:W3:Y:S01]  /*55b0*/  MUFU.TANH R12, R12 ;  /* 0x0000000c000c7308 */ /* 0x000ee20000002400 */
[----:B------:R-:W-:Y:S01]  /*55c0*/  UIMAD UR6, UR59, UR6, 0x1 ;  /* 0x000000013b0674a4 */ /* 0x000fe2000f8e0206 */
[C---:B------:R-:W-:Y:S01]  /*55d0*/  FMUL.FTZ R21, R0.reuse, R168 ;  /* 0x000000a800157220 */ /* 0x040fe20000410000 */
[----:B------:R-:W4:Y:S01]  /*55e0*/  SHFL.IDX PT, R177, R185, RZ, 0x1c1f ;  /* 0x001c1fffb9b17589 */ /* 0x000f2200000e0000 */
[C---:B------:R-:W-:Y:S01]  /*55f0*/  FMUL.FTZ R168, R0.reuse, R188 ;  /* 0x000000bc00a87220 */ /* 0x040fe20000410000 */
[C---:B------:R-:W-:Y:S01]  /*5600*/  FMUL.FTZ R158, R0.reuse, R158 ;  /* 0x0000009e009e7220 */ /* 0x040fe20000410000 */
[----:B------:R-:W-:Y:S01]  /*5610*/  FMUL.FTZ R159, R0, R159 ;  /* 0x0000009f009f7220 */ /* 0x000fe20000410000 */
[----:B------:R-:W-:Y:S01]  /*5620*/  IADD3 R181, R180, UR6, -R16 ;  /* 0x00000006b4b57c10 */ /* 0x000fe2000fffe810 */
[----:B------:R-:W5:Y:S01]  /*5630*/  SHFL.IDX PT, R185, R185, 0x1, 0x1c1f ;  /* 0x003c1f00b9b97f89 */ /* 0x000f6200000e0000 */
[----:B------:R-:W0:Y:S01]  /*5640*/  MUFU.TANH R20, R20 ;  /* 0x0000001400147308 */ /* 0x000e220000002400 */
[C---:B------:R-:W-:Y:S01]  /*5650*/  FMUL.FTZ R162, R0.reuse, R162 ;  /* 0x000000a200a27220 */ /* 0x040fe20000410000 */
[----:B------:R-:W-:Y:S01]  /*5660*/  FMUL.FTZ R163, R0, R163 ;  /* 0x000000a300a37220 */ /* 0x000fe20000410000 */
[----:B------:R-:W-:-:S02]  /*5670*/  VIADD R181, R181, -UR50 ;  /* 0x80000032b5b57c36 */ /* 0x000fc40008000000 */
        /* <DEDUP_REMOVED lines=13> */
[----:B------:R-:W-:Y:S01]  /*5750*/  FMUL.FTZ R187, R0, R187 ;  /* 0x000000bb00bb7220 */ /* 0x000fe20000410000 */
[----:B----4-:R-:W-:-:S02]  /*5760*/  IMAD.IADD R177, R181, 0x1, R177 ;  /* 0x00000001b5b17824 */ /* 0x010fc400078e02b1 */
[C---:B------:R-:W-:Y:S01]  /*5770*/  FMUL.FTZ R190, R0.reuse, R190 ;  /* 0x000000be00be7220 */ /* 0x040fe20000410000 */
[C---:B------:R-:W-:Y:S01]  /*5780*/  FMUL.FTZ R191, R0.reuse, R191 ;  /* 0x000000bf00bf7220 */ /* 0x040fe20000410000 */
[C---:B------:R-:W-:Y:S01]  /*5790*/  FMUL.FTZ R194, R0.reuse, R194 ;  /* 0x000000c200c27220 */ /* 0x040fe20000410000 */
[C---:B------:R-:W-:Y:S01]  /*57a0*/  FMUL.FTZ R195, R0.reuse, R195 ;  /* 0x000000c300c37220 */ /* 0x040fe20000410000 */
[C---:B------:R-:W-:Y:S01]  /*57b0*/  ISETP.GT.AND P6, PT, R177.reuse, 0x1, PT ;  /* 0x00000001b100780c */ /* 0x040fe20003fc4270 */
[----:B------:R-:W4:Y:S01]  /*57c0*/  MUFU.TANH R157, R157 ;  /* 0x0000009d009d7308 */ /* 0x000f220000002400 */
[----:B------:R-:W-:Y:S01]  /*57d0*/  ISETP.GT.AND P4, PT, R177, 0x9, PT ;  /* 0x00000009b100780c */ /* 0x000fe20003f84270 */
[----:B-----5:R-:W-:Y:S01]  /*57e0*/  IMAD.IADD R185, R181, 0x1, R185 ;  /* 0x00000001b5b97824 */ /* 0x020fe200078e02b9 */
[----:B--2---:R-:W-:Y:S01]  /*57f0*/  FSEL R9, R9, -INF , P6 ;  /* 0xff80000009097808 */ /* 0x004fe20003000000 */
[C---:B------:R-:W-:Y:S01]  /*5800*/  FMUL.FTZ R198, R0.reuse, R198 ;  /* 0x000000c600c67220 */ /* 0x040fe20000410000 */
[C---:B------:R-:W-:Y:S01]  /*5810*/  ISETP.GT.AND P6, PT, R177.reuse, 0x19, PT ;  /* 0x00000019b100780c */ /* 0x040fe20003fc4270 */
[----:B------:R-:W-:Y:S01]  /*5820*/  FMUL.FTZ R172, R0, R192 ;  /* 0x000000c000ac7220 */ /* 0x000fe20000410000 */
[----:B---3--:R-:W-:Y:S01]  /*5830*/  FSEL R12, R12, -INF , P4 ;  /* 0xff8000000c0c7808 */ /* 0x008fe20002000000 */
[----:B------:R-:W2:Y:S01]  /*5840*/  MUFU.TANH R153, R153 ;  /* 0x0000009900997308 */ /* 0x000ea20000002400 */
[C---:B------:R-:W-:Y:S01]  /*5850*/  ISETP.GT.AND P3, PT, R177.reuse, 0x10, PT ;  /* 0x00000010b100780c */ /* 0x040fe20003f64270 */
[C---:B------:R-:W-:Y:S01]  /*5860*/  FMUL.FTZ R199, R0.reuse, R199 ;  /* 0x000000c700c77220 */ /* 0x040fe20000410000 */
[C---:B------:R-:W-:Y:S01]  /*5870*/  ISETP.GT.AND P4, PT, R177.reuse, 0x21, PT ;  /* 0x00000021b100780c */ /* 0x040fe20003f84270 */
[----:B------:R-:W-:Y:S01]  /*5880*/  FMUL.FTZ R154, R0, R173 ;  /* 0x000000ad009a7220 */ /* 0x000fe20000410000 */
[----:B0-----:R-:W-:Y:S01]  /*5890*/  FSEL R20, R20, -INF , P6 ;  /* 0xff80000014147808 */ /* 0x001fe20003000000 */
[C---:B------:R-:W-:Y:S01]  /*58a0*/  FMUL.FTZ R173, R0.reuse, R193 ;  /* 0x000000c100ad7220 */ /* 0x040fe20000410000 */
[----:B------:R-:W-:Y:S01]  /*58b0*/  ISETP.GT.AND P6, PT, R177, 0x31, PT ;  /* 0x00000031b100780c */ /* 0x000fe20003fc4270 */
[----:B------:R-:W0:Y:S01]  /*58c0*/  MUFU.TANH R169, R169 ;  /* 0x000000a900a97308 */ /* 0x000e220000002400 */
[----:B-1----:R-:W-:Y:S01]  /*58d0*/  FSEL R13, R13, -INF , P3 ;  /* 0xff8000000d0d7808 */ /* 0x002fe20001800000 */
[----:B------:R-:W-:Y:S01]  /*58e0*/  FMUL.FTZ R202, R0, R202 ;  /* 0x000000ca00ca7220 */ /* 0x000fe20000410000 */
[----:B------:R-:W-:Y:S01]  /*58f0*/  FSEL R188, R152, -INF , P4 ;  /* 0xff80000098bc7808 */ /* 0x000fe20002000000 */
[C---:B------:R-:W-:Y:S01]  /*5900*/  FMUL.FTZ R203, R0.reuse, R203 ;  /* 0x000000cb00cb7220 */ /* 0x040fe20000410000 */
[----:B------:R-:W-:Y:S01]  /*5910*/  ISETP.GT.AND P3, PT, R177, 0x28, PT ;  /* 0x00000028b100780c */ /* 0x000fe20003f64270 */
[C---:B------:R-:W-:Y:S01]  /*5920*/  FMUL.FTZ R206, R0.reuse, R206 ;  /* 0x000000ce00ce7220 */ /* 0x040fe20000410000 */
[----:B----4-:R-:W-:Y:S01]  /*5930*/  FSEL R157, R157, -INF , P6 ;  /* 0xff8000009d9d7808 */ /* 0x010fe20003000000 */
[----:B------:R-:W1:Y:S01]  /*5940*/  MUFU.TANH R10, R10 ;  /* 0x0000000a000a7308 */ /* 0x000e620000002400 */
[----:B------:R-:W-:Y:S01]  /*5950*/  ISETP.GT.AND P6, PT, R177, 0x49, PT ;  /* 0x00000049b100780c */ /* 0x000fe20003fc4270 */
[C---:B------:R-:W-:Y:S01]  /*5960*/  FMUL.FTZ R11, R0.reuse, R156 ;  /* 0x0000009c000b7220 */ /* 0x040fe20000410000 */
[----:B--2---:R-:W-:Y:S01]  /*5970*/  FSEL R189, R153, -INF , P3 ;  /* 0xff80000099bd7808 */ /* 0x004fe20001800000 */
[C---:B------:R-:W-:Y:S01]  /*5980*/  FMUL.FTZ R156, R0.reuse, R176 ;  /* 0x000000b0009c7220 */ /* 0x040fe20000410000 */
[C---:B------:R-:W-:Y:S01]  /*5990*/  FMUL.FTZ R176, R0.reuse, R196 ;  /* 0x000000c400b07220 */ /* 0x040fe20000410000 */
[C---:B------:R-:W-:Y:S01]  /*59a0*/  FMUL.FTZ R197, R0.reuse, R197 ;  /* 0x000000c500c57220 */ /* 0x040fe20000410000 */
[C---:B------:R-:W-:Y:S01]  /*59b0*/  FMUL.FTZ R207, R0.reuse, R207 ;  /* 0x000000cf00cf7220 */ /* 0x040fe20000410000 */
[----:B------:R-:W2:Y:S01]  /*59c0*/  MUFU.TANH R152, R155 ;  /* 0x0000009b00987308 */ /* 0x000ea20000002400 */
[----:B0-----:R-:W-:Y:S01]  /*59d0*/  FSEL R169, R169, -INF , P6 ;  /* 0xff800000a9a97808 */ /* 0x001fe20003000000 */
[C---:B------:R-:W-:Y:S01]  /*59e0*/  FMUL.FTZ R210, R0.reuse, R210 ;  /* 0x000000d200d27220 */ /* 0x040fe20000410000 */
[C---:B------:R-:W-:Y:S01]  /*59f0*/  ISETP.GT.AND P6, PT, R185.reuse, RZ, PT ;  /* 0x000000ffb900720c */ /* 0x040fe20003fc4270 */
[C---:B------:R-:W-:Y:S01]  /*5a00*/  FMUL.FTZ R211, R0.reuse, R211 ;  /* 0x000000d300d37220 */ /* 0x040fe20000410000 */
[C---:B------:R-:W-:Y:S01]  /*5a10*/  FMUL.FTZ R214, R0.reuse, R214 ;  /* 0x000000d600d67220 */ /* 0x040fe20000410000 */
[C---:B------:R-:W-:Y:S01]  /*5a20*/  FMUL.FTZ R15, R0.reuse, R164 ;  /* 0x000000a4000f7220 */ /* 0x040fe20000410000 */
[----:B------:R-:W-:Y:S01]  /*5a30*/  FMUL.FTZ R164, R0, R184 ;  /* 0x000000b800a47220 */ /* 0x000fe20000410000 */
[----:B------:R-:W0:Y:S01]  /*5a40*/  MUFU.TANH R153, R158 ;  /* 0x0000009e00997308 */ /* 0x000e220000002400 */
[----:B-1----:R-:W-:Y:S01]  /*5a50*/  FSEL R10, R10, -INF , P6 ;  /* 0xff8000000a0a7808 */ /* 0x002fe20003000000 */
[C---:B------:R-:W-:Y:S01]  /*5a60*/  FMUL.FTZ R184, R0.reuse, R200 ;  /* 0x000000c800b87220 */ /* 0x040fe20000410000 */
[----:B------:R-:W-:Y:S01]  /*5a70*/  ISETP.GT.AND P6, PT, R185, 0x1, PT ;  /* 0x00000001b900780c */ /* 0x000fe20003fc4270 */
[C---:B------:R-:W-:Y:S01]  /*5a80*/  FMUL.FTZ R215, R0.reuse, R215 ;  /* 0x000000d700d77220 */ /* 0x040fe20000410000 */
[----:B------:R-:W-:Y:S01]  /*5a90*/  UMOV UR10, UR53 ;  /* 0x00000035000a7c82 */ /* 0x000fe20008000000 */
[----:B------:R-:W-:Y:S01]  /*5aa0*/  ISETP.GT.AND P1, PT, R177, RZ, PT ;  /* 0x000000ffb100720c */ /* 0x000fe20003f24270 */
[----:B------:R-:W-:Y:S01]  /*5ab0*/  FMUL.FTZ R201, R0, R201 ;  /* 0x000000c900c97220 */ /* 0x000fe20000410000 */
[----:B------:R-:W1:Y:S01]  /*5ac0*/  MUFU.TANH R155, R159 ;  /* 0x0000009f009b7308 */ /* 0x000e620000002400 */
[----:B--2---:R-:W-:Y:S01]  /*5ad0*/  FSEL R152, R152, -INF , P6 ;  /* 0xff80000098987808 */ /* 0x004fe20003000000 */
[----:B------:R-:W-:Y:S01]  /*5ae0*/  FMUL.FTZ R205, R0, R205 ;  /* 0x000000cd00cd7220 */ /* 0x000fe20000410000 */
[----:B------:R-:W-:Y:S01]  /*5af0*/  ISETP.GT.AND P6, PT, R185, 0x8, PT ;  /* 0x00000008b900780c */ /* 0x000fe20003fc4270 */
[----:B------:R-:W-:Y:S01]  /*5b00*/  UIADD3 UR6, UR56, 0x38840, URZ ;  /* 0x0003884038067890 */ /* 0x000fe2000fffe03f */
[----:B------:R-:W-:-:S02]  /*5b10*/  ISETP.GT.AND P5, PT, R177, 0x8, PT ;  /* 0x00000008b100780c */ /* 0x000fc40003fa4270 */
[----:B------:R-:W-:Y:S01]  /*5b20*/  ISETP.GT.AND P2, PT, R177, 0x11, PT ;  /* 0x00000011b100780c */ /* 0x000fe20003f44270 */
[----:B------:R-:W2:Y:S01]  /*5b30*/  MUFU.TANH R158, R162 ;  /* 0x000000a2009e7308 */ /* 0x000ea20000002400 */
[----:B0-----:R-:W-:Y:S01]  /*5b40*/  FSEL R153, R153, -INF , P6 ;  /* 0xff80000099997808 */ /* 0x001fe20003000000 */
[----:B------:R-:W-:Y:S01]  /*5b50*/  UPRMT UR6, UR57, 0x654, UR6 ;  /* 0x0000065439067896 */ /* 0x000fe20008000006 */
[----:B------:R-:W-:Y:S02]  /*5b60*/  ISETP.GT.AND P6, PT, R185, 0x9, PT ;  /* 0x00000009b900780c */ /* 0x000fe40003fc4270 */
[C---:B------:R-:W-:Y:S02]  /*5b70*/  ISETP.GT.AND P4, PT, R177.reuse, 0x39, PT ;  /* 0x00000039b100780c */ /* 0x040fe40003f84270 */
[----:B------:R-:W-:Y:S01]  /*5b80*/  ISETP.GT.AND P3, PT, R177, 0x40, PT ;  /* 0x00000040b100780c */ /* 0x000fe20003f64270 */
[----:B------:R-:W0:Y:S01]  /*5b90*/  MUFU.TANH R159, R163 ;  /* 0x000000a3009f7308 */ /* 0x000e220000002400 */
[----:B-1----:R-:W-:-:S02]  /*5ba0*/  FSEL R155, R155, -INF , P6 ;  /* 0xff8000009b9b7808 */ /* 0x002fc40003000000 */
[C---:B------:R-:W-:Y:S01]  /*5bb0*/  ISETP.GT.AND P6, PT, R185.reuse, 0x10, PT ;  /* 0x00000010b900780c */ /* 0x040fe20003fc4270 */
[----:B------:R-:W-:Y:S04]  /*5bc0*/  SYNCS.ARRIVE.TRANS64.RED.A1T0 RZ, [UR6], RZ ;  /* 0x000000ffffff79a7 */ /* 0x000fe80008100406 */
[----:B------:R-:W1:Y:S01]  /*5bd0*/  MUFU.TANH R162, R166 ;  /* 0x000000a600a27308 */ /* 0x000e620000002400 */
[----:B--2---:R-:W-:Y:S02]  /*5be0*/  FSEL R158, R158, -INF , P6 ;  /* 0xff8000009e9e7808 */ /* 0x004fe40003000000 */
[----:B------:R-:W-:-:S05]  /*5bf0*/  ISETP.GT.AND P6, PT, R185, 0x11, PT ;  /* 0x00000011b900780c */ /* 0x000fca0003fc4270 */
[----:B------:R-:W2:Y:S01]  /*5c00*/  MUFU.TANH R163, R167 ;  /* 0x000000a700a37308 */ /* 0x000ea20000002400 */
[----:B0-----:R-:W-:Y:S02]  /*5c10*/  FSEL R159, R159, -INF , P6 ;  /* 0xff8000009f9f7808 */ /* 0x001fe40003000000 */
[----:B------:R-:W-:-:S05]  /*5c20*/  ISETP.GT.AND P6, PT, R185, 0x18, PT ;  /* 0x00000018b900780c */ /* 0x000fca0003fc4270 */
[----:B------:R0:W3:Y:S01]  /*5c30*/  MUFU.TANH R166, R170 ;  /* 0x000000aa00a67308 */ /* 0x0000e20000002400 */
[----:B-1----:R-:W-:Y:S02]  /*5c40*/  FSEL R162, R162, -INF , P6 ;  /* 0xff800000a2a27808 */ /* 0x002fe40003000000 */
[----:B------:R-:W-:-:S05]  /*5c50*/  ISETP.GT.AND P6, PT, R185, 0x19, PT ;  /* 0x00000019b900780c */ /* 0x000fca0003fc4270 */
[----:B------:R-:W1:Y:S01]  /*5c60*/  MUFU.TANH R167, R171 ;  /* 0x000000ab00a77308 */ /* 0x000e620000002400 */
[----:B--2---:R-:W-:Y:S02]  /*5c70*/  FSEL R163, R163, -INF , P6 ;  /* 0xff800000a3a37808 */ /* 0x004fe40003000000 */
[----:B0-----:R-:W-:Y:S02]  /*5c80*/  FMNMX.FTZ R170, R10, R7, !PT ;  /* 0x000000070aaa7209 */ /* 0x001fe40007810000 */
[C---:B------:R-:W-:Y:S02]  /*5c90*/  ISETP.GT.AND P6, PT, R185.reuse, 0x20, PT ;  /* 0x00000020b900780c */ /* 0x040fe40003fc4270 */
[----:B------:R-:W-:Y:S01]  /*5ca0*/  FMNMX.FTZ R170, R152, R170, !PT ;  /* 0x000000aa98aa7209 */ /* 0x000fe20007810000 */
[----:B------:R-:W0:Y:S01]  /*5cb0*/  MUFU.TANH R171, R174 ;  /* 0x000000ae00ab7308 */ /* 0x000e220000002400 */
[----:B---3--:R-:W-:Y:S02]  /*5cc0*/  FSEL R166, R166, -INF , P6 ;  /* 0xff800000a6a67808 */ /* 0x008fe40003000000 */
[----:B------:R-:W-:-:S02]  /*5cd0*/  ISETP.GT.AND P6, PT, R185, 0x21, PT ;  /* 0x00000021b900780c */ /* 0x000fc40003fc4270 */
[----:B------:R-:W-:-:S03]  /*5ce0*/  FMNMX.FTZ R170, R153, R170, !PT ;  /* 0x000000aa99aa7209 */ /* 0x000fc60007810000 */
[----:B------:R-:W2:Y:S01]  /*5cf0*/  MUFU.TANH R174, R175 ;  /* 0x000000af00ae7308 */ /* 0x000ea20000002400 */
[----:B-1----:R-:W-:Y:S02]  /*5d00*/  FSEL R167, R167, -INF , P6 ;  /* 0xff800000a7a77808 */ /* 0x002fe40003000000 */
[----:B------:R-:W-:Y:S02]  /*5d10*/  ISETP.GT.AND P6, PT, R185, 0x28, PT ;  /* 0x00000028b900780c */ /* 0x000fe40003fc4270 */
[----:B------:R-:W-:-:S03]  /*5d20*/  FMNMX.FTZ R170, R155, R170, !PT ;  /* 0x000000aa9baa7209 */ /* 0x000fc60007810000 */
[----:B------:R-:W1:Y:S01]  /*5d30*/  MUFU.TANH R175, R178 ;  /* 0x000000b200af7308 */ /* 0x000e620000002400 */
[----:B0-----:R-:W-:Y:S02]  /*5d40*/  FSEL R171, R171, -INF , P6 ;  /* 0xff800000abab7808 */ /* 0x001fe40003000000 */
[----:B------:R-:W-:Y:S02]  /*5d50*/  ISETP.GT.AND P6, PT, R185, 0x29, PT ;  /* 0x00000029b900780c */ /* 0x000fe40003fc4270 */
[----:B------:R-:W-:-:S03]  /*5d60*/  FMNMX.FTZ R170, R158, R170, !PT ;  /* 0x000000aa9eaa7209 */ /* 0x000fc60007810000 */
[----:B------:R-:W0:Y:S01]  /*5d70*/  MUFU.TANH R178, R179 ;  /* 0x000000b300b27308 */ /* 0x000e220000002400 */
[----:B--2---:R-:W-:Y:S02]  /*5d80*/  FSEL R174, R174, -INF , P6 ;  /* 0xff800000aeae7808 */ /* 0x004fe40003000000 */
[----:B------:R-:W-:Y:S02]  /*5d90*/  FMNMX.FTZ R170, R159, R170, !PT ;  /* 0x000000aa9faa7209 */ /* 0x000fe40007810000 */
[----:B------:R-:W-:Y:S02]  /*5da0*/  ISETP.GT.AND P6, PT, R185, 0x30, PT ;  /* 0x00000030b900780c */ /* 0x000fe40003fc4270 */
[----:B------:R-:W-:Y:S01]  /*5db0*/  FMNMX.FTZ R170, R162, R170, !PT ;  /* 0x000000aaa2aa7209 */ /* 0x000fe20007810000 */
[----:B------:R-:W2:Y:S01]  /*5dc0*/  MUFU.TANH R179, R182 ;  /* 0x000000b600b37308 */ /* 0x000ea20000002400 */
[----:B-1----:R-:W-:Y:S02]  /*5dd0*/  FSEL R175, R175, -INF , P6 ;  /* 0xff800000afaf7808 */ /* 0x002fe40003000000 */
[----:B------:R-:W-:-:S02]  /*5de0*/  ISETP.GT.AND P6, PT, R185, 0x31, PT ;  /* 0x00000031b900780c */ /* 0x000fc40003fc4270 */
[----:B------:R-:W-:-:S03]  /*5df0*/  FMNMX.FTZ R170, R163, R170, !PT ;  /* 0x000000aaa3aa7209 */ /* 0x000fc60007810000 */
[----:B------:R-:W1:Y:S01]  /*5e00*/  MUFU.TANH R181, R183 ;  /* 0x000000b700b57308 */ /* 0x000e620000002400 */
[----:B0-----:R-:W-:Y:S02]  /*5e10*/  FSEL R178, R178, -INF , P6 ;  /* 0xff800000b2b27808 */ /* 0x001fe40003000000 */
[----:B------:R-:W-:Y:S02]  /*5e20*/  ISETP.GT.AND P6, PT, R185, 0x38, PT ;  /* 0x00000038b900780c */ /* 0x000fe40003fc4270 */
[----:B------:R-:W-:-:S03]  /*5e30*/  FMNMX.FTZ R170, R166, R170, !PT ;  /* 0x000000aaa6aa7209 */ /* 0x000fc60007810000 */
[----:B------:R-:W0:Y:S01]  /*5e40*/  MUFU.TANH R182, R186 ;  /* 0x000000ba00b67308 */ /* 0x000e220000002400 */
[----:B--2---:R-:W-:Y:S02]  /*5e50*/  FSEL R179, R179, -INF , P6 ;  /* 0xff800000b3b37808 */ /* 0x004fe40003000000 */
[----:B------:R-:W-:Y:S02]  /*5e60*/  ISETP.GT.AND P6, PT, R185, 0x39, PT ;  /* 0x00000039b900780c */ /* 0x000fe40003fc4270 */
[----:B------:R-:W-:-:S03]  /*5e70*/  FMNMX.FTZ R170, R167, R170, !PT ;  /* 0x000000aaa7aa7209 */ /* 0x000fc60007810000 */
[----:B------:R-:W2:Y:S01]  /*5e80*/  MUFU.TANH R183, R187 ;  /* 0x000000bb00b77308 */ /* 0x000ea20000002400 */
[----:B-1----:R-:W-:Y:S02]  /*5e90*/  FSEL R181, R181, -INF , P6 ;  /* 0xff800000b5b57808 */ /* 0x002fe40003000000 */
[----:B------:R-:W-:Y:S02]  /*5ea0*/  FMNMX.FTZ R170, R171, R170, !PT ;  /* 0x000000aaabaa7209 */ /* 0x000fe40007810000 */
[C---:B------:R-:W-:Y:S02]  /*5eb0*/  ISETP.GT.AND P6, PT, R185.reuse, 0x40, PT ;  /* 0x00000040b900780c */ /* 0x040fe40003fc4270 */
[----:B------:R-:W-:Y:S01]  /*5ec0*/  FMNMX.FTZ R170, R174, R170, !PT ;  /* 0x000000aaaeaa7209 */ /* 0x000fe20007810000 */
[----:B------:R-:W1:Y:S01]  /*5ed0*/  MUFU.TANH R186, R190 ;  /* 0x000000be00ba7308 */ /* 0x000e620000002400 */
[----:B0-----:R-:W-:Y:S02]  /*5ee0*/  FSEL R182, R182, -INF , P6 ;  /* 0xff800000b6b67808 */ /* 0x001fe40003000000 */
[----:B------:R-:W-:-:S02]  /*5ef0*/  ISETP.GT.AND P6, PT, R185, 0x41, PT ;  /* 0x00000041b900780c */ /* 0x000fc40003fc4270 */
[----:B------:R-:W-:-:S03]  /*5f00*/  FMNMX.FTZ R170, R175, R170, !PT ;  /* 0x000000aaafaa7209 */ /* 0x000fc60007810000 */
[----:B------:R-:W0:Y:S01]  /*5f10*/  MUFU.TANH R187, R191 ;  /* 0x000000bf00bb7308 */ /* 0x000e220000002400 */
[----:B--2---:R-:W-:Y:S02]  /*5f20*/  FSEL R183, R183, -INF , P6 ;  /* 0xff800000b7b77808 */ /* 0x004fe40003000000 */
[----:B------:R-:W-:Y:S02]  /*5f30*/  ISETP.GT.AND P6, PT, R185, 0x48, PT ;  /* 0x00000048b900780c */ /* 0x000fe40003fc4270 */
[----:B------:R-:W-:-:S03]  /*5f40*/  FMNMX.FTZ R170, R178, R170, !PT ;  /* 0x000000aab2aa7209 */ /* 0x000fc60007810000 */
[----:B------:R-:W2:Y:S01]  /*5f50*/  MUFU.TANH R190, R194 ;  /* 0x000000c200be7308 */ /* 0x000ea20000002400 */
[----:B-1----:R-:W-:Y:S02]  /*5f60*/  FSEL R186, R186, -INF , P6 ;  /* 0xff800000baba7808 */ /* 0x002fe40003000000 */
[----:B------:R-:W-:Y:S02]  /*5f70*/  ISETP.GT.AND P6, PT, R185, 0x49, PT ;  /* 0x00000049b900780c */ /* 0x000fe40003fc4270 */
[----:B------:R-:W-:-:S03]  /*5f80*/  FMNMX.FTZ R170, R179, R170, !PT ;  /* 0x000000aab3aa7209 */ /* 0x000fc60007810000 */
[----:B------:R-:W1:Y:S01]  /*5f90*/  MUFU.TANH R191, R195 ;  /* 0x000000c300bf7308 */ /* 0x000e620000002400 */
[----:B0-----:R-:W-:Y:S02]  /*5fa0*/  FSEL R187, R187, -INF , P6 ;  /* 0xff800000bbbb7808 */ /* 0x001fe40003000000 */
[----:B------:R-:W-:Y:S02]  /*5fb0*/  FMNMX.FTZ R170, R181, R170, !PT ;  /* 0x000000aab5aa7209 */ /* 0x000fe40007810000 */
[C---:B------:R-:W-:Y:S02]  /*5fc0*/  ISETP.GT.AND P6, PT, R185.reuse, 0x50, PT ;  /* 0x00000050b900780c */ /* 0x040fe40003fc4270 */
[----:B------:R-:W-:Y:S01]  /*5fd0*/  FMNMX.FTZ R170, R182, R170, !PT ;  /* 0x000000aab6aa7209 */ /* 0x000fe20007810000 */
[----:B------:R-:W0:Y:S01]  /*5fe0*/  MUFU.TANH R192, R198 ;  /* 0x000000c600c07308 */ /* 0x000e220000002400 */
[----:B--2---:R-:W-:Y:S02]  /*5ff0*/  FSEL R190, R190, -INF , P6 ;  /* 0xff800000bebe7808 */ /* 0x004fe40003000000 */
        /* <DEDUP_REMOVED lines=15> */
[----:B------:R2:W3:Y:S01]  /*60f0*/  MUFU.TANH R196, R206 ;  /* 0x000000ce00c47308 */ /* 0x0004e20000002400 */
[----:B-1----:R-:W-:Y:S02]  /*6100*/  FSEL R194, R194, -INF , P6 ;  /* 0xff800000c2c27808 */ /* 0x002fe40003000000 */
[----:B------:R-:W-:-:S02]  /*6110*/  ISETP.GT.AND P6, PT, R185, 0x61, PT ;  /* 0x00000061b900780c */ /* 0x000fc40003fc4270 */
[----:B------:R-:W-:-:S03]  /*6120*/  FMNMX.FTZ R170, R192, R170, !PT ;  /* 0x000000aac0aa7209 */ /* 0x000fc60007810000 */
[----:B------:R-:W-:Y:S01]  /*6130*/  MUFU.TANH R180, R197 ;  /* 0x000000c500b47308 */ /* 0x000fe20000002400 */
[----:B0-----:R-:W-:Y:S01]  /*6140*/  FSEL R195, R195, -INF , P6 ;  /* 0xff800000c3c37808 */ /* 0x001fe20003000000 */
[----:B--2---:R-:W-:Y:S01]  /*6150*/  IMAD.U32 R206, RZ, RZ, UR10 ;  /* 0x0000000affce7e24 */ /* 0x004fe2000f8e00ff */
[----:B------:R-:W-:Y:S02]  /*6160*/  ISETP.GT.AND P6, PT, R185, 0x68, PT ;  /* 0x00000068b900780c */ /* 0x000fe40003fc4270 */
[----:B------:R-:W-:-:S03]  /*6170*/  FMNMX.FTZ R170, R193, R170, !PT ;  /* 0x000000aac1aa7209 */ /* 0x000fc60007810000 */
[----:B------:R-:W0:Y:S01]  /*6180*/  MUFU.TANH R197, R207 ;  /* 0x000000cf00c57308 */ /* 0x000e220000002400 */
[----:B---3--:R-:W-:Y:S02]  /*6190*/  FSEL R196, R196, -INF , P6 ;  /* 0xff800000c4c47808 */ /* 0x008fe40003000000 */
[----:B------:R-:W-:Y:S02]  /*61a0*/  ISETP.GT.AND P6, PT, R185, 0x69, PT ;  /* 0x00000069b900780c */ /* 0x000fe40003fc4270 */
[----:B------:R-:W-:-:S03]  /*61b0*/  FMNMX.FTZ R170, R194, R170, !PT ;  /* 0x000000aac2aa7209 */ /* 0x000fc60007810000 */
[----:B------:R-:W1:Y:S01]  /*61c0*/  MUFU.TANH R198, R210 ;  /* 0x000000d200c67308 */ /* 0x000e620000002400 */
[----:B------:R-:W-:-:S04]  /*61d0*/  FMNMX.FTZ R170, R195, R170, !PT ;  /* 0x000000aac3aa7209 */ /* 0x000fc80007810000 */
        /* <DEDUP_REMOVED lines=18> */
[----:B-1----:R-:W-:-:S04]  /*6300*/  FSEL R185, R215, -INF , P6 ;  /* 0xff800000d7b97808 */ /* 0x002fc80003000000 */
[----:B------:R-:W-:-:S03]  /*6310*/  FMNMX.FTZ R170, R185, R170, !PT ;  /* 0x000000aab9aa7209 */ /* 0x000fc60007810000 */
[----:B------:R-:W1:Y:S01]  /*6320*/  MUFU.TANH R14, R14 ;  /* 0x0000000e000e7308 */ /* 0x000e620000002400 */
[----:B--2---:R-:W-:Y:S01]  /*6330*/  FSEL R8, R8, -INF , P1 ;  /* 0xff80000008087808 */ /* 0x004fe20000800000 */
[----:B------:R-:W2:Y:S01]  /*6340*/  SHFL.BFLY PT, R202, R170, 0x2, 0x1f ;  /* 0x0c401f00aaca7f89 */ /* 0x000ea200000e0000 */
[----:B------:R-:W-:-:S05]  /*6350*/  ISETP.GT.AND P1, PT, R177, 0x18, PT ;  /* 0x00000018b100780c */ /* 0x000fca0003f24270 */
[----:B------:R-:W3:Y:S01]  /*6360*/  MUFU.TANH R15, R15 ;  /* 0x0000000f000f7308 */ /* 0x000ee20000002400 */
[----:B0-----:R-:W-:Y:S02]  /*6370*/  FSEL R11, R11, -INF , P5 ;  /* 0xff8000000b0b7808 */ /* 0x001fe40002800000 */
[----:B------:R-:W-:-:S05]  /*6380*/  ISETP.GT.AND P5, PT, R177, 0x20, PT ;  /* 0x00000020b100780c */ /* 0x000fca0003fa4270 */
[----:B------:R-:W0:Y:S01]  /*6390*/  MUFU.TANH R21, R21 ;  /* 0x0000001500157308 */ /* 0x000e220000002400 */
[----:B-1----:R-:W-:Y:S02]  /*63a0*/  FSEL R14, R14, -INF , P2 ;  /* 0xff8000000e0e7808 */ /* 0x002fe40001000000 */
[----:B------:R-:W-:-:S05]  /*63b0*/  ISETP.GT.AND P2, PT, R177, 0x29, PT ;  /* 0x00000029b100780c */ /* 0x000fca0003f44270 */
[----:B------:R-:W1:Y:S01]  /*63c0*/  MUFU.TANH R154, R154 ;  /* 0x0000009a009a7308 */ /* 0x000e620000002400 */
[----:B---3--:R-:W-:Y:S02]  /*63d0*/  FSEL R15, R15, -INF , P1 ;  /* 0xff8000000f0f7808 */ /* 0x008fe40000800000 */
[----:B--2---:R-:W-:Y:S02]  /*63e0*/  FMNMX.FTZ R170, R170, R202, !PT ;  /* 0x000000caaaaa7209 */ /* 0x004fe40007810000 */
[----:B------:R-:W-:-:S03]  /*63f0*/  ISETP.GT.AND P1, PT, R177, 0x30, PT ;  /* 0x00000030b100780c */ /* 0x000fc60003f24270 */
[----:B------:R-:W2:Y:S01]  /*6400*/  SHFL.BFLY PT, R202, R170, 0x1, 0x1f ;  /* 0x0c201f00aaca7f89 */ /* 0x000ea200000e0000 */
        /* <DEDUP_REMOVED lines=8> */
[----:B------:R-:W-:Y:S02]  /*6490*/  ISETP.GT.AND P1, PT, R177, 0x48, PT ;  /* 0x00000048b100780c */ /* 0x000fe40003f24270 */
[----:B--2---:R-:W-:-:S03]  /*64a0*/  FMNMX.FTZ R170, R170, R202, !PT ;  /* 0x000000caaaaa7209 */ /* 0x004fc60007810000 */
[----:B------:R-:W2:Y:S01]  /*64b0*/  MUFU.TANH R164, R164 ;  /* 0x000000a400a47308 */ /* 0x000ea20000002400 */
[----:B0-----:R-:W-:Y:S02]  /*64c0*/  FSEL R160, R160, -INF , P5 ;  /* 0xff800000a0a07808 */ /* 0x001fe40002800000 */
[C---:B------:R-:W-:Y:S02]  /*64d0*/  FSETP.NEU.FTZ.AND P6, PT, R170.reuse, -INF , PT ;  /* 0xff800000aa00780b */ /* 0x040fe40003fdd000 */
[----:B------:R-:W-:Y:S02]  /*64e0*/  ISETP.GT.AND P5, PT, R177, 0x50, PT ;  /* 0x00000050b100780c */ /* 0x000fe40003fa4270 */
[----:B------:R-:W-:Y:S01]  /*64f0*/  FSEL R203, R170, RZ, P6 ;  /* 0x000000ffaacb7208 */ /* 0x000fe20003000000 */
[----:B------:R-:W0:Y:S01]  /*6500*/  MUFU.TANH R165, R165 ;  /* 0x000000a500a57308 */ /* 0x000e220000002400 */
[----:B-1----:R-:W-:Y:S02]  /*6510*/  FSEL R161, R161, -INF , P4 ;  /* 0xff800000a1a17808 */ /* 0x002fe40002000000 */
[----:B------:R-:W-:Y:S01]  /*6520*/  ISETP.GT.AND P4, PT, R177, 0x51, PT ;  /* 0x00000051b100780c */ /* 0x000fe20003f84270 */
[----:B------:R-:W-:-:S01]  /*6530*/  FADD.FTZ R203, -R203, R7 ;  /* 0x00000007cbcb7221 */ /* 0x000fc20000010100 */
[----:B------:R-:W-:-:S03]  /*6540*/  IMAD.U32 R7, RZ, RZ, UR10 ;  /* 0x0000000aff077e24 */ /* 0x000fc6000f8e00ff */
[----:B------:R-:W1:Y:S01]  /*6550*/  MUFU.TANH R168, R168 ;  /* 0x000000a800a87308 */ /* 0x000e620000002400 */
[----:B------:R-:W-:-:S01]  /*6560*/  FFMA.FTZ R7, R170, R7, -8 ;  /* 0xc1000000aa077423 */ /* 0x000fc20000010007 */
[----:B--2---:R-:W-:Y:S02]  /*6570*/  FSEL R164, R164, -INF , P3 ;  /* 0xff800000a4a47808 */ /* 0x004fe40001800000 */
[----:B------:R-:W-:Y:S02]  /*6580*/  ISETP.GT.AND P3, PT, R177, 0x58, PT ;  /* 0x00000058b100780c */ /* 0x000fe40003f64270 */
[----:B------:R-:W-:Y:S02]  /*6590*/  FSEL R202, R7, RZ, P6 ;  /* 0x000000ff07ca7208 */ /* 0x000fe40003000000 */
[----:B------:R-:W2:Y:S01]  /*65a0*/  MUFU.TANH R172, R172 ;  /* 0x000000ac00ac7308 */ /* 0x000ea20000002400 */
[----:B0-----:R-:W-:Y:S02]  /*65b0*/  FSEL R165, R165, -INF , P2 ;  /* 0xff800000a5a57808 */ /* 0x001fe40001000000 */
        /* <DEDUP_REMOVED lines=34> */
[----:B-1----:R-:W-:Y:S01]  /*67e0*/  FSEL R168, R168, -INF , P1 ;  /* 0xff800000a8a87808 */ /* 0x002fe20000800000 */
[----:B------:R-:W-:Y:S01]  /*67f0*/  FMUL.FTZ R203, R0, R212 ;  /* 0x000000d400cb7220 */ /* 0x000fe20000410000 */
[----:B--2---:R-:W-:-:S02]  /*6800*/  FSEL R172, R172, -INF , P5 ;  /* 0xff800000acac7808 */ /* 0x004fc40002800000 */
[C---:B------:R-:W-:Y:S02]  /*6810*/  ISETP.GT.AND P2, PT, R177.reuse, 0x59, PT ;  /* 0x00000059b100780c */ /* 0x040fe40003f44270 */
[C---:B------:R-:W-:Y:S01]  /*6820*/  ISETP.GT.AND P1, PT, R177.reuse, 0x60, PT ;  /* 0x00000060b100780c */ /* 0x040fe20003f24270 */
[----:B------:R-:W0:Y:S01]  /*6830*/  MUFU.EX2 R185, R185 ;  /* 0x000000b900b97308 */ /* 0x000e220000000800 */
[----:B------:R-:W-:Y:S02]  /*6840*/  FSEL R180, R180, -INF , P2 ;  /* 0xff800000b4b47808 */ /* 0x000fe40001000000 */
[C---:B------:R-:W-:Y:S02]  /*6850*/  ISETP.GT.AND P6, PT, R177.reuse, 0x61, PT ;  /* 0x00000061b100780c */ /* 0x040fe40003fc4270 */
[C---:B------:R-:W-:Y:S02]  /*6860*/  ISETP.GT.AND P5, PT, R177.reuse, 0x69, PT ;  /* 0x00000069b100780c */ /* 0x040fe40003fa4270 */
[----:B------:R-:W-:Y:S01]  /*6870*/  ISETP.GT.AND P2, PT, R177, 0x78, PT ;  /* 0x00000078b100780c */ /* 0x000fe20003f44270 */
[----:B------:R-:W1:Y:S08]  /*6880*/  MUFU.EX2 R152, R152 ;  /* 0x0000009800987308 */ /* 0x000e700000000800 */
[----:B------:R-:W2:Y:S01]  /*6890*/  MUFU.EX2 R153, R153 ;  /* 0x0000009900997308 */ /* 0x000ea20000000800 */
        /* <DEDUP_REMOVED lines=15> */
[----:B------:R-:W1:Y:S01]  /*6990*/  MUFU.TANH R173, R173 ;  /* 0x000000ad00ad7308 */ /* 0x000e620000002400 */
[----:B--2---:R-:W-:-:S01]  /*69a0*/  FADD.FTZ R2, R153, R2 ;  /* 0x0000000299027221 */ /* 0x004fc20000010000 */
[-C--:B------:R-:W-:Y:S01]  /*69b0*/  FMUL.FTZ R50, R50, R185.reuse ;  /* 0x000000b932327220 */ /* 0x080fe20000410000 */
[-C--:B------:R-:W-:Y:S01]  /*69c0*/  FMUL.FTZ R51, R51, R185.reuse ;  /* 0x000000b933337220 */ /* 0x080fe20000410000 */
[-C--:B------:R-:W-:Y:S01]  /*69d0*/  FMUL.FTZ R54, R54, R185.reuse ;  /* 0x000000b936367220 */ /* 0x080fe20000410000 */
[-C--:B------:R-:W-:Y:S01]  /*69e0*/  FMUL.FTZ R55, R55, R185.reuse ;  /* 0x000000b937377220 */ /* 0x080fe20000410000 */
[-C--:B------:R-:W-:Y:S01]  /*69f0*/  FMUL.FTZ R58, R58, R185.reuse ;  /* 0x000000b93a3a7220 */ /* 0x080fe20000410000 */
[----:B------:R-:W-:Y:S01]  /*6a00*/  FMUL.FTZ R59, R59, R185 ;  /* 0x000000b93b3b7220 */ /* 0x000fe20000410000 */
[----:B------:R-:W2:Y:S01]  /*6a10*/  MUFU.TANH R176, R176 ;  /* 0x000000b000b07308 */ /* 0x000ea20000002400 */
[C---:B0-----:R-:W-:Y:S01]  /*6a20*/  F2FP.SATFINITE.E4M3.F32.PACK_AB_MERGE_C R153, R155.reuse, R153, RZ ;  /* 0x000000999b99723e */ /* 0x041fe200048070ff */
[----:B------:R-:W-:Y:S01]  /*6a30*/  FADD.FTZ R2, R155, R2 ;  /* 0x000000029b027221 */ /* 0x000fe20000010000 */
[C---:B------:R-:W-:Y:S01]  /*6a40*/  FMUL.FTZ R155, R0.reuse, R204 ;  /* 0x000000cc009b7220 */ /* 0x040fe20000410000 */
[----:B------:R-:W-:Y:S01]  /*6a50*/  FMUL.FTZ R204, R0, R209 ;  /* 0x000000d100cc7220 */ /* 0x000fe20000410000 */
[----:B------:R-:W-:Y:S01]  /*6a60*/  F2FP.SATFINITE.E4M3.F32.PACK_AB_MERGE_C R153, R152, R10, R153 ;  /* 0x0000000a9899723e */ /* 0x000fe20004807099 */
[-C--:B------:R-:W-:Y:S01]  /*6a70*/  FMUL.FTZ R62, R62, R185.reuse ;  /* 0x000000b93e3e7220 */ /* 0x080fe20000410000 */
[----:B------:R-:W-:Y:S01]  /*6a80*/  FMNMX.FTZ R10, R8, R6, !PT ;  /* 0x00000006080a7209 */ /* 0x000fe20007810000 */
[----:B------:R-:W0:Y:S01]  /*6a90*/  MUFU.TANH R184, R184 ;  /* 0x000000b800b87308 */ /* 0x000e220000002400 */
[----:B-1----:R-:W-:Y:S01]  /*6aa0*/  FSEL R173, R173, -INF , P4 ;  /* 0xff800000adad7808 */ /* 0x002fe20002000000 */
[-C--:B------:R-:W-:Y:S01]  /*6ab0*/  FMUL.FTZ R63, R63, R185.reuse ;  /* 0x000000b93f3f7220 */ /* 0x080fe20000410000 */
[----:B------:R-:W-:Y:S01]  /*6ac0*/  FMNMX.FTZ R10, R9, R10, !PT ;  /* 0x0000000a090a7209 */ /* 0x000fe20007810000 */
[-C--:B------:R-:W-:Y:S01]  /*6ad0*/  FMUL.FTZ R66, R66, R185.reuse ;  /* 0x000000b942427220 */ /* 0x080fe20000410000 */
[----:B------:R-:W-:Y:S01]  /*6ae0*/  ISETP.GT.AND P4, PT, R177, 0x70, PT ;  /* 0x00000070b100780c */ /* 0x000fe20003f84270 */
[-C--:B------:R-:W-:Y:S01]  /*6af0*/  FMUL.FTZ R67, R67, R185.reuse ;  /* 0x000000b943437220 */ /* 0x080fe20000410000 */
[----:B------:R-:W-:Y:S01]  /*6b00*/  FMNMX.FTZ R10, R11, R10, !PT ;  /* 0x0000000a0b0a7209 */ /* 0x000fe20007810000 */
[----:B------:R1:W3:Y:S01]  /*6b10*/  MUFU.TANH R7, R201 ;  /* 0x000000c900077308 */ /* 0x0002e20000002400 */
[----:B--2---:R-:W-:Y:S01]  /*6b20*/  FSEL R176, R176, -INF , P3 ;  /* 0xff800000b0b07808 */ /* 0x004fe20001800000 */
[-C--:B------:R-:W-:Y:S01]  /*6b30*/  FMUL.FTZ R70, R70, R185.reuse ;  /* 0x000000b946467220 */ /* 0x080fe20000410000 */
[----:B------:R-:W-:Y:S01]  /*6b40*/  FMNMX.FTZ R10, R12, R10, !PT ;  /* 0x0000000a0c0a7209 */ /* 0x000fe20007810000 */
[-C--:B------:R-:W-:Y:S01]  /*6b50*/  FMUL.FTZ R71, R71, R185.reuse ;  /* 0x000000b947477220 */ /* 0x080fe20000410000 */
[----:B------:R-:W-:Y:S01]  /*6b60*/  ISETP.GT.AND P3, PT, R177, 0x71, PT ;  /* 0x00000071b100780c */ /* 0x000fe20003f64270 */
[-C--:B------:R-:W-:Y:S01]  /*6b70*/  FMUL.FTZ R74, R74, R185.reuse ;  /* 0x000000b94a4a7220 */ /* 0x080fe20000410000 */
[----:B------:R-:W-:Y:S01]  /*6b80*/  FMNMX.FTZ R10, R13, R10, !PT ;  /* 0x0000000a0d0a7209 */ /* 0x000fe20007810000 */
[----:B------:R-:W2:Y:S01]  /*6b90*/  MUFU.TANH R155, R155 ;  /* 0x0000009b009b7308 */ /* 0x000ea20000002400 */
[----:B-1----:R-:W-:Y:S01]  /*6ba0*/  FMUL.FTZ R201, R0, R208 ;  /* 0x000000d000c97220 */ /* 0x002fe20000410000 */
[----:B0-----:R-:W-:Y:S01]  /*6bb0*/  FSEL R184, R184, -INF , P1 ;  /* 0xff800000b8b87808 */ /* 0x001fe20000800000 */
[-C--:B------:R-:W-:Y:S01]  /*6bc0*/  FMUL.FTZ R75, R75, R185.reuse ;  /* 0x000000b94b4b7220 */ /* 0x080fe20000410000 */
[----:B------:R-:W-:Y:S01]  /*6bd0*/  FMNMX.FTZ R10, R14, R10, !PT ;  /* 0x0000000a0e0a7209 */ /* 0x000fe20007810000 */
[-C--:B------:R-:W-:Y:S01]  /*6be0*/  FMUL.FTZ R78, R78, R185.reuse ;  /* 0x000000b94e4e7220 */ /* 0x080fe20000410000 */
[----:B------:R-:W-:Y:S01]  /*6bf0*/  ISETP.GT.AND P1, PT, R177, 0x79, PT ;  /* 0x00000079b100780c */ /* 0x000fe20003f24270 */
[-C--:B------:R-:W-:Y:S01]  /*6c00*/  FMUL.FTZ R79, R79, R185.reuse ;  /* 0x000000b94f4f7220 */ /* 0x080fe20000410000 */
[----:B------:R-:W-:Y:S01]  /*6c10*/  FMNMX.FTZ R10, R15, R10, !PT ;  /* 0x0000000a0f0a7209 */ /* 0x000fe20007810000 */
[----:B------:R-:W0:Y:S01]  /*6c20*/  MUFU.TANH R201, R201 ;  /* 0x000000c900c97308 */ /* 0x000e220000002400 */
[----:B---3--:R-:W-:Y:S01]  /*6c30*/  FSEL R7, R7, -INF , P6 ;  /* 0xff80000007077808 */ /* 0x008fe20003000000 */
[-C--:B------:R-:W-:Y:S01]  /*6c40*/  FMUL.FTZ R82, R82, R185.reuse ;  /* 0x000000b952527220 */ /* 0x080fe20000410000 */
[----:B------:R-:W-:Y:S01]  /*6c50*/  FMNMX.FTZ R10, R20, R10, !PT ;  /* 0x0000000a140a7209 */ /* 0x000fe20007810000 */
[-C--:B------:R-:W-:Y:S01]  /*6c60*/  FMUL.FTZ R83, R83, R185.reuse ;  /* 0x000000b953537220 */ /* 0x080fe20000410000 */
[----:B------:R-:W-:Y:S01]  /*6c70*/  ISETP.GT.AND P6, PT, R177, 0x68, PT ;  /* 0x00000068b100780c */ /* 0x000fe20003fc4270 */
[-C--:B------:R-:W-:Y:S01]  /*6c80*/  FMUL.FTZ R86, R86, R185.reuse ;  /* 0x000000b956567220 */ /* 0x080fe20000410000 */
[----:B------:R-:W-:Y:S01]  /*6c90*/  FMNMX.FTZ R10, R21, R10, !PT ;  /* 0x0000000a150a7209 */ /* 0x000fe20007810000 */
[----:B------:R-:W1:Y:S01]  /*6ca0*/  MUFU.TANH R204, R204 ;  /* 0x000000cc00cc7308 */ /* 0x000e620000002400 */
[----:B--2---:R-:W-:Y:S01]  /*6cb0*/  FSEL R155, R155, -INF , P6 ;  /* 0xff8000009b9b7808 */ /* 0x004fe20003000000 */
[-C--:B------:R-:W-:Y:S01]  /*6cc0*/  FMUL.FTZ R87, R87, R185.reuse ;  /* 0x000000b957577220 */ /* 0x080fe20000410000 */
[----:B------:R-:W-:Y:S01]  /*6cd0*/  FMNMX.FTZ R10, R188, R10, !PT ;  /* 0x0000000abc0a7209 */ /* 0x000fe20007810000 */
[-C--:B------:R-:W-:Y:S01]  /*6ce0*/  FMUL.FTZ R90, R90, R185.reuse ;  /* 0x000000b95a5a7220 */ /* 0x080fe20000410000 */
[-C--:B------:R-:W-:Y:S01]  /*6cf0*/  FMUL.FTZ R91, R91, R185.reuse ;  /* 0x000000b95b5b7220 */ /* 0x080fe20000410000 */
[-C--:B------:R-:W-:Y:S01]  /*6d00*/  FMUL.FTZ R94, R94, R185.reuse ;  /* 0x000000b95e5e7220 */ /* 0x080fe20000410000 */
[----:B------:R-:W-:Y:S01]  /*6d10*/  FMNMX.FTZ R10, R189, R10, !PT ;  /* 0x0000000abd0a7209 */ /* 0x000fe20007810000 */
[----:B------:R-:W2:Y:S01]  /*6d20*/  MUFU.TANH R203, R203 ;  /* 0x000000cb00cb7308 */ /* 0x000ea20000002400 */
[----:B0-----:R-:W-:Y:S01]  /*6d30*/  FSEL R201, R201, -INF , P4 ;  /* 0xff800000c9c97808 */ /* 0x001fe20002000000 */
[-C--:B------:R-:W-:Y:S01]  /*6d40*/  FMUL.FTZ R95, R95, R185.reuse ;  /* 0x000000b95f5f7220 */ /* 0x080fe20000410000 */
[----:B------:R-:W-:Y:S01]  /*6d50*/  FMNMX.FTZ R10, R154, R10, !PT ;  /* 0x0000000a9a0a7209 */ /* 0x000fe20007810000 */
[-C--:B------:R-:W-:Y:S01]  /*6d60*/  FMUL.FTZ R98, R98, R185.reuse ;  /* 0x000000b962627220 */ /* 0x080fe20000410000 */
[-C--:B------:R-:W-:Y:S01]  /*6d70*/  FMUL.FTZ R99, R99, R185.reuse ;  /* 0x000000b963637220 */ /* 0x080fe20000410000 */
[-C--:B------:R-:W-:Y:S01]  /*6d80*/  FMUL.FTZ R102, R102, R185.reuse ;  /* 0x000000b966667220 */ /* 0x080fe20000410000 */
[----:B------:R-:W-:Y:S01]  /*6d90*/  FMNMX.FTZ R10, R156, R10, !PT ;  /* 0x0000000a9c0a7209 */ /* 0x000fe20007810000 */
[----:B------:R-:W0:Y:S01]  /*6da0*/  MUFU.EX2 R158, R158 ;  /* 0x0000009e009e7308 */ /* 0x000e220000000800 */
[----:B-1----:R-:W-:Y:S01]  /*6db0*/  FSEL R204, R204, -INF , P3 ;  /* 0xff800000cccc7808 */ /* 0x002fe20001800000 */
[-C--:B------:R-:W-:Y:S01]  /*6dc0*/  FMUL.FTZ R103, R103, R185.reuse ;  /* 0x000000b967677220 */ /* 0x080fe20000410000 */
[----:B------:R-:W-:Y:S01]  /*6dd0*/  FMNMX.FTZ R10, R157, R10, !PT ;  /* 0x0000000a9d0a7209 */ /* 0x000fe20007810000 */
[-C--:B------:R-:W-:Y:S01]  /*6de0*/  FMUL.FTZ R106, R106, R185.reuse ;  /* 0x000000b96a6a7220 */ /* 0x080fe20000410000 */
[-C--:B------:R-:W-:Y:S01]  /*6df0*/  FMUL.FTZ R107, R107, R185.reuse ;  /* 0x000000b96b6b7220 */ /* 0x080fe20000410000 */
[-C--:B------:R-:W-:Y:S01]  /*6e00*/  FMUL.FTZ R110, R110, R185.reuse ;  /* 0x000000b96e6e7220 */ /* 0x080fe20000410000 */
[----:B------:R-:W-:Y:S01]  /*6e10*/  FMNMX.FTZ R10, R160, R10, !PT ;  /* 0x0000000aa00a7209 */ /* 0x000fe20007810000 */
[----:B------:R-:W1:Y:S01]  /*6e20*/  MUFU.EX2 R159, R159 ;  /* 0x0000009f009f7308 */ /* 0x000e620000000800 */
[----:B--2---:R-:W-:Y:S01]  /*6e30*/  FSEL R203, R203, -INF , P2 ;  /* 0xff800000cbcb7808 */ /* 0x004fe20001000000 */
[-C--:B------:R-:W-:Y:S01]  /*6e40*/  FMUL.FTZ R111, R111, R185.reuse ;  /* 0x000000b96f6f7220 */ /* 0x080fe20000410000 */
[----:B------:R-:W-:Y:S01]  /*6e50*/  FMNMX.FTZ R10, R161, R10, !PT ;  /* 0x0000000aa10a7209 */ /* 0x000fe20007810000 */
[-C--:B------:R-:W-:Y:S01]  /*6e60*/  FMUL.FTZ R114, R114, R185.reuse ;  /* 0x000000b972727220 */ /* 0x080fe20000410000 */
[-C--:B------:R-:W-:Y:S01]  /*6e70*/  FMUL.FTZ R115, R115, R185.reuse ;  /* 0x000000b973737220 */ /* 0x080fe20000410000 */
[----:B------:R-:W-:Y:S01]  /*6e80*/  FMUL.FTZ R118, R118, R185 ;  /* 0x000000b976767220 */ /* 0x000fe20000410000 */
[----:B------:R-:W-:Y:S01]  /*6e90*/  FMNMX.FTZ R10, R164, R10, !PT ;  /* 0x0000000aa40a7209 */ /* 0x000fe20007810000 */
[----:B------:R-:W2:Y:S01]  /*6ea0*/  MUFU.EX2 R162, R162 ;  /* 0x000000a200a27308 */ /* 0x000ea20000000800 */
[----:B0-----:R-:W-:-:S01]  /*6eb0*/  FADD.FTZ R2, R158, R2 ;  /* 0x000000029e027221 */ /* 0x001fc20000010000 */
[-C--:B------:R-:W-:Y:S01]  /*6ec0*/  FMUL.FTZ R119, R119, R185.reuse ;  /* 0x000000b977777220 */ /* 0x080fe20000410000 */
[----:B------:R-:W-:Y:S01]  /*6ed0*/  FMNMX.FTZ R152, R165, R10, !PT ;  /* 0x0000000aa5987209 */ /* 0x000fe20007810000 */
[-C--:B------:R-:W-:Y:S01]  /*6ee0*/  FMUL.FTZ R122, R122, R185.reuse ;  /* 0x000000b97a7a7220 */ /* 0x080fe20000410000 */
[-C--:B------:R-:W-:Y:S01]  /*6ef0*/  FMUL.FTZ R123, R123, R185.reuse ;  /* 0x000000b97b7b7220 */ /* 0x080fe20000410000 */
[----:B------:R-:W-:Y:S01]  /*6f00*/  FMUL.FTZ R126, R126, R185 ;  /* 0x000000b97e7e7220 */ /* 0x000fe20000410000 */
[----:B------:R-:W-:Y:S01]  /*6f10*/  FMNMX.FTZ R152, R168, R152, !PT ;  /* 0x00000098a8987209 */ /* 0x000fe20007810000 */
[----:B------:R0:W3:Y:S01]  /*6f20*/  MUFU.TANH R10, R205 ;  /* 0x000000cd000a7308 */ /* 0x0000e20000002400 */
[----:B-1----:R-:W-:-:S01]  /*6f30*/  FADD.FTZ R2, R159, R2 ;  /* 0x000000029f027221 */ /* 0x002fc20000010000 */
[-C--:B------:R-:W-:Y:S01]  /*6f40*/  FMUL.FTZ R127, R127, R185.reuse ;  /* 0x000000b97f7f7220 */ /* 0x080fe20000410000 */
[----:B------:R-:W-:Y:S01]  /*6f50*/  FMNMX.FTZ R152, R169, R152, !PT ;  /* 0x00000098a9987209 */ /* 0x000fe20007810000 */
[-C--:B------:R-:W-:Y:S01]  /*6f60*/  FMUL.FTZ R130, R130, R185.reuse ;  /* 0x000000b982827220 */ /* 0x080fe20000410000 */
[-C--:B------:R-:W-:Y:S01]  /*6f70*/  FMUL.FTZ R131, R131, R185.reuse ;  /* 0x000000b983837220 */ /* 0x080fe20000410000 */
[----:B------:R-:W-:Y:S01]  /*6f80*/  FMUL.FTZ R134, R134, R185 ;  /* 0x000000b986867220 */ /* 0x000fe20000410000 */
[----:B------:R-:W-:Y:S01]  /*6f90*/  FMNMX.FTZ R152, R172, R152, !PT ;  /* 0x00000098ac987209 */ /* 0x000fe20007810000 */
[----:B------:R-:W1:Y:S01]  /*6fa0*/  MUFU.EX2 R163, R163 ;  /* 0x000000a300a37308 */ /* 0x000e620000000800 */
[----:B0-----:R-:W-:Y:S01]  /*6fb0*/  FMUL.FTZ R205, R0, R213 ;  /* 0x000000d500cd7220 */ /* 0x001fe20000410000 */
[----:B--2---:R-:W-:Y:S01]  /*6fc0*/  FADD.FTZ R2, R162, R2 ;  /* 0x00000002a2027221 */ /* 0x004fe20000010000 */
[----:B------:R-:W-:Y:S01]  /*6fd0*/  FMNMX.FTZ R152, R173, R152, !PT ;  /* 0x00000098ad987209 */ /* 0x000fe20007810000 */
[-C--:B------:R-:W-:Y:S01]  /*6fe0*/  FMUL.FTZ R135, R135, R185.reuse ;  /* 0x000000b987877220 */ /* 0x080fe20000410000 */
[-C--:B------:R-:W-:Y:S01]  /*6ff0*/  FMUL.FTZ R138, R138, R185.reuse ;  /* 0x000000b98a8a7220 */ /* 0x080fe20000410000 */
[-C--:B------:R-:W-:Y:S01]  /*7000*/  FMUL.FTZ R139, R139, R185.reuse ;  /* 0x000000b98b8b7220 */ /* 0x080fe20000410000 */
[----:B------:R-:W-:Y:S01]  /*7010*/  FMNMX.FTZ R152, R176, R152, !PT ;  /* 0x00000098b0987209 */ /* 0x000fe20007810000 */
[----:B------:R-:W0:Y:S01]  /*7020*/  MUFU.TANH R205, R205 ;  /* 0x000000cd00cd7308 */ /* 0x000e220000002400 */
[----:B---3--:R-:W-:Y:S01]  /*7030*/  FSEL R177, R10, -INF , P5 ;  /* 0xff8000000ab17808 */ /* 0x008fe20002800000 */
[-C--:B------:R-:W-:Y:S01]  /*7040*/  FMUL.FTZ R142, R142, R185.reuse ;  /* 0x000000b98e8e7220 */ /* 0x080fe20000410000 */
[----:B------:R-:W-:Y:S01]  /*7050*/  FMNMX.FTZ R152, R180, R152, !PT ;  /* 0x00000098b4987209 */ /* 0x000fe20007810000 */
[-C--:B------:R-:W-:Y:S01]  /*7060*/  FMUL.FTZ R143, R143, R185.reuse ;  /* 0x000000b98f8f7220 */ /* 0x080fe20000410000 */
[-C--:B------:R-:W-:Y:S01]  /*7070*/  FMUL.FTZ R146, R146, R185.reuse ;  /* 0x000000b992927220 */ /* 0x080fe20000410000 */
[----:B------:R-:W-:Y:S01]  /*7080*/  FMUL.FTZ R147, R147, R185 ;  /* 0x000000b993937220 */ /* 0x000fe20000410000 */
[----:B------:R-:W-:Y:S01]  /*7090*/  FMNMX.FTZ R152, R184, R152, !PT ;  /* 0x00000098b8987209 */ /* 0x000fe20007810000 */
[----:B------:R-:W2:Y:S01]  /*70a0*/  MUFU.EX2 R166, R166 ;  /* 0x000000a600a67308 */ /* 0x000ea20000000800 */
[----:B-1----:R-:W-:-:S01]  /*70b0*/  FADD.FTZ R2, R163, R2 ;  /* 0x00000002a3027221 */ /* 0x002fc20000010000 */
[----:B------:R-:W-:Y:S01]  /*70c0*/  F2FP.SATFINITE.E4M3.F32.PACK_AB_MERGE_C R162, R163, R162, RZ ;  /* 0x000000a2a3a2723e */ /* 0x000fe200048070ff */
[-C--:B------:R-:W-:Y:S01]  /*70d0*/  FMUL.FTZ R150, R150, R185.reuse ;  /* 0x000000b996967220 */ /* 0x080fe20000410000 */
[----:B------:R-:W-:Y:S01]  /*70e0*/  FMNMX.FTZ R152, R7, R152, !PT ;  /* 0x0000009807987209 */ /* 0x000fe20007810000 */
[----:B------:R-:W-:-:S03]  /*70f0*/  FMUL.FTZ R151, R151, R185 ;  /* 0x000000b997977220 */ /* 0x000fc60000410000 */
[----:B------:R-:W-:Y:S01]  /*7100*/  FMNMX.FTZ R152, R155, R152, !PT ;  /* 0x000000989b987209 */ /* 0x000fe20007810000 */
[----:B------:R-:W1:Y:S01]  /*7110*/  MUFU.EX2 R167, R167 ;  /* 0x000000a700a77308 */ /* 0x000e620000000800 */
[----:B0-----:R-:W-:Y:S02]  /*7120*/  FSEL R205, R205, -INF , P1 ;  /* 0xff800000cdcd7808 */ /* 0x001fe40000800000 */
[----:B------:R-:W-:-:S04]  /*7130*/  FMNMX.FTZ R152, R177, R152, !PT ;  /* 0x00000098b1987209 */ /* 0x000fc80007810000 */
[----:B------:R-:W-:Y:S01]  /*7140*/  FMNMX.FTZ R152, R201, R152, !PT ;  /* 0x00000098c9987209 */ /* 0x000fe20007810000 */
[----:B------:R-:W0:Y:S01]  /*7150*/  MUFU.EX2 R171, R171 ;  /* 0x000000ab00ab7308 */ /* 0x000e220000000800 */
[----:B--2---:R-:W-:-:S02]  /*7160*/  FADD.FTZ R2, R166, R2 ;  /* 0x00000002a6027221 */ /* 0x004fc40000010000 */
[----:B------:R-:W-:-:S04]  /*7170*/  FMNMX.FTZ R152, R204, R152, !PT ;  /* 0x00000098cc987209 */ /* 0x000fc80007810000 */
[----:B------:R-:W-:Y:S01]  /*7180*/  FMNMX.FTZ R10, R203, R152, !PT ;  /* 0x00000098cb0a7209 */ /* 0x000fe20007810000 */
[----:B------:R-:W2:Y:S01]  /*7190*/  MUFU.EX2 R174, R174 ;  /* 0x000000ae00ae7308 */ /* 0x000ea20000000800 */
[----:B-1----:R-:W-:-:S02]  /*71a0*/  FADD.FTZ R2, R167, R2 ;  /* 0x00000002a7027221 */ /* 0x002fc40000010000 */
[----:B------:R-:W-:-:S05]  /*71b0*/  FMNMX.FTZ R10, R205, R10, !PT ;  /* 0x0000000acd0a7209 */ /* 0x000fca0007810000 */
[----:B------:R-:W1:Y:S01]  /*71c0*/  SHFL.BFLY PT, R152, R10, 0x2, 0x1f ;  /* 0x0c401f000a987f89 */ /* 0x000e6200000e0000 */
[----:B------:R-:W3:Y:S01]  /*71d0*/  MUFU.EX2 R175, R175 ;  /* 0x000000af00af7308 */ /* 0x000ee20000000800 */
[----:B0-----:R-:W-:-:S07]  /*71e0*/  FADD.FTZ R2, R171, R2 ;  /* 0x00000002ab027221 */ /* 0x001fce0000010000 */
[----:B------:R-:W0:Y:S01]  /*71f0*/  MUFU.EX2 R178, R178 ;  /* 0x000000b200b27308 */ /* 0x000e220000000800 */
[----:B--2---:R-:W-:-:S01]  /*7200*/  FADD.FTZ R2, R174, R2 ;  /* 0x00000002ae027221 */ /* 0x004fc20000010000 */
[----:B------:R-:W-:-:S06]  /*7210*/  F2FP.SATFINITE.E4M3.F32.PACK_AB_MERGE_C R171, R174, R171, RZ ;  /* 0x000000abaeab723e */ /* 0x000fcc00048070ff */
[----:B------:R-:W2:Y:S01]  /*7220*/  MUFU.EX2 R179, R179 ;  /* 0x000000b300b37308 */ /* 0x000ea20000000800 */
[----:B---3--:R-:W-:-:S01]  /*7230*/  FADD.FTZ R2, R175, R2 ;  /* 0x00000002af027221 */ /* 0x008fc20000010000 */
[----:B-1----:R-:W-:-:S06]  /*7240*/  FMNMX.FTZ R10, R10, R152, !PT ;  /* 0x000000980a0a7209 */ /* 0x002fcc0007810000 */
[----:B------:R-:W1:Y:S01]  /*7250*/  MUFU.EX2 R181, R181 ;  /* 0x000000b500b57308 */ /* 0x000e620000000800 */
[----:B0-----:R-:W-:-:S01]  /*7260*/  FADD.FTZ R2, R178, R2 ;  /* 0x00000002b2027221 */ /* 0x001fc20000010000 */
[----:B------:R-:W0:Y:S06]  /*7270*/  SHFL.BFLY PT, R152, R10, 0x1, 0x1f ;  /* 0x0c201f000a987f89 */ /* 0x000e2c00000e0000 */
[----:B------:R-:W3:Y:S01]  /*7280*/  MUFU.EX2 R182, R182 ;  /* 0x000000b600b67308 */ /* 0x000ee20000000800 */
[----:B--2---:R-:W-:-:S07]  /*7290*/  FADD.FTZ R2, R179, R2 ;  /* 0x00000002b3027221 */ /* 0x004fce0000010000 */
[----:B------:R-:W2:Y:S01]  /*72a0*/  MUFU.EX2 R183, R183 ;  /* 0x000000b700b77308 */ /* 0x000ea20000000800 */
[----:B-1----:R-:W-:-:S01]  /*72b0*/  FADD.FTZ R2, R181, R2 ;  /* 0x00000002b5027221 */ /* 0x002fc20000010000 */
[----:B------:R-:W-:-:S06]  /*72c0*/  F2FP.SATFINITE.E4M3.F32.PACK_AB_MERGE_C R179, R181, R179, RZ ;  /* 0x000000b3b5b3723e */ /* 0x000fcc00048070ff */
[----:B------:R-:W1:Y:S01]  /*72d0*/  MUFU.EX2 R186, R186 ;  /* 0x000000ba00ba7308 */ /* 0x000e620000000800 */
[----:B---3--:R-:W-:-:S01]  /*72e0*/  FADD.FTZ R2, R182, R2 ;  /* 0x00000002b6027221 */ /* 0x008fc20000010000 */
[----:B0-----:R-:W-:-:S04]  /*72f0*/  FMNMX.FTZ R10, R10, R152, !PT ;  /* 0x000000980a0a7209 */ /* 0x001fc80007810000 */
[C---:B------:R-:W-:Y:S01]  /*7300*/  FSETP.NEU.FTZ.AND P1, PT, R10.reuse, -INF , PT ;  /* 0xff8000000a00780b */ /* 0x040fe20003f3d000 */
[----:B------:R-:W-:-:S01]  /*7310*/  FFMA.FTZ R206, R10, R206, -8 ;  /* 0xc10000000ace7423 */ /* 0x000fc200000100ce */
[----:B------:R-:W0:Y:S01]  /*7320*/  MUFU.EX2 R187, R187 ;  /* 0x000000bb00bb7308 */ /* 0x000e220000000800 */
[----:B--2---:R-:W-:-:S01]  /*7330*/  FADD.FTZ R2, R183, R2 ;  /* 0x00000002b7027221 */ /* 0x004fc20000010000 */
[----:B------:R-:W-:Y:S02]  /*7340*/  FSEL R152, R10, RZ, P1 ;  /* 0x000000ff0a987208 */ /* 0x000fe40000800000 */
[----:B------:R-:W-:-:S03]  /*7350*/  FSEL R206, R206, RZ, P1 ;  /* 0x000000ffcece7208 */ /* 0x000fc60000800000 */
[----:B------:R-:W-:Y:S01]  /*7360*/  FADD.FTZ R6, -R152, R6 ;  /* 0x0000000698067221 */ /* 0x000fe20000010100 */
[----:B------:R-:W2:Y:S01]  /*7370*/  MUFU.EX2 R190, R190 ;  /* 0x000000be00be7308 */ /* 0x000ea20000000800 */
[----:B------:R-:W-:-:S01]  /*7380*/  FFMA.FTZ R152, R8, UR10, -R206 ;  /* 0x0000000a08987c23 */ /* 0x000fc200080108ce */
[--C-:B------:R-:W-:Y:S01]  /*7390*/  FFMA.FTZ R8, R9, UR10, -R206.reuse ;  /* 0x0000000a09087c23 */ /* 0x100fe200080108ce */
[----:B------:R-:W-:Y:S01]  /*73a0*/  FMUL.FTZ R6, R6, UR10 ;  /* 0x0000000a06067c20 */ /* 0x000fe20008410000 */
        /* <DEDUP_REMOVED lines=16> */
[----:B-1----:R-:W-:Y:S01]  /*74b0*/  FADD.FTZ R2, R186, R2 ;  /* 0x00000002ba027221 */ /* 0x002fe20000010000 */
[----:B------:R-:W-:-:S01]  /*74c0*/  FFMA.FTZ R184, R184, UR10, -R206 ;  /* 0x0000000ab8b87c23 */ /* 0x000fc200080108ce */
[--C-:B------:R-:W-:Y:S01]  /*74d0*/  FFMA.FTZ R7, R7, UR10, -R206.reuse ;  /* 0x0000000a07077c23 */ /* 0x100fe200080108ce */
[----:B------:R-:W-:-:S01]  /*74e0*/  FFMA.FTZ R155, R155, UR10, -R206 ;  /* 0x0000000a9b9b7c23 */ /* 0x000fc200080108ce */
[----:B------:R-:W1:Y:S01]  /*74f0*/  MUFU.EX2 R8, R8 ;  /* 0x0000000800087308 */ /* 0x000e620000000800 */
[----:B0-----:R-:W-:-:S01]  /*7500*/  FADD.FTZ R2, R187, R2 ;  /* 0x00000002bb027221 */ /* 0x001fc20000010000 */
[--C-:B------:R-:W-:Y:S01]  /*7510*/  FFMA.FTZ R177, R177, UR10, -R206.reuse ;  /* 0x0000000ab1b17c23 */ /* 0x100fe200080108ce */
[----:B------:R-:W-:-:S01]  /*7520*/  FFMA.FTZ R201, R201, UR10, -R206 ;  /* 0x0000000ac9c97c23 */ /* 0x000fc200080108ce */
[----:B------:R-:W-:Y:S01]  /*7530*/  FFMA.FTZ R204, R204, UR10, -R206 ;  /* 0x0000000acccc7c23 */ /* 0x000fe200080108ce */
[----:B--2---:R-:W-:-:S01]  /*7540*/  FADD.FTZ R2, R190, R2 ;  /* 0x00000002be027221 */ /* 0x004fc20000010000 */
[--C-:B------:R-:W-:Y:S01]  /*7550*/  FFMA.FTZ R203, R203, UR10, -R206.reuse ;  /* 0x0000000acbcb7c23 */ /* 0x100fe200080108ce */
[----:B------:R-:W-:-:S01]  /*7560*/  FFMA.FTZ R205, R205, UR10, -R206 ;  /* 0x0000000acdcd7c23 */ /* 0x000fc200080108ce */
[----:B------:R-:W0:Y:S01]  /*7570*/  MUFU.EX2 R9, R9 ;  /* 0x0000000900097308 */ /* 0x000e220000000800 */
[----:B---3--:R-:W-:-:S01]  /*7580*/  FFMA.FTZ R3, R6, R3, R152 ;  /* 0x0000000306037223 */ /* 0x008fc20000010098 */
[----:B------:R-:W-:Y:S01]  /*7590*/  F2FP.SATFINITE.E4M3.F32.PACK_AB_MERGE_C R161, R187, R186, RZ ;  /* 0x000000babba1723e */ /* 0x000fe200048070ff */
[-C--:B------:R-:W-:Y:S01]  /*75a0*/  FMUL.FTZ R24, R24, R6.reuse ;  /* 0x0000000618187220 */ /* 0x080fe20000410000 */
[-C--:B------:R-:W-:Y:S01]  /*75b0*/  FMUL.FTZ R25, R25, R6.reuse ;  /* 0x0000000619197220 */ /* 0x080fe20000410000 */
[----:B------:R-:W-:Y:S01]  /*75c0*/  FMUL.FTZ R28, R28, R6 ;  /* 0x000000061c1c7220 */ /* 0x000fe20000410000 */
[----:B------:R-:W-:Y:S01]  /*75d0*/  F2FP.SATFINITE.E4M3.F32.PACK_AB_MERGE_C R161, R183, R182, R161 ;  /* 0x000000b6b7a1723e */ /* 0x000fe200048070a1 */
        /* <DEDUP_REMOVED lines=18> */
[C---:B--2---:R-:W-:Y:S01]  /*7700*/  F2FP.SATFINITE.E4M3.F32.PACK_AB_MERGE_C R9, R11.reuse, R9, RZ ;  /* 0x000000090b09723e */ /* 0x044fe200048070ff */
[----:B------:R-:W-:Y:S01]  /*7710*/  FADD.FTZ R3, R11, R3 ;  /* 0x000000030b037221 */ /* 0x000fe20000010000 */
[-C--:B------:R-:W-:Y:S01]  /*7720*/  FMUL.FTZ R56, R56, R6.reuse ;  /* 0x0000000638387220 */ /* 0x080fe20000410000 */
[----:B------:R-:W-:Y:S01]  /*7730*/  FMUL.FTZ R57, R57, R6 ;  /* 0x0000000639397220 */ /* 0x000fe20000410000 */
[----:B------:R-:W-:Y:S01]  /*7740*/  F2FP.SATFINITE.E4M3.F32.PACK_AB_MERGE_C R152, R8, R152, R9 ;  /* 0x000000980898723e */ /* 0x000fe20004807009 */
        /* <DEDUP_REMOVED lines=8> */
[----:B------:R-:W-:Y:S01]  /*77d0*/  FFMA.FTZ R160, R164, UR10, -R206 ;  /* 0x0000000aa4a07c23 */ /* 0x000fe200080108ce */
        /* <DEDUP_REMOVED lines=38> */
[----:B------:R-:W-:-:S01]  /*7a40*/  FADD.FTZ R3, R12, R3 ;  /* 0x000000030c037221 */ /* 0x000fc20000010000 */
[-C--:B------:R-:W-:Y:S01]  /*7a50*/  FMUL.FTZ R116, R116, R6.reuse ;  /* 0x0000000674747220 */ /* 0x080fe20000410000 */
[-C--:B------:R-:W-:Y:S01]  /*7a60*/  FMUL.FTZ R117, R117, R6.reuse ;  /* 0x0000000675757220 */ /* 0x080fe20000410000 */
[----:B------:R-:W-:Y:S01]  /*7a70*/  FMUL.FTZ R120, R120, R6 ;  /* 0x0000000678787220 */ /* 0x000fe20000410000 */
[----:B0-----:R-:W-:-:S01]  /*7a80*/  FADD.FTZ R3, R13, R3 ;  /* 0x000000030d037221 */ /* 0x001fc20000010000 */
        /* <DEDUP_REMOVED lines=13> */
[----:B------:R-:W-:Y:S01]  /*7b60*/  FMUL.FTZ R137, R137, R6 ;  /* 0x0000000689897220 */ /* 0x000fe20000410000 */
[----:B------:R-:W-:Y:S01]  /*7b70*/  F2FP.SATFINITE.E4M3.F32.PACK_AB_MERGE_C R154, R9, R8, R14 ;  /* 0x00000008099a723e */ /* 0x000fe2000480700e */
[-C--:B------:R-:W-:Y:S01]  /*7b80*/  FMUL.FTZ R140, R140, R6.reuse ;  /* 0x000000068c8c7220 */ /* 0x080fe20000410000 */
[-C--:B------:R-:W-:Y:S01]  /*7b90*/  FMUL.FTZ R141, R141, R6.reuse ;  /* 0x000000068d8d7220 */ /* 0x080fe20000410000 */
[----:B------:R-:W-:Y:S01]  /*7ba0*/  FMUL.FTZ R144, R144, R6 ;  /* 0x0000000690907220 */ /* 0x000fe20000410000 */
[----:B------:R-:W2:Y:S01]  /*7bb0*/  MUFU.EX2 R156, R156 ;  /* 0x0000009c009c7308 */ /* 0x000ea20000000800 */
[----:B0-----:R-:W-:-:S01]  /*7bc0*/  FADD.FTZ R3, R15, R3 ;  /* 0x000000030f037221 */ /* 0x001fc20000010000 */
[-C--:B------:R-:W-:Y:S01]  /*7bd0*/  FMUL.FTZ R145, R145, R6.reuse ;  /* 0x0000000691917220 */ /* 0x080fe20000410000 */
[-C--:B------:R-:W-:Y:S01]  /*7be0*/  FMUL.FTZ R148, R148, R6.reuse ;  /* 0x0000000694947220 */ /* 0x080fe20000410000 */
[----:B------:R-:W-:-:S04]  /*7bf0*/  FMUL.FTZ R149, R149, R6 ;  /* 0x0000000695957220 */ /* 0x000fc80000410000 */
[----:B------:R-:W0:Y:S01]  /*7c00*/  MUFU.EX2 R157, R157 ;  /* 0x0000009d009d7308 */ /* 0x000e220000000800 */
[----:B-1----:R-:W-:-:S07]  /*7c10*/  FADD.FTZ R3, R20, R3 ;  /* 0x0000000314037221 */ /* 0x002fce0000010000 */
        /* <DEDUP_REMOVED lines=52> */
[----:B------:R-:W-:Y:S02]  /*7f60*/  F2FP.SATFINITE.E4M3.F32.PACK_AB_MERGE_C R164, R177, R155, RZ ;  /* 0x0000009bb1a4723e */ /* 0x000fe400048070ff */
[----:B------:R-:W-:Y:S02]  /*7f70*/  F2FP.SATFINITE.E4M3.F32.PACK_AB_MERGE_C R155, R159, R158, R162 ;  /* 0x0000009e9f9b723e */ /* 0x000fe400048070a2 */
[----:B------:R-:W-:Y:S02]  /*7f80*/  F2FP.SATFINITE.E4M3.F32.PACK_AB_MERGE_C R158, R20, R15, R11 ;  /* 0x0000000f149e723e */ /* 0x000fe4000480700b */
[----:B------:R-:W1:Y:S01]  /*7f90*/  MUFU.EX2 R199, R199 ;  /* 0x000000c700c77308 */ /* 0x000e620000000800 */
[----:B--2---:R-:W-:-:S01]  /*7fa0*/  FADD.FTZ R2, R198, R2 ;  /* 0x00000002c6027221 */ /* 0x004fc20000010000 */
[----:B------:R-:W-:-:S02]  /*7fb0*/  F2FP.SATFINITE.E4M3.F32.PACK_AB_MERGE_C R159, R178, R175, R179 ;  /* 0x000000afb29f723e */ /* 0x000fc400048070b3 */
[----:B------:R-:W-:Y:S02]  /*7fc0*/  F2FP.SATFINITE.E4M3.F32.PACK_AB_MERGE_C R162, R173, R172, R176 ;  /* 0x000000acada2723e */ /* 0x000fe400048070b0 */
        /* <DEDUP_REMOVED lines=12> */
[----:B------:R-:W-:Y:S01]  /*8090*/  F2FP.SATFINITE.E4M3.F32.PACK_AB_MERGE_C R167, R199, R198, R200 ;  /* 0x000000c6c7a7723e */ /* 0x000fe200048070c8 */
[----:B--2---:R-:W-:-:S01]  /*80a0*/  FADD.FTZ R3, R203, R3 ;  /* 0x00000003cb037221 */ /* 0x004fc20000010000 */
[----:B0-----:R-:W-:-:S03]  /*80b0*/  F2FP.SATFINITE.E4M3.F32.PACK_AB_MERGE_C R169, R205, R203, RZ ;  /* 0x000000cbcda9723e */ /* 0x001fc600048070ff */
[----:B------:R-:W-:Y:S01]  /*80c0*/  FADD.FTZ R3, R205, R3 ;  /* 0x00000003cd037221 */ /* 0x000fe20000010000 */
[----:B------:R-:W-:Y:S01]  /*80d0*/  F2FP.SATFINITE.E4M3.F32.PACK_AB_MERGE_C R166, R204, R201, R169 ;  /* 0x000000c9cca6723e */ /* 0x000fe200048070a9 */
[----:B------:R-:W-:Y:S06]  /*80e0*/  @!P0 BRA `(.L_x_2790) ;  /* 0x0000000000048947 */ /* 0x000fec0003800000 */
[----:B------:R-:W-:Y:S01]  /*80f0*/  BPT.TRAP 0x1 ;  /* 0x000000040000795c */ /* 0x000fe20000300000 */
.L_x_2790:
[----:B------:R0:W1:Y:S01]  /*8100*/  SYNCS.PHASECHK.TRANS64.TRYWAIT P1, [UR56+0x38850], R5 ;  /* 0x03885005ff0075a7 */ /* 0x0000620008020178 */
[----:B------:R-:W-:Y:S05]  /*8110*/  @!P0 BRA `(.L_x_2791) ;  /* 0x0000000000048947 */ /* 0x000fea0003800000 */
[----:B------:R-:W-:Y:S01]  /*8120*/  BPT.TRAP 0x1 ;  /* 0x000000040000795c */ /* 0x000fe20000300000 */
.L_x_2791:
[----:B-1----:R-:W-:Y:S05]  /*8130*/  @P1 BRA `(.L_x_2792) ;  /* 0x0000000000081947 */ /* 0x002fea0003800000 */
[----:B------:R-:W1:Y:S02]  /*8140*/  SYNCS.PHASECHK.TRANS64.TRYWAIT P1, [UR56+0x38850], R5 ;  /* 0x03885005ff0075a7 */ /* 0x000e640008020178 */
[----:B-1----:R-:W-:Y:S05]  /*8150*/  @!P1 BRA `(.L_x_2793) ;  /* 0x00000118000c9947 */ /* 0x002fea0003800000 */
.L_x_2792:
[----:B-1----:R-:W1:Y:S01]  /*8160*/  S2R R6, SR_TID.X ;  /* 0x0000000000067919 */ /* 0x002e620000002100 */
[----:B------:R-:W-:Y:S01]  /*8170*/  ULEA UR11, UR44, UR52, 0xb ;  /* 0x000000342c0b7291 */ /* 0x000fe2000f8e583f */
[----:B------:R-:W-:-:S06]  /*8180*/  UMOV UR7, 0x40000040 ;  /* 0x4000004000077882 */ /* 0x000fcc0000000000 */
[----:B------:R-:W-:Y:S01]  /*8190*/  UMOV UR6, UR11 ;  /* 0x0000000b00067c82 */ /* 0x000fe20008000000 */
[----:B-1----:R-:W-:-:S05]  /*81a0*/  SHF.R.U32.HI R6, RZ, 0x7, R6 ;  /* 0x00000007ff067819 */ /* 0x002fca0000011606 */
[----:B0-----:R-:W-:-:S05]  /*81b0*/  VIADD R5, R6, 0x8 ;  /* 0x0000000806057836 */ /* 0x001fca0000000000 */
        /* <DEDUP_REMOVED lines=24> */
.L_x_2794:
        /* <DEDUP_REMOVED lines=9> */
.L_x_2784:
[----:B------:R-:W-:-:S06]  /*83d0*/  UISETP.GE.AND UP0, UPT, UR59, UR41, UPT ;  /* 0x000000293b00728c */ /* 0x000fcc000bf06270 */
[----:B------:R-:W-:-:S13]  /*83e0*/  PLOP3.LUT P1, PT, PT, PT, UP0, 0x80, 0x0 ;  /* 0x000000000000781c */ /* 0x000fda0003f2f008 */
[----:B------:R-:W-:Y:S05]  /*83f0*/  @!P1 BRA `(.L_x_2796) ;  /* 0x0000002800a49947 */ /* 0x000fea0003800000 */
[----:B01----:R-:W-:Y:S01]  /*8400*/  IMAD.MOV.U32 R6, RZ, RZ, R170 ;  /* 0x000000ffff067224 */ /* 0x003fe200078e00aa */
[----:B------:R-:W-:Y:S01]  /*8410*/  ULDC UR48, c[0x0][0x988] ;  /* 0x0002620000307ab9 */ /* 0x000fe20000000800 */
[----:B------:R-:W-:-:S07]  /*8420*/  IMAD.MOV.U32 R7, RZ, RZ, R10 ;  /* 0x000000ffff077224 */ /* 0x000fce00078e000a */
.L_x_2807:
[----:B------:R-:W-:-:S04]  /*8430*/  UIADD3 UR44, UR44, 0x1, URZ ;  /* 0x000000012c2c7890 */ /* 0x000fc8000fffe03f */
[----:B------:R-:W-:-:S04]  /*8440*/  UISETP.NE.AND UP0, UPT, UR44, 0x2, UPT ;  /* 0x000000022c00788c */ /* 0x000fc8000bf05270 */
[----:B------:R-:W-:Y:S02]  /*8450*/  USEL UR6, URZ, 0x1, UP0 ;  /* 0x000000013f067887 */ /* 0x000fe40008000000 */
[----:B------:R-:W-:Y:S02]  /*8460*/  USEL UR44, UR44, URZ, UP0 ;  /* 0x0000003f2c2c7287 */ /* 0x000fe40008000000 */
[----:B------:R-:W-:Y:S01]  /*8470*/  ULOP3.LUT UR45, UR45, UR6, URZ, 0x3c, !UPT ;  /* 0x000000062d2d7292 */ /* 0x000fe2000f8e3c3f */
[----:B-1----:R-:W-:Y:S11]  /*8480*/  @!P0 BRA `(.L_x_2797) ;  /* 0x0000000000048947 */ /* 0x002ff60003800000 */
[----:B------:R-:W-:Y:S01]  /*8490*/  BPT.TRAP 0x1 ;  /* 0x000000040000795c */ /* 0x000fe20000300000 */
.L_x_2797:
        /* <DEDUP_REMOVED lines=9> */
.L_x_2798:
[----:B-1----:R-:W-:Y:S05]  /*8530*/  @P1 BRA `(.L_x_2799) ;  /* 0x0000000000081947 */ /* 0x002fea0003800000 */
[----:B------:R-:W1:Y:S02]  /*8540*/  SYNCS.PHASECHK.TRANS64.TRYWAIT P1, [UR50+0x38830], R5 ;  /* 0x03883005ff0075a7 */ /* 0x000e640008020172 */
[----:B-1----:R-:W-:Y:S05]  /*8550*/  @!P1 BRA `(.L_x_2800) ;  /* 0x0000011400249947 */ /* 0x002fea0003800000 */
.L_x_2799:
        /* <DEDUP_REMOVED lines=46> */
.L_x_2801:
        /* <DEDUP_REMOVED lines=21> */
[----:B------:R-:W-:Y:S01]  /*8990*/  FMUL.FTZ R172, R0, R189 ;  /* 0x000000bd00ac7220 */ /* 0x000fe20000410000 */
[----:B------:R-:W4:Y:S01]  /*89a0*/  MUFU.TANH R11, R11 ;  /* 0x0000000b000b7308 */ /* 0x000f220000002400 */
        /* <DEDUP_REMOVED lines=17> */
[----:B------:R-:W-:Y:S01]  /*8ac0*/  UMOV UR10, UR48 ;  /* 0x00000030000a7c82 */ /* 0x000fe20008000000 */
[C---:B------:R-:W-:Y:S01]  /*8ad0*/  FMUL.FTZ R201, R0.reuse, R210 ;  /* 0x000000d200c97220 */ /* 0x040fe20000410000 */
[----:B------:R-:W-:Y:S01]  /*8ae0*/  FMUL.FTZ R204, R0, R215 ;  /* 0x000000d700cc7220 */ /* 0x000fe20000410000 */
[----:B------:R-:W-:-:S03]  /*8af0*/  UIADD3 UR6, UR50, 0x38840, URZ ;  /* 0x0003884032067890 */ /* 0x000fc6000fffe03f */
[----:B------:R-:W4:Y:S01]  /*8b00*/  MUFU.TANH R14, R14 ;  /* 0x0000000e000e7308 */ /* 0x000f220000002400 */
[----:B--2---:R-:W-:Y:S01]  /*8b10*/  FMNMX.FTZ R10, R12, R10, !PT ;  /* 0x0000000a0c0a7209 */ /* 0x004fe20007810000 */
[----:B------:R-:W-:-:S06]  /*8b20*/  UPRMT UR6, UR51, 0x654, UR6 ;  /* 0x0000065433067896 */ /* 0x000fcc0008000006 */
[----:B------:R-:W2:Y:S01]  /*8b30*/  MUFU.TANH R15, R15 ;  /* 0x0000000f000f7308 */ /* 0x000ea20000002400 */
[----:B---3--:R-:W-:Y:S02]  /*8b40*/  FMNMX.FTZ R10, R13, R10, !PT ;  /* 0x0000000a0d0a7209 */ /* 0x008fe40007810000 */
[----:B------:R-:W-:Y:S05]  /*8b50*/  SYNCS.ARRIVE.TRANS64.RED.A1T0 RZ, [UR6], RZ ;  /* 0x000000ffffff79a7 */ /* 0x000fea0008100406 */
        /* <DEDUP_REMOVED lines=50> */
[----:B------:R-:W-:Y:S01]  /*8e80*/  MUFU.TANH R201, R201 ;  /* 0x000000c900c97308 */ /* 0x000fe20000002400 */
[----:B--2---:R-:W-:-:S07]  /*8e90*/  FMNMX.FTZ R10, R193, R10, !PT ;  /* 0x0000000ac10a7209 */ /* 0x004fce0007810000 */
[----:B------:R-:W-:Y:S01]  /*8ea0*/  MUFU.TANH R204, R204 ;  /* 0x000000cc00cc7308 */ /* 0x000fe20000002400 */
[----:B---3--:R-:W-:-:S05]  /*8eb0*/  FMNMX.FTZ R10, R196, R10, !PT ;  /* 0x0000000ac40a7209 */ /* 0x008fca0007810000 */
        /* <DEDUP_REMOVED lines=38> */
[----:B--2---:R-:W-:-:S01]  /*9120*/  FFMA.FTZ R3, R197, R3, R8 ;  /* 0x00000003c5037223 */ /* 0x004fc20000010008 */
[--C-:B------:R-:W-:Y:S01]  /*9130*/  FFMA.FTZ R185, R185, UR10, -R7.reuse ;  /* 0x0000000ab9b97c23 */ /* 0x100fe20008010807 */
[----:B------:R-:W-:-:S01]  /*9140*/  FFMA.FTZ R188, R188, UR10, -R7 ;  /* 0x0000000abcbc7c23 */ /* 0x000fc20008010807 */
[--C-:B------:R-:W-:Y:S01]  /*9150*/  FFMA.FTZ R189, R189, UR10, -R7.reuse ;  /* 0x0000000abdbd7c23 */ /* 0x100fe20008010807 */
[----:B------:R-:W-:-:S01]  /*9160*/  FFMA.FTZ R192, R192, UR10, -R7 ;  /* 0x0000000ac0c07c23 */ /* 0x000fc20008010807 */
[--C-:B------:R-:W-:Y:S01]  /*9170*/  FFMA.FTZ R193, R193, UR10, -R7.reuse ;  /* 0x0000000ac1c17c23 */ /* 0x100fe20008010807 */
[----:B------:R-:W-:-:S01]  /*9180*/  FFMA.FTZ R7, R196, UR10, -R7 ;  /* 0x0000000ac4077c23 */ /* 0x000fc20008010807 */
[----:B------:R-:W2:Y:S01]  /*9190*/  MUFU.EX2 R12, R12 ;  /* 0x0000000c000c7308 */ /* 0x000ea20000000800 */
[----:B---3--:R-:W-:-:S01]  /*91a0*/  FADD.FTZ R3, R9, R3 ;  /* 0x0000000309037221 */ /* 0x008fc20000010000 */
[C---:B------:R-:W-:Y:S01]  /*91b0*/  FMUL.FTZ R196, R0.reuse, R203 ;  /* 0x000000cb00c47220 */ /* 0x040fe20000410000 */
[----:B------:R-:W-:Y:S01]  /*91c0*/  FMUL.FTZ R203, R0, R214 ;  /* 0x000000d600cb7220 */ /* 0x000fe20000410000 */
[-C--:B------:R-:W-:Y:S01]  /*91d0*/  FMUL.FTZ R24, R24, R197.reuse ;  /* 0x000000c518187220 */ /* 0x080fe20000410000 */
[-C--:B------:R-:W-:Y:S01]  /*91e0*/  FMUL.FTZ R25, R25, R197.reuse ;  /* 0x000000c519197220 */ /* 0x080fe20000410000 */
[-C--:B------:R-:W-:Y:S01]  /*91f0*/  FMUL.FTZ R28, R28, R197.reuse ;  /* 0x000000c51c1c7220 */ /* 0x080fe20000410000 */
[----:B------:R-:W-:Y:S01]  /*9200*/  FMUL.FTZ R29, R29, R197 ;  /* 0x000000c51d1d7220 */ /* 0x000fe20000410000 */
[----:B------:R-:W-:Y:S01]  /*9210*/  MUFU.TANH R196, R196 ;  /* 0x000000c400c47308 */ /* 0x000fe20000002400 */
[----:B----4-:R-:W-:-:S01]  /*9220*/  FADD.FTZ R3, R11, R3 ;  /* 0x000000030b037221 */ /* 0x010fc20000010000 */
[-C--:B------:R-:W-:Y:S01]  /*9230*/  FMUL.FTZ R32, R32, R197.reuse ;  /* 0x000000c520207220 */ /* 0x080fe20000410000 */
[-C--:B------:R-:W-:Y:S01]  /*9240*/  FMUL.FTZ R33, R33, R197.reuse ;  /* 0x000000c521217220 */ /* 0x080fe20000410000 */
[-C--:B------:R-:W-:Y:S01]  /*9250*/  FMUL.FTZ R36, R36, R197.reuse ;  /* 0x000000c524247220 */ /* 0x080fe20000410000 */
[-C--:B------:R-:W-:Y:S01]  /*9260*/  FMUL.FTZ R37, R37, R197.reuse ;  /* 0x000000c525257220 */ /* 0x080fe20000410000 */
[-C--:B------:R-:W-:Y:S01]  /*9270*/  FMUL.FTZ R40, R40, R197.reuse ;  /* 0x000000c528287220 */ /* 0x080fe20000410000 */
[----:B------:R-:W-:Y:S01]  /*9280*/  FMUL.FTZ R41, R41, R197 ;  /* 0x000000c529297220 */ /* 0x000fe20000410000 */
[----:B------:R-:W-:Y:S01]  /*9290*/  MUFU.TANH R203, R203 ;  /* 0x000000cb00cb7308 */ /* 0x000fe20000002400 */
[C---:B--2---:R-:W-:Y:S01]  /*92a0*/  F2FP.SATFINITE.E4M3.F32.PACK_AB_MERGE_C R11, R12.reuse, R11, RZ ;  /* 0x0000000b0c0b723e */ /* 0x044fe200048070ff */
[----:B------:R-:W-:Y:S01]  /*92b0*/  FADD.FTZ R3, R12, R3 ;  /* 0x000000030c037221 */ /* 0x000fe20000010000 */
[C---:B------:R-:W-:Y:S01]  /*92c0*/  FMUL.FTZ R12, R0.reuse, R159 ;  /* 0x0000009f000c7220 */ /* 0x040fe20000410000 */
[C---:B------:R-:W-:Y:S01]  /*92d0*/  FMUL.FTZ R159, R0.reuse, R167 ;  /* 0x000000a7009f7220 */ /* 0x040fe20000410000 */
        /* <DEDUP_REMOVED lines=31> */
[----:B------:R-:W-:Y:S01]  /*94d0*/  FMUL.FTZ R202, R0, R211 ;  /* 0x000000d300ca7220 */ /* 0x000fe20000410000 */
        /* <DEDUP_REMOVED lines=18> */
[----:B------:R-:W-:Y:S01]  /*9600*/  FMNMX.FTZ R170, R12, R170, !PT ;  /* 0x000000aa0caa7209 */ /* 0x000fe20007810000 */
        /* <DEDUP_REMOVED lines=53> */
[----:B------:R-:W-:-:S05]  /*9960*/  FMUL.FTZ R149, R149, R197 ;  /* 0x000000c595957220 */ /* 0x000fca0000410000 */
        /* <DEDUP_REMOVED lines=32> */
[----:B---3--:R-:W-:-:S04]  /*9b70*/  FMNMX.FTZ R170, R199, R170, !PT ;  /* 0x000000aac7aa7209 */ /* 0x008fc80007810000 */
[----:B------:R-:W-:-:S03]  /*9b80*/  FMNMX.FTZ R170, R201, R170, !PT ;  /* 0x000000aac9aa7209 */ /* 0x000fc60007810000 */
[----:B------:R-:W-:Y:S01]  /*9b90*/  MUFU.EX2 R20, R157 ;  /* 0x0000009d00147308 */ /* 0x000fe20000000800 */
[----:B----4-:R-:W-:-:S04]  /*9ba0*/  FMNMX.FTZ R170, R202, R170, !PT ;  /* 0x000000aacaaa7209 */ /* 0x010fc80007810000 */
[----:B------:R-:W-:-:S03]  /*9bb0*/  FMNMX.FTZ R170, R203, R170, !PT ;  /* 0x000000aacbaa7209 */ /* 0x000fc60007810000 */
[----:B------:R-:W2:Y:S01]  /*9bc0*/  MUFU.EX2 R13, R13 ;  /* 0x0000000d000d7308 */ /* 0x000ea20000000800 */
[----:B------:R-:W-:-:S05]  /*9bd0*/  FMNMX.FTZ R170, R204, R170, !PT ;  /* 0x000000aaccaa7209 */ /* 0x000fca0007810000 */
[----:B------:R-:W3:Y:S02]  /*9be0*/  SHFL.BFLY PT, R206, R170, 0x2, 0x1f ;  /* 0x0c401f00aace7f89 */ /* 0x000ee400000e0000 */
[----:B------:R-:W4:Y:S08]  /*9bf0*/  MUFU.EX2 R14, R14 ;  /* 0x0000000e000e7308 */ /* 0x000f300000000800 */
[----:B------:R-:W-:Y:S01]  /*9c00*/  MUFU.EX2 R15, R15 ;  /* 0x0000000f000f7308 */ /* 0x000fe20000000800 */
[----:B--2---:R-:W-:-:S07]  /*9c10*/  FADD.FTZ R3, R13, R3 ;  /* 0x000000030d037221 */ /* 0x004fce0000010000 */
[----:B------:R-:W-:Y:S01]  /*9c20*/  MUFU.EX2 R21, R21 ;  /* 0x0000001500157308 */ /* 0x000fe20000000800 */
[----:B----4-:R-:W-:-:S01]  /*9c30*/  FADD.FTZ R3, R14, R3 ;  /* 0x000000030e037221 */ /* 0x010fc20000010000 */
[----:B---3--:R-:W-:-:S06]  /*9c40*/  FMNMX.FTZ R170, R170, R206, !PT ;  /* 0x000000ceaaaa7209 */ /* 0x008fcc0007810000 */
[----:B------:R-:W-:Y:S01]  /*9c50*/  MUFU.EX2 R200, R200 ;  /* 0x000000c800c87308 */ /* 0x000fe20000000800 */
[----:B------:R-:W2:Y:S07]  /*9c60*/  SHFL.BFLY PT, R206, R170, 0x1, 0x1f ;  /* 0x0c201f00aace7f89 */ /* 0x000eae00000e0000 */
[----:B------:R-:W-:Y:S08]  /*9c70*/  MUFU.EX2 R153, R153 ;  /* 0x0000009900997308 */ /* 0x000ff00000000800 */
[----:B------:R-:W-:Y:S08]  /*9c80*/  MUFU.EX2 R156, R156 ;  /* 0x0000009c009c7308 */ /* 0x000ff00000000800 */
[----:B------:R-:W-:Y:S01]  /*9c90*/  MUFU.EX2 R160, R160 ;  /* 0x000000a000a07308 */ /* 0x000fe20000000800 */
[----:B--2---:R-:W-:Y:S01]  /*9ca0*/  FMNMX.FTZ R170, R170, R206, !PT ;  /* 0x000000ceaaaa7209 */ /* 0x004fe20007810000 */
[----:B------:R-:W-:-:S04]  /*9cb0*/  IMAD.U32 R206, RZ, RZ, UR10 ;  /* 0x0000000affce7e24 */ /* 0x000fc8000f8e00ff */
[C---:B------:R-:W-:Y:S01]  /*9cc0*/  FADD.FTZ R157, -R170.reuse, R6 ;  /* 0x00000006aa9d7221 */ /* 0x040fe20000010100 */
[----:B------:R-:W-:-:S01]  /*9cd0*/  FFMA.FTZ R6, R170, R206, -8 ;  /* 0xc1000000aa067423 */ /* 0x000fc200000100ce */
[----:B------:R-:W-:Y:S02]  /*9ce0*/  MUFU.EX2 R161, R161 ;  /* 0x000000a100a17308 */ /* 0x000fe40000000800 */
[----:B------:R-:W-:Y:S01]  /*9cf0*/  FMUL.FTZ R157, R157, UR10 ;  /* 0x0000000a9d9d7c20 */ /* 0x000fe20008410000 */
[--C-:B------:R-:W-:Y:S01]  /*9d00*/  FFMA.FTZ R8, R8, UR10, -R6.reuse ;  /* 0x0000000a08087c23 */ /* 0x100fe20008010806 */
[----:B------:R-:W-:-:S01]  /*9d10*/  FFMA.FTZ R9, R9, UR10, -R6 ;  /* 0x0000000a09097c23 */ /* 0x000fc20008010806 */
        /* <DEDUP_REMOVED lines=33> */
[----:B------:R-:W-:Y:S01]  /*9f30*/  MUFU.EX2 R12, R12 ;  /* 0x0000000c000c7308 */ /* 0x000fe20000000800 */
[----:B--2---:R-:W-:-:S01]  /*9f40*/  FFMA.FTZ R2, R157, R2, R8 ;  /* 0x000000029d027223 */ /* 0x004fc20000010008 */
[-C--:B------:R-:W-:Y:S01]  /*9f50*/  FMUL.FTZ R26, R26, R157.reuse ;  /* 0x0000009d1a1a7220 */ /* 0x080fe20000410000 */
[-C--:B------:R-:W-:Y:S01]  /*9f60*/  FMUL.FTZ R27, R27, R157.reuse ;  /* 0x0000009d1b1b7220 */ /* 0x080fe20000410000 */
[----:B------:R-:W-:Y:S01]  /*9f70*/  FMUL.FTZ R30, R30, R157 ;  /* 0x0000009d1e1e7220 */ /* 0x000fe20000410000 */
[----:B---3--:R-:W-:-:S01]  /*9f80*/  FADD.FTZ R2, R9, R2 ;  /* 0x0000000209027221 */ /* 0x008fc20000010000 */
        /* <DEDUP_REMOVED lines=19> */
[----:B--2---:R-:W-:-:S01]  /*a0c0*/  FADD.FTZ R2, R204, R2 ;  /* 0x00000002cc027221 */ /* 0x004fc20000010000 */
[----:B---3--:R-:W-:Y:S01]  /*a0d0*/  FADD.FTZ R154, R15, R3 ;  /* 0x000000030f9a7221 */ /* 0x008fe20000010000 */
[----:B------:R-:W-:Y:S01]  /*a0e0*/  F2FP.SATFINITE.E4M3.F32.PACK_AB_MERGE_C R15, R205, R15, RZ ;  /* 0x0000000fcd0f723e */ /* 0x000fe200048070ff */
[----:B------:R-:W-:Y:S01]  /*a0f0*/  FMUL.FTZ R63, R63, R157 ;  /* 0x0000009d3f3f7220 */ /* 0x000fe20000410000 */
[----:B------:R-:W-:-:S01]  /*a100*/  FADD.FTZ R2, R12, R2 ;  /* 0x000000020c027221 */ /* 0x000fc20000010000 */
[----:B------:R-:W-:Y:S01]  /*a110*/  F2FP.SATFINITE.E4M3.F32.PACK_AB_MERGE_C R12, R12, R204, RZ ;  /* 0x000000cc0c0c723e */ /* 0x000fe200048070ff */
[----:B------:R-:W-:Y:S01]  /*a120*/  FMUL.FTZ R66, R66, R157 ;  /* 0x0000009d42427220 */ /* 0x000fe20000410000 */
[----:B------:R-:W2:Y:S01]  /*a130*/  MUFU.EX2 R158, R158 ;  /* 0x0000009e009e7308 */ /* 0x000ea20000000800 */
[----:B----4-:R-:W-:-:S01]  /*a140*/  FADD.FTZ R2, R11, R2 ;  /* 0x000000020b027221 */ /* 0x010fc20000010000 */
[-C--:B------:R-:W-:Y:S01]  /*a150*/  FMUL.FTZ R67, R67, R157.reuse ;  /* 0x0000009d43437220 */ /* 0x080fe20000410000 */
[-C--:B------:R-:W-:Y:S01]  /*a160*/  FMUL.FTZ R70, R70, R157.reuse ;  /* 0x0000009d46467220 */ /* 0x080fe20000410000 */
[-C--:B------:R-:W-:Y:S01]  /*a170*/  FMUL.FTZ R71, R71, R157.reuse ;  /* 0x0000009d47477220 */ /* 0x080fe20000410000 */
[-C--:B------:R-:W-:Y:S01]  /*a180*/  FMUL.FTZ R74, R74, R157.reuse ;  /* 0x0000009d4a4a7220 */ /* 0x080fe20000410000 */
[-C--:B------:R-:W-:Y:S01]  /*a190*/  FMUL.FTZ R75, R75, R157.reuse ;  /* 0x0000009d4b4b7220 */ /* 0x080fe20000410000 */
[----:B------:R-:W-:Y:S01]  /*a1a0*/  FMUL.FTZ R78, R78, R157 ;  /* 0x0000009d4e4e7220 */ /* 0x000fe20000410000 */
[----:B------:R-:W3:Y:S01]  /*a1b0*/  MUFU.EX2 R159, R159 ;  /* 0x0000009f009f7308 */ /* 0x000ee20000000800 */
[----:B-----5:R-:W-:-:S01]  /*a1c0*/  FADD.FTZ R3, R155, R2 ;  /* 0x000000029b037221 */ /* 0x020fc20000010000 */
        /* <DEDUP_REMOVED lines=16> */
[C---:B------:R-:W-:Y:S01]  /*a2d0*/  FADD.FTZ R2, R156.reuse, R2 ;  /* 0x000000029c027221 */ /* 0x040fe20000010000 */
[----:B------:R-:W-:Y:S01]  /*a2e0*/  F2FP.SATFINITE.E4M3.F32.PACK_AB_MERGE_C R156, R156, R153, RZ ;  /* 0x000000999c9c723e */ /* 0x000fe200048070ff */
[-C--:B------:R-:W-:Y:S01]  /*a2f0*/  FMUL.FTZ R95, R95, R157.reuse ;  /* 0x0000009d5f5f7220 */ /* 0x080fe20000410000 */
[----:B------:R-:W-:Y:S01]  /*a300*/  F2FP.SATFINITE.E4M3.F32.PACK_AB_MERGE_C R158, R159, R158, RZ ;  /* 0x0000009e9f9e723e */ /* 0x000fe200048070ff */
[----:B------:R-:W-:Y:S01]  /*a310*/  FADD.FTZ R2, R20, R2 ;  /* 0x0000000214027221 */ /* 0x000fe20000010000 */
[----:B------:R-:W-:Y:S01]  /*a320*/  FMUL.FTZ R98, R98, R157 ;  /* 0x0000009d62627220 */ /* 0x000fe20000410000 */
[----:B------:R-:W3:Y:S01]  /*a330*/  MUFU.EX2 R166, R166 ;  /* 0x000000a600a67308 */ /* 0x000ee20000000800 */
[----:B----4-:R-:W-:-:S01]  /*a340*/  FADD.FTZ R3, R162, R3 ;  /* 0x00000003a2037221 */ /* 0x010fc20000010000 */
[----:B------:R-:W-:Y:S01]  /*a350*/  FADD.FTZ R2, R160, R2 ;  /* 0x00000002a0027221 */ /* 0x000fe20000010000 */
[----:B------:R-:W-:Y:S01]  /*a360*/  F2FP.SATFINITE.E4M3.F32.PACK_AB_MERGE_C R155, R155, R11, R158 ;  /* 0x0000000b9b9b723e */ /* 0x000fe2000480709e */
[-C--:B------:R-:W-:Y:S01]  /*a370*/  FMUL.FTZ R99, R99, R157.reuse ;  /* 0x0000009d63637220 */ /* 0x080fe20000410000 */
[-C--:B------:R-:W-:Y:S01]  /*a380*/  FMUL.FTZ R102, R102, R157.reuse ;  /* 0x0000009d66667220 */ /* 0x080fe20000410000 */
[----:B------:R-:W-:Y:S01]  /*a390*/  FADD.FTZ R2, R161, R2 ;  /* 0x00000002a1027221 */ /* 0x000fe20000010000 */
        /* <DEDUP_REMOVED lines=35> */
[----:B------:R-:W-:Y:S01]  /*a5d0*/  FMUL.FTZ R151, R151, R157 ;  /* 0x0000009d97977220 */ /* 0x000fe20000410000 */
[----:B------:R-:W-:-:S02]  /*a5e0*/  F2FP.SATFINITE.E4M3.F32.PACK_AB_MERGE_C R157, R163, R162, R166 ;  /* 0x000000a2a39d723e */ /* 0x000fc400048070a6 */
[----:B------:R-:W-:Y:S02]  /*a5f0*/  F2FP.SATFINITE.E4M3.F32.PACK_AB_MERGE_C R154, R14, R13, R15 ;  /* 0x0000000d0e9a723e */ /* 0x000fe4000480700f */
[----:B------:R-:W-:Y:S01]  /*a600*/  F2FP.SATFINITE.E4M3.F32.PACK_AB_MERGE_C R156, R200, R21, R156 ;  /* 0x00000015c89c723e */ /* 0x000fe2000480709c */
[----:B------:R-:W3:Y:S01]  /*a610*/  MUFU.EX2 R165, R165 ;  /* 0x000000a500a57308 */ /* 0x000ee20000000800 */
[----:B----4-:R-:W-:-:S01]  /*a620*/  FADD.FTZ R2, R164, R2 ;  /* 0x00000002a4027221 */ /* 0x010fc20000010000 */
[----:B------:R-:W-:-:S04]  /*a630*/  F2FP.SATFINITE.E4M3.F32.PACK_AB_MERGE_C R161, R164, R161, RZ ;  /* 0x000000a1a4a1723e */ /* 0x000fc800048070ff */
[----:B------:R-:W-:Y:S02]  /*a640*/  F2FP.SATFINITE.E4M3.F32.PACK_AB_MERGE_C R158, R160, R20, R161 ;  /* 0x00000014a09e723e */ /* 0x000fe400048070a1 */
[----:B------:R-:W4:Y:S01]  /*a650*/  MUFU.EX2 R178, R178 ;  /* 0x000000b200b27308 */ /* 0x000f220000000800 */
[----:B--2---:R-:W-:-:S07]  /*a660*/  FADD.FTZ R3, R175, R3 ;  /* 0x00000003af037221 */ /* 0x004fce0000010000 */
[----:B------:R-:W2:Y:S01]  /*a670*/  MUFU.EX2 R168, R168 ;  /* 0x000000a800a87308 */ /* 0x000ea20000000800 */
[----:B---3--:R-:W-:-:S07]  /*a680*/  FADD.FTZ R2, R165, R2 ;  /* 0x00000002a5027221 */ /* 0x008fce0000010000 */
        /* <DEDUP_REMOVED lines=9> */
[----:B----4-:R-:W-:-:S07]  /*a720*/  FADD.FTZ R2, R169, R2 ;  /* 0x00000002a9027221 */ /* 0x010fce0000010000 */
[----:B------:R-:W4:Y:S01]  /*a730*/  MUFU.EX2 R183, R183 ;  /* 0x000000b700b77308 */ /* 0x000f220000000800 */
[----:B--2---:R-:W-:-:S07]  /*a740*/  FADD.FTZ R3, R182, R3 ;  /* 0x00000003b6037221 */ /* 0x004fce0000010000 */
[----:B------:R-:W2:Y:S01]  /*a750*/  MUFU.EX2 R173, R173 ;  /* 0x000000ad00ad7308 */ /* 0x000ea20000000800 */
[----:B---3--:R-:W-:-:S01]  /*a760*/  FADD.FTZ R2, R172, R2 ;  /* 0x00000002ac027221 */ /* 0x008fc20000010000 */
[----:B------:R-:W-:-:S04]  /*a770*/  F2FP.SATFINITE.E4M3.F32.PACK_AB_MERGE_C R169, R172, R169, RZ ;  /* 0x000000a9aca9723e */ /* 0x000fc800048070ff */
[----:B------:R-:W-:Y:S02]  /*a780*/  F2FP.SATFINITE.E4M3.F32.PACK_AB_MERGE_C R160, R168, R165, R169 ;  /* 0x000000a5a8a0723e */ /* 0x000fe400048070a9 */
        /* <DEDUP_REMOVED lines=13> */
[----:B---3--:R-:W-:-:S07]  /*a860*/  FADD.FTZ R2, R177, R2 ;  /* 0x00000002b1027221 */ /* 0x008fce0000010000 */
[----:B------:R-:W3:Y:S01]  /*a870*/  MUFU.EX2 R191, R191 ;  /* 0x000000bf00bf7308 */ /* 0x000ee20000000800 */
[----:B----4-:R-:W-:-:S07]  /*a880*/  FADD.FTZ R3, R190, R3 ;  /* 0x00000003be037221 */ /* 0x010fce0000010000 */
[----:B------:R-:W4:Y:S01]  /*a890*/  MUFU.EX2 R181, R181 ;  /* 0x000000b500b57308 */ /* 0x000f220000000800 */
[----:B--2---:R-:W-:-:S01]  /*a8a0*/  FADD.FTZ R2, R180, R2 ;  /* 0x00000002b4027221 */ /* 0x004fc20000010000 */
[----:B------:R-:W-:-:S04]  /*a8b0*/  F2FP.SATFINITE.E4M3.F32.PACK_AB_MERGE_C R177, R180, R177, RZ ;  /* 0x000000b1b4b1723e */ /* 0x000fc800048070ff */
[----:B------:R-:W-:Y:S02]  /*a8c0*/  F2FP.SATFINITE.E4M3.F32.PACK_AB_MERGE_C R162, R176, R173, R177 ;  /* 0x000000adb0a2723e */ /* 0x000fe400048070b1 */
        /* <DEDUP_REMOVED lines=34> */
[----:B------:R2:W5:Y:S01]  /*aaf0*/  MUFU.EX2 R2, R6 ;  /* 0x0000000600027308 */ /* 0x0005620000000800 */
[----:B---3--:R-:W-:-:S01]  /*ab00*/  FADD.FTZ R3, R7, R3 ;  /* 0x0000000307037221 */ /* 0x008fc20000010000 */
[----:B------:R-:W-:-:S04]  /*ab10*/  F2FP.SATFINITE.E4M3.F32.PACK_AB_MERGE_C R7, R7, R193, RZ ;  /* 0x000000c10707723e */ /* 0x000fc800048070ff */
[----:B------:R-:W-:Y:S01]  /*ab20*/  F2FP.SATFINITE.E4M3.F32.PACK_AB_MERGE_C R166, R192, R189, R7 ;  /* 0x000000bdc0a6723e */ /* 0x000fe20004807007 */
[----:B----4-:R-:W-:-:S01]  /*ab30*/  FADD.FTZ R153, R203, R153 ;  /* 0x00000099cb997221 */ /* 0x010fc20000010000 */
[----:B--2---:R-:W-:-:S04]  /*ab40*/  F2FP.SATFINITE.E4M3.F32.PACK_AB_MERGE_C R6, R199, R198, RZ ;  /* 0x000000c6c706723e */ /* 0x004fc800048070ff */
[----:B------:R-:W-:Y:S02]  /*ab50*/  F2FP.SATFINITE.E4M3.F32.PACK_AB_MERGE_C R165, R196, R195, R6 ;  /* 0x000000c3c4a5723e */ /* 0x000fe40004807006 */
[C---:B-----5:R-:W-:Y:S01]  /*ab60*/  F2FP.SATFINITE.E4M3.F32.PACK_AB_MERGE_C R167, R2.reuse, R203, RZ ;  /* 0x000000cb02a7723e */ /* 0x060fe200048070ff */
[----:B------:R-:W-:Y:S01]  /*ab70*/  FADD.FTZ R2, R2, R153 ;  /* 0x0000009902027221 */ /* 0x000fe20000010000 */
[----:B------:R-:W-:Y:S02]  /*ab80*/  F2FP.SATFINITE.E4M3.F32.PACK_AB_MERGE_C R153, R9, R8, R12 ;  /* 0x000000080999723e */ /* 0x000fe4000480700c */
[----:B------:R-:W-:Y:S01]  /*ab90*/  F2FP.SATFINITE.E4M3.F32.PACK_AB_MERGE_C R167, R202, R201, R167 ;  /* 0x000000c9caa7723e */ /* 0x000fe200048070a7 */
[----:B------:R-:W-:Y:S06]  /*aba0*/  @!P0 BRA `(.L_x_2802) ;  /* 0x0000000000048947 */ /* 0x000fec0003800000 */
[----:B------:R-:W-:Y:S01]  /*abb0*/  BPT.TRAP 0x1 ;  /* 0x000000040000795c */ /* 0x000fe20000300000 */
.L_x_2802:
[----:B------:R2:W3:Y:S01]  /*abc0*/  SYNCS.PHASECHK.TRANS64.TRYWAIT P1, [UR50+0x38850], R5 ;  /* 0x03885005ff0075a7 */ /* 0x0004e20008020172 */
[----:B------:R-:W-:Y:S05]  /*abd0*/  @!P0 BRA `(.L_x_2803) ;  /* 0x0000000000048947 */ /* 0x000fea0003800000 */
[----:B------:R-:W-:Y:S01]  /*abe0*/  BPT.TRAP 0x1 ;  /* 0x000000040000795c */ /* 0x000fe20000300000 */
.L_x_2803:
[----:B---3--:R-:W-:Y:S05]  /*abf0*/  @P1 BRA `(.L_x_2804) ;  /* 0x0000000000081947 */ /* 0x008fea0003800000 */
[----:B------:R-:W3:Y:S02]  /*ac00*/  SYNCS.PHASECHK.TRANS64.TRYWAIT P1, [UR50+0x38850], R5 ;  /* 0x03885005ff0075a7 */ /* 0x000ee40008020172 */
[----:B---3--:R-:W-:Y:S05]  /*ac10*/  @!P1 BRA `(.L_x_2805) ;  /* 0x000000ec008c9947 */ /* 0x008fea0003800000 */
.L_x_2804:
[----:B---3--:R-:W3:Y:S01]  /*ac20*/  S2R R6, SR_TID.X ;  /* 0x0000000000067919 */ /* 0x008ee20000002100 */
[----:B------:R-:W-:Y:S01]  /*ac30*/  ULEA UR11, UR44, UR52, 0xb ;  /* 0x000000342c0b7291 */ /* 0x000fe2000f8e583f */
[----:B------:R-:W-:-:S06]  /*ac40*/  UMOV UR7, 0x40000040 ;  /* 0x4000004000077882 */ /* 0x000fcc0000000000 */
[----:B------:R-:W-:Y:S01]  /*ac50*/  UMOV UR6, UR11 ;  /* 0x0000000b00067c82 */ /* 0x000fe20008000000 */
[----:B---3--:R-:W-:-:S05]  /*ac60*/  SHF.R.U32.HI R6, RZ, 0x7, R6 ;  /* 0x00000007ff067819 */ /* 0x008fca0000011606 */
[----:B0-2---:R-:W-:-:S05]  /*ac70*/  VIADD R5, R6, 0x8 ;  /* 0x0000000806057836 */ /* 0x005fca0000000000 */
        /* <DEDUP_REMOVED lines=24> */
.L_x_2806:
        /* <DEDUP_REMOVED lines=9> */
.L_x_2796:
        /* <DEDUP_REMOVED lines=19> */
[----:B------:R-:W-:Y:S02]  /*afc0*/  UIADD3 UR44, UR44, 0x1, URZ ;  /* 0x000000012c2c7890 */ /* 0x000fe4000fffe03f */
[----:B------:R-:W1:Y:S01]  /*afd0*/  SHFL.BFLY PT, R0, R3, 0x2, 0x1f ;  /* 0x0c401f0003007f89 */ /* 0x000e6200000e0000 */
[----:B------:R-:W-:Y:S02]  /*afe0*/  UIADD3 UR46, UR46, 0x1, URZ ;  /* 0x000000012e2e7890 */ /* 0x000fe4000fffe03f */
[----:B------:R-:W-:Y:S01]  /*aff0*/  UISETP.NE.AND UP0, UPT, UR44, 0x2, UPT ;  /* 0x000000022c00788c */ /* 0x000fe2000bf05270 */
[----:B------:R-:W2:Y:S01]  /*b000*/  SHFL.BFLY PT, R11, R2, 0x2, 0x1f ;  /* 0x0c401f00020b7f89 */ /* 0x000ea200000e0000 */
[----:B0-----:R-:W-:Y:S02]  /*b010*/  IMAD.MOV.U32 R8, RZ, RZ, RZ ;  /* 0x000000ffff087224 */ /* 0x001fe400078e00ff */
[----:B------:R-:W-:-:S02]  /*b020*/  USEL UR4, URZ, 0x1, UP0 ;  /* 0x000000013f047887 */ /* 0x000fc40008000000 */
[----:B------:R-:W-:Y:S02]  /*b030*/  USEL UR44, UR44, URZ, UP0 ;  /* 0x0000003f2c2c7287 */ /* 0x000fe40008000000 */
[----:B------:R-:W-:Y:S01]  /*b040*/  ULOP3.LUT UR45, UR45, UR4, URZ, 0x3c, !UPT ;  /* 0x000000042d2d7292 */ /* 0x000fe2000f8e3c3f */
[----:B-1----:R-:W-:Y:S01]  /*b050*/  FADD.FTZ R0, R0, R3 ;  /* 0x0000000300007221 */ /* 0x002fe20000010000 */
[----:B------:R-:W-:Y:S02]  /*b060*/  IMAD.U32 R3, RZ, RZ, UR10 ;  /* 0x0000000aff037e24 */ /* 0x000fe4000f8e00ff */
[----:B--2---:R-:W-:Y:S02]  /*b070*/  FADD.FTZ R11, R11, R2 ;  /* 0x000000020b0b7221 */ /* 0x004fe40000010000 */
[----:B------:R-:W0:Y:S01]  /*b080*/  SHFL.BFLY PT, R7, R0, 0x1, 0x1f ;  /* 0x0c201f0000077f89 */ /* 0x000e2200000e0000 */
[----:B------:R-:W-:-:S03]  /*b090*/  IMAD.MOV.U32 R2, RZ, RZ, -0x800000 ;  /* 0xff800000ff027424 */ /* 0x000fc600078e00ff */
[----:B------:R-:W1:Y:S01]  /*b0a0*/  SHFL.BFLY PT, R6, R11, 0x1, 0x1f ;  /* 0x0c201f000b067f89 */ /* 0x000e6200000e0000 */
[----:B0-----:R-:W-:Y:S01]  /*b0b0*/  FADD.FTZ R12, R0, R7 ;  /* 0x00000007000c7221 */ /* 0x001fe20000010000 */
[----:B------:R-:W-:-:S03]  /*b0c0*/  IMAD.MOV.U32 R0, RZ, RZ, -0x800000 ;  /* 0xff800000ff007424 */ /* 0x000fc600078e00ff */
[C---:B------:R-:W-:Y:S01]  /*b0d0*/  FMUL.FTZ R14, R12.reuse, 0.00390625 ;  /* 0x3b8000000c0e7820 */ /* 0x040fe20000410000 */
[----:B------:R-:W-:Y:S01]  /*b0e0*/  FSETP.NE.FTZ.AND P0, PT, R12, RZ, PT ;  /* 0x000000ff0c00720b */ /* 0x000fe20003f15000 */
[----:B-1----:R-:W-:Y:S01]  /*b0f0*/  FADD.FTZ R13, R11, R6 ;  /* 0x000000060b0d7221 */ /* 0x002fe20000010000 */
[----:B------:R-:W-:Y:S02]  /*b100*/  IMAD.U32 R11, RZ, RZ, UR10 ;  /* 0x0000000aff0b7e24 */ /* 0x000fe4000f8e00ff */
        /* <DEDUP_REMOVED lines=145> */
.L_x_2771:
        /* <DEDUP_REMOVED lines=19> */
[----:B------:R-:W-:Y:S01]  /*bb50*/  ULDC.64 UR14, c[0x0][0xc08] ;  /* 0x00030200000e7ab9 */ /* 0x000fe20000000a00 */
[----:B------:R-:W-:Y:S01]  /*bb60*/  ULDC UR9, c[0x0][0xbe8] ;  /* 0x0002fa0000097ab9 */ /* 0x000fe20000000800 */
[----:B0-----:R-:W-:-:S05]  /*bb70*/  IMAD.SHL.U32 R3, R188, 0x4, RZ ;  /* 0x00000004bc037824 */ /* 0x001fca00078e00ff */
[----:B------:R-:W-:Y:S01]  /*bb80*/  LOP3.LUT R3, R3, 0xc, RZ, 0xc0, !PT ;  /* 0x0000000c03037812 */ /* 0x000fe200078ec0ff */
[----:B------:R-:W-:Y:S03]  /*bb90*/  BAR.SYNC.DEFER_BLOCKING 0x1, 0x100 ;  /* 0x0044000000007b1d */ /* 0x000fe60000010000 */
[----:B------:R-:W-:-:S05]  /*bba0*/  IADD3 R4, P0, R3, UR10, RZ ;  /* 0x0000000a03047c10 */ /* 0x000fca000ff1e0ff */
[----:B------:R-:W-:-:S06]  /*bbb0*/  IMAD.X R5, RZ, RZ, UR11, P0 ;  /* 0x0000000bff057e24 */ /* 0x000fcc00080e06ff */
[----:B------:R0:W3:Y:S01]  /*bbc0*/  LDG.E.CONSTANT R5, desc[UR54][R4.64] ;  /* 0x0000003604057981 */ /* 0x0000e2000c1e9900 */
[----:B------:R-:W-:Y:S01]  /*bbd0*/  LOP3.LUT P0, R3, R188, 0x3, RZ, 0xc0, !PT ;  /* 0x00000003bc037812 */ /* 0x000fe2000780c0ff */
[----:B------:R-:W-:Y:S01]  /*bbe0*/  UMOV UR10, UR8 ;  /* 0x00000008000a7c82 */ /* 0x000fe20008000000 */
[----:B-1----:R-:W-:Y:S01]  /*bbf0*/  UMOV UR11, UR4 ;  /* 0x00000004000b7c82 */ /* 0x002fe20008000000 */
[----:B------:R-:W-:Y:S01]  /*bc00*/  UIMAD.WIDE UR12, UR36, 0x4, UR12 ;  /* 0x00000004240c78a5 */ /* 0x000fe2000f8e020c */
        /* <DEDUP_REMOVED lines=18> */
[----:B------:R-:W-:Y:S01]  /*bd30*/  SEL R35, R47, R46, P0 ;  /* 0x0000002e2f237207 */ /* 0x000fe20000000000 */
[----:B------:R-:W-:Y:S01]  /*bd40*/  IMAD.MOV.U32 R46, RZ, RZ, 0x2 ;  /* 0x00000002ff2e7424 */ /* 0x000fe200078e00ff */
        /* <DEDUP_REMOVED lines=38> */
[----:B0-----:R-:W-:Y:S02]  /*bfb0*/  SEL R4, R24, R25, P0 ;  /* 0x0000001918047207 */ /* 0x001fe40000000000 */
        /* <DEDUP_REMOVED lines=61> */
[----:B--2---:R-:W-:Y:S01]  /*c390*/  IMAD.WIDE R46, R152, R46, UR10 ;  /* 0x0000000a982e7e25 */ /* 0x004fe2000f8e022e */
[----:B------:R-:W-:Y:S02]  /*c3a0*/  SEL R175, R150, R151, P0 ;  /* 0x0000009796af7207 */ /* 0x000fe40000000000 */
[----:B------:R-:W-:Y:S02]  /*c3b0*/  SEL R173, R151, R150, P0 ;  /* 0x0000009697ad7207 */ /* 0x000fe40000000000 */
[----:B------:R-:W-:-:S02]  /*c3c0*/  IADD3 R63, P3, R46, 0xc040, RZ ;  /* 0x0000c0402e3f7810 */ /* 0x000fc40007f7e0ff */
[----:B------:R-:W-:Y:S02]  /*c3d0*/  IADD3 R59, P4, R46, 0xc060, RZ ;  /* 0x0000c0602e3b7810 */ /* 0x000fe40007f9e0ff */
[----:B------:R-:W-:Y:S02]  /*c3e0*/  LOP3.LUT R62, R63, 0x380, RZ, 0xc0, !PT ;  /* 0x000003803f3e7812 */ /* 0x000fe400078ec0ff */
[----:B------:R-:W-:Y:S02]  /*c3f0*/  LOP3.LUT R58, R59, 0x380, RZ, 0xc0, !PT ;  /* 0x000003803b3a7812 */ /* 0x000fe400078ec0ff */
[----:B------:R-:W-:Y:S02]  /*c400*/  SHF.R.U64 R62, R62, 0x3, RZ ;  /* 0x000000033e3e7819 */ /* 0x000fe400000012ff */
[----:B------:R-:W-:Y:S02]  /*c410*/  SHF.R.U64 R58, R58, 0x3, RZ ;  /* 0x000000033a3a7819 */ /* 0x000fe400000012ff */
[----:B------:R-:W-:Y:S01]  /*c420*/  LOP3.LUT R62, R62, R63, RZ, 0x3c, !PT ;  /* 0x0000003f3e3e7212 */ /* 0x000fe200078e3cff */
[----:B------:R-:W-:Y:S01]  /*c430*/  IMAD.X R63, RZ, RZ, R47, P3 ;  /* 0x000000ffff3f7224 */ /* 0x000fe200018e062f */
[----:B------:R-:W-:-:S02]  /*c440*/  IADD3 R87, P3, R46, 0x8000, RZ ;  /* 0x000080002e577810 */ /* 0x000fc40007f7e0ff */
[----:B------:R-:W-:Y:S01]  /*c450*/  LOP3.LUT R58, R58, R59, RZ, 0x3c, !PT ;  /* 0x0000003b3a3a7212 */ /* 0x000fe200078e3cff */
[----:B------:R-:W-:Y:S01]  /*c460*/  IMAD.X R59, RZ, RZ, R47, P4 ;  /* 0x000000ffff3b7224 */ /* 0x000fe200020e062f */
[C---:B------:R-:W-:Y:S02]  /*c470*/  IADD3 R83, P4, R46.reuse, 0x8020, RZ ;  /* 0x000080202e537810 */ /* 0x040fe40007f9e0ff */
[----:B------:R-:W-:Y:S02]  /*c480*/  LOP3.LUT R86, R87, 0x380, RZ, 0xc0, !PT ;  /* 0x0000038057567812 */ /* 0x000fe400078ec0ff */
[----:B------:R-:W-:Y:S02]  /*c490*/  IADD3 R67, P2, R46, 0xc020, RZ ;  /* 0x0000c0202e437810 */ /* 0x000fe40007f5e0ff */
[----:B------:R-:W-:Y:S02]  /*c4a0*/  LOP3.LUT R82, R83, 0x380, RZ, 0xc0, !PT ;  /* 0x0000038053527812 */ /* 0x000fe400078ec0ff */
[----:B------:R-:W-:-:S02]  /*c4b0*/  SHF.R.U64 R86, R86, 0x3, RZ ;  /* 0x0000000356567819 */ /* 0x000fc400000012ff */
[----:B------:R-:W-:Y:S02]  /*c4c0*/  LOP3.LUT R66, R67, 0x380, RZ, 0xc0, !PT ;  /* 0x0000038043427812 */ /* 0x000fe400078ec0ff */
[----:B------:R-:W-:Y:S02]  /*c4d0*/  SHF.R.U64 R82, R82, 0x3, RZ ;  /* 0x0000000352527819 */ /* 0x000fe400000012ff */
[----:B------:R-:W-:Y:S01]  /*c4e0*/  LOP3.LUT R86, R86, R87, RZ, 0x3c, !PT ;  /* 0x0000005756567212 */ /* 0x000fe200078e3cff */
[----:B------:R-:W-:Y:S01]  /*c4f0*/  IMAD.X R87, RZ, RZ, R47, P3 ;  /* 0x000000ffff577224 */ /* 0x000fe200018e062f */
[----:B------:R-:W-:Y:S02]  /*c500*/  IADD3 R75, P6, R46, 0x8060, RZ ;  /* 0x000080602e4b7810 */ /* 0x000fe40007fde0ff */
[----:B------:R-:W-:Y:S02]  /*c510*/  SHF.R.U64 R66, R66, 0x3, RZ ;  /* 0x0000000342427819 */ /* 0x000fe400000012ff */
[----:B------:R-:W-:-:S02]  /*c520*/  IADD3 R51, P3, R46, 0x4000, RZ ;  /* 0x000040002e337810 */ /* 0x000fc40007f7e0ff */
[----:B------:R-:W-:Y:S01]  /*c530*/  LOP3.LUT R82, R82, R83, RZ, 0x3c, !PT ;  /* 0x0000005352527212 */ /* 0x000fe200078e3cff */
[--C-:B------:R-:W-:Y:S01]  /*c540*/  IMAD.X R83, RZ, RZ, R47.reuse, P4 ;  /* 0x000000ffff537224 */ /* 0x100fe200020e062f */
[----:B------:R-:W-:Y:S02]  /*c550*/  LOP3.LUT R74, R75, 0x380, RZ, 0xc0, !PT ;  /* 0x000003804b4a7812 */ /* 0x000fe400078ec0ff */
[----:B------:R-:W-:Y:S01]  /*c560*/  LOP3.LUT R66, R66, R67, RZ, 0x3c, !PT ;  /* 0x0000004342427212 */ /* 0x000fe200078e3cff */
[----:B------:R-:W-:Y:S01]  /*c570*/  IMAD.X R67, RZ, RZ, R47, P2 ;  /* 0x000000ffff437224 */ /* 0x000fe200010e062f */
[C---:B------:R-:W-:Y:S02]  /*c580*/  IADD3 R55, P4, R46.reuse, 0x40, RZ ;  /* 0x000000402e377810 */ /* 0x040fe40007f9e0ff */
[----:B------:R-:W-:Y:S02]  /*c590*/  LOP3.LUT R50, R51, 0x380, RZ, 0xc0, !PT ;  /* 0x0000038033327812 */ /* 0x000fe400078ec0ff */
[C---:B------:R-:W-:Y:S01]  /*c5a0*/  IADD3 R71, P1, R46.reuse, 0xc000, RZ ;  /* 0x0000c0002e477810 */ /* 0x040fe20007f3e0ff */
[----:B---3--:R-:W-:Y:S01]  /*c5b0*/  SHFL.IDX PT, R105, R105, R5, 0x1c1f ;  /* 0x001c1f0569697589 */ /* 0x008fe200000e0000 */
[----:B------:R-:W-:-:S02]  /*c5c0*/  IADD3 R79, P5, R46, 0x8040, RZ ;  /* 0x000080402e4f7810 */ /* 0x000fc40007fbe0ff */
[----:B------:R-:W-:Y:S01]  /*c5d0*/  IADD3 R91, P2, R46, 0x4060, RZ ;  /* 0x000040602e5b7810 */ /* 0x000fe20007f5e0ff */
[----:B------:R-:W-:Y:S01]  /*c5e0*/  SHFL.IDX PT, R109, R109, R5, 0x1c1f ;  /* 0x001c1f056d6d7589 */ /* 0x000fe200000e0000 */
[----:B------:R-:W-:Y:S02]  /*c5f0*/  SHF.R.U64 R74, R74, 0x3, RZ ;  /* 0x000000034a4a7819 */ /* 0x000fe400000012ff */
[----:B------:R-:W-:Y:S01]  /*c600*/  LOP3.LUT R54, R55, 0x380, RZ, 0xc0, !PT ;  /* 0x0000038037367812 */ /* 0x000fe200078ec0ff */
[----:B------:R-:W-:Y:S01]  /*c610*/  SHFL.IDX PT, R37, R37, R5, 0x1c1f ;  /* 0x001c1f0525257589 */ /* 0x000fe200000e0000 */
[----:B------:R-:W-:Y:S02]  /*c620*/  SHF.R.U64 R50, R50, 0x3, RZ ;  /* 0x0000000332327819 */ /* 0x000fe400000012ff */
[----:B------:R-:W-:Y:S01]  /*c630*/  LOP3.LUT R70, R71, 0x380, RZ, 0xc0, !PT ;  /* 0x0000038047467812 */ /* 0x000fe200078ec0ff */
[----:B------:R-:W-:Y:S01]  /*c640*/  SHFL.IDX PT, R45, R45, R5, 0x1c1f ;  /* 0x001c1f052d2d7589 */ /* 0x000fe200000e0000 */
[----:B------:R-:W-:-:S02]  /*c650*/  LOP3.LUT R78, R79, 0x380, RZ, 0xc0, !PT ;  /* 0x000003804f4e7812 */ /* 0x000fc400078ec0ff */
[----:B------:R-:W-:Y:S01]  /*c660*/  LOP3.LUT R90, R91, 0x380, RZ, 0xc0, !PT ;  /* 0x000003805b5a7812 */ /* 0x000fe200078ec0ff */
[----:B------:R-:W-:Y:S01]  /*c670*/  SHFL.IDX PT, R113, R113, R5, 0x1c1f ;  /* 0x001c1f0571717589 */ /* 0x000fe200000e0000 */
[----:B------:R-:W-:Y:S01]  /*c680*/  LOP3.LUT R74, R74, R75, RZ, 0x3c, !PT ;  /* 0x0000004b4a4a7212 */ /* 0x000fe200078e3cff */
[----:B------:R-:W-:Y:S01]  /*c690*/  IMAD.X R75, RZ, RZ, R47, P6 ;  /* 0x000000ffff4b7224 */ /* 0x000fe200030e062f */
[----:B------:R-:W-:Y:S01]  /*c6a0*/  SHF.R.U64 R54, R54, 0x3, RZ ;  /* 0x0000000336367819 */ /* 0x000fe200000012ff */
[----:B------:R-:W-:Y:S01]  /*c6b0*/  SHFL.IDX PT, R33, R33, R5, 0x1c1f ;  /* 0x001c1f0521217589 */ /* 0x000fe200000e0000 */
[----:B------:R-:W-:Y:S02]  /*c6c0*/  LOP3.LUT R50, R50, R51, RZ, 0x3c, !PT ;  /* 0x0000003332327212 */ /* 0x000fe400078e3cff */
[----:B------:R-:W-:Y:S01]  /*c6d0*/  LOP3.LUT R51, R46, 0x380, RZ, 0xc0, !PT ;  /* 0x000003802e337812 */ /* 0x000fe200078ec0ff */
[----:B------:R-:W-:Y:S01]  /*c6e0*/  SHFL.IDX PT, R159, R159, R5, 0x1c1f ;  /* 0x001c1f059f9f7589 */ /* 0x000fe200000e0000 */
[----:B------:R-:W-:-:S02]  /*c6f0*/  SHF.R.U64 R70, R70, 0x3, RZ ;  /* 0x0000000346467819 */ /* 0x000fc400000012ff */
[----:B------:R-:W-:Y:S01]  /*c700*/  SHF.R.U64 R78, R78, 0x3, RZ ;  /* 0x000000034e4e7819 */ /* 0x000fe200000012ff */
[----:B------:R-:W-:Y:S01]  /*c710*/  SHFL.IDX PT, R69, R69, R5, 0x1c1f ;  /* 0x001c1f0545457589 */ /* 0x000fe200000e0000 */
[----:B------:R-:W-:Y:S02]  /*c720*/  SHF.R.U64 R90, R90, 0x3, RZ ;  /* 0x000000035a5a7819 */ /* 0x000fe400000012ff */
[----:B------:R-:W-:Y:S01]  /*c730*/  IADD3 R99, P6, R46, 0x4020, RZ ;  /* 0x000040202e637810 */ /* 0x000fe20007fde0ff */
[----:B------:R-:W-:Y:S01]  /*c740*/  SHFL.IDX PT, R141, R141, R5, 0x1c1f ;  /* 0x001c1f058d8d7589 */ /* 0x000fe200000e0000 */
[----:B------:R-:W-:Y:S01]  /*c750*/  LOP3.LUT R54, R54, R55, RZ, 0x3c, !PT ;  /* 0x0000003736367212 */ /* 0x000fe200078e3cff */
[--C-:B------:R-:W-:Y:S01]  /*c760*/  IMAD.X R55, RZ, RZ, R47.reuse, P4 ;  /* 0x000000ffff377224 */ /* 0x100fe200020e062f */
[----:B------:R-:W-:Y:S01]  /*c770*/  SHF.R.U64 R51, R51, 0x3, RZ ;  /* 0x0000000333337819 */ /* 0x000fe200000012ff */
[----:B------:R-:W-:Y:S01]  /*c780*/  SHFL.IDX PT, R3, R3, R5, 0x1c1f ;  /* 0x001c1f0503037589 */ /* 0x000fe200000e0000 */
[----:B------:R-:W-:Y:S01]  /*c790*/  LOP3.LUT R70, R70, R71, RZ, 0x3c, !PT ;  /* 0x0000004746467212 */ /* 0x000fe200078e3cff */
[--C-:B------:R-:W-:Y:S01]  /*c7a0*/  IMAD.X R71, RZ, RZ, R47.reuse, P1 ;  /* 0x000000ffff477224 */ /* 0x100fe200008e062f */
[----:B------:R-:W-:Y:S01]  /*c7b0*/  LOP3.LUT R78, R78, R79, RZ, 0x3c, !PT ;  /* 0x0000004f4e4e7212 */ /* 0x000fe200078e3cff */
[--C-:B------:R-:W-:Y:S01]  /*c7c0*/  IMAD.X R79, RZ, RZ, R47.reuse, P5 ;  /* 0x000000ffff4f7224 */ /* 0x100fe200028e062f */
[----:B------:R-:W-:Y:S01]  /*c7d0*/  LOP3.LUT R90, R90, R91, RZ, 0x3c, !PT ;  /* 0x0000005b5a5a7212 */ /* 0x000fe200078e3cff */
[----:B------:R-:W-:Y:S01]  /*c7e0*/  IMAD.X R91, RZ, RZ, R47, P2 ;  /* 0x000000ffff5b7224 */ /* 0x000fe200010e062f */
[----:B------:R-:W-:Y:S01]  /*c7f0*/  LOP3.LUT R98, R99, 0x380, RZ, 0xc0, !PT ;  /* 0x0000038063627812 */ /* 0x000fe200078ec0ff */
[----:B------:R-:W-:Y:S01]  /*c800*/  SHFL.IDX PT, R41, R41, R5, 0x1c1f ;  /* 0x001c1f0529297589 */ /* 0x000fe200000e0000 */
[----:B------:R-:W-:-:S02]  /*c810*/  IADD3 R95, P1, R46, 0x4040, RZ ;  /* 0x000040402e5f7810 */ /* 0x000fc40007f3e0ff */
[C---:B------:R-:W-:Y:S01]  /*c820*/  IADD3 R103, P5, R46.reuse, 0x20, RZ ;  /* 0x000000202e677810 */ /* 0x040fe20007fbe0ff */
[----:B------:R-:W-:Y:S01]  /*c830*/  SHFL.IDX PT, R49, R49, R5, 0x1c1f ;  /* 0x001c1f0531317589 */ /* 0x000fe200000e0000 */
[----:B------:R-:W-:Y:S02]  /*c840*/  IADD3 R153, P2, R46, 0x60, RZ ;  /* 0x000000602e997810 */ /* 0x000fe40007f5e0ff */
[----:B------:R-:W-:Y:S01]  /*c850*/  LOP3.LUT R46, R51, R46, RZ, 0x3c, !PT ;  /* 0x0000002e332e7212 */ /* 0x000fe200078e3cff */
[----:B------:R-:W-:Y:S01]  /*c860*/  IMAD.X R51, RZ, RZ, R47, P3 ;  /* 0x000000ffff337224 */ /* 0x000fe200018e062f */
[----:B------:R-:W-:Y:S01]  /*c870*/  SHF.R.U64 R98, R98, 0x3, RZ ;  /* 0x0000000362627819 */ /* 0x000fe200000012ff */
[----:B------:R-:W-:Y:S01]  /*c880*/  SHFL.IDX PT, R146, R146, R5, 0x1c1f ;  /* 0x001c1f0592927589 */ /* 0x000fe200000e0000 */
[----:B------:R-:W-:Y:S02]  /*c890*/  MOV R80, R54 ;  /* 0x0000003600507202 */ /* 0x000fe40000000f00 */
[----:B------:R-:W-:Y:S01]  /*c8a0*/  LOP3.LUT R152, R153, 0x380, RZ, 0xc0, !PT ;  /* 0x0000038099987812 */ /* 0x000fe200078ec0ff */
[----:B------:R-:W-:Y:S01]  /*c8b0*/  SHFL.IDX PT, R55, R9, R5, 0x1c1f ;  /* 0x001c1f0509377589 */ /* 0x000fe200000e0000 */
[----:B------:R-:W-:-:S02]  /*c8c0*/  LOP3.LUT R94, R95, 0x380, RZ, 0xc0, !PT ;  /* 0x000003805f5e7812 */ /* 0x000fc400078ec0ff */
[----:B------:R-:W-:Y:S01]  /*c8d0*/  LOP3.LUT R102, R103, 0x380, RZ, 0xc0, !PT ;  /* 0x0000038067667812 */ /* 0x000fe200078ec0ff */
[----:B------:R-:W-:Y:S01]  /*c8e0*/  SHFL.IDX PT, R9, R77, R5, 0x1c1f ;  /* 0x001c1f054d097589 */ /* 0x000fe200000e0000 */
[----:B------:R-:W-:Y:S01]  /*c8f0*/  LOP3.LUT R98, R98, R99, RZ, 0x3c, !PT ;  /* 0x0000006362627212 */ /* 0x000fe200078e3cff */
[----:B------:R-:W-:Y:S01]  /*c900*/  IMAD.X R99, RZ, RZ, R47, P6 ;  /* 0x000000ffff637224 */ /* 0x000fe200030e062f */
[----:B------:R-:W-:Y:S01]  /*c910*/  SEL R28, R29, R28, P0 ;  /* 0x0000001c1d1c7207 */ /* 0x000fe20000000000 */
[----:B------:R0:W-:Y:S01]  /*c920*/  SHFL.IDX PT, R77, R93, R5, 0x1c1f ;  /* 0x001c1f055d4d7589 */ /* 0x0001e200000e0000 */
[----:B------:R-:W-:Y:S02]  /*c930*/  MOV R151, R50 ;  /* 0x0000003200977202 */ /* 0x000fe40000000f00 */
[----:B------:R-:W-:Y:S01]  /*c940*/  SEL R29, R72, R73, P0 ;  /* 0x00000049481d7207 */ /* 0x000fe20000000000 */
[----:B------:R-:W-:Y:S01]  /*c950*/  SHFL.IDX PT, R50, R12, R5, 0x1c1f ;  /* 0x001c1f050c327589 */ /* 0x000fe200000e0000 */
[----:B------:R-:W-:-:S02]  /*c960*/  SHF.R.U64 R152, R152, 0x3, RZ ;  /* 0x0000000398987819 */ /* 0x000fc400000012ff */
[----:B------:R-:W-:Y:S01]  /*c970*/  SEL R73, R73, R72, P0 ;  /* 0x0000004849497207 */ /* 0x000fe20000000000 */
[----:B------:R-:W-:Y:S01]  /*c980*/  SHFL.IDX PT, R12, R81, R5, 0x1c1f ;  /* 0x001c1f05510c7589 */ /* 0x000fe200000e0000 */
[----:B------:R-:W-:Y:S02]  /*c990*/  SEL R135, R135, R134, P0 ;  /* 0x0000008687877207 */ /* 0x000fe40000000000 */
[----:B0-----:R-:W-:Y:S01]  /*c9a0*/  LOP3.LUT R93, R5, 0x2, RZ, 0x3c, !PT ;  /* 0x00000002055d7812 */ /* 0x001fe200078e3cff */
[----:B------:R-:W-:Y:S01]  /*c9b0*/  SHFL.IDX PT, R51, R11, R5, 0x1c1f ;  /* 0x001c1f050b337589 */ /* 0x000fe200000e0000 */
[----:B------:R-:W-:Y:S02]  /*c9c0*/  SEL R174, R142, R143, P0 ;  /* 0x0000008f8eae7207 */ /* 0x000fe40000000000 */
[----:B------:R-:W-:Y:S01]  /*c9d0*/  SHF.R.U64 R94, R94, 0x3, RZ ;  /* 0x000000035e5e7819 */ /* 0x000fe200000012ff */
[----:B------:R-:W-:Y:S01]  /*c9e0*/  SHFL.IDX PT, R81, R131, R5, 0x1c1f ;  /* 0x001c1f0583517589 */ /* 0x000fe200000e0000 */
[----:B------:R-:W-:-:S02]  /*c9f0*/  SHF.R.U64 R102, R102, 0x3, RZ ;  /* 0x0000000366667819 */ /* 0x000fc400000012ff */
[----:B------:R-:W-:Y:S01]  /*ca00*/  MOV R184, R70 ;  /* 0x0000004600b87202 */ /* 0x000fe20000000f00 */
[----:B------:R-:W-:Y:S01]  /*ca10*/  SHFL.IDX PT, R54, R10, R5, 0x1c1f ;  /* 0x001c1f050a367589 */ /* 0x000fe200000e0000 */
[----:B------:R-:W-:Y:S02]  /*ca20*/  SEL R134, R138, R139, P0 ;  /* 0x0000008b8a867207 */ /* 0x000fe40000000000 */
[----:B------:R-:W-:Y:S01]  /*ca30*/  SEL R143, R143, R142, P0 ;  /* 0x0000008e8f8f7207 */ /* 0x000fe20000000000 */
[----:B------:R-:W-:Y:S01]  /*ca40*/  SHFL.IDX PT, R71, R115, R5, 0x1c1f ;  /* 0x001c1f0573477589 */ /* 0x000fe200000e0000 */
[----:B------:R-:W-:Y:S02]  /*ca50*/  MOV R187, R58 ;  /* 0x0000003a00bb7202 */ /* 0x000fe40000000f00 */
[----:B------:R-:W-:Y:S01]  /*ca60*/  MOV R186, R62 ;  /* 0x0000003e00ba7202 */ /* 0x000fe20000000f00 */
[----:B------:R-:W-:Y:S01]  /*ca70*/  SHFL.IDX PT, R58, R8, R5, 0x1c1f ;  /* 0x001c1f05083a7589 */ /* 0x000fe200000e0000 */
[----:B------:R-:W-:-:S02]  /*ca80*/  MOV R183, R74 ;  /* 0x0000004a00b77202 */ /* 0x000fc40000000f00 */
[----:B------:R-:W-:Y:S01]  /*ca90*/  MOV R180, R86 ;  /* 0x0000005600b47202 */ /* 0x000fe20000000f00 */
[----:B------:R-:W-:Y:S01]  /*caa0*/  SHFL.IDX PT, R63, R4, R5, 0x1c1f ;  /* 0x001c1f05043f7589 */ /* 0x000fe200000e0000 */
[----:B------:R-:W-:Y:S02]  /*cab0*/  MOV R72, R46 ;  /* 0x0000002e00487202 */ /* 0x000fe40000000f00 */
[----:B------:R-:W-:Y:S01]  /*cac0*/  SEL R139, R139, R138, P0 ;  /* 0x0000008a8b8b7207 */ /* 0x000fe20000000000 */
[----:B------:R-:W-:Y:S01]  /*cad0*/  SHFL.IDX PT, R46, R25, R5, 0x1c1f ;  /* 0x001c1f05192e7589 */ /* 0x000fe200000e0000 */
[----:B------:R-:W-:Y:S02]  /*cae0*/  MOV R185, R66 ;  /* 0x0000004200b97202 */ /* 0x000fe40000000f00 */
[----:B------:R-:W-:Y:S01]  /*caf0*/  MOV R179, R90 ;  /* 0x0000005a00b37202 */ /* 0x000fe20000000f00 */
[----:B------:R-:W-:Y:S01]  /*cb00*/  SHFL.IDX PT, R11, R61, R5, 0x1c1f ;  /* 0x001c1f053d0b7589 */ /* 0x000fe200000e0000 */
[----:B------:R-:W-:Y:S01]  /*cb10*/  LOP3.LUT R152, R152, R153, RZ, 0x3c, !PT ;  /* 0x0000009998987212 */ /* 0x000fe200078e3cff */
[--C-:B------:R-:W-:Y:S01]  /*cb20*/  IMAD.X R153, RZ, RZ, R47.reuse, P2 ;  /* 0x000000ffff997224 */ /* 0x100fe200010e062f */
[----:B------:R-:W-:Y:S01]  /*cb30*/  MOV R177, R98 ;  /* 0x0000006200b17202 */ /* 0x000fe20000000f00 */
[----:B------:R-:W-:Y:S01]  /*cb40*/  SHFL.IDX PT, R70, R119, R5, 0x1c1f ;  /* 0x001c1f0577467589 */ /* 0x000fe200000e0000 */
[----:B------:R-:W-:Y:S01]  /*cb50*/  LOP3.LUT R94, R94, R95, RZ, 0x3c, !PT ;  /* 0x0000005f5e5e7212 */ /* 0x000fe200078e3cff */
[--C-:B------:R-:W-:Y:S01]  /*cb60*/  IMAD.X R95, RZ, RZ, R47.reuse, P1 ;  /* 0x000000ffff5f7224 */ /* 0x100fe200008e062f */
[----:B------:R-:W-:Y:S01]  /*cb70*/  LOP3.LUT R102, R102, R103, RZ, 0x3c, !PT ;  /* 0x0000006766667212 */ /* 0x000fe200078e3cff */
[----:B------:R-:W-:Y:S01]  /*cb80*/  SHFL.IDX PT, R74, R123, R5, 0x1c1f ;  /* 0x001c1f057b4a7589 */ /* 0x000fe200000e0000 */
[----:B------:R-:W-:Y:S01]  /*cb90*/  IMAD.X R103, RZ, RZ, R47, P5 ;  /* 0x000000ffff677224 */ /* 0x000fe200028e062f */
[----:B------:R-:W-:-:S02]  /*cba0*/  MOV R152, R152 ;  /* 0x0000009800987202 */ /* 0x000fc40000000f00 */
[----:B------:R-:W-:Y:S01]  /*cbb0*/  SHFL.IDX PT, R142, R127, R5, 0x1c1f ;  /* 0x001c1f057f8e7589 */ /* 0x000fe200000e0000 */
[----:B------:R-:W-:Y:S02]  /*cbc0*/  MOV R178, R94 ;  /* 0x0000005e00b27202 */ /* 0x000fe40000000f00 */
[----:B------:R-:W-:Y:S01]  /*cbd0*/  MOV R182, R78 ;  /* 0x0000004e00b67202 */ /* 0x000fe20000000f00 */
[----:B------:R-:W-:Y:S01]  /*cbe0*/  SHFL.IDX PT, R131, R24, R93, 0x1c1f ;  /* 0x001c1f5d18837589 */ /* 0x000fe200000e0000 */
[----:B------:R-:W-:Y:S02]  /*cbf0*/  MOV R181, R82 ;  /* 0x0000005200b57202 */ /* 0x000fe40000000f00 */
[----:B------:R-:W-:Y:S01]  /*cc00*/  MOV R76, R102 ;  /* 0x00000066004c7202 */ /* 0x000fe20000000f00 */
        /* <DEDUP_REMOVED lines=36> */
[----:B0-----:R-:W-:-:S03]  /*ce50*/  SEL R117, R54, R87, P0 ;  /* 0x0000005736757207 */ /* 0x001fc60000000000 */
[----:B------:R-:W-:Y:S04]  /*ce60*/  SHFL.IDX PT, R36, R96, R93, 0x1c1f ;  /* 0x001c1f5d60247589 */ /* 0x000fe800000e0000 */
[----:B------:R-:W-:Y:S04]  /*ce70*/  SHFL.IDX PT, R84, R35, R93, 0x1c1f ;  /* 0x001c1f5d23547589 */ /* 0x000fe800000e0000 */
[----:B------:R1:W0:Y:S04]  /*ce80*/  SHFL.IDX PT, R38, R129, R93, 0x1c1f ;  /* 0x001c1f5d81267589 */ /* 0x00022800000e0000 */
[----:B------:R-:W-:Y:S04]  /*ce90*/  SHFL.IDX PT, R34, R154, R93, 0x1c1f ;  /* 0x001c1f5d9a227589 */ /* 0x000fe800000e0000 */
[----:B------:R-:W-:Y:S01]  /*cea0*/  SHFL.IDX PT, R29, R29, R5, 0x1c1f ;  /* 0x001c1f051d1d7589 */ /* 0x000fe200000e0000 */
[----:B-1----:R-:W-:-:S03]  /*ceb0*/  SEL R129, R65, R92, P0 ;  /* 0x0000005c41817207 */ /* 0x002fc60000000000 */
[----:B------:R1:W-:Y:S04]  /*cec0*/  SHFL.IDX PT, R53, R133, R5, 0x1c1f ;  /* 0x001c1f0585357589 */ /* 0x0003e800000e0000 */
[----:B------:R-:W-:Y:S04]  /*ced0*/  SHFL.IDX PT, R86, R155, R5, 0x1c1f ;  /* 0x001c1f059b567589 */ /* 0x000fe800000e0000 */
[----:B------:R-:W-:Y:S01]  /*cee0*/  SHFL.IDX PT, R66, R73, R93, 0x1c1f ;  /* 0x001c1f5d49427589 */ /* 0x000fe200000e0000 */
[----:B-1----:R-:W-:-:S03]  /*cef0*/  SEL R133, R62, R91, P0 ;  /* 0x0000005b3e857207 */ /* 0x002fc60000000000 */
[----:B------:R-:W-:Y:S01]  /*cf00*/  SHFL.IDX PT, R28, R104, R93, 0x1c1f ;  /* 0x001c1f5d681c7589 */ /* 0x000fe200000e0000 */
[----:B0-----:R-:W-:-:S03]  /*cf10*/  SEL R95, R38, R31, P0 ;  /* 0x0000001f265f7207 */ /* 0x001fc60000000000 */
[----:B------:R0:W-:Y:S04]  /*cf20*/  SHFL.IDX PT, R15, R120, R93, 0x1c1f ;  /* 0x001c1f5d780f7589 */ /* 0x0001e800000e0000 */
[----:B------:R-:W1:Y:S04]  /*cf30*/  SHFL.IDX PT, R43, R43, R93, 0x1c1f ;  /* 0x001c1f5d2b2b7589 */ /* 0x000e6800000e0000 */
[----:B------:R-:W2:Y:S01]  /*cf40*/  SHFL.IDX PT, R35, R137, R93, 0x1c1f ;  /* 0x001c1f5d89237589 */ /* 0x000ea200000e0000 */
[----:B0-----:R-:W-:-:S03]  /*cf50*/  SEL R120, R61, R119, P0 ;  /* 0x000000773d787207 */ /* 0x001fc60000000000 */
[----:B------:R0:W-:Y:S04]  /*cf60*/  SHFL.IDX PT, R26, R110, R93, 0x1c1f ;  /* 0x001c1f5d6e1a7589 */ /* 0x0001e800000e0000 */
[----:B------:R3:W4:Y:S04]  /*cf70*/  SHFL.IDX PT, R32, R100, R93, 0x1c1f ;  /* 0x001c1f5d64207589 */ /* 0x00072800000e0000 */
[----:B------:R5:W-:Y:S01]  /*cf80*/  SHFL.IDX PT, R27, R112, R93, 0x1c1f ;  /* 0x001c1f5d701b7589 */ /* 0x000be200000e0000 */
[----:B0-----:R-:W-:-:S03]  /*cf90*/  SEL R110, R42, R113, P0 ;  /* 0x000000712a6e7207 */ /* 0x001fc60000000000 */
[----:B------:R0:W4:Y:S01]  /*cfa0*/  SHFL.IDX PT, R24, R108, R93, 0x1c1f ;  /* 0x001c1f5d6c187589 */ /* 0x00012200000e0000 */
[----:B---3--:R-:W-:-:S03]  /*cfb0*/  SEL R100, R98, R99, P0 ;  /* 0x0000006362647207 */ /* 0x008fc60000000000 */
[----:B------:R-:W-:Y:S01]  /*cfc0*/  SHFL.IDX PT, R21, R116, R93, 0x1c1f ;  /* 0x001c1f5d74157589 */ /* 0x000fe200000e0000 */
[----:B------:R-:W-:Y:S02]  /*cfd0*/  SEL R98, R99, R98, P0 ;  /* 0x0000006263627207 */ /* 0x000fe40000000000 */
[----:B-----5:R-:W-:Y:S01]  /*cfe0*/  SEL R112, R113, R42, P0 ;  /* 0x0000002a71707207 */ /* 0x020fe20000000000 */
[----:B------:R3:W-:Y:S01]  /*cff0*/  SHFL.IDX PT, R68, R124, R93, 0x1c1f ;  /* 0x001c1f5d7c447589 */ /* 0x0007e200000e0000 */
[----:B------:R-:W-:Y:S02]  /*d000*/  SEL R99, R67, R47, P0 ;  /* 0x0000002f43637207 */ /* 0x000fe40000000000 */
[----:B0-----:R-:W-:Y:S01]  /*d010*/  SEL R108, R51, R107, P0 ;  /* 0x0000006b336c7207 */ /* 0x001fe20000000000 */
[----:B------:R-:W-:Y:S01]  /*d020*/  SHFL.IDX PT, R153, R140, R93, 0x1c1f ;  /* 0x001c1f5d8c997589 */ /* 0x000fe200000e0000 */
[----:B------:R-:W-:Y:S02]  /*d030*/  SEL R113, R57, R84, P0 ;  /* 0x0000005439717207 */ /* 0x000fe40000000000 */
[----:B------:R-:W-:Y:S01]  /*d040*/  SEL R42, R36, R14, P0 ;  /* 0x0000000e242a7207 */ /* 0x000fe20000000000 */
[----:B------:R0:W-:Y:S01]  /*d050*/  SHFL.IDX PT, R140, R118, R93, 0x1c1f ;  /* 0x001c1f5d768c7589 */ /* 0x0001e200000e0000 */
[----:B-1----:R-:W-:-:S02]  /*d060*/  SEL R103, R43, R53, P0 ;  /* 0x000000352b677207 */ /* 0x002fc40000000000 */
[----:B---3--:R-:W-:Y:S01]  /*d070*/  SEL R124, R59, R123, P0 ;  /* 0x0000007b3b7c7207 */ /* 0x008fe20000000000 */
[----:B------:R1:W-:Y:S01]  /*d080*/  SHFL.IDX PT, R75, R122, R93, 0x1c1f ;  /* 0x001c1f5d7a4b7589 */ /* 0x0003e200000e0000 */
[----:B------:R-:W-:-:S03]  /*d090*/  SEL R116, R55, R115, P0 ;  /* 0x0000007337747207 */ /* 0x000fc60000000000 */
[----:B------:R3:W-:Y:S01]  /*d0a0*/  SHFL.IDX PT, R73, R126, R93, 0x1c1f ;  /* 0x001c1f5d7e497589 */ /* 0x0007e200000e0000 */
[----:B0-----:R-:W-:-:S03]  /*d0b0*/  SEL R118, R119, R61, P0 ;  /* 0x0000003d77767207 */ /* 0x001fc60000000000 */
[----:B------:R0:W5:Y:S01]  /*d0c0*/  SHFL.IDX PT, R94, R121, R93, 0x1c1f ;  /* 0x001c1f5d795e7589 */ /* 0x00016200000e0000 */
[----:B------:R-:W-:Y:S02]  /*d0d0*/  SEL R119, R88, R109, P0 ;  /* 0x0000006d58777207 */ /* 0x000fe40000000000 */
[----:B-1----:R-:W-:Y:S01]  /*d0e0*/  SEL R122, R123, R59, P0 ;  /* 0x0000003b7b7a7207 */ /* 0x002fe20000000000 */
[----:B------:R1:W-:Y:S01]  /*d0f0*/  SHFL.IDX PT, R79, R128, R93, 0x1c1f ;  /* 0x001c1f5d804f7589 */ /* 0x0003e200000e0000 */
[----:B------:R-:W-:Y:S02]  /*d100*/  SEL R123, R89, R58, P0 ;  /* 0x0000003a597b7207 */ /* 0x000fe40000000000 */
[----:B---3--:R-:W-:Y:S01]  /*d110*/  SEL R126, R127, R105, P0 ;  /* 0x000000697f7e7207 */ /* 0x008fe20000000000 */
[----:B------:R3:W5:Y:S01]  /*d120*/  SHFL.IDX PT, R78, R132, R93, 0x1c1f ;  /* 0x001c1f5d844e7589 */ /* 0x00076200000e0000 */
[----:B------:R-:W-:Y:S02]  /*d130*/  SEL R61, R41, R48, P0 ;  /* 0x00000030293d7207 */ /* 0x000fe40000000000 */
[----:B0-----:R-:W-:Y:S01]  /*d140*/  SEL R121, R109, R88, P0 ;  /* 0x000000586d797207 */ /* 0x001fe20000000000 */
[----:B------:R-:W-:Y:S01]  /*d150*/  SHFL.IDX PT, R149, R136, R93, 0x1c1f ;  /* 0x001c1f5d88957589 */ /* 0x000fe200000e0000 */
[----:B------:R-:W-:-:S02]  /*d160*/  SEL R109, R50, R85, P0 ;  /* 0x00000055326d7207 */ /* 0x000fc40000000000 */
[----:B-1----:R-:W-:Y:S01]  /*d170*/  SEL R128, R105, R127, P0 ;  /* 0x0000007f69807207 */ /* 0x002fe20000000000 */
[----:B------:R0:W-:Y:S01]  /*d180*/  SHFL.IDX PT, R102, R125, R5, 0x1c1f ;  /* 0x001c1f057d667589 */ /* 0x0001e200000e0000 */
[----:B------:R-:W-:Y:S02]  /*d190*/  SEL R127, R92, R65, P0 ;  /* 0x000000415c7f7207 */ /* 0x000fe40000000000 */
[----:B---3--:R-:W-:Y:S01]  /*d1a0*/  SEL R132, R63, R131, P0 ;  /* 0x000000833f847207 */ /* 0x008fe20000000000 */
[----:B------:R-:W-:Y:S01]  /*d1b0*/  SHFL.IDX PT, R150, R134, R5, 0x1c1f ;  /* 0x001c1f0586967589 */ /* 0x000fe200000e0000 */
[----:B------:R-:W-:Y:S02]  /*d1c0*/  SEL R92, R90, R64, P0 ;  /* 0x000000405a5c7207 */ /* 0x000fe40000000000 */
[----:B------:R-:W-:Y:S01]  /*d1d0*/  SEL R90, R64, R90, P0 ;  /* 0x0000005a405a7207 */ /* 0x000fe20000000000 */
[----:B------:R-:W-:Y:S01]  /*d1e0*/  SHFL.IDX PT, R136, R144, R93, 0x1c1f ;  /* 0x001c1f5d90887589 */ /* 0x000fe200000e0000 */
[----:B------:R-:W-:-:S02]  /*d1f0*/  SEL R64, R159, R34, P0 ;  /* 0x000000229f407207 */ /* 0x000fc40000000000 */
[----:B0-----:R-:W-:Y:S01]  /*d200*/  SEL R125, R58, R89, P0 ;  /* 0x000000593a7d7207 */ /* 0x001fe20000000000 */
[----:B------:R-:W0:Y:S01]  /*d210*/  SHFL.IDX PT, R39, R39, R93, 0x1c1f ;  /* 0x001c1f5d27277589 */ /* 0x000e2200000e0000 */
[----:B------:R-:W-:Y:S02]  /*d220*/  SEL R58, R52, R37, P0 ;  /* 0x00000025343a7207 */ /* 0x000fe40000000000 */
[----:B------:R-:W-:Y:S01]  /*d230*/  SEL R105, R53, R43, P0 ;  /* 0x0000002b35697207 */ /* 0x000fe20000000000 */
[----:B------:R1:W-:Y:S01]  /*d240*/  SHFL.IDX PT, R83, R130, R93, 0x1c1f ;  /* 0x001c1f5d82537589 */ /* 0x0003e200000e0000 */
[----:B--2---:R-:W-:Y:S02]  /*d250*/  SEL R88, R86, R35, P0 ;  /* 0x0000002356587207 */ /* 0x004fe40000000000 */
[----:B------:R-:W-:Y:S01]  /*d260*/  SEL R86, R35, R86, P0 ;  /* 0x0000005623567207 */ /* 0x000fe20000000000 */
[----:B------:R-:W2:Y:S01]  /*d270*/  SHFL.IDX PT, R147, R147, R5, 0x1c1f ;  /* 0x001c1f0593937589 */ /* 0x000ea200000e0000 */
[----:B----4-:R-:W-:-:S02]  /*d280*/  SEL R43, R32, R13, P0 ;  /* 0x0000000d202b7207 */ /* 0x010fc40000000000 */
[----:B------:R-:W-:Y:S01]  /*d290*/  SEL R35, R24, R10, P0 ;  /* 0x0000000a18237207 */ /* 0x000fe20000000000 */
[----:B------:R3:W-:Y:S01]  /*d2a0*/  SHFL.IDX PT, R7, R97, R5, 0x1c1f ;  /* 0x001c1f0561077589 */ /* 0x0007e200000e0000 */
[----:B-----5:R-:W-:Y:S02]  /*d2b0*/  SEL R96, R141, R94, P0 ;  /* 0x0000005e8d607207 */ /* 0x020fe40000000000 */
[----:B-1----:R-:W-:Y:S01]  /*d2c0*/  SEL R130, R131, R63, P0 ;  /* 0x0000003f83827207 */ /* 0x002fe20000000000 */
[----:B------:R1:W-:Y:S01]  /*d2d0*/  SHFL.IDX PT, R4, R101, R5, 0x1c1f ;  /* 0x001c1f0565047589 */ /* 0x0003e200000e0000 */
[----:B------:R-:W-:Y:S02]  /*d2e0*/  SEL R131, R91, R62, P0 ;  /* 0x0000003e5b837207 */ /* 0x000fe40000000000 */
[----:B------:R-:W-:Y:S01]  /*d2f0*/  SEL R91, R60, R46, P0 ;  /* 0x0000002e3c5b7207 */ /* 0x000fe20000000000 */
[----:B------:R-:W-:Y:S01]  /*d300*/  SHFL.IDX PT, R157, R157, R5, 0x1c1f ;  /* 0x001c1f059d9d7589 */ /* 0x000fe200000e0000 */
[----:B------:R-:W-:-:S02]  /*d310*/  SEL R62, R34, R159, P0 ;  /* 0x0000009f223e7207 */ /* 0x000fc40000000000 */
[----:B---3--:R-:W-:Y:S01]  /*d320*/  SEL R97, R31, R38, P0 ;  /* 0x000000261f617207 */ /* 0x008fe20000000000 */
[----:B------:R-:W-:Y:S01]  /*d330*/  SHFL.IDX PT, R161, R161, R5, 0x1c1f ;  /* 0x001c1f05a1a17589 */ /* 0x000fe200000e0000 */
[----:B------:R-:W-:Y:S02]  /*d340*/  SEL R34, R28, R11, P0 ;  /* 0x0000000b1c227207 */ /* 0x000fe40000000000 */
[----:B-1----:R-:W-:Y:S01]  /*d350*/  SEL R101, R47, R67, P0 ;  /* 0x000000432f657207 */ /* 0x002fe20000000000 */
[----:B------:R-:W-:Y:S01]  /*d360*/  SHFL.IDX PT, R163, R163, R5, 0x1c1f ;  /* 0x001c1f05a3a37589 */ /* 0x000fe200000e0000 */
[----:B------:R-:W-:Y:S02]  /*d370*/  SEL R67, R56, R33, P0 ;  /* 0x0000002138437207 */ /* 0x000fe40000000000 */
[----:B------:R-:W-:Y:S01]  /*d380*/  SEL R31, R26, R25, P0 ;  /* 0x000000191a1f7207 */ /* 0x000fe20000000000 */
        /* <DEDUP_REMOVED lines=9> */
[----:B------:R-:W-:Y:S04]  /*d420*/  SHFL.IDX PT, R170, R170, R5, 0x1c1f ;  /* 0x001c1f05aaaa7589 */ /* 0x000fe800000e0000 */
[----:B------:R-:W-:Y:S04]  /*d430*/  SHFL.IDX PT, R171, R171, R5, 0x1c1f ;  /* 0x001c1f05abab7589 */ /* 0x000fe800000e0000 */
[----:B------:R-:W-:Y:S04]  /*d440*/  SHFL.IDX PT, R172, R172, R5, 0x1c1f ;  /* 0x001c1f05acac7589 */ /* 0x000fe800000e0000 */
[----:B------:R0:W-:Y:S04]  /*d450*/  SHFL.IDX PT, R20, R111, R5, 0x1c1f ;  /* 0x001c1f056f147589 */ /* 0x0001e800000e0000 */
[----:B------:R-:W-:Y:S04]  /*d460*/  SHFL.IDX PT, R134, R174, R5, 0x1c1f ;  /* 0x001c1f05ae867589 */ /* 0x000fe800000e0000 */
[----:B------:R-:W-:Y:S01]  /*d470*/  SHFL.IDX PT, R175, R175, R5, 0x1c1f ;  /* 0x001c1f05afaf7589 */ /* 0x000fe200000e0000 */
[----:B0-----:R-:W-:-:S03]  /*d480*/  SEL R111, R84, R57, P0 ;  /* 0x00000039546f7207 */ /* 0x001fc60000000000 */
[----:B------:R0:W-:Y:S01]  /*d490*/  SHFL.IDX PT, R144, R114, R93, 0x1c1f ;  /* 0x001c1f5d72907589 */ /* 0x0001e200000e0000 */
[----:B------:R-:W-:Y:S02]  /*d4a0*/  SEL R84, R29, R66, P0 ;  /* 0x000000421d547207 */ /* 0x000fe40000000000 */
[----:B------:R-:W-:Y:S01]  /*d4b0*/  SEL R66, R66, R29, P0 ;  /* 0x0000001d42427207 */ /* 0x000fe20000000000 */
[----:B------:R1:W-:Y:S01]  /*d4c0*/  SHFL.IDX PT, R5, R148, R93, 0x1c1f ;  /* 0x001c1f5d94057589 */ /* 0x0003e200000e0000 */
[----:B------:R-:W-:-:S03]  /*d4d0*/  SEL R29, R9, R21, P0 ;  /* 0x00000015091d7207 */ /* 0x000fc60000000000 */
[----:B------:R-:W3:Y:S01]  /*d4e0*/  SHFL.IDX PT, R173, R173, R93, 0x1c1f ;  /* 0x001c1f5dadad7589 */ /* 0x000ee200000e0000 */
[----:B0-----:R-:W-:-:S03]  /*d4f0*/  SEL R114, R115, R55, P0 ;  /* 0x0000003773727207 */ /* 0x001fc60000000000 */
[----:B------:R-:W0:Y:S01]  /*d500*/  SHFL.IDX PT, R145, R145, R93, 0x1c1f ;  /* 0x001c1f5d91917589 */ /* 0x000e2200000e0000 */
[----:B------:R-:W-:Y:S02]  /*d510*/  SEL R115, R87, R54, P0 ;  /* 0x0000003657737207 */ /* 0x000fe40000000000 */
[----:B-1----:R-:W-:Y:S01]  /*d520*/  SEL R148, R146, R149, P0 ;  /* 0x0000009592947207 */ /* 0x002fe20000000000 */
[----:B------:R-:W1:Y:S01]  /*d530*/  SHFL.IDX PT, R156, R156, R93, 0x1c1f ;  /* 0x001c1f5d9c9c7589 */ /* 0x000e6200000e0000 */
[----:B------:R-:W-:Y:S02]  /*d540*/  SEL R146, R149, R146, P0 ;  /* 0x0000009295927207 */ /* 0x000fe40000000000 */
[----:B--2---:R-:W-:Y:S01]  /*d550*/  SEL R149, R147, R153, P0 ;  /* 0x0000009993957207 */ /* 0x004fe20000000000 */
[----:B------:R-:W2:Y:S01]  /*d560*/  SHFL.IDX PT, R160, R160, R93, 0x1c1f ;  /* 0x001c1f5da0a07589 */ /* 0x000ea200000e0000 */
[----:B------:R-:W-:-:S03]  /*d570*/  SEL R147, R153, R147, P0 ;  /* 0x0000009399937207 */ /* 0x000fc60000000000 */
[----:B------:R-:W4:Y:S04]  /*d580*/  SHFL.IDX PT, R158, R158, R93, 0x1c1f ;  /* 0x001c1f5d9e9e7589 */ /* 0x000f2800000e0000 */
[----:B------:R-:W5:Y:S04]  /*d590*/  SHFL.IDX PT, R164, R164, R93, 0x1c1f ;  /* 0x001c1f5da4a47589 */ /* 0x000f6800000e0000 */
[----:B------:R-:W-:Y:S01]  /*d5a0*/  SHFL.IDX PT, R162, R162, R93, 0x1c1f ;  /* 0x001c1f5da2a27589 */ /* 0x000fe200000e0000 */
[----:B---3--:R-:W-:-:S03]  /*d5b0*/  SEL R137, R175, R173, P0 ;  /* 0x000000adaf897207 */ /* 0x008fc60000000000 */
[----:B------:R-:W-:Y:S01]  /*d5c0*/  SHFL.IDX PT, R167, R167, R93, 0x1c1f ;  /* 0x001c1f5da7a77589 */ /* 0x000fe200000e0000 */
[----:B0-----:R-:W-:Y:S02]  /*d5d0*/  SEL R89, R157, R145, P0 ;  /* 0x000000919d597207 */ /* 0x001fe40000000000 */
[----:B------:R-:W-:Y:S01]  /*d5e0*/  SEL R87, R145, R157, P0 ;  /* 0x0000009d91577207 */ /* 0x000fe20000000000 */
[----:B------:R-:W-:Y:S01]  /*d5f0*/  SHFL.IDX PT, R165, R165, R93, 0x1c1f ;  /* 0x001c1f5da5a57589 */ /* 0x000fe200000e0000 */
[----:B-1----:R-:W-:Y:S02]  /*d600*/  SEL R65, R161, R156, P0 ;  /* 0x0000009ca1417207 */ /* 0x002fe40000000000 */
[----:B------:R-:W-:Y:S01]  /*d610*/  SEL R63, R156, R161, P0 ;  /* 0x000000a19c3f7207 */ /* 0x000fe20000000000 */
[----:B------:R0:W-:Y:S01]  /*d620*/  SHFL.IDX PT, R30, R106, R93, 0x1c1f ;  /* 0x001c1f5d6a1e7589 */ /* 0x0001e200000e0000 */
[----:B--2---:R-:W-:Y:S02]  /*d630*/  SEL R57, R166, R160, P0 ;  /* 0x000000a0a6397207 */ /* 0x004fe40000000000 */
[----:B------:R-:W-:Y:S01]  /*d640*/  SEL R55, R160, R166, P0 ;  /* 0x000000a6a0377207 */ /* 0x000fe20000000000 */
[----:B------:R-:W1:Y:S01]  /*d650*/  SHFL.IDX PT, R82, R135, R93, 0x1c1f ;  /* 0x001c1f5d87527589 */ /* 0x000e6200000e0000 */
[----:B----4-:R-:W-:-:S02]  /*d660*/  SEL R54, R158, R163, P0 ;  /* 0x000000a39e367207 */ /* 0x010fc40000000000 */
[----:B------:R-:W-:Y:S01]  /*d670*/  SEL R156, R136, R7, P0 ;  /* 0x00000007889c7207 */ /* 0x000fe20000000000 */
[----:B------:R-:W-:Y:S01]  /*d680*/  SHFL.IDX PT, R154, R143, R93, 0x1c1f ;  /* 0x001c1f5d8f9a7589 */ /* 0x000fe200000e0000 */
[----:B-----5:R-:W-:Y:S02]  /*d690*/  SEL R47, R164, R169, P0 ;  /* 0x000000a9a42f7207 */ /* 0x020fe40000000000 */
[----:B0-----:R-:W-:Y:S01]  /*d6a0*/  SEL R106, R107, R51, P0 ;  /* 0x000000336b6a7207 */ /* 0x001fe20000000000 */
[----:B------:R0:W2:Y:S01]  /*d6b0*/  SHFL.IDX PT, R155, R139, R93, 0x1c1f ;  /* 0x001c1f5d8b9b7589 */ /* 0x0000a200000e0000 */
[----:B------:R-:W-:Y:S02]  /*d6c0*/  SEL R107, R85, R50, P0 ;  /* 0x00000032556b7207 */ /* 0x000fe40000000000 */
[----:B------:R-:W-:Y:S01]  /*d6d0*/  SEL R50, R44, R45, P0 ;  /* 0x0000002d2c327207 */ /* 0x000fe20000000000 */
[----:B------:R3:W4:Y:S01]  /*d6e0*/  SHFL.IDX PT, R6, R176, R93, 0x1c1f ;  /* 0x001c1f5db0067589 */ /* 0x00072200000e0000 */
[----:B------:R-:W-:-:S02]  /*d6f0*/  SEL R85, R33, R56, P0 ;  /* 0x0000003821557207 */ /* 0x000fc40000000000 */
[----:B------:R-:W-:Y:S02]  /*d700*/  SEL R33, R25, R26, P0 ;  /* 0x0000001a19217207 */ /* 0x000fe40000000000 */
[----:B------:R-:W-:Y:S02]  /*d710*/  SEL R26, R27, R69, P0 ;  /* 0x000000451b1a7207 */ /* 0x000fe40000000000 */
[----:B------:R-:W-:Y:S02]  /*d720*/  SEL R25, R71, R140, P0 ;  /* 0x0000008c47197207 */ /* 0x000fe40000000000 */
[----:B0-----:R-:W-:Y:S02]  /*d730*/  SEL R139, R78, R77, P0 ;  /* 0x0000004d4e8b7207 */ /* 0x001fe40000000000 */
[----:B---3--:R-:W-:Y:S02]  /*d740*/  SEL R93, R46, R60, P0 ;  /* 0x0000003c2e5d7207 */ /* 0x008fe40000000000 */
        /* <DEDUP_REMOVED lines=15> */
[----:B------:R-:W-:Y:S02]  /*d840*/  F2FP.BF16.F32.PACK_AB R68, R133, R132 ;  /* 0x000000848544723e */ /* 0x000fe400000010ff */
[----:B------:R-:W-:Y:S02]  /*d850*/  F2FP.BF16.F32.PACK_AB R69, R129, R128 ;  /* 0x000000808145723e */ /* 0x000fe400000010ff */
[----:B------:R-:W-:Y:S02]  /*d860*/  F2FP.BF16.F32.PACK_AB R70, R131, R130 ;  /* 0x000000828346723e */ /* 0x000fe400000010ff */
[----:B------:R-:W-:-:S02]  /*d870*/  F2FP.BF16.F32.PACK_AB R71, R127, R126 ;  /* 0x0000007e7f47723e */ /* 0x000fc400000010ff */
[----:B------:R-:W-:Y:S02]  /*d880*/  SEL R11, R74, R73, P0 ;  /* 0x000000494a0b7207 */ /* 0x000fe40000000000 */
[----:B------:R-:W-:Y:S01]  /*d890*/  SEL R9, R73, R74, P0 ;  /* 0x0000004a49097207 */ /* 0x000fe20000000000 */
[----:B------:R0:W-:Y:S01]  /*d8a0*/  STSM.16.M88.4 [R72], R68 ;  /* 0x0000004448007844 */ /* 0x0001e20000000200 */
[----:B------:R-:W-:Y:S02]  /*d8b0*/  F2FP.BF16.F32.PACK_AB R73, R121, R120 ;  /* 0x000000787949723e */ /* 0x000fe400000010ff */
[----:B------:R-:W-:Y:S02]  /*d8c0*/  F2FP.BF16.F32.PACK_AB R74, R123, R122 ;  /* 0x0000007a7b4a723e */ /* 0x000fe400000010ff */
[----:B------:R-:W-:Y:S02]  /*d8d0*/  F2FP.BF16.F32.PACK_AB R75, R119, R118 ;  /* 0x00000076774b723e */ /* 0x000fe400000010ff */
[----:B------:R-:W-:-:S02]  /*d8e0*/  SEL R140, R138, R79, P0 ;  /* 0x0000004f8a8c7207 */ /* 0x000fc40000000000 */
[----:B------:R-:W-:Y:S02]  /*d8f0*/  SEL R138, R79, R138, P0 ;  /* 0x0000008a4f8a7207 */ /* 0x000fe40000000000 */
[----:B------:R-:W-:Y:S02]  /*d900*/  F2FP.BF16.F32.PACK_AB R77, R113, R112 ;  /* 0x00000070714d723e */ /* 0x000fe400000010ff */
[----:B------:R-:W-:Y:S02]  /*d910*/  F2FP.BF16.F32.PACK_AB R78, R115, R114 ;  /* 0x00000072734e723e */ /* 0x000fe400000010ff */
[----:B------:R-:W-:Y:S02]  /*d920*/  F2FP.BF16.F32.PACK_AB R79, R111, R110 ;  /* 0x0000006e6f4f723e */ /* 0x000fe400000010ff */
[----:B0-----:R-:W-:Y:S02]  /*d930*/  F2FP.BF16.F32.PACK_AB R72, R125, R124 ;  /* 0x0000007c7d48723e */ /* 0x001fe400000010ff */
[----:B------:R-:W-:-:S02]  /*d940*/  SEL R24, R20, R144, P0 ;  /* 0x0000009014187207 */ /* 0x000fc40000000000 */
[----:B------:R-:W-:Y:S01]  /*d950*/  SEL R20, R144, R20, P0 ;  /* 0x0000001490147207 */ /* 0x000fe20000000000 */
[----:B------:R0:W-:Y:S01]  /*d960*/  STSM.16.M88.4 [R76], R72 ;  /* 0x000000484c007844 */ /* 0x0001e20000000200 */
[----:B------:R-:W-:Y:S02]  /*d970*/  SEL R144, R142, R83, P0 ;  /* 0x000000538e907207 */ /* 0x000fe40000000000 */
[----:B------:R-:W-:Y:S02]  /*d980*/  SEL R142, R83, R142, P0 ;  /* 0x0000008e538e7207 */ /* 0x000fe40000000000 */
[----:B-1----:R-:W-:Y:S02]  /*d990*/  SEL R145, R81, R82, P0 ;  /* 0x0000005251917207 */ /* 0x002fe40000000000 */
[----:B------:R-:W-:Y:S02]  /*d9a0*/  SEL R143, R82, R81, P0 ;  /* 0x00000051528f7207 */ /* 0x000fe40000000000 */
[----:B------:R-:W-:-:S02]  /*d9b0*/  F2FP.BF16.F32.PACK_AB R82, R107, R106 ;  /* 0x0000006a6b52723e */ /* 0x000fc400000010ff */
[----:B------:R-:W-:Y:S02]  /*d9c0*/  F2FP.BF16.F32.PACK_AB R83, R103, R102 ;  /* 0x000000666753723e */ /* 0x000fe400000010ff */
[----:B------:R-:W-:Y:S02]  /*d9d0*/  F2FP.BF16.F32.PACK_AB R81, R105, R104 ;  /* 0x000000686951723e */ /* 0x000fe400000010ff */
[----:B------:R-:W-:Y:S02]  /*d9e0*/  SEL R56, R163, R158, P0 ;  /* 0x0000009ea3387207 */ /* 0x000fe40000000000 */
[----:B0-----:R-:W-:Y:S02]  /*d9f0*/  F2FP.BF16.F32.PACK_AB R76, R117, R116 ;  /* 0x00000074754c723e */ /* 0x001fe400000010ff */
[----:B------:R-:W-:Y:S02]  /*da00*/  F2FP.BF16.F32.PACK_AB R68, R101, R100 ;  /* 0x000000646544723e */ /* 0x000fe400000010ff */
[----:B------:R-:W-:Y:S01]  /*da10*/  F2FP.BF16.F32.PACK_AB R70, R99, R98 ;  /* 0x000000626346723e */ /* 0x000fe200000010ff */
[----:B------:R0:W-:Y:S01]  /*da20*/  STSM.16.M88.4 [R80], R76 ;  /* 0x0000004c50007844 */ /* 0x0001e20000000200 */
[----:B------:R-:W-:-:S02]  /*da30*/  F2FP.BF16.F32.PACK_AB R71, R95, R94 ;  /* 0x0000005e5f47723e */ /* 0x000fc400000010ff */
[----:B------:R-:W-:Y:S02]  /*da40*/  F2FP.BF16.F32.PACK_AB R69, R97, R96 ;  /* 0x000000606145723e */ /* 0x000fe400000010ff */
[----:B------:R-:W-:Y:S02]  /*da50*/  SEL R51, R40, R49, P0 ;  /* 0x0000003128337207 */ /* 0x000fe40000000000 */
[----:B------:R-:W-:Y:S02]  /*da60*/  F2FP.BF16.F32.PACK_AB R72, R93, R92 ;  /* 0x0000005c5d48723e */ /* 0x000fe400000010ff */
[----:B------:R-:W-:Y:S02]  /*da70*/  F2FP.BF16.F32.PACK_AB R74, R91, R90 ;  /* 0x0000005a5b4a723e */ /* 0x000fe400000010ff */
[----:B------:R-:W-:Y:S02]  /*da80*/  F2FP.BF16.F32.PACK_AB R75, R87, R86 ;  /* 0x00000056574b723e */ /* 0x000fe400000010ff */
[----:B------:R-:W-:-:S02]  /*da90*/  F2FP.BF16.F32.PACK_AB R73, R89, R88 ;  /* 0x000000585949723e */ /* 0x000fc400000010ff */
[----:B------:R-:W-:Y:S02]  /*daa0*/  SEL R48, R168, R162, P0 ;  /* 0x000000a2a8307207 */ /* 0x000fe40000000000 */
[----:B0-----:R-:W-:Y:S02]  /*dab0*/  F2FP.BF16.F32.PACK_AB R80, R109, R108 ;  /* 0x0000006c6d50723e */ /* 0x001fe400000010ff */
[----:B------:R-:W-:Y:S02]  /*dac0*/  SEL R46, R162, R168, P0 ;  /* 0x000000a8a22e7207 */ /* 0x000fe40000000000 */
[----:B------:R-:W-:Y:S01]  /*dad0*/  SEL R49, R169, R164, P0 ;  /* 0x000000a4a9317207 */ /* 0x000fe20000000000 */
[----:B------:R0:W-:Y:S01]  /*dae0*/  STSM.16.M88.4 [R152], R80 ;  /* 0x0000005098007844 */ /* 0x0001e20000000200 */
[----:B------:R-:W-:Y:S02]  /*daf0*/  F2FP.BF16.F32.PACK_AB R76, R85, R84 ;  /* 0x00000054554c723e */ /* 0x000fe400000010ff */
[----:B------:R-:W-:Y:S01]  /*db00*/  F2FP.BF16.F32.PACK_AB R78, R67, R66 ;  /* 0x00000042434e723e */ /* 0x000fe200000010ff */
[----:B------:R1:W-:Y:S01]  /*db10*/  STSM.16.M88.4 [R151], R68 ;  /* 0x0000004497007844 */ /* 0x0003e20000000200 */
[----:B------:R-:W-:-:S02]  /*db20*/  F2FP.BF16.F32.PACK_AB R79, R63, R62 ;  /* 0x0000003e3f4f723e */ /* 0x000fc400000010ff */
[----:B------:R-:W-:Y:S01]  /*db30*/  F2FP.BF16.F32.PACK_AB R77, R65, R64 ;  /* 0x00000040414d723e */ /* 0x000fe200000010ff */
[----:B------:R3:W-:Y:S01]  /*db40*/  STSM.16.M88.4 [R177], R72 ;  /* 0x00000048b1007844 */ /* 0x0007e20000000200 */
[----:B------:R-:W-:Y:S02]  /*db50*/  SEL R40, R170, R165, P0 ;  /* 0x000000a5aa287207 */ /* 0x000fe40000000000 */
[----:B------:R-:W-:Y:S01]  /*db60*/  SEL R38, R165, R170, P0 ;  /* 0x000000aaa5267207 */ /* 0x000fe20000000000 */
[----:B------:R5:W-:Y:S01]  /*db70*/  STSM.16.M88.4 [R178], R76 ;  /* 0x0000004cb2007844 */ /* 0x000be20000000200 */
[----:B------:R-:W-:Y:S02]  /*db80*/  SEL R41, R171, R167, P0 ;  /* 0x000000a7ab297207 */ /* 0x000fe40000000000 */
[----:B------:R-:W-:Y:S02]  /*db90*/  SEL R39, R167, R171, P0 ;  /* 0x000000aba7277207 */ /* 0x000fe40000000000 */
[----:B------:R-:W-:-:S02]  /*dba0*/  SEL R32, R172, R30, P0 ;  /* 0x0000001eac207207 */ /* 0x000fc40000000000 */
[----:B------:R-:W-:Y:S02]  /*dbb0*/  SEL R30, R30, R172, P0 ;  /* 0x000000ac1e1e7207 */ /* 0x000fe40000000000 */
[----:B0-----:R-:W-:Y:S02]  /*dbc0*/  F2FP.BF16.F32.PACK_AB R80, R61, R60 ;  /* 0x0000003c3d50723e */ /* 0x001fe400000010ff */
[----:B------:R-:W-:Y:S02]  /*dbd0*/  F2FP.BF16.F32.PACK_AB R82, R59, R58 ;  /* 0x0000003a3b52723e */ /* 0x000fe400000010ff */
[----:B------:R-:W-:Y:S02]  /*dbe0*/  F2FP.BF16.F32.PACK_AB R83, R55, R54 ;  /* 0x000000363753723e */ /* 0x000fe400000010ff */
[----:B------:R-:W-:Y:S02]  /*dbf0*/  F2FP.BF16.F32.PACK_AB R81, R57, R56 ;  /* 0x000000383951723e */ /* 0x000fe400000010ff */
[----:B-1----:R-:W-:-:S02]  /*dc00*/  F2FP.BF16.F32.PACK_AB R68, R53, R52 ;  /* 0x000000343544723e */ /* 0x002fc400000010ff */
[----:B------:R-:W-:Y:S01]  /*dc10*/  F2FP.BF16.F32.PACK_AB R70, R51, R50 ;  /* 0x000000323346723e */ /* 0x000fe200000010ff */
[----:B------:R0:W-:Y:S01]  /*dc20*/  STSM.16.M88.4 [R179], R80 ;  /* 0x00000050b3007844 */ /* 0x0001e20000000200 */
[----:B------:R-:W-:Y:S02]  /*dc30*/  F2FP.BF16.F32.PACK_AB R71, R47, R46 ;  /* 0x0000002e2f47723e */ /* 0x000fe400000010ff */
[----:B------:R-:W-:Y:S02]  /*dc40*/  F2FP.BF16.F32.PACK_AB R69, R49, R48 ;  /* 0x000000303145723e */ /* 0x000fe400000010ff */
[----:B---3--:R-:W-:Y:S02]  /*dc50*/  F2FP.BF16.F32.PACK_AB R72, R45, R44 ;  /* 0x0000002c2d48723e */ /* 0x008fe400000010ff */
[----:B------:R-:W-:Y:S01]  /*dc60*/  F2FP.BF16.F32.PACK_AB R74, R43, R42 ;  /* 0x0000002a2b4a723e */ /* 0x000fe200000010ff */
[----:B------:R1:W-:Y:S01]  /*dc70*/  STSM.16.M88.4 [R180], R68 ;  /* 0x00000044b4007844 */ /* 0x0003e20000000200 */
[----:B------:R-:W-:-:S02]  /*dc80*/  F2FP.BF16.F32.PACK_AB R75, R39, R38 ;  /* 0x00000026274b723e */ /* 0x000fc400000010ff */
[----:B------:R-:W-:Y:S02]  /*dc90*/  F2FP.BF16.F32.PACK_AB R73, R41, R40 ;  /* 0x000000282949723e */ /* 0x000fe400000010ff */
[----:B--2---:R-:W-:Y:S02]  /*dca0*/  SEL R152, R150, R155, P0 ;  /* 0x0000009b96987207 */ /* 0x004fe40000000000 */
[----:B------:R-:W-:Y:S01]  /*dcb0*/  SEL R153, R134, R154, P0 ;  /* 0x0000009a86997207 */ /* 0x000fe20000000000 */
[----:B------:R2:W-:Y:S01]  /*dcc0*/  STSM.16.M88.4 [R181], R72 ;  /* 0x00000048b5007844 */ /* 0x0005e20000000200 */
[----:B------:R-:W-:Y:S02]  /*dcd0*/  SEL R151, R154, R134, P0 ;  /* 0x000000869a977207 */ /* 0x000fe40000000000 */
[----:B-----5:R-:W-:Y:S02]  /*dce0*/  F2FP.BF16.F32.PACK_AB R76, R37, R36 ;  /* 0x00000024254c723e */ /* 0x020fe400000010ff */
[----:B------:R-:W-:-:S02]  /*dcf0*/  F2FP.BF16.F32.PACK_AB R78, R35, R34 ;  /* 0x00000022234e723e */ /* 0x000fc400000010ff */
[----:B------:R-:W-:Y:S02]  /*dd00*/  F2FP.BF16.F32.PACK_AB R79, R31, R30 ;  /* 0x0000001e1f4f723e */ /* 0x000fe400000010ff */
[----:B------:R-:W-:Y:S02]  /*dd10*/  F2FP.BF16.F32.PACK_AB R77, R33, R32 ;  /* 0x00000020214d723e */ /* 0x000fe400000010ff */
[----:B------:R-:W-:Y:S02]  /*dd20*/  SEL R150, R155, R150, P0 ;  /* 0x000000969b967207 */ /* 0x000fe40000000000 */
[----:B------:R-:W-:Y:S01]  /*dd30*/  SEL R154, R7, R136, P0 ;  /* 0x00000088079a7207 */ /* 0x000fe20000000000 */
[----:B------:R3:W-:Y:S01]  /*dd40*/  STSM.16.M88.4 [R182], R76 ;  /* 0x0000004cb6007844 */ /* 0x0007e20000000200 */
[----:B------:R-:W-:Y:S02]  /*dd50*/  SEL R135, R173, R175, P0 ;  /* 0x000000afad877207 */ /* 0x000fe40000000000 */
[----:B------:R-:W-:-:S02]  /*dd60*/  SEL R155, R4, R5, P0 ;  /* 0x00000005049b7207 */ /* 0x000fc40000000000 */
[----:B------:R-:W-:Y:S02]  /*dd70*/  SEL R157, R5, R4, P0 ;  /* 0x00000004059d7207 */ /* 0x000fe40000000000 */
[----:B----4-:R-:W-:Y:S02]  /*dd80*/  SEL R136, R3, R6, P0 ;  /* 0x0000000603887207 */ /* 0x010fe40000000000 */
[----:B------:R-:W-:Y:S02]  /*dd90*/  SEL R134, R6, R3, P0 ;  /* 0x0000000306867207 */ /* 0x000fe40000000000 */
[----:B0-----:R-:W-:Y:S02]  /*dda0*/  F2FP.BF16.F32.PACK_AB R80, R29, R28 ;  /* 0x0000001c1d50723e */ /* 0x001fe400000010ff */
[----:B------:R-:W-:Y:S02]  /*ddb0*/  F2FP.BF16.F32.PACK_AB R82, R27, R26 ;  /* 0x0000001a1b52723e */ /* 0x000fe400000010ff */
[----:B------:R-:W-:-:S02]  /*ddc0*/  F2FP.BF16.F32.PACK_AB R83, R21, R20 ;  /* 0x000000141553723e */ /* 0x000fc400000010ff */
[----:B------:R-:W-:Y:S02]  /*ddd0*/  F2FP.BF16.F32.PACK_AB R81, R25, R24 ;  /* 0x000000181951723e */ /* 0x000fe400000010ff */
[----:B------:R-:W-:Y:S02]  /*dde0*/  F2FP.BF16.F32.PACK_AB R4, R15, R14 ;  /* 0x0000000e0f04723e */ /* 0x000fe400000010ff */
[----:B------:R-:W-:Y:S01]  /*ddf0*/  F2FP.BF16.F32.PACK_AB R6, R13, R12 ;  /* 0x0000000c0d06723e */ /* 0x000fe200000010ff */
[----:B------:R-:W-:Y:S01]  /*de00*/  STSM.16.M88.4 [R183], R80 ;  /* 0x00000050b7007844 */ /* 0x000fe20000000200 */
[----:B------:R-:W-:Y:S02]  /*de10*/  F2FP.BF16.F32.PACK_AB R7, R9, R8 ;  /* 0x000000080907723e */ /* 0x000fe400000010ff */
[----:B------:R-:W-:Y:S02]  /*de20*/  F2FP.BF16.F32.PACK_AB R5, R11, R10 ;  /* 0x0000000a0b05723e */ /* 0x000fe400000010ff */
[----:B-1----:R-:W-:-:S02]  /*de30*/  F2FP.BF16.F32.PACK_AB R68, R141, R140 ;  /* 0x0000008c8d44723e */ /* 0x002fc400000010ff */
[----:B------:R-:W-:Y:S01]  /*de40*/  F2FP.BF16.F32.PACK_AB R70, R139, R138 ;  /* 0x0000008a8b46723e */ /* 0x000fe200000010ff */
[----:B------:R0:W-:Y:S01]  /*de50*/  STSM.16.M88.4 [R184], R4 ;  /* 0x00000004b8007844 */ /* 0x0001e20000000200 */
[----:B------:R-:W-:Y:S02]  /*de60*/  F2FP.BF16.F32.PACK_AB R71, R143, R142 ;  /* 0x0000008e8f47723e */ /* 0x000fe400000010ff */
[----:B------:R-:W-:Y:S02]  /*de70*/  F2FP.BF16.F32.PACK_AB R69, R145, R144 ;  /* 0x000000909145723e */ /* 0x000fe400000010ff */
[----:B--2---:R-:W-:Y:S02]  /*de80*/  F2FP.BF16.F32.PACK_AB R72, R149, R148 ;  /* 0x000000949548723e */ /* 0x004fe400000010ff */
[----:B------:R-:W-:Y:S01]  /*de90*/  F2FP.BF16.F32.PACK_AB R74, R147, R146 ;  /* 0x00000092934a723e */ /* 0x000fe200000010ff */
[----:B------:R-:W-:Y:S01]  /*dea0*/  STSM.16.M88.4 [R185], R68 ;  /* 0x00000044b9007844 */ /* 0x000fe20000000200 */
[----:B------:R-:W-:-:S02]  /*deb0*/  F2FP.BF16.F32.PACK_AB R75, R151, R150 ;  /* 0x00000096974b723e */ /* 0x000fc400000010ff */
[----:B------:R-:W-:Y:S02]  /*dec0*/  F2FP.BF16.F32.PACK_AB R73, R153, R152 ;  /* 0x000000989949723e */ /* 0x000fe400000010ff */
[----:B---3--:R-:W-:Y:S02]  /*ded0*/  F2FP.BF16.F32.PACK_AB R77, R137, R136 ;  /* 0x00000088894d723e */ /* 0x008fe400000010ff */
[----:B------:R-:W-:Y:S01]  /*dee0*/  F2FP.BF16.F32.PACK_AB R78, R157, R156 ;  /* 0x0000009c9d4e723e */ /* 0x000fe200000010ff */
[----:B------:R1:W-:Y:S01]  /*def0*/  STSM.16.M88.4 [R186], R72 ;  /* 0x00000048ba007844 */ /* 0x0003e20000000200 */
[----:B------:R-:W-:Y:S01]  /*df00*/  F2FP.BF16.F32.PACK_AB R79, R135, R134 ;  /* 0x00000086874f723e */ /* 0x000fe200000010ff */
[----:B0-----:R-:W-:Y:S01]  /*df10*/  IMAD.U32 R4, RZ, RZ, UR12 ;  /* 0x0000000cff047e24 */ /* 0x001fe2000f8e00ff */
[----:B------:R-:W-:Y:S01]  /*df20*/  F2FP.BF16.F32.PACK_AB R76, R155, R154 ;  /* 0x0000009a9b4c723e */ /* 0x000fe200000010ff */
[----:B------:R-:W-:Y:S01]  /*df30*/  IMAD.U32 R5, RZ, RZ, UR13 ;  /* 0x0000000dff057e24 */ /* 0x000fe2000f8e00ff */
[----:B------:R-:W-:-:S03]  /*df40*/  ISETP.NE.U32.AND P0, PT, RZ, UR16, PT ;  /* 0x00000010ff007c0c */ /* 0x000fc6000bf05070 */
[----:B------:R0:W-:Y:S01]  /*df50*/  STSM.16.M88.4 [R187], R76 ;  /* 0x0000004cbb007844 */ /* 0x0001e20000000200 */
[----:B------:R-:W-:Y:S01]  /*df60*/  BAR.SYNC.DEFER_BLOCKING 0x1, 0x100 ;  /* 0x0044000000007b1d */ /* 0x000fe20000010000 */
[----:B------:R-:W-:Y:S01]  /*df70*/  ISETP.NE.AND.EX P0, PT, RZ, UR17, PT, P0 ;  /* 0x00000011ff007c0c */ /* 0x000fe2000bf05300 */
[----:B------:R-:W-:-:S04]  /*df80*/  UISETP.NE.U32.AND UP0, UPT, UR14, URZ, UPT ;  /* 0x0000003f0e00728c */ /* 0x000fc8000bf05070 */
[----:B------:R-:W-:-:S08]  /*df90*/  UISETP.NE.AND.EX UP0, UPT, UR15, URZ, UPT, UP0 ;  /* 0x0000003f0f00728c */ /* 0x000fd0000bf05300 */
[----:B------:R2:W3:Y:S03]  /*dfa0*/  @P0 LDG.E R3, desc[UR54][R4.64] ;  /* 0x0000003604030981 */ /* 0x0004e6000c1e1900 */
[----:B------:R-:W-:Y:S01]  /*dfb0*/  @UP0 ULEA UR14, UP1, UR36, UR14, 0x2 ;  /* 0x0000000e240e0291 */ /* 0x000fe2000f82103f */
[----:B------:R-:W-:-:S03]  /*dfc0*/  PLOP3.LUT P4, PT, PT, PT, UP0, 0x80, 0x0 ;  /* 0x000000000000781c */ /* 0x000fc60003f8f008 */
[----:B------:R-:W-:Y:S02]  /*dfd0*/  @UP0 ULEA.HI.X UR15, UR36, UR15, UR37, 0x2, UP1 ;  /* 0x0000000f240f0291 */ /* 0x000fe400088f1425 */
[----:B--2---:R-:W-:-:S04]  /*dfe0*/  IMAD.U32 R4, RZ, RZ, UR14 ;  /* 0x0000000eff047e24 */ /* 0x004fc8000f8e00ff */
[----:B------:R-:W-:-:S05]  /*dff0*/  IMAD.U32 R5, RZ, RZ, UR15 ;  /* 0x0000000fff057e24 */ /* 0x000fca000f8e00ff */
[----:B------:R2:W4:Y:S01]  /*e000*/  @P4 LDG.E R6, desc[UR54][R4.64] ;  /* 0x0000003604064981 */ /* 0x000522000c1e1900 */
[----:B------:R-:W-:Y:S01]  /*e010*/  UISETP.NE.AND UP2, UPT, UR9, 0x1, UPT ;  /* 0x000000010900788c */ /* 0x000fe2000bf45270 */
[----:B-1----:R-:W-:Y:S01]  /*e020*/  VIADD R72, R17, UR39 ;  /* 0x0000002711487c36 */ /* 0x002fe20008000000 */
[----:B------:R-:W-:Y:S01]  /*e030*/  UISETP.GT.AND UP1, UPT, UR43, 0x1, UPT ;  /* 0x000000012b00788c */ /* 0x000fe2000bf24270 */
[----:B------:R-:W-:Y:S01]  /*e040*/  UMOV UR23, 0x9b8 ;  /* 0x000009b800177882 */ /* 0x000fe20000000000 */
[----:B------:R-:W-:Y:S02]  /*e050*/  UISETP.NE.U32.AND UP0, UPT, UR16, URZ, UPT ;  /* 0x0000003f1000728c */ /* 0x000fe4000bf05070 */
[----:B------:R-:W-:Y:S01]  /*e060*/  PLOP3.LUT P1, PT, PT, PT, UP2, 0x80, 0x0 ;  /* 0x000000000000781c */ /* 0x000fe20003f2f028 */
[----:B------:R-:W-:Y:S02]  /*e070*/  USEL UR23, UR23, 0x978, UP1 ;  /* 0x0000097817177887 */ /* 0x000fe40008800000 */
[----:B------:R-:W-:Y:S01]  /*e080*/  UISETP.NE.AND.EX UP0, UPT, UR17, URZ, UPT, UP0 ;  /* 0x0000003f1100728c */ /* 0x000fe2000bf05300 */
[----:B------:R-:W-:Y:S01]  /*e090*/  UMOV UR4, URZ ;  /* 0x0000003f00047c82 */ /* 0x000fe20008000000 */
[----:B------:R-:W-:-:S02]  /*e0a0*/  USEL UR22, UR40, URZ, UP1 ;  /* 0x0000003f28167287 */ /* 0x000fc40008800000 */
[----:B------:R-:W-:Y:S01]  /*e0b0*/  USEL UR36, UR36, URZ, !UP0 ;  /* 0x0000003f24247287 */ /* 0x000fe2000c000000 */
[----:B------:R-:W-:Y:S01]  /*e0c0*/  @UP2 ULDC UR26, c[0x0][0xbec] ;  /* 0x0002fb00001a2ab9 */ /* 0x000fe20000000800 */
[----:B------:R-:W-:-:S04]  /*e0d0*/  USEL UR37, UR37, URZ, !UP0 ;  /* 0x0000003f25257287 */ /* 0x000fc8000c000000 */
[----:B------:R-:W-:Y:S01]  /*e0e0*/  ULDC.64 UR16, c[0x0][UR23+0x220] ;  /* 0x0000880017107abb */ /* 0x000fe20008000a00 */
[----:B------:R-:W-:Y:S01]  /*e0f0*/  ULDC.64 UR20, c[0x0][UR23+0x218] ;  /* 0x0000860017147abb */ /* 0x000fe20008000a00 */
[----:B------:R-:W-:Y:S01]  /*e100*/  ULDC.64 UR18, c[0x0][UR23+0x228] ;  /* 0x00008a0017127abb */ /* 0x000fe20008000a00 */
[----:B--2---:R-:W-:Y:S01]  /*e110*/  @P1 IMAD.HI.U32 R4, R72, UR26, RZ ;  /* 0x0000001a48041c27 */ /* 0x004fe2000f8e00ff */
[----:B------:R-:W-:Y:S02]  /*e120*/  UIMAD UR17, UR17, UR36, URZ ;  /* 0x00000024111172a4 */ /* 0x000fe4000f8e023f */
[----:B------:R-:W-:Y:S02]  /*e130*/  UIMAD.WIDE.U32 UR14, UR20, UR38, URZ ;  /* 0x00000026140e72a5 */ /* 0x000fe4000f8e003f */
[----:B------:R-:W-:Y:S01]  /*e140*/  UIMAD.WIDE.U32 UR24, UR18, UR22, URZ ;  /* 0x00000016121872a5 */ /* 0x000fe2000f8e003f */
[----:B------:R-:W-:Y:S01]  /*e150*/  @UP2 ULDC UR27, c[0x0][0xbf0] ;  /* 0x0002fc00001b2ab9 */ /* 0x000fe20000000800 */
[----:B------:R-:W-:-:S02]  /*e160*/  UIMAD UR20, UR21, UR38, URZ ;  /* 0x00000026151472a4 */ /* 0x000fc4000f8e023f */
[----:B------:R-:W-:Y:S02]  /*e170*/  UIMAD UR22, UR19, UR22, URZ ;  /* 0x00000016131672a4 */ /* 0x000fe4000f8e023f */
[----:B------:R-:W-:Y:S02]  /*e180*/  UIMAD.WIDE.U32 UR18, UR16, UR36, URZ ;  /* 0x00000024101272a5 */ /* 0x000fe4000f8e003f */
[----:B------:R-:W-:Y:S02]  /*e190*/  UIMAD UR17, UR16, UR37, UR17 ;  /* 0x00000025101172a4 */ /* 0x000fe4000f8e0211 */
[----:B------:R-:W-:Y:S02]  /*e1a0*/  UIADD3 UR16, UR15, UR20, URZ ;  /* 0x000000140f107290 */ /* 0x000fe4000fffe03f */
[----:B------:R-:W-:Y:S02]  /*e1b0*/  UIADD3 UR22, UR25, UR22, URZ ;  /* 0x0000001619167290 */ /* 0x000fe4000fffe03f */
[----:B------:R-:W-:-:S04]  /*e1c0*/  UIADD3 UR15, UR19, UR17, URZ ;  /* 0x00000011130f7290 */ /* 0x000fc8000fffe03f */
[----:B------:R-:W-:Y:S01]  /*e1d0*/  IMAD.U32 R70, RZ, RZ, UR22 ;  /* 0x00000016ff467e24 */ /* 0x000fe2000f8e00ff */
[----:B---3--:R-:W-:Y:S01]  /*e1e0*/  @P0 R2UR UR4, R3 ;  /* 0x00000000030402ca */ /* 0x008fe200000e0000 */
[----:B------:R-:W-:Y:S01]  /*e1f0*/  IMAD.MOV.U32 R3, RZ, RZ, R72 ;  /* 0x000000ffff037224 */ /* 0x000fe200078e0048 */
[----:B------:R-:W-:Y:S01]  /*e200*/  @P1 SHF.R.U32.HI R3, RZ, UR27, R4 ;  /* 0x0000001bff031c19 */ /* 0x000fe20008011604 */
[----:B------:R-:W-:-:S03]  /*e210*/  IMAD.U32 R4, RZ, RZ, UR24 ;  /* 0x00000018ff047e24 */ /* 0x000fc6000f8e00ff */
[--C-:B------:R-:W-:Y:S01]  /*e220*/  SHF.R.S32.HI R5, RZ, 0x1f, R3.reuse ;  /* 0x0000001fff057819 */ /* 0x100fe20000011403 */
[----:B------:R-:W-:-:S04]  /*e230*/  IMAD.MOV R7, RZ, RZ, -R3 ;  /* 0x000000ffff077224 */ /* 0x000fc800078e0a03 */
[----:B------:R-:W-:Y:S02]  /*e240*/  IMAD R7, R7, UR9, R72 ;  /* 0x0000000907077c24 */ /* 0x000fe4000f8e0248 */
[----:B------:R-:W-:Y:S02]  /*e250*/  UIADD3 UR14, UP0, UP3, UR18, UR14, UR4 ;  /* 0x0000000e120e7290 */ /* 0x000fe4000fb1e004 */
[----:B------:R-:W-:Y:S01]  /*e260*/  USHF.R.S32.HI UR17, URZ, 0x1f, UR4 ;  /* 0x0000001f3f117899 */ /* 0x000fe20008011404 */
[----:B------:R-:W-:Y:S01]  /*e270*/  ULDC.64 UR18, c[0x0][0xba8] ;  /* 0x0002ea0000127ab9 */ /* 0x000fe20000000a00 */
[----:B------:R-:W-:Y:S02]  /*e280*/  @!UP1 ULDC UR18, c[0x0][0xb50] ;  /* 0x0002d40000129ab9 */ /* 0x000fe40000000800 */
[----:B------:R-:W-:Y:S01]  /*e290*/  UIADD3.X UR16, UR15, UR16, UR17, UP0, UP3 ;  /* 0x000000100f107290 */ /* 0x000fe200087e6411 */
[----:B------:R-:W-:Y:S01]  /*e2a0*/  IADD3 R4, P2, P3, R3, UR14, R4 ;  /* 0x0000000e03047c10 */ /* 0x000fe2000fb5e004 */
[----:B------:R-:W-:Y:S01]  /*e2b0*/  @!UP1 ULDC UR19, c[0x0][0xb54] ;  /* 0x0002d50000139ab9 */ /* 0x000fe20000000800 */
[----:B------:R-:W-:Y:S01]  /*e2c0*/  ULDC.64 UR14, c[0x0][UR23+0x210] ;  /* 0x00008400170e7abb */ /* 0x000fe20008000a00 */
[----:B------:R-:W-:Y:S01]  /*e2d0*/  SHF.R.S32.HI R3, RZ, 0x1f, R7 ;  /* 0x0000001fff037819 */ /* 0x000fe20000011407 */
[----:B------:R-:W-:Y:S01]  /*e2e0*/  IMAD R68, R7, UR15, RZ ;  /* 0x0000000f07447c24 */ /* 0x000fe2000f8e02ff */
[----:B------:R-:W-:-:S03]  /*e2f0*/  IADD3.X R5, R5, UR16, R70, P2, P3 ;  /* 0x0000001005057c10 */ /* 0x000fc600097e6446 */
[----:B------:R-:W-:Y:S02]  /*e300*/  IMAD R3, R3, UR14, R68 ;  /* 0x0000000e03037c24 */ /* 0x000fe4000f8e0244 */
[----:B------:R-:W-:Y:S01]  /*e310*/  IMAD.WIDE.U32 R4, R7, UR14, R4 ;  /* 0x0000000e07047c25 */ /* 0x000fe2000f8e0004 */
[----:B------:R-:W-:Y:S01]  /*e320*/  ULDC UR14, c[0x0][0xa88] ;  /* 0x0002a200000e7ab9 */ /* 0x000fe20000000800 */
[----:B----4-:R-:W-:Y:S02]  /*e330*/  @P4 R2UR UR14, R6 ;  /* 0x00000000060e42ca */ /* 0x010fe400000e0000 */
[----:B------:R-:W-:Y:S01]  /*e340*/  IMAD.IADD R3, R5, 0x1, R3 ;  /* 0x0000000105037824 */ /* 0x000fe200078e0203 */
[----:B------:R-:W-:-:S04]  /*e350*/  LEA R68, P2, R4, UR18, 0x2 ;  /* 0x0000001204447c11 */ /* 0x000fc8000f8410ff */
[----:B------:R-:W-:Y:S01]  /*e360*/  LEA.HI.X R69, R4, UR19, R3, 0x2, P2 ;  /* 0x0000001304457c11 */ /* 0x000fe200090f1403 */
[----:B0-----:R-:W-:Y:S08]  /*e370*/  @P4 BRA `(.L_x_2810) ;  /* 0x0000000000284947 */ /* 0x001ff00003800000 */
        /* <DEDUP_REMOVED lines=10> */
.L_x_2810:
[----:B------:R-:W2:Y:S04]  /*e420*/  LDL R70, [R1+0x20] ;  /* 0x0000200001467983 */ /* 0x000ea80000100800 */
[----:B------:R-:W3:Y:S01]  /*e430*/  LDL R3, [R1+0x1c] ;  /* 0x00001c0001037983 */ /* 0x000ee20000100800 */
[----:B------:R-:W-:Y:S01]  /*e440*/  UIMAD UR16, UR14, UR9, URZ ;  /* 0x000000090e1072a4 */ /* 0x000fe2000f8e023f */
[----:B------:R-:W-:Y:S02]  /*e450*/  PLOP3.LUT P3, PT, PT, PT, UP1, 0x80, 0x0 ;  /* 0x000000000000781c */ /* 0x000fe40003f6f018 */
[----:B------:R-:W-:Y:S04]  /*e460*/  SHFL.IDX PT, R4, R68, RZ, 0x1c1f ;  /* 0x001c1fff44047589 */ /* 0x000fe800000e0000 */
[----:B------:R-:W0:Y:S04]  /*e470*/  SHFL.IDX PT, R5, R69, RZ, 0x1c1f ;  /* 0x001c1fff45057589 */ /* 0x000e2800000e0000 */
[----:B------:R-:W-:Y:S04]  /*e480*/  SHFL.IDX PT, R6, R68, 0x1, 0x1c1f ;  /* 0x003c1f0044067f89 */ /* 0x000fe800000e0000 */
[----:B------:R-:W1:Y:S01]  /*e490*/  SHFL.IDX PT, R7, R69, 0x1, 0x1c1f ;  /* 0x003c1f0045077f89 */ /* 0x000e6200000e0000 */
[----:B--2---:R-:W-:Y:S01]  /*e4a0*/  VIADD R70, R70, UR39 ;  /* 0x0000002746467c36 */ /* 0x004fe20008000000 */
        /* <DEDUP_REMOVED lines=22> */
[----:B------:R-:W-:Y:S02]  /*e610*/  LOP3.LUT R24, R25, 0x380, RZ, 0xc0, !PT ;  /* 0x0000038019187812 */ /* 0x000fe400078ec0ff */
[----:B------:R-:W-:Y:S02]  /*e620*/  IADD3 R13, P3, R2, 0x2000, RZ ;  /* 0x00002000020d7810 */ /* 0x000fe40007f7e0ff */
[----:B------:R-:W-:Y:S02]  /*e630*/  SHF.R.U64 R24, R24, 0x3, RZ ;  /* 0x0000000318187819 */ /* 0x000fe400000012ff */
[----:B------:R-:W-:-:S02]  /*e640*/  LOP3.LUT R8, R9, 0x380, RZ, 0xc0, !PT ;  /* 0x0000038009087812 */ /* 0x000fc400078ec0ff */
[----:B------:R-:W-:Y:S02]  /*e650*/  LOP3.LUT R12, R13, 0x380, RZ, 0xc0, !PT ;  /* 0x000003800d0c7812 */ /* 0x000fe400078ec0ff */
[----:B------:R-:W-:Y:S01]  /*e660*/  LOP3.LUT R24, R24, R25, RZ, 0x3c, !PT ;  /* 0x0000001918187212 */ /* 0x000fe200078e3cff */
[--C-:B------:R-:W-:Y:S01]  /*e670*/  IMAD.X R25, RZ, RZ, R3.reuse, P2 ;  /* 0x000000ffff197224 */ /* 0x100fe200010e0603 */
[----:B------:R-:W-:Y:S02]  /*e680*/  IADD3 R49, P2, R2, 0x9000, RZ ;  /* 0x0000900002317810 */ /* 0x000fe40007f5e0ff */
[----:B------:R-:W-:Y:S02]  /*e690*/  SHF.R.U64 R8, R8, 0x3, RZ ;  /* 0x0000000308087819 */ /* 0x000fe400000012ff */
[----:B------:R-:W-:Y:S01]  /*e6a0*/  SHF.R.U64 R12, R12, 0x3, RZ ;  /* 0x000000030c0c7819 */ /* 0x000fe200000012ff */
[----:B------:R-:W-:Y:S01]  /*e6b0*/  UIMAD UR12, UR17, UR14, URZ ;  /* 0x0000000e110c72a4 */ /* 0x000fe2000f8e023f */
[----:B------:R-:W-:Y:S01]  /*e6c0*/  LOP3.LUT R48, R49, 0x380, RZ, 0xc0, !PT ;  /* 0x0000038031307812 */ /* 0x000fe200078ec0ff */
[----:B------:R-:W-:Y:S01]  /*e6d0*/  UIMAD.WIDE.U32 UR10, UR4, UR14, URZ ;  /* 0x0000000e040a72a5 */ /* 0x000fe2000f8e003f */
[----:B------:R-:W-:Y:S01]  /*e6e0*/  LOP3.LUT R8, R8, R9, RZ, 0x3c, !PT ;  /* 0x0000000908087212 */ /* 0x000fe200078e3cff */
[--C-:B------:R-:W-:Y:S01]  /*e6f0*/  IMAD.X R9, RZ, RZ, R3.reuse, P4 ;  /* 0x000000ffff097224 */ /* 0x100fe200020e0603 */
[----:B------:R-:W-:Y:S01]  /*e700*/  LOP3.LUT R12, R12, R13, RZ, 0x3c, !PT ;  /* 0x0000000d0c0c7212 */ /* 0x000fe200078e3cff */
[----:B------:R-:W-:Y:S01]  /*e710*/  IMAD.X R13, RZ, RZ, R3, P3 ;  /* 0x000000ffff0d7224 */ /* 0x000fe200018e0603 */
[----:B------:R-:W-:-:S02]  /*e720*/  IADD3 R29, P0, R2, 0x4000, RZ ;  /* 0x00004000021d7810 */ /* 0x000fc40007f1e0ff */
[C---:B------:R-:W-:Y:S02]  /*e730*/  IADD3 R33, P6, R2.reuse, 0x5000, RZ ;  /* 0x0000500002217810 */ /* 0x040fe40007fde0ff */
[C---:B------:R-:W-:Y:S02]  /*e740*/  IADD3 R37, P5, R2.reuse, 0x6000, RZ ;  /* 0x0000600002257810 */ /* 0x040fe40007fbe0ff */
[C---:B------:R-:W-:Y:S01]  /*e750*/  LOP3.LUT R7, R2.reuse, 0x380, RZ, 0xc0, !PT ;  /* 0x0000038002077812 */ /* 0x040fe200078ec0ff */
[----:B------:R-:W-:Y:S01]  /*e760*/  UIMAD UR12, UR4, UR15, UR12 ;  /* 0x0000000f040c72a4 */ /* 0x000fe2000f8e020c */
[C---:B------:R-:W-:Y:S01]  /*e770*/  IADD3 R41, P4, R2.reuse, 0x7000, RZ ;  /* 0x0000700002297810 */ /* 0x040fe20007f9e0ff */
[----:B------:R-:W-:Y:S01]  /*e780*/  @UP2 ULDC UR14, c[0x0][0xbec] ;  /* 0x0002fb00000e2ab9 */ /* 0x000fe20000000800 */
[----:B------:R-:W-:Y:S01]  /*e790*/  IADD3 R45, P3, R2, 0x8000, RZ ;  /* 0x00008000022d7810 */ /* 0x000fe20007f7e0ff */
[----:B------:R-:W5:Y:S01]  /*e7a0*/  LD.E.128 R8, desc[UR54][R8.64] ;  /* 0x0000003608087980 */ /* 0x000f62000c101d00 */
[----:B------:R-:W-:-:S02]  /*e7b0*/  SHF.R.U64 R48, R48, 0x3, RZ ;  /* 0x0000000330307819 */ /* 0x000fc400000012ff */
[----:B------:R-:W-:Y:S01]  /*e7c0*/  LOP3.LUT R28, R29, 0x380, RZ, 0xc0, !PT ;  /* 0x000003801d1c7812 */ /* 0x000fe200078ec0ff */
[----:B------:R-:W5:Y:S01]  /*e7d0*/  LD.E.128 R12, desc[UR54][R12.64] ;  /* 0x000000360c0c7980 */ /* 0x000f62000c101d00 */
[----:B------:R-:W-:Y:S02]  /*e7e0*/  LOP3.LUT R32, R33, 0x380, RZ, 0xc0, !PT ;  /* 0x0000038021207812 */ /* 0x000fe400078ec0ff */
[----:B------:R-:W-:Y:S01]  /*e7f0*/  LOP3.LUT R36, R37, 0x380, RZ, 0xc0, !PT ;  /* 0x0000038025247812 */ /* 0x000fe200078ec0ff */
[----:B------:R-:W5:Y:S01]  /*e800*/  LD.E.128 R24, desc[UR54][R24.64] ;  /* 0x0000003618187980 */ /* 0x000f62000c101d00 */
[----:B------:R-:W-:Y:S02]  /*e810*/  LOP3.LUT R40, R41, 0x380, RZ, 0xc0, !PT ;  /* 0x0000038029287812 */ /* 0x000fe400078ec0ff */
[----:B------:R-:W-:Y:S02]  /*e820*/  LOP3.LUT R44, R45, 0x380, RZ, 0xc0, !PT ;  /* 0x000003802d2c7812 */ /* 0x000fe400078ec0ff */
[----:B------:R-:W-:Y:S01]  /*e830*/  LOP3.LUT R48, R48, R49, RZ, 0x3c, !PT ;  /* 0x0000003130307212 */ /* 0x000fe200078e3cff */
[----:B------:R-:W-:Y:S01]  /*e840*/  IMAD.X R49, RZ, RZ, R3, P2 ;  /* 0x000000ffff317224 */ /* 0x000fe200010e0603 */
[----:B------:R-:W-:-:S02]  /*e850*/  IADD3 R5, P2, R2, 0xf000, RZ ;  /* 0x0000f00002057810 */ /* 0x000fc40007f5e0ff */
[----:B------:R-:W-:Y:S02]  /*e860*/  SHF.R.U64 R28, R28, 0x3, RZ ;  /* 0x000000031c1c7819 */ /* 0x000fe400000012ff */
[----:B------:R-:W-:Y:S02]  /*e870*/  SHF.R.U64 R32, R32, 0x3, RZ ;  /* 0x0000000320207819 */ /* 0x000fe400000012ff */
[----:B------:R-:W-:Y:S01]  /*e880*/  SHF.R.U64 R7, R7, 0x3, RZ ;  /* 0x0000000307077819 */ /* 0x000fe200000012ff */
[----:B------:R-:W-:Y:S01]  /*e890*/  UIADD3 UR11, UR11, UR12, URZ ;  /* 0x0000000c0b0b7290 */ /* 0x000fe2000fffe03f */
[----:B------:R-:W-:Y:S01]  /*e8a0*/  SHF.R.U64 R36, R36, 0x3, RZ ;  /* 0x0000000324247819 */ /* 0x000fe200000012ff */
[----:B------:R-:W-:Y:S01]  /*e8b0*/  USHF.R.S32.HI UR4, URZ, 0x1f, UR36 ;  /* 0x0000001f3f047899 */ /* 0x000fe20008011424 */
[----:B------:R-:W-:Y:S01]  /*e8c0*/  SHF.R.U64 R40, R40, 0x3, RZ ;  /* 0x0000000328287819 */ /* 0x000fe200000012ff */
[----:B------:R-:W-:Y:S01]  /*e8d0*/  ULDC.64 UR12, c[0x0][0xae8] ;  /* 0x0002ba00000c7ab9 */ /* 0x000fe20000000a00 */
[----:B------:R-:W-:Y:S01]  /*e8e0*/  SHF.R.U64 R44, R44, 0x3, RZ ;  /* 0x000000032c2c7819 */ /* 0x000fe200000012ff */
[--C-:B------:R-:W-:Y:S01]  /*e8f0*/  IMAD.X R73, RZ, RZ, R3.reuse, P2 ;  /* 0x000000ffff497224 */ /* 0x100fe200010e0603 */
[----:B------:R-:W-:Y:S01]  /*e900*/  LOP3.LUT R4, R5, 0x380, RZ, 0xc0, !PT ;  /* 0x0000038005047812 */ /* 0x000fe200078ec0ff */
[----:B------:R-:W5:Y:S01]  /*e910*/  LD.E.128 R48, desc[UR54][R48.64] ;  /* 0x0000003630307980 */ /* 0x000f62000c101d00 */
        /* <DEDUP_REMOVED lines=11> */
[----:B------:R-:W-:Y:S01]  /*e9d0*/  UIMAD.WIDE.U32 UR10, UR38, UR12, UR10 ;  /* 0x0000000c260a72a5 */ /* 0x000fe2000f8e000a */
[C---:B------:R-:W-:Y:S01]  /*e9e0*/  IADD3 R57, P6, R2.reuse, 0xb000, RZ ;  /* 0x0000b00002397810 */ /* 0x040fe20007fde0ff */
[----:B------:R-:W5:Y:S01]  /*e9f0*/  LD.E.128 R28, desc[UR54][R28.64] ;  /* 0x000000361c1c7980 */ /* 0x000f62000c101d00 */
[----:B------:R-:W-:-:S02]  /*ea00*/  IADD3 R61, P5, R2, 0xc000, RZ ;  /* 0x0000c000023d7810 */ /* 0x000fc40007fbe0ff */
[C---:B------:R-:W-:Y:S01]  /*ea10*/  IADD3 R65, P4, R2.reuse, 0xd000, RZ ;  /* 0x0000d00002417810 */ /* 0x040fe20007f9e0ff */
[----:B------:R-:W5:Y:S01]  /*ea20*/  LD.E.128 R32, desc[UR54][R32.64] ;  /* 0x0000003620207980 */ /* 0x000f62000c101d00 */
[----:B------:R-:W-:Y:S02]  /*ea30*/  IADD3 R69, P3, R2, 0xe000, RZ ;  /* 0x0000e00002457810 */ /* 0x000fe40007f7e0ff */
[----:B------:R-:W-:Y:S01]  /*ea40*/  SHF.R.U64 R4, R4, 0x3, RZ ;  /* 0x0000000304047819 */ /* 0x000fe200000012ff */
[----:B------:R-:W5:Y:S01]  /*ea50*/  LD.E.128 R36, desc[UR54][R36.64] ;  /* 0x0000003624247980 */ /* 0x000f62000c101d00 */
[----:B------:R-:W-:Y:S02]  /*ea60*/  LOP3.LUT R2, R7, R2, RZ, 0x3c, !PT ;  /* 0x0000000207027212 */ /* 0x000fe400078e3cff */
[----:B------:R-:W-:Y:S01]  /*ea70*/  LOP3.LUT R72, R4, R5, RZ, 0x3c, !PT ;  /* 0x0000000504487212 */ /* 0x000fe200078e3cff */
[----:B------:R-:W-:Y:S01]  /*ea80*/  UIMAD UR11, UR38, UR13, UR11 ;  /* 0x0000000d260b72a4 */ /* 0x000fe2000f8e020b */
[----:B------:R-:W-:Y:S01]  /*ea90*/  LOP3.LUT R52, R53, 0x380, RZ, 0xc0, !PT ;  /* 0x0000038035347812 */ /* 0x000fe200078ec0ff */
[----:B------:R0:W5:Y:S01]  /*eaa0*/  LD.E.128 R4, desc[UR54][R2.64] ;  /* 0x0000003602047980 */ /* 0x000162000c101d00 */
[----:B------:R-:W-:Y:S01]  /*eab0*/  ULDC.64 UR12, c[0x0][0xaf0] ;  /* 0x0002bc00000c7ab9 */ /* 0x000fe20000000a00 */
[----:B------:R-:W-:Y:S01]  /*eac0*/  LOP3.LUT R56, R57, 0x380, RZ, 0xc0, !PT ;  /* 0x0000038039387812 */ /* 0x000fe200078ec0ff */
[----:B------:R-:W-:Y:S01]  /*ead0*/  UIMAD UR4, UR4, UR12, URZ ;  /* 0x0000000c040472a4 */ /* 0x000fe2000f8e023f */
[----:B------:R-:W-:Y:S01]  /*eae0*/  LOP3.LUT R60, R61, 0x380, RZ, 0xc0, !PT ;  /* 0x000003803d3c7812 */ /* 0x000fe200078ec0ff */
[----:B------:R-:W5:Y:S01]  /*eaf0*/  LD.E.128 R40, desc[UR54][R40.64] ;  /* 0x0000003628287980 */ /* 0x000f62000c101d00 */
[----:B------:R-:W-:-:S02]  /*eb00*/  LOP3.LUT R64, R65, 0x380, RZ, 0xc0, !PT ;  /* 0x0000038041407812 */ /* 0x000fc400078ec0ff */
[----:B------:R-:W-:Y:S01]  /*eb10*/  LOP3.LUT R68, R69, 0x380, RZ, 0xc0, !PT ;  /* 0x0000038045447812 */ /* 0x000fe200078ec0ff */
[----:B------:R-:W5:Y:S01]  /*eb20*/  LD.E.128 R44, desc[UR54][R44.64] ;  /* 0x000000362c2c7980 */ /* 0x000f62000c101d00 */
[----:B0-----:R-:W-:Y:S01]  /*eb30*/  IMAD R2, R20, 0x20, R21 ;  /* 0x0000002014027824 */ /* 0x001fe200078e0215 */
[----:B------:R-:W-:Y:S01]  /*eb40*/  UIMAD UR4, UR36, UR13, UR4 ;  /* 0x0000000d240472a4 */ /* 0x000fe2000f8e0204 */
[----:B------:R-:W-:Y:S01]  /*eb50*/  SHF.R.U64 R52, R52, 0x3, RZ ;  /* 0x0000000334347819 */ /* 0x000fe200000012ff */
[----:B------:R-:W5:Y:S01]  /*eb60*/  LD.E.128 R72, desc[UR54][R72.64] ;  /* 0x0000003648487980 */ /* 0x000f62000c101d00 */
[----:B------:R-:W-:Y:S01]  /*eb70*/  VIADD R76, R2, UR39 ;  /* 0x00000027024c7c36 */ /* 0x000fe20008000000 */
[----:B------:R-:W-:Y:S01]  /*eb80*/  UIMAD.WIDE.U32 UR36, UR36, UR12, UR10 ;  /* 0x0000000c242472a5 */ /* 0x000fe2000f8e000a */
[----:B------:R-:W-:Y:S02]  /*eb90*/  SHF.R.U64 R56, R56, 0x3, RZ ;  /* 0x0000000338387819 */ /* 0x000fe400000012ff */
[----:B------:R-:W-:Y:S01]  /*eba0*/  @P1 IMAD.HI.U32 R2, R76, UR14, RZ ;  /* 0x0000000e4c021c27 */ /* 0x000fe2000f8e00ff */
[----:B------:R-:W-:Y:S01]  /*ebb0*/  @UP2 ULDC UR10, c[0x0][0xbf0] ;  /* 0x0002fc00000a2ab9 */ /* 0x000fe20000000800 */
[----:B------:R-:W-:-:S02]  /*ebc0*/  SHF.R.U64 R60, R60, 0x3, RZ ;  /* 0x000000033c3c7819 */ /* 0x000fc400000012ff */
[----:B------:R-:W-:Y:S01]  /*ebd0*/  IMAD.MOV.U32 R77, RZ, RZ, R76 ;  /* 0x000000ffff4d7224 */ /* 0x000fe200078e004c */
[----:B------:R-:W-:Y:S01]  /*ebe0*/  @P1 SHF.R.U32.HI R77, RZ, UR10, R2 ;  /* 0x0000000aff4d1c19 */ /* 0x000fe20008011602 */
[----:B------:R-:W-:Y:S01]  /*ebf0*/  UIADD3 UR4, UR37, UR4, URZ ;  /* 0x0000000425047290 */ /* 0x000fe2000fffe03f */
[----:B------:R-:W-:Y:S01]  /*ec00*/  SHF.R.U64 R64, R64, 0x3, RZ ;  /* 0x0000000340407819 */ /* 0x000fe200000012ff */
[----:B------:R-:W-:Y:S01]  /*ec10*/  ULDC.64 UR10, c[0x0][0xae0] ;  /* 0x0002b800000a7ab9 */ /* 0x000fe20000000a00 */
[----:B------:R-:W-:Y:S01]  /*ec20*/  SHF.R.U64 R68, R68, 0x3, RZ ;  /* 0x0000000344447819 */ /* 0x000fe200000012ff */
[--C-:B------:R-:W-:Y:S01]  /*ec30*/  IMAD.MOV R79, RZ, RZ, -R77.reuse ;  /* 0x000000ffff4f7224 */ /* 0x100fe200078e0a4d */
[----:B------:R-:W-:Y:S02]  /*ec40*/  SHF.R.S32.HI R20, RZ, 0x1f, R77 ;  /* 0x0000001fff147819 */ /* 0x000fe4000001144d */
        /* <DEDUP_REMOVED lines=10> */
[----:B------:R-:W5:Y:S01]  /*ecf0*/  LD.E.128 R52, desc[UR54][R52.64] ;  /* 0x0000003634347980 */ /* 0x000f62000c101d00 */
[----:B------:R-:W-:-:S02]  /*ed00*/  IMAD R20, R20, UR10, RZ ;  /* 0x0000000a14147c24 */ /* 0x000fc4000f8e02ff */
[----:B------:R-:W-:Y:S01]  /*ed10*/  IMAD R79, R79, UR9, R76 ;  /* 0x000000094f4f7c24 */ /* 0x000fe2000f8e024c */
[----:B------:R-:W5:Y:S01]  /*ed20*/  LD.E.128 R56, desc[UR54][R56.64] ;  /* 0x0000003638387980 */ /* 0x000f62000c101d00 */
[----:B------:R-:W-:Y:S02]  /*ed30*/  IMAD.U32 R3, RZ, RZ, UR37 ;  /* 0x00000025ff037e24 */ /* 0x000fe4000f8e00ff */
[----:B------:R-:W-:Y:S01]  /*ed40*/  IMAD.U32 R2, RZ, RZ, UR36 ;  /* 0x00000024ff027e24 */ /* 0x000fe2000f8e00ff */
[----:B------:R-:W5:Y:S01]  /*ed50*/  LD.E.128 R60, desc[UR54][R60.64] ;  /* 0x000000363c3c7980 */ /* 0x000f62000c101d00 */
[----:B------:R-:W-:Y:S02]  /*ed60*/  IMAD.U32 R3, RZ, RZ, UR4 ;  /* 0x00000004ff037e24 */ /* 0x000fe4000f8e00ff */
[C---:B------:R-:W-:Y:S01]  /*ed70*/  IMAD R81, R77.reuse, UR11, R20 ;  /* 0x0000000b4d517c24 */ /* 0x040fe2000f8e0214 */
[----:B------:R-:W-:Y:S01]  /*ed80*/  SHF.R.S32.HI R20, RZ, 0x1f, R79 ;  /* 0x0000001fff147819 */ /* 0x000fe2000001144f */
[----:B------:R-:W-:Y:S01]  /*ed90*/  IMAD.WIDE.U32 R2, R77, UR10, R2 ;  /* 0x0000000a4d027c25 */ /* 0x000fe2000f8e0002 */
[----:B------:R-:W-:Y:S01]  /*eda0*/  ULDC.64 UR10, c[0x0][0xad8] ;  /* 0x0002b600000a7ab9 */ /* 0x000fe20000000a00 */
[----:B------:R-:W5:Y:S02]  /*edb0*/  LD.E.128 R64, desc[UR54][R64.64] ;  /* 0x0000003640407980 */ /* 0x000f64000c101d00 */
[----:B------:R-:W-:-:S02]  /*edc0*/  IMAD.IADD R3, R3, 0x1, R81 ;  /* 0x0000000103037824 */ /* 0x000fc400078e0251 */
[----:B------:R-:W-:Y:S01]  /*edd0*/  IMAD R20, R20, UR10, RZ ;  /* 0x0000000a14147c24 */ /* 0x000fe2000f8e02ff */
[----:B------:R-:W5:Y:S01]  /*ede0*/  LD.E.128 R68, desc[UR54][R68.64] ;  /* 0x0000003644447980 */ /* 0x000f62000c101d00 */
[----:B------:R-:W-:Y:S01]  /*edf0*/  VIADD R82, R21, UR39 ;  /* 0x0000002715527c36 */ /* 0x000fe20008000000 */
[----:B------:R-:W-:Y:S01]  /*ee00*/  @!PT LDS RZ, [RZ] ;  /* 0x00000000fffff984 */ /* 0x000fe20000000800 */
[----:B------:R-:W-:Y:S01]  /*ee10*/  @!PT LDS RZ, [RZ] ;  /* 0x00000000fffff984 */ /* 0x000fe20000000800 */
[----:B------:R-:W-:Y:S01]  /*ee20*/  @!PT LDS RZ, [RZ] ;  /* 0x00000000fffff984 */ /* 0x000fe20000000800 */
[----:B------:R-:W-:Y:S01]  /*ee30*/  @!PT LDS RZ, [RZ] ;  /* 0x00000000fffff984 */ /* 0x000fe20000000800 */
[----:B------:R0:W-:Y:S06]  /*ee40*/  MEMBAR.ALL.CTA ;  /* 0x0000000000007992 */ /* 0x0001ec0000008000 */
[----:B0-----:R-:W0:Y:S01]  /*ee50*/  FENCE.VIEW.ASYNC.S ;  /* 0x00000000000073c6 */ /* 0x001e220000000000 */
[----:B------:R-:W-:-:S02]  /*ee60*/  IMAD R21, R79, UR11, R20 ;  /* 0x0000000b4f157c24 */ /* 0x000fc4000f8e0214 */
[----:B------:R-:W-:Y:S01]  /*ee70*/  IMAD.WIDE.U32 R2, R79, UR10, R2 ;  /* 0x0000000a4f027c25 */ /* 0x000fe2000f8e0002 */
[----:B------:R-:W-:-:S03]  /*ee80*/  ULDC.64 UR10, c[0x0][0xa80] ;  /* 0x0002a000000a7ab9 */ /* 0x000fc60000000a00 */
        /* <DEDUP_REMOVED lines=39> */
.L_x_2813:
[----:B------:R-:W-:Y:S05]  /*f100*/  BSYNC B1 ;  /* 0x0000000000017941 */ /* 0x000fea0003800000 */
.L_x_2812:
        /* <DEDUP_REMOVED lines=21> */
.L_x_2815:
[----:B------:R-:W-:Y:S05]  /*f260*/  BSYNC B1 ;  /* 0x0000000000017941 */ /* 0x000fea0003800000 */
.L_x_2814:
        /* <DEDUP_REMOVED lines=21> */
.L_x_2817:
[----:B------:R-:W-:Y:S05]  /*f3c0*/  BSYNC B1 ;  /* 0x0000000000017941 */ /* 0x000fea0003800000 */
.L_x_2816:
        /* <DEDUP_REMOVED lines=24> */
.L_x_2811:
        /* <DEDUP_REMOVED lines=21> */
[C---:B------:R-:W-:Y:S01]  /*f6a0*/  VIADD R182, R16.reuse, 0x10 ;  /* 0x0000001010b67836 */ /* 0x040fe20000000000 */
[----:B------:R-:W-:Y:S01]  /*f6b0*/  UIADD3 UR8, UR8, 0x38820, URZ ;  /* 0x0003882008087890 */ /* 0x000fe2000fffe03f */
[----:B------:R-:W-:Y:S01]  /*f6c0*/  VIADD R184, R16, 0x8 ;  /* 0x0000000810b87836 */ /* 0x000fe20000000000 */
[----:B------:R-:W-:Y:S01]  /*f6d0*/  UIMAD.WIDE.U32 UR36, UR36, UR14, UR10 ;  /* 0x0000000e242472a5 */ /* 0x000fe2000f8e000a */
[----:B------:R-:W-:Y:S01]  /*f6e0*/  BSSY B1, `(.L_x_2819) ;  /* 0x00000cf000017945 */ /* 0x000fe20003800000 */
        /* <DEDUP_REMOVED lines=69> */
[----:B012---:R-:W-:Y:S06]  /*fb40*/  @P2 BRA `(.L_x_2820) ;  /* 0x0000000800202947 */ /* 0x007fec0003800000 */
[----:B------:R-:W-:Y:S02]  /*fb50*/  ULDC UR4, c[0x0][0xac8] ;  /* 0x0002b20000047ab9 */ /* 0x000fe40000000800 */
[----:B------:R-:W-:Y:S02]  /*fb60*/  ISETP.GE.AND P3, PT, R16, UR4, PT ;  /* 0x0000000410007c0c */ /* 0x000fe4000bf66270 */
[----:B------:R-:W-:Y:S02]  /*fb70*/  ISETP.GE.AND P2, PT, R183, UR4, PT ;  /* 0x00000004b7007c0c */ /* 0x000fe4000bf46270 */
[----:B------:R-:W-:Y:S02]  /*fb80*/  ISETP.GE.AND P1, PT, R181, UR4, PT ;  /* 0x00000004b5007c0c */ /* 0x000fe4000bf26270 */
[----:B------:R-:W-:-:S07]  /*fb90*/  ISETP.GE.AND P4, PT, R179, UR4, PT ;  /* 0x00000004b3007c0c */ /* 0x000fce000bf86270 */
[----:B------:R-:W-:Y:S02]  /*fba0*/  @!P3 IMAD.WIDE R4, R16, 0x4, R2 ;  /* 0x000000041004b825 */ /* 0x000fe400078e0202 */
        /* <DEDUP_REMOVED lines=87> */
[----:B------:R-:W-:Y:S01]  /*10120*/  @!P6 ST.E.64 desc[UR54][R52.64], R34 ;  /* 0x000000223400e985 */ /* 0x000fe2000c101b36 */
[-C--:B0-----:R-:W-:Y:S01]  /*10130*/  @!P2 LEA R6, P5, R217, R2.reuse, 0x2 ;  /* 0x00000002d906a211 */ /* 0x081fe200078a10ff */
[----:B--2---:R-:W-:Y:S01]  /*10140*/  VIADD R43, R16, 0xe8 ;  /* 0x000000e8102b7836 */ /* 0x004fe20000000000 */
[----:B------:R-:W-:Y:S01]  /*10150*/  @!P4 LEA R4, P6, R216, R2, 0x2 ;  /* 0x00000002d804c211 */ /* 0x000fe200078c10ff */
[----:B------:R0:W-:Y:S01]  /*10160*/  @!P3 ST.E.64 desc[UR54][R50.64], R28 ;  /* 0x0000001c3200b985 */ /* 0x0001e2000c101b36 */
[----:B------:R-:W-:-:S02]  /*10170*/  ISETP.GE.AND P3, PT, R22, UR4, PT ;  /* 0x0000000416007c0c */ /* 0x000fc4000bf66270 */
[-C--:B------:R-:W-:Y:S02]  /*10180*/  @!P2 LEA.HI.X R7, R217, R3.reuse, R78, 0x2, P5 ;  /* 0x00000003d907a211 */ /* 0x080fe400028f144e */
[----:B------:R-:W-:-:S03]  /*10190*/  @!P4 LEA.HI.X R5, R216, R3, R77, 0x2, P6 ;  /* 0x00000003d805c211 */ /* 0x000fc600030f144d */
[----:B------:R1:W-:Y:S01]  /*101a0*/  @!P2 ST.E.64 desc[UR54][R6.64], R26 ;  /* 0x0000001a0600a985 */ /* 0x0003e2000c101b36 */
[----:B---3--:R-:W-:-:S03]  /*101b0*/  @!P1 LEA R36, P2, R23, R2, 0x2 ;  /* 0x0000000217249211 */ /* 0x008fc600078410ff */
[----:B------:R2:W-:Y:S01]  /*101c0*/  @!P4 ST.E.64 desc[UR54][R4.64], R14 ;  /* 0x0000000e0400c985 */ /* 0x0005e2000c101b36 */
[----:B------:R-:W-:Y:S01]  /*101d0*/  ISETP.GE.AND P4, PT, R19, UR4, PT ;  /* 0x0000000413007c0c */ /* 0x000fe2000bf86270 */
[----:B0-----:R-:W-:Y:S01]  /*101e0*/  VIADD R29, R16, 0xf0 ;  /* 0x000000f0101d7836 */ /* 0x001fe20000000000 */
[-C--:B------:R-:W-:Y:S02]  /*101f0*/  @!P1 LEA.HI.X R37, R23, R3.reuse, R76, 0x2, P2 ;  /* 0x0000000317259211 */ /* 0x080fe400010f144c */
[----:B------:R-:W-:Y:S02]  /*10200*/  @!P3 LEA R34, P5, R22, R2, 0x2 ;  /* 0x000000021622b211 */ /* 0x000fe400078a10ff */
[----:B------:R-:W-:Y:S01]  /*10210*/  ISETP.GE.AND P2, PT, R18, UR4, PT ;  /* 0x0000000412007c0c */ /* 0x000fe2000bf46270 */
[----:B------:R0:W-:Y:S01]  /*10220*/  @!P1 ST.E.64 desc[UR54][R36.64], R12 ;  /* 0x0000000c24009985 */ /* 0x0001e2000c101b36 */
[----:B------:R-:W-:Y:S01]  /*10230*/  @!P3 LEA.HI.X R35, R22, R3, R73, 0x2, P5 ;  /* 0x000000031623b211 */ /* 0x000fe200028f1449 */
[----:B-1----:R-:W-:Y:S01]  /*10240*/  VIADD R27, R16, 0xf8 ;  /* 0x000000f8101b7836 */ /* 0x002fe20000000000 */
[----:B------:R-:W-:-:S02]  /*10250*/  ISETP.GE.AND P1, PT, R43, UR4, PT ;  /* 0x000000042b007c0c */ /* 0x000fc4000bf26270 */
[----:B------:R-:W-:Y:S01]  /*10260*/  SHF.R.S32.HI R7, RZ, 0x1f, R18 ;  /* 0x0000001fff077819 */ /* 0x000fe20000011412 */
[----:B------:R1:W-:Y:S01]  /*10270*/  @!P3 ST.E.64 desc[UR54][R34.64], R140 ;  /* 0x0000008c2200b985 */ /* 0x0003e2000c101b36 */
[----:B--2---:R-:W-:Y:S02]  /*10280*/  SHF.R.S32.HI R5, RZ, 0x1f, R19 ;  /* 0x0000001fff057819 */ /* 0x004fe40000011413 */
[-C--:B------:R-:W-:Y:S02]  /*10290*/  @!P4 LEA R4, P6, R19, R2.reuse, 0x2 ;  /* 0x000000021304c211 */ /* 0x080fe400078c10ff */
[----:B------:R-:W-:Y:S02]  /*102a0*/  ISETP.GE.AND P3, PT, R29, UR4, PT ;  /* 0x000000041d007c0c */ /* 0x000fe4000bf66270 */
[----:B------:R-:W-:Y:S02]  /*102b0*/  @!P2 LEA R6, P5, R18, R2, 0x2 ;  /* 0x000000021206a211 */ /* 0x000fe400078a10ff */
[----:B------:R-:W-:-:S02]  /*102c0*/  @!P4 LEA.HI.X R5, R19, R3, R5, 0x2, P6 ;  /* 0x000000031305c211 */ /* 0x000fc400030f1405 */
[----:B------:R-:W-:Y:S02]  /*102d0*/  ISETP.GE.AND P6, PT, R27, UR4, PT ;  /* 0x000000041b007c0c */ /* 0x000fe4000bfc6270 */
[-C--:B------:R-:W-:Y:S01]  /*102e0*/  @!P2 LEA.HI.X R7, R18, R3.reuse, R7, 0x2, P5 ;  /* 0x000000031207a211 */ /* 0x080fe200028f1407 */
[----:B------:R1:W-:Y:S01]  /*102f0*/  @!P4 ST.E.64 desc[UR54][R4.64], R138 ;  /* 0x0000008a0400c985 */ /* 0x0003e2000c101b36 */
[----:B0-----:R-:W-:Y:S02]  /*10300*/  SHF.R.S32.HI R13, RZ, 0x1f, R43 ;  /* 0x0000001fff0d7819 */ /* 0x001fe4000001142b */
[C---:B------:R-:W-:Y:S01]  /*10310*/  @!P1 LEA R12, P5, R43.reuse, R2, 0x2 ;  /* 0x000000022b0c9211 */ /* 0x040fe200078a10ff */
[----:B------:R1:W-:Y:S01]  /*10320*/  @!P2 ST.E.64 desc[UR54][R6.64], R148 ;  /* 0x000000940600a985 */ /* 0x0003e2000c101b36 */
[----:B------:R-:W-:Y:S02]  /*10330*/  SHF.R.S32.HI R15, RZ, 0x1f, R29 ;  /* 0x0000001fff0f7819 */ /* 0x000fe4000001141d */
[----:B------:R-:W-:-:S02]  /*10340*/  @!P1 LEA.HI.X R13, R43, R3, R13, 0x2, P5 ;  /* 0x000000032b0d9211 */ /* 0x000fc400028f140d */
        /* <DEDUP_REMOVED lines=8> */
.L_x_2820:
[----:B------:R-:W-:Y:S05]  /*103d0*/  BSYNC B1 ;  /* 0x0000000000017941 */ /* 0x000fea0003800000 */
.L_x_2819:
[----:B-1----:R0:W1:Y:S04]  /*103e0*/  SHFL.IDX PT, R3, R72, 0x1, 0x1c1f ;  /* 0x003c1f0048037f89 */ /* 0x00206800000e0000 */
[----:B------:R0:W2:Y:S01]  /*103f0*/  SHFL.IDX PT, R2, R0, 0x1, 0x1c1f ;  /* 0x003c1f0000027f89 */ /* 0x0000a200000e0000 */
[----:B------:R-:W-:Y:S05]  /*10400*/  @P0 BRA `(.L_x_2818) ;  /* 0x0000001400ec0947 */ /* 0x000fea0003800000 */
[----:B------:R-:W-:Y:S01]  /*10410*/  ULDC UR4, c[0x0][0xac8] ;  /* 0x0002b20000047ab9 */ /* 0x000fe20000000800 */
[C---:B------:R-:W-:Y:S01]  /*10420*/  VIADD R35, R16.reuse, 0xe8 ;  /* 0x000000e810237836 */ /* 0x040fe20000000000 */
[----:B------:R-:W-:Y:S02]  /*10430*/  ISETP.GE.AND P4, PT, R183, UR4, PT ;  /* 0x00000004b7007c0c */ /* 0x000fe4000bf86270 */
[----:B------:R-:W-:Y:S02]  /*10440*/  ISETP.GE.AND P6, PT, R16, UR4, PT ;  /* 0x0000000410007c0c */ /* 0x000fe4000bfc6270 */
[----:B------:R-:W-:Y:S02]  /*10450*/  ISETP.GE.AND P0, PT, R181, UR4, PT ;  /* 0x00000004b5007c0c */ /* 0x000fe4000bf06270 */
[----:B------:R-:W-:Y:S02]  /*10460*/  ISETP.GE.AND P2, PT, R179, UR4, PT ;  /* 0x00000004b3007c0c */ /* 0x000fe4000bf46270 */
[----:B------:R-:W-:-:S02]  /*10470*/  ISETP.GE.AND P1, PT, R177, UR4, PT ;  /* 0x00000004b1007c0c */ /* 0x000fc4000bf26270 */
[----:B0-----:R-:W-:-:S03]  /*10480*/  SHF.R.S32.HI R0, RZ, 0x1f, R35 ;  /* 0x0000001fff007819 */ /* 0x001fc60000011423 */
[CC--:B--2---:R-:W-:Y:S02]  /*10490*/  @!P4 LEA R6, P3, R183.reuse, R2.reuse, 0x2 ;  /* 0x00000002b706c211 */ /* 0x0c4fe400078610ff */
        /* <DEDUP_REMOVED lines=19> */
[-C--:B0-----:R-:W-:Y:S02]  /*105d0*/  @!P4 LEA R4, P5, R173, R2.reuse, 0x2 ;  /* 0x00000002ad04c211 */ /* 0x081fe400078a10ff */
[----:B------:R-:W-:Y:S01]  /*105e0*/  ISETP.GE.AND P1, PT, R167, UR4, PT ;  /* 0x00000004a7007c0c */ /* 0x000fe2000bf26270 */
[----:B------:R0:W-:Y:S01]  /*105f0*/  @!P3 ST.E.64 desc[UR54][R28.64], R110 ;  /* 0x0000006e1c00b985 */ /* 0x0001e2000c101b36 */
[----:B------:R-:W-:Y:S02]  /*10600*/  @!P4 LEA.HI.X R5, R173, R3, R174, 0x2, P5 ;  /* 0x00000003ad05c211 */ /* 0x000fe400028f14ae */
[----:B-1----:R-:W-:Y:S02]  /*10610*/  @!P0 LEA R6, P6, R171, R2, 0x2 ;  /* 0x00000002ab068211 */ /* 0x002fe400078c10ff */
[----:B------:R-:W-:Y:S01]  /*10620*/  ISETP.GE.AND P3, PT, R165, UR4, PT ;  /* 0x00000004a5007c0c */ /* 0x000fe2000bf66270 */
[----:B------:R1:W-:Y:S01]  /*10630*/  @!P4 ST.E.64 desc[UR54][R4.64], R104 ;  /* 0x000000680400c985 */ /* 0x0003e2000c101b36 */
[----:B------:R-:W-:-:S02]  /*10640*/  ISETP.GE.AND P4, PT, R229, UR4, PT ;  /* 0x00000004e5007c0c */ /* 0x000fc4000bf86270 */
[----:B------:R-:W-:Y:S02]  /*10650*/  @!P0 LEA.HI.X R7, R171, R3, R172, 0x2, P6 ;  /* 0x00000003ab078211 */ /* 0x000fe400030f14ac */
[----:B--2---:R-:W-:-:S03]  /*10660*/  @!P2 LEA R12, P5, R169, R2, 0x2 ;  /* 0x00000002a90ca211 */ /* 0x004fc600078a10ff */
[----:B------:R2:W-:Y:S01]  /*10670*/  @!P0 ST.E.64 desc[UR54][R6.64], R102 ;  /* 0x0000006606008985 */ /* 0x0005e2000c101b36 */
[-C--:B------:R-:W-:Y:S02]  /*10680*/  @!P2 LEA.HI.X R13, R169, R3.reuse, R170, 0x2, P5 ;  /* 0x00000003a90da211 */ /* 0x080fe400028f14aa */
[-C--:B---3--:R-:W-:Y:S02]  /*10690*/  @!P1 LEA R14, P0, R167, R2.reuse, 0x2 ;  /* 0x00000002a70e9211 */ /* 0x088fe400078010ff */
[-C--:B----4-:R-:W-:Y:S01]  /*106a0*/  @!P3 LEA R26, P6, R165, R2.reuse, 0x2 ;  /* 0x00000002a51ab211 */ /* 0x090fe200078c10ff */
[----:B------:R3:W-:Y:S01]  /*106b0*/  @!P2 ST.E.64 desc[UR54][R12.64], R96 ;  /* 0x000000600c00a985 */ /* 0x0007e2000c101b36 */
[-C--:B------:R-:W-:Y:S02]  /*106c0*/  @!P1 LEA.HI.X R15, R167, R3.reuse, R168, 0x2, P0 ;  /* 0x00000003a70f9211 */ /* 0x080fe400000f14a8 */
[----:B------:R-:W-:Y:S02]  /*106d0*/  ISETP.GE.AND P2, PT, R228, UR4, PT ;  /* 0x00000004e4007c0c */ /* 0x000fe4000bf46270 */
[----:B0-----:R-:W-:Y:S01]  /*106e0*/  @!P4 LEA R28, P5, R229, R2, 0x2 ;  /* 0x00000002e51cc211 */ /* 0x001fe200078a10ff */
        /* <DEDUP_REMOVED lines=8> */
[----:B-1----:R-:W-:-:S04]  /*10770*/  @!P2 LEA R4, P3, R228, R2, 0x2 ;  /* 0x00000002e404a211 */ /* 0x002fc800078610ff */
[-C--:B------:R-:W-:Y:S02]  /*10780*/  @!P2 LEA.HI.X R5, R228, R3.reuse, R163, 0x2, P3 ;  /* 0x00000003e405a211 */ /* 0x080fe400018f14a3 */
[CC--:B--2---:R-:W-:Y:S02]  /*10790*/  @!P0 LEA R6, P6, R227.reuse, R2.reuse, 0x2 ;  /* 0x00000002e3068211 */ /* 0x0c4fe400078c10ff */
[----:B---3--:R-:W-:Y:S01]  /*107a0*/  @!P1 LEA R12, P5, R226, R2, 0x2 ;  /* 0x00000002e20c9211 */ /* 0x008fe200078a10ff */
[----:B------:R1:W-:Y:S01]  /*107b0*/  @!P2 ST.E.64 desc[UR54][R4.64], R64 ;  /* 0x000000400400a985 */ /* 0x0003e2000c101b36 */
[----:B------:R-:W-:Y:S02]  /*107c0*/  ISETP.GE.AND P3, PT, R224, UR4, PT ;  /* 0x00000004e0007c0c */ /* 0x000fe4000bf66270 */
[-C--:B------:R-:W-:Y:S02]  /*107d0*/  @!P0 LEA.HI.X R7, R227, R3.reuse, R162, 0x2, P6 ;  /* 0x00000003e3078211 */ /* 0x080fe400030f14a2 */
[----:B------:R-:W-:-:S02]  /*107e0*/  @!P1 LEA.HI.X R13, R226, R3, R161, 0x2, P5 ;  /* 0x00000003e20d9211 */ /* 0x000fc400028f14a1 */
[----:B------:R-:W-:Y:S01]  /*107f0*/  ISETP.GE.AND P2, PT, R223, UR4, PT ;  /* 0x00000004df007c0c */ /* 0x000fe2000bf46270 */
[----:B------:R2:W-:Y:S01]  /*10800*/  @!P0 ST.E.64 desc[UR54][R6.64], R62 ;  /* 0x0000003e06008985 */ /* 0x0005e2000c101b36 */
[CC--:B0-----:R-:W-:Y:S02]  /*10810*/  @!P4 LEA R14, P5, R225.reuse, R2.reuse, 0x2 ;  /* 0x00000002e10ec211 */ /* 0x0c1fe400078a10ff */
[----:B------:R-:W-:Y:S01]  /*10820*/  ISETP.GE.AND P0, PT, R222, UR4, PT ;  /* 0x00000004de007c0c */ /* 0x000fe2000bf06270 */
[----:B------:R0:W-:Y:S01]  /*10830*/  @!P1 ST.E.64 desc[UR54][R12.64], R56 ;  /* 0x000000380c009985 */ /* 0x0001e2000c101b36 */
[----:B------:R-:W-:Y:S02]  /*10840*/  @!P4 LEA.HI.X R15, R225, R3, R160, 0x2, P5 ;  /* 0x00000003e10fc211 */ /* 0x000fe400028f14a0 */
[----:B------:R-:W-:Y:S02]  /*10850*/  ISETP.GE.AND P1, PT, R221, UR4, PT ;  /* 0x00000004dd007c0c */ /* 0x000fe4000bf26270 */
[----:B----4-:R-:W-:Y:S01]  /*10860*/  @!P3 LEA R26, P6, R224, R2, 0x2 ;  /* 0x00000002e01ab211 */ /* 0x010fe200078c10ff */
[----:B------:R3:W-:Y:S01]  /*10870*/  @!P4 ST.E.64 desc[UR54][R14.64], R54 ;  /* 0x000000360e00c985 */ /* 0x0007e2000c101b36 */
[----:B------:R-:W-:-:S02]  /*10880*/  ISETP.GE.AND P4, PT, R220, UR4, PT ;  /* 0x00000004dc007c0c */ /* 0x000fc4000bf86270 */
[CC--:B-----5:R-:W-:Y:S02]  /*10890*/  @!P2 LEA R28, P5, R223.reuse, R2.reuse, 0x2 ;  /* 0x00000002df1ca211 */ /* 0x0e0fe400078a10ff */
[-C--:B------:R-:W-:Y:S02]  /*108a0*/  @!P3 LEA.HI.X R27, R224, R3.reuse, R159, 0x2, P6 ;  /* 0x00000003e01bb211 */ /* 0x080fe400030f149f */
[-C--:B------:R-:W-:Y:S02]  /*108b0*/  @!P2 LEA.HI.X R29, R223, R3.reuse, R158, 0x2, P5 ;  /* 0x00000003df1da211 */ /* 0x080fe400028f149e */
[CC--:B-1----:R-:W-:Y:S01]  /*108c0*/  @!P0 LEA R4, P5, R222.reuse, R2.reuse, 0x2 ;  /* 0x00000002de048211 */ /* 0x0c2fe200078a10ff */
[----:B------:R1:W-:Y:S01]  /*108d0*/  @!P3 ST.E.64 desc[UR54][R26.64], R48 ;  /* 0x000000301a00b985 */ /* 0x0003e2000c101b36 */
[----:B------:R-:W-:Y:S02]  /*108e0*/  ISETP.GE.AND P3, PT, R219, UR4, PT ;  /* 0x00000004db007c0c */ /* 0x000fe4000bf66270 */
[----:B--2---:R-:W-:Y:S01]  /*108f0*/  @!P1 LEA R6, P6, R221, R2, 0x2 ;  /* 0x00000002dd069211 */ /* 0x004fe200078c10ff */
[----:B------:R2:W-:Y:S01]  /*10900*/  @!P2 ST.E.64 desc[UR54][R28.64], R46 ;  /* 0x0000002e1c00a985 */ /* 0x0005e2000c101b36 */
[----:B------:R-:W-:-:S02]  /*10910*/  @!P0 LEA.HI.X R5, R222, R3, R83, 0x2, P5 ;  /* 0x00000003de058211 */ /* 0x000fc400028f1453 */
[----:B------:R-:W-:Y:S02]  /*10920*/  ISETP.GE.AND P2, PT, R218, UR4, PT ;  /* 0x00000004da007c0c */ /* 0x000fe4000bf46270 */
[CC--:B0-----:R-:W-:Y:S01]  /*10930*/  @!P4 LEA R12, P5, R220.reuse, R2.reuse, 0x2 ;  /* 0x00000002dc0cc211 */ /* 0x0c1fe200078a10ff */
[----:B------:R0:W-:Y:S01]  /*10940*/  @!P0 ST.E.64 desc[UR54][R4.64], R40 ;  /* 0x0000002804008985 */ /* 0x0001e2000c101b36 */
[-C--:B------:R-:W-:Y:S02]  /*10950*/  @!P1 LEA.HI.X R7, R221, R3.reuse, R82, 0x2, P6 ;  /* 0x00000003dd079211 */ /* 0x080fe400030f1452 */
[----:B------:R-:W-:Y:S02]  /*10960*/  @!P4 LEA.HI.X R13, R220, R3, R81, 0x2, P5 ;  /* 0x00000003dc0dc211 */ /* 0x000fe400028f1451 */
[----:B------:R-:W-:Y:S01]  /*10970*/  ISETP.GE.AND P0, PT, R217, UR4, PT ;  /* 0x00000004d9007c0c */ /* 0x000fe2000bf06270 */
[----:B------:R-:W-:Y:S01]  /*10980*/  @!P1 ST.E.64 desc[UR54][R6.64], R38 ;  /* 0x0000002606009985 */ /* 0x000fe2000c101b36 */
[----:B---3--:R-:W-:-:S03]  /*10990*/  @!P3 LEA R14, P1, R219, R2, 0x2 ;  /* 0x00000002db0eb211 */ /* 0x008fc600078210ff */
[----:B------:R3:W-:Y:S01]  /*109a0*/  @!P4 ST.E.64 desc[UR54][R12.64], R32 ;  /* 0x000000200c00c985 */ /* 0x0007e2000c101b36 */
[----:B------:R-:W-:Y:S02]  /*109b0*/  ISETP.GE.AND P4, PT, R216, UR4, PT ;  /* 0x00000004d8007c0c */ /* 0x000fe4000bf86270 */
[CC--:B-1----:R-:W-:Y:S02]  /*109c0*/  @!P2 LEA R26, P5, R218.reuse, R2.reuse, 0x2 ;  /* 0x00000002da1aa211 */ /* 0x0c2fe400078a10ff */
[-C--:B------:R-:W-:Y:S02]  /*109d0*/  @!P3 LEA.HI.X R15, R219, R3.reuse, R80, 0x2, P1 ;  /* 0x00000003db0fb211 */ /* 0x080fe400008f1450 */
[----:B------:R-:W-:Y:S02]  /*109e0*/  ISETP.GE.AND P1, PT, R23, UR4, PT ;  /* 0x0000000417007c0c */ /* 0x000fe4000bf26270 */
[----:B------:R-:W-:Y:S01]  /*109f0*/  @!P2 LEA.HI.X R27, R218, R3, R79, 0x2, P5 ;  /* 0x00000003da1ba211 */ /* 0x000fe200028f144f */
[----:B------:R-:W-:Y:S01]  /*10a00*/  @!P3 ST.E.64 desc[UR54][R14.64], R30 ;  /* 0x0000001e0e00b985 */ /* 0x000fe2000c101b36 */
[----:B--2---:R-:W-:-:S03]  /*10a10*/  @!P0 LEA R28, P6, R217, R2, 0x2 ;  /* 0x00000002d91c8211 */ /* 0x004fc600078c10ff */
[----:B------:R-:W-:Y:S01]  /*10a20*/  @!P2 ST.E.64 desc[UR54][R26.64], R24 ;  /* 0x000000181a00a985 */ /* 0x000fe2000c101b36 */
[-C--:B0-----:R-:W-:Y:S01]  /*10a30*/  @!P4 LEA R4, P2, R216, R2.reuse, 0x2 ;  /* 0x00000002d804c211 */ /* 0x081fe200078410ff */
[----:B---3--:R-:W-:Y:S01]  /*10a40*/  VIADD R33, R16, 0xf0 ;  /* 0x000000f010217836 */ /* 0x008fe20000000000 */
[-C--:B------:R-:W-:Y:S02]  /*10a50*/  @!P0 LEA.HI.X R29, R217, R3.reuse, R78, 0x2, P6 ;  /* 0x00000003d91d8211 */ /* 0x080fe400030f144e */
[-C--:B------:R-:W-:Y:S02]  /*10a60*/  @!P4 LEA.HI.X R5, R216, R3.reuse, R77, 0x2, P2 ;  /* 0x00000003d805c211 */ /* 0x080fe400010f144d */
[C---:B------:R-:W-:Y:S01]  /*10a70*/  @!P1 LEA R6, P3, R23.reuse, R2, 0x2 ;  /* 0x0000000217069211 */ /* 0x040fe200078610ff */
[----:B------:R-:W-:Y:S01]  /*10a80*/  @!P0 ST.E.64 desc[UR54][R28.64], R20 ;  /* 0x000000141c008985 */ /* 0x000fe2000c101b36 */
[----:B------:R-:W-:Y:S02]  /*10a90*/  ISETP.GE.AND P2, PT, R22, UR4, PT ;  /* 0x0000000416007c0c */ /* 0x000fe4000bf46270 */
[----:B------:R-:W-:Y:S01]  /*10aa0*/  @!P1 LEA.HI.X R7, R23, R3, R76, 0x2, P3 ;  /* 0x0000000317079211 */ /* 0x000fe200018f144c */
[----:B------:R0:W-:Y:S01]  /*10ab0*/  @!P4 ST.E.64 desc[UR54][R4.64], R10 ;  /* 0x0000000a0400c985 */ /* 0x0001e2000c101b36 */
[----:B------:R-:W-:-:S02]  /*10ac0*/  ISETP.GE.AND P4, PT, R19, UR4, PT ;  /* 0x0000000413007c0c */ /* 0x000fc4000bf86270 */
[----:B------:R-:W-:Y:S01]  /*10ad0*/  ISETP.GE.AND P0, PT, R35, UR4, PT ;  /* 0x0000000423007c0c */ /* 0x000fe2000bf06270 */
[----:B------:R1:W-:Y:S01]  /*10ae0*/  @!P1 ST.E.64 desc[UR54][R6.64], R8 ;  /* 0x0000000806009985 */ /* 0x0003e2000c101b36 */
[----:B------:R-:W-:Y:S02]  /*10af0*/  ISETP.GE.AND P1, PT, R18, UR4, PT ;  /* 0x0000000412007c0c */ /* 0x000fe4000bf26270 */
[----:B------:R-:W-:-:S03]  /*10b00*/  ISETP.GE.AND P3, PT, R33, UR4, PT ;  /* 0x0000000421007c0c */ /* 0x000fc6000bf66270 */
[----:B------:R-:W-:-:S04]  /*10b10*/  @!P2 LEA R12, P5, R22, R2, 0x2 ;  /* 0x00000002160ca211 */ /* 0x000fc800078a10ff */
[-C--:B------:R-:W-:Y:S02]  /*10b20*/  @!P2 LEA.HI.X R13, R22, R3.reuse, R73, 0x2, P5 ;  /* 0x00000003160da211 */ /* 0x080fe400028f1449 */
[----:B0-----:R-:W-:Y:S02]  /*10b30*/  SHF.R.S32.HI R5, RZ, 0x1f, R19 ;  /* 0x0000001fff057819 */ /* 0x001fe40000011413 */
[-C--:B------:R-:W-:Y:S01]  /*10b40*/  @!P4 LEA R4, P5, R19, R2.reuse, 0x2 ;  /* 0x000000021304c211 */ /* 0x080fe200078a10ff */
[----:B------:R0:W-:Y:S01]  /*10b50*/  @!P2 ST.E.64 desc[UR54][R12.64], R144 ;  /* 0x000000900c00a985 */ /* 0x0001e2000c101b36 */
[----:B------:R-:W-:Y:S01]  /*10b60*/  @!P0 LEA R14, P6, R35, R2, 0x2 ;  /* 0x00000002230e8211 */ /* 0x000fe200078c10ff */
[----:B-1----:R-:W-:Y:S01]  /*10b70*/  VIADD R9, R16, 0xf8 ;  /* 0x000000f810097836 */ /* 0x002fe20000000000 */
[----:B------:R-:W-:Y:S02]  /*10b80*/  @!P4 LEA.HI.X R5, R19, R3, R5, 0x2, P5 ;  /* 0x000000031305c211 */ /* 0x000fe400028f1405 */
[----:B------:R-:W-:-:S02]  /*10b90*/  SHF.R.S32.HI R7, RZ, 0x1f, R18 ;  /* 0x0000001fff077819 */ /* 0x000fc40000011412 */
[CC--:B------:R-:W-:Y:S01]  /*10ba0*/  @!P1 LEA R6, P5, R18.reuse, R2.reuse, 0x2 ;  /* 0x0000000212069211 */ /* 0x0c0fe200078a10ff */
[----:B------:R0:W-:Y:S01]  /*10bb0*/  @!P4 ST.E.64 desc[UR54][R4.64], R142 ;  /* 0x0000008e0400c985 */ /* 0x0001e2000c101b36 */
[-C--:B------:R-:W-:Y:S02]  /*10bc0*/  @!P0 LEA.HI.X R15, R35, R3.reuse, R0, 0x2, P6 ;  /* 0x00000003230f8211 */ /* 0x080fe400030f1400 */
[----:B------:R-:W-:Y:S02]  /*10bd0*/  SHF.R.S32.HI R0, RZ, 0x1f, R33 ;  /* 0x0000001fff007819 */ /* 0x000fe40000011421 */
[C---:B------:R-:W-:Y:S02]  /*10be0*/  @!P3 LEA R10, P6, R33.reuse, R2, 0x2 ;  /* 0x00000002210ab211 */ /* 0x040fe400078c10ff */
[-C--:B------:R-:W-:Y:S02]  /*10bf0*/  @!P1 LEA.HI.X R7, R18, R3.reuse, R7, 0x2, P5 ;  /* 0x0000000312079211 */ /* 0x080fe400028f1407 */
[----:B------:R-:W-:-:S03]  /*10c00*/  @!P3 LEA.HI.X R11, R33, R3, R0, 0x2, P6 ;  /* 0x00000003210bb211 */ /* 0x000fc600030f1400 */
[----:B------:R0:W-:Y:S04]  /*10c10*/  @!P1 ST.E.64 desc[UR54][R6.64], R152 ;  /* 0x0000009806009985 */ /* 0x0001e8000c101b36 */
[----:B------:R0:W-:Y:S01]  /*10c20*/  @!P0 ST.E.64 desc[UR54][R14.64], R150 ;  /* 0x000000960e008985 */ /* 0x0001e2000c101b36 */
[----:B------:R-:W-:-:S03]  /*10c30*/  ISETP.GE.AND P0, PT, R9, UR4, PT ;  /* 0x0000000409007c0c */ /* 0x000fc6000bf06270 */
[----:B------:R0:W-:Y:S10]  /*10c40*/  @!P3 ST.E.64 desc[UR54][R10.64], R136 ;  /* 0x000000880a00b985 */ /* 0x0001f4000c101b36 */
[----:B------:R-:W-:Y:S05]  /*10c50*/  @P0 BRA `(.L_x_2818) ;  /* 0x0000000c00d80947 */ /* 0x000fea0003800000 */
[----:B------:R-:W-:Y:S02]  /*10c60*/  LEA R2, P0, R9, R2, 0x2 ;  /* 0x0000000209027211 */ /* 0x000fe400078010ff */
[----:B------:R-:W-:-:S04]  /*10c70*/  SHF.R.S32.HI R0, RZ, 0x1f, R9 ;  /* 0x0000001fff007819 */ /* 0x000fc80000011409 */
[----:B------:R-:W-:-:S05]  /*10c80*/  LEA.HI.X R3, R9, R3, R0, 0x2, P0 ;  /* 0x0000000309037211 */ /* 0x000fca00000f1400 */
[----:B------:R1:W-:Y:S01]  /*10c90*/  ST.E.64 desc[UR54][R2.64], R134 ;  /* 0x0000008602007985 */ /* 0x0003e2000c101b36 */
[----:B------:R-:W-:Y:S05]  /*10ca0*/  BRA `(.L_x_2818) ;  /* 0x0000000c00c47947 */ /* 0x000fea0003800000 */
.L_x_2809:
        /* <DEDUP_REMOVED lines=31> */
.L_x_2821:
[----:B------:R-:W-:Y:S01]  /*10ea0*/  USEL UR36, UR36, URZ, !UP0 ;  /* 0x0000003f24247287 */ /* 0x000fe2000c000000 */
[----:B------:R-:W-:Y:S01]  /*10eb0*/  BSSY B1, `(.L_x_2822) ;  /* 0x0000037000017945 */ /* 0x000fe20003800000 */
[----:B------:R-:W-:-:S03]  /*10ec0*/  USEL UR37, UR37, URZ, !UP0 ;  /* 0x0000003f25257287 */ /* 0x000fc6000c000000 */
[----:B------:R-:W-:Y:S09]  /*10ed0*/  @P0 BRA `(.L_x_2823) ;  /* 0x0000000000d00947 */ /* 0x000ff20003800000 */
        /* <DEDUP_REMOVED lines=52> */
.L_x_2823:
[----:B------:R-:W-:Y:S05]  /*11220*/  BSYNC B1 ;  /* 0x0000000000017941 */ /* 0x000fea0003800000 */
.L_x_2822:
        /* <DEDUP_REMOVED lines=43> */
[----:B------:R-:W-:Y:S01]  /*114e0*/  ULDC.64 UR8, c[0x0][0xad8] ;  /* 0x0002b60000087ab9 */ /* 0x000fe20000000a00 */
[----:B-----5:R-:W-:Y:S02]  /*114f0*/  IMAD R11, R0, R11, RZ ;  /* 0x0000000b000b7224 */ /* 0x020fe400078e02ff */
[----:B------:R-:W-:-:S02]  /*11500*/  IMAD.IADD R3, R3, 0x1, R9 ;  /* 0x0000000103037824 */ /* 0x000fc400078e0209 */
[----:B------:R-:W-:Y:S02]  /*11510*/  IMAD R4, R4, UR8, RZ ;  /* 0x0000000804047c24 */ /* 0x000fe4000f8e02ff */
[----:B------:R-:W-:-:S04]  /*11520*/  IMAD.WIDE.U32 R2, R7, UR8, R2 ;  /* 0x0000000807027c25 */ /* 0x000fc8000f8e0002 */
[----:B------:R-:W-:Y:S01]  /*11530*/  IMAD R5, R7, UR9, R4 ;  /* 0x0000000907057c24 */ /* 0x000fe2000f8e0204 */
[----:B------:R-:W-:Y:S01]  /*11540*/  ULDC.64 UR8, c[0x0][0xa80] ;  /* 0x0002a00000087ab9 */ /* 0x000fe20000000a00 */
[----:B------:R-:W-:Y:S02]  /*11550*/  VIADD R4, R6, 0x40 ;  /* 0x0000004006047836 */ /* 0x000fe40000000000 */
[----:B------:R-:W-:Y:S01]  /*11560*/  IMAD.IADD R3, R3, 0x1, R5 ;  /* 0x0000000103037824 */ /* 0x000fe200078e0205 */
[----:B------:R-:W-:Y:S01]  /*11570*/  LEA R5, P2, R2, UR8, 0x1 ;  /* 0x0000000802057c11 */ /* 0x000fe2000f8408ff */
        /* <DEDUP_REMOVED lines=33> */
.L_x_2825:
[----:B------:R-:W-:Y:S05]  /*11790*/  BSYNC B1 ;  /* 0x0000000000017941 */ /* 0x000fea0003800000 */
.L_x_2824:
        /* <DEDUP_REMOVED lines=21> */
.L_x_2827:
[----:B------:R-:W-:Y:S05]  /*118f0*/  BSYNC B1 ;  /* 0x0000000000017941 */ /* 0x000fea0003800000 */
.L_x_2826:
        /* <DEDUP_REMOVED lines=21> */
.L_x_2829:
[----:B------:R-:W-:Y:S05]  /*11a50*/  BSYNC B1 ;  /* 0x0000000000017941 */ /* 0x000fea0003800000 */
.L_x_2828:
[----:B0-----:R-:W-:Y:S01]  /*11a60*/  VIADD R0, R6, 0x60 ;  /* 0x0000006006007836 */ /* 0x001fe20000000000 */
[----:B--2-4-:R-:W2:Y:S04]  /*11a70*/  SHFL.IDX PT, R4, R4, 0x3, 0x181f ;  /* 0x00781f0004047f89 */ /* 0x014ea800000e0000 */
[----:B------:R-:W-:Y:S01]  /*11a80*/  ISETP.GE.AND P0, PT, R0, R11, PT ;  /* 0x0000000b0000720c */ /* 0x000fe20003f06270 */
[----:B-1-3--:R1:W3:-:S12]  /*11a90*/  SHFL.IDX PT, R2, R5, 0x3, 0x181f ;  /* 0x00781f0005027f89 */ /* 0x00a2d800000e0000 */
[----:B-1----:R-:W-:Y:S05]  /*11aa0*/  @P0 BRA `(.L_x_2818) ;  /* 0x0000000000440947 */ /* 0x002fea0003800000 */
[----:B------:R-:W-:Y:S02]  /*11ab0*/  ULDC UR4, c[0x0][0xac8] ;  /* 0x0002b20000047ab9 */ /* 0x000fe40000000800 */
[----:B------:R-:W-:Y:S02]  /*11ac0*/  ISETP.GE.AND P3, PT, R7, UR4, PT ;  /* 0x0000000407007c0c */ /* 0x000fe4000bf66270 */
[----:B------:R-:W-:Y:S02]  /*11ad0*/  ISETP.GE.AND P2, PT, R13, UR4, PT ;  /* 0x000000040d007c0c */ /* 0x000fe4000bf46270 */
[----:B------:R-:W-:Y:S02]  /*11ae0*/  ISETP.GE.AND P1, PT, R9, UR4, PT ;  /* 0x0000000409007c0c */ /* 0x000fe4000bf26270 */
[----:B------:R-:W-:-:S07]  /*11af0*/  ISETP.GE.AND P0, PT, R15, UR4, PT ;  /* 0x000000040f007c0c */ /* 0x000fce000bf06270 */
[----:B---3--:R-:W-:-:S04]  /*11b00*/  @!P3 LEA R6, P4, R7, R2, 0x1 ;  /* 0x000000020706b211 */ /* 0x008fc800078808ff */
[----:B--2---:R-:W-:Y:S02]  /*11b10*/  @!P3 LEA.HI.X R7, R7, R4, R8, 0x1, P4 ;  /* 0x000000040707b211 */ /* 0x004fe400020f0c08 */
        /* <DEDUP_REMOVED lines=10> */
.L_x_2818:
[----:B------:R-:W-:Y:S05]  /*11bc0*/  BSYNC B0 ;  /* 0x0000000000007941 */ /* 0x000fea0003800000 */
.L_x_2808:
[----:B------:R-:W-:Y:S02]  /*11bd0*/  ULDC UR4, c[0x0][0xc3c] ;  /* 0x00030f0000047ab9 */ /* 0x000fe40000000800 */
[----:B------:R-:W-:-:S06]  /*11be0*/  UISETP.GE.AND UP0, UPT, UR7, UR4, UPT ;  /* 0x000000040700728c */ /* 0x000fcc000bf06270 */
[----:B------:R-:W-:-:S13]  /*11bf0*/  PLOP3.LUT P0, PT, PT, PT, UP0, 0x80, 0x0 ;  /* 0x000000000000781c */ /* 0x000fda0003f0f008 */
[----:B------:R-:W-:Y:S05]  /*11c00*/  @!P0 BRA `(.L_x_2830) ;  /* 0xfffffef4001c8947 */ /* 0x000fea000383ffff */
[----:B------:R-:W-:Y:S05]  /*11c10*/  EXIT ;  /* 0x000000000000794d */ /* 0x000fea0003800000 */
.L_x_2765:
        /* <DEDUP_REMOVED lines=59> */
.L_x_2834:
        /* <DEDUP_REMOVED lines=38> */
.L_x_2832:
        /* <DEDUP_REMOVED lines=17> */
.L_x_2835:
        /* <DEDUP_REMOVED lines=61> */
.L_x_2836:
        /* <DEDUP_REMOVED lines=63> */
.L_x_2837:
[----:B------:R-:W-:-:S05]  /*12b00*/  LOP3.LUT R33, RZ, R2, RZ, 0x33, !PT ;  /* 0x00000002ff217212 */ /* 0x000fca00078e33ff */
[----:B------:R-:W-:Y:S01]  /*12b10*/  IMAD.IADD R33, R0, 0x1, R33 ;  /* 0x0000000100217824 */ /* 0x000fe200078e0221 */
[----:B------:R-:W-:Y:S06]  /*12b20*/  BRA `(.L_x_2838) ;  /* 0x0000000000107947 */ /* 0x000fec0003800000 */
.L_x_2833:
[----:B------:R-:W-:Y:S01]  /*12b30*/  IMAD.MOV.U32 R32, RZ, RZ, R11 ;  /* 0x000000ffff207224 */ /* 0x000fe200078e000b */
[----:B------:R-:W-:Y:S01]  /*12b40*/  ULDC UR39, c[0x0][0xc3c] ;  /* 0x00030f0000277ab9 */ /* 0x000fe20000000800 */
[----:B------:R-:W-:Y:S02]  /*12b50*/  IMAD.MOV.U32 R33, RZ, RZ, RZ ;  /* 0x000000ffff217224 */ /* 0x000fe400078e00ff */
[----:B------:R-:W-:-:S07]  /*12b60*/  IMAD.MOV.U32 R34, RZ, RZ, RZ ;  /* 0x000000ffff227224 */ /* 0x000fce00078e00ff */
.L_x_2838:
[----:B------:R-:W-:Y:S01]  /*12b70*/  ISETP.NE.AND P0, PT, R7, RZ, PT ;  /* 0x000000ff0700720c */ /* 0x000fe20003f05270 */
[----:B------:R-:W-:-:S12]  /*12b80*/  IMAD.U32 R35, RZ, RZ, UR39 ;  /* 0x00000027ff237e24 */ /* 0x000fd8000f8e00ff */
[----:B------:R-:W0:Y:S01]  /*12b90*/  @!P0 S2R R3, SR_CgaCtaId ;  /* 0x0000000000038919 */ /* 0x000e220000008800 */
[----:B------:R-:W-:-:S04]  /*12ba0*/  @!P0 MOV R0, 0x400 ;  /* 0x0000040000008802 */ /* 0x000fc80000000f00 */
[----:B0-----:R-:W-:-:S05]  /*12bb0*/  @!P0 LEA R0, R3, R0, 0x18 ;  /* 0x0000000003008211 */ /* 0x001fca00078ec0ff */
[----:B------:R0:W-:Y:S01]  /*12bc0*/  @!P0 STS.128 [R0+0x388d0], R32 ;  /* 0x0388d02000008388 */ /* 0x0001e20000000c00 */
[----:B------:R-:W-:Y:S06]  /*12bd0*/  BAR.ARV 0x5, 0x180 ;  /* 0x0146000000007b1d */ /* 0x000fec0000002000 */
.L_x_2831:
        /* <DEDUP_REMOVED lines=52> */
.L_x_2915:
        /* <DEDUP_REMOVED lines=51> */
.L_x_2840:
        /* <DEDUP_REMOVED lines=16> */
.L_x_2841:
        /* <DEDUP_REMOVED lines=9> */
.L_x_2842:
[----:B------:R-:W2:Y:S01]  /*133e0*/  LDC R0, c[0x0][0x448] ;  /* 0x00011200ff007b82 */ /* 0x000ea20000000800 */
[----:B-----5:R-:W-:Y:S01]  /*133f0*/  IMAD.IADD R18, R18, 0x1, -R31 ;  /* 0x0000000112127824 */ /* 0x020fe200078e0a1f */
[----:B------:R-:W-:Y:S02]  /*13400*/  LOP3.LUT R22, R22, 0xfffffeff, RZ, 0xc0, !PT ;  /* 0xfffffeff16167812 */ /* 0x000fe400078ec0ff */
[----:B--2---:R-:W-:Y:S01]  /*13410*/  ISETP.NE.AND P0, PT, R0, 0x1, PT ;  /* 0x000000010000780c */ /* 0x004fe20003f05270 */
[----:B------:R-:W-:-:S04]  /*13420*/  IMAD.SHL.U32 R0, R33, 0x80, RZ ;  /* 0x0000008021007824 */ /* 0x000fc800078e00ff */
[----:B------:R-:W-:-:S08]  /*13430*/  VIADD R0, R0, 0x7f ;  /* 0x0000007f00007836 */ /* 0x000fd00000000000 */
[----:B-1----:R-:W1:Y:S01]  /*13440*/  @P0 LDC R3, c[0x0][0x44c] ;  /* 0x00011300ff030b82 */ /* 0x002e620000000800 */
[----:B------:R-:W-:-:S07]  /*13450*/  @P0 LOP3.LUT R22, R22, 0x100, RZ, 0xfc, !PT ;  /* 0x0000010016160812 */ /* 0x000fce00078efcff */
[----:B------:R-:W2:Y:S01]  /*13460*/  @P0 LDC R5, c[0x0][0x450] ;  /* 0x00011400ff050b82 */ /* 0x000ea20000000800 */
[----:B-1----:R-:W-:Y:S01]  /*13470*/  @P0 IMAD.HI.U32 R2, R0, R3, RZ ;  /* 0x0000000300020227 */ /* 0x002fe200078e00ff */
[----:B0-----:R-:W-:-:S04]  /*13480*/  IADD3 R3, R18, 0x80, -R19 ;  /* 0x0000008012037810 */ /* 0x001fc80007ffe813 */
[----:B--2---:R-:W-:-:S05]  /*13490*/  @P0 SHF.R.U32.HI R0, RZ, R5, R2 ;  /* 0x00000005ff000219 */ /* 0x004fca0000011602 */
[----:B------:R-:W-:Y:S02]  /*134a0*/  IMAD.IADD R2, R3, 0x1, R0 ;  /* 0x0000000103027824 */ /* 0x000fe400078e0200 */
[----:B------:R-:W-:-:S03]  /*134b0*/  VIADD R0, R18, 0x7f ;  /* 0x0000007f12007836 */ /* 0x000fc60000000000 */
[----:B------:R-:W-:Y:S02]  /*134c0*/  SHF.R.S32.HI R5, RZ, 0x1f, R2 ;  /* 0x0000001fff057819 */ /* 0x000fe40000011402 */
[----:B------:R-:W-:Y:S02]  /*134d0*/  SHF.R.S32.HI R3, RZ, 0x1f, R0 ;  /* 0x0000001fff037819 */ /* 0x000fe40000011400 */
[----:B------:R-:W-:Y:S02]  /*134e0*/  LEA.HI R5, R5, R2, RZ, 0x7 ;  /* 0x0000000205057211 */ /* 0x000fe400078f38ff */
[----:B------:R-:W-:Y:S02]  /*134f0*/  LEA.HI R3, R3, R0, RZ, 0x7 ;  /* 0x0000000003037211 */ /* 0x000fe400078f38ff */
[----:B------:R-:W-:Y:S02]  /*13500*/  SHF.R.S32.HI R0, RZ, 0x7, R5 ;  /* 0x00000007ff007819 */ /* 0x000fe40000011405 */
[----:B------:R-:W-:-:S04]  /*13510*/  SHF.R.S32.HI R3, RZ, 0x7, R3 ;  /* 0x00000007ff037819 */ /* 0x000fc80000011403 */
[----:B------:R-:W-:Y:S02]  /*13520*/  VIMNMX R5, R3, R0, PT ;  /* 0x0000000003057248 */ /* 0x000fe40003fe0100 */
[C---:B------:R-:W-:Y:S02]  /*13530*/  LOP3.LUT R0, R34.reuse, 0xff000000, RZ, 0xc0, !PT ;  /* 0xff00000022007812 */ /* 0x040fe400078ec0ff */
[----:B------:R-:W-:Y:S02]  /*13540*/  ISETP.GE.AND P0, PT, R5, 0x1, PT ;  /* 0x000000010500780c */ /* 0x000fe40003f06270 */
        /* <DEDUP_REMOVED lines=8> */
[----:B------:R-:W0:Y:S02]  /*135d0*/  @!P0 LDC R0, c[0x0][0x9f0] ;  /* 0x00027c00ff008b82 */ /* 0x000e240000000800 */
[-C--:B0-----:R-:W-:Y:S02]  /*135e0*/  IABS R4, R0.reuse ;  /* 0x0000000000047213 */ /* 0x081fe40000000000 */
[----:B------:R-:W-:Y:S02]  /*135f0*/  IADD3 R7, R0, -0x1, R5 ;  /* 0xffffffff00077810 */ /* 0x000fe40007ffe005 */
[----:B------:R-:W0:Y:S02]  /*13600*/  I2F.RP R6, R4 ;  /* 0x0000000400067306 */ /* 0x000e240000209400 */
[----:B------:R-:W-:-:S04]  /*13610*/  LOP3.LUT R2, R7, R0, RZ, 0x3c, !PT ;  /* 0x0000000007027212 */ /* 0x000fc800078e3cff */
[----:B------:R-:W-:Y:S01]  /*13620*/  ISETP.GE.AND P2, PT, R2, RZ, PT ;  /* 0x000000ff0200720c */ /* 0x000fe20003f46270 */
[----:B------:R-:W-:Y:S01]  /*13630*/  IMAD.MOV.U32 R2, RZ, RZ, RZ ;  /* 0x000000ffff027224 */ /* 0x000fe200078e00ff */
[----:B0-----:R-:W0:Y:S02]  /*13640*/  MUFU.RCP R6, R6 ;  /* 0x0000000600067308 */ /* 0x001e240000001000 */
[----:B0-----:R-:W-:Y:S01]  /*13650*/  VIADD R3, R6, 0xffffffe ;  /* 0x0ffffffe06037836 */ /* 0x001fe20000000000 */
[----:B------:R-:W-:-:S05]  /*13660*/  IABS R6, R0 ;  /* 0x0000000000067213 */ /* 0x000fca0000000000 */
[----:B------:R-:W0:Y:S01]  /*13670*/  F2I.FTZ.U32.TRUNC.NTZ R3, R3 ;  /* 0x0000000300037305 */ /* 0x000e22000021f000 */
[----:B------:R-:W-:Y:S02]  /*13680*/  IMAD.MOV R6, RZ, RZ, -R6 ;  /* 0x000000ffff067224 */ /* 0x000fe400078e0a06 */
[----:B0-----:R-:W-:-:S04]  /*13690*/  IMAD.MOV R9, RZ, RZ, -R3 ;  /* 0x000000ffff097224 */ /* 0x001fc800078e0a03 */
        /* <DEDUP_REMOVED lines=14> */
.L_x_2843:
[-C--:B------:R-:W-:Y:S01]  /*13780*/  IMAD R30, R30, R3.reuse, RZ ;  /* 0x000000031e1e7224 */ /* 0x080fe200078e02ff */
[----:B------:R-:W-:Y:S04]  /*13790*/  BSSY B7, `(.L_x_2844) ;  /* 0x00004c9000077945 */ /* 0x000fe80003800000 */
[----:B------:R-:W-:-:S04]  /*137a0*/  VIADDMNMX R24, R30, R3, R5, PT ;  /* 0x000000031e187246 */ /* 0x000fc80003800105 */
[----:B------:R-:W-:Y:S01]  /*137b0*/  ISETP.GT.AND P0, PT, R24, R30, PT ;  /* 0x0000001e1800720c */ /* 0x000fe20003f04270 */
[----:B------:R0:W-:-:S12]  /*137c0*/  STL [R1+0x14], R24 ;  /* 0x0000141801007387 */ /* 0x0001d80000100800 */
[----:B0-----:R-:W-:Y:S05]  /*137d0*/  @P0 BRA `(.L_x_2845) ;  /* 0x0000000000440947 */ /* 0x001fea0003800000 */
        /* <DEDUP_REMOVED lines=17> */
.L_x_2845:
        /* <DEDUP_REMOVED lines=20> */
.L_x_2848:
[----:B------:R-:W-:Y:S05]  /*13a30*/  BSYNC B6 ;  /* 0x0000000000067941 */ /* 0x000fea0003800000 */
.L_x_2847:
        /* <DEDUP_REMOVED lines=22> */
.L_x_2850:
[----:B------:R-:W-:Y:S05]  /*13ba0*/  BSYNC B6 ;  /* 0x0000000000067941 */ /* 0x000fea0003800000 */
.L_x_2849:
        /* <DEDUP_REMOVED lines=20> */
.L_x_2852:
[----:B------:R-:W-:Y:S05]  /*13cf0*/  BSYNC B6 ;  /* 0x0000000000067941 */ /* 0x000fea0003800000 */
.L_x_2851:
        /* <DEDUP_REMOVED lines=19> */
.L_x_2854:
[----:B------:R-:W-:Y:S05]  /*13e30*/  BSYNC B6 ;  /* 0x0000000000067941 */ /* 0x000fea0003800000 */
.L_x_2853:
[----:B------:R-:W-:Y:S01]  /*13e40*/  ULDC.64 UR4, c[0x0][0x9f8] ;  /* 0x00027e0000047ab9 */ /* 0x000fe20000000a00 */
[----:B------:R-:W0:Y:S01]  /*13e50*/  S2R R20, SR_TID.X ;  /* 0x0000000000147919 */ /* 0x000e220000002100 */
[----:B------:R-:W-:Y:S01]  /*13e60*/  UISETP.NE.U32.AND UP0, UPT, UR4, URZ, UPT ;  /* 0x0000003f0400728c */ /* 0x000fe2000bf05070 */
[----:B------:R-:W1:Y:S03]  /*13e70*/  LDC R8, c[0x0][0x430] ;  /* 0x00010c00ff087b82 */ /* 0x000e660000000800 */
[----:B------:R-:W-:-:S06]  /*13e80*/  UISETP.NE.AND.EX UP0, UPT, UR5, URZ, UPT, UP0 ;  /* 0x0000003f0500728c */ /* 0x000fcc000bf05300 */
[----:B------:R-:W-:-:S05]  /*13e90*/  PLOP3.LUT P0, PT, PT, PT, UP0, 0x80, 0x0 ;  /* 0x000000000000781c */ /* 0x000fca0003f0f008 */
[----:B------:R-:W-:-:S04]  /*13ea0*/  @UP0 UIADD3 UR4, UP1, UR37, UR4, URZ ;  /* 0x0000000425040290 */ /* 0x000fc8000ff3e03f */
[----:B------:R-:W-:Y:S02]  /*13eb0*/  @UP0 UIADD3.X UR5, UR36, UR5, URZ, UP1, !UPT ;  /* 0x0000000524050290 */ /* 0x000fe40008ffe43f */
[----:B------:R-:W-:-:S04]  /*13ec0*/  IMAD.U32 R2, RZ, RZ, UR4 ;  /* 0x00000004ff027e24 */ /* 0x000fc8000f8e00ff */
[----:B------:R-:W-:-:S05]  /*13ed0*/  IMAD.U32 R3, RZ, RZ, UR5 ;  /* 0x00000005ff037e24 */ /* 0x000fca000f8e00ff */
[----:B------:R2:W3:Y:S01]  /*13ee0*/  @P0 LDG.E R29, desc[UR54][R2.64] ;  /* 0x00000036021d0981 */ /* 0x0004e2000c1e1900 */
[----:B0-----:R-:W-:Y:S02]  /*13ef0*/  LOP3.LUT R21, R20, 0x7f, RZ, 0xc0, !PT ;  /* 0x0000007f14157812 */ /* 0x001fe400078ec0ff */
[----:B-1----:R-:W-:Y:S01]  /*13f00*/  ISETP.NE.AND P1, PT, R8, 0x1, PT ;  /* 0x000000010800780c */ /* 0x002fe20003f25270 */
[----:B------:R-:W-:Y:S01]  /*13f10*/  IMAD.SHL.U32 R20, R20, 0x10, RZ ;  /* 0x0000001014147824 */ /* 0x000fe200078e00ff */
[----:B------:R-:W-:Y:S02]  /*13f20*/  SHF.R.U32.HI R21, RZ, 0x3, R21 ;  /* 0x00000003ff157819 */ /* 0x000fe40000011615 */
[----:B------:R-:W-:Y:S02]  /*13f30*/  LEA R7, R24, 0xffffff80, 0x7 ;  /* 0xffffff8018077811 */ /* 0x000fe400078e38ff */
[----:B------:R-:W-:-:S04]  /*13f40*/  LOP3.LUT R20, R21, 0x70, R20, 0xf8, !PT ;  /* 0x0000007015147812 */ /* 0x000fc800078ef814 */
[----:B------:R-:W-:-:S03]  /*13f50*/  LOP3.LUT R5, R20, R7, RZ, 0xfc, !PT ;  /* 0x0000000714057212 */ /* 0x000fc600078efcff */
[----:B------:R-:W0:Y:S01]  /*13f60*/  @P1 LDC R6, c[0x0][0x434] ;  /* 0x00010d00ff061b82 */ /* 0x000e220000000800 */
[----:B------:R-:W-:-:S07]  /*13f70*/  ISETP.GE.AND P0, PT, R5, R18, PT ;  /* 0x000000120500720c */ /* 0x000fce0003f06270 */
[----:B------:R-:W1:Y:S01]  /*13f80*/  @P1 LDC R0, c[0x0][0x438] ;  /* 0x00010e00ff001b82 */ /* 0x000e620000000800 */
[----:B------:R-:W-:-:S07]  /*13f90*/  IMAD.IADD R5, R5, 0x1, R31 ;  /* 0x0000000105057824 */ /* 0x000fce00078e021f */
[----:B--2---:R-:W2:Y:S01]  /*13fa0*/  @!P0 LDC.64 R2, c[0x0][0x428] ;  /* 0x00010a00ff028b82 */ /* 0x004ea20000000a00 */
[----:B------:R-:W-:Y:S02]  /*13fb0*/  IMAD.MOV.U32 R4, RZ, RZ, R5 ;  /* 0x000000ffff047224 */ /* 0x000fe400078e0005 */
[----:B0-----:R-:W-:-:S05]  /*13fc0*/  @P1 IMAD.HI.U32 R6, R5, R6, RZ ;  /* 0x0000000605061227 */ /* 0x001fca00078e00ff */
[----:B-1----:R-:W-:-:S05]  /*13fd0*/  @P1 SHF.R.U32.HI R4, RZ, R0, R6 ;  /* 0x00000000ff041219 */ /* 0x002fca0000011606 */
[----:B------:R-:W-:-:S04]  /*13fe0*/  IMAD.MOV R0, RZ, RZ, -R4 ;  /* 0x000000ffff007224 */ /* 0x000fc800078e0a04 */
[----:B------:R-:W-:Y:S01]  /*13ff0*/  IMAD R0, R8, R0, R5 ;  /* 0x0000000008007224 */ /* 0x000fe200078e0205 */
[----:B------:R-:W-:Y:S01]  /*14000*/  @!P0 SHF.R.S32.HI R5, RZ, 0x1f, R4 ;  /* 0x0000001fff058819 */ /* 0x000fe20000011404 */
[----:B------:R-:W0:Y:S01]  /*14010*/  LDC R8, c[0x0][0x2f4] ;  /* 0x0000bd00ff087b82 */ /* 0x000e220000000800 */
[----:B------:R-:W-:-:S04]  /*14020*/  LOP3.LUT R22, R22, 0xfffffff7, RZ, 0xc0, !PT ;  /* 0xfffffff716167812 */ /* 0x000fc800078ec0ff */
[----:B------:R-:W-:Y:S02]  /*14030*/  @P1 LOP3.LUT R22, R22, 0x8, RZ, 0xfc, !PT ;  /* 0x0000000816161812 */ /* 0x000fe400078efcff */
[----:B------:R-:W-:Y:S02]  /*14040*/  LOP3.LUT R20, R27, 0x80, RZ, 0xfc, !PT ;  /* 0x000000801b147812 */ /* 0x000fe400078efcff */
[----:B------:R-:W-:Y:S01]  /*14050*/  LOP3.LUT R22, R22, 0xfffffffd, RZ, 0xc0, !PT ;  /* 0xfffffffd16167812 */ /* 0x000fe200078ec0ff */
[----:B------:R-:W-:-:S05]  /*14060*/  IMAD.U32 R9, RZ, RZ, UR44 ;  /* 0x0000002cff097e24 */ /* 0x000fca000f8e00ff */
[----:B------:R-:W-:Y:S01]  /*14070*/  ISETP.NE.AND P2, PT, R9, 0x3, PT ;  /* 0x000000030900780c */ /* 0x000fe20003f45270 */
[----:B------:R-:W-:Y:S01]  /*14080*/  UMOV UR4, 0xffffffff ;  /* 0xffffffff00047882 */ /* 0x000fe20000000000 */
[----:B---3--:R-:W-:Y:S01]  /*14090*/  SHF.R.S32.HI R35, RZ, 0x1f, R29 ;  /* 0x0000001fff237819 */ /* 0x008fe2000001141d */
[----:B--2---:R-:W-:-:S04]  /*140a0*/  @!P0 IMAD.WIDE.U32 R4, R29, R2, R4 ;  /* 0x000000021d048225 */ /* 0x004fc800078e0004 */
[----:B------:R-:W-:-:S04]  /*140b0*/  @!P0 IMAD R6, R35, R2, RZ ;  /* 0x0000000223068224 */ /* 0x000fc800078e02ff */
[----:B------:R-:W-:Y:S02]  /*140c0*/  @!P0 IMAD R6, R29, R3, R6 ;  /* 0x000000031d068224 */ /* 0x000fe400078e0206 */
[----:B------:R-:W1:Y:S02]  /*140d0*/  @!P0 LDC.64 R2, c[0x0][0x418] ;  /* 0x00010600ff028b82 */ /* 0x000e640000000a00 */
[----:B------:R-:W-:Y:S01]  /*140e0*/  @!P0 IMAD.IADD R6, R5, 0x1, R6 ;  /* 0x0000000105068824 */ /* 0x000fe200078e0206 */
[----:B-1----:R-:W-:-:S04]  /*140f0*/  @!P0 LEA R2, P1, R4, R2, 0x2 ;  /* 0x0000000204028211 */ /* 0x002fc800078210ff */
[----:B------:R-:W-:Y:S02]  /*14100*/  @!P0 LEA.HI.X R3, R4, R3, R6, 0x2, P1 ;  /* 0x0000000304038211 */ /* 0x000fe400008f1406 */
[----:B0-----:R-:W-:Y:S01]  /*14110*/  ISETP.GE.AND P1, PT, R27, R8, PT ;  /* 0x000000081b00720c */ /* 0x001fe20003f26270 */
        /* <DEDUP_REMOVED lines=8> */
[----:B0-----:R-:W-:Y:S06]  /*141a0*/  BRA.DIV UR4, `(.L_x_2855) ;  /* 0x0000005a04407947 */ /* 0x001fec000b800000 */
.L_x_2935:
[----:B------:R-:W-:Y:S01]  /*141b0*/  LOP3.LUT R24, R34, 0xffff, RZ, 0xc0, !PT ;  /* 0x0000ffff22187812 */ /* 0x000fe200078ec0ff */
[----:B------:R-:W-:Y:S06]  /*141c0*/  @!P2 BRA `(.L_x_2856) ;  /* 0x000000000004a947 */ /* 0x000fec0003800000 */
[----:B------:R-:W-:Y:S01]  /*141d0*/  BPT.TRAP 0x1 ;  /* 0x000000040000795c */ /* 0x000fe20000300000 */
.L_x_2856:
        /* <DEDUP_REMOVED lines=10> */
.L_x_2936:
[----:B------:R-:W-:Y:S05]  /*14280*/  BSYNC B0 ;  /* 0x0000000000007941 */ /* 0x000fea0003800000 */
.L_x_2857:
[----:B------:R-:W2:Y:S01]  /*14290*/  LDL R11, [R1+0x8] ;  /* 0x00000800010b7983 */ /* 0x000ea20000100800 */
[----:B------:R-:W-:Y:S01]  /*142a0*/  ULDC.64 UR4, c[0x0][0x328] ;  /* 0x0000ca0000047ab9 */ /* 0x000fe20000000a00 */
[----:B-----5:R-:W-:Y:S01]  /*142b0*/  SHF.R.S32.HI R10, RZ, 0x1f, R4 ;  /* 0x0000001fff0a7819 */ /* 0x020fe20000011404 */
        /* <DEDUP_REMOVED lines=16> */
[----:B------:R-:W-:Y:S02]  /*143c0*/  IADD3.X R8, R8, UR7, RZ, P0, !PT ;  /* 0x0000000708087c10 */ /* 0x000fe400087fe4ff */
[----:B------:R-:W-:-:S13]  /*143d0*/  ISETP.GE.AND P0, PT, R18, 0x1, PT ;  /* 0x000000011200780c */ /* 0x000fda0003f06270 */
[----:B------:R-:W-:Y:S01]  /*143e0*/  @P0 LOP3.LUT R22, R22, 0x80, RZ, 0xfc, !PT ;  /* 0x0000008016160812 */ /* 0x000fe200078efcff */
[----:B--2---:R-:W-:Y:S01]  /*143f0*/  IMAD R5, R25, 0x8000, R11 ;  /* 0x0000800019057824 */ /* 0x004fe200078e020b */
[----:B------:R-:W-:Y:S06]  /*14400*/  BRA.DIV UR4, `(.L_x_2859) ;  /* 0x0000005604e87947 */ /* 0x000fec000b800000 */
[----:B------:R-:W1:Y:S01]  /*14410*/  LDC R12, c[0x0][0x2f4] ;  /* 0x0000bd00ff0c7b82 */ /* 0x000e620000000800 */
[----:B------:R-:W2:Y:S01]  /*14420*/  SHFL.IDX PT, R2, R7, RZ, 0x181f ;  /* 0x00181fff07027589 */ /* 0x000ea200000e0000 */
[----:B------:R-:W-:Y:S01]  /*14430*/  LOP3.LUT R11, R27, 0x80, RZ, 0xfc, !PT ;  /* 0x000000801b0b7812 */ /* 0x000fe200078efcff */
[----:B------:R-:W-:Y:S01]  /*14440*/  IMAD.IADD R5, R17, 0x1, R5 ;  /* 0x0000000111057824 */ /* 0x000fe200078e0205 */
[----:B------:R-:W-:Y:S01]  /*14450*/  ISETP.GE.AND P3, PT, R18, 0x11, PT ;  /* 0x000000111200780c */ /* 0x000fe20003f66270 */
[----:B------:R-:W3:Y:S01]  /*14460*/  SHFL.IDX PT, R3, R8, RZ, 0x181f ;  /* 0x00181fff08037589 */ /* 0x000ee200000e0000 */
[----:B------:R-:W-:Y:S02]  /*14470*/  LOP3.LUT R22, R22, 0xffffffdf, RZ, 0xc0, !PT ;  /* 0xffffffdf16167812 */ /* 0x000fe400078ec0ff */
[C---:B------:R-:W-:Y:S02]  /*14480*/  ISETP.GE.AND P6, PT, R18.reuse, 0x71, PT ;  /* 0x000000711200780c */ /* 0x040fe40003fc6270 */
[----:B------:R-:W-:-:S02]  /*14490*/  ISETP.GE.AND P5, PT, R18, 0x31, PT ;  /* 0x000000311200780c */ /* 0x000fc40003fa6270 */
[----:B------:R-:W-:-:S05]  /*144a0*/  ISETP.GE.AND P4, PT, R18, 0x41, PT ;  /* 0x000000411200780c */ /* 0x000fca0003f86270 */
[----:B------:R-:W-:Y:S02]  /*144b0*/  @P3 LOP3.LUT R22, R22, 0x20, RZ, 0xfc, !PT ;  /* 0x0000002016163812 */ /* 0x000fe400078efcff */
[----:B------:R-:W-:Y:S02]  /*144c0*/  ISETP.GE.AND P3, PT, R18, 0x51, PT ;  /* 0x000000511200780c */ /* 0x000fe40003f66270 */
[----:B------:R-:W-:Y:S02]  /*144d0*/  LOP3.LUT R22, R22, 0xffffffef, RZ, 0xc0, !PT ;  /* 0xffffffef16167812 */ /* 0x000fe400078ec0ff */
[C---:B-1----:R-:W-:Y:S02]  /*144e0*/  ISETP.GE.AND P1, PT, R27.reuse, R12, PT ;  /* 0x0000000c1b00720c */ /* 0x042fe40003f26270 */
[----:B--2---:R-:W-:Y:S02]  /*144f0*/  IADD3 R2, P0, R27, R2, RZ ;  /* 0x000000021b027210 */ /* 0x004fe40007f1e0ff */
[----:B------:R-:W-:-:S03]  /*14500*/  ISETP.LT.OR P2, PT, R18, 0x1, P1 ;  /* 0x000000011200780c */ /* 0x000fc60000f41670 */
[----:B---3--:R-:W-:Y:S01]  /*14510*/  IMAD.X R3, RZ, RZ, R3, P0 ;  /* 0x000000ffff037224 */ /* 0x008fe200000e0603 */
[----:B------:R-:W-:-:S09]  /*14520*/  ISETP.GE.AND P0, PT, R11, R12, PT ;  /* 0x0000000c0b00720c */ /* 0x000fd20003f06270 */
        /* <DEDUP_REMOVED lines=54> */
[----:B-1----:R1:W2:Y:S10]  /*14890*/  SHFL.IDX PT, R2, R7, 0x7, 0x181f ;  /* 0x00f81f0007027f89 */ /* 0x0022b400000e0000 */
[----:B------:R-:W-:-:S02]  /*148a0*/  @P2 LOP3.LUT R22, R22, 0x10, RZ, 0xfc, !PT ;  /* 0x0000001016162812 */ /* 0x000fc400078efcff */
[----:B------:R-:W-:Y:S02]  /*148b0*/  ISETP.GE.AND P2, PT, R18, 0x61, PT ;  /* 0x000000611200780c */ /* 0x000fe40003f46270 */
[----:B------:R-:W-:-:S04]  /*148c0*/  LOP3.LUT R22, R22, 0xffffffbf, RZ, 0xc0, !PT ;  /* 0xffffffbf16167812 */ /* 0x000fc800078ec0ff */
[----:B-1-3--:R-:W-:-:S07]  /*148d0*/  @P6 LOP3.LUT R22, R22, 0x40, RZ, 0xfc, !PT ;  /* 0x0000004016166812 */ /* 0x00afce00078efcff */
.L_x_2954:
        /* <DEDUP_REMOVED lines=11> */
.L_x_2860:
[----:B------:R-:W-:Y:S02]  /*14990*/  PLOP3.LUT P1, PT, P1, P0, PT, 0xa2, 0x0 ;  /* 0x000000000000781c */ /* 0x000fe40000f21472 */
[----:B------:R-:W-:-:S08]  /*149a0*/  @P0 R2UR P1, UR4, R6 ;  /* 0x00000000060402ca */ /* 0x000fd00000020000 */
[----:B------:R-:W-:-:S05]  /*149b0*/  @P0 PLOP3.LUT P0, PT, P1, PT, PT, 0x80, 0x0 ;  /* 0x000000000000081c */ /* 0x000fca0000f0f070 */
[----:B------:R-:W-:Y:S01]  /*149c0*/  @!P1 SYNCS.ARRIVE.TRANS64.RED.A0T1 RZ, [UR4+0x38870], RZ ;  /* 0x038870ffffff99a7 */ /* 0x000fe20008200404 */
[----:B------:R-:W-:Y:S07]  /*149d0*/  @!P1 ARRIVES.LDGSTSBAR.64.TRANSCNT [UR4+0x38870] ;  /* 0x03887000ff0099b0 */ /* 0x000fee0008000a84 */
[----:B------:R-:W-:Y:S05]  /*149e0*/  @P0 BRA.U.ANY `(.L_x_2860) ;  /* 0xfffffffd00e80947 */ /* 0x000fea000393ffff */
[----:B------:R-:W-:Y:S01]  /*149f0*/  NOP ;  /* 0x0000000000007918 */ /* 0x000fe20000000000 */
[----:B-1----:R-:W-:-:S05]  /*14a00*/  IMAD.U32 R2, RZ, RZ, UR44 ;  /* 0x0000002cff027e24 */ /* 0x002fca000f8e00ff */
[----:B------:R-:W-:-:S13]  /*14a10*/  ISETP.NE.AND P6, PT, R2, 0x3, PT ;  /* 0x000000030200780c */ /* 0x000fda0003fc5270 */
[----:B------:R-:W-:Y:S05]  /*14a20*/  @!P6 BRA `(.L_x_2861) ;  /* 0x000000000004e947 */ /* 0x000fea0003800000 */
[----:B------:R-:W-:Y:S01]  /*14a30*/  BPT.TRAP 0x1 ;  /* 0x000000040000795c */ /* 0x000fe20000300000 */
.L_x_2861:
[----:B------:R1:W-:Y:S01]  /*14a40*/  SYNCS.ARRIVE.TRANS64.A1T0 RZ, [R6+URZ+0x38870], RZ ;  /* 0x038870ff06ff79a7 */ /* 0x0003e2000810003f */
[----:B------:R-:W-:Y:S05]  /*14a50*/  @!P6 BRA `(.L_x_2862) ;  /* 0x000000000004e947 */ /* 0x000fea0003800000 */
[----:B------:R-:W-:Y:S01]  /*14a60*/  BPT.TRAP 0x1 ;  /* 0x000000040000795c */ /* 0x000fe20000300000 */
.L_x_2862:
[----:B------:R-:W2:Y:S01]  /*14a70*/  SYNCS.PHASECHK.TRANS64.TRYWAIT P0, [R6+URZ+0x38840], R20 ;  /* 0x03884014060075a7 */ /* 0x000ea2000800017f */
[----:B------:R-:W-:Y:S04]  /*14a80*/  BSSY B0, `(.L_x_2863) ;  /* 0x0000002000007945 */ /* 0x000fe80003800000 */
[----:B--2---:R-:W-:Y:S05]  /*14a90*/  @!P0 BRA `(.L_x_2864) ;  /* 0x0000005c00148947 */ /* 0x004fea0003800000 */
.L_x_2955:
[----:B------:R-:W-:Y:S05]  /*14aa0*/  BSYNC B0 ;  /* 0x0000000000007941 */ /* 0x000fea0003800000 */
.L_x_2863:
[----:B------:R-:W-:Y:S01]  /*14ab0*/  ULDC.64 UR4, c[0x0][0x300] ;  /* 0x0000c00000047ab9 */ /* 0x000fe20000000a00 */
[----:B------:R-:W3:Y:S01]  /*14ac0*/  LDC R8, c[0x0][0x2f4] ;  /* 0x0000bd00ff087b82 */ /* 0x000ee20000000800 */
        /* <DEDUP_REMOVED lines=14> */
[----:B---3--:R-:W-:Y:S02]  /*14bb0*/  ISETP.GE.AND P1, PT, R11, R8, PT ;  /* 0x000000080b00720c */ /* 0x008fe40003f26270 */
[----:B------:R-:W-:Y:S01]  /*14bc0*/  IMAD R0, R24, UR5, R3 ;  /* 0x0000000518007c24 */ /* 0x000fe2000f8e0203 */
[----:B------:R-:W-:-:S04]  /*14bd0*/  IADD3 R4, P0, R2, UR6, RZ ;  /* 0x0000000602047c10 */ /* 0x000fc8000ff1e0ff */
[----:B------:R-:W-:Y:S01]  /*14be0*/  IADD3.X R0, R0, UR7, RZ, P0, !PT ;  /* 0x0000000700007c10 */ /* 0x000fe200087fe4ff */
[----:B------:R-:W-:Y:S08]  /*14bf0*/  BRA.DIV UR4, `(.L_x_2865) ;  /* 0x0000005a04d07947 */ /* 0x000ff0000b800000 */
[----:B------:R-:W3:Y:S01]  /*14c00*/  SHFL.IDX PT, R3, R4, RZ, 0x181f ;  /* 0x00181fff04037589 */ /* 0x000ee200000e0000 */
[----:B------:R-:W-:Y:S02]  /*14c10*/  LOP3.LUT R22, R22, 0xffffefff, RZ, 0xc0, !PT ;  /* 0xffffefff16167812 */ /* 0x000fe400078ec0ff */
[----:B------:R-:W-:Y:S01]  /*14c20*/  ISETP.GE.AND P6, PT, R27, R8, PT ;  /* 0x000000081b00720c */ /* 0x000fe20003fc6270 */
[----:B------:R-:W4:Y:S01]  /*14c30*/  SHFL.IDX PT, R2, R0, RZ, 0x181f ;  /* 0x00181fff00027589 */ /* 0x000f2200000e0000 */
[----:B------:R-:W-:-:S04]  /*14c40*/  @P4 LOP3.LUT R22, R22, 0x1000, RZ, 0xfc, !PT ;  /* 0x0000100016164812 */ /* 0x000fc800078efcff */
[C---:B------:R-:W-:Y:S02]  /*14c50*/  LOP3.LUT P4, RZ, R22.reuse, 0x80, RZ, 0xc0, !PT ;  /* 0x0000008016ff7812 */ /* 0x040fe4000788c0ff */
[----:B------:R-:W-:-:S04]  /*14c60*/  LOP3.LUT R22, R22, 0xfffff7ff, RZ, 0xc0, !PT ;  /* 0xfffff7ff16167812 */ /* 0x000fc800078ec0ff */
[----:B------:R-:W-:-:S04]  /*14c70*/  @P3 LOP3.LUT R22, R22, 0x800, RZ, 0xfc, !PT ;  /* 0x0000080016163812 */ /* 0x000fc800078efcff */
[C---:B------:R-:W-:Y:S02]  /*14c80*/  LOP3.LUT P3, RZ, R22.reuse, 0x20, RZ, 0xc0, !PT ;  /* 0x0000002016ff7812 */ /* 0x040fe4000786c0ff */
[----:B------:R-:W-:Y:S02]  /*14c90*/  LOP3.LUT R22, R22, 0xfffffbff, RZ, 0xc0, !PT ;  /* 0xfffffbff16167812 */ /* 0x000fe400078ec0ff */
[----:B---3--:R-:W-:Y:S02]  /*14ca0*/  @P4 IADD3 R3, P0, R27, R3, RZ ;  /* 0x000000031b034210 */ /* 0x008fe40007f1e0ff */
[----:B------:R-:W-:-:S03]  /*14cb0*/  @P2 LOP3.LUT R22, R22, 0x400, RZ, 0xfc, !PT ;  /* 0x0000040016162812 */ /* 0x000fc600078efcff */
[----:B----4-:R-:W-:Y:S01]  /*14cc0*/  @P4 IMAD.X R2, RZ, RZ, R2, P0 ;  /* 0x000000ffff024224 */ /* 0x010fe200000e0602 */
        /* <DEDUP_REMOVED lines=8> */
[----:B---3--:R-:W3:Y:S04]  /*14d50*/  SHFL.IDX PT, R3, R4, 0x1, 0x181f ;  /* 0x00381f0004037f89 */ /* 0x008ee800000e0000 */
[----:B------:R-:W4:Y:S01]  /*14d60*/  SHFL.IDX PT, R2, R0, 0x1, 0x181f ;  /* 0x00381f0000027f89 */ /* 0x000f2200000e0000 */
[----:B---3--:R-:W-:-:S05]  /*14d70*/  @P3 IADD3 R3, P0, R27, R3, RZ ;  /* 0x000000031b033210 */ /* 0x008fca0007f1e0ff */
[----:B----4-:R-:W-:-:S05]  /*14d80*/  @P3 IMAD.X R2, RZ, RZ, R2, P0 ;  /* 0x000000ffff023224 */ /* 0x010fca00000e0602 */
[----:B------:R-:W-:-:S04]  /*14d90*/  @P3 LOP3.LUT R3, R3, R2, RZ, 0x3c, !PT ;  /* 0x0000000203033212 */ /* 0x000fc800078e3cff */
[----:B------:R-:W-:-:S04]  /*14da0*/  @P3 LOP3.LUT R2, R3, R2, RZ, 0x3c, !PT ;  /* 0x0000000203023212 */ /* 0x000fc800078e3cff */
[----:B------:R-:W-:-:S05]  /*14db0*/  @P3 LOP3.LUT R3, R3, R2, RZ, 0x3c, !PT ;  /* 0x0000000203033212 */ /* 0x000fca00078e3cff */
        /* <DEDUP_REMOVED lines=21> */
[----:B------:R3:W-:Y:S04]  /*14f10*/  @P5 LDGSTS.E.BYPASS.LTC128B.128 [R5+0x2dc00], desc[UR54][R2.64+0x80], !P1 ;  /* 0x2dc0008002055fae */ /* 0x0007e8000c901d76 */
        /* <DEDUP_REMOVED lines=19> */
[----:B------:R-:W4:Y:S04]  /*15050*/  SHFL.IDX PT, R2, R0, 0x6, 0x181f ;  /* 0x00d81f0000027f89 */ /* 0x000f2800000e0000 */
[----:B------:R-:W0:Y:S04]  /*15060*/  SHFL.IDX PT, R4, R4, 0x7, 0x181f ;  /* 0x00f81f0004047f89 */ /* 0x000e2800000e0000 */
[----:B------:R-:W0:Y:S01]  /*15070*/  SHFL.IDX PT, R0, R0, 0x7, 0x181f ;  /* 0x00f81f0000007f89 */ /* 0x000e2200000e0000 */
[----:B---3--:R-:W-:-:S05]  /*15080*/  @P2 IADD3 R3, P0, R27, R3, RZ ;  /* 0x000000031b032210 */ /* 0x008fca0007f1e0ff */
[----:B----4-:R-:W-:-:S05]  /*15090*/  @P2 IMAD.X R2, RZ, RZ, R2, P0 ;  /* 0x000000ffff022224 */ /* 0x010fca00000e0602 */
[----:B------:R-:W-:-:S04]  /*150a0*/  @P2 LOP3.LUT R3, R3, R2, RZ, 0x3c, !PT ;  /* 0x0000000203032212 */ /* 0x000fc800078e3cff */
[----:B------:R-:W-:-:S04]  /*150b0*/  @P2 LOP3.LUT R2, R3, R2, RZ, 0x3c, !PT ;  /* 0x0000000203022212 */ /* 0x000fc800078e3cff */
[----:B------:R-:W-:-:S05]  /*150c0*/  @P2 LOP3.LUT R3, R3, R2, RZ, 0x3c, !PT ;  /* 0x0000000203032212 */ /* 0x000fca00078e3cff */
[----:B------:R3:W-:Y:S04]  /*150d0*/  @P2 LDGSTS.E.BYPASS.LTC128B.128 [R5+0x2b400], desc[UR54][R2.64], !P6 ;  /* 0x2b40000002052fae */ /* 0x0007e8000f101d76 */
[----:B0-----:R3:W-:Y:S02]  /*150e0*/  @P2 LDGSTS.E.BYPASS.LTC128B.128 [R5+0x2f400], desc[UR54][R2.64+0x80], !P1 ;  /* 0x2f40008002052fae */ /* 0x0017e4000c901d76 */
.L_x_2973:
[----:B------:R-:W-:Y:S02]  /*150f0*/  LOP3.LUT P2, RZ, R22, 0x40, RZ, 0xc0, !PT ;  /* 0x0000004016ff7812 */ /* 0x000fe4000784c0ff */
[----:B------:R-:W-:-:S11]  /*15100*/  ISETP.GE.AND P3, PT, R27, R8, PT ;  /* 0x000000081b00720c */ /* 0x000fd60003f66270 */
[----:B0--3--:R-:W-:-:S05]  /*15110*/  @P2 IADD3 R2, P0, R27, R4, RZ ;  /* 0x000000041b022210 */ /* 0x009fca0007f1e0ff */
        /* <DEDUP_REMOVED lines=9> */
.L_x_2866:
        /* <DEDUP_REMOVED lines=11> */
.L_x_2867:
        /* <DEDUP_REMOVED lines=23> */
[----:B-123--:R-:W-:Y:S02]  /*153d0*/  IMAD.U32 R6, RZ, RZ, UR8 ;  /* 0x00000008ff067e24 */ /* 0x00efe4000f8e00ff */
        /* <DEDUP_REMOVED lines=8> */
.L_x_2869:
[----:B------:R-:W-:Y:S05]  /*15460*/  BSYNC B6 ;  /* 0x0000000000067941 */ /* 0x000fea0003800000 */
.L_x_2868:
[----:B------:R4:W5:Y:S01]  /*15470*/  LDL R7, [R1+0x10] ;  /* 0x0000100001077983 */ /* 0x0009620000100800 */
[----:B0-----:R-:W0:Y:S01]  /*15480*/  S2R R2, SR_TID.X ;  /* 0x0000000000027919 */ /* 0x001e220000002100 */
[C---:B------:R-:W-:Y:S01]  /*15490*/  R2UR UR8, R24.reuse ;  /* 0x00000000180872ca */ /* 0x040fe200000e0000 */
[----:B------:R-:W4:Y:S01]  /*154a0*/  LDC R5, c[0x0][0x448] ;  /* 0x00011200ff057b82 */ /* 0x000f220000000800 */
[----:B------:R-:W-:Y:S01]  /*154b0*/  R2UR UR9, R24 ;  /* 0x00000000180972ca */ /* 0x000fe200000e0000 */
[----:B------:R-:W-:Y:S01]  /*154c0*/  ULDC.64 UR6, c[0x0][0x2d8] ;  /* 0x0000b60000067ab9 */ /* 0x000fe20000000a00 */
[C---:B0-----:R-:W-:Y:S01]  /*154d0*/  LOP3.LUT R18, R2.reuse, 0x7f, RZ, 0xc0, !PT ;  /* 0x0000007f02127812 */ /* 0x041fe200078ec0ff */
[----:B------:R-:W-:-:S03]  /*154e0*/  IMAD.SHL.U32 R2, R2, 0x10, RZ ;  /* 0x0000001002027824 */ /* 0x000fc600078e00ff */
[----:B--2---:R-:W-:Y:S02]  /*154f0*/  SHF.R.U32.HI R20, RZ, 0x3, R18 ;  /* 0x00000003ff147819 */ /* 0x004fe40000011612 */
[----:B------:R-:W0:Y:S02]  /*15500*/  LDC R18, c[0x0][0x448] ;  /* 0x00011200ff127b82 */ /* 0x000e240000000800 */
[----:B------:R-:W-:Y:S01]  /*15510*/  LOP3.LUT R2, R20, 0x70, R2, 0xf8, !PT ;  /* 0x0000007014027812 */ /* 0x000fe200078ef802 */
[----:B------:R-:W-:Y:S01]  /*15520*/  UMOV UR4, UR36 ;  /* 0x0000002400047c82 */ /* 0x000fe20008000000 */
[----:B------:R-:W-:-:S03]  /*15530*/  UMOV UR5, UR43 ;  /* 0x0000002b00057c82 */ /* 0x000fc60008000000 */
[----:B------:R-:W-:Y:S01]  /*15540*/  IMAD R3, R33, 0x80, R2 ;  /* 0x0000008021037824 */ /* 0x000fe200078e0202 */
[----:B0-----:R-:W-:-:S13]  /*15550*/  ISETP.NE.AND P6, PT, R18, 0x1, PT ;  /* 0x000000011200780c */ /* 0x001fda0003fc5270 */
[----:B------:R-:W0:Y:S08]  /*15560*/  @P6 LDC R4, c[0x0][0x44c] ;  /* 0x00011300ff046b82 */ /* 0x000e300000000800 */
[----:B------:R-:W2:Y:S01]  /*15570*/  @P6 LDC R0, c[0x0][0x450] ;  /* 0x00011400ff006b82 */ /* 0x000ea20000000800 */
[----:B------:R-:W-:Y:S01]  /*15580*/  UIMAD.WIDE.U32 UR4, UR8, UR6, UR4 ;  /* 0x00000006080472a5 */ /* 0x000fe2000f8e0004 */
[----:B------:R-:W-:-:S03]  /*15590*/  IMAD.MOV.U32 R2, RZ, RZ, R3 ;  /* 0x000000ffff027224 */ /* 0x000fc600078e0003 */
[----:B------:R-:W-:-:S03]  /*155a0*/  UIMAD UR5, UR9, UR7, UR5 ;  /* 0x00000007090572a4 */ /* 0x000fc6000f8e0205 */
[----:B------:R-:W-:Y:S02]  /*155b0*/  ULDC.64 UR8, c[0x0][0x2e0] ;  /* 0x0000b80000087ab9 */ /* 0x000fe40000000a00 */
[----:B------:R-:W-:Y:S01]  /*155c0*/  UIMAD UR6, UR40, UR8, URZ ;  /* 0x00000008280672a4 */ /* 0x000fe2000f8e023f */
[----:B0-----:R-:W-:-:S03]  /*155d0*/  @P6 IMAD.HI.U32 R4, R3, R4, RZ ;  /* 0x0000000403046227 */ /* 0x001fc600078e00ff */
[----:B------:R-:W-:Y:S02]  /*155e0*/  UIMAD UR6, UR41, UR9, UR6 ;  /* 0x00000009290672a4 */ /* 0x000fe4000f8e0206 */
[----:B------:R-:W-:Y:S01]  /*155f0*/  UIMAD.WIDE.U32 UR4, UR41, UR8, UR4 ;  /* 0x00000008290472a5 */ /* 0x000fe2000f8e0004 */
[----:B-1-3--:R-:W0:Y:S02]  /*15600*/  S2R R6, SR_TID.X ;  /* 0x0000000000067919 */ /* 0x00ae240000002100 */
[----:B------:R-:W-:Y:S01]  /*15610*/  ULDC.64 UR8, c[0x0][0x2d0] ;  /* 0x0000b40000087ab9 */ /* 0x000fe20000000a00 */
[----:B--2---:R-:W-:-:S04]  /*15620*/  @P6 SHF.R.U32.HI R2, RZ, R0, R4 ;  /* 0x00000000ff026219 */ /* 0x004fc80000011604 */
[--C-:B------:R-:W-:Y:S01]  /*15630*/  SHF.R.S32.HI R4, RZ, 0x1f, R2.reuse ;  /* 0x0000001fff047819 */ /* 0x100fe20000011402 */
[----:B------:R-:W-:Y:S01]  /*15640*/  IMAD.MOV R0, RZ, RZ, -R2 ;  /* 0x000000ffff007224 */ /* 0x000fe200078e0a02 */
[----:B------:R-:W-:-:S03]  /*15650*/  UIADD3 UR5, UR5, UR6, URZ ;  /* 0x0000000605057290 */ /* 0x000fc6000fffe03f */
[----:B----4-:R-:W-:Y:S02]  /*15660*/  IMAD R0, R5, R0, R3 ;  /* 0x0000000005007224 */ /* 0x010fe400078e0203 */
        /* <DEDUP_REMOVED lines=23> */
[----:B------:R-:W-:Y:S01]  /*157e0*/  IMAD R33, R33, 0x80, R8 ;  /* 0x0000008021217824 */ /* 0x000fe200078e0208 */
        /* <DEDUP_REMOVED lines=77> */
.L_x_2990:
        /* <DEDUP_REMOVED lines=11> */
.L_x_2872:
[----:B------:R-:W-:Y:S05]  /*15d70*/  BSYNC B0 ;  /* 0x0000000000007941 */ /* 0x000fea0003800000 */
.L_x_2871:
[----:B------:R-:W-:Y:S01]  /*15d80*/  NOP ;  /* 0x0000000000007918 */ /* 0x000fe20000000000 */
[----:B------:R-:W-:-:S13]  /*15d90*/  PLOP3.LUT P0, PT, PT, PT, PT, 0x80, 0x0 ;  /* 0x000000000000781c */ /* 0x000fda0003f0f070 */
.L_x_2873:
        /* <DEDUP_REMOVED lines=21> */
.L_x_2991:
[----:B------:R-:W-:Y:S05]  /*15ef0*/  BSYNC B0 ;  /* 0x0000000000007941 */ /* 0x000fea0003800000 */
.L_x_2874:
[----:B------:R-:W-:Y:S05]  /*15f00*/  @!P0 BRA `(.L_x_2876) ;  /* 0x00000018004c8947 */ /* 0x000fea0003800000 */
[----:B------:R-:W-:Y:S02]  /*15f10*/  IMAD.MOV.U32 R9, RZ, RZ, R25 ;  /* 0x000000ffff097224 */ /* 0x000fe400078e0019 */
[----:B------:R-:W-:-:S07]  /*15f20*/  IMAD.MOV.U32 R10, RZ, RZ, R28 ;  /* 0x000000ffff0a7224 */ /* 0x000fce00078e001c */
.L_x_2896:
        /* <DEDUP_REMOVED lines=39> */
.L_x_2877:
[----:B------:R-:W-:Y:S01]  /*161a0*/  IMAD R0, R25, 0x8, R17 ;  /* 0x0000000819007824 */ /* 0x000fe200078e0211 */
[----:B------:R-:W-:Y:S01]  /*161b0*/  SHF.L.U32 R20, R28, 0x1f, RZ ;  /* 0x0000001f1c147819 */ /* 0x000fe200000006ff */
[----:B------:R-:W-:Y:S01]  /*161c0*/  BSSY B0, `(.L_x_2878) ;  /* 0x0000004000007945 */ /* 0x000fe20003800000 */
[----:B------:R-:W-:Y:S02]  /*161d0*/  SHF.R.S32.HI R18, RZ, 0x1f, R6 ;  /* 0x0000001fff127819 */ /* 0x000fe40000011406 */
[----:B------:R-:W0:Y:S02]  /*161e0*/  SYNCS.PHASECHK.TRANS64.TRYWAIT P0, [R0+URZ+0x38880], R20 ;  /* 0x03888014000075a7 */ /* 0x000e24000800017f */
[----:B0-----:R-:W-:Y:S05]  /*161f0*/  @!P0 BRA `(.L_x_2879) ;  /* 0x0000005800e48947 */ /* 0x001fea0003800000 */
.L_x_2992:
[----:B------:R-:W-:Y:S05]  /*16200*/  BSYNC B0 ;  /* 0x0000000000007941 */ /* 0x000fea0003800000 */
.L_x_2878:
        /* <DEDUP_REMOVED lines=70> */
.L_x_3010:
        /* <DEDUP_REMOVED lines=9> */
.L_x_2881:
        /* <DEDUP_REMOVED lines=11> */
.L_x_2882:
[----:B------:R2:W-:Y:S01]  /*167b0*/  SYNCS.ARRIVE.TRANS64.A1T0 RZ, [R0+URZ+0x38870], RZ ;  /* 0x038870ff00ff79a7 */ /* 0x0005e2000810003f */
[----:B------:R-:W-:Y:S05]  /*167c0*/  @!P3 BRA `(.L_x_2883) ;  /* 0x000000000004b947 */ /* 0x000fea0003800000 */
[----:B------:R-:W-:Y:S01]  /*167d0*/  BPT.TRAP 0x1 ;  /* 0x000000040000795c */ /* 0x000fe20000300000 */
.L_x_2883:
[----:B------:R-:W3:Y:S01]  /*167e0*/  SYNCS.PHASECHK.TRANS64.TRYWAIT P0, [R0+URZ+0x38840], R20 ;  /* 0x03884014000075a7 */ /* 0x000ee2000800017f */
[----:B------:R-:W-:Y:S04]  /*167f0*/  BSSY B0, `(.L_x_2884) ;  /* 0x0000002000007945 */ /* 0x000fe80003800000 */
[----:B---3--:R-:W-:Y:S05]  /*16800*/  @!P0 BRA `(.L_x_2885) ;  /* 0x0000005c00bc8947 */ /* 0x008fea0003800000 */
.L_x_3011:
[----:B------:R-:W-:Y:S05]  /*16810*/  BSYNC B0 ;  /* 0x0000000000007941 */ /* 0x000fea0003800000 */
.L_x_2884:
        /* <DEDUP_REMOVED lines=67> */
.L_x_3029:
        /* <DEDUP_REMOVED lines=9> */
.L_x_2887:
        /* <DEDUP_REMOVED lines=11> */
.L_x_2888:
[----:B------:R2:W-:Y:S02]  /*16d90*/  SYNCS.ARRIVE.TRANS64.A1T0 RZ, [R0+URZ+0x38830], RZ ;  /* 0x038830ff00ff79a7 */ /* 0x0005e4000810003f */
[----:B--23--:R-:W-:-:S05]  /*16da0*/  IMAD.U32 R0, RZ, RZ, UR45 ;  /* 0x0000002dff007e24 */ /* 0x00cfca000f8e00ff */
[----:B------:R-:W-:-:S13]  /*16db0*/  ISETP.NE.AND P0, PT, R0, 0x3, PT ;  /* 0x000000030000780c */ /* 0x000fda0003f05270 */
[----:B------:R-:W-:Y:S05]  /*16dc0*/  @!P0 BRA `(.L_x_2889) ;  /* 0x0000000000048947 */ /* 0x000fea0003800000 */
[----:B------:R-:W-:Y:S01]  /*16dd0*/  BPT.TRAP 0x1 ;  /* 0x000000040000795c */ /* 0x000fe20000300000 */
.L_x_2889:
[----:B------:R-:W-:Y:S01]  /*16de0*/  LOP3.LUT R3, R10, 0x1, RZ, 0x3c, !PT ;  /* 0x000000010a037812 */ /* 0x000fe200078e3cff */
[----:B------:R-:W-:Y:S01]  /*16df0*/  IMAD R0, R9, 0x8, R17 ;  /* 0x0000000809007824 */ /* 0x000fe200078e0211 */
[----:B------:R-:W-:Y:S02]  /*16e00*/  BSSY B0, `(.L_x_2890) ;  /* 0x0000004000007945 */ /* 0x000fe40003800000 */
[----:B------:R-:W-:-:S04]  /*16e10*/  SHF.L.U32 R3, R3, 0x1f, RZ ;  /* 0x0000001f03037819 */ /* 0x000fc800000006ff */
[----:B------:R-:W0:Y:S02]  /*16e20*/  SYNCS.PHASECHK.TRANS64.TRYWAIT P2, [R0+URZ+0x38870], R3 ;  /* 0x03887003000075a7 */ /* 0x000e24000804017f */
[----:B0-----:R-:W-:Y:S05]  /*16e30*/  @!P2 BRA `(.L_x_2891) ;  /* 0x000000600088a947 */ /* 0x001fea0003800000 */
.L_x_3030:
[----:B------:R-:W-:Y:S05]  /*16e40*/  BSYNC B0 ;  /* 0x0000000000007941 */ /* 0x000fea0003800000 */
.L_x_2890:
[----:B------:R-:W-:-:S05]  /*16e50*/  IMAD.U32 R2, RZ, RZ, UR44 ;  /* 0x0000002cff027e24 */ /* 0x000fca000f8e00ff */
[----:B------:R-:W-:-:S13]  /*16e60*/  ISETP.NE.AND P2, PT, R2, 0x3, PT ;  /* 0x000000030200780c */ /* 0x000fda0003f45270 */
[----:B------:R-:W-:Y:S05]  /*16e70*/  @!P2 BRA `(.L_x_2892) ;  /* 0x000000000004a947 */ /* 0x000fea0003800000 */
[----:B------:R-:W-:Y:S01]  /*16e80*/  BPT.TRAP 0x1 ;  /* 0x000000040000795c */ /* 0x000fe20000300000 */
.L_x_2892:
[----:B------:R-:W-:Y:S01]  /*16e90*/  SHF.L.U32 R5, R10, 0x1f, RZ ;  /* 0x0000001f0a057819 */ /* 0x000fe200000006ff */
[----:B0-----:R-:W-:-:S03]  /*16ea0*/  IMAD.SHL.U32 R3, R9, 0x8000, RZ ;  /* 0x0000800009037824 */ /* 0x001fc600078e00ff */
[----:B------:R-:W0:Y:S02]  /*16eb0*/  SYNCS.PHASECHK.TRANS64.TRYWAIT P2, [R0+URZ+0x38860], R5 ;  /* 0x03886005000075a7 */ /* 0x000e24000804017f */
[----:B0-----:R-:W-:Y:S05]  /*16ec0*/  @!P2 BRA `(.L_x_2893) ;  /* 0x000000600078a947 */ /* 0x001fea0003800000 */
.L_x_3031:
        /* <DEDUP_REMOVED lines=141> */
.L_x_2894:
[----:B-1----:R1:W-:Y:S01]  /*177a0*/  SYNCS.ARRIVE.TRANS64.A1T0 RZ, [R0+URZ+0x38850], RZ ;  /* 0x038850ff00ff79a7 */ /* 0x0023e2000810003f */
[----:B------:R-:W-:Y:S06]  /*177b0*/  BAR.SYNC.DEFER_BLOCKING 0x2, 0x80 ;  /* 0x0082000000007b1d */ /* 0x000fec0000010000 */
[----:B------:R-:W-:Y:S05]  /*177c0*/  @!P0 BRA `(.L_x_2895) ;  /* 0x0000000000048947 */ /* 0x000fea0003800000 */
[----:B------:R-:W-:Y:S01]  /*177d0*/  BPT.TRAP 0x1 ;  /* 0x000000040000795c */ /* 0x000fe20000300000 */
.L_x_2895:
[----:B------:R-:W-:Y:S02]  /*177e0*/  VIADD R3, R0, 0x38880 ;  /* 0x0003888000037836 */ /* 0x000fe40000000000 */
[----:B------:R-:W-:Y:S02]  /*177f0*/  IMAD.MOV.U32 R9, RZ, RZ, R25 ;  /* 0x000000ffff097224 */ /* 0x000fe400078e0019 */
[----:B------:R-:W-:Y:S01]  /*17800*/  IMAD.MOV.U32 R10, RZ, RZ, R28 ;  /* 0x000000ffff0a7224 */ /* 0x000fe200078e001c */
[----:B------:R-:W-:-:S04]  /*17810*/  PRMT R3, R36, 0x654, R3 ;  /* 0x0000065424037816 */ /* 0x000fc80000000003 */
[----:B------:R2:W-:Y:S01]  /*17820*/  SYNCS.ARRIVE.TRANS64.RED.A1T0 RZ, [R3+URZ], RZ ;  /* 0x000000ff03ff79a7 */ /* 0x0005e2000810043f */
[----:B------:R-:W-:Y:S05]  /*17830*/  @P1 BRA `(.L_x_2896) ;  /* 0xffffffe400bc1947 */ /* 0x000fea000383ffff */
.L_x_2876:
        /* <DEDUP_REMOVED lines=19> */
.L_x_2898:
[----:B------:R-:W-:Y:S05]  /*17970*/  BSYNC B0 ;  /* 0x0000000000007941 */ /* 0x000fea0003800000 */
.L_x_2897:
[----:B------:R-:W-:Y:S05]  /*17980*/  @!P0 BRA `(.L_x_2899) ;  /* 0x0000000000048947 */ /* 0x000fea0003800000 */
[----:B------:R-:W-:Y:S01]  /*17990*/  BPT.TRAP 0x1 ;  /* 0x000000040000795c */ /* 0x000fe20000300000 */
.L_x_2899:
[----:B--2---:R-:W-:Y:S01]  /*179a0*/  LOP3.LUT R3, R28, 0x1, RZ, 0x3c, !PT ;  /* 0x000000011c037812 */ /* 0x004fe200078e3cff */
[----:B------:R-:W-:Y:S01]  /*179b0*/  IMAD R2, R25, 0x8, R17 ;  /* 0x0000000819027824 */ /* 0x000fe200078e0211 */
[----:B------:R-:W-:Y:S02]  /*179c0*/  BSSY B0, `(.L_x_2900) ;  /* 0x0000004000007945 */ /* 0x000fe40003800000 */
[----:B------:R-:W-:-:S04]  /*179d0*/  SHF.L.U32 R3, R3, 0x1f, RZ ;  /* 0x0000001f03037819 */ /* 0x000fc800000006ff */
[----:B------:R-:W0:Y:S02]  /*179e0*/  SYNCS.PHASECHK.TRANS64.TRYWAIT P1, [R2+URZ+0x38870], R3 ;  /* 0x03887003020075a7 */ /* 0x000e24000802017f */
[----:B0-----:R-:W-:Y:S05]  /*179f0*/  @!P1 BRA `(.L_x_2901) ;  /* 0x0000005400c09947 */ /* 0x001fea0003800000 */
.L_x_3032:
[----:B------:R-:W-:Y:S05]  /*17a00*/  BSYNC B0 ;  /* 0x0000000000007941 */ /* 0x000fea0003800000 */
.L_x_2900:
[----:B------:R-:W-:-:S05]  /*17a10*/  IMAD.U32 R0, RZ, RZ, UR44 ;  /* 0x0000002cff007e24 */ /* 0x000fca000f8e00ff */
[----:B------:R-:W-:-:S13]  /*17a20*/  ISETP.NE.AND P1, PT, R0, 0x3, PT ;  /* 0x000000030000780c */ /* 0x000fda0003f25270 */
[----:B------:R-:W-:Y:S05]  /*17a30*/  @!P1 BRA `(.L_x_2902) ;  /* 0x0000000000049947 */ /* 0x000fea0003800000 */
[----:B------:R-:W-:Y:S01]  /*17a40*/  BPT.TRAP 0x1 ;  /* 0x000000040000795c */ /* 0x000fe20000300000 */
.L_x_2902:
[----:B0-----:R-:W-:-:S04]  /*17a50*/  SHF.L.U32 R3, R28, 0x1f, RZ ;  /* 0x0000001f1c037819 */ /* 0x001fc800000006ff */
[----:B------:R-:W0:Y:S02]  /*17a60*/  SYNCS.PHASECHK.TRANS64.TRYWAIT P1, [R2+URZ+0x38860], R3 ;  /* 0x03886003020075a7 */ /* 0x000e24000802017f */
[----:B0-----:R-:W-:Y:S05]  /*17a70*/  @!P1 BRA `(.L_x_2903) ;  /* 0x0000005400b49947 */ /* 0x001fea0003800000 */
.L_x_3033:
[----:B------:R-:W0:Y:S01]  /*17a80*/  LDL R4, [R1+0xc] ;  /* 0x00000c0001047983 */ /* 0x000e220000100800 */
[----:B------:R-:W-:Y:S01]  /*17a90*/  IMAD.SHL.U32 R18, R25, 0x8000, RZ ;  /* 0x0000800019127824 */ /* 0x000fe200078e00ff */
[----:B------:R-:W-:Y:S05]  /*17aa0*/  WARPSYNC.ALL ;  /* 0x0000000000007948 */ /* 0x000fea0003800000 */
[----:B------:R-:W2:Y:S01]  /*17ab0*/  LDL R20, [R1] ;  /* 0x0000000001147983 */ /* 0x000ea20000100800 */
[----:B------:R-:W-:-:S03]  /*17ac0*/  LOP3.LUT R0, R18, R16, RZ, 0xfc, !PT ;  /* 0x0000001012007212 */ /* 0x000fc600078efcff */
[----:B------:R-:W3:Y:S02]  /*17ad0*/  LDL R21, [R1+0x4] ;  /* 0x0000040001157983 */ /* 0x000ee40000100800 */
        /* <DEDUP_REMOVED lines=34> */
[----:B------:R-:W4:Y:S01]  /*17d00*/  LDSM.16.MT88.4 R4, [R3+0x11400] ;  /* 0x011400000304783b */ /* 0x000f220000004200 */
[----:B--2---:R-:W-:-:S05]  /*17d10*/  IADD3 R20, R26, R18, R20 ;  /* 0x000000121a147210 */ /* 0x004fca0007ffe014 */
[----:B0-----:R-:W-:Y:S01]  /*17d20*/  IMAD.IADD R0, R23, 0x1, R20 ;  /* 0x0000000117007824 */ /* 0x001fe200078e0214 */
[C-C-:B-1----:R-:W-:Y:S02]  /*17d30*/  PRMT R12, R8.reuse, 0x6420, R9.reuse ;  /* 0x00006420080c7816 */ /* 0x142fe40000000009 */
[----:B------:R-:W-:Y:S02]  /*17d40*/  PRMT R13, R8, 0x7531, R9 ;  /* 0x00007531080d7816 */ /* 0x000fe40000000009 */
[C-C-:B----4-:R-:W-:Y:S02]  /*17d50*/  PRMT R8, R4.reuse, 0x6420, R5.reuse ;  /* 0x0000642004087816 */ /* 0x150fe40000000005 */
        /* <DEDUP_REMOVED lines=26> */
[----:B------:R-:W2:Y:S01]  /*17f00*/  LDSM.16.MT88.4 R4, [R3+0x12400] ;  /* 0x012400000304783b */ /* 0x000ea20000004200 */
[----:B------:R-:W-:-:S05]  /*17f10*/  IADD3 R20, R26, R18, R37 ;  /* 0x000000121a147210 */ /* 0x000fca0007ffe025 */
[----:B0-----:R-:W-:Y:S01]  /*17f20*/  IMAD.IADD R0, R23, 0x1, R20 ;  /* 0x0000000117007824 */ /* 0x001fe200078e0214 */
[C-C-:B-1----:R-:W-:Y:S02]  /*17f30*/  PRMT R12, R8.reuse, 0x6420, R9.reuse ;  /* 0x00006420080c7816 */ /* 0x142fe40000000009 */
[----:B------:R-:W-:Y:S02]  /*17f40*/  PRMT R13, R8, 0x7531, R9 ;  /* 0x00007531080d7816 */ /* 0x000fe40000000009 */
[C-C-:B--2---:R-:W-:Y:S02]  /*17f50*/  PRMT R8, R4.reuse, 0x6420, R5.reuse ;  /* 0x0000642004087816 */ /* 0x144fe40000000005 */
        /* <DEDUP_REMOVED lines=27> */
[----:B---3--:R-:W-:-:S05]  /*18110*/  IADD3 R20, R26, R21, R18 ;  /* 0x000000151a147210 */ /* 0x008fca0007ffe012 */
        /* <DEDUP_REMOVED lines=36> */
.L_x_2904:
[----:B-1----:R1:W-:Y:S01]  /*18360*/  SYNCS.ARRIVE.TRANS64.A1T0 RZ, [R2+URZ+0x38850], RZ ;  /* 0x038850ff02ff79a7 */ /* 0x0023e2000810003f */
[----:B------:R-:W-:Y:S06]  /*18370*/  BAR.SYNC.DEFER_BLOCKING 0x2, 0x80 ;  /* 0x0082000000007b1d */ /* 0x000fec0000010000 */
[----:B------:R-:W-:Y:S05]  /*18380*/  @!P0 BRA `(.L_x_2905) ;  /* 0x0000000000048947 */ /* 0x000fea0003800000 */
[----:B------:R-:W-:Y:S01]  /*18390*/  BPT.TRAP 0x1 ;  /* 0x000000040000795c */ /* 0x000fe20000300000 */
.L_x_2905:
        /* <DEDUP_REMOVED lines=8> */
.L_x_2846:
[----:B------:R-:W-:Y:S05]  /*18420*/  BSYNC B7 ;  /* 0x0000000000077941 */ /* 0x000fea0003800000 */
.L_x_2844:
        /* <DEDUP_REMOVED lines=11> */
.L_x_2906:
        /* <DEDUP_REMOVED lines=45> */
.L_x_2910:
        /* <DEDUP_REMOVED lines=39> */
.L_x_2908:
        /* <DEDUP_REMOVED lines=14> */
.L_x_2911:
        /* <DEDUP_REMOVED lines=60> */
.L_x_2912:
        /* <DEDUP_REMOVED lines=35> */
[-C--:B------:R-:W-:Y:S02]  /*190f0*/  IABS R7, R4.reuse ;  /* 0x0000000400077213 */ /* 0x080fe40000000000 */
[----:B------:R-:W-:Y:S02]  /*19100*/  IABS R6, R4 ;  /* 0x0000000400067213 */ /* 0x000fe40000000000 */
[----:B------:R-:W0:Y:S03]  /*19110*/  I2F.RP R9, R7 ;  /* 0x0000000700097306 */ /* 0x000e260000209400 */
[----:B------:R-:W-:-:S05]  /*19120*/  IMAD.MOV R6, RZ, RZ, -R6 ;  /* 0x000000ffff067224 */ /* 0x000fca00078e0a06 */
[----:B0-----:R-:W0:Y:S02]  /*19130*/  MUFU.RCP R9, R9 ;  /* 0x0000000900097308 */ /* 0x001e240000001000 */
[----:B0-----:R-:W-:Y:S01]  /*19140*/  VIADD R3, R9, 0xffffffe ;  /* 0x0ffffffe09037836 */ /* 0x001fe20000000000 */
[----:B------:R-:W-:-:S05]  /*19150*/  IABS R9, R5 ;  /* 0x0000000500097213 */ /* 0x000fca0000000000 */
[----:B------:R-:W0:Y:S02]  /*19160*/  F2I.FTZ.U32.TRUNC.NTZ R3, R3 ;  /* 0x0000000300037305 */ /* 0x000e24000021f000 */
[----:B0-----:R-:W-:-:S04]  /*19170*/  IMAD.MOV R2, RZ, RZ, -R3 ;  /* 0x000000ffff027224 */ /* 0x001fc800078e0a03 */
[----:B------:R-:W-:Y:S02]  /*19180*/  IMAD R11, R2, R7, RZ ;  /* 0x00000007020b7224 */ /* 0x000fe400078e02ff */
[----:B------:R-:W-:-:S04]  /*19190*/  IMAD.MOV.U32 R2, RZ, RZ, RZ ;  /* 0x000000ffff027224 */ /* 0x000fc800078e00ff */
[----:B------:R-:W-:Y:S01]  /*191a0*/  IMAD.HI.U32 R2, R3, R11, R2 ;  /* 0x0000000b03027227 */ /* 0x000fe200078e0002 */
[----:B------:R-:W-:Y:S02]  /*191b0*/  LOP3.LUT R3, R5, R4, RZ, 0x3c, !PT ;  /* 0x0000000405037212 */ /* 0x000fe400078e3cff */
[----:B------:R-:W-:Y:S02]  /*191c0*/  IADD3 R5, R8, 0x1000000, R5 ;  /* 0x0100000008057810 */ /* 0x000fe40007ffe005 */
        /* <DEDUP_REMOVED lines=10> */
[----:B------:R-:W-:Y:S01]  /*19270*/  @!P1 LOP3.LUT R2, RZ, R4, RZ, 0x33, !PT ;  /* 0x00000004ff029212 */ /* 0x000fe200078e33ff */
[----:B------:R-:W-:-:S04]  /*19280*/  IMAD.MOV R4, RZ, RZ, -R4 ;  /* 0x000000ffff047224 */ /* 0x000fc800078e0a04 */
[----:B------:R-:W-:-:S07]  /*19290*/  IMAD R34, R2, R4, R5 ;  /* 0x0000000402227224 */ /* 0x000fce00078e0205 */
.L_x_2913:
[----:B------:R-:W-:-:S05]  /*192a0*/  LOP3.LUT R33, RZ, R2, RZ, 0x33, !PT ;  /* 0x00000002ff217212 */ /* 0x000fca00078e33ff */
[----:B------:R-:W-:Y:S01]  /*192b0*/  IMAD.IADD R33, R0, 0x1, R33 ;  /* 0x0000000100217824 */ /* 0x000fe200078e0221 */
[----:B------:R-:W-:Y:S06]  /*192c0*/  BRA `(.L_x_2914) ;  /* 0x0000000000107947 */ /* 0x000fec0003800000 */
.L_x_2909:
[----:B------:R-:W-:Y:S01]  /*192d0*/  IMAD.MOV.U32 R32, RZ, RZ, R7 ;  /* 0x000000ffff207224 */ /* 0x000fe200078e0007 */
[----:B------:R-:W-:Y:S01]  /*192e0*/  ULDC UR39, c[0x0][0xc3c] ;  /* 0x00030f0000277ab9 */ /* 0x000fe20000000800 */
[----:B------:R-:W-:Y:S02]  /*192f0*/  IMAD.MOV.U32 R33, RZ, RZ, RZ ;  /* 0x000000ffff217224 */ /* 0x000fe400078e00ff */
[----:B------:R-:W-:-:S07]  /*19300*/  IMAD.MOV.U32 R34, RZ, RZ, RZ ;  /* 0x000000ffff227224 */ /* 0x000fce00078e00ff */
.L_x_2914:
        /* <DEDUP_REMOVED lines=10> */
.L_x_2907:
[----:B------:R-:W-:Y:S02]  /*193b0*/  ULDC UR4, c[0x0][0xc3c] ;  /* 0x00030f0000047ab9 */ /* 0x000fe40000000800 */
[----:B------:R-:W-:-:S06]  /*193c0*/  UISETP.GE.AND UP0, UPT, UR39, UR4, UPT ;  /* 0x000000042700728c */ /* 0x000fcc000bf06270 */
[----:B------:R-:W-:-:S13]  /*193d0*/  PLOP3.LUT P0, PT, PT, PT, UP0, 0x80, 0x0 ;  /* 0x000000000000781c */ /* 0x000fda0003f0f008 */
[----:B------:R-:W-:Y:S05]  /*193e0*/  @!P0 BRA `(.L_x_2915) ;  /* 0xffffff9800cc8947 */ /* 0x000fea000383ffff */
.L_x_2839:
        /* <DEDUP_REMOVED lines=12> */
.L_x_3034:
[----:B------:R-:W-:Y:S05]  /*194b0*/  BSYNC B0 ;  /* 0x0000000000007941 */ /* 0x000fea0003800000 */
.L_x_2916:
[----:B------:R-:W-:-:S03]  /*194c0*/  UMOV UR4, 0xffffffff ;  /* 0xffffffff00047882 */ /* 0x000fc60000000000 */
[----:B------:R-:W-:Y:S05]  /*194d0*/  BRA.DIV UR4, `(.L_x_2918) ;  /* 0x0000003e04447947 */ /* 0x000fea000b800000 */
[----:B0-----:R-:W0:Y:S02]  /*194e0*/  S2R R0, SR_TID.X ;  /* 0x0000000000007919 */ /* 0x001e240000002100 */
[----:B0-----:R-:W-:-:S04]  /*194f0*/  SHF.R.U32.HI R0, RZ, 0x5, R0 ;  /* 0x00000005ff007819 */ /* 0x001fc80000011600 */
[----:B------:R-:W-:-:S05]  /*19500*/  LOP3.LUT R0, R0, 0x3, RZ, 0xc0, !PT ;  /* 0x0000000300007812 */ /* 0x000fca00078ec0ff */
[----:B------:R0:W1:Y:S02]  /*19510*/  SHFL.IDX PT, R14, R0, RZ, 0x1f ;  /* 0x00001fff000e7589 */ /* 0x00006400000e0000 */
.L_x_3037:
[----:B-1----:R-:W-:Y:S01]  /*19520*/  ISETP.NE.AND P0, PT, R14, RZ, PT ;  /* 0x000000ff0e00720c */ /* 0x002fe20003f05270 */
[----:B------:R-:W-:-:S12]  /*19530*/  BSSY B0, `(.L_x_2919) ;  /* 0x000002c000007945 */ /* 0x000fd80003800000 */
[----:B------:R-:W-:Y:S05]  /*19540*/  @P0 BRA `(.L_x_2920) ;  /* 0x0000000000a80947 */ /* 0x000fea0003800000 */
[----:B------:R-:W-:-:S03]  /*19550*/  UMOV UR4, 0xffffffff ;  /* 0xffffffff00047882 */ /* 0x000fc60000000000 */
[----:B------:R-:W-:Y:S05]  /*19560*/  BRA.DIV UR4, `(.L_x_2921) ;  /* 0x0000003e04547947 */ /* 0x000fea000b800000 */
[----:B------:R-:W-:-:S13]  /*19570*/  ELECT P6, URZ, PT ;  /* 0x00000000003f782f */ /* 0x000fda00038c0000 */
.L_x_3040:
[----:B------:R-:W-:Y:S05]  /*19580*/  @!P6 BRA `(.L_x_2920) ;  /* 0x000000000098e947 */ /* 0x000fea0003800000 */
[----:B------:R-:W-:-:S06]  /*19590*/  ULOP3.LUT UR4, UR42, 0x2, URZ, 0xfc, !UPT ;  /* 0x000000022a047892 */ /* 0x000fcc000f8efc3f */
[----:B0-----:R-:W-:-:S05]  /*195a0*/  IMAD.U32 R0, RZ, RZ, UR4 ;  /* 0x00000004ff007e24 */ /* 0x001fca000f8e00ff */
[----:B------:R-:W-:-:S13]  /*195b0*/  ISETP.NE.AND P0, PT, R0, 0x3, PT ;  /* 0x000000030000780c */ /* 0x000fda0003f05270 */
[----:B------:R-:W-:Y:S05]  /*195c0*/  @!P0 BRA `(.L_x_2922) ;  /* 0x0000000000048947 */ /* 0x000fea0003800000 */
[----:B------:R-:W-:Y:S01]  /*195d0*/  BPT.TRAP 0x1 ;  /* 0x000000040000795c */ /* 0x000fe20000300000 */
.L_x_2922:
[C---:B------:R-:W-:Y:S01]  /*195e0*/  IMAD R5, R25.reuse, 0x8, R4 ;  /* 0x0000000819057824 */ /* 0x040fe200078e0204 */
[----:B------:R-:W-:Y:S01]  /*195f0*/  SHF.L.U32 R0, R28, 0x1f, RZ ;  /* 0x0000001f1c007819 */ /* 0x000fe200000006ff */
[----:B------:R-:W-:-:S03]  /*19600*/  VIADD R25, R25, 0x1 ;  /* 0x0000000119197836 */ /* 0x000fc60000000000 */
[----:B------:R-:W0:Y:S02]  /*19610*/  SYNCS.PHASECHK.TRANS64.TRYWAIT P1, [R5+URZ+0x38840], R0 ;  /* 0x03884000050075a7 */ /* 0x000e24000802017f */
[----:B------:R-:W-:-:S04]  /*19620*/  ISETP.NE.AND P2, PT, R25, 0x2, PT ;  /* 0x000000021900780c */ /* 0x000fc80003f45270 */
[----:B------:R-:W-:Y:S01]  /*19630*/  SEL R3, RZ, 0x1, P2 ;  /* 0x00000001ff037807 */ /* 0x000fe20001000000 */
[----:B0-----:R-:W-:Y:S08]  /*19640*/  @!P1 BRA `(.L_x_2923) ;  /* 0x0000003c003c9947 */ /* 0x001ff00003800000 */
.L_x_3041:
[----:B------:R-:W-:Y:S02]  /*19650*/  SEL R25, R25, RZ, P2 ;  /* 0x000000ff19197207 */ /* 0x000fe40001000000 */
[----:B------:R-:W-:Y:S01]  /*19660*/  LOP3.LUT R2, R28, R3, RZ, 0x3c, !PT ;  /* 0x000000031c027212 */ /* 0x000fe200078e3cff */
[----:B------:R-:W-:Y:S06]  /*19670*/  @!P0 BRA `(.L_x_2924) ;  /* 0x0000000000048947 */ /* 0x000fec0003800000 */
[----:B------:R-:W-:Y:S01]  /*19680*/  BPT.TRAP 0x1 ;  /* 0x000000040000795c */ /* 0x000fe20000300000 */
.L_x_2924:
[----:B------:R-:W-:Y:S01]  /*19690*/  IMAD R25, R25, 0x8, R4 ;  /* 0x0000000819197824 */ /* 0x000fe200078e0204 */
[----:B------:R-:W-:-:S04]  /*196a0*/  SHF.L.U32 R2, R2, 0x1f, RZ ;  /* 0x0000001f02027819 */ /* 0x000fc800000006ff */
[----:B------:R-:W1:Y:S02]  /*196b0*/  SYNCS.PHASECHK.TRANS64.TRYWAIT P1, [R25+URZ+0x38840], R2 ;  /* 0x03884002190075a7 */ /* 0x000e64000802017f */
[----:B-1----:R-:W-:Y:S05]  /*196c0*/  @!P1 BRA `(.L_x_2925) ;  /* 0x0000003c00309947 */ /* 0x002fea0003800000 */
.L_x_3042:
[----:B------:R-:W-:Y:S05]  /*196d0*/  @!P0 BRA `(.L_x_2926) ;  /* 0x0000000000048947 */ /* 0x000fea0003800000 */
[----:B------:R-:W-:Y:S01]  /*196e0*/  BPT.TRAP 0x1 ;  /* 0x000000040000795c */ /* 0x000fe20000300000 */
.L_x_2926:
[----:B------:R-:W2:Y:S02]  /*196f0*/  SYNCS.PHASECHK.TRANS64.TRYWAIT P1, [R5+URZ+0x38860], R0 ;  /* 0x03886000050075a7 */ /* 0x000ea4000802017f */
[----:B--2---:R-:W-:Y:S05]  /*19700*/  @!P1 BRA `(.L_x_2927) ;  /* 0x0000003c00349947 */ /* 0x004fea0003800000 */
.L_x_3043:
[----:B------:R-:W-:Y:S05]  /*19710*/  @!P0 BRA `(.L_x_2928) ;  /* 0x0000000000048947 */ /* 0x000fea0003800000 */
[----:B------:R-:W-:Y:S01]  /*19720*/  BPT.TRAP 0x1 ;  /* 0x000000040000795c */ /* 0x000fe20000300000 */
.L_x_2928:
[----:B------:R-:W3:Y:S02]  /*19730*/  SYNCS.PHASECHK.TRANS64.TRYWAIT P1, [R25+URZ+0x38860], R2 ;  /* 0x03886002190075a7 */ /* 0x000ee4000802017f */
[----:B---3--:R-:W-:Y:S05]  /*19740*/  @!P1 BRA `(.L_x_2929) ;  /* 0x0000003c00389947 */ /* 0x008fea0003800000 */
.L_x_3044:
[----:B------:R-:W-:Y:S05]  /*19750*/  @!P0 BRA `(.L_x_2930) ;  /* 0x0000000000048947 */ /* 0x000fea0003800000 */
[----:B------:R-:W-:Y:S01]  /*19760*/  BPT.TRAP 0x1 ;  /* 0x000000040000795c */ /* 0x000fe20000300000 */
.L_x_2930:
[----:B------:R-:W4:Y:S02]  /*19770*/  SYNCS.PHASECHK.TRANS64.TRYWAIT P1, [R5+URZ+0x38880], R0 ;  /* 0x03888000050075a7 */ /* 0x000f24000802017f */
[----:B----4-:R-:W-:Y:S05]  /*19780*/  @!P1 BRA `(.L_x_2931) ;  /* 0x0000003c003c9947 */ /* 0x010fea0003800000 */
.L_x_3045:
[----:B------:R-:W-:Y:S05]  /*19790*/  @!P0 BRA `(.L_x_2932) ;  /* 0x0000000000048947 */ /* 0x000fea0003800000 */
[----:B------:R-:W-:Y:S01]  /*197a0*/  BPT.TRAP 0x1 ;  /* 0x000000040000795c */ /* 0x000fe20000300000 */
.L_x_2932:
[----:B------:R0:W0:Y:S02]  /*197b0*/  SYNCS.PHASECHK.TRANS64.TRYWAIT P0, [R25+URZ+0x38880], R2 ;  /* 0x03888002190075a7 */ /* 0x000024000800017f */
[----:B0-----:R-:W-:Y:S05]  /*197c0*/  @!P0 NANOSLEEP.SYNCS 0x989680 ;  /* 0x009896800000895d */ /* 0x001fea0003900000 */
[----:B------:R-:W0:Y:S02]  /*197d0*/  @!P0 SYNCS.PHASECHK.TRANS64 P0, [R25+URZ+0x38880], R2 ;  /* 0x03888002190085a7 */ /* 0x000e24000800007f */
[----:B0-----:R-:W-:Y:S05]  /*197e0*/  @!P0 BRA `(.L_x_2932) ;  /* 0xfffffffc00f08947 */ /* 0x001fea000383ffff */
.L_x_2920:
[----:B------:R-:W-:Y:S05]  /*197f0*/  BSYNC B0 ;  /* 0x0000000000007941 */ /* 0x000fea0003800000 */
.L_x_2919:
[----:B------:R-:W-:Y:S05]  /*19800*/  EXIT ;  /* 0x000000000000794d */ /* 0x000fea0003800000 */
.L_x_2773:
[----:B0-----:R-:W-:-:S04]  /*19810*/  IMAD.U32 R3, RZ, RZ, UR52 ;  /* 0x00000034ff037e24 */ /* 0x001fc8000f8e00ff */
[----:B------:R0:W1:Y:S03]  /*19820*/  SYNCS.PHASECHK.TRANS64.TRYWAIT P0, [R3+URZ+0x38800], R2 ;  /* 0x03880002030075a7 */ /* 0x000066000800017f */
[----:B-1----:R-:W-:Y:S05]  /*19830*/  @!P0 NANOSLEEP.SYNCS 0x989680 ;  /* 0x009896800000895d */ /* 0x002fea0003900000 */
[----:B------:R-:W1:Y:S02]  /*19840*/  @!P0 SYNCS.PHASECHK.TRANS64 P0, [R3+URZ+0x38800], R2 ;  /* 0x03880002030085a7 */ /* 0x000e64000800007f */
[----:B-1----:R-:W-:Y:S05]  /*19850*/  @!P0 BRA `(.L_x_2773) ;  /* 0xfffffffc00ec8947 */ /* 0x002fea000383ffff */
[----:B------:R-:W-:Y:S05]  /*19860*/  BRA `(.L_x_2933) ;  /* 0xfffffe8800a07947 */ /* 0x000fea000383ffff */
.L_x_2777:
[----:B0-----:R-:W-:-:S04]  /*19870*/  IMAD.U32 R3, RZ, RZ, UR57 ;  /* 0x00000039ff037e24 */ /* 0x001fc8000f8e00ff */
[----:B------:R0:W2:Y:S03]  /*19880*/  SYNCS.PHASECHK.TRANS64.TRYWAIT P1, [R3+URZ+0x38830], R6 ;  /* 0x03883006030075a7 */ /* 0x0000a6000802017f */
[----:B--2---:R-:W-:Y:S05]  /*19890*/  @!P1 NANOSLEEP.SYNCS 0x989680 ;  /* 0x009896800000995d */ /* 0x004fea0003900000 */
[----:B------:R-:W2:Y:S02]  /*198a0*/  @!P1 SYNCS.PHASECHK.TRANS64 P1, [R3+URZ+0x38830], R6 ;  /* 0x03883006030095a7 */ /* 0x000ea4000802007f */
[----:B--2---:R-:W-:Y:S05]  /*198b0*/  @!P1 BRA `(.L_x_2777) ;  /* 0xfffffffc00ec9947 */ /* 0x004fea000383ffff */
[----:B------:R-:W-:Y:S05]  /*198c0*/  BRA `(.L_x_2776) ;  /* 0xfffffe8800c47947 */ /* 0x000fea000383ffff */
.L_x_2782:
[----:B-1----:R-:W-:-:S04]  /*198d0*/  IMAD.U32 R7, RZ, RZ, UR57 ;  /* 0x00000039ff077e24 */ /* 0x002fc8000f8e00ff */
[----:B------:R1:W2:Y:S03]  /*198e0*/  SYNCS.PHASECHK.TRANS64.TRYWAIT P1, [R7+URZ+0x38850], R6 ;  /* 0x03885006070075a7 */ /* 0x0002a6000802017f */
[----:B--2---:R-:W-:Y:S05]  /*198f0*/  @!P1 NANOSLEEP.SYNCS 0x989680 ;  /* 0x009896800000995d */ /* 0x004fea0003900000 */
[----:B------:R-:W2:Y:S02]  /*19900*/  @!P1 SYNCS.PHASECHK.TRANS64 P1, [R7+URZ+0x38850], R6 ;  /* 0x03885006070095a7 */ /* 0x000ea4000802007f */
[----:B--2---:R-:W-:Y:S05]  /*19910*/  @!P1 BRA `(.L_x_2782) ;  /* 0xfffffffc00ec9947 */ /* 0x004fea000383ffff */
[----:B------:R-:W-:Y:S05]  /*19920*/  BRA `(.L_x_2781) ;  /* 0xfffffeb000e07947 */ /* 0x000fea000383ffff */
.L_x_2788:
[----:B-1----:R-:W-:-:S04]  /*19930*/  IMAD.U32 R4, RZ, RZ, UR56 ;  /* 0x00000038ff047e24 */ /* 0x002fc8000f8e00ff */
[----:B------:R1:W2:Y:S03]  /*19940*/  SYNCS.PHASECHK.TRANS64.TRYWAIT P1, [R4+URZ+0x38830], R5 ;  /* 0x03883005040075a7 */ /* 0x0002a6000802017f */
[----:B--2---:R-:W-:Y:S05]  /*19950*/  @!P1 NANOSLEEP.SYNCS 0x989680 ;  /* 0x009896800000995d */ /* 0x004fea0003900000 */
[----:B------:R-:W2:Y:S02]  /*19960*/  @!P1 SYNCS.PHASECHK.TRANS64 P1, [R4+URZ+0x38830], R5 ;  /* 0x03883005040095a7 */ /* 0x000ea4000802007f */
[----:B--2---:R-:W-:Y:S05]  /*19970*/  @!P1 BRA `(.L_x_2788) ;  /* 0xfffffffc00ec9947 */ /* 0x004fea000383ffff */
[----:B------:R-:W-:Y:S05]  /*19980*/  BRA `(.L_x_2787) ;  /* 0xfffffeb400e87947 */ /* 0x000fea000383ffff */
.L_x_2793:
[----:B-1----:R-:W-:-:S04]  /*19990*/  IMAD.U32 R6, RZ, RZ, UR56 ;  /* 0x00000038ff067e24 */ /* 0x002fc8000f8e00ff */
[----:B------:R1:W2:Y:S03]  /*199a0*/  SYNCS.PHASECHK.TRANS64.TRYWAIT P1, [R6+URZ+0x38850], R5 ;  /* 0x03885005060075a7 */ /* 0x0002a6000802017f */
[----:B--2---:R-:W-:Y:S05]  /*199b0*/  @!P1 NANOSLEEP.SYNCS 0x989680 ;  /* 0x009896800000995d */ /* 0x004fea0003900000 */
[----:B------:R-:W2:Y:S02]  /*199c0*/  @!P1 SYNCS.PHASECHK.TRANS64 P1, [R6+URZ+0x38850], R5 ;  /* 0x03885005060095a7 */ /* 0x000ea4000802007f */
[----:B--2---:R-:W-:Y:S05]  /*199d0*/  @!P1 BRA `(.L_x_2793) ;  /* 0xfffffffc00ec9947 */ /* 0x004fea000383ffff */
[----:B------:R-:W-:Y:S05]  /*199e0*/  BRA `(.L_x_2792) ;  /* 0xfffffee400dc7947 */ /* 0x000fea000383ffff */
.L_x_2800:
[----:B-1----:R-:W-:-:S04]  /*199f0*/  IMAD.U32 R4, RZ, RZ, UR50 ;  /* 0x00000032ff047e24 */ /* 0x002fc8000f8e00ff */
[----:B------:R1:W2:Y:S03]  /*19a00*/  SYNCS.PHASECHK.TRANS64.TRYWAIT P1, [R4+URZ+0x38830], R5 ;  /* 0x03883005040075a7 */ /* 0x0002a6000802017f */
[----:B--2---:R-:W-:Y:S05]  /*19a10*/  @!P1 NANOSLEEP.SYNCS 0x989680 ;  /* 0x009896800000995d */ /* 0x004fea0003900000 */
[----:B------:R-:W2:Y:S02]  /*19a20*/  @!P1 SYNCS.PHASECHK.TRANS64 P1, [R4+URZ+0x38830], R5 ;  /* 0x03883005040095a7 */ /* 0x000ea4000802007f */
[----:B--2---:R-:W-:Y:S05]  /*19a30*/  @!P1 BRA `(.L_x_2800) ;  /* 0xfffffffc00ec9947 */ /* 0x004fea000383ffff */
[----:B------:R-:W-:Y:S05]  /*19a40*/  BRA `(.L_x_2799) ;  /* 0xfffffee800c47947 */ /* 0x000fea000383ffff */
.L_x_2805:
[----:B---3--:R-:W-:-:S04]  /*19a50*/  IMAD.U32 R6, RZ, RZ, UR50 ;  /* 0x00000032ff067e24 */ /* 0x008fc8000f8e00ff */
[----:B------:R3:W4:Y:S03]  /*19a60*/  SYNCS.PHASECHK.TRANS64.TRYWAIT P1, [R6+URZ+0x38850], R5 ;  /* 0x03885005060075a7 */ /* 0x000726000802017f */
[----:B----4-:R-:W-:Y:S05]  /*19a70*/  @!P1 NANOSLEEP.SYNCS 0x989680 ;  /* 0x009896800000995d */ /* 0x010fea0003900000 */
[----:B------:R-:W4:Y:S02]  /*19a80*/  @!P1 SYNCS.PHASECHK.TRANS64 P1, [R6+URZ+0x38850], R5 ;  /* 0x03885005060095a7 */ /* 0x000f24000802007f */
[----:B----4-:R-:W-:Y:S05]  /*19a90*/  @!P1 BRA `(.L_x_2805) ;  /* 0xfffffffc00ec9947 */ /* 0x010fea000383ffff */
[----:B------:R-:W-:Y:S05]  /*19aa0*/  BRA `(.L_x_2804) ;  /* 0xffffff10005c7947 */ /* 0x000fea000383ffff */
.L_x_2855:
        /* <DEDUP_REMOVED lines=10> */
.L_x_2934:
[----:B------:R-:W-:Y:S05]  /*19b50*/  BRA `(.L_x_2935) ;  /* 0xffffffa400947947 */ /* 0x000fea000383ffff */
.L_x_2858:
[----:B0-----:R0:W1:Y:S02]  /*19b60*/  SYNCS.PHASECHK.TRANS64.TRYWAIT P0, [R6+URZ+0x38880], R20 ;  /* 0x03888014060075a7 */ /* 0x001064000800017f */
[----:B-1----:R-:W-:Y:S05]  /*19b70*/  @!P0 NANOSLEEP.SYNCS 0x989680 ;  /* 0x009896800000895d */ /* 0x002fea0003900000 */
[----:B------:R-:W1:Y:S02]  /*19b80*/  @!P0 SYNCS.PHASECHK.TRANS64 P0, [R6+URZ+0x38880], R20 ;  /* 0x03888014060085a7 */ /* 0x000e64000800007f */
[----:B-1----:R-:W-:Y:S05]  /*19b90*/  @!P0 BRA `(.L_x_2858) ;  /* 0xfffffffc00f08947 */ /* 0x002fea000383ffff */
[----:B------:R-:W-:Y:S05]  /*19ba0*/  BRA `(.L_x_2936) ;  /* 0xffffffa400b47947 */ /* 0x000fea000383ffff */
.L_x_2859:
        /* <DEDUP_REMOVED lines=8> */
.L_x_2938:
[----:B------:R-:W-:Y:S05]  /*19c30*/  BSYNC B0 ;  /* 0x0000000000007941 */ /* 0x000fea0003800000 */
.L_x_2937:
[----:B------:R-:W-:Y:S01]  /*19c40*/  IMAD.MOV.U32 R13, RZ, RZ, R7 ;  /* 0x000000ffff0d7224 */ /* 0x000fe200078e0007 */
[----:B------:R-:W0:Y:S01]  /*19c50*/  LDC R34, c[0x0][0x2f4] ;  /* 0x0000bd00ff227b82 */ /* 0x000e220000000800 */
[----:B------:R-:W-:Y:S01]  /*19c60*/  IMAD.MOV.U32 R12, RZ, RZ, RZ ;  /* 0x000000ffff0c7224 */ /* 0x000fe200078e00ff */
[----:B------:R-:W-:Y:S01]  /*19c70*/  LOP3.LUT R21, R27, 0x80, RZ, 0xfc, !PT ;  /* 0x000000801b157812 */ /* 0x000fe200078efcff */
[----:B------:R-:W-:Y:S01]  /*19c80*/  IMAD.MOV.U32 R11, RZ, RZ, 0x181f ;  /* 0x0000181fff0b7424 */ /* 0x000fe200078e00ff */
[----:B------:R-:W-:Y:S01]  /*19c90*/  ISETP.GE.AND P3, PT, R18, 0x11, PT ;  /* 0x000000111200780c */ /* 0x000fe20003f66270 */
        /* <DEDUP_REMOVED lines=8> */
.L_x_2939:
[----:B------:R-:W-:Y:S02]  /*19d20*/  ISETP.GE.AND P4, PT, R18, 0x41, PT ;  /* 0x000000411200780c */ /* 0x000fe40003f86270 */
[----:B------:R-:W-:Y:S02]  /*19d30*/  @P3 LOP3.LUT R22, R22, 0x20, RZ, 0xfc, !PT ;  /* 0x0000002016163812 */ /* 0x000fe400078efcff */
[----:B------:R-:W-:Y:S02]  /*19d40*/  ISETP.GE.AND P3, PT, R18, 0x51, PT ;  /* 0x000000511200780c */ /* 0x000fe40003f66270 */
        /* <DEDUP_REMOVED lines=9> */
.L_x_2940:
        /* <DEDUP_REMOVED lines=14> */
.L_x_2941:
[----:B------:R-:W-:Y:S02]  /*19ec0*/  IMAD.MOV.U32 R13, RZ, RZ, R8 ;  /* 0x000000ffff0d7224 */ /* 0x000fe400078e0008 */
[----:B------:R-:W-:Y:S02]  /*19ed0*/  IMAD.MOV.U32 R12, RZ, RZ, 0x2 ;  /* 0x00000002ff0c7424 */ /* 0x000fe400078e00ff */
[----:B------:R-:W-:-:S07]  /*19ee0*/  IMAD.MOV.U32 R2, RZ, RZ, R14 ;  /* 0x000000ffff027224 */ /* 0x000fce00078e000e */
[----:B------:R-:W-:Y:S05]  /*19ef0*/  WARPSYNC.COLLECTIVE R15, `(.L_x_2942) ;  /* 0x000000000f087348 */ /* 0x000fea0003c00000 */
[----:B------:R0:W1:Y:S02]  /*19f00*/  SHFL.IDX P6, R14, R13, R12, R11 ;  /* 0x0000000c0d0e7389 */ /* 0x00006400000c000b */
[----:B01----:R-:W-:Y:S01]  /*19f10*/  ENDCOLLECTIVE ;  /* 0x000000000000791b */ /* 0x003fe20003800000 */
.L_x_2942:
        /* <DEDUP_REMOVED lines=14> */
.L_x_2943:
[----:B------:R-:W-:Y:S02]  /*1a000*/  IMAD.MOV.U32 R13, RZ, RZ, R8 ;  /* 0x000000ffff0d7224 */ /* 0x000fe400078e0008 */
[----:B------:R-:W-:Y:S02]  /*1a010*/  IMAD.MOV.U32 R12, RZ, RZ, 0x3 ;  /* 0x00000003ff0c7424 */ /* 0x000fe400078e00ff */
[----:B------:R-:W-:-:S07]  /*1a020*/  IMAD.MOV.U32 R2, RZ, RZ, R14 ;  /* 0x000000ffff027224 */ /* 0x000fce00078e000e */
[----:B------:R-:W-:Y:S05]  /*1a030*/  WARPSYNC.COLLECTIVE R15, `(.L_x_2944) ;  /* 0x000000000f087348 */ /* 0x000fea0003c00000 */
[----:B------:R0:W1:Y:S02]  /*1a040*/  SHFL.IDX P6, R14, R13, R12, R11 ;  /* 0x0000000c0d0e7389 */ /* 0x00006400000c000b */
[----:B01----:R-:W-:Y:S01]  /*1a050*/  ENDCOLLECTIVE ;  /* 0x000000000000791b */ /* 0x003fe20003800000 */
.L_x_2944:
        /* <DEDUP_REMOVED lines=14> */
.L_x_2945:
[----:B------:R-:W-:Y:S02]  /*1a140*/  IMAD.MOV.U32 R13, RZ, RZ, R8 ;  /* 0x000000ffff0d7224 */ /* 0x000fe400078e0008 */
[----:B------:R-:W-:Y:S02]  /*1a150*/  IMAD.MOV.U32 R12, RZ, RZ, 0x4 ;  /* 0x00000004ff0c7424 */ /* 0x000fe400078e00ff */
[----:B------:R-:W-:-:S07]  /*1a160*/  IMAD.MOV.U32 R2, RZ, RZ, R14 ;  /* 0x000000ffff027224 */ /* 0x000fce00078e000e */
[----:B------:R-:W-:Y:S05]  /*1a170*/  WARPSYNC.COLLECTIVE R15, `(.L_x_2946) ;  /* 0x000000000f087348 */ /* 0x000fea0003c00000 */
[----:B------:R0:W1:Y:S02]  /*1a180*/  SHFL.IDX P6, R14, R13, R12, R11 ;  /* 0x0000000c0d0e7389 */ /* 0x00006400000c000b */
[----:B01----:R-:W-:Y:S01]  /*1a190*/  ENDCOLLECTIVE ;  /* 0x000000000000791b */ /* 0x003fe20003800000 */
.L_x_2946:
        /* <DEDUP_REMOVED lines=14> */
.L_x_2947:
[----:B------:R-:W-:Y:S02]  /*1a280*/  IMAD.MOV.U32 R13, RZ, RZ, R8 ;  /* 0x000000ffff0d7224 */ /* 0x000fe400078e0008 */
[----:B------:R-:W-:Y:S02]  /*1a290*/  IMAD.MOV.U32 R12, RZ, RZ, 0x5 ;  /* 0x00000005ff0c7424 */ /* 0x000fe400078e00ff */
[----:B------:R-:W-:-:S07]  /*1a2a0*/  IMAD.MOV.U32 R2, RZ, RZ, R14 ;  /* 0x000000ffff027224 */ /* 0x000fce00078e000e */
[----:B------:R-:W-:Y:S05]  /*1a2b0*/  WARPSYNC.COLLECTIVE R15, `(.L_x_2948) ;  /* 0x000000000f087348 */ /* 0x000fea0003c00000 */
[----:B------:R0:W1:Y:S02]  /*1a2c0*/  SHFL.IDX P6, R14, R13, R12, R11 ;  /* 0x0000000c0d0e7389 */ /* 0x00006400000c000b */
[----:B01----:R-:W-:Y:S01]  /*1a2d0*/  ENDCOLLECTIVE ;  /* 0x000000000000791b */ /* 0x003fe20003800000 */
.L_x_2948:
        /* <DEDUP_REMOVED lines=14> */
.L_x_2949:
[----:B------:R-:W-:Y:S02]  /*1a3c0*/  IMAD.MOV.U32 R13, RZ, RZ, R8 ;  /* 0x000000ffff0d7224 */ /* 0x000fe400078e0008 */
[----:B------:R-:W-:Y:S02]  /*1a3d0*/  IMAD.MOV.U32 R12, RZ, RZ, 0x6 ;  /* 0x00000006ff0c7424 */ /* 0x000fe400078e00ff */
[----:B------:R-:W-:-:S07]  /*1a3e0*/  IMAD.MOV.U32 R2, RZ, RZ, R14 ;  /* 0x000000ffff027224 */ /* 0x000fce00078e000e */
[----:B------:R-:W-:Y:S05]  /*1a3f0*/  WARPSYNC.COLLECTIVE R15, `(.L_x_2950) ;  /* 0x000000000f087348 */ /* 0x000fea0003c00000 */
[----:B------:R0:W1:Y:S02]  /*1a400*/  SHFL.IDX P6, R14, R13, R12, R11 ;  /* 0x0000000c0d0e7389 */ /* 0x00006400000c000b */
[----:B01----:R-:W-:Y:S01]  /*1a410*/  ENDCOLLECTIVE ;  /* 0x000000000000791b */ /* 0x003fe20003800000 */
.L_x_2950:
        /* <DEDUP_REMOVED lines=14> */
.L_x_2951:
[----:B------:R-:W-:Y:S02]  /*1a500*/  IMAD.MOV.U32 R13, RZ, RZ, R8 ;  /* 0x000000ffff0d7224 */ /* 0x000fe400078e0008 */
[----:B------:R-:W-:Y:S02]  /*1a510*/  IMAD.MOV.U32 R12, RZ, RZ, 0x7 ;  /* 0x00000007ff0c7424 */ /* 0x000fe400078e00ff */
[----:B------:R-:W-:-:S07]  /*1a520*/  IMAD.MOV.U32 R2, RZ, RZ, R14 ;  /* 0x000000ffff027224 */ /* 0x000fce00078e000e */
[----:B------:R-:W-:Y:S05]  /*1a530*/  WARPSYNC.COLLECTIVE R15, `(.L_x_2952) ;  /* 0x000000000f087348 */ /* 0x000fea0003c00000 */
[----:B------:R0:W1:Y:S02]  /*1a540*/  SHFL.IDX P6, R14, R13, R12, R11 ;  /* 0x0000000c0d0e7389 */ /* 0x00006400000c000b */
[----:B01----:R-:W-:Y:S01]  /*1a550*/  ENDCOLLECTIVE ;  /* 0x000000000000791b */ /* 0x003fe20003800000 */
.L_x_2952:
        /* <DEDUP_REMOVED lines=13> */
.L_x_2953:
        /* <DEDUP_REMOVED lines=12> */
.L_x_2864:
[----:B--2---:R2:W3:Y:S02]  /*1a6f0*/  SYNCS.PHASECHK.TRANS64.TRYWAIT P0, [R6+URZ+0x38840], R20 ;  /* 0x03884014060075a7 */ /* 0x0044e4000800017f */
[----:B---3--:R-:W-:Y:S05]  /*1a700*/  @!P0 NANOSLEEP.SYNCS 0x989680 ;  /* 0x009896800000895d */ /* 0x008fea0003900000 */
[----:B------:R-:W3:Y:S02]  /*1a710*/  @!P0 SYNCS.PHASECHK.TRANS64 P0, [R6+URZ+0x38840], R20 ;  /* 0x03884014060085a7 */ /* 0x000ee4000800007f */
[----:B---3--:R-:W-:Y:S05]  /*1a720*/  @!P0 BRA `(.L_x_2864) ;  /* 0xfffffffc00f08947 */ /* 0x008fea000383ffff */
[----:B------:R-:W-:Y:S05]  /*1a730*/  BRA `(.L_x_2955) ;  /* 0xffffffa000d87947 */ /* 0x000fea000383ffff */
.L_x_2865:
        /* <DEDUP_REMOVED lines=8> */
.L_x_2957:
[----:B------:R-:W-:Y:S05]  /*1a7c0*/  BSYNC B0 ;  /* 0x0000000000007941 */ /* 0x000fea0003800000 */
.L_x_2956:
        /* <DEDUP_REMOVED lines=8> */
.L_x_2958:
        /* <DEDUP_REMOVED lines=18> */
.L_x_2959:
[----:B------:R-:W-:Y:S02]  /*1a970*/  IMAD.MOV.U32 R13, RZ, RZ, R4 ;  /* 0x000000ffff0d7224 */ /* 0x000fe400078e0004 */
[----:B------:R-:W-:-:S07]  /*1a980*/  IMAD.MOV.U32 R2, RZ, RZ, R14 ;  /* 0x000000ffff027224 */ /* 0x000fce00078e000e */
[----:B------:R-:W-:Y:S05]  /*1a990*/  WARPSYNC.COLLECTIVE R15, `(.L_x_2960) ;  /* 0x000000000f087348 */ /* 0x000fea0003c00000 */
[----:B------:R0:W1:Y:S02]  /*1a9a0*/  SHFL.IDX P6, R14, R13, R12, R11 ;  /* 0x0000000c0d0e7389 */ /* 0x00006400000c000b */
[----:B01----:R-:W-:Y:S01]  /*1a9b0*/  ENDCOLLECTIVE ;  /* 0x000000000000791b */ /* 0x003fe20003800000 */
.L_x_2960:
        /* <DEDUP_REMOVED lines=18> */
.L_x_2961:
[----:B------:R-:W-:Y:S02]  /*1aae0*/  IMAD.MOV.U32 R13, RZ, RZ, R4 ;  /* 0x000000ffff0d7224 */ /* 0x000fe400078e0004 */
[----:B------:R-:W-:-:S07]  /*1aaf0*/  IMAD.MOV.U32 R2, RZ, RZ, R14 ;  /* 0x000000ffff027224 */ /* 0x000fce00078e000e */
[----:B------:R-:W-:Y:S05]  /*1ab00*/  WARPSYNC.COLLECTIVE R15, `(.L_x_2962) ;  /* 0x000000000f087348 */ /* 0x000fea0003c00000 */
[----:B------:R0:W1:Y:S02]  /*1ab10*/  SHFL.IDX P6, R14, R13, R12, R11 ;  /* 0x0000000c0d0e7389 */ /* 0x00006400000c000b */
[----:B01----:R-:W-:Y:S01]  /*1ab20*/  ENDCOLLECTIVE ;  /* 0x000000000000791b */ /* 0x003fe20003800000 */
.L_x_2962:
        /* <DEDUP_REMOVED lines=18> */
.L_x_2963:
[----:B------:R-:W-:Y:S02]  /*1ac50*/  IMAD.MOV.U32 R13, RZ, RZ, R4 ;  /* 0x000000ffff0d7224 */ /* 0x000fe400078e0004 */
[----:B------:R-:W-:-:S07]  /*1ac60*/  IMAD.MOV.U32 R2, RZ, RZ, R14 ;  /* 0x000000ffff027224 */ /* 0x000fce00078e000e */
[----:B------:R-:W-:Y:S05]  /*1ac70*/  WARPSYNC.COLLECTIVE R15, `(.L_x_2964) ;  /* 0x000000000f087348 */ /* 0x000fea0003c00000 */
[----:B------:R0:W1:Y:S02]  /*1ac80*/  SHFL.IDX P6, R14, R13, R12, R11 ;  /* 0x0000000c0d0e7389 */ /* 0x00006400000c000b */
[----:B01----:R-:W-:Y:S01]  /*1ac90*/  ENDCOLLECTIVE ;  /* 0x000000000000791b */ /* 0x003fe20003800000 */
.L_x_2964:
        /* <DEDUP_REMOVED lines=16> */
.L_x_2965:
        /* <DEDUP_REMOVED lines=10> */
.L_x_2966:
[----:B------:R-:W-:Y:S02]  /*1ae40*/  IMAD.MOV.U32 R13, RZ, RZ, R0 ;  /* 0x000000ffff0d7224 */ /* 0x000fe400078e0000 */
[----:B------:R-:W-:Y:S02]  /*1ae50*/  IMAD.MOV.U32 R12, RZ, RZ, 0x5 ;  /* 0x00000005ff0c7424 */ /* 0x000fe400078e00ff */
[----:B------:R-:W-:-:S07]  /*1ae60*/  IMAD.MOV.U32 R3, RZ, RZ, R14 ;  /* 0x000000ffff037224 */ /* 0x000fce00078e000e */
[----:B------:R-:W-:Y:S05]  /*1ae70*/  WARPSYNC.COLLECTIVE R15, `(.L_x_2967) ;  /* 0x000000000f087348 */ /* 0x000fea0003c00000 */
[----:B------:R0:W1:Y:S02]  /*1ae80*/  SHFL.IDX P6, R14, R13, R12, R11 ;  /* 0x0000000c0d0e7389 */ /* 0x00006400000c000b */
[----:B01----:R-:W-:Y:S01]  /*1ae90*/  ENDCOLLECTIVE ;  /* 0x000000000000791b */ /* 0x003fe20003800000 */
.L_x_2967:
        /* <DEDUP_REMOVED lines=15> */
.L_x_2968:
[----:B------:R-:W-:Y:S02]  /*1af90*/  IMAD.MOV.U32 R13, RZ, RZ, R0 ;  /* 0x000000ffff0d7224 */ /* 0x000fe400078e0000 */
[----:B------:R-:W-:Y:S02]  /*1afa0*/  IMAD.MOV.U32 R12, RZ, RZ, 0x6 ;  /* 0x00000006ff0c7424 */ /* 0x000fe400078e00ff */
[----:B------:R-:W-:-:S07]  /*1afb0*/  IMAD.MOV.U32 R3, RZ, RZ, R14 ;  /* 0x000000ffff037224 */ /* 0x000fce00078e000e */
[----:B------:R-:W-:Y:S05]  /*1afc0*/  WARPSYNC.COLLECTIVE R15, `(.L_x_2969) ;  /* 0x000000000f087348 */ /* 0x000fea0003c00000 */
[----:B------:R0:W1:Y:S02]  /*1afd0*/  SHFL.IDX P6, R14, R13, R12, R11 ;  /* 0x0000000c0d0e7389 */ /* 0x00006400000c000b */
[----:B01----:R-:W-:Y:S01]  /*1afe0*/  ENDCOLLECTIVE ;  /* 0x000000000000791b */ /* 0x003fe20003800000 */
.L_x_2969:
        /* <DEDUP_REMOVED lines=15> */
.L_x_2970:
[----:B------:R-:W-:Y:S02]  /*1b0e0*/  IMAD.MOV.U32 R13, RZ, RZ, R0 ;  /* 0x000000ffff0d7224 */ /* 0x000fe400078e0000 */
[----:B------:R-:W-:Y:S02]  /*1b0f0*/  IMAD.MOV.U32 R12, RZ, RZ, 0x7 ;  /* 0x00000007ff0c7424 */ /* 0x000fe400078e00ff */
[----:B------:R-:W-:-:S07]  /*1b100*/  IMAD.MOV.U32 R3, RZ, RZ, R14 ;  /* 0x000000ffff037224 */ /* 0x000fce00078e000e */
[----:B------:R-:W-:Y:S05]  /*1b110*/  WARPSYNC.COLLECTIVE R15, `(.L_x_2971) ;  /* 0x000000000f087348 */ /* 0x000fea0003c00000 */
[----:B------:R0:W1:Y:S02]  /*1b120*/  SHFL.IDX P6, R14, R13, R12, R11 ;  /* 0x0000000c0d0e7389 */ /* 0x00006400000c000b */
[----:B01----:R-:W-:Y:S01]  /*1b130*/  ENDCOLLECTIVE ;  /* 0x000000000000791b */ /* 0x003fe20003800000 */
.L_x_2971:
        /* <DEDUP_REMOVED lines=10> */
.L_x_2972:
[----:B------:R-:W-:Y:S01]  /*1b1e0*/  @!PT LDS RZ, [RZ] ;  /* 0x00000000fffff984 */ /* 0x000fe20000000800 */
[----:B------:R-:W-:Y:S01]  /*1b1f0*/  @!PT LDS RZ, [RZ] ;  /* 0x00000000fffff984 */ /* 0x000fe20000000800 */
[----:B------:R-:W-:Y:S01]  /*1b200*/  @!PT LDS RZ, [RZ] ;  /* 0x00000000fffff984 */ /* 0x000fe20000000800 */
[----:B------:R0:W-:Y:S04]  /*1b210*/  @P2 LDGSTS.E.BYPASS.LTC128B.128 [R5+0x2b400], desc[UR54][R2.64], !P5 ;  /* 0x2b40000002052fae */ /* 0x0001e8000e901d76 */
[----:B------:R0:W-:Y:S01]  /*1b220*/  @P2 LDGSTS.E.BYPASS.LTC128B.128 [R5+0x2f400], desc[UR54][R2.64+0x80], !P1 ;  /* 0x2f40008002052fae */ /* 0x0001e2000c901d76 */
[----:B------:R-:W-:Y:S01]  /*1b230*/  IMAD.MOV.U32 R4, RZ, RZ, R14 ;  /* 0x000000ffff047224 */ /* 0x000fe200078e000e */
[----:B------:R-:W-:Y:S06]  /*1b240*/  BRA `(.L_x_2973) ;  /* 0xffffff9c00a87947 */ /* 0x000fec000383ffff */
.L_x_2870:
[----:B------:R-:W-:Y:S02]  /*1b250*/  IMAD.MOV.U32 R13, RZ, RZ, R4 ;  /* 0x000000ffff0d7224 */ /* 0x000fe400078e0004 */
[----:B------:R-:W-:Y:S02]  /*1b260*/  IMAD.MOV.U32 R12, RZ, RZ, RZ ;  /* 0x000000ffff0c7224 */ /* 0x000fe400078e00ff */
[----:B------:R-:W-:Y:S02]  /*1b270*/  IMAD.MOV.U32 R11, RZ, RZ, 0x181f ;  /* 0x0000181fff0b7424 */ /* 0x000fe400078e00ff */
[----:B------:R-:W-:Y:S02]  /*1b280*/  IMAD.MOV.U32 R15, RZ, RZ, -0x1 ;  /* 0xffffffffff0f7424 */ /* 0x000fe400078e00ff */
[----:B------:R-:W-:Y:S02]  /*1b290*/  IMAD R19, R19, R5, RZ ;  /* 0x0000000513137224 */ /* 0x000fe400078e02ff */
[----:B------:R-:W-:-:S07]  /*1b2a0*/  IMAD R33, R33, 0x80, R8 ;  /* 0x0000008021217824 */ /* 0x000fce00078e0208 */
[----:B-----5:R-:W-:Y:S05]  /*1b2b0*/  WARPSYNC.COLLECTIVE R15, `(.L_x_2974) ;  /* 0x000000000f087348 */ /* 0x020fea0003c00000 */
[----:B------:R0:W1:Y:S02]  /*1b2c0*/  SHFL.IDX P6, R14, R13, R12, R11 ;  /* 0x0000000c0d0e7389 */ /* 0x00006400000c000b */
[----:B01---5:R-:W-:Y:S01]  /*1b2d0*/  ENDCOLLECTIVE ;  /* 0x000000000000791b */ /* 0x023fe20003800000 */
.L_x_2974:
[C---:B------:R-:W-:Y:S01]  /*1b2e0*/  VIADD R6, R33.reuse, 0x10 ;  /* 0x0000001021067836 */ /* 0x040fe20000000000 */
[----:B------:R-:W-:Y:S01]  /*1b2f0*/  ISETP.GE.AND P2, PT, R33, R19, PT ;  /* 0x000000132100720c */ /* 0x000fe20003f46270 */
[----:B------:R-:W-:Y:S02]  /*1b300*/  IMAD.MOV.U32 R13, RZ, RZ, R0 ;  /* 0x000000ffff0d7224 */ /* 0x000fe400078e0000 */
[----:B------:R-:W-:-:S10]  /*1b310*/  IMAD.MOV.U32 R2, RZ, RZ, R14 ;  /* 0x000000ffff027224 */ /* 0x000fd400078e000e */
[----:B------:R-:W-:Y:S05]  /*1b320*/  WARPSYNC.COLLECTIVE R15, `(.L_x_2975) ;  /* 0x000000000f087348 */ /* 0x000fea0003c00000 */
[----:B------:R0:W1:Y:S02]  /*1b330*/  SHFL.IDX P6, R14, R13, R12, R11 ;  /* 0x0000000c0d0e7389 */ /* 0x00006400000c000b */
[----:B01----:R-:W-:Y:S01]  /*1b340*/  ENDCOLLECTIVE ;  /* 0x000000000000791b */ /* 0x003fe20003800000 */
.L_x_2975:
[----:B------:R-:W-:Y:S02]  /*1b350*/  IMAD.MOV.U32 R13, RZ, RZ, R4 ;  /* 0x000000ffff0d7224 */ /* 0x000fe400078e0004 */
[----:B------:R-:W-:Y:S02]  /*1b360*/  IMAD.MOV.U32 R12, RZ, RZ, 0x1 ;  /* 0x00000001ff0c7424 */ /* 0x000fe400078e00ff */
[----:B------:R-:W-:-:S07]  /*1b370*/  IMAD.MOV.U32 R3, RZ, RZ, R14 ;  /* 0x000000ffff037224 */ /* 0x000fce00078e000e */
[----:B------:R-:W-:Y:S05]  /*1b380*/  WARPSYNC.COLLECTIVE R15, `(.L_x_2976) ;  /* 0x000000000f087348 */ /* 0x000fea0003c00000 */
[----:B------:R0:W1:Y:S02]  /*1b390*/  SHFL.IDX P6, R14, R13, R12, R11 ;  /* 0x0000000c0d0e7389 */ /* 0x00006400000c000b */
[----:B01----:R-:W-:Y:S01]  /*1b3a0*/  ENDCOLLECTIVE ;  /* 0x000000000000791b */ /* 0x003fe20003800000 */
.L_x_2976:
        /* <DEDUP_REMOVED lines=17> */
.L_x_2977:
[----:B------:R-:W-:Y:S02]  /*1b4c0*/  IMAD.MOV.U32 R13, RZ, RZ, R4 ;  /* 0x000000ffff0d7224 */ /* 0x000fe400078e0004 */
[----:B------:R-:W-:Y:S02]  /*1b4d0*/  IMAD.MOV.U32 R12, RZ, RZ, 0x2 ;  /* 0x00000002ff0c7424 */ /* 0x000fe400078e00ff */
[----:B------:R-:W-:-:S07]  /*1b4e0*/  IMAD.MOV.U32 R3, RZ, RZ, R14 ;  /* 0x000000ffff037224 */ /* 0x000fce00078e000e */
[----:B------:R-:W-:Y:S05]  /*1b4f0*/  WARPSYNC.COLLECTIVE R15, `(.L_x_2978) ;  /* 0x000000000f087348 */ /* 0x000fea0003c00000 */
[----:B------:R0:W1:Y:S02]  /*1b500*/  SHFL.IDX P6, R14, R13, R12, R11 ;  /* 0x0000000c0d0e7389 */ /* 0x00006400000c000b */
[----:B01----:R-:W-:Y:S01]  /*1b510*/  ENDCOLLECTIVE ;  /* 0x000000000000791b */ /* 0x003fe20003800000 */
.L_x_2978:
        /* <DEDUP_REMOVED lines=17> */
.L_x_2979:
[----:B------:R-:W-:Y:S02]  /*1b630*/  IMAD.MOV.U32 R13, RZ, RZ, R4 ;  /* 0x000000ffff0d7224 */ /* 0x000fe400078e0004 */
[----:B------:R-:W-:Y:S02]  /*1b640*/  IMAD.MOV.U32 R12, RZ, RZ, 0x3 ;  /* 0x00000003ff0c7424 */ /* 0x000fe400078e00ff */
[----:B------:R-:W-:-:S07]  /*1b650*/  IMAD.MOV.U32 R3, RZ, RZ, R14 ;  /* 0x000000ffff037224 */ /* 0x000fce00078e000e */
[----:B------:R-:W-:Y:S05]  /*1b660*/  WARPSYNC.COLLECTIVE R15, `(.L_x_2980) ;  /* 0x000000000f087348 */ /* 0x000fea0003c00000 */
[----:B------:R0:W1:Y:S02]  /*1b670*/  SHFL.IDX P6, R14, R13, R12, R11 ;  /* 0x0000000c0d0e7389 */ /* 0x00006400000c000b */
[----:B01----:R-:W-:Y:S01]  /*1b680*/  ENDCOLLECTIVE ;  /* 0x000000000000791b */ /* 0x003fe20003800000 */
.L_x_2980:
        /* <DEDUP_REMOVED lines=17> */
.L_x_2981:
[----:B------:R-:W-:Y:S02]  /*1b7a0*/  IMAD.MOV.U32 R13, RZ, RZ, R4 ;  /* 0x000000ffff0d7224 */ /* 0x000fe400078e0004 */
[----:B------:R-:W-:Y:S02]  /*1b7b0*/  IMAD.MOV.U32 R12, RZ, RZ, 0x4 ;  /* 0x00000004ff0c7424 */ /* 0x000fe400078e00ff */
[----:B------:R-:W-:-:S07]  /*1b7c0*/  IMAD.MOV.U32 R3, RZ, RZ, R14 ;  /* 0x000000ffff037224 */ /* 0x000fce00078e000e */
[----:B------:R-:W-:Y:S05]  /*1b7d0*/  WARPSYNC.COLLECTIVE R15, `(.L_x_2982) ;  /* 0x000000000f087348 */ /* 0x000fea0003c00000 */
[----:B------:R0:W1:Y:S02]  /*1b7e0*/  SHFL.IDX P6, R14, R13, R12, R11 ;  /* 0x0000000c0d0e7389 */ /* 0x00006400000c000b */
[----:B01----:R-:W-:Y:S01]  /*1b7f0*/  ENDCOLLECTIVE ;  /* 0x000000000000791b */ /* 0x003fe20003800000 */
.L_x_2982:
        /* <DEDUP_REMOVED lines=17> */
.L_x_2983:
[----:B------:R-:W-:Y:S02]  /*1b910*/  IMAD.MOV.U32 R13, RZ, RZ, R4 ;  /* 0x000000ffff0d7224 */ /* 0x000fe400078e0004 */
[----:B------:R-:W-:Y:S02]  /*1b920*/  IMAD.MOV.U32 R12, RZ, RZ, 0x5 ;  /* 0x00000005ff0c7424 */ /* 0x000fe400078e00ff */
[----:B------:R-:W-:-:S07]  /*1b930*/  IMAD.MOV.U32 R3, RZ, RZ, R14 ;  /* 0x000000ffff037224 */ /* 0x000fce00078e000e */
[----:B------:R-:W-:Y:S05]  /*1b940*/  WARPSYNC.COLLECTIVE R15, `(.L_x_2984) ;  /* 0x000000000f087348 */ /* 0x000fea0003c00000 */
[----:B------:R0:W1:Y:S02]  /*1b950*/  SHFL.IDX P6, R14, R13, R12, R11 ;  /* 0x0000000c0d0e7389 */ /* 0x00006400000c000b */
[----:B01----:R-:W-:Y:S01]  /*1b960*/  ENDCOLLECTIVE ;  /* 0x000000000000791b */ /* 0x003fe20003800000 */
.L_x_2984:
        /* <DEDUP_REMOVED lines=17> */
.L_x_2985:
[----:B------:R-:W-:Y:S02]  /*1ba80*/  IMAD.MOV.U32 R13, RZ, RZ, R4 ;  /* 0x000000ffff0d7224 */ /* 0x000fe400078e0004 */
[----:B------:R-:W-:Y:S02]  /*1ba90*/  IMAD.MOV.U32 R12, RZ, RZ, 0x6 ;  /* 0x00000006ff0c7424 */ /* 0x000fe400078e00ff */
[----:B------:R-:W-:-:S07]  /*1baa0*/  IMAD.MOV.U32 R3, RZ, RZ, R14 ;  /* 0x000000ffff037224 */ /* 0x000fce00078e000e */
[----:B------:R-:W-:Y:S05]  /*1bab0*/  WARPSYNC.COLLECTIVE R15, `(.L_x_2986) ;  /* 0x000000000f087348 */ /* 0x000fea0003c00000 */
[----:B------:R0:W1:Y:S02]  /*1bac0*/  SHFL.IDX P6, R14, R13, R12, R11 ;  /* 0x0000000c0d0e7389 */ /* 0x00006400000c000b */
[----:B01----:R-:W-:Y:S01]  /*1bad0*/  ENDCOLLECTIVE ;  /* 0x000000000000791b */ /* 0x003fe20003800000 */
.L_x_2986:
        /* <DEDUP_REMOVED lines=16> */
.L_x_2987:
[----:B------:R-:W-:Y:S02]  /*1bbe0*/  IMAD.MOV.U32 R13, RZ, RZ, R4 ;  /* 0x000000ffff0d7224 */ /* 0x000fe400078e0004 */
[----:B------:R-:W-:Y:S02]  /*1bbf0*/  IMAD.MOV.U32 R12, RZ, RZ, 0x7 ;  /* 0x00000007ff0c7424 */ /* 0x000fe400078e00ff */
[----:B------:R-:W-:-:S07]  /*1bc00*/  IMAD.MOV.U32 R3, RZ, RZ, R14 ;  /* 0x000000ffff037224 */ /* 0x000fce00078e000e */
[----:B------:R-:W-:Y:S05]  /*1bc10*/  WARPSYNC.COLLECTIVE R15, `(.L_x_2988) ;  /* 0x000000000f087348 */ /* 0x000fea0003c00000 */
[----:B------:R0:W1:Y:S02]  /*1bc20*/  SHFL.IDX P6, R14, R13, R12, R11 ;  /* 0x0000000c0d0e7389 */ /* 0x00006400000c000b */
[----:B01----:R-:W-:Y:S01]  /*1bc30*/  ENDCOLLECTIVE ;  /* 0x000000000000791b */ /* 0x003fe20003800000 */
.L_x_2988:
        /* <DEDUP_REMOVED lines=15> */
.L_x_2989:
[----:B------:R-:W-:Y:S05]  /*1bd30*/  BRA `(.L_x_2990) ;  /* 0xffffff9c00e07947 */ /* 0x000fea000383ffff */
.L_x_2875:
[----:B0-----:R0:W1:Y:S02]  /*1bd40*/  SYNCS.PHASECHK.TRANS64.TRYWAIT P1, [R17+URZ+0x38820], R0 ;  /* 0x03882000110075a7 */ /* 0x001064000802017f */
[----:B-1----:R-:W-:Y:S05]  /*1bd50*/  @!P1 NANOSLEEP.SYNCS 0x989680 ;  /* 0x009896800000995d */ /* 0x002fea0003900000 */
[----:B------:R-:W1:Y:S02]  /*1bd60*/  @!P1 SYNCS.PHASECHK.TRANS64 P1, [R17+URZ+0x38820], R0 ;  /* 0x03882000110095a7 */ /* 0x000e64000802007f */
[----:B-1----:R-:W-:Y:S05]  /*1bd70*/  @!P1 BRA `(.L_x_2875) ;  /* 0xfffffffc00f09947 */ /* 0x002fea000383ffff */
[----:B------:R-:W-:Y:S05]  /*1bd80*/  BRA `(.L_x_2991) ;  /* 0xffffffa000587947 */ /* 0x000fea000383ffff */
.L_x_2879:
[----:B0-----:R0:W1:Y:S02]  /*1bd90*/  SYNCS.PHASECHK.TRANS64.TRYWAIT P0, [R0+URZ+0x38880], R20 ;  /* 0x03888014000075a7 */ /* 0x001064000800017f */
[----:B-1----:R-:W-:Y:S05]  /*1bda0*/  @!P0 NANOSLEEP.SYNCS 0x989680 ;  /* 0x009896800000895d */ /* 0x002fea0003900000 */
[----:B------:R-:W1:Y:S02]  /*1bdb0*/  @!P0 SYNCS.PHASECHK.TRANS64 P0, [R0+URZ+0x38880], R20 ;  /* 0x03888014000085a7 */ /* 0x000e64000800007f */
[----:B-1----:R-:W-:Y:S05]  /*1bdc0*/  @!P0 BRA `(.L_x_2879) ;  /* 0xfffffffc00f08947 */ /* 0x002fea000383ffff */
[----:B------:R-:W-:Y:S05]  /*1bdd0*/  BRA `(.L_x_2992) ;  /* 0xffffffa400087947 */ /* 0x000fea000383ffff */
.L_x_2880:
        /* <DEDUP_REMOVED lines=8> */
.L_x_2994:
[----:B------:R-:W-:Y:S05]  /*1be60*/  BSYNC B0 ;  /* 0x0000000000007941 */ /* 0x000fea0003800000 */
.L_x_2993:
        /* <DEDUP_REMOVED lines=9> */
.L_x_2995:
[----:B------:R-:W-:Y:S02]  /*1bf00*/  IMAD.MOV.U32 R13, RZ, RZ, R7 ;  /* 0x000000ffff0d7224 */ /* 0x000fe400078e0007 */
[----:B------:R-:W-:Y:S02]  /*1bf10*/  IMAD.MOV.U32 R12, RZ, RZ, 0x1 ;  /* 0x00000001ff0c7424 */ /* 0x000fe400078e00ff */
[----:B------:R-:W-:-:S07]  /*1bf20*/  IMAD.MOV.U32 R2, RZ, RZ, R14 ;  /* 0x000000ffff027224 */ /* 0x000fce00078e000e */
[----:B------:R-:W-:Y:S05]  /*1bf30*/  WARPSYNC.COLLECTIVE R15, `(.L_x_2996) ;  /* 0x000000000f087348 */ /* 0x000fea0003c00000 */
[----:B------:R0:W1:Y:S02]  /*1bf40*/  SHFL.IDX P6, R14, R13, R12, R11 ;  /* 0x0000000c0d0e7389 */ /* 0x00006400000c000b */
[----:B01----:R-:W-:Y:S01]  /*1bf50*/  ENDCOLLECTIVE ;  /* 0x000000000000791b */ /* 0x003fe20003800000 */
.L_x_2996:
        /* <DEDUP_REMOVED lines=12> */
.L_x_2997:
[----:B------:R-:W-:Y:S02]  /*1c020*/  IMAD.MOV.U32 R13, RZ, RZ, R7 ;  /* 0x000000ffff0d7224 */ /* 0x000fe400078e0007 */
[----:B------:R-:W-:Y:S02]  /*1c030*/  IMAD.MOV.U32 R12, RZ, RZ, 0x2 ;  /* 0x00000002ff0c7424 */ /* 0x000fe400078e00ff */
[----:B------:R-:W-:-:S07]  /*1c040*/  IMAD.MOV.U32 R2, RZ, RZ, R14 ;  /* 0x000000ffff027224 */ /* 0x000fce00078e000e */
[----:B------:R-:W-:Y:S05]  /*1c050*/  WARPSYNC.COLLECTIVE R15, `(.L_x_2998) ;  /* 0x000000000f087348 */ /* 0x000fea0003c00000 */
[----:B------:R0:W1:Y:S02]  /*1c060*/  SHFL.IDX P6, R14, R13, R12, R11 ;  /* 0x0000000c0d0e7389 */ /* 0x00006400000c000b */
[----:B01----:R-:W-:Y:S01]  /*1c070*/  ENDCOLLECTIVE ;  /* 0x000000000000791b */ /* 0x003fe20003800000 */
.L_x_2998:
        /* <DEDUP_REMOVED lines=12> */
.L_x_2999:
[----:B------:R-:W-:Y:S02]  /*1c140*/  IMAD.MOV.U32 R13, RZ, RZ, R7 ;  /* 0x000000ffff0d7224 */ /* 0x000fe400078e0007 */
[----:B------:R-:W-:Y:S02]  /*1c150*/  IMAD.MOV.U32 R12, RZ, RZ, 0x3 ;  /* 0x00000003ff0c7424 */ /* 0x000fe400078e00ff */
[----:B------:R-:W-:-:S07]  /*1c160*/  IMAD.MOV.U32 R2, RZ, RZ, R14 ;  /* 0x000000ffff027224 */ /* 0x000fce00078e000e */
[----:B------:R-:W-:Y:S05]  /*1c170*/  WARPSYNC.COLLECTIVE R15, `(.L_x_3000) ;  /* 0x000000000f087348 */ /* 0x000fea0003c00000 */
[----:B------:R0:W1:Y:S02]  /*1c180*/  SHFL.IDX P6, R14, R13, R12, R11 ;  /* 0x0000000c0d0e7389 */ /* 0x00006400000c000b */
[----:B01----:R-:W-:Y:S01]  /*1c190*/  ENDCOLLECTIVE ;  /* 0x000000000000791b */ /* 0x003fe20003800000 */
.L_x_3000:
        /* <DEDUP_REMOVED lines=12> */
.L_x_3001:
[----:B------:R-:W-:Y:S02]  /*1c260*/  IMAD.MOV.U32 R13, RZ, RZ, R7 ;  /* 0x000000ffff0d7224 */ /* 0x000fe400078e0007 */
[----:B------:R-:W-:Y:S02]  /*1c270*/  IMAD.MOV.U32 R12, RZ, RZ, 0x4 ;  /* 0x00000004ff0c7424 */ /* 0x000fe400078e00ff */
[----:B------:R-:W-:-:S07]  /*1c280*/  IMAD.MOV.U32 R2, RZ, RZ, R14 ;  /* 0x000000ffff027224 */ /* 0x000fce00078e000e */
[----:B------:R-:W-:Y:S05]  /*1c290*/  WARPSYNC.COLLECTIVE R15, `(.L_x_3002) ;  /* 0x000000000f087348 */ /* 0x000fea0003c00000 */
[----:B------:R0:W1:Y:S02]  /*1c2a0*/  SHFL.IDX P6, R14, R13, R12, R11 ;  /* 0x0000000c0d0e7389 */ /* 0x00006400000c000b */
[----:B01----:R-:W-:Y:S01]  /*1c2b0*/  ENDCOLLECTIVE ;  /* 0x000000000000791b */ /* 0x003fe20003800000 */
.L_x_3002:
        /* <DEDUP_REMOVED lines=12> */
.L_x_3003:
[----:B------:R-:W-:Y:S02]  /*1c380*/  IMAD.MOV.U32 R13, RZ, RZ, R7 ;  /* 0x000000ffff0d7224 */ /* 0x000fe400078e0007 */
[----:B------:R-:W-:Y:S02]  /*1c390*/  IMAD.MOV.U32 R12, RZ, RZ, 0x5 ;  /* 0x00000005ff0c7424 */ /* 0x000fe400078e00ff */
[----:B------:R-:W-:-:S07]  /*1c3a0*/  IMAD.MOV.U32 R2, RZ, RZ, R14 ;  /* 0x000000ffff027224 */ /* 0x000fce00078e000e */
[----:B------:R-:W-:Y:S05]  /*1c3b0*/  WARPSYNC.COLLECTIVE R15, `(.L_x_3004) ;  /* 0x000000000f087348 */ /* 0x000fea0003c00000 */
[----:B------:R0:W1:Y:S02]  /*1c3c0*/  SHFL.IDX P6, R14, R13, R12, R11 ;  /* 0x0000000c0d0e7389 */ /* 0x00006400000c000b */
[----:B01----:R-:W-:Y:S01]  /*1c3d0*/  ENDCOLLECTIVE ;  /* 0x000000000000791b */ /* 0x003fe20003800000 */
.L_x_3004:
        /* <DEDUP_REMOVED lines=12> */
.L_x_3005:
[----:B------:R-:W-:Y:S02]  /*1c4a0*/  IMAD.MOV.U32 R13, RZ, RZ, R7 ;  /* 0x000000ffff0d7224 */ /* 0x000fe400078e0007 */
[----:B------:R-:W-:Y:S02]  /*1c4b0*/  IMAD.MOV.U32 R12, RZ, RZ, 0x6 ;  /* 0x00000006ff0c7424 */ /* 0x000fe400078e00ff */
[----:B------:R-:W-:-:S07]  /*1c4c0*/  IMAD.MOV.U32 R2, RZ, RZ, R14 ;  /* 0x000000ffff027224 */ /* 0x000fce00078e000e */
[----:B------:R-:W-:Y:S05]  /*1c4d0*/  WARPSYNC.COLLECTIVE R15, `(.L_x_3006) ;  /* 0x000000000f087348 */ /* 0x000fea0003c00000 */
[----:B------:R0:W1:Y:S02]  /*1c4e0*/  SHFL.IDX P6, R14, R13, R12, R11 ;  /* 0x0000000c0d0e7389 */ /* 0x00006400000c000b */
[----:B01----:R-:W-:Y:S01]  /*1c4f0*/  ENDCOLLECTIVE ;  /* 0x000000000000791b */ /* 0x003fe20003800000 */
.L_x_3006:
        /* <DEDUP_REMOVED lines=12> */
.L_x_3007:
[----:B------:R-:W-:Y:S02]  /*1c5c0*/  IMAD.MOV.U32 R13, RZ, RZ, R7 ;  /* 0x000000ffff0d7224 */ /* 0x000fe400078e0007 */
[----:B------:R-:W-:Y:S02]  /*1c5d0*/  IMAD.MOV.U32 R12, RZ, RZ, 0x7 ;  /* 0x00000007ff0c7424 */ /* 0x000fe400078e00ff */
[----:B------:R-:W-:-:S07]  /*1c5e0*/  IMAD.MOV.U32 R2, RZ, RZ, R14 ;  /* 0x000000ffff027224 */ /* 0x000fce00078e000e */
[----:B------:R-:W-:Y:S05]  /*1c5f0*/  WARPSYNC.COLLECTIVE R15, `(.L_x_3008) ;  /* 0x000000000f087348 */ /* 0x000fea0003c00000 */
[----:B------:R0:W1:Y:S02]  /*1c600*/  SHFL.IDX P6, R14, R13, R12, R11 ;  /* 0x0000000c0d0e7389 */ /* 0x00006400000c000b */
[----:B01----:R-:W-:Y:S01]  /*1c610*/  ENDCOLLECTIVE ;  /* 0x000000000000791b */ /* 0x003fe20003800000 */
.L_x_3008:
        /* <DEDUP_REMOVED lines=12> */
.L_x_3009:
[----:B------:R-:W-:Y:S01]  /*1c6e0*/  IMAD.MOV.U32 R2, RZ, RZ, R14 ;  /* 0x000000ffff027224 */ /* 0x000fe200078e000e */
[----:B------:R-:W-:Y:S06]  /*1c6f0*/  BRA `(.L_x_3010) ;  /* 0xffffff9c00dc7947 */ /* 0x000fec000383ffff */
.L_x_2885:
[----:B---3--:R3:W4:Y:S02]  /*1c700*/  SYNCS.PHASECHK.TRANS64.TRYWAIT P0, [R0+URZ+0x38840], R20 ;  /* 0x03884014000075a7 */ /* 0x008724000800017f */
[----:B----4-:R-:W-:Y:S05]  /*1c710*/  @!P0 NANOSLEEP.SYNCS 0x989680 ;  /* 0x009896800000895d */ /* 0x010fea0003900000 */
[----:B------:R-:W4:Y:S02]  /*1c720*/  @!P0 SYNCS.PHASECHK.TRANS64 P0, [R0+URZ+0x38840], R20 ;  /* 0x03884014000085a7 */ /* 0x000f24000800007f */
[----:B----4-:R-:W-:Y:S05]  /*1c730*/  @!P0 BRA `(.L_x_2885) ;  /* 0xfffffffc00f08947 */ /* 0x010fea000383ffff */
[----:B------:R-:W-:Y:S05]  /*1c740*/  BRA `(.L_x_3011) ;  /* 0xffffffa000307947 */ /* 0x000fea000383ffff */
.L_x_2886:
        /* <DEDUP_REMOVED lines=8> */
.L_x_3013:
[----:B------:R-:W-:Y:S05]  /*1c7d0*/  BSYNC B0 ;  /* 0x0000000000007941 */ /* 0x000fea0003800000 */
.L_x_3012:
        /* <DEDUP_REMOVED lines=8> */
.L_x_3014:
[----:B------:R-:W-:Y:S02]  /*1c860*/  IMAD.MOV.U32 R13, RZ, RZ, R5 ;  /* 0x000000ffff0d7224 */ /* 0x000fe400078e0005 */
[----:B------:R-:W-:Y:S02]  /*1c870*/  IMAD.MOV.U32 R12, RZ, RZ, 0x1 ;  /* 0x00000001ff0c7424 */ /* 0x000fe400078e00ff */
[----:B------:R-:W-:-:S07]  /*1c880*/  IMAD.MOV.U32 R2, RZ, RZ, R14 ;  /* 0x000000ffff027224 */ /* 0x000fce00078e000e */
[----:B------:R-:W-:Y:S05]  /*1c890*/  WARPSYNC.COLLECTIVE R15, `(.L_x_3015) ;  /* 0x000000000f087348 */ /* 0x000fea0003c00000 */
[----:B------:R0:W1:Y:S02]  /*1c8a0*/  SHFL.IDX P6, R14, R13, R12, R11 ;  /* 0x0000000c0d0e7389 */ /* 0x00006400000c000b */
[----:B01----:R-:W-:Y:S01]  /*1c8b0*/  ENDCOLLECTIVE ;  /* 0x000000000000791b */ /* 0x003fe20003800000 */
.L_x_3015:
        /* <DEDUP_REMOVED lines=12> */
.L_x_3016:
[----:B------:R-:W-:Y:S02]  /*1c980*/  IMAD.MOV.U32 R13, RZ, RZ, R5 ;  /* 0x000000ffff0d7224 */ /* 0x000fe400078e0005 */
[----:B------:R-:W-:Y:S02]  /*1c990*/  IMAD.MOV.U32 R12, RZ, RZ, 0x2 ;  /* 0x00000002ff0c7424 */ /* 0x000fe400078e00ff */
[----:B------:R-:W-:-:S07]  /*1c9a0*/  IMAD.MOV.U32 R2, RZ, RZ, R14 ;  /* 0x000000ffff027224 */ /* 0x000fce00078e000e */
[----:B------:R-:W-:Y:S05]  /*1c9b0*/  WARPSYNC.COLLECTIVE R15, `(.L_x_3017) ;  /* 0x000000000f087348 */ /* 0x000fea0003c00000 */
[----:B------:R0:W1:Y:S02]  /*1c9c0*/  SHFL.IDX P6, R14, R13, R12, R11 ;  /* 0x0000000c0d0e7389 */ /* 0x00006400000c000b */
[----:B01----:R-:W-:Y:S01]  /*1c9d0*/  ENDCOLLECTIVE ;  /* 0x000000000000791b */ /* 0x003fe20003800000 */
.L_x_3017:
        /* <DEDUP_REMOVED lines=12> */
.L_x_3018:
[----:B------:R-:W-:Y:S02]  /*1caa0*/  IMAD.MOV.U32 R13, RZ, RZ, R5 ;  /* 0x000000ffff0d7224 */ /* 0x000fe400078e0005 */
[----:B------:R-:W-:Y:S02]  /*1cab0*/  IMAD.MOV.U32 R12, RZ, RZ, 0x3 ;  /* 0x00000003ff0c7424 */ /* 0x000fe400078e00ff */
[----:B------:R-:W-:-:S07]  /*1cac0*/  IMAD.MOV.U32 R2, RZ, RZ, R14 ;  /* 0x000000ffff027224 */ /* 0x000fce00078e000e */
[----:B------:R-:W-:Y:S05]  /*1cad0*/  WARPSYNC.COLLECTIVE R15, `(.L_x_3019) ;  /* 0x000000000f087348 */ /* 0x000fea0003c00000 */
[----:B------:R0:W1:Y:S02]  /*1cae0*/  SHFL.IDX P6, R14, R13, R12, R11 ;  /* 0x0000000c0d0e7389 */ /* 0x00006400000c000b */
[----:B01----:R-:W-:Y:S01]  /*1caf0*/  ENDCOLLECTIVE ;  /* 0x000000000000791b */ /* 0x003fe20003800000 */
.L_x_3019:
        /* <DEDUP_REMOVED lines=12> */
.L_x_3020:
[----:B------:R-:W-:Y:S02]  /*1cbc0*/  IMAD.MOV.U32 R13, RZ, RZ, R5 ;  /* 0x000000ffff0d7224 */ /* 0x000fe400078e0005 */
[----:B------:R-:W-:Y:S02]  /*1cbd0*/  IMAD.MOV.U32 R12, RZ, RZ, 0x4 ;  /* 0x00000004ff0c7424 */ /* 0x000fe400078e00ff */
[----:B------:R-:W-:-:S07]  /*1cbe0*/  IMAD.MOV.U32 R2, RZ, RZ, R14 ;  /* 0x000000ffff027224 */ /* 0x000fce00078e000e */
[----:B------:R-:W-:Y:S05]  /*1cbf0*/  WARPSYNC.COLLECTIVE R15, `(.L_x_3021) ;  /* 0x000000000f087348 */ /* 0x000fea0003c00000 */
[----:B------:R0:W1:Y:S02]  /*1cc00*/  SHFL.IDX P6, R14, R13, R12, R11 ;  /* 0x0000000c0d0e7389 */ /* 0x00006400000c000b */
[----:B01----:R-:W-:Y:S01]  /*1cc10*/  ENDCOLLECTIVE ;  /* 0x000000000000791b */ /* 0x003fe20003800000 */
.L_x_3021:
        /* <DEDUP_REMOVED lines=12> */
.L_x_3022:
[----:B------:R-:W-:Y:S02]  /*1cce0*/  IMAD.MOV.U32 R13, RZ, RZ, R5 ;  /* 0x000000ffff0d7224 */ /* 0x000fe400078e0005 */
[----:B------:R-:W-:Y:S02]  /*1ccf0*/  IMAD.MOV.U32 R12, RZ, RZ, 0x5 ;  /* 0x00000005ff0c7424 */ /* 0x000fe400078e00ff */
[----:B------:R-:W-:-:S07]  /*1cd00*/  IMAD.MOV.U32 R2, RZ, RZ, R14 ;  /* 0x000000ffff027224 */ /* 0x000fce00078e000e */
[----:B------:R-:W-:Y:S05]  /*1cd10*/  WARPSYNC.COLLECTIVE R15, `(.L_x_3023) ;  /* 0x000000000f087348 */ /* 0x000fea0003c00000 */
[----:B------:R0:W1:Y:S02]  /*1cd20*/  SHFL.IDX P6, R14, R13, R12, R11 ;  /* 0x0000000c0d0e7389 */ /* 0x00006400000c000b */
[----:B01----:R-:W-:Y:S01]  /*1cd30*/  ENDCOLLECTIVE ;  /* 0x000000000000791b */ /* 0x003fe20003800000 */
.L_x_3023:
        /* <DEDUP_REMOVED lines=12> */
.L_x_3024:
[----:B------:R-:W-:Y:S02]  /*1ce00*/  IMAD.MOV.U32 R13, RZ, RZ, R5 ;  /* 0x000000ffff0d7224 */ /* 0x000fe400078e0005 */
[----:B------:R-:W-:Y:S02]  /*1ce10*/  IMAD.MOV.U32 R12, RZ, RZ, 0x6 ;  /* 0x00000006ff0c7424 */ /* 0x000fe400078e00ff */
[----:B------:R-:W-:-:S07]  /*1ce20*/  IMAD.MOV.U32 R2, RZ, RZ, R14 ;  /* 0x000000ffff027224 */ /* 0x000fce00078e000e */
[----:B------:R-:W-:Y:S05]  /*1ce30*/  WARPSYNC.COLLECTIVE R15, `(.L_x_3025) ;  /* 0x000000000f087348 */ /* 0x000fea0003c00000 */
[----:B------:R0:W1:Y:S02]  /*1ce40*/  SHFL.IDX P6, R14, R13, R12, R11 ;  /* 0x0000000c0d0e7389 */ /* 0x00006400000c000b */
[----:B01----:R-:W-:Y:S01]  /*1ce50*/  ENDCOLLECTIVE ;  /* 0x000000000000791b */ /* 0x003fe20003800000 */
.L_x_3025:
        /* <DEDUP_REMOVED lines=12> */
.L_x_3026:
[----:B------:R-:W-:Y:S02]  /*1cf20*/  IMAD.MOV.U32 R13, RZ, RZ, R5 ;  /* 0x000000ffff0d7224 */ /* 0x000fe400078e0005 */
[----:B------:R-:W-:Y:S02]  /*1cf30*/  IMAD.MOV.U32 R12, RZ, RZ, 0x7 ;  /* 0x00000007ff0c7424 */ /* 0x000fe400078e00ff */
[----:B------:R-:W-:-:S07]  /*1cf40*/  IMAD.MOV.U32 R2, RZ, RZ, R14 ;  /* 0x000000ffff027224 */ /* 0x000fce00078e000e */
[----:B------:R-:W-:Y:S05]  /*1cf50*/  WARPSYNC.COLLECTIVE R15, `(.L_x_3027) ;  /* 0x000000000f087348 */ /* 0x000fea0003c00000 */
[----:B------:R0:W1:Y:S02]  /*1cf60*/  SHFL.IDX P6, R14, R13, R12, R11 ;  /* 0x0000000c0d0e7389 */ /* 0x00006400000c000b */
[----:B01----:R-:W-:Y:S01]  /*1cf70*/  ENDCOLLECTIVE ;  /* 0x000000000000791b */ /* 0x003fe20003800000 */
.L_x_3027:
        /* <DEDUP_REMOVED lines=12> */
.L_x_3028:
[----:B------:R-:W-:Y:S01]  /*1d040*/  IMAD.MOV.U32 R2, RZ, RZ, R14 ;  /* 0x000000ffff027224 */ /* 0x000fe200078e000e */
[----:B------:R-:W-:Y:S06]  /*1d050*/  BRA `(.L_x_3029) ;  /* 0xffffff9800fc7947 */ /* 0x000fec000383ffff */
.L_x_2891:
[----:B0-----:R0:W2:Y:S02]  /*1d060*/  SYNCS.PHASECHK.TRANS64.TRYWAIT P2, [R0+URZ+0x38870], R3 ;  /* 0x03887003000075a7 */ /* 0x0010a4000804017f */
[----:B--2---:R-:W-:Y:S05]  /*1d070*/  @!P2 NANOSLEEP.SYNCS 0x989680 ;  /* 0x009896800000a95d */ /* 0x004fea0003900000 */
[----:B------:R-:W2:Y:S02]  /*1d080*/  @!P2 SYNCS.PHASECHK.TRANS64 P2, [R0+URZ+0x38870], R3 ;  /* 0x038870030000a5a7 */ /* 0x000ea4000804007f */
[----:B--2---:R-:W-:Y:S05]  /*1d090*/  @!P2 BRA `(.L_x_2891) ;  /* 0xfffffffc00f0a947 */ /* 0x004fea000383ffff */
[----:B------:R-:W-:Y:S05]  /*1d0a0*/  BRA `(.L_x_3030) ;  /* 0xffffff9c00647947 */ /* 0x000fea000383ffff */
.L_x_2893:
[----:B0-----:R0:W2:Y:S02]  /*1d0b0*/  SYNCS.PHASECHK.TRANS64.TRYWAIT P2, [R0+URZ+0x38860], R5 ;  /* 0x03886005000075a7 */ /* 0x0010a4000804017f */
[----:B--2---:R-:W-:Y:S05]  /*1d0c0*/  @!P2 NANOSLEEP.SYNCS 0x989680 ;  /* 0x009896800000a95d */ /* 0x004fea0003900000 */
[----:B------:R-:W2:Y:S02]  /*1d0d0*/  @!P2 SYNCS.PHASECHK.TRANS64 P2, [R0+URZ+0x38860], R5 ;  /* 0x038860050000a5a7 */ /* 0x000ea4000804007f */
[----:B--2---:R-:W-:Y:S05]  /*1d0e0*/  @!P2 BRA `(.L_x_2893) ;  /* 0xfffffffc00f0a947 */ /* 0x004fea000383ffff */
[----:B------:R-:W-:Y:S05]  /*1d0f0*/  BRA `(.L_x_3031) ;  /* 0xffffff9c00747947 */ /* 0x000fea000383ffff */
.L_x_2901:
[----:B0-----:R0:W1:Y:S02]  /*1d100*/  SYNCS.PHASECHK.TRANS64.TRYWAIT P1, [R2+URZ+0x38870], R3 ;  /* 0x03887003020075a7 */ /* 0x001064000802017f */
[----:B-1----:R-:W-:Y:S05]  /*1d110*/  @!P1 NANOSLEEP.SYNCS 0x989680 ;  /* 0x009896800000995d */ /* 0x002fea0003900000 */
[----:B------:R-:W1:Y:S02]  /*1d120*/  @!P1 SYNCS.PHASECHK.TRANS64 P1, [R2+URZ+0x38870], R3 ;  /* 0x03887003020095a7 */ /* 0x000e64000802007f */
[----:B-1----:R-:W-:Y:S05]  /*1d130*/  @!P1 BRA `(.L_x_2901) ;  /* 0xfffffffc00f09947 */ /* 0x002fea000383ffff */
[----:B------:R-:W-:Y:S05]  /*1d140*/  BRA `(.L_x_3032) ;  /* 0xffffffa8002c7947 */ /* 0x000fea000383ffff */
.L_x_2903:
[----:B0-----:R0:W1:Y:S02]  /*1d150*/  SYNCS.PHASECHK.TRANS64.TRYWAIT P1, [R2+URZ+0x38860], R3 ;  /* 0x03886003020075a7 */ /* 0x001064000802017f */
[----:B-1----:R-:W-:Y:S05]  /*1d160*/  @!P1 NANOSLEEP.SYNCS 0x989680 ;  /* 0x009896800000995d */ /* 0x002fea0003900000 */
[----:B------:R-:W1:Y:S02]  /*1d170*/  @!P1 SYNCS.PHASECHK.TRANS64 P1, [R2+URZ+0x38860], R3 ;  /* 0x03886003020095a7 */ /* 0x000e64000802007f */
[----:B-1----:R-:W-:Y:S05]  /*1d180*/  @!P1 BRA `(.L_x_2903) ;  /* 0xfffffffc00f09947 */ /* 0x002fea000383ffff */
[----:B------:R-:W-:Y:S05]  /*1d190*/  BRA `(.L_x_3033) ;  /* 0xffffffa800387947 */ /* 0x000fea000383ffff */
.L_x_2917:
[----:B0-----:R0:W1:Y:S02]  /*1d1a0*/  SYNCS.PHASECHK.TRANS64.TRYWAIT P0, [R4+URZ+0x38820], R0 ;  /* 0x03882000040075a7 */ /* 0x001064000800017f */
[----:B-1----:R-:W-:Y:S05]  /*1d1b0*/  @!P0 NANOSLEEP.SYNCS 0x989680 ;  /* 0x009896800000895d */ /* 0x002fea0003900000 */
[----:B------:R-:W1:Y:S02]  /*1d1c0*/  @!P0 SYNCS.PHASECHK.TRANS64 P0, [R4+URZ+0x38820], R0 ;  /* 0x03882000040085a7 */ /* 0x000e64000800007f */
[----:B-1----:R-:W-:Y:S05]  /*1d1d0*/  @!P0 BRA `(.L_x_2917) ;  /* 0xfffffffc00f08947 */ /* 0x002fea000383ffff */
[----:B------:R-:W-:Y:S05]  /*1d1e0*/  BRA `(.L_x_3034) ;  /* 0xffffffc000b07947 */ /* 0x000fea000383ffff */
.L_x_2918:
        /* <DEDUP_REMOVED lines=11> */
.L_x_3036:
[----:B------:R-:W-:Y:S05]  /*1d2a0*/  BSYNC B0 ;  /* 0x0000000000007941 */ /* 0x000fea0003800000 */
.L_x_3035:
[----:B------:R-:W-:Y:S05]  /*1d2b0*/  BRA `(.L_x_3037) ;  /* 0xffffffc000987947 */ /* 0x000fea000383ffff */
.L_x_2921:
[----:B------:R-:W-:Y:S01]  /*1d2c0*/  BSSY B1, `(.L_x_3038) ;  /* 0x0000006000017945 */ /* 0x000fe20003800000 */
[----:B------:R-:W-:-:S07]  /*1d2d0*/  IMAD.MOV.U32 R15, RZ, RZ, -0x1 ;  /* 0xffffffffff0f7424 */ /* 0x000fce00078e00ff */
[----:B0-----:R-:W-:Y:S05]  /*1d2e0*/  WARPSYNC.COLLECTIVE R15, `(.L_x_3039) ;  /* 0x000000000f0c7348 */ /* 0x001fea0003c00000 */
[----:B------:R-:W-:Y:S02]  /*1d2f0*/  ELECT P6, UR62, PT ;  /* 0x00000000003e782f */ /* 0x000fe400038c0000 */
[----:B------:R-:W-:Y:S01]  /*1d300*/  MOV R14, UR62 ;  /* 0x0000003e000e7c02 */ /* 0x000fe20008000f00 */
[----:B0-----:R-:W-:Y:S10]  /*1d310*/  ENDCOLLECTIVE ;  /* 0x000000000000791b */ /* 0x001ff40003800000 */
.L_x_3039:
[----:B------:R-:W-:Y:S05]  /*1d320*/  BSYNC B1 ;  /* 0x0000000000017941 */ /* 0x000fea0003800000 */
.L_x_3038:
[----:B------:R-:W-:Y:S05]  /*1d330*/  BRA `(.L_x_3040) ;  /* 0xffffffc000907947 */ /* 0x000fea000383ffff */
.L_x_2923:
[----:B0-----:R0:W1:Y:S02]  /*1d340*/  SYNCS.PHASECHK.TRANS64.TRYWAIT P1, [R5+URZ+0x38840], R0 ;  /* 0x03884000050075a7 */ /* 0x001064000802017f */
[----:B-1----:R-:W-:Y:S05]  /*1d350*/  @!P1 NANOSLEEP.SYNCS 0x989680 ;  /* 0x009896800000995d */ /* 0x002fea0003900000 */
[----:B------:R-:W1:Y:S02]  /*1d360*/  @!P1 SYNCS.PHASECHK.TRANS64 P1, [R5+URZ+0x38840], R0 ;  /* 0x03884000050095a7 */ /* 0x000e64000802007f */
[----:B-1----:R-:W-:Y:S05]  /*1d370*/  @!P1 BRA `(.L_x_2923) ;  /* 0xfffffffc00f09947 */ /* 0x002fea000383ffff */
[----:B------:R-:W-:Y:S05]  /*1d380*/  BRA `(.L_x_3041) ;  /* 0xffffffc000b07947 */ /* 0x000fea000383ffff */
.L_x_2925:
[----:B-1----:R1:W2:Y:S02]  /*1d390*/  SYNCS.PHASECHK.TRANS64.TRYWAIT P1, [R25+URZ+0x38840], R2 ;  /* 0x03884002190075a7 */ /* 0x0022a4000802017f */
[----:B--2---:R-:W-:Y:S05]  /*1d3a0*/  @!P1 NANOSLEEP.SYNCS 0x989680 ;  /* 0x009896800000995d */ /* 0x004fea0003900000 */
[----:B------:R-:W2:Y:S02]  /*1d3b0*/  @!P1 SYNCS.PHASECHK.TRANS64 P1, [R25+URZ+0x38840], R2 ;  /* 0x03884002190095a7 */ /* 0x000ea4000802007f */
[----:B--2---:R-:W-:Y:S05]  /*1d3c0*/  @!P1 BRA `(.L_x_2925) ;  /* 0xfffffffc00f09947 */ /* 0x004fea000383ffff */
[----:B------:R-:W-:Y:S05]  /*1d3d0*/  BRA `(.L_x_3042) ;  /* 0xffffffc000bc7947 */ /* 0x000fea000383ffff */
.L_x_2927:
[----:B--2---:R2:W3:Y:S02]  /*1d3e0*/  SYNCS.PHASECHK.TRANS64.TRYWAIT P1, [R5+URZ+0x38860], R0 ;  /* 0x03886000050075a7 */ /* 0x0044e4000802017f */
[----:B---3--:R-:W-:Y:S05]  /*1d3f0*/  @!P1 NANOSLEEP.SYNCS 0x989680 ;  /* 0x009896800000995d */ /* 0x008fea0003900000 */
[----:B------:R-:W3:Y:S02]  /*1d400*/  @!P1 SYNCS.PHASECHK.TRANS64 P1, [R5+URZ+0x38860], R0 ;  /* 0x03886000050095a7 */ /* 0x000ee4000802007f */
[----:B---3--:R-:W-:Y:S05]  /*1d410*/  @!P1 BRA `(.L_x_2927) ;  /* 0xfffffffc00f09947 */ /* 0x008fea000383ffff */
[----:B------:R-:W-:Y:S05]  /*1d420*/  BRA `(.L_x_3043) ;  /* 0xffffffc000b87947 */ /* 0x000fea000383ffff */
.L_x_2929:
[----:B---3--:R3:W4:Y:S02]  /*1d430*/  SYNCS.PHASECHK.TRANS64.TRYWAIT P1, [R25+URZ+0x38860], R2 ;  /* 0x03886002190075a7 */ /* 0x008724000802017f */
[----:B----4-:R-:W-:Y:S05]  /*1d440*/  @!P1 NANOSLEEP.SYNCS 0x989680 ;  /* 0x009896800000995d */ /* 0x010fea0003900000 */
[----:B------:R-:W4:Y:S02]  /*1d450*/  @!P1 SYNCS.PHASECHK.TRANS64 P1, [R25+URZ+0x38860], R2 ;  /* 0x03886002190095a7 */ /* 0x000f24000802007f */
[----:B----4-:R-:W-:Y:S05]  /*1d460*/  @!P1 BRA `(.L_x_2929) ;  /* 0xfffffffc00f09947 */ /* 0x010fea000383ffff */
[----:B------:R-:W-:Y:S05]  /*1d470*/  BRA `(.L_x_3044) ;  /* 0xffffffc000b47947 */ /* 0x000fea000383ffff */
.L_x_2931:
[----:B----4-:R4:W0:Y:S02]  /*1d480*/  SYNCS.PHASECHK.TRANS64.TRYWAIT P1, [R5+URZ+0x38880], R0 ;  /* 0x03888000050075a7 */ /* 0x010824000802017f */
[----:B0-----:R-:W-:Y:S05]  /*1d490*/  @!P1 NANOSLEEP.SYNCS 0x989680 ;  /* 0x009896800000995d */ /* 0x001fea0003900000 */
[----:B------:R-:W0:Y:S02]  /*1d4a0*/  @!P1 SYNCS.PHASECHK.TRANS64 P1, [R5+URZ+0x38880], R0 ;  /* 0x03888000050095a7 */ /* 0x000e24000802007f */
[----:B0-----:R-:W-:Y:S05]  /*1d4b0*/  @!P1 BRA `(.L_x_2931) ;  /* 0xfffffffc00f09947 */ /* 0x001fea000383ffff */
[----:B------:R-:W-:Y:S05]  /*1d4c0*/  BRA `(.L_x_3045) ;  /* 0xffffffc000b07947 */ /* 0x000fea000383ffff */
.L_x_3046:
        /* <DEDUP_REMOVED lines=11> */
.L_x_16273:


//--------------------- .text._ZN7cutlass13device_kernelIN5flash11enable_sm90INS1_16FlashAttnFwdSm90INS1_25CollectiveMainloopFwdSm90ILi2EN4cute5tupleIJNS5_1CILi1EEES8_S8_EEENS6_IJNS7_ILi128EEESA_NS7_ILi256EEEEEELi256ENS_12float_e4m3_tEfNS_4arch4Sm90ELb1ELb0ELb1ELb1ELb1ELb1ELb0ELb1ELb0ELb1ELb1ELb0EEENS1_21CollectiveEpilogueFwdINS6_IJSA_SB_SA_EEES9_NS_10bfloat16_tESF_Li256ELb1ELb1ELb1ELb1EEENS1_36VarlenDynamicPersistentTileSchedulerILi128ELi128ELi256ELi128ELb1ELb1ELb1ELb1ELb1ELb1EEEEEEEEEvNT_6ParamsE --------------------------
	.section	.text._ZN7cutlass13device_kernelIN5flash11enable_sm90INS1_16FlashAttnFwdSm90INS1_25CollectiveMainloopFwdSm90ILi2EN4cute5tupleIJNS5_1CILi1EEES8_S8_EEENS6_IJNS7_ILi128EEESA_NS7_ILi256EEEEEELi256ENS_12float_e4m3_tEfNS_4arch4Sm90ELb1ELb0ELb1ELb1ELb1ELb1ELb0ELb1ELb0ELb1ELb1ELb0EEENS1_21CollectiveEpilogueFwdINS6_IJSA_SB_SA_EEES9_NS_10bfloat16_tESF_Li256ELb1ELb1ELb1ELb1EEENS1_36VarlenDynamicPersistentTileSchedulerILi128ELi128ELi256ELi128ELb1ELb1ELb1ELb1ELb1ELb1EEEEEEEEEvNT_6ParamsE,"ax",@progbits
	.align	128
.text._ZN7cutlass13device_kernelIN5flash11enable_sm90INS1_16FlashAttnFwdSm90INS1_25CollectiveMainloopFwdSm90ILi2EN4cute5tupleIJNS5_1CILi1EEES8_S8_EEENS6_IJNS7_ILi128EEESA_NS7_ILi256EEEEEELi256ENS_12float_e4m3_tEfNS_4arch4Sm90ELb1ELb0ELb1ELb1ELb1ELb1ELb0ELb1ELb0ELb1ELb1ELb0EEENS1_21CollectiveEpilogueFwdINS6_IJSA_SB_SA_EEES9_NS_10bfloat16_tESF_Li256ELb1ELb1ELb1ELb1EEENS1_36VarlenDynamicPersistentTileSchedulerILi128ELi128ELi256ELi128ELb1ELb1ELb1ELb1ELb1ELb1EEEEEEEEEvNT_6ParamsE:
        .type           _ZN7cutlass13device_kernelIN5flash11enable_sm90INS1_16FlashAttnFwdSm90INS1_25CollectiveMainloopFwdSm90ILi2EN4cute5tupleIJNS5_1CILi1EEES8_S8_EEENS6_IJNS7_ILi128EEESA_NS7_ILi256EEEEEELi256ENS_12float_e4m3_tEfNS_4arch4Sm90ELb1ELb0ELb1ELb1ELb1ELb1ELb0ELb1ELb0ELb1ELb1ELb0EEENS1_21CollectiveEpilogueFwdINS6_IJSA_SB_SA_EEES9_NS_10bfloat16_tESF_Li256ELb1ELb1ELb1ELb1EEENS1_36VarlenDynamicPersistentTileSchedulerILi128ELi128ELi256ELi128ELb1ELb1ELb1ELb1ELb1ELb1EEEEEEEEEvNT_6ParamsE,@function
        .size           _ZN7cutlass13device_kernelIN5flash11enable_sm90INS1_16FlashAttnFwdSm90INS1_25CollectiveMainloopFwdSm90ILi2EN4cute5tupleIJNS5_1CILi1EEES8_S8_EEENS6_IJNS7_ILi128EEESA_NS7_ILi256EEEEEELi256ENS_12float_e4m3_tEfNS_4arch4Sm90ELb1ELb0ELb1ELb1ELb1ELb1ELb0ELb1ELb0ELb1ELb1ELb0EEENS1_21CollectiveEpilogueFwdINS6_IJSA_SB_SA_EEES9_NS_10bfloat16_tESF_Li256ELb1ELb1ELb1ELb1EEENS1_36VarlenDynamicPersistentTileSchedulerILi128ELi128ELi256ELi128ELb1ELb1ELb1ELb1ELb1ELb1EEEEEEEEEvNT_6ParamsE,(.L_x_16274 - _ZN7cutlass13device_kernelIN5flash11enable_sm90INS1_16FlashAttnFwdSm90INS1_25CollectiveMainloopFwdSm90ILi2EN4cute5tupleIJNS5_1CILi1EEES8_S8_EEENS6_IJNS7_ILi128EEESA_NS7_ILi256EEEEEELi256ENS_12float_e4m3_tEfNS_4arch4Sm90ELb1ELb0ELb1ELb1ELb1ELb1ELb0ELb1ELb0ELb1ELb1ELb0EEENS1_21CollectiveEpilogueFwdINS6_IJSA_SB_SA_EEES9_NS_10bfloat16_tESF_Li256ELb1ELb1ELb1ELb1EEENS1_36VarlenDynamicPersistentTileSchedulerILi128ELi128ELi256ELi128ELb1ELb1ELb1ELb1ELb1ELb1EEEEEEEEEvNT_6ParamsE)
        .other          _ZN7cutlass13device_kernelIN5flash11enable_sm90INS1_16FlashAttnFwdSm90INS1_25CollectiveMainloopFwdSm90ILi2EN4cute5tupleIJNS5_1CILi1EEES8_S8_EEENS6_IJNS7_ILi128EEESA_NS7_ILi256EEEEEELi256ENS_12float_e4m3_tEfNS_4arch4Sm90ELb1ELb0ELb1ELb1ELb1ELb1ELb0ELb1ELb0ELb1ELb1ELb0EEENS1_21CollectiveEpilogueFwdINS6_IJSA_SB_SA_EEES9_NS_10bfloat16_tESF_Li256ELb1ELb1ELb1ELb1EEENS1_36VarlenDynamicPersistentTileSchedulerILi128ELi128ELi256ELi128ELb1ELb1ELb1ELb1ELb1ELb1EEEEEEEEEvNT_6ParamsE,@"STO_CUDA_ENTRY STV_DEFAULT"
_ZN7cutlass13device_kernelIN5flash11enable_sm90INS1_16FlashAttnFwdSm90INS1_25CollectiveMainloopFwdSm90ILi2EN4cute5tupleIJNS5_1CILi1EEES8_S8_EEENS6_IJNS7_ILi128EEESA_NS7_ILi256EEEEEELi256ENS_12float_e4m3_tEfNS_4arch4Sm90ELb1ELb0ELb1ELb1ELb1ELb1ELb0ELb1ELb0ELb1ELb1ELb0EEENS1_21CollectiveEpilogueFwdINS6_IJSA_SB_SA_EEES9_NS_10bfloat16_tESF_Li256ELb1ELb1ELb1ELb1EEENS1_36VarlenDynamicPersistentTileSchedulerILi128ELi128ELi256ELi128ELb1ELb1ELb1ELb1ELb1ELb1EEEEEEEEEvNT_6ParamsE:
        /* <DEDUP_REMOVED lines=18> */
.L_x_3048:
[----:B------:R-:W-:Y:S05]  /*0120*/  BSYNC B0 ;  /* 0x0000000000007941 */ /* 0x000fea0003800000 */
.L_x_3047:
        /* <DEDUP_REMOVED lines=41> */
.L_x_3049:
        /* <DEDUP_REMOVED lines=22> */
.L_x_3050:
        /* <DEDUP_REMOVED lines=18> */
.L_x_3051:
        /* <DEDUP_REMOVED lines=22> */
.L_x_3052:
        /* <DEDUP_REMOVED lines=23> */
.L_x_3053:
[----:B------:R-:W-:Y:S01]  /*0910*/  PLOP3.LUT P0, PT, PT, PT, UP0, 0x80, 0x0 ;  /* 0x000000000000781c */ /* 0x000fe20003f0f008 */
[----:B------:R-:W-:Y:S01]  /*0920*/  UMOV UR36, 0x1 ;  /* 0x0000000100247882 */ /* 0x000fe20000000000 */
[----:B------:R-:W-:Y:S01]  /*0930*/  NOP ;  /* 0x0000000000007918 */ /* 0x000fe20000000000 */
[----:B------:R-:W-:Y:S01]  /*0940*/  USEL UR36, UR36, 0x2, !UP0 ;  /* 0x0000000224247887 */ /* 0x000fe2000c000000 */
[----:B------:R-:W-:Y:S01]  /*0950*/  BSSY B8, `(.L_x_3054) ;  /* 0x00031de000087945 */ /* 0x000fe20003800000 */
[----:B------:R-:W-:Y:S01]  /*0960*/  ULDC.64 UR46, c[0x0][0x208] ;  /* 0x00008200002e7ab9 */ /* 0x000fe20000000a00 */
[----:B01234-:R-:W-:Y:S07]  /*0970*/  BAR.SYNC.DEFER_BLOCKING 0x0 ;  /* 0x0000000000007b1d */ /* 0x01ffee0000010000 */
[----:B------:R-:W-:Y:S05]  /*0980*/  @!P0 BRA `(.L_x_3055) ;  /* 0x0000028800948947 */ /* 0x000fea0003800000 */
.L_x_3056:
[----:B------:R-:W-:-:S08]  /*0990*/  NOP ;  /* 0x0000000000007918 */ /* 0x000fd00000000000 */
[----:B------:R-:W0:Y:S02]  /*09a0*/  USETMAXREG.TRY_ALLOC.CTAPOOL UP0, 0xe8 ;  /* 0x000000e8000079c8 */ /* 0x000e240008000600 */
[----:B0-----:R-:W-:-:S13]  /*09b0*/  PLOP3.LUT P0, PT, PT, PT, UP0, 0x80, 0x0 ;  /* 0x000000000000781c */ /* 0x001fda0003f0f008 */
[----:B------:R-:W-:Y:S05]  /*09c0*/  @!P0 BRA `(.L_x_3056) ;  /* 0xfffffffc00f08947 */ /* 0x000fea000383ffff */
[----:B------:R-:W2:Y:S01]  /*09d0*/  LDL.LU R0, [R1] ;  /* 0x0000000001007983 */ /* 0x000ea20000300800 */
[----:B------:R-:W0:Y:S01]  /*09e0*/  S2R R2, SR_TID.X ;  /* 0x0000000000027919 */ /* 0x000e220000002100 */
[----:B------:R-:W1:Y:S01]  /*09f0*/  S2UR UR37, SR_CgaCtaId ;  /* 0x00000000002579c3 */ /* 0x000e620000008800 */
[----:B------:R-:W-:Y:S01]  /*0a00*/  UMOV UR4, 0x400 ;  /* 0x0000040000047882 */ /* 0x000fe20000000000 */
[----:B0-----:R-:W-:-:S06]  /*0a10*/  SHF.R.U32.HI R2, RZ, 0x7, R2 ;  /* 0x00000007ff027819 */ /* 0x001fcc0000011602 */
[----:B------:R-:W-:Y:S06]  /*0a20*/  BAR.ARV 0x8, 0x180 ;  /* 0x0206000000007b1d */ /* 0x000fec0000002000 */
[----:B------:R-:W-:-:S13]  /*0a30*/  ISETP.NE.AND P0, PT, R2, 0x1, PT ;  /* 0x000000010200780c */ /* 0x000fda0003f05270 */
[----:B------:R-:W-:Y:S08]  /*0a40*/  @!P0 BAR.ARV 0x9, 0x100 ;  /* 0x0244000000008b1d */ /* 0x000ff00000002000 */
[----:B------:R-:W-:Y:S01]  /*0a50*/  BAR.SYNC.DEFER_BLOCKING 0x5, 0x180 ;  /* 0x0146000000007b1d */ /* 0x000fe20000010000 */
[----:B-1----:R-:W-:-:S06]  /*0a60*/  ULEA UR4, UR37, UR4, 0x18 ;  /* 0x0000000425047291 */ /* 0x002fcc000f8ec03f */
[----:B------:R-:W-:Y:S01]  /*0a70*/  IMAD.U32 R23, RZ, RZ, UR4 ;  /* 0x00000004ff177e24 */ /* 0x000fe2000f8e00ff */
[----:B------:R-:W-:-:S04]  /*0a80*/  ULDC UR4, c[0x0][0xc3c] ;  /* 0x00030f0000047ab9 */ /* 0x000fc80000000800 */
[----:B------:R-:W0:Y:S01]  /*0a90*/  LDS.128 R32, [R23+0x388d0] ;  /* 0x0388d00017207984 */ /* 0x000e220000000c00 */
[----:B------:R-:W-:Y:S06]  /*0aa0*/  BAR.ARV 0x4, 0x180 ;  /* 0x0106000000007b1d */ /* 0x000fec0000002000 */
[----:B--2---:R-:W-:-:S04]  /*0ab0*/  LOP3.LUT R0, R0, 0xfffffff7, RZ, 0xc0, !PT ;  /* 0xfffffff700007812 */ /* 0x004fc800078ec0ff */
[----:B------:R-:W-:-:S05]  /*0ac0*/  @P0 LOP3.LUT R0, R0, 0x8, RZ, 0xfc, !PT ;  /* 0x0000000800000812 */ /* 0x000fca00078efcff */
[----:B------:R1:W-:Y:S01]  /*0ad0*/  STL [R1], R0 ;  /* 0x0000000001007387 */ /* 0x0003e20000100800 */
[----:B0-----:R-:W-:-:S13]  /*0ae0*/  ISETP.GE.AND P0, PT, R35, UR4, PT ;  /* 0x0000000423007c0c */ /* 0x001fda000bf06270 */
[----:B-1----:R-:W-:Y:S05]  /*0af0*/  @P0 BRA `(.L_x_3057) ;  /* 0x0000031c000c0947 */ /* 0x002fea0003800000 */
[----:B------:R-:W0:Y:S01]  /*0b00*/  S2R R0, SR_TID.X ;  /* 0x0000000000007919 */ /* 0x000e220000002100 */
[----:B------:R-:W-:Y:S01]  /*0b10*/  IMAD.MOV.U32 R216, RZ, RZ, RZ ;  /* 0x000000ffffd87224 */ /* 0x000fe200078e00ff */
[----:B------:R-:W-:Y:S01]  /*0b20*/  CS2R R222, SRZ ;  /* 0x0000000000de7805 */ /* 0x000fe2000001ff00 */
[----:B------:R-:W-:Y:S01]  /*0b30*/  IMAD.MOV.U32 R221, RZ, RZ, RZ ;  /* 0x000000ffffdd7224 */ /* 0x000fe200078e00ff */
[----:B------:R-:W-:Y:S01]  /*0b40*/  ULOP3.LUT UR44, UR36, 0x1, URZ, 0xfc, !UPT ;  /* 0x00000001242c7892 */ /* 0x000fe2000f8efc3f */
[----:B0-----:R-:W-:-:S05]  /*0b50*/  VIADD R0, R0, 0xffffff80 ;  /* 0xffffff8000007836 */ /* 0x001fca0000000000 */
[----:B------:R-:W-:-:S04]  /*0b60*/  SHF.R.S32.HI R3, RZ, 0x1f, R0 ;  /* 0x0000001fff037819 */ /* 0x000fc80000011400 */
[CC--:B------:R-:W-:Y:S02]  /*0b70*/  LEA.HI R2, R3.reuse, R0.reuse, RZ, 0x7 ;  /* 0x0000000003027211 */ /* 0x0c0fe400078f38ff */
[CC--:B------:R-:W-:Y:S02]  /*0b80*/  LEA.HI R4, R3.reuse, R0.reuse, RZ, 0x4 ;  /* 0x0000000003047211 */ /* 0x0c0fe400078f20ff */
[----:B------:R-:W-:Y:S02]  /*0b90*/  LOP3.LUT R5, R2, 0xffffff80, RZ, 0xc0, !PT ;  /* 0xffffff8002057812 */ /* 0x000fe400078ec0ff */
[----:B------:R-:W-:Y:S02]  /*0ba0*/  SHF.R.S32.HI R7, RZ, 0x4, R4 ;  /* 0x00000004ff077819 */ /* 0x000fe40000011404 */
[CC--:B------:R-:W-:Y:S01]  /*0bb0*/  LEA.HI R219, R3.reuse, R0.reuse, RZ, 0x3 ;  /* 0x0000000003db7211 */ /* 0x0c0fe200078f18ff */
[----:B------:R-:W-:Y:S01]  /*0bc0*/  IMAD.IADD R14, R0, 0x1, -R5 ;  /* 0x00000001000e7824 */ /* 0x000fe200078e0a05 */
[----:B------:R-:W-:-:S04]  /*0bd0*/  LEA.HI R5, R3, R0, RZ, 0x5 ;  /* 0x0000000003057211 */ /* 0x000fc800078f28ff */
[----:B------:R-:W-:Y:S01]  /*0be0*/  SHF.R.S32.HI R8, RZ, 0x1f, R14 ;  /* 0x0000001fff087819 */ /* 0x000fe2000001140e */
[----:B------:R-:W-:Y:S01]  /*0bf0*/  IMAD.SHL.U32 R6, R5, 0x20, RZ ;  /* 0x0000002005067824 */ /* 0x000fe200078e00ff */
[C---:B------:R-:W-:Y:S01]  /*0c00*/  LOP3.LUT R5, R4.reuse, 0x3fffff0, RZ, 0xc0, !PT ;  /* 0x03fffff004057812 */ /* 0x040fe200078ec0ff */
[----:B------:R-:W-:Y:S01]  /*0c10*/  STL [R1+0x134], R14 ;  /* 0x0001340e01007387 */ /* 0x000fe20000100800 */
[----:B------:R-:W-:Y:S02]  /*0c20*/  LEA.HI R4, R4, R7, RZ, 0x1 ;  /* 0x0000000704047211 */ /* 0x000fe400078f08ff */
[----:B------:R-:W-:Y:S01]  /*0c30*/  LOP3.LUT R6, R6, 0xfffffc00, RZ, 0xc0, !PT ;  /* 0xfffffc0006067812 */ /* 0x000fe200078ec0ff */
[----:B------:R-:W-:Y:S01]  /*0c40*/  IMAD.IADD R5, R0, 0x1, -R5 ;  /* 0x0000000100057824 */ /* 0x000fe200078e0a05 */
[----:B------:R-:W-:Y:S02]  /*0c50*/  LEA.HI R10, R8, R14, RZ, 0x2 ;  /* 0x0000000e080a7211 */ /* 0x000fe400078f10ff */
[----:B------:R-:W-:-:S02]  /*0c60*/  LOP3.LUT R4, R4, 0x1ffffffe, RZ, 0xc0, !PT ;  /* 0x1ffffffe04047812 */ /* 0x000fc400078ec0ff */
[----:B------:R-:W-:Y:S02]  /*0c70*/  LEA R9, R5, R6, 0x6 ;  /* 0x0000000605097211 */ /* 0x000fe400078e30ff */
[----:B------:R-:W-:Y:S01]  /*0c80*/  SHF.R.S32.HI R5, RZ, 0x7, R2 ;  /* 0x00000007ff057819 */ /* 0x000fe20000011402 */
[----:B------:R-:W-:Y:S01]  /*0c90*/  IMAD.IADD R4, R7, 0x1, -R4 ;  /* 0x0000000107047824 */ /* 0x000fe200078e0a04 */
[--C-:B------:R-:W-:Y:S02]  /*0ca0*/  SHF.R.S32.HI R11, RZ, 0x2, R10.reuse ;  /* 0x00000002ff0b7819 */ /* 0x100fe4000001140a */
[----:B------:R-:W-:Y:S02]  /*0cb0*/  LEA.HI R2, R2, R5, RZ, 0x1 ;  /* 0x0000000502027211 */ /* 0x000fe400078f08ff */
[----:B------:R-:W-:Y:S02]  /*0cc0*/  SHF.R.S32.HI R12, RZ, 0x1f, R10 ;  /* 0x0000001fff0c7819 */ /* 0x000fe4000001140a */
[----:B------:R-:W-:-:S02]  /*0cd0*/  LOP3.LUT R2, R2, 0x3fffffe, RZ, 0xc0, !PT ;  /* 0x03fffffe02027812 */ /* 0x000fc400078ec0ff */
[----:B------:R-:W-:Y:S02]  /*0ce0*/  LEA.HI R6, R3, R0, RZ, 0x2 ;  /* 0x0000000003067211 */ /* 0x000fe400078f10ff */
[----:B------:R-:W-:Y:S01]  /*0cf0*/  LEA.HI R12, R12, R11, RZ, 0x3 ;  /* 0x0000000b0c0c7211 */ /* 0x000fe200078f18ff */
[----:B------:R-:W-:Y:S01]  /*0d00*/  IMAD.IADD R2, R5, 0x1, -R2 ;  /* 0x0000000105027824 */ /* 0x000fe200078e0a02 */
[----:B------:R-:W-:Y:S02]  /*0d10*/  LOP3.LUT R7, R6, 0xfffffffc, RZ, 0xc0, !PT ;  /* 0xfffffffc06077812 */ /* 0x000fe400078ec0ff */
[----:B------:R-:W-:Y:S02]  /*0d20*/  LOP3.LUT R5, R219, 0xfffffff8, RZ, 0xc0, !PT ;  /* 0xfffffff8db057812 */ /* 0x000fe400078ec0ff */
[----:B------:R-:W-:Y:S01]  /*0d30*/  LOP3.LUT R12, R12, 0xfffffff8, RZ, 0xc0, !PT ;  /* 0xfffffff80c0c7812 */ /* 0x000fe200078ec0ff */
[----:B------:R-:W-:Y:S01]  /*0d40*/  IMAD.IADD R7, R0, 0x1, -R7 ;  /* 0x0000000100077824 */ /* 0x000fe200078e0a07 */
[----:B------:R-:W-:Y:S01]  /*0d50*/  LEA.HI R8, R8, R14, RZ, 0x5 ;  /* 0x0000000e08087211 */ /* 0x000fe200078f28ff */
[----:B------:R-:W-:Y:S01]  /*0d60*/  IMAD.IADD R5, R0, 0x1, -R5 ;  /* 0x0000000100057824 */ /* 0x000fe200078e0a05 */
[----:B------:R-:W-:Y:S01]  /*0d70*/  LEA.HI R3, R3, R0, RZ, 0x6 ;  /* 0x0000000003037211 */ /* 0x000fe200078f30ff */
[----:B------:R-:W-:Y:S01]  /*0d80*/  IMAD.IADD R11, R11, 0x1, -R12 ;  /* 0x000000010b0b7824 */ /* 0x000fe200078e0a0c */
[----:B------:R-:W-:Y:S01]  /*0d90*/  LEA R0, R4, R9, 0x3 ;  /* 0x0000000904007211 */ /* 0x000fe200078e18ff */
[----:B------:R-:W-:Y:S01]  /*0da0*/  IMAD.SHL.U32 R16, R5, 0x10, RZ ;  /* 0x0000001005107824 */ /* 0x000fe200078e00ff */
[----:B------:R-:W-:Y:S01]  /*0db0*/  SHF.R.S32.HI R219, RZ, 0x3, R219 ;  /* 0x00000003ffdb7819 */ /* 0x000fe200000114db */
[----:B------:R-:W-:Y:S01]  /*0dc0*/  IMAD.SHL.U32 R3, R3, 0x10, RZ ;  /* 0x0000001003037824 */ /* 0x000fe200078e00ff */
[----:B------:R-:W-:Y:S01]  /*0dd0*/  SHF.R.S32.HI R8, RZ, 0x5, R8 ;  /* 0x00000005ff087819 */ /* 0x000fe20000011408 */
[----:B------:R0:W-:Y:S01]  /*0de0*/  STL [R1+0x1c4], R0 ;  /* 0x0001c40001007387 */ /* 0x0001e20000100800 */
[----:B------:R-:W-:Y:S01]  /*0df0*/  LEA.HI R6, R7, R7, RZ, 0x1 ;  /* 0x0000000707067211 */ /* 0x000fe200078f08ff */
[C---:B------:R-:W-:Y:S01]  /*0e00*/  VIADD R9, R219.reuse, 0x40 ;  /* 0x00000040db097836 */ /* 0x040fe20000000000 */
[C---:B------:R-:W-:Y:S01]  /*0e10*/  IADD3 R12, R219.reuse, 0x20, RZ ;  /* 0x00000020db0c7810 */ /* 0x040fe20007ffe0ff */
[----:B------:R-:W-:Y:S01]  /*0e20*/  IMAD R11, R8, 0x10, R11 ;  /* 0x00000010080b7824 */ /* 0x000fe200078e020b */
[----:B------:R-:W-:Y:S01]  /*0e30*/  LOP3.LUT R6, R6, 0x1ffffffe, RZ, 0xc0, !PT ;  /* 0x1ffffffe06067812 */ /* 0x000fe200078ec0ff */
[----:B------:R-:W-:Y:S01]  /*0e40*/  VIADD R8, R219, 0x60 ;  /* 0x00000060db087836 */ /* 0x000fe20000000000 */
[----:B------:R-:W-:Y:S01]  /*0e50*/  LOP3.LUT R13, R3, 0xfffffc00, RZ, 0xc0, !PT ;  /* 0xfffffc00030d7812 */ /* 0x000fe200078ec0ff */
[----:B------:R-:W-:Y:S01]  /*0e60*/  IMAD R11, R2, 0x40, R11 ;  /* 0x00000040020b7824 */ /* 0x000fe200078e020b */
[----:B------:R-:W-:Y:S01]  /*0e70*/  SHF.R.S32.HI R2, RZ, 0x1f, R12 ;  /* 0x0000001fff027819 */ /* 0x000fe2000001140c */
[----:B0-----:R-:W-:Y:S01]  /*0e80*/  IMAD.SHL.U32 R0, R219, 0x80, RZ ;  /* 0x00000080db007824 */ /* 0x001fe200078e00ff */
[----:B------:R-:W-:Y:S01]  /*0e90*/  SHF.R.S32.HI R4, RZ, 0x1f, R9 ;  /* 0x0000001fff047819 */ /* 0x000fe20000011409 */
[----:B------:R-:W-:Y:S01]  /*0ea0*/  IMAD.SHL.U32 R3, R9, 0x80, RZ ;  /* 0x0000008009037824 */ /* 0x000fe200078e00ff */
[----:B------:R-:W-:Y:S01]  /*0eb0*/  LEA.HI R2, R2, R12, RZ, 0x3 ;  /* 0x0000000c02027211 */ /* 0x000fe200078f18ff */
[----:B------:R-:W-:Y:S01]  /*0ec0*/  IMAD.SHL.U32 R18, R5, 0x8, RZ ;  /* 0x0000000805127824 */ /* 0x000fe200078e00ff */
[----:B------:R-:W-:Y:S01]  /*0ed0*/  LOP3.LUT R15, R0, 0x380, RZ, 0xc0, !PT ;  /* 0x00000380000f7812 */ /* 0x000fe200078ec0ff */
[----:B------:R-:W-:Y:S01]  /*0ee0*/  IMAD.SHL.U32 R0, R12, 0x80, RZ ;  /* 0x000000800c007824 */ /* 0x000fe200078e00ff */
[----:B------:R-:W-:Y:S01]  /*0ef0*/  LEA.HI R4, R4, R9, RZ, 0x3 ;  /* 0x0000000904047211 */ /* 0x000fe200078f18ff */
[----:B------:R-:W-:Y:S01]  /*0f00*/  IMAD.IADD R6, R7, 0x1, -R6 ;  /* 0x0000000107067824 */ /* 0x000fe200078e0a06 */
[----:B------:R-:W-:Y:S01]  /*0f10*/  SHF.R.S32.HI R7, RZ, 0x1f, R8 ;  /* 0x0000001fff077819 */ /* 0x000fe20000011408 */
[----:B------:R-:W-:Y:S01]  /*0f20*/  VIADD R218, R18, 0x40 ;  /* 0x0000004012da7836 */ /* 0x000fe20000000000 */
[----:B------:R-:W-:Y:S01]  /*0f30*/  LOP3.LUT R12, R0, 0x380, RZ, 0xc0, !PT ;  /* 0x00000380000c7812 */ /* 0x000fe200078ec0ff */
[----:B------:R-:W-:Y:S01]  /*0f40*/  VIADD R20, R18, 0x80 ;  /* 0x0000008012147836 */ /* 0x000fe20000000000 */
[----:B------:R-:W-:Y:S01]  /*0f50*/  LOP3.LUT R9, R3, 0x380, RZ, 0xc0, !PT ;  /* 0x0000038003097812 */ /* 0x000fe200078ec0ff */
[----:B------:R-:W-:Y:S01]  /*0f60*/  STL [R1+0x1c0], R11 ;  /* 0x0001c00b01007387 */ /* 0x000fe20000100800 */
[----:B------:R-:W-:Y:S01]  /*0f70*/  LOP3.LUT R0, R15, 0x70, R16, 0xf8, !PT ;  /* 0x000000700f007812 */ /* 0x000fe200078ef810 */
[----:B------:R-:W-:Y:S01]  /*0f80*/  IMAD.SHL.U32 R2, R2, 0x80, RZ ;  /* 0x0000008002027824 */ /* 0x000fe200078e00ff */
[----:B------:R-:W-:Y:S01]  /*0f90*/  SHF.R.U32.HI R3, RZ, 0x3, R15 ;  /* 0x00000003ff037819 */ /* 0x000fe2000001160f */
[----:B------:R-:W-:Y:S01]  /*0fa0*/  VIADD R15, R18, 0xc0 ;  /* 0x000000c0120f7836 */ /* 0x000fe20000000000 */
[----:B------:R-:W-:Y:S01]  /*0fb0*/  SHF.L.U32 R5, R8, 0x7, RZ ;  /* 0x0000000708057819 */ /* 0x000fe200000006ff */
[----:B------:R-:W-:Y:S01]  /*0fc0*/  STL [R1+0xa8], RZ ;  /* 0x0000a8ff01007387 */ /* 0x000fe20000100800 */
[----:B------:R-:W-:Y:S01]  /*0fd0*/  LEA.HI R7, R7, R8, RZ, 0x3 ;  /* 0x0000000807077211 */ /* 0x000fe200078f18ff */
[----:B------:R-:W-:Y:S01]  /*0fe0*/  IMAD.SHL.U32 R4, R4, 0x80, RZ ;  /* 0x0000008004047824 */ /* 0x000fe200078e00ff */
[----:B------:R-:W-:Y:S01]  /*0ff0*/  LOP3.LUT R10, R10, 0x7ffffffc, RZ, 0xc0, !PT ;  /* 0x7ffffffc0a0a7812 */ /* 0x000fe200078ec0ff */
[----:B------:R0:W-:Y:S01]  /*1000*/  STL [R1+0x5c], R13 ;  /* 0x00005c0d01007387 */ /* 0x0001e20000100800 */
[----:B------:R-:W-:Y:S01]  /*1010*/  SHF.R.S32.HI R21, RZ, 0x1f, R218 ;  /* 0x0000001fff157819 */ /* 0x000fe200000114da */
[----:B------:R-:W-:Y:S01]  /*1020*/  VIADD R22, R16, 0x80 ;  /* 0x0000008010167836 */ /* 0x000fe20000000000 */
[----:B------:R-:W-:Y:S01]  /*1030*/  LOP3.LUT R8, R5, 0x380, RZ, 0xc0, !PT ;  /* 0x0000038005087812 */ /* 0x000fe200078ec0ff */
[----:B------:R1:W-:Y:S01]  /*1040*/  STL [R1+0x70], R20 ;  /* 0x0000701401007387 */ /* 0x0003e20000100800 */
[----:B------:R-:W-:Y:S01]  /*1050*/  LOP3.LUT R0, R13, R0, R3, 0xf6, !PT ;  /* 0x000000000d007212 */ /* 0x000fe200078ef603 */
[----:B------:R-:W-:Y:S01]  /*1060*/  IMAD.IADD R10, R14, 0x1, -R10 ;  /* 0x000000010e0a7824 */ /* 0x000fe200078e0a0a */
[----:B------:R-:W-:Y:S01]  /*1070*/  SHF.L.U32 R7, R7, 0x7, RZ ;  /* 0x0000000707077819 */ /* 0x000fe200000006ff */
[----:B------:R2:W-:Y:S01]  /*1080*/  STL [R1+0x74], R15 ;  /* 0x0000740f01007387 */ /* 0x0005e20000100800 */
[----:B------:R-:W-:Y:S01]  /*1090*/  LOP3.LUT R3, R12, 0x70, R16, 0xf8, !PT ;  /* 0x000000700c037812 */ /* 0x000fe200078ef810 */
[----:B------:R-:W-:Y:S01]  /*10a0*/  IMAD.IADD R14, R23, 0x1, R0 ;  /* 0x00000001170e7824 */ /* 0x000fe200078e0200 */
[----:B0-----:R-:W-:Y:S01]  /*10b0*/  SHF.R.U32.HI R13, RZ, 0x3, R12 ;  /* 0x00000003ff0d7819 */ /* 0x001fe2000001160c */
[----:B------:R-:W-:Y:S01]  /*10c0*/  STL [R1+0x94], R21 ;  /* 0x0000941501007387 */ /* 0x000fe20000100800 */
[----:B------:R-:W-:Y:S01]  /*10d0*/  LOP3.LUT R2, R2, 0xfffffc00, RZ, 0xc0, !PT ;  /* 0xfffffc0002027812 */ /* 0x000fe200078ec0ff */
[----:B------:R-:W-:Y:S01]  /*10e0*/  IMAD.SHL.U32 R44, R10, 0x2, RZ ;  /* 0x000000020a2c7824 */ /* 0x000fe200078e00ff */
[----:B-1----:R-:W-:-:S02]  /*10f0*/  SHF.R.S32.HI R20, RZ, 0x1f, R20 ;  /* 0x0000001fff147819 */ /* 0x002fc40000011414 */
[----:B------:R-:W-:Y:S01]  /*1100*/  SHF.R.U32.HI R12, RZ, 0x3, R9 ;  /* 0x00000003ff0c7819 */ /* 0x000fe20000011609 */
[C---:B------:R-:W-:Y:S01]  /*1110*/  VIADD R42, R44.reuse, 0x10 ;  /* 0x000000102c2a7836 */ /* 0x040fe20000000000 */
[----:B--2---:R-:W-:Y:S01]  /*1120*/  SHF.R.S32.HI R15, RZ, 0x1f, R15 ;  /* 0x0000001fff0f7819 */ /* 0x004fe2000001140f */
[----:B------:R-:W-:Y:S01]  /*1130*/  STL [R1+0xb0], R20 ;  /* 0x0000b01401007387 */ /* 0x000fe20000100800 */
[----:B------:R-:W-:Y:S01]  /*1140*/  LOP3.LUT R5, R9, 0x70, R16, 0xf8, !PT ;  /* 0x0000007009057812 */ /* 0x000fe200078ef810 */
[----:B------:R-:W-:Y:S01]  /*1150*/  VIADD R41, R44, 0x18 ;  /* 0x000000182c297836 */ /* 0x000fe20000000000 */
[----:B------:R-:W-:Y:S01]  /*1160*/  SHF.R.U32.HI R9, RZ, 0x3, R8 ;  /* 0x00000003ff097819 */ /* 0x000fe20000011608 */
[----:B------:R-:W-:Y:S01]  /*1170*/  STL [R1+0xac], R15 ;  /* 0x0000ac0f01007387 */ /* 0x000fe20000100800 */
[----:B------:R-:W-:Y:S01]  /*1180*/  LOP3.LUT R4, R4, 0xfffffc00, RZ, 0xc0, !PT ;  /* 0xfffffc0004047812 */ /* 0x000fe200078ec0ff */
[----:B------:R-:W-:Y:S01]  /*1190*/  VIADD R40, R44, 0x20 ;  /* 0x000000202c287836 */ /* 0x000fe20000000000 */
[----:B------:R-:W-:Y:S01]  /*11a0*/  LOP3.LUT R8, R8, 0x70, R16, 0xf8, !PT ;  /* 0x0000007008087812 */ /* 0x000fe200078ef810 */
[----:B------:R0:W-:Y:S01]  /*11b0*/  STL [R1+0x84], R2 ;  /* 0x0000840201007387 */ /* 0x0001e20000100800 */
[----:B------:R-:W-:Y:S01]  /*11c0*/  LOP3.LUT R7, R7, 0xfffffc00, RZ, 0xc0, !PT ;  /* 0xfffffc0007077812 */ /* 0x000fe200078ec0ff */
[----:B------:R-:W-:Y:S01]  /*11d0*/  VIADD R39, R44, 0x28 ;  /* 0x000000282c277836 */ /* 0x000fe20000000000 */
[----:B------:R-:W-:Y:S01]  /*11e0*/  LOP3.LUT R0, R2, R3, R13, 0xf6, !PT ;  /* 0x0000000302007212 */ /* 0x000fe200078ef60d */
[----:B------:R-:W-:Y:S01]  /*11f0*/  STL [R1+0x88], R14 ;  /* 0x0000880e01007387 */ /* 0x000fe20000100800 */
[----:B------:R-:W-:Y:S01]  /*1200*/  LOP3.LUT R8, R7, R8, R9, 0xf6, !PT ;  /* 0x0000000807087212 */ /* 0x000fe200078ef609 */
[C---:B------:R-:W-:Y:S01]  /*1210*/  VIADD R38, R44.reuse, 0x30 ;  /* 0x000000302c267836 */ /* 0x040fe20000000000 */
[----:B------:R-:W-:Y:S01]  /*1220*/  IADD3 R43, R44, 0x8, RZ ;  /* 0x000000082c2b7810 */ /* 0x000fe20007ffe0ff */
[C---:B------:R-:W-:Y:S01]  /*1230*/  IMAD.IADD R3, R23.reuse, 0x1, R0 ;  /* 0x0000000117037824 */ /* 0x040fe200078e0200 */
[----:B------:R-:W-:Y:S01]  /*1240*/  STL [R1+0x80], R4 ;  /* 0x0000800401007387 */ /* 0x000fe20000100800 */
[----:B0-----:R-:W-:Y:S01]  /*1250*/  LOP3.LUT R2, R4, R5, R12, 0xf6, !PT ;  /* 0x0000000504027212 */ /* 0x001fe200078ef60c */
[C---:B------:R-:W-:Y:S01]  /*1260*/  IMAD.IADD R0, R23.reuse, 0x1, R8 ;  /* 0x0000000117007824 */ /* 0x040fe200078e0208 */
[C---:B------:R-:W-:Y:S01]  /*1270*/  IADD3 R36, R44.reuse, 0x40, RZ ;  /* 0x000000402c247810 */ /* 0x040fe20007ffe0ff */
[----:B------:R-:W-:Y:S01]  /*1280*/  STL [R1+0x7c], R7 ;  /* 0x00007c0701007387 */ /* 0x000fe20000100800 */
[C---:B------:R-:W-:Y:S01]  /*1290*/  VIADD R37, R44.reuse, 0x38 ;  /* 0x000000382c257836 */ /* 0x040fe20000000000 */
[C---:B------:R-:W-:Y:S01]  /*12a0*/  IADD3 R26, R44.reuse, 0x78, RZ ;  /* 0x000000782c1a7810 */ /* 0x040fe20007ffe0ff */
[----:B------:R-:W-:Y:S01]  /*12b0*/  IMAD.IADD R2, R23, 0x1, R2 ;  /* 0x0000000117027824 */ /* 0x000fe200078e0202 */
[----:B------:R0:W-:Y:S01]  /*12c0*/  STL [R1+0x1bc], R3 ;  /* 0x0001bc0301007387 */ /* 0x0001e20000100800 */
[C---:B------:R-:W-:Y:S01]  /*12d0*/  VIADD R32, R44.reuse, 0x48 ;  /* 0x000000482c207836 */ /* 0x040fe20000000000 */
[C---:B------:R-:W-:Y:S01]  /*12e0*/  IADD3 R13, R44.reuse, 0xb0, RZ ;  /* 0x000000b02c0d7810 */ /* 0x040fe20007ffe0ff */
[C---:B------:R-:W-:Y:S01]  /*12f0*/  VIADD R31, R44.reuse, 0x50 ;  /* 0x000000502c1f7836 */ /* 0x040fe20000000000 */
[----:B------:R-:W-:Y:S01]  /*1300*/  STL [R1+0x78], R44 ;  /* 0x0000782c01007387 */ /* 0x000fe20000100800 */
[C---:B------:R-:W-:Y:S01]  /*1310*/  VIADD R30, R44.reuse, 0x58 ;  /* 0x000000582c1e7836 */ /* 0x040fe20000000000 */
[----:B------:R-:W-:Y:S01]  /*1320*/  SHF.R.S32.HI R8, RZ, 0x1f, R43 ;  /* 0x0000001fff087819 */ /* 0x000fe2000001142b */
        /* <DEDUP_REMOVED lines=18> */
[----:B------:R-:W-:-:S02]  /*1450*/  VIADD R12, R44, 0xb8 ;  /* 0x000000b82c0c7836 */ /* 0x000fc40000000000 */
[C---:B------:R-:W-:Y:S01]  /*1460*/  VIADD R10, R44.reuse, 0xc0 ;  /* 0x000000c02c0a7836 */ /* 0x040fe20000000000 */
[----:B------:R1:W-:Y:S01]  /*1470*/  STL [R1+0x124], R40 ;  /* 0x0001242801007387 */ /* 0x0003e20000100800 */
[C---:B------:R-:W-:Y:S01]  /*1480*/  VIADD R9, R44.reuse, 0xc8 ;  /* 0x000000c82c097836 */ /* 0x040fe20000000000 */
[----:B0-----:R-:W-:Y:S01]  /*1490*/  SHF.R.S32.HI R42, RZ, 0x1f, R42 ;  /* 0x0000001fff2a7819 */ /* 0x001fe2000001142a */
[C---:B------:R-:W-:Y:S01]  /*14a0*/  VIADD R7, R44.reuse, 0xd0 ;  /* 0x000000d02c077836 */ /* 0x040fe20000000000 */
[----:B------:R-:W-:Y:S01]  /*14b0*/  STL [R1+0x120], R39 ;  /* 0x0001202701007387 */ /* 0x000fe20000100800 */
[C---:B------:R-:W-:Y:S02]  /*14c0*/  VIADD R5, R44.reuse, 0xd8 ;  /* 0x000000d82c057836 */ /* 0x040fe40000000000 */
[C---:B------:R-:W-:Y:S01]  /*14d0*/  VIADD R4, R44.reuse, 0xe0 ;  /* 0x000000e02c047836 */ /* 0x040fe20000000000 */
[----:B------:R0:W-:Y:S01]  /*14e0*/  STL [R1+0x11c], R38 ;  /* 0x00011c2601007387 */ /* 0x0001e20000100800 */
[C---:B------:R-:W-:Y:S01]  /*14f0*/  VIADD R2, R44.reuse, 0xf0 ;  /* 0x000000f02c027836 */ /* 0x040fe20000000000 */
[----:B-1----:R-:W-:Y:S01]  /*1500*/  SHF.R.S32.HI R40, RZ, 0x1f, R40 ;  /* 0x0000001fff287819 */ /* 0x002fe20000011428 */
[----:B------:R-:W-:Y:S01]  /*1510*/  VIADD R0, R44, 0xf8 ;  /* 0x000000f82c007836 */ /* 0x000fe20000000000 */
        /* <DEDUP_REMOVED lines=33> */
[----:B------:R-:W-:Y:S01]  /*1730*/  STL [R1+0xc8], R5 ;  /* 0x0000c80501007387 */ /* 0x000fe20000100800 */
[----:B-1----:R-:W-:-:S03]  /*1740*/  SHF.R.S32.HI R9, RZ, 0x1f, R9 ;  /* 0x0000001fff097819 */ /* 0x002fc60000011409 */
[----:B------:R-:W-:Y:S04]  /*1750*/  STL [R1+0xc4], R4 ;  /* 0x0000c40401007387 */ /* 0x000fe80000100800 */
[----:B------:R-:W-:Y:S04]  /*1760*/  STL [R1+0xc0], R3 ;  /* 0x0000c00301007387 */ /* 0x000fe80000100800 */
[----:B------:R0:W-:Y:S04]  /*1770*/  STL [R1+0x1b0], R8 ;  /* 0x0001b00801007387 */ /* 0x0001e80000100800 */
        /* <DEDUP_REMOVED lines=38> */
[----:B------:R-:W-:Y:S02]  /*19e0*/  SHF.R.S32.HI R4, RZ, 0x1f, R3 ;  /* 0x0000001fff047819 */ /* 0x000fe40000011403 */
[----:B------:R-:W-:Y:S01]  /*19f0*/  SHF.R.S32.HI R3, RZ, 0x1f, R2 ;  /* 0x0000001fff037819 */ /* 0x000fe20000011402 */
[----:B------:R1:W-:Y:S01]  /*1a00*/  STL [R1+0x148], R7 ;  /* 0x0001480701007387 */ /* 0x0003e20000100800 */
[----:B------:R-:W-:Y:S01]  /*1a10*/  SHF.R.S32.HI R2, RZ, 0x1f, R0 ;  /* 0x0000001fff027819 */ /* 0x000fe20000011400 */
[----:B------:R-:W-:Y:S02]  /*1a20*/  IMAD R0, R6, 0x8, R11 ;  /* 0x0000000806007824 */ /* 0x000fe400078e020b */
[----:B------:R1:W-:Y:S04]  /*1a30*/  STL [R1+0x144], R5 ;  /* 0x0001440501007387 */ /* 0x0003e80000100800 */
[----:B------:R1:W-:Y:S04]  /*1a40*/  STL [R1+0x140], R4 ;  /* 0x0001400401007387 */ /* 0x0003e80000100800 */
[----:B------:R1:W-:Y:S04]  /*1a50*/  STL [R1+0x13c], R3 ;  /* 0x00013c0301007387 */ /* 0x0003e80000100800 */
[----:B------:R1:W-:Y:S04]  /*1a60*/  STL [R1+0x8c], R0 ;  /* 0x00008c0001007387 */ /* 0x0003e80000100800 */
[----:B------:R1:W-:Y:S02]  /*1a70*/  STL [R1+0x138], R2 ;  /* 0x0001380201007387 */ /* 0x0003e40000100800 */
.L_x_3293:
[----:B01----:R-:W0:Y:S02]  /*1a80*/  LDC.64 R2, c[0x0][0xc88] ;  /* 0x00032200ff027b82 */ /* 0x003e240000000a00 */
[----:B0-----:R-:W-:-:S05]  /*1a90*/  IMAD.WIDE R2, R35, 0x4, R2 ;  /* 0x0000000423027825 */ /* 0x001fca00078e0202 */
[----:B--2--5:R-:W2:Y:S01]  /*1aa0*/  LDG.E R29, desc[UR46][R2.64] ;  /* 0x0000002e021d7981 */ /* 0x024ea2000c1e1900 */
[----:B------:R-:W-:Y:S05]  /*1ab0*/  YIELD ;  /* 0x0000000000007946 */ /* 0x000fea0003800000 */
[----:B------:R-:W-:Y:S01]  /*1ac0*/  ULDC.64 UR4, c[0x0][0xa28] ;  /* 0x00028a0000047ab9 */ /* 0x000fe20000000a00 */
[----:B------:R-:W-:Y:S01]  /*1ad0*/  ULDC.64 UR8, c[0x0][0xa18] ;  /* 0x0002860000087ab9 */ /* 0x000fe20000000a00 */
[----:B------:R-:W-:Y:S01]  /*1ae0*/  ISETP.NE.U32.AND P1, PT, RZ, UR4, PT ;  /* 0x00000004ff007c0c */ /* 0x000fe2000bf25070 */
[----:B---3--:R-:W-:Y:S01]  /*1af0*/  IMAD.MOV.U32 R9, RZ, RZ, RZ ;  /* 0x000000ffff097224 */ /* 0x008fe200078e00ff */
[----:B------:R-:W-:Y:S01]  /*1b00*/  ULDC.64 UR6, c[0x0][0xa08] ;  /* 0x0002820000067ab9 */ /* 0x000fe20000000a00 */
[----:B------:R-:W-:Y:S01]  /*1b10*/  IMAD.MOV.U32 R27, RZ, RZ, RZ ;  /* 0x000000ffff1b7224 */ /* 0x000fe200078e00ff */
[----:B------:R-:W-:-:S02]  /*1b20*/  ISETP.NE.AND.EX P1, PT, RZ, UR5, PT, P1 ;  /* 0x00000005ff007c0c */ /* 0x000fc4000bf25310 */
[----:B------:R-:W-:-:S04]  /*1b30*/  ISETP.NE.U32.AND P0, PT, RZ, UR6, PT ;  /* 0x00000006ff007c0c */ /* 0x000fc8000bf05070 */
[----:B------:R-:W-:Y:S02]  /*1b40*/  ISETP.NE.AND.EX P0, PT, RZ, UR7, PT, P0 ;  /* 0x00000007ff007c0c */ /* 0x000fe4000bf05300 */
[----:B--2---:R-:W-:Y:S01]  /*1b50*/  SHF.R.S32.HI R0, RZ, 0x1f, R29 ;  /* 0x0000001fff007819 */ /* 0x004fe2000001141d */
[----:B------:R-:W-:-:S04]  /*1b60*/  IMAD.SHL.U32 R31, R29, 0x4, RZ ;  /* 0x000000041d1f7824 */ /* 0x000fc800078e00ff */
[C---:B------:R-:W-:Y:S01]  /*1b70*/  @P1 LEA R6, P2, R29.reuse, UR4, 0x2 ;  /* 0x000000041d061c11 */ /* 0x040fe2000f8410ff */
[----:B------:R-:W-:Y:S01]  /*1b80*/  STL [R1+0x90], R29 ;  /* 0x0000901d01007387 */ /* 0x000fe20000100800 */
[C-C-:B------:R-:W-:Y:S02]  /*1b90*/  SHF.L.U64.HI R30, R29.reuse, 0x2, R0.reuse ;  /* 0x000000021d1e7819 */ /* 0x140fe40000010200 */
[----:B------:R-:W-:Y:S01]  /*1ba0*/  @P1 LEA.HI.X R7, R29, UR5, R0, 0x2, P2 ;  /* 0x000000051d071c11 */ /* 0x000fe200090f1400 */
[----:B------:R-:W-:Y:S01]  /*1bb0*/  ULDC UR4, c[0x0][0x288] ;  /* 0x0000a20000047ab9 */ /* 0x000fe20000000800 */
[----:B------:R-:W-:Y:S01]  /*1bc0*/  ISETP.NE.U32.AND P2, PT, RZ, UR8, PT ;  /* 0x00000008ff007c0c */ /* 0x000fe2000bf45070 */
[----:B------:R0:W-:Y:S01]  /*1bd0*/  STL [R1+0xa4], R0 ;  /* 0x0000a40001007387 */ /* 0x0001e20000100800 */
[----:B------:R-:W-:Y:S02]  /*1be0*/  IADD3 R4, P3, R31, UR6, RZ ;  /* 0x000000061f047c10 */ /* 0x000fe4000ff7e0ff */
[----:B------:R-:W-:Y:S01]  /*1bf0*/  ISETP.NE.AND.EX P2, PT, RZ, UR9, PT, P2 ;  /* 0x00000009ff007c0c */ /* 0x000fe2000bf45320 */
[----:B------:R-:W5:Y:S01]  /*1c00*/  @P1 LDG.E R9, desc[UR46][R6.64] ;  /* 0x0000002e06091981 */ /* 0x000f62000c1e1900 */
[----:B------:R-:W-:-:S03]  /*1c10*/  IADD3.X R5, R30, UR7, RZ, P3, !PT ;  /* 0x000000071e057c10 */ /* 0x000fc60009ffe4ff */
[----:B------:R1:W-:Y:S01]  /*1c20*/  STL [R1+0x9c], R31 ;  /* 0x00009c1f01007387 */ /* 0x0003e20000100800 */
[----:B0-----:R-:W-:Y:S01]  /*1c30*/  MOV R0, UR4 ;  /* 0x0000000400007c02 */ /* 0x001fe20008000f00 */
[----:B------:R-:W-:Y:S02]  /*1c40*/  ULDC.64 UR4, c[0x0][0x418] ;  /* 0x0001060000047ab9 */ /* 0x000fe40000000a00 */
[----:B------:R-:W5:Y:S04]  /*1c50*/  @P0 LDG.E R27, desc[UR46][R4.64] ;  /* 0x0000002e041b0981 */ /* 0x000f68000c1e1900 */
[----:B------:R-:W-:Y:S01]  /*1c60*/  @P2 IADD3 R2, P1, R31, UR8, RZ ;  /* 0x000000081f022c10 */ /* 0x000fe2000ff3e0ff */
[----:B------:R1:W-:Y:S03]  /*1c70*/  STL [R1+0xa0], R30 ;  /* 0x0000a01e01007387 */ /* 0x0003e60000100800 */
        /* <DEDUP_REMOVED lines=9> */
[----:B0-----:R-:W-:Y:S02]  /*1d10*/  IMAD.U32 R2, RZ, RZ, UR5 ;  /* 0x00000005ff027e24 */ /* 0x001fe4000f8e00ff */
[----:B------:R-:W-:Y:S01]  /*1d20*/  IMAD.U32 R28, RZ, RZ, UR4 ;  /* 0x00000004ff1c7e24 */ /* 0x000fe2000f8e00ff */
[----:B--2---:R1:W-:Y:S01]  /*1d30*/  STL [R1+0x58], R0 ;  /* 0x0000580001007387 */ /* 0x0043e20000100800 */
[----:B------:R-:W-:Y:S01]  /*1d40*/  IMAD.MOV.U32 R10, RZ, RZ, R0 ;  /* 0x000000ffff0a7224 */ /* 0x000fe200078e0000 */
[----:B----4-:R-:W-:Y:S06]  /*1d50*/  @P2 BRA `(.L_x_3058) ;  /* 0x0000000000282947 */ /* 0x010fec0003800000 */
[----:B------:R-:W-:Y:S02]  /*1d60*/  ULDC.64 UR4, c[0x0][0xa00] ;  /* 0x0002800000047ab9 */ /* 0x000fe40000000a00 */
[----:B------:R-:W-:-:S04]  /*1d70*/  ISETP.NE.U32.AND P1, PT, RZ, UR4, PT ;  /* 0x00000004ff007c0c */ /* 0x000fc8000bf25070 */
[----:B------:R-:W-:-:S13]  /*1d80*/  ISETP.NE.AND.EX P1, PT, RZ, UR5, PT, P1 ;  /* 0x00000005ff007c0c */ /* 0x000fda000bf25310 */
[----:B------:R-:W-:Y:S05]  /*1d90*/  @!P1 BRA `(.L_x_3058) ;  /* 0x0000000000189947 */ /* 0x000fea0003800000 */
[----:B------:R-:W0:Y:S02]  /*1da0*/  LDC.64 R6, c[0x0][0xa00] ;  /* 0x00028000ff067b82 */ /* 0x000e240000000a00 */
[----:B0-----:R-:W-:-:S05]  /*1db0*/  IMAD.WIDE R6, R29, 0x4, R6 ;  /* 0x000000041d067825 */ /* 0x001fca00078e0206 */
[----:B-1----:R-:W2:Y:S04]  /*1dc0*/  LDG.E R0, desc[UR46][R6.64] ;  /* 0x0000002e06007981 */ /* 0x002ea8000c1e1900 */
[----:B------:R-:W2:Y:S02]  /*1dd0*/  LDG.E R3, desc[UR46][R6.64+0x4] ;  /* 0x0000042e06037981 */ /* 0x000ea4000c1e1900 */
[----:B--2---:R-:W-:-:S05]  /*1de0*/  IMAD.IADD R10, R3, 0x1, -R0 ;  /* 0x00000001030a7824 */ /* 0x004fca00078e0a00 */
[----:B------:R0:W-:Y:S02]  /*1df0*/  STL [R1+0x58], R10 ;  /* 0x0000580a01007387 */ /* 0x0001e40000100800 */
.L_x_3058:
[----:B------:R-:W-:Y:S01]  /*1e00*/  ULDC.64 UR4, c[0x0][0xa20] ;  /* 0x0002880000047ab9 */ /* 0x000fe20000000a00 */
[C---:B------:R-:W-:Y:S02]  /*1e10*/  LOP3.LUT R3, R34.reuse, 0xff000000, RZ, 0xc0, !PT ;  /* 0xff00000022037812 */ /* 0x040fe400078ec0ff */
[----:B------:R-:W-:Y:S02]  /*1e20*/  ISETP.NE.U32.AND P1, PT, RZ, UR4, PT ;  /* 0x00000004ff007c0c */ /* 0x000fe4000bf25070 */
[C---:B-1----:R-:W-:Y:S02]  /*1e30*/  LOP3.LUT R0, R34.reuse, 0xff0000, RZ, 0xc0, !PT ;  /* 0x00ff000022007812 */ /* 0x042fe400078ec0ff */
[----:B------:R-:W-:Y:S02]  /*1e40*/  ISETP.NE.AND.EX P1, PT, RZ, UR5, PT, P1 ;  /* 0x00000005ff007c0c */ /* 0x000fe4000bf25310 */
[----:B------:R-:W-:Y:S02]  /*1e50*/  SHF.R.U32.HI R3, RZ, 0x8, R3 ;  /* 0x00000008ff037819 */ /* 0x000fe40000011603 */
[----:B------:R-:W-:-:S02]  /*1e60*/  LOP3.LUT R220, R34, 0xffff, RZ, 0xc0, !PT ;  /* 0x0000ffff22dc7812 */ /* 0x000fc400078ec0ff */
[----:B------:R-:W-:-:S07]  /*1e70*/  LEA.HI R8, R0, R3, RZ, 0x10 ;  /* 0x0000000300087211 */ /* 0x000fce00078f80ff */
[----:B------:R-:W-:Y:S05]  /*1e80*/  @!P1 BRA `(.L_x_3059) ;  /* 0x0000000000109947 */ /* 0x000fea0003800000 */
[----:B------:R-:W-:-:S04]  /*1e90*/  IADD3 R4, P0, R31, UR4, RZ ;  /* 0x000000041f047c10 */ /* 0x000fc8000ff1e0ff */
[----:B------:R-:W-:-:S05]  /*1ea0*/  IADD3.X R5, R30, UR5, RZ, P0, !PT ;  /* 0x000000051e057c10 */ /* 0x000fca00087fe4ff */
[----:B------:R1:W5:Y:S01]  /*1eb0*/  LDG.E R28, desc[UR46][R4.64] ;  /* 0x0000002e041c7981 */ /* 0x000362000c1e1900 */
[----:B------:R-:W-:Y:S05]  /*1ec0*/  BRA `(.L_x_3060) ;  /* 0x0000000000107947 */ /* 0x000fea0003800000 */
.L_x_3059:
[----:B------:R-:W-:Y:S05]  /*1ed0*/  @!P0 BRA `(.L_x_3060) ;  /* 0x00000000000c8947 */ /* 0x000fea0003800000 */
[----:B------:R-:W2:Y:S04]  /*1ee0*/  LDG.E R3, desc[UR46][R4.64] ;  /* 0x0000002e04037981 */ /* 0x000ea8000c1e1900 */
[----:B------:R-:W2:Y:S02]  /*1ef0*/  LDG.E R28, desc[UR46][R4.64+0x4] ;  /* 0x0000042e041c7981 */ /* 0x000ea4000c1e1900 */
[----:B--2---:R-:W-:-:S07]  /*1f00*/  IMAD.IADD R28, R28, 0x1, -R3 ;  /* 0x000000011c1c7824 */ /* 0x004fce00078e0a03 */
.L_x_3060:
[----:B------:R-:W-:Y:S01]  /*1f10*/  ULDC.64 UR4, c[0x0][0xa10] ;  /* 0x0002840000047ab9 */ /* 0x000fe20000000a00 */
[----:B------:R-:W2:Y:S01]  /*1f20*/  LDC R6, c[0x0][0x448] ;  /* 0x00011200ff067b82 */ /* 0x000ea20000000800 */
[----:B------:R-:W-:-:S04]  /*1f30*/  ISETP.NE.U32.AND P0, PT, RZ, UR4, PT ;  /* 0x00000004ff007c0c */ /* 0x000fc8000bf05070 */
[----:B------:R-:W-:Y:S01]  /*1f40*/  ISETP.NE.AND.EX P0, PT, RZ, UR5, PT, P0 ;  /* 0x00000005ff007c0c */ /* 0x000fe2000bf05300 */
[----:B------:R-:W-:-:S12]  /*1f50*/  ULDC.64 UR4, c[0x0][0xa30] ;  /* 0x00028c0000047ab9 */ /* 0x000fd80000000a00 */
[----:B-1----:R-:W1:Y:S02]  /*1f60*/  @P0 LDC.64 R4, c[0x0][0xa10] ;  /* 0x00028400ff040b82 */ /* 0x002e640000000a00 */
[----:B-1----:R-:W-:-:S05]  /*1f70*/  @P0 IMAD.WIDE R4, R29, 0x4, R4 ;  /* 0x000000041d040825 */ /* 0x002fca00078e0204 */
[----:B------:R-:W3:Y:S04]  /*1f80*/  @P0 LDG.E R0, desc[UR46][R4.64] ;  /* 0x0000002e04000981 */ /* 0x000ee8000c1e1900 */
[----:B------:R1:W3:Y:S01]  /*1f90*/  @P0 LDG.E R3, desc[UR46][R4.64+0x4] ;  /* 0x0000042e04030981 */ /* 0x0002e2000c1e1900 */
[----:B------:R-:W-:Y:S01]  /*1fa0*/  ISETP.NE.U32.AND P1, PT, RZ, UR4, PT ;  /* 0x00000004ff007c0c */ /* 0x000fe2000bf25070 */
[----:B-----5:R-:W-:-:S03]  /*1fb0*/  IMAD.MOV.U32 R24, RZ, RZ, R28 ;  /* 0x000000ffff187224 */ /* 0x020fc600078e001c */
[----:B------:R-:W-:-:S13]  /*1fc0*/  ISETP.NE.AND.EX P1, PT, RZ, UR5, PT, P1 ;  /* 0x00000005ff007c0c */ /* 0x000fda000bf25310 */
[----:B-1----:R-:W-:-:S04]  /*1fd0*/  @P1 IADD3 R4, P2, R31, UR4, RZ ;  /* 0x000000041f041c10 */ /* 0x002fc8000ff5e0ff */
[----:B------:R-:W-:-:S05]  /*1fe0*/  @P1 IADD3.X R5, R30, UR5, RZ, P2, !PT ;  /* 0x000000051e051c10 */ /* 0x000fca00097fe4ff */
[----:B------:R1:W5:Y:S01]  /*1ff0*/  @P1 LDG.E R24, desc[UR46][R4.64] ;  /* 0x0000002e04181981 */ /* 0x000362000c1e1900 */
[----:B--2---:R-:W-:Y:S01]  /*2000*/  ISETP.NE.AND P1, PT, R6, 0x1, PT ;  /* 0x000000010600780c */ /* 0x004fe20003f25270 */
[----:B------:R-:W-:Y:S01]  /*2010*/  IMAD.IADD R9, R28, 0x1, -R9 ;  /* 0x000000011c097824 */ /* 0x000fe200078e0a09 */
[----:B------:R-:W-:Y:S01]  /*2020*/  SHF.L.U32 R12, R33, 0x7, RZ ;  /* 0x00000007210c7819 */ /* 0x000fe200000006ff */
[----:B------:R-:W-:Y:S01]  /*2030*/  BSSY B0, `(.L_x_3061) ;  /* 0x0000038000007945 */ /* 0x000fe20003800000 */
[----:B------:R-:W-:-:S03]  /*2040*/  LOP3.LUT R13, R8, 0xff, RZ, 0xc0, !PT ;  /* 0x000000ff080d7812 */ /* 0x000fc600078ec0ff */
[----:B------:R-:W-:Y:S01]  /*2050*/  VIADD R6, R12, 0x7f ;  /* 0x0000007f0c067836 */ /* 0x000fe20000000000 */
[----:B------:R-:W-:Y:S05]  /*2060*/  STL [R1+0x60], R12 ;  /* 0x0000600c01007387 */ /* 0x000fea0000100800 */
[----:B------:R-:W2:Y:S08]  /*2070*/  @P1 LDC R7, c[0x0][0x44c] ;  /* 0x00011300ff071b82 */ /* 0x000eb00000000800 */
[----:B------:R-:W4:Y:S01]  /*2080*/  @P1 LDC R11, c[0x0][0x450] ;  /* 0x00011400ff0b1b82 */ /* 0x000f220000000800 */
[----:B---3--:R-:W-:-:S02]  /*2090*/  @P0 IMAD.IADD R2, R3, 0x1, -R0 ;  /* 0x0000000103020824 */ /* 0x008fc400078e0a00 */
[----:B--2---:R-:W-:-:S04]  /*20a0*/  @P1 IMAD.HI.U32 R0, R6, R7, RZ ;  /* 0x0000000706001227 */ /* 0x004fc800078e00ff */
[----:B-1----:R-:W-:Y:S01]  /*20b0*/  IMAD.IADD R4, R9, 0x1, R2 ;  /* 0x0000000109047824 */ /* 0x002fe200078e0202 */
[----:B----4-:R-:W-:-:S03]  /*20c0*/  @P1 SHF.R.U32.HI R6, RZ, R11, R0 ;  /* 0x0000000bff061219 */ /* 0x010fc60000011600 */
[C---:B------:R-:W-:Y:S01]  /*20d0*/  VIADD R0, R4.reuse, 0x7f ;  /* 0x0000007f04007836 */ /* 0x040fe20000000000 */
[----:B------:R-:W-:Y:S01]  /*20e0*/  IADD3 R91, R4, 0x80, -R10 ;  /* 0x00000080045b7810 */ /* 0x000fe20007ffe80a */
[----:B------:R1:W-:Y:S03]  /*20f0*/  STL [R1+0x64], R4 ;  /* 0x0000640401007387 */ /* 0x0003e60000100800 */
[----:B------:R-:W-:Y:S01]  /*2100*/  SHF.R.S32.HI R3, RZ, 0x1f, R0 ;  /* 0x0000001fff037819 */ /* 0x000fe20000011400 */
[----:B------:R-:W-:Y:S01]  /*2110*/  IMAD.IADD R6, R91, 0x1, R6 ;  /* 0x000000015b067824 */ /* 0x000fe200078e0206 */
[----:B------:R2:W-:Y:S02]  /*2120*/  STL [R1+0xb4], R13 ;  /* 0x0000b40d01007387 */ /* 0x0005e40000100800 */
[----:B------:R-:W-:Y:S02]  /*2130*/  LEA.HI R3, R3, R0, RZ, 0x7 ;  /* 0x0000000003037211 */ /* 0x000fe400078f38ff */
[----:B------:R-:W-:-:S02]  /*2140*/  SHF.R.S32.HI R5, RZ, 0x1f, R6 ;  /* 0x0000001fff057819 */ /* 0x000fc40000011406 */
[----:B-1----:R-:W-:Y:S02]  /*2150*/  SHF.R.U32.HI R4, RZ, 0x10, R8 ;  /* 0x00000010ff047819 */ /* 0x002fe40000011608 */
[----:B------:R-:W-:Y:S02]  /*2160*/  LEA.HI R5, R5, R6, RZ, 0x7 ;  /* 0x0000000605057211 */ /* 0x000fe400078f38ff */
[----:B------:R-:W-:Y:S01]  /*2170*/  SHF.R.S32.HI R92, RZ, 0x7, R3 ;  /* 0x00000007ff5c7819 */ /* 0x000fe20000011403 */
[----:B------:R2:W-:Y:S01]  /*2180*/  STL [R1+0x98], R4 ;  /* 0x0000980401007387 */ /* 0x0005e20000100800 */
[----:B------:R-:W-:Y:S02]  /*2190*/  SHF.R.S32.HI R5, RZ, 0x7, R5 ;  /* 0x00000007ff057819 */ /* 0x000fe40000011405 */
[----:B------:R-:W-:Y:S02]  /*21a0*/  MOV R0, RZ ;  /* 0x000000ff00007202 */ /* 0x000fe40000000f00 */
[----:B0-----:R-:W-:-:S04]  /*21b0*/  VIMNMX R10, R92, R5, PT ;  /* 0x000000055c0a7248 */ /* 0x001fc80003fe0100 */
[----:B------:R-:W-:-:S13]  /*21c0*/  ISETP.GE.AND P0, PT, R10, 0x1, PT ;  /* 0x000000010a00780c */ /* 0x000fda0003f06270 */
[----:B--2---:R-:W-:Y:S05]  /*21d0*/  @!P0 BRA `(.L_x_3062) ;  /* 0x0000000000748947 */ /* 0x004fea0003800000 */
[----:B------:R-:W-:Y:S01]  /*21e0*/  ISETP.NE.AND P0, PT, R4, RZ, PT ;  /* 0x000000ff0400720c */ /* 0x000fe20003f05270 */
[----:B------:R-:W-:-:S03]  /*21f0*/  ULDC UR4, c[0x0][0x9f0] ;  /* 0x00027c0000047ab9 */ /* 0x000fc60000000800 */
[----:B------:R-:W-:-:S04]  /*2200*/  SEL R11, R4, UR4, P0 ;  /* 0x00000004040b7c07 */ /* 0x000fc80008000000 */
[-C--:B------:R-:W-:Y:S02]  /*2210*/  IABS R6, R11.reuse ;  /* 0x0000000b00067213 */ /* 0x080fe40000000000 */
[----:B------:R-:W-:Y:S02]  /*2220*/  IADD3 R0, R11, -0x1, R10 ;  /* 0xffffffff0b007810 */ /* 0x000fe40007ffe00a */
[----:B------:R-:W0:Y:S01]  /*2230*/  I2F.RP R3, R6 ;  /* 0x0000000600037306 */ /* 0x000e220000209400 */
[-C--:B------:R-:W-:Y:S02]  /*2240*/  IABS R12, R11.reuse ;  /* 0x0000000b000c7213 */ /* 0x080fe40000000000 */
[----:B------:R-:W-:Y:S02]  /*2250*/  IABS R8, R0 ;  /* 0x0000000000087213 */ /* 0x000fe40000000000 */
[----:B------:R-:W-:-:S04]  /*2260*/  LOP3.LUT R0, R0, R11, RZ, 0x3c, !PT ;  /* 0x0000000b00007212 */ /* 0x000fc800078e3cff */
[----:B------:R-:W-:Y:S01]  /*2270*/  ISETP.GE.AND P2, PT, R0, RZ, PT ;  /* 0x000000ff0000720c */ /* 0x000fe20003f46270 */
[----:B0-----:R-:W0:Y:S02]  /*2280*/  MUFU.RCP R3, R3 ;  /* 0x0000000300037308 */ /* 0x001e240000001000 */
[----:B0-----:R-:W-:Y:S02]  /*2290*/  VIADD R4, R3, 0xffffffe ;  /* 0x0ffffffe03047836 */ /* 0x001fe40000000000 */
[----:B------:R-:W-:-:S04]  /*22a0*/  IMAD.MOV R3, RZ, RZ, -R12 ;  /* 0x000000ffff037224 */ /* 0x000fc800078e0a0c */
        /* <DEDUP_REMOVED lines=16> */
.L_x_3062:
[----:B------:R-:W-:Y:S05]  /*23b0*/  BSYNC B0 ;  /* 0x0000000000007941 */ /* 0x000fea0003800000 */
.L_x_3061:
[----:B------:R-:W-:-:S05]  /*23c0*/  IMAD R3, R13, R0, RZ ;  /* 0x000000000d037224 */ /* 0x000fca00078e02ff */
        /* <DEDUP_REMOVED lines=15> */
[----:B------:R-:W-:Y:S01]  /*24c0*/  IADD3 R0, R23, 0x28400, RZ ;  /* 0x0002840017007810 */ /* 0x000fe20007ffe0ff */
[----:B------:R-:W-:Y:S03]  /*24d0*/  BSSY B6, `(.L_x_3064) ;  /* 0x0000013000067945 */ /* 0x000fe60003800000 */
        /* <DEDUP_REMOVED lines=18> */
.L_x_3065:
[----:B------:R-:W-:Y:S05]  /*2600*/  BSYNC B6 ;  /* 0x0000000000067941 */ /* 0x000fea0003800000 */
.L_x_3064:
        /* <DEDUP_REMOVED lines=20> */
.L_x_3067:
[----:B------:R-:W-:Y:S05]  /*2750*/  BSYNC B6 ;  /* 0x0000000000067941 */ /* 0x000fea0003800000 */
.L_x_3066:
[----:B------:R-:W-:Y:S01]  /*2760*/  IMAD.MOV.U32 R0, RZ, RZ, R29 ;  /* 0x000000ffff007224 */ /* 0x000fe200078e001d */
[----:B------:R-:W-:Y:S01]  /*2770*/  ULDC.64 UR4, c[0x0][0x9f8] ;  /* 0x00027e0000047ab9 */ /* 0x000fe20000000a00 */
[----:B------:R-:W0:Y:S01]  /*2780*/  S2R R29, SR_TID.X ;  /* 0x00000000001d7919 */ /* 0x000e220000002100 */
[----:B------:R-:W-:Y:S01]  /*2790*/  ISETP.NE.U32.AND P0, PT, RZ, UR4, PT ;  /* 0x00000004ff007c0c */ /* 0x000fe2000bf05070 */
[----:B------:R-:W1:Y:S01]  /*27a0*/  LDC R35, c[0x0][0x3f4] ;  /* 0x0000fd00ff237b82 */ /* 0x000e620000000800 */
[----:B------:R-:W2:Y:S02]  /*27b0*/  LDL R32, [R1+0x5c] ;  /* 0x00005c0001207983 */ /* 0x000ea40000100800 */
[----:B------:R-:W-:Y:S02]  /*27c0*/  ISETP.NE.AND.EX P0, PT, RZ, UR5, PT, P0 ;  /* 0x00000005ff007c0c */ /* 0x000fe4000bf05300 */
[----:B------:R-:W3:Y:S03]  /*27d0*/  LDL R21, [R1+0x7c] ;  /* 0x00007c0001157983 */ /* 0x000ee60000100800 */
[----:B------:R-:W4:Y:S08]  /*27e0*/  LDC.64 R14, c[0x0][0x3f8] ;  /* 0x0000fe00ff0e7b82 */ /* 0x000f300000000a00 */
[----:B------:R-:W4:Y:S01]  /*27f0*/  LDC.64 R12, c[0x0][0x408] ;  /* 0x00010200ff0c7b82 */ /* 0x000f220000000a00 */
[----:B------:R-:W-:-:S02]  /*2800*/  @P0 IADD3 R4, P1, R31, UR4, RZ ;  /* 0x000000041f040c10 */ /* 0x000fc4000ff3e0ff */
[----:B------:R-:W-:Y:S01]  /*2810*/  SHF.R.S32.HI R9, RZ, 0x1f, R219 ;  /* 0x0000001fff097819 */ /* 0x000fe200000114db */
[C---:B------:R-:W-:Y:S01]  /*2820*/  IMAD.SHL.U32 R37, R219.reuse, 0x80, RZ ;  /* 0x00000080db257824 */ /* 0x040fe200078e00ff */
[----:B------:R-:W-:Y:S01]  /*2830*/  @P0 IADD3.X R5, R30, UR5, RZ, P1, !PT ;  /* 0x000000051e050c10 */ /* 0x000fe20008ffe4ff */
[----:B------:R-:W-:Y:S01]  /*2840*/  IMAD.SHL.U32 R34, R219, 0x80, RZ ;  /* 0x00000080db227824 */ /* 0x000fe200078e00ff */
[----:B------:R-:W3:Y:S04]  /*2850*/  LDL R31, [R1+0x84] ;  /* 0x00008400011f7983 */ /* 0x000ee80000100800 */
[----:B------:R4:W3:Y:S01]  /*2860*/  @P0 LDG.E R0, desc[UR46][R4.64] ;  /* 0x0000002e04000981 */ /* 0x0008e2000c1e1900 */
[----:B0-----:R-:W-:-:S03]  /*2870*/  IADD3 R6, R29, -0x80, RZ ;  /* 0xffffff801d067810 */ /* 0x001fc60007ffe0ff */
[----:B------:R-:W3:Y:S01]  /*2880*/  LDL R30, [R1+0x80] ;  /* 0x00008000011e7983 */ /* 0x000ee20000100800 */
[----:B------:R-:W-:Y:S02]  /*2890*/  SHF.R.S32.HI R3, RZ, 0x1f, R6 ;  /* 0x0000001fff037819 */ /* 0x000fe40000011406 */
[----:B-1----:R-:W-:Y:S02]  /*28a0*/  ISETP.GE.AND P0, PT, R16, R35, PT ;  /* 0x000000231000720c */ /* 0x002fe40003f06270 */
[----:B------:R-:W-:Y:S01]  /*28b0*/  LEA.HI R3, R3, R6, RZ, 0x3 ;  /* 0x0000000603037211 */ /* 0x000fe200078f18ff */
[----:B----4-:R-:W-:Y:S01]  /*28c0*/  IMAD R4, R9, R14, RZ ;  /* 0x0000000e09047224 */ /* 0x010fe200078e02ff */
[----:B------:R-:W-:Y:S02]  /*28d0*/  SEL R5, R35, RZ, P0 ;  /* 0x000000ff23057207 */ /* 0x000fe40000000000 */
[----:B------:R-:W-:-:S03]  /*28e0*/  LOP3.LUT R7, R3, 0xfffffff8, RZ, 0xc0, !PT ;  /* 0xfffffff803077812 */ /* 0x000fc600078ec0ff */
[----:B------:R-:W-:Y:S02]  /*28f0*/  IMAD.IADD R5, R16, 0x1, R5 ;  /* 0x0000000110057824 */ /* 0x000fe400078e0205 */
[----:B------:R-:W-:Y:S02]  /*2900*/  IMAD.IADD R36, R6, 0x1, -R7 ;  /* 0x0000000106247824 */ /* 0x000fe400078e0a07 */
[----:B------:R-:W-:Y:S02]  /*2910*/  IMAD R7, R219, R15, R4 ;  /* 0x0000000fdb077224 */ /* 0x000fe400078e0204 */
[----:B------:R-:W-:-:S04]  /*2920*/  IMAD R4, R9, R12, RZ ;  /* 0x0000000c09047224 */ /* 0x000fc800078e02ff */
[----:B------:R-:W-:Y:S01]  /*2930*/  IMAD R9, R219, R13, R4 ;  /* 0x0000000ddb097224 */ /* 0x000fe200078e0204 */
[----:B------:R-:W-:Y:S02]  /*2940*/  SHF.R.S32.HI R4, RZ, 0x1f, R5 ;  /* 0x0000001fff047819 */ /* 0x000fe40000011405 */
[----:B------:R-:W-:Y:S02]  /*2950*/  LOP3.LUT R37, R37, 0x380, RZ, 0xc0, !PT ;  /* 0x0000038025257812 */ /* 0x000fe400078ec0ff */
[-C--:B------:R-:W-:Y:S02]  /*2960*/  LEA.HI R77, R4, R5.reuse, RZ, 0x4 ;  /* 0x00000005044d7211 */ /* 0x080fe400078f20ff */
[----:B------:R-:W-:Y:S02]  /*2970*/  LOP3.LUT R34, R34, 0x380, RZ, 0xc0, !PT ;  /* 0x0000038022227812 */ /* 0x000fe400078ec0ff */
[----:B------:R-:W-:Y:S02]  /*2980*/  LEA.HI R6, R4, R5, RZ, 0x7 ;  /* 0x0000000504067211 */ /* 0x000fe400078f38ff */
[----:B------:R-:W-:-:S02]  /*2990*/  SHF.R.U32.HI R37, RZ, 0x3, R37 ;  /* 0x00000003ff257819 */ /* 0x000fc40000011625 */
[----:B------:R-:W-:-:S04]  /*29a0*/  LOP3.LUT R4, R34, 0x70, R77, 0xf8, !PT ;  /* 0x0000007022047812 */ /* 0x000fc800078ef84d */
[----:B------:R-:W-:Y:S02]  /*29b0*/  LOP3.LUT R4, R4, R37, RZ, 0x3c, !PT ;  /* 0x0000002504047212 */ /* 0x000fe400078e3cff */
[----:B------:R-:W4:Y:S01]  /*29c0*/  LDL.LU R37, [R1] ;  /* 0x0000000001257983 */ /* 0x000f220000300800 */
[C---:B------:R-:W-:Y:S02]  /*29d0*/  VIADD R33, R219.reuse, 0x20 ;  /* 0x00000020db217836 */ /* 0x040fe40000000000 */
[----:B------:R-:W-:-:S03]  /*29e0*/  VIADD R34, R219, 0x20 ;  /* 0x00000020db227836 */ /* 0x000fc60000000000 */
[----:B------:R-:W-:Y:S02]  /*29f0*/  SHF.L.U32 R33, R33, 0x7, RZ ;  /* 0x0000000721217819 */ /* 0x000fe400000006ff */
[----:B------:R-:W-:Y:S02]  /*2a00*/  SHF.L.U32 R34, R34, 0x7, RZ ;  /* 0x0000000722227819 */ /* 0x000fe400000006ff */
[----:B------:R-:W-:Y:S02]  /*2a10*/  LOP3.LUT R33, R33, 0x380, RZ, 0xc0, !PT ;  /* 0x0000038021217812 */ /* 0x000fe400078ec0ff */
[----:B------:R-:W-:Y:S01]  /*2a20*/  LOP3.LUT R34, R34, 0x380, RZ, 0xc0, !PT ;  /* 0x0000038022227812 */ /* 0x000fe200078ec0ff */
[----:B------:R-:W-:Y:S01]  /*2a30*/  IMAD.WIDE.U32 R78, R219, R14, R18 ;  /* 0x0000000edb4e7225 */ /* 0x000fe200078e0012 */
[----:B------:R-:W-:-:S03]  /*2a40*/  LOP3.LUT R5, R33, 0x70, R77, 0xf8, !PT ;  /* 0x0000007021057812 */ /* 0x000fc600078ef84d */
[----:B------:R-:W-:Y:S01]  /*2a50*/  IMAD.WIDE.U32 R80, R219, R14, R16 ;  /* 0x0000000edb507225 */ /* 0x000fe200078e0010 */
[----:B------:R-:W-:-:S03]  /*2a60*/  SHF.R.U32.HI R34, RZ, 0x3, R34 ;  /* 0x00000003ff227819 */ /* 0x000fc60000011622 */
[----:B------:R-:W-:Y:S02]  /*2a70*/  IMAD.SHL.U32 R6, R6, 0x80, RZ ;  /* 0x0000008006067824 */ /* 0x000fe400078e00ff */
[----:B------:R-:W-:Y:S02]  /*2a80*/  IMAD.IADD R79, R79, 0x1, R7 ;  /* 0x000000014f4f7824 */ /* 0x000fe400078e0207 */
[----:B------:R-:W-:Y:S01]  /*2a90*/  IMAD.IADD R81, R7, 0x1, R81 ;  /* 0x0000000107517824 */ /* 0x000fe200078e0251 */
[----:B------:R-:W-:Y:S02]  /*2aa0*/  LOP3.LUT R7, R6, 0xffffc000, RZ, 0xc0, !PT ;  /* 0xffffc00006077812 */ /* 0x000fe400078ec0ff */
[----:B------:R-:W-:Y:S02]  /*2ab0*/  LOP3.LUT R6, R5, R34, RZ, 0x3c, !PT ;  /* 0x0000002205067212 */ /* 0x000fe400078e3cff */
[----:B------:R-:W-:-:S04]  /*2ac0*/  SHF.R.U32.HI R34, RZ, 0x7, R29 ;  /* 0x00000007ff227819 */ /* 0x000fc8000001161d */
[----:B------:R-:W-:Y:S01]  /*2ad0*/  ISETP.NE.AND P6, PT, R34, 0x1, PT ;  /* 0x000000012200780c */ /* 0x000fe20003fc5270 */
[----:B------:R-:W-:-:S12]  /*2ae0*/  VIADD R10, R219, 0x60 ;  /* 0x00000060db0a7836 */ /* 0x000fd80000000000 */
[----:B------:R-:W-:Y:S05]  /*2af0*/  @!P6 WARPSYNC.ALL ;  /* 0x000000000000e948 */ /* 0x000fea0003800000 */
[----:B------:R-:W-:Y:S02]  /*2b00*/  ULDC UR4, c[0x0][0x2f4] ;  /* 0x0000bd0000047ab9 */ /* 0x000fe40000000800 */
[----:B------:R-:W-:Y:S01]  /*2b10*/  ISETP.GE.AND P2, PT, R22, UR4, PT ;  /* 0x0000000416007c0c */ /* 0x000fe2000bf46270 */
[----:B------:R-:W-:Y:S02]  /*2b20*/  IMAD.SHL.U32 R10, R10, 0x80, RZ ;  /* 0x000000800a0a7824 */ /* 0x000fe400078e00ff */
[----:B------:R-:W-:-:S03]  /*2b30*/  IMAD.WIDE.U32 R84, R219, R12, R16 ;  /* 0x0000000cdb547225 */ /* 0x000fc600078e0010 */
[----:B------:R-:W-:Y:S01]  /*2b40*/  LOP3.LUT R10, R10, 0x380, RZ, 0xc0, !PT ;  /* 0x000003800a0a7812 */ /* 0x000fe200078ec0ff */
[----:B------:R-:W-:Y:S01]  /*2b50*/  IMAD.WIDE.U32 R82, R219, R12, R18 ;  /* 0x0000000cdb527225 */ /* 0x000fe200078e0012 */
[----:B------:R-:W-:-:S03]  /*2b60*/  IADD3 R85, R9, R85, RZ ;  /* 0x0000005509557210 */ /* 0x000fc60007ffe0ff */
[----:B------:R-:W-:Y:S01]  /*2b70*/  IMAD.IADD R83, R83, 0x1, R9 ;  /* 0x0000000153537824 */ /* 0x000fe200078e0209 */
[----:B------:R-:W-:Y:S01]  /*2b80*/  LOP3.LUT R9, R10, 0x70, R77, 0xf8, !PT ;  /* 0x000000700a097812 */ /* 0x000fe200078ef84d */
[C---:B------:R-:W-:Y:S02]  /*2b90*/  VIADD R8, R219.reuse, 0x40 ;  /* 0x00000040db087836 */ /* 0x040fe40000000000 */
[C---:B------:R-:W-:Y:S02]  /*2ba0*/  VIADD R33, R219.reuse, 0x40 ;  /* 0x00000040db217836 */ /* 0x040fe40000000000 */
[----:B------:R-:W-:Y:S02]  /*2bb0*/  VIADD R10, R219, 0x60 ;  /* 0x00000060db0a7836 */ /* 0x000fe40000000000 */
[----:B------:R-:W-:Y:S02]  /*2bc0*/  IMAD.SHL.U32 R8, R8, 0x80, RZ ;  /* 0x0000008008087824 */ /* 0x000fe400078e00ff */
[----:B------:R-:W-:-:S02]  /*2bd0*/  IMAD.SHL.U32 R33, R33, 0x80, RZ ;  /* 0x0000008021217824 */ /* 0x000fc400078e00ff */
[----:B------:R-:W-:Y:S01]  /*2be0*/  IMAD.SHL.U32 R10, R10, 0x80, RZ ;  /* 0x000000800a0a7824 */ /* 0x000fe200078e00ff */
[----:B-----5:R-:W-:Y:S02]  /*2bf0*/  SHF.R.S32.HI R11, RZ, 0x1f, R24 ;  /* 0x0000001fff0b7819 */ /* 0x020fe40000011418 */
[----:B------:R-:W-:Y:S02]  /*2c00*/  LOP3.LUT R8, R8, 0x380, RZ, 0xc0, !PT ;  /* 0x0000038008087812 */ /* 0x000fe400078ec0ff */
[----:B------:R-:W-:Y:S02]  /*2c10*/  LOP3.LUT R33, R33, 0x380, RZ, 0xc0, !PT ;  /* 0x0000038021217812 */ /* 0x000fe400078ec0ff */
[----:B------:R-:W-:Y:S01]  /*2c20*/  LOP3.LUT R10, R10, 0x380, RZ, 0xc0, !PT ;  /* 0x000003800a0a7812 */ /* 0x000fe200078ec0ff */
[C---:B------:R-:W-:Y:S01]  /*2c30*/  IMAD R20, R11.reuse, R14, RZ ;  /* 0x0000000e0b147224 */ /* 0x040fe200078e02ff */
[----:B------:R-:W-:Y:S01]  /*2c40*/  LOP3.LUT R8, R8, 0x70, R77, 0xf8, !PT ;  /* 0x0000007008087812 */ /* 0x000fe200078ef84d */
[----:B------:R-:W-:Y:S01]  /*2c50*/  IMAD R11, R11, R12, RZ ;  /* 0x0000000c0b0b7224 */ /* 0x000fe200078e02ff */
[----:B------:R-:W-:-:S02]  /*2c60*/  SHF.R.U32.HI R33, RZ, 0x3, R33 ;  /* 0x00000003ff217819 */ /* 0x000fc40000011621 */
[----:B------:R-:W-:Y:S01]  /*2c70*/  SHF.R.U32.HI R10, RZ, 0x3, R10 ;  /* 0x00000003ff0a7819 */ /* 0x000fe2000001160a */
[----:B------:R-:W-:Y:S01]  /*2c80*/  IMAD R69, R24, R15, R20 ;  /* 0x0000000f18457224 */ /* 0x000fe200078e0214 */
[----:B------:R-:W-:Y:S01]  /*2c90*/  LOP3.LUT R8, R8, R33, RZ, 0x3c, !PT ;  /* 0x0000002108087212 */ /* 0x000fe200078e3cff */
[C---:B------:R-:W-:Y:S01]  /*2ca0*/  IMAD.WIDE.U32 R78, R24.reuse, R14, R78 ;  /* 0x0000000e184e7225 */ /* 0x040fe200078e004e */
[----:B------:R-:W-:Y:S02]  /*2cb0*/  LOP3.LUT R10, R9, R10, RZ, 0x3c, !PT ;  /* 0x0000000a090a7212 */ /* 0x000fe400078e3cff */
[----:B------:R-:W-:Y:S01]  /*2cc0*/  LOP3.LUT R71, R77, 0xfffffff0, RZ, 0xc0, !PT ;  /* 0xfffffff04d477812 */ /* 0x000fe200078ec0ff */
[C---:B------:R-:W-:Y:S02]  /*2cd0*/  IMAD R11, R24.reuse, R13, R11 ;  /* 0x0000000d180b7224 */ /* 0x040fe400078e020b */
[----:B------:R-:W-:-:S04]  /*2ce0*/  IMAD.WIDE.U32 R84, R24, R12, R84 ;  /* 0x0000000c18547225 */ /* 0x000fc800078e0054 */
[----:B------:R-:W-:-:S04]  /*2cf0*/  IMAD.WIDE.U32 R80, R24, R14, R80 ;  /* 0x0000000e18507225 */ /* 0x000fc800078e0050 */
[----:B------:R-:W-:Y:S01]  /*2d00*/  IMAD.WIDE.U32 R82, R24, R12, R82 ;  /* 0x0000000c18527225 */ /* 0x000fe200078e0052 */
[----:B------:R-:W-:-:S03]  /*2d10*/  SHF.L.U64.HI R9, R14, 0x6, R15 ;  /* 0x000000060e097819 */ /* 0x000fc6000001020f */
[----:B------:R-:W-:Y:S01]  /*2d20*/  VIADD R90, R34, 0x8 ;  /* 0x00000008225a7836 */ /* 0x000fe20000000000 */
[C-C-:B------:R-:W-:Y:S01]  /*2d30*/  SHF.L.U64.HI R29, R12.reuse, 0x6, R13.reuse ;  /* 0x000000060c1d7819 */ /* 0x140fe2000001020d */
[----:B------:R-:W-:Y:S01]  /*2d40*/  IMAD.IADD R3, R27, 0x1, R28 ;  /* 0x000000011b037824 */ /* 0x000fe200078e021c */
[C---:B------:R-:W-:Y:S01]  /*2d50*/  SHF.L.U64.HI R28, R12.reuse, 0x5, R13 ;  /* 0x000000050c1c7819 */ /* 0x040fe2000001020d */
[----:B------:R-:W-:Y:S01]  /*2d60*/  IMAD.SHL.U32 R34, R35, 0x2, RZ ;  /* 0x0000000223227824 */ /* 0x000fe200078e00ff */
[----:B------:R-:W-:Y:S01]  /*2d70*/  SHF.L.U32 R33, R12, 0x7, RZ ;  /* 0x000000070c217819 */ /* 0x000fe200000006ff */
[----:B------:R-:W-:Y:S01]  /*2d80*/  IMAD.IADD R68, R79, 0x1, R69 ;  /* 0x000000014f447824 */ /* 0x000fe200078e0245 */
[----:B------:R-:W-:Y:S01]  /*2d90*/  ISETP.GE.AND P1, PT, R16, UR4, PT ;  /* 0x0000000410007c0c */ /* 0x000fe2000bf26270 */
[C---:B------:R-:W-:Y:S01]  /*2da0*/  IMAD.SHL.U32 R20, R14.reuse, 0x20, RZ ;  /* 0x000000200e147824 */ /* 0x040fe200078e00ff */
[----:B------:R-:W-:Y:S01]  /*2db0*/  IADD3 R76, R11, R85, RZ ;  /* 0x000000550b4c7210 */ /* 0x000fe20007ffe0ff */
[----:B------:R-:W-:Y:S01]  /*2dc0*/  IMAD.SHL.U32 R27, R14, 0x80, RZ ;  /* 0x000000800e1b7824 */ /* 0x000fe200078e00ff */
[----:B------:R-:W-:Y:S01]  /*2dd0*/  SHF.R.S32.HI R77, RZ, 0x4, R77 ;  /* 0x00000004ff4d7819 */ /* 0x000fe2000001144d */
[----:B------:R-:W-:Y:S01]  /*2de0*/  IMAD R35, R36, 0x20, R219 ;  /* 0x0000002024237824 */ /* 0x000fe200078e02db */
[----:B------:R-:W-:Y:S01]  /*2df0*/  SHF.R.S32.HI R87, RZ, 0x1f, R71 ;  /* 0x0000001fff577819 */ /* 0x000fe20000011447 */
[----:B------:R-:W-:-:S02]  /*2e00*/  IMAD.IADD R69, R69, 0x1, R81 ;  /* 0x0000000145457824 */ /* 0x000fc400078e0251 */
[----:B------:R-:W-:Y:S01]  /*2e10*/  IMAD.IADD R70, R83, 0x1, R11 ;  /* 0x0000000153467824 */ /* 0x000fe200078e020b */
[-C--:B--2---:R-:W-:Y:S01]  /*2e20*/  IADD3 R4, R4, R7.reuse, R32 ;  /* 0x0000000704047210 */ /* 0x084fe20007ffe020 */
[----:B------:R-:W-:Y:S01]  /*2e30*/  IMAD.SHL.U32 R32, R12, 0x40, RZ ;  /* 0x000000400c207824 */ /* 0x000fe200078e00ff */
[-C--:B---3--:R-:W-:Y:S01]  /*2e40*/  IADD3 R5, R6, R7.reuse, R31 ;  /* 0x0000000706057210 */ /* 0x088fe20007ffe01f */
[----:B------:R-:W-:Y:S01]  /*2e50*/  IMAD.SHL.U32 R31, R12, 0x20, RZ ;  /* 0x000000200c1f7824 */ /* 0x000fe200078e00ff */
[----:B------:R-:W-:Y:S02]  /*2e60*/  SHF.R.S32.HI R86, RZ, 0x1f, R0 ;  /* 0x0000001fff567819 */ /* 0x000fe40000011400 */
[-C--:B------:R-:W-:Y:S02]  /*2e70*/  IADD3 R6, R8, R7.reuse, R30 ;  /* 0x0000000708067210 */ /* 0x080fe40007ffe01e */
[----:B------:R-:W-:Y:S01]  /*2e80*/  IADD3 R7, R10, R7, R21 ;  /* 0x000000070a077210 */ /* 0x000fe20007ffe015 */
[C---:B------:R-:W-:Y:S01]  /*2e90*/  IMAD.SHL.U32 R21, R14.reuse, 0x40, RZ ;  /* 0x000000400e157824 */ /* 0x040fe200078e00ff */
[----:B------:R-:W-:-:S02]  /*2ea0*/  SHF.L.U64.HI R8, R14, 0x5, R15 ;  /* 0x000000050e087819 */ /* 0x000fc4000001020f */
[----:B------:R-:W-:Y:S02]  /*2eb0*/  SHF.L.U64.HI R10, R14, 0x7, R15 ;  /* 0x000000070e0a7819 */ /* 0x000fe4000001020f */
[----:B------:R-:W-:Y:S02]  /*2ec0*/  SHF.L.U64.HI R30, R12, 0x7, R13 ;  /* 0x000000070c1e7819 */ /* 0x000fe4000001020d */
[----:B----4-:R-:W-:-:S04]  /*2ed0*/  LOP3.LUT R37, R37, 0xfffffffd, RZ, 0xc0, !PT ;  /* 0xfffffffd25257812 */ /* 0x010fc800078ec0ff */
[----:B------:R-:W-:-:S05]  /*2ee0*/  @P2 LOP3.LUT R37, R37, 0x2, RZ, 0xfc, !PT ;  /* 0x0000000225252812 */ /* 0x000fca00078efcff */
[----:B------:R0:W-:Y:S01]  /*2ef0*/  STL [R1], R37 ;  /* 0x0000002501007387 */ /* 0x0001e20000100800 */
[----:B------:R-:W-:Y:S06]  /*2f00*/  @!P6 BAR.SYNC.DEFER_BLOCKING 0x9, 0x100 ;  /* 0x024400000000eb1d */ /* 0x000fec0000010000 */
.L_x_3163:
[----:B------:R-:W2:Y:S01]  /*2f10*/  LDL R41, [R1+0x5c] ;  /* 0x00005c0001297983 */ /* 0x000ea20000100800 */
[----:B-1----:R-:W1:Y:S03]  /*2f20*/  LDC R94, c[0x0][0x430] ;  /* 0x00010c00ff5e7b82 */ /* 0x002e660000000800 */
[----:B------:R-:W3:Y:S01]  /*2f30*/  LDL.LU R39, [R1] ;  /* 0x0000000001277983 */ /* 0x000ee20000300800 */
[----:B------:R-:W-:Y:S02]  /*2f40*/  VIADD R38, R26, 0xffffffff ;  /* 0xffffffff1a267836 */ /* 0x000fe40000000000 */
[----:B------:R-:W-:Y:S02]  /*2f50*/  IMAD.MOV.U32 R93, RZ, RZ, RZ ;  /* 0x000000ffff5d7224 */ /* 0x000fe400078e00ff */
[----:B------:R-:W-:Y:S01]  /*2f60*/  IMAD R12, R38, 0x80, R35 ;  /* 0x00000080260c7824 */ /* 0x000fe200078e0223 */
[----:B------:R-:W4:Y:S03]  /*2f70*/  LDC R101, c[0x0][0x3f4] ;  /* 0x0000fd00ff657b82 */ /* 0x000f260000000800 */
[----:B------:R-:W-:Y:S01]  /*2f80*/  IMAD.IADD R40, R3, 0x1, R12 ;  /* 0x0000000103287824 */ /* 0x000fe200078e020c */
[----:B------:R-:W-:-:S03]  /*2f90*/  ISETP.GE.AND P2, PT, R12, R2, PT ;  /* 0x000000020c00720c */ /* 0x000fc60003f46270 */
[----:B------:R-:W-:Y:S01]  /*2fa0*/  IMAD.MOV.U32 R36, RZ, RZ, R40 ;  /* 0x000000ffff247224 */ /* 0x000fe200078e0028 */
[----:B------:R-:W-:Y:S02]  /*2fb0*/  ISETP.GT.OR P2, PT, R35, 0x7f, P2 ;  /* 0x0000007f2300780c */ /* 0x000fe40001744670 */
[----:B-1----:R-:W-:-:S11]  /*2fc0*/  ISETP.NE.AND P3, PT, R94, 0x1, PT ;  /* 0x000000015e00780c */ /* 0x002fd60003f65270 */
[----:B------:R-:W1:Y:S08]  /*2fd0*/  @!P2 LDC.64 R14, c[0x0][0x428] ;  /* 0x00010a00ff0eab82 */ /* 0x000e700000000a00 */
[----:B------:R-:W0:Y:S08]  /*2fe0*/  @P3 LDC R11, c[0x0][0x434] ;  /* 0x00010d00ff0b3b82 */ /* 0x000e300000000800 */
[----:B------:R-:W4:Y:S08]  /*2ff0*/  @P3 LDC R26, c[0x0][0x438] ;  /* 0x00010e00ff1a3b82 */ /* 0x000f300000000800 */
[----:B------:R-:W1:Y:S01]  /*3000*/  @!P2 LDC.64 R12, c[0x0][0x418] ;  /* 0x00010600ff0cab82 */ /* 0x000e620000000a00 */
[----:B0-----:R-:W-:-:S05]  /*3010*/  @P3 IMAD.HI.U32 R11, R40, R11, RZ ;  /* 0x0000000b280b3227 */ /* 0x001fca00078e00ff */
[----:B----4-:R-:W-:Y:S01]  /*3020*/  @P3 SHF.R.U32.HI R36, RZ, R26, R11 ;  /* 0x0000001aff243219 */ /* 0x010fe2000001160b */
[----:B-1----:R-:W-:-:S03]  /*3030*/  @!P2 IMAD R11, R86, R14, RZ ;  /* 0x0000000e560ba224 */ /* 0x002fc600078e02ff */
[--C-:B------:R-:W-:Y:S01]  /*3040*/  @!P2 SHF.R.S32.HI R37, RZ, 0x1f, R36.reuse ;  /* 0x0000001fff25a819 */ /* 0x100fe20000011424 */
[C---:B------:R-:W-:Y:S02]  /*3050*/  @!P2 IMAD R11, R0.reuse, R15, R11 ;  /* 0x0000000f000ba224 */ /* 0x040fe400078e020b */
[----:B------:R-:W-:-:S04]  /*3060*/  @!P2 IMAD.WIDE.U32 R14, R0, R14, R36 ;  /* 0x0000000e000ea225 */ /* 0x000fc800078e0024 */
[----:B------:R-:W-:Y:S01]  /*3070*/  @!P2 IMAD.IADD R11, R15, 0x1, R11 ;  /* 0x000000010f0ba824 */ /* 0x000fe200078e020b */
[----:B------:R-:W-:-:S04]  /*3080*/  @!P2 LEA R12, P3, R14, R12, 0x2 ;  /* 0x0000000c0e0ca211 */ /* 0x000fc800078610ff */
[----:B------:R-:W-:Y:S02]  /*3090*/  @!P2 LEA.HI.X R13, R14, R13, R11, 0x2, P3 ;  /* 0x0000000d0e0da211 */ /* 0x000fe400018f140b */
[----:B------:R-:W-:Y:S01]  /*30a0*/  ISETP.GT.AND P3, PT, R38, R25, PT ;  /* 0x000000192600720c */ /* 0x000fe20003f64270 */
[C---:B------:R-:W-:Y:S01]  /*30b0*/  IMAD.SHL.U32 R43, R219.reuse, 0x80, RZ ;  /* 0x00000080db2b7824 */ /* 0x040fe200078e00ff */
[----:B------:R-:W-:Y:S01]  /*30c0*/  SHF.L.U32 R42, R219, 0x7, RZ ;  /* 0x00000007db2a7819 */ /* 0x000fe200000006ff */
[----:B------:R0:W5:Y:S01]  /*30d0*/  @!P2 LDG.E R93, desc[UR46][R12.64] ;  /* 0x0000002e0c5da981 */ /* 0x000162000c1e1900 */
[----:B------:R-:W-:Y:S01]  /*30e0*/  ISETP.GE.AND P2, PT, R101, 0x1, PT ;  /* 0x000000016500780c */ /* 0x000fe20003f46270 */
[----:B------:R-:W-:Y:S01]  /*30f0*/  IMAD.MOV R11, RZ, RZ, -R36 ;  /* 0x000000ffff0b7224 */ /* 0x000fe200078e0a24 */
[----:B------:R-:W-:Y:S01]  /*3100*/  LOP3.LUT R43, R43, 0x380, RZ, 0xc0, !PT ;  /* 0x000003802b2b7812 */ /* 0x000fe200078ec0ff */
[----:B------:R-:W-:Y:S05]  /*3110*/  YIELD ;  /* 0x0000000000007946 */ /* 0x000fea0003800000 */
[----:B------:R-:W-:Y:S01]  /*3120*/  LOP3.LUT R42, R42, 0x380, RZ, 0xc0, !PT ;  /* 0x000003802a2a7812 */ /* 0x000fe200078ec0ff */
[----:B------:R-:W-:Y:S01]  /*3130*/  BSSY B0, `(.L_x_3068) ;  /* 0x0000985000007945 */ /* 0x000fe20003800000 */
[----:B------:R-:W-:Y:S01]  /*3140*/  LOP3.LUT R14, R43, 0x70, R16, 0xf8, !PT ;  /* 0x000000702b0e7812 */ /* 0x000fe200078ef810 */
[----:B------:R-:W-:Y:S01]  /*3150*/  IMAD R94, R94, R11, R40 ;  /* 0x0000000b5e5e7224 */ /* 0x000fe200078e0228 */
[----:B------:R-:W-:Y:S01]  /*3160*/  SHF.R.U32.HI R42, RZ, 0x3, R42 ;  /* 0x00000003ff2a7819 */ /* 0x000fe2000001162a */
[----:B------:R-:W-:-:S03]  /*3170*/  IMAD.MOV.U32 R26, RZ, RZ, R38 ;  /* 0x000000ffff1a7224 */ /* 0x000fc600078e0026 */
[----:B--2---:R-:W-:Y:S02]  /*3180*/  LOP3.LUT R15, R41, R14, R42, 0xf6, !PT ;  /* 0x0000000e290f7212 */ /* 0x004fe400078ef62a */
[----:B---3--:R-:W-:-:S03]  /*3190*/  LOP3.LUT R39, R39, 0xfffffffb, RZ, 0xc0, !PT ;  /* 0xfffffffb27277812 */ /* 0x008fc600078ec0ff */
[----:B------:R-:W-:Y:S01]  /*31a0*/  IMAD R14, R216, 0x8000, R15 ;  /* 0x00008000d80e7824 */ /* 0x000fe200078e020f */
[----:B------:R-:W-:-:S03]  /*31b0*/  @P3 LOP3.LUT R39, R39, 0x4, RZ, 0xfc, !PT ;  /* 0x0000000427273812 */ /* 0x000fc600078efcff */
[----:B------:R-:W-:Y:S02]  /*31c0*/  IMAD.IADD R89, R23, 0x1, R14 ;  /* 0x0000000117597824 */ /* 0x000fe400078e020e */
[----:B------:R0:W-:Y:S01]  /*31d0*/  STL [R1], R39 ;  /* 0x0000002701007387 */ /* 0x0001e20000100800 */
[----:B------:R-:W-:Y:S05]  /*31e0*/  @!P2 BRA `(.L_x_3069) ;  /* 0x000000900040a947 */ /* 0x000fea0003800000 */
[----:B------:R-:W-:Y:S01]  /*31f0*/  SHF.R.S32.HI R95, RZ, 0x1f, R94 ;  /* 0x0000001fff5f7819 */ /* 0x000fe2000001145e */
[----:B------:R-:W-:Y:S01]  /*3200*/  ULDC.64 UR4, c[0x0][0x300] ;  /* 0x0000c00000047ab9 */ /* 0x000fe20000000a00 */
[----:B-----5:R-:W-:Y:S01]  /*3210*/  SHF.R.S32.HI R96, RZ, 0x1f, R93 ;  /* 0x0000001fff607819 */ /* 0x020fe2000001145d */
[----:B0-----:R-:W-:Y:S01]  /*3220*/  IMAD.WIDE.U32 R12, R94, UR4, RZ ;  /* 0x000000045e0c7c25 */ /* 0x001fe2000f8e00ff */
        /* <DEDUP_REMOVED lines=9> */
[C---:B------:R-:W-:Y:S01]  /*32c0*/  IMAD R11, R93.reuse, UR5, R14 ;  /* 0x000000055d0b7c24 */ /* 0x040fe2000f8e020e */
[----:B------:R-:W-:Y:S01]  /*32d0*/  SHF.R.S32.HI R14, RZ, 0x1f, R26 ;  /* 0x0000001fff0e7819 */ /* 0x000fe2000001141a */
[----:B------:R-:W-:Y:S01]  /*32e0*/  IMAD.WIDE.U32 R12, R93, UR4, R12 ;  /* 0x000000045d0c7c25 */ /* 0x000fe2000f8e000c */
[----:B------:R-:W-:-:S03]  /*32f0*/  ULDC.64 UR4, c[0x0][0x308] ;  /* 0x0000c20000047ab9 */ /* 0x000fc60000000a00 */
[----:B------:R-:W-:Y:S01]  /*3300*/  IMAD R37, R14, R33, R15 ;  /* 0x000000210e257224 */ /* 0x000fe200078e020f */
[----:B------:R-:W-:Y:S01]  /*3310*/  IADD3 R13, R13, R11, RZ ;  /* 0x0000000b0d0d7210 */ /* 0x000fe20007ffe0ff */
[----:B------:R-:W-:Y:S02]  /*3320*/  IMAD R11, R10, R26, RZ ;  /* 0x0000001a0a0b7224 */ /* 0x000fe400078e02ff */
[C---:B------:R-:W-:Y:S01]  /*3330*/  IMAD.WIDE.U32 R12, R220.reuse, UR4, R12 ;  /* 0x00000004dc0c7c25 */ /* 0x040fe2000f8e000c */
[----:B------:R-:W-:Y:S02]  /*3340*/  ULDC.U8 UR4, c[0x0][0x410] ;  /* 0x0001040000047ab9 */ /* 0x000fe40000000000 */
[----:B------:R-:W-:Y:S01]  /*3350*/  ISETP.NE.AND P2, PT, RZ, UR4, PT ;  /* 0x00000004ff007c0c */ /* 0x000fe2000bf45270 */
[----:B------:R-:W-:Y:S01]  /*3360*/  IMAD R100, R220, UR5, R13 ;  /* 0x00000005dc647c24 */ /* 0x000fe2000f8e020d */
[----:B------:R-:W-:Y:S01]  /*3370*/  IADD3 R99, P3, R12, UR6, RZ ;  /* 0x000000060c637c10 */ /* 0x000fe2000ff7e0ff */
[----:B------:R-:W-:-:S02]  /*3380*/  IMAD R11, R14, R27, R11 ;  /* 0x0000001b0e0b7224 */ /* 0x000fc400078e020b */
[----:B------:R-:W-:Y:S01]  /*3390*/  IMAD.WIDE.U32 R12, R27, R26, RZ ;  /* 0x0000001a1b0c7225 */ /* 0x000fe200078e00ff */
[----:B------:R-:W-:-:S03]  /*33a0*/  IADD3.X R100, R100, UR7, RZ, P3, !PT ;  /* 0x0000000764647c10 */ /* 0x000fc60009ffe4ff */
[----:B------:R-:W-:-:S04]  /*33b0*/  IMAD.WIDE.U32 R14, R33, R26, RZ ;  /* 0x0000001a210e7225 */ /* 0x000fc800078e00ff */
[----:B------:R-:W-:Y:S02]  /*33c0*/  IMAD.IADD R88, R13, 0x1, R11 ;  /* 0x000000010d587824 */ /* 0x000fe400078e020b */
[----:B------:R-:W-:Y:S01]  /*33d0*/  IMAD.IADD R11, R15, 0x1, R37 ;  /* 0x000000010f0b7824 */ /* 0x000fe200078e0225 */
[----:B------:R-:W-:Y:S06]  /*33e0*/  @!P2 BRA `(.L_x_3070) ;  /* 0x0000004400a8a947 */ /* 0x000fec0003800000 */
        /* <DEDUP_REMOVED lines=9> */
[----:B------:R-:W-:-:S05]  /*3480*/  @P2 LOP3.LUT R36, R36, 0x1, RZ, 0xfc, !PT ;  /* 0x0000000124242812 */ /* 0x000fca00078efcff */
[----:B------:R0:W-:Y:S01]  /*3490*/  STL [R1], R36 ;  /* 0x0000002401007387 */ /* 0x0001e20000100800 */
[----:B------:R-:W-:Y:S05]  /*34a0*/  @P2 BRA `(.L_x_3072) ;  /* 0x0000000000402947 */ /* 0x000fea0003800000 */
[----:B------:R-:W-:Y:S01]  /*34b0*/  ULDC.64 UR4, c[0x0][0x3e8] ;  /* 0x0000fa0000047ab9 */ /* 0x000fe20000000a00 */
[----:B------:R-:W-:Y:S02]  /*34c0*/  CS2R R64, SRZ ;  /* 0x0000000000407805 */ /* 0x000fe4000001ff00 */
[----:B0-----:R-:W-:Y:S02]  /*34d0*/  IADD3 R36, P2, P3, R78, UR4, R12 ;  /* 0x000000044e247c10 */ /* 0x001fe4000fb5e00c */
        /* <DEDUP_REMOVED lines=13> */
.L_x_3072:
[----:B------:R-:W-:Y:S05]  /*35b0*/  BSYNC B1 ;  /* 0x0000000000017941 */ /* 0x000fea0003800000 */
.L_x_3071:
[----:B01----:R-:W-:Y:S01]  /*35c0*/  VIADD R36, R219, 0x20 ;  /* 0x00000020db247836 */ /* 0x003fe20000000000 */
[----:B------:R-:W-:Y:S01]  /*35d0*/  BSSY B1, `(.L_x_3073) ;  /* 0x0000024000017945 */ /* 0x000fe20003800000 */
[----:B------:R-:W-:Y:S02]  /*35e0*/  CS2R R56, SRZ ;  /* 0x0000000000387805 */ /* 0x000fe4000001ff00 */
[----:B------:R-:W-:Y:S02]  /*35f0*/  CS2R R54, SRZ ;  /* 0x0000000000367805 */ /* 0x000fe4000001ff00 */
[----:B------:R-:W-:Y:S02]  /*3600*/  CS2R R44, SRZ ;  /* 0x00000000002c7805 */ /* 0x000fe4000001ff00 */
[----:B------:R-:W-:Y:S02]  /*3610*/  ISETP.GE.AND P2, PT, R36, R97, PT ;  /* 0x000000612400720c */ /* 0x000fe40003f46270 */
[----:B------:R-:W-:-:S02]  /*3620*/  CS2R R36, SRZ ;  /* 0x0000000000247805 */ /* 0x000fc4000001ff00 */
[----:B------:R-:W-:Y:S02]  /*3630*/  CS2R R48, SRZ ;  /* 0x0000000000307805 */ /* 0x000fe4000001ff00 */
[----:B------:R-:W-:Y:S02]  /*3640*/  CS2R R46, SRZ ;  /* 0x00000000002e7805 */ /* 0x000fe4000001ff00 */
[----:B------:R-:W-:Y:S02]  /*3650*/  CS2R R50, SRZ ;  /* 0x0000000000327805 */ /* 0x000fe4000001ff00 */
[----:B------:R-:W-:Y:S02]  /*3660*/  CS2R R40, SRZ ;  /* 0x0000000000287805 */ /* 0x000fe4000001ff00 */
[----:B------:R-:W-:Y:S02]  /*3670*/  CS2R R38, SRZ ;  /* 0x0000000000267805 */ /* 0x000fe4000001ff00 */
[----:B------:R-:W-:Y:S01]  /*3680*/  CS2R R42, SRZ ;  /* 0x00000000002a7805 */ /* 0x000fe2000001ff00 */
[----:B-----5:R-:W-:Y:S01]  /*3690*/  IMAD.MOV.U32 R102, RZ, RZ, R60 ;  /* 0x000000ffff667224 */ /* 0x020fe200078e003c */
[----:B------:R-:W-:Y:S01]  /*36a0*/  CS2R R58, SRZ ;  /* 0x00000000003a7805 */ /* 0x000fe2000001ff00 */
[----:B------:R-:W-:Y:S01]  /*36b0*/  IMAD.MOV.U32 R105, RZ, RZ, R64 ;  /* 0x000000ffff697224 */ /* 0x000fe200078e0040 */
[----:B------:R-:W-:Y:S06]  /*36c0*/  @P2 BRA `(.L_x_3074) ;  /* 0x0000000000502947 */ /* 0x000fec0003800000 */
        /* <DEDUP_REMOVED lines=20> */
.L_x_3074:
[----:B------:R-:W-:Y:S05]  /*3810*/  BSYNC B1 ;  /* 0x0000000000017941 */ /* 0x000fea0003800000 */
.L_x_3073:
[----:B0-----:R-:W-:Y:S01]  /*3820*/  IADD3 R72, R219, 0x40, RZ ;  /* 0x00000040db487810 */ /* 0x001fe20007ffe0ff */
[----:B------:R-:W-:Y:S03]  /*3830*/  BSSY B1, `(.L_x_3075) ;  /* 0x0000017000017945 */ /* 0x000fe60003800000 */
        /* <DEDUP_REMOVED lines=22> */
.L_x_3076:
[----:B------:R-:W-:Y:S05]  /*39a0*/  BSYNC B1 ;  /* 0x0000000000017941 */ /* 0x000fea0003800000 */
.L_x_3075:
[----:B0-----:R-:W-:Y:S01]  /*39b0*/  VIADD R72, R219, 0x60 ;  /* 0x00000060db487836 */ /* 0x001fe20000000000 */
[----:B------:R-:W-:Y:S04]  /*39c0*/  BSSY B1, `(.L_x_3077) ;  /* 0x000001d000017945 */ /* 0x000fe80003800000 */
[----:B------:R-:W-:-:S13]  /*39d0*/  ISETP.GE.AND P4, PT, R72, R97, PT ;  /* 0x000000614800720c */ /* 0x000fda0003f86270 */
[----:B------:R-:W-:Y:S05]  /*39e0*/  @P4 BRA `(.L_x_3078) ;  /* 0x0000000000684947 */ /* 0x000fea0003800000 */
[----:B------:R-:W0:Y:S01]  /*39f0*/  LDC.64 R36, c[0x0][0x3f8] ;  /* 0x0000fe00ff247b82 */ /* 0x000e220000000a00 */
[----:B------:R-:W-:Y:S01]  /*3a00*/  IMAD.MOV.U32 R13, RZ, RZ, R88 ;  /* 0x000000ffff0d7224 */ /* 0x000fe200078e0058 */
        /* <DEDUP_REMOVED lines=24> */
.L_x_3078:
[----:B------:R-:W-:Y:S05]  /*3b90*/  BSYNC B1 ;  /* 0x0000000000017941 */ /* 0x000fea0003800000 */
.L_x_3077:
[----:B------:R-:W-:Y:S01]  /*3ba0*/  UISETP.NE.AND UP0, UPT, UR44, 0x3, UPT ;  /* 0x000000032c00788c */ /* 0x000fe2000bf05270 */
[----:B------:R-:W-:Y:S01]  /*3bb0*/  IMAD.MOV.U32 R112, RZ, RZ, R62 ;  /* 0x000000ffff707224 */ /* 0x000fe200078e003e */
[----:B------:R-:W-:Y:S01]  /*3bc0*/  MOV R114, R66 ;  /* 0x0000004200727202 */ /* 0x000fe20000000f00 */
[----:B-----5:R-:W-:Y:S01]  /*3bd0*/  IMAD.MOV.U32 R108, RZ, RZ, R52 ;  /* 0x000000ffff6c7224 */ /* 0x020fe200078e0034 */
[----:B------:R-:W-:Y:S01]  /*3be0*/  MOV R104, R46 ;  /* 0x0000002e00687202 */ /* 0x000fe20000000f00 */
[----:B------:R-:W-:Y:S01]  /*3bf0*/  IMAD.MOV.U32 R110, RZ, RZ, R56 ;  /* 0x000000ffff6e7224 */ /* 0x000fe200078e0038 */
[----:B------:R-:W-:Y:S01]  /*3c00*/  PLOP3.LUT P5, PT, PT, PT, UP0, 0x80, 0x0 ;  /* 0x000000000000781c */ /* 0x000fe20003faf008 */
[----:B------:R-:W-:Y:S02]  /*3c10*/  IMAD.MOV.U32 R109, RZ, RZ, R54 ;  /* 0x000000ffff6d7224 */ /* 0x000fe400078e0036 */
[----:B------:R-:W-:Y:S02]  /*3c20*/  IMAD.MOV.U32 R111, RZ, RZ, R58 ;  /* 0x000000ffff6f7224 */ /* 0x000fe400078e003a */
[----:B------:R-:W-:-:S02]  /*3c30*/  IMAD.MOV.U32 R103, RZ, RZ, R44 ;  /* 0x000000ffff677224 */ /* 0x000fc400078e002c */
[----:B------:R-:W-:Y:S02]  /*3c40*/  IMAD.MOV.U32 R106, RZ, RZ, R48 ;  /* 0x000000ffff6a7224 */ /* 0x000fe400078e0030 */
[----:B------:R-:W-:Y:S02]  /*3c50*/  IMAD.MOV.U32 R107, RZ, RZ, R50 ;  /* 0x000000ffff6b7224 */ /* 0x000fe400078e0032 */
[----:B------:R-:W-:Y:S02]  /*3c60*/  IMAD.MOV.U32 R72, RZ, RZ, R36 ;  /* 0x000000ffff487224 */ /* 0x000fe400078e0024 */
[----:B------:R-:W-:Y:S02]  /*3c70*/  IMAD.MOV.U32 R74, RZ, RZ, R40 ;  /* 0x000000ffff4a7224 */ /* 0x000fe400078e0028 */
[----:B------:R-:W-:Y:S02]  /*3c80*/  IMAD.MOV.U32 R73, RZ, RZ, R38 ;  /* 0x000000ffff497224 */ /* 0x000fe400078e0026 */
[----:B------:R-:W-:Y:S01]  /*3c90*/  IMAD.MOV.U32 R75, RZ, RZ, R42 ;  /* 0x000000ffff4b7224 */ /* 0x000fe200078e002a */
[----:B------:R-:W-:Y:S06]  /*3ca0*/  @!P5 BRA `(.L_x_3079) ;  /* 0x000000000004d947 */ /* 0x000fec0003800000 */
[----:B------:R-:W-:Y:S01]  /*3cb0*/  BPT.TRAP 0x1 ;  /* 0x000000040000795c */ /* 0x000fe20000300000 */
.L_x_3079:
[----:B------:R-:W-:Y:S01]  /*3cc0*/  IMAD R88, R216, 0x8, R23 ;  /* 0x00000008d8587824 */ /* 0x000fe200078e0217 */
[----:B------:R-:W-:Y:S01]  /*3cd0*/  SHF.L.U32 R98, R223, 0x1f, RZ ;  /* 0x0000001fdf627819 */ /* 0x000fe200000006ff */
[----:B------:R-:W-:Y:S03]  /*3ce0*/  BSSY B1, `(.L_x_3080) ;  /* 0x0000003000017945 */ /* 0x000fe60003800000 */
[----:B------:R-:W1:Y:S02]  /*3cf0*/  SYNCS.PHASECHK.TRANS64.TRYWAIT P6, [R88+URZ+0x38890], R98 ;  /* 0x03889062580075a7 */ /* 0x000e6400080c017f */
[----:B-1----:R-:W-:Y:S05]  /*3d00*/  @!P6 BRA `(.L_x_3081) ;  /* 0x000002e80090e947 */ /* 0x002fea0003800000 */
.L_x_3436:
[----:B------:R-:W-:Y:S05]  /*3d10*/  BSYNC B1 ;  /* 0x0000000000017941 */ /* 0x000fea0003800000 */
.L_x_3080:
[----:B------:R-:W-:-:S03]  /*3d20*/  UMOV UR4, 0xffffffff ;  /* 0xffffffff00047882 */ /* 0x000fc60000000000 */
[----:B------:R-:W-:Y:S05]  /*3d30*/  BRA.DIV UR4, `(.L_x_3082) ;  /* 0x000002ea04987947 */ /* 0x000fea000b800000 */
[----:B------:R2:W3:Y:S04]  /*3d40*/  SHFL.IDX PT, R113, R100, RZ, 0x181f ;  /* 0x00181fff64717589 */ /* 0x0004e800000e0000 */
[----:B------:R2:W4:Y:S02]  /*3d50*/  SHFL.IDX PT, R11, R99, RZ, 0x181f ;  /* 0x00181fff630b7589 */ /* 0x00052400000e0000 */
.L_x_3440:
        /* <DEDUP_REMOVED lines=13> */
[----:B------:R-:W-:Y:S01]  /*3e30*/  IMAD.U32 R66, R66, 0x10000, RZ ;  /* 0x0001000042427824 */ /* 0x000fe200078e00ff */
[----:B------:R-:W-:Y:S02]  /*3e40*/  SHF.R.U32.HI R65, RZ, 0x18, R65 ;  /* 0x00000018ff417819 */ /* 0x000fe40000011641 */
[----:B------:R-:W-:Y:S02]  /*3e50*/  SHF.R.U32.HI R117, RZ, 0x8, R67 ;  /* 0x00000008ff757819 */ /* 0x000fe40000011643 */
[----:B------:R-:W-:-:S02]  /*3e60*/  PRMT R65, R65, 0x654, R116 ;  /* 0x0000065441417816 */ /* 0x000fc40000000074 */
[----:B------:R-:W-:Y:S02]  /*3e70*/  SHF.L.U32 R116, R115, 0x8, RZ ;  /* 0x0000000873747819 */ /* 0x000fe400000006ff */
[--C-:B------:R-:W-:Y:S02]  /*3e80*/  SHF.R.U32.HI R64, RZ, 0x10, R67.reuse ;  /* 0x00000010ff407819 */ /* 0x100fe40000011643 */
[----:B------:R-:W-:Y:S02]  /*3e90*/  LOP3.LUT R118, R67, 0xff, RZ, 0xc0, !PT ;  /* 0x000000ff43767812 */ /* 0x000fe400078ec0ff */
[----:B------:R-:W-:Y:S01]  /*3ea0*/  LOP3.LUT R65, R65, 0xff00, R116, 0xf8, !PT ;  /* 0x0000ff0041417812 */ /* 0x000fe200078ef874 */
[----:B------:R-:W-:Y:S01]  /*3eb0*/  IMAD.SHL.U32 R116, R117, 0x100, RZ ;  /* 0x0000010075747824 */ /* 0x000fe200078e00ff */
[----:B------:R-:W-:Y:S01]  /*3ec0*/  SHF.R.U32.HI R67, RZ, 0x18, R67 ;  /* 0x00000018ff437819 */ /* 0x000fe20000011643 */
[----:B------:R-:W-:Y:S01]  /*3ed0*/  IMAD.U32 R64, R64, 0x10000, RZ ;  /* 0x0001000040407824 */ /* 0x000fe200078e00ff */
[----:B------:R-:W-:-:S02]  /*3ee0*/  LOP3.LUT R65, R65, 0xff0000, R66, 0xf8, !PT ;  /* 0x00ff000041417812 */ /* 0x000fc400078ef842 */
[----:B------:R-:W-:Y:S02]  /*3ef0*/  PRMT R67, R67, 0x654, R118 ;  /* 0x0000065443437816 */ /* 0x000fe40000000076 */
        /* <DEDUP_REMOVED lines=23> */
[----:B------:R-:W-:Y:S01]  /*4070*/  LOP3.LUT R13, R117, 0xff0000, R64, 0xf8, !PT ;  /* 0x00ff0000750d7812 */ /* 0x000fe200078ef840 */
[----:B------:R-:W-:Y:S01]  /*4080*/  IMAD.MOV.U32 R64, RZ, RZ, R15 ;  /* 0x000000ffff407224 */ /* 0x000fe200078e000f */
[----:B------:R-:W-:Y:S02]  /*4090*/  F2FP.F16.E4M3.UNPACK_B R15, R65.H1 ;  /* 0x00000041ff0f723e */ /* 0x000fe400030006ff */
[----:B------:R-:W-:-:S02]  /*40a0*/  F2FP.F16.E4M3.UNPACK_B R117, R13.H1 ;  /* 0x0000000dff75723e */ /* 0x000fc400030006ff */
[-C--:B------:R-:W-:Y:S01]  /*40b0*/  F2FP.F16.E4M3.UNPACK_B R120, R64.reuse ;  /* 0x00000040ff78723e */ /* 0x080fe200020006ff */
[----:B------:R-:W-:Y:S01]  /*40c0*/  HADD2.F32 R119, -RZ, R15.H0_H0 ;  /* 0x2000000fff777230 */ /* 0x000fe20000004100 */
[----:B------:R-:W-:Y:S01]  /*40d0*/  F2FP.F16.E4M3.UNPACK_B R64, R64.H1 ;  /* 0x00000040ff40723e */ /* 0x000fe200030006ff */
[--C-:B------:R-:W-:Y:S01]  /*40e0*/  HADD2.F32 R121, -RZ, R117.reuse.H0_H0 ;  /* 0x20000075ff797230 */ /* 0x100fe20000004100 */
[----:B------:R-:W-:Y:S01]  /*40f0*/  F2FP.SATFINITE.E4M3.F32.PACK_AB_MERGE_C R66, R116, R66, RZ ;  /* 0x000000427442723e */ /* 0x000fe200048070ff */
[--C-:B------:R-:W-:Y:S01]  /*4100*/  HADD2.F32 R118, -RZ, R120.reuse.H1_H1 ;  /* 0x30000078ff767230 */ /* 0x100fe20000004100 */
[----:B------:R-:W-:Y:S01]  /*4110*/  F2FP.F16.E4M3.UNPACK_B R13, R13 ;  /* 0x0000000dff0d723e */ /* 0x000fe200020006ff */
[----:B------:R-:W-:Y:S01]  /*4120*/  HADD2.F32 R120, -RZ, R120.H0_H0 ;  /* 0x20000078ff787230 */ /* 0x000fe20000004100 */
[----:B------:R-:W-:Y:S01]  /*4130*/  F2FP.SATFINITE.E4M3.F32.PACK_AB_MERGE_C R67, R67, R115, R66 ;  /* 0x000000734343723e */ /* 0x000fe20004807042 */
[----:B------:R-:W-:Y:S02]  /*4140*/  HADD2.F32 R117, -RZ, R117.H1_H1 ;  /* 0x30000075ff757230 */ /* 0x000fe40000004100 */
[----:B------:R-:W-:Y:S01]  /*4150*/  FMUL.FTZ R122, R118, R121 ;  /* 0x00000079767a7220 */ /* 0x000fe20000410000 */
[----:B------:R-:W-:Y:S01]  /*4160*/  HADD2.F32 R15, -RZ, R15.H1_H1 ;  /* 0x3000000fff0f7230 */ /* 0x000fe20000004100 */
[----:B------:R-:W-:-:S02]  /*4170*/  F2FP.F16.E4M3.UNPACK_B R66, R14 ;  /* 0x0000000eff42723e */ /* 0x000fc400020006ff */
[C---:B------:R-:W-:Y:S01]  /*4180*/  FFMA.FTZ R122, R120.reuse, R119, -R122 ;  /* 0x00000077787a7223 */ /* 0x040fe2000001087a */
[----:B------:R-:W-:Y:S01]  /*4190*/  FMUL.FTZ R120, R120, R121 ;  /* 0x0000007978787220 */ /* 0x000fe20000410000 */
[----:B------:R-:W-:Y:S02]  /*41a0*/  F2FP.F16.E4M3.UNPACK_B R65, R65 ;  /* 0x00000041ff41723e */ /* 0x000fe400020006ff */
[----:B------:R-:W-:Y:S01]  /*41b0*/  F2FP.F16.E4M3.UNPACK_B R14, R14.H1 ;  /* 0x0000000eff0e723e */ /* 0x000fe200030006ff */
[----:B------:R-:W-:Y:S01]  /*41c0*/  FFMA.FTZ R120, R118, R119, R120 ;  /* 0x0000007776787223 */ /* 0x000fe20000010078 */
[--C-:B------:R-:W-:Y:S02]  /*41d0*/  HADD2.F32 R118, -RZ, R64.reuse.H1_H1 ;  /* 0x30000040ff767230 */ /* 0x100fe40000004100 */
[----:B------:R-:W-:Y:S02]  /*41e0*/  HADD2.F32 R64, -RZ, R64.H0_H0 ;  /* 0x20000040ff407230 */ /* 0x000fe40000004100 */
[----:B------:R-:W-:-:S02]  /*41f0*/  HADD2.F32 R115, -RZ, R65.H0_H0 ;  /* 0x20000041ff737230 */ /* 0x000fc40000004100 */
[----:B------:R-:W-:Y:S01]  /*4200*/  FMUL.FTZ R119, R118, R117 ;  /* 0x0000007576777220 */ /* 0x000fe20000410000 */
[----:B------:R-:W-:-:S03]  /*4210*/  HADD2.F32 R65, -RZ, R65.H1_H1 ;  /* 0x30000041ff417230 */ /* 0x000fc60000004100 */
        /* <DEDUP_REMOVED lines=14> */
[--C-:B------:R-:W-:Y:S02]  /*4300*/  HADD2.F32 R15, -RZ, R14.reuse.H1_H1 ;  /* 0x3000000eff0f7230 */ /* 0x100fe40000004100 */
        /* <DEDUP_REMOVED lines=14> */
[----:B------:R-:W-:Y:S02]  /*43f0*/  IMAD.MOV.U32 R13, RZ, RZ, R67 ;  /* 0x000000ffff0d7224 */ /* 0x000fe400078e0043 */
        /* <DEDUP_REMOVED lines=8> */
[-C--:B------:R-:W-:Y:S01]  /*4480*/  FFMA.FTZ R65, R15, R105.reuse, -R65 ;  /* 0x000000690f417223 */ /* 0x080fe20000010841 */
[----:B------:R-:W-:Y:S01]  /*4490*/  F2FP.SATFINITE.E4M3.F32.PACK_AB_MERGE_C R15, R120, R122, R119 ;  /* 0x0000007a780f723e */ /* 0x000fe20004807077 */
[----:B------:R-:W-:-:S05]  /*44a0*/  FFMA.FTZ R114, R12, R105, R114 ;  /* 0x000000690c727223 */ /* 0x000fca0000010072 */
[----:B------:R-:W-:-:S07]  /*44b0*/  F2FP.SATFINITE.E4M3.F32.PACK_AB_MERGE_C R12, R114, R65, R115 ;  /* 0x00000041720c723e */ /* 0x000fce0004807073 */
.L_x_3088:
[----:B------:R-:W-:Y:S05]  /*44c0*/  BSYNC B3 ;  /* 0x0000000000037941 */ /* 0x000fea0003800000 */
.L_x_3087:
[----:B----4-:R-:W-:-:S05]  /*44d0*/  IADD3 R64, P6, R16, R11, RZ ;  /* 0x0000000b10407210 */ /* 0x010fca0007fde0ff */
[----:B---3--:R-:W-:-:S05]  /*44e0*/  IMAD.X R65, R113, 0x1, R17, P6 ;  /* 0x0000000171417824 */ /* 0x008fca00030e0611 */
[----:B0-----:R0:W-:Y:S03]  /*44f0*/  ST.E.128 desc[UR46][R64.64], R12 ;  /* 0x0000000c40007985 */ /* 0x0011e6000c101d2e */
.L_x_3086:
[----:B------:R-:W-:Y:S05]  /*4500*/  BSYNC B2 ;  /* 0x0000000000027941 */ /* 0x000fea0003800000 */
.L_x_3085:
[----:B------:R-:W-:-:S13]  /*4510*/  LOP3.LUT P6, RZ, R123, 0x2, RZ, 0xc0, !PT ;  /* 0x000000027bff7812 */ /* 0x000fda00078cc0ff */
[----:B------:R-:W-:Y:S05]  /*4520*/  @P6 BRA `(.L_x_3084) ;  /* 0x0000000400dc6947 */ /* 0x000fea0003800000 */
[----:B0-----:R0:W0:Y:S01]  /*4530*/  LDS.128 R12, [R89+0x2c400] ;  /* 0x02c40000590c7984 */ /* 0x0010220000000c00 */
[----:B----4-:R-:W-:Y:S01]  /*4540*/  IADD3 R64, P6, R22, R11, RZ ;  /* 0x0000000b16407210 */ /* 0x010fe20007fde0ff */
[----:B------:R-:W-:Y:S03]  /*4550*/  BSSY B2, `(.L_x_3089) ;  /* 0x0000073000027945 */ /* 0x000fe60003800000 */
[----:B---3--:R-:W-:Y:S02]  /*4560*/  IADD3.X R65, R113, R217, RZ, P6, !PT ;  /* 0x000000d971417210 */ /* 0x008fe400037fe4ff */
[----:B------:R-:W-:-:S13]  /*4570*/  ISETP.GE.AND P6, PT, R218, R101, PT ;  /* 0x00000065da00720c */ /* 0x000fda0003fc6270 */
        /* <DEDUP_REMOVED lines=8> */
[----:B------:R-:W-:Y:S02]  /*4600*/  PRMT R60, R113, 0x654, R60 ;  /* 0x00000654713c7816 */ /* 0x000fe4000000003c */
[----:B------:R-:W-:Y:S01]  /*4610*/  PRMT R62, R105, 0x654, R62 ;  /* 0x00000654693e7816 */ /* 0x000fe2000000003e */
[----:B------:R-:W-:Y:S01]  /*4620*/  IMAD.SHL.U32 R67, R67, 0x100, RZ ;  /* 0x0000010043437824 */ /* 0x000fe200078e00ff */
[----:B------:R-:W-:Y:S01]  /*4630*/  LOP3.LUT R105, R60, 0xff00, R11, 0xf8, !PT ;  /* 0x0000ff003c697812 */ /* 0x000fe200078ef80b */
[----:B0-----:R-:W-:Y:S01]  /*4640*/  IMAD.MOV.U32 R60, RZ, RZ, R13 ;  /* 0x000000ffff3c7224 */ /* 0x001fe200078e000d */
[----:B------:R-:W-:Y:S02]  /*4650*/  F2FP.F16.E4M3.UNPACK_B R13, R112.H1 ;  /* 0x00000070ff0d723e */ /* 0x000fe400030006ff */
[----:B------:R-:W-:Y:S02]  /*4660*/  LOP3.LUT R62, R62, 0xff00, R67, 0xf8, !PT ;  /* 0x0000ff003e3e7812 */ /* 0x000fe400078ef843 */
[----:B------:R-:W-:Y:S01]  /*4670*/  F2FP.F16.E4M3.UNPACK_B R67, R60 ;  /* 0x0000003cff43723e */ /* 0x000fe200020006ff */
[----:B------:R-:W-:Y:S01]  /*4680*/  HADD2.F32 R115, -RZ, R13.H0_H0 ;  /* 0x2000000dff737230 */ /* 0x000fe20000004100 */
[----:B------:R-:W-:-:S02]  /*4690*/  F2FP.F16.E4M3.UNPACK_B R11, R102.H1 ;  /* 0x00000066ff0b723e */ /* 0x000fc400030006ff */
[----:B------:R-:W-:Y:S01]  /*46a0*/  F2FP.F16.E4M3.UNPACK_B R60, R60.H1 ;  /* 0x0000003cff3c723e */ /* 0x000fe200030006ff */
[--C-:B------:R-:W-:Y:S01]  /*46b0*/  HADD2.F32 R66, -RZ, R67.reuse.H1_H1 ;  /* 0x30000043ff427230 */ /* 0x100fe20000004100 */
[----:B------:R-:W-:Y:S01]  /*46c0*/  SHF.R.U32.HI R63, RZ, 0x10, R63 ;  /* 0x00000010ff3f7819 */ /* 0x000fe2000001163f */
[----:B------:R-:W-:Y:S01]  /*46d0*/  HADD2.F32 R114, -RZ, R67.H0_H0 ;  /* 0x20000043ff727230 */ /* 0x000fe20000004100 */
[----:B------:R-:W-:Y:S01]  /*46e0*/  SHF.R.U32.HI R61, RZ, 0x10, R61 ;  /* 0x00000010ff3d7819 */ /* 0x000fe2000001163d */
[--C-:B------:R-:W-:Y:S02]  /*46f0*/  HADD2.F32 R113, -RZ, R11.reuse.H0_H0 ;  /* 0x2000000bff717230 */ /* 0x100fe40000004100 */
[-C--:B------:R-:W-:Y:S01]  /*4700*/  FMUL.FTZ R67, R66, R115.reuse ;  /* 0x0000007342437220 */ /* 0x080fe20000410000 */
[----:B------:R-:W-:Y:S02]  /*4710*/  HADD2.F32 R11, -RZ, R11.H1_H1 ;  /* 0x3000000bff0b7230 */ /* 0x000fe40000004100 */
[----:B------:R-:W-:Y:S01]  /*4720*/  FMUL.FTZ R115, R114, R115 ;  /* 0x0000007372737220 */ /* 0x000fe20000410000 */
[----:B------:R-:W-:-:S02]  /*4730*/  IMAD.U32 R63, R63, 0x10000, RZ ;  /* 0x000100003f3f7824 */ /* 0x000fc400078e00ff */
[-C--:B------:R-:W-:Y:S01]  /*4740*/  FFMA.FTZ R67, R114, R113.reuse, -R67 ;  /* 0x0000007172437223 */ /* 0x080fe20000010843 */
[----:B------:R-:W-:Y:S01]  /*4750*/  F2FP.F16.E4M3.UNPACK_B R112, R112 ;  /* 0x00000070ff70723e */ /* 0x000fe200020006ff */
[----:B------:R-:W-:Y:S01]  /*4760*/  FFMA.FTZ R66, R66, R113, R115 ;  /* 0x0000007142427223 */ /* 0x000fe20000010073 */
[----:B------:R-:W-:Y:S01]  /*4770*/  HADD2.F32 R113, -RZ, R13.H1_H1 ;  /* 0x3000000dff717230 */ /* 0x000fe20000004100 */
[----:B------:R-:W-:Y:S01]  /*4780*/  LOP3.LUT R62, R62, 0xff0000, R63, 0xf8, !PT ;  /* 0x00ff00003e3e7812 */ /* 0x000fe200078ef83f */
[--C-:B------:R-:W-:Y:S01]  /*4790*/  HADD2.F32 R13, -RZ, R60.reuse.H1_H1 ;  /* 0x3000003cff0d7230 */ /* 0x100fe20000004100 */
[----:B------:R-:W-:Y:S01]  /*47a0*/  F2FP.F16.E4M3.UNPACK_B R102, R102 ;  /* 0x00000066ff66723e */ /* 0x000fe200020006ff */
        /* <DEDUP_REMOVED lines=9> */
[----:B------:R-:W-:Y:S01]  /*4840*/  F2FP.F16.E4M3.UNPACK_B R114, R13 ;  /* 0x0000000dff72723e */ /* 0x000fe200020006ff */
[--C-:B------:R-:W-:Y:S01]  /*4850*/  HADD2.F32 R115, -RZ, R15.reuse.H0_H0 ;  /* 0x2000000fff737230 */ /* 0x100fe20000004100 */
[----:B------:R-:W-:Y:S01]  /*4860*/  F2FP.F16.E4M3.UNPACK_B R63, R61.H1 ;  /* 0x0000003dff3f723e */ /* 0x000fe200030006ff */
[----:B------:R-:W-:Y:S01]  /*4870*/  HADD2.F32 R15, -RZ, R15.H1_H1 ;  /* 0x3000000fff0f7230 */ /* 0x000fe20000004100 */
[----:B------:R-:W-:Y:S01]  /*4880*/  F2FP.F16.E4M3.UNPACK_B R118, R13.H1 ;  /* 0x0000000dff76723e */ /* 0x000fe200030006ff */
[--C-:B------:R-:W-:Y:S01]  /*4890*/  HADD2.F32 R105, -RZ, R114.reuse.H1_H1 ;  /* 0x30000072ff697230 */ /* 0x100fe20000004100 */
[----:B------:R-:W-:Y:S01]  /*48a0*/  F2FP.SATFINITE.E4M3.F32.PACK_AB_MERGE_C R11, R11, R60, RZ ;  /* 0x0000003c0b0b723e */ /* 0x000fe200048070ff */
[----:B------:R-:W-:Y:S01]  /*48b0*/  HADD2.F32 R114, -RZ, R114.H0_H0 ;  /* 0x20000072ff727230 */ /* 0x000fe20000004100 */
[----:B------:R-:W-:Y:S01]  /*48c0*/  MOV R60, R14 ;  /* 0x0000000e003c7202 */ /* 0x000fe20000000f00 */
[----:B------:R-:W-:-:S02]  /*48d0*/  HADD2.F32 R113, -RZ, R63.H0_H0 ;  /* 0x2000003fff717230 */ /* 0x000fc40000004100 */
[C---:B------:R-:W-:Y:S01]  /*48e0*/  FMUL.FTZ R116, R105.reuse, R115 ;  /* 0x0000007369747220 */ /* 0x040fe20000410000 */
[----:B------:R-:W-:Y:S01]  /*48f0*/  HADD2.F32 R63, -RZ, R63.H1_H1 ;  /* 0x3000003fff3f7230 */ /* 0x000fe20000004100 */
[----:B------:R-:W-:Y:S02]  /*4900*/  F2FP.F16.E4M3.UNPACK_B R14, R60 ;  /* 0x0000003cff0e723e */ /* 0x000fe400020006ff */
[C---:B------:R-:W-:Y:S01]  /*4910*/  FFMA.FTZ R116, R114.reuse, R113, -R116 ;  /* 0x0000007172747223 */ /* 0x040fe20000010874 */
[----:B------:R-:W-:Y:S01]  /*4920*/  FMUL.FTZ R114, R114, R115 ;  /* 0x0000007372727220 */ /* 0x000fe20000410000 */
[----:B------:R-:W-:Y:S02]  /*4930*/  F2FP.F16.E4M3.UNPACK_B R62, R62 ;  /* 0x0000003eff3e723e */ /* 0x000fe400020006ff */
[----:B------:R-:W-:Y:S01]  /*4940*/  F2FP.SATFINITE.E4M3.F32.PACK_AB_MERGE_C R66, R66, R67, R11 ;  /* 0x000000434242723e */ /* 0x000fe2000480700b */
[----:B------:R-:W-:Y:S01]  /*4950*/  FFMA.FTZ R105, R105, R113, R114 ;  /* 0x0000007169697223 */ /* 0x000fe20000010072 */
[--C-:B------:R-:W-:Y:S01]  /*4960*/  HADD2.F32 R114, -RZ, R118.reuse.H1_H1 ;  /* 0x30000076ff727230 */ /* 0x100fe20000004100 */
[----:B------:R-:W-:Y:S01]  /*4970*/  F2FP.F16.E4M3.UNPACK_B R61, R61 ;  /* 0x0000003dff3d723e */ /* 0x000fe200020006ff */
[----:B------:R-:W-:-:S02]  /*4980*/  HADD2.F32 R118, -RZ, R118.H0_H0 ;  /* 0x20000076ff767230 */ /* 0x000fc40000004100 */
[--C-:B------:R-:W-:Y:S02]  /*4990*/  HADD2.F32 R11, -RZ, R14.reuse.H1_H1 ;  /* 0x3000000eff0b7230 */ /* 0x100fe40000004100 */
[-C--:B------:R-:W-:Y:S01]  /*49a0*/  FMUL.FTZ R13, R114, R15.reuse ;  /* 0x0000000f720d7220 */ /* 0x080fe20000410000 */
[----:B------:R-:W-:Y:S02]  /*49b0*/  HADD2.F32 R14, -RZ, R14.H0_H0 ;  /* 0x2000000eff0e7230 */ /* 0x000fe40000004100 */
[C---:B------:R-:W-:Y:S01]  /*49c0*/  FMUL.FTZ R15, R118.reuse, R15 ;  /* 0x0000000f760f7220 */ /* 0x040fe20000410000 */
[----:B------:R-:W-:-:S03]  /*49d0*/  FFMA.FTZ R13, R118, R63, -R13 ;  /* 0x0000003f760d7223 */ /* 0x000fc6000001080d */
[----:B------:R-:W-:Y:S01]  /*49e0*/  FFMA.FTZ R114, R114, R63, R15 ;  /* 0x0000003f72727223 */ /* 0x000fe2000001000f */
[----:B------:R-:W-:Y:S02]  /*49f0*/  HADD2.F32 R63, -RZ, R62.H0_H0 ;  /* 0x2000003eff3f7230 */ /* 0x000fe40000004100 */
[--C-:B------:R-:W-:Y:S02]  /*4a00*/  HADD2.F32 R15, -RZ, R61.reuse.H0_H0 ;  /* 0x2000003dff0f7230 */ /* 0x100fe40000004100 */
[----:B------:R-:W-:Y:S02]  /*4a10*/  HADD2.F32 R61, -RZ, R61.H1_H1 ;  /* 0x3000003dff3d7230 */ /* 0x000fe40000004100 */
[CC--:B------:R-:W-:Y:S01]  /*4a20*/  FMUL.FTZ R67, R11.reuse, R63.reuse ;  /* 0x0000003f0b437220 */ /* 0x0c0fe20000410000 */
[----:B------:R-:W-:Y:S01]  /*4a30*/  FMUL.FTZ R118, R14, R63 ;  /* 0x0000003f0e767220 */ /* 0x000fe20000410000 */
[----:B------:R-:W-:Y:S02]  /*4a40*/  F2FP.SATFINITE.E4M3.F32.PACK_AB_MERGE_C R13, R114, R13, RZ ;  /* 0x0000000d720d723e */ /* 0x000fe400048070ff */
[-C--:B------:R-:W-:Y:S01]  /*4a50*/  FFMA.FTZ R14, R14, R15.reuse, -R67 ;  /* 0x0000000f0e0e7223 */ /* 0x080fe20000010843 */
[----:B------:R-:W-:Y:S01]  /*4a60*/  FFMA.FTZ R11, R11, R15, R118 ;  /* 0x0000000f0b0b7223 */ /* 0x000fe20000010076 */
[----:B------:R-:W-:Y:S01]  /*4a70*/  F2FP.F16.E4M3.UNPACK_B R15, R60.H1 ;  /* 0x0000003cff0f723e */ /* 0x000fe200030006ff */
[----:B------:R-:W-:-:S02]  /*4a80*/  IMAD.MOV.U32 R60, RZ, RZ, R12 ;  /* 0x000000ffff3c7224 */ /* 0x000fc400078e000c */
[----:B------:R-:W-:Y:S02]  /*4a90*/  HADD2.F32 R12, -RZ, R62.H1_H1 ;  /* 0x3000003eff0c7230 */ /* 0x000fe40000004100 */
[--C-:B------:R-:W-:Y:S02]  /*4aa0*/  HADD2.F32 R62, -RZ, R15.reuse.H1_H1 ;  /* 0x3000000fff3e7230 */ /* 0x100fe40000004100 */
[----:B------:R-:W-:Y:S02]  /*4ab0*/  HADD2.F32 R15, -RZ, R15.H0_H0 ;  /* 0x2000000fff0f7230 */ /* 0x000fe40000004100 */
[--C-:B------:R-:W-:Y:S02]  /*4ac0*/  HADD2.F32 R67, -RZ, R112.reuse.H1_H1 ;  /* 0x30000070ff437230 */ /* 0x100fe40000004100 */
[-C--:B------:R-:W-:Y:S01]  /*4ad0*/  FMUL.FTZ R118, R62, R12.reuse ;  /* 0x0000000c3e767220 */ /* 0x080fe20000410000 */
[----:B------:R-:W-:Y:S02]  /*4ae0*/  HADD2.F32 R112, -RZ, R112.H0_H0 ;  /* 0x20000070ff707230 */ /* 0x000fe40000004100 */
[C---:B------:R-:W-:Y:S01]  /*4af0*/  FMUL.FTZ R63, R15.reuse, R12 ;  /* 0x0000000c0f3f7220 */ /* 0x040fe20000410000 */
[----:B------:R-:W-:-:S03]  /*4b00*/  FFMA.FTZ R12, R15, R61, -R118 ;  /* 0x0000003d0f0c7223 */ /* 0x000fc60000010876 */
[----:B------:R-:W-:Y:S01]  /*4b10*/  FFMA.FTZ R15, R62, R61, R63 ;  /* 0x0000003d3e0f7223 */ /* 0x000fe2000001003f */
[----:B------:R-:W-:Y:S01]  /*4b20*/  F2FP.F16.E4M3.UNPACK_B R61, R60.H1 ;  /* 0x0000003cff3d723e */ /* 0x000fe200030006ff */
[--C-:B------:R-:W-:Y:S02]  /*4b30*/  HADD2.F32 R63, -RZ, R102.reuse.H1_H1 ;  /* 0x30000066ff3f7230 */ /* 0x100fe40000004100 */
[----:B------:R-:W-:Y:S01]  /*4b40*/  HADD2.F32 R102, -RZ, R102.H0_H0 ;  /* 0x20000066ff667230 */ /* 0x000fe20000004100 */
[----:B------:R-:W-:Y:S01]  /*4b50*/  F2FP.SATFINITE.E4M3.F32.PACK_AB_MERGE_C R15, R15, R12, RZ ;  /* 0x0000000c0f0f723e */ /* 0x000fe200048070ff */
[--C-:B------:R-:W-:Y:S02]  /*4b60*/  HADD2.F32 R62, -RZ, R61.reuse.H1_H1 ;  /* 0x3000003dff3e7230 */ /* 0x100fe40000004100 */
[----:B------:R-:W-:Y:S01]  /*4b70*/  HADD2.F32 R61, -RZ, R61.H0_H0 ;  /* 0x2000003dff3d7230 */ /* 0x000fe20000004100 */
[----:B------:R-:W-:Y:S02]  /*4b80*/  F2FP.SATFINITE.E4M3.F32.PACK_AB_MERGE_C R14, R11, R14, R15 ;  /* 0x0000000e0b0e723e */ /* 0x000fe4000480700f */
[-C--:B------:R-:W-:Y:S01]  /*4b90*/  FMUL.FTZ R118, R62, R67.reuse ;  /* 0x000000433e767220 */ /* 0x080fe20000410000 */
[----:B------:R-:W-:Y:S01]  /*4ba0*/  F2FP.SATFINITE.E4M3.F32.PACK_AB_MERGE_C R15, R105, R116, R13 ;  /* 0x00000074690f723e */ /* 0x000fe2000480700d */
[----:B------:R-:W-:Y:S01]  /*4bb0*/  FMUL.FTZ R67, R61, R67 ;  /* 0x000000433d437220 */ /* 0x000fe20000410000 */
[----:B------:R-:W-:-:S02]  /*4bc0*/  IMAD.MOV.U32 R13, RZ, RZ, R66 ;  /* 0x000000ffff0d7224 */ /* 0x000fc400078e0042 */
[-C--:B------:R-:W-:Y:S01]  /*4bd0*/  FFMA.FTZ R61, R61, R63.reuse, -R118 ;  /* 0x0000003f3d3d7223 */ /* 0x080fe20000010876 */
        /* <DEDUP_REMOVED lines=10> */
.L_x_3090:
[----:B------:R-:W-:Y:S05]  /*4c80*/  BSYNC B2 ;  /* 0x0000000000027941 */ /* 0x000fea0003800000 */
.L_x_3089:
[----:B0-----:R0:W-:Y:S02]  /*4c90*/  ST.E.128 desc[UR46][R64.64], R12 ;  /* 0x0000000c40007985 */ /* 0x0011e4000c101d2e */
.L_x_3084:
[----:B------:R-:W-:Y:S05]  /*4ca0*/  BSYNC B1 ;  /* 0x0000000000017941 */ /* 0x000fea0003800000 */
.L_x_3083:
[----:B------:R-:W-:-:S03]  /*4cb0*/  UMOV UR4, 0xffffffff ;  /* 0xffffffff00047882 */ /* 0x000fc60000000000 */
[----:B------:R-:W-:Y:S05]  /*4cc0*/  BRA.DIV UR4, `(.L_x_3091) ;  /* 0x000002de04007947 */ /* 0x000fea000b800000 */
[----:B------:R0:W0:Y:S04]  /*4cd0*/  SHFL.IDX PT, R62, R100, 0x1, 0x181f ;  /* 0x00381f00643e7f89 */ /* 0x00002800000e0000 */
[----:B------:R0:W0:Y:S02]  /*4ce0*/  SHFL.IDX PT, R63, R99, 0x1, 0x181f ;  /* 0x00381f00633f7f89 */ /* 0x00002400000e0000 */
.L_x_3444:
        /* <DEDUP_REMOVED lines=15> */
[--C-:B------:R-:W-:Y:S01]  /*4de0*/  SHF.R.U32.HI R66, RZ, 0x18, R59.reuse ;  /* 0x00000018ff427819 */ /* 0x100fe2000001163b */
[----:B------:R-:W-:Y:S01]  /*4df0*/  HADD2.F32 R114, -RZ, R67.H0_H0 ;  /* 0x20000043ff727230 */ /* 0x000fe20000004100 */
[----:B------:R-:W-:Y:S01]  /*4e00*/  LOP3.LUT R65, R59, 0xff, RZ, 0xc0, !PT ;  /* 0x000000ff3b417812 */ /* 0x000fe200078ec0ff */
[--C-:B------:R-:W-:Y:S01]  /*4e10*/  HADD2.F32 R13, -RZ, R102.reuse.H1_H1 ;  /* 0x30000066ff0d7230 */ /* 0x100fe20000004100 */
[----:B------:R-:W-:Y:S01]  /*4e20*/  SHF.R.U32.HI R64, RZ, 0x8, R59 ;  /* 0x00000008ff407819 */ /* 0x000fe2000001163b */
[----:B---3--:R-:W-:Y:S01]  /*4e30*/  HADD2.F32 R113, -RZ, R102.H0_H0 ;  /* 0x20000066ff717230 */ /* 0x008fe20000004100 */
[----:B------:R-:W-:Y:S01]  /*4e40*/  SHF.R.U32.HI R56, RZ, 0x8, R57 ;  /* 0x00000008ff387819 */ /* 0x000fe20000011639 */
[----:B------:R-:W-:-:S02]  /*4e50*/  HADD2.F32 R112, -RZ, R112.H1_H1 ;  /* 0x30000070ff707230 */ /* 0x000fc40000004100 */
[-C--:B------:R-:W-:Y:S01]  /*4e60*/  FMUL.FTZ R102, R13, R116.reuse ;  /* 0x000000740d667220 */ /* 0x080fe20000410000 */
[----:B------:R-:W-:Y:S02]  /*4e70*/  HADD2.F32 R67, -RZ, R67.H1_H1 ;  /* 0x30000043ff437230 */ /* 0x000fe40000004100 */
[C---:B------:R-:W-:Y:S01]  /*4e80*/  FMUL.FTZ R116, R113.reuse, R116 ;  /* 0x0000007471747220 */ /* 0x040fe20000410000 */
[----:B------:R-:W-:Y:S01]  /*4e90*/  F2FP.F16.E4M3.UNPACK_B R111, R111 ;  /* 0x0000006fff6f723e */ /* 0x000fe200020006ff */
[-C--:B------:R-:W-:Y:S01]  /*4ea0*/  FFMA.FTZ R102, R113, R114.reuse, -R102 ;  /* 0x0000007271667223 */ /* 0x080fe20000010866 */
[----:B------:R-:W-:Y:S01]  /*4eb0*/  SHF.R.U32.HI R59, RZ, 0x10, R59 ;  /* 0x00000010ff3b7819 */ /* 0x000fe2000001163b */
[----:B------:R-:W-:Y:S01]  /*4ec0*/  FFMA.FTZ R13, R13, R114, R116 ;  /* 0x000000720d0d7223 */ /* 0x000fe20000010074 */
[----:B------:R-:W-:Y:S01]  /*4ed0*/  F2FP.F16.E4M3.UNPACK_B R114, R105.H1 ;  /* 0x00000069ff72723e */ /* 0x000fe200030006ff */
[----:B------:R-:W-:Y:S01]  /*4ee0*/  IMAD.MOV.U32 R105, RZ, RZ, R12 ;  /* 0x000000ffff697224 */ /* 0x000fe200078e000c */
[----:B------:R-:W-:Y:S01]  /*4ef0*/  SHF.R.U32.HI R58, RZ, 0x18, R57 ;  /* 0x00000018ff3a7819 */ /* 0x000fe20000011639 */
[----:B------:R-:W-:Y:S01]  /*4f00*/  HADD2.F32 R116, -RZ, R111.H1_H1 ;  /* 0x3000006fff747230 */ /* 0x000fe20000004100 */
[----:B----4-:R-:W-:Y:S01]  /*4f10*/  LOP3.LUT R11, R57, 0xff, RZ, 0xc0, !PT ;  /* 0x000000ff390b7812 */ /* 0x010fe200078ec0ff */
[--C-:B------:R-:W-:Y:S01]  /*4f20*/  HADD2.F32 R113, -RZ, R114.reuse.H1_H1 ;  /* 0x30000072ff717230 */ /* 0x100fe20000004100 */
[----:B------:R-:W-:Y:S01]  /*4f30*/  PRMT R65, R66, 0x654, R65 ;  /* 0x0000065442417816 */ /* 0x000fe20000000041 */
[----:B------:R-:W-:Y:S01]  /*4f40*/  HADD2.F32 R114, -RZ, R114.H0_H0 ;  /* 0x20000072ff727230 */ /* 0x000fe20000004100 */
[----:B------:R-:W-:Y:S01]  /*4f50*/  SHF.L.U32 R64, R64, 0x8, RZ ;  /* 0x0000000840407819 */ /* 0x000fe200000006ff */
[----:B------:R-:W-:-:S02]  /*4f60*/  IMAD.SHL.U32 R56, R56, 0x100, RZ ;  /* 0x0000010038387824 */ /* 0x000fc400078e00ff */
[C---:B------:R-:W-:Y:S01]  /*4f70*/  FMUL.FTZ R115, R113.reuse, R112 ;  /* 0x0000007071737220 */ /* 0x040fe20000410000 */
[----:B------:R-:W-:Y:S01]  /*4f80*/  F2FP.F16.E4M3.UNPACK_B R110, R110 ;  /* 0x0000006eff6e723e */ /* 0x000fe200020006ff */
[C---:B------:R-:W-:Y:S01]  /*4f90*/  FMUL.FTZ R12, R114.reuse, R112 ;  /* 0x00000070720c7220 */ /* 0x040fe20000410000 */
[----:B------:R-:W-:Y:S01]  /*4fa0*/  SHF.R.U32.HI R57, RZ, 0x10, R57 ;  /* 0x00000010ff397819 */ /* 0x000fe20000011639 */
[-C--:B------:R-:W-:Y:S01]  /*4fb0*/  FFMA.FTZ R112, R114, R67.reuse, -R115 ;  /* 0x0000004372707223 */ /* 0x080fe20000010873 */
[----:B------:R-:W-:Y:S01]  /*4fc0*/  PRMT R11, R58, 0x654, R11 ;  /* 0x000006543a0b7816 */ /* 0x000fe2000000000b */
[----:B------:R-:W-:Y:S01]  /*4fd0*/  FFMA.FTZ R113, R113, R67, R12 ;  /* 0x0000004371717223 */ /* 0x000fe2000001000c */
[-C--:B------:R-:W-:Y:S01]  /*4fe0*/  F2FP.F16.E4M3.UNPACK_B R12, R105.reuse.H1 ;  /* 0x00000069ff0c723e */ /* 0x080fe200030006ff */
[----:B------:R-:W-:Y:S01]  /*4ff0*/  IMAD.U32 R59, R59, 0x10000, RZ ;  /* 0x000100003b3b7824 */ /* 0x000fe200078e00ff */
[----:B------:R-:W-:Y:S01]  /*5000*/  LOP3.LUT R58, R65, 0xff00, R64, 0xf8, !PT ;  /* 0x0000ff00413a7812 */ /* 0x000fe200078ef840 */
[----:B------:R-:W-:Y:S01]  /*5010*/  HADD2.F32 R114, -RZ, R110.H1_H1 ;  /* 0x3000006eff727230 */ /* 0x000fe20000004100 */
[----:B------:R-:W-:Y:S01]  /*5020*/  LOP3.LUT R11, R11, 0xff00, R56, 0xf8, !PT ;  /* 0x0000ff000b0b7812 */ /* 0x000fe200078ef838 */
[--C-:B------:R-:W-:Y:S01]  /*5030*/  HADD2.F32 R67, -RZ, R12.reuse.H1_H1 ;  /* 0x3000000cff437230 */ /* 0x100fe20000004100 */
[----:B------:R-:W-:Y:S01]  /*5040*/  LOP3.LUT R58, R58, 0xff0000, R59, 0xf8, !PT ;  /* 0x00ff00003a3a7812 */ /* 0x000fe200078ef83b */
[----:B------:R-:W-:Y:S01]  /*5050*/  HADD2.F32 R115, -RZ, R12.H0_H0 ;  /* 0x2000000cff737230 */ /* 0x000fe20000004100 */
[----:B------:R-:W-:Y:S01]  /*5060*/  F2FP.F16.E4M3.UNPACK_B R105, R105 ;  /* 0x00000069ff69723e */ /* 0x000fe200020006ff */
[----:B------:R-:W-:-:S02]  /*5070*/  IMAD.U32 R56, R57, 0x10000, RZ ;  /* 0x0001000039387824 */ /* 0x000fc400078e00ff */
[-C--:B------:R-:W-:Y:S01]  /*5080*/  FMUL.FTZ R12, R67, R116.reuse ;  /* 0x00000074430c7220 */ /* 0x080fe20000410000 */
[----:B------:R-:W-:Y:S02]  /*5090*/  IMAD.MOV.U32 R59, RZ, RZ, R15 ;  /* 0x000000ffff3b7224 */ /* 0x000fe400078e000f */
[C---:B------:R-:W-:Y:S01]  /*50a0*/  FMUL.FTZ R116, R115.reuse, R116 ;  /* 0x0000007473747220 */ /* 0x040fe20000410000 */
[----:B------:R-:W-:Y:S01]  /*50b0*/  F2FP.F16.E4M3.UNPACK_B R66, R58.H1 ;  /* 0x0000003aff42723e */ /* 0x000fe200030006ff */
[-C--:B------:R-:W-:Y:S01]  /*50c0*/  FFMA.FTZ R12, R115, R114.reuse, -R12 ;  /* 0x00000072730c7223 */ /* 0x080fe2000001080c */
[----:B------:R-:W-:Y:S01]  /*50d0*/  LOP3.LUT R57, R11, 0xff0000, R56, 0xf8, !PT ;  /* 0x00ff00000b397812 */ /* 0x000fe200078ef838 */
[----:B------:R-:W-:Y:S01]  /*50e0*/  FFMA.FTZ R67, R67, R114, R116 ;  /* 0x0000007243437223 */ /* 0x000fe20000010074 */
[----:B------:R-:W-:Y:S01]  /*50f0*/  HADD2.F32 R114, -RZ, R111.H0_H0 ;  /* 0x2000006fff727230 */ /* 0x000fe20000004100 */
[----:B------:R-:W-:Y:S01]  /*5100*/  F2FP.F16.E4M3.UNPACK_B R11, R59 ;  /* 0x0000003bff0b723e */ /* 0x000fe200020006ff */
[--C-:B------:R-:W-:Y:S01]  /*5110*/  HADD2.F32 R111, -RZ, R105.reuse.H1_H1 ;  /* 0x30000069ff6f7230 */ /* 0x100fe20000004100 */
[----:B------:R-:W-:Y:S01]  /*5120*/  F2FP.F16.E4M3.UNPACK_B R15, R57.H1 ;  /* 0x00000039ff0f723e */ /* 0x000fe200030006ff */
[----:B------:R-:W-:Y:S01]  /*5130*/  HADD2.F32 R105, -RZ, R105.H0_H0 ;  /* 0x20000069ff697230 */ /* 0x000fe20000004100 */
[----:B------:R-:W-:Y:S01]  /*5140*/  F2FP.SATFINITE.E4M3.F32.PACK_AB_MERGE_C R112, R113, R112, RZ ;  /* 0x000000707170723e */ /* 0x000fe200048070ff */
[----:B------:R-:W-:-:S02]  /*5150*/  HADD2.F32 R110, -RZ, R110.H0_H0 ;  /* 0x2000006eff6e7230 */ /* 0x000fc40000004100 */
[-C--:B------:R-:W-:Y:S01]  /*5160*/  FMUL.FTZ R116, R111, R114.reuse ;  /* 0x000000726f747220 */ /* 0x080fe20000410000 */
[--C-:B------:R-:W-:Y:S02]  /*5170*/  HADD2.F32 R64, -RZ, R11.reuse.H1_H1 ;  /* 0x3000000bff407230 */ /* 0x100fe40000004100 */
[C---:B------:R-:W-:Y:S01]  /*5180*/  FMUL.FTZ R114, R105.reuse, R114 ;  /* 0x0000007269727220 */ /* 0x040fe20000410000 */
[--C-:B------:R-:W-:Y:S02]  /*5190*/  HADD2.F32 R56, -RZ, R66.reuse.H0_H0 ;  /* 0x20000042ff387230 */ /* 0x100fe40000004100 */
[----:B------:R-:W-:Y:S01]  /*51a0*/  FFMA.FTZ R105, R105, R110, -R116 ;  /* 0x0000006e69697223 */ /* 0x000fe20000010874 */
[----:B------:R-:W-:Y:S01]  /*51b0*/  HADD2.F32 R11, -RZ, R11.H0_H0 ;  /* 0x2000000bff0b7230 */ /* 0x000fe20000004100 */
[----:B------:R-:W-:Y:S01]  /*51c0*/  F2FP.SATFINITE.E4M3.F32.PACK_AB_MERGE_C R13, R13, R102, R112 ;  /* 0x000000660d0d723e */ /* 0x000fe20004807070 */
[--C-:B------:R-:W-:Y:S02]  /*51d0*/  HADD2.F32 R65, -RZ, R15.reuse.H0_H0 ;  /* 0x2000000fff417230 */ /* 0x100fe40000004100 */
[----:B------:R-:W-:Y:S01]  /*51e0*/  FFMA.FTZ R110, R111, R110, R114 ;  /* 0x0000006e6f6e7223 */ /* 0x000fe20000010072 */
[CC--:B------:R-:W-:Y:S01]  /*51f0*/  FMUL.FTZ R102, R64.reuse, R56.reuse ;  /* 0x0000003840667220 */ /* 0x0c0fe20000410000 */
[----:B------:R-:W-:Y:S01]  /*5200*/  FMUL.FTZ R111, R11, R56 ;  /* 0x000000380b6f7220 */ /* 0x000fe20000410000 */
[----:B------:R-:W-:Y:S01]  /*5210*/  HADD2.F32 R66, -RZ, R66.H1_H1 ;  /* 0x30000042ff427230 */ /* 0x000fe20000004100 */
[----:B------:R-:W-:Y:S01]  /*5220*/  F2FP.SATFINITE.E4M3.F32.PACK_AB_MERGE_C R12, R67, R12, RZ ;  /* 0x0000000c430c723e */ /* 0x000fe200048070ff */
[-C--:B------:R-:W-:Y:S01]  /*5230*/  FFMA.FTZ R56, R11, R65.reuse, -R102 ;  /* 0x000000410b387223 */ /* 0x080fe20000010866 */
[----:B------:R-:W-:Y:S01]  /*5240*/  FFMA.FTZ R11, R64, R65, R111 ;  /* 0x00000041400b7223 */ /* 0x000fe2000001006f */
[----:B------:R-:W-:Y:S01]  /*5250*/  F2FP.F16.E4M3.UNPACK_B R64, R59.H1 ;  /* 0x0000003bff40723e */ /* 0x000fe200030006ff */
[----:B------:R-:W-:Y:S01]  /*5260*/  HADD2.F32 R15, -RZ, R15.H1_H1 ;  /* 0x3000000fff0f7230 */ /* 0x000fe20000004100 */
[----:B------:R-:W-:Y:S01]  /*5270*/  F2FP.F16.E4M3.UNPACK_B R102, R58 ;  /* 0x0000003aff66723e */ /* 0x000fe200020006ff */
[----:B------:R-:W-:Y:S01]  /*5280*/  IMAD.MOV.U32 R59, RZ, RZ, R14 ;  /* 0x000000ffff3b7224 */ /* 0x000fe200078e000e */
[----:B------:R-:W-:Y:S01]  /*5290*/  F2FP.F16.E4M3.UNPACK_B R58, R57 ;  /* 0x00000039ff3a723e */ /* 0x000fe200020006ff */
[--C-:B------:R-:W-:Y:S01]  /*52a0*/  HADD2.F32 R65, -RZ, R64.reuse.H1_H1 ;  /* 0x30000040ff417230 */ /* 0x100fe20000004100 */
[----:B------:R-:W-:Y:S01]  /*52b0*/  F2FP.SATFINITE.E4M3.F32.PACK_AB_MERGE_C R12, R110, R105, R12 ;  /* 0x000000696e0c723e */ /* 0x000fe2000480700c */
[----:B------:R-:W-:-:S02]  /*52c0*/  HADD2.F32 R64, -RZ, R64.H0_H0 ;  /* 0x20000040ff407230 */ /* 0x000fc40000004100 */
[--C-:B------:R-:W-:Y:S02]  /*52d0*/  HADD2.F32 R57, -RZ, R102.reuse.H1_H1 ;  /* 0x30000066ff397230 */ /* 0x100fe40000004100 */
[CC--:B------:R-:W-:Y:S01]  /*52e0*/  FMUL.FTZ R111, R65.reuse, R66.reuse ;  /* 0x00000042416f7220 */ /* 0x0c0fe20000410000 */
[----:B------:R-:W-:Y:S02]  /*52f0*/  HADD2.F32 R102, -RZ, R102.H0_H0 ;  /* 0x20000066ff667230 */ /* 0x000fe40000004100 */
[C---:B------:R-:W-:Y:S01]  /*5300*/  FMUL.FTZ R66, R64.reuse, R66 ;  /* 0x0000004240427220 */ /* 0x040fe20000410000 */
[----:B------:R-:W-:Y:S01]  /*5310*/  FFMA.FTZ R14, R64, R15, -R111 ;  /* 0x0000000f400e7223 */ /* 0x000fe2000001086f */
[----:B------:R-:W-:Y:S02]  /*5320*/  F2FP.F16.E4M3.UNPACK_B R64, R59.H1 ;  /* 0x0000003bff40723e */ /* 0x000fe400030006ff */
[----:B------:R-:W-:Y:S01]  /*5330*/  FFMA.FTZ R15, R65, R15, R66 ;  /* 0x0000000f410f7223 */ /* 0x000fe20000010042 */
[--C-:B------:R-:W-:Y:S01]  /*5340*/  HADD2.F32 R66, -RZ, R58.reuse.H1_H1 ;  /* 0x3000003aff427230 */ /* 0x100fe20000004100 */
[----:B------:R-:W-:Y:S01]  /*5350*/  F2FP.F16.E4M3.UNPACK_B R59, R59 ;  /* 0x0000003bff3b723e */ /* 0x000fe200020006ff */
[----:B------:R-:W-:-:S02]  /*5360*/  HADD2.F32 R58, -RZ, R58.H0_H0 ;  /* 0x2000003aff3a7230 */ /* 0x000fc40000004100 */
        /* <DEDUP_REMOVED lines=8> */
[--C-:B------:R-:W-:Y:S02]  /*53f0*/  HADD2.F32 R65, -RZ, R59.reuse.H1_H1 ;  /* 0x3000003bff417230 */ /* 0x100fe40000004100 */
[----:B------:R-:W-:Y:S02]  /*5400*/  HADD2.F32 R59, -RZ, R59.H0_H0 ;  /* 0x2000003bff3b7230 */ /* 0x000fe40000004100 */
[----:B------:R-:W-:Y:S01]  /*5410*/  F2FP.SATFINITE.E4M3.F32.PACK_AB_MERGE_C R57, R64, R57, RZ ;  /* 0x000000394039723e */ /* 0x000fe200048070ff */
[----:B------:R-:W-:-:S02]  /*5420*/  FMUL.FTZ R66, R65, R102 ;  /* 0x0000006641427220 */ /* 0x000fc40000410000 */
[C---:B------:R-:W-:Y:S02]  /*5430*/  FMUL.FTZ R102, R59.reuse, R102 ;  /* 0x000000663b667220 */ /* 0x040fe40000410000 */
[-C--:B------:R-:W-:Y:S02]  /*5440*/  FFMA.FTZ R66, R59, R58.reuse, -R66 ;  /* 0x0000003a3b427223 */ /* 0x080fe40000010842 */
[----:B------:R-:W-:-:S05]  /*5450*/  FFMA.FTZ R65, R65, R58, R102 ;  /* 0x0000003a41417223 */ /* 0x000fca0000010066 */
[----:B------:R-:W-:-:S07]  /*5460*/  F2FP.SATFINITE.E4M3.F32.PACK_AB_MERGE_C R14, R65, R66, R57 ;  /* 0x00000042410e723e */ /* 0x000fce0004807039 */
.L_x_3097:
[----:B------:R-:W-:Y:S05]  /*5470*/  BSYNC B3 ;  /* 0x0000000000037941 */ /* 0x000fea0003800000 */
.L_x_3096:
[----:B0-----:R0:W-:Y:S02]  /*5480*/  ST.E.128 desc[UR46][R60.64], R12 ;  /* 0x0000000c3c007985 */ /* 0x0011e4000c101d2e */
.L_x_3095:
[----:B------:R-:W-:Y:S05]  /*5490*/  BSYNC B2 ;  /* 0x0000000000027941 */ /* 0x000fea0003800000 */
.L_x_3094:
        /* <DEDUP_REMOVED lines=8> */
[----:B0---4-:R-:W-:Y:S02]  /*5520*/  F2FP.F16.E4M3.UNPACK_B R11, R13 ;  /* 0x0000000dff0b723e */ /* 0x011fe400020006ff */
[----:B------:R-:W-:Y:S02]  /*5530*/  F2FP.F16.E4M3.UNPACK_B R60, R109.H1 ;  /* 0x0000006dff3c723e */ /* 0x000fe400030006ff */
[----:B------:R-:W-:Y:S01]  /*5540*/  F2FP.F16.E4M3.UNPACK_B R59, R108.H1 ;  /* 0x0000006cff3b723e */ /* 0x000fe200030006ff */
[--C-:B------:R-:W-:Y:S01]  /*5550*/  HADD2.F32 R52, -RZ, R11.reuse.H1_H1 ;  /* 0x3000000bff347230 */ /* 0x100fe20000004100 */
[----:B------:R-:W-:Y:S01]  /*5560*/  F2FP.F16.E4M3.UNPACK_B R13, R13.H1 ;  /* 0x0000000dff0d723e */ /* 0x000fe200030006ff */
[----:B------:R-:W-:Y:S01]  /*5570*/  HADD2.F32 R58, -RZ, R60.H0_H0 ;  /* 0x2000003cff3a7230 */ /* 0x000fe20000004100 */
[----:B------:R-:W-:Y:S01]  /*5580*/  SHF.R.U32.HI R66, RZ, 0x10, R53 ;  /* 0x00000010ff427819 */ /* 0x000fe20000011635 */
[----:B------:R-:W-:Y:S02]  /*5590*/  HADD2.F32 R11, -RZ, R11.H0_H0 ;  /* 0x2000000bff0b7230 */ /* 0x000fe40000004100 */
[----:B------:R-:W-:-:S02]  /*55a0*/  HADD2.F32 R54, -RZ, R59.H0_H0 ;  /* 0x2000003bff367230 */ /* 0x000fc40000004100 */
[CC--:B------:R-:W-:Y:S01]  /*55b0*/  FMUL.FTZ R62, R52.reuse, R58.reuse ;  /* 0x0000003a343e7220 */ /* 0x0c0fe20000410000 */
[----:B------:R-:W-:Y:S02]  /*55c0*/  HADD2.F32 R60, -RZ, R60.H1_H1 ;  /* 0x3000003cff3c7230 */ /* 0x000fe40000004100 */
[C---:B------:R-:W-:Y:S01]  /*55d0*/  FMUL.FTZ R61, R11.reuse, R58 ;  /* 0x0000003a0b3d7220 */ /* 0x040fe20000410000 */
[----:B------:R-:W-:Y:S02]  /*55e0*/  IMAD.MOV.U32 R58, RZ, RZ, R12 ;  /* 0x000000ffff3a7224 */ /* 0x000fe400078e000c */
[-C--:B------:R-:W-:Y:S01]  /*55f0*/  FFMA.FTZ R11, R11, R54.reuse, -R62 ;  /* 0x000000360b0b7223 */ /* 0x080fe2000001083e */
[----:B------:R-:W-:Y:S02]  /*5600*/  HADD2.F32 R59, -RZ, R59.H1_H1 ;  /* 0x3000003bff3b7230 */ /* 0x000fe40000004100 */
[----:B------:R-:W-:Y:S01]  /*5610*/  FFMA.FTZ R52, R52, R54, R61 ;  /* 0x0000003634347223 */ /* 0x000fe2000001003d */
[--C-:B------:R-:W-:Y:S01]  /*5620*/  HADD2.F32 R54, -RZ, R13.reuse.H1_H1 ;  /* 0x3000000dff367230 */ /* 0x100fe20000004100 */
[----:B------:R-:W-:Y:S01]  /*5630*/  F2FP.F16.E4M3.UNPACK_B R62, R109 ;  /* 0x0000006dff3e723e */ /* 0x000fe200020006ff */
[----:B------:R-:W-:-:S03]  /*5640*/  HADD2.F32 R13, -RZ, R13.H0_H0 ;  /* 0x2000000dff0d7230 */ /* 0x000fc60000004100 */
[CC--:B------:R-:W-:Y:S01]  /*5650*/  FMUL.FTZ R12, R54.reuse, R60.reuse ;  /* 0x0000003c360c7220 */ /* 0x0c0fe20000410000 */
[--C-:B------:R-:W-:Y:S02]  /*5660*/  HADD2.F32 R63, -RZ, R62.reuse.H1_H1 ;  /* 0x3000003eff3f7230 */ /* 0x100fe40000004100 */
[C---:B------:R-:W-:Y:S01]  /*5670*/  FMUL.FTZ R61, R13.reuse, R60 ;  /* 0x0000003c0d3d7220 */ /* 0x040fe20000410000 */
[----:B------:R-:W-:Y:S01]  /*5680*/  F2FP.F16.E4M3.UNPACK_B R60, R108 ;  /* 0x0000006cff3c723e */ /* 0x000fe200020006ff */
[-C--:B------:R-:W-:Y:S01]  /*5690*/  FFMA.FTZ R12, R13, R59.reuse, -R12 ;  /* 0x0000003b0d0c7223 */ /* 0x080fe2000001080c */
[----:B------:R-:W-:Y:S02]  /*56a0*/  HADD2.F32 R62, -RZ, R62.H0_H0 ;  /* 0x2000003eff3e7230 */ /* 0x000fe40000004100 */
[----:B------:R-:W-:Y:S01]  /*56b0*/  FFMA.FTZ R13, R54, R59, R61 ;  /* 0x0000003b360d7223 */ /* 0x000fe2000001003d */
[-C--:B------:R-:W-:Y:S01]  /*56c0*/  F2FP.F16.E4M3.UNPACK_B R54, R58.reuse.H1 ;  /* 0x0000003aff36723e */ /* 0x080fe200030006ff */
[--C-:B------:R-:W-:Y:S01]  /*56d0*/  HADD2.F32 R61, -RZ, R60.reuse.H1_H1 ;  /* 0x3000003cff3d7230 */ /* 0x100fe20000004100 */
[----:B------:R-:W-:Y:S01]  /*56e0*/  F2FP.F16.E4M3.UNPACK_B R58, R58 ;  /* 0x0000003aff3a723e */ /* 0x000fe200020006ff */
[----:B------:R-:W-:Y:S01]  /*56f0*/  HADD2.F32 R60, -RZ, R60.H0_H0 ;  /* 0x2000003cff3c7230 */ /* 0x000fe20000004100 */
[----:B------:R-:W-:Y:S01]  /*5700*/  F2FP.SATFINITE.E4M3.F32.PACK_AB_MERGE_C R12, R13, R12, RZ ;  /* 0x0000000c0d0c723e */ /* 0x000fe200048070ff */
[----:B------:R-:W-:-:S02]  /*5710*/  HADD2.F32 R59, -RZ, R54.H1_H1 ;  /* 0x30000036ff3b7230 */ /* 0x000fc40000004100 */
[----:B------:R-:W-:Y:S01]  /*5720*/  HADD2.F32 R54, -RZ, R54.H0_H0 ;  /* 0x20000036ff367230 */ /* 0x000fe20000004100 */
[----:B------:R-:W-:Y:S02]  /*5730*/  F2FP.SATFINITE.E4M3.F32.PACK_AB_MERGE_C R13, R52, R11, R12 ;  /* 0x0000000b340d723e */ /* 0x000fe4000480700c */
[CC--:B------:R-:W-:Y:S02]  /*5740*/  FMUL.FTZ R65, R59.reuse, R63.reuse ;  /* 0x0000003f3b417220 */ /* 0x0c0fe40000410000 */
[C---:B------:R-:W-:Y:S02]  /*5750*/  FMUL.FTZ R64, R54.reuse, R63 ;  /* 0x0000003f36407220 */ /* 0x040fe40000410000 */
[-C--:B------:R-:W-:Y:S01]  /*5760*/  FFMA.FTZ R54, R54, R61.reuse, -R65 ;  /* 0x0000003d36367223 */ /* 0x080fe20000010841 */
[--C-:B------:R-:W-:Y:S01]  /*5770*/  SHF.R.U32.HI R65, RZ, 0x18, R53.reuse ;  /* 0x00000018ff417819 */ /* 0x100fe20000011635 */
[----:B------:R-:W-:Y:S01]  /*5780*/  FFMA.FTZ R59, R59, R61, R64 ;  /* 0x0000003d3b3b7223 */ /* 0x000fe20000010040 */
[--C-:B------:R-:W-:Y:S01]  /*5790*/  HADD2.F32 R61, -RZ, R58.reuse.H1_H1 ;  /* 0x3000003aff3d7230 */ /* 0x100fe20000004100 */
[----:B------:R-:W-:Y:S01]  /*57a0*/  SHF.R.U32.HI R64, RZ, 0x8, R53 ;  /* 0x00000008ff407819 */ /* 0x000fe20000011635 */
[----:B------:R-:W-:-:S02]  /*57b0*/  HADD2.F32 R58, -RZ, R58.H0_H0 ;  /* 0x2000003aff3a7230 */ /* 0x000fc40000004100 */
[----:B------:R-:W-:Y:S01]  /*57c0*/  F2FP.SATFINITE.E4M3.F32.PACK_AB_MERGE_C R54, R59, R54, RZ ;  /* 0x000000363b36723e */ /* 0x000fe200048070ff */
[CC--:B------:R-:W-:Y:S02]  /*57d0*/  FMUL.FTZ R63, R61.reuse, R62.reuse ;  /* 0x0000003e3d3f7220 */ /* 0x0c0fe40000410000 */
[C---:B------:R-:W-:Y:S02]  /*57e0*/  FMUL.FTZ R62, R58.reuse, R62 ;  /* 0x0000003e3a3e7220 */ /* 0x040fe40000410000 */
[-C--:B------:R-:W-:Y:S01]  /*57f0*/  FFMA.FTZ R58, R58, R60.reuse, -R63 ;  /* 0x0000003c3a3a7223 */ /* 0x080fe2000001083f */
[----:B------:R-:W-:Y:S01]  /*5800*/  SHF.R.U32.HI R63, RZ, 0x8, R55 ;  /* 0x00000008ff3f7819 */ /* 0x000fe20000011637 */
[----:B------:R-:W-:Y:S01]  /*5810*/  FFMA.FTZ R61, R61, R60, R62 ;  /* 0x0000003c3d3d7223 */ /* 0x000fe2000001003e */
[----:B------:R-:W-:Y:S02]  /*5820*/  LOP3.LUT R60, R53, 0xff, RZ, 0xc0, !PT ;  /* 0x000000ff353c7812 */ /* 0x000fe400078ec0ff */
[----:B------:R-:W-:-:S02]  /*5830*/  LOP3.LUT R53, R55, 0xff, RZ, 0xc0, !PT ;  /* 0x000000ff37357812 */ /* 0x000fc400078ec0ff */
[--C-:B------:R-:W-:Y:S02]  /*5840*/  SHF.R.U32.HI R62, RZ, 0x18, R55.reuse ;  /* 0x00000018ff3e7819 */ /* 0x100fe40000011637 */
[----:B------:R-:W-:Y:S02]  /*5850*/  SHF.R.U32.HI R55, RZ, 0x10, R55 ;  /* 0x00000010ff377819 */ /* 0x000fe40000011637 */
[----:B------:R-:W-:Y:S02]  /*5860*/  PRMT R62, R62, 0x654, R53 ;  /* 0x000006543e3e7816 */ /* 0x000fe40000000035 */
[----:B------:R-:W-:Y:S01]  /*5870*/  SHF.L.U32 R53, R63, 0x8, RZ ;  /* 0x000000083f357819 */ /* 0x000fe200000006ff */
[----:B------:R-:W-:Y:S01]  /*5880*/  IMAD.U32 R55, R55, 0x10000, RZ ;  /* 0x0001000037377824 */ /* 0x000fe200078e00ff */
[----:B------:R-:W-:Y:S02]  /*5890*/  PRMT R60, R65, 0x654, R60 ;  /* 0x00000654413c7816 */ /* 0x000fe4000000003c */
[----:B------:R-:W-:Y:S01]  /*58a0*/  LOP3.LUT R62, R62, 0xff00, R53, 0xf8, !PT ;  /* 0x0000ff003e3e7812 */ /* 0x000fe200078ef835 */
[----:B------:R-:W-:Y:S01]  /*58b0*/  IMAD.SHL.U32 R53, R64, 0x100, RZ ;  /* 0x0000010040357824 */ /* 0x000fe200078e00ff */
[----:B------:R-:W-:-:S02]  /*58c0*/  F2FP.SATFINITE.E4M3.F32.PACK_AB_MERGE_C R12, R61, R58, R54 ;  /* 0x0000003a3d0c723e */ /* 0x000fc40004807036 */
[----:B------:R-:W-:Y:S01]  /*58d0*/  LOP3.LUT R55, R62, 0xff0000, R55, 0xf8, !PT ;  /* 0x00ff00003e377812 */ /* 0x000fe200078ef837 */
[----:B------:R-:W-:Y:S01]  /*58e0*/  IMAD.MOV.U32 R62, RZ, RZ, R15 ;  /* 0x000000ffff3e7224 */ /* 0x000fe200078e000f */
[----:B------:R-:W-:Y:S01]  /*58f0*/  LOP3.LUT R60, R60, 0xff00, R53, 0xf8, !PT ;  /* 0x0000ff003c3c7812 */ /* 0x000fe200078ef835 */
[----:B------:R-:W-:Y:S01]  /*5900*/  IMAD.U32 R53, R66, 0x10000, RZ ;  /* 0x0001000042357824 */ /* 0x000fe200078e00ff */
[----:B------:R-:W-:Y:S02]  /*5910*/  F2FP.F16.E4M3.UNPACK_B R64, R55.H1 ;  /* 0x00000037ff40723e */ /* 0x000fe400030006ff */
[----:B------:R-:W-:Y:S02]  /*5920*/  F2FP.F16.E4M3.UNPACK_B R15, R62 ;  /* 0x0000003eff0f723e */ /* 0x000fe400020006ff */
[----:B------:R-:W-:Y:S01]  /*5930*/  LOP3.LUT R53, R60, 0xff0000, R53, 0xf8, !PT ;  /* 0x00ff00003c357812 */ /* 0x000fe200078ef835 */
[----:B------:R-:W-:Y:S02]  /*5940*/  HADD2.F32 R66, -RZ, R64.H0_H0 ;  /* 0x20000040ff427230 */ /* 0x000fe40000004100 */
[--C-:B------:R-:W-:Y:S01]  /*5950*/  HADD2.F32 R60, -RZ, R15.reuse.H1_H1 ;  /* 0x3000000fff3c7230 */ /* 0x100fe20000004100 */
[----:B------:R-:W-:Y:S01]  /*5960*/  F2FP.F16.E4M3.UNPACK_B R65, R53.H1 ;  /* 0x00000035ff41723e */ /* 0x000fe200030006ff */
[----:B------:R-:W-:-:S03]  /*5970*/  HADD2.F32 R15, -RZ, R15.H0_H0 ;  /* 0x2000000fff0f7230 */ /* 0x000fc60000004100 */
[CC--:B------:R-:W-:Y:S01]  /*5980*/  FMUL.FTZ R102, R60.reuse, R66.reuse ;  /* 0x000000423c667220 */ /* 0x0c0fe20000410000 */
[--C-:B------:R-:W-:Y:S02]  /*5990*/  HADD2.F32 R63, -RZ, R65.reuse.H0_H0 ;  /* 0x20000041ff3f7230 */ /* 0x100fe40000004100 */
[C---:B------:R-:W-:Y:S01]  /*59a0*/  FMUL.FTZ R67, R15.reuse, R66 ;  /* 0x000000420f437220 */ /* 0x040fe20000410000 */
[----:B------:R-:W-:Y:S02]  /*59b0*/  HADD2.F32 R65, -RZ, R65.H1_H1 ;  /* 0x30000041ff417230 */ /* 0x000fe40000004100 */
[-C--:B------:R-:W-:Y:S01]  /*59c0*/  FFMA.FTZ R15, R15, R63.reuse, -R102 ;  /* 0x0000003f0f0f7223 */ /* 0x080fe20000010866 */
[----:B------:R-:W-:Y:S01]  /*59d0*/  FFMA.FTZ R60, R60, R63, R67 ;  /* 0x0000003f3c3c7223 */ /* 0x000fe20000010043 */
[----:B------:R-:W-:Y:S01]  /*59e0*/  F2FP.F16.E4M3.UNPACK_B R63, R62.H1 ;  /* 0x0000003eff3f723e */ /* 0x000fe200030006ff */
[----:B------:R-:W-:Y:S02]  /*59f0*/  IMAD.MOV.U32 R62, RZ, RZ, R14 ;  /* 0x000000ffff3e7224 */ /* 0x000fe400078e000e */
[----:B------:R-:W-:-:S02]  /*5a00*/  HADD2.F32 R14, -RZ, R64.H1_H1 ;  /* 0x30000040ff0e7230 */ /* 0x000fc40000004100 */
[--C-:B------:R-:W-:Y:S02]  /*5a10*/  HADD2.F32 R64, -RZ, R63.reuse.H1_H1 ;  /* 0x3000003fff407230 */ /* 0x100fe40000004100 */
[----:B------:R-:W-:-:S03]  /*5a20*/  HADD2.F32 R63, -RZ, R63.H0_H0 ;  /* 0x2000003fff3f7230 */ /* 0x000fc60000004100 */
[CC--:B------:R-:W-:Y:S02]  /*5a30*/  FMUL.FTZ R66, R64.reuse, R14.reuse ;  /* 0x0000000e40427220 */ /* 0x0c0fe40000410000 */
[C---:B------:R-:W-:Y:S02]  /*5a40*/  FMUL.FTZ R67, R63.reuse, R14 ;  /* 0x0000000e3f437220 */ /* 0x040fe40000410000 */
[-C--:B------:R-:W-:Y:S02]  /*5a50*/  FFMA.FTZ R14, R63, R65.reuse, -R66 ;  /* 0x000000413f0e7223 */ /* 0x080fe40000010842 */
[----:B------:R-:W-:Y:S01]  /*5a60*/  FFMA.FTZ R63, R64, R65, R67 ;  /* 0x00000041403f7223 */ /* 0x000fe20000010043 */
[----:B------:R-:W-:Y:S02]  /*5a70*/  F2FP.F16.E4M3.UNPACK_B R65, R55 ;  /* 0x00000037ff41723e */ /* 0x000fe400020006ff */
[-C--:B------:R-:W-:Y:S02]  /*5a80*/  F2FP.F16.E4M3.UNPACK_B R55, R62.reuse.H1 ;  /* 0x0000003eff37723e */ /* 0x080fe400030006ff */
        /* <DEDUP_REMOVED lines=8> */
[----:B------:R-:W-:Y:S02]  /*5b10*/  HADD2.F32 R65, -RZ, R65.H0_H0 ;  /* 0x20000041ff417230 */ /* 0x000fe40000004100 */
[C---:B------:R-:W-:Y:S01]  /*5b20*/  FMUL.FTZ R102, R55.reuse, R102 ;  /* 0x0000006637667220 */ /* 0x040fe20000410000 */
[----:B------:R-:W-:Y:S02]  /*5b30*/  HADD2.F32 R64, -RZ, R64.H0_H0 ;  /* 0x20000040ff407230 */ /* 0x000fe40000004100 */
[-C--:B------:R-:W-:Y:S01]  /*5b40*/  FFMA.FTZ R108, R55, R66.reuse, -R108 ;  /* 0x00000042376c7223 */ /* 0x080fe2000001086c */
[----:B------:R-:W-:Y:S01]  /*5b50*/  F2FP.SATFINITE.E4M3.F32.PACK_AB_MERGE_C R15, R60, R15, R63 ;  /* 0x0000000f3c0f723e */ /* 0x000fe2000480703f */
[----:B------:R-:W-:Y:S01]  /*5b60*/  FFMA.FTZ R67, R53, R66, R102 ;  /* 0x0000004235437223 */ /* 0x000fe20000010066 */
[----:B------:R-:W-:-:S02]  /*5b70*/  HADD2.F32 R53, -RZ, R62.H1_H1 ;  /* 0x3000003eff357230 */ /* 0x000fc40000004100 */
[----:B------:R-:W-:Y:S02]  /*5b80*/  HADD2.F32 R62, -RZ, R62.H0_H0 ;  /* 0x2000003eff3e7230 */ /* 0x000fe40000004100 */
[----:B------:R-:W-:Y:S01]  /*5b90*/  F2FP.SATFINITE.E4M3.F32.PACK_AB_MERGE_C R67, R67, R108, RZ ;  /* 0x0000006c4343723e */ /* 0x000fe200048070ff */
[CC--:B------:R-:W-:Y:S02]  /*5ba0*/  FMUL.FTZ R55, R53.reuse, R65.reuse ;  /* 0x0000004135377220 */ /* 0x0c0fe40000410000 */
[C---:B------:R-:W-:Y:S02]  /*5bb0*/  FMUL.FTZ R66, R62.reuse, R65 ;  /* 0x000000413e427220 */ /* 0x040fe40000410000 */
[-C--:B------:R-:W-:Y:S02]  /*5bc0*/  FFMA.FTZ R55, R62, R64.reuse, -R55 ;  /* 0x000000403e377223 */ /* 0x080fe40000010837 */
[----:B------:R-:W-:-:S05]  /*5bd0*/  FFMA.FTZ R66, R53, R64, R66 ;  /* 0x0000004035427223 */ /* 0x000fca0000010042 */
[----:B------:R-:W-:-:S07]  /*5be0*/  F2FP.SATFINITE.E4M3.F32.PACK_AB_MERGE_C R14, R66, R55, R67 ;  /* 0x00000037420e723e */ /* 0x000fce0004807043 */
.L_x_3099:
[----:B------:R-:W-:Y:S05]  /*5bf0*/  BSYNC B2 ;  /* 0x0000000000027941 */ /* 0x000fea0003800000 */
.L_x_3098:
[----:B0-----:R0:W-:Y:S02]  /*5c00*/  ST.E.128 desc[UR46][R56.64], R12 ;  /* 0x0000000c38007985 */ /* 0x0011e4000c101d2e */
.L_x_3093:
[----:B------:R-:W-:Y:S05]  /*5c10*/  BSYNC B1 ;  /* 0x0000000000017941 */ /* 0x000fea0003800000 */
.L_x_3092:
[----:B------:R-:W-:-:S03]  /*5c20*/  UMOV UR4, 0xffffffff ;  /* 0xffffffff00047882 */ /* 0x000fc60000000000 */
[----:B------:R-:W-:Y:S05]  /*5c30*/  BRA.DIV UR4, `(.L_x_3100) ;  /* 0x000002ce04707947 */ /* 0x000fea000b800000 */
[----:B------:R0:W0:Y:S04]  /*5c40*/  SHFL.IDX PT, R54, R100, 0x2, 0x181f ;  /* 0x00581f0064367f89 */ /* 0x00002800000e0000 */
[----:B------:R0:W0:Y:S02]  /*5c50*/  SHFL.IDX PT, R55, R99, 0x2, 0x181f ;  /* 0x00581f0063377f89 */ /* 0x00002400000e0000 */
.L_x_3448:
        /* <DEDUP_REMOVED lines=10> */
[--C-:B------:R-:W-:Y:S02]  /*5d00*/  SHF.R.U32.HI R57, RZ, 0x8, R49.reuse ;  /* 0x00000008ff397819 */ /* 0x100fe40000011631 */
[----:B----4-:R-:W-:Y:S02]  /*5d10*/  LOP3.LUT R11, R49, 0xff, RZ, 0xc0, !PT ;  /* 0x000000ff310b7812 */ /* 0x010fe400078ec0ff */
[----:B------:R-:W-:Y:S02]  /*5d20*/  SHF.R.U32.HI R48, RZ, 0x18, R49 ;  /* 0x00000018ff307819 */ /* 0x000fe40000011631 */
[--C-:B------:R-:W-:Y:S02]  /*5d30*/  SHF.R.U32.HI R59, RZ, 0x10, R51.reuse ;  /* 0x00000010ff3b7819 */ /* 0x100fe40000011633 */
[----:B------:R-:W-:Y:S02]  /*5d40*/  SHF.R.U32.HI R56, RZ, 0x8, R51 ;  /* 0x00000008ff387819 */ /* 0x000fe40000011633 */
[----:B------:R-:W-:-:S02]  /*5d50*/  LOP3.LUT R50, R51, 0xff, RZ, 0xc0, !PT ;  /* 0x000000ff33327812 */ /* 0x000fc400078ec0ff */
[----:B------:R-:W-:Y:S02]  /*5d60*/  SHF.R.U32.HI R58, RZ, 0x10, R49 ;  /* 0x00000010ff3a7819 */ /* 0x000fe40000011631 */
[----:B------:R-:W-:Y:S02]  /*5d70*/  SHF.R.U32.HI R51, RZ, 0x18, R51 ;  /* 0x00000018ff337819 */ /* 0x000fe40000011633 */
[----:B0-----:R-:W-:Y:S01]  /*5d80*/  MOV R49, R15 ;  /* 0x0000000f00317202 */ /* 0x001fe20000000f00 */
[----:B------:R-:W-:Y:S01]  /*5d90*/  IMAD.SHL.U32 R15, R57, 0x100, RZ ;  /* 0x00000100390f7824 */ /* 0x000fe200078e00ff */
[----:B------:R-:W-:Y:S01]  /*5da0*/  PRMT R48, R48, 0x654, R11 ;  /* 0x0000065430307816 */ /* 0x000fe2000000000b */
[----:B------:R-:W-:Y:S01]  /*5db0*/  IMAD.MOV.U32 R11, RZ, RZ, R13 ;  /* 0x000000ffff0b7224 */ /* 0x000fe200078e000d */
[----:B------:R-:W-:Y:S01]  /*5dc0*/  PRMT R50, R51, 0x654, R50 ;  /* 0x0000065433327816 */ /* 0x000fe20000000032 */
[----:B------:R-:W-:Y:S01]  /*5dd0*/  IMAD.SHL.U32 R13, R56, 0x100, RZ ;  /* 0x00000100380d7824 */ /* 0x000fe200078e00ff */
[----:B------:R-:W-:Y:S01]  /*5de0*/  LOP3.LUT R15, R48, 0xff00, R15, 0xf8, !PT ;  /* 0x0000ff00300f7812 */ /* 0x000fe200078ef80f */
[----:B------:R-:W-:Y:S01]  /*5df0*/  IMAD.MOV.U32 R51, RZ, RZ, R12 ;  /* 0x000000ffff337224 */ /* 0x000fe200078e000c */
[----:B------:R-:W-:Y:S01]  /*5e00*/  F2FP.F16.E4M3.UNPACK_B R56, R107.H1 ;  /* 0x0000006bff38723e */ /* 0x000fe200030006ff */
[----:B------:R-:W-:Y:S01]  /*5e10*/  IMAD.U32 R12, R58, 0x10000, RZ ;  /* 0x000100003a0c7824 */ /* 0x000fe200078e00ff */
[----:B------:R-:W-:-:S02]  /*5e20*/  LOP3.LUT R58, R50, 0xff00, R13, 0xf8, !PT ;  /* 0x0000ff00323a7812 */ /* 0x000fc400078ef80d */
[----:B------:R-:W-:Y:S01]  /*5e30*/  F2FP.F16.E4M3.UNPACK_B R13, R11 ;  /* 0x0000000bff0d723e */ /* 0x000fe200020006ff */
[--C-:B------:R-:W-:Y:S01]  /*5e40*/  HADD2.F32 R61, -RZ, R56.reuse.H0_H0 ;  /* 0x20000038ff3d7230 */ /* 0x100fe20000004100 */
[----:B------:R-:W-:Y:S01]  /*5e50*/  LOP3.LUT R12, R15, 0xff0000, R12, 0xf8, !PT ;  /* 0x00ff00000f0c7812 */ /* 0x000fe200078ef80c */
[----:B------:R-:W-:Y:S01]  /*5e60*/  IMAD.U32 R15, R59, 0x10000, RZ ;  /* 0x000100003b0f7824 */ /* 0x000fe200078e00ff */
[-C--:B------:R-:W-:Y:S01]  /*5e70*/  F2FP.F16.E4M3.UNPACK_B R57, R106.reuse.H1 ;  /* 0x0000006aff39723e */ /* 0x080fe200030006ff */
[--C-:B------:R-:W-:Y:S01]  /*5e80*/  HADD2.F32 R50, -RZ, R13.reuse.H1_H1 ;  /* 0x3000000dff327230 */ /* 0x100fe20000004100 */
[----:B------:R-:W-:Y:S01]  /*5e90*/  F2FP.F16.E4M3.UNPACK_B R107, R107 ;  /* 0x0000006bff6b723e */ /* 0x000fe200020006ff */
[----:B------:R-:W-:Y:S01]  /*5ea0*/  HADD2.F32 R48, -RZ, R13.H0_H0 ;  /* 0x2000000dff307230 */ /* 0x000fe20000004100 */
[----:B------:R-:W-:Y:S01]  /*5eb0*/  LOP3.LUT R13, R58, 0xff0000, R15, 0xf8, !PT ;  /* 0x00ff00003a0d7812 */ /* 0x000fe200078ef80f */
[----:B------:R-:W-:Y:S01]  /*5ec0*/  HADD2.F32 R59, -RZ, R57.H0_H0 ;  /* 0x20000039ff3b7230 */ /* 0x000fe20000004100 */
[----:B------:R-:W-:Y:S01]  /*5ed0*/  F2FP.F16.E4M3.UNPACK_B R15, R11.H1 ;  /* 0x0000000bff0f723e */ /* 0x000fe200030006ff */
[-C--:B------:R-:W-:Y:S01]  /*5ee0*/  FMUL.FTZ R11, R50, R61.reuse ;  /* 0x0000003d320b7220 */ /* 0x080fe20000410000 */
[----:B------:R-:W-:Y:S01]  /*5ef0*/  FMUL.FTZ R61, R48, R61 ;  /* 0x0000003d303d7220 */ /* 0x000fe20000410000 */
[----:B------:R-:W-:Y:S01]  /*5f00*/  HADD2.F32 R58, -RZ, R56.H1_H1 ;  /* 0x30000038ff3a7230 */ /* 0x000fe20000004100 */
[----:B------:R-:W-:Y:S01]  /*5f10*/  F2FP.F16.E4M3.UNPACK_B R106, R106 ;  /* 0x0000006aff6a723e */ /* 0x000fe200020006ff */
[----:B------:R-:W-:-:S02]  /*5f20*/  HADD2.F32 R56, -RZ, R15.H1_H1 ;  /* 0x3000000fff387230 */ /* 0x000fc40000004100 */
[-C--:B------:R-:W-:Y:S01]  /*5f30*/  FFMA.FTZ R11, R48, R59.reuse, -R11 ;  /* 0x0000003b300b7223 */ /* 0x080fe2000001080b */
[----:B------:R-:W-:Y:S01]  /*5f40*/  FFMA.FTZ R48, R50, R59, R61 ;  /* 0x0000003b32307223 */ /* 0x000fe2000001003d */
[----:B------:R-:W-:Y:S01]  /*5f50*/  HADD2.F32 R15, -RZ, R15.H0_H0 ;  /* 0x2000000fff0f7230 */ /* 0x000fe20000004100 */
[----:B------:R-:W-:Y:S01]  /*5f60*/  F2FP.F16.E4M3.UNPACK_B R63, R12.H1 ;  /* 0x0000000cff3f723e */ /* 0x000fe200030006ff */
[----:B------:R-:W-:Y:S02]  /*5f70*/  HADD2.F32 R50, -RZ, R57.H1_H1 ;  /* 0x30000039ff327230 */ /* 0x000fe40000004100 */
[-C--:B------:R-:W-:Y:S01]  /*5f80*/  FMUL.FTZ R60, R56, R58.reuse ;  /* 0x0000003a383c7220 */ /* 0x080fe20000410000 */
[----:B------:R-:W-:Y:S01]  /*5f90*/  F2FP.F16.E4M3.UNPACK_B R57, R51.H1 ;  /* 0x00000033ff39723e */ /* 0x000fe200030006ff */
[C---:B------:R-:W-:Y:S01]  /*5fa0*/  FMUL.FTZ R61, R15.reuse, R58 ;  /* 0x0000003a0f3d7220 */ /* 0x040fe20000410000 */
[----:B------:R-:W-:Y:S02]  /*5fb0*/  HADD2.F32 R62, -RZ, R106.H1_H1 ;  /* 0x3000006aff3e7230 */ /* 0x000fe40000004100 */
[----:B------:R-:W-:Y:S01]  /*5fc0*/  FFMA.FTZ R15, R15, R50, -R60 ;  /* 0x000000320f0f7223 */ /* 0x000fe2000001083c */
[----:B------:R-:W-:-:S02]  /*5fd0*/  HADD2.F32 R60, -RZ, R107.H1_H1 ;  /* 0x3000006bff3c7230 */ /* 0x000fc40000004100 */
[----:B------:R-:W-:Y:S01]  /*5fe0*/  FFMA.FTZ R50, R56, R50, R61 ;  /* 0x0000003238327223 */ /* 0x000fe2000001003d */
[--C-:B------:R-:W-:Y:S01]  /*5ff0*/  HADD2.F32 R59, -RZ, R57.reuse.H1_H1 ;  /* 0x30000039ff3b7230 */ /* 0x100fe20000004100 */
[----:B------:R-:W-:Y:S01]  /*6000*/  F2FP.F16.E4M3.UNPACK_B R56, R51 ;  /* 0x00000033ff38723e */ /* 0x000fe200020006ff */
[----:B------:R-:W-:Y:S02]  /*6010*/  HADD2.F32 R57, -RZ, R57.H0_H0 ;  /* 0x20000039ff397230 */ /* 0x000fe40000004100 */
[----:B------:R-:W-:Y:S02]  /*6020*/  HADD2.F32 R107, -RZ, R107.H0_H0 ;  /* 0x2000006bff6b7230 */ /* 0x000fe40000004100 */
[-C--:B------:R-:W-:Y:S01]  /*6030*/  FMUL.FTZ R64, R59, R60.reuse ;  /* 0x0000003c3b407220 */ /* 0x080fe20000410000 */
[--C-:B------:R-:W-:Y:S02]  /*6040*/  HADD2.F32 R58, -RZ, R56.reuse.H1_H1 ;  /* 0x30000038ff3a7230 */ /* 0x100fe40000004100 */
[C---:B------:R-:W-:Y:S01]  /*6050*/  FMUL.FTZ R66, R57.reuse, R60 ;  /* 0x0000003c39427220 */ /* 0x040fe20000410000 */
[----:B------:R-:W-:Y:S01]  /*6060*/  F2FP.F16.E4M3.UNPACK_B R60, R49 ;  /* 0x00000031ff3c723e */ /* 0x000fe200020006ff */
[----:B------:R-:W-:Y:S01]  /*6070*/  FFMA.FTZ R51, R57, R62, -R64 ;  /* 0x0000003e39337223 */ /* 0x000fe20000010840 */
[----:B------:R-:W-:-:S02]  /*6080*/  HADD2.F32 R57, -RZ, R56.H0_H0 ;  /* 0x20000038ff397230 */ /* 0x000fc40000004100 */
[----:B------:R-:W-:Y:S01]  /*6090*/  FFMA.FTZ R56, R59, R62, R66 ;  /* 0x0000003e3b387223 */ /* 0x000fe20000010042 */
[----:B------:R-:W-:Y:S01]  /*60a0*/  F2FP.F16.E4M3.UNPACK_B R62, R13.H1 ;  /* 0x0000000dff3e723e */ /* 0x000fe200030006ff */
[----:B------:R-:W-:Y:S02]  /*60b0*/  HADD2.F32 R106, -RZ, R106.H0_H0 ;  /* 0x2000006aff6a7230 */ /* 0x000fe40000004100 */
[----:B------:R-:W-:Y:S01]  /*60c0*/  FMUL.FTZ R64, R58, R107 ;  /* 0x0000006b3a407220 */ /* 0x000fe20000410000 */
[----:B------:R-:W-:Y:S01]  /*60d0*/  HADD2.F32 R61, -RZ, R60.H1_H1 ;  /* 0x3000003cff3d7230 */ /* 0x000fe20000004100 */
[----:B------:R-:W-:Y:S01]  /*60e0*/  F2FP.F16.E4M3.UNPACK_B R59, R49.H1 ;  /* 0x00000031ff3b723e */ /* 0x000fe200030006ff */
[----:B------:R-:W-:Y:S02]  /*60f0*/  HADD2.F32 R65, -RZ, R62.H0_H0 ;  /* 0x2000003eff417230 */ /* 0x000fe40000004100 */
[----:B------:R-:W-:Y:S01]  /*6100*/  FMUL.FTZ R107, R57, R107 ;  /* 0x0000006b396b7220 */ /* 0x000fe20000410000 */
[----:B------:R-:W-:-:S02]  /*6110*/  HADD2.F32 R60, -RZ, R60.H0_H0 ;  /* 0x2000003cff3c7230 */ /* 0x000fc40000004100 */
[----:B------:R-:W-:Y:S01]  /*6120*/  FFMA.FTZ R57, R57, R106, -R64 ;  /* 0x0000006a39397223 */ /* 0x000fe20000010840 */
[--C-:B------:R-:W-:Y:S02]  /*6130*/  HADD2.F32 R64, -RZ, R63.reuse.H0_H0 ;  /* 0x2000003fff407230 */ /* 0x100fe40000004100 */
[-C--:B------:R-:W-:Y:S01]  /*6140*/  FMUL.FTZ R67, R61, R65.reuse ;  /* 0x000000413d437220 */ /* 0x080fe20000410000 */
[----:B------:R-:W-:Y:S02]  /*6150*/  HADD2.F32 R63, -RZ, R63.H1_H1 ;  /* 0x3000003fff3f7230 */ /* 0x000fe40000004100 */
[C---:B------:R-:W-:Y:S01]  /*6160*/  FMUL.FTZ R66, R60.reuse, R65 ;  /* 0x000000413c427220 */ /* 0x040fe20000410000 */
[----:B------:R-:W-:Y:S02]  /*6170*/  HADD2.F32 R65, -RZ, R62.H1_H1 ;  /* 0x3000003eff417230 */ /* 0x000fe40000004100 */
[----:B------:R-:W-:Y:S01]  /*6180*/  FFMA.FTZ R49, R60, R64, -R67 ;  /* 0x000000403c317223 */ /* 0x000fe20000010843 */
[----:B------:R-:W-:-:S02]  /*6190*/  HADD2.F32 R62, -RZ, R59.H1_H1 ;  /* 0x3000003bff3e7230 */ /* 0x000fc40000004100 */
[----:B------:R-:W-:Y:S01]  /*61a0*/  FFMA.FTZ R60, R61, R64, R66 ;  /* 0x000000403d3c7223 */ /* 0x000fe20000010042 */
[----:B------:R-:W-:Y:S01]  /*61b0*/  HADD2.F32 R59, -RZ, R59.H0_H0 ;  /* 0x2000003bff3b7230 */ /* 0x000fe20000004100 */
[----:B------:R-:W-:Y:S01]  /*61c0*/  F2FP.F16.E4M3.UNPACK_B R61, R14.H1 ;  /* 0x0000000eff3d723e */ /* 0x000fe200030006ff */
[----:B------:R-:W-:Y:S01]  /*61d0*/  FFMA.FTZ R58, R58, R106, R107 ;  /* 0x0000006a3a3a7223 */ /* 0x000fe2000001006b */
[-C--:B------:R-:W-:Y:S01]  /*61e0*/  FMUL.FTZ R64, R62, R65.reuse ;  /* 0x000000413e407220 */ /* 0x080fe20000410000 */
[----:B------:R-:W-:Y:S01]  /*61f0*/  F2FP.F16.E4M3.UNPACK_B R14, R14 ;  /* 0x0000000eff0e723e */ /* 0x000fe200020006ff */
[C---:B------:R-:W-:Y:S01]  /*6200*/  FMUL.FTZ R65, R59.reuse, R65 ;  /* 0x000000413b417220 */ /* 0x040fe20000410000 */
[----:B------:R-:W-:Y:S01]  /*6210*/  F2FP.SATFINITE.E4M3.F32.PACK_AB_MERGE_C R50, R50, R15, RZ ;  /* 0x0000000f3232723e */ /* 0x000fe200048070ff */
[----:B------:R-:W-:Y:S01]  /*6220*/  FFMA.FTZ R59, R59, R63, -R64 ;  /* 0x0000003f3b3b7223 */ /* 0x000fe20000010840 */
[----:B------:R-:W-:Y:S01]  /*6230*/  F2FP.F16.E4M3.UNPACK_B R64, R13 ;  /* 0x0000000dff40723e */ /* 0x000fe200020006ff */
[----:B------:R-:W-:Y:S01]  /*6240*/  FFMA.FTZ R62, R62, R63, R65 ;  /* 0x0000003f3e3e7223 */ /* 0x000fe20000010041 */
[----:B------:R-:W-:Y:S01]  /*6250*/  F2FP.F16.E4M3.UNPACK_B R63, R12 ;  /* 0x0000000cff3f723e */ /* 0x000fe200020006ff */
[--C-:B------:R-:W-:Y:S01]  /*6260*/  HADD2.F32 R13, -RZ, R61.reuse.H1_H1 ;  /* 0x3000003dff0d7230 */ /* 0x100fe20000004100 */
[----:B------:R-:W-:Y:S01]  /*6270*/  F2FP.SATFINITE.E4M3.F32.PACK_AB_MERGE_C R51, R56, R51, RZ ;  /* 0x000000333833723e */ /* 0x000fe200048070ff */
[----:B------:R-:W-:Y:S01]  /*6280*/  HADD2.F32 R66, -RZ, R64.H1_H1 ;  /* 0x30000040ff427230 */ /* 0x000fe20000004100 */
[----:B------:R-:W-:Y:S01]  /*6290*/  F2FP.SATFINITE.E4M3.F32.PACK_AB_MERGE_C R59, R62, R59, RZ ;  /* 0x0000003b3e3b723e */ /* 0x000fe200048070ff */
        /* <DEDUP_REMOVED lines=8> */
[----:B------:R-:W-:Y:S02]  /*6320*/  HADD2.F32 R13, -RZ, R64.H0_H0 ;  /* 0x20000040ff0d7230 */ /* 0x000fe40000004100 */
[--C-:B------:R-:W-:Y:S02]  /*6330*/  HADD2.F32 R12, -RZ, R14.reuse.H1_H1 ;  /* 0x3000000eff0c7230 */ /* 0x100fe40000004100 */
[----:B------:R-:W-:Y:S01]  /*6340*/  HADD2.F32 R14, -RZ, R14.H0_H0 ;  /* 0x2000000eff0e7230 */ /* 0x000fe20000004100 */
[----:B------:R-:W-:Y:S02]  /*6350*/  F2FP.SATFINITE.E4M3.F32.PACK_AB_MERGE_C R61, R61, R102, RZ ;  /* 0x000000663d3d723e */ /* 0x000fe400048070ff */
[-C--:B------:R-:W-:Y:S02]  /*6360*/  FMUL.FTZ R15, R12, R13.reuse ;  /* 0x0000000d0c0f7220 */ /* 0x080fe40000410000 */
[----:B------:R-:W-:-:S02]  /*6370*/  FMUL.FTZ R13, R14, R13 ;  /* 0x0000000d0e0d7220 */ /* 0x000fc40000410000 */
[-C--:B------:R-:W-:Y:S02]  /*6380*/  FFMA.FTZ R15, R14, R63.reuse, -R15 ;  /* 0x0000003f0e0f7223 */ /* 0x080fe4000001080f */
[----:B------:R-:W-:Y:S01]  /*6390*/  FFMA.FTZ R12, R12, R63, R13 ;  /* 0x0000003f0c0c7223 */ /* 0x000fe2000001000d */
[----:B------:R-:W-:-:S04]  /*63a0*/  F2FP.SATFINITE.E4M3.F32.PACK_AB_MERGE_C R13, R48, R11, R50 ;  /* 0x0000000b300d723e */ /* 0x000fc80004807032 */
[----:B------:R-:W-:Y:S02]  /*63b0*/  F2FP.SATFINITE.E4M3.F32.PACK_AB_MERGE_C R14, R12, R15, R61 ;  /* 0x0000000f0c0e723e */ /* 0x000fe4000480703d */
[----:B------:R-:W-:Y:S02]  /*63c0*/  F2FP.SATFINITE.E4M3.F32.PACK_AB_MERGE_C R15, R60, R49, R59 ;  /* 0x000000313c0f723e */ /* 0x000fe4000480703b */
[----:B------:R-:W-:-:S07]  /*63d0*/  MOV R12, R51 ;  /* 0x00000033000c7202 */ /* 0x000fce0000000f00 */
.L_x_3106:
[----:B------:R-:W-:Y:S05]  /*63e0*/  BSYNC B3 ;  /* 0x0000000000037941 */ /* 0x000fea0003800000 */
.L_x_3105:
[----:B0-----:R0:W-:Y:S02]  /*63f0*/  ST.E.128 desc[UR46][R52.64], R12 ;  /* 0x0000000c34007985 */ /* 0x0011e4000c101d2e */
.L_x_3104:
[----:B------:R-:W-:Y:S05]  /*6400*/  BSYNC B2 ;  /* 0x0000000000027941 */ /* 0x000fea0003800000 */
.L_x_3103:
        /* <DEDUP_REMOVED lines=9> */
[----:B------:R-:W-:Y:S02]  /*64a0*/  SHF.R.U32.HI R44, RZ, 0x18, R45 ;  /* 0x00000018ff2c7819 */ /* 0x000fe4000001162d */
[----:B----4-:R-:W-:Y:S02]  /*64b0*/  LOP3.LUT R11, R45, 0xff, RZ, 0xc0, !PT ;  /* 0x000000ff2d0b7812 */ /* 0x010fe400078ec0ff */
[----:B------:R-:W-:Y:S02]  /*64c0*/  SHF.R.U32.HI R51, RZ, 0x8, R47 ;  /* 0x00000008ff337819 */ /* 0x000fe4000001162f */
[----:B------:R-:W-:Y:S02]  /*64d0*/  SHF.R.U32.HI R52, RZ, 0x10, R45 ;  /* 0x00000010ff347819 */ /* 0x000fe4000001162d */
[----:B------:R-:W-:Y:S01]  /*64e0*/  SHF.R.U32.HI R46, RZ, 0x18, R47 ;  /* 0x00000018ff2e7819 */ /* 0x000fe2000001162f */
[----:B------:R-:W-:Y:S01]  /*64f0*/  IMAD.SHL.U32 R51, R51, 0x100, RZ ;  /* 0x0000010033337824 */ /* 0x000fe200078e00ff */
[----:B------:R-:W-:-:S02]  /*6500*/  LOP3.LUT R45, R47, 0xff, RZ, 0xc0, !PT ;  /* 0x000000ff2f2d7812 */ /* 0x000fc400078ec0ff */
[----:B------:R-:W-:Y:S01]  /*6510*/  SHF.R.U32.HI R50, RZ, 0x10, R47 ;  /* 0x00000010ff327819 */ /* 0x000fe2000001162f */
[----:B------:R-:W-:Y:S01]  /*6520*/  IMAD.SHL.U32 R47, R53, 0x100, RZ ;  /* 0x00000100352f7824 */ /* 0x000fe200078e00ff */
[----:B------:R-:W-:Y:S01]  /*6530*/  PRMT R44, R44, 0x654, R11 ;  /* 0x000006542c2c7816 */ /* 0x000fe2000000000b */
[----:B0-----:R-:W-:Y:S01]  /*6540*/  IMAD.MOV.U32 R11, RZ, RZ, R13 ;  /* 0x000000ffff0b7224 */ /* 0x001fe200078e000d */
[----:B------:R-:W-:Y:S01]  /*6550*/  PRMT R46, R46, 0x654, R45 ;  /* 0x000006542e2e7816 */ /* 0x000fe2000000002d */
[----:B------:R-:W-:Y:S01]  /*6560*/  IMAD.MOV.U32 R45, RZ, RZ, R12 ;  /* 0x000000ffff2d7224 */ /* 0x000fe200078e000c */
[----:B------:R-:W-:Y:S01]  /*6570*/  LOP3.LUT R13, R44, 0xff00, R47, 0xf8, !PT ;  /* 0x0000ff002c0d7812 */ /* 0x000fe200078ef82f */
[----:B------:R-:W-:Y:S01]  /*6580*/  IMAD.U32 R44, R52, 0x10000, RZ ;  /* 0x00010000342c7824 */ /* 0x000fe200078e00ff */
[----:B------:R-:W-:Y:S02]  /*6590*/  LOP3.LUT R46, R46, 0xff00, R51, 0xf8, !PT ;  /* 0x0000ff002e2e7812 */ /* 0x000fe400078ef833 */
        /* <DEDUP_REMOVED lines=20> */
[-C--:B------:R-:W-:Y:S01]  /*66e0*/  FMUL.FTZ R54, R50, R52.reuse ;  /* 0x0000003432367220 */ /* 0x080fe20000410000 */
[----:B------:R-:W-:Y:S01]  /*66f0*/  FMUL.FTZ R57, R47, R52 ;  /* 0x000000342f397220 */ /* 0x000fe20000410000 */
[----:B------:R-:W-:Y:S01]  /*6700*/  F2FP.F16.E4M3.UNPACK_B R46, R45.H1 ;  /* 0x0000002dff2e723e */ /* 0x000fe200030006ff */
[----:B------:R-:W-:-:S02]  /*6710*/  HADD2.F32 R52, -RZ, R104.H1_H1 ;  /* 0x30000068ff347230 */ /* 0x000fc40000004100 */
[-C--:B------:R-:W-:Y:S01]  /*6720*/  FFMA.FTZ R54, R47, R51.reuse, -R54 ;  /* 0x000000332f367223 */ /* 0x080fe20000010836 */
[----:B------:R-:W-:Y:S01]  /*6730*/  FFMA.FTZ R57, R50, R51, R57 ;  /* 0x0000003332397223 */ /* 0x000fe20000010039 */
[----:B------:R-:W-:Y:S01]  /*6740*/  F2FP.F16.E4M3.UNPACK_B R45, R45 ;  /* 0x0000002dff2d723e */ /* 0x000fe200020006ff */
[--C-:B------:R-:W-:Y:S01]  /*6750*/  HADD2.F32 R51, -RZ, R46.reuse.H1_H1 ;  /* 0x3000002eff337230 */ /* 0x100fe20000004100 */
[----:B------:R-:W-:Y:S01]  /*6760*/  F2FP.F16.E4M3.UNPACK_B R103, R103 ;  /* 0x00000067ff67723e */ /* 0x000fe200020006ff */
[----:B------:R-:W-:Y:S01]  /*6770*/  HADD2.F32 R50, -RZ, R46.H0_H0 ;  /* 0x2000002eff327230 */ /* 0x000fe20000004100 */
[----:B------:R-:W-:Y:S01]  /*6780*/  F2FP.F16.E4M3.UNPACK_B R58, R44.H1 ;  /* 0x0000002cff3a723e */ /* 0x000fe200030006ff */
[--C-:B------:R-:W-:Y:S02]  /*6790*/  HADD2.F32 R46, -RZ, R45.reuse.H0_H0 ;  /* 0x2000002dff2e7230 */ /* 0x100fe40000004100 */
[----:B------:R-:W-:Y:S01]  /*67a0*/  FMUL.FTZ R55, R51, R52 ;  /* 0x0000003433377220 */ /* 0x000fe20000410000 */
[----:B------:R-:W-:-:S02]  /*67b0*/  HADD2.F32 R47, -RZ, R45.H1_H1 ;  /* 0x3000002dff2f7230 */ /* 0x000fc40000004100 */
[----:B------:R-:W-:Y:S01]  /*67c0*/  FMUL.FTZ R52, R50, R52 ;  /* 0x0000003432347220 */ /* 0x000fe20000410000 */
[----:B------:R-:W-:Y:S02]  /*67d0*/  HADD2.F32 R104, -RZ, R104.H0_H0 ;  /* 0x20000068ff687230 */ /* 0x000fe40000004100 */
[--C-:B------:R-:W-:Y:S02]  /*67e0*/  HADD2.F32 R45, -RZ, R103.reuse.H1_H1 ;  /* 0x30000067ff2d7230 */ /* 0x100fe40000004100 */
[----:B------:R-:W-:Y:S02]  /*67f0*/  HADD2.F32 R103, -RZ, R103.H0_H0 ;  /* 0x20000067ff677230 */ /* 0x000fe40000004100 */
[-C--:B------:R-:W-:Y:S01]  /*6800*/  FMUL.FTZ R53, R47, R104.reuse ;  /* 0x000000682f357220 */ /* 0x080fe20000410000 */
[----:B------:R-:W-:Y:S01]  /*6810*/  FMUL.FTZ R104, R46, R104 ;  /* 0x000000682e687220 */ /* 0x000fe20000410000 */
[-C--:B------:R-:W-:Y:S01]  /*6820*/  FFMA.FTZ R51, R51, R45.reuse, R52 ;  /* 0x0000002d33337223 */ /* 0x080fe20000010034 */
[----:B------:R-:W-:Y:S01]  /*6830*/  FFMA.FTZ R50, R50, R45, -R55 ;  /* 0x0000002d32327223 */ /* 0x000fe20000010837 */
[----:B------:R-:W-:Y:S01]  /*6840*/  F2FP.F16.E4M3.UNPACK_B R52, R15.H1 ;  /* 0x0000000fff34723e */ /* 0x000fe200030006ff */
[-C--:B------:R-:W-:Y:S01]  /*6850*/  FFMA.FTZ R45, R46, R103.reuse, -R53 ;  /* 0x000000672e2d7223 */ /* 0x080fe20000010835 */
[----:B------:R-:W-:Y:S01]  /*6860*/  FFMA.FTZ R46, R47, R103, R104 ;  /* 0x000000672f2e7223 */ /* 0x000fe20000010068 */
[----:B------:R-:W-:Y:S01]  /*6870*/  F2FP.SATFINITE.E4M3.F32.PACK_AB_MERGE_C R47, R57, R54, RZ ;  /* 0x00000036392f723e */ /* 0x000fe200048070ff */
[----:B------:R-:W-:Y:S01]  /*6880*/  HADD2.F32 R60, -RZ, R58.H1_H1 ;  /* 0x3000003aff3c7230 */ /* 0x000fe20000004100 */
[----:B------:R-:W-:Y:S01]  /*6890*/  F2FP.SATFINITE.E4M3.F32.PACK_AB_MERGE_C R50, R51, R50, RZ ;  /* 0x000000323332723e */ /* 0x000fe200048070ff */
[--C-:B------:R-:W-:Y:S01]  /*68a0*/  HADD2.F32 R53, -RZ, R52.reuse.H0_H0 ;  /* 0x20000034ff357230 */ /* 0x100fe20000004100 */
[-C--:B------:R-:W-:Y:S01]  /*68b0*/  F2FP.F16.E4M3.UNPACK_B R55, R13.reuse.H1 ;  /* 0x0000000dff37723e */ /* 0x080fe200030006ff */
[----:B------:R-:W-:Y:S01]  /*68c0*/  HADD2.F32 R52, -RZ, R52.H1_H1 ;  /* 0x30000034ff347230 */ /* 0x000fe20000004100 */
[----:B------:R-:W-:Y:S01]  /*68d0*/  F2FP.F16.E4M3.UNPACK_B R51, R14.H1 ;  /* 0x0000000eff33723e */ /* 0x000fe200030006ff */
[----:B------:R-:W-:Y:S01]  /*68e0*/  HADD2.F32 R58, -RZ, R58.H0_H0 ;  /* 0x2000003aff3a7230 */ /* 0x000fe20000004100 */
        /* <DEDUP_REMOVED lines=14> */
[----:B------:R-:W-:Y:S01]  /*69d0*/  FFMA.FTZ R60, R51, R53, -R60 ;  /* 0x00000035333c7223 */ /* 0x000fe2000001083c */
[----:B------:R-:W-:-:S02]  /*69e0*/  HADD2.F32 R57, -RZ, R57.H0_H0 ;  /* 0x20000039ff397230 */ /* 0x000fc40000004100 */
[----:B------:R-:W-:Y:S01]  /*69f0*/  FFMA.FTZ R59, R44, R53, R59 ;  /* 0x000000352c3b7223 */ /* 0x000fe2000001003b */
[--C-:B------:R-:W-:Y:S02]  /*6a00*/  HADD2.F32 R44, -RZ, R15.reuse.H0_H0 ;  /* 0x2000000fff2c7230 */ /* 0x100fe40000004100 */
[----:B------:R-:W-:Y:S01]  /*6a10*/  FFMA.FTZ R56, R52, R56, R61 ;  /* 0x0000003834387223 */ /* 0x000fe2000001003d */
[----:B------:R-:W-:Y:S02]  /*6a20*/  HADD2.F32 R51, -RZ, R15.H1_H1 ;  /* 0x3000000fff337230 */ /* 0x000fe40000004100 */
[--C-:B------:R-:W-:Y:S01]  /*6a30*/  HADD2.F32 R15, -RZ, R14.reuse.H0_H0 ;  /* 0x2000000eff0f7230 */ /* 0x100fe20000004100 */
[----:B------:R-:W-:Y:S01]  /*6a40*/  F2FP.SATFINITE.E4M3.F32.PACK_AB_MERGE_C R59, R59, R60, RZ ;  /* 0x0000003c3b3b723e */ /* 0x000fe200048070ff */
[----:B------:R-:W-:Y:S02]  /*6a50*/  HADD2.F32 R14, -RZ, R14.H1_H1 ;  /* 0x3000000eff0e7230 */ /* 0x000fe40000004100 */
[----:B------:R-:W-:Y:S01]  /*6a60*/  FMUL.FTZ R53, R51, R58 ;  /* 0x0000003a33357220 */ /* 0x000fe20000410000 */
[----:B------:R-:W-:-:S02]  /*6a70*/  HADD2.F32 R55, -RZ, R55.H0_H0 ;  /* 0x20000037ff377230 */ /* 0x000fc40000004100 */
        /* <DEDUP_REMOVED lines=8> */
[----:B------:R-:W-:Y:S02]  /*6b00*/  F2FP.SATFINITE.E4M3.F32.PACK_AB_MERGE_C R56, R56, R13, RZ ;  /* 0x0000000d3838723e */ /* 0x000fe400048070ff */
[----:B------:R-:W-:-:S02]  /*6b10*/  F2FP.SATFINITE.E4M3.F32.PACK_AB_MERGE_C R13, R12, R11, R47 ;  /* 0x0000000b0c0d723e */ /* 0x000fc4000480702f */
[----:B------:R-:W-:Y:S02]  /*6b20*/  F2FP.SATFINITE.E4M3.F32.PACK_AB_MERGE_C R12, R46, R45, R50 ;  /* 0x0000002d2e0c723e */ /* 0x000fe40004807032 */
[----:B------:R-:W-:Y:S02]  /*6b30*/  F2FP.SATFINITE.E4M3.F32.PACK_AB_MERGE_C R14, R57, R52, R59 ;  /* 0x00000034390e723e */ /* 0x000fe4000480703b */
[----:B------:R-:W-:-:S07]  /*6b40*/  F2FP.SATFINITE.E4M3.F32.PACK_AB_MERGE_C R15, R58, R53, R56 ;  /* 0x000000353a0f723e */ /* 0x000fce0004807038 */
.L_x_3108:
[----:B------:R-:W-:Y:S05]  /*6b50*/  BSYNC B2 ;  /* 0x0000000000027941 */ /* 0x000fea0003800000 */
.L_x_3107:
[----:B0-----:R0:W-:Y:S02]  /*6b60*/  ST.E.128 desc[UR46][R48.64], R12 ;  /* 0x0000000c30007985 */ /* 0x0011e4000c101d2e */
.L_x_3102:
[----:B------:R-:W-:Y:S05]  /*6b70*/  BSYNC B1 ;  /* 0x0000000000017941 */ /* 0x000fea0003800000 */
.L_x_3101:
[----:B------:R-:W-:-:S03]  /*6b80*/  UMOV UR4, 0xffffffff ;  /* 0xffffffff00047882 */ /* 0x000fc60000000000 */
[----:B------:R-:W-:Y:S05]  /*6b90*/  BRA.DIV UR4, `(.L_x_3109) ;  /* 0x000002be04e47947 */ /* 0x000fea000b800000 */
[----:B0-2---:R-:W0:Y:S04]  /*6ba0*/  SHFL.IDX PT, R100, R100, 0x3, 0x181f ;  /* 0x00781f0064647f89 */ /* 0x005e2800000e0000 */
[----:B------:R-:W2:Y:S02]  /*6bb0*/  SHFL.IDX PT, R99, R99, 0x3, 0x181f ;  /* 0x00781f0063637f89 */ /* 0x000ea400000e0000 */
.L_x_3452:
        /* <DEDUP_REMOVED lines=20> */
[----:B-1----:R-:W-:Y:S01]  /*6d00*/  IMAD.MOV.U32 R11, RZ, RZ, R13 ;  /* 0x000000ffff0b7224 */ /* 0x002fe200078e000d */
[----:B------:R-:W-:Y:S01]  /*6d10*/  PRMT R42, R42, 0x654, R41 ;  /* 0x000006542a2a7816 */ /* 0x000fe20000000029 */
[----:B------:R-:W-:Y:S01]  /*6d20*/  IMAD.MOV.U32 R41, RZ, RZ, R12 ;  /* 0x000000ffff297224 */ /* 0x000fe200078e000c */
[----:B------:R-:W-:Y:S01]  /*6d30*/  LOP3.LUT R13, R40, 0xff00, R43, 0xf8, !PT ;  /* 0x0000ff00280d7812 */ /* 0x000fe200078ef82b */
[----:B------:R-:W-:Y:S01]  /*6d40*/  IMAD.U32 R40, R48, 0x10000, RZ ;  /* 0x0001000030287824 */ /* 0x000fe200078e00ff */
        /* <DEDUP_REMOVED lines=92> */
.L_x_3114:
[----:B------:R-:W-:Y:S05]  /*7310*/  BSYNC B2 ;  /* 0x0000000000027941 */ /* 0x000fea0003800000 */
.L_x_3113:
[----:B-1----:R0:W-:Y:S02]  /*7320*/  ST.E.128 desc[UR46][R44.64], R12 ;  /* 0x0000000c2c007985 */ /* 0x0021e4000c101d2e */
.L_x_3112:
[----:B------:R-:W-:Y:S05]  /*7330*/  BSYNC B1 ;  /* 0x0000000000017941 */ /* 0x000fea0003800000 */
.L_x_3111:
[----:B------:R-:W-:-:S13]  /*7340*/  LOP3.LUT P2, RZ, R123, 0x2, RZ, 0xc0, !PT ;  /* 0x000000027bff7812 */ /* 0x000fda000784c0ff */
[----:B------:R-:W-:Y:S05]  /*7350*/  @P2 BRA `(.L_x_3110) ;  /* 0x0000005400882947 */ /* 0x000fea0003800000 */
[----:B0-----:R0:W0:Y:S01]  /*7360*/  LDS.128 R12, [R89+0x2f400] ;  /* 0x02f40000590c7984 */ /* 0x0010220000000c00 */
[----:B--2---:R-:W-:Y:S01]  /*7370*/  IADD3 R40, P2, R22, R99, RZ ;  /* 0x0000006316287210 */ /* 0x004fe20007f5e0ff */
[----:B------:R-:W-:Y:S04]  /*7380*/  BSSY B1, `(.L_x_3115) ;  /* 0x000006e000017945 */ /* 0x000fe80003800000 */
[----:B------:R-:W-:Y:S01]  /*7390*/  IMAD.X R41, R100, 0x1, R217, P2 ;  /* 0x0000000164297824 */ /* 0x000fe200010e06d9 */
[----:B------:R-:W-:-:S13]  /*73a0*/  ISETP.GE.AND P2, PT, R218, R101, PT ;  /* 0x00000065da00720c */ /* 0x000fda0003f46270 */
[----:B------:R-:W-:Y:S05]  /*73b0*/  @P2 BRA `(.L_x_3116) ;  /* 0x0000000400a82947 */ /* 0x000fea0003800000 */
[--C-:B------:R-:W-:Y:S02]  /*73c0*/  SHF.R.U32.HI R44, RZ, 0x8, R37.reuse ;  /* 0x00000008ff2c7819 */ /* 0x100fe40000011625 */
[----:B----4-:R-:W-:Y:S02]  /*73d0*/  LOP3.LUT R11, R37, 0xff, RZ, 0xc0, !PT ;  /* 0x000000ff250b7812 */ /* 0x010fe400078ec0ff */
[----:B------:R-:W-:Y:S02]  /*73e0*/  SHF.R.U32.HI R36, RZ, 0x18, R37 ;  /* 0x00000018ff247819 */ /* 0x000fe40000011625 */
[----:B------:R-:W-:Y:S02]  /*73f0*/  SHF.R.U32.HI R38, RZ, 0x8, R39 ;  /* 0x00000008ff267819 */ /* 0x000fe40000011627 */
[----:B------:R-:W-:Y:S01]  /*7400*/  PRMT R36, R36, 0x654, R11 ;  /* 0x0000065424247816 */ /* 0x000fe2000000000b */
[----:B------:R-:W-:Y:S01]  /*7410*/  IMAD.SHL.U32 R11, R44, 0x100, RZ ;  /* 0x000001002c0b7824 */ /* 0x000fe200078e00ff */
[----:B------:R-:W-:Y:S01]  /*7420*/  SHF.R.U32.HI R45, RZ, 0x10, R37 ;  /* 0x00000010ff2d7819 */ /* 0x000fe20000011625 */
[----:B------:R-:W-:Y:S01]  /*7430*/  IMAD.SHL.U32 R38, R38, 0x100, RZ ;  /* 0x0000010026267824 */ /* 0x000fe200078e00ff */
[----:B------:R-:W-:Y:S01]  /*7440*/  SHF.R.U32.HI R42, RZ, 0x10, R39 ;  /* 0x00000010ff2a7819 */ /* 0x000fe20000011627 */
[----:B0-----:R-:W-:Y:S01]  /*7450*/  IMAD.MOV.U32 R37, RZ, RZ, R12 ;  /* 0x000000ffff257224 */ /* 0x001fe200078e000c */
[----:B------:R-:W-:Y:S01]  /*7460*/  LOP3.LUT R43, R39, 0xff0000ff, RZ, 0xc0, !PT ;  /* 0xff0000ff272b7812 */ /* 0x000fe200078ec0ff */
[----:B------:R-:W-:Y:S01]  /*7470*/  IMAD.U32 R12, R45, 0x10000, RZ ;  /* 0x000100002d0c7824 */ /* 0x000fe200078e00ff */
[----:B------:R-:W-:Y:S01]  /*7480*/  LOP3.LUT R39, R36, 0xff00, R11, 0xf8, !PT ;  /* 0x0000ff0024277812 */ /* 0x000fe200078ef80b */
[----:B------:R-:W-:Y:S01]  /*7490*/  IMAD.U32 R36, R42, 0x10000, RZ ;  /* 0x000100002a247824 */ /* 0x000fe200078e00ff */
[----:B------:R-:W-:-:S02]  /*74a0*/  LOP3.LUT R43, R43, 0xff00, R38, 0xf8, !PT ;  /* 0x0000ff002b2b7812 */ /* 0x000fc400078ef826 */
[----:B------:R-:W-:Y:S02]  /*74b0*/  F2FP.F16.E4M3.UNPACK_B R38, R73.H1 ;  /* 0x00000049ff26723e */ /* 0x000fe400030006ff */
[-C--:B------:R-:W-:Y:S02]  /*74c0*/  F2FP.F16.E4M3.UNPACK_B R11, R13.reuse ;  /* 0x0000000dff0b723e */ /* 0x080fe400020006ff */
[----:B------:R-:W-:Y:S01]  /*74d0*/  LOP3.LUT R12, R39, 0xff0000, R12, 0xf8, !PT ;  /* 0x00ff0000270c7812 */ /* 0x000fe200078ef80c */
[--C-:B------:R-:W-:Y:S01]  /*74e0*/  HADD2.F32 R44, -RZ, R38.reuse.H1_H1 ;  /* 0x30000026ff2c7230 */ /* 0x100fe20000004100 */
[----:B------:R-:W-:Y:S01]  /*74f0*/  LOP3.LUT R45, R43, 0xff0000, R36, 0xf8, !PT ;  /* 0x00ff00002b2d7812 */ /* 0x000fe200078ef824 */
[----:B------:R-:W-:Y:S01]  /*7500*/  HADD2.F32 R43, -RZ, R38.H0_H0 ;  /* 0x20000026ff2b7230 */ /* 0x000fe20000004100 */
[----:B------:R-:W-:Y:S01]  /*7510*/  F2FP.F16.E4M3.UNPACK_B R39, R72.H1 ;  /* 0x00000048ff27723e */ /* 0x000fe200030006ff */
[--C-:B------:R-:W-:Y:S01]  /*7520*/  HADD2.F32 R36, -RZ, R11.reuse.H1_H1 ;  /* 0x3000000bff247230 */ /* 0x100fe20000004100 */
[----:B------:R-:W-:Y:S01]  /*7530*/  F2FP.F16.E4M3.UNPACK_B R13, R13.H1 ;  /* 0x0000000dff0d723e */ /* 0x000fe200030006ff */
[----:B------:R-:W-:Y:S01]  /*7540*/  HADD2.F32 R11, -RZ, R11.H0_H0 ;  /* 0x2000000bff0b7230 */ /* 0x000fe20000004100 */
[----:B------:R-:W-:Y:S01]  /*7550*/  F2FP.F16.E4M3.UNPACK_B R73, R73 ;  /* 0x00000049ff49723e */ /* 0x000fe200020006ff */
[----:B------:R-:W-:-:S02]  /*7560*/  HADD2.F32 R42, -RZ, R39.H0_H0 ;  /* 0x20000027ff2a7230 */ /* 0x000fc40000004100 */
[-C--:B------:R-:W-:Y:S01]  /*7570*/  FMUL.FTZ R46, R36, R43.reuse ;  /* 0x0000002b242e7220 */ /* 0x080fe20000410000 */
[--C-:B------:R-:W-:Y:S02]  /*7580*/  HADD2.F32 R38, -RZ, R13.reuse.H1_H1 ;  /* 0x3000000dff267230 */ /* 0x100fe40000004100 */
[C---:B------:R-:W-:Y:S01]  /*7590*/  FMUL.FTZ R43, R11.reuse, R43 ;  /* 0x0000002b0b2b7220 */ /* 0x040fe20000410000 */
[----:B------:R-:W-:Y:S02]  /*75a0*/  HADD2.F32 R13, -RZ, R13.H0_H0 ;  /* 0x2000000dff0d7230 */ /* 0x000fe40000004100 */
[----:B------:R-:W-:Y:S01]  /*75b0*/  FFMA.FTZ R11, R11, R42, -R46 ;  /* 0x0000002a0b0b7223 */ /* 0x000fe2000001082e */
[----:B------:R-:W-:Y:S02]  /*75c0*/  HADD2.F32 R39, -RZ, R39.H1_H1 ;  /* 0x30000027ff277230 */ /* 0x000fe40000004100 */
[----:B------:R-:W-:Y:S01]  /*75d0*/  FMUL.FTZ R46, R38, R44 ;  /* 0x0000002c262e7220 */ /* 0x000fe20000410000 */
[----:B------:R-:W-:Y:S01]  /*75e0*/  FFMA.FTZ R36, R36, R42, R43 ;  /* 0x0000002a24247223 */ /* 0x000fe2000001002b */
[C---:B------:R-:W-:Y:S01]  /*75f0*/  FMUL.FTZ R47, R13.reuse, R44 ;  /* 0x0000002c0d2f7220 */ /* 0x040fe20000410000 */
[----:B------:R-:W-:Y:S01]  /*7600*/  F2FP.F16.E4M3.UNPACK_B R72, R72 ;  /* 0x00000048ff48723e */ /* 0x000fe200020006ff */
[----:B------:R-:W-:Y:S01]  /*7610*/  FFMA.FTZ R49, R13, R39, -R46 ;  /* 0x000000270d317223 */ /* 0x000fe2000001082e */
[----:B------:R-:W-:Y:S01]  /*7620*/  F2FP.F16.E4M3.UNPACK_B R13, R37.H1 ;  /* 0x00000025ff0d723e */ /* 0x000fe200030006ff */
[----:B------:R-:W-:Y:S01]  /*7630*/  FFMA.FTZ R50, R38, R39, R47 ;  /* 0x0000002726327223 */ /* 0x000fe2000001002f */
[----:B------:R-:W-:Y:S01]  /*7640*/  HADD2.F32 R43, -RZ, R73.H1_H1 ;  /* 0x30000049ff2b7230 */ /* 0x000fe20000004100 */
[----:B------:R-:W-:Y:S01]  /*7650*/  F2FP.F16.E4M3.UNPACK_B R37, R37 ;  /* 0x00000025ff25723e */ /* 0x000fe200020006ff */
[----:B------:R-:W-:-:S02]  /*7660*/  HADD2.F32 R42, -RZ, R72.H1_H1 ;  /* 0x30000048ff2a7230 */ /* 0x000fc40000004100 */
[--C-:B------:R-:W-:Y:S01]  /*7670*/  HADD2.F32 R38, -RZ, R13.reuse.H0_H0 ;  /* 0x2000000dff267230 */ /* 0x100fe20000004100 */
[----:B------:R-:W-:Y:S01]  /*7680*/  F2FP.SATFINITE.E4M3.F32.PACK_AB_MERGE_C R53, R50, R49, RZ ;  /* 0x000000313235723e */ /* 0x000fe200048070ff */
[----:B------:R-:W-:Y:S02]  /*7690*/  HADD2.F32 R39, -RZ, R13.H1_H1 ;  /* 0x3000000dff277230 */ /* 0x000fe40000004100 */
[----:B------:R-:W-:Y:S02]  /*76a0*/  HADD2.F32 R13, -RZ, R37.H0_H0 ;  /* 0x20000025ff0d7230 */ /* 0x000fe40000004100 */
[-C--:B------:R-:W-:Y:S01]  /*76b0*/  FMUL.FTZ R48, R38, R43.reuse ;  /* 0x0000002b26307220 */ /* 0x080fe20000410000 */
[----:B------:R-:W-:Y:S02]  /*76c0*/  HADD2.F32 R44, -RZ, R73.H0_H0 ;  /* 0x20000049ff2c7230 */ /* 0x000fe40000004100 */
[----:B------:R-:W-:Y:S01]  /*76d0*/  FMUL.FTZ R47, R39, R43 ;  /* 0x0000002b272f7220 */ /* 0x000fe20000410000 */
[----:B------:R-:W-:-:S02]  /*76e0*/  HADD2.F32 R37, -RZ, R37.H1_H1 ;  /* 0x30000025ff257230 */ /* 0x000fc40000004100 */
[-C--:B------:R-:W-:Y:S01]  /*76f0*/  FFMA.FTZ R48, R39, R42.reuse, R48 ;  /* 0x0000002a27307223 */ /* 0x080fe20000010030 */
[----:B------:R-:W-:Y:S02]  /*7700*/  HADD2.F32 R72, -RZ, R72.H0_H0 ;  /* 0x20000048ff487230 */ /* 0x000fe40000004100 */
[----:B------:R-:W-:Y:S01]  /*7710*/  FFMA.FTZ R47, R38, R42, -R47 ;  /* 0x0000002a262f7223 */ /* 0x000fe2000001082f */
[----:B------:R-:W-:Y:S01]  /*7720*/  F2FP.F16.E4M3.UNPACK_B R38, R15.H1 ;  /* 0x0000000fff26723e */ /* 0x000fe200030006ff */
[-C--:B------:R-:W-:Y:S01]  /*7730*/  FMUL.FTZ R46, R37, R44.reuse ;  /* 0x0000002c252e7220 */ /* 0x080fe20000410000 */
[C---:B------:R-:W-:Y:S01]  /*7740*/  FMUL.FTZ R44, R13.reuse, R44 ;  /* 0x0000002c0d2c7220 */ /* 0x040fe20000410000 */
[----:B------:R-:W-:Y:S02]  /*7750*/  F2FP.F16.E4M3.UNPACK_B R43, R12 ;  /* 0x0000000cff2b723e */ /* 0x000fe400020006ff */
[----:B------:R-:W-:Y:S01]  /*7760*/  F2FP.SATFINITE.E4M3.F32.PACK_AB_MERGE_C R52, R48, R47, RZ ;  /* 0x0000002f3034723e */ /* 0x000fe200048070ff */
[-C--:B------:R-:W-:Y:S01]  /*7770*/  FFMA.FTZ R13, R13, R72.reuse, -R46 ;  /* 0x000000480d0d7223 */ /* 0x080fe2000001082e */
[-C--:B------:R-:W-:Y:S01]  /*7780*/  F2FP.F16.E4M3.UNPACK_B R47, R45.reuse.H1 ;  /* 0x0000002dff2f723e */ /* 0x080fe200030006ff */
[----:B------:R-:W-:Y:S01]  /*7790*/  FFMA.FTZ R72, R37, R72, R44 ;  /* 0x0000004825487223 */ /* 0x000fe2000001002c */
[----:B------:R-:W-:Y:S01]  /*77a0*/  F2FP.F16.E4M3.UNPACK_B R44, R12.H1 ;  /* 0x0000000cff2c723e */ /* 0x000fe200030006ff */
[--C-:B------:R-:W-:Y:S01]  /*77b0*/  HADD2.F32 R42, -RZ, R38.reuse.H1_H1 ;  /* 0x30000026ff2a7230 */ /* 0x100fe20000004100 */
[----:B------:R-:W-:Y:S01]  /*77c0*/  F2FP.F16.E4M3.UNPACK_B R37, R14.H1 ;  /* 0x0000000eff25723e */ /* 0x000fe200030006ff */
        /* <DEDUP_REMOVED lines=8> */
[----:B------:R-:W-:Y:S02]  /*7850*/  HADD2.F32 R48, -RZ, R46.H1_H1 ;  /* 0x3000002eff307230 */ /* 0x000fe40000004100 */
[----:B------:R-:W-:Y:S01]  /*7860*/  FFMA.FTZ R51, R39, R45, -R12 ;  /* 0x0000002d27337223 */ /* 0x000fe2000001080c */
[----:B------:R-:W-:Y:S01]  /*7870*/  HADD2.F32 R37, -RZ, R37.H0_H0 ;  /* 0x20000025ff257230 */ /* 0x000fe20000004100 */
[----:B------:R-:W-:Y:S01]  /*7880*/  F2FP.F16.E4M3.UNPACK_B R14, R14 ;  /* 0x0000000eff0e723e */ /* 0x000fe200020006ff */
[----:B------:R-:W-:Y:S02]  /*7890*/  HADD2.F32 R12, -RZ, R43.H1_H1 ;  /* 0x3000002bff0c7230 */ /* 0x000fe40000004100 */
[----:B------:R-:W-:Y:S01]  /*78a0*/  FMUL.FTZ R50, R38, R48 ;  /* 0x0000003026327220 */ /* 0x000fe20000410000 */
[----:B------:R-:W-:-:S02]  /*78b0*/  HADD2.F32 R44, -RZ, R44.H0_H0 ;  /* 0x2000002cff2c7230 */ /* 0x000fc40000004100 */
[C---:B------:R-:W-:Y:S01]  /*78c0*/  FMUL.FTZ R39, R37.reuse, R48 ;  /* 0x0000003025277220 */ /* 0x040fe20000410000 */
[----:B------:R-:W-:Y:S01]  /*78d0*/  FFMA.FTZ R48, R42, R45, R49 ;  /* 0x0000002d2a307223 */ /* 0x000fe20000010031 */
[-C--:B------:R-:W-:Y:S01]  /*78e0*/  FFMA.FTZ R50, R37, R12.reuse, -R50 ;  /* 0x0000000c25327223 */ /* 0x080fe20000010832 */
[--C-:B------:R-:W-:Y:S02]  /*78f0*/  HADD2.F32 R37, -RZ, R15.reuse.H0_H0 ;  /* 0x2000000fff257230 */ /* 0x100fe40000004100 */
[----:B------:R-:W-:Y:S01]  /*7900*/  FFMA.FTZ R49, R38, R12, R39 ;  /* 0x0000000c26317223 */ /* 0x000fe20000010027 */
[--C-:B------:R-:W-:Y:S01]  /*7910*/  HADD2.F32 R12, -RZ, R14.reuse.H0_H0 ;  /* 0x2000000eff0c7230 */ /* 0x100fe20000004100 */
[----:B------:R-:W-:Y:S01]  /*7920*/  F2FP.SATFINITE.E4M3.F32.PACK_AB_MERGE_C R48, R48, R51, RZ ;  /* 0x000000333030723e */ /* 0x000fe200048070ff */
[----:B------:R-:W-:Y:S01]  /*7930*/  HADD2.F32 R15, -RZ, R15.H1_H1 ;  /* 0x3000000fff0f7230 */ /* 0x000fe20000004100 */
[----:B------:R-:W-:Y:S01]  /*7940*/  F2FP.SATFINITE.E4M3.F32.PACK_AB_MERGE_C R11, R36, R11, R53 ;  /* 0x0000000b240b723e */ /* 0x000fe20004807035 */
[----:B------:R-:W-:Y:S01]  /*7950*/  HADD2.F32 R38, -RZ, R47.H0_H0 ;  /* 0x2000002fff267230 */ /* 0x000fe20000004100 */
[----:B------:R-:W-:Y:S01]  /*7960*/  F2FP.SATFINITE.E4M3.F32.PACK_AB_MERGE_C R49, R49, R50, RZ ;  /* 0x000000323131723e */ /* 0x000fe200048070ff */
[----:B------:R-:W-:-:S02]  /*7970*/  HADD2.F32 R14, -RZ, R14.H1_H1 ;  /* 0x3000000eff0e7230 */ /* 0x000fc40000004100 */
[----:B------:R-:W-:Y:S02]  /*7980*/  HADD2.F32 R39, -RZ, R46.H0_H0 ;  /* 0x2000002eff277230 */ /* 0x000fe40000004100 */
[-C--:B------:R-:W-:Y:S01]  /*7990*/  FMUL.FTZ R42, R15, R38.reuse ;  /* 0x000000260f2a7220 */ /* 0x080fe20000410000 */
[----:B------:R-:W-:Y:S02]  /*79a0*/  HADD2.F32 R43, -RZ, R43.H0_H0 ;  /* 0x2000002bff2b7230 */ /* 0x000fe40000004100 */
[C---:B------:R-:W-:Y:S01]  /*79b0*/  FMUL.FTZ R38, R37.reuse, R38 ;  /* 0x0000002625267220 */ /* 0x040fe20000410000 */
[-C--:B------:R-:W-:Y:S01]  /*79c0*/  FMUL.FTZ R45, R14, R39.reuse ;  /* 0x000000270e2d7220 */ /* 0x080fe20000410000 */
[C---:B------:R-:W-:Y:S01]  /*79d0*/  FMUL.FTZ R39, R12.reuse, R39 ;  /* 0x000000270c277220 */ /* 0x040fe20000410000 */
[-C--:B------:R-:W-:Y:S01]  /*79e0*/  FFMA.FTZ R42, R37, R44.reuse, -R42 ;  /* 0x0000002c252a7223 */ /* 0x080fe2000001082a */
[----:B------:R-:W-:Y:S01]  /*79f0*/  FFMA.FTZ R15, R15, R44, R38 ;  /* 0x0000002c0f0f7223 */ /* 0x000fe20000010026 */
[-C--:B------:R-:W-:Y:S01]  /*7a00*/  FFMA.FTZ R45, R12, R43.reuse, -R45 ;  /* 0x0000002b0c2d7223 */ /* 0x080fe2000001082d */
[----:B------:R-:W-:Y:S01]  /*7a10*/  FFMA.FTZ R14, R14, R43, R39 ;  /* 0x0000002b0e0e7223 */ /* 0x000fe20000010027 */
[----:B------:R-:W-:-:S02]  /*7a20*/  F2FP.SATFINITE.E4M3.F32.PACK_AB_MERGE_C R12, R72, R13, R52 ;  /* 0x0000000d480c723e */ /* 0x000fc40004807034 */
[----:B------:R-:W-:Y:S02]  /*7a30*/  F2FP.SATFINITE.E4M3.F32.PACK_AB_MERGE_C R15, R15, R42, R48 ;  /* 0x0000002a0f0f723e */ /* 0x000fe40004807030 */
[----:B------:R-:W-:Y:S02]  /*7a40*/  F2FP.SATFINITE.E4M3.F32.PACK_AB_MERGE_C R14, R14, R45, R49 ;  /* 0x0000002d0e0e723e */ /* 0x000fe40004807031 */
[----:B------:R-:W-:-:S07]  /*7a50*/  MOV R13, R11 ;  /* 0x0000000b000d7202 */ /* 0x000fce0000000f00 */
.L_x_3116:
[----:B------:R-:W-:Y:S05]  /*7a60*/  BSYNC B1 ;  /* 0x0000000000017941 */ /* 0x000fea0003800000 */
.L_x_3115:
[----:B0-----:R0:W-:Y:S01]  /*7a70*/  ST.E.128 desc[UR46][R40.64], R12 ;  /* 0x0000000c28007985 */ /* 0x0011e2000c101d2e */
[----:B------:R-:W-:Y:S05]  /*7a80*/  BRA `(.L_x_3110) ;  /* 0x0000004c00bc7947 */ /* 0x000fea0003800000 */
.L_x_3070:
[C---:B------:R-:W-:Y:S01]  /*7a90*/  ISETP.GE.AND P5, PT, R219.reuse, R97, PT ;  /* 0x00000061db00720c */ /* 0x040fe20003fa6270 */
[C---:B------:R-:W-:Y:S01]  /*7aa0*/  VIADD R36, R219.reuse, 0x60 ;  /* 0x00000060db247836 */ /* 0x040fe20000000000 */
[----:B------:R-:W-:Y:S01]  /*7ab0*/  P2R R40, PR, RZ, 0x1 ;  /* 0x00000001ff287803 */ /* 0x000fe20000000000 */
[----:B------:R-:W-:Y:S01]  /*7ac0*/  VIADD R41, R219, 0x20 ;  /* 0x00000020db297836 */ /* 0x000fe20000000000 */
[----:B------:R-:W-:Y:S02]  /*7ad0*/  ISETP.GE.OR P5, PT, R16, R101, P5 ;  /* 0x000000651000720c */ /* 0x000fe40002fa6670 */
[----:B------:R-:W-:-:S11]  /*7ae0*/  CS2R R42, SRZ ;  /* 0x00000000002a7805 */ /* 0x000fd6000001ff00 */
        /* <DEDUP_REMOVED lines=19> */
[----:B---3--:R-:W-:-:S03]  /*7c20*/  @!P2 IADD3 R74, P3, P4, R84, R74, R38 ;  /* 0x0000004a544aa210 */ /* 0x008fc60007c7e026 */
[----:B------:R-:W-:-:S05]  /*7c30*/  @!P2 IMAD.IADD R37, R39, 0x1, R37 ;  /* 0x000000012725a824 */ /* 0x000fca00078e0225 */
[----:B------:R-:W-:Y:S02]  /*7c40*/  @!P2 IADD3.X R75, R76, R75, R37, P3, P4 ;  /* 0x0000004b4c4ba210 */ /* 0x000fe40001fe8425 */
[----:B-1----:R-:W-:-:S04]  /*7c50*/  @!P5 IADD3 R46, P3, P4, R84, R46, R14 ;  /* 0x0000002e542ed210 */ /* 0x002fc80007c7e00e */
[----:B------:R-:W-:Y:S02]  /*7c60*/  @!P5 IADD3.X R47, R76, R47, R11, P3, P4 ;  /* 0x0000002f4c2fd210 */ /* 0x000fe40001fe840b */
[----:B------:R-:W-:Y:S02]  /*7c70*/  ISETP.GE.AND P4, PT, R41, R97, PT ;  /* 0x000000612900720c */ /* 0x000fe40003f86270 */
[----:B------:R-:W-:Y:S02]  /*7c80*/  IADD3 R41, R219, 0x40, RZ ;  /* 0x00000040db297810 */ /* 0x000fe40007ffe0ff */
[----:B------:R-:W-:-:S13]  /*7c90*/  ISETP.GE.OR P4, PT, R16, R101, P4 ;  /* 0x000000651000720c */ /* 0x000fda0002786670 */
[----:B------:R-:W-:Y:S01]  /*7ca0*/  @!P4 IADD3 R39, P3, P6, R80, R12, R20 ;  /* 0x0000000c5027c210 */ /* 0x000fe20007e7e014 */
[----:B------:R-:W0:Y:S03]  /*7cb0*/  @!P4 LDC.64 R52, c[0x0][0x3e8] ;  /* 0x0000fa00ff34cb82 */ /* 0x000e260000000a00 */
[----:B------:R-:W-:Y:S02]  /*7cc0*/  @!P4 IADD3.X R38, R69, R88, R8, P3, P6 ;  /* 0x000000584526c210 */ /* 0x000fe40001fec408 */
[----:B------:R-:W-:-:S03]  /*7cd0*/  ISETP.GE.AND P3, PT, R41, R97, PT ;  /* 0x000000612900720c */ /* 0x000fc60003f66270 */
        /* <DEDUP_REMOVED lines=9> */
[----:B------:R-:W-:Y:S02]  /*7d70*/  ISETP.NE.AND P0, PT, R40, RZ, PT ;  /* 0x000000ff2800720c */ /* 0x000fe40003f05270 */
[----:B------:R-:W-:Y:S01]  /*7d80*/  CS2R R40, SRZ ;  /* 0x0000000000287805 */ /* 0x000fe2000001ff00 */
[----:B------:R-:W-:Y:S01]  /*7d90*/  @!P4 IMAD.X R53, R38, 0x1, R53, P6 ;  /* 0x000000012635c824 */ /* 0x000fe200030e0635 */
[----:B-1----:R-:W-:Y:S02]  /*7da0*/  @!P4 IADD3 R54, P6, R15, R54, RZ ;  /* 0x000000360f36c210 */ /* 0x002fe40007fde0ff */
[----:B------:R-:W-:Y:S01]  /*7db0*/  CS2R R38, SRZ ;  /* 0x0000000000267805 */ /* 0x000fe2000001ff00 */
[----:B------:R-:W0:Y:S01]  /*7dc0*/  @!P3 LDC.64 R14, c[0x0][0x3e8] ;  /* 0x0000fa00ff0ebb82 */ /* 0x000e220000000a00 */
[----:B------:R1:W2:Y:S01]  /*7dd0*/  @!P5 LDG.E.128 R40, desc[UR46][R46.64] ;  /* 0x0000002e2e28d981 */ /* 0x0002a2000c1e1d00 */
[----:B------:R-:W-:Y:S01]  /*7de0*/  @!P4 IMAD.X R55, R12, 0x1, R55, P6 ;  /* 0x000000010c37c824 */ /* 0x000fe200030e0637 */
[----:B0-----:R-:W-:-:S05]  /*7df0*/  @!P3 IADD3 R14, P6, R13, R14, RZ ;  /* 0x0000000e0d0eb210 */ /* 0x001fca0007fde0ff */
[----:B------:R-:W0:Y:S01]  /*7e00*/  @!P3 LDC.64 R12, c[0x0][0x400] ;  /* 0x00010000ff0cbb82 */ /* 0x000e220000000a00 */
[----:B------:R-:W-:Y:S01]  /*7e10*/  @!P3 IMAD.X R15, R88, 0x1, R15, P6 ;  /* 0x00000001580fb824 */ /* 0x000fe200030e060f */
[----:B-1----:R-:W-:Y:S02]  /*7e20*/  CS2R R46, SRZ ;  /* 0x00000000002e7805 */ /* 0x002fe4000001ff00 */
[----:B------:R-:W-:Y:S02]  /*7e30*/  CS2R R50, SRZ ;  /* 0x0000000000327805 */ /* 0x000fe4000001ff00 */
[----:B------:R-:W-:Y:S02]  /*7e40*/  CS2R R48, SRZ ;  /* 0x0000000000307805 */ /* 0x000fe4000001ff00 */
[----:B------:R-:W-:Y:S02]  /*7e50*/  CS2R R58, SRZ ;  /* 0x00000000003a7805 */ /* 0x000fe4000001ff00 */
[----:B------:R-:W-:-:S02]  /*7e60*/  CS2R R56, SRZ ;  /* 0x0000000000387805 */ /* 0x000fc4000001ff00 */
        /* <DEDUP_REMOVED lines=19> */
[----:B------:R-:W-:Y:S02]  /*7fa0*/  ISETP.GE.AND P2, PT, R16, R101, PT ;  /* 0x000000651000720c */ /* 0x000fe40003f46270 */
[----:B--2---:R-:W-:Y:S01]  /*7fb0*/  MOV R118, R42 ;  /* 0x0000002a00767202 */ /* 0x004fe20000000f00 */
[----:B------:R-:W-:Y:S02]  /*7fc0*/  IMAD.MOV.U32 R117, RZ, RZ, R40 ;  /* 0x000000ffff757224 */ /* 0x000fe400078e0028 */
[----:B---3--:R-:W-:Y:S02]  /*7fd0*/  IMAD.MOV.U32 R114, RZ, RZ, R50 ;  /* 0x000000ffff727224 */ /* 0x008fe400078e0032 */
[----:B------:R-:W-:Y:S02]  /*7fe0*/  IMAD.MOV.U32 R115, RZ, RZ, R48 ;  /* 0x000000ffff737224 */ /* 0x000fe400078e0030 */
[----:B----4-:R-:W-:-:S02]  /*7ff0*/  IMAD.MOV.U32 R101, RZ, RZ, R62 ;  /* 0x000000ffff657224 */ /* 0x010fc400078e003e */
[----:B------:R-:W-:Y:S02]  /*8000*/  IMAD.MOV.U32 R102, RZ, RZ, R60 ;  /* 0x000000ffff667224 */ /* 0x000fe400078e003c */
[----:B-----5:R-:W-:Y:S02]  /*8010*/  IMAD.MOV.U32 R103, RZ, RZ, R66 ;  /* 0x000000ffff677224 */ /* 0x020fe400078e0042 */
[----:B------:R-:W-:Y:S02]  /*8020*/  IMAD.MOV.U32 R104, RZ, RZ, R64 ;  /* 0x000000ffff687224 */ /* 0x000fe400078e0040 */
[----:B------:R-:W-:Y:S02]  /*8030*/  IMAD.MOV.U32 R109, RZ, RZ, R58 ;  /* 0x000000ffff6d7224 */ /* 0x000fe400078e003a */
[----:B------:R-:W-:Y:S02]  /*8040*/  IMAD.MOV.U32 R110, RZ, RZ, R56 ;  /* 0x000000ffff6e7224 */ /* 0x000fe400078e0038 */
[----:B------:R-:W-:-:S02]  /*8050*/  IMAD.MOV.U32 R119, RZ, RZ, R38 ;  /* 0x000000ffff777224 */ /* 0x000fc400078e0026 */
[----:B------:R-:W-:Y:S02]  /*8060*/  IMAD.MOV.U32 R116, RZ, RZ, R36 ;  /* 0x000000ffff747224 */ /* 0x000fe400078e0024 */
[----:B------:R-:W-:Y:S02]  /*8070*/  IMAD.MOV.U32 R112, RZ, RZ, R46 ;  /* 0x000000ffff707224 */ /* 0x000fe400078e002e */
[----:B------:R-:W-:Y:S02]  /*8080*/  IMAD.MOV.U32 R113, RZ, RZ, R44 ;  /* 0x000000ffff717224 */ /* 0x000fe400078e002c */
[----:B------:R-:W-:Y:S01]  /*8090*/  IMAD.MOV.U32 R107, RZ, RZ, R54 ;  /* 0x000000ffff6b7224 */ /* 0x000fe200078e0036 */
[----:B------:R-:W-:Y:S01]  /*80a0*/  MOV R108, R52 ;  /* 0x00000034006c7202 */ /* 0x000fe20000000f00 */
[----:B------:R-:W-:Y:S06]  /*80b0*/  @!P5 BRA `(.L_x_3117) ;  /* 0x000000000004d947 */ /* 0x000fec0003800000 */
[----:B------:R-:W-:Y:S01]  /*80c0*/  BPT.TRAP 0x1 ;  /* 0x000000040000795c */ /* 0x000fe20000300000 */
.L_x_3117:
[----:B------:R-:W-:Y:S01]  /*80d0*/  LEA R88, R216, R23, 0x3 ;  /* 0x00000017d8587211 */ /* 0x000fe200078e18ff */
[----:B------:R-:W0:Y:S01]  /*80e0*/  LDC R105, c[0x0][0x2f4] ;  /* 0x0000bd00ff697b82 */ /* 0x000e220000000800 */
[----:B------:R-:W-:Y:S01]  /*80f0*/  SHF.L.U32 R98, R223, 0x1f, RZ ;  /* 0x0000001fdf627819 */ /* 0x000fe200000006ff */
[----:B------:R-:W-:Y:S03]  /*8100*/  BSSY B1, `(.L_x_3118) ;  /* 0x0000003000017945 */ /* 0x000fe60003800000 */
[----:B------:R-:W1:Y:S02]  /*8110*/  SYNCS.PHASECHK.TRANS64.TRYWAIT P3, [R88+URZ+0x38890], R98 ;  /* 0x03889062580075a7 */ /* 0x000e64000806017f */
[----:B-1----:R-:W-:Y:S05]  /*8120*/  @!P3 BRA `(.L_x_3119) ;  /* 0x000002a800ccb947 */ /* 0x002fea0003800000 */
.L_x_3453:
[----:B------:R-:W-:Y:S05]  /*8130*/  BSYNC B1 ;  /* 0x0000000000017941 */ /* 0x000fea0003800000 */
.L_x_3118:
[----:B------:R-:W-:Y:S01]  /*8140*/  UMOV UR4, 0xffffffff ;  /* 0xffffffff00047882 */ /* 0x000fe20000000000 */
[----:B0-----:R-:W-:Y:S02]  /*8150*/  IMAD.IADD R106, R105, 0x1, -R34 ;  /* 0x00000001696a7824 */ /* 0x001fe400078e0a22 */
[----:B------:R-:W-:Y:S05]  /*8160*/  BRA.DIV UR4, `(.L_x_3120) ;  /* 0x000002aa04d07947 */ /* 0x000fea000b800000 */
[----:B------:R0:W2:Y:S04]  /*8170*/  SHFL.IDX PT, R111, R100, RZ, 0x181f ;  /* 0x00181fff646f7589 */ /* 0x0000a800000e0000 */
[----:B------:R0:W3:Y:S02]  /*8180*/  SHFL.IDX PT, R11, R99, RZ, 0x181f ;  /* 0x00181fff630b7589 */ /* 0x0000e400000e0000 */
.L_x_3457:
[----:B------:R-:W-:Y:S01]  /*8190*/  ISETP.GE.OR P3, PT, R219, R97, P1 ;  /* 0x00000061db00720c */ /* 0x000fe20000f66670 */
[----:B------:R-:W-:-:S12]  /*81a0*/  BSSY B1, `(.L_x_3121) ;  /* 0x0000101000017945 */ /* 0x000fd80003800000 */
[----:B------:R-:W-:Y:S05]  /*81b0*/  @P3 BRA `(.L_x_3122) ;  /* 0x0000000c00fc3947 */ /* 0x000fea0003800000 */
[----:B------:R-:W4:Y:S01]  /*81c0*/  LDL R14, [R1+0x5c] ;  /* 0x00005c00010e7983 */ /* 0x000f220000100800 */
[----:B------:R-:W-:Y:S01]  /*81d0*/  SEL R12, R34, R106, !P0 ;  /* 0x0000006a220c7207 */ /* 0x000fe20004000000 */
[C---:B------:R-:W-:Y:S01]  /*81e0*/  IMAD.SHL.U32 R15, R219.reuse, 0x80, RZ ;  /* 0x00000080db0f7824 */ /* 0x040fe200078e00ff */
[----:B------:R-:W-:Y:S01]  /*81f0*/  BSSY B2, `(.L_x_3123) ;  /* 0x00000f4000027945 */ /* 0x000fe20003800000 */
[----:B------:R-:W-:Y:S01]  /*8200*/  IMAD.SHL.U32 R72, R219, 0x80, RZ ;  /* 0x00000080db487824 */ /* 0x000fe200078e00ff */
[----:B------:R-:W-:Y:S02]  /*8210*/  SHF.R.S32.HI R13, RZ, 0x1f, R12 ;  /* 0x0000001fff0d7819 */ /* 0x000fe4000001140c */
[----:B------:R-:W-:Y:S02]  /*8220*/  LOP3.LUT R15, R15, 0x380, RZ, 0xc0, !PT ;  /* 0x000003800f0f7812 */ /* 0x000fe400078ec0ff */
[----:B------:R-:W-:Y:S02]  /*8230*/  LEA.HI R12, R13, R12, RZ, 0x5 ;  /* 0x0000000c0d0c7211 */ /* 0x000fe400078f28ff */
[----:B------:R-:W-:-:S02]  /*8240*/  LOP3.LUT R72, R72, 0x380, RZ, 0xc0, !PT ;  /* 0x0000038048487812 */ /* 0x000fc400078ec0ff */
[----:B------:R-:W-:Y:S02]  /*8250*/  LEA.HI.SX32 R12, R12, R77, 0x1b ;  /* 0x0000004d0c0c7211 */ /* 0x000fe400078fdaff */
[----:B------:R-:W-:Y:S02]  /*8260*/  SHF.R.U32.HI R15, RZ, 0x3, R15 ;  /* 0x00000003ff0f7819 */ /* 0x000fe4000001160f */
[----:B------:R-:W-:Y:S01]  /*8270*/  SHF.R.S32.HI R13, RZ, 0x1f, R12 ;  /* 0x0000001fff0d7819 */ /* 0x000fe2000001140c */
[----:B------:R-:W-:-:S03]  /*8280*/  IMAD.SHL.U32 R120, R12, 0x10, RZ ;  /* 0x000000100c787824 */ /* 0x000fc600078e00ff */
[----:B------:R-:W-:Y:S02]  /*8290*/  LEA.HI R13, R13, R12, RZ, 0x3 ;  /* 0x0000000c0d0d7211 */ /* 0x000fe400078f18ff */
[----:B------:R-:W-:-:S03]  /*82a0*/  LOP3.LUT R12, R72, 0x70, R120, 0xf8, !PT ;  /* 0x00000070480c7812 */ /* 0x000fc600078ef878 */
[----:B------:R-:W-:Y:S01]  /*82b0*/  IMAD.SHL.U32 R13, R13, 0x800, RZ ;  /* 0x000008000d0d7824 */ /* 0x000fe200078e00ff */
[----:B------:R-:W-:-:S04]  /*82c0*/  LOP3.LUT R12, R12, R15, RZ, 0x3c, !PT ;  /* 0x0000000f0c0c7212 */ /* 0x000fc800078e3cff */
[----:B------:R-:W-:-:S04]  /*82d0*/  LOP3.LUT R13, R13, 0xffffc000, RZ, 0xc0, !PT ;  /* 0xffffc0000d0d7812 */ /* 0x000fc800078ec0ff */
[----:B----4-:R-:W-:Y:S02]  /*82e0*/  IADD3 R13, R12, R13, R14 ;  /* 0x0000000d0c0d7210 */ /* 0x010fe40007ffe00e */
[----:B------:R-:W-:-:S03]  /*82f0*/  LEA R12, R216, R4, 0xf ;  /* 0x00000004d80c7211 */ /* 0x000fc600078e78ff */
[----:B------:R-:W-:Y:S02]  /*8300*/  IMAD R72, R216, 0x8000, R13 ;  /* 0x00008000d8487824 */ /* 0x000fe400078e020d */
[C---:B------:R-:W-:Y:S02]  /*8310*/  IMAD.IADD R12, R23.reuse, 0x1, R12 ;  /* 0x00000001170c7824 */ /* 0x040fe400078e020c */
[----:B------:R-:W-:-:S04]  /*8320*/  IMAD.IADD R72, R23, 0x1, R72 ;  /* 0x0000000117487824 */ /* 0x000fc800078e0248 */
[----:B------:R-:W4:Y:S04]  /*8330*/  LDS.128 R12, [R12+0x28400] ;  /* 0x028400000c0c7984 */ /* 0x000f280000000c00 */
[----:B------:R-:W0:Y:S01]  /*8340*/  LDS.128 R72, [R72+0x28400] ;  /* 0x0284000048487984 */ /* 0x000e220000000c00 */
[----:B------:R-:W-:Y:S05]  /*8350*/  @P2 BRA `(.L_x_3124) ;  /* 0x0000000c00742947 */ /* 0x000fea0003800000 */
[----:B------:R-:W-:Y:S02]  /*8360*/  SHF.R.U32.HI R42, RZ, 0x8, R37 ;  /* 0x00000008ff2a7819 */ /* 0x000fe40000011625 */
[--C-:B------:R-:W-:Y:S02]  /*8370*/  SHF.R.U32.HI R123, RZ, 0x18, R39.reuse ;  /* 0x00000018ff7b7819 */ /* 0x100fe40000011627 */
[----:B------:R-:W-:Y:S01]  /*8380*/  LOP3.LUT R122, R39, 0xff, RZ, 0xc0, !PT ;  /* 0x000000ff277a7812 */ /* 0x000fe200078ec0ff */
[----:B------:R-:W-:Y:S01]  /*8390*/  IMAD.SHL.U32 R42, R42, 0x100, RZ ;  /* 0x000001002a2a7824 */ /* 0x000fe200078e00ff */
[--C-:B------:R-:W-:Y:S02]  /*83a0*/  SHF.R.U32.HI R121, RZ, 0x8, R39.reuse ;  /* 0x00000008ff797819 */ /* 0x100fe40000011627 */
[----:B------:R-:W-:Y:S02]  /*83b0*/  SHF.R.U32.HI R36, RZ, 0x10, R39 ;  /* 0x00000010ff247819 */ /* 0x000fe40000011627 */
[----:B------:R-:W-:Y:S01]  /*83c0*/  SHF.R.U32.HI R39, RZ, 0x8, R41 ;  /* 0x00000008ff277819 */ /* 0x000fe20000011629 */
[----:B------:R-:W-:Y:S01]  /*83d0*/  IMAD.SHL.U32 R121, R121, 0x100, RZ ;  /* 0x0000010079797824 */ /* 0x000fe200078e00ff */
[----:B------:R-:W-:Y:S01]  /*83e0*/  SHF.R.U32.HI R124, RZ, 0x18, R37 ;  /* 0x00000018ff7c7819 */ /* 0x000fe20000011625 */
[----:B------:R-:W-:Y:S01]  /*83f0*/  IMAD.U32 R36, R36, 0x10000, RZ ;  /* 0x0001000024247824 */ /* 0x000fe200078e00ff */
[----:B------:R-:W-:Y:S01]  /*8400*/  LOP3.LUT R38, R37, 0xff, RZ, 0xc0, !PT ;  /* 0x000000ff25267812 */ /* 0x000fe200078ec0ff */
[----:B------:R-:W-:Y:S01]  /*8410*/  IMAD.SHL.U32 R39, R39, 0x100, RZ ;  /* 0x0000010027277824 */ /* 0x000fe200078e00ff */
[----:B------:R-:W-:-:S02]  /*8420*/  SHF.R.U32.HI R125, RZ, 0x18, R41 ;  /* 0x00000018ff7d7819 */ /* 0x000fc40000011629 */
[----:B------:R-:W-:Y:S02]  /*8430*/  LOP3.LUT R126, R41, 0xff, RZ, 0xc0, !PT ;  /* 0x000000ff297e7812 */ /* 0x000fe400078ec0ff */
[----:B------:R-:W-:Y:S02]  /*8440*/  SHF.R.U32.HI R40, RZ, 0x10, R37 ;  /* 0x00000010ff287819 */ /* 0x000fe40000011625 */
[----:B------:R-:W-:Y:S02]  /*8450*/  PRMT R124, R124, 0x654, R38 ;  /* 0x000006547c7c7816 */ /* 0x000fe40000000026 */
[----:B------:R-:W-:Y:S01]  /*8460*/  SHF.R.U32.HI R127, RZ, 0x10, R41 ;  /* 0x00000010ff7f7819 */ /* 0x000fe20000011629 */
[----:B------:R-:W-:Y:S01]  /*8470*/  IMAD.U32 R40, R40, 0x10000, RZ ;  /* 0x0001000028287824 */ /* 0x000fe200078e00ff */
[----:B------:R-:W-:Y:S02]  /*8480*/  PRMT R125, R125, 0x654, R126 ;  /* 0x000006547d7d7816 */ /* 0x000fe4000000007e */
[----:B------:R-:W-:-:S02]  /*8490*/  LOP3.LUT R42, R124, 0xff00, R42, 0xf8, !PT ;  /* 0x0000ff007c2a7812 */ /* 0x000fc400078ef82a */
[----:B------:R-:W-:Y:S02]  /*84a0*/  LOP3.LUT R39, R125, 0xff00, R39, 0xf8, !PT ;  /* 0x0000ff007d277812 */ /* 0x000fe400078ef827 */
[----:B------:R-:W-:Y:S02]  /*84b0*/  SHF.L.U32 R127, R127, 0x10, RZ ;  /* 0x000000107f7f7819 */ /* 0x000fe400000006ff */
[--C-:B------:R-:W-:Y:S02]  /*84c0*/  SHF.R.U32.HI R41, RZ, 0x18, R43.reuse ;  /* 0x00000018ff297819 */ /* 0x100fe4000001162b */
[----:B------:R-:W-:Y:S02]  /*84d0*/  LOP3.LUT R128, R43, 0xff, RZ, 0xc0, !PT ;  /* 0x000000ff2b807812 */ /* 0x000fe400078ec0ff */
[--C-:B------:R-:W-:Y:S02]  /*84e0*/  SHF.R.U32.HI R37, RZ, 0x8, R43.reuse ;  /* 0x00000008ff257819 */ /* 0x100fe4000001162b */
[----:B------:R-:W-:-:S02]  /*84f0*/  SHF.R.U32.HI R38, RZ, 0x10, R43 ;  /* 0x00000010ff267819 */ /* 0x000fc4000001162b */
[----:B------:R-:W-:Y:S01]  /*8500*/  PRMT R43, R123, 0x654, R122 ;  /* 0x000006547b2b7816 */ /* 0x000fe2000000007a */
[----:B------:R-:W-:Y:S01]  /*8510*/  IMAD.SHL.U32 R37, R37, 0x100, RZ ;  /* 0x0000010025257824 */ /* 0x000fe200078e00ff */
[----:B------:R-:W-:Y:S01]  /*8520*/  LOP3.LUT R123, R42, 0xff0000, R40, 0xf8, !PT ;  /* 0x00ff00002a7b7812 */ /* 0x000fe200078ef828 */
[----:B------:R-:W-:Y:S01]  /*8530*/  IMAD.U32 R38, R38, 0x10000, RZ ;  /* 0x0001000026267824 */ /* 0x000fe200078e00ff */
[----:B------:R-:W-:Y:S02]  /*8540*/  LOP3.LUT R42, R39, 0xff0000, R127, 0xf8, !PT ;  /* 0x00ff0000272a7812 */ /* 0x000fe400078ef87f */
[----:B------:R-:W-:Y:S02]  /*8550*/  LOP3.LUT R43, R43, 0xff00, R121, 0xf8, !PT ;  /* 0x0000ff002b2b7812 */ /* 0x000fe400078ef879 */
[----:B0-----:R-:W-:Y:S02]  /*8560*/  F2FP.F16.E4M3.UNPACK_B R121, R73 ;  /* 0x00000049ff79723e */ /* 0x001fe400020006ff */
[----:B------:R-:W-:-:S02]  /*8570*/  F2FP.F16.E4M3.UNPACK_B R124, R42 ;  /* 0x0000002aff7c723e */ /* 0x000fc400020006ff */
[----:B----4-:R-:W-:Y:S01]  /*8580*/  F2FP.F16.E4M3.UNPACK_B R39, R13 ;  /* 0x0000000dff27723e */ /* 0x010fe200020006ff */
[----:B------:R-:W-:Y:S01]  /*8590*/  HADD2.F32 R40, -RZ, R121.H0_H0 ;  /* 0x20000079ff287230 */ /* 0x000fe20000004100 */
[----:B------:R-:W-:Y:S01]  /*85a0*/  F2FP.F16.E4M3.UNPACK_B R125, R123 ;  /* 0x0000007bff7d723e */ /* 0x000fe200020006ff */
[--C-:B------:R-:W-:Y:S01]  /*85b0*/  HADD2.F32 R127, -RZ, R124.reuse.H0_H0 ;  /* 0x2000007cff7f7230 */ /* 0x100fe20000004100 */
[----:B------:R-:W-:Y:S01]  /*85c0*/  PRMT R41, R41, 0x654, R128 ;  /* 0x0000065429297816 */ /* 0x000fe20000000080 */
[----:B------:R-:W-:Y:S01]  /*85d0*/  HADD2.F32 R122, -RZ, R39.H0_H0 ;  /* 0x20000027ff7a7230 */ /* 0x000fe20000004100 */
[----:B------:R-:W-:Y:S01]  /*85e0*/  F2FP.F16.E4M3.UNPACK_B R73, R73.H1 ;  /* 0x00000049ff49723e */ /* 0x000fe200030006ff */
[----:B------:R-:W-:Y:S02]  /*85f0*/  HADD2.F32 R126, -RZ, R125.H0_H0 ;  /* 0x2000007dff7e7230 */ /* 0x000fe40000004100 */
        /* <DEDUP_REMOVED lines=8> */
[----:B------:R-:W-:Y:S02]  /*8680*/  F2FP.F16.E4M3.UNPACK_B R123, R123.H1 ;  /* 0x0000007bff7b723e */ /* 0x000fe400030006ff */
[----:B------:R-:W-:Y:S01]  /*8690*/  LOP3.LUT R41, R41, 0xff00, R37, 0xf8, !PT ;  /* 0x0000ff0029297812 */ /* 0x000fe200078ef825 */
[----:B------:R-:W-:-:S02]  /*86a0*/  IMAD.MOV.U32 R37, RZ, RZ, R75 ;  /* 0x000000ffff257224 */ /* 0x000fc400078e004b */
[CC--:B------:R-:W-:Y:S01]  /*86b0*/  FMUL.FTZ R121, R126.reuse, R124.reuse ;  /* 0x0000007c7e797220 */ /* 0x0c0fe20000410000 */
[----:B------:R-:W-:Y:S01]  /*86c0*/  FMUL.FTZ R124, R39, R124 ;  /* 0x0000007c277c7220 */ /* 0x000fe20000410000 */
[----:B------:R-:W-:Y:S01]  /*86d0*/  LOP3.LUT R43, R43, 0xff0000, R36, 0xf8, !PT ;  /* 0x00ff00002b2b7812 */ /* 0x000fe200078ef824 */
        /* <DEDUP_REMOVED lines=9> */
[----:B------:R-:W-:Y:S01]  /*8770*/  F2FP.F16.E4M3.UNPACK_B R38, R37 ;  /* 0x00000025ff26723e */ /* 0x000fe200020006ff */
[----:B------:R-:W-:Y:S01]  /*8780*/  HADD2.F32 R42, -RZ, R125.H0_H0 ;  /* 0x2000007dff2a7230 */ /* 0x000fe20000004100 */
[----:B------:R-:W-:Y:S01]  /*8790*/  F2FP.F16.E4M3.UNPACK_B R15, R75 ;  /* 0x0000004bff0f723e */ /* 0x000fe200020006ff */
[----:B------:R-:W-:-:S02]  /*87a0*/  HADD2.F32 R73, -RZ, R73.H1_H1 ;  /* 0x30000049ff497230 */ /* 0x000fc40000004100 */
[CC--:B------:R-:W-:Y:S01]  /*87b0*/  FMUL.FTZ R128, R13.reuse, R127.reuse ;  /* 0x0000007f0d807220 */ /* 0x0c0fe20000410000 */
[----:B------:R-:W-:Y:S02]  /*87c0*/  HADD2.F32 R124, -RZ, R124.H1_H1 ;  /* 0x3000007cff7c7230 */ /* 0x000fe40000004100 */
[C---:B------:R-:W-:Y:S01]  /*87d0*/  FMUL.FTZ R127, R42.reuse, R127 ;  /* 0x0000007f2a7f7220 */ /* 0x040fe20000410000 */
[----:B------:R-:W-:Y:S01]  /*87e0*/  F2FP.F16.E4M3.UNPACK_B R37, R37.H1 ;  /* 0x00000025ff25723e */ /* 0x000fe200030006ff */
[-C--:B------:R-:W-:Y:S01]  /*87f0*/  FFMA.FTZ R42, R42, R126.reuse, -R128 ;  /* 0x0000007e2a2a7223 */ /* 0x080fe20000010880 */
[----:B------:R-:W-:Y:S02]  /*8800*/  HADD2.F32 R128, -RZ, R15.H0_H0 ;  /* 0x2000000fff807230 */ /* 0x000fe40000004100 */
[----:B------:R-:W-:Y:S01]  /*8810*/  FFMA.FTZ R13, R13, R126, R127 ;  /* 0x0000007e0d0d7223 */ /* 0x000fe2000001007f */
[----:B------:R-:W-:Y:S02]  /*8820*/  HADD2.F32 R126, -RZ, R125.H1_H1 ;  /* 0x3000007dff7e7230 */ /* 0x000fe40000004100 */
[----:B------:R-:W-:-:S02]  /*8830*/  HADD2.F32 R125, -RZ, R123.H1_H1 ;  /* 0x3000007bff7d7230 */ /* 0x000fc40000004100 */
[CC--:B------:R-:W-:Y:S01]  /*8840*/  FMUL.FTZ R123, R73.reuse, R124.reuse ;  /* 0x0000007c497b7220 */ /* 0x0c0fe20000410000 */
[----:B------:R-:W-:Y:S02]  /*8850*/  HADD2.F32 R15, -RZ, R15.H1_H1 ;  /* 0x3000000fff0f7230 */ /* 0x000fe40000004100 */
[C---:B------:R-:W-:Y:S01]  /*8860*/  FMUL.FTZ R124, R126.reuse, R124 ;  /* 0x0000007c7e7c7220 */ /* 0x040fe20000410000 */
[-C--:B------:R-:W-:Y:S01]  /*8870*/  FFMA.FTZ R123, R126, R125.reuse, -R123 ;  /* 0x0000007d7e7b7223 */ /* 0x080fe2000001087b */
[----:B------:R-:W-:Y:S02]  /*8880*/  HADD2.F32 R126, -RZ, R38.H0_H0 ;  /* 0x20000026ff7e7230 */ /* 0x000fe40000004100 */
[----:B------:R-:W-:Y:S01]  /*8890*/  FFMA.FTZ R73, R73, R125, R124 ;  /* 0x0000007d49497223 */ /* 0x000fe2000001007c */
[----:B------:R-:W-:Y:S02]  /*88a0*/  F2FP.F16.E4M3.UNPACK_B R124, R36 ;  /* 0x00000024ff7c723e */ /* 0x000fe400020006ff */
[----:B------:R-:W-:-:S02]  /*88b0*/  F2FP.F16.E4M3.UNPACK_B R125, R43 ;  /* 0x0000002bff7d723e */ /* 0x000fc400020006ff */
        /* <DEDUP_REMOVED lines=27> */
[----:B------:R-:W-:-:S02]  /*8a70*/  HADD2.F32 R75, -RZ, R37.H0_H0 ;  /* 0x20000025ff4b7230 */ /* 0x000fc40000004100 */
[----:B------:R-:W-:Y:S02]  /*8a80*/  HADD2.F32 R37, -RZ, R37.H1_H1 ;  /* 0x30000025ff257230 */ /* 0x000fe40000004100 */
[--C-:B------:R-:W-:Y:S02]  /*8a90*/  HADD2.F32 R125, -RZ, R41.reuse.H0_H0 ;  /* 0x20000029ff7d7230 */ /* 0x100fe40000004100 */
        /* <DEDUP_REMOVED lines=25> */
[-C--:B------:R-:W-:Y:S02]  /*8c30*/  FFMA.FTZ R124, R122, R123.reuse, -R124 ;  /* 0x0000007b7a7c7223 */ /* 0x080fe4000001087c */
        /* <DEDUP_REMOVED lines=43> */
[C---:B------:R-:W-:Y:S01]  /*8ef0*/  FMUL.FTZ R128, R116.reuse, R128 ;  /* 0x0000008074807220 */ /* 0x040fe20000410000 */
[-C--:B------:R-:W-:Y:S01]  /*8f00*/  FFMA.FTZ R124, R116, R117.reuse, -R124 ;  /* 0x00000075747c7223 */ /* 0x080fe2000001087c */
[----:B------:R-:W-:Y:S02]  /*8f10*/  MOV R12, R122 ;  /* 0x0000007a000c7202 */ /* 0x000fe40000000f00 */
        /* <DEDUP_REMOVED lines=20> */
[----:B------:R-:W-:Y:S01]  /*9060*/  FMUL.FTZ R118, R41, R118 ;  /* 0x0000007629767220 */ /* 0x000fe20000410000 */
[----:B------:R-:W-:Y:S01]  /*9070*/  F2FP.SATFINITE.E4M3.F32.PACK_AB_MERGE_C R73, R39, R40, R13 ;  /* 0x000000282749723e */ /* 0x000fe2000480700d */
[----:B------:R-:W-:Y:S01]  /*9080*/  FFMA.FTZ R43, R41, R119, -R43 ;  /* 0x00000077292b7223 */ /* 0x000fe2000001082b */
[----:B------:R-:W-:-:S02]  /*9090*/  IMAD.MOV.U32 R13, RZ, RZ, R121 ;  /* 0x000000ffff0d7224 */ /* 0x000fc400078e0079 */
[----:B------:R-:W-:Y:S01]  /*90a0*/  FFMA.FTZ R118, R74, R119, R118 ;  /* 0x000000774a767223 */ /* 0x000fe20000010076 */
[----:B------:R-:W-:Y:S01]  /*90b0*/  IMAD.MOV.U32 R72, RZ, RZ, R36 ;  /* 0x000000ffff487224 */ /* 0x000fe200078e0024 */
[----:B------:R-:W-:-:S03]  /*90c0*/  F2FP.SATFINITE.E4M3.F32.PACK_AB_MERGE_C R42, R43, R116, R42 ;  /* 0x000000742b2a723e */ /* 0x000fc6000480702a */
[----:B------:R-:W-:Y:S02]  /*90d0*/  F2FP.SATFINITE.E4M3.F32.PACK_AB_MERGE_C R117, R118, R117, R14 ;  /* 0x000000757675723e */ /* 0x000fe4000480700e */
[----:B------:R-:W-:Y:S01]  /*90e0*/  F2FP.SATFINITE.E4M3.F32.PACK_AB_MERGE_C R43, R38, R129, R75 ;  /* 0x00000081262b723e */ /* 0x000fe2000480704b */
[----:B------:R-:W-:Y:S01]  /*90f0*/  IMAD.MOV.U32 R14, RZ, RZ, R42 ;  /* 0x000000ffff0e7224 */ /* 0x000fe200078e002a */
[----:B------:R-:W-:Y:S01]  /*9100*/  F2FP.SATFINITE.E4M3.F32.PACK_AB_MERGE_C R75, R15, R126, R37 ;  /* 0x0000007e0f4b723e */ /* 0x000fe20004807025 */
[----:B------:R-:W-:Y:S02]  /*9110*/  IMAD.MOV.U32 R74, RZ, RZ, R117 ;  /* 0x000000ffff4a7224 */ /* 0x000fe400078e0075 */
[----:B------:R-:W-:-:S07]  /*9120*/  IMAD.MOV.U32 R15, RZ, RZ, R43 ;  /* 0x000000ffff0f7224 */ /* 0x000fce00078e002b */
.L_x_3124:
[----:B------:R-:W-:Y:S05]  /*9130*/  BSYNC B2 ;  /* 0x0000000000027941 */ /* 0x000fea0003800000 */
.L_x_3123:
[----:B------:R-:W-:-:S13]  /*9140*/  ISETP.GE.AND P3, PT, R120, R105, PT ;  /* 0x000000697800720c */ /* 0x000fda0003f66270 */
[----:B---3--:R-:W-:-:S04]  /*9150*/  @!P3 IADD3 R36, P4, R11, R120, RZ ;  /* 0x000000780b24b210 */ /* 0x008fc80007f9e0ff */
[----:B--2---:R-:W-:Y:S02]  /*9160*/  @!P3 LEA.HI.X.SX32 R37, R120, R111, 0x1, P4 ;  /* 0x0000006f7825b211 */ /* 0x004fe400020f0eff */
[----:B------:R-:W-:-:S05]  /*9170*/  IADD3 R38, P4, R71, R11, RZ ;  /* 0x0000000b47267210 */ /* 0x000fca0007f9e0ff */
[----:B------:R-:W-:-:S05]  /*9180*/  IMAD.X R39, R111, 0x1, R87, P4 ;  /* 0x000000016f277824 */ /* 0x000fca00020e0657 */
[----:B----4-:R4:W-:Y:S04]  /*9190*/  ST.E.128 desc[UR46][R38.64], R12 ;  /* 0x0000000c26007985 */ /* 0x0109e8000c101d2e */
[----:B0-----:R4:W-:Y:S02]  /*91a0*/  @!P3 ST.E.128 desc[UR46][R36.64], R72 ;  /* 0x000000482400b985 */ /* 0x0019e4000c101d2e */
.L_x_3122:
[----:B------:R-:W-:Y:S05]  /*91b0*/  BSYNC B1 ;  /* 0x0000000000017941 */ /* 0x000fea0003800000 */
.L_x_3121:
[----:B------:R-:W-:-:S03]  /*91c0*/  UMOV UR4, 0xffffffff ;  /* 0xffffffff00047882 */ /* 0x000fc60000000000 */
[----:B------:R-:W-:Y:S05]  /*91d0*/  BRA.DIV UR4, `(.L_x_3125) ;  /* 0x0000029e04007947 */ /* 0x000fea000b800000 */
[----:B------:R0:W0:Y:S04]  /*91e0*/  SHFL.IDX PT, R43, R100, 0x1, 0x181f ;  /* 0x00381f00642b7f89 */ /* 0x00002800000e0000 */
[----:B------:R0:W0:Y:S02]  /*91f0*/  SHFL.IDX PT, R42, R99, 0x1, 0x181f ;  /* 0x00381f00632a7f89 */ /* 0x00002400000e0000 */
.L_x_3461:
[----:B---3--:R-:W-:Y:S01]  /*9200*/  IADD3 R11, R219, 0x20, RZ ;  /* 0x00000020db0b7810 */ /* 0x008fe20007ffe0ff */
[----:B------:R-:W-:Y:S03]  /*9210*/  BSSY B1, `(.L_x_3126) ;  /* 0x00000ff000017945 */ /* 0x000fe60003800000 */
[----:B------:R-:W-:-:S13]  /*9220*/  ISETP.GE.OR P3, PT, R11, R97, P1 ;  /* 0x000000610b00720c */ /* 0x000fda0000f66670 */
[----:B------:R-:W-:Y:S05]  /*9230*/  @P3 BRA `(.L_x_3127) ;  /* 0x0000000c00f03947 */ /* 0x000fea0003800000 */
[----:B----4-:R-:W3:Y:S01]  /*9240*/  LDL R14, [R1+0x84] ;  /* 0x00008400010e7983 */ /* 0x010ee20000100800 */
[----:B------:R-:W-:Y:S01]  /*9250*/  SEL R11, R34, R106, !P0 ;  /* 0x0000006a220b7207 */ /* 0x000fe20004000000 */
[C---:B------:R-:W-:Y:S01]  /*9260*/  VIADD R15, R219.reuse, 0x20 ;  /* 0x00000020db0f7836 */ /* 0x040fe20000000000 */
[----:B------:R-:W-:Y:S01]  /*9270*/  BSSY B2, `(.L_x_3128) ;  /* 0x00000f1000027945 */ /* 0x000fe20003800000 */
[----:B------:R-:W-:Y:S01]  /*9280*/  VIADD R36, R219, 0x20 ;  /* 0x00000020db247836 */ /* 0x000fe20000000000 */
[----:B------:R-:W-:Y:S01]  /*9290*/  SHF.R.S32.HI R12, RZ, 0x1f, R11 ;  /* 0x0000001fff0c7819 */ /* 0x000fe2000001140b */
[----:B------:R-:W-:Y:S02]  /*92a0*/  IMAD.SHL.U32 R15, R15, 0x80, RZ ;  /* 0x000000800f0f7824 */ /* 0x000fe400078e00ff */
        /* <DEDUP_REMOVED lines=18> */
[----:B------:R-:W3:Y:S04]  /*93d0*/  LDS.128 R12, [R12+0x28400] ;  /* 0x028400000c0c7984 */ /* 0x000ee80000000c00 */
[----:B------:R-:W4:Y:S01]  /*93e0*/  LDS.128 R36, [R36+0x28400] ;  /* 0x0284000024247984 */ /* 0x000f220000000c00 */
[----:B------:R-:W-:Y:S05]  /*93f0*/  @P2 BRA `(.L_x_3129) ;  /* 0x0000000c00602947 */ /* 0x000fea0003800000 */
[--C-:B------:R-:W-:Y:S02]  /*9400*/  SHF.R.U32.HI R41, RZ, 0x10, R45.reuse ;  /* 0x00000010ff297819 */ /* 0x100fe4000001162d */
[--C-:B------:R-:W-:Y:S02]  /*9410*/  SHF.R.U32.HI R44, RZ, 0x8, R45.reuse ;  /* 0x00000008ff2c7819 */ /* 0x100fe4000001162d */
[----:B------:R-:W-:Y:S02]  /*9420*/  LOP3.LUT R48, R45, 0xff, RZ, 0xc0, !PT ;  /* 0x000000ff2d307812 */ /* 0x000fe400078ec0ff */
[----:B------:R-:W-:Y:S02]  /*9430*/  SHF.R.U32.HI R45, RZ, 0x18, R45 ;  /* 0x00000018ff2d7819 */ /* 0x000fe4000001162d */
[--C-:B------:R-:W-:Y:S02]  /*9440*/  SHF.R.U32.HI R40, RZ, 0x10, R47.reuse ;  /* 0x00000010ff287819 */ /* 0x100fe4000001162f */
[----:B------:R-:W-:-:S02]  /*9450*/  SHF.R.U32.HI R46, RZ, 0x8, R47 ;  /* 0x00000008ff2e7819 */ /* 0x000fc4000001162f */
[----:B------:R-:W-:Y:S01]  /*9460*/  LOP3.LUT R72, R47, 0xff, RZ, 0xc0, !PT ;  /* 0x000000ff2f487812 */ /* 0x000fe200078ec0ff */
[----:B------:R-:W-:Y:S01]  /*9470*/  IMAD.U32 R40, R40, 0x10000, RZ ;  /* 0x0001000028287824 */ /* 0x000fe200078e00ff */
[----:B------:R-:W-:Y:S02]  /*9480*/  SHF.R.U32.HI R75, RZ, 0x18, R47 ;  /* 0x00000018ff4b7819 */ /* 0x000fe4000001162f */
[--C-:B------:R-:W-:Y:S02]  /*9490*/  SHF.R.U32.HI R73, RZ, 0x8, R49.reuse ;  /* 0x00000008ff497819 */ /* 0x100fe40000011631 */
[----:B------:R-:W-:Y:S02]  /*94a0*/  PRMT R48, R45, 0x654, R48 ;  /* 0x000006542d307816 */ /* 0x000fe40000000030 */
[----:B------:R-:W-:Y:S02]  /*94b0*/  SHF.R.U32.HI R50, RZ, 0x10, R49 ;  /* 0x00000010ff327819 */ /* 0x000fe40000011631 */
[----:B------:R-:W-:-:S02]  /*94c0*/  LOP3.LUT R74, R49, 0xff, RZ, 0xc0, !PT ;  /* 0x000000ff314a7812 */ /* 0x000fc400078ec0ff */
[--C-:B------:R-:W-:Y:S02]  /*94d0*/  SHF.R.U32.HI R45, RZ, 0x10, R51.reuse ;  /* 0x00000010ff2d7819 */ /* 0x100fe40000011633 */
[--C-:B------:R-:W-:Y:S02]  /*94e0*/  SHF.R.U32.HI R47, RZ, 0x8, R51.reuse ;  /* 0x00000008ff2f7819 */ /* 0x100fe40000011633 */
[----:B--2---:R-:W-:Y:S02]  /*94f0*/  LOP3.LUT R111, R51, 0xff, RZ, 0xc0, !PT ;  /* 0x000000ff336f7812 */ /* 0x004fe400078ec0ff */
[----:B------:R-:W-:Y:S01]  /*9500*/  SHF.R.U32.HI R116, RZ, 0x18, R51 ;  /* 0x00000018ff747819 */ /* 0x000fe20000011633 */
[----:B------:R-:W-:Y:S01]  /*9510*/  IMAD.SHL.U32 R51, R44, 0x100, RZ ;  /* 0x000001002c337824 */ /* 0x000fe200078e00ff */
[----:B------:R-:W-:Y:S02]  /*9520*/  SHF.R.U32.HI R49, RZ, 0x18, R49 ;  /* 0x00000018ff317819 */ /* 0x000fe40000011631 */
[----:B------:R-:W-:Y:S01]  /*9530*/  PRMT R72, R75, 0x654, R72 ;  /* 0x000006544b487816 */ /* 0x000fe20000000048 */
[----:B------:R-:W-:Y:S01]  /*9540*/  IMAD.SHL.U32 R75, R73, 0x100, RZ ;  /* 0x00000100494b7824 */ /* 0x000fe200078e00ff */
[----:B------:R-:W-:-:S02]  /*9550*/  PRMT R74, R49, 0x654, R74 ;  /* 0x00000654314a7816 */ /* 0x000fc4000000004a */
[----:B------:R-:W-:Y:S01]  /*9560*/  LOP3.LUT R48, R48, 0xff00, R51, 0xf8, !PT ;  /* 0x0000ff0030307812 */ /* 0x000fe200078ef833 */
[----:B------:R-:W-:Y:S01]  /*9570*/  IMAD.SHL.U32 R51, R46, 0x100, RZ ;  /* 0x000001002e337824 */ /* 0x000fe200078e00ff */
[----:B------:R-:W-:Y:S01]  /*9580*/  LOP3.LUT R75, R74, 0xff00, R75, 0xf8, !PT ;  /* 0x0000ff004a4b7812 */ /* 0x000fe200078ef84b */
[----:B------:R-:W-:Y:S01]  /*9590*/  IMAD.U32 R46, R50, 0x10000, RZ ;  /* 0x00010000322e7824 */ /* 0x000fe200078e00ff */
[----:B------:R-:W-:Y:S02]  /*95a0*/  SHF.L.U32 R41, R41, 0x10, RZ ;  /* 0x0000001029297819 */ /* 0x000fe400000006ff */
[----:B------:R-:W-:Y:S02]  /*95b0*/  LOP3.LUT R73, R72, 0xff00, R51, 0xf8, !PT ;  /* 0x0000ff0048497812 */ /* 0x000fe400078ef833 */
[----:B------:R-:W-:Y:S02]  /*95c0*/  LOP3.LUT R46, R75, 0xff0000, R46, 0xf8, !PT ;  /* 0x00ff00004b2e7812 */ /* 0x000fe400078ef82e */
[----:B------:R-:W-:-:S02]  /*95d0*/  LOP3.LUT R48, R48, 0xff0000, R41, 0xf8, !PT ;  /* 0x00ff000030307812 */ /* 0x000fc400078ef829 */
[----:B----4-:R-:W-:Y:S02]  /*95e0*/  F2FP.F16.E4M3.UNPACK_B R50, R37 ;  /* 0x00000025ff32723e */ /* 0x010fe400020006ff */
[----:B------:R-:W-:Y:S02]  /*95f0*/  F2FP.F16.E4M3.UNPACK_B R72, R46 ;  /* 0x0000002eff48723e */ /* 0x000fe400020006ff */
[----:B---3--:R-:W-:Y:S01]  /*9600*/  F2FP.F16.E4M3.UNPACK_B R41, R13 ;  /* 0x0000000dff29723e */ /* 0x008fe200020006ff */
        /* <DEDUP_REMOVED lines=15> */
[----:B------:R-:W-:-:S05]  /*9700*/  HADD2.F32 R75, -RZ, R50.H1_H1 ;  /* 0x30000032ff4b7230 */ /* 0x000fca0000004100 */
        /* <DEDUP_REMOVED lines=16> */
[----:B------:R-:W-:Y:S01]  /*9810*/  FFMA.FTZ R13, R13, R75, R111 ;  /* 0x0000004b0d0d7223 */ /* 0x000fe2000001006f */
[----:B------:R-:W-:Y:S02]  /*9820*/  HADD2.F32 R75, -RZ, R74.H1_H1 ;  /* 0x3000004aff4b7230 */ /* 0x000fe40000004100 */
[----:B------:R-:W-:-:S03]  /*9830*/  FMUL.FTZ R74, R37, R72 ;  /* 0x00000048254a7220 */ /* 0x000fc60000410000 */
[C---:B------:R-:W-:Y:S01]  /*9840*/  FMUL.FTZ R116, R75.reuse, R72 ;  /* 0x000000484b747220 */ /* 0x040fe20000410000 */
[-C--:B------:R-:W-:Y:S01]  /*9850*/  FFMA.FTZ R72, R75, R48.reuse, -R74 ;  /* 0x000000304b487223 */ /* 0x080fe2000001084a */
[----:B------:R-:W-:Y:S01]  /*9860*/  IMAD.SHL.U32 R74, R47, 0x100, RZ ;  /* 0x000001002f4a7824 */ /* 0x000fe200078e00ff */
[----:B------:R-:W-:Y:S01]  /*9870*/  LOP3.LUT R47, R73, 0xff0000, R40, 0xf8, !PT ;  /* 0x00ff0000492f7812 */ /* 0x000fe200078ef828 */
[----:B------:R-:W-:Y:S01]  /*9880*/  FFMA.FTZ R48, R37, R48, R116 ;  /* 0x0000003025307223 */ /* 0x000fe20000010074 */
[----:B------:R-:W-:Y:S01]  /*9890*/  IMAD.U32 R37, R45, 0x10000, RZ ;  /* 0x000100002d257824 */ /* 0x000fe200078e00ff */
[-C--:B------:R-:W-:Y:S02]  /*98a0*/  F2FP.F16.E4M3.UNPACK_B R40, R39.reuse ;  /* 0x00000027ff28723e */ /* 0x080fe400020006ff */
[----:B------:R-:W-:Y:S01]  /*98b0*/  LOP3.LUT R74, R49, 0xff00, R74, 0xf8, !PT ;  /* 0x0000ff00314a7812 */ /* 0x000fe200078ef84a */
[----:B------:R-:W-:Y:S01]  /*98c0*/  IMAD.MOV.U32 R49, RZ, RZ, R15 ;  /* 0x000000ffff317224 */ /* 0x000fe200078e000f */
[----:B------:R-:W-:Y:S01]  /*98d0*/  F2FP.F16.E4M3.UNPACK_B R39, R39.H1 ;  /* 0x00000027ff27723e */ /* 0x000fe200030006ff */
[----:B------:R-:W-:Y:S01]  /*98e0*/  HADD2.F32 R75, -RZ, R40.H0_H0 ;  /* 0x20000028ff4b7230 */ /* 0x000fe20000004100 */
[----:B------:R-:W-:-:S02]  /*98f0*/  LOP3.LUT R37, R74, 0xff0000, R37, 0xf8, !PT ;  /* 0x00ff00004a257812 */ /* 0x000fc400078ef825 */
[----:B------:R-:W-:Y:S02]  /*9900*/  F2FP.F16.E4M3.UNPACK_B R15, R49 ;  /* 0x00000031ff0f723e */ /* 0x000fe400020006ff */
[----:B------:R-:W-:Y:S02]  /*9910*/  F2FP.F16.E4M3.UNPACK_B R73, R37 ;  /* 0x00000025ff49723e */ /* 0x000fe400020006ff */
[----:B------:R-:W-:Y:S01]  /*9920*/  F2FP.F16.E4M3.UNPACK_B R74, R47 ;  /* 0x0000002fff4a723e */ /* 0x000fe200020006ff */
[----:B------:R-:W-:Y:S01]  /*9930*/  HADD2.F32 R116, -RZ, R15.H0_H0 ;  /* 0x2000000fff747230 */ /* 0x000fe20000004100 */
[----:B------:R-:W-:Y:S01]  /*9940*/  F2FP.F16.E4M3.UNPACK_B R37, R37.H1 ;  /* 0x00000025ff25723e */ /* 0x000fe200030006ff */
[--C-:B------:R-:W-:Y:S01]  /*9950*/  HADD2.F32 R45, -RZ, R73.reuse.H0_H0 ;  /* 0x20000049ff2d7230 */ /* 0x100fe20000004100 */
[----:B------:R-:W-:Y:S01]  /*9960*/  F2FP.F16.E4M3.UNPACK_B R47, R47.H1 ;  /* 0x0000002fff2f723e */ /* 0x000fe200030006ff */
[----:B------:R-:W-:Y:S01]  /*9970*/  HADD2.F32 R111, -RZ, R74.H0_H0 ;  /* 0x2000004aff6f7230 */ /* 0x000fe20000004100 */
[----:B------:R-:W-:Y:S01]  /*9980*/  F2FP.SATFINITE.E4M3.F32.PACK_AB_MERGE_C R46, R72, R46, RZ ;  /* 0x0000002e482e723e */ /* 0x000fe200048070ff */
[----:B------:R-:W-:-:S02]  /*9990*/  HADD2.F32 R73, -RZ, R73.H1_H1 ;  /* 0x30000049ff497230 */ /* 0x000fc40000004100 */
[CC--:B------:R-:W-:Y:S01]  /*99a0*/  FMUL.FTZ R117, R75.reuse, R45.reuse ;  /* 0x0000002d4b757220 */ /* 0x0c0fe20000410000 */
[----:B------:R-:W-:Y:S01]  /*99b0*/  FMUL.FTZ R45, R116, R45 ;  /* 0x0000002d742d7220 */ /* 0x000fe20000410000 */
[----:B------:R-:W-:Y:S01]  /*99c0*/  HADD2.F32 R15, -RZ, R15.H1_H1 ;  /* 0x3000000fff0f7230 */ /* 0x000fe20000004100 */
[----:B------:R-:W-:Y:S01]  /*99d0*/  F2FP.SATFINITE.E4M3.F32.PACK_AB_MERGE_C R50, R50, R51, R46 ;  /* 0x000000333232723e */ /* 0x000fe2000480702e */
[----:B------:R-:W-:Y:S02]  /*99e0*/  HADD2.F32 R74, -RZ, R74.H1_H1 ;  /* 0x3000004aff4a7230 */ /* 0x000fe40000004100 */
[-C--:B------:R-:W-:Y:S01]  /*99f0*/  FFMA.FTZ R75, R75, R111.reuse, R45 ;  /* 0x0000006f4b4b7223 */ /* 0x080fe2000001002d */
[----:B------:R-:W-:Y:S02]  /*9a00*/  HADD2.F32 R45, -RZ, R40.H1_H1 ;  /* 0x30000028ff2d7230 */ /* 0x000fe40000004100 */
[----:B------:R-:W-:Y:S01]  /*9a10*/  FFMA.FTZ R117, R116, R111, -R117 ;  /* 0x0000006f74757223 */ /* 0x000fe20000010875 */
[--C-:B------:R-:W-:Y:S01]  /*9a20*/  HADD2.F32 R111, -RZ, R37.reuse.H0_H0 ;  /* 0x20000025ff6f7230 */ /* 0x100fe20000004100 */
[----:B------:R-:W-:Y:S01]  /*9a30*/  F2FP.F16.E4M3.UNPACK_B R46, R36.H1 ;  /* 0x00000024ff2e723e */ /* 0x000fe200030006ff */
[----:B------:R-:W-:-:S02]  /*9a40*/  HADD2.F32 R37, -RZ, R37.H1_H1 ;  /* 0x30000025ff257230 */ /* 0x000fc40000004100 */
[----:B------:R-:W-:Y:S01]  /*9a50*/  FMUL.FTZ R40, R45, R73 ;  /* 0x000000492d287220 */ /* 0x000fe20000410000 */
[----:B------:R-:W-:Y:S02]  /*9a60*/  F2FP.SATFINITE.E4M3.F32.PACK_AB_MERGE_C R13, R48, R13, RZ ;  /* 0x0000000d300d723e */ /* 0x000fe400048070ff */
[----:B------:R-:W-:Y:S01]  /*9a70*/  F2FP.F16.E4M3.UNPACK_B R48, R113.H1 ;  /* 0x00000071ff30723e */ /* 0x000fe200030006ff */
[C---:B------:R-:W-:Y:S01]  /*9a80*/  FFMA.FTZ R40, R15.reuse, R74, -R40 ;  /* 0x0000004a0f287223 */ /* 0x040fe20000010828 */
[----:B------:R-:W-:Y:S01]  /*9a90*/  FMUL.FTZ R15, R15, R73 ;  /* 0x000000490f0f7220 */ /* 0x000fe20000410000 */
[--C-:B------:R-:W-:Y:S01]  /*9aa0*/  HADD2.F32 R73, -RZ, R47.reuse.H0_H0 ;  /* 0x2000002fff497230 */ /* 0x100fe20000004100 */
[----:B------:R-:W-:Y:S01]  /*9ab0*/  F2FP.F16.E4M3.UNPACK_B R36, R36 ;  /* 0x00000024ff24723e */ /* 0x000fe200020006ff */
[----:B------:R-:W-:Y:S02]  /*9ac0*/  HADD2.F32 R47, -RZ, R47.H1_H1 ;  /* 0x3000002fff2f7230 */ /* 0x000fe40000004100 */
[----:B------:R-:W-:Y:S01]  /*9ad0*/  FFMA.FTZ R15, R45, R74, R15 ;  /* 0x0000004a2d0f7223 */ /* 0x000fe2000001000f */
[----:B------:R-:W-:Y:S01]  /*9ae0*/  F2FP.F16.E4M3.UNPACK_B R45, R49.H1 ;  /* 0x00000031ff2d723e */ /* 0x000fe200030006ff */
[--C-:B------:R-:W-:Y:S01]  /*9af0*/  HADD2.F32 R49, -RZ, R39.reuse.H0_H0 ;  /* 0x20000027ff317230 */ /* 0x100fe20000004100 */
[----:B------:R-:W-:Y:S01]  /*9b00*/  F2FP.F16.E4M3.UNPACK_B R113, R113 ;  /* 0x00000071ff71723e */ /* 0x000fe200020006ff */
[----:B------:R-:W-:-:S02]  /*9b10*/  HADD2.F32 R39, -RZ, R39.H1_H1 ;  /* 0x30000027ff277230 */ /* 0x000fc40000004100 */
[--C-:B------:R-:W-:Y:S02]  /*9b20*/  HADD2.F32 R74, -RZ, R45.reuse.H0_H0 ;  /* 0x2000002dff4a7230 */ /* 0x100fe40000004100 */
[----:B------:R-:W-:Y:S01]  /*9b30*/  FMUL.FTZ R116, R49, R111 ;  /* 0x0000006f31747220 */ /* 0x000fe20000410000 */
[----:B------:R-:W-:Y:S02]  /*9b40*/  HADD2.F32 R45, -RZ, R45.H1_H1 ;  /* 0x3000002dff2d7230 */ /* 0x000fe40000004100 */
[----:B------:R-:W-:Y:S02]  /*9b50*/  HADD2.F32 R72, -RZ, R48.H0_H0 ;  /* 0x20000030ff487230 */ /* 0x000fe40000004100 */
[C---:B------:R-:W-:Y:S01]  /*9b60*/  FFMA.FTZ R116, R74.reuse, R73, -R116 ;  /* 0x000000494a747223 */ /* 0x040fe20000010874 */
[----:B------:R-:W-:-:S04]  /*9b70*/  FMUL.FTZ R74, R74, R111 ;  /* 0x0000006f4a4a7220 */ /* 0x000fc80000410000 */
        /* <DEDUP_REMOVED lines=16> */
[----:B------:R-:W-:Y:S01]  /*9c80*/  F2FP.SATFINITE.E4M3.F32.PACK_AB_MERGE_C R74, R39, R74, RZ ;  /* 0x0000004a274a723e */ /* 0x000fe200048070ff */
[C---:B------:R-:W-:Y:S01]  /*9c90*/  FMUL.FTZ R111, R51.reuse, R111 ;  /* 0x0000006f336f7220 */ /* 0x040fe20000410000 */
[----:B------:R-:W-:Y:S01]  /*9ca0*/  F2FP.SATFINITE.E4M3.F32.PACK_AB_MERGE_C R49, R40, R117, R49 ;  /* 0x000000752831723e */ /* 0x000fe20004807031 */
[-C--:B------:R-:W-:Y:S01]  /*9cb0*/  FFMA.FTZ R73, R51, R72.reuse, -R73 ;  /* 0x0000004833497223 */ /* 0x080fe20000010849 */
[----:B------:R-:W-:Y:S01]  /*9cc0*/  F2FP.SATFINITE.E4M3.F32.PACK_AB_MERGE_C R39, R15, R75, R74 ;  /* 0x0000004b0f27723e */ /* 0x000fe2000480704a */
[----:B------:R-:W-:Y:S01]  /*9cd0*/  FFMA.FTZ R111, R47, R72, R111 ;  /* 0x000000482f6f7223 */ /* 0x000fe2000001006f */
[----:B------:R-:W-:Y:S02]  /*9ce0*/  HADD2.F32 R72, -RZ, R45.H1_H1 ;  /* 0x3000002dff487230 */ /* 0x000fe40000004100 */
[----:B------:R-:W-:Y:S01]  /*9cf0*/  FMUL.FTZ R45, R46, R37 ;  /* 0x000000252e2d7220 */ /* 0x000fe20000410000 */
[----:B------:R-:W-:-:S02]  /*9d00*/  HADD2.F32 R47, -RZ, R48.H1_H1 ;  /* 0x30000030ff2f7230 */ /* 0x000fc40000004100 */
[--C-:B------:R-:W-:Y:S02]  /*9d10*/  HADD2.F32 R48, -RZ, R12.reuse.H0_H0 ;  /* 0x2000000cff307230 */ /* 0x100fe40000004100 */
[C---:B------:R-:W-:Y:S01]  /*9d20*/  FMUL.FTZ R37, R72.reuse, R37 ;  /* 0x0000002548257220 */ /* 0x040fe20000410000 */
[----:B------:R-:W-:Y:S02]  /*9d30*/  HADD2.F32 R12, -RZ, R12.H1_H1 ;  /* 0x3000000cff0c7230 */ /* 0x000fe40000004100 */
[-C--:B------:R-:W-:Y:S01]  /*9d40*/  FFMA.FTZ R45, R72, R47.reuse, -R45 ;  /* 0x0000002f482d7223 */ /* 0x080fe2000001082d */
[----:B------:R-:W-:Y:S02]  /*9d50*/  HADD2.F32 R72, -RZ, R115.H0_H0 ;  /* 0x20000073ff487230 */ /* 0x000fe40000004100 */
[----:B------:R-:W-:Y:S01]  /*9d60*/  FFMA.FTZ R37, R46, R47, R37 ;  /* 0x0000002f2e257223 */ /* 0x000fe20000010025 */
[----:B------:R-:W-:Y:S02]  /*9d70*/  HADD2.F32 R46, -RZ, R36.H0_H0 ;  /* 0x20000024ff2e7230 */ /* 0x000fe40000004100 */
[----:B------:R-:W-:Y:S01]  /*9d80*/  HADD2.F32 R47, -RZ, R113.H0_H0 ;  /* 0x20000071ff2f7230 */ /* 0x000fe20000004100 */
[----:B------:R-:W-:Y:S01]  /*9d90*/  F2FP.SATFINITE.E4M3.F32.PACK_AB_MERGE_C R73, R45, R73, RZ ;  /* 0x000000492d49723e */ /* 0x000fe200048070ff */
[----:B------:R-:W-:-:S02]  /*9da0*/  HADD2.F32 R115, -RZ, R115.H1_H1 ;  /* 0x30000073ff737230 */ /* 0x000fc40000004100 */
[-C--:B------:R-:W-:Y:S01]  /*9db0*/  FMUL.FTZ R51, R46, R72.reuse ;  /* 0x000000482e337220 */ /* 0x080fe20000410000 */
[C---:B------:R-:W-:Y:S01]  /*9dc0*/  FMUL.FTZ R72, R48.reuse, R72 ;  /* 0x0000004830487220 */ /* 0x040fe20000410000 */
[----:B------:R-:W-:Y:S01]  /*9dd0*/  HADD2.F32 R36, -RZ, R36.H1_H1 ;  /* 0x30000024ff247230 */ /* 0x000fe20000004100 */
[----:B------:R-:W-:Y:S01]  /*9de0*/  F2FP.SATFINITE.E4M3.F32.PACK_AB_MERGE_C R37, R37, R111, RZ ;  /* 0x0000006f2525723e */ /* 0x000fe200048070ff */
[-C--:B------:R-:W-:Y:S01]  /*9df0*/  FFMA.FTZ R51, R48, R47.reuse, -R51 ;  /* 0x0000002f30337223 */ /* 0x080fe20000010833 */
[----:B------:R-:W-:Y:S01]  /*9e00*/  FFMA.FTZ R72, R46, R47, R72 ;  /* 0x0000002f2e487223 */ /* 0x000fe20000010048 */
[----:B------:R-:W-:Y:S02]  /*9e10*/  HADD2.F32 R113, -RZ, R113.H1_H1 ;  /* 0x30000071ff717230 */ /* 0x000fe40000004100 */
[-C--:B------:R-:W-:Y:S01]  /*9e20*/  FMUL.FTZ R47, R36, R115.reuse ;  /* 0x00000073242f7220 */ /* 0x080fe20000410000 */
[C---:B------:R-:W-:Y:S01]  /*9e30*/  FMUL.FTZ R115, R12.reuse, R115 ;  /* 0x000000730c737220 */ /* 0x040fe20000410000 */
[----:B------:R-:W-:Y:S01]  /*9e40*/  IMAD.MOV.U32 R46, RZ, RZ, R14 ;  /* 0x000000ffff2e7224 */ /* 0x000fe200078e000e */
[----:B------:R-:W-:Y:S01]  /*9e50*/  F2FP.F16.E4M3.UNPACK_B R48, R38.H1 ;  /* 0x00000026ff30723e */ /* 0x000fe200030006ff */
[-C--:B------:R-:W-:Y:S01]  /*9e60*/  FFMA.FTZ R12, R12, R113.reuse, -R47 ;  /* 0x000000710c0c7223 */ /* 0x080fe2000001082f */
[-C--:B------:R-:W-:Y:S01]  /*9e70*/  F2FP.F16.E4M3.UNPACK_B R47, R114.reuse.H1 ;  /* 0x00000072ff2f723e */ /* 0x080fe200030006ff */
[----:B------:R-:W-:Y:S01]  /*9e80*/  FFMA.FTZ R45, R36, R113, R115 ;  /* 0x00000071242d7223 */ /* 0x000fe20000010073 */
[----:B------:R-:W-:Y:S01]  /*9e90*/  F2FP.F16.E4M3.UNPACK_B R114, R114 ;  /* 0x00000072ff72723e */ /* 0x000fe200020006ff */
[--C-:B------:R-:W-:Y:S01]  /*9ea0*/  HADD2.F32 R36, -RZ, R48.reuse.H0_H0 ;  /* 0x20000030ff247230 */ /* 0x100fe20000004100 */
[----:B------:R-:W-:Y:S01]  /*9eb0*/  F2FP.SATFINITE.E4M3.F32.PACK_AB_MERGE_C R12, R12, R51, R73 ;  /* 0x000000330c0c723e */ /* 0x000fe20004807049 */
[--C-:B------:R-:W-:Y:S01]  /*9ec0*/  HADD2.F32 R115, -RZ, R47.reuse.H0_H0 ;  /* 0x2000002fff737230 */ /* 0x100fe20000004100 */
[----:B------:R-:W-:Y:S01]  /*9ed0*/  F2FP.F16.E4M3.UNPACK_B R51, R46.H1 ;  /* 0x0000002eff33723e */ /* 0x000fe200030006ff */
[----:B------:R-:W-:Y:S01]  /*9ee0*/  HADD2.F32 R47, -RZ, R47.H1_H1 ;  /* 0x3000002fff2f7230 */ /* 0x000fe20000004100 */
[----:B------:R-:W-:Y:S01]  /*9ef0*/  F2FP.F16.E4M3.UNPACK_B R73, R112.H1 ;  /* 0x00000070ff49723e */ /* 0x000fe200030006ff */
[----:B------:R-:W-:-:S02]  /*9f00*/  HADD2.F32 R48, -RZ, R48.H1_H1 ;  /* 0x30000030ff307230 */ /* 0x000fc40000004100 */
[----:B------:R-:W-:Y:S01]  /*9f10*/  FMUL.FTZ R119, R36, R115 ;  /* 0x0000007324777220 */ /* 0x000fe20000410000 */
[--C-:B------:R-:W-:Y:S01]  /*9f20*/  HADD2.F32 R14, -RZ, R51.reuse.H0_H0 ;  /* 0x20000033ff0e7230 */ /* 0x100fe20000004100 */
[----:B------:R-:W-:Y:S01]  /*9f30*/  F2FP.F16.E4M3.UNPACK_B R38, R38 ;  /* 0x00000026ff26723e */ /* 0x000fe200020006ff */
[----:B------:R-:W-:Y:S02]  /*9f40*/  HADD2.F32 R116, -RZ, R51.H1_H1 ;  /* 0x30000033ff747230 */ /* 0x000fe40000004100 */
[----:B------:R-:W-:Y:S01]  /*9f50*/  FMUL.FTZ R51, R48, R47 ;  /* 0x0000002f30337220 */ /* 0x000fe20000410000 */
[--C-:B------:R-:W-:Y:S02]  /*9f60*/  HADD2.F32 R113, -RZ, R73.reuse.H0_H0 ;  /* 0x20000049ff717230 */ /* 0x100fe40000004100 */
[----:B------:R-:W-:Y:S01]  /*9f70*/  FMUL.FTZ R115, R14, R115 ;  /* 0x000000730e737220 */ /* 0x000fe20000410000 */
[----:B------:R-:W-:Y:S02]  /*9f80*/  HADD2.F32 R73, -RZ, R73.H1_H1 ;  /* 0x30000049ff497230 */ /* 0x000fe40000004100 */
[----:B------:R-:W-:Y:S01]  /*9f90*/  FMUL.FTZ R47, R116, R47 ;  /* 0x0000002f742f7220 */ /* 0x000fe20000410000 */
[----:B------:R-:W-:Y:S01]  /*9fa0*/  F2FP.F16.E4M3.UNPACK_B R46, R46 ;  /* 0x0000002eff2e723e */ /* 0x000fe200020006ff */
[-C--:B------:R-:W-:Y:S01]  /*9fb0*/  FFMA.FTZ R14, R14, R113.reuse, -R119 ;  /* 0x000000710e0e7223 */ /* 0x080fe20000010877 */
[----:B------:R-:W-:Y:S01]  /*9fc0*/  FFMA.FTZ R36, R36, R113, R115 ;  /* 0x0000007124247223 */ /* 0x000fe20000010073 */
[-C--:B------:R-:W-:Y:S01]  /*9fd0*/  FFMA.FTZ R47, R48, R73.reuse, R47 ;  /* 0x00000049302f7223 */ /* 0x080fe2000001002f */
[----:B------:R-:W-:Y:S01]  /*9fe0*/  FFMA.FTZ R51, R116, R73, -R51 ;  /* 0x0000004974337223 */ /* 0x000fe20000010833 */
[----:B------:R-:W-:Y:S01]  /*9ff0*/  F2FP.F16.E4M3.UNPACK_B R112, R112 ;  /* 0x00000070ff70723e */ /* 0x000fe200020006ff */
[----:B------:R-:W-:-:S02]  /*a000*/  HADD2.F32 R113, -RZ, R114.H0_H0 ;  /* 0x20000072ff717230 */ /* 0x000fc40000004100 */
[----:B------:R-:W-:Y:S01]  /*a010*/  HADD2.F32 R48, -RZ, R38.H0_H0 ;  /* 0x20000026ff307230 */ /* 0x000fe20000004100 */
[----:B------:R-:W-:Y:S01]  /*a020*/  F2FP.SATFINITE.E4M3.F32.PACK_AB_MERGE_C R14, R51, R14, RZ ;  /* 0x0000000e330e723e */ /* 0x000fe200048070ff */
        /* <DEDUP_REMOVED lines=10> */
[----:B------:R-:W-:Y:S01]  /*a0d0*/  HADD2.F32 R73, -RZ, R114.H1_H1 ;  /* 0x30000072ff497230 */ /* 0x000fe20000004100 */
[----:B------:R-:W-:Y:S01]  /*a0e0*/  F2FP.SATFINITE.E4M3.F32.PACK_AB_MERGE_C R36, R45, R72, R37 ;  /* 0x000000482d24723e */ /* 0x000fe20004807025 */
[----:B------:R-:W-:Y:S01]  /*a0f0*/  IMAD.MOV.U32 R15, RZ, RZ, R49 ;  /* 0x000000ffff0f7224 */ /* 0x000fe200078e0031 */
[----:B------:R-:W-:Y:S02]  /*a100*/  F2FP.SATFINITE.E4M3.F32.PACK_AB_MERGE_C R37, R41, R44, R13 ;  /* 0x0000002c2925723e */ /* 0x000fe4000480700d */
[-C--:B------:R-:W-:Y:S01]  /*a110*/  FMUL.FTZ R121, R38, R73.reuse ;  /* 0x0000004926797220 */ /* 0x080fe20000410000 */
[----:B------:R-:W-:Y:S01]  /*a120*/  FMUL.FTZ R73, R46, R73 ;  /* 0x000000492e497220 */ /* 0x000fe20000410000 */
[----:B------:R-:W-:-:S02]  /*a130*/  MOV R13, R50 ;  /* 0x00000032000d7202 */ /* 0x000fc40000000f00 */
[-C--:B------:R-:W-:Y:S01]  /*a140*/  FFMA.FTZ R46, R46, R119.reuse, -R121 ;  /* 0x000000772e2e7223 */ /* 0x080fe20000010879 */
[----:B------:R-:W-:-:S04]  /*a150*/  FFMA.FTZ R38, R38, R119, R73 ;  /* 0x0000007726267223 */ /* 0x000fc80000010049 */
[----:B------:R-:W-:Y:S02]  /*a160*/  F2FP.SATFINITE.E4M3.F32.PACK_AB_MERGE_C R14, R46, R115, R14 ;  /* 0x000000732e0e723e */ /* 0x000fe4000480700e */
[----:B------:R-:W-:-:S07]  /*a170*/  F2FP.SATFINITE.E4M3.F32.PACK_AB_MERGE_C R38, R38, R113, R47 ;  /* 0x000000712626723e */ /* 0x000fce000480702f */
.L_x_3129:
[----:B------:R-:W-:Y:S05]  /*a180*/  BSYNC B2 ;  /* 0x0000000000027941 */ /* 0x000fea0003800000 */
.L_x_3128:
[----:B0-----:R-:W-:-:S05]  /*a190*/  IADD3 R40, P3, R71, R42, RZ ;  /* 0x0000002a47287210 */ /* 0x001fca0007f7e0ff */
[----:B------:R-:W-:Y:S01]  /*a1a0*/  IMAD.X R41, R43, 0x1, R87, P3 ;  /* 0x000000012b297824 */ /* 0x000fe200018e0657 */
[----:B------:R-:W-:-:S04]  /*a1b0*/  ISETP.GE.AND P3, PT, R11, R105, PT ;  /* 0x000000690b00720c */ /* 0x000fc80003f66270 */
[----:B---3--:R3:W-:Y:S09]  /*a1c0*/  ST.E.128 desc[UR46][R40.64], R12 ;  /* 0x0000000c28007985 */ /* 0x0087f2000c101d2e */
[----:B------:R-:W-:-:S04]  /*a1d0*/  @!P3 IADD3 R42, P4, R11, R42, RZ ;  /* 0x0000002a0b2ab210 */ /* 0x000fc80007f9e0ff */
[----:B------:R-:W-:-:S05]  /*a1e0*/  @!P3 LEA.HI.X.SX32 R43, R11, R43, 0x1, P4 ;  /* 0x0000002b0b2bb211 */ /* 0x000fca00020f0eff */
[----:B----4-:R3:W-:Y:S04]  /*a1f0*/  @!P3 ST.E.128 desc[UR46][R42.64], R36 ;  /* 0x000000242a00b985 */ /* 0x0107e8000c101d2e */
.L_x_3127:
[----:B------:R-:W-:Y:S05]  /*a200*/  BSYNC B1 ;  /* 0x0000000000017941 */ /* 0x000fea0003800000 */
.L_x_3126:
[----:B------:R-:W-:-:S03]  /*a210*/  UMOV UR4, 0xffffffff ;  /* 0xffffffff00047882 */ /* 0x000fc60000000000 */
[----:B------:R-:W-:Y:S05]  /*a220*/  BRA.DIV UR4, `(.L_x_3130) ;  /* 0x0000028e04387947 */ /* 0x000fea000b800000 */
[----:B------:R1:W1:Y:S04]  /*a230*/  SHFL.IDX PT, R44, R100, 0x2, 0x181f ;  /* 0x00581f00642c7f89 */ /* 0x00026800000e0000 */
[----:B0--3--:R0:W3:Y:S02]  /*a240*/  SHFL.IDX PT, R42, R99, 0x2, 0x181f ;  /* 0x00581f00632a7f89 */ /* 0x0090e400000e0000 */
.L_x_3465:
[----:B------:R-:W-:Y:S01]  /*a250*/  VIADD R11, R219, 0x40 ;  /* 0x00000040db0b7836 */ /* 0x000fe20000000000 */
[----:B------:R-:W-:Y:S04]  /*a260*/  BSSY B1, `(.L_x_3131) ;  /* 0x0000100000017945 */ /* 0x000fe80003800000 */
[----:B------:R-:W-:-:S13]  /*a270*/  ISETP.GE.OR P3, PT, R11, R97, P1 ;  /* 0x000000610b00720c */ /* 0x000fda0000f66670 */
[----:B------:R-:W-:Y:S05]  /*a280*/  @P3 BRA `(.L_x_3132) ;  /* 0x0000000c00f43947 */ /* 0x000fea0003800000 */
[----:B----4-:R-:W4:Y:S01]  /*a290*/  LDL R14, [R1+0x80] ;  /* 0x00008000010e7983 */ /* 0x010f220000100800 */
[----:B------:R-:W-:Y:S01]  /*a2a0*/  SEL R11, R34, R106, !P0 ;  /* 0x0000006a220b7207 */ /* 0x000fe20004000000 */
[----:B------:R-:W-:Y:S01]  /*a2b0*/  VIADD R15, R219, 0x40 ;  /* 0x00000040db0f7836 */ /* 0x000fe20000000000 */
[----:B---3--:R-:W-:Y:S01]  /*a2c0*/  IADD3 R40, P3, R71, R42, RZ ;  /* 0x0000002a47287210 */ /* 0x008fe20007f7e0ff */
[----:B------:R-:W-:Y:S01]  /*a2d0*/  VIADD R36, R219, 0x40 ;  /* 0x00000040db247836 */ /* 0x000fe20000000000 */
[----:B------:R-:W-:Y:S01]  /*a2e0*/  SHF.R.S32.HI R12, RZ, 0x1f, R11 ;  /* 0x0000001fff0c7819 */ /* 0x000fe2000001140b */
[----:B------:R-:W-:Y:S01]  /*a2f0*/  BSSY B2, `(.L_x_3133) ;  /* 0x00000f1000027945 */ /* 0x000fe20003800000 */
[----:B------:R-:W-:Y:S01]  /*a300*/  SHF.L.U32 R15, R15, 0x7, RZ ;  /* 0x000000070f0f7819 */ /* 0x000fe200000006ff */
[----:B------:R-:W-:Y:S01]  /*a310*/  IMAD.SHL.U32 R36, R36, 0x80, RZ ;  /* 0x0000008024247824 */ /* 0x000fe200078e00ff */
[----:B------:R-:W-:Y:S01]  /*a320*/  LEA.HI R12, R12, R11, RZ, 0x5 ;  /* 0x0000000b0c0c7211 */ /* 0x000fe200078f28ff */
[----:B-1----:R-:W-:Y:S01]  /*a330*/  IMAD.X R41, R44, 0x1, R87, P3 ;  /* 0x000000012c297824 */ /* 0x002fe200018e0657 */
[----:B------:R-:W-:-:S02]  /*a340*/  LOP3.LUT R15, R15, 0x380, RZ, 0xc0, !PT ;  /* 0x000003800f0f7812 */ /* 0x000fc400078ec0ff */
[----:B------:R-:W-:Y:S02]  /*a350*/  LEA.HI.SX32 R12, R12, R77, 0x1b ;  /* 0x0000004d0c0c7211 */ /* 0x000fe400078fdaff */
        /* <DEDUP_REMOVED lines=9> */
[----:B----4-:R-:W-:Y:S01]  /*a3f0*/  IADD3 R13, R12, R13, R14 ;  /* 0x0000000d0c0d7210 */ /* 0x010fe20007ffe00e */
[----:B------:R-:W-:-:S04]  /*a400*/  IMAD R12, R216, 0x8000, R6 ;  /* 0x00008000d80c7824 */ /* 0x000fc800078e0206 */
[----:B------:R-:W-:Y:S02]  /*a410*/  IMAD R14, R216, 0x8000, R13 ;  /* 0x00008000d80e7824 */ /* 0x000fe400078e020d */
[----:B------:R-:W-:-:S03]  /*a420*/  IMAD.IADD R12, R23, 0x1, R12 ;  /* 0x00000001170c7824 */ /* 0x000fc600078e020c */
[----:B------:R-:W-:-:S03]  /*a430*/  IADD3 R36, R23, R14, RZ ;  /* 0x0000000e17247210 */ /* 0x000fc60007ffe0ff */
[----:B------:R-:W1:Y:S04]  /*a440*/  LDS.128 R12, [R12+0x28400] ;  /* 0x028400000c0c7984 */ /* 0x000e680000000c00 */
[----:B------:R-:W3:Y:S01]  /*a450*/  LDS.128 R36, [R36+0x28400] ;  /* 0x0284000024247984 */ /* 0x000ee20000000c00 */
[----:B------:R-:W-:Y:S05]  /*a460*/  @P2 BRA `(.L_x_3134) ;  /* 0x0000000c00642947 */ /* 0x000fea0003800000 */
[----:B---3--:R-:W-:Y:S01]  /*a470*/  IMAD.MOV.U32 R72, RZ, RZ, R36 ;  /* 0x000000ffff487224 */ /* 0x008fe200078e0024 */
[--C-:B------:R-:W-:Y:S01]  /*a480*/  SHF.R.U32.HI R43, RZ, 0x18, R53.reuse ;  /* 0x00000018ff2b7819 */ /* 0x100fe20000011635 */
[----:B-1----:R-:W-:Y:S01]  /*a490*/  IMAD.MOV.U32 R74, RZ, RZ, R12 ;  /* 0x000000ffff4a7224 */ /* 0x002fe200078e000c */
[----:B------:R-:W-:Y:S02]  /*a4a0*/  LOP3.LUT R46, R53, 0xff, RZ, 0xc0, !PT ;  /* 0x000000ff352e7812 */ /* 0x000fe400078ec0ff */
[--C-:B------:R-:W-:Y:S02]  /*a4b0*/  SHF.R.U32.HI R45, RZ, 0x8, R53.reuse ;  /* 0x00000008ff2d7819 */ /* 0x100fe40000011635 */
[----:B------:R-:W-:Y:S02]  /*a4c0*/  SHF.R.U32.HI R49, RZ, 0x10, R53 ;  /* 0x00000010ff317819 */ /* 0x000fe40000011635 */
[----:B------:R-:W-:Y:S02]  /*a4d0*/  SHF.R.U32.HI R47, RZ, 0x18, R55 ;  /* 0x00000018ff2f7819 */ /* 0x000fe40000011637 */
[----:B------:R-:W-:-:S02]  /*a4e0*/  LOP3.LUT R48, R55, 0xff, RZ, 0xc0, !PT ;  /* 0x000000ff37307812 */ /* 0x000fc400078ec0ff */
[--C-:B------:R-:W-:Y:S02]  /*a4f0*/  SHF.R.U32.HI R50, RZ, 0x8, R55.reuse ;  /* 0x00000008ff327819 */ /* 0x100fe40000011637 */
[----:B------:R-:W-:Y:S02]  /*a500*/  SHF.R.U32.HI R51, RZ, 0x10, R55 ;  /* 0x00000010ff337819 */ /* 0x000fe40000011637 */
[--C-:B------:R-:W-:Y:S02]  /*a510*/  SHF.R.U32.HI R53, RZ, 0x18, R57.reuse ;  /* 0x00000018ff357819 */ /* 0x100fe40000011639 */
[----:B------:R-:W-:Y:S01]  /*a520*/  LOP3.LUT R52, R57, 0xff, RZ, 0xc0, !PT ;  /* 0x000000ff39347812 */ /* 0x000fe200078ec0ff */
[----:B------:R-:W-:Y:S01]  /*a530*/  IMAD.U32 R51, R51, 0x10000, RZ ;  /* 0x0001000033337824 */ /* 0x000fe200078e00ff */
[--C-:B------:R-:W-:Y:S02]  /*a540*/  SHF.R.U32.HI R54, RZ, 0x8, R57.reuse ;  /* 0x00000008ff367819 */ /* 0x100fe40000011639 */
[----:B------:R-:W-:-:S02]  /*a550*/  SHF.R.U32.HI R55, RZ, 0x10, R57 ;  /* 0x00000010ff377819 */ /* 0x000fc40000011639 */
[--C-:B------:R-:W-:Y:S02]  /*a560*/  SHF.R.U32.HI R56, RZ, 0x18, R59.reuse ;  /* 0x00000018ff387819 */ /* 0x100fe4000001163b */
[----:B------:R-:W-:Y:S02]  /*a570*/  LOP3.LUT R73, R59, 0xff, RZ, 0xc0, !PT ;  /* 0x000000ff3b497812 */ /* 0x000fe400078ec0ff */
[--C-:B------:R-:W-:Y:S02]  /*a580*/  SHF.R.U32.HI R57, RZ, 0x8, R59.reuse ;  /* 0x00000008ff397819 */ /* 0x100fe4000001163b */
[----:B------:R-:W-:Y:S02]  /*a590*/  SHF.R.U32.HI R58, RZ, 0x10, R59 ;  /* 0x00000010ff3a7819 */ /* 0x000fe4000001163b */
[----:B------:R-:W-:Y:S02]  /*a5a0*/  F2FP.F16.E4M3.UNPACK_B R59, R110.H1 ;  /* 0x0000006eff3b723e */ /* 0x000fe400030006ff */
[----:B------:R-:W-:Y:S01]  /*a5b0*/  F2FP.F16.E4M3.UNPACK_B R75, R72.H1 ;  /* 0x00000048ff4b723e */ /* 0x000fe200030006ff */
[----:B------:R-:W-:Y:S01]  /*a5c0*/  IMAD.U32 R58, R58, 0x10000, RZ ;  /* 0x000100003a3a7824 */ /* 0x000fe200078e00ff */
[----:B--2---:R-:W-:Y:S01]  /*a5d0*/  F2FP.F16.E4M3.UNPACK_B R111, R74.H1 ;  /* 0x0000004aff6f723e */ /* 0x004fe200030006ff */
[--C-:B------:R-:W-:Y:S01]  /*a5e0*/  HADD2.F32 R115, -RZ, R59.reuse.H0_H0 ;  /* 0x2000003bff737230 */ /* 0x100fe20000004100 */
[----:B------:R-:W-:Y:S01]  /*a5f0*/  F2FP.F16.E4M3.UNPACK_B R112, R108.H1 ;  /* 0x0000006cff70723e */ /* 0x000fe200030006ff */
[----:B------:R-:W-:Y:S01]  /*a600*/  HADD2.F32 R114, -RZ, R59.H1_H1 ;  /* 0x3000003bff727230 */ /* 0x000fe20000004100 */
[----:B------:R-:W-:Y:S01]  /*a610*/  F2FP.F16.E4M3.UNPACK_B R110, R110 ;  /* 0x0000006eff6e723e */ /* 0x000fe200020006ff */
[----:B------:R-:W-:Y:S01]  /*a620*/  HADD2.F32 R12, -RZ, R111.H0_H0 ;  /* 0x2000006fff0c7230 */ /* 0x000fe20000004100 */
[----:B------:R-:W-:Y:S01]  /*a630*/  F2FP.F16.E4M3.UNPACK_B R72, R72 ;  /* 0x00000048ff48723e */ /* 0x000fe200020006ff */
[--C-:B------:R-:W-:Y:S01]  /*a640*/  HADD2.F32 R59, -RZ, R75.reuse.H1_H1 ;  /* 0x3000004bff3b7230 */ /* 0x100fe20000004100 */
[----:B------:R-:W-:Y:S01]  /*a650*/  F2FP.F16.E4M3.UNPACK_B R74, R74 ;  /* 0x0000004aff4a723e */ /* 0x000fe200020006ff */
[----:B------:R-:W-:Y:S01]  /*a660*/  HADD2.F32 R36, -RZ, R75.H0_H0 ;  /* 0x2000004bff247230 */ /* 0x000fe20000004100 */
[----:B------:R-:W-:Y:S01]  /*a670*/  F2FP.F16.E4M3.UNPACK_B R108, R108 ;  /* 0x0000006cff6c723e */ /* 0x000fe200020006ff */
[----:B------:R-:W-:-:S02]  /*a680*/  HADD2.F32 R111, -RZ, R111.H1_H1 ;  /* 0x3000006fff6f7230 */ /* 0x000fc40000004100 */
[-C--:B------:R-:W-:Y:S01]  /*a690*/  FMUL.FTZ R116, R59, R114.reuse ;  /* 0x000000723b747220 */ /* 0x080fe20000410000 */
[--C-:B------:R-:W-:Y:S02]  /*a6a0*/  HADD2.F32 R113, -RZ, R112.reuse.H0_H0 ;  /* 0x20000070ff717230 */ /* 0x100fe40000004100 */
[-C--:B------:R-:W-:Y:S01]  /*a6b0*/  FMUL.FTZ R117, R36, R115.reuse ;  /* 0x0000007324757220 */ /* 0x080fe20000410000 */
[----:B------:R-:W-:Y:S02]  /*a6c0*/  HADD2.F32 R112, -RZ, R112.H1_H1 ;  /* 0x30000070ff707230 */ /* 0x000fe40000004100 */
[C---:B------:R-:W-:Y:S01]  /*a6d0*/  FMUL.FTZ R114, R111.reuse, R114 ;  /* 0x000000726f727220 */ /* 0x040fe20000410000 */
[C---:B------:R-:W-:Y:S01]  /*a6e0*/  FMUL.FTZ R115, R12.reuse, R115 ;  /* 0x000000730c737220 */ /* 0x040fe20000410000 */
[-C--:B------:R-:W-:Y:S01]  /*a6f0*/  FFMA.FTZ R12, R12, R113.reuse, -R117 ;  /* 0x000000710c0c7223 */ /* 0x080fe20000010875 */
[----:B------:R-:W-:Y:S02]  /*a700*/  HADD2.F32 R117, -RZ, R108.H1_H1 ;  /* 0x3000006cff757230 */ /* 0x000fe40000004100 */
[-C--:B------:R-:W-:Y:S01]  /*a710*/  FFMA.FTZ R75, R111, R112.reuse, -R116 ;  /* 0x000000706f4b7223 */ /* 0x080fe20000010874 */
[----:B------:R-:W-:Y:S01]  /*a720*/  FFMA.FTZ R59, R59, R112, R114 ;  /* 0x000000703b3b7223 */ /* 0x000fe20000010072 */
[----:B------:R-:W-:Y:S01]  /*a730*/  FFMA.FTZ R36, R36, R113, R115 ;  /* 0x0000007124247223 */ /* 0x000fe20000010073 */
[----:B------:R-:W-:Y:S01]  /*a740*/  HADD2.F32 R114, -RZ, R110.H0_H0 ;  /* 0x2000006eff727230 */ /* 0x000fe20000004100 */
[----:B------:R-:W-:Y:S01]  /*a750*/  PRMT R48, R47, 0x654, R48 ;  /* 0x000006542f307816 */ /* 0x000fe20000000030 */
[----:B------:R-:W-:Y:S01]  /*a760*/  HADD2.F32 R111, -RZ, R72.H0_H0 ;  /* 0x20000048ff6f7230 */ /* 0x000fe20000004100 */
[----:B------:R-:W-:Y:S01]  /*a770*/  F2FP.F16.E4M3.UNPACK_B R47, R109.H1 ;  /* 0x0000006dff2f723e */ /* 0x000fe200030006ff */
[----:B------:R-:W-:Y:S01]  /*a780*/  HADD2.F32 R113, -RZ, R74.H0_H0 ;  /* 0x2000004aff717230 */ /* 0x000fe20000004100 */
[----:B------:R-:W-:Y:S01]  /*a790*/  PRMT R43, R43, 0x654, R46 ;  /* 0x000006542b2b7816 */ /* 0x000fe2000000002e */
        /* <DEDUP_REMOVED lines=8> */
[----:B------:R-:W-:-:S02]  /*a820*/  IMAD.MOV.U32 R108, RZ, RZ, R38 ;  /* 0x000000ffff6c7224 */ /* 0x000fc400078e0026 */
[-C--:B------:R-:W-:Y:S01]  /*a830*/  FMUL.FTZ R119, R72, R115.reuse ;  /* 0x0000007348777220 */ /* 0x080fe20000410000 */
[----:B------:R-:W-:Y:S01]  /*a840*/  F2FP.F16.E4M3.UNPACK_B R112, R14.H1 ;  /* 0x0000000eff70723e */ /* 0x000fe200030006ff */
[C---:B------:R-:W-:Y:S01]  /*a850*/  FMUL.FTZ R115, R74.reuse, R115 ;  /* 0x000000734a737220 */ /* 0x040fe20000410000 */
[----:B------:R-:W-:Y:S01]  /*a860*/  F2FP.F16.E4M3.UNPACK_B R114, R107.H1 ;  /* 0x0000006bff72723e */ /* 0x000fe200030006ff */
[-C--:B------:R-:W-:Y:S01]  /*a870*/  FFMA.FTZ R74, R74, R117.reuse, -R119 ;  /* 0x000000754a4a7223 */ /* 0x080fe20000010877 */
[-C--:B------:R-:W-:Y:S01]  /*a880*/  F2FP.F16.E4M3.UNPACK_B R110, R108.reuse.H1 ;  /* 0x0000006cff6e723e */ /* 0x080fe200030006ff */
[----:B------:R-:W-:Y:S01]  /*a890*/  FFMA.FTZ R72, R72, R117, R115 ;  /* 0x0000007548487223 */ /* 0x000fe20000010073 */
[--C-:B------:R-:W-:Y:S01]  /*a8a0*/  HADD2.F32 R117, -RZ, R47.reuse.H0_H0 ;  /* 0x2000002fff757230 */ /* 0x100fe20000004100 */
[----:B------:R-:W-:Y:S01]  /*a8b0*/  PRMT R73, R56, 0x654, R73 ;  /* 0x0000065438497816 */ /* 0x000fe20000000049 */
[----:B------:R-:W-:Y:S01]  /*a8c0*/  HADD2.F32 R38, -RZ, R112.H0_H0 ;  /* 0x20000070ff267230 */ /* 0x000fe20000004100 */
[----:B------:R-:W-:Y:S01]  /*a8d0*/  F2FP.F16.E4M3.UNPACK_B R109, R109 ;  /* 0x0000006dff6d723e */ /* 0x000fe200020006ff */
[----:B------:R-:W-:Y:S01]  /*a8e0*/  HADD2.F32 R46, -RZ, R110.H0_H0 ;  /* 0x2000006eff2e7230 */ /* 0x000fe20000004100 */
[----:B------:R-:W-:Y:S01]  /*a8f0*/  F2FP.F16.E4M3.UNPACK_B R108, R108 ;  /* 0x0000006cff6c723e */ /* 0x000fe200020006ff */
[----:B------:R-:W-:Y:S01]  /*a900*/  HADD2.F32 R115, -RZ, R114.H0_H0 ;  /* 0x20000072ff737230 */ /* 0x000fe20000004100 */
[----:B------:R-:W-:Y:S01]  /*a910*/  PRMT R52, R53, 0x654, R52 ;  /* 0x0000065435347816 */ /* 0x000fe20000000034 */
[----:B------:R-:W-:-:S02]  /*a920*/  HADD2.F32 R47, -RZ, R47.H1_H1 ;  /* 0x3000002fff2f7230 */ /* 0x000fc40000004100 */
[-C--:B------:R-:W-:Y:S01]  /*a930*/  FMUL.FTZ R119, R46, R117.reuse ;  /* 0x000000752e777220 */ /* 0x080fe20000410000 */
[C---:B------:R-:W-:Y:S01]  /*a940*/  FMUL.FTZ R117, R38.reuse, R117 ;  /* 0x0000007526757220 */ /* 0x040fe20000410000 */
[----:B------:R-:W-:Y:S01]  /*a950*/  HADD2.F32 R110, -RZ, R110.H1_H1 ;  /* 0x3000006eff6e7230 */ /* 0x000fe20000004100 */
[----:B------:R-:W-:Y:S01]  /*a960*/  F2FP.SATFINITE.E4M3.F32.PACK_AB_MERGE_C R36, R59, R36, RZ ;  /* 0x000000243b24723e */ /* 0x000fe200048070ff */
[----:B------:R-:W-:Y:S02]  /*a970*/  HADD2.F32 R112, -RZ, R112.H1_H1 ;  /* 0x30000070ff707230 */ /* 0x000fe40000004100 */
[-C--:B------:R-:W-:Y:S01]  /*a980*/  FFMA.FTZ R38, R38, R115.reuse, -R119 ;  /* 0x0000007326267223 */ /* 0x080fe20000010877 */
[----:B------:R-:W-:Y:S01]  /*a990*/  FFMA.FTZ R46, R46, R115, R117 ;  /* 0x000000732e2e7223 */ /* 0x000fe20000010075 */
[----:B------:R-:W-:Y:S02]  /*a9a0*/  IMAD.SHL.U32 R56, R45, 0x100, RZ ;  /* 0x000001002d387824 */ /* 0x000fe400078e00ff */
[----:B------:R-:W-:Y:S01]  /*a9b0*/  FMUL.FTZ R115, R110, R47 ;  /* 0x0000002f6e737220 */ /* 0x000fe20000410000 */
[----:B------:R-:W-:-:S02]  /*a9c0*/  HADD2.F32 R117, -RZ, R114.H1_H1 ;  /* 0x30000072ff757230 */ /* 0x000fc40000004100 */
[----:B------:R-:W-:Y:S01]  /*a9d0*/  FMUL.FTZ R47, R112, R47 ;  /* 0x0000002f702f7220 */ /* 0x000fe20000410000 */
[----:B------:R-:W-:Y:S01]  /*a9e0*/  IMAD.SHL.U32 R45, R50, 0x100, RZ ;  /* 0x00000100322d7824 */ /* 0x000fe200078e00ff */
[----:B------:R-:W-:Y:S01]  /*a9f0*/  LOP3.LUT R43, R43, 0xff00, R56, 0xf8, !PT ;  /* 0x0000ff002b2b7812 */ /* 0x000fe200078ef838 */
[--C-:B------:R-:W-:Y:S02]  /*aa00*/  HADD2.F32 R116, -RZ, R109.reuse.H0_H0 ;  /* 0x2000006dff747230 */ /* 0x100fe40000004100 */
[-C--:B------:R-:W-:Y:S01]  /*aa10*/  FFMA.FTZ R115, R112, R117.reuse, -R115 ;  /* 0x0000007570737223 */ /* 0x080fe20000010873 */
[----:B------:R-:W-:Y:S01]  /*aa20*/  FFMA.FTZ R47, R110, R117, R47 ;  /* 0x000000756e2f7223 */ /* 0x000fe2000001002f */
[----:B------:R-:W-:Y:S01]  /*aa30*/  LOP3.LUT R50, R48, 0xff00, R45, 0xf8, !PT ;  /* 0x0000ff0030327812 */ /* 0x000fe200078ef82d */
[----:B------:R-:W-:Y:S01]  /*aa40*/  IMAD.SHL.U32 R45, R54, 0x100, RZ ;  /* 0x00000100362d7824 */ /* 0x000fe200078e00ff */
[----:B------:R-:W-:Y:S01]  /*aa50*/  F2FP.F16.E4M3.UNPACK_B R110, R14 ;  /* 0x0000000eff6e723e */ /* 0x000fe200020006ff */
[----:B------:R-:W-:Y:S01]  /*aa60*/  HADD2.F32 R109, -RZ, R109.H1_H1 ;  /* 0x3000006dff6d7230 */ /* 0x000fe20000004100 */
[----:B------:R-:W-:Y:S01]  /*aa70*/  F2FP.F16.E4M3.UNPACK_B R112, R107 ;  /* 0x0000006bff70723e */ /* 0x000fe200020006ff */
[----:B------:R-:W-:Y:S01]  /*aa80*/  HADD2.F32 R107, -RZ, R108.H0_H0 ;  /* 0x2000006cff6b7230 */ /* 0x000fe20000004100 */
[----:B------:R-:W-:Y:S01]  /*aa90*/  SHF.L.U32 R48, R57, 0x8, RZ ;  /* 0x0000000839307819 */ /* 0x000fe200000006ff */
[----:B------:R-:W-:Y:S01]  /*aaa0*/  HADD2.F32 R117, -RZ, R110.H0_H0 ;  /* 0x2000006eff757230 */ /* 0x000fe20000004100 */
[----:B------:R-:W-:Y:S01]  /*aab0*/  LOP3.LUT R52, R52, 0xff00, R45, 0xf8, !PT ;  /* 0x0000ff0034347812 */ /* 0x000fe200078ef82d */
[----:B------:R-:W-:-:S02]  /*aac0*/  HADD2.F32 R114, -RZ, R112.H0_H0 ;  /* 0x20000070ff727230 */ /* 0x000fc40000004100 */
[-C--:B------:R-:W-:Y:S01]  /*aad0*/  FMUL.FTZ R14, R107, R116.reuse ;  /* 0x000000746b0e7220 */ /* 0x080fe20000410000 */
[----:B------:R-:W-:Y:S01]  /*aae0*/  LOP3.LUT R45, R73, 0xff00, R48, 0xf8, !PT ;  /* 0x0000ff00492d7812 */ /* 0x000fe200078ef830 */
[----:B------:R-:W-:Y:S02]  /*aaf0*/  HADD2.F32 R108, -RZ, R108.H1_H1 ;  /* 0x3000006cff6c7230 */ /* 0x000fe40000004100 */
[----:B------:R-:W-:Y:S01]  /*ab00*/  FMUL.FTZ R116, R117, R116 ;  /* 0x0000007475747220 */ /* 0x000fe20000410000 */
[----:B------:R-:W-:Y:S02]  /*ab10*/  IMAD.U32 R48, R49, 0x10000, RZ ;  /* 0x0001000031307824 */ /* 0x000fe400078e00ff */
[-C--:B------:R-:W-:Y:S01]  /*ab20*/  FFMA.FTZ R14, R117, R114.reuse, -R14 ;  /* 0x00000072750e7223 */ /* 0x080fe2000001080e */
[----:B------:R-:W-:Y:S02]  /*ab30*/  IMAD.U32 R49, R55, 0x10000, RZ ;  /* 0x0001000037317824 */ /* 0x000fe400078e00ff */
[-C--:B------:R-:W-:Y:S01]  /*ab40*/  FMUL.FTZ R119, R108, R109.reuse ;  /* 0x0000006d6c777220 */ /* 0x080fe20000410000 */
[----:B------:R-:W-:Y:S01]  /*ab50*/  HADD2.F32 R110, -RZ, R110.H1_H1 ;  /* 0x3000006eff6e7230 */ /* 0x000fe20000004100 */
[----:B------:R-:W-:Y:S01]  /*ab60*/  LOP3.LUT R48, R43, 0xff0000, R48, 0xf8, !PT ;  /* 0x00ff00002b307812 */ /* 0x000fe200078ef830 */
[----:B------:R-:W-:Y:S01]  /*ab70*/  HADD2.F32 R117, -RZ, R112.H1_H1 ;  /* 0x30000070ff757230 */ /* 0x000fe20000004100 */
[----:B------:R-:W-:Y:S01]  /*ab80*/  LOP3.LUT R49, R52, 0xff0000, R49, 0xf8, !PT ;  /* 0x00ff000034317812 */ /* 0x000fe200078ef831 */
[----:B------:R-:W-:Y:S01]  /*ab90*/  FFMA.FTZ R107, R107, R114, R116 ;  /* 0x000000726b6b7223 */ /* 0x000fe20000010074 */
[----:B------:R-:W-:Y:S01]  /*aba0*/  FMUL.FTZ R121, R110, R109 ;  /* 0x0000006d6e797220 */ /* 0x000fe20000410000 */
[----:B------:R-:W-:Y:S01]  /*abb0*/  LOP3.LUT R43, R50, 0xff0000, R51, 0xf8, !PT ;  /* 0x00ff0000322b7812 */ /* 0x000fe200078ef833 */
[-C--:B------:R-:W-:Y:S01]  /*abc0*/  FFMA.FTZ R109, R110, R117.reuse, -R119 ;  /* 0x000000756e6d7223 */ /* 0x080fe20000010877 */
[----:B------:R-:W-:Y:S01]  /*abd0*/  F2FP.SATFINITE.E4M3.F32.PACK_AB_MERGE_C R38, R115, R38, RZ ;  /* 0x000000267326723e */ /* 0x000fe200048070ff */
[----:B------:R-:W-:Y:S01]  /*abe0*/  FFMA.FTZ R108, R108, R117, R121 ;  /* 0x000000756c6c7223 */ /* 0x000fe20000010079 */
[----:B------:R-:W-:-:S02]  /*abf0*/  F2FP.F16.E4M3.UNPACK_B R55, R49 ;  /* 0x00000031ff37723e */ /* 0x000fc400020006ff */
[----:B------:R-:W-:Y:S02]  /*ac00*/  F2FP.F16.E4M3.UNPACK_B R50, R13 ;  /* 0x0000000dff32723e */ /* 0x000fe400020006ff */
[----:B------:R-:W-:Y:S02]  /*ac10*/  F2FP.F16.E4M3.UNPACK_B R52, R37 ;  /* 0x00000025ff34723e */ /* 0x000fe400020006ff */
[----:B------:R-:W-:Y:S01]  /*ac20*/  F2FP.SATFINITE.E4M3.F32.PACK_AB_MERGE_C R14, R109, R14, R38 ;  /* 0x0000000e6d0e723e */ /* 0x000fe20004807026 */
[----:B------:R-:W-:Y:S01]  /*ac30*/  HADD2.F32 R38, -RZ, R55.H0_H0 ;  /* 0x20000037ff267230 */ /* 0x000fe20000004100 */
[----:B------:R-:W-:Y:S01]  /*ac40*/  F2FP.F16.E4M3.UNPACK_B R54, R48 ;  /* 0x00000030ff36723e */ /* 0x000fe200020006ff */
[----:B------:R-:W-:Y:S01]  /*ac50*/  HADD2.F32 R51, -RZ, R50.H0_H0 ;  /* 0x20000032ff337230 */ /* 0x000fe20000004100 */
[----:B------:R-:W-:Y:S01]  /*ac60*/  F2FP.SATFINITE.E4M3.F32.PACK_AB_MERGE_C R36, R72, R111, R36 ;  /* 0x0000006f4824723e */ /* 0x000fe20004807024 */
[----:B------:R-:W-:Y:S01]  /*ac70*/  HADD2.F32 R53, -RZ, R52.H0_H0 ;  /* 0x20000034ff357230 */ /* 0x000fe20000004100 */
[----:B------:R-:W-:Y:S01]  /*ac80*/  F2FP.SATFINITE.E4M3.F32.PACK_AB_MERGE_C R57, R47, R46, RZ ;  /* 0x0000002e2f39723e */ /* 0x000fe200048070ff */
[----:B------:R-:W-:-:S02]  /*ac90*/  HADD2.F32 R56, -RZ, R54.H0_H0 ;  /* 0x20000036ff387230 */ /* 0x000fc40000004100 */
[-C--:B------:R-:W-:Y:S01]  /*aca0*/  FMUL.FTZ R72, R51, R38.reuse ;  /* 0x0000002633487220 */ /* 0x080fe20000410000 */
[----:B------:R-:W-:Y:S01]  /*acb0*/  LOP3.LUT R47, R45, 0xff0000, R58, 0xf8, !PT ;  /* 0x00ff00002d2f7812 */ /* 0x000fe200078ef83a */
[C---:B------:R-:W-:Y:S01]  /*acc0*/  FMUL.FTZ R46, R53.reuse, R38 ;  /* 0x00000026352e7220 */ /* 0x040fe20000410000 */
[----:B------:R-:W-:Y:S02]  /*acd0*/  HADD2.F32 R58, -RZ, R55.H1_H1 ;  /* 0x30000037ff3a7230 */ /* 0x000fe40000004100 */
[-C--:B------:R-:W-:Y:S01]  /*ace0*/  FFMA.FTZ R45, R53, R56.reuse, R72 ;  /* 0x00000038352d7223 */ /* 0x080fe20000010048 */
[----:B------:R-:W-:Y:S02]  /*acf0*/  HADD2.F32 R53, -RZ, R52.H1_H1 ;  /* 0x30000034ff357230 */ /* 0x000fe40000004100 */
[----:B------:R-:W-:Y:S01]  /*ad00*/  FFMA.FTZ R46, R51, R56, -R46 ;  /* 0x00000038332e7223 */ /* 0x000fe2000001082e */
[----:B------:R-:W-:Y:S01]  /*ad10*/  HADD2.F32 R51, -RZ, R50.H1_H1 ;  /* 0x30000032ff337230 */ /* 0x000fe20000004100 */
[----:B------:R-:W-:Y:S01]  /*ad20*/  F2FP.F16.E4M3.UNPACK_B R52, R37.H1 ;  /* 0x00000025ff34723e */ /* 0x000fe200030006ff */
[----:B------:R-:W-:Y:S01]  /*ad30*/  HADD2.F32 R56, -RZ, R54.H1_H1 ;  /* 0x30000036ff387230 */ /* 0x000fe20000004100 */
[----:B------:R-:W-:-:S02]  /*ad40*/  F2FP.F16.E4M3.UNPACK_B R55, R49.H1 ;  /* 0x00000031ff37723e */ /* 0x000fc400030006ff */
[----:B------:R-:W-:Y:S01]  /*ad50*/  F2FP.F16.E4M3.UNPACK_B R50, R13.H1 ;  /* 0x0000000dff32723e */ /* 0x000fe200030006ff */
[----:B------:R-:W-:Y:S01]  /*ad60*/  HADD2.F32 R49, -RZ, R52.H0_H0 ;  /* 0x20000034ff317230 */ /* 0x000fe20000004100 */
[----:B------:R-:W-:Y:S01]  /*ad70*/  F2FP.F16.E4M3.UNPACK_B R54, R48.H1 ;  /* 0x00000030ff36723e */ /* 0x000fe200030006ff */
[-C--:B------:R-:W-:Y:S01]  /*ad80*/  FMUL.FTZ R48, R53, R58.reuse ;  /* 0x0000003a35307220 */ /* 0x080fe20000410000 */
[----:B------:R-:W-:Y:S01]  /*ad90*/  FMUL.FTZ R58, R51, R58 ;  /* 0x0000003a333a7220 */ /* 0x000fe20000410000 */
[----:B------:R-:W-:Y:S01]  /*ada0*/  F2FP.SATFINITE.E4M3.F32.PACK_AB_MERGE_C R12, R75, R12, RZ ;  /* 0x0000000c4b0c723e */ /* 0x000fe200048070ff */
[----:B------:R-:W-:Y:S02]  /*adb0*/  HADD2.F32 R72, -RZ, R55.H0_H0 ;  /* 0x20000037ff487230 */ /* 0x000fe40000004100 */
[-C--:B------:R-:W-:Y:S01]  /*adc0*/  FFMA.FTZ R13, R51, R56.reuse, -R48 ;  /* 0x00000038330d7223 */ /* 0x080fe20000010830 */
[----:B------:R-:W-:Y:S01]  /*add0*/  HADD2.F32 R37, -RZ, R50.H0_H0 ;  /* 0x20000032ff257230 */ /* 0x000fe20000004100 */
[----:B------:R-:W-:Y:S01]  /*ade0*/  F2FP.SATFINITE.E4M3.F32.PACK_AB_MERGE_C R38, R108, R107, R57 ;  /* 0x0000006b6c26723e */ /* 0x000fe20004807039 */
[----:B------:R-:W-:Y:S01]  /*adf0*/  FFMA.FTZ R48, R53, R56, R58 ;  /* 0x0000003835307223 */ /* 0x000fe2000001003a */
[----:B------:R-:W-:Y:S01]  /*ae00*/  F2FP.SATFINITE.E4M3.F32.PACK_AB_MERGE_C R12, R74, R113, R12 ;  /* 0x000000714a0c723e */ /* 0x000fe2000480700c */
[----:B------:R-:W-:-:S02]  /*ae10*/  HADD2.F32 R56, -RZ, R52.H1_H1 ;  /* 0x30000034ff387230 */ /* 0x000fc40000004100 */
[-C--:B------:R-:W-:Y:S01]  /*ae20*/  FMUL.FTZ R74, R49, R72.reuse ;  /* 0x00000048314a7220 */ /* 0x080fe20000410000 */
[----:B------:R-:W-:Y:S02]  /*ae30*/  HADD2.F32 R57, -RZ, R55.H1_H1 ;  /* 0x30000037ff397230 */ /* 0x000fe40000004100 */
[C---:B------:R-:W-:Y:S01]  /*ae40*/  FMUL.FTZ R72, R37.reuse, R72 ;  /* 0x0000004825487220 */ /* 0x040fe20000410000 */
[----:B------:R-:W-:Y:S01]  /*ae50*/  HADD2.F32 R50, -RZ, R50.H1_H1 ;  /* 0x30000032ff327230 */ /* 0x000fe20000004100 */
[----:B------:R-:W-:Y:S01]  /*ae60*/  F2FP.F16.E4M3.UNPACK_B R53, R39 ;  /* 0x00000027ff35723e */ /* 0x000fe200020006ff */
[--C-:B------:R-:W-:Y:S01]  /*ae70*/  HADD2.F32 R58, -RZ, R54.reuse.H0_H0 ;  /* 0x20000036ff3a7230 */ /* 0x100fe20000004100 */
[----:B------:R-:W-:Y:S01]  /*ae80*/  F2FP.F16.E4M3.UNPACK_B R51, R47 ;  /* 0x0000002fff33723e */ /* 0x000fe200020006ff */
[----:B------:R-:W-:Y:S02]  /*ae90*/  HADD2.F32 R55, -RZ, R54.H1_H1 ;  /* 0x30000036ff377230 */ /* 0x000fe40000004100 */
[-C--:B------:R-:W-:Y:S01]  /*aea0*/  FMUL.FTZ R59, R56, R57.reuse ;  /* 0x00000039383b7220 */ /* 0x080fe20000410000 */
[----:B------:R-:W-:Y:S01]  /*aeb0*/  FMUL.FTZ R73, R50, R57 ;  /* 0x0000003932497220 */ /* 0x000fe20000410000 */
[----:B------:R-:W-:Y:S01]  /*aec0*/  F2FP.F16.E4M3.UNPACK_B R54, R15 ;  /* 0x0000000fff36723e */ /* 0x000fe200020006ff */
[-C--:B------:R-:W-:Y:S01]  /*aed0*/  FFMA.FTZ R37, R37, R58.reuse, -R74 ;  /* 0x0000003a25257223 */ /* 0x080fe2000001084a */
[----:B------:R-:W-:Y:S01]  /*aee0*/  FFMA.FTZ R49, R49, R58, R72 ;  /* 0x0000003a31317223 */ /* 0x000fe20000010048 */
[----:B------:R-:W-:Y:S01]  /*aef0*/  F2FP.F16.E4M3.UNPACK_B R52, R43 ;  /* 0x0000002bff34723e */ /* 0x000fe200020006ff */
[----:B------:R-:W-:-:S02]  /*af00*/  HADD2.F32 R58, -RZ, R53.H0_H0 ;  /* 0x20000035ff3a7230 */ /* 0x000fc40000004100 */
[-C--:B------:R-:W-:Y:S01]  /*af10*/  FFMA.FTZ R50, R50, R55.reuse, -R59 ;  /* 0x0000003732327223 */ /* 0x080fe2000001083b */
[----:B------:R-:W-:Y:S02]  /*af20*/  HADD2.F32 R57, -RZ, R51.H0_H0 ;  /* 0x20000033ff397230 */ /* 0x000fe40000004100 */
[----:B------:R-:W-:Y:S01]  /*af30*/  FFMA.FTZ R56, R56, R55, R73 ;  /* 0x0000003738387223 */ /* 0x000fe20000010049 */
[----:B------:R-:W-:Y:S02]  /*af40*/  HADD2.F32 R55, -RZ, R54.H0_H0 ;  /* 0x20000036ff377230 */ /* 0x000fe40000004100 */
[----:B------:R-:W-:Y:S02]  /*af50*/  HADD2.F32 R59, -RZ, R52.H0_H0 ;  /* 0x20000034ff3b7230 */ /* 0x000fe40000004100 */
[CC--:B------:R-:W-:Y:S01]  /*af60*/  FMUL.FTZ R72, R58.reuse, R57.reuse ;  /* 0x000000393a487220 */ /* 0x0c0fe20000410000 */
[----:B------:R-:W-:Y:S02]  /*af70*/  HADD2.F32 R53, -RZ, R53.H1_H1 ;  /* 0x30000035ff357230 */ /* 0x000fe40000004100 */
[C---:B------:R-:W-:Y:S01]  /*af80*/  FMUL.FTZ R73, R55.reuse, R57 ;  /* 0x0000003937497220 */ /* 0x040fe20000410000 */
[----:B------:R-:W-:Y:S01]  /*af90*/  F2FP.F16.E4M3.UNPACK_B R57, R39.H1 ;  /* 0x00000027ff39723e */ /* 0x000fe200030006ff */
[----:B------:R-:W-:Y:S01]  /*afa0*/  FFMA.FTZ R55, R55, R59, -R72 ;  /* 0x0000003b37377223 */ /* 0x000fe20000010848 */
[----:B------:R-:W-:Y:S01]  /*afb0*/  F2FP.F16.E4M3.UNPACK_B R72, R47.H1 ;  /* 0x0000002fff48723e */ /* 0x000fe200030006ff */
[----:B------:R-:W-:Y:S01]  /*afc0*/  HADD2.F32 R51, -RZ, R51.H1_H1 ;  /* 0x30000033ff337230 */ /* 0x000fe20000004100 */
[----:B------:R-:W-:Y:S01]  /*afd0*/  F2FP.F16.E4M3.UNPACK_B R47, R15.H1 ;  /* 0x0000000fff2f723e */ /* 0x000fe200030006ff */
[----:B------:R-:W-:Y:S01]  /*afe0*/  FFMA.FTZ R15, R58, R59, R73 ;  /* 0x0000003b3a0f7223 */ /* 0x000fe20000010049 */
[----:B------:R-:W-:Y:S01]  /*aff0*/  F2FP.F16.E4M3.UNPACK_B R59, R43.H1 ;  /* 0x0000002bff3b723e */ /* 0x000fe200030006ff */
[----:B------:R-:W-:Y:S01]  /*b000*/  HADD2.F32 R58, -RZ, R57.H0_H0 ;  /* 0x20000039ff3a7230 */ /* 0x000fe20000004100 */
[----:B------:R-:W-:Y:S01]  /*b010*/  F2FP.SATFINITE.E4M3.F32.PACK_AB_MERGE_C R37, R50, R37, RZ ;  /* 0x000000253225723e */ /* 0x000fe200048070ff */
[----:B------:R-:W-:Y:S01]  /*b020*/  HADD2.F32 R73, -RZ, R72.H0_H0 ;  /* 0x20000048ff497230 */ /* 0x000fe20000004100 */
[----:B------:R-:W-:Y:S01]  /*b030*/  F2FP.SATFINITE.E4M3.F32.PACK_AB_MERGE_C R49, R56, R49, RZ ;  /* 0x000000313831723e */ /* 0x000fe200048070ff */
[----:B------:R-:W-:Y:S01]  /*b040*/  HADD2.F32 R39, -RZ, R47.H0_H0 ;  /* 0x2000002fff277230 */ /* 0x000fe20000004100 */
[----:B------:R-:W-:Y:S01]  /*b050*/  F2FP.SATFINITE.E4M3.F32.PACK_AB_MERGE_C R13, R13, R46, R37 ;  /* 0x0000002e0d0d723e */ /* 0x000fe20004807025 */
[----:B------:R-:W-:-:S02]  /*b060*/  HADD2.F32 R43, -RZ, R59.H0_H0 ;  /* 0x2000003bff2b7230 */ /* 0x000fc40000004100 */
[CC--:B------:R-:W-:Y:S01]  /*b070*/  FMUL.FTZ R74, R58.reuse, R73.reuse ;  /* 0x000000493a4a7220 */ /* 0x0c0fe20000410000 */
[----:B------:R-:W-:Y:S02]  /*b080*/  HADD2.F32 R57, -RZ, R57.H1_H1 ;  /* 0x30000039ff397230 */ /* 0x000fe40000004100 */
[C---:B------:R-:W-:Y:S01]  /*b090*/  FMUL.FTZ R73, R39.reuse, R73 ;  /* 0x0000004927497220 */ /* 0x040fe20000410000 */
[----:B------:R-:W-:Y:S02]  /*b0a0*/  HADD2.F32 R72, -RZ, R72.H1_H1 ;  /* 0x30000048ff487230 */ /* 0x000fe40000004100 */
[-C--:B------:R-:W-:Y:S01]  /*b0b0*/  FFMA.FTZ R39, R39, R43.reuse, -R74 ;  /* 0x0000002b27277223 */ /* 0x080fe2000001084a */
[----:B------:R-:W-:Y:S02]  /*b0c0*/  HADD2.F32 R47, -RZ, R47.H1_H1 ;  /* 0x3000002fff2f7230 */ /* 0x000fe40000004100 */
[----:B------:R-:W-:Y:S01]  /*b0d0*/  FFMA.FTZ R43, R58, R43, R73 ;  /* 0x0000002b3a2b7223 */ /* 0x000fe20000010049 */
[----:B------:R-:W-:-:S02]  /*b0e0*/  HADD2.F32 R58, -RZ, R59.H1_H1 ;  /* 0x3000003bff3a7230 */ /* 0x000fc40000004100 */
[-C--:B------:R-:W-:Y:S01]  /*b0f0*/  FMUL.FTZ R74, R57, R72.reuse ;  /* 0x00000048394a7220 */ /* 0x080fe20000410000 */
[----:B------:R-:W-:Y:S02]  /*b100*/  HADD2.F32 R54, -RZ, R54.H1_H1 ;  /* 0x30000036ff367230 */ /* 0x000fe40000004100 */
[C---:B------:R-:W-:Y:S01]  /*b110*/  FMUL.FTZ R72, R47.reuse, R72 ;  /* 0x000000482f487220 */ /* 0x040fe20000410000 */
[----:B------:R-:W-:Y:S02]  /*b120*/  HADD2.F32 R52, -RZ, R52.H1_H1 ;  /* 0x30000034ff347230 */ /* 0x000fe40000004100 */
[-C--:B------:R-:W-:Y:S01]  /*b130*/  FFMA.FTZ R74, R47, R58.reuse, -R74 ;  /* 0x0000003a2f4a7223 */ /* 0x080fe2000001084a */
[-C--:B------:R-:W-:Y:S01]  /*b140*/  FMUL.FTZ R47, R53, R51.reuse ;  /* 0x00000033352f7220 */ /* 0x080fe20000410000 */
[----:B------:R-:W-:Y:S01]  /*b150*/  FFMA.FTZ R72, R57, R58, R72 ;  /* 0x0000003a39487223 */ /* 0x000fe20000010048 */
[----:B------:R-:W-:Y:S01]  /*b160*/  FMUL.FTZ R58, R54, R51 ;  /* 0x00000033363a7220 */ /* 0x000fe20000410000 */
[----:B------:R-:W-:Y:S01]  /*b170*/  F2FP.SATFINITE.E4M3.F32.PACK_AB_MERGE_C R37, R48, R45, R49 ;  /* 0x0000002d3025723e */ /* 0x000fe20004807031 */
[-C--:B------:R-:W-:Y:S01]  /*b180*/  FFMA.FTZ R54, R54, R52.reuse, -R47 ;  /* 0x0000003436367223 */ /* 0x080fe2000001082f */
[----:B------:R-:W-:Y:S01]  /*b190*/  F2FP.SATFINITE.E4M3.F32.PACK_AB_MERGE_C R39, R74, R39, RZ ;  /* 0x000000274a27723e */ /* 0x000fe200048070ff */
[----:B------:R-:W-:Y:S01]  /*b1a0*/  FFMA.FTZ R58, R53, R52, R58 ;  /* 0x00000034353a7223 */ /* 0x000fe2000001003a */
[----:B------:R-:W-:-:S02]  /*b1b0*/  F2FP.SATFINITE.E4M3.F32.PACK_AB_MERGE_C R43, R72, R43, RZ ;  /* 0x0000002b482b723e */ /* 0x000fc400048070ff */
[----:B------:R-:W-:Y:S02]  /*b1c0*/  F2FP.SATFINITE.E4M3.F32.PACK_AB_MERGE_C R39, R54, R55, R39 ;  /* 0x000000373627723e */ /* 0x000fe40004807027 */
[----:B------:R-:W-:-:S03]  /*b1d0*/  F2FP.SATFINITE.E4M3.F32.PACK_AB_MERGE_C R43, R58, R15, R43 ;  /* 0x0000000f3a2b723e */ /* 0x000fc6000480702b */
[----:B------:R-:W-:Y:S02]  /*b1e0*/  IMAD.MOV.U32 R15, RZ, RZ, R39 ;  /* 0x000000ffff0f7224 */ /* 0x000fe400078e0027 */
[----:B------:R-:W-:-:S07]  /*b1f0*/  IMAD.MOV.U32 R39, RZ, RZ, R43 ;  /* 0x000000ffff277224 */ /* 0x000fce00078e002b */
.L_x_3134:
[----:B------:R-:W-:Y:S05]  /*b200*/  BSYNC B2 ;  /* 0x0000000000027941 */ /* 0x000fea0003800000 */
.L_x_3133:
[----:B------:R-:W-:Y:S01]  /*b210*/  ISETP.GE.AND P3, PT, R11, R105, PT ;  /* 0x000000690b00720c */ /* 0x000fe20003f66270 */
[----:B-1----:R1:W-:-:S12]  /*b220*/  ST.E.128 desc[UR46][R40.64], R12 ;  /* 0x0000000c28007985 */ /* 0x0023d8000c101d2e */
[----:B------:R-:W-:-:S04]  /*b230*/  @!P3 IADD3 R42, P4, R11, R42, RZ ;  /* 0x0000002a0b2ab210 */ /* 0x000fc80007f9e0ff */
[----:B------:R-:W-:-:S05]  /*b240*/  @!P3 LEA.HI.X.SX32 R43, R11, R44, 0x1, P4 ;  /* 0x0000002c0b2bb211 */ /* 0x000fca00020f0eff */
[----:B---3--:R1:W-:Y:S04]  /*b250*/  @!P3 ST.E.128 desc[UR46][R42.64], R36 ;  /* 0x000000242a00b985 */ /* 0x0083e8000c101d2e */
.L_x_3132:
[----:B------:R-:W-:Y:S05]  /*b260*/  BSYNC B1 ;  /* 0x0000000000017941 */ /* 0x000fea0003800000 */
.L_x_3131:
[----:B------:R-:W-:-:S03]  /*b270*/  UMOV UR4, 0xffffffff ;  /* 0xffffffff00047882 */ /* 0x000fc60000000000 */
[----:B------:R-:W-:Y:S05]  /*b280*/  BRA.DIV UR4, `(.L_x_3135) ;  /* 0x0000027e046c7947 */ /* 0x000fea000b800000 */
[----:B-1----:R-:W1:Y:S04]  /*b290*/  SHFL.IDX PT, R100, R100, 0x3, 0x181f ;  /* 0x00781f0064647f89 */ /* 0x002e6800000e0000 */
[----:B---3--:R3:W0:Y:S02]  /*b2a0*/  SHFL.IDX PT, R42, R99, 0x3, 0x181f ;  /* 0x00781f00632a7f89 */ /* 0x00862400000e0000 */
.L_x_3469:
[----:B------:R-:W-:-:S04]  /*b2b0*/  IADD3 R11, R219, 0x60, RZ ;  /* 0x00000060db0b7810 */ /* 0x000fc80007ffe0ff */
[----:B------:R-:W-:-:S13]  /*b2c0*/  ISETP.GE.OR P3, PT, R11, R97, P1 ;  /* 0x000000610b00720c */ /* 0x000fda0000f66670 */
[----:B------:R-:W-:Y:S05]  /*b2d0*/  @P3 BRA `(.L_x_3110) ;  /* 0x0000001400a83947 */ /* 0x000fea0003800000 */
[----:B----4-:R-:W4:Y:S01]  /*b2e0*/  LDL R14, [R1+0x7c] ;  /* 0x00007c00010e7983 */ /* 0x010f220000100800 */
        /* <DEDUP_REMOVED lines=17> */
[----:B------:R-:W-:-:S02]  /*b400*/  LOP3.LUT R12, R12, 0x70, R11, 0xf8, !PT ;  /* 0x000000700c0c7812 */ /* 0x000fc400078ef80b */
[----:B------:R-:W-:Y:S02]  /*b410*/  SHF.L.U32 R13, R13, 0xb, RZ ;  /* 0x0000000b0d0d7819 */ /* 0x000fe400000006ff */
[----:B------:R-:W-:Y:S02]  /*b420*/  LOP3.LUT R12, R12, R15, RZ, 0x3c, !PT ;  /* 0x0000000f0c0c7212 */ /* 0x000fe400078e3cff */
[----:B------:R-:W-:-:S04]  /*b430*/  LOP3.LUT R13, R13, 0xffffc000, RZ, 0xc0, !PT ;  /* 0xffffc0000d0d7812 */ /* 0x000fc800078ec0ff */
[----:B----4-:R-:W-:Y:S01]  /*b440*/  IADD3 R13, R12, R13, R14 ;  /* 0x0000000d0c0d7210 */ /* 0x010fe20007ffe00e */
[----:B------:R-:W-:-:S04]  /*b450*/  IMAD R12, R216, 0x8000, R7 ;  /* 0x00008000d80c7824 */ /* 0x000fc800078e0207 */
[----:B------:R-:W-:Y:S02]  /*b460*/  IMAD R14, R216, 0x8000, R13 ;  /* 0x00008000d80e7824 */ /* 0x000fe400078e020d */
[C---:B------:R-:W-:Y:S02]  /*b470*/  IMAD.IADD R12, R23.reuse, 0x1, R12 ;  /* 0x00000001170c7824 */ /* 0x040fe400078e020c */
[----:B------:R-:W-:-:S04]  /*b480*/  IMAD.IADD R36, R23, 0x1, R14 ;  /* 0x0000000117247824 */ /* 0x000fc800078e020e */
[----:B------:R-:W0:Y:S04]  /*b490*/  LDS.128 R12, [R12+0x28400] ;  /* 0x028400000c0c7984 */ /* 0x000e280000000c00 */
[----:B------:R-:W1:Y:S01]  /*b4a0*/  LDS.128 R36, [R36+0x28400] ;  /* 0x0284000024247984 */ /* 0x000e620000000c00 */
[----:B------:R-:W-:Y:S05]  /*b4b0*/  @P2 BRA `(.L_x_3137) ;  /* 0x0000000c006c2947 */ /* 0x000fea0003800000 */
[--C-:B------:R-:W-:Y:S01]  /*b4c0*/  SHF.R.U32.HI R59, RZ, 0x8, R61.reuse ;  /* 0x00000008ff3b7819 */ /* 0x100fe2000001163d */
[----:B0-----:R-:W-:Y:S01]  /*b4d0*/  IMAD.MOV.U32 R47, RZ, RZ, R12 ;  /* 0x000000ffff2f7224 */ /* 0x001fe200078e000c */
[----:B------:R-:W-:Y:S01]  /*b4e0*/  LOP3.LUT R44, R61, 0xff, RZ, 0xc0, !PT ;  /* 0x000000ff3d2c7812 */ /* 0x000fe200078ec0ff */
[----:B-1----:R-:W-:Y:S01]  /*b4f0*/  IMAD.MOV.U32 R48, RZ, RZ, R36 ;  /* 0x000000ffff307224 */ /* 0x002fe200078e0024 */
[----:B------:R-:W-:Y:S01]  /*b500*/  SHF.R.U32.HI R49, RZ, 0x18, R61 ;  /* 0x00000018ff317819 */ /* 0x000fe2000001163d */
[----:B------:R-:W-:Y:S01]  /*b510*/  IMAD.SHL.U32 R12, R59, 0x100, RZ ;  /* 0x000001003b0c7824 */ /* 0x000fe200078e00ff */
[----:B------:R-:W-:Y:S02]  /*b520*/  SHF.R.U32.HI R56, RZ, 0x8, R63 ;  /* 0x00000008ff387819 */ /* 0x000fe4000001163f */
[----:B------:R-:W-:Y:S01]  /*b530*/  PRMT R49, R49, 0x654, R44 ;  /* 0x0000065431317816 */ /* 0x000fe2000000002c */
[----:B------:R-:W-:Y:S01]  /*b540*/  IMAD.MOV.U32 R44, RZ, RZ, R38 ;  /* 0x000000ffff2c7224 */ /* 0x000fe200078e0026 */
[----:B------:R-:W-:-:S02]  /*b550*/  SHF.R.U32.HI R60, RZ, 0x10, R61 ;  /* 0x00000010ff3c7819 */ /* 0x000fc4000001163d */
[----:B------:R-:W-:Y:S02]  /*b560*/  LOP3.LUT R50, R63, 0xff, RZ, 0xc0, !PT ;  /* 0x000000ff3f327812 */ /* 0x000fe400078ec0ff */
[----:B------:R-:W-:Y:S01]  /*b570*/  SHF.R.U32.HI R51, RZ, 0x18, R63 ;  /* 0x00000018ff337819 */ /* 0x000fe2000001163f */
[----:B------:R-:W-:Y:S01]  /*b580*/  IMAD.U32 R36, R60, 0x10000, RZ ;  /* 0x000100003c247824 */ /* 0x000fe200078e00ff */
[----:B------:R-:W-:Y:S02]  /*b590*/  SHF.R.U32.HI R53, RZ, 0x8, R67 ;  /* 0x00000008ff357819 */ /* 0x000fe40000011643 */
[----:B------:R-:W-:Y:S01]  /*b5a0*/  LOP3.LUT R49, R49, 0xff00, R12, 0xf8, !PT ;  /* 0x0000ff0031317812 */ /* 0x000fe200078ef80c */
[----:B------:R-:W-:Y:S01]  /*b5b0*/  IMAD.SHL.U32 R12, R56, 0x100, RZ ;  /* 0x00000100380c7824 */ /* 0x000fe200078e00ff */
[----:B------:R-:W-:Y:S01]  /*b5c0*/  SHF.R.U32.HI R54, RZ, 0x8, R65 ;  /* 0x00000008ff367819 */ /* 0x000fe20000011641 */
[----:B------:R-:W-:Y:S01]  /*b5d0*/  IMAD.SHL.U32 R38, R53, 0x100, RZ ;  /* 0x0000010035267824 */ /* 0x000fe200078e00ff */
[----:B------:R-:W-:-:S02]  /*b5e0*/  PRMT R51, R51, 0x654, R50 ;  /* 0x0000065433337816 */ /* 0x000fc40000000032 */
[----:B------:R-:W-:Y:S02]  /*b5f0*/  SHF.R.U32.HI R58, RZ, 0x10, R63 ;  /* 0x00000010ff3a7819 */ /* 0x000fe4000001163f */
[----:B------:R-:W-:Y:S01]  /*b600*/  MOV R43, R14 ;  /* 0x0000000e002b7202 */ /* 0x000fe20000000f00 */
[----:B------:R-:W-:Y:S01]  /*b610*/  IMAD.SHL.U32 R14, R54, 0x100, RZ ;  /* 0x00000100360e7824 */ /* 0x000fe200078e00ff */
[----:B------:R-:W-:Y:S02]  /*b620*/  LOP3.LUT R53, R51, 0xff00, R12, 0xf8, !PT ;  /* 0x0000ff0033357812 */ /* 0x000fe400078ef80c */
[----:B------:R-:W-:Y:S02]  /*b630*/  LOP3.LUT R52, R65, 0xff, RZ, 0xc0, !PT ;  /* 0x000000ff41347812 */ /* 0x000fe400078ec0ff */
[----:B------:R-:W-:Y:S02]  /*b640*/  SHF.R.U32.HI R55, RZ, 0x18, R65 ;  /* 0x00000018ff377819 */ /* 0x000fe40000011641 */
[----:B------:R-:W-:-:S02]  /*b650*/  LOP3.LUT R57, R67, 0xff0000ff, RZ, 0xc0, !PT ;  /* 0xff0000ff43397812 */ /* 0x000fc400078ec0ff */
[----:B------:R-:W-:Y:S02]  /*b660*/  LOP3.LUT R36, R49, 0xff0000, R36, 0xf8, !PT ;  /* 0x00ff000031247812 */ /* 0x000fe400078ef824 */
[----:B------:R-:W-:Y:S02]  /*b670*/  SHF.L.U32 R12, R58, 0x10, RZ ;  /* 0x000000103a0c7819 */ /* 0x000fe400000006ff */
[----:B------:R-:W-:Y:S02]  /*b680*/  F2FP.F16.E4M3.UNPACK_B R54, R104.H1 ;  /* 0x00000068ff36723e */ /* 0x000fe400030006ff */
[----:B------:R-:W-:Y:S02]  /*b690*/  F2FP.F16.E4M3.UNPACK_B R51, R48.H1 ;  /* 0x00000030ff33723e */ /* 0x000fe400030006ff */
[----:B------:R-:W-:Y:S02]  /*b6a0*/  F2FP.F16.E4M3.UNPACK_B R49, R47.H1 ;  /* 0x0000002fff31723e */ /* 0x000fe400030006ff */
[----:B------:R-:W-:-:S02]  /*b6b0*/  SHF.R.U32.HI R45, RZ, 0x10, R65 ;  /* 0x00000010ff2d7819 */ /* 0x000fc40000011641 */
[----:B------:R-:W-:Y:S01]  /*b6c0*/  PRMT R55, R55, 0x654, R52 ;  /* 0x0000065437377816 */ /* 0x000fe20000000034 */
[----:B------:R-:W-:Y:S01]  /*b6d0*/  HADD2.F32 R52, -RZ, R51.H0_H0 ;  /* 0x20000033ff347230 */ /* 0x000fe20000004100 */
[----:B------:R-:W-:Y:S01]  /*b6e0*/  LOP3.LUT R61, R57, 0xff00, R38, 0xf8, !PT ;  /* 0x0000ff00393d7812 */ /* 0x000fe200078ef826 */
[----:B------:R-:W-:Y:S01]  /*b6f0*/  HADD2.F32 R57, -RZ, R54.H0_H0 ;  /* 0x20000036ff397230 */ /* 0x000fe20000004100 */
[----:B------:R-:W-:Y:S01]  /*b700*/  LOP3.LUT R12, R53, 0xff0000, R12, 0xf8, !PT ;  /* 0x00ff0000350c7812 */ /* 0x000fe200078ef80c */
[----:B------:R-:W-:Y:S01]  /*b710*/  HADD2.F32 R50, -RZ, R49.H0_H0 ;  /* 0x20000031ff327230 */ /* 0x000fe20000004100 */
[----:B------:R-:W-:Y:S01]  /*b720*/  F2FP.F16.E4M3.UNPACK_B R53, R102.H1 ;  /* 0x00000066ff35723e */ /* 0x000fe200030006ff */
[----:B------:R-:W-:Y:S01]  /*b730*/  IMAD.U32 R38, R45, 0x10000, RZ ;  /* 0x000100002d267824 */ /* 0x000fe200078e00ff */
[----:B------:R-:W-:Y:S01]  /*b740*/  SHF.R.U32.HI R46, RZ, 0x10, R67 ;  /* 0x00000010ff2e7819 */ /* 0x000fe20000011643 */
[----:B------:R-:W-:Y:S01]  /*b750*/  FMUL.FTZ R45, R52, R57 ;  /* 0x00000039342d7220 */ /* 0x000fe20000410000 */
[----:B------:R-:W-:Y:S01]  /*b760*/  LOP3.LUT R59, R55, 0xff00, R14, 0xf8, !PT ;  /* 0x0000ff00373b7812 */ /* 0x000fe200078ef80e */
[----:B------:R-:W-:-:S02]  /*b770*/  HADD2.F32 R55, -RZ, R53.H0_H0 ;  /* 0x20000035ff377230 */ /* 0x000fc40000004100 */
[----:B------:R-:W-:Y:S01]  /*b780*/  FMUL.FTZ R57, R50, R57 ;  /* 0x0000003932397220 */ /* 0x000fe20000410000 */
[----:B------:R-:W-:Y:S01]  /*b790*/  IMAD.U32 R14, R46, 0x10000, RZ ;  /* 0x000100002e0e7824 */ /* 0x000fe200078e00ff */
[----:B------:R-:W-:Y:S01]  /*b7a0*/  F2FP.F16.E4M3.UNPACK_B R104, R104 ;  /* 0x00000068ff68723e */ /* 0x000fe200020006ff */
[-C--:B------:R-:W-:Y:S01]  /*b7b0*/  FFMA.FTZ R45, R50, R55.reuse, -R45 ;  /* 0x00000037322d7223 */ /* 0x080fe2000001082d */
[----:B------:R-:W-:Y:S01]  /*b7c0*/  FFMA.FTZ R46, R52, R55, R57 ;  /* 0x00000037342e7223 */ /* 0x000fe20000010039 */
[----:B------:R-:W-:Y:S01]  /*b7d0*/  HADD2.F32 R55, -RZ, R53.H1_H1 ;  /* 0x30000035ff377230 */ /* 0x000fe20000004100 */
[----:B------:R-:W-:Y:S01]  /*b7e0*/  F2FP.F16.E4M3.UNPACK_B R52, R48 ;  /* 0x00000030ff34723e */ /* 0x000fe200020006ff */
[----:B------:R-:W-:Y:S01]  /*b7f0*/  HADD2.F32 R53, -RZ, R54.H1_H1 ;  /* 0x30000036ff357230 */ /* 0x000fe20000004100 */
[----:B------:R-:W-:Y:S01]  /*b800*/  F2FP.F16.E4M3.UNPACK_B R102, R102 ;  /* 0x00000066ff66723e */ /* 0x000fe200020006ff */
[----:B------:R-:W-:Y:S01]  /*b810*/  HADD2.F32 R50, -RZ, R49.H1_H1 ;  /* 0x30000031ff327230 */ /* 0x000fe20000004100 */
[----:B------:R-:W-:Y:S01]  /*b820*/  LOP3.LUT R38, R59, 0xff0000, R38, 0xf8, !PT ;  /* 0x00ff00003b267812 */ /* 0x000fe200078ef826 */
[----:B------:R-:W-:Y:S01]  /*b830*/  HADD2.F32 R54, -RZ, R51.H1_H1 ;  /* 0x30000033ff367230 */ /* 0x000fe20000004100 */
[----:B------:R-:W-:Y:S01]  /*b840*/  F2FP.F16.E4M3.UNPACK_B R51, R47 ;  /* 0x0000002fff33723e */ /* 0x000fe200020006ff */
[----:B------:R-:W-:-:S02]  /*b850*/  HADD2.F32 R56, -RZ, R104.H0_H0 ;  /* 0x20000068ff387230 */ /* 0x000fc40000004100 */
[-C--:B------:R-:W-:Y:S01]  /*b860*/  FMUL.FTZ R57, R50, R53.reuse ;  /* 0x0000003532397220 */ /* 0x080fe20000410000 */
[----:B------:R-:W-:Y:S02]  /*b870*/  HADD2.F32 R104, -RZ, R104.H1_H1 ;  /* 0x30000068ff687230 */ /* 0x000fe40000004100 */
[----:B------:R-:W-:Y:S01]  /*b880*/  FMUL.FTZ R47, R54, R53 ;  /* 0x00000035362f7220 */ /* 0x000fe20000410000 */
[----:B------:R-:W-:Y:S01]  /*b890*/  HADD2.F32 R53, -RZ, R52.H0_H0 ;  /* 0x20000034ff357230 */ /* 0x000fe20000004100 */
[----:B------:R-:W-:Y:S01]  /*b8a0*/  LOP3.LUT R14, R61, 0xff0000, R14, 0xf8, !PT ;  /* 0x00ff00003d0e7812 */ /* 0x000fe200078ef80e */
[----:B------:R-:W-:Y:S02]  /*b8b0*/  HADD2.F32 R49, -RZ, R51.H0_H0 ;  /* 0x20000033ff317230 */ /* 0x000fe40000004100 */
[-C--:B------:R-:W-:Y:S01]  /*b8c0*/  FFMA.FTZ R48, R50, R55.reuse, -R47 ;  /* 0x0000003732307223 */ /* 0x080fe2000001082f */
[----:B------:R-:W-:Y:S01]  /*b8d0*/  FFMA.FTZ R47, R54, R55, R57 ;  /* 0x00000037362f7223 */ /* 0x000fe20000010039 */
[----:B------:R-:W-:-:S02]  /*b8e0*/  HADD2.F32 R50, -RZ, R102.H0_H0 ;  /* 0x20000066ff327230 */ /* 0x000fc40000004100 */
[-C--:B------:R-:W-:Y:S01]  /*b8f0*/  FMUL.FTZ R58, R53, R56.reuse ;  /* 0x00000038353a7220 */ /* 0x080fe20000410000 */
[----:B------:R-:W-:Y:S02]  /*b900*/  HADD2.F32 R54, -RZ, R52.H1_H1 ;  /* 0x30000034ff367230 */ /* 0x000fe40000004100 */
[C---:B------:R-:W-:Y:S01]  /*b910*/  FMUL.FTZ R56, R49.reuse, R56 ;  /* 0x0000003831387220 */ /* 0x040fe20000410000 */
[----:B------:R-:W-:Y:S01]  /*b920*/  HADD2.F32 R51, -RZ, R51.H1_H1 ;  /* 0x30000033ff337230 */ /* 0x000fe20000004100 */
[----:B------:R-:W-:Y:S01]  /*b930*/  F2FP.F16.E4M3.UNPACK_B R57, R103.H1 ;  /* 0x00000067ff39723e */ /* 0x000fe200030006ff */
[----:B------:R-:W-:Y:S01]  /*b940*/  FFMA.FTZ R49, R49, R50, -R58 ;  /* 0x0000003231317223 */ /* 0x000fe2000001083a */
[----:B------:R-:W-:Y:S01]  /*b950*/  F2FP.F16.E4M3.UNPACK_B R55, R44.H1 ;  /* 0x0000002cff37723e */ /* 0x000fe200030006ff */
[----:B------:R-:W-:Y:S02]  /*b960*/  HADD2.F32 R102, -RZ, R102.H1_H1 ;  /* 0x30000066ff667230 */ /* 0x000fe40000004100 */
[----:B------:R-:W-:Y:S01]  /*b970*/  FFMA.FTZ R50, R53, R50, R56 ;  /* 0x0000003235327223 */ /* 0x000fe20000010038 */
[-C--:B------:R-:W-:Y:S01]  /*b980*/  FMUL.FTZ R52, R54, R104.reuse ;  /* 0x0000006836347220 */ /* 0x080fe20000410000 */
[----:B------:R-:W-:Y:S01]  /*b990*/  FMUL.FTZ R59, R51, R104 ;  /* 0x00000068333b7220 */ /* 0x000fe20000410000 */
[----:B------:R-:W-:Y:S01]  /*b9a0*/  F2FP.F16.E4M3.UNPACK_B R58, R101.H1 ;  /* 0x00000065ff3a723e */ /* 0x000fe200030006ff */
[----:B------:R-:W-:Y:S01]  /*b9b0*/  HADD2.F32 R61, -RZ, R57.H0_H0 ;  /* 0x20000039ff3d7230 */ /* 0x000fe20000004100 */
[----:B------:R-:W-:Y:S01]  /*b9c0*/  F2FP.F16.E4M3.UNPACK_B R53, R43.H1 ;  /* 0x0000002bff35723e */ /* 0x000fe200030006ff */
[----:B------:R-:W-:-:S02]  /*b9d0*/  HADD2.F32 R56, -RZ, R55.H0_H0 ;  /* 0x20000037ff387230 */ /* 0x000fc40000004100 */
[-C--:B------:R-:W-:Y:S01]  /*b9e0*/  FFMA.FTZ R52, R51, R102.reuse, -R52 ;  /* 0x0000006633347223 */ /* 0x080fe20000010834 */
[----:B------:R-:W-:Y:S01]  /*b9f0*/  FFMA.FTZ R51, R54, R102, R59 ;  /* 0x0000006636337223 */ /* 0x000fe2000001003b */
[----:B------:R-:W-:Y:S01]  /*ba00*/  HADD2.F32 R60, -RZ, R57.H1_H1 ;  /* 0x30000039ff3c7230 */ /* 0x000fe20000004100 */
[----:B------:R-:W-:Y:S01]  /*ba10*/  F2FP.F16.E4M3.UNPACK_B R103, R103 ;  /* 0x00000067ff67723e */ /* 0x000fe200020006ff */
[----:B------:R-:W-:Y:S02]  /*ba20*/  HADD2.F32 R54, -RZ, R53.H0_H0 ;  /* 0x20000035ff367230 */ /* 0x000fe40000004100 */
[----:B------:R-:W-:Y:S01]  /*ba30*/  FMUL.FTZ R63, R56, R61 ;  /* 0x0000003d383f7220 */ /* 0x000fe20000410000 */
[----:B------:R-:W-:Y:S01]  /*ba40*/  HADD2.F32 R59, -RZ, R58.H0_H0 ;  /* 0x2000003aff3b7230 */ /* 0x000fe20000004100 */
[----:B------:R-:W-:Y:S01]  /*ba50*/  F2FP.F16.E4M3.UNPACK_B R43, R43 ;  /* 0x0000002bff2b723e */ /* 0x000fe200020006ff */
[----:B------:R-:W-:Y:S02]  /*ba60*/  HADD2.F32 R57, -RZ, R55.H1_H1 ;  /* 0x30000037ff397230 */ /* 0x000fe40000004100 */
[----:B------:R-:W-:Y:S01]  /*ba70*/  FMUL.FTZ R61, R54, R61 ;  /* 0x0000003d363d7220 */ /* 0x000fe20000410000 */
[----:B------:R-:W-:-:S02]  /*ba80*/  HADD2.F32 R55, -RZ, R53.H1_H1 ;  /* 0x30000035ff377230 */ /* 0x000fc40000004100 */
[----:B------:R-:W-:Y:S01]  /*ba90*/  FFMA.FTZ R53, R54, R59, -R63 ;  /* 0x0000003b36357223 */ /* 0x000fe2000001083f */
[----:B------:R-:W-:Y:S02]  /*baa0*/  HADD2.F32 R58, -RZ, R58.H1_H1 ;  /* 0x3000003aff3a7230 */ /* 0x000fe40000004100 */
[-C--:B------:R-:W-:Y:S01]  /*bab0*/  FMUL.FTZ R54, R57, R60.reuse ;  /* 0x0000003c39367220 */ /* 0x080fe20000410000 */
[----:B------:R-:W-:Y:S01]  /*bac0*/  F2FP.F16.E4M3.UNPACK_B R101, R101 ;  /* 0x00000065ff65723e */ /* 0x000fe200020006ff */
[C---:B------:R-:W-:Y:S01]  /*bad0*/  FMUL.FTZ R60, R55.reuse, R60 ;  /* 0x0000003c373c7220 */ /* 0x040fe20000410000 */
[----:B------:R-:W-:Y:S01]  /*bae0*/  FFMA.FTZ R61, R56, R59, R61 ;  /* 0x0000003b383d7223 */ /* 0x000fe2000001003d */
[----:B------:R-:W-:Y:S01]  /*baf0*/  FFMA.FTZ R62, R55, R58, -R54 ;  /* 0x0000003a373e7223 */ /* 0x000fe20000010836 */
[----:B------:R-:W-:Y:S01]  /*bb00*/  F2FP.F16.E4M3.UNPACK_B R54, R44 ;  /* 0x0000002cff36723e */ /* 0x000fe200020006ff */
[----:B------:R-:W-:Y:S01]  /*bb10*/  FFMA.FTZ R64, R57, R58, R60 ;  /* 0x0000003a39407223 */ /* 0x000fe2000001003c */
[--C-:B------:R-:W-:Y:S01]  /*bb20*/  HADD2.F32 R57, -RZ, R103.reuse.H0_H0 ;  /* 0x20000067ff397230 */ /* 0x100fe20000004100 */
[----:B------:R-:W-:Y:S01]  /*bb30*/  F2FP.SATFINITE.E4M3.F32.PACK_AB_MERGE_C R45, R48, R45, RZ ;  /* 0x0000002d302d723e */ /* 0x000fe200048070ff */
[----:B------:R-:W-:Y:S01]  /*bb40*/  HADD2.F32 R103, -RZ, R103.H1_H1 ;  /* 0x30000067ff677230 */ /* 0x000fe20000004100 */
[----:B------:R-:W-:Y:S01]  /*bb50*/  F2FP.SATFINITE.E4M3.F32.PACK_AB_MERGE_C R62, R62, R53, RZ ;  /* 0x000000353e3e723e */ /* 0x000fe200048070ff */
[--C-:B------:R-:W-:Y:S01]  /*bb60*/  HADD2.F32 R55, -RZ, R54.reuse.H0_H0 ;  /* 0x20000036ff377230 */ /* 0x100fe20000004100 */
[----:B------:R-:W-:Y:S01]  /*bb70*/  F2FP.SATFINITE.E4M3.F32.PACK_AB_MERGE_C R47, R47, R46, RZ ;  /* 0x0000002e2f2f723e */ /* 0x000fe200048070ff */
[----:B------:R-:W-:Y:S01]  /*bb80*/  HADD2.F32 R44, -RZ, R43.H0_H0 ;  /* 0x2000002bff2c7230 */ /* 0x000fe20000004100 */
[----:B------:R-:W-:Y:S01]  /*bb90*/  F2FP.F16.E4M3.UNPACK_B R53, R37 ;  /* 0x00000025ff35723e */ /* 0x000fe200020006ff */
[----:B------:R-:W-:-:S02]  /*bba0*/  HADD2.F32 R54, -RZ, R54.H1_H1 ;  /* 0x30000036ff367230 */ /* 0x000fc40000004100 */
[-C--:B------:R-:W-:Y:S01]  /*bbb0*/  FMUL.FTZ R59, R55, R57.reuse ;  /* 0x00000039373b7220 */ /* 0x080fe20000410000 */
[----:B------:R-:W-:Y:S02]  /*bbc0*/  HADD2.F32 R43, -RZ, R43.H1_H1 ;  /* 0x3000002bff2b7230 */ /* 0x000fe40000004100 */
[----:B------:R-:W-:Y:S01]  /*bbd0*/  FMUL.FTZ R58, R44, R57 ;  /* 0x000000392c3a7220 */ /* 0x000fe20000410000 */
[--C-:B------:R-:W-:Y:S02]  /*bbe0*/  HADD2.F32 R56, -RZ, R101.reuse.H0_H0 ;  /* 0x20000065ff387230 */ /* 0x100fe40000004100 */
[-C--:B------:R-:W-:Y:S01]  /*bbf0*/  FMUL.FTZ R60, R54, R103.reuse ;  /* 0x00000067363c7220 */ /* 0x080fe20000410000 */
[----:B------:R-:W-:Y:S02]  /*bc00*/  HADD2.F32 R101, -RZ, R101.H1_H1 ;  /* 0x30000065ff657230 */ /* 0x000fe40000004100 */
[C---:B------:R-:W-:Y:S01]  /*bc10*/  FMUL.FTZ R103, R43.reuse, R103 ;  /* 0x000000672b677220 */ /* 0x040fe20000410000 */
[----:B------:R-:W-:Y:S01]  /*bc20*/  F2FP.F16.E4M3.UNPACK_B R48, R13 ;  /* 0x0000000dff30723e */ /* 0x000fe200020006ff */
[----:B------:R-:W-:Y:S01]  /*bc30*/  FFMA.FTZ R44, R44, R56, -R59 ;  /* 0x000000382c2c7223 */ /* 0x000fe2000001083b */
[----:B------:R-:W-:Y:S01]  /*bc40*/  F2FP.SATFINITE.E4M3.F32.PACK_AB_MERGE_C R46, R52, R49, R45 ;  /* 0x00000031342e723e */ /* 0x000fe2000480702d */
[-C--:B------:R-:W-:Y:S01]  /*bc50*/  FFMA.FTZ R103, R54, R101.reuse, R103 ;  /* 0x0000006536677223 */ /* 0x080fe20000010067 */
[----:B------:R-:W-:Y:S01]  /*bc60*/  F2FP.F16.E4M3.UNPACK_B R54, R38 ;  /* 0x00000026ff36723e */ /* 0x000fe200020006ff */
[----:B------:R-:W-:Y:S01]  /*bc70*/  FFMA.FTZ R43, R43, R101, -R60 ;  /* 0x000000652b2b7223 */ /* 0x000fe2000001083c */
[----:B------:R-:W-:Y:S01]  /*bc80*/  FFMA.FTZ R58, R55, R56, R58 ;  /* 0x00000038373a7223 */ /* 0x000fe2000001003a */
[----:B------:R-:W-:Y:S01]  /*bc90*/  F2FP.SATFINITE.E4M3.F32.PACK_AB_MERGE_C R45, R51, R50, R47 ;  /* 0x00000032332d723e */ /* 0x000fe2000480702f */
[--C-:B------:R-:W-:Y:S01]  /*bca0*/  HADD2.F32 R49, -RZ, R53.reuse.H0_H0 ;  /* 0x20000035ff317230 */ /* 0x100fe20000004100 */
[----:B------:R-:W-:Y:S01]  /*bcb0*/  F2FP.SATFINITE.E4M3.F32.PACK_AB_MERGE_C R61, R64, R61, RZ ;  /* 0x0000003d403d723e */ /* 0x000fe200048070ff */
[----:B------:R-:W-:Y:S01]  /*bcc0*/  HADD2.F32 R50, -RZ, R54.H0_H0 ;  /* 0x20000036ff327230 */ /* 0x000fe20000004100 */
[----:B------:R-:W-:Y:S01]  /*bcd0*/  F2FP.F16.E4M3.UNPACK_B R51, R36 ;  /* 0x00000024ff33723e */ /* 0x000fe200020006ff */
[----:B------:R-:W-:Y:S01]  /*bce0*/  HADD2.F32 R47, -RZ, R48.H0_H0 ;  /* 0x20000030ff2f7230 */ /* 0x000fe20000004100 */
[----:B------:R-:W-:Y:S01]  /*bcf0*/  F2FP.SATFINITE.E4M3.F32.PACK_AB_MERGE_C R44, R43, R44, R62 ;  /* 0x0000002c2b2c723e */ /* 0x000fe2000480703e */
[----:B------:R-:W-:Y:S01]  /*bd00*/  HADD2.F32 R53, -RZ, R53.H1_H1 ;  /* 0x30000035ff357230 */ /* 0x000fe20000004100 */
[----:B------:R-:W-:Y:S01]  /*bd10*/  F2FP.SATFINITE.E4M3.F32.PACK_AB_MERGE_C R43, R103, R58, R61 ;  /* 0x0000003a672b723e */ /* 0x000fe2000480703d */
[----:B------:R-:W-:-:S02]  /*bd20*/  HADD2.F32 R52, -RZ, R51.H0_H0 ;  /* 0x20000033ff347230 */ /* 0x000fc40000004100 */
[-C--:B------:R-:W-:Y:S01]  /*bd30*/  FMUL.FTZ R56, R49, R50.reuse ;  /* 0x0000003231387220 */ /* 0x080fe20000410000 */
[C---:B------:R-:W-:Y:S01]  /*bd40*/  FMUL.FTZ R58, R47.reuse, R50 ;  /* 0x000000322f3a7220 */ /* 0x040fe20000410000 */
[----:B------:R-:W-:Y:S01]  /*bd50*/  HADD2.F32 R54, -RZ, R54.H1_H1 ;  /* 0x30000036ff367230 */ /* 0x000fe20000004100 */
[----:B------:R-:W-:Y:S01]  /*bd60*/  F2FP.F16.E4M3.UNPACK_B R36, R36.H1 ;  /* 0x00000024ff24723e */ /* 0x000fe200030006ff */
        /* <DEDUP_REMOVED lines=8> */
[-C--:B------:R-:W-:Y:S01]  /*bdf0*/  FFMA.FTZ R50, R50, R52.reuse, -R55 ;  /* 0x0000003432327223 */ /* 0x080fe20000010837 */
[----:B------:R-:W-:Y:S01]  /*be00*/  F2FP.F16.E4M3.UNPACK_B R49, R13.H1 ;  /* 0x0000000dff31723e */ /* 0x000fe200030006ff */
[----:B------:R-:W-:Y:S01]  /*be10*/  FFMA.FTZ R13, R53, R52, R56 ;  /* 0x00000034350d7223 */ /* 0x000fe20000010038 */
[----:B------:R-:W-:Y:S01]  /*be20*/  HADD2.F32 R38, -RZ, R51.H0_H0 ;  /* 0x20000033ff267230 */ /* 0x000fe20000004100 */
[-C--:B------:R-:W-:Y:S01]  /*be30*/  F2FP.F16.E4M3.UNPACK_B R60, R14.reuse.H1 ;  /* 0x0000000eff3c723e */ /* 0x080fe200030006ff */
[----:B------:R-:W-:Y:S01]  /*be40*/  HADD2.F32 R53, -RZ, R54.H0_H0 ;  /* 0x20000036ff357230 */ /* 0x000fe20000004100 */
[----:B------:R-:W-:Y:S01]  /*be50*/  F2FP.F16.E4M3.UNPACK_B R59, R14 ;  /* 0x0000000eff3b723e */ /* 0x000fe200020006ff */
[----:B------:R-:W-:Y:S01]  /*be60*/  HADD2.F32 R37, -RZ, R49.H0_H0 ;  /* 0x20000031ff257230 */ /* 0x000fe20000004100 */
[----:B------:R-:W-:Y:S01]  /*be70*/  F2FP.F16.E4M3.UNPACK_B R14, R12 ;  /* 0x0000000cff0e723e */ /* 0x000fe200020006ff */
[----:B------:R-:W-:-:S02]  /*be80*/  HADD2.F32 R52, -RZ, R51.H1_H1 ;  /* 0x30000033ff347230 */ /* 0x000fc40000004100 */
[-C--:B------:R-:W-:Y:S01]  /*be90*/  FMUL.FTZ R56, R38, R53.reuse ;  /* 0x0000003526387220 */ /* 0x080fe20000410000 */
[----:B------:R-:W-:Y:S02]  /*bea0*/  HADD2.F32 R55, -RZ, R54.H1_H1 ;  /* 0x30000036ff377230 */ /* 0x000fe40000004100 */
[----:B------:R-:W-:Y:S01]  /*beb0*/  FMUL.FTZ R53, R37, R53 ;  /* 0x0000003525357220 */ /* 0x000fe20000410000 */
[----:B------:R-:W-:Y:S02]  /*bec0*/  HADD2.F32 R49, -RZ, R49.H1_H1 ;  /* 0x30000031ff317230 */ /* 0x000fe40000004100 */
[--C-:B------:R-:W-:Y:S02]  /*bed0*/  HADD2.F32 R51, -RZ, R36.reuse.H0_H0 ;  /* 0x20000024ff337230 */ /* 0x100fe40000004100 */
[-C--:B------:R-:W-:Y:S01]  /*bee0*/  FMUL.FTZ R58, R52, R55.reuse ;  /* 0x00000037343a7220 */ /* 0x080fe20000410000 */
[----:B------:R-:W-:Y:S02]  /*bef0*/  HADD2.F32 R54, -RZ, R36.H1_H1 ;  /* 0x30000024ff367230 */ /* 0x000fe40000004100 */
[----:B------:R-:W-:Y:S01]  /*bf00*/  FMUL.FTZ R55, R49, R55 ;  /* 0x0000003731377220 */ /* 0x000fe20000410000 */
[----:B------:R-:W-:-:S02]  /*bf10*/  HADD2.F32 R61, -RZ, R60.H0_H0 ;  /* 0x2000003cff3d7230 */ /* 0x000fc40000004100 */
[-C--:B------:R-:W-:Y:S01]  /*bf20*/  FFMA.FTZ R36, R37, R51.reuse, -R56 ;  /* 0x0000003325247223 */ /* 0x080fe20000010838 */
[----:B------:R-:W-:Y:S01]  /*bf30*/  FFMA.FTZ R37, R38, R51, R53 ;  /* 0x0000003326257223 */ /* 0x000fe20000010035 */
[-C--:B------:R-:W-:Y:S01]  /*bf40*/  FFMA.FTZ R49, R49, R54.reuse, -R58 ;  /* 0x0000003631317223 */ /* 0x080fe2000001083a */
[----:B------:R-:W-:Y:S01]  /*bf50*/  FFMA.FTZ R38, R52, R54, R55 ;  /* 0x0000003634267223 */ /* 0x000fe20000010037 */
[----:B------:R-:W-:Y:S01]  /*bf60*/  F2FP.F16.E4M3.UNPACK_B R51, R15 ;  /* 0x0000000fff33723e */ /* 0x000fe200020006ff */
[----:B------:R-:W-:Y:S01]  /*bf70*/  HADD2.F32 R62, -RZ, R59.H0_H0 ;  /* 0x2000003bff3e7230 */ /* 0x000fe20000004100 */
[----:B------:R-:W-:Y:S01]  /*bf80*/  F2FP.F16.E4M3.UNPACK_B R54, R39.H1 ;  /* 0x00000027ff36723e */ /* 0x000fe200030006ff */
[----:B------:R-:W-:Y:S01]  /*bf90*/  HADD2.F32 R58, -RZ, R14.H0_H0 ;  /* 0x2000000eff3a7230 */ /* 0x000fe20000004100 */
[----:B------:R-:W-:Y:S01]  /*bfa0*/  F2FP.F16.E4M3.UNPACK_B R15, R15.H1 ;  /* 0x0000000fff0f723e */ /* 0x000fe200030006ff */
[----:B------:R-:W-:Y:S01]  /*bfb0*/  HADD2.F32 R60, -RZ, R60.H1_H1 ;  /* 0x3000003cff3c7230 */ /* 0x000fe20000004100 */
[----:B------:R-:W-:Y:S01]  /*bfc0*/  F2FP.F16.E4M3.UNPACK_B R53, R39 ;  /* 0x00000027ff35723e */ /* 0x000fe200020006ff */
        /* <DEDUP_REMOVED lines=10> */
[----:B------:R-:W-:Y:S02]  /*c070*/  HADD2.F32 R54, -RZ, R54.H1_H1 ;  /* 0x30000036ff367230 */ /* 0x000fe40000004100 */
[-C--:B------:R-:W-:Y:S01]  /*c080*/  FMUL.FTZ R64, R55, R62.reuse ;  /* 0x0000003e37407220 */ /* 0x080fe20000410000 */
[----:B------:R-:W-:Y:S01]  /*c090*/  FMUL.FTZ R62, R39, R62 ;  /* 0x0000003e273e7220 */ /* 0x000fe20000410000 */
[----:B------:R-:W-:Y:S02]  /*c0a0*/  HADD2.F32 R15, -RZ, R15.H1_H1 ;  /* 0x3000000fff0f7230 */ /* 0x000fe40000004100 */
[----:B------:R-:W-:Y:S01]  /*c0b0*/  FFMA.FTZ R61, R12, R57, R61 ;  /* 0x000000390c3d7223 */ /* 0x000fe2000001003d */
[----:B------:R-:W-:-:S02]  /*c0c0*/  HADD2.F32 R53, -RZ, R53.H1_H1 ;  /* 0x30000035ff357230 */ /* 0x000fc40000004100 */
[-C--:B------:R-:W-:Y:S01]  /*c0d0*/  FFMA.FTZ R64, R39, R58.reuse, -R64 ;  /* 0x0000003a27407223 */ /* 0x080fe20000010840 */
[----:B------:R-:W-:Y:S02]  /*c0e0*/  HADD2.F32 R12, -RZ, R59.H1_H1 ;  /* 0x3000003bff0c7230 */ /* 0x000fe40000004100 */
[----:B------:R-:W-:Y:S01]  /*c0f0*/  FFMA.FTZ R62, R55, R58, R62 ;  /* 0x0000003a373e7223 */ /* 0x000fe2000001003e */
[----:B------:R-:W-:Y:S02]  /*c100*/  HADD2.F32 R51, -RZ, R51.H1_H1 ;  /* 0x30000033ff337230 */ /* 0x000fe40000004100 */
[-C--:B------:R-:W-:Y:S01]  /*c110*/  FMUL.FTZ R58, R54, R60.reuse ;  /* 0x0000003c363a7220 */ /* 0x080fe20000410000 */
[----:B------:R-:W-:Y:S02]  /*c120*/  HADD2.F32 R56, -RZ, R56.H1_H1 ;  /* 0x30000038ff387230 */ /* 0x000fe40000004100 */
[----:B------:R-:W-:Y:S01]  /*c130*/  FMUL.FTZ R39, R15, R60 ;  /* 0x0000003c0f277220 */ /* 0x000fe20000410000 */
[----:B------:R-:W-:Y:S01]  /*c140*/  FFMA.FTZ R63, R52, R57, -R63 ;  /* 0x00000039343f7223 */ /* 0x000fe2000001083f */
[----:B------:R-:W-:-:S02]  /*c150*/  HADD2.F32 R14, -RZ, R14.H1_H1 ;  /* 0x3000000eff0e7230 */ /* 0x000fc40000004100 */
[-C--:B------:R-:W-:Y:S01]  /*c160*/  FMUL.FTZ R52, R53, R12.reuse ;  /* 0x0000000c35347220 */ /* 0x080fe20000410000 */
[----:B------:R-:W-:Y:S01]  /*c170*/  FMUL.FTZ R12, R51, R12 ;  /* 0x0000000c330c7220 */ /* 0x000fe20000410000 */
[-C--:B------:R-:W-:Y:S01]  /*c180*/  FFMA.FTZ R58, R15, R56.reuse, -R58 ;  /* 0x000000380f3a7223 */ /* 0x080fe2000001083a */
[----:B------:R-:W-:Y:S01]  /*c190*/  FFMA.FTZ R54, R54, R56, R39 ;  /* 0x0000003836367223 */ /* 0x000fe20000010027 */
[-C--:B------:R-:W-:Y:S01]  /*c1a0*/  FFMA.FTZ R51, R51, R14.reuse, -R52 ;  /* 0x0000000e33337223 */ /* 0x080fe20000010834 */
[----:B------:R-:W-:Y:S01]  /*c1b0*/  FFMA.FTZ R53, R53, R14, R12 ;  /* 0x0000000e35357223 */ /* 0x000fe2000001000c */
[----:B------:R-:W-:Y:S01]  /*c1c0*/  F2FP.SATFINITE.E4M3.F32.PACK_AB_MERGE_C R47, R50, R47, R36 ;  /* 0x0000002f322f723e */ /* 0x000fe20004807024 */
[----:B------:R-:W-:Y:S01]  /*c1d0*/  IMAD.MOV.U32 R12, RZ, RZ, R46 ;  /* 0x000000ffff0c7224 */ /* 0x000fe200078e002e */
[----:B------:R-:W-:Y:S01]  /*c1e0*/  F2FP.SATFINITE.E4M3.F32.PACK_AB_MERGE_C R58, R58, R63, RZ ;  /* 0x0000003f3a3a723e */ /* 0x000fe200048070ff */
[----:B------:R-:W-:Y:S01]  /*c1f0*/  IMAD.MOV.U32 R36, RZ, RZ, R45 ;  /* 0x000000ffff247224 */ /* 0x000fe200078e002d */
[----:B------:R-:W-:Y:S01]  /*c200*/  F2FP.SATFINITE.E4M3.F32.PACK_AB_MERGE_C R54, R54, R61, RZ ;  /* 0x0000003d3636723e */ /* 0x000fe200048070ff */
[----:B------:R-:W-:Y:S01]  /*c210*/  IMAD.MOV.U32 R14, RZ, RZ, R44 ;  /* 0x000000ffff0e7224 */ /* 0x000fe200078e002c */
[----:B------:R-:W-:Y:S01]  /*c220*/  F2FP.SATFINITE.E4M3.F32.PACK_AB_MERGE_C R37, R13, R48, R37 ;  /* 0x000000300d25723e */ /* 0x000fe20004807025 */
[----:B------:R-:W-:Y:S01]  /*c230*/  IMAD.MOV.U32 R13, RZ, RZ, R47 ;  /* 0x000000ffff0d7224 */ /* 0x000fe200078e002f */
[----:B------:R-:W-:-:S02]  /*c240*/  F2FP.SATFINITE.E4M3.F32.PACK_AB_MERGE_C R15, R51, R64, R58 ;  /* 0x00000040330f723e */ /* 0x000fc4000480703a */
[----:B------:R-:W-:Y:S02]  /*c250*/  F2FP.SATFINITE.E4M3.F32.PACK_AB_MERGE_C R39, R53, R62, R54 ;  /* 0x0000003e3527723e */ /* 0x000fe40004807036 */
[----:B------:R-:W-:-:S07]  /*c260*/  MOV R38, R43 ;  /* 0x0000002b00267202 */ /* 0x000fce0000000f00 */
.L_x_3137:
[----:B------:R-:W-:Y:S05]  /*c270*/  BSYNC B1 ;  /* 0x0000000000017941 */ /* 0x000fea0003800000 */
.L_x_3136:
[----:B0-----:R0:W-:Y:S01]  /*c280*/  ST.E.128 desc[UR46][R40.64], R12 ;  /* 0x0000000c28007985 */ /* 0x0011e2000c101d2e */
[----:B------:R-:W-:-:S13]  /*c290*/  ISETP.GE.AND P2, PT, R11, R105, PT ;  /* 0x000000690b00720c */ /* 0x000fda0003f46270 */
[----:B------:R-:W-:Y:S05]  /*c2a0*/  @P2 BRA `(.L_x_3110) ;  /* 0x0000000400b42947 */ /* 0x000fea0003800000 */
[----:B0-----:R-:W-:-:S04]  /*c2b0*/  IADD3 R12, P2, R11, R42, RZ ;  /* 0x0000002a0b0c7210 */ /* 0x001fc80007f5e0ff */
[----:B------:R-:W-:-:S05]  /*c2c0*/  LEA.HI.X.SX32 R13, R11, R100, 0x1, P2 ;  /* 0x000000640b0d7211 */ /* 0x000fca00010f0eff */
[----:B-1----:R0:W-:Y:S01]  /*c2d0*/  ST.E.128 desc[UR46][R12.64], R36 ;  /* 0x000000240c007985 */ /* 0x0021e2000c101d2e */
[----:B------:R-:W-:Y:S05]  /*c2e0*/  BRA `(.L_x_3110) ;  /* 0x0000000400a47947 */ /* 0x000fea0003800000 */
.L_x_3069:
[----:B------:R-:W-:-:S06]  /*c2f0*/  UISETP.NE.AND UP0, UPT, UR44, 0x3, UPT ;  /* 0x000000032c00788c */ /* 0x000fcc000bf05270 */
[----:B------:R-:W-:-:S13]  /*c300*/  PLOP3.LUT P5, PT, PT, PT, UP0, 0x80, 0x0 ;  /* 0x000000000000781c */ /* 0x000fda0003faf008 */
[----:B------:R-:W-:Y:S05]  /*c310*/  @!P5 BRA `(.L_x_3138) ;  /* 0x000000000004d947 */ /* 0x000fea0003800000 */
[----:B------:R-:W-:Y:S01]  /*c320*/  BPT.TRAP 0x1 ;  /* 0x000000040000795c */ /* 0x000fe20000300000 */
.L_x_3138:
[----:B------:R-:W-:Y:S01]  /*c330*/  IMAD R88, R216, 0x8, R23 ;  /* 0x00000008d8587824 */ /* 0x000fe200078e0217 */
[----:B------:R-:W-:Y:S01]  /*c340*/  SHF.L.U32 R98, R223, 0x1f, RZ ;  /* 0x0000001fdf627819 */ /* 0x000fe200000006ff */
[----:B------:R-:W-:Y:S01]  /*c350*/  BSSY B1, `(.L_x_3139) ;  /* 0x0000004000017945 */ /* 0x000fe20003800000 */
[----:B------:R-:W-:Y:S02]  /*c360*/  SHF.R.S32.HI R95, RZ, 0x1f, R94 ;  /* 0x0000001fff5f7819 */ /* 0x000fe4000001145e */
[----:B------:R-:W1:Y:S02]  /*c370*/  SYNCS.PHASECHK.TRANS64.TRYWAIT P2, [R88+URZ+0x38890], R98 ;  /* 0x03889062580075a7 */ /* 0x000e64000804017f */
[----:B-1----:R-:W-:Y:S05]  /*c380*/  @!P2 BRA `(.L_x_3140) ;  /* 0x0000026c0078a947 */ /* 0x002fea0003800000 */
.L_x_3470:
[----:B------:R-:W-:Y:S05]  /*c390*/  BSYNC B1 ;  /* 0x0000000000017941 */ /* 0x000fea0003800000 */
.L_x_3139:
        /* <DEDUP_REMOVED lines=25> */
.L_x_3474:
        /* <DEDUP_REMOVED lines=13> */
.L_x_3143:
[----:B------:R-:W-:Y:S05]  /*c600*/  BSYNC B1 ;  /* 0x0000000000017941 */ /* 0x000fea0003800000 */
.L_x_3142:
[----:B------:R-:W-:-:S03]  /*c610*/  UMOV UR4, 0xffffffff ;  /* 0xffffffff00047882 */ /* 0x000fc60000000000 */
[----:B------:R-:W-:Y:S05]  /*c620*/  BRA.DIV UR4, `(.L_x_3144) ;  /* 0x0000026e042c7947 */ /* 0x000fea000b800000 */
[----:B--2-4-:R2:W4:Y:S04]  /*c630*/  SHFL.IDX PT, R37, R41, 0x1, 0x181f ;  /* 0x00381f0029257f89 */ /* 0x01452800000e0000 */
[----:B---3--:R2:W3:Y:S02]  /*c640*/  SHFL.IDX PT, R14, R40, 0x1, 0x181f ;  /* 0x00381f00280e7f89 */ /* 0x0084e400000e0000 */
.L_x_3478:
        /* <DEDUP_REMOVED lines=14> */
.L_x_3146:
[----:B------:R-:W-:Y:S05]  /*c730*/  BSYNC B1 ;  /* 0x0000000000017941 */ /* 0x000fea0003800000 */
.L_x_3145:
[----:B------:R-:W-:-:S03]  /*c740*/  UMOV UR4, 0xffffffff ;  /* 0xffffffff00047882 */ /* 0x000fc60000000000 */
[----:B------:R-:W-:Y:S05]  /*c750*/  BRA.DIV UR4, `(.L_x_3147) ;  /* 0x0000026e04287947 */ /* 0x000fea000b800000 */
[----:B---34-:R3:W4:Y:S04]  /*c760*/  SHFL.IDX PT, R37, R41, 0x2, 0x181f ;  /* 0x00581f0029257f89 */ /* 0x01872800000e0000 */
[----:B------:R3:W0:Y:S02]  /*c770*/  SHFL.IDX PT, R14, R40, 0x2, 0x181f ;  /* 0x00581f00280e7f89 */ /* 0x00062400000e0000 */
.L_x_3482:
        /* <DEDUP_REMOVED lines=14> */
.L_x_3149:
[----:B------:R-:W-:Y:S05]  /*c860*/  BSYNC B1 ;  /* 0x0000000000017941 */ /* 0x000fea0003800000 */
.L_x_3148:
[----:B------:R-:W-:-:S03]  /*c870*/  UMOV UR4, 0xffffffff ;  /* 0xffffffff00047882 */ /* 0x000fc60000000000 */
[----:B------:R-:W-:Y:S05]  /*c880*/  BRA.DIV UR4, `(.L_x_3150) ;  /* 0x0000026e04247947 */ /* 0x000fea000b800000 */
[----:B0---4-:R0:W4:Y:S04]  /*c890*/  SHFL.IDX PT, R37, R41, 0x3, 0x181f ;  /* 0x00781f0029257f89 */ /* 0x01112800000e0000 */
[----:B------:R0:W0:Y:S02]  /*c8a0*/  SHFL.IDX PT, R14, R40, 0x3, 0x181f ;  /* 0x00781f00280e7f89 */ /* 0x00002400000e0000 */
.L_x_3486:
[----:B------:R-:W-:-:S13]  /*c8b0*/  ISETP.GE.AND P2, PT, R42, 0x61, PT ;  /* 0x000000612a00780c */ /* 0x000fda0003f46270 */
        /* <DEDUP_REMOVED lines=12> */
.L_x_3110:
[----:B------:R-:W-:Y:S05]  /*c980*/  BSYNC B0 ;  /* 0x0000000000007941 */ /* 0x000fea0003800000 */
.L_x_3068:
[----:B----4-:R-:W4:Y:S01]  /*c990*/  S2R R11, SR_TID.X ;  /* 0x00000000000b7919 */ /* 0x010f220000002100 */
[----:B------:R-:W-:Y:S01]  /*c9a0*/  @!PT LDS RZ, [RZ] ;  /* 0x00000000fffff984 */ /* 0x000fe20000000800 */
[----:B------:R-:W-:Y:S01]  /*c9b0*/  @!PT LDS RZ, [RZ] ;  /* 0x00000000fffff984 */ /* 0x000fe20000000800 */
[----:B------:R-:W-:Y:S01]  /*c9c0*/  @!PT LDS RZ, [RZ] ;  /* 0x00000000fffff984 */ /* 0x000fe20000000800 */
[----:B------:R-:W-:Y:S01]  /*c9d0*/  @!PT LDS RZ, [RZ] ;  /* 0x00000000fffff984 */ /* 0x000fe20000000800 */
[----:B------:R5:W-:Y:S06]  /*c9e0*/  MEMBAR.ALL.CTA ;  /* 0x0000000000007992 */ /* 0x000bec0000008000 */
[----:B-----5:R-:W5:Y:S01]  /*c9f0*/  FENCE.VIEW.ASYNC.S ;  /* 0x00000000000073c6 */ /* 0x020f620000000000 */
[----:B------:R-:W-:Y:S05]  /*ca00*/  WARPSYNC.ALL ;  /* 0x0000000000007948 */ /* 0x000fea0003800000 */
[----:B------:R-:W-:Y:S01]  /*ca10*/  BSSY B0, `(.L_x_3151) ;  /* 0x0000008000007945 */ /* 0x000fe20003800000 */
[----:B-----5:R0:W-:Y:S01]  /*ca20*/  BAR.SYNC.DEFER_BLOCKING R90, 0x80 ;  /* 0x0002005a0000751d */ /* 0x0201e20000010000 */
[----:B----4-:R-:W-:-:S13]  /*ca30*/  LOP3.LUT P2, RZ, R11, 0x7f, RZ, 0xc0, !PT ;  /* 0x0000007f0bff7812 */ /* 0x010fda000784c0ff */
[----:B------:R-:W-:-:S05]  /*ca40*/  @!P2 VIADD R11, R88, 0x388a0 ;  /* 0x000388a0580ba836 */ /* 0x000fca0000000000 */
[----:B------:R-:W-:-:S04]  /*ca50*/  @!P2 PRMT R11, RZ, 0x654, R11 ;  /* 0x00000654ff0ba816 */ /* 0x000fc8000000000b */
[----:B------:R4:W-:Y:S01]  /*ca60*/  @!P2 SYNCS.ARRIVE.TRANS64.RED.A1T0 RZ, [R11+URZ], RZ ;  /* 0x000000ff0bffa9a7 */ /* 0x0009e2000810043f */
[----:B0-----:R-:W-:Y:S05]  /*ca70*/  @!P5 BRA `(.L_x_3152) ;  /* 0x000000000004d947 */ /* 0x001fea0003800000 */
[----:B------:R-:W-:Y:S01]  /*ca80*/  BPT.TRAP 0x1 ;  /* 0x000000040000795c */ /* 0x000fe20000300000 */
.L_x_3152:
[----:B------:R-:W-:Y:S05]  /*ca90*/  BSYNC B0 ;  /* 0x0000000000007941 */ /* 0x000fea0003800000 */
.L_x_3151:
[----:B------:R-:W0:Y:S01]  /*caa0*/  SYNCS.PHASECHK.TRANS64.TRYWAIT P3, [R88+URZ+0x388b0], R98 ;  /* 0x0388b062580075a7 */ /* 0x000e22000806017f */
[----:B------:R-:W-:Y:S01]  /*cab0*/  ULDC UR38, c[0x0][0x2f4] ;  /* 0x0000bd0000267ab9 */ /* 0x000fe20000000800 */
[----:B------:R-:W-:Y:S04]  /*cac0*/  BSSY B0, `(.L_x_3153) ;  /* 0x0000002000007945 */ /* 0x000fe80003800000 */
[----:B0-----:R-:W-:Y:S05]  /*cad0*/  @!P3 BRA `(.L_x_3154) ;  /* 0x0000026800d8b947 */ /* 0x001fea0003800000 */
.L_x_3487:
[----:B------:R-:W-:Y:S05]  /*cae0*/  BSYNC B0 ;  /* 0x0000000000007941 */ /* 0x000fea0003800000 */
.L_x_3153:
[----:B------:R-:W-:Y:S01]  /*caf0*/  ULDC.64 UR4, c[0x0][0x328] ;  /* 0x0000ca0000047ab9 */ /* 0x000fe20000000a00 */
[----:B------:R-:W-:Y:S01]  /*cb00*/  ULDC.64 UR6, c[0x0][0x318] ;  /* 0x0000c60000067ab9 */ /* 0x000fe20000000a00 */
[----:B------:R-:W-:Y:S01]  /*cb10*/  IMAD R95, R95, UR4, RZ ;  /* 0x000000045f5f7c24 */ /* 0x000fe2000f8e02ff */
[----:B------:R-:W-:Y:S01]  /*cb20*/  BSSY B0, `(.L_x_3155) ;  /* 0x000001d000007945 */ /* 0x000fe20003800000 */
[----:B------:R-:W-:-:S04]  /*cb30*/  IMAD.WIDE.U32 R12, R94, UR4, RZ ;  /* 0x000000045e0c7c25 */ /* 0x000fc8000f8e00ff */
[----:B------:R-:W-:Y:S01]  /*cb40*/  IMAD R95, R94, UR5, R95 ;  /* 0x000000055e5f7c24 */ /* 0x000fe2000f8e025f */
[----:B------:R-:W-:Y:S01]  /*cb50*/  ULDC.64 UR4, c[0x0][0x338] ;  /* 0x0000ce0000047ab9 */ /* 0x000fe20000000a00 */
[----:B------:R-:W-:Y:S02]  /*cb60*/  IMAD.IADD R97, R97, 0x1, -R219 ;  /* 0x0000000161617824 */ /* 0x000fe400078e0adb */
[----:B------:R-:W-:Y:S01]  /*cb70*/  IMAD R96, R96, UR4, RZ ;  /* 0x0000000460607c24 */ /* 0x000fe2000f8e02ff */
[----:B------:R-:W-:-:S03]  /*cb80*/  IADD3 R13, R13, R95, RZ ;  /* 0x0000005f0d0d7210 */ /* 0x000fc60007ffe0ff */
[C---:B----4-:R-:W-:Y:S02]  /*cb90*/  IMAD R11, R93.reuse, UR5, R96 ;  /* 0x000000055d0b7c24 */ /* 0x050fe4000f8e0260 */
[----:B------:R-:W-:Y:S01]  /*cba0*/  IMAD.WIDE.U32 R12, R93, UR4, R12 ;  /* 0x000000045d0c7c25 */ /* 0x000fe2000f8e000c */
[----:B------:R-:W-:-:S03]  /*cbb0*/  ULDC.64 UR4, c[0x0][0x330] ;  /* 0x0000cc0000047ab9 */ /* 0x000fc60000000a00 */
[----:B------:R-:W-:Y:S02]  /*cbc0*/  IMAD.IADD R13, R13, 0x1, R11 ;  /* 0x000000010d0d7824 */ /* 0x000fe400078e020b */
[----:B------:R-:W-:-:S04]  /*cbd0*/  IMAD.WIDE.U32 R12, R220, UR4, R12 ;  /* 0x00000004dc0c7c25 */ /* 0x000fc8000f8e000c */
[----:B------:R-:W-:Y:S01]  /*cbe0*/  IMAD R11, R220, UR5, R13 ;  /* 0x00000005dc0b7c24 */ /* 0x000fe2000f8e020d */
[----:B--23--:R-:W-:-:S04]  /*cbf0*/  IADD3 R40, P3, R12, UR6, RZ ;  /* 0x000000060c287c10 */ /* 0x00cfc8000ff7e0ff */
[----:B------:R-:W-:Y:S01]  /*cc00*/  IADD3.X R11, R11, UR7, RZ, P3, !PT ;  /* 0x000000070b0b7c10 */ /* 0x000fe20009ffe4ff */
[----:B-1----:R0:W1:Y:S01]  /*cc10*/  SHFL.IDX PT, R37, R40, RZ, 0x181f ;  /* 0x00181fff28257589 */ /* 0x00206200000e0000 */
[----:B------:R-:W-:-:S03]  /*cc20*/  ISETP.GE.AND P3, PT, R97, 0x1, PT ;  /* 0x000000016100780c */ /* 0x000fc60003f66270 */
[----:B------:R0:W2:Y:S10]  /*cc30*/  SHFL.IDX PT, R12, R11, RZ, 0x181f ;  /* 0x00181fff0b0c7589 */ /* 0x0000b400000e0000 */
        /* <DEDUP_REMOVED lines=11> */
.L_x_3156:
[----:B------:R-:W-:Y:S05]  /*ccf0*/  BSYNC B0 ;  /* 0x0000000000007941 */ /* 0x000fea0003800000 */
.L_x_3155:
        /* <DEDUP_REMOVED lines=15> */
.L_x_3158:
[----:B------:R-:W-:Y:S05]  /*cdf0*/  BSYNC B0 ;  /* 0x0000000000007941 */ /* 0x000fea0003800000 */
.L_x_3157:
[----:B------:R-:W-:Y:S01]  /*ce00*/  ISETP.GE.AND P3, PT, R97, 0x41, PT ;  /* 0x000000416100780c */ /* 0x000fe20003f66270 */
[----:B0-2---:R0:W2:Y:S01]  /*ce10*/  SHFL.IDX PT, R12, R11, 0x2, 0x181f ;  /* 0x00581f000b0c7f89 */ /* 0x0050a200000e0000 */
[----:B------:R-:W-:Y:S03]  /*ce20*/  BSSY B0, `(.L_x_3159) ;  /* 0x000000d000007945 */ /* 0x000fe60003800000 */
[----:B-1----:R0:W1:Y:S08]  /*ce30*/  SHFL.IDX PT, R37, R40, 0x2, 0x181f ;  /* 0x00581f0028257f89 */ /* 0x00207000000e0000 */
        /* <DEDUP_REMOVED lines=11> */
.L_x_3160:
[----:B------:R-:W-:Y:S05]  /*cef0*/  BSYNC B0 ;  /* 0x0000000000007941 */ /* 0x000fea0003800000 */
.L_x_3159:
        /* <DEDUP_REMOVED lines=15> */
.L_x_3162:
[----:B------:R-:W-:Y:S05]  /*cff0*/  BSYNC B0 ;  /* 0x0000000000007941 */ /* 0x000fea0003800000 */
.L_x_3161:
        /* <DEDUP_REMOVED lines=23> */
.L_x_3063:
[----:B------:R-:W2:Y:S01]  /*d170*/  LDL R4, [R1+0x60] ;  /* 0x0000600001047983 */ /* 0x000ea20000100800 */
[----:B------:R-:W0:Y:S01]  /*d180*/  LDC R0, c[0x0][0x448] ;  /* 0x00011200ff007b82 */ /* 0x000e220000000800 */
[----:B------:R-:W-:Y:S01]  /*d190*/  IMAD.MOV.U32 R169, RZ, RZ, RZ ;  /* 0x000000ffffa97224 */ /* 0x000fe200078e00ff */
[----:B0-----:R-:W-:-:S13]  /*d1a0*/  ISETP.NE.AND P1, PT, R0, 0x1, PT ;  /* 0x000000010000780c */ /* 0x001fda0003f25270 */
[----:B------:R-:W0:Y:S08]  /*d1b0*/  @P1 LDC R3, c[0x0][0x44c] ;  /* 0x00011300ff031b82 */ /* 0x000e300000000800 */
[----:B------:R-:W3:Y:S01]  /*d1c0*/  @P1 LDC R2, c[0x0][0x450] ;  /* 0x00011400ff021b82 */ /* 0x000ee20000000800 */
[----:B--2---:R-:W-:-:S04]  /*d1d0*/  VIADD R0, R4, 0x7f ;  /* 0x0000007f04007836 */ /* 0x004fc80000000000 */
[----:B0-----:R-:W-:-:S05]  /*d1e0*/  @P1 IMAD.HI.U32 R3, R0, R3, RZ ;  /* 0x0000000300031227 */ /* 0x001fca00078e00ff */
[----:B---3--:R-:W-:-:S04]  /*d1f0*/  @P1 SHF.R.U32.HI R0, RZ, R2, R3 ;  /* 0x00000002ff001219 */ /* 0x008fc80000011603 */
[----:B------:R-:W-:-:S04]  /*d200*/  IADD3 R0, R91, R0, RZ ;  /* 0x000000005b007210 */ /* 0x000fc80007ffe0ff */
[----:B------:R-:W-:-:S04]  /*d210*/  SHF.R.S32.HI R3, RZ, 0x1f, R0 ;  /* 0x0000001fff037819 */ /* 0x000fc80000011400 */
[----:B------:R-:W-:-:S04]  /*d220*/  LEA.HI R3, R3, R0, RZ, 0x7 ;  /* 0x0000000003037211 */ /* 0x000fc800078f38ff */
[----:B------:R-:W-:-:S04]  /*d230*/  SHF.R.S32.HI R3, RZ, 0x7, R3 ;  /* 0x00000007ff037819 */ /* 0x000fc80000011403 */
[----:B------:R-:W-:-:S04]  /*d240*/  VIMNMX R92, R92, R3, PT ;  /* 0x000000035c5c7248 */ /* 0x000fc80003fe0100 */
[----:B------:R-:W-:Y:S01]  /*d250*/  ISETP.GE.AND P1, PT, R92, 0x1, PT ;  /* 0x000000015c00780c */ /* 0x000fe20003f26270 */
[----:B------:R-:W-:-:S12]  /*d260*/  @P0 BRA `(.L_x_3164) ;  /* 0x00000000000c0947 */ /* 0x000fd80003800000 */
[----:B------:R-:W0:Y:S01]  /*d270*/  FENCE.VIEW.ASYNC.G ;  /* 0x00000000000073c6 */ /* 0x000e220000000100 */
[----:B------:R-:W-:Y:S05]  /*d280*/  WARPSYNC.ALL ;  /* 0x0000000000007948 */ /* 0x000fea0003800000 */
[----:B0-----:R-:W-:Y:S06]  /*d290*/  BAR.ARV 0xc, 0x180 ;  /* 0x0306000000007b1d */ /* 0x001fec0000002000 */
.L_x_3164:
[----:B------:R-:W-:Y:S04]  /*d2a0*/  BSSY B0, `(.L_x_3165) ;  /* 0x0000021000007945 */ /* 0x000fe80003800000 */
[----:B------:R-:W-:Y:S05]  /*d2b0*/  @!P1 BRA `(.L_x_3166) ;  /* 0x00000000007c9947 */ /* 0x000fea0003800000 */
[----:B------:R-:W2:Y:S01]  /*d2c0*/  LDL R0, [R1+0x98] ;  /* 0x0000980001007983 */ /* 0x000ea20000100800 */
[----:B------:R-:W-:Y:S01]  /*d2d0*/  ULDC UR4, c[0x0][0x9f0] ;  /* 0x00027c0000047ab9 */ /* 0x000fe20000000800 */
[----:B--2---:R-:W-:-:S04]  /*d2e0*/  ISETP.NE.AND P0, PT, R0, RZ, PT ;  /* 0x000000ff0000720c */ /* 0x004fc80003f05270 */
[----:B------:R-:W-:-:S04]  /*d2f0*/  SEL R9, R0, UR4, P0 ;  /* 0x0000000400097c07 */ /* 0x000fc80008000000 */
[-C--:B------:R-:W-:Y:S02]  /*d300*/  IABS R5, R9.reuse ;  /* 0x0000000900057213 */ /* 0x080fe40000000000 */
[----:B------:R-:W-:Y:S02]  /*d310*/  IADD3 R0, R9, -0x1, R92 ;  /* 0xffffffff09007810 */ /* 0x000fe40007ffe05c */
[----:B------:R-:W0:Y:S01]  /*d320*/  I2F.RP R4, R5 ;  /* 0x0000000500047306 */ /* 0x000e220000209400 */
[----:B------:R-:W-:-:S05]  /*d330*/  IABS R8, R9 ;  /* 0x0000000900087213 */ /* 0x000fca0000000000 */
[----:B------:R-:W-:Y:S02]  /*d340*/  IMAD.MOV R8, RZ, RZ, -R8 ;  /* 0x000000ffff087224 */ /* 0x000fe400078e0a08 */
        /* <DEDUP_REMOVED lines=9> */
[----:B------:R-:W-:-:S04]  /*d3e0*/  IMAD.HI.U32 R3, R3, R7, R2 ;  /* 0x0000000703037227 */ /* 0x000fc800078e0002 */
[----:B------:R-:W-:Y:S02]  /*d3f0*/  IMAD.MOV.U32 R2, RZ, RZ, R8 ;  /* 0x000000ffff027224 */ /* 0x000fe400078e0008 */
[----:B------:R-:W-:-:S04]  /*d400*/  IMAD.HI.U32 R3, R3, R4, RZ ;  /* 0x0000000403037227 */ /* 0x000fc800078e00ff */
[----:B------:R-:W-:-:S05]  /*d410*/  IMAD R2, R3, R2, R4 ;  /* 0x0000000203027224 */ /* 0x000fca00078e0204 */
[----:B------:R-:W-:-:S13]  /*d420*/  ISETP.GT.U32.AND P1, PT, R5, R2, PT ;  /* 0x000000020500720c */ /* 0x000fda0003f24070 */
[-C--:B------:R-:W-:Y:S01]  /*d430*/  @!P1 IADD3 R2, R2, -R5.reuse, RZ ;  /* 0x8000000502029210 */ /* 0x080fe20007ffe0ff */
[----:B------:R-:W-:Y:S01]  /*d440*/  @!P1 VIADD R3, R3, 0x1 ;  /* 0x0000000103039836 */ /* 0x000fe20000000000 */
[----:B------:R-:W-:Y:S02]  /*d450*/  ISETP.NE.AND P1, PT, R9, RZ, PT ;  /* 0x000000ff0900720c */ /* 0x000fe40003f25270 */
[----:B------:R-:W-:-:S13]  /*d460*/  ISETP.GE.U32.AND P0, PT, R2, R5, PT ;  /* 0x000000050200720c */ /* 0x000fda0003f06070 */
[----:B------:R-:W-:-:S04]  /*d470*/  @P0 VIADD R3, R3, 0x1 ;  /* 0x0000000103030836 */ /* 0x000fc80000000000 */
[----:B------:R-:W-:Y:S01]  /*d480*/  @!P2 IMAD.MOV R3, RZ, RZ, -R3 ;  /* 0x000000ffff03a224 */ /* 0x000fe200078e0a03 */
[----:B------:R-:W-:-:S05]  /*d490*/  @!P1 LOP3.LUT R3, RZ, R9, RZ, 0x33, !PT ;  /* 0x00000009ff039212 */ /* 0x000fca00078e33ff */
[----:B------:R-:W-:-:S07]  /*d4a0*/  IMAD.MOV.U32 R169, RZ, RZ, R3 ;  /* 0x000000ffffa97224 */ /* 0x000fce00078e0003 */
.L_x_3166:
[----:B------:R-:W-:Y:S05]  /*d4b0*/  BSYNC B0 ;  /* 0x0000000000007941 */ /* 0x000fea0003800000 */
.L_x_3165:
[----:B------:R-:W2:Y:S01]  /*d4c0*/  LDL R0, [R1+0xb4] ;  /* 0x0000b40001007983 */ /* 0x000ea20000100800 */
[----:B------:R-:W-:Y:S02]  /*d4d0*/  PLOP3.LUT P0, PT, PT, PT, PT, 0x80, 0x0 ;  /* 0x000000000000781c */ /* 0x000fe40003f0f070 */
[----:B------:R-:W-:Y:S01]  /*d4e0*/  CS2R R166, SRZ ;  /* 0x0000000000a67805 */ /* 0x000fe2000001ff00 */
[----:B------:R-:W-:Y:S01]  /*d4f0*/  IMAD.MOV.U32 R5, RZ, RZ, RZ ;  /* 0x000000ffff057224 */ /* 0x000fe200078e00ff */
[----:B------:R-:W-:Y:S02]  /*d500*/  CS2R R146, SRZ ;  /* 0x0000000000927805 */ /* 0x000fe4000001ff00 */
[----:B------:R-:W-:Y:S02]  /*d510*/  CS2R R64, SRZ ;  /* 0x0000000000407805 */ /* 0x000fe4000001ff00 */
[----:B------:R-:W-:Y:S02]  /*d520*/  CS2R R28, SRZ ;  /* 0x00000000001c7805 */ /* 0x000fe4000001ff00 */
[----:B------:R-:W-:-:S02]  /*d530*/  MOV R25, RZ ;  /* 0x000000ff00197202 */ /* 0x000fc40000000f00 */
[----:B------:R-:W-:Y:S02]  /*d540*/  CS2R R152, SRZ ;  /* 0x0000000000987805 */ /* 0x000fe4000001ff00 */
[----:B------:R-:W-:Y:S02]  /*d550*/  CS2R R158, SRZ ;  /* 0x00000000009e7805 */ /* 0x000fe4000001ff00 */
[----:B-1----:R-:W-:Y:S02]  /*d560*/  CS2R R36, SRZ ;  /* 0x0000000000247805 */ /* 0x002fe4000001ff00 */
[----:B------:R-:W-:Y:S02]  /*d570*/  CS2R R6, SRZ ;  /* 0x0000000000067805 */ /* 0x000fe4000001ff00 */
        /* <DEDUP_REMOVED lines=64> */
[----:B------:R-:W-:Y:S02]  /*d980*/  VIADD R0, R23, 0x20400 ;  /* 0x0002040017007836 */ /* 0x000fe40000000000 */
[----:B0-----:R-:W-:-:S05]  /*d990*/  VIADD R28, R2, 0xffffff80 ;  /* 0xffffff80021c7836 */ /* 0x001fca0000000000 */
[----:B------:R-:W-:-:S04]  /*d9a0*/  SHF.R.S32.HI R33, RZ, 0x1f, R28 ;  /* 0x0000001fff217819 */ /* 0x000fc8000001141c */
[----:B------:R-:W-:-:S04]  /*d9b0*/  LEA.HI R13, R33, R28, RZ, 0x7 ;  /* 0x0000001c210d7211 */ /* 0x000fc800078f38ff */
[----:B------:R-:W-:Y:S01]  /*d9c0*/  SHF.R.S32.HI R13, RZ, 0x7, R13 ;  /* 0x00000007ff0d7819 */ /* 0x000fe2000001140d */
[----:B------:R-:W-:Y:S06]  /*d9d0*/  BRA.DIV UR4, `(.L_x_3168) ;  /* 0x0000025e042c7947 */ /* 0x000fec000b800000 */
[----:B------:R0:W1:Y:S02]  /*d9e0*/  SHFL.IDX PT, R14, R13, RZ, 0x1f ;  /* 0x00001fff0d0e7589 */ /* 0x00006400000e0000 */
.L_x_3490:
[----:B-1----:R-:W-:Y:S01]  /*d9f0*/  LEA.HI R2, R14, R14, RZ, 0x1 ;  /* 0x0000000e0e027211 */ /* 0x002fe200078f08ff */
[----:B------:R-:W-:Y:S01]  /*da00*/  BSSY B6, `(.L_x_3169) ;  /* 0x0000019000067945 */ /* 0x000fe20003800000 */
[----:B------:R-:W-:Y:S02]  /*da10*/  LOP3.LUT P0, RZ, R0, 0x3ff, RZ, 0xc0, !PT ;  /* 0x000003ff00ff7812 */ /* 0x000fe4000780c0ff */
[----:B------:R-:W-:Y:S02]  /*da20*/  LOP3.LUT R3, R2, 0x1e, RZ, 0xc0, !PT ;  /* 0x0000001e02037812 */ /* 0x000fe400078ec0ff */
[----:B------:R-:W-:-:S03]  /*da30*/  P2R R25, PR, RZ, 0x1 ;  /* 0x00000001ff197803 */ /* 0x000fc60000000000 */
[----:B------:R-:W-:-:S04]  /*da40*/  IMAD.IADD R3, R14, 0x1, -R3 ;  /* 0x000000010e037824 */ /* 0x000fc800078e0a03 */
[----:B------:R-:W-:-:S05]  /*da50*/  IMAD R3, R3, 0x2000, R0 ;  /* 0x0000200003037824 */ /* 0x000fca00078e0200 */
[----:B------:R-:W-:-:S04]  /*da60*/  SHF.R.U32.HI R3, RZ, 0x4, R3 ;  /* 0x00000004ff037819 */ /* 0x000fc80000011603 */
[----:B------:R-:W-:Y:S01]  /*da70*/  LOP3.LUT R36, R3, 0x3fff, RZ, 0xc0, !PT ;  /* 0x00003fff03247812 */ /* 0x000fe200078ec0ff */
[----:B------:R-:W-:Y:S06]  /*da80*/  @!P0 BRA `(.L_x_3170) ;  /* 0x0000000000408947 */ /* 0x000fec0003800000 */
[----:B------:R-:W-:Y:S01]  /*da90*/  MOV R2, 0x0 ;  /* 0x0000000000027802 */ /* 0x000fe20000000f00 */
[----:B------:R-:W-:Y:S01]  /*daa0*/  ULDC.64 UR4, c[0x4][0x1b0] ;  /* 0x01006c0000047ab9 */ /* 0x000fe20000000a00 */
[----:B------:R-:W-:Y:S01]  /*dab0*/  ULDC.64 UR6, c[0x4][0x1b8] ;  /* 0x01006e0000067ab9 */ /* 0x000fe20000000a00 */
[----:B------:R-:W-:Y:S01]  /*dac0*/  IMAD.U32 R4, RZ, RZ, UR4 ;  /* 0x00000004ff047e24 */ /* 0x000fe2000f8e00ff */
[----:B------:R-:W-:Y:S01]  /*dad0*/  MOV R5, UR5 ;  /* 0x0000000500057c02 */ /* 0x000fe20008000f00 */
[----:B------:R-:W-:Y:S01]  /*dae0*/  ULDC.64 UR4, c[0x4][0x98] ;  /* 0x0100260000047ab9 */ /* 0x000fe20000000a00 */
[----:B------:R-:W1:Y:S01]  /*daf0*/  LDC.64 R2, c[0x4][R2] ;  /* 0x0100000002027b82 */ /* 0x000e620000000a00 */
[----:B------:R-:W-:Y:S01]  /*db00*/  IMAD.U32 R6, RZ, RZ, UR6 ;  /* 0x00000006ff067e24 */ /* 0x000fe2000f8e00ff */
[----:B0-----:R-:W-:Y:S01]  /*db10*/  MOV R13, RZ ;  /* 0x000000ff000d7202 */ /* 0x001fe20000000f00 */
[----:B------:R-:W-:Y:S02]  /*db20*/  IMAD.U32 R7, RZ, RZ, UR7 ;  /* 0x00000007ff077e24 */ /* 0x000fe4000f8e00ff */
[----:B------:R-:W-:-:S02]  /*db30*/  IMAD.U32 R10, RZ, RZ, UR4 ;  /* 0x00000004ff0a7e24 */ /* 0x000fc4000f8e00ff */
[----:B------:R-:W-:Y:S02]  /*db40*/  IMAD.U32 R11, RZ, RZ, UR5 ;  /* 0x00000005ff0b7e24 */ /* 0x000fe4000f8e00ff */
[----:B------:R-:W-:Y:S02]  /*db50*/  IMAD.MOV.U32 R8, RZ, RZ, 0x70 ;  /* 0x00000070ff087424 */ /* 0x000fe400078e00ff */
[----:B------:R-:W-:-:S07]  /*db60*/  IMAD.MOV.U32 R12, RZ, RZ, 0x1 ;  /* 0x00000001ff0c7424 */ /* 0x000fce00078e00ff */
[----:B------:R-:W-:-:S07]  /*db70*/  LEPC R20, `(.L_x_3170) ;  /* 0x000000001014794e */ /* 0x000fce0000000000 */
[----:B-1---5:R-:W-:Y:S05]  /*db80*/  CALL.ABS.NOINC R2 ;  /* 0x0000000002007343 */ /* 0x022fea0003c00000 */
.L_x_3170:
[----:B------:R-:W-:Y:S05]  /*db90*/  BSYNC B6 ;  /* 0x0000000000067941 */ /* 0x000fea0003800000 */
.L_x_3169:
        /* <DEDUP_REMOVED lines=14> */
[C---:B---3--:R-:W-:Y:S02]  /*dc80*/  @P0 IMAD R11, R20.reuse, R7, R0 ;  /* 0x00000007140b0224 */ /* 0x048fe400078e0200 */
        /* <DEDUP_REMOVED lines=33> */
.L_x_3174:
[----:B-1----:R1:W2:Y:S02]  /*dea0*/  SYNCS.PHASECHK.TRANS64.TRYWAIT P0, [R23+URZ+0x38800], R0 ;  /* 0x03880000170075a7 */ /* 0x0022a4000800017f */
[----:B--2---:R-:W-:Y:S05]  /*deb0*/  @!P0 NANOSLEEP.SYNCS 0x989680 ;  /* 0x009896800000895d */ /* 0x004fea0003900000 */
[----:B------:R-:W2:Y:S02]  /*dec0*/  @!P0 SYNCS.PHASECHK.TRANS64 P0, [R23+URZ+0x38800], R0 ;  /* 0x03880000170085a7 */ /* 0x000ea4000800007f */
[----:B--2---:R-:W-:Y:S05]  /*ded0*/  @!P0 BRA `(.L_x_3174) ;  /* 0xfffffffc00f08947 */ /* 0x004fea000383ffff */
.L_x_3173:
[----:B------:R-:W-:Y:S05]  /*dee0*/  BSYNC B0 ;  /* 0x0000000000007941 */ /* 0x000fea0003800000 */
.L_x_3172:
[----:B------:R-:W-:Y:S05]  /*def0*/  BRA `(.L_x_3175) ;  /* 0x0000009400d47947 */ /* 0x000fea0003800000 */
.L_x_3171:
[----:B------:R-:W-:Y:S01]  /*df00*/  ISETP.NE.AND P0, PT, R25, RZ, PT ;  /* 0x000000ff1900720c */ /* 0x000fe20003f05270 */
[----:B------:R-:W-:Y:S01]  /*df10*/  ULDC.64 UR4, c[0x0][0x3f8] ;  /* 0x0000fe0000047ab9 */ /* 0x000fe20000000a00 */
[----:B-----5:R-:W-:Y:S01]  /*df20*/  SHF.R.S32.HI R0, RZ, 0x1f, R24 ;  /* 0x0000001fff007819 */ /* 0x020fe20000011418 */
[----:B------:R-:W-:Y:S01]  /*df30*/  ULDC.64 UR6, c[0x0][0x408] ;  /* 0x0001020000067ab9 */ /* 0x000fe20000000a00 */
[----:B------:R-:W-:Y:S01]  /*df40*/  IMAD.WIDE.U32 R26, R24, UR4, RZ ;  /* 0x00000004181a7c25 */ /* 0x000fe2000f8e00ff */
[----:B------:R-:W-:Y:S03]  /*df50*/  BSSY B6, `(.L_x_3176) ;  /* 0x0000019000067945 */ /* 0x000fe60003800000 */
[C---:B------:R-:W-:Y:S02]  /*df60*/  IMAD R3, R0.reuse, UR4, RZ ;  /* 0x0000000400037c24 */ /* 0x040fe4000f8e02ff */
[----:B------:R-:W-:-:S02]  /*df70*/  IMAD R5, R0, UR6, RZ ;  /* 0x0000000600057c24 */ /* 0x000fc4000f8e02ff */
[C---:B------:R-:W-:Y:S02]  /*df80*/  IMAD R3, R24.reuse, UR5, R3 ;  /* 0x0000000518037c24 */ /* 0x040fe4000f8e0203 */
[C---:B------:R-:W-:Y:S02]  /*df90*/  IMAD R5, R24.reuse, UR7, R5 ;  /* 0x0000000718057c24 */ /* 0x040fe4000f8e0205 */
[----:B------:R-:W-:-:S04]  /*dfa0*/  IMAD.WIDE.U32 R24, R24, UR6, RZ ;  /* 0x0000000618187c25 */ /* 0x000fc8000f8e00ff */
[----:B------:R-:W-:Y:S01]  /*dfb0*/  IMAD.IADD R29, R3, 0x1, R27 ;  /* 0x00000001031d7824 */ /* 0x000fe200078e021b */
[----:B------:R-:W-:Y:S01]  /*dfc0*/  IADD3 R31, R5, R25, RZ ;  /* 0x00000019051f7210 */ /* 0x000fe20007ffe0ff */
[----:B------:R-:W-:Y:S06]  /*dfd0*/  @!P0 BRA `(.L_x_3177) ;  /* 0x0000000000408947 */ /* 0x000fec0003800000 */
        /* <DEDUP_REMOVED lines=15> */
[----:B0-----:R-:W-:Y:S05]  /*e0d0*/  CALL.ABS.NOINC R14 ;  /* 0x000000000e007343 */ /* 0x001fea0003c00000 */
.L_x_3177:
[----:B------:R-:W-:Y:S05]  /*e0e0*/  BSYNC B6 ;  /* 0x0000000000067941 */ /* 0x000fea0003800000 */
.L_x_3176:
[----:B------:R-:W2:Y:S01]  /*e0f0*/  LDL R52, [R1+0x60] ;  /* 0x0000600001347983 */ /* 0x000ea20000100800 */
[----:B------:R-:W-:Y:S01]  /*e100*/  ULDC.U8 UR4, c[0x0][0x410] ;  /* 0x0001040000047ab9 */ /* 0x000fe20000000000 */
[----:B------:R-:W-:Y:S01]  /*e110*/  LEA.HI R33, R33, R28, RZ, 0x3 ;  /* 0x0000001c21217211 */ /* 0x000fe200078f18ff */
[----:B------:R-:W-:Y:S01]  /*e120*/  BSSY B0, `(.L_x_3178) ;  /* 0x000094a000007945 */ /* 0x000fe20003800000 */
[----:B------:R-:W-:Y:S02]  /*e130*/  ISETP.NE.AND P0, PT, RZ, UR4, PT ;  /* 0x00000004ff007c0c */ /* 0x000fe4000bf05270 */
[----:B------:R-:W-:-:S05]  /*e140*/  LOP3.LUT R33, R33, 0xfffffff8, RZ, 0xc0, !PT ;  /* 0xfffffff821217812 */ /* 0x000fca00078ec0ff */
[----:B------:R-:W-:Y:S02]  /*e150*/  IMAD.IADD R0, R28, 0x1, -R33 ;  /* 0x000000011c007824 */ /* 0x000fe400078e0a21 */
[----:B--2---:R-:W-:-:S04]  /*e160*/  IMAD.IADD R10, R219, 0x1, R52 ;  /* 0x00000001db0a7824 */ /* 0x004fc800078e0234 */
[----:B------:R-:W-:Y:S01]  /*e170*/  IMAD R3, R0, 0x20, R10 ;  /* 0x0000002000037824 */ /* 0x000fe200078e020a */
[----:B------:R-:W-:Y:S06]  /*e180*/  @!P0 BRA `(.L_x_3179) ;  /* 0x0000004800808947 */ /* 0x000fec0003800000 */
        /* <DEDUP_REMOVED lines=29> */
.L_x_3496:
[----:B------:R-:W5:Y:S01]  /*e360*/  LDL R4, [R1+0x58] ;  /* 0x0000580001047983 */ /* 0x000f620000100800 */
[----:B------:R-:W-:Y:S01]  /*e370*/  BSSY B1, `(.L_x_3181) ;  /* 0x000001c000017945 */ /* 0x000fe20003800000 */
[----:B------:R-:W-:Y:S02]  /*e380*/  CS2R R40, SRZ ;  /* 0x0000000000287805 */ /* 0x000fe4000001ff00 */
[----:B------:R-:W-:Y:S02]  /*e390*/  CS2R R44, SRZ ;  /* 0x00000000002c7805 */ /* 0x000fe4000001ff00 */
[----:B------:R-:W-:Y:S02]  /*e3a0*/  CS2R R42, SRZ ;  /* 0x00000000002a7805 */ /* 0x000fe4000001ff00 */
[----:B------:R-:W-:Y:S01]  /*e3b0*/  CS2R R46, SRZ ;  /* 0x00000000002e7805 */ /* 0x000fe2000001ff00 */
[----:B-----5:R-:W-:-:S05]  /*e3c0*/  IMAD R51, R4, R51, RZ ;  /* 0x0000003304337224 */ /* 0x020fca00078e02ff */
[----:B------:R-:W-:-:S13]  /*e3d0*/  ISETP.GE.AND P0, PT, R10, R51, PT ;  /* 0x000000330a00720c */ /* 0x000fda0003f06270 */
[----:B------:R-:W-:Y:S05]  /*e3e0*/  @P0 BRA `(.L_x_3182) ;  /* 0x0000000000500947 */ /* 0x000fea0003800000 */
[----:B------:R-:W1:Y:S01]  /*e3f0*/  LDL R11, [R1+0x94] ;  /* 0x00009400010b7983 */ /* 0x000e620000100800 */
[----:B------:R-:W-:Y:S01]  /*e400*/  ULDC UR4, c[0x0][0x3f4] ;  /* 0x0000fd0000047ab9 */ /* 0x000fe20000000800 */
[----:B------:R-:W-:Y:S02]  /*e410*/  CS2R R40, SRZ ;  /* 0x0000000000287805 */ /* 0x000fe4000001ff00 */
[----:B------:R-:W-:Y:S02]  /*e420*/  ISETP.GE.AND P4, PT, R218, UR4, PT ;  /* 0x00000004da007c0c */ /* 0x000fe4000bf86270 */
[----:B------:R-:W-:Y:S02]  /*e430*/  CS2R R44, SRZ ;  /* 0x00000000002c7805 */ /* 0x000fe4000001ff00 */
[----:B------:R-:W-:-:S09]  /*e440*/  ISETP.GE.AND P3, PT, R18, UR4, PT ;  /* 0x0000000412007c0c */ /* 0x000fd2000bf66270 */
[CC--:B--2---:R-:W-:Y:S02]  /*e450*/  @!P4 IADD3 R6, P0, R218.reuse, R5.reuse, RZ ;  /* 0x00000005da06c210 */ /* 0x0c4fe40007f1e0ff */
[----:B----4-:R-:W-:Y:S02]  /*e460*/  @!P4 IADD3 R8, P2, R218, R14, RZ ;  /* 0x0000000eda08c210 */ /* 0x010fe40007f5e0ff */
[----:B------:R-:W-:Y:S02]  /*e470*/  CS2R R46, SRZ ;  /* 0x00000000002e7805 */ /* 0x000fe4000001ff00 */
[----:B------:R-:W-:Y:S01]  /*e480*/  CS2R R42, SRZ ;  /* 0x00000000002a7805 */ /* 0x000fe2000001ff00 */
[----:B-1----:R-:W-:Y:S01]  /*e490*/  @!P4 IMAD.X R7, R3, 0x1, R11, P0 ;  /* 0x000000010307c824 */ /* 0x002fe200000e060b */
[----:B------:R-:W-:-:S04]  /*e4a0*/  @!P3 IADD3 R4, P0, R18, R5, RZ ;  /* 0x000000051204b210 */ /* 0x000fc80007f1e0ff */
[----:B------:R1:W5:Y:S01]  /*e4b0*/  @!P4 LD.E.64 R40, desc[UR46][R6.64] ;  /* 0x0000002e0628c980 */ /* 0x000362000c101b00 */
[----:B------:R-:W-:-:S05]  /*e4c0*/  @!P3 IMAD.X R5, R3, 0x1, R19, P0 ;  /* 0x000000010305b824 */ /* 0x000fca00000e0613 */
[----:B------:R2:W5:Y:S01]  /*e4d0*/  @!P3 LD.E.64 R44, desc[UR46][R4.64] ;  /* 0x0000002e042cb980 */ /* 0x000562000c101b00 */
[----:B-1----:R-:W-:-:S05]  /*e4e0*/  @!P3 IADD3 R6, P1, R18, R14, RZ ;  /* 0x0000000e1206b210 */ /* 0x002fca0007f3e0ff */
[C---:B---3--:R-:W-:Y:S02]  /*e4f0*/  @!P3 IMAD.X R7, R9.reuse, 0x1, R19, P1 ;  /* 0x000000010907b824 */ /* 0x048fe400008e0613 */
[----:B------:R-:W-:-:S03]  /*e500*/  @!P4 IMAD.X R9, R9, 0x1, R11, P2 ;  /* 0x000000010909c824 */ /* 0x000fc600010e060b */
[----:B------:R2:W5:Y:S04]  /*e510*/  @!P3 LD.E.64 R46, desc[UR46][R6.64] ;  /* 0x0000002e062eb980 */ /* 0x000568000c101b00 */
[----:B------:R2:W5:Y:S02]  /*e520*/  @!P4 LD.E.64 R42, desc[UR46][R8.64] ;  /* 0x0000002e082ac980 */ /* 0x000564000c101b00 */
.L_x_3182:
[----:B------:R-:W-:Y:S05]  /*e530*/  BSYNC B1 ;  /* 0x0000000000017941 */ /* 0x000fea0003800000 */
.L_x_3181:
[----:B------:R-:W-:Y:S01]  /*e540*/  UMOV UR4, 0xffffffff ;  /* 0xffffffff00047882 */ /* 0x000fe20000000000 */
[----:B------:R-:W-:Y:S02]  /*e550*/  CS2R R30, SRZ ;  /* 0x00000000001e7805 */ /* 0x000fe4000001ff00 */
[----:B------:R-:W-:Y:S05]  /*e560*/  BRA.DIV UR4, `(.L_x_3183) ;  /* 0x0000025204dc7947 */ /* 0x000fea000b800000 */
[----:B-1----:R1:W0:Y:S04]  /*e570*/  SHFL.IDX PT, R3, R48, 0x1, 0x181f ;  /* 0x00381f0030037f89 */ /* 0x00222800000e0000 */
[----:B--2---:R1:W2:Y:S04]  /*e580*/  SHFL.IDX PT, R5, R0, 0x1, 0x181f ;  /* 0x00381f0000057f89 */ /* 0x0042a800000e0000 */
[----:B---3--:R1:W3:Y:S04]  /*e590*/  SHFL.IDX PT, R9, R37, 0x1, 0x181f ;  /* 0x00381f0025097f89 */ /* 0x0082e800000e0000 */
[----:B----4-:R1:W4:Y:S02]  /*e5a0*/  SHFL.IDX PT, R14, R49, 0x1, 0x181f ;  /* 0x00381f00310e7f89 */ /* 0x01032400000e0000 */
.L_x_3502:
[----:B------:R-:W-:Y:S01]  /*e5b0*/  VIADD R4, R10, 0x20 ;  /* 0x000000200a047836 */ /* 0x000fe20000000000 */
[----:B------:R-:W-:Y:S01]  /*e5c0*/  BSSY B1, `(.L_x_3184) ;  /* 0x000001a000017945 */ /* 0x000fe20003800000 */
[----:B------:R-:W-:Y:S02]  /*e5d0*/  CS2R R34, SRZ ;  /* 0x0000000000227805 */ /* 0x000fe4000001ff00 */
[----:B------:R-:W-:Y:S02]  /*e5e0*/  CS2R R32, SRZ ;  /* 0x0000000000207805 */ /* 0x000fe4000001ff00 */
[----:B------:R-:W-:Y:S02]  /*e5f0*/  CS2R R38, SRZ ;  /* 0x0000000000267805 */ /* 0x000fe4000001ff00 */
[----:B------:R-:W-:-:S13]  /*e600*/  ISETP.GE.AND P0, PT, R4, R51, PT ;  /* 0x000000330400720c */ /* 0x000fda0003f06270 */
[----:B------:R-:W-:Y:S05]  /*e610*/  @P0 BRA `(.L_x_3185) ;  /* 0x0000000000500947 */ /* 0x000fea0003800000 */
[----:B------:R-:W0:Y:S01]  /*e620*/  LDL R11, [R1+0x94] ;  /* 0x00009400010b7983 */ /* 0x000e220000100800 */
        /* <DEDUP_REMOVED lines=9> */
[----:B0-----:R-:W-:Y:S01]  /*e6c0*/  @!P4 IMAD.X R7, R3, 0x1, R11, P0 ;  /* 0x000000010307c824 */ /* 0x001fe200000e060b */
[----:B------:R-:W-:-:S04]  /*e6d0*/  @!P3 IADD3 R4, P0, R18, R5, RZ ;  /* 0x000000051204b210 */ /* 0x000fc80007f1e0ff */
[----:B------:R0:W5:Y:S01]  /*e6e0*/  @!P4 LD.E.64 R30, desc[UR46][R6.64] ;  /* 0x0000002e061ec980 */ /* 0x000162000c101b00 */
[----:B------:R-:W-:-:S05]  /*e6f0*/  @!P3 IADD3.X R5, R3, R19, RZ, P0, !PT ;  /* 0x000000130305b210 */ /* 0x000fca00007fe4ff */
[----:B------:R2:W5:Y:S01]  /*e700*/  @!P3 LD.E.64 R34, desc[UR46][R4.64] ;  /* 0x0000002e0422b980 */ /* 0x000562000c101b00 */
[----:B0-----:R-:W-:-:S05]  /*e710*/  @!P3 IADD3 R6, P1, R18, R14, RZ ;  /* 0x0000000e1206b210 */ /* 0x001fca0007f3e0ff */
[C---:B---3--:R-:W-:Y:S02]  /*e720*/  @!P3 IMAD.X R7, R9.reuse, 0x1, R19, P1 ;  /* 0x000000010907b824 */ /* 0x048fe400008e0613 */
[----:B------:R-:W-:-:S03]  /*e730*/  @!P4 IMAD.X R9, R9, 0x1, R11, P2 ;  /* 0x000000010909c824 */ /* 0x000fc600010e060b */
[----:B------:R2:W5:Y:S04]  /*e740*/  @!P3 LD.E.64 R38, desc[UR46][R6.64] ;  /* 0x0000002e0626b980 */ /* 0x000568000c101b00 */
[----:B------:R2:W5:Y:S02]  /*e750*/  @!P4 LD.E.64 R32, desc[UR46][R8.64] ;  /* 0x0000002e0820c980 */ /* 0x000564000c101b00 */
.L_x_3185:
[----:B------:R-:W-:Y:S05]  /*e760*/  BSYNC B1 ;  /* 0x0000000000017941 */ /* 0x000fea0003800000 */
.L_x_3184:
[----:B------:R-:W-:-:S03]  /*e770*/  UMOV UR4, 0xffffffff ;  /* 0xffffffff00047882 */ /* 0x000fc60000000000 */
[----:B------:R-:W-:Y:S05]  /*e780*/  BRA.DIV UR4, `(.L_x_3186) ;  /* 0x0000025204c47947 */ /* 0x000fea000b800000 */
[----:B0-----:R0:W0:Y:S04]  /*e790*/  SHFL.IDX PT, R3, R48, 0x2, 0x181f ;  /* 0x00581f0030037f89 */ /* 0x00102800000e0000 */
[----:B--2---:R2:W0:Y:S04]  /*e7a0*/  SHFL.IDX PT, R5, R0, 0x2, 0x181f ;  /* 0x00581f0000057f89 */ /* 0x00442800000e0000 */
[----:B---3--:R2:W3:Y:S04]  /*e7b0*/  SHFL.IDX PT, R9, R37, 0x2, 0x181f ;  /* 0x00581f0025097f89 */ /* 0x0084e800000e0000 */
[----:B----4-:R2:W4:Y:S02]  /*e7c0*/  SHFL.IDX PT, R14, R49, 0x2, 0x181f ;  /* 0x00581f00310e7f89 */ /* 0x01052400000e0000 */
.L_x_3508:
        /* <DEDUP_REMOVED lines=8> */
[----:B------:R-:W2:Y:S01]  /*e850*/  LDL R11, [R1+0x94] ;  /* 0x00009400010b7983 */ /* 0x000ea20000100800 */
[----:B------:R-:W-:Y:S01]  /*e860*/  ULDC UR4, c[0x0][0x3f4] ;  /* 0x0000fd0000047ab9 */ /* 0x000fe20000000800 */
[----:B------:R-:W-:Y:S02]  /*e870*/  CS2R R24, SRZ ;  /* 0x0000000000187805 */ /* 0x000fe4000001ff00 */
[----:B------:R-:W-:Y:S02]  /*e880*/  ISETP.GE.AND P4, PT, R218, UR4, PT ;  /* 0x00000004da007c0c */ /* 0x000fe4000bf86270 */
[----:B------:R-:W-:Y:S02]  /*e890*/  CS2R R26, SRZ ;  /* 0x00000000001a7805 */ /* 0x000fe4000001ff00 */
[----:B------:R-:W-:-:S09]  /*e8a0*/  ISETP.GE.AND P3, PT, R18, UR4, PT ;  /* 0x0000000412007c0c */ /* 0x000fd2000bf66270 */
[CC--:B0-----:R-:W-:Y:S02]  /*e8b0*/  @!P4 IADD3 R6, P0, R218.reuse, R5.reuse, RZ ;  /* 0x00000005da06c210 */ /* 0x0c1fe40007f1e0ff */
[----:B----4-:R-:W-:Y:S02]  /*e8c0*/  @!P4 IADD3 R8, P2, R218, R14, RZ ;  /* 0x0000000eda08c210 */ /* 0x010fe40007f5e0ff */
[----:B------:R-:W-:Y:S02]  /*e8d0*/  CS2R R28, SRZ ;  /* 0x00000000001c7805 */ /* 0x000fe4000001ff00 */
[----:B------:R-:W-:Y:S01]  /*e8e0*/  CS2R R20, SRZ ;  /* 0x0000000000147805 */ /* 0x000fe2000001ff00 */
[----:B--2---:R-:W-:Y:S01]  /*e8f0*/  @!P4 IMAD.X R7, R3, 0x1, R11, P0 ;  /* 0x000000010307c824 */ /* 0x004fe200000e060b */
[----:B------:R-:W-:-:S04]  /*e900*/  @!P3 IADD3 R4, P0, R18, R5, RZ ;  /* 0x000000051204b210 */ /* 0x000fc80007f1e0ff */
[----:B------:R0:W5:Y:S01]  /*e910*/  @!P4 LD.E.64 R24, desc[UR46][R6.64] ;  /* 0x0000002e0618c980 */ /* 0x000162000c101b00 */
[----:B------:R-:W-:-:S05]  /*e920*/  @!P3 IMAD.X R5, R3, 0x1, R19, P0 ;  /* 0x000000010305b824 */ /* 0x000fca00000e0613 */
[----:B------:R2:W5:Y:S01]  /*e930*/  @!P3 LD.E.64 R26, desc[UR46][R4.64] ;  /* 0x0000002e041ab980 */ /* 0x000562000c101b00 */
[----:B0-----:R-:W-:-:S05]  /*e940*/  @!P3 IADD3 R6, P1, R18, R14, RZ ;  /* 0x0000000e1206b210 */ /* 0x001fca0007f3e0ff */
[C---:B---3--:R-:W-:Y:S01]  /*e950*/  @!P3 IMAD.X R7, R9.reuse, 0x1, R19, P1 ;  /* 0x000000010907b824 */ /* 0x048fe200008e0613 */
[----:B------:R-:W-:-:S04]  /*e960*/  @!P4 IADD3.X R9, R9, R11, RZ, P2, !PT ;  /* 0x0000000b0909c210 */ /* 0x000fc800017fe4ff */
[----:B------:R2:W5:Y:S04]  /*e970*/  @!P3 LD.E.64 R28, desc[UR46][R6.64] ;  /* 0x0000002e061cb980 */ /* 0x000568000c101b00 */
[----:B------:R2:W5:Y:S02]  /*e980*/  @!P4 LD.E.64 R20, desc[UR46][R8.64] ;  /* 0x0000002e0814c980 */ /* 0x000564000c101b00 */
.L_x_3188:
[----:B------:R-:W-:Y:S05]  /*e990*/  BSYNC B1 ;  /* 0x0000000000017941 */ /* 0x000fea0003800000 */
.L_x_3187:
[----:B------:R-:W-:Y:S01]  /*e9a0*/  UMOV UR4, 0xffffffff ;  /* 0xffffffff00047882 */ /* 0x000fe20000000000 */
[----:B--23--:R-:W-:Y:S02]  /*e9b0*/  CS2R R8, SRZ ;  /* 0x0000000000087805 */ /* 0x00cfe4000001ff00 */
[----:B------:R-:W-:Y:S05]  /*e9c0*/  BRA.DIV UR4, `(.L_x_3189) ;  /* 0x0000025204a47947 */ /* 0x000fea000b800000 */
[----:B0-----:R0:W2:Y:S04]  /*e9d0*/  SHFL.IDX PT, R3, R48, 0x3, 0x181f ;  /* 0x00781f0030037f89 */ /* 0x0010a800000e0000 */
[----:B------:R0:W3:Y:S04]  /*e9e0*/  SHFL.IDX PT, R5, R0, 0x3, 0x181f ;  /* 0x00781f0000057f89 */ /* 0x0000e800000e0000 */
[----:B-1----:R-:W1:Y:S04]  /*e9f0*/  SHFL.IDX PT, R37, R37, 0x3, 0x181f ;  /* 0x00781f0025257f89 */ /* 0x002e6800000e0000 */
[----:B------:R-:W0:Y:S02]  /*ea00*/  SHFL.IDX PT, R49, R49, 0x3, 0x181f ;  /* 0x00781f0031317f89 */ /* 0x000e2400000e0000 */
.L_x_3514:
[----:B------:R-:W0:Y:S01]  /*ea10*/  LDL R4, [R1+0xa8] ;  /* 0x0000a80001047983 */ /* 0x000e220000100800 */
[----:B------:R-:W-:Y:S01]  /*ea20*/  VIADD R10, R10, 0x60 ;  /* 0x000000600a0a7836 */ /* 0x000fe20000000000 */
[----:B------:R-:W-:Y:S01]  /*ea30*/  BSSY B1, `(.L_x_3190) ;  /* 0x000001e000017945 */ /* 0x000fe20003800000 */
[----:B------:R-:W-:Y:S02]  /*ea40*/  CS2R R12, SRZ ;  /* 0x00000000000c7805 */ /* 0x000fe4000001ff00 */
[----:B----4-:R-:W-:Y:S02]  /*ea50*/  CS2R R14, SRZ ;  /* 0x00000000000e7805 */ /* 0x010fe4000001ff00 */
[----:B------:R-:W-:Y:S02]  /*ea60*/  ISETP.GE.AND P0, PT, R10, R51, PT ;  /* 0x000000330a00720c */ /* 0x000fe40003f06270 */
[----:B------:R-:W-:Y:S02]  /*ea70*/  CS2R R10, SRZ ;  /* 0x00000000000a7805 */ /* 0x000fe4000001ff00 */
[----:B0-----:R-:W-:-:S04]  /*ea80*/  LEA.HI R0, R4, R4, RZ, 0x1 ;  /* 0x0000000404007211 */ /* 0x001fc800078f08ff */
[----:B------:R-:W-:-:S05]  /*ea90*/  LOP3.LUT R0, R0, 0xfffffffe, RZ, 0xc0, !PT ;  /* 0xfffffffe00007812 */ /* 0x000fca00078ec0ff */
[----:B------:R-:W-:-:S05]  /*eaa0*/  IMAD.IADD R0, R4, 0x1, -R0 ;  /* 0x0000000104007824 */ /* 0x000fca00078e0a00 */
[----:B------:R-:W-:Y:S01]  /*eab0*/  SHF.L.U32 R50, R0, 0x1f, RZ ;  /* 0x0000001f00327819 */ /* 0x000fe200000006ff */
[----:B------:R-:W-:Y:S06]  /*eac0*/  @P0 BRA `(.L_x_3191) ;  /* 0x0000000000500947 */ /* 0x000fec0003800000 */
[----:B------:R-:W2:Y:S01]  /*ead0*/  LDL R53, [R1+0x94] ;  /* 0x0000940001357983 */ /* 0x000ea20000100800 */
[----:B------:R-:W-:Y:S01]  /*eae0*/  ULDC UR4, c[0x0][0x3f4] ;  /* 0x0000fd0000047ab9 */ /* 0x000fe20000000800 */
[----:B------:R-:W-:Y:S02]  /*eaf0*/  CS2R R8, SRZ ;  /* 0x0000000000087805 */ /* 0x000fe4000001ff00 */
[----:B------:R-:W-:Y:S02]  /*eb00*/  ISETP.GE.AND P4, PT, R218, UR4, PT ;  /* 0x00000004da007c0c */ /* 0x000fe4000bf86270 */
[----:B------:R-:W-:Y:S02]  /*eb10*/  CS2R R12, SRZ ;  /* 0x00000000000c7805 */ /* 0x000fe4000001ff00 */
[----:B------:R-:W-:-:S09]  /*eb20*/  ISETP.GE.AND P3, PT, R18, UR4, PT ;  /* 0x0000000412007c0c */ /* 0x000fd2000bf66270 */
[C---:B---3--:R-:W-:Y:S02]  /*eb30*/  @!P4 IADD3 R6, P0, R218.reuse, R5, RZ ;  /* 0x00000005da06c210 */ /* 0x048fe40007f1e0ff */
[----:B------:R-:W-:Y:S02]  /*eb40*/  @!P4 IADD3 R48, P2, R218, R49, RZ ;  /* 0x00000031da30c210 */ /* 0x000fe40007f5e0ff */
[----:B------:R-:W-:Y:S02]  /*eb50*/  CS2R R14, SRZ ;  /* 0x00000000000e7805 */ /* 0x000fe4000001ff00 */
[----:B------:R-:W-:Y:S01]  /*eb60*/  CS2R R10, SRZ ;  /* 0x00000000000a7805 */ /* 0x000fe2000001ff00 */
[----:B--2---:R-:W-:Y:S01]  /*eb70*/  @!P4 IMAD.X R7, R3, 0x1, R53, P0 ;  /* 0x000000010307c824 */ /* 0x004fe200000e0635 */
[----:B------:R-:W-:-:S04]  /*eb80*/  @!P3 IADD3 R4, P0, R18, R5, RZ ;  /* 0x000000051204b210 */ /* 0x000fc80007f1e0ff */
[----:B------:R0:W5:Y:S01]  /*eb90*/  @!P4 LD.E.64 R8, desc[UR46][R6.64] ;  /* 0x0000002e0608c980 */ /* 0x000162000c101b00 */
[----:B------:R-:W-:-:S05]  /*eba0*/  @!P3 IMAD.X R5, R3, 0x1, R19, P0 ;  /* 0x000000010305b824 */ /* 0x000fca00000e0613 */
[----:B------:R4:W5:Y:S01]  /*ebb0*/  @!P3 LD.E.64 R12, desc[UR46][R4.64] ;  /* 0x0000002e040cb980 */ /* 0x000962000c101b00 */
[----:B0-----:R-:W-:Y:S01]  /*ebc0*/  @!P3 IADD3 R6, P1, R18, R49, RZ ;  /* 0x000000311206b210 */ /* 0x001fe20007f3e0ff */
[----:B-1----:R-:W-:-:S04]  /*ebd0*/  @!P4 IMAD.X R49, R37, 0x1, R53, P2 ;  /* 0x000000012531c824 */ /* 0x002fc800010e0635 */
[----:B------:R-:W-:Y:S01]  /*ebe0*/  @!P3 IMAD.X R7, R37, 0x1, R19, P1 ;  /* 0x000000012507b824 */ /* 0x000fe200008e0613 */
[----:B------:R4:W5:Y:S04]  /*ebf0*/  @!P4 LD.E.64 R10, desc[UR46][R48.64] ;  /* 0x0000002e300ac980 */ /* 0x000968000c101b00 */
[----:B------:R4:W5:Y:S03]  /*ec00*/  @!P3 LD.E.64 R14, desc[UR46][R6.64] ;  /* 0x0000002e060eb980 */ /* 0x000966000c101b00 */
.L_x_3191:
[----:B------:R-:W-:Y:S05]  /*ec10*/  BSYNC B1 ;  /* 0x0000000000017941 */ /* 0x000fea0003800000 */
.L_x_3190:
[----:B------:R-:W0:Y:S01]  /*ec20*/  SYNCS.PHASECHK.TRANS64.TRYWAIT P0, [R23+URZ+0x38800], R50 ;  /* 0x03880032170075a7 */ /* 0x000e22000800017f */
[----:B------:R-:W-:Y:S01]  /*ec30*/  VIADDMNMX R0, R51, -R52, 0x80, PT ;  /* 0x0000008033007446 */ /* 0x000fe20003800934 */
[----:B------:R-:W-:Y:S03]  /*ec40*/  BSSY B1, `(.L_x_3192) ;  /* 0x0000003000017945 */ /* 0x000fe60003800000 */
[----:B------:R-:W-:Y:S01]  /*ec50*/  ISETP.GE.AND P1, PT, R219, R0, PT ;  /* 0x00000000db00720c */ /* 0x000fe20003f26270 */
[----:B0-----:R-:W-:-:S12]  /*ec60*/  @!P0 BRA `(.L_x_3193) ;  /* 0x0000025000708947 */ /* 0x001fd80003800000 */
.L_x_3515:
[----:B------:R-:W-:Y:S05]  /*ec70*/  BSYNC B1 ;  /* 0x0000000000017941 */ /* 0x000fea0003800000 */
.L_x_3192:
[----:B------:R-:W-:Y:S04]  /*ec80*/  BSSY B1, `(.L_x_3194) ;  /* 0x00000fa000017945 */ /* 0x000fe80003800000 */
[----:B------:R-:W-:Y:S05]  /*ec90*/  @P1 BRA `(.L_x_3195) ;  /* 0x0000000c00e01947 */ /* 0x000fea0003800000 */
[----:B------:R0:W5:Y:S01]  /*eca0*/  LDL R59, [R1+0x88] ;  /* 0x00008800013b7983 */ /* 0x0001620000100800 */
[----:B--2---:R-:W2:Y:S01]  /*ecb0*/  LDC R3, c[0x0][0x3f4] ;  /* 0x0000fd00ff037b82 */ /* 0x004ea20000000800 */
[----:B------:R-:W-:Y:S01]  /*ecc0*/  BSSY B2, `(.L_x_3196) ;  /* 0x000007a000027945 */ /* 0x000fe20003800000 */
[-C--:B--2---:R-:W-:Y:S02]  /*ecd0*/  ISETP.GE.AND P0, PT, R18, R3.reuse, PT ;  /* 0x000000031200720c */ /* 0x084fe40003f06270 */
[----:B------:R-:W-:-:S11]  /*ece0*/  ISETP.GE.AND P1, PT, R218, R3, PT ;  /* 0x00000003da00720c */ /* 0x000fd60003f26270 */
[----:B0-----:R-:W-:Y:S05]  /*ecf0*/  @P0 BRA `(.L_x_3197) ;  /* 0x0000000400d80947 */ /* 0x001fea0003800000 */
[----:B---345:R-:W0:Y:S01]  /*ed00*/  LDS.128 R4, [R59+0x20400] ;  /* 0x020400003b047984 */ /* 0x038e220000000c00 */
[----:B-1----:R-:W-:Y:S02]  /*ed10*/  SHF.R.U32.HI R37, RZ, 0x8, R44 ;  /* 0x00000008ff257819 */ /* 0x002fe4000001162c */
        /* <DEDUP_REMOVED lines=9> */
[----:B------:R-:W-:Y:S01]  /*edb0*/  SHF.R.U32.HI R54, RZ, 0x10, R45 ;  /* 0x00000010ff367819 */ /* 0x000fe2000001162d */
[----:B------:R-:W-:Y:S01]  /*edc0*/  IMAD.U32 R53, R53, 0x10000, RZ ;  /* 0x0001000035357824 */ /* 0x000fe200078e00ff */
[----:B------:R-:W-:-:S02]  /*edd0*/  LOP3.LUT R51, R47, 0xff, RZ, 0xc0, !PT ;  /* 0x000000ff2f337812 */ /* 0x000fc400078ec0ff */
[----:B------:R-:W-:Y:S02]  /*ede0*/  LOP3.LUT R52, R52, 0xff, RZ, 0xc0, !PT ;  /* 0x000000ff34347812 */ /* 0x000fe400078ec0ff */
[----:B------:R-:W-:Y:S02]  /*edf0*/  PRMT R49, R50, 0x7604, R49 ;  /* 0x0000760432317816 */ /* 0x000fe40000000031 */
[----:B------:R-:W-:Y:S02]  /*ee00*/  LOP3.LUT R50, R48, 0xff, RZ, 0xc0, !PT ;  /* 0x000000ff30327812 */ /* 0x000fe400078ec0ff */
[----:B------:R-:W-:Y:S02]  /*ee10*/  SHF.L.U32 R48, R54, 0x10, RZ ;  /* 0x0000001036307819 */ /* 0x000fe400000006ff */
[----:B------:R-:W-:Y:S02]  /*ee20*/  PRMT R52, R52, 0x7604, R51 ;  /* 0x0000760434347816 */ /* 0x000fe40000000033 */
[----:B------:R-:W-:-:S02]  /*ee30*/  LOP3.LUT R37, R46, 0xff, RZ, 0xc0, !PT ;  /* 0x000000ff2e257812 */ /* 0x000fc400078ec0ff */
[----:B------:R-:W-:Y:S02]  /*ee40*/  LOP3.LUT R49, R49, 0xff0000, R48, 0xf8, !PT ;  /* 0x00ff000031317812 */ /* 0x000fe400078ef830 */
[----:B------:R-:W-:Y:S02]  /*ee50*/  LOP3.LUT R53, R52, 0xff0000, R53, 0xf8, !PT ;  /* 0x00ff000034357812 */ /* 0x000fe400078ef835 */
[----:B------:R-:W-:Y:S02]  /*ee60*/  PRMT R51, R50, 0x7604, R37 ;  /* 0x0000760432337816 */ /* 0x000fe40000000025 */
[----:B------:R-:W-:Y:S02]  /*ee70*/  LOP3.LUT R53, R53, 0xff000000, R47, 0xf8, !PT ;  /* 0xff00000035357812 */ /* 0x000fe400078ef82f */
[----:B------:R-:W-:Y:S02]  /*ee80*/  LOP3.LUT R49, R49, 0xff000000, R45, 0xf8, !PT ;  /* 0xff00000031317812 */ /* 0x000fe400078ef82d */
[----:B------:R-:W-:-:S02]  /*ee90*/  LOP3.LUT R37, R3, 0xff0000, R44, 0xf8, !PT ;  /* 0x00ff000003257812 */ /* 0x000fc400078ef82c */
[-C--:B0-----:R-:W-:Y:S02]  /*eea0*/  F2FP.F16.E4M3.UNPACK_B R3, R6.reuse.H1 ;  /* 0x00000006ff03723e */ /* 0x081fe400030006ff */
[--C-:B------:R-:W-:Y:S02]  /*eeb0*/  LOP3.LUT R51, R51, 0xff0000, R46.reuse, 0xf8, !PT ;  /* 0x00ff000033337812 */ /* 0x100fe400078ef82e */
[----:B------:R-:W-:Y:S02]  /*eec0*/  F2FP.F16.E4M3.UNPACK_B R54, R53 ;  /* 0x00000035ff36723e */ /* 0x000fe400020006ff */
[----:B------:R-:W-:Y:S02]  /*eed0*/  F2FP.F16.E4M3.UNPACK_B R50, R49 ;  /* 0x00000031ff32723e */ /* 0x000fe400020006ff */
[----:B------:R-:W-:Y:S01]  /*eee0*/  LOP3.LUT R52, R51, 0xff000000, R46, 0xf8, !PT ;  /* 0xff00000033347812 */ /* 0x000fe200078ef82e */
[--C-:B------:R-:W-:Y:S01]  /*eef0*/  HADD2.F32 R46, -RZ, R3.reuse.H0_H0 ;  /* 0x20000003ff2e7230 */ /* 0x100fe20000004100 */
[----:B------:R-:W-:Y:S01]  /*ef00*/  F2FP.F16.E4M3.UNPACK_B R45, R6 ;  /* 0x00000006ff2d723e */ /* 0x000fe200020006ff */
[----:B------:R-:W-:Y:S01]  /*ef10*/  HADD2.F32 R3, -RZ, R3.H1_H1 ;  /* 0x30000003ff037230 */ /* 0x000fe20000004100 */
[----:B------:R-:W-:Y:S01]  /*ef20*/  LOP3.LUT R48, R37, 0xff000000, R44, 0xf8, !PT ;  /* 0xff00000025307812 */ /* 0x000fe200078ef82c */
[----:B------:R-:W-:Y:S01]  /*ef30*/  HADD2.F32 R55, -RZ, R54.H1_H1 ;  /* 0x30000036ff377230 */ /* 0x000fe20000004100 */
[-C--:B------:R-:W-:Y:S01]  /*ef40*/  F2FP.F16.E4M3.UNPACK_B R37, R5.reuse ;  /* 0x00000005ff25723e */ /* 0x080fe200020006ff */
[----:B------:R-:W-:Y:S01]  /*ef50*/  HADD2.F32 R51, -RZ, R50.H1_H1 ;  /* 0x30000032ff337230 */ /* 0x000fe20000004100 */
[----:B------:R-:W-:Y:S01]  /*ef60*/  F2FP.F16.E4M3.UNPACK_B R44, R5.H1 ;  /* 0x00000005ff2c723e */ /* 0x000fe200030006ff */
[----:B------:R-:W-:-:S02]  /*ef70*/  HADD2.F32 R54, -RZ, R54.H0_H0 ;  /* 0x20000036ff367230 */ /* 0x000fc40000004100 */
[C---:B------:R-:W-:Y:S01]  /*ef80*/  FMUL.FTZ R57, R3.reuse, R55 ;  /* 0x0000003703397220 */ /* 0x040fe20000410000 */
[--C-:B------:R-:W-:Y:S02]  /*ef90*/  HADD2.F32 R5, -RZ, R45.reuse.H1_H1 ;  /* 0x3000002dff057230 */ /* 0x100fe40000004100 */
[----:B------:R-:W-:Y:S01]  /*efa0*/  FMUL.FTZ R56, R3, R51 ;  /* 0x0000003303387220 */ /* 0x000fe20000410000 */
[----:B------:R-:W-:Y:S01]  /*efb0*/  HADD2.F32 R50, -RZ, R50.H0_H0 ;  /* 0x20000032ff327230 */ /* 0x000fe20000004100 */
[----:B------:R-:W-:Y:S01]  /*efc0*/  F2FP.F16.E4M3.UNPACK_B R47, R7 ;  /* 0x00000007ff2f723e */ /* 0x000fe200020006ff */
[C---:B------:R-:W-:Y:S01]  /*efd0*/  FFMA.FTZ R3, R46.reuse, R51, -R57 ;  /* 0x000000332e037223 */ /* 0x040fe20000010839 */
[----:B------:R-:W-:Y:S01]  /*efe0*/  F2FP.F16.E4M3.UNPACK_B R53, R53.H1 ;  /* 0x00000035ff35723e */ /* 0x000fe200030006ff */
[----:B------:R-:W-:Y:S01]  /*eff0*/  FFMA.FTZ R60, R46, R55, R56 ;  /* 0x000000372e3c7223 */ /* 0x000fe20000010038 */
[----:B------:R-:W-:Y:S01]  /*f000*/  HADD2.F32 R45, -RZ, R45.H0_H0 ;  /* 0x2000002dff2d7230 */ /* 0x000fe20000004100 */
[----:B------:R-:W-:Y:S01]  /*f010*/  F2FP.F16.E4M3.UNPACK_B R49, R49.H1 ;  /* 0x00000031ff31723e */ /* 0x000fe200030006ff */
[C---:B------:R-:W-:Y:S01]  /*f020*/  FMUL.FTZ R46, R5.reuse, R54 ;  /* 0x00000036052e7220 */ /* 0x040fe20000410000 */
[----:B------:R-:W-:Y:S01]  /*f030*/  FMUL.FTZ R51, R5, R50 ;  /* 0x0000003205337220 */ /* 0x000fe20000410000 */
[----:B------:R-:W-:Y:S01]  /*f040*/  HADD2.F32 R5, -RZ, R47.H1_H1 ;  /* 0x3000002fff057230 */ /* 0x000fe20000004100 */
[----:B------:R-:W-:Y:S01]  /*f050*/  F2FP.F16.E4M3.UNPACK_B R7, R7.H1 ;  /* 0x00000007ff07723e */ /* 0x000fe200030006ff */
[----:B------:R-:W-:-:S02]  /*f060*/  HADD2.F32 R56, -RZ, R53.H0_H0 ;  /* 0x20000035ff387230 */ /* 0x000fc40000004100 */
[C---:B------:R-:W-:Y:S01]  /*f070*/  FFMA.FTZ R55, R45.reuse, R50, -R46 ;  /* 0x000000322d377223 */ /* 0x040fe2000001082e */
[----:B------:R-:W-:Y:S02]  /*f080*/  HADD2.F32 R46, -RZ, R49.H0_H0 ;  /* 0x20000031ff2e7230 */ /* 0x000fe40000004100 */
[----:B------:R-:W-:Y:S01]  /*f090*/  FFMA.FTZ R58, R45, R54, R51 ;  /* 0x000000362d3a7223 */ /* 0x000fe20000010033 */
[----:B------:R-:W-:Y:S02]  /*f0a0*/  HADD2.F32 R47, -RZ, R47.H0_H0 ;  /* 0x2000002fff2f7230 */ /* 0x000fe40000004100 */
[C---:B------:R-:W-:Y:S01]  /*f0b0*/  FMUL.FTZ R50, R5.reuse, R56 ;  /* 0x0000003805327220 */ /* 0x040fe20000410000 */
[----:B------:R-:W-:Y:S02]  /*f0c0*/  HADD2.F32 R54, -RZ, R53.H1_H1 ;  /* 0x30000035ff367230 */ /* 0x000fe40000004100 */
[----:B------:R-:W-:Y:S01]  /*f0d0*/  FMUL.FTZ R62, R5, R46 ;  /* 0x0000002e053e7220 */ /* 0x000fe20000410000 */
[----:B------:R-:W-:-:S02]  /*f0e0*/  HADD2.F32 R45, -RZ, R7.H1_H1 ;  /* 0x30000007ff2d7230 */ /* 0x000fc40000004100 */
[C---:B------:R-:W-:Y:S01]  /*f0f0*/  FFMA.FTZ R53, R47.reuse, R46, -R50 ;  /* 0x0000002e2f357223 */ /* 0x040fe20000010832 */
[----:B------:R-:W-:Y:S02]  /*f100*/  HADD2.F32 R46, -RZ, R49.H1_H1 ;  /* 0x30000031ff2e7230 */ /* 0x000fe40000004100 */
[----:B------:R-:W-:Y:S01]  /*f110*/  FFMA.FTZ R62, R47, R56, R62 ;  /* 0x000000382f3e7223 */ /* 0x000fe2000001003e */
[----:B------:R-:W-:Y:S01]  /*f120*/  F2FP.F16.E4M3.UNPACK_B R6, R4 ;  /* 0x00000004ff06723e */ /* 0x000fe200020006ff */
[----:B------:R-:W-:Y:S02]  /*f130*/  HADD2.F32 R5, -RZ, R7.H0_H0 ;  /* 0x20000007ff057230 */ /* 0x000fe40000004100 */
[C---:B------:R-:W-:Y:S01]  /*f140*/  FMUL.FTZ R50, R45.reuse, R54 ;  /* 0x000000362d327220 */ /* 0x040fe20000410000 */
[----:B------:R-:W-:Y:S01]  /*f150*/  FMUL.FTZ R56, R45, R46 ;  /* 0x0000002e2d387220 */ /* 0x000fe20000410000 */
[----:B------:R-:W-:Y:S02]  /*f160*/  F2FP.F16.E4M3.UNPACK_B R4, R4.H1 ;  /* 0x00000004ff04723e */ /* 0x000fe400030006ff */
[----:B------:R-:W-:Y:S01]  /*f170*/  F2FP.F16.E4M3.UNPACK_B R47, R52 ;  /* 0x00000034ff2f723e */ /* 0x000fe200020006ff */
[C---:B------:R-:W-:Y:S01]  /*f180*/  FFMA.FTZ R57, R5.reuse, R46, -R50 ;  /* 0x0000002e05397223 */ /* 0x040fe20000010832 */
[----:B------:R-:W-:Y:S01]  /*f190*/  F2FP.F16.E4M3.UNPACK_B R45, R48 ;  /* 0x00000030ff2d723e */ /* 0x000fe200020006ff */
[----:B------:R-:W-:Y:S01]  /*f1a0*/  FFMA.FTZ R64, R5, R54, R56 ;  /* 0x0000003605407223 */ /* 0x000fe20000010038 */
[--C-:B------:R-:W-:Y:S01]  /*f1b0*/  HADD2.F32 R7, -RZ, R4.reuse.H1_H1 ;  /* 0x30000004ff077230 */ /* 0x100fe20000004100 */
[----:B------:R-:W-:Y:S01]  /*f1c0*/  F2FP.F16.E4M3.UNPACK_B R48, R48.H1 ;  /* 0x00000030ff30723e */ /* 0x000fe200030006ff */
[----:B------:R-:W-:Y:S01]  /*f1d0*/  HADD2.F32 R50, -RZ, R47.H1_H1 ;  /* 0x3000002fff327230 */ /* 0x000fe20000004100 */
[----:B------:R-:W-:Y:S01]  /*f1e0*/  F2FP.F16.E4M3.UNPACK_B R52, R52.H1 ;  /* 0x00000034ff34723e */ /* 0x000fe200030006ff */
[----:B------:R-:W-:Y:S01]  /*f1f0*/  HADD2.F32 R46, -RZ, R45.H1_H1 ;  /* 0x3000002dff2e7230 */ /* 0x000fe20000004100 */
[----:B------:R-:W-:Y:S01]  /*f200*/  F2FP.SATFINITE.E4M3.F32.PACK_AB_MERGE_C R3, R60, R3, RZ ;  /* 0x000000033c03723e */ /* 0x000fe200048070ff */
[----:B------:R-:W-:-:S02]  /*f210*/  HADD2.F32 R5, -RZ, R4.H0_H0 ;  /* 0x20000004ff057230 */ /* 0x000fc40000004100 */
[C---:B------:R-:W-:Y:S01]  /*f220*/  FMUL.FTZ R54, R7.reuse, R50 ;  /* 0x0000003207367220 */ /* 0x040fe20000410000 */
[----:B------:R-:W-:Y:S02]  /*f230*/  HADD2.F32 R47, -RZ, R47.H0_H0 ;  /* 0x2000002fff2f7230 */ /* 0x000fe40000004100 */
[-C--:B------:R-:W-:Y:S01]  /*f240*/  FMUL.FTZ R56, R7, R46.reuse ;  /* 0x0000002e07387220 */ /* 0x080fe20000410000 */
[--C-:B------:R-:W-:Y:S02]  /*f250*/  HADD2.F32 R4, -RZ, R6.reuse.H1_H1 ;  /* 0x30000006ff047230 */ /* 0x100fe40000004100 */
[C---:B------:R-:W-:Y:S01]  /*f260*/  FFMA.FTZ R54, R5.reuse, R46, -R54 ;  /* 0x0000002e05367223 */ /* 0x040fe20000010836 */
[----:B------:R-:W-:Y:S02]  /*f270*/  HADD2.F32 R45, -RZ, R45.H0_H0 ;  /* 0x2000002dff2d7230 */ /* 0x000fe40000004100 */
[----:B------:R-:W-:Y:S01]  /*f280*/  FFMA.FTZ R49, R5, R50, R56 ;  /* 0x0000003205317223 */ /* 0x000fe20000010038 */
[----:B------:R-:W-:-:S02]  /*f290*/  HADD2.F32 R6, -RZ, R6.H0_H0 ;  /* 0x20000006ff067230 */ /* 0x000fc40000004100 */
[C---:B------:R-:W-:Y:S01]  /*f2a0*/  FMUL.FTZ R7, R4.reuse, R47 ;  /* 0x0000002f04077220 */ /* 0x040fe20000410000 */
[--C-:B------:R-:W-:Y:S02]  /*f2b0*/  HADD2.F32 R5, -RZ, R44.reuse.H1_H1 ;  /* 0x3000002cff057230 */ /* 0x100fe40000004100 */
[-C--:B------:R-:W-:Y:S01]  /*f2c0*/  FMUL.FTZ R4, R4, R45.reuse ;  /* 0x0000002d04047220 */ /* 0x080fe20000410000 */
[----:B------:R-:W-:Y:S02]  /*f2d0*/  HADD2.F32 R44, -RZ, R44.H0_H0 ;  /* 0x2000002cff2c7230 */ /* 0x000fe40000004100 */
[C---:B------:R-:W-:Y:S01]  /*f2e0*/  FFMA.FTZ R45, R6.reuse, R45, -R7 ;  /* 0x0000002d062d7223 */ /* 0x040fe20000010807 */
[----:B------:R-:W-:Y:S02]  /*f2f0*/  HADD2.F32 R7, -RZ, R52.H1_H1 ;  /* 0x30000034ff077230 */ /* 0x000fe40000004100 */
[----:B------:R-:W-:Y:S01]  /*f300*/  FFMA.FTZ R46, R6, R47, R4 ;  /* 0x0000002f062e7223 */ /* 0x000fe20000010004 */
[----:B------:R-:W-:-:S02]  /*f310*/  HADD2.F32 R6, -RZ, R48.H1_H1 ;  /* 0x30000030ff067230 */ /* 0x000fc40000004100 */
[----:B------:R-:W-:Y:S02]  /*f320*/  HADD2.F32 R48, -RZ, R48.H0_H0 ;  /* 0x20000030ff307230 */ /* 0x000fe40000004100 */
[CC--:B------:R-:W-:Y:S01]  /*f330*/  FMUL.FTZ R51, R5.reuse, R7.reuse ;  /* 0x0000000705337220 */ /* 0x0c0fe20000410000 */
[----:B------:R-:W-:Y:S02]  /*f340*/  HADD2.F32 R52, -RZ, R52.H0_H0 ;  /* 0x20000034ff347230 */ /* 0x000fe40000004100 */
[-C--:B------:R-:W-:Y:S01]  /*f350*/  FMUL.FTZ R56, R5, R6.reuse ;  /* 0x0000000605387220 */ /* 0x080fe20000410000 */
[--C-:B------:R-:W-:Y:S02]  /*f360*/  HADD2.F32 R4, -RZ, R37.reuse.H1_H1 ;  /* 0x30000025ff047230 */ /* 0x100fe40000004100 */
[C---:B------:R-:W-:Y:S01]  /*f370*/  FFMA.FTZ R51, R44.reuse, R6, -R51 ;  /* 0x000000062c337223 */ /* 0x040fe20000010833 */
[----:B------:R-:W-:Y:S02]  /*f380*/  HADD2.F32 R37, -RZ, R37.H0_H0 ;  /* 0x20000025ff257230 */ /* 0x000fe40000004100 */
[----:B------:R-:W-:Y:S01]  /*f390*/  FFMA.FTZ R56, R44, R7, R56 ;  /* 0x000000072c387223 */ /* 0x000fe20000010038 */
[----:B------:R-:W-:Y:S01]  /*f3a0*/  F2FP.SATFINITE.E4M3.F32.PACK_AB_MERGE_C R7, R64, R57, RZ ;  /* 0x000000394007723e */ /* 0x000fe200048070ff */
[C---:B------:R-:W-:Y:S01]  /*f3b0*/  FMUL.FTZ R50, R4.reuse, R52 ;  /* 0x0000003404327220 */ /* 0x040fe20000410000 */
[----:B------:R-:W-:Y:S01]  /*f3c0*/  FMUL.FTZ R47, R4, R48 ;  /* 0x00000030042f7220 */ /* 0x000fe20000410000 */
[----:B------:R-:W-:-:S02]  /*f3d0*/  F2FP.SATFINITE.E4M3.F32.PACK_AB_MERGE_C R4, R49, R54, RZ ;  /* 0x000000363104723e */ /* 0x000fc400048070ff */
[C---:B------:R-:W-:Y:S01]  /*f3e0*/  FFMA.FTZ R5, R37.reuse, R48, -R50 ;  /* 0x0000003025057223 */ /* 0x040fe20000010832 */
[----:B------:R-:W-:Y:S01]  /*f3f0*/  FFMA.FTZ R52, R37, R52, R47 ;  /* 0x0000003425347223 */ /* 0x000fe2000001002f */
[----:B------:R-:W-:Y:S02]  /*f400*/  F2FP.SATFINITE.E4M3.F32.PACK_AB_MERGE_C R51, R56, R51, RZ ;  /* 0x000000333833723e */ /* 0x000fe400048070ff */
[----:B------:R-:W-:Y:S02]  /*f410*/  F2FP.SATFINITE.E4M3.F32.PACK_AB_MERGE_C R6, R58, R55, R3 ;  /* 0x000000373a06723e */ /* 0x000fe40004807003 */
[----:B------:R-:W-:Y:S02]  /*f420*/  F2FP.SATFINITE.E4M3.F32.PACK_AB_MERGE_C R7, R62, R53, R7 ;  /* 0x000000353e07723e */ /* 0x000fe40004807007 */
[----:B------:R-:W-:Y:S02]  /*f430*/  F2FP.SATFINITE.E4M3.F32.PACK_AB_MERGE_C R4, R46, R45, R4 ;  /* 0x0000002d2e04723e */ /* 0x000fe40004807004 */
[----:B------:R-:W-:-:S05]  /*f440*/  F2FP.SATFINITE.E4M3.F32.PACK_AB_MERGE_C R5, R52, R5, R51 ;  /* 0x000000053405723e */ /* 0x000fca0004807033 */
[----:B------:R0:W-:Y:S02]  /*f450*/  STS.128 [R59+0x20400], R4 ;  /* 0x020400043b007388 */ /* 0x0001e40000000c00 */
.L_x_3197:
[----:B------:R-:W-:Y:S05]  /*f460*/  BSYNC B2 ;  /* 0x0000000000027941 */ /* 0x000fea0003800000 */
.L_x_3196:
[----:B------:R-:W-:Y:S05]  /*f470*/  @P1 BRA `(.L_x_3195) ;  /* 0x0000000400e81947 */ /* 0x000fea0003800000 */
[----:B0--345:R-:W0:Y:S01]  /*f480*/  LDS.128 R4, [R59+0x24400] ;  /* 0x024400003b047984 */ /* 0x039e220000000c00 */
[----:B------:R-:W-:Y:S02]  /*f490*/  SHF.R.U32.HI R45, RZ, 0x8, R42 ;  /* 0x00000008ff2d7819 */ /* 0x000fe4000001162a */
        /* <DEDUP_REMOVED lines=120> */
.L_x_3195:
[----:B------:R-:W-:Y:S05]  /*fc20*/  BSYNC B1 ;  /* 0x0000000000017941 */ /* 0x000fea0003800000 */
.L_x_3194:
[----:B--2---:R-:W-:Y:S01]  /*fc30*/  VIADD R3, R219, 0x20 ;  /* 0x00000020db037836 */ /* 0x004fe20000000000 */
[----:B------:R-:W-:Y:S04]  /*fc40*/  BSSY B1, `(.L_x_3198) ;  /* 0x00000fb000017945 */ /* 0x000fe80003800000 */
[----:B------:R-:W-:-:S13]  /*fc50*/  ISETP.GE.AND P0, PT, R3, R0, PT ;  /* 0x000000000300720c */ /* 0x000fda0003f06270 */
[----:B------:R-:W-:Y:S05]  /*fc60*/  @P0 BRA `(.L_x_3199) ;  /* 0x0000000c00e00947 */ /* 0x000fea0003800000 */
[----:B------:R2:W5:Y:S01]  /*fc70*/  LDL R53, [R1+0x88] ;  /* 0x0000880001357983 */ /* 0x0005620000100800 */
[----:B------:R-:W0:Y:S01]  /*fc80*/  LDC R3, c[0x0][0x3f4] ;  /* 0x0000fd00ff037b82 */ /* 0x000e220000000800 */
[----:B------:R-:W-:Y:S01]  /*fc90*/  BSSY B2, `(.L_x_3200) ;  /* 0x000007e000027945 */ /* 0x000fe20003800000 */
[-C--:B0-----:R-:W-:Y:S02]  /*fca0*/  ISETP.GE.AND P0, PT, R18, R3.reuse, PT ;  /* 0x000000031200720c */ /* 0x081fe40003f06270 */
[----:B------:R-:W-:-:S11]  /*fcb0*/  ISETP.GE.AND P1, PT, R218, R3, PT ;  /* 0x00000003da00720c */ /* 0x000fd60003f26270 */
[----:B--2---:R-:W-:Y:S05]  /*fcc0*/  @P0 BRA `(.L_x_3201) ;  /* 0x0000000400e80947 */ /* 0x004fea0003800000 */
[----:B---345:R-:W0:Y:S01]  /*fcd0*/  LDS.128 R4, [R53+0x21400] ;  /* 0x0214000035047984 */ /* 0x038e220000000c00 */
        /* <DEDUP_REMOVED lines=121> */
.L_x_3201:
[----:B------:R-:W-:Y:S05]  /*10470*/  BSYNC B2 ;  /* 0x0000000000027941 */ /* 0x000fea0003800000 */
.L_x_3200:
[----:B------:R-:W-:Y:S05]  /*10480*/  @P1 BRA `(.L_x_3199) ;  /* 0x0000000400d81947 */ /* 0x000fea0003800000 */
[----:B0--345:R-:W0:Y:S01]  /*10490*/  LDS.128 R4, [R53+0x25400] ;  /* 0x0254000035047984 */ /* 0x039e220000000c00 */
[----:B------:R-:W-:Y:S02]  /*104a0*/  SHF.R.U32.HI R34, RZ, 0x8, R30 ;  /* 0x00000008ff227819 */ /* 0x000fe4000001161e */
        /* <DEDUP_REMOVED lines=116> */
.L_x_3199:
[----:B------:R-:W-:Y:S05]  /*10bf0*/  BSYNC B1 ;  /* 0x0000000000017941 */ /* 0x000fea0003800000 */
.L_x_3198:
[----:B------:R-:W-:Y:S01]  /*10c00*/  VIADD R3, R219, 0x40 ;  /* 0x00000040db037836 */ /* 0x000fe20000000000 */
[----:B------:R-:W-:Y:S04]  /*10c10*/  BSSY B1, `(.L_x_3202) ;  /* 0x00000fb000017945 */ /* 0x000fe80003800000 */
[----:B------:R-:W-:-:S13]  /*10c20*/  ISETP.GE.AND P0, PT, R3, R0, PT ;  /* 0x000000000300720c */ /* 0x000fda0003f06270 */
[----:B------:R-:W-:Y:S05]  /*10c30*/  @P0 BRA `(.L_x_3203) ;  /* 0x0000000c00e00947 */ /* 0x000fea0003800000 */
[----:B-----5:R0:W5:Y:S01]  /*10c40*/  LDL R45, [R1+0x88] ;  /* 0x00008800012d7983 */ /* 0x0201620000100800 */
[----:B------:R-:W1:Y:S01]  /*10c50*/  LDC R3, c[0x0][0x3f4] ;  /* 0x0000fd00ff037b82 */ /* 0x000e620000000800 */
[----:B------:R-:W-:Y:S01]  /*10c60*/  BSSY B2, `(.L_x_3204) ;  /* 0x000007a000027945 */ /* 0x000fe20003800000 */
[-C--:B-1----:R-:W-:Y:S02]  /*10c70*/  ISETP.GE.AND P0, PT, R18, R3.reuse, PT ;  /* 0x000000031200720c */ /* 0x082fe40003f06270 */
[----:B------:R-:W-:-:S11]  /*10c80*/  ISETP.GE.AND P1, PT, R218, R3, PT ;  /* 0x00000003da00720c */ /* 0x000fd60003f26270 */
[----:B0-----:R-:W-:Y:S05]  /*10c90*/  @P0 BRA `(.L_x_3205) ;  /* 0x0000000400d80947 */ /* 0x001fea0003800000 */
[----:B--2345:R-:W0:Y:S01]  /*10ca0*/  LDS.128 R4, [R45+0x22400] ;  /* 0x022400002d047984 */ /* 0x03ce220000000c00 */
[----:B------:R-:W-:Y:S02]  /*10cb0*/  SHF.R.U32.HI R30, RZ, 0x8, R26 ;  /* 0x00000008ff1e7819 */ /* 0x000fe4000001161a */
        /* <DEDUP_REMOVED lines=9> */
[----:B------:R-:W-:Y:S02]  /*10d50*/  LOP3.LUT R34, R29, 0xff, RZ, 0xc0, !PT ;  /* 0x000000ff1d227812 */ /* 0x000fe400078ec0ff */
[----:B------:R-:W-:-:S02]  /*10d60*/  LOP3.LUT R35, R35, 0xff, RZ, 0xc0, !PT ;  /* 0x000000ff23237812 */ /* 0x000fc400078ec0ff */
[----:B------:R-:W-:Y:S02]  /*10d70*/  SHF.R.U32.HI R37, RZ, 0x10, R29 ;  /* 0x00000010ff257819 */ /* 0x000fe4000001161d */
[----:B------:R-:W-:Y:S02]  /*10d80*/  PRMT R31, R32, 0x7604, R31 ;  /* 0x00007604201f7816 */ /* 0x000fe4000000001f */
[----:B------:R-:W-:Y:S01]  /*10d90*/  LOP3.LUT R33, R30, 0xff, RZ, 0xc0, !PT ;  /* 0x000000ff1e217812 */ /* 0x000fe200078ec0ff */
[----:B------:R-:W-:Y:S01]  /*10da0*/  IMAD.U32 R30, R38, 0x10000, RZ ;  /* 0x00010000261e7824 */ /* 0x000fe200078e00ff */
[----:B------:R-:W-:Y:S02]  /*10db0*/  LOP3.LUT R32, R28, 0xff, RZ, 0xc0, !PT ;  /* 0x000000ff1c207812 */ /* 0x000fe400078ec0ff */
[----:B------:R-:W-:Y:S02]  /*10dc0*/  PRMT R34, R35, 0x7604, R34 ;  /* 0x0000760423227816 */ /* 0x000fe40000000022 */
[----:B------:R-:W-:-:S02]  /*10dd0*/  SHF.L.U32 R37, R37, 0x10, RZ ;  /* 0x0000001025257819 */ /* 0x000fc400000006ff */
[----:B------:R-:W-:Y:S02]  /*10de0*/  PRMT R35, R33, 0x7604, R32 ;  /* 0x0000760421237816 */ /* 0x000fe40000000020 */
[----:B------:R-:W-:Y:S02]  /*10df0*/  LOP3.LUT R33, R31, 0xff0000, R30, 0xf8, !PT ;  /* 0x00ff00001f217812 */ /* 0x000fe400078ef81e */
[----:B------:R-:W-:Y:S02]  /*10e00*/  LOP3.LUT R37, R34, 0xff0000, R37, 0xf8, !PT ;  /* 0x00ff000022257812 */ /* 0x000fe400078ef825 */
[----:B------:R-:W-:Y:S02]  /*10e10*/  LOP3.LUT R33, R33, 0xff000000, R27, 0xf8, !PT ;  /* 0xff00000021217812 */ /* 0x000fe400078ef81b */
[----:B------:R-:W-:Y:S02]  /*10e20*/  LOP3.LUT R37, R37, 0xff000000, R29, 0xf8, !PT ;  /* 0xff00000025257812 */ /* 0x000fe400078ef81d */
[----:B------:R-:W-:-:S02]  /*10e30*/  LOP3.LUT R31, R3, 0xff0000, R26, 0xf8, !PT ;  /* 0x00ff0000031f7812 */ /* 0x000fc400078ef81a */
[-C--:B0-----:R-:W-:Y:S02]  /*10e40*/  F2FP.F16.E4M3.UNPACK_B R3, R6.reuse.H1 ;  /* 0x00000006ff03723e */ /* 0x081fe400030006ff */
        /* <DEDUP_REMOVED lines=91> */
.L_x_3205:
[----:B------:R-:W-:Y:S05]  /*11400*/  BSYNC B2 ;  /* 0x0000000000027941 */ /* 0x000fea0003800000 */
.L_x_3204:
[----:B------:R-:W-:Y:S05]  /*11410*/  @P1 BRA `(.L_x_3203) ;  /* 0x0000000400e81947 */ /* 0x000fea0003800000 */
[----:B0-2345:R-:W0:Y:S01]  /*11420*/  LDS.128 R4, [R45+0x26400] ;  /* 0x026400002d047984 */ /* 0x03de220000000c00 */
[----:B------:R-:W-:Y:S02]  /*11430*/  SHF.R.U32.HI R27, RZ, 0x8, R25 ;  /* 0x00000008ff1b7819 */ /* 0x000fe40000011619 */
        /* <DEDUP_REMOVED lines=120> */
.L_x_3203:
[----:B------:R-:W-:Y:S05]  /*11bc0*/  BSYNC B1 ;  /* 0x0000000000017941 */ /* 0x000fea0003800000 */
.L_x_3202:
[----:B------:R-:W-:-:S05]  /*11bd0*/  VIADD R3, R219, 0x60 ;  /* 0x00000060db037836 */ /* 0x000fca0000000000 */
        /* <DEDUP_REMOVED lines=130> */
.L_x_3208:
[----:B------:R-:W-:Y:S05]  /*12400*/  BSYNC B1 ;  /* 0x0000000000017941 */ /* 0x000fea0003800000 */
.L_x_3207:
[----:B------:R-:W-:Y:S05]  /*12410*/  @P1 BRA `(.L_x_3206) ;  /* 0x0000005000681947 */ /* 0x000fea0003800000 */
[----:B0-2345:R-:W0:Y:S01]  /*12420*/  LDS.128 R4, [R35+0x27400] ;  /* 0x0274000023047984 */ /* 0x03de220000000c00 */
[----:B------:R-:W-:Y:S02]  /*12430*/  SHF.R.U32.HI R13, RZ, 0x8, R9 ;  /* 0x00000008ff0d7819 */ /* 0x000fe40000011609 */
        /* <DEDUP_REMOVED lines=117> */
.L_x_3179:
[----:B------:R-:W0:Y:S01]  /*12b90*/  LDC R37, c[0x0][0x448] ;  /* 0x00011200ff257b82 */ /* 0x000e220000000800 */
[----:B------:R-:W-:Y:S01]  /*12ba0*/  IMAD.MOV.U32 R27, RZ, RZ, R29 ;  /* 0x000000ffff1b7224 */ /* 0x000fe200078e001d */
[----:B------:R-:W-:Y:S01]  /*12bb0*/  ULDC.64 UR4, c[0x0][0x3f8] ;  /* 0x0000fe0000047ab9 */ /* 0x000fe20000000a00 */
        /* <DEDUP_REMOVED lines=12> */
[----:B------:R-:W-:Y:S01]  /*12c80*/  IMAD R4, R4, UR6, RZ ;  /* 0x0000000604047c24 */ /* 0x000fe2000f8e02ff */
[----:B------:R-:W-:Y:S01]  /*12c90*/  IADD3 R59, P1, R24, UR8, RZ ;  /* 0x00000008183b7c10 */ /* 0x000fe2000ff3e0ff */
[C---:B------:R-:W-:Y:S01]  /*12ca0*/  IMAD R53, R3.reuse, UR5, R6 ;  /* 0x0000000503357c24 */ /* 0x040fe2000f8e0206 */
[----:B------:R-:W-:Y:S01]  /*12cb0*/  ULDC.64 UR4, c[0x0][0x3e8] ;  /* 0x0000fa0000047ab9 */ /* 0x000fe20000000a00 */
[----:B------:R-:W-:Y:S01]  /*12cc0*/  IMAD R57, R3, UR7, R4 ;  /* 0x0000000703397c24 */ /* 0x000fe2000f8e0204 */
[----:B------:R-:W-:Y:S01]  /*12cd0*/  IADD3 R55, P0, R26, UR4, RZ ;  /* 0x000000041a377c10 */ /* 0x000fe2000ff1e0ff */
[----:B------:R-:W-:-:S03]  /*12ce0*/  UMOV UR4, 0xffffffff ;  /* 0xffffffff00047882 */ /* 0x000fc60000000000 */
[----:B------:R-:W-:Y:S02]  /*12cf0*/  IADD3.X R53, R27, UR5, R53, P0, !PT ;  /* 0x000000051b357c10 */ /* 0x000fe400087fe435 */
[----:B------:R-:W-:Y:S01]  /*12d00*/  IADD3.X R57, R25, UR9, R57, P1, !PT ;  /* 0x0000000919397c10 */ /* 0x000fe20008ffe439 */
[----:B------:R-:W-:Y:S06]  /*12d10*/  BRA.DIV UR4, `(.L_x_3209) ;  /* 0x0000021204587947 */ /* 0x000fec000b800000 */
[----:B------:R-:W2:Y:S01]  /*12d20*/  LDL R6, [R1+0x58] ;  /* 0x0000580001067983 */ /* 0x000ea20000100800 */
[----:B------:R-:W0:Y:S03]  /*12d30*/  LDC R3, c[0x0][0x3f4] ;  /* 0x0000fd00ff037b82 */ /* 0x000e260000000800 */
[----:B------:R-:W1:Y:S04]  /*12d40*/  SHFL.IDX PT, R7, R55, RZ, 0x181f ;  /* 0x00181fff37077589 */ /* 0x000e6800000e0000 */
[----:B------:R-:W3:Y:S04]  /*12d50*/  SHFL.IDX PT, R14, R59, RZ, 0x181f ;  /* 0x00181fff3b0e7589 */ /* 0x000ee800000e0000 */
[----:B------:R-:W4:Y:S04]  /*12d60*/  SHFL.IDX PT, R5, R53, RZ, 0x181f ;  /* 0x00181fff35057589 */ /* 0x000f2800000e0000 */
[----:B------:R-:W5:Y:S01]  /*12d70*/  SHFL.IDX PT, R9, R57, RZ, 0x181f ;  /* 0x00181fff39097589 */ /* 0x000f6200000e0000 */
[----:B0-----:R-:W-:Y:S01]  /*12d80*/  ISETP.GE.AND P0, PT, R16, R3, PT ;  /* 0x000000031000720c */ /* 0x001fe20003f06270 */
[----:B--2---:R-:W-:-:S05]  /*12d90*/  IMAD R37, R6, R37, RZ ;  /* 0x0000002506257224 */ /* 0x004fca00078e02ff */
[----:B------:R-:W-:-:S13]  /*12da0*/  ISETP.GE.OR P1, PT, R10, R37, P0 ;  /* 0x000000250a00720c */ /* 0x000fda0000726670 */
[C---:B-1----:R-:W-:Y:S02]  /*12db0*/  @!P1 IADD3 R4, P2, R16.reuse, R7, RZ ;  /* 0x0000000710049210 */ /* 0x042fe40007f5e0ff */
[----:B---3--:R-:W-:-:S03]  /*12dc0*/  @!P1 IADD3 R24, P3, R16, R14, RZ ;  /* 0x0000000e10189210 */ /* 0x008fc60007f7e0ff */
[----:B----4-:R-:W-:Y:S01]  /*12dd0*/  @!P1 IMAD.X R5, R5, 0x1, R17, P2 ;  /* 0x0000000105059824 */ /* 0x010fe200010e0611 */
[----:B-----5:R-:W-:-:S05]  /*12de0*/  @!P1 IADD3.X R25, R9, R17, RZ, P3, !PT ;  /* 0x0000001109199210 */ /* 0x020fca0001ffe4ff */
        /* <DEDUP_REMOVED lines=13> */
[----:B------:R-:W-:Y:S01]  /*12ec0*/  @!P1 IMAD.MOV.U32 R46, RZ, RZ, R6 ;  /* 0x000000ffff2e9224 */ /* 0x000fe200078e0006 */
[----:B---3--:R-:W-:Y:S01]  /*12ed0*/  @!P1 MOV R50, R26 ;  /* 0x0000001a00329202 */ /* 0x008fe20000000f00 */
[----:B------:R-:W-:-:S02]  /*12ee0*/  @!P1 IMAD.MOV.U32 R47, RZ, RZ, R7 ;  /* 0x000000ffff2f9224 */ /* 0x000fc400078e0007 */
[----:B------:R-:W-:Y:S02]  /*12ef0*/  @!P1 IMAD.MOV.U32 R48, RZ, RZ, R24 ;  /* 0x000000ffff309224 */ /* 0x000fe400078e0018 */
[----:B------:R-:W-:Y:S02]  /*12f00*/  @!P1 IMAD.MOV.U32 R49, RZ, RZ, R25 ;  /* 0x000000ffff319224 */ /* 0x000fe400078e0019 */
[----:B01--4-:R-:W-:-:S07]  /*12f10*/  @!P1 IMAD.MOV.U32 R51, RZ, RZ, R27 ;  /* 0x000000ffff339224 */ /* 0x013fce00078e001b */
.L_x_3525:
        /* <DEDUP_REMOVED lines=17> */
.L_x_3211:
[----:B------:R-:W-:Y:S05]  /*13030*/  BSYNC B1 ;  /* 0x0000000000017941 */ /* 0x000fea0003800000 */
.L_x_3210:
        /* <DEDUP_REMOVED lines=10> */
[----:B--2---:R-:W-:Y:S01]  /*130e0*/  @!P1 IMAD.X R9, R9, 0x1, R17, P2 ;  /* 0x0000000109099824 */ /* 0x004fe200010e0611 */
[----:B---3--:R-:W-:-:S03]  /*130f0*/  @!P1 IADD3.X R33, R25, R17, RZ, P3, !PT ;  /* 0x0000001119219210 */ /* 0x008fc60001ffe4ff */
[----:B------:R-:W-:-:S03]  /*13100*/  @!P1 IMAD.MOV.U32 R25, RZ, RZ, R9 ;  /* 0x000000ffff199224 */ /* 0x000fc600078e0009 */
        /* <DEDUP_REMOVED lines=11> */
[----:B--2---:R-:W-:Y:S01]  /*131c0*/  @!P1 IMAD.MOV.U32 R40, RZ, RZ, R32 ;  /* 0x000000ffff289224 */ /* 0x004fe200078e0020 */
[----:B------:R-:W-:Y:S01]  /*131d0*/  @!P1 MOV R41, R33 ;  /* 0x0000002100299202 */ /* 0x000fe20000000f00 */
[----:B------:R-:W-:Y:S02]  /*131e0*/  @!P1 IMAD.MOV.U32 R42, RZ, RZ, R34 ;  /* 0x000000ffff2a9224 */ /* 0x000fe400078e0022 */
[----:B---3--:R-:W-:-:S02]  /*131f0*/  @!P1 IMAD.MOV.U32 R20, RZ, RZ, R24 ;  /* 0x000000ffff149224 */ /* 0x008fc400078e0018 */
[----:B------:R-:W-:Y:S02]  /*13200*/  @!P1 IMAD.MOV.U32 R21, RZ, RZ, R25 ;  /* 0x000000ffff159224 */ /* 0x000fe400078e0019 */
[----:B------:R-:W-:Y:S02]  /*13210*/  @!P1 IMAD.MOV.U32 R38, RZ, RZ, R26 ;  /* 0x000000ffff269224 */ /* 0x000fe400078e001a */
[----:B------:R-:W-:Y:S02]  /*13220*/  @!P1 IMAD.MOV.U32 R39, RZ, RZ, R27 ;  /* 0x000000ffff279224 */ /* 0x000fe400078e001b */
[----:B01--4-:R-:W-:-:S07]  /*13230*/  @!P1 IMAD.MOV.U32 R43, RZ, RZ, R35 ;  /* 0x000000ffff2b9224 */ /* 0x013fce00078e0023 */
.L_x_3535:
[----:B------:R-:W2:Y:S01]  /*13240*/  LDL R12, [R1+0xa8] ;  /* 0x0000a800010c7983 */ /* 0x000ea20000100800 */
[----:B------:R-:W-:Y:S01]  /*13250*/  VIADD R10, R10, 0x60 ;  /* 0x000000600a0a7836 */ /* 0x000fe20000000000 */
[----:B------:R-:W-:Y:S01]  /*13260*/  BSSY B1, `(.L_x_3213) ;  /* 0x0000014000017945 */ /* 0x000fe20003800000 */
[----:B------:R-:W-:-:S03]  /*13270*/  CS2R R14, SRZ ;  /* 0x00000000000e7805 */ /* 0x000fc6000001ff00 */
[----:B------:R-:W-:Y:S02]  /*13280*/  ISETP.GE.AND P1, PT, R10, R37, PT ;  /* 0x000000250a00720c */ /* 0x000fe40003f26270 */
[----:B--2---:R-:W-:-:S04]  /*13290*/  LEA.HI R11, R12, R12, RZ, 0x1 ;  /* 0x0000000c0c0b7211 */ /* 0x004fc800078f08ff */
[----:B------:R-:W-:-:S05]  /*132a0*/  LOP3.LUT R11, R11, 0xfffffffe, RZ, 0xc0, !PT ;  /* 0xfffffffe0b0b7812 */ /* 0x000fca00078ec0ff */
[----:B------:R-:W-:Y:S01]  /*132b0*/  IMAD.IADD R24, R12, 0x1, -R11 ;  /* 0x000000010c187824 */ /* 0x000fe200078e0a0b */
[----:B------:R-:W-:Y:S02]  /*132c0*/  CS2R R10, SRZ ;  /* 0x00000000000a7805 */ /* 0x000fe4000001ff00 */
[----:B------:R-:W-:Y:S02]  /*132d0*/  CS2R R12, SRZ ;  /* 0x00000000000c7805 */ /* 0x000fe4000001ff00 */
[----:B------:R-:W-:Y:S01]  /*132e0*/  SHF.L.U32 R24, R24, 0x1f, RZ ;  /* 0x0000001f18187819 */ /* 0x000fe200000006ff */
[----:B------:R-:W-:Y:S06]  /*132f0*/  @P1 BRA `(.L_x_3214) ;  /* 0x0000000000281947 */ /* 0x000fec0003800000 */
        /* <DEDUP_REMOVED lines=10> */
.L_x_3214:
[----:B------:R-:W-:Y:S05]  /*133a0*/  BSYNC B1 ;  /* 0x0000000000017941 */ /* 0x000fea0003800000 */
.L_x_3213:
[----:B------:R-:W2:Y:S01]  /*133b0*/  LDL R25, [R1+0x60] ;  /* 0x0000600001197983 */ /* 0x000ea20000100800 */
[----:B------:R-:W0:Y:S01]  /*133c0*/  SYNCS.PHASECHK.TRANS64.TRYWAIT P4, [R23+URZ+0x38800], R24 ;  /* 0x03880018170075a7 */ /* 0x000e22000808017f */
[C---:B------:R-:W-:Y:S01]  /*133d0*/  VIADD R27, R219.reuse, 0x40 ;  /* 0x00000040db1b7836 */ /* 0x040fe20000000000 */
[----:B------:R-:W-:Y:S01]  /*133e0*/  IADD3 R32, R219, 0x20, RZ ;  /* 0x00000020db207810 */ /* 0x000fe20007ffe0ff */
[----:B------:R-:W-:Y:S01]  /*133f0*/  BSSY B1, `(.L_x_3215) ;  /* 0x0000008000017945 */ /* 0x000fe20003800000 */
[----:B--2---:R-:W-:Y:S01]  /*13400*/  VIADDMNMX R26, R37, -R25, 0x80, PT ;  /* 0x00000080251a7446 */ /* 0x004fe20003800919 */
[----:B------:R-:W-:-:S03]  /*13410*/  VIADD R25, R219, 0x60 ;  /* 0x00000060db197836 */ /* 0x000fc60000000000 */
[-C--:B------:R-:W-:Y:S02]  /*13420*/  ISETP.GE.OR P3, PT, R219, R26.reuse, P0 ;  /* 0x0000001adb00720c */ /* 0x080fe40000766670 */
[-C--:B------:R-:W-:Y:S02]  /*13430*/  ISETP.GE.OR P2, PT, R32, R26.reuse, P0 ;  /* 0x0000001a2000720c */ /* 0x080fe40000746670 */
[-C--:B------:R-:W-:Y:S02]  /*13440*/  ISETP.GE.OR P1, PT, R27, R26.reuse, P0 ;  /* 0x0000001a1b00720c */ /* 0x080fe40000726670 */
[----:B------:R-:W-:Y:S01]  /*13450*/  ISETP.GE.OR P0, PT, R25, R26, P0 ;  /* 0x0000001a1900720c */ /* 0x000fe20000706670 */
[----:B0-----:R-:W-:-:S12]  /*13460*/  @!P4 BRA `(.L_x_3216) ;  /* 0x0000021000c0c947 */ /* 0x001fd80003800000 */
.L_x_3536:
[----:B------:R-:W-:Y:S05]  /*13470*/  BSYNC B1 ;  /* 0x0000000000017941 */ /* 0x000fea0003800000 */
.L_x_3215:
[----:B------:R-:W-:Y:S04]  /*13480*/  BSSY B1, `(.L_x_3217) ;  /* 0x0000107000017945 */ /* 0x000fe80003800000 */
[----:B------:R-:W-:Y:S05]  /*13490*/  @P3 BRA `(.L_x_3218) ;  /* 0x0000001000143947 */ /* 0x000fea0003800000 */
[----:B------:R-:W2:Y:S04]  /*134a0*/  LDL R37, [R1+0x5c] ;  /* 0x00005c0001257983 */ /* 0x000ea80000100800 */
[----:B------:R-:W3:Y:S01]  /*134b0*/  LDL R77, [R1+0x88] ;  /* 0x00008800014d7983 */ /* 0x000ee20000100800 */
[----:B0-----:R-:W-:Y:S01]  /*134c0*/  SHF.R.U32.HI R24, RZ, 0x8, R44 ;  /* 0x00000008ff187819 */ /* 0x001fe2000001162c */
[----:B------:R-:W-:Y:S01]  /*134d0*/  IMAD.SHL.U32 R52, R219, 0x80, RZ ;  /* 0x00000080db347824 */ /* 0x000fe200078e00ff */
[----:B------:R-:W-:Y:S02]  /*134e0*/  LOP3.LUT R26, R44, 0xff, RZ, 0xc0, !PT ;  /* 0x000000ff2c1a7812 */ /* 0x000fe400078ec0ff */
[----:B------:R-:W-:Y:S02]  /*134f0*/  LOP3.LUT R25, R24, 0xff, RZ, 0xc0, !PT ;  /* 0x000000ff18197812 */ /* 0x000fe400078ec0ff */
[----:B------:R-:W-:-:S02]  /*13500*/  LEA.HI R24, R3, R0, RZ, 0x1c ;  /* 0x0000000003187211 */ /* 0x000fc400078fe0ff */
[----:B------:R-:W-:Y:S02]  /*13510*/  PRMT R53, R25, 0x7604, R26 ;  /* 0x0000760419357816 */ /* 0x000fe4000000001a */
[----:B------:R-:W-:Y:S02]  /*13520*/  SHF.R.S32.HI R25, RZ, 0x1f, R24 ;  /* 0x0000001fff197819 */ /* 0x000fe40000011418 */
[----:B------:R-:W-:Y:S02]  /*13530*/  LOP3.LUT R52, R52, 0x380, RZ, 0xc0, !PT ;  /* 0x0000038034347812 */ /* 0x000fe400078ec0ff */
[----:B------:R-:W-:Y:S01]  /*13540*/  LEA.HI R25, R25, R24, RZ, 0x3 ;  /* 0x0000001819197211 */ /* 0x000fe200078f18ff */
[----:B------:R-:W-:Y:S01]  /*13550*/  IMAD.SHL.U32 R24, R24, 0x10, RZ ;  /* 0x0000001018187824 */ /* 0x000fe200078e00ff */
[----:B------:R-:W-:Y:S02]  /*13560*/  SHF.R.U32.HI R27, RZ, 0x8, R45 ;  /* 0x00000008ff1b7819 */ /* 0x000fe4000001162d */
[----:B------:R-:W-:Y:S01]  /*13570*/  LOP3.LUT R32, R45, 0xff, RZ, 0xc0, !PT ;  /* 0x000000ff2d207812 */ /* 0x000fe200078ec0ff */
[----:B------:R-:W-:Y:S01]  /*13580*/  IMAD.SHL.U32 R25, R25, 0x800, RZ ;  /* 0x0000080019197824 */ /* 0x000fe200078e00ff */
[----:B------:R-:W-:Y:S01]  /*13590*/  LOP3.LUT R24, R52, 0x70, R24, 0xf8, !PT ;  /* 0x0000007034187812 */ /* 0x000fe200078ef818 */
[----:B------:R-:W-:Y:S01]  /*135a0*/  IMAD.SHL.U32 R52, R219, 0x80, RZ ;  /* 0x00000080db347824 */ /* 0x000fe200078e00ff */
[----:B------:R-:W-:-:S02]  /*135b0*/  LOP3.LUT R27, R27, 0xff, RZ, 0xc0, !PT ;  /* 0x000000ff1b1b7812 */ /* 0x000fc400078ec0ff */
[----:B------:R-:W-:Y:S02]  /*135c0*/  SHF.R.U32.HI R34, RZ, 0x8, R48 ;  /* 0x00000008ff227819 */ /* 0x000fe40000011630 */
[----:B------:R-:W-:Y:S02]  /*135d0*/  LOP3.LUT R52, R52, 0x380, RZ, 0xc0, !PT ;  /* 0x0000038034347812 */ /* 0x000fe400078ec0ff */
[----:B------:R-:W-:Y:S02]  /*135e0*/  PRMT R55, R27, 0x7604, R32 ;  /* 0x000076041b377816 */ /* 0x000fe40000000020 */
[----:B------:R-:W-:Y:S02]  /*135f0*/  SHF.R.U32.HI R32, RZ, 0x8, R47 ;  /* 0x00000008ff207819 */ /* 0x000fe4000001162f */
[----:B------:R-:W-:Y:S02]  /*13600*/  SHF.R.U32.HI R52, RZ, 0x3, R52 ;  /* 0x00000003ff347819 */ /* 0x000fe40000011634 */
[----:B------:R-:W-:-:S02]  /*13610*/  LOP3.LUT R33, R47, 0xff, RZ, 0xc0, !PT ;  /* 0x000000ff2f217812 */ /* 0x000fc400078ec0ff */
[----:B------:R-:W-:Y:S02]  /*13620*/  LOP3.LUT R35, R48, 0xff, RZ, 0xc0, !PT ;  /* 0x000000ff30237812 */ /* 0x000fe400078ec0ff */
[----:B------:R-:W-:Y:S02]  /*13630*/  LOP3.LUT R32, R32, 0xff, RZ, 0xc0, !PT ;  /* 0x000000ff20207812 */ /* 0x000fe400078ec0ff */
[----:B------:R-:W-:Y:S02]  /*13640*/  LOP3.LUT R34, R34, 0xff, RZ, 0xc0, !PT ;  /* 0x000000ff22227812 */ /* 0x000fe400078ec0ff */
[----:B------:R-:W-:Y:S02]  /*13650*/  LOP3.LUT R24, R24, R52, RZ, 0x3c, !PT ;  /* 0x0000003418187212 */ /* 0x000fe400078e3cff */
[----:B------:R-:W-:Y:S02]  /*13660*/  LOP3.LUT R25, R25, 0xffffc000, RZ, 0xc0, !PT ;  /* 0xffffc00019197812 */ /* 0x000fe400078ec0ff */
[----:B------:R-:W-:-:S02]  /*13670*/  PRMT R59, R32, 0x7604, R33 ;  /* 0x00007604203b7816 */ /* 0x000fc40000000021 */
[----:B------:R-:W-:Y:S02]  /*13680*/  PRMT R61, R34, 0x7604, R35 ;  /* 0x00007604223d7816 */ /* 0x000fe40000000023 */
[----:B------:R-:W-:Y:S02]  /*13690*/  SHF.R.U32.HI R33, RZ, 0x8, R49 ;  /* 0x00000008ff217819 */ /* 0x000fe40000011631 */
[----:B------:R-:W-:Y:S02]  /*136a0*/  SHF.R.U32.HI R35, RZ, 0x8, R50 ;  /* 0x00000008ff237819 */ /* 0x000fe40000011632 */
[----:B------:R-:W-:Y:S02]  /*136b0*/  SHF.R.U32.HI R26, RZ, 0x8, R46 ;  /* 0x00000008ff1a7819 */ /* 0x000fe4000001162e */
[----:B------:R-:W-:Y:S02]  /*136c0*/  LOP3.LUT R34, R49, 0xff, RZ, 0xc0, !PT ;  /* 0x000000ff31227812 */ /* 0x000fe400078ec0ff */
[----:B------:R-:W-:-:S02]  /*136d0*/  LOP3.LUT R33, R33, 0xff, RZ, 0xc0, !PT ;  /* 0x000000ff21217812 */ /* 0x000fc400078ec0ff */
[----:B------:R-:W-:Y:S02]  /*136e0*/  LOP3.LUT R35, R35, 0xff, RZ, 0xc0, !PT ;  /* 0x000000ff23237812 */ /* 0x000fe400078ec0ff */
[----:B------:R-:W-:Y:S02]  /*136f0*/  LOP3.LUT R52, R50, 0xff, RZ, 0xc0, !PT ;  /* 0x000000ff32347812 */ /* 0x000fe400078ec0ff */
[----:B------:R-:W-:Y:S02]  /*13700*/  LOP3.LUT R27, R46, 0xff, RZ, 0xc0, !PT ;  /* 0x000000ff2e1b7812 */ /* 0x000fe400078ec0ff */
[----:B------:R-:W-:Y:S02]  /*13710*/  LOP3.LUT R26, R26, 0xff, RZ, 0xc0, !PT ;  /* 0x000000ff1a1a7812 */ /* 0x000fe400078ec0ff */
[----:B------:R-:W-:Y:S02]  /*13720*/  PRMT R63, R33, 0x7604, R34 ;  /* 0x00007604213f7816 */ /* 0x000fe40000000022 */
[----:B------:R-:W-:-:S02]  /*13730*/  PRMT R65, R35, 0x7604, R52 ;  /* 0x0000760423417816 */ /* 0x000fc40000000034 */
[----:B------:R-:W-:Y:S02]  /*13740*/  PRMT R57, R26, 0x7604, R27 ;  /* 0x000076041a397816 */ /* 0x000fe4000000001b */
[----:B------:R-:W-:Y:S02]  /*13750*/  SHF.R.U32.HI R54, RZ, 0x8, R51 ;  /* 0x00000008ff367819 */ /* 0x000fe40000011633 */
[----:B------:R-:W-:Y:S02]  /*13760*/  LOP3.LUT R67, R51, 0xff, RZ, 0xc0, !PT ;  /* 0x000000ff33437812 */ /* 0x000fe400078ec0ff */
[----:B------:R-:W-:Y:S02]  /*13770*/  LOP3.LUT R54, R54, 0xff, RZ, 0xc0, !PT ;  /* 0x000000ff36367812 */ /* 0x000fe400078ec0ff */
[----:B------:R-:W-:Y:S02]  /*13780*/  SHF.R.U32.HI R56, RZ, 0x10, R46 ;  /* 0x00000010ff387819 */ /* 0x000fe4000001162e */
[----:B------:R-:W-:-:S02]  /*13790*/  PRMT R69, R54, 0x7604, R67 ;  /* 0x0000760436457816 */ /* 0x000fc40000000043 */
[----:B------:R-:W-:Y:S02]  /*137a0*/  SHF.R.U32.HI R54, RZ, 0x10, R45 ;  /* 0x00000010ff367819 */ /* 0x000fe4000001162d */
[----:B------:R-:W-:Y:S02]  /*137b0*/  SHF.R.U32.HI R58, RZ, 0x10, R47 ;  /* 0x00000010ff3a7819 */ /* 0x000fe4000001162f */
[----:B------:R-:W-:Y:S02]  /*137c0*/  LOP3.LUT R54, R54, 0xff, RZ, 0xc0, !PT ;  /* 0x000000ff36367812 */ /* 0x000fe400078ec0ff */
[----:B------:R-:W-:Y:S02]  /*137d0*/  LOP3.LUT R56, R56, 0xff, RZ, 0xc0, !PT ;  /* 0x000000ff38387812 */ /* 0x000fe400078ec0ff */
[----:B------:R-:W-:Y:S02]  /*137e0*/  LOP3.LUT R58, R58, 0xff, RZ, 0xc0, !PT ;  /* 0x000000ff3a3a7812 */ /* 0x000fe400078ec0ff */
[----:B------:R-:W-:-:S02]  /*137f0*/  PRMT R55, R54, 0x7054, R55 ;  /* 0x0000705436377816 */ /* 0x000fc40000000037 */
[----:B------:R-:W-:Y:S02]  /*13800*/  SHF.R.U32.HI R54, RZ, 0x10, R49 ;  /* 0x00000010ff367819 */ /* 0x000fe40000011631 */
[----:B------:R-:W-:Y:S02]  /*13810*/  PRMT R57, R56, 0x7054, R57 ;  /* 0x0000705438397816 */ /* 0x000fe40000000039 */
[----:B------:R-:W-:Y:S02]  /*13820*/  PRMT R59, R58, 0x7054, R59 ;  /* 0x000070543a3b7816 */ /* 0x000fe4000000003b */
[----:B------:R-:W-:Y:S02]  /*13830*/  SHF.R.U32.HI R52, RZ, 0x10, R44 ;  /* 0x00000010ff347819 */ /* 0x000fe4000001162c */
[----:B------:R-:W-:Y:S02]  /*13840*/  SHF.R.U32.HI R56, RZ, 0x10, R50 ;  /* 0x00000010ff387819 */ /* 0x000fe40000011632 */
[----:B------:R-:W-:-:S02]  /*13850*/  SHF.R.U32.HI R58, RZ, 0x10, R51 ;  /* 0x00000010ff3a7819 */ /* 0x000fc40000011633 */
[----:B------:R-:W-:Y:S02]  /*13860*/  LOP3.LUT R54, R54, 0xff, RZ, 0xc0, !PT ;  /* 0x000000ff36367812 */ /* 0x000fe400078ec0ff */
[----:B------:R-:W-:Y:S02]  /*13870*/  LOP3.LUT R52, R52, 0xff, RZ, 0xc0, !PT ;  /* 0x000000ff34347812 */ /* 0x000fe400078ec0ff */
[----:B------:R-:W-:Y:S02]  /*13880*/  LOP3.LUT R56, R56, 0xff, RZ, 0xc0, !PT ;  /* 0x000000ff38387812 */ /* 0x000fe400078ec0ff */
[----:B------:R-:W-:Y:S02]  /*13890*/  LOP3.LUT R58, R58, 0xff, RZ, 0xc0, !PT ;  /* 0x000000ff3a3a7812 */ /* 0x000fe400078ec0ff */
[----:B------:R-:W-:Y:S02]  /*138a0*/  PRMT R63, R54, 0x7054, R63 ;  /* 0x00007054363f7816 */ /* 0x000fe4000000003f */
[----:B------:R-:W-:-:S02]  /*138b0*/  PRMT R53, R52, 0x7054, R53 ;  /* 0x0000705434357816 */ /* 0x000fc40000000035 */
[----:B------:R-:W-:Y:S02]  /*138c0*/  PRMT R67, R56, 0x7054, R65 ;  /* 0x0000705438437816 */ /* 0x000fe40000000041 */
[----:B------:R-:W-:Y:S02]  /*138d0*/  PRMT R69, R58, 0x7054, R69 ;  /* 0x000070543a457816 */ /* 0x000fe40000000045 */
[----:B------:R-:W-:Y:S02]  /*138e0*/  SHF.R.U32.HI R52, RZ, 0x10, R48 ;  /* 0x00000010ff347819 */ /* 0x000fe40000011630 */
[----:B------:R-:W-:Y:S02]  /*138f0*/  LOP3.LUT R65, R63, 0xff000000, R49, 0xf8, !PT ;  /* 0xff0000003f417812 */ /* 0x000fe400078ef831 */
[----:B------:R-:W-:Y:S02]  /*13900*/  LOP3.LUT R56, R55, 0xff000000, R45, 0xf8, !PT ;  /* 0xff00000037387812 */ /* 0x000fe400078ef82d */
[----:B------:R-:W-:-:S02]  /*13910*/  LOP3.LUT R69, R69, 0xff000000, R51, 0xf8, !PT ;  /* 0xff00000045457812 */ /* 0x000fc400078ef833 */
[----:B------:R-:W-:Y:S02]  /*13920*/  LOP3.LUT R52, R52, 0xff, RZ, 0xc0, !PT ;  /* 0x000000ff34347812 */ /* 0x000fe400078ec0ff */
[----:B------:R-:W-:Y:S02]  /*13930*/  F2FP.F16.E4M3.UNPACK_B R66, R65 ;  /* 0x00000041ff42723e */ /* 0x000fe400020006ff */
[----:B------:R-:W-:Y:S02]  /*13940*/  F2FP.F16.E4M3.UNPACK_B R60, R56 ;  /* 0x00000038ff3c723e */ /* 0x000fe400020006ff */
[----:B------:R-:W-:Y:S02]  /*13950*/  LOP3.LUT R58, R59, 0xff000000, R47, 0xf8, !PT ;  /* 0xff0000003b3a7812 */ /* 0x000fe400078ef82f */
[----:B------:R-:W-:Y:S01]  /*13960*/  LOP3.LUT R45, R67, 0xff000000, R50, 0xf8, !PT ;  /* 0xff000000432d7812 */ /* 0x000fe200078ef832 */
[----:B------:R-:W-:Y:S01]  /*13970*/  HADD2.F32 R67, -RZ, R66.H0_H0 ;  /* 0x20000042ff437230 */ /* 0x000fe20000004100 */
[----:B------:R-:W-:Y:S01]  /*13980*/  PRMT R61, R52, 0x7054, R61 ;  /* 0x00007054343d7816 */ /* 0x000fe2000000003d */
[--C-:B------:R-:W-:Y:S01]  /*13990*/  HADD2.F32 R64, -RZ, R60.reuse.H0_H0 ;  /* 0x2000003cff407230 */ /* 0x100fe20000004100 */
[----:B------:R-:W-:Y:S01]  /*139a0*/  LOP3.LUT R52, R53, 0xff000000, R44, 0xf8, !PT ;  /* 0xff00000035347812 */ /* 0x000fe200078ef82c */
[----:B------:R-:W-:Y:S01]  /*139b0*/  HADD2.F32 R60, -RZ, R60.H1_H1 ;  /* 0x3000003cff3c7230 */ /* 0x000fe20000004100 */
[----:B------:R-:W-:Y:S01]  /*139c0*/  LOP3.LUT R53, R61, 0xff000000, R48, 0xf8, !PT ;  /* 0xff0000003d357812 */ /* 0x000fe200078ef830 */
[----:B------:R-:W-:Y:S01]  /*139d0*/  HADD2.F32 R66, -RZ, R66.H1_H1 ;  /* 0x30000042ff427230 */ /* 0x000fe20000004100 */
[----:B------:R-:W-:-:S02]  /*139e0*/  LOP3.LUT R44, R57, 0xff000000, R46, 0xf8, !PT ;  /* 0xff000000392c7812 */ /* 0x000fc400078ef82e */
[----:B------:R-:W-:Y:S02]  /*139f0*/  F2FP.F16.E4M3.UNPACK_B R56, R56.H1 ;  /* 0x00000038ff38723e */ /* 0x000fe400030006ff */
[----:B--2---:R-:W-:-:S04]  /*13a00*/  IADD3 R32, R24, R25, R37 ;  /* 0x0000001918207210 */ /* 0x004fc80007ffe025 */
[----:B------:R-:W-:Y:S01]  /*13a10*/  IADD3 R37, R23, R32, RZ ;  /* 0x0000002017257210 */ /* 0x000fe20007ffe0ff */
[----:B---3--:R-:W0:Y:S04]  /*13a20*/  LDS.128 R24, [R77+0x20400] ;  /* 0x020400004d187984 */ /* 0x008e280000000c00 */
[----:B------:R-:W1:Y:S01]  /*13a30*/  LDS.128 R32, [R37+0x20400] ;  /* 0x0204000025207984 */ /* 0x000e620000000c00 */
[-C--:B0-----:R-:W-:Y:S02]  /*13a40*/  F2FP.F16.E4M3.UNPACK_B R47, R25.reuse ;  /* 0x00000019ff2f723e */ /* 0x081fe400020006ff */
[----:B------:R-:W-:Y:S02]  /*13a50*/  F2FP.F16.E4M3.UNPACK_B R50, R25.H1 ;  /* 0x00000019ff32723e */ /* 0x000fe400030006ff */
[-C--:B-1----:R-:W-:Y:S01]  /*13a60*/  F2FP.F16.E4M3.UNPACK_B R51, R33.reuse ;  /* 0x00000021ff33723e */ /* 0x082fe200020006ff */
[--C-:B------:R-:W-:Y:S01]  /*13a70*/  HADD2.F32 R48, -RZ, R47.reuse.H0_H0 ;  /* 0x2000002fff307230 */ /* 0x100fe20000004100 */
[----:B------:R-:W-:Y:S01]  /*13a80*/  F2FP.F16.E4M3.UNPACK_B R54, R33.H1 ;  /* 0x00000021ff36723e */ /* 0x000fe200030006ff */
[----:B------:R-:W-:Y:S01]  /*13a90*/  HADD2.F32 R47, -RZ, R47.H1_H1 ;  /* 0x3000002fff2f7230 */ /* 0x000fe20000004100 */
[-C--:B------:R-:W-:Y:S01]  /*13aa0*/  F2FP.F16.E4M3.UNPACK_B R49, R32.reuse ;  /* 0x00000020ff31723e */ /* 0x080fe200020006ff */
[----:B------:R-:W-:Y:S01]  /*13ab0*/  HADD2.F32 R25, -RZ, R51.H0_H0 ;  /* 0x20000033ff197230 */ /* 0x000fe20000004100 */
[----:B------:R-:W-:-:S02]  /*13ac0*/  F2FP.F16.E4M3.UNPACK_B R57, R32.H1 ;  /* 0x00000020ff39723e */ /* 0x000fc400030006ff */
[----:B------:R-:W-:Y:S02]  /*13ad0*/  F2FP.F16.E4M3.UNPACK_B R61, R35 ;  /* 0x00000023ff3d723e */ /* 0x000fe400020006ff */
[C---:B------:R-:W-:Y:S01]  /*13ae0*/  FMUL.FTZ R33, R25.reuse, R67 ;  /* 0x0000004319217220 */ /* 0x040fe20000410000 */
[-C--:B------:R-:W-:Y:S01]  /*13af0*/  FMUL.FTZ R32, R25, R64.reuse ;  /* 0x0000004019207220 */ /* 0x080fe20000410000 */
[----:B------:R-:W-:Y:S01]  /*13b00*/  F2FP.F16.E4M3.UNPACK_B R63, R35.H1 ;  /* 0x00000023ff3f723e */ /* 0x000fe200030006ff */
[----:B------:R-:W-:Y:S02]  /*13b10*/  HADD2.F32 R35, -RZ, R54.H0_H0 ;  /* 0x20000036ff237230 */ /* 0x000fe40000004100 */
[C---:B------:R-:W-:Y:S01]  /*13b20*/  FFMA.FTZ R25, R48.reuse, R64, -R33 ;  /* 0x0000004030197223 */ /* 0x040fe20000010821 */
[----:B------:R-:W-:Y:S01]  /*13b30*/  FFMA.FTZ R33, R48, R67, R32 ;  /* 0x0000004330217223 */ /* 0x000fe20000010020 */
[----:B------:R-:W-:Y:S01]  /*13b40*/  F2FP.F16.E4M3.UNPACK_B R67, R65.H1 ;  /* 0x00000041ff43723e */ /* 0x000fe200030006ff */
[----:B------:R-:W-:Y:S01]  /*13b50*/  HADD2.F32 R32, -RZ, R51.H1_H1 ;  /* 0x30000033ff207230 */ /* 0x000fe20000004100 */
[-C--:B------:R-:W-:Y:S01]  /*13b60*/  F2FP.F16.E4M3.UNPACK_B R59, R27.reuse ;  /* 0x0000001bff3b723e */ /* 0x080fe200020006ff */
[----:B------:R-:W-:Y:S01]  /*13b70*/  HADD2.F32 R64, -RZ, R56.H0_H0 ;  /* 0x20000038ff407230 */ /* 0x000fe20000004100 */
[----:B------:R-:W-:Y:S01]  /*13b80*/  F2FP.F16.E4M3.UNPACK_B R62, R27.H1 ;  /* 0x0000001bff3e723e */ /* 0x000fe200030006ff */
[----:B------:R-:W-:-:S02]  /*13b90*/  HADD2.F32 R68, -RZ, R67.H0_H0 ;  /* 0x20000043ff447230 */ /* 0x000fc40000004100 */
[C---:B------:R-:W-:Y:S01]  /*13ba0*/  FMUL.FTZ R48, R32.reuse, R66 ;  /* 0x0000004220307220 */ /* 0x040fe20000410000 */
[----:B------:R-:W-:Y:S02]  /*13bb0*/  HADD2.F32 R51, -RZ, R50.H0_H0 ;  /* 0x20000032ff337230 */ /* 0x000fe40000004100 */
[----:B------:R-:W-:Y:S01]  /*13bc0*/  FMUL.FTZ R65, R32, R60 ;  /* 0x0000003c20417220 */ /* 0x000fe20000410000 */
[C---:B------:R-:W-:Y:S01]  /*13bd0*/  FMUL.FTZ R71, R35.reuse, R64 ;  /* 0x0000004023477220 */ /* 0x040fe20000410000 */
[----:B------:R-:W-:Y:S01]  /*13be0*/  FMUL.FTZ R70, R35, R68 ;  /* 0x0000004423467220 */ /* 0x000fe20000410000 */
[C---:B------:R-:W-:Y:S01]  /*13bf0*/  FFMA.FTZ R48, R47.reuse, R60, -R48 ;  /* 0x0000003c2f307223 */ /* 0x040fe20000010830 */
[----:B------:R-:W-:Y:S01]  /*13c00*/  FFMA.FTZ R32, R47, R66, R65 ;  /* 0x000000422f207223 */ /* 0x000fe20000010041 */
[C---:B------:R-:W-:Y:S01]  /*13c10*/  FFMA.FTZ R47, R51.reuse, R68, R71 ;  /* 0x00000044332f7223 */ /* 0x040fe20000010047 */
[----:B------:R-:W-:Y:S01]  /*13c20*/  FFMA.FTZ R35, R51, R64, -R70 ;  /* 0x0000004033237223 */ /* 0x000fe20000010846 */
[----:B------:R-:W-:Y:S01]  /*13c30*/  F2FP.F16.E4M3.UNPACK_B R64, R58 ;  /* 0x0000003aff40723e */ /* 0x000fe200020006ff */
[----:B------:R-:W-:Y:S01]  /*13c40*/  HADD2.F32 R65, -RZ, R56.H1_H1 ;  /* 0x30000038ff417230 */ /* 0x000fe20000004100 */
[----:B------:R-:W-:Y:S01]  /*13c50*/  F2FP.F16.E4M3.UNPACK_B R68, R69 ;  /* 0x00000045ff44723e */ /* 0x000fe200020006ff */
[----:B------:R-:W-:Y:S01]  /*13c60*/  HADD2.F32 R67, -RZ, R67.H1_H1 ;  /* 0x30000043ff437230 */ /* 0x000fe20000004100 */
[-C--:B------:R-:W-:Y:S01]  /*13c70*/  F2FP.F16.E4M3.UNPACK_B R55, R24.reuse.H1 ;  /* 0x00000018ff37723e */ /* 0x080fe200030006ff */
[----:B------:R-:W-:Y:S01]  /*13c80*/  HADD2.F32 R54, -RZ, R54.H1_H1 ;  /* 0x30000036ff367230 */ /* 0x000fe20000004100 */
[----:B------:R-:W-:Y:S01]  /*13c90*/  F2FP.F16.E4M3.UNPACK_B R46, R24 ;  /* 0x00000018ff2e723e */ /* 0x000fe200020006ff */
[----:B------:R-:W-:Y:S01]  /*13ca0*/  HADD2.F32 R51, -RZ, R61.H0_H0 ;  /* 0x2000003dff337230 */ /* 0x000fe20000004100 */
[----:B------:R-:W-:Y:S01]  /*13cb0*/  F2FP.F16.E4M3.UNPACK_B R27, R34 ;  /* 0x00000022ff1b723e */ /* 0x000fe200020006ff */
        /* <DEDUP_REMOVED lines=11> */
[C---:B------:R-:W-:Y:S01]  /*13d70*/  FFMA.FTZ R50, R60.reuse, R70, R75 ;  /* 0x000000463c327223 */ /* 0x040fe2000001004b */
[----:B------:R-:W-:Y:S01]  /*13d80*/  F2FP.F16.E4M3.UNPACK_B R70, R69.H1 ;  /* 0x00000045ff46723e */ /* 0x000fe200030006ff */
[----:B------:R-:W-:Y:S01]  /*13d90*/  HADD2.F32 R68, -RZ, R68.H1_H1 ;  /* 0x30000044ff447230 */ /* 0x000fe20000004100 */
[----:B------:R-:W-:Y:S01]  /*13da0*/  F2FP.F16.E4M3.UNPACK_B R64, R58.H1 ;  /* 0x0000003aff40723e */ /* 0x000fe200030006ff */
[----:B------:R-:W-:Y:S02]  /*13db0*/  HADD2.F32 R58, -RZ, R61.H1_H1 ;  /* 0x3000003dff3a7230 */ /* 0x000fe40000004100 */
[----:B------:R-:W-:Y:S01]  /*13dc0*/  FFMA.FTZ R51, R60, R66, -R73 ;  /* 0x000000423c337223 */ /* 0x000fe20000010849 */
[----:B------:R-:W-:Y:S01]  /*13dd0*/  HADD2.F32 R67, -RZ, R70.H0_H0 ;  /* 0x20000046ff437230 */ /* 0x000fe20000004100 */
[----:B------:R-:W-:Y:S01]  /*13de0*/  F2FP.F16.E4M3.UNPACK_B R34, R34.H1 ;  /* 0x00000022ff22723e */ /* 0x000fe200030006ff */
[----:B------:R-:W-:Y:S02]  /*13df0*/  HADD2.F32 R60, -RZ, R63.H0_H0 ;  /* 0x2000003fff3c7230 */ /* 0x000fe40000004100 */
[----:B------:R-:W-:Y:S01]  /*13e00*/  FMUL.FTZ R72, R58, R68 ;  /* 0x000000443a487220 */ /* 0x000fe20000410000 */
[----:B------:R-:W-:-:S02]  /*13e10*/  HADD2.F32 R59, -RZ, R59.H1_H1 ;  /* 0x3000003bff3b7230 */ /* 0x000fc40000004100 */
[----:B------:R-:W-:Y:S01]  /*13e20*/  FMUL.FTZ R69, R58, R65 ;  /* 0x000000413a457220 */ /* 0x000fe20000410000 */
[----:B------:R-:W-:Y:S02]  /*13e30*/  HADD2.F32 R66, -RZ, R64.H0_H0 ;  /* 0x20000040ff427230 */ /* 0x000fe40000004100 */
[C---:B------:R-:W-:Y:S01]  /*13e40*/  FMUL.FTZ R74, R60.reuse, R67 ;  /* 0x000000433c4a7220 */ /* 0x040fe20000410000 */
[----:B------:R-:W-:Y:S02]  /*13e50*/  HADD2.F32 R61, -RZ, R62.H0_H0 ;  /* 0x2000003eff3d7230 */ /* 0x000fe40000004100 */
[C---:B------:R-:W-:Y:S01]  /*13e60*/  FFMA.FTZ R58, R59.reuse, R65, -R72 ;  /* 0x000000413b3a7223 */ /* 0x040fe20000010848 */
[----:B------:R-:W-:Y:S01]  /*13e70*/  FFMA.FTZ R59, R59, R68, R69 ;  /* 0x000000443b3b7223 */ /* 0x000fe20000010045 */
[-C--:B------:R-:W-:Y:S01]  /*13e80*/  FMUL.FTZ R76, R60, R66.reuse ;  /* 0x000000423c4c7220 */ /* 0x080fe20000410000 */
[----:B------:R-:W-:Y:S01]  /*13e90*/  F2FP.F16.E4M3.UNPACK_B R69, R53.H1 ;  /* 0x00000035ff45723e */ /* 0x000fe200030006ff */
[----:B------:R-:W-:Y:S01]  /*13ea0*/  FFMA.FTZ R60, R61, R66, -R74 ;  /* 0x000000423d3c7223 */ /* 0x000fe2000001084a */
[----:B------:R-:W-:-:S02]  /*13eb0*/  HADD2.F32 R71, -RZ, R70.H1_H1 ;  /* 0x30000046ff477230 */ /* 0x000fc40000004100 */
[----:B------:R-:W-:Y:S01]  /*13ec0*/  FFMA.FTZ R61, R61, R67, R76 ;  /* 0x000000433d3d7223 */ /* 0x000fe2000001004c */
[----:B------:R-:W-:Y:S01]  /*13ed0*/  HADD2.F32 R67, -RZ, R64.H1_H1 ;  /* 0x30000040ff437230 */ /* 0x000fe20000004100 */
[----:B------:R-:W-:Y:S01]  /*13ee0*/  F2FP.F16.E4M3.UNPACK_B R66, R52.H1 ;  /* 0x00000034ff42723e */ /* 0x000fe200030006ff */
[----:B------:R-:W-:Y:S01]  /*13ef0*/  HADD2.F32 R64, -RZ, R63.H1_H1 ;  /* 0x3000003fff407230 */ /* 0x000fe20000004100 */
[-C--:B------:R-:W-:Y:S01]  /*13f00*/  F2FP.F16.E4M3.UNPACK_B R24, R26.reuse ;  /* 0x0000001aff18723e */ /* 0x080fe200020006ff */
[----:B------:R-:W-:Y:S01]  /*13f10*/  HADD2.F32 R70, -RZ, R69.H0_H0 ;  /* 0x20000045ff467230 */ /* 0x000fe20000004100 */
[----:B------:R-:W-:Y:S01]  /*13f20*/  F2FP.F16.E4M3.UNPACK_B R26, R26.H1 ;  /* 0x0000001aff1a723e */ /* 0x000fe200030006ff */
[----:B------:R-:W-:Y:S02]  /*13f30*/  HADD2.F32 R63, -RZ, R57.H0_H0 ;  /* 0x20000039ff3f7230 */ /* 0x000fe40000004100 */
[----:B------:R-:W-:Y:S01]  /*13f40*/  FMUL.FTZ R75, R64, R71 ;  /* 0x00000047404b7220 */ /* 0x000fe20000410000 */
[----:B------:R-:W-:-:S02]  /*13f50*/  HADD2.F32 R68, -RZ, R66.H0_H0 ;  /* 0x20000042ff447230 */ /* 0x000fc40000004100 */
[----:B------:R-:W-:Y:S01]  /*13f60*/  FMUL.FTZ R72, R64, R67 ;  /* 0x0000004340487220 */ /* 0x000fe20000410000 */
[----:B------:R-:W-:Y:S02]  /*13f70*/  HADD2.F32 R65, -RZ, R55.H0_H0 ;  /* 0x20000037ff417230 */ /* 0x000fe40000004100 */
[C---:B------:R-:W-:Y:S01]  /*13f80*/  FMUL.FTZ R64, R63.reuse, R70 ;  /* 0x000000463f407220 */ /* 0x040fe20000410000 */
[----:B------:R-:W-:Y:S02]  /*13f90*/  HADD2.F32 R62, -RZ, R62.H1_H1 ;  /* 0x3000003eff3e7230 */ /* 0x000fe40000004100 */
[-C--:B------:R-:W-:Y:S01]  /*13fa0*/  FMUL.FTZ R73, R63, R68.reuse ;  /* 0x000000443f497220 */ /* 0x080fe20000410000 */
[----:B------:R-:W-:Y:S02]  /*13fb0*/  HADD2.F32 R57, -RZ, R57.H1_H1 ;  /* 0x30000039ff397230 */ /* 0x000fe40000004100 */
[----:B------:R-:W-:Y:S01]  /*13fc0*/  FFMA.FTZ R64, R65, R68, -R64 ;  /* 0x0000004441407223 */ /* 0x000fe20000010840 */
[----:B------:R-:W-:-:S02]  /*13fd0*/  HADD2.F32 R68, -RZ, R69.H1_H1 ;  /* 0x30000045ff447230 */ /* 0x000fc40000004100 */
[C---:B------:R-:W-:Y:S01]  /*13fe0*/  FFMA.FTZ R63, R62.reuse, R67, -R75 ;  /* 0x000000433e3f7223 */ /* 0x040fe2000001084b */
[----:B------:R-:W-:Y:S01]  /*13ff0*/  HADD2.F32 R66, -RZ, R66.H1_H1 ;  /* 0x30000042ff427230 */ /* 0x000fe20000004100 */
[----:B------:R-:W-:Y:S01]  /*14000*/  F2FP.F16.E4M3.UNPACK_B R67, R52 ;  /* 0x00000034ff43723e */ /* 0x000fe200020006ff */
[----:B------:R-:W-:Y:S02]  /*14010*/  HADD2.F32 R55, -RZ, R55.H1_H1 ;  /* 0x30000037ff377230 */ /* 0x000fe40000004100 */
[----:B------:R-:W-:Y:S01]  /*14020*/  FFMA.FTZ R62, R62, R71, R72 ;  /* 0x000000473e3e7223 */ /* 0x000fe20000010048 */
[C---:B------:R-:W-:Y:S01]  /*14030*/  FMUL.FTZ R52, R57.reuse, R68 ;  /* 0x0000004439347220 */ /* 0x040fe20000410000 */
[----:B------:R-:W-:Y:S01]  /*14040*/  F2FP.F16.E4M3.UNPACK_B R69, R53 ;  /* 0x00000035ff45723e */ /* 0x000fe200020006ff */
[----:B------:R-:W-:Y:S01]  /*14050*/  FMUL.FTZ R71, R57, R66 ;  /* 0x0000004239477220 */ /* 0x000fe20000410000 */
[----:B------:R-:W-:Y:S01]  /*14060*/  FFMA.FTZ R65, R65, R70, R73 ;  /* 0x0000004641417223 */ /* 0x000fe20000010049 */
[----:B------:R-:W-:Y:S01]  /*14070*/  FFMA.FTZ R53, R55, R66, -R52 ;  /* 0x0000004237357223 */ /* 0x000fe20000010834 */
[----:B------:R-:W-:-:S02]  /*14080*/  HADD2.F32 R57, -RZ, R49.H0_H0 ;  /* 0x20000031ff397230 */ /* 0x000fc40000004100 */
[----:B------:R-:W-:Y:S01]  /*14090*/  FFMA.FTZ R52, R55, R68, R71 ;  /* 0x0000004437347223 */ /* 0x000fe20000010047 */
[----:B------:R-:W-:Y:S01]  /*140a0*/  HADD2.F32 R70, -RZ, R69.H0_H0 ;  /* 0x20000045ff467230 */ /* 0x000fe20000004100 */
[----:B------:R-:W-:Y:S01]  /*140b0*/  F2FP.F16.E4M3.UNPACK_B R71, R45.H1 ;  /* 0x0000002dff47723e */ /* 0x000fe200030006ff */
        /* <DEDUP_REMOVED lines=9> */
[----:B------:R-:W-:Y:S01]  /*14150*/  F2FP.SATFINITE.E4M3.F32.PACK_AB_MERGE_C R47, R56, R47, RZ ;  /* 0x0000002f382f723e */ /* 0x000fe200048070ff */
        /* <DEDUP_REMOVED lines=23> */
[----:B------:R-:W-:Y:S01]  /*142d0*/  FMUL.FTZ R34, R34, R57 ;  /* 0x0000003922227220 */ /* 0x000fe20000410000 */
[--C-:B------:R-:W-:Y:S01]  /*142e0*/  HADD2.F32 R45, -RZ, R44.reuse.H0_H0 ;  /* 0x2000002cff2d7230 */ /* 0x100fe20000004100 */
[----:B------:R-:W-:Y:S01]  /*142f0*/  F2FP.SATFINITE.E4M3.F32.PACK_AB_MERGE_C R52, R52, R65, RZ ;  /* 0x000000413434723e */ /* 0x000fe200048070ff */
[C---:B------:R-:W-:Y:S01]  /*14300*/  FFMA.FTZ R73, R26.reuse, R57, -R67 ;  /* 0x000000391a497223 */ /* 0x040fe20000010843 */
[----:B------:R-:W-:Y:S01]  /*14310*/  FFMA.FTZ R75, R26, R71, R34 ;  /* 0x000000471a4b7223 */ /* 0x000fe20000010022 */
[----:B------:R-:W-:Y:S01]  /*14320*/  HADD2.F32 R57, -RZ, R55.H0_H0 ;  /* 0x20000037ff397230 */ /* 0x000fe20000004100 */
[----:B------:R-:W-:Y:S01]  /*14330*/  F2FP.SATFINITE.E4M3.F32.PACK_AB_MERGE_C R25, R48, R25, R35 ;  /* 0x000000193019723e */ /* 0x000fe20004807023 */
[----:B------:R-:W-:Y:S01]  /*14340*/  HADD2.F32 R34, -RZ, R27.H0_H0 ;  /* 0x2000001bff227230 */ /* 0x000fe20000004100 */
[----:B------:R-:W-:Y:S01]  /*14350*/  F2FP.SATFINITE.E4M3.F32.PACK_AB_MERGE_C R72, R73, R72, RZ ;  /* 0x000000484948723e */ /* 0x000fe200048070ff */
[----:B------:R-:W-:Y:S01]  /*14360*/  HADD2.F32 R44, -RZ, R44.H1_H1 ;  /* 0x3000002cff2c7230 */ /* 0x000fe20000004100 */
[----:B------:R-:W-:Y:S01]  /*14370*/  F2FP.SATFINITE.E4M3.F32.PACK_AB_MERGE_C R74, R75, R74, RZ ;  /* 0x0000004a4b4a723e */ /* 0x000fe200048070ff */
[----:B------:R-:W-:-:S02]  /*14380*/  HADD2.F32 R55, -RZ, R55.H1_H1 ;  /* 0x30000037ff377230 */ /* 0x000fc40000004100 */
[C---:B------:R-:W-:Y:S01]  /*14390*/  FMUL.FTZ R67, R34.reuse, R57 ;  /* 0x0000003922437220 */ /* 0x040fe20000410000 */
[----:B------:R-:W-:Y:S02]  /*143a0*/  HADD2.F32 R27, -RZ, R27.H1_H1 ;  /* 0x3000001bff1b7230 */ /* 0x000fe40000004100 */
[----:B------:R-:W-:Y:S01]  /*143b0*/  FMUL.FTZ R34, R34, R45 ;  /* 0x0000002d22227220 */ /* 0x000fe20000410000 */
[--C-:B------:R-:W-:Y:S01]  /*143c0*/  HADD2.F32 R26, -RZ, R24.reuse.H0_H0 ;  /* 0x20000018ff1a7230 */ /* 0x100fe20000004100 */
[----:B------:R-:W-:Y:S01]  /*143d0*/  F2FP.SATFINITE.E4M3.F32.PACK_AB_MERGE_C R33, R32, R33, R47 ;  /* 0x000000212021723e */ /* 0x000fe2000480702f */
        /* <DEDUP_REMOVED lines=17> */
.L_x_3218:
[----:B------:R-:W-:Y:S05]  /*144f0*/  BSYNC B1 ;  /* 0x0000000000017941 */ /* 0x000fea0003800000 */
.L_x_3217:
[----:B------:R-:W-:Y:S04]  /*14500*/  BSSY B1, `(.L_x_3219) ;  /* 0x0000101000017945 */ /* 0x000fe80003800000 */
[----:B------:R-:W-:Y:S05]  /*14510*/  @P2 BRA `(.L_x_3220) ;  /* 0x0000000c00fc2947 */ /* 0x000fea0003800000 */
[----:B-1----:R-:W2:Y:S04]  /*14520*/  LDL R35, [R1+0x84] ;  /* 0x0000840001237983 */ /* 0x002ea80000100800 */
[----:B------:R-:W3:Y:S01]  /*14530*/  LDL R68, [R1+0x1bc] ;  /* 0x0001bc0001447983 */ /* 0x000ee20000100800 */
[----:B-----5:R-:W-:Y:S01]  /*14540*/  SHF.R.U32.HI R25, RZ, 0x8, R28 ;  /* 0x00000008ff197819 */ /* 0x020fe2000001161c */
[----:B------:R-:W-:Y:S01]  /*14550*/  VIADD R37, R219, 0x20 ;  /* 0x00000020db257836 */ /* 0x000fe20000000000 */
[----:B0-----:R-:W-:Y:S02]  /*14560*/  LOP3.LUT R24, R28, 0xff, RZ, 0xc0, !PT ;  /* 0x000000ff1c187812 */ /* 0x001fe400078ec0ff */
[----:B------:R-:W-:Y:S01]  /*14570*/  LOP3.LUT R25, R25, 0xff, RZ, 0xc0, !PT ;  /* 0x000000ff19197812 */ /* 0x000fe200078ec0ff */
[----:B------:R-:W-:Y:S01]  /*14580*/  IMAD.SHL.U32 R37, R37, 0x80, RZ ;  /* 0x0000008025257824 */ /* 0x000fe200078e00ff */
[----:B------:R-:W-:-:S02]  /*14590*/  LEA.HI R34, R3, R0, RZ, 0x1c ;  /* 0x0000000003227211 */ /* 0x000fc400078fe0ff */
[----:B------:R-:W-:Y:S02]  /*145a0*/  PRMT R45, R25, 0x7604, R24 ;  /* 0x00007604192d7816 */ /* 0x000fe40000000018 */
[----:B------:R-:W-:Y:S01]  /*145b0*/  LOP3.LUT R37, R37, 0x380, RZ, 0xc0, !PT ;  /* 0x0000038025257812 */ /* 0x000fe200078ec0ff */
[----:B------:R-:W-:Y:S01]  /*145c0*/  IMAD.SHL.U32 R24, R34, 0x10, RZ ;  /* 0x0000001022187824 */ /* 0x000fe200078e00ff */
[----:B------:R-:W-:Y:S02]  /*145d0*/  SHF.R.U32.HI R33, RZ, 0x8, R30 ;  /* 0x00000008ff217819 */ /* 0x000fe4000001161e */
[----:B------:R-:W-:Y:S02]  /*145e0*/  LOP3.LUT R32, R30, 0xff, RZ, 0xc0, !PT ;  /* 0x000000ff1e207812 */ /* 0x000fe400078ec0ff */
[----:B------:R-:W-:Y:S01]  /*145f0*/  LOP3.LUT R24, R37, 0x70, R24, 0xf8, !PT ;  /* 0x0000007025187812 */ /* 0x000fe200078ef818 */
[----:B------:R-:W-:Y:S01]  /*14600*/  VIADD R37, R219, 0x20 ;  /* 0x00000020db257836 */ /* 0x000fe20000000000 */
[----:B------:R-:W-:-:S02]  /*14610*/  LOP3.LUT R33, R33, 0xff, RZ, 0xc0, !PT ;  /* 0x000000ff21217812 */ /* 0x000fc400078ec0ff */
[----:B------:R-:W-:Y:S01]  /*14620*/  SHF.R.S32.HI R25, RZ, 0x1f, R34 ;  /* 0x0000001fff197819 */ /* 0x000fe20000011422 */
[----:B------:R-:W-:Y:S01]  /*14630*/  IMAD.SHL.U32 R37, R37, 0x80, RZ ;  /* 0x0000008025257824 */ /* 0x000fe200078e00ff */
[----:B------:R-:W-:Y:S02]  /*14640*/  PRMT R49, R33, 0x7604, R32 ;  /* 0x0000760421317816 */ /* 0x000fe40000000020 */
[----:B------:R-:W-:Y:S02]  /*14650*/  LEA.HI R33, R25, R34, RZ, 0x3 ;  /* 0x0000002219217211 */ /* 0x000fe400078f18ff */
[----:B------:R-:W-:Y:S02]  /*14660*/  LOP3.LUT R37, R37, 0x380, RZ, 0xc0, !PT ;  /* 0x0000038025257812 */ /* 0x000fe400078ec0ff */
[----:B------:R-:W-:Y:S01]  /*14670*/  SHF.R.U32.HI R27, RZ, 0x8, R29 ;  /* 0x00000008ff1b7819 */ /* 0x000fe2000001161d */
[----:B------:R-:W-:Y:S01]  /*14680*/  IMAD.SHL.U32 R33, R33, 0x800, RZ ;  /* 0x0000080021217824 */ /* 0x000fe200078e00ff */
[----:B------:R-:W-:-:S02]  /*14690*/  SHF.R.U32.HI R32, RZ, 0x8, R4 ;  /* 0x00000008ff207819 */ /* 0x000fc40000011604 */
[----:B------:R-:W-:Y:S02]  /*146a0*/  SHF.R.U32.HI R37, RZ, 0x3, R37 ;  /* 0x00000003ff257819 */ /* 0x000fe40000011625 */
[----:B------:R-:W-:Y:S02]  /*146b0*/  LOP3.LUT R26, R29, 0xff, RZ, 0xc0, !PT ;  /* 0x000000ff1d1a7812 */ /* 0x000fe400078ec0ff */
[----:B------:R-:W-:Y:S02]  /*146c0*/  LOP3.LUT R27, R27, 0xff, RZ, 0xc0, !PT ;  /* 0x000000ff1b1b7812 */ /* 0x000fe400078ec0ff */
[----:B------:R-:W-:Y:S02]  /*146d0*/  LOP3.LUT R34, R32, 0xff, RZ, 0xc0, !PT ;  /* 0x000000ff20227812 */ /* 0x000fe400078ec0ff */
[----:B------:R-:W-:Y:S02]  /*146e0*/  LOP3.LUT R32, R24, R37, RZ, 0x3c, !PT ;  /* 0x0000002518207212 */ /* 0x000fe400078e3cff */
[----:B------:R-:W-:-:S02]  /*146f0*/  LOP3.LUT R33, R33, 0xffffc000, RZ, 0xc0, !PT ;  /* 0xffffc00021217812 */ /* 0x000fc400078ec0ff */
[----:B------:R-:W-:Y:S02]  /*14700*/  PRMT R44, R27, 0x7604, R26 ;  /* 0x000076041b2c7816 */ /* 0x000fe4000000001a */
[----:B------:R-:W-:Y:S02]  /*14710*/  SHF.R.U32.HI R26, RZ, 0x8, R31 ;  /* 0x00000008ff1a7819 */ /* 0x000fe4000001161f */
[----:B------:R-:W-:Y:S02]  /*14720*/  LOP3.LUT R25, R31, 0xff, RZ, 0xc0, !PT ;  /* 0x000000ff1f197812 */ /* 0x000fe400078ec0ff */
[----:B------:R-:W-:Y:S02]  /*14730*/  LOP3.LUT R27, R4, 0xff, RZ, 0xc0, !PT ;  /* 0x000000ff041b7812 */ /* 0x000fe400078ec0ff */
        /* <DEDUP_REMOVED lines=14> */
[----:B------:R-:W-:Y:S02]  /*14820*/  SHF.R.U32.HI R53, RZ, 0x10, R5 ;  /* 0x00000010ff357819 */ /* 0x000fe40000011605 */
[----:B------:R-:W-:Y:S02]  /*14830*/  SHF.R.U32.HI R47, RZ, 0x10, R29 ;  /* 0x00000010ff2f7819 */ /* 0x000fe4000001161d */
[----:B------:R-:W-:Y:S01]  /*14840*/  PRMT R59, R51, 0x7604, R50 ;  /* 0x00007604333b7816 */ /* 0x000fe20000000032 */
[----:B------:R-:W-:Y:S01]  /*14850*/  IMAD.U32 R53, R53, 0x10000, RZ ;  /* 0x0001000035357824 */ /* 0x000fe200078e00ff */
[----:B------:R-:W-:Y:S01]  /*14860*/  SHF.R.U32.HI R51, RZ, 0x10, R31 ;  /* 0x00000010ff337819 */ /* 0x000fe2000001161f */
[----:B------:R-:W-:Y:S01]  /*14870*/  IMAD.U32 R47, R47, 0x10000, RZ ;  /* 0x000100002f2f7824 */ /* 0x000fe200078e00ff */
[----:B------:R-:W-:Y:S02]  /*14880*/  LOP3.LUT R45, R45, 0xff0000, R28, 0xf8, !PT ;  /* 0x00ff00002d2d7812 */ /* 0x000fe400078ef81c */
[----:B------:R-:W-:Y:S01]  /*14890*/  LOP3.LUT R57, R48, 0xff0000, R53, 0xf8, !PT ;  /* 0x00ff000030397812 */ /* 0x000fe200078ef835 */
[----:B------:R-:W-:Y:S01]  /*148a0*/  IMAD.U32 R51, R51, 0x10000, RZ ;  /* 0x0001000033337824 */ /* 0x000fe200078e00ff */
[----:B------:R-:W-:-:S02]  /*148b0*/  LOP3.LUT R47, R44, 0xff0000, R47, 0xf8, !PT ;  /* 0x00ff00002c2f7812 */ /* 0x000fc400078ef82f */
[----:B------:R-:W-:Y:S02]  /*148c0*/  LOP3.LUT R49, R49, 0xff0000, R30, 0xf8, !PT ;  /* 0x00ff000031317812 */ /* 0x000fe400078ef81e */
[----:B------:R-:W-:Y:S02]  /*148d0*/  LOP3.LUT R51, R46, 0xff0000, R51, 0xf8, !PT ;  /* 0x00ff00002e337812 */ /* 0x000fe400078ef833 */
[----:B------:R-:W-:Y:S02]  /*148e0*/  LOP3.LUT R57, R57, 0xff000000, R5, 0xf8, !PT ;  /* 0xff00000039397812 */ /* 0x000fe400078ef805 */
[----:B------:R-:W-:Y:S02]  /*148f0*/  LOP3.LUT R53, R47, 0xff000000, R29, 0xf8, !PT ;  /* 0xff0000002f357812 */ /* 0x000fe400078ef81d */
[----:B------:R-:W-:Y:S02]  /*14900*/  LOP3.LUT R44, R45, 0xff000000, R28, 0xf8, !PT ;  /* 0xff0000002d2c7812 */ /* 0x000fe400078ef81c */
[----:B------:R-:W-:-:S02]  /*14910*/  LOP3.LUT R50, R51, 0xff000000, R31, 0xf8, !PT ;  /* 0xff00000033327812 */ /* 0x000fc400078ef81f */
[----:B------:R-:W-:Y:S02]  /*14920*/  SHF.R.U32.HI R61, RZ, 0x10, R7 ;  /* 0x00000010ff3d7819 */ /* 0x000fe40000011607 */
[----:B------:R-:W-:Y:S02]  /*14930*/  LOP3.LUT R45, R55, 0xff0000, R4, 0xf8, !PT ;  /* 0x00ff0000372d7812 */ /* 0x000fe400078ef804 */
[----:B------:R-:W-:Y:S01]  /*14940*/  LOP3.LUT R28, R49, 0xff000000, R30, 0xf8, !PT ;  /* 0xff000000311c7812 */ /* 0x000fe200078ef81e */
[----:B------:R-:W-:Y:S01]  /*14950*/  IMAD.U32 R61, R61, 0x10000, RZ ;  /* 0x000100003d3d7824 */ /* 0x000fe200078e00ff */
[----:B------:R-:W-:Y:S02]  /*14960*/  LOP3.LUT R59, R59, 0xff0000, R6, 0xf8, !PT ;  /* 0x00ff00003b3b7812 */ /* 0x000fe400078ef806 */
[----:B------:R-:W-:Y:S02]  /*14970*/  F2FP.F16.E4M3.UNPACK_B R56, R57 ;  /* 0x00000039ff38723e */ /* 0x000fe400020006ff */
[----:B------:R-:W-:-:S02]  /*14980*/  LOP3.LUT R45, R45, 0xff000000, R4, 0xf8, !PT ;  /* 0xff0000002d2d7812 */ /* 0x000fc400078ef804 */
[----:B------:R-:W-:Y:S01]  /*14990*/  LOP3.LUT R4, R59, 0xff000000, R6, 0xf8, !PT ;  /* 0xff0000003b047812 */ /* 0x000fe200078ef806 */
[--C-:B------:R-:W-:Y:S01]  /*149a0*/  HADD2.F32 R58, -RZ, R56.reuse.H0_H0 ;  /* 0x20000038ff3a7230 */ /* 0x100fe20000004100 */
[----:B------:R-:W-:Y:S01]  /*149b0*/  LOP3.LUT R61, R52, 0xff0000, R61, 0xf8, !PT ;  /* 0x00ff0000343d7812 */ /* 0x000fe200078ef83d */
[----:B------:R-:W-:Y:S01]  /*149c0*/  HADD2.F32 R59, -RZ, R56.H1_H1 ;  /* 0x30000038ff3b7230 */ /* 0x000fe20000004100 */
[----:B------:R-:W-:Y:S02]  /*149d0*/  F2FP.F16.E4M3.UNPACK_B R57, R57.H1 ;  /* 0x00000039ff39723e */ /* 0x000fe400030006ff */
[----:B------:R-:W-:-:S03]  /*149e0*/  LOP3.LUT R61, R61, 0xff000000, R7, 0xf8, !PT ;  /* 0xff0000003d3d7812 */ /* 0x000fc600078ef807 */
[----:B------:R-:W-:Y:S01]  /*149f0*/  HADD2.F32 R56, -RZ, R57.H0_H0 ;  /* 0x20000039ff387230 */ /* 0x000fe20000004100 */
[----:B--2---:R-:W-:-:S04]  /*14a00*/  IADD3 R32, R32, R33, R35 ;  /* 0x0000002120207210 */ /* 0x004fc80007ffe023 */
[----:B------:R-:W-:Y:S01]  /*14a10*/  IADD3 R37, R23, R32, RZ ;  /* 0x0000002017257210 */ /* 0x000fe20007ffe0ff */
[----:B---3--:R-:W0:Y:S04]  /*14a20*/  LDS.128 R24, [R68+0x20400] ;  /* 0x0204000044187984 */ /* 0x008e280000000c00 */
[----:B------:R-:W1:Y:S01]  /*14a30*/  LDS.128 R32, [R37+0x20400] ;  /* 0x0204000025207984 */ /* 0x000e620000000c00 */
[-C--:B0-----:R-:W-:Y:S02]  /*14a40*/  F2FP.F16.E4M3.UNPACK_B R51, R27.reuse ;  /* 0x0000001bff33723e */ /* 0x081fe400020006ff */
[----:B------:R-:W-:Y:S02]  /*14a50*/  F2FP.F16.E4M3.UNPACK_B R54, R27.H1 ;  /* 0x0000001bff36723e */ /* 0x000fe400030006ff */
[----:B------:R-:W-:-:S02]  /*14a60*/  F2FP.F16.E4M3.UNPACK_B R27, R24 ;  /* 0x00000018ff1b723e */ /* 0x000fc400020006ff */
[----:B------:R-:W-:Y:S02]  /*14a70*/  F2FP.F16.E4M3.UNPACK_B R46, R24.H1 ;  /* 0x00000018ff2e723e */ /* 0x000fe400030006ff */
[----:B-1----:R-:W-:Y:S02]  /*14a80*/  F2FP.F16.E4M3.UNPACK_B R30, R33 ;  /* 0x00000021ff1e723e */ /* 0x002fe400020006ff */
[----:B------:R-:W-:Y:S02]  /*14a90*/  F2FP.F16.E4M3.UNPACK_B R24, R53 ;  /* 0x00000035ff18723e */ /* 0x000fe400020006ff */
[-C--:B------:R-:W-:Y:S01]  /*14aa0*/  F2FP.F16.E4M3.UNPACK_B R29, R25.reuse ;  /* 0x00000019ff1d723e */ /* 0x080fe200020006ff */
[----:B------:R-:W-:Y:S01]  /*14ab0*/  HADD2.F32 R6, -RZ, R30.H0_H0 ;  /* 0x2000001eff067230 */ /* 0x000fe20000004100 */
[----:B------:R-:W-:Y:S01]  /*14ac0*/  F2FP.F16.E4M3.UNPACK_B R47, R25.H1 ;  /* 0x00000019ff2f723e */ /* 0x000fe200030006ff */
[----:B------:R-:W-:Y:S01]  /*14ad0*/  HADD2.F32 R31, -RZ, R24.H0_H0 ;  /* 0x20000018ff1f7230 */ /* 0x000fe20000004100 */
[----:B------:R-:W-:Y:S01]  /*14ae0*/  F2FP.F16.E4M3.UNPACK_B R48, R33.H1 ;  /* 0x00000021ff30723e */ /* 0x000fe200030006ff */
[----:B------:R-:W-:Y:S01]  /*14af0*/  HADD2.F32 R25, -RZ, R29.H0_H0 ;  /* 0x2000001dff197230 */ /* 0x000fe20000004100 */
[-C--:B------:R-:W-:Y:S01]  /*14b00*/  F2FP.F16.E4M3.UNPACK_B R33, R32.reuse ;  /* 0x00000020ff21723e */ /* 0x080fe200020006ff */
[----:B------:R-:W-:Y:S01]  /*14b10*/  HADD2.F32 R30, -RZ, R30.H1_H1 ;  /* 0x3000001eff1e7230 */ /* 0x000fe20000004100 */
[----:B------:R-:W-:Y:S01]  /*14b20*/  F2FP.F16.E4M3.UNPACK_B R49, R32.H1 ;  /* 0x00000020ff31723e */ /* 0x000fe200030006ff */
[----:B------:R-:W-:Y:S01]  /*14b30*/  FMUL.FTZ R32, R6, R58 ;  /* 0x0000003a06207220 */ /* 0x000fe20000410000 */
[----:B------:R-:W-:-:S02]  /*14b40*/  F2FP.F16.E4M3.UNPACK_B R52, R35 ;  /* 0x00000023ff34723e */ /* 0x000fc400020006ff */
[----:B------:R-:W-:Y:S01]  /*14b50*/  F2FP.F16.E4M3.UNPACK_B R55, R35.H1 ;  /* 0x00000023ff37723e */ /* 0x000fe200030006ff */
[-C--:B------:R-:W-:Y:S01]  /*14b60*/  FMUL.FTZ R35, R6, R31.reuse ;  /* 0x0000001f06237220 */ /* 0x080fe20000410000 */
[C---:B------:R-:W-:Y:S01]  /*14b70*/  FFMA.FTZ R6, R25.reuse, R31, -R32 ;  /* 0x0000001f19067223 */ /* 0x040fe20000010820 */
[----:B------:R-:W-:Y:S01]  /*14b80*/  F2FP.F16.E4M3.UNPACK_B R53, R53.H1 ;  /* 0x00000035ff35723e */ /* 0x000fe200030006ff */
[----:B------:R-:W-:Y:S01]  /*14b90*/  FMUL.FTZ R63, R30, R59 ;  /* 0x0000003b1e3f7220 */ /* 0x000fe20000410000 */
[----:B------:R-:W-:Y:S01]  /*14ba0*/  FFMA.FTZ R25, R25, R58, R35 ;  /* 0x0000003a19197223 */ /* 0x000fe20000010023 */
[----:B------:R-:W-:Y:S01]  /*14bb0*/  HADD2.F32 R35, -RZ, R24.H1_H1 ;  /* 0x30000018ff237230 */ /* 0x000fe20000004100 */
[-C--:B------:R-:W-:Y:S01]  /*14bc0*/  F2FP.F16.E4M3.UNPACK_B R7, R34.reuse ;  /* 0x00000022ff07723e */ /* 0x080fe200020006ff */
[----:B------:R-:W-:Y:S01]  /*14bd0*/  HADD2.F32 R24, -RZ, R29.H1_H1 ;  /* 0x3000001dff187230 */ /* 0x000fe20000004100 */
[----:B------:R-:W-:Y:S01]  /*14be0*/  F2FP.F16.E4M3.UNPACK_B R34, R34.H1 ;  /* 0x00000022ff22723e */ /* 0x000fe200030006ff */
[----:B------:R-:W-:-:S02]  /*14bf0*/  HADD2.F32 R29, -RZ, R48.H0_H0 ;  /* 0x20000030ff1d7230 */ /* 0x000fc40000004100 */
[-C--:B------:R-:W-:Y:S01]  /*14c00*/  FMUL.FTZ R30, R30, R35.reuse ;  /* 0x000000231e1e7220 */ /* 0x080fe20000410000 */
[----:B------:R-:W-:Y:S01]  /*14c10*/  HADD2.F32 R32, -RZ, R53.H0_H0 ;  /* 0x20000035ff207230 */ /* 0x000fe20000004100 */
[----:B------:R-:W-:Y:S01]  /*14c20*/  F2FP.F16.E4M3.UNPACK_B R5, R26 ;  /* 0x0000001aff05723e */ /* 0x000fe200020006ff */
[----:B------:R-:W-:Y:S02]  /*14c30*/  HADD2.F32 R31, -RZ, R47.H0_H0 ;  /* 0x2000002fff1f7230 */ /* 0x000fe40000004100 */
[C---:B------:R-:W-:Y:S01]  /*14c40*/  FMUL.FTZ R58, R29.reuse, R56 ;  /* 0x000000381d3a7220 */ /* 0x040fe20000410000 */
[----:B------:R-:W-:Y:S02]  /*14c50*/  HADD2.F32 R53, -RZ, R53.H1_H1 ;  /* 0x30000035ff357230 */ /* 0x000fe40000004100 */
[-C--:B------:R-:W-:Y:S01]  /*14c60*/  FMUL.FTZ R65, R29, R32.reuse ;  /* 0x000000201d417220 */ /* 0x080fe20000410000 */
[C---:B------:R-:W-:Y:S01]  /*14c70*/  FFMA.FTZ R29, R24.reuse, R35, -R63 ;  /* 0x00000023181d7223 */ /* 0x040fe2000001083f */
[----:B------:R-:W-:Y:S01]  /*14c80*/  FFMA.FTZ R24, R24, R59, R30 ;  /* 0x0000003b18187223 */ /* 0x000fe2000001001e */
[C---:B------:R-:W-:Y:S01]  /*14c90*/  FFMA.FTZ R30, R31.reuse, R32, -R58 ;  /* 0x000000201f1e7223 */ /* 0x040fe2000001083a */
[----:B------:R-:W-:Y:S01]  /*14ca0*/  FFMA.FTZ R31, R31, R56, R65 ;  /* 0x000000381f1f7223 */ /* 0x000fe20000010041 */
[----:B------:R-:W-:Y:S01]  /*14cb0*/  F2FP.F16.E4M3.UNPACK_B R59, R61 ;  /* 0x0000003dff3b723e */ /* 0x000fe200020006ff */
[----:B------:R-:W-:Y:S01]  /*14cc0*/  HADD2.F32 R58, -RZ, R57.H1_H1 ;  /* 0x30000039ff3a7230 */ /* 0x000fe20000004100 */
[----:B------:R-:W-:Y:S01]  /*14cd0*/  F2FP.F16.E4M3.UNPACK_B R56, R50 ;  /* 0x00000032ff38723e */ /* 0x000fe200020006ff */
[----:B------:R-:W-:Y:S01]  /*14ce0*/  HADD2.F32 R48, -RZ, R48.H1_H1 ;  /* 0x30000030ff307230 */ /* 0x000fe20000004100 */
[----:B------:R-:W-:Y:S01]  /*14cf0*/  F2FP.F16.E4M3.UNPACK_B R26, R26.H1 ;  /* 0x0000001aff1a723e */ /* 0x000fe200030006ff */
[----:B------:R-:W-:-:S02]  /*14d00*/  HADD2.F32 R60, -RZ, R59.H0_H0 ;  /* 0x2000003bff3c7230 */ /* 0x000fc40000004100 */
[----:B------:R-:W-:Y:S02]  /*14d10*/  HADD2.F32 R35, -RZ, R52.H0_H0 ;  /* 0x20000034ff237230 */ /* 0x000fe40000004100 */
        /* <DEDUP_REMOVED lines=35> */
[----:B------:R-:W-:Y:S01]  /*14f50*/  F2FP.SATFINITE.E4M3.F32.PACK_AB_MERGE_C R25, R24, R25, R31 ;  /* 0x000000191819723e */ /* 0x000fe2000480701f */
[----:B------:R-:W-:Y:S02]  /*14f60*/  HADD2.F32 R62, -RZ, R61.H0_H0 ;  /* 0x2000003dff3e7230 */ /* 0x000fe40000004100 */
        /* <DEDUP_REMOVED lines=10> */
[----:B------:R-:W-:Y:S01]  /*15010*/  F2FP.F16.E4M3.UNPACK_B R60, R45 ;  /* 0x0000002dff3c723e */ /* 0x000fe200020006ff */
[----:B------:R-:W-:Y:S01]  /*15020*/  FFMA.FTZ R57, R57, R62, R65 ;  /* 0x0000003e39397223 */ /* 0x000fe20000010041 */
[----:B------:R-:W-:Y:S02]  /*15030*/  HADD2.F32 R62, -RZ, R61.H1_H1 ;  /* 0x3000003dff3e7230 */ /* 0x000fe40000004100 */
[C---:B------:R-:W-:Y:S01]  /*15040*/  FFMA.FTZ R55, R54.reuse, R59, -R67 ;  /* 0x0000003b36377223 */ /* 0x040fe20000010843 */
[----:B------:R-:W-:Y:S01]  /*15050*/  HADD2.F32 R59, -RZ, R58.H1_H1 ;  /* 0x3000003aff3b7230 */ /* 0x000fe20000004100 */
[----:B------:R-:W-:Y:S01]  /*15060*/  F2FP.F16.E4M3.UNPACK_B R58, R44 ;  /* 0x0000002cff3a723e */ /* 0x000fe200020006ff */
[----:B------:R-:W-:Y:S02]  /*15070*/  HADD2.F32 R46, -RZ, R46.H1_H1 ;  /* 0x3000002eff2e7230 */ /* 0x000fe40000004100 */
[C---:B------:R-:W-:Y:S01]  /*15080*/  FMUL.FTZ R45, R49.reuse, R62 ;  /* 0x0000003e312d7220 */ /* 0x040fe20000410000 */
[----:B------:R-:W-:Y:S01]  /*15090*/  FFMA.FTZ R54, R54, R63, R64 ;  /* 0x0000003f36367223 */ /* 0x000fe20000010040 */
[----:B------:R-:W-:Y:S01]  /*150a0*/  FMUL.FTZ R63, R49, R59 ;  /* 0x0000003b313f7220 */ /* 0x000fe20000410000 */
[----:B------:R-:W-:-:S02]  /*150b0*/  HADD2.F32 R61, -RZ, R60.H0_H0 ;  /* 0x2000003cff3d7230 */ /* 0x000fc40000004100 */
[C---:B------:R-:W-:Y:S01]  /*150c0*/  FFMA.FTZ R45, R46.reuse, R59, -R45 ;  /* 0x0000003b2e2d7223 */ /* 0x040fe2000001082d */
[----:B------:R-:W-:Y:S02]  /*150d0*/  HADD2.F32 R49, -RZ, R33.H0_H0 ;  /* 0x20000021ff317230 */ /* 0x000fe40000004100 */
[----:B------:R-:W-:Y:S01]  /*150e0*/  FFMA.FTZ R64, R46, R62, R63 ;  /* 0x0000003e2e407223 */ /* 0x000fe2000001003f */
[----:B------:R-:W-:Y:S02]  /*150f0*/  HADD2.F32 R59, -RZ, R58.H0_H0 ;  /* 0x2000003aff3b7230 */ /* 0x000fe40000004100 */
[----:B------:R-:W-:Y:S02]  /*15100*/  HADD2.F32 R44, -RZ, R27.H0_H0 ;  /* 0x2000001bff2c7230 */ /* 0x000fe40000004100 */
[C---:B------:R-:W-:Y:S01]  /*15110*/  FMUL.FTZ R63, R49.reuse, R61 ;  /* 0x0000003d313f7220 */ /* 0x040fe20000410000 */
        /* <DEDUP_REMOVED lines=10> */
[-C--:B------:R-:W-:Y:S01]  /*151c0*/  FMUL.FTZ R63, R46, R58.reuse ;  /* 0x0000003a2e3f7220 */ /* 0x080fe20000410000 */
[----:B------:R-:W-:Y:S01]  /*151d0*/  FFMA.FTZ R62, R27, R58, -R62 ;  /* 0x0000003a1b3e7223 */ /* 0x000fe2000001083e */
[----:B------:R-:W-:Y:S01]  /*151e0*/  HADD2.F32 R58, -RZ, R59.H0_H0 ;  /* 0x2000003bff3a7230 */ /* 0x000fe20000004100 */
[----:B------:R-:W-:Y:S01]  /*151f0*/  F2FP.F16.E4M3.UNPACK_B R4, R4 ;  /* 0x00000004ff04723e */ /* 0x000fe200020006ff */
        /* <DEDUP_REMOVED lines=8> */
[----:B------:R-:W-:Y:S01]  /*15280*/  HADD2.F32 R49, -RZ, R49.H1_H1 ;  /* 0x30000031ff317230 */ /* 0x000fe20000004100 */
[----:B------:R-:W-:Y:S01]  /*15290*/  F2FP.SATFINITE.E4M3.F32.PACK_AB_MERGE_C R57, R64, R57, RZ ;  /* 0x000000394039723e */ /* 0x000fe200048070ff */
[----:B------:R-:W-:-:S02]  /*152a0*/  HADD2.F32 R27, -RZ, R26.H0_H0 ;  /* 0x2000001aff1b7230 */ /* 0x000fc40000004100 */
[C---:B------:R-:W-:Y:S01]  /*152b0*/  FMUL.FTZ R63, R34.reuse, R59 ;  /* 0x0000003b223f7220 */ /* 0x040fe20000410000 */
[----:B------:R-:W-:Y:S02]  /*152c0*/  HADD2.F32 R26, -RZ, R26.H1_H1 ;  /* 0x3000001aff1a7230 */ /* 0x000fe40000004100 */
[----:B------:R-:W-:Y:S01]  /*152d0*/  FMUL.FTZ R34, R34, R49 ;  /* 0x0000003122227220 */ /* 0x000fe20000410000 */
[----:B------:R-:W-:Y:S01]  /*152e0*/  F2FP.SATFINITE.E4M3.F32.PACK_AB_MERGE_C R24, R60, R61, R57 ;  /* 0x0000003d3c18723e */ /* 0x000fe20004807039 */
[C---:B------:R-:W-:Y:S01]  /*152f0*/  FFMA.FTZ R66, R27.reuse, R46, -R66 ;  /* 0x0000002e1b427223 */ /* 0x040fe20000010842 */
[----:B------:R-:W-:Y:S01]  /*15300*/  FFMA.FTZ R58, R27, R58, R44 ;  /* 0x0000003a1b3a7223 */ /* 0x000fe2000001002c */
[C---:B------:R-:W-:Y:S01]  /*15310*/  FFMA.FTZ R63, R26.reuse, R49, -R63 ;  /* 0x000000311a3f7223 */ /* 0x040fe2000001083f */
[----:B------:R-:W-:Y:S01]  /*15320*/  FFMA.FTZ R65, R26, R59, R34 ;  /* 0x0000003b1a417223 */ /* 0x000fe20000010022 */
[----:B------:R-:W-:Y:S02]  /*15330*/  HADD2.F32 R49, -RZ, R4.H0_H0 ;  /* 0x20000004ff317230 */ /* 0x000fe40000004100 */
[----:B------:R-:W-:Y:S01]  /*15340*/  HADD2.F32 R26, -RZ, R7.H0_H0 ;  /* 0x20000007ff1a7230 */ /* 0x000fe20000004100 */
[----:B------:R-:W-:Y:S01]  /*15350*/  F2FP.SATFINITE.E4M3.F32.PACK_AB_MERGE_C R63, R63, R66, RZ ;  /* 0x000000423f3f723e */ /* 0x000fe200048070ff */
[----:B------:R-:W-:Y:S01]  /*15360*/  HADD2.F32 R27, -RZ, R28.H0_H0 ;  /* 0x2000001cff1b7230 */ /* 0x000fe20000004100 */
[----:B------:R-:W-:Y:S01]  /*15370*/  F2FP.SATFINITE.E4M3.F32.PACK_AB_MERGE_C R58, R65, R58, RZ ;  /* 0x0000003a413a723e */ /* 0x000fe200048070ff */
[----:B------:R-:W-:-:S02]  /*15380*/  HADD2.F32 R34, -RZ, R4.H1_H1 ;  /* 0x30000004ff227230 */ /* 0x000fc40000004100 */
[C---:B------:R-:W-:Y:S01]  /*15390*/  FMUL.FTZ R59, R26.reuse, R49 ;  /* 0x000000311a3b7220 */ /* 0x040fe20000410000 */
[----:B------:R-:W-:Y:S02]  /*153a0*/  HADD2.F32 R7, -RZ, R7.H1_H1 ;  /* 0x30000007ff077230 */ /* 0x000fe40000004100 */
[----:B------:R-:W-:Y:S01]  /*153b0*/  FMUL.FTZ R26, R26, R27 ;  /* 0x0000001b1a1a7220 */ /* 0x000fe20000410000 */
[----:B------:R-:W-:Y:S02]  /*153c0*/  HADD2.F32 R28, -RZ, R28.H1_H1 ;  /* 0x3000001cff1c7230 */ /* 0x000fe40000004100 */
        /* <DEDUP_REMOVED lines=20> */
.L_x_3220:
[----:B------:R-:W-:Y:S05]  /*15510*/  BSYNC B1 ;  /* 0x0000000000017941 */ /* 0x000fea0003800000 */
.L_x_3219:
[----:B------:R-:W-:Y:S04]  /*15520*/  BSSY B1, `(.L_x_3221) ;  /* 0x0000109000017945 */ /* 0x000fe80003800000 */
[----:B------:R-:W-:Y:S05]  /*15530*/  @P1 BRA `(.L_x_3222) ;  /* 0x00000010001c1947 */ /* 0x000fea0003800000 */
[----:B-----5:R-:W3:Y:S04]  /*15540*/  LDL R29, [R1+0x80] ;  /* 0x00008000011d7983 */ /* 0x020ee80000100800 */
[----:B------:R-:W4:Y:S01]  /*15550*/  LDL R61, [R1+0x1b8] ;  /* 0x0001b800013d7983 */ /* 0x000f220000100800 */
[----:B--2---:R-:W-:Y:S01]  /*15560*/  SHF.R.U32.HI R4, RZ, 0x8, R20 ;  /* 0x00000008ff047819 */ /* 0x004fe20000011614 */
[----:B------:R-:W-:Y:S01]  /*15570*/  VIADD R31, R219, 0x40 ;  /* 0x00000040db1f7836 */ /* 0x000fe20000000000 */
[----:B------:R-:W-:Y:S02]  /*15580*/  LOP3.LUT R5, R20, 0xff, RZ, 0xc0, !PT ;  /* 0x000000ff14057812 */ /* 0x000fe400078ec0ff */
[----:B------:R-:W-:Y:S02]  /*15590*/  LOP3.LUT R4, R4, 0xff, RZ, 0xc0, !PT ;  /* 0x000000ff04047812 */ /* 0x000fe400078ec0ff */
[----:B-1----:R-:W-:-:S02]  /*155a0*/  LEA.HI R25, R3, R0, RZ, 0x1c ;  /* 0x0000000003197211 */ /* 0x002fc400078fe0ff */
[----:B------:R-:W-:Y:S02]  /*155b0*/  SHF.L.U32 R31, R31, 0x7, RZ ;  /* 0x000000071f1f7819 */ /* 0x000fe400000006ff */
[----:B------:R-:W-:Y:S01]  /*155c0*/  PRMT R30, R4, 0x7604, R5 ;  /* 0x00007604041e7816 */ /* 0x000fe20000000005 */
[----:B------:R-:W-:Y:S01]  /*155d0*/  IMAD.SHL.U32 R27, R25, 0x10, RZ ;  /* 0x00000010191b7824 */ /* 0x000fe200078e00ff */
[----:B------:R-:W-:Y:S02]  /*155e0*/  SHF.R.U32.HI R4, RZ, 0x8, R38 ;  /* 0x00000008ff047819 */ /* 0x000fe40000011626 */
[----:B------:R-:W-:Y:S02]  /*155f0*/  LOP3.LUT R31, R31, 0x380, RZ, 0xc0, !PT ;  /* 0x000003801f1f7812 */ /* 0x000fe400078ec0ff */
[----:B------:R-:W-:Y:S02]  /*15600*/  LOP3.LUT R5, R4, 0xff, RZ, 0xc0, !PT ;  /* 0x000000ff04057812 */ /* 0x000fe400078ec0ff */
[----:B------:R-:W-:Y:S01]  /*15610*/  LOP3.LUT R4, R31, 0x70, R27, 0xf8, !PT ;  /* 0x000000701f047812 */ /* 0x000fe200078ef81b */
[----:B------:R-:W-:Y:S01]  /*15620*/  VIADD R31, R219, 0x40 ;  /* 0x00000040db1f7836 */ /* 0x000fe20000000000 */
[----:B------:R-:W-:-:S02]  /*15630*/  SHF.R.U32.HI R6, RZ, 0x8, R21 ;  /* 0x00000008ff067819 */ /* 0x000fc40000011615 */
[----:B------:R-:W-:Y:S01]  /*15640*/  SHF.R.S32.HI R26, RZ, 0x1f, R25 ;  /* 0x0000001fff1a7819 */ /* 0x000fe20000011419 */
[----:B------:R-:W-:Y:S01]  /*15650*/  IMAD.SHL.U32 R31, R31, 0x80, RZ ;  /* 0x000000801f1f7824 */ /* 0x000fe200078e00ff */
[----:B------:R-:W-:Y:S02]  /*15660*/  LOP3.LUT R7, R21, 0xff, RZ, 0xc0, !PT ;  /* 0x000000ff15077812 */ /* 0x000fe400078ec0ff */
[----:B------:R-:W-:Y:S02]  /*15670*/  LOP3.LUT R6, R6, 0xff, RZ, 0xc0, !PT ;  /* 0x000000ff06067812 */ /* 0x000fe400078ec0ff */
[----:B------:R-:W-:Y:S02]  /*15680*/  LEA.HI R28, R26, R25, RZ, 0x3 ;  /* 0x000000191a1c7211 */ /* 0x000fe400078f18ff */
[----:B------:R-:W-:Y:S02]  /*15690*/  LOP3.LUT R31, R31, 0x380, RZ, 0xc0, !PT ;  /* 0x000003801f1f7812 */ /* 0x000fe400078ec0ff */
[----:B------:R-:W-:Y:S01]  /*156a0*/  PRMT R32, R6, 0x7604, R7 ;  /* 0x0000760406207816 */ /* 0x000fe20000000007 */
[----:B------:R-:W-:Y:S01]  /*156b0*/  IMAD.SHL.U32 R28, R28, 0x800, RZ ;  /* 0x000008001c1c7824 */ /* 0x000fe200078e00ff */
[----:B------:R-:W-:-:S02]  /*156c0*/  SHF.R.U32.HI R7, RZ, 0x8, R39 ;  /* 0x00000008ff077819 */ /* 0x000fc40000011627 */
[----:B------:R-:W-:Y:S02]  /*156d0*/  SHF.R.U32.HI R25, RZ, 0x8, R40 ;  /* 0x00000008ff197819 */ /* 0x000fe40000011628 */
[----:B------:R-:W-:Y:S02]  /*156e0*/  SHF.R.U32.HI R31, RZ, 0x3, R31 ;  /* 0x00000003ff1f7819 */ /* 0x000fe4000001161f */
[----:B0-----:R-:W-:Y:S02]  /*156f0*/  LOP3.LUT R24, R39, 0xff, RZ, 0xc0, !PT ;  /* 0x000000ff27187812 */ /* 0x001fe400078ec0ff */
[----:B------:R-:W-:Y:S02]  /*15700*/  LOP3.LUT R26, R40, 0xff, RZ, 0xc0, !PT ;  /* 0x000000ff281a7812 */ /* 0x000fe400078ec0ff */
[----:B------:R-:W-:Y:S02]  /*15710*/  LOP3.LUT R7, R7, 0xff, RZ, 0xc0, !PT ;  /* 0x000000ff07077812 */ /* 0x000fe400078ec0ff */
[----:B------:R-:W-:-:S02]  /*15720*/  LOP3.LUT R25, R25, 0xff, RZ, 0xc0, !PT ;  /* 0x000000ff19197812 */ /* 0x000fc400078ec0ff */
[----:B------:R-:W-:Y:S02]  /*15730*/  LOP3.LUT R4, R4, R31, RZ, 0x3c, !PT ;  /* 0x0000001f04047212 */ /* 0x000fe400078e3cff */
[----:B------:R-:W-:Y:S02]  /*15740*/  LOP3.LUT R27, R28, 0xffffc000, RZ, 0xc0, !PT ;  /* 0xffffc0001c1b7812 */ /* 0x000fe400078ec0ff */
        /* <DEDUP_REMOVED lines=10> */
[----:B------:R-:W-:Y:S02]  /*157f0*/  SHF.R.U32.HI R31, RZ, 0x10, R21 ;  /* 0x00000010ff1f7819 */ /* 0x000fe40000011615 */
[----:B------:R-:W-:Y:S02]  /*15800*/  LOP3.LUT R46, R43, 0xff, RZ, 0xc0, !PT ;  /* 0x000000ff2b2e7812 */ /* 0x000fe400078ec0ff */
[----:B------:R-:W-:Y:S02]  /*15810*/  SHF.R.U32.HI R33, RZ, 0x10, R38 ;  /* 0x00000010ff217819 */ /* 0x000fe40000011626 */
[----:B------:R-:W-:Y:S02]  /*15820*/  LOP3.LUT R31, R31, 0xff, RZ, 0xc0, !PT ;  /* 0x000000ff1f1f7812 */ /* 0x000fe400078ec0ff */
[----:B------:R-:W-:Y:S02]  /*15830*/  LOP3.LUT R33, R33, 0xff, RZ, 0xc0, !PT ;  /* 0x000000ff21217812 */ /* 0x000fe400078ec0ff */
[----:B------:R-:W-:-:S02]  /*15840*/  PRMT R31, R31, 0x7054, R32 ;  /* 0x000070541f1f7816 */ /* 0x000fc40000000020 */
[----:B------:R-:W-:Y:S02]  /*15850*/  SHF.R.U32.HI R32, RZ, 0x10, R41 ;  /* 0x00000010ff207819 */ /* 0x000fe40000011629 */
[----:B------:R-:W-:Y:S02]  /*15860*/  PRMT R33, R33, 0x7054, R34 ;  /* 0x0000705421217816 */ /* 0x000fe40000000022 */
[----:B------:R-:W-:Y:S02]  /*15870*/  SHF.R.U32.HI R34, RZ, 0x10, R42 ;  /* 0x00000010ff227819 */ /* 0x000fe4000001162a */
[----:B------:R-:W-:Y:S02]  /*15880*/  LOP3.LUT R32, R32, 0xff, RZ, 0xc0, !PT ;  /* 0x000000ff20207812 */ /* 0x000fe400078ec0ff */
[----:B------:R-:W-:Y:S02]  /*15890*/  LOP3.LUT R34, R34, 0xff, RZ, 0xc0, !PT ;  /* 0x000000ff22227812 */ /* 0x000fe400078ec0ff */
[----:B------:R-:W-:-:S02]  /*158a0*/  PRMT R47, R32, 0x7054, R45 ;  /* 0x00007054202f7816 */ /* 0x000fc4000000002d */
[----:B------:R-:W-:Y:S02]  /*158b0*/  SHF.R.U32.HI R35, RZ, 0x10, R39 ;  /* 0x00000010ff237819 */ /* 0x000fe40000011627 */
[----:B------:R-:W-:Y:S02]  /*158c0*/  LOP3.LUT R50, R47, 0xff000000, R41, 0xf8, !PT ;  /* 0xff0000002f327812 */ /* 0x000fe400078ef829 */
[----:B------:R-:W-:Y:S02]  /*158d0*/  LOP3.LUT R45, R31, 0xff000000, R21, 0xf8, !PT ;  /* 0xff0000001f2d7812 */ /* 0x000fe400078ef815 */
[----:B------:R-:W-:-:S04]  /*158e0*/  LOP3.LUT R35, R35, 0xff, RZ, 0xc0, !PT ;  /* 0x000000ff23237812 */ /* 0x000fc800078ec0ff */
[----:B------:R-:W-:Y:S02]  /*158f0*/  PRMT R35, R35, 0x7054, R44 ;  /* 0x0000705423237816 */ /* 0x000fe4000000002c */
[----:B------:R-:W-:-:S04]  /*15900*/  SHF.R.U32.HI R44, RZ, 0x10, R43 ;  /* 0x00000010ff2c7819 */ /* 0x000fc8000001162b */
[----:B------:R-:W-:Y:S02]  /*15910*/  LOP3.LUT R44, R44, 0xff, RZ, 0xc0, !PT ;  /* 0x000000ff2c2c7812 */ /* 0x000fe400078ec0ff */
[----:B---3--:R-:W-:Y:S02]  /*15920*/  IADD3 R28, R4, R27, R29 ;  /* 0x0000001b041c7210 */ /* 0x008fe40007ffe01d */
[----:B------:R-:W-:Y:S01]  /*15930*/  LOP3.LUT R27, R42, 0xff, RZ, 0xc0, !PT ;  /* 0x000000ff2a1b7812 */ /* 0x000fe200078ec0ff */
[----:B----4-:R-:W0:Y:S02]  /*15940*/  LDS.128 R4, [R61+0x20400] ;  /* 0x020400003d047984 */ /* 0x010e240000000c00 */
[----:B------:R-:W-:Y:S01]  /*15950*/  IMAD.IADD R28, R23, 0x1, R28 ;  /* 0x00000001171c7824 */ /* 0x000fe200078e021c */
[----:B------:R-:W-:Y:S02]  /*15960*/  PRMT R49, R26, 0x7604, R27 ;  /* 0x000076041a317816 */ /* 0x000fe4000000001b */
[----:B------:R-:W-:-:S02]  /*15970*/  SHF.R.U32.HI R29, RZ, 0x8, R43 ;  /* 0x00000008ff1d7819 */ /* 0x000fc4000001162b */
[----:B------:R-:W1:Y:S01]  /*15980*/  LDS.128 R24, [R28+0x20400] ;  /* 0x020400001c187984 */ /* 0x000e620000000c00 */
[----:B------:R-:W-:Y:S02]  /*15990*/  PRMT R51, R34, 0x7054, R49 ;  /* 0x0000705422337816 */ /* 0x000fe40000000031 */
[----:B------:R-:W-:Y:S02]  /*159a0*/  LOP3.LUT R29, R29, 0xff, RZ, 0xc0, !PT ;  /* 0x000000ff1d1d7812 */ /* 0x000fe400078ec0ff */
[----:B------:R-:W-:Y:S02]  /*159b0*/  LOP3.LUT R21, R51, 0xff000000, R42, 0xf8, !PT ;  /* 0xff00000033157812 */ /* 0x000fe400078ef82a */
[----:B------:R-:W-:Y:S02]  /*159c0*/  PRMT R53, R29, 0x7604, R46 ;  /* 0x000076041d357816 */ /* 0x000fe4000000002e */
[----:B------:R-:W-:Y:S02]  /*159d0*/  SHF.R.U32.HI R29, RZ, 0x10, R20 ;  /* 0x00000010ff1d7819 */ /* 0x000fe40000011614 */
[----:B------:R-:W-:-:S02]  /*159e0*/  F2FP.F16.E4M3.UNPACK_B R51, R50 ;  /* 0x00000032ff33723e */ /* 0x000fc400020006ff */
[----:B------:R-:W-:Y:S02]  /*159f0*/  LOP3.LUT R29, R29, 0xff, RZ, 0xc0, !PT ;  /* 0x000000ff1d1d7812 */ /* 0x000fe400078ec0ff */
[----:B------:R-:W-:Y:S01]  /*15a00*/  LOP3.LUT R49, R35, 0xff000000, R39, 0xf8, !PT ;  /* 0xff00000023317812 */ /* 0x000fe200078ef827 */
[--C-:B------:R-:W-:Y:S01]  /*15a10*/  HADD2.F32 R52, -RZ, R51.reuse.H0_H0 ;  /* 0x20000033ff347230 */ /* 0x100fe20000004100 */
[----:B------:R-:W-:Y:S01]  /*15a20*/  PRMT R29, R29, 0x7054, R30 ;  /* 0x000070541d1d7816 */ /* 0x000fe2000000001e */
[----:B------:R-:W-:Y:S01]  /*15a30*/  HADD2.F32 R51, -RZ, R51.H1_H1 ;  /* 0x30000033ff337230 */ /* 0x000fe20000004100 */
[----:B------:R-:W-:Y:S02]  /*15a40*/  SHF.R.U32.HI R30, RZ, 0x10, R40 ;  /* 0x00000010ff1e7819 */ /* 0x000fe40000011628 */
[----:B------:R-:W-:Y:S02]  /*15a50*/  LOP3.LUT R29, R29, 0xff000000, R20, 0xf8, !PT ;  /* 0xff0000001d1d7812 */ /* 0x000fe400078ef814 */
[----:B------:R-:W-:-:S02]  /*15a60*/  LOP3.LUT R30, R30, 0xff, RZ, 0xc0, !PT ;  /* 0x000000ff1e1e7812 */ /* 0x000fc400078ec0ff */
[----:B------:R-:W-:Y:S02]  /*15a70*/  LOP3.LUT R20, R33, 0xff000000, R38, 0xf8, !PT ;  /* 0xff00000021147812 */ /* 0x000fe400078ef826 */
[----:B------:R-:W-:Y:S02]  /*15a80*/  PRMT R37, R30, 0x7054, R37 ;  /* 0x000070541e257816 */ /* 0x000fe40000000025 */
[----:B------:R-:W-:Y:S02]  /*15a90*/  F2FP.F16.E4M3.UNPACK_B R50, R50.H1 ;  /* 0x00000032ff32723e */ /* 0x000fe400030006ff */
[----:B------:R-:W-:Y:S02]  /*15aa0*/  LOP3.LUT R31, R37, 0xff000000, R40, 0xf8, !PT ;  /* 0xff000000251f7812 */ /* 0x000fe400078ef828 */
[----:B------:R-:W-:Y:S02]  /*15ab0*/  F2FP.F16.E4M3.UNPACK_B R40, R45 ;  /* 0x0000002dff28723e */ /* 0x000fe400020006ff */
[----:B0-----:R-:W-:-:S02]  /*15ac0*/  F2FP.F16.E4M3.UNPACK_B R32, R5 ;  /* 0x00000005ff20723e */ /* 0x001fc400020006ff */
[----:B------:R-:W-:Y:S01]  /*15ad0*/  F2FP.F16.E4M3.UNPACK_B R37, R5.H1 ;  /* 0x00000005ff25723e */ /* 0x000fe200030006ff */
[----:B------:R-:W-:Y:S01]  /*15ae0*/  HADD2.F32 R48, -RZ, R40.H0_H0 ;  /* 0x20000028ff307230 */ /* 0x000fe20000004100 */
[----:B------:R-:W-:Y:S01]  /*15af0*/  PRMT R53, R44, 0x7054, R53 ;  /* 0x000070542c357816 */ /* 0x000fe20000000035 */
[----:B------:R-:W-:Y:S01]  /*15b00*/  HADD2.F32 R33, -RZ, R32.H0_H0 ;  /* 0x20000020ff217230 */ /* 0x000fe20000004100 */
[-C--:B-1----:R-:W-:Y:S02]  /*15b10*/  F2FP.F16.E4M3.UNPACK_B R38, R25.reuse ;  /* 0x00000019ff26723e */ /* 0x082fe400020006ff */
[-C--:B------:R-:W-:Y:S02]  /*15b20*/  F2FP.F16.E4M3.UNPACK_B R34, R24.reuse ;  /* 0x00000018ff22723e */ /* 0x080fe400020006ff */
[----:B------:R-:W-:Y:S01]  /*15b30*/  F2FP.F16.E4M3.UNPACK_B R41, R24.H1 ;  /* 0x00000018ff29723e */ /* 0x000fe200030006ff */
[--C-:B------:R-:W-:Y:S01]  /*15b40*/  HADD2.F32 R5, -RZ, R38.reuse.H0_H0 ;  /* 0x20000026ff057230 */ /* 0x100fe20000004100 */
[----:B------:R-:W-:Y:S01]  /*15b50*/  F2FP.F16.E4M3.UNPACK_B R39, R25.H1 ;  /* 0x00000019ff27723e */ /* 0x000fe200030006ff */
[----:B------:R-:W-:Y:S01]  /*15b60*/  HADD2.F32 R38, -RZ, R38.H1_H1 ;  /* 0x30000026ff267230 */ /* 0x000fe20000004100 */
[----:B------:R-:W-:-:S02]  /*15b70*/  F2FP.F16.E4M3.UNPACK_B R45, R45.H1 ;  /* 0x0000002dff2d723e */ /* 0x000fc400030006ff */
[C---:B------:R-:W-:Y:S01]  /*15b80*/  FMUL.FTZ R24, R5.reuse, R52 ;  /* 0x0000003405187220 */ /* 0x040fe20000410000 */
[-C--:B------:R-:W-:Y:S01]  /*15b90*/  FMUL.FTZ R25, R5, R48.reuse ;  /* 0x0000003005197220 */ /* 0x080fe20000410000 */
[----:B------:R-:W-:Y:S01]  /*15ba0*/  F2FP.F16.E4M3.UNPACK_B R44, R27 ;  /* 0x0000001bff2c723e */ /* 0x000fe200020006ff */
[----:B------:R-:W-:Y:S01]  /*15bb0*/  FMUL.FTZ R55, R38, R51 ;  /* 0x0000003326377220 */ /* 0x000fe20000410000 */
[----:B------:R-:W-:Y:S01]  /*15bc0*/  F2FP.F16.E4M3.UNPACK_B R47, R27.H1 ;  /* 0x0000001bff2f723e */ /* 0x000fe200030006ff */
[----:B------:R-:W-:Y:S01]  /*15bd0*/  FFMA.FTZ R5, R33, R48, -R24 ;  /* 0x0000003021057223 */ /* 0x000fe20000010818 */
[----:B------:R-:W-:Y:S01]  /*15be0*/  HADD2.F32 R48, -RZ, R50.H0_H0 ;  /* 0x20000032ff307230 */ /* 0x000fe20000004100 */
[----:B------:R-:W-:Y:S01]  /*15bf0*/  LOP3.LUT R53, R53, 0xff000000, R43, 0xf8, !PT ;  /* 0xff00000035357812 */ /* 0x000fe200078ef82b */
[----:B------:R-:W-:Y:S02]  /*15c00*/  HADD2.F32 R27, -RZ, R39.H0_H0 ;  /* 0x20000027ff1b7230 */ /* 0x000fe40000004100 */
[----:B------:R-:W-:Y:S01]  /*15c10*/  FFMA.FTZ R25, R33, R52, R25 ;  /* 0x0000003421197223 */ /* 0x000fe20000010019 */
[----:B------:R-:W-:Y:S01]  /*15c20*/  HADD2.F32 R43, -RZ, R40.H1_H1 ;  /* 0x30000028ff2b7230 */ /* 0x000fe20000004100 */
[----:B------:R-:W-:Y:S01]  /*15c30*/  F2FP.F16.E4M3.UNPACK_B R42, R7 ;  /* 0x00000007ff2a723e */ /* 0x000fe200020006ff */
[----:B------:R-:W-:-:S02]  /*15c40*/  HADD2.F32 R40, -RZ, R45.H0_H0 ;  /* 0x2000002dff287230 */ /* 0x000fc40000004100 */
[C---:B------:R-:W-:Y:S01]  /*15c50*/  FMUL.FTZ R52, R27.reuse, R48 ;  /* 0x000000301b347220 */ /* 0x040fe20000410000 */
[----:B------:R-:W-:Y:S02]  /*15c60*/  HADD2.F32 R33, -RZ, R37.H0_H0 ;  /* 0x20000025ff217230 */ /* 0x000fe40000004100 */
[----:B------:R-:W-:Y:S01]  /*15c70*/  FMUL.FTZ R38, R38, R43 ;  /* 0x0000002b26267220 */ /* 0x000fe20000410000 */
[----:B------:R-:W-:Y:S02]  /*15c80*/  HADD2.F32 R24, -RZ, R32.H1_H1 ;  /* 0x30000020ff187230 */ /* 0x000fe40000004100 */
[-C--:B------:R-:W-:Y:S01]  /*15c90*/  FMUL.FTZ R57, R27, R40.reuse ;  /* 0x000000281b397220 */ /* 0x080fe20000410000 */
[----:B------:R-:W-:Y:S02]  /*15ca0*/  HADD2.F32 R50, -RZ, R50.H1_H1 ;  /* 0x30000032ff327230 */ /* 0x000fe40000004100 */
[C---:B------:R-:W-:Y:S01]  /*15cb0*/  FFMA.FTZ R27, R33.reuse, R40, -R52 ;  /* 0x00000028211b7223 */ /* 0x040fe20000010834 */
[----:B------:R-:W-:Y:S01]  /*15cc0*/  HADD2.F32 R40, -RZ, R45.H1_H1 ;  /* 0x3000002dff287230 */ /* 0x000fe20000004100 */
[----:B------:R-:W-:Y:S01]  /*15cd0*/  F2FP.F16.E4M3.UNPACK_B R52, R53 ;  /* 0x00000035ff34723e */ /* 0x000fe200020006ff */
[----:B------:R-:W-:Y:S01]  /*15ce0*/  HADD2.F32 R39, -RZ, R39.H1_H1 ;  /* 0x30000027ff277230 */ /* 0x000fe20000004100 */
[----:B------:R-:W-:Y:S01]  /*15cf0*/  F2FP.F16.E4M3.UNPACK_B R45, R49 ;  /* 0x00000031ff2d723e */ /* 0x000fe200020006ff */
[C---:B------:R-:W-:Y:S01]  /*15d00*/  FFMA.FTZ R32, R24.reuse, R43, -R55 ;  /* 0x0000002b18207223 */ /* 0x040fe20000010837 */
[----:B------:R-:W-:Y:S01]  /*15d10*/  FFMA.FTZ R24, R24, R51, R38 ;  /* 0x0000003318187223 */ /* 0x000fe20000010026 */
[----:B------:R-:W-:Y:S01]  /*15d20*/  FFMA.FTZ R33, R33, R48, R57 ;  /* 0x0000003021217223 */ /* 0x000fe20000010039 */
        /* <DEDUP_REMOVED lines=13> */
[----:B------:R-:W-:Y:S01]  /*15e00*/  F2FP.F16.E4M3.UNPACK_B R50, R53.H1 ;  /* 0x00000035ff32723e */ /* 0x000fe200030006ff */
[C---:B------:R-:W-:Y:S01]  /*15e10*/  FFMA.FTZ R37, R43.reuse, R51, R58 ;  /* 0x000000332b257223 */ /* 0x040fe2000001003a */
[----:B------:R-:W-:Y:S01]  /*15e20*/  HADD2.F32 R53, -RZ, R52.H1_H1 ;  /* 0x30000034ff357230 */ /* 0x000fe20000004100 */
[----:B------:R-:W-:Y:S01]  /*15e30*/  F2FP.F16.E4M3.UNPACK_B R46, R7.H1 ;  /* 0x00000007ff2e723e */ /* 0x000fe200030006ff */
[----:B------:R-:W-:Y:S02]  /*15e40*/  HADD2.F32 R51, -RZ, R45.H1_H1 ;  /* 0x3000002dff337230 */ /* 0x000fe40000004100 */
[----:B------:R-:W-:Y:S01]  /*15e50*/  FFMA.FTZ R39, R43, R48, -R56 ;  /* 0x000000302b277223 */ /* 0x000fe20000010838 */
[----:B------:R-:W-:Y:S02]  /*15e60*/  HADD2.F32 R42, -RZ, R42.H1_H1 ;  /* 0x3000002aff2a7230 */ /* 0x000fe40000004100 */
[----:B------:R-:W-:Y:S01]  /*15e70*/  FMUL.FTZ R55, R44, R53 ;  /* 0x000000352c377220 */ /* 0x000fe20000410000 */
[----:B------:R-:W-:-:S02]  /*15e80*/  HADD2.F32 R52, -RZ, R50.H0_H0 ;  /* 0x20000032ff347230 */ /* 0x000fc40000004100 */
[-C--:B------:R-:W-:Y:S01]  /*15e90*/  FMUL.FTZ R54, R44, R51.reuse ;  /* 0x000000332c367220 */ /* 0x080fe20000410000 */
[----:B------:R-:W-:Y:S02]  /*15ea0*/  HADD2.F32 R43, -RZ, R47.H0_H0 ;  /* 0x2000002fff2b7230 */ /* 0x000fe40000004100 */
[C---:B------:R-:W-:Y:S01]  /*15eb0*/  FFMA.FTZ R44, R42.reuse, R51, -R55 ;  /* 0x000000332a2c7223 */ /* 0x040fe20000010837 */
[----:B------:R-:W-:Y:S02]  /*15ec0*/  HADD2.F32 R48, -RZ, R49.H0_H0 ;  /* 0x20000031ff307230 */ /* 0x000fe40000004100 */
[----:B------:R-:W-:Y:S01]  /*15ed0*/  FFMA.FTZ R42, R42, R53, R54 ;  /* 0x000000352a2a7223 */ /* 0x000fe20000010036 */
[----:B------:R-:W-:Y:S02]  /*15ee0*/  HADD2.F32 R45, -RZ, R46.H0_H0 ;  /* 0x2000002eff2d7230 */ /* 0x000fe40000004100 */
[C---:B------:R-:W-:Y:S01]  /*15ef0*/  FMUL.FTZ R56, R43.reuse, R52 ;  /* 0x000000342b387220 */ /* 0x040fe20000410000 */
[----:B------:R-:W-:Y:S01]  /*15f00*/  F2FP.F16.E4M3.UNPACK_B R53, R31.H1 ;  /* 0x0000001fff35723e */ /* 0x000fe200030006ff */
[----:B------:R-:W-:Y:S01]  /*15f10*/  FMUL.FTZ R57, R43, R48 ;  /* 0x000000302b397220 */ /* 0x000fe20000410000 */
[----:B------:R-:W-:-:S02]  /*15f20*/  HADD2.F32 R55, -RZ, R50.H1_H1 ;  /* 0x30000032ff377230 */ /* 0x000fc40000004100 */
[C---:B------:R-:W-:Y:S01]  /*15f30*/  FFMA.FTZ R43, R45.reuse, R48, -R56 ;  /* 0x000000302d2b7223 */ /* 0x040fe20000010838 */
[----:B------:R-:W-:Y:S01]  /*15f40*/  F2FP.F16.E4M3.UNPACK_B R35, R4.H1 ;  /* 0x00000004ff23723e */ /* 0x000fe200030006ff */
[----:B------:R-:W-:Y:S01]  /*15f50*/  HADD2.F32 R48, -RZ, R46.H1_H1 ;  /* 0x3000002eff307230 */ /* 0x000fe20000004100 */
[----:B------:R-:W-:Y:S01]  /*15f60*/  F2FP.F16.E4M3.UNPACK_B R50, R29.H1 ;  /* 0x0000001dff32723e */ /* 0x000fe200030006ff */
[----:B------:R-:W-:Y:S02]  /*15f70*/  HADD2.F32 R54, -RZ, R53.H0_H0 ;  /* 0x20000035ff367230 */ /* 0x000fe40000004100 */
[----:B------:R-:W-:Y:S01]  /*15f80*/  FFMA.FTZ R45, R45, R52, R57 ;  /* 0x000000342d2d7223 */ /* 0x000fe20000010039 */
[----:B------:R-:W-:Y:S01]  /*15f90*/  HADD2.F32 R46, -RZ, R41.H0_H0 ;  /* 0x20000029ff2e7230 */ /* 0x000fe20000004100 */
[----:B------:R-:W-:Y:S01]  /*15fa0*/  F2FP.F16.E4M3.UNPACK_B R30, R4 ;  /* 0x00000004ff1e723e */ /* 0x000fe200020006ff */
[----:B------:R-:W-:Y:S01]  /*15fb0*/  HADD2.F32 R52, -RZ, R49.H1_H1 ;  /* 0x30000031ff347230 */ /* 0x000fe20000004100 */
[----:B------:R-:W-:Y:S01]  /*15fc0*/  F2FP.F16.E4M3.UNPACK_B R4, R6 ;  /* 0x00000006ff04723e */ /* 0x000fe200020006ff */
[----:B------:R-:W-:-:S02]  /*15fd0*/  HADD2.F32 R47, -RZ, R47.H1_H1 ;  /* 0x3000002fff2f7230 */ /* 0x000fc40000004100 */
[C---:B------:R-:W-:Y:S01]  /*15fe0*/  FMUL.FTZ R56, R46.reuse, R54 ;  /* 0x000000362e387220 */ /* 0x040fe20000410000 */
[----:B------:R-:W-:Y:S01]  /*15ff0*/  HADD2.F32 R51, -RZ, R50.H0_H0 ;  /* 0x20000032ff337230 */ /* 0x000fe20000004100 */
[----:B------:R-:W-:Y:S01]  /*16000*/  F2FP.F16.E4M3.UNPACK_B R7, R6.H1 ;  /* 0x00000006ff07723e */ /* 0x000fe200030006ff */
[----:B------:R-:W-:Y:S02]  /*16010*/  HADD2.F32 R49, -RZ, R35.H0_H0 ;  /* 0x20000023ff317230 */ /* 0x000fe40000004100 */
[C---:B------:R-:W-:Y:S01]  /*16020*/  FMUL.FTZ R59, R47.reuse, R55 ;  /* 0x000000372f3b7220 */ /* 0x040fe20000410000 */
[----:B------:R-:W-:Y:S01]  /*16030*/  FMUL.FTZ R58, R47, R52 ;  /* 0x000000342f3a7220 */ /* 0x000fe20000410000 */
[----:B------:R-:W-:Y:S02]  /*16040*/  HADD2.F32 R41, -RZ, R41.H1_H1 ;  /* 0x30000029ff297230 */ /* 0x000fe40000004100 */
[-C--:B------:R-:W-:Y:S01]  /*16050*/  FMUL.FTZ R57, R46, R51.reuse ;  /* 0x000000332e397220 */ /* 0x080fe20000410000 */
[----:B------:R-:W-:Y:S01]  /*16060*/  FFMA.FTZ R47, R49, R51, -R56 ;  /* 0x00000033312f7223 */ /* 0x000fe20000010838 */
[----:B------:R-:W-:-:S02]  /*16070*/  HADD2.F32 R56, -RZ, R53.H1_H1 ;  /* 0x30000035ff387230 */ /* 0x000fc40000004100 */
[C---:B------:R-:W-:Y:S01]  /*16080*/  FFMA.FTZ R46, R48.reuse, R52, -R59 ;  /* 0x00000034302e7223 */ /* 0x040fe2000001083b */
[----:B------:R-:W-:Y:S01]  /*16090*/  FFMA.FTZ R48, R48, R55, R58 ;  /* 0x0000003730307223 */ /* 0x000fe2000001003a */
[----:B------:R-:W-:Y:S01]  /*160a0*/  HADD2.F32 R52, -RZ, R50.H1_H1 ;  /* 0x30000032ff347230 */ /* 0x000fe20000004100 */
[----:B------:R-:W-:Y:S01]  /*160b0*/  F2FP.F16.E4M3.UNPACK_B R51, R31 ;  /* 0x0000001fff33723e */ /* 0x000fe200020006ff */
[----:B------:R-:W-:Y:S01]  /*160c0*/  HADD2.F32 R35, -RZ, R35.H1_H1 ;  /* 0x30000023ff237230 */ /* 0x000fe20000004100 */
[----:B------:R-:W-:Y:S01]  /*160d0*/  F2FP.F16.E4M3.UNPACK_B R50, R29 ;  /* 0x0000001dff32723e */ /* 0x000fe200020006ff */
[----:B------:R-:W-:Y:S01]  /*160e0*/  FMUL.FTZ R58, R41, R56 ;  /* 0x00000038293a7220 */ /* 0x000fe20000410000 */
[----:B------:R-:W-:Y:S01]  /*160f0*/  FFMA.FTZ R49, R49, R54, R57 ;  /* 0x0000003631317223 */ /* 0x000fe20000010039 */
[-C--:B------:R-:W-:Y:S01]  /*16100*/  FMUL.FTZ R41, R41, R52.reuse ;  /* 0x0000003429297220 */ /* 0x080fe20000410000 */
[----:B------:R-:W-:Y:S02]  /*16110*/  HADD2.F32 R54, -RZ, R51.H0_H0 ;  /* 0x20000033ff367230 */ /* 0x000fe40000004100 */
        /* <DEDUP_REMOVED lines=10> */
[----:B------:R-:W-:Y:S01]  /*161c0*/  F2FP.F16.E4M3.UNPACK_B R26, R26.H1 ;  /* 0x0000001aff1a723e */ /* 0x000fe200030006ff */
[----:B------:R-:W-:Y:S01]  /*161d0*/  HADD2.F32 R31, -RZ, R50.H1_H1 ;  /* 0x30000032ff1f7230 */ /* 0x000fe20000004100 */
[----:B------:R-:W-:Y:S01]  /*161e0*/  F2FP.F16.E4M3.UNPACK_B R35, R21.H1 ;  /* 0x00000015ff23723e */ /* 0x000fe200030006ff */
[----:B------:R-:W-:-:S02]  /*161f0*/  HADD2.F32 R30, -RZ, R30.H1_H1 ;  /* 0x3000001eff1e7230 */ /* 0x000fc40000004100 */
[C---:B------:R-:W-:Y:S01]  /*16200*/  FMUL.FTZ R41, R34.reuse, R51 ;  /* 0x0000003322297220 */ /* 0x040fe20000410000 */
[C---:B------:R-:W-:Y:S01]  /*16210*/  FFMA.FTZ R56, R29.reuse, R52, -R56 ;  /* 0x000000341d387223 */ /* 0x040fe20000010838 */
[----:B------:R-:W-:Y:S01]  /*16220*/  FFMA.FTZ R58, R29, R54, R58 ;  /* 0x000000361d3a7223 */ /* 0x000fe2000001003a */
[-C--:B------:R-:W-:Y:S01]  /*16230*/  F2FP.F16.E4M3.UNPACK_B R29, R20.reuse.H1 ;  /* 0x00000014ff1d723e */ /* 0x080fe200030006ff */
[-C--:B------:R-:W-:Y:S01]  /*16240*/  FMUL.FTZ R34, R34, R31.reuse ;  /* 0x0000001f22227220 */ /* 0x080fe20000410000 */
[C---:B------:R-:W-:Y:S01]  /*16250*/  FFMA.FTZ R41, R30.reuse, R31, -R41 ;  /* 0x0000001f1e297223 */ /* 0x040fe20000010829 */
[----:B------:R-:W-:Y:S01]  /*16260*/  HADD2.F32 R50, -RZ, R35.H0_H0 ;  /* 0x20000023ff327230 */ /* 0x000fe20000004100 */
[----:B------:R-:W-:Y:S01]  /*16270*/  F2FP.F16.E4M3.UNPACK_B R20, R20 ;  /* 0x00000014ff14723e */ /* 0x000fe200020006ff */
[----:B------:R-:W-:Y:S02]  /*16280*/  HADD2.F32 R31, -RZ, R26.H0_H0 ;  /* 0x2000001aff1f7230 */ /* 0x000fe40000004100 */
[----:B------:R-:W-:Y:S01]  /*16290*/  FFMA.FTZ R51, R30, R51, R34 ;  /* 0x000000331e337223 */ /* 0x000fe20000010022 */
[--C-:B------:R-:W-:Y:S01]  /*162a0*/  HADD2.F32 R30, -RZ, R29.reuse.H0_H0 ;  /* 0x2000001dff1e7230 */ /* 0x100fe20000004100 */
[----:B------:R-:W-:Y:S01]  /*162b0*/  F2FP.SATFINITE.E4M3.F32.PACK_AB_MERGE_C R27, R38, R27, RZ ;  /* 0x0000001b261b723e */ /* 0x000fe200048070ff */
[----:B------:R-:W-:-:S02]  /*162c0*/  HADD2.F32 R34, -RZ, R29.H1_H1 ;  /* 0x3000001dff227230 */ /* 0x000fc40000004100 */
[C---:B------:R-:W-:Y:S01]  /*162d0*/  FMUL.FTZ R52, R31.reuse, R50 ;  /* 0x000000321f347220 */ /* 0x040fe20000410000 */
[----:B------:R-:W-:Y:S02]  /*162e0*/  HADD2.F32 R29, -RZ, R7.H0_H0 ;  /* 0x20000007ff1d7230 */ /* 0x000fe40000004100 */
[-C--:B------:R-:W-:Y:S01]  /*162f0*/  FMUL.FTZ R54, R31, R30.reuse ;  /* 0x0000001e1f367220 */ /* 0x080fe20000410000 */
[----:B------:R-:W-:Y:S01]  /*16300*/  HADD2.F32 R35, -RZ, R35.H1_H1 ;  /* 0x30000023ff237230 */ /* 0x000fe20000004100 */
[----:B------:R-:W-:Y:S01]  /*16310*/  F2FP.SATFINITE.E4M3.F32.PACK_AB_MERGE_C R33, R40, R33, RZ ;  /* 0x000000212821723e */ /* 0x000fe200048070ff */
[----:B------:R-:W-:Y:S02]  /*16320*/  HADD2.F32 R26, -RZ, R26.H1_H1 ;  /* 0x3000001aff1a7230 */ /* 0x000fe40000004100 */
[C---:B------:R-:W-:Y:S01]  /*16330*/  FFMA.FTZ R52, R29.reuse, R30, -R52 ;  /* 0x0000001e1d347223 */ /* 0x040fe20000010834 */
[----:B------:R-:W-:Y:S02]  /*16340*/  HADD2.F32 R7, -RZ, R7.H1_H1 ;  /* 0x30000007ff077230 */ /* 0x000fe40000004100 */
[----:B------:R-:W-:Y:S01]  /*16350*/  FFMA.FTZ R54, R29, R50, R54 ;  /* 0x000000321d367223 */ /* 0x000fe20000010036 */
[----:B------:R-:W-:-:S02]  /*16360*/  HADD2.F32 R29, -RZ, R20.H1_H1 ;  /* 0x30000014ff1d7230 */ /* 0x000fc40000004100 */
[C---:B------:R-:W-:Y:S01]  /*16370*/  FMUL.FTZ R30, R26.reuse, R35 ;  /* 0x000000231a1e7220 */ /* 0x040fe20000410000 */
[-C--:B------:R-:W-:Y:S01]  /*16380*/  FMUL.FTZ R64, R26, R34.reuse ;  /* 0x000000221a407220 */ /* 0x080fe20000410000 */
[----:B------:R-:W-:Y:S01]  /*16390*/  F2FP.F16.E4M3.UNPACK_B R26, R21 ;  /* 0x00000015ff1a723e */ /* 0x000fe200020006ff */
[----:B------:R-:W-:Y:S02]  /*163a0*/  HADD2.F32 R21, -RZ, R20.H0_H0 ;  /* 0x20000014ff157230 */ /* 0x000fe40000004100 */
[C---:B------:R-:W-:Y:S01]  /*163b0*/  FFMA.FTZ R55, R7.reuse, R34, -R30 ;  /* 0x0000002207377223 */ /* 0x040fe2000001081e */
[----:B------:R-:W-:Y:S01]  /*163c0*/  FFMA.FTZ R57, R7, R35, R64 ;  /* 0x0000002307397223 */ /* 0x000fe20000010040 */
[----:B------:R-:W-:Y:S01]  /*163d0*/  HADD2.F32 R7, -RZ, R6.H0_H0 ;  /* 0x20000006ff077230 */ /* 0x000fe20000004100 */
[----:B------:R-:W-:Y:S01]  /*163e0*/  F2FP.SATFINITE.E4M3.F32.PACK_AB_MERGE_C R45, R48, R45, RZ ;  /* 0x0000002d302d723e */ /* 0x000fe200048070ff */
[--C-:B------:R-:W-:Y:S01]  /*163f0*/  HADD2.F32 R30, -RZ, R26.reuse.H0_H0 ;  /* 0x2000001aff1e7230 */ /* 0x100fe20000004100 */
[----:B------:R-:W-:Y:S01]  /*16400*/  F2FP.SATFINITE.E4M3.F32.PACK_AB_MERGE_C R52, R55, R52, RZ ;  /* 0x000000343734723e */ /* 0x000fe200048070ff */
[----:B------:R-:W-:Y:S01]  /*16410*/  HADD2.F32 R31, -RZ, R26.H1_H1 ;  /* 0x3000001aff1f7230 */ /* 0x000fe20000004100 */
[----:B------:R-:W-:Y:S01]  /*16420*/  F2FP.SATFINITE.E4M3.F32.PACK_AB_MERGE_C R49, R62, R49, RZ ;  /* 0x000000313e31723e */ /* 0x000fe200048070ff */
[----:B------:R-:W-:-:S02]  /*16430*/  HADD2.F32 R20, -RZ, R6.H1_H1 ;  /* 0x30000006ff147230 */ /* 0x000fc40000004100 */
[CC--:B------:R-:W-:Y:S01]  /*16440*/  FMUL.FTZ R35, R7.reuse, R30.reuse ;  /* 0x0000001e07237220 */ /* 0x0c0fe20000410000 */
[--C-:B------:R-:W-:Y:S02]  /*16450*/  HADD2.F32 R6, -RZ, R4.reuse.H0_H0 ;  /* 0x20000004ff067230 */ /* 0x100fe40000004100 */
[----:B------:R-:W-:Y:S01]  /*16460*/  FMUL.FTZ R7, R7, R21 ;  /* 0x0000001507077220 */ /* 0x000fe20000410000 */
[----:B------:R-:W-:Y:S02]  /*16470*/  HADD2.F32 R4, -RZ, R4.H1_H1 ;  /* 0x30000004ff047230 */ /* 0x000fe40000004100 */
[C---:B------:R-:W-:Y:S01]  /*16480*/  FMUL.FTZ R53, R20.reuse, R31 ;  /* 0x0000001f14357220 */ /* 0x040fe20000410000 */
        /* <DEDUP_REMOVED lines=13> */
[----:B------:R-:W-:Y:S02]  /*16560*/  F2FP.SATFINITE.E4M3.F32.PACK_AB_MERGE_C R27, R42, R37, R45 ;  /* 0x000000252a1b723e */ /* 0x000fe4000480702d */
[----:B------:R-:W-:Y:S01]  /*16570*/  F2FP.SATFINITE.E4M3.F32.PACK_AB_MERGE_C R24, R51, R58, R49 ;  /* 0x0000003a3318723e */ /* 0x000fe20004807031 */
[----:B------:R3:W-:Y:S01]  /*16580*/  STS.128 [R61+0x20400], R4 ;  /* 0x020400043d007388 */ /* 0x0007e20000000c00 */
[----:B------:R-:W-:-:S05]  /*16590*/  F2FP.SATFINITE.E4M3.F32.PACK_AB_MERGE_C R26, R31, R26, R54 ;  /* 0x0000001a1f1a723e */ /* 0x000fca0004807036 */
[----:B------:R3:W-:Y:S02]  /*165a0*/  STS.128 [R28+0x20400], R24 ;  /* 0x020400181c007388 */ /* 0x0007e40000000c00 */
.L_x_3222:
[----:B------:R-:W-:Y:S05]  /*165b0*/  BSYNC B1 ;  /* 0x0000000000017941 */ /* 0x000fea0003800000 */
.L_x_3221:
[----:B------:R-:W-:Y:S05]  /*165c0*/  @P0 BRA `(.L_x_3206) ;  /* 0x0000000c00fc0947 */ /* 0x000fea0003800000 */
[----:B-123--:R-:W2:Y:S04]  /*165d0*/  LDL R25, [R1+0x7c] ;  /* 0x00007c0001197983 */ /* 0x00eea80000100800 */
[----:B------:R-:W3:Y:S01]  /*165e0*/  LDL R47, [R1+0x1b4] ;  /* 0x0001b400012f7983 */ /* 0x000ee20000100800 */
[----:B------:R-:W-:Y:S01]  /*165f0*/  LEA.HI R21, R3, R0, RZ, 0x1c ;  /* 0x0000000003157211 */ /* 0x000fe200078fe0ff */
[----:B------:R-:W-:Y:S01]  /*16600*/  VIADD R26, R219, 0x60 ;  /* 0x00000060db1a7836 */ /* 0x000fe20000000000 */
[----:B-----5:R-:W-:Y:S02]  /*16610*/  SHF.R.U32.HI R3, RZ, 0x8, R12 ;  /* 0x00000008ff037819 */ /* 0x020fe4000001160c */
[----:B------:R-:W-:Y:S02]  /*16620*/  LOP3.LUT R0, R12, 0xff, RZ, 0xc0, !PT ;  /* 0x000000ff0c007812 */ /* 0x000fe400078ec0ff */
[----:B------:R-:W-:-:S02]  /*16630*/  LOP3.LUT R3, R3, 0xff, RZ, 0xc0, !PT ;  /* 0x000000ff03037812 */ /* 0x000fc400078ec0ff */
[----:B------:R-:W-:Y:S02]  /*16640*/  SHF.L.U32 R26, R26, 0x7, RZ ;  /* 0x000000071a1a7819 */ /* 0x000fe400000006ff */
[----:B------:R-:W-:Y:S02]  /*16650*/  PRMT R3, R3, 0x7604, R0 ;  /* 0x0000760403037816 */ /* 0x000fe40000000000 */
[----:B------:R-:W-:Y:S02]  /*16660*/  SHF.R.S32.HI R0, RZ, 0x1f, R21 ;  /* 0x0000001fff007819 */ /* 0x000fe40000011415 */
[----:B------:R-:W-:Y:S02]  /*16670*/  LOP3.LUT R26, R26, 0x380, RZ, 0xc0, !PT ;  /* 0x000003801a1a7812 */ /* 0x000fe400078ec0ff */
[----:B0-----:R-:W-:Y:S01]  /*16680*/  LEA.HI R24, R0, R21, RZ, 0x3 ;  /* 0x0000001500187211 */ /* 0x001fe200078f18ff */
[----:B------:R-:W-:Y:S01]  /*16690*/  IMAD.SHL.U32 R0, R21, 0x10, RZ ;  /* 0x0000001015007824 */ /* 0x000fe200078e00ff */
[----:B------:R-:W-:-:S02]  /*166a0*/  SHF.R.U32.HI R5, RZ, 0x8, R13 ;  /* 0x00000008ff057819 */ /* 0x000fc4000001160d */
[----:B------:R-:W-:Y:S01]  /*166b0*/  SHF.R.U32.HI R7, RZ, 0x8, R14 ;  /* 0x00000008ff077819 */ /* 0x000fe2000001160e */
[----:B------:R-:W-:Y:S01]  /*166c0*/  IMAD.SHL.U32 R24, R24, 0x800, RZ ;  /* 0x0000080018187824 */ /* 0x000fe200078e00ff */
[----:B------:R-:W-:Y:S01]  /*166d0*/  LOP3.LUT R0, R26, 0x70, R0, 0xf8, !PT ;  /* 0x000000701a007812 */ /* 0x000fe200078ef800 */
[----:B------:R-:W-:Y:S01]  /*166e0*/  VIADD R26, R219, 0x60 ;  /* 0x00000060db1a7836 */ /* 0x000fe20000000000 */
[----:B------:R-:W-:Y:S02]  /*166f0*/  LOP3.LUT R4, R13, 0xff, RZ, 0xc0, !PT ;  /* 0x000000ff0d047812 */ /* 0x000fe400078ec0ff */
[----:B------:R-:W-:Y:S01]  /*16700*/  LOP3.LUT R21, R24, 0xffffc000, RZ, 0xc0, !PT ;  /* 0xffffc00018157812 */ /* 0x000fe200078ec0ff */
[----:B------:R-:W-:Y:S01]  /*16710*/  IMAD.SHL.U32 R26, R26, 0x80, RZ ;  /* 0x000000801a1a7824 */ /* 0x000fe200078e00ff */
[----:B------:R-:W-:Y:S02]  /*16720*/  LOP3.LUT R6, R14, 0xff, RZ, 0xc0, !PT ;  /* 0x000000ff0e067812 */ /* 0x000fe400078ec0ff */
[----:B------:R-:W-:-:S02]  /*16730*/  LOP3.LUT R5, R5, 0xff, RZ, 0xc0, !PT ;  /* 0x000000ff05057812 */ /* 0x000fc400078ec0ff */
[----:B------:R-:W-:Y:S02]  /*16740*/  LOP3.LUT R26, R26, 0x380, RZ, 0xc0, !PT ;  /* 0x000003801a1a7812 */ /* 0x000fe400078ec0ff */
[----:B------:R-:W-:Y:S02]  /*16750*/  LOP3.LUT R7, R7, 0xff, RZ, 0xc0, !PT ;  /* 0x000000ff07077812 */ /* 0x000fe400078ec0ff */
[----:B------:R-:W-:Y:S02]  /*16760*/  SHF.R.U32.HI R26, RZ, 0x3, R26 ;  /* 0x00000003ff1a7819 */ /* 0x000fe4000001161a */
[----:B------:R-:W-:Y:S02]  /*16770*/  PRMT R20, R5, 0x7604, R4 ;  /* 0x0000760405147816 */ /* 0x000fe40000000004 */
[----:B------:R-:W-:Y:S02]  /*16780*/  LOP3.LUT R0, R0, R26, RZ, 0x3c, !PT ;  /* 0x0000001a00007212 */ /* 0x000fe400078e3cff */
[----:B------:R-:W-:-:S02]  /*16790*/  PRMT R29, R7, 0x7604, R6 ;  /* 0x00007604071d7816 */ /* 0x000fc40000000006 */
[----:B------:R-:W-:Y:S02]  /*167a0*/  SHF.R.U32.HI R5, RZ, 0x8, R15 ;  /* 0x00000008ff057819 */ /* 0x000fe4000001160f */
[----:B------:R-:W-:Y:S02]  /*167b0*/  SHF.R.U32.HI R7, RZ, 0x8, R8 ;  /* 0x00000008ff077819 */ /* 0x000fe40000011608 */
        /* <DEDUP_REMOVED lines=8> */
[----:B------:R-:W-:Y:S02]  /*16840*/  LOP3.LUT R30, R30, 0xff, RZ, 0xc0, !PT ;  /* 0x000000ff1e1e7812 */ /* 0x000fe400078ec0ff */
[----:B------:R-:W-:-:S02]  /*16850*/  LOP3.LUT R34, R11, 0xff, RZ, 0xc0, !PT ;  /* 0x000000ff0b227812 */ /* 0x000fc400078ec0ff */
[----:B------:R-:W-:Y:S02]  /*16860*/  LOP3.LUT R35, R35, 0xff, RZ, 0xc0, !PT ;  /* 0x000000ff23237812 */ /* 0x000fe400078ec0ff */
[----:B------:R-:W-:Y:S02]  /*16870*/  SHF.R.U32.HI R32, RZ, 0x8, R10 ;  /* 0x00000008ff207819 */ /* 0x000fe4000001160a */
[----:B------:R-:W-:Y:S02]  /*16880*/  PRMT R34, R35, 0x7604, R34 ;  /* 0x0000760423227816 */ /* 0x000fe40000000022 */
[----:B------:R-:W-:Y:S02]  /*16890*/  SHF.R.U32.HI R35, RZ, 0x10, R9 ;  /* 0x00000010ff237819 */ /* 0x000fe40000011609 */
[----:B------:R-:W-:Y:S02]  /*168a0*/  SHF.R.U32.HI R39, RZ, 0x10, R11 ;  /* 0x00000010ff277819 */ /* 0x000fe4000001160b */
[----:B------:R-:W-:-:S02]  /*168b0*/  LOP3.LUT R31, R10, 0xff, RZ, 0xc0, !PT ;  /* 0x000000ff0a1f7812 */ /* 0x000fc400078ec0ff */
[----:B------:R-:W-:Y:S01]  /*168c0*/  LOP3.LUT R32, R32, 0xff, RZ, 0xc0, !PT ;  /* 0x000000ff20207812 */ /* 0x000fe200078ec0ff */
[----:B------:R-:W-:Y:S01]  /*168d0*/  IMAD.U32 R39, R39, 0x10000, RZ ;  /* 0x0001000027277824 */ /* 0x000fe200078e00ff */
[----:B------:R-:W-:Y:S02]  /*168e0*/  SHF.L.U32 R35, R35, 0x10, RZ ;  /* 0x0000001023237819 */ /* 0x000fe400000006ff */
[----:B------:R-:W-:Y:S02]  /*168f0*/  PRMT R37, R32, 0x7604, R31 ;  /* 0x0000760420257816 */ /* 0x000fe4000000001f */
[----:B------:R-:W-:Y:S02]  /*16900*/  LOP3.LUT R3, R3, 0xff0000, R12, 0xf8, !PT ;  /* 0x00ff000003037812 */ /* 0x000fe400078ef80c */
[----:B------:R-:W-:Y:S02]  /*16910*/  LOP3.LUT R29, R29, 0xff0000, R14, 0xf8, !PT ;  /* 0x00ff00001d1d7812 */ /* 0x000fe400078ef80e */
[----:B------:R-:W-:-:S02]  /*16920*/  LOP3.LUT R41, R34, 0xff0000, R39, 0xf8, !PT ;  /* 0x00ff000022297812 */ /* 0x000fc400078ef827 */
[----:B------:R-:W-:Y:S02]  /*16930*/  LOP3.LUT R39, R37, 0xff0000, R10, 0xf8, !PT ;  /* 0x00ff000025277812 */ /* 0x000fe400078ef80a */
[----:B------:R-:W-:Y:S02]  /*16940*/  LOP3.LUT R12, R3, 0xff000000, R12, 0xf8, !PT ;  /* 0xff000000030c7812 */ /* 0x000fe400078ef80c */
[----:B------:R-:W-:Y:S02]  /*16950*/  SHF.R.U32.HI R31, RZ, 0x10, R15 ;  /* 0x00000010ff1f7819 */ /* 0x000fe4000001160f */
[----:B------:R-:W-:Y:S02]  /*16960*/  LOP3.LUT R3, R29, 0xff000000, R14, 0xf8, !PT ;  /* 0xff0000001d037812 */ /* 0x000fe400078ef80e */
[----:B------:R-:W-:Y:S01]  /*16970*/  LOP3.LUT R42, R41, 0xff000000, R11, 0xf8, !PT ;  /* 0xff000000292a7812 */ /* 0x000fe200078ef80b */
[----:B------:R-:W-:-:S05]  /*16980*/  IMAD.U32 R31, R31, 0x10000, RZ ;  /* 0x000100001f1f7824 */ /* 0x000fca00078e00ff */
[----:B------:R-:W-:Y:S02]  /*16990*/  LOP3.LUT R31, R28, 0xff0000, R31, 0xf8, !PT ;  /* 0x00ff00001c1f7812 */ /* 0x000fe400078ef81f */
[----:B--2---:R-:W-:Y:S02]  /*169a0*/  IADD3 R0, R0, R21, R25 ;  /* 0x0000001500007210 */ /* 0x004fe40007ffe019 */
[----:B------:R-:W-:Y:S01]  /*169b0*/  LOP3.LUT R21, R9, 0xff, RZ, 0xc0, !PT ;  /* 0x000000ff09157812 */ /* 0x000fe200078ec0ff */
[----:B---3--:R-:W0:Y:S02]  /*169c0*/  LDS.128 R4, [R47+0x20400] ;  /* 0x020400002f047984 */ /* 0x008e240000000c00 */
[----:B------:R-:W-:Y:S01]  /*169d0*/  IMAD.IADD R0, R23, 0x1, R0 ;  /* 0x0000000117007824 */ /* 0x000fe200078e0200 */
[----:B------:R-:W-:Y:S02]  /*169e0*/  PRMT R30, R30, 0x7604, R21 ;  /* 0x000076041e1e7816 */ /* 0x000fe40000000015 */
[----:B------:R-:W-:-:S02]  /*169f0*/  SHF.R.U32.HI R21, RZ, 0x10, R13 ;  /* 0x00000010ff157819 */ /* 0x000fc4000001160d */
[----:B------:R-:W1:Y:S01]  /*16a00*/  LDS.128 R24, [R0+0x20400] ;  /* 0x0204000000187984 */ /* 0x000e620000000c00 */
[----:B------:R-:W-:Y:S02]  /*16a10*/  LOP3.LUT R35, R30, 0xff0000, R35, 0xf8, !PT ;  /* 0x00ff00001e237812 */ /* 0x000fe400078ef823 */
[----:B------:R-:W-:Y:S02]  /*16a20*/  IMAD.U32 R21, R21, 0x10000, RZ ;  /* 0x0001000015157824 */ /* 0x000fe400078e00ff */
[----:B------:R-:W-:-:S03]  /*16a30*/  LOP3.LUT R37, R35, 0xff000000, R9, 0xf8, !PT ;  /* 0xff00000023257812 */ /* 0x000fc600078ef809 */
[----:B------:R-:W-:-:S04]  /*16a40*/  LOP3.LUT R21, R20, 0xff0000, R21, 0xf8, !PT ;  /* 0x00ff000014157812 */ /* 0x000fc800078ef815 */
[----:B------:R-:W-:Y:S02]  /*16a50*/  LOP3.LUT R13, R21, 0xff000000, R13, 0xf8, !PT ;  /* 0xff000000150d7812 */ /* 0x000fe400078ef80d */
[--C-:B------:R-:W-:Y:S02]  /*16a60*/  LOP3.LUT R21, R33, 0xff0000, R8.reuse, 0xf8, !PT ;  /* 0x00ff000021157812 */ /* 0x100fe400078ef808 */
[----:B------:R-:W-:Y:S02]  /*16a70*/  F2FP.F16.E4M3.UNPACK_B R14, R13 ;  /* 0x0000000dff0e723e */ /* 0x000fe400020006ff */
[----:B------:R-:W-:Y:S02]  /*16a80*/  LOP3.LUT R29, R21, 0xff000000, R8, 0xf8, !PT ;  /* 0xff000000151d7812 */ /* 0x000fe400078ef808 */
[----:B------:R-:W-:Y:S01]  /*16a90*/  LOP3.LUT R8, R39, 0xff000000, R10, 0xf8, !PT ;  /* 0xff00000027087812 */ /* 0x000fe200078ef80a */
[----:B------:R-:W-:Y:S01]  /*16aa0*/  HADD2.F32 R28, -RZ, R14.H0_H0 ;  /* 0x2000000eff1c7230 */ /* 0x000fe20000004100 */
[----:B------:R-:W-:-:S02]  /*16ab0*/  F2FP.F16.E4M3.UNPACK_B R39, R37 ;  /* 0x00000025ff27723e */ /* 0x000fc400020006ff */
[----:B------:R-:W-:Y:S02]  /*16ac0*/  LOP3.LUT R33, R31, 0xff000000, R15, 0xf8, !PT ;  /* 0xff0000001f217812 */ /* 0x000fe400078ef80f */
[----:B------:R-:W-:Y:S01]  /*16ad0*/  F2FP.F16.E4M3.UNPACK_B R37, R37.H1 ;  /* 0x00000025ff25723e */ /* 0x000fe200030006ff */
[--C-:B------:R-:W-:Y:S02]  /*16ae0*/  HADD2.F32 R40, -RZ, R39.reuse.H0_H0 ;  /* 0x20000027ff287230 */ /* 0x100fe40000004100 */
[----:B------:R-:W-:Y:S01]  /*16af0*/  HADD2.F32 R39, -RZ, R39.H1_H1 ;  /* 0x30000027ff277230 */ /* 0x000fe20000004100 */
[-C--:B0-----:R-:W-:Y:S02]  /*16b00*/  F2FP.F16.E4M3.UNPACK_B R10, R5.reuse ;  /* 0x00000005ff0a723e */ /* 0x081fe400020006ff */
[----:B------:R-:W-:Y:S02]  /*16b10*/  F2FP.F16.E4M3.UNPACK_B R20, R5.H1 ;  /* 0x00000005ff14723e */ /* 0x000fe400030006ff */
[----:B------:R-:W-:Y:S01]  /*16b20*/  F2FP.F16.E4M3.UNPACK_B R30, R7 ;  /* 0x00000007ff1e723e */ /* 0x000fe200020006ff */
[--C-:B------:R-:W-:Y:S01]  /*16b30*/  HADD2.F32 R9, -RZ, R10.reuse.H0_H0 ;  /* 0x2000000aff097230 */ /* 0x100fe20000004100 */
[-C--:B-1----:R-:W-:Y:S01]  /*16b40*/  F2FP.F16.E4M3.UNPACK_B R11, R25.reuse ;  /* 0x00000019ff0b723e */ /* 0x082fe200020006ff */
[----:B------:R-:W-:Y:S01]  /*16b50*/  HADD2.F32 R10, -RZ, R10.H1_H1 ;  /* 0x3000000aff0a7230 */ /* 0x000fe20000004100 */
[----:B------:R-:W-:-:S02]  /*16b60*/  F2FP.F16.E4M3.UNPACK_B R21, R25.H1 ;  /* 0x00000019ff15723e */ /* 0x000fc400030006ff */
[-C--:B------:R-:W-:Y:S01]  /*16b70*/  F2FP.F16.E4M3.UNPACK_B R25, R24.reuse ;  /* 0x00000018ff19723e */ /* 0x080fe200020006ff */
[--C-:B------:R-:W-:Y:S01]  /*16b80*/  HADD2.F32 R5, -RZ, R11.reuse.H0_H0 ;  /* 0x2000000bff057230 */ /* 0x100fe20000004100 */
[----:B------:R-:W-:Y:S01]  /*16b90*/  F2FP.F16.E4M3.UNPACK_B R34, R24.H1 ;  /* 0x00000018ff22723e */ /* 0x000fe200030006ff */
[----:B------:R-:W-:Y:S01]  /*16ba0*/  HADD2.F32 R11, -RZ, R11.H1_H1 ;  /* 0x3000000bff0b7230 */ /* 0x000fe20000004100 */
[-C--:B------:R-:W-:Y:S02]  /*16bb0*/  F2FP.F16.E4M3.UNPACK_B R31, R27.reuse ;  /* 0x0000001bff1f723e */ /* 0x080fe400020006ff */
[C---:B------:R-:W-:Y:S01]  /*16bc0*/  FMUL.FTZ R24, R5.reuse, R40 ;  /* 0x0000002805187220 */ /* 0x040fe20000410000 */
[----:B------:R-:W-:Y:S01]  /*16bd0*/  F2FP.F16.E4M3.UNPACK_B R38, R27.H1 ;  /* 0x0000001bff26723e */ /* 0x000fe200030006ff */
[-C--:B------:R-:W-:Y:S01]  /*16be0*/  FMUL.FTZ R27, R5, R28.reuse ;  /* 0x0000001c051b7220 */ /* 0x080fe20000410000 */
[----:B------:R-:W-:Y:S01]  /*16bf0*/  FMUL.FTZ R41, R11, R39 ;  /* 0x000000270b297220 */ /* 0x000fe20000410000 */
[C---:B------:R-:W-:Y:S01]  /*16c00*/  FFMA.FTZ R5, R9.reuse, R28, -R24 ;  /* 0x0000001c09057223 */ /* 0x040fe20000010818 */
[----:B------:R-:W-:Y:S01]  /*16c10*/  F2FP.F16.E4M3.UNPACK_B R24, R13.H1 ;  /* 0x0000000dff18723e */ /* 0x000fe200030006ff */
[----:B------:R-:W-:Y:S01]  /*16c20*/  FFMA.FTZ R9, R9, R40, R27 ;  /* 0x0000002809097223 */ /* 0x000fe2000001001b */
[----:B------:R-:W-:Y:S01]  /*16c30*/  HADD2.F32 R27, -RZ, R14.H1_H1 ;  /* 0x3000000eff1b7230 */ /* 0x000fe20000004100 */
[----:B------:R-:W-:Y:S01]  /*16c40*/  F2FP.F16.E4M3.UNPACK_B R35, R7.H1 ;  /* 0x00000007ff23723e */ /* 0x000fe200030006ff */
[----:B------:R-:W-:Y:S01]  /*16c50*/  HADD2.F32 R40, -RZ, R37.H0_H0 ;  /* 0x20000025ff287230 */ /* 0x000fe20000004100 */
[----:B------:R-:W-:Y:S01]  /*16c60*/  F2FP.F16.E4M3.UNPACK_B R32, R4.H1 ;  /* 0x00000004ff20723e */ /* 0x000fe200030006ff */
[----:B------:R-:W-:-:S02]  /*16c70*/  HADD2.F32 R14, -RZ, R21.H0_H0 ;  /* 0x20000015ff0e7230 */ /* 0x000fc40000004100 */
[-C--:B------:R-:W-:Y:S01]  /*16c80*/  FMUL.FTZ R44, R11, R27.reuse ;  /* 0x0000001b0b2c7220 */ /* 0x080fe20000410000 */
[----:B------:R-:W-:Y:S01]  /*16c90*/  HADD2.F32 R28, -RZ, R24.H0_H0 ;  /* 0x20000018ff1c7230 */ /* 0x000fe20000004100 */
[----:B------:R-:W-:Y:S01]  /*16ca0*/  F2FP.F16.E4M3.UNPACK_B R15, R4 ;  /* 0x00000004ff0f723e */ /* 0x000fe200020006ff */
[----:B------:R-:W-:Y:S02]  /*16cb0*/  HADD2.F32 R13, -RZ, R20.H0_H0 ;  /* 0x20000014ff0d7230 */ /* 0x000fe40000004100 */
[C---:B------:R-:W-:Y:S01]  /*16cc0*/  FMUL.FTZ R46, R14.reuse, R40 ;  /* 0x000000280e2e7220 */ /* 0x040fe20000410000 */
[----:B------:R-:W-:Y:S01]  /*16cd0*/  F2FP.F16.E4M3.UNPACK_B R4, R6 ;  /* 0x00000006ff04723e */ /* 0x000fe200020006ff */
        /* <DEDUP_REMOVED lines=8> */
[----:B------:R-:W-:Y:S02]  /*16d60*/  HADD2.F32 R27, -RZ, R24.H1_H1 ;  /* 0x30000018ff1b7230 */ /* 0x000fe40000004100 */
[----:B------:R-:W-:Y:S01]  /*16d70*/  FFMA.FTZ R10, R10, R39, R44 ;  /* 0x000000270a0a7223 */ /* 0x000fe2000001002c */
[----:B------:R-:W-:Y:S01]  /*16d80*/  HADD2.F32 R20, -RZ, R21.H1_H1 ;  /* 0x30000015ff147230 */ /* 0x000fe20000004100 */
[----:B------:R-:W-:Y:S01]  /*16d90*/  F2FP.F16.E4M3.UNPACK_B R7, R6.H1 ;  /* 0x00000006ff07723e */ /* 0x000fe200030006ff */
[----:B------:R-:W-:Y:S01]  /*16da0*/  HADD2.F32 R43, -RZ, R40.H0_H0 ;  /* 0x20000028ff2b7230 */ /* 0x000fe20000004100 */
[----:B------:R-:W-:Y:S01]  /*16db0*/  F2FP.F16.E4M3.UNPACK_B R6, R26 ;  /* 0x0000001aff06723e */ /* 0x000fe200020006ff */
[----:B------:R-:W-:-:S02]  /*16dc0*/  HADD2.F32 R24, -RZ, R31.H0_H0 ;  /* 0x2000001fff187230 */ /* 0x000fc40000004100 */
[C---:B------:R-:W-:Y:S01]  /*16dd0*/  FMUL.FTZ R45, R20.reuse, R41 ;  /* 0x00000029142d7220 */ /* 0x040fe20000410000 */
[--C-:B------:R-:W-:Y:S02]  /*16de0*/  HADD2.F32 R39, -RZ, R37.reuse.H0_H0 ;  /* 0x20000025ff277230 */ /* 0x100fe40000004100 */
[----:B------:R-:W-:Y:S01]  /*16df0*/  FMUL.FTZ R44, R20, R27 ;  /* 0x0000001b142c7220 */ /* 0x000fe20000410000 */
[----:B------:R-:W-:Y:S02]  /*16e00*/  HADD2.F32 R21, -RZ, R30.H0_H0 ;  /* 0x2000001eff157230 */ /* 0x000fe40000004100 */
[----:B------:R-:W-:Y:S01]  /*16e10*/  FMUL.FTZ R46, R24, R43 ;  /* 0x0000002b182e7220 */ /* 0x000fe20000410000 */
[----:B------:R-:W-:Y:S01]  /*16e20*/  FFMA.FTZ R20, R28, R27, -R45 ;  /* 0x0000001b1c147223 */ /* 0x000fe2000001082d */
[----:B------:R-:W-:Y:S01]  /*16e30*/  FMUL.FTZ R48, R24, R39 ;  /* 0x0000002718307220 */ /* 0x000fe20000410000 */
[----:B------:R-:W-:Y:S01]  /*16e40*/  FFMA.FTZ R28, R28, R41, R44 ;  /* 0x000000291c1c7223 */ /* 0x000fe2000001002c */
[----:B------:R-:W-:Y:S01]  /*16e50*/  FFMA.FTZ R24, R21, R39, -R46 ;  /* 0x0000002715187223 */ /* 0x000fe2000001082e */
[----:B------:R-:W-:Y:S01]  /*16e60*/  HADD2.F32 R39, -RZ, R37.H1_H1 ;  /* 0x30000025ff277230 */ /* 0x000fe20000004100 */
[----:B------:R-:W-:Y:S01]  /*16e70*/  F2FP.F16.E4M3.UNPACK_B R41, R42.H1 ;  /* 0x0000002aff29723e */ /* 0x000fe200030006ff */
[----:B------:R-:W-:Y:S01]  /*16e80*/  HADD2.F32 R42, -RZ, R40.H1_H1 ;  /* 0x30000028ff2a7230 */ /* 0x000fe20000004100 */
[----:B------:R-:W-:Y:S01]  /*16e90*/  F2FP.F16.E4M3.UNPACK_B R37, R33.H1 ;  /* 0x00000021ff25723e */ /* 0x000fe200030006ff */
[----:B------:R-:W-:-:S02]  /*16ea0*/  HADD2.F32 R31, -RZ, R31.H1_H1 ;  /* 0x3000001fff1f7230 */ /* 0x000fc40000004100 */
[----:B------:R-:W-:Y:S01]  /*16eb0*/  FFMA.FTZ R21, R21, R43, R48 ;  /* 0x0000002b15157223 */ /* 0x000fe20000010030 */
[----:B------:R-:W-:Y:S01]  /*16ec0*/  HADD2.F32 R44, -RZ, R41.H0_H0 ;  /* 0x20000029ff2c7230 */ /* 0x000fe20000004100 */
[----:B------:R-:W-:Y:S01]  /*16ed0*/  F2FP.F16.E4M3.UNPACK_B R26, R26.H1 ;  /* 0x0000001aff1a723e */ /* 0x000fe200030006ff */
[----:B------:R-:W-:Y:S02]  /*16ee0*/  HADD2.F32 R27, -RZ, R38.H0_H0 ;  /* 0x20000026ff1b7230 */ /* 0x000fe40000004100 */
[C---:B------:R-:W-:Y:S01]  /*16ef0*/  FMUL.FTZ R43, R31.reuse, R42 ;  /* 0x0000002a1f2b7220 */ /* 0x040fe20000410000 */
[----:B------:R-:W-:Y:S02]  /*16f00*/  HADD2.F32 R40, -RZ, R37.H0_H0 ;  /* 0x20000025ff287230 */ /* 0x000fe40000004100 */
[----:B------:R-:W-:Y:S01]  /*16f10*/  FMUL.FTZ R31, R31, R39 ;  /* 0x000000271f1f7220 */ /* 0x000fe20000410000 */
[----:B------:R-:W-:Y:S02]  /*16f20*/  HADD2.F32 R30, -RZ, R30.H1_H1 ;  /* 0x3000001eff1e7230 */ /* 0x000fe40000004100 */
[----:B------:R-:W-:Y:S01]  /*16f30*/  FMUL.FTZ R46, R27, R44 ;  /* 0x0000002c1b2e7220 */ /* 0x000fe20000410000 */
[----:B------:R-:W-:-:S02]  /*16f40*/  HADD2.F32 R33, -RZ, R35.H0_H0 ;  /* 0x20000023ff217230 */ /* 0x000fc40000004100 */
[----:B------:R-:W-:Y:S01]  /*16f50*/  FMUL.FTZ R45, R27, R40 ;  /* 0x000000281b2d7220 */ /* 0x000fe20000410000 */
[----:B------:R-:W-:Y:S01]  /*16f60*/  F2FP.SATFINITE.E4M3.F32.PACK_AB_MERGE_C R11, R20, R11, RZ ;  /* 0x0000000b140b723e */ /* 0x000fe200048070ff */
[C---:B------:R-:W-:Y:S01]  /*16f70*/  FFMA.FTZ R27, R30.reuse, R39, -R43 ;  /* 0x000000271e1b7223 */ /* 0x040fe2000001082b */
[----:B------:R-:W-:Y:S01]  /*16f80*/  FFMA.FTZ R30, R30, R42, R31 ;  /* 0x0000002a1e1e7223 */ /* 0x000fe2000001001f */
[C---:B------:R-:W-:Y:S01]  /*16f90*/  FFMA.FTZ R31, R33.reuse, R40, -R46 ;  /* 0x00000028211f7223 */ /* 0x040fe2000001082e */
[----:B------:R-:W-:Y:S01]  /*16fa0*/  F2FP.F16.E4M3.UNPACK_B R43, R29.H1 ;  /* 0x0000001dff2b723e */ /* 0x000fe200030006ff */
[----:B------:R-:W-:Y:S01]  /*16fb0*/  HADD2.F32 R42, -RZ, R37.H1_H1 ;  /* 0x30000025ff2a7230 */ /* 0x000fe20000004100 */
[----:B------:R-:W-:Y:S01]  /*16fc0*/  F2FP.F16.E4M3.UNPACK_B R40, R12.H1 ;  /* 0x0000000cff28723e */ /* 0x000fe200030006ff */
[----:B------:R-:W-:Y:S02]  /*16fd0*/  HADD2.F32 R46, -RZ, R41.H1_H1 ;  /* 0x30000029ff2e7230 */ /* 0x000fe40000004100 */
[----:B------:R-:W-:Y:S01]  /*16fe0*/  FFMA.FTZ R33, R33, R44, R45 ;  /* 0x0000002c21217223 */ /* 0x000fe2000001002d */
[----:B------:R-:W-:Y:S01]  /*16ff0*/  HADD2.F32 R39, -RZ, R38.H1_H1 ;  /* 0x30000026ff277230 */ /* 0x000fe20000004100 */
[----:B------:R-:W-:Y:S01]  /*17000*/  F2FP.SATFINITE.E4M3.F32.PACK_AB_MERGE_C R13, R28, R13, RZ ;  /* 0x0000000d1c0d723e */ /* 0x000fe200048070ff */
[----:B------:R-:W-:Y:S01]  /*17010*/  HADD2.F32 R37, -RZ, R35.H1_H1 ;  /* 0x30000023ff257230 */ /* 0x000fe20000004100 */
[----:B------:R-:W-:Y:S01]  /*17020*/  F2FP.SATFINITE.E4M3.F32.PACK_AB_MERGE_C R5, R14, R5, R11 ;  /* 0x000000050e05723e */ /* 0x000fe2000480700b */
[----:B------:R-:W-:-:S02]  /*17030*/  HADD2.F32 R44, -RZ, R43.H0_H0 ;  /* 0x2000002bff2c7230 */ /* 0x000fc40000004100 */
[C---:B------:R-:W-:Y:S01]  /*17040*/  FMUL.FTZ R50, R39.reuse, R46 ;  /* 0x0000002e27327220 */ /* 0x040fe20000410000 */
[----:B------:R-:W-:Y:S02]  /*17050*/  HADD2.F32 R38, -RZ, R34.H0_H0 ;  /* 0x20000022ff267230 */ /* 0x000fe40000004100 */
[-C--:B------:R-:W-:Y:S01]  /*17060*/  FMUL.FTZ R45, R39, R42.reuse ;  /* 0x0000002a272d7220 */ /* 0x080fe20000410000 */
[----:B------:R-:W-:Y:S02]  /*17070*/  HADD2.F32 R41, -RZ, R40.H0_H0 ;  /* 0x20000028ff297230 */ /* 0x000fe40000004100 */
[C---:B------:R-:W-:Y:S01]  /*17080*/  FFMA.FTZ R50, R37.reuse, R42, -R50 ;  /* 0x0000002a25327223 */ /* 0x040fe20000010832 */
[----:B------:R-:W-:Y:S02]  /*17090*/  HADD2.F32 R35, -RZ, R32.H0_H0 ;  /* 0x20000020ff237230 */ /* 0x000fe40000004100 */
[C---:B------:R-:W-:Y:S01]  /*170a0*/  FMUL.FTZ R48, R38.reuse, R44 ;  /* 0x0000002c26307220 */ /* 0x040fe20000410000 */
[----:B------:R-:W-:Y:S01]  /*170b0*/  FFMA.FTZ R46, R37, R46, R45 ;  /* 0x0000002e252e7223 */ /* 0x000fe2000001002d */
[----:B------:R-:W-:Y:S01]  /*170c0*/  FMUL.FTZ R39, R38, R41 ;  /* 0x0000002926277220 */ /* 0x000fe20000410000 */
[----:B------:R-:W-:Y:S01]  /*170d0*/  HADD2.F32 R43, -RZ, R43.H1_H1 ;  /* 0x3000002bff2b7230 */ /* 0x000fe20000004100 */
[----:B------:R-:W-:Y:S01]  /*170e0*/  F2FP.F16.E4M3.UNPACK_B R38, R29 ;  /* 0x0000001dff26723e */ /* 0x000fe200020006ff */
[----:B------:R-:W-:-:S02]  /*170f0*/  HADD2.F32 R34, -RZ, R34.H1_H1 ;  /* 0x30000022ff227230 */ /* 0x000fc40000004100 */
[C---:B------:R-:W-:Y:S01]  /*17100*/  FFMA.FTZ R48, R35.reuse, R41, -R48 ;  /* 0x0000002923307223 */ /* 0x040fe20000010830 */
[----:B------:R-:W-:Y:S02]  /*17110*/  HADD2.F32 R37, -RZ, R40.H1_H1 ;  /* 0x30000028ff257230 */ /* 0x000fe40000004100 */
[----:B------:R-:W-:Y:S01]  /*17120*/  FFMA.FTZ R44, R35, R44, R39 ;  /* 0x0000002c232c7223 */ /* 0x000fe20000010027 */
        /* <DEDUP_REMOVED lines=29> */
[--C-:B------:R-:W-:Y:S01]  /*17300*/  HADD2.F32 R15, -RZ, R12.reuse.H0_H0 ;  /* 0x2000000cff0f7230 */ /* 0x100fe20000004100 */
[----:B------:R-:W-:Y:S01]  /*17310*/  F2FP.SATFINITE.E4M3.F32.PACK_AB_MERGE_C R11, R30, R21, R33 ;  /* 0x000000151e0b723e */ /* 0x000fe20004807021 */
[----:B------:R-:W-:Y:S02]  /*17320*/  HADD2.F32 R29, -RZ, R12.H1_H1 ;  /* 0x3000000cff1d7230 */ /* 0x000fe40000004100 */
[C---:B------:R-:W-:Y:S01]  /*17330*/  FMUL.FTZ R45, R25.reuse, R32 ;  /* 0x00000020192d7220 */ /* 0x040fe20000410000 */
[----:B------:R-:W-:Y:S02]  /*17340*/  HADD2.F32 R12, -RZ, R7.H0_H0 ;  /* 0x20000007ff0c7230 */ /* 0x000fe40000004100 */
[----:B------:R-:W-:Y:S01]  /*17350*/  FMUL.FTZ R25, R25, R15 ;  /* 0x0000000f19197220 */ /* 0x000fe20000410000 */
[----:B------:R-:W-:Y:S02]  /*17360*/  HADD2.F32 R35, -RZ, R35.H1_H1 ;  /* 0x30000023ff237230 */ /* 0x000fe40000004100 */
        /* <DEDUP_REMOVED lines=37> */
.L_x_3206:
[----:B------:R-:W-:Y:S05]  /*175c0*/  BSYNC B0 ;  /* 0x0000000000007941 */ /* 0x000fea0003800000 */
.L_x_3178:
        /* <DEDUP_REMOVED lines=8> */
.L_x_3175:
[----:B01--4-:R-:W0:Y:S01]  /*17650*/  S2R R0, SR_TID.X ;  /* 0x0000000000007919 */ /* 0x013e220000002100 */
[----:B------:R-:W-:Y:S05]  /*17660*/  WARPSYNC.ALL ;  /* 0x0000000000007948 */ /* 0x000fea0003800000 */
[----:B0-----:R-:W-:-:S05]  /*17670*/  SHF.R.U32.HI R0, RZ, 0x7, R0 ;  /* 0x00000007ff007819 */ /* 0x001fca0000011600 */
[----:B------:R-:W-:Y:S02]  /*17680*/  VIADD R88, R0, 0x8 ;  /* 0x0000000800587836 */ /* 0x000fe40000000000 */
[----:B------:R-:W-:-:S03]  /*17690*/  IMAD.U32 R0, RZ, RZ, UR44 ;  /* 0x0000002cff007e24 */ /* 0x000fc6000f8e00ff */
[----:B------:R0:W-:Y:S02]  /*176a0*/  BAR.SYNC.DEFER_BLOCKING R88, 0x100 ;  /* 0x000400580000751d */ /* 0x0001e40000010000 */
[----:B------:R-:W-:-:S13]  /*176b0*/  ISETP.NE.AND P0, PT, R0, 0x3, PT ;  /* 0x000000030000780c */ /* 0x000fda0003f05270 */
[----:B0-----:R-:W-:Y:S05]  /*176c0*/  @!P0 BRA `(.L_x_3223) ;  /* 0x0000000000048947 */ /* 0x001fea0003800000 */
[----:B------:R-:W-:Y:S01]  /*176d0*/  BPT.TRAP 0x1 ;  /* 0x000000040000795c */ /* 0x000fe20000300000 */
.L_x_3223:
[----:B------:R-:W-:Y:S01]  /*176e0*/  IMAD R3, R221, 0x8, R23 ;  /* 0x00000008dd037824 */ /* 0x000fe200078e0217 */
[----:B------:R-:W-:-:S04]  /*176f0*/  SHF.L.U32 R89, R222, 0x1f, RZ ;  /* 0x0000001fde597819 */ /* 0x000fc800000006ff */
[----:B------:R0:W1:Y:S01]  /*17700*/  SYNCS.PHASECHK.TRANS64.TRYWAIT P1, [R3+URZ+0x38830], R89 ;  /* 0x03883059030075a7 */ /* 0x000062000802017f */
[----:B------:R-:W-:Y:S05]  /*17710*/  @!P0 BRA `(.L_x_3224) ;  /* 0x0000000000048947 */ /* 0x000fea0003800000 */
[----:B------:R-:W-:Y:S01]  /*17720*/  BPT.TRAP 0x1 ;  /* 0x000000040000795c */ /* 0x000fe20000300000 */
.L_x_3224:
[----:B-1----:R-:W-:Y:S05]  /*17730*/  @P1 BRA `(.L_x_3225) ;  /* 0x0000000000081947 */ /* 0x002fea0003800000 */
[----:B------:R-:W1:Y:S02]  /*17740*/  SYNCS.PHASECHK.TRANS64.TRYWAIT P1, [R3+URZ+0x38830], R89 ;  /* 0x03883059030075a7 */ /* 0x000e64000802017f */
[----:B-1----:R-:W-:Y:S05]  /*17750*/  @!P1 BRA `(.L_x_3226) ;  /* 0x000001d000189947 */ /* 0x002fea0003800000 */
.L_x_3225:
[----:B------:R-:W-:Y:S05]  /*17760*/  WARPSYNC.ALL ;  /* 0x0000000000007948 */ /* 0x000fea0003800000 */
[----:B------:R-:W-:Y:S01]  /*17770*/  R2UR UR4, R23 ;  /* 0x00000000170472ca */ /* 0x000fe200000e0000 */
[----:B--23-5:R-:W-:Y:S01]  /*17780*/  IMAD.MOV.U32 R5, RZ, RZ, 0x40000040 ;  /* 0x40000040ff057424 */ /* 0x02cfe200078e00ff */
[----:B------:R-:W-:Y:S01]  /*17790*/  LOP3.LUT R4, R36, 0x10000, RZ, 0xfc, !PT ;  /* 0x0001000024047812 */ /* 0x000fe200078efcff */
[----:B------:R-:W-:Y:S01]  /*177a0*/  IMAD.MOV.U32 R7, RZ, RZ, 0x40000040 ;  /* 0x40000040ff077424 */ /* 0x000fe200078e00ff */
[----:B------:R-:W-:Y:S01]  /*177b0*/  WARPGROUP.ARRIVE ;  /* 0x00000000000079c5 */ /* 0x000fe20000000000 */
[----:B------:R-:W-:Y:S01]  /*177c0*/  IMAD.MOV.U32 R95, RZ, RZ, 0x40000040 ;  /* 0x40000040ff5f7424 */ /* 0x000fe200078e00ff */
[----:B------:R-:W-:Y:S01]  /*177d0*/  R2UR UR5, R5 ;  /* 0x00000000050572ca */ /* 0x000fe200000e0000 */
[----:B------:R-:W-:Y:S01]  /*177e0*/  IMAD.MOV.U32 R9, RZ, RZ, 0x40000040 ;  /* 0x40000040ff097424 */ /* 0x000fe200078e00ff */
[----:B------:R-:W-:Y:S01]  /*177f0*/  R2UR UR7, R7 ;  /* 0x00000000070772ca */ /* 0x000fe200000e0000 */
[C---:B------:R-:W-:Y:S01]  /*17800*/  VIADD R92, R4.reuse, 0x4 ;  /* 0x00000004045c7836 */ /* 0x040fe20000000000 */
[C---:B------:R-:W-:Y:S01]  /*17810*/  IADD3 R94, R4.reuse, 0x2, RZ ;  /* 0x00000002045e7810 */ /* 0x040fe20007ffe0ff */
[----:B------:R-:W-:Y:S01]  /*17820*/  IMAD.MOV.U32 R93, RZ, RZ, 0x40000040 ;  /* 0x40000040ff5d7424 */ /* 0x000fe200078e00ff */
[----:B------:R-:W-:Y:S01]  /*17830*/  MOV R21, 0x40000040 ;  /* 0x4000004000157802 */ /* 0x000fe20000000f00 */
[----:B------:R-:W-:Y:S01]  /*17840*/  UIADD3 UR4, UR4, 0x28400, URZ ;  /* 0x0002840004047890 */ /* 0x000fe2000fffe03f */
[C---:B------:R-:W-:Y:S01]  /*17850*/  VIADD R90, R4.reuse, 0x6 ;  /* 0x00000006045a7836 */ /* 0x040fe20000000000 */
[----:B------:R-:W2:Y:S01]  /*17860*/  S2R R0, SR_TID.X ;  /* 0x0000000000007919 */ /* 0x000ea20000002100 */
[----:B------:R-:W-:Y:S01]  /*17870*/  IMAD.MOV.U32 R91, RZ, RZ, 0x40000040 ;  /* 0x40000040ff5b7424 */ /* 0x000fe200078e00ff */
[----:B------:R-:W-:Y:S01]  /*17880*/  USHF.R.U32.HI UR4, URZ, 0x4, UR4 ;  /* 0x000000043f047899 */ /* 0x000fe20008011604 */
[C---:B------:R-:W-:Y:S01]  /*17890*/  VIADD R20, R4.reuse, 0x400 ;  /* 0x0000040004147836 */ /* 0x040fe20000000000 */
[----:B------:R-:W-:Y:S01]  /*178a0*/  STL.64 [R1+0x50], R94 ;  /* 0x0000505e01007387 */ /* 0x000fe20000100a00 */
[C---:B------:R-:W-:Y:S01]  /*178b0*/  VIADD R14, R4.reuse, 0x402 ;  /* 0x00000402040e7836 */ /* 0x040fe20000000000 */
[----:B------:R-:W-:Y:S01]  /*178c0*/  ULOP3.LUT UR4, UR4, 0x3fff, URZ, 0xc0, !UPT ;  /* 0x00003fff04047892 */ /* 0x000fe2000f8ec03f */
[----:B------:R-:W-:Y:S01]  /*178d0*/  IMAD.MOV.U32 R15, RZ, RZ, 0x40000040 ;  /* 0x40000040ff0f7424 */ /* 0x000fe200078e00ff */
[----:B------:R-:W-:Y:S01]  /*178e0*/  STL.64 [R1+0x48], R92 ;  /* 0x0000485c01007387 */ /* 0x000fe20000100a00 */
[C---:B------:R-:W-:Y:S01]  /*178f0*/  VIADD R12, R4.reuse, 0x404 ;  /* 0x00000404040c7836 */ /* 0x040fe20000000000 */
[----:B------:R-:W-:Y:S01]  /*17900*/  ULOP3.LUT UR42, UR4, 0x10000, URZ, 0xfc, !UPT ;  /* 0x00010000042a7892 */ /* 0x000fe2000f8efc3f */
[----:B------:R-:W-:Y:S01]  /*17910*/  IMAD.MOV.U32 R13, RZ, RZ, 0x40000040 ;  /* 0x40000040ff0d7424 */ /* 0x000fe200078e00ff */
[----:B------:R-:W-:Y:S01]  /*17920*/  STL.64 [R1+0x40], R90 ;  /* 0x0000405a01007387 */ /* 0x000fe20000100a00 */
[C---:B------:R-:W-:Y:S01]  /*17930*/  R2UR UR4, R4.reuse ;  /* 0x00000000040472ca */ /* 0x040fe200000e0000 */
[----:B------:R-:W-:-:S02]  /*17940*/  VIADD R10, R4, 0x406 ;  /* 0x00000406040a7836 */ /* 0x000fc40000000000 */
[----:B------:R-:W-:Y:S01]  /*17950*/  LEA R6, R221, UR42, 0xb ;  /* 0x0000002add067c11 */ /* 0x000fe2000f8e58ff */
[----:B------:R-:W-:Y:S01]  /*17960*/  IMAD.MOV.U32 R11, RZ, RZ, 0x40000040 ;  /* 0x40000040ff0b7424 */ /* 0x000fe200078e00ff */
[----:B------:R3:W-:Y:S01]  /*17970*/  STL.64 [R1+0x10], R20 ;  /* 0x0000101401007387 */ /* 0x0007e20000100a00 */
[----:B------:R-:W-:Y:S01]  /*17980*/  IMAD.MOV.U32 R7, RZ, RZ, 0x40000040 ;  /* 0x40000040ff077424 */ /* 0x000fe200078e00ff */
[C---:B------:R-:W-:Y:S01]  /*17990*/  R2UR UR6, R6.reuse ;  /* 0x00000000060672ca */ /* 0x040fe200000e0000 */
[----:B------:R-:W-:Y:S01]  /*179a0*/  VIADD R8, R6, 0x2 ;  /* 0x0000000206087836 */ /* 0x000fe20000000000 */
[----:B--2---:R-:W-:-:S11]  /*179b0*/  SHF.R.U32.HI R0, RZ, 0x7, R0 ;  /* 0x00000007ff007819 */ /* 0x004fd60000011600 */
[----:B------:R-:W-:Y:S01]  /*179c0*/  QGMMA.64x128x32.F32.E4M3.E4M3 R24, gdesc[UR4], RZ, !UPT, gsb0 ;  /* 0x01e00000041879f3 */ /* 0x000fe2000c0008ff */
[----:B------:R-:W-:Y:S02]  /*179d0*/  R2UR UR4, R94 ;  /* 0x000000005e0472ca */ /* 0x000fe400000e0000 */
[----:B------:R-:W-:Y:S02]  /*179e0*/  R2UR UR5, R95 ;  /* 0x000000005f0572ca */ /* 0x000fe400000e0000 */
[----:B------:R-:W-:Y:S01]  /*179f0*/  R2UR UR6, R8 ;  /* 0x00000000080672ca */ /* 0x000fe200000e0000 */
[----:B------:R-:W-:Y:S01]  /*17a00*/  VIADD R8, R6, 0x4 ;  /* 0x0000000406087836 */ /* 0x000fe20000000000 */
[----:B------:R-:W-:Y:S02]  /*17a10*/  R2UR UR7, R9 ;  /* 0x00000000090772ca */ /* 0x000fe400000e0000 */
[----:B------:R-:W-:Y:S01]  /*17a20*/  MOV R9, 0x40000040 ;  /* 0x4000004000097802 */ /* 0x000fe20000000f00 */
[----:B------:R-:W-:-:S02]  /*17a30*/  WARPGROUP.DEPBAR.LE gsb0, 0x0 ;  /* 0x00008000000079c5 */ /* 0x000fc40000010000 */
[----:B------:R-:W-:-:S08]  /*17a40*/  WARPGROUP.ARRIVE ;  /* 0x00000000000079c5 */ /* 0x000fd00000000000 */
[----:B------:R-:W-:Y:S01]  /*17a50*/  QGMMA.64x128x32.F32.E4M3.E4M3 R24, gdesc[UR4], R24, gsb0 ;  /* 0x01e00000041879f3 */ /* 0x000fe20008000818 */
[----:B------:R-:W-:Y:S02]  /*17a60*/  R2UR UR4, R92 ;  /* 0x000000005c0472ca */ /* 0x000fe400000e0000 */
[----:B------:R-:W-:Y:S02]  /*17a70*/  R2UR UR5, R93 ;  /* 0x000000005d0572ca */ /* 0x000fe400000e0000 */
[----:B------:R-:W-:Y:S01]  /*17a80*/  R2UR UR6, R8 ;  /* 0x00000000080672ca */ /* 0x000fe200000e0000 */
[----:B------:R-:W-:Y:S01]  /*17a90*/  VIADD R8, R6, 0x6 ;  /* 0x0000000606087836 */ /* 0x000fe20000000000 */
[----:B------:R-:W-:Y:S01]  /*17aa0*/  R2UR UR7, R9 ;  /* 0x00000000090772ca */ /* 0x000fe200000e0000 */
[----:B------:R-:W-:Y:S01]  /*17ab0*/  IMAD.MOV.U32 R9, RZ, RZ, 0x40000040 ;  /* 0x40000040ff097424 */ /* 0x000fe200078e00ff */
[----:B------:R-:W-:Y:S02]  /*17ac0*/  WARPGROUP.DEPBAR.LE gsb0, 0x0 ;  /* 0x00008000000079c5 */ /* 0x000fe40000010000 */
[----:B------:R-:W-:-:S09]  /*17ad0*/  WARPGROUP.ARRIVE ;  /* 0x00000000000079c5 */ /* 0x000fd20000000000 */
        /* <DEDUP_REMOVED lines=16> */
[----:B---3--:R-:W-:Y:S01]  /*17be0*/  IADD3 R20, -R0, 0xb, RZ ;  /* 0x0000000b00147810 */ /* 0x008fe20007ffe1ff */
[----:B------:R-:W-:-:S02]  /*17bf0*/  WARPGROUP.DEPBAR.LE gsb0, 0x0 ;  /* 0x00008000000079c5 */ /* 0x000fc40000010000 */
[----:B------:R-:W-:-:S08]  /*17c00*/  WARPGROUP.ARRIVE ;  /* 0x00000000000079c5 */ /* 0x000fd00000000000 */
[----:B------:R-:W-:Y:S01]  /*17c10*/  QGMMA.64x128x32.F32.E4M3.E4M3 R24, gdesc[UR4], R24, gsb0 ;  /* 0x01e00000041879f3 */ /* 0x000fe20008000818 */
[----:B------:R-:W-:Y:S02]  /*17c20*/  R2UR UR4, R14 ;  /* 0x000000000e0472ca */ /* 0x000fe400000e0000 */
[----:B------:R-:W-:Y:S02]  /*17c30*/  R2UR UR5, R15 ;  /* 0x000000000f0572ca */ /* 0x000fe400000e0000 */
[----:B------:R-:W-:Y:S02]  /*17c40*/  R2UR UR6, R8 ;  /* 0x00000000080672ca */ /* 0x000fe400000e0000 */
[----:B------:R-:W-:Y:S01]  /*17c50*/  R2UR UR7, R9 ;  /* 0x00000000090772ca */ /* 0x000fe200000e0000 */
[----:B------:R-:W-:Y:S01]  /*17c60*/  IMAD.MOV.U32 R9, RZ, RZ, 0x40000040 ;  /* 0x40000040ff097424 */ /* 0x000fe200078e00ff */
[C---:B------:R-:W-:Y:S01]  /*17c70*/  IADD3 R8, R6.reuse, 0x404, RZ ;  /* 0x0000040406087810 */ /* 0x040fe20007ffe0ff */
[----:B------:R-:W-:Y:S01]  /*17c80*/  VIADD R6, R6, 0x406 ;  /* 0x0000040606067836 */ /* 0x000fe20000000000 */
[----:B------:R-:W-:-:S02]  /*17c90*/  WARPGROUP.DEPBAR.LE gsb0, 0x0 ;  /* 0x00008000000079c5 */ /* 0x000fc40000010000 */
[----:B------:R-:W-:-:S07]  /*17ca0*/  WARPGROUP.ARRIVE ;  /* 0x00000000000079c5 */ /* 0x000fce0000000000 */
[----:B------:R-:W-:Y:S01]  /*17cb0*/  QGMMA.64x128x32.F32.E4M3.E4M3 R24, gdesc[UR4], R24, gsb0 ;  /* 0x01e00000041879f3 */ /* 0x000fe20008000818 */
[----:B------:R-:W-:Y:S02]  /*17cc0*/  R2UR UR4, R12 ;  /* 0x000000000c0472ca */ /* 0x000fe400000e0000 */
[----:B------:R-:W-:Y:S02]  /*17cd0*/  R2UR UR5, R13 ;  /* 0x000000000d0572ca */ /* 0x000fe400000e0000 */
[----:B------:R-:W-:Y:S02]  /*17ce0*/  R2UR UR6, R8 ;  /* 0x00000000080672ca */ /* 0x000fe400000e0000 */
[----:B------:R-:W-:Y:S01]  /*17cf0*/  R2UR UR7, R9 ;  /* 0x00000000090772ca */ /* 0x000fe200000e0000 */
[----:B------:R-:W-:Y:S02]  /*17d00*/  WARPGROUP.DEPBAR.LE gsb0, 0x0 ;  /* 0x00008000000079c5 */ /* 0x000fe40000010000 */
[----:B------:R-:W-:-:S10]  /*17d10*/  WARPGROUP.ARRIVE ;  /* 0x00000000000079c5 */ /* 0x000fd40000000000 */
[----:B------:R-:W-:Y:S01]  /*17d20*/  QGMMA.64x128x32.F32.E4M3.E4M3 R24, gdesc[UR4], R24, gsb0 ;  /* 0x01e00000041879f3 */ /* 0x000fe20008000818 */
[----:B------:R-:W-:Y:S02]  /*17d30*/  R2UR UR4, R10 ;  /* 0x000000000a0472ca */ /* 0x000fe400000e0000 */
[----:B------:R-:W-:Y:S02]  /*17d40*/  R2UR UR5, R11 ;  /* 0x000000000b0572ca */ /* 0x000fe400000e0000 */
[----:B------:R-:W-:Y:S02]  /*17d50*/  R2UR UR6, R6 ;  /* 0x00000000060672ca */ /* 0x000fe400000e0000 */
[----:B------:R-:W-:Y:S01]  /*17d60*/  R2UR UR7, R7 ;  /* 0x00000000070772ca */ /* 0x000fe200000e0000 */
[----:B------:R-:W-:Y:S02]  /*17d70*/  WARPGROUP.DEPBAR.LE gsb0, 0x0 ;  /* 0x00008000000079c5 */ /* 0x000fe40000010000 */
[----:B------:R-:W-:-:S10]  /*17d80*/  WARPGROUP.ARRIVE ;  /* 0x00000000000079c5 */ /* 0x000fd40000000000 */
[----:B------:R-:W-:Y:S03]  /*17d90*/  QGMMA.64x128x32.F32.E4M3.E4M3 R24, gdesc[UR4], R24, gsb0 ;  /* 0x01e00000041879f3 */ /* 0x000fe60008000818 */
[----:B------:R-:W-:Y:S02]  /*17da0*/  WARPGROUP.DEPBAR.LE gsb0, 0x0 ;  /* 0x00008000000079c5 */ /* 0x000fe40000010000 */
[----:B------:R2:W-:Y:S06]  /*17db0*/  BAR.ARV R20, 0x100 ;  /* 0x000400140000751d */ /* 0x0005ec0000002000 */
[----:B------:R-:W-:Y:S05]  /*17dc0*/  @!P0 BRA `(.L_x_3227) ;  /* 0x0000000000048947 */ /* 0x000fea0003800000 */
[----:B------:R-:W-:Y:S01]  /*17dd0*/  BPT.TRAP 0x1 ;  /* 0x000000040000795c */ /* 0x000fe20000300000 */
.L_x_3227:
[----:B------:R-:W3:Y:S01]  /*17de0*/  LDL.LU R102, [R1] ;  /* 0x0000000001667983 */ /* 0x000ee20000300800 */
[C---:B------:R-:W-:Y:S01]  /*17df0*/  FMUL.FTZ R91, R2.reuse, R27 ;  /* 0x0000001b025b7220 */ /* 0x040fe20000410000 */
[C---:B------:R-:W-:Y:S01]  /*17e00*/  FMUL.FTZ R90, R2.reuse, R26 ;  /* 0x0000001a025a7220 */ /* 0x040fe20000410000 */
[C---:B------:R-:W-:Y:S01]  /*17e10*/  FMUL.FTZ R96, R2.reuse, R39 ;  /* 0x0000002702607220 */ /* 0x040fe20000410000 */
[----:B------:R-:W4:Y:S01]  /*17e20*/  LDL R105, [R1+0x60] ;  /* 0x0000600001697983 */ /* 0x000f220000100800 */
[----:B------:R-:W5:Y:S01]  /*17e30*/  LDC R103, c[0x0][0x448] ;  /* 0x00011200ff677b82 */ /* 0x000f620000000800 */
[C---:B------:R-:W-:Y:S01]  /*17e40*/  FMUL.FTZ R95, R2.reuse, R35 ;  /* 0x00000023025f7220 */ /* 0x040fe20000410000 */
[C---:B------:R-:W-:Y:S01]  /*17e50*/  FMUL.FTZ R0, R2.reuse, R24 ;  /* 0x0000001802007220 */ /* 0x040fe20000410000 */
[----:B------:R-:W4:Y:S01]  /*17e60*/  LDL R104, [R1+0x8c] ;  /* 0x00008c0001687983 */ /* 0x000f220000100800 */
[C---:B------:R-:W-:Y:S01]  /*17e70*/  FMUL.FTZ R27, R2.reuse, R41 ;  /* 0x00000029021b7220 */ /* 0x040fe20000410000 */
[C---:B------:R-:W-:Y:S01]  /*17e80*/  FMUL.FTZ R26, R2.reuse, R40 ;  /* 0x00000028021a7220 */ /* 0x040fe20000410000 */
[C---:B------:R-:W-:Y:S01]  /*17e90*/  FMUL.FTZ R24, R2.reuse, R36 ;  /* 0x0000002402187220 */ /* 0x040fe20000410000 */
[----:B------:R-:W2:Y:S01]  /*17ea0*/  LDL R41, [R1+0x64] ;  /* 0x0000640001297983 */ /* 0x000ea20000100800 */
[C---:B------:R-:W-:Y:S01]  /*17eb0*/  FMUL.FTZ R94, R2.reuse, R34 ;  /* 0x00000022025e7220 */ /* 0x040fe20000410000 */
[C---:B------:R-:W-:Y:S01]  /*17ec0*/  FMUL.FTZ R21, R2.reuse, R33 ;  /* 0x0000002102157220 */ /* 0x040fe20000410000 */
[C---:B------:R-:W-:Y:S01]  /*17ed0*/  FMUL.FTZ R97, R2.reuse, R38 ;  /* 0x0000002602617220 */ /* 0x040fe20000410000 */
[----:B------:R-:W3:Y:S01]  /*17ee0*/  LDL R40, [R1+0x78] ;  /* 0x0000780001287983 */ /* 0x000ee20000100800 */
[C---:B------:R-:W-:Y:S01]  /*17ef0*/  FMUL.FTZ R92, R2.reuse, R30 ;  /* 0x0000001e025c7220 */ /* 0x040fe20000410000 */
[C---:B------:R-:W-:Y:S01]  /*17f00*/  FMUL.FTZ R6, R2.reuse, R25 ;  /* 0x0000001902067220 */ /* 0x040fe20000410000 */
[----:B------:R-:W0:Y:S01]  /*17f10*/  MUFU.TANH R90, R90 ;  /* 0x0000005a005a7308 */ /* 0x000e220000002400 */
[----:B------:R-:W3:Y:S01]  /*17f20*/  LDL R39, [R1+0x58] ;  /* 0x0000580001277983 */ /* 0x000ee20000100800 */
        /* <DEDUP_REMOVED lines=8> */
[----:B-----5:R-:W-:Y:S01]  /*17fb0*/  ISETP.NE.AND P1, PT, R103, 0x1, PT ;  /* 0x000000016700780c */ /* 0x020fe20003f25270 */
[----:B------:R-:W-:Y:S01]  /*17fc0*/  FMUL.FTZ R33, R2, R53 ;  /* 0x0000003502217220 */ /* 0x000fe20000410000 */
[----:B------:R-:W-:-:S02]  /*17fd0*/  IMAD.MOV.U32 R38, RZ, RZ, -0x80 ;  /* 0xffffff80ff267424 */ /* 0x000fc400078e00ff */
        /* <DEDUP_REMOVED lines=9> */
[----:B------:R-:W-:Y:S01]  /*18070*/  FMUL.FTZ R87, R2, R87 ;  /* 0x0000005702577220 */ /* 0x000fe20000410000 */
[----:B------:R-:W0:Y:S01]  /*18080*/  @P1 LDC R35, c[0x0][0x44c] ;  /* 0x00011300ff231b82 */ /* 0x000e220000000800 */
[----:B------:R-:W5:Y:S01]  /*18090*/  MUFU.TANH R93, R93 ;  /* 0x0000005d005d7308 */ /* 0x000f620000002400 */
[----:B------:R-:W-:-:S06]  /*180a0*/  ULDC UR41, c[0x0][0x988] ;  /* 0x0002620000297ab9 */ /* 0x000fcc0000000800 */
[----:B------:R-:W1:Y:S01]  /*180b0*/  @P1 LDC R36, c[0x0][0x450] ;  /* 0x00011400ff241b82 */ /* 0x000e620000000800 */
[C---:B------:R-:W-:Y:S01]  /*180c0*/  FMUL.FTZ R53, R2.reuse, R55 ;  /* 0x0000003702357220 */ /* 0x040fe20000410000 */
[----:B------:R-:W-:Y:S01]  /*180d0*/  IMAD R38, R169, R38, 0x80 ;  /* 0x00000080a9267424 */ /* 0x000fe200078e0226 */
[----:B------:R-:W5:Y:S08]  /*180e0*/  MUFU.TANH R94, R94 ;  /* 0x0000005e005e7308 */ /* 0x000f700000002400 */
[----:B------:R-:W5:Y:S08]  /*180f0*/  MUFU.TANH R95, R95 ;  /* 0x0000005f005f7308 */ /* 0x000f700000002400 */
[----:B------:R-:W5:Y:S08]  /*18100*/  MUFU.TANH R97, R97 ;  /* 0x0000006100617308 */ /* 0x000f700000002400 */
[----:B------:R-:W5:Y:S08]  /*18110*/  MUFU.TANH R96, R96 ;  /* 0x0000006000607308 */ /* 0x000f700000002400 */
[----:B------:R-:W5:Y:S01]  /*18120*/  MUFU.TANH R99, R99 ;  /* 0x0000006300637308 */ /* 0x000f620000002400 */
[----:B------:R-:W-:-:S07]  /*18130*/  FMUL.FTZ R103, R2, R50 ;  /* 0x0000003202677220 */ /* 0x000fce0000410000 */
[----:B------:R-:W5:Y:S08]  /*18140*/  MUFU.TANH R98, R98 ;  /* 0x0000006200627308 */ /* 0x000f700000002400 */
[----:B------:R-:W5:Y:S08]  /*18150*/  MUFU.TANH R101, R101 ;  /* 0x0000006500657308 */ /* 0x000f700000002400 */
[----:B------:R-:W5:Y:S08]  /*18160*/  MUFU.TANH R100, R100 ;  /* 0x0000006400647308 */ /* 0x000f700000002400 */
[----:B------:R-:W5:Y:S01]  /*18170*/  MUFU.TANH R103, R103 ;  /* 0x0000006700677308 */ /* 0x000f620000002400 */
[C---:B------:R-:W-:Y:S01]  /*18180*/  FMUL.FTZ R31, R2.reuse, R49 ;  /* 0x00000031021f7220 */ /* 0x040fe20000410000 */
[----:B------:R-:W-:-:S06]  /*18190*/  FMUL.FTZ R32, R2, R52 ;  /* 0x0000003402207220 */ /* 0x000fcc0000410000 */
[----:B------:R-:W-:Y:S08]  /*181a0*/  MUFU.TANH R54, R54 ;  /* 0x0000003600367308 */ /* 0x000ff00000002400 */
        /* <DEDUP_REMOVED lines=15> */
[----:B------:R-:W-:Y:S01]  /*182a0*/  MUFU.TANH R30, R30 ;  /* 0x0000001e001e7308 */ /* 0x000fe20000002400 */
[----:B----4-:R-:W-:-:S05]  /*182b0*/  IADD3 R34, R104, R105, RZ ;  /* 0x0000006968227210 */ /* 0x010fca0007ffe0ff */
[----:B0-----:R-:W-:-:S05]  /*182c0*/  @P1 IMAD.HI.U32 R35, R34, R35, RZ ;  /* 0x0000002322231227 */ /* 0x001fca00078e00ff */
[----:B-1----:R-:W-:-:S05]  /*182d0*/  @P1 SHF.R.U32.HI R34, RZ, R36, R35 ;  /* 0x00000024ff221219 */ /* 0x002fca0000011623 */
[----:B------:R-:W0:Y:S01]  /*182e0*/  SHFL.IDX PT, R55, R34, 0x1, 0x1c1f ;  /* 0x003c1f0022377f89 */ /* 0x000e2200000e0000 */
[----:B--2---:R-:W-:Y:S02]  /*182f0*/  IADD3 R37, R41, 0x1, R38 ;  /* 0x0000000129257810 */ /* 0x004fe40007ffe026 */
[----:B---3--:R-:W-:Y:S02]  /*18300*/  IADD3 R38, -R40, R38, R41 ;  /* 0x0000002628267210 */ /* 0x008fe40007ffe129 */
[----:B------:R-:W-:Y:S02]  /*18310*/  IADD3 R37, -R39, R37, -R40 ;  /* 0x0000002527257210 */ /* 0x000fe40007ffe928 */
[----:B------:R-:W-:-:S04]  /*18320*/  LOP3.LUT R102, R102, 0xfffffffe, RZ, 0xc0, !PT ;  /* 0xfffffffe66667812 */ /* 0x000fc800078ec0ff */
[----:B------:R-:W-:Y:S02]  /*18330*/  @P1 LOP3.LUT R102, R102, 0x1, RZ, 0xfc, !PT ;  /* 0x0000000166661812 */ /* 0x000fe400078efcff */
[----:B0-----:R-:W-:-:S04]  /*18340*/  VIADDMNMX R55, R55, R37, R38, PT ;  /* 0x0000002537377246 */ /* 0x001fc80003800126 */
[C---:B------:R-:W-:Y:S02]  /*18350*/  ISETP.GT.AND P1, PT, R55.reuse, RZ, PT ;  /* 0x000000ff3700720c */ /* 0x040fe40003f24270 */
[C---:B------:R-:W-:Y:S02]  /*18360*/  ISETP.GT.AND P2, PT, R55.reuse, 0x1, PT ;  /* 0x000000013700780c */ /* 0x040fe40003f44270 */
[----:B------:R-:W-:Y:S02]  /*18370*/  ISETP.GT.AND P3, PT, R55, 0x8, PT ;  /* 0x000000083700780c */ /* 0x000fe40003f64270 */
[----:B------:R-:W-:Y:S02]  /*18380*/  FSEL R39, R90, -INF , P1 ;  /* 0xff8000005a277808 */ /* 0x000fe40000800000 */
[----:B------:R-:W-:Y:S02]  /*18390*/  FSEL R40, R91, -INF , P2 ;  /* 0xff8000005b287808 */ /* 0x000fe40001000000 */
[----:B------:R-:W-:-:S02]  /*183a0*/  ISETP.GT.AND P1, PT, R55, 0x9, PT ;  /* 0x000000093700780c */ /* 0x000fc40003f24270 */
[----:B-----5:R-:W-:Y:S02]  /*183b0*/  FSEL R41, R92, -INF , P3 ;  /* 0xff8000005c297808 */ /* 0x020fe40001800000 */
[----:B------:R-:W-:Y:S02]  /*183c0*/  FMNMX.FTZ R44, R39, R40, !PT ;  /* 0x00000028272c7209 */ /* 0x000fe40007810000 */
[----:B------:R-:W-:Y:S02]  /*183d0*/  ISETP.GT.AND P2, PT, R55, 0x10, PT ;  /* 0x000000103700780c */ /* 0x000fe40003f44270 */
[----:B------:R-:W-:Y:S02]  /*183e0*/  FSEL R42, R93, -INF , P1 ;  /* 0xff8000005d2a7808 */ /* 0x000fe40000800000 */
[----:B------:R-:W-:Y:S02]  /*183f0*/  FMNMX.FTZ R43, R41, R44, !PT ;  /* 0x0000002c292b7209 */ /* 0x000fe40007810000 */
[----:B------:R-:W-:-:S02]  /*18400*/  ISETP.GT.AND P1, PT, R55, 0x11, PT ;  /* 0x000000113700780c */ /* 0x000fc40003f24270 */
[----:B------:R-:W-:Y:S02]  /*18410*/  FSEL R44, R94, -INF , P2 ;  /* 0xff8000005e2c7808 */ /* 0x000fe40001000000 */
[----:B------:R-:W-:Y:S02]  /*18420*/  FMNMX.FTZ R45, R42, R43, !PT ;  /* 0x0000002b2a2d7209 */ /* 0x000fe40007810000 */
[----:B------:R-:W-:Y:S02]  /*18430*/  ISETP.GT.AND P2, PT, R55, 0x18, PT ;  /* 0x000000183700780c */ /* 0x000fe40003f44270 */
[----:B------:R-:W-:Y:S02]  /*18440*/  FSEL R43, R95, -INF , P1 ;  /* 0xff8000005f2b7808 */ /* 0x000fe40000800000 */
[----:B------:R-:W-:Y:S02]  /*18450*/  FMNMX.FTZ R48, R44, R45, !PT ;  /* 0x0000002d2c307209 */ /* 0x000fe40007810000 */
[----:B------:R-:W-:-:S02]  /*18460*/  ISETP.GT.AND P1, PT, R55, 0x19, PT ;  /* 0x000000193700780c */ /* 0x000fc40003f24270 */
[----:B------:R-:W-:Y:S02]  /*18470*/  FSEL R46, R97, -INF , P2 ;  /* 0xff800000612e7808 */ /* 0x000fe40001000000 */
[----:B------:R-:W-:Y:S01]  /*18480*/  FMNMX.FTZ R47, R43, R48, !PT ;  /* 0x000000302b2f7209 */ /* 0x000fe20007810000 */
[----:B------:R0:W-:Y:S01]  /*18490*/  STL [R1], R102 ;  /* 0x0000006601007387 */ /* 0x0001e20000100800 */
[C---:B------:R-:W-:Y:S02]  /*184a0*/  ISETP.GT.AND P2, PT, R55.reuse, 0x20, PT ;  /* 0x000000203700780c */ /* 0x040fe40003f44270 */
[----:B------:R-:W-:Y:S02]  /*184b0*/  FSEL R45, R96, -INF , P1 ;  /* 0xff800000602d7808 */ /* 0x000fe40000800000 */
[----:B------:R-:W-:Y:S02]  /*184c0*/  FMNMX.FTZ R48, R46, R47, !PT ;  /* 0x0000002f2e307209 */ /* 0x000fe40007810000 */
[----:B------:R-:W-:Y:S01]  /*184d0*/  ISETP.GT.AND P1, PT, R55, 0x21, PT ;  /* 0x000000213700780c */ /* 0x000fe20003f24270 */
[----:B0-----:R-:W-:Y:S01]  /*184e0*/  FMUL.FTZ R102, R2, R51 ;  /* 0x0000003302667220 */ /* 0x001fe20000410000 */
[----:B------:R-:W-:-:S02]  /*184f0*/  FSEL R47, R99, -INF , P2 ;  /* 0xff800000632f7808 */ /* 0x000fc40001000000 */
[----:B------:R-:W-:Y:S02]  /*18500*/  FMNMX.FTZ R50, R45, R48, !PT ;  /* 0x000000302d327209 */ /* 0x000fe40007810000 */
[----:B------:R-:W-:Y:S01]  /*18510*/  ISETP.GT.AND P2, PT, R55, 0x28, PT ;  /* 0x000000283700780c */ /* 0x000fe20003f44270 */
[----:B------:R-:W0:Y:S01]  /*18520*/  MUFU.TANH R102, R102 ;  /* 0x0000006600667308 */ /* 0x000e220000002400 */
[----:B------:R-:W-:Y:S02]  /*18530*/  FSEL R48, R98, -INF , P1 ;  /* 0xff80000062307808 */ /* 0x000fe40000800000 */
[----:B------:R-:W-:Y:S01]  /*18540*/  FMNMX.FTZ R51, R47, R50, !PT ;  /* 0x000000322f337209 */ /* 0x000fe20007810000 */
[C---:B------:R-:W-:Y:S01]  /*18550*/  FMUL.FTZ R36, R2.reuse, R57 ;  /* 0x0000003902247220 */ /* 0x040fe20000410000 */
[----:B------:R-:W-:Y:S01]  /*18560*/  ISETP.GT.AND P1, PT, R55, 0x29, PT ;  /* 0x000000293700780c */ /* 0x000fe20003f24270 */
[----:B------:R-:W-:Y:S01]  /*18570*/  FMUL.FTZ R57, R2, R58 ;  /* 0x0000003a02397220 */ /* 0x000fe20000410000 */
[----:B------:R-:W-:-:S02]  /*18580*/  FSEL R49, R101, -INF , P2 ;  /* 0xff80000065317808 */ /* 0x000fc40001000000 */
[----:B------:R-:W-:Y:S01]  /*18590*/  FMNMX.FTZ R52, R48, R51, !PT ;  /* 0x0000003330347209 */ /* 0x000fe20007810000 */
[C---:B------:R-:W-:Y:S01]  /*185a0*/  FMUL.FTZ R35, R2.reuse, R56 ;  /* 0x0000003802237220 */ /* 0x040fe20000410000 */
[----:B------:R-:W-:Y:S01]  /*185b0*/  ISETP.GT.AND P2, PT, R55, 0x30, PT ;  /* 0x000000303700780c */ /* 0x000fe20003f44270 */
[----:B------:R-:W-:Y:S01]  /*185c0*/  FMUL.FTZ R56, R2, R59 ;  /* 0x0000003b02387220 */ /* 0x000fe20000410000 */
[----:B------:R-:W-:Y:S01]  /*185d0*/  FSEL R50, R100, -INF , P1 ;  /* 0xff80000064327808 */ /* 0x000fe20000800000 */
[C---:B------:R-:W-:Y:S01]  /*185e0*/  FMUL.FTZ R58, R2.reuse, R62 ;  /* 0x0000003e023a7220 */ /* 0x040fe20000410000 */
[----:B------:R-:W-:Y:S01]  /*185f0*/  FMNMX.FTZ R91, R49, R52, !PT ;  /* 0x00000034315b7209 */ /* 0x000fe20007810000 */
[C---:B------:R-:W-:Y:S01]  /*18600*/  FMUL.FTZ R62, R2.reuse, R67 ;  /* 0x00000043023e7220 */ /* 0x040fe20000410000 */
[----:B------:R-:W1:Y:S01]  /*18610*/  MUFU.TANH R57, R57 ;  /* 0x0000003900397308 */ /* 0x000e620000002400 */
[----:B------:R-:W-:Y:S01]  /*18620*/  FMUL.FTZ R67, R2, R70 ;  /* 0x0000004602437220 */ /* 0x000fe20000410000 */
[----:B------:R-:W-:-:S02]  /*18630*/  ISETP.GT.AND P1, PT, R55, 0x31, PT ;  /* 0x000000313700780c */ /* 0x000fc40003f24270 */
[----:B------:R-:W-:Y:S02]  /*18640*/  FSEL R51, R103, -INF , P2 ;  /* 0xff80000067337808 */ /* 0x000fe40001000000 */
[----:B------:R-:W-:Y:S02]  /*18650*/  FMNMX.FTZ R70, R50, R91, !PT ;  /* 0x0000005b32467209 */ /* 0x000fe40007810000 */
[----:B------:R-:W2:Y:S01]  /*18660*/  MUFU.TANH R56, R56 ;  /* 0x0000003800387308 */ /* 0x000ea20000002400 */
[----:B------:R-:W-:Y:S01]  /*18670*/  ISETP.GT.AND P2, PT, R55, 0x38, PT ;  /* 0x000000383700780c */ /* 0x000fe20003f44270 */
[----:B------:R-:W-:Y:S01]  /*18680*/  FMUL.FTZ R59, R2, R63 ;  /* 0x0000003f023b7220 */ /* 0x000fe20000410000 */
[----:B0-----:R-:W-:Y:S02]  /*18690*/  FSEL R52, R102, -INF , P1 ;  /* 0xff80000066347808 */ /* 0x001fe40000800000 */
[----:B------:R-:W-:Y:S01]  /*186a0*/  FMNMX.FTZ R91, R51, R70, !PT ;  /* 0x00000046335b7209 */ /* 0x000fe20007810000 */
[----:B------:R-:W-:Y:S01]  /*186b0*/  FMUL.FTZ R63, R2, R66 ;  /* 0x00000042023f7220 */ /* 0x000fe20000410000 */
[----:B------:R-:W-:Y:S01]  /*186c0*/  ISETP.GT.AND P1, PT, R55, 0x39, PT ;  /* 0x000000393700780c */ /* 0x000fe20003f24270 */
[----:B------:R-:W0:Y:S01]  /*186d0*/  MUFU.TANH R58, R58 ;  /* 0x0000003a003a7308 */ /* 0x000e220000002400 */
[----:B------:R-:W-:-:S02]  /*186e0*/  FSEL R54, R54, -INF , P2 ;  /* 0xff80000036367808 */ /* 0x000fc40001000000 */
[----:B------:R-:W-:Y:S01]  /*186f0*/  FMNMX.FTZ R91, R52, R91, !PT ;  /* 0x0000005b345b7209 */ /* 0x000fe20007810000 */
[C---:B------:R-:W-:Y:S01]  /*18700*/  FMUL.FTZ R66, R2.reuse, R71 ;  /* 0x0000004702427220 */ /* 0x040fe20000410000 */
[----:B------:R-:W-:Y:S01]  /*18710*/  FMUL.FTZ R71, R2, R74 ;  /* 0x0000004a02477220 */ /* 0x000fe20000410000 */
[----:B------:R-:W-:Y:S02]  /*18720*/  ISETP.GT.AND P2, PT, R55, 0x40, PT ;  /* 0x000000403700780c */ /* 0x000fe40003f44270 */
[----:B------:R-:W3:Y:S01]  /*18730*/  MUFU.TANH R59, R59 ;  /* 0x0000003b003b7308 */ /* 0x000ee20000002400 */
[----:B------:R-:W-:Y:S02]  /*18740*/  FSEL R53, R53, -INF , P1 ;  /* 0xff80000035357808 */ /* 0x000fe40000800000 */
[----:B------:R-:W-:Y:S02]  /*18750*/  FMNMX.FTZ R74, R54, R91, !PT ;  /* 0x0000005b364a7209 */ /* 0x000fe40007810000 */
[----:B------:R-:W-:-:S02]  /*18760*/  ISETP.GT.AND P1, PT, R55, 0x41, PT ;  /* 0x000000413700780c */ /* 0x000fc40003f24270 */
[----:B-1----:R-:W-:Y:S01]  /*18770*/  FSEL R57, R57, -INF , P2 ;  /* 0xff80000039397808 */ /* 0x002fe20001000000 */
[----:B------:R-:W1:Y:S01]  /*18780*/  MUFU.TANH R63, R63 ;  /* 0x0000003f003f7308 */ /* 0x000e620000002400 */
[----:B------:R-:W-:Y:S02]  /*18790*/  FMNMX.FTZ R74, R53, R74, !PT ;  /* 0x0000004a354a7209 */ /* 0x000fe40007810000 */
[----:B------:R-:W-:Y:S02]  /*187a0*/  ISETP.GT.AND P2, PT, R55, 0x48, PT ;  /* 0x000000483700780c */ /* 0x000fe40003f44270 */
[----:B--2---:R-:W-:Y:S02]  /*187b0*/  FSEL R56, R56, -INF , P1 ;  /* 0xff80000038387808 */ /* 0x004fe40000800000 */
[----:B------:R-:W-:Y:S01]  /*187c0*/  FMNMX.FTZ R91, R57, R74, !PT ;  /* 0x0000004a395b7209 */ /* 0x000fe20007810000 */
[----:B------:R-:W2:Y:S01]  /*187d0*/  MUFU.TANH R62, R62 ;  /* 0x0000003e003e7308 */ /* 0x000ea20000002400 */
[----:B------:R-:W-:-:S02]  /*187e0*/  ISETP.GT.AND P1, PT, R55, 0x49, PT ;  /* 0x000000493700780c */ /* 0x000fc40003f24270 */
[----:B0-----:R-:W-:Y:S02]  /*187f0*/  FSEL R58, R58, -INF , P2 ;  /* 0xff8000003a3a7808 */ /* 0x001fe40001000000 */
[----:B------:R-:W-:-:S03]  /*18800*/  FMNMX.FTZ R91, R56, R91, !PT ;  /* 0x0000005b385b7209 */ /* 0x000fc60007810000 */
[----:B------:R-:W0:Y:S01]  /*18810*/  MUFU.TANH R67, R67 ;  /* 0x0000004300437308 */ /* 0x000e220000002400 */
[C---:B------:R-:W-:Y:S01]  /*18820*/  FMUL.FTZ R70, R2.reuse, R75 ;  /* 0x0000004b02467220 */ /* 0x040fe20000410000 */
[----:B------:R-:W-:Y:S01]  /*18830*/  FMUL.FTZ R75, R2, R78 ;  /* 0x0000004e024b7220 */ /* 0x000fe20000410000 */
[----:B------:R-:W-:Y:S02]  /*18840*/  ISETP.GT.AND P2, PT, R55, 0x50, PT ;  /* 0x000000503700780c */ /* 0x000fe40003f44270 */
[----:B---3--:R-:W-:Y:S02]  /*18850*/  FSEL R59, R59, -INF , P1 ;  /* 0xff8000003b3b7808 */ /* 0x008fe40000800000 */
[----:B------:R-:W-:Y:S01]  /*18860*/  FMNMX.FTZ R78, R58, R91, !PT ;  /* 0x0000005b3a4e7209 */ /* 0x000fe20007810000 */
[----:B------:R-:W3:Y:S01]  /*18870*/  MUFU.TANH R66, R66 ;  /* 0x0000004200427308 */ /* 0x000ee20000002400 */
[----:B------:R-:W-:Y:S02]  /*18880*/  ISETP.GT.AND P1, PT, R55, 0x51, PT ;  /* 0x000000513700780c */ /* 0x000fe40003f24270 */
[----:B-1----:R-:W-:-:S02]  /*18890*/  FSEL R63, R63, -INF , P2 ;  /* 0xff8000003f3f7808 */ /* 0x002fc40001000000 */
[----:B------:R-:W-:-:S03]  /*188a0*/  FMNMX.FTZ R78, R59, R78, !PT ;  /* 0x0000004e3b4e7209 */ /* 0x000fc60007810000 */
[----:B------:R-:W1:Y:S01]  /*188b0*/  MUFU.TANH R71, R71 ;  /* 0x0000004700477308 */ /* 0x000e620000002400 */
[----:B------:R-:W-:Y:S01]  /*188c0*/  ISETP.GT.AND P2, PT, R55, 0x58, PT ;  /* 0x000000583700780c */ /* 0x000fe20003f44270 */
[----:B------:R-:W-:Y:S01]  /*188d0*/  FMUL.FTZ R74, R2, R79 ;  /* 0x0000004f024a7220 */ /* 0x000fe20000410000 */
[----:B--2---:R-:W-:Y:S02]  /*188e0*/  FSEL R62, R62, -INF , P1 ;  /* 0xff8000003e3e7808 */ /* 0x004fe40000800000 */
[----:B------:R-:W-:-:S03]  /*188f0*/  FMNMX.FTZ R91, R63, R78, !PT ;  /* 0x0000004e3f5b7209 */ /* 0x000fc60007810000 */
[----:B------:R-:W2:Y:S01]  /*18900*/  MUFU.TANH R70, R70 ;  /* 0x0000004600467308 */ /* 0x000ea20000002400 */
[----:B------:R-:W-:Y:S01]  /*18910*/  ISETP.GT.AND P1, PT, R55, 0x59, PT ;  /* 0x000000593700780c */ /* 0x000fe20003f24270 */
[----:B------:R-:W-:Y:S01]  /*18920*/  FMUL.FTZ R79, R2, R82 ;  /* 0x00000052024f7220 */ /* 0x000fe20000410000 */
[----:B0-----:R-:W-:Y:S02]  /*18930*/  FSEL R67, R67, -INF , P2 ;  /* 0xff80000043437808 */ /* 0x001fe40001000000 */
[----:B------:R-:W-:-:S03]  /*18940*/  FMNMX.FTZ R78, R62, R91, !PT ;  /* 0x0000005b3e4e7209 */ /* 0x000fc60007810000 */
[----:B------:R-:W0:Y:S01]  /*18950*/  MUFU.TANH R75, R75 ;  /* 0x0000004b004b7308 */ /* 0x000e220000002400 */
[----:B------:R-:W-:Y:S02]  /*18960*/  ISETP.GT.AND P2, PT, R55, 0x60, PT ;  /* 0x000000603700780c */ /* 0x000fe40003f44270 */
[----:B---3--:R-:W-:Y:S02]  /*18970*/  FSEL R66, R66, -INF , P1 ;  /* 0xff80000042427808 */ /* 0x008fe40000800000 */
[----:B------:R-:W-:-:S03]  /*18980*/  FMNMX.FTZ R91, R67, R78, !PT ;  /* 0x0000004e435b7209 */ /* 0x000fc60007810000 */
[----:B------:R-:W3:Y:S01]  /*18990*/  MUFU.TANH R74, R74 ;  /* 0x0000004a004a7308 */ /* 0x000ee20000002400 */
[----:B------:R-:W-:Y:S02]  /*189a0*/  ISETP.GT.AND P1, PT, R55, 0x61, PT ;  /* 0x000000613700780c */ /* 0x000fe40003f24270 */
[----:B-1----:R-:W-:Y:S02]  /*189b0*/  FSEL R71, R71, -INF , P2 ;  /* 0xff80000047477808 */ /* 0x002fe40001000000 */
[----:B------:R-:W-:-:S03]  /*189c0*/  FMNMX.FTZ R78, R66, R91, !PT ;  /* 0x0000005b424e7209 */ /* 0x000fc60007810000 */
[----:B------:R-:W1:Y:S01]  /*189d0*/  MUFU.TANH R79, R79 ;  /* 0x0000004f004f7308 */ /* 0x000e620000002400 */
[----:B------:R-:W-:Y:S02]  /*189e0*/  ISETP.GT.AND P2, PT, R55, 0x68, PT ;  /* 0x000000683700780c */ /* 0x000fe40003f44270 */
[----:B--2---:R-:W-:-:S05]  /*189f0*/  FSEL R70, R70, -INF , P1 ;  /* 0xff80000046467808 */ /* 0x004fca0000800000 */
[----:B------:R2:W4:Y:S01]  /*18a00*/  MUFU.TANH R90, R83 ;  /* 0x00000053005a7308 */ /* 0x0005220000002400 */
[----:B------:R-:W-:Y:S02]  /*18a10*/  ISETP.GT.AND P1, PT, R55, 0x69, PT ;  /* 0x000000693700780c */ /* 0x000fe40003f24270 */
[----:B0-----:R-:W-:Y:S02]  /*18a20*/  FSEL R75, R75, -INF , P2 ;  /* 0xff8000004b4b7808 */ /* 0x001fe40001000000 */
[----:B--2---:R-:W-:-:S04]  /*18a30*/  FMNMX.FTZ R83, R71, R78, !PT ;  /* 0x0000004e47537209 */ /* 0x004fc80007810000 */
[----:B------:R-:W-:Y:S02]  /*18a40*/  FMNMX.FTZ R78, R70, R83, !PT ;  /* 0x00000053464e7209 */ /* 0x000fe40007810000 */
[----:B------:R-:W-:Y:S02]  /*18a50*/  ISETP.GT.AND P2, PT, R55, 0x70, PT ;  /* 0x000000703700780c */ /* 0x000fe40003f44270 */
[----:B---3--:R-:W-:Y:S02]  /*18a60*/  FSEL R74, R74, -INF , P1 ;  /* 0xff8000004a4a7808 */ /* 0x008fe40000800000 */
[----:B------:R-:W-:Y:S02]  /*18a70*/  FMNMX.FTZ R83, R75, R78, !PT ;  /* 0x0000004e4b537209 */ /* 0x000fe40007810000 */
[----:B------:R-:W-:Y:S02]  /*18a80*/  ISETP.GT.AND P1, PT, R55, 0x71, PT ;  /* 0x000000713700780c */ /* 0x000fe40003f24270 */
[----:B-1----:R-:W-:-:S02]  /*18a90*/  FSEL R79, R79, -INF , P2 ;  /* 0xff8000004f4f7808 */ /* 0x002fc40001000000 */
[----:B------:R-:W-:Y:S01]  /*18aa0*/  FMNMX.FTZ R82, R74, R83, !PT ;  /* 0x000000534a527209 */ /* 0x000fe20007810000 */
[----:B------:R-:W-:Y:S01]  /*18ab0*/  FMUL.FTZ R78, R2, R60 ;  /* 0x0000003c024e7220 */ /* 0x000fe20000410000 */
[----:B------:R-:W-:Y:S02]  /*18ac0*/  ISETP.GT.AND P2, PT, R55, 0x78, PT ;  /* 0x000000783700780c */ /* 0x000fe40003f44270 */
[----:B----4-:R-:W-:Y:S02]  /*18ad0*/  FSEL R60, R90, -INF , P1 ;  /* 0xff8000005a3c7808 */ /* 0x010fe40000800000 */
[----:B------:R-:W-:Y:S01]  /*18ae0*/  FMNMX.FTZ R83, R79, R82, !PT ;  /* 0x000000524f537209 */ /* 0x000fe20007810000 */
[----:B------:R-:W-:Y:S01]  /*18af0*/  FMUL.FTZ R82, R2, R61 ;  /* 0x0000003d02527220 */ /* 0x000fe20000410000 */
[----:B------:R-:W-:Y:S02]  /*18b00*/  FSEL R61, R86, -INF , P2 ;  /* 0xff800000563d7808 */ /* 0x000fe40001000000 */
[----:B------:R-:W-:-:S02]  /*18b10*/  ISETP.GT.AND P1, PT, R55, 0x79, PT ;  /* 0x000000793700780c */ /* 0x000fc40003f24270 */
[----:B------:R-:W-:Y:S02]  /*18b20*/  FMNMX.FTZ R86, R60, R83, !PT ;  /* 0x000000533c567209 */ /* 0x000fe40007810000 */
[----:B------:R-:W-:Y:S02]  /*18b30*/  FSEL R55, R87, -INF , P1 ;  /* 0xff80000057377808 */ /* 0x000fe40000800000 */
[----:B------:R-:W-:-:S04]  /*18b40*/  FMNMX.FTZ R86, R61, R86, !PT ;  /* 0x000000563d567209 */ /* 0x000fc80007810000 */
[----:B------:R-:W-:-:S05]  /*18b50*/  FMNMX.FTZ R86, R55, R86, !PT ;  /* 0x0000005637567209 */ /* 0x000fca0007810000 */
[----:B------:R-:W0:Y:S04]  /*18b60*/  SHFL.BFLY PT, R83, R86, 0x2, 0x1f ;  /* 0x0c401f0056537f89 */ /* 0x000e2800000e0000 */
[----:B------:R-:W1:Y:S01]  /*18b70*/  SHFL.IDX PT, R34, R34, RZ, 0x1c1f ;  /* 0x001c1fff22227589 */ /* 0x000e6200000e0000 */
[----:B0-----:R-:W-:-:S05]  /*18b80*/  FMNMX.FTZ R83, R86, R83, !PT ;  /* 0x0000005356537209 */ /* 0x001fca0007810000 */
[----:B------:R-:W0:Y:S01]  /*18b90*/  SHFL.BFLY PT, R168, R83, 0x1, 0x1f ;  /* 0x0c201f0053a87f89 */ /* 0x000e2200000e0000 */
[----:B------:R-:W-:Y:S01]  /*18ba0*/  IMAD.U32 R87, RZ, RZ, UR41 ;  /* 0x00000029ff577e24 */ /* 0x000fe2000f8e00ff */
[----:B-1----:R-:W-:-:S04]  /*18bb0*/  VIADDMNMX R37, R34, R37, R38, PT ;  /* 0x0000002522257246 */ /* 0x002fc80003800126 */
[C---:B------:R-:W-:Y:S02]  /*18bc0*/  ISETP.GT.AND P2, PT, R37.reuse, 0x1, PT ;  /* 0x000000012500780c */ /* 0x040fe40003f44270 */
[----:B------:R-:W-:Y:S02]  /*18bd0*/  ISETP.GT.AND P3, PT, R37, 0x8, PT ;  /* 0x000000082500780c */ /* 0x000fe40003f64270 */
[----:B0-----:R-:W-:Y:S01]  /*18be0*/  FMNMX.FTZ R168, R83, R168, !PT ;  /* 0x000000a853a87209 */ /* 0x001fe20007810000 */
[----:B------:R-:W-:-:S03]  /*18bf0*/  FMUL.FTZ R83, R2, R84 ;  /* 0x0000005402537220 */ /* 0x000fc60000410000 */
[C---:B------:R-:W-:Y:S01]  /*18c00*/  FSETP.NEU.FTZ.AND P1, PT, R168.reuse, -INF , PT ;  /* 0xff800000a800780b */ /* 0x040fe20003f3d000 */
[----:B------:R-:W-:-:S05]  /*18c10*/  FFMA.FTZ R84, R168, R87, -8 ;  /* 0xc1000000a8547423 */ /* 0x000fca0000010057 */
[----:B------:R-:W-:Y:S02]  /*18c20*/  FSEL R84, R84, RZ, P1 ;  /* 0x000000ff54547208 */ /* 0x000fe40000800000 */
[----:B------:R-:W-:-:S03]  /*18c30*/  ISETP.GT.AND P1, PT, R37, RZ, PT ;  /* 0x000000ff2500720c */ /* 0x000fc60003f24270 */
[--C-:B------:R-:W-:Y:S01]  /*18c40*/  FFMA.FTZ R153, R39, UR41, -R84.reuse ;  /* 0x0000002927997c23 */ /* 0x100fe20008010854 */
[----:B------:R-:W-:Y:S02]  /*18c50*/  FSEL R0, R0, -INF , P1 ;  /* 0xff80000000007808 */ /* 0x000fe40000800000 */
[----:B------:R-:W-:Y:S02]  /*18c60*/  FSEL R39, R6, -INF , P2 ;  /* 0xff80000006277808 */ /* 0x000fe40001000000 */
[----:B------:R-:W-:Y:S02]  /*18c70*/  ISETP.GT.AND P1, PT, R37, 0x9, PT ;  /* 0x000000092500780c */ /* 0x000fe40003f24270 */
[----:B------:R-:W-:Y:S02]  /*18c80*/  FSEL R7, R7, -INF , P3 ;  /* 0xff80000007077808 */ /* 0x000fe40001800000 */
[----:B------:R-:W-:Y:S01]  /*18c90*/  FMNMX.FTZ R38, R0, R39, !PT ;  /* 0x0000002700267209 */ /* 0x000fe20007810000 */
[--C-:B------:R-:W-:Y:S01]  /*18ca0*/  FFMA.FTZ R34, R40, UR41, -R84.reuse ;  /* 0x0000002928227c23 */ /* 0x100fe20008010854 */
[----:B------:R-:W-:-:S01]  /*18cb0*/  FFMA.FTZ R40, R41, UR41, -R84 ;  /* 0x0000002929287c23 */ /* 0x000fc20008010854 */
[----:B------:R-:W-:-:S02]  /*18cc0*/  ISETP.GT.AND P2, PT, R37, 0x10, PT ;  /* 0x000000102500780c */ /* 0x000fc40003f44270 */
[----:B------:R-:W-:Y:S02]  /*18cd0*/  FSEL R8, R8, -INF , P1 ;  /* 0xff80000008087808 */ /* 0x000fe40000800000 */
[----:B------:R-:W-:Y:S02]  /*18ce0*/  FMNMX.FTZ R41, R7, R38, !PT ;  /* 0x0000002607297209 */ /* 0x000fe40007810000 */
[----:B------:R-:W-:Y:S02]  /*18cf0*/  ISETP.GT.AND P1, PT, R37, 0x11, PT ;  /* 0x000000112500780c */ /* 0x000fe40003f24270 */
[----:B------:R-:W-:Y:S02]  /*18d00*/  FSEL R38, R9, -INF , P2 ;  /* 0xff80000009267808 */ /* 0x000fe40001000000 */
[----:B------:R-:W-:Y:S01]  /*18d10*/  FMNMX.FTZ R41, R8, R41, !PT ;  /* 0x0000002908297209 */ /* 0x000fe20007810000 */
[----:B------:R0:W-:Y:S01]  /*18d20*/  MUFU.EX2 R6, R40 ;  /* 0x0000002800067308 */ /* 0x0001e20000000800 */
[----:B------:R-:W-:-:S02]  /*18d30*/  ISETP.GT.AND P2, PT, R37, 0x18, PT ;  /* 0x000000182500780c */ /* 0x000fc40003f44270 */
[----:B------:R-:W-:Y:S01]  /*18d40*/  FMNMX.FTZ R41, R38, R41, !PT ;  /* 0x0000002926297209 */ /* 0x000fe20007810000 */
[----:B------:R-:W-:-:S01]  /*18d50*/  FFMA.FTZ R42, R42, UR41, -R84 ;  /* 0x000000292a2a7c23 */ /* 0x000fc20008010854 */
[----:B------:R-:W-:Y:S02]  /*18d60*/  FSEL R24, R24, -INF , P2 ;  /* 0xff80000018187808 */ /* 0x000fe40001000000 */
[----:B0-----:R-:W-:Y:S02]  /*18d70*/  FSEL R40, R21, -INF , P1 ;  /* 0xff80000015287808 */ /* 0x001fe40000800000 */
[C---:B------:R-:W-:Y:S02]  /*18d80*/  ISETP.GT.AND P1, PT, R37.reuse, 0x19, PT ;  /* 0x000000192500780c */ /* 0x040fe40003f24270 */
[----:B------:R-:W-:Y:S01]  /*18d90*/  FMNMX.FTZ R41, R40, R41, !PT ;  /* 0x0000002928297209 */ /* 0x000fe20007810000 */
[----:B------:R0:W-:Y:S01]  /*18da0*/  MUFU.EX2 R9, R42 ;  /* 0x0000002a00097308 */ /* 0x0001e20000000800 */
[----:B------:R-:W-:-:S02]  /*18db0*/  ISETP.GT.AND P2, PT, R37, 0x20, PT ;  /* 0x000000202500780c */ /* 0x000fc40003f44270 */
[----:B------:R-:W-:Y:S02]  /*18dc0*/  FSEL R25, R25, -INF , P1 ;  /* 0xff80000019197808 */ /* 0x000fe40000800000 */
[----:B------:R-:W-:Y:S02]  /*18dd0*/  ISETP.GT.AND P1, PT, R37, 0x21, PT ;  /* 0x000000212500780c */ /* 0x000fe40003f24270 */
[----:B0-----:R-:W-:Y:S02]  /*18de0*/  FMNMX.FTZ R42, R24, R41, !PT ;  /* 0x00000029182a7209 */ /* 0x001fe40007810000 */
[----:B------:R-:W-:Y:S02]  /*18df0*/  FSEL R41, R26, -INF , P2 ;  /* 0xff8000001a297808 */ /* 0x000fe40001000000 */
[----:B------:R-:W-:Y:S01]  /*18e00*/  FMNMX.FTZ R42, R25, R42, !PT ;  /* 0x0000002a192a7209 */ /* 0x000fe20007810000 */
[----:B------:R-:W0:Y:S01]  /*18e10*/  MUFU.TANH R31, R31 ;  /* 0x0000001f001f7308 */ /* 0x000e220000002400 */
[----:B------:R-:W-:-:S01]  /*18e20*/  FFMA.FTZ R155, R44, UR41, -R84 ;  /* 0x000000292c9b7c23 */ /* 0x000fc20008010854 */
[----:B------:R-:W-:-:S02]  /*18e30*/  ISETP.GT.AND P2, PT, R37, 0x28, PT ;  /* 0x000000282500780c */ /* 0x000fc40003f44270 */
[----:B------:R-:W-:Y:S02]  /*18e40*/  FSEL R27, R27, -INF , P1 ;  /* 0xff8000001b1b7808 */ /* 0x000fe40000800000 */
[----:B------:R-:W-:Y:S02]  /*18e50*/  FMNMX.FTZ R44, R41, R42, !PT ;  /* 0x0000002a292c7209 */ /* 0x000fe40007810000 */
[----:B------:R-:W1:Y:S01]  /*18e60*/  MUFU.TANH R32, R32 ;  /* 0x0000002000207308 */ /* 0x000e620000002400 */
[----:B------:R-:W-:Y:S02]  /*18e70*/  ISETP.GT.AND P1, PT, R37, 0x29, PT ;  /* 0x000000292500780c */ /* 0x000fe40003f24270 */
[----:B------:R-:W-:Y:S02]  /*18e80*/  FSEL R42, R28, -INF , P2 ;  /* 0xff8000001c2a7808 */ /* 0x000fe40001000000 */
[----:B------:R-:W-:Y:S01]  /*18e90*/  FMNMX.FTZ R21, R27, R44, !PT ;  /* 0x0000002c1b157209 */ /* 0x000fe20007810000 */
[----:B------:R-:W-:Y:S01]  /*18ea0*/  FFMA.FTZ R43, R43, UR41, -R84 ;  /* 0x000000292b2b7c23 */ /* 0x000fe20008010854 */
[----:B------:R-:W-:Y:S01]  /*18eb0*/  ISETP.GT.AND P2, PT, R37, 0x30, PT ;  /* 0x000000302500780c */ /* 0x000fe20003f44270 */
[----:B------:R-:W2:Y:S01]  /*18ec0*/  MUFU.TANH R33, R33 ;  /* 0x0000002100217308 */ /* 0x000ea20000002400 */
[----:B------:R-:W-:-:S02]  /*18ed0*/  FSEL R29, R29, -INF , P1 ;  /* 0xff8000001d1d7808 */ /* 0x000fc40000800000 */
[----:B------:R-:W-:Y:S02]  /*18ee0*/  FMNMX.FTZ R44, R42, R21, !PT ;  /* 0x000000152a2c7209 */ /* 0x000fe40007810000 */
[----:B------:R-:W-:Y:S02]  /*18ef0*/  ISETP.GT.AND P1, PT, R37, 0x31, PT ;  /* 0x000000312500780c */ /* 0x000fe40003f24270 */
[----:B------:R-:W-:Y:S01]  /*18f00*/  FMNMX.FTZ R44, R29, R44, !PT ;  /* 0x0000002c1d2c7209 */ /* 0x000fe20007810000 */
[----:B------:R-:W3:Y:S01]  /*18f10*/  MUFU.TANH R35, R35 ;  /* 0x0000002300237308 */ /* 0x000ee20000002400 */
[----:B0-----:R-:W-:-:S07]  /*18f20*/  FSEL R31, R31, -INF , P1 ;  /* 0xff8000001f1f7808 */ /* 0x001fce0000800000 */
[----:B------:R0:W-:Y:S01]  /*18f30*/  MUFU.EX2 R26, R43 ;  /* 0x0000002b001a7308 */ /* 0x0001e20000000800 */
[----:B------:R-:W-:Y:S02]  /*18f40*/  ISETP.GT.AND P1, PT, R37, 0x39, PT ;  /* 0x000000392500780c */ /* 0x000fe40003f24270 */
[----:B0-----:R-:W-:-:S05]  /*18f50*/  FSEL R43, R30, -INF , P2 ;  /* 0xff8000001e2b7808 */ /* 0x001fca0001000000 */
[----:B------:R-:W0:Y:S01]  /*18f60*/  MUFU.TANH R36, R36 ;  /* 0x0000002400247308 */ /* 0x000e220000002400 */
[----:B------:R-:W-:Y:S02]  /*18f70*/  ISETP.GT.AND P2, PT, R37, 0x38, PT ;  /* 0x000000382500780c */ /* 0x000fe40003f44270 */
[----:B------:R-:W-:Y:S01]  /*18f80*/  FMNMX.FTZ R44, R43, R44, !PT ;  /* 0x0000002c2b2c7209 */ /* 0x000fe20007810000 */
[----:B------:R-:W-:Y:S01]  /*18f90*/  FMUL.FTZ R64, R2, R64 ;  /* 0x0000004002407220 */ /* 0x000fe20000410000 */
[----:B-1----:R-:W-:Y:S02]  /*18fa0*/  FSEL R32, R32, -INF , P2 ;  /* 0xff80000020207808 */ /* 0x002fe40001000000 */
[----:B------:R-:W-:Y:S01]  /*18fb0*/  FMNMX.FTZ R21, R31, R44, !PT ;  /* 0x0000002c1f157209 */ /* 0x000fe20007810000 */
[----:B------:R-:W1:Y:S01]  /*18fc0*/  MUFU.TANH R78, R78 ;  /* 0x0000004e004e7308 */ /* 0x000e620000002400 */
[----:B------:R-:W-:Y:S01]  /*18fd0*/  ISETP.GT.AND P2, PT, R37, 0x40, PT ;  /* 0x000000402500780c */ /* 0x000fe20003f44270 */
[----:B------:R-:W-:Y:S01]  /*18fe0*/  FMUL.FTZ R65, R2, R65 ;  /* 0x0000004102417220 */ /* 0x000fe20000410000 */
[----:B--2---:R-:W-:-:S02]  /*18ff0*/  FSEL R33, R33, -INF , P1 ;  /* 0xff80000021217808 */ /* 0x004fc40000800000 */
[----:B------:R-:W-:-:S03]  /*19000*/  FMNMX.FTZ R44, R32, R21, !PT ;  /* 0x00000015202c7209 */ /* 0x000fc60007810000 */
[----:B------:R-:W2:Y:S01]  /*19010*/  MUFU.TANH R82, R82 ;  /* 0x0000005200527308 */ /* 0x000ea20000002400 */
[----:B------:R-:W-:Y:S01]  /*19020*/  ISETP.GT.AND P1, PT, R37, 0x41, PT ;  /* 0x000000412500780c */ /* 0x000fe20003f24270 */
[----:B------:R-:W-:Y:S01]  /*19030*/  FMUL.FTZ R68, R2, R68 ;  /* 0x0000004402447220 */ /* 0x000fe20000410000 */
[----:B---3--:R-:W-:Y:S02]  /*19040*/  FSEL R35, R35, -INF , P2 ;  /* 0xff80000023237808 */ /* 0x008fe40001000000 */
[----:B------:R-:W-:-:S03]  /*19050*/  FMNMX.FTZ R44, R33, R44, !PT ;  /* 0x0000002c212c7209 */ /* 0x000fc60007810000 */
[----:B------:R-:W3:Y:S01]  /*19060*/  MUFU.TANH R64, R64 ;  /* 0x0000004000407308 */ /* 0x000ee20000002400 */
[----:B------:R-:W-:Y:S01]  /*19070*/  ISETP.GT.AND P2, PT, R37, 0x48, PT ;  /* 0x000000482500780c */ /* 0x000fe20003f44270 */
[----:B------:R-:W-:Y:S01]  /*19080*/  FMUL.FTZ R69, R2, R69 ;  /* 0x0000004502457220 */ /* 0x000fe20000410000 */
[----:B0-----:R-:W-:Y:S02]  /*19090*/  FSEL R36, R36, -INF , P1 ;  /* 0xff80000024247808 */ /* 0x001fe40000800000 */
[----:B------:R-:W-:-:S03]  /*190a0*/  FMNMX.FTZ R21, R35, R44, !PT ;  /* 0x0000002c23157209 */ /* 0x000fc60007810000 */
[----:B------:R-:W0:Y:S01]  /*190b0*/  MUFU.TANH R65, R65 ;  /* 0x0000004100417308 */ /* 0x000e220000002400 */
[----:B------:R-:W-:Y:S01]  /*190c0*/  ISETP.GT.AND P1, PT, R37, 0x49, PT ;  /* 0x000000492500780c */ /* 0x000fe20003f24270 */
[----:B------:R-:W-:Y:S01]  /*190d0*/  FMUL.FTZ R72, R2, R72 ;  /* 0x0000004802487220 */ /* 0x000fe20000410000 */
[----:B-1----:R-:W-:Y:S02]  /*190e0*/  FSEL R78, R78, -INF , P2 ;  /* 0xff8000004e4e7808 */ /* 0x002fe40001000000 */
[----:B------:R-:W-:-:S03]  /*190f0*/  FMNMX.FTZ R21, R36, R21, !PT ;  /* 0x0000001524157209 */ /* 0x000fc60007810000 */
[----:B------:R-:W1:Y:S01]  /*19100*/  MUFU.TANH R68, R68 ;  /* 0x0000004400447308 */ /* 0x000e620000002400 */
[----:B------:R-:W-:Y:S01]  /*19110*/  ISETP.GT.AND P2, PT, R37, 0x50, PT ;  /* 0x000000502500780c */ /* 0x000fe20003f44270 */
[----:B------:R-:W-:Y:S01]  /*19120*/  FMUL.FTZ R73, R2, R73 ;  /* 0x0000004902497220 */ /* 0x000fe20000410000 */
[----:B--2---:R-:W-:Y:S02]  /*19130*/  FSEL R82, R82, -INF , P1 ;  /* 0xff80000052527808 */ /* 0x004fe40000800000 */
[----:B------:R-:W-:-:S03]  /*19140*/  FMNMX.FTZ R21, R78, R21, !PT ;  /* 0x000000154e157209 */ /* 0x000fc60007810000 */
[----:B------:R-:W2:Y:S01]  /*19150*/  MUFU.TANH R69, R69 ;  /* 0x0000004500457308 */ /* 0x000ea20000002400 */
[----:B------:R-:W-:-:S01]  /*19160*/  FFMA.FTZ R46, R46, UR41, -R84 ;  /* 0x000000292e2e7c23 */ /* 0x000fc20008010854 */
[C---:B------:R-:W-:Y:S01]  /*19170*/  ISETP.GT.AND P1, PT, R37.reuse, 0x51, PT ;  /* 0x000000512500780c */ /* 0x040fe20003f24270 */
[----:B------:R-:W-:Y:S01]  /*19180*/  FMUL.FTZ R76, R2, R76 ;  /* 0x0000004c024c7220 */ /* 0x000fe20000410000 */
[----:B---3--:R-:W-:Y:S02]  /*19190*/  FSEL R64, R64, -INF , P2 ;  /* 0xff80000040407808 */ /* 0x008fe40001000000 */
[----:B------:R-:W-:Y:S02]  /*191a0*/  FMNMX.FTZ R21, R82, R21, !PT ;  /* 0x0000001552157209 */ /* 0x000fe40007810000 */
[----:B------:R-:W3:Y:S01]  /*191b0*/  MUFU.TANH R72, R72 ;  /* 0x0000004800487308 */ /* 0x000ee20000002400 */
[----:B------:R-:W-:Y:S01]  /*191c0*/  ISETP.GT.AND P2, PT, R37, 0x58, PT ;  /* 0x000000582500780c */ /* 0x000fe20003f44270 */
[----:B------:R-:W-:Y:S01]  /*191d0*/  FMUL.FTZ R77, R2, R77 ;  /* 0x0000004d024d7220 */ /* 0x000fe20000410000 */
[----:B0-----:R-:W-:-:S05]  /*191e0*/  FSEL R65, R65, -INF , P1 ;  /* 0xff80000041417808 */ /* 0x001fca0000800000 */
[----:B------:R-:W0:Y:S01]  /*191f0*/  MUFU.TANH R73, R73 ;  /* 0x0000004900497308 */ /* 0x000e220000002400 */
[----:B------:R-:W-:Y:S01]  /*19200*/  ISETP.GT.AND P1, PT, R37, 0x59, PT ;  /* 0x000000592500780c */ /* 0x000fe20003f24270 */
[----:B------:R-:W-:Y:S01]  /*19210*/  FMUL.FTZ R80, R2, R80 ;  /* 0x0000005002507220 */ /* 0x000fe20000410000 */
[----:B-1----:R-:W-:-:S05]  /*19220*/  FSEL R68, R68, -INF , P2 ;  /* 0xff80000044447808 */ /* 0x002fca0001000000 */
[----:B------:R1:W-:Y:S01]  /*19230*/  MUFU.EX2 R28, R46 ;  /* 0x0000002e001c7308 */ /* 0x0003e20000000800 */
[----:B------:R-:W-:-:S01]  /*19240*/  FFMA.FTZ R30, R48, UR41, -R84 ;  /* 0x00000029301e7c23 */ /* 0x000fc20008010854 */
[----:B-1----:R-:W-:-:S06]  /*19250*/  FMNMX.FTZ R46, R64, R21, !PT ;  /* 0x00000015402e7209 */ /* 0x002fcc0007810000 */
[----:B------:R-:W1:Y:S01]  /*19260*/  MUFU.TANH R76, R76 ;  /* 0x0000004c004c7308 */ /* 0x000e620000002400 */
[----:B------:R-:W-:Y:S01]  /*19270*/  FMNMX.FTZ R21, R65, R46, !PT ;  /* 0x0000002e41157209 */ /* 0x000fe20007810000 */
[----:B------:R-:W-:Y:S01]  /*19280*/  FMUL.FTZ R81, R2, R81 ;  /* 0x0000005102517220 */ /* 0x000fe20000410000 */
[----:B------:R-:W-:Y:S02]  /*19290*/  ISETP.GT.AND P2, PT, R37, 0x60, PT ;  /* 0x000000602500780c */ /* 0x000fe40003f44270 */
[----:B--2---:R-:W-:-:S03]  /*192a0*/  FSEL R69, R69, -INF , P1 ;  /* 0xff80000045457808 */ /* 0x004fc60000800000 */
[----:B------:R-:W2:Y:S01]  /*192b0*/  MUFU.TANH R77, R77 ;  /* 0x0000004d004d7308 */ /* 0x000ea20000002400 */
[----:B------:R-:W-:Y:S02]  /*192c0*/  FMNMX.FTZ R48, R68, R21, !PT ;  /* 0x0000001544307209 */ /* 0x000fe40007810000 */
[----:B------:R-:W-:Y:S02]  /*192d0*/  ISETP.GT.AND P1, PT, R37, 0x61, PT ;  /* 0x000000612500780c */ /* 0x000fe40003f24270 */
[----:B---3--:R-:W-:Y:S02]  /*192e0*/  FSEL R72, R72, -INF , P2 ;  /* 0xff80000048487808 */ /* 0x008fe40001000000 */
[----:B------:R-:W-:Y:S01]  /*192f0*/  FMNMX.FTZ R21, R69, R48, !PT ;  /* 0x0000003045157209 */ /* 0x000fe20007810000 */
[----:B------:R-:W3:Y:S01]  /*19300*/  MUFU.TANH R80, R80 ;  /* 0x0000005000507308 */ /* 0x000ee20000002400 */
[----:B------:R-:W-:Y:S01]  /*19310*/  ISETP.GT.AND P2, PT, R37, 0x68, PT ;  /* 0x000000682500780c */ /* 0x000fe20003f44270 */
[----:B------:R-:W-:Y:S01]  /*19320*/  FMUL.FTZ R85, R2, R85 ;  /* 0x0000005502557220 */ /* 0x000fe20000410000 */
[----:B0-----:R-:W-:-:S02]  /*19330*/  FSEL R73, R73, -INF , P1 ;  /* 0xff80000049497808 */ /* 0x001fc40000800000 */
[----:B------:R-:W-:-:S03]  /*19340*/  FMNMX.FTZ R48, R72, R21, !PT ;  /* 0x0000001548307209 */ /* 0x000fc60007810000 */
[----:B------:R-:W0:Y:S01]  /*19350*/  MUFU.TANH R81, R81 ;  /* 0x0000005100517308 */ /* 0x000e220000002400 */
[----:B------:R-:W-:Y:S02]  /*19360*/  ISETP.GT.AND P1, PT, R37, 0x69, PT ;  /* 0x000000692500780c */ /* 0x000fe40003f24270 */
[----:B-1----:R-:W-:Y:S02]  /*19370*/  FSEL R76, R76, -INF , P2 ;  /* 0xff8000004c4c7808 */ /* 0x002fe40001000000 */
[----:B------:R-:W-:-:S03]  /*19380*/  FMNMX.FTZ R21, R73, R48, !PT ;  /* 0x0000003049157209 */ /* 0x000fc60007810000 */
[----:B------:R-:W1:Y:S01]  /*19390*/  MUFU.TANH R83, R83 ;  /* 0x0000005300537308 */ /* 0x000e620000002400 */
[----:B------:R-:W-:Y:S02]  /*193a0*/  ISETP.GT.AND P2, PT, R37, 0x70, PT ;  /* 0x000000702500780c */ /* 0x000fe40003f44270 */
[----:B--2---:R-:W-:Y:S02]  /*193b0*/  FSEL R77, R77, -INF , P1 ;  /* 0xff8000004d4d7808 */ /* 0x004fe40000800000 */
[----:B------:R-:W-:-:S03]  /*193c0*/  FMNMX.FTZ R48, R76, R21, !PT ;  /* 0x000000154c307209 */ /* 0x000fc60007810000 */
[----:B------:R-:W2:Y:S01]  /*193d0*/  MUFU.TANH R85, R85 ;  /* 0x0000005500557308 */ /* 0x000ea20000002400 */
[----:B------:R-:W-:Y:S02]  /*193e0*/  ISETP.GT.AND P1, PT, R37, 0x71, PT ;  /* 0x000000712500780c */ /* 0x000fe40003f24270 */
[----:B---3--:R-:W-:Y:S02]  /*193f0*/  FSEL R80, R80, -INF , P2 ;  /* 0xff80000050507808 */ /* 0x008fe40001000000 */
[----:B------:R-:W-:Y:S02]  /*19400*/  FMNMX.FTZ R21, R77, R48, !PT ;  /* 0x000000304d157209 */ /* 0x000fe40007810000 */
[----:B------:R-:W-:Y:S02]  /*19410*/  ISETP.GT.AND P2, PT, R37, 0x78, PT ;  /* 0x000000782500780c */ /* 0x000fe40003f44270 */
[----:B0-----:R-:W-:Y:S02]  /*19420*/  FSEL R81, R81, -INF , P1 ;  /* 0xff80000051517808 */ /* 0x001fe40000800000 */
[----:B------:R-:W-:-:S02]  /*19430*/  FMNMX.FTZ R48, R80, R21, !PT ;  /* 0x0000001550307209 */ /* 0x000fc40007810000 */
[----:B------:R-:W-:Y:S02]  /*19440*/  ISETP.GT.AND P1, PT, R37, 0x79, PT ;  /* 0x000000792500780c */ /* 0x000fe40003f24270 */
[----:B-1----:R-:W-:Y:S02]  /*19450*/  FSEL R83, R83, -INF , P2 ;  /* 0xff80000053537808 */ /* 0x002fe40001000000 */
[----:B------:R-:W-:Y:S01]  /*19460*/  FMNMX.FTZ R48, R81, R48, !PT ;  /* 0x0000003051307209 */ /* 0x000fe20007810000 */
[--C-:B------:R-:W-:Y:S01]  /*19470*/  FFMA.FTZ R157, R47, UR41, -R84.reuse ;  /* 0x000000292f9d7c23 */ /* 0x100fe20008010854 */
[----:B------:R-:W-:-:S01]  /*19480*/  FFMA.FTZ R47, R50, UR41, -R84 ;  /* 0x00000029322f7c23 */ /* 0x000fc20008010854 */
[----:B--2---:R-:W-:Y:S02]  /*19490*/  FSEL R85, R85, -INF , P1 ;  /* 0xff80000055557808 */ /* 0x004fe40000800000 */
[----:B------:R-:W-:-:S04]  /*194a0*/  FMNMX.FTZ R50, R83, R48, !PT ;  /* 0x0000003053327209 */ /* 0x000fc80007810000 */
[----:B------:R-:W-:Y:S01]  /*194b0*/  FMNMX.FTZ R21, R85, R50, !PT ;  /* 0x0000003255157209 */ /* 0x000fe20007810000 */
[----:B------:R-:W-:-:S04]  /*194c0*/  FFMA.FTZ R46, R52, UR41, -R84 ;  /* 0x00000029342e7c23 */ /* 0x000fc80008010854 */
[----:B------:R-:W0:Y:S01]  /*194d0*/  SHFL.BFLY PT, R52, R21, 0x2, 0x1f ;  /* 0x0c401f0015347f89 */ /* 0x000e2200000e0000 */
[----:B------:R-:W-:-:S04]  /*194e0*/  FFMA.FTZ R56, R56, UR41, -R84 ;  /* 0x0000002938387c23 */ /* 0x000fc80008010854 */
[----:B------:R0:W-:Y:S02]  /*194f0*/  MUFU.EX2 R48, R56 ;  /* 0x0000003800307308 */ /* 0x0001e40000000800 */
[----:B0-----:R-:W-:-:S05]  /*19500*/  FMNMX.FTZ R56, R21, R52, !PT ;  /* 0x0000003415387209 */ /* 0x001fca0007810000 */
[----:B------:R-:W0:Y:S01]  /*19510*/  SHFL.BFLY PT, R21, R56, 0x1, 0x1f ;  /* 0x0c201f0038157f89 */ /* 0x000e2200000e0000 */
[----:B------:R-:W-:Y:S01]  /*19520*/  MUFU.EX2 R153, R153 ;  /* 0x0000009900997308 */ /* 0x000fe20000000800 */
[----:B------:R-:W-:-:S01]  /*19530*/  FFMA.FTZ R52, R70, UR41, -R84 ;  /* 0x0000002946347c23 */ /* 0x000fc20008010854 */
[----:B0-----:R-:W-:Y:S01]  /*19540*/  FMNMX.FTZ R21, R56, R21, !PT ;  /* 0x0000001538157209 */ /* 0x001fe20007810000 */
[----:B------:R-:W-:-:S01]  /*19550*/  FFMA.FTZ R56, R60, UR41, -R84 ;  /* 0x000000293c387c23 */ /* 0x000fc20008010854 */
[----:B------:R-:W-:Y:S02]  /*19560*/  IMAD.U32 R60, RZ, RZ, UR41 ;  /* 0x00000029ff3c7e24 */ /* 0x000fe4000f8e00ff */
[C---:B------:R-:W-:Y:S02]  /*19570*/  FSETP.NEU.FTZ.AND P1, PT, R21.reuse, -INF , PT ;  /* 0xff8000001500780b */ /* 0x040fe40003f3d000 */
[----:B------:R-:W-:-:S05]  /*19580*/  FFMA.FTZ R60, R21, R60, -8 ;  /* 0xc1000000153c7423 */ /* 0x000fca000001003c */
[----:B------:R-:W-:-:S05]  /*19590*/  FSEL R60, R60, RZ, P1 ;  /* 0x000000ff3c3c7208 */ /* 0x000fca0000800000 */
[--C-:B------:R-:W-:Y:S01]  /*195a0*/  FFMA.FTZ R152, R0, UR41, -R60.reuse ;  /* 0x0000002900987c23 */ /* 0x100fe2000801083c */
[----:B------:R-:W-:-:S01]  /*195b0*/  FFMA.FTZ R39, R39, UR41, -R60 ;  /* 0x0000002927277c23 */ /* 0x000fc2000801083c */
[----:B------:R-:W-:Y:S01]  /*195c0*/  FFMA.FTZ R0, R7, UR41, -R60 ;  /* 0x0000002907007c23 */ /* 0x000fe2000801083c */
[----:B------:R-:W0:Y:S01]  /*195d0*/  MUFU.EX2 R34, R34 ;  /* 0x0000002200227308 */ /* 0x000e220000000800 */
[----:B------:R-:W-:-:S01]  /*195e0*/  FFMA.FTZ R70, R55, UR41, -R84 ;  /* 0x0000002937467c23 */ /* 0x000fc20008010854 */
[----:B------:R-:W-:-:S06]  /*195f0*/  FFMA.FTZ R55, R8, UR41, -R60 ;  /* 0x0000002908377c23 */ /* 0x000fcc000801083c */
[----:B------:R-:W-:Y:S01]  /*19600*/  MUFU.EX2 R152, R152 ;  /* 0x0000009800987308 */ /* 0x000fe20000000800 */
[----:B------:R-:W-:-:S07]  /*19610*/  FFMA.FTZ R154, R38, UR41, -R60 ;  /* 0x00000029269a7c23 */ /* 0x000fce000801083c */
[----:B------:R-:W1:Y:S01]  /*19620*/  MUFU.EX2 R39, R39 ;  /* 0x0000002700277308 */ /* 0x000e620000000800 */
[----:B------:R-:W-:-:S07]  /*19630*/  FFMA.FTZ R7, R40, UR41, -R60 ;  /* 0x0000002928077c23 */ /* 0x000fce000801083c */
[----:B------:R-:W2:Y:S01]  /*19640*/  MUFU.EX2 R0, R0 ;  /* 0x0000000000007308 */ /* 0x000ea20000000800 */
[----:B------:R-:W-:-:S01]  /*19650*/  FFMA.FTZ R37, R58, UR41, -R84 ;  /* 0x000000293a257c23 */ /* 0x000fc20008010854 */
[----:B------:R-:W-:-:S06]  /*19660*/  FFMA.FTZ R58, R59, UR41, -R84 ;  /* 0x000000293b3a7c23 */ /* 0x000fcc0008010854 */
[----:B------:R-:W3:Y:S01]  /*19670*/  MUFU.EX2 R55, R55 ;  /* 0x0000003700377308 */ /* 0x000ee20000000800 */
[----:B------:R-:W-:-:S01]  /*19680*/  FFMA.FTZ R8, R24, UR41, -R60 ;  /* 0x0000002918087c23 */ /* 0x000fc2000801083c */
[--C-:B------:R-:W-:Y:S01]  /*19690*/  FFMA.FTZ R59, R25, UR41, -R60.reuse ;  /* 0x00000029193b7c23 */ /* 0x100fe2000801083c */
[----:B------:R-:W-:-:S01]  /*196a0*/  FFMA.FTZ R158, R43, UR41, -R60 ;  /* 0x000000292b9e7c23 */ /* 0x000fc2000801083c */
[----:B------:R-:W-:-:S04]  /*196b0*/  FFMA.FTZ R25, R27, UR41, -R60 ;  /* 0x000000291b197c23 */ /* 0x000fc8000801083c */
[----:B------:R-:W4:Y:S01]  /*196c0*/  MUFU.EX2 R155, R155 ;  /* 0x0000009b009b7308 */ /* 0x000f220000000800 */
[----:B------:R-:W-:-:S01]  /*196d0*/  FFMA.FTZ R43, R33, UR41, -R60 ;  /* 0x00000029212b7c23 */ /* 0x000fc2000801083c */
[----:B------:R-:W-:Y:S01]  /*196e0*/  FFMA.FTZ R27, R31, UR41, -R60 ;  /* 0x000000291f1b7c23 */ /* 0x000fe2000801083c */
[----:B0-----:R-:W-:-:S05]  /*196f0*/  FADD.FTZ R33, R153, R34 ;  /* 0x0000002299217221 */ /* 0x001fca0000010000 */
[----:B------:R-:W0:Y:S01]  /*19700*/  MUFU.EX2 R154, R154 ;  /* 0x0000009a009a7308 */ /* 0x000e220000000800 */
[----:B------:R-:W-:-:S01]  /*19710*/  FFMA.FTZ R45, R45, UR41, -R84 ;  /* 0x000000292d2d7c23 */ /* 0x000fc20008010854 */
[----:B-1----:R-:W-:Y:S01]  /*19720*/  FADD.FTZ R31, R152, R39 ;  /* 0x00000027981f7221 */ /* 0x002fe20000010000 */
[----:B------:R-:W-:-:S05]  /*19730*/  FADD.FTZ R40, R6, R33 ;  /* 0x0000002106287221 */ /* 0x000fca0000010000 */
[----:B------:R-:W1:Y:S01]  /*19740*/  MUFU.EX2 R7, R7 ;  /* 0x0000000700077308 */ /* 0x000e620000000800 */
[----:B--2---:R-:W-:-:S01]  /*19750*/  FADD.FTZ R38, R0, R31 ;  /* 0x0000001f00267221 */ /* 0x004fc20000010000 */
[----:B------:R-:W-:Y:S01]  /*19760*/  FFMA.FTZ R156, R41, UR41, -R60 ;  /* 0x00000029299c7c23 */ /* 0x000fe2000801083c */
[----:B------:R-:W-:-:S05]  /*19770*/  FADD.FTZ R40, R9, R40 ;  /* 0x0000002809287221 */ /* 0x000fca0000010000 */
[----:B------:R-:W2:Y:S01]  /*19780*/  MUFU.EX2 R8, R8 ;  /* 0x0000000800087308 */ /* 0x000ea20000000800 */
[----:B---3--:R-:W-:-:S01]  /*19790*/  FADD.FTZ R31, R55, R38 ;  /* 0x00000026371f7221 */ /* 0x008fc20000010000 */
[----:B----4-:R-:W-:-:S06]  /*197a0*/  FADD.FTZ R33, R155, R40 ;  /* 0x000000289b217221 */ /* 0x010fcc0000010000 */
[----:B------:R-:W3:Y:S01]  /*197b0*/  MUFU.EX2 R45, R45 ;  /* 0x0000002d002d7308 */ /* 0x000ee20000000800 */
[----:B0-----:R-:W-:-:S01]  /*197c0*/  FADD.FTZ R38, R154, R31 ;  /* 0x0000001f9a267221 */ /* 0x001fc20000010000 */
[----:B------:R-:W-:-:S06]  /*197d0*/  FFMA.FTZ R161, R57, UR41, -R84 ;  /* 0x0000002939a17c23 */ /* 0x000fcc0008010854 */
[----:B------:R-:W0:Y:S01]  /*197e0*/  MUFU.EX2 R59, R59 ;  /* 0x0000003b003b7308 */ /* 0x000e220000000800 */
[----:B------:R-:W-:-:S01]  /*197f0*/  FFMA.FTZ R24, R42, UR41, -R60 ;  /* 0x000000292a187c23 */ /* 0x000fc2000801083c */
[--C-:B------:R-:W-:Y:S01]  /*19800*/  FFMA.FTZ R49, R49, UR41, -R84.reuse ;  /* 0x0000002931317c23 */ /* 0x100fe20008010854 */
[----:B------:R-:W-:-:S05]  /*19810*/  FFMA.FTZ R57, R61, UR41, -R84 ;  /* 0x000000293d397c23 */ /* 0x000fca0008010854 */
[----:B------:R-:W4:Y:S01]  /*19820*/  MUFU.EX2 R157, R157 ;  /* 0x0000009d009d7308 */ /* 0x000f220000000800 */
[----:B------:R-:W-:-:S01]  /*19830*/  FADD.FTZ R61, R26, R33 ;  /* 0x000000211a3d7221 */ /* 0x000fc20000010000 */
[----:B-1----:R-:W-:-:S06]  /*19840*/  FADD.FTZ R33, R7, R38 ;  /* 0x0000002607217221 */ /* 0x002fcc0000010000 */
[----:B------:R-:W1:Y:S01]  /*19850*/  MUFU.EX2 R156, R156 ;  /* 0x0000009c009c7308 */ /* 0x000e620000000800 */
[----:B------:R-:W-:-:S01]  /*19860*/  FFMA.FTZ R41, R29, UR41, -R60 ;  /* 0x000000291d297c23 */ /* 0x000fc2000801083c */
[----:B------:R-:W-:-:S06]  /*19870*/  FADD.FTZ R40, R28, R61 ;  /* 0x0000003d1c287221 */ /* 0x000fcc0000010000 */
[----:B------:R-:W5:Y:S01]  /*19880*/  MUFU.EX2 R30, R30 ;  /* 0x0000001e001e7308 */ /* 0x000f620000000800 */
[----:B------:R-:W-:-:S01]  /*19890*/  FFMA.FTZ R159, R51, UR41, -R84 ;  /* 0x00000029339f7c23 */ /* 0x000fc20008010854 */
[----:B--2---:R-:W-:-:S06]  /*198a0*/  FADD.FTZ R38, R8, R33 ;  /* 0x0000002108267221 */ /* 0x004fcc0000010000 */
[----:B------:R-:W2:Y:S01]  /*198b0*/  MUFU.EX2 R25, R25 ;  /* 0x0000001900197308 */ /* 0x000ea20000000800 */
[----:B---3--:R-:W-:-:S01]  /*198c0*/  FADD.FTZ R40, R45, R40 ;  /* 0x000000282d287221 */ /* 0x008fc20000010000 */
[----:B0-----:R-:W-:-:S06]  /*198d0*/  FADD.FTZ R33, R59, R38 ;  /* 0x000000263b217221 */ /* 0x001fcc0000010000 */
[----:B------:R0:W3:Y:S08]  /*198e0*/  MUFU.EX2 R44, R49 ;  /* 0x00000031002c7308 */ /* 0x0000f00000000800 */
[----:B------:R-:W3:Y:S01]  /*198f0*/  MUFU.EX2 R24, R24 ;  /* 0x0000001800187308 */ /* 0x000ee20000000800 */
[----:B----4-:R-:W-:-:S01]  /*19900*/  FADD.FTZ R61, R157, R40 ;  /* 0x000000289d3d7221 */ /* 0x010fc20000010000 */
[----:B0-----:R-:W-:-:S06]  /*19910*/  FFMA.FTZ R49, R54, UR41, -R84 ;  /* 0x0000002936317c23 */ /* 0x001fcc0008010854 */
[----:B------:R-:W0:Y:S01]  /*19920*/  MUFU.EX2 R47, R47 ;  /* 0x0000002f002f7308 */ /* 0x000e220000000800 */
[----:B-1----:R-:W-:-:S01]  /*19930*/  FADD.FTZ R40, R156, R33 ;  /* 0x000000219c287221 */ /* 0x002fc20000010000 */
[----:B------:R-:W-:-:S06]  /*19940*/  FFMA.FTZ R32, R32, UR41, -R60 ;  /* 0x0000002920207c23 */ /* 0x000fcc000801083c */
[----:B------:R-:W1:Y:S01]  /*19950*/  MUFU.EX2 R41, R41 ;  /* 0x0000002900297308 */ /* 0x000e620000000800 */
[----:B------:R-:W-:-:S01]  /*19960*/  FFMA.FTZ R163, R63, UR41, -R84 ;  /* 0x000000293fa37c23 */ /* 0x000fc20008010854 */
[----:B-----5:R-:W-:-:S06]  /*19970*/  FADD.FTZ R63, R30, R61 ;  /* 0x0000003d1e3f7221 */ /* 0x020fcc0000010000 */
[----:B------:R-:W4:Y:S01]  /*19980*/  MUFU.EX2 R159, R159 ;  /* 0x0000009f009f7308 */ /* 0x000f220000000800 */
[----:B------:R-:W-:-:S01]  /*19990*/  FFMA.FTZ R54, R53, UR41, -R84 ;  /* 0x0000002935367c23 */ /* 0x000fc20008010854 */
[----:B--2---:R-:W-:-:S06]  /*199a0*/  FADD.FTZ R33, R25, R40 ;  /* 0x0000002819217221 */ /* 0x004fcc0000010000 */
[----:B------:R-:W2:Y:S01]  /*199b0*/  MUFU.EX2 R158, R158 ;  /* 0x0000009e009e7308 */ /* 0x000ea20000000800 */
[----:B---3--:R-:W-:-:S01]  /*199c0*/  FADD.FTZ R42, R44, R63 ;  /* 0x0000003f2c2a7221 */ /* 0x008fc20000010000 */
[----:B------:R-:W-:-:S06]  /*199d0*/  FADD.FTZ R40, R24, R33 ;  /* 0x0000002118287221 */ /* 0x000fcc0000010000 */
[----:B------:R-:W3:Y:S01]  /*199e0*/  MUFU.EX2 R46, R46 ;  /* 0x0000002e002e7308 */ /* 0x000ee20000000800 */
[----:B------:R-:W-:-:S07]  /*199f0*/  FFMA.FTZ R160, R35, UR41, -R60 ;  /* 0x0000002923a07c23 */ /* 0x000fce000801083c */
[----:B------:R-:W5:Y:S01]  /*19a00*/  MUFU.EX2 R27, R27 ;  /* 0x0000001b001b7308 */ /* 0x000f620000000800 */
[----:B0-----:R-:W-:-:S01]  /*19a10*/  FADD.FTZ R42, R47, R42 ;  /* 0x0000002a2f2a7221 */ /* 0x001fc20000010000 */
[----:B-1----:R-:W-:-:S06]  /*19a20*/  FADD.FTZ R33, R41, R40 ;  /* 0x0000002829217221 */ /* 0x002fcc0000010000 */
[----:B------:R-:W0:Y:S01]  /*19a30*/  MUFU.EX2 R49, R49 ;  /* 0x0000003100317308 */ /* 0x000e220000000800 */
[----:B------:R-:W-:-:S07]  /*19a40*/  FFMA.FTZ R29, R36, UR41, -R60 ;  /* 0x00000029241d7c23 */ /* 0x000fce000801083c */
[----:B------:R-:W1:Y:S01]  /*19a50*/  MUFU.EX2 R32, R32 ;  /* 0x0000002000207308 */ /* 0x000e620000000800 */
[----:B----4-:R-:W-:-:S01]  /*19a60*/  FADD.FTZ R63, R159, R42 ;  /* 0x0000002a9f3f7221 */ /* 0x010fc20000010000 */
[----:B--2---:R-:W-:-:S06]  /*19a70*/  FADD.FTZ R40, R158, R33 ;  /* 0x000000219e287221 */ /* 0x004fcc0000010000 */
[----:B------:R-:W2:Y:S01]  /*19a80*/  MUFU.EX2 R54, R54 ;  /* 0x0000003600367308 */ /* 0x000ea20000000800 */
[----:B------:R-:W-:-:S07]  /*19a90*/  FFMA.FTZ R35, R78, UR41, -R60 ;  /* 0x000000294e237c23 */ /* 0x000fce000801083c */
[----:B------:R-:W4:Y:S01]  /*19aa0*/  MUFU.EX2 R43, R43 ;  /* 0x0000002b002b7308 */ /* 0x000f220000000800 */
[----:B---3--:R-:W-:-:S01]  /*19ab0*/  FADD.FTZ R42, R46, R63 ;  /* 0x0000003f2e2a7221 */ /* 0x008fc20000010000 */
[----:B-----5:R-:W-:-:S06]  /*19ac0*/  FADD.FTZ R63, R27, R40 ;  /* 0x000000281b3f7221 */ /* 0x020fcc0000010000 */
[----:B------:R-:W3:Y:S01]  /*19ad0*/  MUFU.EX2 R161, R161 ;  /* 0x000000a100a17308 */ /* 0x000ee20000000800 */
[----:B------:R-:W-:-:S07]  /*19ae0*/  FFMA.FTZ R36, R82, UR41, -R60 ;  /* 0x0000002952247c23 */ /* 0x000fce000801083c */
[----:B------:R-:W5:Y:S01]  /*19af0*/  MUFU.EX2 R160, R160 ;  /* 0x000000a000a07308 */ /* 0x000f620000000800 */
[----:B------:R-:W-:-:S01]  /*19b00*/  FFMA.FTZ R31, R65, UR41, -R60 ;  /* 0x00000029411f7c23 */ /* 0x000fc2000801083c */
[----:B0-----:R-:W-:Y:S01]  /*19b10*/  FADD.FTZ R65, R49, R42 ;  /* 0x0000002a31417221 */ /* 0x001fe20000010000 */
[----:B-1----:R-:W-:-:S05]  /*19b20*/  FADD.FTZ R40, R32, R63 ;  /* 0x0000003f20287221 */ /* 0x002fca0000010000 */
[----:B------:R-:W0:Y:S01]  /*19b30*/  MUFU.EX2 R29, R29 ;  /* 0x0000001d001d7308 */ /* 0x000e220000000800 */
[----:B------:R-:W-:-:S01]  /*19b40*/  FFMA.FTZ R162, R64, UR41, -R60 ;  /* 0x0000002940a27c23 */ /* 0x000fc2000801083c */
[----:B--2---:R-:W-:-:S06]  /*19b50*/  FADD.FTZ R42, R54, R65 ;  /* 0x00000041362a7221 */ /* 0x004fcc0000010000 */
[----:B------:R-:W1:Y:S01]  /*19b60*/  MUFU.EX2 R37, R37 ;  /* 0x0000002500257308 */ /* 0x000e620000000800 */
[----:B------:R-:W-:-:S01]  /*19b70*/  FFMA.FTZ R50, R62, UR41, -R84 ;  /* 0x000000293e327c23 */ /* 0x000fc20008010854 */
[----:B----4-:R-:W-:-:S06]  /*19b80*/  FADD.FTZ R63, R43, R40 ;  /* 0x000000282b3f7221 */ /* 0x010fcc0000010000 */
[----:B------:R-:W2:Y:S01]  /*19b90*/  MUFU.EX2 R35, R35 ;  /* 0x0000002300237308 */ /* 0x000ea20000000800 */
[----:B---3--:R-:W-:-:S01]  /*19ba0*/  FADD.FTZ R65, R161, R42 ;  /* 0x0000002aa1417221 */ /* 0x008fc20000010000 */
[----:B------:R-:W-:-:S06]  /*19bb0*/  FFMA.FTZ R51, R67, UR41, -R84 ;  /* 0x0000002943337c23 */ /* 0x000fcc0008010854 */
[----:B------:R-:W3:Y:S01]  /*19bc0*/  MUFU.EX2 R58, R58 ;  /* 0x0000003a003a7308 */ /* 0x000ee20000000800 */
[----:B-----5:R-:W-:-:S01]  /*19bd0*/  FADD.FTZ R64, R160, R63 ;  /* 0x0000003fa0407221 */ /* 0x020fc20000010000 */
[----:B------:R-:W-:-:S06]  /*19be0*/  FFMA.FTZ R38, R68, UR41, -R60 ;  /* 0x0000002944267c23 */ /* 0x000fcc000801083c */
[----:B------:R-:W4:Y:S01]  /*19bf0*/  MUFU.EX2 R36, R36 ;  /* 0x0000002400247308 */ /* 0x000f220000000800 */
[----:B------:R-:W-:Y:S02]  /*19c00*/  VIADD R42, R3, 0x38840 ;  /* 0x00038840032a7836 */ /* 0x000fe40000000000 */
[----:B------:R-:W-:Y:S01]  /*19c10*/  FADD.FTZ R68, R48, R65 ;  /* 0x0000004130447221 */ /* 0x000fe20000010000 */
[----:B------:R-:W-:-:S04]  /*19c20*/  IMAD.U32 R63, RZ, RZ, UR37 ;  /* 0x00000025ff3f7e24 */ /* 0x000fc8000f8e00ff */
[----:B------:R-:W5:Y:S01]  /*19c30*/  MUFU.EX2 R163, R163 ;  /* 0x000000a300a37308 */ /* 0x000f620000000800 */
[----:B------:R-:W-:-:S01]  /*19c40*/  FFMA.FTZ R62, R66, UR41, -R84 ;  /* 0x00000029423e7c23 */ /* 0x000fc20008010854 */
[----:B0-----:R-:W-:-:S06]  /*19c50*/  FADD.FTZ R64, R29, R64 ;  /* 0x000000401d407221 */ /* 0x001fcc0000010000 */
[----:B------:R-:W0:Y:S01]  /*19c60*/  MUFU.EX2 R162, R162 ;  /* 0x000000a200a27308 */ /* 0x000e220000000800 */
[----:B------:R-:W-:-:S01]  /*19c70*/  FFMA.FTZ R61, R69, UR41, -R60 ;  /* 0x00000029453d7c23 */ /* 0x000fc2000801083c */
[----:B-1----:R-:W-:Y:S01]  /*19c80*/  FADD.FTZ R67, R37, R68 ;  /* 0x0000004425437221 */ /* 0x002fe20000010000 */
[----:B------:R-:W-:-:S05]  /*19c90*/  PRMT R42, R63, 0x654, R42 ;  /* 0x000006543f2a7816 */ /* 0x000fca000000002a */
[----:B------:R-:W1:Y:S01]  /*19ca0*/  MUFU.EX2 R50, R50 ;  /* 0x0000003200327308 */ /* 0x000e620000000800 */
[----:B------:R-:W-:-:S01]  /*19cb0*/  FFMA.FTZ R165, R71, UR41, -R84 ;  /* 0x0000002947a57c23 */ /* 0x000fc20008010854 */
[----:B--2---:R-:W-:-:S06]  /*19cc0*/  FADD.FTZ R63, R35, R64 ;  /* 0x00000040233f7221 */ /* 0x004fcc0000010000 */
[----:B------:R-:W2:Y:S01]  /*19cd0*/  MUFU.EX2 R31, R31 ;  /* 0x0000001f001f7308 */ /* 0x000ea20000000800 */
[----:B------:R-:W-:-:S01]  /*19ce0*/  FFMA.FTZ R164, R72, UR41, -R60 ;  /* 0x0000002948a47c23 */ /* 0x000fc2000801083c */
[----:B---3--:R-:W-:-:S06]  /*19cf0*/  FADD.FTZ R64, R58, R67 ;  /* 0x000000433a407221 */ /* 0x008fcc0000010000 */
[----:B------:R-:W3:Y:S01]  /*19d00*/  MUFU.EX2 R51, R51 ;  /* 0x0000003300337308 */ /* 0x000ee20000000800 */
[----:B----4-:R-:W-:-:S01]  /*19d10*/  FADD.FTZ R67, R36, R63 ;  /* 0x0000003f24437221 */ /* 0x010fc20000010000 */
[----:B------:R-:W-:Y:S01]  /*19d20*/  FFMA.FTZ R33, R73, UR41, -R60 ;  /* 0x0000002949217c23 */ /* 0x000fe2000801083c */
[----:B------:R0:W-:Y:S05]  /*19d30*/  SYNCS.ARRIVE.TRANS64.RED.A1T0 RZ, [R42+URZ], RZ ;  /* 0x000000ff2aff79a7 */ /* 0x0001ea000810043f */
[----:B------:R-:W4:Y:S01]  /*19d40*/  MUFU.EX2 R38, R38 ;  /* 0x0000002600267308 */ /* 0x000f220000000800 */
[----:B-----5:R-:W-:-:S01]  /*19d50*/  FADD.FTZ R69, R163, R64 ;  /* 0x00000040a3457221 */ /* 0x020fc20000010000 */
[----:B------:R-:W-:-:S06]  /*19d60*/  FFMA.FTZ R53, R75, UR41, -R84 ;  /* 0x000000294b357c23 */ /* 0x000fcc0008010854 */
[----:B------:R-:W5:Y:S01]  /*19d70*/  MUFU.EX2 R62, R62 ;  /* 0x0000003e003e7308 */ /* 0x000f620000000800 */
[----:B0-----:R-:W-:-:S01]  /*19d80*/  FADD.FTZ R42, R162, R67 ;  /* 0x00000043a22a7221 */ /* 0x001fc20000010000 */
[----:B------:R-:W-:-:S06]  /*19d90*/  FFMA.FTZ R40, R76, UR41, -R60 ;  /* 0x000000294c287c23 */ /* 0x000fcc000801083c */
[----:B------:R-:W0:Y:S01]  /*19da0*/  MUFU.EX2 R61, R61 ;  /* 0x0000003d003d7308 */ /* 0x000e220000000800 */
[----:B-1----:R-:W-:-:S01]  /*19db0*/  FADD.FTZ R64, R50, R69 ;  /* 0x0000004532407221 */ /* 0x002fc20000010000 */
[----:B------:R-:W-:-:S06]  /*19dc0*/  FFMA.FTZ R66, R74, UR41, -R84 ;  /* 0x000000294a427c23 */ /* 0x000fcc0008010854 */
[----:B------:R-:W1:Y:S01]  /*19dd0*/  MUFU.EX2 R165, R165 ;  /* 0x000000a500a57308 */ /* 0x000e620000000800 */
[----:B--2---:R-:W-:-:S01]  /*19de0*/  FADD.FTZ R67, R31, R42 ;  /* 0x0000002a1f437221 */ /* 0x004fc20000010000 */
[----:B------:R-:W-:-:S06]  /*19df0*/  FFMA.FTZ R65, R77, UR41, -R60 ;  /* 0x000000294d417c23 */ /* 0x000fcc000801083c */
[----:B------:R-:W2:Y:S01]  /*19e00*/  MUFU.EX2 R164, R164 ;  /* 0x000000a400a47308 */ /* 0x000ea20000000800 */
[----:B---3--:R-:W-:-:S01]  /*19e10*/  FADD.FTZ R69, R51, R64 ;  /* 0x0000004033457221 */ /* 0x008fc20000010000 */
[----:B------:R-:W-:-:S06]  /*19e20*/  FFMA.FTZ R167, R79, UR41, -R84 ;  /* 0x000000294fa77c23 */ /* 0x000fcc0008010854 */
[----:B------:R-:W3:Y:S01]  /*19e30*/  MUFU.EX2 R52, R52 ;  /* 0x0000003400347308 */ /* 0x000ee20000000800 */
[----:B----4-:R-:W-:-:S01]  /*19e40*/  FADD.FTZ R42, R38, R67 ;  /* 0x00000043262a7221 */ /* 0x010fc20000010000 */
[----:B------:R-:W-:-:S06]  /*19e50*/  FFMA.FTZ R166, R80, UR41, -R60 ;  /* 0x0000002950a67c23 */ /* 0x000fcc000801083c */
[----:B------:R-:W4:Y:S01]  /*19e60*/  MUFU.EX2 R33, R33 ;  /* 0x0000002100217308 */ /* 0x000f220000000800 */
[----:B------:R-:W-:Y:S01]  /*19e70*/  F2FP.SATFINITE.E4M3.F32.PACK_AB_MERGE_C R6, R9, R6, RZ ;  /* 0x000000060906723e */ /* 0x000fe200048070ff */
[----:B-----5:R-:W-:-:S06]  /*19e80*/  FADD.FTZ R64, R62, R69 ;  /* 0x000000453e407221 */ /* 0x020fcc0000010000 */
[----:B------:R-:W5:Y:S01]  /*19e90*/  MUFU.EX2 R53, R53 ;  /* 0x0000003500357308 */ /* 0x000f620000000800 */
[----:B0-----:R-:W-:-:S01]  /*19ea0*/  FADD.FTZ R9, R61, R42 ;  /* 0x0000002a3d097221 */ /* 0x001fc20000010000 */
[----:B------:R-:W-:-:S06]  /*19eb0*/  FFMA.FTZ R63, R81, UR41, -R60 ;  /* 0x00000029513f7c23 */ /* 0x000fcc000801083c */
[----:B------:R-:W0:Y:S01]  /*19ec0*/  MUFU.EX2 R40, R40 ;  /* 0x0000002800287308 */ /* 0x000e220000000800 */
[----:B------:R-:W-:Y:S01]  /*19ed0*/  F2FP.SATFINITE.E4M3.F32.PACK_AB_MERGE_C R28, R45, R28, RZ ;  /* 0x0000001c2d1c723e */ /* 0x000fe200048070ff */
[----:B-1----:R-:W-:Y:S01]  /*19ee0*/  FADD.FTZ R45, R165, R64 ;  /* 0x00000040a52d7221 */ /* 0x002fe20000010000 */
[----:B------:R-:W-:-:S05]  /*19ef0*/  F2FP.SATFINITE.E4M3.F32.PACK_AB_MERGE_C R55, R55, R0, RZ ;  /* 0x000000003737723e */ /* 0x000fca00048070ff */
[----:B------:R-:W1:Y:S01]  /*19f00*/  MUFU.EX2 R66, R66 ;  /* 0x0000004200427308 */ /* 0x000e620000000800 */
[----:B------:R-:W-:-:S01]  /*19f10*/  FFMA.FTZ R83, R83, UR41, -R60 ;  /* 0x0000002953537c23 */ /* 0x000fc2000801083c */
[----:B--2---:R-:W-:-:S06]  /*19f20*/  FADD.FTZ R0, R164, R9 ;  /* 0x00000009a4007221 */ /* 0x004fcc0000010000 */
[----:B------:R-:W2:Y:S01]  /*19f30*/  MUFU.EX2 R65, R65 ;  /* 0x0000004100417308 */ /* 0x000ea20000000800 */
[----:B------:R-:W-:-:S01]  /*19f40*/  FFMA.FTZ R60, R85, UR41, -R60 ;  /* 0x00000029553c7c23 */ /* 0x000fc2000801083c */
[----:B---3--:R-:W-:Y:S01]  /*19f50*/  FADD.FTZ R42, R52, R45 ;  /* 0x0000002d342a7221 */ /* 0x008fe20000010000 */
[----:B------:R-:W-:-:S05]  /*19f60*/  F2FP.SATFINITE.E4M3.F32.PACK_AB_MERGE_C R24, R41, R24, RZ ;  /* 0x000000182918723e */ /* 0x000fca00048070ff */
[----:B------:R-:W3:Y:S01]  /*19f70*/  MUFU.EX2 R167, R167 ;  /* 0x000000a700a77308 */ /* 0x000ee20000000800 */
[----:B----4-:R-:W-:-:S07]  /*19f80*/  FADD.FTZ R41, R33, R0 ;  /* 0x0000000021297221 */ /* 0x010fce0000010000 */
[----:B------:R-:W4:Y:S01]  /*19f90*/  MUFU.EX2 R166, R166 ;  /* 0x000000a600a67308 */ /* 0x000f220000000800 */
[----:B-----5:R-:W-:-:S01]  /*19fa0*/  FADD.FTZ R45, R53, R42 ;  /* 0x0000002a352d7221 */ /* 0x020fc20000010000 */
[----:B0-----:R-:W-:-:S06]  /*19fb0*/  FADD.FTZ R0, R40, R41 ;  /* 0x0000002928007221 */ /* 0x001fcc0000010000 */
[----:B------:R-:W0:Y:S08]  /*19fc0*/  MUFU.EX2 R56, R56 ;  /* 0x0000003800387308 */ /* 0x000e300000000800 */
[----:B------:R-:W5:Y:S01]  /*19fd0*/  MUFU.EX2 R63, R63 ;  /* 0x0000003f003f7308 */ /* 0x000f620000000800 */
[----:B-1----:R-:W-:-:S01]  /*19fe0*/  FADD.FTZ R42, R66, R45 ;  /* 0x0000002d422a7221 */ /* 0x002fc20000010000 */
[----:B--2---:R-:W-:-:S06]  /*19ff0*/  FADD.FTZ R41, R65, R0 ;  /* 0x0000000041297221 */ /* 0x004fcc0000010000 */
[----:B------:R-:W1:Y:S01]  /*1a000*/  MUFU.EX2 R57, R57 ;  /* 0x0000003900397308 */ /* 0x000e620000000800 */
[----:B------:R-:W-:-:S07]  /*1a010*/  F2FP.SATFINITE.E4M3.F32.PACK_AB_MERGE_C R32, R43, R32, RZ ;  /* 0x000000202b20723e */ /* 0x000fce00048070ff */
[----:B------:R-:W-:Y:S01]  /*1a020*/  MUFU.EX2 R70, R70 ;  /* 0x0000004600467308 */ /* 0x000fe20000000800 */
[----:B------:R-:W-:-:S07]  /*1a030*/  F2FP.SATFINITE.E4M3.F32.PACK_AB_MERGE_C R43, R36, R35, RZ ;  /* 0x00000023242b723e */ /* 0x000fce00048070ff */
[----:B------:R-:W2:Y:S08]  /*1a040*/  MUFU.EX2 R9, R83 ;  /* 0x0000005300097308 */ /* 0x000eb00000000800 */
[----:B------:R-:W2:Y:S01]  /*1a050*/  MUFU.EX2 R60, R60 ;  /* 0x0000003c003c7308 */ /* 0x000ea20000000800 */
[----:B---3--:R-:W-:-:S01]  /*1a060*/  FADD.FTZ R35, R167, R42 ;  /* 0x0000002aa7237221 */ /* 0x008fc20000010000 */
[----:B----4-:R-:W-:-:S03]  /*1a070*/  FADD.FTZ R0, R166, R41 ;  /* 0x00000029a6007221 */ /* 0x010fc60000010000 */
[----:B0-----:R-:W-:Y:S01]  /*1a080*/  FADD.FTZ R36, R56, R35 ;  /* 0x0000002338247221 */ /* 0x001fe20000010000 */
[----:B-----5:R-:W-:-:S01]  /*1a090*/  FADD.FTZ R0, R63, R0 ;  /* 0x000000003f007221 */ /* 0x020fc20000010000 */
[----:B------:R-:W-:Y:S02]  /*1a0a0*/  F2FP.SATFINITE.E4M3.F32.PACK_AB_MERGE_C R58, R58, R37, RZ ;  /* 0x000000253a3a723e */ /* 0x000fe400048070ff */
[----:B-1----:R-:W-:-:S01]  /*1a0b0*/  FADD.FTZ R37, R57, R36 ;  /* 0x0000002439257221 */ /* 0x002fc20000010000 */
[----:B------:R-:W-:Y:S01]  /*1a0c0*/  F2FP.SATFINITE.E4M3.F32.PACK_AB_MERGE_C R8, R59, R8, RZ ;  /* 0x000000083b08723e */ /* 0x000fe200048070ff */
[----:B--2---:R-:W-:-:S01]  /*1a0d0*/  FADD.FTZ R35, R9, R0 ;  /* 0x0000000009237221 */ /* 0x004fc20000010000 */
[----:B------:R-:W-:Y:S02]  /*1a0e0*/  F2FP.SATFINITE.E4M3.F32.PACK_AB_MERGE_C R44, R47, R44, RZ ;  /* 0x0000002c2f2c723e */ /* 0x000fe400048070ff */
[----:B------:R-:W-:Y:S02]  /*1a0f0*/  F2FP.SATFINITE.E4M3.F32.PACK_AB_MERGE_C R49, R54, R49, RZ ;  /* 0x000000313631723e */ /* 0x000fe400048070ff */
[----:B------:R-:W-:-:S02]  /*1a100*/  F2FP.SATFINITE.E4M3.F32.PACK_AB_MERGE_C R38, R61, R38, RZ ;  /* 0x000000263d26723e */ /* 0x000fc400048070ff */
[----:B------:R-:W-:Y:S02]  /*1a110*/  F2FP.SATFINITE.E4M3.F32.PACK_AB_MERGE_C R51, R62, R51, RZ ;  /* 0x000000333e33723e */ /* 0x000fe400048070ff */
[----:B------:R-:W-:Y:S02]  /*1a120*/  F2FP.SATFINITE.E4M3.F32.PACK_AB_MERGE_C R40, R65, R40, RZ ;  /* 0x000000284128723e */ /* 0x000fe400048070ff */
[----:B------:R-:W-:Y:S02]  /*1a130*/  F2FP.SATFINITE.E4M3.F32.PACK_AB_MERGE_C R53, R66, R53, RZ ;  /* 0x000000354235723e */ /* 0x000fe400048070ff */
[----:B------:R-:W-:Y:S02]  /*1a140*/  F2FP.SATFINITE.E4M3.F32.PACK_AB_MERGE_C R57, R70, R57, RZ ;  /* 0x000000394639723e */ /* 0x000fe400048070ff */
[----:B------:R-:W-:Y:S01]  /*1a150*/  F2FP.SATFINITE.E4M3.F32.PACK_AB_MERGE_C R36, R60, R9, RZ ;  /* 0x000000093c24723e */ /* 0x000fe200048070ff */
[----:B------:R-:W-:Y:S01]  /*1a160*/  FADD.FTZ R0, R70, R37 ;  /* 0x0000002546007221 */ /* 0x000fe20000010000 */
[----:B------:R-:W-:-:S01]  /*1a170*/  FADD.FTZ R9, R60, R35 ;  /* 0x000000233c097221 */ /* 0x000fc20000010000 */
[----:B------:R-:W-:-:S02]  /*1a180*/  F2FP.SATFINITE.E4M3.F32.PACK_AB_MERGE_C R153, R34, R153, R6 ;  /* 0x000000992299723e */ /* 0x000fc40004807006 */
[----:B------:R-:W-:Y:S02]  /*1a190*/  F2FP.SATFINITE.E4M3.F32.PACK_AB_MERGE_C R155, R26, R155, R28 ;  /* 0x0000009b1a9b723e */ /* 0x000fe4000480701c */
[----:B------:R-:W-:Y:S02]  /*1a1a0*/  F2FP.SATFINITE.E4M3.F32.PACK_AB_MERGE_C R152, R39, R152, R55 ;  /* 0x000000982798723e */ /* 0x000fe40004807037 */
[----:B------:R-:W-:Y:S02]  /*1a1b0*/  F2FP.SATFINITE.E4M3.F32.PACK_AB_MERGE_C R154, R7, R154, R8 ;  /* 0x0000009a079a723e */ /* 0x000fe40004807008 */
[----:B------:R-:W-:Y:S02]  /*1a1c0*/  F2FP.SATFINITE.E4M3.F32.PACK_AB_MERGE_C R156, R25, R156, R24 ;  /* 0x0000009c199c723e */ /* 0x000fe40004807018 */
[----:B------:R-:W-:Y:S02]  /*1a1d0*/  F2FP.SATFINITE.E4M3.F32.PACK_AB_MERGE_C R157, R30, R157, R44 ;  /* 0x0000009d1e9d723e */ /* 0x000fe4000480702c */
        /* <DEDUP_REMOVED lines=9> */
[----:B------:R-:W-:Y:S01]  /*1a270*/  F2FP.SATFINITE.E4M3.F32.PACK_AB_MERGE_C R167, R56, R167, R57 ;  /* 0x000000a738a7723e */ /* 0x000fe20004807039 */
[----:B------:R-:W-:Y:S06]  /*1a280*/  @!P0 BRA `(.L_x_3228) ;  /* 0x0000000000048947 */ /* 0x000fec0003800000 */
[----:B------:R-:W-:Y:S01]  /*1a290*/  BPT.TRAP 0x1 ;  /* 0x000000040000795c */ /* 0x000fe20000300000 */
.L_x_3228:
[----:B------:R0:W1:Y:S01]  /*1a2a0*/  SYNCS.PHASECHK.TRANS64.TRYWAIT P1, [R3+URZ+0x38850], R89 ;  /* 0x03885059030075a7 */ /* 0x000062000802017f */
[----:B------:R-:W-:Y:S05]  /*1a2b0*/  @!P0 BRA `(.L_x_3229) ;  /* 0x0000000000048947 */ /* 0x000fea0003800000 */
[----:B------:R-:W-:Y:S01]  /*1a2c0*/  BPT.TRAP 0x1 ;  /* 0x000000040000795c */ /* 0x000fe20000300000 */
.L_x_3229:
[----:B------:R-:W-:Y:S04]  /*1a2d0*/  BSSY B0, `(.L_x_3230) ;  /* 0x0000004000007945 */ /* 0x000fe80003800000 */
[----:B-1----:R-:W-:Y:S05]  /*1a2e0*/  @P1 BRA `(.L_x_3231) ;  /* 0x0000000000081947 */ /* 0x002fea0003800000 */
[----:B------:R-:W1:Y:S02]  /*1a2f0*/  SYNCS.PHASECHK.TRANS64.TRYWAIT P1, [R3+URZ+0x38850], R89 ;  /* 0x03885059030075a7 */ /* 0x000e64000802017f */
[----:B-1----:R-:W-:Y:S05]  /*1a300*/  @!P1 BRA `(.L_x_3232) ;  /* 0x000001a400409947 */ /* 0x002fea0003800000 */
.L_x_3231:
[----:B------:R-:W-:Y:S05]  /*1a310*/  BSYNC B0 ;  /* 0x0000000000007941 */ /* 0x000fea0003800000 */
.L_x_3230:
[----:B------:R-:W-:Y:S05]  /*1a320*/  WARPSYNC.ALL ;  /* 0x0000000000007948 */ /* 0x000fea0003800000 */
[----:B------:R-:W-:Y:S01]  /*1a330*/  R2UR UR4, R23 ;  /* 0x00000000170472ca */ /* 0x000fe200000e0000 */
[----:B------:R0:W-:Y:S01]  /*1a340*/  BAR.SYNC.DEFER_BLOCKING R88, 0x100 ;  /* 0x000400580000751d */ /* 0x0001e20000010000 */
[----:B------:R-:W-:Y:S02]  /*1a350*/  IMAD.MOV.U32 R27, RZ, RZ, 0x40000040 ;  /* 0x40000040ff1b7424 */ /* 0x000fe400078e00ff */
[----:B------:R-:W-:Y:S02]  /*1a360*/  IMAD.MOV.U32 R25, RZ, RZ, 0x40000040 ;  /* 0x40000040ff197424 */ /* 0x000fe400078e00ff */
[----:B------:R-:W-:Y:S01]  /*1a370*/  IMAD.MOV.U32 R7, RZ, RZ, 0x40000040 ;  /* 0x40000040ff077424 */ /* 0x000fe200078e00ff */
[----:B------:R-:W-:-:S02]  /*1a380*/  R2UR UR7, R27 ;  /* 0x000000001b0772ca */ /* 0x000fc400000e0000 */
[----:B------:R-:W-:Y:S02]  /*1a390*/  R2UR UR11, R25 ;  /* 0x00000000190b72ca */ /* 0x000fe400000e0000 */
[----:B------:R-:W-:Y:S02]  /*1a3a0*/  R2UR UR19, R27 ;  /* 0x000000001b1372ca */ /* 0x000fe400000e0000 */
[----:B------:R-:W-:Y:S01]  /*1a3b0*/  UIADD3 UR4, UR4, 0x400, URZ ;  /* 0x0000040004047890 */ /* 0x000fe2000fffe03f */
[----:B------:R-:W-:-:S03]  /*1a3c0*/  R2UR UR15, R7 ;  /* 0x00000000070f72ca */ /* 0x000fc600000e0000 */
[----:B------:R-:W-:-:S04]  /*1a3d0*/  USHF.R.U32.HI UR4, URZ, 0x4, UR4 ;  /* 0x000000043f047899 */ /* 0x000fc80008011604 */
[----:B------:R-:W-:-:S04]  /*1a3e0*/  ULOP3.LUT UR4, UR4, 0x3fff, URZ, 0xc0, !UPT ;  /* 0x00003fff04047892 */ /* 0x000fc8000f8ec03f */
[----:B------:R-:W-:-:S06]  /*1a3f0*/  ULOP3.LUT UR43, UR4, 0x10000, URZ, 0xfc, !UPT ;  /* 0x00010000042b7892 */ /* 0x000fcc000f8efc3f */
[----:B------:R-:W-:-:S04]  /*1a400*/  LEA R26, R221, UR43, 0xb ;  /* 0x0000002bdd1a7c11 */ /* 0x000fc8000f8e58ff */
[C---:B------:R-:W-:Y:S01]  /*1a410*/  R2UR UR6, R26.reuse ;  /* 0x000000001a0672ca */ /* 0x040fe200000e0000 */
[C---:B------:R-:W-:Y:S01]  /*1a420*/  VIADD R6, R26.reuse, 0x4 ;  /* 0x000000041a067836 */ /* 0x040fe20000000000 */
[C---:B------:R-:W-:Y:S01]  /*1a430*/  IADD3 R24, R26.reuse, 0x2, RZ ;  /* 0x000000021a187810 */ /* 0x040fe20007ffe0ff */
[----:B------:R-:W-:-:S03]  /*1a440*/  VIADD R26, R26, 0x6 ;  /* 0x000000061a1a7836 */ /* 0x000fc60000000000 */
[----:B------:R-:W-:Y:S02]  /*1a450*/  R2UR UR10, R24 ;  /* 0x00000000180a72ca */ /* 0x000fe400000e0000 */
[----:B------:R-:W-:Y:S02]  /*1a460*/  R2UR UR18, R26 ;  /* 0x000000001a1272ca */ /* 0x000fe400000e0000 */
[----:B01----:R-:W-:Y:S01]  /*1a470*/  WARPGROUP.ARRIVE ;  /* 0x00000000000079c5 */ /* 0x003fe20000000000 */
[----:B------:R-:W-:-:S05]  /*1a480*/  R2UR UR14, R6 ;  /* 0x00000000060e72ca */ /* 0x000fca00000e0000 */
        /* <DEDUP_REMOVED lines=14> */
[----:B------:R-:W-:Y:S05]  /*1a570*/  @!P0 BRA `(.L_x_3233) ;  /* 0x0000000000048947 */ /* 0x000fea0003800000 */
[----:B------:R-:W-:Y:S01]  /*1a580*/  BPT.TRAP 0x1 ;  /* 0x000000040000795c */ /* 0x000fe20000300000 */
.L_x_3233:
[----:B------:R-:W2:Y:S01]  /*1a590*/  LDL R7, [R1+0x60] ;  /* 0x0000600001077983 */ /* 0x000ea20000100800 */
[----:B------:R-:W0:Y:S03]  /*1a5a0*/  LDC R6, c[0x0][0x448] ;  /* 0x00011200ff067b82 */ /* 0x000e260000000800 */
[----:B------:R-:W3:Y:S04]  /*1a5b0*/  LDL R153, [R1+0x58] ;  /* 0x0000580001997983 */ /* 0x000ee80000100800 */
[----:B------:R-:W3:Y:S04]  /*1a5c0*/  LDL R152, [R1+0x64] ;  /* 0x0000640001987983 */ /* 0x000ee80000100800 */
[----:B------:R-:W4:Y:S01]  /*1a5d0*/  LDL R8, [R1+0x6c] ;  /* 0x00006c0001087983 */ /* 0x000f220000100800 */
[----:B------:R-:W-:Y:S01]  /*1a5e0*/  VIADD R3, R3, 0x38860 ;  /* 0x0003886003037836 */ /* 0x000fe20000000000 */
[----:B------:R-:W-:Y:S01]  /*1a5f0*/  ULDC UR39, c[0x0][0x988] ;  /* 0x0002620000277ab9 */ /* 0x000fe20000000800 */
[----:B------:R-:W-:Y:S01]  /*1a600*/  ULDC UR40, c[0x0][0x988] ;  /* 0x0002620000287ab9 */ /* 0x000fe20000000800 */
[----:B0-----:R-:W-:Y:S01]  /*1a610*/  ISETP.NE.AND P1, PT, R6, 0x1, PT ;  /* 0x000000010600780c */ /* 0x001fe20003f25270 */
[----:B------:R-:W-:-:S05]  /*1a620*/  IMAD.U32 R6, RZ, RZ, UR37 ;  /* 0x00000025ff067e24 */ /* 0x000fca000f8e00ff */
[----:B------:R-:W-:-:S04]  /*1a630*/  PRMT R3, R6, 0x654, R3 ;  /* 0x0000065406037816 */ /* 0x000fc80000000003 */
[----:B------:R0:W-:Y:S03]  /*1a640*/  SYNCS.ARRIVE.TRANS64.RED.A1T0 RZ, [R3+URZ], RZ ;  /* 0x000000ff03ff79a7 */ /* 0x0001e6000810043f */
[----:B------:R-:W2:Y:S08]  /*1a650*/  @P1 LDC R6, c[0x0][0x44c] ;  /* 0x00011300ff061b82 */ /* 0x000eb00000000800 */
[----:B0-----:R-:W0:Y:S01]  /*1a660*/  @P1 LDC R3, c[0x0][0x450] ;  /* 0x00011400ff031b82 */ /* 0x001e220000000800 */
[----:B--2---:R-:W-:-:S05]  /*1a670*/  @P1 IMAD.HI.U32 R6, R7, R6, RZ ;  /* 0x0000000607061227 */ /* 0x004fca00078e00ff */
[----:B0-----:R-:W-:-:S04]  /*1a680*/  @P1 SHF.R.U32.HI R7, RZ, R3, R6 ;  /* 0x00000003ff071219 */ /* 0x001fc80000011606 */
[----:B---3--:R-:W-:-:S04]  /*1a690*/  IADD3 R3, R7, R152, -R153 ;  /* 0x0000009807037210 */ /* 0x008fc80007ffe899 */
[----:B------:R-:W-:-:S04]  /*1a6a0*/  SHF.R.S32.HI R6, RZ, 0x1f, R3 ;  /* 0x0000001fff067819 */ /* 0x000fc80000011403 */
[----:B------:R-:W-:Y:S02]  /*1a6b0*/  LEA.HI R6, R6, R3, RZ, 0x7 ;  /* 0x0000000306067211 */ /* 0x000fe400078f38ff */
[----:B------:R-:W-:Y:S02]  /*1a6c0*/  IADD3 R3, R169, -0x2, RZ ;  /* 0xfffffffea9037810 */ /* 0x000fe40007ffe0ff */
[----:B------:R-:W-:-:S04]  /*1a6d0*/  SHF.R.S32.HI R6, RZ, 0x7, R6 ;  /* 0x00000007ff067819 */ /* 0x000fc80000011406 */
[----:B----4-:R-:W-:-:S04]  /*1a6e0*/  VIMNMX R8, R8, R6, !PT ;  /* 0x0000000608087248 */ /* 0x010fc80007fe0100 */
[----:B------:R-:W-:Y:S01]  /*1a6f0*/  ISETP.GE.AND P1, PT, R3, R8, PT ;  /* 0x000000080300720c */ /* 0x000fe20003f26270 */
[----:B------:R0:W-:-:S12]  /*1a700*/  STL [R1+0x68], R8 ;  /* 0x0000680801007387 */ /* 0x0001d80000100800 */
[----:B0-----:R-:W-:Y:S05]  /*1a710*/  @!P1 BRA `(.L_x_3234) ;  /* 0x0000003800dc9947 */ /* 0x001fea0003800000 */
[----:B------:R-:W-:Y:S02]  /*1a720*/  IMAD.MOV.U32 R225, RZ, RZ, R168 ;  /* 0x000000ffffe17224 */ /* 0x000fe400078e00a8 */
[----:B------:R-:W-:-:S07]  /*1a730*/  IMAD.MOV.U32 R224, RZ, RZ, R21 ;  /* 0x000000ffffe07224 */ /* 0x000fce00078e0015 */
.L_x_3246:
[----:B------:R-:W-:Y:S01]  /*1a740*/  VIADD R221, R221, 0x1 ;  /* 0x00000001dddd7836 */ /* 0x000fe20000000000 */
[----:B------:R-:W-:Y:S05]  /*1a750*/  YIELD ;  /* 0x0000000000007946 */ /* 0x000fea0003800000 */
[----:B------:R-:W-:-:S04]  /*1a760*/  ISETP.NE.AND P1, PT, R221, 0x2, PT ;  /* 0x00000002dd00780c */ /* 0x000fc80003f25270 */
[----:B------:R-:W-:Y:S02]  /*1a770*/  SEL R8, R221, RZ, P1 ;  /* 0x000000ffdd087207 */ /* 0x000fe40000800000 */
[----:B------:R-:W-:-:S03]  /*1a780*/  SEL R6, RZ, 0x1, P1 ;  /* 0x00000001ff067807 */ /* 0x000fc60000800000 */
[----:B------:R-:W-:Y:S01]  /*1a790*/  IMAD.MOV.U32 R221, RZ, RZ, R8 ;  /* 0x000000ffffdd7224 */ /* 0x000fe200078e0008 */
[----:B------:R-:W-:Y:S01]  /*1a7a0*/  LOP3.LUT R222, R222, R6, RZ, 0x3c, !PT ;  /* 0x00000006dede7212 */ /* 0x000fe200078e3cff */
[----:B------:R-:W-:Y:S06]  /*1a7b0*/  @!P0 BRA `(.L_x_3235) ;  /* 0x0000000000048947 */ /* 0x000fec0003800000 */
[----:B------:R-:W-:Y:S01]  /*1a7c0*/  BPT.TRAP 0x1 ;  /* 0x000000040000795c */ /* 0x000fe20000300000 */
.L_x_3235:
[----:B------:R-:W-:Y:S01]  /*1a7d0*/  IMAD R6, R221, 0x8, R23 ;  /* 0x00000008dd067824 */ /* 0x000fe200078e0217 */
[----:B------:R-:W-:-:S04]  /*1a7e0*/  SHF.L.U32 R7, R222, 0x1f, RZ ;  /* 0x0000001fde077819 */ /* 0x000fc800000006ff */
[----:B------:R0:W1:Y:S01]  /*1a7f0*/  SYNCS.PHASECHK.TRANS64.TRYWAIT P1, [R6+URZ+0x38830], R7 ;  /* 0x03883007060075a7 */ /* 0x000062000802017f */
[----:B------:R-:W-:Y:S05]  /*1a800*/  @!P0 BRA `(.L_x_3236) ;  /* 0x0000000000048947 */ /* 0x000fea0003800000 */
[----:B------:R-:W-:Y:S01]  /*1a810*/  BPT.TRAP 0x1 ;  /* 0x000000040000795c */ /* 0x000fe20000300000 */
.L_x_3236:
[----:B------:R-:W-:Y:S01]  /*1a820*/  LEA R20, R8, UR42, 0xb ;  /* 0x0000002a08147c11 */ /* 0x000fe2000f8e58ff */
[----:B------:R-:W-:-:S03]  /*1a830*/  IMAD.MOV.U32 R21, RZ, RZ, 0x40000040 ;  /* 0x40000040ff157424 */ /* 0x000fc600078e00ff */
[C---:B------:R-:W-:Y:S01]  /*1a840*/  IADD3 R155, R20.reuse, 0x4, RZ ;  /* 0x00000004149b7810 */ /* 0x040fe20007ffe0ff */
[----:B------:R-:W-:Y:S01]  /*1a850*/  VIADD R152, R20, 0x2 ;  /* 0x0000000214987836 */ /* 0x000fe20000000000 */
[----:B-1----:R-:W-:Y:S06]  /*1a860*/  @P1 BRA `(.L_x_3237) ;  /* 0x0000000000081947 */ /* 0x002fec0003800000 */
[----:B------:R-:W1:Y:S02]  /*1a870*/  SYNCS.PHASECHK.TRANS64.TRYWAIT P1, [R6+URZ+0x38830], R7 ;  /* 0x03883007060075a7 */ /* 0x000e64000802017f */
[----:B-1----:R-:W-:Y:S05]  /*1a880*/  @!P1 BRA `(.L_x_3238) ;  /* 0x0000019c00f49947 */ /* 0x002fea0003800000 */
.L_x_3237:
[----:B------:R0:W-:Y:S04]  /*1a890*/  STL.64 [R1+0x1d0], R6 ;  /* 0x0001d00601007387 */ /* 0x0001e80000100a00 */
[----:B01----:R-:W2:Y:S04]  /*1a8a0*/  LDL.64 R6, [R1+0x50] ;  /* 0x0000500001067983 */ /* 0x003ea80000100a00 */
[----:B------:R0:W-:Y:S01]  /*1a8b0*/  STL.64 [R1+0x1c8], R2 ;  /* 0x0001c80201007387 */ /* 0x0001e20000100a00 */
[----:B------:R-:W-:Y:S05]  /*1a8c0*/  WARPSYNC.ALL ;  /* 0x0000000000007948 */ /* 0x000fea0003800000 */
[----:B------:R-:W-:Y:S01]  /*1a8d0*/  VIADD R154, R20, 0x6 ;  /* 0x00000006149a7836 */ /* 0x000fe20000000000 */
[----:B------:R-:W3:Y:S04]  /*1a8e0*/  LDL.64 R226, [R1+0x10] ;  /* 0x0000100001e27983 */ /* 0x000ee80000100a00 */
[----:B0-----:R-:W4:Y:S01]  /*1a8f0*/  LDL.64 R2, [R1+0x48] ;  /* 0x0000480001027983 */ /* 0x001f220000100a00 */
[----:B------:R-:W-:Y:S01]  /*1a900*/  R2UR UR10, R152 ;  /* 0x00000000980a72ca */ /* 0x000fe200000e0000 */
[----:B------:R-:W-:Y:S01]  /*1a910*/  IMAD.MOV.U32 R152, RZ, RZ, R155 ;  /* 0x000000ffff987224 */ /* 0x000fe200078e009b */
[----:B------:R-:W-:Y:S01]  /*1a920*/  R2UR UR6, R20 ;  /* 0x00000000140672ca */ /* 0x000fe200000e0000 */
[----:B------:R-:W-:Y:S01]  /*1a930*/  IMAD.MOV.U32 R153, RZ, RZ, 0x40000040 ;  /* 0x40000040ff997424 */ /* 0x000fe200078e00ff */
[----:B------:R-:W-:Y:S01]  /*1a940*/  R2UR UR7, R21 ;  /* 0x00000000150772ca */ /* 0x000fe200000e0000 */
[----:B------:R-:W-:Y:S01]  /*1a950*/  IMAD.MOV.U32 R155, RZ, RZ, 0x40000040 ;  /* 0x40000040ff9b7424 */ /* 0x000fe200078e00ff */
[----:B------:R-:W-:Y:S01]  /*1a960*/  R2UR UR14, R152 ;  /* 0x00000000980e72ca */ /* 0x000fe200000e0000 */
[----:B------:R-:W-:Y:S01]  /*1a970*/  VIADD R152, R20, 0x400 ;  /* 0x0000040014987836 */ /* 0x000fe20000000000 */
[----:B------:R-:W-:Y:S01]  /*1a980*/  R2UR UR4, R4 ;  /* 0x00000000040472ca */ /* 0x000fe200000e0000 */
[----:B------:R-:W-:Y:S01]  /*1a990*/  VIADD R156, R20, 0x404 ;  /* 0x00000404149c7836 */ /* 0x000fe20000000000 */
[----:B------:R-:W-:Y:S01]  /*1a9a0*/  R2UR UR5, R5 ;  /* 0x00000000050572ca */ /* 0x000fe200000e0000 */
[----:B------:R-:W-:Y:S01]  /*1a9b0*/  IMAD.MOV.U32 R157, RZ, RZ, 0x40000040 ;  /* 0x40000040ff9d7424 */ /* 0x000fe200078e00ff */
[----:B------:R-:W-:-:S02]  /*1a9c0*/  R2UR UR18, R154 ;  /* 0x000000009a1272ca */ /* 0x000fc400000e0000 */
[----:B------:R-:W-:Y:S02]  /*1a9d0*/  IADD3 R154, R20, 0x402, RZ ;  /* 0x00000402149a7810 */ /* 0x000fe40007ffe0ff */
[C---:B------:R-:W-:Y:S02]  /*1a9e0*/  R2UR UR11, R153.reuse ;  /* 0x00000000990b72ca */ /* 0x040fe400000e0000 */
[----:B------:R-:W-:Y:S02]  /*1a9f0*/  R2UR UR15, R153 ;  /* 0x00000000990f72ca */ /* 0x000fe400000e0000 */
[----:B------:R-:W-:Y:S02]  /*1aa00*/  R2UR UR19, R155 ;  /* 0x000000009b1372ca */ /* 0x000fe400000e0000 */
[----:B------:R-:W-:Y:S02]  /*1aa10*/  R2UR UR22, R152 ;  /* 0x00000000981672ca */ /* 0x000fe400000e0000 */
[----:B------:R-:W-:-:S02]  /*1aa20*/  R2UR UR23, R153 ;  /* 0x00000000991772ca */ /* 0x000fc400000e0000 */
[----:B------:R-:W-:Y:S02]  /*1aa30*/  R2UR UR26, R154 ;  /* 0x000000009a1a72ca */ /* 0x000fe400000e0000 */
[----:B------:R-:W-:Y:S02]  /*1aa40*/  R2UR UR27, R155 ;  /* 0x000000009b1b72ca */ /* 0x000fe400000e0000 */
[----:B------:R-:W-:Y:S02]  /*1aa50*/  R2UR UR30, R156 ;  /* 0x000000009c1e72ca */ /* 0x000fe400000e0000 */
[----:B------:R-:W-:Y:S02]  /*1aa60*/  R2UR UR31, R157 ;  /* 0x000000009d1f72ca */ /* 0x000fe400000e0000 */
[----:B------:R-:W-:-:S06]  /*1aa70*/  WARPGROUP.ARRIVE ;  /* 0x00000000000079c5 */ /* 0x000fcc0000000000 */
[----:B------:R-:W-:Y:S01]  /*1aa80*/  QGMMA.64x128x32.F32.E4M3.E4M3 R152, gdesc[UR4], RZ, !UPT, gsb0 ;  /* 0x01e00000049879f3 */ /* 0x000fe2000c0008ff */
[----:B------:R-:W-:Y:S02]  /*1aa90*/  VIADD R20, R20, 0x406 ;  /* 0x0000040614147836 */ /* 0x000fe40000000000 */
[----:B------:R-:W-:-:S03]  /*1aaa0*/  IMAD.MOV.U32 R21, RZ, RZ, 0x40000040 ;  /* 0x40000040ff157424 */ /* 0x000fc600078e00ff */
[----:B------:R-:W-:Y:S02]  /*1aab0*/  R2UR UR34, R20 ;  /* 0x00000000142272ca */ /* 0x000fe400000e0000 */
[----:B------:R-:W-:Y:S02]  /*1aac0*/  R2UR UR35, R21 ;  /* 0x00000000152372ca */ /* 0x000fe400000e0000 */
[----:B------:R-:W3:Y:S01]  /*1aad0*/  LDL.64 R20, [R1+0x40] ;  /* 0x0000400001147983 */ /* 0x000ee20000100a00 */
[----:B------:R-:W-:Y:S02]  /*1aae0*/  WARPGROUP.DEPBAR.LE gsb0, 0x0 ;  /* 0x00008000000079c5 */ /* 0x000fe40000010000 */
[----:B------:R-:W-:Y:S01]  /*1aaf0*/  WARPGROUP.ARRIVE ;  /* 0x00000000000079c5 */ /* 0x000fe20000000000 */
[----:B--2---:R-:W-:Y:S02]  /*1ab00*/  R2UR UR8, R6 ;  /* 0x00000000060872ca */ /* 0x004fe400000e0000 */
[----:B------:R-:W-:-:S02]  /*1ab10*/  R2UR UR9, R7 ;  /* 0x00000000070972ca */ /* 0x000fc400000e0000 */
[----:B------:R-:W-:Y:S01]  /*1ab20*/  R2UR UR24, R14 ;  /* 0x000000000e1872ca */ /* 0x000fe200000e0000 */
[----:B------:R0:W5:Y:S10]  /*1ab30*/  LDL.LU.64 R6, [R1+0x1d0] ;  /* 0x0001d00001067983 */ /* 0x0001740000300a00 */
[----:B------:R-:W-:Y:S01]  /*1ab40*/  QGMMA.64x128x32.F32.E4M3.E4M3 R152, gdesc[UR8], R152, gsb0 ;  /* 0x01e00000089879f3 */ /* 0x000fe20008000898 */
[----:B----4-:R-:W-:-:S02]  /*1ab50*/  R2UR UR12, R2 ;  /* 0x00000000020c72ca */ /* 0x010fc400000e0000 */
[----:B------:R-:W-:Y:S02]  /*1ab60*/  R2UR UR13, R3 ;  /* 0x00000000030d72ca */ /* 0x000fe400000e0000 */
[----:B---3--:R-:W-:Y:S01]  /*1ab70*/  R2UR UR20, R226 ;  /* 0x00000000e21472ca */ /* 0x008fe200000e0000 */
[----:B------:R0:W5:Y:S01]  /*1ab80*/  LDL.LU.64 R2, [R1+0x1c8] ;  /* 0x0001c80001027983 */ /* 0x0001620000300a00 */
[----:B------:R-:W-:Y:S02]  /*1ab90*/  WARPGROUP.DEPBAR.LE gsb0, 0x0 ;  /* 0x00008000000079c5 */ /* 0x000fe40000010000 */
[----:B------:R-:W-:-:S07]  /*1aba0*/  WARPGROUP.ARRIVE ;  /* 0x00000000000079c5 */ /* 0x000fce0000000000 */
[----:B------:R-:W-:Y:S01]  /*1abb0*/  QGMMA.64x128x32.F32.E4M3.E4M3 R152, gdesc[UR12], R152, gsb0 ;  /* 0x01e000000c9879f3 */ /* 0x000fe20008000898 */
[----:B------:R-:W-:Y:S02]  /*1abc0*/  R2UR UR16, R20 ;  /* 0x00000000141072ca */ /* 0x000fe400000e0000 */
[----:B------:R-:W-:Y:S02]  /*1abd0*/  R2UR UR17, R21 ;  /* 0x00000000151172ca */ /* 0x000fe400000e0000 */
[----:B------:R-:W-:Y:S01]  /*1abe0*/  R2UR UR21, R227 ;  /* 0x00000000e31572ca */ /* 0x000fe200000e0000 */
[----:B------:R-:W-:Y:S02]  /*1abf0*/  WARPGROUP.DEPBAR.LE gsb0, 0x0 ;  /* 0x00008000000079c5 */ /* 0x000fe40000010000 */
[----:B------:R-:W-:-:S08]  /*1ac00*/  WARPGROUP.ARRIVE ;  /* 0x00000000000079c5 */ /* 0x000fd00000000000 */
[----:B------:R-:W-:Y:S01]  /*1ac10*/  QGMMA.64x128x32.F32.E4M3.E4M3 R152, gdesc[UR16], R152, gsb0 ;  /* 0x01e00000109879f3 */ /* 0x000fe20008000898 */
[----:B------:R-:W-:Y:S02]  /*1ac20*/  R2UR UR25, R15 ;  /* 0x000000000f1972ca */ /* 0x000fe400000e0000 */
[----:B------:R-:W-:Y:S02]  /*1ac30*/  WARPGROUP.DEPBAR.LE gsb0, 0x0 ;  /* 0x00008000000079c5 */ /* 0x000fe40000010000 */
[----:B------:R-:W-:-:S07]  /*1ac40*/  WARPGROUP.ARRIVE ;  /* 0x00000000000079c5 */ /* 0x000fce0000000000 */
[----:B------:R-:W-:Y:S01]  /*1ac50*/  QGMMA.64x128x32.F32.E4M3.E4M3 R152, gdesc[UR20], R152, gsb0 ;  /* 0x01e00000149879f3 */ /* 0x000fe20008000898 */
[----:B------:R-:W-:Y:S02]  /*1ac60*/  R2UR UR28, R12 ;  /* 0x000000000c1c72ca */ /* 0x000fe400000e0000 */
[----:B------:R-:W-:Y:S01]  /*1ac70*/  R2UR UR29, R13 ;  /* 0x000000000d1d72ca */ /* 0x000fe200000e0000 */
[----:B------:R-:W-:Y:S02]  /*1ac80*/  WARPGROUP.DEPBAR.LE gsb0, 0x0 ;  /* 0x00008000000079c5 */ /* 0x000fe40000010000 */
[----:B------:R-:W-:-:S06]  /*1ac90*/  WARPGROUP.ARRIVE ;  /* 0x00000000000079c5 */ /* 0x000fcc0000000000 */
[----:B------:R-:W-:Y:S01]  /*1aca0*/  QGMMA.64x128x32.F32.E4M3.E4M3 R152, gdesc[UR24], R152, gsb0 ;  /* 0x01e00000189879f3 */ /* 0x000fe20008000898 */
[----:B------:R-:W-:Y:S02]  /*1acb0*/  R2UR UR32, R10 ;  /* 0x000000000a2072ca */ /* 0x000fe400000e0000 */
[----:B------:R-:W-:Y:S01]  /*1acc0*/  R2UR UR33, R11 ;  /* 0x000000000b2172ca */ /* 0x000fe200000e0000 */
[----:B------:R-:W-:Y:S02]  /*1acd0*/  WARPGROUP.DEPBAR.LE gsb0, 0x0 ;  /* 0x00008000000079c5 */ /* 0x000fe40000010000 */
[----:B------:R-:W-:-:S06]  /*1ace0*/  WARPGROUP.ARRIVE ;  /* 0x00000000000079c5 */ /* 0x000fcc0000000000 */
[----:B------:R-:W-:Y:S03]  /*1acf0*/  QGMMA.64x128x32.F32.E4M3.E4M3 R152, gdesc[UR28], R152, gsb0 ;  /* 0x01e000001c9879f3 */ /* 0x000fe60008000898 */
[----:B------:R-:W1:Y:S01]  /*1ad00*/  S2R R226, SR_TID.X ;  /* 0x0000000000e27919 */ /* 0x000e620000002100 */
[----:B------:R-:W-:Y:S02]  /*1ad10*/  WARPGROUP.DEPBAR.LE gsb0, 0x0 ;  /* 0x00008000000079c5 */ /* 0x000fe40000010000 */
[----:B------:R-:W-:-:S06]  /*1ad20*/  WARPGROUP.ARRIVE ;  /* 0x00000000000079c5 */ /* 0x000fcc0000000000 */
[----:B------:R-:W-:Y:S01]  /*1ad30*/  QGMMA.64x128x32.F32.E4M3.E4M3 R152, gdesc[UR32], R152, gsb0 ;  /* 0x01e00000209879f3 */ /* 0x000fe20008000898 */
[----:B-1----:R-:W-:-:S04]  /*1ad40*/  SHF.R.U32.HI R226, RZ, 0x7, R226 ;  /* 0x00000007ffe27819 */ /* 0x002fc800000116e2 */
[----:B------:R-:W-:Y:S01]  /*1ad50*/  IADD3 R20, -R226, 0xb, RZ ;  /* 0x0000000be2147810 */ /* 0x000fe20007ffe1ff */
[----:B------:R-:W-:-:S04]  /*1ad60*/  WARPGROUP.DEPBAR.LE gsb0, 0x0 ;  /* 0x00008000000079c5 */ /* 0x000fc80000010000 */
[----:B------:R0:W-:Y:S06]  /*1ad70*/  BAR.ARV R20, 0x100 ;  /* 0x000400140000751d */ /* 0x0001ec0000002000 */
[----:B------:R-:W-:Y:S05]  /*1ad80*/  @!P0 BRA `(.L_x_3239) ;  /* 0x0000000000048947 */ /* 0x000fea0003800000 */
[----:B------:R-:W-:Y:S01]  /*1ad90*/  BPT.TRAP 0x1 ;  /* 0x000000040000795c */ /* 0x000fe20000300000 */
.L_x_3239:
[----:B------:R-:W2:Y:S01]  /*1ada0*/  LDL R226, [R1+0x8c] ;  /* 0x00008c0001e27983 */ /* 0x000ea20000100800 */
[----:B------:R-:W1:Y:S03]  /*1adb0*/  LDC R21, c[0x0][0x448] ;  /* 0x00011200ff157b82 */ /* 0x000e660000000800 */
[----:B------:R3:W-:Y:S04]  /*1adc0*/  STL [R1+0x1d4], R8 ;  /* 0x0001d40801007387 */ /* 0x0007e80000100800 */
[----:B---3--:R-:W2:Y:S01]  /*1add0*/  LDL R8, [R1+0x60] ;  /* 0x0000600001087983 */ /* 0x008ea20000100800 */
[C---:B-----5:R-:W-:Y:S01]  /*1ade0*/  FMUL.FTZ R154, R2.reuse, R154 ;  /* 0x0000009a029a7220 */ /* 0x060fe20000410000 */
[C---:B------:R-:W-:Y:S01]  /*1adf0*/  FMUL.FTZ R152, R2.reuse, R152 ;  /* 0x0000009802987220 */ /* 0x040fe20000410000 */
[C---:B------:R-:W-:Y:S01]  /*1ae00*/  FMUL.FTZ R158, R2.reuse, R158 ;  /* 0x0000009e029e7220 */ /* 0x040fe20000410000 */
[----:B------:R3:W-:Y:S01]  /*1ae10*/  STL [R1+0x1d0], R7 ;  /* 0x0001d00701007387 */ /* 0x0007e20000100800 */
[C---:B------:R-:W-:Y:S01]  /*1ae20*/  FMUL.FTZ R167, R2.reuse, R167 ;  /* 0x000000a702a77220 */ /* 0x040fe20000410000 */
[C---:B------:R-:W-:Y:S01]  /*1ae30*/  FMUL.FTZ R166, R2.reuse, R166 ;  /* 0x000000a602a67220 */ /* 0x040fe20000410000 */
[C---:B------:R-:W-:Y:S01]  /*1ae40*/  FMUL.FTZ R162, R2.reuse, R162 ;  /* 0x000000a202a27220 */ /* 0x040fe20000410000 */
[----:B------:R-:W-:Y:S01]  /*1ae50*/  STL [R1+0x1cc], R5 ;  /* 0x0001cc0501007387 */ /* 0x000fe20000100800 */
[C---:B------:R-:W-:Y:S01]  /*1ae60*/  FMUL.FTZ R163, R2.reuse, R163 ;  /* 0x000000a302a37220 */ /* 0x040fe20000410000 */
[C---:B------:R-:W-:Y:S01]  /*1ae70*/  FMUL.FTZ R155, R2.reuse, R155 ;  /* 0x0000009b029b7220 */ /* 0x040fe20000410000 */
[----:B-1----:R-:W-:Y:S01]  /*1ae80*/  ISETP.NE.AND P1, PT, R21, 0x1, PT ;  /* 0x000000011500780c */ /* 0x002fe20003f25270 */
[----:B------:R1:W-:Y:S01]  /*1ae90*/  STL [R1+0x1c8], R4 ;  /* 0x0001c80401007387 */ /* 0x0003e20000100800 */
[C---:B------:R-:W-:Y:S01]  /*1aea0*/  FMUL.FTZ R171, R2.reuse, R171 ;  /* 0x000000ab02ab7220 */ /* 0x040fe20000410000 */
[----:B---3--:R3:W-:Y:S01]  /*1aeb0*/  MUFU.TANH R7, R158 ;  /* 0x0000009e00077308 */ /* 0x0087e20000002400 */
[C---:B------:R-:W-:Y:S01]  /*1aec0*/  FMUL.FTZ R170, R2.reuse, R170 ;  /* 0x000000aa02aa7220 */ /* 0x040fe20000410000 */
[C---:B------:R-:W-:Y:S01]  /*1aed0*/  FMUL.FTZ R179, R2.reuse, R179 ;  /* 0x000000b302b37220 */ /* 0x040fe20000410000 */
[C---:B------:R-:W-:Y:S01]  /*1aee0*/  FMUL.FTZ R174, R2.reuse, R174 ;  /* 0x000000ae02ae7220 */ /* 0x040fe20000410000 */
[C---:B------:R-:W-:Y:S01]  /*1aef0*/  FMUL.FTZ R182, R2.reuse, R182 ;  /* 0x000000b602b67220 */ /* 0x040fe20000410000 */
[C---:B------:R-:W-:Y:S01]  /*1af00*/  FMUL.FTZ R187, R2.reuse, R187 ;  /* 0x000000bb02bb7220 */ /* 0x040fe20000410000 */
[C---:B------:R-:W-:Y:S01]  /*1af10*/  FMUL.FTZ R191, R2.reuse, R191 ;  /* 0x000000bf02bf7220 */ /* 0x040fe20000410000 */
[C---:B------:R-:W-:Y:S01]  /*1af20*/  FMUL.FTZ R178, R2.reuse, R178 ;  /* 0x000000b202b27220 */ /* 0x040fe20000410000 */
[----:B-1----:R1:W4:Y:S01]  /*1af30*/  MUFU.TANH R4, R152 ;  /* 0x0000009800047308 */ /* 0x0023220000002400 */
[C---:B---3--:R-:W-:Y:S01]  /*1af40*/  FMUL.FTZ R158, R2.reuse, R169 ;  /* 0x000000a9029e7220 */ /* 0x048fe20000410000 */
[----:B------:R-:W3:Y:S01]  /*1af50*/  @P1 LDC R227, c[0x0][0x44c] ;  /* 0x00011300ffe31b82 */ /* 0x000ee20000000800 */
[C---:B------:R-:W-:Y:S01]  /*1af60*/  FMUL.FTZ R190, R2.reuse, R190 ;  /* 0x000000be02be7220 */ /* 0x040fe20000410000 */
[C---:B------:R-:W-:Y:S01]  /*1af70*/  FMUL.FTZ R159, R2.reuse, R159 ;  /* 0x0000009f029f7220 */ /* 0x040fe20000410000 */
[C---:B------:R-:W-:Y:S01]  /*1af80*/  FMUL.FTZ R175, R2.reuse, R175 ;  /* 0x000000af02af7220 */ /* 0x040fe20000410000 */
[C---:B------:R-:W-:Y:S01]  /*1af90*/  FMUL.FTZ R228, R2.reuse, R153 ;  /* 0x0000009902e47220 */ /* 0x040fe20000410000 */
[C---:B------:R-:W-:Y:S01]  /*1afa0*/  FMUL.FTZ R183, R2.reuse, R183 ;  /* 0x000000b702b77220 */ /* 0x040fe20000410000 */
[----:B------:R0:W0:Y:S01]  /*1afb0*/  MUFU.TANH R5, R155 ;  /* 0x0000009b00057308 */ /* 0x0000220000002400 */
[C---:B-1----:R-:W-:Y:S01]  /*1afc0*/  FMUL.FTZ R152, R2.reuse, R156 ;  /* 0x0000009c02987220 */ /* 0x042fe20000410000 */
[----:B------:R-:W1:Y:S01]  /*1afd0*/  @P1 LDC R21, c[0x0][0x450] ;  /* 0x00011400ff151b82 */ /* 0x000e620000000800 */
[C---:B------:R-:W-:Y:S01]  /*1afe0*/  FMUL.FTZ R156, R2.reuse, R164 ;  /* 0x000000a4029c7220 */ /* 0x040fe20000410000 */
[C---:B------:R-:W-:Y:S01]  /*1aff0*/  FMUL.FTZ R194, R2.reuse, R194 ;  /* 0x000000c202c27220 */ /* 0x040fe20000410000 */
[C---:B------:R-:W-:Y:S01]  /*1b000*/  FMUL.FTZ R199, R2.reuse, R199 ;  /* 0x000000c702c77220 */ /* 0x040fe20000410000 */
[C---:B------:R-:W-:Y:S01]  /*1b010*/  FMUL.FTZ R202, R2.reuse, R202 ;  /* 0x000000ca02ca7220 */ /* 0x040fe20000410000 */
[----:B------:R-:W-:Y:S01]  /*1b020*/  FMUL.FTZ R203, R2, R203 ;  /* 0x000000cb02cb7220 */ /* 0x000fe20000410000 */
[----:B------:R0:W-:Y:S01]  /*1b030*/  MUFU.TANH R164, R166 ;  /* 0x000000a600a47308 */ /* 0x0001e20000002400 */
[----:B----4-:R-:W-:-:S02]  /*1b040*/  IMAD.MOV.U32 R169, RZ, RZ, R4 ;  /* 0x000000ffffa97224 */ /* 0x010fc400078e0004 */
[C---:B0-----:R-:W-:Y:S01]  /*1b050*/  FMUL.FTZ R155, R2.reuse, R161 ;  /* 0x000000a1029b7220 */ /* 0x041fe20000410000 */
[----:B------:R-:W-:Y:S01]  /*1b060*/  MOV R161, R7 ;  /* 0x0000000700a17202 */ /* 0x000fe20000000f00 */
[C---:B------:R-:W-:Y:S01]  /*1b070*/  FMUL.FTZ R198, R2.reuse, R198 ;  /* 0x000000c602c67220 */ /* 0x040fe20000410000 */
[C---:B------:R-:W-:Y:S01]  /*1b080*/  FMUL.FTZ R186, R2.reuse, R186 ;  /* 0x000000ba02ba7220 */ /* 0x040fe20000410000 */
[C---:B------:R-:W-:Y:S01]  /*1b090*/  FMUL.FTZ R195, R2.reuse, R195 ;  /* 0x000000c302c37220 */ /* 0x040fe20000410000 */
[----:B------:R-:W-:Y:S01]  /*1b0a0*/  MUFU.TANH R4, R171 ;  /* 0x000000ab00047308 */ /* 0x000fe20000002400 */
[----:B------:R-:W-:Y:S02]  /*1b0b0*/  IMAD.MOV.U32 R166, RZ, RZ, R161 ;  /* 0x000000ffffa67224 */ /* 0x000fe400078e00a1 */
[C---:B------:R-:W-:Y:S01]  /*1b0c0*/  FMUL.FTZ R161, R2.reuse, R172 ;  /* 0x000000ac02a17220 */ /* 0x040fe20000410000 */
[----:B------:R-:W-:Y:S01]  /*1b0d0*/  FMUL.FTZ R172, R2, R188 ;  /* 0x000000bc02ac7220 */ /* 0x000fe20000410000 */
[----:B------:R-:W-:-:S03]  /*1b0e0*/  IMAD.MOV.U32 R188, RZ, RZ, R5 ;  /* 0x000000ffffbc7224 */ /* 0x000fc600078e0005 */
[----:B------:R-:W-:Y:S08]  /*1b0f0*/  MUFU.TANH R7, R170 ;  /* 0x000000aa00077308 */ /* 0x000ff00000002400 */
[----:B------:R-:W-:Y:S08]  /*1b100*/  MUFU.TANH R5, R190 ;  /* 0x000000be00057308 */ /* 0x000ff00000002400 */
[----:B------:R0:W-:Y:S01]  /*1b110*/  MUFU.TANH R153, R159 ;  /* 0x0000009f00997308 */ /* 0x0001e20000002400 */
[C---:B------:R-:W-:Y:S01]  /*1b120*/  FMUL.FTZ R206, R2.reuse, R206 ;  /* 0x000000ce02ce7220 */ /* 0x040fe20000410000 */
[----:B------:R-:W-:-:S06]  /*1b130*/  FMUL.FTZ R207, R2, R207 ;  /* 0x000000cf02cf7220 */ /* 0x000fcc0000410000 */
[----:B------:R-:W-:Y:S01]  /*1b140*/  MUFU.TANH R228, R228 ;  /* 0x000000e400e47308 */ /* 0x000fe20000002400 */
[----:B0-----:R-:W-:-:S07]  /*1b150*/  FMUL.FTZ R159, R2, R168 ;  /* 0x000000a8029f7220 */ /* 0x001fce0000410000 */
        /* <DEDUP_REMOVED lines=8> */
[----:B--2---:R-:W-:-:S07]  /*1b1e0*/  IMAD.IADD R226, R226, 0x1, R8 ;  /* 0x00000001e2e27824 */ /* 0x004fce00078e0208 */
[----:B------:R0:W2:Y:S01]  /*1b1f0*/  MUFU.TANH R8, R154 ;  /* 0x0000009a00087308 */ /* 0x0000a20000002400 */
[----:B---3--:R-:W-:-:S05]  /*1b200*/  @P1 IMAD.HI.U32 R227, R226, R227, RZ ;  /* 0x000000e3e2e31227 */ /* 0x008fca00078e00ff */
[----:B-1----:R-:W-:Y:S01]  /*1b210*/  @P1 SHF.R.U32.HI R226, RZ, R21, R227 ;  /* 0x00000015ffe21219 */ /* 0x002fe200000116e3 */
[C---:B------:R-:W-:Y:S01]  /*1b220*/  FMUL.FTZ R21, R2.reuse, R157 ;  /* 0x0000009d02157220 */ /* 0x040fe20000410000 */
[----:B------:R1:W3:Y:S01]  /*1b230*/  MUFU.TANH R227, R167 ;  /* 0x000000a700e37308 */ /* 0x0002e20000002400 */
[C---:B0-----:R-:W-:Y:S01]  /*1b240*/  FMUL.FTZ R154, R2.reuse, R160 ;  /* 0x000000a0029a7220 */ /* 0x041fe20000410000 */
[----:B------:R-:W-:Y:S01]  /*1b250*/  FMUL.FTZ R157, R2, R165 ;  /* 0x000000a5029d7220 */ /* 0x000fe20000410000 */
[----:B--2---:R-:W-:-:S05]  /*1b260*/  IMAD.MOV.U32 R160, RZ, RZ, R8 ;  /* 0x000000ffffa07224 */ /* 0x004fca00078e0008 */
[----:B------:R0:W2:Y:S01]  /*1b270*/  MUFU.TANH R165, R174 ;  /* 0x000000ae00a57308 */ /* 0x0000a20000002400 */
[----:B-1----:R-:W-:Y:S02]  /*1b280*/  IMAD.MOV.U32 R167, RZ, RZ, R160 ;  /* 0x000000ffffa77224 */ /* 0x002fe400078e00a0 */
[C---:B------:R-:W-:Y:S01]  /*1b290*/  FMUL.FTZ R160, R2.reuse, R173 ;  /* 0x000000ad02a07220 */ /* 0x040fe20000410000 */
[C---:B------:R-:W-:Y:S01]  /*1b2a0*/  FMUL.FTZ R173, R2.reuse, R189 ;  /* 0x000000bd02ad7220 */ /* 0x040fe20000410000 */
[----:B------:R-:W-:-:S03]  /*1b2b0*/  FMUL.FTZ R189, R2, R204 ;  /* 0x000000cc02bd7220 */ /* 0x000fc60000410000 */
[----:B------:R-:W-:Y:S01]  /*1b2c0*/  MUFU.TANH R8, R162 ;  /* 0x000000a200087308 */ /* 0x000fe20000002400 */
[----:B---3--:R-:W-:Y:S01]  /*1b2d0*/  IMAD.MOV.U32 R170, RZ, RZ, R227 ;  /* 0x000000ffffaa7224 */ /* 0x008fe200078e00e3 */
[----:B------:R-:W3:Y:S01]  /*1b2e0*/  LDL R204, [R1+0x58] ;  /* 0x0000580001cc7983 */ /* 0x000ee20000100800 */
[----:B0-----:R-:W-:-:S05]  /*1b2f0*/  IMAD.MOV.U32 R174, RZ, RZ, R7 ;  /* 0x000000ffffae7224 */ /* 0x001fca00078e0007 */
[----:B------:R0:W1:Y:S01]  /*1b300*/  MUFU.TANH R162, R163 ;  /* 0x000000a300a27308 */ /* 0x0000620000002400 */
[----:B--2---:R-:W-:Y:S02]  /*1b310*/  IMAD.MOV.U32 R175, RZ, RZ, R165 ;  /* 0x000000ffffaf7224 */ /* 0x004fe400078e00a5 */
[----:B------:R-:W-:-:S05]  /*1b320*/  FMUL.FTZ R165, R2, R185 ;  /* 0x000000b902a57220 */ /* 0x000fca0000410000 */
[----:B------:R2:W-:Y:S01]  /*1b330*/  MUFU.TANH R227, R179 ;  /* 0x000000b300e37308 */ /* 0x0005e20000002400 */
[C---:B0-----:R-:W-:Y:S01]  /*1b340*/  FMUL.FTZ R163, R2.reuse, R177 ;  /* 0x000000b102a37220 */ /* 0x041fe20000410000 */
[----:B------:R-:W-:-:S06]  /*1b350*/  FMUL.FTZ R177, R2, R184 ;  /* 0x000000b802b17220 */ /* 0x000fcc0000410000 */
[----:B------:R0:W-:Y:S01]  /*1b360*/  MUFU.TANH R7, R178 ;  /* 0x000000b200077308 */ /* 0x0001e20000002400 */
[----:B--2---:R-:W-:Y:S01]  /*1b370*/  MOV R179, R164 ;  /* 0x000000a400b37202 */ /* 0x004fe20000000f00 */
[C---:B------:R-:W-:Y:S01]  /*1b380*/  FMUL.FTZ R164, R2.reuse, R181 ;  /* 0x000000b502a47220 */ /* 0x040fe20000410000 */
[----:B-1----:R-:W-:Y:S02]  /*1b390*/  IMAD.MOV.U32 R171, RZ, RZ, R162 ;  /* 0x000000ffffab7224 */ /* 0x002fe400078e00a2 */
[C---:B------:R-:W-:Y:S01]  /*1b3a0*/  FMUL.FTZ R162, R2.reuse, R176 ;  /* 0x000000b002a27220 */ /* 0x040fe20000410000 */
[----:B------:R-:W-:Y:S02]  /*1b3b0*/  IMAD.MOV.U32 R176, RZ, RZ, R4 ;  /* 0x000000ffffb07224 */ /* 0x000fe400078e0004 */
[----:B------:R-:W-:Y:S01]  /*1b3c0*/  IMAD.MOV.U32 R184, RZ, RZ, R179 ;  /* 0x000000ffffb87224 */ /* 0x000fe200078e00b3 */
[----:B------:R1:W2:Y:S01]  /*1b3d0*/  MUFU.TANH R181, R182 ;  /* 0x000000b600b57308 */ /* 0x0002a20000002400 */
[----:B0-----:R-:W-:-:S07]  /*1b3e0*/  FMUL.FTZ R178, R2, R180 ;  /* 0x000000b402b27220 */ /* 0x001fce0000410000 */
[----:B------:R-:W-:Y:S01]  /*1b3f0*/  MUFU.TANH R4, R187 ;  /* 0x000000bb00047308 */ /* 0x000fe20000002400 */
[----:B-1----:R-:W-:-:S07]  /*1b400*/  IMAD.MOV.U32 R182, RZ, RZ, R169 ;  /* 0x000000ffffb67224 */ /* 0x002fce00078e00a9 */
[----:B------:R0:W1:Y:S01]  /*1b410*/  MUFU.TANH R187, R191 ;  /* 0x000000bf00bb7308 */ /* 0x0000620000002400 */
[----:B--2---:R-:W-:Y:S01]  /*1b420*/  IMAD.MOV.U32 R190, RZ, RZ, R181 ;  /* 0x000000ffffbe7224 */ /* 0x004fe200078e00b5 */
[----:B------:R-:W-:Y:S01]  /*1b430*/  MOV R181, R174 ;  /* 0x000000ae00b57202 */ /* 0x000fe20000000f00 */
[----:B------:R-:W-:-:S05]  /*1b440*/  FMUL.FTZ R174, R2, R197 ;  /* 0x000000c502ae7220 */ /* 0x000fca0000410000 */
[----:B------:R2:W4:Y:S01]  /*1b450*/  MUFU.TANH R169, R183 ;  /* 0x000000b700a97308 */ /* 0x0005220000002400 */
[----:B0-----:R-:W-:Y:S02]  /*1b460*/  IMAD.MOV.U32 R191, RZ, RZ, R166 ;  /* 0x000000ffffbf7224 */ /* 0x001fe400078e00a6 */
[----:B------:R-:W-:Y:S01]  /*1b470*/  FMUL.FTZ R166, R2, R193 ;  /* 0x000000c102a67220 */ /* 0x000fe20000410000 */
[----:B------:R-:W-:-:S04]  /*1b480*/  IMAD.MOV.U32 R193, RZ, RZ, R168 ;  /* 0x000000ffffc17224 */ /* 0x000fc800078e00a8 */
[----:B------:R0:W-:Y:S01]  /*1b490*/  MUFU.TANH R179, R194 ;  /* 0x000000c200b37308 */ /* 0x0001e20000002400 */
[----:B--2---:R-:W-:Y:S02]  /*1b4a0*/  IMAD.MOV.U32 R183, RZ, RZ, R170 ;  /* 0x000000ffffb77224 */ /* 0x004fe400078e00aa */
[----:B------:R-:W-:Y:S02]  /*1b4b0*/  IMAD.MOV.U32 R170, RZ, RZ, R167 ;  /* 0x000000ffffaa7224 */ /* 0x000fe400078e00a7 */
[----:B------:R-:W-:-:S03]  /*1b4c0*/  FMUL.FTZ R167, R2, R192 ;  /* 0x000000c002a77220 */ /* 0x000fc60000410000 */
[----:B------:R2:W-:Y:S01]  /*1b4d0*/  MUFU.TANH R197, R199 ;  /* 0x000000c700c57308 */ /* 0x0005e20000002400 */
[----:B0-----:R-:W-:Y:S02]  /*1b4e0*/  IMAD.MOV.U32 R194, RZ, RZ, R176 ;  /* 0x000000ffffc27224 */ /* 0x001fe400078e00b0 */
[C---:B------:R-:W-:Y:S01]  /*1b4f0*/  FMUL.FTZ R176, R2.reuse, R201 ;  /* 0x000000c902b07220 */ /* 0x040fe20000410000 */
[----:B-1----:R-:W-:Y:S02]  /*1b500*/  IMAD.MOV.U32 R201, RZ, RZ, R187 ;  /* 0x000000ffffc97224 */ /* 0x002fe400078e00bb */
[----:B------:R-:W-:Y:S02]  /*1b510*/  IMAD.MOV.U32 R187, RZ, RZ, R183 ;  /* 0x000000ffffbb7224 */ /* 0x000fe400078e00b7 */
[----:B----4-:R-:W-:Y:S01]  /*1b520*/  IMAD.MOV.U32 R192, RZ, RZ, R169 ;  /* 0x000000ffffc07224 */ /* 0x010fe200078e00a9 */
[----:B------:R0:W1:Y:S01]  /*1b530*/  MUFU.TANH R183, R202 ;  /* 0x000000ca00b77308 */ /* 0x0000620000002400 */
[----:B--2---:R-:W-:Y:S01]  /*1b540*/  MOV R199, R175 ;  /* 0x000000af00c77202 */ /* 0x004fe20000000f00 */
[C---:B------:R-:W-:Y:S01]  /*1b550*/  FMUL.FTZ R175, R2.reuse, R200 ;  /* 0x000000c802af7220 */ /* 0x040fe20000410000 */
[----:B------:R-:W-:Y:S01]  /*1b560*/  IMAD.MOV.U32 R200, RZ, RZ, R184 ;  /* 0x000000ffffc87224 */ /* 0x000fe200078e00b8 */
[----:B------:R-:W-:Y:S01]  /*1b570*/  MOV R184, R7 ;  /* 0x0000000700b87202 */ /* 0x000fe20000000f00 */
[----:B------:R-:W-:Y:S01]  /*1b580*/  FMUL.FTZ R169, R2, R196 ;  /* 0x000000c402a97220 */ /* 0x000fe20000410000 */
[----:B------:R-:W-:-:S02]  /*1b590*/  IMAD.MOV.U32 R196, RZ, RZ, R153 ;  /* 0x000000ffffc47224 */ /* 0x000fc400078e0099 */
[----:B------:R2:W-:Y:S01]  /*1b5a0*/  MUFU.TANH R7, R203 ;  /* 0x000000cb00077308 */ /* 0x0005e20000002400 */
[----:B0-----:R-:W-:-:S07]  /*1b5b0*/  IMAD.MOV.U32 R202, RZ, RZ, R5 ;  /* 0x000000ffffca7224 */ /* 0x001fce00078e0005 */
[----:B------:R0:W-:Y:S01]  /*1b5c0*/  MUFU.TANH R5, R206 ;  /* 0x000000ce00057308 */ /* 0x0001e20000002400 */
[----:B--2---:R-:W-:-:S07]  /*1b5d0*/  IMAD.MOV.U32 R203, RZ, RZ, R4 ;  /* 0x000000ffffcb7224 */ /* 0x004fce00078e0004 */
[----:B------:R2:W-:Y:S01]  /*1b5e0*/  MUFU.TANH R4, R207 ;  /* 0x000000cf00047308 */ /* 0x0005e20000002400 */
[----:B0-----:R-:W4:Y:S07]  /*1b5f0*/  LDL R206, [R1+0x64] ;  /* 0x0000640001ce7983 */ /* 0x001f2e0000100800 */
[----:B------:R0:W1:Y:S01]  /*1b600*/  MUFU.TANH R185, R198 ;  /* 0x000000c600b97308 */ /* 0x0000620000002400 */
[----:B--2---:R-:W4:Y:S04]  /*1b610*/  LDL R207, [R1+0x78] ;  /* 0x0000780001cf7983 */ /* 0x004f280000100800 */
[----:B------:R-:W2:Y:S03]  /*1b620*/  SHFL.IDX PT, R153, R226, RZ, 0x1c1f ;  /* 0x001c1fffe2997589 */ /* 0x000ea600000e0000 */
[----:B------:R-:W2:Y:S01]  /*1b630*/  MUFU.TANH R154, R154 ;  /* 0x0000009a009a7308 */ /* 0x000ea20000002400 */
[----:B0-----:R-:W-:-:S02]  /*1b640*/  IMAD.MOV.U32 R198, RZ, RZ, R188 ;  /* 0x000000ffffc67224 */ /* 0x001fc400078e00bc */
[----:B------:R-:W-:Y:S02]  /*1b650*/  IMAD.MOV.U32 R188, RZ, RZ, R170 ;  /* 0x000000ffffbc7224 */ /* 0x000fe400078e00aa */
[----:B------:R-:W-:Y:S01]  /*1b660*/  IMAD.MOV.U32 R170, RZ, RZ, -0x80 ;  /* 0xffffff80ffaa7424 */ /* 0x000fe200078e00ff */
[----:B------:R0:W2:Y:S02]  /*1b670*/  SHFL.IDX PT, R168, R226, 0x1, 0x1c1f ;  /* 0x003c1f00e2a87f89 */ /* 0x0000a400000e0000 */
[----:B------:R-:W2:Y:S01]  /*1b680*/  MUFU.TANH R21, R21 ;  /* 0x0000001500157308 */ /* 0x000ea20000002400 */
[----:B------:R-:W-:-:S07]  /*1b690*/  IMAD R170, R3, R170, 0x1 ;  /* 0x0000000103aa7424 */ /* 0x000fce00078e02aa */
[----:B------:R-:W-:Y:S08]  /*1b6a0*/  MUFU.TANH R180, R186 ;  /* 0x000000ba00b47308 */ /* 0x000ff00000002400 */
[----:B------:R-:W-:Y:S08]  /*1b6b0*/  MUFU.TANH R157, R157 ;  /* 0x0000009d009d7308 */ /* 0x000ff00000002400 */
[----:B------:R1:W2:Y:S08]  /*1b6c0*/  MUFU.TANH R186, R195 ;  /* 0x000000c300ba7308 */ /* 0x0002b00000002400 */
[----:B------:R-:W2:Y:S08]  /*1b6d0*/  MUFU.TANH R160, R160 ;  /* 0x000000a000a07308 */ /* 0x000eb00000002400 */
[----:B------:R-:W2:Y:S08]  /*1b6e0*/  MUFU.TANH R162, R162 ;  /* 0x000000a200a27308 */ /* 0x000eb00000002400 */
[----:B------:R-:W2:Y:S01]  /*1b6f0*/  MUFU.TANH R163, R163 ;  /* 0x000000a300a37308 */ /* 0x000ea20000002400 */
[----:B-1----:R-:W-:-:S07]  /*1b700*/  FMUL.FTZ R195, R2, R211 ;  /* 0x000000d302c37220 */ /* 0x002fce0000410000 */
[----:B------:R-:W1:Y:S08]  /*1b710*/  MUFU.TANH R178, R178 ;  /* 0x000000b200b27308 */ /* 0x000e700000002400 */
[----:B------:R-:W1:Y:S08]  /*1b720*/  MUFU.TANH R164, R164 ;  /* 0x000000a400a47308 */ /* 0x000e700000002400 */
[----:B------:R-:W1:Y:S08]  /*1b730*/  MUFU.TANH R177, R177 ;  /* 0x000000b100b17308 */ /* 0x000e700000002400 */
[----:B------:R-:W1:Y:S01]  /*1b740*/  MUFU.TANH R165, R165 ;  /* 0x000000a500a57308 */ /* 0x000e620000002400 */
[C---:B------:R-:W-:Y:S01]  /*1b750*/  FMUL.FTZ R229, R2.reuse, R210 ;  /* 0x000000d202e57220 */ /* 0x040fe20000410000 */
[----:B0-----:R-:W-:Y:S01]  /*1b760*/  FMUL.FTZ R226, R2, R214 ;  /* 0x000000d602e27220 */ /* 0x001fe20000410000 */
[----:B------:R-:W-:-:S05]  /*1b770*/  IMAD.MOV.U32 R210, RZ, RZ, R183 ;  /* 0x000000ffffd27224 */ /* 0x000fca00078e00b7 */
[----:B------:R-:W0:Y:S01]  /*1b780*/  MUFU.TANH R173, R173 ;  /* 0x000000ad00ad7308 */ /* 0x000e220000002400 */
[----:B------:R-:W-:-:S07]  /*1b790*/  IMAD.MOV.U32 R214, RZ, RZ, R185 ;  /* 0x000000ffffd67224 */ /* 0x000fce00078e00b9 */
[----:B------:R-:W0:Y:S08]  /*1b7a0*/  MUFU.TANH R167, R167 ;  /* 0x000000a700a77308 */ /* 0x000e300000002400 */
[----:B------:R-:W0:Y:S08]  /*1b7b0*/  MUFU.TANH R166, R166 ;  /* 0x000000a600a67308 */ /* 0x000e300000002400 */
[----:B------:R-:W0:Y:S08]  /*1b7c0*/  MUFU.TANH R169, R169 ;  /* 0x000000a900a97308 */ /* 0x000e300000002400 */
[----:B------:R-:W0:Y:S08]  /*1b7d0*/  MUFU.TANH R174, R174 ;  /* 0x000000ae00ae7308 */ /* 0x000e300000002400 */
[----:B------:R-:W0:Y:S08]  /*1b7e0*/  MUFU.TANH R175, R175 ;  /* 0x000000af00af7308 */ /* 0x000e300000002400 */
[----:B------:R-:W0:Y:S08]  /*1b7f0*/  MUFU.TANH R176, R176 ;  /* 0x000000b000b07308 */ /* 0x000e300000002400 */
[----:B------:R-:W0:Y:S01]  /*1b800*/  MUFU.TANH R189, R189 ;  /* 0x000000bd00bd7308 */ /* 0x000e220000002400 */
[----:B----4-:R-:W-:-:S05]  /*1b810*/  IADD3 R170, R206, R170, -R207 ;  /* 0x000000aaceaa7210 */ /* 0x010fca0007ffe8cf */
[----:B---3--:R-:W-:-:S04]  /*1b820*/  IMAD.IADD R170, R170, 0x1, -R204 ;  /* 0x00000001aaaa7824 */ /* 0x008fc800078e0acc */
[----:B--2---:R-:W-:Y:S02]  /*1b830*/  IMAD.IADD R153, R170, 0x1, R153 ;  /* 0x00000001aa997824 */ /* 0x004fe400078e0299 */
[----:B------:R-:W-:-:S03]  /*1b840*/  IMAD.MOV.U32 R204, RZ, RZ, R202 ;  /* 0x000000ffffcc7224 */ /* 0x000fc600078e00ca */
[C---:B------:R-:W-:Y:S01]  /*1b850*/  ISETP.GT.AND P2, PT, R153.reuse, RZ, PT ;  /* 0x000000ff9900720c */ /* 0x040fe20003f44270 */
[----:B------:R-:W-:Y:S01]  /*1b860*/  IMAD.MOV.U32 R202, RZ, RZ, R199 ;  /* 0x000000ffffca7224 */ /* 0x000fe200078e00c7 */
[C---:B------:R-:W-:Y:S01]  /*1b870*/  ISETP.GT.AND P3, PT, R153.reuse, 0x1, PT ;  /* 0x000000019900780c */ /* 0x040fe20003f64270 */
[----:B------:R-:W-:Y:S01]  /*1b880*/  IMAD.MOV.U32 R199, RZ, RZ, R192 ;  /* 0x000000ffffc77224 */ /* 0x000fe200078e00c0 */
[----:B------:R-:W-:Y:S01]  /*1b890*/  FSEL R192, R182, -INF , P2 ;  /* 0xff800000b6c07808 */ /* 0x000fe20001000000 */
[----:B------:R-:W-:Y:S01]  /*1b8a0*/  IMAD.MOV.U32 R206, RZ, RZ, R203 ;  /* 0x000000ffffce7224 */ /* 0x000fe200078e00cb */
[C---:B------:R-:W-:Y:S02]  /*1b8b0*/  ISETP.GT.AND P4, PT, R153.reuse, 0x8, PT ;  /* 0x000000089900780c */ /* 0x040fe40003f84270 */
[C---:B------:R-:W-:Y:S02]  /*1b8c0*/  ISETP.GT.AND P2, PT, R153.reuse, 0x10, PT ;  /* 0x000000109900780c */ /* 0x040fe40003f44270 */
[----:B------:R-:W-:Y:S01]  /*1b8d0*/  MOV R203, R201 ;  /* 0x000000c900cb7202 */ /* 0x000fe20000000f00 */
[----:B------:R-:W-:Y:S01]  /*1b8e0*/  IMAD.MOV.U32 R201, RZ, RZ, R197 ;  /* 0x000000ffffc97224 */ /* 0x000fe200078e00c5 */
[----:B------:R-:W-:Y:S01]  /*1b8f0*/  IADD3 R168, R170, R168, RZ ;  /* 0x000000a8aaa87210 */ /* 0x000fe20007ffe0ff */
[----:B------:R-:W-:Y:S01]  /*1b900*/  IMAD.MOV.U32 R197, RZ, RZ, R190 ;  /* 0x000000ffffc57224 */ /* 0x000fe200078e00be */
[C---:B------:R-:W-:Y:S01]  /*1b910*/  ISETP.GT.AND P1, PT, R153.reuse, 0x9, PT ;  /* 0x000000099900780c */ /* 0x040fe20003f24270 */
[----:B------:R-:W-:Y:S01]  /*1b920*/  IMAD.MOV.U32 R190, RZ, RZ, R227 ;  /* 0x000000ffffbe7224 */ /* 0x000fe200078e00e3 */
[----:B------:R-:W-:Y:S01]  /*1b930*/  FSEL R170, R228, -INF , P3 ;  /* 0xff800000e4aa7808 */ /* 0x000fe20001800000 */
[----:B------:R-:W-:Y:S01]  /*1b940*/  FMUL.FTZ R227, R2, R215 ;  /* 0x000000d702e37220 */ /* 0x000fe20000410000 */
[----:B------:R-:W-:-:S02]  /*1b950*/  ISETP.GT.AND P3, PT, R153, 0x11, PT ;  /* 0x000000119900780c */ /* 0x000fc40003f64270 */
[----:B------:R-:W-:Y:S02]  /*1b960*/  FSEL R152, R152, -INF , P4 ;  /* 0xff80000098987808 */ /* 0x000fe40002000000 */
[----:B------:R-:W-:Y:S01]  /*1b970*/  FSEL R182, R154, -INF , P2 ;  /* 0xff8000009ab67808 */ /* 0x000fe20001000000 */
[----:B------:R-:W-:Y:S01]  /*1b980*/  IMAD.MOV.U32 R154, RZ, RZ, R206 ;  /* 0x000000ffff9a7224 */ /* 0x000fe200078e00ce */
[----:B------:R-:W-:Y:S01]  /*1b990*/  ISETP.GT.AND P4, PT, R153, 0x18, PT ;  /* 0x000000189900780c */ /* 0x000fe20003f84270 */
[----:B------:R-:W-:Y:S01]  /*1b9a0*/  IMAD.MOV.U32 R215, RZ, RZ, R171 ;  /* 0x000000ffffd77224 */ /* 0x000fe200078e00ab */
[----:B------:R-:W-:Y:S01]  /*1b9b0*/  FSEL R171, R21, -INF , P1 ;  /* 0xff80000015ab7808 */ /* 0x000fe20000800000 */
[----:B------:R-:W-:Y:S01]  /*1b9c0*/  IMAD.MOV.U32 R206, RZ, RZ, R204 ;  /* 0x000000ffffce7224 */ /* 0x000fe200078e00cc */
[----:B------:R-:W-:Y:S01]  /*1b9d0*/  ISETP.GT.AND P1, PT, R153, 0x19, PT ;  /* 0x000000199900780c */ /* 0x000fe20003f24270 */
[----:B------:R-:W-:Y:S01]  /*1b9e0*/  IMAD.MOV.U32 R204, RZ, RZ, R197 ;  /* 0x000000ffffcc7224 */ /* 0x000fe200078e00c5 */
[----:B------:R-:W-:Y:S01]  /*1b9f0*/  FSEL R155, R155, -INF , P3 ;  /* 0xff8000009b9b7808 */ /* 0x000fe20001800000 */
[----:B------:R-:W-:Y:S01]  /*1ba00*/  IMAD.MOV.U32 R197, RZ, RZ, R188 ;  /* 0x000000ffffc57224 */ /* 0x000fe200078e00bc */
[C---:B------:R-:W-:Y:S01]  /*1ba10*/  ISETP.GT.AND P2, PT, R153.reuse, 0x20, PT ;  /* 0x000000209900780c */ /* 0x040fe20003f44270 */
[----:B------:R-:W-:Y:S01]  /*1ba20*/  IMAD.MOV.U32 R207, RZ, RZ, R203 ;  /* 0x000000ffffcf7224 */ /* 0x000fe200078e00cb */
[C---:B------:R-:W-:Y:S01]  /*1ba30*/  ISETP.GT.AND P3, PT, R153.reuse, 0x21, PT ;  /* 0x000000219900780c */ /* 0x040fe20003f64270 */
[----:B------:R-:W-:Y:S01]  /*1ba40*/  IMAD.MOV.U32 R211, RZ, RZ, R201 ;  /* 0x000000ffffd37224 */ /* 0x000fe200078e00c9 */
[----:B------:R-:W-:Y:S01]  /*1ba50*/  FSEL R188, R156, -INF , P4 ;  /* 0xff8000009cbc7808 */ /* 0x000fe20002000000 */
[----:B------:R-:W-:Y:S01]  /*1ba60*/  IMAD.MOV.U32 R201, RZ, RZ, R187 ;  /* 0x000000ffffc97224 */ /* 0x000fe200078e00bb */
[----:B------:R-:W-:Y:S01]  /*1ba70*/  ISETP.GT.AND P4, PT, R153, 0x28, PT ;  /* 0x000000289900780c */ /* 0x000fe20003f84270 */
[----:B------:R-:W-:Y:S01]  /*1ba80*/  IMAD.MOV.U32 R21, RZ, RZ, R186 ;  /* 0x000000ffff157224 */ /* 0x000fe200078e00ba */
[----:B------:R-:W-:Y:S01]  /*1ba90*/  MOV R203, R193 ;  /* 0x000000c100cb7202 */ /* 0x000fe20000000f00 */
[----:B------:R-:W-:Y:S01]  /*1baa0*/  IMAD.MOV.U32 R193, RZ, RZ, R181 ;  /* 0x000000ffffc17224 */ /* 0x000fe200078e00b5 */
[----:B------:R-:W-:-:S02]  /*1bab0*/  FSEL R187, R157, -INF , P1 ;  /* 0xff8000009dbb7808 */ /* 0x000fc40000800000 */
[----:B------:R-:W-:Y:S02]  /*1bac0*/  MOV R156, R180 ;  /* 0x000000b4009c7202 */ /* 0x000fe40000000f00 */
[----:B------:R-:W-:Y:S02]  /*1bad0*/  ISETP.GT.AND P1, PT, R153, 0x29, PT ;  /* 0x000000299900780c */ /* 0x000fe40003f24270 */
[----:B------:R-:W-:Y:S02]  /*1bae0*/  FSEL R186, R159, -INF , P2 ;  /* 0xff8000009fba7808 */ /* 0x000fe40001000000 */
[----:B------:R-:W-:Y:S01]  /*1baf0*/  FSEL R181, R158, -INF , P3 ;  /* 0xff8000009eb57808 */ /* 0x000fe20001800000 */
[----:B------:R-:W-:Y:S01]  /*1bb00*/  IMAD.MOV.U32 R157, RZ, RZ, R179 ;  /* 0x000000ffff9d7224 */ /* 0x000fe200078e00b3 */
[C---:B------:R-:W-:Y:S02]  /*1bb10*/  ISETP.GT.AND P2, PT, R153.reuse, 0x30, PT ;  /* 0x000000309900780c */ /* 0x040fe40003f44270 */
[----:B------:R-:W-:-:S02]  /*1bb20*/  ISETP.GT.AND P3, PT, R153, 0x31, PT ;  /* 0x000000319900780c */ /* 0x000fc40003f64270 */
[----:B------:R-:W-:Y:S02]  /*1bb30*/  FSEL R180, R161, -INF , P4 ;  /* 0xff800000a1b47808 */ /* 0x000fe40002000000 */
[C---:B------:R-:W-:Y:S02]  /*1bb40*/  ISETP.GT.AND P4, PT, R153.reuse, 0x38, PT ;  /* 0x000000389900780c */ /* 0x040fe40003f84270 */
[----:B------:R-:W-:Y:S02]  /*1bb50*/  FSEL R183, R160, -INF , P1 ;  /* 0xff800000a0b77808 */ /* 0x000fe40000800000 */
[----:B------:R-:W-:Y:S02]  /*1bb60*/  ISETP.GT.AND P1, PT, R153, 0x39, PT ;  /* 0x000000399900780c */ /* 0x000fe40003f24270 */
[----:B------:R-:W-:Y:S02]  /*1bb70*/  FSEL R185, R162, -INF , P2 ;  /* 0xff800000a2b97808 */ /* 0x000fe40001000000 */
[----:B------:R-:W-:Y:S01]  /*1bb80*/  FSEL R179, R163, -INF , P3 ;  /* 0xff800000a3b37808 */ /* 0x000fe20001800000 */
[----:B------:R-:W-:Y:S01]  /*1bb90*/  IMAD.MOV.U32 R163, RZ, RZ, R157 ;  /* 0x000000ffffa37224 */ /* 0x000fe200078e009d */
[C---:B------:R-:W-:Y:S01]  /*1bba0*/  ISETP.GT.AND P2, PT, R153.reuse, 0x40, PT ;  /* 0x000000409900780c */ /* 0x040fe20003f44270 */
[----:B------:R-:W-:Y:S01]  /*1bbb0*/  IMAD.MOV.U32 R157, RZ, RZ, R156 ;  /* 0x000000ffff9d7224 */ /* 0x000fe200078e009c */
[----:B-1----:R-:W-:Y:S01]  /*1bbc0*/  FSEL R178, R178, -INF , P4 ;  /* 0xff800000b2b27808 */ /* 0x002fe20002000000 */
[----:B------:R-:W-:Y:S01]  /*1bbd0*/  IMAD.MOV.U32 R156, RZ, RZ, R184 ;  /* 0x000000ffff9c7224 */ /* 0x000fe200078e00b8 */
[----:B------:R-:W-:-:S02]  /*1bbe0*/  ISETP.GT.AND P3, PT, R153, 0x41, PT ;  /* 0x000000419900780c */ /* 0x000fc40003f64270 */
[----:B------:R-:W-:Y:S02]  /*1bbf0*/  ISETP.GT.AND P4, PT, R153, 0x48, PT ;  /* 0x000000489900780c */ /* 0x000fe40003f84270 */
[----:B------:R-:W-:Y:S01]  /*1bc00*/  FSEL R184, R164, -INF , P1 ;  /* 0xff800000a4b87808 */ /* 0x000fe20000800000 */
[----:B------:R-:W-:Y:S01]  /*1bc10*/  IMAD.MOV.U32 R164, RZ, RZ, R154 ;  /* 0x000000ffffa47224 */ /* 0x000fe200078e009a */
[----:B------:R-:W-:Y:S02]  /*1bc20*/  FSEL R177, R177, -INF , P2 ;  /* 0xff800000b1b17808 */ /* 0x000fe40001000000 */
[C---:B------:R-:W-:Y:S02]  /*1bc30*/  ISETP.GT.AND P1, PT, R153.reuse, 0x49, PT ;  /* 0x000000499900780c */ /* 0x040fe40003f24270 */
[----:B------:R-:W-:Y:S02]  /*1bc40*/  ISETP.GT.AND P2, PT, R153, 0x50, PT ;  /* 0x000000509900780c */ /* 0x000fe40003f44270 */
[----:B------:R-:W-:-:S02]  /*1bc50*/  FSEL R154, R165, -INF , P3 ;  /* 0xff800000a59a7808 */ /* 0x000fc40001800000 */
[----:B------:R-:W-:Y:S02]  /*1bc60*/  FSEL R172, R172, -INF , P4 ;  /* 0xff800000acac7808 */ /* 0x000fe40002000000 */
[C---:B------:R-:W-:Y:S02]  /*1bc70*/  ISETP.GT.AND P3, PT, R153.reuse, 0x51, PT ;  /* 0x000000519900780c */ /* 0x040fe40003f64270 */
[----:B------:R-:W-:Y:S02]  /*1bc80*/  ISETP.GT.AND P4, PT, R153, 0x58, PT ;  /* 0x000000589900780c */ /* 0x000fe40003f84270 */
[----:B0-----:R-:W-:Y:S02]  /*1bc90*/  FSEL R173, R173, -INF , P1 ;  /* 0xff800000adad7808 */ /* 0x001fe40000800000 */
[----:B------:R-:W-:Y:S02]  /*1bca0*/  FSEL R161, R167, -INF , P2 ;  /* 0xff800000a7a17808 */ /* 0x000fe40001000000 */
[----:B------:R-:W-:-:S02]  /*1bcb0*/  ISETP.GT.AND P1, PT, R153, 0x59, PT ;  /* 0x000000599900780c */ /* 0x000fc40003f24270 */
[----:B------:R-:W-:Y:S02]  /*1bcc0*/  ISETP.GT.AND P2, PT, R153, 0x60, PT ;  /* 0x000000609900780c */ /* 0x000fe40003f44270 */
[----:B------:R-:W-:Y:S02]  /*1bcd0*/  FSEL R160, R166, -INF , P3 ;  /* 0xff800000a6a07808 */ /* 0x000fe40001800000 */
[----:B------:R-:W-:Y:S02]  /*1bce0*/  FSEL R162, R169, -INF , P4 ;  /* 0xff800000a9a27808 */ /* 0x000fe40002000000 */
[C---:B------:R-:W-:Y:S02]  /*1bcf0*/  ISETP.GT.AND P3, PT, R153.reuse, 0x61, PT ;  /* 0x000000619900780c */ /* 0x040fe40003f64270 */
[----:B------:R-:W-:Y:S01]  /*1bd00*/  ISETP.GT.AND P4, PT, R153, 0x68, PT ;  /* 0x000000689900780c */ /* 0x000fe20003f84270 */
[----:B------:R-:W-:Y:S01]  /*1bd10*/  IMAD.MOV.U32 R165, RZ, RZ, R157 ;  /* 0x000000ffffa57224 */ /* 0x000fe200078e009d */
[----:B------:R-:W-:-:S02]  /*1bd20*/  MOV R167, R156 ;  /* 0x0000009c00a77202 */ /* 0x000fc40000000f00 */
[----:B------:R-:W-:Y:S02]  /*1bd30*/  FSEL R156, R174, -INF , P1 ;  /* 0xff800000ae9c7808 */ /* 0x000fe40000800000 */
[----:B------:R-:W-:Y:S02]  /*1bd40*/  FSEL R157, R175, -INF , P2 ;  /* 0xff800000af9d7808 */ /* 0x000fe40001000000 */
[C---:B------:R-:W-:Y:S02]  /*1bd50*/  ISETP.GT.AND P1, PT, R168.reuse, RZ, PT ;  /* 0x000000ffa800720c */ /* 0x040fe40003f24270 */
[----:B------:R-:W-:Y:S02]  /*1bd60*/  ISETP.GT.AND P2, PT, R168, 0x1, PT ;  /* 0x00000001a800780c */ /* 0x000fe40003f44270 */
[----:B------:R-:W-:Y:S02]  /*1bd70*/  FSEL R158, R176, -INF , P3 ;  /* 0xff800000b09e7808 */ /* 0x000fe40001800000 */
[----:B------:R-:W-:-:S02]  /*1bd80*/  FSEL R159, R189, -INF , P4 ;  /* 0xff800000bd9f7808 */ /* 0x000fc40002000000 */
[C---:B------:R-:W-:Y:S02]  /*1bd90*/  ISETP.GT.AND P3, PT, R168.reuse, 0x8, PT ;  /* 0x00000008a800780c */ /* 0x040fe40003f64270 */
[----:B------:R-:W-:Y:S02]  /*1bda0*/  ISETP.GT.AND P4, PT, R168, 0x9, PT ;  /* 0x00000009a800780c */ /* 0x000fe40003f84270 */
[----:B------:R-:W-:Y:S02]  /*1bdb0*/  FSEL R197, R197, -INF , P1 ;  /* 0xff800000c5c57808 */ /* 0x000fe40000800000 */
[----:B------:R-:W-:Y:S02]  /*1bdc0*/  FSEL R198, R198, -INF , P2 ;  /* 0xff800000c6c67808 */ /* 0x000fe40001000000 */
[C---:B------:R-:W-:Y:S02]  /*1bdd0*/  ISETP.GT.AND P1, PT, R168.reuse, 0x10, PT ;  /* 0x00000010a800780c */ /* 0x040fe40003f24270 */
[----:B------:R-:W-:-:S02]  /*1bde0*/  ISETP.GT.AND P2, PT, R168, 0x11, PT ;  /* 0x00000011a800780c */ /* 0x000fc40003f44270 */
[----:B------:R-:W-:Y:S02]  /*1bdf0*/  FSEL R191, R191, -INF , P3 ;  /* 0xff800000bfbf7808 */ /* 0x000fe40001800000 */
[----:B------:R-:W-:Y:S02]  /*1be00*/  FSEL R196, R196, -INF , P4 ;  /* 0xff800000c4c47808 */ /* 0x000fe40002000000 */
[C---:B------:R-:W-:Y:S02]  /*1be10*/  ISETP.GT.AND P3, PT, R168.reuse, 0x18, PT ;  /* 0x00000018a800780c */ /* 0x040fe40003f64270 */
[----:B------:R-:W-:Y:S02]  /*1be20*/  ISETP.GT.AND P4, PT, R168, 0x19, PT ;  /* 0x00000019a800780c */ /* 0x000fe40003f84270 */
[----:B------:R-:W-:Y:S02]  /*1be30*/  FSEL R228, R8, -INF , P1 ;  /* 0xff80000008e47808 */ /* 0x000fe40000800000 */
[----:B------:R-:W-:Y:S01]  /*1be40*/  FSEL R215, R215, -INF , P2 ;  /* 0xff800000d7d77808 */ /* 0x000fe20001000000 */
[----:B------:R-:W0:Y:S01]  /*1be50*/  MUFU.TANH R229, R229 ;  /* 0x000000e500e57308 */ /* 0x000e220000002400 */
[C---:B------:R-:W-:Y:S01]  /*1be60*/  ISETP.GT.AND P1, PT, R168.reuse, 0x20, PT ;  /* 0x00000020a800780c */ /* 0x040fe20003f24270 */
[----:B------:R-:W-:Y:S01]  /*1be70*/  UMOV UR41, UR40 ;  /* 0x0000002800297c82 */ /* 0x000fe20008000000 */
[----:B------:R-:W-:Y:S01]  /*1be80*/  ISETP.GT.AND P2, PT, R168, 0x21, PT ;  /* 0x00000021a800780c */ /* 0x000fe20003f44270 */
[----:B------:R-:W-:Y:S01]  /*1be90*/  FMUL.FTZ R205, R2, R205 ;  /* 0x000000cd02cd7220 */ /* 0x000fe20000410000 */
[----:B------:R-:W-:Y:S01]  /*1bea0*/  FSEL R200, R200, -INF , P3 ;  /* 0xff800000c8c87808 */ /* 0x000fe20001800000 */
[----:B------:R1:W5:Y:S01]  /*1beb0*/  LDL.LU R8, [R1+0x1d4] ;  /* 0x0001d40001087983 */ /* 0x0003620000300800 */
        /* <DEDUP_REMOVED lines=26> */
[C---:B------:R-:W-:Y:S02]  /*1c060*/  ISETP.GT.AND P4, PT, R168.reuse, 0x59, PT ;  /* 0x00000059a800780c */ /* 0x040fe40003f84270 */
[----:B------:R-:W-:Y:S02]  /*1c070*/  FSEL R163, R163, -INF , P1 ;  /* 0xff800000a3a37808 */ /* 0x000fe40000800000 */
[----:B------:R-:W-:Y:S02]  /*1c080*/  FSEL R164, R21, -INF , P2 ;  /* 0xff80000015a47808 */ /* 0x000fe40001000000 */
[----:B------:R-:W-:Y:S02]  /*1c090*/  ISETP.GT.AND P1, PT, R168, 0x60, PT ;  /* 0x00000060a800780c */ /* 0x000fe40003f24270 */
[----:B------:R-:W-:-:S02]  /*1c0a0*/  FSEL R214, R214, -INF , P3 ;  /* 0xff800000d6d67808 */ /* 0x000fc40001800000 */
[----:B------:R-:W-:Y:S02]  /*1c0b0*/  FSEL R21, R211, -INF , P4 ;  /* 0xff800000d3157808 */ /* 0x000fe40002000000 */
[C---:B------:R-:W-:Y:S02]  /*1c0c0*/  ISETP.GT.AND P2, PT, R168.reuse, 0x61, PT ;  /* 0x00000061a800780c */ /* 0x040fe40003f44270 */
[C---:B------:R-:W-:Y:S02]  /*1c0d0*/  ISETP.GT.AND P3, PT, R168.reuse, 0x68, PT ;  /* 0x00000068a800780c */ /* 0x040fe40003f64270 */
[----:B------:R-:W-:Y:S02]  /*1c0e0*/  ISETP.GT.AND P4, PT, R168, 0x69, PT ;  /* 0x00000069a800780c */ /* 0x000fe40003f84270 */
[----:B------:R-:W-:Y:S02]  /*1c0f0*/  FSEL R165, R210, -INF , P1 ;  /* 0xff800000d2a57808 */ /* 0x000fe40000800000 */
[----:B------:R-:W-:-:S02]  /*1c100*/  FSEL R166, R7, -INF , P2 ;  /* 0xff80000007a67808 */ /* 0x000fc40001000000 */
[----:B------:R-:W-:Y:S01]  /*1c110*/  FSEL R167, R5, -INF , P3 ;  /* 0xff80000005a77808 */ /* 0x000fe20001800000 */
[----:B------:R-:W2:Y:S01]  /*1c120*/  MUFU.TANH R195, R195 ;  /* 0x000000c300c37308 */ /* 0x000ea20000002400 */
[----:B------:R-:W-:-:S07]  /*1c130*/  FSEL R210, R4, -INF , P4 ;  /* 0xff80000004d27808 */ /* 0x000fce0002000000 */
[----:B------:R-:W3:Y:S01]  /*1c140*/  MUFU.TANH R226, R226 ;  /* 0x000000e200e27308 */ /* 0x000ee20000002400 */
[----:B------:R-:W-:-:S07]  /*1c150*/  ISETP.GT.AND P1, PT, R168, 0x70, PT ;  /* 0x00000070a800780c */ /* 0x000fce0003f24270 */
[----:B------:R-:W4:Y:S01]  /*1c160*/  MUFU.TANH R227, R227 ;  /* 0x000000e300e37308 */ /* 0x000f220000002400 */
[C---:B------:R-:W-:Y:S02]  /*1c170*/  ISETP.GT.AND P2, PT, R168.reuse, 0x71, PT ;  /* 0x00000071a800780c */ /* 0x040fe40003f44270 */
[----:B------:R-:W-:Y:S01]  /*1c180*/  ISETP.GT.AND P5, PT, R153, 0x79, PT ;  /* 0x000000799900780c */ /* 0x000fe20003fa4270 */
[----:B------:R-:W-:Y:S01]  /*1c190*/  IMAD.U32 R169, RZ, RZ, UR41 ;  /* 0x00000029ffa97e24 */ /* 0x000fe2000f8e00ff */
[C---:B------:R-:W-:Y:S01]  /*1c1a0*/  ISETP.GT.AND P3, PT, R168.reuse, 0x78, PT ;  /* 0x00000078a800780c */ /* 0x040fe20003f64270 */
[----:B------:R1:W5:Y:S01]  /*1c1b0*/  LDL.LU R7, [R1+0x1d0] ;  /* 0x0001d00001077983 */ /* 0x0003620000300800 */
[----:B------:R-:W-:Y:S02]  /*1c1c0*/  ISETP.GT.AND P4, PT, R168, 0x79, PT ;  /* 0x00000079a800780c */ /* 0x000fe40003f84270 */
[----:B------:R-:W-:Y:S01]  /*1c1d0*/  FMNMX.FTZ R168, R197, R225, !PT ;  /* 0x000000e1c5a87209 */ /* 0x000fe20007810000 */
[----:B------:R1:W-:Y:S01]  /*1c1e0*/  MUFU.TANH R176, R205 ;  /* 0x000000cd00b07308 */ /* 0x0003e20000002400 */
[----:B0-----:R-:W-:Y:S01]  /*1c1f0*/  FSEL R211, R229, -INF , P1 ;  /* 0xff800000e5d37808 */ /* 0x001fe20000800000 */
[----:B------:R0:W5:Y:S01]  /*1c200*/  LDL.LU R5, [R1+0x1cc] ;  /* 0x0001cc0001057983 */ /* 0x0001620000300800 */
[----:B------:R-:W-:-:S02]  /*1c210*/  FMNMX.FTZ R168, R198, R168, !PT ;  /* 0x000000a8c6a87209 */ /* 0x000fc40007810000 */
[----:B--2---:R-:W-:Y:S01]  /*1c220*/  FSEL R195, R195, -INF , P2 ;  /* 0xff800000c3c37808 */ /* 0x004fe20001000000 */
[----:B------:R0:W5:Y:S01]  /*1c230*/  LDL.LU R4, [R1+0x1c8] ;  /* 0x0001c80001047983 */ /* 0x0001620000300800 */
        /* <DEDUP_REMOVED lines=26> */
[----:B------:R-:W-:Y:S02]  /*1c3e0*/  FMNMX.FTZ R168, R211, R168, !PT ;  /* 0x000000a8d3a87209 */ /* 0x000fe40007810000 */
[----:B---3--:R-:W-:Y:S02]  /*1c3f0*/  FSEL R226, R226, -INF , P3 ;  /* 0xff800000e2e27808 */ /* 0x008fe40001800000 */
[----:B------:R-:W-:Y:S02]  /*1c400*/  FMNMX.FTZ R168, R195, R168, !PT ;  /* 0x000000a8c3a87209 */ /* 0x000fe40007810000 */
[----:B----4-:R-:W-:Y:S02]  /*1c410*/  FSEL R227, R227, -INF , P4 ;  /* 0xff800000e3e37808 */ /* 0x010fe40002000000 */
[C---:B------:R-:W-:Y:S02]  /*1c420*/  ISETP.GT.AND P1, PT, R153.reuse, 0x69, PT ;  /* 0x000000699900780c */ /* 0x040fe40003f24270 */
[----:B------:R-:W-:-:S02]  /*1c430*/  ISETP.GT.AND P2, PT, R153, 0x70, PT ;  /* 0x000000709900780c */ /* 0x000fc40003f44270 */
[C---:B------:R-:W-:Y:S02]  /*1c440*/  ISETP.GT.AND P3, PT, R153.reuse, 0x71, PT ;  /* 0x000000719900780c */ /* 0x040fe40003f64270 */
[----:B------:R-:W-:Y:S02]  /*1c450*/  ISETP.GT.AND P4, PT, R153, 0x78, PT ;  /* 0x000000789900780c */ /* 0x000fe40003f84270 */
[----:B------:R-:W-:-:S04]  /*1c460*/  FMNMX.FTZ R153, R226, R168, !PT ;  /* 0x000000a8e2997209 */ /* 0x000fc80007810000 */
[----:B------:R-:W-:-:S05]  /*1c470*/  FMNMX.FTZ R153, R227, R153, !PT ;  /* 0x00000099e3997209 */ /* 0x000fca0007810000 */
[----:B------:R-:W2:Y:S02]  /*1c480*/  SHFL.BFLY PT, R168, R153, 0x2, 0x1f ;  /* 0x0c401f0099a87f89 */ /* 0x000ea400000e0000 */
[----:B--2---:R-:W-:-:S05]  /*1c490*/  FMNMX.FTZ R168, R153, R168, !PT ;  /* 0x000000a899a87209 */ /* 0x004fca0007810000 */
[----:B------:R-:W2:Y:S02]  /*1c4a0*/  SHFL.BFLY PT, R153, R168, 0x1, 0x1f ;  /* 0x0c201f00a8997f89 */ /* 0x000ea400000e0000 */
[----:B--2---:R-:W-:-:S04]  /*1c4b0*/  FMNMX.FTZ R168, R168, R153, !PT ;  /* 0x00000099a8a87209 */ /* 0x004fc80007810000 */
[C---:B------:R-:W-:Y:S01]  /*1c4c0*/  FSETP.NEU.FTZ.AND P6, PT, R168.reuse, -INF , PT ;  /* 0xff800000a800780b */ /* 0x040fe20003fdd000 */
[----:B------:R-:W-:-:S03]  /*1c4d0*/  FFMA.FTZ R169, R168, R169, -8 ;  /* 0xc1000000a8a97423 */ /* 0x000fc600000100a9 */
[----:B------:R-:W-:Y:S02]  /*1c4e0*/  FSEL R153, R168, RZ, P6 ;  /* 0x000000ffa8997208 */ /* 0x000fe40003000000 */
[----:B------:R-:W-:-:S03]  /*1c4f0*/  FSEL R169, R169, RZ, P6 ;  /* 0x000000ffa9a97208 */ /* 0x000fc60003000000 */
[----:B------:R-:W-:Y:S02]  /*1c500*/  FADD.FTZ R153, -R153, R225 ;  /* 0x000000e199997221 */ /* 0x000fe40000010100 */
[----:B------:R-:W-:-:S02]  /*1c510*/  FFMA.FTZ R191, R191, UR41, -R169 ;  /* 0x00000029bfbf7c23 */ /* 0x000fc400080108a9 */
[----:B------:R-:W-:Y:S01]  /*1c520*/  FMUL.FTZ R153, R153, UR41 ;  /* 0x0000002999997c20 */ /* 0x000fe20008410000 */
        /* <DEDUP_REMOVED lines=14> */
[----:B-1----:R-:W-:-:S01]  /*1c610*/  FFMA.FTZ R205, R199, UR41, -R169 ;  /* 0x00000029c7cd7c23 */ /* 0x002fc200080108a9 */
        /* <DEDUP_REMOVED lines=15> */
[----:B------:R-:W-:-:S02]  /*1c710*/  FFMA.FTZ R227, R227, UR41, -R169 ;  /* 0x00000029e3e37c23 */ /* 0x000fc400080108a9 */
[----:B------:R-:W-:Y:S08]  /*1c720*/  MUFU.EX2 R169, R153 ;  /* 0x0000009900a97308 */ /* 0x000ff00000000800 */
[----:B------:R-:W-:Y:S08]  /*1c730*/  MUFU.EX2 R153, R191 ;  /* 0x000000bf00997308 */ /* 0x000ff00000000800 */
[----:B------:R1:W-:Y:S02]  /*1c740*/  MUFU.EX2 R191, R196 ;  /* 0x000000c400bf7308 */ /* 0x0003e40000000800 */
[----:B-1----:R-:W-:-:S04]  /*1c750*/  FMNMX.FTZ R196, R192, R224, !PT ;  /* 0x000000e0c0c47209 */ /* 0x002fc80007810000 */
        /* <DEDUP_REMOVED lines=9> */
[----:B------:R-:W-:Y:S01]  /*1c7f0*/  FMNMX.FTZ R196, R180, R196, !PT ;  /* 0x000000c4b4c47209 */ /* 0x000fe20007810000 */
[----:B------:R-:W1:Y:S03]  /*1c800*/  MUFU.EX2 R197, R197 ;  /* 0x000000c500c57308 */ /* 0x000e660000000800 */
[----:B------:R-:W-:-:S04]  /*1c810*/  FMNMX.FTZ R196, R183, R196, !PT ;  /* 0x000000c4b7c47209 */ /* 0x000fc80007810000 */
[----:B------:R-:W-:Y:S01]  /*1c820*/  FMNMX.FTZ R196, R185, R196, !PT ;  /* 0x000000c4b9c47209 */ /* 0x000fe20007810000 */
[----:B------:R-:W2:Y:S03]  /*1c830*/  MUFU.EX2 R198, R198 ;  /* 0x000000c600c67308 */ /* 0x000ea60000000800 */
[----:B------:R-:W-:-:S04]  /*1c840*/  FMNMX.FTZ R196, R179, R196, !PT ;  /* 0x000000c4b3c47209 */ /* 0x000fc80007810000 */
[----:B------:R-:W-:Y:S01]  /*1c850*/  FMNMX.FTZ R196, R178, R196, !PT ;  /* 0x000000c4b2c47209 */ /* 0x000fe20007810000 */
[----:B-1----:R-:W-:-:S03]  /*1c860*/  FFMA.FTZ R0, R169, R0, R197 ;  /* 0x00000000a9007223 */ /* 0x002fc600000100c5 */
[----:B------:R-:W-:-:S04]  /*1c870*/  FMNMX.FTZ R196, R184, R196, !PT ;  /* 0x000000c4b8c47209 */ /* 0x000fc80007810000 */
[----:B------:R-:W-:Y:S01]  /*1c880*/  FMNMX.FTZ R196, R177, R196, !PT ;  /* 0x000000c4b1c47209 */ /* 0x000fe20007810000 */
[----:B--2---:R-:W-:-:S03]  /*1c890*/  FADD.FTZ R0, R198, R0 ;  /* 0x00000000c6007221 */ /* 0x004fc60000010000 */
[----:B------:R-:W-:Y:S01]  /*1c8a0*/  FMNMX.FTZ R196, R154, R196, !PT ;  /* 0x000000c49ac47209 */ /* 0x000fe20007810000 */
[----:B------:R-:W-:-:S01]  /*1c8b0*/  FADD.FTZ R0, R153, R0 ;  /* 0x0000000099007221 */ /* 0x000fc20000010000 */
[----:B------:R-:W-:Y:S02]  /*1c8c0*/  F2FP.SATFINITE.E4M3.F32.PACK_AB_MERGE_C R153, R191, R153, RZ ;  /* 0x00000099bf99723e */ /* 0x000fe400048070ff */
[----:B------:R-:W-:Y:S02]  /*1c8d0*/  FMNMX.FTZ R196, R172, R196, !PT ;  /* 0x000000c4acc47209 */ /* 0x000fe40007810000 */
[----:B------:R-:W-:Y:S02]  /*1c8e0*/  F2FP.SATFINITE.E4M3.F32.PACK_AB_MERGE_C R153, R198, R197, R153 ;  /* 0x000000c5c699723e */ /* 0x000fe40004807099 */
[----:B------:R-:W-:-:S04]  /*1c8f0*/  FMNMX.FTZ R197, R173, R196, !PT ;  /* 0x000000c4adc57209 */ /* 0x000fc80007810000 */
[----:B------:R-:W-:Y:S01]  /*1c900*/  FMNMX.FTZ R197, R161, R197, !PT ;  /* 0x000000c5a1c57209 */ /* 0x000fe20007810000 */
[----:B------:R-:W-:-:S03]  /*1c910*/  FMUL.FTZ R208, R2, R208 ;  /* 0x000000d002d07220 */ /* 0x000fc60000410000 */
[----:B------:R-:W-:Y:S01]  /*1c920*/  FMNMX.FTZ R197, R160, R197, !PT ;  /* 0x000000c5a0c57209 */ /* 0x000fe20007810000 */
[----:B------:R-:W-:-:S03]  /*1c930*/  FMUL.FTZ R198, R2, R209 ;  /* 0x000000d102c67220 */ /* 0x000fc60000410000 */
[----:B------:R-:W-:Y:S01]  /*1c940*/  FMNMX.FTZ R197, R162, R197, !PT ;  /* 0x000000c5a2c57209 */ /* 0x000fe20007810000 */
[----:B------:R1:W2:Y:S03]  /*1c950*/  MUFU.TANH R196, R208 ;  /* 0x000000d000c47308 */ /* 0x0002a60000002400 */
[----:B------:R-:W-:Y:S01]  /*1c960*/  FMNMX.FTZ R199, R156, R197, !PT ;  /* 0x000000c59cc77209 */ /* 0x000fe20007810000 */
[----:B------:R-:W-:-:S03]  /*1c970*/  FMUL.FTZ R212, R2, R212 ;  /* 0x000000d402d47220 */ /* 0x000fc60000410000 */
[----:B------:R-:W-:Y:S01]  /*1c980*/  FMNMX.FTZ R199, R157, R199, !PT ;  /* 0x000000c79dc77209 */ /* 0x000fe20007810000 */
[----:B------:R-:W3:Y:S01]  /*1c990*/  MUFU.TANH R198, R198 ;  /* 0x000000c600c67308 */ /* 0x000ee20000002400 */
[----:B------:R-:W-:Y:S02]  /*1c9a0*/  FMUL.FTZ R213, R2, R213 ;  /* 0x000000d502d57220 */ /* 0x000fe40000410000 */
[----:B-1----:R-:W-:-:S05]  /*1c9b0*/  FMNMX.FTZ R208, R158, R199, !PT ;  /* 0x000000c79ed07209 */ /* 0x002fca0007810000 */
[----:B------:R-:W1:Y:S01]  /*1c9c0*/  MUFU.TANH R197, R212 ;  /* 0x000000d400c57308 */ /* 0x000e620000002400 */
[----:B------:R-:W-:Y:S02]  /*1c9d0*/  FSEL R176, R176, -INF , P1 ;  /* 0xff800000b0b07808 */ /* 0x000fe40000800000 */
[----:B------:R-:W-:-:S05]  /*1c9e0*/  FMNMX.FTZ R208, R159, R208, !PT ;  /* 0x000000d09fd07209 */ /* 0x000fca0007810000 */
[----:B------:R-:W4:Y:S01]  /*1c9f0*/  MUFU.TANH R199, R213 ;  /* 0x000000d500c77308 */ /* 0x000f220000002400 */
[----:B--2---:R-:W-:Y:S02]  /*1ca00*/  FSEL R196, R196, -INF , P2 ;  /* 0xff800000c4c47808 */ /* 0x004fe40001000000 */
[----:B------:R-:W-:Y:S02]  /*1ca10*/  FMNMX.FTZ R208, R176, R208, !PT ;  /* 0x000000d0b0d07209 */ /* 0x000fe40007810000 */
[----:B---3--:R-:W-:Y:S02]  /*1ca20*/  FSEL R198, R198, -INF , P3 ;  /* 0xff800000c6c67808 */ /* 0x008fe40001800000 */
[----:B------:R-:W-:Y:S02]  /*1ca30*/  FMNMX.FTZ R208, R196, R208, !PT ;  /* 0x000000d0c4d07209 */ /* 0x000fe40007810000 */
[----:B-1----:R-:W-:Y:S02]  /*1ca40*/  FSEL R197, R197, -INF , P4 ;  /* 0xff800000c5c57808 */ /* 0x002fe40002000000 */
[----:B------:R-:W-:-:S04]  /*1ca50*/  FMNMX.FTZ R208, R198, R208, !PT ;  /* 0x000000d0c6d07209 */ /* 0x000fc80007810000 */
[----:B------:R-:W-:Y:S02]  /*1ca60*/  FMNMX.FTZ R208, R197, R208, !PT ;  /* 0x000000d0c5d07209 */ /* 0x000fe40007810000 */
[----:B----4-:R-:W-:-:S04]  /*1ca70*/  FSEL R199, R199, -INF , P5 ;  /* 0xff800000c7c77808 */ /* 0x010fc80002800000 */
[----:B------:R-:W-:-:S05]  /*1ca80*/  FMNMX.FTZ R208, R199, R208, !PT ;  /* 0x000000d0c7d07209 */ /* 0x000fca0007810000 */
[----:B------:R-:W1:Y:S01]  /*1ca90*/  SHFL.BFLY PT, R209, R208, 0x2, 0x1f ;  /* 0x0c401f00d0d17f89 */ /* 0x000e6200000e0000 */
[----:B------:R1:W-:Y:S08]  /*1caa0*/  MUFU.EX2 R212, R215 ;  /* 0x000000d700d47308 */ /* 0x0003f00000000800 */
[----:B------:R2:W-:Y:S01]  /*1cab0*/  MUFU.EX2 R213, R225 ;  /* 0x000000e100d57308 */ /* 0x0005e20000000800 */
[----:B-1----:R-:W-:-:S05]  /*1cac0*/  FMNMX.FTZ R215, R208, R209, !PT ;  /* 0x000000d1d0d77209 */ /* 0x002fca0007810000 */
[----:B--2---:R-:W1:Y:S02]  /*1cad0*/  SHFL.BFLY PT, R225, R215, 0x1, 0x1f ;  /* 0x0c201f00d7e17f89 */ /* 0x004e6400000e0000 */
[----:B------:R1:W-:Y:S08]  /*1cae0*/  MUFU.EX2 R209, R21 ;  /* 0x0000001500d17308 */ /* 0x0003f00000000800 */
[----:B------:R2:W-:Y:S01]  /*1caf0*/  MUFU.EX2 R208, R214 ;  /* 0x000000d600d07308 */ /* 0x0005e20000000800 */
[----:B-1----:R-:W-:Y:S01]  /*1cb00*/  FMNMX.FTZ R21, R215, R225, !PT ;  /* 0x000000e1d7157209 */ /* 0x002fe20007810000 */
[----:B------:R-:W-:-:S03]  /*1cb10*/  IMAD.U32 R215, RZ, RZ, UR41 ;  /* 0x00000029ffd77e24 */ /* 0x000fc6000f8e00ff */
[C---:B------:R-:W-:Y:S01]  /*1cb20*/  FSETP.NEU.FTZ.AND P1, PT, R21.reuse, -INF , PT ;  /* 0xff8000001500780b */ /* 0x040fe20003f3d000 */
[----:B------:R-:W-:-:S03]  /*1cb30*/  FFMA.FTZ R215, R21, R215, -8 ;  /* 0xc100000015d77423 */ /* 0x000fc600000100d7 */
[----:B--2---:R-:W-:Y:S02]  /*1cb40*/  FSEL R214, R21, RZ, P1 ;  /* 0x000000ff15d67208 */ /* 0x004fe40000800000 */
[----:B------:R-:W-:-:S03]  /*1cb50*/  FSEL R215, R215, RZ, P1 ;  /* 0x000000ffd7d77208 */ /* 0x000fc60000800000 */
[----:B------:R-:W-:Y:S02]  /*1cb60*/  FADD.FTZ R224, -R214, R224 ;  /* 0x000000e0d6e07221 */ /* 0x000fe40000010100 */
[----:B------:R-:W-:Y:S01]  /*1cb70*/  MUFU.EX2 R214, R167 ;  /* 0x000000a700d67308 */ /* 0x000fe20000000800 */
[----:B------:R-:W-:-:S07]  /*1cb80*/  FFMA.FTZ R192, R192, UR41, -R215 ;  /* 0x00000029c0c07c23 */ /* 0x000fce00080108d7 */
[----:B------:R1:W-:Y:S02]  /*1cb90*/  MUFU.EX2 R167, R211 ;  /* 0x000000d300a77308 */ /* 0x0003e40000000800 */
[----:B-1----:R-:W-:-:S01]  /*1cba0*/  FFMA.FTZ R211, R170, UR41, -R215 ;  /* 0x00000029aad37c23 */ /* 0x002fc200080108d7 */
[----:B------:R-:W-:-:S05]  /*1cbb0*/  FMUL.FTZ R170, R224, UR41 ;  /* 0x00000029e0aa7c20 */ /* 0x000fca0008410000 */
[----:B------:R-:W-:Y:S01]  /*1cbc0*/  MUFU.EX2 R192, R192 ;  /* 0x000000c000c07308 */ /* 0x000fe20000000800 */
[----:B------:R-:W-:-:S01]  /*1cbd0*/  FFMA.FTZ R152, R152, UR41, -R215 ;  /* 0x0000002998987c23 */ /* 0x000fc200080108d7 */
[----:B------:R-:W-:-:S06]  /*1cbe0*/  FFMA.FTZ R224, R171, UR41, -R215 ;  /* 0x00000029abe07c23 */ /* 0x000fcc00080108d7 */
[----:B------:R-:W1:Y:S08]  /*1cbf0*/  MUFU.EX2 R170, R170 ;  /* 0x000000aa00aa7308 */ /* 0x000e700000000800 */
[----:B------:R-:W2:Y:S08]  /*1cc00*/  MUFU.EX2 R211, R211 ;  /* 0x000000d300d37308 */ /* 0x000eb00000000800 */
[----:B------:R-:W3:Y:S08]  /*1cc10*/  MUFU.EX2 R152, R152 ;  /* 0x0000009800987308 */ /* 0x000ef00000000800 */
[----:B------:R-:W4:Y:S01]  /*1cc20*/  MUFU.EX2 R224, R224 ;  /* 0x000000e000e07308 */ /* 0x000f220000000800 */
[----:B-1----:R-:W-:-:S04]  /*1cc30*/  FFMA.FTZ R9, R170, R9, R192 ;  /* 0x00000009aa097223 */ /* 0x002fc800000100c0 */
[----:B--2---:R-:W-:Y:S01]  /*1cc40*/  FADD.FTZ R9, R211, R9 ;  /* 0x00000009d3097221 */ /* 0x004fe20000010000 */
[----:B------:R-:W-:-:S03]  /*1cc50*/  FFMA.FTZ R182, R182, UR41, -R215 ;  /* 0x00000029b6b67c23 */ /* 0x000fc600080108d7 */
[----:B---3--:R-:W-:Y:S01]  /*1cc60*/  FADD.FTZ R9, R152, R9 ;  /* 0x0000000998097221 */ /* 0x008fe20000010000 */
[----:B----4-:R-:W-:Y:S02]  /*1cc70*/  F2FP.SATFINITE.E4M3.F32.PACK_AB_MERGE_C R152, R224, R152, RZ ;  /* 0x00000098e098723e */ /* 0x010fe400048070ff */
[----:B------:R-:W1:Y:S02]  /*1cc80*/  MUFU.EX2 R182, R182 ;  /* 0x000000b600b67308 */ /* 0x000e640000000800 */
[----:B------:R-:W-:Y:S01]  /*1cc90*/  F2FP.SATFINITE.E4M3.F32.PACK_AB_MERGE_C R152, R211, R192, R152 ;  /* 0x000000c0d398723e */ /* 0x000fe20004807098 */
[--C-:B------:R-:W-:Y:S01]  /*1cca0*/  FFMA.FTZ R192, R155, UR41, -R215.reuse ;  /* 0x000000299bc07c23 */ /* 0x100fe200080108d7 */
[----:B------:R-:W-:-:S01]  /*1ccb0*/  FFMA.FTZ R188, R188, UR41, -R215 ;  /* 0x00000029bcbc7c23 */ /* 0x000fc200080108d7 */
[----:B------:R-:W-:-:S04]  /*1ccc0*/  FFMA.FTZ R187, R187, UR41, -R215 ;  /* 0x00000029bbbb7c23 */ /* 0x000fc800080108d7 */
[----:B------:R-:W2:Y:S01]  /*1ccd0*/  MUFU.EX2 R192, R192 ;  /* 0x000000c000c07308 */ /* 0x000ea20000000800 */
[----:B------:R-:W-:-:S01]  /*1cce0*/  FFMA.FTZ R186, R186, UR41, -R215 ;  /* 0x00000029baba7c23 */ /* 0x000fc200080108d7 */
[----:B------:R-:W-:-:S06]  /*1ccf0*/  FADD.FTZ R191, R191, R0 ;  /* 0x00000000bfbf7221 */ /* 0x000fcc0000010000 */
[----:B------:R-:W3:Y:S01]  /*1cd00*/  MUFU.EX2 R200, R200 ;  /* 0x000000c800c87308 */ /* 0x000ee20000000800 */
[----:B------:R-:W-:-:S01]  /*1cd10*/  FADD.FTZ R9, R224, R9 ;  /* 0x00000009e0097221 */ /* 0x000fc20000010000 */
[----:B------:R-:W-:-:S06]  /*1cd20*/  FFMA.FTZ R181, R181, UR41, -R215 ;  /* 0x00000029b5b57c23 */ /* 0x000fcc00080108d7 */
[----:B------:R-:W4:Y:S01]  /*1cd30*/  MUFU.EX2 R188, R188 ;  /* 0x000000bc00bc7308 */ /* 0x000f220000000800 */
[----:B------:R-:W-:-:S01]  /*1cd40*/  FADD.FTZ R191, R213, R191 ;  /* 0x000000bfd5bf7221 */ /* 0x000fc20000010000 */
[----:B-1----:R-:W-:-:S06]  /*1cd50*/  FADD.FTZ R9, R182, R9 ;  /* 0x00000009b6097221 */ /* 0x002fcc0000010000 */
[----:B------:R-:W1:Y:S08]  /*1cd60*/  MUFU.EX2 R201, R201 ;  /* 0x000000c900c97308 */ /* 0x000e700000000800 */
[----:B------:R-:W0:Y:S01]  /*1cd70*/  MUFU.EX2 R187, R187 ;  /* 0x000000bb00bb7308 */ /* 0x000e220000000800 */
[----:B------:R-:W-:-:S01]  /*1cd80*/  FADD.FTZ R191, R212, R191 ;  /* 0x000000bfd4bf7221 */ /* 0x000fc20000010000 */
[----:B--2---:R-:W-:-:S06]  /*1cd90*/  FADD.FTZ R9, R192, R9 ;  /* 0x00000009c0097221 */ /* 0x004fcc0000010000 */
[----:B------:R-:W2:Y:S01]  /*1cda0*/  MUFU.EX2 R193, R193 ;  /* 0x000000c100c17308 */ /* 0x000ea20000000800 */
[----:B------:R-:W-:-:S07]  /*1cdb0*/  FFMA.FTZ R183, R183, UR41, -R215 ;  /* 0x00000029b7b77c23 */ /* 0x000fce00080108d7 */
[----:B------:R-:W2:Y:S01]  /*1cdc0*/  MUFU.EX2 R186, R186 ;  /* 0x000000ba00ba7308 */ /* 0x000ea20000000800 */
[----:B---3--:R-:W-:-:S07]  /*1cdd0*/  FADD.FTZ R191, R200, R191 ;  /* 0x000000bfc8bf7221 */ /* 0x008fce0000010000 */
[----:B------:R3:W-:Y:S01]  /*1cde0*/  MUFU.EX2 R171, R195 ;  /* 0x000000c300ab7308 */ /* 0x0007e20000000800 */
[----:B----4-:R-:W-:-:S07]  /*1cdf0*/  FADD.FTZ R9, R188, R9 ;  /* 0x00000009bc097221 */ /* 0x010fce0000010000 */
[----:B------:R-:W4:Y:S01]  /*1ce00*/  MUFU.EX2 R194, R194 ;  /* 0x000000c200c27308 */ /* 0x000f220000000800 */
[----:B---3--:R-:W-:-:S01]  /*1ce10*/  FFMA.FTZ R195, R180, UR41, -R215 ;  /* 0x00000029b4c37c23 */ /* 0x008fc200080108d7 */
[----:B------:R-:W-:-:S06]  /*1ce20*/  FFMA.FTZ R180, R185, UR41, -R215 ;  /* 0x00000029b9b47c23 */ /* 0x000fcc00080108d7 */
[----:B------:R-:W3:Y:S01]  /*1ce30*/  MUFU.EX2 R181, R181 ;  /* 0x000000b500b57308 */ /* 0x000ee20000000800 */
[----:B-1----:R-:W-:-:S01]  /*1ce40*/  FADD.FTZ R191, R201, R191 ;  /* 0x000000bfc9bf7221 */ /* 0x002fc20000010000 */
[----:B0-----:R-:W-:-:S06]  /*1ce50*/  FADD.FTZ R9, R187, R9 ;  /* 0x00000009bb097221 */ /* 0x001fcc0000010000 */
[----:B------:R-:W0:Y:S01]  /*1ce60*/  MUFU.EX2 R202, R202 ;  /* 0x000000ca00ca7308 */ /* 0x000e220000000800 */
[----:B------:R-:W-:-:S07]  /*1ce70*/  FFMA.FTZ R179, R179, UR41, -R215 ;  /* 0x00000029b3b37c23 */ /* 0x000fce00080108d7 */
[----:B------:R-:W1:Y:S01]  /*1ce80*/  MUFU.EX2 R195, R195 ;  /* 0x000000c300c37308 */ /* 0x000e620000000800 */
[----:B--2---:R-:W-:-:S01]  /*1ce90*/  FADD.FTZ R191, R193, R191 ;  /* 0x000000bfc1bf7221 */ /* 0x004fc20000010000 */
[----:B------:R-:W-:-:S06]  /*1cea0*/  FADD.FTZ R9, R186, R9 ;  /* 0x00000009ba097221 */ /* 0x000fcc0000010000 */
[----:B------:R-:W2:Y:S01]  /*1ceb0*/  MUFU.EX2 R203, R203 ;  /* 0x000000cb00cb7308 */ /* 0x000ea20000000800 */
[----:B------:R-:W-:-:S07]  /*1cec0*/  FFMA.FTZ R178, R178, UR41, -R215 ;  /* 0x00000029b2b27c23 */ /* 0x000fce00080108d7 */
[----:B------:R-:W2:Y:S01]  /*1ced0*/  MUFU.EX2 R183, R183 ;  /* 0x000000b700b77308 */ /* 0x000ea20000000800 */
[----:B----4-:R-:W-:-:S01]  /*1cee0*/  FADD.FTZ R191, R194, R191 ;  /* 0x000000bfc2bf7221 */ /* 0x010fc20000010000 */
[----:B---3--:R-:W-:-:S06]  /*1cef0*/  FADD.FTZ R9, R181, R9 ;  /* 0x00000009b5097221 */ /* 0x008fcc0000010000 */
[----:B------:R-:W3:Y:S01]  /*1cf00*/  MUFU.EX2 R189, R189 ;  /* 0x000000bd00bd7308 */ /* 0x000ee20000000800 */
[----:B------:R-:W-:-:S07]  /*1cf10*/  FFMA.FTZ R0, R184, UR41, -R215 ;  /* 0x00000029b8007c23 */ /* 0x000fce00080108d7 */
[----:B------:R-:W4:Y:S01]  /*1cf20*/  MUFU.EX2 R180, R180 ;  /* 0x000000b400b47308 */ /* 0x000f220000000800 */
[----:B0-----:R-:W-:-:S01]  /*1cf30*/  FADD.FTZ R191, R202, R191 ;  /* 0x000000bfcabf7221 */ /* 0x001fc20000010000 */
[----:B-1----:R-:W-:-:S06]  /*1cf40*/  FADD.FTZ R9, R195, R9 ;  /* 0x00000009c3097221 */ /* 0x002fcc0000010000 */
        /* <DEDUP_REMOVED lines=8> */
[----:B---3--:R-:W-:-:S01]  /*1cfd0*/  FADD.FTZ R191, R189, R191 ;  /* 0x000000bfbdbf7221 */ /* 0x008fc20000010000 */
[----:B----4-:R-:W-:-:S06]  /*1cfe0*/  FADD.FTZ R9, R180, R9 ;  /* 0x00000009b4097221 */ /* 0x010fcc0000010000 */
[----:B------:R-:W3:Y:S01]  /*1cff0*/  MUFU.EX2 R205, R205 ;  /* 0x000000cd00cd7308 */ /* 0x000ee20000000800 */
[----:B------:R-:W-:-:S07]  /*1d000*/  FFMA.FTZ R172, R172, UR41, -R215 ;  /* 0x00000029acac7c23 */ /* 0x000fce00080108d7 */
[----:B------:R-:W4:Y:S01]  /*1d010*/  MUFU.EX2 R0, R0 ;  /* 0x0000000000007308 */ /* 0x000f220000000800 */
[----:B------:R-:W-:Y:S01]  /*1d020*/  F2FP.SATFINITE.E4M3.F32.PACK_AB_MERGE_C R154, R187, R188, RZ ;  /* 0x000000bcbb9a723e */ /* 0x000fe200048070ff */
[----:B0-----:R-:W-:-:S06]  /*1d030*/  FADD.FTZ R191, R190, R191 ;  /* 0x000000bfbebf7221 */ /* 0x001fcc0000010000 */
[----:B------:R-:W0:Y:S01]  /*1d040*/  MUFU.EX2 R175, R175 ;  /* 0x000000af00af7308 */ /* 0x000e220000000800 */
[----:B------:R-:W-:-:S01]  /*1d050*/  FFMA.FTZ R173, R173, UR41, -R215 ;  /* 0x00000029adad7c23 */ /* 0x000fc200080108d7 */
[----:B-1----:R-:W-:-:S06]  /*1d060*/  FADD.FTZ R9, R179, R9 ;  /* 0x00000009b3097221 */ /* 0x002fcc0000010000 */
[----:B------:R-:W1:Y:S01]  /*1d070*/  MUFU.EX2 R177, R177 ;  /* 0x000000b100b17308 */ /* 0x000e620000000800 */
[----:B------:R-:W-:Y:S01]  /*1d080*/  F2FP.SATFINITE.E4M3.F32.PACK_AB_MERGE_C R154, R192, R182, R154 ;  /* 0x000000b6c09a723e */ /* 0x000fe2000480709a */
[----:B--2---:R-:W-:-:S06]  /*1d090*/  FADD.FTZ R191, R204, R191 ;  /* 0x000000bfccbf7221 */ /* 0x004fcc0000010000 */
[----:B------:R-:W2:Y:S01]  /*1d0a0*/  MUFU.EX2 R174, R174 ;  /* 0x000000ae00ae7308 */ /* 0x000ea20000000800 */
[----:B------:R-:W-:-:S07]  /*1d0b0*/  FADD.FTZ R9, R178, R9 ;  /* 0x00000009b2097221 */ /* 0x000fce0000010000 */
[----:B------:R-:W2:Y:S01]  /*1d0c0*/  MUFU.EX2 R184, R184 ;  /* 0x000000b800b87308 */ /* 0x000ea20000000800 */
[----:B---3--:R-:W-:-:S01]  /*1d0d0*/  FADD.FTZ R191, R205, R191 ;  /* 0x000000bfcdbf7221 */ /* 0x008fc20000010000 */
[----:B----4-:R-:W-:-:S06]  /*1d0e0*/  FADD.FTZ R9, R0, R9 ;  /* 0x0000000900097221 */ /* 0x010fcc0000010000 */
[----:B------:R-:W3:Y:S08]  /*1d0f0*/  MUFU.EX2 R206, R206 ;  /* 0x000000ce00ce7308 */ /* 0x000ef00000000800 */
[----:B------:R-:W4:Y:S01]  /*1d100*/  MUFU.EX2 R172, R172 ;  /* 0x000000ac00ac7308 */ /* 0x000f220000000800 */
[----:B0-----:R-:W-:-:S07]  /*1d110*/  FADD.FTZ R191, R175, R191 ;  /* 0x000000bfafbf7221 */ /* 0x001fce0000010000 */
[----:B------:R0:W-:Y:S01]  /*1d120*/  MUFU.EX2 R182, R173 ;  /* 0x000000ad00b67308 */ /* 0x0001e20000000800 */
[----:B-1----:R-:W-:-:S07]  /*1d130*/  FADD.FTZ R9, R177, R9 ;  /* 0x00000009b1097221 */ /* 0x002fce0000010000 */
[----:B------:R-:W1:Y:S01]  /*1d140*/  MUFU.EX2 R207, R207 ;  /* 0x000000cf00cf7308 */ /* 0x000e620000000800 */
[----:B0-----:R-:W-:-:S01]  /*1d150*/  FFMA.FTZ R173, R161, UR41, -R215 ;  /* 0x00000029a1ad7c23 */ /* 0x001fc200080108d7 */
[--C-:B------:R-:W-:Y:S01]  /*1d160*/  FFMA.FTZ R161, R160, UR41, -R215.reuse ;  /* 0x00000029a0a17c23 */ /* 0x100fe200080108d7 */
[----:B------:R-:W-:-:S05]  /*1d170*/  FFMA.FTZ R160, R162, UR41, -R215 ;  /* 0x00000029a2a07c23 */ /* 0x000fca00080108d7 */
[----:B------:R-:W0:Y:S01]  /*1d180*/  MUFU.EX2 R163, R163 ;  /* 0x000000a300a37308 */ /* 0x000e220000000800 */
[----:B--2---:R-:W-:-:S01]  /*1d190*/  FADD.FTZ R191, R174, R191 ;  /* 0x000000bfaebf7221 */ /* 0x004fc20000010000 */
[----:B------:R-:W-:-:S06]  /*1d1a0*/  FADD.FTZ R9, R184, R9 ;  /* 0x00000009b8097221 */ /* 0x000fcc0000010000 */
[----:B------:R-:W2:Y:S01]  /*1d1b0*/  MUFU.EX2 R173, R173 ;  /* 0x000000ad00ad7308 */ /* 0x000ea20000000800 */
[----:B------:R-:W-:-:S01]  /*1d1c0*/  FFMA.FTZ R156, R156, UR41, -R215 ;  /* 0x000000299c9c7c23 */ /* 0x000fc200080108d7 */
[----:B---3--:R-:W-:-:S06]  /*1d1d0*/  FADD.FTZ R191, R206, R191 ;  /* 0x000000bfcebf7221 */ /* 0x008fcc0000010000 */
[----:B------:R-:W3:Y:S01]  /*1d1e0*/  MUFU.EX2 R164, R164 ;  /* 0x000000a400a47308 */ /* 0x000ee20000000800 */
[----:B----4-:R-:W-:-:S07]  /*1d1f0*/  FADD.FTZ R9, R172, R9 ;  /* 0x00000009ac097221 */ /* 0x010fce0000010000 */
[----:B------:R4:W3:Y:S01]  /*1d200*/  MUFU.EX2 R162, R161 ;  /* 0x000000a100a27308 */ /* 0x0008e20000000800 */
[----:B------:R-:W-:-:S01]  /*1d210*/  FFMA.FTZ R157, R157, UR41, -R215 ;  /* 0x000000299d9d7c23 */ /* 0x000fc200080108d7 */
[----:B-1----:R-:W-:Y:S01]  /*1d220*/  FADD.FTZ R191, R207, R191 ;  /* 0x000000bfcfbf7221 */ /* 0x002fe20000010000 */
[----:B------:R-:W-:-:S05]  /*1d230*/  FADD.FTZ R9, R182, R9 ;  /* 0x00000009b6097221 */ /* 0x000fca0000010000 */
[----:B------:R-:W1:Y:S01]  /*1d240*/  MUFU.EX2 R160, R160 ;  /* 0x000000a000a07308 */ /* 0x000e620000000800 */
[----:B------:R-:W-:Y:S01]  /*1d250*/  F2FP.SATFINITE.E4M3.F32.PACK_AB_MERGE_C R195, R183, R195, RZ ;  /* 0x000000c3b7c3723e */ /* 0x000fe200048070ff */
[----:B------:R-:W-:Y:S01]  /*1d260*/  FFMA.FTZ R158, R158, UR41, -R215 ;  /* 0x000000299e9e7c23 */ /* 0x000fe200080108d7 */
[----:B0-----:R-:W-:-:S05]  /*1d270*/  FADD.FTZ R191, R163, R191 ;  /* 0x000000bfa3bf7221 */ /* 0x001fca0000010000 */
[----:B------:R-:W0:Y:S01]  /*1d280*/  MUFU.EX2 R156, R156 ;  /* 0x0000009c009c7308 */ /* 0x000e220000000800 */
[----:B--2---:R-:W-:-:S01]  /*1d290*/  FADD.FTZ R9, R173, R9 ;  /* 0x00000009ad097221 */ /* 0x004fc20000010000 */
[----:B------:R-:W-:Y:S01]  /*1d2a0*/  FFMA.FTZ R159, R159, UR41, -R215 ;  /* 0x000000299f9f7c23 */ /* 0x000fe200080108d7 */
[----:B----4-:R-:W-:-:S05]  /*1d2b0*/  F2FP.SATFINITE.E4M3.F32.PACK_AB_MERGE_C R161, R0, R178, RZ ;  /* 0x000000b200a1723e */ /* 0x010fca00048070ff */
[----:B------:R-:W2:Y:S01]  /*1d2c0*/  MUFU.EX2 R165, R165 ;  /* 0x000000a500a57308 */ /* 0x000ea20000000800 */
[----:B---3--:R-:W-:-:S01]  /*1d2d0*/  FADD.FTZ R191, R164, R191 ;  /* 0x000000bfa4bf7221 */ /* 0x008fc20000010000 */
[----:B------:R-:W-:-:S06]  /*1d2e0*/  FADD.FTZ R9, R162, R9 ;  /* 0x00000009a2097221 */ /* 0x000fcc0000010000 */
[----:B------:R-:W3:Y:S01]  /*1d2f0*/  MUFU.EX2 R183, R157 ;  /* 0x0000009d00b77308 */ /* 0x000ee20000000800 */
[----:B------:R-:W-:-:S01]  /*1d300*/  FFMA.FTZ R176, R176, UR41, -R215 ;  /* 0x00000029b0b07c23 */ /* 0x000fc200080108d7 */
[----:B------:R-:W-:-:S06]  /*1d310*/  FADD.FTZ R191, R208, R191 ;  /* 0x000000bfd0bf7221 */ /* 0x000fcc0000010000 */
[----:B------:R-:W4:Y:S01]  /*1d320*/  MUFU.EX2 R166, R166 ;  /* 0x000000a600a67308 */ /* 0x000f220000000800 */
[----:B-1----:R-:W-:-:S01]  /*1d330*/  FADD.FTZ R9, R160, R9 ;  /* 0x00000009a0097221 */ /* 0x002fc20000010000 */
[----:B------:R-:W-:-:S06]  /*1d340*/  FFMA.FTZ R196, R196, UR41, -R215 ;  /* 0x00000029c4c47c23 */ /* 0x000fcc00080108d7 */
[----:B------:R-:W1:Y:S01]  /*1d350*/  MUFU.EX2 R178, R158 ;  /* 0x0000009e00b27308 */ /* 0x000e620000000800 */
[----:B------:R-:W-:-:S01]  /*1d360*/  FADD.FTZ R191, R209, R191 ;  /* 0x000000bfd1bf7221 */ /* 0x000fc20000010000 */
[----:B0-----:R-:W-:-:S06]  /*1d370*/  FADD.FTZ R9, R156, R9 ;  /* 0x000000099c097221 */ /* 0x001fcc0000010000 */
[----:B------:R-:W0:Y:S01]  /*1d380*/  MUFU.EX2 R159, R159 ;  /* 0x0000009f009f7308 */ /* 0x000e220000000800 */
[----:B------:R-:W-:-:S01]  /*1d390*/  FFMA.FTZ R198, R198, UR41, -R215 ;  /* 0x00000029c6c67c23 */ /* 0x000fc200080108d7 */
[----:B--2---:R-:W-:-:S06]  /*1d3a0*/  FADD.FTZ R191, R165, R191 ;  /* 0x000000bfa5bf7221 */ /* 0x004fcc0000010000 */
[----:B------:R-:W2:Y:S01]  /*1d3b0*/  MUFU.EX2 R210, R210 ;  /* 0x000000d200d27308 */ /* 0x000ea20000000800 */
[----:B---3--:R-:W-:-:S01]  /*1d3c0*/  FADD.FTZ R9, R183, R9 ;  /* 0x00000009b7097221 */ /* 0x008fc20000010000 */
[----:B------:R-:W-:-:S06]  /*1d3d0*/  FFMA.FTZ R197, R197, UR41, -R215 ;  /* 0x00000029c5c57c23 */ /* 0x000fcc00080108d7 */
[----:B------:R-:W3:Y:S01]  /*1d3e0*/  MUFU.EX2 R0, R176 ;  /* 0x000000b000007308 */ /* 0x000ee20000000800 */
[----:B------:R-:W-:-:S01]  /*1d3f0*/  FFMA.FTZ R199, R199, UR41, -R215 ;  /* 0x00000029c7c77c23 */ /* 0x000fc200080108d7 */
[----:B----4-:R-:W-:Y:S01]  /*1d400*/  FADD.FTZ R191, R166, R191 ;  /* 0x000000bfa6bf7221 */ /* 0x010fe20000010000 */
[----:B-1----:R-:W-:-:S05]  /*1d410*/  FADD.FTZ R9, R178, R9 ;  /* 0x00000009b2097221 */ /* 0x002fca0000010000 */
[----:B------:R-:W1:Y:S01]  /*1d420*/  MUFU.EX2 R196, R196 ;  /* 0x000000c400c47308 */ /* 0x000e620000000800 */
[----:B------:R-:W-:-:S01]  /*1d430*/  FADD.FTZ R191, R214, R191 ;  /* 0x000000bfd6bf7221 */ /* 0x000fc20000010000 */
[----:B0-----:R-:W-:-:S06]  /*1d440*/  FADD.FTZ R9, R159, R9 ;  /* 0x000000099f097221 */ /* 0x001fcc0000010000 */
[----:B------:R-:W0:Y:S01]  /*1d450*/  MUFU.EX2 R198, R198 ;  /* 0x000000c600c67308 */ /* 0x000e220000000800 */
[----:B--2---:R-:W-:-:S01]  /*1d460*/  FADD.FTZ R191, R210, R191 ;  /* 0x000000bfd2bf7221 */ /* 0x004fc20000010000 */
[----:B---3--:R-:W-:-:S06]  /*1d470*/  FADD.FTZ R9, R0, R9 ;  /* 0x0000000900097221 */ /* 0x008fcc0000010000 */
[----:B------:R-:W2:Y:S01]  /*1d480*/  MUFU.EX2 R226, R226 ;  /* 0x000000e200e27308 */ /* 0x000ea20000000800 */
[----:B------:R-:W-:-:S07]  /*1d490*/  VIADD R155, R6, 0x38840 ;  /* 0x00038840069b7836 */ /* 0x000fce0000000000 */
[----:B------:R-:W-:Y:S01]  /*1d4a0*/  MUFU.EX2 R227, R227 ;  /* 0x000000e300e37308 */ /* 0x000fe20000000800 */
[----:B------:R-:W-:-:S07]  /*1d4b0*/  IMAD.U32 R185, RZ, RZ, UR37 ;  /* 0x00000025ffb97e24 */ /* 0x000fce000f8e00ff */
[----:B------:R-:W3:Y:S08]  /*1d4c0*/  MUFU.EX2 R197, R197 ;  /* 0x000000c500c57308 */ /* 0x000ef00000000800 */
[----:B------:R-:W4:Y:S01]  /*1d4d0*/  MUFU.EX2 R199, R199 ;  /* 0x000000c700c77308 */ /* 0x000f220000000800 */
[----:B------:R-:W-:-:S01]  /*1d4e0*/  FADD.FTZ R191, R167, R191 ;  /* 0x000000bfa7bf7221 */ /* 0x000fc20000010000 */
[----:B-1----:R-:W-:Y:S01]  /*1d4f0*/  FADD.FTZ R9, R196, R9 ;  /* 0x00000009c4097221 */ /* 0x002fe20000010000 */
[----:B------:R-:W-:-:S02]  /*1d500*/  F2FP.SATFINITE.E4M3.F32.PACK_AB_MERGE_C R172, R182, R172, RZ ;  /* 0x000000acb6ac723e */ /* 0x000fc400048070ff */
[----:B------:R-:W-:Y:S01]  /*1d510*/  F2FP.SATFINITE.E4M3.F32.PACK_AB_MERGE_C R182, R0, R159, RZ ;  /* 0x0000009f00b6723e */ /* 0x000fe200048070ff */
[----:B------:R-:W-:-:S01]  /*1d520*/  FADD.FTZ R0, R171, R191 ;  /* 0x000000bfab007221 */ /* 0x000fc20000010000 */
[----:B------:R-:W-:Y:S01]  /*1d530*/  PRMT R155, R185, 0x654, R155 ;  /* 0x00000654b99b7816 */ /* 0x000fe2000000009b */
[----:B0-----:R-:W-:-:S01]  /*1d540*/  FADD.FTZ R9, R198, R9 ;  /* 0x00000009c6097221 */ /* 0x001fc20000010000 */
[----:B------:R-:W-:Y:S01]  /*1d550*/  F2FP.SATFINITE.E4M3.F32.PACK_AB_MERGE_C R208, R209, R208, RZ ;  /* 0x000000d0d1d0723e */ /* 0x000fe200048070ff */
[----:B--2---:R-:W-:-:S01]  /*1d560*/  FADD.FTZ R0, R226, R0 ;  /* 0x00000000e2007221 */ /* 0x004fc20000010000 */
[----:B------:R0:W-:Y:S01]  /*1d570*/  SYNCS.ARRIVE.TRANS64.RED.A1T0 RZ, [R155+URZ], RZ ;  /* 0x000000ff9bff79a7 */ /* 0x0001e2000810043f */
[----:B------:R-:W-:Y:S01]  /*1d580*/  F2FP.SATFINITE.E4M3.F32.PACK_AB_MERGE_C R210, R210, R214, RZ ;  /* 0x000000d6d2d2723e */ /* 0x000fe200048070ff */
[----:B---3--:R-:W-:Y:S01]  /*1d590*/  FADD.FTZ R9, R197, R9 ;  /* 0x00000009c5097221 */ /* 0x008fe20000010000 */
[----:B------:R-:W-:Y:S02]  /*1d5a0*/  F2FP.SATFINITE.E4M3.F32.PACK_AB_MERGE_C R202, R203, R202, RZ ;  /* 0x000000cacbca723e */ /* 0x000fe400048070ff */
[----:B------:R-:W-:-:S02]  /*1d5b0*/  F2FP.SATFINITE.E4M3.F32.PACK_AB_MERGE_C R204, R205, R204, RZ ;  /* 0x000000cccdcc723e */ /* 0x000fc400048070ff */
[----:B------:R-:W-:Y:S02]  /*1d5c0*/  F2FP.SATFINITE.E4M3.F32.PACK_AB_MERGE_C R206, R207, R206, RZ ;  /* 0x000000cecfce723e */ /* 0x000fe400048070ff */
[----:B0-----:R-:W-:Y:S02]  /*1d5d0*/  F2FP.SATFINITE.E4M3.F32.PACK_AB_MERGE_C R155, R201, R200, RZ ;  /* 0x000000c8c99b723e */ /* 0x001fe400048070ff */
[----:B------:R-:W-:Y:S02]  /*1d5e0*/  F2FP.SATFINITE.E4M3.F32.PACK_AB_MERGE_C R176, R156, R160, RZ ;  /* 0x000000a09cb0723e */ /* 0x000fe400048070ff */
[----:B------:R-:W-:Y:S02]  /*1d5f0*/  F2FP.SATFINITE.E4M3.F32.PACK_AB_MERGE_C R226, R227, R226, RZ ;  /* 0x000000e2e3e2723e */ /* 0x000fe400048070ff */
[----:B----4-:R-:W-:Y:S01]  /*1d600*/  F2FP.SATFINITE.E4M3.F32.PACK_AB_MERGE_C R185, R199, R197, RZ ;  /* 0x000000c5c7b9723e */ /* 0x010fe200048070ff */
[----:B------:R-:W-:Y:S01]  /*1d610*/  FADD.FTZ R0, R227, R0 ;  /* 0x00000000e3007221 */ /* 0x000fe20000010000 */
[----:B------:R-:W-:Y:S01]  /*1d620*/  F2FP.SATFINITE.E4M3.F32.PACK_AB_MERGE_C R158, R179, R180, R161 ;  /* 0x000000b4b39e723e */ /* 0x000fe200048070a1 */
[----:B------:R-:W-:Y:S01]  /*1d630*/  FADD.FTZ R9, R199, R9 ;  /* 0x00000009c7097221 */ /* 0x000fe20000010000 */
[----:B------:R-:W-:Y:S01]  /*1d640*/  F2FP.SATFINITE.E4M3.F32.PACK_AB_MERGE_C R163, R164, R163, R208 ;  /* 0x000000a3a4a3723e */ /* 0x000fe200048070d0 */
[-C--:B------:R-:W-:Y:S01]  /*1d650*/  FMUL.FTZ R24, R24, R170.reuse ;  /* 0x000000aa18187220 */ /* 0x080fe20000410000 */
[----:B------:R-:W-:Y:S01]  /*1d660*/  F2FP.SATFINITE.E4M3.F32.PACK_AB_MERGE_C R165, R166, R165, R210 ;  /* 0x000000a5a6a5723e */ /* 0x000fe200048070d2 */
[-C--:B------:R-:W-:Y:S01]  /*1d670*/  FMUL.FTZ R25, R25, R170.reuse ;  /* 0x000000aa19197220 */ /* 0x080fe20000410000 */
[----:B------:R-:W-:Y:S01]  /*1d680*/  F2FP.SATFINITE.E4M3.F32.PACK_AB_MERGE_C R155, R212, R213, R155 ;  /* 0x000000d5d49b723e */ /* 0x000fe2000480709b */
[----:B------:R-:W-:Y:S01]  /*1d690*/  FMUL.FTZ R28, R28, R170 ;  /* 0x000000aa1c1c7220 */ /* 0x000fe20000410000 */
[----:B------:R-:W-:Y:S01]  /*1d6a0*/  F2FP.SATFINITE.E4M3.F32.PACK_AB_MERGE_C R156, R181, R186, R195 ;  /* 0x000000bab59c723e */ /* 0x000fe200048070c3 */
[-C--:B------:R-:W-:Y:S01]  /*1d6b0*/  FMUL.FTZ R29, R29, R170.reuse ;  /* 0x000000aa1d1d7220 */ /* 0x080fe20000410000 */
        /* <DEDUP_REMOVED lines=132> */
[----:B------:R-:W-:Y:S06]  /*1df00*/  @!P0 BRA `(.L_x_3240) ;  /* 0x0000000000048947 */ /* 0x000fec0003800000 */
[----:B------:R-:W-:Y:S01]  /*1df10*/  BPT.TRAP 0x1 ;  /* 0x000000040000795c */ /* 0x000fe20000300000 */
.L_x_3240:
[----:B-----5:R0:W1:Y:S01]  /*1df20*/  SYNCS.PHASECHK.TRANS64.TRYWAIT P1, [R6+URZ+0x38850], R7 ;  /* 0x03885007060075a7 */ /* 0x020062000802017f */
[----:B------:R-:W-:Y:S05]  /*1df30*/  @!P0 BRA `(.L_x_3241) ;  /* 0x0000000000048947 */ /* 0x000fea0003800000 */
[----:B------:R-:W-:Y:S01]  /*1df40*/  BPT.TRAP 0x1 ;  /* 0x000000040000795c */ /* 0x000fe20000300000 */
.L_x_3241:
[----:B------:R-:W-:Y:S04]  /*1df50*/  BSSY B0, `(.L_x_3242) ;  /* 0x0000004000007945 */ /* 0x000fe80003800000 */
[----:B-1----:R-:W-:Y:S05]  /*1df60*/  @P1 BRA `(.L_x_3243) ;  /* 0x0000000000081947 */ /* 0x002fea0003800000 */
[----:B------:R-:W1:Y:S02]  /*1df70*/  SYNCS.PHASECHK.TRANS64.TRYWAIT P1, [R6+URZ+0x38850], R7 ;  /* 0x03885007060075a7 */ /* 0x000e64000802017f */
[----:B-1----:R-:W-:Y:S05]  /*1df80*/  @!P1 BRA `(.L_x_3244) ;  /* 0x0000016800489947 */ /* 0x002fea0003800000 */
.L_x_3243:
[----:B------:R-:W-:Y:S05]  /*1df90*/  BSYNC B0 ;  /* 0x0000000000007941 */ /* 0x000fea0003800000 */
.L_x_3242:
[----:B------:R-:W2:Y:S01]  /*1dfa0*/  S2R R169, SR_TID.X ;  /* 0x0000000000a97919 */ /* 0x000ea20000002100 */
[----:B------:R-:W-:Y:S05]  /*1dfb0*/  WARPSYNC.ALL ;  /* 0x0000000000007948 */ /* 0x000fea0003800000 */
[----:B------:R-:W-:Y:S01]  /*1dfc0*/  IMAD.MOV.U32 R171, RZ, RZ, 0x40000040 ;  /* 0x40000040ffab7424 */ /* 0x000fe200078e00ff */
[----:B------:R-:W-:-:S04]  /*1dfd0*/  LEA R170, R8, UR43, 0xb ;  /* 0x0000002b08aa7c11 */ /* 0x000fc8000f8e58ff */
[----:B------:R-:W-:Y:S02]  /*1dfe0*/  R2UR UR6, R170 ;  /* 0x00000000aa0672ca */ /* 0x000fe400000e0000 */
[----:B------:R-:W-:Y:S01]  /*1dff0*/  R2UR UR7, R171 ;  /* 0x00000000ab0772ca */ /* 0x000fe200000e0000 */
[----:B------:R-:W-:Y:S01]  /*1e000*/  IMAD.MOV.U32 R171, RZ, RZ, 0x40000040 ;  /* 0x40000040ffab7424 */ /* 0x000fe200078e00ff */
[----:B--2---:R-:W-:-:S05]  /*1e010*/  SHF.R.U32.HI R169, RZ, 0x7, R169 ;  /* 0x00000007ffa97819 */ /* 0x004fca00000116a9 */
[----:B01----:R-:W-:-:S05]  /*1e020*/  VIADD R7, R169, 0x8 ;  /* 0x00000008a9077836 */ /* 0x003fca0000000000 */
[----:B------:R0:W-:Y:S06]  /*1e030*/  BAR.SYNC.DEFER_BLOCKING R7, 0x100 ;  /* 0x000400070000751d */ /* 0x0001ec0000010000 */
[----:B------:R-:W-:-:S06]  /*1e040*/  WARPGROUP.ARRIVE ;  /* 0x00000000000079c5 */ /* 0x000fcc0000000000 */
[----:B------:R-:W-:Y:S03]  /*1e050*/  QGMMA.64x256x32.F32.E4M3.E4M3 R24, R152, gdesc[UR4], R24, gsb0 ;  /* 0x03e0000498187df3 */ /* 0x000fe60008000818 */
[----:B------:R-:W-:Y:S02]  /*1e060*/  WARPGROUP.DEPBAR.LE gsb0, 0x0 ;  /* 0x00008000000079c5 */ /* 0x000fe40000010000 */
[----:B------:R-:W-:Y:S01]  /*1e070*/  IMAD.MOV.U32 R153, RZ, RZ, 0x40000040 ;  /* 0x40000040ff997424 */ /* 0x000fe200078e00ff */
[----:B------:R-:W-:Y:S01]  /*1e080*/  IADD3 R152, R170, 0x2, RZ ;  /* 0x00000002aa987810 */ /* 0x000fe20007ffe0ff */
[----:B------:R-:W-:-:S03]  /*1e090*/  WARPGROUP.ARRIVE ;  /* 0x00000000000079c5 */ /* 0x000fc60000000000 */
[----:B------:R-:W-:Y:S01]  /*1e0a0*/  R2UR UR6, R152 ;  /* 0x00000000980672ca */ /* 0x000fe200000e0000 */
[C---:B------:R-:W-:Y:S01]  /*1e0b0*/  VIADD R152, R170.reuse, 0x4 ;  /* 0x00000004aa987836 */ /* 0x040fe20000000000 */
[----:B------:R-:W-:Y:S01]  /*1e0c0*/  R2UR UR7, R153 ;  /* 0x00000000990772ca */ /* 0x000fe200000e0000 */
[----:B------:R-:W-:Y:S02]  /*1e0d0*/  IMAD.MOV.U32 R153, RZ, RZ, 0x40000040 ;  /* 0x40000040ff997424 */ /* 0x000fe400078e00ff */
[----:B------:R-:W-:-:S13]  /*1e0e0*/  VIADD R170, R170, 0x6 ;  /* 0x00000006aaaa7836 */ /* 0x000fda0000000000 */
        /* <DEDUP_REMOVED lines=14> */
[----:B0-----:R-:W-:Y:S05]  /*1e1d0*/  @!P0 BRA `(.L_x_3245) ;  /* 0x0000000000048947 */ /* 0x001fea0003800000 */
[----:B------:R-:W-:Y:S01]  /*1e1e0*/  BPT.TRAP 0x1 ;  /* 0x000000040000795c */ /* 0x000fe20000300000 */
.L_x_3245:
[----:B------:R-:W2:Y:S01]  /*1e1f0*/  LDL R8, [R1+0x68] ;  /* 0x0000680001087983 */ /* 0x000ea20000100800 */
[----:B------:R-:W-:Y:S01]  /*1e200*/  VIADD R6, R6, 0x38860 ;  /* 0x0003886006067836 */ /* 0x000fe20000000000 */
[----:B------:R-:W-:Y:S01]  /*1e210*/  MOV R7, UR37 ;  /* 0x0000002500077c02 */ /* 0x000fe20008000f00 */
[----:B------:R-:W-:Y:S02]  /*1e220*/  IMAD.MOV.U32 R225, RZ, RZ, R168 ;  /* 0x000000ffffe17224 */ /* 0x000fe400078e00a8 */
[----:B------:R-:W-:Y:S01]  /*1e230*/  IMAD.MOV.U32 R224, RZ, RZ, R21 ;  /* 0x000000ffffe07224 */ /* 0x000fe200078e0015 */
[----:B------:R-:W-:-:S04]  /*1e240*/  PRMT R6, R7, 0x654, R6 ;  /* 0x0000065407067816 */ /* 0x000fc80000000006 */
[----:B------:R0:W-:Y:S01]  /*1e250*/  SYNCS.ARRIVE.TRANS64.RED.A1T0 RZ, [R6+URZ], RZ ;  /* 0x000000ff06ff79a7 */ /* 0x0001e2000810043f */
[C---:B--2---:R-:W-:Y:S01]  /*1e260*/  ISETP.GT.AND P1, PT, R3.reuse, R8, PT ;  /* 0x000000080300720c */ /* 0x044fe20003f24270 */
[----:B------:R-:W-:-:S12]  /*1e270*/  VIADD R3, R3, 0xffffffff ;  /* 0xffffffff03037836 */ /* 0x000fd80000000000 */
[----:B0-----:R-:W-:Y:S05]  /*1e280*/  @P1 BRA `(.L_x_3246) ;  /* 0xffffffc4002c1947 */ /* 0x001fea000383ffff */
.L_x_3234:
[----:B------:R-:W2:Y:S02]  /*1e290*/  LDL R6, [R1+0x6c] ;  /* 0x00006c0001067983 */ /* 0x000ea40000100800 */
[----:B--2---:R-:W-:-:S13]  /*1e2a0*/  ISETP.GE.AND P1, PT, R3, R6, PT ;  /* 0x000000060300720c */ /* 0x004fda0003f26270 */
[----:B------:R-:W-:Y:S05]  /*1e2b0*/  @!P1 BRA `(.L_x_3247) ;  /* 0x0000002c006c9947 */ /* 0x000fea0003800000 */
[----:B------:R-:W-:Y:S02]  /*1e2c0*/  IMAD.MOV.U32 R224, RZ, RZ, R168 ;  /* 0x000000ffffe07224 */ /* 0x000fe400078e00a8 */
[----:B------:R-:W-:-:S07]  /*1e2d0*/  IMAD.MOV.U32 R225, RZ, RZ, R21 ;  /* 0x000000ffffe17224 */ /* 0x000fce00078e0015 */
.L_x_3259:
[----:B------:R-:W-:Y:S01]  /*1e2e0*/  VIADD R221, R221, 0x1 ;  /* 0x00000001dddd7836 */ /* 0x000fe20000000000 */
[----:B------:R-:W-:Y:S05]  /*1e2f0*/  YIELD ;  /* 0x0000000000007946 */ /* 0x000fea0003800000 */
[----:B------:R-:W-:-:S04]  /*1e300*/  ISETP.NE.AND P1, PT, R221, 0x2, PT ;  /* 0x00000002dd00780c */ /* 0x000fc80003f25270 */
[----:B------:R-:W-:Y:S02]  /*1e310*/  SEL R6, RZ, 0x1, P1 ;  /* 0x00000001ff067807 */ /* 0x000fe40000800000 */
[----:B------:R-:W-:Y:S02]  /*1e320*/  SEL R8, R221, RZ, P1 ;  /* 0x000000ffdd087207 */ /* 0x000fe40000800000 */
[----:B------:R-:W-:Y:S02]  /*1e330*/  LOP3.LUT R222, R222, R6, RZ, 0x3c, !PT ;  /* 0x00000006dede7212 */ /* 0x000fe400078e3cff */
[----:B------:R-:W-:Y:S01]  /*1e340*/  MOV R221, R8 ;  /* 0x0000000800dd7202 */ /* 0x000fe20000000f00 */
[----:B0-----:R-:W-:Y:S06]  /*1e350*/  @!P0 BRA `(.L_x_3248) ;  /* 0x0000000000048947 */ /* 0x001fec0003800000 */
[----:B------:R-:W-:Y:S01]  /*1e360*/  BPT.TRAP 0x1 ;  /* 0x000000040000795c */ /* 0x000fe20000300000 */
.L_x_3248:
[----:B------:R-:W-:Y:S01]  /*1e370*/  IMAD R6, R221, 0x8, R23 ;  /* 0x00000008dd067824 */ /* 0x000fe200078e0217 */
[----:B------:R-:W-:-:S04]  /*1e380*/  SHF.L.U32 R7, R222, 0x1f, RZ ;  /* 0x0000001fde077819 */ /* 0x000fc800000006ff */
[----:B------:R0:W1:Y:S01]  /*1e390*/  SYNCS.PHASECHK.TRANS64.TRYWAIT P1, [R6+URZ+0x38830], R7 ;  /* 0x03883007060075a7 */ /* 0x000062000802017f */
[----:B------:R-:W-:Y:S05]  /*1e3a0*/  @!P0 BRA `(.L_x_3249) ;  /* 0x0000000000048947 */ /* 0x000fea0003800000 */
[----:B------:R-:W-:Y:S01]  /*1e3b0*/  BPT.TRAP 0x1 ;  /* 0x000000040000795c */ /* 0x000fe20000300000 */
.L_x_3249:
[----:B------:R-:W-:Y:S01]  /*1e3c0*/  LEA R20, R8, UR42, 0xb ;  /* 0x0000002a08147c11 */ /* 0x000fe2000f8e58ff */
[----:B------:R-:W-:-:S04]  /*1e3d0*/  IMAD.MOV.U32 R21, RZ, RZ, 0x40000040 ;  /* 0x40000040ff157424 */ /* 0x000fc800078e00ff */
[C---:B------:R-:W-:Y:S02]  /*1e3e0*/  VIADD R152, R20.reuse, 0x2 ;  /* 0x0000000214987836 */ /* 0x040fe40000000000 */
[----:B------:R-:W-:Y:S01]  /*1e3f0*/  VIADD R155, R20, 0x4 ;  /* 0x00000004149b7836 */ /* 0x000fe20000000000 */
[----:B-1----:R-:W-:Y:S06]  /*1e400*/  @P1 BRA `(.L_x_3250) ;  /* 0x0000000000081947 */ /* 0x002fec0003800000 */
[----:B------:R-:W1:Y:S02]  /*1e410*/  SYNCS.PHASECHK.TRANS64.TRYWAIT P1, [R6+URZ+0x38830], R7 ;  /* 0x03883007060075a7 */ /* 0x000e64000802017f */
[----:B-1----:R-:W-:Y:S05]  /*1e420*/  @!P1 BRA `(.L_x_3251) ;  /* 0x0000016400349947 */ /* 0x002fea0003800000 */
.L_x_3250:
[----:B------:R0:W-:Y:S04]  /*1e430*/  STL.64 [R1+0x1d0], R6 ;  /* 0x0001d00601007387 */ /* 0x0001e80000100a00 */
[----:B01----:R-:W2:Y:S04]  /*1e440*/  LDL.64 R6, [R1+0x50] ;  /* 0x0000500001067983 */ /* 0x003ea80000100a00 */
[----:B------:R0:W-:Y:S01]  /*1e450*/  STL.64 [R1+0x1c8], R2 ;  /* 0x0001c80201007387 */ /* 0x0001e20000100a00 */
[----:B------:R-:W-:Y:S05]  /*1e460*/  WARPSYNC.ALL ;  /* 0x0000000000007948 */ /* 0x000fea0003800000 */
[----:B------:R-:W-:Y:S01]  /*1e470*/  VIADD R154, R20, 0x6 ;  /* 0x00000006149a7836 */ /* 0x000fe20000000000 */
[----:B------:R-:W3:Y:S04]  /*1e480*/  LDL.64 R226, [R1+0x10] ;  /* 0x0000100001e27983 */ /* 0x000ee80000100a00 */
[----:B0-----:R-:W4:Y:S01]  /*1e490*/  LDL.64 R2, [R1+0x48] ;  /* 0x0000480001027983 */ /* 0x001f220000100a00 */
[----:B------:R-:W-:-:S02]  /*1e4a0*/  R2UR UR10, R152 ;  /* 0x00000000980a72ca */ /* 0x000fc400000e0000 */
[----:B------:R-:W-:Y:S01]  /*1e4b0*/  MOV R152, R155 ;  /* 0x0000009b00987202 */ /* 0x000fe20000000f00 */
[----:B------:R-:W-:Y:S01]  /*1e4c0*/  IMAD.MOV.U32 R153, RZ, RZ, 0x40000040 ;  /* 0x40000040ff997424 */ /* 0x000fe200078e00ff */
[C---:B------:R-:W-:Y:S01]  /*1e4d0*/  R2UR UR6, R20.reuse ;  /* 0x00000000140672ca */ /* 0x040fe200000e0000 */
        /* <DEDUP_REMOVED lines=8> */
[----:B------:R-:W-:Y:S01]  /*1e560*/  R2UR UR18, R154 ;  /* 0x000000009a1272ca */ /* 0x000fe200000e0000 */
[----:B------:R-:W-:Y:S01]  /*1e570*/  VIADD R154, R20, 0x402 ;  /* 0x00000402149a7836 */ /* 0x000fe20000000000 */
        /* <DEDUP_REMOVED lines=11> */
[----:B------:R-:W-:Y:S01]  /*1e630*/  VIADD R20, R20, 0x406 ;  /* 0x0000040614147836 */ /* 0x000fe20000000000 */
[----:B------:R-:W-:-:S04]  /*1e640*/  MOV R21, 0x40000040 ;  /* 0x4000004000157802 */ /* 0x000fc80000000f00 */
        /* <DEDUP_REMOVED lines=47> */
.L_x_3252:
[C---:B-----5:R-:W-:Y:S01]  /*1e940*/  FMUL.FTZ R152, R2.reuse, R152 ;  /* 0x0000009802987220 */ /* 0x060fe20000410000 */
        /* <DEDUP_REMOVED lines=39> */
[----:B------:R-:W-:Y:S01]  /*1ebc0*/  UMOV UR41, UR39 ;  /* 0x0000002700297c82 */ /* 0x000fe20008000000 */
        /* <DEDUP_REMOVED lines=10> */
[----:B------:R-:W-:Y:S01]  /*1ec70*/  FMUL.FTZ R194, R2, R207 ;  /* 0x000000cf02c27220 */ /* 0x000fe20000410000 */
[----:B------:R-:W-:-:S02]  /*1ec80*/  IMAD.U32 R207, RZ, RZ, UR41 ;  /* 0x00000029ffcf7e24 */ /* 0x000fc4000f8e00ff */
        /* <DEDUP_REMOVED lines=52> */
[----:B------:R-:W-:Y:S01]  /*1efd0*/  MUFU.TANH R229, R229 ;  /* 0x000000e500e57308 */ /* 0x000fe20000002400 */
[----:B-1----:R-:W-:-:S07]  /*1efe0*/  FMNMX.FTZ R21, R212, R21, !PT ;  /* 0x00000015d4157209 */ /* 0x002fce0007810000 */
[----:B------:R-:W-:Y:S01]  /*1eff0*/  MUFU.TANH R228, R228 ;  /* 0x000000e400e47308 */ /* 0x000fe20000002400 */
[----:B--2---:R-:W-:-:S05]  /*1f000*/  FMNMX.FTZ R21, R213, R21, !PT ;  /* 0x00000015d5157209 */ /* 0x004fca0007810000 */
[----:B------:R-:W1:Y:S02]  /*1f010*/  SHFL.BFLY PT, R226, R21, 0x2, 0x1f ;  /* 0x0c401f0015e27f89 */ /* 0x000e6400000e0000 */
[----:B------:R-:W-:Y:S08]  /*1f020*/  MUFU.TANH R155, R155 ;  /* 0x0000009b009b7308 */ /* 0x000ff00000002400 */
[----:B------:R-:W-:Y:S08]  /*1f030*/  MUFU.TANH R158, R158 ;  /* 0x0000009e009e7308 */ /* 0x000ff00000002400 */
[----:B------:R-:W-:Y:S01]  /*1f040*/  MUFU.TANH R166, R166 ;  /* 0x000000a600a67308 */ /* 0x000fe20000002400 */
[----:B-1----:R-:W-:-:S07]  /*1f050*/  FMNMX.FTZ R21, R21, R226, !PT ;  /* 0x000000e215157209 */ /* 0x002fce0007810000 */
[----:B------:R-:W-:Y:S01]  /*1f060*/  MUFU.TANH R171, R171 ;  /* 0x000000ab00ab7308 */ /* 0x000fe20000002400 */
[----:B------:R-:W1:Y:S07]  /*1f070*/  SHFL.BFLY PT, R226, R21, 0x1, 0x1f ;  /* 0x0c201f0015e27f89 */ /* 0x000e6e00000e0000 */
[----:B------:R-:W-:Y:S08]  /*1f080*/  MUFU.TANH R179, R179 ;  /* 0x000000b300b37308 */ /* 0x000ff00000002400 */
[----:B------:R-:W-:Y:S01]  /*1f090*/  MUFU.TANH R194, R194 ;  /* 0x000000c200c27308 */ /* 0x000fe20000002400 */
        /* <DEDUP_REMOVED lines=9> */
[----:B------:R-:W-:Y:S01]  /*1f130*/  FMUL.FTZ R227, R2, R159 ;  /* 0x0000009f02e37220 */ /* 0x000fe20000410000 */
        /* <DEDUP_REMOVED lines=34> */
[----:B------:R-:W-:Y:S01]  /*1f360*/  FFMA.FTZ R213, R213, UR41, -R225 ;  /* 0x00000029d5d57c23 */ /* 0x000fe200080108e1 */
[C---:B------:R-:W-:Y:S01]  /*1f370*/  FMUL.FTZ R225, R2.reuse, R162 ;  /* 0x000000a202e17220 */ /* 0x040fe20000410000 */
[C---:B------:R-:W-:Y:S01]  /*1f380*/  FMUL.FTZ R159, R2.reuse, R174 ;  /* 0x000000ae029f7220 */ /* 0x040fe20000410000 */
[C---:B------:R-:W-:Y:S01]  /*1f390*/  FMUL.FTZ R162, R2.reuse, R175 ;  /* 0x000000af02a27220 */ /* 0x040fe20000410000 */
[C---:B------:R-:W-:Y:S01]  /*1f3a0*/  FMUL.FTZ R175, R2.reuse, R187 ;  /* 0x000000bb02af7220 */ /* 0x040fe20000410000 */
[----:B------:R-:W-:Y:S01]  /*1f3b0*/  FMUL.FTZ R174, R2, R190 ;  /* 0x000000be02ae7220 */ /* 0x000fe20000410000 */
[----:B------:R-:W-:Y:S01]  /*1f3c0*/  MUFU.TANH R227, R227 ;  /* 0x000000e300e37308 */ /* 0x000fe20000002400 */
[----:B---3--:R-:W-:-:S01]  /*1f3d0*/  FADD.FTZ R9, R156, R9 ;  /* 0x000000099c097221 */ /* 0x008fc20000010000 */
[C---:B------:R-:W-:Y:S01]  /*1f3e0*/  FMUL.FTZ R187, R2.reuse, R202 ;  /* 0x000000ca02bb7220 */ /* 0x040fe20000410000 */
[C---:B------:R-:W-:Y:S01]  /*1f3f0*/  FMUL.FTZ R190, R2.reuse, R203 ;  /* 0x000000cb02be7220 */ /* 0x040fe20000410000 */
[----:B------:R-:W-:Y:S01]  /*1f400*/  FMUL.FTZ R202, R2, R215 ;  /* 0x000000d702ca7220 */ /* 0x000fe20000410000 */
[-C--:B------:R-:W-:Y:S01]  /*1f410*/  FMUL.FTZ R24, R24, R226.reuse ;  /* 0x000000e218187220 */ /* 0x080fe20000410000 */
[-C--:B------:R-:W-:Y:S01]  /*1f420*/  FMUL.FTZ R25, R25, R226.reuse ;  /* 0x000000e219197220 */ /* 0x080fe20000410000 */
[----:B------:R-:W-:Y:S01]  /*1f430*/  FMUL.FTZ R28, R28, R226 ;  /* 0x000000e21c1c7220 */ /* 0x000fe20000410000 */
[----:B------:R-:W-:Y:S01]  /*1f440*/  MUFU.TANH R225, R225 ;  /* 0x000000e100e17308 */ /* 0x000fe20000002400 */
[C---:B-1----:R-:W-:Y:S01]  /*1f450*/  F2FP.SATFINITE.E4M3.F32.PACK_AB_MERGE_C R156, R157.reuse, R156, RZ ;  /* 0x0000009c9d9c723e */ /* 0x042fe200048070ff */
[----:B------:R-:W-:Y:S01]  /*1f460*/  FADD.FTZ R9, R157, R9 ;  /* 0x000000099d097221 */ /* 0x000fe20000010000 */
[C---:B------:R-:W-:Y:S01]  /*1f470*/  FMUL.FTZ R157, R2.reuse, R170 ;  /* 0x000000aa029d7220 */ /* 0x040fe20000410000 */
[C---:B------:R-:W-:Y:S01]  /*1f480*/  FMUL.FTZ R170, R2.reuse, R183 ;  /* 0x000000b702aa7220 */ /* 0x040fe20000410000 */
[----:B------:R-:W-:Y:S01]  /*1f490*/  F2FP.SATFINITE.E4M3.F32.PACK_AB_MERGE_C R152, R153, R152, R156 ;  /* 0x000000989998723e */ /* 0x000fe2000480709c */
[C---:B------:R-:W-:Y:S01]  /*1f4a0*/  FMUL.FTZ R156, R2.reuse, R167 ;  /* 0x000000a7029c7220 */ /* 0x040fe20000410000 */
[C---:B------:R-:W-:Y:S01]  /*1f4b0*/  FMUL.FTZ R167, R2.reuse, R182 ;  /* 0x000000b602a77220 */ /* 0x040fe20000410000 */
[----:B------:R1:W2:Y:S01]  /*1f4c0*/  MUFU.TANH R153, R154 ;  /* 0x0000009a00997308 */ /* 0x0002a20000002400 */
[C---:B------:R-:W-:Y:S01]  /*1f4d0*/  FMUL.FTZ R182, R2.reuse, R195 ;  /* 0x000000c302b67220 */ /* 0x040fe20000410000 */
[C---:B------:R-:W-:Y:S01]  /*1f4e0*/  FMUL.FTZ R183, R2.reuse, R198 ;  /* 0x000000c602b77220 */ /* 0x040fe20000410000 */
[----:B------:R-:W-:Y:S01]  /*1f4f0*/  FMUL.FTZ R195, R2, R210 ;  /* 0x000000d202c37220 */ /* 0x000fe20000410000 */
[-C--:B------:R-:W-:Y:S01]  /*1f500*/  FMUL.FTZ R29, R29, R226.reuse ;  /* 0x000000e21d1d7220 */ /* 0x080fe20000410000 */
[-C--:B------:R-:W-:Y:S01]  /*1f510*/  FMUL.FTZ R32, R32, R226.reuse ;  /* 0x000000e220207220 */ /* 0x080fe20000410000 */
[-C--:B------:R-:W-:Y:S01]  /*1f520*/  FMUL.FTZ R33, R33, R226.reuse ;  /* 0x000000e221217220 */ /* 0x080fe20000410000 */
[----:B------:R-:W-:Y:S01]  /*1f530*/  FMUL.FTZ R36, R36, R226 ;  /* 0x000000e224247220 */ /* 0x000fe20000410000 */
[----:B------:R-:W-:Y:S01]  /*1f540*/  MUFU.TANH R156, R156 ;  /* 0x0000009c009c7308 */ /* 0x000fe20000002400 */
[C---:B-1----:R-:W-:Y:S01]  /*1f550*/  FMUL.FTZ R154, R2.reuse, R163 ;  /* 0x000000a3029a7220 */ /* 0x042fe20000410000 */
[C---:B------:R-:W-:Y:S01]  /*1f560*/  FMUL.FTZ R163, R2.reuse, R178 ;  /* 0x000000b202a37220 */ /* 0x040fe20000410000 */
[C---:B------:R-:W-:Y:S01]  /*1f570*/  FMUL.FTZ R178, R2.reuse, R191 ;  /* 0x000000bf02b27220 */ /* 0x040fe20000410000 */
[----:B------:R-:W-:Y:S01]  /*1f580*/  FMUL.FTZ R191, R2, R206 ;  /* 0x000000ce02bf7220 */ /* 0x000fe20000410000 */
[-C--:B------:R-:W-:Y:S01]  /*1f590*/  FMUL.FTZ R37, R37, R226.reuse ;  /* 0x000000e225257220 */ /* 0x080fe20000410000 */
[-C--:B------:R-:W-:Y:S01]  /*1f5a0*/  FMUL.FTZ R40, R40, R226.reuse ;  /* 0x000000e228287220 */ /* 0x080fe20000410000 */
[----:B------:R-:W-:Y:S01]  /*1f5b0*/  FMUL.FTZ R41, R41, R226 ;  /* 0x000000e229297220 */ /* 0x000fe20000410000 */
[----:B------:R-:W1:Y:S01]  /*1f5c0*/  MUFU.TANH R154, R154 ;  /* 0x0000009a009a7308 */ /* 0x000e620000002400 */
[----:B--2---:R-:W-:-:S02]  /*1f5d0*/  IMAD.MOV.U32 R186, RZ, RZ, R153 ;  /* 0x000000ffffba7224 */ /* 0x004fc400078e0099 */
[-C--:B------:R-:W-:Y:S01]  /*1f5e0*/  FMUL.FTZ R44, R44, R226.reuse ;  /* 0x000000e22c2c7220 */ /* 0x080fe20000410000 */
[-C--:B------:R-:W-:Y:S01]  /*1f5f0*/  FMUL.FTZ R45, R45, R226.reuse ;  /* 0x000000e22d2d7220 */ /* 0x080fe20000410000 */
[----:B------:R-:W-:Y:S01]  /*1f600*/  FMUL.FTZ R48, R48, R226 ;  /* 0x000000e230307220 */ /* 0x000fe20000410000 */
[----:B------:R-:W-:Y:S01]  /*1f610*/  IMAD.MOV.U32 R198, RZ, RZ, R186 ;  /* 0x000000ffffc67224 */ /* 0x000fe200078e00ba */
[----:B------:R-:W-:Y:S01]  /*1f620*/  FMNMX.FTZ R153, R186, R224, !PT ;  /* 0x000000e0ba997209 */ /* 0x000fe20007810000 */
[C---:B------:R-:W-:Y:S01]  /*1f630*/  FMUL.FTZ R186, R2.reuse, R199 ;  /* 0x000000c702ba7220 */ /* 0x040fe20000410000 */
[----:B------:R-:W2:Y:S01]  /*1f640*/  MUFU.TANH R157, R157 ;  /* 0x0000009d009d7308 */ /* 0x000ea20000002400 */
[----:B------:R-:W-:Y:S01]  /*1f650*/  IMAD.MOV.U32 R210, RZ, RZ, R198 ;  /* 0x000000ffffd27224 */ /* 0x000fe200078e00c6 */
[----:B------:R-:W-:Y:S01]  /*1f660*/  FMNMX.FTZ R153, R229, R153, !PT ;  /* 0x00000099e5997209 */ /* 0x000fe20007810000 */
[C---:B------:R-:W-:Y:S01]  /*1f670*/  FMUL.FTZ R198, R2.reuse, R211 ;  /* 0x000000d302c67220 */ /* 0x040fe20000410000 */
[----:B------:R-:W-:Y:S01]  /*1f680*/  FMUL.FTZ R199, R2, R214 ;  /* 0x000000d602c77220 */ /* 0x000fe20000410000 */
[-C--:B------:R-:W-:Y:S01]  /*1f690*/  FMUL.FTZ R49, R49, R226.reuse ;  /* 0x000000e231317220 */ /* 0x080fe20000410000 */
[----:B------:R-:W-:Y:S01]  /*1f6a0*/  FMNMX.FTZ R153, R228, R153, !PT ;  /* 0x00000099e4997209 */ /* 0x000fe20007810000 */
[-C--:B------:R-:W-:Y:S01]  /*1f6b0*/  FMUL.FTZ R52, R52, R226.reuse ;  /* 0x000000e234347220 */ /* 0x080fe20000410000 */
[----:B------:R-:W3:Y:S01]  /*1f6c0*/  MUFU.TANH R159, R159 ;  /* 0x0000009f009f7308 */ /* 0x000ee20000002400 */
[-C--:B------:R-:W-:Y:S01]  /*1f6d0*/  FMUL.FTZ R53, R53, R226.reuse ;  /* 0x000000e235357220 */ /* 0x080fe20000410000 */
[----:B------:R-:W-:Y:S01]  /*1f6e0*/  FMNMX.FTZ R153, R227, R153, !PT ;  /* 0x00000099e3997209 */ /* 0x000fe20007810000 */
[-C--:B------:R-:W-:Y:S01]  /*1f6f0*/  FMUL.FTZ R56, R56, R226.reuse ;  /* 0x000000e238387220 */ /* 0x080fe20000410000 */
[-C--:B------:R-:W-:Y:S01]  /*1f700*/  FMUL.FTZ R57, R57, R226.reuse ;  /* 0x000000e239397220 */ /* 0x080fe20000410000 */
[-C--:B------:R-:W-:Y:S01]  /*1f710*/  FMUL.FTZ R60, R60, R226.reuse ;  /* 0x000000e23c3c7220 */ /* 0x080fe20000410000 */
[----:B------:R-:W-:Y:S01]  /*1f720*/  FMNMX.FTZ R153, R225, R153, !PT ;  /* 0x00000099e1997209 */ /* 0x000fe20007810000 */
[-C--:B------:R-:W-:Y:S01]  /*1f730*/  FMUL.FTZ R61, R61, R226.reuse ;  /* 0x000000e23d3d7220 */ /* 0x080fe20000410000 */
[----:B------:R-:W4:Y:S01]  /*1f740*/  MUFU.TANH R162, R162 ;  /* 0x000000a200a27308 */ /* 0x000f220000002400 */
[-C--:B------:R-:W-:Y:S01]  /*1f750*/  FMUL.FTZ R64, R64, R226.reuse ;  /* 0x000000e240407220 */ /* 0x080fe20000410000 */
[----:B-1----:R-:W-:Y:S01]  /*1f760*/  FMNMX.FTZ R153, R154, R153, !PT ;  /* 0x000000999a997209 */ /* 0x002fe20007810000 */
[-C--:B------:R-:W-:Y:S01]  /*1f770*/  FMUL.FTZ R65, R65, R226.reuse ;  /* 0x000000e241417220 */ /* 0x080fe20000410000 */
[-C--:B------:R-:W-:Y:S01]  /*1f780*/  FMUL.FTZ R68, R68, R226.reuse ;  /* 0x000000e244447220 */ /* 0x080fe20000410000 */
[-C--:B------:R-:W-:Y:S01]  /*1f790*/  FMUL.FTZ R69, R69, R226.reuse ;  /* 0x000000e245457220 */ /* 0x080fe20000410000 */
[----:B------:R-:W-:Y:S01]  /*1f7a0*/  FMNMX.FTZ R153, R155, R153, !PT ;  /* 0x000000999b997209 */ /* 0x000fe20007810000 */
[-C--:B------:R-:W-:Y:S01]  /*1f7b0*/  FMUL.FTZ R72, R72, R226.reuse ;  /* 0x000000e248487220 */ /* 0x080fe20000410000 */
[----:B------:R-:W1:Y:S01]  /*1f7c0*/  MUFU.TANH R163, R163 ;  /* 0x000000a300a37308 */ /* 0x000e620000002400 */
[-C--:B------:R-:W-:Y:S01]  /*1f7d0*/  FMUL.FTZ R73, R73, R226.reuse ;  /* 0x000000e249497220 */ /* 0x080fe20000410000 */
[----:B------:R-:W-:Y:S01]  /*1f7e0*/  FMNMX.FTZ R153, R156, R153, !PT ;  /* 0x000000999c997209 */ /* 0x000fe20007810000 */
[-C--:B------:R-:W-:Y:S01]  /*1f7f0*/  FMUL.FTZ R76, R76, R226.reuse ;  /* 0x000000e24c4c7220 */ /* 0x080fe20000410000 */
[-C--:B------:R-:W-:Y:S01]  /*1f800*/  FMUL.FTZ R77, R77, R226.reuse ;  /* 0x000000e24d4d7220 */ /* 0x080fe20000410000 */
[-C--:B------:R-:W-:Y:S01]  /*1f810*/  FMUL.FTZ R80, R80, R226.reuse ;  /* 0x000000e250507220 */ /* 0x080fe20000410000 */
[----:B--2---:R-:W-:Y:S01]  /*1f820*/  FMNMX.FTZ R153, R157, R153, !PT ;  /* 0x000000999d997209 */ /* 0x004fe20007810000 */
[-C--:B------:R-:W-:Y:S01]  /*1f830*/  FMUL.FTZ R81, R81, R226.reuse ;  /* 0x000000e251517220 */ /* 0x080fe20000410000 */
[----:B------:R-:W2:Y:S01]  /*1f840*/  MUFU.TANH R167, R167 ;  /* 0x000000a700a77308 */ /* 0x000ea20000002400 */
[-C--:B------:R-:W-:Y:S01]  /*1f850*/  FMUL.FTZ R84, R84, R226.reuse ;  /* 0x000000e254547220 */ /* 0x080fe20000410000 */
[----:B------:R-:W-:Y:S01]  /*1f860*/  FMNMX.FTZ R153, R158, R153, !PT ;  /* 0x000000999e997209 */ /* 0x000fe20007810000 */
[-C--:B------:R-:W-:Y:S01]  /*1f870*/  FMUL.FTZ R85, R85, R226.reuse ;  /* 0x000000e255557220 */ /* 0x080fe20000410000 */
[-C--:B------:R-:W-:Y:S01]  /*1f880*/  FMUL.FTZ R88, R88, R226.reuse ;  /* 0x000000e258587220 */ /* 0x080fe20000410000 */
[-C--:B------:R-:W-:Y:S01]  /*1f890*/  FMUL.FTZ R89, R89, R226.reuse ;  /* 0x000000e259597220 */ /* 0x080fe20000410000 */
[----:B---3--:R-:W-:Y:S01]  /*1f8a0*/  FMNMX.FTZ R153, R159, R153, !PT ;  /* 0x000000999f997209 */ /* 0x008fe20007810000 */
[-C--:B------:R-:W-:Y:S01]  /*1f8b0*/  FMUL.FTZ R92, R92, R226.reuse ;  /* 0x000000e25c5c7220 */ /* 0x080fe20000410000 */
[----:B------:R-:W3:Y:S01]  /*1f8c0*/  MUFU.TANH R170, R170 ;  /* 0x000000aa00aa7308 */ /* 0x000ee20000002400 */
[-C--:B------:R-:W-:Y:S01]  /*1f8d0*/  FMUL.FTZ R93, R93, R226.reuse ;  /* 0x000000e25d5d7220 */ /* 0x080fe20000410000 */
[----:B----4-:R-:W-:Y:S01]  /*1f8e0*/  FMNMX.FTZ R153, R162, R153, !PT ;  /* 0x00000099a2997209 */ /* 0x010fe20007810000 */
[-C--:B------:R-:W-:Y:S01]  /*1f8f0*/  FMUL.FTZ R96, R96, R226.reuse ;  /* 0x000000e260607220 */ /* 0x080fe20000410000 */
[-C--:B------:R-:W-:Y:S01]  /*1f900*/  FMUL.FTZ R97, R97, R226.reuse ;  /* 0x000000e261617220 */ /* 0x080fe20000410000 */
[-C--:B------:R-:W-:Y:S01]  /*1f910*/  FMUL.FTZ R100, R100, R226.reuse ;  /* 0x000000e264647220 */ /* 0x080fe20000410000 */
[----:B-1----:R-:W-:Y:S01]  /*1f920*/  FMNMX.FTZ R153, R163, R153, !PT ;  /* 0x00000099a3997209 */ /* 0x002fe20007810000 */
        /* <DEDUP_REMOVED lines=11> */
[----:B---3--:R-:W-:Y:S01]  /*1f9e0*/  FMNMX.FTZ R153, R170, R153, !PT ;  /* 0x00000099aa997209 */ /* 0x008fe20007810000 */
[-C--:B------:R-:W-:Y:S01]  /*1f9f0*/  FMUL.FTZ R116, R116, R226.reuse ;  /* 0x000000e274747220 */ /* 0x080fe20000410000 */
[-C--:B------:R-:W-:Y:S01]  /*1fa00*/  FMUL.FTZ R117, R117, R226.reuse ;  /* 0x000000e275757220 */ /* 0x080fe20000410000 */
[-C--:B------:R-:W-:Y:S01]  /*1fa10*/  FMUL.FTZ R120, R120, R226.reuse ;  /* 0x000000e278787220 */ /* 0x080fe20000410000 */
[----:B------:R-:W-:Y:S01]  /*1fa20*/  FMNMX.FTZ R153, R171, R153, !PT ;  /* 0x00000099ab997209 */ /* 0x000fe20007810000 */
[-C--:B------:R-:W-:Y:S01]  /*1fa30*/  FMUL.FTZ R121, R121, R226.reuse ;  /* 0x000000e279797220 */ /* 0x080fe20000410000 */
[----:B------:R-:W3:Y:S01]  /*1fa40*/  MUFU.TANH R178, R178 ;  /* 0x000000b200b27308 */ /* 0x000ee20000002400 */
[-C--:B------:R-:W-:Y:S01]  /*1fa50*/  FMUL.FTZ R124, R124, R226.reuse ;  /* 0x000000e27c7c7220 */ /* 0x080fe20000410000 */
[----:B-1----:R-:W-:Y:S01]  /*1fa60*/  FMNMX.FTZ R153, R175, R153, !PT ;  /* 0x00000099af997209 */ /* 0x002fe20007810000 */
        /* <DEDUP_REMOVED lines=16> */
[----:B------:R-:W-:-:S02]  /*1fb70*/  FMUL.FTZ R149, R149, R226 ;  /* 0x000000e295957220 */ /* 0x000fc40000410000 */
[----:B------:R-:W-:-:S03]  /*1fb80*/  FMNMX.FTZ R153, R179, R153, !PT ;  /* 0x00000099b3997209 */ /* 0x000fc60007810000 */
        /* <DEDUP_REMOVED lines=12> */
[----:B------:R-:W-:-:S03]  /*1fc50*/  FMNMX.FTZ R153, R194, R153, !PT ;  /* 0x00000099c2997209 */ /* 0x000fc60007810000 */
[----:B------:R-:W3:Y:S01]  /*1fc60*/  MUFU.TANH R199, R199 ;  /* 0x000000c700c77308 */ /* 0x000ee20000002400 */
[----:B-1----:R-:W-:-:S07]  /*1fc70*/  FMNMX.FTZ R153, R195, R153, !PT ;  /* 0x00000099c3997209 */ /* 0x002fce0007810000 */
[----:B------:R-:W1:Y:S01]  /*1fc80*/  MUFU.TANH R202, R202 ;  /* 0x000000ca00ca7308 */ /* 0x000e620000002400 */
[----:B--2---:R-:W-:-:S07]  /*1fc90*/  FMNMX.FTZ R153, R198, R153, !PT ;  /* 0x00000099c6997209 */ /* 0x004fce0007810000 */
[----:B------:R-:W-:Y:S01]  /*1fca0*/  MUFU.EX2 R203, R164 ;  /* 0x000000a400cb7308 */ /* 0x000fe20000000800 */
[----:B---3--:R-:W-:-:S07]  /*1fcb0*/  FMNMX.FTZ R153, R199, R153, !PT ;  /* 0x00000099c7997209 */ /* 0x008fce0007810000 */
[----:B------:R-:W-:Y:S01]  /*1fcc0*/  MUFU.EX2 R164, R168 ;  /* 0x000000a800a47308 */ /* 0x000fe20000000800 */
[----:B-1----:R-:W-:-:S05]  /*1fcd0*/  FMNMX.FTZ R153, R202, R153, !PT ;  /* 0x00000099ca997209 */ /* 0x002fca0007810000 */
[----:B------:R-:W1:Y:S02]  /*1fce0*/  SHFL.BFLY PT, R206, R153, 0x2, 0x1f ;  /* 0x0c401f0099ce7f89 */ /* 0x000e6400000e0000 */
[----:B------:R-:W2:Y:S08]  /*1fcf0*/  MUFU.EX2 R160, R160 ;  /* 0x000000a000a07308 */ /* 0x000eb00000000800 */
[----:B------:R-:W3:Y:S08]  /*1fd00*/  MUFU.EX2 R161, R161 ;  /* 0x000000a100a17308 */ /* 0x000ef00000000800 */
[----:B------:R-:W4:Y:S01]  /*1fd10*/  MUFU.EX2 R165, R165 ;  /* 0x000000a500a57308 */ /* 0x000f220000000800 */
[----:B--2---:R-:W-:-:S01]  /*1fd20*/  FADD.FTZ R9, R160, R9 ;  /* 0x00000009a0097221 */ /* 0x004fc20000010000 */
[----:B-1----:R-:W-:-:S06]  /*1fd30*/  FMNMX.FTZ R168, R153, R206, !PT ;  /* 0x000000ce99a87209 */ /* 0x002fcc0007810000 */
[----:B------:R-:W1:Y:S01]  /*1fd40*/  MUFU.EX2 R169, R169 ;  /* 0x000000a900a97308 */ /* 0x000e620000000800 */
[----:B---3--:R-:W-:-:S01]  /*1fd50*/  FADD.FTZ R9, R161, R9 ;  /* 0x00000009a1097221 */ /* 0x008fc20000010000 */
[----:B------:R-:W2:Y:S03]  /*1fd60*/  SHFL.BFLY PT, R153, R168, 0x1, 0x1f ;  /* 0x0c201f00a8997f89 */ /* 0x000ea600000e0000 */
[----:B------:R-:W-:-:S03]  /*1fd70*/  FADD.FTZ R9, R203, R9 ;  /* 0x00000009cb097221 */ /* 0x000fc60000010000 */
[----:B------:R-:W3:Y:S01]  /*1fd80*/  MUFU.EX2 R172, R172 ;  /* 0x000000ac00ac7308 */ /* 0x000ee20000000800 */
[----:B----4-:R-:W-:-:S04]  /*1fd90*/  FADD.FTZ R9, R165, R9 ;  /* 0x00000009a5097221 */ /* 0x010fc80000010000 */
[----:B------:R-:W-:-:S03]  /*1fda0*/  FADD.FTZ R9, R164, R9 ;  /* 0x00000009a4097221 */ /* 0x000fc60000010000 */
[----:B------:R-:W4:Y:S01]  /*1fdb0*/  MUFU.EX2 R173, R173 ;  /* 0x000000ad00ad7308 */ /* 0x000f220000000800 */
[----:B-1----:R-:W-:-:S07]  /*1fdc0*/  FADD.FTZ R9, R169, R9 ;  /* 0x00000009a9097221 */ /* 0x002fce0000010000 */
[----:B------:R-:W1:Y:S01]  /*1fdd0*/  MUFU.EX2 R176, R176 ;  /* 0x000000b000b07308 */ /* 0x000e620000000800 */
[----:B---3--:R-:W-:-:S01]  /*1fde0*/  FADD.FTZ R9, R172, R9 ;  /* 0x00000009ac097221 */ /* 0x008fc20000010000 */
[----:B--2---:R-:W-:-:S05]  /*1fdf0*/  FMNMX.FTZ R168, R168, R153, !PT ;  /* 0x00000099a8a87209 */ /* 0x004fca0007810000 */
[C---:B------:R-:W-:Y:S01]  /*1fe00*/  FADD.FTZ R153, -R168.reuse, R224 ;  /* 0x000000e0a8997221 */ /* 0x040fe20000010100 */
[----:B------:R-:W-:-:S01]  /*1fe10*/  FFMA.FTZ R207, R168, R207, -8 ;  /* 0xc1000000a8cf7423 */ /* 0x000fc200000100cf */
[----:B------:R-:W2:Y:S01]  /*1fe20*/  MUFU.EX2 R177, R177 ;  /* 0x000000b100b17308 */ /* 0x000ea20000000800 */
[----:B----4-:R-:W-:-:S01]  /*1fe30*/  FADD.FTZ R9, R173, R9 ;  /* 0x00000009ad097221 */ /* 0x010fc20000010000 */
[----:B------:R-:W-:Y:S01]  /*1fe40*/  FMUL.FTZ R153, R153, UR41 ;  /* 0x0000002999997c20 */ /* 0x000fe20008410000 */
[----:B------:R-:W-:-:S01]  /*1fe50*/  FFMA.FTZ R214, R228, UR41, -R207 ;  /* 0x00000029e4d67c23 */ /* 0x000fc200080108cf */
[--C-:B------:R-:W-:Y:S01]  /*1fe60*/  FFMA.FTZ R211, R227, UR41, -R207.reuse ;  /* 0x00000029e3d37c23 */ /* 0x100fe200080108cf */
[----:B------:R-:W-:-:S01]  /*1fe70*/  FFMA.FTZ R155, R155, UR41, -R207 ;  /* 0x000000299b9b7c23 */ /* 0x000fc200080108cf */
[--C-:B------:R-:W-:Y:S01]  /*1fe80*/  FFMA.FTZ R156, R156, UR41, -R207.reuse ;  /* 0x000000299c9c7c23 */ /* 0x100fe200080108cf */
[----:B------:R-:W-:-:S01]  /*1fe90*/  FFMA.FTZ R157, R157, UR41, -R207 ;  /* 0x000000299d9d7c23 */ /* 0x000fc200080108cf */
[----:B------:R3:W4:Y:S01]  /*1fea0*/  MUFU.EX2 R206, R153 ;  /* 0x0000009900ce7308 */ /* 0x0007220000000800 */
[----:B------:R-:W-:-:S01]  /*1feb0*/  FFMA.FTZ R158, R158, UR41, -R207 ;  /* 0x000000299e9e7c23 */ /* 0x000fc200080108cf */
[--C-:B------:R-:W-:Y:S01]  /*1fec0*/  FFMA.FTZ R215, R159, UR41, -R207.reuse ;  /* 0x000000299fd77c23 */ /* 0x100fe200080108cf */
[----:B------:R-:W-:-:S01]  /*1fed0*/  FFMA.FTZ R224, R162, UR41, -R207 ;  /* 0x00000029a2e07c23 */ /* 0x000fc200080108cf */
[--C-:B------:R-:W-:Y:S01]  /*1fee0*/  FFMA.FTZ R159, R163, UR41, -R207.reuse ;  /* 0x00000029a39f7c23 */ /* 0x100fe200080108cf */
[----:B------:R-:W-:-:S01]  /*1fef0*/  FFMA.FTZ R162, R166, UR41, -R207 ;  /* 0x00000029a6a27c23 */ /* 0x000fc200080108cf */
[--C-:B------:R-:W-:Y:S01]  /*1ff00*/  FFMA.FTZ R167, R167, UR41, -R207.reuse ;  /* 0x00000029a7a77c23 */ /* 0x100fe200080108cf */
[----:B------:R-:W-:Y:S01]  /*1ff10*/  MOV R163, UR37 ;  /* 0x0000002500a37c02 */ /* 0x000fe20008000f00 */
[----:B------:R-:W-:Y:S01]  /*1ff20*/  MUFU.EX2 R214, R214 ;  /* 0x000000d600d67308 */ /* 0x000fe20000000800 */
[----:B---3--:R-:W-:-:S01]  /*1ff30*/  FFMA.FTZ R153, R210, UR41, -R207 ;  /* 0x00000029d2997c23 */ /* 0x008fc200080108cf */
[--C-:B------:R-:W-:Y:S01]  /*1ff40*/  FFMA.FTZ R210, R229, UR41, -R207.reuse ;  /* 0x00000029e5d27c23 */ /* 0x100fe200080108cf */
[----:B------:R-:W-:-:S01]  /*1ff50*/  FFMA.FTZ R170, R170, UR41, -R207 ;  /* 0x00000029aaaa7c23 */ /* 0x000fc200080108cf */
[----:B------:R-:W-:Y:S01]  /*1ff60*/  FFMA.FTZ R166, R175, UR41, -R207 ;  /* 0x00000029afa67c23 */ /* 0x000fe200080108cf */
[----:B-1----:R-:W-:-:S01]  /*1ff70*/  FADD.FTZ R9, R176, R9 ;  /* 0x00000009b0097221 */ /* 0x002fc20000010000 */
[--C-:B------:R-:W-:Y:S01]  /*1ff80*/  FFMA.FTZ R174, R174, UR41, -R207.reuse ;  /* 0x00000029aeae7c23 */ /* 0x100fe200080108cf */
[----:B------:R-:W-:-:S01]  /*1ff90*/  FFMA.FTZ R178, R178, UR41, -R207 ;  /* 0x00000029b2b27c23 */ /* 0x000fc200080108cf */
[----:B------:R-:W1:Y:S01]  /*1ffa0*/  MUFU.EX2 R153, R153 ;  /* 0x0000009900997308 */ /* 0x000e620000000800 */
[----:B--2---:R-:W-:-:S01]  /*1ffb0*/  FADD.FTZ R9, R177, R9 ;  /* 0x00000009b1097221 */ /* 0x004fc20000010000 */
        /* <DEDUP_REMOVED lines=12> */
[----:B------:R-:W-:Y:S01]  /*20080*/  FFMA.FTZ R202, R202, UR41, -R207 ;  /* 0x00000029caca7c23 */ /* 0x000fe200080108cf */
[----:B----4-:R-:W-:Y:S01]  /*20090*/  FMUL.FTZ R26, R26, R206 ;  /* 0x000000ce1a1a7220 */ /* 0x010fe20000410000 */
[----:B------:R-:W3:Y:S01]  /*200a0*/  MUFU.EX2 R211, R211 ;  /* 0x000000d300d37308 */ /* 0x000ee20000000800 */
        /* <DEDUP_REMOVED lines=11> */
[----:B------:R-:W-:Y:S01]  /*20160*/  FMUL.FTZ R43, R43, R206 ;  /* 0x000000ce2b2b7220 */ /* 0x000fe20000410000 */
[----:B------:R-:W-:-:S01]  /*20170*/  FADD.FTZ R0, R214, R0 ;  /* 0x00000000d6007221 */ /* 0x000fc20000010000 */
[-C--:B------:R-:W-:Y:S01]  /*20180*/  FMUL.FTZ R46, R46, R206.reuse ;  /* 0x000000ce2e2e7220 */ /* 0x080fe20000410000 */
[----:B------:R-:W-:Y:S01]  /*20190*/  FMUL.FTZ R47, R47, R206 ;  /* 0x000000ce2f2f7220 */ /* 0x000fe20000410000 */
[----:B------:R-:W-:Y:S01]  /*201a0*/  MUFU.EX2 R156, R156 ;  /* 0x0000009c009c7308 */ /* 0x000fe20000000800 */
[C---:B---3--:R-:W-:Y:S01]  /*201b0*/  F2FP.SATFINITE.E4M3.F32.PACK_AB_MERGE_C R214, R211.reuse, R214, RZ ;  /* 0x000000d6d3d6723e */ /* 0x048fe200048070ff */
[----:B------:R-:W-:Y:S01]  /*201c0*/  FADD.FTZ R0, R211, R0 ;  /* 0x00000000d3007221 */ /* 0x000fe20000010000 */
[-C--:B------:R-:W-:Y:S01]  /*201d0*/  FMUL.FTZ R50, R50, R206.reuse ;  /* 0x000000ce32327220 */ /* 0x080fe20000410000 */
[-C--:B------:R-:W-:Y:S01]  /*201e0*/  FMUL.FTZ R51, R51, R206.reuse ;  /* 0x000000ce33337220 */ /* 0x080fe20000410000 */
[----:B------:R-:W-:Y:S01]  /*201f0*/  F2FP.SATFINITE.E4M3.F32.PACK_AB_MERGE_C R153, R210, R153, R214 ;  /* 0x00000099d299723e */ /* 0x000fe200048070d6 */
[--C-:B------:R-:W-:Y:S01]  /*20200*/  FFMA.FTZ R210, R225, UR41, -R207.reuse ;  /* 0x00000029e1d27c23 */ /* 0x100fe200080108cf */
        /* <DEDUP_REMOVED lines=10> */
[----:B-1----:R-:W-:-:S01]  /*202b0*/  FFMA.FTZ R213, R154, UR41, -R207 ;  /* 0x000000299ad57c23 */ /* 0x002fc200080108cf */
[----:B------:R-:W-:-:S02]  /*202c0*/  VIADD R154, R6, 0x38840 ;  /* 0x00038840069a7836 */ /* 0x000fc40000000000 */
[-C--:B------:R-:W-:Y:S01]  /*202d0*/  FMUL.FTZ R70, R70, R206.reuse ;  /* 0x000000ce46467220 */ /* 0x080fe20000410000 */
[-C--:B------:R-:W-:Y:S01]  /*202e0*/  FMUL.FTZ R71, R71, R206.reuse ;  /* 0x000000ce47477220 */ /* 0x080fe20000410000 */
[-C--:B------:R-:W-:Y:S01]  /*202f0*/  FMUL.FTZ R74, R74, R206.reuse ;  /* 0x000000ce4a4a7220 */ /* 0x080fe20000410000 */
[----:B------:R-:W-:Y:S01]  /*20300*/  FMUL.FTZ R75, R75, R206 ;  /* 0x000000ce4b4b7220 */ /* 0x000fe20000410000 */
[----:B------:R-:W-:Y:S01]  /*20310*/  PRMT R154, R163, 0x654, R154 ;  /* 0x00000654a39a7816 */ /* 0x000fe2000000009a */
[----:B------:R-:W1:Y:S01]  /*20320*/  MUFU.EX2 R213, R213 ;  /* 0x000000d500d57308 */ /* 0x000e620000000800 */
[----:B------:R-:W-:-:S01]  /*20330*/  FFMA.FTZ R163, R171, UR41, -R207 ;  /* 0x00000029aba37c23 */ /* 0x000fc200080108cf */
[-C--:B------:R-:W-:Y:S01]  /*20340*/  FMUL.FTZ R78, R78, R206.reuse ;  /* 0x000000ce4e4e7220 */ /* 0x080fe20000410000 */
[----:B------:R3:W-:Y:S01]  /*20350*/  SYNCS.ARRIVE.TRANS64.RED.A1T0 RZ, [R154+URZ], RZ ;  /* 0x000000ff9aff79a7 */ /* 0x0007e2000810043f */
[-C--:B------:R-:W-:Y:S01]  /*20360*/  FMUL.FTZ R79, R79, R206.reuse ;  /* 0x000000ce4f4f7220 */ /* 0x080fe20000410000 */
[-C--:B------:R-:W-:Y:S01]  /*20370*/  FMUL.FTZ R82, R82, R206.reuse ;  /* 0x000000ce52527220 */ /* 0x080fe20000410000 */
[-C--:B------:R-:W-:Y:S01]  /*20380*/  FMUL.FTZ R83, R83, R206.reuse ;  /* 0x000000ce53537220 */ /* 0x080fe20000410000 */
[----:B------:R-:W-:Y:S01]  /*20390*/  FMUL.FTZ R86, R86, R206 ;  /* 0x000000ce56567220 */ /* 0x000fe20000410000 */
[----:B------:R-:W4:Y:S01]  /*203a0*/  MUFU.EX2 R157, R157 ;  /* 0x0000009d009d7308 */ /* 0x000f220000000800 */
[----:B--2---:R-:W-:-:S01]  /*203b0*/  FADD.FTZ R0, R210, R0 ;  /* 0x00000000d2007221 */ /* 0x004fc20000010000 */
[-C--:B------:R-:W-:Y:S01]  /*203c0*/  FMUL.FTZ R87, R87, R206.reuse ;  /* 0x000000ce57577220 */ /* 0x080fe20000410000 */
[----:B---3--:R-:W-:Y:S01]  /*203d0*/  F2FP.SATFINITE.E4M3.F32.PACK_AB_MERGE_C R154, R165, R203, RZ ;  /* 0x000000cba59a723e */ /* 0x008fe200048070ff */
[-C--:B------:R-:W-:Y:S01]  /*203e0*/  FMUL.FTZ R90, R90, R206.reuse ;  /* 0x000000ce5a5a7220 */ /* 0x080fe20000410000 */
[-C--:B------:R-:W-:Y:S01]  /*203f0*/  FMUL.FTZ R91, R91, R206.reuse ;  /* 0x000000ce5b5b7220 */ /* 0x080fe20000410000 */
[----:B------:R-:W-:Y:S01]  /*20400*/  FMUL.FTZ R94, R94, R206 ;  /* 0x000000ce5e5e7220 */ /* 0x000fe20000410000 */
[----:B------:R-:W-:Y:S01]  /*20410*/  F2FP.SATFINITE.E4M3.F32.PACK_AB_MERGE_C R154, R161, R160, R154 ;  /* 0x000000a0a19a723e */ /* 0x000fe2000480709a */
[----:B------:R-:W2:Y:S01]  /*20420*/  MUFU.EX2 R158, R158 ;  /* 0x0000009e009e7308 */ /* 0x000ea20000000800 */
[----:B-1----:R-:W-:-:S01]  /*20430*/  FADD.FTZ R0, R213, R0 ;  /* 0x00000000d5007221 */ /* 0x002fc20000010000 */
[-C--:B------:R-:W-:Y:S01]  /*20440*/  FMUL.FTZ R95, R95, R206.reuse ;  /* 0x000000ce5f5f7220 */ /* 0x080fe20000410000 */
[-C--:B------:R-:W-:Y:S01]  /*20450*/  FMUL.FTZ R98, R98, R206.reuse ;  /* 0x000000ce62627220 */ /* 0x080fe20000410000 */
[----:B------:R-:W-:Y:S01]  /*20460*/  FMUL.FTZ R99, R99, R206 ;  /* 0x000000ce63637220 */ /* 0x000fe20000410000 */
[----:B------:R-:W-:-:S01]  /*20470*/  FADD.FTZ R0, R155, R0 ;  /* 0x000000009b007221 */ /* 0x000fc20000010000 */
[----:B------:R-:W-:Y:S01]  /*20480*/  F2FP.SATFINITE.E4M3.F32.PACK_AB_MERGE_C R155, R156, R155, RZ ;  /* 0x0000009b9c9b723e */ /* 0x000fe200048070ff */
[----:B------:R-:W-:Y:S01]  /*20490*/  FMUL.FTZ R102, R102, R206 ;  /* 0x000000ce66667220 */ /* 0x000fe20000410000 */
[----:B------:R-:W1:Y:S01]  /*204a0*/  MUFU.EX2 R215, R215 ;  /* 0x000000d700d77308 */ /* 0x000e620000000800 */
[----:B------:R-:W-:-:S01]  /*204b0*/  FADD.FTZ R0, R156, R0 ;  /* 0x000000009c007221 */ /* 0x000fc20000010000 */
[----:B------:R-:W-:Y:S01]  /*204c0*/  F2FP.SATFINITE.E4M3.F32.PACK_AB_MERGE_C R156, R173, R172, RZ ;  /* 0x000000acad9c723e */ /* 0x000fe200048070ff */
[-C--:B------:R-:W-:Y:S01]  /*204d0*/  FMUL.FTZ R103, R103, R206.reuse ;  /* 0x000000ce67677220 */ /* 0x080fe20000410000 */
[----:B------:R-:W-:Y:S01]  /*204e0*/  FMUL.FTZ R106, R106, R206 ;  /* 0x000000ce6a6a7220 */ /* 0x000fe20000410000 */
[----:B----4-:R-:W-:-:S01]  /*204f0*/  FADD.FTZ R0, R157, R0 ;  /* 0x000000009d007221 */ /* 0x010fc20000010000 */
[----:B------:R-:W-:Y:S01]  /*20500*/  F2FP.SATFINITE.E4M3.F32.PACK_AB_MERGE_C R156, R169, R164, R156 ;  /* 0x000000a4a99c723e */ /* 0x000fe2000480709c */
        /* <DEDUP_REMOVED lines=35> */
[----:B------:R-:W-:-:S06]  /*20740*/  F2FP.SATFINITE.E4M3.F32.PACK_AB_MERGE_C R155, R213, R210, R155 ;  /* 0x000000d2d59b723e */ /* 0x000fcc000480709b */
[----:B------:R-:W1:Y:S01]  /*20750*/  MUFU.EX2 R181, R181 ;  /* 0x000000b500b57308 */ /* 0x000e620000000800 */
[----:B---3--:R-:W-:-:S07]  /*20760*/  FADD.FTZ R9, R180, R9 ;  /* 0x00000009b4097221 */ /* 0x008fce0000010000 */
[----:B------:R-:W3:Y:S01]  /*20770*/  MUFU.EX2 R170, R170 ;  /* 0x000000aa00aa7308 */ /* 0x000ee20000000800 */
[----:B--2---:R-:W-:-:S07]  /*20780*/  FADD.FTZ R0, R167, R0 ;  /* 0x00000000a7007221 */ /* 0x004fce0000010000 */
[----:B------:R-:W2:Y:S01]  /*20790*/  MUFU.EX2 R184, R184 ;  /* 0x000000b800b87308 */ /* 0x000ea20000000800 */
[----:B-1----:R-:W-:-:S01]  /*207a0*/  FADD.FTZ R9, R181, R9 ;  /* 0x00000009b5097221 */ /* 0x002fc20000010000 */
[----:B------:R-:W-:-:S04]  /*207b0*/  F2FP.SATFINITE.E4M3.F32.PACK_AB_MERGE_C R180, R181, R180, RZ ;  /* 0x000000b4b5b4723e */ /* 0x000fc800048070ff */
[----:B------:R-:W-:Y:S02]  /*207c0*/  F2FP.SATFINITE.E4M3.F32.PACK_AB_MERGE_C R158, R177, R176, R180 ;  /* 0x000000b0b19e723e */ /* 0x000fe400048070b4 */
[----:B------:R-:W1:Y:S01]  /*207d0*/  MUFU.EX2 R163, R163 ;  /* 0x000000a300a37308 */ /* 0x000e620000000800 */
[----:B---3--:R-:W-:-:S01]  /*207e0*/  FADD.FTZ R0, R170, R0 ;  /* 0x00000000aa007221 */ /* 0x008fc20000010000 */
[----:B------:R-:W-:-:S04]  /*207f0*/  F2FP.SATFINITE.E4M3.F32.PACK_AB_MERGE_C R167, R170, R167, RZ ;  /* 0x000000a7aaa7723e */ /* 0x000fc800048070ff */
[----:B------:R-:W-:Y:S02]  /*20800*/  F2FP.SATFINITE.E4M3.F32.PACK_AB_MERGE_C R159, R162, R159, R167 ;  /* 0x0000009fa29f723e */ /* 0x000fe400048070a7 */
[----:B------:R-:W3:Y:S01]  /*20810*/  MUFU.EX2 R185, R185 ;  /* 0x000000b900b97308 */ /* 0x000ee20000000800 */
[----:B--2---:R-:W-:-:S07]  /*20820*/  FADD.FTZ R9, R184, R9 ;  /* 0x00000009b8097221 */ /* 0x004fce0000010000 */
[----:B------:R-:W2:Y:S01]  /*20830*/  MUFU.EX2 R166, R166 ;  /* 0x000000a600a67308 */ /* 0x000ea20000000800 */
[----:B-1----:R-:W-:-:S07]  /*20840*/  FADD.FTZ R0, R163, R0 ;  /* 0x00000000a3007221 */ /* 0x002fce0000010000 */
[----:B------:R-:W1:Y:S01]  /*20850*/  MUFU.EX2 R188, R188 ;  /* 0x000000bc00bc7308 */ /* 0x000e620000000800 */
[----:B---3--:R-:W-:-:S07]  /*20860*/  FADD.FTZ R9, R185, R9 ;  /* 0x00000009b9097221 */ /* 0x008fce0000010000 */
[----:B------:R-:W3:Y:S01]  /*20870*/  MUFU.EX2 R174, R174 ;  /* 0x000000ae00ae7308 */ /* 0x000ee20000000800 */
[----:B--2---:R-:W-:-:S07]  /*20880*/  FADD.FTZ R0, R166, R0 ;  /* 0x00000000a6007221 */ /* 0x004fce0000010000 */
[----:B------:R-:W2:Y:S01]  /*20890*/  MUFU.EX2 R189, R189 ;  /* 0x000000bd00bd7308 */ /* 0x000ea20000000800 */
[----:B-1----:R-:W-:-:S07]  /*208a0*/  FADD.FTZ R9, R188, R9 ;  /* 0x00000009bc097221 */ /* 0x002fce0000010000 */
[----:B------:R-:W1:Y:S01]  /*208b0*/  MUFU.EX2 R178, R178 ;  /* 0x000000b200b27308 */ /* 0x000e620000000800 */
[----:B---3--:R-:W-:-:S07]  /*208c0*/  FADD.FTZ R0, R174, R0 ;  /* 0x00000000ae007221 */ /* 0x008fce0000010000 */
[----:B------:R-:W3:Y:S01]  /*208d0*/  MUFU.EX2 R192, R192 ;  /* 0x000000c000c07308 */ /* 0x000ee20000000800 */
        /* <DEDUP_REMOVED lines=20> */
[----:B---3--:R-:W-:-:S01]  /*20a20*/  FADD.FTZ R9, R197, R9 ;  /* 0x00000009c5097221 */ /* 0x008fc20000010000 */
[----:B------:R-:W-:-:S04]  /*20a30*/  F2FP.SATFINITE.E4M3.F32.PACK_AB_MERGE_C R196, R197, R196, RZ ;  /* 0x000000c4c5c4723e */ /* 0x000fc800048070ff */
[----:B------:R-:W-:Y:S02]  /*20a40*/  F2FP.SATFINITE.E4M3.F32.PACK_AB_MERGE_C R162, R193, R192, R196 ;  /* 0x000000c0c1a2723e */ /* 0x000fe400048070c4 */
[----:B------:R-:W3:Y:S01]  /*20a50*/  MUFU.EX2 R187, R187 ;  /* 0x000000bb00bb7308 */ /* 0x000ee20000000800 */
[----:B--2---:R-:W-:-:S01]  /*20a60*/  FADD.FTZ R0, R186, R0 ;  /* 0x00000000ba007221 */ /* 0x004fc20000010000 */
[----:B------:R-:W-:-:S04]  /*20a70*/  F2FP.SATFINITE.E4M3.F32.PACK_AB_MERGE_C R183, R186, R183, RZ ;  /* 0x000000b7bab7723e */ /* 0x000fc800048070ff */
[----:B------:R-:W-:Y:S02]  /*20a80*/  F2FP.SATFINITE.E4M3.F32.PACK_AB_MERGE_C R163, R182, R179, R183 ;  /* 0x000000b3b6a3723e */ /* 0x000fe400048070b7 */
        /* <DEDUP_REMOVED lines=30> */
[----:B------:R-:W-:-:S03]  /*20c70*/  F2FP.SATFINITE.E4M3.F32.PACK_AB_MERGE_C R212, R214, R212, RZ ;  /* 0x000000d4d6d4723e */ /* 0x000fc600048070ff */
[----:B------:R-:W-:Y:S01]  /*20c80*/  FADD.FTZ R9, R214, R9 ;  /* 0x00000009d6097221 */ /* 0x000fe20000010000 */
[----:B------:R-:W-:Y:S01]  /*20c90*/  F2FP.SATFINITE.E4M3.F32.PACK_AB_MERGE_C R166, R209, R208, R212 ;  /* 0x000000d0d1a6723e */ /* 0x000fe200048070d4 */
[----:B---3--:R-:W-:Y:S01]  /*20ca0*/  FADD.FTZ R0, R199, R0 ;  /* 0x00000000c7007221 */ /* 0x008fe20000010000 */
[----:B--2---:R-:W-:-:S03]  /*20cb0*/  F2FP.SATFINITE.E4M3.F32.PACK_AB_MERGE_C R170, R202, R199, RZ ;  /* 0x000000c7caaa723e */ /* 0x004fc600048070ff */
[----:B------:R-:W-:Y:S01]  /*20cc0*/  FADD.FTZ R0, R202, R0 ;  /* 0x00000000ca007221 */ /* 0x000fe20000010000 */
[----:B------:R-:W-:Y:S01]  /*20cd0*/  F2FP.SATFINITE.E4M3.F32.PACK_AB_MERGE_C R167, R198, R195, R170 ;  /* 0x000000c3c6a7723e */ /* 0x000fe200048070aa */
[----:B------:R-:W-:Y:S06]  /*20ce0*/  @!P0 BRA `(.L_x_3253) ;  /* 0x0000000000048947 */ /* 0x000fec0003800000 */
[----:B------:R-:W-:Y:S01]  /*20cf0*/  BPT.TRAP 0x1 ;  /* 0x000000040000795c */ /* 0x000fe20000300000 */
.L_x_3253:
[----:B------:R1:W2:Y:S01]  /*20d00*/  SYNCS.PHASECHK.TRANS64.TRYWAIT P1, [R6+URZ+0x38850], R7 ;  /* 0x03885007060075a7 */ /* 0x0002a2000802017f */
[----:B------:R-:W-:Y:S05]  /*20d10*/  @!P0 BRA `(.L_x_3254) ;  /* 0x0000000000048947 */ /* 0x000fea0003800000 */
[----:B------:R-:W-:Y:S01]  /*20d20*/  BPT.TRAP 0x1 ;  /* 0x000000040000795c */ /* 0x000fe20000300000 */
.L_x_3254:
[----:B------:R-:W-:Y:S04]  /*20d30*/  BSSY B0, `(.L_x_3255) ;  /* 0x0000004000007945 */ /* 0x000fe80003800000 */
[----:B--2---:R-:W-:Y:S05]  /*20d40*/  @P1 BRA `(.L_x_3256) ;  /* 0x0000000000081947 */ /* 0x004fea0003800000 */
[----:B------:R-:W2:Y:S02]  /*20d50*/  SYNCS.PHASECHK.TRANS64.TRYWAIT P1, [R6+URZ+0x38850], R7 ;  /* 0x03885007060075a7 */ /* 0x000ea4000802017f */
[----:B--2---:R-:W-:Y:S05]  /*20d60*/  @!P1 BRA `(.L_x_3257) ;  /* 0x0000013800f89947 */ /* 0x004fea0003800000 */
.L_x_3256:
[----:B------:R-:W-:Y:S05]  /*20d70*/  BSYNC B0 ;  /* 0x0000000000007941 */ /* 0x000fea0003800000 */
.L_x_3255:
[----:B------:R-:W3:Y:S01]  /*20d80*/  S2R R169, SR_TID.X ;  /* 0x0000000000a97919 */ /* 0x000ee20000002100 */
[----:B------:R-:W-:Y:S05]  /*20d90*/  WARPSYNC.ALL ;  /* 0x0000000000007948 */ /* 0x000fea0003800000 */
[----:B------:R-:W-:Y:S01]  /*20da0*/  IMAD.MOV.U32 R171, RZ, RZ, 0x40000040 ;  /* 0x40000040ffab7424 */ /* 0x000fe200078e00ff */
[----:B------:R-:W-:-:S04]  /*20db0*/  LEA R170, R8, UR43, 0xb ;  /* 0x0000002b08aa7c11 */ /* 0x000fc8000f8e58ff */
[----:B------:R-:W-:Y:S02]  /*20dc0*/  R2UR UR6, R170 ;  /* 0x00000000aa0672ca */ /* 0x000fe400000e0000 */
[----:B------:R-:W-:Y:S01]  /*20dd0*/  R2UR UR7, R171 ;  /* 0x00000000ab0772ca */ /* 0x000fe200000e0000 */
[----:B------:R-:W-:Y:S01]  /*20de0*/  IMAD.MOV.U32 R171, RZ, RZ, 0x40000040 ;  /* 0x40000040ffab7424 */ /* 0x000fe200078e00ff */
[----:B---3--:R-:W-:-:S05]  /*20df0*/  SHF.R.U32.HI R169, RZ, 0x7, R169 ;  /* 0x00000007ffa97819 */ /* 0x008fca00000116a9 */
[----:B-12---:R-:W-:-:S05]  /*20e00*/  VIADD R7, R169, 0x8 ;  /* 0x00000008a9077836 */ /* 0x006fca0000000000 */
[----:B------:R1:W-:Y:S06]  /*20e10*/  BAR.SYNC.DEFER_BLOCKING R7, 0x100 ;  /* 0x000400070000751d */ /* 0x0003ec0000010000 */
[----:B------:R-:W-:-:S06]  /*20e20*/  WARPGROUP.ARRIVE ;  /* 0x00000000000079c5 */ /* 0x000fcc0000000000 */
[----:B------:R-:W-:Y:S03]  /*20e30*/  QGMMA.64x256x32.F32.E4M3.E4M3 R24, R152, gdesc[UR4], R24, gsb0 ;  /* 0x03e0000498187df3 */ /* 0x000fe60008000818 */
[----:B------:R-:W-:Y:S02]  /*20e40*/  WARPGROUP.DEPBAR.LE gsb0, 0x0 ;  /* 0x00008000000079c5 */ /* 0x000fe40000010000 */
[----:B------:R-:W-:Y:S01]  /*20e50*/  VIADD R152, R170, 0x2 ;  /* 0x00000002aa987836 */ /* 0x000fe20000000000 */
[----:B------:R-:W-:Y:S01]  /*20e60*/  WARPGROUP.ARRIVE ;  /* 0x00000000000079c5 */ /* 0x000fe20000000000 */
[----:B------:R-:W-:-:S03]  /*20e70*/  IMAD.MOV.U32 R153, RZ, RZ, 0x40000040 ;  /* 0x40000040ff997424 */ /* 0x000fc600078e00ff */
[----:B------:R-:W-:Y:S01]  /*20e80*/  R2UR UR6, R152 ;  /* 0x00000000980672ca */ /* 0x000fe200000e0000 */
[C---:B------:R-:W-:Y:S01]  /*20e90*/  VIADD R152, R170.reuse, 0x4 ;  /* 0x00000004aa987836 */ /* 0x040fe20000000000 */
[----:B------:R-:W-:Y:S01]  /*20ea0*/  R2UR UR7, R153 ;  /* 0x00000000990772ca */ /* 0x000fe200000e0000 */
[----:B------:R-:W-:Y:S01]  /*20eb0*/  IMAD.MOV.U32 R153, RZ, RZ, 0x40000040 ;  /* 0x40000040ff997424 */ /* 0x000fe200078e00ff */
[----:B------:R-:W-:-:S14]  /*20ec0*/  IADD3 R170, R170, 0x6, RZ ;  /* 0x00000006aaaa7810 */ /* 0x000fdc0007ffe0ff */
        /* <DEDUP_REMOVED lines=14> */
[----:B-1----:R-:W-:Y:S05]  /*20fb0*/  @!P0 BRA `(.L_x_3258) ;  /* 0x0000000000048947 */ /* 0x002fea0003800000 */
[----:B------:R-:W-:Y:S01]  /*20fc0*/  BPT.TRAP 0x1 ;  /* 0x000000040000795c */ /* 0x000fe20000300000 */
.L_x_3258:
[----:B------:R-:W2:Y:S01]  /*20fd0*/  LDL R8, [R1+0x6c] ;  /* 0x00006c0001087983 */ /* 0x000ea20000100800 */
[----:B------:R-:W-:Y:S02]  /*20fe0*/  VIADD R6, R6, 0x38860 ;  /* 0x0003886006067836 */ /* 0x000fe40000000000 */
[----:B------:R-:W-:Y:S02]  /*20ff0*/  IMAD.U32 R7, RZ, RZ, UR37 ;  /* 0x00000025ff077e24 */ /* 0x000fe4000f8e00ff */
[----:B------:R-:W-:Y:S02]  /*21000*/  IMAD.MOV.U32 R224, RZ, RZ, R168 ;  /* 0x000000ffffe07224 */ /* 0x000fe400078e00a8 */
[----:B------:R-:W-:Y:S01]  /*21010*/  IMAD.MOV.U32 R225, RZ, RZ, R21 ;  /* 0x000000ffffe17224 */ /* 0x000fe200078e0015 */
[----:B------:R-:W-:-:S04]  /*21020*/  PRMT R6, R7, 0x654, R6 ;  /* 0x0000065407067816 */ /* 0x000fc80000000006 */
[----:B------:R1:W-:Y:S01]  /*21030*/  SYNCS.ARRIVE.TRANS64.RED.A1T0 RZ, [R6+URZ], RZ ;  /* 0x000000ff06ff79a7 */ /* 0x0003e2000810043f */
[C---:B--2---:R-:W-:Y:S01]  /*21040*/  ISETP.GT.AND P1, PT, R3.reuse, R8, PT ;  /* 0x000000080300720c */ /* 0x044fe20003f24270 */
[----:B------:R-:W-:-:S12]  /*21050*/  VIADD R3, R3, 0xffffffff ;  /* 0xffffffff03037836 */ /* 0x000fd80000000000 */
[----:B-1----:R-:W-:Y:S05]  /*21060*/  @P1 BRA `(.L_x_3259) ;  /* 0xffffffd0009c1947 */ /* 0x002fea000383ffff */
.L_x_3247:
[----:B------:R-:W2:Y:S04]  /*21070*/  LDL R8, [R1+0xa4] ;  /* 0x0000a40001087983 */ /* 0x000ea80000100800 */
[----:B------:R-:W3:Y:S01]  /*21080*/  LDL R7, [R1+0x90] ;  /* 0x0000900001077983 */ /* 0x000ee20000100800 */
[----:B------:R-:W-:Y:S05]  /*21090*/  WARPSYNC.ALL ;  /* 0x0000000000007948 */ /* 0x000fea0003800000 */
[----:B------:R-:W1:Y:S01]  /*210a0*/  SHFL.BFLY PT, R2, R9, 0x2, 0x1f ;  /* 0x0c401f0009027f89 */ /* 0x000e6200000e0000 */
[----:B------:R-:W-:Y:S01]  /*210b0*/  MOV R6, RZ ;  /* 0x000000ff00067202 */ /* 0x000fe20000000f00 */
[----:B------:R-:W-:Y:S01]  /*210c0*/  IMAD.MOV.U32 R167, RZ, RZ, -0x800000 ;  /* 0xff800000ffa77424 */ /* 0x000fe200078e00ff */
[----:B------:R-:W-:Y:S01]  /*210d0*/  ULDC.64 UR4, c[0x0][0x9a0] ;  /* 0x0002680000047ab9 */ /* 0x000fe20000000a00 */
[----:B------:R-:W-:-:S02]  /*210e0*/  IMAD.MOV.U32 R166, RZ, RZ, -0x800000 ;  /* 0xff800000ffa67424 */ /* 0x000fc400078e00ff */
[----:B-1----:R-:W-:Y:S02]  /*210f0*/  FADD.FTZ R2, R2, R9 ;  /* 0x0000000902027221 */ /* 0x002fe40000010000 */
[----:B------:R-:W4:Y:S04]  /*21100*/  LDL.LU R9, [R1+0xa8] ;  /* 0x0000a80001097983 */ /* 0x000f280000300800 */
[----:B------:R-:W1:Y:S02]  /*21110*/  SHFL.BFLY PT, R3, R2, 0x1, 0x1f ;  /* 0x0c201f0002037f89 */ /* 0x000e6400000e0000 */
[----:B-1----:R-:W-:-:S04]  /*21120*/  FADD.FTZ R3, R2, R3 ;  /* 0x0000000302037221 */ /* 0x002fc80000010000 */
[----:B------:R-:W-:Y:S01]  /*21130*/  FMUL.FTZ R2, R3, 0.00390625 ;  /* 0x3b80000003027820 */ /* 0x000fe20000410000 */
[----:B------:R1:W-:Y:S08]  /*21140*/  BAR.ARV R20, 0x100 ;  /* 0x000400140000751d */ /* 0x0003f00000002000 */
[----:B------:R-:W-:Y:S06]  /*21150*/  BAR.ARV 0x8, 0x180 ;  /* 0x0206000000007b1d */ /* 0x000fec0000002000 */
[----:B------:R-:W-:-:S02]  /*21160*/  FSETP.NE.FTZ.AND P1, PT, R2, RZ, PT ;  /* 0x000000ff0200720b */ /* 0x000fc40003f35000 */
[----:B------:R-:W-:-:S11]  /*21170*/  FSETP.NE.FTZ.AND P0, PT, R3, RZ, PT ;  /* 0x000000ff0300720b */ /* 0x000fd60003f15000 */
[----:B------:R-:W5:Y:S08]  /*21180*/  @P1 MUFU.LG2 R2, R2 ;  /* 0x0000000200021308 */ /* 0x000f700000000c00 */
[----:B------:R0:W-:Y:S02]  /*21190*/  @P0 MUFU.RCP R6, R3 ;  /* 0x0000000300060308 */ /* 0x0001e40000001000 */
[----:B0-----:R-:W-:-:S02]  /*211a0*/  IMAD.U32 R3, RZ, RZ, UR41 ;  /* 0x00000029ff037e24 */ /* 0x001fc4000f8e00ff */
[----:B-----5:R-:W-:Y:S02]  /*211b0*/  @P1 FMUL.FTZ R2, R2, 0.69314718246459960938 ;  /* 0x3f31721802021820 */ /* 0x020fe40000410000 */
[----:B------:R-:W-:-:S04]  /*211c0*/  @P1 FMUL.FTZ R3, R3, 0.69314718246459960938 ;  /* 0x3f31721803031820 */ /* 0x000fc80000410000 */
[----:B------:R-:W-:Y:S02]  /*211d0*/  @P1 FFMA.FTZ R167, R3, R21, R2 ;  /* 0x0000001503a71223 */ /* 0x000fe40000010002 */
[----:B------:R-:W0:Y:S02]  /*211e0*/  SHFL.BFLY PT, R2, R0, 0x2, 0x1f ;  /* 0x0c401f0000027f89 */ /* 0x000e2400000e0000 */
[----:B0-----:R-:W-:-:S05]  /*211f0*/  FADD.FTZ R2, R2, R0 ;  /* 0x0000000002027221 */ /* 0x001fca0000010000 */
[----:B------:R-:W0:Y:S02]  /*21200*/  SHFL.BFLY PT, R0, R2, 0x1, 0x1f ;  /* 0x0c201f0002007f89 */ /* 0x000e2400000e0000 */
[----:B0-----:R-:W-:Y:S01]  /*21210*/  FADD.FTZ R2, R2, R0 ;  /* 0x0000000002027221 */ /* 0x001fe20000010000 */
[----:B------:R-:W-:-:S03]  /*21220*/  IMAD.MOV.U32 R0, RZ, RZ, RZ ;  /* 0x000000ffff007224 */ /* 0x000fc600078e00ff */
[C---:B------:R-:W-:Y:S01]  /*21230*/  FMUL.FTZ R3, R2.reuse, 0.00390625 ;  /* 0x3b80000002037820 */ /* 0x040fe20000410000 */
[----:B------:R-:W-:-:S04]  /*21240*/  FSETP.NE.FTZ.AND P0, PT, R2, RZ, PT ;  /* 0x000000ff0200720b */ /* 0x000fc80003f15000 */
[----:B------:R-:W-:-:S09]  /*21250*/  FSETP.NE.FTZ.AND P1, PT, R3, RZ, PT ;  /* 0x000000ff0300720b */ /* 0x000fd20003f35000 */
[----:B------:R0:W-:Y:S01]  /*21260*/  @P0 MUFU.RCP R0, R2 ;  /* 0x0000000200000308 */ /* 0x0001e20000001000 */
[----:B------:R-:W-:-:S04]  /*21270*/  ISETP.NE.U32.AND P0, PT, RZ, UR4, PT ;  /* 0x00000004ff007c0c */ /* 0x000fc8000bf05070 */
[----:B------:R-:W-:-:S03]  /*21280*/  ISETP.NE.AND.EX P0, PT, RZ, UR5, PT, P0 ;  /* 0x00000005ff007c0c */ /* 0x000fc6000bf05300 */
[----:B------:R-:W5:Y:S01]  /*21290*/  @P1 MUFU.LG2 R3, R3 ;  /* 0x0000000300031308 */ /* 0x000f620000000c00 */
[----:B0-----:R-:W-:-:S04]  /*212a0*/  IMAD.U32 R2, RZ, RZ, UR41 ;  /* 0x00000029ff027e24 */ /* 0x001fc8000f8e00ff */
[----:B------:R-:W-:Y:S01]  /*212b0*/  @P1 FMUL.FTZ R2, R2, 0.69314718246459960938 ;  /* 0x3f31721802021820 */ /* 0x000fe20000410000 */
[----:B-----5:R-:W-:-:S04]  /*212c0*/  @P1 FMUL.FTZ R3, R3, 0.69314718246459960938 ;  /* 0x3f31721803031820 */ /* 0x020fc80000410000 */
[----:B------:R-:W-:Y:S02]  /*212d0*/  @P1 FFMA.FTZ R166, R2, R168, R3 ;  /* 0x000000a802a61223 */ /* 0x000fe40000010003 */
[----:B------:R-:W2:Y:S02]  /*212e0*/  @P0 LDC.64 R2, c[0x0][0x9c8] ;  /* 0x00027200ff020b82 */ /* 0x000ea40000000a00 */
[----:B--2---:R-:W-:-:S04]  /*212f0*/  @P0 IMAD R4, R8, R2, RZ ;  /* 0x0000000208040224 */ /* 0x004fc800078e02ff */
[C---:B---3--:R-:W-:Y:S02]  /*21300*/  @P0 IMAD R4, R7.reuse, R3, R4 ;  /* 0x0000000307040224 */ /* 0x048fe400078e0204 */
[----:B------:R-:W-:-:S04]  /*21310*/  @P0 IMAD.WIDE.U32 R2, R7, R2, RZ ;  /* 0x0000000207020225 */ /* 0x000fc800078e00ff */
[----:B------:R-:W-:Y:S01]  /*21320*/  @P0 IMAD.IADD R5, R3, 0x1, R4 ;  /* 0x0000000103050824 */ /* 0x000fe200078e0204 */
[----:B------:R-:W-:Y:S02]  /*21330*/  @P0 MOV R4, R2 ;  /* 0x0000000200040202 */ /* 0x000fe40000000f00 */
[----:B------:R-:W0:Y:S03]  /*21340*/  @P0 LDC.64 R2, c[0x0][0x9d0] ;  /* 0x00027400ff020b82 */ /* 0x000e260000000a00 */
[----:B0-----:R-:W-:-:S04]  /*21350*/  @P0 IMAD.WIDE.U32 R4, R220, R2, R4 ;  /* 0x00000002dc040225 */ /* 0x001fc800078e0004 */
[----:B------:R-:W-:Y:S01]  /*21360*/  @P0 IMAD R3, R220, R3, R5 ;  /* 0x00000003dc030224 */ /* 0x000fe200078e0205 */
[----:B------:R-:W-:-:S04]  /*21370*/  @P0 LEA R2, P1, R4, UR4, 0x2 ;  /* 0x0000000404020c11 */ /* 0x000fc8000f8210ff */
[----:B------:R-:W-:Y:S01]  /*21380*/  @P0 LEA.HI.X R3, R4, UR5, R3, 0x2, P1 ;  /* 0x0000000504030c11 */ /* 0x000fe200088f1403 */
[----:B------:R-:W-:-:S06]  /*21390*/  IMAD.MOV.U32 R4, RZ, RZ, 0x3f800000 ;  /* 0x3f800000ff047424 */ /* 0x000fcc00078e00ff */
[----:B------:R-:W2:Y:S01]  /*213a0*/  @P0 LDG.E R4, desc[UR46][R2.64] ;  /* 0x0000002e02040981 */ /* 0x000ea2000c1e1900 */
[----:B----4-:R-:W-:-:S05]  /*213b0*/  VIADD R9, R9, 0x1 ;  /* 0x0000000109097836 */ /* 0x010fca0000000000 */
[----:B------:R1:W-:Y:S01]  /*213c0*/  STL [R1+0xa8], R9 ;  /* 0x0000a80901007387 */ /* 0x0003e20000100800 */
[----:B------:R-:W-:-:S05]  /*213d0*/  VIADD R221, R221, 0x1 ;  /* 0x00000001dddd7836 */ /* 0x000fca0000000000 */
[C---:B------:R-:W-:Y:S02]  /*213e0*/  ISETP.NE.AND P1, PT, R221.reuse, 0x2, PT ;  /* 0x00000002dd00780c */ /* 0x040fe40003f25270 */
[----:B------:R-:W-:Y:S02]  /*213f0*/  PLOP3.LUT P0, PT, PT, PT, PT, 0x8, 0x0 ;  /* 0x000000000000781c */ /* 0x000fe40003f0e170 */
[----:B------:R-:W-:Y:S01]  /*21400*/  SEL R221, R221, RZ, P1 ;  /* 0x000000ffdddd7207 */ /* 0x000fe20000800000 */
[-C--:B--2---:R-:W-:Y:S01]  /*21410*/  FMUL.FTZ R3, R6, R4.reuse ;  /* 0x0000000406037220 */ /* 0x084fe20000410000 */
        /* <DEDUP_REMOVED lines=130> */
[----:B-1----:R-:W-:-:S07]  /*21c40*/  LOP3.LUT R222, R222, R2, RZ, 0x3c, !PT ;  /* 0x00000002dede7212 */ /* 0x002fce00078e3cff */
.L_x_3167:
[----:B------:R-:W-:Y:S05]  /*21c50*/  WARPSYNC.ALL ;  /* 0x0000000000007948 */ /* 0x000fea0003800000 */
[----:B------:R-:W2:Y:S01]  /*21c60*/  LDL R2, [R1+0x98] ;  /* 0x0000980001027983 */ /* 0x000ea20000100800 */
[----:B------:R-:W0:Y:S01]  /*21c70*/  S2UR UR37, SR_CgaCtaId ;  /* 0x00000000002579c3 */ /* 0x000e220000008800 */
[----:B------:R-:W-:Y:S01]  /*21c80*/  UMOV UR4, 0x400 ;  /* 0x0000040000047882 */ /* 0x000fe20000000000 */
[----:B------:R-:W-:Y:S01]  /*21c90*/  BSSY B0, `(.L_x_3260) ;  /* 0x0000770000007945 */ /* 0x000fe20003800000 */
[----:B0-----:R-:W-:-:S06]  /*21ca0*/  ULEA UR4, UR37, UR4, 0x18 ;  /* 0x0000000425047291 */ /* 0x001fcc000f8ec03f */
[----:B------:R-:W-:Y:S01]  /*21cb0*/  IMAD.U32 R23, RZ, RZ, UR4 ;  /* 0x00000004ff177e24 */ /* 0x000fe2000f8e00ff */
        /* <DEDUP_REMOVED lines=10> */
[----:B------:R-:W-:Y:S02]  /*21d60*/  MOV R38, R23 ;  /* 0x0000001700267202 */ /* 0x000fe40000000f00 */
        /* <DEDUP_REMOVED lines=14> */
[----:B------:R-:W-:Y:S02]  /*21e50*/  IADD3 R26, P4, R2, 0x8060, RZ ;  /* 0x00008060021a7810 */ /* 0x000fe40007f9e0ff */
[----:B------:R-:W-:-:S02]  /*21e60*/  LOP3.LUT R50, R4, R50, RZ, 0x3c, !PT ;  /* 0x0000003204327212 */ /* 0x000fc400078e3cff */
[----:B------:R-:W-:Y:S02]  /*21e70*/  SHF.R.U64 R55, R55, 0x3, RZ ;  /* 0x0000000337377819 */ /* 0x000fe400000012ff */
[----:B------:R-:W-:Y:S02]  /*21e80*/  LOP3.LUT R4, R20, 0x380, RZ, 0xc0, !PT ;  /* 0x0000038014047812 */ /* 0x000fe400078ec0ff */
[----:B------:R-:W-:Y:S02]  /*21e90*/  LOP3.LUT R27, R26, 0x380, RZ, 0xc0, !PT ;  /* 0x000003801a1b7812 */ /* 0x000fe400078ec0ff */
[----:B------:R-:W-:Y:S01]  /*21ea0*/  LOP3.LUT R54, R55, R54, RZ, 0x3c, !PT ;  /* 0x0000003637367212 */ /* 0x000fe200078e3cff */
[----:B------:R-:W-:Y:S01]  /*21eb0*/  IMAD.X R55, RZ, RZ, R3, P0 ;  /* 0x000000ffff377224 */ /* 0x000fe200000e0603 */
[----:B------:R-:W-:Y:S02]  /*21ec0*/  SHF.R.U64 R4, R4, 0x3, RZ ;  /* 0x0000000304047819 */ /* 0x000fe400000012ff */
[----:B------:R-:W-:-:S02]  /*21ed0*/  SHF.R.U64 R27, R27, 0x3, RZ ;  /* 0x000000031b1b7819 */ /* 0x000fc400000012ff */
[----:B------:R-:W-:Y:S02]  /*21ee0*/  IADD3 R42, P3, R2, 0xc020, RZ ;  /* 0x0000c020022a7810 */ /* 0x000fe40007f7e0ff */
[----:B------:R-:W-:Y:S02]  /*21ef0*/  LOP3.LUT R20, R4, R20, RZ, 0x3c, !PT ;  /* 0x0000001404147212 */ /* 0x000fe400078e3cff */
[----:B------:R-:W-:Y:S02]  /*21f00*/  MOV R9, R50 ;  /* 0x0000003200097202 */ /* 0x000fe40000000f00 */
[----:B------:R-:W-:Y:S01]  /*21f10*/  LOP3.LUT R26, R27, R26, RZ, 0x3c, !PT ;  /* 0x0000001a1b1a7212 */ /* 0x000fe200078e3cff */
[----:B------:R-:W-:Y:S01]  /*21f20*/  IMAD.X R27, RZ, RZ, R3, P4 ;  /* 0x000000ffff1b7224 */ /* 0x000fe200020e0603 */
[----:B------:R-:W-:Y:S01]  /*21f30*/  MOV R4, R54 ;  /* 0x0000003600047202 */ /* 0x000fe20000000f00 */
[----:B------:R-:W-:Y:S01]  /*21f40*/  STL [R1+0x10], R9 ;  /* 0x0000100901007387 */ /* 0x000fe20000100800 */
[----:B------:R-:W-:-:S02]  /*21f50*/  LOP3.LUT R43, R42, 0x380, RZ, 0xc0, !PT ;  /* 0x000003802a2b7812 */ /* 0x000fc400078ec0ff */
[C---:B------:R-:W-:Y:S01]  /*21f60*/  IADD3 R50, P4, R2.reuse, 0x4020, RZ ;  /* 0x0000402002327810 */ /* 0x040fe20007f9e0ff */
[----:B------:R0:W-:Y:S01]  /*21f70*/  STL [R1+0xc], R4 ;  /* 0x00000c0401007387 */ /* 0x0001e20000100800 */
[----:B------:R-:W-:Y:S02]  /*21f80*/  IADD3 R30, P2, R2, 0x8040, RZ ;  /* 0x00008040021e7810 */ /* 0x000fe40007f5e0ff */
[----:B------:R-:W-:Y:S01]  /*21f90*/  SHF.R.U64 R43, R43, 0x3, RZ ;  /* 0x000000032b2b7819 */ /* 0x000fe200000012ff */
[----:B------:R-:W-:Y:S01]  /*21fa0*/  IMAD.X R51, RZ, RZ, R3, P4 ;  /* 0x000000ffff337224 */ /* 0x000fe200020e0603 */
[----:B------:R-:W-:Y:S02]  /*21fb0*/  LOP3.LUT R31, R30, 0x380, RZ, 0xc0, !PT ;  /* 0x000003801e1f7812 */ /* 0x000fe400078ec0ff */
[----:B------:R-:W-:Y:S02]  /*21fc0*/  LOP3.LUT R42, R43, R42, RZ, 0x3c, !PT ;  /* 0x0000002a2b2a7212 */ /* 0x000fe400078e3cff */
[----:B------:R-:W-:-:S02]  /*21fd0*/  IADD3.X R43, RZ, R3, RZ, P3, !PT ;  /* 0x00000003ff2b7210 */ /* 0x000fc40001ffe4ff */
[----:B0-----:R-:W-:Y:S02]  /*21fe0*/  LOP3.LUT R4, R50, 0x380, RZ, 0xc0, !PT ;  /* 0x0000038032047812 */ /* 0x001fe400078ec0ff */
[----:B------:R-:W-:Y:S02]  /*21ff0*/  SHF.R.U64 R31, R31, 0x3, RZ ;  /* 0x000000031f1f7819 */ /* 0x000fe400000012ff */
[----:B------:R-:W-:Y:S02]  /*22000*/  SHF.R.U64 R4, R4, 0x3, RZ ;  /* 0x0000000304047819 */ /* 0x000fe400000012ff */
[----:B------:R-:W-:Y:S02]  /*22010*/  IADD3 R10, P1, R2, 0x8020, RZ ;  /* 0x00008020020a7810 */ /* 0x000fe40007f3e0ff */
[----:B------:R-:W-:Y:S02]  /*22020*/  LOP3.LUT R50, R4, R50, RZ, 0x3c, !PT ;  /* 0x0000003204327212 */ /* 0x000fe400078e3cff */
[----:B------:R-:W-:-:S02]  /*22030*/  MOV R9, R42 ;  /* 0x0000002a00097202 */ /* 0x000fc40000000f00 */
[----:B------:R-:W-:Y:S01]  /*22040*/  LOP3.LUT R30, R31, R30, RZ, 0x3c, !PT ;  /* 0x0000001e1f1e7212 */ /* 0x000fe200078e3cff */
[--C-:B------:R-:W-:Y:S01]  /*22050*/  IMAD.X R31, RZ, RZ, R3.reuse, P2 ;  /* 0x000000ffff1f7224 */ /* 0x100fe200010e0603 */
[----:B------:R-:W-:Y:S01]  /*22060*/  MOV R4, R46 ;  /* 0x0000002e00047202 */ /* 0x000fe20000000f00 */
[----:B------:R0:W-:Y:S01]  /*22070*/  STL [R1+0x8], R9 ;  /* 0x0000080901007387 */ /* 0x0001e20000100800 */
[----:B------:R-:W-:Y:S02]  /*22080*/  LOP3.LUT R11, R10, 0x380, RZ, 0xc0, !PT ;  /* 0x000003800a0b7812 */ /* 0x000fe400078ec0ff */
[C---:B------:R-:W-:Y:S01]  /*22090*/  IADD3 R42, P2, R2.reuse, 0x4000, RZ ;  /* 0x00004000022a7810 */ /* 0x040fe20007f5e0ff */
[----:B------:R1:W-:Y:S01]  /*220a0*/  STL [R1+0x4], R4 ;  /* 0x0000040401007387 */ /* 0x0003e20000100800 */
[----:B------:R-:W-:Y:S02]  /*220b0*/  SHF.R.U64 R11, R11, 0x3, RZ ;  /* 0x000000030b0b7819 */ /* 0x000fe400000012ff */
[----:B------:R-:W-:Y:S01]  /*220c0*/  IADD3 R12, P0, R2, 0x8000, RZ ;  /* 0x00008000020c7810 */ /* 0x000fe20007f1e0ff */
[--C-:B------:R-:W-:Y:S01]  /*220d0*/  IMAD.X R43, RZ, RZ, R3.reuse, P2 ;  /* 0x000000ffff2b7224 */ /* 0x100fe200010e0603 */
[----:B------:R-:W-:Y:S01]  /*220e0*/  LOP3.LUT R10, R11, R10, RZ, 0x3c, !PT ;  /* 0x0000000a0b0a7212 */ /* 0x000fe200078e3cff */
[----:B------:R-:W-:Y:S01]  /*220f0*/  IMAD.X R11, RZ, RZ, R3, P1 ;  /* 0x000000ffff0b7224 */ /* 0x000fe200008e0603 */
[----:B------:R-:W-:Y:S01]  /*22100*/  LOP3.LUT R13, R12, 0x380, RZ, 0xc0, !PT ;  /* 0x000003800c0d7812 */ /* 0x000fe200078ec0ff */
[----:B0-----:R-:W0:Y:S01]  /*22110*/  S2R R9, SR_TID.X ;  /* 0x0000000000097919 */ /* 0x001e220000002100 */
[----:B------:R-:W-:-:S02]  /*22120*/  MOV R229, R26 ;  /* 0x0000001a00e57202 */ /* 0x000fc40000000f00 */
[----:B-1----:R-:W-:Y:S02]  /*22130*/  LOP3.LUT R4, R42, 0x380, RZ, 0xc0, !PT ;  /* 0x000003802a047812 */ /* 0x002fe400078ec0ff */
[----:B------:R-:W-:Y:S02]  /*22140*/  IADD3 R26, P1, R2, 0x60, RZ ;  /* 0x00000060021a7810 */ /* 0x000fe40007f3e0ff */
[----:B------:R-:W-:Y:S02]  /*22150*/  SHF.R.U64 R4, R4, 0x3, RZ ;  /* 0x0000000304047819 */ /* 0x000fe400000012ff */
[----:B------:R-:W-:Y:S01]  /*22160*/  SHF.R.U64 R13, R13, 0x3, RZ ;  /* 0x000000030d0d7819 */ /* 0x000fe200000012ff */
[----:B------:R-:W-:Y:S01]  /*22170*/  IMAD.X R27, RZ, RZ, R3, P1 ;  /* 0x000000ffff1b7224 */ /* 0x000fe200008e0603 */
[----:B------:R-:W-:Y:S02]  /*22180*/  LOP3.LUT R42, R4, R42, RZ, 0x3c, !PT ;  /* 0x0000002a042a7212 */ /* 0x000fe400078e3cff */
[----:B------:R-:W-:-:S02]  /*22190*/  LOP3.LUT R4, R26, 0x380, RZ, 0xc0, !PT ;  /* 0x000003801a047812 */ /* 0x000fc400078ec0ff */
[----:B------:R-:W-:Y:S01]  /*221a0*/  LOP3.LUT R12, R13, R12, RZ, 0x3c, !PT ;  /* 0x0000000c0d0c7212 */ /* 0x000fe200078e3cff */
[--C-:B------:R-:W-:Y:S01]  /*221b0*/  IMAD.X R13, RZ, RZ, R3.reuse, P0 ;  /* 0x000000ffff0d7224 */ /* 0x100fe200000e0603 */
[----:B------:R-:W-:Y:S02]  /*221c0*/  SHF.R.U64 R4, R4, 0x3, RZ ;  /* 0x0000000304047819 */ /* 0x000fe400000012ff */
[----:B------:R-:W-:Y:S02]  /*221d0*/  MOV R227, R10 ;  /* 0x0000000a00e37202 */ /* 0x000fe40000000f00 */
[----:B------:R-:W-:Y:S02]  /*221e0*/  IADD3 R10, P0, R2, 0x40, RZ ;  /* 0x00000040020a7810 */ /* 0x000fe40007f1e0ff */
[----:B------:R-:W-:Y:S02]  /*221f0*/  LOP3.LUT R26, R4, R26, RZ, 0x3c, !PT ;  /* 0x0000001a041a7212 */ /* 0x000fe400078e3cff */
[----:B------:R-:W-:Y:S01]  /*22200*/  LOP3.LUT R4, R10, 0x380, RZ, 0xc0, !PT ;  /* 0x000003800a047812 */ /* 0x000fe200078ec0ff */
[----:B------:R-:W-:Y:S01]  /*22210*/  IMAD.X R11, RZ, RZ, R3, P0 ;  /* 0x000000ffff0b7224 */ /* 0x000fe200000e0603 */
[----:B------:R-:W-:-:S02]  /*22220*/  IADD3 R14, P3, R2, 0x4060, RZ ;  /* 0x00004060020e7810 */ /* 0x000fc40007f7e0ff */
[----:B------:R-:W-:Y:S02]  /*22230*/  SHF.R.U64 R4, R4, 0x3, RZ ;  /* 0x0000000304047819 */ /* 0x000fe400000012ff */
[----:B------:R-:W-:Y:S02]  /*22240*/  LOP3.LUT R15, R14, 0x380, RZ, 0xc0, !PT ;  /* 0x000003800e0f7812 */ /* 0x000fe400078ec0ff */
[----:B------:R-:W-:Y:S02]  /*22250*/  LOP3.LUT R10, R4, R10, RZ, 0x3c, !PT ;  /* 0x0000000a040a7212 */ /* 0x000fe400078e3cff */
[----:B------:R-:W-:Y:S02]  /*22260*/  SHF.R.U64 R15, R15, 0x3, RZ ;  /* 0x000000030f0f7819 */ /* 0x000fe400000012ff */
[----:B------:R-:W-:Y:S02]  /*22270*/  MOV R212, R10 ;  /* 0x0000000a00d47202 */ /* 0x000fe40000000f00 */
[----:B------:R-:W-:-:S02]  /*22280*/  IADD3 R10, P0, R2, 0x20, RZ ;  /* 0x00000020020a7810 */ /* 0x000fc40007f1e0ff */
[----:B------:R-:W-:Y:S01]  /*22290*/  LOP3.LUT R14, R15, R14, RZ, 0x3c, !PT ;  /* 0x0000000e0f0e7212 */ /* 0x000fe200078e3cff */
[--C-:B------:R-:W-:Y:S01]  /*222a0*/  IMAD.X R15, RZ, RZ, R3.reuse, P3 ;  /* 0x000000ffff0f7224 */ /* 0x100fe200018e0603 */
[----:B------:R-:W-:Y:S01]  /*222b0*/  LOP3.LUT R4, R10, 0x380, RZ, 0xc0, !PT ;  /* 0x000003800a047812 */ /* 0x000fe200078ec0ff */
[----:B------:R-:W-:Y:S01]  /*222c0*/  IMAD.X R11, RZ, RZ, R3, P0 ;  /* 0x000000ffff0b7224 */ /* 0x000fe200000e0603 */
[----:B------:R-:W-:Y:S02]  /*222d0*/  IADD3.X R21, RZ, R3, RZ, P5, !PT ;  /* 0x00000003ff157210 */ /* 0x000fe40002ffe4ff */
[----:B------:R-:W-:Y:S02]  /*222e0*/  SHF.R.U64 R4, R4, 0x3, RZ ;  /* 0x0000000304047819 */ /* 0x000fe400000012ff */
[----:B------:R-:W-:Y:S02]  /*222f0*/  MOV R226, R12 ;  /* 0x0000000c00e27202 */ /* 0x000fe40000000f00 */
[----:B------:R-:W-:-:S02]  /*22300*/  LOP3.LUT R10, R4, R10, RZ, 0x3c, !PT ;  /* 0x0000000a040a7212 */ /* 0x000fc400078e3cff */
[----:B------:R-:W-:Y:S02]  /*22310*/  LOP3.LUT R4, R2, 0x380, RZ, 0xc0, !PT ;  /* 0x0000038002047812 */ /* 0x000fe400078ec0ff */
[----:B------:R-:W-:Y:S02]  /*22320*/  MOV R224, R20 ;  /* 0x0000001400e07202 */ /* 0x000fe40000000f00 */
[----:B------:R-:W-:Y:S02]  /*22330*/  SHF.R.U64 R4, R4, 0x3, RZ ;  /* 0x0000000304047819 */ /* 0x000fe400000012ff */
[----:B------:R-:W-:Y:S02]  /*22340*/  MOV R228, R30 ;  /* 0x0000001e00e47202 */ /* 0x000fe40000000f00 */
[----:B------:R-:W-:Y:S02]  /*22350*/  LOP3.LUT R2, R4, R2, RZ, 0x3c, !PT ;  /* 0x0000000204027212 */ /* 0x000fe400078e3cff */
[----:B------:R-:W-:-:S02]  /*22360*/  MOV R225, R14 ;  /* 0x0000000e00e17202 */ /* 0x000fc40000000f00 */
[----:B------:R-:W-:Y:S02]  /*22370*/  MOV R210, R2 ;  /* 0x0000000200d27202 */ /* 0x000fe40000000f00 */
[C---:B0-----:R-:W-:Y:S02]  /*22380*/  LOP3.LUT P0, R2, R9.reuse, 0x3, RZ, 0xc0, !PT ;  /* 0x0000000309027812 */ /* 0x041fe4000780c0ff */
[----:B------:R-:W-:Y:S02]  /*22390*/  MOV R215, R50 ;  /* 0x0000003200d77202 */ /* 0x000fe40000000f00 */
[----:B------:R-:W-:Y:S01]  /*223a0*/  ISETP.EQ.OR P0, PT, R2, 0x3, !P0 ;  /* 0x000000030200780c */ /* 0x000fe20004702670 */
[----:B------:R-:W-:Y:S01]  /*223b0*/  IMAD.SHL.U32 R2, R9, 0x4, RZ ;  /* 0x0000000409027824 */ /* 0x000fe200078e00ff */
[----:B------:R-:W-:Y:S02]  /*223c0*/  MOV R214, R42 ;  /* 0x0000002a00d67202 */ /* 0x000fe40000000f00 */
[----:B------:R-:W-:-:S02]  /*223d0*/  SEL R13, R0, R29, P0 ;  /* 0x0000001d000d7207 */ /* 0x000fc40000000000 */
[----:B------:R-:W-:Y:S02]  /*223e0*/  LOP3.LUT R2, R2, 0xc, RZ, 0xc0, !PT ;  /* 0x0000000c02027812 */ /* 0x000fe400078ec0ff */
[----:B------:R-:W-:Y:S02]  /*223f0*/  SEL R21, R29, R0, P0 ;  /* 0x000000001d157207 */ /* 0x000fe40000000000 */
[----:B------:R-:W-:Y:S02]  /*22400*/  IADD3 R2, P1, R2, UR4, RZ ;  /* 0x0000000402027c10 */ /* 0x000fe4000ff3e0ff */
[----:B------:R-:W-:Y:S02]  /*22410*/  SEL R4, R5, R25, P0 ;  /* 0x0000001905047207 */ /* 0x000fe40000000000 */
[----:B------:R-:W-:Y:S01]  /*22420*/  IADD3.X R3, RZ, UR5, RZ, P1, !PT ;  /* 0x00000005ff037c10 */ /* 0x000fe20008ffe4ff */
[----:B------:R-:W-:Y:S01]  /*22430*/  UMOV UR4, 0xffffffff ;  /* 0xffffffff00047882 */ /* 0x000fe20000000000 */
[----:B------:R-:W-:-:S02]  /*22440*/  MOV R213, R26 ;  /* 0x0000001a00d57202 */ /* 0x000fc40000000f00 */
[----:B------:R-:W-:Y:S01]  /*22450*/  MOV R211, R10 ;  /* 0x0000000a00d37202 */ /* 0x000fe20000000f00 */
[----:B------:R0:W5:Y:S01]  /*22460*/  LDG.E.CONSTANT R0, desc[UR46][R2.64] ;  /* 0x0000002e02007981 */ /* 0x000162000c1e9900 */
[----:B------:R-:W-:Y:S01]  /*22470*/  SEL R5, R25, R5, P0 ;  /* 0x0000000519057207 */ /* 0x000fe20000000000 */
[----:B------:R-:W-:Y:S06]  /*22480*/  BRA.DIV UR4, `(.L_x_3262) ;  /* 0x0000012604447947 */ /* 0x000fec000b800000 */
[----:B------:R-:W-:Y:S01]  /*22490*/  SEL R54, R112, R113, P0 ;  /* 0x0000007170367207 */ /* 0x000fe20000000000 */
[----:B-----5:R-:W-:Y:S01]  /*224a0*/  SHFL.IDX PT, R4, R4, R0, 0x1c1f ;  /* 0x001c1f0004047589 */ /* 0x020fe200000e0000 */
[----:B------:R-:W-:Y:S01]  /*224b0*/  SEL R55, R116, R117, P0 ;  /* 0x0000007574377207 */ /* 0x000fe20000000000 */
[----:B------:R-:W-:Y:S01]  /*224c0*/  IMAD.MOV.U32 R11, RZ, RZ, RZ ;  /* 0x000000ffff0b7224 */ /* 0x000fe200078e00ff */
[----:B------:R-:W-:Y:S01]  /*224d0*/  SEL R112, R113, R112, P0 ;  /* 0x0000007071707207 */ /* 0x000fe20000000000 */
[----:B0-----:R-:W-:Y:S01]  /*224e0*/  SHFL.IDX PT, R3, R13, R0, 0x1c1f ;  /* 0x001c1f000d037589 */ /* 0x001fe200000e0000 */
        /* <DEDUP_REMOVED lines=69> */
[----:B------:R-:W-:Y:S02]  /*22940*/  LOP3.LUT R2, R0, 0x2, RZ, 0x3c, !PT ;  /* 0x0000000200027812 */ /* 0x000fe400078e3cff */
[----:B------:R-:W-:Y:S01]  /*22950*/  SEL R40, R41, R40, P0 ;  /* 0x0000002829287207 */ /* 0x000fe20000000000 */
[----:B------:R-:W-:Y:S01]  /*22960*/  SHFL.IDX PT, R61, R61, R0, 0x1c1f ;  /* 0x001c1f003d3d7589 */ /* 0x000fe200000e0000 */
[----:B------:R-:W-:Y:S02]  /*22970*/  SEL R44, R45, R44, P0 ;  /* 0x0000002c2d2c7207 */ /* 0x000fe40000000000 */
[----:B------:R-:W-:Y:S01]  /*22980*/  SEL R48, R49, R48, P0 ;  /* 0x0000003031307207 */ /* 0x000fe20000000000 */
[----:B------:R-:W0:Y:S01]  /*22990*/  SHFL.IDX PT, R92, R92, R2, 0x1c1f ;  /* 0x001c1f025c5c7589 */ /* 0x000e2200000e0000 */
[----:B------:R-:W-:-:S02]  /*229a0*/  SEL R52, R53, R52, P0 ;  /* 0x0000003435347207 */ /* 0x000fc40000000000 */
[----:B------:R-:W-:Y:S01]  /*229b0*/  SEL R31, R56, R57, P0 ;  /* 0x00000039381f7207 */ /* 0x000fe20000000000 */
[----:B------:R-:W1:Y:S01]  /*229c0*/  SHFL.IDX PT, R100, R100, R2, 0x1c1f ;  /* 0x001c1f0264647589 */ /* 0x000e6200000e0000 */
        /* <DEDUP_REMOVED lines=105> */
[----:B0-----:R-:W-:-:S02]  /*23060*/  SEL R173, R47, R92, P0 ;  /* 0x0000005c2fad7207 */ /* 0x001fc40000000000 */
[----:B------:R-:W-:Y:S01]  /*23070*/  SEL R172, R92, R47, P0 ;  /* 0x0000002f5cac7207 */ /* 0x000fe20000000000 */
[----:B------:R-:W-:Y:S01]  /*23080*/  SHFL.IDX PT, R21, R25, R0, 0x1c1f ;  /* 0x001c1f0019157589 */ /* 0x000fe200000e0000 */
[----:B-1----:R-:W-:Y:S02]  /*23090*/  SEL R169, R50, R100, P0 ;  /* 0x0000006432a97207 */ /* 0x002fe40000000000 */
[----:B------:R-:W-:Y:S01]  /*230a0*/  SEL R168, R100, R50, P0 ;  /* 0x0000003264a87207 */ /* 0x000fe20000000000 */
[----:B------:R-:W0:Y:S01]  /*230b0*/  SHFL.IDX PT, R25, R44, R2, 0x1c1f ;  /* 0x001c1f022c197589 */ /* 0x000e2200000e0000 */
[----:B--2---:R-:W-:Y:S02]  /*230c0*/  SEL R147, R51, R104, P0 ;  /* 0x0000006833937207 */ /* 0x004fe40000000000 */
[----:B---3--:R-:W-:Y:S01]  /*230d0*/  SEL R47, R58, R62, P0 ;  /* 0x0000003e3a2f7207 */ /* 0x008fe20000000000 */
[----:B------:R-:W-:Y:S01]  /*230e0*/  SHFL.IDX PT, R49, R49, R0, 0x1c1f ;  /* 0x001c1f0031317589 */ /* 0x000fe200000e0000 */
[----:B----4-:R-:W-:-:S02]  /*230f0*/  SEL R50, R66, R74, P0 ;  /* 0x0000004a42327207 */ /* 0x010fc40000000000 */
[----:B------:R-:W-:Y:S01]  /*23100*/  SEL R192, R43, R52, P0 ;  /* 0x000000342bc07207 */ /* 0x000fe20000000000 */
[----:B------:R-:W1:Y:S01]  /*23110*/  SHFL.IDX PT, R96, R96, R2, 0x1c1f ;  /* 0x001c1f0260607589 */ /* 0x000e6200000e0000 */
        /* <DEDUP_REMOVED lines=14> */
[----:B------:R-:W3:Y:S01]  /*23200*/  SHFL.IDX PT, R112, R112, R2, 0x1c1f ;  /* 0x001c1f0270707589 */ /* 0x000ee200000e0000 */
        /* <DEDUP_REMOVED lines=16> */
[----:B0-----:R-:W-:Y:S01]  /*23310*/  SEL R196, R21, R25, P0 ;  /* 0x0000001915c47207 */ /* 0x001fe20000000000 */
[----:B------:R-:W0:Y:S01]  /*23320*/  SHFL.IDX PT, R128, R128, R2, 0x1c1f ;  /* 0x001c1f0280807589 */ /* 0x000e2200000e0000 */
        /* <DEDUP_REMOVED lines=22> */
[----:B-1----:R-:W-:Y:S01]  /*23490*/  SEL R171, R49, R96, P0 ;  /* 0x0000006031ab7207 */ /* 0x002fe20000000000 */
[----:B------:R-:W1:Y:S01]  /*234a0*/  SHFL.IDX PT, R144, R144, R2, 0x1c1f ;  /* 0x001c1f0290907589 */ /* 0x000e6200000e0000 */
[----:B------:R-:W-:Y:S02]  /*234b0*/  SEL R170, R96, R49, P0 ;  /* 0x0000003160aa7207 */ /* 0x000fe40000000000 */
[----:B------:R-:W-:Y:S01]  /*234c0*/  SEL R67, R78, R67, P0 ;  /* 0x000000434e437207 */ /* 0x000fe20000000000 */
[----:B------:R-:W-:Y:S01]  /*234d0*/  SHFL.IDX PT, R77, R77, R0, 0x1c1f ;  /* 0x001c1f004d4d7589 */ /* 0x000fe200000e0000 */
[----:B------:R-:W-:-:S02]  /*234e0*/  SEL R71, R82, R71, P0 ;  /* 0x0000004752477207 */ /* 0x000fc40000000000 */
[----:B------:R-:W-:Y:S01]  /*234f0*/  SEL R75, R86, R75, P0 ;  /* 0x0000004b564b7207 */ /* 0x000fe20000000000 */
[----:B------:R-:W1:Y:S01]  /*23500*/  SHFL.IDX PT, R148, R148, R2, 0x1c1f ;  /* 0x001c1f0294947589 */ /* 0x000e6200000e0000 */
[----:B------:R-:W-:Y:S02]  /*23510*/  SEL R79, R90, R79, P0 ;  /* 0x0000004f5a4f7207 */ /* 0x000fe40000000000 */
[----:B------:R-:W-:Y:S01]  /*23520*/  SEL R98, R98, R99, P0 ;  /* 0x0000006362627207 */ /* 0x000fe20000000000 */
[----:B------:R-:W-:Y:S01]  /*23530*/  SHFL.IDX PT, R81, R81, R0, 0x1c1f ;  /* 0x001c1f0051517589 */ /* 0x000fe200000e0000 */
[----:B--2---:R-:W-:Y:S02]  /*23540*/  SEL R100, R53, R108, P0 ;  /* 0x0000006c35647207 */ /* 0x004fe40000000000 */
[----:B---3--:R-:W-:Y:S01]  /*23550*/  SEL R3, R54, R112, P0 ;  /* 0x0000007036037207 */ /* 0x008fe20000000000 */
[----:B------:R-:W2:Y:S01]  /*23560*/  SHFL.IDX PT, R159, R159, R2, 0x1c1f ;  /* 0x001c1f029f9f7589 */ /* 0x000ea200000e0000 */
[----:B----4-:R-:W-:-:S02]  /*23570*/  SEL R4, R55, R116, P0 ;  /* 0x0000007437047207 */ /* 0x010fc40000000000 */
[----:B------:R-:W-:Y:S01]  /*23580*/  SEL R5, R56, R120, P0 ;  /* 0x0000007838057207 */ /* 0x000fe20000000000 */
[----:B------:R-:W-:Y:S01]  /*23590*/  SHFL.IDX PT, R65, R65, R0, 0x1c1f ;  /* 0x001c1f0041417589 */ /* 0x000fe200000e0000 */
[----:B------:R-:W-:Y:S02]  /*235a0*/  SEL R6, R57, R124, P0 ;  /* 0x0000007c39067207 */ /* 0x000fe40000000000 */
[----:B0-----:R-:W-:Y:S01]  /*235b0*/  SEL R7, R61, R128, P0 ;  /* 0x000000803d077207 */ /* 0x001fe20000000000 */
[----:B------:R-:W0:Y:S01]  /*235c0*/  SHFL.IDX PT, R146, R146, R2, 0x1c1f ;  /* 0x001c1f0292927589 */ /* 0x000e2200000e0000 */
[----:B------:R-:W-:Y:S02]  /*235d0*/  SEL R8, R64, R132, P0 ;  /* 0x0000008440087207 */ /* 0x000fe40000000000 */
[----:B------:R-:W-:Y:S01]  /*235e0*/  SEL R9, R69, R136, P0 ;  /* 0x0000008845097207 */ /* 0x000fe20000000000 */
[----:B------:R-:W3:Y:S01]  /*235f0*/  SHFL.IDX PT, R44, R153, R2, 0x1c1f ;  /* 0x001c1f02992c7589 */ /* 0x000ee200000e0000 */
[----:B------:R-:W-:-:S02]  /*23600*/  SEL R10, R72, R140, P0 ;  /* 0x0000008c480a7207 */ /* 0x000fc40000000000 */
[----:B-1----:R-:W-:Y:S01]  /*23610*/  SEL R20, R73, R144, P0 ;  /* 0x0000009049147207 */ /* 0x002fe20000000000 */
[----:B------:R-:W-:Y:S01]  /*23620*/  SHFL.IDX PT, R85, R85, R0, 0x1c1f ;  /* 0x001c1f0055557589 */ /* 0x000fe200000e0000 */
[----:B------:R-:W-:Y:S02]  /*23630*/  SEL R21, R77, R148, P0 ;  /* 0x000000944d157207 */ /* 0x000fe40000000000 */
[----:B------:R-:W-:Y:S01]  /*23640*/  SEL R78, R106, R103, P0 ;  /* 0x000000676a4e7207 */ /* 0x000fe20000000000 */
[----:B------:R-:W1:Y:S01]  /*23650*/  SHFL.IDX PT, R154, R154, R2, 0x1c1f ;  /* 0x001c1f029a9a7589 */ /* 0x000e6200000e0000 */
[----:B------:R-:W-:Y:S02]  /*23660*/  SEL R82, R111, R107, P0 ;  /* 0x0000006b6f527207 */ /* 0x000fe40000000000 */
[----:B------:R-:W-:Y:S01]  /*23670*/  SEL R90, R123, R127, P0 ;  /* 0x0000007f7b5a7207 */ /* 0x000fe20000000000 */
[----:B------:R-:W4:Y:S01]  /*23680*/  SHFL.IDX PT, R89, R155, R2, 0x1c1f ;  /* 0x001c1f029b597589 */ /* 0x000f2200000e0000 */
[----:B--2---:R-:W-:-:S02]  /*23690*/  SEL R24, R81, R159, P0 ;  /* 0x0000009f51187207 */ /* 0x004fc40000000000 */
[----:B------:R-:W-:Y:S01]  /*236a0*/  SEL R53, R108, R53, P0 ;  /* 0x000000356c357207 */ /* 0x000fe20000000000 */
[----:B------:R-:W-:Y:S01]  /*236b0*/  SHFL.IDX PT, R93, R93, R0, 0x1c1f ;  /* 0x001c1f005d5d7589 */ /* 0x000fe200000e0000 */
[----:B------:R-:W-:Y:S02]  /*236c0*/  SEL R54, R112, R54, P0 ;  /* 0x0000003670367207 */ /* 0x000fe40000000000 */
[----:B------:R-:W-:Y:S01]  /*236d0*/  SEL R55, R116, R55, P0 ;  /* 0x0000003774377207 */ /* 0x000fe20000000000 */
[----:B------:R-:W2:Y:S01]  /*236e0*/  SHFL.IDX PT, R156, R156, R2, 0x1c1f ;  /* 0x001c1f029c9c7589 */ /* 0x000ea200000e0000 */
[----:B0-----:R-:W-:Y:S02]  /*236f0*/  SEL R25, R65, R146, P0 ;  /* 0x0000009241197207 */ /* 0x001fe40000000000 */
[----:B------:R-:W-:Y:S01]  /*23700*/  SEL R56, R120, R56, P0 ;  /* 0x0000003878387207 */ /* 0x000fe20000000000 */
[----:B------:R-:W-:Y:S01]  /*23710*/  SHFL.IDX PT, R97, R97, R0, 0x1c1f ;  /* 0x001c1f0061617589 */ /* 0x000fe200000e0000 */
[----:B---3--:R-:W-:-:S02]  /*23720*/  SEL R26, R40, R44, P0 ;  /* 0x0000002c281a7207 */ /* 0x008fc40000000000 */
[----:B------:R-:W-:Y:S01]  /*23730*/  SEL R57, R124, R57, P0 ;  /* 0x000000397c397207 */ /* 0x000fe20000000000 */
[----:B------:R-:W0:Y:S01]  /*23740*/  SHFL.IDX PT, R157, R157, R2, 0x1c1f ;  /* 0x001c1f029d9d7589 */ /* 0x000e2200000e0000 */
[----:B------:R-:W-:Y:S02]  /*23750*/  SEL R61, R128, R61, P0 ;  /* 0x0000003d803d7207 */ /* 0x000fe40000000000 */
[----:B------:R-:W-:Y:S01]  /*23760*/  SEL R64, R132, R64, P0 ;  /* 0x0000004084407207 */ /* 0x000fe20000000000 */
[----:B------:R-:W-:Y:S01]  /*23770*/  SHFL.IDX PT, R101, R101, R0, 0x1c1f ;  /* 0x001c1f0065657589 */ /* 0x000fe200000e0000 */
[----:B-1----:R-:W-:Y:S02]  /*23780*/  SEL R27, R85, R154, P0 ;  /* 0x0000009a551b7207 */ /* 0x002fe40000000000 */
[----:B------:R-:W-:Y:S01]  /*23790*/  SEL R69, R136, R69, P0 ;  /* 0x0000004588457207 */ /* 0x000fe20000000000 */
[----:B------:R-:W1:Y:S01]  /*237a0*/  SHFL.IDX PT, R158, R158, R2, 0x1c1f ;  /* 0x001c1f029e9e7589 */ /* 0x000e6200000e0000 */
[----:B----4-:R-:W-:-:S02]  /*237b0*/  SEL R32, R109, R89, P0 ;  /* 0x000000596d207207 */ /* 0x010fc40000000000 */
[----:B------:R-:W-:Y:S01]  /*237c0*/  SEL R72, R140, R72, P0 ;  /* 0x000000488c487207 */ /* 0x000fe20000000000 */
[----:B------:R-:W3:Y:S01]  /*237d0*/  SHFL.IDX PT, R59, R59, R2, 0x1c1f ;  /* 0x001c1f023b3b7589 */ /* 0x000ee200000e0000 */
[----:B------:R-:W-:Y:S02]  /*237e0*/  SEL R73, R144, R73, P0 ;  /* 0x0000004990497207 */ /* 0x000fe40000000000 */
[----:B------:R-:W-:Y:S01]  /*237f0*/  SEL R77, R148, R77, P0 ;  /* 0x0000004d944d7207 */ /* 0x000fe20000000000 */
[----:B------:R-:W4:Y:S01]  /*23800*/  SHFL.IDX PT, R113, R113, R2, 0x1c1f ;  /* 0x001c1f0271717589 */ /* 0x000f2200000e0000 */
[----:B--2---:R-:W-:Y:S02]  /*23810*/  SEL R36, R93, R156, P0 ;  /* 0x0000009c5d247207 */ /* 0x004fe40000000000 */
[----:B------:R-:W-:Y:S01]  /*23820*/  SEL R81, R159, R81, P0 ;  /* 0x000000519f517207 */ /* 0x000fe20000000000 */
[----:B------:R-:W-:Y:S01]  /*23830*/  SHFL.IDX PT, R121, R63, R0, 0x1c1f ;  /* 0x001c1f003f797589 */ /* 0x000fe200000e0000 */
[----:B------:R-:W-:-:S02]  /*23840*/  SEL R65, R146, R65, P0 ;  /* 0x0000004192417207 */ /* 0x000fc40000000000 */
[----:B------:R-:W-:Y:S01]  /*23850*/  SEL R44, R44, R40, P0 ;  /* 0x000000282c2c7207 */ /* 0x000fe20000000000 */
[----:B------:R-:W2:Y:S01]  /*23860*/  SHFL.IDX PT, R70, R70, R2, 0x1c1f ;  /* 0x001c1f0246467589 */ /* 0x000ea200000e0000 */
[----:B0-----:R-:W-:Y:S02]  /*23870*/  SEL R37, R97, R157, P0 ;  /* 0x0000009d61257207 */ /* 0x001fe40000000000 */
[----:B------:R-:W-:Y:S01]  /*23880*/  SEL R85, R154, R85, P0 ;  /* 0x000000559a557207 */ /* 0x000fe20000000000 */
[----:B------:R-:W-:Y:S01]  /*23890*/  SHFL.IDX PT, R83, R83, R0, 0x1c1f ;  /* 0x001c1f0053537589 */ /* 0x000fe200000e0000 */
[----:B------:R-:W-:Y:S02]  /*238a0*/  SEL R89, R89, R109, P0 ;  /* 0x0000006d59597207 */ /* 0x000fe40000000000 */
[----:B------:R-:W-:Y:S01]  /*238b0*/  SEL R93, R156, R93, P0 ;  /* 0x0000005d9c5d7207 */ /* 0x000fe20000000000 */
[----:B------:R-:W0:Y:S01]  /*238c0*/  SHFL.IDX PT, R94, R94, R2, 0x1c1f ;  /* 0x001c1f025e5e7589 */ /* 0x000e2200000e0000 */
[----:B-1----:R-:W-:-:S02]  /*238d0*/  SEL R45, R101, R158, P0 ;  /* 0x0000009e652d7207 */ /* 0x002fc40000000000 */
[----:B------:R-:W-:Y:S01]  /*238e0*/  SEL R97, R157, R97, P0 ;  /* 0x000000619d617207 */ /* 0x000fe20000000000 */
[----:B------:R-:W1:Y:S01]  /*238f0*/  SHFL.IDX PT, R102, R102, R2, 0x1c1f ;  /* 0x001c1f0266667589 */ /* 0x000e6200000e0000 */
[----:B---3--:R-:W-:Y:S02]  /*23900*/  SEL R46, R105, R59, P0 ;  /* 0x0000003b692e7207 */ /* 0x008fe40000000000 */
[----:B------:R-:W-:Y:S01]  /*23910*/  SEL R101, R158, R101, P0 ;  /* 0x000000659e657207 */ /* 0x000fe20000000000 */
[----:B------:R-:W3:Y:S01]  /*23920*/  SHFL.IDX PT, R110, R110, R2, 0x1c1f ;  /* 0x001c1f026e6e7589 */ /* 0x000ee200000e0000 */
[----:B----4-:R-:W-:Y:S02]  /*23930*/  SEL R48, R117, R113, P0 ;  /* 0x0000007175307207 */ /* 0x010fe40000000000 */
[----:B------:R-:W-:Y:S01]  /*23940*/  SEL R59, R59, R105, P0 ;  /* 0x000000693b3b7207 */ /* 0x000fe20000000000 */
[----:B------:R-:W4:Y:S01]  /*23950*/  SHFL.IDX PT, R118, R118, R2, 0x1c1f ;  /* 0x001c1f0276767589 */ /* 0x000f2200000e0000 */
[----:B------:R-:W-:-:S02]  /*23960*/  SEL R113, R113, R117, P0 ;  /* 0x0000007571717207 */ /* 0x000fc40000000000 */
[----:B------:R-:W-:Y:S01]  /*23970*/  SEL R103, R103, R106, P0 ;  /* 0x0000006a67677207 */ /* 0x000fe20000000000 */
[----:B------:R-:W4:Y:S01]  /*23980*/  SHFL.IDX PT, R119, R119, R0, 0x1c1f ;  /* 0x001c1f0077777589 */ /* 0x000f2200000e0000 */
[----:B--2---:R-:W-:Y:S02]  /*23990*/  SEL R49, R121, R70, P0 ;  /* 0x0000004679317207 */ /* 0x004fe40000000000 */
[----:B------:R-:W-:Y:S01]  /*239a0*/  SEL R70, R70, R121, P0 ;  /* 0x0000007946467207 */ /* 0x000fe20000000000 */
[----:B------:R-:W-:Y:S01]  /*239b0*/  SHFL.IDX PT, R122, R122, R0, 0x1c1f ;  /* 0x001c1f007a7a7589 */ /* 0x000fe200000e0000 */
[----:B------:R-:W-:Y:S02]  /*239c0*/  SEL R107, R107, R111, P0 ;  /* 0x0000006f6b6b7207 */ /* 0x000fe40000000000 */
[----:B------:R-:W-:Y:S01]  /*239d0*/  SEL R123, R127, R123, P0 ;  /* 0x0000007b7f7b7207 */ /* 0x000fe20000000000 */
[----:B------:R-:W2:Y:S01]  /*239e0*/  SHFL.IDX PT, R126, R126, R2, 0x1c1f ;  /* 0x001c1f027e7e7589 */ /* 0x000ea200000e0000 */
[----:B0-----:R-:W-:-:S02]  /*239f0*/  SEL R68, R83, R94, P0 ;  /* 0x0000005e53447207 */ /* 0x001fc40000000000 */
[----:B------:R-:W-:Y:S01]  /*23a00*/  SEL R83, R94, R83, P0 ;  /* 0x000000535e537207 */ /* 0x000fe20000000000 */
[----:B------:R-:W-:Y:S01]  /*23a10*/  SHFL.IDX PT, R125, R125, R0, 0x1c1f ;  /* 0x001c1f007d7d7589 */ /* 0x000fe200000e0000 */
[----:B-1----:R-:W-:Y:S02]  /*23a20*/  SEL R76, R87, R102, P0 ;  /* 0x00000066574c7207 */ /* 0x002fe40000000000 */
[----:B------:R-:W-:Y:S01]  /*23a30*/  SEL R87, R102, R87, P0 ;  /* 0x0000005766577207 */ /* 0x000fe20000000000 */
[----:B------:R-:W0:Y:S01]  /*23a40*/  SHFL.IDX PT, R134, R134, R2, 0x1c1f ;  /* 0x001c1f0286867589 */ /* 0x000e2200000e0000 */
[----:B---3--:R-:W-:Y:S02]  /*23a50*/  SEL R80, R91, R110, P0 ;  /* 0x0000006e5b507207 */ /* 0x008fe40000000000 */
[----:B------:R-:W-:Y:S01]  /*23a60*/  SEL R91, R110, R91, P0 ;  /* 0x0000005b6e5b7207 */ /* 0x000fe20000000000 */
[----:B------:R-:W-:Y:S01]  /*23a70*/  SHFL.IDX PT, R130, R133, R0, 0x1c1f ;  /* 0x001c1f0085827589 */ /* 0x000fe200000e0000 */
[----:B----4-:R-:W-:-:S02]  /*23a80*/  SEL R84, R114, R118, P0 ;  /* 0x0000007672547207 */ /* 0x010fc40000000000 */
[----:B------:R-:W-:Y:S01]  /*23a90*/  SEL R114, R118, R114, P0 ;  /* 0x0000007276727207 */ /* 0x000fe20000000000 */
[----:B------:R-:W1:Y:S01]  /*23aa0*/  SHFL.IDX PT, R129, R138, R2, 0x1c1f ;  /* 0x001c1f028a817589 */ /* 0x000e6200000e0000 */
[----:B------:R-:W-:Y:S02]  /*23ab0*/  SEL R86, R119, R115, P0 ;  /* 0x0000007377567207 */ /* 0x000fe40000000000 */
[----:B------:R-:W-:Y:S01]  /*23ac0*/  SEL R115, R115, R119, P0 ;  /* 0x0000007773737207 */ /* 0x000fe20000000000 */
[----:B------:R-:W-:Y:S04]  /*23ad0*/  SHFL.IDX PT, R131, R131, R0, 0x1c1f ;  /* 0x001c1f0083837589 */ /* 0x000fe800000e0000 */
[----:B------:R-:W3:Y:S01]  /*23ae0*/  SHFL.IDX PT, R142, R142, R2, 0x1c1f ;  /* 0x001c1f028e8e7589 */ /* 0x000ee200000e0000 */
[----:B--2---:R-:W-:-:S02]  /*23af0*/  SEL R88, R122, R126, P0 ;  /* 0x0000007e7a587207 */ /* 0x004fc40000000000 */
[----:B------:R-:W-:Y:S01]  /*23b00*/  SEL R122, R126, R122, P0 ;  /* 0x0000007a7e7a7207 */ /* 0x000fe20000000000 */
[----:B------:R-:W-:Y:S04]  /*23b10*/  SHFL.IDX PT, R31, R31, R0, 0x1c1f ;  /* 0x001c1f001f1f7589 */ /* 0x000fe800000e0000 */
[----:B------:R-:W2:Y:S01]  /*23b20*/  SHFL.IDX PT, R30, R30, R2, 0x1c1f ;  /* 0x001c1f021e1e7589 */ /* 0x000ea200000e0000 */
[----:B0-----:R-:W-:Y:S02]  /*23b30*/  SEL R92, R125, R134, P0 ;  /* 0x000000867d5c7207 */ /* 0x001fe40000000000 */
[----:B------:R-:W-:Y:S01]  /*23b40*/  SEL R125, R134, R125, P0 ;  /* 0x0000007d867d7207 */ /* 0x000fe20000000000 */
[----:B------:R-:W-:Y:S04]  /*23b50*/  SHFL.IDX PT, R29, R29, R0, 0x1c1f ;  /* 0x001c1f001d1d7589 */ /* 0x000fe800000e0000 */
[----:B------:R-:W0:Y:S01]  /*23b60*/  SHFL.IDX PT, R28, R28, R2, 0x1c1f ;  /* 0x001c1f021c1c7589 */ /* 0x000e2200000e0000 */
[----:B-1----:R-:W-:-:S02]  /*23b70*/  SEL R96, R130, R129, P0 ;  /* 0x0000008182607207 */ /* 0x002fc40000000000 */
[----:B------:R-:W-:Y:S01]  /*23b80*/  SEL R129, R129, R130, P0 ;  /* 0x0000008281817207 */ /* 0x000fe20000000000 */
[----:B------:R1:W4:Y:S04]  /*23b90*/  SHFL.IDX PT, R63, R208, R0, 0x1c1f ;  /* 0x001c1f00d03f7589 */ /* 0x00032800000e0000 */
[----:B------:R1:W1:Y:S01]  /*23ba0*/  SHFL.IDX PT, R95, R95, R0, 0x1c1f ;  /* 0x001c1f005f5f7589 */ /* 0x00026200000e0000 */
[----:B---3--:R-:W-:Y:S02]  /*23bb0*/  SEL R99, R131, R142, P0 ;  /* 0x0000008e83637207 */ /* 0x008fe40000000000 */
[----:B------:R-:W-:Y:S01]  /*23bc0*/  SEL R131, R142, R131, P0 ;  /* 0x000000838e837207 */ /* 0x000fe20000000000 */
[----:B------:R3:W1:Y:S04]  /*23bd0*/  SHFL.IDX PT, R0, R209, R2, 0x1c1f ;  /* 0x001c1f02d1007589 */ /* 0x00066800000e0000 */
[----:B------:R3:W1:Y:S01]  /*23be0*/  SHFL.IDX PT, R150, R150, R2, 0x1c1f ;  /* 0x001c1f0296967589 */ /* 0x00066200000e0000 */
[----:B--2---:R-:W-:-:S02]  /*23bf0*/  SEL R190, R31, R30, P0 ;  /* 0x0000001e1fbe7207 */ /* 0x004fc40000000000 */
[----:B------:R-:W-:Y:S02]  /*23c00*/  SEL R191, R30, R31, P0 ;  /* 0x0000001f1ebf7207 */ /* 0x000fe40000000000 */
[----:B0-----:R-:W-:Y:S02]  /*23c10*/  SEL R187, R29, R28, P0 ;  /* 0x0000001c1dbb7207 */ /* 0x001fe40000000000 */
[----:B---3--:R-:W-:-:S07]  /*23c20*/  SEL R186, R28, R29, P0 ;  /* 0x0000001d1cba7207 */ /* 0x008fce0000000000 */
.L_x_3665:
[----:B------:R-:W2:Y:S01]  /*23c30*/  LDL.LU R2, [R1+0x4] ;  /* 0x0000040001027983 */ /* 0x000ea20000300800 */
[----:B------:R-:W-:Y:S05]  /*23c40*/  WARPSYNC.ALL ;  /* 0x0000000000007948 */ /* 0x000fea0003800000 */
[----:B------:R-:W3:Y:S01]  /*23c50*/  LDL.LU R108, [R1+0x8] ;  /* 0x00000800016c7983 */ /* 0x000ee20000300800 */
        /* <DEDUP_REMOVED lines=10> */
[----:B------:R-:W4:Y:S04]  /*23d00*/  LDL.LU R102, [R1+0x9c] ;  /* 0x00009c0001667983 */ /* 0x000f280000300800 */
[----:B------:R-:W4:Y:S01]  /*23d10*/  LDL.LU R94, [R1+0xa0] ;  /* 0x0000a000015e7983 */ /* 0x000f220000300800 */
[----:B------:R-:W-:-:S02]  /*23d20*/  F2FP.BF16.F32.PACK_AB R29, R27, R26 ;  /* 0x0000001a1b1d723e */ /* 0x000fc400000010ff */
[----:B------:R-:W-:Y:S01]  /*23d30*/  F2FP.BF16.F32.PACK_AB R30, R201, R203 ;  /* 0x000000cbc91e723e */ /* 0x000fe200000010ff */
[----:B------:R-:W-:Y:S01]  /*23d40*/  BAR.SYNC.DEFER_BLOCKING 0x1, 0x100 ;  /* 0x0044000000007b1d */ /* 0x000fe20000010000 */
        /* <DEDUP_REMOVED lines=33> */
[----:B------:R-:W-:Y:S01]  /*23f60*/  F2FP.BF16.F32.PACK_AB R41, R68, R62 ;  /* 0x0000003e4429723e */ /* 0x000fe200000010ff */
[----:B------:R0:W-:Y:S01]  /*23f70*/  STSM.16.M88.4 [R225], R28 ;  /* 0x0000001ce1007844 */ /* 0x0001e20000000200 */
[----:B------:R-:W-:Y:S02]  /*23f80*/  F2FP.BF16.F32.PACK_AB R42, R172, R174 ;  /* 0x000000aeac2a723e */ /* 0x000fe400000010ff */
[----:B------:R-:W-:Y:S02]  /*23f90*/  F2FP.BF16.F32.PACK_AB R43, R83, R79 ;  /* 0x0000004f532b723e */ /* 0x000fe400000010ff */
[----:B-1----:R-:W-:-:S03]  /*23fa0*/  F2FP.BF16.F32.PACK_AB R12, R169, R171 ;  /* 0x000000aba90c723e */ /* 0x002fc600000010ff */
[----:B------:R1:W-:Y:S01]  /*23fb0*/  STSM.16.M88.4 [R226], R40 ;  /* 0x00000028e2007844 */ /* 0x0003e20000000200 */
        /* <DEDUP_REMOVED lines=8> */
[----:B-1----:R-:W-:Y:S02]  /*24040*/  F2FP.BF16.F32.PACK_AB R40, R4, R3 ;  /* 0x000000030428723e */ /* 0x002fe400000010ff */
        /* <DEDUP_REMOVED lines=10> */
[----:B------:R-:W-:Y:S02]  /*240f0*/  F2FP.BF16.F32.PACK_AB R29, R92, R90 ;  /* 0x0000005a5c1d723e */ /* 0x000fe400000010ff */
[----:B------:R-:W-:-:S02]  /*24100*/  F2FP.BF16.F32.PACK_AB R30, R64, R61 ;  /* 0x0000003d401e723e */ /* 0x000fc400000010ff */
[----:B------:R-:W-:Y:S02]  /*24110*/  F2FP.BF16.F32.PACK_AB R31, R125, R123 ;  /* 0x0000007b7d1f723e */ /* 0x000fe400000010ff */
[----:B0-----:R-:W-:Y:S02]  /*24120*/  F2FP.BF16.F32.PACK_AB R40, R10, R9 ;  /* 0x000000090a28723e */ /* 0x001fe400000010ff */
[----:B------:R-:W-:Y:S02]  /*24130*/  F2FP.BF16.F32.PACK_AB R41, R99, R96 ;  /* 0x000000606329723e */ /* 0x000fe400000010ff */
[----:B------:R-:W-:Y:S02]  /*24140*/  F2FP.BF16.F32.PACK_AB R42, R72, R69 ;  /* 0x00000045482a723e */ /* 0x000fe400000010ff */
[----:B------:R-:W-:Y:S01]  /*24150*/  F2FP.BF16.F32.PACK_AB R43, R131, R129 ;  /* 0x00000081832b723e */ /* 0x000fe200000010ff */
[----:B--2---:R0:W-:Y:S04]  /*24160*/  STSM.16.M88.4 [R2], R12 ;  /* 0x0000000c02007844 */ /* 0x0041e80000000200 */
[----:B0-----:R-:W2:Y:S01]  /*24170*/  LDL.LU R2, [R1+0x98] ;  /* 0x0000980001027983 */ /* 0x001ea20000300800 */
[----:B------:R-:W-:-:S02]  /*24180*/  F2FP.BF16.F32.PACK_AB R12, R21, R20 ;  /* 0x00000014150c723e */ /* 0x000fc400000010ff */
[----:B------:R-:W-:Y:S01]  /*24190*/  F2FP.BF16.F32.PACK_AB R14, R77, R73 ;  /* 0x000000494d0e723e */ /* 0x000fe200000010ff */
[----:B---3--:R0:W-:Y:S04]  /*241a0*/  STSM.16.M88.4 [R108], R28 ;  /* 0x0000001c6c007844 */ /* 0x0081e80000000200 */
[----:B----4-:R1:W-:Y:S01]  /*241b0*/  STSM.16.M88.4 [R106], R40 ;  /* 0x000000286a007844 */ /* 0x0103e20000000200 */
[----:B0-----:R-:W-:Y:S02]  /*241c0*/  SEL R28, R63, R0, P0 ;  /* 0x000000003f1c7207 */ /* 0x001fe40000000000 */
[----:B------:R-:W-:Y:S02]  /*241d0*/  SEL R30, R0, R63, P0 ;  /* 0x0000003f001e7207 */ /* 0x000fe40000000000 */
[----:B------:R-:W-:-:S02]  /*241e0*/  SEL R29, R95, R150, P0 ;  /* 0x000000965f1d7207 */ /* 0x000fc40000000000 */
[----:B------:R-:W-:Y:S02]  /*241f0*/  SEL R31, R150, R95, P0 ;  /* 0x0000005f961f7207 */ /* 0x000fe40000000000 */
[----:B------:R-:W-:Y:S02]  /*24200*/  F2FP.BF16.F32.PACK_AB R13, R29, R28 ;  /* 0x0000001c1d0d723e */ /* 0x000fe400000010ff */
[----:B------:R-:W-:Y:S02]  /*24210*/  F2FP.BF16.F32.PACK_AB R15, R31, R30 ;  /* 0x0000001e1f0f723e */ /* 0x000fe400000010ff */
[----:B------:R-:W-:Y:S02]  /*24220*/  ISETP.NE.U32.AND P0, PT, RZ, UR4, PT ;  /* 0x00000004ff007c0c */ /* 0x000fe4000bf05070 */
[----:B-1----:R-:W-:Y:S01]  /*24230*/  IADD3 R40, P1, R102, UR4, RZ ;  /* 0x0000000466287c10 */ /* 0x002fe2000ff3e0ff */
[----:B------:R0:W-:Y:S01]  /*24240*/  STSM.16.M88.4 [R105], R12 ;  /* 0x0000000c69007844 */ /* 0x0001e20000000200 */
[----:B------:R-:W-:Y:S01]  /*24250*/  BAR.SYNC.DEFER_BLOCKING 0x1, 0x100 ;  /* 0x0044000000007b1d */ /* 0x000fe20000010000 */
[----:B------:R-:W-:-:S02]  /*24260*/  ISETP.NE.AND.EX P0, PT, RZ, UR5, PT, P0 ;  /* 0x00000005ff007c0c */ /* 0x000fc4000bf05300 */
[----:B------:R-:W-:-:S11]  /*24270*/  IADD3.X R41, R94, UR5, RZ, P1, !PT ;  /* 0x000000055e297c10 */ /* 0x000fd60008ffe4ff */
[----:B------:R-:W5:Y:S01]  /*24280*/  @P0 LDG.E R11, desc[UR46][R40.64] ;  /* 0x0000002e280b0981 */ /* 0x000f62000c1e1900 */
[----:B------:R-:W-:-:S04]  /*24290*/  ISETP.NE.U32.AND P3, PT, RZ, UR6, PT ;  /* 0x00000006ff007c0c */ /* 0x000fc8000bf65070 */
[----:B------:R-:W-:-:S13]  /*242a0*/  ISETP.NE.AND.EX P3, PT, RZ, UR7, PT, P3 ;  /* 0x00000007ff007c0c */ /* 0x000fda000bf65330 */
[----:B0-----:R-:W-:Y:S01]  /*242b0*/  @P3 IADD3 R12, P1, R102, UR6, RZ ;  /* 0x00000006660c3c10 */ /* 0x001fe2000ff3e0ff */
[----:B------:R-:W-:Y:S02]  /*242c0*/  ULDC UR6, c[0x0][0xa88] ;  /* 0x0002a20000067ab9 */ /* 0x000fe40000000800 */
[----:B------:R-:W-:Y:S01]  /*242d0*/  IMAD.U32 R0, RZ, RZ, UR6 ;  /* 0x00000006ff007e24 */ /* 0x000fe2000f8e00ff */
[----:B------:R-:W-:Y:S01]  /*242e0*/  @P3 IADD3.X R13, R94, UR7, RZ, P1, !PT ;  /* 0x000000075e0d3c10 */ /* 0x000fe20008ffe4ff */
[----:B------:R-:W-:-:S04]  /*242f0*/  IMAD.MOV.U32 R94, RZ, RZ, 0x9b8 ;  /* 0x000009b8ff5e7424 */ /* 0x000fc800078e00ff */
[----:B------:R0:W5:Y:S01]  /*24300*/  @P3 LDG.E R0, desc[UR46][R12.64] ;  /* 0x0000002e0c003981 */ /* 0x000162000c1e1900 */
[----:B------:R-:W-:-:S13]  /*24310*/  ISETP.NE.AND P1, PT, R110, 0x1, PT ;  /* 0x000000016e00780c */ /* 0x000fda0003f25270 */
[----:B------:R-:W1:Y:S01]  /*24320*/  @P1 LDC R63, c[0x0][0xbf0] ;  /* 0x0002fc00ff3f1b82 */ /* 0x000e620000000800 */
[----:B--2---:R-:W-:-:S07]  /*24330*/  ISETP.GT.AND P2, PT, R2, 0x1, PT ;  /* 0x000000010200780c */ /* 0x004fce0003f44270 */
[----:B------:R-:W2:Y:S01]  /*24340*/  @P1 LDC R2, c[0x0][0xbec] ;  /* 0x0002fb00ff021b82 */ /* 0x000ea20000000800 */
[----:B------:R-:W-:-:S07]  /*24350*/  SEL R94, R94, 0x978, P2 ;  /* 0x000009785e5e7807 */ /* 0x000fce0001000000 */
[----:B------:R3:W4:Y:S08]  /*24360*/  LDC.64 R42, c[0x0][R94+0x220] ;  /* 0x000088005e2a7b82 */ /* 0x0007300000000a00 */
[----:B0-----:R3:W0:Y:S08]  /*24370*/  LDC.64 R12, c[0x0][R94+0x218] ;  /* 0x000086005e0c7b82 */ /* 0x0016300000000a00 */
[----:B------:R3:W0:Y:S01]  /*24380*/  LDC.64 R14, c[0x0][R94+0x228] ;  /* 0x00008a005e0e7b82 */ /* 0x0006220000000a00 */
[----:B-1----:R-:W-:Y:S05]  /*24390*/  @P3 BRA `(.L_x_3263) ;  /* 0x0000000000103947 */ /* 0x002fea0003800000 */
[----:B------:R-:W-:Y:S05]  /*243a0*/  @!P0 BRA `(.L_x_3263) ;  /* 0x00000000000c8947 */ /* 0x000fea0003800000 */
[----:B-----5:R-:W3:Y:S04]  /*243b0*/  LDG.E R0, desc[UR46][R40.64] ;  /* 0x0000002e28007981 */ /* 0x020ee8000c1e1900 */
[----:B------:R-:W3:Y:S02]  /*243c0*/  LDG.E R40, desc[UR46][R40.64+0x4] ;  /* 0x0000042e28287981 */ /* 0x000ee4000c1e1900 */
[----:B---3--:R-:W-:-:S07]  /*243d0*/  IMAD.IADD R0, R40, 0x1, -R0 ;  /* 0x0000000128007824 */ /* 0x008fce00078e0a00 */
.L_x_3263:
[----:B------:R-:W3:Y:S04]  /*243e0*/  LDL R40, [R1+0x8c] ;  /* 0x00008c0001287983 */ /* 0x000ee80000100800 */
[----:B------:R-:W4:Y:S04]  /*243f0*/  LDL.LU R41, [R1+0x90] ;  /* 0x0000900001297983 */ /* 0x000f280000300800 */
[----:B------:R-:W2:Y:S04]  /*24400*/  LDL.LU R95, [R1+0xa4] ;  /* 0x0000a400015f7983 */ /* 0x000ea80000300800 */
[----:B------:R-:W3:Y:S04]  /*24410*/  LDL R112, [R1+0x60] ;  /* 0x0000600001707983 */ /* 0x000ee80000100800 */
[----:B------:R-:W4:Y:S01]  /*24420*/  LDL R111, [R1+0xb4] ;  /* 0x0000b400016f7983 */ /* 0x000f220000100800 */
[----:B------:R-:W-:-:S03]  /*24430*/  ISETP.NE.U32.AND P0, PT, RZ, UR4, PT ;  /* 0x00000004ff007c0c */ /* 0x000fc6000bf05070 */
[----:B------:R-:W4:Y:S01]  /*24440*/  LDL R117, [R1+0x1c0] ;  /* 0x0001c00001757983 */ /* 0x000f220000100800 */
[----:B------:R-:W-:-:S03]  /*24450*/  ISETP.NE.AND.EX P0, PT, RZ, UR5, PT, P0 ;  /* 0x00000005ff007c0c */ /* 0x000fc6000bf05300 */
[----:B------:R-:W4:Y:S01]  /*24460*/  LDL R116, [R1+0x134] ;  /* 0x0001340001747983 */ /* 0x000f220000100800 */
[-C--:B0-----:R-:W-:Y:S02]  /*24470*/  IMAD R106, R13, R220.reuse, RZ ;  /* 0x000000dc0d6a7224 */ /* 0x081fe400078e02ff */
[----:B------:R-:W-:-:S04]  /*24480*/  IMAD.WIDE.U32 R12, R12, R220, RZ ;  /* 0x000000dc0c0c7225 */ /* 0x000fc800078e00ff */
[----:B------:R-:W-:Y:S02]  /*24490*/  IMAD.IADD R106, R13, 0x1, R106 ;  /* 0x000000010d6a7824 */ /* 0x000fe400078e026a */
[----:B-----5:R-:W-:Y:S01]  /*244a0*/  IMAD R0, R0, R110, RZ ;  /* 0x0000006e00007224 */ /* 0x020fe200078e02ff */
[----:B--2---:R-:W-:Y:S01]  /*244b0*/  SEL R105, R95, RZ, !P0 ;  /* 0x000000ff5f697207 */ /* 0x004fe20004000000 */
[----:B---3--:R-:W-:-:S04]  /*244c0*/  IMAD.IADD R102, R40, 0x1, R112 ;  /* 0x0000000128667824 */ /* 0x008fc800078e0270 */
[----:B------:R-:W-:-:S04]  /*244d0*/  @P1 IMAD.HI.U32 R40, R102, R2, RZ ;  /* 0x0000000266281227 */ /* 0x000fc800078e00ff */
[----:B------:R-:W-:Y:S01]  /*244e0*/  IMAD.MOV.U32 R2, RZ, RZ, R102 ;  /* 0x000000ffff027224 */ /* 0x000fe200078e0066 */
[----:B------:R-:W-:Y:S02]  /*244f0*/  @P1 SHF.R.U32.HI R2, RZ, R63, R40 ;  /* 0x0000003fff021219 */ /* 0x000fe40000011628 */
[----:B----4-:R-:W-:Y:S02]  /*24500*/  SEL R63, R41, RZ, !P0 ;  /* 0x000000ff293f7207 */ /* 0x010fe40004000000 */
[----:B------:R0:W1:Y:S03]  /*24510*/  LDC.64 R40, c[0x0][R94+0x210] ;  /* 0x000084005e287b82 */ /* 0x0000660000000a00 */
[----:B------:R-:W-:-:S05]  /*24520*/  IMAD R43, R43, R63, RZ ;  /* 0x0000003f2b2b7224 */ /* 0x000fca00078e02ff */
[----:B0-----:R-:W0:Y:S01]  /*24530*/  LDC.64 R94, c[0x0][0xba8] ;  /* 0x0002ea00ff5e7b82 */ /* 0x001e220000000a00 */
[----:B------:R-:W-:Y:S01]  /*24540*/  SEL R109, R111, RZ, P2 ;  /* 0x000000ff6f6d7207 */ /* 0x000fe20001000000 */
[C---:B------:R-:W-:Y:S02]  /*24550*/  IMAD R105, R42.reuse, R105, R43 ;  /* 0x000000692a697224 */ /* 0x040fe400078e022b */
[----:B------:R-:W-:-:S04]  /*24560*/  IMAD.WIDE.U32 R42, R42, R63, RZ ;  /* 0x0000003f2a2a7225 */ /* 0x000fc800078e00ff */
[-C--:B------:R-:W-:Y:S01]  /*24570*/  IMAD R108, R15, R109.reuse, RZ ;  /* 0x0000006d0f6c7224 */ /* 0x080fe200078e02ff */
[--C-:B------:R-:W-:Y:S01]  /*24580*/  IADD3 R42, P0, P3, R42, R12, R11.reuse ;  /* 0x0000000c2a2a7210 */ /* 0x100fe20007b1e00b */
[----:B------:R-:W-:Y:S01]  /*24590*/  IMAD.WIDE.U32 R14, R14, R109, RZ ;  /* 0x0000006d0e0e7225 */ /* 0x000fe200078e00ff */
[----:B------:R-:W-:Y:S02]  /*245a0*/  IADD3 R105, R43, R105, RZ ;  /* 0x000000692b697210 */ /* 0x000fe40007ffe0ff */
[----:B------:R-:W-:Y:S02]  /*245b0*/  IADD3 R14, P4, P5, R2, R42, R14 ;  /* 0x0000002a020e7210 */ /* 0x000fe40007d9e00e */
[----:B------:R-:W-:Y:S01]  /*245c0*/  SHF.R.S32.HI R42, RZ, 0x1f, R11 ;  /* 0x0000001fff2a7819 */ /* 0x000fe2000001140b */
[----:B------:R-:W-:Y:S01]  /*245d0*/  IMAD.IADD R108, R15, 0x1, R108 ;  /* 0x000000010f6c7824 */ /* 0x000fe200078e026c */
[----:B------:R-:W-:Y:S02]  /*245e0*/  SHF.R.S32.HI R12, RZ, 0x1f, R2 ;  /* 0x0000001fff0c7819 */ /* 0x000fe40000011402 */
[----:B------:R-:W-:Y:S01]  /*245f0*/  IADD3.X R105, R105, R106, R42, P0, P3 ;  /* 0x0000006a69697210 */ /* 0x000fe200007e642a */
[----:B0-----:R-:W0:Y:S03]  /*24600*/  @!P2 LDC R94, c[0x0][0xb50] ;  /* 0x0002d400ff5eab82 */ /* 0x001e260000000800 */
[----:B------:R-:W-:Y:S01]  /*24610*/  IADD3.X R15, R12, R105, R108, P4, P5 ;  /* 0x000000690c0f7210 */ /* 0x000fe200027ea46c */
[----:B------:R-:W-:-:S04]  /*24620*/  IMAD.MOV R12, RZ, RZ, -R2 ;  /* 0x000000ffff0c7224 */ /* 0x000fc800078e0a02 */
[----:B------:R-:W2:Y:S01]  /*24630*/  @!P2 LDC R95, c[0x0][0xb54] ;  /* 0x0002d500ff5fab82 */ /* 0x000ea20000000800 */
[----:B------:R-:W-:-:S05]  /*24640*/  IMAD R12, R110, R12, R102 ;  /* 0x0000000c6e0c7224 */ /* 0x000fca00078e0266 */
[----:B------:R-:W-:Y:S01]  /*24650*/  SHF.R.S32.HI R2, RZ, 0x1f, R12 ;  /* 0x0000001fff027819 */ /* 0x000fe2000001140c */
[-C--:B-1----:R-:W-:Y:S02]  /*24660*/  IMAD R13, R41, R12.reuse, RZ ;  /* 0x0000000c290d7224 */ /* 0x082fe400078e02ff */
[----:B------:R-:W-:-:S04]  /*24670*/  IMAD.WIDE.U32 R14, R40, R12, R14 ;  /* 0x0000000c280e7225 */ /* 0x000fc800078e000e */
[----:B------:R-:W-:Y:S01]  /*24680*/  IMAD R2, R40, R2, R13 ;  /* 0x0000000228027224 */ /* 0x000fe200078e020d */
[----:B0-----:R-:W-:-:S03]  /*24690*/  LEA R94, P0, R14, R94, 0x2 ;  /* 0x0000005e0e5e7211 */ /* 0x001fc600078010ff */
[----:B------:R-:W-:-:S05]  /*246a0*/  IMAD.IADD R2, R15, 0x1, R2 ;  /* 0x000000010f027824 */ /* 0x000fca00078e0202 */
[----:B--2---:R-:W-:Y:S01]  /*246b0*/  LEA.HI.X R2, R14, R95, R2, 0x2, P0 ;  /* 0x0000005f0e027211 */ /* 0x004fe200000f1402 */
[----:B------:R-:W-:Y:S01]  /*246c0*/  SHFL.IDX PT, R12, R94, RZ, 0x1c1f ;  /* 0x001c1fff5e0c7589 */ /* 0x000fe200000e0000 */
[----:B------:R-:W-:-:S03]  /*246d0*/  IMAD.IADD R43, R117, 0x1, R112 ;  /* 0x00000001752b7824 */ /* 0x000fc600078e0270 */
[----:B------:R-:W0:Y:S04]  /*246e0*/  SHFL.IDX PT, R13, R2, RZ, 0x1c1f ;  /* 0x001c1fff020d7589 */ /* 0x000e2800000e0000 */
[----:B------:R-:W-:Y:S04]  /*246f0*/  SHFL.IDX PT, R14, R94, 0x1, 0x1c1f ;  /* 0x003c1f005e0e7f89 */ /* 0x000fe800000e0000 */
[----:B------:R1:W2:Y:S01]  /*24700*/  SHFL.IDX PT, R15, R2, 0x1, 0x1c1f ;  /* 0x003c1f00020f7f89 */ /* 0x0002a200000e0000 */
[----:B------:R-:W-:Y:S01]  /*24710*/  LOP3.LUT P0, RZ, R116, 0x3, RZ, 0xc0, !PT ;  /* 0x0000000374ff7812 */ /* 0x000fe2000780c0ff */
[----:B-1----:R-:W-:-:S03]  /*24720*/  VIADD R2, R43, 0x8 ;  /* 0x000000082b027836 */ /* 0x002fc60000000000 */
[-C--:B------:R-:W-:Y:S02]  /*24730*/  ISETP.GE.OR P3, PT, R43, R0.reuse, P0 ;  /* 0x000000002b00720c */ /* 0x080fe40000766670 */
[----:B------:R-:W-:-:S11]  /*24740*/  ISETP.GE.OR P0, PT, R2, R0, P0 ;  /* 0x000000000200720c */ /* 0x000fd60000706670 */
[----:B0-----:R0:W-:Y:S04]  /*24750*/  @!P3 ST.E desc[UR46][R12.64], R167 ;  /* 0x000000a70c00b985 */ /* 0x0011e8000c10192e */
[----:B--2---:R0:W-:Y:S01]  /*24760*/  @!P0 ST.E desc[UR46][R14.64], R166 ;  /* 0x000000a60e008985 */ /* 0x0041e2000c10192e */
[----:B------:R-:W-:Y:S05]  /*24770*/  @P2 BRA `(.L_x_3264) ;  /* 0x00000010004c2947 */ /* 0x000fea0003800000 */
[----:B------:R-:W1:Y:S01]  /*24780*/  S2R R116, SR_TID.X ;  /* 0x0000000000747919 */ /* 0x000e620000002100 */
[----:B0-----:R-:W0:Y:S01]  /*24790*/  @P1 LDC R13, c[0x0][0xbec] ;  /* 0x0002fb00ff0d1b82 */ /* 0x001e220000000800 */
[----:B------:R-:W-:-:S07]  /*247a0*/  ULDC.64 UR4, c[0x0][0xaa0] ;  /* 0x0002a80000047ab9 */ /* 0x000fce0000000a00 */
[----:B------:R-:W2:Y:S01]  /*247b0*/  @P1 LDC R15, c[0x0][0xbf0] ;  /* 0x0002fc00ff0f1b82 */ /* 0x000ea20000000800 */
[----:B-1----:R-:W-:-:S04]  /*247c0*/  IADD3 R8, R116, -0x80, RZ ;  /* 0xffffff8074087810 */ /* 0x002fc80007ffe0ff */
[----:B------:R-:W-:-:S04]  /*247d0*/  SHF.R.S32.HI R3, RZ, 0x1f, R8 ;  /* 0x0000001fff037819 */ /* 0x000fc80000011408 */
[----:B------:R-:W-:-:S04]  /*247e0*/  LEA.HI R3, R3, R8, RZ, 0x3 ;  /* 0x0000000803037211 */ /* 0x000fc800078f18ff */
[----:B------:R-:W-:-:S05]  /*247f0*/  LOP3.LUT R3, R3, 0xfffffff8, RZ, 0xc0, !PT ;  /* 0xfffffff803037812 */ /* 0x000fca00078ec0ff */
[----:B------:R-:W-:-:S04]  /*24800*/  IMAD.IADD R8, R8, 0x1, -R3 ;  /* 0x0000000108087824 */ /* 0x000fc800078e0a03 */
[----:B------:R-:W-:-:S04]  /*24810*/  IMAD R3, R219, 0x8, R8 ;  /* 0x00000008db037824 */ /* 0x000fc800078e0208 */
[----:B------:R-:W-:-:S04]  /*24820*/  IMAD.SHL.U32 R3, R3, 0x8, RZ ;  /* 0x0000000803037824 */ /* 0x000fc800078e00ff */
[----:B------:R-:W-:-:S03]  /*24830*/  IMAD.WIDE R38, R3, 0x2, R38 ;  /* 0x0000000203267825 */ /* 0x000fc600078e0226 */
[C---:B------:R-:W-:Y:S02]  /*24840*/  IADD3 R49, P5, R38.reuse, 0x5000, RZ ;  /* 0x0000500026317810 */ /* 0x040fe40007fbe0ff */
[C---:B------:R-:W-:Y:S02]  /*24850*/  IADD3 R25, P0, R38.reuse, 0x1000, RZ ;  /* 0x0000100026197810 */ /* 0x040fe40007f1e0ff */
[----:B------:R-:W-:Y:S02]  /*24860*/  LOP3.LUT R48, R49, 0x380, RZ, 0xc0, !PT ;  /* 0x0000038031307812 */ /* 0x000fe400078ec0ff */
[C---:B------:R-:W-:Y:S02]  /*24870*/  IADD3 R29, P2, R38.reuse, 0x2000, RZ ;  /* 0x00002000261d7810 */ /* 0x040fe40007f5e0ff */
[C---:B------:R-:W-:Y:S02]  /*24880*/  IADD3 R37, P3, R38.reuse, 0x3000, RZ ;  /* 0x0000300026257810 */ /* 0x040fe40007f7e0ff */
[----:B------:R-:W-:-:S02]  /*24890*/  IADD3 R45, P4, R38, 0x4000, RZ ;  /* 0x00004000262d7810 */ /* 0x000fc40007f9e0ff */
[----:B------:R-:W-:Y:S02]  /*248a0*/  SHF.R.U64 R48, R48, 0x3, RZ ;  /* 0x0000000330307819 */ /* 0x000fe400000012ff */
[----:B------:R-:W-:Y:S02]  /*248b0*/  LOP3.LUT R24, R25, 0x380, RZ, 0xc0, !PT ;  /* 0x0000038019187812 */ /* 0x000fe400078ec0ff */
[----:B------:R-:W-:Y:S02]  /*248c0*/  LOP3.LUT R28, R29, 0x380, RZ, 0xc0, !PT ;  /* 0x000003801d1c7812 */ /* 0x000fe400078ec0ff */
[----:B------:R-:W-:Y:S02]  /*248d0*/  LOP3.LUT R36, R37, 0x380, RZ, 0xc0, !PT ;  /* 0x0000038025247812 */ /* 0x000fe400078ec0ff */
[----:B------:R-:W-:Y:S02]  /*248e0*/  LOP3.LUT R44, R45, 0x380, RZ, 0xc0, !PT ;  /* 0x000003802d2c7812 */ /* 0x000fe400078ec0ff */
[----:B------:R-:W-:Y:S01]  /*248f0*/  LOP3.LUT R48, R48, R49, RZ, 0x3c, !PT ;  /* 0x0000003130307212 */ /* 0x000fe200078e3cff */
[----:B------:R-:W-:Y:S01]  /*24900*/  IMAD.X R49, RZ, RZ, R39, P5 ;  /* 0x000000ffff317224 */ /* 0x000fe200028e0627 */
[----:B------:R-:W-:-:S02]  /*24910*/  SHF.R.U64 R24, R24, 0x3, RZ ;  /* 0x0000000318187819 */ /* 0x000fc400000012ff */
[----:B------:R-:W-:Y:S02]  /*24920*/  SHF.R.U64 R28, R28, 0x3, RZ ;  /* 0x000000031c1c7819 */ /* 0x000fe400000012ff */
[----:B------:R-:W-:Y:S01]  /*24930*/  SHF.R.U64 R36, R36, 0x3, RZ ;  /* 0x0000000324247819 */ /* 0x000fe200000012ff */
[----:B------:R-:W-:Y:S01]  /*24940*/  IMAD R42, R42, UR4, RZ ;  /* 0x000000042a2a7c24 */ /* 0x000fe2000f8e02ff */
[----:B------:R-:W-:Y:S01]  /*24950*/  SHF.R.U64 R44, R44, 0x3, RZ ;  /* 0x000000032c2c7819 */ /* 0x000fe200000012ff */
[----:B------:R-:W5:Y:S01]  /*24960*/  LD.E.128 R48, desc[UR46][R48.64] ;  /* 0x0000002e30307980 */ /* 0x000f62000c101d00 */
[----:B------:R-:W-:Y:S02]  /*24970*/  IADD3 R73, P5, R38, 0xa000, RZ ;  /* 0x0000a00026497810 */ /* 0x000fe40007fbe0ff */
[----:B------:R-:W-:Y:S01]  /*24980*/  LOP3.LUT R24, R24, R25, RZ, 0x3c, !PT ;  /* 0x0000001918187212 */ /* 0x000fe200078e3cff */
[--C-:B------:R-:W-:Y:S01]  /*24990*/  IMAD.X R25, RZ, RZ, R39.reuse, P0 ;  /* 0x000000ffff197224 */ /* 0x100fe200000e0627 */
[----:B------:R-:W-:Y:S01]  /*249a0*/  LOP3.LUT R28, R28, R29, RZ, 0x3c, !PT ;  /* 0x0000001d1c1c7212 */ /* 0x000fe200078e3cff */
[--C-:B------:R-:W-:Y:S01]  /*249b0*/  IMAD.X R29, RZ, RZ, R39.reuse, P2 ;  /* 0x000000ffff1d7224 */ /* 0x100fe200010e0627 */
[----:B------:R-:W-:Y:S01]  /*249c0*/  LOP3.LUT R36, R36, R37, RZ, 0x3c, !PT ;  /* 0x0000002524247212 */ /* 0x000fe200078e3cff */
[----:B------:R-:W-:Y:S01]  /*249d0*/  IMAD.X R37, RZ, RZ, R39, P3 ;  /* 0x000000ffff257224 */ /* 0x000fe200018e0627 */
[----:B------:R-:W-:-:S02]  /*249e0*/  LOP3.LUT R44, R44, R45, RZ, 0x3c, !PT ;  /* 0x0000002d2c2c7212 */ /* 0x000fc400078e3cff */
[C---:B------:R-:W-:Y:S01]  /*249f0*/  LOP3.LUT R5, R38.reuse, 0x380, RZ, 0xc0, !PT ;  /* 0x0000038026057812 */ /* 0x040fe200078ec0ff */
[----:B------:R-:W-:Y:S01]  /*24a00*/  IMAD R9, R11, UR5, R42 ;  /* 0x000000050b097c24 */ /* 0x000fe2000f8e022a */
[----:B------:R-:W-:Y:S01]  /*24a10*/  LOP3.LUT R72, R73, 0x380, RZ, 0xc0, !PT ;  /* 0x0000038049487812 */ /* 0x000fe200078ec0ff */
[----:B------:R-:W5:Y:S01]  /*24a20*/  LD.E.128 R24, desc[UR46][R24.64] ;  /* 0x0000002e18187980 */ /* 0x000f62000c101d00 */
[----:B------:R-:W-:Y:S02]  /*24a30*/  IADD3.X R45, RZ, R39, RZ, P4, !PT ;  /* 0x00000027ff2d7210 */ /* 0x000fe400027fe4ff */
[C---:B------:R-:W-:Y:S01]  /*24a40*/  IADD3 R53, P0, R38.reuse, 0x6000, RZ ;  /* 0x0000600026357810 */ /* 0x040fe20007f1e0ff */
[----:B------:R-:W5:Y:S01]  /*24a50*/  LD.E.128 R28, desc[UR46][R28.64] ;  /* 0x0000002e1c1c7980 */ /* 0x000f62000c101d00 */
[C---:B------:R-:W-:Y:S02]  /*24a60*/  IADD3 R57, P2, R38.reuse, 0x7000, RZ ;  /* 0x0000700026397810 */ /* 0x040fe40007f5e0ff */
[C---:B------:R-:W-:Y:S01]  /*24a70*/  IADD3 R65, P3, R38.reuse, 0x8000, RZ ;  /* 0x0000800026417810 */ /* 0x040fe20007f7e0ff */
[----:B------:R-:W5:Y:S01]  /*24a80*/  LD.E.128 R44, desc[UR46][R44.64] ;  /* 0x0000002e2c2c7980 */ /* 0x000f62000c101d00 */
        /* <DEDUP_REMOVED lines=11> */
[----:B------:R-:W5:Y:S01]  /*24b40*/  LD.E.128 R72, desc[UR46][R72.64] ;  /* 0x0000002e48487980 */ /* 0x000f62000c101d00 */
[----:B------:R-:W-:Y:S02]  /*24b50*/  SHF.R.U64 R68, R68, 0x3, RZ ;  /* 0x0000000344447819 */ /* 0x000fe400000012ff */
[----:B------:R-:W-:Y:S02]  /*24b60*/  IADD3 R3, P5, R38, 0xf000, RZ ;  /* 0x0000f00026037810 */ /* 0x000fe40007fbe0ff */
        /* <DEDUP_REMOVED lines=8> */
[----:B------:R-:W-:Y:S01]  /*24bf0*/  LOP3.LUT R2, R3, 0x380, RZ, 0xc0, !PT ;  /* 0x0000038003027812 */ /* 0x000fe200078ec0ff */
[----:B------:R-:W-:Y:S01]  /*24c00*/  IMAD.X R93, RZ, RZ, R39, P5 ;  /* 0x000000ffff5d7224 */ /* 0x000fe200028e0627 */
        /* <DEDUP_REMOVED lines=8> */
[----:B------:R-:W-:Y:S02]  /*24c90*/  LOP3.LUT R76, R77, 0x380, RZ, 0xc0, !PT ;  /* 0x000003804d4c7812 */ /* 0x000fe400078ec0ff */
[----:B------:R-:W-:Y:S01]  /*24ca0*/  LOP3.LUT R80, R81, 0x380, RZ, 0xc0, !PT ;  /* 0x0000038051507812 */ /* 0x000fe200078ec0ff */
[----:B------:R-:W5:Y:S01]  /*24cb0*/  LD.E.128 R68, desc[UR46][R68.64] ;  /* 0x0000002e44447980 */ /* 0x000f62000c101d00 */
[----:B------:R-:W-:-:S02]  /*24cc0*/  LOP3.LUT R84, R85, 0x380, RZ, 0xc0, !PT ;  /* 0x0000038055547812 */ /* 0x000fc400078ec0ff */
[----:B------:R-:W-:Y:S02]  /*24cd0*/  LOP3.LUT R88, R89, 0x380, RZ, 0xc0, !PT ;  /* 0x0000038059587812 */ /* 0x000fe400078ec0ff */
[----:B------:R-:W-:Y:S01]  /*24ce0*/  LOP3.LUT R92, R2, R3, RZ, 0x3c, !PT ;  /* 0x00000003025c7212 */ /* 0x000fe200078e3cff */
[----:B------:R-:W-:Y:S01]  /*24cf0*/  IMAD.WIDE.U32 R2, R11, UR4, RZ ;  /* 0x000000040b027c25 */ /* 0x000fe2000f8e00ff */
[----:B------:R-:W-:Y:S01]  /*24d00*/  SHF.R.U64 R76, R76, 0x3, RZ ;  /* 0x000000034c4c7819 */ /* 0x000fe200000012ff */
[----:B------:R-:W-:Y:S01]  /*24d10*/  ULDC.64 UR4, c[0x0][0xae8] ;  /* 0x0002ba0000047ab9 */ /* 0x000fe20000000a00 */
[----:B------:R-:W-:Y:S02]  /*24d20*/  SHF.R.U64 R80, R80, 0x3, RZ ;  /* 0x0000000350507819 */ /* 0x000fe400000012ff */
[----:B------:R-:W-:Y:S02]  /*24d30*/  SHF.R.U64 R84, R84, 0x3, RZ ;  /* 0x0000000354547819 */ /* 0x000fe400000012ff */
[----:B------:R-:W-:-:S02]  /*24d40*/  SHF.R.U64 R88, R88, 0x3, RZ ;  /* 0x0000000358587819 */ /* 0x000fc400000012ff */
[----:B------:R-:W-:Y:S01]  /*24d50*/  SHF.R.U64 R5, R5, 0x3, RZ ;  /* 0x0000000305057819 */ /* 0x000fe200000012ff */
[----:B------:R-:W-:Y:S01]  /*24d60*/  IMAD.IADD R3, R3, 0x1, R9 ;  /* 0x0000000103037824 */ /* 0x000fe200078e0209 */
[----:B------:R-:W-:Y:S01]  /*24d70*/  LEA R12, R8, R219, 0x5 ;  /* 0x000000db080c7211 */ /* 0x000fe200078e28ff */
[----:B------:R-:W5:Y:S01]  /*24d80*/  LD.E.128 R92, desc[UR46][R92.64] ;  /* 0x0000002e5c5c7980 */ /* 0x000f62000c101d00 */
[----:B------:R-:W-:Y:S02]  /*24d90*/  LOP3.LUT R76, R76, R77, RZ, 0x3c, !PT ;  /* 0x0000004d4c4c7212 */ /* 0x000fe400078e3cff */
[----:B------:R-:W-:Y:S01]  /*24da0*/  LOP3.LUT R80, R80, R81, RZ, 0x3c, !PT ;  /* 0x0000005150507212 */ /* 0x000fe200078e3cff */
[--C-:B------:R-:W-:Y:S01]  /*24db0*/  IMAD.X R81, RZ, RZ, R39.reuse, P2 ;  /* 0x000000ffff517224 */ /* 0x100fe200010e0627 */
[----:B------:R-:W-:Y:S01]  /*24dc0*/  LOP3.LUT R84, R84, R85, RZ, 0x3c, !PT ;  /* 0x0000005554547212 */ /* 0x000fe200078e3cff */
[--C-:B------:R-:W-:Y:S01]  /*24dd0*/  IMAD.X R85, RZ, RZ, R39.reuse, P3 ;  /* 0x000000ffff557224 */ /* 0x100fe200018e0627 */
[----:B------:R-:W-:Y:S01]  /*24de0*/  LOP3.LUT R88, R88, R89, RZ, 0x3c, !PT ;  /* 0x0000005958587212 */ /* 0x000fe200078e3cff */
[--C-:B------:R-:W-:Y:S01]  /*24df0*/  IMAD.X R89, RZ, RZ, R39.reuse, P4 ;  /* 0x000000ffff597224 */ /* 0x100fe200020e0627 */
[----:B------:R-:W-:Y:S01]  /*24e00*/  LOP3.LUT R4, R5, R38, RZ, 0x3c, !PT ;  /* 0x0000002605047212 */ /* 0x000fe200078e3cff */
[----:B------:R-:W-:Y:S01]  /*24e10*/  IMAD.MOV.U32 R5, RZ, RZ, R39 ;  /* 0x000000ffff057224 */ /* 0x000fe200078e0027 */
[----:B------:R-:W-:Y:S01]  /*24e20*/  IADD3.X R77, RZ, R39, RZ, P0, !PT ;  /* 0x00000027ff4d7210 */ /* 0x000fe200007fe4ff */
[----:B------:R-:W-:Y:S01]  /*24e30*/  IMAD.WIDE.U32 R2, R220, UR4, R2 ;  /* 0x00000004dc027c25 */ /* 0x000fe2000f8e0002 */
[----:B------:R-:W-:Y:S01]  /*24e40*/  SHF.R.S32.HI R10, RZ, 0x1f, R63 ;  /* 0x0000001fff0a7819 */ /* 0x000fe2000001143f */
[----:B------:R-:W5:Y:S02]  /*24e50*/  LD.E.128 R36, desc[UR46][R36.64] ;  /* 0x0000002e24247980 */ /* 0x000f64000c101d00 */
[----:B------:R-:W-:-:S02]  /*24e60*/  IMAD.IADD R12, R112, 0x1, R12 ;  /* 0x00000001700c7824 */ /* 0x000fc400078e020c */
[----:B------:R-:W5:Y:S01]  /*24e70*/  LD.E.128 R4, desc[UR46][R4.64] ;  /* 0x0000002e04047980 */ /* 0x000f62000c101d00 */
[----:B------:R-:W-:Y:S01]  /*24e80*/  IMAD R3, R220, UR5, R3 ;  /* 0x00000005dc037c24 */ /* 0x000fe2000f8e0203 */
[----:B------:R-:W-:Y:S01]  /*24e90*/  ULDC.64 UR4, c[0x0][0xaf0] ;  /* 0x0002bc0000047ab9 */ /* 0x000fe20000000a00 */
[----:B0-----:R-:W-:Y:S01]  /*24ea0*/  @P1 IMAD.HI.U32 R8, R12, R13, RZ ;  /* 0x0000000d0c081227 */ /* 0x001fe200078e00ff */
[----:B------:R-:W5:Y:S04]  /*24eb0*/  LD.E.128 R76, desc[UR46][R76.64] ;  /* 0x0000002e4c4c7980 */ /* 0x000f68000c101d00 */
[----:B------:R-:W5:Y:S01]  /*24ec0*/  LD.E.128 R80, desc[UR46][R80.64] ;  /* 0x0000002e50507980 */ /* 0x000f62000c101d00 */
[----:B------:R-:W-:-:S03]  /*24ed0*/  IMAD R10, R10, UR4, RZ ;  /* 0x000000040a0a7c24 */ /* 0x000fc6000f8e02ff */
        /* <DEDUP_REMOVED lines=8> */
[----:B------:R-:W-:Y:S01]  /*24f60*/  IMAD.MOV.U32 R9, RZ, RZ, R12 ;  /* 0x000000ffff097224 */ /* 0x000fe200078e000c */
[----:B--2---:R-:W-:Y:S01]  /*24f70*/  @P1 SHF.R.U32.HI R9, RZ, R15, R8 ;  /* 0x0000000fff091219 */ /* 0x004fe20000011608 */
[----:B------:R-:W-:-:S02]  /*24f80*/  IMAD R11, R63, UR5, R10 ;  /* 0x000000053f0b7c24 */ /* 0x000fc4000f8e020a */
[----:B------:R-:W-:Y:S01]  /*24f90*/  IMAD.WIDE.U32 R2, R63, UR4, R2 ;  /* 0x000000043f027c25 */ /* 0x000fe2000f8e0002 */
[----:B------:R-:W-:Y:S01]  /*24fa0*/  SHF.R.S32.HI R8, RZ, 0x1f, R9 ;  /* 0x0000001fff087819 */ /* 0x000fe20000011409 */
[----:B------:R-:W-:Y:S02]  /*24fb0*/  ULDC.64 UR4, c[0x0][0xae0] ;  /* 0x0002b80000047ab9 */ /* 0x000fe40000000a00 */
[----:B------:R-:W-:Y:S02]  /*24fc0*/  IMAD.IADD R3, R3, 0x1, R11 ;  /* 0x0000000103037824 */ /* 0x000fe400078e020b */
[----:B------:R-:W-:Y:S02]  /*24fd0*/  IMAD.MOV R11, RZ, RZ, -R9 ;  /* 0x000000ffff0b7224 */ /* 0x000fe400078e0a09 */
[----:B------:R-:W-:Y:S02]  /*24fe0*/  IMAD R10, R8, UR4, RZ ;  /* 0x00000004080a7c24 */ /* 0x000fe4000f8e02ff */
[----:B------:R-:W-:-:S02]  /*24ff0*/  IMAD R11, R110, R11, R12 ;  /* 0x0000000b6e0b7224 */ /* 0x000fc400078e020c */
[----:B------:R-:W-:Y:S02]  /*25000*/  VIADD R8, R23, 0x38820 ;  /* 0x0003882017087836 */ /* 0x000fe40000000000 */
[----:B------:R-:W-:-:S03]  /*25010*/  IMAD.WIDE.U32 R2, R9, UR4, R2 ;  /* 0x0000000409027c25 */ /* 0x000fc6000f8e0002 */
[----:B------:R-:W-:Y:S01]  /*25020*/  PRMT R8, RZ, 0x654, R8 ;  /* 0x00000654ff087816 */ /* 0x000fe20000000008 */
[----:B------:R-:W-:Y:S01]  /*25030*/  IMAD R13, R9, UR5, R10 ;  /* 0x00000005090d7c24 */ /* 0x000fe2000f8e020a */
[----:B------:R-:W-:Y:S01]  /*25040*/  SHF.R.S32.HI R9, RZ, 0x1f, R11 ;  /* 0x0000001fff097819 */ /* 0x000fe2000001140b */
[----:B------:R-:W-:Y:S01]  /*25050*/  ULDC.64 UR4, c[0x0][0xad8] ;  /* 0x0002b60000047ab9 */ /* 0x000fe20000000a00 */
[----:B0-----:R0:W-:Y:S01]  /*25060*/  SYNCS.ARRIVE.TRANS64.RED.A1T0 RZ, [R8+URZ], RZ ;  /* 0x000000ff08ff79a7 */ /* 0x0011e2000810043f */
[----:B------:R-:W-:Y:S02]  /*25070*/  IMAD.IADD R3, R3, 0x1, R13 ;  /* 0x0000000103037824 */ /* 0x000fe400078e020d */
[----:B------:R-:W-:-:S04]  /*25080*/  IMAD.WIDE.U32 R2, R11, UR4, R2 ;  /* 0x000000040b027c25 */ /* 0x000fc8000f8e0002 */
[----:B0-----:R-:W-:-:S04]  /*25090*/  IMAD R8, R9, UR4, RZ ;  /* 0x0000000409087c24 */ /* 0x001fc8000f8e02ff */
[----:B------:R-:W-:Y:S01]  /*250a0*/  IMAD R11, R11, UR5, R8 ;  /* 0x000000050b0b7c24 */ /* 0x000fe2000f8e0208 */
[----:B------:R-:W-:Y:S02]  /*250b0*/  ULDC.64 UR4, c[0x0][0xa80] ;  /* 0x0002a00000047ab9 */ /* 0x000fe40000000a00 */
[----:B------:R-:W-:Y:S02]  /*250c0*/  LEA R20, P0, R2, UR4, 0x1 ;  /* 0x0000000402147c11 */ /* 0x000fe4000f8008ff */
[----:B------:R-:W-:Y:S01]  /*250d0*/  IADD3 R3, R3, R11, RZ ;  /* 0x0000000b03037210 */ /* 0x000fe20007ffe0ff */
[----:B------:R-:W-:-:S03]  /*250e0*/  UMOV UR4, 0xffffffff ;  /* 0xffffffff00047882 */ /* 0x000fc60000000000 */
[----:B------:R-:W-:Y:S01]  /*250f0*/  LEA.HI.X R32, R2, UR5, R3, 0x1, P0 ;  /* 0x0000000502207c11 */ /* 0x000fe200080f0c03 */
[----:B------:R-:W-:Y:S01]  /*25100*/  IMAD.IADD R41, R219, 0x1, R112 ;  /* 0x00000001db297824 */ /* 0x000fe200078e0270 */
[----:B------:R-:W-:Y:S06]  /*25110*/  BRA.DIV UR4, `(.L_x_3265) ;  /* 0x0000013604107947 */ /* 0x000fec000b800000 */
[----:B------:R0:W1:Y:S04]  /*25120*/  SHFL.IDX PT, R21, R32, RZ, 0x181f ;  /* 0x00181fff20157589 */ /* 0x00006800000e0000 */
[----:B------:R0:W2:Y:S02]  /*25130*/  SHFL.IDX PT, R14, R20, RZ, 0x181f ;  /* 0x00181fff140e7589 */ /* 0x0000a400000e0000 */
.L_x_3668:
        /* <DEDUP_REMOVED lines=18> */
[CC--:B------:R-:W-:Y:S02]  /*25260*/  @!P1 LEA R10, P5, R42.reuse, R14.reuse, 0x1 ;  /* 0x0000000e2a0a9211 */ /* 0x0c0fe400078a08ff */
[C---:B------:R-:W-:Y:S02]  /*25270*/  @!P0 LEA R12, P4, R15.reuse, R14, 0x1 ;  /* 0x0000000e0f0c8211 */ /* 0x040fe400078808ff */
[-C--:B------:R-:W-:Y:S02]  /*25280*/  @!P1 LEA.HI.X R11, R42, R21.reuse, R43, 0x1, P5 ;  /* 0x000000152a0b9211 */ /* 0x080fe400028f0c2b */
[----:B------:R-:W-:Y:S01]  /*25290*/  @!P0 LEA.HI.X R13, R15, R21, R40, 0x1, P4 ;  /* 0x000000150f0d8211 */ /* 0x000fe200020f0c28 */
[----:B------:R1:W-:Y:S04]  /*252a0*/  @!P2 ST.E.128 desc[UR46][R8.64], R44 ;  /* 0x0000002c0800a985 */ /* 0x0003e8000c101d2e */
[----:B------:R1:W-:Y:S04]  /*252b0*/  @!P1 ST.E.128 desc[UR46][R10.64], R64 ;  /* 0x000000400a009985 */ /* 0x0003e8000c101d2e */
[----:B------:R1:W-:Y:S02]  /*252c0*/  @!P0 ST.E.128 desc[UR46][R12.64], R80 ;  /* 0x000000500c008985 */ /* 0x0003e4000c101d2e */
.L_x_3267:
[----:B------:R-:W-:Y:S05]  /*252d0*/  BSYNC B1 ;  /* 0x0000000000017941 */ /* 0x000fea0003800000 */
.L_x_3266:
[----:B------:R-:W-:-:S03]  /*252e0*/  UMOV UR4, 0xffffffff ;  /* 0xffffffff00047882 */ /* 0x000fc60000000000 */
[----:B------:R-:W-:Y:S05]  /*252f0*/  BRA.DIV UR4, `(.L_x_3268) ;  /* 0x0000013204cc7947 */ /* 0x000fea000b800000 */
[----:B-1----:R1:W3:Y:S04]  /*25300*/  SHFL.IDX PT, R9, R32, 0x1, 0x181f ;  /* 0x00381f0020097f89 */ /* 0x0022e800000e0000 */
[----:B--2---:R1:W2:Y:S02]  /*25310*/  SHFL.IDX PT, R14, R20, 0x1, 0x181f ;  /* 0x00381f00140e7f89 */ /* 0x0042a400000e0000 */
.L_x_3672:
        /* <DEDUP_REMOVED lines=26> */
.L_x_3270:
[----:B------:R-:W-:Y:S05]  /*254c0*/  BSYNC B1 ;  /* 0x0000000000017941 */ /* 0x000fea0003800000 */
.L_x_3269:
[----:B------:R-:W-:-:S03]  /*254d0*/  UMOV UR4, 0xffffffff ;  /* 0xffffffff00047882 */ /* 0x000fc60000000000 */
[----:B------:R-:W-:Y:S05]  /*254e0*/  BRA.DIV UR4, `(.L_x_3271) ;  /* 0x0000013204987947 */ /* 0x000fea000b800000 */
[----:B--23--:R2:W3:Y:S04]  /*254f0*/  SHFL.IDX PT, R9, R32, 0x2, 0x181f ;  /* 0x00581f0020097f89 */ /* 0x00c4e800000e0000 */
[----:B------:R2:W4:Y:S02]  /*25500*/  SHFL.IDX PT, R14, R20, 0x2, 0x181f ;  /* 0x00581f00140e7f89 */ /* 0x00052400000e0000 */
.L_x_3676:
[----:B------:R-:W-:Y:S01]  /*25510*/  VIADD R3, R41, 0x40 ;  /* 0x0000004029037836 */ /* 0x000fe20000000000 */
[----:B------:R-:W-:Y:S04]  /*25520*/  BSSY B1, `(.L_x_3272) ;  /* 0x0000019000017945 */ /* 0x000fe80003800000 */
        /* <DEDUP_REMOVED lines=24> */
.L_x_3273:
[----:B------:R-:W-:Y:S05]  /*256b0*/  BSYNC B1 ;  /* 0x0000000000017941 */ /* 0x000fea0003800000 */
.L_x_3272:
[----:B------:R-:W-:-:S03]  /*256c0*/  UMOV UR4, 0xffffffff ;  /* 0xffffffff00047882 */ /* 0x000fc60000000000 */
[----:B------:R-:W-:Y:S05]  /*256d0*/  BRA.DIV UR4, `(.L_x_3274) ;  /* 0x0000013204647947 */ /* 0x000fea000b800000 */
[----:B---3--:R3:W0:Y:S04]  /*256e0*/  SHFL.IDX PT, R9, R32, 0x3, 0x181f ;  /* 0x00781f0020097f89 */ /* 0x00862800000e0000 */
[----:B----4-:R3:W4:Y:S02]  /*256f0*/  SHFL.IDX PT, R14, R20, 0x3, 0x181f ;  /* 0x00781f00140e7f89 */ /* 0x01072400000e0000 */
.L_x_3680:
[----:B------:R-:W-:-:S05]  /*25700*/  VIADD R3, R41, 0x60 ;  /* 0x0000006029037836 */ /* 0x000fca0000000000 */
[----:B------:R-:W-:-:S13]  /*25710*/  ISETP.GE.AND P0, PT, R3, R0, PT ;  /* 0x000000000300720c */ /* 0x000fda0003f06270 */
[----:B------:R-:W-:Y:S05]  /*25720*/  @P0 BRA `(.L_x_3275) ;  /* 0x0000003c00180947 */ /* 0x000fea0003800000 */
[----:B------:R-:W2:Y:S01]  /*25730*/  LDL R10, [R1+0x70] ;  /* 0x00007000010a7983 */ /* 0x000ea20000100800 */
[----:B------:R-:W-:-:S03]  /*25740*/  ULDC UR4, c[0x0][0xac8] ;  /* 0x0002b20000047ab9 */ /* 0x000fc60000000800 */
[----:B------:R-:W3:Y:S04]  /*25750*/  LDL R12, [R1+0x94] ;  /* 0x00009400010c7983 */ /* 0x000ee80000100800 */
[----:B------:R-:W3:Y:S04]  /*25760*/  LDL R11, [R1+0xb0] ;  /* 0x0000b000010b7983 */ /* 0x000ee80000100800 */
[----:B------:R-:W3:Y:S01]  /*25770*/  LDL R8, [R1+0x74] ;  /* 0x0000740001087983 */ /* 0x000ee20000100800 */
[----:B------:R-:W-:Y:S02]  /*25780*/  ISETP.GE.AND P3, PT, R18, UR4, PT ;  /* 0x0000000412007c0c */ /* 0x000fe4000bf66270 */
[----:B------:R-:W-:-:S11]  /*25790*/  ISETP.GE.AND P4, PT, R218, UR4, PT ;  /* 0x00000004da007c0c */ /* 0x000fd6000bf86270 */
[-C--:B----4-:R-:W-:Y:S02]  /*257a0*/  @!P3 LEA R2, P0, R18, R14.reuse, 0x1 ;  /* 0x0000000e1202b211 */ /* 0x090fe400078008ff */
[----:B-----5:R-:W-:Y:S02]  /*257b0*/  @!P4 LEA R4, P1, R218, R14, 0x1 ;  /* 0x0000000eda04c211 */ /* 0x020fe400078208ff */
[----:B0-----:R-:W-:-:S05]  /*257c0*/  @!P3 LEA.HI.X R3, R18, R9, R19, 0x1, P0 ;  /* 0x000000091203b211 */ /* 0x001fca00000f0c13 */
[----:B------:R0:W-:Y:S01]  /*257d0*/  @!P3 ST.E.128 desc[UR46][R2.64], R36 ;  /* 0x000000240200b985 */ /* 0x0001e2000c101d2e */
[----:B--2---:R-:W-:Y:S02]  /*257e0*/  ISETP.GE.AND P5, PT, R10, UR4, PT ;  /* 0x000000040a007c0c */ /* 0x004fe4000bfa6270 */
[----:B---3--:R-:W-:-:S11]  /*257f0*/  @!P4 LEA.HI.X R5, R218, R9, R12, 0x1, P1 ;  /* 0x00000009da05c211 */ /* 0x008fd600008f0c0c */
[----:B------:R-:W-:-:S04]  /*25800*/  @!P5 LEA R6, P2, R10, R14, 0x1 ;  /* 0x0000000e0a06d211 */ /* 0x000fc800078408ff */
[----:B------:R-:W-:Y:S01]  /*25810*/  @!P5 LEA.HI.X R7, R10, R9, R11, 0x1, P2 ;  /* 0x000000090a07d211 */ /* 0x000fe200010f0c0b */
[----:B------:R0:W-:Y:S04]  /*25820*/  @!P4 ST.E.128 desc[UR46][R4.64], R56 ;  /* 0x000000380400c985 */ /* 0x0001e8000c101d2e */
[----:B------:R0:W-:Y:S01]  /*25830*/  @!P5 ST.E.128 desc[UR46][R6.64], R76 ;  /* 0x0000004c0600d985 */ /* 0x0001e2000c101d2e */
[----:B------:R-:W-:-:S13]  /*25840*/  ISETP.GE.AND P0, PT, R8, UR4, PT ;  /* 0x0000000408007c0c */ /* 0x000fda000bf06270 */
[----:B------:R-:W-:Y:S05]  /*25850*/  @P0 BRA `(.L_x_3275) ;  /* 0x0000003800cc0947 */ /* 0x000fea0003800000 */
[----:B------:R-:W2:Y:S01]  /*25860*/  LDL R10, [R1+0xac] ;  /* 0x0000ac00010a7983 */ /* 0x000ea20000100800 */
[----:B------:R-:W-:-:S04]  /*25870*/  LEA R14, P0, R8, R14, 0x1 ;  /* 0x0000000e080e7211 */ /* 0x000fc800078008ff */
[----:B--2---:R-:W-:-:S05]  /*25880*/  LEA.HI.X R15, R8, R9, R10, 0x1, P0 ;  /* 0x00000009080f7211 */ /* 0x004fca00000f0c0a */
[----:B------:R2:W-:Y:S01]  /*25890*/  ST.E.128 desc[UR46][R14.64], R92 ;  /* 0x0000005c0e007985 */ /* 0x0005e2000c101d2e */
[----:B------:R-:W-:Y:S05]  /*258a0*/  BRA `(.L_x_3275) ;  /* 0x0000003800b87947 */ /* 0x000fea0003800000 */
.L_x_3264:
        /* <DEDUP_REMOVED lines=11> */
[----:B------:R-:W-:Y:S01]  /*25960*/  IMAD.IADD R13, R13, 0x1, R15 ;  /* 0x000000010d0d7824 */ /* 0x000fe200078e020f */
[----:B------:R-:W-:Y:S01]  /*25970*/  SHF.R.S32.HI R15, RZ, 0x1f, R14 ;  /* 0x0000001fff0f7819 */ /* 0x000fe2000001140e */
[----:B------:R-:W-:-:S04]  /*25980*/  IMAD.WIDE.U32 R12, R220, UR4, R12 ;  /* 0x00000004dc0c7c25 */ /* 0x000fc8000f8e000c */
[----:B------:R-:W-:Y:S01]  /*25990*/  IMAD R13, R220, UR5, R13 ;  /* 0x00000005dc0d7c24 */ /* 0x000fe2000f8e020d */
[----:B------:R-:W-:Y:S02]  /*259a0*/  ULDC.64 UR4, c[0x0][0xb40] ;  /* 0x0002d00000047ab9 */ /* 0x000fe40000000a00 */
[----:B------:R-:W-:Y:S02]  /*259b0*/  IMAD R11, R11, UR4, RZ ;  /* 0x000000040b0b7c24 */ /* 0x000fe4000f8e02ff */
[----:B------:R-:W-:-:S04]  /*259c0*/  IMAD.WIDE.U32 R12, R63, UR4, R12 ;  /* 0x000000043f0c7c25 */ /* 0x000fc8000f8e000c */
[----:B------:R-:W-:Y:S01]  /*259d0*/  IMAD R11, R63, UR5, R11 ;  /* 0x000000053f0b7c24 */ /* 0x000fe2000f8e020b */
[----:B------:R-:W-:-:S04]  /*259e0*/  ULDC.64 UR4, c[0x0][0xb48] ;  /* 0x0002d20000047ab9 */ /* 0x000fc80000000a00 */
[----:B------:R-:W-:Y:S01]  /*259f0*/  IADD3 R13, R13, R11, RZ ;  /* 0x0000000b0d0d7210 */ /* 0x000fe20007ffe0ff */
[----:B------:R-:W-:Y:S02]  /*25a00*/  IMAD.MOV R11, RZ, RZ, -R14 ;  /* 0x000000ffff0b7224 */ /* 0x000fe400078e0a0e */
[----:B------:R-:W-:-:S04]  /*25a10*/  IMAD.WIDE.U32 R12, R111, UR4, R12 ;  /* 0x000000046f0c7c25 */ /* 0x000fc8000f8e000c */
[----:B------:R-:W-:Y:S01]  /*25a20*/  IMAD R13, R111, UR5, R13 ;  /* 0x000000056f0d7c24 */ /* 0x000fe2000f8e020d */
[----:B------:R-:W-:Y:S01]  /*25a30*/  ULDC.64 UR4, c[0x0][0xb30] ;  /* 0x0002cc0000047ab9 */ /* 0x000fe20000000a00 */
[----:B------:R-:W-:Y:S02]  /*25a40*/  IMAD R11, R110, R11, R102 ;  /* 0x0000000b6e0b7224 */ /* 0x000fe400078e0266 */
[----:B------:R-:W-:Y:S02]  /*25a50*/  IMAD R15, R15, UR4, RZ ;  /* 0x000000040f0f7c24 */ /* 0x000fe4000f8e02ff */
[----:B------:R-:W-:-:S04]  /*25a60*/  IMAD.WIDE.U32 R12, R14, UR4, R12 ;  /* 0x000000040e0c7c25 */ /* 0x000fc8000f8e000c */
[----:B------:R-:W-:Y:S01]  /*25a70*/  IMAD R15, R14, UR5, R15 ;  /* 0x000000050e0f7c24 */ /* 0x000fe2000f8e020f */
[----:B------:R-:W-:Y:S01]  /*25a80*/  ULDC.64 UR4, c[0x0][0xb28] ;  /* 0x0002ca0000047ab9 */ /* 0x000fe20000000a00 */
[----:B------:R-:W-:Y:S02]  /*25a90*/  VIADD R14, R23, 0x38820 ;  /* 0x00038820170e7836 */ /* 0x000fe40000000000 */
[----:B------:R-:W-:-:S03]  /*25aa0*/  IMAD.IADD R13, R13, 0x1, R15 ;  /* 0x000000010d0d7824 */ /* 0x000fc600078e020f */
[----:B------:R-:W-:Y:S01]  /*25ab0*/  PRMT R14, RZ, 0x654, R14 ;  /* 0x00000654ff0e7816 */ /* 0x000fe2000000000e */
[----:B------:R-:W-:-:S03]  /*25ac0*/  IMAD.WIDE.U32 R12, R11, UR4, R12 ;  /* 0x000000040b0c7c25 */ /* 0x000fc6000f8e000c */
[----:B------:R0:W-:Y:S02]  /*25ad0*/  SYNCS.ARRIVE.TRANS64.RED.A1T0 RZ, [R14+URZ], RZ ;  /* 0x000000ff0eff79a7 */ /* 0x0001e4000810043f */
[----:B0-----:R-:W-:-:S05]  /*25ae0*/  SHF.R.S32.HI R14, RZ, 0x1f, R11 ;  /* 0x0000001fff0e7819 */ /* 0x001fca000001140b */
[----:B------:R-:W-:-:S04]  /*25af0*/  IMAD R14, R14, UR4, RZ ;  /* 0x000000040e0e7c24 */ /* 0x000fc8000f8e02ff */
        /* <DEDUP_REMOVED lines=9> */
.L_x_3683:
        /* <DEDUP_REMOVED lines=24> */
[----:B--2---:R-:W-:Y:S02]  /*25d10*/  @!P0 IMAD.MOV.U32 R12, RZ, RZ, R11 ;  /* 0x000000ffff0c8224 */ /* 0x004fe400078e000b */
[----:B-1----:R-:W-:Y:S02]  /*25d20*/  @!P0 IMAD.MOV.U32 R13, RZ, RZ, R42 ;  /* 0x000000ffff0d8224 */ /* 0x002fe400078e002a */
[----:B------:R-:W-:Y:S02]  /*25d30*/  @!P0 IMAD.MOV.U32 R15, RZ, RZ, R204 ;  /* 0x000000ffff0f8224 */ /* 0x000fe400078e00cc */
[----:B------:R-:W-:Y:S01]  /*25d40*/  @!P0 IMAD.WIDE R12, R14, 0x4, R12 ;  /* 0x000000040e0c8825 */ /* 0x000fe200078e020c */
[----:B------:R-:W-:-:S05]  /*25d50*/  @!P0 MOV R14, R206 ;  /* 0x000000ce000e8202 */ /* 0x000fca0000000f00 */
        /* <DEDUP_REMOVED lines=12> */
[----:B------:R-:W-:-:S02]  /*25e20*/  @!P0 IMAD.MOV.U32 R14, RZ, RZ, R202 ;  /* 0x000000ffff0e8224 */ /* 0x000fc400078e00ca */
[----:B------:R-:W-:Y:S01]  /*25e30*/  @!P0 IMAD.MOV.U32 R15, RZ, RZ, R200 ;  /* 0x000000ffff0f8224 */ /* 0x000fe200078e00c8 */
[----:B------:R-:W-:Y:S02]  /*25e40*/  @!P0 LEA.HI.X R13, R94, R42, R106, 0x2, P2 ;  /* 0x0000002a5e0d8211 */ /* 0x000fe400010f146a */
[----:B------:R-:W4:Y:S04]  /*25e50*/  LDL R94, [R1+0x114] ;  /* 0x00011400015e7983 */ /* 0x000f280000100800 */
[----:B------:R1:W-:Y:S01]  /*25e60*/  @!P0 ST.E.64 desc[UR46][R12.64], R14 ;  /* 0x0000000e0c008985 */ /* 0x0003e2000c101b2e */
[----:B------:R-:W-:-:S03]  /*25e70*/  ISETP.GE.AND P0, PT, R38, UR4, PT ;  /* 0x0000000426007c0c */ /* 0x000fc6000bf06270 */
[----:B------:R-:W5:Y:S01]  /*25e80*/  LDL R106, [R1+0x104] ;  /* 0x00010400016a7983 */ /* 0x000f620000100800 */
[----:B-1----:R-:W-:-:S04]  /*25e90*/  @!P1 LEA R12, P2, R63, R11, 0x2 ;  /* 0x0000000b3f0c9211 */ /* 0x002fc800078410ff */
[----:B------:R-:W-:Y:S02]  /*25ea0*/  @!P1 LEA.HI.X R13, R63, R42, R105, 0x2, P2 ;  /* 0x0000002a3f0d9211 */ /* 0x000fe400010f1469 */
[----:B------:R-:W3:Y:S01]  /*25eb0*/  LDL R63, [R1+0x110] ;  /* 0x00011000013f7983 */ /* 0x000ee20000100800 */
[----:B------:R-:W-:Y:S01]  /*25ec0*/  @!P1 IMAD.MOV.U32 R14, RZ, RZ, R203 ;  /* 0x000000ffff0e9224 */ /* 0x000fe200078e00cb */
[----:B------:R-:W-:Y:S02]  /*25ed0*/  @!P1 MOV R15, R201 ;  /* 0x000000c9000f9202 */ /* 0x000fe40000000f00 */
[----:B------:R-:W5:Y:S04]  /*25ee0*/  LDL R105, [R1+0x108] ;  /* 0x0001080001697983 */ /* 0x000f680000100800 */
[----:B------:R1:W-:Y:S02]  /*25ef0*/  @!P1 ST.E.64 desc[UR46][R12.64], R14 ;  /* 0x0000000e0c009985 */ /* 0x0003e4000c101b2e */
[----:B-1----:R-:W-:-:S04]  /*25f00*/  @!P0 LEA R12, P2, R38, R11, 0x2 ;  /* 0x0000000b260c8211 */ /* 0x002fc800078410ff */
[----:B------:R-:W-:Y:S02]  /*25f10*/  @!P0 LEA.HI.X R13, R38, R42, R102, 0x2, P2 ;  /* 0x0000002a260d8211 */ /* 0x000fe400010f1466 */
[----:B------:R-:W5:Y:S01]  /*25f20*/  LDL R102, [R1+0x190] ;  /* 0x0001900001667983 */ /* 0x000f620000100800 */
[----:B------:R-:W-:Y:S01]  /*25f30*/  ISETP.GE.AND P1, PT, R39, UR4, PT ;  /* 0x0000000427007c0c */ /* 0x000fe2000bf26270 */
[----:B------:R-:W-:Y:S02]  /*25f40*/  @!P0 IMAD.MOV.U32 R14, RZ, RZ, R198 ;  /* 0x000000ffff0e8224 */ /* 0x000fe400078e00c6 */
[----:B------:R-:W-:Y:S01]  /*25f50*/  @!P0 IMAD.MOV.U32 R15, RZ, RZ, R196 ;  /* 0x000000ffff0f8224 */ /* 0x000fe200078e00c4 */
[----:B------:R-:W5:Y:S04]  /*25f60*/  LDL R38, [R1+0x10c] ;  /* 0x00010c0001267983 */ /* 0x000f680000100800 */
[----:B------:R1:W-:Y:S01]  /*25f70*/  @!P0 ST.E.64 desc[UR46][R12.64], R14 ;  /* 0x0000000e0c008985 */ /* 0x0003e2000c101b2e */
[----:B------:R-:W-:-:S04]  /*25f80*/  ISETP.GE.AND P0, PT, R110, UR4, PT ;  /* 0x000000046e007c0c */ /* 0x000fc8000bf06270 */
[CC--:B-1----:R-:W-:Y:S01]  /*25f90*/  @!P1 LEA R12, P2, R39.reuse, R11.reuse, 0x2 ;  /* 0x0000000b270c9211 */ /* 0x0c2fe200078410ff */
[----:B------:R-:W-:Y:S02]  /*25fa0*/  @!P1 IMAD.MOV.U32 R14, RZ, RZ, R199 ;  /* 0x000000ffff0e9224 */ /* 0x000fe400078e00c7 */
[----:B------:R-:W-:Y:S01]  /*25fb0*/  @!P1 IMAD.MOV.U32 R15, RZ, RZ, R197 ;  /* 0x000000ffff0f9224 */ /* 0x000fe200078e00c5 */
[----:B------:R-:W-:Y:S02]  /*25fc0*/  @!P1 LEA.HI.X R13, R39, R42, R43, 0x2, P2 ;  /* 0x0000002a270d9211 */ /* 0x000fe400010f142b */
[----:B------:R-:W5:Y:S04]  /*25fd0*/  LDL R39, [R1+0x18c] ;  /* 0x00018c0001277983 */ /* 0x000f680000100800 */
[----:B------:R1:W-:Y:S04]  /*25fe0*/  @!P1 ST.E.64 desc[UR46][R12.64], R14 ;  /* 0x0000000e0c009985 */ /* 0x0003e8000c101b2e */
[----:B------:R-:W5:Y:S01]  /*25ff0*/  LDL R43, [R1+0x100] ;  /* 0x00010000012b7983 */ /* 0x000f620000100800 */
[----:B-1----:R-:W-:Y:S01]  /*26000*/  @!P0 LEA R12, P2, R110, R11, 0x2 ;  /* 0x0000000b6e0c8211 */ /* 0x002fe200078410ff */
[----:B------:R-:W-:-:S02]  /*26010*/  @!P0 IMAD.MOV.U32 R14, RZ, RZ, R194 ;  /* 0x000000ffff0e8224 */ /* 0x000fc400078e00c2 */
[----:B------:R-:W-:Y:S01]  /*26020*/  @!P0 IMAD.MOV.U32 R15, RZ, RZ, R192 ;  /* 0x000000ffff0f8224 */ /* 0x000fe200078e00c0 */
[----:B------:R-:W-:Y:S02]  /*26030*/  @!P0 LEA.HI.X R13, R110, R42, R111, 0x2, P2 ;  /* 0x0000002a6e0d8211 */ /* 0x000fe400010f146f */
[----:B------:R-:W5:Y:S04]  /*26040*/  LDL R110, [R1+0x188] ;  /* 0x00018800016e7983 */ /* 0x000f680000100800 */
[----:B------:R1:W-:Y:S04]  /*26050*/  @!P0 ST.E.64 desc[UR46][R12.64], R14 ;  /* 0x0000000e0c008985 */ /* 0x0003e8000c101b2e */
[----:B------:R-:W5:Y:S01]  /*26060*/  LDL R111, [R1+0x184] ;  /* 0x00018400016f7983 */ /* 0x000f620000100800 */
[----:B--2---:R-:W-:-:S13]  /*26070*/  ISETP.GE.AND P1, PT, R95, UR4, PT ;  /* 0x000000045f007c0c */ /* 0x004fda000bf26270 */
[C---:B-1----:R-:W-:Y:S01]  /*26080*/  @!P1 LEA R12, P2, R95.reuse, R11, 0x2 ;  /* 0x0000000b5f0c9211 */ /* 0x042fe200078410ff */
[----:B------:R-:W-:Y:S01]  /*26090*/  @!P1 IMAD.MOV.U32 R15, RZ, RZ, R193 ;  /* 0x000000ffff0f9224 */ /* 0x000fe200078e00c1 */
[----:B------:R-:W-:Y:S02]  /*260a0*/  @!P1 MOV R14, R195 ;  /* 0x000000c3000e9202 */ /* 0x000fe40000000f00 */
[----:B------:R-:W-:Y:S02]  /*260b0*/  @!P1 LEA.HI.X R13, R95, R42, R109, 0x2, P2 ;  /* 0x0000002a5f0d9211 */ /* 0x000fe400010f146d */
[----:B------:R-:W2:Y:S01]  /*260c0*/  LDL R95, [R1+0xf8] ;  /* 0x0000f800015f7983 */ /* 0x000ea20000100800 */
[----:B----4-:R-:W-:-:S03]  /*260d0*/  ISETP.GE.AND P0, PT, R94, UR4, PT ;  /* 0x000000045e007c0c */ /* 0x010fc6000bf06270 */
[----:B------:R1:W-:Y:S04]  /*260e0*/  @!P1 ST.E.64 desc[UR46][R12.64], R14 ;  /* 0x0000000e0c009985 */ /* 0x0003e8000c101b2e */
[----:B------:R-:W4:Y:S06]  /*260f0*/  LDL R109, [R1+0xec] ;  /* 0x0000ec00016d7983 */ /* 0x000f2c0000100800 */
[C---:B-1----:R-:W-:Y:S01]  /*26100*/  @!P0 LEA R12, P1, R94.reuse, R11, 0x2 ;  /* 0x0000000b5e0c8211 */ /* 0x042fe200078210ff */
[----:B------:R-:W-:Y:S01]  /*26110*/  @!P0 IMAD.MOV.U32 R14, RZ, RZ, R190 ;  /* 0x000000ffff0e8224 */ /* 0x000fe200078e00be */
[----:B---3--:R-:W-:Y:S01]  /*26120*/  ISETP.GE.AND P2, PT, R63, UR4, PT ;  /* 0x000000043f007c0c */ /* 0x008fe2000bf46270 */
[----:B------:R-:W-:Y:S01]  /*26130*/  @!P0 IMAD.MOV.U32 R15, RZ, RZ, R188 ;  /* 0x000000ffff0f8224 */ /* 0x000fe200078e00bc */
[----:B------:R-:W-:-:S02]  /*26140*/  @!P0 LEA.HI.X R13, R94, R42, R108, 0x2, P1 ;  /* 0x0000002a5e0d8211 */ /* 0x000fc400008f146c */
[----:B------:R-:W3:Y:S04]  /*26150*/  LDL R94, [R1+0x180] ;  /* 0x00018000015e7983 */ /* 0x000ee80000100800 */
[----:B------:R1:W-:Y:S04]  /*26160*/  @!P0 ST.E.64 desc[UR46][R12.64], R14 ;  /* 0x0000000e0c008985 */ /* 0x0003e8000c101b2e */
[----:B------:R-:W4:Y:S01]  /*26170*/  LDL R108, [R1+0xf0] ;  /* 0x0000f000016c7983 */ /* 0x000f220000100800 */
[----:B-1----:R-:W-:-:S04]  /*26180*/  @!P2 LEA R12, P1, R63, R11, 0x2 ;  /* 0x0000000b3f0ca211 */ /* 0x002fc800078210ff */
[----:B-----5:R-:W-:Y:S02]  /*26190*/  @!P2 LEA.HI.X R13, R63, R42, R102, 0x2, P1 ;  /* 0x0000002a3f0da211 */ /* 0x020fe400008f1466 */
[----:B------:R-:W5:Y:S04]  /*261a0*/  LDL R63, [R1+0xf4] ;  /* 0x0000f400013f7983 */ /* 0x000f680000100800 */
[----:B------:R-:W4:Y:S01]  /*261b0*/  LDL R102, [R1+0x178] ;  /* 0x0001780001667983 */ /* 0x000f220000100800 */
[----:B------:R-:W-:Y:S01]  /*261c0*/  ISETP.GE.AND P0, PT, R38, UR4, PT ;  /* 0x0000000426007c0c */ /* 0x000fe2000bf06270 */
[----:B------:R-:W-:Y:S01]  /*261d0*/  @!P2 IMAD.MOV.U32 R14, RZ, RZ, R191 ;  /* 0x000000ffff0ea224 */ /* 0x000fe200078e00bf */
[----:B------:R-:W-:Y:S01]  /*261e0*/  ISETP.GE.AND P1, PT, R105, UR4, PT ;  /* 0x0000000469007c0c */ /* 0x000fe2000bf26270 */
[----:B------:R-:W-:-:S05]  /*261f0*/  @!P2 IMAD.MOV.U32 R15, RZ, RZ, R189 ;  /* 0x000000ffff0fa224 */ /* 0x000fca00078e00bd */
[----:B------:R1:W-:Y:S01]  /*26200*/  @!P2 ST.E.64 desc[UR46][R12.64], R14 ;  /* 0x0000000e0c00a985 */ /* 0x0003e2000c101b2e */
[----:B------:R-:W-:-:S04]  /*26210*/  ISETP.GE.AND P2, PT, R106, UR4, PT ;  /* 0x000000046a007c0c */ /* 0x000fc8000bf46270 */
[----:B-1----:R-:W-:-:S04]  /*26220*/  @!P0 LEA R14, P3, R38, R11, 0x2 ;  /* 0x0000000b260e8211 */ /* 0x002fc800078610ff */
[-C--:B------:R-:W-:Y:S01]  /*26230*/  @!P0 LEA.HI.X R15, R38, R42.reuse, R39, 0x2, P3 ;  /* 0x0000002a260f8211 */ /* 0x080fe200018f1427 */
[----:B------:R-:W-:Y:S01]  /*26240*/  @!P0 IMAD.MOV.U32 R38, RZ, RZ, R187 ;  /* 0x000000ffff268224 */ /* 0x000fe200078e00bb */
[----:B------:R-:W-:Y:S02]  /*26250*/  @!P0 MOV R39, R185 ;  /* 0x000000b900278202 */ /* 0x000fe40000000f00 */
[----:B------:R-:W-:Y:S02]  /*26260*/  ISETP.GE.AND P3, PT, R43, UR4, PT ;  /* 0x000000042b007c0c */ /* 0x000fe4000bf66270 */
[CC--:B------:R-:W-:Y:S01]  /*26270*/  @!P1 LEA R12, P4, R105.reuse, R11.reuse, 0x2 ;  /* 0x0000000b690c9211 */ /* 0x0c0fe200078810ff */
[----:B------:R1:W-:Y:S01]  /*26280*/  @!P0 ST.E.64 desc[UR46][R14.64], R38 ;  /* 0x000000260e008985 */ /* 0x0003e2000c101b2e */
[----:B------:R-:W-:Y:S02]  /*26290*/  ISETP.GE.AND P0, PT, R116, UR4, PT ;  /* 0x0000000474007c0c */ /* 0x000fe4000bf06270 */
[----:B------:R-:W-:Y:S01]  /*262a0*/  @!P1 LEA.HI.X R13, R105, R42, R110, 0x2, P4 ;  /* 0x0000002a690d9211 */ /* 0x000fe200020f146e */
[----:B-1----:R-:W-:Y:S01]  /*262b0*/  @!P1 IMAD.MOV.U32 R38, RZ, RZ, R186 ;  /* 0x000000ffff269224 */ /* 0x002fe200078e00ba */
[----:B------:R-:W4:Y:S01]  /*262c0*/  LDL R105, [R1+0xe8] ;  /* 0x0000e80001697983 */ /* 0x000f220000100800 */
[----:B------:R-:W-:Y:S01]  /*262d0*/  @!P1 IMAD.MOV.U32 R39, RZ, RZ, R184 ;  /* 0x000000ffff279224 */ /* 0x000fe200078e00b8 */
[----:B------:R-:W-:-:S02]  /*262e0*/  @!P2 LEA R14, P4, R106, R11, 0x2 ;  /* 0x0000000b6a0ea211 */ /* 0x000fc400078810ff */
[----:B------:R-:W4:Y:S04]  /*262f0*/  LDL R110, [R1+0x170] ;  /* 0x00017000016e7983 */ /* 0x000f280000100800 */
[----:B------:R1:W-:Y:S01]  /*26300*/  @!P1 ST.E.64 desc[UR46][R12.64], R38 ;  /* 0x000000260c009985 */ /* 0x0003e2000c101b2e */
[----:B------:R-:W-:-:S03]  /*26310*/  @!P2 LEA.HI.X R15, R106, R42, R111, 0x2, P4 ;  /* 0x0000002a6a0fa211 */ /* 0x000fc600020f146f */
[----:B------:R-:W4:Y:S04]  /*26320*/  LDL R111, [R1+0x16c] ;  /* 0x00016c00016f7983 */ /* 0x000f280000100800 */
[----:B------:R-:W4:Y:S01]  /*26330*/  LDL R106, [R1+0x168] ;  /* 0x00016800016a7983 */ /* 0x000f220000100800 */
[----:B-1----:R-:W-:Y:S01]  /*26340*/  @!P3 LEA R12, P5, R43, R11, 0x2 ;  /* 0x0000000b2b0cb211 */ /* 0x002fe200078a10ff */
[----:B------:R-:W-:Y:S02]  /*26350*/  @!P2 IMAD.MOV.U32 R38, RZ, RZ, R183 ;  /* 0x000000ffff26a224 */ /* 0x000fe400078e00b7 */
[----:B------:R-:W-:-:S05]  /*26360*/  @!P2 IMAD.MOV.U32 R39, RZ, RZ, R181 ;  /* 0x000000ffff27a224 */ /* 0x000fca00078e00b5 */
[----:B------:R1:W-:Y:S02]  /*26370*/  @!P2 ST.E.64 desc[UR46][R14.64], R38 ;  /* 0x000000260e00a985 */ /* 0x0003e4000c101b2e */
[----:B-1----:R-:W-:Y:S02]  /*26380*/  @!P3 IMAD.MOV.U32 R38, RZ, RZ, R182 ;  /* 0x000000ffff26b224 */ /* 0x002fe400078e00b6 */
[----:B------:R-:W-:Y:S01]  /*26390*/  @!P3 IMAD.MOV.U32 R39, RZ, RZ, R180 ;  /* 0x000000ffff27b224 */ /* 0x000fe200078e00b4 */
[----:B------:R-:W-:-:S04]  /*263a0*/  @!P0 LEA R14, P4, R116, R11, 0x2 ;  /* 0x0000000b740e8211 */ /* 0x000fc800078810ff */
[-C--:B------:R-:W-:Y:S02]  /*263b0*/  @!P0 LEA.HI.X R15, R116, R42.reuse, R117, 0x2, P4 ;  /* 0x0000002a740f8211 */ /* 0x080fe400020f1475 */
[----:B------:R-:W4:Y:S04]  /*263c0*/  LDL R117, [R1+0x158] ;  /* 0x0001580001757983 */ /* 0x000f280000100800 */
[----:B------:R-:W4:Y:S01]  /*263d0*/  LDL R116, [R1+0x154] ;  /* 0x0001540001747983 */ /* 0x000f220000100800 */
[----:B--2---:R-:W-:Y:S02]  /*263e0*/  ISETP.GE.AND P1, PT, R95, UR4, PT ;  /* 0x000000045f007c0c */ /* 0x004fe4000bf26270 */
[----:B---3--:R-:W-:Y:S02]  /*263f0*/  @!P3 LEA.HI.X R13, R43, R42, R94, 0x2, P5 ;  /* 0x0000002a2b0db211 */ /* 0x008fe400028f145e */
[----:B------:R-:W2:Y:S04]  /*26400*/  LDL R94, [R1+0xe4] ;  /* 0x0000e400015e7983 */ /* 0x000ea80000100800 */
[----:B------:R-:W3:Y:S04]  /*26410*/  LDL R43, [R1+0xe0] ;  /* 0x0000e000012b7983 */ /* 0x000ee80000100800 */
[----:B------:R1:W-:Y:S01]  /*26420*/  @!P3 ST.E.64 desc[UR46][R12.64], R38 ;  /* 0x000000260c00b985 */ /* 0x0003e2000c101b2e */
[----:B-----5:R-:W-:-:S02]  /*26430*/  ISETP.GE.AND P2, PT, R63, UR4, PT ;  /* 0x000000043f007c0c */ /* 0x020fc4000bf46270 */
[C---:B-1----:R-:W-:Y:S01]  /*26440*/  @!P1 LEA R12, P5, R95.reuse, R11, 0x2 ;  /* 0x0000000b5f0c9211 */ /* 0x042fe200078a10ff */
[----:B------:R-:W-:Y:S01]  /*26450*/  @!P0 IMAD.MOV.U32 R39, RZ, RZ, R177 ;  /* 0x000000ffff278224 */ /* 0x000fe200078e00b1 */
[----:B------:R-:W-:Y:S02]  /*26460*/  @!P0 MOV R38, R179 ;  /* 0x000000b300268202 */ /* 0x000fe40000000f00 */
[----:B----4-:R-:W-:Y:S02]  /*26470*/  @!P1 LEA.HI.X R13, R95, R42, R102, 0x2, P5 ;  /* 0x0000002a5f0d9211 */ /* 0x010fe400028f1466 */
[----:B------:R-:W4:Y:S04]  /*26480*/  LDL R102, [R1+0x164] ;  /* 0x0001640001667983 */ /* 0x000f280000100800 */
[----:B------:R1:W-:Y:S04]  /*26490*/  @!P0 ST.E.64 desc[UR46][R14.64], R38 ;  /* 0x000000260e008985 */ /* 0x0003e8000c101b2e */
[----:B------:R-:W5:Y:S01]  /*264a0*/  LDL R95, [R1+0xd8] ;  /* 0x0000d800015f7983 */ /* 0x000f620000100800 */
[----:B-1----:R-:W-:-:S04]  /*264b0*/  @!P2 LEA R14, P4, R63, R11, 0x2 ;  /* 0x0000000b3f0ea211 */ /* 0x002fc800078810ff */
[----:B------:R-:W-:Y:S02]  /*264c0*/  @!P2 LEA.HI.X R15, R63, R42, R112, 0x2, P4 ;  /* 0x0000002a3f0fa211 */ /* 0x000fe400020f1470 */
[----:B------:R-:W5:Y:S01]  /*264d0*/  LDL R63, [R1+0x160] ;  /* 0x00016000013f7983 */ /* 0x000f620000100800 */
[----:B------:R-:W-:Y:S01]  /*264e0*/  ISETP.GE.AND P3, PT, R108, UR4, PT ;  /* 0x000000046c007c0c */ /* 0x000fe2000bf66270 */
[----:B------:R-:W-:Y:S02]  /*264f0*/  @!P1 IMAD.MOV.U32 R38, RZ, RZ, R178 ;  /* 0x000000ffff269224 */ /* 0x000fe400078e00b2 */
[----:B------:R-:W-:Y:S01]  /*26500*/  @!P1 IMAD.MOV.U32 R39, RZ, RZ, R176 ;  /* 0x000000ffff279224 */ /* 0x000fe200078e00b0 */
[----:B------:R-:W-:Y:S01]  /*26510*/  ISETP.GE.AND P0, PT, R109, UR4, PT ;  /* 0x000000046d007c0c */ /* 0x000fe2000bf06270 */
[----:B------:R-:W5:Y:S04]  /*26520*/  LDL R112, [R1+0xd4] ;  /* 0x0000d40001707983 */ /* 0x000f680000100800 */
[----:B------:R1:W-:Y:S01]  /*26530*/  @!P1 ST.E.64 desc[UR46][R12.64], R38 ;  /* 0x000000260c009985 */ /* 0x0003e2000c101b2e */
[----:B------:R-:W-:-:S03]  /*26540*/  ISETP.GE.AND P1, PT, R105, UR4, PT ;  /* 0x0000000469007c0c */ /* 0x000fc6000bf26270 */
[C---:B-1----:R-:W-:Y:S01]  /*26550*/  @!P3 LEA R12, P5, R108.reuse, R11, 0x2 ;  /* 0x0000000b6c0cb211 */ /* 0x042fe200078a10ff */
[----:B------:R-:W-:Y:S02]  /*26560*/  @!P2 IMAD.MOV.U32 R38, RZ, RZ, R175 ;  /* 0x000000ffff26a224 */ /* 0x000fe400078e00af */
[----:B------:R-:W-:Y:S01]  /*26570*/  @!P2 IMAD.MOV.U32 R39, RZ, RZ, R173 ;  /* 0x000000ffff27a224 */ /* 0x000fe200078e00ad */
[----:B------:R-:W-:Y:S02]  /*26580*/  @!P3 LEA.HI.X R13, R108, R42, R110, 0x2, P5 ;  /* 0x0000002a6c0db211 */ /* 0x000fe400028f146e */
[----:B------:R-:W5:Y:S04]  /*26590*/  LDL R110, [R1+0xd0] ;  /* 0x0000d000016e7983 */ /* 0x000f680000100800 */
[----:B------:R1:W-:Y:S04]  /*265a0*/  @!P2 ST.E.64 desc[UR46][R14.64], R38 ;  /* 0x000000260e00a985 */ /* 0x0003e8000c101b2e */
[----:B------:R-:W5:Y:S01]  /*265b0*/  LDL R108, [R1+0xcc] ;  /* 0x0000cc00016c7983 */ /* 0x000f620000100800 */
[----:B-1----:R-:W-:Y:S01]  /*265c0*/  @!P3 IMAD.MOV.U32 R38, RZ, RZ, R174 ;  /* 0x000000ffff26b224 */ /* 0x002fe200078e00ae */
[----:B------:R-:W-:-:S02]  /*265d0*/  @!P3 MOV R39, R172 ;  /* 0x000000ac0027b202 */ /* 0x000fc40000000f00 */
[----:B------:R-:W-:-:S03]  /*265e0*/  @!P0 LEA R14, P5, R109, R11, 0x2 ;  /* 0x0000000b6d0e8211 */ /* 0x000fc600078a10ff */
[----:B------:R1:W-:Y:S01]  /*265f0*/  @!P3 ST.E.64 desc[UR46][R12.64], R38 ;  /* 0x000000260c00b985 */ /* 0x0003e2000c101b2e */
[----:B------:R-:W-:-:S03]  /*26600*/  @!P0 LEA.HI.X R15, R109, R42, R111, 0x2, P5 ;  /* 0x0000002a6d0f8211 */ /* 0x000fc600028f146f */
[----:B------:R-:W5:Y:S04]  /*26610*/  LDL R111, [R1+0x150] ;  /* 0x00015000016f7983 */ /* 0x000f680000100800 */
[----:B------:R-:W5:Y:S01]  /*26620*/  LDL R109, [R1+0x14c] ;  /* 0x00014c00016d7983 */ /* 0x000f620000100800 */
[C---:B-1----:R-:W-:Y:S01]  /*26630*/  @!P1 LEA R12, P3, R105.reuse, R11, 0x2 ;  /* 0x0000000b690c9211 */ /* 0x042fe200078610ff */
[----:B------:R-:W-:Y:S02]  /*26640*/  @!P0 IMAD.MOV.U32 R38, RZ, RZ, R171 ;  /* 0x000000ffff268224 */ /* 0x000fe400078e00ab */
[----:B------:R-:W-:Y:S01]  /*26650*/  @!P0 IMAD.MOV.U32 R39, RZ, RZ, R169 ;  /* 0x000000ffff278224 */ /* 0x000fe200078e00a9 */
[----:B------:R-:W-:Y:S02]  /*26660*/  @!P1 LEA.HI.X R13, R105, R42, R106, 0x2, P3 ;  /* 0x0000002a690d9211 */ /* 0x000fe400018f146a */
[----:B------:R-:W5:Y:S04]  /*26670*/  LDL R105, [R1+0xc8] ;  /* 0x0000c80001697983 */ /* 0x000f680000100800 */
[----:B------:R1:W-:Y:S04]  /*26680*/  @!P0 ST.E.64 desc[UR46][R14.64], R38 ;  /* 0x000000260e008985 */ /* 0x0003e8000c101b2e */
[----:B------:R-:W5:Y:S01]  /*26690*/  LDL R106, [R1+0x148] ;  /* 0x00014800016a7983 */ /* 0x000f620000100800 */
[----:B-1----:R-:W-:-:S02]  /*266a0*/  @!P1 IMAD.MOV.U32 R38, RZ, RZ, R170 ;  /* 0x000000ffff269224 */ /* 0x002fc400078e00aa */
[----:B------:R-:W-:-:S05]  /*266b0*/  @!P1 IMAD.MOV.U32 R39, RZ, RZ, R168 ;  /* 0x000000ffff279224 */ /* 0x000fca00078e00a8 */
[----:B------:R1:W-:Y:S01]  /*266c0*/  @!P1 ST.E.64 desc[UR46][R12.64], R38 ;  /* 0x000000260c009985 */ /* 0x0003e2000c101b2e */
[----:B------:R-:W-:Y:S02]  /*266d0*/  ISETP.GE.AND P0, PT, R118, UR4, PT ;  /* 0x0000000476007c0c */ /* 0x000fe4000bf06270 */
[----:B--2---:R-:W-:Y:S02]  /*266e0*/  ISETP.GE.AND P2, PT, R94, UR4, PT ;  /* 0x000000045e007c0c */ /* 0x004fe4000bf46270 */
[----:B---3--:R-:W-:-:S11]  /*266f0*/  ISETP.GE.AND P4, PT, R43, UR4, PT ;  /* 0x000000042b007c0c */ /* 0x008fd6000bf86270 */
[CC--:B------:R-:W-:Y:S01]  /*26700*/  @!P2 LEA R14, P3, R94.reuse, R11.reuse, 0x2 ;  /* 0x0000000b5e0ea211 */ /* 0x0c0fe200078610ff */
[----:B-1----:R-:W-:Y:S01]  /*26710*/  @!P2 IMAD.MOV.U32 R38, RZ, RZ, R147 ;  /* 0x000000ffff26a224 */ /* 0x002fe200078e0093 */
[----:B------:R-:W-:Y:S01]  /*26720*/  @!P4 LEA R12, P5, R43, R11, 0x2 ;  /* 0x0000000b2b0cc211 */ /* 0x000fe200078a10ff */
[----:B------:R-:W-:Y:S02]  /*26730*/  @!P2 IMAD.MOV.U32 R39, RZ, RZ, R100 ;  /* 0x000000ffff27a224 */ /* 0x000fe400078e0064 */
[----:B------:R-:W2:Y:S01]  /*26740*/  LDL R100, [R1+0x144] ;  /* 0x0001440001647983 */ /* 0x000ea20000100800 */
[----:B----4-:R-:W-:-:S03]  /*26750*/  @!P2 LEA.HI.X R15, R94, R42, R102, 0x2, P3 ;  /* 0x0000002a5e0fa211 */ /* 0x010fc600018f1466 */
[----:B------:R-:W3:Y:S04]  /*26760*/  LDL R102, [R1+0xc4] ;  /* 0x0000c40001667983 */ /* 0x000ee80000100800 */
[----:B------:R-:W4:Y:S01]  /*26770*/  LDL R94, [R1+0xc0] ;  /* 0x0000c000015e7983 */ /* 0x000f220000100800 */
[----:B-----5:R-:W-:-:S03]  /*26780*/  ISETP.GE.AND P1, PT, R95, UR4, PT ;  /* 0x000000045f007c0c */ /* 0x020fc6000bf26270 */
[----:B------:R1:W-:Y:S01]  /*26790*/  @!P2 ST.E.64 desc[UR46][R14.64], R38 ;  /* 0x000000260e00a985 */ /* 0x0003e2000c101b2e */
[----:B------:R-:W-:-:S03]  /*267a0*/  @!P4 LEA.HI.X R13, R43, R42, R63, 0x2, P5 ;  /* 0x0000002a2b0dc211 */ /* 0x000fc600028f143f */
[----:B------:R-:W5:Y:S01]  /*267b0*/  LDL R63, [R1+0xbc] ;  /* 0x0000bc00013f7983 */ /* 0x000f620000100800 */
[----:B-1----:R-:W-:-:S03]  /*267c0*/  @!P4 MOV R14, R104 ;  /* 0x00000068000ec202 */ /* 0x002fc60000000f00 */
[----:B------:R-:W5:Y:S01]  /*267d0*/  LDL R43, [R1+0xb8] ;  /* 0x0000b800012b7983 */ /* 0x000f620000100800 */
[----:B------:R-:W-:-:S03]  /*267e0*/  @!P4 IMAD.MOV.U32 R15, RZ, RZ, R53 ;  /* 0x000000ffff0fc224 */ /* 0x000fc600078e0035 */
[----:B------:R-:W5:Y:S04]  /*267f0*/  LDL R53, [R1+0x13c] ;  /* 0x00013c0001357983 */ /* 0x000f680000100800 */
[----:B------:R1:W-:Y:S02]  /*26800*/  @!P4 ST.E.64 desc[UR46][R12.64], R14 ;  /* 0x0000000e0c00c985 */ /* 0x0003e4000c101b2e */
[----:B-1----:R-:W-:-:S04]  /*26810*/  @!P1 LEA R12, P5, R95, R11, 0x2 ;  /* 0x0000000b5f0c9211 */ /* 0x002fc800078a10ff */
[----:B------:R-:W-:Y:S02]  /*26820*/  @!P1 LEA.HI.X R13, R95, R42, R117, 0x2, P5 ;  /* 0x0000002a5f0d9211 */ /* 0x000fe400028f1475 */
[----:B------:R-:W5:Y:S01]  /*26830*/  LDL R95, [R1+0x140] ;  /* 0x00014000015f7983 */ /* 0x000f620000100800 */
[----:B------:R-:W-:-:S03]  /*26840*/  @!P0 IMAD.MOV.U32 R14, RZ, RZ, R3 ;  /* 0x000000ffff0e8224 */ /* 0x000fc600078e0003 */
[----:B------:R-:W5:Y:S01]  /*26850*/  LDL R3, [R1+0x138] ;  /* 0x0001380001037983 */ /* 0x000f620000100800 */
[----:B------:R-:W-:Y:S02]  /*26860*/  ISETP.GE.AND P2, PT, R112, UR4, PT ;  /* 0x0000000470007c0c */ /* 0x000fe4000bf46270 */
[----:B------:R-:W-:Y:S02]  /*26870*/  @!P0 LEA R38, P3, R118, R11, 0x2 ;  /* 0x0000000b76268211 */ /* 0x000fe400078610ff */
[----:B------:R-:W-:Y:S01]  /*26880*/  ISETP.GE.AND P4, PT, R110, UR4, PT ;  /* 0x000000046e007c0c */ /* 0x000fe2000bf86270 */
[----:B------:R-:W-:Y:S01]  /*26890*/  @!P0 IMAD.MOV.U32 R15, RZ, RZ, R4 ;  /* 0x000000ffff0f8224 */ /* 0x000fe200078e0004 */
[----:B------:R-:W-:Y:S02]  /*268a0*/  @!P0 LEA.HI.X R39, R118, R42, R119, 0x2, P3 ;  /* 0x0000002a76278211 */ /* 0x000fe400018f1477 */
[----:B------:R-:W-:-:S03]  /*268b0*/  ISETP.GE.AND P3, PT, R108, UR4, PT ;  /* 0x000000046c007c0c */ /* 0x000fc6000bf66270 */
[----:B------:R1:W-:Y:S04]  /*268c0*/  @!P0 ST.E.64 desc[UR46][R38.64], R14 ;  /* 0x0000000e26008985 */ /* 0x0003e8000c101b2e */
[----:B------:R0:W-:Y:S02]  /*268d0*/  @!P1 ST.E.64 desc[UR46][R12.64], R54 ;  /* 0x000000360c009985 */ /* 0x0001e4000c101b2e */
[-C--:B------:R-:W-:Y:S02]  /*268e0*/  @!P4 LEA R4, P1, R110, R11.reuse, 0x2 ;  /* 0x0000000b6e04c211 */ /* 0x080fe400078210ff */
[----:B-1----:R-:W-:-:S04]  /*268f0*/  @!P2 LEA R14, P0, R112, R11, 0x2 ;  /* 0x0000000b700ea211 */ /* 0x002fc800078010ff */
[-C--:B------:R-:W-:Y:S01]  /*26900*/  @!P2 LEA.HI.X R15, R112, R42.reuse, R116, 0x2, P0 ;  /* 0x0000002a700fa211 */ /* 0x080fe200000f1474 */
[----:B0-----:R-:W-:Y:S01]  /*26910*/  @!P2 IMAD.MOV.U32 R12, RZ, RZ, R5 ;  /* 0x000000ffff0ca224 */ /* 0x001fe200078e0005 */
[-C--:B------:R-:W-:Y:S01]  /*26920*/  @!P4 LEA.HI.X R5, R110, R42.reuse, R111, 0x2, P1 ;  /* 0x0000002a6e05c211 */ /* 0x080fe200008f146f */
[----:B------:R-:W-:Y:S01]  /*26930*/  @!P2 IMAD.MOV.U32 R13, RZ, RZ, R6 ;  /* 0x000000ffff0da224 */ /* 0x000fe200078e0006 */
[----:B------:R-:W-:Y:S02]  /*26940*/  ISETP.GE.AND P0, PT, R105, UR4, PT ;  /* 0x0000000469007c0c */ /* 0x000fe4000bf06270 */
[C---:B------:R-:W-:Y:S02]  /*26950*/  @!P3 LEA R38, P5, R108.reuse, R11, 0x2 ;  /* 0x0000000b6c26b211 */ /* 0x040fe400078a10ff */
[----:B------:R-:W-:Y:S02]  /*26960*/  @!P2 ST.E.64 desc[UR46][R14.64], R12 ;  /* 0x0000000c0e00a985 */ /* 0x000fe4000c101b2e */
[----:B------:R-:W-:-:S02]  /*26970*/  @!P3 LEA.HI.X R39, R108, R42, R109, 0x2, P5 ;  /* 0x0000002a6c27b211 */ /* 0x000fc400028f146d */
[----:B------:R0:W-:Y:S05]  /*26980*/  @!P4 ST.E.64 desc[UR46][R4.64], R56 ;  /* 0x000000380400c985 */ /* 0x0001ea000c101b2e */
[C---:B------:R-:W-:Y:S01]  /*26990*/  @!P0 LEA R6, P2, R105.reuse, R11, 0x2 ;  /* 0x0000000b69068211 */ /* 0x040fe200078410ff */
[----:B0-----:R-:W-:Y:S01]  /*269a0*/  @!P3 IMAD.MOV.U32 R4, RZ, RZ, R7 ;  /* 0x000000ffff04b224 */ /* 0x001fe200078e0007 */
[----:B------:R-:W-:Y:S01]  /*269b0*/  @!P3 MOV R5, R8 ;  /* 0x000000080005b202 */ /* 0x000fe20000000f00 */
[----:B------:R-:W-:Y:S01]  /*269c0*/  @!P0 IMAD.MOV.U32 R12, RZ, RZ, R61 ;  /* 0x000000ffff0c8224 */ /* 0x000fe200078e003d */
[----:B------:R-:W-:Y:S01]  /*269d0*/  @!P0 LEA.HI.X R7, R105, R42, R106, 0x2, P2 ;  /* 0x0000002a69078211 */ /* 0x000fe200010f146a */
[----:B------:R-:W-:-:S02]  /*269e0*/  @!P0 IMAD.MOV.U32 R13, RZ, RZ, R64 ;  /* 0x000000ffff0d8224 */ /* 0x000fc400078e0040 */
[----:B------:R0:W-:Y:S04]  /*269f0*/  @!P3 ST.E.64 desc[UR46][R38.64], R4 ;  /* 0x000000042600b985 */ /* 0x0001e8000c101b2e */
[----:B------:R1:W-:Y:S01]  /*26a00*/  @!P0 ST.E.64 desc[UR46][R6.64], R12 ;  /* 0x0000000c06008985 */ /* 0x0003e2000c101b2e */
[----:B---3--:R-:W-:Y:S02]  /*26a10*/  ISETP.GE.AND P1, PT, R102, UR4, PT ;  /* 0x0000000466007c0c */ /* 0x008fe4000bf26270 */
[----:B----4-:R-:W-:-:S11]  /*26a20*/  ISETP.GE.AND P4, PT, R94, UR4, PT ;  /* 0x000000045e007c0c */ /* 0x010fd6000bf86270 */
[CC--:B0-----:R-:W-:Y:S01]  /*26a30*/  @!P1 LEA R4, P2, R102.reuse, R11.reuse, 0x2 ;  /* 0x0000000b66049211 */ /* 0x0c1fe200078410ff */
[----:B-1----:R-:W-:Y:S02]  /*26a40*/  @!P1 IMAD.MOV.U32 R6, RZ, RZ, R9 ;  /* 0x000000ffff069224 */ /* 0x002fe400078e0009 */
[----:B------:R-:W-:Y:S01]  /*26a50*/  @!P1 IMAD.MOV.U32 R7, RZ, RZ, R10 ;  /* 0x000000ffff079224 */ /* 0x000fe200078e000a */
[----:B--2---:R-:W-:Y:S02]  /*26a60*/  @!P1 LEA.HI.X R5, R102, R42, R100, 0x2, P2 ;  /* 0x0000002a66059211 */ /* 0x004fe400010f1464 */
[----:B-----5:R-:W-:Y:S02]  /*26a70*/  ISETP.GE.AND P5, PT, R63, UR4, PT ;  /* 0x000000043f007c0c */ /* 0x020fe4000bfa6270 */
[----:B------:R-:W-:Y:S02]  /*26a80*/  ISETP.GE.AND P3, PT, R43, UR4, PT ;  /* 0x000000042b007c0c */ /* 0x000fe4000bf66270 */
[----:B------:R-:W-:Y:S01]  /*26a90*/  @!P4 LEA R8, P0, R94, R11, 0x2 ;  /* 0x0000000b5e08c211 */ /* 0x000fe200078010ff */
[----:B------:R0:W-:Y:S01]  /*26aa0*/  @!P1 ST.E.64 desc[UR46][R4.64], R6 ;  /* 0x0000000604009985 */ /* 0x0001e2000c101b2e */
[----:B------:R-:W-:-:S07]  /*26ab0*/  @!P4 IMAD.MOV.U32 R10, RZ, RZ, R69 ;  /* 0x000000ffff0ac224 */ /* 0x000fce00078e0045 */
[-C--:B0-----:R-:W-:Y:S02]  /*26ac0*/  @!P5 LEA R4, P1, R63, R11.reuse, 0x2 ;  /* 0x0000000b3f04d211 */ /* 0x081fe400078210ff */
[----:B------:R-:W-:Y:S01]  /*26ad0*/  @!P3 LEA R6, P2, R43, R11, 0x2 ;  /* 0x0000000b2b06b211 */ /* 0x000fe200078410ff */
[----:B------:R-:W-:Y:S01]  /*26ae0*/  @!P4 IMAD.MOV.U32 R11, RZ, RZ, R72 ;  /* 0x000000ffff0bc224 */ /* 0x000fe200078e0048 */
[-C--:B------:R-:W-:Y:S02]  /*26af0*/  @!P5 LEA.HI.X R5, R63, R42.reuse, R53, 0x2, P1 ;  /* 0x0000002a3f05d211 */ /* 0x080fe400008f1435 */
[-C--:B------:R-:W-:Y:S02]  /*26b00*/  @!P4 LEA.HI.X R9, R94, R42.reuse, R95, 0x2, P0 ;  /* 0x0000002a5e09c211 */ /* 0x080fe400000f145f */
[----:B------:R-:W-:-:S03]  /*26b10*/  @!P3 LEA.HI.X R7, R43, R42, R3, 0x2, P2 ;  /* 0x0000002a2b07b211 */ /* 0x000fc600010f1403 */
[----:B------:R0:W-:Y:S04]  /*26b20*/  @!P4 ST.E.64 desc[UR46][R8.64], R10 ;  /* 0x0000000a0800c985 */ /* 0x0001e8000c101b2e */
[----:B------:R3:W-:Y:S01]  /*26b30*/  @!P5 ST.E.64 desc[UR46][R4.64], R20 ;  /* 0x000000140400d985 */ /* 0x0007e2000c101b2e */
[----:B0-----:R-:W-:Y:S01]  /*26b40*/  @!P3 MOV R8, R73 ;  /* 0x000000490008b202 */ /* 0x001fe20000000f00 */
[----:B------:R-:W-:-:S05]  /*26b50*/  @!P3 IMAD.MOV.U32 R9, RZ, RZ, R77 ;  /* 0x000000ffff09b224 */ /* 0x000fca00078e004d */
[----:B------:R3:W-:Y:S02]  /*26b60*/  @!P3 ST.E.64 desc[UR46][R6.64], R8 ;  /* 0x000000080600b985 */ /* 0x0007e4000c101b2e */
.L_x_3278:
[----:B------:R-:W-:Y:S05]  /*26b70*/  BSYNC B1 ;  /* 0x0000000000017941 */ /* 0x000fea0003800000 */
.L_x_3277:
[----:B------:R-:W-:-:S03]  /*26b80*/  UMOV UR4, 0xffffffff ;  /* 0xffffffff00047882 */ /* 0x000fc60000000000 */
[----:B------:R-:W-:Y:S05]  /*26b90*/  BRA.DIV UR4, `(.L_x_3279) ;  /* 0x0000011e04b47947 */ /* 0x000fea000b800000 */
[----:B0-----:R-:W0:Y:S04]  /*26ba0*/  SHFL.IDX PT, R41, R41, 0x1, 0x1c1f ;  /* 0x003c1f0029297f89 */ /* 0x001e2800000e0000 */
[----:B------:R-:W4:Y:S02]  /*26bb0*/  SHFL.IDX PT, R40, R40, 0x1, 0x1c1f ;  /* 0x003c1f0028287f89 */ /* 0x000f2400000e0000 */
.L_x_3687:
        /* <DEDUP_REMOVED lines=15> */
[----:B-1----:R-:W4:Y:S04]  /*26cb0*/  LDL R42, [R1+0x178] ;  /* 0x00017800012a7983 */ /* 0x002f280000100800 */
[----:B------:R-:W4:Y:S04]  /*26cc0*/  LDL R39, [R1+0x170] ;  /* 0x0001700001277983 */ /* 0x000f280000100800 */
[----:B---3--:R-:W3:Y:S04]  /*26cd0*/  LDL R21, [R1+0x164] ;  /* 0x0001640001157983 */ /* 0x008ee80000100800 */
[----:B------:R-:W3:Y:S04]  /*26ce0*/  LDL R3, [R1+0x174] ;  /* 0x0001740001037983 */ /* 0x000ee80000100800 */
        /* <DEDUP_REMOVED lines=21> */
[----:B--2---:R-:W2:Y:S04]  /*26e40*/  LDL R11, [R1+0xe8] ;  /* 0x0000e800010b7983 */ /* 0x004ea80000100800 */
[----:B------:R-:W2:Y:S04]  /*26e50*/  LDL R10, [R1+0xbc] ;  /* 0x0000bc00010a7983 */ /* 0x000ea80000100800 */
[----:B------:R-:W2:Y:S04]  /*26e60*/  LDL R8, [R1+0xc8] ;  /* 0x0000c80001087983 */ /* 0x000ea80000100800 */
[----:B------:R-:W2:Y:S04]  /*26e70*/  LDL R53, [R1+0x168] ;  /* 0x0001680001357983 */ /* 0x000ea80000100800 */
[----:B------:R-:W2:Y:S04]  /*26e80*/  LDL R15, [R1+0xc4] ;  /* 0x0000c400010f7983 */ /* 0x000ea80000100800 */
[----:B------:R-:W2:Y:S01]  /*26e90*/  LDL R38, [R1+0x148] ;  /* 0x0001480001267983 */ /* 0x000ea20000100800 */
[----:B-----5:R-:W-:-:S02]  /*26ea0*/  IMAD.MOV.U32 R77, RZ, RZ, R73 ;  /* 0x000000ffff4d7224 */ /* 0x020fc400078e0049 */
[----:B----4-:R-:W-:Y:S02]  /*26eb0*/  IMAD.MOV.U32 R73, RZ, RZ, R72 ;  /* 0x000000ffff497224 */ /* 0x010fe400078e0048 */
[----:B------:R-:W-:Y:S01]  /*26ec0*/  IMAD.MOV.U32 R72, RZ, RZ, R69 ;  /* 0x000000ffff487224 */ /* 0x000fe200078e0045 */
[----:B------:R-:W-:Y:S01]  /*26ed0*/  ISETP.GE.AND P0, PT, R94, UR4, PT ;  /* 0x000000045e007c0c */ /* 0x000fe2000bf06270 */
[----:B------:R-:W-:Y:S02]  /*26ee0*/  IMAD.MOV.U32 R69, RZ, RZ, R64 ;  /* 0x000000ffff457224 */ /* 0x000fe400078e0040 */
[----:B------:R-:W-:Y:S01]  /*26ef0*/  IMAD.MOV.U32 R64, RZ, RZ, R63 ;  /* 0x000000ffff407224 */ /* 0x000fe200078e003f */
[----:B------:R-:W-:Y:S01]  /*26f00*/  MOV R63, R61 ;  /* 0x0000003d003f7202 */ /* 0x000fe20000000f00 */
[----:B------:R-:W-:Y:S02]  /*26f10*/  IMAD.MOV.U32 R61, RZ, RZ, R57 ;  /* 0x000000ffff3d7224 */ /* 0x000fe400078e0039 */
[----:B------:R-:W-:-:S02]  /*26f20*/  IMAD.MOV.U32 R57, RZ, RZ, R56 ;  /* 0x000000ffff397224 */ /* 0x000fc400078e0038 */
[----:B------:R-:W-:Y:S02]  /*26f30*/  IMAD.MOV.U32 R56, RZ, RZ, R55 ;  /* 0x000000ffff387224 */ /* 0x000fe400078e0037 */
[----:B------:R-:W-:Y:S02]  /*26f40*/  IMAD.MOV.U32 R55, RZ, RZ, R54 ;  /* 0x000000ffff377224 */ /* 0x000fe400078e0036 */
[----:B------:R-:W-:Y:S02]  /*26f50*/  IMAD.MOV.U32 R54, RZ, RZ, R43 ;  /* 0x000000ffff367224 */ /* 0x000fe400078e002b */
[----:B------:R-:W-:Y:S01]  /*26f60*/  IMAD.MOV.U32 R43, RZ, RZ, R42 ;  /* 0x000000ffff2b7224 */ /* 0x000fe200078e002a */
[----:B------:R-:W-:Y:S01]  /*26f70*/  MOV R42, R39 ;  /* 0x00000027002a7202 */ /* 0x000fe20000000f00 */
[----:B------:R-:W-:Y:S02]  /*26f80*/  @!P0 IMAD.MOV.U32 R2, RZ, RZ, R40 ;  /* 0x000000ffff028224 */ /* 0x000fe400078e0028 */
[----:B---3--:R-:W-:-:S02]  /*26f90*/  IMAD.MOV.U32 R39, RZ, RZ, R21 ;  /* 0x000000ffff277224 */ /* 0x008fc400078e0015 */
[----:B------:R-:W-:Y:S02]  /*26fa0*/  IMAD.MOV.U32 R21, RZ, RZ, R3 ;  /* 0x000000ffff157224 */ /* 0x000fe400078e0003 */
[----:B0-----:R-:W-:Y:S01]  /*26fb0*/  @!P0 IMAD.MOV.U32 R3, RZ, RZ, R41 ;  /* 0x000000ffff038224 */ /* 0x001fe200078e0029 */
[----:B------:R-:W-:Y:S01]  /*26fc0*/  ISETP.GE.AND P1, PT, R100, UR4, PT ;  /* 0x0000000464007c0c */ /* 0x000fe2000bf26270 */
[----:B------:R-:W-:Y:S01]  /*26fd0*/  IMAD.MOV.U32 R95, RZ, RZ, R77 ;  /* 0x000000ffff5f7224 */ /* 0x000fe200078e004d */
[----:B------:R-:W-:Y:S01]  /*26fe0*/  MOV R77, R72 ;  /* 0x00000048004d7202 */ /* 0x000fe20000000f00 */
[----:B------:R-:W-:-:S04]  /*26ff0*/  @!P0 IMAD.WIDE R2, R94, 0x4, R2 ;  /* 0x000000045e028825 */ /* 0x000fc800078e0202 */
[----:B------:R-:W-:Y:S02]  /*27000*/  IMAD.MOV.U32 R72, RZ, RZ, R64 ;  /* 0x000000ffff487224 */ /* 0x000fe400078e0040 */
[----:B------:R-:W-:Y:S02]  /*27010*/  IMAD.MOV.U32 R94, RZ, RZ, R73 ;  /* 0x000000ffff5e7224 */ /* 0x000fe400078e0049 */
[----:B------:R-:W-:Y:S01]  /*27020*/  IMAD.MOV.U32 R64, RZ, RZ, R61 ;  /* 0x000000ffff407224 */ /* 0x000fe200078e003d */
[----:B------:R-:W-:Y:S01]  /*27030*/  MOV R61, R55 ;  /* 0x00000037003d7202 */ /* 0x000fe20000000f00 */
        /* <DEDUP_REMOVED lines=8> */
[----:B------:R-:W-:-:S02]  /*270c0*/  IMAD.MOV.U32 R20, RZ, RZ, R13 ;  /* 0x000000ffff147224 */ /* 0x000fc400078e000d */
[----:B------:R-:W-:Y:S02]  /*270d0*/  IMAD.MOV.U32 R54, RZ, RZ, R42 ;  /* 0x000000ffff367224 */ /* 0x000fe400078e002a */
[----:B------:R-:W-:Y:S01]  /*270e0*/  IMAD.MOV.U32 R13, RZ, RZ, R4 ;  /* 0x000000ffff0d7224 */ /* 0x000fe200078e0004 */
[C---:B------:R-:W-:Y:S01]  /*270f0*/  @!P1 LEA R4, P4, R100.reuse, R40, 0x2 ;  /* 0x0000002864049211 */ /* 0x040fe200078810ff */
[----:B------:R-:W-:Y:S01]  /*27100*/  IMAD.MOV.U32 R42, RZ, RZ, R21 ;  /* 0x000000ffff2a7224 */ /* 0x000fe200078e0015 */
[----:B------:R-:W-:Y:S01]  /*27110*/  MOV R21, R14 ;  /* 0x0000000e00157202 */ /* 0x000fe20000000f00 */
[----:B------:R-:W-:Y:S02]  /*27120*/  IMAD.MOV.U32 R14, RZ, RZ, R12 ;  /* 0x000000ffff0e7224 */ /* 0x000fe400078e000c */
[----:B------:R-:W-:Y:S01]  /*27130*/  IMAD.MOV.U32 R12, RZ, RZ, R5 ;  /* 0x000000ffff0c7224 */ /* 0x000fe200078e0005 */
[----:B------:R-:W-:Y:S01]  /*27140*/  @!P1 LEA.HI.X R5, R100, R41, R102, 0x2, P4 ;  /* 0x0000002964059211 */ /* 0x000fe200020f1466 */
[----:B------:R-:W-:-:S02]  /*27150*/  IMAD.MOV.U32 R100, RZ, RZ, R94 ;  /* 0x000000ffff647224 */ /* 0x000fc400078e005e */
[----:B------:R-:W-:Y:S02]  /*27160*/  IMAD.MOV.U32 R94, RZ, RZ, R73 ;  /* 0x000000ffff5e7224 */ /* 0x000fe400078e0049 */
[----:B------:R-:W-:Y:S01]  /*27170*/  IMAD.MOV.U32 R102, RZ, RZ, R95 ;  /* 0x000000ffff667224 */ /* 0x000fe200078e005f */
[----:B------:R-:W-:Y:S01]  /*27180*/  MOV R95, R77 ;  /* 0x0000004d005f7202 */ /* 0x000fe20000000f00 */
[----:B------:R-:W-:Y:S01]  /*27190*/  IMAD.MOV.U32 R73, RZ, RZ, R69 ;  /* 0x000000ffff497224 */ /* 0x000fe200078e0045 */
[----:B------:R-:W-:Y:S01]  /*271a0*/  ISETP.GE.AND P2, PT, R111, UR4, PT ;  /* 0x000000046f007c0c */ /* 0x000fe2000bf46270 */
        /* <DEDUP_REMOVED lines=9> */
[----:B------:R-:W-:Y:S01]  /*27240*/  MOV R21, R13 ;  /* 0x0000000d00157202 */ /* 0x000fe20000000f00 */
[----:B------:R-:W-:-:S02]  /*27250*/  IMAD.MOV.U32 R54, RZ, RZ, R42 ;  /* 0x000000ffff367224 */ /* 0x000fc400078e002a */
[----:B------:R-:W-:Y:S02]  /*27260*/  IMAD.MOV.U32 R42, RZ, RZ, R14 ;  /* 0x000000ffff2a7224 */ /* 0x000fe400078e000e */
[----:B------:R-:W-:Y:S02]  /*27270*/  IMAD.MOV.U32 R13, RZ, RZ, R9 ;  /* 0x000000ffff0d7224 */ /* 0x000fe400078e0009 */
[----:B------:R-:W-:Y:S02]  /*27280*/  IMAD.MOV.U32 R9, RZ, RZ, R7 ;  /* 0x000000ffff097224 */ /* 0x000fe400078e0007 */
[----:B------:R-:W-:Y:S02]  /*27290*/  IMAD.MOV.U32 R14, RZ, RZ, R6 ;  /* 0x000000ffff0e7224 */ /* 0x000fe400078e0006 */
[----:B------:R-:W-:Y:S02]  /*272a0*/  @!P1 IMAD.MOV.U32 R6, RZ, RZ, R81 ;  /* 0x000000ffff069224 */ /* 0x000fe400078e0051 */
[----:B------:R-:W-:Y:S01]  /*272b0*/  @!P1 IMAD.MOV.U32 R7, RZ, RZ, R65 ;  /* 0x000000ffff079224 */ /* 0x000fe200078e0041 */
[----:B------:R-:W-:Y:S04]  /*272c0*/  @!P0 ST.E.64 desc[UR46][R2.64], R24 ;  /* 0x0000001802008985 */ /* 0x000fe8000c101b2e */
[----:B------:R0:W-:Y:S02]  /*272d0*/  @!P1 ST.E.64 desc[UR46][R4.64], R6 ;  /* 0x0000000604009985 */ /* 0x0001e4000c101b2e */
[----:B0-----:R-:W-:-:S04]  /*272e0*/  @!P2 LEA R4, P4, R111, R40, 0x2 ;  /* 0x000000286f04a211 */ /* 0x001fc800078810ff */
[----:B------:R-:W-:Y:S02]  /*272f0*/  @!P2 LEA.HI.X R5, R111, R41, R117, 0x2, P4 ;  /* 0x000000296f05a211 */ /* 0x000fe400020f1475 */
[----:B------:R-:W3:Y:S01]  /*27300*/  LDL R117, [R1+0x1a0] ;  /* 0x0001a00001757983 */ /* 0x000ee20000100800 */
[----:B------:R-:W-:Y:S02]  /*27310*/  ISETP.GE.AND P3, PT, R112, UR4, PT ;  /* 0x0000000470007c0c */ /* 0x000fe4000bf66270 */
[----:B------:R-:W-:Y:S01]  /*27320*/  ISETP.GE.AND P1, PT, R108, UR4, PT ;  /* 0x000000046c007c0c */ /* 0x000fe2000bf26270 */
[----:B------:R-:W-:Y:S01]  /*27330*/  @!P2 IMAD.MOV.U32 R6, RZ, RZ, R44 ;  /* 0x000000ffff06a224 */ /* 0x000fe200078e002c */
[----:B------:R-:W-:Y:S01]  /*27340*/  @!P2 MOV R7, R85 ;  /* 0x000000550007a202 */ /* 0x000fe20000000f00 */
[----:B------:R-:W4:Y:S08]  /*27350*/  LDL R111, [R1+0x1a4] ;  /* 0x0001a400016f7983 */ /* 0x000f300000100800 */
[----:B------:R-:W-:-:S04]  /*27360*/  @!P3 LEA R2, P5, R112, R40, 0x2 ;  /* 0x000000287002b211 */ /* 0x000fc800078a10ff */
[----:B------:R-:W-:Y:S02]  /*27370*/  @!P3 LEA.HI.X R3, R112, R41, R116, 0x2, P5 ;  /* 0x000000297003b211 */ /* 0x000fe400028f1474 */
[----:B------:R-:W-:Y:S01]  /*27380*/  ISETP.GE.AND P0, PT, R110, UR4, PT ;  /* 0x000000046e007c0c */ /* 0x000fe2000bf06270 */
[----:B------:R-:W5:Y:S04]  /*27390*/  LDL R116, [R1+0x10c] ;  /* 0x00010c0001747983 */ /* 0x000f680000100800 */
[----:B------:R-:W-:Y:S04]  /*273a0*/  @!P3 ST.E.64 desc[UR46][R2.64], R26 ;  /* 0x0000001a0200b985 */ /* 0x000fe8000c101b2e */
[----:B------:R0:W-:Y:S04]  /*273b0*/  @!P2 ST.E.64 desc[UR46][R4.64], R6 ;  /* 0x000000060400a985 */ /* 0x0001e8000c101b2e */
[----:B------:R-:W2:Y:S01]  /*273c0*/  LDL R112, [R1+0x108] ;  /* 0x0001080001707983 */ /* 0x000ea20000100800 */
[----:B0-----:R-:W-:-:S04]  /*273d0*/  @!P1 LEA R6, P4, R108, R40, 0x2 ;  /* 0x000000286c069211 */ /* 0x001fc800078810ff */
[-C--:B---3--:R-:W-:Y:S02]  /*273e0*/  @!P1 LEA.HI.X R7, R108, R41.reuse, R117, 0x2, P4 ;  /* 0x000000296c079211 */ /* 0x088fe400020f1475 */
[----:B------:R-:W3:Y:S01]  /*273f0*/  LDL R117, [R1+0x19c] ;  /* 0x00019c0001757983 */ /* 0x000ee20000100800 */
[----:B------:R-:W-:Y:S02]  /*27400*/  ISETP.GE.AND P3, PT, R106, UR4, PT ;  /* 0x000000046a007c0c */ /* 0x000fe4000bf66270 */
[CC--:B------:R-:W-:Y:S01]  /*27410*/  @!P0 LEA R2, P5, R110.reuse, R40.reuse, 0x2 ;  /* 0x000000286e028211 */ /* 0x0c0fe200078a10ff */
[----:B------:R-:W-:Y:S02]  /*27420*/  @!P0 IMAD.MOV.U32 R4, RZ, RZ, R32 ;  /* 0x000000ffff048224 */ /* 0x000fe400078e0020 */
[----:B------:R-:W-:Y:S01]  /*27430*/  @!P0 IMAD.MOV.U32 R5, RZ, RZ, R36 ;  /* 0x000000ffff058224 */ /* 0x000fe200078e0024 */
[----:B----4-:R-:W-:Y:S02]  /*27440*/  @!P0 LEA.HI.X R3, R110, R41, R111, 0x2, P5 ;  /* 0x000000296e038211 */ /* 0x010fe400028f146f */
[----:B------:R-:W-:Y:S01]  /*27450*/  ISETP.GE.AND P2, PT, R104, UR4, PT ;  /* 0x0000000468007c0c */ /* 0x000fe2000bf46270 */
[----:B------:R-:W4:Y:S04]  /*27460*/  LDL R110, [R1+0x100] ;  /* 0x00010000016e7983 */ /* 0x000f280000100800 */
[----:B------:R0:W-:Y:S02]  /*27470*/  @!P0 ST.E.64 desc[UR46][R2.64], R4 ;  /* 0x0000000402008985 */ /* 0x0001e4000c101b2e */
[----:B0-----:R-:W-:-:S04]  /*27480*/  @!P3 LEA R2, P5, R106, R40, 0x2 ;  /* 0x000000286a02b211 */ /* 0x001fc800078a10ff */
[----:B---3--:R-:W-:Y:S02]  /*27490*/  @!P3 LEA.HI.X R3, R106, R41, R117, 0x2, P5 ;  /* 0x000000296a03b211 */ /* 0x008fe400028f1475 */
[----:B------:R-:W3:Y:S01]  /*274a0*/  LDL R117, [R1+0x198] ;  /* 0x0001980001757983 */ /* 0x000ee20000100800 */
[----:B------:R-:W-:Y:S01]  /*274b0*/  @!P1 MOV R4, R89 ;  /* 0x0000005900049202 */ /* 0x000fe20000000f00 */
[----:B------:R-:W-:-:S05]  /*274c0*/  @!P1 IMAD.MOV.U32 R5, RZ, RZ, R93 ;  /* 0x000000ffff059224 */ /* 0x000fca00078e005d */
[----:B------:R0:W-:Y:S02]  /*274d0*/  @!P1 ST.E.64 desc[UR46][R6.64], R4 ;  /* 0x0000000406009985 */ /* 0x0001e4000c101b2e */
[----:B0-----:R-:W-:-:S04]  /*274e0*/  @!P2 LEA R6, P4, R104, R40, 0x2 ;  /* 0x000000286806a211 */ /* 0x001fc800078810ff */
[----:B---3--:R-:W-:Y:S02]  /*274f0*/  @!P2 LEA.HI.X R7, R104, R41, R117, 0x2, P4 ;  /* 0x000000296807a211 */ /* 0x008fe400020f1475 */
[----:B------:R-:W3:Y:S01]  /*27500*/  LDL R117, [R1+0x194] ;  /* 0x0001940001757983 */ /* 0x000ee20000100800 */
[----:B------:R-:W-:Y:S01]  /*27510*/  ISETP.GE.AND P0, PT, R105, UR4, PT ;  /* 0x0000000469007c0c */ /* 0x000fe2000bf06270 */
[----:B------:R-:W-:Y:S01]  /*27520*/  @!P3 IMAD.MOV.U32 R5, RZ, RZ, R45 ;  /* 0x000000ffff05b224 */ /* 0x000fe200078e002d */
[----:B------:R-:W-:-:S05]  /*27530*/  @!P3 MOV R4, R37 ;  /* 0x000000250004b202 */ /* 0x000fca0000000f00 */
[----:B------:R0:W-:Y:S06]  /*27540*/  @!P3 ST.E.64 desc[UR46][R2.64], R4 ;  /* 0x000000040200b985 */ /* 0x0001ec000c101b2e */
[----:B0-----:R-:W-:-:S04]  /*27550*/  @!P0 LEA R2, P5, R105, R40, 0x2 ;  /* 0x0000002869028211 */ /* 0x001fc800078a10ff */
[----:B---3--:R-:W-:Y:S02]  /*27560*/  @!P0 LEA.HI.X R3, R105, R41, R117, 0x2, P5 ;  /* 0x0000002969038211 */ /* 0x008fe400028f1475 */
[----:B------:R-:W3:Y:S01]  /*27570*/  LDL R117, [R1+0x190] ;  /* 0x0001900001757983 */ /* 0x000ee20000100800 */
[----:B------:R-:W-:Y:S01]  /*27580*/  ISETP.GE.AND P1, PT, R109, UR4, PT ;  /* 0x000000046d007c0c */ /* 0x000fe2000bf26270 */
[----:B------:R-:W-:Y:S02]  /*27590*/  @!P2 IMAD.MOV.U32 R4, RZ, RZ, R97 ;  /* 0x000000ffff04a224 */ /* 0x000fe400078e0061 */
[----:B------:R-:W-:-:S05]  /*275a0*/  @!P2 IMAD.MOV.U32 R5, RZ, RZ, R101 ;  /* 0x000000ffff05a224 */ /* 0x000fca00078e0065 */
[----:B------:R0:W-:Y:S05]  /*275b0*/  @!P2 ST.E.64 desc[UR46][R6.64], R4 ;  /* 0x000000040600a985 */ /* 0x0001ea000c101b2e */
[----:B0-----:R-:W-:-:S04]  /*275c0*/  @!P1 LEA R4, P4, R109, R40, 0x2 ;  /* 0x000000286d049211 */ /* 0x001fc800078810ff */
[----:B---3--:R-:W-:Y:S02]  /*275d0*/  @!P1 LEA.HI.X R5, R109, R41, R117, 0x2, P4 ;  /* 0x000000296d059211 */ /* 0x008fe400020f1475 */
[----:B------:R-:W3:Y:S01]  /*275e0*/  LDL R117, [R1+0x18c] ;  /* 0x00018c0001757983 */ /* 0x000ee20000100800 */
[----:B-----5:R-:W-:-:S03]  /*275f0*/  ISETP.GE.AND P3, PT, R116, UR4, PT ;  /* 0x0000000474007c0c */ /* 0x020fc6000bf66270 */
[----:B------:R0:W-:Y:S10]  /*27600*/  @!P0 ST.E.64 desc[UR46][R2.64], R46 ;  /* 0x0000002e02008985 */ /* 0x0001f4000c101b2e */
[----:B0-----:R-:W-:Y:S01]  /*27610*/  @!P3 LEA R2, P5, R116, R40, 0x2 ;  /* 0x000000287402b211 */ /* 0x001fe200078a10ff */
        /* <DEDUP_REMOVED lines=27> */
[----:B------:R-:W-:Y:S01]  /*277d0*/  IMAD.MOV.U32 R102, RZ, RZ, R95 ;  /* 0x000000ffff667224 */ /* 0x000fe200078e005f */
[----:B---3--:R-:W-:Y:S01]  /*277e0*/  @!P3 LEA.HI.X R3, R116, R41, R117, 0x2, P5 ;  /* 0x000000297403b211 */ /* 0x008fe200028f1475 */
[----:B------:R-:W3:Y:S04]  /*277f0*/  LDL R12, [R1+0x13c] ;  /* 0x00013c00010c7983 */ /* 0x000ee80000100800 */
[----:B------:R-:W5:Y:S01]  /*27800*/  LDL R116, [R1+0x188] ;  /* 0x0001880001747983 */ /* 0x000f620000100800 */
        /* <DEDUP_REMOVED lines=14> */
[----:B------:R-:W4:Y:S01]  /*278f0*/  LDL R42, [R1+0xd4] ;  /* 0x0000d400012a7983 */ /* 0x000f220000100800 */
[-C--:B------:R-:W-:Y:S02]  /*27900*/  @!P1 LOP3.LUT R59, R59, R58.reuse, RZ, 0x3c, !PT ;  /* 0x0000003a3b3b9212 */ /* 0x080fe400078e3cff */
[----:B--2---:R-:W-:Y:S02]  /*27910*/  ISETP.GE.AND P2, PT, R112, UR4, PT ;  /* 0x0000000470007c0c */ /* 0x004fe4000bf46270 */
[----:B------:R-:W-:Y:S01]  /*27920*/  @!P1 LOP3.LUT R58, R59, R58, RZ, 0x3c, !PT ;  /* 0x0000003a3b3a9212 */ /* 0x000fe200078e3cff */
[----:B------:R-:W-:Y:S01]  /*27930*/  IMAD.MOV.U32 R104, RZ, RZ, R94 ;  /* 0x000000ffff687224 */ /* 0x000fe200078e005e */
[----:B------:R-:W-:Y:S02]  /*27940*/  ISETP.GE.AND P0, PT, R111, UR4, PT ;  /* 0x000000046f007c0c */ /* 0x000fe4000bf06270 */
[----:B------:R-:W-:Y:S01]  /*27950*/  @!P1 LOP3.LUT R59, R59, R58, RZ, 0x3c, !PT ;  /* 0x0000003a3b3b9212 */ /* 0x000fe200078e3cff */
[----:B------:R-:W-:-:S04]  /*27960*/  IMAD.MOV.U32 R105, RZ, RZ, R104 ;  /* 0x000000ffff697224 */ /* 0x000fc800078e0068 */
[----:B------:R0:W-:Y:S01]  /*27970*/  @!P1 ST.E.64 desc[UR46][R4.64], R58 ;  /* 0x0000003a04009985 */ /* 0x0001e2000c101b2e */
[----:B------:R-:W-:-:S03]  /*27980*/  IMAD.MOV.U32 R109, RZ, RZ, R105 ;  /* 0x000000ffff6d7224 */ /* 0x000fc600078e0069 */
[----:B------:R1:W-:Y:S01]  /*27990*/  @!P3 ST.E.64 desc[UR46][R2.64], R48 ;  /* 0x000000300200b985 */ /* 0x0003e2000c101b2e */
[-C--:B0-----:R-:W-:Y:S02]  /*279a0*/  @!P2 LEA R4, P4, R112, R40.reuse, 0x2 ;  /* 0x000000287004a211 */ /* 0x081fe400078810ff */
[----:B-1----:R-:W-:Y:S01]  /*279b0*/  @!P0 LEA R2, P5, R111, R40, 0x2 ;  /* 0x000000286f028211 */ /* 0x002fe200078a10ff */
[----:B------:R-:W-:Y:S02]  /*279c0*/  IMAD.MOV.U32 R94, RZ, RZ, R77 ;  /* 0x000000ffff5e7224 */ /* 0x000fe400078e004d */
[----:B------:R-:W-:Y:S02]  /*279d0*/  IMAD.MOV.U32 R21, RZ, RZ, R13 ;  /* 0x000000ffff157224 */ /* 0x000fe400078e000d */
[----:B------:R-:W-:Y:S02]  /*279e0*/  IMAD.MOV.U32 R77, RZ, RZ, R73 ;  /* 0x000000ffff4d7224 */ /* 0x000fe400078e0049 */
[----:B------:R-:W-:-:S02]  /*279f0*/  IMAD.MOV.U32 R13, RZ, RZ, R9 ;  /* 0x000000ffff0d7224 */ /* 0x000fc400078e0009 */
[----:B------:R-:W-:Y:S01]  /*27a00*/  IMAD.MOV.U32 R73, RZ, RZ, R72 ;  /* 0x000000ffff497224 */ /* 0x000fe200078e0048 */
[----:B------:R-:W2:Y:S01]  /*27a10*/  LDL R9, [R1+0xd8] ;  /* 0x0000d80001097983 */ /* 0x000ea20000100800 */
[----:B------:R-:W-:Y:S02]  /*27a20*/  IMAD.MOV.U32 R72, RZ, RZ, R69 ;  /* 0x000000ffff487224 */ /* 0x000fe400078e0045 */
[----:B------:R-:W-:Y:S01]  /*27a30*/  IMAD.MOV.U32 R104, RZ, RZ, R94 ;  /* 0x000000ffff687224 */ /* 0x000fe200078e005e */
[----:B------:R-:W-:Y:S01]  /*27a40*/  MOV R69, R61 ;  /* 0x0000003d00457202 */ /* 0x000fe20000000f00 */
[----:B------:R-:W-:Y:S02]  /*27a50*/  IMAD.MOV.U32 R94, RZ, RZ, R77 ;  /* 0x000000ffff5e7224 */ /* 0x000fe400078e004d */
[----:B------:R-:W-:Y:S01]  /*27a60*/  IMAD.MOV.U32 R77, RZ, RZ, R73 ;  /* 0x000000ffff4d7224 */ /* 0x000fe200078e0049 */
[----:B------:R-:W-:Y:S01]  /*27a70*/  MOV R73, R72 ;  /* 0x0000004800497202 */ /* 0x000fe20000000f00 */
[----:B------:R-:W-:Y:S01]  /*27a80*/  IMAD.MOV.U32 R61, RZ, RZ, R55 ;  /* 0x000000ffff3d7224 */ /* 0x000fe200078e0037 */
[----:B------:R-:W-:Y:S01]  /*27a90*/  MOV R105, R104 ;  /* 0x0000006800697202 */ /* 0x000fe20000000f00 */
[----:B------:R-:W-:-:S02]  /*27aa0*/  IMAD.MOV.U32 R55, RZ, RZ, R54 ;  /* 0x000000ffff377224 */ /* 0x000fc400078e0036 */
[----:B------:R-:W-:Y:S02]  /*27ab0*/  IMAD.MOV.U32 R104, RZ, RZ, R94 ;  /* 0x000000ffff687224 */ /* 0x000fe400078e005e */
[----:B------:R-:W-:Y:S02]  /*27ac0*/  IMAD.MOV.U32 R94, RZ, RZ, R77 ;  /* 0x000000ffff5e7224 */ /* 0x000fe400078e004d */
[----:B------:R-:W-:Y:S02]  /*27ad0*/  IMAD.MOV.U32 R77, RZ, RZ, R73 ;  /* 0x000000ffff4d7224 */ /* 0x000fe400078e0049 */
[----:B------:R-:W-:Y:S02]  /*27ae0*/  IMAD.MOV.U32 R72, RZ, RZ, R69 ;  /* 0x000000ffff487224 */ /* 0x000fe400078e0045 */
[----:B------:R-:W-:Y:S02]  /*27af0*/  IMAD.MOV.U32 R69, RZ, RZ, R61 ;  /* 0x000000ffff457224 */ /* 0x000fe400078e003d */
[----:B------:R-:W-:-:S02]  /*27b00*/  IMAD.MOV.U32 R61, RZ, RZ, R55 ;  /* 0x000000ffff3d7224 */ /* 0x000fc400078e0037 */
[----:B------:R-:W-:Y:S01]  /*27b10*/  IMAD.MOV.U32 R73, RZ, RZ, R72 ;  /* 0x000000ffff497224 */ /* 0x000fe200078e0048 */
[----:B-----5:R-:W-:Y:S01]  /*27b20*/  @!P2 LEA.HI.X R5, R112, R41, R116, 0x2, P4 ;  /* 0x000000297005a211 */ /* 0x020fe200020f1474 */
[----:B------:R-:W-:-:S05]  /*27b30*/  IMAD.MOV.U32 R112, RZ, RZ, R109 ;  /* 0x000000ffff707224 */ /* 0x000fca00078e006d */
[----:B------:R-:W-:Y:S02]  /*27b40*/  @!P0 LEA.HI.X R3, R111, R41, R112, 0x2, P5 ;  /* 0x000000296f038211 */ /* 0x000fe400028f1470 */
[----:B------:R-:W5:Y:S01]  /*27b50*/  LDL R111, [R1+0x180] ;  /* 0x00018000016f7983 */ /* 0x000f620000100800 */
[----:B------:R-:W-:Y:S01]  /*27b60*/  MOV R109, R105 ;  /* 0x00000069006d7202 */ /* 0x000fe20000000f00 */
[----:B------:R-:W-:Y:S02]  /*27b70*/  IMAD.MOV.U32 R105, RZ, RZ, R104 ;  /* 0x000000ffff697224 */ /* 0x000fe400078e0068 */
[----:B------:R-:W-:Y:S02]  /*27b80*/  IMAD.MOV.U32 R104, RZ, RZ, R94 ;  /* 0x000000ffff687224 */ /* 0x000fe400078e005e */
[----:B------:R-:W-:Y:S02]  /*27b90*/  IMAD.MOV.U32 R94, RZ, RZ, R77 ;  /* 0x000000ffff5e7224 */ /* 0x000fe400078e004d */
[----:B----4-:R-:W-:-:S02]  /*27ba0*/  IMAD.MOV.U32 R54, RZ, RZ, R42 ;  /* 0x000000ffff367224 */ /* 0x010fc400078e002a */
[----:B------:R-:W-:Y:S02]  /*27bb0*/  IMAD.MOV.U32 R42, RZ, RZ, R21 ;  /* 0x000000ffff2a7224 */ /* 0x000fe400078e0015 */
[----:B------:R-:W-:Y:S02]  /*27bc0*/  IMAD.MOV.U32 R21, RZ, RZ, R11 ;  /* 0x000000ffff157224 */ /* 0x000fe400078e000b */
[----:B------:R-:W-:Y:S01]  /*27bd0*/  IMAD.MOV.U32 R11, RZ, RZ, R10 ;  /* 0x000000ffff0b7224 */ /* 0x000fe200078e000a */
[----:B------:R-:W-:Y:S01]  /*27be0*/  MOV R10, R8 ;  /* 0x00000008000a7202 */ /* 0x000fe20000000f00 */
[----:B------:R-:W-:Y:S01]  /*27bf0*/  IMAD.MOV.U32 R77, RZ, RZ, R21 ;  /* 0x000000ffff4d7224 */ /* 0x000fe200078e0015 */
[----:B------:R-:W4:Y:S03]  /*27c00*/  LDL R8, [R1+0xb8] ;  /* 0x0000b80001087983 */ /* 0x000f260000100800 */
[----:B------:R-:W-:-:S02]  /*27c10*/  IMAD.MOV.U32 R21, RZ, RZ, R10 ;  /* 0x000000ffff157224 */ /* 0x000fc400078e000a */
[----:B------:R-:W3:Y:S01]  /*27c20*/  LDL R10, [R1+0x158] ;  /* 0x00015800010a7983 */ /* 0x000ee20000100800 */
[----:B------:R-:W-:Y:S02]  /*27c30*/  IMAD.MOV.U32 R55, RZ, RZ, R54 ;  /* 0x000000ffff377224 */ /* 0x000fe400078e0036 */
[----:B------:R-:W-:Y:S02]  /*27c40*/  IMAD.MOV.U32 R54, RZ, RZ, R42 ;  /* 0x000000ffff367224 */ /* 0x000fe400078e002a */
[----:B------:R-:W4:Y:S02]  /*27c50*/  LDL R42, [R1+0x14c] ;  /* 0x00014c00012a7983 */ /* 0x000f240000100800 */
[----:B------:R-:W-:Y:S02]  /*27c60*/  IMAD.MOV.U32 R72, RZ, RZ, R54 ;  /* 0x000000ffff487224 */ /* 0x000fe400078e0036 */
[----:B------:R-:W4:Y:S01]  /*27c70*/  LDL R54, [R1+0x150] ;  /* 0x0001500001367983 */ /* 0x000f220000100800 */
[----:B------:R-:W-:-:S02]  /*27c80*/  ISETP.GE.AND P3, PT, R108, UR4, PT ;  /* 0x000000046c007c0c */ /* 0x000fc4000bf66270 */
[----:B------:R-:W-:Y:S01]  /*27c90*/  ISETP.GE.AND P1, PT, R110, UR4, PT ;  /* 0x000000046e007c0c */ /* 0x000fe2000bf26270 */
[----:B------:R-:W-:Y:S01]  /*27ca0*/  @!P2 IMAD.MOV.U32 R6, RZ, RZ, R113 ;  /* 0x000000ffff06a224 */ /* 0x000fe200078e0071 */
[----:B------:R-:W-:-:S05]  /*27cb0*/  @!P2 MOV R7, R70 ;  /* 0x000000460007a202 */ /* 0x000fca0000000f00 */
[----:B------:R0:W-:Y:S01]  /*27cc0*/  @!P2 ST.E.64 desc[UR46][R4.64], R6 ;  /* 0x000000060400a985 */ /* 0x0001e2000c101b2e */
[----:B------:R-:W-:-:S03]  /*27cd0*/  ISETP.GE.AND P2, PT, R106, UR4, PT ;  /* 0x000000046a007c0c */ /* 0x000fc6000bf46270 */
[----:B------:R1:W-:Y:S01]  /*27ce0*/  @!P0 ST.E.64 desc[UR46][R2.64], R50 ;  /* 0x0000003202008985 */ /* 0x0003e2000c101b2e */
[----:B------:R-:W-:Y:S02]  /*27cf0*/  ISETP.GE.AND P0, PT, R100, UR4, PT ;  /* 0x0000000464007c0c */ /* 0x000fe4000bf06270 */
[-C--:B0-----:R-:W-:Y:S02]  /*27d00*/  @!P1 LEA R4, P4, R110, R40.reuse, 0x2 ;  /* 0x000000286e049211 */ /* 0x081fe400078810ff */
[----:B-1----:R-:W-:-:S04]  /*27d10*/  @!P3 LEA R2, P5, R108, R40, 0x2 ;  /* 0x000000286c02b211 */ /* 0x002fc800078a10ff */
[----:B------:R-:W-:Y:S01]  /*27d20*/  @!P3 LEA.HI.X R3, R108, R41, R109, 0x2, P5 ;  /* 0x000000296c03b211 */ /* 0x000fe200028f146d */
[----:B------:R-:W-:Y:S02]  /*27d30*/  IMAD.MOV.U32 R108, RZ, RZ, R105 ;  /* 0x000000ffff6c7224 */ /* 0x000fe400078e0069 */
[----:B------:R-:W-:Y:S02]  /*27d40*/  IMAD.MOV.U32 R105, RZ, RZ, R94 ;  /* 0x000000ffff697224 */ /* 0x000fe400078e005e */
[----:B------:R-:W-:Y:S02]  /*27d50*/  IMAD.MOV.U32 R94, RZ, RZ, R73 ;  /* 0x000000ffff5e7224 */ /* 0x000fe400078e0049 */
[----:B------:R-:W-:Y:S02]  /*27d60*/  IMAD.MOV.U32 R73, RZ, RZ, R53 ;  /* 0x000000ffff497224 */ /* 0x000fe400078e0035 */
[----:B------:R-:W-:Y:S01]  /*27d70*/  @!P3 IMAD.MOV.U32 R53, RZ, RZ, R60 ;  /* 0x000000ffff35b224 */ /* 0x000fe200078e003c */
[----:B------:R-:W-:Y:S01]  /*27d80*/  @!P2 MOV R7, R75 ;  /* 0x0000004b0007a202 */ /* 0x000fe20000000f00 */
[----:B------:R-:W-:Y:S01]  /*27d90*/  @!P2 IMAD.MOV.U32 R6, RZ, RZ, R71 ;  /* 0x000000ffff06a224 */ /* 0x000fe200078e0047 */
[----:B-----5:R-:W-:-:S05]  /*27da0*/  @!P1 LEA.HI.X R5, R110, R41, R111, 0x2, P4 ;  /* 0x000000296e059211 */ /* 0x020fca00020f146f */
[----:B------:R0:W-:Y:S01]  /*27db0*/  @!P1 ST.E.64 desc[UR46][R4.64], R66 ;  /* 0x0000004204009985 */ /* 0x0001e2000c101b2e */
[----:B------:R-:W-:-:S03]  /*27dc0*/  ISETP.GE.AND P1, PT, R102, UR4, PT ;  /* 0x0000000466007c0c */ /* 0x000fc6000bf26270 */
[----:B------:R1:W-:Y:S01]  /*27dd0*/  @!P3 ST.E.64 desc[UR46][R2.64], R52 ;  /* 0x000000340200b985 */ /* 0x0003e2000c101b2e */
[----:B------:R-:W-:Y:S02]  /*27de0*/  ISETP.GE.AND P3, PT, R95, UR4, PT ;  /* 0x000000045f007c0c */ /* 0x000fe4000bf66270 */
[-C--:B0-----:R-:W-:Y:S02]  /*27df0*/  @!P2 LEA R4, P4, R106, R40.reuse, 0x2 ;  /* 0x000000286a04a211 */ /* 0x081fe400078810ff */
[----:B-1----:R-:W-:Y:S02]  /*27e00*/  @!P0 LEA R2, P5, R100, R40, 0x2 ;  /* 0x0000002864028211 */ /* 0x002fe400078a10ff */
[-C--:B------:R-:W-:Y:S02]  /*27e10*/  @!P2 LEA.HI.X R5, R106, R41.reuse, R108, 0x2, P4 ;  /* 0x000000296a05a211 */ /* 0x080fe400020f146c */
[----:B------:R-:W-:Y:S01]  /*27e20*/  @!P0 LEA.HI.X R3, R100, R41, R105, 0x2, P5 ;  /* 0x0000002964038211 */ /* 0x000fe200028f1469 */
[----:B------:R-:W-:-:S02]  /*27e30*/  IMAD.MOV.U32 R100, RZ, RZ, R94 ;  /* 0x000000ffff647224 */ /* 0x000fc400078e005e */
[----:B------:R-:W-:Y:S01]  /*27e40*/  IMAD.MOV.U32 R94, RZ, RZ, R73 ;  /* 0x000000ffff5e7224 */ /* 0x000fe200078e0049 */
[----:B------:R0:W-:Y:S01]  /*27e50*/  @!P2 ST.E.64 desc[UR46][R4.64], R6 ;  /* 0x000000060400a985 */ /* 0x0001e2000c101b2e */
[----:B------:R-:W-:Y:S01]  /*27e60*/  IMAD.MOV.U32 R73, RZ, RZ, R63 ;  /* 0x000000ffff497224 */ /* 0x000fe200078e003f */
[----:B------:R-:W-:Y:S01]  /*27e70*/  ISETP.GE.AND P2, PT, R77, UR4, PT ;  /* 0x000000044d007c0c */ /* 0x000fe2000bf46270 */
[----:B------:R-:W-:-:S05]  /*27e80*/  @!P0 IMAD.MOV.U32 R63, RZ, RZ, R68 ;  /* 0x000000ffff3f8224 */ /* 0x000fca00078e0044 */
[----:B------:R1:W-:Y:S01]  /*27e90*/  @!P0 ST.E.64 desc[UR46][R2.64], R62 ;  /* 0x0000003e02008985 */ /* 0x0003e2000c101b2e */
[----:B------:R-:W-:Y:S02]  /*27ea0*/  ISETP.GE.AND P0, PT, R72, UR4, PT ;  /* 0x0000000448007c0c */ /* 0x000fe4000bf06270 */
[CC--:B0-----:R-:W-:Y:S01]  /*27eb0*/  @!P1 LEA R4, P4, R102.reuse, R40.reuse, 0x2 ;  /* 0x0000002866049211 */ /* 0x0c1fe200078810ff */
[----:B------:R-:W-:Y:S02]  /*27ec0*/  @!P1 IMAD.MOV.U32 R6, RZ, RZ, R79 ;  /* 0x000000ffff069224 */ /* 0x000fe400078e004f */
[----:B------:R-:W-:Y:S01]  /*27ed0*/  @!P1 IMAD.MOV.U32 R7, RZ, RZ, R83 ;  /* 0x000000ffff079224 */ /* 0x000fe200078e0053 */
[----:B------:R-:W-:Y:S02]  /*27ee0*/  @!P1 LEA.HI.X R5, R102, R41, R104, 0x2, P4 ;  /* 0x0000002966059211 */ /* 0x000fe400020f1468 */
[----:B-1----:R-:W-:-:S03]  /*27ef0*/  @!P3 LEA R2, P5, R95, R40, 0x2 ;  /* 0x000000285f02b211 */ /* 0x002fc600078a10ff */
[----:B------:R0:W-:Y:S01]  /*27f00*/  @!P1 ST.E.64 desc[UR46][R4.64], R6 ;  /* 0x0000000604009985 */ /* 0x0001e2000c101b2e */
[----:B------:R-:W-:Y:S02]  /*27f10*/  ISETP.GE.AND P1, PT, R64, UR4, PT ;  /* 0x0000000440007c0c */ /* 0x000fe4000bf26270 */
[-C--:B------:R-:W-:Y:S02]  /*27f20*/  @!P3 LEA.HI.X R3, R95, R41.reuse, R100, 0x2, P5 ;  /* 0x000000295f03b211 */ /* 0x080fe400028f1464 */
[----:B------:R-:W-:Y:S02]  /*27f30*/  @!P3 MOV R75, R76 ;  /* 0x0000004c004bb202 */ /* 0x000fe40000000f00 */
[C---:B0-----:R-:W-:Y:S01]  /*27f40*/  @!P2 LEA R4, P4, R77.reuse, R40, 0x2 ;  /* 0x000000284d04a211 */ /* 0x041fe200078810ff */
[----:B------:R-:W-:Y:S02]  /*27f50*/  @!P2 IMAD.MOV.U32 R6, RZ, RZ, R98 ;  /* 0x000000ffff06a224 */ /* 0x000fe400078e0062 */
[----:B------:R0:W-:Y:S01]  /*27f60*/  @!P3 ST.E.64 desc[UR46][R2.64], R74 ;  /* 0x0000004a0200b985 */ /* 0x0001e2000c101b2e */
[----:B------:R-:W-:Y:S01]  /*27f70*/  @!P2 IMAD.MOV.U32 R7, RZ, RZ, R87 ;  /* 0x000000ffff07a224 */ /* 0x000fe200078e0057 */
[----:B------:R-:W-:-:S02]  /*27f80*/  @!P2 LEA.HI.X R5, R77, R41, R94, 0x2, P4 ;  /* 0x000000294d05a211 */ /* 0x000fc400020f145e */
[----:B------:R-:W-:Y:S01]  /*27f90*/  ISETP.GE.AND P3, PT, R57, UR4, PT ;  /* 0x0000000439007c0c */ /* 0x000fe2000bf66270 */
[----:B------:R-:W-:Y:S02]  /*27fa0*/  @!P0 IMAD.MOV.U32 R79, RZ, RZ, R80 ;  /* 0x000000ffff4f8224 */ /* 0x000fe400078e0050 */
[----:B------:R1:W-:Y:S01]  /*27fb0*/  @!P2 ST.E.64 desc[UR46][R4.64], R6 ;  /* 0x000000060400a985 */ /* 0x0003e2000c101b2e */
[----:B--2---:R-:W-:Y:S02]  /*27fc0*/  ISETP.GE.AND P2, PT, R9, UR4, PT ;  /* 0x0000000409007c0c */ /* 0x004fe4000bf46270 */
[----:B0-----:R-:W-:-:S04]  /*27fd0*/  @!P0 LEA R2, P5, R72, R40, 0x2 ;  /* 0x0000002848028211 */ /* 0x001fc800078a10ff */
[----:B------:R-:W-:Y:S02]  /*27fe0*/  @!P0 LEA.HI.X R3, R72, R41, R73, 0x2, P5 ;  /* 0x0000002948038211 */ /* 0x000fe400028f1449 */
[----:B-1----:R-:W-:-:S03]  /*27ff0*/  @!P1 LEA R4, P4, R64, R40, 0x2 ;  /* 0x0000002840049211 */ /* 0x002fc600078810ff */
[----:B------:R0:W-:Y:S01]  /*28000*/  @!P0 ST.E.64 desc[UR46][R2.64], R78 ;  /* 0x0000004e02008985 */ /* 0x0001e2000c101b2e */
[----:B------:R-:W-:Y:S01]  /*28010*/  ISETP.GE.AND P0, PT, R55, UR4, PT ;  /* 0x0000000437007c0c */ /* 0x000fe2000bf06270 */
[----:B------:R-:W-:Y:S01]  /*28020*/  @!P1 IMAD.MOV.U32 R6, RZ, RZ, R103 ;  /* 0x000000ffff069224 */ /* 0x000fe200078e0067 */
[----:B------:R-:W-:Y:S01]  /*28030*/  @!P1 LEA.HI.X R5, R64, R41, R69, 0x2, P4 ;  /* 0x0000002940059211 */ /* 0x000fe200020f1445 */
[----:B------:R-:W-:Y:S01]  /*28040*/  @!P1 IMAD.MOV.U32 R7, RZ, RZ, R91 ;  /* 0x000000ffff079224 */ /* 0x000fe200078e005b */
[----:B------:R-:W-:Y:S01]  /*28050*/  ISETP.GE.AND P4, PT, R43, UR4, PT ;  /* 0x000000042b007c0c */ /* 0x000fe2000bf86270 */
[----:B------:R-:W-:-:S03]  /*28060*/  @!P3 IMAD.MOV.U32 R83, RZ, RZ, R84 ;  /* 0x000000ffff53b224 */ /* 0x000fc600078e0054 */
[----:B------:R1:W-:Y:S01]  /*28070*/  @!P1 ST.E.64 desc[UR46][R4.64], R6 ;  /* 0x0000000604009985 */ /* 0x0003e2000c101b2e */
[----:B0-----:R-:W-:-:S04]  /*28080*/  @!P3 LEA R2, P5, R57, R40, 0x2 ;  /* 0x000000283902b211 */ /* 0x001fc800078a10ff */
[-C--:B------:R-:W-:Y:S02]  /*28090*/  @!P3 LEA.HI.X R3, R57, R41.reuse, R61, 0x2, P5 ;  /* 0x000000293903b211 */ /* 0x080fe400028f143d */
[C---:B-1----:R-:W-:Y:S01]  /*280a0*/  @!P2 LEA R4, P1, R9.reuse, R40, 0x2 ;  /* 0x000000280904a211 */ /* 0x042fe200078210ff */
[----:B------:R-:W-:Y:S02]  /*280b0*/  @!P2 IMAD.MOV.U32 R6, RZ, RZ, R107 ;  /* 0x000000ffff06a224 */ /* 0x000fe400078e006b */
[----:B------:R0:W-:Y:S01]  /*280c0*/  @!P3 ST.E.64 desc[UR46][R2.64], R82 ;  /* 0x000000520200b985 */ /* 0x0001e2000c101b2e */
[----:B------:R-:W-:Y:S01]  /*280d0*/  @!P2 IMAD.MOV.U32 R7, RZ, RZ, R114 ;  /* 0x000000ffff07a224 */ /* 0x000fe200078e0072 */
[----:B---3--:R-:W-:Y:S02]  /*280e0*/  @!P2 LEA.HI.X R5, R9, R41, R10, 0x2, P1 ;  /* 0x000000290905a211 */ /* 0x008fe400008f140a */
[----:B------:R-:W-:Y:S01]  /*280f0*/  ISETP.GE.AND P1, PT, R39, UR4, PT ;  /* 0x0000000427007c0c */ /* 0x000fe2000bf26270 */
[----:B------:R-:W-:Y:S01]  /*28100*/  @!P0 IMAD.MOV.U32 R87, RZ, RZ, R88 ;  /* 0x000000ffff578224 */ /* 0x000fe200078e0058 */
[----:B----4-:R-:W-:Y:S01]  /*28110*/  MOV R10, R8 ;  /* 0x00000008000a7202 */ /* 0x010fe20000000f00 */
[----:B------:R1:W-:Y:S01]  /*28120*/  @!P2 ST.E.64 desc[UR46][R4.64], R6 ;  /* 0x000000060400a985 */ /* 0x0003e2000c101b2e */
[----:B------:R-:W-:-:S02]  /*28130*/  @!P4 LEA R8, P3, R43, R40, 0x2 ;  /* 0x000000282b08c211 */ /* 0x000fc400078610ff */
[----:B------:R-:W-:Y:S02]  /*28140*/  ISETP.GE.AND P2, PT, R21, UR4, PT ;  /* 0x0000000415007c0c */ /* 0x000fe4000bf46270 */
[----:B0-----:R-:W-:-:S04]  /*28150*/  @!P0 LEA R2, P5, R55, R40, 0x2 ;  /* 0x0000002837028211 */ /* 0x001fc800078a10ff */
[-C--:B------:R-:W-:Y:S02]  /*28160*/  @!P0 LEA.HI.X R3, R55, R41.reuse, R56, 0x2, P5 ;  /* 0x0000002937038211 */ /* 0x080fe400028f1438 */
[-C--:B------:R-:W-:Y:S02]  /*28170*/  @!P4 LEA.HI.X R9, R43, R41.reuse, R54, 0x2, P3 ;  /* 0x000000292b09c211 */ /* 0x080fe400018f1436 */
[----:B------:R-:W-:Y:S01]  /*28180*/  ISETP.GE.AND P3, PT, R15, UR4, PT ;  /* 0x000000040f007c0c */ /* 0x000fe2000bf66270 */
[----:B------:R0:W-:Y:S01]  /*28190*/  @!P0 ST.E.64 desc[UR46][R2.64], R86 ;  /* 0x0000005602008985 */ /* 0x0001e2000c101b2e */
[----:B-1----:R-:W-:Y:S01]  /*281a0*/  @!P1 LEA R4, P0, R39, R40, 0x2 ;  /* 0x0000002827049211 */ /* 0x002fe200078010ff */
[----:B------:R-:W-:Y:S01]  /*281b0*/  @!P1 IMAD.MOV.U32 R91, RZ, RZ, R92 ;  /* 0x000000ffff5b9224 */ /* 0x000fe200078e005c */
[----:B------:R-:W-:Y:S02]  /*281c0*/  ISETP.GE.AND P5, PT, R13, UR4, PT ;  /* 0x000000040d007c0c */ /* 0x000fe4000bfa6270 */
[----:B------:R-:W-:Y:S01]  /*281d0*/  @!P1 LEA.HI.X R5, R39, R41, R42, 0x2, P0 ;  /* 0x0000002927059211 */ /* 0x000fe200000f142a */
[----:B0-----:R-:W-:-:S02]  /*281e0*/  @!P4 IMAD.MOV.U32 R2, RZ, RZ, R115 ;  /* 0x000000ffff02c224 */ /* 0x001fc400078e0073 */
[----:B------:R-:W-:-:S05]  /*281f0*/  @!P4 IMAD.MOV.U32 R3, RZ, RZ, R122 ;  /* 0x000000ffff03c224 */ /* 0x000fca00078e007a */
[----:B------:R0:W-:Y:S01]  /*28200*/  @!P4 ST.E.64 desc[UR46][R8.64], R2 ;  /* 0x000000020800c985 */ /* 0x0001e2000c101b2e */
[----:B------:R-:W-:Y:S01]  /*28210*/  ISETP.GE.AND P4, PT, R11, UR4, PT ;  /* 0x000000040b007c0c */ /* 0x000fe2000bf86270 */
[----:B------:R-:W-:Y:S01]  /*28220*/  @!P2 IMAD.MOV.U32 R7, RZ, RZ, R125 ;  /* 0x000000ffff07a224 */ /* 0x000fe200078e007d */
[----:B------:R-:W-:Y:S01]  /*28230*/  @!P2 MOV R6, R123 ;  /* 0x0000007b0006a202 */ /* 0x000fe20000000f00 */
[----:B------:R1:W-:Y:S01]  /*28240*/  @!P1 ST.E.64 desc[UR46][R4.64], R90 ;  /* 0x0000005a04009985 */ /* 0x0003e2000c101b2e */
[----:B------:R-:W-:Y:S01]  /*28250*/  @!P3 IMAD.MOV.U32 R97, RZ, RZ, R99 ;  /* 0x000000ffff61b224 */ /* 0x000fe200078e0063 */
[----:B0-----:R-:W-:-:S04]  /*28260*/  @!P2 LEA R2, P0, R21, R40, 0x2 ;  /* 0x000000281502a211 */ /* 0x001fc800078010ff */
[----:B------:R-:W-:Y:S02]  /*28270*/  @!P2 LEA.HI.X R3, R21, R41, R38, 0x2, P0 ;  /* 0x000000291503a211 */ /* 0x000fe400000f1426 */
[----:B-1----:R-:W-:-:S03]  /*28280*/  @!P3 LEA R4, P0, R15, R40, 0x2 ;  /* 0x000000280f04b211 */ /* 0x002fc600078010ff */
[----:B------:R0:W-:Y:S01]  /*28290*/  @!P2 ST.E.64 desc[UR46][R2.64], R6 ;  /* 0x000000060200a985 */ /* 0x0001e2000c101b2e */
[----:B------:R-:W-:-:S05]  /*282a0*/  @!P3 LEA.HI.X R5, R15, R41, R20, 0x2, P0 ;  /* 0x000000290f05b211 */ /* 0x000fca00000f1414 */
[----:B------:R1:W-:Y:S01]  /*282b0*/  @!P3 ST.E.64 desc[UR46][R4.64], R96 ;  /* 0x000000600400b985 */ /* 0x0003e2000c101b2e */
[-C--:B0-----:R-:W-:Y:S02]  /*282c0*/  @!P5 LEA R2, P1, R13, R40.reuse, 0x2 ;  /* 0x000000280d02d211 */ /* 0x081fe400078210ff */
[----:B------:R-:W-:Y:S02]  /*282d0*/  @!P4 LEA R6, P2, R11, R40, 0x2 ;  /* 0x000000280b06c211 */ /* 0x000fe400078410ff */
[-C--:B------:R-:W-:Y:S01]  /*282e0*/  @!P5 LEA.HI.X R3, R13, R41.reuse, R14, 0x2, P1 ;  /* 0x000000290d03d211 */ /* 0x080fe200008f140e */
[----:B-1----:R-:W-:Y:S01]  /*282f0*/  @!P5 IMAD.MOV.U32 R4, RZ, RZ, R129 ;  /* 0x000000ffff04d224 */ /* 0x002fe200078e0081 */
[----:B------:R-:W-:Y:S01]  /*28300*/  @!P4 LEA.HI.X R7, R11, R41, R12, 0x2, P2 ;  /* 0x000000290b07c211 */ /* 0x000fe200010f140c */
[----:B------:R-:W-:-:S05]  /*28310*/  @!P5 IMAD.MOV.U32 R5, RZ, RZ, R131 ;  /* 0x000000ffff05d224 */ /* 0x000fca00078e0083 */
        /* <DEDUP_REMOVED lines=9> */
.L_x_3261:
        /* <DEDUP_REMOVED lines=19> */
[----:B-1----:R-:W-:Y:S02]  /*284e0*/  IADD3 R0, R28, -0x80, RZ ;  /* 0xffffff801c007810 */ /* 0x002fe40007ffe0ff */
[----:B---3--:R-:W-:Y:S02]  /*284f0*/  ISETP.GT.AND P2, PT, R6, 0x1, PT ;  /* 0x000000010600780c */ /* 0x008fe40003f44270 */
[----:B------:R-:W-:Y:S01]  /*28500*/  ISETP.GT.AND P3, PT, R0, 0x7f, PT ;  /* 0x0000007f0000780c */ /* 0x000fe20003f64270 */
[----:B------:R-:W-:-:S12]  /*28510*/  @P1 BRA `(.L_x_3280) ;  /* 0x0000000000101947 */ /* 0x000fd80003800000 */
[----:B------:R-:W-:Y:S05]  /*28520*/  @!P0 BRA `(.L_x_3280) ;  /* 0x00000000000c8947 */ /* 0x000fea0003800000 */
[----:B0-----:R-:W2:Y:S04]  /*28530*/  LDG.E R5, desc[UR46][R2.64] ;  /* 0x0000002e02057981 */ /* 0x001ea8000c1e1900 */
[----:B-----5:R-:W2:Y:S02]  /*28540*/  LDG.E R20, desc[UR46][R2.64+0x4] ;  /* 0x0000042e02147981 */ /* 0x020ea4000c1e1900 */
[----:B--2---:R-:W-:-:S07]  /*28550*/  IMAD.IADD R20, R20, 0x1, -R5 ;  /* 0x0000000114147824 */ /* 0x004fce00078e0a05 */
.L_x_3280:
        /* <DEDUP_REMOVED lines=9> */
[----:B0-----:R-:W-:Y:S01]  /*285f0*/  IMAD R0, R20, R29, RZ ;  /* 0x0000001d14007224 */ /* 0x001fe200078e02ff */
[----:B--2---:R-:W-:-:S04]  /*28600*/  IADD3 R27, R2, -0x80, R28 ;  /* 0xffffff80021b7810 */ /* 0x004fc80007ffe01c */
        /* <DEDUP_REMOVED lines=23> */
[----:B----4-:R-:W-:-:S03]  /*28780*/  @P0 SHF.R.U32.HI R21, RZ, R37, R0 ;  /* 0x00000025ff150219 */ /* 0x010fc60000011600 */
[----:B------:R-:W-:Y:S01]  /*28790*/  IMAD.IADD R11, R31, 0x1, R11 ;  /* 0x000000011f0b7824 */ /* 0x000fe200078e020b */
[----:B------:R-:W-:Y:S01]  /*287a0*/  IADD3 R10, P0, P1, R12, R10, R15 ;  /* 0x0000000a0c0a7210 */ /* 0x000fe2000791e00f */
[----:B------:R-:W-:Y:S02]  /*287b0*/  IMAD.IADD R12, R13, 0x1, R3 ;  /* 0x000000010d0c7824 */ /* 0x000fe400078e0203 */
[----:B------:R-:W-:-:S04]  /*287c0*/  IMAD.MOV R0, RZ, RZ, -R21 ;  /* 0x000000ffff007224 */ /* 0x000fc800078e0a15 */
[----:B------:R-:W-:Y:S01]  /*287d0*/  IMAD R3, R29, R0, R27 ;  /* 0x000000001d037224 */ /* 0x000fe200078e021b */
[----:B------:R-:W-:-:S04]  /*287e0*/  IADD3.X R0, R12, R11, R14, P0, P1 ;  /* 0x0000000b0c007210 */ /* 0x000fc800007e240e */
[----:B------:R-:W-:Y:S02]  /*287f0*/  SHF.R.S32.HI R11, RZ, 0x1f, R3 ;  /* 0x0000001fff0b7819 */ /* 0x000fe40000011403 */
[----:B--2---:R-:W-:-:S05]  /*28800*/  SEL R37, R30, RZ, P3 ;  /* 0x000000ff1e257207 */ /* 0x004fca0001800000 */
[-C--:B------:R-:W-:Y:S02]  /*28810*/  IMAD R13, R5, R37.reuse, RZ ;  /* 0x00000025050d7224 */ /* 0x080fe400078e02ff */
[----:B------:R-:W-:-:S03]  /*28820*/  IMAD.WIDE.U32 R4, R4, R37, RZ ;  /* 0x0000002504047225 */ /* 0x000fc600078e00ff */
[----:B------:R-:W-:Y:S02]  /*28830*/  IADD3 R4, P0, P1, R21, R10, R4 ;  /* 0x0000000a15047210 */ /* 0x000fe4000791e004 */
[----:B------:R-:W-:Y:S02]  /*28840*/  IADD3 R2, R13, R5, RZ ;  /* 0x000000050d027210 */ /* 0x000fe40007ffe0ff */
[----:B------:R-:W-:-:S04]  /*28850*/  SHF.R.S32.HI R21, RZ, 0x1f, R21 ;  /* 0x0000001fff157819 */ /* 0x000fc80000011415 */
        /* <DEDUP_REMOVED lines=9> */
.L_x_3282:
[----:B------:R-:W-:Y:S05]  /*288f0*/  BSYNC B1 ;  /* 0x0000000000017941 */ /* 0x000fea0003800000 */
.L_x_3281:
[----:B------:R-:W-:Y:S05]  /*28900*/  @P2 BRA `(.L_x_3275) ;  /* 0x0000000800a02947 */ /* 0x000fea0003800000 */
[----:B0-----:R-:W2:Y:S01]  /*28910*/  LDL.LU R8, [R1+0x60] ;  /* 0x0000600001087983 */ /* 0x001ea20000300800 */
[----:B------:R-:W0:Y:S01]  /*28920*/  LDC R9, c[0x0][0xbe8] ;  /* 0x0002fa00ff097b82 */ /* 0x000e220000000800 */
        /* <DEDUP_REMOVED lines=17> */
[----:B------:R-:W-:-:S06]  /*28a40*/  IMAD.WIDE.U32 R2, R25, UR4, R2 ;  /* 0x0000000419027c25 */ /* 0x000fcc000f8e0002 */
[----:B------:R-:W0:Y:S08]  /*28a50*/  @P0 LDC R7, c[0x0][0xbec] ;  /* 0x0002fb00ff070b82 */ /* 0x000e300000000800 */
[----:B------:R-:W1:Y:S01]  /*28a60*/  @P0 LDC R11, c[0x0][0xbf0] ;  /* 0x0002fc00ff0b0b82 */ /* 0x000e620000000800 */
[----:B--2---:R-:W-:Y:S01]  /*28a70*/  IADD3 R6, R8, R0, RZ ;  /* 0x0000000008067210 */ /* 0x004fe20007ffe0ff */
[----:B------:R-:W-:-:S04]  /*28a80*/  IMAD.IADD R10, R219, 0x1, R8 ;  /* 0x00000001db0a7824 */ /* 0x000fc800078e0208 */
[----:B0-----:R-:W-:-:S04]  /*28a90*/  @P0 IMAD.HI.U32 R0, R6, R7, RZ ;  /* 0x0000000706000227 */ /* 0x001fc800078e00ff */
[----:B------:R-:W-:Y:S01]  /*28aa0*/  IMAD.MOV.U32 R5, RZ, RZ, R6 ;  /* 0x000000ffff057224 */ /* 0x000fe200078e0006 */
[----:B-1----:R-:W-:Y:S01]  /*28ab0*/  @P0 SHF.R.U32.HI R5, RZ, R11, R0 ;  /* 0x0000000bff050219 */ /* 0x002fe20000011600 */
[----:B------:R-:W-:Y:S01]  /*28ac0*/  IMAD R7, R25, UR5, R4 ;  /* 0x0000000519077c24 */ /* 0x000fe2000f8e0204 */
[----:B------:R-:W-:Y:S02]  /*28ad0*/  ULDC.64 UR4, c[0x0][0xae0] ;  /* 0x0002b80000047ab9 */ /* 0x000fe40000000a00 */
[----:B------:R-:W-:Y:S01]  /*28ae0*/  SHF.R.S32.HI R0, RZ, 0x1f, R5 ;  /* 0x0000001fff007819 */ /* 0x000fe20000011405 */
[----:B------:R-:W-:Y:S02]  /*28af0*/  IMAD.IADD R3, R3, 0x1, R7 ;  /* 0x0000000103037824 */ /* 0x000fe400078e0207 */
[----:B------:R-:W-:Y:S02]  /*28b00*/  IMAD.MOV R7, RZ, RZ, -R5 ;  /* 0x000000ffff077224 */ /* 0x000fe400078e0a05 */
[----:B------:R-:W-:-:S02]  /*28b10*/  IMAD R0, R0, UR4, RZ ;  /* 0x0000000400007c24 */ /* 0x000fc4000f8e02ff */
[----:B------:R-:W-:Y:S02]  /*28b20*/  IMAD R7, R9, R7, R6 ;  /* 0x0000000709077224 */ /* 0x000fe400078e0206 */
[----:B------:R-:W-:-:S04]  /*28b30*/  IMAD.WIDE.U32 R2, R5, UR4, R2 ;  /* 0x0000000405027c25 */ /* 0x000fc8000f8e0002 */
        /* <DEDUP_REMOVED lines=15> */
.L_x_3690:
        /* <DEDUP_REMOVED lines=26> */
.L_x_3285:
[----:B------:R-:W-:Y:S05]  /*28dd0*/  BSYNC B1 ;  /* 0x0000000000017941 */ /* 0x000fea0003800000 */
.L_x_3284:
[----:B------:R-:W-:-:S03]  /*28de0*/  UMOV UR4, 0xffffffff ;  /* 0xffffffff00047882 */ /* 0x000fc60000000000 */
[----:B------:R-:W-:Y:S05]  /*28df0*/  BRA.DIV UR4, `(.L_x_3286) ;  /* 0x000000fe049c7947 */ /* 0x000fea000b800000 */
[----:B-1----:R1:W3:Y:S04]  /*28e00*/  SHFL.IDX PT, R3, R2, 0x1, 0x181f ;  /* 0x00381f0002037f89 */ /* 0x0022e800000e0000 */
[----:B--2---:R1:W2:Y:S02]  /*28e10*/  SHFL.IDX PT, R14, R0, 0x1, 0x181f ;  /* 0x00381f00000e7f89 */ /* 0x0042a400000e0000 */
.L_x_3694:
[----:B------:R-:W-:Y:S01]  /*28e20*/  IADD3 R4, R10, 0x20, RZ ;  /* 0x000000200a047810 */ /* 0x000fe20007ffe0ff */
[----:B------:R-:W-:Y:S03]  /*28e30*/  BSSY B1, `(.L_x_3287) ;  /* 0x0000019000017945 */ /* 0x000fe60003800000 */
        /* <DEDUP_REMOVED lines=24> */
.L_x_3288:
[----:B------:R-:W-:Y:S05]  /*28fc0*/  BSYNC B1 ;  /* 0x0000000000017941 */ /* 0x000fea0003800000 */
.L_x_3287:
[----:B------:R-:W-:-:S03]  /*28fd0*/  UMOV UR4, 0xffffffff ;  /* 0xffffffff00047882 */ /* 0x000fc60000000000 */
[----:B------:R-:W-:Y:S05]  /*28fe0*/  BRA.DIV UR4, `(.L_x_3289) ;  /* 0x000000fe04687947 */ /* 0x000fea000b800000 */
[----:B---3--:R3:W4:Y:S04]  /*28ff0*/  SHFL.IDX PT, R3, R2, 0x2, 0x181f ;  /* 0x00581f0002037f89 */ /* 0x00872800000e0000 */
[----:B--2---:R3:W2:Y:S02]  /*29000*/  SHFL.IDX PT, R14, R0, 0x2, 0x181f ;  /* 0x00581f00000e7f89 */ /* 0x0046a400000e0000 */
.L_x_3698:
[----:B------:R-:W-:Y:S01]  /*29010*/  VIADD R4, R10, 0x40 ;  /* 0x000000400a047836 */ /* 0x000fe20000000000 */
[----:B------:R-:W-:Y:S04]  /*29020*/  BSSY B1, `(.L_x_3290) ;  /* 0x0000019000017945 */ /* 0x000fe80003800000 */
[----:B------:R-:W-:-:S13]  /*29030*/  ISETP.GE.AND P0, PT, R4, R21, PT ;  /* 0x000000150400720c */ /* 0x000fda0003f06270 */
[----:B------:R-:W-:Y:S05]  /*29040*/  @P0 BRA `(.L_x_3291) ;  /* 0x0000000000580947 */ /* 0x000fea0003800000 */
[----:B------:R-:W5:Y:S01]  /*29050*/  LDL R13, [R1+0x70] ;  /* 0x00007000010d7983 */ /* 0x000f620000100800 */
[----:B------:R-:W-:-:S03]  /*29060*/  ULDC UR4, c[0x0][0xac8] ;  /* 0x0002b20000047ab9 */ /* 0x000fc60000000800 */
[----:B------:R-:W3:Y:S04]  /*29070*/  LDL R11, [R1+0x74] ;  /* 0x00007400010b7983 */ /* 0x000ee80000100800 */
[----:B------:R-:W3:Y:S04]  /*29080*/  LDL R15, [R1+0x94] ;  /* 0x00009400010f7983 */ /* 0x000ee80000100800 */
[----:B------:R-:W3:Y:S04]  /*29090*/  LDL R20, [R1+0xb0] ;  /* 0x0000b00001147983 */ /* 0x000ee80000100800 */
[----:B------:R-:W3:Y:S01]  /*290a0*/  LDL R12, [R1+0xac] ;  /* 0x0000ac00010c7983 */ /* 0x000ee20000100800 */
[----:B------:R-:W-:-:S02]  /*290b0*/  ISETP.GE.AND P3, PT, R18, UR4, PT ;  /* 0x0000000412007c0c */ /* 0x000fc4000bf66270 */
[----:B------:R-:W-:-:S11]  /*290c0*/  ISETP.GE.AND P2, PT, R218, UR4, PT ;  /* 0x00000004da007c0c */ /* 0x000fd6000bf46270 */
[-C--:B--2---:R-:W-:Y:S02]  /*290d0*/  @!P3 LEA R8, P5, R18, R14.reuse, 0x1 ;  /* 0x0000000e1208b211 */ /* 0x084fe400078a08ff */
[----:B------:R-:W-:Y:S02]  /*290e0*/  @!P2 LEA R6, P4, R218, R14, 0x1 ;  /* 0x0000000eda06a211 */ /* 0x000fe400078808ff */
[----:B----4-:R-:W-:-:S05]  /*290f0*/  @!P3 LEA.HI.X R9, R18, R3, R19, 0x1, P5 ;  /* 0x000000031209b211 */ /* 0x010fca00028f0c13 */
[----:B------:R2:W-:Y:S01]  /*29100*/  @!P3 ST.E.128 desc[UR46][R8.64], RZ ;  /* 0x000000ff0800b985 */ /* 0x0005e2000c101d2e */
[----:B-----5:R-:W-:Y:S02]  /*29110*/  ISETP.GE.AND P1, PT, R13, UR4, PT ;  /* 0x000000040d007c0c */ /* 0x020fe4000bf26270 */
[----:B---3--:R-:W-:Y:S02]  /*29120*/  ISETP.GE.AND P0, PT, R11, UR4, PT ;  /* 0x000000040b007c0c */ /* 0x008fe4000bf06270 */
        /* <DEDUP_REMOVED lines=8> */
.L_x_3291:
[----:B------:R-:W-:Y:S05]  /*291b0*/  BSYNC B1 ;  /* 0x0000000000017941 */ /* 0x000fea0003800000 */
.L_x_3290:
[----:B------:R-:W-:-:S03]  /*291c0*/  UMOV UR4, 0xffffffff ;  /* 0xffffffff00047882 */ /* 0x000fc60000000000 */
[----:B------:R-:W-:Y:S05]  /*291d0*/  BRA.DIV UR4, `(.L_x_3292) ;  /* 0x000000fe04347947 */ /* 0x000fea000b800000 */
[----:B----4-:R4:W0:Y:S04]  /*291e0*/  SHFL.IDX PT, R3, R2, 0x3, 0x181f ;  /* 0x00781f0002037f89 */ /* 0x01082800000e0000 */
[----:B--2---:R4:W2:Y:S02]  /*291f0*/  SHFL.IDX PT, R14, R0, 0x3, 0x181f ;  /* 0x00781f00000e7f89 */ /* 0x0048a400000e0000 */
.L_x_3702:
[----:B01-34-:R-:W-:-:S05]  /*29200*/  VIADD R0, R10, 0x60 ;  /* 0x000000600a007836 */ /* 0x01bfca0000000000 */
        /* <DEDUP_REMOVED lines=12> */
[----:B------:R-:W-:-:S05]  /*292d0*/  @!P3 LEA.HI.X R5, R18, R3, R19, 0x1, P5 ;  /* 0x000000031205b211 */ /* 0x000fca00028f0c13 */
        /* <DEDUP_REMOVED lines=11> */
.L_x_3275:
[----:B------:R-:W-:Y:S05]  /*29390*/  BSYNC B0 ;  /* 0x0000000000007941 */ /* 0x000fea0003800000 */
.L_x_3260:
[----:B------:R-:W-:Y:S02]  /*293a0*/  ULDC UR4, c[0x0][0xc3c] ;  /* 0x00030f0000047ab9 */ /* 0x000fe40000000800 */
[----:B------:R-:W-:-:S13]  /*293b0*/  ISETP.GE.AND P0, PT, R35, UR4, PT ;  /* 0x0000000423007c0c */ /* 0x000fda000bf06270 */
[----:B------:R-:W-:Y:S05]  /*293c0*/  @!P0 BRA `(.L_x_3293) ;  /* 0xfffffd8400ac8947 */ /* 0x000fea000383ffff */
[----:B------:R-:W-:Y:S05]  /*293d0*/  BRA `(.L_x_3057) ;  /* 0x0000009000d47947 */ /* 0x000fea0003800000 */
.L_x_3055:
[----:B------:R-:W-:-:S08]  /*293e0*/  NOP ;  /* 0x0000000000007918 */ /* 0x000fd00000000000 */
[----:B------:R-:W0:-:S00]  /*293f0*/  USETMAXREG.DEALLOC.CTAPOOL 0x28 ;  /* 0x00000028000079c8 */ /* 0x000e0000080e0500 */
        /* <DEDUP_REMOVED lines=15> */
[----:B------:R-:W-:Y:S02]  /*294f0*/  IMAD.MOV.U32 R0, RZ, RZ, RZ ;  /* 0x000000ffff007224 */ /* 0x000fe400078e00ff */
[----:B------:R-:W-:Y:S01]  /*29500*/  IMAD.MOV.U32 R9, RZ, RZ, RZ ;  /* 0x000000ffff097224 */ /* 0x000fe200078e00ff */
        /* <DEDUP_REMOVED lines=41> */
.L_x_3297:
        /* <DEDUP_REMOVED lines=34> */
[----:B------:R-:W-:-:S04]  /*299c0*/  IADD3 R6, R3, R6, RZ ;  /* 0x0000000603067210 */ /* 0x000fc80007ffe0ff */
[----:B------:R-:W-:-:S13]  /*299d0*/  ISETP.GT.AND P6, PT, R6, UR6, PT ;  /* 0x0000000606007c0c */ /* 0x000fda000bfc4270 */
[----:B------:R-:W-:Y:S05]  /*299e0*/  @!P6 BRA `(.L_x_3297) ;  /* 0xfffffffc006ce947 */ /* 0x000fea000383ffff */
.L_x_3295:
        /* <DEDUP_REMOVED lines=13> */
.L_x_3298:
[----:B-1----:R-:W-:Y:S02]  /*29ac0*/  IMAD R16, R16, UR5, R3 ;  /* 0x0000000510107c24 */ /* 0x002fe4000f8e0203 */
[----:B------:R-:W-:-:S03]  /*29ad0*/  VIADD R19, R19, UR4 ;  /* 0x0000000413137c36 */ /* 0x000fc60008000000 */
[----:B0-----:R-:W-:Y:S01]  /*29ae0*/  IADD3 R5, -R16, UR6, RZ ;  /* 0x0000000610057c10 */ /* 0x001fe2000fffe1ff */
[----:B------:R-:W-:Y:S06]  /*29af0*/  @!P1 BRA `(.L_x_3299) ;  /* 0x0000000000e89947 */ /* 0x000fec0003800000 */
[-C--:B--2---:R-:W-:Y:S02]  /*29b00*/  IABS R12, R0.reuse ;  /* 0x00000000000c7213 */ /* 0x084fe40000000000 */
[----:B------:R-:W-:Y:S02]  /*29b10*/  IABS R4, R9 ;  /* 0x0000000900047213 */ /* 0x000fe40000000000 */
[----:B------:R-:W0:Y:S01]  /*29b20*/  I2F.RP R6, R12 ;  /* 0x0000000c00067306 */ /* 0x000e220000209400 */
[----:B------:R-:W-:-:S07]  /*29b30*/  IABS R10, R0 ;  /* 0x00000000000a7213 */ /* 0x000fce0000000000 */
[----:B------:R-:W1:Y:S08]  /*29b40*/  I2F.RP R8, R4 ;  /* 0x0000000400087306 */ /* 0x000e700000209400 */
[----:B0-----:R-:W0:Y:S08]  /*29b50*/  MUFU.RCP R6, R6 ;  /* 0x0000000600067308 */ /* 0x001e300000001000 */
[----:B-1----:R-:W-:Y:S01]  /*29b60*/  MUFU.RCP R8, R8 ;  /* 0x0000000800087308 */ /* 0x002fe20000001000 */
[----:B0-----:R-:W-:Y:S01]  /*29b70*/  VIADD R2, R6, 0xffffffe ;  /* 0x0ffffffe06027836 */ /* 0x001fe20000000000 */
[----:B------:R-:W-:-:S06]  /*29b80*/  IABS R6, R5 ;  /* 0x0000000500067213 */ /* 0x000fcc0000000000 */
[----:B------:R0:W1:Y:S02]  /*29b90*/  F2I.FTZ.U32.TRUNC.NTZ R3, R2 ;  /* 0x0000000200037305 */ /* 0x000064000021f000 */
[----:B0-----:R-:W-:Y:S01]  /*29ba0*/  MOV R2, RZ ;  /* 0x000000ff00027202 */ /* 0x001fe20000000f00 */
        /* <DEDUP_REMOVED lines=17> */
[----:B------:R-:W-:Y:S02]  /*29cc0*/  IABS R2, R9 ;  /* 0x0000000900027213 */ /* 0x000fe40000000000 */
[----:B0-----:R-:W-:Y:S01]  /*29cd0*/  IADD3 R11, RZ, -R3, RZ ;  /* 0x80000003ff0b7210 */ /* 0x001fe20007ffe0ff */
        /* <DEDUP_REMOVED lines=28> */
.L_x_3299:
        /* <DEDUP_REMOVED lines=10> */
[----:B0-----:R-:W-:-:S06]  /*29f40*/  IADD3 R8, R6, 0xffffffe, RZ ;  /* 0x0ffffffe06087810 */ /* 0x001fcc0007ffe0ff */
        /* <DEDUP_REMOVED lines=34> */
[----:B------:R-:W-:Y:S01]  /*2a170*/  IMAD.HI.U32 R2, R3, R5, R2 ;  /* 0x0000000503027227 */ /* 0x000fe200078e0002 */
[----:B------:R-:W-:-:S05]  /*2a180*/  IADD3 R3, RZ, -R10, RZ ;  /* 0x8000000aff037210 */ /* 0x000fca0007ffe0ff */
        /* <DEDUP_REMOVED lines=14> */
.L_x_3300:
[----:B------:R-:W-:-:S05]  /*2a270*/  LOP3.LUT R17, RZ, R2, RZ, 0x33, !PT ;  /* 0x00000002ff117212 */ /* 0x000fca00078e33ff */
[----:B------:R-:W-:Y:S01]  /*2a280*/  IMAD.IADD R17, R0, 0x1, R17 ;  /* 0x0000000100117824 */ /* 0x000fe200078e0211 */
[----:B------:R-:W-:Y:S06]  /*2a290*/  BRA `(.L_x_3301) ;  /* 0x00000000000c7947 */ /* 0x000fec0003800000 */
.L_x_3296:
[----:B------:R-:W-:Y:S01]  /*2a2a0*/  MOV R17, RZ ;  /* 0x000000ff00117202 */ /* 0x000fe20000000f00 */
[----:B------:R-:W-:Y:S02]  /*2a2b0*/  IMAD.U32 R16, RZ, RZ, UR6 ;  /* 0x00000006ff107e24 */ /* 0x000fe4000f8e00ff */
[----:B------:R-:W-:-:S07]  /*2a2c0*/  IMAD.MOV.U32 R18, RZ, RZ, RZ ;  /* 0x000000ffff127224 */ /* 0x000fce00078e00ff */
.L_x_3301:
[----:B------:R-:W-:-:S13]  /*2a2d0*/  ISETP.NE.AND P0, PT, R7, RZ, PT ;  /* 0x000000ff0700720c */ /* 0x000fda0003f05270 */
[----:B------:R-:W0:Y:S01]  /*2a2e0*/  @!P0 S2R R3, SR_CgaCtaId ;  /* 0x0000000000038919 */ /* 0x000e220000008800 */
[----:B------:R-:W-:-:S04]  /*2a2f0*/  @!P0 MOV R0, 0x400 ;  /* 0x0000040000008802 */ /* 0x000fc80000000f00 */
[----:B0-----:R-:W-:-:S05]  /*2a300*/  @!P0 LEA R0, R3, R0, 0x18 ;  /* 0x0000000003008211 */ /* 0x001fca00078ec0ff */
[----:B------:R2:W-:Y:S01]  /*2a310*/  @!P0 STS.128 [R0+0x388d0], R16 ;  /* 0x0388d01000008388 */ /* 0x0005e20000000c00 */
[----:B------:R-:W-:Y:S06]  /*2a320*/  BAR.ARV 0x5, 0x180 ;  /* 0x0146000000007b1d */ /* 0x000fec0000002000 */
.L_x_3294:
[----:B------:R3:W-:Y:S01]  /*2a330*/  STL [R1+0x38], RZ ;  /* 0x000038ff01007387 */ /* 0x0007e20000100800 */
[----:B------:R-:W-:Y:S01]  /*2a340*/  ULDC UR4, c[0x0][0xc3c] ;  /* 0x00030f0000047ab9 */ /* 0x000fe20000000800 */
[----:B------:R-:W-:Y:S01]  /*2a350*/  IMAD.MOV.U32 R34, RZ, RZ, 0x1 ;  /* 0x00000001ff227424 */ /* 0x000fe200078e00ff */
[----:B-1----:R-:W-:Y:S01]  /*2a360*/  ISETP.GE.AND P0, PT, R19, UR4, PT ;  /* 0x0000000413007c0c */ /* 0x002fe2000bf06270 */
[----:B------:R-:W-:-:S12]  /*2a370*/  IMAD.MOV.U32 R30, RZ, RZ, RZ ;  /* 0x000000ffff1e7224 */ /* 0x000fd800078e00ff */
[----:B---3--:R-:W-:Y:S05]  /*2a380*/  @P0 BRA `(.L_x_3302) ;  /* 0x0000007c00ec0947 */ /* 0x008fea0003800000 */
[----:B------:R-:W0:Y:S01]  /*2a390*/  S2R R10, SR_TID.X ;  /* 0x00000000000a7919 */ /* 0x000e220000002100 */
[----:B------:R-:W1:Y:S01]  /*2a3a0*/  S2UR UR4, SR_CgaCtaId ;  /* 0x00000000000479c3 */ /* 0x000e620000008800 */
[----:B------:R-:W-:Y:S01]  /*2a3b0*/  MOV R22, 0x400 ;  /* 0x0000040000167802 */ /* 0x000fe20000000f00 */
[----:B------:R-:W-:Y:S01]  /*2a3c0*/  BSSY B7, `(.L_x_3302) ;  /* 0x00007f7000077945 */ /* 0x000fe20003800000 */
[----:B------:R-:W-:Y:S01]  /*2a3d0*/  IMAD.MOV.U32 R35, RZ, RZ, 0x1 ;  /* 0x00000001ff237424 */ /* 0x000fe200078e00ff */
[----:B------:R-:W-:Y:S01]  /*2a3e0*/  MOV R32, RZ ;  /* 0x000000ff00207202 */ /* 0x000fe20000000f00 */
[----:B------:R-:W-:Y:S01]  /*2a3f0*/  IMAD.MOV.U32 R30, RZ, RZ, RZ ;  /* 0x000000ffff1e7224 */ /* 0x000fe200078e00ff */
[----:B------:R-:W-:Y:S01]  /*2a400*/  ULDC.64 UR40, c[0x0][0x198] ;  /* 0x0000660000287ab9 */ /* 0x000fe20000000a00 */
[----:B------:R-:W-:Y:S01]  /*2a410*/  IMAD.MOV.U32 R34, RZ, RZ, 0x1 ;  /* 0x00000001ff227424 */ /* 0x000fe200078e00ff */
[----:B------:R-:W-:Y:S02]  /*2a420*/  ULOP3.LUT UR39, UR36, 0x2, URZ, 0xfc, !UPT ;  /* 0x0000000224277892 */ /* 0x000fe4000f8efc3f */
[----:B------:R-:W-:Y:S01]  /*2a430*/  ULOP3.LUT UR37, UR36, 0x1, URZ, 0xfc, !UPT ;  /* 0x0000000124257892 */ /* 0x000fe2000f8efc3f */
[----:B------:R-:W-:Y:S01]  /*2a440*/  ULDC UR38, c[0x0][0xc] ;  /* 0x0000030000267ab9 */ /* 0x000fe20000000800 */
[C---:B0-----:R-:W-:Y:S01]  /*2a450*/  IMAD.SHL.U32 R2, R10.reuse, 0x10, RZ ;  /* 0x000000100a027824 */ /* 0x041fe200078e00ff */
[C---:B------:R-:W-:Y:S01]  /*2a460*/  SHF.L.U32 R5, R10.reuse, 0x1, RZ ;  /* 0x000000010a057819 */ /* 0x040fe200000006ff */
[C---:B------:R-:W-:Y:S01]  /*2a470*/  IMAD.SHL.U32 R28, R10.reuse, 0x80, RZ ;  /* 0x000000800a1c7824 */ /* 0x040fe200078e00ff */
[----:B------:R-:W-:-:S02]  /*2a480*/  LOP3.LUT R8, R10, 0x7f, RZ, 0xc0, !PT ;  /* 0x0000007f0a087812 */ /* 0x000fc400078ec0ff */
[----:B------:R-:W-:Y:S02]  /*2a490*/  LOP3.LUT R4, R2, 0x3f0, RZ, 0xc0, !PT ;  /* 0x000003f002047812 */ /* 0x000fe400078ec0ff */
[--C-:B------:R-:W-:Y:S01]  /*2a4a0*/  SHF.R.U32.HI R3, RZ, 0x1, R10.reuse ;  /* 0x00000001ff037819 */ /* 0x100fe2000001160a */
[----:B------:R-:W-:Y:S01]  /*2a4b0*/  IMAD.SHL.U32 R7, R8, 0x40, RZ ;  /* 0x0000004008077824 */ /* 0x000fe200078e00ff */
[----:B--2---:R-:W-:Y:S02]  /*2a4c0*/  LOP3.LUT R0, R28, 0x380, RZ, 0xc0, !PT ;  /* 0x000003801c007812 */ /* 0x004fe400078ec0ff */
[----:B------:R-:W-:Y:S02]  /*2a4d0*/  LOP3.LUT R9, R4, 0x70, R5, 0x78, !PT ;  /* 0x0000007004097812 */ /* 0x000fe400078e7805 */
[C---:B------:R-:W-:Y:S02]  /*2a4e0*/  LOP3.LUT R3, R0.reuse, 0x30, R3, 0xf8, !PT ;  /* 0x0000003000037812 */ /* 0x040fe400078ef803 */
[----:B------:R-:W-:Y:S01]  /*2a4f0*/  LOP3.LUT R5, R0, 0x10, R10, 0xf8, !PT ;  /* 0x0000001000057812 */ /* 0x000fe200078ef80a */
[----:B------:R-:W-:Y:S01]  /*2a500*/  IMAD.SHL.U32 R0, R8, 0x10, RZ ;  /* 0x0000001008007824 */ /* 0x000fe200078e00ff */
[----:B------:R-:W-:-:S02]  /*2a510*/  LOP3.LUT R4, R28, 0x400, RZ, 0xc0, !PT ;  /* 0x000004001c047812 */ /* 0x000fc400078ec0ff */
[--C-:B------:R-:W-:Y:S02]  /*2a520*/  LOP3.LUT R3, R3, 0x70, R2.reuse, 0x78, !PT ;  /* 0x0000007003037812 */ /* 0x100fe400078e7802 */
[----:B------:R-:W-:Y:S02]  /*2a530*/  LOP3.LUT R4, R4, 0x1800, R7, 0xf8, !PT ;  /* 0x0000180004047812 */ /* 0x000fe400078ef807 */
[----:B------:R-:W-:Y:S02]  /*2a540*/  LOP3.LUT R5, R5, 0x70, R2, 0x78, !PT ;  /* 0x0000007005057812 */ /* 0x000fe400078e7802 */
[----:B------:R-:W-:Y:S01]  /*2a550*/  LOP3.LUT R6, R9, 0x400, R0, 0xf8, !PT ;  /* 0x0000040009067812 */ /* 0x000fe200078ef800 */
[----:B------:R-:W-:Y:S01]  /*2a560*/  IMAD.MOV.U32 R0, RZ, RZ, 0x40 ;  /* 0x00000040ff007424 */ /* 0x000fe200078e00ff */
[----:B------:R-:W-:Y:S02]  /*2a570*/  R2P PR, R10, 0x6 ;  /* 0x000000060a007804 */ /* 0x000fe40000000000 */
[----:B------:R-:W-:Y:S01]  /*2a580*/  LOP3.LUT R28, R3, 0xc00, R28, 0xf8, !PT ;  /* 0x00000c00031c7812 */ /* 0x000fe200078ef81c */
[----:B------:R-:W-:Y:S01]  /*2a590*/  IMAD.MOV.U32 R3, RZ, RZ, 0x20 ;  /* 0x00000020ff037424 */ /* 0x000fe200078e00ff */
[----:B------:R-:W-:Y:S01]  /*2a5a0*/  LOP3.LUT R29, R4, R5, RZ, 0xfc, !PT ;  /* 0x00000005041d7212 */ /* 0x000fe200078efcff */
[----:B-1----:R-:W-:Y:S01]  /*2a5b0*/  IMAD.U32 R4, RZ, RZ, UR4 ;  /* 0x00000004ff047e24 */ /* 0x002fe2000f8e00ff */
[----:B------:R-:W-:Y:S01]  /*2a5c0*/  SEL R0, R0, 0xffffffc0, !P2 ;  /* 0xffffffc000007807 */ /* 0x000fe20005000000 */
[----:B------:R-:W-:Y:S01]  /*2a5d0*/  STL [R1+0x20], R6 ;  /* 0x0000200601007387 */ /* 0x000fe20000100800 */
[----:B------:R-:W-:-:S02]  /*2a5e0*/  SEL R3, R3, 0xffffffe0, !P1 ;  /* 0xffffffe003037807 */ /* 0x000fc40004800000 */
[----:B------:R-:W-:Y:S01]  /*2a5f0*/  SHF.R.U32.HI R5, RZ, 0x3, R8 ;  /* 0x00000003ff057819 */ /* 0x000fe20000011608 */
[----:B------:R-:W-:Y:S01]  /*2a600*/  STL [R1+0x38], RZ ;  /* 0x000038ff01007387 */ /* 0x000fe20000100800 */
[----:B------:R-:W-:Y:S02]  /*2a610*/  LEA R22, R4, R22, 0x18 ;  /* 0x0000001604167211 */ /* 0x000fe400078ec0ff */
[----:B------:R-:W-:Y:S01]  /*2a620*/  LOP3.LUT R33, R2, 0x70, RZ, 0xc0, !PT ;  /* 0x0000007002217812 */ /* 0x000fe200078ec0ff */
[----:B------:R-:W-:Y:S01]  /*2a630*/  STL [R1+0x14], R0 ;  /* 0x0000140001007387 */ /* 0x000fe20000100800 */
[----:B------:R-:W-:Y:S01]  /*2a640*/  LOP3.LUT R2, R5, 0x70, R2, 0xf8, !PT ;  /* 0x0000007005027812 */ /* 0x000fe200078ef802 */
[----:B------:R-:W-:Y:S01]  /*2a650*/  IMAD.IADD R2, R22, 0x1, R6 ;  /* 0x0000000116027824 */ /* 0x000fe200078e0206 */
[----:B------:R-:W-:Y:S01]  /*2a660*/  LOP3.LUT R36, R29, 0x2000, RZ, 0xfc, !PT ;  /* 0x000020001d247812 */ /* 0x000fe200078efcff */
[----:B------:R0:W-:Y:S04]  /*2a670*/  STL [R1+0x10], R4 ;  /* 0x0000100401007387 */ /* 0x0001e80000100800 */
[----:B------:R1:W-:Y:S01]  /*2a680*/  STL [R1+0x18], R3 ;  /* 0x0000180301007387 */ /* 0x0003e20000100800 */
[----:B0-----:R-:W-:-:S02]  /*2a690*/  IMAD.IADD R4, R0, 0x1, R3 ;  /* 0x0000000100047824 */ /* 0x001fc400078e0203 */
[----:B------:R-:W-:Y:S01]  /*2a6a0*/  IMAD.IADD R0, R0, 0x1, R28 ;  /* 0x0000000100007824 */ /* 0x000fe200078e021c */
[----:B-1----:R-:W-:Y:S02]  /*2a6b0*/  LOP3.LUT R3, R33, 0x80, RZ, 0xfc, !PT ;  /* 0x0000008021037812 */ /* 0x002fe400078efcff */
[----:B------:R0:W-:Y:S04]  /*2a6c0*/  STL [R1+0x1c], R4 ;  /* 0x00001c0401007387 */ /* 0x0001e80000100800 */
[----:B------:R0:W-:Y:S04]  /*2a6d0*/  STL [R1+0x28], R2 ;  /* 0x0000280201007387 */ /* 0x0001e80000100800 */
[----:B------:R0:W-:Y:S02]  /*2a6e0*/  STL [R1+0x24], R0 ;  /* 0x0000240001007387 */ /* 0x0001e40000100800 */
.L_x_3420:
[----:B-1----:R-:W1:Y:S02]  /*2a6f0*/  LDC.64 R24, c[0x0][0xc88] ;  /* 0x00032200ff187b82 */ /* 0x002e640000000a00 */
[----:B-1----:R-:W-:-:S06]  /*2a700*/  IMAD.WIDE R24, R19, 0x4, R24 ;  /* 0x0000000413187825 */ /* 0x002fcc00078e0218 */
[----:B0-----:R-:W0:Y:S01]  /*2a710*/  LDG.E R24, desc[UR46][R24.64] ;  /* 0x0000002e18187981 */ /* 0x001e22000c1e1900 */
[----:B------:R-:W-:Y:S05]  /*2a720*/  YIELD ;  /* 0x0000000000007946 */ /* 0x000fea0003800000 */
[----:B------:R-:W-:Y:S01]  /*2a730*/  ULDC.64 UR4, c[0x0][0xa28] ;  /* 0x00028a0000047ab9 */ /* 0x000fe20000000a00 */
[----:B------:R-:W-:Y:S01]  /*2a740*/  ULDC.64 UR8, c[0x0][0xa18] ;  /* 0x0002860000087ab9 */ /* 0x000fe20000000a00 */
[----:B------:R-:W-:Y:S01]  /*2a750*/  ISETP.NE.U32.AND P0, PT, RZ, UR4, PT ;  /* 0x00000004ff007c0c */ /* 0x000fe2000bf05070 */
[----:B------:R-:W-:Y:S01]  /*2a760*/  IMAD.MOV.U32 R10, RZ, RZ, RZ ;  /* 0x000000ffff0a7224 */ /* 0x000fe200078e00ff */
[----:B------:R-:W-:-:S02]  /*2a770*/  ULDC.64 UR6, c[0x0][0xa10] ;  /* 0x0002840000067ab9 */ /* 0x000fc40000000a00 */
[----:B------:R-:W-:Y:S02]  /*2a780*/  ISETP.NE.AND.EX P0, PT, RZ, UR5, PT, P0 ;  /* 0x00000005ff007c0c */ /* 0x000fe4000bf05300 */
[----:B------:R-:W-:-:S04]  /*2a790*/  ISETP.NE.U32.AND P2, PT, RZ, UR8, PT ;  /* 0x00000008ff007c0c */ /* 0x000fc8000bf45070 */
[----:B------:R-:W-:Y:S01]  /*2a7a0*/  ISETP.NE.AND.EX P2, PT, RZ, UR9, PT, P2 ;  /* 0x00000009ff007c0c */ /* 0x000fe2000bf45320 */
[----:B------:R-:W-:Y:S01]  /*2a7b0*/  IMAD.MOV.U32 R31, RZ, RZ, RZ ;  /* 0x000000ffff1f7224 */ /* 0x000fe200078e00ff */
[----:B0-2---:R-:W-:-:S05]  /*2a7c0*/  SHF.R.S32.HI R0, RZ, 0x1f, R24 ;  /* 0x0000001fff007819 */ /* 0x005fca0000011418 */
[C---:B------:R-:W-:Y:S02]  /*2a7d0*/  @P0 LEA R2, P1, R24.reuse, UR4, 0x2 ;  /* 0x0000000418020c11 */ /* 0x040fe4000f8210ff */
[C---:B------:R-:W-:Y:S01]  /*2a7e0*/  SHF.L.U32 R25, R24.reuse, 0x2, RZ ;  /* 0x0000000218197819 */ /* 0x040fe200000006ff */
[----:B------:R0:W-:Y:S01]  /*2a7f0*/  STL [R1+0x34], R0 ;  /* 0x0000340001007387 */ /* 0x0001e20000100800 */
[C-C-:B------:R-:W-:Y:S01]  /*2a800*/  @P0 LEA.HI.X R3, R24.reuse, UR5, R0.reuse, 0x2, P1 ;  /* 0x0000000518030c11 */ /* 0x140fe200088f1400 */
[----:B------:R-:W-:Y:S01]  /*2a810*/  ULDC.64 UR4, c[0x0][0xa00] ;  /* 0x0002800000047ab9 */ /* 0x000fe20000000a00 */
[----:B------:R-:W-:-:S03]  /*2a820*/  SHF.L.U64.HI R26, R24, 0x2, R0 ;  /* 0x00000002181a7819 */ /* 0x000fc60000010200 */
[----:B------:R1:W2:Y:S01]  /*2a830*/  @P0 LDG.E R10, desc[UR46][R2.64] ;  /* 0x0000002e020a0981 */ /* 0x0002a2000c1e1900 */
[----:B------:R-:W-:Y:S02]  /*2a840*/  ISETP.NE.U32.AND P0, PT, RZ, UR4, PT ;  /* 0x00000004ff007c0c */ /* 0x000fe4000bf05070 */
[----:B------:R-:W-:Y:S01]  /*2a850*/  ISETP.NE.U32.AND P1, PT, RZ, UR6, PT ;  /* 0x00000006ff007c0c */ /* 0x000fe2000bf25070 */
[----:B0-----:R-:W-:Y:S01]  /*2a860*/  IMAD.MOV.U32 R0, RZ, RZ, RZ ;  /* 0x000000ffff007224 */ /* 0x001fe200078e00ff */
[----:B------:R-:W-:Y:S02]  /*2a870*/  ISETP.NE.AND.EX P0, PT, RZ, UR5, PT, P0 ;  /* 0x00000005ff007c0c */ /* 0x000fe4000bf05300 */
[----:B------:R-:W-:Y:S02]  /*2a880*/  ISETP.NE.AND.EX P1, PT, RZ, UR7, PT, P1 ;  /* 0x00000007ff007c0c */ /* 0x000fe4000bf25310 */
[C---:B------:R-:W-:Y:S02]  /*2a890*/  IADD3 R4, P4, R25.reuse, UR6, RZ ;  /* 0x0000000619047c10 */ /* 0x040fe4000ff9e0ff */
[----:B-1----:R-:W-:Y:S01]  /*2a8a0*/  IADD3 R2, P3, R25, UR4, RZ ;  /* 0x0000000419027c10 */ /* 0x002fe2000ff7e0ff */
[----:B------:R-:W-:Y:S01]  /*2a8b0*/  ULDC UR4, c[0x0][0x288] ;  /* 0x0000a20000047ab9 */ /* 0x000fe20000000800 */
[----:B------:R-:W-:-:S02]  /*2a8c0*/  IADD3.X R5, R26, UR7, RZ, P4, !PT ;  /* 0x000000071a057c10 */ /* 0x000fc4000a7fe4ff */
[C---:B------:R-:W-:Y:S02]  /*2a8d0*/  IADD3.X R3, R26.reuse, UR5, RZ, P3, !PT ;  /* 0x000000051a037c10 */ /* 0x040fe40009ffe4ff */
[----:B------:R-:W-:Y:S01]  /*2a8e0*/  @P2 IADD3 R6, P3, R25, UR8, RZ ;  /* 0x0000000819062c10 */ /* 0x000fe2000ff7e0ff */
[----:B------:R-:W-:Y:S01]  /*2a8f0*/  IMAD.U32 R8, RZ, RZ, UR4 ;  /* 0x00000004ff087e24 */ /* 0x000fe2000f8e00ff */
[----:B------:R-:W-:Y:S01]  /*2a900*/  ULDC.64 UR4, c[0x0][0x418] ;  /* 0x0001060000047ab9 */ /* 0x000fe20000000a00 */
[----:B------:R-:W5:Y:S01]  /*2a910*/  @P0 LDG.E R31, desc[UR46][R2.64] ;  /* 0x0000002e021f0981 */ /* 0x000f62000c1e1900 */
[----:B------:R-:W-:-:S03]  /*2a920*/  @P2 IADD3.X R7, R26, UR9, RZ, P3, !PT ;  /* 0x000000091a072c10 */ /* 0x000fc60009ffe4ff */
[----:B------:R-:W5:Y:S04]  /*2a930*/  @P1 LDG.E R0, desc[UR46][R4.64] ;  /* 0x0000002e04001981 */ /* 0x000f68000c1e1900 */
[----:B------:R0:W3:Y:S01]  /*2a940*/  @P2 LDG.E R8, desc[UR46][R6.64] ;  /* 0x0000002e06082981 */ /* 0x0000e2000c1e1900 */
        /* <DEDUP_REMOVED lines=8> */
[----:B---3--:R0:W-:Y:S01]  /*2a9d0*/  STL [R1+0x2c], R8 ;  /* 0x00002c0801007387 */ /* 0x0081e20000100800 */
[----:B------:R-:W-:-:S03]  /*2a9e0*/  IMAD.MOV.U32 R9, RZ, RZ, R8 ;  /* 0x000000ffff097224 */ /* 0x000fc600078e0008 */
[----:B--2---:R1:W-:Y:S01]  /*2a9f0*/  STL [R1+0x8], R10 ;  /* 0x0000080a01007387 */ /* 0x0043e20000100800 */
[----:B0-----:R-:W-:Y:S01]  /*2aa00*/  IMAD.U32 R8, RZ, RZ, UR4 ;  /* 0x00000004ff087e24 */ /* 0x001fe2000f8e00ff */
[----:B------:R-:W-:Y:S06]  /*2aa10*/  @P2 BRA `(.L_x_3303) ;  /* 0x0000000000142947 */ /* 0x000fec0003800000 */
[----:B------:R-:W-:Y:S05]  /*2aa20*/  @!P0 BRA `(.L_x_3303) ;  /* 0x0000000000108947 */ /* 0x000fea0003800000 */
[----:B------:R-:W2:Y:S04]  /*2aa30*/  LDG.E R7, desc[UR46][R2.64] ;  /* 0x0000002e02077981 */ /* 0x000ea8000c1e1900 */
[----:B------:R-:W2:Y:S02]  /*2aa40*/  LDG.E R2, desc[UR46][R2.64+0x4] ;  /* 0x0000042e02027981 */ /* 0x000ea4000c1e1900 */
[----:B--2---:R-:W-:-:S05]  /*2aa50*/  IADD3 R9, -R7, R2, RZ ;  /* 0x0000000207097210 */ /* 0x004fca0007ffe1ff */
[----:B------:R0:W-:Y:S02]  /*2aa60*/  STL [R1+0x2c], R9 ;  /* 0x00002c0901007387 */ /* 0x0001e40000100800 */
.L_x_3303:
[----:B------:R-:W-:Y:S01]  /*2aa70*/  ULDC.64 UR4, c[0x0][0xa20] ;  /* 0x0002880000047ab9 */ /* 0x000fe20000000a00 */
[C---:B------:R-:W-:Y:S01]  /*2aa80*/  LOP3.LUT R7, R18.reuse, 0xff000000, RZ, 0xc0, !PT ;  /* 0xff00000012077812 */ /* 0x040fe200078ec0ff */
[----:B------:R-:W-:Y:S01]  /*2aa90*/  IMAD.MOV.U32 R37, RZ, RZ, R24 ;  /* 0x000000ffff257224 */ /* 0x000fe200078e0018 */
[----:B------:R-:W-:Y:S02]  /*2aaa0*/  ISETP.NE.U32.AND P0, PT, RZ, UR4, PT ;  /* 0x00000004ff007c0c */ /* 0x000fe4000bf05070 */
[----:B------:R-:W-:Y:S02]  /*2aab0*/  SHF.R.U32.HI R7, RZ, 0x8, R7 ;  /* 0x00000008ff077819 */ /* 0x000fe40000011607 */
[----:B------:R-:W-:Y:S02]  /*2aac0*/  ISETP.NE.AND.EX P0, PT, RZ, UR5, PT, P0 ;  /* 0x00000005ff007c0c */ /* 0x000fe4000bf05300 */
[C---:B------:R-:W-:Y:S02]  /*2aad0*/  LOP3.LUT R2, R18.reuse, 0xff0000, RZ, 0xc0, !PT ;  /* 0x00ff000012027812 */ /* 0x040fe400078ec0ff */
[----:B------:R-:W-:-:S02]  /*2aae0*/  LOP3.LUT R18, R18, 0xffff, RZ, 0xc0, !PT ;  /* 0x0000ffff12127812 */ /* 0x000fc400078ec0ff */
[----:B------:R-:W-:-:S07]  /*2aaf0*/  LEA.HI R7, R2, R7, RZ, 0x10 ;  /* 0x0000000702077211 */ /* 0x000fce00078f80ff */
[----:B------:R-:W-:Y:S05]  /*2ab00*/  @!P0 BRA `(.L_x_3304) ;  /* 0x0000000000108947 */ /* 0x000fea0003800000 */
[----:B------:R-:W-:-:S04]  /*2ab10*/  IADD3 R2, P0, R25, UR4, RZ ;  /* 0x0000000419027c10 */ /* 0x000fc8000ff1e0ff */
[----:B------:R-:W-:-:S05]  /*2ab20*/  IADD3.X R3, R26, UR5, RZ, P0, !PT ;  /* 0x000000051a037c10 */ /* 0x000fca00087fe4ff */
[----:B------:R2:W5:Y:S01]  /*2ab30*/  LDG.E R8, desc[UR46][R2.64] ;  /* 0x0000002e02087981 */ /* 0x000562000c1e1900 */
[----:B------:R-:W-:Y:S05]  /*2ab40*/  BRA `(.L_x_3305) ;  /* 0x0000000000247947 */ /* 0x000fea0003800000 */
.L_x_3304:
[----:B------:R-:W-:Y:S02]  /*2ab50*/  ULDC.64 UR4, c[0x0][0xa08] ;  /* 0x0002820000047ab9 */ /* 0x000fe40000000a00 */
[----:B------:R-:W-:-:S04]  /*2ab60*/  ISETP.NE.U32.AND P0, PT, RZ, UR4, PT ;  /* 0x00000004ff007c0c */ /* 0x000fc8000bf05070 */
[----:B------:R-:W-:-:S13]  /*2ab70*/  ISETP.NE.AND.EX P0, PT, RZ, UR5, PT, P0 ;  /* 0x00000005ff007c0c */ /* 0x000fda000bf05300 */
[----:B------:R-:W-:Y:S05]  /*2ab80*/  @!P0 BRA `(.L_x_3305) ;  /* 0x0000000000148947 */ /* 0x000fea0003800000 */
[----:B------:R-:W2:Y:S02]  /*2ab90*/  LDC.64 R2, c[0x0][0xa08] ;  /* 0x00028200ff027b82 */ /* 0x000ea40000000a00 */
[----:B--2---:R-:W-:-:S05]  /*2aba0*/  IMAD.WIDE R2, R37, 0x4, R2 ;  /* 0x0000000425027825 */ /* 0x004fca00078e0202 */
[----:B------:R-:W2:Y:S04]  /*2abb0*/  LDG.E R8, desc[UR46][R2.64] ;  /* 0x0000002e02087981 */ /* 0x000ea8000c1e1900 */
[----:B------:R-:W2:Y:S02]  /*2abc0*/  LDG.E R2, desc[UR46][R2.64+0x4] ;  /* 0x0000042e02027981 */ /* 0x000ea4000c1e1900 */
[----:B--2---:R-:W-:-:S07]  /*2abd0*/  IMAD.IADD R8, R2, 0x1, -R8 ;  /* 0x0000000102087824 */ /* 0x004fce00078e0a08 */
.L_x_3305:
[----:B--2---:R-:W2:Y:S01]  /*2abe0*/  @P1 LDG.E R2, desc[UR46][R4.64] ;  /* 0x0000002e04021981 */ /* 0x004ea2000c1e1900 */
[----:B------:R-:W3:Y:S03]  /*2abf0*/  LDC R3, c[0x0][0x448] ;  /* 0x00011200ff037b82 */ /* 0x000ee60000000800 */
[----:B------:R4:W2:Y:S01]  /*2ac00*/  @P1 LDG.E R4, desc[UR46][R4.64+0x4] ;  /* 0x0000042e04041981 */ /* 0x0008a2000c1e1900 */
[----:B------:R-:W-:Y:S01]  /*2ac10*/  BSSY B0, `(.L_x_3306) ;  /* 0x0000037000007945 */ /* 0x000fe20003800000 */
[----:B------:R-:W-:Y:S02]  /*2ac20*/  LOP3.LUT R23, R7, 0xff, RZ, 0xc0, !PT ;  /* 0x000000ff07177812 */ /* 0x000fe400078ec0ff */
[----:B---3--:R-:W-:-:S13]  /*2ac30*/  ISETP.NE.AND P0, PT, R3, 0x1, PT ;  /* 0x000000010300780c */ /* 0x008fda0003f05270 */
[----:B------:R-:W3:Y:S08]  /*2ac40*/  @P0 LDC R3, c[0x0][0x44c] ;  /* 0x00011300ff030b82 */ /* 0x000ef00000000800 */
[----:B----4-:R-:W4:Y:S01]  /*2ac50*/  @P0 LDC R5, c[0x0][0x450] ;  /* 0x00011400ff050b82 */ /* 0x010f220000000800 */
[----:B--2---:R-:W-:Y:S02]  /*2ac60*/  @P1 IMAD.IADD R6, R4, 0x1, -R2 ;  /* 0x0000000104061824 */ /* 0x004fe400078e0a02 */
[----:B------:R-:W-:-:S04]  /*2ac70*/  IMAD.SHL.U32 R2, R17, 0x80, RZ ;  /* 0x0000008011027824 */ /* 0x000fc800078e00ff */
[----:B------:R-:W-:-:S04]  /*2ac80*/  VIADD R2, R2, 0x7f ;  /* 0x0000007f02027836 */ /* 0x000fc80000000000 */
[----:B---3--:R-:W-:-:S05]  /*2ac90*/  @P0 IMAD.HI.U32 R3, R2, R3, RZ ;  /* 0x0000000302030227 */ /* 0x008fca00078e00ff */
[----:B----4-:R-:W-:Y:S01]  /*2aca0*/  @P0 SHF.R.U32.HI R2, RZ, R5, R3 ;  /* 0x00000005ff020219 */ /* 0x010fe20000011603 */
[----:B-----5:R-:W-:-:S05]  /*2acb0*/  IMAD.IADD R5, R8, 0x1, -R10 ;  /* 0x0000000108057824 */ /* 0x020fca00078e0a0a */
[----:B------:R-:W-:-:S04]  /*2acc0*/  IADD3 R27, R5, R6, RZ ;  /* 0x00000006051b7210 */ /* 0x000fc80007ffe0ff */
[C---:B------:R-:W-:Y:S01]  /*2acd0*/  IADD3 R20, R27.reuse, 0x80, -R9 ;  /* 0x000000801b147810 */ /* 0x040fe20007ffe809 */
[----:B------:R-:W-:-:S04]  /*2ace0*/  VIADD R3, R27, 0x7f ;  /* 0x0000007f1b037836 */ /* 0x000fc80000000000 */
[----:B------:R-:W-:Y:S01]  /*2acf0*/  IMAD.IADD R2, R20, 0x1, R2 ;  /* 0x0000000114027824 */ /* 0x000fe200078e0202 */
[----:B------:R-:W-:-:S04]  /*2ad00*/  SHF.R.S32.HI R4, RZ, 0x1f, R3 ;  /* 0x0000001fff047819 */ /* 0x000fc80000011403 */
[----:B------:R-:W-:Y:S02]  /*2ad10*/  LEA.HI R4, R4, R3, RZ, 0x7 ;  /* 0x0000000304047211 */ /* 0x000fe400078f38ff */
[----:B------:R-:W-:Y:S02]  /*2ad20*/  SHF.R.S32.HI R3, RZ, 0x1f, R2 ;  /* 0x0000001fff037819 */ /* 0x000fe40000011402 */
[----:B------:R-:W-:Y:S02]  /*2ad30*/  SHF.R.S32.HI R21, RZ, 0x7, R4 ;  /* 0x00000007ff157819 */ /* 0x000fe40000011404 */
[----:B------:R-:W-:Y:S01]  /*2ad40*/  LEA.HI R3, R3, R2, RZ, 0x7 ;  /* 0x0000000203037211 */ /* 0x000fe200078f38ff */
[----:B------:R-:W-:Y:S01]  /*2ad50*/  IMAD.MOV.U32 R2, RZ, RZ, RZ ;  /* 0x000000ffff027224 */ /* 0x000fe200078e00ff */
[----:B------:R-:W-:Y:S02]  /*2ad60*/  SHF.R.U32.HI R4, RZ, 0x10, R7 ;  /* 0x00000010ff047819 */ /* 0x000fe40000011607 */
[----:B------:R-:W-:-:S04]  /*2ad70*/  SHF.R.S32.HI R3, RZ, 0x7, R3 ;  /* 0x00000007ff037819 */ /* 0x000fc80000011403 */
[----:B------:R-:W-:-:S04]  /*2ad80*/  VIMNMX R8, R21, R3, PT ;  /* 0x0000000315087248 */ /* 0x000fc80003fe0100 */
[----:B------:R-:W-:-:S13]  /*2ad90*/  ISETP.GE.AND P0, PT, R8, 0x1, PT ;  /* 0x000000010800780c */ /* 0x000fda0003f06270 */
[----:B------:R-:W-:Y:S05]  /*2ada0*/  @!P0 BRA `(.L_x_3307) ;  /* 0x0000000000748947 */ /* 0x000fea0003800000 */
[----:B------:R-:W-:Y:S01]  /*2adb0*/  ISETP.NE.AND P0, PT, R4, RZ, PT ;  /* 0x000000ff0400720c */ /* 0x000fe20003f05270 */
[----:B------:R-:W-:-:S03]  /*2adc0*/  ULDC UR4, c[0x0][0x9f0] ;  /* 0x00027c0000047ab9 */ /* 0x000fc60000000800 */
[----:B------:R-:W-:-:S04]  /*2add0*/  SEL R7, R4, UR4, P0 ;  /* 0x0000000404077c07 */ /* 0x000fc80008000000 */
[----:B0-----:R-:W-:Y:S02]  /*2ade0*/  IABS R9, R7 ;  /* 0x0000000700097213 */ /* 0x001fe40000000000 */
[----:B-1----:R-:W-:Y:S02]  /*2adf0*/  IADD3 R10, R7, -0x1, R8 ;  /* 0xffffffff070a7810 */ /* 0x002fe40007ffe008 */
        /* <DEDUP_REMOVED lines=24> */
.L_x_3307:
[----:B------:R-:W-:Y:S05]  /*2af80*/  BSYNC B0 ;  /* 0x0000000000007941 */ /* 0x000fea0003800000 */
.L_x_3306:
[-C--:B------:R-:W-:Y:S01]  /*2af90*/  IMAD R3, R23, R2.reuse, RZ ;  /* 0x0000000217037224 */ /* 0x080fe200078e02ff */
        /* <DEDUP_REMOVED lines=19> */
[----:B------:R-:W2:Y:S02]  /*2b0d0*/  S2R R6, SR_TID.X ;  /* 0x0000000000067919 */ /* 0x000ea40000002100 */
[----:B--2---:R-:W-:-:S04]  /*2b0e0*/  SHF.R.U32.HI R6, RZ, 0x5, R6 ;  /* 0x00000005ff067819 */ /* 0x004fc80000011606 */
[----:B------:R-:W-:-:S05]  /*2b0f0*/  LOP3.LUT R6, R6, 0x3, RZ, 0xc0, !PT ;  /* 0x0000000306067812 */ /* 0x000fca00078ec0ff */
[----:B------:R2:W3:Y:S02]  /*2b100*/  SHFL.IDX PT, R14, R6, RZ, 0x1f ;  /* 0x00001fff060e7589 */ /* 0x0004e400000e0000 */
.L_x_3705:
[----:B---3--:R-:W-:Y:S02]  /*2b110*/  ISETP.NE.AND P0, PT, R14, RZ, PT ;  /* 0x000000ff0e00720c */ /* 0x008fe40003f05270 */
[----:B------:R-:W-:-:S11]  /*2b120*/  PLOP3.LUT P6, PT, PT, PT, PT, 0x8, 0x0 ;  /* 0x000000000000781c */ /* 0x000fd60003fce170 */
[----:B------:R-:W-:Y:S05]  /*2b130*/  @P0 BRA `(.L_x_3311) ;  /* 0x00000000000c0947 */ /* 0x000fea0003800000 */
[----:B------:R-:W-:-:S03]  /*2b140*/  UMOV UR4, 0xffffffff ;  /* 0xffffffff00047882 */ /* 0x000fc60000000000 */
[----:B------:R-:W-:Y:S05]  /*2b150*/  BRA.DIV UR4, `(.L_x_3312) ;  /* 0x000000de04d07947 */ /* 0x000fea000b800000 */
[----:B------:R-:W-:-:S13]  /*2b160*/  ELECT P6, URZ, PT ;  /* 0x00000000003f782f */ /* 0x000fda00038c0000 */
.L_x_3311:
[----:B--2---:R-:W2:Y:S01]  /*2b170*/  LDL R6, [R1+0x38] ;  /* 0x0000380001067983 */ /* 0x004ea20000100800 */
[----:B------:R-:W-:Y:S01]  /*2b180*/  BSSY B1, `(.L_x_3313) ;  /* 0x0000008000017945 */ /* 0x000fe20003800000 */
[----:B--2---:R-:W-:-:S05]  /*2b190*/  VIADD R6, R6, 0x1 ;  /* 0x0000000106067836 */ /* 0x004fca0000000000 */
[----:B------:R-:W-:-:S04]  /*2b1a0*/  LEA.HI R7, R6, R6, RZ, 0x1 ;  /* 0x0000000606077211 */ /* 0x000fc800078f08ff */
[----:B------:R-:W-:-:S05]  /*2b1b0*/  LOP3.LUT R7, R7, 0xfffffffe, RZ, 0xc0, !PT ;  /* 0xfffffffe07077812 */ /* 0x000fca00078ec0ff */
[----:B------:R-:W-:-:S05]  /*2b1c0*/  IMAD.IADD R6, R6, 0x1, -R7 ;  /* 0x0000000106067824 */ /* 0x000fca00078e0a07 */
[----:B------:R-:W-:-:S04]  /*2b1d0*/  SHF.L.U32 R6, R6, 0x1f, RZ ;  /* 0x0000001f06067819 */ /* 0x000fc800000006ff */
[----:B------:R-:W2:Y:S02]  /*2b1e0*/  SYNCS.PHASECHK.TRANS64.TRYWAIT P0, [R22+URZ+0x38820], R6 ;  /* 0x03882006160075a7 */ /* 0x000ea4000800017f */
[----:B--2---:R-:W-:Y:S05]  /*2b1f0*/  @!P0 BRA `(.L_x_3314) ;  /* 0x000000dc00c88947 */ /* 0x004fea0003800000 */
.L_x_3708:
[----:B------:R-:W-:Y:S05]  /*2b200*/  BSYNC B1 ;  /* 0x0000000000017941 */ /* 0x000fea0003800000 */
.L_x_3313:
[----:B------:R-:W-:Y:S04]  /*2b210*/  BSSY B1, `(.L_x_3315) ;  /* 0x000006c000017945 */ /* 0x000fe80003800000 */
[----:B------:R-:W-:Y:S05]  /*2b220*/  @!P6 BRA `(.L_x_3316) ;  /* 0x0000000400a8e947 */ /* 0x000fea0003800000 */
[----:B0-----:R-:W-:Y:S01]  /*2b230*/  IMAD R9, R32, 0x8, R22 ;  /* 0x0000000820097824 */ /* 0x001fe200078e0216 */
[----:B------:R-:W-:Y:S01]  /*2b240*/  SHF.L.U32 R11, R35, 0x1f, RZ ;  /* 0x0000001f230b7819 */ /* 0x000fe200000006ff */
[----:B------:R-:W0:Y:S01]  /*2b250*/  S2R R7, SR_TID.X ;  /* 0x0000000000077919 */ /* 0x000e220000002100 */
[----:B------:R-:W-:Y:S02]  /*2b260*/  BSSY B2, `(.L_x_3317) ;  /* 0x0000005000027945 */ /* 0x000fe40003800000 */
[----:B------:R-:W3:Y:S01]  /*2b270*/  SYNCS.PHASECHK.TRANS64.TRYWAIT P0, [R9+URZ+0x388a0], R11 ;  /* 0x0388a00b090075a7 */ /* 0x000ee2000800017f */
[----:B0-----:R-:W-:-:S04]  /*2b280*/  LOP3.LUT R7, R7, 0x7f, RZ, 0xc0, !PT ;  /* 0x0000007f07077812 */ /* 0x001fc800078ec0ff */
[----:B------:R-:W-:Y:S01]  /*2b290*/  ISETP.NE.AND P1, PT, R7, RZ, PT ;  /* 0x000000ff0700720c */ /* 0x000fe20003f25270 */
[----:B---3--:R-:W-:-:S12]  /*2b2a0*/  @!P0 BRA `(.L_x_3318) ;  /* 0x000000dc00b08947 */ /* 0x008fd80003800000 */
.L_x_3709:
[----:B------:R-:W-:Y:S05]  /*2b2b0*/  BSYNC B2 ;  /* 0x0000000000027941 */ /* 0x000fea0003800000 */
.L_x_3317:
[----:B------:R-:W-:Y:S04]  /*2b2c0*/  BSSY B2, `(.L_x_3319) ;  /* 0x0000009000027945 */ /* 0x000fe80003800000 */
[----:B------:R-:W-:Y:S05]  /*2b2d0*/  @P1 BRA `(.L_x_3320) ;  /* 0x00000000001c1947 */ /* 0x000fea0003800000 */
[----:B--2---:R-:W2:Y:S02]  /*2b2e0*/  S2R R6, SR_TID.X ;  /* 0x0000000000067919 */ /* 0x004ea40000002100 */
[----:B--2---:R-:W-:Y:S01]  /*2b2f0*/  LOP3.LUT R7, R6, 0x1f, RZ, 0xc0, !PT ;  /* 0x0000001f06077812 */ /* 0x004fe200078ec0ff */
[----:B------:R-:W-:-:S03]  /*2b300*/  IMAD.MOV.U32 R6, RZ, RZ, 0x8000 ;  /* 0x00008000ff067424 */ /* 0x000fc600078e00ff */
[----:B------:R-:W-:Y:S01]  /*2b310*/  ISETP.NE.AND P0, PT, R7, RZ, PT ;  /* 0x000000ff0700720c */ /* 0x000fe20003f05270 */
[----:B------:R3:W-:-:S12]  /*2b320*/  SYNCS.ARRIVE.TRANS64 RZ, [R9+URZ+0x38890], R6 ;  /* 0x0388900609ff79a7 */ /* 0x0007d8000800003f */
[----:B---3--:R-:W-:Y:S05]  /*2b330*/  @!P0 BRA `(.L_x_3320) ;  /* 0x0000000000048947 */ /* 0x008fea0003800000 */
[----:B------:R-:W-:Y:S01]  /*2b340*/  BPT.TRAP 0x1 ;  /* 0x000000040000795c */ /* 0x000fe20000300000 */
.L_x_3320:
[----:B------:R-:W-:Y:S05]  /*2b350*/  BSYNC B2 ;  /* 0x0000000000027941 */ /* 0x000fea0003800000 */
.L_x_3319:
[----:B------:R-:W-:Y:S01]  /*2b360*/  MOV R13, RZ ;  /* 0x000000ff000d7202 */ /* 0x000fe20000000f00 */
[----:B------:R-:W-:Y:S01]  /*2b370*/  IMAD R7, R5, 0x80, R0 ;  /* 0x0000008005077824 */ /* 0x000fe200078e0200 */
[----:B------:R-:W-:Y:S01]  /*2b380*/  UIADD3 UR4, UP0, UR40, 0x570, URZ ;  /* 0x0000057028047890 */ /* 0x000fe2000ff1e03f */
[----:B------:R-:W-:Y:S01]  /*2b390*/  IMAD R8, R32, 0x8000, R22 ;  /* 0x0000800020087824 */ /* 0x000fe200078e0216 */
[----:B------:R-:W-:Y:S01]  /*2b3a0*/  R2UR UR10, R13 ;  /* 0x000000000d0a72ca */ /* 0x000fe200000e0000 */
[----:B------:R-:W-:Y:S01]  /*2b3b0*/  VIADD R7, R7, 0xffffff80 ;  /* 0xffffff8007077836 */ /* 0x000fe20000000000 */
[----:B------:R-:W-:Y:S01]  /*2b3c0*/  PLOP3.LUT P0, PT, PT, PT, PT, 0x80, 0x0 ;  /* 0x000000000000781c */ /* 0x000fe20003f0f070 */
[----:B--2---:R-:W-:Y:S01]  /*2b3d0*/  VIADD R6, R9, 0x38890 ;  /* 0x0003889009067836 */ /* 0x004fe20000000000 */
[----:B------:R-:W-:Y:S01]  /*2b3e0*/  UIADD3.X UR5, URZ, UR41, URZ, UP0, !UPT ;  /* 0x000000293f057290 */ /* 0x000fe200087fe43f */
[----:B-1----:R-:W-:Y:S01]  /*2b3f0*/  VIADD R10, R8, 0x28400 ;  /* 0x00028400080a7836 */ /* 0x002fe20000000000 */
[----:B------:R-:W-:Y:S01]  /*2b400*/  UMOV UR6, 0x0 ;  /* 0x0000000000067882 */ /* 0x000fe20000000000 */
[----:B------:R-:W-:-:S09]  /*2b410*/  UMOV UR7, 0x12f00000 ;  /* 0x12f0000000077882 */ /* 0x000fd20000000000 */
.L_x_3321:
        /* <DEDUP_REMOVED lines=10> */
[----:B------:R-:W-:Y:S01]  /*2b4c0*/  IMAD.MOV.U32 R12, RZ, RZ, 0x80 ;  /* 0x00000080ff0c7424 */ /* 0x000fe200078e00ff */
[----:B------:R-:W-:Y:S01]  /*2b4d0*/  PLOP3.LUT P0, PT, PT, PT, PT, 0x80, 0x0 ;  /* 0x000000000000781c */ /* 0x000fe20003f0f070 */
[----:B------:R-:W-:Y:S01]  /*2b4e0*/  UMOV UR6, 0x0 ;  /* 0x0000000000067882 */ /* 0x000fe20000000000 */
[----:B------:R-:W-:Y:S01]  /*2b4f0*/  IADD3 R10, R8, 0x2c400, RZ ;  /* 0x0002c400080a7810 */ /* 0x000fe20007ffe0ff */
[----:B------:R-:W-:Y:S01]  /*2b500*/  UMOV UR7, 0x12f00000 ;  /* 0x12f0000000077882 */ /* 0x000fe20000000000 */
[----:B------:R-:W-:-:S15]  /*2b510*/  R2UR UR10, R12 ;  /* 0x000000000c0a72ca */ /* 0x000fde00000e0000 */
.L_x_3322:
        /* <DEDUP_REMOVED lines=10> */
[----:B------:R-:W1:Y:S01]  /*2b5c0*/  SYNCS.PHASECHK.TRANS64.TRYWAIT P0, [R9+URZ+0x388c0], R11 ;  /* 0x0388c00b090075a7 */ /* 0x000e62000800017f */
[----:B------:R-:W-:Y:S04]  /*2b5d0*/  BSSY B2, `(.L_x_3323) ;  /* 0x0000002000027945 */ /* 0x000fe80003800000 */
[----:B-1----:R-:W-:Y:S05]  /*2b5e0*/  @!P0 BRA `(.L_x_3324) ;  /* 0x000000d800f48947 */ /* 0x002fea0003800000 */
.L_x_3710:
[----:B------:R-:W-:Y:S05]  /*2b5f0*/  BSYNC B2 ;  /* 0x0000000000027941 */ /* 0x000fea0003800000 */
.L_x_3323:
[----:B------:R-:W-:Y:S01]  /*2b600*/  BSSY B2, `(.L_x_3325) ;  /* 0x000000b000027945 */ /* 0x000fe20003800000 */
[----:B------:R-:W-:Y:S02]  /*2b610*/  IMAD.MOV.U32 R10, RZ, RZ, 0x0 ;  /* 0x00000000ff0a7424 */ /* 0x000fe400078e00ff */
[----:B01----:R-:W-:Y:S01]  /*2b620*/  IMAD.MOV.U32 R11, RZ, RZ, 0x12f00000 ;  /* 0x12f00000ff0b7424 */ /* 0x003fe200078e00ff */
[----:B------:R-:W-:Y:S06]  /*2b630*/  @P1 BRA `(.L_x_3326) ;  /* 0x00000000001c1947 */ /* 0x000fec0003800000 */
[----:B------:R-:W0:Y:S02]  /*2b640*/  S2R R6, SR_TID.X ;  /* 0x0000000000067919 */ /* 0x000e240000002100 */
[----:B0-----:R-:W-:Y:S01]  /*2b650*/  LOP3.LUT R14, R6, 0x1f, RZ, 0xc0, !PT ;  /* 0x0000001f060e7812 */ /* 0x001fe200078ec0ff */
[----:B------:R-:W-:-:S03]  /*2b660*/  IMAD.MOV.U32 R6, RZ, RZ, 0x8000 ;  /* 0x00008000ff067424 */ /* 0x000fc600078e00ff */
[----:B------:R-:W-:Y:S01]  /*2b670*/  ISETP.NE.AND P0, PT, R14, RZ, PT ;  /* 0x000000ff0e00720c */ /* 0x000fe20003f05270 */
[----:B------:R0:W-:-:S12]  /*2b680*/  SYNCS.ARRIVE.TRANS64 RZ, [R9+URZ+0x388b0], R6 ;  /* 0x0388b00609ff79a7 */ /* 0x0001d8000800003f */
[----:B0-----:R-:W-:Y:S05]  /*2b690*/  @!P0 BRA `(.L_x_3326) ;  /* 0x0000000000048947 */ /* 0x001fea0003800000 */
[----:B------:R-:W-:Y:S01]  /*2b6a0*/  BPT.TRAP 0x1 ;  /* 0x000000040000795c */ /* 0x000fe20000300000 */
.L_x_3326:
[----:B------:R-:W-:Y:S05]  /*2b6b0*/  BSYNC B2 ;  /* 0x0000000000027941 */ /* 0x000fea0003800000 */
.L_x_3325:
        /* <DEDUP_REMOVED lines=8> */
.L_x_3327:
        /* <DEDUP_REMOVED lines=15> */
.L_x_3328:
        /* <DEDUP_REMOVED lines=9> */
[----:B---3--:R-:W-:Y:S05]  /*2b8c0*/  @P0 BRA.U.ANY `(.L_x_3328) ;  /* 0xfffffffd00d80947 */ /* 0x008fea000393ffff */
.L_x_3316:
[----:B------:R-:W-:Y:S05]  /*2b8d0*/  BSYNC B1 ;  /* 0x0000000000017941 */ /* 0x000fea0003800000 */
.L_x_3315:
[----:B-1----:R-:W-:Y:S01]  /*2b8e0*/  VIADD R10, R5, 0xfffffffe ;  /* 0xfffffffe050a7836 */ /* 0x002fe20000000000 */
[----:B------:R-:W-:Y:S02]  /*2b8f0*/  IADD3 R32, R32, 0x1, RZ ;  /* 0x0000000120207810 */ /* 0x000fe40007ffe0ff */
[----:B------:R-:W-:Y:S02]  /*2b900*/  PLOP3.LUT P0, PT, PT, PT, PT, 0x8, 0x0 ;  /* 0x000000000000781c */ /* 0x000fe40003f0e170 */
[----:B------:R-:W-:Y:S02]  /*2b910*/  ISETP.GE.AND P2, PT, R10, R3, PT ;  /* 0x000000030a00720c */ /* 0x000fe40003f46270 */
[----:B------:R-:W-:-:S04]  /*2b920*/  ISETP.NE.AND P1, PT, R32, 0x2, PT ;  /* 0x000000022000780c */ /* 0x000fc80003f25270 */
[----:B------:R-:W-:Y:S02]  /*2b930*/  SEL R5, RZ, 0x1, P1 ;  /* 0x00000001ff057807 */ /* 0x000fe40000800000 */
[----:B------:R-:W-:Y:S02]  /*2b940*/  SEL R32, R32, RZ, P1 ;  /* 0x000000ff20207207 */ /* 0x000fe40000800000 */
[----:B------:R-:W-:-:S03]  /*2b950*/  LOP3.LUT R35, R35, R5, RZ, 0x3c, !PT ;  /* 0x0000000523237212 */ /* 0x000fc600078e3cff */
[----:B------:R-:W-:Y:S05]  /*2b960*/  @!P2 BRA `(.L_x_3309) ;  /* 0x0000000400d4a947 */ /* 0x000fea0003800000 */
.L_x_3343:
[----:B------:R-:W-:Y:S05]  /*2b970*/  YIELD ;  /* 0x0000000000007946 */ /* 0x000fea0003800000 */
[----:B------:R-:W-:Y:S04]  /*2b980*/  BSSY B1, `(.L_x_3329) ;  /* 0x000006b000017945 */ /* 0x000fe80003800000 */
[----:B------:R-:W-:Y:S05]  /*2b990*/  @!P6 BRA `(.L_x_3330) ;  /* 0x0000000400a4e947 */ /* 0x000fea0003800000 */
[----:B0-----:R-:W-:Y:S01]  /*2b9a0*/  IMAD R9, R32, 0x8, R22 ;  /* 0x0000000820097824 */ /* 0x001fe200078e0216 */
[----:B------:R-:W-:Y:S01]  /*2b9b0*/  SHF.L.U32 R8, R35, 0x1f, RZ ;  /* 0x0000001f23087819 */ /* 0x000fe200000006ff */
[----:B------:R-:W0:Y:S01]  /*2b9c0*/  S2R R5, SR_TID.X ;  /* 0x0000000000057919 */ /* 0x000e220000002100 */
[----:B------:R-:W-:Y:S02]  /*2b9d0*/  BSSY B2, `(.L_x_3331) ;  /* 0x0000005000027945 */ /* 0x000fe40003800000 */
[----:B------:R-:W1:Y:S01]  /*2b9e0*/  SYNCS.PHASECHK.TRANS64.TRYWAIT P1, [R9+URZ+0x388a0], R8 ;  /* 0x0388a008090075a7 */ /* 0x000e62000802017f */
[----:B0-----:R-:W-:-:S04]  /*2b9f0*/  LOP3.LUT R5, R5, 0x7f, RZ, 0xc0, !PT ;  /* 0x0000007f05057812 */ /* 0x001fc800078ec0ff */
[----:B------:R-:W-:Y:S01]  /*2ba00*/  ISETP.NE.AND P2, PT, R5, RZ, PT ;  /* 0x000000ff0500720c */ /* 0x000fe20003f45270 */
[----:B-1----:R-:W-:-:S12]  /*2ba10*/  @!P1 BRA `(.L_x_3332) ;  /* 0x000000d400fc9947 */ /* 0x002fd80003800000 */
.L_x_3711:
[----:B------:R-:W-:Y:S05]  /*2ba20*/  BSYNC B2 ;  /* 0x0000000000027941 */ /* 0x000fea0003800000 */
.L_x_3331:
[----:B------:R-:W-:Y:S04]  /*2ba30*/  BSSY B2, `(.L_x_3333) ;  /* 0x0000009000027945 */ /* 0x000fe80003800000 */
[----:B------:R-:W-:Y:S05]  /*2ba40*/  @P2 BRA `(.L_x_3334) ;  /* 0x00000000001c2947 */ /* 0x000fea0003800000 */
[----:B------:R-:W2:Y:S02]  /*2ba50*/  S2R R5, SR_TID.X ;  /* 0x0000000000057919 */ /* 0x000ea40000002100 */
[----:B--2---:R-:W-:Y:S01]  /*2ba60*/  LOP3.LUT R6, R5, 0x1f, RZ, 0xc0, !PT ;  /* 0x0000001f05067812 */ /* 0x004fe200078ec0ff */
[----:B------:R-:W-:-:S03]  /*2ba70*/  IMAD.MOV.U32 R5, RZ, RZ, 0x8000 ;  /* 0x00008000ff057424 */ /* 0x000fc600078e00ff */
[----:B------:R-:W-:Y:S01]  /*2ba80*/  ISETP.NE.AND P1, PT, R6, RZ, PT ;  /* 0x000000ff0600720c */ /* 0x000fe20003f25270 */
[----:B------:R1:W-:-:S12]  /*2ba90*/  SYNCS.ARRIVE.TRANS64 RZ, [R9+URZ+0x38890], R5 ;  /* 0x0388900509ff79a7 */ /* 0x0003d8000800003f */
[----:B-1----:R-:W-:Y:S05]  /*2baa0*/  @!P1 BRA `(.L_x_3334) ;  /* 0x0000000000049947 */ /* 0x002fea0003800000 */
[----:B------:R-:W-:Y:S01]  /*2bab0*/  BPT.TRAP 0x1 ;  /* 0x000000040000795c */ /* 0x000fe20000300000 */
.L_x_3334:
[----:B------:R-:W-:Y:S05]  /*2bac0*/  BSYNC B2 ;  /* 0x0000000000027941 */ /* 0x000fea0003800000 */
.L_x_3333:
[----:B------:R-:W-:Y:S01]  /*2bad0*/  IMAD.MOV.U32 R14, RZ, RZ, RZ ;  /* 0x000000ffff0e7224 */ /* 0x000fe200078e00ff */
[----:B------:R-:W-:Y:S01]  /*2bae0*/  UIADD3 UR4, UP0, UR40, 0x570, URZ ;  /* 0x0000057028047890 */ /* 0x000fe2000ff1e03f */
[----:B------:R-:W-:Y:S01]  /*2baf0*/  IMAD R7, R32, 0x8000, R22 ;  /* 0x0000800020077824 */ /* 0x000fe200078e0216 */
[----:B------:R-:W-:Y:S01]  /*2bb00*/  PLOP3.LUT P1, PT, PT, PT, PT, 0x80, 0x0 ;  /* 0x000000000000781c */ /* 0x000fe20003f2f070 */
[----:B--2---:R-:W-:Y:S01]  /*2bb10*/  IMAD R6, R10, 0x80, R0 ;  /* 0x000000800a067824 */ /* 0x004fe200078e0200 */
[----:B------:R-:W-:Y:S01]  /*2bb20*/  R2UR UR10, R14 ;  /* 0x000000000e0a72ca */ /* 0x000fe200000e0000 */
[----:B------:R-:W-:Y:S01]  /*2bb30*/  VIADD R11, R7, 0x28400 ;  /* 0x00028400070b7836 */ /* 0x000fe20000000000 */
[----:B------:R-:W-:Y:S01]  /*2bb40*/  IADD3 R5, R9, 0x38890, RZ ;  /* 0x0003889009057810 */ /* 0x000fe20007ffe0ff */
[----:B------:R-:W-:Y:S01]  /*2bb50*/  UIADD3.X UR5, URZ, UR41, URZ, UP0, !UPT ;  /* 0x000000293f057290 */ /* 0x000fe200087fe43f */
[----:B------:R-:W-:Y:S01]  /*2bb60*/  UMOV UR6, 0x0 ;  /* 0x0000000000067882 */ /* 0x000fe20000000000 */
[----:B------:R-:W-:-:S10]  /*2bb70*/  UMOV UR7, 0x12f00000 ;  /* 0x12f0000000077882 */ /* 0x000fd40000000000 */
.L_x_3335:
        /* <DEDUP_REMOVED lines=12> */
[----:B------:R-:W-:Y:S01]  /*2bc40*/  VIADD R11, R7, 0x2c400 ;  /* 0x0002c400070b7836 */ /* 0x000fe20000000000 */
[----:B------:R-:W-:Y:S01]  /*2bc50*/  UMOV UR6, 0x0 ;  /* 0x0000000000067882 */ /* 0x000fe20000000000 */
[----:B------:R-:W-:Y:S01]  /*2bc60*/  UMOV UR7, 0x12f00000 ;  /* 0x12f0000000077882 */ /* 0x000fe20000000000 */
[----:B------:R-:W-:-:S15]  /*2bc70*/  R2UR UR10, R15 ;  /* 0x000000000f0a72ca */ /* 0x000fde00000e0000 */
.L_x_3336:
        /* <DEDUP_REMOVED lines=13> */
.L_x_3712:
[----:B------:R-:W-:Y:S05]  /*2bd50*/  BSYNC B2 ;  /* 0x0000000000027941 */ /* 0x000fea0003800000 */
.L_x_3337:
[----:B------:R-:W-:Y:S01]  /*2bd60*/  BSSY B2, `(.L_x_3339) ;  /* 0x000000b000027945 */ /* 0x000fe20003800000 */
[----:B------:R-:W-:Y:S02]  /*2bd70*/  IMAD.MOV.U32 R12, RZ, RZ, 0x0 ;  /* 0x00000000ff0c7424 */ /* 0x000fe400078e00ff */
[----:B------:R-:W-:Y:S01]  /*2bd80*/  IMAD.MOV.U32 R13, RZ, RZ, 0x12f00000 ;  /* 0x12f00000ff0d7424 */ /* 0x000fe200078e00ff */
[----:B------:R-:W-:Y:S06]  /*2bd90*/  @P2 BRA `(.L_x_3340) ;  /* 0x00000000001c2947 */ /* 0x000fec0003800000 */
[----:B------:R-:W2:Y:S02]  /*2bda0*/  S2R R5, SR_TID.X ;  /* 0x0000000000057919 */ /* 0x000ea40000002100 */
[----:B--2---:R-:W-:Y:S01]  /*2bdb0*/  LOP3.LUT R11, R5, 0x1f, RZ, 0xc0, !PT ;  /* 0x0000001f050b7812 */ /* 0x004fe200078ec0ff */
[----:B------:R-:W-:-:S03]  /*2bdc0*/  IMAD.MOV.U32 R5, RZ, RZ, 0x8000 ;  /* 0x00008000ff057424 */ /* 0x000fc600078e00ff */
[----:B------:R-:W-:Y:S01]  /*2bdd0*/  ISETP.NE.AND P1, PT, R11, RZ, PT ;  /* 0x000000ff0b00720c */ /* 0x000fe20003f25270 */
[----:B------:R2:W-:-:S12]  /*2bde0*/  SYNCS.ARRIVE.TRANS64 RZ, [R9+URZ+0x388b0], R5 ;  /* 0x0388b00509ff79a7 */ /* 0x0005d8000800003f */
[----:B--2---:R-:W-:Y:S05]  /*2bdf0*/  @!P1 BRA `(.L_x_3340) ;  /* 0x0000000000049947 */ /* 0x004fea0003800000 */
[----:B------:R-:W-:Y:S01]  /*2be00*/  BPT.TRAP 0x1 ;  /* 0x000000040000795c */ /* 0x000fe20000300000 */
.L_x_3340:
[----:B------:R-:W-:Y:S05]  /*2be10*/  BSYNC B2 ;  /* 0x0000000000027941 */ /* 0x000fea0003800000 */
.L_x_3339:
[----:B------:R-:W-:Y:S01]  /*2be20*/  R2UR UR10, R14 ;  /* 0x000000000e0a72ca */ /* 0x000fe200000e0000 */
[----:B------:R-:W-:Y:S01]  /*2be30*/  UIADD3 UR4, UP0, UR40, 0x670, URZ ;  /* 0x0000067028047890 */ /* 0x000fe2000ff1e03f */
[----:B------:R-:W-:Y:S01]  /*2be40*/  R2UR UR6, R12 ;  /* 0x000000000c0672ca */ /* 0x000fe200000e0000 */
[----:B------:R-:W-:Y:S01]  /*2be50*/  VIADD R5, R7, 0x10400 ;  /* 0x0001040007057836 */ /* 0x000fe20000000000 */
[----:B------:R-:W-:Y:S01]  /*2be60*/  R2UR UR7, R13 ;  /* 0x000000000d0772ca */ /* 0x000fe200000e0000 */
[----:B------:R-:W-:Y:S01]  /*2be70*/  UIADD3.X UR5, URZ, UR41, URZ, UP0, !UPT ;  /* 0x000000293f057290 */ /* 0x000fe200087fe43f */
[----:B------:R-:W-:Y:S02]  /*2be80*/  PLOP3.LUT P1, PT, PT, PT, PT, 0x80, 0x0 ;  /* 0x000000000000781c */ /* 0x000fe40003f2f070 */
[----:B01----:R-:W-:-:S11]  /*2be90*/  IADD3 R9, R9, 0x388b0, RZ ;  /* 0x000388b009097810 */ /* 0x003fd60007ffe0ff */
.L_x_3341:
        /* <DEDUP_REMOVED lines=15> */
.L_x_3342:
        /* <DEDUP_REMOVED lines=10> */
.L_x_3330:
[----:B------:R-:W-:Y:S05]  /*2c030*/  BSYNC B1 ;  /* 0x0000000000017941 */ /* 0x000fea0003800000 */
.L_x_3329:
        /* <DEDUP_REMOVED lines=8> */
.L_x_3309:
[----:B------:R-:W-:Y:S05]  /*2c0c0*/  BSYNC B0 ;  /* 0x0000000000007941 */ /* 0x000fea0003800000 */
.L_x_3308:
[----:B------:R-:W3:Y:S01]  /*2c0d0*/  LDC R0, c[0x0][0x448] ;  /* 0x00011200ff007b82 */ /* 0x000ee20000000800 */
[----:B------:R-:W-:Y:S01]  /*2c0e0*/  ISETP.NE.AND P2, PT, R4, RZ, PT ;  /* 0x000000ff0400720c */ /* 0x000fe20003f45270 */
[----:B------:R-:W-:Y:S05]  /*2c0f0*/  @!P0 WARPSYNC.ALL ;  /* 0x0000000000008948 */ /* 0x000fea0003800000 */
[----:B------:R-:W-:Y:S07]  /*2c100*/  BSSY B0, `(.L_x_3344) ;  /* 0x000002b000007945 */ /* 0x000fee0003800000 */
[----:B------:R-:W4:Y:S08]  /*2c110*/  @!P2 LDC R4, c[0x0][0x9f0] ;  /* 0x00027c00ff04ab82 */ /* 0x000f300000000800 */
[----:B------:R-:W-:Y:S01]  /*2c120*/  @!P0 BAR.SYNC.DEFER_BLOCKING 0xc, 0x180 ;  /* 0x0306000000008b1d */ /* 0x000fe20000010000 */
[----:B---3--:R-:W-:-:S02]  /*2c130*/  ISETP.NE.AND P1, PT, R0, 0x1, PT ;  /* 0x000000010000780c */ /* 0x008fc40003f25270 */
[----:B------:R-:W-:-:S11]  /*2c140*/  LEA R0, R17, 0x7f, 0x7 ;  /* 0x0000007f11007811 */ /* 0x000fd600078e38ff */
[----:B------:R-:W3:Y:S08]  /*2c150*/  @P1 LDC R2, c[0x0][0x44c] ;  /* 0x00011300ff021b82 */ /* 0x000ef00000000800 */
[----:B------:R-:W5:Y:S01]  /*2c160*/  @P1 LDC R3, c[0x0][0x450] ;  /* 0x00011400ff031b82 */ /* 0x000f620000000800 */
[----:B---3--:R-:W-:-:S05]  /*2c170*/  @P1 IMAD.HI.U32 R2, R0, R2, RZ ;  /* 0x0000000200021227 */ /* 0x008fca00078e00ff */
[----:B-----5:R-:W-:-:S05]  /*2c180*/  @P1 SHF.R.U32.HI R0, RZ, R3, R2 ;  /* 0x00000003ff001219 */ /* 0x020fca0000011602 */
[----:B------:R-:W-:-:S05]  /*2c190*/  IMAD.IADD R0, R20, 0x1, R0 ;  /* 0x0000000114007824 */ /* 0x000fca00078e0200 */
[----:B------:R-:W-:-:S04]  /*2c1a0*/  SHF.R.S32.HI R2, RZ, 0x1f, R0 ;  /* 0x0000001fff027819 */ /* 0x000fc80000011400 */
[----:B------:R-:W-:Y:S01]  /*2c1b0*/  LEA.HI R2, R2, R0, RZ, 0x7 ;  /* 0x0000000002027211 */ /* 0x000fe200078f38ff */
[----:B------:R-:W-:-:S03]  /*2c1c0*/  IMAD.MOV.U32 R0, RZ, RZ, RZ ;  /* 0x000000ffff007224 */ /* 0x000fc600078e00ff */
[----:B------:R-:W-:-:S04]  /*2c1d0*/  SHF.R.S32.HI R2, RZ, 0x7, R2 ;  /* 0x00000007ff027819 */ /* 0x000fc80000011402 */
[----:B------:R-:W-:-:S04]  /*2c1e0*/  VIMNMX R21, R21, R2, PT ;  /* 0x0000000215157248 */ /* 0x000fc80003fe0100 */
[----:B------:R-:W-:-:S13]  /*2c1f0*/  ISETP.GE.AND P1, PT, R21, 0x1, PT ;  /* 0x000000011500780c */ /* 0x000fda0003f26270 */
[----:B----4-:R-:W-:Y:S05]  /*2c200*/  @!P1 BRA `(.L_x_3345) ;  /* 0x0000000000689947 */ /* 0x010fea0003800000 */
[-C--:B------:R-:W-:Y:S02]  /*2c210*/  IABS R0, R4.reuse ;  /* 0x0000000400007213 */ /* 0x080fe40000000000 */
[----:B--2---:R-:W-:Y:S02]  /*2c220*/  IABS R6, R4 ;  /* 0x0000000400067213 */ /* 0x004fe40000000000 */
[----:B------:R-:W2:Y:S03]  /*2c230*/  I2F.RP R2, R0 ;  /* 0x0000000000027306 */ /* 0x000ea60000209400 */
[----:B------:R-:W-:-:S05]  /*2c240*/  IMAD.MOV R6, RZ, RZ, -R6 ;  /* 0x000000ffff067224 */ /* 0x000fca00078e0a06 */
[----:B--2---:R-:W2:Y:S02]  /*2c250*/  MUFU.RCP R2, R2 ;  /* 0x0000000200027308 */ /* 0x004ea40000001000 */
[----:B--2---:R-:W-:-:S06]  /*2c260*/  IADD3 R2, R2, 0xffffffe, RZ ;  /* 0x0ffffffe02027810 */ /* 0x004fcc0007ffe0ff */
[----:B------:R-:W2:Y:S02]  /*2c270*/  F2I.FTZ.U32.TRUNC.NTZ R3, R2 ;  /* 0x0000000200037305 */ /* 0x000ea4000021f000 */
[----:B--2---:R-:W-:-:S04]  /*2c280*/  IMAD.MOV R2, RZ, RZ, -R3 ;  /* 0x000000ffff027224 */ /* 0x004fc800078e0a03 */
        /* <DEDUP_REMOVED lines=14> */
[----:B------:R-:W-:-:S05]  /*2c370*/  @P0 VIADD R5, R5, 0x1 ;  /* 0x0000000105050836 */ /* 0x000fca0000000000 */
[----:B------:R-:W-:-:S05]  /*2c380*/  MOV R0, R5 ;  /* 0x0000000500007202 */ /* 0x000fca0000000f00 */
[----:B------:R-:W-:Y:S01]  /*2c390*/  @!P2 IMAD.MOV R0, RZ, RZ, -R0 ;  /* 0x000000ffff00a224 */ /* 0x000fe200078e0a00 */
[----:B------:R-:W-:-:S07]  /*2c3a0*/  @!P1 LOP3.LUT R0, RZ, R4, RZ, 0x33, !PT ;  /* 0x00000004ff009212 */ /* 0x000fce00078e33ff */
.L_x_3345:
[----:B------:R-:W-:Y:S05]  /*2c3b0*/  BSYNC B0 ;  /* 0x0000000000007941 */ /* 0x000fea0003800000 */
.L_x_3344:
[----:B------:R-:W-:-:S05]  /*2c3c0*/  IMAD R3, R23, R0, RZ ;  /* 0x0000000017037224 */ /* 0x000fca00078e02ff */
[----:B------:R-:W-:Y:S01]  /*2c3d0*/  VIADDMNMX R2, R3, R0, R21, PT ;  /* 0x0000000003027246 */ /* 0x000fe20003800115 */
[----:B------:R3:W-:Y:S03]  /*2c3e0*/  STL [R1+0x4], R3 ;  /* 0x0000040301007387 */ /* 0x0007e60000100800 */
[----:B------:R-:W-:Y:S01]  /*2c3f0*/  ISETP.GT.AND P0, PT, R2, R3, PT ;  /* 0x000000030200720c */ /* 0x000fe20003f04270 */
[----:B------:R3:W-:-:S12]  /*2c400*/  STL [R1+0x30], R2 ;  /* 0x0000300201007387 */ /* 0x0007d80000100800 */
[----:B---3--:R-:W-:Y:S05]  /*2c410*/  @P0 BRA `(.L_x_3346) ;  /* 0x0000000000440947 */ /* 0x008fea0003800000 */
[----:B------:R-:W3:Y:S02]  /*2c420*/  S2R R2, SR_TID.X ;  /* 0x0000000000027919 */ /* 0x000ee40000002100 */
[----:B---3--:R-:W-:-:S04]  /*2c430*/  LOP3.LUT R2, R2, 0x7f, RZ, 0xc0, !PT ;  /* 0x0000007f02027812 */ /* 0x008fc800078ec0ff */
[----:B------:R-:W-:-:S13]  /*2c440*/  ISETP.NE.AND P0, PT, R2, RZ, PT ;  /* 0x000000ff0200720c */ /* 0x000fda0003f05270 */
[----:B------:R-:W-:Y:S05]  /*2c450*/  @P0 BRA `(.L_x_3347) ;  /* 0x0000004c00940947 */ /* 0x000fea0003800000 */
[----:B------:R-:W3:Y:S01]  /*2c460*/  S2R R5, SR_LANEID ;  /* 0x0000000000057919 */ /* 0x000ee20000000000 */
[----:B------:R-:W-:Y:S01]  /*2c470*/  VOTEU.ANY UR4, UPT, PT ;  /* 0x0000000000047886 */ /* 0x000fe200038e0100 */
[----:B------:R-:W4:Y:S01]  /*2c480*/  LDC.64 R2, c[0x0][0xc60] ;  /* 0x00031800ff027b82 */ /* 0x000f220000000a00 */
[----:B------:R-:W3:Y:S02]  /*2c490*/  FLO.U32 R0, UR4 ;  /* 0x0000000400007d00 */ /* 0x000ee400080e0000 */
[----:B---3--:R-:W-:-:S06]  /*2c4a0*/  ISETP.EQ.U32.AND P0, PT, R0, R5, PT ;  /* 0x000000050000720c */ /* 0x008fcc0003f02070 */
[----:B------:R-:W4:Y:S07]  /*2c4b0*/  POPC R5, UR4 ;  /* 0x0000000400057d09 */ /* 0x000f2e0008000000 */
[----:B----4-:R-:W3:Y:S01]  /*2c4c0*/  @P0 ATOMG.E.ADD.STRONG.GPU PT, R3, desc[UR46][R2.64], R5 ;  /* 0x00000005020309a8 */ /* 0x010ee200081ee1ee */
[----:B------:R-:W4:Y:S02]  /*2c4d0*/  S2R R4, SR_LTMASK ;  /* 0x0000000000047919 */ /* 0x000f240000003900 */
[----:B----4-:R-:W-:-:S04]  /*2c4e0*/  LOP3.LUT R4, R4, UR4, RZ, 0xc0, !PT ;  /* 0x0000000404047c12 */ /* 0x010fc8000f8ec0ff */
[----:B------:R-:W4:Y:S01]  /*2c4f0*/  POPC R7, R4 ;  /* 0x0000000400077309 */ /* 0x000f220000000000 */
[----:B---3--:R-:W4:Y:S02]  /*2c500*/  SHFL.IDX PT, R0, R3, R0, 0x1f ;  /* 0x00001f0003007589 */ /* 0x008f2400000e0000 */
[----:B----4-:R-:W-:Y:S01]  /*2c510*/  IADD3 R16, R0, UR38, R7 ;  /* 0x0000002600107c10 */ /* 0x010fe2000fffe007 */
[----:B------:R-:W-:Y:S06]  /*2c520*/  BRA `(.L_x_3347) ;  /* 0x0000004c00607947 */ /* 0x000fec0003800000 */
.L_x_3346:
        /* <DEDUP_REMOVED lines=12> */
[----:B--2---:R-:W-:Y:S02]  /*2c5f0*/  IMAD.U32 R6, RZ, RZ, UR8 ;  /* 0x00000008ff067e24 */ /* 0x004fe4000f8e00ff */
[----:B------:R-:W-:-:S02]  /*2c600*/  IMAD.U32 R7, RZ, RZ, UR9 ;  /* 0x00000009ff077e24 */ /* 0x000fc4000f8e00ff */
[----:B------:R-:W-:Y:S02]  /*2c610*/  IMAD.U32 R11, RZ, RZ, UR5 ;  /* 0x00000005ff0b7e24 */ /* 0x000fe4000f8e00ff */
[----:B------:R-:W-:Y:S02]  /*2c620*/  IMAD.MOV.U32 R8, RZ, RZ, 0x70 ;  /* 0x00000070ff087424 */ /* 0x000fe400078e00ff */
[----:B------:R-:W-:Y:S02]  /*2c630*/  IMAD.MOV.U32 R12, RZ, RZ, 0x1 ;  /* 0x00000001ff0c7424 */ /* 0x000fe400078e00ff */
[----:B------:R-:W-:-:S07]  /*2c640*/  IMAD.MOV.U32 R13, RZ, RZ, RZ ;  /* 0x000000ffff0d7224 */ /* 0x000fce00078e00ff */
[----:B------:R-:W-:-:S07]  /*2c650*/  LEPC R20, `(.L_x_3349) ;  /* 0x000000001014794e */ /* 0x000fce0000000000 */
[----:B01----:R-:W-:Y:S05]  /*2c660*/  CALL.ABS.NOINC R2 ;  /* 0x0000000002007343 */ /* 0x003fea0003c00000 */
.L_x_3349:
[----:B------:R-:W-:Y:S05]  /*2c670*/  BSYNC B6 ;  /* 0x0000000000067941 */ /* 0x000fea0003800000 */
.L_x_3348:
[----:B------:R-:W3:Y:S01]  /*2c680*/  LDL.LU R2, [R1] ;  /* 0x0000000001027983 */ /* 0x000ee20000300800 */
[----:B------:R-:W-:Y:S01]  /*2c690*/  VIADD R0, R22, 0x10400 ;  /* 0x0001040016007836 */ /* 0x000fe20000000000 */
[----:B------:R-:W-:Y:S04]  /*2c6a0*/  BSSY B6, `(.L_x_3350) ;  /* 0x0000016000067945 */ /* 0x000fe80003800000 */
[----:B------:R-:W-:Y:S02]  /*2c6b0*/  LOP3.LUT P0, RZ, R0, 0x3ff, RZ, 0xc0, !PT ;  /* 0x000003ff00ff7812 */ /* 0x000fe4000780c0ff */
[----:B---3--:R-:W-:-:S11]  /*2c6c0*/  LOP3.LUT R2, R2, 0xfffffffe, RZ, 0xc0, !PT ;  /* 0xfffffffe02027812 */ /* 0x008fd600078ec0ff */
[----:B------:R-:W-:-:S05]  /*2c6d0*/  @P0 LOP3.LUT R2, R2, 0x1, RZ, 0xfc, !PT ;  /* 0x0000000102020812 */ /* 0x000fca00078efcff */
[----:B------:R3:W-:Y:S01]  /*2c6e0*/  STL [R1], R2 ;  /* 0x0000000201007387 */ /* 0x0007e20000100800 */
[----:B------:R-:W-:Y:S05]  /*2c6f0*/  @!P0 BRA `(.L_x_3351) ;  /* 0x0000000000408947 */ /* 0x000fea0003800000 */
[----:B---3--:R-:W-:Y:S01]  /*2c700*/  MOV R2, 0x0 ;  /* 0x0000000000027802 */ /* 0x008fe20000000f00 */
[----:B------:R-:W-:Y:S01]  /*2c710*/  ULDC.64 UR6, c[0x4][0x1b0] ;  /* 0x01006c0000067ab9 */ /* 0x000fe20000000a00 */
[----:B------:R-:W-:Y:S01]  /*2c720*/  ULDC.64 UR8, c[0x4][0x1b8] ;  /* 0x01006e0000087ab9 */ /* 0x000fe20000000a00 */
[----:B------:R-:W-:Y:S01]  /*2c730*/  ULDC.64 UR4, c[0x4][0x108] ;  /* 0x0100420000047ab9 */ /* 0x000fe20000000a00 */
[----:B------:R-:W-:Y:S01]  /*2c740*/  IMAD.U32 R4, RZ, RZ, UR6 ;  /* 0x00000006ff047e24 */ /* 0x000fe2000f8e00ff */
[----:B------:R-:W-:Y:S01]  /*2c750*/  MOV R5, UR7 ;  /* 0x0000000700057c02 */ /* 0x000fe20008000f00 */
[----:B------:R-:W3:Y:S01]  /*2c760*/  LDC.64 R2, c[0x4][R2] ;  /* 0x0100000002027b82 */ /* 0x000ee20000000a00 */
[----:B--2---:R-:W-:Y:S01]  /*2c770*/  IMAD.U32 R6, RZ, RZ, UR8 ;  /* 0x00000008ff067e24 */ /* 0x004fe2000f8e00ff */
[----:B------:R-:W-:Y:S01]  /*2c780*/  MOV R13, RZ ;  /* 0x000000ff000d7202 */ /* 0x000fe20000000f00 */
[----:B------:R-:W-:Y:S02]  /*2c790*/  IMAD.U32 R7, RZ, RZ, UR9 ;  /* 0x00000009ff077e24 */ /* 0x000fe4000f8e00ff */
[----:B-1----:R-:W-:-:S02]  /*2c7a0*/  IMAD.U32 R10, RZ, RZ, UR4 ;  /* 0x00000004ff0a7e24 */ /* 0x002fc4000f8e00ff */
[----:B------:R-:W-:Y:S02]  /*2c7b0*/  IMAD.U32 R11, RZ, RZ, UR5 ;  /* 0x00000005ff0b7e24 */ /* 0x000fe4000f8e00ff */
[----:B------:R-:W-:Y:S02]  /*2c7c0*/  IMAD.MOV.U32 R8, RZ, RZ, 0x70 ;  /* 0x00000070ff087424 */ /* 0x000fe400078e00ff */
[----:B------:R-:W-:-:S07]  /*2c7d0*/  IMAD.MOV.U32 R12, RZ, RZ, 0x1 ;  /* 0x00000001ff0c7424 */ /* 0x000fce00078e00ff */
[----:B------:R-:W-:-:S07]  /*2c7e0*/  LEPC R20, `(.L_x_3351) ;  /* 0x000000001014794e */ /* 0x000fce0000000000 */
[----:B0--3--:R-:W-:Y:S05]  /*2c7f0*/  CALL.ABS.NOINC R2 ;  /* 0x0000000002007343 */ /* 0x009fea0003c00000 */
.L_x_3351:
[----:B------:R-:W-:Y:S05]  /*2c800*/  BSYNC B6 ;  /* 0x0000000000067941 */ /* 0x000fea0003800000 */
.L_x_3350:
[----:B------:R-:W-:Y:S01]  /*2c810*/  VIADD R23, R22, 0x400 ;  /* 0x0000040016177836 */ /* 0x000fe20000000000 */
[----:B------:R-:W-:Y:S04]  /*2c820*/  BSSY B6, `(.L_x_3352) ;  /* 0x0000013000067945 */ /* 0x000fe80003800000 */
[----:B------:R-:W-:-:S13]  /*2c830*/  LOP3.LUT P0, RZ, R23, 0x3ff, RZ, 0xc0, !PT ;  /* 0x000003ff17ff7812 */ /* 0x000fda000780c0ff */
        /* <DEDUP_REMOVED lines=8> */
[----:B------:R-:W-:Y:S02]  /*2c8c0*/  IMAD.U32 R5, RZ, RZ, UR7 ;  /* 0x00000007ff057e24 */ /* 0x000fe4000f8e00ff */
[----:B--2---:R-:W-:Y:S02]  /*2c8d0*/  IMAD.U32 R6, RZ, RZ, UR8 ;  /* 0x00000008ff067e24 */ /* 0x004fe4000f8e00ff */
[----:B------:R-:W-:-:S02]  /*2c8e0*/  IMAD.U32 R7, RZ, RZ, UR9 ;  /* 0x00000009ff077e24 */ /* 0x000fc4000f8e00ff */
[----:B-1----:R-:W-:Y:S02]  /*2c8f0*/  IMAD.U32 R10, RZ, RZ, UR4 ;  /* 0x00000004ff0a7e24 */ /* 0x002fe4000f8e00ff */
[----:B------:R-:W-:Y:S02]  /*2c900*/  IMAD.MOV.U32 R8, RZ, RZ, 0x70 ;  /* 0x00000070ff087424 */ /* 0x000fe400078e00ff */
[----:B------:R-:W-:Y:S02]  /*2c910*/  IMAD.MOV.U32 R12, RZ, RZ, 0x1 ;  /* 0x00000001ff0c7424 */ /* 0x000fe400078e00ff */
[----:B------:R-:W-:-:S07]  /*2c920*/  IMAD.MOV.U32 R13, RZ, RZ, RZ ;  /* 0x000000ffff0d7224 */ /* 0x000fce00078e00ff */
[----:B------:R-:W-:-:S07]  /*2c930*/  LEPC R20, `(.L_x_3353) ;  /* 0x000000001014794e */ /* 0x000fce0000000000 */
[----:B0--3--:R-:W-:Y:S05]  /*2c940*/  CALL.ABS.NOINC R2 ;  /* 0x0000000002007343 */ /* 0x009fea0003c00000 */
.L_x_3353:
[----:B------:R-:W-:Y:S05]  /*2c950*/  BSYNC B6 ;  /* 0x0000000000067941 */ /* 0x000fea0003800000 */
.L_x_3352:
[----:B---3--:R-:W3:Y:S01]  /*2c960*/  LDL R2, [R1] ;  /* 0x0000000001027983 */ /* 0x008ee20000100800 */
[----:B------:R-:W-:Y:S01]  /*2c970*/  BSSY B6, `(.L_x_3354) ;  /* 0x0000013000067945 */ /* 0x000fe20003800000 */
[----:B---3--:R-:W-:-:S13]  /*2c980*/  LOP3.LUT P6, RZ, R2, 0x1, RZ, 0xc0, !PT ;  /* 0x0000000102ff7812 */ /* 0x008fda00078cc0ff */
[----:B------:R-:W-:Y:S05]  /*2c990*/  @!P6 BRA `(.L_x_3355) ;  /* 0x000000000040e947 */ /* 0x000fea0003800000 */
[----:B------:R-:W-:Y:S01]  /*2c9a0*/  MOV R2, 0x0 ;  /* 0x0000000000027802 */ /* 0x000fe20000000f00 */
        /* <DEDUP_REMOVED lines=8> */
[----:B-1----:R-:W-:-:S02]  /*2ca30*/  IMAD.U32 R10, RZ, RZ, UR8 ;  /* 0x00000008ff0a7e24 */ /* 0x002fc4000f8e00ff */
[----:B------:R-:W-:Y:S02]  /*2ca40*/  IMAD.U32 R11, RZ, RZ, UR9 ;  /* 0x00000009ff0b7e24 */ /* 0x000fe4000f8e00ff */
[----:B------:R-:W-:Y:S02]  /*2ca50*/  IMAD.MOV.U32 R8, RZ, RZ, 0x70 ;  /* 0x00000070ff087424 */ /* 0x000fe400078e00ff */
[----:B------:R-:W-:Y:S02]  /*2ca60*/  IMAD.MOV.U32 R12, RZ, RZ, 0x1 ;  /* 0x00000001ff0c7424 */ /* 0x000fe400078e00ff */
[----:B------:R-:W-:-:S07]  /*2ca70*/  IMAD.MOV.U32 R13, RZ, RZ, RZ ;  /* 0x000000ffff0d7224 */ /* 0x000fce00078e00ff */
[----:B------:R-:W-:-:S07]  /*2ca80*/  LEPC R20, `(.L_x_3355) ;  /* 0x000000001014794e */ /* 0x000fce0000000000 */
[----:B0--3--:R-:W-:Y:S05]  /*2ca90*/  CALL.ABS.NOINC R2 ;  /* 0x0000000002007343 */ /* 0x009fea0003c00000 */
.L_x_3355:
[----:B------:R-:W-:Y:S05]  /*2caa0*/  BSYNC B6 ;  /* 0x0000000000067941 */ /* 0x000fea0003800000 */
.L_x_3354:
[----:B------:R-:W3:Y:S01]  /*2cab0*/  S2R R2, SR_TID.X ;  /* 0x0000000000027919 */ /* 0x000ee20000002100 */
[----:B------:R-:W-:Y:S01]  /*2cac0*/  ULDC.64 UR4, c[0x0][0x9f8] ;  /* 0x00027e0000047ab9 */ /* 0x000fe20000000a00 */
[----:B------:R-:W4:Y:S01]  /*2cad0*/  LDC R8, c[0x0][0x430] ;  /* 0x00010c00ff087b82 */ /* 0x000f220000000800 */
[----:B------:R-:W2:Y:S01]  /*2cae0*/  LDL R0, [R1+0x30] ;  /* 0x0000300001007983 */ /* 0x000ea20000100800 */
[----:B------:R-:W-:-:S03]  /*2caf0*/  ISETP.NE.U32.AND P0, PT, RZ, UR4, PT ;  /* 0x00000004ff007c0c */ /* 0x000fc6000bf05070 */
[----:B------:R-:W2:Y:S01]  /*2cb00*/  LDL R21, [R1+0x8] ;  /* 0x0000080001157983 */ /* 0x000ea20000100800 */
[----:B------:R-:W-:Y:S02]  /*2cb10*/  ISETP.NE.AND.EX P0, PT, RZ, UR5, PT, P0 ;  /* 0x00000005ff007c0c */ /* 0x000fe4000bf05300 */
[----:B-1----:R-:W1:Y:S01]  /*2cb20*/  LDC R10, c[0x0][0x2f4] ;  /* 0x0000bd00ff0a7b82 */ /* 0x002e620000000800 */
[----:B------:R-:W2:Y:S01]  /*2cb30*/  LDL.LU R20, [R1] ;  /* 0x0000000001147983 */ /* 0x000ea20000300800 */
[----:B------:R-:W0:Y:S01]  /*2cb40*/  S2R R4, SR_TID.X ;  /* 0x0000000000047919 */ /* 0x000e220000002100 */
[----:B---3--:R-:W-:-:S08]  /*2cb50*/  LOP3.LUT R5, R2, 0x7f, RZ, 0xc0, !PT ;  /* 0x0000007f02057812 */ /* 0x008fd000078ec0ff */
[----:B------:R-:W-:Y:S02]  /*2cb60*/  @P0 IADD3 R2, P1, R25, UR4, RZ ;  /* 0x0000000419020c10 */ /* 0x000fe4000ff3e0ff */
[----:B------:R-:W-:Y:S02]  /*2cb70*/  SHF.R.U32.HI R5, RZ, 0x3, R5 ;  /* 0x00000003ff057819 */ /* 0x000fe40000011605 */
[----:B------:R-:W-:-:S05]  /*2cb80*/  @P0 IADD3.X R3, R26, UR5, RZ, P1, !PT ;  /* 0x000000051a030c10 */ /* 0x000fca0008ffe4ff */
[----:B------:R3:W3:Y:S01]  /*2cb90*/  @P0 LDG.E R37, desc[UR46][R2.64] ;  /* 0x0000002e02250981 */ /* 0x0006e2000c1e1900 */
[----:B----4-:R-:W-:Y:S01]  /*2cba0*/  ISETP.NE.AND P1, PT, R8, 0x1, PT ;  /* 0x000000010800780c */ /* 0x010fe20003f25270 */
[----:B0-----:R-:W-:-:S05]  /*2cbb0*/  IMAD.SHL.U32 R4, R4, 0x10, RZ ;  /* 0x0000001004047824 */ /* 0x001fca00078e00ff */
[----:B------:R-:W-:-:S07]  /*2cbc0*/  LOP3.LUT R4, R5, 0x70, R4, 0xf8, !PT ;  /* 0x0000007005047812 */ /* 0x000fce00078ef804 */
[----:B------:R-:W0:Y:S08]  /*2cbd0*/  @P1 LDC R5, c[0x0][0x434] ;  /* 0x00010d00ff051b82 */ /* 0x000e300000000800 */
[----:B------:R-:W4:Y:S01]  /*2cbe0*/  @P1 LDC R7, c[0x0][0x438] ;  /* 0x00010e00ff071b82 */ /* 0x000f220000000800 */
[----:B------:R-:W-:-:S05]  /*2cbf0*/  IMAD.U32 R11, RZ, RZ, UR39 ;  /* 0x00000027ff0b7e24 */ /* 0x000fca000f8e00ff */
[----:B------:R-:W-:Y:S01]  /*2cc00*/  ISETP.NE.AND P2, PT, R11, 0x3, PT ;  /* 0x000000030b00780c */ /* 0x000fe20003f45270 */
[----:B------:R-:W-:Y:S01]  /*2cc10*/  UMOV UR4, 0xffffffff ;  /* 0xffffffff00047882 */ /* 0x000fe20000000000 */
[----:B--2---:R-:W-:-:S04]  /*2cc20*/  LEA R0, R0, 0xffffff80, 0x7 ;  /* 0xffffff8000007811 */ /* 0x004fc800078e38ff */
[----:B------:R-:W-:-:S04]  /*2cc30*/  LOP3.LUT R4, R4, R0, RZ, 0xfc, !PT ;  /* 0x0000000004047212 */ /* 0x000fc800078efcff */
[C---:B------:R-:W-:Y:S02]  /*2cc40*/  ISETP.GE.AND P0, PT, R4.reuse, R27, PT ;  /* 0x0000001b0400720c */ /* 0x040fe40003f06270 */
[----:B------:R-:W-:-:S05]  /*2cc50*/  IADD3 R4, R4, R21, RZ ;  /* 0x0000001504047210 */ /* 0x000fca0007ffe0ff */
[----:B0-----:R-:W-:-:S04]  /*2cc60*/  @P1 IMAD.HI.U32 R5, R4, R5, RZ ;  /* 0x0000000504051227 */ /* 0x001fc800078e00ff */
[----:B------:R-:W-:Y:S01]  /*2cc70*/  IMAD.MOV.U32 R6, RZ, RZ, R4 ;  /* 0x000000ffff067224 */ /* 0x000fe200078e0004 */
[----:B----4-:R-:W-:Y:S01]  /*2cc80*/  @P1 SHF.R.U32.HI R6, RZ, R7, R5 ;  /* 0x00000007ff061219 */ /* 0x010fe20000011605 */
[----:B---3--:R-:W0:Y:S03]  /*2cc90*/  @!P0 LDC.64 R2, c[0x0][0x428] ;  /* 0x00010a00ff028b82 */ /* 0x008e260000000a00 */
[--C-:B------:R-:W-:Y:S01]  /*2cca0*/  @!P0 SHF.R.S32.HI R7, RZ, 0x1f, R6.reuse ;  /* 0x0000001fff078819 */ /* 0x100fe20000011406 */
[----:B------:R-:W-:-:S04]  /*2ccb0*/  IMAD.MOV R5, RZ, RZ, -R6 ;  /* 0x000000ffff057224 */ /* 0x000fc800078e0a06 */
[----:B------:R-:W-:Y:S01]  /*2ccc0*/  IMAD R4, R8, R5, R4 ;  /* 0x0000000508047224 */ /* 0x000fe200078e0204 */
[----:B------:R-:W-:-:S05]  /*2ccd0*/  SHF.R.S32.HI R9, RZ, 0x1f, R37 ;  /* 0x0000001fff097819 */ /* 0x000fca0000011425 */
[----:B------:R2:W-:Y:S01]  /*2cce0*/  STL [R1+0xc], R9 ;  /* 0x00000c0901007387 */ /* 0x0005e20000100800 */
[-C--:B0-----:R-:W-:Y:S02]  /*2ccf0*/  @!P0 IMAD R5, R9, R2.reuse, RZ ;  /* 0x0000000209058224 */ /* 0x081fe400078e02ff */
[----:B------:R-:W-:-:S04]  /*2cd00*/  @!P0 IMAD.WIDE.U32 R6, R37, R2, R6 ;  /* 0x0000000225068225 */ /* 0x000fc800078e0006 */
[----:B------:R-:W-:Y:S02]  /*2cd10*/  @!P0 IMAD R5, R37, R3, R5 ;  /* 0x0000000325058224 */ /* 0x000fe400078e0205 */
[----:B------:R-:W0:Y:S01]  /*2cd20*/  @!P0 LDC.64 R2, c[0x0][0x418] ;  /* 0x00010600ff028b82 */ /* 0x000e220000000a00 */
[----:B------:R-:W-:Y:S02]  /*2cd30*/  LOP3.LUT R21, R33, 0x80, RZ, 0xfc, !PT ;  /* 0x0000008021157812 */ /* 0x000fe400078efcff */
[----:B------:R-:W-:Y:S02]  /*2cd40*/  LOP3.LUT R20, R20, 0xfffffffd, RZ, 0xc0, !PT ;  /* 0xfffffffd14147812 */ /* 0x000fe400078ec0ff */
[----:B0-----:R-:W-:Y:S01]  /*2cd50*/  @!P0 LEA R8, P1, R6, R2, 0x2 ;  /* 0x0000000206088211 */ /* 0x001fe200078210ff */
[----:B------:R-:W-:-:S05]  /*2cd60*/  @!P0 IMAD.IADD R2, R7, 0x1, R5 ;  /* 0x0000000107028824 */ /* 0x000fca00078e0205 */
[----:B--2---:R-:W-:Y:S01]  /*2cd70*/  @!P0 LEA.HI.X R9, R6, R3, R2, 0x2, P1 ;  /* 0x0000000306098211 */ /* 0x004fe200008f1402 */
[----:B------:R-:W-:Y:S01]  /*2cd80*/  IMAD.MOV.U32 R3, RZ, RZ, RZ ;  /* 0x000000ffff037224 */ /* 0x000fe200078e00ff */
[----:B-1----:R-:W-:-:S05]  /*2cd90*/  ISETP.GE.AND P1, PT, R33, R10, PT ;  /* 0x0000000a2100720c */ /* 0x002fca0003f26270 */
[----:B------:R0:W5:Y:S01]  /*2cda0*/  @!P0 LDG.E R3, desc[UR46][R8.64] ;  /* 0x0000002e08038981 */ /* 0x000162000c1e1900 */
[----:B------:R-:W-:-:S07]  /*2cdb0*/  ISETP.GE.AND P0, PT, R21, R10, PT ;  /* 0x0000000a1500720c */ /* 0x000fce0003f06270 */
[----:B------:R-:W-:-:S04]  /*2cdc0*/  @P1 LOP3.LUT R20, R20, 0x2, RZ, 0xfc, !PT ;  /* 0x0000000214141812 */ /* 0x000fc800078efcff */
[----:B------:R-:W-:-:S04]  /*2cdd0*/  LOP3.LUT R20, R20, 0xfffffffb, RZ, 0xc0, !PT ;  /* 0xfffffffb14147812 */ /* 0x000fc800078ec0ff */
[----:B------:R-:W-:-:S04]  /*2cde0*/  LOP3.LUT R20, R20, 0xfffffffe, RZ, 0xc0, !PT ;  /* 0xfffffffe14147812 */ /* 0x000fc800078ec0ff */
[----:B------:R-:W-:-:S04]  /*2cdf0*/  @P0 LOP3.LUT R20, R20, 0x1, RZ, 0xfc, !PT ;  /* 0x0000000114140812 */ /* 0x000fc800078efcff */
[----:B------:R-:W-:-:S05]  /*2ce00*/  @P2 LOP3.LUT R20, R20, 0x4, RZ, 0xfc, !PT ;  /* 0x0000000414142812 */ /* 0x000fca00078efcff */
[----:B------:R0:W-:Y:S01]  /*2ce10*/  STL [R1], R20 ;  /* 0x0000001401007387 */ /* 0x0001e20000100800 */
[----:B------:R-:W-:Y:S05]  /*2ce20*/  BRA.DIV UR4, `(.L_x_3356) ;  /* 0x000000c604207947 */ /* 0x000fea000b800000 */
.L_x_3715:
[----:B------:R-:W-:Y:S05]  /*2ce30*/  @!P2 BRA `(.L_x_3357) ;  /* 0x000000000004a947 */ /* 0x000fea0003800000 */
[----:B------:R-:W-:Y:S01]  /*2ce40*/  BPT.TRAP 0x1 ;  /* 0x000000040000795c */ /* 0x000fe20000300000 */
.L_x_3357:
        /* <DEDUP_REMOVED lines=10> */
.L_x_3716:
[----:B------:R-:W-:Y:S05]  /*2cef0*/  BSYNC B0 ;  /* 0x0000000000007941 */ /* 0x000fea0003800000 */
.L_x_3358:
        /* <DEDUP_REMOVED lines=93> */
[----:B-1----:R-:W-:-:S05]  /*2d4d0*/  IADD3 R8, P2, R33, R8, RZ ;  /* 0x0000000821087210 */ /* 0x002fca0007f5e0ff */
        /* <DEDUP_REMOVED lines=11> */
.L_x_3734:
        /* <DEDUP_REMOVED lines=11> */
.L_x_3361:
        /* <DEDUP_REMOVED lines=11> */
.L_x_3362:
[----:B------:R1:W-:Y:S01]  /*2d6f0*/  SYNCS.ARRIVE.TRANS64.A1T0 RZ, [R6+URZ+0x38870], RZ ;  /* 0x038870ff06ff79a7 */ /* 0x0003e2000810003f */
[----:B------:R-:W-:Y:S05]  /*2d700*/  @!P6 BRA `(.L_x_3363) ;  /* 0x000000000004e947 */ /* 0x000fea0003800000 */
[----:B------:R-:W-:Y:S01]  /*2d710*/  BPT.TRAP 0x1 ;  /* 0x000000040000795c */ /* 0x000fe20000300000 */
.L_x_3363:
[----:B------:R-:W2:Y:S01]  /*2d720*/  SYNCS.PHASECHK.TRANS64.TRYWAIT P0, [R6+URZ+0x38840], R25 ;  /* 0x03884019060075a7 */ /* 0x000ea2000800017f */
[----:B------:R-:W-:Y:S04]  /*2d730*/  BSSY B0, `(.L_x_3364) ;  /* 0x0000002000007945 */ /* 0x000fe80003800000 */
[----:B--2---:R-:W-:Y:S05]  /*2d740*/  @!P0 BRA `(.L_x_3365) ;  /* 0x000000c400f88947 */ /* 0x004fea0003800000 */
.L_x_3735:
[----:B------:R-:W-:Y:S05]  /*2d750*/  BSYNC B0 ;  /* 0x0000000000007941 */ /* 0x000fea0003800000 */
.L_x_3364:
        /* <DEDUP_REMOVED lines=14> */
[----:B------:R-:W-:Y:S01]  /*2d840*/  IMAD.MOV.U32 R2, RZ, RZ, R8 ;  /* 0x000000ffff027224 */ /* 0x000fe200078e0008 */
[----:B----4-:R-:W-:Y:S02]  /*2d850*/  ISETP.GE.AND P1, PT, R11, R7, PT ;  /* 0x000000070b00720c */ /* 0x010fe40003f26270 */
[----:B------:R-:W-:-:S03]  /*2d860*/  IADD3 R3, R9, R3, RZ ;  /* 0x0000000309037210 */ /* 0x000fc60007ffe0ff */
        /* <DEDUP_REMOVED lines=17> */
[----:B------:R-:W-:-:S03]  /*2d980*/  @P2 LOP3.LUT R10, R10, 0x100, RZ, 0xfc, !PT ;  /* 0x000001000a0a2812 */ /* 0x000fc600078efcff */
[----:B---3--:R-:W-:Y:S01]  /*2d990*/  @P4 IMAD.X R2, RZ, RZ, R2, P0 ;  /* 0x000000ffff024224 */ /* 0x008fe200000e0602 */
[----:B------:R-:W-:Y:S01]  /*2d9a0*/  LOP3.LUT P2, RZ, R10, 0x8, RZ, 0xc0, !PT ;  /* 0x000000080aff7812 */ /* 0x000fe2000784c0ff */
[----:B------:R-:W-:Y:S03]  /*2d9b0*/  STL [R1], R10 ;  /* 0x0000000a01007387 */ /* 0x000fe60000100800 */
        /* <DEDUP_REMOVED lines=65> */
.L_x_3753:
        /* <DEDUP_REMOVED lines=12> */
.L_x_3367:
        /* <DEDUP_REMOVED lines=11> */
.L_x_3368:
[----:B0-----:R0:W5:Y:S01]  /*2df40*/  LDL.LU R3, [R1+0x34] ;  /* 0x0000340001037983 */ /* 0x0011620000300800 */
[----:B------:R-:W-:Y:S01]  /*2df50*/  VIADD R0, R22, 0x20400 ;  /* 0x0002040016007836 */ /* 0x000fe20000000000 */
[----:B------:R-:W-:Y:S01]  /*2df60*/  SHF.R.S32.HI R2, RZ, 0x1f, R31 ;  /* 0x0000001fff027819 */ /* 0x000fe2000001141f */
[----:B------:R0:W-:Y:S06]  /*2df70*/  SYNCS.ARRIVE.TRANS64.A1T0 RZ, [R6+URZ+0x38830], RZ ;  /* 0x038830ff06ff79a7 */ /* 0x0001ec000810003f */
[----:B------:R-:W-:Y:S05]  /*2df80*/  WARPSYNC.ALL ;  /* 0x0000000000007948 */ /* 0x000fea0003800000 */
[----:B------:R-:W-:Y:S01]  /*2df90*/  BAR.SYNC.DEFER_BLOCKING 0x8, 0x180 ;  /* 0x0206000000007b1d */ /* 0x000fe20000010000 */
[----:B------:R-:W-:-:S05]  /*2dfa0*/  LOP3.LUT P1, RZ, R0, 0x3ff, RZ, 0xc0, !PT ;  /* 0x000003ff00ff7812 */ /* 0x000fca000782c0ff */
[----:B------:R-:W-:Y:S01]  /*2dfb0*/  ULDC.64 UR4, c[0x0][0x298] ;  /* 0x0000a60000047ab9 */ /* 0x000fe20000000a00 */
[----:B------:R-:W-:Y:S01]  /*2dfc0*/  ULDC.64 UR6, c[0x0][0xa00] ;  /* 0x0002800000067ab9 */ /* 0x000fe20000000a00 */
[----:B------:R-:W-:Y:S01]  /*2dfd0*/  IMAD R2, R2, UR4, RZ ;  /* 0x0000000402027c24 */ /* 0x000fe2000f8e02ff */
[----:B------:R-:W-:Y:S01]  /*2dfe0*/  ISETP.NE.U32.AND P0, PT, RZ, UR6, PT ;  /* 0x00000006ff007c0c */ /* 0x000fe2000bf05070 */
[C---:B------:R-:W-:Y:S01]  /*2dff0*/  IMAD.WIDE.U32 R26, R31.reuse, UR4, RZ ;  /* 0x000000041f1a7c25 */ /* 0x040fe2000f8e00ff */
[----:B------:R-:W-:Y:S02]  /*2e000*/  BSSY B6, `(.L_x_3369) ;  /* 0x0000017000067945 */ /* 0x000fe40003800000 */
[----:B------:R-:W-:Y:S01]  /*2e010*/  ISETP.NE.AND.EX P0, PT, RZ, UR7, PT, P0 ;  /* 0x00000007ff007c0c */ /* 0x000fe2000bf05300 */
[----:B--2---:R-:W-:-:S03]  /*2e020*/  IMAD R25, R31, UR5, R2 ;  /* 0x000000051f197c24 */ /* 0x004fc6000f8e0202 */
[----:B------:R-:W-:Y:S01]  /*2e030*/  SEL R24, R24, RZ, !P0 ;  /* 0x000000ff18187207 */ /* 0x000fe20004000000 */
[----:B------:R-:W-:Y:S01]  /*2e040*/  IMAD.IADD R25, R27, 0x1, R25 ;  /* 0x000000011b197824 */ /* 0x000fe200078e0219 */
[----:B-----5:R-:W-:Y:S01]  /*2e050*/  SEL R31, R3, RZ, !P0 ;  /* 0x000000ff031f7207 */ /* 0x020fe20004000000 */
[----:B------:R-:W-:Y:S06]  /*2e060*/  @!P1 BRA `(.L_x_3370) ;  /* 0x0000000000409947 */ /* 0x000fec0003800000 */
[----:B------:R-:W-:Y:S01]  /*2e070*/  MOV R2, 0x0 ;  /* 0x0000000000027802 */ /* 0x000fe20000000f00 */
[----:B------:R-:W-:Y:S01]  /*2e080*/  ULDC.64 UR4, c[0x4][0x1b0] ;  /* 0x01006c0000047ab9 */ /* 0x000fe20000000a00 */
[----:B------:R-:W-:Y:S01]  /*2e090*/  ULDC.64 UR6, c[0x4][0x1b8] ;  /* 0x01006e0000067ab9 */ /* 0x000fe20000000a00 */
[----:B------:R-:W-:Y:S01]  /*2e0a0*/  ULDC.64 UR8, c[0x4][0x120] ;  /* 0x0100480000087ab9 */ /* 0x000fe20000000a00 */
[----:B------:R-:W-:Y:S01]  /*2e0b0*/  MOV R4, UR4 ;  /* 0x0000000400047c02 */ /* 0x000fe20008000f00 */
[----:B------:R-:W-:Y:S01]  /*2e0c0*/  IMAD.U32 R5, RZ, RZ, UR5 ;  /* 0x00000005ff057e24 */ /* 0x000fe2000f8e00ff */
        /* <DEDUP_REMOVED lines=10> */
.L_x_3370:
[----:B------:R-:W-:Y:S05]  /*2e170*/  BSYNC B6 ;  /* 0x0000000000067941 */ /* 0x000fea0003800000 */
.L_x_3369:
[----:B------:R1:W5:Y:S01]  /*2e180*/  LDL R20, [R1+0x2c] ;  /* 0x00002c0001147983 */ /* 0x0003620000100800 */
[----:B------:R-:W2:Y:S01]  /*2e190*/  LDC R7, c[0x0][0x448] ;  /* 0x00011200ff077b82 */ /* 0x000ea20000000800 */
[----:B------:R-:W-:Y:S01]  /*2e1a0*/  IMAD.MOV.U32 R2, RZ, RZ, R26 ;  /* 0x000000ffff027224 */ /* 0x000fe200078e001a */
[----:B------:R-:W-:Y:S01]  /*2e1b0*/  ULDC.64 UR4, c[0x0][0x2d8] ;  /* 0x0000b60000047ab9 */ /* 0x000fe20000000a00 */
[----:B------:R1:W5:Y:S01]  /*2e1c0*/  LDL R8, [R1+0x28] ;  /* 0x0000280001087983 */ /* 0x0003620000100800 */
[----:B------:R-:W-:Y:S01]  /*2e1d0*/  IMAD.MOV.U32 R3, RZ, RZ, R25 ;  /* 0x000000ffff037224 */ /* 0x000fe200078e0019 */
[----:B------:R-:W3:Y:S01]  /*2e1e0*/  S2R R21, SR_TID.X ;  /* 0x0000000000157919 */ /* 0x000ee20000002100 */
[C---:B------:R-:W-:Y:S01]  /*2e1f0*/  IMAD.WIDE.U32 R2, R18.reuse, UR4, R2 ;  /* 0x0000000412027c25 */ /* 0x040fe2000f8e0002 */
[----:B------:R-:W-:Y:S01]  /*2e200*/  LOP3.LUT R9, R33, 0x80, RZ, 0xfc, !PT ;  /* 0x0000008021097812 */ /* 0x000fe200078efcff */
[----:B------:R-:W-:Y:S02]  /*2e210*/  ULDC.64 UR6, c[0x0][0x280] ;  /* 0x0000a00000067ab9 */ /* 0x000fe40000000a00 */
[----:B------:R-:W-:Y:S01]  /*2e220*/  IMAD R3, R18, UR5, R3 ;  /* 0x0000000512037c24 */ /* 0x000fe2000f8e0203 */
[----:B------:R-:W-:-:S02]  /*2e230*/  ULDC.64 UR4, c[0x0][0x2e0] ;  /* 0x0000b80000047ab9 */ /* 0x000fc40000000a00 */
[----:B------:R-:W-:Y:S02]  /*2e240*/  IMAD R0, R31, UR4, RZ ;  /* 0x000000041f007c24 */ /* 0x000fe4000f8e02ff */
[----:B------:R-:W-:-:S04]  /*2e250*/  IMAD.WIDE.U32 R2, R24, UR4, R2 ;  /* 0x0000000418027c25 */ /* 0x000fc8000f8e0002 */
[----:B------:R-:W-:Y:S01]  /*2e260*/  IMAD R0, R24, UR5, R0 ;  /* 0x0000000518007c24 */ /* 0x000fe2000f8e0200 */
[----:B------:R-:W-:Y:S01]  /*2e270*/  ULDC.64 UR4, c[0x0][0x2d0] ;  /* 0x0000b40000047ab9 */ /* 0x000fe20000000a00 */
[----:B--2---:R-:W-:Y:S02]  /*2e280*/  ISETP.NE.AND P0, PT, R7, 0x1, PT ;  /* 0x000000010700780c */ /* 0x004fe40003f05270 */
[----:B------:R-:W-:-:S11]  /*2e290*/  IMAD.IADD R3, R3, 0x1, R0 ;  /* 0x0000000103037824 */ /* 0x000fd600078e0200 */
[----:B0-----:R-:W0:Y:S01]  /*2e2a0*/  @P0 LDC R6, c[0x0][0x44c] ;  /* 0x00011300ff060b82 */ /* 0x001e220000000800 */
[C---:B---3--:R-:W-:Y:S01]  /*2e2b0*/  LOP3.LUT R4, R21.reuse, 0x7f, RZ, 0xc0, !PT ;  /* 0x0000007f15047812 */ /* 0x048fe200078ec0ff */
[----:B------:R-:W-:-:S03]  /*2e2c0*/  IMAD.SHL.U32 R21, R21, 0x10, RZ ;  /* 0x0000001015157824 */ /* 0x000fc600078e00ff */
[----:B------:R-:W-:-:S03]  /*2e2d0*/  SHF.R.U32.HI R4, RZ, 0x3, R4 ;  /* 0x00000003ff047819 */ /* 0x000fc60000011604 */
[----:B------:R-:W2:Y:S01]  /*2e2e0*/  @P0 LDC R0, c[0x0][0x450] ;  /* 0x00011400ff000b82 */ /* 0x000ea20000000800 */
[----:B------:R-:W-:-:S05]  /*2e2f0*/  LOP3.LUT R21, R4, 0x70, R21, 0xf8, !PT ;  /* 0x0000007004157812 */ /* 0x000fca00078ef815 */
[----:B------:R-:W-:-:S05]  /*2e300*/  IMAD R5, R17, 0x80, R21 ;  /* 0x0000008011057824 */ /* 0x000fca00078e0215 */
[----:B------:R-:W-:Y:S01]  /*2e310*/  MOV R4, R5 ;  /* 0x0000000500047202 */ /* 0x000fe20000000f00 */
[----:B0-----:R-:W-:Y:S01]  /*2e320*/  @P0 IMAD.HI.U32 R6, R5, R6, RZ ;  /* 0x0000000605060227 */ /* 0x001fe200078e00ff */
[----:B------:R-:W0:Y:S04]  /*2e330*/  S2R R21, SR_TID.X ;  /* 0x0000000000157919 */ /* 0x000e280000002100 */
[----:B--2---:R-:W-:-:S05]  /*2e340*/  @P0 SHF.R.U32.HI R4, RZ, R0, R6 ;  /* 0x00000000ff040219 */ /* 0x004fca0000011606 */
        /* <DEDUP_REMOVED lines=20> */
[----:B-1----:R-:W-:Y:S06]  /*2e490*/  BRA.DIV UR4, `(.L_x_3371) ;  /* 0x000000c6047c7947 */ /* 0x002fec000b800000 */
[----:B------:R-:W0:Y:S01]  /*2e4a0*/  SHFL.IDX PT, R3, R0, RZ, 0x181f ;  /* 0x00181fff00037589 */ /* 0x000e2200000e0000 */
[----:B-----5:R-:W-:Y:S02]  /*2e4b0*/  IMAD R5, R20, R7, RZ ;  /* 0x0000000714057224 */ /* 0x020fe400078e02ff */
[----:B------:R-:W-:Y:S01]  /*2e4c0*/  IMAD R17, R17, 0x80, R9 ;  /* 0x0000008011117824 */ /* 0x000fe200078e0209 */
        /* <DEDUP_REMOVED lines=67> */
[----:B------:R-:W-:Y:S01]  /*2e900*/  ISETP.GE.AND P3, PT, R2, R5, PT ;  /* 0x000000050200720c */ /* 0x000fe20003f66270 */
[----:B------:R-:W-:Y:S04]  /*2e910*/  SHFL.IDX PT, R0, R0, 0x7, 0x181f ;  /* 0x00f81f0000007f89 */ /* 0x000fe800000e0000 */
[----:B------:R-:W1:Y:S04]  /*2e920*/  SHFL.IDX PT, R2, R4, 0x6, 0x181f ;  /* 0x00d81f0004027f89 */ /* 0x000e6800000e0000 */
[----:B------:R-:W2:Y:S04]  /*2e930*/  SHFL.IDX PT, R4, R4, 0x7, 0x181f ;  /* 0x00f81f0004047f89 */ /* 0x000ea800000e0000 */
[----:B0-----:R-:W-:-:S05]  /*2e940*/  @!P3 IADD3 R3, P2, R33, R3, RZ ;  /* 0x000000032103b210 */ /* 0x001fca0007f5e0ff */
[----:B-1----:R-:W-:-:S05]  /*2e950*/  @!P3 IMAD.X R2, RZ, RZ, R2, P2 ;  /* 0x000000ffff02b224 */ /* 0x002fca00010e0602 */
[----:B------:R-:W-:-:S04]  /*2e960*/  @!P3 LOP3.LUT R3, R3, R2, RZ, 0x3c, !PT ;  /* 0x000000020303b212 */ /* 0x000fc800078e3cff */
[----:B------:R-:W-:-:S04]  /*2e970*/  @!P3 LOP3.LUT R2, R3, R2, RZ, 0x3c, !PT ;  /* 0x000000020302b212 */ /* 0x000fc800078e3cff */
[----:B------:R-:W-:-:S05]  /*2e980*/  @!P3 LOP3.LUT R3, R3, R2, RZ, 0x3c, !PT ;  /* 0x000000020303b212 */ /* 0x000fca00078e3cff */
[----:B------:R0:W-:Y:S04]  /*2e990*/  @!P3 LDGSTS.E.BYPASS.LTC128B.128 [R8+0x23400], desc[UR46][R2.64], !P0 ;  /* 0x234000000208bfae */ /* 0x0001e8000c101d6e */
[----:B--2---:R0:W-:Y:S02]  /*2e9a0*/  @!P3 LDGSTS.E.BYPASS.LTC128B.128 [R8+0x27400], desc[UR46][R2.64+0x80], !P1 ;  /* 0x274000800208bfae */ /* 0x0041e4000c901d6e */
.L_x_3770:
        /* <DEDUP_REMOVED lines=11> */
.L_x_3373:
[----:B------:R-:W-:Y:S05]  /*2ea60*/  BSYNC B0 ;  /* 0x0000000000007941 */ /* 0x000fea0003800000 */
.L_x_3372:
[----:B------:R-:W-:Y:S01]  /*2ea70*/  NOP ;  /* 0x0000000000007918 */ /* 0x000fe20000000000 */
[----:B------:R-:W-:-:S13]  /*2ea80*/  PLOP3.LUT P0, PT, PT, PT, PT, 0x80, 0x0 ;  /* 0x000000000000781c */ /* 0x000fda0003f0f070 */
.L_x_3374:
        /* <DEDUP_REMOVED lines=10> */
[----:B------:R-:W-:-:S05]  /*2eb30*/  LOP3.LUT R0, R0, 0xfffffffe, RZ, 0xc0, !PT ;  /* 0xfffffffe00007812 */ /* 0x000fca00078ec0ff */
[----:B------:R-:W-:-:S05]  /*2eb40*/  IMAD.IADD R0, R2, 0x1, -R0 ;  /* 0x0000000102007824 */ /* 0x000fca00078e0a00 */
[----:B------:R-:W-:Y:S01]  /*2eb50*/  SHF.L.U32 R3, R0, 0x1f, RZ ;  /* 0x0000001f00037819 */ /* 0x000fe200000006ff */
[----:B------:R-:W-:Y:S01]  /*2eb60*/  NOP ;  /* 0x0000000000007918 */ /* 0x000fe20000000000 */
[----:B------:R-:W2:Y:S01]  /*2eb70*/  LDL.LU R4, [R1+0x30] ;  /* 0x0000300001047983 */ /* 0x000ea20000300800 */
[----:B------:R1:W-:Y:S03]  /*2eb80*/  SYNCS.ARRIVE.TRANS64.A1T0 RZ, [R22+URZ+0x38800], RZ ;  /* 0x038800ff16ff79a7 */ /* 0x0003e6000810003f */
[----:B0-----:R-:W3:Y:S01]  /*2eb90*/  LDL R2, [R1+0x4] ;  /* 0x0000040001027983 */ /* 0x001ee20000100800 */
[----:B------:R-:W-:Y:S01]  /*2eba0*/  BSSY B0, `(.L_x_3375) ;  /* 0x0000005000007945 */ /* 0x000fe20003800000 */
[----:B------:R-:W0:Y:S01]  /*2ebb0*/  SYNCS.PHASECHK.TRANS64.TRYWAIT P0, [R22+URZ+0x38820], R3 ;  /* 0x03882003160075a7 */ /* 0x000e22000800017f */
[----:B--2---:R-:W-:-:S04]  /*2ebc0*/  IADD3 R31, R4, -0x2, RZ ;  /* 0xfffffffe041f7810 */ /* 0x004fc80007ffe0ff */
[----:B---3--:R-:W-:Y:S01]  /*2ebd0*/  ISETP.GE.AND P1, PT, R31, R2, PT ;  /* 0x000000021f00720c */ /* 0x008fe20003f26270 */
[----:B01----:R-:W-:-:S12]  /*2ebe0*/  @!P0 BRA `(.L_x_3376) ;  /* 0x000000c800688947 */ /* 0x003fd80003800000 */
.L_x_3771:
[----:B------:R-:W-:Y:S05]  /*2ebf0*/  BSYNC B0 ;  /* 0x0000000000007941 */ /* 0x000fea0003800000 */
.L_x_3375:
[----:B------:R-:W-:Y:S05]  /*2ec00*/  @!P1 BRA `(.L_x_3377) ;  /* 0x0000001800809947 */ /* 0x000fea0003800000 */
[----:B------:R-:W-:Y:S02]  /*2ec10*/  IMAD.MOV.U32 R9, RZ, RZ, R30 ;  /* 0x000000ffff097224 */ /* 0x000fe400078e001e */
[----:B------:R-:W-:-:S07]  /*2ec20*/  IMAD.MOV.U32 R10, RZ, RZ, R34 ;  /* 0x000000ffff0a7224 */ /* 0x000fce00078e0022 */
.L_x_3397:
[----:B-1----:R-:W2:Y:S01]  /*2ec30*/  LDL R2, [R1+0x8] ;  /* 0x0000080001027983 */ /* 0x002ea20000100800 */
[----:B0-----:R-:W1:Y:S03]  /*2ec40*/  LDC R5, c[0x0][0x430] ;  /* 0x00010c00ff057b82 */ /* 0x001e660000000800 */
[----:B------:R-:W3:Y:S01]  /*2ec50*/  LDL R6, [R1+0xc] ;  /* 0x00000c0001067983 */ /* 0x000ee20000100800 */
[----:B------:R-:W4:Y:S03]  /*2ec60*/  S2R R0, SR_TID.X ;  /* 0x0000000000007919 */ /* 0x000f260000002100 */
[----:B------:R-:W5:Y:S01]  /*2ec70*/  LDL R8, [R1+0x4] ;  /* 0x0000040001087983 */ /* 0x000f620000100800 */
[----:B-1----:R-:W-:-:S13]  /*2ec80*/  ISETP.NE.AND P0, PT, R5, 0x1, PT ;  /* 0x000000010500780c */ /* 0x002fda0003f05270 */
[----:B------:R-:W1:Y:S01]  /*2ec90*/  @P0 LDC R4, c[0x0][0x434] ;  /* 0x00010d00ff040b82 */ /* 0x000e620000000800 */
[----:B----4-:R-:W-:-:S04]  /*2eca0*/  LOP3.LUT R0, R0, 0x7f, RZ, 0xc0, !PT ;  /* 0x0000007f00007812 */ /* 0x010fc800078ec0ff */
[----:B0-----:R-:W-:-:S03]  /*2ecb0*/  SHF.R.U32.HI R3, RZ, 0x3, R0 ;  /* 0x00000003ff037819 */ /* 0x001fc60000011600 */
[----:B------:R-:W0:Y:S02]  /*2ecc0*/  @P0 LDC R0, c[0x0][0x438] ;  /* 0x00010e00ff000b82 */ /* 0x000e240000000800 */
[----:B------:R-:W-:Y:S01]  /*2ecd0*/  IMAD R3, R31, 0x80, R3 ;  /* 0x000000801f037824 */ /* 0x000fe200078e0203 */
[----:B------:R-:W-:Y:S05]  /*2ece0*/  YIELD ;  /* 0x0000000000007946 */ /* 0x000fea0003800000 */
[----:B------:R-:W-:Y:S01]  /*2ecf0*/  ULDC.64 UR4, c[0x0][0x428] ;  /* 0x00010a0000047ab9 */ /* 0x000fe20000000a00 */
[----:B--2---:R-:W-:-:S05]  /*2ed00*/  IADD3 R3, R33, R3, R2 ;  /* 0x0000000321037210 */ /* 0x004fca0007ffe002 */
[----:B-1----:R-:W-:-:S04]  /*2ed10*/  @P0 IMAD.HI.U32 R4, R3, R4, RZ ;  /* 0x0000000403040227 */ /* 0x002fc800078e00ff */
[----:B------:R-:W-:Y:S01]  /*2ed20*/  IMAD.MOV.U32 R2, RZ, RZ, R3 ;  /* 0x000000ffff027224 */ /* 0x000fe200078e0003 */
[----:B0-----:R-:W-:-:S05]  /*2ed30*/  @P0 SHF.R.U32.HI R2, RZ, R0, R4 ;  /* 0x00000000ff020219 */ /* 0x001fca0000011604 */
        /* <DEDUP_REMOVED lines=11> */
[----:B-----5:R-:W-:Y:S01]  /*2edf0*/  ISETP.GT.AND P1, PT, R31, R8, PT ;  /* 0x000000081f00720c */ /* 0x020fe20003f24270 */
[----:B------:R-:W-:Y:S01]  /*2ee00*/  IMAD.U32 R8, RZ, RZ, UR39 ;  /* 0x00000027ff087e24 */ /* 0x000fe2000f8e00ff */
[----:B------:R-:W-:-:S04]  /*2ee10*/  IADD3 R30, R9, 0x1, RZ ;  /* 0x00000001091e7810 */ /* 0x000fc80007ffe0ff */
[----:B------:R-:W-:Y:S02]  /*2ee20*/  ISETP.NE.AND P2, PT, R8, 0x3, PT ;  /* 0x000000030800780c */ /* 0x000fe40003f45270 */
[----:B------:R-:W-:-:S04]  /*2ee30*/  ISETP.NE.AND P0, PT, R30, 0x2, PT ;  /* 0x000000021e00780c */ /* 0x000fc80003f05270 */
[----:B------:R-:W-:Y:S01]  /*2ee40*/  SEL R34, RZ, 0x1, P0 ;  /* 0x00000001ff227807 */ /* 0x000fe20000000000 */
[----:B------:R-:W-:Y:S01]  /*2ee50*/  VIADD R31, R31, 0xffffffff ;  /* 0xffffffff1f1f7836 */ /* 0x000fe20000000000 */
[----:B------:R-:W-:Y:S02]  /*2ee60*/  SEL R30, R30, RZ, P0 ;  /* 0x000000ff1e1e7207 */ /* 0x000fe40000000000 */
[----:B------:R-:W-:Y:S02]  /*2ee70*/  LOP3.LUT R34, R10, R34, RZ, 0x3c, !PT ;  /* 0x000000220a227212 */ /* 0x000fe400078e3cff */
[----:B--2---:R-:W-:Y:S01]  /*2ee80*/  SHF.R.S32.HI R20, RZ, 0x1f, R6 ;  /* 0x0000001fff147819 */ /* 0x004fe20000011406 */
[----:B------:R-:W-:Y:S06]  /*2ee90*/  @!P2 BRA `(.L_x_3378) ;  /* 0x000000000004a947 */ /* 0x000fec0003800000 */
[----:B------:R-:W-:Y:S01]  /*2eea0*/  BPT.TRAP 0x1 ;  /* 0x000000040000795c */ /* 0x000fe20000300000 */
.L_x_3378:
[----:B------:R-:W-:Y:S01]  /*2eeb0*/  IMAD R0, R30, 0x8, R22 ;  /* 0x000000081e007824 */ /* 0x000fe200078e0216 */
[----:B------:R-:W-:Y:S01]  /*2eec0*/  SHF.L.U32 R21, R34, 0x1f, RZ ;  /* 0x0000001f22157819 */ /* 0x000fe200000006ff */
[----:B------:R-:W-:Y:S01]  /*2eed0*/  BSSY B0, `(.L_x_3379) ;  /* 0x0000004000007945 */ /* 0x000fe20003800000 */
[----:B------:R-:W-:Y:S02]  /*2eee0*/  SHF.R.S32.HI R17, RZ, 0x1f, R5 ;  /* 0x0000001fff117819 */ /* 0x000fe40000011405 */
[----:B------:R-:W0:Y:S02]  /*2eef0*/  SYNCS.PHASECHK.TRANS64.TRYWAIT P0, [R0+URZ+0x38880], R21 ;  /* 0x03888015000075a7 */ /* 0x000e24000800017f */
[----:B0-----:R-:W-:Y:S05]  /*2ef00*/  @!P0 BRA `(.L_x_3380) ;  /* 0x000000c400b48947 */ /* 0x001fea0003800000 */
.L_x_3772:
[----:B------:R-:W-:Y:S05]  /*2ef10*/  BSYNC B0 ;  /* 0x0000000000007941 */ /* 0x000fea0003800000 */
.L_x_3379:
        /* <DEDUP_REMOVED lines=27> */
[----:B-1----:R-:W-:-:S04]  /*2f0d0*/  IADD3 R2, P0, R33, R2, RZ ;  /* 0x0000000221027210 */ /* 0x002fc80007f1e0ff */
[----:B--2---:R-:W-:-:S05]  /*2f0e0*/  IADD3.X R3, RZ, R3, RZ, P0, !PT ;  /* 0x00000003ff037210 */ /* 0x004fca00007fe4ff */
        /* <DEDUP_REMOVED lines=36> */
[----:B-1----:R-:W-:-:S04]  /*2f330*/  IADD3 R2, P0, R33, R2, RZ ;  /* 0x0000000221027210 */ /* 0x002fc80007f1e0ff */
[----:B--2---:R-:W-:-:S05]  /*2f340*/  IADD3.X R3, RZ, R3, RZ, P0, !PT ;  /* 0x00000003ff037210 */ /* 0x004fca00007fe4ff */
[----:B------:R-:W-:Y:S04]  /*2f350*/  LDGSTS.E.BYPASS.LTC128B.128 [R4+0x13400], desc[UR46][R2.64], !P3 ;  /* 0x1340000002047fae */ /* 0x000fe8000d901d6e */
[----:B------:R1:W-:Y:S04]  /*2f360*/  LDGSTS.E.BYPASS.LTC128B.128 [R4+0x17400], desc[UR46][R2.64+0x80], !P2 ;  /* 0x1740008002047fae */ /* 0x0003e8000d101d6e */
[----:B-1-3--:R1:W2:Y:S02]  /*2f370*/  SHFL.IDX PT, R2, R8, 0x7, 0x181f ;  /* 0x00f81f0008027f89 */ /* 0x00a2a400000e0000 */
.L_x_3790:
        /* <DEDUP_REMOVED lines=9> */
.L_x_3382:
        /* <DEDUP_REMOVED lines=11> */
.L_x_3383:
[----:B------:R2:W-:Y:S01]  /*2f4c0*/  SYNCS.ARRIVE.TRANS64.A1T0 RZ, [R0+URZ+0x38870], RZ ;  /* 0x038870ff00ff79a7 */ /* 0x0005e2000810003f */
[----:B------:R-:W-:Y:S05]  /*2f4d0*/  @!P3 BRA `(.L_x_3384) ;  /* 0x000000000004b947 */ /* 0x000fea0003800000 */
[----:B------:R-:W-:Y:S01]  /*2f4e0*/  BPT.TRAP 0x1 ;  /* 0x000000040000795c */ /* 0x000fe20000300000 */
.L_x_3384:
[----:B------:R-:W3:Y:S01]  /*2f4f0*/  SYNCS.PHASECHK.TRANS64.TRYWAIT P0, [R0+URZ+0x38840], R21 ;  /* 0x03884015000075a7 */ /* 0x000ee2000800017f */
[----:B------:R-:W-:Y:S04]  /*2f500*/  BSSY B0, `(.L_x_3385) ;  /* 0x0000002000007945 */ /* 0x000fe80003800000 */
[----:B---3--:R-:W-:Y:S05]  /*2f510*/  @!P0 BRA `(.L_x_3386) ;  /* 0x000000c8008c8947 */ /* 0x008fea0003800000 */
.L_x_3791:
[----:B------:R-:W-:Y:S05]  /*2f520*/  BSYNC B0 ;  /* 0x0000000000007941 */ /* 0x000fea0003800000 */
.L_x_3385:
        /* <DEDUP_REMOVED lines=67> */
.L_x_3809:
        /* <DEDUP_REMOVED lines=9> */
.L_x_3388:
        /* <DEDUP_REMOVED lines=11> */
.L_x_3389:
[----:B------:R2:W-:Y:S02]  /*2faa0*/  SYNCS.ARRIVE.TRANS64.A1T0 RZ, [R0+URZ+0x38830], RZ ;  /* 0x038830ff00ff79a7 */ /* 0x0005e4000810003f */
[----:B--23--:R-:W-:-:S04]  /*2fab0*/  MOV R0, UR37 ;  /* 0x0000002500007c02 */ /* 0x00cfc80008000f00 */
[----:B------:R-:W-:-:S13]  /*2fac0*/  ISETP.NE.AND P0, PT, R0, 0x3, PT ;  /* 0x000000030000780c */ /* 0x000fda0003f05270 */
[----:B------:R-:W-:Y:S05]  /*2fad0*/  @!P0 BRA `(.L_x_3390) ;  /* 0x0000000000048947 */ /* 0x000fea0003800000 */
[----:B------:R-:W-:Y:S01]  /*2fae0*/  BPT.TRAP 0x1 ;  /* 0x000000040000795c */ /* 0x000fe20000300000 */
.L_x_3390:
[----:B------:R-:W-:Y:S01]  /*2faf0*/  LOP3.LUT R0, R10, 0x1, RZ, 0x3c, !PT ;  /* 0x000000010a007812 */ /* 0x000fe200078e3cff */
[----:B------:R-:W-:Y:S01]  /*2fb00*/  IMAD R2, R9, 0x8, R22 ;  /* 0x0000000809027824 */ /* 0x000fe200078e0216 */
[----:B------:R-:W-:Y:S02]  /*2fb10*/  BSSY B0, `(.L_x_3391) ;  /* 0x0000004000007945 */ /* 0x000fe40003800000 */
[----:B------:R-:W-:-:S04]  /*2fb20*/  SHF.L.U32 R0, R0, 0x1f, RZ ;  /* 0x0000001f00007819 */ /* 0x000fc800000006ff */
[----:B------:R-:W0:Y:S02]  /*2fb30*/  SYNCS.PHASECHK.TRANS64.TRYWAIT P2, [R2+URZ+0x38870], R0 ;  /* 0x03887000020075a7 */ /* 0x000e24000804017f */
[----:B0-----:R-:W-:Y:S05]  /*2fb40*/  @!P2 BRA `(.L_x_3392) ;  /* 0x000000cc0058a947 */ /* 0x001fea0003800000 */
.L_x_3810:
[----:B------:R-:W-:Y:S05]  /*2fb50*/  BSYNC B0 ;  /* 0x0000000000007941 */ /* 0x000fea0003800000 */
.L_x_3391:
[----:B------:R-:W-:-:S05]  /*2fb60*/  IMAD.U32 R3, RZ, RZ, UR39 ;  /* 0x00000027ff037e24 */ /* 0x000fca000f8e00ff */
[----:B------:R-:W-:-:S13]  /*2fb70*/  ISETP.NE.AND P2, PT, R3, 0x3, PT ;  /* 0x000000030300780c */ /* 0x000fda0003f45270 */
[----:B------:R-:W-:Y:S05]  /*2fb80*/  @!P2 BRA `(.L_x_3393) ;  /* 0x000000000004a947 */ /* 0x000fea0003800000 */
[----:B------:R-:W-:Y:S01]  /*2fb90*/  BPT.TRAP 0x1 ;  /* 0x000000040000795c */ /* 0x000fe20000300000 */
.L_x_3393:
[----:B------:R-:W-:Y:S01]  /*2fba0*/  SHF.L.U32 R3, R10, 0x1f, RZ ;  /* 0x0000001f0a037819 */ /* 0x000fe200000006ff */
[----:B0-----:R-:W-:-:S03]  /*2fbb0*/  IMAD.SHL.U32 R0, R9, 0x8000, RZ ;  /* 0x0000800009007824 */ /* 0x001fc600078e00ff */
[----:B------:R-:W0:Y:S02]  /*2fbc0*/  SYNCS.PHASECHK.TRANS64.TRYWAIT P2, [R2+URZ+0x38860], R3 ;  /* 0x03886003020075a7 */ /* 0x000e24000804017f */
[----:B0-----:R-:W-:Y:S05]  /*2fbd0*/  @!P2 BRA `(.L_x_3394) ;  /* 0x000000cc0048a947 */ /* 0x001fea0003800000 */
.L_x_3811:
[----:B------:R-:W2:Y:S01]  /*2fbe0*/  LDL R8, [R1+0x24] ;  /* 0x0000240001087983 */ /* 0x000ea20000100800 */
[----:B0-----:R-:W-:Y:S01]  /*2fbf0*/  LOP3.LUT R3, R0, R28, RZ, 0xfc, !PT ;  /* 0x0000001c00037212 */ /* 0x001fe200078efcff */
[----:B------:R-:W-:Y:S05]  /*2fc00*/  WARPSYNC.ALL ;  /* 0x0000000000007948 */ /* 0x000fea0003800000 */
[----:B------:R-:W3:Y:S01]  /*2fc10*/  LDL R20, [R1+0x18] ;  /* 0x0000180001147983 */ /* 0x000ee20000100800 */
[----:B------:R-:W-:Y:S02]  /*2fc20*/  IMAD.IADD R3, R22, 0x1, R3 ;  /* 0x0000000116037824 */ /* 0x000fe400078e0203 */
[----:B------:R-:W-:Y:S01]  /*2fc30*/  VIADD R21, R0, 0x2000 ;  /* 0x0000200000157836 */ /* 0x000fe20000000000 */
[----:B------:R-:W4:Y:S04]  /*2fc40*/  LDL R25, [R1+0x14] ;  /* 0x0000140001197983 */ /* 0x000f280000100800 */
[----:B-1----:R-:W0:Y:S02]  /*2fc50*/  LDSM.16.MT88.4 R4, [R3+0x10400] ;  /* 0x010400000304783b */ /* 0x002e240000004200 */
[----:B0-----:R-:W-:-:S02]  /*2fc60*/  PRMT R12, R4, 0x6420, R5 ;  /* 0x00006420040c7816 */ /* 0x001fc40000000005 */
[----:B------:R-:W-:Y:S02]  /*2fc70*/  PRMT R13, R4, 0x7531, R5 ;  /* 0x00007531040d7816 */ /* 0x000fe40000000005 */
[----:B------:R-:W-:Y:S02]  /*2fc80*/  LOP3.LUT R4, R0, R29, RZ, 0xfc, !PT ;  /* 0x0000001d00047212 */ /* 0x000fe400078efcff */
[C-C-:B------:R-:W-:Y:S02]  /*2fc90*/  PRMT R14, R6.reuse, 0x6420, R7.reuse ;  /* 0x00006420060e7816 */ /* 0x140fe40000000007 */
[----:B------:R-:W-:Y:S01]  /*2fca0*/  PRMT R15, R6, 0x7531, R7 ;  /* 0x00007531060f7816 */ /* 0x000fe20000000007 */
[----:B------:R-:W-:Y:S02]  /*2fcb0*/  IMAD.IADD R4, R23, 0x1, R4 ;  /* 0x0000000117047824 */ /* 0x000fe400078e0204 */
[----:B------:R-:W-:Y:S01]  /*2fcc0*/  VIADD R17, R0, 0x6000 ;  /* 0x0000600000117836 */ /* 0x000fe20000000000 */
[----:B--2---:R-:W-:-:S05]  /*2fcd0*/  IADD3 R3, R22, R8, R0 ;  /* 0x0000000816037210 */ /* 0x004fca0007ffe000 */
[----:B------:R-:W0:Y:S04]  /*2fce0*/  LDSM.16.MT88.4 R8, [R3+0x10400] ;  /* 0x010400000308783b */ /* 0x000e280000004200 */
[----:B------:R1:W-:Y:S02]  /*2fcf0*/  STSM.16.M88.4 [R4], R12 ;  /* 0x0000000c04007844 */ /* 0x0003e40000000200 */
[----:B-1----:R-:W-:Y:S01]  /*2fd00*/  VIADD R12, R0, 0x4000 ;  /* 0x00004000000c7836 */ /* 0x002fe20000000000 */
[C-C-:B0-----:R-:W-:Y:S02]  /*2fd10*/  PRMT R4, R8.reuse, 0x6420, R9.reuse ;  /* 0x0000642008047816 */ /* 0x141fe40000000009 */
[----:B------:R-:W-:Y:S02]  /*2fd20*/  PRMT R5, R8, 0x7531, R9 ;  /* 0x0000753108057816 */ /* 0x000fe40000000009 */
[----:B------:R-:W-:-:S02]  /*2fd30*/  LOP3.LUT R8, R21, R29, RZ, 0xfc, !PT ;  /* 0x0000001d15087212 */ /* 0x000fc400078efcff */
[C-C-:B------:R-:W-:Y:S02]  /*2fd40*/  PRMT R6, R10.reuse, 0x6420, R11.reuse ;  /* 0x000064200a067816 */ /* 0x140fe4000000000b */
[----:B------:R-:W-:Y:S02]  /*2fd50*/  PRMT R7, R10, 0x7531, R11 ;  /* 0x000075310a077816 */ /* 0x000fe4000000000b */
[----:B------:R-:W-:-:S05]  /*2fd60*/  IADD3 R8, R23, R8, RZ ;  /* 0x0000000817087210 */ /* 0x000fca0007ffe0ff */
        /* <DEDUP_REMOVED lines=19> */
[----:B0-----:R-:W-:-:S05]  /*2fea0*/  VIADD R4, R0, 0x1000 ;  /* 0x0000100000047836 */ /* 0x001fca0000000000 */
[----:B------:R-:W-:-:S04]  /*2feb0*/  LOP3.LUT R4, R4, R28, RZ, 0xfc, !PT ;  /* 0x0000001c04047212 */ /* 0x000fc800078efcff */
[----:B------:R-:W-:-:S05]  /*2fec0*/  IADD3 R4, R22, R4, RZ ;  /* 0x0000000416047210 */ /* 0x000fca0007ffe0ff */
[----:B------:R-:W0:Y:S01]  /*2fed0*/  LDSM.16.MT88.4 R8, [R4+0x10400] ;  /* 0x010400000408783b */ /* 0x000e220000004200 */
[----:B---3--:R-:W-:-:S05]  /*2fee0*/  IMAD.IADD R24, R20, 0x1, R0 ;  /* 0x0000000114187824 */ /* 0x008fca00078e0200 */
[C---:B------:R-:W-:Y:S02]  /*2fef0*/  IADD3 R20, R23.reuse, R24, R29 ;  /* 0x0000001817147210 */ /* 0x040fe40007ffe01d */
        /* <DEDUP_REMOVED lines=24> */
[----:B------:R-:W-:Y:S01]  /*30080*/  PRMT R13, R8, 0x7531, R9 ;  /* 0x00007531080d7816 */ /* 0x000fe20000000009 */
[----:B------:R-:W-:Y:S01]  /*30090*/  IMAD.IADD R8, R22, 0x1, R21 ;  /* 0x0000000116087824 */ /* 0x000fe200078e0215 */
[----:B------:R-:W-:-:S02]  /*300a0*/  PRMT R14, R10, 0x6420, R11 ;  /* 0x000064200a0e7816 */ /* 0x000fc4000000000b */
[----:B------:R-:W-:-:S05]  /*300b0*/  PRMT R15, R10, 0x7531, R11 ;  /* 0x000075310a0f7816 */ /* 0x000fca000000000b */
[----:B------:R-:W-:Y:S04]  /*300c0*/  STSM.16.M88.4 [R24+0x4000], R12 ;  /* 0x0040000c18007844 */ /* 0x000fe80000000200 */
[----:B------:R-:W0:Y:S01]  /*300d0*/  LDSM.16.MT88.4 R8, [R8+0x10400] ;  /* 0x010400000808783b */ /* 0x000e220000004200 */
[----:B------:R-:W-:Y:S02]  /*300e0*/  LOP3.LUT R17, R17, R28, RZ, 0xfc, !PT ;  /* 0x0000001c11117212 */ /* 0x000fe400078efcff */
[C-C-:B0-----:R-:W-:Y:S02]  /*300f0*/  PRMT R4, R8.reuse, 0x6420, R9.reuse ;  /* 0x0000642008047816 */ /* 0x141fe40000000009 */
[----:B------:R-:W-:Y:S02]  /*30100*/  PRMT R5, R8, 0x7531, R9 ;  /* 0x0000753108057816 */ /* 0x000fe40000000009 */
[----:B------:R-:W-:-:S02]  /*30110*/  PRMT R6, R10, 0x6420, R11 ;  /* 0x000064200a067816 */ /* 0x000fc4000000000b */
[----:B------:R-:W-:Y:S02]  /*30120*/  PRMT R7, R10, 0x7531, R11 ;  /* 0x000075310a077816 */ /* 0x000fe4000000000b */
[----:B------:R-:W0:Y:S02]  /*30130*/  LDSM.16.MT88.4 R8, [R3+0x12400] ;  /* 0x012400000308783b */ /* 0x000e240000004200 */
[C-C-:B0-----:R-:W-:Y:S02]  /*30140*/  PRMT R12, R8.reuse, 0x6420, R9.reuse ;  /* 0x00006420080c7816 */ /* 0x141fe40000000009 */
[----:B------:R-:W-:Y:S01]  /*30150*/  PRMT R13, R8, 0x7531, R9 ;  /* 0x00007531080d7816 */ /* 0x000fe20000000009 */
[----:B------:R-:W-:Y:S02]  /*30160*/  IMAD.IADD R8, R22, 0x1, R17 ;  /* 0x0000000116087824 */ /* 0x000fe400078e0211 */
[----:B------:R-:W2:Y:S01]  /*30170*/  LDL R17, [R1+0x1c] ;  /* 0x00001c0001117983 */ /* 0x000ea20000100800 */
[----:B----4-:R-:W-:Y:S01]  /*30180*/  IMAD.IADD R21, R25, 0x1, R0 ;  /* 0x0000000119157824 */ /* 0x010fe200078e0200 */
[----:B------:R-:W-:-:S02]  /*30190*/  PRMT R14, R10, 0x6420, R11 ;  /* 0x000064200a0e7816 */ /* 0x000fc4000000000b */
[----:B------:R-:W-:Y:S02]  /*301a0*/  PRMT R15, R10, 0x7531, R11 ;  /* 0x000075310a0f7816 */ /* 0x000fe4000000000b */
        /* <DEDUP_REMOVED lines=10> */
[----:B------:R1:W-:Y:S02]  /*30250*/  STSM.16.M88.4 [R20+0x4000], R4 ;  /* 0x0040000414007844 */ /* 0x0003e40000000200 */
[----:B-1----:R-:W-:-:S04]  /*30260*/  IADD3 R4, R0, 0x3000, RZ ;  /* 0x0000300000047810 */ /* 0x002fc80007ffe0ff */
[----:B------:R-:W-:-:S05]  /*30270*/  LOP3.LUT R4, R4, R28, RZ, 0xfc, !PT ;  /* 0x0000001c04047212 */ /* 0x000fca00078efcff */
[----:B------:R-:W-:Y:S01]  /*30280*/  IMAD.IADD R4, R22, 0x1, R4 ;  /* 0x0000000116047824 */ /* 0x000fe200078e0204 */
[C-C-:B0-----:R-:W-:Y:S02]  /*30290*/  PRMT R24, R8.reuse, 0x6420, R9.reuse ;  /* 0x0000642008187816 */ /* 0x141fe40000000009 */
[----:B------:R-:W-:Y:S02]  /*302a0*/  PRMT R25, R8, 0x7531, R9 ;  /* 0x0000753108197816 */ /* 0x000fe40000000009 */
[C-C-:B------:R-:W-:Y:S02]  /*302b0*/  PRMT R26, R10.reuse, 0x6420, R11.reuse ;  /* 0x000064200a1a7816 */ /* 0x140fe4000000000b */
[----:B------:R-:W-:-:S05]  /*302c0*/  PRMT R27, R10, 0x7531, R11 ;  /* 0x000075310a1b7816 */ /* 0x000fca000000000b */
        /* <DEDUP_REMOVED lines=11> */
[----:B------:R-:W-:-:S05]  /*30380*/  IMAD.U32 R21, RZ, RZ, UR39 ;  /* 0x00000027ff157e24 */ /* 0x000fca000f8e00ff */
[----:B------:R-:W-:Y:S01]  /*30390*/  ISETP.NE.AND P2, PT, R21, 0x3, PT ;  /* 0x000000031500780c */ /* 0x000fe20003f45270 */
[----:B--2---:R-:W-:Y:S02]  /*303a0*/  IMAD.IADD R20, R17, 0x1, R0 ;  /* 0x0000000111147824 */ /* 0x004fe400078e0200 */
        /* <DEDUP_REMOVED lines=27> */
.L_x_3395:
[----:B-1----:R1:W-:Y:S01]  /*30560*/  SYNCS.ARRIVE.TRANS64.A1T0 RZ, [R2+URZ+0x38850], RZ ;  /* 0x038850ff02ff79a7 */ /* 0x0023e2000810003f */
[----:B------:R-:W-:Y:S06]  /*30570*/  BAR.SYNC.DEFER_BLOCKING 0x2, 0x80 ;  /* 0x0082000000007b1d */ /* 0x000fec0000010000 */
[----:B------:R-:W-:Y:S05]  /*30580*/  @!P0 BRA `(.L_x_3396) ;  /* 0x0000000000048947 */ /* 0x000fea0003800000 */
[----:B------:R-:W-:Y:S01]  /*30590*/  BPT.TRAP 0x1 ;  /* 0x000000040000795c */ /* 0x000fe20000300000 */
.L_x_3396:
[----:B------:R-:W2:Y:S01]  /*305a0*/  LDL R0, [R1+0x10] ;  /* 0x0000100001007983 */ /* 0x000ea20000100800 */
[----:B-1----:R-:W-:Y:S01]  /*305b0*/  VIADD R2, R2, 0x38880 ;  /* 0x0003888002027836 */ /* 0x002fe20000000000 */
[----:B------:R-:W-:Y:S01]  /*305c0*/  MOV R9, R30 ;  /* 0x0000001e00097202 */ /* 0x000fe20000000f00 */
[----:B------:R-:W-:-:S03]  /*305d0*/  IMAD.MOV.U32 R10, RZ, RZ, R34 ;  /* 0x000000ffff0a7224 */ /* 0x000fc600078e0022 */
[----:B--2---:R-:W-:-:S04]  /*305e0*/  PRMT R2, R0, 0x654, R2 ;  /* 0x0000065400027816 */ /* 0x004fc80000000002 */
[----:B------:R1:W-:Y:S01]  /*305f0*/  SYNCS.ARRIVE.TRANS64.RED.A1T0 RZ, [R2+URZ], RZ ;  /* 0x000000ff02ff79a7 */ /* 0x0003e2000810043f */
[----:B------:R-:W-:Y:S05]  /*30600*/  @P1 BRA `(.L_x_3397) ;  /* 0xffffffe400881947 */ /* 0x000fea000383ffff */
.L_x_3377:
        /* <DEDUP_REMOVED lines=19> */
.L_x_3399:
[----:B------:R-:W-:Y:S05]  /*30740*/  BSYNC B0 ;  /* 0x0000000000007941 */ /* 0x000fea0003800000 */
.L_x_3398:
[----:B------:R-:W-:Y:S05]  /*30750*/  @!P0 BRA `(.L_x_3400) ;  /* 0x0000000000048947 */ /* 0x000fea0003800000 */
[----:B------:R-:W-:Y:S01]  /*30760*/  BPT.TRAP 0x1 ;  /* 0x000000040000795c */ /* 0x000fe20000300000 */
.L_x_3400:
[----:B0-----:R-:W-:Y:S01]  /*30770*/  LOP3.LUT R3, R34, 0x1, RZ, 0x3c, !PT ;  /* 0x0000000122037812 */ /* 0x001fe200078e3cff */
[----:B------:R-:W-:Y:S01]  /*30780*/  IMAD R0, R30, 0x8, R22 ;  /* 0x000000081e007824 */ /* 0x000fe200078e0216 */
[----:B------:R-:W-:Y:S02]  /*30790*/  BSSY B0, `(.L_x_3401) ;  /* 0x0000004000007945 */ /* 0x000fe40003800000 */
[----:B------:R-:W-:-:S04]  /*307a0*/  SHF.L.U32 R3, R3, 0x1f, RZ ;  /* 0x0000001f03037819 */ /* 0x000fc800000006ff */
[----:B------:R-:W0:Y:S02]  /*307b0*/  SYNCS.PHASECHK.TRANS64.TRYWAIT P1, [R0+URZ+0x38870], R3 ;  /* 0x03887003000075a7 */ /* 0x000e24000802017f */
[----:B0-----:R-:W-:Y:S05]  /*307c0*/  @!P1 BRA `(.L_x_3402) ;  /* 0x000000c000609947 */ /* 0x001fea0003800000 */
.L_x_3812:
[----:B------:R-:W-:Y:S05]  /*307d0*/  BSYNC B0 ;  /* 0x0000000000007941 */ /* 0x000fea0003800000 */
.L_x_3401:
[----:B------:R-:W-:-:S05]  /*307e0*/  IMAD.U32 R2, RZ, RZ, UR39 ;  /* 0x00000027ff027e24 */ /* 0x000fca000f8e00ff */
[----:B------:R-:W-:-:S13]  /*307f0*/  ISETP.NE.AND P1, PT, R2, 0x3, PT ;  /* 0x000000030200780c */ /* 0x000fda0003f25270 */
[----:B------:R-:W-:Y:S05]  /*30800*/  @!P1 BRA `(.L_x_3403) ;  /* 0x0000000000049947 */ /* 0x000fea0003800000 */
[----:B------:R-:W-:Y:S01]  /*30810*/  BPT.TRAP 0x1 ;  /* 0x000000040000795c */ /* 0x000fe20000300000 */
.L_x_3403:
[----:B0-----:R-:W-:-:S04]  /*30820*/  SHF.L.U32 R3, R34, 0x1f, RZ ;  /* 0x0000001f22037819 */ /* 0x001fc800000006ff */
[----:B------:R-:W0:Y:S02]  /*30830*/  SYNCS.PHASECHK.TRANS64.TRYWAIT P1, [R0+URZ+0x38860], R3 ;  /* 0x03886003000075a7 */ /* 0x000e24000802017f */
[----:B0-----:R-:W-:Y:S05]  /*30840*/  @!P1 BRA `(.L_x_3404) ;  /* 0x000000c000549947 */ /* 0x001fea0003800000 */
.L_x_3813:
[----:B------:R-:W2:Y:S01]  /*30850*/  LDL R2, [R1+0x24] ;  /* 0x0000240001027983 */ /* 0x000ea20000100800 */
[----:B------:R-:W-:Y:S01]  /*30860*/  IMAD.SHL.U32 R18, R30, 0x8000, RZ ;  /* 0x000080001e127824 */ /* 0x000fe200078e00ff */
[----:B------:R-:W-:Y:S05]  /*30870*/  WARPSYNC.ALL ;  /* 0x0000000000007948 */ /* 0x000fea0003800000 */
[----:B------:R-:W3:Y:S01]  /*30880*/  LDL R25, [R1+0x18] ;  /* 0x0000180001197983 */ /* 0x000ee20000100800 */
[----:B0-----:R-:W-:-:S03]  /*30890*/  LOP3.LUT R3, R18, R28, RZ, 0xfc, !PT ;  /* 0x0000001c12037212 */ /* 0x001fc600078efcff */
[----:B------:R-:W4:Y:S02]  /*308a0*/  LDL R31, [R1+0x1c] ;  /* 0x00001c00011f7983 */ /* 0x000f240000100800 */
[----:B------:R-:W-:-:S06]  /*308b0*/  IMAD.IADD R9, R22, 0x1, R3 ;  /* 0x0000000116097824 */ /* 0x000fcc00078e0203 */
[----:B------:R-:W0:Y:S01]  /*308c0*/  LDSM.16.MT88.4 R8, [R9+0x10400] ;  /* 0x010400000908783b */ /* 0x000e220000004200 */
[----:B------:R-:W-:-:S04]  /*308d0*/  LOP3.LUT R3, R18, R29, RZ, 0xfc, !PT ;  /* 0x0000001d12037212 */ /* 0x000fc800078efcff */
[----:B------:R-:W-:Y:S01]  /*308e0*/  IADD3 R3, R23, R3, RZ ;  /* 0x0000000317037210 */ /* 0x000fe20007ffe0ff */
[----:B------:R-:W-:Y:S01]  /*308f0*/  VIADD R20, R18, 0x2000 ;  /* 0x0000200012147836 */ /* 0x000fe20000000000 */
[C-C-:B0-----:R-:W-:Y:S02]  /*30900*/  PRMT R12, R8.reuse, 0x6420, R9.reuse ;  /* 0x00006420080c7816 */ /* 0x141fe40000000009 */
[----:B------:R-:W-:Y:S02]  /*30910*/  PRMT R13, R8, 0x7531, R9 ;  /* 0x00007531080d7816 */ /* 0x000fe40000000009 */
[C-C-:B------:R-:W-:Y:S02]  /*30920*/  PRMT R14, R10.reuse, 0x6420, R11.reuse ;  /* 0x000064200a0e7816 */ /* 0x140fe4000000000b */
[----:B------:R-:W-:Y:S02]  /*30930*/  PRMT R15, R10, 0x7531, R11 ;  /* 0x000075310a0f7816 */ /* 0x000fe4000000000b */
[----:B--2---:R-:W-:-:S05]  /*30940*/  IADD3 R2, R22, R2, R18 ;  /* 0x0000000216027210 */ /* 0x004fca0007ffe012 */
[----:B------:R-:W0:Y:S04]  /*30950*/  LDSM.16.MT88.4 R4, [R2+0x10400] ;  /* 0x010400000204783b */ /* 0x000e280000004200 */
[----:B------:R1:W-:Y:S02]  /*30960*/  STSM.16.M88.4 [R3], R12 ;  /* 0x0000000c03007844 */ /* 0x0003e40000000200 */
[----:B-1----:R-:W-:Y:S01]  /*30970*/  VIADD R3, R18, 0x4000 ;  /* 0x0000400012037836 */ /* 0x002fe20000000000 */
[C-C-:B0-----:R-:W-:Y:S02]  /*30980*/  PRMT R8, R4.reuse, 0x6420, R5.reuse ;  /* 0x0000642004087816 */ /* 0x141fe40000000005 */
[----:B------:R-:W-:Y:S02]  /*30990*/  PRMT R9, R4, 0x7531, R5 ;  /* 0x0000753104097816 */ /* 0x000fe40000000005 */
[----:B------:R-:W-:-:S02]  /*309a0*/  LOP3.LUT R4, R20, R29, RZ, 0xfc, !PT ;  /* 0x0000001d14047212 */ /* 0x000fc400078efcff */
[----:B------:R-:W-:Y:S02]  /*309b0*/  LOP3.LUT R5, R3, R28, RZ, 0xfc, !PT ;  /* 0x0000001c03057212 */ /* 0x000fe400078efcff */
[C-C-:B------:R-:W-:Y:S01]  /*309c0*/  PRMT R10, R6.reuse, 0x6420, R7.reuse ;  /* 0x00006420060a7816 */ /* 0x140fe20000000007 */
[----:B------:R-:W-:Y:S01]  /*309d0*/  IMAD.IADD R17, R23, 0x1, R4 ;  /* 0x0000000117117824 */ /* 0x000fe200078e0204 */
        /* <DEDUP_REMOVED lines=10> */
[----:B------:R-:W-:Y:S02]  /*30a80*/  IMAD.IADD R3, R23, 0x1, R3 ;  /* 0x0000000117037824 */ /* 0x000fe400078e0203 */
[----:B------:R-:W-:-:S03]  /*30a90*/  VIADD R21, R18, 0x6000 ;  /* 0x0000600012157836 */ /* 0x000fc60000000000 */
[----:B------:R1:W-:Y:S02]  /*30aa0*/  STSM.16.M88.4 [R3], R12 ;  /* 0x0000000c03007844 */ /* 0x0003e40000000200 */
[----:B-1----:R-:W-:-:S04]  /*30ab0*/  LOP3.LUT R3, R21, R29, RZ, 0xfc, !PT ;  /* 0x0000001d15037212 */ /* 0x002fc800078efcff */
[----:B------:R-:W-:Y:S02]  /*30ac0*/  IADD3 R3, R23, R3, RZ ;  /* 0x0000000317037210 */ /* 0x000fe40007ffe0ff */
        /* <DEDUP_REMOVED lines=41> */
[----:B------:R-:W0:Y:S01]  /*30d60*/  LDSM.16.MT88.4 R4, [R20+0x10400] ;  /* 0x010400001404783b */ /* 0x000e220000004200 */
[----:B------:R-:W-:Y:S02]  /*30d70*/  LOP3.LUT R21, R21, R28, RZ, 0xfc, !PT ;  /* 0x0000001c15157212 */ /* 0x000fe400078efcff */
[C-C-:B0-----:R-:W-:Y:S02]  /*30d80*/  PRMT R24, R4.reuse, 0x6420, R5.reuse ;  /* 0x0000642004187816 */ /* 0x141fe40000000005 */
[----:B------:R-:W-:Y:S02]  /*30d90*/  PRMT R25, R4, 0x7531, R5 ;  /* 0x0000753104197816 */ /* 0x000fe40000000005 */
[----:B------:R-:W-:-:S02]  /*30da0*/  PRMT R26, R6, 0x6420, R7 ;  /* 0x00006420061a7816 */ /* 0x000fc40000000007 */
[----:B------:R-:W-:Y:S02]  /*30db0*/  PRMT R27, R6, 0x7531, R7 ;  /* 0x00007531061b7816 */ /* 0x000fe40000000007 */
[----:B------:R-:W0:Y:S01]  /*30dc0*/  LDSM.16.MT88.4 R4, [R2+0x12400] ;  /* 0x012400000204783b */ /* 0x000e220000004200 */
[----:B------:R-:W-:Y:S01]  /*30dd0*/  IMAD.IADD R21, R22, 0x1, R21 ;  /* 0x0000000116157824 */ /* 0x000fe200078e0215 */
[C-C-:B0-----:R-:W-:Y:S02]  /*30de0*/  PRMT R8, R4.reuse, 0x6420, R5.reuse ;  /* 0x0000642004087816 */ /* 0x141fe40000000005 */
[----:B------:R-:W-:Y:S02]  /*30df0*/  PRMT R9, R4, 0x7531, R5 ;  /* 0x0000753104097816 */ /* 0x000fe40000000005 */
[C-C-:B------:R-:W-:Y:S02]  /*30e00*/  PRMT R10, R6.reuse, 0x6420, R7.reuse ;  /* 0x00006420060a7816 */ /* 0x140fe40000000007 */
[----:B------:R-:W-:-:S02]  /*30e10*/  PRMT R11, R6, 0x7531, R7 ;  /* 0x00007531060b7816 */ /* 0x000fc40000000007 */
[----:B--2---:R-:W-:-:S04]  /*30e20*/  IADD3 R3, R17, R18, RZ ;  /* 0x0000001211037210 */ /* 0x004fc80007ffe0ff */
        /* <DEDUP_REMOVED lines=25> */
[----:B----4-:R-:W-:-:S05]  /*30fc0*/  IMAD.IADD R20, R31, 0x1, R18 ;  /* 0x000000011f147824 */ /* 0x010fca00078e0212 */
        /* <DEDUP_REMOVED lines=11> */
[----:B------:R-:W0:Y:S04]  /*31080*/  LDSM.16.MT88.4 R8, [R17+0x10400] ;  /* 0x010400001108783b */ /* 0x000e280000004200 */
[----:B------:R-:W1:Y:S01]  /*31090*/  LDSM.16.MT88.4 R4, [R2+0x17400] ;  /* 0x017400000204783b */ /* 0x000e620000004200 */
[----:B------:R-:W-:-:S04]  /*310a0*/  MOV R31, UR39 ;  /* 0x00000027001f7c02 */ /* 0x000fc80008000f00 */
        /* <DEDUP_REMOVED lines=19> */
.L_x_3405:
[----:B-1----:R1:W-:Y:S01]  /*311e0*/  SYNCS.ARRIVE.TRANS64.A1T0 RZ, [R0+URZ+0x38850], RZ ;  /* 0x038850ff00ff79a7 */ /* 0x0023e2000810003f */
[----:B------:R-:W-:Y:S06]  /*311f0*/  BAR.SYNC.DEFER_BLOCKING 0x2, 0x80 ;  /* 0x0082000000007b1d */ /* 0x000fec0000010000 */
[----:B------:R-:W-:Y:S05]  /*31200*/  @!P0 BRA `(.L_x_3406) ;  /* 0x0000000000048947 */ /* 0x000fea0003800000 */
[----:B------:R-:W-:Y:S01]  /*31210*/  BPT.TRAP 0x1 ;  /* 0x000000040000795c */ /* 0x000fe20000300000 */
.L_x_3406:
        /* <DEDUP_REMOVED lines=9> */
.L_x_3347:
[----:B0-----:R-:W3:Y:S02]  /*312b0*/  LDL R0, [R1] ;  /* 0x0000000001007983 */ /* 0x001ee40000100800 */
[----:B---3--:R-:W-:-:S13]  /*312c0*/  LOP3.LUT P0, RZ, R0, 0x80, RZ, 0xc0, !PT ;  /* 0x0000008000ff7812 */ /* 0x008fda000780c0ff */
[----:B------:R-:W-:Y:S05]  /*312d0*/  @!P0 BRA `(.L_x_3407) ;  /* 0x0000000000288947 */ /* 0x000fea0003800000 */
[----:B------:R-:W-:Y:S05]  /*312e0*/  WARPSYNC.ALL ;  /* 0x0000000000007948 */ /* 0x000fea0003800000 */
[----:B------:R-:W0:Y:S08]  /*312f0*/  S2UR UR4, SR_CgaCtaId ;  /* 0x00000000000479c3 */ /* 0x000e300000008800 */
[----:B------:R-:W-:Y:S01]  /*31300*/  BAR.SYNC.DEFER_BLOCKING 0x5, 0x180 ;  /* 0x0146000000007b1d */ /* 0x000fe20000010000 */
[----:B--2---:R-:W-:Y:S01]  /*31310*/  MOV R22, 0x400 ;  /* 0x0000040000167802 */ /* 0x004fe20000000f00 */
[----:B0-----:R-:W-:-:S05]  /*31320*/  IMAD.U32 R0, RZ, RZ, UR4 ;  /* 0x00000004ff007e24 */ /* 0x001fca000f8e00ff */
[----:B------:R-:W-:Y:S01]  /*31330*/  LEA R22, R0, R22, 0x18 ;  /* 0x0000001600167211 */ /* 0x000fe200078ec0ff */
[----:B------:R2:W-:Y:S04]  /*31340*/  STL [R1+0x10], R0 ;  /* 0x0000100001007387 */ /* 0x0005e80000100800 */
[----:B------:R2:W3:Y:S01]  /*31350*/  LDS.128 R16, [R22+0x388d0] ;  /* 0x0388d00016107984 */ /* 0x0004e20000000c00 */
[----:B------:R-:W-:Y:S06]  /*31360*/  BAR.ARV 0x4, 0x180 ;  /* 0x0106000000007b1d */ /* 0x000fec0000002000 */
[----:B------:R-:W-:Y:S05]  /*31370*/  BRA `(.L_x_3408) ;  /* 0x0000000c00e07947 */ /* 0x000fea0003800000 */
.L_x_3407:
[----:B------:R-:W0:Y:S01]  /*31380*/  S2R R0, SR_TID.X ;  /* 0x0000000000007919 */ /* 0x000e220000002100 */
[----:B------:R-:W-:Y:S01]  /*31390*/  UMOV UR4, 0xffffffff ;  /* 0xffffffff00047882 */ /* 0x000fe20000000000 */
[----:B0-----:R-:W-:-:S04]  /*313a0*/  LOP3.LUT R8, R0, 0x1f, RZ, 0xc0, !PT ;  /* 0x0000001f00087812 */ /* 0x001fc800078ec0ff */
[----:B------:R-:W-:Y:S01]  /*313b0*/  ISETP.NE.AND P0, PT, R8, 0x1f, PT ;  /* 0x0000001f0800780c */ /* 0x000fe20003f05270 */
[----:B------:R-:W-:-:S12]  /*313c0*/  BRA.DIV UR4, `(.L_x_3409) ;  /* 0x000000b604887947 */ /* 0x000fd8000b800000 */
[----:B------:R-:W-:Y:S01]  /*313d0*/  IMAD.IADD R9, R19, 0x1, R8 ;  /* 0x0000000113097824 */ /* 0x000fe200078e0208 */
[----:B------:R-:W-:-:S04]  /*313e0*/  ULDC UR4, c[0x0][0xc3c] ;  /* 0x00030f0000047ab9 */ /* 0x000fc80000000800 */
[----:B------:R-:W-:-:S13]  /*313f0*/  ISETP.GE.OR P1, PT, R9, UR4, !P0 ;  /* 0x0000000409007c0c */ /* 0x000fda000c726670 */
[----:B------:R-:W0:Y:S08]  /*31400*/  @!P1 LDC.64 R2, c[0x0][0xc80] ;  /* 0x00032000ff029b82 */ /* 0x000e300000000a00 */
[----:B------:R-:W3:Y:S01]  /*31410*/  @!P1 LDC.64 R4, c[0x0][0xc78] ;  /* 0x00031e00ff049b82 */ /* 0x000ee20000000a00 */
[----:B0-----:R-:W-:-:S05]  /*31420*/  @!P1 IMAD.WIDE R2, R9, 0x4, R2 ;  /* 0x0000000409029825 */ /* 0x001fca00078e0202 */
[----:B------:R3:W4:Y:S02]  /*31430*/  @!P1 LDG.E R7, desc[UR46][R2.64] ;  /* 0x0000002e02079981 */ /* 0x000724000c1e1900 */
[----:B---3--:R-:W-:-:S05]  /*31440*/  @!P1 IMAD.WIDE R2, R9, 0x4, R4 ;  /* 0x0000000409029825 */ /* 0x008fca00078e0204 */
[----:B------:R-:W3:Y:S01]  /*31450*/  @!P1 LDG.E R4, desc[UR46][R2.64] ;  /* 0x0000002e02049981 */ /* 0x000ee2000c1e1900 */
[----:B------:R-:W-:Y:S01]  /*31460*/  IMAD.MOV.U32 R17, RZ, RZ, RZ ;  /* 0x000000ffff117224 */ /* 0x000fe200078e00ff */
[----:B------:R-:W-:Y:S02]  /*31470*/  MOV R5, RZ ;  /* 0x000000ff00057202 */ /* 0x000fe40000000f00 */
[C---:B------:R-:W-:Y:S01]  /*31480*/  ISETP.GE.U32.AND P2, PT, R8.reuse, 0x2, PT ;  /* 0x000000020800780c */ /* 0x040fe20003f46070 */
[----:B------:R-:W-:Y:S01]  /*31490*/  SHFL.IDX PT, R0, R16, RZ, 0x1f ;  /* 0x00001fff10007589 */ /* 0x000fe200000e0000 */
[C---:B------:R-:W-:Y:S02]  /*314a0*/  ISETP.GE.U32.AND P3, PT, R8.reuse, 0x4, PT ;  /* 0x000000040800780c */ /* 0x040fe40003f66070 */
[C---:B------:R-:W-:Y:S01]  /*314b0*/  ISETP.GE.U32.AND P4, PT, R8.reuse, 0x8, PT ;  /* 0x000000080800780c */ /* 0x040fe20003f86070 */
[----:B--2---:R0:W-:Y:S01]  /*314c0*/  SHFL.IDX PT, R6, R16, 0x1, 0x1f ;  /* 0x00201f0010067f89 */ /* 0x0041e200000e0000 */
[----:B------:R-:W-:-:S02]  /*314d0*/  ISETP.GE.U32.AND P5, PT, R8, 0x10, PT ;  /* 0x000000100800780c */ /* 0x000fc40003fa6070 */
[----:B0-----:R-:W-:Y:S01]  /*314e0*/  MOV R16, RZ ;  /* 0x000000ff00107202 */ /* 0x001fe20000000f00 */
[----:B----4-:R-:W-:Y:S02]  /*314f0*/  @!P1 IMAD.MOV.U32 R17, RZ, RZ, R7 ;  /* 0x000000ffff119224 */ /* 0x010fe400078e0007 */
[----:B---3--:R-:W-:Y:S01]  /*31500*/  @!P1 IMAD.MOV.U32 R5, RZ, RZ, R4 ;  /* 0x000000ffff059224 */ /* 0x008fe200078e0004 */
[----:B------:R-:W-:-:S03]  /*31510*/  ISETP.NE.AND P1, PT, R8, RZ, PT ;  /* 0x000000ff0800720c */ /* 0x000fc60003f25270 */
[----:B------:R-:W-:-:S05]  /*31520*/  IMAD R13, R5, R17, RZ ;  /* 0x00000011050d7224 */ /* 0x000fca00078e02ff */
        /* <DEDUP_REMOVED lines=15> */
[----:B------:R0:W2:Y:S02]  /*31620*/  SHFL.IDX PT, R14, R2, 0x1f, 0x1f ;  /* 0x03e01f00020e7f89 */ /* 0x0000a400000e0000 */
.L_x_3823:
[----:B------:R-:W-:Y:S02]  /*31630*/  ULDC UR4, c[0x0][0xc38] ;  /* 0x00030e0000047ab9 */ /* 0x000fe40000000800 */
[----:B------:R-:W-:-:S04]  /*31640*/  IMAD.U32 R4, RZ, RZ, UR4 ;  /* 0x00000004ff047e24 */ /* 0x000fc8000f8e00ff */
[----:B--2---:R-:W-:-:S04]  /*31650*/  IMAD R3, R14, R4, RZ ;  /* 0x000000040e037224 */ /* 0x004fc800078e02ff */
[----:B------:R-:W-:-:S05]  /*31660*/  IMAD.IADD R6, R6, 0x1, R3 ;  /* 0x0000000106067824 */ /* 0x000fca00078e0203 */
[----:B------:R-:W-:-:S13]  /*31670*/  ISETP.GT.AND P6, PT, R6, R0, PT ;  /* 0x000000000600720c */ /* 0x000fda0003fc4270 */
[----:B------:R-:W-:Y:S05]  /*31680*/  @P6 BRA `(.L_x_3410) ;  /* 0x0000000000a46947 */ /* 0x000fea0003800000 */
.L_x_3413:
[----:B0-----:R-:W0:Y:S01]  /*31690*/  LDC R2, c[0x0][0xc3c] ;  /* 0x00030f00ff027b82 */ /* 0x001e220000000800 */
[----:B------:R-:W-:-:S05]  /*316a0*/  VIADD R19, R19, 0x1f ;  /* 0x0000001f13137836 */ /* 0x000fca0000000000 */
[----:B0-----:R-:W-:-:S13]  /*316b0*/  ISETP.GE.AND P6, PT, R19, R2, PT ;  /* 0x000000021300720c */ /* 0x001fda0003fc6270 */
[----:B------:R-:W-:Y:S05]  /*316c0*/  @P6 BRA `(.L_x_3411) ;  /* 0x0000000800c06947 */ /* 0x000fea0003800000 */
[----:B------:R-:W0:Y:S01]  /*316d0*/  S2R R3, SR_TID.X ;  /* 0x0000000000037919 */ /* 0x000e220000002100 */
[----:B------:R-:W-:Y:S01]  /*316e0*/  IMAD.MOV.U32 R17, RZ, RZ, RZ ;  /* 0x000000ffff117224 */ /* 0x000fe200078e00ff */
[----:B0-----:R-:W-:-:S05]  /*316f0*/  LOP3.LUT R3, R3, 0x1f, RZ, 0xc0, !PT ;  /* 0x0000001f03037812 */ /* 0x001fca00078ec0ff */
[----:B------:R-:W-:-:S05]  /*31700*/  IMAD.IADD R7, R19, 0x1, R3 ;  /* 0x0000000113077824 */ /* 0x000fca00078e0203 */
[----:B------:R-:W-:-:S13]  /*31710*/  ISETP.GE.OR P6, PT, R7, R2, !P0 ;  /* 0x000000020700720c */ /* 0x000fda00047c6670 */
[----:B------:R-:W0:Y:S08]  /*31720*/  @!P6 LDC.64 R2, c[0x0][0xc80] ;  /* 0x00032000ff02eb82 */ /* 0x000e300000000a00 */
[----:B------:R-:W2:Y:S01]  /*31730*/  @!P6 LDC.64 R4, c[0x0][0xc78] ;  /* 0x00031e00ff04eb82 */ /* 0x000ea20000000a00 */
[----:B0-----:R-:W-:-:S05]  /*31740*/  @!P6 IMAD.WIDE R2, R7, 0x4, R2 ;  /* 0x000000040702e825 */ /* 0x001fca00078e0202 */
[----:B------:R2:W3:Y:S02]  /*31750*/  @!P6 LDG.E R17, desc[UR46][R2.64] ;  /* 0x0000002e0211e981 */ /* 0x0004e4000c1e1900 */
[----:B--2---:R-:W-:-:S04]  /*31760*/  @!P6 IMAD.WIDE R2, R7, 0x4, R4 ;  /* 0x000000040702e825 */ /* 0x004fc800078e0204 */
[----:B------:R-:W-:-:S06]  /*31770*/  IMAD.MOV.U32 R5, RZ, RZ, RZ ;  /* 0x000000ffff057224 */ /* 0x000fcc00078e00ff */
[----:B------:R-:W3:Y:S01]  /*31780*/  @!P6 LDG.E R5, desc[UR46][R2.64] ;  /* 0x0000002e0205e981 */ /* 0x000ee2000c1e1900 */
[----:B------:R-:W-:Y:S01]  /*31790*/  UMOV UR4, 0xffffffff ;  /* 0xffffffff00047882 */ /* 0x000fe20000000000 */
[----:B---3--:R-:W-:Y:S02]  /*317a0*/  IMAD R13, R5, R17, RZ ;  /* 0x00000011050d7224 */ /* 0x008fe400078e02ff */
[----:B------:R-:W-:Y:S05]  /*317b0*/  BRA.DIV UR4, `(.L_x_3412) ;  /* 0x000000b604c47947 */ /* 0x000fea000b800000 */
        /* <DEDUP_REMOVED lines=16> */
.L_x_3831:
[----:B------:R-:W-:Y:S02]  /*318c0*/  ULDC UR4, c[0x0][0xc38] ;  /* 0x00030e0000047ab9 */ /* 0x000fe40000000800 */
[----:B------:R-:W-:-:S04]  /*318d0*/  IMAD.U32 R4, RZ, RZ, UR4 ;  /* 0x00000004ff047e24 */ /* 0x000fc8000f8e00ff */
[----:B--2---:R-:W-:-:S05]  /*318e0*/  IMAD R3, R14, R4, RZ ;  /* 0x000000040e037224 */ /* 0x004fca00078e02ff */
[----:B------:R-:W-:-:S04]  /*318f0*/  IADD3 R6, R3, R6, RZ ;  /* 0x0000000603067210 */ /* 0x000fc80007ffe0ff */
[----:B------:R-:W-:-:S13]  /*31900*/  ISETP.GT.AND P6, PT, R6, R0, PT ;  /* 0x000000000600720c */ /* 0x000fda0003fc4270 */
[----:B------:R-:W-:Y:S05]  /*31910*/  @!P6 BRA `(.L_x_3413) ;  /* 0xfffffffc005ce947 */ /* 0x000fea000383ffff */
.L_x_3410:
        /* <DEDUP_REMOVED lines=8> */
[----:B------:R-:W-:-:S03]  /*319a0*/  IMAD.IADD R19, R7, 0x1, R19 ;  /* 0x0000000107137824 */ /* 0x000fc600078e0213 */
[----:B------:R2:W4:Y:S04]  /*319b0*/  SHFL.IDX PT, R5, R5, R7, 0x1f ;  /* 0x00001f0705057589 */ /* 0x00052800000e0000 */
.L_x_3836:
[----:B------:R-:W-:-:S13]  /*319c0*/  ISETP.NE.AND P0, PT, R3, RZ, PT ;  /* 0x000000ff0300720c */ /* 0x000fda0003f05270 */
[----:B------:R-:W-:Y:S05]  /*319d0*/  @!P0 BRA `(.L_x_3415) ;  /* 0x0000000000108947 */ /* 0x000fea0003800000 */
[----:B------:R-:W-:Y:S01]  /*319e0*/  UMOV UR4, 0xffffffff ;  /* 0xffffffff00047882 */ /* 0x000fe20000000000 */
[----:B------:R-:W-:Y:S02]  /*319f0*/  VIADD R12, R7, 0xffffffff ;  /* 0xffffffff070c7836 */ /* 0x000fe40000000000 */
[----:B------:R-:W-:Y:S05]  /*31a00*/  BRA.DIV UR4, `(.L_x_3416) ;  /* 0x000000ba04487947 */ /* 0x000fea000b800000 */
[----:B------:R0:W0:Y:S02]  /*31a10*/  SHFL.IDX PT, R16, R2, R12, 0x1f ;  /* 0x00001f0c02107589 */ /* 0x00002400000e0000 */
.L_x_3415:
[----:B----4-:R-:W-:Y:S01]  /*31a20*/  ISETP.NE.AND P0, PT, R5, 0x1, PT ;  /* 0x000000010500780c */ /* 0x010fe20003f05270 */
[----:B0-----:R-:W-:-:S04]  /*31a30*/  IMAD R16, R16, R4, R6 ;  /* 0x0000000410107224 */ /* 0x001fc800078e0206 */
[----:B------:R-:W-:-:S08]  /*31a40*/  IMAD.IADD R0, R0, 0x1, -R16 ;  /* 0x0000000100007824 */ /* 0x000fd000078e0a10 */
[----:B------:R-:W-:Y:S05]  /*31a50*/  @!P0 BRA `(.L_x_3417) ;  /* 0x0000000000dc8947 */ /* 0x000fea0003800000 */
[----:B---3--:R-:W-:Y:S01]  /*31a60*/  IABS R4, R17 ;  /* 0x0000001100047213 */ /* 0x008fe20000000000 */
[----:B------:R-:W-:Y:S01]  /*31a70*/  IMAD.MOV.U32 R2, RZ, RZ, RZ ;  /* 0x000000ffff027224 */ /* 0x000fe200078e00ff */
[----:B------:R-:W-:Y:S02]  /*31a80*/  IABS R6, R5 ;  /* 0x0000000500067213 */ /* 0x000fe40000000000 */
[----:B--2---:R-:W0:Y:S08]  /*31a90*/  I2F.RP R7, R4 ;  /* 0x0000000400077306 */ /* 0x004e300000209400 */
[----:B-1----:R-:W-:Y:S08]  /*31aa0*/  I2F.RP R10, R6 ;  /* 0x00000006000a7306 */ /* 0x002ff00000209400 */
[----:B0-----:R-:W0:Y:S02]  /*31ab0*/  MUFU.RCP R7, R7 ;  /* 0x0000000700077308 */ /* 0x001e240000001000 */
[----:B0-----:R-:W-:Y:S01]  /*31ac0*/  VIADD R8, R7, 0xffffffe ;  /* 0x0ffffffe07087836 */ /* 0x001fe20000000000 */
[----:B------:R-:W-:-:S05]  /*31ad0*/  IABS R7, R17 ;  /* 0x0000001100077213 */ /* 0x000fca0000000000 */
[----:B------:R0:W1:Y:S02]  /*31ae0*/  F2I.FTZ.U32.TRUNC.NTZ R3, R8 ;  /* 0x0000000800037305 */ /* 0x000064000021f000 */
[----:B0-----:R-:W-:Y:S02]  /*31af0*/  IABS R8, R0 ;  /* 0x0000000000087213 */ /* 0x001fe40000000000 */
[----:B-1----:R-:W-:-:S05]  /*31b00*/  IADD3 R9, RZ, -R3, RZ ;  /* 0x80000003ff097210 */ /* 0x002fca0007ffe0ff */
[----:B------:R-:W-:-:S04]  /*31b10*/  IMAD R9, R9, R4, RZ ;  /* 0x0000000409097224 */ /* 0x000fc800078e02ff */
[----:B------:R-:W-:Y:S02]  /*31b20*/  IMAD.HI.U32 R3, R3, R9, R2 ;  /* 0x0000000903037227 */ /* 0x000fe400078e0002 */
[----:B------:R-:W0:Y:S02]  /*31b30*/  MUFU.RCP R2, R10 ;  /* 0x0000000a00027308 */ /* 0x000e240000001000 */
[----:B------:R-:W-:Y:S02]  /*31b40*/  IMAD.MOV R9, RZ, RZ, -R7 ;  /* 0x000000ffff097224 */ /* 0x000fe400078e0a07 */
[----:B------:R-:W-:-:S04]  /*31b50*/  IMAD.HI.U32 R7, R3, R8, RZ ;  /* 0x0000000803077227 */ /* 0x000fc800078e00ff */
[----:B------:R-:W-:-:S05]  /*31b60*/  IMAD R9, R7, R9, R8 ;  /* 0x0000000907097224 */ /* 0x000fca00078e0208 */
[----:B------:R-:W-:Y:S01]  /*31b70*/  ISETP.GT.U32.AND P1, PT, R4, R9, PT ;  /* 0x000000090400720c */ /* 0x000fe20003f24070 */
[----:B0-----:R-:W-:Y:S01]  /*31b80*/  VIADD R8, R2, 0xffffffe ;  /* 0x0ffffffe02087836 */ /* 0x001fe20000000000 */
[----:B------:R-:W-:-:S03]  /*31b90*/  MOV R2, RZ ;  /* 0x000000ff00027202 */ /* 0x000fc60000000f00 */
[----:B------:R-:W0:Y:S08]  /*31ba0*/  F2I.FTZ.U32.TRUNC.NTZ R3, R8 ;  /* 0x0000000800037305 */ /* 0x000e30000021f000 */
[----:B------:R-:W-:Y:S02]  /*31bb0*/  @!P1 IMAD.IADD R9, R9, 0x1, -R4 ;  /* 0x0000000109099824 */ /* 0x000fe400078e0a04 */
[----:B------:R-:W-:Y:S01]  /*31bc0*/  @!P1 VIADD R7, R7, 0x1 ;  /* 0x0000000107079836 */ /* 0x000fe20000000000 */
[----:B------:R-:W-:-:S02]  /*31bd0*/  ISETP.NE.AND P1, PT, R17, RZ, PT ;  /* 0x000000ff1100720c */ /* 0x000fc40003f25270 */
[----:B------:R-:W-:Y:S02]  /*31be0*/  ISETP.GE.U32.AND P0, PT, R9, R4, PT ;  /* 0x000000040900720c */ /* 0x000fe40003f06070 */
[----:B------:R-:W-:Y:S01]  /*31bf0*/  IABS R4, R5 ;  /* 0x0000000500047213 */ /* 0x000fe20000000000 */
[----:B0-----:R-:W-:-:S04]  /*31c00*/  IMAD.MOV R9, RZ, RZ, -R3 ;  /* 0x000000ffff097224 */ /* 0x001fc800078e0a03 */
[----:B------:R-:W-:Y:S02]  /*31c10*/  IMAD.MOV R4, RZ, RZ, -R4 ;  /* 0x000000ffff047224 */ /* 0x000fe400078e0a04 */
        /* <DEDUP_REMOVED lines=16> */
[----:B------:R-:W-:-:S07]  /*31d20*/  ISETP.GE.AND P2, PT, R3, RZ, PT ;  /* 0x000000ff0300720c */ /* 0x000fce0003f46270 */
[----:B------:R-:W-:-:S06]  /*31d30*/  @P0 VIADD R2, R2, 0x1 ;  /* 0x0000000102020836 */ /* 0x000fcc0000000000 */
[----:B------:R-:W-:Y:S01]  /*31d40*/  @!P2 IMAD.MOV R2, RZ, RZ, -R2 ;  /* 0x000000ffff02a224 */ /* 0x000fe200078e0a02 */
[----:B------:R-:W-:-:S05]  /*31d50*/  @!P1 LOP3.LUT R2, RZ, R5, RZ, 0x33, !PT ;  /* 0x00000005ff029212 */ /* 0x000fca00078e33ff */
[--C-:B------:R-:W-:Y:S02]  /*31d60*/  IMAD.MOV R4, RZ, RZ, -R2.reuse ;  /* 0x000000ffff047224 */ /* 0x100fe400078e0a02 */
[C---:B------:R-:W-:Y:S02]  /*31d70*/  IMAD R18, R5.reuse, 0x1000000, R2 ;  /* 0x0100000005127824 */ /* 0x040fe400078e0202 */
[--C-:B------:R-:W-:Y:S02]  /*31d80*/  IMAD R5, R5, R4, R7.reuse ;  /* 0x0000000405057224 */ /* 0x100fe400078e0207 */
[----:B------:R-:W-:-:S03]  /*31d90*/  IMAD.MOV R2, RZ, RZ, -R7 ;  /* 0x000000ffff027224 */ /* 0x000fc600078e0a07 */
[----:B------:R-:W-:Y:S01]  /*31da0*/  LEA R18, R5, R18, 0x10 ;  /* 0x0000001205127211 */ /* 0x000fe200078e80ff */
[----:B------:R-:W-:Y:S01]  /*31db0*/  IMAD R2, R17, R2, R0 ;  /* 0x0000000211027224 */ /* 0x000fe200078e0200 */
[----:B------:R-:W-:Y:S06]  /*31dc0*/  BRA `(.L_x_3418) ;  /* 0x0000000000f47947 */ /* 0x000fec0003800000 */
.L_x_3417:
[----:B------:R-:W0:Y:S02]  /*31dd0*/  LDC.64 R2, c[0x0][0xc90] ;  /* 0x00032400ff027b82 */ /* 0x000e240000000a00 */
[----:B0-----:R-:W-:-:S05]  /*31de0*/  IMAD.WIDE R2, R19, 0x4, R2 ;  /* 0x0000000413027825 */ /* 0x001fca00078e0202 */
[----:B--2---:R0:W3:Y:S02]  /*31df0*/  LDG.E R7, desc[UR46][R2.64] ;  /* 0x0000002e02077981 */ /* 0x0040e4000c1e1900 */
[----:B0-----:R-:W-:Y:S02]  /*31e00*/  IMAD.MOV.U32 R2, RZ, RZ, RZ ;  /* 0x000000ffff027224 */ /* 0x001fe400078e00ff */
[----:B---3--:R-:W-:-:S05]  /*31e10*/  IMAD R5, R17, R7, RZ ;  /* 0x0000000711057224 */ /* 0x008fca00078e02ff */
[-C--:B------:R-:W-:Y:S02]  /*31e20*/  IABS R6, R5.reuse ;  /* 0x0000000500067213 */ /* 0x080fe40000000000 */
[----:B-1----:R-:W-:Y:S02]  /*31e30*/  IABS R10, R5 ;  /* 0x00000005000a7213 */ /* 0x002fe40000000000 */
[----:B------:R-:W0:Y:S08]  /*31e40*/  I2F.RP R8, R6 ;  /* 0x0000000600087306 */ /* 0x000e300000209400 */
[----:B0-----:R-:W0:Y:S02]  /*31e50*/  MUFU.RCP R8, R8 ;  /* 0x0000000800087308 */ /* 0x001e240000001000 */
[----:B0-----:R-:W-:-:S02]  /*31e60*/  VIADD R9, R8, 0xffffffe ;  /* 0x0ffffffe08097836 */ /* 0x001fc40000000000 */
[----:B------:R-:W-:-:S04]  /*31e70*/  IMAD.MOV R8, RZ, RZ, -R10 ;  /* 0x000000ffff087224 */ /* 0x000fc800078e0a0a */
[----:B------:R-:W0:Y:S02]  /*31e80*/  F2I.FTZ.U32.TRUNC.NTZ R3, R9 ;  /* 0x0000000900037305 */ /* 0x000e24000021f000 */
[----:B0-----:R-:W-:-:S04]  /*31e90*/  IMAD.MOV R11, RZ, RZ, -R3 ;  /* 0x000000ffff0b7224 */ /* 0x001fc800078e0a03 */
[----:B------:R-:W-:-:S04]  /*31ea0*/  IMAD R11, R11, R6, RZ ;  /* 0x000000060b0b7224 */ /* 0x000fc800078e02ff */
[----:B------:R-:W-:Y:S01]  /*31eb0*/  IMAD.HI.U32 R3, R3, R11, R2 ;  /* 0x0000000b03037227 */ /* 0x000fe200078e0002 */
[----:B------:R-:W-:-:S05]  /*31ec0*/  IABS R2, R0 ;  /* 0x0000000000027213 */ /* 0x000fca0000000000 */
[----:B------:R-:W-:-:S04]  /*31ed0*/  IMAD.HI.U32 R3, R3, R2, RZ ;  /* 0x0000000203037227 */ /* 0x000fc800078e00ff */
[----:B------:R-:W-:Y:S01]  /*31ee0*/  IMAD R9, R3, R8, R2 ;  /* 0x0000000803097224 */ /* 0x000fe200078e0202 */
[----:B------:R-:W-:-:S04]  /*31ef0*/  LOP3.LUT R2, R0, R5, RZ, 0x3c, !PT ;  /* 0x0000000500027212 */ /* 0x000fc800078e3cff */
[----:B------:R-:W-:Y:S02]  /*31f00*/  ISETP.GT.U32.AND P1, PT, R6, R9, PT ;  /* 0x000000090600720c */ /* 0x000fe40003f24070 */
[----:B------:R-:W-:-:S11]  /*31f10*/  ISETP.GE.AND P2, PT, R2, RZ, PT ;  /* 0x000000ff0200720c */ /* 0x000fd60003f46270 */
[----:B------:R-:W-:Y:S01]  /*31f20*/  @!P1 IMAD.IADD R9, R9, 0x1, -R6 ;  /* 0x0000000109099824 */ /* 0x000fe200078e0a06 */
[----:B------:R-:W-:Y:S02]  /*31f30*/  @!P1 IADD3 R3, R3, 0x1, RZ ;  /* 0x0000000103039810 */ /* 0x000fe40007ffe0ff */
[----:B------:R-:W-:Y:S02]  /*31f40*/  ISETP.NE.AND P1, PT, R5, RZ, PT ;  /* 0x000000ff0500720c */ /* 0x000fe40003f25270 */
[----:B------:R-:W-:-:S13]  /*31f50*/  ISETP.GE.U32.AND P0, PT, R9, R6, PT ;  /* 0x000000060900720c */ /* 0x000fda0003f06070 */
[----:B------:R-:W-:-:S04]  /*31f60*/  @P0 VIADD R3, R3, 0x1 ;  /* 0x0000000103030836 */ /* 0x000fc80000000000 */
[----:B------:R-:W-:-:S04]  /*31f70*/  IMAD.MOV.U32 R2, RZ, RZ, R3 ;  /* 0x000000ffff027224 */ /* 0x000fc800078e0003 */
[----:B------:R-:W-:Y:S01]  /*31f80*/  @!P2 IMAD.MOV R2, RZ, RZ, -R2 ;  /* 0x000000ffff02a224 */ /* 0x000fe200078e0a02 */
[----:B------:R-:W-:-:S05]  /*31f90*/  @!P1 LOP3.LUT R2, RZ, R5, RZ, 0x33, !PT ;  /* 0x00000005ff029212 */ /* 0x000fca00078e33ff */
[----:B------:R-:W-:Y:S01]  /*31fa0*/  IMAD R6, R7, R2, RZ ;  /* 0x0000000207067224 */ /* 0x000fe200078e02ff */
[----:B------:R-:W-:-:S03]  /*31fb0*/  IADD3 R2, -R2, RZ, RZ ;  /* 0x000000ff02027210 */ /* 0x000fc60007ffe1ff */
[----:B------:R-:W-:Y:S02]  /*31fc0*/  IMAD.MOV R3, RZ, RZ, -R6 ;  /* 0x000000ffff037224 */ /* 0x000fe400078e0a06 */
[----:B------:R-:W-:Y:S02]  /*31fd0*/  IMAD R5, R5, R2, R0 ;  /* 0x0000000205057224 */ /* 0x000fe400078e0200 */
[----:B------:R-:W-:Y:S01]  /*31fe0*/  IMAD.MOV.U32 R2, RZ, RZ, RZ ;  /* 0x000000ffff027224 */ /* 0x000fe200078e00ff */
[----:B------:R-:W-:-:S04]  /*31ff0*/  VIADDMNMX R4, R3, R4, R7, PT ;  /* 0x0000000403047246 */ /* 0x000fc80003800107 */
[----:B------:R-:W-:-:S04]  /*32000*/  IABS R7, R4 ;  /* 0x0000000400077213 */ /* 0x000fc80000000000 */
        /* <DEDUP_REMOVED lines=20> */
[----:B------:R-:W-:-:S06]  /*32150*/  @P0 IADD3 R2, R2, 0x1, RZ ;  /* 0x0000000102020810 */ /* 0x000fcc0007ffe0ff */
[----:B------:R-:W-:Y:S01]  /*32160*/  @!P2 IMAD.MOV R2, RZ, RZ, -R2 ;  /* 0x000000ffff02a224 */ /* 0x000fe200078e0a02 */
[----:B------:R-:W-:Y:S01]  /*32170*/  @!P1 LOP3.LUT R2, RZ, R4, RZ, 0x33, !PT ;  /* 0x00000004ff029212 */ /* 0x000fe200078e33ff */
[----:B------:R-:W-:-:S04]  /*32180*/  IMAD.MOV R4, RZ, RZ, -R4 ;  /* 0x000000ffff047224 */ /* 0x000fc800078e0a04 */
[----:B------:R-:W-:-:S07]  /*32190*/  IMAD R18, R2, R4, R5 ;  /* 0x0000000402127224 */ /* 0x000fce00078e0205 */
.L_x_3418:
[----:B------:R-:W-:-:S05]  /*321a0*/  LOP3.LUT R2, RZ, R2, RZ, 0x33, !PT ;  /* 0x00000002ff027212 */ /* 0x000fca00078e33ff */
[----:B------:R-:W-:Y:S01]  /*321b0*/  IMAD.IADD R17, R17, 0x1, R2 ;  /* 0x0000000111117824 */ /* 0x000fe200078e0202 */
[----:B------:R-:W-:Y:S06]  /*321c0*/  BRA `(.L_x_3419) ;  /* 0x00000000001c7947 */ /* 0x000fec0003800000 */
.L_x_3411:
[----:B------:R-:W-:Y:S01]  /*321d0*/  UMOV UR4, URZ ;  /* 0x0000003f00047c82 */ /* 0x000fe20008000000 */
[----:B------:R-:W-:Y:S01]  /*321e0*/  UMOV UR5, URZ ;  /* 0x0000003f00057c82 */ /* 0x000fe20008000000 */
[----:B------:R-:W-:Y:S01]  /*321f0*/  ULDC UR6, c[0x0][0xc3c] ;  /* 0x00030f0000067ab9 */ /* 0x000fe20000000800 */
[----:B------:R-:W-:Y:S01]  /*32200*/  IMAD.MOV.U32 R16, RZ, RZ, R0 ;  /* 0x000000ffff107224 */ /* 0x000fe200078e0000 */
[----:B------:R-:W-:Y:S01]  /*32210*/  MOV R18, UR5 ;  /* 0x0000000500127c02 */ /* 0x000fe20008000f00 */
[----:B------:R-:W-:Y:S02]  /*32220*/  IMAD.U32 R17, RZ, RZ, UR4 ;  /* 0x00000004ff117e24 */ /* 0x000fe4000f8e00ff */
[----:B------:R-:W-:-:S07]  /*32230*/  IMAD.U32 R19, RZ, RZ, UR6 ;  /* 0x00000006ff137e24 */ /* 0x000fce000f8e00ff */
.L_x_3419:
[----:B------:R0:W2:Y:S01]  /*32240*/  LDL R2, [R1+0x10] ;  /* 0x0000100001027983 */ /* 0x0000a20000100800 */
[----:B------:R-:W3:Y:S01]  /*32250*/  S2R R0, SR_TID.X ;  /* 0x0000000000007919 */ /* 0x000ee20000002100 */
[----:B------:R-:W-:Y:S05]  /*32260*/  WARPSYNC.ALL ;  /* 0x0000000000007948 */ /* 0x000fea0003800000 */
[----:B---3--:R-:W-:Y:S01]  /*32270*/  LOP3.LUT R0, R0, 0x1f, RZ, 0xc0, !PT ;  /* 0x0000001f00007812 */ /* 0x008fe200078ec0ff */
[----:B------:R-:W-:Y:S03]  /*32280*/  BAR.SYNC.DEFER_BLOCKING 0x4, 0x180 ;  /* 0x0106000000007b1d */ /* 0x000fe60000010000 */
[----:B------:R-:W-:-:S13]  /*32290*/  ISETP.NE.AND P0, PT, R0, RZ, PT ;  /* 0x000000ff0000720c */ /* 0x000fda0003f05270 */
[----:B------:R-:W-:Y:S01]  /*322a0*/  @!P0 MOV R0, 0x400 ;  /* 0x0000040000008802 */ /* 0x000fe20000000f00 */
[----:B--2---:R-:W2:Y:S03]  /*322b0*/  @!P0 S2R R2, SR_CgaCtaId ;  /* 0x0000000000028919 */ /* 0x004ea60000008800 */
[----:B--2---:R-:W-:Y:S01]  /*322c0*/  @!P0 LEA R22, R2, R0, 0x18 ;  /* 0x0000000002168211 */ /* 0x004fe200078ec0ff */
[----:B------:R0:W-:Y:S04]  /*322d0*/  @!P0 STL [R1+0x10], R2 ;  /* 0x0000100201008387 */ /* 0x0001e80000100800 */
[----:B------:R0:W-:Y:S01]  /*322e0*/  @!P0 STS.128 [R22+0x388d0], R16 ;  /* 0x0388d01016008388 */ /* 0x0001e20000000c00 */
[----:B------:R-:W-:Y:S06]  /*322f0*/  BAR.ARV 0x5, 0x180 ;  /* 0x0146000000007b1d */ /* 0x000fec0000002000 */
.L_x_3408:
[----:B------:R-:W-:Y:S02]  /*32300*/  ULDC UR4, c[0x0][0xc3c] ;  /* 0x00030f0000047ab9 */ /* 0x000fe40000000800 */
[----:B---3--:R-:W-:-:S13]  /*32310*/  ISETP.GE.AND P0, PT, R19, UR4, PT ;  /* 0x0000000413007c0c */ /* 0x008fda000bf06270 */
[----:B------:R-:W-:Y:S05]  /*32320*/  @!P0 BRA `(.L_x_3420) ;  /* 0xffffff8000f08947 */ /* 0x000fea000383ffff */
[----:B------:R-:W-:Y:S05]  /*32330*/  BSYNC B7 ;  /* 0x0000000000077941 */ /* 0x000fea0003800000 */
.L_x_3302:
[----:B--2---:R-:W2:Y:S01]  /*32340*/  LDL.LU R0, [R1+0x38] ;  /* 0x0000380001007983 */ /* 0x004ea20000300800 */
[----:B------:R-:W-:Y:S01]  /*32350*/  BSSY B0, `(.L_x_3421) ;  /* 0x000000b000007945 */ /* 0x000fe20003800000 */
[----:B------:R-:W3:Y:S01]  /*32360*/  S2R R5, SR_CgaCtaId ;  /* 0x0000000000057919 */ /* 0x000ee20000008800 */
[----:B--2---:R-:W-:-:S05]  /*32370*/  VIADD R0, R0, 0x1 ;  /* 0x0000000100007836 */ /* 0x004fca0000000000 */
[----:B0-----:R-:W-:-:S04]  /*32380*/  LEA.HI R2, R0, R0, RZ, 0x1 ;  /* 0x0000000000027211 */ /* 0x001fc800078f08ff */
[----:B------:R-:W-:Y:S02]  /*32390*/  LOP3.LUT R3, R2, 0xfffffffe, RZ, 0xc0, !PT ;  /* 0xfffffffe02037812 */ /* 0x000fe400078ec0ff */
[----:B------:R-:W-:-:S03]  /*323a0*/  MOV R2, 0x400 ;  /* 0x0000040000027802 */ /* 0x000fc60000000f00 */
[----:B------:R-:W-:Y:S01]  /*323b0*/  IMAD.IADD R0, R0, 0x1, -R3 ;  /* 0x0000000100007824 */ /* 0x000fe200078e0a03 */
[----:B---3--:R-:W-:-:S04]  /*323c0*/  LEA R7, R5, R2, 0x18 ;  /* 0x0000000205077211 */ /* 0x008fc800078ec0ff */
[----:B------:R-:W-:-:S04]  /*323d0*/  SHF.L.U32 R0, R0, 0x1f, RZ ;  /* 0x0000001f00007819 */ /* 0x000fc800000006ff */
[----:B------:R-:W0:Y:S02]  /*323e0*/  SYNCS.PHASECHK.TRANS64.TRYWAIT P0, [R7+URZ+0x38820], R0 ;  /* 0x03882000070075a7 */ /* 0x000e24000800017f */
[----:B0-----:R-:W-:Y:S05]  /*323f0*/  @!P0 BRA `(.L_x_3422) ;  /* 0x000000ac00f48947 */ /* 0x001fea0003800000 */
.L_x_3839:
[----:B------:R-:W-:Y:S05]  /*32400*/  BSYNC B0 ;  /* 0x0000000000007941 */ /* 0x000fea0003800000 */
.L_x_3421:
[----:B------:R-:W-:-:S03]  /*32410*/  UMOV UR4, 0xffffffff ;  /* 0xffffffff00047882 */ /* 0x000fc60000000000 */
[----:B------:R-:W-:Y:S05]  /*32420*/  BRA.DIV UR4, `(.L_x_3423) ;  /* 0x000000ae04fc7947 */ /* 0x000fea000b800000 */
[----:B0-----:R-:W0:Y:S02]  /*32430*/  S2R R0, SR_TID.X ;  /* 0x0000000000007919 */ /* 0x001e240000002100 */
[----:B0-----:R-:W-:-:S04]  /*32440*/  SHF.R.U32.HI R0, RZ, 0x5, R0 ;  /* 0x00000005ff007819 */ /* 0x001fc80000011600 */
[----:B------:R-:W-:-:S05]  /*32450*/  LOP3.LUT R0, R0, 0x3, RZ, 0xc0, !PT ;  /* 0x0000000300007812 */ /* 0x000fca00078ec0ff */
[----:B------:R0:W2:Y:S02]  /*32460*/  SHFL.IDX PT, R14, R0, RZ, 0x1f ;  /* 0x00001fff000e7589 */ /* 0x0000a400000e0000 */
.L_x_3842:
[----:B--2---:R-:W-:-:S13]  /*32470*/  ISETP.NE.AND P0, PT, R14, RZ, PT ;  /* 0x000000ff0e00720c */ /* 0x004fda0003f05270 */
[----:B------:R-:W-:Y:S05]  /*32480*/  @P0 BRA `(.L_x_3057) ;  /* 0x0000000000a80947 */ /* 0x000fea0003800000 */
[----:B------:R-:W-:-:S03]  /*32490*/  UMOV UR4, 0xffffffff ;  /* 0xffffffff00047882 */ /* 0x000fc60000000000 */
[----:B------:R-:W-:Y:S05]  /*324a0*/  BRA.DIV UR4, `(.L_x_3424) ;  /* 0x000000b204107947 */ /* 0x000fea000b800000 */
[----:B------:R-:W-:-:S13]  /*324b0*/  ELECT P6, URZ, PT ;  /* 0x00000000003f782f */ /* 0x000fda00038c0000 */
.L_x_3845:
[----:B------:R-:W-:Y:S05]  /*324c0*/  @!P6 BRA `(.L_x_3057) ;  /* 0x000000000098e947 */ /* 0x000fea0003800000 */
[----:B------:R-:W-:-:S06]  /*324d0*/  ULOP3.LUT UR4, UR36, 0x2, URZ, 0xfc, !UPT ;  /* 0x0000000224047892 */ /* 0x000fcc000f8efc3f */
[----:B0-----:R-:W-:-:S05]  /*324e0*/  IMAD.U32 R0, RZ, RZ, UR4 ;  /* 0x00000004ff007e24 */ /* 0x001fca000f8e00ff */
[----:B------:R-:W-:-:S13]  /*324f0*/  ISETP.NE.AND P0, PT, R0, 0x3, PT ;  /* 0x000000030000780c */ /* 0x000fda0003f05270 */
[----:B------:R-:W-:Y:S05]  /*32500*/  @!P0 BRA `(.L_x_3425) ;  /* 0x0000000000048947 */ /* 0x000fea0003800000 */
[----:B------:R-:W-:Y:S01]  /*32510*/  BPT.TRAP 0x1 ;  /* 0x000000040000795c */ /* 0x000fe20000300000 */
.L_x_3425:
[----:B------:R-:W-:Y:S01]  /*32520*/  IMAD R5, R30, 0x8, R7 ;  /* 0x000000081e057824 */ /* 0x000fe200078e0207 */
[----:B------:R-:W-:Y:S02]  /*32530*/  SHF.L.U32 R0, R34, 0x1f, RZ ;  /* 0x0000001f22007819 */ /* 0x000fe400000006ff */
[----:B------:R-:W-:Y:S02]  /*32540*/  IADD3 R30, R30, 0x1, RZ ;  /* 0x000000011e1e7810 */ /* 0x000fe40007ffe0ff */
[----:B------:R-:W0:Y:S02]  /*32550*/  SYNCS.PHASECHK.TRANS64.TRYWAIT P1, [R5+URZ+0x38840], R0 ;  /* 0x03884000050075a7 */ /* 0x000e24000802017f */
[----:B------:R-:W-:-:S04]  /*32560*/  ISETP.NE.AND P2, PT, R30, 0x2, PT ;  /* 0x000000021e00780c */ /* 0x000fc80003f45270 */
[----:B------:R-:W-:Y:S01]  /*32570*/  SEL R3, RZ, 0x1, P2 ;  /* 0x00000001ff037807 */ /* 0x000fe20001000000 */
[----:B0-----:R-:W-:Y:S08]  /*32580*/  @!P1 BRA `(.L_x_3426) ;  /* 0x000000ac00f89947 */ /* 0x001ff00003800000 */
.L_x_3846:
[----:B------:R-:W-:Y:S02]  /*32590*/  SEL R30, R30, RZ, P2 ;  /* 0x000000ff1e1e7207 */ /* 0x000fe40001000000 */
[----:B------:R-:W-:Y:S01]  /*325a0*/  LOP3.LUT R2, R34, R3, RZ, 0x3c, !PT ;  /* 0x0000000322027212 */ /* 0x000fe200078e3cff */
[----:B------:R-:W-:Y:S06]  /*325b0*/  @!P0 BRA `(.L_x_3427) ;  /* 0x0000000000048947 */ /* 0x000fec0003800000 */
[----:B------:R-:W-:Y:S01]  /*325c0*/  BPT.TRAP 0x1 ;  /* 0x000000040000795c */ /* 0x000fe20000300000 */
.L_x_3427:
[----:B------:R-:W-:Y:S01]  /*325d0*/  IMAD R3, R30, 0x8, R7 ;  /* 0x000000081e037824 */ /* 0x000fe200078e0207 */
[----:B------:R-:W-:-:S04]  /*325e0*/  SHF.L.U32 R2, R2, 0x1f, RZ ;  /* 0x0000001f02027819 */ /* 0x000fc800000006ff */
[----:B------:R-:W2:Y:S02]  /*325f0*/  SYNCS.PHASECHK.TRANS64.TRYWAIT P1, [R3+URZ+0x38840], R2 ;  /* 0x03884002030075a7 */ /* 0x000ea4000802017f */
[----:B--2---:R-:W-:Y:S05]  /*32600*/  @!P1 BRA `(.L_x_3428) ;  /* 0x000000ac00ec9947 */ /* 0x004fea0003800000 */
.L_x_3847:
[----:B------:R-:W-:Y:S05]  /*32610*/  @!P0 BRA `(.L_x_3429) ;  /* 0x0000000000048947 */ /* 0x000fea0003800000 */
[----:B------:R-:W-:Y:S01]  /*32620*/  BPT.TRAP 0x1 ;  /* 0x000000040000795c */ /* 0x000fe20000300000 */
.L_x_3429:
[----:B------:R-:W3:Y:S02]  /*32630*/  SYNCS.PHASECHK.TRANS64.TRYWAIT P1, [R5+URZ+0x38860], R0 ;  /* 0x03886000050075a7 */ /* 0x000ee4000802017f */
[----:B---3--:R-:W-:Y:S05]  /*32640*/  @!P1 BRA `(.L_x_3430) ;  /* 0x000000ac00f09947 */ /* 0x008fea0003800000 */
.L_x_3848:
[----:B------:R-:W-:Y:S05]  /*32650*/  @!P0 BRA `(.L_x_3431) ;  /* 0x0000000000048947 */ /* 0x000fea0003800000 */
[----:B------:R-:W-:Y:S01]  /*32660*/  BPT.TRAP 0x1 ;  /* 0x000000040000795c */ /* 0x000fe20000300000 */
.L_x_3431:
[----:B------:R-:W4:Y:S02]  /*32670*/  SYNCS.PHASECHK.TRANS64.TRYWAIT P1, [R3+URZ+0x38860], R2 ;  /* 0x03886002030075a7 */ /* 0x000f24000802017f */
[----:B----4-:R-:W-:Y:S05]  /*32680*/  @!P1 BRA `(.L_x_3432) ;  /* 0x000000ac00f49947 */ /* 0x010fea0003800000 */
.L_x_3849:
[----:B------:R-:W-:Y:S05]  /*32690*/  @!P0 BRA `(.L_x_3433) ;  /* 0x0000000000048947 */ /* 0x000fea0003800000 */
[----:B------:R-:W-:Y:S01]  /*326a0*/  BPT.TRAP 0x1 ;  /* 0x000000040000795c */ /* 0x000fe20000300000 */
.L_x_3433:
[----:B------:R-:W5:Y:S02]  /*326b0*/  SYNCS.PHASECHK.TRANS64.TRYWAIT P1, [R5+URZ+0x38880], R0 ;  /* 0x03888000050075a7 */ /* 0x000f64000802017f */
[----:B-----5:R-:W-:Y:S05]  /*326c0*/  @!P1 BRA `(.L_x_3434) ;  /* 0x000000ac00f89947 */ /* 0x020fea0003800000 */
.L_x_3850:
[----:B------:R-:W-:Y:S05]  /*326d0*/  @!P0 BRA `(.L_x_3435) ;  /* 0x0000000000048947 */ /* 0x000fea0003800000 */
[----:B------:R-:W-:Y:S01]  /*326e0*/  BPT.TRAP 0x1 ;  /* 0x000000040000795c */ /* 0x000fe20000300000 */
.L_x_3435:
[----:B------:R0:W0:Y:S02]  /*326f0*/  SYNCS.PHASECHK.TRANS64.TRYWAIT P0, [R3+URZ+0x38880], R2 ;  /* 0x03888002030075a7 */ /* 0x000024000800017f */
[----:B0-----:R-:W-:Y:S05]  /*32700*/  @!P0 NANOSLEEP.SYNCS 0x989680 ;  /* 0x009896800000895d */ /* 0x001fea0003900000 */
[----:B------:R-:W0:Y:S02]  /*32710*/  @!P0 SYNCS.PHASECHK.TRANS64 P0, [R3+URZ+0x38880], R2 ;  /* 0x03888002030085a7 */ /* 0x000e24000800007f */
[----:B0-----:R-:W-:Y:S05]  /*32720*/  @!P0 BRA `(.L_x_3435) ;  /* 0xfffffffc00f08947 */ /* 0x001fea000383ffff */
.L_x_3057:
[----:B------:R-:W-:Y:S05]  /*32730*/  BSYNC B8 ;  /* 0x0000000000087941 */ /* 0x000fea0003800000 */
.L_x_3054:
[----:B------:R-:W-:Y:S05]  /*32740*/  EXIT ;  /* 0x000000000000794d */ /* 0x000fea0003800000 */
.L_x_3081:
[----:B-1----:R1:W2:Y:S02]  /*32750*/  SYNCS.PHASECHK.TRANS64.TRYWAIT P6, [R88+URZ+0x38890], R98 ;  /* 0x03889062580075a7 */ /* 0x0022a400080c017f */
[----:B--2---:R-:W-:Y:S05]  /*32760*/  @!P6 NANOSLEEP.SYNCS 0x989680 ;  /* 0x009896800000e95d */ /* 0x004fea0003900000 */
[----:B------:R-:W2:Y:S02]  /*32770*/  @!P6 SYNCS.PHASECHK.TRANS64 P6, [R88+URZ+0x38890], R98 ;  /* 0x038890625800e5a7 */ /* 0x000ea400080c007f */
[----:B--2---:R-:W-:Y:S05]  /*32780*/  @!P6 BRA `(.L_x_3081) ;  /* 0xfffffffc00f0e947 */ /* 0x004fea000383ffff */
[----:B------:R-:W-:Y:S05]  /*32790*/  BRA `(.L_x_3436) ;  /* 0xfffffd14005c7947 */ /* 0x000fea000383ffff */
.L_x_3082:
[----:B------:R-:W-:Y:S01]  /*327a0*/  BSSY B1, `(.L_x_3437) ;  /* 0x0000008000017945 */ /* 0x000fe20003800000 */
[----:B0-----:R-:W-:Y:S02]  /*327b0*/  IMAD.MOV.U32 R13, RZ, RZ, R100 ;  /* 0x000000ffff0d7224 */ /* 0x001fe400078e0064 */
[----:B------:R-:W-:Y:S02]  /*327c0*/  IMAD.MOV.U32 R12, RZ, RZ, RZ ;  /* 0x000000ffff0c7224 */ /* 0x000fe400078e00ff */
[----:B------:R-:W-:Y:S02]  /*327d0*/  IMAD.MOV.U32 R11, RZ, RZ, 0x181f ;  /* 0x0000181fff0b7424 */ /* 0x000fe400078e00ff */
[----:B------:R-:W-:-:S07]  /*327e0*/  IMAD.MOV.U32 R15, RZ, RZ, -0x1 ;  /* 0xffffffffff0f7424 */ /* 0x000fce00078e00ff */
[----:B-1----:R-:W-:Y:S05]  /*327f0*/  WARPSYNC.COLLECTIVE R15, `(.L_x_3438) ;  /* 0x000000000f087348 */ /* 0x002fea0003c00000 */
[----:B------:R0:W2:Y:S02]  /*32800*/  SHFL.IDX P6, R14, R13, R12, R11 ;  /* 0x0000000c0d0e7389 */ /* 0x0000a400000c000b */
[----:B012---:R-:W-:Y:S01]  /*32810*/  ENDCOLLECTIVE ;  /* 0x000000000000791b */ /* 0x007fe20003800000 */
.L_x_3438:
[----:B------:R-:W-:Y:S05]  /*32820*/  BSYNC B1 ;  /* 0x0000000000017941 */ /* 0x000fea0003800000 */
.L_x_3437:
        /* <DEDUP_REMOVED lines=8> */
.L_x_3439:
[----:B------:R-:W-:Y:S01]  /*328b0*/  IMAD.MOV.U32 R11, RZ, RZ, R14 ;  /* 0x000000ffff0b7224 */ /* 0x000fe200078e000e */
[----:B------:R-:W-:Y:S06]  /*328c0*/  BRA `(.L_x_3440) ;  /* 0xfffffd1400247947 */ /* 0x000fec000383ffff */
.L_x_3091:
[----:B------:R-:W-:Y:S01]  /*328d0*/  BSSY B1, `(.L_x_3441) ;  /* 0x0000008000017945 */ /* 0x000fe20003800000 */
[----:B0-----:R-:W-:Y:S01]  /*328e0*/  MOV R13, R100 ;  /* 0x00000064000d7202 */ /* 0x001fe20000000f00 */
[----:B------:R-:W-:Y:S02]  /*328f0*/  IMAD.MOV.U32 R12, RZ, RZ, 0x1 ;  /* 0x00000001ff0c7424 */ /* 0x000fe400078e00ff */
[----:B----4-:R-:W-:Y:S02]  /*32900*/  IMAD.MOV.U32 R11, RZ, RZ, 0x181f ;  /* 0x0000181fff0b7424 */ /* 0x010fe400078e00ff */
[----:B------:R-:W-:-:S07]  /*32910*/  IMAD.MOV.U32 R15, RZ, RZ, -0x1 ;  /* 0xffffffffff0f7424 */ /* 0x000fce00078e00ff */
[----:B-123--:R-:W-:Y:S05]  /*32920*/  WARPSYNC.COLLECTIVE R15, `(.L_x_3442) ;  /* 0x000000000f087348 */ /* 0x00efea0003c00000 */
[----:B------:R0:W4:Y:S02]  /*32930*/  SHFL.IDX P6, R14, R13, R12, R11 ;  /* 0x0000000c0d0e7389 */ /* 0x00012400000c000b */
[----:B01234-:R-:W-:Y:S01]  /*32940*/  ENDCOLLECTIVE ;  /* 0x000000000000791b */ /* 0x01ffe20003800000 */
.L_x_3442:
[----:B------:R-:W-:Y:S05]  /*32950*/  BSYNC B1 ;  /* 0x0000000000017941 */ /* 0x000fea0003800000 */
.L_x_3441:
        /* <DEDUP_REMOVED lines=8> */
.L_x_3443:
[----:B------:R-:W-:Y:S01]  /*329e0*/  IMAD.MOV.U32 R63, RZ, RZ, R14 ;  /* 0x000000ffff3f7224 */ /* 0x000fe200078e000e */
[----:B------:R-:W-:Y:S06]  /*329f0*/  BRA `(.L_x_3444) ;  /* 0xfffffd2000bc7947 */ /* 0x000fec000383ffff */
.L_x_3100:
[----:B------:R-:W-:Y:S01]  /*32a00*/  BSSY B1, `(.L_x_3445) ;  /* 0x0000008000017945 */ /* 0x000fe20003800000 */
[----:B0-----:R-:W-:Y:S01]  /*32a10*/  IMAD.MOV.U32 R13, RZ, RZ, R100 ;  /* 0x000000ffff0d7224 */ /* 0x001fe200078e0064 */
[----:B----4-:R-:W-:Y:S01]  /*32a20*/  MOV R11, 0x181f ;  /* 0x0000181f000b7802 */ /* 0x010fe20000000f00 */
[----:B------:R-:W-:Y:S02]  /*32a30*/  IMAD.MOV.U32 R12, RZ, RZ, 0x2 ;  /* 0x00000002ff0c7424 */ /* 0x000fe400078e00ff */
[----:B------:R-:W-:-:S07]  /*32a40*/  IMAD.MOV.U32 R15, RZ, RZ, -0x1 ;  /* 0xffffffffff0f7424 */ /* 0x000fce00078e00ff */
[----:B-123--:R-:W-:Y:S05]  /*32a50*/  WARPSYNC.COLLECTIVE R15, `(.L_x_3446) ;  /* 0x000000000f087348 */ /* 0x00efea0003c00000 */
[----:B------:R0:W4:Y:S02]  /*32a60*/  SHFL.IDX P6, R14, R13, R12, R11 ;  /* 0x0000000c0d0e7389 */ /* 0x00012400000c000b */
[----:B01234-:R-:W-:Y:S01]  /*32a70*/  ENDCOLLECTIVE ;  /* 0x000000000000791b */ /* 0x01ffe20003800000 */
.L_x_3446:
[----:B------:R-:W-:Y:S05]  /*32a80*/  BSYNC B1 ;  /* 0x0000000000017941 */ /* 0x000fea0003800000 */
.L_x_3445:
        /* <DEDUP_REMOVED lines=8> */
.L_x_3447:
[----:B------:R-:W-:Y:S01]  /*32b10*/  IMAD.MOV.U32 R55, RZ, RZ, R14 ;  /* 0x000000ffff377224 */ /* 0x000fe200078e000e */
[----:B------:R-:W-:Y:S06]  /*32b20*/  BRA `(.L_x_3448) ;  /* 0xfffffd30004c7947 */ /* 0x000fec000383ffff */
.L_x_3109:
[----:B------:R-:W-:Y:S01]  /*32b30*/  BSSY B1, `(.L_x_3449) ;  /* 0x0000008000017945 */ /* 0x000fe20003800000 */
[----:B0-----:R-:W-:Y:S02]  /*32b40*/  IMAD.MOV.U32 R13, RZ, RZ, R100 ;  /* 0x000000ffff0d7224 */ /* 0x001fe400078e0064 */
[----:B------:R-:W-:Y:S02]  /*32b50*/  IMAD.MOV.U32 R12, RZ, RZ, 0x3 ;  /* 0x00000003ff0c7424 */ /* 0x000fe400078e00ff */
[----:B----4-:R-:W-:Y:S02]  /*32b60*/  IMAD.MOV.U32 R11, RZ, RZ, 0x181f ;  /* 0x0000181fff0b7424 */ /* 0x010fe400078e00ff */
[----:B------:R-:W-:-:S07]  /*32b70*/  IMAD.MOV.U32 R15, RZ, RZ, -0x1 ;  /* 0xffffffffff0f7424 */ /* 0x000fce00078e00ff */
[----:B-123--:R-:W-:Y:S05]  /*32b80*/  WARPSYNC.COLLECTIVE R15, `(.L_x_3450) ;  /* 0x000000000f087348 */ /* 0x00efea0003c00000 */
[----:B------:R0:W4:Y:S02]  /*32b90*/  SHFL.IDX P6, R14, R13, R12, R11 ;  /* 0x0000000c0d0e7389 */ /* 0x00012400000c000b */
[----:B01234-:R-:W-:Y:S01]  /*32ba0*/  ENDCOLLECTIVE ;  /* 0x000000000000791b */ /* 0x01ffe20003800000 */
.L_x_3450:
[----:B------:R-:W-:Y:S05]  /*32bb0*/  BSYNC B1 ;  /* 0x0000000000017941 */ /* 0x000fea0003800000 */
.L_x_3449:
        /* <DEDUP_REMOVED lines=8> */
.L_x_3451:
[----:B------:R-:W-:Y:S01]  /*32c40*/  IMAD.MOV.U32 R99, RZ, RZ, R14 ;  /* 0x000000ffff637224 */ /* 0x000fe200078e000e */
[----:B------:R-:W-:Y:S06]  /*32c50*/  BRA `(.L_x_3452) ;  /* 0xfffffd3c00d87947 */ /* 0x000fec000383ffff */
.L_x_3119:
[----:B-1----:R1:W2:Y:S02]  /*32c60*/  SYNCS.PHASECHK.TRANS64.TRYWAIT P3, [R88+URZ+0x38890], R98 ;  /* 0x03889062580075a7 */ /* 0x0022a4000806017f */
[----:B--2---:R-:W-:Y:S05]  /*32c70*/  @!P3 NANOSLEEP.SYNCS 0x989680 ;  /* 0x009896800000b95d */ /* 0x004fea0003900000 */
[----:B------:R-:W2:Y:S02]  /*32c80*/  @!P3 SYNCS.PHASECHK.TRANS64 P3, [R88+URZ+0x38890], R98 ;  /* 0x038890625800b5a7 */ /* 0x000ea4000806007f */
[----:B--2---:R-:W-:Y:S05]  /*32c90*/  @!P3 BRA `(.L_x_3119) ;  /* 0xfffffffc00f0b947 */ /* 0x004fea000383ffff */
[----:B------:R-:W-:Y:S05]  /*32ca0*/  BRA `(.L_x_3453) ;  /* 0xfffffd5400207947 */ /* 0x000fea000383ffff */
.L_x_3120:
[----:B------:R-:W-:Y:S01]  /*32cb0*/  BSSY B1, `(.L_x_3454) ;  /* 0x0000008000017945 */ /* 0x000fe20003800000 */
[----:B------:R-:W-:Y:S01]  /*32cc0*/  MOV R13, R100 ;  /* 0x00000064000d7202 */ /* 0x000fe20000000f00 */
[----:B------:R-:W-:Y:S02]  /*32cd0*/  IMAD.MOV.U32 R12, RZ, RZ, RZ ;  /* 0x000000ffff0c7224 */ /* 0x000fe400078e00ff */
[----:B------:R-:W-:Y:S02]  /*32ce0*/  IMAD.MOV.U32 R11, RZ, RZ, 0x181f ;  /* 0x0000181fff0b7424 */ /* 0x000fe400078e00ff */
[----:B------:R-:W-:-:S07]  /*32cf0*/  IMAD.MOV.U32 R15, RZ, RZ, -0x1 ;  /* 0xffffffffff0f7424 */ /* 0x000fce00078e00ff */
[----:B-1----:R-:W-:Y:S05]  /*32d00*/  WARPSYNC.COLLECTIVE R15, `(.L_x_3455) ;  /* 0x000000000f087348 */ /* 0x002fea0003c00000 */
[----:B------:R0:W2:Y:S02]  /*32d10*/  SHFL.IDX P6, R14, R13, R12, R11 ;  /* 0x0000000c0d0e7389 */ /* 0x0000a400000c000b */
[----:B012---:R-:W-:Y:S01]  /*32d20*/  ENDCOLLECTIVE ;  /* 0x000000000000791b */ /* 0x007fe20003800000 */
.L_x_3455:
[----:B------:R-:W-:Y:S05]  /*32d30*/  BSYNC B1 ;  /* 0x0000000000017941 */ /* 0x000fea0003800000 */
.L_x_3454:
        /* <DEDUP_REMOVED lines=8> */
.L_x_3456:
[----:B------:R-:W-:Y:S01]  /*32dc0*/  IMAD.MOV.U32 R11, RZ, RZ, R14 ;  /* 0x000000ffff0b7224 */ /* 0x000fe200078e000e */
[----:B------:R-:W-:Y:S06]  /*32dd0*/  BRA `(.L_x_3457) ;  /* 0xfffffd5000ec7947 */ /* 0x000fec000383ffff */
.L_x_3125:
[----:B------:R-:W-:Y:S01]  /*32de0*/  BSSY B1, `(.L_x_3458) ;  /* 0x0000008000017945 */ /* 0x000fe20003800000 */
[----:B----4-:R-:W-:Y:S01]  /*32df0*/  IMAD.MOV.U32 R13, RZ, RZ, R100 ;  /* 0x000000ffff0d7224 */ /* 0x010fe200078e0064 */
[----:B---3--:R-:W-:Y:S01]  /*32e00*/  MOV R11, 0x181f ;  /* 0x0000181f000b7802 */ /* 0x008fe20000000f00 */
[----:B------:R-:W-:Y:S02]  /*32e10*/  IMAD.MOV.U32 R12, RZ, RZ, 0x1 ;  /* 0x00000001ff0c7424 */ /* 0x000fe400078e00ff */
[----:B------:R-:W-:-:S07]  /*32e20*/  IMAD.MOV.U32 R15, RZ, RZ, -0x1 ;  /* 0xffffffffff0f7424 */ /* 0x000fce00078e00ff */
[----:B012---:R-:W-:Y:S05]  /*32e30*/  WARPSYNC.COLLECTIVE R15, `(.L_x_3459) ;  /* 0x000000000f087348 */ /* 0x007fea0003c00000 */
[----:B------:R3:W4:Y:S02]  /*32e40*/  SHFL.IDX P6, R14, R13, R12, R11 ;  /* 0x0000000c0d0e7389 */ /* 0x00072400000c000b */
[----:B01234-:R-:W-:Y:S01]  /*32e50*/  ENDCOLLECTIVE ;  /* 0x000000000000791b */ /* 0x01ffe20003800000 */
.L_x_3459:
[----:B------:R-:W-:Y:S05]  /*32e60*/  BSYNC B1 ;  /* 0x0000000000017941 */ /* 0x000fea0003800000 */
.L_x_3458:
        /* <DEDUP_REMOVED lines=8> */
.L_x_3460:
[----:B------:R-:W-:Y:S01]  /*32ef0*/  IMAD.MOV.U32 R42, RZ, RZ, R14 ;  /* 0x000000ffff2a7224 */ /* 0x000fe200078e000e */
[----:B------:R-:W-:Y:S06]  /*32f00*/  BRA `(.L_x_3461) ;  /* 0xfffffd6000bc7947 */ /* 0x000fec000383ffff */
.L_x_3130:
[----:B------:R-:W-:Y:S01]  /*32f10*/  BSSY B1, `(.L_x_3462) ;  /* 0x0000008000017945 */ /* 0x000fe20003800000 */
[----:B---34-:R-:W-:Y:S02]  /*32f20*/  IMAD.MOV.U32 R13, RZ, RZ, R100 ;  /* 0x000000ffff0d7224 */ /* 0x018fe400078e0064 */
[----:B------:R-:W-:Y:S02]  /*32f30*/  IMAD.MOV.U32 R12, RZ, RZ, 0x2 ;  /* 0x00000002ff0c7424 */ /* 0x000fe400078e00ff */
[----:B------:R-:W-:Y:S02]  /*32f40*/  IMAD.MOV.U32 R11, RZ, RZ, 0x181f ;  /* 0x0000181fff0b7424 */ /* 0x000fe400078e00ff */
[----:B------:R-:W-:-:S07]  /*32f50*/  IMAD.MOV.U32 R15, RZ, RZ, -0x1 ;  /* 0xffffffffff0f7424 */ /* 0x000fce00078e00ff */
[----:B012---:R-:W-:Y:S05]  /*32f60*/  WARPSYNC.COLLECTIVE R15, `(.L_x_3463) ;  /* 0x000000000f087348 */ /* 0x007fea0003c00000 */
[----:B------:R3:W4:Y:S02]  /*32f70*/  SHFL.IDX P6, R14, R13, R12, R11 ;  /* 0x0000000c0d0e7389 */ /* 0x00072400000c000b */
[----:B01234-:R-:W-:Y:S01]  /*32f80*/  ENDCOLLECTIVE ;  /* 0x000000000000791b */ /* 0x01ffe20003800000 */
.L_x_3463:
[----:B------:R-:W-:Y:S05]  /*32f90*/  BSYNC B1 ;  /* 0x0000000000017941 */ /* 0x000fea0003800000 */
.L_x_3462:
        /* <DEDUP_REMOVED lines=8> */
.L_x_3464:
[----:B------:R-:W-:Y:S01]  /*33020*/  IMAD.MOV.U32 R42, RZ, RZ, R14 ;  /* 0x000000ffff2a7224 */ /* 0x000fe200078e000e */
[----:B------:R-:W-:Y:S06]  /*33030*/  BRA `(.L_x_3465) ;  /* 0xfffffd7000847947 */ /* 0x000fec000383ffff */
.L_x_3135:
[----:B------:R-:W-:Y:S01]  /*33040*/  BSSY B1, `(.L_x_3466) ;  /* 0x0000008000017945 */ /* 0x000fe20003800000 */
[----:B-1--4-:R-:W-:Y:S01]  /*33050*/  MOV R13, R100 ;  /* 0x00000064000d7202 */ /* 0x012fe20000000f00 */
[----:B------:R-:W-:Y:S02]  /*33060*/  IMAD.MOV.U32 R12, RZ, RZ, 0x3 ;  /* 0x00000003ff0c7424 */ /* 0x000fe400078e00ff */
[----:B------:R-:W-:Y:S02]  /*33070*/  IMAD.MOV.U32 R11, RZ, RZ, 0x181f ;  /* 0x0000181fff0b7424 */ /* 0x000fe400078e00ff */
[----:B------:R-:W-:-:S07]  /*33080*/  IMAD.MOV.U32 R15, RZ, RZ, -0x1 ;  /* 0xffffffffff0f7424 */ /* 0x000fce00078e00ff */
[----:B0-23--:R-:W-:Y:S05]  /*33090*/  WARPSYNC.COLLECTIVE R15, `(.L_x_3467) ;  /* 0x000000000f087348 */ /* 0x00dfea0003c00000 */
[----:B------:R1:W4:Y:S02]  /*330a0*/  SHFL.IDX P6, R14, R13, R12, R11 ;  /* 0x0000000c0d0e7389 */ /* 0x00032400000c000b */
[----:B01234-:R-:W-:Y:S01]  /*330b0*/  ENDCOLLECTIVE ;  /* 0x000000000000791b */ /* 0x01ffe20003800000 */
.L_x_3467:
[----:B------:R-:W-:Y:S05]  /*330c0*/  BSYNC B1 ;  /* 0x0000000000017941 */ /* 0x000fea0003800000 */
.L_x_3466:
        /* <DEDUP_REMOVED lines=8> */
.L_x_3468:
[----:B------:R-:W-:Y:S01]  /*33150*/  IMAD.MOV.U32 R42, RZ, RZ, R14 ;  /* 0x000000ffff2a7224 */ /* 0x000fe200078e000e */
[----:B------:R-:W-:Y:S06]  /*33160*/  BRA `(.L_x_3469) ;  /* 0xfffffd8000507947 */ /* 0x000fec000383ffff */
.L_x_3140:
[----:B-1----:R1:W2:Y:S02]  /*33170*/  SYNCS.PHASECHK.TRANS64.TRYWAIT P2, [R88+URZ+0x38890], R98 ;  /* 0x03889062580075a7 */ /* 0x0022a4000804017f */
[----:B--2---:R-:W-:Y:S05]  /*33180*/  @!P2 NANOSLEEP.SYNCS 0x989680 ;  /* 0x009896800000a95d */ /* 0x004fea0003900000 */
[----:B------:R-:W2:Y:S02]  /*33190*/  @!P2 SYNCS.PHASECHK.TRANS64 P2, [R88+URZ+0x38890], R98 ;  /* 0x038890625800a5a7 */ /* 0x000ea4000804007f */
[----:B--2---:R-:W-:Y:S05]  /*331a0*/  @!P2 BRA `(.L_x_3140) ;  /* 0xfffffffc00f0a947 */ /* 0x004fea000383ffff */
[----:B------:R-:W-:Y:S05]  /*331b0*/  BRA `(.L_x_3470) ;  /* 0xfffffd9000747947 */ /* 0x000fea000383ffff */
.L_x_3141:
[----:B------:R-:W-:Y:S01]  /*331c0*/  BSSY B1, `(.L_x_3471) ;  /* 0x0000008000017945 */ /* 0x000fe20003800000 */
[----:B------:R-:W-:Y:S01]  /*331d0*/  IMAD.MOV.U32 R13, RZ, RZ, R41 ;  /* 0x000000ffff0d7224 */ /* 0x000fe200078e0029 */
[----:B------:R-:W-:Y:S01]  /*331e0*/  MOV R11, 0x181f ;  /* 0x0000181f000b7802 */ /* 0x000fe20000000f00 */
[----:B------:R-:W-:Y:S02]  /*331f0*/  IMAD.MOV.U32 R12, RZ, RZ, RZ ;  /* 0x000000ffff0c7224 */ /* 0x000fe400078e00ff */
[----:B------:R-:W-:-:S07]  /*33200*/  IMAD.MOV.U32 R15, RZ, RZ, -0x1 ;  /* 0xffffffffff0f7424 */ /* 0x000fce00078e00ff */
[----:B-1----:R-:W-:Y:S05]  /*33210*/  WARPSYNC.COLLECTIVE R15, `(.L_x_3472) ;  /* 0x000000000f087348 */ /* 0x002fea0003c00000 */
[----:B------:R0:W2:Y:S02]  /*33220*/  SHFL.IDX P6, R14, R13, R12, R11 ;  /* 0x0000000c0d0e7389 */ /* 0x0000a400000c000b */
[----:B012---:R-:W-:Y:S01]  /*33230*/  ENDCOLLECTIVE ;  /* 0x000000000000791b */ /* 0x007fe20003800000 */
.L_x_3472:
[----:B------:R-:W-:Y:S05]  /*33240*/  BSYNC B1 ;  /* 0x0000000000017941 */ /* 0x000fea0003800000 */
.L_x_3471:
        /* <DEDUP_REMOVED lines=8> */
.L_x_3473:
[----:B------:R-:W-:Y:S05]  /*332d0*/  BRA `(.L_x_3474) ;  /* 0xfffffd9000947947 */ /* 0x000fea000383ffff */
.L_x_3144:
        /* <DEDUP_REMOVED lines=8> */
.L_x_3476:
[----:B------:R-:W-:Y:S05]  /*33360*/  BSYNC B1 ;  /* 0x0000000000017941 */ /* 0x000fea0003800000 */
.L_x_3475:
        /* <DEDUP_REMOVED lines=8> */
.L_x_3477:
[----:B------:R-:W-:Y:S05]  /*333f0*/  BRA `(.L_x_3478) ;  /* 0xfffffd9000947947 */ /* 0x000fea000383ffff */
.L_x_3147:
[----:B------:R-:W-:Y:S01]  /*33400*/  BSSY B1, `(.L_x_3479) ;  /* 0x0000008000017945 */ /* 0x000fe20003800000 */
[----:B---3--:R-:W-:Y:S01]  /*33410*/  IMAD.MOV.U32 R13, RZ, RZ, R41 ;  /* 0x000000ffff0d7224 */ /* 0x008fe200078e0029 */
[----:B------:R-:W-:Y:S01]  /*33420*/  MOV R11, 0x181f ;  /* 0x0000181f000b7802 */ /* 0x000fe20000000f00 */
[----:B------:R-:W-:Y:S02]  /*33430*/  IMAD.MOV.U32 R12, RZ, RZ, 0x2 ;  /* 0x00000002ff0c7424 */ /* 0x000fe400078e00ff */
[----:B------:R-:W-:-:S07]  /*33440*/  IMAD.MOV.U32 R15, RZ, RZ, -0x1 ;  /* 0xffffffffff0f7424 */ /* 0x000fce00078e00ff */
[----:B012-4-:R-:W-:Y:S05]  /*33450*/  WARPSYNC.COLLECTIVE R15, `(.L_x_3480) ;  /* 0x000000000f087348 */ /* 0x017fea0003c00000 */
[----:B------:R3:W0:Y:S02]  /*33460*/  SHFL.IDX P6, R14, R13, R12, R11 ;  /* 0x0000000c0d0e7389 */ /* 0x00062400000c000b */
[----:B01234-:R-:W-:Y:S01]  /*33470*/  ENDCOLLECTIVE ;  /* 0x000000000000791b */ /* 0x01ffe20003800000 */
.L_x_3480:
[----:B------:R-:W-:Y:S05]  /*33480*/  BSYNC B1 ;  /* 0x0000000000017941 */ /* 0x000fea0003800000 */
.L_x_3479:
        /* <DEDUP_REMOVED lines=8> */
.L_x_3481:
[----:B------:R-:W-:Y:S05]  /*33510*/  BRA `(.L_x_3482) ;  /* 0xfffffd9000987947 */ /* 0x000fea000383ffff */
.L_x_3150:
[----:B------:R-:W-:Y:S01]  /*33520*/  BSSY B1, `(.L_x_3483) ;  /* 0x0000008000017945 */ /* 0x000fe20003800000 */
[----:B0-----:R-:W-:Y:S02]  /*33530*/  IMAD.MOV.U32 R13, RZ, RZ, R41 ;  /* 0x000000ffff0d7224 */ /* 0x001fe400078e0029 */
[----:B------:R-:W-:Y:S02]  /*33540*/  IMAD.MOV.U32 R12, RZ, RZ, 0x3 ;  /* 0x00000003ff0c7424 */ /* 0x000fe400078e00ff */
[----:B------:R-:W-:Y:S02]  /*33550*/  IMAD.MOV.U32 R11, RZ, RZ, 0x181f ;  /* 0x0000181fff0b7424 */ /* 0x000fe400078e00ff */
[----:B------:R-:W-:-:S07]  /*33560*/  IMAD.MOV.U32 R15, RZ, RZ, -0x1 ;  /* 0xffffffffff0f7424 */ /* 0x000fce00078e00ff */
[----:B-1234-:R-:W-:Y:S05]  /*33570*/  WARPSYNC.COLLECTIVE R15, `(.L_x_3484) ;  /* 0x000000000f087348 */ /* 0x01efea0003c00000 */
[----:B------:R0:W0:Y:S02]  /*33580*/  SHFL.IDX P6, R14, R13, R12, R11 ;  /* 0x0000000c0d0e7389 */ /* 0x00002400000c000b */
[----:B01234-:R-:W-:Y:S01]  /*33590*/  ENDCOLLECTIVE ;  /* 0x000000000000791b */ /* 0x01ffe20003800000 */
.L_x_3484:
[----:B------:R-:W-:Y:S05]  /*335a0*/  BSYNC B1 ;  /* 0x0000000000017941 */ /* 0x000fea0003800000 */
.L_x_3483:
        /* <DEDUP_REMOVED lines=8> */
.L_x_3485:
[----:B------:R-:W-:Y:S05]  /*33630*/  BRA `(.L_x_3486) ;  /* 0xfffffd90009c7947 */ /* 0x000fea000383ffff */
.L_x_3154:
[----:B------:R0:W0:Y:S02]  /*33640*/  SYNCS.PHASECHK.TRANS64.TRYWAIT P3, [R88+URZ+0x388b0], R98 ;  /* 0x0388b062580075a7 */ /* 0x000024000806017f */
[----:B0-----:R-:W-:Y:S05]  /*33650*/  @!P3 NANOSLEEP.SYNCS 0x989680 ;  /* 0x009896800000b95d */ /* 0x001fea0003900000 */
[----:B------:R-:W0:Y:S02]  /*33660*/  @!P3 SYNCS.PHASECHK.TRANS64 P3, [R88+URZ+0x388b0], R98 ;  /* 0x0388b0625800b5a7 */ /* 0x000e24000806007f */
[----:B0-----:R-:W-:Y:S05]  /*33670*/  @!P3 BRA `(.L_x_3154) ;  /* 0xfffffffc00f0b947 */ /* 0x001fea000383ffff */
[----:B------:R-:W-:Y:S05]  /*33680*/  BRA `(.L_x_3487) ;  /* 0xfffffd9400147947 */ /* 0x000fea000383ffff */
.L_x_3168:
[----:B------:R-:W-:Y:S01]  /*33690*/  BSSY B0, `(.L_x_3488) ;  /* 0x0000007000007945 */ /* 0x000fe20003800000 */
[----:B------:R-:W-:Y:S01]  /*336a0*/  IMAD.MOV.U32 R12, RZ, RZ, RZ ;  /* 0x000000ffff0c7224 */ /* 0x000fe200078e00ff */
[----:B------:R-:W-:Y:S01]  /*336b0*/  MOV R15, 0xffffffff ;  /* 0xffffffff000f7802 */ /* 0x000fe20000000f00 */
[----:B------:R-:W-:-:S07]  /*336c0*/  IMAD.MOV.U32 R11, RZ, RZ, 0x1f ;  /* 0x0000001fff0b7424 */ /* 0x000fce00078e00ff */
[----:B-----5:R-:W-:Y:S05]  /*336d0*/  WARPSYNC.COLLECTIVE R15, `(.L_x_3489) ;  /* 0x000000000f087348 */ /* 0x020fea0003c00000 */
[----:B------:R0:W1:Y:S02]  /*336e0*/  SHFL.IDX P6, R14, R13, R12, R11 ;  /* 0x0000000c0d0e7389 */ /* 0x00006400000c000b */
[----:B01---5:R-:W-:Y:S01]  /*336f0*/  ENDCOLLECTIVE ;  /* 0x000000000000791b */ /* 0x023fe20003800000 */
.L_x_3489:
[----:B------:R-:W-:Y:S05]  /*33700*/  BSYNC B0 ;  /* 0x0000000000007941 */ /* 0x000fea0003800000 */
.L_x_3488:
[----:B------:R-:W-:Y:S05]  /*33710*/  BRA `(.L_x_3490) ;  /* 0xfffffda000b47947 */ /* 0x000fea000383ffff */
.L_x_3180:
        /* <DEDUP_REMOVED lines=8> */
.L_x_3492:
[----:B------:R-:W-:Y:S05]  /*337a0*/  BSYNC B1 ;  /* 0x0000000000017941 */ /* 0x000fea0003800000 */
.L_x_3491:
        /* <DEDUP_REMOVED lines=8> */
.L_x_3493:
[----:B------:R-:W-:Y:S02]  /*33830*/  IMAD.MOV.U32 R13, RZ, RZ, R37 ;  /* 0x000000ffff0d7224 */ /* 0x000fe400078e0025 */
[----:B------:R-:W-:-:S07]  /*33840*/  IMAD.MOV.U32 R5, RZ, RZ, R14 ;  /* 0x000000ffff057224 */ /* 0x000fce00078e000e */
[----:B------:R-:W-:Y:S05]  /*33850*/  WARPSYNC.COLLECTIVE R15, `(.L_x_3494) ;  /* 0x000000000f087348 */ /* 0x000fea0003c00000 */
[----:B------:R0:W1:Y:S02]  /*33860*/  SHFL.IDX P6, R14, R13, R12, R11 ;  /* 0x0000000c0d0e7389 */ /* 0x00006400000c000b */
[----:B01----:R-:W-:Y:S01]  /*33870*/  ENDCOLLECTIVE ;  /* 0x000000000000791b */ /* 0x003fe20003800000 */
.L_x_3494:
[----:B------:R-:W-:Y:S01]  /*33880*/  IMAD.MOV.U32 R13, RZ, RZ, R49 ;  /* 0x000000ffff0d7224 */ /* 0x000fe200078e0031 */
[----:B------:R-:W-:-:S07]  /*33890*/  MOV R9, R14 ;  /* 0x0000000e00097202 */ /* 0x000fce0000000f00 */
[----:B------:R-:W-:Y:S05]  /*338a0*/  WARPSYNC.COLLECTIVE R15, `(.L_x_3495) ;  /* 0x000000000f087348 */ /* 0x000fea0003c00000 */
[----:B------:R0:W1:Y:S02]  /*338b0*/  SHFL.IDX P6, R14, R13, R12, R11 ;  /* 0x0000000c0d0e7389 */ /* 0x00006400000c000b */
[----:B01----:R-:W-:Y:S01]  /*338c0*/  ENDCOLLECTIVE ;  /* 0x000000000000791b */ /* 0x003fe20003800000 */
.L_x_3495:
[----:B------:R-:W-:Y:S05]  /*338d0*/  BRA `(.L_x_3496) ;  /* 0xfffffda800a07947 */ /* 0x000fea000383ffff */
.L_x_3183:
        /* <DEDUP_REMOVED lines=8> */
.L_x_3498:
[----:B------:R-:W-:Y:S05]  /*33960*/  BSYNC B1 ;  /* 0x0000000000017941 */ /* 0x000fea0003800000 */
.L_x_3497:
        /* <DEDUP_REMOVED lines=8> */
.L_x_3499:
[----:B------:R-:W-:Y:S01]  /*339f0*/  MOV R13, R37 ;  /* 0x00000025000d7202 */ /* 0x000fe20000000f00 */
[----:B------:R-:W-:-:S07]  /*33a00*/  IMAD.MOV.U32 R5, RZ, RZ, R14 ;  /* 0x000000ffff057224 */ /* 0x000fce00078e000e */
[----:B------:R-:W-:Y:S05]  /*33a10*/  WARPSYNC.COLLECTIVE R15, `(.L_x_3500) ;  /* 0x000000000f087348 */ /* 0x000fea0003c00000 */
[----:B------:R0:W1:Y:S02]  /*33a20*/  SHFL.IDX P6, R14, R13, R12, R11 ;  /* 0x0000000c0d0e7389 */ /* 0x00006400000c000b */
[----:B01----:R-:W-:Y:S01]  /*33a30*/  ENDCOLLECTIVE ;  /* 0x000000000000791b */ /* 0x003fe20003800000 */
.L_x_3500:
[----:B------:R-:W-:Y:S02]  /*33a40*/  IMAD.MOV.U32 R13, RZ, RZ, R49 ;  /* 0x000000ffff0d7224 */ /* 0x000fe400078e0031 */
[----:B------:R-:W-:-:S07]  /*33a50*/  IMAD.MOV.U32 R9, RZ, RZ, R14 ;  /* 0x000000ffff097224 */ /* 0x000fce00078e000e */
[----:B------:R-:W-:Y:S05]  /*33a60*/  WARPSYNC.COLLECTIVE R15, `(.L_x_3501) ;  /* 0x000000000f087348 */ /* 0x000fea0003c00000 */
[----:B------:R0:W1:Y:S02]  /*33a70*/  SHFL.IDX P6, R14, R13, R12, R11 ;  /* 0x0000000c0d0e7389 */ /* 0x00006400000c000b */
[----:B01----:R-:W-:Y:S01]  /*33a80*/  ENDCOLLECTIVE ;  /* 0x000000000000791b */ /* 0x003fe20003800000 */
.L_x_3501:
[----:B------:R-:W-:Y:S05]  /*33a90*/  BRA `(.L_x_3502) ;  /* 0xfffffda800c47947 */ /* 0x000fea000383ffff */
.L_x_3186:
[----:B------:R-:W-:Y:S01]  /*33aa0*/  BSSY B1, `(.L_x_3503) ;  /* 0x0000008000017945 */ /* 0x000fe20003800000 */
[----:B------:R-:W-:Y:S01]  /*33ab0*/  IMAD.MOV.U32 R13, RZ, RZ, R48 ;  /* 0x000000ffff0d7224 */ /* 0x000fe200078e0030 */
[----:B------:R-:W-:Y:S01]  /*33ac0*/  MOV R15, 0xffffffff ;  /* 0xffffffff000f7802 */ /* 0x000fe20000000f00 */
[----:B------:R-:W-:Y:S02]  /*33ad0*/  IMAD.MOV.U32 R12, RZ, RZ, 0x2 ;  /* 0x00000002ff0c7424 */ /* 0x000fe400078e00ff */
[----:B------:R-:W-:-:S07]  /*33ae0*/  IMAD.MOV.U32 R11, RZ, RZ, 0x181f ;  /* 0x0000181fff0b7424 */ /* 0x000fce00078e00ff */
[----:B012345:R-:W-:Y:S05]  /*33af0*/  WARPSYNC.COLLECTIVE R15, `(.L_x_3504) ;  /* 0x000000000f087348 */ /* 0x03ffea0003c00000 */
[----:B----4-:R4:W0:Y:S02]  /*33b00*/  SHFL.IDX P6, R14, R13, R12, R11 ;  /* 0x0000000c0d0e7389 */ /* 0x01082400000c000b */
[----:B012345:R-:W-:Y:S01]  /*33b10*/  ENDCOLLECTIVE ;  /* 0x000000000000791b */ /* 0x03ffe20003800000 */
.L_x_3504:
[----:B------:R-:W-:Y:S05]  /*33b20*/  BSYNC B1 ;  /* 0x0000000000017941 */ /* 0x000fea0003800000 */
.L_x_3503:
        /* <DEDUP_REMOVED lines=8> */
.L_x_3505:
[----:B------:R-:W-:Y:S01]  /*33bb0*/  IMAD.MOV.U32 R13, RZ, RZ, R37 ;  /* 0x000000ffff0d7224 */ /* 0x000fe200078e0025 */
[----:B------:R-:W-:-:S07]  /*33bc0*/  MOV R5, R14 ;  /* 0x0000000e00057202 */ /* 0x000fce0000000f00 */
[----:B------:R-:W-:Y:S05]  /*33bd0*/  WARPSYNC.COLLECTIVE R15, `(.L_x_3506) ;  /* 0x000000000f087348 */ /* 0x000fea0003c00000 */
[----:B------:R0:W1:Y:S02]  /*33be0*/  SHFL.IDX P6, R14, R13, R12, R11 ;  /* 0x0000000c0d0e7389 */ /* 0x00006400000c000b */
[----:B01----:R-:W-:Y:S01]  /*33bf0*/  ENDCOLLECTIVE ;  /* 0x000000000000791b */ /* 0x003fe20003800000 */
.L_x_3506:
[----:B------:R-:W-:Y:S02]  /*33c00*/  IMAD.MOV.U32 R13, RZ, RZ, R49 ;  /* 0x000000ffff0d7224 */ /* 0x000fe400078e0031 */
[----:B------:R-:W-:-:S07]  /*33c10*/  IMAD.MOV.U32 R9, RZ, RZ, R14 ;  /* 0x000000ffff097224 */ /* 0x000fce00078e000e */
[----:B------:R-:W-:Y:S05]  /*33c20*/  WARPSYNC.COLLECTIVE R15, `(.L_x_3507) ;  /* 0x000000000f087348 */ /* 0x000fea0003c00000 */
[----:B------:R0:W1:Y:S02]  /*33c30*/  SHFL.IDX P6, R14, R13, R12, R11 ;  /* 0x0000000c0d0e7389 */ /* 0x00006400000c000b */
[----:B01----:R-:W-:Y:S01]  /*33c40*/  ENDCOLLECTIVE ;  /* 0x000000000000791b */ /* 0x003fe20003800000 */
.L_x_3507:
[----:B------:R-:W-:Y:S05]  /*33c50*/  BRA `(.L_x_3508) ;  /* 0xfffffda800dc7947 */ /* 0x000fea000383ffff */
.L_x_3189:
[----:B------:R-:W-:Y:S01]  /*33c60*/  BSSY B1, `(.L_x_3509) ;  /* 0x0000008000017945 */ /* 0x000fe20003800000 */
[----:B------:R-:W-:Y:S01]  /*33c70*/  IMAD.MOV.U32 R13, RZ, RZ, R48 ;  /* 0x000000ffff0d7224 */ /* 0x000fe200078e0030 */
[----:B------:R-:W-:Y:S01]  /*33c80*/  MOV R11, 0x181f ;  /* 0x0000181f000b7802 */ /* 0x000fe20000000f00 */
[----:B------:R-:W-:Y:S02]  /*33c90*/  IMAD.MOV.U32 R12, RZ, RZ, 0x3 ;  /* 0x00000003ff0c7424 */ /* 0x000fe400078e00ff */
[----:B------:R-:W-:-:S07]  /*33ca0*/  IMAD.MOV.U32 R15, RZ, RZ, -0x1 ;  /* 0xffffffffff0f7424 */ /* 0x000fce00078e00ff */
[----:B01--45:R-:W-:Y:S05]  /*33cb0*/  WARPSYNC.COLLECTIVE R15, `(.L_x_3510) ;  /* 0x000000000f087348 */ /* 0x033fea0003c00000 */
[----:B----4-:R2:W3:Y:S02]  /*33cc0*/  SHFL.IDX P6, R14, R13, R12, R11 ;  /* 0x0000000c0d0e7389 */ /* 0x0104e400000c000b */
[----:B0123-5:R-:W-:Y:S01]  /*33cd0*/  ENDCOLLECTIVE ;  /* 0x000000000000791b */ /* 0x02ffe20003800000 */
.L_x_3510:
[----:B------:R-:W-:Y:S05]  /*33ce0*/  BSYNC B1 ;  /* 0x0000000000017941 */ /* 0x000fea0003800000 */
.L_x_3509:
        /* <DEDUP_REMOVED lines=8> */
.L_x_3511:
[----:B------:R-:W-:Y:S02]  /*33d70*/  IMAD.MOV.U32 R13, RZ, RZ, R37 ;  /* 0x000000ffff0d7224 */ /* 0x000fe400078e0025 */
[----:B------:R-:W-:-:S07]  /*33d80*/  IMAD.MOV.U32 R5, RZ, RZ, R14 ;  /* 0x000000ffff057224 */ /* 0x000fce00078e000e */
[----:B------:R-:W-:Y:S05]  /*33d90*/  WARPSYNC.COLLECTIVE R15, `(.L_x_3512) ;  /* 0x000000000f087348 */ /* 0x000fea0003c00000 */
[----:B------:R0:W1:Y:S02]  /*33da0*/  SHFL.IDX P6, R14, R13, R12, R11 ;  /* 0x0000000c0d0e7389 */ /* 0x00006400000c000b */
[----:B01----:R-:W-:Y:S01]  /*33db0*/  ENDCOLLECTIVE ;  /* 0x000000000000791b */ /* 0x003fe20003800000 */
.L_x_3512:
[----:B------:R-:W-:Y:S02]  /*33dc0*/  IMAD.MOV.U32 R13, RZ, RZ, R49 ;  /* 0x000000ffff0d7224 */ /* 0x000fe400078e0031 */
[----:B------:R-:W-:-:S07]  /*33dd0*/  IMAD.MOV.U32 R37, RZ, RZ, R14 ;  /* 0x000000ffff257224 */ /* 0x000fce00078e000e */
[----:B------:R-:W-:Y:S05]  /*33de0*/  WARPSYNC.COLLECTIVE R15, `(.L_x_3513) ;  /* 0x000000000f087348 */ /* 0x000fea0003c00000 */
[----:B------:R0:W1:Y:S02]  /*33df0*/  SHFL.IDX P6, R14, R13, R12, R11 ;  /* 0x0000000c0d0e7389 */ /* 0x00006400000c000b */
[----:B01----:R-:W-:Y:S01]  /*33e00*/  ENDCOLLECTIVE ;  /* 0x000000000000791b */ /* 0x003fe20003800000 */
.L_x_3513:
[----:B------:R-:W-:Y:S01]  /*33e10*/  IMAD.MOV.U32 R49, RZ, RZ, R14 ;  /* 0x000000ffff317224 */ /* 0x000fe200078e000e */
[----:B------:R-:W-:Y:S06]  /*33e20*/  BRA `(.L_x_3514) ;  /* 0xfffffda800f87947 */ /* 0x000fec000383ffff */
.L_x_3193:
[----:B------:R0:W0:Y:S02]  /*33e30*/  SYNCS.PHASECHK.TRANS64.TRYWAIT P0, [R23+URZ+0x38800], R50 ;  /* 0x03880032170075a7 */ /* 0x000024000800017f */
[----:B0-----:R-:W-:Y:S05]  /*33e40*/  @!P0 NANOSLEEP.SYNCS 0x989680 ;  /* 0x009896800000895d */ /* 0x001fea0003900000 */
[----:B------:R-:W0:Y:S02]  /*33e50*/  @!P0 SYNCS.PHASECHK.TRANS64 P0, [R23+URZ+0x38800], R50 ;  /* 0x03880032170085a7 */ /* 0x000e24000800007f */
[----:B0-----:R-:W-:Y:S05]  /*33e60*/  @!P0 BRA `(.L_x_3193) ;  /* 0xfffffffc00f08947 */ /* 0x001fea000383ffff */
[----:B------:R-:W-:Y:S05]  /*33e70*/  BRA `(.L_x_3515) ;  /* 0xfffffdac007c7947 */ /* 0x000fea000383ffff */
.L_x_3209:
[----:B------:R-:W0:Y:S01]  /*33e80*/  LDC R3, c[0x0][0x3f4] ;  /* 0x0000fd00ff037b82 */ /* 0x000e220000000800 */
        /* <DEDUP_REMOVED lines=8> */
.L_x_3517:
[----:B------:R-:W-:Y:S05]  /*33f10*/  BSYNC B1 ;  /* 0x0000000000017941 */ /* 0x000fea0003800000 */
.L_x_3516:
[----:B------:R0:W5:Y:S01]  /*33f20*/  LDL R8, [R1+0x58] ;  /* 0x0000580001087983 */ /* 0x0001620000100800 */
[----:B------:R-:W-:Y:S01]  /*33f30*/  IMAD.MOV.U32 R13, RZ, RZ, R55 ;  /* 0x000000ffff0d7224 */ /* 0x000fe200078e0037 */
[----:B------:R-:W-:Y:S01]  /*33f40*/  MOV R12, RZ ;  /* 0x000000ff000c7202 */ /* 0x000fe20000000f00 */
[----:B------:R-:W-:Y:S01]  /*33f50*/  IMAD.MOV.U32 R11, RZ, RZ, 0x181f ;  /* 0x0000181fff0b7424 */ /* 0x000fe200078e00ff */
[----:B------:R-:W-:Y:S01]  /*33f60*/  ISETP.GE.AND P0, PT, R16, R3, PT ;  /* 0x000000031000720c */ /* 0x000fe20003f06270 */
[----:B------:R-:W-:Y:S02]  /*33f70*/  IMAD.MOV.U32 R15, RZ, RZ, -0x1 ;  /* 0xffffffffff0f7424 */ /* 0x000fe400078e00ff */
[----:B------:R-:W-:-:S10]  /*33f80*/  IMAD.MOV.U32 R5, RZ, RZ, R14 ;  /* 0x000000ffff057224 */ /* 0x000fd400078e000e */
[----:B0----5:R-:W-:Y:S05]  /*33f90*/  WARPSYNC.COLLECTIVE R15, `(.L_x_3518) ;  /* 0x000000000f087348 */ /* 0x021fea0003c00000 */
[----:B------:R1:W2:Y:S02]  /*33fa0*/  SHFL.IDX P6, R14, R13, R12, R11 ;  /* 0x0000000c0d0e7389 */ /* 0x0002a400000c000b */
[----:B012--5:R-:W-:Y:S01]  /*33fb0*/  ENDCOLLECTIVE ;  /* 0x000000000000791b */ /* 0x027fe20003800000 */
.L_x_3518:
[----:B------:R-:W-:Y:S02]  /*33fc0*/  IMAD.MOV.U32 R13, RZ, RZ, R57 ;  /* 0x000000ffff0d7224 */ /* 0x000fe400078e0039 */
[----:B------:R-:W-:-:S07]  /*33fd0*/  IMAD.MOV.U32 R7, RZ, RZ, R14 ;  /* 0x000000ffff077224 */ /* 0x000fce00078e000e */
[----:B------:R-:W-:Y:S05]  /*33fe0*/  WARPSYNC.COLLECTIVE R15, `(.L_x_3519) ;  /* 0x000000000f087348 */ /* 0x000fea0003c00000 */
[----:B------:R0:W1:Y:S02]  /*33ff0*/  SHFL.IDX P6, R14, R13, R12, R11 ;  /* 0x0000000c0d0e7389 */ /* 0x00006400000c000b */
[----:B01----:R-:W-:Y:S01]  /*34000*/  ENDCOLLECTIVE ;  /* 0x000000000000791b */ /* 0x003fe20003800000 */
.L_x_3519:
[----:B------:R-:W-:Y:S01]  /*34010*/  MOV R13, R59 ;  /* 0x0000003b000d7202 */ /* 0x000fe20000000f00 */
[----:B------:R-:W-:-:S07]  /*34020*/  IMAD.MOV.U32 R9, RZ, RZ, R14 ;  /* 0x000000ffff097224 */ /* 0x000fce00078e000e */
[----:B------:R-:W-:Y:S05]  /*34030*/  WARPSYNC.COLLECTIVE R15, `(.L_x_3520) ;  /* 0x000000000f087348 */ /* 0x000fea0003c00000 */
[----:B------:R0:W1:Y:S02]  /*34040*/  SHFL.IDX P6, R14, R13, R12, R11 ;  /* 0x0000000c0d0e7389 */ /* 0x00006400000c000b */
[----:B01----:R-:W-:Y:S01]  /*34050*/  ENDCOLLECTIVE ;  /* 0x000000000000791b */ /* 0x003fe20003800000 */
.L_x_3520:
[----:B------:R-:W-:-:S05]  /*34060*/  IMAD R37, R8, R37, RZ ;  /* 0x0000002508257224 */ /* 0x000fca00078e02ff */
[----:B------:R-:W-:-:S13]  /*34070*/  ISETP.GE.OR P1, PT, R10, R37, P0 ;  /* 0x000000250a00720c */ /* 0x000fda0000726670 */
[C---:B------:R-:W-:Y:S02]  /*34080*/  @!P1 IADD3 R4, P2, R16.reuse, R7, RZ ;  /* 0x0000000710049210 */ /* 0x040fe40007f5e0ff */
[----:B------:R-:W-:-:S03]  /*34090*/  @!P1 IADD3 R24, P3, R16, R14, RZ ;  /* 0x0000000e10189210 */ /* 0x000fc60007f7e0ff */
[--C-:B------:R-:W-:Y:S02]  /*340a0*/  @!P1 IMAD.X R5, R5, 0x1, R17.reuse, P2 ;  /* 0x0000000105059824 */ /* 0x100fe400010e0611 */
[----:B------:R-:W-:-:S04]  /*340b0*/  @!P1 IMAD.X R25, R9, 0x1, R17, P3 ;  /* 0x0000000109199824 */ /* 0x000fc800018e0611 */
[----:B------:R-:W5:Y:S04]  /*340c0*/  @!P1 LD.E.128 R4, desc[UR46][R4.64] ;  /* 0x0000002e04049980 */ /* 0x000f68000c101d00 */
[----:B------:R-:W5:Y:S01]  /*340d0*/  @!P1 LD.E.128 R24, desc[UR46][R24.64] ;  /* 0x0000002e18189980 */ /* 0x000f62000c101d00 */
[----:B------:R-:W-:Y:S01]  /*340e0*/  IMAD.MOV.U32 R13, RZ, RZ, R53 ;  /* 0x000000ffff0d7224 */ /* 0x000fe200078e0035 */
[----:B------:R-:W-:Y:S01]  /*340f0*/  CS2R R44, SRZ ;  /* 0x00000000002c7805 */ /* 0x000fe2000001ff00 */
[----:B------:R-:W-:Y:S01]  /*34100*/  IMAD.MOV.U32 R12, RZ, RZ, 0x1 ;  /* 0x00000001ff0c7424 */ /* 0x000fe200078e00ff */
[----:B------:R-:W-:Y:S02]  /*34110*/  CS2R R46, SRZ ;  /* 0x00000000002e7805 */ /* 0x000fe4000001ff00 */
[----:B------:R-:W-:-:S02]  /*34120*/  CS2R R48, SRZ ;  /* 0x0000000000307805 */ /* 0x000fc4000001ff00 */
[----:B------:R-:W-:-:S07]  /*34130*/  CS2R R50, SRZ ;  /* 0x0000000000327805 */ /* 0x000fce000001ff00 */
[----:B-----5:R-:W-:Y:S05]  /*34140*/  WARPSYNC.COLLECTIVE R15, `(.L_x_3521) ;  /* 0x000000000f087348 */ /* 0x020fea0003c00000 */
[----:B------:R0:W1:Y:S02]  /*34150*/  SHFL.IDX P6, R14, R13, R12, R11 ;  /* 0x0000000c0d0e7389 */ /* 0x00006400000c000b */
[----:B01---5:R-:W-:Y:S01]  /*34160*/  ENDCOLLECTIVE ;  /* 0x000000000000791b */ /* 0x023fe20003800000 */
.L_x_3521:
[----:B------:R-:W-:Y:S01]  /*34170*/  MOV R13, R55 ;  /* 0x00000037000d7202 */ /* 0x000fe20000000f00 */
[----:B------:R-:W-:-:S07]  /*34180*/  IMAD.MOV.U32 R9, RZ, RZ, R14 ;  /* 0x000000ffff097224 */ /* 0x000fce00078e000e */
[----:B------:R-:W-:Y:S05]  /*34190*/  WARPSYNC.COLLECTIVE R15, `(.L_x_3522) ;  /* 0x000000000f087348 */ /* 0x000fea0003c00000 */
[----:B------:R0:W1:Y:S02]  /*341a0*/  SHFL.IDX P6, R14, R13, R12, R11 ;  /* 0x0000000c0d0e7389 */ /* 0x00006400000c000b */
[----:B01----:R-:W-:Y:S01]  /*341b0*/  ENDCOLLECTIVE ;  /* 0x000000000000791b */ /* 0x003fe20003800000 */
.L_x_3522:
[----:B------:R-:W-:Y:S02]  /*341c0*/  IMAD.MOV.U32 R13, RZ, RZ, R57 ;  /* 0x000000ffff0d7224 */ /* 0x000fe400078e0039 */
[----:B------:R-:W-:-:S07]  /*341d0*/  IMAD.MOV.U32 R21, RZ, RZ, R14 ;  /* 0x000000ffff157224 */ /* 0x000fce00078e000e */
[----:B------:R-:W-:Y:S05]  /*341e0*/  WARPSYNC.COLLECTIVE R15, `(.L_x_3523) ;  /* 0x000000000f087348 */ /* 0x000fea0003c00000 */
[----:B------:R0:W1:Y:S02]  /*341f0*/  SHFL.IDX P6, R14, R13, R12, R11 ;  /* 0x0000000c0d0e7389 */ /* 0x00006400000c000b */
[----:B01----:R-:W-:Y:S01]  /*34200*/  ENDCOLLECTIVE ;  /* 0x000000000000791b */ /* 0x003fe20003800000 */
.L_x_3523:
[----:B------:R-:W-:Y:S02]  /*34210*/  IMAD.MOV.U32 R13, RZ, RZ, R59 ;  /* 0x000000ffff0d7224 */ /* 0x000fe400078e003b */
[----:B------:R-:W-:-:S07]  /*34220*/  IMAD.MOV.U32 R33, RZ, RZ, R14 ;  /* 0x000000ffff217224 */ /* 0x000fce00078e000e */
[----:B------:R-:W-:Y:S05]  /*34230*/  WARPSYNC.COLLECTIVE R15, `(.L_x_3524) ;  /* 0x000000000f087348 */ /* 0x000fea0003c00000 */
[----:B------:R0:W1:Y:S02]  /*34240*/  SHFL.IDX P6, R14, R13, R12, R11 ;  /* 0x0000000c0d0e7389 */ /* 0x00006400000c000b */
[----:B01----:R-:W-:Y:S01]  /*34250*/  ENDCOLLECTIVE ;  /* 0x000000000000791b */ /* 0x003fe20003800000 */
.L_x_3524:
[----:B------:R-:W-:Y:S01]  /*34260*/  @!P1 IMAD.MOV.U32 R44, RZ, RZ, R4 ;  /* 0x000000ffff2c9224 */ /* 0x000fe200078e0004 */
[----:B------:R-:W-:Y:S01]  /*34270*/  @!P1 MOV R45, R5 ;  /* 0x00000005002d9202 */ /* 0x000fe20000000f00 */
[----:B------:R-:W-:Y:S01]  /*34280*/  @!P1 IMAD.MOV.U32 R46, RZ, RZ, R6 ;  /* 0x000000ffff2e9224 */ /* 0x000fe200078e0006 */
[----:B------:R-:W-:Y:S01]  /*34290*/  CS2R R4, SRZ ;  /* 0x0000000000047805 */ /* 0x000fe2000001ff00 */
[----:B------:R-:W-:Y:S01]  /*342a0*/  @!P1 IMAD.MOV.U32 R47, RZ, RZ, R7 ;  /* 0x000000ffff2f9224 */ /* 0x000fe200078e0007 */
[----:B------:R-:W-:Y:S01]  /*342b0*/  @!P1 MOV R51, R27 ;  /* 0x0000001b00339202 */ /* 0x000fe20000000f00 */
[----:B------:R-:W-:Y:S02]  /*342c0*/  @!P1 IMAD.MOV.U32 R48, RZ, RZ, R24 ;  /* 0x000000ffff309224 */ /* 0x000fe400078e0018 */
[----:B------:R-:W-:Y:S02]  /*342d0*/  @!P1 IMAD.MOV.U32 R49, RZ, RZ, R25 ;  /* 0x000000ffff319224 */ /* 0x000fe400078e0019 */
[----:B------:R-:W-:Y:S01]  /*342e0*/  @!P1 IMAD.MOV.U32 R50, RZ, RZ, R26 ;  /* 0x000000ffff329224 */ /* 0x000fe200078e001a */
[----:B------:R-:W-:Y:S06]  /*342f0*/  BRA `(.L_x_3525) ;  /* 0xfffffdec00087947 */ /* 0x000fec000383ffff */
.L_x_3212:
[----:B------:R-:W-:Y:S01]  /*34300*/  BSSY B1, `(.L_x_3526) ;  /* 0x0000008000017945 */ /* 0x000fe20003800000 */
[----:B------:R-:W-:Y:S02]  /*34310*/  IMAD.MOV.U32 R13, RZ, RZ, R53 ;  /* 0x000000ffff0d7224 */ /* 0x000fe400078e0035 */
[----:B------:R-:W-:Y:S02]  /*34320*/  IMAD.MOV.U32 R12, RZ, RZ, 0x2 ;  /* 0x00000002ff0c7424 */ /* 0x000fe400078e00ff */
[----:B------:R-:W-:Y:S02]  /*34330*/  IMAD.MOV.U32 R11, RZ, RZ, 0x181f ;  /* 0x0000181fff0b7424 */ /* 0x000fe400078e00ff */
[----:B------:R-:W-:-:S07]  /*34340*/  IMAD.MOV.U32 R15, RZ, RZ, -0x1 ;  /* 0xffffffffff0f7424 */ /* 0x000fce00078e00ff */
[----:B-----5:R-:W-:Y:S05]  /*34350*/  WARPSYNC.COLLECTIVE R15, `(.L_x_3527) ;  /* 0x000000000f087348 */ /* 0x020fea0003c00000 */
[----:B------:R0:W1:Y:S02]  /*34360*/  SHFL.IDX P6, R14, R13, R12, R11 ;  /* 0x0000000c0d0e7389 */ /* 0x00006400000c000b */
[----:B01---5:R-:W-:Y:S01]  /*34370*/  ENDCOLLECTIVE ;  /* 0x000000000000791b */ /* 0x023fe20003800000 */
.L_x_3527:
[----:B------:R-:W-:Y:S05]  /*34380*/  BSYNC B1 ;  /* 0x0000000000017941 */ /* 0x000fea0003800000 */
.L_x_3526:
[----:B------:R-:W-:Y:S01]  /*34390*/  MOV R13, R55 ;  /* 0x00000037000d7202 */ /* 0x000fe20000000f00 */
        /* <DEDUP_REMOVED lines=8> */
.L_x_3528:
[----:B------:R-:W-:Y:S01]  /*34420*/  ISETP.GE.OR P1, PT, R8, R37, P0 ;  /* 0x000000250800720c */ /* 0x000fe20000726670 */
[----:B------:R-:W-:Y:S02]  /*34430*/  IMAD.MOV.U32 R13, RZ, RZ, R57 ;  /* 0x000000ffff0d7224 */ /* 0x000fe400078e0039 */
[----:B------:R-:W-:-:S10]  /*34440*/  IMAD.MOV.U32 R21, RZ, RZ, R14 ;  /* 0x000000ffff157224 */ /* 0x000fd400078e000e */
[----:B------:R-:W-:Y:S05]  /*34450*/  WARPSYNC.COLLECTIVE R15, `(.L_x_3529) ;  /* 0x000000000f087348 */ /* 0x000fea0003c00000 */
[----:B------:R0:W1:Y:S02]  /*34460*/  SHFL.IDX P6, R14, R13, R12, R11 ;  /* 0x0000000c0d0e7389 */ /* 0x00006400000c000b */
[----:B01----:R-:W-:Y:S01]  /*34470*/  ENDCOLLECTIVE ;  /* 0x000000000000791b */ /* 0x003fe20003800000 */
.L_x_3529:
[----:B------:R-:W-:-:S05]  /*34480*/  @!P1 IADD3 R24, P2, R16, R21, RZ ;  /* 0x0000001510189210 */ /* 0x000fca0007f5e0ff */
[----:B------:R-:W-:Y:S02]  /*34490*/  @!P1 IMAD.X R9, R9, 0x1, R17, P2 ;  /* 0x0000000109099824 */ /* 0x000fe400010e0611 */
[----:B------:R-:W-:Y:S01]  /*344a0*/  IMAD.MOV.U32 R13, RZ, RZ, R59 ;  /* 0x000000ffff0d7224 */ /* 0x000fe200078e003b */
[----:B------:R-:W-:-:S07]  /*344b0*/  MOV R25, R14 ;  /* 0x0000000e00197202 */ /* 0x000fce0000000f00 */
[----:B------:R-:W-:Y:S05]  /*344c0*/  WARPSYNC.COLLECTIVE R15, `(.L_x_3530) ;  /* 0x000000000f087348 */ /* 0x000fea0003c00000 */
[----:B------:R0:W1:Y:S02]  /*344d0*/  SHFL.IDX P6, R14, R13, R12, R11 ;  /* 0x0000000c0d0e7389 */ /* 0x00006400000c000b */
[----:B01----:R-:W-:Y:S01]  /*344e0*/  ENDCOLLECTIVE ;  /* 0x000000000000791b */ /* 0x003fe20003800000 */
.L_x_3530:
[----:B------:R-:W-:-:S05]  /*344f0*/  @!P1 IADD3 R32, P3, R16, R14, RZ ;  /* 0x0000000e10209210 */ /* 0x000fca0007f7e0ff */
[----:B------:R-:W-:Y:S02]  /*34500*/  @!P1 IMAD.X R33, R25, 0x1, R17, P3 ;  /* 0x0000000119219824 */ /* 0x000fe400018e0611 */
[----:B------:R-:W-:-:S04]  /*34510*/  @!P1 IMAD.MOV.U32 R25, RZ, RZ, R9 ;  /* 0x000000ffff199224 */ /* 0x000fc800078e0009 */
[----:B------:R-:W5:Y:S04]  /*34520*/  @!P1 LD.E.128 R32, desc[UR46][R32.64] ;  /* 0x0000002e20209980 */ /* 0x000f68000c101d00 */
[----:B------:R-:W5:Y:S01]  /*34530*/  @!P1 LD.E.128 R24, desc[UR46][R24.64] ;  /* 0x0000002e18189980 */ /* 0x000f62000c101d00 */
[----:B------:R-:W-:Y:S01]  /*34540*/  MOV R13, R53 ;  /* 0x00000035000d7202 */ /* 0x000fe20000000f00 */
[----:B------:R-:W-:-:S07]  /*34550*/  IMAD.MOV.U32 R12, RZ, RZ, 0x3 ;  /* 0x00000003ff0c7424 */ /* 0x000fce00078e00ff */
[----:B-----5:R-:W-:Y:S05]  /*34560*/  WARPSYNC.COLLECTIVE R15, `(.L_x_3531) ;  /* 0x000000000f087348 */ /* 0x020fea0003c00000 */
[----:B------:R0:W1:Y:S02]  /*34570*/  SHFL.IDX P6, R14, R13, R12, R11 ;  /* 0x0000000c0d0e7389 */ /* 0x00006400000c000b */
[----:B01---5:R-:W-:Y:S01]  /*34580*/  ENDCOLLECTIVE ;  /* 0x000000000000791b */ /* 0x023fe20003800000 */
.L_x_3531:
[----:B------:R-:W-:Y:S02]  /*34590*/  IMAD.MOV.U32 R13, RZ, RZ, R55 ;  /* 0x000000ffff0d7224 */ /* 0x000fe400078e0037 */
[----:B------:R-:W-:-:S07]  /*345a0*/  IMAD.MOV.U32 R53, RZ, RZ, R14 ;  /* 0x000000ffff357224 */ /* 0x000fce00078e000e */
[----:B------:R-:W-:Y:S05]  /*345b0*/  WARPSYNC.COLLECTIVE R15, `(.L_x_3532) ;  /* 0x000000000f087348 */ /* 0x000fea0003c00000 */
[----:B------:R0:W1:Y:S02]  /*345c0*/  SHFL.IDX P6, R14, R13, R12, R11 ;  /* 0x0000000c0d0e7389 */ /* 0x00006400000c000b */
[----:B01----:R-:W-:Y:S01]  /*345d0*/  ENDCOLLECTIVE ;  /* 0x000000000000791b */ /* 0x003fe20003800000 */
.L_x_3532:
[----:B------:R-:W-:Y:S02]  /*345e0*/  IMAD.MOV.U32 R13, RZ, RZ, R57 ;  /* 0x000000ffff0d7224 */ /* 0x000fe400078e0039 */
[----:B------:R-:W-:-:S07]  /*345f0*/  IMAD.MOV.U32 R55, RZ, RZ, R14 ;  /* 0x000000ffff377224 */ /* 0x000fce00078e000e */
[----:B------:R-:W-:Y:S05]  /*34600*/  WARPSYNC.COLLECTIVE R15, `(.L_x_3533) ;  /* 0x000000000f087348 */ /* 0x000fea0003c00000 */
[----:B------:R0:W1:Y:S02]  /*34610*/  SHFL.IDX P6, R14, R13, R12, R11 ;  /* 0x0000000c0d0e7389 */ /* 0x00006400000c000b */
[----:B01----:R-:W-:Y:S01]  /*34620*/  ENDCOLLECTIVE ;  /* 0x000000000000791b */ /* 0x003fe20003800000 */
.L_x_3533:
[----:B------:R-:W-:Y:S01]  /*34630*/  IMAD.MOV.U32 R13, RZ, RZ, R59 ;  /* 0x000000ffff0d7224 */ /* 0x000fe200078e003b */
[----:B------:R-:W-:-:S07]  /*34640*/  MOV R57, R14 ;  /* 0x0000000e00397202 */ /* 0x000fce0000000f00 */
[----:B------:R-:W-:Y:S05]  /*34650*/  WARPSYNC.COLLECTIVE R15, `(.L_x_3534) ;  /* 0x000000000f087348 */ /* 0x000fea0003c00000 */
[----:B------:R0:W1:Y:S02]  /*34660*/  SHFL.IDX P6, R14, R13, R12, R11 ;  /* 0x0000000c0d0e7389 */ /* 0x00006400000c000b */
[----:B01----:R-:W-:Y:S01]  /*34670*/  ENDCOLLECTIVE ;  /* 0x000000000000791b */ /* 0x003fe20003800000 */
.L_x_3534:
        /* <DEDUP_REMOVED lines=15> */
.L_x_3216:
[----:B0-----:R0:W1:Y:S02]  /*34770*/  SYNCS.PHASECHK.TRANS64.TRYWAIT P4, [R23+URZ+0x38800], R24 ;  /* 0x03880018170075a7 */ /* 0x001064000808017f */
[----:B-1----:R-:W-:Y:S05]  /*34780*/  @!P4 NANOSLEEP.SYNCS 0x989680 ;  /* 0x009896800000c95d */ /* 0x002fea0003900000 */
[----:B------:R-:W1:Y:S02]  /*34790*/  @!P4 SYNCS.PHASECHK.TRANS64 P4, [R23+URZ+0x38800], R24 ;  /* 0x038800181700c5a7 */ /* 0x000e64000808007f */
[----:B-1----:R-:W-:Y:S05]  /*347a0*/  @!P4 BRA `(.L_x_3216) ;  /* 0xfffffffc00f0c947 */ /* 0x002fea000383ffff */
[----:B------:R-:W-:Y:S05]  /*347b0*/  BRA `(.L_x_3536) ;  /* 0xfffffdec002c7947 */ /* 0x000fea000383ffff */
.L_x_3226:
[----:B-1----:R1:W4:Y:S02]  /*347c0*/  SYNCS.PHASECHK.TRANS64.TRYWAIT P1, [R3+URZ+0x38830], R89 ;  /* 0x03883059030075a7 */ /* 0x002324000802017f */
[----:B----4-:R-:W-:Y:S05]  /*347d0*/  @!P1 NANOSLEEP.SYNCS 0x989680 ;  /* 0x009896800000995d */ /* 0x010fea0003900000 */
[----:B------:R-:W4:Y:S02]  /*347e0*/  @!P1 SYNCS.PHASECHK.TRANS64 P1, [R3+URZ+0x38830], R89 ;  /* 0x03883059030095a7 */ /* 0x000f24000802007f */
[----:B----4-:R-:W-:Y:S05]  /*347f0*/  @!P1 BRA `(.L_x_3226) ;  /* 0xfffffffc00f09947 */ /* 0x010fea000383ffff */
[----:B------:R-:W-:Y:S05]  /*34800*/  BRA `(.L_x_3225) ;  /* 0xfffffe2c00d47947 */ /* 0x000fea000383ffff */
.L_x_3232:
[----:B-1----:R1:W2:Y:S02]  /*34810*/  SYNCS.PHASECHK.TRANS64.TRYWAIT P1, [R3+URZ+0x38850], R89 ;  /* 0x03885059030075a7 */ /* 0x0022a4000802017f */
[----:B--2---:R-:W-:Y:S05]  /*34820*/  @!P1 NANOSLEEP.SYNCS 0x989680 ;  /* 0x009896800000995d */ /* 0x004fea0003900000 */
[----:B------:R-:W2:Y:S02]  /*34830*/  @!P1 SYNCS.PHASECHK.TRANS64 P1, [R3+URZ+0x38850], R89 ;  /* 0x03885059030095a7 */ /* 0x000ea4000802007f */
[----:B--2---:R-:W-:Y:S05]  /*34840*/  @!P1 BRA `(.L_x_3232) ;  /* 0xfffffffc00f09947 */ /* 0x004fea000383ffff */
[----:B------:R-:W-:Y:S05]  /*34850*/  BRA `(.L_x_3231) ;  /* 0xfffffe5800ac7947 */ /* 0x000fea000383ffff */
.L_x_3238:
[----:B-1----:R1:W2:Y:S02]  /*34860*/  SYNCS.PHASECHK.TRANS64.TRYWAIT P1, [R6+URZ+0x38830], R7 ;  /* 0x03883007060075a7 */ /* 0x0022a4000802017f */
[----:B--2---:R-:W-:Y:S05]  /*34870*/  @!P1 NANOSLEEP.SYNCS 0x989680 ;  /* 0x009896800000995d */ /* 0x004fea0003900000 */
[----:B------:R-:W2:Y:S02]  /*34880*/  @!P1 SYNCS.PHASECHK.TRANS64 P1, [R6+URZ+0x38830], R7 ;  /* 0x03883007060095a7 */ /* 0x000ea4000802007f */
[----:B--2---:R-:W-:Y:S05]  /*34890*/  @!P1 BRA `(.L_x_3238) ;  /* 0xfffffffc00f09947 */ /* 0x004fea000383ffff */
[----:B------:R-:W-:Y:S05]  /*348a0*/  BRA `(.L_x_3237) ;  /* 0xfffffe5c00f87947 */ /* 0x000fea000383ffff */
.L_x_3244:
[----:B-1----:R1:W2:Y:S02]  /*348b0*/  SYNCS.PHASECHK.TRANS64.TRYWAIT P1, [R6+URZ+0x38850], R7 ;  /* 0x03885007060075a7 */ /* 0x0022a4000802017f */
[----:B--2---:R-:W-:Y:S05]  /*348c0*/  @!P1 NANOSLEEP.SYNCS 0x989680 ;  /* 0x009896800000995d */ /* 0x004fea0003900000 */
[----:B------:R-:W2:Y:S02]  /*348d0*/  @!P1 SYNCS.PHASECHK.TRANS64 P1, [R6+URZ+0x38850], R7 ;  /* 0x03885007060095a7 */ /* 0x000ea4000802007f */
[----:B--2---:R-:W-:Y:S05]  /*348e0*/  @!P1 BRA `(.L_x_3244) ;  /* 0xfffffffc00f09947 */ /* 0x004fea000383ffff */
[----:B------:R-:W-:Y:S05]  /*348f0*/  BRA `(.L_x_3243) ;  /* 0xfffffe9400a47947 */ /* 0x000fea000383ffff */
.L_x_3251:
[----:B-1----:R1:W2:Y:S02]  /*34900*/  SYNCS.PHASECHK.TRANS64.TRYWAIT P1, [R6+URZ+0x38830], R7 ;  /* 0x03883007060075a7 */ /* 0x0022a4000802017f */
[----:B--2---:R-:W-:Y:S05]  /*34910*/  @!P1 NANOSLEEP.SYNCS 0x989680 ;  /* 0x009896800000995d */ /* 0x004fea0003900000 */
[----:B------:R-:W2:Y:S02]  /*34920*/  @!P1 SYNCS.PHASECHK.TRANS64 P1, [R6+URZ+0x38830], R7 ;  /* 0x03883007060095a7 */ /* 0x000ea4000802007f */
[----:B--2---:R-:W-:Y:S05]  /*34930*/  @!P1 BRA `(.L_x_3251) ;  /* 0xfffffffc00f09947 */ /* 0x004fea000383ffff */
[----:B------:R-:W-:Y:S05]  /*34940*/  BRA `(.L_x_3250) ;  /* 0xfffffe9800b87947 */ /* 0x000fea000383ffff */
.L_x_3257:
[----:B--2---:R2:W3:Y:S02]  /*34950*/  SYNCS.PHASECHK.TRANS64.TRYWAIT P1, [R6+URZ+0x38850], R7 ;  /* 0x03885007060075a7 */ /* 0x0044e4000802017f */
[----:B---3--:R-:W-:Y:S05]  /*34960*/  @!P1 NANOSLEEP.SYNCS 0x989680 ;  /* 0x009896800000995d */ /* 0x008fea0003900000 */
[----:B------:R-:W3:Y:S02]  /*34970*/  @!P1 SYNCS.PHASECHK.TRANS64 P1, [R6+URZ+0x38850], R7 ;  /* 0x03885007060095a7 */ /* 0x000ee4000802007f */
[----:B---3--:R-:W-:Y:S05]  /*34980*/  @!P1 BRA `(.L_x_3257) ;  /* 0xfffffffc00f09947 */ /* 0x008fea000383ffff */
[----:B------:R-:W-:Y:S05]  /*34990*/  BRA `(.L_x_3256) ;  /* 0xfffffec000f47947 */ /* 0x000fea000383ffff */
.L_x_3262:
[----:B-----5:R-:W-:Y:S01]  /*349a0*/  IMAD.MOV.U32 R12, RZ, RZ, R0 ;  /* 0x000000ffff0c7224 */ /* 0x020fe200078e0000 */
[----:B------:R-:W-:Y:S01]  /*349b0*/  MOV R11, 0x1c1f ;  /* 0x00001c1f000b7802 */ /* 0x000fe20000000f00 */
[----:B------:R-:W-:Y:S01]  /*349c0*/  IMAD.MOV.U32 R15, RZ, RZ, -0x1 ;  /* 0xffffffffff0f7424 */ /* 0x000fe200078e00ff */
[----:B0-----:R-:W-:Y:S02]  /*349d0*/  LOP3.LUT R2, R0, 0x2, RZ, 0x3c, !PT ;  /* 0x0000000200027812 */ /* 0x001fe400078e3cff */
[----:B------:R-:W-:-:S07]  /*349e0*/  SEL R208, R6, R147, P0 ;  /* 0x0000009306d07207 */ /* 0x000fce0000000000 */
[----:B------:R-:W-:Y:S05]  /*349f0*/  WARPSYNC.COLLECTIVE R15, `(.L_x_3537) ;  /* 0x000000000f087348 */ /* 0x000fea0003c00000 */
[----:B------:R0:W1:Y:S02]  /*34a00*/  SHFL.IDX P6, R14, R13, R12, R11 ;  /* 0x0000000c0d0e7389 */ /* 0x00006400000c000b */
[----:B01----:R-:W-:Y:S01]  /*34a10*/  ENDCOLLECTIVE ;  /* 0x000000000000791b */ /* 0x003fe20003800000 */
.L_x_3537:
        /* <DEDUP_REMOVED lines=18> */
.L_x_3538:
        /* <DEDUP_REMOVED lines=18> */
.L_x_3539:
        /* <DEDUP_REMOVED lines=18> */
.L_x_3540:
        /* <DEDUP_REMOVED lines=19> */
.L_x_3541:
        /* <DEDUP_REMOVED lines=12> */
[----:B------:R-:W-:-:S02]  /*34f70*/  SEL R159, R159, R65, P0 ;  /* 0x000000419f9f7207 */ /* 0x000fc40000000000 */
[----:B------:R-:W-:-:S07]  /*34f80*/  MOV R7, R14 ;  /* 0x0000000e00077202 */ /* 0x000fce0000000f00 */
[----:B------:R-:W-:Y:S05]  /*34f90*/  WARPSYNC.COLLECTIVE R15, `(.L_x_3542) ;  /* 0x000000000f087348 */ /* 0x000fea0003c00000 */
[----:B------:R0:W1:Y:S02]  /*34fa0*/  SHFL.IDX P6, R14, R13, R12, R11 ;  /* 0x0000000c0d0e7389 */ /* 0x00006400000c000b */
[----:B01----:R-:W-:Y:S01]  /*34fb0*/  ENDCOLLECTIVE ;  /* 0x000000000000791b */ /* 0x003fe20003800000 */
.L_x_3542:
        /* <DEDUP_REMOVED lines=19> */
.L_x_3543:
        /* <DEDUP_REMOVED lines=17> */
.L_x_3544:
        /* <DEDUP_REMOVED lines=19> */
.L_x_3545:
        /* <DEDUP_REMOVED lines=18> */
.L_x_3546:
        /* <DEDUP_REMOVED lines=18> */
.L_x_3547:
[----:B------:R-:W-:Y:S02]  /*35570*/  SEL R205, R6, R3, P0 ;  /* 0x0000000306cd7207 */ /* 0x000fe40000000000 */
[----:B------:R-:W-:Y:S02]  /*35580*/  SEL R202, R8, R9, P0 ;  /* 0x0000000908ca7207 */ /* 0x000fe40000000000 */
[----:B------:R-:W-:Y:S02]  /*35590*/  SEL R203, R9, R8, P0 ;  /* 0x0000000809cb7207 */ /* 0x000fe40000000000 */
[----:B------:R-:W-:Y:S02]  /*355a0*/  SEL R200, R7, R10, P0 ;  /* 0x0000000a07c87207 */ /* 0x000fe40000000000 */
[----:B------:R-:W-:Y:S01]  /*355b0*/  SEL R201, R10, R7, P0 ;  /* 0x000000070ac97207 */ /* 0x000fe20000000000 */
[----:B------:R-:W-:Y:S02]  /*355c0*/  IMAD.MOV.U32 R13, RZ, RZ, R40 ;  /* 0x000000ffff0d7224 */ /* 0x000fe400078e0028 */
[----:B------:R-:W-:-:S07]  /*355d0*/  IMAD.MOV.U32 R25, RZ, RZ, R14 ;  /* 0x000000ffff197224 */ /* 0x000fce00078e000e */
[----:B------:R-:W-:Y:S05]  /*355e0*/  WARPSYNC.COLLECTIVE R15, `(.L_x_3548) ;  /* 0x000000000f087348 */ /* 0x000fea0003c00000 */
[----:B------:R0:W1:Y:S02]  /*355f0*/  SHFL.IDX P6, R14, R13, R12, R11 ;  /* 0x0000000c0d0e7389 */ /* 0x00006400000c000b */
[----:B01----:R-:W-:Y:S01]  /*35600*/  ENDCOLLECTIVE ;  /* 0x000000000000791b */ /* 0x003fe20003800000 */
.L_x_3548:
        /* <DEDUP_REMOVED lines=8> */
.L_x_3549:
[----:B------:R-:W-:Y:S02]  /*35690*/  SEL R198, R20, R24, P0 ;  /* 0x0000001814c67207 */ /* 0x000fe40000000000 */
[----:B------:R-:W-:Y:S01]  /*356a0*/  SEL R199, R24, R20, P0 ;  /* 0x0000001418c77207 */ /* 0x000fe20000000000 */
[----:B------:R-:W-:Y:S02]  /*356b0*/  IMAD.MOV.U32 R13, RZ, RZ, R32 ;  /* 0x000000ffff0d7224 */ /* 0x000fe400078e0020 */
[----:B------:R-:W-:-:S07]  /*356c0*/  IMAD.MOV.U32 R43, RZ, RZ, R14 ;  /* 0x000000ffff2b7224 */ /* 0x000fce00078e000e */
[----:B------:R-:W-:Y:S05]  /*356d0*/  WARPSYNC.COLLECTIVE R15, `(.L_x_3550) ;  /* 0x000000000f087348 */ /* 0x000fea0003c00000 */
[----:B------:R0:W1:Y:S02]  /*356e0*/  SHFL.IDX P6, R14, R13, R12, R11 ;  /* 0x0000000c0d0e7389 */ /* 0x00006400000c000b */
[----:B01----:R-:W-:Y:S01]  /*356f0*/  ENDCOLLECTIVE ;  /* 0x000000000000791b */ /* 0x003fe20003800000 */
.L_x_3550:
[----:B------:R-:W-:Y:S01]  /*35700*/  IMAD.MOV.U32 R13, RZ, RZ, R52 ;  /* 0x000000ffff0d7224 */ /* 0x000fe200078e0034 */
[----:B------:R-:W-:Y:S01]  /*35710*/  MOV R12, R2 ;  /* 0x00000002000c7202 */ /* 0x000fe20000000f00 */
[----:B------:R-:W-:-:S07]  /*35720*/  IMAD.MOV.U32 R32, RZ, RZ, R14 ;  /* 0x000000ffff207224 */ /* 0x000fce00078e000e */
[----:B------:R-:W-:Y:S05]  /*35730*/  WARPSYNC.COLLECTIVE R15, `(.L_x_3551) ;  /* 0x000000000f087348 */ /* 0x000fea0003c00000 */
[----:B------:R0:W1:Y:S02]  /*35740*/  SHFL.IDX P6, R14, R13, R12, R11 ;  /* 0x0000000c0d0e7389 */ /* 0x00006400000c000b */
[----:B01----:R-:W-:Y:S01]  /*35750*/  ENDCOLLECTIVE ;  /* 0x000000000000791b */ /* 0x003fe20003800000 */
.L_x_3551:
[----:B------:R-:W-:Y:S02]  /*35760*/  IMAD.MOV.U32 R13, RZ, RZ, R48 ;  /* 0x000000ffff0d7224 */ /* 0x000fe400078e0030 */
[----:B------:R-:W-:-:S07]  /*35770*/  IMAD.MOV.U32 R52, RZ, RZ, R14 ;  /* 0x000000ffff347224 */ /* 0x000fce00078e000e */
[----:B------:R-:W-:Y:S05]  /*35780*/  WARPSYNC.COLLECTIVE R15, `(.L_x_3552) ;  /* 0x000000000f087348 */ /* 0x000fea0003c00000 */
[----:B------:R0:W1:Y:S02]  /*35790*/  SHFL.IDX P6, R14, R13, R12, R11 ;  /* 0x0000000c0d0e7389 */ /* 0x00006400000c000b */
[----:B01----:R-:W-:Y:S01]  /*357a0*/  ENDCOLLECTIVE ;  /* 0x000000000000791b */ /* 0x003fe20003800000 */
.L_x_3552:
        /* <DEDUP_REMOVED lines=8> */
.L_x_3553:
[----:B------:R-:W-:Y:S02]  /*35830*/  SEL R194, R32, R48, P0 ;  /* 0x0000003020c27207 */ /* 0x000fe40000000000 */
[----:B------:R-:W-:Y:S01]  /*35840*/  SEL R195, R48, R32, P0 ;  /* 0x0000002030c37207 */ /* 0x000fe20000000000 */
[----:B------:R-:W-:Y:S01]  /*35850*/  IMAD.MOV.U32 R13, RZ, RZ, R31 ;  /* 0x000000ffff0d7224 */ /* 0x000fe200078e001f */
[----:B------:R-:W-:-:S07]  /*35860*/  MOV R42, R14 ;  /* 0x0000000e002a7202 */ /* 0x000fce0000000f00 */
[----:B------:R-:W-:Y:S05]  /*35870*/  WARPSYNC.COLLECTIVE R15, `(.L_x_3554) ;  /* 0x000000000f087348 */ /* 0x000fea0003c00000 */
[----:B------:R0:W1:Y:S02]  /*35880*/  SHFL.IDX P6, R14, R13, R12, R11 ;  /* 0x0000000c0d0e7389 */ /* 0x00006400000c000b */
[----:B01----:R-:W-:Y:S01]  /*35890*/  ENDCOLLECTIVE ;  /* 0x000000000000791b */ /* 0x003fe20003800000 */
.L_x_3554:
[----:B------:R-:W-:Y:S02]  /*358a0*/  IMAD.MOV.U32 R13, RZ, RZ, R60 ;  /* 0x000000ffff0d7224 */ /* 0x000fe400078e003c */
[----:B------:R-:W-:Y:S02]  /*358b0*/  IMAD.MOV.U32 R12, RZ, RZ, R2 ;  /* 0x000000ffff0c7224 */ /* 0x000fe400078e0002 */
[----:B------:R-:W-:-:S07]  /*358c0*/  IMAD.MOV.U32 R31, RZ, RZ, R14 ;  /* 0x000000ffff1f7224 */ /* 0x000fce00078e000e */
[----:B------:R-:W-:Y:S05]  /*358d0*/  WARPSYNC.COLLECTIVE R15, `(.L_x_3555) ;  /* 0x000000000f087348 */ /* 0x000fea0003c00000 */
[----:B------:R0:W1:Y:S02]  /*358e0*/  SHFL.IDX P6, R14, R13, R12, R11 ;  /* 0x0000000c0d0e7389 */ /* 0x00006400000c000b */
[----:B01----:R-:W-:Y:S01]  /*358f0*/  ENDCOLLECTIVE ;  /* 0x000000000000791b */ /* 0x003fe20003800000 */
.L_x_3555:
[----:B------:R-:W-:Y:S01]  /*35900*/  MOV R13, R30 ;  /* 0x0000001e000d7202 */ /* 0x000fe20000000f00 */
[----:B------:R-:W-:-:S07]  /*35910*/  IMAD.MOV.U32 R60, RZ, RZ, R14 ;  /* 0x000000ffff3c7224 */ /* 0x000fce00078e000e */
[----:B------:R-:W-:Y:S05]  /*35920*/  WARPSYNC.COLLECTIVE R15, `(.L_x_3556) ;  /* 0x000000000f087348 */ /* 0x000fea0003c00000 */
[----:B------:R0:W1:Y:S02]  /*35930*/  SHFL.IDX P6, R14, R13, R12, R11 ;  /* 0x0000000c0d0e7389 */ /* 0x00006400000c000b */
[----:B01----:R-:W-:Y:S01]  /*35940*/  ENDCOLLECTIVE ;  /* 0x000000000000791b */ /* 0x003fe20003800000 */
.L_x_3556:
        /* <DEDUP_REMOVED lines=8> */
.L_x_3557:
[----:B------:R-:W-:Y:S02]  /*359d0*/  SEL R190, R31, R30, P0 ;  /* 0x0000001e1fbe7207 */ /* 0x000fe40000000000 */
[----:B------:R-:W-:Y:S01]  /*359e0*/  SEL R191, R30, R31, P0 ;  /* 0x0000001f1ebf7207 */ /* 0x000fe20000000000 */
[----:B------:R-:W-:Y:S02]  /*359f0*/  IMAD.MOV.U32 R13, RZ, RZ, R29 ;  /* 0x000000ffff0d7224 */ /* 0x000fe400078e001d */
[----:B------:R-:W-:-:S07]  /*35a00*/  IMAD.MOV.U32 R41, RZ, RZ, R14 ;  /* 0x000000ffff297224 */ /* 0x000fce00078e000e */
[----:B------:R-:W-:Y:S05]  /*35a10*/  WARPSYNC.COLLECTIVE R15, `(.L_x_3558) ;  /* 0x000000000f087348 */ /* 0x000fea0003c00000 */
[----:B------:R0:W1:Y:S02]  /*35a20*/  SHFL.IDX P6, R14, R13, R12, R11 ;  /* 0x0000000c0d0e7389 */ /* 0x00006400000c000b */
[----:B01----:R-:W-:Y:S01]  /*35a30*/  ENDCOLLECTIVE ;  /* 0x000000000000791b */ /* 0x003fe20003800000 */
.L_x_3558:
[----:B------:R-:W-:Y:S02]  /*35a40*/  IMAD.MOV.U32 R13, RZ, RZ, R68 ;  /* 0x000000ffff0d7224 */ /* 0x000fe400078e0044 */
[----:B------:R-:W-:Y:S01]  /*35a50*/  IMAD.MOV.U32 R12, RZ, RZ, R2 ;  /* 0x000000ffff0c7224 */ /* 0x000fe200078e0002 */
[----:B------:R-:W-:-:S07]  /*35a60*/  MOV R29, R14 ;  /* 0x0000000e001d7202 */ /* 0x000fce0000000f00 */
[----:B------:R-:W-:Y:S05]  /*35a70*/  WARPSYNC.COLLECTIVE R15, `(.L_x_3559) ;  /* 0x000000000f087348 */ /* 0x000fea0003c00000 */
[----:B------:R0:W1:Y:S02]  /*35a80*/  SHFL.IDX P6, R14, R13, R12, R11 ;  /* 0x0000000c0d0e7389 */ /* 0x00006400000c000b */
[----:B01----:R-:W-:Y:S01]  /*35a90*/  ENDCOLLECTIVE ;  /* 0x000000000000791b */ /* 0x003fe20003800000 */
.L_x_3559:
[----:B------:R-:W-:Y:S02]  /*35aa0*/  IMAD.MOV.U32 R13, RZ, RZ, R28 ;  /* 0x000000ffff0d7224 */ /* 0x000fe400078e001c */
[----:B------:R-:W-:-:S07]  /*35ab0*/  IMAD.MOV.U32 R68, RZ, RZ, R14 ;  /* 0x000000ffff447224 */ /* 0x000fce00078e000e */
[----:B------:R-:W-:Y:S05]  /*35ac0*/  WARPSYNC.COLLECTIVE R15, `(.L_x_3560) ;  /* 0x000000000f087348 */ /* 0x000fea0003c00000 */
[----:B------:R0:W1:Y:S02]  /*35ad0*/  SHFL.IDX P6, R14, R13, R12, R11 ;  /* 0x0000000c0d0e7389 */ /* 0x00006400000c000b */
[----:B01----:R-:W-:Y:S01]  /*35ae0*/  ENDCOLLECTIVE ;  /* 0x000000000000791b */ /* 0x003fe20003800000 */
.L_x_3560:
        /* <DEDUP_REMOVED lines=8> */
.L_x_3561:
[----:B------:R-:W-:Y:S02]  /*35b70*/  SEL R187, R29, R28, P0 ;  /* 0x0000001c1dbb7207 */ /* 0x000fe40000000000 */
[----:B------:R-:W-:Y:S01]  /*35b80*/  SEL R186, R28, R29, P0 ;  /* 0x0000001d1cba7207 */ /* 0x000fe20000000000 */
[----:B------:R-:W-:Y:S02]  /*35b90*/  IMAD.MOV.U32 R13, RZ, RZ, R27 ;  /* 0x000000ffff0d7224 */ /* 0x000fe400078e001b */
[----:B------:R-:W-:-:S07]  /*35ba0*/  IMAD.MOV.U32 R37, RZ, RZ, R14 ;  /* 0x000000ffff257224 */ /* 0x000fce00078e000e */
[----:B------:R-:W-:Y:S05]  /*35bb0*/  WARPSYNC.COLLECTIVE R15, `(.L_x_3562) ;  /* 0x000000000f087348 */ /* 0x000fea0003c00000 */
[----:B------:R0:W1:Y:S02]  /*35bc0*/  SHFL.IDX P6, R14, R13, R12, R11 ;  /* 0x0000000c0d0e7389 */ /* 0x00006400000c000b */
[----:B01----:R-:W-:Y:S01]  /*35bd0*/  ENDCOLLECTIVE ;  /* 0x000000000000791b */ /* 0x003fe20003800000 */
.L_x_3562:
[----:B------:R-:W-:Y:S01]  /*35be0*/  IMAD.MOV.U32 R13, RZ, RZ, R76 ;  /* 0x000000ffff0d7224 */ /* 0x000fe200078e004c */
[----:B------:R-:W-:Y:S01]  /*35bf0*/  MOV R12, R2 ;  /* 0x00000002000c7202 */ /* 0x000fe20000000f00 */
[----:B------:R-:W-:-:S07]  /*35c00*/  IMAD.MOV.U32 R27, RZ, RZ, R14 ;  /* 0x000000ffff1b7224 */ /* 0x000fce00078e000e */
[----:B------:R-:W-:Y:S05]  /*35c10*/  WARPSYNC.COLLECTIVE R15, `(.L_x_3563) ;  /* 0x000000000f087348 */ /* 0x000fea0003c00000 */
[----:B------:R0:W1:Y:S02]  /*35c20*/  SHFL.IDX P6, R14, R13, R12, R11 ;  /* 0x0000000c0d0e7389 */ /* 0x00006400000c000b */
[----:B01----:R-:W-:Y:S01]  /*35c30*/  ENDCOLLECTIVE ;  /* 0x000000000000791b */ /* 0x003fe20003800000 */
.L_x_3563:
[----:B------:R-:W-:Y:S02]  /*35c40*/  IMAD.MOV.U32 R13, RZ, RZ, R26 ;  /* 0x000000ffff0d7224 */ /* 0x000fe400078e001a */
[----:B------:R-:W-:-:S07]  /*35c50*/  IMAD.MOV.U32 R76, RZ, RZ, R14 ;  /* 0x000000ffff4c7224 */ /* 0x000fce00078e000e */
[----:B------:R-:W-:Y:S05]  /*35c60*/  WARPSYNC.COLLECTIVE R15, `(.L_x_3564) ;  /* 0x000000000f087348 */ /* 0x000fea0003c00000 */
[----:B------:R0:W1:Y:S02]  /*35c70*/  SHFL.IDX P6, R14, R13, R12, R11 ;  /* 0x0000000c0d0e7389 */ /* 0x00006400000c000b */
[----:B01----:R-:W-:Y:S01]  /*35c80*/  ENDCOLLECTIVE ;  /* 0x000000000000791b */ /* 0x003fe20003800000 */
.L_x_3564:
        /* <DEDUP_REMOVED lines=8> */
.L_x_3565:
[----:B------:R-:W-:Y:S02]  /*35d10*/  SEL R183, R27, R26, P0 ;  /* 0x0000001a1bb77207 */ /* 0x000fe40000000000 */
[----:B------:R-:W-:Y:S01]  /*35d20*/  SEL R182, R26, R27, P0 ;  /* 0x0000001b1ab67207 */ /* 0x000fe20000000000 */
[----:B------:R-:W-:Y:S01]  /*35d30*/  IMAD.MOV.U32 R13, RZ, RZ, R36 ;  /* 0x000000ffff0d7224 */ /* 0x000fe200078e0024 */
[----:B------:R-:W-:-:S07]  /*35d40*/  MOV R45, R14 ;  /* 0x0000000e002d7202 */ /* 0x000fce0000000f00 */
[----:B------:R-:W-:Y:S05]  /*35d50*/  WARPSYNC.COLLECTIVE R15, `(.L_x_3566) ;  /* 0x000000000f087348 */ /* 0x000fea0003c00000 */
[----:B------:R0:W1:Y:S02]  /*35d60*/  SHFL.IDX P6, R14, R13, R12, R11 ;  /* 0x0000000c0d0e7389 */ /* 0x00006400000c000b */
[----:B01----:R-:W-:Y:S01]  /*35d70*/  ENDCOLLECTIVE ;  /* 0x000000000000791b */ /* 0x003fe20003800000 */
.L_x_3566:
[----:B------:R-:W-:Y:S02]  /*35d80*/  IMAD.MOV.U32 R13, RZ, RZ, R84 ;  /* 0x000000ffff0d7224 */ /* 0x000fe400078e0054 */
[----:B------:R-:W-:Y:S02]  /*35d90*/  IMAD.MOV.U32 R12, RZ, RZ, R2 ;  /* 0x000000ffff0c7224 */ /* 0x000fe400078e0002 */
[----:B------:R-:W-:-:S07]  /*35da0*/  IMAD.MOV.U32 R36, RZ, RZ, R14 ;  /* 0x000000ffff247224 */ /* 0x000fce00078e000e */
[----:B------:R-:W-:Y:S05]  /*35db0*/  WARPSYNC.COLLECTIVE R15, `(.L_x_3567) ;  /* 0x000000000f087348 */ /* 0x000fea0003c00000 */
[----:B------:R0:W1:Y:S02]  /*35dc0*/  SHFL.IDX P6, R14, R13, R12, R11 ;  /* 0x0000000c0d0e7389 */ /* 0x00006400000c000b */
[----:B01----:R-:W-:Y:S01]  /*35dd0*/  ENDCOLLECTIVE ;  /* 0x000000000000791b */ /* 0x003fe20003800000 */
.L_x_3567:
[----:B------:R-:W-:Y:S01]  /*35de0*/  MOV R13, R80 ;  /* 0x00000050000d7202 */ /* 0x000fe20000000f00 */
[----:B------:R-:W-:-:S07]  /*35df0*/  IMAD.MOV.U32 R84, RZ, RZ, R14 ;  /* 0x000000ffff547224 */ /* 0x000fce00078e000e */
[----:B------:R-:W-:Y:S05]  /*35e00*/  WARPSYNC.COLLECTIVE R15, `(.L_x_3568) ;  /* 0x000000000f087348 */ /* 0x000fea0003c00000 */
[----:B------:R0:W1:Y:S02]  /*35e10*/  SHFL.IDX P6, R14, R13, R12, R11 ;  /* 0x0000000c0d0e7389 */ /* 0x00006400000c000b */
[----:B01----:R-:W-:Y:S01]  /*35e20*/  ENDCOLLECTIVE ;  /* 0x000000000000791b */ /* 0x003fe20003800000 */
.L_x_3568:
        /* <DEDUP_REMOVED lines=8> */
.L_x_3569:
[----:B------:R-:W-:Y:S02]  /*35eb0*/  SEL R179, R36, R80, P0 ;  /* 0x0000005024b37207 */ /* 0x000fe40000000000 */
[----:B------:R-:W-:Y:S01]  /*35ec0*/  SEL R178, R80, R36, P0 ;  /* 0x0000002450b27207 */ /* 0x000fe20000000000 */
[----:B------:R-:W-:Y:S02]  /*35ed0*/  IMAD.MOV.U32 R13, RZ, RZ, R46 ;  /* 0x000000ffff0d7224 */ /* 0x000fe400078e002e */
[----:B------:R-:W-:-:S07]  /*35ee0*/  IMAD.MOV.U32 R47, RZ, RZ, R14 ;  /* 0x000000ffff2f7224 */ /* 0x000fce00078e000e */
[----:B------:R-:W-:Y:S05]  /*35ef0*/  WARPSYNC.COLLECTIVE R15, `(.L_x_3570) ;  /* 0x000000000f087348 */ /* 0x000fea0003c00000 */
[----:B------:R0:W1:Y:S02]  /*35f00*/  SHFL.IDX P6, R14, R13, R12, R11 ;  /* 0x0000000c0d0e7389 */ /* 0x00006400000c000b */
[----:B01----:R-:W-:Y:S01]  /*35f10*/  ENDCOLLECTIVE ;  /* 0x000000000000791b */ /* 0x003fe20003800000 */
.L_x_3570:
[----:B------:R-:W-:Y:S02]  /*35f20*/  IMAD.MOV.U32 R13, RZ, RZ, R92 ;  /* 0x000000ffff0d7224 */ /* 0x000fe400078e005c */
[----:B------:R-:W-:Y:S01]  /*35f30*/  IMAD.MOV.U32 R12, RZ, RZ, R2 ;  /* 0x000000ffff0c7224 */ /* 0x000fe200078e0002 */
[----:B------:R-:W-:-:S07]  /*35f40*/  MOV R46, R14 ;  /* 0x0000000e002e7202 */ /* 0x000fce0000000f00 */
[----:B------:R-:W-:Y:S05]  /*35f50*/  WARPSYNC.COLLECTIVE R15, `(.L_x_3571) ;  /* 0x000000000f087348 */ /* 0x000fea0003c00000 */
[----:B------:R0:W1:Y:S02]  /*35f60*/  SHFL.IDX P6, R14, R13, R12, R11 ;  /* 0x0000000c0d0e7389 */ /* 0x00006400000c000b */
[----:B01----:R-:W-:Y:S01]  /*35f70*/  ENDCOLLECTIVE ;  /* 0x000000000000791b */ /* 0x003fe20003800000 */
.L_x_3571:
[----:B------:R-:W-:Y:S02]  /*35f80*/  IMAD.MOV.U32 R13, RZ, RZ, R88 ;  /* 0x000000ffff0d7224 */ /* 0x000fe400078e0058 */
[----:B------:R-:W-:-:S07]  /*35f90*/  IMAD.MOV.U32 R92, RZ, RZ, R14 ;  /* 0x000000ffff5c7224 */ /* 0x000fce00078e000e */
[----:B------:R-:W-:Y:S05]  /*35fa0*/  WARPSYNC.COLLECTIVE R15, `(.L_x_3572) ;  /* 0x000000000f087348 */ /* 0x000fea0003c00000 */
[----:B------:R0:W1:Y:S02]  /*35fb0*/  SHFL.IDX P6, R14, R13, R12, R11 ;  /* 0x0000000c0d0e7389 */ /* 0x00006400000c000b */
[----:B01----:R-:W-:Y:S01]  /*35fc0*/  ENDCOLLECTIVE ;  /* 0x000000000000791b */ /* 0x003fe20003800000 */
.L_x_3572:
        /* <DEDUP_REMOVED lines=8> */
.L_x_3573:
[----:B------:R-:W-:Y:S02]  /*36050*/  SEL R175, R46, R88, P0 ;  /* 0x000000582eaf7207 */ /* 0x000fe40000000000 */
[----:B------:R-:W-:Y:S01]  /*36060*/  SEL R174, R88, R46, P0 ;  /* 0x0000002e58ae7207 */ /* 0x000fe20000000000 */
[----:B------:R-:W-:Y:S02]  /*36070*/  IMAD.MOV.U32 R13, RZ, RZ, R49 ;  /* 0x000000ffff0d7224 */ /* 0x000fe400078e0031 */
[----:B------:R-:W-:-:S07]  /*36080*/  IMAD.MOV.U32 R50, RZ, RZ, R14 ;  /* 0x000000ffff327224 */ /* 0x000fce00078e000e */
[----:B------:R-:W-:Y:S05]  /*36090*/  WARPSYNC.COLLECTIVE R15, `(.L_x_3574) ;  /* 0x000000000f087348 */ /* 0x000fea0003c00000 */
[----:B------:R0:W1:Y:S02]  /*360a0*/  SHFL.IDX P6, R14, R13, R12, R11 ;  /* 0x0000000c0d0e7389 */ /* 0x00006400000c000b */
[----:B01----:R-:W-:Y:S01]  /*360b0*/  ENDCOLLECTIVE ;  /* 0x000000000000791b */ /* 0x003fe20003800000 */
.L_x_3574:
[----:B------:R-:W-:Y:S01]  /*360c0*/  IMAD.MOV.U32 R13, RZ, RZ, R100 ;  /* 0x000000ffff0d7224 */ /* 0x000fe200078e0064 */
[----:B------:R-:W-:Y:S01]  /*360d0*/  MOV R12, R2 ;  /* 0x00000002000c7202 */ /* 0x000fe20000000f00 */
[----:B------:R-:W-:-:S07]  /*360e0*/  IMAD.MOV.U32 R49, RZ, RZ, R14 ;  /* 0x000000ffff317224 */ /* 0x000fce00078e000e */
[----:B------:R-:W-:Y:S05]  /*360f0*/  WARPSYNC.COLLECTIVE R15, `(.L_x_3575) ;  /* 0x000000000f087348 */ /* 0x000fea0003c00000 */
[----:B------:R0:W1:Y:S02]  /*36100*/  SHFL.IDX P6, R14, R13, R12, R11 ;  /* 0x0000000c0d0e7389 */ /* 0x00006400000c000b */
[----:B01----:R-:W-:Y:S01]  /*36110*/  ENDCOLLECTIVE ;  /* 0x000000000000791b */ /* 0x003fe20003800000 */
.L_x_3575:
[----:B------:R-:W-:Y:S02]  /*36120*/  IMAD.MOV.U32 R13, RZ, RZ, R96 ;  /* 0x000000ffff0d7224 */ /* 0x000fe400078e0060 */
[----:B------:R-:W-:-:S07]  /*36130*/  IMAD.MOV.U32 R100, RZ, RZ, R14 ;  /* 0x000000ffff647224 */ /* 0x000fce00078e000e */
[----:B------:R-:W-:Y:S05]  /*36140*/  WARPSYNC.COLLECTIVE R15, `(.L_x_3576) ;  /* 0x000000000f087348 */ /* 0x000fea0003c00000 */
[----:B------:R0:W1:Y:S02]  /*36150*/  SHFL.IDX P6, R14, R13, R12, R11 ;  /* 0x0000000c0d0e7389 */ /* 0x00006400000c000b */
[----:B01----:R-:W-:Y:S01]  /*36160*/  ENDCOLLECTIVE ;  /* 0x000000000000791b */ /* 0x003fe20003800000 */
.L_x_3576:
        /* <DEDUP_REMOVED lines=8> */
.L_x_3577:
[----:B------:R-:W-:Y:S02]  /*361f0*/  SEL R171, R49, R96, P0 ;  /* 0x0000006031ab7207 */ /* 0x000fe40000000000 */
[----:B------:R-:W-:Y:S01]  /*36200*/  SEL R170, R96, R49, P0 ;  /* 0x0000003160aa7207 */ /* 0x000fe20000000000 */
[----:B------:R-:W-:Y:S01]  /*36210*/  IMAD.MOV.U32 R13, RZ, RZ, R51 ;  /* 0x000000ffff0d7224 */ /* 0x000fe200078e0033 */
[----:B------:R-:W-:-:S07]  /*36220*/  MOV R53, R14 ;  /* 0x0000000e00357202 */ /* 0x000fce0000000f00 */
[----:B------:R-:W-:Y:S05]  /*36230*/  WARPSYNC.COLLECTIVE R15, `(.L_x_3578) ;  /* 0x000000000f087348 */ /* 0x000fea0003c00000 */
[----:B------:R0:W1:Y:S02]  /*36240*/  SHFL.IDX P6, R14, R13, R12, R11 ;  /* 0x0000000c0d0e7389 */ /* 0x00006400000c000b */
[----:B01----:R-:W-:Y:S01]  /*36250*/  ENDCOLLECTIVE ;  /* 0x000000000000791b */ /* 0x003fe20003800000 */
.L_x_3578:
[----:B------:R-:W-:Y:S02]  /*36260*/  IMAD.MOV.U32 R13, RZ, RZ, R108 ;  /* 0x000000ffff0d7224 */ /* 0x000fe400078e006c */
[----:B------:R-:W-:Y:S02]  /*36270*/  IMAD.MOV.U32 R12, RZ, RZ, R2 ;  /* 0x000000ffff0c7224 */ /* 0x000fe400078e0002 */
[----:B------:R-:W-:-:S07]  /*36280*/  IMAD.MOV.U32 R51, RZ, RZ, R14 ;  /* 0x000000ffff337224 */ /* 0x000fce00078e000e */
[----:B------:R-:W-:Y:S05]  /*36290*/  WARPSYNC.COLLECTIVE R15, `(.L_x_3579) ;  /* 0x000000000f087348 */ /* 0x000fea0003c00000 */
[----:B------:R0:W1:Y:S02]  /*362a0*/  SHFL.IDX P6, R14, R13, R12, R11 ;  /* 0x0000000c0d0e7389 */ /* 0x00006400000c000b */
[----:B01----:R-:W-:Y:S01]  /*362b0*/  ENDCOLLECTIVE ;  /* 0x000000000000791b */ /* 0x003fe20003800000 */
.L_x_3579:
[----:B------:R-:W-:Y:S01]  /*362c0*/  MOV R13, R104 ;  /* 0x00000068000d7202 */ /* 0x000fe20000000f00 */
[----:B------:R-:W-:-:S07]  /*362d0*/  IMAD.MOV.U32 R108, RZ, RZ, R14 ;  /* 0x000000ffff6c7224 */ /* 0x000fce00078e000e */
[----:B------:R-:W-:Y:S05]  /*362e0*/  WARPSYNC.COLLECTIVE R15, `(.L_x_3580) ;  /* 0x000000000f087348 */ /* 0x000fea0003c00000 */
[----:B------:R0:W1:Y:S02]  /*362f0*/  SHFL.IDX P6, R14, R13, R12, R11 ;  /* 0x0000000c0d0e7389 */ /* 0x00006400000c000b */
[----:B01----:R-:W-:Y:S01]  /*36300*/  ENDCOLLECTIVE ;  /* 0x000000000000791b */ /* 0x003fe20003800000 */
.L_x_3580:
        /* <DEDUP_REMOVED lines=8> */
.L_x_3581:
[----:B------:R-:W-:Y:S02]  /*36390*/  SEL R147, R51, R104, P0 ;  /* 0x0000006833937207 */ /* 0x000fe40000000000 */
[----:B------:R-:W-:Y:S01]  /*363a0*/  SEL R104, R104, R51, P0 ;  /* 0x0000003368687207 */ /* 0x000fe20000000000 */
[----:B------:R-:W-:Y:S02]  /*363b0*/  IMAD.MOV.U32 R13, RZ, RZ, R54 ;  /* 0x000000ffff0d7224 */ /* 0x000fe400078e0036 */
[----:B------:R-:W-:-:S07]  /*363c0*/  IMAD.MOV.U32 R55, RZ, RZ, R14 ;  /* 0x000000ffff377224 */ /* 0x000fce00078e000e */
[----:B------:R-:W-:Y:S05]  /*363d0*/  WARPSYNC.COLLECTIVE R15, `(.L_x_3582) ;  /* 0x000000000f087348 */ /* 0x000fea0003c00000 */
[----:B------:R0:W1:Y:S02]  /*363e0*/  SHFL.IDX P6, R14, R13, R12, R11 ;  /* 0x0000000c0d0e7389 */ /* 0x00006400000c000b */
[----:B01----:R-:W-:Y:S01]  /*363f0*/  ENDCOLLECTIVE ;  /* 0x000000000000791b */ /* 0x003fe20003800000 */
.L_x_3582:
[----:B------:R-:W-:Y:S02]  /*36400*/  IMAD.MOV.U32 R13, RZ, RZ, R116 ;  /* 0x000000ffff0d7224 */ /* 0x000fe400078e0074 */
[----:B------:R-:W-:Y:S01]  /*36410*/  IMAD.MOV.U32 R12, RZ, RZ, R2 ;  /* 0x000000ffff0c7224 */ /* 0x000fe200078e0002 */
[----:B------:R-:W-:-:S07]  /*36420*/  MOV R54, R14 ;  /* 0x0000000e00367202 */ /* 0x000fce0000000f00 */
[----:B------:R-:W-:Y:S05]  /*36430*/  WARPSYNC.COLLECTIVE R15, `(.L_x_3583) ;  /* 0x000000000f087348 */ /* 0x000fea0003c00000 */
[----:B------:R0:W1:Y:S02]  /*36440*/  SHFL.IDX P6, R14, R13, R12, R11 ;  /* 0x0000000c0d0e7389 */ /* 0x00006400000c000b */
[----:B01----:R-:W-:Y:S01]  /*36450*/  ENDCOLLECTIVE ;  /* 0x000000000000791b */ /* 0x003fe20003800000 */
.L_x_3583:
[----:B------:R-:W-:Y:S02]  /*36460*/  IMAD.MOV.U32 R13, RZ, RZ, R112 ;  /* 0x000000ffff0d7224 */ /* 0x000fe400078e0070 */
[----:B------:R-:W-:-:S07]  /*36470*/  IMAD.MOV.U32 R116, RZ, RZ, R14 ;  /* 0x000000ffff747224 */ /* 0x000fce00078e000e */
[----:B------:R-:W-:Y:S05]  /*36480*/  WARPSYNC.COLLECTIVE R15, `(.L_x_3584) ;  /* 0x000000000f087348 */ /* 0x000fea0003c00000 */
[----:B------:R0:W1:Y:S02]  /*36490*/  SHFL.IDX P6, R14, R13, R12, R11 ;  /* 0x0000000c0d0e7389 */ /* 0x00006400000c000b */
[----:B01----:R-:W-:Y:S01]  /*364a0*/  ENDCOLLECTIVE ;  /* 0x000000000000791b */ /* 0x003fe20003800000 */
.L_x_3584:
        /* <DEDUP_REMOVED lines=8> */
.L_x_3585:
[----:B------:R-:W-:Y:S02]  /*36530*/  SEL R3, R54, R112, P0 ;  /* 0x0000007036037207 */ /* 0x000fe40000000000 */
[----:B------:R-:W-:Y:S01]  /*36540*/  SEL R54, R112, R54, P0 ;  /* 0x0000003670367207 */ /* 0x000fe20000000000 */
[----:B------:R-:W-:Y:S02]  /*36550*/  IMAD.MOV.U32 R13, RZ, RZ, R56 ;  /* 0x000000ffff0d7224 */ /* 0x000fe400078e0038 */
[----:B------:R-:W-:-:S07]  /*36560*/  IMAD.MOV.U32 R57, RZ, RZ, R14 ;  /* 0x000000ffff397224 */ /* 0x000fce00078e000e */
[----:B------:R-:W-:Y:S05]  /*36570*/  WARPSYNC.COLLECTIVE R15, `(.L_x_3586) ;  /* 0x000000000f087348 */ /* 0x000fea0003c00000 */
[----:B------:R0:W1:Y:S02]  /*36580*/  SHFL.IDX P6, R14, R13, R12, R11 ;  /* 0x0000000c0d0e7389 */ /* 0x00006400000c000b */
[----:B01----:R-:W-:Y:S01]  /*36590*/  ENDCOLLECTIVE ;  /* 0x000000000000791b */ /* 0x003fe20003800000 */
.L_x_3586:
[----:B------:R-:W-:Y:S01]  /*365a0*/  IMAD.MOV.U32 R13, RZ, RZ, R124 ;  /* 0x000000ffff0d7224 */ /* 0x000fe200078e007c */
[----:B------:R-:W-:Y:S01]  /*365b0*/  MOV R12, R2 ;  /* 0x00000002000c7202 */ /* 0x000fe20000000f00 */
[----:B------:R-:W-:-:S07]  /*365c0*/  IMAD.MOV.U32 R56, RZ, RZ, R14 ;  /* 0x000000ffff387224 */ /* 0x000fce00078e000e */
[----:B------:R-:W-:Y:S05]  /*365d0*/  WARPSYNC.COLLECTIVE R15, `(.L_x_3587) ;  /* 0x000000000f087348 */ /* 0x000fea0003c00000 */
[----:B------:R0:W1:Y:S02]  /*365e0*/  SHFL.IDX P6, R14, R13, R12, R11 ;  /* 0x0000000c0d0e7389 */ /* 0x00006400000c000b */
[----:B01----:R-:W-:Y:S01]  /*365f0*/  ENDCOLLECTIVE ;  /* 0x000000000000791b */ /* 0x003fe20003800000 */
.L_x_3587:
[----:B------:R-:W-:Y:S02]  /*36600*/  IMAD.MOV.U32 R13, RZ, RZ, R120 ;  /* 0x000000ffff0d7224 */ /* 0x000fe400078e0078 */
[----:B------:R-:W-:-:S07]  /*36610*/  IMAD.MOV.U32 R124, RZ, RZ, R14 ;  /* 0x000000ffff7c7224 */ /* 0x000fce00078e000e */
[----:B------:R-:W-:Y:S05]  /*36620*/  WARPSYNC.COLLECTIVE R15, `(.L_x_3588) ;  /* 0x000000000f087348 */ /* 0x000fea0003c00000 */
[----:B------:R0:W1:Y:S02]  /*36630*/  SHFL.IDX P6, R14, R13, R12, R11 ;  /* 0x0000000c0d0e7389 */ /* 0x00006400000c000b */
[----:B01----:R-:W-:Y:S01]  /*36640*/  ENDCOLLECTIVE ;  /* 0x000000000000791b */ /* 0x003fe20003800000 */
.L_x_3588:
        /* <DEDUP_REMOVED lines=8> */
.L_x_3589:
[----:B------:R-:W-:Y:S02]  /*366d0*/  SEL R5, R56, R120, P0 ;  /* 0x0000007838057207 */ /* 0x000fe40000000000 */
[----:B------:R-:W-:Y:S01]  /*366e0*/  SEL R56, R120, R56, P0 ;  /* 0x0000003878387207 */ /* 0x000fe20000000000 */
[----:B------:R-:W-:Y:S01]  /*366f0*/  IMAD.MOV.U32 R13, RZ, RZ, R61 ;  /* 0x000000ffff0d7224 */ /* 0x000fe200078e003d */
[----:B------:R-:W-:-:S07]  /*36700*/  MOV R64, R14 ;  /* 0x0000000e00407202 */ /* 0x000fce0000000f00 */
[----:B------:R-:W-:Y:S05]  /*36710*/  WARPSYNC.COLLECTIVE R15, `(.L_x_3590) ;  /* 0x000000000f087348 */ /* 0x000fea0003c00000 */
[----:B------:R0:W1:Y:S02]  /*36720*/  SHFL.IDX P6, R14, R13, R12, R11 ;  /* 0x0000000c0d0e7389 */ /* 0x00006400000c000b */
[----:B01----:R-:W-:Y:S01]  /*36730*/  ENDCOLLECTIVE ;  /* 0x000000000000791b */ /* 0x003fe20003800000 */
.L_x_3590:
[----:B------:R-:W-:Y:S02]  /*36740*/  IMAD.MOV.U32 R13, RZ, RZ, R132 ;  /* 0x000000ffff0d7224 */ /* 0x000fe400078e0084 */
[----:B------:R-:W-:Y:S02]  /*36750*/  IMAD.MOV.U32 R12, RZ, RZ, R2 ;  /* 0x000000ffff0c7224 */ /* 0x000fe400078e0002 */
[----:B------:R-:W-:-:S07]  /*36760*/  IMAD.MOV.U32 R61, RZ, RZ, R14 ;  /* 0x000000ffff3d7224 */ /* 0x000fce00078e000e */
[----:B------:R-:W-:Y:S05]  /*36770*/  WARPSYNC.COLLECTIVE R15, `(.L_x_3591) ;  /* 0x000000000f087348 */ /* 0x000fea0003c00000 */
[----:B------:R0:W1:Y:S02]  /*36780*/  SHFL.IDX P6, R14, R13, R12, R11 ;  /* 0x0000000c0d0e7389 */ /* 0x00006400000c000b */
[----:B01----:R-:W-:Y:S01]  /*36790*/  ENDCOLLECTIVE ;  /* 0x000000000000791b */ /* 0x003fe20003800000 */
.L_x_3591:
[----:B------:R-:W-:Y:S01]  /*367a0*/  MOV R13, R128 ;  /* 0x00000080000d7202 */ /* 0x000fe20000000f00 */
[----:B------:R-:W-:-:S07]  /*367b0*/  IMAD.MOV.U32 R132, RZ, RZ, R14 ;  /* 0x000000ffff847224 */ /* 0x000fce00078e000e */
[----:B------:R-:W-:Y:S05]  /*367c0*/  WARPSYNC.COLLECTIVE R15, `(.L_x_3592) ;  /* 0x000000000f087348 */ /* 0x000fea0003c00000 */
[----:B------:R0:W1:Y:S02]  /*367d0*/  SHFL.IDX P6, R14, R13, R12, R11 ;  /* 0x0000000c0d0e7389 */ /* 0x00006400000c000b */
[----:B01----:R-:W-:Y:S01]  /*367e0*/  ENDCOLLECTIVE ;  /* 0x000000000000791b */ /* 0x003fe20003800000 */
.L_x_3592:
        /* <DEDUP_REMOVED lines=8> */
.L_x_3593:
[----:B------:R-:W-:Y:S02]  /*36870*/  SEL R7, R61, R128, P0 ;  /* 0x000000803d077207 */ /* 0x000fe40000000000 */
[----:B------:R-:W-:Y:S01]  /*36880*/  SEL R61, R128, R61, P0 ;  /* 0x0000003d803d7207 */ /* 0x000fe20000000000 */
[----:B------:R-:W-:Y:S02]  /*36890*/  IMAD.MOV.U32 R13, RZ, RZ, R69 ;  /* 0x000000ffff0d7224 */ /* 0x000fe400078e0045 */
[----:B------:R-:W-:-:S07]  /*368a0*/  IMAD.MOV.U32 R72, RZ, RZ, R14 ;  /* 0x000000ffff487224 */ /* 0x000fce00078e000e */
[----:B------:R-:W-:Y:S05]  /*368b0*/  WARPSYNC.COLLECTIVE R15, `(.L_x_3594) ;  /* 0x000000000f087348 */ /* 0x000fea0003c00000 */
[----:B------:R0:W1:Y:S02]  /*368c0*/  SHFL.IDX P6, R14, R13, R12, R11 ;  /* 0x0000000c0d0e7389 */ /* 0x00006400000c000b */
[----:B01----:R-:W-:Y:S01]  /*368d0*/  ENDCOLLECTIVE ;  /* 0x000000000000791b */ /* 0x003fe20003800000 */
.L_x_3594:
[----:B------:R-:W-:Y:S02]  /*368e0*/  IMAD.MOV.U32 R13, RZ, RZ, R140 ;  /* 0x000000ffff0d7224 */ /* 0x000fe400078e008c */
[----:B------:R-:W-:Y:S01]  /*368f0*/  IMAD.MOV.U32 R12, RZ, RZ, R2 ;  /* 0x000000ffff0c7224 */ /* 0x000fe200078e0002 */
[----:B------:R-:W-:-:S07]  /*36900*/  MOV R69, R14 ;  /* 0x0000000e00457202 */ /* 0x000fce0000000f00 */
[----:B------:R-:W-:Y:S05]  /*36910*/  WARPSYNC.COLLECTIVE R15, `(.L_x_3595) ;  /* 0x000000000f087348 */ /* 0x000fea0003c00000 */
[----:B------:R0:W1:Y:S02]  /*36920*/  SHFL.IDX P6, R14, R13, R12, R11 ;  /* 0x0000000c0d0e7389 */ /* 0x00006400000c000b */
[----:B01----:R-:W-:Y:S01]  /*36930*/  ENDCOLLECTIVE ;  /* 0x000000000000791b */ /* 0x003fe20003800000 */
.L_x_3595:
[----:B------:R-:W-:Y:S02]  /*36940*/  IMAD.MOV.U32 R13, RZ, RZ, R136 ;  /* 0x000000ffff0d7224 */ /* 0x000fe400078e0088 */
[----:B------:R-:W-:-:S07]  /*36950*/  IMAD.MOV.U32 R140, RZ, RZ, R14 ;  /* 0x000000ffff8c7224 */ /* 0x000fce00078e000e */
[----:B------:R-:W-:Y:S05]  /*36960*/  WARPSYNC.COLLECTIVE R15, `(.L_x_3596) ;  /* 0x000000000f087348 */ /* 0x000fea0003c00000 */
[----:B------:R0:W1:Y:S02]  /*36970*/  SHFL.IDX P6, R14, R13, R12, R11 ;  /* 0x0000000c0d0e7389 */ /* 0x00006400000c000b */
[----:B01----:R-:W-:Y:S01]  /*36980*/  ENDCOLLECTIVE ;  /* 0x000000000000791b */ /* 0x003fe20003800000 */
.L_x_3596:
        /* <DEDUP_REMOVED lines=8> */
.L_x_3597:
[----:B------:R-:W-:Y:S02]  /*36a10*/  SEL R9, R69, R136, P0 ;  /* 0x0000008845097207 */ /* 0x000fe40000000000 */
[----:B------:R-:W-:Y:S01]  /*36a20*/  SEL R69, R136, R69, P0 ;  /* 0x0000004588457207 */ /* 0x000fe20000000000 */
[----:B------:R-:W-:Y:S02]  /*36a30*/  IMAD.MOV.U32 R13, RZ, RZ, R73 ;  /* 0x000000ffff0d7224 */ /* 0x000fe400078e0049 */
[----:B------:R-:W-:-:S07]  /*36a40*/  IMAD.MOV.U32 R77, RZ, RZ, R14 ;  /* 0x000000ffff4d7224 */ /* 0x000fce00078e000e */
[----:B------:R-:W-:Y:S05]  /*36a50*/  WARPSYNC.COLLECTIVE R15, `(.L_x_3598) ;  /* 0x000000000f087348 */ /* 0x000fea0003c00000 */
[----:B------:R0:W1:Y:S02]  /*36a60*/  SHFL.IDX P6, R14, R13, R12, R11 ;  /* 0x0000000c0d0e7389 */ /* 0x00006400000c000b */
[----:B01----:R-:W-:Y:S01]  /*36a70*/  ENDCOLLECTIVE ;  /* 0x000000000000791b */ /* 0x003fe20003800000 */
.L_x_3598:
[----:B------:R-:W-:Y:S01]  /*36a80*/  IMAD.MOV.U32 R13, RZ, RZ, R148 ;  /* 0x000000ffff0d7224 */ /* 0x000fe200078e0094 */
[----:B------:R-:W-:Y:S01]  /*36a90*/  MOV R12, R2 ;  /* 0x00000002000c7202 */ /* 0x000fe20000000f00 */
[----:B------:R-:W-:-:S07]  /*36aa0*/  IMAD.MOV.U32 R73, RZ, RZ, R14 ;  /* 0x000000ffff497224 */ /* 0x000fce00078e000e */
[----:B------:R-:W-:Y:S05]  /*36ab0*/  WARPSYNC.COLLECTIVE R15, `(.L_x_3599) ;  /* 0x000000000f087348 */ /* 0x000fea0003c00000 */
[----:B------:R0:W1:Y:S02]  /*36ac0*/  SHFL.IDX P6, R14, R13, R12, R11 ;  /* 0x0000000c0d0e7389 */ /* 0x00006400000c000b */
[----:B01----:R-:W-:Y:S01]  /*36ad0*/  ENDCOLLECTIVE ;  /* 0x000000000000791b */ /* 0x003fe20003800000 */
.L_x_3599:
[----:B------:R-:W-:Y:S02]  /*36ae0*/  IMAD.MOV.U32 R13, RZ, RZ, R144 ;  /* 0x000000ffff0d7224 */ /* 0x000fe400078e0090 */
[----:B------:R-:W-:-:S07]  /*36af0*/  IMAD.MOV.U32 R148, RZ, RZ, R14 ;  /* 0x000000ffff947224 */ /* 0x000fce00078e000e */
[----:B------:R-:W-:Y:S05]  /*36b00*/  WARPSYNC.COLLECTIVE R15, `(.L_x_3600) ;  /* 0x000000000f087348 */ /* 0x000fea0003c00000 */
[----:B------:R0:W1:Y:S02]  /*36b10*/  SHFL.IDX P6, R14, R13, R12, R11 ;  /* 0x0000000c0d0e7389 */ /* 0x00006400000c000b */
[----:B01----:R-:W-:Y:S01]  /*36b20*/  ENDCOLLECTIVE ;  /* 0x000000000000791b */ /* 0x003fe20003800000 */
.L_x_3600:
        /* <DEDUP_REMOVED lines=8> */
.L_x_3601:
[----:B------:R-:W-:Y:S02]  /*36bb0*/  SEL R20, R73, R144, P0 ;  /* 0x0000009049147207 */ /* 0x000fe40000000000 */
[----:B------:R-:W-:Y:S01]  /*36bc0*/  SEL R73, R144, R73, P0 ;  /* 0x0000004990497207 */ /* 0x000fe20000000000 */
[----:B------:R-:W-:Y:S01]  /*36bd0*/  IMAD.MOV.U32 R13, RZ, RZ, R81 ;  /* 0x000000ffff0d7224 */ /* 0x000fe200078e0051 */
[----:B------:R-:W-:-:S07]  /*36be0*/  MOV R65, R14 ;  /* 0x0000000e00417202 */ /* 0x000fce0000000f00 */
[----:B------:R-:W-:Y:S05]  /*36bf0*/  WARPSYNC.COLLECTIVE R15, `(.L_x_3602) ;  /* 0x000000000f087348 */ /* 0x000fea0003c00000 */
[----:B------:R0:W1:Y:S02]  /*36c00*/  SHFL.IDX P6, R14, R13, R12, R11 ;  /* 0x0000000c0d0e7389 */ /* 0x00006400000c000b */
[----:B01----:R-:W-:Y:S01]  /*36c10*/  ENDCOLLECTIVE ;  /* 0x000000000000791b */ /* 0x003fe20003800000 */
.L_x_3602:
[----:B------:R-:W-:Y:S02]  /*36c20*/  IMAD.MOV.U32 R13, RZ, RZ, R146 ;  /* 0x000000ffff0d7224 */ /* 0x000fe400078e0092 */
[----:B------:R-:W-:Y:S02]  /*36c30*/  IMAD.MOV.U32 R12, RZ, RZ, R2 ;  /* 0x000000ffff0c7224 */ /* 0x000fe400078e0002 */
[----:B------:R-:W-:-:S07]  /*36c40*/  IMAD.MOV.U32 R81, RZ, RZ, R14 ;  /* 0x000000ffff517224 */ /* 0x000fce00078e000e */
[----:B------:R-:W-:Y:S05]  /*36c50*/  WARPSYNC.COLLECTIVE R15, `(.L_x_3603) ;  /* 0x000000000f087348 */ /* 0x000fea0003c00000 */
[----:B------:R0:W1:Y:S02]  /*36c60*/  SHFL.IDX P6, R14, R13, R12, R11 ;  /* 0x0000000c0d0e7389 */ /* 0x00006400000c000b */
[----:B01----:R-:W-:Y:S01]  /*36c70*/  ENDCOLLECTIVE ;  /* 0x000000000000791b */ /* 0x003fe20003800000 */
.L_x_3603:
[----:B------:R-:W-:Y:S01]  /*36c80*/  MOV R13, R159 ;  /* 0x0000009f000d7202 */ /* 0x000fe20000000f00 */
[----:B------:R-:W-:-:S07]  /*36c90*/  IMAD.MOV.U32 R146, RZ, RZ, R14 ;  /* 0x000000ffff927224 */ /* 0x000fce00078e000e */
[----:B------:R-:W-:Y:S05]  /*36ca0*/  WARPSYNC.COLLECTIVE R15, `(.L_x_3604) ;  /* 0x000000000f087348 */ /* 0x000fea0003c00000 */
[----:B------:R0:W1:Y:S02]  /*36cb0*/  SHFL.IDX P6, R14, R13, R12, R11 ;  /* 0x0000000c0d0e7389 */ /* 0x00006400000c000b */
[----:B01----:R-:W-:Y:S01]  /*36cc0*/  ENDCOLLECTIVE ;  /* 0x000000000000791b */ /* 0x003fe20003800000 */
.L_x_3604:
        /* <DEDUP_REMOVED lines=8> */
.L_x_3605:
[----:B------:R-:W-:Y:S02]  /*36d50*/  SEL R24, R81, R159, P0 ;  /* 0x0000009f51187207 */ /* 0x000fe40000000000 */
[----:B------:R-:W-:Y:S01]  /*36d60*/  SEL R81, R159, R81, P0 ;  /* 0x000000519f517207 */ /* 0x000fe20000000000 */
[----:B------:R-:W-:Y:S02]  /*36d70*/  IMAD.MOV.U32 R13, RZ, RZ, R109 ;  /* 0x000000ffff0d7224 */ /* 0x000fe400078e006d */
[----:B------:R-:W-:-:S07]  /*36d80*/  IMAD.MOV.U32 R85, RZ, RZ, R14 ;  /* 0x000000ffff557224 */ /* 0x000fce00078e000e */
[----:B------:R-:W-:Y:S05]  /*36d90*/  WARPSYNC.COLLECTIVE R15, `(.L_x_3606) ;  /* 0x000000000f087348 */ /* 0x000fea0003c00000 */
[----:B------:R0:W1:Y:S02]  /*36da0*/  SHFL.IDX P6, R14, R13, R12, R11 ;  /* 0x0000000c0d0e7389 */ /* 0x00006400000c000b */
[----:B01----:R-:W-:Y:S01]  /*36db0*/  ENDCOLLECTIVE ;  /* 0x000000000000791b */ /* 0x003fe20003800000 */
.L_x_3606:
[----:B------:R-:W-:Y:S02]  /*36dc0*/  IMAD.MOV.U32 R13, RZ, RZ, R154 ;  /* 0x000000ffff0d7224 */ /* 0x000fe400078e009a */
[----:B------:R-:W-:Y:S01]  /*36dd0*/  IMAD.MOV.U32 R12, RZ, RZ, R2 ;  /* 0x000000ffff0c7224 */ /* 0x000fe200078e0002 */
[----:B------:R-:W-:-:S07]  /*36de0*/  MOV R40, R14 ;  /* 0x0000000e00287202 */ /* 0x000fce0000000f00 */
[----:B------:R-:W-:Y:S05]  /*36df0*/  WARPSYNC.COLLECTIVE R15, `(.L_x_3607) ;  /* 0x000000000f087348 */ /* 0x000fea0003c00000 */
[----:B------:R0:W1:Y:S02]  /*36e00*/  SHFL.IDX P6, R14, R13, R12, R11 ;  /* 0x0000000c0d0e7389 */ /* 0x00006400000c000b */
[----:B01----:R-:W-:Y:S01]  /*36e10*/  ENDCOLLECTIVE ;  /* 0x000000000000791b */ /* 0x003fe20003800000 */
.L_x_3607:
[----:B------:R-:W-:Y:S02]  /*36e20*/  IMAD.MOV.U32 R13, RZ, RZ, R153 ;  /* 0x000000ffff0d7224 */ /* 0x000fe400078e0099 */
[----:B------:R-:W-:-:S07]  /*36e30*/  IMAD.MOV.U32 R154, RZ, RZ, R14 ;  /* 0x000000ffff9a7224 */ /* 0x000fce00078e000e */
[----:B------:R-:W-:Y:S05]  /*36e40*/  WARPSYNC.COLLECTIVE R15, `(.L_x_3608) ;  /* 0x000000000f087348 */ /* 0x000fea0003c00000 */
[----:B------:R0:W1:Y:S02]  /*36e50*/  SHFL.IDX P6, R14, R13, R12, R11 ;  /* 0x0000000c0d0e7389 */ /* 0x00006400000c000b */
[----:B01----:R-:W-:Y:S01]  /*36e60*/  ENDCOLLECTIVE ;  /* 0x000000000000791b */ /* 0x003fe20003800000 */
.L_x_3608:
        /* <DEDUP_REMOVED lines=8> */
.L_x_3609:
[----:B------:R-:W-:Y:S02]  /*36ef0*/  SEL R26, R40, R44, P0 ;  /* 0x0000002c281a7207 */ /* 0x000fe40000000000 */
[----:B------:R-:W-:Y:S01]  /*36f00*/  SEL R44, R44, R40, P0 ;  /* 0x000000282c2c7207 */ /* 0x000fe20000000000 */
[----:B------:R-:W-:Y:S02]  /*36f10*/  IMAD.MOV.U32 R13, RZ, RZ, R89 ;  /* 0x000000ffff0d7224 */ /* 0x000fe400078e0059 */
[----:B------:R-:W-:-:S07]  /*36f20*/  IMAD.MOV.U32 R93, RZ, RZ, R14 ;  /* 0x000000ffff5d7224 */ /* 0x000fce00078e000e */
[----:B------:R-:W-:Y:S05]  /*36f30*/  WARPSYNC.COLLECTIVE R15, `(.L_x_3610) ;  /* 0x000000000f087348 */ /* 0x000fea0003c00000 */
[----:B------:R0:W1:Y:S02]  /*36f40*/  SHFL.IDX P6, R14, R13, R12, R11 ;  /* 0x0000000c0d0e7389 */ /* 0x00006400000c000b */
[----:B01----:R-:W-:Y:S01]  /*36f50*/  ENDCOLLECTIVE ;  /* 0x000000000000791b */ /* 0x003fe20003800000 */
.L_x_3610:
[----:B------:R-:W-:Y:S01]  /*36f60*/  IMAD.MOV.U32 R13, RZ, RZ, R156 ;  /* 0x000000ffff0d7224 */ /* 0x000fe200078e009c */
[----:B------:R-:W-:Y:S01]  /*36f70*/  MOV R12, R2 ;  /* 0x00000002000c7202 */ /* 0x000fe20000000f00 */
[----:B------:R-:W-:-:S07]  /*36f80*/  IMAD.MOV.U32 R109, RZ, RZ, R14 ;  /* 0x000000ffff6d7224 */ /* 0x000fce00078e000e */
[----:B------:R-:W-:Y:S05]  /*36f90*/  WARPSYNC.COLLECTIVE R15, `(.L_x_3611) ;  /* 0x000000000f087348 */ /* 0x000fea0003c00000 */
[----:B------:R0:W1:Y:S02]  /*36fa0*/  SHFL.IDX P6, R14, R13, R12, R11 ;  /* 0x0000000c0d0e7389 */ /* 0x00006400000c000b */
[----:B01----:R-:W-:Y:S01]  /*36fb0*/  ENDCOLLECTIVE ;  /* 0x000000000000791b */ /* 0x003fe20003800000 */
.L_x_3611:
[----:B------:R-:W-:Y:S02]  /*36fc0*/  IMAD.MOV.U32 R13, RZ, RZ, R155 ;  /* 0x000000ffff0d7224 */ /* 0x000fe400078e009b */
[----:B------:R-:W-:-:S07]  /*36fd0*/  IMAD.MOV.U32 R156, RZ, RZ, R14 ;  /* 0x000000ffff9c7224 */ /* 0x000fce00078e000e */
[----:B------:R-:W-:Y:S05]  /*36fe0*/  WARPSYNC.COLLECTIVE R15, `(.L_x_3612) ;  /* 0x000000000f087348 */ /* 0x000fea0003c00000 */
[----:B------:R0:W1:Y:S02]  /*36ff0*/  SHFL.IDX P6, R14, R13, R12, R11 ;  /* 0x0000000c0d0e7389 */ /* 0x00006400000c000b */
[----:B01----:R-:W-:Y:S01]  /*37000*/  ENDCOLLECTIVE ;  /* 0x000000000000791b */ /* 0x003fe20003800000 */
.L_x_3612:
        /* <DEDUP_REMOVED lines=8> */
.L_x_3613:
[----:B------:R-:W-:Y:S02]  /*37090*/  SEL R32, R109, R89, P0 ;  /* 0x000000596d207207 */ /* 0x000fe40000000000 */
[----:B------:R-:W-:Y:S01]  /*370a0*/  SEL R89, R89, R109, P0 ;  /* 0x0000006d59597207 */ /* 0x000fe20000000000 */
[----:B------:R-:W-:Y:S01]  /*370b0*/  IMAD.MOV.U32 R13, RZ, RZ, R97 ;  /* 0x000000ffff0d7224 */ /* 0x000fe200078e0061 */
[----:B------:R-:W-:-:S07]  /*370c0*/  MOV R101, R14 ;  /* 0x0000000e00657202 */ /* 0x000fce0000000f00 */
[----:B------:R-:W-:Y:S05]  /*370d0*/  WARPSYNC.COLLECTIVE R15, `(.L_x_3614) ;  /* 0x000000000f087348 */ /* 0x000fea0003c00000 */
[----:B------:R0:W1:Y:S02]  /*370e0*/  SHFL.IDX P6, R14, R13, R12, R11 ;  /* 0x0000000c0d0e7389 */ /* 0x00006400000c000b */
[----:B01----:R-:W-:Y:S01]  /*370f0*/  ENDCOLLECTIVE ;  /* 0x000000000000791b */ /* 0x003fe20003800000 */
.L_x_3614:
[----:B------:R-:W-:Y:S02]  /*37100*/  IMAD.MOV.U32 R13, RZ, RZ, R158 ;  /* 0x000000ffff0d7224 */ /* 0x000fe400078e009e */
[----:B------:R-:W-:Y:S02]  /*37110*/  IMAD.MOV.U32 R12, RZ, RZ, R2 ;  /* 0x000000ffff0c7224 */ /* 0x000fe400078e0002 */
[----:B------:R-:W-:-:S07]  /*37120*/  IMAD.MOV.U32 R97, RZ, RZ, R14 ;  /* 0x000000ffff617224 */ /* 0x000fce00078e000e */
[----:B------:R-:W-:Y:S05]  /*37130*/  WARPSYNC.COLLECTIVE R15, `(.L_x_3615) ;  /* 0x000000000f087348 */ /* 0x000fea0003c00000 */
[----:B------:R0:W1:Y:S02]  /*37140*/  SHFL.IDX P6, R14, R13, R12, R11 ;  /* 0x0000000c0d0e7389 */ /* 0x00006400000c000b */
[----:B01----:R-:W-:Y:S01]  /*37150*/  ENDCOLLECTIVE ;  /* 0x000000000000791b */ /* 0x003fe20003800000 */
.L_x_3615:
[----:B------:R-:W-:Y:S01]  /*37160*/  MOV R13, R157 ;  /* 0x0000009d000d7202 */ /* 0x000fe20000000f00 */
[----:B------:R-:W-:-:S07]  /*37170*/  IMAD.MOV.U32 R158, RZ, RZ, R14 ;  /* 0x000000ffff9e7224 */ /* 0x000fce00078e000e */
[----:B------:R-:W-:Y:S05]  /*37180*/  WARPSYNC.COLLECTIVE R15, `(.L_x_3616) ;  /* 0x000000000f087348 */ /* 0x000fea0003c00000 */
[----:B------:R0:W1:Y:S02]  /*37190*/  SHFL.IDX P6, R14, R13, R12, R11 ;  /* 0x0000000c0d0e7389 */ /* 0x00006400000c000b */
[----:B01----:R-:W-:Y:S01]  /*371a0*/  ENDCOLLECTIVE ;  /* 0x000000000000791b */ /* 0x003fe20003800000 */
.L_x_3616:
        /* <DEDUP_REMOVED lines=8> */
.L_x_3617:
[----:B------:R-:W-:Y:S02]  /*37230*/  SEL R37, R97, R157, P0 ;  /* 0x0000009d61257207 */ /* 0x000fe40000000000 */
[----:B------:R-:W-:Y:S01]  /*37240*/  SEL R97, R157, R97, P0 ;  /* 0x000000619d617207 */ /* 0x000fe20000000000 */
[----:B------:R-:W-:Y:S02]  /*37250*/  IMAD.MOV.U32 R13, RZ, RZ, R105 ;  /* 0x000000ffff0d7224 */ /* 0x000fe400078e0069 */
[----:B------:R-:W-:-:S07]  /*37260*/  IMAD.MOV.U32 R58, RZ, RZ, R14 ;  /* 0x000000ffff3a7224 */ /* 0x000fce00078e000e */
[----:B------:R-:W-:Y:S05]  /*37270*/  WARPSYNC.COLLECTIVE R15, `(.L_x_3618) ;  /* 0x000000000f087348 */ /* 0x000fea0003c00000 */
[----:B------:R0:W1:Y:S02]  /*37280*/  SHFL.IDX P6, R14, R13, R12, R11 ;  /* 0x0000000c0d0e7389 */ /* 0x00006400000c000b */
[----:B01----:R-:W-:Y:S01]  /*37290*/  ENDCOLLECTIVE ;  /* 0x000000000000791b */ /* 0x003fe20003800000 */
.L_x_3618:
[----:B------:R-:W-:Y:S02]  /*372a0*/  IMAD.MOV.U32 R13, RZ, RZ, R62 ;  /* 0x000000ffff0d7224 */ /* 0x000fe400078e003e */
[----:B------:R-:W-:Y:S01]  /*372b0*/  IMAD.MOV.U32 R12, RZ, RZ, R2 ;  /* 0x000000ffff0c7224 */ /* 0x000fe200078e0002 */
[----:B------:R-:W-:-:S07]  /*372c0*/  MOV R105, R14 ;  /* 0x0000000e00697202 */ /* 0x000fce0000000f00 */
[----:B------:R-:W-:Y:S05]  /*372d0*/  WARPSYNC.COLLECTIVE R15, `(.L_x_3619) ;  /* 0x000000000f087348 */ /* 0x000fea0003c00000 */
[----:B------:R0:W1:Y:S02]  /*372e0*/  SHFL.IDX P6, R14, R13, R12, R11 ;  /* 0x0000000c0d0e7389 */ /* 0x00006400000c000b */
[----:B01----:R-:W-:Y:S01]  /*372f0*/  ENDCOLLECTIVE ;  /* 0x000000000000791b */ /* 0x003fe20003800000 */
.L_x_3619:
[----:B------:R-:W-:Y:S02]  /*37300*/  IMAD.MOV.U32 R13, RZ, RZ, R59 ;  /* 0x000000ffff0d7224 */ /* 0x000fe400078e003b */
[----:B------:R-:W-:-:S07]  /*37310*/  IMAD.MOV.U32 R62, RZ, RZ, R14 ;  /* 0x000000ffff3e7224 */ /* 0x000fce00078e000e */
[----:B------:R-:W-:Y:S05]  /*37320*/  WARPSYNC.COLLECTIVE R15, `(.L_x_3620) ;  /* 0x000000000f087348 */ /* 0x000fea0003c00000 */
[----:B------:R0:W1:Y:S02]  /*37330*/  SHFL.IDX P6, R14, R13, R12, R11 ;  /* 0x0000000c0d0e7389 */ /* 0x00006400000c000b */
[----:B01----:R-:W-:Y:S01]  /*37340*/  ENDCOLLECTIVE ;  /* 0x000000000000791b */ /* 0x003fe20003800000 */
.L_x_3620:
        /* <DEDUP_REMOVED lines=8> */
.L_x_3621:
[----:B------:R-:W-:Y:S02]  /*373d0*/  SEL R46, R105, R59, P0 ;  /* 0x0000003b692e7207 */ /* 0x000fe40000000000 */
[----:B------:R-:W-:Y:S01]  /*373e0*/  SEL R59, R59, R105, P0 ;  /* 0x000000693b3b7207 */ /* 0x000fe20000000000 */
[----:B------:R-:W-:Y:S02]  /*373f0*/  IMAD.MOV.U32 R13, RZ, RZ, R117 ;  /* 0x000000ffff0d7224 */ /* 0x000fe400078e0075 */
[----:B------:R-:W-:-:S07]  /*37400*/  IMAD.MOV.U32 R121, RZ, RZ, R14 ;  /* 0x000000ffff797224 */ /* 0x000fce00078e000e */
[----:B------:R-:W-:Y:S05]  /*37410*/  WARPSYNC.COLLECTIVE R15, `(.L_x_3622) ;  /* 0x000000000f087348 */ /* 0x000fea0003c00000 */
[----:B------:R0:W1:Y:S02]  /*37420*/  SHFL.IDX P6, R14, R13, R12, R11 ;  /* 0x0000000c0d0e7389 */ /* 0x00006400000c000b */
[----:B01----:R-:W-:Y:S01]  /*37430*/  ENDCOLLECTIVE ;  /* 0x000000000000791b */ /* 0x003fe20003800000 */
.L_x_3622:
[----:B------:R-:W-:Y:S01]  /*37440*/  IMAD.MOV.U32 R13, RZ, RZ, R70 ;  /* 0x000000ffff0d7224 */ /* 0x000fe200078e0046 */
[----:B------:R-:W-:Y:S01]  /*37450*/  MOV R12, R2 ;  /* 0x00000002000c7202 */ /* 0x000fe20000000f00 */
[----:B------:R-:W-:-:S07]  /*37460*/  IMAD.MOV.U32 R117, RZ, RZ, R14 ;  /* 0x000000ffff757224 */ /* 0x000fce00078e000e */
[----:B------:R-:W-:Y:S05]  /*37470*/  WARPSYNC.COLLECTIVE R15, `(.L_x_3623) ;  /* 0x000000000f087348 */ /* 0x000fea0003c00000 */
[----:B------:R0:W1:Y:S02]  /*37480*/  SHFL.IDX P6, R14, R13, R12, R11 ;  /* 0x0000000c0d0e7389 */ /* 0x00006400000c000b */
[----:B01----:R-:W-:Y:S01]  /*37490*/  ENDCOLLECTIVE ;  /* 0x000000000000791b */ /* 0x003fe20003800000 */
.L_x_3623:
[----:B------:R-:W-:Y:S02]  /*374a0*/  IMAD.MOV.U32 R13, RZ, RZ, R113 ;  /* 0x000000ffff0d7224 */ /* 0x000fe400078e0071 */
[----:B------:R-:W-:-:S07]  /*374b0*/  IMAD.MOV.U32 R70, RZ, RZ, R14 ;  /* 0x000000ffff467224 */ /* 0x000fce00078e000e */
[----:B------:R-:W-:Y:S05]  /*374c0*/  WARPSYNC.COLLECTIVE R15, `(.L_x_3624) ;  /* 0x000000000f087348 */ /* 0x000fea0003c00000 */
[----:B------:R0:W1:Y:S02]  /*374d0*/  SHFL.IDX P6, R14, R13, R12, R11 ;  /* 0x0000000c0d0e7389 */ /* 0x00006400000c000b */
[----:B01----:R-:W-:Y:S01]  /*374e0*/  ENDCOLLECTIVE ;  /* 0x000000000000791b */ /* 0x003fe20003800000 */
.L_x_3624:
        /* <DEDUP_REMOVED lines=8> */
.L_x_3625:
[----:B------:R-:W-:Y:S02]  /*37570*/  SEL R48, R117, R113, P0 ;  /* 0x0000007175307207 */ /* 0x000fe40000000000 */
[----:B------:R-:W-:Y:S01]  /*37580*/  SEL R113, R113, R117, P0 ;  /* 0x0000007571717207 */ /* 0x000fe20000000000 */
[----:B------:R-:W-:Y:S01]  /*37590*/  IMAD.MOV.U32 R13, RZ, RZ, R66 ;  /* 0x000000ffff0d7224 */ /* 0x000fe200078e0042 */
[----:B------:R-:W-:-:S07]  /*375a0*/  MOV R67, R14 ;  /* 0x0000000e00437202 */ /* 0x000fce0000000f00 */
[----:B------:R-:W-:Y:S05]  /*375b0*/  WARPSYNC.COLLECTIVE R15, `(.L_x_3626) ;  /* 0x000000000f087348 */ /* 0x000fea0003c00000 */
[----:B------:R0:W1:Y:S02]  /*375c0*/  SHFL.IDX P6, R14, R13, R12, R11 ;  /* 0x0000000c0d0e7389 */ /* 0x00006400000c000b */
[----:B01----:R-:W-:Y:S01]  /*375d0*/  ENDCOLLECTIVE ;  /* 0x000000000000791b */ /* 0x003fe20003800000 */
.L_x_3626:
[----:B------:R-:W-:Y:S02]  /*375e0*/  IMAD.MOV.U32 R13, RZ, RZ, R78 ;  /* 0x000000ffff0d7224 */ /* 0x000fe400078e004e */
[----:B------:R-:W-:Y:S02]  /*375f0*/  IMAD.MOV.U32 R12, RZ, RZ, R2 ;  /* 0x000000ffff0c7224 */ /* 0x000fe400078e0002 */
[----:B------:R-:W-:-:S07]  /*37600*/  IMAD.MOV.U32 R66, RZ, RZ, R14 ;  /* 0x000000ffff427224 */ /* 0x000fce00078e000e */
[----:B------:R-:W-:Y:S05]  /*37610*/  WARPSYNC.COLLECTIVE R15, `(.L_x_3627) ;  /* 0x000000000f087348 */ /* 0x000fea0003c00000 */
[----:B------:R0:W1:Y:S02]  /*37620*/  SHFL.IDX P6, R14, R13, R12, R11 ;  /* 0x0000000c0d0e7389 */ /* 0x00006400000c000b */
[----:B01----:R-:W-:Y:S01]  /*37630*/  ENDCOLLECTIVE ;  /* 0x000000000000791b */ /* 0x003fe20003800000 */
.L_x_3627:
[----:B------:R-:W-:Y:S01]  /*37640*/  MOV R13, R74 ;  /* 0x0000004a000d7202 */ /* 0x000fe20000000f00 */
[----:B------:R-:W-:-:S07]  /*37650*/  IMAD.MOV.U32 R78, RZ, RZ, R14 ;  /* 0x000000ffff4e7224 */ /* 0x000fce00078e000e */
[----:B------:R-:W-:Y:S05]  /*37660*/  WARPSYNC.COLLECTIVE R15, `(.L_x_3628) ;  /* 0x000000000f087348 */ /* 0x000fea0003c00000 */
[----:B------:R0:W1:Y:S02]  /*37670*/  SHFL.IDX P6, R14, R13, R12, R11 ;  /* 0x0000000c0d0e7389 */ /* 0x00006400000c000b */
[----:B01----:R-:W-:Y:S01]  /*37680*/  ENDCOLLECTIVE ;  /* 0x000000000000791b */ /* 0x003fe20003800000 */
.L_x_3628:
        /* <DEDUP_REMOVED lines=8> */
.L_x_3629:
[----:B------:R-:W-:Y:S02]  /*37710*/  SEL R50, R66, R74, P0 ;  /* 0x0000004a42327207 */ /* 0x000fe40000000000 */
[----:B------:R-:W-:Y:S01]  /*37720*/  SEL R66, R74, R66, P0 ;  /* 0x000000424a427207 */ /* 0x000fe20000000000 */
[----:B------:R-:W-:Y:S02]  /*37730*/  IMAD.MOV.U32 R13, RZ, RZ, R71 ;  /* 0x000000ffff0d7224 */ /* 0x000fe400078e0047 */
[----:B------:R-:W-:-:S07]  /*37740*/  IMAD.MOV.U32 R75, RZ, RZ, R14 ;  /* 0x000000ffff4b7224 */ /* 0x000fce00078e000e */
[----:B------:R-:W-:Y:S05]  /*37750*/  WARPSYNC.COLLECTIVE R15, `(.L_x_3630) ;  /* 0x000000000f087348 */ /* 0x000fea0003c00000 */
[----:B------:R0:W1:Y:S02]  /*37760*/  SHFL.IDX P6, R14, R13, R12, R11 ;  /* 0x0000000c0d0e7389 */ /* 0x00006400000c000b */
[----:B01----:R-:W-:Y:S01]  /*37770*/  ENDCOLLECTIVE ;  /* 0x000000000000791b */ /* 0x003fe20003800000 */
.L_x_3630:
[----:B------:R-:W-:Y:S02]  /*37780*/  IMAD.MOV.U32 R13, RZ, RZ, R86 ;  /* 0x000000ffff0d7224 */ /* 0x000fe400078e0056 */
[----:B------:R-:W-:Y:S01]  /*37790*/  IMAD.MOV.U32 R12, RZ, RZ, R2 ;  /* 0x000000ffff0c7224 */ /* 0x000fe200078e0002 */
[----:B------:R-:W-:-:S07]  /*377a0*/  MOV R71, R14 ;  /* 0x0000000e00477202 */ /* 0x000fce0000000f00 */
[----:B------:R-:W-:Y:S05]  /*377b0*/  WARPSYNC.COLLECTIVE R15, `(.L_x_3631) ;  /* 0x000000000f087348 */ /* 0x000fea0003c00000 */
[----:B------:R0:W1:Y:S02]  /*377c0*/  SHFL.IDX P6, R14, R13, R12, R11 ;  /* 0x0000000c0d0e7389 */ /* 0x00006400000c000b */
[----:B01----:R-:W-:Y:S01]  /*377d0*/  ENDCOLLECTIVE ;  /* 0x000000000000791b */ /* 0x003fe20003800000 */
.L_x_3631:
[----:B------:R-:W-:Y:S02]  /*377e0*/  IMAD.MOV.U32 R13, RZ, RZ, R82 ;  /* 0x000000ffff0d7224 */ /* 0x000fe400078e0052 */
[----:B------:R-:W-:-:S07]  /*377f0*/  IMAD.MOV.U32 R86, RZ, RZ, R14 ;  /* 0x000000ffff567224 */ /* 0x000fce00078e000e */
[----:B------:R-:W-:Y:S05]  /*37800*/  WARPSYNC.COLLECTIVE R15, `(.L_x_3632) ;  /* 0x000000000f087348 */ /* 0x000fea0003c00000 */
[----:B------:R0:W1:Y:S02]  /*37810*/  SHFL.IDX P6, R14, R13, R12, R11 ;  /* 0x0000000c0d0e7389 */ /* 0x00006400000c000b */
[----:B01----:R-:W-:Y:S01]  /*37820*/  ENDCOLLECTIVE ;  /* 0x000000000000791b */ /* 0x003fe20003800000 */
.L_x_3632:
        /* <DEDUP_REMOVED lines=8> */
.L_x_3633:
[----:B------:R-:W-:Y:S02]  /*378b0*/  SEL R52, R71, R82, P0 ;  /* 0x0000005247347207 */ /* 0x000fe40000000000 */
[----:B------:R-:W-:Y:S01]  /*378c0*/  SEL R71, R82, R71, P0 ;  /* 0x0000004752477207 */ /* 0x000fe20000000000 */
[----:B------:R-:W-:Y:S02]  /*378d0*/  IMAD.MOV.U32 R13, RZ, RZ, R79 ;  /* 0x000000ffff0d7224 */ /* 0x000fe400078e004f */
[----:B------:R-:W-:-:S07]  /*378e0*/  IMAD.MOV.U32 R83, RZ, RZ, R14 ;  /* 0x000000ffff537224 */ /* 0x000fce00078e000e */
[----:B------:R-:W-:Y:S05]  /*378f0*/  WARPSYNC.COLLECTIVE R15, `(.L_x_3634) ;  /* 0x000000000f087348 */ /* 0x000fea0003c00000 */
[----:B------:R0:W1:Y:S02]  /*37900*/  SHFL.IDX P6, R14, R13, R12, R11 ;  /* 0x0000000c0d0e7389 */ /* 0x00006400000c000b */
[----:B01----:R-:W-:Y:S01]  /*37910*/  ENDCOLLECTIVE ;  /* 0x000000000000791b */ /* 0x003fe20003800000 */
.L_x_3634:
[----:B------:R-:W-:Y:S01]  /*37920*/  IMAD.MOV.U32 R13, RZ, RZ, R94 ;  /* 0x000000ffff0d7224 */ /* 0x000fe200078e005e */
[----:B------:R-:W-:Y:S01]  /*37930*/  MOV R12, R2 ;  /* 0x00000002000c7202 */ /* 0x000fe20000000f00 */
[----:B------:R-:W-:-:S07]  /*37940*/  IMAD.MOV.U32 R79, RZ, RZ, R14 ;  /* 0x000000ffff4f7224 */ /* 0x000fce00078e000e */
[----:B------:R-:W-:Y:S05]  /*37950*/  WARPSYNC.COLLECTIVE R15, `(.L_x_3635) ;  /* 0x000000000f087348 */ /* 0x000fea0003c00000 */
[----:B------:R0:W1:Y:S02]  /*37960*/  SHFL.IDX P6, R14, R13, R12, R11 ;  /* 0x0000000c0d0e7389 */ /* 0x00006400000c000b */
[----:B01----:R-:W-:Y:S01]  /*37970*/  ENDCOLLECTIVE ;  /* 0x000000000000791b */ /* 0x003fe20003800000 */
.L_x_3635:
[----:B------:R-:W-:Y:S02]  /*37980*/  IMAD.MOV.U32 R13, RZ, RZ, R90 ;  /* 0x000000ffff0d7224 */ /* 0x000fe400078e005a */
[----:B------:R-:W-:-:S07]  /*37990*/  IMAD.MOV.U32 R94, RZ, RZ, R14 ;  /* 0x000000ffff5e7224 */ /* 0x000fce00078e000e */
[----:B------:R-:W-:Y:S05]  /*379a0*/  WARPSYNC.COLLECTIVE R15, `(.L_x_3636) ;  /* 0x000000000f087348 */ /* 0x000fea0003c00000 */
[----:B------:R0:W1:Y:S02]  /*379b0*/  SHFL.IDX P6, R14, R13, R12, R11 ;  /* 0x0000000c0d0e7389 */ /* 0x00006400000c000b */
[----:B01----:R-:W-:Y:S01]  /*379c0*/  ENDCOLLECTIVE ;  /* 0x000000000000791b */ /* 0x003fe20003800000 */
.L_x_3636:
        /* <DEDUP_REMOVED lines=8> */
.L_x_3637:
[----:B------:R-:W-:Y:S02]  /*37a50*/  SEL R62, R79, R90, P0 ;  /* 0x0000005a4f3e7207 */ /* 0x000fe40000000000 */
[----:B------:R-:W-:Y:S01]  /*37a60*/  SEL R79, R90, R79, P0 ;  /* 0x0000004f5a4f7207 */ /* 0x000fe20000000000 */
[----:B------:R-:W-:Y:S01]  /*37a70*/  IMAD.MOV.U32 R13, RZ, RZ, R129 ;  /* 0x000000ffff0d7224 */ /* 0x000fe200078e0081 */
[----:B------:R-:W-:-:S07]  /*37a80*/  MOV R87, R14 ;  /* 0x0000000e00577202 */ /* 0x000fce0000000f00 */
[----:B------:R-:W-:Y:S05]  /*37a90*/  WARPSYNC.COLLECTIVE R15, `(.L_x_3638) ;  /* 0x000000000f087348 */ /* 0x000fea0003c00000 */
[----:B------:R0:W1:Y:S02]  /*37aa0*/  SHFL.IDX P6, R14, R13, R12, R11 ;  /* 0x0000000c0d0e7389 */ /* 0x00006400000c000b */
[----:B01----:R-:W-:Y:S01]  /*37ab0*/  ENDCOLLECTIVE ;  /* 0x000000000000791b */ /* 0x003fe20003800000 */
.L_x_3638:
[----:B------:R-:W-:Y:S02]  /*37ac0*/  IMAD.MOV.U32 R13, RZ, RZ, R102 ;  /* 0x000000ffff0d7224 */ /* 0x000fe400078e0066 */
[----:B------:R-:W-:Y:S02]  /*37ad0*/  IMAD.MOV.U32 R12, RZ, RZ, R2 ;  /* 0x000000ffff0c7224 */ /* 0x000fe400078e0002 */
[----:B------:R-:W-:-:S07]  /*37ae0*/  IMAD.MOV.U32 R99, RZ, RZ, R14 ;  /* 0x000000ffff637224 */ /* 0x000fce00078e000e */
[----:B------:R-:W-:Y:S05]  /*37af0*/  WARPSYNC.COLLECTIVE R15, `(.L_x_3639) ;  /* 0x000000000f087348 */ /* 0x000fea0003c00000 */
[----:B------:R0:W1:Y:S02]  /*37b00*/  SHFL.IDX P6, R14, R13, R12, R11 ;  /* 0x0000000c0d0e7389 */ /* 0x00006400000c000b */
[----:B01----:R-:W-:Y:S01]  /*37b10*/  ENDCOLLECTIVE ;  /* 0x000000000000791b */ /* 0x003fe20003800000 */
.L_x_3639:
[----:B------:R-:W-:Y:S01]  /*37b20*/  MOV R13, R98 ;  /* 0x00000062000d7202 */ /* 0x000fe20000000f00 */
[----:B------:R-:W-:-:S07]  /*37b30*/  IMAD.MOV.U32 R102, RZ, RZ, R14 ;  /* 0x000000ffff667224 */ /* 0x000fce00078e000e */
[----:B------:R-:W-:Y:S05]  /*37b40*/  WARPSYNC.COLLECTIVE R15, `(.L_x_3640) ;  /* 0x000000000f087348 */ /* 0x000fea0003c00000 */
[----:B------:R0:W1:Y:S02]  /*37b50*/  SHFL.IDX P6, R14, R13, R12, R11 ;  /* 0x0000000c0d0e7389 */ /* 0x00006400000c000b */
[----:B01----:R-:W-:Y:S01]  /*37b60*/  ENDCOLLECTIVE ;  /* 0x000000000000791b */ /* 0x003fe20003800000 */
.L_x_3640:
        /* <DEDUP_REMOVED lines=8> */
.L_x_3641:
[----:B------:R-:W-:Y:S02]  /*37bf0*/  SEL R74, R99, R98, P0 ;  /* 0x00000062634a7207 */ /* 0x000fe40000000000 */
[----:B------:R-:W-:Y:S01]  /*37c00*/  SEL R98, R98, R99, P0 ;  /* 0x0000006362627207 */ /* 0x000fe20000000000 */
[----:B------:R-:W-:Y:S02]  /*37c10*/  IMAD.MOV.U32 R13, RZ, RZ, R103 ;  /* 0x000000ffff0d7224 */ /* 0x000fe400078e0067 */
[----:B------:R-:W-:-:S07]  /*37c20*/  IMAD.MOV.U32 R91, RZ, RZ, R14 ;  /* 0x000000ffff5b7224 */ /* 0x000fce00078e000e */
[----:B------:R-:W-:Y:S05]  /*37c30*/  WARPSYNC.COLLECTIVE R15, `(.L_x_3642) ;  /* 0x000000000f087348 */ /* 0x000fea0003c00000 */
[----:B------:R0:W1:Y:S02]  /*37c40*/  SHFL.IDX P6, R14, R13, R12, R11 ;  /* 0x0000000c0d0e7389 */ /* 0x00006400000c000b */
[----:B01----:R-:W-:Y:S01]  /*37c50*/  ENDCOLLECTIVE ;  /* 0x000000000000791b */ /* 0x003fe20003800000 */
.L_x_3642:
[----:B------:R-:W-:Y:S02]  /*37c60*/  IMAD.MOV.U32 R13, RZ, RZ, R110 ;  /* 0x000000ffff0d7224 */ /* 0x000fe400078e006e */
[----:B------:R-:W-:Y:S01]  /*37c70*/  IMAD.MOV.U32 R12, RZ, RZ, R2 ;  /* 0x000000ffff0c7224 */ /* 0x000fe200078e0002 */
[----:B------:R-:W-:-:S07]  /*37c80*/  MOV R106, R14 ;  /* 0x0000000e006a7202 */ /* 0x000fce0000000f00 */
[----:B------:R-:W-:Y:S05]  /*37c90*/  WARPSYNC.COLLECTIVE R15, `(.L_x_3643) ;  /* 0x000000000f087348 */ /* 0x000fea0003c00000 */
[----:B------:R0:W1:Y:S02]  /*37ca0*/  SHFL.IDX P6, R14, R13, R12, R11 ;  /* 0x0000000c0d0e7389 */ /* 0x00006400000c000b */
[----:B01----:R-:W-:Y:S01]  /*37cb0*/  ENDCOLLECTIVE ;  /* 0x000000000000791b */ /* 0x003fe20003800000 */
.L_x_3643:
[----:B------:R-:W-:Y:S02]  /*37cc0*/  IMAD.MOV.U32 R13, RZ, RZ, R107 ;  /* 0x000000ffff0d7224 */ /* 0x000fe400078e006b */
[----:B------:R-:W-:-:S07]  /*37cd0*/  IMAD.MOV.U32 R110, RZ, RZ, R14 ;  /* 0x000000ffff6e7224 */ /* 0x000fce00078e000e */
[----:B------:R-:W-:Y:S05]  /*37ce0*/  WARPSYNC.COLLECTIVE R15, `(.L_x_3644) ;  /* 0x000000000f087348 */ /* 0x000fea0003c00000 */
[----:B------:R0:W1:Y:S02]  /*37cf0*/  SHFL.IDX P6, R14, R13, R12, R11 ;  /* 0x0000000c0d0e7389 */ /* 0x00006400000c000b */
[----:B01----:R-:W-:Y:S01]  /*37d00*/  ENDCOLLECTIVE ;  /* 0x000000000000791b */ /* 0x003fe20003800000 */
.L_x_3644:
        /* <DEDUP_REMOVED lines=8> */
.L_x_3645:
[----:B------:R-:W-:Y:S02]  /*37d90*/  SEL R78, R106, R103, P0 ;  /* 0x000000676a4e7207 */ /* 0x000fe40000000000 */
[----:B------:R-:W-:Y:S01]  /*37da0*/  SEL R103, R103, R106, P0 ;  /* 0x0000006a67677207 */ /* 0x000fe20000000000 */
[----:B------:R-:W-:Y:S02]  /*37db0*/  IMAD.MOV.U32 R13, RZ, RZ, R111 ;  /* 0x000000ffff0d7224 */ /* 0x000fe400078e006f */
[----:B------:R-:W-:-:S07]  /*37dc0*/  IMAD.MOV.U32 R114, RZ, RZ, R14 ;  /* 0x000000ffff727224 */ /* 0x000fce00078e000e */
[----:B------:R-:W-:Y:S05]  /*37dd0*/  WARPSYNC.COLLECTIVE R15, `(.L_x_3646) ;  /* 0x000000000f087348 */ /* 0x000fea0003c00000 */
[----:B------:R0:W1:Y:S02]  /*37de0*/  SHFL.IDX P6, R14, R13, R12, R11 ;  /* 0x0000000c0d0e7389 */ /* 0x00006400000c000b */
[----:B01----:R-:W-:Y:S01]  /*37df0*/  ENDCOLLECTIVE ;  /* 0x000000000000791b */ /* 0x003fe20003800000 */
.L_x_3646:
[----:B------:R-:W-:Y:S01]  /*37e00*/  IMAD.MOV.U32 R13, RZ, RZ, R118 ;  /* 0x000000ffff0d7224 */ /* 0x000fe200078e0076 */
[----:B------:R-:W-:Y:S01]  /*37e10*/  MOV R12, R2 ;  /* 0x00000002000c7202 */ /* 0x000fe20000000f00 */
[----:B------:R-:W-:-:S07]  /*37e20*/  IMAD.MOV.U32 R111, RZ, RZ, R14 ;  /* 0x000000ffff6f7224 */ /* 0x000fce00078e000e */
[----:B------:R-:W-:Y:S05]  /*37e30*/  WARPSYNC.COLLECTIVE R15, `(.L_x_3647) ;  /* 0x000000000f087348 */ /* 0x000fea0003c00000 */
[----:B------:R0:W1:Y:S02]  /*37e40*/  SHFL.IDX P6, R14, R13, R12, R11 ;  /* 0x0000000c0d0e7389 */ /* 0x00006400000c000b */
[----:B01----:R-:W-:Y:S01]  /*37e50*/  ENDCOLLECTIVE ;  /* 0x000000000000791b */ /* 0x003fe20003800000 */
.L_x_3647:
[----:B------:R-:W-:Y:S02]  /*37e60*/  IMAD.MOV.U32 R13, RZ, RZ, R115 ;  /* 0x000000ffff0d7224 */ /* 0x000fe400078e0073 */
[----:B------:R-:W-:-:S07]  /*37e70*/  IMAD.MOV.U32 R118, RZ, RZ, R14 ;  /* 0x000000ffff767224 */ /* 0x000fce00078e000e */
[----:B------:R-:W-:Y:S05]  /*37e80*/  WARPSYNC.COLLECTIVE R15, `(.L_x_3648) ;  /* 0x000000000f087348 */ /* 0x000fea0003c00000 */
[----:B------:R0:W1:Y:S02]  /*37e90*/  SHFL.IDX P6, R14, R13, R12, R11 ;  /* 0x0000000c0d0e7389 */ /* 0x00006400000c000b */
[----:B01----:R-:W-:Y:S01]  /*37ea0*/  ENDCOLLECTIVE ;  /* 0x000000000000791b */ /* 0x003fe20003800000 */
.L_x_3648:
        /* <DEDUP_REMOVED lines=8> */
.L_x_3649:
[----:B------:R-:W-:Y:S02]  /*37f30*/  SEL R82, R111, R107, P0 ;  /* 0x0000006b6f527207 */ /* 0x000fe40000000000 */
[----:B------:R-:W-:Y:S01]  /*37f40*/  SEL R107, R107, R111, P0 ;  /* 0x0000006f6b6b7207 */ /* 0x000fe20000000000 */
[----:B------:R-:W-:Y:S01]  /*37f50*/  IMAD.MOV.U32 R13, RZ, RZ, R119 ;  /* 0x000000ffff0d7224 */ /* 0x000fe200078e0077 */
[----:B------:R-:W-:-:S07]  /*37f60*/  MOV R122, R14 ;  /* 0x0000000e007a7202 */ /* 0x000fce0000000f00 */
[----:B------:R-:W-:Y:S05]  /*37f70*/  WARPSYNC.COLLECTIVE R15, `(.L_x_3650) ;  /* 0x000000000f087348 */ /* 0x000fea0003c00000 */
[----:B------:R0:W1:Y:S02]  /*37f80*/  SHFL.IDX P6, R14, R13, R12, R11 ;  /* 0x0000000c0d0e7389 */ /* 0x00006400000c000b */
[----:B01----:R-:W-:Y:S01]  /*37f90*/  ENDCOLLECTIVE ;  /* 0x000000000000791b */ /* 0x003fe20003800000 */
.L_x_3650:
[----:B------:R-:W-:Y:S02]  /*37fa0*/  IMAD.MOV.U32 R13, RZ, RZ, R126 ;  /* 0x000000ffff0d7224 */ /* 0x000fe400078e007e */
[----:B------:R-:W-:Y:S02]  /*37fb0*/  IMAD.MOV.U32 R12, RZ, RZ, R2 ;  /* 0x000000ffff0c7224 */ /* 0x000fe400078e0002 */
[----:B------:R-:W-:-:S07]  /*37fc0*/  IMAD.MOV.U32 R119, RZ, RZ, R14 ;  /* 0x000000ffff777224 */ /* 0x000fce00078e000e */
[----:B------:R-:W-:Y:S05]  /*37fd0*/  WARPSYNC.COLLECTIVE R15, `(.L_x_3651) ;  /* 0x000000000f087348 */ /* 0x000fea0003c00000 */
[----:B------:R0:W1:Y:S02]  /*37fe0*/  SHFL.IDX P6, R14, R13, R12, R11 ;  /* 0x0000000c0d0e7389 */ /* 0x00006400000c000b */
[----:B01----:R-:W-:Y:S01]  /*37ff0*/  ENDCOLLECTIVE ;  /* 0x000000000000791b */ /* 0x003fe20003800000 */
.L_x_3651:
[----:B------:R-:W-:Y:S01]  /*38000*/  MOV R13, R123 ;  /* 0x0000007b000d7202 */ /* 0x000fe20000000f00 */
[----:B------:R-:W-:-:S07]  /*38010*/  IMAD.MOV.U32 R126, RZ, RZ, R14 ;  /* 0x000000ffff7e7224 */ /* 0x000fce00078e000e */
[----:B------:R-:W-:Y:S05]  /*38020*/  WARPSYNC.COLLECTIVE R15, `(.L_x_3652) ;  /* 0x000000000f087348 */ /* 0x000fea0003c00000 */
[----:B------:R0:W1:Y:S02]  /*38030*/  SHFL.IDX P6, R14, R13, R12, R11 ;  /* 0x0000000c0d0e7389 */ /* 0x00006400000c000b */
[----:B01----:R-:W-:Y:S01]  /*38040*/  ENDCOLLECTIVE ;  /* 0x000000000000791b */ /* 0x003fe20003800000 */
.L_x_3652:
        /* <DEDUP_REMOVED lines=8> */
.L_x_3653:
[----:B------:R-:W-:Y:S02]  /*380d0*/  SEL R86, R119, R115, P0 ;  /* 0x0000007377567207 */ /* 0x000fe40000000000 */
[----:B------:R-:W-:Y:S01]  /*380e0*/  SEL R115, R115, R119, P0 ;  /* 0x0000007773737207 */ /* 0x000fe20000000000 */
[----:B------:R-:W-:Y:S02]  /*380f0*/  IMAD.MOV.U32 R13, RZ, RZ, R127 ;  /* 0x000000ffff0d7224 */ /* 0x000fe400078e007f */
[----:B------:R-:W-:-:S07]  /*38100*/  IMAD.MOV.U32 R125, RZ, RZ, R14 ;  /* 0x000000ffff7d7224 */ /* 0x000fce00078e000e */
[----:B------:R-:W-:Y:S05]  /*38110*/  WARPSYNC.COLLECTIVE R15, `(.L_x_3654) ;  /* 0x000000000f087348 */ /* 0x000fea0003c00000 */
[----:B------:R0:W1:Y:S02]  /*38120*/  SHFL.IDX P6, R14, R13, R12, R11 ;  /* 0x0000000c0d0e7389 */ /* 0x00006400000c000b */
[----:B01----:R-:W-:Y:S01]  /*38130*/  ENDCOLLECTIVE ;  /* 0x000000000000791b */ /* 0x003fe20003800000 */
.L_x_3654:
[----:B------:R-:W-:Y:S02]  /*38140*/  IMAD.MOV.U32 R13, RZ, RZ, R134 ;  /* 0x000000ffff0d7224 */ /* 0x000fe400078e0086 */
[----:B------:R-:W-:Y:S01]  /*38150*/  IMAD.MOV.U32 R12, RZ, RZ, R2 ;  /* 0x000000ffff0c7224 */ /* 0x000fe200078e0002 */
[----:B------:R-:W-:-:S07]  /*38160*/  MOV R123, R14 ;  /* 0x0000000e007b7202 */ /* 0x000fce0000000f00 */
[----:B------:R-:W-:Y:S05]  /*38170*/  WARPSYNC.COLLECTIVE R15, `(.L_x_3655) ;  /* 0x000000000f087348 */ /* 0x000fea0003c00000 */
[----:B------:R0:W1:Y:S02]  /*38180*/  SHFL.IDX P6, R14, R13, R12, R11 ;  /* 0x0000000c0d0e7389 */ /* 0x00006400000c000b */
[----:B01----:R-:W-:Y:S01]  /*38190*/  ENDCOLLECTIVE ;  /* 0x000000000000791b */ /* 0x003fe20003800000 */
.L_x_3655:
[----:B------:R-:W-:Y:S02]  /*381a0*/  IMAD.MOV.U32 R13, RZ, RZ, R130 ;  /* 0x000000ffff0d7224 */ /* 0x000fe400078e0082 */
[----:B------:R-:W-:-:S07]  /*381b0*/  IMAD.MOV.U32 R134, RZ, RZ, R14 ;  /* 0x000000ffff867224 */ /* 0x000fce00078e000e */
[----:B------:R-:W-:Y:S05]  /*381c0*/  WARPSYNC.COLLECTIVE R15, `(.L_x_3656) ;  /* 0x000000000f087348 */ /* 0x000fea0003c00000 */
[----:B------:R0:W1:Y:S02]  /*381d0*/  SHFL.IDX P6, R14, R13, R12, R11 ;  /* 0x0000000c0d0e7389 */ /* 0x00006400000c000b */
[----:B01----:R-:W-:Y:S01]  /*381e0*/  ENDCOLLECTIVE ;  /* 0x000000000000791b */ /* 0x003fe20003800000 */
.L_x_3656:
        /* <DEDUP_REMOVED lines=8> */
.L_x_3657:
[----:B------:R-:W-:Y:S02]  /*38270*/  SEL R90, R123, R127, P0 ;  /* 0x0000007f7b5a7207 */ /* 0x000fe40000000000 */
[----:B------:R-:W-:Y:S01]  /*38280*/  SEL R123, R127, R123, P0 ;  /* 0x0000007b7f7b7207 */ /* 0x000fe20000000000 */
[----:B------:R-:W-:Y:S02]  /*38290*/  IMAD.MOV.U32 R13, RZ, RZ, R133 ;  /* 0x000000ffff0d7224 */ /* 0x000fe400078e0085 */
[----:B------:R-:W-:-:S07]  /*382a0*/  IMAD.MOV.U32 R131, RZ, RZ, R14 ;  /* 0x000000ffff837224 */ /* 0x000fce00078e000e */
[----:B------:R-:W-:Y:S05]  /*382b0*/  WARPSYNC.COLLECTIVE R15, `(.L_x_3658) ;  /* 0x000000000f087348 */ /* 0x000fea0003c00000 */
[----:B------:R0:W1:Y:S02]  /*382c0*/  SHFL.IDX P6, R14, R13, R12, R11 ;  /* 0x0000000c0d0e7389 */ /* 0x00006400000c000b */
[----:B01----:R-:W-:Y:S01]  /*382d0*/  ENDCOLLECTIVE ;  /* 0x000000000000791b */ /* 0x003fe20003800000 */
.L_x_3658:
[----:B------:R-:W-:Y:S01]  /*382e0*/  IMAD.MOV.U32 R13, RZ, RZ, R142 ;  /* 0x000000ffff0d7224 */ /* 0x000fe200078e008e */
[----:B------:R-:W-:Y:S01]  /*382f0*/  MOV R12, R2 ;  /* 0x00000002000c7202 */ /* 0x000fe20000000f00 */
[----:B------:R-:W-:-:S07]  /*38300*/  IMAD.MOV.U32 R130, RZ, RZ, R14 ;  /* 0x000000ffff827224 */ /* 0x000fce00078e000e */
[----:B------:R-:W-:Y:S05]  /*38310*/  WARPSYNC.COLLECTIVE R15, `(.L_x_3659) ;  /* 0x000000000f087348 */ /* 0x000fea0003c00000 */
[----:B------:R0:W1:Y:S02]  /*38320*/  SHFL.IDX P6, R14, R13, R12, R11 ;  /* 0x0000000c0d0e7389 */ /* 0x00006400000c000b */
[----:B01----:R-:W-:Y:S01]  /*38330*/  ENDCOLLECTIVE ;  /* 0x000000000000791b */ /* 0x003fe20003800000 */
.L_x_3659:
[----:B------:R-:W-:Y:S02]  /*38340*/  IMAD.MOV.U32 R13, RZ, RZ, R138 ;  /* 0x000000ffff0d7224 */ /* 0x000fe400078e008a */
[----:B------:R-:W-:-:S07]  /*38350*/  IMAD.MOV.U32 R142, RZ, RZ, R14 ;  /* 0x000000ffff8e7224 */ /* 0x000fce00078e000e */
[----:B------:R-:W-:Y:S05]  /*38360*/  WARPSYNC.COLLECTIVE R15, `(.L_x_3660) ;  /* 0x000000000f087348 */ /* 0x000fea0003c00000 */
[----:B------:R0:W1:Y:S02]  /*38370*/  SHFL.IDX P6, R14, R13, R12, R11 ;  /* 0x0000000c0d0e7389 */ /* 0x00006400000c000b */
[----:B01----:R-:W-:Y:S01]  /*38380*/  ENDCOLLECTIVE ;  /* 0x000000000000791b */ /* 0x003fe20003800000 */
.L_x_3660:
        /* <DEDUP_REMOVED lines=8> */
.L_x_3661:
[----:B------:R-:W-:Y:S02]  /*38410*/  SEL R96, R130, R129, P0 ;  /* 0x0000008182607207 */ /* 0x000fe40000000000 */
[----:B------:R-:W-:Y:S01]  /*38420*/  SEL R129, R129, R130, P0 ;  /* 0x0000008281817207 */ /* 0x000fe20000000000 */
[----:B------:R-:W-:Y:S01]  /*38430*/  IMAD.MOV.U32 R13, RZ, RZ, R208 ;  /* 0x000000ffff0d7224 */ /* 0x000fe200078e00d0 */
[----:B------:R-:W-:-:S07]  /*38440*/  MOV R95, R14 ;  /* 0x0000000e005f7202 */ /* 0x000fce0000000f00 */
[----:B------:R-:W-:Y:S05]  /*38450*/  WARPSYNC.COLLECTIVE R15, `(.L_x_3662) ;  /* 0x000000000f087348 */ /* 0x000fea0003c00000 */
[----:B------:R0:W1:Y:S02]  /*38460*/  SHFL.IDX P6, R14, R13, R12, R11 ;  /* 0x0000000c0d0e7389 */ /* 0x00006400000c000b */
[----:B01----:R-:W-:Y:S01]  /*38470*/  ENDCOLLECTIVE ;  /* 0x000000000000791b */ /* 0x003fe20003800000 */
.L_x_3662:
[----:B------:R-:W-:Y:S02]  /*38480*/  IMAD.MOV.U32 R13, RZ, RZ, R150 ;  /* 0x000000ffff0d7224 */ /* 0x000fe400078e0096 */
[----:B------:R-:W-:Y:S02]  /*38490*/  IMAD.MOV.U32 R12, RZ, RZ, R2 ;  /* 0x000000ffff0c7224 */ /* 0x000fe400078e0002 */
[----:B------:R-:W-:-:S07]  /*384a0*/  IMAD.MOV.U32 R63, RZ, RZ, R14 ;  /* 0x000000ffff3f7224 */ /* 0x000fce00078e000e */
[----:B------:R-:W-:Y:S05]  /*384b0*/  WARPSYNC.COLLECTIVE R15, `(.L_x_3663) ;  /* 0x000000000f087348 */ /* 0x000fea0003c00000 */
[----:B------:R0:W1:Y:S02]  /*384c0*/  SHFL.IDX P6, R14, R13, R12, R11 ;  /* 0x0000000c0d0e7389 */ /* 0x00006400000c000b */
[----:B01----:R-:W-:Y:S01]  /*384d0*/  ENDCOLLECTIVE ;  /* 0x000000000000791b */ /* 0x003fe20003800000 */
.L_x_3663:
[----:B------:R-:W-:Y:S01]  /*384e0*/  MOV R13, R209 ;  /* 0x000000d1000d7202 */ /* 0x000fe20000000f00 */
[----:B------:R-:W-:-:S07]  /*384f0*/  IMAD.MOV.U32 R150, RZ, RZ, R14 ;  /* 0x000000ffff967224 */ /* 0x000fce00078e000e */
[----:B------:R-:W-:Y:S05]  /*38500*/  WARPSYNC.COLLECTIVE R15, `(.L_x_3664) ;  /* 0x000000000f087348 */ /* 0x000fea0003c00000 */
[----:B------:R0:W1:Y:S02]  /*38510*/  SHFL.IDX P6, R14, R13, R12, R11 ;  /* 0x0000000c0d0e7389 */ /* 0x00006400000c000b */
[----:B01----:R-:W-:Y:S01]  /*38520*/  ENDCOLLECTIVE ;  /* 0x000000000000791b */ /* 0x003fe20003800000 */
.L_x_3664:
[----:B------:R-:W-:Y:S02]  /*38530*/  IMAD.MOV.U32 R11, RZ, RZ, RZ ;  /* 0x000000ffff0b7224 */ /* 0x000fe400078e00ff */
[----:B------:R-:W-:Y:S01]  /*38540*/  IMAD.MOV.U32 R0, RZ, RZ, R14 ;  /* 0x000000ffff007224 */ /* 0x000fe200078e000e */
[----:B------:R-:W-:Y:S06]  /*38550*/  BRA `(.L_x_3665) ;  /* 0xfffffeb400b47947 */ /* 0x000fec000383ffff */
.L_x_3265:
[----:B------:R-:W-:Y:S01]  /*38560*/  IMAD.MOV.U32 R13, RZ, RZ, R32 ;  /* 0x000000ffff0d7224 */ /* 0x000fe200078e0020 */
[----:B------:R-:W-:Y:S01]  /*38570*/  MOV R15, 0xffffffff ;  /* 0xffffffff000f7802 */ /* 0x000fe20000000f00 */
[----:B------:R-:W-:Y:S02]  /*38580*/  IMAD.MOV.U32 R12, RZ, RZ, RZ ;  /* 0x000000ffff0c7224 */ /* 0x000fe400078e00ff */
[----:B------:R-:W-:-:S07]  /*38590*/  IMAD.MOV.U32 R11, RZ, RZ, 0x181f ;  /* 0x0000181fff0b7424 */ /* 0x000fce00078e00ff */
[----:B-----5:R-:W-:Y:S05]  /*385a0*/  WARPSYNC.COLLECTIVE R15, `(.L_x_3666) ;  /* 0x000000000f087348 */ /* 0x020fea0003c00000 */
[----:B------:R0:W1:Y:S02]  /*385b0*/  SHFL.IDX P6, R14, R13, R12, R11 ;  /* 0x0000000c0d0e7389 */ /* 0x00006400000c000b */
[----:B01---5:R-:W-:Y:S01]  /*385c0*/  ENDCOLLECTIVE ;  /* 0x000000000000791b */ /* 0x023fe20003800000 */
.L_x_3666:
[----:B------:R-:W-:Y:S02]  /*385d0*/  IMAD.MOV.U32 R13, RZ, RZ, R20 ;  /* 0x000000ffff0d7224 */ /* 0x000fe400078e0014 */
[----:B------:R-:W-:-:S07]  /*385e0*/  IMAD.MOV.U32 R21, RZ, RZ, R14 ;  /* 0x000000ffff157224 */ /* 0x000fce00078e000e */
[----:B------:R-:W-:Y:S05]  /*385f0*/  WARPSYNC.COLLECTIVE R15, `(.L_x_3667) ;  /* 0x000000000f087348 */ /* 0x000fea0003c00000 */
[----:B------:R0:W1:Y:S02]  /*38600*/  SHFL.IDX P6, R14, R13, R12, R11 ;  /* 0x0000000c0d0e7389 */ /* 0x00006400000c000b */
[----:B01----:R-:W-:Y:S01]  /*38610*/  ENDCOLLECTIVE ;  /* 0x000000000000791b */ /* 0x003fe20003800000 */
.L_x_3667:
[----:B------:R-:W-:Y:S05]  /*38620*/  BRA `(.L_x_3668) ;  /* 0xfffffec800c47947 */ /* 0x000fea000383ffff */
.L_x_3268:
        /* <DEDUP_REMOVED lines=8> */
.L_x_3670:
[----:B------:R-:W-:Y:S05]  /*386b0*/  BSYNC B1 ;  /* 0x0000000000017941 */ /* 0x000fea0003800000 */
.L_x_3669:
        /* <DEDUP_REMOVED lines=8> */
.L_x_3671:
[----:B------:R-:W-:Y:S05]  /*38740*/  BRA `(.L_x_3672) ;  /* 0xfffffec800f47947 */ /* 0x000fea000383ffff */
.L_x_3271:
[----:B------:R-:W-:Y:S01]  /*38750*/  BSSY B1, `(.L_x_3673) ;  /* 0x0000008000017945 */ /* 0x000fe20003800000 */
[----:B------:R-:W-:Y:S01]  /*38760*/  MOV R13, R32 ;  /* 0x00000020000d7202 */ /* 0x000fe20000000f00 */
[----:B------:R-:W-:Y:S02]  /*38770*/  IMAD.MOV.U32 R12, RZ, RZ, 0x2 ;  /* 0x00000002ff0c7424 */ /* 0x000fe400078e00ff */
[----:B------:R-:W-:Y:S02]  /*38780*/  IMAD.MOV.U32 R11, RZ, RZ, 0x181f ;  /* 0x0000181fff0b7424 */ /* 0x000fe400078e00ff */
[----:B------:R-:W-:-:S07]  /*38790*/  IMAD.MOV.U32 R15, RZ, RZ, -0x1 ;  /* 0xffffffffff0f7424 */ /* 0x000fce00078e00ff */
[----:B0123-5:R-:W-:Y:S05]  /*387a0*/  WARPSYNC.COLLECTIVE R15, `(.L_x_3674) ;  /* 0x000000000f087348 */ /* 0x02ffea0003c00000 */
[----:B--2---:R2:W4:Y:S02]  /*387b0*/  SHFL.IDX P6, R14, R13, R12, R11 ;  /* 0x0000000c0d0e7389 */ /* 0x00452400000c000b */
[----:B012345:R-:W-:Y:S01]  /*387c0*/  ENDCOLLECTIVE ;  /* 0x000000000000791b */ /* 0x03ffe20003800000 */
.L_x_3674:
[----:B------:R-:W-:Y:S05]  /*387d0*/  BSYNC B1 ;  /* 0x0000000000017941 */ /* 0x000fea0003800000 */
.L_x_3673:
        /* <DEDUP_REMOVED lines=8> */
.L_x_3675:
[----:B------:R-:W-:Y:S05]  /*38860*/  BRA `(.L_x_3676) ;  /* 0xfffffecc00287947 */ /* 0x000fea000383ffff */
.L_x_3274:
        /* <DEDUP_REMOVED lines=8> */
.L_x_3678:
[----:B------:R-:W-:Y:S05]  /*388f0*/  BSYNC B1 ;  /* 0x0000000000017941 */ /* 0x000fea0003800000 */
.L_x_3677:
        /* <DEDUP_REMOVED lines=8> */
.L_x_3679:
[----:B------:R-:W-:Y:S05]  /*38980*/  BRA `(.L_x_3680) ;  /* 0xfffffecc005c7947 */ /* 0x000fea000383ffff */
.L_x_3276:
[----:B------:R-:W-:Y:S01]  /*38990*/  MOV R13, R41 ;  /* 0x00000029000d7202 */ /* 0x000fe20000000f00 */
[----:B------:R-:W-:Y:S02]  /*389a0*/  IMAD.MOV.U32 R12, RZ, RZ, RZ ;  /* 0x000000ffff0c7224 */ /* 0x000fe400078e00ff */
[----:B------:R-:W-:Y:S02]  /*389b0*/  IMAD.MOV.U32 R11, RZ, RZ, 0x1c1f ;  /* 0x00001c1fff0b7424 */ /* 0x000fe400078e00ff */
[----:B------:R-:W-:-:S07]  /*389c0*/  IMAD.MOV.U32 R15, RZ, RZ, -0x1 ;  /* 0xffffffffff0f7424 */ /* 0x000fce00078e00ff */
[----:B------:R-:W-:Y:S05]  /*389d0*/  WARPSYNC.COLLECTIVE R15, `(.L_x_3681) ;  /* 0x000000000f087348 */ /* 0x000fea0003c00000 */
[----:B------:R0:W1:Y:S02]  /*389e0*/  SHFL.IDX P6, R14, R13, R12, R11 ;  /* 0x0000000c0d0e7389 */ /* 0x00006400000c000b */
[----:B01----:R-:W-:Y:S01]  /*389f0*/  ENDCOLLECTIVE ;  /* 0x000000000000791b */ /* 0x003fe20003800000 */
.L_x_3681:
[----:B------:R-:W-:Y:S02]  /*38a00*/  IMAD.MOV.U32 R13, RZ, RZ, R40 ;  /* 0x000000ffff0d7224 */ /* 0x000fe400078e0028 */
[----:B------:R-:W-:-:S07]  /*38a10*/  IMAD.MOV.U32 R42, RZ, RZ, R14 ;  /* 0x000000ffff2a7224 */ /* 0x000fce00078e000e */
[----:B------:R-:W-:Y:S05]  /*38a20*/  WARPSYNC.COLLECTIVE R15, `(.L_x_3682) ;  /* 0x000000000f087348 */ /* 0x000fea0003c00000 */
[----:B------:R0:W1:Y:S02]  /*38a30*/  SHFL.IDX P6, R14, R13, R12, R11 ;  /* 0x0000000c0d0e7389 */ /* 0x00006400000c000b */
[----:B01----:R-:W-:Y:S01]  /*38a40*/  ENDCOLLECTIVE ;  /* 0x000000000000791b */ /* 0x003fe20003800000 */
.L_x_3682:
[----:B------:R-:W-:Y:S01]  /*38a50*/  MOV R11, R14 ;  /* 0x0000000e000b7202 */ /* 0x000fe20000000f00 */
[----:B------:R-:W-:Y:S06]  /*38a60*/  BRA `(.L_x_3683) ;  /* 0xfffffed000487947 */ /* 0x000fec000383ffff */
.L_x_3279:
[----:B------:R-:W-:Y:S01]  /*38a70*/  BSSY B1, `(.L_x_3684) ;  /* 0x0000008000017945 */ /* 0x000fe20003800000 */
[----:B------:R-:W-:Y:S02]  /*38a80*/  IMAD.MOV.U32 R13, RZ, RZ, R41 ;  /* 0x000000ffff0d7224 */ /* 0x000fe400078e0029 */
[----:B------:R-:W-:Y:S02]  /*38a90*/  IMAD.MOV.U32 R12, RZ, RZ, 0x1 ;  /* 0x00000001ff0c7424 */ /* 0x000fe400078e00ff */
[----:B--2---:R-:W-:Y:S02]  /*38aa0*/  IMAD.MOV.U32 R11, RZ, RZ, 0x1c1f ;  /* 0x00001c1fff0b7424 */ /* 0x004fe400078e00ff */
[----:B------:R-:W-:-:S07]  /*38ab0*/  IMAD.MOV.U32 R15, RZ, RZ, -0x1 ;  /* 0xffffffffff0f7424 */ /* 0x000fce00078e00ff */
[----:B01-3--:R-:W-:Y:S05]  /*38ac0*/  WARPSYNC.COLLECTIVE R15, `(.L_x_3685) ;  /* 0x000000000f087348 */ /* 0x00bfea0003c00000 */
[----:B------:R2:W4:Y:S02]  /*38ad0*/  SHFL.IDX P6, R14, R13, R12, R11 ;  /* 0x0000000c0d0e7389 */ /* 0x00052400000c000b */
[----:B01234-:R-:W-:Y:S01]  /*38ae0*/  ENDCOLLECTIVE ;  /* 0x000000000000791b */ /* 0x01ffe20003800000 */
.L_x_3685:
[----:B------:R-:W-:Y:S05]  /*38af0*/  BSYNC B1 ;  /* 0x0000000000017941 */ /* 0x000fea0003800000 */
.L_x_3684:
        /* <DEDUP_REMOVED lines=8> */
.L_x_3686:
[----:B------:R-:W-:Y:S01]  /*38b80*/  IMAD.MOV.U32 R40, RZ, RZ, R14 ;  /* 0x000000ffff287224 */ /* 0x000fe200078e000e */
[----:B------:R-:W-:Y:S06]  /*38b90*/  BRA `(.L_x_3687) ;  /* 0xfffffee000087947 */ /* 0x000fec000383ffff */
.L_x_3283:
[----:B------:R-:W-:Y:S01]  /*38ba0*/  IMAD.MOV.U32 R13, RZ, RZ, R2 ;  /* 0x000000ffff0d7224 */ /* 0x000fe200078e0002 */
[----:B------:R-:W-:Y:S01]  /*38bb0*/  MOV R12, RZ ;  /* 0x000000ff000c7202 */ /* 0x000fe20000000f00 */
[----:B------:R-:W-:Y:S02]  /*38bc0*/  IMAD.MOV.U32 R11, RZ, RZ, 0x181f ;  /* 0x0000181fff0b7424 */ /* 0x000fe400078e00ff */
[----:B------:R-:W-:-:S07]  /*38bd0*/  IMAD.MOV.U32 R15, RZ, RZ, -0x1 ;  /* 0xffffffffff0f7424 */ /* 0x000fce00078e00ff */
[----:B------:R-:W-:Y:S05]  /*38be0*/  WARPSYNC.COLLECTIVE R15, `(.L_x_3688) ;  /* 0x000000000f087348 */ /* 0x000fea0003c00000 */
[----:B------:R0:W1:Y:S02]  /*38bf0*/  SHFL.IDX P6, R14, R13, R12, R11 ;  /* 0x0000000c0d0e7389 */ /* 0x00006400000c000b */
[----:B01----:R-:W-:Y:S01]  /*38c00*/  ENDCOLLECTIVE ;  /* 0x000000000000791b */ /* 0x003fe20003800000 */
.L_x_3688:
[----:B------:R-:W-:Y:S02]  /*38c10*/  IMAD.MOV.U32 R13, RZ, RZ, R0 ;  /* 0x000000ffff0d7224 */ /* 0x000fe400078e0000 */
[----:B------:R-:W-:-:S07]  /*38c20*/  IMAD.MOV.U32 R3, RZ, RZ, R14 ;  /* 0x000000ffff037224 */ /* 0x000fce00078e000e */
[----:B------:R-:W-:Y:S05]  /*38c30*/  WARPSYNC.COLLECTIVE R15, `(.L_x_3689) ;  /* 0x000000000f087348 */ /* 0x000fea0003c00000 */
[----:B------:R0:W1:Y:S02]  /*38c40*/  SHFL.IDX P6, R14, R13, R12, R11 ;  /* 0x0000000c0d0e7389 */ /* 0x00006400000c000b */
[----:B01----:R-:W-:Y:S01]  /*38c50*/  ENDCOLLECTIVE ;  /* 0x000000000000791b */ /* 0x003fe20003800000 */
.L_x_3689:
[----:B------:R-:W-:Y:S05]  /*38c60*/  BRA `(.L_x_3690) ;  /* 0xfffffefc00f07947 */ /* 0x000fea000383ffff */
.L_x_3286:
[----:B------:R-:W-:Y:S01]  /*38c70*/  BSSY B1, `(.L_x_3691) ;  /* 0x0000008000017945 */ /* 0x000fe20003800000 */
[----:B------:R-:W-:Y:S01]  /*38c80*/  IMAD.MOV.U32 R13, RZ, RZ, R2 ;  /* 0x000000ffff0d7224 */ /* 0x000fe200078e0002 */
[----:B------:R-:W-:Y:S01]  /*38c90*/  MOV R12, 0x1 ;  /* 0x00000001000c7802 */ /* 0x000fe20000000f00 */
[----:B------:R-:W-:Y:S02]  /*38ca0*/  IMAD.MOV.U32 R11, RZ, RZ, 0x181f ;  /* 0x0000181fff0b7424 */ /* 0x000fe400078e00ff */
[----:B-1----:R-:W-:-:S07]  /*38cb0*/  IMAD.MOV.U32 R15, RZ, RZ, -0x1 ;  /* 0xffffffffff0f7424 */ /* 0x002fce00078e00ff */
[----:B0-2---:R-:W-:Y:S05]  /*38cc0*/  WARPSYNC.COLLECTIVE R15, `(.L_x_3692) ;  /* 0x000000000f087348 */ /* 0x005fea0003c00000 */
[----:B--2---:R1:W2:Y:S02]  /*38cd0*/  SHFL.IDX P6, R14, R13, R12, R11 ;  /* 0x0000000c0d0e7389 */ /* 0x0042a400000c000b */
[----:B012---:R-:W-:Y:S01]  /*38ce0*/  ENDCOLLECTIVE ;  /* 0x000000000000791b */ /* 0x007fe20003800000 */
.L_x_3692:
[----:B------:R-:W-:Y:S05]  /*38cf0*/  BSYNC B1 ;  /* 0x0000000000017941 */ /* 0x000fea0003800000 */
.L_x_3691:
        /* <DEDUP_REMOVED lines=8> */
.L_x_3693:
[----:B------:R-:W-:Y:S05]  /*38d80*/  BRA `(.L_x_3694) ;  /* 0xffffff0000247947 */ /* 0x000fea000383ffff */
.L_x_3289:
[----:B------:R-:W-:Y:S01]  /*38d90*/  BSSY B1, `(.L_x_3695) ;  /* 0x0000008000017945 */ /* 0x000fe20003800000 */
[----:B------:R-:W-:Y:S02]  /*38da0*/  IMAD.MOV.U32 R13, RZ, RZ, R2 ;  /* 0x000000ffff0d7224 */ /* 0x000fe400078e0002 */
[----:B------:R-:W-:Y:S02]  /*38db0*/  IMAD.MOV.U32 R12, RZ, RZ, 0x2 ;  /* 0x00000002ff0c7424 */ /* 0x000fe400078e00ff */
[----:B------:R-:W-:Y:S02]  /*38dc0*/  IMAD.MOV.U32 R11, RZ, RZ, 0x181f ;  /* 0x0000181fff0b7424 */ /* 0x000fe400078e00ff */
[----:B--2---:R-:W-:-:S07]  /*38dd0*/  IMAD.MOV.U32 R15, RZ, RZ, -0x1 ;  /* 0xffffffffff0f7424 */ /* 0x004fce00078e00ff */
[----:B01-3--:R-:W-:Y:S05]  /*38de0*/  WARPSYNC.COLLECTIVE R15, `(.L_x_3696) ;  /* 0x000000000f087348 */ /* 0x00bfea0003c00000 */
[----:B------:R2:W4:Y:S02]  /*38df0*/  SHFL.IDX P6, R14, R13, R12, R11 ;  /* 0x0000000c0d0e7389 */ /* 0x00052400000c000b */
[----:B01234-:R-:W-:Y:S01]  /*38e00*/  ENDCOLLECTIVE ;  /* 0x000000000000791b */ /* 0x01ffe20003800000 */
.L_x_3696:
[----:B------:R-:W-:Y:S05]  /*38e10*/  BSYNC B1 ;  /* 0x0000000000017941 */ /* 0x000fea0003800000 */
.L_x_3695:
        /* <DEDUP_REMOVED lines=8> */
.L_x_3697:
[----:B------:R-:W-:Y:S05]  /*38ea0*/  BRA `(.L_x_3698) ;  /* 0xffffff0000587947 */ /* 0x000fea000383ffff */
.L_x_3292:
[----:B------:R-:W-:Y:S01]  /*38eb0*/  BSSY B1, `(.L_x_3699) ;  /* 0x0000008000017945 */ /* 0x000fe20003800000 */
[----:B------:R-:W-:Y:S01]  /*38ec0*/  IMAD.MOV.U32 R13, RZ, RZ, R2 ;  /* 0x000000ffff0d7224 */ /* 0x000fe200078e0002 */
[----:B------:R-:W-:Y:S01]  /*38ed0*/  MOV R12, 0x3 ;  /* 0x00000003000c7802 */ /* 0x000fe20000000f00 */
[----:B------:R-:W-:Y:S02]  /*38ee0*/  IMAD.MOV.U32 R11, RZ, RZ, 0x181f ;  /* 0x0000181fff0b7424 */ /* 0x000fe400078e00ff */
[----:B--2---:R-:W-:-:S07]  /*38ef0*/  IMAD.MOV.U32 R15, RZ, RZ, -0x1 ;  /* 0xffffffffff0f7424 */ /* 0x004fce00078e00ff */
[----:B01-34-:R-:W-:Y:S05]  /*38f00*/  WARPSYNC.COLLECTIVE R15, `(.L_x_3700) ;  /* 0x000000000f087348 */ /* 0x01bfea0003c00000 */
[----:B------:R2:W0:Y:S02]  /*38f10*/  SHFL.IDX P6, R14, R13, R12, R11 ;  /* 0x0000000c0d0e7389 */ /* 0x00042400000c000b */
[----:B01234-:R-:W-:Y:S01]  /*38f20*/  ENDCOLLECTIVE ;  /* 0x000000000000791b */ /* 0x01ffe20003800000 */
.L_x_3700:
[----:B------:R-:W-:Y:S05]  /*38f30*/  BSYNC B1 ;  /* 0x0000000000017941 */ /* 0x000fea0003800000 */
.L_x_3699:
        /* <DEDUP_REMOVED lines=8> */
.L_x_3701:
[----:B------:R-:W-:Y:S05]  /*38fc0*/  BRA `(.L_x_3702) ;  /* 0xffffff00008c7947 */ /* 0x000fea000383ffff */
.L_x_3310:
        /* <DEDUP_REMOVED lines=8> */
[----:B01----:R-:W-:Y:S05]  /*39050*/  WARPSYNC.COLLECTIVE R15, `(.L_x_3704) ;  /* 0x000000000f087348 */ /* 0x003fea0003c00000 */
[----:B------:R2:W3:Y:S02]  /*39060*/  SHFL.IDX P6, R14, R13, R12, R11 ;  /* 0x0000000c0d0e7389 */ /* 0x0004e400000c000b */
[----:B0123--:R-:W-:Y:S01]  /*39070*/  ENDCOLLECTIVE ;  /* 0x000000000000791b */ /* 0x00ffe20003800000 */
.L_x_3704:
[----:B------:R-:W-:Y:S05]  /*39080*/  BSYNC B1 ;  /* 0x0000000000017941 */ /* 0x000fea0003800000 */
.L_x_3703:
[----:B------:R-:W-:Y:S05]  /*39090*/  BRA `(.L_x_3705) ;  /* 0xffffff20001c7947 */ /* 0x000fea000383ffff */
.L_x_3312:
[----:B------:R-:W-:Y:S01]  /*390a0*/  BSSY B1, `(.L_x_3706) ;  /* 0x0000006000017945 */ /* 0x000fe20003800000 */
[----:B------:R-:W-:-:S07]  /*390b0*/  MOV R15, 0xffffffff ;  /* 0xffffffff000f7802 */ /* 0x000fce0000000f00 */
[----:B012---:R-:W-:Y:S05]  /*390c0*/  WARPSYNC.COLLECTIVE R15, `(.L_x_3707) ;  /* 0x000000000f0c7348 */ /* 0x007fea0003c00000 */
[----:B------:R-:W-:Y:S02]  /*390d0*/  ELECT P6, UR62, PT ;  /* 0x00000000003e782f */ /* 0x000fe400038c0000 */
[----:B------:R-:W-:Y:S01]  /*390e0*/  MOV R14, UR62 ;  /* 0x0000003e000e7c02 */ /* 0x000fe20008000f00 */
[----:B012---:R-:W-:Y:S10]  /*390f0*/  ENDCOLLECTIVE ;  /* 0x000000000000791b */ /* 0x007ff40003800000 */
.L_x_3707:
[----:B------:R-:W-:Y:S05]  /*39100*/  BSYNC B1 ;  /* 0x0000000000017941 */ /* 0x000fea0003800000 */
.L_x_3706:
[----:B------:R-:W-:Y:S05]  /*39110*/  BRA `(.L_x_3311) ;  /* 0xffffff2000147947 */ /* 0x000fea000383ffff */
.L_x_3314:
[----:B--2---:R2:W3:Y:S02]  /*39120*/  SYNCS.PHASECHK.TRANS64.TRYWAIT P0, [R22+URZ+0x38820], R6 ;  /* 0x03882006160075a7 */ /* 0x0044e4000800017f */
[----:B---3--:R-:W-:Y:S05]  /*39130*/  @!P0 NANOSLEEP.SYNCS 0x989680 ;  /* 0x009896800000895d */ /* 0x008fea0003900000 */
[----:B------:R-:W3:Y:S02]  /*39140*/  @!P0 SYNCS.PHASECHK.TRANS64 P0, [R22+URZ+0x38820], R6 ;  /* 0x03882006160085a7 */ /* 0x000ee4000800007f */
[----:B---3--:R-:W-:Y:S05]  /*39150*/  @!P0 BRA `(.L_x_3314) ;  /* 0xfffffffc00f08947 */ /* 0x008fea000383ffff */
[----:B------:R-:W-:Y:S05]  /*39160*/  BRA `(.L_x_3708) ;  /* 0xffffff2000247947 */ /* 0x000fea000383ffff */
.L_x_3318:
[----:B0-----:R0:W3:Y:S02]  /*39170*/  SYNCS.PHASECHK.TRANS64.TRYWAIT P0, [R9+URZ+0x388a0], R11 ;  /* 0x0388a00b090075a7 */ /* 0x0010e4000800017f */
[----:B---3--:R-:W-:Y:S05]  /*39180*/  @!P0 NANOSLEEP.SYNCS 0x989680 ;  /* 0x009896800000895d */ /* 0x008fea0003900000 */
[----:B------:R-:W3:Y:S02]  /*39190*/  @!P0 SYNCS.PHASECHK.TRANS64 P0, [R9+URZ+0x388a0], R11 ;  /* 0x0388a00b090085a7 */ /* 0x000ee4000800007f */
[----:B---3--:R-:W-:Y:S05]  /*391a0*/  @!P0 BRA `(.L_x_3318) ;  /* 0xfffffffc00f08947 */ /* 0x008fea000383ffff */
[----:B------:R-:W-:Y:S05]  /*391b0*/  BRA `(.L_x_3709) ;  /* 0xffffff20003c7947 */ /* 0x000fea000383ffff */
.L_x_3324:
[----:B-1----:R1:W2:Y:S02]  /*391c0*/  SYNCS.PHASECHK.TRANS64.TRYWAIT P0, [R9+URZ+0x388c0], R11 ;  /* 0x0388c00b090075a7 */ /* 0x0022a4000800017f */
[----:B--2---:R-:W-:Y:S05]  /*391d0*/  @!P0 NANOSLEEP.SYNCS 0x989680 ;  /* 0x009896800000895d */ /* 0x004fea0003900000 */
[----:B------:R-:W2:Y:S02]  /*391e0*/  @!P0 SYNCS.PHASECHK.TRANS64 P0, [R9+URZ+0x388c0], R11 ;  /* 0x0388c00b090085a7 */ /* 0x000ea4000800007f */
[----:B--2---:R-:W-:Y:S05]  /*391f0*/  @!P0 BRA `(.L_x_3324) ;  /* 0xfffffffc00f08947 */ /* 0x004fea000383ffff */
[----:B------:R-:W-:Y:S05]  /*39200*/  BRA `(.L_x_3710) ;  /* 0xffffff2000f87947 */ /* 0x000fea000383ffff */
.L_x_3332:
[----:B0-----:R0:W1:Y:S02]  /*39210*/  SYNCS.PHASECHK.TRANS64.TRYWAIT P1, [R9+URZ+0x388a0], R8 ;  /* 0x0388a008090075a7 */ /* 0x001064000802017f */
[----:B-1----:R-:W-:Y:S05]  /*39220*/  @!P1 NANOSLEEP.SYNCS 0x989680 ;  /* 0x009896800000995d */ /* 0x002fea0003900000 */
[----:B------:R-:W1:Y:S02]  /*39230*/  @!P1 SYNCS.PHASECHK.TRANS64 P1, [R9+URZ+0x388a0], R8 ;  /* 0x0388a008090095a7 */ /* 0x000e64000802007f */
[----:B-1----:R-:W-:Y:S05]  /*39240*/  @!P1 BRA `(.L_x_3332) ;  /* 0xfffffffc00f09947 */ /* 0x002fea000383ffff */
[----:B------:R-:W-:Y:S05]  /*39250*/  BRA `(.L_x_3711) ;  /* 0xffffff2400f07947 */ /* 0x000fea000383ffff */
.L_x_3338:
[----:B-1----:R1:W2:Y:S02]  /*39260*/  SYNCS.PHASECHK.TRANS64.TRYWAIT P1, [R9+URZ+0x388c0], R8 ;  /* 0x0388c008090075a7 */ /* 0x0022a4000802017f */
[----:B--2---:R-:W-:Y:S05]  /*39270*/  @!P1 NANOSLEEP.SYNCS 0x989680 ;  /* 0x009896800000995d */ /* 0x004fea0003900000 */
[----:B------:R-:W2:Y:S02]  /*39280*/  @!P1 SYNCS.PHASECHK.TRANS64 P1, [R9+URZ+0x388c0], R8 ;  /* 0x0388c008090095a7 */ /* 0x000ea4000802007f */
[----:B--2---:R-:W-:Y:S05]  /*39290*/  @!P1 BRA `(.L_x_3338) ;  /* 0xfffffffc00f09947 */ /* 0x004fea000383ffff */
[----:B------:R-:W-:Y:S05]  /*392a0*/  BRA `(.L_x_3712) ;  /* 0xffffff2800a87947 */ /* 0x000fea000383ffff */
.L_x_3356:
[----:B0-----:R-:W0:Y:S01]  /*392b0*/  S2R R20, SR_TID.X ;  /* 0x0000000000147919 */ /* 0x001e220000002100 */
        /* <DEDUP_REMOVED lines=10> */
.L_x_3714:
[----:B------:R-:W-:Y:S05]  /*39360*/  BSYNC B0 ;  /* 0x0000000000007941 */ /* 0x000fea0003800000 */
.L_x_3713:
[----:B------:R-:W-:Y:S05]  /*39370*/  BRA `(.L_x_3715) ;  /* 0xffffff3800ac7947 */ /* 0x000fea000383ffff */
.L_x_3359:
[----:B0-----:R0:W1:Y:S02]  /*39380*/  SYNCS.PHASECHK.TRANS64.TRYWAIT P0, [R6+URZ+0x38880], R25 ;  /* 0x03888019060075a7 */ /* 0x001064000800017f */
[----:B-1----:R-:W-:Y:S05]  /*39390*/  @!P0 NANOSLEEP.SYNCS 0x989680 ;  /* 0x009896800000895d */ /* 0x002fea0003900000 */
[----:B------:R-:W1:Y:S02]  /*393a0*/  @!P0 SYNCS.PHASECHK.TRANS64 P0, [R6+URZ+0x38880], R25 ;  /* 0x03888019060085a7 */ /* 0x000e64000800007f */
[----:B-1----:R-:W-:Y:S05]  /*393b0*/  @!P0 BRA `(.L_x_3359) ;  /* 0xfffffffc00f08947 */ /* 0x002fea000383ffff */
[----:B------:R-:W-:Y:S05]  /*393c0*/  BRA `(.L_x_3716) ;  /* 0xffffff3800c87947 */ /* 0x000fea000383ffff */
.L_x_3360:
        /* <DEDUP_REMOVED lines=8> */
.L_x_3718:
[----:B------:R-:W-:Y:S05]  /*39450*/  BSYNC B0 ;  /* 0x0000000000007941 */ /* 0x000fea0003800000 */
.L_x_3717:
[----:B------:R-:W-:Y:S01]  /*39460*/  IMAD.MOV.U32 R13, RZ, RZ, R0 ;  /* 0x000000ffff0d7224 */ /* 0x000fe200078e0000 */
[----:B------:R-:W-:Y:S01]  /*39470*/  MOV R11, 0x181f ;  /* 0x0000181f000b7802 */ /* 0x000fe20000000f00 */
[----:B------:R-:W-:Y:S01]  /*39480*/  IMAD.MOV.U32 R12, RZ, RZ, RZ ;  /* 0x000000ffff0c7224 */ /* 0x000fe200078e00ff */
[----:B------:R-:W0:Y:S01]  /*39490*/  LDC R27, c[0x0][0x2f4] ;  /* 0x0000bd00ff1b7b82 */ /* 0x000e220000000800 */
[----:B------:R-:W-:Y:S01]  /*394a0*/  IMAD.MOV.U32 R15, RZ, RZ, -0x1 ;  /* 0xffffffffff0f7424 */ /* 0x000fe200078e00ff */
[----:B------:R-:W-:Y:S01]  /*394b0*/  LOP3.LUT R26, R33, 0x80, RZ, 0xfc, !PT ;  /* 0x00000080211a7812 */ /* 0x000fe200078efcff */
[----:B------:R-:W-:-:S07]  /*394c0*/  IMAD.MOV.U32 R5, RZ, RZ, R14 ;  /* 0x000000ffff057224 */ /* 0x000fce00078e000e */
[----:B0-----:R-:W-:Y:S05]  /*394d0*/  WARPSYNC.COLLECTIVE R15, `(.L_x_3719) ;  /* 0x000000000f087348 */ /* 0x001fea0003c00000 */
[----:B------:R1:W2:Y:S02]  /*394e0*/  SHFL.IDX P6, R14, R13, R12, R11 ;  /* 0x0000000c0d0e7389 */ /* 0x0002a400000c000b */
[----:B012---:R-:W-:Y:S01]  /*394f0*/  ENDCOLLECTIVE ;  /* 0x000000000000791b */ /* 0x007fe20003800000 */
.L_x_3719:
[----:B------:R-:W-:Y:S01]  /*39500*/  IMAD.MOV.U32 R13, RZ, RZ, R2 ;  /* 0x000000ffff0d7224 */ /* 0x000fe200078e0002 */
[----:B------:R-:W-:Y:S02]  /*39510*/  MOV R12, 0x1 ;  /* 0x00000001000c7802 */ /* 0x000fe40000000f00 */
[----:B------:R-:W-:Y:S01]  /*39520*/  ISETP.GE.AND P1, PT, R33, R27, PT ;  /* 0x0000001b2100720c */ /* 0x000fe20003f26270 */
[----:B------:R-:W-:-:S03]  /*39530*/  IMAD.MOV.U32 R8, RZ, RZ, R14 ;  /* 0x000000ffff087224 */ /* 0x000fc600078e000e */
[----:B------:R-:W-:-:S13]  /*39540*/  ISETP.LT.OR P2, PT, R7, 0x1, P1 ;  /* 0x000000010700780c */ /* 0x000fda0000f41670 */
[----:B------:R-:W-:Y:S05]  /*39550*/  WARPSYNC.COLLECTIVE R15, `(.L_x_3720) ;  /* 0x000000000f087348 */ /* 0x000fea0003c00000 */
[----:B------:R0:W1:Y:S02]  /*39560*/  SHFL.IDX P6, R14, R13, R12, R11 ;  /* 0x0000000c0d0e7389 */ /* 0x00006400000c000b */
[----:B01----:R-:W-:Y:S01]  /*39570*/  ENDCOLLECTIVE ;  /* 0x000000000000791b */ /* 0x003fe20003800000 */
.L_x_3720:
[----:B------:R-:W-:-:S05]  /*39580*/  IADD3 R8, P0, R33, R8, RZ ;  /* 0x0000000821087210 */ /* 0x000fca0007f1e0ff */
[----:B------:R-:W-:Y:S01]  /*39590*/  IMAD.X R9, RZ, RZ, R5, P0 ;  /* 0x000000ffff097224 */ /* 0x000fe200000e0605 */
[----:B------:R-:W-:Y:S01]  /*395a0*/  ISETP.GE.AND P0, PT, R26, R27, PT ;  /* 0x0000001b1a00720c */ /* 0x000fe20003f06270 */
[----:B------:R-:W-:Y:S01]  /*395b0*/  IMAD.IADD R5, R22, 0x1, R10 ;  /* 0x0000000116057824 */ /* 0x000fe200078e020a */
[----:B------:R-:W5:Y:S01]  /*395c0*/  LDL.LU R26, [R1] ;  /* 0x00000000011a7983 */ /* 0x000f620000300800 */
[C---:B------:R-:W-:Y:S01]  /*395d0*/  ISETP.GE.AND P3, PT, R7.reuse, 0x11, PT ;  /* 0x000000110700780c */ /* 0x040fe20003f66270 */
[----:B------:R-:W-:Y:S02]  /*395e0*/  IMAD.MOV.U32 R13, RZ, RZ, R0 ;  /* 0x000000ffff0d7224 */ /* 0x000fe400078e0000 */
[----:B------:R-:W-:Y:S01]  /*395f0*/  @!PT LDS RZ, [RZ] ;  /* 0x00000000fffff984 */ /* 0x000fe20000000800 */
[----:B------:R-:W-:Y:S01]  /*39600*/  @!PT LDS RZ, [RZ] ;  /* 0x00000000fffff984 */ /* 0x000fe20000000800 */
[----:B------:R-:W-:Y:S01]  /*39610*/  @!PT LDS RZ, [RZ] ;  /* 0x00000000fffff984 */ /* 0x000fe20000000800 */
[----:B------:R-:W-:Y:S01]  /*39620*/  LDGSTS.E.BYPASS.LTC128B.128 [R5+0x10400], desc[UR46][R8.64], !P2 ;  /* 0x1040000008057fae */ /* 0x000fe2000d101d6e */
[C---:B------:R-:W-:Y:S02]  /*39630*/  ISETP.LT.OR P2, PT, R7.reuse, 0x1, P0 ;  /* 0x000000010700780c */ /* 0x040fe40000741670 */
[----:B------:R-:W-:-:S02]  /*39640*/  ISETP.GE.AND P5, PT, R7, 0x31, PT ;  /* 0x000000310700780c */ /* 0x000fc40003fa6270 */
[----:B------:R-:W-:-:S09]  /*39650*/  ISETP.GE.AND P4, PT, R7, 0x41, PT ;  /* 0x000000410700780c */ /* 0x000fd20003f86270 */
[----:B------:R0:W-:Y:S02]  /*39660*/  LDGSTS.E.BYPASS.LTC128B.128 [R5+0x14400], desc[UR46][R8.64+0x80], !P2 ;  /* 0x1440008008057fae */ /* 0x0001e4000d101d6e */
[----:B0-----:R-:W-:-:S07]  /*39670*/  IMAD.MOV.U32 R9, RZ, RZ, R14 ;  /* 0x000000ffff097224 */ /* 0x001fce00078e000e */
[----:B-----5:R-:W-:Y:S05]  /*39680*/  WARPSYNC.COLLECTIVE R15, `(.L_x_3721) ;  /* 0x000000000f087348 */ /* 0x020fea0003c00000 */
[----:B------:R0:W1:Y:S02]  /*39690*/  SHFL.IDX P6, R14, R13, R12, R11 ;  /* 0x0000000c0d0e7389 */ /* 0x00006400000c000b */
[----:B01---5:R-:W-:Y:S01]  /*396a0*/  ENDCOLLECTIVE ;  /* 0x000000000000791b */ /* 0x023fe20003800000 */
.L_x_3721:
[----:B------:R-:W-:Y:S01]  /*396b0*/  IMAD.MOV.U32 R13, RZ, RZ, R2 ;  /* 0x000000ffff0d7224 */ /* 0x000fe200078e0002 */
[----:B------:R-:W-:Y:S01]  /*396c0*/  MOV R12, 0x2 ;  /* 0x00000002000c7802 */ /* 0x000fe20000000f00 */
[----:B------:R-:W-:-:S07]  /*396d0*/  IMAD.MOV.U32 R8, RZ, RZ, R14 ;  /* 0x000000ffff087224 */ /* 0x000fce00078e000e */
[----:B------:R-:W-:Y:S05]  /*396e0*/  WARPSYNC.COLLECTIVE R15, `(.L_x_3722) ;  /* 0x000000000f087348 */ /* 0x000fea0003c00000 */
[----:B------:R0:W1:Y:S02]  /*396f0*/  SHFL.IDX P6, R14, R13, R12, R11 ;  /* 0x0000000c0d0e7389 */ /* 0x00006400000c000b */
[----:B01----:R-:W-:Y:S01]  /*39700*/  ENDCOLLECTIVE ;  /* 0x000000000000791b */ /* 0x003fe20003800000 */
.L_x_3722:
        /* <DEDUP_REMOVED lines=14> */
.L_x_3723:
[----:B------:R-:W-:Y:S01]  /*397f0*/  IMAD.MOV.U32 R13, RZ, RZ, R2 ;  /* 0x000000ffff0d7224 */ /* 0x000fe200078e0002 */
[----:B------:R-:W-:Y:S01]  /*39800*/  MOV R12, 0x3 ;  /* 0x00000003000c7802 */ /* 0x000fe20000000f00 */
[----:B------:R-:W-:-:S07]  /*39810*/  IMAD.MOV.U32 R8, RZ, RZ, R14 ;  /* 0x000000ffff087224 */ /* 0x000fce00078e000e */
[----:B------:R-:W-:Y:S05]  /*39820*/  WARPSYNC.COLLECTIVE R15, `(.L_x_3724) ;  /* 0x000000000f087348 */ /* 0x000fea0003c00000 */
[----:B------:R0:W1:Y:S02]  /*39830*/  SHFL.IDX P6, R14, R13, R12, R11 ;  /* 0x0000000c0d0e7389 */ /* 0x00006400000c000b */
[----:B01----:R-:W-:Y:S01]  /*39840*/  ENDCOLLECTIVE ;  /* 0x000000000000791b */ /* 0x003fe20003800000 */
.L_x_3724:
        /* <DEDUP_REMOVED lines=14> */
.L_x_3725:
[----:B------:R-:W-:Y:S01]  /*39930*/  IMAD.MOV.U32 R13, RZ, RZ, R2 ;  /* 0x000000ffff0d7224 */ /* 0x000fe200078e0002 */
[----:B------:R-:W-:Y:S01]  /*39940*/  MOV R12, 0x4 ;  /* 0x00000004000c7802 */ /* 0x000fe20000000f00 */
[----:B------:R-:W-:-:S07]  /*39950*/  IMAD.MOV.U32 R8, RZ, RZ, R14 ;  /* 0x000000ffff087224 */ /* 0x000fce00078e000e */
[----:B------:R-:W-:Y:S05]  /*39960*/  WARPSYNC.COLLECTIVE R15, `(.L_x_3726) ;  /* 0x000000000f087348 */ /* 0x000fea0003c00000 */
[----:B------:R0:W1:Y:S02]  /*39970*/  SHFL.IDX P6, R14, R13, R12, R11 ;  /* 0x0000000c0d0e7389 */ /* 0x00006400000c000b */
[----:B01----:R-:W-:Y:S01]  /*39980*/  ENDCOLLECTIVE ;  /* 0x000000000000791b */ /* 0x003fe20003800000 */
.L_x_3726:
        /* <DEDUP_REMOVED lines=14> */
.L_x_3727:
[----:B------:R-:W-:Y:S01]  /*39a70*/  IMAD.MOV.U32 R13, RZ, RZ, R2 ;  /* 0x000000ffff0d7224 */ /* 0x000fe200078e0002 */
[----:B------:R-:W-:Y:S01]  /*39a80*/  MOV R12, 0x5 ;  /* 0x00000005000c7802 */ /* 0x000fe20000000f00 */
[----:B------:R-:W-:-:S07]  /*39a90*/  IMAD.MOV.U32 R8, RZ, RZ, R14 ;  /* 0x000000ffff087224 */ /* 0x000fce00078e000e */
[----:B------:R-:W-:Y:S05]  /*39aa0*/  WARPSYNC.COLLECTIVE R15, `(.L_x_3728) ;  /* 0x000000000f087348 */ /* 0x000fea0003c00000 */
[----:B------:R0:W1:Y:S02]  /*39ab0*/  SHFL.IDX P6, R14, R13, R12, R11 ;  /* 0x0000000c0d0e7389 */ /* 0x00006400000c000b */
[----:B01----:R-:W-:Y:S01]  /*39ac0*/  ENDCOLLECTIVE ;  /* 0x000000000000791b */ /* 0x003fe20003800000 */
.L_x_3728:
[----:B------:R-:W-:-:S05]  /*39ad0*/  IADD3 R8, P2, R33, R8, RZ ;  /* 0x0000000821087210 */ /* 0x000fca0007f5e0ff */
[----:B------:R-:W-:Y:S01]  /*39ae0*/  IMAD.X R9, RZ, RZ, R9, P2 ;  /* 0x000000ffff097224 */ /* 0x000fe200010e0609 */
[----:B------:R-:W-:Y:S01]  /*39af0*/  ISETP.LT.OR P2, PT, R7, 0x41, P1 ;  /* 0x000000410700780c */ /* 0x000fe20000f41670 */
[----:B------:R-:W-:Y:S01]  /*39b00*/  IMAD.MOV.U32 R13, RZ, RZ, R0 ;  /* 0x000000ffff0d7224 */ /* 0x000fe200078e0000 */
[----:B------:R-:W-:-:S04]  /*39b10*/  LOP3.LUT R26, R26, 0xffffffef, RZ, 0xc0, !PT ;  /* 0xffffffef1a1a7812 */ /* 0x000fc800078ec0ff */
[----:B------:R-:W-:Y:S02]  /*39b20*/  @P3 LOP3.LUT R26, R26, 0x10, RZ, 0xfc, !PT ;  /* 0x000000101a1a3812 */ /* 0x000fe400078efcff */
[----:B------:R-:W-:-:S05]  /*39b30*/  ISETP.GE.AND P3, PT, R7, 0x51, PT ;  /* 0x000000510700780c */ /* 0x000fca0003f66270 */
[----:B------:R-:W-:Y:S01]  /*39b40*/  @!PT LDS RZ, [RZ] ;  /* 0x00000000fffff984 */ /* 0x000fe20000000800 */
[----:B------:R-:W-:Y:S01]  /*39b50*/  @!PT LDS RZ, [RZ] ;  /* 0x00000000fffff984 */ /* 0x000fe20000000800 */
[----:B------:R-:W-:Y:S01]  /*39b60*/  @!PT LDS RZ, [RZ] ;  /* 0x00000000fffff984 */ /* 0x000fe20000000800 */
[----:B------:R-:W-:Y:S01]  /*39b70*/  LDGSTS.E.BYPASS.LTC128B.128 [R5+0x12400], desc[UR46][R8.64], !P2 ;  /* 0x1240000008057fae */ /* 0x000fe2000d101d6e */
[----:B------:R-:W-:Y:S02]  /*39b80*/  ISETP.LT.OR P2, PT, R7, 0x41, P0 ;  /* 0x000000410700780c */ /* 0x000fe40000741670 */
[----:B------:R-:W-:-:S11]  /*39b90*/  LOP3.LUT R26, R26, 0xfffffff7, RZ, 0xc0, !PT ;  /* 0xfffffff71a1a7812 */ /* 0x000fd600078ec0ff */
[----:B------:R0:W-:Y:S02]  /*39ba0*/  LDGSTS.E.BYPASS.LTC128B.128 [R5+0x16400], desc[UR46][R8.64+0x80], !P2 ;  /* 0x1640008008057fae */ /* 0x0001e4000d101d6e */
[----:B0-----:R-:W-:-:S07]  /*39bb0*/  IMAD.MOV.U32 R9, RZ, RZ, R14 ;  /* 0x000000ffff097224 */ /* 0x001fce00078e000e */
[----:B------:R-:W-:Y:S05]  /*39bc0*/  WARPSYNC.COLLECTIVE R15, `(.L_x_3729) ;  /* 0x000000000f087348 */ /* 0x000fea0003c00000 */
[----:B------:R0:W1:Y:S02]  /*39bd0*/  SHFL.IDX P6, R14, R13, R12, R11 ;  /* 0x0000000c0d0e7389 */ /* 0x00006400000c000b */
[----:B01----:R-:W-:Y:S01]  /*39be0*/  ENDCOLLECTIVE ;  /* 0x000000000000791b */ /* 0x003fe20003800000 */
.L_x_3729:
[----:B------:R-:W-:Y:S01]  /*39bf0*/  IMAD.MOV.U32 R13, RZ, RZ, R2 ;  /* 0x000000ffff0d7224 */ /* 0x000fe200078e0002 */
[----:B------:R-:W-:Y:S01]  /*39c00*/  MOV R12, 0x6 ;  /* 0x00000006000c7802 */ /* 0x000fe20000000f00 */
[----:B------:R-:W-:-:S07]  /*39c10*/  IMAD.MOV.U32 R8, RZ, RZ, R14 ;  /* 0x000000ffff087224 */ /* 0x000fce00078e000e */
[----:B------:R-:W-:Y:S05]  /*39c20*/  WARPSYNC.COLLECTIVE R15, `(.L_x_3730) ;  /* 0x000000000f087348 */ /* 0x000fea0003c00000 */
[----:B------:R0:W1:Y:S02]  /*39c30*/  SHFL.IDX P6, R14, R13, R12, R11 ;  /* 0x0000000c0d0e7389 */ /* 0x00006400000c000b */
[----:B01----:R-:W-:Y:S01]  /*39c40*/  ENDCOLLECTIVE ;  /* 0x000000000000791b */ /* 0x003fe20003800000 */
.L_x_3730:
        /* <DEDUP_REMOVED lines=14> */
.L_x_3731:
[----:B------:R-:W-:Y:S01]  /*39d30*/  IMAD.MOV.U32 R13, RZ, RZ, R2 ;  /* 0x000000ffff0d7224 */ /* 0x000fe200078e0002 */
[----:B------:R-:W-:Y:S01]  /*39d40*/  MOV R12, 0x7 ;  /* 0x00000007000c7802 */ /* 0x000fe20000000f00 */
[----:B------:R-:W-:-:S07]  /*39d50*/  IMAD.MOV.U32 R8, RZ, RZ, R14 ;  /* 0x000000ffff087224 */ /* 0x000fce00078e000e */
[----:B------:R-:W-:Y:S05]  /*39d60*/  WARPSYNC.COLLECTIVE R15, `(.L_x_3732) ;  /* 0x000000000f087348 */ /* 0x000fea0003c00000 */
[----:B------:R0:W1:Y:S02]  /*39d70*/  SHFL.IDX P6, R14, R13, R12, R11 ;  /* 0x0000000c0d0e7389 */ /* 0x00006400000c000b */
[----:B01----:R-:W-:Y:S01]  /*39d80*/  ENDCOLLECTIVE ;  /* 0x000000000000791b */ /* 0x003fe20003800000 */
.L_x_3732:
        /* <DEDUP_REMOVED lines=13> */
.L_x_3733:
[----:B------:R-:W-:Y:S01]  /*39e60*/  @!PT LDS RZ, [RZ] ;  /* 0x00000000fffff984 */ /* 0x000fe20000000800 */
[----:B------:R-:W-:Y:S01]  /*39e70*/  @!PT LDS RZ, [RZ] ;  /* 0x00000000fffff984 */ /* 0x000fe20000000800 */
[----:B------:R-:W-:Y:S01]  /*39e80*/  @!PT LDS RZ, [RZ] ;  /* 0x00000000fffff984 */ /* 0x000fe20000000800 */
[----:B------:R0:W-:Y:S01]  /*39e90*/  LDGSTS.E.BYPASS.LTC128B.128 [R5+0x17400], desc[UR46][R8.64+0x80], !P2 ;  /* 0x1740008008057fae */ /* 0x0001e2000d101d6e */
[C---:B------:R-:W-:Y:S02]  /*39ea0*/  ISETP.GE.AND P2, PT, R7.reuse, 0x21, PT ;  /* 0x000000210700780c */ /* 0x040fe40003f46270 */
[----:B------:R-:W-:Y:S01]  /*39eb0*/  ISETP.GE.AND P6, PT, R7, 0x71, PT ;  /* 0x000000710700780c */ /* 0x000fe20003fc6270 */
[----:B------:R-:W-:-:S10]  /*39ec0*/  IMAD.MOV.U32 R0, RZ, RZ, R14 ;  /* 0x000000ffff007224 */ /* 0x000fd400078e000e */
[----:B------:R-:W-:Y:S02]  /*39ed0*/  @P2 LOP3.LUT R26, R26, 0x8, RZ, 0xfc, !PT ;  /* 0x000000081a1a2812 */ /* 0x000fe400078efcff */
[----:B------:R-:W-:Y:S02]  /*39ee0*/  ISETP.GE.AND P2, PT, R7, 0x61, PT ;  /* 0x000000610700780c */ /* 0x000fe40003f46270 */
[----:B------:R-:W-:-:S04]  /*39ef0*/  LOP3.LUT R26, R26, 0xffffffbf, RZ, 0xc0, !PT ;  /* 0xffffffbf1a1a7812 */ /* 0x000fc800078ec0ff */
[----:B------:R-:W-:-:S05]  /*39f00*/  @P6 LOP3.LUT R26, R26, 0x40, RZ, 0xfc, !PT ;  /* 0x000000401a1a6812 */ /* 0x000fca00078efcff */
[----:B------:R0:W-:Y:S01]  /*39f10*/  STL [R1], R26 ;  /* 0x0000001a01007387 */ /* 0x0001e20000100800 */
[----:B------:R-:W-:Y:S05]  /*39f20*/  BRA `(.L_x_3734) ;  /* 0xffffff3400987947 */ /* 0x000fea000383ffff */
.L_x_3365:
[----:B--2---:R2:W3:Y:S02]  /*39f30*/  SYNCS.PHASECHK.TRANS64.TRYWAIT P0, [R6+URZ+0x38840], R25 ;  /* 0x03884019060075a7 */ /* 0x0044e4000800017f */
[----:B---3--:R-:W-:Y:S05]  /*39f40*/  @!P0 NANOSLEEP.SYNCS 0x989680 ;  /* 0x009896800000895d */ /* 0x008fea0003900000 */
[----:B------:R-:W3:Y:S02]  /*39f50*/  @!P0 SYNCS.PHASECHK.TRANS64 P0, [R6+URZ+0x38840], R25 ;  /* 0x03884019060085a7 */ /* 0x000ee4000800007f */
[----:B---3--:R-:W-:Y:S05]  /*39f60*/  @!P0 BRA `(.L_x_3365) ;  /* 0xfffffffc00f08947 */ /* 0x008fea000383ffff */
[----:B------:R-:W-:Y:S05]  /*39f70*/  BRA `(.L_x_3735) ;  /* 0xffffff3400f47947 */ /* 0x000fea000383ffff */
.L_x_3366:
[----:B------:R-:W-:Y:S01]  /*39f80*/  BSSY B0, `(.L_x_3736) ;  /* 0x0000008000007945 */ /* 0x000fe20003800000 */
[----:B------:R-:W-:Y:S01]  /*39f90*/  IMAD.MOV.U32 R13, RZ, RZ, R0 ;  /* 0x000000ffff0d7224 */ /* 0x000fe200078e0000 */
[----:B------:R-:W-:Y:S01]  /*39fa0*/  MOV R11, 0x181f ;  /* 0x0000181f000b7802 */ /* 0x000fe20000000f00 */
[----:B------:R-:W-:Y:S02]  /*39fb0*/  IMAD.MOV.U32 R12, RZ, RZ, RZ ;  /* 0x000000ffff0c7224 */ /* 0x000fe400078e00ff */
[----:B------:R-:W-:-:S07]  /*39fc0*/  IMAD.MOV.U32 R15, RZ, RZ, -0x1 ;  /* 0xffffffffff0f7424 */ /* 0x000fce00078e00ff */
[----:B-12--5:R-:W-:Y:S05]  /*39fd0*/  WARPSYNC.COLLECTIVE R15, `(.L_x_3737) ;  /* 0x000000000f087348 */ /* 0x026fea0003c00000 */
[----:B------:R0:W3:Y:S02]  /*39fe0*/  SHFL.IDX P6, R14, R13, R12, R11 ;  /* 0x0000000c0d0e7389 */ /* 0x0000e400000c000b */
[----:B0123-5:R-:W-:Y:S01]  /*39ff0*/  ENDCOLLECTIVE ;  /* 0x000000000000791b */ /* 0x02ffe20003800000 */
.L_x_3737:
[----:B------:R-:W-:Y:S05]  /*3a000*/  BSYNC B0 ;  /* 0x0000000000007941 */ /* 0x000fea0003800000 */
.L_x_3736:
        /* <DEDUP_REMOVED lines=8> */
.L_x_3738:
        /* <DEDUP_REMOVED lines=18> */
.L_x_3739:
[----:B------:R-:W-:Y:S01]  /*3a1b0*/  MOV R13, R4 ;  /* 0x00000004000d7202 */ /* 0x000fe20000000f00 */
[----:B------:R-:W-:-:S07]  /*3a1c0*/  IMAD.MOV.U32 R2, RZ, RZ, R14 ;  /* 0x000000ffff027224 */ /* 0x000fce00078e000e */
[----:B------:R-:W-:Y:S05]  /*3a1d0*/  WARPSYNC.COLLECTIVE R15, `(.L_x_3740) ;  /* 0x000000000f087348 */ /* 0x000fea0003c00000 */
[----:B------:R0:W1:Y:S02]  /*3a1e0*/  SHFL.IDX P6, R14, R13, R12, R11 ;  /* 0x0000000c0d0e7389 */ /* 0x00006400000c000b */
[----:B01----:R-:W-:Y:S01]  /*3a1f0*/  ENDCOLLECTIVE ;  /* 0x000000000000791b */ /* 0x003fe20003800000 */
.L_x_3740:
        /* <DEDUP_REMOVED lines=18> */
.L_x_3741:
[----:B------:R-:W-:Y:S01]  /*3a320*/  MOV R13, R4 ;  /* 0x00000004000d7202 */ /* 0x000fe20000000f00 */
[----:B------:R-:W-:-:S07]  /*3a330*/  IMAD.MOV.U32 R2, RZ, RZ, R14 ;  /* 0x000000ffff027224 */ /* 0x000fce00078e000e */
[----:B------:R-:W-:Y:S05]  /*3a340*/  WARPSYNC.COLLECTIVE R15, `(.L_x_3742) ;  /* 0x000000000f087348 */ /* 0x000fea0003c00000 */
[----:B------:R0:W1:Y:S02]  /*3a350*/  SHFL.IDX P6, R14, R13, R12, R11 ;  /* 0x0000000c0d0e7389 */ /* 0x00006400000c000b */
[----:B01----:R-:W-:Y:S01]  /*3a360*/  ENDCOLLECTIVE ;  /* 0x000000000000791b */ /* 0x003fe20003800000 */
.L_x_3742:
        /* <DEDUP_REMOVED lines=18> */
.L_x_3743:
[----:B------:R-:W-:Y:S01]  /*3a490*/  MOV R13, R4 ;  /* 0x00000004000d7202 */ /* 0x000fe20000000f00 */
[----:B------:R-:W-:-:S07]  /*3a4a0*/  IMAD.MOV.U32 R2, RZ, RZ, R14 ;  /* 0x000000ffff027224 */ /* 0x000fce00078e000e */
[----:B------:R-:W-:Y:S05]  /*3a4b0*/  WARPSYNC.COLLECTIVE R15, `(.L_x_3744) ;  /* 0x000000000f087348 */ /* 0x000fea0003c00000 */
[----:B------:R0:W1:Y:S02]  /*3a4c0*/  SHFL.IDX P6, R14, R13, R12, R11 ;  /* 0x0000000c0d0e7389 */ /* 0x00006400000c000b */
[----:B01----:R-:W-:Y:S01]  /*3a4d0*/  ENDCOLLECTIVE ;  /* 0x000000000000791b */ /* 0x003fe20003800000 */
.L_x_3744:
        /* <DEDUP_REMOVED lines=16> */
.L_x_3745:
[----:B------:R-:W-:Y:S01]  /*3a5e0*/  @!PT LDS RZ, [RZ] ;  /* 0x00000000fffff984 */ /* 0x000fe20000000800 */
[----:B------:R-:W-:Y:S01]  /*3a5f0*/  @!PT LDS RZ, [RZ] ;  /* 0x00000000fffff984 */ /* 0x000fe20000000800 */
[----:B------:R-:W-:Y:S01]  /*3a600*/  @!PT LDS RZ, [RZ] ;  /* 0x00000000fffff984 */ /* 0x000fe20000000800 */
[----:B------:R0:W-:Y:S01]  /*3a610*/  @P5 LDGSTS.E.BYPASS.LTC128B.128 [R5+0x2dc00], desc[UR46][R2.64+0x80], !P1 ;  /* 0x2dc0008002055fae */ /* 0x0001e2000c901d6e */
[----:B------:R-:W-:Y:S02]  /*3a620*/  ISETP.GE.AND P5, PT, R33, R7, PT ;  /* 0x000000072100720c */ /* 0x000fe40003fa6270 */
[----:B------:R-:W-:Y:S01]  /*3a630*/  MOV R13, R4 ;  /* 0x00000004000d7202 */ /* 0x000fe20000000f00 */
[----:B0-----:R-:W-:-:S10]  /*3a640*/  IMAD.MOV.U32 R2, RZ, RZ, R14 ;  /* 0x000000ffff027224 */ /* 0x001fd400078e000e */
[----:B------:R-:W-:Y:S05]  /*3a650*/  WARPSYNC.COLLECTIVE R15, `(.L_x_3746) ;  /* 0x000000000f087348 */ /* 0x000fea0003c00000 */
[----:B------:R0:W1:Y:S02]  /*3a660*/  SHFL.IDX P6, R14, R13, R12, R11 ;  /* 0x0000000c0d0e7389 */ /* 0x00006400000c000b */
[----:B01----:R-:W-:Y:S01]  /*3a670*/  ENDCOLLECTIVE ;  /* 0x000000000000791b */ /* 0x003fe20003800000 */
.L_x_3746:
[----:B------:R-:W-:Y:S02]  /*3a680*/  IMAD.MOV.U32 R13, RZ, RZ, R0 ;  /* 0x000000ffff0d7224 */ /* 0x000fe400078e0000 */
[----:B------:R-:W-:Y:S02]  /*3a690*/  IMAD.MOV.U32 R12, RZ, RZ, 0x5 ;  /* 0x00000005ff0c7424 */ /* 0x000fe400078e00ff */
[----:B------:R-:W-:-:S07]  /*3a6a0*/  IMAD.MOV.U32 R3, RZ, RZ, R14 ;  /* 0x000000ffff037224 */ /* 0x000fce00078e000e */
[----:B------:R-:W-:Y:S05]  /*3a6b0*/  WARPSYNC.COLLECTIVE R15, `(.L_x_3747) ;  /* 0x000000000f087348 */ /* 0x000fea0003c00000 */
[----:B------:R0:W1:Y:S02]  /*3a6c0*/  SHFL.IDX P6, R14, R13, R12, R11 ;  /* 0x0000000c0d0e7389 */ /* 0x00006400000c000b */
[----:B01----:R-:W-:Y:S01]  /*3a6d0*/  ENDCOLLECTIVE ;  /* 0x000000000000791b */ /* 0x003fe20003800000 */
.L_x_3747:
[----:B------:R-:W-:-:S05]  /*3a6e0*/  @P4 IADD3 R3, P0, R33, R3, RZ ;  /* 0x0000000321034210 */ /* 0x000fca0007f1e0ff */
[----:B------:R-:W-:-:S05]  /*3a6f0*/  @P4 IMAD.X R2, RZ, RZ, R2, P0 ;  /* 0x000000ffff024224 */ /* 0x000fca00000e0602 */
[----:B------:R-:W-:Y:S02]  /*3a700*/  @P4 LOP3.LUT R3, R3, R2, RZ, 0x3c, !PT ;  /* 0x0000000203034212 */ /* 0x000fe400078e3cff */
[----:B------:R-:W-:Y:S02]  /*3a710*/  MOV R13, R4 ;  /* 0x00000004000d7202 */ /* 0x000fe40000000f00 */
        /* <DEDUP_REMOVED lines=11> */
.L_x_3748:
[----:B------:R-:W-:Y:S02]  /*3a7d0*/  IMAD.MOV.U32 R13, RZ, RZ, R0 ;  /* 0x000000ffff0d7224 */ /* 0x000fe400078e0000 */
[----:B------:R-:W-:Y:S02]  /*3a7e0*/  IMAD.MOV.U32 R12, RZ, RZ, 0x6 ;  /* 0x00000006ff0c7424 */ /* 0x000fe400078e00ff */
[----:B------:R-:W-:-:S07]  /*3a7f0*/  IMAD.MOV.U32 R3, RZ, RZ, R14 ;  /* 0x000000ffff037224 */ /* 0x000fce00078e000e */
[----:B------:R-:W-:Y:S05]  /*3a800*/  WARPSYNC.COLLECTIVE R15, `(.L_x_3749) ;  /* 0x000000000f087348 */ /* 0x000fea0003c00000 */
[----:B------:R0:W1:Y:S02]  /*3a810*/  SHFL.IDX P6, R14, R13, R12, R11 ;  /* 0x0000000c0d0e7389 */ /* 0x00006400000c000b */
[----:B01----:R-:W-:Y:S01]  /*3a820*/  ENDCOLLECTIVE ;  /* 0x000000000000791b */ /* 0x003fe20003800000 */
.L_x_3749:
        /* <DEDUP_REMOVED lines=15> */
.L_x_3750:
[----:B------:R-:W-:Y:S02]  /*3a920*/  IMAD.MOV.U32 R13, RZ, RZ, R0 ;  /* 0x000000ffff0d7224 */ /* 0x000fe400078e0000 */
[----:B------:R-:W-:Y:S02]  /*3a930*/  IMAD.MOV.U32 R12, RZ, RZ, 0x7 ;  /* 0x00000007ff0c7424 */ /* 0x000fe400078e00ff */
[----:B------:R-:W-:-:S07]  /*3a940*/  IMAD.MOV.U32 R3, RZ, RZ, R14 ;  /* 0x000000ffff037224 */ /* 0x000fce00078e000e */
[----:B------:R-:W-:Y:S05]  /*3a950*/  WARPSYNC.COLLECTIVE R15, `(.L_x_3751) ;  /* 0x000000000f087348 */ /* 0x000fea0003c00000 */
[----:B------:R0:W1:Y:S02]  /*3a960*/  SHFL.IDX P6, R14, R13, R12, R11 ;  /* 0x0000000c0d0e7389 */ /* 0x00006400000c000b */
[----:B01----:R-:W-:Y:S01]  /*3a970*/  ENDCOLLECTIVE ;  /* 0x000000000000791b */ /* 0x003fe20003800000 */
.L_x_3751:
[----:B------:R-:W-:-:S05]  /*3a980*/  @P2 IADD3 R3, P0, R33, R3, RZ ;  /* 0x0000000321032210 */ /* 0x000fca0007f1e0ff */
[----:B------:R-:W-:-:S05]  /*3a990*/  @P2 IMAD.X R2, RZ, RZ, R2, P0 ;  /* 0x000000ffff022224 */ /* 0x000fca00000e0602 */
[----:B------:R-:W-:Y:S02]  /*3a9a0*/  @P2 LOP3.LUT R3, R3, R2, RZ, 0x3c, !PT ;  /* 0x0000000203032212 */ /* 0x000fe400078e3cff */
[----:B------:R-:W-:Y:S02]  /*3a9b0*/  MOV R13, R4 ;  /* 0x00000004000d7202 */ /* 0x000fe40000000f00 */
[----:B------:R-:W-:-:S04]  /*3a9c0*/  @P2 LOP3.LUT R2, R3, R2, RZ, 0x3c, !PT ;  /* 0x0000000203022212 */ /* 0x000fc800078e3cff */
[----:B------:R-:W-:Y:S01]  /*3a9d0*/  @P2 LOP3.LUT R3, R3, R2, RZ, 0x3c, !PT ;  /* 0x0000000203032212 */ /* 0x000fe200078e3cff */
[----:B------:R-:W-:-:S07]  /*3a9e0*/  IMAD.MOV.U32 R0, RZ, RZ, R14 ;  /* 0x000000ffff007224 */ /* 0x000fce00078e000e */
[----:B------:R-:W-:Y:S05]  /*3a9f0*/  WARPSYNC.COLLECTIVE R15, `(.L_x_3752) ;  /* 0x000000000f087348 */ /* 0x000fea0003c00000 */
[----:B------:R0:W1:Y:S02]  /*3aa00*/  SHFL.IDX P6, R14, R13, R12, R11 ;  /* 0x0000000c0d0e7389 */ /* 0x00006400000c000b */
[----:B01----:R-:W-:Y:S01]  /*3aa10*/  ENDCOLLECTIVE ;  /* 0x000000000000791b */ /* 0x003fe20003800000 */
.L_x_3752:
[----:B------:R-:W-:Y:S01]  /*3aa20*/  @!PT LDS RZ, [RZ] ;  /* 0x00000000fffff984 */ /* 0x000fe20000000800 */
[----:B------:R-:W-:Y:S01]  /*3aa30*/  @!PT LDS RZ, [RZ] ;  /* 0x00000000fffff984 */ /* 0x000fe20000000800 */
[----:B------:R-:W-:Y:S01]  /*3aa40*/  @!PT LDS RZ, [RZ] ;  /* 0x00000000fffff984 */ /* 0x000fe20000000800 */
[----:B------:R1:W-:Y:S04]  /*3aa50*/  @P2 LDGSTS.E.BYPASS.LTC128B.128 [R5+0x2b400], desc[UR46][R2.64], !P5 ;  /* 0x2b40000002052fae */ /* 0x0003e8000e901d6e */
[----:B------:R1:W-:Y:S01]  /*3aa60*/  @P2 LDGSTS.E.BYPASS.LTC128B.128 [R5+0x2f400], desc[UR46][R2.64+0x80], !P1 ;  /* 0x2f40008002052fae */ /* 0x0003e2000c901d6e */
[----:B------:R-:W-:Y:S01]  /*3aa70*/  IMAD.MOV.U32 R4, RZ, RZ, R14 ;  /* 0x000000ffff047224 */ /* 0x000fe200078e000e */
[----:B------:R-:W-:Y:S06]  /*3aa80*/  BRA `(.L_x_3753) ;  /* 0xffffff3000d07947 */ /* 0x000fec000383ffff */
.L_x_3371:
[----:B------:R-:W-:Y:S02]  /*3aa90*/  IMAD.MOV.U32 R13, RZ, RZ, R4 ;  /* 0x000000ffff0d7224 */ /* 0x000fe400078e0004 */
[----:B------:R-:W-:Y:S02]  /*3aaa0*/  IMAD.MOV.U32 R12, RZ, RZ, RZ ;  /* 0x000000ffff0c7224 */ /* 0x000fe400078e00ff */
[----:B------:R-:W-:Y:S02]  /*3aab0*/  IMAD.MOV.U32 R11, RZ, RZ, 0x181f ;  /* 0x0000181fff0b7424 */ /* 0x000fe400078e00ff */
[----:B------:R-:W-:Y:S02]  /*3aac0*/  IMAD.MOV.U32 R15, RZ, RZ, -0x1 ;  /* 0xffffffffff0f7424 */ /* 0x000fe400078e00ff */
[----:B-----5:R-:W-:Y:S02]  /*3aad0*/  IMAD R5, R20, R7, RZ ;  /* 0x0000000714057224 */ /* 0x020fe400078e02ff */
[----:B------:R-:W-:-:S07]  /*3aae0*/  IMAD R17, R17, 0x80, R9 ;  /* 0x0000008011117824 */ /* 0x000fce00078e0209 */
[----:B------:R-:W-:Y:S05]  /*3aaf0*/  WARPSYNC.COLLECTIVE R15, `(.L_x_3754) ;  /* 0x000000000f087348 */ /* 0x000fea0003c00000 */
[----:B------:R0:W1:Y:S02]  /*3ab00*/  SHFL.IDX P6, R14, R13, R12, R11 ;  /* 0x0000000c0d0e7389 */ /* 0x00006400000c000b */
[----:B01----:R-:W-:Y:S01]  /*3ab10*/  ENDCOLLECTIVE ;  /* 0x000000000000791b */ /* 0x003fe20003800000 */
.L_x_3754:
[C---:B------:R-:W-:Y:S01]  /*3ab20*/  VIADD R6, R17.reuse, 0x60 ;  /* 0x0000006011067836 */ /* 0x040fe20000000000 */
[----:B------:R-:W-:Y:S01]  /*3ab30*/  ISETP.GE.AND P3, PT, R17, R5, PT ;  /* 0x000000051100720c */ /* 0x000fe20003f66270 */
[----:B------:R-:W-:Y:S01]  /*3ab40*/  IMAD.MOV.U32 R13, RZ, RZ, R0 ;  /* 0x000000ffff0d7224 */ /* 0x000fe200078e0000 */
[----:B------:R-:W-:-:S11]  /*3ab50*/  MOV R2, R14 ;  /* 0x0000000e00027202 */ /* 0x000fd60000000f00 */
[----:B------:R-:W-:Y:S05]  /*3ab60*/  WARPSYNC.COLLECTIVE R15, `(.L_x_3755) ;  /* 0x000000000f087348 */ /* 0x000fea0003c00000 */
[----:B------:R0:W1:Y:S02]  /*3ab70*/  SHFL.IDX P6, R14, R13, R12, R11 ;  /* 0x0000000c0d0e7389 */ /* 0x00006400000c000b */
[----:B01----:R-:W-:Y:S01]  /*3ab80*/  ENDCOLLECTIVE ;  /* 0x000000000000791b */ /* 0x003fe20003800000 */
.L_x_3755:
[----:B------:R-:W-:Y:S01]  /*3ab90*/  MOV R13, R4 ;  /* 0x00000004000d7202 */ /* 0x000fe20000000f00 */
[----:B------:R-:W-:Y:S02]  /*3aba0*/  IMAD.MOV.U32 R12, RZ, RZ, 0x1 ;  /* 0x00000001ff0c7424 */ /* 0x000fe400078e00ff */
[----:B------:R-:W-:-:S07]  /*3abb0*/  IMAD.MOV.U32 R3, RZ, RZ, R14 ;  /* 0x000000ffff037224 */ /* 0x000fce00078e000e */
[----:B------:R-:W-:Y:S05]  /*3abc0*/  WARPSYNC.COLLECTIVE R15, `(.L_x_3756) ;  /* 0x000000000f087348 */ /* 0x000fea0003c00000 */
[----:B------:R0:W1:Y:S02]  /*3abd0*/  SHFL.IDX P6, R14, R13, R12, R11 ;  /* 0x0000000c0d0e7389 */ /* 0x00006400000c000b */
[----:B01----:R-:W-:Y:S01]  /*3abe0*/  ENDCOLLECTIVE ;  /* 0x000000000000791b */ /* 0x003fe20003800000 */
.L_x_3756:
        /* <DEDUP_REMOVED lines=17> */
.L_x_3757:
[----:B------:R-:W-:Y:S02]  /*3ad00*/  IMAD.MOV.U32 R13, RZ, RZ, R4 ;  /* 0x000000ffff0d7224 */ /* 0x000fe400078e0004 */
[----:B------:R-:W-:Y:S02]  /*3ad10*/  IMAD.MOV.U32 R12, RZ, RZ, 0x2 ;  /* 0x00000002ff0c7424 */ /* 0x000fe400078e00ff */
[----:B------:R-:W-:-:S07]  /*3ad20*/  IMAD.MOV.U32 R3, RZ, RZ, R14 ;  /* 0x000000ffff037224 */ /* 0x000fce00078e000e */
[----:B------:R-:W-:Y:S05]  /*3ad30*/  WARPSYNC.COLLECTIVE R15, `(.L_x_3758) ;  /* 0x000000000f087348 */ /* 0x000fea0003c00000 */
[----:B------:R0:W1:Y:S02]  /*3ad40*/  SHFL.IDX P6, R14, R13, R12, R11 ;  /* 0x0000000c0d0e7389 */ /* 0x00006400000c000b */
[----:B01----:R-:W-:Y:S01]  /*3ad50*/  ENDCOLLECTIVE ;  /* 0x000000000000791b */ /* 0x003fe20003800000 */
.L_x_3758:
        /* <DEDUP_REMOVED lines=17> */
.L_x_3759:
[----:B------:R-:W-:Y:S02]  /*3ae70*/  IMAD.MOV.U32 R13, RZ, RZ, R4 ;  /* 0x000000ffff0d7224 */ /* 0x000fe400078e0004 */
[----:B------:R-:W-:Y:S02]  /*3ae80*/  IMAD.MOV.U32 R12, RZ, RZ, 0x3 ;  /* 0x00000003ff0c7424 */ /* 0x000fe400078e00ff */
[----:B------:R-:W-:-:S07]  /*3ae90*/  IMAD.MOV.U32 R3, RZ, RZ, R14 ;  /* 0x000000ffff037224 */ /* 0x000fce00078e000e */
[----:B------:R-:W-:Y:S05]  /*3aea0*/  WARPSYNC.COLLECTIVE R15, `(.L_x_3760) ;  /* 0x000000000f087348 */ /* 0x000fea0003c00000 */
[----:B------:R0:W1:Y:S02]  /*3aeb0*/  SHFL.IDX P6, R14, R13, R12, R11 ;  /* 0x0000000c0d0e7389 */ /* 0x00006400000c000b */
[----:B01----:R-:W-:Y:S01]  /*3aec0*/  ENDCOLLECTIVE ;  /* 0x000000000000791b */ /* 0x003fe20003800000 */
.L_x_3760:
        /* <DEDUP_REMOVED lines=17> */
.L_x_3761:
[----:B------:R-:W-:Y:S02]  /*3afe0*/  IMAD.MOV.U32 R13, RZ, RZ, R4 ;  /* 0x000000ffff0d7224 */ /* 0x000fe400078e0004 */
[----:B------:R-:W-:Y:S01]  /*3aff0*/  IMAD.MOV.U32 R12, RZ, RZ, 0x4 ;  /* 0x00000004ff0c7424 */ /* 0x000fe200078e00ff */
[----:B------:R-:W-:-:S07]  /*3b000*/  MOV R3, R14 ;  /* 0x0000000e00037202 */ /* 0x000fce0000000f00 */
[----:B------:R-:W-:Y:S05]  /*3b010*/  WARPSYNC.COLLECTIVE R15, `(.L_x_3762) ;  /* 0x000000000f087348 */ /* 0x000fea0003c00000 */
[----:B------:R0:W1:Y:S02]  /*3b020*/  SHFL.IDX P6, R14, R13, R12, R11 ;  /* 0x0000000c0d0e7389 */ /* 0x00006400000c000b */
[----:B01----:R-:W-:Y:S01]  /*3b030*/  ENDCOLLECTIVE ;  /* 0x000000000000791b */ /* 0x003fe20003800000 */
.L_x_3762:
        /* <DEDUP_REMOVED lines=17> */
.L_x_3763:
[----:B------:R-:W-:Y:S02]  /*3b150*/  IMAD.MOV.U32 R13, RZ, RZ, R4 ;  /* 0x000000ffff0d7224 */ /* 0x000fe400078e0004 */
[----:B------:R-:W-:Y:S02]  /*3b160*/  IMAD.MOV.U32 R12, RZ, RZ, 0x5 ;  /* 0x00000005ff0c7424 */ /* 0x000fe400078e00ff */
[----:B------:R-:W-:-:S07]  /*3b170*/  IMAD.MOV.U32 R3, RZ, RZ, R14 ;  /* 0x000000ffff037224 */ /* 0x000fce00078e000e */
[----:B------:R-:W-:Y:S05]  /*3b180*/  WARPSYNC.COLLECTIVE R15, `(.L_x_3764) ;  /* 0x000000000f087348 */ /* 0x000fea0003c00000 */
[----:B------:R0:W1:Y:S02]  /*3b190*/  SHFL.IDX P6, R14, R13, R12, R11 ;  /* 0x0000000c0d0e7389 */ /* 0x00006400000c000b */
[----:B01----:R-:W-:Y:S01]  /*3b1a0*/  ENDCOLLECTIVE ;  /* 0x000000000000791b */ /* 0x003fe20003800000 */
.L_x_3764:
        /* <DEDUP_REMOVED lines=17> */
.L_x_3765:
[----:B------:R-:W-:Y:S02]  /*3b2c0*/  IMAD.MOV.U32 R13, RZ, RZ, R4 ;  /* 0x000000ffff0d7224 */ /* 0x000fe400078e0004 */
[----:B------:R-:W-:Y:S02]  /*3b2d0*/  IMAD.MOV.U32 R12, RZ, RZ, 0x6 ;  /* 0x00000006ff0c7424 */ /* 0x000fe400078e00ff */
[----:B------:R-:W-:-:S07]  /*3b2e0*/  IMAD.MOV.U32 R3, RZ, RZ, R14 ;  /* 0x000000ffff037224 */ /* 0x000fce00078e000e */
[----:B------:R-:W-:Y:S05]  /*3b2f0*/  WARPSYNC.COLLECTIVE R15, `(.L_x_3766) ;  /* 0x000000000f087348 */ /* 0x000fea0003c00000 */
[----:B------:R0:W1:Y:S02]  /*3b300*/  SHFL.IDX P6, R14, R13, R12, R11 ;  /* 0x0000000c0d0e7389 */ /* 0x00006400000c000b */
[----:B01----:R-:W-:Y:S01]  /*3b310*/  ENDCOLLECTIVE ;  /* 0x000000000000791b */ /* 0x003fe20003800000 */
.L_x_3766:
        /* <DEDUP_REMOVED lines=11> */
[----:B------:R-:W-:Y:S02]  /*3b3d0*/  ISETP.GE.AND P3, PT, R6, R5, PT ;  /* 0x000000050600720c */ /* 0x000fe40003f66270 */
[----:B0-----:R-:W-:-:S11]  /*3b3e0*/  MOV R2, R14 ;  /* 0x0000000e00027202 */ /* 0x001fd60000000f00 */
[----:B------:R-:W-:Y:S05]  /*3b3f0*/  WARPSYNC.COLLECTIVE R15, `(.L_x_3767) ;  /* 0x000000000f087348 */ /* 0x000fea0003c00000 */
[----:B------:R0:W1:Y:S02]  /*3b400*/  SHFL.IDX P6, R14, R13, R12, R11 ;  /* 0x0000000c0d0e7389 */ /* 0x00006400000c000b */
[----:B01----:R-:W-:Y:S01]  /*3b410*/  ENDCOLLECTIVE ;  /* 0x000000000000791b */ /* 0x003fe20003800000 */
.L_x_3767:
[----:B------:R-:W-:Y:S01]  /*3b420*/  IMAD.MOV.U32 R13, RZ, RZ, R4 ;  /* 0x000000ffff0d7224 */ /* 0x000fe200078e0004 */
[----:B------:R-:W-:Y:S01]  /*3b430*/  MOV R12, 0x7 ;  /* 0x00000007000c7802 */ /* 0x000fe20000000f00 */
[----:B------:R-:W-:-:S07]  /*3b440*/  IMAD.MOV.U32 R3, RZ, RZ, R14 ;  /* 0x000000ffff037224 */ /* 0x000fce00078e000e */
[----:B------:R-:W-:Y:S05]  /*3b450*/  WARPSYNC.COLLECTIVE R15, `(.L_x_3768) ;  /* 0x000000000f087348 */ /* 0x000fea0003c00000 */
[----:B------:R0:W1:Y:S02]  /*3b460*/  SHFL.IDX P6, R14, R13, R12, R11 ;  /* 0x0000000c0d0e7389 */ /* 0x00006400000c000b */
[----:B01----:R-:W-:Y:S01]  /*3b470*/  ENDCOLLECTIVE ;  /* 0x000000000000791b */ /* 0x003fe20003800000 */
.L_x_3768:
[----:B------:R-:W-:-:S05]  /*3b480*/  @!P3 IADD3 R3, P2, R33, R3, RZ ;  /* 0x000000032103b210 */ /* 0x000fca0007f5e0ff */
[----:B------:R-:W-:-:S05]  /*3b490*/  @!P3 IMAD.X R2, RZ, RZ, R2, P2 ;  /* 0x000000ffff02b224 */ /* 0x000fca00010e0602 */
[----:B------:R-:W-:Y:S01]  /*3b4a0*/  @!P3 LOP3.LUT R3, R3, R2, RZ, 0x3c, !PT ;  /* 0x000000020303b212 */ /* 0x000fe200078e3cff */
[----:B------:R-:W-:-:S03]  /*3b4b0*/  IMAD.MOV.U32 R13, RZ, RZ, R0 ;  /* 0x000000ffff0d7224 */ /* 0x000fc600078e0000 */
[----:B------:R-:W-:-:S04]  /*3b4c0*/  @!P3 LOP3.LUT R2, R3, R2, RZ, 0x3c, !PT ;  /* 0x000000020302b212 */ /* 0x000fc800078e3cff */
[----:B------:R-:W-:Y:S01]  /*3b4d0*/  @!P3 LOP3.LUT R3, R3, R2, RZ, 0x3c, !PT ;  /* 0x000000020303b212 */ /* 0x000fe200078e3cff */
[----:B------:R-:W-:-:S07]  /*3b4e0*/  IMAD.MOV.U32 R4, RZ, RZ, R14 ;  /* 0x000000ffff047224 */ /* 0x000fce00078e000e */
[----:B------:R-:W-:Y:S05]  /*3b4f0*/  WARPSYNC.COLLECTIVE R15, `(.L_x_3769) ;  /* 0x000000000f087348 */ /* 0x000fea0003c00000 */
[----:B------:R0:W1:Y:S02]  /*3b500*/  SHFL.IDX P6, R14, R13, R12, R11 ;  /* 0x0000000c0d0e7389 */ /* 0x00006400000c000b */
[----:B01----:R-:W-:Y:S01]  /*3b510*/  ENDCOLLECTIVE ;  /* 0x000000000000791b */ /* 0x003fe20003800000 */
.L_x_3769:
[----:B------:R-:W-:Y:S01]  /*3b520*/  @!PT LDS RZ, [RZ] ;  /* 0x00000000fffff984 */ /* 0x000fe20000000800 */
[----:B------:R-:W-:Y:S01]  /*3b530*/  @!PT LDS RZ, [RZ] ;  /* 0x00000000fffff984 */ /* 0x000fe20000000800 */
[----:B------:R-:W-:Y:S01]  /*3b540*/  @!PT LDS RZ, [RZ] ;  /* 0x00000000fffff984 */ /* 0x000fe20000000800 */
[----:B------:R1:W-:Y:S04]  /*3b550*/  @!P3 LDGSTS.E.BYPASS.LTC128B.128 [R8+0x23400], desc[UR46][R2.64], !P0 ;  /* 0x234000000208bfae */ /* 0x0003e8000c101d6e */
[----:B------:R1:W-:Y:S01]  /*3b560*/  @!P3 LDGSTS.E.BYPASS.LTC128B.128 [R8+0x27400], desc[UR46][R2.64+0x80], !P1 ;  /* 0x274000800208bfae */ /* 0x0003e2000c901d6e */
[----:B------:R-:W-:Y:S01]  /*3b570*/  IMAD.MOV.U32 R0, RZ, RZ, R14 ;  /* 0x000000ffff007224 */ /* 0x000fe200078e000e */
[----:B------:R-:W-:Y:S06]  /*3b580*/  BRA `(.L_x_3770) ;  /* 0xffffff3400087947 */ /* 0x000fec000383ffff */
.L_x_3376:
[----:B0-----:R0:W1:Y:S02]  /*3b590*/  SYNCS.PHASECHK.TRANS64.TRYWAIT P0, [R22+URZ+0x38820], R3 ;  /* 0x03882003160075a7 */ /* 0x001064000800017f */
[----:B-1----:R-:W-:Y:S05]  /*3b5a0*/  @!P0 NANOSLEEP.SYNCS 0x989680 ;  /* 0x009896800000895d */ /* 0x002fea0003900000 */
[----:B------:R-:W1:Y:S02]  /*3b5b0*/  @!P0 SYNCS.PHASECHK.TRANS64 P0, [R22+URZ+0x38820], R3 ;  /* 0x03882003160085a7 */ /* 0x000e64000800007f */
[----:B-1----:R-:W-:Y:S05]  /*3b5c0*/  @!P0 BRA `(.L_x_3376) ;  /* 0xfffffffc00f08947 */ /* 0x002fea000383ffff */
[----:B------:R-:W-:Y:S05]  /*3b5d0*/  BRA `(.L_x_3771) ;  /* 0xffffff3400847947 */ /* 0x000fea000383ffff */
.L_x_3380:
[----:B0-----:R0:W1:Y:S02]  /*3b5e0*/  SYNCS.PHASECHK.TRANS64.TRYWAIT P0, [R0+URZ+0x38880], R21 ;  /* 0x03888015000075a7 */ /* 0x001064000800017f */
[----:B-1----:R-:W-:Y:S05]  /*3b5f0*/  @!P0 NANOSLEEP.SYNCS 0x989680 ;  /* 0x009896800000895d */ /* 0x002fea0003900000 */
[----:B------:R-:W1:Y:S02]  /*3b600*/  @!P0 SYNCS.PHASECHK.TRANS64 P0, [R0+URZ+0x38880], R21 ;  /* 0x03888015000085a7 */ /* 0x000e64000800007f */
[----:B-1----:R-:W-:Y:S05]  /*3b610*/  @!P0 BRA `(.L_x_3380) ;  /* 0xfffffffc00f08947 */ /* 0x002fea000383ffff */
[----:B------:R-:W-:Y:S05]  /*3b620*/  BRA `(.L_x_3772) ;  /* 0xffffff3800387947 */ /* 0x000fea000383ffff */
.L_x_3381:
        /* <DEDUP_REMOVED lines=8> */
.L_x_3774:
[----:B------:R-:W-:Y:S05]  /*3b6b0*/  BSYNC B0 ;  /* 0x0000000000007941 */ /* 0x000fea0003800000 */
.L_x_3773:
[----:B------:R-:W-:Y:S01]  /*3b6c0*/  IMAD.MOV.U32 R13, RZ, RZ, R8 ;  /* 0x000000ffff0d7224 */ /* 0x000fe200078e0008 */
[----:B------:R-:W-:Y:S01]  /*3b6d0*/  MOV R15, 0xffffffff ;  /* 0xffffffff000f7802 */ /* 0x000fe20000000f00 */
[----:B------:R-:W-:Y:S02]  /*3b6e0*/  IMAD.MOV.U32 R12, RZ, RZ, RZ ;  /* 0x000000ffff0c7224 */ /* 0x000fe400078e00ff */
[----:B------:R-:W-:Y:S02]  /*3b6f0*/  IMAD.MOV.U32 R11, RZ, RZ, 0x181f ;  /* 0x0000181fff0b7424 */ /* 0x000fe400078e00ff */
[----:B------:R-:W-:Y:S02]  /*3b700*/  IMAD.MOV.U32 R3, RZ, RZ, R14 ;  /* 0x000000ffff037224 */ /* 0x000fe400078e000e */
[----:B------:R-:W-:-:S07]  /*3b710*/  IMAD.IADD R4, R22, 0x1, R4 ;  /* 0x0000000116047824 */ /* 0x000fce00078e0204 */
[----:B------:R-:W-:Y:S05]  /*3b720*/  WARPSYNC.COLLECTIVE R15, `(.L_x_3775) ;  /* 0x000000000f087348 */ /* 0x000fea0003c00000 */
[----:B------:R0:W1:Y:S02]  /*3b730*/  SHFL.IDX P6, R14, R13, R12, R11 ;  /* 0x0000000c0d0e7389 */ /* 0x00006400000c000b */
[----:B01----:R-:W-:Y:S01]  /*3b740*/  ENDCOLLECTIVE ;  /* 0x000000000000791b */ /* 0x003fe20003800000 */
.L_x_3775:
[----:B------:R-:W-:Y:S02]  /*3b750*/  IMAD.MOV.U32 R13, RZ, RZ, R7 ;  /* 0x000000ffff0d7224 */ /* 0x000fe400078e0007 */
[----:B------:R-:W-:Y:S02]  /*3b760*/  IMAD.MOV.U32 R12, RZ, RZ, 0x1 ;  /* 0x00000001ff0c7424 */ /* 0x000fe400078e00ff */
[----:B------:R-:W-:-:S07]  /*3b770*/  IMAD.MOV.U32 R2, RZ, RZ, R14 ;  /* 0x000000ffff027224 */ /* 0x000fce00078e000e */
[----:B------:R-:W-:Y:S05]  /*3b780*/  WARPSYNC.COLLECTIVE R15, `(.L_x_3776) ;  /* 0x000000000f087348 */ /* 0x000fea0003c00000 */
[----:B------:R0:W1:Y:S02]  /*3b790*/  SHFL.IDX P6, R14, R13, R12, R11 ;  /* 0x0000000c0d0e7389 */ /* 0x00006400000c000b */
[----:B01----:R-:W-:Y:S01]  /*3b7a0*/  ENDCOLLECTIVE ;  /* 0x000000000000791b */ /* 0x003fe20003800000 */
.L_x_3776:
        /* <DEDUP_REMOVED lines=8> */
[----:B0-----:R-:W-:-:S07]  /*3b830*/  MOV R3, R14 ;  /* 0x0000000e00037202 */ /* 0x001fce0000000f00 */
[----:B------:R-:W-:Y:S05]  /*3b840*/  WARPSYNC.COLLECTIVE R15, `(.L_x_3777) ;  /* 0x000000000f087348 */ /* 0x000fea0003c00000 */
[----:B------:R0:W1:Y:S02]  /*3b850*/  SHFL.IDX P6, R14, R13, R12, R11 ;  /* 0x0000000c0d0e7389 */ /* 0x00006400000c000b */
[----:B01----:R-:W-:Y:S01]  /*3b860*/  ENDCOLLECTIVE ;  /* 0x000000000000791b */ /* 0x003fe20003800000 */
.L_x_3777:
[----:B------:R-:W-:Y:S02]  /*3b870*/  IMAD.MOV.U32 R13, RZ, RZ, R7 ;  /* 0x000000ffff0d7224 */ /* 0x000fe400078e0007 */
[----:B------:R-:W-:Y:S02]  /*3b880*/  IMAD.MOV.U32 R12, RZ, RZ, 0x2 ;  /* 0x00000002ff0c7424 */ /* 0x000fe400078e00ff */
[----:B------:R-:W-:-:S07]  /*3b890*/  IMAD.MOV.U32 R2, RZ, RZ, R14 ;  /* 0x000000ffff027224 */ /* 0x000fce00078e000e */
[----:B------:R-:W-:Y:S05]  /*3b8a0*/  WARPSYNC.COLLECTIVE R15, `(.L_x_3778) ;  /* 0x000000000f087348 */ /* 0x000fea0003c00000 */
[----:B------:R0:W1:Y:S02]  /*3b8b0*/  SHFL.IDX P6, R14, R13, R12, R11 ;  /* 0x0000000c0d0e7389 */ /* 0x00006400000c000b */
[----:B01----:R-:W-:Y:S01]  /*3b8c0*/  ENDCOLLECTIVE ;  /* 0x000000000000791b */ /* 0x003fe20003800000 */
.L_x_3778:
        /* <DEDUP_REMOVED lines=12> */
.L_x_3779:
[----:B------:R-:W-:Y:S02]  /*3b990*/  IMAD.MOV.U32 R13, RZ, RZ, R7 ;  /* 0x000000ffff0d7224 */ /* 0x000fe400078e0007 */
[----:B------:R-:W-:Y:S02]  /*3b9a0*/  IMAD.MOV.U32 R12, RZ, RZ, 0x3 ;  /* 0x00000003ff0c7424 */ /* 0x000fe400078e00ff */
[----:B------:R-:W-:-:S07]  /*3b9b0*/  IMAD.MOV.U32 R2, RZ, RZ, R14 ;  /* 0x000000ffff027224 */ /* 0x000fce00078e000e */
[----:B------:R-:W-:Y:S05]  /*3b9c0*/  WARPSYNC.COLLECTIVE R15, `(.L_x_3780) ;  /* 0x000000000f087348 */ /* 0x000fea0003c00000 */
[----:B------:R0:W1:Y:S02]  /*3b9d0*/  SHFL.IDX P6, R14, R13, R12, R11 ;  /* 0x0000000c0d0e7389 */ /* 0x00006400000c000b */
[----:B01----:R-:W-:Y:S01]  /*3b9e0*/  ENDCOLLECTIVE ;  /* 0x000000000000791b */ /* 0x003fe20003800000 */
.L_x_3780:
        /* <DEDUP_REMOVED lines=12> */
.L_x_3781:
[----:B------:R-:W-:Y:S02]  /*3bab0*/  IMAD.MOV.U32 R13, RZ, RZ, R7 ;  /* 0x000000ffff0d7224 */ /* 0x000fe400078e0007 */
[----:B------:R-:W-:Y:S02]  /*3bac0*/  IMAD.MOV.U32 R12, RZ, RZ, 0x4 ;  /* 0x00000004ff0c7424 */ /* 0x000fe400078e00ff */
[----:B------:R-:W-:-:S07]  /*3bad0*/  IMAD.MOV.U32 R2, RZ, RZ, R14 ;  /* 0x000000ffff027224 */ /* 0x000fce00078e000e */
[----:B------:R-:W-:Y:S05]  /*3bae0*/  WARPSYNC.COLLECTIVE R15, `(.L_x_3782) ;  /* 0x000000000f087348 */ /* 0x000fea0003c00000 */
[----:B------:R0:W1:Y:S02]  /*3baf0*/  SHFL.IDX P6, R14, R13, R12, R11 ;  /* 0x0000000c0d0e7389 */ /* 0x00006400000c000b */
[----:B01----:R-:W-:Y:S01]  /*3bb00*/  ENDCOLLECTIVE ;  /* 0x000000000000791b */ /* 0x003fe20003800000 */
.L_x_3782:
        /* <DEDUP_REMOVED lines=12> */
.L_x_3783:
[----:B------:R-:W-:Y:S02]  /*3bbd0*/  IMAD.MOV.U32 R13, RZ, RZ, R7 ;  /* 0x000000ffff0d7224 */ /* 0x000fe400078e0007 */
[----:B------:R-:W-:Y:S02]  /*3bbe0*/  IMAD.MOV.U32 R12, RZ, RZ, 0x5 ;  /* 0x00000005ff0c7424 */ /* 0x000fe400078e00ff */
[----:B------:R-:W-:-:S07]  /*3bbf0*/  IMAD.MOV.U32 R2, RZ, RZ, R14 ;  /* 0x000000ffff027224 */ /* 0x000fce00078e000e */
[----:B------:R-:W-:Y:S05]  /*3bc00*/  WARPSYNC.COLLECTIVE R15, `(.L_x_3784) ;  /* 0x000000000f087348 */ /* 0x000fea0003c00000 */
[----:B------:R0:W1:Y:S02]  /*3bc10*/  SHFL.IDX P6, R14, R13, R12, R11 ;  /* 0x0000000c0d0e7389 */ /* 0x00006400000c000b */
[----:B01----:R-:W-:Y:S01]  /*3bc20*/  ENDCOLLECTIVE ;  /* 0x000000000000791b */ /* 0x003fe20003800000 */
.L_x_3784:
        /* <DEDUP_REMOVED lines=12> */
.L_x_3785:
[----:B------:R-:W-:Y:S02]  /*3bcf0*/  IMAD.MOV.U32 R13, RZ, RZ, R7 ;  /* 0x000000ffff0d7224 */ /* 0x000fe400078e0007 */
[----:B------:R-:W-:Y:S02]  /*3bd00*/  IMAD.MOV.U32 R12, RZ, RZ, 0x6 ;  /* 0x00000006ff0c7424 */ /* 0x000fe400078e00ff */
[----:B------:R-:W-:-:S07]  /*3bd10*/  IMAD.MOV.U32 R2, RZ, RZ, R14 ;  /* 0x000000ffff027224 */ /* 0x000fce00078e000e */
[----:B------:R-:W-:Y:S05]  /*3bd20*/  WARPSYNC.COLLECTIVE R15, `(.L_x_3786) ;  /* 0x000000000f087348 */ /* 0x000fea0003c00000 */
[----:B------:R0:W1:Y:S02]  /*3bd30*/  SHFL.IDX P6, R14, R13, R12, R11 ;  /* 0x0000000c0d0e7389 */ /* 0x00006400000c000b */
[----:B01----:R-:W-:Y:S01]  /*3bd40*/  ENDCOLLECTIVE ;  /* 0x000000000000791b */ /* 0x003fe20003800000 */
.L_x_3786:
        /* <DEDUP_REMOVED lines=12> */
.L_x_3787:
[----:B------:R-:W-:Y:S02]  /*3be10*/  IMAD.MOV.U32 R13, RZ, RZ, R7 ;  /* 0x000000ffff0d7224 */ /* 0x000fe400078e0007 */
[----:B------:R-:W-:Y:S02]  /*3be20*/  IMAD.MOV.U32 R12, RZ, RZ, 0x7 ;  /* 0x00000007ff0c7424 */ /* 0x000fe400078e00ff */
[----:B------:R-:W-:-:S07]  /*3be30*/  IMAD.MOV.U32 R2, RZ, RZ, R14 ;  /* 0x000000ffff027224 */ /* 0x000fce00078e000e */
[----:B------:R-:W-:Y:S05]  /*3be40*/  WARPSYNC.COLLECTIVE R15, `(.L_x_3788) ;  /* 0x000000000f087348 */ /* 0x000fea0003c00000 */
[----:B------:R0:W1:Y:S02]  /*3be50*/  SHFL.IDX P6, R14, R13, R12, R11 ;  /* 0x0000000c0d0e7389 */ /* 0x00006400000c000b */
[----:B01----:R-:W-:Y:S01]  /*3be60*/  ENDCOLLECTIVE ;  /* 0x000000000000791b */ /* 0x003fe20003800000 */
.L_x_3788:
        /* <DEDUP_REMOVED lines=12> */
.L_x_3789:
[----:B------:R-:W-:Y:S01]  /*3bf30*/  IMAD.MOV.U32 R2, RZ, RZ, R14 ;  /* 0x000000ffff027224 */ /* 0x000fe200078e000e */
[----:B------:R-:W-:Y:S06]  /*3bf40*/  BRA `(.L_x_3790) ;  /* 0xffffff34000c7947 */ /* 0x000fec000383ffff */
.L_x_3386:
[----:B---3--:R3:W4:Y:S02]  /*3bf50*/  SYNCS.PHASECHK.TRANS64.TRYWAIT P0, [R0+URZ+0x38840], R21 ;  /* 0x03884015000075a7 */ /* 0x008724000800017f */
[----:B----4-:R-:W-:Y:S05]  /*3bf60*/  @!P0 NANOSLEEP.SYNCS 0x989680 ;  /* 0x009896800000895d */ /* 0x010fea0003900000 */
[----:B------:R-:W4:Y:S02]  /*3bf70*/  @!P0 SYNCS.PHASECHK.TRANS64 P0, [R0+URZ+0x38840], R21 ;  /* 0x03884015000085a7 */ /* 0x000f24000800007f */
[----:B----4-:R-:W-:Y:S05]  /*3bf80*/  @!P0 BRA `(.L_x_3386) ;  /* 0xfffffffc00f08947 */ /* 0x010fea000383ffff */
[----:B------:R-:W-:Y:S05]  /*3bf90*/  BRA `(.L_x_3791) ;  /* 0xffffff3400607947 */ /* 0x000fea000383ffff */
.L_x_3387:
[----:B------:R-:W-:Y:S01]  /*3bfa0*/  BSSY B0, `(.L_x_3792) ;  /* 0x0000008000007945 */ /* 0x000fe20003800000 */
[----:B------:R-:W-:Y:S01]  /*3bfb0*/  IMAD.MOV.U32 R13, RZ, RZ, R5 ;  /* 0x000000ffff0d7224 */ /* 0x000fe200078e0005 */
[----:B------:R-:W-:Y:S01]  /*3bfc0*/  MOV R15, 0xffffffff ;  /* 0xffffffff000f7802 */ /* 0x000fe20000000f00 */
[----:B------:R-:W-:Y:S02]  /*3bfd0*/  IMAD.MOV.U32 R12, RZ, RZ, RZ ;  /* 0x000000ffff0c7224 */ /* 0x000fe400078e00ff */
[----:B------:R-:W-:-:S07]  /*3bfe0*/  IMAD.MOV.U32 R11, RZ, RZ, 0x181f ;  /* 0x0000181fff0b7424 */ /* 0x000fce00078e00ff */
[----:B0-23--:R-:W-:Y:S05]  /*3bff0*/  WARPSYNC.COLLECTIVE R15, `(.L_x_3793) ;  /* 0x000000000f087348 */ /* 0x00dfea0003c00000 */
[----:B------:R1:W4:Y:S02]  /*3c000*/  SHFL.IDX P6, R14, R13, R12, R11 ;  /* 0x0000000c0d0e7389 */ /* 0x00032400000c000b */
[----:B01234-:R-:W-:Y:S01]  /*3c010*/  ENDCOLLECTIVE ;  /* 0x000000000000791b */ /* 0x01ffe20003800000 */
.L_x_3793:
[----:B------:R-:W-:Y:S05]  /*3c020*/  BSYNC B0 ;  /* 0x0000000000007941 */ /* 0x000fea0003800000 */
.L_x_3792:
        /* <DEDUP_REMOVED lines=8> */
.L_x_3794:
[----:B------:R-:W-:Y:S02]  /*3c0b0*/  IMAD.MOV.U32 R13, RZ, RZ, R5 ;  /* 0x000000ffff0d7224 */ /* 0x000fe400078e0005 */
[----:B------:R-:W-:Y:S01]  /*3c0c0*/  IMAD.MOV.U32 R12, RZ, RZ, 0x1 ;  /* 0x00000001ff0c7424 */ /* 0x000fe200078e00ff */
[----:B------:R-:W-:-:S07]  /*3c0d0*/  MOV R2, R14 ;  /* 0x0000000e00027202 */ /* 0x000fce0000000f00 */
[----:B------:R-:W-:Y:S05]  /*3c0e0*/  WARPSYNC.COLLECTIVE R15, `(.L_x_3795) ;  /* 0x000000000f087348 */ /* 0x000fea0003c00000 */
[----:B------:R0:W1:Y:S02]  /*3c0f0*/  SHFL.IDX P6, R14, R13, R12, R11 ;  /* 0x0000000c0d0e7389 */ /* 0x00006400000c000b */
[----:B01----:R-:W-:Y:S01]  /*3c100*/  ENDCOLLECTIVE ;  /* 0x000000000000791b */ /* 0x003fe20003800000 */
.L_x_3795:
        /* <DEDUP_REMOVED lines=12> */
.L_x_3796:
[----:B------:R-:W-:Y:S02]  /*3c1d0*/  IMAD.MOV.U32 R13, RZ, RZ, R5 ;  /* 0x000000ffff0d7224 */ /* 0x000fe400078e0005 */
[----:B------:R-:W-:Y:S01]  /*3c1e0*/  IMAD.MOV.U32 R12, RZ, RZ, 0x2 ;  /* 0x00000002ff0c7424 */ /* 0x000fe200078e00ff */
[----:B------:R-:W-:-:S07]  /*3c1f0*/  MOV R2, R14 ;  /* 0x0000000e00027202 */ /* 0x000fce0000000f00 */
[----:B------:R-:W-:Y:S05]  /*3c200*/  WARPSYNC.COLLECTIVE R15, `(.L_x_3797) ;  /* 0x000000000f087348 */ /* 0x000fea0003c00000 */
[----:B------:R0:W1:Y:S02]  /*3c210*/  SHFL.IDX P6, R14, R13, R12, R11 ;  /* 0x0000000c0d0e7389 */ /* 0x00006400000c000b */
[----:B01----:R-:W-:Y:S01]  /*3c220*/  ENDCOLLECTIVE ;  /* 0x000000000000791b */ /* 0x003fe20003800000 */
.L_x_3797:
        /* <DEDUP_REMOVED lines=12> */
.L_x_3798:
[----:B------:R-:W-:Y:S02]  /*3c2f0*/  IMAD.MOV.U32 R13, RZ, RZ, R5 ;  /* 0x000000ffff0d7224 */ /* 0x000fe400078e0005 */
[----:B------:R-:W-:Y:S01]  /*3c300*/  IMAD.MOV.U32 R12, RZ, RZ, 0x3 ;  /* 0x00000003ff0c7424 */ /* 0x000fe200078e00ff */
[----:B------:R-:W-:-:S07]  /*3c310*/  MOV R2, R14 ;  /* 0x0000000e00027202 */ /* 0x000fce0000000f00 */
[----:B------:R-:W-:Y:S05]  /*3c320*/  WARPSYNC.COLLECTIVE R15, `(.L_x_3799) ;  /* 0x000000000f087348 */ /* 0x000fea0003c00000 */
[----:B------:R0:W1:Y:S02]  /*3c330*/  SHFL.IDX P6, R14, R13, R12, R11 ;  /* 0x0000000c0d0e7389 */ /* 0x00006400000c000b */
[----:B01----:R-:W-:Y:S01]  /*3c340*/  ENDCOLLECTIVE ;  /* 0x000000000000791b */ /* 0x003fe20003800000 */
.L_x_3799:
        /* <DEDUP_REMOVED lines=12> */
.L_x_3800:
[----:B------:R-:W-:Y:S02]  /*3c410*/  IMAD.MOV.U32 R13, RZ, RZ, R5 ;  /* 0x000000ffff0d7224 */ /* 0x000fe400078e0005 */
[----:B------:R-:W-:Y:S01]  /*3c420*/  IMAD.MOV.U32 R12, RZ, RZ, 0x4 ;  /* 0x00000004ff0c7424 */ /* 0x000fe200078e00ff */
[----:B------:R-:W-:-:S07]  /*3c430*/  MOV R2, R14 ;  /* 0x0000000e00027202 */ /* 0x000fce0000000f00 */
[----:B------:R-:W-:Y:S05]  /*3c440*/  WARPSYNC.COLLECTIVE R15, `(.L_x_3801) ;  /* 0x000000000f087348 */ /* 0x000fea0003c00000 */
[----:B------:R0:W1:Y:S02]  /*3c450*/  SHFL.IDX P6, R14, R13, R12, R11 ;  /* 0x0000000c0d0e7389 */ /* 0x00006400000c000b */
[----:B01----:R-:W-:Y:S01]  /*3c460*/  ENDCOLLECTIVE ;  /* 0x000000000000791b */ /* 0x003fe20003800000 */
.L_x_3801:
        /* <DEDUP_REMOVED lines=12> */
.L_x_3802:
[----:B------:R-:W-:Y:S02]  /*3c530*/  IMAD.MOV.U32 R13, RZ, RZ, R5 ;  /* 0x000000ffff0d7224 */ /* 0x000fe400078e0005 */
[----:B------:R-:W-:Y:S01]  /*3c540*/  IMAD.MOV.U32 R12, RZ, RZ, 0x5 ;  /* 0x00000005ff0c7424 */ /* 0x000fe200078e00ff */
[----:B------:R-:W-:-:S07]  /*3c550*/  MOV R2, R14 ;  /* 0x0000000e00027202 */ /* 0x000fce0000000f00 */
[----:B------:R-:W-:Y:S05]  /*3c560*/  WARPSYNC.COLLECTIVE R15, `(.L_x_3803) ;  /* 0x000000000f087348 */ /* 0x000fea0003c00000 */
[----:B------:R0:W1:Y:S02]  /*3c570*/  SHFL.IDX P6, R14, R13, R12, R11 ;  /* 0x0000000c0d0e7389 */ /* 0x00006400000c000b */
[----:B01----:R-:W-:Y:S01]  /*3c580*/  ENDCOLLECTIVE ;  /* 0x000000000000791b */ /* 0x003fe20003800000 */
.L_x_3803:
        /* <DEDUP_REMOVED lines=12> */
.L_x_3804:
[----:B------:R-:W-:Y:S02]  /*3c650*/  IMAD.MOV.U32 R13, RZ, RZ, R5 ;  /* 0x000000ffff0d7224 */ /* 0x000fe400078e0005 */
[----:B------:R-:W-:Y:S01]  /*3c660*/  IMAD.MOV.U32 R12, RZ, RZ, 0x6 ;  /* 0x00000006ff0c7424 */ /* 0x000fe200078e00ff */
[----:B------:R-:W-:-:S07]  /*3c670*/  MOV R2, R14 ;  /* 0x0000000e00027202 */ /* 0x000fce0000000f00 */
[----:B------:R-:W-:Y:S05]  /*3c680*/  WARPSYNC.COLLECTIVE R15, `(.L_x_3805) ;  /* 0x000000000f087348 */ /* 0x000fea0003c00000 */
[----:B------:R0:W1:Y:S02]  /*3c690*/  SHFL.IDX P6, R14, R13, R12, R11 ;  /* 0x0000000c0d0e7389 */ /* 0x00006400000c000b */
[----:B01----:R-:W-:Y:S01]  /*3c6a0*/  ENDCOLLECTIVE ;  /* 0x000000000000791b */ /* 0x003fe20003800000 */
.L_x_3805:
        /* <DEDUP_REMOVED lines=12> */
.L_x_3806:
[----:B------:R-:W-:Y:S02]  /*3c770*/  IMAD.MOV.U32 R13, RZ, RZ, R5 ;  /* 0x000000ffff0d7224 */ /* 0x000fe400078e0005 */
[----:B------:R-:W-:Y:S01]  /*3c780*/  IMAD.MOV.U32 R12, RZ, RZ, 0x7 ;  /* 0x00000007ff0c7424 */ /* 0x000fe200078e00ff */
[----:B------:R-:W-:-:S07]  /*3c790*/  MOV R2, R14 ;  /* 0x0000000e00027202 */ /* 0x000fce0000000f00 */
[----:B------:R-:W-:Y:S05]  /*3c7a0*/  WARPSYNC.COLLECTIVE R15, `(.L_x_3807) ;  /* 0x000000000f087348 */ /* 0x000fea0003c00000 */
[----:B------:R0:W1:Y:S02]  /*3c7b0*/  SHFL.IDX P6, R14, R13, R12, R11 ;  /* 0x0000000c0d0e7389 */ /* 0x00006400000c000b */
[----:B01----:R-:W-:Y:S01]  /*3c7c0*/  ENDCOLLECTIVE ;  /* 0x000000000000791b */ /* 0x003fe20003800000 */
.L_x_3807:
        /* <DEDUP_REMOVED lines=12> */
.L_x_3808:
[----:B------:R-:W-:Y:S01]  /*3c890*/  MOV R2, R14 ;  /* 0x0000000e00027202 */ /* 0x000fe20000000f00 */
[----:B------:R-:W-:Y:S06]  /*3c8a0*/  BRA `(.L_x_3809) ;  /* 0xffffff30002c7947 */ /* 0x000fec000383ffff */
.L_x_3392:
[----:B0-----:R0:W2:Y:S02]  /*3c8b0*/  SYNCS.PHASECHK.TRANS64.TRYWAIT P2, [R2+URZ+0x38870], R0 ;  /* 0x03887000020075a7 */ /* 0x0010a4000804017f */
[----:B--2---:R-:W-:Y:S05]  /*3c8c0*/  @!P2 NANOSLEEP.SYNCS 0x989680 ;  /* 0x009896800000a95d */ /* 0x004fea0003900000 */
[----:B------:R-:W2:Y:S02]  /*3c8d0*/  @!P2 SYNCS.PHASECHK.TRANS64 P2, [R2+URZ+0x38870], R0 ;  /* 0x038870000200a5a7 */ /* 0x000ea4000804007f */
[----:B--2---:R-:W-:Y:S05]  /*3c8e0*/  @!P2 BRA `(.L_x_3392) ;  /* 0xfffffffc00f0a947 */ /* 0x004fea000383ffff */
[----:B------:R-:W-:Y:S05]  /*3c8f0*/  BRA `(.L_x_3810) ;  /* 0xffffff3000947947 */ /* 0x000fea000383ffff */
.L_x_3394:
[----:B0-----:R0:W2:Y:S02]  /*3c900*/  SYNCS.PHASECHK.TRANS64.TRYWAIT P2, [R2+URZ+0x38860], R3 ;  /* 0x03886003020075a7 */ /* 0x0010a4000804017f */
[----:B--2---:R-:W-:Y:S05]  /*3c910*/  @!P2 NANOSLEEP.SYNCS 0x989680 ;  /* 0x009896800000a95d */ /* 0x004fea0003900000 */
[----:B------:R-:W2:Y:S02]  /*3c920*/  @!P2 SYNCS.PHASECHK.TRANS64 P2, [R2+URZ+0x38860], R3 ;  /* 0x038860030200a5a7 */ /* 0x000ea4000804007f */
[----:B--2---:R-:W-:Y:S05]  /*3c930*/  @!P2 BRA `(.L_x_3394) ;  /* 0xfffffffc00f0a947 */ /* 0x004fea000383ffff */
[----:B------:R-:W-:Y:S05]  /*3c940*/  BRA `(.L_x_3811) ;  /* 0xffffff3000a47947 */ /* 0x000fea000383ffff */
.L_x_3402:
[----:B0-----:R0:W1:Y:S02]  /*3c950*/  SYNCS.PHASECHK.TRANS64.TRYWAIT P1, [R0+URZ+0x38870], R3 ;  /* 0x03887003000075a7 */ /* 0x001064000802017f */
[----:B-1----:R-:W-:Y:S05]  /*3c960*/  @!P1 NANOSLEEP.SYNCS 0x989680 ;  /* 0x009896800000995d */ /* 0x002fea0003900000 */
[----:B------:R-:W1:Y:S02]  /*3c970*/  @!P1 SYNCS.PHASECHK.TRANS64 P1, [R0+URZ+0x38870], R3 ;  /* 0x03887003000095a7 */ /* 0x000e64000802007f */
[----:B-1----:R-:W-:Y:S05]  /*3c980*/  @!P1 BRA `(.L_x_3402) ;  /* 0xfffffffc00f09947 */ /* 0x002fea000383ffff */
[----:B------:R-:W-:Y:S05]  /*3c990*/  BRA `(.L_x_3812) ;  /* 0xffffff3c008c7947 */ /* 0x000fea000383ffff */
.L_x_3404:
[----:B0-----:R0:W1:Y:S02]  /*3c9a0*/  SYNCS.PHASECHK.TRANS64.TRYWAIT P1, [R0+URZ+0x38860], R3 ;  /* 0x03886003000075a7 */ /* 0x001064000802017f */
[----:B-1----:R-:W-:Y:S05]  /*3c9b0*/  @!P1 NANOSLEEP.SYNCS 0x989680 ;  /* 0x009896800000995d */ /* 0x002fea0003900000 */
[----:B------:R-:W1:Y:S02]  /*3c9c0*/  @!P1 SYNCS.PHASECHK.TRANS64 P1, [R0+URZ+0x38860], R3 ;  /* 0x03886003000095a7 */ /* 0x000e64000802007f */
[----:B-1----:R-:W-:Y:S05]  /*3c9d0*/  @!P1 BRA `(.L_x_3404) ;  /* 0xfffffffc00f09947 */ /* 0x002fea000383ffff */
[----:B------:R-:W-:Y:S05]  /*3c9e0*/  BRA `(.L_x_3813) ;  /* 0xffffff3c00987947 */ /* 0x000fea000383ffff */
.L_x_3409:
[----:B------:R-:W-:Y:S01]  /*3c9f0*/  BSSY B0, `(.L_x_3814) ;  /* 0x0000008000007945 */ /* 0x000fe20003800000 */
[----:B------:R-:W-:Y:S02]  /*3ca00*/  IMAD.MOV.U32 R13, RZ, RZ, R16 ;  /* 0x000000ffff0d7224 */ /* 0x000fe400078e0010 */
[----:B------:R-:W-:Y:S02]  /*3ca10*/  IMAD.MOV.U32 R12, RZ, RZ, RZ ;  /* 0x000000ffff0c7224 */ /* 0x000fe400078e00ff */
[----:B------:R-:W-:Y:S02]  /*3ca20*/  IMAD.MOV.U32 R11, RZ, RZ, 0x1f ;  /* 0x0000001fff0b7424 */ /* 0x000fe400078e00ff */
[----:B------:R-:W-:-:S07]  /*3ca30*/  IMAD.MOV.U32 R15, RZ, RZ, -0x1 ;  /* 0xffffffffff0f7424 */ /* 0x000fce00078e00ff */
[----:B-12---:R-:W-:Y:S05]  /*3ca40*/  WARPSYNC.COLLECTIVE R15, `(.L_x_3815) ;  /* 0x000000000f087348 */ /* 0x006fea0003c00000 */
[----:B------:R0:W3:Y:S02]  /*3ca50*/  SHFL.IDX P6, R14, R13, R12, R11 ;  /* 0x0000000c0d0e7389 */ /* 0x0000e400000c000b */
[----:B0123--:R-:W-:Y:S01]  /*3ca60*/  ENDCOLLECTIVE ;  /* 0x000000000000791b */ /* 0x00ffe20003800000 */
.L_x_3815:
[----:B------:R-:W-:Y:S05]  /*3ca70*/  BSYNC B0 ;  /* 0x0000000000007941 */ /* 0x000fea0003800000 */
.L_x_3814:
[----:B------:R-:W-:Y:S01]  /*3ca80*/  MOV R13, R16 ;  /* 0x00000010000d7202 */ /* 0x000fe20000000f00 */
[----:B------:R-:W-:Y:S02]  /*3ca90*/  IMAD.MOV.U32 R12, RZ, RZ, 0x1 ;  /* 0x00000001ff0c7424 */ /* 0x000fe400078e00ff */
[----:B------:R-:W-:Y:S02]  /*3caa0*/  IMAD.MOV.U32 R11, RZ, RZ, 0x1f ;  /* 0x0000001fff0b7424 */ /* 0x000fe400078e00ff */
[----:B------:R-:W-:Y:S02]  /*3cab0*/  IMAD.MOV.U32 R15, RZ, RZ, -0x1 ;  /* 0xffffffffff0f7424 */ /* 0x000fe400078e00ff */
[----:B------:R-:W-:Y:S02]  /*3cac0*/  IMAD.IADD R9, R19, 0x1, R8 ;  /* 0x0000000113097824 */ /* 0x000fe400078e0208 */
[----:B------:R-:W-:-:S07]  /*3cad0*/  IMAD.MOV.U32 R0, RZ, RZ, R14 ;  /* 0x000000ffff007224 */ /* 0x000fce00078e000e */
[----:B------:R-:W-:Y:S05]  /*3cae0*/  WARPSYNC.COLLECTIVE R15, `(.L_x_3816) ;  /* 0x000000000f087348 */ /* 0x000fea0003c00000 */
[----:B------:R0:W1:Y:S02]  /*3caf0*/  SHFL.IDX P6, R14, R13, R12, R11 ;  /* 0x0000000c0d0e7389 */ /* 0x00006400000c000b */
[----:B01----:R-:W-:Y:S01]  /*3cb00*/  ENDCOLLECTIVE ;  /* 0x000000000000791b */ /* 0x003fe20003800000 */
.L_x_3816:
        /* <DEDUP_REMOVED lines=15> */
[C---:B------:R-:W-:Y:S02]  /*3cc00*/  ISETP.GE.U32.AND P5, PT, R8.reuse, 0x10, PT ;  /* 0x000000100800780c */ /* 0x040fe40003fa6070 */
[----:B--2---:R-:W-:Y:S01]  /*3cc10*/  @!P1 MOV R17, R7 ;  /* 0x0000000700119202 */ /* 0x004fe20000000f00 */
[----:B---3--:R-:W-:Y:S01]  /*3cc20*/  @!P1 IMAD.MOV.U32 R5, RZ, RZ, R4 ;  /* 0x000000ffff059224 */ /* 0x008fe200078e0004 */
[----:B------:R-:W-:-:S03]  /*3cc30*/  ISETP.NE.AND P1, PT, R8, RZ, PT ;  /* 0x000000ff0800720c */ /* 0x000fc60003f25270 */
[----:B------:R-:W-:-:S10]  /*3cc40*/  IMAD R13, R5, R17, RZ ;  /* 0x00000011050d7224 */ /* 0x000fd400078e02ff */
[----:B------:R-:W-:Y:S05]  /*3cc50*/  WARPSYNC.COLLECTIVE R15, `(.L_x_3817) ;  /* 0x000000000f087348 */ /* 0x000fea0003c00000 */
[----:B------:R0:W1:Y:S02]  /*3cc60*/  SHFL.UP P6, R14, R13, R12, R11 ;  /* 0x0400000c0d0e7389 */ /* 0x00006400000c000b */
[----:B01----:R-:W-:Y:S01]  /*3cc70*/  ENDCOLLECTIVE ;  /* 0x000000000000791b */ /* 0x003fe20003800000 */
.L_x_3817:
[----:B------:R-:W-:Y:S02]  /*3cc80*/  MOV R12, 0x2 ;  /* 0x00000002000c7802 */ /* 0x000fe40000000f00 */
[----:B------:R-:W-:-:S05]  /*3cc90*/  SEL R4, R14, RZ, P1 ;  /* 0x000000ff0e047207 */ /* 0x000fca0000800000 */
[----:B------:R-:W-:-:S04]  /*3cca0*/  IMAD.IADD R4, R13, 0x1, R4 ;  /* 0x000000010d047824 */ /* 0x000fc800078e0204 */
[----:B------:R-:W-:-:S07]  /*3ccb0*/  IMAD.MOV.U32 R13, RZ, RZ, R4 ;  /* 0x000000ffff0d7224 */ /* 0x000fce00078e0004 */
[----:B------:R-:W-:Y:S05]  /*3ccc0*/  WARPSYNC.COLLECTIVE R15, `(.L_x_3818) ;  /* 0x000000000f087348 */ /* 0x000fea0003c00000 */
[----:B------:R0:W1:Y:S02]  /*3ccd0*/  SHFL.UP P6, R14, R13, R12, R11 ;  /* 0x0400000c0d0e7389 */ /* 0x00006400000c000b */
[----:B01----:R-:W-:Y:S01]  /*3cce0*/  ENDCOLLECTIVE ;  /* 0x000000000000791b */ /* 0x003fe20003800000 */
.L_x_3818:
[----:B------:R-:W-:Y:S01]  /*3ccf0*/  IMAD.MOV.U32 R12, RZ, RZ, 0x4 ;  /* 0x00000004ff0c7424 */ /* 0x000fe200078e00ff */
[----:B------:R-:W-:-:S05]  /*3cd00*/  SEL R3, R14, RZ, P2 ;  /* 0x000000ff0e037207 */ /* 0x000fca0001000000 */
[----:B------:R-:W-:-:S04]  /*3cd10*/  IMAD.IADD R2, R4, 0x1, R3 ;  /* 0x0000000104027824 */ /* 0x000fc800078e0203 */
[----:B------:R-:W-:-:S07]  /*3cd20*/  IMAD.MOV.U32 R13, RZ, RZ, R2 ;  /* 0x000000ffff0d7224 */ /* 0x000fce00078e0002 */
[----:B------:R-:W-:Y:S05]  /*3cd30*/  WARPSYNC.COLLECTIVE R15, `(.L_x_3819) ;  /* 0x000000000f087348 */ /* 0x000fea0003c00000 */
[----:B------:R0:W1:Y:S02]  /*3cd40*/  SHFL.UP P6, R14, R13, R12, R11 ;  /* 0x0400000c0d0e7389 */ /* 0x00006400000c000b */
[----:B01----:R-:W-:Y:S01]  /*3cd50*/  ENDCOLLECTIVE ;  /* 0x000000000000791b */ /* 0x003fe20003800000 */
.L_x_3819:
[----:B------:R-:W-:Y:S02]  /*3cd60*/  MOV R12, 0x8 ;  /* 0x00000008000c7802 */ /* 0x000fe40000000f00 */
[----:B------:R-:W-:-:S05]  /*3cd70*/  SEL R3, R14, RZ, P3 ;  /* 0x000000ff0e037207 */ /* 0x000fca0001800000 */
[----:B------:R-:W-:-:S04]  /*3cd80*/  IMAD.IADD R3, R2, 0x1, R3 ;  /* 0x0000000102037824 */ /* 0x000fc800078e0203 */
[----:B------:R-:W-:-:S07]  /*3cd90*/  IMAD.MOV.U32 R13, RZ, RZ, R3 ;  /* 0x000000ffff0d7224 */ /* 0x000fce00078e0003 */
[----:B------:R-:W-:Y:S05]  /*3cda0*/  WARPSYNC.COLLECTIVE R15, `(.L_x_3820) ;  /* 0x000000000f087348 */ /* 0x000fea0003c00000 */
[----:B------:R0:W1:Y:S02]  /*3cdb0*/  SHFL.UP P6, R14, R13, R12, R11 ;  /* 0x0400000c0d0e7389 */ /* 0x00006400000c000b */
[----:B01----:R-:W-:Y:S01]  /*3cdc0*/  ENDCOLLECTIVE ;  /* 0x000000000000791b */ /* 0x003fe20003800000 */
.L_x_3820:
[----:B------:R-:W-:Y:S01]  /*3cdd0*/  IMAD.MOV.U32 R12, RZ, RZ, 0x10 ;  /* 0x00000010ff0c7424 */ /* 0x000fe200078e00ff */
[----:B------:R-:W-:-:S05]  /*3cde0*/  SEL R4, R14, RZ, P4 ;  /* 0x000000ff0e047207 */ /* 0x000fca0002000000 */
[----:B------:R-:W-:-:S04]  /*3cdf0*/  IMAD.IADD R4, R3, 0x1, R4 ;  /* 0x0000000103047824 */ /* 0x000fc800078e0204 */
[----:B------:R-:W-:-:S07]  /*3ce00*/  IMAD.MOV.U32 R13, RZ, RZ, R4 ;  /* 0x000000ffff0d7224 */ /* 0x000fce00078e0004 */
[----:B------:R-:W-:Y:S05]  /*3ce10*/  WARPSYNC.COLLECTIVE R15, `(.L_x_3821) ;  /* 0x000000000f087348 */ /* 0x000fea0003c00000 */
[----:B------:R0:W1:Y:S02]  /*3ce20*/  SHFL.UP P6, R14, R13, R12, R11 ;  /* 0x0400000c0d0e7389 */ /* 0x00006400000c000b */
[----:B01----:R-:W-:Y:S01]  /*3ce30*/  ENDCOLLECTIVE ;  /* 0x000000000000791b */ /* 0x003fe20003800000 */
.L_x_3821:
[----:B------:R-:W-:Y:S01]  /*3ce40*/  MOV R12, 0x1f ;  /* 0x0000001f000c7802 */ /* 0x000fe20000000f00 */
[----:B------:R-:W-:Y:S01]  /*3ce50*/  IMAD.MOV.U32 R11, RZ, RZ, 0x1f ;  /* 0x0000001fff0b7424 */ /* 0x000fe200078e00ff */
[----:B------:R-:W-:-:S05]  /*3ce60*/  SEL R3, R14, RZ, P5 ;  /* 0x000000ff0e037207 */ /* 0x000fca0002800000 */
[----:B------:R-:W-:-:S04]  /*3ce70*/  IMAD.IADD R2, R4, 0x1, R3 ;  /* 0x0000000104027824 */ /* 0x000fc800078e0203 */
[----:B------:R-:W-:-:S07]  /*3ce80*/  IMAD.MOV.U32 R13, RZ, RZ, R2 ;  /* 0x000000ffff0d7224 */ /* 0x000fce00078e0002 */
[----:B------:R-:W-:Y:S05]  /*3ce90*/  WARPSYNC.COLLECTIVE R15, `(.L_x_3822) ;  /* 0x000000000f087348 */ /* 0x000fea0003c00000 */
[----:B------:R0:W1:Y:S02]  /*3cea0*/  SHFL.IDX P6, R14, R13, R12, R11 ;  /* 0x0000000c0d0e7389 */ /* 0x00006400000c000b */
[----:B01----:R-:W-:Y:S01]  /*3ceb0*/  ENDCOLLECTIVE ;  /* 0x000000000000791b */ /* 0x003fe20003800000 */
.L_x_3822:
[----:B------:R-:W-:Y:S05]  /*3cec0*/  BRA `(.L_x_3823) ;  /* 0xffffff4400d87947 */ /* 0x000fea000383ffff */
.L_x_3412:
[----:B------:R-:W-:Y:S01]  /*3ced0*/  BSSY B0, `(.L_x_3824) ;  /* 0x0000007000007945 */ /* 0x000fe20003800000 */
[----:B------:R-:W-:Y:S02]  /*3cee0*/  IMAD.MOV.U32 R12, RZ, RZ, 0x1 ;  /* 0x00000001ff0c7424 */ /* 0x000fe400078e00ff */
[----:B------:R-:W-:Y:S02]  /*3cef0*/  IMAD.MOV.U32 R11, RZ, RZ, RZ ;  /* 0x000000ffff0b7224 */ /* 0x000fe400078e00ff */
[----:B------:R-:W-:-:S07]  /*3cf00*/  IMAD.MOV.U32 R15, RZ, RZ, -0x1 ;  /* 0xffffffffff0f7424 */ /* 0x000fce00078e00ff */
[----:B-1----:R-:W-:Y:S05]  /*3cf10*/  WARPSYNC.COLLECTIVE R15, `(.L_x_3825) ;  /* 0x000000000f087348 */ /* 0x002fea0003c00000 */
[----:B------:R0:W2:Y:S02]  /*3cf20*/  SHFL.UP P6, R14, R13, R12, R11 ;  /* 0x0400000c0d0e7389 */ /* 0x0000a400000c000b */
[----:B012---:R-:W-:Y:S01]  /*3cf30*/  ENDCOLLECTIVE ;  /* 0x000000000000791b */ /* 0x007fe20003800000 */
.L_x_3825:
[----:B------:R-:W-:Y:S05]  /*3cf40*/  BSYNC B0 ;  /* 0x0000000000007941 */ /* 0x000fea0003800000 */
.L_x_3824:
[----:B------:R-:W-:Y:S01]  /*3cf50*/  SEL R14, R14, RZ, P1 ;  /* 0x000000ff0e0e7207 */ /* 0x000fe20000800000 */
[----:B------:R-:W-:Y:S01]  /*3cf60*/  IMAD.MOV.U32 R11, RZ, RZ, RZ ;  /* 0x000000ffff0b7224 */ /* 0x000fe200078e00ff */
[----:B------:R-:W-:Y:S01]  /*3cf70*/  MOV R12, 0x2 ;  /* 0x00000002000c7802 */ /* 0x000fe20000000f00 */
[----:B------:R-:W-:Y:S02]  /*3cf80*/  IMAD.MOV.U32 R15, RZ, RZ, -0x1 ;  /* 0xffffffffff0f7424 */ /* 0x000fe400078e00ff */
[----:B------:R-:W-:-:S07]  /*3cf90*/  IMAD.IADD R13, R13, 0x1, R14 ;  /* 0x000000010d0d7824 */ /* 0x000fce00078e020e */
[----:B------:R-:W-:Y:S05]  /*3cfa0*/  WARPSYNC.COLLECTIVE R15, `(.L_x_3826) ;  /* 0x000000000f087348 */ /* 0x000fea0003c00000 */
[----:B------:R0:W1:Y:S02]  /*3cfb0*/  SHFL.UP P6, R14, R13, R12, R11 ;  /* 0x0400000c0d0e7389 */ /* 0x00006400000c000b */
[----:B01----:R-:W-:Y:S01]  /*3cfc0*/  ENDCOLLECTIVE ;  /* 0x000000000000791b */ /* 0x003fe20003800000 */
.L_x_3826:
[----:B------:R-:W-:Y:S01]  /*3cfd0*/  IMAD.MOV.U32 R12, RZ, RZ, 0x4 ;  /* 0x00000004ff0c7424 */ /* 0x000fe200078e00ff */
[----:B------:R-:W-:-:S05]  /*3cfe0*/  SEL R2, R14, RZ, P2 ;  /* 0x000000ff0e027207 */ /* 0x000fca0001000000 */
[----:B------:R-:W-:-:S04]  /*3cff0*/  IMAD.IADD R2, R13, 0x1, R2 ;  /* 0x000000010d027824 */ /* 0x000fc800078e0202 */
[----:B------:R-:W-:-:S07]  /*3d000*/  IMAD.MOV.U32 R13, RZ, RZ, R2 ;  /* 0x000000ffff0d7224 */ /* 0x000fce00078e0002 */
[----:B------:R-:W-:Y:S05]  /*3d010*/  WARPSYNC.COLLECTIVE R15, `(.L_x_3827) ;  /* 0x000000000f087348 */ /* 0x000fea0003c00000 */
[----:B------:R0:W1:Y:S02]  /*3d020*/  SHFL.UP P6, R14, R13, R12, R11 ;  /* 0x0400000c0d0e7389 */ /* 0x00006400000c000b */
[----:B01----:R-:W-:Y:S01]  /*3d030*/  ENDCOLLECTIVE ;  /* 0x000000000000791b */ /* 0x003fe20003800000 */
.L_x_3827:
[----:B------:R-:W-:Y:S01]  /*3d040*/  IMAD.MOV.U32 R12, RZ, RZ, 0x8 ;  /* 0x00000008ff0c7424 */ /* 0x000fe200078e00ff */
[----:B------:R-:W-:-:S04]  /*3d050*/  SEL R3, R14, RZ, P3 ;  /* 0x000000ff0e037207 */ /* 0x000fc80001800000 */
[----:B------:R-:W-:-:S05]  /*3d060*/  IADD3 R3, R2, R3, RZ ;  /* 0x0000000302037210 */ /* 0x000fca0007ffe0ff */
[----:B------:R-:W-:-:S07]  /*3d070*/  IMAD.MOV.U32 R13, RZ, RZ, R3 ;  /* 0x000000ffff0d7224 */ /* 0x000fce00078e0003 */
[----:B------:R-:W-:Y:S05]  /*3d080*/  WARPSYNC.COLLECTIVE R15, `(.L_x_3828) ;  /* 0x000000000f087348 */ /* 0x000fea0003c00000 */
[----:B------:R0:W1:Y:S02]  /*3d090*/  SHFL.UP P6, R14, R13, R12, R11 ;  /* 0x0400000c0d0e7389 */ /* 0x00006400000c000b */
[----:B01----:R-:W-:Y:S01]  /*3d0a0*/  ENDCOLLECTIVE ;  /* 0x000000000000791b */ /* 0x003fe20003800000 */
.L_x_3828:
[----:B------:R-:W-:Y:S01]  /*3d0b0*/  IMAD.MOV.U32 R12, RZ, RZ, 0x10 ;  /* 0x00000010ff0c7424 */ /* 0x000fe200078e00ff */
[----:B------:R-:W-:-:S05]  /*3d0c0*/  SEL R4, R14, RZ, P4 ;  /* 0x000000ff0e047207 */ /* 0x000fca0002000000 */
[----:B------:R-:W-:-:S04]  /*3d0d0*/  IMAD.IADD R4, R3, 0x1, R4 ;  /* 0x0000000103047824 */ /* 0x000fc800078e0204 */
[----:B------:R-:W-:-:S07]  /*3d0e0*/  IMAD.MOV.U32 R13, RZ, RZ, R4 ;  /* 0x000000ffff0d7224 */ /* 0x000fce00078e0004 */
[----:B------:R-:W-:Y:S05]  /*3d0f0*/  WARPSYNC.COLLECTIVE R15, `(.L_x_3829) ;  /* 0x000000000f087348 */ /* 0x000fea0003c00000 */
[----:B------:R0:W1:Y:S02]  /*3d100*/  SHFL.UP P6, R14, R13, R12, R11 ;  /* 0x0400000c0d0e7389 */ /* 0x00006400000c000b */
[----:B01----:R-:W-:Y:S01]  /*3d110*/  ENDCOLLECTIVE ;  /* 0x000000000000791b */ /* 0x003fe20003800000 */
.L_x_3829:
        /* <DEDUP_REMOVED lines=8> */
.L_x_3830:
[----:B------:R-:W-:Y:S05]  /*3d1a0*/  BRA `(.L_x_3831) ;  /* 0xffffff4400c47947 */ /* 0x000fea000383ffff */
.L_x_3414:
[----:B------:R-:W-:Y:S01]  /*3d1b0*/  BSSY B0, `(.L_x_3832) ;  /* 0x0000006000007945 */ /* 0x000fe20003800000 */
[----:B------:R-:W-:Y:S01]  /*3d1c0*/  PLOP3.LUT P6, PT, P6, PT, PT, 0x8, 0x0 ;  /* 0x000000000000781c */ /* 0x000fe200037ce170 */
[----:B------:R-:W-:-:S12]  /*3d1d0*/  IMAD.MOV.U32 R15, RZ, RZ, -0x1 ;  /* 0xffffffffff0f7424 */ /* 0x000fd800078e00ff */
[----:B01----:R-:W-:Y:S05]  /*3d1e0*/  WARPSYNC.COLLECTIVE R15, `(.L_x_3833) ;  /* 0x000000000f087348 */ /* 0x003fea0003c00000 */
[----:B------:R-:W-:Y:S01]  /*3d1f0*/  VOTE.ANY R14, PT, P6 ;  /* 0x00000000000e7806 */ /* 0x000fe200030e0100 */
[----:B01----:R-:W-:Y:S06]  /*3d200*/  ENDCOLLECTIVE ;  /* 0x000000000000791b */ /* 0x003fec0003800000 */
.L_x_3833:
[----:B------:R-:W-:Y:S05]  /*3d210*/  BSYNC B0 ;  /* 0x0000000000007941 */ /* 0x000fea0003800000 */
.L_x_3832:
[----:B------:R-:W-:Y:S01]  /*3d220*/  IMAD.MOV.U32 R3, RZ, RZ, R14 ;  /* 0x000000ffff037224 */ /* 0x000fe200078e000e */
[----:B------:R-:W-:Y:S01]  /*3d230*/  MOV R13, R17 ;  /* 0x00000011000d7202 */ /* 0x000fe20000000f00 */
[----:B------:R-:W-:Y:S02]  /*3d240*/  IMAD.MOV.U32 R11, RZ, RZ, 0x1f ;  /* 0x0000001fff0b7424 */ /* 0x000fe400078e00ff */
[----:B------:R-:W0:Y:S01]  /*3d250*/  POPC R7, R3 ;  /* 0x0000000300077309 */ /* 0x000e220000000000 */
[----:B------:R-:W-:Y:S02]  /*3d260*/  IMAD.MOV.U32 R15, RZ, RZ, -0x1 ;  /* 0xffffffffff0f7424 */ /* 0x000fe400078e00ff */
[----:B0-----:R-:W-:Y:S02]  /*3d270*/  IMAD.MOV.U32 R12, RZ, RZ, R7 ;  /* 0x000000ffff0c7224 */ /* 0x001fe400078e0007 */
[----:B------:R-:W-:-:S07]  /*3d280*/  IMAD.IADD R19, R7, 0x1, R19 ;  /* 0x0000000107137824 */ /* 0x000fce00078e0213 */
[----:B------:R-:W-:Y:S05]  /*3d290*/  WARPSYNC.COLLECTIVE R15, `(.L_x_3834) ;  /* 0x000000000f087348 */ /* 0x000fea0003c00000 */
[----:B------:R0:W1:Y:S02]  /*3d2a0*/  SHFL.IDX P6, R14, R13, R12, R11 ;  /* 0x0000000c0d0e7389 */ /* 0x00006400000c000b */
[----:B01----:R-:W-:Y:S01]  /*3d2b0*/  ENDCOLLECTIVE ;  /* 0x000000000000791b */ /* 0x003fe20003800000 */
.L_x_3834:
[----:B------:R-:W-:Y:S02]  /*3d2c0*/  IMAD.MOV.U32 R13, RZ, RZ, R5 ;  /* 0x000000ffff0d7224 */ /* 0x000fe400078e0005 */
[----:B------:R-:W-:-:S07]  /*3d2d0*/  IMAD.MOV.U32 R17, RZ, RZ, R14 ;  /* 0x000000ffff117224 */ /* 0x000fce00078e000e */
[----:B------:R-:W-:Y:S05]  /*3d2e0*/  WARPSYNC.COLLECTIVE R15, `(.L_x_3835) ;  /* 0x000000000f087348 */ /* 0x000fea0003c00000 */
[----:B------:R0:W1:Y:S02]  /*3d2f0*/  SHFL.IDX P6, R14, R13, R12, R11 ;  /* 0x0000000c0d0e7389 */ /* 0x00006400000c000b */
[----:B01----:R-:W-:Y:S01]  /*3d300*/  ENDCOLLECTIVE ;  /* 0x000000000000791b */ /* 0x003fe20003800000 */
.L_x_3835:
[----:B------:R-:W-:Y:S01]  /*3d310*/  MOV R5, R14 ;  /* 0x0000000e00057202 */ /* 0x000fe20000000f00 */
[----:B------:R-:W-:Y:S06]  /*3d320*/  BRA `(.L_x_3836) ;  /* 0xffffff4400a47947 */ /* 0x000fec000383ffff */
.L_x_3416:
[----:B------:R-:W-:Y:S01]  /*3d330*/  BSSY B0, `(.L_x_3837) ;  /* 0x0000007000007945 */ /* 0x000fe20003800000 */
[----:B------:R-:W-:Y:S02]  /*3d340*/  IMAD.MOV.U32 R13, RZ, RZ, R2 ;  /* 0x000000ffff0d7224 */ /* 0x000fe400078e0002 */
[----:B------:R-:W-:Y:S02]  /*3d350*/  IMAD.MOV.U32 R11, RZ, RZ, 0x1f ;  /* 0x0000001fff0b7424 */ /* 0x000fe400078e00ff */
[----:B------:R-:W-:-:S07]  /*3d360*/  IMAD.MOV.U32 R15, RZ, RZ, -0x1 ;  /* 0xffffffffff0f7424 */ /* 0x000fce00078e00ff */
[----:B01234-:R-:W-:Y:S05]  /*3d370*/  WARPSYNC.COLLECTIVE R15, `(.L_x_3838) ;  /* 0x000000000f087348 */ /* 0x01ffea0003c00000 */
[----:B------:R0:W0:Y:S02]  /*3d380*/  SHFL.IDX P6, R14, R13, R12, R11 ;  /* 0x0000000c0d0e7389 */ /* 0x00002400000c000b */
[----:B01234-:R-:W-:Y:S01]  /*3d390*/  ENDCOLLECTIVE ;  /* 0x000000000000791b */ /* 0x01ffe20003800000 */
.L_x_3838:
[----:B------:R-:W-:Y:S05]  /*3d3a0*/  BSYNC B0 ;  /* 0x0000000000007941 */ /* 0x000fea0003800000 */
.L_x_3837:
[----:B------:R-:W-:Y:S01]  /*3d3b0*/  IMAD.MOV.U32 R16, RZ, RZ, R14 ;  /* 0x000000ffff107224 */ /* 0x000fe200078e000e */
[----:B------:R-:W-:Y:S06]  /*3d3c0*/  BRA `(.L_x_3415) ;  /* 0xffffff4400947947 */ /* 0x000fec000383ffff */
.L_x_3422:
[----:B0-----:R0:W2:Y:S02]  /*3d3d0*/  SYNCS.PHASECHK.TRANS64.TRYWAIT P0, [R7+URZ+0x38820], R0 ;  /* 0x03882000070075a7 */ /* 0x0010a4000800017f */
[----:B--2---:R-:W-:Y:S05]  /*3d3e0*/  @!P0 NANOSLEEP.SYNCS 0x989680 ;  /* 0x009896800000895d */ /* 0x004fea0003900000 */
[----:B------:R-:W2:Y:S02]  /*3d3f0*/  @!P0 SYNCS.PHASECHK.TRANS64 P0, [R7+URZ+0x38820], R0 ;  /* 0x03882000070085a7 */ /* 0x000ea4000800007f */
[----:B--2---:R-:W-:Y:S05]  /*3d400*/  @!P0 BRA `(.L_x_3422) ;  /* 0xfffffffc00f08947 */ /* 0x004fea000383ffff */
[----:B------:R-:W-:Y:S05]  /*3d410*/  BRA `(.L_x_3839) ;  /* 0xffffff4c00f87947 */ /* 0x000fea000383ffff */
.L_x_3423:
[----:B------:R-:W2:Y:S01]  /*3d420*/  S2R R2, SR_TID.X ;  /* 0x0000000000027919 */ /* 0x000ea20000002100 */
[----:B------:R-:W-:Y:S01]  /*3d430*/  BSSY B0, `(.L_x_3840) ;  /* 0x000000a000007945 */ /* 0x000fe20003800000 */
[----:B------:R-:W-:Y:S02]  /*3d440*/  IMAD.MOV.U32 R12, RZ, RZ, RZ ;  /* 0x000000ffff0c7224 */ /* 0x000fe400078e00ff */
[----:B------:R-:W-:Y:S02]  /*3d450*/  IMAD.MOV.U32 R11, RZ, RZ, 0x1f ;  /* 0x0000001fff0b7424 */ /* 0x000fe400078e00ff */
[----:B------:R-:W-:Y:S01]  /*3d460*/  IMAD.MOV.U32 R15, RZ, RZ, -0x1 ;  /* 0xffffffffff0f7424 */ /* 0x000fe200078e00ff */
[----:B--2---:R-:W-:-:S04]  /*3d470*/  SHF.R.U32.HI R2, RZ, 0x5, R2 ;  /* 0x00000005ff027819 */ /* 0x004fc80000011602 */
[----:B------:R-:W-:-:S04]  /*3d480*/  LOP3.LUT R2, R2, 0x3, RZ, 0xc0, !PT ;  /* 0x0000000302027812 */ /* 0x000fc800078ec0ff */
[----:B------:R-:W-:-:S07]  /*3d490*/  MOV R13, R2 ;  /* 0x00000002000d7202 */ /* 0x000fce0000000f00 */
[----:B01----:R-:W-:Y:S05]  /*3d4a0*/  WARPSYNC.COLLECTIVE R15, `(.L_x_3841) ;  /* 0x000000000f087348 */ /* 0x003fea0003c00000 */
[----:B------:R2:W3:Y:S02]  /*3d4b0*/  SHFL.IDX P6, R14, R13, R12, R11 ;  /* 0x0000000c0d0e7389 */ /* 0x0004e400000c000b */
[----:B0123--:R-:W-:Y:S01]  /*3d4c0*/  ENDCOLLECTIVE ;  /* 0x000000000000791b */ /* 0x00ffe20003800000 */
.L_x_3841:
[----:B------:R-:W-:Y:S05]  /*3d4d0*/  BSYNC B0 ;  /* 0x0000000000007941 */ /* 0x000fea0003800000 */
.L_x_3840:
[----:B------:R-:W-:Y:S05]  /*3d4e0*/  BRA `(.L_x_3842) ;  /* 0xffffff4c00e07947 */ /* 0x000fea000383ffff */
.L_x_3424:
[----:B------:R-:W-:Y:S01]  /*3d4f0*/  BSSY B0, `(.L_x_3843) ;  /* 0x0000006000007945 */ /* 0x000fe20003800000 */
[----:B------:R-:W-:-:S07]  /*3d500*/  IMAD.MOV.U32 R15, RZ, RZ, -0x1 ;  /* 0xffffffffff0f7424 */ /* 0x000fce00078e00ff */
[----:B01----:R-:W-:Y:S05]  /*3d510*/  WARPSYNC.COLLECTIVE R15, `(.L_x_3844) ;  /* 0x000000000f0c7348 */ /* 0x003fea0003c00000 */
[----:B------:R-:W-:Y:S02]  /*3d520*/  ELECT P6, UR62, PT ;  /* 0x00000000003e782f */ /* 0x000fe400038c0000 */
[----:B------:R-:W-:Y:S01]  /*3d530*/  MOV R14, UR62 ;  /* 0x0000003e000e7c02 */ /* 0x000fe20008000f00 */
[----:B01----:R-:W-:Y:S10]  /*3d540*/  ENDCOLLECTIVE ;  /* 0x000000000000791b */ /* 0x003ff40003800000 */
.L_x_3844:
[----:B------:R-:W-:Y:S05]  /*3d550*/  BSYNC B0 ;  /* 0x0000000000007941 */ /* 0x000fea0003800000 */
.L_x_3843:
[----:B------:R-:W-:Y:S05]  /*3d560*/  BRA `(.L_x_3845) ;  /* 0xffffff4c00d47947 */ /* 0x000fea000383ffff */
.L_x_3426:
[----:B0-----:R0:W2:Y:S02]  /*3d570*/  SYNCS.PHASECHK.TRANS64.TRYWAIT P1, [R5+URZ+0x38840], R0 ;  /* 0x03884000050075a7 */ /* 0x0010a4000802017f */
[----:B--2---:R-:W-:Y:S05]  /*3d580*/  @!P1 NANOSLEEP.SYNCS 0x989680 ;  /* 0x009896800000995d */ /* 0x004fea0003900000 */
[----:B------:R-:W2:Y:S02]  /*3d590*/  @!P1 SYNCS.PHASECHK.TRANS64 P1, [R5+URZ+0x38840], R0 ;  /* 0x03884000050095a7 */ /* 0x000ea4000802007f */
[----:B--2---:R-:W-:Y:S05]  /*3d5a0*/  @!P1 BRA `(.L_x_3426) ;  /* 0xfffffffc00f09947 */ /* 0x004fea000383ffff */
[----:B------:R-:W-:Y:S05]  /*3d5b0*/  BRA `(.L_x_3846) ;  /* 0xffffff4c00f47947 */ /* 0x000fea000383ffff */
.L_x_3428:
[----:B--2---:R2:W3:Y:S02]  /*3d5c0*/  SYNCS.PHASECHK.TRANS64.TRYWAIT P1, [R3+URZ+0x38840], R2 ;  /* 0x03884002030075a7 */ /* 0x0044e4000802017f */
[----:B---3--:R-:W-:Y:S05]  /*3d5d0*/  @!P1 NANOSLEEP.SYNCS 0x989680 ;  /* 0x009896800000995d */ /* 0x008fea0003900000 */
[----:B------:R-:W3:Y:S02]  /*3d5e0*/  @!P1 SYNCS.PHASECHK.TRANS64 P1, [R3+URZ+0x38840], R2 ;  /* 0x03884002030095a7 */ /* 0x000ee4000802007f */
[----:B---3--:R-:W-:Y:S05]  /*3d5f0*/  @!P1 BRA `(.L_x_3428) ;  /* 0xfffffffc00f09947 */ /* 0x008fea000383ffff */
[----:B------:R-:W-:Y:S05]  /*3d600*/  BRA `(.L_x_3847) ;  /* 0xffffff5000007947 */ /* 0x000fea000383ffff */
.L_x_3430:
[----:B---3--:R3:W4:Y:S02]  /*3d610*/  SYNCS.PHASECHK.TRANS64.TRYWAIT P1, [R5+URZ+0x38860], R0 ;  /* 0x03886000050075a7 */ /* 0x008724000802017f */
[----:B----4-:R-:W-:Y:S05]  /*3d620*/  @!P1 NANOSLEEP.SYNCS 0x989680 ;  /* 0x009896800000995d */ /* 0x010fea0003900000 */
[----:B------:R-:W4:Y:S02]  /*3d630*/  @!P1 SYNCS.PHASECHK.TRANS64 P1, [R5+URZ+0x38860], R0 ;  /* 0x03886000050095a7 */ /* 0x000f24000802007f */
[----:B----4-:R-:W-:Y:S05]  /*3d640*/  @!P1 BRA `(.L_x_3430) ;  /* 0xfffffffc00f09947 */ /* 0x010fea000383ffff */
[----:B------:R-:W-:Y:S05]  /*3d650*/  BRA `(.L_x_3848) ;  /* 0xffffff4c00fc7947 */ /* 0x000fea000383ffff */
.L_x_3432:
[----:B----4-:R4:W0:Y:S02]  /*3d660*/  SYNCS.PHASECHK.TRANS64.TRYWAIT P1, [R3+URZ+0x38860], R2 ;  /* 0x03886002030075a7 */ /* 0x010824000802017f */
[----:B0-----:R-:W-:Y:S05]  /*3d670*/  @!P1 NANOSLEEP.SYNCS 0x989680 ;  /* 0x009896800000995d */ /* 0x001fea0003900000 */
[----:B------:R-:W0:Y:S02]  /*3d680*/  @!P1 SYNCS.PHASECHK.TRANS64 P1, [R3+URZ+0x38860], R2 ;  /* 0x03886002030095a7 */ /* 0x000e24000802007f */
[----:B0-----:R-:W-:Y:S05]  /*3d690*/  @!P1 BRA `(.L_x_3432) ;  /* 0xfffffffc00f09947 */ /* 0x001fea000383ffff */
[----:B------:R-:W-:Y:S05]  /*3d6a0*/  BRA `(.L_x_3849) ;  /* 0xffffff4c00f87947 */ /* 0x000fea000383ffff */
.L_x_3434:
[----:B------:R0:W0:Y:S02]  /*3d6b0*/  SYNCS.PHASECHK.TRANS64.TRYWAIT P1, [R5+URZ+0x38880], R0 ;  /* 0x03888000050075a7 */ /* 0x000024000802017f */
[----:B0-----:R-:W-:Y:S05]  /*3d6c0*/  @!P1 NANOSLEEP.SYNCS 0x989680 ;  /* 0x009896800000995d */ /* 0x001fea0003900000 */
[----:B------:R-:W0:Y:S02]  /*3d6d0*/  @!P1 SYNCS.PHASECHK.TRANS64 P1, [R5+URZ+0x38880], R0 ;  /* 0x03888000050095a7 */ /* 0x000e24000802007f */
[----:B0-----:R-:W-:Y:S05]  /*3d6e0*/  @!P1 BRA `(.L_x_3434) ;  /* 0xfffffffc00f09947 */ /* 0x001fea000383ffff */
[----:B------:R-:W-:Y:S05]  /*3d6f0*/  BRA `(.L_x_3850) ;  /* 0xffffff4c00f47947 */ /* 0x000fea000383ffff */
.L_x_3851:
        /* <DEDUP_REMOVED lines=16> */
.L_x_16274:


//--------------------- .text._ZN7cutlass13device_kernelIN5flash11enable_sm90INS1_16FlashAttnFwdSm90INS1_25CollectiveMainloopFwdSm90ILi2EN4cute5tupleIJNS5_1CILi1EEES8_S8_EEENS6_IJNS7_ILi128EEENS7_ILi160EEENS7_ILi192EEEEEELi192ENS_12float_e4m3_tEfNS_4arch4Sm90ELb0ELb0ELb1ELb0ELb1ELb0ELb0ELb1ELb1ELb1ELb1ELb0EEENS1_21CollectiveEpilogueFwdINS6_IJSA_SC_SB_EEES9_NS_10bfloat16_tESG_Li256ELb0ELb1ELb1ELb1EEENS1_19SingleTileSchedulerILb0ELb1ELb1ELi128EEEEEEEEEvNT_6ParamsE --------------------------
	.section	.text._ZN7cutlass13device_kernelIN5flash11enable_sm90INS1_16FlashAttnFwdSm90INS1_25CollectiveMainloopFwdSm90ILi2EN4cute5tupleIJNS5_1CILi1EEES8_S8_EEENS6_IJNS7_ILi128EEENS7_ILi160EEENS7_ILi192EEEEEELi192ENS_12float_e4m3_tEfNS_4arch4Sm90ELb0ELb0ELb1ELb0ELb1ELb0ELb0ELb1ELb1ELb1ELb1ELb0EEENS1_21CollectiveEpilogueFwdINS6_IJSA_SC_SB_EEES9_NS_10bfloat16_tESG_Li256ELb0ELb1ELb1ELb1EEENS1_19SingleTileSchedulerILb0ELb1ELb1ELi128EEEEEEEEEvNT_6ParamsE,"ax",@progbits
	.align	128
.text._ZN7cutlass13device_kernelIN5flash11enable_sm90INS1_16FlashAttnFwdSm90INS1_25CollectiveMainloopFwdSm90ILi2EN4cute5tupleIJNS5_1CILi1EEES8_S8_EEENS6_IJNS7_ILi128EEENS7_ILi160EEENS7_ILi192EEEEEELi192ENS_12float_e4m3_tEfNS_4arch4Sm90ELb0ELb0ELb1ELb0ELb1ELb0ELb0ELb1ELb1ELb1ELb1ELb0EEENS1_21CollectiveEpilogueFwdINS6_IJSA_SC_SB_EEES9_NS_10bfloat16_tESG_Li256ELb0ELb1ELb1ELb1EEENS1_19SingleTileSchedulerILb0ELb1ELb1ELi128EEEEEEEEEvNT_6ParamsE:
        .type           _ZN7cutlass13device_kernelIN5flash11enable_sm90INS1_16FlashAttnFwdSm90INS1_25CollectiveMainloopFwdSm90ILi2EN4cute5tupleIJNS5_1CILi1EEES8_S8_EEENS6_IJNS7_ILi128EEENS7_ILi160EEENS7_ILi192EEEEEELi192ENS_12float_e4m3_tEfNS_4arch4Sm90ELb0ELb0ELb1ELb0ELb1ELb0ELb0ELb1ELb1ELb1ELb1ELb0EEENS1_21CollectiveEpilogueFwdINS6_IJSA_SC_SB_EEES9_NS_10bfloat16_tESG_Li256ELb0ELb1ELb1ELb1EEENS1_19SingleTileSchedulerILb0ELb1ELb1ELi128EEEEEEEEEvNT_6ParamsE,@function
        .size           _ZN7cutlass13device_kernelIN5flash11enable_sm90INS1_16FlashAttnFwdSm90INS1_25CollectiveMainloopFwdSm90ILi2EN4cute5tupleIJNS5_1CILi1EEES8_S8_EEENS6_IJNS7_ILi128EEENS7_ILi160EEENS7_ILi192EEEEEELi192ENS_12float_e4m3_tEfNS_4arch4Sm90ELb0ELb0ELb1ELb0ELb1ELb0ELb0ELb1ELb1ELb1ELb1ELb0EEENS1_21CollectiveEpilogueFwdINS6_IJSA_SC_SB_EEES9_NS_10bfloat16_tESG_Li256ELb0ELb1ELb1ELb1EEENS1_19SingleTileSchedulerILb0ELb1ELb1ELi128EEEEEEEEEvNT_6ParamsE,(.L_x_16275 - _ZN7cutlass13device_kernelIN5flash11enable_sm90INS1_16FlashAttnFwdSm90INS1_25CollectiveMainloopFwdSm90ILi2EN4cute5tupleIJNS5_1CILi1EEES8_S8_EEENS6_IJNS7_ILi128EEENS7_ILi160EEENS7_ILi192EEEEEELi192ENS_12float_e4m3_tEfNS_4arch4Sm90ELb0ELb0ELb1ELb0ELb1ELb0ELb0ELb1ELb1ELb1ELb1ELb0EEENS1_21CollectiveEpilogueFwdINS6_IJSA_SC_SB_EEES9_NS_10bfloat16_tESG_Li256ELb0ELb1ELb1ELb1EEENS1_19SingleTileSchedulerILb0ELb1ELb1ELi128EEEEEEEEEvNT_6ParamsE)
        .other          _ZN7cutlass13device_kernelIN5flash11enable_sm90INS1_16FlashAttnFwdSm90INS1_25CollectiveMainloopFwdSm90ILi2EN4cute5tupleIJNS5_1CILi1EEES8_S8_EEENS6_IJNS7_ILi128EEENS7_ILi160EEENS7_ILi192EEEEEELi192ENS_12float_e4m3_tEfNS_4arch4Sm90ELb0ELb0ELb1ELb0ELb1ELb0ELb0ELb1ELb1ELb1ELb1ELb0EEENS1_21CollectiveEpilogueFwdINS6_IJSA_SC_SB_EEES9_NS_10bfloat16_tESG_Li256ELb0ELb1ELb1ELb1EEENS1_19SingleTileSchedulerILb0ELb1ELb1ELi128EEEEEEEEEvNT_6ParamsE,@"STO_CUDA_ENTRY STV_DEFAULT"
_ZN7cutlass13device_kernelIN5flash11enable_sm90INS1_16FlashAttnFwdSm90INS1_25CollectiveMainloopFwdSm90ILi2EN4cute5tupleIJNS5_1CILi1EEES8_S8_EEENS6_IJNS7_ILi128EEENS7_ILi160EEENS7_ILi192EEEEEELi192ENS_12float_e4m3_tEfNS_4arch4Sm90ELb0ELb0ELb1ELb0ELb1ELb0ELb0ELb1ELb1ELb1ELb1ELb0EEENS1_21CollectiveEpilogueFwdINS6_IJSA_SC_SB_EEES9_NS_10bfloat16_tESG_Li256ELb0ELb1ELb1ELb1EEENS1_19SingleTileSchedulerILb0ELb1ELb1ELi128EEEEEEEEEvNT_6ParamsE:
        /* <DEDUP_REMOVED lines=45> */
.L_x_3852:
        /* <DEDUP_REMOVED lines=22> */
.L_x_3853:
        /* <DEDUP_REMOVED lines=18> */
.L_x_3854:
        /* <DEDUP_REMOVED lines=22> */
.L_x_3855:
        /* <DEDUP_REMOVED lines=23> */
.L_x_3856:
        /* <DEDUP_REMOVED lines=9> */
.L_x_3859:
[----:B------:R-:W-:-:S08]  /*08b0*/  NOP ;  /* 0x0000000000007918 */ /* 0x000fd00000000000 */
[----:B------:R-:W0:Y:S02]  /*08c0*/  USETMAXREG.TRY_ALLOC.CTAPOOL UP0, 0xe8 ;  /* 0x000000e8000079c8 */ /* 0x000e240008000600 */
[----:B0-----:R-:W-:-:S13]  /*08d0*/  PLOP3.LUT P0, PT, PT, PT, UP0, 0x80, 0x0 ;  /* 0x000000000000781c */ /* 0x001fda0003f0f008 */
[----:B------:R-:W-:Y:S05]  /*08e0*/  @!P0 BRA `(.L_x_3859) ;  /* 0xfffffffc00f08947 */ /* 0x000fea000383ffff */
[----:B-1----:R-:W0:Y:S01]  /*08f0*/  S2UR UR6, SR_CTAID.Y ;  /* 0x00000000000679c3 */ /* 0x002e220000002600 */
[----:B------:R-:W-:Y:S01]  /*0900*/  LOP3.LUT R0, R23, 0xffffff80, RZ, 0xc0, !PT ;  /* 0xffffff8017007812 */ /* 0x000fe200078ec0ff */
[----:B------:R-:W-:Y:S02]  /*0910*/  ULDC UR7, c[0x0][0xc50] ;  /* 0x0003140000077ab9 */ /* 0x000fe40000000800 */
[----:B------:R-:W-:-:S04]  /*0920*/  UISETP.NE.AND UP0, UPT, UR7, 0x1, UPT ;  /* 0x000000010700788c */ /* 0x000fc8000bf05270 */
[----:B------:R-:W-:Y:S08]  /*0930*/  BAR.ARV 0x8, 0x180 ;  /* 0x0206000000007b1d */ /* 0x000ff00000002000 */
[----:B------:R-:W1:Y:S01]  /*0940*/  S2UR UR48, SR_CTAID.Z ;  /* 0x00000000003079c3 */ /* 0x000e620000002700 */
[----:B------:R-:W-:Y:S01]  /*0950*/  ISETP.NE.AND P0, PT, R0, 0x80, PT ;  /* 0x000000800000780c */ /* 0x000fe20003f05270 */
[----:B------:R-:W-:Y:S01]  /*0960*/  @UP0 ULDC UR4, c[0x0][0xc54] ;  /* 0x0003150000040ab9 */ /* 0x000fe20000000800 */
[----:B------:R-:W-:Y:S01]  /*0970*/  @UP0 ULDC UR8, c[0x0][0xc58] ;  /* 0x0003160000080ab9 */ /* 0x000fe20000000800 */
[----:B0-----:R-:W-:-:S10]  /*0980*/  UIMAD.WIDE.U32 UR4, UR6, UR4, URZ ;  /* 0x00000004060472a5 */ /* 0x001fd4000f8e003f */
[----:B------:R-:W-:Y:S06]  /*0990*/  @!P0 BAR.ARV 0x9, 0x100 ;  /* 0x0244000000008b1d */ /* 0x000fec0000002000 */
[----:B------:R-:W-:Y:S01]  /*09a0*/  UMOV UR50, UR6 ;  /* 0x0000000600327c82 */ /* 0x000fe20008000000 */
[----:B------:R-:W-:Y:S01]  /*09b0*/  @UP0 USHF.R.U32.HI UR50, URZ, UR8, UR5 ;  /* 0x000000083f320299 */ /* 0x000fe20008011605 */
[----:B-1----:R-:W-:-:S03]  /*09c0*/  ISETP.LE.AND P0, PT, RZ, UR48, PT ;  /* 0x00000030ff007c0c */ /* 0x002fc6000bf03270 */
[----:B------:R-:W-:-:S04]  /*09d0*/  UIADD3 UR4, -UR50, URZ, URZ ;  /* 0x0000003f32047290 */ /* 0x000fc8000fffe13f */
[----:B------:R-:W-:-:S06]  /*09e0*/  UIMAD UR7, UR7, UR4, UR6 ;  /* 0x00000004070772a4 */ /* 0x000fcc000f8e0206 */
[----:B------:R-:W-:Y:S06]  /*09f0*/  @!P0 BRA `(.L_x_3860) ;  /* 0x0000011800948947 */ /* 0x000fec0003800000 */
        /* <DEDUP_REMOVED lines=11> */
[----:B------:R-:W-:-:S04]  /*0ab0*/  UIMAD.WIDE UR4, UR4, 0x66666667, URZ ;  /* 0x66666667040478a5 */ /* 0x000fc8000f8e023f */
[----:B------:R-:W-:-:S03]  /*0ac0*/  USHF.R.U32.HI UR6, URZ, 0x1f, UR5 ;  /* 0x0000001f3f067899 */ /* 0x000fc60008011605 */
[----:B------:R-:W-:Y:S01]  /*0ad0*/  UMOV UR4, URZ ;  /* 0x0000003f00047c82 */ /* 0x000fe20008000000 */
[----:B------:R-:W-:-:S04]  /*0ae0*/  ULEA.HI.SX32 UR6, UR5, UR6, 0x1a ;  /* 0x0000000605067291 */ /* 0x000fc8000f8fd23f */
        /* <DEDUP_REMOVED lines=37> */
.L_x_3861:
        /* <DEDUP_REMOVED lines=8> */
[----:B------:R-:W-:Y:S01]  /*0dc0*/  VIADDMNMX R0, R3, UR38, R0, PT ;  /* 0x0000002603007c46 */ /* 0x000fe2000b800100 */
[----:B------:R-:W-:Y:S01]  /*0dd0*/  IMAD.MOV.U32 R9, RZ, RZ, RZ ;  /* 0x000000ffff097224 */ /* 0x000fe200078e00ff */
[----:B------:R-:W-:-:S02]  /*0de0*/  CS2R R52, SRZ ;  /* 0x0000000000347805 */ /* 0x000fc4000001ff00 */
[----:B------:R-:W-:Y:S02]  /*0df0*/  CS2R R44, SRZ ;  /* 0x00000000002c7805 */ /* 0x000fe4000001ff00 */
[----:B------:R-:W-:Y:S02]  /*0e00*/  R2UR UR43, R0 ;  /* 0x00000000002b72ca */ /* 0x000fe400000e0000 */
[----:B------:R-:W-:Y:S02]  /*0e10*/  CS2R R6, SRZ ;  /* 0x0000000000067805 */ /* 0x000fe4000001ff00 */
[----:B------:R-:W-:Y:S02]  /*0e20*/  MOV R0, RZ ;  /* 0x000000ff00007202 */ /* 0x000fe40000000f00 */
[----:B------:R-:W-:Y:S02]  /*0e30*/  CS2R R10, SRZ ;  /* 0x00000000000a7805 */ /* 0x000fe4000001ff00 */
[----:B------:R-:W-:-:S02]  /*0e40*/  CS2R R48, SRZ ;  /* 0x0000000000307805 */ /* 0x000fc4000001ff00 */
[----:B------:R-:W-:Y:S01]  /*0e50*/  CS2R R50, SRZ ;  /* 0x0000000000327805 */ /* 0x000fe2000001ff00 */
[----:B------:R-:W-:Y:S01]  /*0e60*/  IMAD.MOV.U32 R17, RZ, RZ, RZ ;  /* 0x000000ffff117224 */ /* 0x000fe200078e00ff */
[----:B------:R-:W-:Y:S01]  /*0e70*/  CS2R R56, SRZ ;  /* 0x0000000000387805 */ /* 0x000fe2000001ff00 */
[----:B------:R-:W-:Y:S01]  /*0e80*/  IMAD.MOV.U32 R58, RZ, RZ, RZ ;  /* 0x000000ffff3a7224 */ /* 0x000fe200078e00ff */
[----:B------:R-:W-:Y:S02]  /*0e90*/  CS2R R18, SRZ ;  /* 0x0000000000127805 */ /* 0x000fe4000001ff00 */
[----:B------:R-:W-:Y:S01]  /*0ea0*/  CS2R R32, SRZ ;  /* 0x0000000000207805 */ /* 0x000fe2000001ff00 */
[----:B------:R-:W-:Y:S01]  /*0eb0*/  IMAD.MOV.U32 R39, RZ, RZ, RZ ;  /* 0x000000ffff277224 */ /* 0x000fe200078e00ff */
[----:B------:R-:W-:Y:S01]  /*0ec0*/  CS2R R46, SRZ ;  /* 0x00000000002e7805 */ /* 0x000fe2000001ff00 */
[----:B------:R-:W-:Y:S01]  /*0ed0*/  UISETP.GT.AND UP0, UPT, UR43, UR38, UPT ;  /* 0x000000262b00728c */ /* 0x000fe2000bf04270 */
[----:B------:R-:W-:Y:S01]  /*0ee0*/  CS2R R20, SRZ ;  /* 0x0000000000147805 */ /* 0x000fe2000001ff00 */
[----:B------:R-:W-:Y:S01]  /*0ef0*/  IMAD.MOV.U32 R22, RZ, RZ, RZ ;  /* 0x000000ffff167224 */ /* 0x000fe200078e00ff */
[----:B------:R-:W-:Y:S01]  /*0f00*/  CS2R R54, SRZ ;  /* 0x0000000000367805 */ /* 0x000fe2000001ff00 */
[----:B------:R-:W-:Y:S01]  /*0f10*/  IMAD.MOV.U32 R15, RZ, RZ, RZ ;  /* 0x000000ffff0f7224 */ /* 0x000fe200078e00ff */
[----:B------:R-:W-:-:S02]  /*0f20*/  CS2R R24, SRZ ;  /* 0x0000000000187805 */ /* 0x000fc4000001ff00 */
[----:B------:R-:W-:Y:S01]  /*0f30*/  PLOP3.LUT P1, PT, PT, PT, UP0, 0x80, 0x0 ;  /* 0x000000000000781c */ /* 0x000fe20003f2f008 */
[----:B------:R-:W-:Y:S01]  /*0f40*/  IMAD.MOV.U32 R29, RZ, RZ, RZ ;  /* 0x000000ffff1d7224 */ /* 0x000fe200078e00ff */
[----:B------:R-:W-:Y:S02]  /*0f50*/  CS2R R64, SRZ ;  /* 0x0000000000407805 */ /* 0x000fe4000001ff00 */
[----:B------:R-:W-:Y:S01]  /*0f60*/  CS2R R60, SRZ ;  /* 0x00000000003c7805 */ /* 0x000fe2000001ff00 */
[----:B------:R-:W-:Y:S01]  /*0f70*/  IMAD.MOV.U32 R37, RZ, RZ, RZ ;  /* 0x000000ffff257224 */ /* 0x000fe200078e00ff */
[----:B------:R-:W-:Y:S02]  /*0f80*/  CS2R R62, SRZ ;  /* 0x00000000003e7805 */ /* 0x000fe4000001ff00 */
[----:B------:R-:W-:Y:S02]  /*0f90*/  CS2R R120, SRZ ;  /* 0x0000000000787805 */ /* 0x000fe4000001ff00 */
[----:B------:R-:W-:-:S02]  /*0fa0*/  CS2R R40, SRZ ;  /* 0x0000000000287805 */ /* 0x000fc4000001ff00 */
[----:B------:R-:W-:Y:S02]  /*0fb0*/  MOV R66, RZ ;  /* 0x000000ff00427202 */ /* 0x000fe40000000f00 */
[----:B------:R-:W-:Y:S01]  /*0fc0*/  CS2R R70, SRZ ;  /* 0x0000000000467805 */ /* 0x000fe2000001ff00 */
[----:B------:R-:W-:Y:S01]  /*0fd0*/  IMAD.MOV.U32 R31, RZ, RZ, RZ ;  /* 0x000000ffff1f7224 */ /* 0x000fe200078e00ff */
        /* <DEDUP_REMOVED lines=13> */
[----:B------:R-:W-:Y:S01]  /*10b0*/  IMAD.MOV.U32 R90, RZ, RZ, RZ ;  /* 0x000000ffff5a7224 */ /* 0x000fe200078e00ff */
[----:B------:R-:W-:Y:S01]  /*10c0*/  CS2R R100, SRZ ;  /* 0x0000000000647805 */ /* 0x000fe2000001ff00 */
[----:B------:R-:W-:Y:S01]  /*10d0*/  IMAD.MOV.U32 R43, RZ, RZ, RZ ;  /* 0x000000ffff2b7224 */ /* 0x000fe200078e00ff */
[----:B------:R-:W-:Y:S02]  /*10e0*/  CS2R R96, SRZ ;  /* 0x0000000000607805 */ /* 0x000fe4000001ff00 */
[----:B------:R-:W-:Y:S01]  /*10f0*/  CS2R R98, SRZ ;  /* 0x0000000000627805 */ /* 0x000fe2000001ff00 */
[----:B------:R-:W-:Y:S01]  /*1100*/  IMAD.MOV.U32 R104, RZ, RZ, RZ ;  /* 0x000000ffff687224 */ /* 0x000fe200078e00ff */
[----:B------:R-:W-:-:S02]  /*1110*/  CS2R R108, SRZ ;  /* 0x00000000006c7805 */ /* 0x000fc4000001ff00 */
[----:B------:R-:W-:Y:S01]  /*1120*/  CS2R R110, SRZ ;  /* 0x00000000006e7805 */ /* 0x000fe2000001ff00 */
[----:B------:R-:W-:Y:S01]  /*1130*/  IMAD.MOV.U32 R112, RZ, RZ, RZ ;  /* 0x000000ffff707224 */ /* 0x000fe200078e00ff */
[----:B------:R-:W-:Y:S01]  /*1140*/  CS2R R118, SRZ ;  /* 0x0000000000767805 */ /* 0x000fe2000001ff00 */
[----:B------:R-:W-:Y:S01]  /*1150*/  IMAD.MOV.U32 R124, RZ, RZ, RZ ;  /* 0x000000ffff7c7224 */ /* 0x000fe200078e00ff */
[----:B------:R-:W-:Y:S01]  /*1160*/  CS2R R114, SRZ ;  /* 0x0000000000727805 */ /* 0x000fe2000001ff00 */
        /* <DEDUP_REMOVED lines=27> */
[----:B------:R-:W-:Y:S01]  /*1320*/  IMAD.U32 R10, RZ, RZ, UR6 ;  /* 0x00000006ff0a7e24 */ /* 0x000fe2000f8e00ff */
[----:B------:R-:W-:Y:S01]  /*1330*/  MOV R6, UR4 ;  /* 0x0000000400067c02 */ /* 0x000fe20008000f00 */
[----:B------:R-:W-:Y:S02]  /*1340*/  IMAD.U32 R7, RZ, RZ, UR5 ;  /* 0x00000005ff077e24 */ /* 0x000fe4000f8e00ff */
[----:B------:R-:W-:-:S02]  /*1350*/  IMAD.U32 R11, RZ, RZ, UR7 ;  /* 0x00000007ff0b7e24 */ /* 0x000fc4000f8e00ff */
[----:B------:R-:W-:Y:S02]  /*1360*/  IMAD.MOV.U32 R8, RZ, RZ, 0x70 ;  /* 0x00000070ff087424 */ /* 0x000fe400078e00ff */
[----:B------:R-:W-:Y:S02]  /*1370*/  IMAD.MOV.U32 R12, RZ, RZ, 0x1 ;  /* 0x00000001ff0c7424 */ /* 0x000fe400078e00ff */
[----:B0-----:R-:W-:-:S07]  /*1380*/  IMAD.MOV.U32 R13, RZ, RZ, RZ ;  /* 0x000000ffff0d7224 */ /* 0x001fce00078e00ff */
[----:B------:R-:W-:-:S07]  /*1390*/  LEPC R20, `(.L_x_3863) ;  /* 0x000000001014794e */ /* 0x000fce0000000000 */
[----:B-1----:R-:W-:Y:S05]  /*13a0*/  CALL.ABS.NOINC R2 ;  /* 0x0000000002007343 */ /* 0x002fea0003c00000 */
.L_x_3863:
        /* <DEDUP_REMOVED lines=39> */
[----:B------:R-:W-:Y:S01]  /*1620*/  ULDC UR4, c[0x0][0x9d8] ;  /* 0x0002760000047ab9 */ /* 0x000fe20000000800 */
[----:B------:R-:W-:Y:S01]  /*1630*/  MOV R3, UR7 ;  /* 0x0000000700037c02 */ /* 0x000fe20008000f00 */
[----:B------:R-:W-:-:S04]  /*1640*/  IMAD.U32 R5, RZ, RZ, UR5 ;  /* 0x00000005ff057e24 */ /* 0x000fc8000f8e00ff */
[----:B------:R-:W2:Y:S04]  /*1650*/  @P0 LDG.E R7, desc[UR54][R2.64] ;  /* 0x0000003602070981 */ /* 0x000ea8000c1e1900 */
[----:B------:R-:W2:Y:S01]  /*1660*/  @P1 LDG.E R0, desc[UR54][R4.64] ;  /* 0x0000003604001981 */ /* 0x000ea2000c1e1900 */
[----:B------:R-:W0:Y:S01]  /*1670*/  SYNCS.PHASECHK.TRANS64.TRYWAIT P0, [UR36+0x33400], R6 ;  /* 0x03340006ff0075a7 */ /* 0x000e220008000164 */
[----:B--2---:R-:W-:-:S04]  /*1680*/  FMUL.FTZ R0, R7, R0 ;  /* 0x0000000007007220 */ /* 0x004fc80000410000 */
[----:B------:R-:W-:Y:S01]  /*1690*/  FMUL.FTZ R0, R0, UR4 ;  /* 0x0000000400007c20 */ /* 0x000fe20008410000 */
[----:B0-----:R-:W-:Y:S06]  /*16a0*/  @!P0 BRA `(.L_x_3864) ;  /* 0x0000010c00708947 */ /* 0x001fec0003800000 */
.L_x_3950:
[----:B------:R-:W-:-:S06]  /*16b0*/  ULOP3.LUT UR4, UR39, 0x1, URZ, 0xfc, !UPT ;  /* 0x0000000127047892 */ /* 0x000fcc000f8efc3f */
[----:B------:R-:W-:-:S05]  /*16c0*/  IMAD.U32 R2, RZ, RZ, UR4 ;  /* 0x00000004ff027e24 */ /* 0x000fca000f8e00ff */
[----:B------:R-:W-:-:S13]  /*16d0*/  ISETP.NE.AND P0, PT, R2, 0x3, PT ;  /* 0x000000030200780c */ /* 0x000fda0003f05270 */
[----:B------:R-:W-:Y:S05]  /*16e0*/  @!P0 BRA `(.L_x_3865) ;  /* 0x0000000000048947 */ /* 0x000fea0003800000 */
[----:B------:R-:W-:Y:S01]  /*16f0*/  BPT.TRAP 0x1 ;  /* 0x000000040000795c */ /* 0x000fe20000300000 */
.L_x_3865:
[----:B------:R1:W2:Y:S01]  /*1700*/  SYNCS.PHASECHK.TRANS64.TRYWAIT P1, [UR36+0x33430], R6 ;  /* 0x03343006ff0075a7 */ /* 0x0002a20008020164 */
[----:B------:R-:W-:Y:S05]  /*1710*/  @!P0 BRA `(.L_x_3866) ;  /* 0x0000000000048947 */ /* 0x000fea0003800000 */
[----:B------:R-:W-:Y:S01]  /*1720*/  BPT.TRAP 0x1 ;  /* 0x000000040000795c */ /* 0x000fe20000300000 */
.L_x_3866:
[----:B------:R-:W-:Y:S02]  /*1730*/  IMAD.U32 R2, RZ, RZ, UR40 ;  /* 0x00000028ff027e24 */ /* 0x000fe4000f8e00ff */
[----:B------:R-:W-:Y:S01]  /*1740*/  IMAD.MOV.U32 R4, RZ, RZ, RZ ;  /* 0x000000ffff047224 */ /* 0x000fe200078e00ff */
[----:B--2---:R-:W-:Y:S06]  /*1750*/  @P1 BRA `(.L_x_3867) ;  /* 0x0000000000081947 */ /* 0x004fec0003800000 */
[----:B------:R-:W2:Y:S02]  /*1760*/  SYNCS.PHASECHK.TRANS64.TRYWAIT P1, [UR36+0x33430], R6 ;  /* 0x03343006ff0075a7 */ /* 0x000ea40008020164 */
[----:B--2---:R-:W-:Y:S05]  /*1770*/  @!P1 BRA `(.L_x_3868) ;  /* 0x0000010c00549947 */ /* 0x004fea0003800000 */
.L_x_3867:
[----:B------:R-:W-:Y:S05]  /*1780*/  WARPSYNC.ALL ;  /* 0x0000000000007948 */ /* 0x000fea0003800000 */
[----:B------:R-:W-:Y:S01]  /*1790*/  IMAD.MOV.U32 R25, RZ, RZ, RZ ;  /* 0x000000ffff197224 */ /* 0x000fe200078e00ff */
[----:B------:R-:W-:Y:S01]  /*17a0*/  LOP3.LUT R2, R2, 0x10000, RZ, 0xfc, !PT ;  /* 0x0001000002027812 */ /* 0x000fe200078efcff */
[----:B0-----:R-:W-:Y:S01]  /*17b0*/  IMAD.MOV.U32 R3, RZ, RZ, -0x7fffffe0 ;  /* 0x80000020ff037424 */ /* 0x001fe200078e00ff */
[----:B------:R-:W-:-:S04]  /*17c0*/  UIADD3 UR4, UR36, 0x24200, URZ ;  /* 0x0002420024047890 */ /* 0x000fc8000fffe03f */
[C---:B------:R-:W-:Y:S01]  /*17d0*/  R2UR UR5, R3.reuse ;  /* 0x00000000030572ca */ /* 0x040fe200000e0000 */
[----:B------:R-:W-:Y:S01]  /*17e0*/  WARPGROUP.ARRIVE ;  /* 0x00000000000079c5 */ /* 0x000fe20000000000 */
[----:B------:R-:W-:Y:S01]  /*17f0*/  UMOV UR7, 0x80000020 ;  /* 0x8000002000077882 */ /* 0x000fe20000000000 */
[----:B------:R-:W-:Y:S01]  /*1800*/  USHF.R.U32.HI UR6, URZ, 0x4, UR4 ;  /* 0x000000043f067899 */ /* 0x000fe20008011604 */
[C---:B------:R-:W-:Y:S01]  /*1810*/  R2UR UR8, R2.reuse ;  /* 0x00000000020872ca */ /* 0x040fe200000e0000 */
[----:B------:R-:W-:Y:S01]  /*1820*/  UMOV UR11, 0x80000020 ;  /* 0x80000020000b7882 */ /* 0x000fe20000000000 */
[C---:B------:R-:W-:Y:S01]  /*1830*/  R2UR UR4, R2.reuse ;  /* 0x00000000020472ca */ /* 0x040fe200000e0000 */
[----:B------:R-:W-:Y:S01]  /*1840*/  ULOP3.LUT UR6, UR6, 0x3fff, URZ, 0xc0, !UPT ;  /* 0x00003fff06067892 */ /* 0x000fe2000f8ec03f */
[C---:B------:R-:W-:Y:S01]  /*1850*/  R2UR UR9, R3.reuse ;  /* 0x00000000030972ca */ /* 0x040fe200000e0000 */
[----:B------:R-:W-:Y:S01]  /*1860*/  UMOV UR15, 0x80000020 ;  /* 0x80000020000f7882 */ /* 0x000fe20000000000 */
[C---:B------:R-:W-:Y:S01]  /*1870*/  R2UR UR12, R2.reuse ;  /* 0x00000000020c72ca */ /* 0x040fe200000e0000 */
[----:B------:R-:W-:Y:S01]  /*1880*/  ULOP3.LUT UR52, UR6, 0x10000, URZ, 0xfc, !UPT ;  /* 0x0001000006347892 */ /* 0x000fe2000f8efc3f */
[C---:B------:R-:W-:Y:S01]  /*1890*/  R2UR UR13, R3.reuse ;  /* 0x00000000030d72ca */ /* 0x040fe200000e0000 */
[----:B------:R-:W-:Y:S01]  /*18a0*/  UMOV UR19, 0x80000020 ;  /* 0x8000002000137882 */ /* 0x000fe20000000000 */
[C---:B------:R-:W-:Y:S01]  /*18b0*/  R2UR UR16, R2.reuse ;  /* 0x00000000021072ca */ /* 0x040fe200000e0000 */
[----:B------:R-:W-:Y:S01]  /*18c0*/  UIADD3 UR10, UR52, 0x80, URZ ;  /* 0x00000080340a7890 */ /* 0x000fe2000fffe03f */
[C---:B------:R-:W-:Y:S01]  /*18d0*/  R2UR UR17, R3.reuse ;  /* 0x00000000031172ca */ /* 0x040fe200000e0000 */
[----:B------:R-:W-:Y:S01]  /*18e0*/  UIADD3 UR14, UR52, 0x100, URZ ;  /* 0x00000100340e7890 */ /* 0x000fe2000fffe03f */
[----:B------:R-:W-:Y:S01]  /*18f0*/  R2UR UR20, R2 ;  /* 0x00000000021472ca */ /* 0x000fe200000e0000 */
[----:B------:R-:W-:Y:S01]  /*1900*/  UMOV UR6, UR52 ;  /* 0x0000003400067c82 */ /* 0x000fe20008000000 */
[----:B------:R-:W-:Y:S01]  /*1910*/  UIADD3 UR18, UR52, 0x180, URZ ;  /* 0x0000018034127890 */ /* 0x000fe2000fffe03f */
[----:B------:R-:W-:Y:S01]  /*1920*/  QGMMA.64x32x32.F32.E4M3.E4M3 R92, gdesc[UR4], RZ, !UPT, gsb0 ;  /* 0x00600000045c79f3 */ /* 0x000fe2000c0008ff */
[----:B------:R-:W-:Y:S01]  /*1930*/  R2UR UR21, R3 ;  /* 0x00000000031572ca */ /* 0x000fe200000e0000 */
[----:B------:R-:W-:Y:S01]  /*1940*/  UIADD3 UR22, UR52, 0x200, URZ ;  /* 0x0000020034167890 */ /* 0x000fe2000fffe03f */
[----:B------:R-:W-:Y:S01]  /*1950*/  UMOV UR23, 0x80000020 ;  /* 0x8000002000177882 */ /* 0x000fe20000000000 */
[----:B------:R-:W-:Y:S01]  /*1960*/  UIADD3 UR26, UR52, 0x2, URZ ;  /* 0x00000002341a7890 */ /* 0x000fe2000fffe03f */
[----:B------:R-:W-:Y:S01]  /*1970*/  UMOV UR25, 0x80000020 ;  /* 0x8000002000197882 */ /* 0x000fe20000000000 */
[----:B------:R-:W-:Y:S01]  /*1980*/  UMOV UR27, 0x80000020 ;  /* 0x80000020001b7882 */ /* 0x000fe20000000000 */
[----:B------:R-:W-:Y:S01]  /*1990*/  UIADD3 UR6, UR52, 0x82, URZ ;  /* 0x0000008234067890 */ /* 0x000fe2000fffe03f */
[----:B------:R-:W-:Y:S01]  /*19a0*/  UMOV UR5, UR25 ;  /* 0x0000001900057c82 */ /* 0x000fe20008000000 */
[----:B------:R-:W-:Y:S01]  /*19b0*/  UMOV UR7, 0x80000020 ;  /* 0x8000002000077882 */ /* 0x000fe20000000000 */
[----:B------:R-:W-:Y:S01]  /*19c0*/  UIADD3 UR30, UR52, 0x280, URZ ;  /* 0x00000280341e7890 */ /* 0x000fe2000fffe03f */
[----:B------:R-:W-:Y:S01]  /*19d0*/  UMOV UR29, 0x80000020 ;  /* 0x80000020001d7882 */ /* 0x000fe20000000000 */
[----:B------:R-:W-:Y:S01]  /*19e0*/  UMOV UR31, 0x80000020 ;  /* 0x80000020001f7882 */ /* 0x000fe20000000000 */
[----:B------:R-:W-:Y:S01]  /*19f0*/  UIADD3 UR34, UR52, 0x282, URZ ;  /* 0x0000028234227890 */ /* 0x000fe2000fffe03f */
[----:B------:R-:W-:Y:S01]  /*1a00*/  UMOV UR33, 0x80000020 ;  /* 0x8000002000217882 */ /* 0x000fe20000000000 */
[----:B------:R-:W-:Y:S01]  /*1a10*/  UMOV UR35, 0x80000020 ;  /* 0x8000002000237882 */ /* 0x000fe20000000000 */
[----:B------:R-:W-:Y:S01]  /*1a20*/  UMOV UR41, 0x80000020 ;  /* 0x8000002000297882 */ /* 0x000fe20000000000 */
[----:B------:R-:W-:Y:S01]  /*1a30*/  UIADD3 UR46, UR52, 0x502, URZ ;  /* 0x00000502342e7890 */ /* 0x000fe2000fffe03f */
[----:B------:R-:W-:Y:S01]  /*1a40*/  UMOV UR45, 0x80000020 ;  /* 0x80000020002d7882 */ /* 0x000fe20000000000 */
[----:B------:R-:W-:Y:S01]  /*1a50*/  UMOV UR47, 0x80000020 ;  /* 0x80000020002f7882 */ /* 0x000fe20000000000 */
[----:B------:R-:W-:-:S02]  /*1a60*/  WARPGROUP.DEPBAR.LE gsb0, 0x0 ;  /* 0x00008000000079c5 */ /* 0x000fc40000010000 */
[----:B------:R-:W-:-:S06]  /*1a70*/  WARPGROUP.ARRIVE ;  /* 0x00000000000079c5 */ /* 0x000fcc0000000000 */
[----:B------:R-:W-:Y:S01]  /*1a80*/  QGMMA.64x32x32.F32.E4M3.E4M3 R76, gdesc[UR8], RZ, !UPT, gsb0 ;  /* 0x00600000084c79f3 */ /* 0x000fe2000c0008ff */
[----:B------:R-:W-:Y:S01]  /*1a90*/  UIADD3 UR10, UR52, 0x102, URZ ;  /* 0x00000102340a7890 */ /* 0x000fe2000fffe03f */
[----:B------:R-:W-:Y:S01]  /*1aa0*/  UMOV UR9, UR25 ;  /* 0x0000001900097c82 */ /* 0x000fe20008000000 */
[----:B------:R-:W-:Y:S01]  /*1ab0*/  UMOV UR11, 0x80000020 ;  /* 0x80000020000b7882 */ /* 0x000fe20000000000 */
[----:B------:R-:W-:Y:S02]  /*1ac0*/  WARPGROUP.DEPBAR.LE gsb0, 0x0 ;  /* 0x00008000000079c5 */ /* 0x000fe40000010000 */
        /* <DEDUP_REMOVED lines=8> */
[----:B------:R-:W-:-:S13]  /*1b50*/  R2UR UR16, R2 ;  /* 0x00000000021072ca */ /* 0x000fda00000e0000 */
[----:B------:R-:W-:Y:S02]  /*1b60*/  UIADD3 UR24, UR16, 0x2, URZ ;  /* 0x0000000210187890 */ /* 0x000fe4000fffe03f */
[----:B------:R-:W-:Y:S02]  /*1b70*/  UIADD3 UR28, UR16, 0x200, URZ ;  /* 0x00000200101c7890 */ /* 0x000fe4000fffe03f */
[----:B------:R-:W-:Y:S02]  /*1b80*/  UIADD3 UR32, UR16, 0x202, URZ ;  /* 0x0000020210207890 */ /* 0x000fe4000fffe03f */
[----:B------:R-:W-:Y:S01]  /*1b90*/  UIADD3 UR40, UR16, 0x400, URZ ;  /* 0x0000040010287890 */ /* 0x000fe2000fffe03f */
[----:B------:R-:W-:Y:S01]  /*1ba0*/  UMOV UR4, UR24 ;  /* 0x0000001800047c82 */ /* 0x000fe20008000000 */
[----:B------:R-:W-:Y:S01]  /*1bb0*/  UMOV UR8, UR24 ;  /* 0x0000001800087c82 */ /* 0x000fe20008000000 */
[----:B------:R-:W-:-:S04]  /*1bc0*/  UIADD3 UR44, UR16, 0x402, URZ ;  /* 0x00000402102c7890 */ /* 0x000fc8000fffe03f */
[----:B------:R-:W-:Y:S01]  /*1bd0*/  UMOV UR12, UR40 ;  /* 0x00000028000c7c82 */ /* 0x000fe20008000000 */
[----:B------:R-:W-:Y:S02]  /*1be0*/  WARPGROUP.DEPBAR.LE gsb0, 0x0 ;  /* 0x00008000000079c5 */ /* 0x000fe40000010000 */
[----:B------:R-:W-:-:S06]  /*1bf0*/  WARPGROUP.ARRIVE ;  /* 0x00000000000079c5 */ /* 0x000fcc0000000000 */
[----:B------:R-:W-:Y:S03]  /*1c00*/  QGMMA.64x32x32.F32.E4M3.E4M3 R28, gdesc[UR20], RZ, !UPT, gsb0 ;  /* 0x00600000141c79f3 */ /* 0x000fe6000c0008ff */
[----:B------:R-:W-:Y:S02]  /*1c10*/  WARPGROUP.DEPBAR.LE gsb0, 0x0 ;  /* 0x00008000000079c5 */ /* 0x000fe40000010000 */
[----:B------:R-:W-:-:S06]  /*1c20*/  WARPGROUP.ARRIVE ;  /* 0x00000000000079c5 */ /* 0x000fcc0000000000 */
[----:B------:R-:W-:Y:S01]  /*1c30*/  QGMMA.64x32x32.F32.E4M3.E4M3 R92, gdesc[UR24], R92, gsb0 ;  /* 0x00600000185c79f3 */ /* 0x000fe2000800085c */
[----:B------:R-:W-:Y:S01]  /*1c40*/  UIADD3 UR26, UR52, 0x182, URZ ;  /* 0x00000182341a7890 */ /* 0x000fe2000fffe03f */
[----:B------:R-:W-:Y:S01]  /*1c50*/  UMOV UR27, 0x80000020 ;  /* 0x80000020001b7882 */ /* 0x000fe20000000000 */
[----:B------:R-:W-:Y:S02]  /*1c60*/  WARPGROUP.DEPBAR.LE gsb0, 0x0 ;  /* 0x00008000000079c5 */ /* 0x000fe40000010000 */
[----:B------:R-:W-:-:S06]  /*1c70*/  WARPGROUP.ARRIVE ;  /* 0x00000000000079c5 */ /* 0x000fcc0000000000 */
[----:B------:R-:W-:Y:S01]  /*1c80*/  QGMMA.64x32x32.F32.E4M3.E4M3 R76, gdesc[UR4], R76, gsb0 ;  /* 0x00600000044c79f3 */ /* 0x000fe2000800084c */
[----:B------:R-:W-:Y:S02]  /*1c90*/  UIADD3 UR4, UR52, 0x202, URZ ;  /* 0x0000020234047890 */ /* 0x000fe4000fffe03f */
[----:B------:R-:W-:Y:S01]  /*1ca0*/  UIADD3 UR6, UR52, 0x300, URZ ;  /* 0x0000030034067890 */ /* 0x000fe2000fffe03f */
[----:B------:R-:W-:Y:S01]  /*1cb0*/  UMOV UR5, UR29 ;  /* 0x0000001d00057c82 */ /* 0x000fe20008000000 */
[----:B------:R-:W-:Y:S01]  /*1cc0*/  UMOV UR7, 0x80000020 ;  /* 0x8000002000077882 */ /* 0x000fe20000000000 */
[----:B------:R-:W-:Y:S02]  /*1cd0*/  WARPGROUP.DEPBAR.LE gsb0, 0x0 ;  /* 0x00008000000079c5 */ /* 0x000fe40000010000 */
[----:B------:R-:W-:-:S06]  /*1ce0*/  WARPGROUP.ARRIVE ;  /* 0x00000000000079c5 */ /* 0x000fcc0000000000 */
[----:B------:R-:W-:Y:S01]  /*1cf0*/  QGMMA.64x32x32.F32.E4M3.E4M3 R60, gdesc[UR8], R60, gsb0 ;  /* 0x00600000083c79f3 */ /* 0x000fe2000800083c */
[----:B------:R-:W-:Y:S01]  /*1d00*/  UIADD3 UR10, UR52, 0x380, URZ ;  /* 0x00000380340a7890 */ /* 0x000fe2000fffe03f */
[----:B------:R-:W-:Y:S01]  /*1d10*/  UMOV UR8, UR28 ;  /* 0x0000001c00087c82 */ /* 0x000fe20008000000 */
[----:B------:R-:W-:Y:S01]  /*1d20*/  UMOV UR9, UR29 ;  /* 0x0000001d00097c82 */ /* 0x000fe20008000000 */
[----:B------:R-:W-:Y:S01]  /*1d30*/  UMOV UR11, 0x80000020 ;  /* 0x80000020000b7882 */ /* 0x000fe20000000000 */
[----:B------:R-:W-:Y:S02]  /*1d40*/  WARPGROUP.DEPBAR.LE gsb0, 0x0 ;  /* 0x00008000000079c5 */ /* 0x000fe40000010000 */
[----:B------:R-:W-:-:S06]  /*1d50*/  WARPGROUP.ARRIVE ;  /* 0x00000000000079c5 */ /* 0x000fcc0000000000 */
[----:B------:R-:W-:Y:S01]  /*1d60*/  QGMMA.64x32x32.F32.E4M3.E4M3 R44, gdesc[UR24], R44, gsb0 ;  /* 0x00600000182c79f3 */ /* 0x000fe2000800082c */
[----:B------:R-:W-:Y:S01]  /*1d70*/  UMOV UR26, UR4 ;  /* 0x00000004001a7c82 */ /* 0x000fe20008000000 */
[----:B------:R-:W-:Y:S01]  /*1d80*/  UMOV UR27, 0x80000020 ;  /* 0x80000020001b7882 */ /* 0x000fe20000000000 */
[----:B------:R-:W-:Y:S01]  /*1d90*/  UMOV UR4, UR28 ;  /* 0x0000001c00047c82 */ /* 0x000fe20008000000 */
[----:B------:R-:W-:Y:S02]  /*1da0*/  WARPGROUP.DEPBAR.LE gsb0, 0x0 ;  /* 0x00008000000079c5 */ /* 0x000fe40000010000 */
[----:B------:R-:W-:-:S06]  /*1db0*/  WARPGROUP.ARRIVE ;  /* 0x00000000000079c5 */ /* 0x000fcc0000000000 */
[----:B------:R-:W-:Y:S03]  /*1dc0*/  QGMMA.64x32x32.F32.E4M3.E4M3 R28, gdesc[UR24], R28, gsb0 ;  /* 0x00600000181c79f3 */ /* 0x000fe6000800081c */
        /* <DEDUP_REMOVED lines=72> */
[----:B------:R-:W-:Y:S03]  /*2250*/  QGMMA.64x32x32.F32.E4M3.E4M3 R60, gdesc[UR12], R60, gsb0 ;  /* 0x006000000c3c79f3 */ /* 0x000fe6000800083c */
[----:B------:R-:W-:Y:S02]  /*2260*/  WARPGROUP.DEPBAR.LE gsb0, 0x0 ;  /* 0x00008000000079c5 */ /* 0x000fe40000010000 */
[----:B------:R-:W-:-:S06]  /*2270*/  WARPGROUP.ARRIVE ;  /* 0x00000000000079c5 */ /* 0x000fcc0000000000 */
[----:B------:R-:W-:Y:S01]  /*2280*/  QGMMA.64x32x32.F32.E4M3.E4M3 R44, gdesc[UR4], R44, gsb0 ;  /* 0x00600000042c79f3 */ /* 0x000fe2000800082c */
[----:B------:R-:W-:Y:S01]  /*2290*/  UMOV UR4, UR40 ;  /* 0x0000002800047c82 */ /* 0x000fe20008000000 */
[----:B------:R-:W-:Y:S01]  /*22a0*/  UMOV UR5, UR41 ;  /* 0x0000002900057c82 */ /* 0x000fe20008000000 */
[----:B------:R-:W-:Y:S01]  /*22b0*/  UMOV UR6, UR8 ;  /* 0x0000000800067c82 */ /* 0x000fe20008000000 */
[----:B------:R-:W-:Y:S01]  /*22c0*/  UMOV UR7, 0x80000020 ;  /* 0x8000002000077882 */ /* 0x000fe20000000000 */
[----:B------:R-:W-:Y:S01]  /*22d0*/  UMOV UR8, UR44 ;  /* 0x0000002c00087c82 */ /* 0x000fe20008000000 */
        /* <DEDUP_REMOVED lines=16> */
[----:B------:R-:W-:Y:S02]  /*23e0*/  WARPGROUP.DEPBAR.LE gsb0, 0x0 ;  /* 0x00008000000079c5 */ /* 0x000fe40000010000 */
[----:B------:R-:W-:-:S06]  /*23f0*/  WARPGROUP.ARRIVE ;  /* 0x00000000000079c5 */ /* 0x000fcc0000000000 */
[----:B------:R-:W-:Y:S03]  /*2400*/  QGMMA.64x32x32.F32.E4M3.E4M3 R60, gdesc[UR8], R60, gsb0 ;  /* 0x00600000083c79f3 */ /* 0x000fe6000800083c */
[----:B------:R-:W-:Y:S02]  /*2410*/  WARPGROUP.DEPBAR.LE gsb0, 0x0 ;  /* 0x00008000000079c5 */ /* 0x000fe40000010000 */
[----:B------:R-:W-:-:S06]  /*2420*/  WARPGROUP.ARRIVE ;  /* 0x00000000000079c5 */ /* 0x000fcc0000000000 */
[----:B------:R-:W-:Y:S01]  /*2430*/  QGMMA.64x32x32.F32.E4M3.E4M3 R44, gdesc[UR44], R44, gsb0 ;  /* 0x006000002c2c79f3 */ /* 0x000fe2000800082c */
[----:B------:R-:W-:Y:S01]  /*2440*/  UMOV UR46, UR4 ;  /* 0x00000004002e7c82 */ /* 0x000fe20008000000 */
[----:B------:R-:W-:Y:S01]  /*2450*/  UMOV UR47, 0x80000020 ;  /* 0x80000020002f7882 */ /* 0x000fe20000000000 */
[----:B------:R-:W-:Y:S02]  /*2460*/  WARPGROUP.DEPBAR.LE gsb0, 0x0 ;  /* 0x00008000000079c5 */ /* 0x000fe40000010000 */
[----:B------:R-:W-:-:S06]  /*2470*/  WARPGROUP.ARRIVE ;  /* 0x00000000000079c5 */ /* 0x000fcc0000000000 */
[----:B------:R-:W-:Y:S03]  /*2480*/  QGMMA.64x32x32.F32.E4M3.E4M3 R28, gdesc[UR44], R28, gsb0 ;  /* 0x006000002c1c79f3 */ /* 0x000fe6000800081c */
[----:B------:R-:W-:Y:S02]  /*2490*/  WARPGROUP.DEPBAR.LE gsb0, 0x0 ;  /* 0x00008000000079c5 */ /* 0x000fe40000010000 */
[----:B------:R-:W-:Y:S05]  /*24a0*/  @!P0 BRA `(.L_x_3869) ;  /* 0x0000000000048947 */ /* 0x000fea0003800000 */
[----:B------:R-:W-:Y:S01]  /*24b0*/  BPT.TRAP 0x1 ;  /* 0x000000040000795c */ /* 0x000fe20000300000 */
.L_x_3869:
[C---:B------:R-:W-:Y:S01]  /*24c0*/  FMUL.FTZ R27, R0.reuse, R83 ;  /* 0x00000053001b7220 */ /* 0x040fe20000410000 */
[C---:B------:R-:W-:Y:S01]  /*24d0*/  FMUL.FTZ R44, R0.reuse, R44 ;  /* 0x0000002c002c7220 */ /* 0x040fe20000410000 */
[C---:B------:R-:W-:Y:S01]  /*24e0*/  FMUL.FTZ R83, R0.reuse, R61 ;  /* 0x0000003d00537220 */ /* 0x040fe20000410000 */
[C---:B------:R-:W-:Y:S01]  /*24f0*/  FMUL.FTZ R61, R0.reuse, R62 ;  /* 0x0000003e003d7220 */ /* 0x040fe20000410000 */
[C---:B------:R-:W-:Y:S01]  /*2500*/  FMUL.FTZ R62, R0.reuse, R67 ;  /* 0x00000043003e7220 */ /* 0x040fe20000410000 */
[C---:B------:R-:W-:Y:S01]  /*2510*/  FMUL.FTZ R5, R0.reuse, R92 ;  /* 0x0000005c00057220 */ /* 0x040fe20000410000 */
[----:B------:R0:W-:Y:S01]  /*2520*/  MUFU.TANH R67, R44 ;  /* 0x0000002c00437308 */ /* 0x0001e20000002400 */
[C---:B-1----:R-:W-:Y:S01]  /*2530*/  FMUL.FTZ R6, R0.reuse, R93 ;  /* 0x0000005d00067220 */ /* 0x042fe20000410000 */
[C---:B------:R-:W-:Y:S01]  /*2540*/  FMUL.FTZ R51, R0.reuse, R51 ;  /* 0x0000003300337220 */ /* 0x040fe20000410000 */
[C---:B------:R-:W-:Y:S01]  /*2550*/  FMUL.FTZ R57, R0.reuse, R57 ;  /* 0x0000003900397220 */ /* 0x040fe20000410000 */
[C---:B------:R-:W-:Y:S01]  /*2560*/  FMUL.FTZ R10, R0.reuse, R96 ;  /* 0x00000060000a7220 */ /* 0x040fe20000410000 */
[C---:B------:R-:W-:Y:S01]  /*2570*/  FMUL.FTZ R30, R0.reuse, R30 ;  /* 0x0000001e001e7220 */ /* 0x040fe20000410000 */
[C---:B------:R-:W-:Y:S01]  /*2580*/  FMUL.FTZ R11, R0.reuse, R97 ;  /* 0x00000061000b7220 */ /* 0x040fe20000410000 */
[C---:B------:R-:W-:Y:S01]  /*2590*/  FMUL.FTZ R13, R0.reuse, R100 ;  /* 0x00000064000d7220 */ /* 0x040fe20000410000 */
[----:B------:R-:W1:Y:S01]  /*25a0*/  MUFU.TANH R5, R5 ;  /* 0x0000000500057308 */ /* 0x000e620000002400 */
[----:B0-----:R-:W-:Y:S01]  /*25b0*/  LOP3.LUT R44, R17, 0xffffff80, RZ, 0xc0, !PT ;  /* 0xffffff80112c7812 */ /* 0x001fe200078ec0ff */
[C---:B------:R-:W-:Y:S01]  /*25c0*/  FMUL.FTZ R18, R0.reuse, R103 ;  /* 0x0000006700127220 */ /* 0x040fe20000410000 */
[C---:B------:R-:W-:Y:S01]  /*25d0*/  FMUL.FTZ R7, R0.reuse, R94 ;  /* 0x0000005e00077220 */ /* 0x040fe20000410000 */
[C---:B------:R-:W-:Y:S01]  /*25e0*/  FMUL.FTZ R15, R0.reuse, R101 ;  /* 0x00000065000f7220 */ /* 0x040fe20000410000 */
[----:B------:R-:W-:Y:S01]  /*25f0*/  FMUL.FTZ R8, R0, R95 ;  /* 0x0000005f00087220 */ /* 0x000fe20000410000 */
[----:B------:R-:W-:-:S02]  /*2600*/  IMAD.IADD R44, R23, 0x1, -R44 ;  /* 0x00000001172c7824 */ /* 0x000fc400078e0a2c */
[C---:B------:R-:W-:Y:S01]  /*2610*/  FMUL.FTZ R26, R0.reuse, R104 ;  /* 0x00000068001a7220 */ /* 0x040fe20000410000 */
[----:B------:R-:W0:Y:S01]  /*2620*/  MUFU.TANH R6, R6 ;  /* 0x0000000600067308 */ /* 0x000e220000002400 */
[C---:B------:R-:W-:Y:S01]  /*2630*/  FMUL.FTZ R24, R0.reuse, R105 ;  /* 0x0000006900187220 */ /* 0x040fe20000410000 */
[C---:B------:R-:W-:Y:S01]  /*2640*/  FMUL.FTZ R20, R0.reuse, R107 ;  /* 0x0000006b00147220 */ /* 0x040fe20000410000 */
[----:B------:R-:W-:Y:S01]  /*2650*/  SHF.R.S32.HI R17, RZ, 0x1f, R44 ;  /* 0x0000001fff117819 */ /* 0x000fe2000001142c */
[C---:B------:R-:W-:Y:S01]  /*2660*/  FMUL.FTZ R9, R0.reuse, R98 ;  /* 0x0000006200097220 */ /* 0x040fe20000410000 */
[C---:B------:R-:W-:Y:S01]  /*2670*/  FMUL.FTZ R12, R0.reuse, R99 ;  /* 0x00000063000c7220 */ /* 0x040fe20000410000 */
[C---:B------:R-:W-:Y:S01]  /*2680*/  FMUL.FTZ R92, R0.reuse, R76 ;  /* 0x0000004c005c7220 */ /* 0x040fe20000410000 */
[----:B------:R-:W-:Y:S01]  /*2690*/  LEA.HI R17, R17, R44, RZ, 0x2 ;  /* 0x0000002c11117211 */ /* 0x000fe200078f10ff */
[----:B------:R-:W-:Y:S01]  /*26a0*/  MUFU.TANH R96, R51 ;  /* 0x0000003300607308 */ /* 0x000fe20000002400 */
[C---:B------:R-:W-:Y:S01]  /*26b0*/  FMUL.FTZ R14, R0.reuse, R102 ;  /* 0x00000066000e7220 */ /* 0x040fe20000410000 */
[C---:B------:R-:W-:Y:S01]  /*26c0*/  FMUL.FTZ R77, R0.reuse, R77 ;  /* 0x0000004d004d7220 */ /* 0x040fe20000410000 */
[----:B------:R-:W-:Y:S01]  /*26d0*/  LOP3.LUT R17, R17, 0x7ffffffc, RZ, 0xc0, !PT ;  /* 0x7ffffffc11117812 */ /* 0x000fe200078ec0ff */
[C---:B------:R-:W-:Y:S01]  /*26e0*/  FMUL.FTZ R94, R0.reuse, R80 ;  /* 0x00000050005e7220 */ /* 0x040fe20000410000 */
[C---:B------:R-:W-:Y:S01]  /*26f0*/  FMUL.FTZ R19, R0.reuse, R106 ;  /* 0x0000006a00137220 */ /* 0x040fe20000410000 */
[C---:B------:R-:W-:Y:S01]  /*2700*/  FMUL.FTZ R93, R0.reuse, R81 ;  /* 0x00000051005d7220 */ /* 0x040fe20000410000 */
[----:B------:R-:W-:Y:S01]  /*2710*/  FMUL.FTZ R84, R0, R84 ;  /* 0x0000005400547220 */ /* 0x000fe20000410000 */
[----:B------:R-:W-:Y:S01]  /*2720*/  IMAD.IADD R17, R44, 0x1, -R17 ;  /* 0x000000012c117824 */ /* 0x000fe200078e0a11 */
[----:B------:R-:W-:Y:S01]  /*2730*/  MOV R44, 0xfffffffe ;  /* 0xfffffffe002c7802 */ /* 0x000fe20000000f00 */
[----:B------:R-:W-:Y:S01]  /*2740*/  MUFU.TANH R51, R57 ;  /* 0x0000003900337308 */ /* 0x000fe20000002400 */
[C---:B------:R-:W-:Y:S01]  /*2750*/  FMUL.FTZ R22, R0.reuse, R78 ;  /* 0x0000004e00167220 */ /* 0x040fe20000410000 */
[C---:B------:R-:W-:Y:S01]  /*2760*/  FMUL.FTZ R85, R0.reuse, R85 ;  /* 0x0000005500557220 */ /* 0x040fe20000410000 */
[----:B------:R-:W-:Y:S01]  /*2770*/  FMUL.FTZ R21, R0, R79 ;  /* 0x0000004f00157220 */ /* 0x000fe20000410000 */
[----:B------:R-:W-:-:S02]  /*2780*/  IMAD R17, R17, R44, 0xa0 ;  /* 0x000000a011117424 */ /* 0x000fc400078e022c */
[C---:B------:R-:W-:Y:S01]  /*2790*/  FMUL.FTZ R88, R0.reuse, R88 ;  /* 0x0000005800587220 */ /* 0x040fe20000410000 */
[C---:B------:R-:W-:Y:S01]  /*27a0*/  FMUL.FTZ R76, R0.reuse, R82 ;  /* 0x00000052004c7220 */ /* 0x040fe20000410000 */
[C---:B------:R-:W-:Y:S01]  /*27b0*/  FMUL.FTZ R89, R0.reuse, R89 ;  /* 0x0000005900597220 */ /* 0x040fe20000410000 */
[----:B------:R2:W-:Y:S01]  /*27c0*/  MUFU.TANH R57, R30 ;  /* 0x0000001e00397308 */ /* 0x0005e20000002400 */
[----:B------:R-:W-:Y:S02]  /*27d0*/  VIADD R17, R17, UR51 ;  /* 0x0000003311117c36 */ /* 0x000fe40008000000 */
[C---:B------:R-:W-:Y:S01]  /*27e0*/  FMUL.FTZ R82, R0.reuse, R60 ;  /* 0x0000003c00527220 */ /* 0x040fe20000410000 */
[C---:B------:R-:W-:Y:S01]  /*27f0*/  FMUL.FTZ R79, R0.reuse, R86 ;  /* 0x00000056004f7220 */ /* 0x040fe20000410000 */
[C---:B------:R-:W-:Y:S01]  /*2800*/  FMUL.FTZ R78, R0.reuse, R87 ;  /* 0x00000057004e7220 */ /* 0x040fe20000410000 */
[C---:B------:R-:W-:Y:S01]  /*2810*/  FMUL.FTZ R64, R0.reuse, R64 ;  /* 0x0000004000407220 */ /* 0x040fe20000410000 */
[C---:B------:R-:W-:Y:S01]  /*2820*/  FMUL.FTZ R81, R0.reuse, R90 ;  /* 0x0000005a00517220 */ /* 0x040fe20000410000 */
[----:B------:R-:W-:Y:S01]  /*2830*/  FMUL.FTZ R87, R0, R65 ;  /* 0x0000004100577220 */ /* 0x000fe20000410000 */
[----:B------:R-:W3:Y:S01]  /*2840*/  MUFU.TANH R10, R10 ;  /* 0x0000000a000a7308 */ /* 0x000ee20000002400 */
[----:B--2---:R-:W-:-:S02]  /*2850*/  IMAD.U32 R30, RZ, RZ, UR43 ;  /* 0x0000002bff1e7e24 */ /* 0x004fc4000f8e00ff */
[C---:B------:R-:W-:Y:S01]  /*2860*/  FMUL.FTZ R80, R0.reuse, R91 ;  /* 0x0000005b00507220 */ /* 0x040fe20000410000 */
[C---:B------:R-:W-:Y:S01]  /*2870*/  FMUL.FTZ R68, R0.reuse, R68 ;  /* 0x0000004400447220 */ /* 0x040fe20000410000 */
[----:B------:R-:W-:Y:S01]  /*2880*/  FMUL.FTZ R69, R0, R69 ;  /* 0x0000004500457220 */ /* 0x000fe20000410000 */
[----:B------:R-:W-:Y:S02]  /*2890*/  IMAD R103, R30, -0xa0, R17 ;  /* 0xffffff601e677824 */ /* 0x000fe400078e0211 */
[C---:B------:R-:W-:Y:S01]  /*28a0*/  FMUL.FTZ R75, R0.reuse, R75 ;  /* 0x0000004b004b7220 */ /* 0x040fe20000410000 */
[C---:B------:R-:W-:Y:S01]  /*28b0*/  FMUL.FTZ R60, R0.reuse, R63 ;  /* 0x0000003f003c7220 */ /* 0x040fe20000410000 */
[----:B------:R-:W2:Y:S01]  /*28c0*/  MUFU.TANH R11, R11 ;  /* 0x0000000b000b7308 */ /* 0x000ea20000002400 */
[C---:B------:R-:W-:Y:S01]  /*28d0*/  FMUL.FTZ R72, R0.reuse, R72 ;  /* 0x0000004800487220 */ /* 0x040fe20000410000 */
[C---:B------:R-:W-:Y:S01]  /*28e0*/  ISETP.GT.AND P4, PT, R103.reuse, RZ, PT ;  /* 0x000000ff6700720c */ /* 0x040fe20003f84270 */
[C---:B------:R-:W-:Y:S01]  /*28f0*/  FMUL.FTZ R63, R0.reuse, R66 ;  /* 0x00000042003f7220 */ /* 0x040fe20000410000 */
[C---:B------:R-:W-:Y:S01]  /*2900*/  ISETP.GT.AND P3, PT, R103.reuse, 0x1, PT ;  /* 0x000000016700780c */ /* 0x040fe20003f64270 */
[C---:B------:R-:W-:Y:S01]  /*2910*/  FMUL.FTZ R73, R0.reuse, R73 ;  /* 0x0000004900497220 */ /* 0x040fe20000410000 */
[----:B------:R-:W-:Y:S01]  /*2920*/  ISETP.GT.AND P2, PT, R103, 0x8, PT ;  /* 0x000000086700780c */ /* 0x000fe20003f44270 */
[C---:B------:R-:W-:Y:S01]  /*2930*/  FMUL.FTZ R48, R0.reuse, R48 ;  /* 0x0000003000307220 */ /* 0x040fe20000410000 */
[----:B------:R-:W4:Y:S01]  /*2940*/  MUFU.TANH R13, R13 ;  /* 0x0000000d000d7308 */ /* 0x000f220000002400 */
[----:B-1----:R-:W-:Y:S01]  /*2950*/  FSEL R105, R5, -INF , P4 ;  /* 0xff80000005697808 */ /* 0x002fe20002000000 */
[----:B------:R-:W-:Y:S01]  /*2960*/  FMUL.FTZ R47, R0, R47 ;  /* 0x0000002f002f7220 */ /* 0x000fe20000410000 */
[----:B0-----:R-:W-:Y:S01]  /*2970*/  FSEL R107, R6, -INF , P3 ;  /* 0xff800000066b7808 */ /* 0x001fe20001800000 */
[C---:B------:R-:W-:Y:S01]  /*2980*/  FMUL.FTZ R65, R0.reuse, R70 ;  /* 0x0000004600417220 */ /* 0x040fe20000410000 */
[----:B------:R-:W-:Y:S01]  /*2990*/  ISETP.GT.AND P1, PT, R103, 0x9, PT ;  /* 0x000000096700780c */ /* 0x000fe20003f24270 */
[----:B------:R-:W-:Y:S01]  /*29a0*/  FMUL.FTZ R45, R0, R45 ;  /* 0x0000002d002d7220 */ /* 0x000fe20000410000 */
[----:B---3--:R-:W-:Y:S01]  /*29b0*/  FSEL R109, R10, -INF , P2 ;  /* 0xff8000000a6d7808 */ /* 0x008fe20001000000 */
[----:B------:R-:W0:Y:S01]  /*29c0*/  MUFU.TANH R7, R7 ;  /* 0x0000000700077308 */ /* 0x000e220000002400 */
[----:B------:R-:W-:Y:S01]  /*29d0*/  FMNMX.FTZ R6, R105, R107, !PT ;  /* 0x0000006b69067209 */ /* 0x000fe20007810000 */
[C---:B------:R-:W-:Y:S01]  /*29e0*/  FMUL.FTZ R46, R0.reuse, R46 ;  /* 0x0000002e002e7220 */ /* 0x040fe20000410000 */
[----:B------:R-:W-:Y:S01]  /*29f0*/  ISETP.GT.AND P6, PT, R103, 0x10, PT ;  /* 0x000000106700780c */ /* 0x000fe20003fc4270 */
[C---:B------:R-:W-:Y:S01]  /*2a00*/  FMUL.FTZ R74, R0.reuse, R74 ;  /* 0x0000004a004a7220 */ /* 0x040fe20000410000 */
[----:B--2---:R-:W-:Y:S01]  /*2a10*/  FSEL R111, R11, -INF , P1 ;  /* 0xff8000000b6f7808 */ /* 0x004fe20000800000 */
[C---:B------:R-:W-:Y:S01]  /*2a20*/  FMUL.FTZ R49, R0.reuse, R49 ;  /* 0x0000003100317220 */ /* 0x040fe20000410000 */
[----:B------:R-:W-:Y:S01]  /*2a30*/  FMNMX.FTZ R6, R109, R6, !PT ;  /* 0x000000066d067209 */ /* 0x000fe20007810000 */
[----:B------:R-:W1:Y:S01]  /*2a40*/  MUFU.TANH R15, R15 ;  /* 0x0000000f000f7308 */ /* 0x000e620000002400 */
[----:B------:R-:W-:Y:S01]  /*2a50*/  ISETP.GT.AND P5, PT, R103, 0x11, PT ;  /* 0x000000116700780c */ /* 0x000fe20003fa4270 */
[C---:B------:R-:W-:Y:S01]  /*2a60*/  FMUL.FTZ R37, R0.reuse, R37 ;  /* 0x0000002500257220 */ /* 0x040fe20000410000 */
[----:B----4-:R-:W-:Y:S01]  /*2a70*/  FSEL R113, R13, -INF , P6 ;  /* 0xff8000000d717808 */ /* 0x010fe20003000000 */
[C---:B------:R-:W-:Y:S01]  /*2a80*/  FMUL.FTZ R50, R0.reuse, R50 ;  /* 0x0000003200327220 */ /* 0x040fe20000410000 */
[----:B------:R-:W-:Y:S01]  /*2a90*/  FMNMX.FTZ R6, R111, R6, !PT ;  /* 0x000000066f067209 */ /* 0x000fe20007810000 */
[C---:B------:R-:W-:Y:S01]  /*2aa0*/  FMUL.FTZ R52, R0.reuse, R52 ;  /* 0x0000003400347220 */ /* 0x040fe20000410000 */
[C---:B------:R-:W-:Y:S01]  /*2ab0*/  FMUL.FTZ R56, R0.reuse, R56 ;  /* 0x0000003800387220 */ /* 0x040fe20000410000 */
[----:B------:R-:W2:Y:S01]  /*2ac0*/  MUFU.TANH R8, R8 ;  /* 0x0000000800087308 */ /* 0x000ea20000002400 */
[----:B0-----:R-:W-:Y:S01]  /*2ad0*/  FSEL R7, R7, -INF , P4 ;  /* 0xff80000007077808 */ /* 0x001fe20002000000 */
[C---:B------:R-:W-:Y:S01]  /*2ae0*/  FMUL.FTZ R33, R0.reuse, R33 ;  /* 0x0000002100217220 */ /* 0x040fe20000410000 */
[----:B------:R-:W-:Y:S01]  /*2af0*/  ISETP.GT.AND P4, PT, R103, 0x18, PT ;  /* 0x000000186700780c */ /* 0x000fe20003f84270 */
[C---:B------:R-:W-:Y:S01]  /*2b00*/  FMUL.FTZ R53, R0.reuse, R53 ;  /* 0x0000003500357220 */ /* 0x040fe20000410000 */
[----:B------:R-:W-:Y:S01]  /*2b10*/  FMNMX.FTZ R6, R113, R6, !PT ;  /* 0x0000000671067209 */ /* 0x000fe20007810000 */
[C---:B------:R-:W-:Y:S01]  /*2b20*/  FMUL.FTZ R29, R0.reuse, R29 ;  /* 0x0000001d001d7220 */ /* 0x040fe20000410000 */
[C---:B------:R-:W-:Y:S01]  /*2b30*/  FMUL.FTZ R31, R0.reuse, R31 ;  /* 0x0000001f001f7220 */ /* 0x040fe20000410000 */
[----:B------:R-:W0:Y:S01]  /*2b40*/  MUFU.TANH R26, R26 ;  /* 0x0000001a001a7308 */ /* 0x000e220000002400 */
[----:B-1----:R-:W-:Y:S01]  /*2b50*/  FSEL R115, R15, -INF , P5 ;  /* 0xff8000000f737808 */ /* 0x002fe20002800000 */
[C---:B------:R-:W-:Y:S01]  /*2b60*/  FMUL.FTZ R28, R0.reuse, R28 ;  /* 0x0000001c001c7220 */ /* 0x040fe20000410000 */
[C---:B------:R-:W-:Y:S01]  /*2b70*/  FMUL.FTZ R36, R0.reuse, R36 ;  /* 0x0000002400247220 */ /* 0x040fe20000410000 */
[C---:B------:R-:W-:Y:S01]  /*2b80*/  FMUL.FTZ R54, R0.reuse, R54 ;  /* 0x0000003600367220 */ /* 0x040fe20000410000 */
[----:B------:R-:W-:Y:S01]  /*2b90*/  FMNMX.FTZ R6, R115, R6, !PT ;  /* 0x0000000673067209 */ /* 0x000fe20007810000 */
[C---:B------:R-:W-:Y:S01]  /*2ba0*/  FMUL.FTZ R41, R0.reuse, R41 ;  /* 0x0000002900297220 */ /* 0x040fe20000410000 */
[----:B------:R-:W-:Y:S01]  /*2bb0*/  FMUL.FTZ R55, R0, R55 ;  /* 0x0000003700377220 */ /* 0x000fe20000410000 */
[----:B------:R-:W1:Y:S01]  /*2bc0*/  MUFU.TANH R9, R9 ;  /* 0x0000000900097308 */ /* 0x000e620000002400 */
[----:B--2---:R-:W-:Y:S01]  /*2bd0*/  FSEL R8, R8, -INF , P3 ;  /* 0xff80000008087808 */ /* 0x004fe20001800000 */
[C---:B------:R-:W-:Y:S01]  /*2be0*/  FMUL.FTZ R32, R0.reuse, R32 ;  /* 0x0000002000207220 */ /* 0x040fe20000410000 */
[----:B------:R-:W-:Y:S01]  /*2bf0*/  ISETP.GT.AND P3, PT, R103, 0x19, PT ;  /* 0x000000196700780c */ /* 0x000fe20003f64270 */
[C---:B------:R-:W-:Y:S01]  /*2c00*/  FMUL.FTZ R58, R0.reuse, R58 ;  /* 0x0000003a003a7220 */ /* 0x040fe20000410000 */
[C---:B------:R-:W-:Y:S01]  /*2c10*/  FMUL.FTZ R59, R0.reuse, R59 ;  /* 0x0000003b003b7220 */ /* 0x040fe20000410000 */
[----:B------:R-:W-:Y:S01]  /*2c20*/  FMUL.FTZ R40, R0, R40 ;  /* 0x0000002800287220 */ /* 0x000fe20000410000 */
[----:B------:R-:W-:Y:S01]  /*2c30*/  ULDC UR53, c[0x0][0x988] ;  /* 0x0002620000357ab9 */ /* 0x000fe20000000800 */
[----:B------:R-:W2:Y:S01]  /*2c40*/  MUFU.TANH R24, R24 ;  /* 0x0000001800187308 */ /* 0x000ea20000002400 */
[----:B0-----:R-:W-:Y:S01]  /*2c50*/  FSEL R117, R26, -INF , P4 ;  /* 0xff8000001a757808 */ /* 0x001fe20002000000 */
[C---:B------:R-:W-:Y:S01]  /*2c60*/  FMUL.FTZ R34, R0.reuse, R34 ;  /* 0x0000002200227220 */ /* 0x040fe20000410000 */
[----:B------:R-:W-:Y:S01]  /*2c70*/  P2R R108, PR, RZ, 0x1 ;  /* 0x00000001ff6c7803 */ /* 0x000fe20000000000 */
[C---:B------:R-:W-:Y:S01]  /*2c80*/  FMUL.FTZ R35, R0.reuse, R35 ;  /* 0x0000002300237220 */ /* 0x040fe20000410000 */
[----:B------:R-:W-:Y:S01]  /*2c90*/  FMNMX.FTZ R6, R117, R6, !PT ;  /* 0x0000000675067209 */ /* 0x000fe20007810000 */
[C---:B------:R-:W-:Y:S01]  /*2ca0*/  FMUL.FTZ R38, R0.reuse, R38 ;  /* 0x0000002600267220 */ /* 0x040fe20000410000 */
[C---:B------:R-:W-:Y:S01]  /*2cb0*/  FMUL.FTZ R39, R0.reuse, R39 ;  /* 0x0000002700277220 */ /* 0x040fe20000410000 */
[----:B------:R-:W0:Y:S01]  /*2cc0*/  MUFU.TANH R12, R12 ;  /* 0x0000000c000c7308 */ /* 0x000e220000002400 */
[----:B-1----:R-:W-:Y:S01]  /*2cd0*/  FSEL R9, R9, -INF , P2 ;  /* 0xff80000009097808 */ /* 0x002fe20001000000 */
[C---:B------:R-:W-:Y:S01]  /*2ce0*/  FMUL.FTZ R42, R0.reuse, R42 ;  /* 0x0000002a002a7220 */ /* 0x040fe20000410000 */
[----:B------:R-:W-:Y:S01]  /*2cf0*/  ISETP.GT.AND P2, PT, R103, 0x20, PT ;  /* 0x000000206700780c */ /* 0x000fe20003f44270 */
[----:B------:R-:W-:Y:S01]  /*2d00*/  FMUL.FTZ R43, R0, R43 ;  /* 0x0000002b002b7220 */ /* 0x000fe20000410000 */
[----:B------:R-:W-:Y:S01]  /*2d10*/  UIADD3 UR58, UR43, -0x2, URZ ;  /* 0xfffffffe2b3a7890 */ /* 0x000fe2000fffe03f */
[----:B------:R-:W1:Y:S01]  /*2d20*/  S2UR UR51, SR_CgaCtaId ;  /* 0x00000000003379c3 */ /* 0x000e620000008800 */
[----:B------:R-:W-:Y:S01]  /*2d30*/  UIADD3 UR4, UR36, 0x33440, URZ ;  /* 0x0003344024047890 */ /* 0x000fe2000fffe03f */
[----:B------:R-:W3:Y:S01]  /*2d40*/  MUFU.TANH R92, R92 ;  /* 0x0000005c005c7308 */ /* 0x000ee20000002400 */
[----:B--2---:R-:W-:Y:S01]  /*2d50*/  FSEL R119, R24, -INF , P3 ;  /* 0xff80000018777808 */ /* 0x004fe20001800000 */
[----:B------:R-:W-:Y:S01]  /*2d60*/  UISETP.GE.AND UP0, UPT, UR58, UR38, UPT ;  /* 0x000000263a00728c */ /* 0x000fe2000bf06270 */
[--C-:B------:R-:W-:Y:S01]  /*2d70*/  IMAD.MOV.U32 R104, RZ, RZ, R25.reuse ;  /* 0x000000ffff687224 */ /* 0x100fe200078e0019 */
[----:B------:R-:W-:Y:S01]  /*2d80*/  UPRMT UR4, UR42, 0x654, UR4 ;  /* 0x000006542a047896 */ /* 0x000fe20008000004 */
[----:B------:R-:W-:Y:S01]  /*2d90*/  FMNMX.FTZ R6, R119, R6, !PT ;  /* 0x0000000677067209 */ /* 0x000fe20007810000 */
[----:B------:R-:W-:Y:S01]  /*2da0*/  UMOV UR57, URZ ;  /* 0x0000003f00397c82 */ /* 0x000fe20008000000 */
[--C-:B------:R-:W-:Y:S01]  /*2db0*/  IMAD.MOV.U32 R106, RZ, RZ, R25.reuse ;  /* 0x000000ffff6a7224 */ /* 0x100fe200078e0019 */
[----:B------:R-:W2:Y:S01]  /*2dc0*/  MUFU.TANH R14, R14 ;  /* 0x0000000e000e7308 */ /* 0x000ea20000002400 */
[----:B0-----:R-:W-:Y:S01]  /*2dd0*/  FSEL R12, R12, -INF , P1 ;  /* 0xff8000000c0c7808 */ /* 0x001fe20000800000 */
[--C-:B------:R-:W-:Y:S01]  /*2de0*/  IMAD.MOV.U32 R110, RZ, RZ, R25.reuse ;  /* 0x000000ffff6e7224 */ /* 0x100fe200078e0019 */
[----:B------:R-:W-:Y:S01]  /*2df0*/  ISETP.GT.AND P1, PT, R103, 0x21, PT ;  /* 0x000000216700780c */ /* 0x000fe20003f24270 */
[--C-:B------:R-:W-:Y:S01]  /*2e00*/  IMAD.MOV.U32 R112, RZ, RZ, R25.reuse ;  /* 0x000000ffff707224 */ /* 0x100fe200078e0019 */
[----:B------:R-:W-:Y:S01]  /*2e10*/  SYNCS.ARRIVE.TRANS64.RED.A1T0 RZ, [UR4], RZ ;  /* 0x000000ffffff79a7 */ /* 0x000fe20008100404 */
[----:B------:R-:W-:-:S02]  /*2e20*/  IMAD.MOV.U32 R114, RZ, RZ, R25 ;  /* 0x000000ffff727224 */ /* 0x000fc400078e0019 */
[----:B------:R-:W0:Y:S01]  /*2e30*/  MUFU.TANH R77, R77 ;  /* 0x0000004d004d7308 */ /* 0x000e220000002400 */
[----:B---3--:R-:W-:Y:S01]  /*2e40*/  FSEL R121, R92, -INF , P2 ;  /* 0xff8000005c797808 */ /* 0x008fe20001000000 */
[--C-:B------:R-:W-:Y:S02]  /*2e50*/  IMAD.MOV.U32 R116, RZ, RZ, R25.reuse ;  /* 0x000000ffff747224 */ /* 0x100fe400078e0019 */
[----:B------:R-:W-:Y:S01]  /*2e60*/  IMAD.MOV.U32 R118, RZ, RZ, R25 ;  /* 0x000000ffff767224 */ /* 0x000fe200078e0019 */
[----:B------:R-:W-:-:S03]  /*2e70*/  FMNMX.FTZ R6, R121, R6, !PT ;  /* 0x0000000679067209 */ /* 0x000fc60007810000 */
[----:B------:R-:W3:Y:S01]  /*2e80*/  MUFU.TANH R18, R18 ;  /* 0x0000001200127308 */ /* 0x000ee20000002400 */
[----:B--2---:R-:W-:Y:S02]  /*2e90*/  FSEL R14, R14, -INF , P6 ;  /* 0xff8000000e0e7808 */ /* 0x004fe40003000000 */
[----:B------:R-:W-:-:S05]  /*2ea0*/  ISETP.GT.AND P6, PT, R103, 0x28, PT ;  /* 0x000000286700780c */ /* 0x000fca0003fc4270 */
[----:B------:R-:W2:Y:S01]  /*2eb0*/  MUFU.TANH R94, R94 ;  /* 0x0000005e005e7308 */ /* 0x000ea20000002400 */
[----:B0-----:R-:W-:-:S04]  /*2ec0*/  FSEL R77, R77, -INF , P1 ;  /* 0xff8000004d4d7808 */ /* 0x001fc80000800000 */
[----:B------:R-:W-:-:S03]  /*2ed0*/  FMNMX.FTZ R6, R77, R6, !PT ;  /* 0x000000064d067209 */ /* 0x000fc60007810000 */
[----:B------:R-:W0:Y:S01]  /*2ee0*/  MUFU.TANH R19, R19 ;  /* 0x0000001300137308 */ /* 0x000e220000002400 */
[----:B---3--:R-:W-:Y:S02]  /*2ef0*/  FSEL R18, R18, -INF , P5 ;  /* 0xff80000012127808 */ /* 0x008fe40002800000 */
[----:B------:R-:W-:-:S05]  /*2f00*/  ISETP.GT.AND P5, PT, R103, 0x29, PT ;  /* 0x000000296700780c */ /* 0x000fca0003fa4270 */
[----:B------:R-:W3:Y:S01]  /*2f10*/  MUFU.TANH R93, R93 ;  /* 0x0000005d005d7308 */ /* 0x000ee20000002400 */
[----:B--2---:R-:W-:Y:S01]  /*2f20*/  FSEL R123, R94, -INF , P6 ;  /* 0xff8000005e7b7808 */ /* 0x004fe20003000000 */
[----:B------:R-:W-:-:S03]  /*2f30*/  IMAD.MOV.U32 R94, RZ, RZ, R25 ;  /* 0x000000ffff5e7224 */ /* 0x000fc600078e0019 */
[----:B------:R-:W-:-:S03]  /*2f40*/  FMNMX.FTZ R6, R123, R6, !PT ;  /* 0x000000067b067209 */ /* 0x000fc60007810000 */
[----:B------:R-:W2:Y:S01]  /*2f50*/  MUFU.TANH R20, R20 ;  /* 0x0000001400147308 */ /* 0x000ea20000002400 */
[----:B0-----:R-:W-:Y:S02]  /*2f60*/  FSEL R19, R19, -INF , P4 ;  /* 0xff80000013137808 */ /* 0x001fe40002000000 */
[----:B------:R-:W-:-:S05]  /*2f70*/  ISETP.GT.AND P4, PT, R103, 0x30, PT ;  /* 0x000000306700780c */ /* 0x000fca0003f84270 */
[----:B------:R-:W0:Y:S01]  /*2f80*/  MUFU.TANH R84, R84 ;  /* 0x0000005400547308 */ /* 0x000e220000002400 */
[----:B---3--:R-:W-:-:S04]  /*2f90*/  FSEL R93, R93, -INF , P5 ;  /* 0xff8000005d5d7808 */ /* 0x008fc80002800000 */
        /* <DEDUP_REMOVED lines=11> */
[----:B--2---:R-:W-:-:S04]  /*3050*/  FSEL R127, R85, -INF , P3 ;  /* 0xff800000557f7808 */ /* 0x004fc80001800000 */
        /* <DEDUP_REMOVED lines=16> */
[----:B------:R-:W-:Y:S01]  /*3160*/  MUFU.TANH R83, R83 ;  /* 0x0000005300537308 */ /* 0x000fe20000002400 */
[----:B--2---:R-:W-:-:S04]  /*3170*/  FSEL R131, R82, -INF , P6 ;  /* 0xff80000052837808 */ /* 0x004fc80003000000 */
[----:B------:R-:W-:-:S03]  /*3180*/  FMNMX.FTZ R6, R131, R6, !PT ;  /* 0x0000000683067209 */ /* 0x000fc60007810000 */
[----:B------:R-:W2:Y:S01]  /*3190*/  MUFU.TANH R78, R78 ;  /* 0x0000004e004e7308 */ /* 0x000ea20000002400 */
[----:B0-----:R-:W-:Y:S02]  /*31a0*/  FSEL R79, R79, -INF , P4 ;  /* 0xff8000004f4f7808 */ /* 0x001fe40002000000 */
[----:B------:R-:W-:-:S05]  /*31b0*/  ISETP.GT.AND P4, PT, R103, 0x48, PT ;  /* 0x000000486700780c */ /* 0x000fca0003f84270 */
[----:B------:R0:W3:Y:S08]  /*31c0*/  MUFU.TANH R86, R64 ;  /* 0x0000004000567308 */ /* 0x0000f00000002400 */
[----:B------:R-:W4:Y:S01]  /*31d0*/  MUFU.TANH R81, R81 ;  /* 0x0000005100517308 */ /* 0x000f220000002400 */
[----:B--2---:R-:W-:Y:S01]  /*31e0*/  FSEL R78, R78, -INF , P3 ;  /* 0xff8000004e4e7808 */ /* 0x004fe20001800000 */
[----:B0-----:R-:W-:Y:S01]  /*31f0*/  FMUL.FTZ R64, R0, R71 ;  /* 0x0000004700407220 */ /* 0x001fe20000410000 */
[----:B------:R-:W-:-:S05]  /*3200*/  ISETP.GT.AND P3, PT, R103, 0x49, PT ;  /* 0x000000496700780c */ /* 0x000fca0003f64270 */
[----:B------:R-:W-:Y:S01]  /*3210*/  MUFU.TANH R87, R87 ;  /* 0x0000005700577308 */ /* 0x000fe20000002400 */
[----:B---3--:R-:W-:-:S07]  /*3220*/  FSEL R44, R86, -INF , P4 ;  /* 0xff800000562c7808 */ /* 0x008fce0002000000 */
[----:B------:R-:W0:Y:S01]  /*3230*/  MUFU.TANH R80, R80 ;  /* 0x0000005000507308 */ /* 0x000e220000002400 */
[----:B----4-:R-:W-:Y:S02]  /*3240*/  FSEL R81, R81, -INF , P2 ;  /* 0xff80000051517808 */ /* 0x010fe40001000000 */
[----:B------:R-:W-:-:S05]  /*3250*/  ISETP.GT.AND P2, PT, R103, 0x50, PT ;  /* 0x000000506700780c */ /* 0x000fca0003f44270 */
[----:B------:R-:W-:Y:S08]  /*3260*/  MUFU.TANH R68, R68 ;  /* 0x0000004400447308 */ /* 0x000ff00000002400 */
[----:B------:R-:W2:Y:S01]  /*3270*/  MUFU.TANH R61, R61 ;  /* 0x0000003d003d7308 */ /* 0x000ea20000002400 */
[----:B0-----:R-:W-:Y:S02]  /*3280*/  FSEL R80, R80, -INF , P1 ;  /* 0xff80000050507808 */ /* 0x001fe40000800000 */
[----:B------:R-:W-:-:S05]  /*3290*/  ISETP.GT.AND P1, PT, R103, 0x51, PT ;  /* 0x000000516700780c */ /* 0x000fca0003f24270 */
[----:B------:R-:W-:Y:S08]  /*32a0*/  MUFU.TANH R69, R69 ;  /* 0x0000004500457308 */ /* 0x000ff00000002400 */
[----:B------:R0:W-:Y:S01]  /*32b0*/  MUFU.TANH R66, R75 ;  /* 0x0000004b00427308 */ /* 0x0001e20000002400 */
[----:B--2---:R-:W-:Y:S02]  /*32c0*/  FSEL R61, R61, -INF , P6 ;  /* 0xff8000003d3d7808 */ /* 0x004fe40003000000 */
[----:B------:R-:W-:-:S05]  /*32d0*/  ISETP.GT.AND P6, PT, R103, 0x58, PT ;  /* 0x000000586700780c */ /* 0x000fca0003fc4270 */
[----:B------:R-:W2:Y:S01]  /*32e0*/  MUFU.TANH R60, R60 ;  /* 0x0000003c003c7308 */ /* 0x000ea20000002400 */
[----:B0-----:R-:W-:-:S04]  /*32f0*/  FSEL R75, R83, -INF , P5 ;  /* 0xff800000534b7808 */ /* 0x001fc80002800000 */
[----:B------:R-:W-:-:S03]  /*3300*/  FMNMX.FTZ R5, R75, R6, !PT ;  /* 0x000000064b057209 */ /* 0x000fc60007810000 */
[----:B------:R-:W-:Y:S01]  /*3310*/  MUFU.TANH R72, R72 ;  /* 0x0000004800487308 */ /* 0x000fe20000002400 */
[----:B------:R-:W-:-:S07]  /*3320*/  FMNMX.FTZ R5, R44, R5, !PT ;  /* 0x000000052c057209 */ /* 0x000fce0007810000 */
[----:B------:R-:W0:Y:S01]  /*3330*/  MUFU.TANH R63, R63 ;  /* 0x0000003f003f7308 */ /* 0x000e220000002400 */
[----:B--2---:R-:W-:Y:S02]  /*3340*/  FSEL R60, R60, -INF , P5 ;  /* 0xff8000003c3c7808 */ /* 0x004fe40002800000 */
[----:B------:R-:W-:-:S05]  /*3350*/  ISETP.GT.AND P5, PT, R103, 0x59, PT ;  /* 0x000000596700780c */ /* 0x000fca0003fa4270 */
[----:B------:R-:W-:Y:S08]  /*3360*/  MUFU.TANH R73, R73 ;  /* 0x0000004900497308 */ /* 0x000ff00000002400 */
[----:B------:R2:W-:Y:S01]  /*3370*/  MUFU.TANH R91, R48 ;  /* 0x00000030005b7308 */ /* 0x0005e20000002400 */
[----:B0-----:R-:W-:Y:S02]  /*3380*/  FSEL R63, R63, -INF , P4 ;  /* 0xff8000003f3f7808 */ /* 0x001fe40002000000 */
[----:B------:R-:W-:-:S05]  /*3390*/  ISETP.GT.AND P4, PT, R103, 0x60, PT ;  /* 0x000000606700780c */ /* 0x000fca0003f84270 */
[----:B------:R-:W0:Y:S01]  /*33a0*/  MUFU.TANH R62, R62 ;  /* 0x0000003e003e7308 */ /* 0x000e220000002400 */
[----:B--2---:R-:W-:-:S04]  /*33b0*/  FSEL R48, R87, -INF , P3 ;  /* 0xff80000057307808 */ /* 0x004fc80001800000 */
[----:B------:R-:W-:-:S03]  /*33c0*/  FMNMX.FTZ R6, R48, R5, !PT ;  /* 0x0000000530067209 */ /* 0x000fc60007810000 */
[----:B------:R2:W-:Y:S08]  /*33d0*/  MUFU.TANH R90, R47 ;  /* 0x0000002f005a7308 */ /* 0x0005f00000002400 */
[----:B------:R-:W-:Y:S01]  /*33e0*/  MUFU.TANH R65, R65 ;  /* 0x0000004100417308 */ /* 0x000fe20000002400 */
[----:B--2---:R-:W-:Y:S02]  /*33f0*/  FSEL R47, R68, -INF , P2 ;  /* 0xff800000442f7808 */ /* 0x004fe40001000000 */
[----:B0-----:R-:W-:-:S02]  /*3400*/  FSEL R62, R62, -INF , P3 ;  /* 0xff8000003e3e7808 */ /* 0x001fc40001800000 */
[----:B------:R-:W-:Y:S02]  /*3410*/  FMNMX.FTZ R5, R47, R6, !PT ;  /* 0x000000062f057209 */ /* 0x000fe40007810000 */
[----:B------:R-:W-:Y:S01]  /*3420*/  ISETP.GT.AND P3, PT, R103, 0x61, PT ;  /* 0x000000616700780c */ /* 0x000fe20003f64270 */
[----:B------:R0:W2:Y:S08]  /*3430*/  MUFU.TANH R70, R45 ;  /* 0x0000002d00467308 */ /* 0x0000b00000002400 */
[----:B------:R3:W4:Y:S01]  /*3440*/  MUFU.TANH R71, R46 ;  /* 0x0000002e00477308 */ /* 0x0007220000002400 */
[----:B0-----:R-:W-:-:S07]  /*3450*/  FSEL R45, R72, -INF , P6 ;  /* 0xff800000482d7808 */ /* 0x001fce0003000000 */
[----:B------:R-:W-:Y:S01]  /*3460*/  MUFU.TANH R64, R64 ;  /* 0x0000004000407308 */ /* 0x000fe20000002400 */
[----:B---3--:R-:W-:Y:S02]  /*3470*/  FSEL R46, R69, -INF , P1 ;  /* 0xff800000452e7808 */ /* 0x008fe40000800000 */
[----:B--2---:R-:W-:Y:S02]  /*3480*/  FSEL R30, R70, -INF , P3 ;  /* 0xff800000461e7808 */ /* 0x004fe40001800000 */
[----:B------:R-:W-:Y:S02]  /*3490*/  FMNMX.FTZ R6, R46, R5, !PT ;  /* 0x000000052e067209 */ /* 0x000fe40007810000 */
[----:B------:R-:W-:Y:S01]  /*34a0*/  FSEL R5, R65, -INF , P2 ;  /* 0xff80000041057808 */ /* 0x000fe20001000000 */
[----:B------:R-:W0:Y:S01]  /*34b0*/  MUFU.TANH R74, R74 ;  /* 0x0000004a004a7308 */ /* 0x000e220000002400 */
[----:B------:R-:W-:Y:S02]  /*34c0*/  FMNMX.FTZ R6, R45, R6, !PT ;  /* 0x000000062d067209 */ /* 0x000fe40007810000 */
[----:B------:R-:W-:-:S02]  /*34d0*/  ISETP.GT.AND P2, PT, R103, 0x68, PT ;  /* 0x000000686700780c */ /* 0x000fc40003f44270 */
[----:B----4-:R-:W-:-:S03]  /*34e0*/  FSEL R13, R71, -INF , P4 ;  /* 0xff800000470d7808 */ /* 0x010fc60002000000 */
[----:B------:R-:W-:Y:S08]  /*34f0*/  MUFU.TANH R49, R49 ;  /* 0x0000003100317308 */ /* 0x000ff00000002400 */
[----:B------:R2:W-:Y:S01]  /*3500*/  MUFU.TANH R100, R37 ;  /* 0x0000002500647308 */ /* 0x0005e20000002400 */
[----:B0-----:R-:W-:Y:S02]  /*3510*/  FSEL R10, R74, -INF , P6 ;  /* 0xff8000004a0a7808 */ /* 0x001fe40003000000 */
[----:B------:R-:W-:-:S05]  /*3520*/  ISETP.GT.AND P6, PT, R103, 0x70, PT ;  /* 0x000000706700780c */ /* 0x000fca0003fc4270 */
[----:B------:R-:W0:Y:S01]  /*3530*/  MUFU.TANH R95, R50 ;  /* 0x00000032005f7308 */ /* 0x000e220000002400 */
[----:B--2---:R-:W-:-:S04]  /*3540*/  FSEL R37, R73, -INF , P5 ;  /* 0xff80000049257808 */ /* 0x004fc80002800000 */
[----:B------:R-:W-:-:S03]  /*3550*/  FMNMX.FTZ R6, R37, R6, !PT ;  /* 0x0000000625067209 */ /* 0x000fc60007810000 */
[----:B------:R-:W2:Y:S08]  /*3560*/  MUFU.TANH R50, R56 ;  /* 0x0000003800327308 */ /* 0x000eb00000002400 */
[----:B------:R-:W3:Y:S01]  /*3570*/  MUFU.TANH R52, R52 ;  /* 0x0000003400347308 */ /* 0x000ee20000002400 */
[----:B0-----:R-:W-:Y:S01]  /*3580*/  FSEL R17, R95, -INF , P2 ;  /* 0xff8000005f117808 */ /* 0x001fe20001000000 */
[----:B------:R-:W-:-:S06]  /*3590*/  IMAD.MOV.U32 R95, RZ, RZ, R25 ;  /* 0x000000ffff5f7224 */ /* 0x000fcc00078e0019 */
[----:B------:R0:W-:Y:S08]  /*35a0*/  MUFU.TANH R56, R33 ;  /* 0x0000002100387308 */ /* 0x0001f00000002400 */
[----:B------:R-:W-:Y:S01]  /*35b0*/  MUFU.TANH R53, R53 ;  /* 0x0000003500357308 */ /* 0x000fe20000002400 */
[----:B0-----:R-:W-:Y:S01]  /*35c0*/  FSEL R33, R67, -INF , P4 ;  /* 0xff80000043217808 */ /* 0x001fe20002000000 */
[----:B------:R-:W-:Y:S01]  /*35d0*/  IMAD.U32 R67, RZ, RZ, UR53 ;  /* 0x00000035ff437e24 */ /* 0x000fe2000f8e00ff */
[----:B------:R-:W-:-:S02]  /*35e0*/  ISETP.GT.AND P4, PT, R103, 0x78, PT ;  /* 0x000000786700780c */ /* 0x000fc40003f84270 */
[----:B------:R-:W-:Y:S02]  /*35f0*/  FMNMX.FTZ R11, R33, R6, !PT ;  /* 0x00000006210b7209 */ /* 0x000fe40007810000 */
[----:B------:R-:W-:Y:S01]  /*3600*/  FSEL R6, R64, -INF , P1 ;  /* 0xff80000040067808 */ /* 0x000fe20000800000 */
[----:B------:R0:W-:Y:S01]  /*3610*/  MUFU.TANH R97, R29 ;  /* 0x0000001d00617308 */ /* 0x0001e20000002400 */
[C---:B------:R-:W-:Y:S02]  /*3620*/  ISETP.GT.AND P1, PT, R103.reuse, 0x69, PT ;  /* 0x000000696700780c */ /* 0x040fe40003f24270 */
[----:B------:R-:W-:Y:S02]  /*3630*/  FMNMX.FTZ R24, R30, R11, !PT ;  /* 0x0000000b1e187209 */ /* 0x000fe40007810000 */
[----:B------:R-:W-:Y:S02]  /*3640*/  FSEL R11, R66, -INF , P5 ;  /* 0xff800000420b7808 */ /* 0x000fe40002800000 */
[----:B------:R-:W-:Y:S01]  /*3650*/  ISETP.GT.AND P5, PT, R103, 0x71, PT ;  /* 0x000000716700780c */ /* 0x000fe20003fa4270 */
[----:B------:R4:W-:Y:S01]  /*3660*/  MUFU.TANH R98, R31 ;  /* 0x0000001f00627308 */ /* 0x0009e20000002400 */
[----:B0-----:R-:W-:-:S02]  /*3670*/  FSEL R29, R91, -INF , P2 ;  /* 0xff8000005b1d7808 */ /* 0x001fc40001000000 */
[----:B--2---:R-:W-:Y:S02]  /*3680*/  FSEL R50, R50, -INF , P4 ;  /* 0xff80000032327808 */ /* 0x004fe40002000000 */
[----:B------:R-:W-:Y:S02]  /*3690*/  FMNMX.FTZ R24, R29, R24, !PT ;  /* 0x000000181d187209 */ /* 0x000fe40007810000 */
[----:B------:R-:W-:Y:S01]  /*36a0*/  ISETP.GT.AND P2, PT, R103, 0x80, PT ;  /* 0x000000806700780c */ /* 0x000fe20003f44270 */
[----:B------:R-:W0:Y:S01]  /*36b0*/  MUFU.TANH R28, R28 ;  /* 0x0000001c001c7308 */ /* 0x000e220000002400 */
[----:B----4-:R-:W-:Y:S02]  /*36c0*/  FSEL R31, R49, -INF , P1 ;  /* 0xff800000311f7808 */ /* 0x010fe40000800000 */
[----:B------:R-:W-:Y:S02]  /*36d0*/  FMNMX.FTZ R66, R7, R8, !PT ;  /* 0x0000000807427209 */ /* 0x000fe40007810000 */
[----:B------:R-:W-:-:S03]  /*36e0*/  FMNMX.FTZ R15, R31, R24, !PT ;  /* 0x000000181f0f7209 */ /* 0x000fc60007810000 */
[----:B------:R3:W-:Y:S08]  /*36f0*/  MUFU.TANH R99, R36 ;  /* 0x0000002400637308 */ /* 0x0007f00000002400 */
[----:B------:R-:W2:Y:S01]  /*3700*/  MUFU.TANH R54, R54 ;  /* 0x0000003600367308 */ /* 0x000ea20000002400 */
[----:B---3--:R-:W-:Y:S02]  /*3710*/  FSEL R36, R52, -INF , P6 ;  /* 0xff80000034247808 */ /* 0x008fe40003000000 */
[----:B0-----:R-:W-:-:S02]  /*3720*/  FSEL R52, R28, -INF , P2 ;  /* 0xff8000001c347808 */ /* 0x001fc40001000000 */
[----:B------:R-:W-:Y:S02]  /*3730*/  FMNMX.FTZ R24, R36, R15, !PT ;  /* 0x0000000f24187209 */ /* 0x000fe40007810000 */
[----:B------:R-:W-:Y:S01]  /*3740*/  FSEL R15, R90, -INF , P3 ;  /* 0xff8000005a0f7808 */ /* 0x000fe20001800000 */
[----:B------:R0:W-:Y:S01]  /*3750*/  MUFU.TANH R102, R41 ;  /* 0x0000002900667308 */ /* 0x0001e20000002400 */
[----:B------:R-:W-:-:S04]  /*3760*/  ISETP.GT.AND P3, PT, R103, 0x79, PT ;  /* 0x000000796700780c */ /* 0x000fc80003f64270 */
[----:B------:R-:W-:-:S03]  /*3770*/  FSEL R51, R51, -INF , P3 ;  /* 0xff80000033337808 */ /* 0x000fc60001800000 */
[----:B------:R-:W3:Y:S01]  /*3780*/  MUFU.TANH R55, R55 ;  /* 0x0000003700377308 */ /* 0x000ee20000002400 */
[----:B0-----:R-:W-:-:S04]  /*3790*/  FSEL R41, R53, -INF , P5 ;  /* 0xff80000035297808 */ /* 0x001fc80002800000 */
[----:B------:R-:W-:-:S03]  /*37a0*/  FMNMX.FTZ R23, R41, R24, !PT ;  /* 0x0000001829177209 */ /* 0x000fc60007810000 */
[----:B------:R-:W0:Y:S01]  /*37b0*/  MUFU.TANH R32, R32 ;  /* 0x0000002000207308 */ /* 0x000e220000002400 */
[----:B------:R-:W-:Y:S02]  /*37c0*/  FMNMX.FTZ R24, R50, R23, !PT ;  /* 0x0000001732187209 */ /* 0x000fe40007810000 */
[----:B------:R-:W-:Y:S01]  /*37d0*/  FSEL R23, R96, -INF , P1 ;  /* 0xff80000060177808 */ /* 0x000fe20000800000 */
[----:B------:R-:W-:Y:S01]  /*37e0*/  IMAD.MOV.U32 R96, RZ, RZ, R25 ;  /* 0x000000ffff607224 */ /* 0x000fe200078e0019 */
[----:B------:R-:W-:Y:S02]  /*37f0*/  ISETP.GT.AND P1, PT, R103, 0x81, PT ;  /* 0x000000816700780c */ /* 0x000fe40003f24270 */
[----:B------:R-:W-:Y:S01]  /*3800*/  FMNMX.FTZ R49, R51, R24, !PT ;  /* 0x0000001833317209 */ /* 0x000fe20007810000 */
[----:B------:R-:W4:Y:S01]  /*3810*/  MUFU.TANH R58, R58 ;  /* 0x0000003a003a7308 */ /* 0x000f220000002400 */
[----:B--2---:R-:W-:Y:S02]  /*3820*/  FSEL R24, R54, -INF , P6 ;  /* 0xff80000036187808 */ /* 0x004fe40003000000 */
[----:B------:R-:W-:-:S02]  /*3830*/  ISETP.GT.AND P6, PT, R103, 0x88, PT ;  /* 0x000000886700780c */ /* 0x000fc40003fc4270 */
[----:B------:R-:W-:Y:S01]  /*3840*/  FSEL R53, R97, -INF , P1 ;  /* 0xff80000061357808 */ /* 0x000fe20000800000 */
[----:B------:R-:W-:Y:S01]  /*3850*/  IMAD.MOV.U32 R97, RZ, RZ, R25 ;  /* 0x000000ffff617224 */ /* 0x000fe200078e0019 */
[----:B------:R-:W-:Y:S01]  /*3860*/  FMNMX.FTZ R28, R52, R49, !PT ;  /* 0x00000031341c7209 */ /* 0x000fe20007810000 */
[----:B------:R-:W2:Y:S01]  /*3870*/  MUFU.TANH R59, R59 ;  /* 0x0000003b003b7308 */ /* 0x000ea20000002400 */
[----:B---3--:R-:W-:Y:S02]  /*3880*/  FSEL R26, R55, -INF , P5 ;  /* 0xff800000371a7808 */ /* 0x008fe40002800000 */
[----:B------:R-:W-:Y:S02]  /*3890*/  ISETP.GT.AND P5, PT, R103, 0x89, PT ;  /* 0x000000896700780c */ /* 0x000fe40003fa4270 */
[----:B0-----:R-:W-:Y:S02]  /*38a0*/  FSEL R54, R32, -INF , P6 ;  /* 0xff80000020367808 */ /* 0x001fe40003000000 */
[----:B------:R-:W-:Y:S01]  /*38b0*/  FMNMX.FTZ R49, R53, R28, !PT ;  /* 0x0000001c35317209 */ /* 0x000fe20007810000 */
[----:B------:R0:W3:Y:S01]  /*38c0*/  MUFU.TANH R101, R40 ;  /* 0x0000002800657308 */ /* 0x0000e20000002400 */
[----:B----4-:R-:W-:-:S02]  /*38d0*/  FSEL R28, R58, -INF , P4 ;  /* 0xff8000003a1c7808 */ /* 0x010fc40002000000 */
[----:B------:R-:W-:Y:S02]  /*38e0*/  ISETP.GT.AND P4, PT, R103, 0x90, PT ;  /* 0x000000906700780c */ /* 0x000fe40003f84270 */
[----:B------:R-:W-:Y:S02]  /*38f0*/  FSEL R55, R56, -INF , P5 ;  /* 0xff80000038377808 */ /* 0x000fe40002800000 */
[----:B------:R-:W-:Y:S01]  /*3900*/  FSEL R56, R99, -INF , P4 ;  /* 0xff80000063387808 */ /* 0x000fe20002000000 */
[----:B------:R-:W-:Y:S01]  /*3910*/  MUFU.TANH R82, R34 ;  /* 0x0000002200527308 */ /* 0x000fe20000002400 */
[----:B0-----:R-:W-:Y:S01]  /*3920*/  FMNMX.FTZ R40, R54, R49, !PT ;  /* 0x0000003136287209 */ /* 0x001fe20007810000 */
[----:B------:R-:W-:Y:S01]  /*3930*/  IMAD.MOV.U32 R99, RZ, RZ, R25 ;  /* 0x000000ffff637224 */ /* 0x000fe200078e0019 */
[----:B--2---:R-:W-:Y:S02]  /*3940*/  FSEL R32, R59, -INF , P3 ;  /* 0xff8000003b207808 */ /* 0x004fe40001800000 */
[----:B------:R-:W-:-:S02]  /*3950*/  ISETP.GT.AND P3, PT, R103, 0x91, PT ;  /* 0x000000916700780c */ /* 0x000fc40003f64270 */
[----:B------:R-:W-:Y:S01]  /*3960*/  FMNMX.FTZ R49, R55, R40, !PT ;  /* 0x0000002837317209 */ /* 0x000fe20007810000 */
[----:B------:R-:W0:Y:S01]  /*3970*/  MUFU.TANH R83, R35 ;  /* 0x0000002300537308 */ /* 0x000e220000002400 */
[----:B------:R-:W-:Y:S02]  /*3980*/  FSEL R40, R57, -INF , P2 ;  /* 0xff80000039287808 */ /* 0x000fe40001000000 */
[C---:B------:R-:W-:Y:S02]  /*3990*/  ISETP.GT.AND P2, PT, R103.reuse, 0x98, PT ;  /* 0x000000986700780c */ /* 0x040fe40003f44270 */
[----:B------:R-:W-:Y:S01]  /*39a0*/  FSEL R57, R100, -INF , P3 ;  /* 0xff80000064397808 */ /* 0x000fe20001800000 */
[--C-:B------:R-:W-:Y:S01]  /*39b0*/  IMAD.MOV.U32 R100, RZ, RZ, R25.reuse ;  /* 0x000000ffff647224 */ /* 0x100fe200078e0019 */
[----:B------:R-:W-:Y:S01]  /*39c0*/  FMNMX.FTZ R64, R56, R49, !PT ;  /* 0x0000003138407209 */ /* 0x000fe20007810000 */
[----:B------:R-:W2:Y:S01]  /*39d0*/  MUFU.TANH R85, R38 ;  /* 0x0000002600557308 */ /* 0x000ea20000002400 */
[----:B------:R-:W-:Y:S01]  /*39e0*/  FSEL R49, R98, -INF , P1 ;  /* 0xff80000062317808 */ /* 0x000fe20000800000 */
[--C-:B------:R-:W-:Y:S01]  /*39f0*/  IMAD.MOV.U32 R98, RZ, RZ, R25.reuse ;  /* 0x000000ffff627224 */ /* 0x100fe200078e0019 */
[----:B------:R-:W-:Y:S01]  /*3a00*/  ISETP.GT.AND P1, PT, R103, 0x99, PT ;  /* 0x000000996700780c */ /* 0x000fe20003f24270 */
[----:B------:R-:W-:Y:S01]  /*3a10*/  IMAD.MOV.U32 R103, RZ, RZ, R25 ;  /* 0x000000ffff677224 */ /* 0x000fe200078e0019 */
[----:B---3--:R-:W-:-:S02]  /*3a20*/  FSEL R58, R101, -INF , P2 ;  /* 0xff800000653a7808 */ /* 0x008fc40001000000 */
[----:B------:R-:W-:Y:S01]  /*3a30*/  FMNMX.FTZ R65, R57, R64, !PT ;  /* 0x0000004039417209 */ /* 0x000fe20007810000 */
[----:B------:R-:W3:Y:S01]  /*3a40*/  MUFU.TANH R86, R39 ;  /* 0x0000002700567308 */ /* 0x000ee20000002400 */
[----:B------:R-:W-:Y:S01]  /*3a50*/  FSEL R59, R102, -INF , P1 ;  /* 0xff800000663b7808 */ /* 0x000fe20000800000 */
[----:B------:R-:W-:Y:S01]  /*3a60*/  IMAD.MOV.U32 R102, RZ, RZ, R25 ;  /* 0x000000ffff667224 */ /* 0x000fe200078e0019 */
[----:B------:R-:W-:Y:S02]  /*3a70*/  FMNMX.FTZ R64, R58, R65, !PT ;  /* 0x000000413a407209 */ /* 0x000fe40007810000 */
[----:B0-----:R-:W-:Y:S02]  /*3a80*/  FSEL R83, R83, -INF , P5 ;  /* 0xff80000053537808 */ /* 0x001fe40002800000 */
[----:B------:R-:W-:Y:S01]  /*3a90*/  FMNMX.FTZ R64, R59, R64, !PT ;  /* 0x000000403b407209 */ /* 0x000fe20007810000 */
[----:B------:R-:W0:Y:S01]  /*3aa0*/  MUFU.TANH R87, R42 ;  /* 0x0000002a00577308 */ /* 0x000e220000002400 */
[----:B--2---:R-:W-:-:S02]  /*3ab0*/  FSEL R85, R85, -INF , P4 ;  /* 0xff80000055557808 */ /* 0x004fc40002000000 */
[----:B------:R-:W-:Y:S01]  /*3ac0*/  MOV R101, R25 ;  /* 0x0000001900657202 */ /* 0x000fe20000000f00 */
[----:B------:R-:W2:Y:S04]  /*3ad0*/  SHFL.BFLY PT, R65, R64, 0x2, 0x1f ;  /* 0x0c401f0040417f89 */ /* 0x000ea800000e0000 */
[----:B------:R-:W4:Y:S01]  /*3ae0*/  MUFU.TANH R88, R43 ;  /* 0x0000002b00587308 */ /* 0x000f220000002400 */
[----:B---3--:R-:W-:Y:S02]  /*3af0*/  FSEL R86, R86, -INF , P3 ;  /* 0xff80000056567808 */ /* 0x008fe40001800000 */
[----:B0-----:R-:W-:Y:S02]  /*3b00*/  FSEL R87, R87, -INF , P2 ;  /* 0xff80000057577808 */ /* 0x001fe40001000000 */
[----:B----4-:R-:W-:-:S02]  /*3b10*/  FSEL R88, R88, -INF , P1 ;  /* 0xff80000058587808 */ /* 0x010fc40000800000 */
[----:B--2---:R-:W-:-:S05]  /*3b20*/  FMNMX.FTZ R65, R64, R65, !PT ;  /* 0x0000004140417209 */ /* 0x004fca0007810000 */
[----:B------:R-:W0:Y:S02]  /*3b30*/  SHFL.BFLY PT, R120, R65, 0x1, 0x1f ;  /* 0x0c201f0041787f89 */ /* 0x000e2400000e0000 */
[----:B0-----:R-:W-:-:S04]  /*3b40*/  FMNMX.FTZ R120, R65, R120, !PT ;  /* 0x0000007841787209 */ /* 0x001fc80007810000 */
[C---:B------:R-:W-:Y:S01]  /*3b50*/  FSETP.NEU.FTZ.AND P0, PT, R120.reuse, -INF , PT ;  /* 0xff8000007800780b */ /* 0x040fe20003f1d000 */
[----:B------:R-:W-:Y:S01]  /*3b60*/  FFMA.FTZ R84, R120, R67, -8 ;  /* 0xc100000078547423 */ /* 0x000fe20000010043 */
[----:B------:R-:W-:-:S04]  /*3b70*/  FMNMX.FTZ R67, R9, R66, !PT ;  /* 0x0000004209437209 */ /* 0x000fc80007810000 */
[----:B------:R-:W-:Y:S02]  /*3b80*/  FMNMX.FTZ R67, R12, R67, !PT ;  /* 0x000000430c437209 */ /* 0x000fe40007810000 */
        /* <DEDUP_REMOVED lines=9> */
[----:B------:R-:W-:Y:S01]  /*3c20*/  MUFU.EX2 R34, R34 ;  /* 0x0000002200227308 */ /* 0x000fe20000000800 */
[--C-:B------:R-:W-:Y:S01]  /*3c30*/  FFMA.FTZ R39, R111, UR53, -R84.reuse ;  /* 0x000000356f277c23 */ /* 0x100fe20008010854 */
        /* <DEDUP_REMOVED lines=26> */
[----:B------:R-:W-:Y:S01]  /*3de0*/  FFMA.FTZ R71, R127, UR53, -R84 ;  /* 0x000000357f477c23 */ /* 0x000fe20008010854 */
[----:B------:R-:W-:Y:S01]  /*3df0*/  MUFU.EX2 R38, R38 ;  /* 0x0000002600267308 */ /* 0x000fe20000000800 */
[--C-:B------:R-:W-:Y:S01]  /*3e00*/  IMAD.MOV.U32 R105, RZ, RZ, R25.reuse ;  /* 0x000000ffff697224 */ /* 0x100fe200078e0019 */
[----:B------:R-:W-:Y:S01]  /*3e10*/  FMNMX.FTZ R73, R81, R72, !PT ;  /* 0x0000004851497209 */ /* 0x000fe20007810000 */
[--C-:B------:R-:W-:Y:S01]  /*3e20*/  IMAD.MOV.U32 R107, RZ, RZ, R25.reuse ;  /* 0x000000ffff6b7224 */ /* 0x100fe200078e0019 */
[----:B------:R-:W-:Y:S01]  /*3e30*/  MOV R111, R25 ;  /* 0x00000019006f7202 */ /* 0x000fe20000000f00 */
[--C-:B------:R-:W-:Y:S01]  /*3e40*/  IMAD.MOV.U32 R109, RZ, RZ, R25.reuse ;  /* 0x000000ffff6d7224 */ /* 0x100fe200078e0019 */
[----:B------:R-:W-:Y:S01]  /*3e50*/  FMNMX.FTZ R72, R80, R73, !PT ;  /* 0x0000004950487209 */ /* 0x000fe20007810000 */
[--C-:B------:R-:W-:Y:S01]  /*3e60*/  IMAD.MOV.U32 R108, RZ, RZ, R25.reuse ;  /* 0x000000ffff6c7224 */ /* 0x100fe200078e0019 */
[----:B------:R-:W0:Y:S01]  /*3e70*/  MUFU.EX2 R39, R39 ;  /* 0x0000002700277308 */ /* 0x000e220000000800 */
[--C-:B------:R-:W-:Y:S01]  /*3e80*/  IMAD.MOV.U32 R113, RZ, RZ, R25.reuse ;  /* 0x000000ffff717224 */ /* 0x100fe200078e0019 */
[----:B------:R-:W-:Y:S01]  /*3e90*/  FMNMX.FTZ R73, R61, R72, !PT ;  /* 0x000000483d497209 */ /* 0x000fe20007810000 */
[----:B------:R-:W-:-:S02]  /*3ea0*/  IMAD.MOV.U32 R115, RZ, RZ, R25 ;  /* 0x000000ffff737224 */ /* 0x000fc400078e0019 */
[--C-:B------:R-:W-:Y:S01]  /*3eb0*/  IMAD.MOV.U32 R117, RZ, RZ, R25.reuse ;  /* 0x000000ffff757224 */ /* 0x100fe200078e0019 */
[----:B------:R-:W-:Y:S01]  /*3ec0*/  FMNMX.FTZ R74, R60, R73, !PT ;  /* 0x000000493c4a7209 */ /* 0x000fe20007810000 */
[----:B------:R-:W-:Y:S01]  /*3ed0*/  FFMA.FTZ R73, R89, UR53, -R84 ;  /* 0x0000003559497c23 */ /* 0x000fe20008010854 */
[----:B------:R-:W-:Y:S01]  /*3ee0*/  MUFU.EX2 R42, R42 ;  /* 0x0000002a002a7308 */ /* 0x000fe20000000800 */
[----:B------:R-:W-:Y:S01]  /*3ef0*/  IMAD.MOV.U32 R119, RZ, RZ, R25 ;  /* 0x000000ffff777224 */ /* 0x000fe200078e0019 */
[----:B------:R-:W-:-:S04]  /*3f00*/  FMNMX.FTZ R77, R63, R74, !PT ;  /* 0x0000004a3f4d7209 */ /* 0x000fc80007810000 */
[----:B------:R-:W-:Y:S02]  /*3f10*/  FMNMX.FTZ R74, R62, R77, !PT ;  /* 0x0000004d3e4a7209 */ /* 0x000fe40007810000 */
[----:B------:R-:W-:Y:S01]  /*3f20*/  MUFU.EX2 R43, R43 ;  /* 0x0000002b002b7308 */ /* 0x000fe20000000800 */
[----:B0-----:R-:W-:Y:S02]  /*3f30*/  F2FP.SATFINITE.E4M3.F32.PACK_AB_MERGE_C R200, R39, R38, RZ ;  /* 0x0000002627c8723e */ /* 0x001fe400048070ff */
[----:B------:R-:W-:Y:S02]  /*3f40*/  FMNMX.FTZ R77, R5, R74, !PT ;  /* 0x0000004a054d7209 */ /* 0x000fe40007810000 */
[----:B------:R-:W-:Y:S02]  /*3f50*/  F2FP.SATFINITE.E4M3.F32.PACK_AB_MERGE_C R200, R35, R34, R200 ;  /* 0x0000002223c8723e */ /* 0x000fe400048070c8 */
[----:B------:R-:W-:Y:S01]  /*3f60*/  FMNMX.FTZ R77, R6, R77, !PT ;  /* 0x0000004d064d7209 */ /* 0x000fe20007810000 */
[----:B------:R-:W-:Y:S03]  /*3f70*/  MUFU.EX2 R69, R93 ;  /* 0x0000005d00457308 */ /* 0x000fe60000000800 */
[----:B------:R-:W-:Y:S01]  /*3f80*/  FMNMX.FTZ R90, R10, R77, !PT ;  /* 0x0000004d0a5a7209 */ /* 0x000fe20007810000 */
[----:B------:R-:W-:-:S03]  /*3f90*/  FFMA.FTZ R77, R48, UR53, -R84 ;  /* 0x00000035304d7c23 */ /* 0x000fc60008010854 */
[----:B------:R-:W-:Y:S01]  /*3fa0*/  FMNMX.FTZ R90, R11, R90, !PT ;  /* 0x0000005a0b5a7209 */ /* 0x000fe20007810000 */
[----:B------:R-:W-:Y:S03]  /*3fb0*/  MUFU.EX2 R64, R64 ;  /* 0x0000004000407308 */ /* 0x000fe60000000800 */
[----:B------:R-:W-:-:S04]  /*3fc0*/  FMNMX.FTZ R90, R13, R90, !PT ;  /* 0x0000005a0d5a7209 */ /* 0x000fc80007810000 */
[----:B------:R-:W-:Y:S01]  /*3fd0*/  FMNMX.FTZ R90, R15, R90, !PT ;  /* 0x0000005a0f5a7209 */ /* 0x000fe20007810000 */
[----:B------:R-:W0:Y:S03]  /*3fe0*/  MUFU.EX2 R65, R65 ;  /* 0x0000004100417308 */ /* 0x000e260000000800 */
[----:B------:R-:W-:-:S04]  /*3ff0*/  FMNMX.FTZ R90, R17, R90, !PT ;  /* 0x0000005a115a7209 */ /* 0x000fc80007810000 */
[----:B------:R-:W-:Y:S01]  /*4000*/  FMNMX.FTZ R89, R23, R90, !PT ;  /* 0x0000005a17597209 */ /* 0x000fe20007810000 */
[----:B------:R-:W-:Y:S01]  /*4010*/  FFMA.FTZ R90, R37, UR53, -R84 ;  /* 0x00000035255a7c23 */ /* 0x000fe20008010854 */
[----:B------:R-:W-:Y:S02]  /*4020*/  MUFU.EX2 R66, R66 ;  /* 0x0000004200427308 */ /* 0x000fe40000000800 */
[----:B------:R-:W-:-:S04]  /*4030*/  FMNMX.FTZ R89, R24, R89, !PT ;  /* 0x0000005918597209 */ /* 0x000fc80007810000 */
[----:B------:R-:W-:Y:S02]  /*4040*/  FMNMX.FTZ R89, R26, R89, !PT ;  /* 0x000000591a597209 */ /* 0x000fe40007810000 */
[----:B------:R-:W-:Y:S01]  /*4050*/  MUFU.EX2 R67, R67 ;  /* 0x0000004300437308 */ /* 0x000fe20000000800 */
[----:B0-----:R-:W-:Y:S02]  /*4060*/  F2FP.SATFINITE.E4M3.F32.PACK_AB_MERGE_C R202, R65, R64, RZ ;  /* 0x0000004041ca723e */ /* 0x001fe400048070ff */
[----:B------:R-:W-:Y:S02]  /*4070*/  FMNMX.FTZ R89, R28, R89, !PT ;  /* 0x000000591c597209 */ /* 0x000fe40007810000 */
[----:B------:R-:W-:Y:S02]  /*4080*/  F2FP.SATFINITE.E4M3.F32.PACK_AB_MERGE_C R202, R43, R42, R202 ;  /* 0x0000002a2bca723e */ /* 0x000fe400048070ca */
[----:B------:R-:W-:Y:S01]  /*4090*/  FMNMX.FTZ R89, R32, R89, !PT ;  /* 0x0000005920597209 */ /* 0x000fe20007810000 */
[----:B------:R-:W0:Y:S03]  /*40a0*/  MUFU.EX2 R68, R68 ;  /* 0x0000004400447308 */ /* 0x000e260000000800 */
[----:B------:R-:W-:-:S02]  /*40b0*/  FMNMX.FTZ R48, R40, R89, !PT ;  /* 0x0000005928307209 */ /* 0x000fc40007810000 */
[----:B------:R-:W-:Y:S02]  /*40c0*/  FSEL R89, R82, -INF , P6 ;  /* 0xff80000052597808 */ /* 0x000fe40003000000 */
[----:B------:R-:W-:Y:S01]  /*40d0*/  FMNMX.FTZ R48, R49, R48, !PT ;  /* 0x0000003031307209 */ /* 0x000fe20007810000 */
[----:B------:R-:W-:Y:S03]  /*40e0*/  MUFU.EX2 R70, R125 ;  /* 0x0000007d00467308 */ /* 0x000fe60000000800 */
[----:B------:R-:W-:-:S04]  /*40f0*/  FMNMX.FTZ R82, R89, R48, !PT ;  /* 0x0000003059527209 */ /* 0x000fc80007810000 */
[----:B------:R-:W-:Y:S01]  /*4100*/  FMNMX.FTZ R82, R83, R82, !PT ;  /* 0x0000005253527209 */ /* 0x000fe20007810000 */
[----:B------:R2:W-:Y:S01]  /*4110*/  MUFU.EX2 R48, R90 ;  /* 0x0000005a00307308 */ /* 0x0005e20000000800 */
[----:B0-----:R-:W-:Y:S02]  /*4120*/  F2FP.SATFINITE.E4M3.F32.PACK_AB_MERGE_C R204, R69, R68, RZ ;  /* 0x0000004445cc723e */ /* 0x001fe400048070ff */
[----:B------:R-:W-:Y:S02]  /*4130*/  FMNMX.FTZ R37, R85, R82, !PT ;  /* 0x0000005255257209 */ /* 0x000fe40007810000 */
[----:B------:R-:W-:Y:S02]  /*4140*/  F2FP.SATFINITE.E4M3.F32.PACK_AB_MERGE_C R204, R67, R66, R204 ;  /* 0x0000004243cc723e */ /* 0x000fe400048070cc */
[----:B------:R-:W-:Y:S01]  /*4150*/  FMNMX.FTZ R82, R86, R37, !PT ;  /* 0x0000002556527209 */ /* 0x000fe20007810000 */
[----:B------:R-:W-:Y:S03]  /*4160*/  MUFU.EX2 R71, R71 ;  /* 0x0000004700477308 */ /* 0x000fe60000000800 */
[----:B------:R-:W-:Y:S01]  /*4170*/  FMNMX.FTZ R37, R87, R82, !PT ;  /* 0x0000005257257209 */ /* 0x000fe20007810000 */
[--C-:B------:R-:W-:Y:S01]  /*4180*/  FFMA.FTZ R82, R31, UR53, -R84.reuse ;  /* 0x000000351f527c23 */ /* 0x100fe20008010854 */
[--C-:B------:R-:W-:Y:S01]  /*4190*/  FFMA.FTZ R31, R36, UR53, -R84.reuse ;  /* 0x00000035241f7c23 */ /* 0x100fe20008010854 */
[--C-:B------:R-:W-:Y:S01]  /*41a0*/  FFMA.FTZ R36, R41, UR53, -R84.reuse ;  /* 0x0000003529247c23 */ /* 0x100fe20008010854 */
[----:B--2---:R-:W-:Y:S01]  /*41b0*/  FMNMX.FTZ R90, R88, R37, !PT ;  /* 0x00000025585a7209 */ /* 0x004fe20007810000 */
[--C-:B------:R-:W-:Y:S01]  /*41c0*/  FFMA.FTZ R41, R52, UR53, -R84.reuse ;  /* 0x0000003534297c23 */ /* 0x100fe20008010854 */
[--C-:B------:R-:W-:Y:S01]  /*41d0*/  FFMA.FTZ R52, R53, UR53, -R84.reuse ;  /* 0x0000003535347c23 */ /* 0x100fe20008010854 */
[--C-:B------:R-:W-:Y:S01]  /*41e0*/  FFMA.FTZ R53, R56, UR53, -R84.reuse ;  /* 0x0000003538357c23 */ /* 0x100fe20008010854 */
[----:B------:R-:W-:Y:S01]  /*41f0*/  FFMA.FTZ R56, R57, UR53, -R84 ;  /* 0x0000003539387c23 */ /* 0x000fe20008010854 */
[----:B------:R-:W0:Y:S01]  /*4200*/  SHFL.BFLY PT, R91, R90, 0x2, 0x1f ;  /* 0x0c401f005a5b7f89 */ /* 0x000e2200000e0000 */
[----:B------:R-:W-:-:S02]  /*4210*/  IMAD.U32 R57, RZ, RZ, UR53 ;  /* 0x00000035ff397e24 */ /* 0x000fc4000f8e00ff */
[--C-:B------:R-:W-:Y:S01]  /*4220*/  FFMA.FTZ R37, R50, UR53, -R84.reuse ;  /* 0x0000003532257c23 */ /* 0x100fe20008010854 */
[--C-:B------:R-:W-:Y:S01]  /*4230*/  FFMA.FTZ R50, R51, UR53, -R84.reuse ;  /* 0x0000003533327c23 */ /* 0x100fe20008010854 */
[--C-:B------:R-:W-:Y:S01]  /*4240*/  FFMA.FTZ R51, R54, UR53, -R84.reuse ;  /* 0x0000003536337c23 */ /* 0x100fe20008010854 */
[--C-:B------:R-:W-:Y:S01]  /*4250*/  FFMA.FTZ R54, R55, UR53, -R84.reuse ;  /* 0x0000003537367c23 */ /* 0x100fe20008010854 */
[--C-:B------:R-:W-:Y:S01]  /*4260*/  FFMA.FTZ R55, R58, UR53, -R84.reuse ;  /* 0x000000353a377c23 */ /* 0x100fe20008010854 */
[----:B------:R-:W-:Y:S01]  /*4270*/  FFMA.FTZ R58, R59, UR53, -R84 ;  /* 0x000000353b3a7c23 */ /* 0x000fe20008010854 */
[----:B------:R-:W-:Y:S08]  /*4280*/  MUFU.EX2 R72, R129 ;  /* 0x0000008100487308 */ /* 0x000ff00000000800 */
[----:B------:R-:W-:Y:S01]  /*4290*/  MUFU.EX2 R73, R73 ;  /* 0x0000004900497308 */ /* 0x000fe20000000800 */
[----:B0-----:R-:W-:-:S07]  /*42a0*/  FMNMX.FTZ R91, R90, R91, !PT ;  /* 0x0000005b5a5b7209 */ /* 0x001fce0007810000 */
[----:B------:R-:W-:Y:S01]  /*42b0*/  MUFU.EX2 R74, R131 ;  /* 0x00000083004a7308 */ /* 0x000fe20000000800 */
[----:B------:R-:W0:Y:S07]  /*42c0*/  SHFL.BFLY PT, R122, R91, 0x1, 0x1f ;  /* 0x0c201f005b7a7f89 */ /* 0x000e2e00000e0000 */
[----:B------:R-:W-:Y:S08]  /*42d0*/  MUFU.EX2 R75, R75 ;  /* 0x0000004b004b7308 */ /* 0x000ff00000000800 */
[----:B------:R-:W-:Y:S08]  /*42e0*/  MUFU.EX2 R44, R44 ;  /* 0x0000002c002c7308 */ /* 0x000ff00000000800 */
[----:B------:R-:W-:Y:S01]  /*42f0*/  MUFU.EX2 R77, R77 ;  /* 0x0000004d004d7308 */ /* 0x000fe20000000800 */
[----:B0-----:R-:W-:-:S04]  /*4300*/  FMNMX.FTZ R122, R91, R122, !PT ;  /* 0x0000007a5b7a7209 */ /* 0x001fc80007810000 */
[C---:B------:R-:W-:Y:S01]  /*4310*/  FSETP.NEU.FTZ.AND P1, PT, R122.reuse, -INF , PT ;  /* 0xff8000007a00780b */ /* 0x040fe20003f3d000 */
[----:B------:R-:W-:Y:S02]  /*4320*/  FFMA.FTZ R57, R122, R57, -8 ;  /* 0xc10000007a397423 */ /* 0x000fe40000010039 */
[----:B------:R-:W-:Y:S03]  /*4330*/  MUFU.EX2 R47, R47 ;  /* 0x0000002f002f7308 */ /* 0x000fe60000000800 */
[----:B------:R-:W-:Y:S02]  /*4340*/  FSEL R57, R57, RZ, P1 ;  /* 0x000000ff39397208 */ /* 0x000fe40000800000 */
[----:B------:R-:W-:-:S03]  /*4350*/  PLOP3.LUT P1, PT, PT, PT, UP0, 0x80, 0x0 ;  /* 0x000000000000781c */ /* 0x000fc60003f2f008 */
        /* <DEDUP_REMOVED lines=25> */
[--C-:B------:R-:W-:Y:S01]  /*44f0*/  FFMA.FTZ R6, R6, UR53, -R57.reuse ;  /* 0x0000003506067c23 */ /* 0x100fe20008010839 */
[--C-:B------:R-:W-:Y:S01]  /*4500*/  FFMA.FTZ R10, R10, UR53, -R57.reuse ;  /* 0x000000350a0a7c23 */ /* 0x100fe20008010839 */
[--C-:B------:R-:W-:Y:S01]  /*4510*/  FFMA.FTZ R11, R11, UR53, -R57.reuse ;  /* 0x000000350b0b7c23 */ /* 0x100fe20008010839 */
[--C-:B------:R-:W-:Y:S01]  /*4520*/  FFMA.FTZ R13, R13, UR53, -R57.reuse ;  /* 0x000000350d0d7c23 */ /* 0x100fe20008010839 */
[--C-:B------:R-:W-:Y:S01]  /*4530*/  FFMA.FTZ R17, R17, UR53, -R57.reuse ;  /* 0x0000003511117c23 */ /* 0x100fe20008010839 */
[--C-:B------:R-:W-:Y:S01]  /*4540*/  FFMA.FTZ R32, R32, UR53, -R57.reuse ;  /* 0x0000003520207c23 */ /* 0x100fe20008010839 */
[--C-:B------:R-:W-:Y:S01]  /*4550*/  FFMA.FTZ R28, R28, UR53, -R57.reuse ;  /* 0x000000351c1c7c23 */ /* 0x100fe20008010839 */
[----:B------:R-:W3:Y:S01]  /*4560*/  MUFU.EX2 R84, R84 ;  /* 0x0000005400547308 */ /* 0x000ee20000000800 */
[----:B0-----:R-:W-:Y:S01]  /*4570*/  FADD.FTZ R22, R7, R8 ;  /* 0x0000000807167221 */ /* 0x001fe20000010000 */
[--C-:B------:R-:W-:Y:S01]  /*4580*/  FFMA.FTZ R40, R40, UR53, -R57.reuse ;  /* 0x0000003528287c23 */ /* 0x100fe20008010839 */
[--C-:B------:R-:W-:Y:S01]  /*4590*/  FFMA.FTZ R49, R49, UR53, -R57.reuse ;  /* 0x0000003531317c23 */ /* 0x100fe20008010839 */
[--C-:B------:R-:W-:Y:S01]  /*45a0*/  FFMA.FTZ R89, R89, UR53, -R57.reuse ;  /* 0x0000003559597c23 */ /* 0x100fe20008010839 */
[--C-:B------:R-:W-:Y:S01]  /*45b0*/  FFMA.FTZ R83, R83, UR53, -R57.reuse ;  /* 0x0000003553537c23 */ /* 0x100fe20008010839 */
[--C-:B------:R-:W-:Y:S01]  /*45c0*/  FFMA.FTZ R85, R85, UR53, -R57.reuse ;  /* 0x0000003555557c23 */ /* 0x100fe20008010839 */
[--C-:B------:R-:W-:Y:S01]  /*45d0*/  FFMA.FTZ R86, R86, UR53, -R57.reuse ;  /* 0x0000003556567c23 */ /* 0x100fe20008010839 */
[----:B------:R-:W0:Y:S01]  /*45e0*/  MUFU.EX2 R9, R9 ;  /* 0x0000000900097308 */ /* 0x000e220000000800 */
[----:B------:R-:W-:-:S07]  /*45f0*/  FFMA.FTZ R87, R87, UR53, -R57 ;  /* 0x0000003557577c23 */ /* 0x000fce0008010839 */
[----:B------:R4:W-:Y:S08]  /*4600*/  MUFU.EX2 R91, R20 ;  /* 0x00000014005b7308 */ /* 0x0009f00000000800 */
[----:B------:R-:W5:Y:S01]  /*4610*/  MUFU.EX2 R12, R12 ;  /* 0x0000000c000c7308 */ /* 0x000f620000000800 */
[----:B----4-:R-:W-:Y:S01]  /*4620*/  FFMA.FTZ R20, R61, UR53, -R57 ;  /* 0x000000353d147c23 */ /* 0x010fe20008010839 */
[----:B------:R-:W-:-:S06]  /*4630*/  FADD.FTZ R61, R34, R35 ;  /* 0x00000023223d7221 */ /* 0x000fcc0000010000 */
[----:B------:R4:W-:Y:S08]  /*4640*/  MUFU.EX2 R93, R27 ;  /* 0x0000001b005d7308 */ /* 0x0009f00000000800 */
[----:B------:R1:W5:Y:S01]  /*4650*/  MUFU.EX2 R90, R18 ;  /* 0x00000012005a7308 */ /* 0x0003620000000800 */
[----:B----4-:R-:W-:Y:S01]  /*4660*/  FFMA.FTZ R27, R60, UR53, -R57 ;  /* 0x000000353c1b7c23 */ /* 0x010fe20008010839 */
[----:B------:R-:W-:Y:S01]  /*4670*/  FADD.FTZ R60, R38, R61 ;  /* 0x0000003d263c7221 */ /* 0x000fe20000010000 */
[----:B--2---:R-:W-:-:S04]  /*4680*/  FADD.FTZ R61, R59, R22 ;  /* 0x000000163b3d7221 */ /* 0x004fc80000010000 */
[C---:B---3--:R-:W-:Y:S01]  /*4690*/  FADD.FTZ R22, R84.reuse, R61 ;  /* 0x0000003d54167221 */ /* 0x048fe20000010000 */
[----:B------:R-:W2:Y:S01]  /*46a0*/  MUFU.EX2 R14, R14 ;  /* 0x0000000e000e7308 */ /* 0x000ea20000000800 */
[----:B-1----:R-:W-:Y:S01]  /*46b0*/  FFMA.FTZ R18, R79, UR53, -R57 ;  /* 0x000000354f127c23 */ /* 0x002fe20008010839 */
[----:B------:R-:W-:Y:S01]  /*46c0*/  FADD.FTZ R79, R39, R60 ;  /* 0x0000003c274f7221 */ /* 0x000fe20000010000 */
[----:B0-----:R-:W-:Y:S01]  /*46d0*/  FADD.FTZ R61, R9, R22 ;  /* 0x00000016093d7221 */ /* 0x001fe20000010000 */
[----:B------:R-:W-:Y:S02]  /*46e0*/  F2FP.SATFINITE.E4M3.F32.PACK_AB_MERGE_C R84, R84, R59, RZ ;  /* 0x0000003b5454723e */ /* 0x000fe400048070ff */
[----:B------:R-:W-:Y:S01]  /*46f0*/  FADD.FTZ R60, R42, R79 ;  /* 0x0000004f2a3c7221 */ /* 0x000fe20000010000 */
[----:B-----5:R-:W-:Y:S01]  /*4700*/  FADD.FTZ R61, R12, R61 ;  /* 0x0000003d0c3d7221 */ /* 0x020fe20000010000 */
[----:B------:R-:W0:Y:S01]  /*4710*/  MUFU.EX2 R19, R19 ;  /* 0x0000001300137308 */ /* 0x000e220000000800 */
[----:B------:R-:W-:Y:S01]  /*4720*/  F2FP.SATFINITE.E4M3.F32.PACK_AB_MERGE_C R201, R8, R7, R84 ;  /* 0x0000000708c9723e */ /* 0x000fe20004807054 */
[----:B------:R-:W-:Y:S01]  /*4730*/  FADD.FTZ R79, R43, R60 ;  /* 0x0000003c2b4f7221 */ /* 0x000fe20000010000 */
[----:B------:R-:W-:Y:S01]  /*4740*/  FADD.FTZ R78, R90, R61 ;  /* 0x0000003d5a4e7221 */ /* 0x000fe20000010000 */
[----:B------:R-:W-:Y:S01]  /*4750*/  F2FP.SATFINITE.E4M3.F32.PACK_AB_MERGE_C R90, R91, R90, RZ ;  /* 0x0000005a5b5a723e */ /* 0x000fe200048070ff */
[----:B------:R-:W-:-:S02]  /*4760*/  IMAD.MOV.U32 R43, RZ, RZ, R25 ;  /* 0x000000ffff2b7224 */ /* 0x000fc400078e0019 */
[----:B------:R-:W-:Y:S01]  /*4770*/  FADD.FTZ R60, R64, R79 ;  /* 0x0000004f403c7221 */ /* 0x000fe20000010000 */
[----:B------:R-:W-:Y:S01]  /*4780*/  FADD.FTZ R79, R91, R78 ;  /* 0x0000004e5b4f7221 */ /* 0x000fe20000010000 */
[----:B------:R-:W1:Y:S01]  /*4790*/  MUFU.EX2 R76, R76 ;  /* 0x0000004c004c7308 */ /* 0x000e620000000800 */
[----:B------:R-:W-:Y:S01]  /*47a0*/  F2FP.SATFINITE.E4M3.F32.PACK_AB_MERGE_C R203, R12, R9, R90 ;  /* 0x000000090ccb723e */ /* 0x000fe2000480705a */
[----:B------:R-:W-:Y:S01]  /*47b0*/  FADD.FTZ R61, R65, R60 ;  /* 0x0000003c413d7221 */ /* 0x000fe20000010000 */
[----:B------:R-:W-:Y:S01]  /*47c0*/  FFMA.FTZ R60, R24, UR53, -R57 ;  /* 0x00000035183c7c23 */ /* 0x000fe20008010839 */
[----:B--2---:R-:W-:Y:S01]  /*47d0*/  FADD.FTZ R78, R14, R79 ;  /* 0x0000004f0e4e7221 */ /* 0x004fe20000010000 */
[----:B------:R-:W-:Y:S01]  /*47e0*/  FFMA.FTZ R57, R88, UR53, -R57 ;  /* 0x0000003558397c23 */ /* 0x000fe20008010839 */
[----:B------:R-:W-:Y:S01]  /*47f0*/  FADD.FTZ R24, R66, R61 ;  /* 0x0000003d42187221 */ /* 0x000fe20000010000 */
[--C-:B------:R-:W-:Y:S01]  /*4800*/  IMAD.MOV.U32 R42, RZ, RZ, R25.reuse ;  /* 0x000000ffff2a7224 */ /* 0x100fe200078e0019 */
[----:B------:R-:W2:Y:S01]  /*4810*/  MUFU.EX2 R18, R18 ;  /* 0x0000001200127308 */ /* 0x000ea20000000800 */
[----:B0-----:R-:W-:Y:S01]  /*4820*/  FADD.FTZ R61, R19, R78 ;  /* 0x0000004e133d7221 */ /* 0x001fe20000010000 */
[--C-:B------:R-:W-:Y:S01]  /*4830*/  IMAD.MOV.U32 R65, RZ, RZ, R25.reuse ;  /* 0x000000ffff417224 */ /* 0x100fe200078e0019 */
[----:B------:R-:W-:Y:S01]  /*4840*/  MOV R91, R25 ;  /* 0x00000019005b7202 */ /* 0x000fe20000000f00 */
[----:B------:R-:W-:-:S02]  /*4850*/  IMAD.MOV.U32 R64, RZ, RZ, R25 ;  /* 0x000000ffff407224 */ /* 0x000fc400078e0019 */
[----:B------:R-:W-:Y:S02]  /*4860*/  IMAD.MOV.U32 R66, RZ, RZ, R25 ;  /* 0x000000ffff427224 */ /* 0x000fe400078e0019 */
[----:B------:R0:W-:Y:S01]  /*4870*/  MUFU.EX2 R22, R15 ;  /* 0x0000000f00167308 */ /* 0x0001e20000000800 */
[----:B-1----:R-:W-:Y:S01]  /*4880*/  FADD.FTZ R92, R76, R61 ;  /* 0x0000003d4c5c7221 */ /* 0x002fe20000010000 */
[C---:B------:R-:W-:Y:S01]  /*4890*/  F2FP.SATFINITE.E4M3.F32.PACK_AB_MERGE_C R76, R93.reuse, R76, RZ ;  /* 0x0000004c5d4c723e */ /* 0x040fe200048070ff */
[--C-:B------:R-:W-:Y:S02]  /*48a0*/  IMAD.MOV.U32 R79, RZ, RZ, R25.reuse ;  /* 0x000000ffff4f7224 */ /* 0x100fe400078e0019 */
[----:B------:R-:W-:Y:S01]  /*48b0*/  FADD.FTZ R61, R93, R92 ;  /* 0x0000005c5d3d7221 */ /* 0x000fe20000010000 */
[----:B------:R-:W-:Y:S01]  /*48c0*/  F2FP.SATFINITE.E4M3.F32.PACK_AB_MERGE_C R205, R19, R14, R76 ;  /* 0x0000000e13cd723e */ /* 0x000fe2000480704c */
[----:B------:R-:W-:Y:S01]  /*48d0*/  IMAD.MOV.U32 R76, RZ, RZ, R25 ;  /* 0x000000ffff4c7224 */ /* 0x000fe200078e0019 */
[----:B------:R-:W1:Y:S01]  /*48e0*/  MUFU.EX2 R21, R21 ;  /* 0x0000001500157308 */ /* 0x000e620000000800 */
[----:B0-----:R-:W-:Y:S01]  /*48f0*/  FADD.FTZ R15, R67, R24 ;  /* 0x00000018430f7221 */ /* 0x001fe20000010000 */
[----:B--2---:R-:W-:Y:S01]  /*4900*/  FADD.FTZ R92, R18, R61 ;  /* 0x0000003d125c7221 */ /* 0x004fe20000010000 */
[----:B------:R-:W-:-:S02]  /*4910*/  IMAD.MOV.U32 R67, RZ, RZ, R25 ;  /* 0x000000ffff437224 */ /* 0x000fc400078e0019 */
[----:B------:R-:W-:Y:S01]  /*4920*/  FADD.FTZ R78, R68, R15 ;  /* 0x0000000f444e7221 */ /* 0x000fe20000010000 */
[--C-:B------:R-:W-:Y:S02]  /*4930*/  IMAD.MOV.U32 R68, RZ, RZ, R25.reuse ;  /* 0x000000ffff447224 */ /* 0x100fe400078e0019 */
[----:B------:R-:W0:Y:S01]  /*4940*/  MUFU.EX2 R81, R81 ;  /* 0x0000005100517308 */ /* 0x000e220000000800 */
[----:B------:R-:W-:Y:S01]  /*4950*/  FADD.FTZ R15, R69, R78 ;  /* 0x0000004e450f7221 */ /* 0x000fe20000010000 */
[--C-:B------:R-:W-:Y:S02]  /*4960*/  IMAD.MOV.U32 R69, RZ, RZ, R25.reuse ;  /* 0x000000ffff457224 */ /* 0x100fe400078e0019 */
[----:B------:R-:W-:Y:S02]  /*4970*/  IMAD.MOV.U32 R84, RZ, RZ, R25 ;  /* 0x000000ffff547224 */ /* 0x000fe400078e0019 */
[----:B------:R-:W-:Y:S01]  /*4980*/  FADD.FTZ R78, R70, R15 ;  /* 0x0000000f464e7221 */ /* 0x000fe20000010000 */
[--C-:B------:R-:W-:Y:S01]  /*4990*/  IMAD.MOV.U32 R88, RZ, RZ, R25.reuse ;  /* 0x000000ffff587224 */ /* 0x100fe200078e0019 */
[----:B------:R-:W2:Y:S01]  /*49a0*/  MUFU.EX2 R80, R80 ;  /* 0x0000005000507308 */ /* 0x000ea20000000800 */
[----:B-1----:R-:W-:Y:S01]  /*49b0*/  FADD.FTZ R92, R21, R92 ;  /* 0x0000005c155c7221 */ /* 0x002fe20000010000 */
[----:B------:R-:W-:-:S02]  /*49c0*/  IMAD.MOV.U32 R90, RZ, RZ, R25 ;  /* 0x000000ffff5a7224 */ /* 0x000fc400078e0019 */
[----:B------:R-:W-:-:S04]  /*49d0*/  IMAD.MOV.U32 R93, RZ, RZ, R25 ;  /* 0x000000ffff5d7224 */ /* 0x000fc800078e0019 */
[----:B------:R-:W1:Y:S08]  /*49e0*/  MUFU.EX2 R20, R20 ;  /* 0x0000001400147308 */ /* 0x000e700000000800 */
[----:B------:R3:W-:Y:S08]  /*49f0*/  MUFU.EX2 R24, R23 ;  /* 0x0000001700187308 */ /* 0x0007f00000000800 */
[----:B------:R-:W4:Y:S01]  /*4a00*/  MUFU.EX2 R27, R27 ;  /* 0x0000001b001b7308 */ /* 0x000f220000000800 */
[----:B---3--:R-:W-:-:S04]  /*4a10*/  FADD.FTZ R23, R71, R78 ;  /* 0x0000004e47177221 */ /* 0x008fc80000010000 */
[----:B------:R-:W-:Y:S01]  /*4a20*/  FADD.FTZ R78, R72, R23 ;  /* 0x00000017484e7221 */ /* 0x000fe20000010000 */
[----:B0-----:R-:W-:Y:S01]  /*4a30*/  FADD.FTZ R23, R81, R92 ;  /* 0x0000005c51177221 */ /* 0x001fe20000010000 */
[C---:B------:R-:W-:Y:S01]  /*4a40*/  F2FP.SATFINITE.E4M3.F32.PACK_AB_MERGE_C R72, R73.reuse, R72, RZ ;  /* 0x000000484948723e */ /* 0x040fe200048070ff */
[----:B------:R-:W0:Y:S01]  /*4a50*/  MUFU.EX2 R63, R63 ;  /* 0x0000003f003f7308 */ /* 0x000e220000000800 */
[----:B------:R-:W-:Y:S01]  /*4a60*/  FADD.FTZ R61, R73, R78 ;  /* 0x0000004e493d7221 */ /* 0x000fe20000010000 */
[C---:B--2---:R-:W-:Y:S01]  /*4a70*/  FADD.FTZ R23, R80.reuse, R23 ;  /* 0x0000001750177221 */ /* 0x044fe20000010000 */
[----:B------:R-:W-:Y:S01]  /*4a80*/  F2FP.SATFINITE.E4M3.F32.PACK_AB_MERGE_C R80, R80, R81, RZ ;  /* 0x000000515050723e */ /* 0x000fe200048070ff */
[----:B------:R-:W-:Y:S02]  /*4a90*/  IMAD.MOV.U32 R73, RZ, RZ, R25 ;  /* 0x000000ffff497224 */ /* 0x000fe400078e0019 */
[----:B------:R-:W-:Y:S01]  /*4aa0*/  FADD.FTZ R38, R74, R61 ;  /* 0x0000003d4a267221 */ /* 0x000fe20000010000 */
[----:B------:R-:W-:Y:S01]  /*4ab0*/  F2FP.SATFINITE.E4M3.F32.PACK_AB_MERGE_C R206, R71, R70, R72 ;  /* 0x0000004647ce723e */ /* 0x000fe20004807048 */
[--C-:B------:R-:W-:Y:S01]  /*4ac0*/  IMAD.MOV.U32 R70, RZ, RZ, R25.reuse ;  /* 0x000000ffff467224 */ /* 0x100fe200078e0019 */
[----:B------:R-:W2:Y:S01]  /*4ad0*/  MUFU.EX2 R62, R62 ;  /* 0x0000003e003e7308 */ /* 0x000ea20000000800 */
[----:B------:R-:W-:Y:S01]  /*4ae0*/  FADD.FTZ R39, R75, R38 ;  /* 0x000000264b277221 */ /* 0x000fe20000010000 */
[----:B------:R-:W-:Y:S01]  /*4af0*/  F2FP.SATFINITE.E4M3.F32.PACK_AB_MERGE_C R207, R21, R18, R80 ;  /* 0x0000001215cf723e */ /* 0x000fe20004807050 */
[----:B------:R-:W-:Y:S01]  /*4b00*/  IMAD.MOV.U32 R72, RZ, RZ, R25 ;  /* 0x000000ffff487224 */ /* 0x000fe200078e0019 */
[-C--:B------:R-:W-:Y:S01]  /*4b10*/  MOV R61, R25.reuse ;  /* 0x00000019003d7202 */ /* 0x080fe20000000f00 */
[----:B------:R-:W-:Y:S01]  /*4b20*/  FADD.FTZ R38, R44, R39 ;  /* 0x000000272c267221 */ /* 0x000fe20000010000 */
[C---:B------:R-:W-:Y:S01]  /*4b30*/  F2FP.SATFINITE.E4M3.F32.PACK_AB_MERGE_C R44, R77.reuse, R44, RZ ;  /* 0x0000002c4d2c723e */ /* 0x040fe200048070ff */
[--C-:B------:R-:W-:Y:S01]  /*4b40*/  IMAD.MOV.U32 R78, RZ, RZ, R25.reuse ;  /* 0x000000ffff4e7224 */ /* 0x100fe200078e0019 */
[----:B------:R-:W3:Y:S01]  /*4b50*/  MUFU.EX2 R5, R5 ;  /* 0x0000000500057308 */ /* 0x000ee20000000800 */
[----:B------:R-:W-:Y:S01]  /*4b60*/  FADD.FTZ R38, R77, R38 ;  /* 0x000000264d267221 */ /* 0x000fe20000010000 */
[----:B------:R-:W-:Y:S01]  /*4b70*/  F2FP.SATFINITE.E4M3.F32.PACK_AB_MERGE_C R208, R75, R74, R44 ;  /* 0x0000004a4bd0723e */ /* 0x000fe2000480702c */
[--C-:B------:R-:W-:Y:S01]  /*4b80*/  IMAD.MOV.U32 R44, RZ, RZ, R25.reuse ;  /* 0x000000ffff2c7224 */ /* 0x100fe200078e0019 */
[-C--:B------:R-:W-:Y:S01]  /*4b90*/  MOV R71, R25.reuse ;  /* 0x0000001900477202 */ /* 0x080fe20000000f00 */
[--C-:B------:R-:W-:Y:S01]  /*4ba0*/  IMAD.MOV.U32 R75, RZ, RZ, R25.reuse ;  /* 0x000000ffff4b7224 */ /* 0x100fe200078e0019 */
[----:B------:R-:W-:Y:S01]  /*4bb0*/  MOV R81, R25 ;  /* 0x0000001900517202 */ /* 0x000fe20000000f00 */
[--C-:B------:R-:W-:Y:S01]  /*4bc0*/  IMAD.MOV.U32 R74, RZ, RZ, R25.reuse ;  /* 0x000000ffff4a7224 */ /* 0x100fe200078e0019 */
[----:B------:R1:W-:Y:S01]  /*4bd0*/  MUFU.EX2 R15, R26 ;  /* 0x0000001a000f7308 */ /* 0x0003e20000000800 */
[----:B------:R-:W-:-:S02]  /*4be0*/  IMAD.MOV.U32 R77, RZ, RZ, R25 ;  /* 0x000000ffff4d7224 */ /* 0x000fc400078e0019 */
[--C-:B------:R-:W-:Y:S02]  /*4bf0*/  IMAD.MOV.U32 R80, RZ, RZ, R25.reuse ;  /* 0x000000ffff507224 */ /* 0x100fe400078e0019 */
[----:B------:R-:W-:-:S03]  /*4c00*/  IMAD.MOV.U32 R92, RZ, RZ, R25 ;  /* 0x000000ffff5c7224 */ /* 0x000fc600078e0019 */
[----:B------:R-:W5:Y:S01]  /*4c10*/  MUFU.EX2 R6, R6 ;  /* 0x0000000600067308 */ /* 0x000f620000000800 */
[----:B-1----:R-:W-:-:S04]  /*4c20*/  FADD.FTZ R26, R20, R23 ;  /* 0x00000017141a7221 */ /* 0x002fc80000010000 */
[----:B----4-:R-:W-:-:S03]  /*4c30*/  FADD.FTZ R26, R27, R26 ;  /* 0x0000001a1b1a7221 */ /* 0x010fc60000010000 */
[----:B------:R-:W1:Y:S01]  /*4c40*/  MUFU.EX2 R45, R45 ;  /* 0x0000002d002d7308 */ /* 0x000e620000000800 */
[----:B0-----:R-:W-:-:S04]  /*4c50*/  FADD.FTZ R39, R63, R26 ;  /* 0x0000001a3f277221 */ /* 0x001fc80000010000 */
[C---:B--2---:R-:W-:Y:S01]  /*4c60*/  FADD.FTZ R26, R62.reuse, R39 ;  /* 0x000000273e1a7221 */ /* 0x044fe20000010000 */
[----:B------:R-:W-:Y:S01]  /*4c70*/  FADD.FTZ R39, R47, R38 ;  /* 0x000000262f277221 */ /* 0x000fe20000010000 */
[----:B------:R-:W-:Y:S01]  /*4c80*/  F2FP.SATFINITE.E4M3.F32.PACK_AB_MERGE_C R62, R62, R63, RZ ;  /* 0x0000003f3e3e723e */ /* 0x000fe200048070ff */
[----:B------:R-:W0:Y:S01]  /*4c90*/  MUFU.EX2 R10, R10 ;  /* 0x0000000a000a7308 */ /* 0x000e220000000800 */
[----:B---3--:R-:W-:Y:S01]  /*4ca0*/  FADD.FTZ R59, R5, R26 ;  /* 0x0000001a053b7221 */ /* 0x008fe20000010000 */
[----:B------:R-:W-:Y:S01]  /*4cb0*/  FADD.FTZ R26, R46, R39 ;  /* 0x000000272e1a7221 */ /* 0x000fe20000010000 */
[----:B------:R-:W-:Y:S01]  /*4cc0*/  F2FP.SATFINITE.E4M3.F32.PACK_AB_MERGE_C R209, R27, R20, R62 ;  /* 0x000000141bd1723e */ /* 0x000fe2000480703e */
[----:B------:R-:W-:Y:S02]  /*4cd0*/  IMAD.MOV.U32 R27, RZ, RZ, R25 ;  /* 0x000000ffff1b7224 */ /* 0x000fe400078e0019 */
[----:B-----5:R-:W-:Y:S01]  /*4ce0*/  FADD.FTZ R59, R6, R59 ;  /* 0x0000003b063b7221 */ /* 0x020fe20000010000 */
[--C-:B------:R-:W-:Y:S01]  /*4cf0*/  IMAD.MOV.U32 R38, RZ, RZ, R25.reuse ;  /* 0x000000ffff267224 */ /* 0x100fe200078e0019 */
[----:B------:R-:W2:Y:S01]  /*4d00*/  MUFU.EX2 R11, R11 ;  /* 0x0000000b000b7308 */ /* 0x000ea20000000800 */
[----:B-1----:R-:W-:Y:S01]  /*4d10*/  FADD.FTZ R39, R45, R26 ;  /* 0x0000001a2d277221 */ /* 0x002fe20000010000 */
[----:B------:R-:W-:Y:S01]  /*4d20*/  F2FP.SATFINITE.E4M3.F32.PACK_AB_MERGE_C R45, R48, R45, RZ ;  /* 0x0000002d302d723e */ /* 0x000fe200048070ff */
[----:B------:R-:W-:-:S02]  /*4d30*/  IMAD.MOV.U32 R63, RZ, RZ, R25 ;  /* 0x000000ffff3f7224 */ /* 0x000fc400078e0019 */
[----:B------:R-:W-:Y:S01]  /*4d40*/  FADD.FTZ R48, R48, R39 ;  /* 0x0000002730307221 */ /* 0x000fe20000010000 */
[----:B------:R-:W-:Y:S01]  /*4d50*/  F2FP.SATFINITE.E4M3.F32.PACK_AB_MERGE_C R210, R46, R47, R45 ;  /* 0x0000002f2ed2723e */ /* 0x000fe2000480702d */
[----:B------:R-:W-:Y:S01]  /*4d60*/  IMAD.MOV.U32 R39, RZ, RZ, R25 ;  /* 0x000000ffff277224 */ /* 0x000fe200078e0019 */
[----:B------:R-:W1:Y:S01]  /*4d70*/  MUFU.EX2 R33, R33 ;  /* 0x0000002100217308 */ /* 0x000e620000000800 */
[----:B0-----:R-:W-:Y:S01]  /*4d80*/  FADD.FTZ R26, R10, R59 ;  /* 0x0000003b0a1a7221 */ /* 0x001fe20000010000 */
[--C-:B------:R-:W-:Y:S02]  /*4d90*/  IMAD.MOV.U32 R45, RZ, RZ, R25.reuse ;  /* 0x000000ffff2d7224 */ /* 0x100fe400078e0019 */
[--C-:B------:R-:W-:Y:S02]  /*4da0*/  IMAD.MOV.U32 R47, RZ, RZ, R25.reuse ;  /* 0x000000ffff2f7224 */ /* 0x100fe400078e0019 */
[--C-:B------:R-:W-:Y:S02]  /*4db0*/  IMAD.MOV.U32 R46, RZ, RZ, R25.reuse ;  /* 0x000000ffff2e7224 */ /* 0x100fe400078e0019 */
[----:B------:R-:W0:Y:S01]  /*4dc0*/  MUFU.EX2 R13, R13 ;  /* 0x0000000d000d7308 */ /* 0x000e220000000800 */
[C---:B--2---:R-:W-:Y:S01]  /*4dd0*/  FADD.FTZ R26, R11.reuse, R26 ;  /* 0x0000001a0b1a7221 */ /* 0x044fe20000010000 */
[----:B------:R-:W-:Y:S01]  /*4de0*/  F2FP.SATFINITE.E4M3.F32.PACK_AB_MERGE_C R34, R11, R10, RZ ;  /* 0x0000000a0b22723e */ /* 0x000fe200048070ff */
[----:B------:R-:W-:-:S02]  /*4df0*/  IMAD.MOV.U32 R59, RZ, RZ, R25 ;  /* 0x000000ffff3b7224 */ /* 0x000fc400078e0019 */
[--C-:B------:R-:W-:Y:S01]  /*4e00*/  IMAD.MOV.U32 R62, RZ, RZ, R25.reuse ;  /* 0x000000ffff3e7224 */ /* 0x100fe200078e0019 */
[----:B------:R-:W-:Y:S01]  /*4e10*/  F2FP.SATFINITE.E4M3.F32.PACK_AB_MERGE_C R211, R6, R5, R34 ;  /* 0x0000000506d3723e */ /* 0x000fe20004807022 */
[--C-:B------:R-:W-:Y:S01]  /*4e20*/  IMAD.MOV.U32 R34, RZ, RZ, R25.reuse ;  /* 0x000000ffff227224 */ /* 0x100fe200078e0019 */
[----:B------:R-:W2:Y:S01]  /*4e30*/  MUFU.EX2 R30, R30 ;  /* 0x0000001e001e7308 */ /* 0x000ea20000000800 */
[----:B-1----:R-:W-:Y:S01]  /*4e40*/  FADD.FTZ R11, R33, R48 ;  /* 0x00000030210b7221 */ /* 0x002fe20000010000 */
[----:B------:R-:W-:-:S06]  /*4e50*/  IMAD.MOV.U32 R48, RZ, RZ, R25 ;  /* 0x000000ffff307224 */ /* 0x000fcc00078e0019 */
[----:B------:R-:W1:Y:S01]  /*4e60*/  MUFU.EX2 R29, R29 ;  /* 0x0000001d001d7308 */ /* 0x000e620000000800 */
[----:B0-----:R-:W-:-:S07]  /*4e70*/  FADD.FTZ R35, R13, R26 ;  /* 0x0000001a0d237221 */ /* 0x001fce0000010000 */
[----:B------:R-:W-:Y:S01]  /*4e80*/  MUFU.EX2 R17, R17 ;  /* 0x0000001100117308 */ /* 0x000fe20000000800 */
[----:B--2---:R-:W-:-:S07]  /*4e90*/  FADD.FTZ R26, R30, R11 ;  /* 0x0000000b1e1a7221 */ /* 0x004fce0000010000 */
[----:B------:R-:W0:Y:S01]  /*4ea0*/  MUFU.EX2 R82, R82 ;  /* 0x0000005200527308 */ /* 0x000e220000000800 */
[----:B-1----:R-:W-:-:S07]  /*4eb0*/  FADD.FTZ R11, R29, R26 ;  /* 0x0000001a1d0b7221 */ /* 0x002fce0000010000 */
[----:B------:R-:W1:Y:S08]  /*4ec0*/  MUFU.EX2 R31, R31 ;  /* 0x0000001f001f7308 */ /* 0x000e700000000800 */
[----:B------:R-:W-:Y:S01]  /*4ed0*/  MUFU.EX2 R60, R60 ;  /* 0x0000003c003c7308 */ /* 0x000fe20000000800 */
[C---:B0-----:R-:W-:Y:S01]  /*4ee0*/  F2FP.SATFINITE.E4M3.F32.PACK_AB_MERGE_C R29, R82.reuse, R29, RZ ;  /* 0x0000001d521d723e */ /* 0x041fe200048070ff */
[----:B------:R-:W-:-:S03]  /*4ef0*/  FADD.FTZ R82, R82, R11 ;  /* 0x0000000b52527221 */ /* 0x000fc60000010000 */
[----:B------:R-:W-:Y:S01]  /*4f00*/  F2FP.SATFINITE.E4M3.F32.PACK_AB_MERGE_C R212, R30, R33, R29 ;  /* 0x000000211ed4723e */ /* 0x000fe2000480701d */
[--C-:B------:R-:W-:Y:S02]  /*4f10*/  IMAD.MOV.U32 R30, RZ, RZ, R25.reuse ;  /* 0x000000ffff1e7224 */ /* 0x100fe400078e0019 */
[----:B------:R-:W0:Y:S01]  /*4f20*/  MUFU.EX2 R36, R36 ;  /* 0x0000002400247308 */ /* 0x000e220000000800 */
[----:B-1----:R-:W-:Y:S01]  /*4f30*/  FADD.FTZ R11, R31, R82 ;  /* 0x000000521f0b7221 */ /* 0x002fe20000010000 */
[--C-:B------:R-:W-:Y:S02]  /*4f40*/  IMAD.MOV.U32 R33, RZ, RZ, R25.reuse ;  /* 0x000000ffff217224 */ /* 0x100fe400078e0019 */
[----:B------:R-:W-:-:S04]  /*4f50*/  IMAD.MOV.U32 R82, RZ, RZ, R25 ;  /* 0x000000ffff527224 */ /* 0x000fc800078e0019 */
[----:B------:R1:W-:Y:S08]  /*4f60*/  MUFU.EX2 R23, R32 ;  /* 0x0000002000177308 */ /* 0x0003f00000000800 */
[----:B------:R-:W-:Y:S01]  /*4f70*/  MUFU.EX2 R37, R37 ;  /* 0x0000002500257308 */ /* 0x000fe20000000800 */
[----:B-1----:R-:W-:Y:S01]  /*4f80*/  FADD.FTZ R32, R22, R35 ;  /* 0x0000002316207221 */ /* 0x002fe20000010000 */
[----:B0-----:R-:W-:-:S03]  /*4f90*/  FADD.FTZ R26, R36, R11 ;  /* 0x0000000b241a7221 */ /* 0x001fc60000010000 */
[----:B------:R-:W-:Y:S01]  /*4fa0*/  FADD.FTZ R35, R17, R32 ;  /* 0x0000002011237221 */ /* 0x000fe20000010000 */
[C---:B------:R-:W-:Y:S01]  /*4fb0*/  F2FP.SATFINITE.E4M3.F32.PACK_AB_MERGE_C R17, R24.reuse, R17, RZ ;  /* 0x000000111811723e */ /* 0x040fe200048070ff */
[----:B------:R-:W-:Y:S01]  /*4fc0*/  IMAD.MOV.U32 R32, RZ, RZ, R25 ;  /* 0x000000ffff207224 */ /* 0x000fe200078e0019 */
[----:B------:R-:W0:Y:S01]  /*4fd0*/  MUFU.EX2 R50, R50 ;  /* 0x0000003200327308 */ /* 0x000e220000000800 */
[----:B------:R-:W-:Y:S01]  /*4fe0*/  FADD.FTZ R35, R24, R35 ;  /* 0x0000002318237221 */ /* 0x000fe20000010000 */
[----:B------:R-:W-:-:S03]  /*4ff0*/  F2FP.SATFINITE.E4M3.F32.PACK_AB_MERGE_C R213, R22, R13, R17 ;  /* 0x0000000d16d5723e */ /* 0x000fc60004807011 */
[----:B------:R-:W-:Y:S01]  /*5000*/  FADD.FTZ R24, R60, R35 ;  /* 0x000000233c187221 */ /* 0x000fe20000010000 */
[----:B------:R-:W-:Y:S02]  /*5010*/  IMAD.MOV.U32 R35, RZ, RZ, R25 ;  /* 0x000000ffff237224 */ /* 0x000fe400078e0019 */
[----:B------:R-:W1:Y:S01]  /*5020*/  MUFU.EX2 R28, R28 ;  /* 0x0000001c001c7308 */ /* 0x000e620000000800 */
[----:B------:R-:W-:-:S07]  /*5030*/  FADD.FTZ R11, R15, R24 ;  /* 0x000000180f0b7221 */ /* 0x000fce0000010000 */
[----:B------:R-:W-:Y:S01]  /*5040*/  MUFU.EX2 R51, R51 ;  /* 0x0000003300337308 */ /* 0x000fe20000000800 */
[----:B0-----:R-:W-:Y:S01]  /*5050*/  F2FP.SATFINITE.E4M3.F32.PACK_AB_MERGE_C R29, R50, R37, RZ ;  /* 0x00000025321d723e */ /* 0x001fe200048070ff */
[----:B------:R-:W-:Y:S01]  /*5060*/  FADD.FTZ R37, R37, R26 ;  /* 0x0000001a25257221 */ /* 0x000fe20000010000 */
[----:B------:R-:W-:Y:S02]  /*5070*/  IMAD.MOV.U32 R26, RZ, RZ, R25 ;  /* 0x000000ffff1a7224 */ /* 0x000fe400078e0019 */
[----:B------:R-:W-:Y:S01]  /*5080*/  F2FP.SATFINITE.E4M3.F32.PACK_AB_MERGE_C R214, R36, R31, R29 ;  /* 0x0000001f24d6723e */ /* 0x000fe2000480701d */
[----:B------:R-:W-:Y:S01]  /*5090*/  FADD.FTZ R50, R50, R37 ;  /* 0x0000002532327221 */ /* 0x000fe20000010000 */
[----:B------:R-:W-:Y:S01]  /*50a0*/  IMAD.MOV.U32 R29, RZ, RZ, R25 ;  /* 0x000000ffff1d7224 */ /* 0x000fe200078e0019 */
[----:B------:R-:W0:Y:S01]  /*50b0*/  MUFU.EX2 R54, R54 ;  /* 0x0000003600367308 */ /* 0x000e220000000800 */
[----:B-1----:R-:W-:Y:S01]  /*50c0*/  FADD.FTZ R24, R28, R11 ;  /* 0x0000000b1c187221 */ /* 0x002fe20000010000 */
[C---:B------:R-:W-:Y:S01]  /*50d0*/  F2FP.SATFINITE.E4M3.F32.PACK_AB_MERGE_C R28, R23.reuse, R28, RZ ;  /* 0x0000001c171c723e */ /* 0x040fe200048070ff */
[--C-:B------:R-:W-:Y:S01]  /*50e0*/  IMAD.MOV.U32 R37, RZ, RZ, R25.reuse ;  /* 0x000000ffff257224 */ /* 0x100fe200078e0019 */
[----:B------:R-:W-:Y:S01]  /*50f0*/  MOV R31, R25 ;  /* 0x00000019001f7202 */ /* 0x000fe20000000f00 */
[----:B------:R-:W-:Y:S01]  /*5100*/  FADD.FTZ R23, R23, R24 ;  /* 0x0000001817177221 */ /* 0x000fe20000010000 */
[----:B------:R-:W-:Y:S01]  /*5110*/  F2FP.SATFINITE.E4M3.F32.PACK_AB_MERGE_C R215, R15, R60, R28 ;  /* 0x0000003c0fd7723e */ /* 0x000fe2000480701c */
[--C-:B------:R-:W-:Y:S01]  /*5120*/  IMAD.MOV.U32 R24, RZ, RZ, R25.reuse ;  /* 0x000000ffff187224 */ /* 0x100fe200078e0019 */
[----:B------:R-:W1:Y:S01]  /*5130*/  MUFU.EX2 R41, R41 ;  /* 0x0000002900297308 */ /* 0x000e620000000800 */
[----:B------:R-:W-:-:S02]  /*5140*/  IMAD.MOV.U32 R28, RZ, RZ, R25 ;  /* 0x000000ffff1c7224 */ /* 0x000fc400078e0019 */
[--C-:B------:R-:W-:Y:S02]  /*5150*/  IMAD.MOV.U32 R36, RZ, RZ, R25.reuse ;  /* 0x000000ffff247224 */ /* 0x100fe400078e0019 */
[----:B------:R-:W-:-:S03]  /*5160*/  IMAD.MOV.U32 R60, RZ, RZ, R25 ;  /* 0x000000ffff3c7224 */ /* 0x000fc600078e0019 */
[----:B------:R-:W2:Y:S01]  /*5170*/  MUFU.EX2 R40, R40 ;  /* 0x0000002800287308 */ /* 0x000ea20000000800 */
[----:B0-----:R-:W-:-:S07]  /*5180*/  F2FP.SATFINITE.E4M3.F32.PACK_AB_MERGE_C R11, R54, R51, RZ ;  /* 0x00000033360b723e */ /* 0x001fce00048070ff */
[----:B------:R-:W0:Y:S01]  /*5190*/  MUFU.EX2 R52, R52 ;  /* 0x0000003400347308 */ /* 0x000e220000000800 */
[----:B-1----:R-:W-:Y:S01]  /*51a0*/  FADD.FTZ R7, R41, R50 ;  /* 0x0000003229077221 */ /* 0x002fe20000010000 */
[----:B------:R-:W-:-:S06]  /*51b0*/  IMAD.MOV.U32 R50, RZ, RZ, R25 ;  /* 0x000000ffff327224 */ /* 0x000fcc00078e0019 */
[----:B------:R-:W1:Y:S01]  /*51c0*/  MUFU.EX2 R49, R49 ;  /* 0x0000003100317308 */ /* 0x000e620000000800 */
[----:B--2---:R-:W-:-:S07]  /*51d0*/  FADD.FTZ R8, R40, R23 ;  /* 0x0000001728087221 */ /* 0x004fce0000010000 */
[----:B------:R-:W2:Y:S01]  /*51e0*/  MUFU.EX2 R89, R89 ;  /* 0x0000005900597308 */ /* 0x000ea20000000800 */
[C---:B0-----:R-:W-:Y:S01]  /*51f0*/  F2FP.SATFINITE.E4M3.F32.PACK_AB_MERGE_C R216, R52.reuse, R41, R11 ;  /* 0x0000002934d8723e */ /* 0x041fe2000480700b */
[----:B------:R-:W-:Y:S01]  /*5200*/  FADD.FTZ R52, R52, R7 ;  /* 0x0000000734347221 */ /* 0x000fe20000010000 */
[----:B------:R-:W-:-:S03]  /*5210*/  MOV R41, R25 ;  /* 0x0000001900297202 */ /* 0x000fc60000000f00 */
[----:B------:R-:W-:Y:S01]  /*5220*/  FADD.FTZ R51, R51, R52 ;  /* 0x0000003433337221 */ /* 0x000fe20000010000 */
[----:B------:R-:W-:Y:S01]  /*5230*/  IMAD.MOV.U32 R52, RZ, RZ, R25 ;  /* 0x000000ffff347224 */ /* 0x000fe200078e0019 */
[----:B------:R0:W3:Y:S01]  /*5240*/  MUFU.EX2 R10, R83 ;  /* 0x00000053000a7308 */ /* 0x0000e20000000800 */
[----:B-1----:R-:W-:Y:S01]  /*5250*/  FADD.FTZ R12, R49, R8 ;  /* 0x00000008310c7221 */ /* 0x002fe20000010000 */
[----:B------:R-:W-:Y:S01]  /*5260*/  FADD.FTZ R54, R54, R51 ;  /* 0x0000003336367221 */ /* 0x000fe20000010000 */
[----:B------:R-:W-:-:S05]  /*5270*/  MOV R51, R25 ;  /* 0x0000001900337202 */ /* 0x000fca0000000f00 */
[----:B------:R-:W1:Y:S01]  /*5280*/  MUFU.EX2 R53, R53 ;  /* 0x0000003500357308 */ /* 0x000e620000000800 */
[----:B--2---:R-:W-:Y:S01]  /*5290*/  FADD.FTZ R7, R89, R12 ;  /* 0x0000000c59077221 */ /* 0x004fe20000010000 */
[----:B0-----:R-:W-:-:S06]  /*52a0*/  IMAD.MOV.U32 R83, RZ, RZ, R25 ;  /* 0x000000ffff537224 */ /* 0x001fcc00078e0019 */
[----:B------:R-:W0:Y:S01]  /*52b0*/  MUFU.EX2 R85, R85 ;  /* 0x0000005500557308 */ /* 0x000e220000000800 */
[C---:B---3--:R-:W-:Y:S01]  /*52c0*/  F2FP.SATFINITE.E4M3.F32.PACK_AB_MERGE_C R89, R10.reuse, R89, RZ ;  /* 0x000000590a59723e */ /* 0x048fe200048070ff */
[----:B------:R-:W-:-:S03]  /*52d0*/  FADD.FTZ R10, R10, R7 ;  /* 0x000000070a0a7221 */ /* 0x000fc60000010000 */
[----:B------:R-:W-:Y:S01]  /*52e0*/  F2FP.SATFINITE.E4M3.F32.PACK_AB_MERGE_C R217, R49, R40, R89 ;  /* 0x0000002831d9723e */ /* 0x000fe20004807059 */
[--C-:B------:R-:W-:Y:S02]  /*52f0*/  IMAD.MOV.U32 R40, RZ, RZ, R25.reuse ;  /* 0x000000ffff287224 */ /* 0x100fe400078e0019 */
[----:B------:R-:W2:Y:S01]  /*5300*/  MUFU.EX2 R56, R56 ;  /* 0x0000003800387308 */ /* 0x000ea20000000800 */
[----:B-1----:R-:W-:Y:S01]  /*5310*/  FADD.FTZ R5, R53, R54 ;  /* 0x0000003635057221 */ /* 0x002fe20000010000 */
[--C-:B------:R-:W-:Y:S02]  /*5320*/  IMAD.MOV.U32 R49, RZ, RZ, R25.reuse ;  /* 0x000000ffff317224 */ /* 0x100fe400078e0019 */
[--C-:B------:R-:W-:Y:S02]  /*5330*/  IMAD.MOV.U32 R54, RZ, RZ, R25.reuse ;  /* 0x000000ffff367224 */ /* 0x100fe400078e0019 */
[----:B------:R-:W-:Y:S02]  /*5340*/  IMAD.MOV.U32 R89, RZ, RZ, R25 ;  /* 0x000000ffff597224 */ /* 0x000fe400078e0019 */
[----:B------:R-:W1:Y:S01]  /*5350*/  MUFU.EX2 R86, R86 ;  /* 0x0000005600567308 */ /* 0x000e620000000800 */
[----:B0-----:R-:W-:-:S07]  /*5360*/  FADD.FTZ R7, R85, R10 ;  /* 0x0000000a55077221 */ /* 0x001fce0000010000 */
[----:B------:R-:W-:Y:S01]  /*5370*/  MUFU.EX2 R55, R55 ;  /* 0x0000003700377308 */ /* 0x000fe20000000800 */
[----:B--2---:R-:W-:-:S07]  /*5380*/  FADD.FTZ R6, R56, R5 ;  /* 0x0000000538067221 */ /* 0x004fce0000010000 */
[----:B------:R-:W0:Y:S01]  /*5390*/  MUFU.EX2 R58, R58 ;  /* 0x0000003a003a7308 */ /* 0x000e220000000800 */
[----:B-1----:R-:W-:-:S07]  /*53a0*/  FADD.FTZ R10, R86, R7 ;  /* 0x00000007560a7221 */ /* 0x002fce0000010000 */
[----:B------:R-:W-:Y:S08]  /*53b0*/  MUFU.EX2 R87, R87 ;  /* 0x0000005700577308 */ /* 0x000ff00000000800 */
[----:B------:R1:W2:Y:S01]  /*53c0*/  MUFU.EX2 R8, R57 ;  /* 0x0000003900087308 */ /* 0x0002a20000000800 */
[----:B0-----:R-:W-:Y:S01]  /*53d0*/  F2FP.SATFINITE.E4M3.F32.PACK_AB_MERGE_C R5, R58, R55, RZ ;  /* 0x000000373a05723e */ /* 0x001fe200048070ff */
[----:B------:R-:W-:-:S03]  /*53e0*/  FADD.FTZ R55, R55, R6 ;  /* 0x0000000637377221 */ /* 0x000fc60000010000 */
[----:B------:R-:W-:Y:S01]  /*53f0*/  F2FP.SATFINITE.E4M3.F32.PACK_AB_MERGE_C R218, R56, R53, R5 ;  /* 0x0000003538da723e */ /* 0x000fe20004807005 */
[----:B------:R-:W-:Y:S01]  /*5400*/  FADD.FTZ R6, R58, R55 ;  /* 0x000000373a067221 */ /* 0x000fe20000010000 */
[--C-:B------:R-:W-:Y:S02]  /*5410*/  IMAD.MOV.U32 R53, RZ, RZ, R25.reuse ;  /* 0x000000ffff357224 */ /* 0x100fe400078e0019 */
[--C-:B------:R-:W-:Y:S02]  /*5420*/  IMAD.MOV.U32 R55, RZ, RZ, R25.reuse ;  /* 0x000000ffff377224 */ /* 0x100fe400078e0019 */
[--C-:B-1----:R-:W-:Y:S02]  /*5430*/  IMAD.MOV.U32 R57, RZ, RZ, R25.reuse ;  /* 0x000000ffff397224 */ /* 0x102fe400078e0019 */
[--C-:B------:R-:W-:Y:S02]  /*5440*/  IMAD.MOV.U32 R56, RZ, RZ, R25.reuse ;  /* 0x000000ffff387224 */ /* 0x100fe400078e0019 */
[----:B------:R-:W-:Y:S01]  /*5450*/  IMAD.MOV.U32 R58, RZ, RZ, R25 ;  /* 0x000000ffff3a7224 */ /* 0x000fe200078e0019 */
[----:B--2---:R-:W-:Y:S01]  /*5460*/  F2FP.SATFINITE.E4M3.F32.PACK_AB_MERGE_C R7, R8, R87, RZ ;  /* 0x000000570807723e */ /* 0x004fe200048070ff */
[----:B------:R-:W-:-:S03]  /*5470*/  FADD.FTZ R87, R87, R10 ;  /* 0x0000000a57577221 */ /* 0x000fc60000010000 */
[----:B------:R-:W-:Y:S01]  /*5480*/  F2FP.SATFINITE.E4M3.F32.PACK_AB_MERGE_C R219, R86, R85, R7 ;  /* 0x0000005556db723e */ /* 0x000fe20004807007 */
[----:B------:R-:W-:Y:S01]  /*5490*/  FADD.FTZ R8, R8, R87 ;  /* 0x0000005708087221 */ /* 0x000fe20000010000 */
[--C-:B------:R-:W-:Y:S02]  /*54a0*/  IMAD.MOV.U32 R85, RZ, RZ, R25.reuse ;  /* 0x000000ffff557224 */ /* 0x100fe400078e0019 */
[--C-:B------:R-:W-:Y:S02]  /*54b0*/  IMAD.MOV.U32 R87, RZ, RZ, R25.reuse ;  /* 0x000000ffff577224 */ /* 0x100fe400078e0019 */
[----:B------:R-:W-:Y:S01]  /*54c0*/  IMAD.MOV.U32 R86, RZ, RZ, R25 ;  /* 0x000000ffff567224 */ /* 0x000fe200078e0019 */
[----:B------:R-:W-:Y:S06]  /*54d0*/  @!P1 BRA `(.L_x_3870) ;  /* 0x0000003c00209947 */ /* 0x000fec0003800000 */
[----:B------:R-:W-:Y:S01]  /*54e0*/  MOV R7, R122 ;  /* 0x0000007a00077202 */ /* 0x000fe20000000f00 */
[----:B------:R-:W-:Y:S01]  /*54f0*/  IMAD.MOV.U32 R5, RZ, RZ, R120 ;  /* 0x000000ffff057224 */ /* 0x000fe200078e0078 */
        /* <DEDUP_REMOVED lines=48> */
[----:B------:R-:W-:Y:S01]  /*5800*/  UMOV UR60, URZ ;  /* 0x0000003f003c7c82 */ /* 0x000fe20008000000 */
[----:B------:R-:W-:Y:S01]  /*5810*/  UMOV UR56, URZ ;  /* 0x0000003f00387c82 */ /* 0x000fe20008000000 */
[----:B------:R-:W-:-:S05]  /*5820*/  ULDC UR53, c[0x0][0x988] ;  /* 0x0002620000357ab9 */ /* 0x000fca0000000800 */
.L_x_3881:
[----:B------:R-:W-:Y:S01]  /*5830*/  ISETP.NE.AND P2, PT, RZ, UR49, PT ;  /* 0x00000031ff007c0c */ /* 0x000fe2000bf45270 */
[----:B------:R-:W-:-:S04]  /*5840*/  UISETP.NE.AND UP0, UPT, UR56, 0x1, UPT ;  /* 0x000000013800788c */ /* 0x000fc8000bf05270 */
[----:B------:R-:W-:-:S04]  /*5850*/  USEL UR57, URZ, 0x1, UP0 ;  /* 0x000000013f397887 */ /* 0x000fc80008000000 */
[----:B------:R-:W-:-:S04]  /*5860*/  ULOP3.LUT UR57, UR60, UR57, URZ, 0x3c, !UPT ;  /* 0x000000393c397292 */ /* 0x000fc8000f8e3c3f */
[----:B------:R-:W-:Y:S08]  /*5870*/  @P2 BRA `(.L_x_3871) ;  /* 0x0000000000382947 */ /* 0x000ff00003800000 */
[----:B------:R-:W-:Y:S05]  /*5880*/  @!P0 BRA `(.L_x_3872) ;  /* 0x0000000000048947 */ /* 0x000fea0003800000 */
[----:B------:R-:W-:Y:S01]  /*5890*/  BPT.TRAP 0x1 ;  /* 0x000000040000795c */ /* 0x000fe20000300000 */
.L_x_3872:
[----:B------:R-:W-:Y:S01]  /*58a0*/  UIADD3 UR4, UR56, 0x1, URZ ;  /* 0x0000000138047890 */ /* 0x000fe2000fffe03f */
[----:B------:R-:W-:-:S03]  /*58b0*/  IMAD.U32 R4, RZ, RZ, UR57 ;  /* 0x00000039ff047e24 */ /* 0x000fc6000f8e00ff */
[----:B------:R-:W-:Y:S02]  /*58c0*/  UISETP.NE.AND UP0, UPT, UR4, 0x2, UPT ;  /* 0x000000020400788c */ /* 0x000fe4000bf05270 */
[----:B------:R-:W-:Y:S02]  /*58d0*/  SHF.L.U32 R4, R4, 0x1f, RZ ;  /* 0x0000001f04047819 */ /* 0x000fe400000006ff */
[----:B------:R-:W-:-:S04]  /*58e0*/  USEL UR4, UR4, URZ, UP0 ;  /* 0x0000003f04047287 */ /* 0x000fc80008000000 */
[----:B------:R-:W-:-:S09]  /*58f0*/  ULEA UR4, UR4, UR36, 0x3 ;  /* 0x0000002404047291 */ /* 0x000fd2000f8e183f */
[----:B------:R0:W1:Y:S01]  /*5900*/  SYNCS.PHASECHK.TRANS64.TRYWAIT P1, [UR4+0x33430], R4 ;  /* 0x03343004ff0075a7 */ /* 0x0000620008020144 */
[----:B------:R-:W-:Y:S05]  /*5910*/  @!P0 BRA `(.L_x_3873) ;  /* 0x0000000000048947 */ /* 0x000fea0003800000 */
[----:B------:R-:W-:Y:S01]  /*5920*/  BPT.TRAP 0x1 ;  /* 0x000000040000795c */ /* 0x000fe20000300000 */
.L_x_3873:
[----:B-1----:R-:W-:Y:S05]  /*5930*/  @P1 BRA `(.L_x_3871) ;  /* 0x0000000000081947 */ /* 0x002fea0003800000 */
[----:B------:R-:W1:Y:S02]  /*5940*/  SYNCS.PHASECHK.TRANS64.TRYWAIT P1, [UR4+0x33430], R4 ;  /* 0x03343004ff0075a7 */ /* 0x000e640008020144 */
[----:B-1----:R-:W-:Y:S05]  /*5950*/  @!P1 BRA `(.L_x_3874) ;  /* 0x000000c800f49947 */ /* 0x002fea0003800000 */
.L_x_3871:
[----:B01----:R-:W-:Y:S01]  /*5960*/  VIADD R4, R16, 0x8 ;  /* 0x0000000810047836 */ /* 0x003fe20000000000 */
[----:B------:R-:W-:Y:S01]  /*5970*/  UIADD3 UR59, UR56, 0x1, URZ ;  /* 0x00000001383b7890 */ /* 0x000fe2000fffe03f */
[C---:B------:R-:W-:Y:S01]  /*5980*/  R2UR UR4, R2.reuse ;  /* 0x00000000020472ca */ /* 0x040fe200000e0000 */
[----:B------:R-:W-:Y:S01]  /*5990*/  UMOV UR7, 0x80000020 ;  /* 0x8000002000077882 */ /* 0x000fe20000000000 */
[C---:B------:R-:W-:Y:S01]  /*59a0*/  R2UR UR5, R3.reuse ;  /* 0x00000000030572ca */ /* 0x040fe200000e0000 */
[----:B------:R0:W-:Y:S01]  /*59b0*/  BAR.SYNC.DEFER_BLOCKING R4, 0x100 ;  /* 0x000400040000751d */ /* 0x0001e20000010000 */
[----:B------:R-:W-:Y:S01]  /*59c0*/  UISETP.NE.AND UP0, UPT, UR59, 0x2, UPT ;  /* 0x000000023b00788c */ /* 0x000fe2000bf05270 */
[C---:B------:R-:W-:Y:S02]  /*59d0*/  R2UR UR8, R2.reuse ;  /* 0x00000000020872ca */ /* 0x040fe400000e0000 */
[C---:B------:R-:W-:Y:S01]  /*59e0*/  R2UR UR9, R3.reuse ;  /* 0x00000000030972ca */ /* 0x040fe200000e0000 */
[----:B------:R-:W-:Y:S01]  /*59f0*/  USEL UR59, UR59, URZ, UP0 ;  /* 0x0000003f3b3b7287 */ /* 0x000fe20008000000 */
[C---:B------:R-:W-:Y:S01]  /*5a00*/  R2UR UR12, R2.reuse ;  /* 0x00000000020c72ca */ /* 0x040fe200000e0000 */
[----:B------:R-:W-:Y:S01]  /*5a10*/  UMOV UR11, 0x80000020 ;  /* 0x80000020000b7882 */ /* 0x000fe20000000000 */
[C---:B------:R-:W-:Y:S01]  /*5a20*/  R2UR UR13, R3.reuse ;  /* 0x00000000030d72ca */ /* 0x040fe200000e0000 */
[----:B------:R-:W-:Y:S01]  /*5a30*/  UIMAD UR61, UR59, 0x780, UR52 ;  /* 0x000007803b3d78a4 */ /* 0x000fe2000f8e0234 */
[C---:B------:R-:W-:Y:S01]  /*5a40*/  R2UR UR16, R2.reuse ;  /* 0x00000000021072ca */ /* 0x040fe200000e0000 */
[----:B------:R-:W-:Y:S01]  /*5a50*/  UMOV UR15, 0x80000020 ;  /* 0x80000020000f7882 */ /* 0x000fe20000000000 */
[C---:B------:R-:W-:Y:S01]  /*5a60*/  R2UR UR17, R3.reuse ;  /* 0x00000000031172ca */ /* 0x040fe200000e0000 */
[----:B------:R-:W-:Y:S01]  /*5a70*/  UIADD3 UR10, UR61, 0x80, URZ ;  /* 0x000000803d0a7890 */ /* 0x000fe2000fffe03f */
[----:B------:R-:W-:Y:S01]  /*5a80*/  R2UR UR20, R2 ;  /* 0x00000000021472ca */ /* 0x000fe200000e0000 */
[----:B------:R-:W-:Y:S01]  /*5a90*/  UIADD3 UR14, UR61, 0x100, URZ ;  /* 0x000001003d0e7890 */ /* 0x000fe2000fffe03f */
[----:B------:R-:W-:Y:S01]  /*5aa0*/  R2UR UR21, R3 ;  /* 0x00000000031572ca */ /* 0x000fe200000e0000 */
[----:B------:R-:W-:Y:S01]  /*5ab0*/  UMOV UR6, UR61 ;  /* 0x0000003d00067c82 */ /* 0x000fe20008000000 */
[----:B------:R-:W-:Y:S01]  /*5ac0*/  UIADD3 UR18, UR61, 0x180, URZ ;  /* 0x000001803d127890 */ /* 0x000fe2000fffe03f */
[----:B0-----:R-:W-:Y:S01]  /*5ad0*/  IMAD.U32 R4, RZ, RZ, UR59 ;  /* 0x0000003bff047e24 */ /* 0x001fe2000f8e00ff */
[----:B------:R-:W-:Y:S01]  /*5ae0*/  UMOV UR19, 0x80000020 ;  /* 0x8000002000137882 */ /* 0x000fe20000000000 */
[----:B------:R-:W-:Y:S01]  /*5af0*/  UIADD3 UR22, UR61, 0x200, URZ ;  /* 0x000002003d167890 */ /* 0x000fe2000fffe03f */
[----:B------:R-:W-:Y:S01]  /*5b00*/  UMOV UR23, 0x80000020 ;  /* 0x8000002000177882 */ /* 0x000fe20000000000 */
[----:B------:R-:W-:Y:S01]  /*5b10*/  WARPGROUP.ARRIVE ;  /* 0x00000000000079c5 */ /* 0x000fe20000000000 */
[----:B------:R-:W-:Y:S01]  /*5b20*/  UIADD3 UR26, UR61, 0x2, URZ ;  /* 0x000000023d1a7890 */ /* 0x000fe2000fffe03f */
[----:B------:R-:W-:Y:S01]  /*5b30*/  UMOV UR27, 0x80000020 ;  /* 0x80000020001b7882 */ /* 0x000fe20000000000 */
[----:B------:R-:W-:-:S03]  /*5b40*/  UIADD3 UR30, UR61, 0x280, URZ ;  /* 0x000002803d1e7890 */ /* 0x000fc6000fffe03f */
[----:B------:R-:W-:Y:S01]  /*5b50*/  QGMMA.64x32x32.F32.E4M3.E4M3 R184, gdesc[UR4], RZ, !UPT, gsb0 ;  /* 0x0060000004b879f3 */ /* 0x000fe2000c0008ff */
[----:B------:R-:W-:Y:S01]  /*5b60*/  UIADD3 UR6, UR61, 0x82, URZ ;  /* 0x000000823d067890 */ /* 0x000fe2000fffe03f */
[----:B------:R-:W-:Y:S01]  /*5b70*/  UMOV UR4, UR24 ;  /* 0x0000001800047c82 */ /* 0x000fe20008000000 */
[----:B------:R-:W-:Y:S01]  /*5b80*/  UMOV UR5, UR25 ;  /* 0x0000001900057c82 */ /* 0x000fe20008000000 */
[----:B------:R-:W-:Y:S01]  /*5b90*/  UMOV UR7, 0x80000020 ;  /* 0x8000002000077882 */ /* 0x000fe20000000000 */
        /* <DEDUP_REMOVED lines=9> */
[----:B------:R-:W-:Y:S01]  /*5c30*/  QGMMA.64x32x32.F32.E4M3.E4M3 R168, gdesc[UR8], RZ, !UPT, gsb0 ;  /* 0x0060000008a879f3 */ /* 0x000fe2000c0008ff */
[----:B------:R-:W-:Y:S02]  /*5c40*/  UIADD3 UR8, UR61, 0x102, URZ ;  /* 0x000001023d087890 */ /* 0x000fe4000fffe03f */
[----:B------:R-:W-:Y:S02]  /*5c50*/  UIADD3 UR9, UR61, 0x182, URZ ;  /* 0x000001823d097890 */ /* 0x000fe4000fffe03f */
[----:B------:R-:W-:Y:S01]  /*5c60*/  UIADD3 UR10, UR61, 0x202, URZ ;  /* 0x000002023d0a7890 */ /* 0x000fe2000fffe03f */
[----:B------:R-:W-:Y:S02]  /*5c70*/  WARPGROUP.DEPBAR.LE gsb0, 0x0 ;  /* 0x00008000000079c5 */ /* 0x000fe40000010000 */
[----:B------:R-:W-:-:S06]  /*5c80*/  WARPGROUP.ARRIVE ;  /* 0x00000000000079c5 */ /* 0x000fcc0000000000 */
[----:B------:R-:W-:Y:S03]  /*5c90*/  QGMMA.64x32x32.F32.E4M3.E4M3 R152, gdesc[UR12], RZ, !UPT, gsb0 ;  /* 0x006000000c9879f3 */ /* 0x000fe6000c0008ff */
        /* <DEDUP_REMOVED lines=8> */
[----:B------:R-:W-:Y:S01]  /*5d20*/  QGMMA.64x32x32.F32.E4M3.E4M3 R184, gdesc[UR24], R184, gsb0 ;  /* 0x0060000018b879f3 */ /* 0x000fe200080008b8 */
[----:B------:R-:W-:Y:S01]  /*5d30*/  UMOV UR26, UR6 ;  /* 0x00000006001a7c82 */ /* 0x000fe20008000000 */
[----:B------:R-:W-:Y:S01]  /*5d40*/  UMOV UR27, 0x80000020 ;  /* 0x80000020001b7882 */ /* 0x000fe20000000000 */
[----:B------:R-:W-:Y:S01]  /*5d50*/  UMOV UR6, UR8 ;  /* 0x0000000800067c82 */ /* 0x000fe20008000000 */
[----:B------:R-:W-:Y:S01]  /*5d60*/  UIADD3 UR8, UR61, 0x380, URZ ;  /* 0x000003803d087890 */ /* 0x000fe2000fffe03f */
[----:B------:R-:W-:Y:S02]  /*5d70*/  WARPGROUP.DEPBAR.LE gsb0, 0x0 ;  /* 0x00008000000079c5 */ /* 0x000fe40000010000 */
[----:B------:R-:W-:-:S06]  /*5d80*/  WARPGROUP.ARRIVE ;  /* 0x00000000000079c5 */ /* 0x000fcc0000000000 */
[----:B------:R-:W-:Y:S01]  /*5d90*/  QGMMA.64x32x32.F32.E4M3.E4M3 R168, gdesc[UR24], R168, gsb0 ;  /* 0x0060000018a879f3 */ /* 0x000fe200080008a8 */
[----:B------:R-:W-:Y:S01]  /*5da0*/  UMOV UR26, UR9 ;  /* 0x00000009001a7c82 */ /* 0x000fe20008000000 */
[----:B------:R-:W-:Y:S01]  /*5db0*/  UMOV UR27, 0x80000020 ;  /* 0x80000020001b7882 */ /* 0x000fe20000000000 */
[----:B------:R-:W-:Y:S01]  /*5dc0*/  UIADD3 UR9, UR61, 0x400, URZ ;  /* 0x000004003d097890 */ /* 0x000fe2000fffe03f */
        /* <DEDUP_REMOVED lines=94> */
[----:B------:R-:W-:Y:S01]  /*63b0*/  UIADD3 UR61, UR61, 0x702, URZ ;  /* 0x000007023d3d7890 */ /* 0x000fe2000fffe03f */
        /* <DEDUP_REMOVED lines=31> */
[----:B------:R-:W-:Y:S05]  /*65b0*/  @P2 BRA `(.L_x_3875) ;  /* 0x00000000002c2947 */ /* 0x000fea0003800000 */
[----:B------:R-:W-:Y:S05]  /*65c0*/  @!P0 BRA `(.L_x_3876) ;  /* 0x0000000000048947 */ /* 0x000fea0003800000 */
[----:B------:R-:W-:Y:S01]  /*65d0*/  BPT.TRAP 0x1 ;  /* 0x000000040000795c */ /* 0x000fe20000300000 */
.L_x_3876:
[----:B------:R-:W-:Y:S01]  /*65e0*/  ULEA UR4, UR56, UR36, 0x3 ;  /* 0x0000002438047291 */ /* 0x000fe2000f8e183f */
[----:B------:R-:W-:-:S05]  /*65f0*/  IMAD.U32 R9, RZ, RZ, UR60 ;  /* 0x0000003cff097e24 */ /* 0x000fca000f8e00ff */
[----:B------:R-:W-:-:S04]  /*6600*/  SHF.L.U32 R9, R9, 0x1f, RZ ;  /* 0x0000001f09097819 */ /* 0x000fc800000006ff */
[----:B------:R0:W1:Y:S01]  /*6610*/  SYNCS.PHASECHK.TRANS64.TRYWAIT P1, [UR4+0x33450], R9 ;  /* 0x03345009ff0075a7 */ /* 0x0000620008020144 */
[----:B------:R-:W-:Y:S05]  /*6620*/  @!P0 BRA `(.L_x_3877) ;  /* 0x0000000000048947 */ /* 0x000fea0003800000 */
[----:B------:R-:W-:Y:S01]  /*6630*/  BPT.TRAP 0x1 ;  /* 0x000000040000795c */ /* 0x000fe20000300000 */
.L_x_3877:
[----:B-1----:R-:W-:Y:S05]  /*6640*/  @P1 BRA `(.L_x_3875) ;  /* 0x0000000000081947 */ /* 0x002fea0003800000 */
[----:B------:R-:W1:Y:S02]  /*6650*/  SYNCS.PHASECHK.TRANS64.TRYWAIT P1, [UR4+0x33450], R9 ;  /* 0x03345009ff0075a7 */ /* 0x000e640008020144 */
[----:B-1----:R-:W-:Y:S05]  /*6660*/  @!P1 BRA `(.L_x_3878) ;  /* 0x000000bc00c89947 */ /* 0x002fea0003800000 */
.L_x_3875:
[----:B------:R-:W-:Y:S01]  /*6670*/  UIADD3 UR4, UR36, 0x200, URZ ;  /* 0x0000020024047890 */ /* 0x000fe2000fffe03f */
[----:B------:R-:W-:Y:S01]  /*6680*/  WARPGROUP.ARRIVE ;  /* 0x00000000000079c5 */ /* 0x000fe20000000000 */
[----:B------:R-:W-:Y:S01]  /*6690*/  UMOV UR7, 0xc0000010 ;  /* 0xc000001000077882 */ /* 0x000fe20000000000 */
[----:B01----:R-:W-:Y:S01]  /*66a0*/  IADD3 R9, -R16, 0xb, RZ ;  /* 0x0000000b10097810 */ /* 0x003fe20007ffe1ff */
[----:B------:R-:W-:-:S04]  /*66b0*/  USHF.R.U32.HI UR4, URZ, 0x4, UR4 ;  /* 0x000000043f047899 */ /* 0x000fc80008011604 */
[----:B------:R-:W-:-:S04]  /*66c0*/  ULOP3.LUT UR4, UR4, 0x3fff, URZ, 0xc0, !UPT ;  /* 0x00003fff04047892 */ /* 0x000fc8000f8ec03f */
[----:B------:R-:W-:-:S04]  /*66d0*/  ULOP3.LUT UR4, UR4, 0x10000, URZ, 0xfc, !UPT ;  /* 0x0001000004047892 */ /* 0x000fc8000f8efc3f */
[----:B------:R-:W-:-:S07]  /*66e0*/  UIMAD UR4, UR56, 0x780, UR4 ;  /* 0x00000780380478a4 */ /* 0x000fce000f8e0204 */
[----:B------:R-:W-:Y:S02]  /*66f0*/  UMOV UR6, UR4 ;  /* 0x0000000400067c82 */ /* 0x000fe40008000000 */
[----:B------:R-:W-:Y:S01]  /*6700*/  QGMMA.64x192x32.F32.E4M3.E4M3 R24, R200, gdesc[UR4], R24, gsb0 ;  /* 0x02e00004c8187df3 */ /* 0x000fe20008000818 */
[----:B------:R-:W-:Y:S01]  /*6710*/  UIADD3 UR6, UR4, 0x180, URZ ;  /* 0x0000018004067890 */ /* 0x000fe2000fffe03f */
[----:B------:R-:W-:Y:S01]  /*6720*/  UMOV UR7, 0xc0000010 ;  /* 0xc000001000077882 */ /* 0x000fe20000000000 */
[----:B------:R-:W-:Y:S02]  /*6730*/  WARPGROUP.DEPBAR.LE gsb0, 0x0 ;  /* 0x00008000000079c5 */ /* 0x000fe40000010000 */
[----:B------:R-:W-:-:S15]  /*6740*/  WARPGROUP.ARRIVE ;  /* 0x00000000000079c5 */ /* 0x000fde0000000000 */
        /* <DEDUP_REMOVED lines=15> */
[----:B------:R-:W-:Y:S03]  /*6840*/  QGMMA.64x192x32.F32.E4M3.E4M3 R24, R216, gdesc[UR4], R24, gsb0 ;  /* 0x02e00004d8187df3 */ /* 0x000fe60008000818 */
[----:B------:R-:W-:Y:S02]  /*6850*/  WARPGROUP.DEPBAR.LE gsb0, 0x0 ;  /* 0x00008000000079c5 */ /* 0x000fe40000010000 */
[----:B------:R0:W-:Y:S06]  /*6860*/  BAR.ARV R9, 0x100 ;  /* 0x000400090000751d */ /* 0x0001ec0000002000 */
[----:B------:R-:W-:Y:S05]  /*6870*/  @!P0 BRA `(.L_x_3879) ;  /* 0x0000000000048947 */ /* 0x000fea0003800000 */
[----:B------:R-:W-:Y:S01]  /*6880*/  BPT.TRAP 0x1 ;  /* 0x000000040000795c */ /* 0x000fe20000300000 */
.L_x_3879:
[C---:B------:R-:W-:Y:S01]  /*6890*/  FMUL.FTZ R10, R0.reuse, R184 ;  /* 0x000000b8000a7220 */ /* 0x040fe20000410000 */
[C---:B------:R-:W-:Y:S01]  /*68a0*/  FMUL.FTZ R12, R0.reuse, R186 ;  /* 0x000000ba000c7220 */ /* 0x040fe20000410000 */
[C---:B0-----:R-:W-:Y:S01]  /*68b0*/  FMUL.FTZ R9, R0.reuse, R185 ;  /* 0x000000b900097220 */ /* 0x041fe20000410000 */
        /* <DEDUP_REMOVED lines=18> */
[----:B------:R-:W-:Y:S01]  /*69e0*/  FMUL.FTZ R171, R0, R171 ;  /* 0x000000ab00ab7220 */ /* 0x000fe20000410000 */
[----:B------:R-:W2:Y:S01]  /*69f0*/  MUFU.TANH R9, R9 ;  /* 0x0000000900097308 */ /* 0x000ea20000002400 */
[----:B0-----:R-:W-:Y:S01]  /*6a00*/  FMNMX.FTZ R186, R10, R5, !PT ;  /* 0x000000050aba7209 */ /* 0x001fe20007810000 */
[C---:B------:R-:W-:Y:S01]  /*6a10*/  FMUL.FTZ R172, R0.reuse, R172 ;  /* 0x000000ac00ac7220 */ /* 0x040fe20000410000 */
[C---:B------:R-:W-:Y:S01]  /*6a20*/  FMUL.FTZ R174, R0.reuse, R174 ;  /* 0x000000ae00ae7220 */ /* 0x040fe20000410000 */
[C---:B------:R-:W-:Y:S01]  /*6a30*/  FMUL.FTZ R173, R0.reuse, R173 ;  /* 0x000000ad00ad7220 */ /* 0x040fe20000410000 */
[C---:B------:R-:W-:Y:S01]  /*6a40*/  FMUL.FTZ R175, R0.reuse, R175 ;  /* 0x000000af00af7220 */ /* 0x040fe20000410000 */
[C---:B------:R-:W-:Y:S01]  /*6a50*/  FMUL.FTZ R176, R0.reuse, R176 ;  /* 0x000000b000b07220 */ /* 0x040fe20000410000 */
[----:B------:R-:W-:Y:S01]  /*6a60*/  FMUL.FTZ R178, R0, R178 ;  /* 0x000000b200b27220 */ /* 0x000fe20000410000 */
[----:B------:R-:W0:Y:S01]  /*6a70*/  MUFU.TANH R11, R11 ;  /* 0x0000000b000b7308 */ /* 0x000e220000002400 */
        /* <DEDUP_REMOVED lines=20> */
[C---:B------:R-:W-:Y:S01]  /*6bc0*/  FMUL.FTZ R162, R0.reuse, R162 ;  /* 0x000000a200a27220 */ /* 0x040fe20000410000 */
[C---:B------:R-:W-:Y:S01]  /*6bd0*/  FMUL.FTZ R161, R0.reuse, R161 ;  /* 0x000000a100a17220 */ /* 0x040fe20000410000 */
[C---:B------:R-:W-:Y:S01]  /*6be0*/  FMUL.FTZ R163, R0.reuse, R163 ;  /* 0x000000a300a37220 */ /* 0x040fe20000410000 */
        /* <DEDUP_REMOVED lines=46> */
[----:B------:R-:W-:Y:S01]  /*6ed0*/  FMUL.FTZ R135, R0, R135 ;  /* 0x0000008700877220 */ /* 0x000fe20000410000 */
[----:B------:R-:W-:Y:S01]  /*6ee0*/  R2UR UR4, R4 ;  /* 0x00000000040472ca */ /* 0x000fe200000e0000 */
[----:B------:R-:W0:Y:S01]  /*6ef0*/  MUFU.TANH R22, R22 ;  /* 0x0000001600167308 */ /* 0x000e220000002400 */
[----:B-1----:R-:W-:-:S07]  /*6f00*/  FMNMX.FTZ R187, R19, R188, !PT ;  /* 0x000000bc13bb7209 */ /* 0x002fce0007810000 */
[----:B------:R-:W1:Y:S01]  /*6f10*/  MUFU.TANH R184, R184 ;  /* 0x000000b800b87308 */ /* 0x000e620000002400 */
[----:B--2---:R-:W-:-:S03]  /*6f20*/  FMNMX.FTZ R189, R21, R120, !PT ;  /* 0x0000007815bd7209 */ /* 0x004fc60007810000 */
[----:B------:R-:W-:-:S04]  /*6f30*/  ULEA UR4, UR4, UR36, 0x3 ;  /* 0x0000002404047291 */ /* 0x000fc8000f8e183f */
[----:B------:R-:W2:Y:S01]  /*6f40*/  MUFU.TANH R23, R23 ;  /* 0x0000001700177308 */ /* 0x000ea20000002400 */
[----:B0-----:R-:W-:Y:S01]  /*6f50*/  FMNMX.FTZ R120, R22, R187, !PT ;  /* 0x000000bb16787209 */ /* 0x001fe20007810000 */
[----:B------:R-:W-:-:S04]  /*6f60*/  UIADD3 UR4, UR4, 0x33440, URZ ;  /* 0x0003344004047890 */ /* 0x000fc8000fffe03f */
[----:B------:R-:W-:Y:S02]  /*6f70*/  UPRMT UR4, UR51, 0x654, UR4 ;  /* 0x0000065433047896 */ /* 0x000fe40008000004 */
[----:B------:R-:W0:Y:S01]  /*6f80*/  MUFU.TANH R185, R185 ;  /* 0x000000b900b97308 */ /* 0x000e220000002400 */
[----:B-1----:R-:W-:-:S06]  /*6f90*/  FMNMX.FTZ R188, R184, R189, !PT ;  /* 0x000000bdb8bc7209 */ /* 0x002fcc0007810000 */
[----:B------:R-:W-:Y:S01]  /*6fa0*/  SYNCS.ARRIVE.TRANS64.RED.A1T0 RZ, [UR4], RZ ;  /* 0x000000ffffff79a7 */ /* 0x000fe20008100404 */
[----:B------:R-:W1:Y:S01]  /*6fb0*/  MUFU.TANH R168, R168 ;  /* 0x000000a800a87308 */ /* 0x000e620000002400 */
[----:B--2---:R-:W-:-:S07]  /*6fc0*/  FMNMX.FTZ R187, R23, R120, !PT ;  /* 0x0000007817bb7209 */ /* 0x004fce0007810000 */
[----:B------:R-:W2:Y:S01]  /*6fd0*/  MUFU.TANH R170, R170 ;  /* 0x000000aa00aa7308 */ /* 0x000ea20000002400 */
[----:B0-----:R-:W-:-:S07]  /*6fe0*/  FMNMX.FTZ R189, R185, R188, !PT ;  /* 0x000000bcb9bd7209 */ /* 0x001fce0007810000 */
[----:B------:R-:W0:Y:S01]  /*6ff0*/  MUFU.TANH R169, R169 ;  /* 0x000000a900a97308 */ /* 0x000e220000002400 */
[----:B-1----:R-:W-:Y:S01]  /*7000*/  FMNMX.FTZ R120, R168, R187, !PT ;  /* 0x000000bba8787209 */ /* 0x002fe20007810000 */
[----:B------:R-:W-:-:S06]  /*7010*/  FMUL.FTZ R187, R0, R122 ;  /* 0x0000007a00bb7220 */ /* 0x000fcc0000410000 */
        /* <DEDUP_REMOVED lines=121> */
[----:B--2---:R-:W-:Y:S02]  /*77b0*/  FMNMX.FTZ R122, R134, R191, !PT ;  /* 0x000000bf867a7209 */ /* 0x004fe40007810000 */
[----:B0-----:R-:W-:-:S05]  /*77c0*/  FMNMX.FTZ R188, R133, R120, !PT ;  /* 0x0000007885bc7209 */ /* 0x001fca0007810000 */
[----:B------:R-:W0:Y:S01]  /*77d0*/  SHFL.BFLY PT, R191, R188, 0x2, 0x1f ;  /* 0x0c401f00bcbf7f89 */ /* 0x000e2200000e0000 */
[----:B-1----:R-:W-:-:S05]  /*77e0*/  FMNMX.FTZ R189, R135, R122, !PT ;  /* 0x0000007a87bd7209 */ /* 0x002fca0007810000 */
[----:B------:R-:W1:Y:S01]  /*77f0*/  SHFL.BFLY PT, R120, R189, 0x2, 0x1f ;  /* 0x0c401f00bd787f89 */ /* 0x000e6200000e0000 */
[----:B0-----:R-:W-:Y:S02]  /*7800*/  FMNMX.FTZ R191, R188, R191, !PT ;  /* 0x000000bfbcbf7209 */ /* 0x001fe40007810000 */
[----:B-1----:R-:W-:Y:S01]  /*7810*/  FMNMX.FTZ R190, R189, R120, !PT ;  /* 0x00000078bdbe7209 */ /* 0x002fe20007810000 */
[----:B------:R-:W-:Y:S02]  /*7820*/  IMAD.U32 R189, RZ, RZ, UR53 ;  /* 0x00000035ffbd7e24 */ /* 0x000fe4000f8e00ff */
[----:B------:R-:W0:Y:S04]  /*7830*/  SHFL.BFLY PT, R120, R191, 0x1, 0x1f ;  /* 0x0c201f00bf787f89 */ /* 0x000e2800000e0000 */
[----:B------:R-:W1:Y:S01]  /*7840*/  SHFL.BFLY PT, R193, R190, 0x1, 0x1f ;  /* 0x0c201f00bec17f89 */ /* 0x000e6200000e0000 */
[----:B0-----:R-:W-:-:S02]  /*7850*/  FMNMX.FTZ R120, R191, R120, !PT ;  /* 0x00000078bf787209 */ /* 0x001fc40007810000 */
[----:B-1----:R-:W-:Y:S01]  /*7860*/  FMNMX.FTZ R122, R190, R193, !PT ;  /* 0x000000c1be7a7209 */ /* 0x002fe20007810000 */
[----:B------:R-:W-:Y:S02]  /*7870*/  IMAD.U32 R193, RZ, RZ, UR53 ;  /* 0x00000035ffc17e24 */ /* 0x000fe4000f8e00ff */
[----:B------:R-:W-:-:S02]  /*7880*/  FADD.FTZ R5, -R120, R5 ;  /* 0x0000000578057221 */ /* 0x000fc40000010100 */
[----:B------:R-:W-:Y:S02]  /*7890*/  FFMA.FTZ R188, R120, R193, -8 ;  /* 0xc100000078bc7423 */ /* 0x000fe400000100c1 */
[----:B------:R-:W-:Y:S01]  /*78a0*/  FMUL.FTZ R192, R5, UR53 ;  /* 0x0000003505c07c20 */ /* 0x000fe20008410000 */
[----:B------:R-:W-:Y:S01]  /*78b0*/  FADD.FTZ R5, -R122, R7 ;  /* 0x000000077a057221 */ /* 0x000fe20000010100 */
        /* <DEDUP_REMOVED lines=40> */
[----:B------:R-:W-:-:S01]  /*7b40*/  FFMA.FTZ R188, R122, R189, -8 ;  /* 0xc10000007abc7423 */ /* 0x000fc200000100bd */
[----:B------:R-:W-:Y:S01]  /*7b50*/  FMUL.FTZ R5, R5, UR53 ;  /* 0x0000003505057c20 */ /* 0x000fe20008410000 */
[----:B------:R-:W-:Y:S02]  /*7b60*/  MUFU.EX2 R7, R192 ;  /* 0x000000c000077308 */ /* 0x000fe40000000800 */
[----:B------:R-:W-:-:S01]  /*7b70*/  FFMA.FTZ R12, R12, UR53, -R188 ;  /* 0x000000350c0c7c23 */ /* 0x000fc200080108bc */
[--C-:B------:R-:W-:Y:S01]  /*7b80*/  FFMA.FTZ R11, R11, UR53, -R188.reuse ;  /* 0x000000350b0b7c23 */ /* 0x100fe200080108bc */
[----:B------:R-:W-:-:S01]  /*7b90*/  FFMA.FTZ R15, R15, UR53, -R188 ;  /* 0x000000350f0f7c23 */ /* 0x000fc200080108bc */
[--C-:B------:R-:W-:Y:S01]  /*7ba0*/  FFMA.FTZ R190, R17, UR53, -R188.reuse ;  /* 0x0000003511be7c23 */ /* 0x100fe200080108bc */
[----:B------:R-:W-:-:S01]  /*7bb0*/  FFMA.FTZ R17, R20, UR53, -R188 ;  /* 0x0000003514117c23 */ /* 0x000fc200080108bc */
[--C-:B------:R-:W-:Y:S01]  /*7bc0*/  FFMA.FTZ R20, R21, UR53, -R188.reuse ;  /* 0x0000003515147c23 */ /* 0x100fe200080108bc */
        /* <DEDUP_REMOVED lines=17> */
[----:B0-----:R-:W-:-:S01]  /*7ce0*/  FFMA.FTZ R6, R7, R6, R10 ;  /* 0x0000000607067223 */ /* 0x001fc2000001000a */
        /* <DEDUP_REMOVED lines=15> */
[----:B-1----:R-:W-:-:S01]  /*7de0*/  FFMA.FTZ R8, R5, R8, R12 ;  /* 0x0000000805087223 */ /* 0x002fc2000001000c */
[--C-:B------:R-:W-:Y:S01]  /*7df0*/  FFMA.FTZ R192, R123, UR53, -R188.reuse ;  /* 0x000000357bc07c23 */ /* 0x100fe200080108bc */
[----:B------:R-:W-:-:S01]  /*7e00*/  FFMA.FTZ R123, R126, UR53, -R188 ;  /* 0x000000357e7b7c23 */ /* 0x000fc200080108bc */
[--C-:B------:R-:W-:Y:S01]  /*7e10*/  FFMA.FTZ R126, R130, UR53, -R188.reuse ;  /* 0x00000035827e7c23 */ /* 0x100fe200080108bc */
[----:B------:R-:W-:-:S01]  /*7e20*/  FFMA.FTZ R134, R134, UR53, -R188 ;  /* 0x0000003586867c23 */ /* 0x000fc200080108bc */
[----:B------:R-:W-:-:S02]  /*7e30*/  FFMA.FTZ R135, R135, UR53, -R188 ;  /* 0x0000003587877c23 */ /* 0x000fc400080108bc */
        /* <DEDUP_REMOVED lines=70> */
[----:B------:R-:W-:-:S06]  /*82a0*/  FFMA.FTZ R185, R187, UR53, -R188 ;  /* 0x00000035bbb97c23 */ /* 0x000fcc00080108bc */
        /* <DEDUP_REMOVED lines=40> */
[----:B------:R-:W-:-:S06]  /*8530*/  FFMA.FTZ R127, R131, UR53, -R188 ;  /* 0x00000035837f7c23 */ /* 0x000fcc00080108bc */
        /* <DEDUP_REMOVED lines=42> */
[----:B--2---:R-:W-:-:S03]  /*87e0*/  FADD.FTZ R6, R133, R6 ;  /* 0x0000000685067221 */ /* 0x004fc60000010000 */
[----:B-1----:R-:W-:Y:S01]  /*87f0*/  FADD.FTZ R8, R135, R8 ;  /* 0x0000000887087221 */ /* 0x002fe20000010000 */
[----:B------:R-:W-:Y:S06]  /*8800*/  @!P0 BRA `(.L_x_3880) ;  /* 0x0000000000048947 */ /* 0x000fec0003800000 */
[----:B------:R-:W-:Y:S01]  /*8810*/  BPT.TRAP 0x1 ;  /* 0x000000040000795c */ /* 0x000fe20000300000 */
.L_x_3880:
[----:B------:R-:W-:Y:S01]  /*8820*/  UISETP.GT.AND UP0, UPT, UR58, UR38, UPT ;  /* 0x000000263a00728c */ /* 0x000fe2000bf04270 */
[----:B------:R-:W-:Y:S01]  /*8830*/  F2FP.SATFINITE.E4M3.F32.PACK_AB_MERGE_C R13, R14, R13, RZ ;  /* 0x0000000d0e0d723e */ /* 0x000fe200048070ff */
[----:B------:R-:W-:Y:S01]  /*8840*/  ULEA UR4, UR56, UR36, 0x3 ;  /* 0x0000002438047291 */ /* 0x000fe2000f8e183f */
[----:B------:R-:W-:Y:S01]  /*8850*/  F2FP.SATFINITE.E4M3.F32.PACK_AB_MERGE_C R15, R190, R15, RZ ;  /* 0x0000000fbe0f723e */ /* 0x000fe200048070ff */
[----:B------:R-:W-:Y:S01]  /*8860*/  UIADD3 UR58, UR58, -0x1, URZ ;  /* 0xffffffff3a3a7890 */ /* 0x000fe2000fffe03f */
[----:B------:R-:W-:Y:S01]  /*8870*/  F2FP.SATFINITE.E4M3.F32.PACK_AB_MERGE_C R22, R23, R22, RZ ;  /* 0x000000161716723e */ /* 0x000fe200048070ff */
[----:B------:R-:W-:Y:S01]  /*8880*/  UIADD3 UR4, UR4, 0x33460, URZ ;  /* 0x0003346004047890 */ /* 0x000fe2000fffe03f */
[----:B------:R-:W-:Y:S01]  /*8890*/  PLOP3.LUT P1, PT, PT, PT, UP0, 0x80, 0x0 ;  /* 0x000000000000781c */ /* 0x000fe20003f2f008 */
[----:B------:R-:W-:Y:S01]  /*88a0*/  UMOV UR60, UR57 ;  /* 0x00000039003c7c82 */ /* 0x000fe20008000000 */
[----:B------:R-:W-:Y:S01]  /*88b0*/  F2FP.SATFINITE.E4M3.F32.PACK_AB_MERGE_C R21, R184, R21, RZ ;  /* 0x00000015b815723e */ /* 0x000fe200048070ff */
[----:B------:R-:W-:Y:S01]  /*88c0*/  UPRMT UR4, UR51, 0x654, UR4 ;  /* 0x0000065433047896 */ /* 0x000fe20008000004 */
[----:B------:R-:W-:Y:S01]  /*88d0*/  F2FP.SATFINITE.E4M3.F32.PACK_AB_MERGE_C R172, R173, R172, RZ ;  /* 0x000000acadac723e */ /* 0x000fe200048070ff */
[-C--:B------:R-:W-:Y:S01]  /*88e0*/  FMUL.FTZ R24, R24, R7.reuse ;  /* 0x0000000718187220 */ /* 0x080fe20000410000 */
[----:B------:R-:W-:Y:S01]  /*88f0*/  F2FP.SATFINITE.E4M3.F32.PACK_AB_MERGE_C R174, R175, R174, RZ ;  /* 0x000000aeafae723e */ /* 0x000fe200048070ff */
[-C--:B------:R-:W-:Y:S01]  /*8900*/  FMUL.FTZ R25, R25, R7.reuse ;  /* 0x0000000719197220 */ /* 0x080fe20000410000 */
[----:B------:R-:W-:Y:S01]  /*8910*/  F2FP.SATFINITE.E4M3.F32.PACK_AB_MERGE_C R180, R181, R180, RZ ;  /* 0x000000b4b5b4723e */ /* 0x000fe200048070ff */
[-C--:B------:R-:W-:Y:S01]  /*8920*/  FMUL.FTZ R28, R28, R7.reuse ;  /* 0x000000071c1c7220 */ /* 0x080fe20000410000 */
[----:B------:R-:W-:Y:S01]  /*8930*/  F2FP.SATFINITE.E4M3.F32.PACK_AB_MERGE_C R182, R183, R182, RZ ;  /* 0x000000b6b7b6723e */ /* 0x000fe200048070ff */
[-C--:B------:R-:W-:Y:S01]  /*8940*/  FMUL.FTZ R29, R29, R7.reuse ;  /* 0x000000071d1d7220 */ /* 0x080fe20000410000 */
[----:B------:R-:W-:Y:S01]  /*8950*/  F2FP.SATFINITE.E4M3.F32.PACK_AB_MERGE_C R156, R157, R156, RZ ;  /* 0x0000009c9d9c723e */ /* 0x000fe200048070ff */
[----:B------:R-:W-:Y:S01]  /*8960*/  SYNCS.ARRIVE.TRANS64.RED.A1T0 RZ, [UR4], RZ ;  /* 0x000000ffffff79a7 */ /* 0x000fe20008100404 */
        /* <DEDUP_REMOVED lines=15> */
[----:B------:R-:W-:Y:S01]  /*8a60*/  FMUL.FTZ R45, R45, R7 ;  /* 0x000000072d2d7220 */ /* 0x000fe20000410000 */
[----:B------:R-:W-:Y:S01]  /*8a70*/  F2FP.SATFINITE.E4M3.F32.PACK_AB_MERGE_C R123, R194, R123, RZ ;  /* 0x0000007bc27b723e */ /* 0x000fe200048070ff */
[-C--:B------:R-:W-:Y:S01]  /*8a80*/  FMUL.FTZ R48, R48, R7.reuse ;  /* 0x0000000730307220 */ /* 0x080fe20000410000 */
[----:B------:R-:W-:Y:S01]  /*8a90*/  F2FP.SATFINITE.E4M3.F32.PACK_AB_MERGE_C R132, R133, R132, RZ ;  /* 0x000000848584723e */ /* 0x000fe200048070ff */
[----:B------:R-:W-:Y:S01]  /*8aa0*/  FMUL.FTZ R49, R49, R7 ;  /* 0x0000000731317220 */ /* 0x000fe20000410000 */
[----:B------:R-:W-:Y:S01]  /*8ab0*/  F2FP.SATFINITE.E4M3.F32.PACK_AB_MERGE_C R14, R135, R189, RZ ;  /* 0x000000bd870e723e */ /* 0x000fe200048070ff */
[-C--:B------:R-:W-:Y:S01]  /*8ac0*/  FMUL.FTZ R52, R52, R7.reuse ;  /* 0x0000000734347220 */ /* 0x080fe20000410000 */
[----:B------:R-:W-:Y:S01]  /*8ad0*/  R2UR UR56, R4 ;  /* 0x00000000043872ca */ /* 0x000fe200000e0000 */
        /* <DEDUP_REMOVED lines=81> */
[----:B------:R-:W-:Y:S01]  /*8ff0*/  F2FP.SATFINITE.E4M3.F32.PACK_AB_MERGE_C R200, R9, R10, R13 ;  /* 0x0000000a09c8723e */ /* 0x000fe2000480700d */
[----:B------:R-:W-:Y:S01]  /*9000*/  IMAD.MOV.U32 R7, RZ, RZ, R122 ;  /* 0x000000ffff077224 */ /* 0x000fe200078e007a */
[----:B------:R-:W-:Y:S01]  /*9010*/  F2FP.SATFINITE.E4M3.F32.PACK_AB_MERGE_C R201, R11, R12, R15 ;  /* 0x0000000c0bc9723e */ /* 0x000fe2000480700f */
[----:B------:R-:W-:Y:S01]  /*9020*/  IMAD.MOV.U32 R5, RZ, RZ, R120 ;  /* 0x000000ffff057224 */ /* 0x000fe200078e0078 */
        /* <DEDUP_REMOVED lines=17> */
[----:B------:R-:W-:Y:S01]  /*9140*/  F2FP.SATFINITE.E4M3.F32.PACK_AB_MERGE_C R219, R127, R126, R14 ;  /* 0x0000007e7fdb723e */ /* 0x000fe2000480700e */
[----:B------:R-:W-:Y:S06]  /*9150*/  @P1 BRA `(.L_x_3881) ;  /* 0xffffffc400b41947 */ /* 0x000fec000383ffff */
.L_x_3870:
[----:B------:R-:W-:Y:S06]  /*9160*/  BAR.ARV 0x8, 0x180 ;  /* 0x0206000000007b1d */ /* 0x000fec0000002000 */
[----:B------:R-:W-:Y:S05]  /*9170*/  @!P0 BRA `(.L_x_3882) ;  /* 0x0000000000048947 */ /* 0x000fea0003800000 */
[----:B------:R-:W-:Y:S01]  /*9180*/  BPT.TRAP 0x1 ;  /* 0x000000040000795c */ /* 0x000fe20000300000 */
.L_x_3882:
[----:B------:R-:W-:Y:S02]  /*9190*/  R2UR UR9, R4 ;  /* 0x00000000040972ca */ /* 0x000fe400000e0000 */
[----:B------:R-:W-:-:S04]  /*91a0*/  MOV R0, UR57 ;  /* 0x0000003900007c02 */ /* 0x000fc80008000f00 */
[----:B------:R-:W-:-:S07]  /*91b0*/  SHF.L.U32 R0, R0, 0x1f, RZ ;  /* 0x0000001f00007819 */ /* 0x000fce00000006ff */
[----:B------:R-:W-:-:S09]  /*91c0*/  ULEA UR9, UR9, UR36, 0x3 ;  /* 0x0000002409097291 */ /* 0x000fd2000f8e183f */
[----:B------:R0:W1:Y:S01]  /*91d0*/  SYNCS.PHASECHK.TRANS64.TRYWAIT P1, [UR9+0x33450], R0 ;  /* 0x03345000ff0075a7 */ /* 0x0000620008020149 */
[----:B------:R-:W-:Y:S05]  /*91e0*/  @!P0 BRA `(.L_x_3883) ;  /* 0x0000000000048947 */ /* 0x000fea0003800000 */
[----:B------:R-:W-:Y:S01]  /*91f0*/  BPT.TRAP 0x1 ;  /* 0x000000040000795c */ /* 0x000fe20000300000 */
.L_x_3883:
[----:B-1----:R-:W-:Y:S05]  /*9200*/  @P1 BRA `(.L_x_3884) ;  /* 0x0000000000081947 */ /* 0x002fea0003800000 */
[----:B------:R-:W1:Y:S02]  /*9210*/  SYNCS.PHASECHK.TRANS64.TRYWAIT P1, [UR9+0x33450], R0 ;  /* 0x03345000ff0075a7 */ /* 0x000e640008020149 */
[----:B-1----:R-:W-:Y:S05]  /*9220*/  @!P1 BRA `(.L_x_3885) ;  /* 0x0000009000f09947 */ /* 0x002fea0003800000 */
.L_x_3884:
[----:B------:R-:W-:Y:S01]  /*9230*/  UIADD3 UR36, UR36, 0x200, URZ ;  /* 0x0000020024247890 */ /* 0x000fe2000fffe03f */
[----:B------:R-:W-:Y:S01]  /*9240*/  R2UR UR4, R4 ;  /* 0x00000000040472ca */ /* 0x000fe200000e0000 */
[----:B------:R-:W-:Y:S01]  /*9250*/  WARPGROUP.ARRIVE ;  /* 0x00000000000079c5 */ /* 0x000fe20000000000 */
[----:B------:R-:W-:Y:S01]  /*9260*/  UMOV UR7, 0xc0000010 ;  /* 0xc000001000077882 */ /* 0x000fe20000000000 */
[----:B------:R-:W-:Y:S01]  /*9270*/  USHF.R.U32.HI UR36, URZ, 0x4, UR36 ;  /* 0x000000043f247899 */ /* 0x000fe20008011624 */
[----:B------:R-:W-:Y:S01]  /*9280*/  IMAD.MOV.U32 R4, RZ, RZ, 0x3f800000 ;  /* 0x3f800000ff047424 */ /* 0x000fe200078e00ff */
[----:B------:R-:W-:Y:S02]  /*9290*/  ULDC.64 UR10, c[0x0][0x9a0] ;  /* 0x00026800000a7ab9 */ /* 0x000fe40000000a00 */
[----:B------:R-:W-:Y:S02]  /*92a0*/  ULOP3.LUT UR36, UR36, 0x3fff, URZ, 0xc0, !UPT ;  /* 0x00003fff24247892 */ /* 0x000fe4000f8ec03f */
[----:B------:R-:W-:-:S02]  /*92b0*/  UISETP.NE.U32.AND UP0, UPT, UR10, URZ, UPT ;  /* 0x0000003f0a00728c */ /* 0x000fc4000bf05070 */
[----:B------:R-:W-:Y:S02]  /*92c0*/  ULOP3.LUT UR8, UR36, 0x10000, URZ, 0xfc, !UPT ;  /* 0x0001000024087892 */ /* 0x000fe4000f8efc3f */
[----:B------:R-:W-:Y:S02]  /*92d0*/  UISETP.NE.AND.EX UP0, UPT, UR11, URZ, UPT, UP0 ;  /* 0x0000003f0b00728c */ /* 0x000fe4000bf05300 */
[----:B------:R-:W-:-:S04]  /*92e0*/  UIMAD UR8, UR4, 0x780, UR8 ;  /* 0x00000780040878a4 */ /* 0x000fc8000f8e0208 */
[----:B------:R-:W-:Y:S01]  /*92f0*/  UIADD3 UR4, UR8, 0x180, URZ ;  /* 0x0000018008047890 */ /* 0x000fe2000fffe03f */
[----:B------:R-:W-:Y:S02]  /*9300*/  PLOP3.LUT P1, PT, PT, PT, UP0, 0x80, 0x0 ;  /* 0x000000000000781c */ /* 0x000fe40003f2f008 */
[----:B------:R-:W-:-:S06]  /*9310*/  UMOV UR6, UR8 ;  /* 0x0000000800067c82 */ /* 0x000fcc0008000000 */
[----:B------:R-:W-:Y:S01]  /*9320*/  QGMMA.64x192x32.F32.E4M3.E4M3 R24, R200, gdesc[UR4], R24, gsb0 ;  /* 0x02e00004c8187df3 */ /* 0x000fe20008000818 */
[----:B------:R-:W-:Y:S01]  /*9330*/  UMOV UR7, 0xc0000010 ;  /* 0xc000001000077882 */ /* 0x000fe20000000000 */
[----:B------:R-:W-:Y:S01]  /*9340*/  UMOV UR6, UR4 ;  /* 0x0000000400067c82 */ /* 0x000fe20008000000 */
[----:B------:R-:W-:Y:S01]  /*9350*/  UIADD3 UR4, UR8, 0x300, URZ ;  /* 0x0000030008047890 */ /* 0x000fe2000fffe03f */
[----:B------:R-:W-:Y:S01]  /*9360*/  @UP0 ULDC.64 UR12, c[0x0][0x9c8] ;  /* 0x00027200000c0ab9 */ /* 0x000fe20000000a00 */
[----:B------:R-:W-:Y:S02]  /*9370*/  WARPGROUP.DEPBAR.LE gsb0, 0x0 ;  /* 0x00008000000079c5 */ /* 0x000fe40000010000 */
[----:B------:R-:W-:-:S13]  /*9380*/  WARPGROUP.ARRIVE ;  /* 0x00000000000079c5 */ /* 0x000fda0000000000 */
[----:B------:R-:W-:Y:S01]  /*9390*/  QGMMA.64x192x32.F32.E4M3.E4M3 R24, R204, gdesc[UR4], R24, gsb0 ;  /* 0x02e00004cc187df3 */ /* 0x000fe20008000818 */
[----:B------:R-:W-:Y:S01]  /*93a0*/  UMOV UR6, UR4 ;  /* 0x0000000400067c82 */ /* 0x000fe20008000000 */
[----:B------:R-:W-:Y:S01]  /*93b0*/  UMOV UR7, 0xc0000010 ;  /* 0xc000001000077882 */ /* 0x000fe20000000000 */
[----:B------:R-:W-:Y:S01]  /*93c0*/  @UP0 UIMAD.WIDE.U32 UR4, UR48, UR12, URZ ;  /* 0x0000000c300402a5 */ /* 0x000fe2000f8e003f */
[----:B------:R-:W-:Y:S02]  /*93d0*/  WARPGROUP.DEPBAR.LE gsb0, 0x0 ;  /* 0x00008000000079c5 */ /* 0x000fe40000010000 */
[----:B------:R-:W-:-:S14]  /*93e0*/  WARPGROUP.ARRIVE ;  /* 0x00000000000079c5 */ /* 0x000fdc0000000000 */
[----:B------:R-:W-:Y:S01]  /*93f0*/  QGMMA.64x192x32.F32.E4M3.E4M3 R24, R208, gdesc[UR4], R24, gsb0 ;  /* 0x02e00004d0187df3 */ /* 0x000fe20008000818 */
[----:B------:R-:W-:Y:S02]  /*9400*/  @UP0 UIMAD UR6, UR37, UR12, URZ ;  /* 0x0000000c250602a4 */ /* 0x000fe4000f8e023f */
[----:B------:R-:W-:Y:S02]  /*9410*/  @UP0 USHF.R.S32.HI UR7, URZ, 0x1f, UR50 ;  /* 0x0000001f3f070899 */ /* 0x000fe40008011432 */
        /* <DEDUP_REMOVED lines=10> */
[----:B-1----:R-:W-:-:S05]  /*94c0*/  IMAD.U32 R3, RZ, RZ, UR7 ;  /* 0x00000007ff037e24 */ /* 0x002fca000f8e00ff */
[----:B------:R1:W2:Y:S01]  /*94d0*/  @P1 LDG.E R4, desc[UR54][R2.64] ;  /* 0x0000003602041981 */ /* 0x0002a2000c1e1900 */
[----:B------:R-:W-:Y:S01]  /*94e0*/  UIADD3 UR4, UR8, 0x480, URZ ;  /* 0x0000048008047890 */ /* 0x000fe2000fffe03f */
[----:B------:R-:W-:-:S06]  /*94f0*/  UMOV UR7, 0xc0000010 ;  /* 0xc000001000077882 */ /* 0x000fcc0000000000 */
[----:B------:R-:W-:Y:S01]  /*9500*/  UMOV UR6, UR4 ;  /* 0x0000000400067c82 */ /* 0x000fe20008000000 */
[----:B------:R-:W-:Y:S01]  /*9510*/  UIADD3 UR8, UR8, 0x600, URZ ;  /* 0x0000060008087890 */ /* 0x000fe2000fffe03f */
[----:B------:R-:W-:Y:S02]  /*9520*/  WARPGROUP.DEPBAR.LE gsb0, 0x0 ;  /* 0x00008000000079c5 */ /* 0x000fe40000010000 */
[----:B------:R-:W-:-:S06]  /*9530*/  WARPGROUP.ARRIVE ;  /* 0x00000000000079c5 */ /* 0x000fcc0000000000 */
[----:B------:R-:W-:Y:S01]  /*9540*/  QGMMA.64x192x32.F32.E4M3.E4M3 R24, R212, gdesc[UR4], R24, gsb0 ;  /* 0x02e00004d4187df3 */ /* 0x000fe20008000818 */
[----:B------:R-:W-:Y:S01]  /*9550*/  UMOV UR6, UR8 ;  /* 0x0000000800067c82 */ /* 0x000fe20008000000 */
[----:B------:R-:W-:Y:S01]  /*9560*/  UMOV UR7, 0xc0000010 ;  /* 0xc000001000077882 */ /* 0x000fe20000000000 */
[----:B------:R-:W3:Y:S04]  /*9570*/  SHFL.BFLY PT, R5, R6, 0x2, 0x1f ;  /* 0x0c401f0006057f89 */ /* 0x000ee800000e0000 */
[----:B------:R-:W4:Y:S01]  /*9580*/  SHFL.BFLY PT, R7, R8, 0x2, 0x1f ;  /* 0x0c401f0008077f89 */ /* 0x000f2200000e0000 */
[----:B---3--:R-:W-:Y:S01]  /*9590*/  FADD.FTZ R5, R5, R6 ;  /* 0x0000000605057221 */ /* 0x008fe20000010000 */
[----:B----4-:R-:W-:-:S04]  /*95a0*/  FADD.FTZ R7, R7, R8 ;  /* 0x0000000807077221 */ /* 0x010fc80000010000 */
[----:B0-----:R-:W0:Y:S04]  /*95b0*/  SHFL.BFLY PT, R0, R5, 0x1, 0x1f ;  /* 0x0c201f0005007f89 */ /* 0x001e2800000e0000 */
[----:B-1----:R-:W1:Y:S01]  /*95c0*/  SHFL.BFLY PT, R2, R7, 0x1, 0x1f ;  /* 0x0c201f0007027f89 */ /* 0x002e6200000e0000 */
[----:B------:R-:W-:Y:S02]  /*95d0*/  IMAD.MOV.U32 R3, RZ, RZ, RZ ;  /* 0x000000ffff037224 */ /* 0x000fe400078e00ff */
[----:B0-----:R-:W-:Y:S01]  /*95e0*/  FADD.FTZ R9, R5, R0 ;  /* 0x0000000005097221 */ /* 0x001fe20000010000 */
[----:B-1----:R-:W-:-:S04]  /*95f0*/  FADD.FTZ R10, R7, R2 ;  /* 0x00000002070a7221 */ /* 0x002fc80000010000 */
[C---:B------:R-:W-:Y:S01]  /*9600*/  FSETP.NE.FTZ.AND P1, PT, R9.reuse, RZ, PT ;  /* 0x000000ff0900720b */ /* 0x040fe20003f35000 */
[----:B------:R-:W-:Y:S01]  /*9610*/  FMUL.FTZ R11, R9, 0.00390625 ;  /* 0x3b800000090b7820 */ /* 0x000fe20000410000 */
[----:B------:R-:W-:-:S04]  /*9620*/  FMUL.FTZ R8, R10, 0.00390625 ;  /* 0x3b8000000a087820 */ /* 0x000fc80000410000 */
[----:B------:R-:W-:Y:S02]  /*9630*/  FSETP.NE.FTZ.AND P2, PT, R11, RZ, PT ;  /* 0x000000ff0b00720b */ /* 0x000fe40003f55000 */
[----:B------:R-:W-:-:S05]  /*9640*/  FSETP.NE.FTZ.AND P3, PT, R8, RZ, PT ;  /* 0x000000ff0800720b */ /* 0x000fca0003f75000 */
[----:B------:R-:W-:Y:S01]  /*9650*/  @P1 MUFU.RCP R3, R9 ;  /* 0x0000000900031308 */ /* 0x000fe20000001000 */
[----:B------:R-:W-:Y:S01]  /*9660*/  FSETP.NE.FTZ.AND P1, PT, R10, RZ, PT ;  /* 0x000000ff0a00720b */ /* 0x000fe20003f35000 */
[----:B------:R-:W-:-:S06]  /*9670*/  IMAD.MOV.U32 R7, RZ, RZ, RZ ;  /* 0x000000ffff077224 */ /* 0x000fcc00078e00ff */
[----:B------:R-:W0:Y:S01]  /*9680*/  @P2 MUFU.LG2 R6, R11 ;  /* 0x0000000b00062308 */ /* 0x000e220000000c00 */
[----:B------:R-:W-:Y:S02]  /*9690*/  WARPGROUP.DEPBAR.LE gsb0, 0x0 ;  /* 0x00008000000079c5 */ /* 0x000fe40000010000 */
[----:B------:R-:W-:-:S06]  /*96a0*/  WARPGROUP.ARRIVE ;  /* 0x00000000000079c5 */ /* 0x000fcc0000000000 */
[----:B------:R-:W-:Y:S01]  /*96b0*/  QGMMA.64x192x32.F32.E4M3.E4M3 R24, R216, gdesc[UR4], R24, gsb0 ;  /* 0x02e00004d8187df3 */ /* 0x000fe20008000818 */
[----:B------:R-:W1:Y:S08]  /*96c0*/  @P3 MUFU.LG2 R8, R8 ;  /* 0x0000000800083308 */ /* 0x000e700000000c00 */
[----:B------:R-:W3:Y:S01]  /*96d0*/  @P1 MUFU.RCP R7, R10 ;  /* 0x0000000a00071308 */ /* 0x000ee20000001000 */
[----:B------:R-:W-:-:S02]  /*96e0*/  IMAD.U32 R5, RZ, RZ, UR53 ;  /* 0x00000035ff057e24 */ /* 0x000fc4000f8e00ff */
[----:B------:R-:W-:Y:S02]  /*96f0*/  IMAD.U32 R12, RZ, RZ, UR53 ;  /* 0x00000035ff0c7e24 */ /* 0x000fe4000f8e00ff */
[----:B0-----:R-:W-:Y:S01]  /*9700*/  @P2 FMUL.FTZ R6, R6, 0.69314718246459960938 ;  /* 0x3f31721806062820 */ /* 0x001fe20000410000 */
[----:B------:R-:W-:Y:S01]  /*9710*/  @P2 FMUL.FTZ R5, R5, 0.69314718246459960938 ;  /* 0x3f31721805052820 */ /* 0x000fe20000410000 */
[----:B------:R-:W-:Y:S01]  /*9720*/  @P3 FMUL.FTZ R12, R12, 0.69314718246459960938 ;  /* 0x3f3172180c0c3820 */ /* 0x000fe20000410000 */
[----:B-1----:R-:W-:Y:S01]  /*9730*/  @P3 FMUL.FTZ R9, R8, 0.69314718246459960938 ;  /* 0x3f31721808093820 */ /* 0x002fe20000410000 */
[----:B------:R-:W-:Y:S02]  /*9740*/  IMAD.MOV.U32 R2, RZ, RZ, -0x800000 ;  /* 0xff800000ff027424 */ /* 0x000fe400078e00ff */
[----:B--2---:R-:W-:Y:S01]  /*9750*/  FMUL.FTZ R3, R3, R4 ;  /* 0x0000000403037220 */ /* 0x004fe20000410000 */
[----:B------:R-:W-:Y:S02]  /*9760*/  IMAD.MOV.U32 R0, RZ, RZ, -0x800000 ;  /* 0xff800000ff007424 */ /* 0x000fe400078e00ff */
[----:B------:R-:W-:Y:S01]  /*9770*/  @P2 FFMA.FTZ R2, R5, R120, R6 ;  /* 0x0000007805022223 */ /* 0x000fe20000010006 */
[----:B------:R-:W-:Y:S01]  /*9780*/  @P3 FFMA.FTZ R0, R12, R122, R9 ;  /* 0x0000007a0c003223 */ /* 0x000fe20000010009 */
[----:B---3--:R-:W-:Y:S01]  /*9790*/  FMUL.FTZ R4, R7, R4 ;  /* 0x0000000407047220 */ /* 0x008fe20000410000 */
[----:B------:R-:W-:-:S02]  /*97a0*/  WARPGROUP.DEPBAR.LE gsb0, 0x0 ;  /* 0x00008000000079c5 */ /* 0x000fc40000010000 */
[----:B------:R-:W-:Y:S05]  /*97b0*/  @!P0 BRA `(.L_x_3886) ;  /* 0x0000000000048947 */ /* 0x000fea0003800000 */
[----:B------:R-:W-:Y:S01]  /*97c0*/  BPT.TRAP 0x1 ;  /* 0x000000040000795c */ /* 0x000fe20000300000 */
.L_x_3886:
[----:B------:R-:W-:Y:S01]  /*97d0*/  UIADD3 UR4, UR9, 0x33460, URZ ;  /* 0x0003346009047890 */ /* 0x000fe2000fffe03f */
[-C--:B------:R-:W-:Y:S01]  /*97e0*/  FMUL.FTZ R122, R69, R3.reuse ;  /* 0x00000003457a7220 */ /* 0x080fe20000410000 */
[-C--:B------:R-:W-:Y:S01]  /*97f0*/  FMUL.FTZ R15, R48, R3.reuse ;  /* 0x00000003300f7220 */ /* 0x080fe20000410000 */
[-C--:B------:R-:W-:Y:S01]  /*9800*/  FMUL.FTZ R69, R72, R3.reuse ;  /* 0x0000000348457220 */ /* 0x080fe20000410000 */
[----:B------:R-:W-:Y:S01]  /*9810*/  UPRMT UR4, UR51, 0x654, UR4 ;  /* 0x0000065433047896 */ /* 0x000fe20008000004 */
        /* <DEDUP_REMOVED lines=8> */
[----:B------:R-:W-:Y:S01]  /*98a0*/  SYNCS.ARRIVE.TRANS64.RED.A1T0 RZ, [UR4], RZ ;  /* 0x000000ffffff79a7 */ /* 0x000fe20008100404 */
        /* <DEDUP_REMOVED lines=79> */
[----:B------:R-:W-:Y:S01]  /*9da0*/  PLOP3.LUT P0, PT, PT, PT, PT, 0x8, 0x0 ;  /* 0x000000000000781c */ /* 0x000fe20003f0e170 */
[-C--:B------:R-:W-:Y:S01]  /*9db0*/  FMUL.FTZ R51, R102, R4.reuse ;  /* 0x0000000466337220 */ /* 0x080fe20000410000 */
[-C--:B------:R-:W-:Y:S01]  /*9dc0*/  FMUL.FTZ R99, R99, R4.reuse ;  /* 0x0000000463637220 */ /* 0x080fe20000410000 */
[-C--:B------:R-:W-:Y:S01]  /*9dd0*/  FMUL.FTZ R110, R110, R4.reuse ;  /* 0x000000046e6e7220 */ /* 0x080fe20000410000 */
[-C--:B------:R-:W-:Y:S01]  /*9de0*/  FMUL.FTZ R86, R107, R4.reuse ;  /* 0x000000046b567220 */ /* 0x080fe20000410000 */
[-C--:B------:R-:W-:Y:S01]  /*9df0*/  FMUL.FTZ R118, R118, R4.reuse ;  /* 0x0000000476767220 */ /* 0x080fe20000410000 */
[----:B------:R-:W-:-:S07]  /*9e00*/  FMUL.FTZ R115, R115, R4 ;  /* 0x0000000473737220 */ /* 0x000fce0000410000 */
.L_x_3862:
[----:B------:R-:W-:Y:S05]  /*9e10*/  @P0 BRA `(.L_x_3887) ;  /* 0x0000002c006c0947 */ /* 0x000fea0003800000 */
[----:B------:R-:W0:Y:S01]  /*9e20*/  S2R R67, SR_TID.X ;  /* 0x0000000000437919 */ /* 0x000e220000002100 */
[----:B------:R-:W-:Y:S01]  /*9e30*/  ULDC.64 UR4, c[0x4][0xd8] ;  /* 0x0100360000047ab9 */ /* 0x000fe20000000a00 */
[----:B------:R-:W1:Y:S01]  /*9e40*/  LDC R113, c[0x0][0xbe8] ;  /* 0x0002fa00ff717b82 */ /* 0x000e620000000800 */
[----:B------:R-:W-:Y:S01]  /*9e50*/  ULDC.64 UR8, c[0x0][0xbd0] ;  /* 0x0002f40000087ab9 */ /* 0x000fe20000000a00 */
[----:B------:R-:W-:Y:S01]  /*9e60*/  USHF.R.S32.HI UR7, URZ, 0x1f, UR50 ;  /* 0x0000001f3f077899 */ /* 0x000fe20008011432 */
[----:B------:R-:W-:Y:S01]  /*9e70*/  ULDC.64 UR10, c[0x0][0xb38] ;  /* 0x0002ce00000a7ab9 */ /* 0x000fe20000000a00 */
[----:B0-----:R-:W-:-:S04]  /*9e80*/  SHF.L.U32 R3, R67, 0x2, RZ ;  /* 0x0000000243037819 */ /* 0x001fc800000006ff */
[----:B------:R-:W-:Y:S01]  /*9e90*/  LOP3.LUT R3, R3, 0xc, RZ, 0xc0, !PT ;  /* 0x0000000c03037812 */ /* 0x000fe200078ec0ff */
[----:B------:R-:W-:Y:S03]  /*9ea0*/  BAR.SYNC.DEFER_BLOCKING 0x1, 0x100 ;  /* 0x0044000000007b1d */ /* 0x000fe60000010000 */
[----:B------:R-:W-:-:S05]  /*9eb0*/  IADD3 R4, P0, R3, UR4, RZ ;  /* 0x0000000403047c10 */ /* 0x000fca000ff1e0ff */
[----:B------:R-:W-:-:S05]  /*9ec0*/  IMAD.X R5, RZ, RZ, UR5, P0 ;  /* 0x00000005ff057e24 */ /* 0x000fca00080e06ff */
[----:B------:R0:W2:Y:S01]  /*9ed0*/  LDG.E.CONSTANT R3, desc[UR54][R4.64] ;  /* 0x0000003604037981 */ /* 0x0000a2000c1e9900 */
[----:B------:R-:W-:Y:S01]  /*9ee0*/  LOP3.LUT P0, R8, R67, 0x3, RZ, 0xc0, !PT ;  /* 0x0000000343087812 */ /* 0x000fe2000780c0ff */
[----:B------:R-:W-:Y:S01]  /*9ef0*/  UIMAD.WIDE.U32 UR4, UR50, UR8, URZ ;  /* 0x00000008320472a5 */ /* 0x000fe2000f8e003f */
[----:B-1----:R-:W-:Y:S01]  /*9f00*/  ISETP.NE.AND P2, PT, R113, 0x1, PT ;  /* 0x000000017100780c */ /* 0x002fe20003f45270 */
[----:B------:R-:W-:Y:S01]  /*9f10*/  UIMAD UR6, UR7, UR8, URZ ;  /* 0x00000008070672a4 */ /* 0x000fe2000f8e023f */
[----:B------:R-:W-:Y:S01]  /*9f20*/  ISETP.EQ.OR P0, PT, R8, 0x3, !P0 ;  /* 0x000000030800780c */ /* 0x000fe20004702670 */
[----:B------:R-:W-:Y:S01]  /*9f30*/  UIMAD UR8, UR7, UR10, URZ ;  /* 0x0000000a070872a4 */ /* 0x000fe2000f8e023f */
[----:B------:R-:W-:Y:S01]  /*9f40*/  BSSY B0, `(.L_x_3888) ;  /* 0x000021e000007945 */ /* 0x000fe20003800000 */
[----:B------:R-:W-:Y:S01]  /*9f50*/  UIMAD UR9, UR50, UR9, UR6 ;  /* 0x00000009320972a4 */ /* 0x000fe2000f8e0206 */
[----:B------:R-:W-:Y:S01]  /*9f60*/  SEL R180, R60, R121, P0 ;  /* 0x000000793cb47207 */ /* 0x000fe20000000000 */
[----:B------:R-:W-:Y:S01]  /*9f70*/  UIMAD.WIDE.U32 UR6, UR50, UR10, URZ ;  /* 0x0000000a320672a5 */ /* 0x000fe2000f8e003f */
[----:B------:R-:W-:Y:S01]  /*9f80*/  SEL R23, R121, R60, P0 ;  /* 0x0000003c79177207 */ /* 0x000fe20000000000 */
[----:B------:R-:W-:Y:S01]  /*9f90*/  UIADD3 UR9, UR5, UR9, URZ ;  /* 0x0000000905097290 */ /* 0x000fe2000fffe03f */
[----:B------:R-:W-:Y:S01]  /*9fa0*/  SEL R146, R46, R47, P0 ;  /* 0x0000002f2e927207 */ /* 0x000fe20000000000 */
[----:B------:R-:W-:Y:S01]  /*9fb0*/  UIMAD UR8, UR50, UR11, UR8 ;  /* 0x0000000b320872a4 */ /* 0x000fe2000f8e0208 */
[----:B------:R-:W-:Y:S01]  /*9fc0*/  SEL R60, R47, R46, P0 ;  /* 0x0000002e2f3c7207 */ /* 0x000fe20000000000 */
[----:B------:R-:W-:Y:S01]  /*9fd0*/  VIADD R46, R67, 0xffffff80 ;  /* 0xffffff80432e7836 */ /* 0x000fe20000000000 */
[----:B------:R-:W-:Y:S01]  /*9fe0*/  SEL R148, R56, R7, P0 ;  /* 0x0000000738947207 */ /* 0x000fe20000000000 */
[----:B------:R-:W-:Y:S01]  /*9ff0*/  UIADD3 UR8, UR7, UR8, URZ ;  /* 0x0000000807087290 */ /* 0x000fe2000fffe03f */
[----:B------:R-:W-:-:S02]  /*a000*/  SEL R56, R7, R56, P0 ;  /* 0x0000003807387207 */ /* 0x000fc40000000000 */
[----:B0-----:R-:W-:Y:S02]  /*a010*/  SHF.R.S32.HI R5, RZ, 0x1f, R46 ;  /* 0x0000001fff057819 */ /* 0x001fe4000001142e */
[----:B------:R-:W-:Y:S02]  /*a020*/  SEL R8, R9, R10, P0 ;  /* 0x0000000a09087207 */ /* 0x000fe40000000000 */
[----:B------:R-:W-:Y:S02]  /*a030*/  LEA.HI R4, R5, R46, RZ, 0x7 ;  /* 0x0000002e05047211 */ /* 0x000fe400078f38ff */
[----:B------:R-:W-:Y:S02]  /*a040*/  SEL R9, R10, R9, P0 ;  /* 0x000000090a097207 */ /* 0x000fe40000000000 */
[----:B------:R-:W-:Y:S02]  /*a050*/  LOP3.LUT R7, R4, 0xffffff80, RZ, 0xc0, !PT ;  /* 0xffffff8004077812 */ /* 0x000fe400078ec0ff */
[----:B------:R-:W-:-:S02]  /*a060*/  SEL R10, R12, R33, P0 ;  /* 0x000000210c0a7207 */ /* 0x000fc40000000000 */
[----:B------:R-:W-:Y:S02]  /*a070*/  SEL R36, R11, R22, P0 ;  /* 0x000000160b247207 */ /* 0x000fe40000000000 */
[----:B------:R-:W-:Y:S02]  /*a080*/  SEL R16, R22, R11, P0 ;  /* 0x0000000b16107207 */ /* 0x000fe40000000000 */
[----:B------:R-:W-:Y:S02]  /*a090*/  SEL R176, R25, R122, P0 ;  /* 0x0000007a19b07207 */ /* 0x000fe40000000000 */
[----:B------:R-:W-:Y:S02]  /*a0a0*/  SEL R12, R33, R12, P0 ;  /* 0x0000000c210c7207 */ /* 0x000fe40000000000 */
[----:B------:R-:W-:Y:S02]  /*a0b0*/  SEL R25, R122, R25, P0 ;  /* 0x000000197a197207 */ /* 0x000fe40000000000 */
[----:B------:R-:W-:-:S02]  /*a0c0*/  SHF.R.S32.HI R11, RZ, 0x7, R4 ;  /* 0x00000007ff0b7819 */ /* 0x000fc40000011404 */
[----:B------:R-:W-:Y:S02]  /*a0d0*/  SEL R122, R96, R97, P0 ;  /* 0x00000061607a7207 */ /* 0x000fe40000000000 */
[----:B------:R-:W-:Y:S01]  /*a0e0*/  SEL R33, R97, R96, P0 ;  /* 0x0000006061217207 */ /* 0x000fe20000000000 */
[----:B------:R-:W-:Y:S01]  /*a0f0*/  IMAD.IADD R96, R46, 0x1, -R7 ;  /* 0x000000012e607824 */ /* 0x000fe200078e0a07 */
[----:B------:R-:W-:Y:S02]  /*a100*/  LEA.HI R5, R5, R46, RZ, 0x2 ;  /* 0x0000002e05057211 */ /* 0x000fe400078f10ff */
[----:B------:R-:W-:Y:S02]  /*a110*/  LEA.HI R4, R4, R11, RZ, 0x1 ;  /* 0x0000000b04047211 */ /* 0x000fe400078f08ff */
[----:B------:R-:W-:Y:S02]  /*a120*/  LOP3.LUT R7, R5, 0xfffffffc, RZ, 0xc0, !PT ;  /* 0xfffffffc05077812 */ /* 0x000fe400078ec0ff */
[----:B------:R-:W-:-:S02]  /*a130*/  SEL R140, R29, R64, P0 ;  /* 0x000000401d8c7207 */ /* 0x000fc40000000000 */
[----:B------:R-:W-:Y:S02]  /*a140*/  SEL R59, R64, R29, P0 ;  /* 0x0000001d403b7207 */ /* 0x000fe40000000000 */
[----:B------:R-:W-:Y:S02]  /*a150*/  SEL R28, R17, R18, P0 ;  /* 0x00000012111c7207 */ /* 0x000fe40000000000 */
[----:B------:R-:W-:Y:S02]  /*a160*/  SHF.R.S32.HI R29, RZ, 0x1f, R96 ;  /* 0x0000001fff1d7819 */ /* 0x000fe40000011460 */
[----:B------:R-:W-:Y:S02]  /*a170*/  SEL R17, R18, R17, P0 ;  /* 0x0000001112117207 */ /* 0x000fe40000000000 */
[----:B------:R-:W-:Y:S02]  /*a180*/  SEL R38, R19, R20, P0 ;  /* 0x0000001413267207 */ /* 0x000fe40000000000 */
[----:B------:R-:W-:-:S02]  /*a190*/  SEL R144, R57, R52, P0 ;  /* 0x0000003439907207 */ /* 0x000fc40000000000 */
[----:B------:R-:W-:Y:S02]  /*a1a0*/  LOP3.LUT R4, R4, 0x3fffffe, RZ, 0xc0, !PT ;  /* 0x03fffffe04047812 */ /* 0x000fe400078ec0ff */
[----:B------:R-:W-:Y:S02]  /*a1b0*/  SEL R19, R20, R19, P0 ;  /* 0x0000001314137207 */ /* 0x000fe40000000000 */
[----:B------:R-:W-:Y:S01]  /*a1c0*/  SEL R42, R15, R32, P0 ;  /* 0x000000200f2a7207 */ /* 0x000fe20000000000 */
[----:B------:R-:W-:Y:S01]  /*a1d0*/  IMAD.IADD R11, R11, 0x1, -R4 ;  /* 0x000000010b0b7824 */ /* 0x000fe200078e0a04 */
[----:B------:R-:W-:Y:S01]  /*a1e0*/  SEL R18, R32, R15, P0 ;  /* 0x0000000f20127207 */ /* 0x000fe20000000000 */
[----:B------:R-:W-:Y:S01]  /*a1f0*/  IMAD.IADD R15, R46, 0x1, -R7 ;  /* 0x000000012e0f7824 */ /* 0x000fe200078e0a07 */
[----:B------:R-:W-:Y:S01]  /*a200*/  SEL R57, R52, R57, P0 ;  /* 0x0000003934397207 */ /* 0x000fe20000000000 */
[----:B------:R-:W-:Y:S01]  /*a210*/  IMAD.U32 R7, RZ, RZ, UR5 ;  /* 0x00000005ff077e24 */ /* 0x000fe2000f8e00ff */
        /* <DEDUP_REMOVED lines=8> */
[----:B------:R-:W-:Y:S01]  /*a2a0*/  LEA.HI R37, R29, R96, RZ, 0x2 ;  /* 0x000000601d257211 */ /* 0x000fe200078f10ff */
[----:B------:R-:W0:Y:S01]  /*a2b0*/  S2R R31, SR_CTAID.X ;  /* 0x00000000001f7919 */ /* 0x000e220000002500 */
[----:B------:R-:W-:Y:S02]  /*a2c0*/  SEL R14, R13, R6, P0 ;  /* 0x000000060d0e7207 */ /* 0x000fe40000000000 */
[----:B------:R-:W-:Y:S02]  /*a2d0*/  SEL R13, R6, R13, P0 ;  /* 0x0000000d060d7207 */ /* 0x000fe40000000000 */
[----:B------:R-:W-:Y:S02]  /*a2e0*/  LEA.HI R4, R29, R96, RZ, 0x5 ;  /* 0x000000601d047211 */ /* 0x000fe400078f28ff */
[----:B------:R-:W-:-:S02]  /*a2f0*/  SEL R174, R120, R65, P0 ;  /* 0x0000004178ae7207 */ /* 0x000fc40000000000 */
[----:B------:R-:W-:Y:S02]  /*a300*/  SEL R22, R65, R120, P0 ;  /* 0x0000007841167207 */ /* 0x000fe40000000000 */
[----:B------:R-:W-:Y:S02]  /*a310*/  SEL R168, R72, R81, P0 ;  /* 0x0000005148a87207 */ /* 0x000fe40000000000 */
[----:B------:R-:W-:Y:S02]  /*a320*/  SEL R26, R81, R72, P0 ;  /* 0x00000048511a7207 */ /* 0x000fe40000000000 */
[--C-:B------:R-:W-:Y:S02]  /*a330*/  SHF.R.S32.HI R5, RZ, 0x2, R37.reuse ;  /* 0x00000002ff057819 */ /* 0x100fe40000011425 */
[----:B------:R-:W-:Y:S02]  /*a340*/  SHF.R.S32.HI R6, RZ, 0x1f, R37 ;  /* 0x0000001fff067819 */ /* 0x000fe40000011425 */
[----:B------:R-:W-:-:S02]  /*a350*/  LEA.HI R29, R15, R15, RZ, 0x1 ;  /* 0x0000000f0f1d7211 */ /* 0x000fc400078f08ff */
        /* <DEDUP_REMOVED lines=10> */
[----:B------:R-:W-:Y:S02]  /*a400*/  LEA.HI R6, R6, R5, RZ, 0x3 ;  /* 0x0000000506067211 */ /* 0x000fe400078f18ff */
[----:B------:R-:W-:-:S02]  /*a410*/  LOP3.LUT R48, R29, 0x1ffffffe, RZ, 0xc0, !PT ;  /* 0x1ffffffe1d307812 */ /* 0x000fc400078ec0ff */
[----:B------:R-:W-:Y:S02]  /*a420*/  SEL R182, R21, R24, P0 ;  /* 0x0000001815b67207 */ /* 0x000fe40000000000 */
[----:B------:R-:W-:Y:S01]  /*a430*/  SEL R68, R98, R99, P0 ;  /* 0x0000006362447207 */ /* 0x000fe20000000000 */
[----:B------:R-:W-:Y:S01]  /*a440*/  IMAD.IADD R48, R15, 0x1, -R48 ;  /* 0x000000010f307824 */ /* 0x000fe200078e0a30 */
[----:B------:R-:W-:Y:S02]  /*a450*/  SEL R82, R99, R98, P0 ;  /* 0x0000006263527207 */ /* 0x000fe40000000000 */
[----:B------:R-:W-:Y:S02]  /*a460*/  SEL R70, R51, R104, P0 ;  /* 0x0000006833467207 */ /* 0x000fe40000000000 */
[----:B------:R-:W-:Y:S02]  /*a470*/  SEL R21, R24, R21, P0 ;  /* 0x0000001518157207 */ /* 0x000fe40000000000 */
[----:B------:R-:W-:-:S02]  /*a480*/  SEL R116, R76, R77, P0 ;  /* 0x0000004d4c747207 */ /* 0x000fc40000000000 */
[----:B------:R-:W-:Y:S02]  /*a490*/  SEL R27, R77, R76, P0 ;  /* 0x0000004c4d1b7207 */ /* 0x000fe40000000000 */
[----:B------:R-:W-:Y:S02]  /*a4a0*/  SEL R132, R74, R75, P0 ;  /* 0x0000004b4a847207 */ /* 0x000fe40000000000 */
[----:B------:R-:W-:Y:S02]  /*a4b0*/  SEL R97, R75, R74, P0 ;  /* 0x0000004a4b617207 */ /* 0x000fe40000000000 */
[----:B------:R-:W-:Y:S02]  /*a4c0*/  LOP3.LUT R6, R6, 0xfffffff8, RZ, 0xc0, !PT ;  /* 0xfffffff806067812 */ /* 0x000fe400078ec0ff */
[----:B------:R-:W-:Y:S02]  /*a4d0*/  SEL R170, R84, R85, P0 ;  /* 0x0000005554aa7207 */ /* 0x000fe40000000000 */
[----:B------:R-:W-:Y:S01]  /*a4e0*/  SEL R32, R85, R84, P0 ;  /* 0x0000005455207207 */ /* 0x000fe20000000000 */
[----:B------:R-:W-:Y:S01]  /*a4f0*/  IMAD.IADD R5, R5, 0x1, -R6 ;  /* 0x0000000105057824 */ /* 0x000fe200078e0a06 */
[----:B------:R-:W-:Y:S01]  /*a500*/  SEL R172, R69, R44, P0 ;  /* 0x0000002c45ac7207 */ /* 0x000fe20000000000 */
[----:B------:R-:W-:Y:S01]  /*a510*/  IMAD.U32 R6, RZ, RZ, UR4 ;  /* 0x00000004ff067e24 */ /* 0x000fe2000f8e00ff */
[----:B------:R-:W-:Y:S01]  /*a520*/  SEL R24, R44, R69, P0 ;  /* 0x000000452c187207 */ /* 0x000fe20000000000 */
[----:B------:R-:W1:Y:S01]  /*a530*/  S2UR UR4, SR_CTAID.Y ;  /* 0x00000000000479c3 */ /* 0x000e620000002600 */
        /* <DEDUP_REMOVED lines=9> */
[----:B------:R-:W-:Y:S01]  /*a5d0*/  IMAD R46, R4, 0x10, R5 ;  /* 0x00000010042e7824 */ /* 0x000fe200078e0205 */
[----:B------:R-:W-:Y:S01]  /*a5e0*/  SEL R128, R94, R95, P0 ;  /* 0x0000005f5e807207 */ /* 0x000fe20000000000 */
[----:B------:R-:W-:Y:S01]  /*a5f0*/  IMAD.U32 R5, RZ, RZ, UR7 ;  /* 0x00000007ff057e24 */ /* 0x000fe2000f8e00ff */
        /* <DEDUP_REMOVED lines=9> */
[----:B0-----:R-:W-:Y:S01]  /*a690*/  IMAD R48, R31, 0x80, R48 ;  /* 0x000000801f307824 */ /* 0x001fe200078e0230 */
        /* <DEDUP_REMOVED lines=9> */
[----:B------:R-:W-:Y:S02]  /*a730*/  LOP3.LUT R37, R37, 0x7ffffffc, RZ, 0xc0, !PT ;  /* 0x7ffffffc25257812 */ /* 0x000fe400078ec0ff */
[----:B------:R-:W-:Y:S02]  /*a740*/  SEL R164, R100, R101, P0 ;  /* 0x0000006564a47207 */ /* 0x000fe40000000000 */
[----:B------:R-:W-:Y:S01]  /*a750*/  SEL R40, R101, R100, P0 ;  /* 0x0000006465287207 */ /* 0x000fe20000000000 */
[----:B------:R-:W-:Y:S01]  /*a760*/  IMAD R100, R31, 0x80, R11 ;  /* 0x000000801f647824 */ /* 0x000fe200078e020b */
[----:B------:R-:W-:Y:S02]  /*a770*/  SEL R162, R108, R109, P0 ;  /* 0x0000006d6ca27207 */ /* 0x000fe40000000000 */
[----:B------:R-:W-:Y:S02]  /*a780*/  SEL R150, R58, R39, P0 ;  /* 0x000000273a967207 */ /* 0x000fe40000000000 */
[----:B------:R-:W-:-:S02]  /*a790*/  SEL R126, R90, R43, P0 ;  /* 0x0000002b5a7e7207 */ /* 0x000fc40000000000 */
[----:B------:R-:W-:Y:S02]  /*a7a0*/  SEL R124, R110, R111, P0 ;  /* 0x0000006f6e7c7207 */ /* 0x000fe40000000000 */
[C---:B------:R-:W-:Y:S01]  /*a7b0*/  LOP3.LUT P1, RZ, R96.reuse, 0x3, RZ, 0xc0, !PT ;  /* 0x0000000360ff7812 */ /* 0x040fe2000782c0ff */
[----:B------:R-:W-:Y:S01]  /*a7c0*/  IMAD.IADD R96, R96, 0x1, -R37 ;  /* 0x0000000160607824 */ /* 0x000fe200078e0a25 */
[----:B------:R-:W-:Y:S02]  /*a7d0*/  SEL R44, R109, R108, P0 ;  /* 0x0000006c6d2c7207 */ /* 0x000fe40000000000 */
[----:B------:R-:W-:Y:S01]  /*a7e0*/  SEL R58, R39, R58, P0 ;  /* 0x0000003a273a7207 */ /* 0x000fe20000000000 */
[----:B------:R-:W-:Y:S01]  /*a7f0*/  IMAD.SHL.U32 R96, R96, 0x2, RZ ;  /* 0x0000000260607824 */ /* 0x000fe200078e00ff */
[----:B------:R-:W-:Y:S02]  /*a800*/  SEL R90, R43, R90, P0 ;  /* 0x0000005a2b5a7207 */ /* 0x000fe40000000000 */
[----:B------:R-:W-:-:S02]  /*a810*/  SEL R81, R104, R51, P0 ;  /* 0x0000003368517207 */ /* 0x000fc40000000000 */
[----:B------:R-:W-:Y:S02]  /*a820*/  SEL R79, R111, R110, P0 ;  /* 0x0000006e6f4f7207 */ /* 0x000fe40000000000 */
[----:B------:R-:W-:Y:S01]  /*a830*/  MOV R7, UR9 ;  /* 0x0000000900077c02 */ /* 0x000fe20008000f00 */
[----:B------:R-:W-:Y:S01]  /*a840*/  ULDC.64 UR8, c[0x0][0xb28] ;  /* 0x0002ca0000087ab9 */ /* 0x000fe20000000a00 */
[----:B--2---:R-:W-:Y:S01]  /*a850*/  LOP3.LUT R65, R3, 0x2, RZ, 0x3c, !PT ;  /* 0x0000000203417812 */ /* 0x004fe200078e3cff */
        /* <DEDUP_REMOVED lines=14> */
[----:B------:R-:W2:Y:S01]  /*a940*/  SHFL.IDX PT, R64, R13, R65, 0x1c1f ;  /* 0x001c1f410d407589 */ /* 0x000ea200000e0000 */
[----:B0-----:R-:W-:-:S02]  /*a950*/  SEL R88, R76, R77, P0 ;  /* 0x0000004d4c587207 */ /* 0x001fc40000000000 */
[----:B------:R-:W-:Y:S01]  /*a960*/  SEL R76, R77, R76, P0 ;  /* 0x0000004c4d4c7207 */ /* 0x000fe20000000000 */
[----:B------:R-:W0:Y:S04]  /*a970*/  SHFL.IDX PT, R68, R19, R65, 0x1c1f ;  /* 0x001c1f4113447589 */ /* 0x000e2800000e0000 */
[----:B------:R-:W3:Y:S04]  /*a980*/  SHFL.IDX PT, R70, R21, R65, 0x1c1f ;  /* 0x001c1f4115467589 */ /* 0x000ee800000e0000 */
[----:B------:R-:W-:Y:S04]  /*a990*/  SHFL.IDX PT, R115, R174, R3, 0x1c1f ;  /* 0x001c1f03ae737589 */ /* 0x000fe800000e0000 */
[----:B------:R-:W-:Y:S04]  /*a9a0*/  SHFL.IDX PT, R114, R176, R3, 0x1c1f ;  /* 0x001c1f03b0727589 */ /* 0x000fe800000e0000 */
[----:B------:R-:W-:Y:S04]  /*a9b0*/  SHFL.IDX PT, R25, R25, R65, 0x1c1f ;  /* 0x001c1f4119197589 */ /* 0x000fe800000e0000 */
[----:B------:R-:W4:Y:S01]  /*a9c0*/  SHFL.IDX PT, R22, R22, R65, 0x1c1f ;  /* 0x001c1f4116167589 */ /* 0x000f2200000e0000 */
[----:B--2---:R-:W-:-:S03]  /*a9d0*/  SEL R95, R63, R64, P0 ;  /* 0x000000403f5f7207 */ /* 0x004fc60000000000 */
[----:B------:R-:W-:Y:S01]  /*a9e0*/  SHFL.IDX PT, R86, R10, R3, 0x1c1f ;  /* 0x001c1f030a567589 */ /* 0x000fe200000e0000 */
[----:B0-----:R-:W-:Y:S02]  /*a9f0*/  SEL R89, R67, R68, P0 ;  /* 0x0000004443597207 */ /* 0x001fe40000000000 */
[----:B------:R-:W-:Y:S01]  /*aa00*/  SEL R77, R68, R67, P0 ;  /* 0x00000043444d7207 */ /* 0x000fe20000000000 */
[----:B------:R-:W-:Y:S01]  /*aa10*/  SHFL.IDX PT, R87, R12, R65, 0x1c1f ;  /* 0x001c1f410c577589 */ /* 0x000fe200000e0000 */
[----:B---3--:R-:W-:-:S03]  /*aa20*/  SEL R73, R69, R70, P0 ;  /* 0x0000004645497207 */ /* 0x008fc60000000000 */
[----:B------:R-:W-:Y:S04]  /*aa30*/  SHFL.IDX PT, R66, R28, R3, 0x1c1f ;  /* 0x001c1f031c427589 */ /* 0x000fe800000e0000 */
[----:B------:R-:W0:Y:S04]  /*aa40*/  SHFL.IDX PT, R17, R17, R65, 0x1c1f ;  /* 0x001c1f4111117589 */ /* 0x000e2800000e0000 */
[----:B------:R-:W-:Y:S04]  /*aa50*/  SHFL.IDX PT, R71, R178, R3, 0x1c1f ;  /* 0x001c1f03b2477589 */ /* 0x000fe800000e0000 */
[----:B------:R-:W-:Y:S01]  /*aa60*/  SHFL.IDX PT, R20, R20, R65, 0x1c1f ;  /* 0x001c1f4114147589 */ /* 0x000fe200000e0000 */
[----:B----4-:R-:W-:-:S03]  /*aa70*/  SEL R68, R115, R22, P0 ;  /* 0x0000001673447207 */ /* 0x010fc60000000000 */
[----:B------:R-:W-:Y:S04]  /*aa80*/  SHFL.IDX PT, R112, R180, R3, 0x1c1f ;  /* 0x001c1f03b4707589 */ /* 0x000fe800000e0000 */
[----:B------:R-:W-:Y:S04]  /*aa90*/  SHFL.IDX PT, R117, R172, R3, 0x1c1f ;  /* 0x001c1f03ac757589 */ /* 0x000fe800000e0000 */
[----:B------:R-:W-:Y:S04]  /*aaa0*/  SHFL.IDX PT, R116, R116, R3, 0x1c1f ;  /* 0x001c1f0374747589 */ /* 0x000fe800000e0000 */
[----:B------:R-:W2:Y:S01]  /*aab0*/  SHFL.IDX PT, R23, R23, R65, 0x1c1f ;  /* 0x001c1f4117177589 */ /* 0x000ea200000e0000 */
[----:B0-----:R-:W-:-:S03]  /*aac0*/  SEL R93, R66, R17, P0 ;  /* 0x00000011425d7207 */ /* 0x001fc60000000000 */
[----:B------:R-:W0:Y:S04]  /*aad0*/  SHFL.IDX PT, R27, R27, R65, 0x1c1f ;  /* 0x001c1f411b1b7589 */ /* 0x000e2800000e0000 */
[----:B------:R-:W-:Y:S04]  /*aae0*/  SHFL.IDX PT, R24, R24, R65, 0x1c1f ;  /* 0x001c1f4118187589 */ /* 0x000fe800000e0000 */
[----:B------:R-:W-:Y:S04]  /*aaf0*/  SHFL.IDX PT, R119, R168, R3, 0x1c1f ;  /* 0x001c1f03a8777589 */ /* 0x000fe800000e0000 */
[----:B------:R-:W-:Y:S04]  /*ab00*/  SHFL.IDX PT, R118, R170, R3, 0x1c1f ;  /* 0x001c1f03aa767589 */ /* 0x000fe800000e0000 */
[----:B------:R-:W-:Y:S04]  /*ab10*/  SHFL.IDX PT, R121, R166, R3, 0x1c1f ;  /* 0x001c1f03a6797589 */ /* 0x000fe800000e0000 */
[----:B------:R-:W-:Y:S01]  /*ab20*/  SHFL.IDX PT, R120, R120, R3, 0x1c1f ;  /* 0x001c1f0378787589 */ /* 0x000fe200000e0000 */
[----:B--2---:R-:W-:-:S03]  /*ab30*/  SEL R67, R23, R112, P0 ;  /* 0x0000007017437207 */ /* 0x004fc60000000000 */
        /* <DEDUP_REMOVED lines=25> */
[----:B------:R3:W-:Y:S01]  /*acd0*/  SHFL.IDX PT, R11, R92, R3, 0x1c1f ;  /* 0x001c1f035c0b7589 */ /* 0x0007e200000e0000 */
[----:B--2---:R-:W-:-:S03]  /*ace0*/  SEL R94, R98, R99, P0 ;  /* 0x00000063625e7207 */ /* 0x004fc60000000000 */
[----:B------:R-:W2:Y:S01]  /*acf0*/  SHFL.IDX PT, R40, R40, R65, 0x1c1f ;  /* 0x001c1f4128287589 */ /* 0x000ea200000e0000 */
[----:B------:R-:W-:Y:S02]  /*ad00*/  SEL R98, R99, R98, P0 ;  /* 0x0000006263627207 */ /* 0x000fe40000000000 */
[----:B------:R-:W-:Y:S01]  /*ad10*/  SEL R99, R64, R63, P0 ;  /* 0x0000003f40637207 */ /* 0x000fe20000000000 */
[----:B------:R-:W4:Y:S01]  /*ad20*/  SHFL.IDX PT, R16, R41, R65, 0x1c1f ;  /* 0x001c1f4129107589 */ /* 0x000f2200000e0000 */
[----:B------:R-:W-:Y:S02]  /*ad30*/  SEL R64, R22, R115, P0 ;  /* 0x0000007316407207 */ /* 0x000fe40000000000 */
[----:B---3--:R-:W-:Y:S01]  /*ad40*/  SEL R3, R72, R9, P0 ;  /* 0x0000000948037207 */ /* 0x008fe20000000000 */
[----:B------:R-:W3:Y:S01]  /*ad50*/  SHFL.IDX PT, R12, R49, R65, 0x1c1f ;  /* 0x001c1f41310c7589 */ /* 0x000ee200000e0000 */
[----:B------:R-:W-:Y:S02]  /*ad60*/  SEL R9, R9, R72, P0 ;  /* 0x0000004809097207 */ /* 0x000fe40000000000 */
[----:B------:R-:W-:Y:S01]  /*ad70*/  SEL R72, R74, R75, P0 ;  /* 0x0000004b4a487207 */ /* 0x000fe20000000000 */
[----:B------:R-:W5:Y:S01]  /*ad80*/  SHFL.IDX PT, R18, R53, R65, 0x1c1f ;  /* 0x001c1f4135127589 */ /* 0x000f6200000e0000 */
        /* <DEDUP_REMOVED lines=13> */
[----:B0-----:R-:W-:Y:S01]  /*ae60*/  SEL R63, R27, R116, P0 ;  /* 0x000000741b3f7207 */ /* 0x001fe20000000000 */
[----:B------:R-:W0:Y:S01]  /*ae70*/  SHFL.IDX PT, R33, R33, R65, 0x1c1f ;  /* 0x001c1f4121217589 */ /* 0x000e2200000e0000 */
[----:B------:R-:W1:Y:S01]  /*ae80*/  LDC R112, c[0x0][0xc50] ;  /* 0x00031400ff707b82 */ /* 0x000e620000000800 */
[----:B--2---:R-:W-:Y:S02]  /*ae90*/  SEL R21, R111, R40, P0 ;  /* 0x000000286f157207 */ /* 0x004fe40000000000 */
[----:B------:R2:W-:Y:S01]  /*aea0*/  SHFL.IDX PT, R123, R44, R65, 0x1c1f ;  /* 0x001c1f412c7b7589 */ /* 0x0005e200000e0000 */
[----:B------:R-:W-:-:S02]  /*aeb0*/  SEL R23, R40, R111, P0 ;  /* 0x0000006f28177207 */ /* 0x000fc40000000000 */
[----:B----4-:R-:W-:Y:S01]  /*aec0*/  SEL R40, R107, R16, P0 ;  /* 0x000000106b287207 */ /* 0x010fe20000000000 */
[----:B------:R-:W-:Y:S01]  /*aed0*/  SHFL.IDX PT, R35, R35, R65, 0x1c1f ;  /* 0x001c1f4123237589 */ /* 0x000fe200000e0000 */
[----:B---3--:R-:W-:Y:S02]  /*aee0*/  SEL R41, R105, R12, P0 ;  /* 0x0000000c69297207 */ /* 0x008fe40000000000 */
[----:B-----5:R-:W-:Y:S01]  /*aef0*/  SEL R17, R18, R103, P0 ;  /* 0x0000006712117207 */ /* 0x020fe20000000000 */
[----:B------:R3:W4:Y:S01]  /*af00*/  SHFL.IDX PT, R125, R45, R65, 0x1c1f ;  /* 0x001c1f412d7d7589 */ /* 0x00072200000e0000 */
[----:B------:R-:W-:Y:S02]  /*af10*/  IADD3 R111, RZ, -UR50, RZ ;  /* 0x80000032ff6f7c10 */ /* 0x000fe4000fffe0ff */
[----:B--2---:R-:W-:Y:S01]  /*af20*/  SEL R44, R16, R107, P0 ;  /* 0x0000006b102c7207 */ /* 0x004fe20000000000 */
[----:B------:R2:W-:Y:S01]  /*af30*/  SHFL.IDX PT, R124, R58, R65, 0x1c1f ;  /* 0x001c1f413a7c7589 */ /* 0x0005e200000e0000 */
[----:B------:R-:W5:Y:S03]  /*af40*/  @P2 LDC R107, c[0x0][0xbec] ;  /* 0x0002fb00ff6b2b82 */ /* 0x000f660000000800 */
[----:B------:R2:W5:Y:S01]  /*af50*/  SHFL.IDX PT, R126, R56, R65, 0x1c1f ;  /* 0x001c1f41387e7589 */ /* 0x00056200000e0000 */
[----:B---3--:R-:W-:-:S03]  /*af60*/  SEL R45, R12, R105, P0 ;  /* 0x000000690c2d7207 */ /* 0x008fc60000000000 */
[----:B------:R3:W-:Y:S01]  /*af70*/  SHFL.IDX PT, R128, R60, R65, 0x1c1f ;  /* 0x001c1f413c807589 */ /* 0x0007e200000e0000 */
[----:B0-----:R-:W-:Y:S02]  /*af80*/  SEL R20, R122, R33, P0 ;  /* 0x000000217a147207 */ /* 0x001fe40000000000 */
[----:B--2---:R-:W-:Y:S01]  /*af90*/  SEL R58, R119, R26, P0 ;  /* 0x0000001a773a7207 */ /* 0x004fe20000000000 */
[----:B------:R0:W2:Y:S01]  /*afa0*/  SHFL.IDX PT, R127, R57, R65, 0x1c1f ;  /* 0x001c1f41397f7589 */ /* 0x0000a200000e0000 */
[----:B------:R-:W-:Y:S02]  /*afb0*/  SEL R22, R33, R122, P0 ;  /* 0x0000007a21167207 */ /* 0x000fe40000000000 */
[----:B------:R-:W-:Y:S01]  /*afc0*/  SEL R56, R26, R119, P0 ;  /* 0x000000771a387207 */ /* 0x000fe20000000000 */
[----:B------:R-:W-:Y:S01]  /*afd0*/  SHFL.IDX PT, R106, R106, R65, 0x1c1f ;  /* 0x001c1f416a6a7589 */ /* 0x000fe200000e0000 */
[----:B------:R-:W-:Y:S01]  /*afe0*/  SEL R26, R121, R30, P0 ;  /* 0x0000001e791a7207 */ /* 0x000fe20000000000 */
[----:B-1----:R-:W-:Y:S01]  /*aff0*/  IMAD R119, R112, R111, UR4 ;  /* 0x0000000470777e24 */ /* 0x002fe2000f8e026f */
[----:B---3--:R-:W-:Y:S01]  /*b000*/  SEL R60, R117, R24, P0 ;  /* 0x00000018753c7207 */ /* 0x008fe20000000000 */
[----:B------:R1:W-:Y:S01]  /*b010*/  SHFL.IDX PT, R109, R59, R65, 0x1c1f ;  /* 0x001c1f413b6d7589 */ /* 0x0003e200000e0000 */
[----:B----4-:R-:W-:Y:S01]  /*b020*/  SEL R12, R104, R125, P0 ;  /* 0x0000007d680c7207 */ /* 0x010fe20000000000 */
[----:B------:R-:W-:Y:S01]  /*b030*/  ULDC.64 UR4, c[0x0][0xbe0] ;  /* 0x0002f80000047ab9 */ /* 0x000fe20000000a00 */
[----:B------:R-:W-:Y:S01]  /*b040*/  SEL R16, R125, R104, P0 ;  /* 0x000000687d107207 */ /* 0x000fe20000000000 */
[----:B------:R-:W-:Y:S01]  /*b050*/  SHFL.IDX PT, R52, R52, R65, 0x1c1f ;  /* 0x001c1f4134347589 */ /* 0x000fe200000e0000 */
[----:B------:R-:W-:-:S02]  /*b060*/  SEL R32, R110, R35, P0 ;  /* 0x000000236e207207 */ /* 0x000fc40000000000 */
[----:B------:R-:W-:Y:S01]  /*b070*/  SEL R34, R35, R110, P0 ;  /* 0x0000006e23227207 */ /* 0x000fe20000000000 */
[----:B------:R3:W4:Y:S01]  /*b080*/  SHFL.IDX PT, R49, R61, R65, 0x1c1f ;  /* 0x001c1f413d317589 */ /* 0x00072200000e0000 */
[----:B0-----:R-:W-:Y:S01]  /*b090*/  SEL R57, R13, R118, P0 ;  /* 0x000000760d397207 */ /* 0x001fe20000000000 */
[----:B------:R-:W0:Y:S01]  /*b0a0*/  @P2 LDC R110, c[0x0][0xbf0] ;  /* 0x0002fc00ff6e2b82 */ /* 0x000e220000000800 */
[----:B-1----:R-:W-:Y:S01]  /*b0b0*/  SEL R59, R118, R13, P0 ;  /* 0x0000000d763b7207 */ /* 0x002fe20000000000 */
[----:B------:R-:W-:Y:S01]  /*b0c0*/  SHFL.IDX PT, R102, R102, R65, 0x1c1f ;  /* 0x001c1f4166667589 */ /* 0x000fe200000e0000 */
[----:B------:R-:W-:Y:S01]  /*b0d0*/  SEL R13, R103, R18, P0 ;  /* 0x00000012670d7207 */ /* 0x000fe20000000000 */
[----:B-----5:R-:W-:Y:S01]  /*b0e0*/  @P2 IMAD.HI.U32 R103, R48, R107, RZ ;  /* 0x0000006b30672227 */ /* 0x020fe200078e00ff */
[----:B------:R-:W-:Y:S01]  /*b0f0*/  SEL R18, R101, R126, P0 ;  /* 0x0000007e65127207 */ /* 0x000fe20000000000 */
[----:B------:R1:W5:Y:S01]  /*b100*/  SHFL.IDX PT, R53, R62, R65, 0x1c1f ;  /* 0x001c1f413e357589 */ /* 0x00036200000e0000 */
[----:B------:R-:W-:-:S02]  /*b110*/  SEL R33, R108, R123, P0 ;  /* 0x0000007b6c217207 */ /* 0x000fc40000000000 */
[----:B---3--:R-:W-:Y:S01]  /*b120*/  SEL R61, R116, R27, P0 ;  /* 0x0000001b743d7207 */ /* 0x008fe20000000000 */
[----:B------:R-:W-:Y:S01]  /*b130*/  SHFL.IDX PT, R84, R84, R65, 0x1c1f ;  /* 0x001c1f4154547589 */ /* 0x000fe200000e0000 */
[----:B------:R-:W-:Y:S02]  /*b140*/  SEL R35, R123, R108, P0 ;  /* 0x0000006c7b237207 */ /* 0x000fe40000000000 */
[----:B------:R-:W-:Y:S01]  /*b150*/  SEL R27, R120, R19, P0 ;  /* 0x00000013781b7207 */ /* 0x000fe20000000000 */
[----:B------:R-:W-:Y:S01]  /*b160*/  SHFL.IDX PT, R97, R97, R65, 0x1c1f ;  /* 0x001c1f4161617589 */ /* 0x000fe200000e0000 */
[----:B-1----:R-:W-:-:S03]  /*b170*/  SEL R62, R24, R117, P0 ;  /* 0x00000075183e7207 */ /* 0x002fc60000000000 */
[----:B------:R-:W-:Y:S01]  /*b180*/  SHFL.IDX PT, R80, R80, R65, 0x1c1f ;  /* 0x001c1f4150507589 */ /* 0x000fe200000e0000 */
[----:B------:R-:W1:Y:S01]  /*b190*/  LDC.64 R116, c[0x0][0xb40] ;  /* 0x0002d000ff747b82 */ /* 0x000e620000000a00 */
[----:B------:R-:W-:Y:S02]  /*b1a0*/  SEL R24, R30, R121, P0 ;  /* 0x000000791e187207 */ /* 0x000fe40000000000 */
[----:B------:R-:W-:Y:S01]  /*b1b0*/  SHFL.IDX PT, R91, R91, R65, 0x1c1f ;  /* 0x001c1f415b5b7589 */ /* 0x000fe200000e0000 */
[----:B------:R-:W-:-:S03]  /*b1c0*/  SEL R30, R126, R101, P0 ;  /* 0x000000657e1e7207 */ /* 0x000fc60000000000 */
[----:B------:R-:W-:Y:S01]  /*b1d0*/  SHFL.IDX PT, R85, R85, R65, 0x1c1f ;  /* 0x001c1f4155557589 */ /* 0x000fe200000e0000 */
[----:B------:R-:W3:Y:S03]  /*b1e0*/  @P2 LDC R121, c[0x0][0xbec] ;  /* 0x0002fb00ff792b82 */ /* 0x000ee60000000800 */
[----:B------:R-:W-:Y:S04]  /*b1f0*/  SHFL.IDX PT, R90, R90, R65, 0x1c1f ;  /* 0x001c1f415a5a7589 */ /* 0x000fe800000e0000 */
[----:B------:R-:W-:Y:S04]  /*b200*/  SHFL.IDX PT, R81, R81, R65, 0x1c1f ;  /* 0x001c1f4151517589 */ /* 0x000fe800000e0000 */
[----:B------:R-:W-:Y:S04]  /*b210*/  SHFL.IDX PT, R82, R82, R65, 0x1c1f ;  /* 0x001c1f4152527589 */ /* 0x000fe800000e0000 */
[----:B------:R-:W-:Y:S01]  /*b220*/  SHFL.IDX PT, R79, R79, R65, 0x1c1f ;  /* 0x001c1f414f4f7589 */ /* 0x000fe200000e0000 */
[----:B-1----:R-:W-:-:S02]  /*b230*/  IMAD R108, R116, UR37, RZ ;  /* 0x00000025746c7c24 */ /* 0x002fc4000f8e02ff */
[----:B------:R-:W-:Y:S01]  /*b240*/  IMAD.WIDE.U32 R4, R116, UR48, R4 ;  /* 0x0000003074047c25 */ /* 0x000fe2000f8e0004 */
[----:B------:R-:W-:Y:S03]  /*b250*/  SHFL.IDX PT, R83, R83, R65, 0x1c1f ;  /* 0x001c1f4153537589 */ /* 0x000fe600000e0000 */
[----:B------:R-:W-:Y:S01]  /*b260*/  IMAD R111, R117, UR48, R108 ;  /* 0x00000030756f7c24 */ /* 0x000fe2000f8e026c */
[----:B------:R1:W-:Y:S01]  /*b270*/  SHFL.IDX PT, R78, R78, R65, 0x1c1f ;  /* 0x001c1f414e4e7589 */ /* 0x0003e200000e0000 */
[----:B------:R-:W-:Y:S01]  /*b280*/  SHF.R.S32.HI R108, RZ, 0x1f, R119 ;  /* 0x0000001fff6c7819 */ /* 0x000fe20000011477 */
[----:B---3--:R-:W-:-:S04]  /*b290*/  @P2 IMAD.HI.U32 R121, R48, R121, RZ ;  /* 0x0000007930792227 */ /* 0x008fc800078e00ff */
[----:B------:R-:W-:Y:S02]  /*b2a0*/  IMAD.IADD R111, R5, 0x1, R111 ;  /* 0x00000001056f7824 */ /* 0x000fe400078e026f */
[C---:B------:R-:W-:Y:S01]  /*b2b0*/  IMAD R5, R108.reuse, UR4, RZ ;  /* 0x000000046c057c24 */ /* 0x040fe2000f8e02ff */
[----:B-1----:R-:W-:Y:S01]  /*b2c0*/  SEL R65, R25, R114, P0 ;  /* 0x0000007219417207 */ /* 0x002fe20000000000 */
[----:B------:R-:W-:Y:S01]  /*b2d0*/  IMAD R108, R108, UR6, RZ ;  /* 0x000000066c6c7c24 */ /* 0x000fe2000f8e02ff */
[----:B------:R-:W1:Y:S01]  /*b2e0*/  LDC.64 R114, c[0x0][0xbd8] ;  /* 0x0002f600ff727b82 */ /* 0x000e620000000a00 */
[----:B------:R-:W-:Y:S01]  /*b2f0*/  IMAD R107, R119, UR5, R5 ;  /* 0x00000005776b7c24 */ /* 0x000fe2000f8e0205 */
[----:B------:R-:W-:Y:S02]  /*b300*/  SEL R25, R19, R120, P0 ;  /* 0x0000007813197207 */ /* 0x000fe40000000000 */
[----:B------:R-:W-:Y:S02]  /*b310*/  SEL R19, R31, R124, P0 ;  /* 0x0000007c1f137207 */ /* 0x000fe40000000000 */
[----:B------:R-:W-:Y:S01]  /*b320*/  SEL R31, R124, R31, P0 ;  /* 0x0000001f7c1f7207 */ /* 0x000fe20000000000 */
[----:B-1----:R-:W-:-:S04]  /*b330*/  IMAD R104, R114, UR37, RZ ;  /* 0x0000002572687c24 */ /* 0x002fc8000f8e02ff */
[----:B------:R-:W-:Y:S02]  /*b340*/  IMAD R101, R115, UR48, R104 ;  /* 0x0000003073657c24 */ /* 0x000fe4000f8e0268 */
[----:B------:R-:W-:Y:S01]  /*b350*/  IMAD.WIDE.U32 R104, R114, UR48, R6 ;  /* 0x0000003072687c25 */ /* 0x000fe2000f8e0006 */
[----:B--2---:R-:W-:Y:S01]  /*b360*/  SEL R6, R42, R127, P0 ;  /* 0x0000007f2a067207 */ /* 0x004fe20000000000 */
[----:B------:R-:W1:Y:S01]  /*b370*/  @P2 LDC R114, c[0x0][0xbf0] ;  /* 0x0002fc00ff722b82 */ /* 0x000e620000000800 */
[----:B------:R-:W-:Y:S01]  /*b380*/  SEL R7, R43, R128, P0 ;  /* 0x000000802b077207 */ /* 0x000fe20000000000 */
[----:B------:R-:W-:Y:S01]  /*b390*/  IMAD.IADD R105, R105, 0x1, R101 ;  /* 0x0000000169697824 */ /* 0x000fe200078e0265 */
[----:B------:R-:W-:Y:S01]  /*b3a0*/  SEL R42, R127, R42, P0 ;  /* 0x0000002a7f2a7207 */ /* 0x000fe20000000000 */
[----:B------:R-:W-:Y:S01]  /*b3b0*/  IMAD.MOV.U32 R101, RZ, RZ, R48 ;  /* 0x000000ffff657224 */ /* 0x000fe200078e0030 */
[----:B0-----:R-:W-:Y:S01]  /*b3c0*/  @P2 SHF.R.U32.HI R101, RZ, R110, R103 ;  /* 0x0000006eff652219 */ /* 0x001fe20000011667 */
[----:B------:R-:W-:Y:S01]  /*b3d0*/  IMAD.MOV.U32 R110, RZ, RZ, R4 ;  /* 0x000000ffff6e7224 */ /* 0x000fe200078e0004 */
[----:B------:R-:W-:Y:S01]  /*b3e0*/  SEL R43, R128, R43, P0 ;  /* 0x0000002b802b7207 */ /* 0x000fe20000000000 */
[----:B------:R-:W-:Y:S01]  /*b3f0*/  IMAD.WIDE.U32 R4, R119, UR4, R104 ;  /* 0x0000000477047c25 */ /* 0x000fe2000f8e0068 */
[----:B------:R-:W-:Y:S01]  /*b400*/  SHF.R.S32.HI R105, RZ, 0x1f, R101 ;  /* 0x0000001fff697819 */ /* 0x000fe20000011465 */
[----:B------:R-:W-:-:S02]  /*b410*/  ULDC.64 UR4, c[0x0][0xb30] ;  /* 0x0002cc0000047ab9 */ /* 0x000fc40000000a00 */
[----:B------:R-:W-:Y:S02]  /*b420*/  IMAD.MOV.U32 R103, RZ, RZ, R48 ;  /* 0x000000ffff677224 */ /* 0x000fe400078e0030 */
[C---:B------:R-:W-:Y:S02]  /*b430*/  IMAD R115, R119.reuse, UR7, R108 ;  /* 0x0000000777737c24 */ /* 0x040fe4000f8e026c */
[----:B------:R-:W-:Y:S01]  /*b440*/  IMAD.WIDE.U32 R110, R119, UR6, R110 ;  /* 0x00000006776e7c25 */ /* 0x000fe2000f8e006e */
[----:B------:R-:W-:-:S03]  /*b450*/  ULDC.64 UR6, c[0x0][0xbc8] ;  /* 0x0002f20000067ab9 */ /* 0x000fc60000000a00 */
[----:B------:R-:W-:Y:S01]  /*b460*/  IMAD.IADD R111, R111, 0x1, R115 ;  /* 0x000000016f6f7824 */ /* 0x000fe200078e0273 */
[----:B-1----:R-:W-:Y:S02]  /*b470*/  @P2 SHF.R.U32.HI R103, RZ, R114, R121 ;  /* 0x00000072ff672219 */ /* 0x002fe40000011679 */
[----:B------:R-:W-:Y:S01]  /*b480*/  IADD3 R104, P2, R101, R4, RZ ;  /* 0x0000000465687210 */ /* 0x000fe20007f5e0ff */
[----:B------:R-:W-:Y:S01]  /*b490*/  IMAD.MOV R101, RZ, RZ, -R101 ;  /* 0x000000ffff657224 */ /* 0x000fe200078e0a65 */
[--C-:B------:R-:W-:Y:S01]  /*b4a0*/  SHF.R.S32.HI R4, RZ, 0x1f, R103.reuse ;  /* 0x0000001fff047819 */ /* 0x100fe20000011467 */
[----:B------:R-:W-:Y:S01]  /*b4b0*/  IMAD.MOV R108, RZ, RZ, -R103 ;  /* 0x000000ffff6c7224 */ /* 0x000fe200078e0a67 */
[----:B------:R-:W-:Y:S01]  /*b4c0*/  IADD3.X R105, R105, R5, R107, P2, !PT ;  /* 0x0000000569697210 */ /* 0x000fe200017fe46b */
[----:B------:R-:W-:Y:S02]  /*b4d0*/  IMAD R101, R113, R101, R48 ;  /* 0x0000006571657224 */ /* 0x000fe400078e0230 */
[----:B------:R-:W-:-:S02]  /*b4e0*/  IMAD R4, R4, UR4, RZ ;  /* 0x0000000404047c24 */ /* 0x000fc4000f8e02ff */
[----:B------:R-:W-:Y:S01]  /*b4f0*/  IMAD R107, R113, R108, R48 ;  /* 0x0000006c716b7224 */ /* 0x000fe200078e0230 */
[----:B------:R-:W-:Y:S01]  /*b500*/  SHF.R.S32.HI R48, RZ, 0x1f, R101 ;  /* 0x0000001fff307819 */ /* 0x000fe20000011465 */
[C---:B------:R-:W-:Y:S01]  /*b510*/  IMAD R115, R103.reuse, UR5, R4 ;  /* 0x0000000567737c24 */ /* 0x040fe2000f8e0204 */
[----:B------:R-:W0:Y:S01]  /*b520*/  S2UR UR5, SR_CgaCtaId ;  /* 0x00000000000579c3 */ /* 0x000e220000008800 */
[----:B------:R-:W-:Y:S01]  /*b530*/  IMAD.WIDE.U32 R4, R103, UR4, R110 ;  /* 0x0000000467047c25 */ /* 0x000fe2000f8e006e */
[----:B------:R-:W-:Y:S01]  /*b540*/  SHF.R.S32.HI R103, RZ, 0x1f, R107 ;  /* 0x0000001fff677819 */ /* 0x000fe2000001146b */
[----:B------:R-:W-:Y:S02]  /*b550*/  UMOV UR4, 0x400 ;  /* 0x0000040000047882 */ /* 0x000fe40000000000 */
[----:B------:R-:W-:Y:S02]  /*b560*/  IMAD R48, R48, UR6, RZ ;  /* 0x0000000630307c24 */ /* 0x000fe4000f8e02ff */
[----:B------:R-:W-:-:S02]  /*b570*/  IMAD R108, R103, UR8, RZ ;  /* 0x00000008676c7c24 */ /* 0x000fc4000f8e02ff */
[----:B------:R-:W-:Y:S02]  /*b580*/  IMAD.IADD R5, R5, 0x1, R115 ;  /* 0x0000000105057824 */ /* 0x000fe400078e0273 */
[C---:B------:R-:W-:Y:S01]  /*b590*/  IMAD R103, R101.reuse, UR7, R48 ;  /* 0x0000000765677c24 */ /* 0x040fe2000f8e0230 */
[----:B----4-:R-:W-:Y:S01]  /*b5a0*/  SEL R48, R50, R49, P0 ;  /* 0x0000003132307207 */ /* 0x010fe20000000000 */
[----:B------:R-:W-:Y:S01]  /*b5b0*/  IMAD.WIDE.U32 R104, R101, UR6, R104 ;  /* 0x0000000665687c25 */ /* 0x000fe2000f8e0068 */
[----:B------:R-:W-:Y:S01]  /*b5c0*/  ULDC.64 UR6, c[0x0][0xba8] ;  /* 0x0002ea0000067ab9 */ /* 0x000fe20000000a00 */
[----:B------:R-:W-:Y:S02]  /*b5d0*/  SEL R50, R49, R50, P0 ;  /* 0x0000003231327207 */ /* 0x000fe40000000000 */
[----:B------:R-:W-:Y:S01]  /*b5e0*/  IMAD.WIDE.U32 R110, R107, UR8, R4 ;  /* 0x000000086b6e7c25 */ /* 0x000fe2000f8e0004 */
[----:B------:R-:W-:Y:S01]  /*b5f0*/  LEA R112, P2, R104, UR6, 0x2 ;  /* 0x0000000668707c11 */ /* 0x000fe2000f8410ff */
[----:B------:R-:W-:Y:S01]  /*b600*/  ULDC UR6, c[0x0][0xa88] ;  /* 0x0002a20000067ab9 */ /* 0x000fe20000000800 */
[----:B------:R-:W-:Y:S01]  /*b610*/  IADD3 R5, R105, R103, RZ ;  /* 0x0000006769057210 */ /* 0x000fe20007ffe0ff */
[----:B------:R-:W-:Y:S01]  /*b620*/  IMAD R101, R107, UR9, R108 ;  /* 0x000000096b657c24 */ /* 0x000fe2000f8e026c */
[----:B------:R-:W-:Y:S01]  /*b630*/  ULDC.64 UR8, c[0x0][0xb00] ;  /* 0x0002c00000087ab9 */ /* 0x000fe20000000a00 */
[----:B------:R-:W-:Y:S01]  /*b640*/  SEL R4, R46, R109, P0 ;  /* 0x0000006d2e047207 */ /* 0x000fe20000000000 */
[----:B------:R-:W-:Y:S01]  /*b650*/  SHFL.IDX PT, R108, R112, RZ, 0x1c1f ;  /* 0x001c1fff706c7589 */ /* 0x000fe200000e0000 */
[----:B------:R-:W-:Y:S01]  /*b660*/  IMAD.IADD R107, R111, 0x1, R101 ;  /* 0x000000016f6b7824 */ /* 0x000fe200078e0265 */
[----:B------:R-:W-:Y:S01]  /*b670*/  LEA.HI.X R114, R104, UR7, R5, 0x2, P2 ;  /* 0x0000000768727c11 */ /* 0x000fe200090f1405 */
[----:B0-----:R-:W-:Y:S01]  /*b680*/  ULEA UR4, UR5, UR4, 0x18 ;  /* 0x0000000405047291 */ /* 0x001fe2000f8ec03f */
[C---:B------:R-:W-:Y:S01]  /*b690*/  LEA R103, P3, R110.reuse, UR8, 0x2 ;  /* 0x000000086e677c11 */ /* 0x040fe2000f8610ff */
[----:B------:R-:W-:Y:S01]  /*b6a0*/  IMAD R101, R113, UR6, RZ ;  /* 0x0000000671657c24 */ /* 0x000fe2000f8e02ff */
[----:B------:R-:W-:Y:S01]  /*b6b0*/  SEL R46, R109, R46, P0 ;  /* 0x0000002e6d2e7207 */ /* 0x000fe20000000000 */
[----:B------:R-:W-:Y:S01]  /*b6c0*/  SHFL.IDX PT, R111, R114, 0x1, 0x1c1f ;  /* 0x003c1f00726f7f89 */ /* 0x000fe200000e0000 */
[----:B------:R-:W-:Y:S01]  /*b6d0*/  LEA.HI.X R107, R110, UR9, R107, 0x2, P3 ;  /* 0x000000096e6b7c11 */ /* 0x000fe200098f146b */
[----:B------:R-:W-:Y:S01]  /*b6e0*/  UIADD3 UR4, UR4, 0x33420, URZ ;  /* 0x0003342004047890 */ /* 0x000fe2000fffe03f */
[----:B------:R-:W-:Y:S01]  /*b6f0*/  SEL R5, R47, R106, P0 ;  /* 0x0000006a2f057207 */ /* 0x000fe20000000000 */
[----:B------:R-:W0:Y:S01]  /*b700*/  SHFL.IDX PT, R109, R114, RZ, 0x1c1f ;  /* 0x001c1fff726d7589 */ /* 0x000e2200000e0000 */
[----:B------:R-:W-:Y:S01]  /*b710*/  SEL R47, R106, R47, P0 ;  /* 0x0000002f6a2f7207 */ /* 0x000fe20000000000 */
[C---:B------:R-:W-:Y:S01]  /*b720*/  VIADD R106, R100.reuse, 0x8 ;  /* 0x00000008646a7836 */ /* 0x040fe20000000000 */
[CC--:B------:R-:W-:Y:S01]  /*b730*/  ISETP.GE.OR P2, PT, R100.reuse, R101.reuse, P1 ;  /* 0x000000656400720c */ /* 0x0c0fe20000f46670 */
[----:B------:R-:W1:Y:S01]  /*b740*/  SHFL.IDX PT, R110, R112, 0x1, 0x1c1f ;  /* 0x003c1f00706e7f89 */ /* 0x000e6200000e0000 */
[----:B------:R-:W-:Y:S01]  /*b750*/  UPRMT UR4, URZ, 0x654, UR4 ;  /* 0x000006543f047896 */ /* 0x000fe20008000004 */
[----:B------:R-:W-:-:S02]  /*b760*/  ISETP.GE.AND P3, PT, R100, R101, PT ;  /* 0x000000656400720c */ /* 0x000fc40003f66270 */
[----:B------:R-:W-:Y:S01]  /*b770*/  ISETP.GE.OR P1, PT, R106, R101, P1 ;  /* 0x000000656a00720c */ /* 0x000fe20000f26670 */
[----:B------:R2:W3:Y:S01]  /*b780*/  SHFL.IDX PT, R104, R103, RZ, 0x1c1f ;  /* 0x001c1fff67687589 */ /* 0x0004e200000e0000 */
[----:B------:R-:W-:Y:S02]  /*b790*/  SEL R49, R51, R52, P0 ;  /* 0x0000003433317207 */ /* 0x000fe40000000000 */
[----:B------:R-:W-:Y:S01]  /*b7a0*/  SEL R51, R52, R51, P0 ;  /* 0x0000003334337207 */ /* 0x000fe20000000000 */
[----:B------:R2:W4:Y:S01]  /*b7b0*/  SHFL.IDX PT, R105, R107, RZ, 0x1c1f ;  /* 0x001c1fff6b697589 */ /* 0x00052200000e0000 */
[----:B------:R-:W-:Y:S01]  /*b7c0*/  SYNCS.ARRIVE.TRANS64.RED.A1T0 RZ, [UR4], RZ ;  /* 0x000000ffffff79a7 */ /* 0x000fe20008100404 */
[----:B-----5:R-:W-:Y:S02]  /*b7d0*/  SEL R52, R54, R53, P0 ;  /* 0x0000003536347207 */ /* 0x020fe40000000000 */
[----:B------:R-:W-:Y:S02]  /*b7e0*/  SEL R54, R53, R54, P0 ;  /* 0x0000003635367207 */ /* 0x000fe40000000000 */
[----:B------:R-:W-:-:S02]  /*b7f0*/  SEL R53, R55, R102, P0 ;  /* 0x0000006637357207 */ /* 0x000fc40000000000 */
[----:B------:R-:W-:Y:S01]  /*b800*/  SEL R55, R102, R55, P0 ;  /* 0x0000003766377207 */ /* 0x000fe20000000000 */
[----:B0-----:R2:W-:Y:S04]  /*b810*/  @!P2 ST.E desc[UR54][R108.64], R2 ;  /* 0x000000026c00a985 */ /* 0x0015e8000c101936 */
[----:B-1----:R2:W-:Y:S01]  /*b820*/  @!P1 ST.E desc[UR54][R110.64], R0 ;  /* 0x000000006e009985 */ /* 0x0025e2000c101936 */
[----:B------:R-:W-:Y:S05]  /*b830*/  @P3 BRA `(.L_x_3889) ;  /* 0x0000000800383947 */ /* 0x000fea0003800000 */
[C---:B--2---:R-:W-:Y:S01]  /*b840*/  VIADD R0, R96.reuse, 0x8 ;  /* 0x0000000860007836 */ /* 0x044fe20000000000 */
[----:B------:R-:W-:Y:S01]  /*b850*/  ULDC UR4, c[0x0][0xac8] ;  /* 0x0002b20000047ab9 */ /* 0x000fe20000000800 */
[C---:B------:R-:W-:Y:S01]  /*b860*/  VIADD R100, R96.reuse, 0x10 ;  /* 0x0000001060647836 */ /* 0x040fe20000000000 */
[C---:B------:R-:W-:Y:S01]  /*b870*/  ISETP.GE.AND P4, PT, R96.reuse, UR4, PT ;  /* 0x0000000460007c0c */ /* 0x040fe2000bf86270 */
[----:B------:R-:W-:Y:S01]  /*b880*/  VIADD R102, R96, 0x18 ;  /* 0x0000001860667836 */ /* 0x000fe20000000000 */
[----:B------:R-:W-:Y:S01]  /*b890*/  ISETP.GE.AND P5, PT, R0, UR4, PT ;  /* 0x0000000400007c0c */ /* 0x000fe2000bfa6270 */
[----:B------:R-:W-:Y:S01]  /*b8a0*/  VIADD R112, R96, 0x20 ;  /* 0x0000002060707836 */ /* 0x000fe20000000000 */
[----:B------:R-:W-:Y:S01]  /*b8b0*/  ISETP.GE.AND P3, PT, R100, UR4, PT ;  /* 0x0000000464007c0c */ /* 0x000fe2000bf66270 */
[----:B------:R-:W-:Y:S01]  /*b8c0*/  VIADD R114, R96, 0x30 ;  /* 0x0000003060727836 */ /* 0x000fe20000000000 */
[----:B------:R-:W-:Y:S02]  /*b8d0*/  ISETP.GE.AND P1, PT, R102, UR4, PT ;  /* 0x0000000466007c0c */ /* 0x000fe4000bf26270 */
[----:B------:R-:W-:-:S05]  /*b8e0*/  ISETP.GE.AND P2, PT, R112, UR4, PT ;  /* 0x0000000470007c0c */ /* 0x000fca000bf46270 */
[--C-:B---34-:R-:W-:Y:S02]  /*b8f0*/  @!P4 IMAD.WIDE R108, R96, 0x4, R104.reuse ;  /* 0x00000004606cc825 */ /* 0x118fe400078e0268 */
[----:B------:R-:W-:Y:S02]  /*b900*/  @!P5 LEA.HI R0, R0, R0, RZ, 0x1 ;  /* 0x000000000000d211 */ /* 0x000fe400078f08ff */
[----:B------:R-:W-:Y:S01]  /*b910*/  @!P3 LEA.HI R100, R100, R100, RZ, 0x1 ;  /* 0x000000646464b211 */ /* 0x000fe200078f08ff */
[----:B------:R0:W-:Y:S01]  /*b920*/  @!P4 ST.E.64 desc[UR54][R108.64], R94 ;  /* 0x0000005e6c00c985 */ /* 0x0001e2000c101b36 */
[----:B------:R-:W-:Y:S01]  /*b930*/  @!P5 LOP3.LUT R111, R0, 0xfffffffe, RZ, 0xc0, !PT ;  /* 0xfffffffe006fd812 */ /* 0x000fe200078ec0ff */
[----:B------:R-:W-:Y:S01]  /*b940*/  VIADD R0, R96, 0x28 ;  /* 0x0000002860007836 */ /* 0x000fe20000000000 */
[----:B------:R-:W-:Y:S02]  /*b950*/  @!P3 LOP3.LUT R113, R100, 0xfffffffe, RZ, 0xc0, !PT ;  /* 0xfffffffe6471b812 */ /* 0x000fe400078ec0ff */
[----:B------:R-:W-:Y:S01]  /*b960*/  @!P1 LEA.HI R102, R102, R102, RZ, 0x1 ;  /* 0x0000006666669211 */ /* 0x000fe200078f08ff */
[----:B------:R-:W-:Y:S01]  /*b970*/  @!P5 IMAD.WIDE R110, R111, 0x4, R104 ;  /* 0x000000046f6ed825 */ /* 0x000fe200078e0268 */
[----:B------:R-:W-:-:S02]  /*b980*/  ISETP.GE.AND P4, PT, R0, UR4, PT ;  /* 0x0000000400007c0c */ /* 0x000fc4000bf86270 */
[----:B------:R-:W-:Y:S02]  /*b990*/  IADD3 R100, R96, 0x38, RZ ;  /* 0x0000003860647810 */ /* 0x000fe40007ffe0ff */
[----:B------:R1:W-:Y:S01]  /*b9a0*/  @!P5 ST.E.64 desc[UR54][R110.64], R98 ;  /* 0x000000626e00d985 */ /* 0x0003e2000c101b36 */
[----:B------:R-:W-:Y:S02]  /*b9b0*/  ISETP.GE.AND P5, PT, R114, UR4, PT ;  /* 0x0000000472007c0c */ /* 0x000fe4000bfa6270 */
[----:B------:R-:W-:Y:S01]  /*b9c0*/  @!P2 LEA.HI R112, R112, R112, RZ, 0x1 ;  /* 0x000000707070a211 */ /* 0x000fe200078f08ff */
[----:B0-----:R-:W-:Y:S01]  /*b9d0*/  @!P3 IMAD.WIDE R94, R113, 0x4, R104 ;  /* 0x00000004715eb825 */ /* 0x001fe200078e0268 */
[----:B------:R-:W-:Y:S02]  /*b9e0*/  @!P1 LOP3.LUT R115, R102, 0xfffffffe, RZ, 0xc0, !PT ;  /* 0xfffffffe66739812 */ /* 0x000fe400078ec0ff */
[----:B------:R-:W-:Y:S01]  /*b9f0*/  ISETP.GE.AND P6, PT, R100, UR4, PT ;  /* 0x0000000464007c0c */ /* 0x000fe2000bfc6270 */
[----:B------:R-:W-:Y:S01]  /*ba00*/  VIADD R102, R96, 0x40 ;  /* 0x0000004060667836 */ /* 0x000fe20000000000 */
[----:B------:R-:W-:Y:S01]  /*ba10*/  @!P4 LEA.HI R0, R0, R0, RZ, 0x1 ;  /* 0x000000000000c211 */ /* 0x000fe200078f08ff */
[----:B------:R0:W-:Y:S01]  /*ba20*/  @!P3 ST.E.64 desc[UR54][R94.64], R92 ;  /* 0x0000005c5e00b985 */ /* 0x0001e2000c101b36 */
[----:B------:R-:W-:-:S02]  /*ba30*/  @!P2 LOP3.LUT R109, R112, 0xfffffffe, RZ, 0xc0, !PT ;  /* 0xfffffffe706da812 */ /* 0x000fc400078ec0ff */
[----:B------:R-:W-:Y:S01]  /*ba40*/  ISETP.GE.AND P3, PT, R102, UR4, PT ;  /* 0x0000000466007c0c */ /* 0x000fe2000bf66270 */
[--C-:B-1----:R-:W-:Y:S01]  /*ba50*/  @!P1 IMAD.WIDE R98, R115, 0x4, R104.reuse ;  /* 0x0000000473629825 */ /* 0x102fe200078e0268 */
[----:B------:R-:W-:Y:S02]  /*ba60*/  @!P4 LOP3.LUT R111, R0, 0xfffffffe, RZ, 0xc0, !PT ;  /* 0xfffffffe006fc812 */ /* 0x000fe400078ec0ff */
[----:B------:R-:W-:Y:S01]  /*ba70*/  @!P5 LEA.HI R114, R114, R114, RZ, 0x1 ;  /* 0x000000727272d211 */ /* 0x000fe200078f08ff */
[----:B------:R-:W-:Y:S01]  /*ba80*/  VIADD R110, R96, 0x48 ;  /* 0x00000048606e7836 */ /* 0x000fe20000000000 */
[----:B------:R1:W-:Y:S01]  /*ba90*/  @!P1 ST.E.64 desc[UR54][R98.64], R86 ;  /* 0x0000005662009985 */ /* 0x0003e2000c101b36 */
[----:B------:R-:W-:Y:S01]  /*baa0*/  @!P2 IMAD.WIDE R108, R109, 0x4, R104 ;  /* 0x000000046d6ca825 */ /* 0x000fe200078e0268 */
[----:B------:R-:W-:Y:S02]  /*bab0*/  @!P6 LEA.HI R100, R100, R100, RZ, 0x1 ;  /* 0x000000646464e211 */ /* 0x000fe400078f08ff */
[----:B------:R-:W-:Y:S01]  /*bac0*/  ISETP.GE.AND P1, PT, R110, UR4, PT ;  /* 0x000000046e007c0c */ /* 0x000fe2000bf26270 */
[----:B------:R-:W-:Y:S01]  /*bad0*/  VIADD R0, R96, 0x50 ;  /* 0x0000005060007836 */ /* 0x000fe20000000000 */
[----:B------:R2:W-:Y:S01]  /*bae0*/  @!P2 ST.E.64 desc[UR54][R108.64], R88 ;  /* 0x000000586c00a985 */ /* 0x0005e2000c101b36 */
[----:B0-----:R-:W-:-:S02]  /*baf0*/  @!P5 LOP3.LUT R93, R114, 0xfffffffe, RZ, 0xc0, !PT ;  /* 0xfffffffe725dd812 */ /* 0x001fc400078ec0ff */
[----:B------:R-:W-:Y:S02]  /*bb00*/  @!P6 LOP3.LUT R95, R100, 0xfffffffe, RZ, 0xc0, !PT ;  /* 0xfffffffe645fe812 */ /* 0x000fe400078ec0ff */
[----:B------:R-:W-:Y:S02]  /*bb10*/  ISETP.GE.AND P2, PT, R0, UR4, PT ;  /* 0x0000000400007c0c */ /* 0x000fe4000bf46270 */
[----:B------:R-:W-:Y:S01]  /*bb20*/  @!P3 LEA.HI R102, R102, R102, RZ, 0x1 ;  /* 0x000000666666b211 */ /* 0x000fe200078f08ff */
[----:B-1----:R-:W-:-:S03]  /*bb30*/  @!P4 IMAD.WIDE R86, R111, 0x4, R104 ;  /* 0x000000046f56c825 */ /* 0x002fc600078e0268 */
[----:B------:R-:W-:Y:S01]  /*bb40*/  @!P1 LEA.HI R110, R110, R110, RZ, 0x1 ;  /* 0x0000006e6e6e9211 */ /* 0x000fe200078f08ff */
[----:B------:R-:W-:Y:S01]  /*bb50*/  VIADD R98, R96, 0x58 ;  /* 0x0000005860627836 */ /* 0x000fe20000000000 */
[----:B------:R0:W-:Y:S01]  /*bb60*/  @!P4 ST.E.64 desc[UR54][R86.64], R76 ;  /* 0x0000004c5600c985 */ /* 0x0001e2000c101b36 */
[----:B--2---:R-:W-:-:S03]  /*bb70*/  @!P5 IMAD.WIDE R88, R93, 0x4, R104 ;  /* 0x000000045d58d825 */ /* 0x004fc600078e0268 */
[----:B------:R-:W-:Y:S01]  /*bb80*/  ISETP.GE.AND P4, PT, R98, UR4, PT ;  /* 0x0000000462007c0c */ /* 0x000fe2000bf86270 */
[--C-:B------:R-:W-:Y:S01]  /*bb90*/  @!P6 IMAD.WIDE R92, R95, 0x4, R104.reuse ;  /* 0x000000045f5ce825 */ /* 0x100fe200078e0268 */
[----:B------:R-:W-:Y:S01]  /*bba0*/  @!P3 LOP3.LUT R95, R102, 0xfffffffe, RZ, 0xc0, !PT ;  /* 0xfffffffe665fb812 */ /* 0x000fe200078ec0ff */
[----:B------:R1:W-:Y:S01]  /*bbb0*/  @!P5 ST.E.64 desc[UR54][R88.64], R72 ;  /* 0x000000485800d985 */ /* 0x0003e2000c101b36 */
[----:B------:R-:W-:Y:S01]  /*bbc0*/  @!P2 LEA.HI R0, R0, R0, RZ, 0x1 ;  /* 0x000000000000a211 */ /* 0x000fe200078f08ff */
[----:B------:R-:W-:Y:S02]  /*bbd0*/  VIADD R99, R96, 0x60 ;  /* 0x0000006060637836 */ /* 0x000fe40000000000 */
[--C-:B------:R-:W-:Y:S01]  /*bbe0*/  @!P3 IMAD.WIDE R94, R95, 0x4, R104.reuse ;  /* 0x000000045f5eb825 */ /* 0x100fe200078e0268 */
[----:B------:R2:W-:Y:S01]  /*bbf0*/  @!P6 ST.E.64 desc[UR54][R92.64], R74 ;  /* 0x0000004a5c00e985 */ /* 0x0005e2000c101b36 */
[----:B0-----:R-:W-:Y:S02]  /*bc00*/  @!P1 LOP3.LUT R77, R110, 0xfffffffe, RZ, 0xc0, !PT ;  /* 0xfffffffe6e4d9812 */ /* 0x001fe400078ec0ff */
[----:B------:R-:W-:Y:S01]  /*bc10*/  VIADD R76, R96, 0x70 ;  /* 0x00000070604c7836 */ /* 0x000fe20000000000 */
[----:B------:R-:W-:Y:S01]  /*bc20*/  @!P2 LOP3.LUT R87, R0, 0xfffffffe, RZ, 0xc0, !PT ;  /* 0xfffffffe0057a812 */ /* 0x000fe200078ec0ff */
[----:B------:R0:W-:Y:S01]  /*bc30*/  @!P3 ST.E.64 desc[UR54][R94.64], R70 ;  /* 0x000000465e00b985 */ /* 0x0001e2000c101b36 */
[----:B------:R-:W-:Y:S01]  /*bc40*/  @!P4 LEA.HI R98, R98, R98, RZ, 0x1 ;  /* 0x000000626262c211 */ /* 0x000fe200078f08ff */
[----:B------:R-:W-:Y:S01]  /*bc50*/  VIADD R0, R96, 0x68 ;  /* 0x0000006860007836 */ /* 0x000fe20000000000 */
[----:B------:R-:W-:Y:S01]  /*bc60*/  ISETP.GE.AND P3, PT, R99, UR4, PT ;  /* 0x0000000463007c0c */ /* 0x000fe2000bf66270 */
[----:B-1----:R-:W-:Y:S01]  /*bc70*/  @!P1 IMAD.WIDE R72, R77, 0x4, R104 ;  /* 0x000000044d489825 */ /* 0x002fe200078e0268 */
[----:B------:R-:W-:-:S03]  /*bc80*/  ISETP.GE.AND P6, PT, R76, UR4, PT ;  /* 0x000000044c007c0c */ /* 0x000fc6000bfc6270 */
[----:B------:R-:W-:Y:S01]  /*bc90*/  VIADD R77, R96, 0x78 ;  /* 0x00000078604d7836 */ /* 0x000fe20000000000 */
[----:B------:R1:W-:Y:S01]  /*bca0*/  @!P1 ST.E.64 desc[UR54][R72.64], R66 ;  /* 0x0000004248009985 */ /* 0x0003e2000c101b36 */
[----:B--2---:R-:W-:Y:S01]  /*bcb0*/  @!P2 IMAD.WIDE R74, R87, 0x4, R104 ;  /* 0x00000004574aa825 */ /* 0x004fe200078e0268 */
[----:B------:R-:W-:Y:S02]  /*bcc0*/  ISETP.GE.AND P1, PT, R0, UR4, PT ;  /* 0x0000000400007c0c */ /* 0x000fe4000bf26270 */
[C---:B------:R-:W-:Y:S01]  /*bcd0*/  IADD3 R87, R96.reuse, 0x88, RZ ;  /* 0x0000008860577810 */ /* 0x040fe20007ffe0ff */
[----:B------:R-:W-:Y:S01]  /*bce0*/  VIADD R86, R96, 0x80 ;  /* 0x0000008060567836 */ /* 0x000fe20000000000 */
[----:B0-----:R-:W-:Y:S01]  /*bcf0*/  @!P4 LOP3.LUT R71, R98, 0xfffffffe, RZ, 0xc0, !PT ;  /* 0xfffffffe6247c812 */ /* 0x001fe200078ec0ff */
[----:B------:R0:W-:Y:S01]  /*bd00*/  @!P2 ST.E.64 desc[UR54][R74.64], R68 ;  /* 0x000000444a00a985 */ /* 0x0001e2000c101b36 */
[----:B------:R-:W-:Y:S02]  /*bd10*/  ISETP.GE.AND P5, PT, R77, UR4, PT ;  /* 0x000000044d007c0c */ /* 0x000fe4000bfa6270 */
[----:B------:R-:W-:-:S02]  /*bd20*/  ISETP.GE.AND P2, PT, R86, UR4, PT ;  /* 0x0000000456007c0c */ /* 0x000fc4000bf46270 */
[----:B------:R-:W-:Y:S01]  /*bd30*/  @!P3 LEA.HI R99, R99, R99, RZ, 0x1 ;  /* 0x000000636363b211 */ /* 0x000fe200078f08ff */
[----:B-1----:R-:W-:Y:S01]  /*bd40*/  @!P4 IMAD.WIDE R66, R71, 0x4, R104 ;  /* 0x000000044742c825 */ /* 0x002fe200078e0268 */
[----:B------:R-:W-:Y:S02]  /*bd50*/  @!P6 LEA.HI R76, R76, R76, RZ, 0x1 ;  /* 0x0000004c4c4ce211 */ /* 0x000fe400078f08ff */
[----:B------:R-:W-:Y:S02]  /*bd60*/  @!P1 LEA.HI R0, R0, R0, RZ, 0x1 ;  /* 0x0000000000009211 */ /* 0x000fe400078f08ff */
[----:B------:R1:W-:Y:S01]  /*bd70*/  @!P4 ST.E.64 desc[UR54][R66.64], R64 ;  /* 0x000000404200c985 */ /* 0x0003e2000c101b36 */
[----:B------:R-:W-:Y:S02]  /*bd80*/  ISETP.GE.AND P4, PT, R87, UR4, PT ;  /* 0x0000000457007c0c */ /* 0x000fe4000bf86270 */
[----:B0-----:R-:W-:Y:S02]  /*bd90*/  @!P3 LOP3.LUT R69, R99, 0xfffffffe, RZ, 0xc0, !PT ;  /* 0xfffffffe6345b812 */ /* 0x001fe400078ec0ff */
[----:B------:R-:W-:-:S02]  /*bda0*/  @!P6 LOP3.LUT R73, R76, 0xfffffffe, RZ, 0xc0, !PT ;  /* 0xfffffffe4c49e812 */ /* 0x000fc400078ec0ff */
[----:B------:R-:W-:Y:S01]  /*bdb0*/  @!P5 LEA.HI R77, R77, R77, RZ, 0x1 ;  /* 0x0000004d4d4dd211 */ /* 0x000fe200078f08ff */
[--C-:B------:R-:W-:Y:S01]  /*bdc0*/  @!P3 IMAD.WIDE R68, R69, 0x4, R104.reuse ;  /* 0x000000044544b825 */ /* 0x100fe200078e0268 */
[----:B------:R-:W-:Y:S02]  /*bdd0*/  @!P1 LOP3.LUT R71, R0, 0xfffffffe, RZ, 0xc0, !PT ;  /* 0xfffffffe00479812 */ /* 0x000fe400078ec0ff */
[----:B------:R-:W-:Y:S01]  /*bde0*/  @!P2 LEA.HI R86, R86, R86, RZ, 0x1 ;  /* 0x000000565656a211 */ /* 0x000fe200078f08ff */
[----:B------:R-:W-:Y:S01]  /*bdf0*/  VIADD R0, R96, 0x90 ;  /* 0x0000009060007836 */ /* 0x000fe20000000000 */
[----:B------:R0:W-:Y:S01]  /*be00*/  @!P3 ST.E.64 desc[UR54][R68.64], R60 ;  /* 0x0000003c4400b985 */ /* 0x0001e2000c101b36 */
[----:B------:R-:W-:Y:S01]  /*be10*/  @!P4 LEA.HI R87, R87, R87, RZ, 0x1 ;  /* 0x000000575757c211 */ /* 0x000fe200078f08ff */
[--C-:B-1----:R-:W-:Y:S01]  /*be20*/  @!P6 IMAD.WIDE R64, R73, 0x4, R104.reuse ;  /* 0x000000044940e825 */ /* 0x102fe200078e0268 */
[----:B------:R-:W-:Y:S02]  /*be30*/  @!P5 LOP3.LUT R67, R77, 0xfffffffe, RZ, 0xc0, !PT ;  /* 0xfffffffe4d43d812 */ /* 0x000fe400078ec0ff */
[----:B------:R-:W-:Y:S01]  /*be40*/  @!P2 LOP3.LUT R73, R86, 0xfffffffe, RZ, 0xc0, !PT ;  /* 0xfffffffe5649a812 */ /* 0x000fe200078ec0ff */
[----:B------:R-:W-:Y:S01]  /*be50*/  @!P1 IMAD.WIDE R70, R71, 0x4, R104 ;  /* 0x0000000447469825 */ /* 0x000fe200078e0268 */
[----:B------:R-:W-:-:S03]  /*be60*/  @!P4 LOP3.LUT R87, R87, 0xfffffffe, RZ, 0xc0, !PT ;  /* 0xfffffffe5757c812 */ /* 0x000fc600078ec0ff */
[--C-:B------:R-:W-:Y:S01]  /*be70*/  @!P5 IMAD.WIDE R66, R67, 0x4, R104.reuse ;  /* 0x000000044342d825 */ /* 0x100fe200078e0268 */
[----:B------:R1:W-:Y:S01]  /*be80*/  @!P1 ST.E.64 desc[UR54][R70.64], R62 ;  /* 0x0000003e46009985 */ /* 0x0003e2000c101b36 */
[----:B------:R-:W-:Y:S02]  /*be90*/  ISETP.GE.AND P1, PT, R0, UR4, PT ;  /* 0x0000000400007c0c */ /* 0x000fe4000bf26270 */
[----:B0-----:R-:W-:Y:S01]  /*bea0*/  @!P2 IMAD.WIDE R60, R73, 0x4, R104 ;  /* 0x00000004493ca825 */ /* 0x001fe200078e0268 */
[----:B------:R0:W-:Y:S03]  /*beb0*/  @!P6 ST.E.64 desc[UR54][R64.64], R58 ;  /* 0x0000003a4000e985 */ /* 0x0001e6000c101b36 */
[C---:B------:R-:W-:Y:S01]  /*bec0*/  VIADD R68, R96.reuse, 0x98 ;  /* 0x0000009860447836 */ /* 0x040fe20000000000 */
[----:B------:R-:W-:Y:S01]  /*bed0*/  @!P5 ST.E.64 desc[UR54][R66.64], R56 ;  /* 0x000000384200d985 */ /* 0x000fe2000c101b36 */
[----:B------:R-:W-:-:S03]  /*bee0*/  VIADD R69, R96, 0xa0 ;  /* 0x000000a060457836 */ /* 0x000fc60000000000 */
[----:B------:R-:W-:Y:S01]  /*bef0*/  @!P2 ST.E.64 desc[UR54][R60.64], R26 ;  /* 0x0000001a3c00a985 */ /* 0x000fe2000c101b36 */
[----:B------:R-:W-:Y:S01]  /*bf00*/  ISETP.GE.AND P2, PT, R68, UR4, PT ;  /* 0x0000000444007c0c */ /* 0x000fe2000bf46270 */
[----:B-1----:R-:W-:Y:S01]  /*bf10*/  @!P4 IMAD.WIDE R62, R87, 0x4, R104 ;  /* 0x00000004573ec825 */ /* 0x002fe200078e0268 */
[----:B------:R-:W-:Y:S02]  /*bf20*/  ISETP.GE.AND P3, PT, R69, UR4, PT ;  /* 0x0000000445007c0c */ /* 0x000fe4000bf66270 */
[----:B------:R-:W-:Y:S01]  /*bf30*/  @!P1 LEA.HI R0, R0, R0, RZ, 0x1 ;  /* 0x0000000000009211 */ /* 0x000fe200078f08ff */
[C---:B------:R-:W-:Y:S01]  /*bf40*/  VIADD R70, R96.reuse, 0xa8 ;  /* 0x000000a860467836 */ /* 0x040fe20000000000 */
[----:B------:R1:W-:Y:S01]  /*bf50*/  @!P4 ST.E.64 desc[UR54][R62.64], R24 ;  /* 0x000000183e00c985 */ /* 0x0003e2000c101b36 */
[C---:B0-----:R-:W-:Y:S02]  /*bf60*/  VIADD R58, R96.reuse, 0xb0 ;  /* 0x000000b0603a7836 */ /* 0x041fe40000000000 */
[----:B------:R-:W-:Y:S01]  /*bf70*/  VIADD R59, R96, 0xb8 ;  /* 0x000000b8603b7836 */ /* 0x000fe20000000000 */
[----:B------:R-:W-:-:S02]  /*bf80*/  ISETP.GE.AND P4, PT, R70, UR4, PT ;  /* 0x0000000446007c0c */ /* 0x000fc4000bf86270 */
[----:B------:R-:W-:Y:S02]  /*bf90*/  ISETP.GE.AND P5, PT, R58, UR4, PT ;  /* 0x000000043a007c0c */ /* 0x000fe4000bfa6270 */
[----:B------:R-:W-:Y:S02]  /*bfa0*/  ISETP.GE.AND P6, PT, R59, UR4, PT ;  /* 0x000000043b007c0c */ /* 0x000fe4000bfc6270 */
[----:B------:R-:W-:Y:S02]  /*bfb0*/  @!P2 LEA.HI R68, R68, R68, RZ, 0x1 ;  /* 0x000000444444a211 */ /* 0x000fe400078f08ff */
[----:B------:R-:W-:Y:S02]  /*bfc0*/  @!P3 LEA.HI R69, R69, R69, RZ, 0x1 ;  /* 0x000000454545b211 */ /* 0x000fe400078f08ff */
[----:B-1----:R-:W-:Y:S02]  /*bfd0*/  @!P1 LOP3.LUT R25, R0, 0xfffffffe, RZ, 0xc0, !PT ;  /* 0xfffffffe00199812 */ /* 0x002fe400078ec0ff */
[----:B------:R-:W-:-:S02]  /*bfe0*/  @!P2 LOP3.LUT R27, R68, 0xfffffffe, RZ, 0xc0, !PT ;  /* 0xfffffffe441ba812 */ /* 0x000fc400078ec0ff */
[----:B------:R-:W-:Y:S02]  /*bff0*/  @!P4 LEA.HI R70, R70, R70, RZ, 0x1 ;  /* 0x000000464646c211 */ /* 0x000fe400078f08ff */
[----:B------:R-:W-:Y:S01]  /*c000*/  @!P5 LEA.HI R58, R58, R58, RZ, 0x1 ;  /* 0x0000003a3a3ad211 */ /* 0x000fe200078f08ff */
[--C-:B------:R-:W-:Y:S01]  /*c010*/  @!P2 IMAD.WIDE R26, R27, 0x4, R104.reuse ;  /* 0x000000041b1aa825 */ /* 0x100fe200078e0268 */
[----:B------:R-:W-:Y:S02]  /*c020*/  @!P6 LEA.HI R24, R59, R59, RZ, 0x1 ;  /* 0x0000003b3b18e211 */ /* 0x000fe400078f08ff */
[----:B------:R-:W-:Y:S02]  /*c030*/  @!P3 LOP3.LUT R57, R69, 0xfffffffe, RZ, 0xc0, !PT ;  /* 0xfffffffe4539b812 */ /* 0x000fe400078ec0ff */
[----:B------:R-:W-:Y:S02]  /*c040*/  @!P4 LOP3.LUT R59, R70, 0xfffffffe, RZ, 0xc0, !PT ;  /* 0xfffffffe463bc812 */ /* 0x000fe400078ec0ff */
[----:B------:R-:W-:Y:S01]  /*c050*/  @!P5 LOP3.LUT R61, R58, 0xfffffffe, RZ, 0xc0, !PT ;  /* 0xfffffffe3a3dd812 */ /* 0x000fe200078ec0ff */
[----:B------:R-:W-:Y:S01]  /*c060*/  @!P3 IMAD.WIDE R56, R57, 0x4, R104 ;  /* 0x000000043938b825 */ /* 0x000fe200078e0268 */
[----:B------:R-:W-:-:S03]  /*c070*/  @!P6 LOP3.LUT R63, R24, 0xfffffffe, RZ, 0xc0, !PT ;  /* 0xfffffffe183fe812 */ /* 0x000fc600078ec0ff */
[----:B------:R-:W-:-:S04]  /*c080*/  @!P1 IMAD.WIDE R24, R25, 0x4, R104 ;  /* 0x0000000419189825 */ /* 0x000fc800078e0268 */
[--C-:B------:R-:W-:Y:S01]  /*c090*/  @!P4 IMAD.WIDE R58, R59, 0x4, R104.reuse ;  /* 0x000000043b3ac825 */ /* 0x100fe200078e0268 */
[----:B------:R0:W-:Y:S03]  /*c0a0*/  @!P1 ST.E.64 desc[UR54][R24.64], R20 ;  /* 0x0000001418009985 */ /* 0x0001e6000c101b36 */
[--C-:B------:R-:W-:Y:S01]  /*c0b0*/  @!P5 IMAD.WIDE R60, R61, 0x4, R104.reuse ;  /* 0x000000043d3cd825 */ /* 0x100fe200078e0268 */
[----:B------:R0:W-:Y:S03]  /*c0c0*/  @!P2 ST.E.64 desc[UR54][R26.64], R22 ;  /* 0x000000161a00a985 */ /* 0x0001e6000c101b36 */
[----:B------:R-:W-:Y:S01]  /*c0d0*/  @!P6 IMAD.WIDE R104, R63, 0x4, R104 ;  /* 0x000000043f68e825 */ /* 0x000fe200078e0268 */
[----:B------:R0:W-:Y:S04]  /*c0e0*/  @!P3 ST.E.64 desc[UR54][R56.64], R32 ;  /* 0x000000203800b985 */ /* 0x0001e8000c101b36 */
[----:B------:R0:W-:Y:S04]  /*c0f0*/  @!P4 ST.E.64 desc[UR54][R58.64], R34 ;  /* 0x000000223a00c985 */ /* 0x0001e8000c101b36 */
[----:B------:R0:W-:Y:S04]  /*c100*/  @!P5 ST.E.64 desc[UR54][R60.64], R40 ;  /* 0x000000283c00d985 */ /* 0x0001e8000c101b36 */
[----:B------:R0:W-:Y:S02]  /*c110*/  @!P6 ST.E.64 desc[UR54][R104.64], R44 ;  /* 0x0000002c6800e985 */ /* 0x0001e4000c101b36 */
.L_x_3889:
[----:B------:R-:W-:Y:S05]  /*c120*/  BSYNC B0 ;  /* 0x0000000000007941 */ /* 0x000fea0003800000 */
.L_x_3888:
[----:B------:R-:W-:Y:S01]  /*c130*/  ISETP.GE.AND P1, PT, R106, R101, PT ;  /* 0x000000656a00720c */ /* 0x000fe20003f26270 */
[----:B0-----:R1:W0:Y:S01]  /*c140*/  SHFL.IDX PT, R21, R107, 0x1, 0x1c1f ;  /* 0x003c1f006b157f89 */ /* 0x00122200000e0000 */
[----:B------:R-:W-:Y:S02]  /*c150*/  SEL R40, R38, R91, P0 ;  /* 0x0000005b26287207 */ /* 0x000fe40000000000 */
[----:B------:R-:W-:Y:S01]  /*c160*/  SEL R22, R29, R90, P0 ;  /* 0x0000005a1d167207 */ /* 0x000fe20000000000 */
[----:B------:R1:W0:Y:S01]  /*c170*/  SHFL.IDX PT, R20, R103, 0x1, 0x1c1f ;  /* 0x003c1f0067147f89 */ /* 0x00022200000e0000 */
        /* <DEDUP_REMOVED lines=18> */
[----:B--2---:R-:W-:Y:S02]  /*c2a0*/  SEL R2, R11, R78, P0 ;  /* 0x0000004e0b027207 */ /* 0x004fe40000000000 */
[----:B------:R-:W-:Y:S01]  /*c2b0*/  SEL R8, R78, R11, P0 ;  /* 0x0000000b4e087207 */ /* 0x000fe20000000000 */
[----:B01----:R-:W-:Y:S06]  /*c2c0*/  @P1 BRA `(.L_x_3860) ;  /* 0x0000006000601947 */ /* 0x003fec0003800000 */
[C---:B------:R-:W-:Y:S01]  /*c2d0*/  VIADD R0, R96.reuse, 0x8 ;  /* 0x0000000860007836 */ /* 0x040fe20000000000 */
[----:B------:R-:W-:Y:S01]  /*c2e0*/  ULDC UR4, c[0x0][0xac8] ;  /* 0x0002b20000047ab9 */ /* 0x000fe20000000800 */
[C---:B------:R-:W-:Y:S01]  /*c2f0*/  VIADD R32, R96.reuse, 0x10 ;  /* 0x0000001060207836 */ /* 0x040fe20000000000 */
[C---:B------:R-:W-:Y:S01]  /*c300*/  ISETP.GE.AND P0, PT, R96.reuse, UR4, PT ;  /* 0x0000000460007c0c */ /* 0x040fe2000bf06270 */
[----:B------:R-:W-:Y:S01]  /*c310*/  VIADD R33, R96, 0x18 ;  /* 0x0000001860217836 */ /* 0x000fe20000000000 */
[----:B------:R-:W-:Y:S01]  /*c320*/  ISETP.GE.AND P1, PT, R0, UR4, PT ;  /* 0x0000000400007c0c */ /* 0x000fe2000bf26270 */
[----:B------:R-:W-:Y:S01]  /*c330*/  VIADD R58, R96, 0x28 ;  /* 0x00000028603a7836 */ /* 0x000fe20000000000 */
[----:B------:R-:W-:Y:S01]  /*c340*/  ISETP.GE.AND P5, PT, R32, UR4, PT ;  /* 0x0000000420007c0c */ /* 0x000fe2000bfa6270 */
[C---:B------:R-:W-:Y:S01]  /*c350*/  VIADD R59, R96.reuse, 0x30 ;  /* 0x00000030603b7836 */ /* 0x040fe20000000000 */
[----:B------:R-:W-:Y:S02]  /*c360*/  ISETP.GE.AND P6, PT, R33, UR4, PT ;  /* 0x0000000421007c0c */ /* 0x000fe4000bfc6270 */
[----:B------:R-:W-:-:S02]  /*c370*/  IADD3 R56, R96, 0x20, RZ ;  /* 0x0000002060387810 */ /* 0x000fc40007ffe0ff */
[----:B------:R-:W-:Y:S02]  /*c380*/  ISETP.GE.AND P3, PT, R58, UR4, PT ;  /* 0x000000043a007c0c */ /* 0x000fe4000bf66270 */
[----:B------:R-:W-:Y:S01]  /*c390*/  ISETP.GE.AND P2, PT, R56, UR4, PT ;  /* 0x0000000438007c0c */ /* 0x000fe2000bf46270 */
[----:B------:R-:W-:Y:S01]  /*c3a0*/  @!P0 IMAD.WIDE R10, R96, 0x4, R20 ;  /* 0x00000004600a8825 */ /* 0x000fe200078e0214 */
[----:B------:R-:W-:Y:S02]  /*c3b0*/  ISETP.GE.AND P4, PT, R59, UR4, PT ;  /* 0x000000043b007c0c */ /* 0x000fe4000bf86270 */
[----:B------:R-:W-:Y:S02]  /*c3c0*/  @!P1 LEA.HI R0, R0, R0, RZ, 0x1 ;  /* 0x0000000000009211 */ /* 0x000fe400078f08ff */
[----:B------:R-:W-:Y:S01]  /*c3d0*/  @!P5 LEA.HI R32, R32, R32, RZ, 0x1 ;  /* 0x000000202020d211 */ /* 0x000fe200078f08ff */
[----:B------:R0:W-:Y:S01]  /*c3e0*/  @!P0 ST.E.64 desc[UR54][R10.64], R12 ;  /* 0x0000000c0a008985 */ /* 0x0001e2000c101b36 */
[----:B------:R-:W-:-:S02]  /*c3f0*/  @!P6 LEA.HI R44, R33, R33, RZ, 0x1 ;  /* 0x00000021212ce211 */ /* 0x000fc400078f08ff */
[----:B------:R-:W-:Y:S01]  /*c400*/  @!P1 LOP3.LUT R33, R0, 0xfffffffe, RZ, 0xc0, !PT ;  /* 0xfffffffe00219812 */ /* 0x000fe200078ec0ff */
[----:B------:R-:W-:Y:S01]  /*c410*/  VIADD R0, R96, 0x38 ;  /* 0x0000003860007836 */ /* 0x000fe20000000000 */
[----:B------:R-:W-:Y:S02]  /*c420*/  @!P5 LOP3.LUT R45, R32, 0xfffffffe, RZ, 0xc0, !PT ;  /* 0xfffffffe202dd812 */ /* 0x000fe400078ec0ff */
[----:B------:R-:W-:Y:S01]  /*c430*/  @!P6 LOP3.LUT R57, R44, 0xfffffffe, RZ, 0xc0, !PT ;  /* 0xfffffffe2c39e812 */ /* 0x000fe200078ec0ff */
[----:B------:R-:W-:Y:S01]  /*c440*/  VIADD R44, R96, 0x40 ;  /* 0x00000040602c7836 */ /* 0x000fe20000000000 */
[----:B------:R-:W-:Y:S02]  /*c450*/  @!P2 LEA.HI R56, R56, R56, RZ, 0x1 ;  /* 0x000000383838a211 */ /* 0x000fe400078f08ff */
[----:B------:R-:W-:Y:S02]  /*c460*/  @!P3 LEA.HI R58, R58, R58, RZ, 0x1 ;  /* 0x0000003a3a3ab211 */ /* 0x000fe400078f08ff */
[----:B------:R-:W-:Y:S01]  /*c470*/  @!P4 LEA.HI R59, R59, R59, RZ, 0x1 ;  /* 0x0000003b3b3bc211 */ /* 0x000fe200078f08ff */
[----:B0-----:R-:W-:-:S03]  /*c480*/  @!P1 IMAD.WIDE R10, R33, 0x4, R20 ;  /* 0x00000004210a9825 */ /* 0x001fc600078e0214 */
[----:B------:R-:W-:Y:S01]  /*c490*/  @!P4 LOP3.LUT R59, R59, 0xfffffffe, RZ, 0xc0, !PT ;  /* 0xfffffffe3b3bc812 */ /* 0x000fe200078ec0ff */
[--C-:B------:R-:W-:Y:S01]  /*c4a0*/  @!P5 IMAD.WIDE R12, R45, 0x4, R20.reuse ;  /* 0x000000042d0cd825 */ /* 0x100fe200078e0214 */
[----:B------:R0:W-:Y:S01]  /*c4b0*/  @!P1 ST.E.64 desc[UR54][R10.64], R16 ;  /* 0x000000100a009985 */ /* 0x0001e2000c101b36 */
[----:B------:R-:W-:Y:S02]  /*c4c0*/  ISETP.GE.AND P1, PT, R44, UR4, PT ;  /* 0x000000042c007c0c */ /* 0x000fe4000bf26270 */
[----:B------:R-:W-:Y:S01]  /*c4d0*/  @!P6 IMAD.WIDE R32, R57, 0x4, R20 ;  /* 0x000000043920e825 */ /* 0x000fe200078e0214 */
[----:B------:R1:W-:Y:S01]  /*c4e0*/  @!P5 ST.E.64 desc[UR54][R12.64], R18 ;  /* 0x000000120c00d985 */ /* 0x0003e2000c101b36 */
[----:B------:R-:W-:Y:S02]  /*c4f0*/  ISETP.GE.AND P5, PT, R0, UR4, PT ;  /* 0x0000000400007c0c */ /* 0x000fe4000bfa6270 */
[----:B------:R-:W-:Y:S01]  /*c500*/  VIADD R57, R96, 0x48 ;  /* 0x0000004860397836 */ /* 0x000fe20000000000 */
[----:B------:R-:W-:Y:S01]  /*c510*/  @!P2 LOP3.LUT R45, R56, 0xfffffffe, RZ, 0xc0, !PT ;  /* 0xfffffffe382da812 */ /* 0x000fe200078ec0ff */
[----:B------:R2:W-:Y:S03]  /*c520*/  @!P6 ST.E.64 desc[UR54][R32.64], R30 ;  /* 0x0000001e2000e985 */ /* 0x0005e6000c101b36 */
[----:B------:R-:W-:-:S02]  /*c530*/  ISETP.GE.AND P0, PT, R57, UR4, PT ;  /* 0x0000000439007c0c */ /* 0x000fc4000bf06270 */
[----:B0-----:R-:W-:Y:S01]  /*c540*/  @!P3 LOP3.LUT R17, R58, 0xfffffffe, RZ, 0xc0, !PT ;  /* 0xfffffffe3a11b812 */ /* 0x001fe200078ec0ff */
[--C-:B------:R-:W-:Y:S01]  /*c550*/  @!P2 IMAD.WIDE R10, R45, 0x4, R20.reuse ;  /* 0x000000042d0aa825 */ /* 0x100fe200078e0214 */
[----:B------:R-:W-:Y:S02]  /*c560*/  @!P1 LEA.HI R44, R44, R44, RZ, 0x1 ;  /* 0x0000002c2c2c9211 */ /* 0x000fe400078f08ff */
[----:B------:R-:W-:Y:S01]  /*c570*/  @!P5 LEA.HI R0, R0, R0, RZ, 0x1 ;  /* 0x000000000000d211 */ /* 0x000fe200078f08ff */
[--C-:B-1----:R-:W-:Y:S01]  /*c580*/  @!P3 IMAD.WIDE R12, R17, 0x4, R20.reuse ;  /* 0x00000004110cb825 */ /* 0x102fe200078e0214 */
[----:B------:R0:W-:Y:S02]  /*c590*/  @!P2 ST.E.64 desc[UR54][R10.64], R6 ;  /* 0x000000060a00a985 */ /* 0x0001e4000c101b36 */
[----:B------:R-:W-:Y:S01]  /*c5a0*/  @!P5 LOP3.LUT R19, R0, 0xfffffffe, RZ, 0xc0, !PT ;  /* 0xfffffffe0013d812 */ /* 0x000fe200078ec0ff */
[----:B------:R-:W-:Y:S01]  /*c5b0*/  VIADD R18, R96, 0x50 ;  /* 0x0000005060127836 */ /* 0x000fe20000000000 */
[----:B------:R1:W-:Y:S01]  /*c5c0*/  @!P3 ST.E.64 desc[UR54][R12.64], R42 ;  /* 0x0000002a0c00b985 */ /* 0x0003e2000c101b36 */
[----:B------:R-:W-:Y:S01]  /*c5d0*/  @!P4 IMAD.WIDE R16, R59, 0x4, R20 ;  /* 0x000000043b10c825 */ /* 0x000fe200078e0214 */
[----:B------:R-:W-:-:S02]  /*c5e0*/  @!P0 LEA.HI R57, R57, R57, RZ, 0x1 ;  /* 0x0000003939398211 */ /* 0x000fc400078f08ff */
[----:B------:R-:W-:Y:S01]  /*c5f0*/  ISETP.GE.AND P2, PT, R18, UR4, PT ;  /* 0x0000000412007c0c */ /* 0x000fe2000bf46270 */
[C---:B------:R-:W-:Y:S01]  /*c600*/  VIADD R0, R96.reuse, 0x58 ;  /* 0x0000005860007836 */ /* 0x040fe20000000000 */
[----:B------:R-:W-:Y:S01]  /*c610*/  @!P0 LOP3.LUT R57, R57, 0xfffffffe, RZ, 0xc0, !PT ;  /* 0xfffffffe39398812 */ /* 0x000fe200078ec0ff */
[----:B------:R5:W-:Y:S01]  /*c620*/  @!P4 ST.E.64 desc[UR54][R16.64], R4 ;  /* 0x000000041000c985 */ /* 0x000be2000c101b36 */
[----:B--2---:R-:W-:Y:S01]  /*c630*/  VIADD R30, R96, 0x60 ;  /* 0x00000060601e7836 */ /* 0x004fe20000000000 */
[----:B0-----:R-:W-:Y:S01]  /*c640*/  @!P1 LOP3.LUT R11, R44, 0xfffffffe, RZ, 0xc0, !PT ;  /* 0xfffffffe2c0b9812 */ /* 0x001fe200078ec0ff */
[----:B------:R-:W-:Y:S01]  /*c650*/  @!P5 IMAD.WIDE R6, R19, 0x4, R20 ;  /* 0x000000041306d825 */ /* 0x000fe200078e0214 */
[----:B------:R-:W-:Y:S02]  /*c660*/  ISETP.GE.AND P3, PT, R0, UR4, PT ;  /* 0x0000000400007c0c */ /* 0x000fe4000bf66270 */
[----:B------:R-:W-:Y:S01]  /*c670*/  ISETP.GE.AND P4, PT, R30, UR4, PT ;  /* 0x000000041e007c0c */ /* 0x000fe2000bf86270 */
[----:B-1----:R-:W-:Y:S01]  /*c680*/  VIADD R12, R96, 0x68 ;  /* 0x00000068600c7836 */ /* 0x002fe20000000000 */
[----:B------:R0:W-:Y:S02]  /*c690*/  @!P5 ST.E.64 desc[UR54][R6.64], R46 ;  /* 0x0000002e0600d985 */ /* 0x0001e4000c101b36 */
[----:B------:R-:W-:-:S02]  /*c6a0*/  @!P2 LEA.HI R18, R18, R18, RZ, 0x1 ;  /* 0x000000121212a211 */ /* 0x000fc400078f08ff */
[----:B------:R-:W-:Y:S01]  /*c6b0*/  ISETP.GE.AND P5, PT, R12, UR4, PT ;  /* 0x000000040c007c0c */ /* 0x000fe2000bfa6270 */
[----:B-----5:R-:W-:Y:S01]  /*c6c0*/  @!P1 IMAD.WIDE R4, R11, 0x4, R20 ;  /* 0x000000040b049825 */ /* 0x020fe200078e0214 */
[----:B------:R-:W-:-:S03]  /*c6d0*/  IADD3 R16, R96, 0x70, RZ ;  /* 0x0000007060107810 */ /* 0x000fc60007ffe0ff */
[----:B------:R-:W-:Y:S01]  /*c6e0*/  @!P0 IMAD.WIDE R10, R57, 0x4, R20 ;  /* 0x00000004390a8825 */ /* 0x000fe200078e0214 */
[----:B------:R1:W-:Y:S01]  /*c6f0*/  @!P1 ST.E.64 desc[UR54][R4.64], R48 ;  /* 0x0000003004009985 */ /* 0x0003e2000c101b36 */
[----:B------:R-:W-:Y:S02]  /*c700*/  ISETP.GE.AND P1, PT, R16, UR4, PT ;  /* 0x0000000410007c0c */ /* 0x000fe4000bf26270 */
[----:B------:R-:W-:Y:S01]  /*c710*/  VIADD R17, R96, 0x78 ;  /* 0x0000007860117836 */ /* 0x000fe20000000000 */
[----:B------:R2:W-:Y:S01]  /*c720*/  @!P0 ST.E.64 desc[UR54][R10.64], R50 ;  /* 0x000000320a008985 */ /* 0x0005e2000c101b36 */
[----:B------:R-:W-:Y:S02]  /*c730*/  @!P3 LEA.HI R0, R0, R0, RZ, 0x1 ;  /* 0x000000000000b211 */ /* 0x000fe400078f08ff */
[----:B0-----:R-:W-:Y:S01]  /*c740*/  @!P2 LOP3.LUT R7, R18, 0xfffffffe, RZ, 0xc0, !PT ;  /* 0xfffffffe1207a812 */ /* 0x001fe200078ec0ff */
[----:B------:R-:W-:Y:S01]  /*c750*/  VIADD R18, R96, 0x80 ;  /* 0x0000008060127836 */ /* 0x000fe20000000000 */
[----:B------:R-:W-:-:S02]  /*c760*/  ISETP.GE.AND P0, PT, R17, UR4, PT ;  /* 0x0000000411007c0c */ /* 0x000fc4000bf06270 */
[----:B------:R-:W-:Y:S02]  /*c770*/  @!P3 LOP3.LUT R13, R0, 0xfffffffe, RZ, 0xc0, !PT ;  /* 0xfffffffe000db812 */ /* 0x000fe400078ec0ff */
[----:B------:R-:W-:Y:S01]  /*c780*/  @!P4 LEA.HI R30, R30, R30, RZ, 0x1 ;  /* 0x0000001e1e1ec211 */ /* 0x000fe200078f08ff */
[--C-:B-1----:R-:W-:Y:S01]  /*c790*/  @!P2 IMAD.WIDE R4, R7, 0x4, R20.reuse ;  /* 0x000000040704a825 */ /* 0x102fe200078e0214 */
[----:B------:R-:W-:Y:S02]  /*c7a0*/  @!P5 LEA.HI R12, R12, R12, RZ, 0x1 ;  /* 0x0000000c0c0cd211 */ /* 0x000fe400078f08ff */
[----:B------:R-:W-:Y:S01]  /*c7b0*/  @!P1 LEA.HI R16, R16, R16, RZ, 0x1 ;  /* 0x0000001010109211 */ /* 0x000fe200078f08ff */
[----:B------:R-:W-:Y:S01]  /*c7c0*/  @!P3 IMAD.WIDE R6, R13, 0x4, R20 ;  /* 0x000000040d06b825 */ /* 0x000fe200078e0214 */
[----:B--2---:R-:W-:Y:S01]  /*c7d0*/  @!P4 LOP3.LUT R11, R30, 0xfffffffe, RZ, 0xc0, !PT ;  /* 0xfffffffe1e0bc812 */ /* 0x004fe200078ec0ff */
[----:B------:R0:W-:Y:S01]  /*c7e0*/  @!P2 ST.E.64 desc[UR54][R4.64], R52 ;  /* 0x000000340400a985 */ /* 0x0001e2000c101b36 */
[----:B------:R-:W-:-:S02]  /*c7f0*/  @!P5 LOP3.LUT R13, R12, 0xfffffffe, RZ, 0xc0, !PT ;  /* 0xfffffffe0c0dd812 */ /* 0x000fc400078ec0ff */
[----:B------:R-:W-:Y:S01]  /*c800*/  @!P0 LEA.HI R0, R17, R17, RZ, 0x1 ;  /* 0x0000001111008211 */ /* 0x000fe200078f08ff */
[--C-:B------:R-:W-:Y:S01]  /*c810*/  @!P4 IMAD.WIDE R10, R11, 0x4, R20.reuse ;  /* 0x000000040b0ac825 */ /* 0x100fe200078e0214 */
[----:B------:R-:W-:Y:S01]  /*c820*/  @!P1 LOP3.LUT R17, R16, 0xfffffffe, RZ, 0xc0, !PT ;  /* 0xfffffffe10119812 */ /* 0x000fe200078ec0ff */
[----:B------:R1:W-:Y:S01]  /*c830*/  @!P3 ST.E.64 desc[UR54][R6.64], R54 ;  /* 0x000000360600b985 */ /* 0x0003e2000c101b36 */
[----:B------:R-:W-:Y:S01]  /*c840*/  @!P0 LOP3.LUT R19, R0, 0xfffffffe, RZ, 0xc0, !PT ;  /* 0xfffffffe00138812 */ /* 0x000fe200078ec0ff */
[--C-:B------:R-:W-:Y:S01]  /*c850*/  @!P5 IMAD.WIDE R12, R13, 0x4, R20.reuse ;  /* 0x000000040d0cd825 */ /* 0x100fe200078e0214 */
[----:B------:R-:W-:Y:S01]  /*c860*/  ISETP.GE.AND P2, PT, R18, UR4, PT ;  /* 0x0000000412007c0c */ /* 0x000fe2000bf46270 */
[----:B------:R2:W-:Y:S02]  /*c870*/  @!P4 ST.E.64 desc[UR54][R10.64], R34 ;  /* 0x000000220a00c985 */ /* 0x0005e4000c101b36 */
[C---:B------:R-:W-:Y:S02]  /*c880*/  VIADD R0, R96.reuse, 0x90 ;  /* 0x0000009060007836 */ /* 0x040fe40000000000 */
[--C-:B0-----:R-:W-:Y:S01]  /*c890*/  @!P1 IMAD.WIDE R4, R17, 0x4, R20.reuse ;  /* 0x0000000411049825 */ /* 0x101fe200078e0214 */
[----:B------:R0:W-:Y:S03]  /*c8a0*/  @!P5 ST.E.64 desc[UR54][R12.64], R36 ;  /* 0x000000240c00d985 */ /* 0x0001e6000c101b36 */
[----:B------:R-:W-:Y:S01]  /*c8b0*/  VIADD R16, R96, 0x88 ;  /* 0x0000008860107836 */ /* 0x000fe20000000000 */
[----:B------:R5:W-:Y:S01]  /*c8c0*/  @!P1 ST.E.64 desc[UR54][R4.64], R40 ;  /* 0x0000002804009985 */ /* 0x000be2000c101b36 */
[----:B-1----:R-:W-:Y:S01]  /*c8d0*/  @!P0 IMAD.WIDE R6, R19, 0x4, R20 ;  /* 0x0000000413068825 */ /* 0x002fe200078e0214 */
[----:B------:R-:W-:-:S02]  /*c8e0*/  ISETP.GE.AND P1, PT, R0, UR4, PT ;  /* 0x0000000400007c0c */ /* 0x000fc4000bf26270 */
[----:B------:R-:W-:Y:S01]  /*c8f0*/  ISETP.GE.AND P3, PT, R16, UR4, PT ;  /* 0x0000000410007c0c */ /* 0x000fe2000bf66270 */
[C---:B--2---:R-:W-:Y:S01]  /*c900*/  VIADD R10, R96.reuse, 0x98 ;  /* 0x00000098600a7836 */ /* 0x044fe20000000000 */
[----:B------:R1:W-:Y:S01]  /*c910*/  @!P0 ST.E.64 desc[UR54][R6.64], R38 ;  /* 0x0000002606008985 */ /* 0x0003e2000c101b36 */
[----:B------:R-:W-:Y:S01]  /*c920*/  VIADD R17, R96, 0xa8 ;  /* 0x000000a860117836 */ /* 0x000fe20000000000 */
[----:B------:R-:W-:Y:S01]  /*c930*/  @!P2 LEA.HI R18, R18, R18, RZ, 0x1 ;  /* 0x000000121212a211 */ /* 0x000fe200078f08ff */
[----:B------:R-:W-:Y:S01]  /*c940*/  VIADD R19, R96, 0xb0 ;  /* 0x000000b060137836 */ /* 0x000fe20000000000 */
[----:B------:R-:W-:Y:S01]  /*c950*/  ISETP.GE.AND P0, PT, R10, UR4, PT ;  /* 0x000000040a007c0c */ /* 0x000fe2000bf06270 */
[C---:B0-----:R-:W-:Y:S01]  /*c960*/  VIADD R12, R96.reuse, 0xa0 ;  /* 0x000000a0600c7836 */ /* 0x041fe20000000000 */
[----:B------:R-:W-:Y:S01]  /*c970*/  ISETP.GE.AND P5, PT, R17, UR4, PT ;  /* 0x0000000411007c0c */ /* 0x000fe2000bfa6270 */
[----:B------:R-:W-:Y:S01]  /*c980*/  VIADD R96, R96, 0xb8 ;  /* 0x000000b860607836 */ /* 0x000fe20000000000 */
[----:B------:R-:W-:-:S02]  /*c990*/  @!P2 LOP3.LUT R11, R18, 0xfffffffe, RZ, 0xc0, !PT ;  /* 0xfffffffe120ba812 */ /* 0x000fc400078ec0ff */
[----:B------:R-:W-:Y:S02]  /*c9a0*/  ISETP.GE.AND P4, PT, R12, UR4, PT ;  /* 0x000000040c007c0c */ /* 0x000fe4000bf86270 */
[----:B------:R-:W-:Y:S01]  /*c9b0*/  ISETP.GE.AND P6, PT, R19, UR4, PT ;  /* 0x0000000413007c0c */ /* 0x000fe2000bfc6270 */
[----:B-----5:R-:W-:Y:S01]  /*c9c0*/  @!P2 IMAD.WIDE R4, R11, 0x4, R20 ;  /* 0x000000040b04a825 */ /* 0x020fe200078e0214 */
[----:B------:R-:W-:Y:S02]  /*c9d0*/  @!P1 LEA.HI R0, R0, R0, RZ, 0x1 ;  /* 0x0000000000009211 */ /* 0x000fe400078f08ff */
[----:B------:R-:W-:Y:S02]  /*c9e0*/  @!P3 LEA.HI R16, R16, R16, RZ, 0x1 ;  /* 0x000000101010b211 */ /* 0x000fe400078f08ff */
[----:B------:R-:W-:Y:S01]  /*c9f0*/  @!P1 LOP3.LUT R11, R0, 0xfffffffe, RZ, 0xc0, !PT ;  /* 0xfffffffe000b9812 */ /* 0x000fe200078ec0ff */
[----:B------:R0:W-:Y:S01]  /*ca00*/  @!P2 ST.E.64 desc[UR54][R4.64], R22 ;  /* 0x000000160400a985 */ /* 0x0001e2000c101b36 */
[----:B------:R-:W-:-:S02]  /*ca10*/  @!P0 LEA.HI R0, R10, R10, RZ, 0x1 ;  /* 0x0000000a0a008211 */ /* 0x000fc400078f08ff */
[----:B-1----:R-:W-:Y:S01]  /*ca20*/  @!P3 LOP3.LUT R7, R16, 0xfffffffe, RZ, 0xc0, !PT ;  /* 0xfffffffe1007b812 */ /* 0x002fe200078ec0ff */
[--C-:B------:R-:W-:Y:S01]  /*ca30*/  @!P1 IMAD.WIDE R10, R11, 0x4, R20.reuse ;  /* 0x000000040b0a9825 */ /* 0x100fe200078e0214 */
[----:B------:R-:W-:Y:S02]  /*ca40*/  @!P4 LEA.HI R12, R12, R12, RZ, 0x1 ;  /* 0x0000000c0c0cc211 */ /* 0x000fe400078f08ff */
        /* <DEDUP_REMOVED lines=9> */
[----:B------:R-:W-:-:S02]  /*cae0*/  @!P4 IMAD.WIDE R4, R17, 0x4, R20 ;  /* 0x000000041104c825 */ /* 0x000fc400078e0214 */
[----:B------:R2:W-:Y:S02]  /*caf0*/  @!P1 ST.E.64 desc[UR54][R10.64], R26 ;  /* 0x0000001a0a009985 */ /* 0x0005e4000c101b36 */
[----:B------:R-:W-:Y:S02]  /*cb00*/  @!P6 IMAD.WIDE R16, R23, 0x4, R20 ;  /* 0x000000041710e825 */ /* 0x000fe400078e0214 */
        /* <DEDUP_REMOVED lines=8> */
[----:B--2---:R-:W-:-:S05]  /*cb90*/  LOP3.LUT R3, R96, 0xfffffffe, RZ, 0xc0, !PT ;  /* 0xfffffffe60037812 */ /* 0x004fca00078ec0ff */
[----:B------:R-:W-:-:S05]  /*cba0*/  IMAD.WIDE R20, R3, 0x4, R20 ;  /* 0x0000000403147825 */ /* 0x000fca00078e0214 */
[----:B------:R1:W-:Y:S01]  /*cbb0*/  ST.E.64 desc[UR54][R20.64], R8 ;  /* 0x0000000814007985 */ /* 0x0003e2000c101b36 */
[----:B------:R-:W-:Y:S05]  /*cbc0*/  BRA `(.L_x_3860) ;  /* 0x0000005800207947 */ /* 0x000fea0003800000 */
.L_x_3887:
[----:B------:R-:W0:Y:S02]  /*cbd0*/  S2R R0, SR_TID.X ;  /* 0x0000000000007919 */ /* 0x000e240000002100 */
[----:B0-----:R-:W-:-:S04]  /*cbe0*/  IADD3 R2, R0, -0x80, RZ ;  /* 0xffffff8000027810 */ /* 0x001fc80007ffe0ff */
        /* <DEDUP_REMOVED lines=49> */
[----:B------:R-:W-:-:S04]  /*cf00*/  ULDC.64 UR4, c[0x0][0xba8] ;  /* 0x0002ea0000047ab9 */ /* 0x000fc80000000a00 */
[----:B------:R-:W-:Y:S02]  /*cf10*/  IADD3 R3, R3, R5, RZ ;  /* 0x0000000503037210 */ /* 0x000fe40007ffe0ff */
[----:B------:R-:W-:-:S04]  /*cf20*/  LEA R4, P0, R2, UR4, 0x2 ;  /* 0x0000000402047c11 */ /* 0x000fc8000f8010ff */
[----:B------:R-:W-:Y:S01]  /*cf30*/  LEA.HI.X R5, R2, UR5, R3, 0x2, P0 ;  /* 0x0000000502057c11 */ /* 0x000fe200080f1403 */
[----:B------:R-:W-:-:S05]  /*cf40*/  IMAD.MOV.U32 R3, RZ, RZ, -0x800000 ;  /* 0xff800000ff037424 */ /* 0x000fca00078e00ff */
[----:B------:R0:W-:Y:S01]  /*cf50*/  STG.E desc[UR54][R4.64], R3 ;  /* 0x0000000304007986 */ /* 0x0001e2000c101936 */
[----:B------:R-:W-:Y:S05]  /*cf60*/  BRA `(.L_x_3860) ;  /* 0x0000005400387947 */ /* 0x000fea0003800000 */
.L_x_3858:
        /* <DEDUP_REMOVED lines=18> */
.L_x_3890:
[----:B------:R-:W-:Y:S01]  /*d090*/  ULDC UR7, c[0x0][0xc50] ;  /* 0x0003140000077ab9 */ /* 0x000fe20000000800 */
[----:B------:R-:W-:Y:S01]  /*d0a0*/  UMOV UR40, UR6 ;  /* 0x0000000600287c82 */ /* 0x000fe20008000000 */
[----:B------:R-:W-:-:S11]  /*d0b0*/  UISETP.NE.AND UP0, UPT, UR7, 0x1, UPT ;  /* 0x000000010700788c */ /* 0x000fd6000bf05270 */
[----:B------:R-:W-:Y:S01]  /*d0c0*/  @UP0 ULDC UR4, c[0x0][0xc54] ;  /* 0x0003150000040ab9 */ /* 0x000fe20000000800 */
[----:B------:R-:W-:Y:S01]  /*d0d0*/  @UP0 ULDC UR8, c[0x0][0xc58] ;  /* 0x0003160000080ab9 */ /* 0x000fe20000000800 */
[----:B------:R-:W-:-:S04]  /*d0e0*/  UIMAD.WIDE.U32 UR4, UR6, UR4, URZ ;  /* 0x00000004060472a5 */ /* 0x000fc8000f8e003f */
[----:B------:R-:W-:-:S12]  /*d0f0*/  @UP0 USHF.R.U32.HI UR40, URZ, UR8, UR5 ;  /* 0x000000083f280299 */ /* 0x000fd80008011605 */
.L_x_3891:
        /* <DEDUP_REMOVED lines=10> */
[----:B------:R-:W-:Y:S01]  /*d1a0*/  IMAD.MOV.U32 R19, RZ, RZ, RZ ;  /* 0x000000ffff137224 */ /* 0x000fe200078e00ff */
[----:B0-----:R-:W-:-:S04]  /*d1b0*/  ISETP.NE.U32.AND P0, PT, R2, RZ, PT ;  /* 0x000000ff0200720c */ /* 0x001fc80003f05070 */
[----:B------:R-:W-:Y:S01]  /*d1c0*/  ISETP.NE.AND.EX P0, PT, R3, RZ, PT, P0 ;  /* 0x000000ff0300720c */ /* 0x000fe20003f05300 */
[----:B------:R-:W-:-:S03]  /*d1d0*/  UISETP.NE.U32.AND UP0, UPT, UR4, URZ, UPT ;  /* 0x0000003f0400728c */ /* 0x000fc6000bf05070 */
[----:B------:R-:W-:-:S09]  /*d1e0*/  ULDC UR4, c[0x0][0x424] ;  /* 0x0001090000047ab9 */ /* 0x000fd20000000800 */
        /* <DEDUP_REMOVED lines=10> */
[----:B------:R-:W-:Y:S02]  /*d290*/  UIMAD.WIDE UR4, UR4, 0x66666667, URZ ;  /* 0x66666667040478a5 */ /* 0x000fe4000f8e023f */
[----:B------:R-:W-:Y:S02]  /*d2a0*/  ULOP3.LUT UR44, UR6, 0xffff, URZ, 0xc0, !UPT ;  /* 0x0000ffff062c7892 */ /* 0x000fe4000f8ec03f */
[----:B------:R-:W-:Y:S01]  /*d2b0*/  USHF.R.U32.HI UR41, URZ, 0x1f, UR5 ;  /* 0x0000001f3f297899 */ /* 0x000fe20008011605 */
[----:B------:R-:W-:-:S03]  /*d2c0*/  UMOV UR38, URZ ;  /* 0x0000003f00267c82 */ /* 0x000fc60008000000 */
[----:B------:R-:W-:-:S04]  /*d2d0*/  ULEA.HI.SX32 UR41, UR5, UR41, 0x1a ;  /* 0x0000002905297291 */ /* 0x000fc8000f8fd23f */
[----:B01----:R-:W-:Y:S08]  /*d2e0*/  @!P0 BRA `(.L_x_3893) ;  /* 0x0000000000848947 */ /* 0x003ff00003800000 */
[----:B------:R-:W-:Y:S01]  /*d2f0*/  USHF.R.U32.HI UR6, URZ, 0x10, UR6 ;  /* 0x000000103f067899 */ /* 0x000fe20008011606 */
[----:B------:R-:W-:-:S03]  /*d300*/  UMOV UR4, URZ ;  /* 0x0000003f00047c82 */ /* 0x000fc60008000000 */
        /* <DEDUP_REMOVED lines=31> */
.L_x_3893:
[----:B------:R-:W-:Y:S02]  /*d500*/  UIMAD UR45, UR44, UR38, URZ ;  /* 0x000000262c2d72a4 */ /* 0x000fe4000f8e023f */
[----:B------:R-:W-:-:S04]  /*d510*/  IMAD.U32 R3, RZ, RZ, UR38 ;  /* 0x00000026ff037e24 */ /* 0x000fc8000f8e00ff */
[----:B------:R-:W-:-:S05]  /*d520*/  IMAD.U32 R2, RZ, RZ, UR45 ;  /* 0x0000002dff027e24 */ /* 0x000fca000f8e00ff */
[----:B------:R-:W-:Y:S01]  /*d530*/  VIADDMNMX R2, R2, R3, UR41, PT ;  /* 0x0000002902027e46 */ /* 0x000fe2000b800103 */
[----:B------:R-:W-:-:S03]  /*d540*/  IMAD.MOV.U32 R3, RZ, RZ, 0x1 ;  /* 0x00000001ff037424 */ /* 0x000fc600078e00ff */
        /* <DEDUP_REMOVED lines=17> */
[----:B------:R-:W-:Y:S01]  /*d660*/  MOV R13, RZ ;  /* 0x000000ff000d7202 */ /* 0x000fe20000000f00 */
        /* <DEDUP_REMOVED lines=8> */
[----:B------:R-:W-:-:S07]  /*d6f0*/  IMAD.MOV.U32 R12, RZ, RZ, 0x1 ;  /* 0x00000001ff0c7424 */ /* 0x000fce00078e00ff */
[----:B------:R-:W-:-:S07]  /*d700*/  LEPC R20, `(.L_x_3894) ;  /* 0x000000001014794e */ /* 0x000fce0000000000 */
[----:B0----5:R-:W-:Y:S05]  /*d710*/  CALL.ABS.NOINC R2 ;  /* 0x0000000002007343 */ /* 0x021fea0003c00000 */
.L_x_3894:
        /* <DEDUP_REMOVED lines=20> */
.L_x_3895:
        /* <DEDUP_REMOVED lines=20> */
.L_x_3896:
        /* <DEDUP_REMOVED lines=18> */
.L_x_3897:
[----:B------:R-:W0:Y:S01]  /*dac0*/  LDC.64 R2, c[0x0][0x9f8] ;  /* 0x00027e00ff027b82 */ /* 0x000e220000000a00 */
[----:B------:R-:W-:-:S07]  /*dad0*/  IMAD.MOV.U32 R33, RZ, RZ, R34 ;  /* 0x000000ffff217224 */ /* 0x000fce00078e0022 */
[----:B------:R-:W1:Y:S01]  /*dae0*/  LDC R21, c[0x0][0x430] ;  /* 0x00010c00ff157b82 */ /* 0x000e620000000800 */
[----:B0-----:R-:W-:-:S04]  /*daf0*/  ISETP.NE.U32.AND P0, PT, R2, RZ, PT ;  /* 0x000000ff0200720c */ /* 0x001fc80003f05070 */
[----:B------:R-:W-:-:S13]  /*db00*/  ISETP.NE.AND.EX P0, PT, R3, RZ, PT, P0 ;  /* 0x000000ff0300720c */ /* 0x000fda0003f05300 */
[----:B------:R-:W0:Y:S02]  /*db10*/  @P0 LDC.64 R2, c[0x0][0x9f8] ;  /* 0x00027e00ff020b82 */ /* 0x000e240000000a00 */
[----:B0-----:R-:W-:-:S05]  /*db20*/  @P0 IMAD.WIDE R2, R34, 0x4, R2 ;  /* 0x0000000422020825 */ /* 0x001fca00078e0202 */
[----:B------:R0:W5:Y:S01]  /*db30*/  @P0 LDG.E R33, desc[UR54][R2.64] ;  /* 0x0000003602210981 */ /* 0x000162000c1e1900 */
[----:B------:R-:W-:Y:S01]  /*db40*/  UMOV UR4, 0xffffffff ;  /* 0xffffffff00047882 */ /* 0x000fe20000000000 */
[C---:B------:R-:W-:Y:S01]  /*db50*/  LOP3.LUT R18, R23.reuse, 0x7f, RZ, 0xc0, !PT ;  /* 0x0000007f17127812 */ /* 0x040fe200078ec0ff */
[----:B------:R-:W-:-:S03]  /*db60*/  IMAD.SHL.U32 R8, R23, 0x20, RZ ;  /* 0x0000002017087824 */ /* 0x000fc600078e00ff */
[----:B------:R-:W-:Y:S01]  /*db70*/  SHF.R.U32.HI R31, RZ, 0x2, R18 ;  /* 0x00000002ff1f7819 */ /* 0x000fe20000011612 */
[----:B-1----:R-:W-:Y:S06]  /*db80*/  BRA.DIV UR4, `(.L_x_3898) ;  /* 0x0000004a04b07947 */ /* 0x002fec000b800000 */
.L_x_3952:
[----:B------:R-:W-:Y:S01]  /*db90*/  UMOV UR4, 0xa0 ;  /* 0x000000a000047882 */ /* 0x000fe20000000000 */
[----:B------:R-:W-:Y:S01]  /*dba0*/  ISETP.NE.AND P3, PT, R21, 0x1, PT ;  /* 0x000000011500780c */ /* 0x000fe20003f65270 */
[----:B------:R-:W-:Y:S01]  /*dbb0*/  UIMAD UR4, UR46, UR4, -0xa0 ;  /* 0xffffff602e0474a4 */ /* 0x000fe2000f8e0204 */
[----:B------:R-:W-:Y:S02]  /*dbc0*/  LOP3.LUT R29, R31, 0x60, R8, 0xf8, !PT ;  /* 0x000000601f1d7812 */ /* 0x000fe400078ef808 */
[----:B-----5:R-:W-:Y:S02]  /*dbd0*/  SHF.R.S32.HI R24, RZ, 0x1f, R33 ;  /* 0x0000001fff187819 */ /* 0x020fe40000011421 */
[C---:B------:R-:W-:Y:S01]  /*dbe0*/  LOP3.LUT R20, R29.reuse, 0x80, RZ, 0xfc, !PT ;  /* 0x000000801d147812 */ /* 0x040fe200078efcff */
[----:B0-----:R-:W-:Y:S01]  /*dbf0*/  VIADD R2, R29, UR4 ;  /* 0x000000041d027c36 */ /* 0x001fe20008000000 */
[----:B------:R-:W-:Y:S01]  /*dc00*/  LOP3.LUT R22, R22, 0xffffffdf, RZ, 0xc0, !PT ;  /* 0xffffffdf16167812 */ /* 0x000fe200078ec0ff */
[----:B------:R0:W-:Y:S02]  /*dc10*/  STL [R1+0x4], R24 ;  /* 0x0000041801007387 */ /* 0x0001e40000100800 */
[C---:B------:R-:W-:Y:S01]  /*dc20*/  IMAD.IADD R9, R2.reuse, 0x1, R19 ;  /* 0x0000000102097824 */ /* 0x040fe200078e0213 */
[----:B------:R-:W-:Y:S01]  /*dc30*/  ISETP.GE.AND P1, PT, R2, UR36, PT ;  /* 0x0000002402007c0c */ /* 0x000fe2000bf26270 */
[----:B------:R-:W1:Y:S01]  /*dc40*/  @P3 LDC R0, c[0x0][0x434] ;  /* 0x00010d00ff003b82 */ /* 0x000e620000000800 */
[----:B------:R-:W-:Y:S01]  /*dc50*/  VIADD R6, R20, UR4 ;  /* 0x0000000414067c36 */ /* 0x000fe20008000000 */
[----:B------:R-:W-:Y:S01]  /*dc60*/  @P3 LOP3.LUT R22, R22, 0x20, RZ, 0xfc, !PT ;  /* 0x0000002016163812 */ /* 0x000fe200078efcff */
[----:B------:R-:W-:Y:S01]  /*dc70*/  IMAD.MOV.U32 R12, RZ, RZ, R9 ;  /* 0x000000ffff0c7224 */ /* 0x000fe200078e0009 */
[----:B------:R0:W-:Y:S01]  /*dc80*/  STL [R1+0x8], R20 ;  /* 0x0000081401007387 */ /* 0x0001e20000100800 */
[C---:B------:R-:W-:Y:S01]  /*dc90*/  IMAD.IADD R13, R6.reuse, 0x1, R19 ;  /* 0x00000001060d7824 */ /* 0x040fe200078e0213 */
[----:B------:R-:W-:-:S02]  /*dca0*/  ISETP.GE.AND P0, PT, R6, UR36, PT ;  /* 0x0000002406007c0c */ /* 0x000fc4000bf06270 */
[----:B------:R-:W2:Y:S01]  /*dcb0*/  @P3 LDC R3, c[0x0][0x438] ;  /* 0x00010e00ff033b82 */ /* 0x000ea20000000800 */
[----:B------:R-:W-:Y:S01]  /*dcc0*/  IMAD.MOV.U32 R15, RZ, RZ, R13 ;  /* 0x000000ffff0f7224 */ /* 0x000fe200078e000d */
[----:B------:R-:W-:-:S06]  /*dcd0*/  ISETP.GT.U32.OR P0, PT, R20, 0x9f, P0 ;  /* 0x0000009f1400780c */ /* 0x000fcc0000704470 */
[----:B------:R-:W3:Y:S01]  /*dce0*/  @!P1 LDC.64 R4, c[0x0][0x428] ;  /* 0x00010a00ff049b82 */ /* 0x000ee20000000a00 */
[----:B-1----:R-:W-:-:S07]  /*dcf0*/  @P3 IMAD.HI.U32 R0, R9, R0, RZ ;  /* 0x0000000009003227 */ /* 0x002fce00078e00ff */
[----:B------:R-:W1:Y:S01]  /*dd00*/  @P3 LDC R14, c[0x0][0x434] ;  /* 0x00010d00ff0e3b82 */ /* 0x000e620000000800 */
[----:B--2---:R-:W-:-:S07]  /*dd10*/  @P3 SHF.R.U32.HI R12, RZ, R3, R0 ;  /* 0x00000003ff0c3219 */ /* 0x004fce0000011600 */
[----:B------:R-:W2:Y:S01]  /*dd20*/  @P3 LDC R17, c[0x0][0x438] ;  /* 0x00010e00ff113b82 */ /* 0x000ea20000000800 */
[--C-:B------:R-:W-:Y:S01]  /*dd30*/  @!P1 SHF.R.S32.HI R3, RZ, 0x1f, R12.reuse ;  /* 0x0000001fff039819 */ /* 0x100fe2000001140c */
[----:B------:R-:W-:Y:S02]  /*dd40*/  @!P1 IMAD.MOV.U32 R2, RZ, RZ, R12 ;  /* 0x000000ffff029224 */ /* 0x000fe400078e000c */
[----:B---3--:R-:W-:-:S04]  /*dd50*/  @!P1 IMAD R0, R24, R4, RZ ;  /* 0x0000000418009224 */ /* 0x008fc800078e02ff */
[----:B------:R-:W3:Y:S01]  /*dd60*/  @!P0 LDC.64 R10, c[0x0][0x428] ;  /* 0x00010a00ff0a8b82 */ /* 0x000ee20000000a00 */
[----:B------:R-:W-:-:S04]  /*dd70*/  @!P1 IMAD.WIDE.U32 R2, R33, R4, R2 ;  /* 0x0000000421029225 */ /* 0x000fc800078e0002 */
[----:B------:R-:W-:-:S03]  /*dd80*/  @!P1 IMAD R7, R33, R5, R0 ;  /* 0x0000000521079224 */ /* 0x000fc600078e0200 */
[----:B------:R-:W4:Y:S02]  /*dd90*/  @!P1 LDC.64 R4, c[0x0][0x418] ;  /* 0x00010600ff049b82 */ /* 0x000f240000000a00 */
[----:B------:R-:W-:-:S06]  /*dda0*/  @!P1 IADD3 R0, R3, R7, RZ ;  /* 0x0000000703009210 */ /* 0x000fcc0007ffe0ff */
[----:B------:R-:W0:Y:S01]  /*ddb0*/  @!P0 LDC.64 R6, c[0x0][0x418] ;  /* 0x00010600ff068b82 */ /* 0x000e220000000a00 */
[----:B----4-:R-:W-:-:S04]  /*ddc0*/  @!P1 LEA R4, P2, R2, R4, 0x2 ;  /* 0x0000000402049211 */ /* 0x010fc800078410ff */
[----:B------:R-:W-:Y:S01]  /*ddd0*/  @!P1 LEA.HI.X R5, R2, R5, R0, 0x2, P2 ;  /* 0x0000000502059211 */ /* 0x000fe200010f1400 */
[----:B-1----:R-:W-:-:S05]  /*dde0*/  @P3 IMAD.HI.U32 R0, R13, R14, RZ ;  /* 0x0000000e0d003227 */ /* 0x002fca00078e00ff */
[----:B--2---:R-:W-:Y:S01]  /*ddf0*/  @P3 SHF.R.U32.HI R15, RZ, R17, R0 ;  /* 0x00000011ff0f3219 */ /* 0x004fe20000011600 */
[----:B---3--:R-:W-:-:S03]  /*de00*/  @!P0 IMAD R0, R24, R10, RZ ;  /* 0x0000000a18008224 */ /* 0x008fc600078e02ff */
[--C-:B------:R-:W-:Y:S01]  /*de10*/  @!P0 SHF.R.S32.HI R3, RZ, 0x1f, R15.reuse ;  /* 0x0000001fff038819 */ /* 0x100fe2000001140f */
[----:B------:R-:W-:Y:S02]  /*de20*/  @!P0 IMAD.MOV.U32 R2, RZ, RZ, R15 ;  /* 0x000000ffff028224 */ /* 0x000fe400078e000f */
[C---:B------:R-:W-:Y:S02]  /*de30*/  @!P0 IMAD R11, R33.reuse, R11, R0 ;  /* 0x0000000b210b8224 */ /* 0x040fe400078e0200 */
[----:B------:R-:W-:-:S04]  /*de40*/  @!P0 IMAD.WIDE.U32 R2, R33, R10, R2 ;  /* 0x0000000a21028225 */ /* 0x000fc800078e0002 */
[----:B------:R-:W-:Y:S01]  /*de50*/  @!P0 IMAD.IADD R0, R11, 0x1, R3 ;  /* 0x000000010b008824 */ /* 0x000fe200078e0203 */
[----:B0-----:R-:W-:Y:S01]  /*de60*/  @!P0 LEA R6, P2, R2, R6, 0x2 ;  /* 0x0000000602068211 */ /* 0x001fe200078410ff */
[----:B------:R-:W-:-:S03]  /*de70*/  IMAD.SHL.U32 R17, R23, 0x40, RZ ;  /* 0x0000004017117824 */ /* 0x000fc600078e00ff */
[----:B------:R-:W-:Y:S01]  /*de80*/  @!P0 LEA.HI.X R7, R2, R7, R0, 0x2, P2 ;  /* 0x0000000702078211 */ /* 0x000fe200010f1400 */
[----:B------:R-:W-:Y:S01]  /*de90*/  IMAD.MOV.U32 R0, RZ, RZ, RZ ;  /* 0x000000ffff007224 */ /* 0x000fe200078e00ff */
[----:B------:R-:W-:Y:S02]  /*dea0*/  SHF.R.U32.HI R2, RZ, 0x1, R23 ;  /* 0x00000001ff027819 */ /* 0x000fe40000011617 */
[----:B------:R-:W-:-:S03]  /*deb0*/  LOP3.LUT R3, R17, 0x180, RZ, 0xc0, !PT ;  /* 0x0000018011037812 */ /* 0x000fc600078ec0ff */
[----:B------:R0:W5:Y:S01]  /*dec0*/  @!P1 LDG.E R0, desc[UR54][R4.64] ;  /* 0x0000003604009981 */ /* 0x000162000c1e1900 */
[----:B------:R-:W-:Y:S02]  /*ded0*/  LOP3.LUT R2, R3, 0x30, R2, 0xf8, !PT ;  /* 0x0000003003027812 */ /* 0x000fe400078ef802 */
[----:B------:R-:W-:Y:S01]  /*dee0*/  SHF.L.U32 R3, R23, 0x3, RZ ;  /* 0x0000000317037819 */ /* 0x000fe200000006ff */
[----:B------:R-:W-:-:S03]  /*def0*/  IMAD.MOV R10, RZ, RZ, -R12 ;  /* 0x000000ffff0a7224 */ /* 0x000fc600078e0a0c */
[----:B------:R-:W-:Y:S01]  /*df00*/  LOP3.LUT R2, R2, 0x30, R3, 0x78, !PT ;  /* 0x0000003002027812 */ /* 0x000fe200078e7803 */
[----:B0-----:R-:W-:-:S03]  /*df10*/  IMAD.MOV.U32 R4, RZ, RZ, RZ ;  /* 0x000000ffff047224 */ /* 0x001fc600078e00ff */
[----:B------:R-:W-:Y:S01]  /*df20*/  LOP3.LUT R17, R2, 0x640, R17, 0xf8, !PT ;  /* 0x0000064002117812 */ /* 0x000fe200078ef811 */
[----:B------:R-:W-:Y:S01]  /*df30*/  IMAD.SHL.U32 R3, R18, 0x10, RZ ;  /* 0x0000001012037824 */ /* 0x000fe200078e00ff */
[----:B------:R-:W-:Y:S01]  /*df40*/  LOP3.LUT R2, R8, 0x80, RZ, 0xc0, !PT ;  /* 0x0000008008027812 */ /* 0x000fe200078ec0ff */
[----:B------:R-:W-:Y:S01]  /*df50*/  IMAD R5, R21, R10, R9 ;  /* 0x0000000a15057224 */ /* 0x000fe200078e0209 */
[----:B------:R0:W5:Y:S01]  /*df60*/  @!P0 LDG.E R4, desc[UR54][R6.64] ;  /* 0x0000003606048981 */ /* 0x000162000c1e1900 */
[----:B------:R-:W1:Y:S01]  /*df70*/  LDC R9, c[0x0][0x2f4] ;  /* 0x0000bd00ff097b82 */ /* 0x000e620000000800 */
[----:B------:R-:W-:Y:S01]  /*df80*/  LOP3.LUT R2, R2, 0x10, R23, 0xf8, !PT ;  /* 0x0000001002027812 */ /* 0x000fe200078ef817 */
[----:B------:R-:W-:Y:S01]  /*df90*/  ULOP3.LUT UR4, UR39, 0x2, URZ, 0xfc, !UPT ;  /* 0x0000000227047892 */ /* 0x000fe2000f8efc3f */
[----:B------:R-:W-:Y:S01]  /*dfa0*/  LOP3.LUT R3, R3, 0x600, RZ, 0xc0, !PT ;  /* 0x0000060003037812 */ /* 0x000fe200078ec0ff */
[----:B------:R-:W-:Y:S01]  /*dfb0*/  IMAD.U32 R36, RZ, RZ, UR40 ;  /* 0x00000028ff247e24 */ /* 0x000fe2000f8e00ff */
[----:B------:R-:W-:Y:S01]  /*dfc0*/  ISETP.GT.U32.AND P0, PT, R20, 0x9f, PT ;  /* 0x0000009f1400780c */ /* 0x000fe20003f04070 */
[----:B------:R-:W-:Y:S01]  /*dfd0*/  IMAD.MOV R12, RZ, RZ, -R15 ;  /* 0x000000ffff0c7224 */ /* 0x000fe200078e0a0f */
[----:B------:R-:W-:Y:S01]  /*dfe0*/  LOP3.LUT R22, R22, 0xfffffff7, RZ, 0xc0, !PT ;  /* 0xfffffff716167812 */ /* 0x000fe200078ec0ff */
[----:B0-----:R-:W-:Y:S01]  /*dff0*/  IMAD.SHL.U32 R7, R23, 0x4, RZ ;  /* 0x0000000417077824 */ /* 0x001fe200078e00ff */
[----:B------:R-:W-:Y:S01]  /*e000*/  SHF.R.S32.HI R36, RZ, 0x1f, R36 ;  /* 0x0000001fff247819 */ /* 0x000fe20000011424 */
[----:B------:R-:W-:-:S03]  /*e010*/  IMAD R6, R21, R12, R13 ;  /* 0x0000000c15067224 */ /* 0x000fc600078e020d */
[----:B------:R-:W-:Y:S02]  /*e020*/  LOP3.LUT R2, R2, 0x10, R7, 0x78, !PT ;  /* 0x0000001002027812 */ /* 0x000fe400078e7807 */
[----:B------:R-:W-:-:S03]  /*e030*/  LOP3.LUT R7, R3, 0x60, R8, 0xf8, !PT ;  /* 0x0000006003077812 */ /* 0x000fc600078ef808 */
[----:B------:R-:W-:Y:S02]  /*e040*/  @P0 LOP3.LUT R22, R22, 0x8, RZ, 0xfc, !PT ;  /* 0x0000000816160812 */ /* 0x000fe400078efcff */
[----:B------:R-:W-:Y:S01]  /*e050*/  LOP3.LUT R7, R7, 0x100, R8, 0xf8, !PT ;  /* 0x0000010007077812 */ /* 0x000fe200078ef808 */
[----:B------:R-:W-:Y:S01]  /*e060*/  IMAD.U32 R8, RZ, RZ, UR4 ;  /* 0x00000004ff087e24 */ /* 0x000fe2000f8e00ff */
[----:B------:R-:W-:Y:S02]  /*e070*/  LOP3.LUT R22, R22, 0xffffffef, RZ, 0xc0, !PT ;  /* 0xffffffef16167812 */ /* 0x000fe400078ec0ff */
[----:B------:R-:W-:Y:S01]  /*e080*/  LOP3.LUT R18, R7, R2, RZ, 0xfc, !PT ;  /* 0x0000000207127212 */ /* 0x000fe200078efcff */
[----:B------:R-:W-:Y:S01]  /*e090*/  IMAD.SHL.U32 R2, R23, 0x10, RZ ;  /* 0x0000001017027824 */ /* 0x000fe200078e00ff */
[----:B------:R-:W-:Y:S01]  /*e0a0*/  ISETP.NE.AND P0, PT, R8, 0x3, PT ;  /* 0x000000030800780c */ /* 0x000fe20003f05270 */
[----:B------:R-:W-:Y:S01]  /*e0b0*/  IMAD.U32 R7, RZ, RZ, UR46 ;  /* 0x0000002eff077e24 */ /* 0x000fe2000f8e00ff */
[----:B------:R-:W-:-:S02]  /*e0c0*/  SHF.R.U32.HI R23, RZ, 0x3, R23 ;  /* 0x00000003ff177819 */ /* 0x000fc40000011617 */
[----:B------:R-:W-:Y:S01]  /*e0d0*/  LOP3.LUT R37, R2, 0x30, RZ, 0xc0, !PT ;  /* 0x0000003002257812 */ /* 0x000fe200078ec0ff */
[----:B------:R-:W-:-:S03]  /*e0e0*/  VIADD R7, R7, 0xffffffff ;  /* 0xffffffff07077836 */ /* 0x000fc60000000000 */
[CC--:B-1----:R-:W-:Y:S02]  /*e0f0*/  ISETP.GE.AND P3, PT, R37.reuse, R9.reuse, PT ;  /* 0x000000092500720c */ /* 0x0c2fe40003f66270 */
[C---:B------:R-:W-:Y:S02]  /*e100*/  LOP3.LUT R28, R37.reuse, 0x40, RZ, 0xfc, !PT ;  /* 0x00000040251c7812 */ /* 0x040fe400078efcff */
[----:B------:R-:W-:Y:S02]  /*e110*/  LOP3.LUT R27, R37, 0x80, RZ, 0xfc, !PT ;  /* 0x00000080251b7812 */ /* 0x000fe400078efcff */
[----:B------:R-:W-:Y:S02]  /*e120*/  @P0 LOP3.LUT R22, R22, 0x10, RZ, 0xfc, !PT ;  /* 0x0000001016160812 */ /* 0x000fe400078efcff */
[----:B------:R-:W-:Y:S02]  /*e130*/  ISETP.GE.AND P2, PT, R28, R9, PT ;  /* 0x000000091c00720c */ /* 0x000fe40003f46270 */
[----:B------:R-:W-:-:S02]  /*e140*/  LOP3.LUT R22, R22, 0xfffffffb, RZ, 0xc0, !PT ;  /* 0xfffffffb16167812 */ /* 0x000fc400078ec0ff */
[----:B------:R-:W-:Y:S02]  /*e150*/  ISETP.GE.AND P1, PT, R27, R9, PT ;  /* 0x000000091b00720c */ /* 0x000fe40003f26270 */
[----:B------:R-:W-:-:S04]  /*e160*/  @P3 LOP3.LUT R22, R22, 0x4, RZ, 0xfc, !PT ;  /* 0x0000000416163812 */ /* 0x000fc800078efcff */
[----:B------:R-:W-:-:S04]  /*e170*/  LOP3.LUT R22, R22, 0xfffffffd, RZ, 0xc0, !PT ;  /* 0xfffffffd16167812 */ /* 0x000fc800078ec0ff */
[----:B------:R-:W-:-:S04]  /*e180*/  @P2 LOP3.LUT R22, R22, 0x2, RZ, 0xfc, !PT ;  /* 0x0000000216162812 */ /* 0x000fc800078efcff */
[----:B------:R-:W-:-:S04]  /*e190*/  LOP3.LUT R22, R22, 0xfffffffe, RZ, 0xc0, !PT ;  /* 0xfffffffe16167812 */ /* 0x000fc800078ec0ff */
[----:B------:R-:W-:Y:S01]  /*e1a0*/  @P1 LOP3.LUT R22, R22, 0x1, RZ, 0xfc, !PT ;  /* 0x0000000116161812 */ /* 0x000fe200078efcff */
[----:B------:R-:W-:Y:S06]  /*e1b0*/  @!P0 BRA `(.L_x_3899) ;  /* 0x0000000000048947 */ /* 0x000fec0003800000 */
[----:B------:R-:W-:Y:S01]  /*e1c0*/  BPT.TRAP 0x1 ;  /* 0x000000040000795c */ /* 0x000fe20000300000 */
.L_x_3899:
[----:B------:R-:W-:Y:S01]  /*e1d0*/  MOV R35, 0x1 ;  /* 0x0000000100237802 */ /* 0x000fe20000000f00 */
[----:B------:R-:W-:Y:S01]  /*e1e0*/  IMAD.SHL.U32 R8, R23, 0x80, RZ ;  /* 0x0000008017087824 */ /* 0x000fe200078e00ff */
[----:B------:R-:W-:Y:S02]  /*e1f0*/  SHF.R.S32.HI R21, RZ, 0x1f, R5 ;  /* 0x0000001fff157819 */ /* 0x000fe40000011405 */
[----:B------:R-:W-:Y:S02]  /*e200*/  SHF.L.U32 R35, R35, 0x1f, RZ ;  /* 0x0000001f23237819 */ /* 0x000fe400000006ff */
[----:B------:R-:W-:Y:S01]  /*e210*/  LOP3.LUT R9, R8, 0x180, RZ, 0xc0, !PT ;  /* 0x0000018008097812 */ /* 0x000fe200078ec0ff */
[----:B------:R-:W-:Y:S01]  /*e220*/  IMAD.SHL.U32 R8, R23, 0x10, RZ ;  /* 0x0000001017087824 */ /* 0x000fe200078e00ff */
[----:B------:R-:W0:Y:S02]  /*e230*/  SYNCS.PHASECHK.TRANS64.TRYWAIT P0, [UR42+0x33480], R35 ;  /* 0x03348023ff0075a7 */ /* 0x000e24000800016a */
[----:B------:R-:W-:-:S02]  /*e240*/  LOP3.LUT R9, R9, 0x30, R2, 0xf8, !PT ;  /* 0x0000003009097812 */ /* 0x000fc400078ef802 */
[----:B------:R-:W-:Y:S02]  /*e250*/  LOP3.LUT R2, R2, 0x40, RZ, 0xc0, !PT ;  /* 0x0000004002027812 */ /* 0x000fe400078ec0ff */
[----:B------:R-:W-:-:S04]  /*e260*/  LOP3.LUT R8, R9, 0x30, R8, 0x78, !PT ;  /* 0x0000003009087812 */ /* 0x000fc800078e7808 */
[----:B------:R-:W-:-:S05]  /*e270*/  IADD3 R2, R8, R3, R2 ;  /* 0x0000000308027210 */ /* 0x000fca0007ffe002 */
[----:B------:R1:W-:Y:S02]  /*e280*/  STL [R1], R2 ;  /* 0x0000000201007387 */ /* 0x0003e40000100800 */
[----:B01----:R-:W-:Y:S05]  /*e290*/  @!P0 BRA `(.L_x_3900) ;  /* 0x00000044000c8947 */ /* 0x003fea0003800000 */
.L_x_3953:
[----:B------:R-:W-:Y:S01]  /*e2a0*/  ULDC.64 UR4, c[0x0][0x328] ;  /* 0x0000ca0000047ab9 */ /* 0x000fe20000000a00 */
[----:B-----5:R-:W-:Y:S01]  /*e2b0*/  SHF.R.S32.HI R24, RZ, 0x1f, R0 ;  /* 0x0000001fff187819 */ /* 0x020fe20000011400 */
[----:B------:R-:W-:Y:S01]  /*e2c0*/  IMAD R2, R21, UR4, RZ ;  /* 0x0000000415027c24 */ /* 0x000fe2000f8e02ff */
[----:B------:R-:W-:Y:S01]  /*e2d0*/  ULDC.64 UR6, c[0x0][0x338] ;  /* 0x0000ce0000067ab9 */ /* 0x000fe20000000a00 */
[----:B------:R-:W-:Y:S02]  /*e2e0*/  SHF.R.S32.HI R25, RZ, 0x1f, R6 ;  /* 0x0000001fff197819 */ /* 0x000fe40000011406 */
[C---:B------:R-:W-:Y:S01]  /*e2f0*/  IMAD R9, R5.reuse, UR5, R2 ;  /* 0x0000000505097c24 */ /* 0x040fe2000f8e0202 */
[----:B------:R-:W-:Y:S01]  /*e300*/  SHF.R.S32.HI R26, RZ, 0x1f, R4 ;  /* 0x0000001fff1a7819 */ /* 0x000fe20000011404 */
[----:B------:R-:W-:Y:S01]  /*e310*/  IMAD.WIDE.U32 R2, R5, UR4, RZ ;  /* 0x0000000405027c25 */ /* 0x000fe2000f8e00ff */
[----:B------:R-:W-:-:S03]  /*e320*/  LOP3.LUT R22, R22, 0xffffffbf, RZ, 0xc0, !PT ;  /* 0xffffffbf16167812 */ /* 0x000fc600078ec0ff */
[----:B------:R-:W-:Y:S02]  /*e330*/  IMAD.IADD R3, R3, 0x1, R9 ;  /* 0x0000000103037824 */ /* 0x000fe400078e0209 */
[----:B------:R-:W-:Y:S02]  /*e340*/  IMAD R9, R24, UR6, RZ ;  /* 0x0000000618097c24 */ /* 0x000fe4000f8e02ff */
[----:B------:R-:W-:-:S04]  /*e350*/  IMAD.WIDE.U32 R2, R0, UR6, R2 ;  /* 0x0000000600027c25 */ /* 0x000fc8000f8e0002 */
[----:B------:R-:W-:Y:S02]  /*e360*/  IMAD R9, R0, UR7, R9 ;  /* 0x0000000700097c24 */ /* 0x000fe4000f8e0209 */
[----:B------:R-:W-:Y:S02]  /*e370*/  IMAD.MOV.U32 R8, RZ, RZ, R2 ;  /* 0x000000ffff087224 */ /* 0x000fe400078e0002 */
[----:B------:R-:W-:Y:S02]  /*e380*/  IMAD.IADD R9, R3, 0x1, R9 ;  /* 0x0000000103097824 */ /* 0x000fe400078e0209 */
[----:B------:R-:W-:-:S04]  /*e390*/  IMAD R3, R25, UR4, RZ ;  /* 0x0000000419037c24 */ /* 0x000fc8000f8e02ff */
[C---:B------:R-:W-:Y:S02]  /*e3a0*/  IMAD R10, R6.reuse, UR5, R3 ;  /* 0x00000005060a7c24 */ /* 0x040fe4000f8e0203 */
[----:B------:R-:W-:Y:S01]  /*e3b0*/  IMAD.WIDE.U32 R2, R6, UR4, RZ ;  /* 0x0000000406027c25 */ /* 0x000fe2000f8e00ff */
[----:B------:R-:W-:-:S03]  /*e3c0*/  ULDC.64 UR4, c[0x0][0x330] ;  /* 0x0000cc0000047ab9 */ /* 0x000fc60000000a00 */
[----:B------:R-:W-:Y:S02]  /*e3d0*/  IMAD.IADD R3, R3, 0x1, R10 ;  /* 0x0000000103037824 */ /* 0x000fe400078e020a */
[----:B------:R-:W-:Y:S02]  /*e3e0*/  IMAD R10, R26, UR6, RZ ;  /* 0x000000061a0a7c24 */ /* 0x000fe4000f8e02ff */
[----:B------:R-:W-:Y:S01]  /*e3f0*/  IMAD.WIDE.U32 R2, R4, UR6, R2 ;  /* 0x0000000604027c25 */ /* 0x000fe2000f8e0002 */
[----:B------:R-:W-:-:S03]  /*e400*/  R2UR UR6, R36 ;  /* 0x00000000240672ca */ /* 0x000fc600000e0000 */
[----:B------:R-:W-:Y:S02]  /*e410*/  IMAD R10, R4, UR7, R10 ;  /* 0x00000007040a7c24 */ /* 0x000fe4000f8e020a */
[----:B------:R-:W-:Y:S02]  /*e420*/  IMAD.U32 R12, RZ, RZ, UR4 ;  /* 0x00000004ff0c7e24 */ /* 0x000fe4000f8e00ff */
[----:B------:R-:W-:Y:S02]  /*e430*/  IMAD.IADD R3, R3, 0x1, R10 ;  /* 0x0000000103037824 */ /* 0x000fe400078e020a */
[----:B------:R-:W-:-:S04]  /*e440*/  IMAD.WIDE.U32 R10, R12, UR40, R8 ;  /* 0x000000280c0a7c25 */ /* 0x000fc8000f8e0008 */
[----:B------:R-:W-:Y:S01]  /*e450*/  UIMAD UR4, UR6, UR4, URZ ;  /* 0x00000004060472a4 */ /* 0x000fe2000f8e023f */
[----:B------:R-:W-:Y:S02]  /*e460*/  IMAD.WIDE.U32 R2, R12, UR40, R2 ;  /* 0x000000280c027c25 */ /* 0x000fe4000f8e0002 */
[----:B------:R-:W-:Y:S01]  /*e470*/  ULDC.64 UR6, c[0x0][0x318] ;  /* 0x0000c60000067ab9 */ /* 0x000fe20000000a00 */
[----:B------:R-:W-:Y:S01]  /*e480*/  UIMAD UR4, UR40, UR5, UR4 ;  /* 0x00000005280472a4 */ /* 0x000fe2000f8e0204 */
[----:B------:R-:W-:Y:S02]  /*e490*/  MOV R12, UR7 ;  /* 0x00000007000c7c02 */ /* 0x000fe40008000f00 */
[----:B------:R-:W-:-:S04]  /*e4a0*/  IADD3 R9, P0, R10, UR6, RZ ;  /* 0x000000060a097c10 */ /* 0x000fc8000ff1e0ff */
[----:B------:R-:W-:Y:S02]  /*e4b0*/  IADD3.X R8, R12, UR4, R11, P0, !PT ;  /* 0x000000040c087c10 */ /* 0x000fe400087fe40b */
[----:B------:R-:W-:Y:S01]  /*e4c0*/  IADD3 R20, P0, R2, UR6, RZ ;  /* 0x0000000602147c10 */ /* 0x000fe2000ff1e0ff */
[----:B------:R-:W-:-:S03]  /*e4d0*/  IMAD.MOV.U32 R2, RZ, RZ, -0xa0 ;  /* 0xffffff60ff027424 */ /* 0x000fc600078e00ff */
[----:B------:R-:W-:Y:S01]  /*e4e0*/  IADD3.X R10, R12, UR4, R3, P0, !PT ;  /* 0x000000040c0a7c10 */ /* 0x000fe200087fe403 */
[----:B------:R-:W-:Y:S01]  /*e4f0*/  IMAD R7, R7, R2, UR36 ;  /* 0x0000002407077e24 */ /* 0x000fe2000f8e0202 */
[----:B------:R-:W-:-:S03]  /*e500*/  UMOV UR4, 0xffffffff ;  /* 0xffffffff00047882 */ /* 0x000fc60000000000 */
[----:B------:R-:W-:-:S05]  /*e510*/  IMAD.IADD R7, R7, 0x1, -R31 ;  /* 0x0000000107077824 */ /* 0x000fca00078e0a1f */
[----:B------:R-:W-:-:S13]  /*e520*/  ISETP.GE.AND P0, PT, R7, 0x1, PT ;  /* 0x000000010700780c */ /* 0x000fda0003f06270 */
[----:B------:R-:W-:Y:S01]  /*e530*/  @P0 LOP3.LUT R22, R22, 0x40, RZ, 0xfc, !PT ;  /* 0x0000004016160812 */ /* 0x000fe200078efcff */
[----:B------:R-:W-:Y:S06]  /*e540*/  BRA.DIV UR4, `(.L_x_3901) ;  /* 0x0000004204747947 */ /* 0x000fec000b800000 */
[----:B------:R-:W2:Y:S01]  /*e550*/  LDL R12, [R1] ;  /* 0x00000000010c7983 */ /* 0x000ea20000100800 */
[----:B------:R-:W1:Y:S01]  /*e560*/  LDC R11, c[0x0][0x2f4] ;  /* 0x0000bd00ff0b7b82 */ /* 0x000e620000000800 */
[C---:B------:R-:W-:Y:S02]  /*e570*/  ISETP.GE.AND P6, PT, R7.reuse, 0x81, PT ;  /* 0x000000810700780c */ /* 0x040fe40003fc6270 */
[----:B------:R-:W3:Y:S01]  /*e580*/  SHFL.IDX PT, R2, R9, RZ, 0x1c1f ;  /* 0x001c1fff09027589 */ /* 0x000ee200000e0000 */
[----:B------:R-:W-:Y:S02]  /*e590*/  LOP3.LUT R22, R22, 0xffffff7f, RZ, 0xc0, !PT ;  /* 0xffffff7f16167812 */ /* 0x000fe400078ec0ff */
[C---:B------:R-:W-:Y:S01]  /*e5a0*/  ISETP.GE.AND P5, PT, R7.reuse, 0x21, PT ;  /* 0x000000210700780c */ /* 0x040fe20003fa6270 */
[----:B------:R-:W4:Y:S01]  /*e5b0*/  SHFL.IDX PT, R3, R8, RZ, 0x1c1f ;  /* 0x001c1fff08037589 */ /* 0x000f2200000e0000 */
[----:B------:R-:W-:-:S03]  /*e5c0*/  ISETP.GE.AND P4, PT, R7, 0x41, PT ;  /* 0x000000410700780c */ /* 0x000fc60003f86270 */
[----:B------:R-:W-:Y:S03]  /*e5d0*/  SHFL.IDX PT, R10, R10, RZ, 0x1c1f ;  /* 0x001c1fff0a0a7589 */ /* 0x000fe600000e0000 */
[----:B------:R-:W-:Y:S01]  /*e5e0*/  @P6 LOP3.LUT R22, R22, 0x80, RZ, 0xfc, !PT ;  /* 0x0000008016166812 */ /* 0x000fe200078efcff */
[----:B------:R-:W-:Y:S01]  /*e5f0*/  SHFL.IDX PT, R14, R20, RZ, 0x1c1f ;  /* 0x001c1fff140e7589 */ /* 0x000fe200000e0000 */
[CC--:B-1----:R-:W-:Y:S02]  /*e600*/  ISETP.GE.AND P2, PT, R37.reuse, R11.reuse, PT ;  /* 0x0000000b2500720c */ /* 0x0c2fe40003f46270 */
[----:B------:R-:W-:Y:S02]  /*e610*/  ISETP.GE.AND P1, PT, R28, R11, PT ;  /* 0x0000000b1c00720c */ /* 0x000fe40003f26270 */
[----:B---3--:R-:W-:Y:S02]  /*e620*/  IADD3 R2, P0, R37, R2, RZ ;  /* 0x0000000225027210 */ /* 0x008fe40007f1e0ff */
[----:B------:R-:W-:-:S03]  /*e630*/  ISETP.LT.OR P3, PT, R7, 0x1, P1 ;  /* 0x000000010700780c */ /* 0x000fc60000f61670 */
[----:B----4-:R-:W-:Y:S01]  /*e640*/  IMAD.X R3, RZ, RZ, R3, P0 ;  /* 0x000000ffff037224 */ /* 0x010fe200000e0603 */
[----:B------:R-:W-:Y:S01]  /*e650*/  ISETP.LT.OR P0, PT, R7, 0x1, P2 ;  /* 0x000000010700780c */ /* 0x000fe20001701670 */
[----:B--2---:R-:W-:-:S12]  /*e660*/  VIADD R23, R12, UR42 ;  /* 0x0000002a0c177c36 */ /* 0x004fd80008000000 */
[----:B------:R-:W-:Y:S01]  /*e670*/  LDGSTS.E.BYPASS.LTC128B.128 [R23+0xf200], desc[UR54][R2.64], !P0 ;  /* 0x0f20000002177fae */ /* 0x000fe2000c101d76 */
[----:B------:R-:W-:-:S03]  /*e680*/  ISETP.GE.AND P0, PT, R27, R11, PT ;  /* 0x0000000b1b00720c */ /* 0x000fc60003f06270 */
        /* <DEDUP_REMOVED lines=10> */
[----:B------:R-:W-:Y:S01]  /*e730*/  LDGSTS.E.BYPASS.LTC128B.128 [R23+0x12200], desc[UR54][R2.64+0x40], !P3 ;  /* 0x1220004002177fae */ /* 0x000fe2000d901d76 */
[----:B------:R-:W-:-:S13]  /*e740*/  ISETP.LT.OR P3, PT, R7, 0x21, P0 ;  /* 0x000000210700780c */ /* 0x000fda0000761670 */
[----:B------:R1:W-:Y:S04]  /*e750*/  LDGSTS.E.BYPASS.LTC128B.128 [R23+0x14a00], desc[UR54][R2.64+0x80], !P3 ;  /* 0x14a0008002177fae */ /* 0x0003e8000d901d76 */
[----:B-1----:R-:W1:Y:S04]  /*e760*/  SHFL.IDX PT, R2, R9, 0x2, 0x1c1f ;  /* 0x005c1f0009027f89 */ /* 0x002e6800000e0000 */
[----:B------:R-:W2:Y:S04]  /*e770*/  SHFL.IDX PT, R3, R8, 0x2, 0x1c1f ;  /* 0x005c1f0008037f89 */ /* 0x000ea800000e0000 */
[----:B------:R-:W-:Y:S01]  /*e780*/  SHFL.IDX PT, R8, R8, 0x3, 0x1c1f ;  /* 0x007c1f0008087f89 */ /* 0x000fe200000e0000 */
        /* <DEDUP_REMOVED lines=8> */
[----:B-1----:R-:W1:Y:S02]  /*e810*/  SHFL.IDX PT, R2, R9, 0x3, 0x1c1f ;  /* 0x007c1f0009027f89 */ /* 0x002e6400000e0000 */
[----:B-1----:R-:W-:-:S05]  /*e820*/  IADD3 R2, P3, R37, R2, RZ ;  /* 0x0000000225027210 */ /* 0x002fca0007f7e0ff */
[----:B------:R-:W-:Y:S01]  /*e830*/  IMAD.X R3, RZ, RZ, R8, P3 ;  /* 0x000000ffff037224 */ /* 0x000fe200018e0608 */
[----:B------:R-:W-:-:S13]  /*e840*/  ISETP.LT.OR P3, PT, R7, 0x61, P2 ;  /* 0x000000610700780c */ /* 0x000fda0001761670 */
[----:B------:R1:W-:Y:S01]  /*e850*/  LDGSTS.E.BYPASS.LTC128B.128 [R23+0x10a00], desc[UR54][R2.64], !P3 ;  /* 0x10a0000002177fae */ /* 0x0003e2000d901d76 */
[----:B------:R-:W-:-:S13]  /*e860*/  ISETP.LT.OR P3, PT, R7, 0x61, P1 ;  /* 0x000000610700780c */ /* 0x000fda0000f61670 */
[----:B------:R1:W-:Y:S01]  /*e870*/  LDGSTS.E.BYPASS.LTC128B.128 [R23+0x13200], desc[UR54][R2.64+0x40], !P3 ;  /* 0x1320004002177fae */ /* 0x0003e2000d901d76 */
[----:B------:R-:W-:-:S13]  /*e880*/  ISETP.LT.OR P3, PT, R7, 0x61, P0 ;  /* 0x000000610700780c */ /* 0x000fda0000761670 */
[----:B------:R1:W-:Y:S01]  /*e890*/  LDGSTS.E.BYPASS.LTC128B.128 [R23+0x15a00], desc[UR54][R2.64+0x80], !P3 ;  /* 0x15a0008002177fae */ /* 0x0003e2000d901d76 */
[----:B------:R-:W-:-:S13]  /*e8a0*/  ISETP.GE.AND P3, PT, R7, 0x61, PT ;  /* 0x000000610700780c */ /* 0x000fda0003f66270 */
.L_x_3965:
[C---:B------:R-:W-:Y:S02]  /*e8b0*/  ISETP.LT.OR P2, PT, R7.reuse, 0x81, P2 ;  /* 0x000000810700780c */ /* 0x040fe40001741670 */
[C---:B------:R-:W-:Y:S02]  /*e8c0*/  ISETP.LT.OR P1, PT, R7.reuse, 0x81, P1 ;  /* 0x000000810700780c */ /* 0x040fe40000f21670 */
[----:B------:R-:W-:Y:S02]  /*e8d0*/  ISETP.LT.OR P0, PT, R7, 0x81, P0 ;  /* 0x000000810700780c */ /* 0x000fe40000701670 */
[----:B-1----:R-:W-:-:S05]  /*e8e0*/  IADD3 R2, P6, R37, R14, RZ ;  /* 0x0000000e25027210 */ /* 0x002fca0007fde0ff */
[----:B------:R-:W-:-:S05]  /*e8f0*/  IMAD.X R3, RZ, RZ, R10, P6 ;  /* 0x000000ffff037224 */ /* 0x000fca00030e060a */
[----:B------:R-:W-:Y:S01]  /*e900*/  @!PT LDS RZ, [RZ] ;  /* 0x00000000fffff984 */ /* 0x000fe20000000800 */
[----:B------:R-:W-:Y:S01]  /*e910*/  @!PT LDS RZ, [RZ] ;  /* 0x00000000fffff984 */ /* 0x000fe20000000800 */
[----:B------:R-:W-:Y:S01]  /*e920*/  @!PT LDS RZ, [RZ] ;  /* 0x00000000fffff984 */ /* 0x000fe20000000800 */
[----:B------:R1:W-:Y:S04]  /*e930*/  LDGSTS.E.BYPASS.LTC128B.128 [R23+0x11200], desc[UR54][R2.64], !P2 ;  /* 0x1120000002177fae */ /* 0x0003e8000d101d76 */
[----:B------:R1:W-:Y:S04]  /*e940*/  LDGSTS.E.BYPASS.LTC128B.128 [R23+0x13a00], desc[UR54][R2.64+0x40], !P1 ;  /* 0x13a0004002177fae */ /* 0x0003e8000c901d76 */
[----:B------:R1:W-:Y:S01]  /*e950*/  LDGSTS.E.BYPASS.LTC128B.128 [R23+0x16200], desc[UR54][R2.64+0x80], !P0 ;  /* 0x1620008002177fae */ /* 0x0003e2000c101d76 */
[----:B------:R-:W-:Y:S01]  /*e960*/  NOP ;  /* 0x0000000000007918 */ /* 0x000fe20000000000 */
[----:B------:R-:W-:Y:S02]  /*e970*/  SYNCS.ARRIVE.TRANS64.RED.A0T1 RZ, [UR42+0x33470], RZ ;  /* 0x033470ffffff79a7 */ /* 0x000fe4000820042a */
[----:B------:R-:W-:Y:S01]  /*e980*/  ARRIVES.LDGSTSBAR.64.TRANSCNT [UR42+0x33470] ;  /* 0x03347000ff0079b0 */ /* 0x000fe20008000aaa */
[----:B------:R-:W-:Y:S01]  /*e990*/  NOP ;  /* 0x0000000000007918 */ /* 0x000fe20000000000 */
[----:B------:R-:W-:-:S06]  /*e9a0*/  ULOP3.LUT UR4, UR39, 0x2, URZ, 0xfc, !UPT ;  /* 0x0000000227047892 */ /* 0x000fcc000f8efc3f */
[----:B------:R-:W-:-:S04]  /*e9b0*/  MOV R8, UR4 ;  /* 0x0000000400087c02 */ /* 0x000fc80008000f00 */
[----:B------:R-:W-:-:S13]  /*e9c0*/  ISETP.NE.AND P6, PT, R8, 0x3, PT ;  /* 0x000000030800780c */ /* 0x000fda0003fc5270 */
[----:B-1----:R-:W-:Y:S05]  /*e9d0*/  @!P6 BRA `(.L_x_3902) ;  /* 0x000000000004e947 */ /* 0x002fea0003800000 */
[----:B------:R-:W-:Y:S01]  /*e9e0*/  BPT.TRAP 0x1 ;  /* 0x000000040000795c */ /* 0x000fe20000300000 */
.L_x_3902:
[----:B------:R-:W-:Y:S01]  /*e9f0*/  SYNCS.ARRIVE.TRANS64.A1T0 RZ, [UR42+0x33470], RZ ;  /* 0x033470ffffff79a7 */ /* 0x000fe2000810002a */
[----:B------:R-:W-:Y:S05]  /*ea00*/  @!P6 BRA `(.L_x_3903) ;  /* 0x000000000004e947 */ /* 0x000fea0003800000 */
[----:B------:R-:W-:Y:S01]  /*ea10*/  BPT.TRAP 0x1 ;  /* 0x000000040000795c */ /* 0x000fe20000300000 */
.L_x_3903:
[----:B------:R-:W1:Y:S02]  /*ea20*/  SYNCS.PHASECHK.TRANS64.TRYWAIT P0, [UR42+0x33440], R35 ;  /* 0x03344023ff0075a7 */ /* 0x000e64000800016a */
[----:B-1----:R-:W-:Y:S05]  /*ea30*/  @!P0 BRA `(.L_x_3904) ;  /* 0x0000004400388947 */ /* 0x002fea0003800000 */
.L_x_3966:
[----:B------:R-:W-:Y:S01]  /*ea40*/  ULDC.64 UR8, c[0x0][0x300] ;  /* 0x0000c00000087ab9 */ /* 0x000fe20000000a00 */
[----:B------:R-:W-:Y:S01]  /*ea50*/  ULDC.64 UR10, c[0x0][0x310] ;  /* 0x0000c400000a7ab9 */ /* 0x000fe20000000a00 */
[----:B------:R-:W-:Y:S01]  /*ea60*/  IMAD R2, R21, UR8, RZ ;  /* 0x0000000815027c24 */ /* 0x000fe2000f8e02ff */
[----:B------:R-:W-:Y:S01]  /*ea70*/  R2UR UR6, R36 ;  /* 0x00000000240672ca */ /* 0x000fe200000e0000 */
[----:B------:R-:W-:Y:S01]  /*ea80*/  ULDC.64 UR4, c[0x0][0x308] ;  /* 0x0000c20000047ab9 */ /* 0x000fe20000000a00 */
[----:B------:R-:W-:Y:S02]  /*ea90*/  IMAD R25, R25, UR8, RZ ;  /* 0x0000000819197c24 */ /* 0x000fe4000f8e02ff */
[C---:B------:R-:W-:Y:S02]  /*eaa0*/  IMAD R7, R5.reuse, UR9, R2 ;  /* 0x0000000905077c24 */ /* 0x040fe4000f8e0202 */
[----:B------:R-:W-:-:S04]  /*eab0*/  IMAD.WIDE.U32 R2, R5, UR8, RZ ;  /* 0x0000000805027c25 */ /* 0x000fc8000f8e00ff */
[----:B------:R-:W-:Y:S02]  /*eac0*/  IMAD.IADD R3, R3, 0x1, R7 ;  /* 0x0000000103037824 */ /* 0x000fe400078e0207 */
[----:B------:R-:W-:Y:S02]  /*ead0*/  IMAD R5, R24, UR10, RZ ;  /* 0x0000000a18057c24 */ /* 0x000fe4000f8e02ff */
[----:B------:R-:W-:-:S04]  /*eae0*/  IMAD.WIDE.U32 R2, R0, UR10, R2 ;  /* 0x0000000a00027c25 */ /* 0x000fc8000f8e0002 */
[----:B------:R-:W-:Y:S02]  /*eaf0*/  IMAD R5, R0, UR11, R5 ;  /* 0x0000000b00057c24 */ /* 0x000fe4000f8e0205 */
[----:B------:R-:W-:Y:S01]  /*eb00*/  IMAD.U32 R7, RZ, RZ, UR4 ;  /* 0x00000004ff077e24 */ /* 0x000fe2000f8e00ff */
[----:B------:R-:W-:Y:S01]  /*eb10*/  UIMAD UR4, UR6, UR4, URZ ;  /* 0x00000004060472a4 */ /* 0x000fe2000f8e023f */
[----:B------:R-:W-:Y:S02]  /*eb20*/  IMAD.IADD R3, R3, 0x1, R5 ;  /* 0x0000000103037824 */ /* 0x000fe400078e0205 */
[----:B------:R-:W-:Y:S01]  /*eb30*/  ULDC.64 UR6, c[0x0][0x2e8] ;  /* 0x0000ba0000067ab9 */ /* 0x000fe20000000a00 */
[----:B------:R-:W-:Y:S02]  /*eb40*/  UIMAD UR4, UR40, UR5, UR4 ;  /* 0x00000005280472a4 */ /* 0x000fe4000f8e0204 */
[----:B------:R-:W-:-:S04]  /*eb50*/  IMAD.WIDE.U32 R2, R7, UR40, R2 ;  /* 0x0000002807027c25 */ /* 0x000fc8000f8e0002 */
[----:B------:R-:W-:Y:S01]  /*eb60*/  IMAD.U32 R8, RZ, RZ, UR7 ;  /* 0x00000007ff087e24 */ /* 0x000fe2000f8e00ff */
[----:B------:R-:W-:Y:S01]  /*eb70*/  IADD3 R0, P0, R2, UR6, RZ ;  /* 0x0000000602007c10 */ /* 0x000fe2000ff1e0ff */
[----:B------:R-:W-:Y:S02]  /*eb80*/  IMAD R25, R6, UR9, R25 ;  /* 0x0000000906197c24 */ /* 0x000fe4000f8e0219 */
[----:B------:R-:W-:Y:S01]  /*eb90*/  IMAD R9, R26, UR10, RZ ;  /* 0x0000000a1a097c24 */ /* 0x000fe2000f8e02ff */
[----:B------:R-:W-:Y:S01]  /*eba0*/  IADD3.X R5, R8, UR4, R3, P0, !PT ;  /* 0x0000000408057c10 */ /* 0x000fe200087fe403 */
[----:B------:R-:W-:-:S04]  /*ebb0*/  IMAD.WIDE.U32 R2, R6, UR8, RZ ;  /* 0x0000000806027c25 */ /* 0x000fc8000f8e00ff */
[----:B------:R-:W-:Y:S02]  /*ebc0*/  IMAD.IADD R3, R3, 0x1, R25 ;  /* 0x0000000103037824 */ /* 0x000fe400078e0219 */
[C---:B------:R-:W-:Y:S02]  /*ebd0*/  IMAD R9, R4.reuse, UR11, R9 ;  /* 0x0000000b04097c24 */ /* 0x040fe4000f8e0209 */
[----:B------:R-:W-:-:S04]  /*ebe0*/  IMAD.WIDE.U32 R2, R4, UR10, R2 ;  /* 0x0000000a04027c25 */ /* 0x000fc8000f8e0002 */
[----:B------:R-:W-:Y:S02]  /*ebf0*/  IMAD.IADD R3, R3, 0x1, R9 ;  /* 0x0000000103037824 */ /* 0x000fe400078e0209 */
[----:B------:R-:W-:-:S03]  /*ec00*/  IMAD.WIDE.U32 R2, R7, UR40, R2 ;  /* 0x0000002807027c25 */ /* 0x000fc6000f8e0002 */
[----:B------:R-:W-:-:S04]  /*ec10*/  IADD3 R4, P0, R2, UR6, RZ ;  /* 0x0000000602047c10 */ /* 0x000fc8000ff1e0ff */
[----:B------:R-:W-:Y:S01]  /*ec20*/  IADD3.X R8, R8, UR4, R3, P0, !PT ;  /* 0x0000000408087c10 */ /* 0x000fe200087fe403 */
[----:B------:R-:W-:-:S03]  /*ec30*/  UMOV UR4, 0xffffffff ;  /* 0xffffffff00047882 */ /* 0x000fc60000000000 */
[----:B------:R-:W-:Y:S05]  /*ec40*/  BRA.DIV UR4, `(.L_x_3905) ;  /* 0x0000004204c87947 */ /* 0x000fea000b800000 */
[----:B------:R-:W2:Y:S01]  /*ec50*/  SHFL.IDX PT, R14, R0, RZ, 0x1c1f ;  /* 0x001c1fff000e7589 */ /* 0x000ea200000e0000 */
[----:B------:R-:W3:Y:S01]  /*ec60*/  LDC R7, c[0x0][0x2f4] ;  /* 0x0000bd00ff077b82 */ /* 0x000ee20000000800 */
[----:B------:R-:W-:Y:S02]  /*ec70*/  P2R R6, PR, RZ, 0x8 ;  /* 0x00000008ff067803 */ /* 0x000fe40000000000 */
[----:B------:R-:W4:Y:S01]  /*ec80*/  SHFL.IDX PT, R2, R5, RZ, 0x1c1f ;  /* 0x001c1fff05027589 */ /* 0x000f2200000e0000 */
[----:B------:R-:W-:-:S03]  /*ec90*/  LOP3.LUT P3, RZ, R22, 0x40, RZ, 0xc0, !PT ;  /* 0x0000004016ff7812 */ /* 0x000fc6000786c0ff */
[----:B------:R-:W-:Y:S10]  /*eca0*/  SHFL.IDX PT, R8, R8, RZ, 0x1c1f ;  /* 0x001c1fff08087589 */ /* 0x000ff400000e0000 */
[----:B--2---:R-:W-:-:S02]  /*ecb0*/  @P3 IADD3 R14, P0, R37, R14, RZ ;  /* 0x0000000e250e3210 */ /* 0x004fc40007f1e0ff */
[-C--:B---3--:R-:W-:Y:S02]  /*ecc0*/  ISETP.GE.AND P6, PT, R37, R7.reuse, PT ;  /* 0x000000072500720c */ /* 0x088fe40003fc6270 */
[-C--:B------:R-:W-:Y:S01]  /*ecd0*/  ISETP.GE.AND P2, PT, R28, R7.reuse, PT ;  /* 0x000000071c00720c */ /* 0x080fe20003f46270 */
[----:B----4-:R-:W-:Y:S01]  /*ece0*/  @P3 IMAD.X R3, RZ, RZ, R2, P0 ;  /* 0x000000ffff033224 */ /* 0x010fe200000e0602 */
[----:B------:R-:W-:Y:S01]  /*ecf0*/  ISETP.GE.AND P1, PT, R27, R7, PT ;  /* 0x000000071b00720c */ /* 0x000fe20003f26270 */
[----:B------:R-:W-:Y:S02]  /*ed00*/  @P3 IMAD.MOV.U32 R2, RZ, RZ, R14 ;  /* 0x000000ffff023224 */ /* 0x000fe400078e000e */
[----:B------:R-:W2:Y:S06]  /*ed10*/  SHFL.IDX PT, R14, R0, 0x1, 0x1c1f ;  /* 0x003c1f00000e7f89 */ /* 0x000eac00000e0000 */
[----:B------:R-:W-:Y:S04]  /*ed20*/  @P3 LDGSTS.E.BYPASS.LTC128B.128 [R23+0x24200], desc[UR54][R2.64], !P6 ;  /* 0x2420000002173fae */ /* 0x000fe8000f101d76 */
[----:B------:R-:W-:Y:S04]  /*ed30*/  @P3 LDGSTS.E.BYPASS.LTC128B.128 [R23+0x26a00], desc[UR54][R2.64+0x40], !P2 ;  /* 0x26a0004002173fae */ /* 0x000fe8000d101d76 */
[----:B------:R3:W-:Y:S01]  /*ed40*/  @P3 LDGSTS.E.BYPASS.LTC128B.128 [R23+0x29200], desc[UR54][R2.64+0x80], !P1 ;  /* 0x2920008002173fae */ /* 0x0007e2000c901d76 */
[----:B------:R-:W-:-:S03]  /*ed50*/  ISETP.NE.AND P3, PT, R6, RZ, PT ;  /* 0x000000ff0600720c */ /* 0x000fc60003f65270 */
[----:B------:R-:W4:Y:S01]  /*ed60*/  SHFL.IDX PT, R6, R5, 0x1, 0x1c1f ;  /* 0x003c1f0005067f89 */ /* 0x000f2200000e0000 */
[----:B--2---:R-:W-:-:S05]  /*ed70*/  @P5 IADD3 R14, P0, R37, R14, RZ ;  /* 0x0000000e250e5210 */ /* 0x004fca0007f1e0ff */
[----:B---3--:R-:W-:Y:S02]  /*ed80*/  @P5 IMAD.MOV.U32 R2, RZ, RZ, R14 ;  /* 0x000000ffff025224 */ /* 0x008fe400078e000e */
[----:B------:R-:W2:Y:S01]  /*ed90*/  SHFL.IDX PT, R14, R0, 0x2, 0x1c1f ;  /* 0x005c1f00000e7f89 */ /* 0x000ea200000e0000 */
[----:B----4-:R-:W-:-:S03]  /*eda0*/  @P5 IADD3.X R7, RZ, R6, RZ, P0, !PT ;  /* 0x00000006ff075210 */ /* 0x010fc600007fe4ff */
[----:B------:R-:W3:Y:S02]  /*edb0*/  SHFL.IDX PT, R6, R5, 0x2, 0x1c1f ;  /* 0x005c1f0005067f89 */ /* 0x000ee400000e0000 */
[----:B------:R-:W-:-:S05]  /*edc0*/  @P5 IMAD.MOV.U32 R3, RZ, RZ, R7 ;  /* 0x000000ffff035224 */ /* 0x000fca00078e0007 */
[----:B------:R-:W-:Y:S01]  /*edd0*/  @P5 LDGSTS.E.BYPASS.LTC128B.128 [R23+0x24a00], desc[UR54][R2.64], !P6 ;  /* 0x24a0000002175fae */ /* 0x000fe2000f101d76 */
[----:B--2---:R-:W-:-:S03]  /*ede0*/  @P4 IADD3 R14, P0, R37, R14, RZ ;  /* 0x0000000e250e4210 */ /* 0x004fc60007f1e0ff */
[----:B------:R-:W-:Y:S04]  /*edf0*/  @P5 LDGSTS.E.BYPASS.LTC128B.128 [R23+0x27200], desc[UR54][R2.64+0x40], !P2 ;  /* 0x2720004002175fae */ /* 0x000fe8000d101d76 */
[----:B------:R2:W-:Y:S01]  /*ee00*/  @P5 LDGSTS.E.BYPASS.LTC128B.128 [R23+0x29a00], desc[UR54][R2.64+0x80], !P1 ;  /* 0x29a0008002175fae */ /* 0x0005e2000c901d76 */
[----:B---3--:R-:W-:-:S03]  /*ee10*/  @P4 IMAD.X R7, RZ, RZ, R6, P0 ;  /* 0x000000ffff074224 */ /* 0x008fc600000e0606 */
[----:B------:R-:W-:Y:S01]  /*ee20*/  SHFL.IDX PT, R6, R5, 0x3, 0x1c1f ;  /* 0x007c1f0005067f89 */ /* 0x000fe200000e0000 */
[----:B--2---:R-:W-:-:S03]  /*ee30*/  @P4 IMAD.MOV.U32 R2, RZ, RZ, R14 ;  /* 0x000000ffff024224 */ /* 0x004fc600078e000e */
[----:B------:R-:W2:Y:S01]  /*ee40*/  SHFL.IDX PT, R14, R0, 0x3, 0x1c1f ;  /* 0x007c1f00000e7f89 */ /* 0x000ea200000e0000 */
[----:B------:R-:W-:-:S05]  /*ee50*/  @P4 IMAD.MOV.U32 R3, RZ, RZ, R7 ;  /* 0x000000ffff034224 */ /* 0x000fca00078e0007 */
[----:B------:R-:W-:Y:S04]  /*ee60*/  @P4 LDGSTS.E.BYPASS.LTC128B.128 [R23+0x25200], desc[UR54][R2.64], !P6 ;  /* 0x2520000002174fae */ /* 0x000fe8000f101d76 */
[----:B------:R-:W-:Y:S04]  /*ee70*/  @P4 LDGSTS.E.BYPASS.LTC128B.128 [R23+0x27a00], desc[UR54][R2.64+0x40], !P2 ;  /* 0x27a0004002174fae */ /* 0x000fe8000d101d76 */
[----:B------:R3:W-:Y:S01]  /*ee80*/  @P4 LDGSTS.E.BYPASS.LTC128B.128 [R23+0x2a200], desc[UR54][R2.64+0x80], !P1 ;  /* 0x2a20008002174fae */ /* 0x0007e2000c901d76 */
[----:B--2---:R-:W-:-:S05]  /*ee90*/  @P3 IADD3 R14, P0, R37, R14, RZ ;  /* 0x0000000e250e3210 */ /* 0x004fca0007f1e0ff */
[----:B------:R-:W-:Y:S02]  /*eea0*/  @P3 IMAD.X R7, RZ, RZ, R6, P0 ;  /* 0x000000ffff073224 */ /* 0x000fe400000e0606 */
[----:B---3--:R-:W-:Y:S02]  /*eeb0*/  @P3 IMAD.MOV.U32 R2, RZ, RZ, R14 ;  /* 0x000000ffff023224 */ /* 0x008fe400078e000e */
[----:B------:R-:W-:Y:S01]  /*eec0*/  @P3 IMAD.MOV.U32 R3, RZ, RZ, R7 ;  /* 0x000000ffff033224 */ /* 0x000fe200078e0007 */
[----:B------:R2:W3:Y:S04]  /*eed0*/  SHFL.IDX PT, R14, R4, RZ, 0x1c1f ;  /* 0x001c1fff040e7589 */ /* 0x0004e800000e0000 */
[----:B------:R2:W-:Y:S04]  /*eee0*/  @P3 LDGSTS.E.BYPASS.LTC128B.128 [R23+0x25a00], desc[UR54][R2.64], !P6 ;  /* 0x25a0000002173fae */ /* 0x0005e8000f101d76 */
[----:B------:R2:W-:Y:S04]  /*eef0*/  @P3 LDGSTS.E.BYPASS.LTC128B.128 [R23+0x28200], desc[UR54][R2.64+0x40], !P2 ;  /* 0x2820004002173fae */ /* 0x0005e8000d101d76 */
[----:B------:R2:W-:Y:S02]  /*ef00*/  @P3 LDGSTS.E.BYPASS.LTC128B.128 [R23+0x2aa00], desc[UR54][R2.64+0x80], !P1 ;  /* 0x2aa0008002173fae */ /* 0x0005e4000c901d76 */
.L_x_3978:
[----:B------:R-:W-:Y:S01]  /*ef10*/  LOP3.LUT P0, RZ, R22, 0x80, RZ, 0xc0, !PT ;  /* 0x0000008016ff7812 */ /* 0x000fe2000780c0ff */
[----:B------:R-:W-:-:S12]  /*ef20*/  BSSY B0, `(.L_x_3906) ;  /* 0x000000e000007945 */ /* 0x000fd80003800000 */
[----:B------:R-:W-:Y:S05]  /*ef30*/  @!P0 BRA `(.L_x_3907) ;  /* 0x0000000000308947 */ /* 0x000fea0003800000 */
[----:B------:R-:W4:Y:S01]  /*ef40*/  LDC R0, c[0x0][0x2f4] ;  /* 0x0000bd00ff007b82 */ /* 0x000f220000000800 */
[----:B--23--:R-:W-:-:S04]  /*ef50*/  IADD3 R2, P0, R37, R14, RZ ;  /* 0x0000000e25027210 */ /* 0x00cfc80007f1e0ff */
[----:B------:R-:W-:Y:S02]  /*ef60*/  IADD3.X R3, RZ, R8, RZ, P0, !PT ;  /* 0x00000008ff037210 */ /* 0x000fe400007fe4ff */
[-C--:B----4-:R-:W-:Y:S02]  /*ef70*/  ISETP.GE.AND P3, PT, R37, R0.reuse, PT ;  /* 0x000000002500720c */ /* 0x090fe40003f66270 */
[-C--:B------:R-:W-:Y:S02]  /*ef80*/  ISETP.GE.AND P2, PT, R28, R0.reuse, PT ;  /* 0x000000001c00720c */ /* 0x080fe40003f46270 */
[----:B------:R-:W-:-:S09]  /*ef90*/  ISETP.GE.AND P1, PT, R27, R0, PT ;  /* 0x000000001b00720c */ /* 0x000fd20003f26270 */
[----:B------:R-:W-:Y:S01]  /*efa0*/  @!PT LDS RZ, [RZ] ;  /* 0x00000000fffff984 */ /* 0x000fe20000000800 */
[----:B------:R-:W-:Y:S01]  /*efb0*/  @!PT LDS RZ, [RZ] ;  /* 0x00000000fffff984 */ /* 0x000fe20000000800 */
[----:B------:R-:W-:Y:S01]  /*efc0*/  @!PT LDS RZ, [RZ] ;  /* 0x00000000fffff984 */ /* 0x000fe20000000800 */
[----:B------:R4:W-:Y:S04]  /*efd0*/  LDGSTS.E.BYPASS.LTC128B.128 [R23+0x26200], desc[UR54][R2.64], !P3 ;  /* 0x2620000002177fae */ /* 0x0009e8000d901d76 */
[----:B------:R4:W-:Y:S04]  /*efe0*/  LDGSTS.E.BYPASS.LTC128B.128 [R23+0x28a00], desc[UR54][R2.64+0x40], !P2 ;  /* 0x28a0004002177fae */ /* 0x0009e8000d101d76 */
[----:B------:R4:W-:Y:S02]  /*eff0*/  LDGSTS.E.BYPASS.LTC128B.128 [R23+0x2b200], desc[UR54][R2.64+0x80], !P1 ;  /* 0x2b20008002177fae */ /* 0x0009e4000c901d76 */
.L_x_3907:
[----:B------:R-:W-:Y:S05]  /*f000*/  BSYNC B0 ;  /* 0x0000000000007941 */ /* 0x000fea0003800000 */
.L_x_3906:
[----:B------:R-:W-:Y:S01]  /*f010*/  NOP ;  /* 0x0000000000007918 */ /* 0x000fe20000000000 */
[----:B------:R-:W-:Y:S01]  /*f020*/  SYNCS.ARRIVE.TRANS64.RED.A0T1 RZ, [UR42+0x33430], RZ ;  /* 0x033430ffffff79a7 */ /* 0x000fe2000820042a */
[----:B------:R-:W-:Y:S01]  /*f030*/  ARRIVES.LDGSTSBAR.64.TRANSCNT [UR42+0x33430] ;  /* 0x03343000ff0079b0 */ /* 0x000fe20008000aaa */
[----:B------:R-:W-:Y:S01]  /*f040*/  NOP ;  /* 0x0000000000007918 */ /* 0x000fe20000000000 */
[----:B------:R-:W-:-:S06]  /*f050*/  ULOP3.LUT UR4, UR39, 0x2, URZ, 0xfc, !UPT ;  /* 0x0000000227047892 */ /* 0x000fcc000f8efc3f */
[----:B--2-4-:R-:W-:-:S05]  /*f060*/  IMAD.U32 R2, RZ, RZ, UR4 ;  /* 0x00000004ff027e24 */ /* 0x014fca000f8e00ff */
[----:B------:R-:W-:-:S13]  /*f070*/  ISETP.NE.AND P0, PT, R2, 0x3, PT ;  /* 0x000000030200780c */ /* 0x000fda0003f05270 */
[----:B------:R-:W-:Y:S05]  /*f080*/  @!P0 BRA `(.L_x_3908) ;  /* 0x0000000000048947 */ /* 0x000fea0003800000 */
[----:B------:R-:W-:Y:S01]  /*f090*/  BPT.TRAP 0x1 ;  /* 0x000000040000795c */ /* 0x000fe20000300000 */
.L_x_3908:
        /* <DEDUP_REMOVED lines=19> */
[----:B------:R-:W-:Y:S01]  /*f1d0*/  MOV R12, 0x1 ;  /* 0x00000001000c7802 */ /* 0x000fe20000000f00 */
[----:B------:R-:W2:Y:S01]  /*f1e0*/  LDC.64 R2, c[0x4][R2] ;  /* 0x0100000002027b82 */ /* 0x000ea20000000a00 */
[----:B------:R-:W-:Y:S02]  /*f1f0*/  IMAD.U32 R5, RZ, RZ, UR7 ;  /* 0x00000007ff057e24 */ /* 0x000fe4000f8e00ff */
[----:B------:R-:W-:Y:S02]  /*f200*/  IMAD.U32 R6, RZ, RZ, UR8 ;  /* 0x00000008ff067e24 */ /* 0x000fe4000f8e00ff */
[----:B------:R-:W-:-:S02]  /*f210*/  IMAD.U32 R7, RZ, RZ, UR9 ;  /* 0x00000009ff077e24 */ /* 0x000fc4000f8e00ff */
[----:B------:R-:W-:Y:S02]  /*f220*/  IMAD.U32 R10, RZ, RZ, UR4 ;  /* 0x00000004ff0a7e24 */ /* 0x000fe4000f8e00ff */
[----:B------:R-:W-:Y:S02]  /*f230*/  IMAD.U32 R11, RZ, RZ, UR5 ;  /* 0x00000005ff0b7e24 */ /* 0x000fe4000f8e00ff */
[----:B------:R-:W-:Y:S02]  /*f240*/  IMAD.MOV.U32 R8, RZ, RZ, 0x70 ;  /* 0x00000070ff087424 */ /* 0x000fe400078e00ff */
[----:B------:R-:W-:-:S07]  /*f250*/  IMAD.MOV.U32 R13, RZ, RZ, RZ ;  /* 0x000000ffff0d7224 */ /* 0x000fce00078e00ff */
[----:B------:R-:W-:-:S07]  /*f260*/  LEPC R20, `(.L_x_3909) ;  /* 0x000000001014794e */ /* 0x000fce0000000000 */
[----:B0123--:R-:W-:Y:S05]  /*f270*/  CALL.ABS.NOINC R2 ;  /* 0x0000000002007343 */ /* 0x00ffea0003c00000 */
.L_x_3909:
[----:B------:R-:W2:Y:S01]  /*f280*/  LDC R0, c[0x0][0x448] ;  /* 0x00011200ff007b82 */ /* 0x000ea20000000800 */
[----:B------:R-:W-:Y:S01]  /*f290*/  ULDC.64 UR4, c[0x0][0x2e0] ;  /* 0x0000b80000047ab9 */ /* 0x000fe20000000a00 */
[----:B------:R-:W-:Y:S02]  /*f2a0*/  IMAD R29, R32, 0x80, R29 ;  /* 0x00000080201d7824 */ /* 0x000fe400078e021d */
[----:B------:R-:W-:Y:S02]  /*f2b0*/  IMAD R7, R24, UR4, RZ ;  /* 0x0000000418077c24 */ /* 0x000fe4000f8e02ff */
[----:B------:R-:W-:Y:S02]  /*f2c0*/  IMAD.U32 R4, RZ, RZ, UR36 ;  /* 0x00000024ff047e24 */ /* 0x000fe4000f8e00ff */
[----:B------:R-:W-:Y:S02]  /*f2d0*/  IMAD R9, R34, UR5, R7 ;  /* 0x0000000522097c24 */ /* 0x000fe4000f8e0207 */
[----:B------:R-:W-:-:S02]  /*f2e0*/  IMAD.U32 R5, RZ, RZ, UR37 ;  /* 0x00000025ff057e24 */ /* 0x000fc4000f8e00ff */
[----:B------:R-:W-:Y:S02]  /*f2f0*/  IMAD.MOV.U32 R5, RZ, RZ, R29 ;  /* 0x000000ffff057224 */ /* 0x000fe400078e001d */
[----:B------:R-:W-:Y:S02]  /*f300*/  IMAD.U32 R3, RZ, RZ, UR43 ;  /* 0x0000002bff037e24 */ /* 0x000fe4000f8e00ff */
[----:B------:R-:W-:-:S04]  /*f310*/  IMAD.MOV.U32 R2, RZ, RZ, R4 ;  /* 0x000000ffff027224 */ /* 0x000fc800078e0004 */
[----:B------:R-:W-:Y:S01]  /*f320*/  IMAD.WIDE.U32 R2, R34, UR4, R2 ;  /* 0x0000000422027c25 */ /* 0x000fe2000f8e0002 */
[----:B------:R-:W-:Y:S01]  /*f330*/  ULDC.64 UR4, c[0x0][0x2d0] ;  /* 0x0000b40000047ab9 */ /* 0x000fe20000000a00 */
[----:B--2---:R-:W-:Y:S02]  /*f340*/  ISETP.NE.AND P0, PT, R0, 0x1, PT ;  /* 0x000000010000780c */ /* 0x004fe40003f05270 */
[----:B------:R-:W-:-:S11]  /*f350*/  IMAD.IADD R3, R3, 0x1, R9 ;  /* 0x0000000103037824 */ /* 0x000fd600078e0209 */
[----:B------:R-:W2:Y:S08]  /*f360*/  @P0 LDC R8, c[0x0][0x44c] ;  /* 0x00011300ff080b82 */ /* 0x000eb00000000800 */
[----:B------:R-:W4:Y:S01]  /*f370*/  @P0 LDC R6, c[0x0][0x450] ;  /* 0x00011400ff060b82 */ /* 0x000f220000000800 */
[----:B--2---:R-:W-:-:S05]  /*f380*/  @P0 IMAD.HI.U32 R7, R29, R8, RZ ;  /* 0x000000081d070227 */ /* 0x004fca00078e00ff */
[----:B----4-:R-:W-:-:S04]  /*f390*/  @P0 SHF.R.U32.HI R5, RZ, R6, R7 ;  /* 0x00000006ff050219 */ /* 0x010fc80000011607 */
[----:B------:R-:W-:Y:S01]  /*f3a0*/  SHF.R.S32.HI R4, RZ, 0x1f, R5 ;  /* 0x0000001fff047819 */ /* 0x000fe20000011405 */
[----:B------:R-:W-:-:S04]  /*f3b0*/  IMAD.WIDE.U32 R2, R5, UR4, R2 ;  /* 0x0000000405027c25 */ /* 0x000fc8000f8e0002 */
[----:B------:R-:W-:-:S04]  /*f3c0*/  IMAD R4, R4, UR4, RZ ;  /* 0x0000000404047c24 */ /* 0x000fc8000f8e02ff */
[C---:B------:R-:W-:Y:S01]  /*f3d0*/  IMAD R7, R5.reuse, UR5, R4 ;  /* 0x0000000505077c24 */ /* 0x040fe2000f8e0204 */
[----:B------:R-:W-:Y:S01]  /*f3e0*/  IADD3 R4, -R5, RZ, RZ ;  /* 0x000000ff05047210 */ /* 0x000fe20007ffe1ff */
[----:B------:R-:W-:Y:S02]  /*f3f0*/  ULDC.64 UR4, c[0x0][0x2c8] ;  /* 0x0000b20000047ab9 */ /* 0x000fe40000000a00 */
[----:B------:R-:W-:Y:S02]  /*f400*/  IMAD.IADD R3, R3, 0x1, R7 ;  /* 0x0000000103037824 */ /* 0x000fe400078e0207 */
[----:B------:R-:W-:-:S04]  /*f410*/  IMAD R29, R0, R4, R29 ;  /* 0x00000004001d7224 */ /* 0x000fc800078e021d */
        /* <DEDUP_REMOVED lines=8> */
[----:B------:R-:W-:Y:S01]  /*f4a0*/  IADD3.X R5, R3, UR5, R5, P0, !PT ;  /* 0x0000000503057c10 */ /* 0x000fe200087fe405 */
[----:B------:R-:W-:Y:S01]  /*f4b0*/  UMOV UR5, 0xffffffff ;  /* 0xffffffff00057882 */ /* 0x000fe20000000000 */
[----:B------:R-:W-:-:S02]  /*f4c0*/  ISETP.GE.AND P1, PT, R27, UR4, PT ;  /* 0x000000041b007c0c */ /* 0x000fc4000bf26270 */
[----:B------:R-:W-:Y:S01]  /*f4d0*/  ISETP.GE.AND P3, PT, R37, UR4, PT ;  /* 0x0000000425007c0c */ /* 0x000fe2000bf66270 */
[----:B------:R-:W-:-:S12]  /*f4e0*/  BRA.DIV UR5, `(.L_x_3910) ;  /* 0x00000042054c7947 */ /* 0x000fd8000b800000 */
[----:B---3--:R-:W2:Y:S01]  /*f4f0*/  SHFL.IDX PT, R14, R4, RZ, 0x1c1f ;  /* 0x001c1fff040e7589 */ /* 0x008ea200000e0000 */
[----:B------:R-:W-:Y:S01]  /*f500*/  ULDC UR4, c[0x0][0x288] ;  /* 0x0000a20000047ab9 */ /* 0x000fe20000000800 */
[----:B------:R-:W-:Y:S02]  /*f510*/  IMAD R7, R32, 0x80, R31 ;  /* 0x0000008020077824 */ /* 0x000fe400078e021f */
[----:B------:R-:W3:Y:S01]  /*f520*/  SHFL.IDX PT, R2, R5, RZ, 0x1c1f ;  /* 0x001c1fff05027589 */ /* 0x000ee200000e0000 */
[----:B------:R-:W-:Y:S02]  /*f530*/  IMAD R0, R0, UR4, RZ ;  /* 0x0000000400007c24 */ /* 0x000fe4000f8e02ff */
[C---:B------:R-:W-:Y:S01]  /*f540*/  VIADD R9, R7.reuse, 0x20 ;  /* 0x0000002007097836 */ /* 0x040fe20000000000 */
[----:B------:R-:W-:Y:S02]  /*f550*/  SHFL.IDX PT, R6, R5, 0x1, 0x1c1f ;  /* 0x003c1f0005067f89 */ /* 0x000fe400000e0000 */
[----:B------:R-:W-:-:S13]  /*f560*/  ISETP.GE.AND P0, PT, R7, R0, PT ;  /* 0x000000000700720c */ /* 0x000fda0003f06270 */
[----:B--2---:R-:W-:-:S05]  /*f570*/  @!P0 IADD3 R14, P4, R37, R14, RZ ;  /* 0x0000000e250e8210 */ /* 0x004fca0007f9e0ff */
[----:B---3--:R-:W-:Y:S02]  /*f580*/  @!P0 IMAD.X R3, RZ, RZ, R2, P4 ;  /* 0x000000ffff038224 */ /* 0x008fe400020e0602 */
[----:B------:R-:W-:Y:S02]  /*f590*/  @!P0 IMAD.MOV.U32 R2, RZ, RZ, R14 ;  /* 0x000000ffff028224 */ /* 0x000fe400078e000e */
[----:B------:R-:W2:Y:S04]  /*f5a0*/  SHFL.IDX PT, R14, R4, 0x1, 0x1c1f ;  /* 0x003c1f00040e7f89 */ /* 0x000ea800000e0000 */
[----:B------:R-:W-:Y:S04]  /*f5b0*/  @!P0 LDGSTS.E.BYPASS.LTC128B.128 [R23+0x1e200], desc[UR54][R2.64], !P3 ;  /* 0x1e20000002178fae */ /* 0x000fe8000d901d76 */
[----:B------:R-:W-:Y:S04]  /*f5c0*/  @!P0 LDGSTS.E.BYPASS.LTC128B.128 [R23+0x20200], desc[UR54][R2.64+0x40], !P2 ;  /* 0x2020004002178fae */ /* 0x000fe8000d101d76 */
[----:B------:R3:W-:Y:S01]  /*f5d0*/  @!P0 LDGSTS.E.BYPASS.LTC128B.128 [R23+0x22200], desc[UR54][R2.64+0x80], !P1 ;  /* 0x2220008002178fae */ /* 0x0007e2000c901d76 */
[----:B------:R-:W-:-:S13]  /*f5e0*/  ISETP.GE.AND P0, PT, R9, R0, PT ;  /* 0x000000000900720c */ /* 0x000fda0003f06270 */
[----:B--2---:R-:W-:-:S05]  /*f5f0*/  @!P0 IADD3 R14, P4, R37, R14, RZ ;  /* 0x0000000e250e8210 */ /* 0x004fca0007f9e0ff */
[----:B------:R-:W-:Y:S02]  /*f600*/  @!P0 IMAD.X R9, RZ, RZ, R6, P4 ;  /* 0x000000ffff098224 */ /* 0x000fe400020e0606 */
[----:B---3--:R-:W-:Y:S01]  /*f610*/  @!P0 IMAD.MOV.U32 R2, RZ, RZ, R14 ;  /* 0x000000ffff028224 */ /* 0x008fe200078e000e */
[----:B------:R-:W-:Y:S01]  /*f620*/  SHFL.IDX PT, R6, R5, 0x2, 0x1c1f ;  /* 0x005c1f0005067f89 */ /* 0x000fe200000e0000 */
[----:B------:R-:W-:Y:S01]  /*f630*/  @!P0 IMAD.MOV.U32 R3, RZ, RZ, R9 ;  /* 0x000000ffff038224 */ /* 0x000fe200078e0009 */
[----:B------:R-:W-:Y:S02]  /*f640*/  IADD3 R9, R7, 0x40, RZ ;  /* 0x0000004007097810 */ /* 0x000fe40007ffe0ff */
        /* <DEDUP_REMOVED lines=8> */
[----:B------:R2:W3:Y:S01]  /*f6d0*/  SHFL.IDX PT, R6, R5, 0x3, 0x1c1f ;  /* 0x007c1f0005067f89 */ /* 0x0004e200000e0000 */
[----:B------:R-:W-:-:S03]  /*f6e0*/  @!P0 IMAD.MOV.U32 R3, RZ, RZ, R9 ;  /* 0x000000ffff038224 */ /* 0x000fc600078e0009 */
[----:B------:R2:W4:Y:S04]  /*f6f0*/  SHFL.IDX PT, R14, R4, 0x3, 0x1c1f ;  /* 0x007c1f00040e7f89 */ /* 0x00052800000e0000 */
[----:B------:R2:W-:Y:S04]  /*f700*/  @!P0 LDGSTS.E.BYPASS.LTC128B.128 [R23+0x1f200], desc[UR54][R2.64], !P3 ;  /* 0x1f20000002178fae */ /* 0x0005e8000d901d76 */
[----:B------:R2:W-:Y:S04]  /*f710*/  @!P0 LDGSTS.E.BYPASS.LTC128B.128 [R23+0x21200], desc[UR54][R2.64+0x40], !P2 ;  /* 0x2120004002178fae */ /* 0x0005e8000d101d76 */
[----:B------:R2:W-:Y:S02]  /*f720*/  @!P0 LDGSTS.E.BYPASS.LTC128B.128 [R23+0x23200], desc[UR54][R2.64+0x80], !P1 ;  /* 0x2320008002178fae */ /* 0x0005e4000c901d76 */
.L_x_3987:
[----:B------:R-:W-:Y:S01]  /*f730*/  VIADD R7, R7, 0x60 ;  /* 0x0000006007077836 */ /* 0x000fe20000000000 */
[----:B------:R-:W-:Y:S04]  /*f740*/  BSSY B0, `(.L_x_3911) ;  /* 0x000000b000007945 */ /* 0x000fe80003800000 */
[----:B------:R-:W-:-:S13]  /*f750*/  ISETP.GE.AND P0, PT, R7, R0, PT ;  /* 0x000000000700720c */ /* 0x000fda0003f06270 */
[----:B------:R-:W-:Y:S05]  /*f760*/  @P0 BRA `(.L_x_3912) ;  /* 0x0000000000200947 */ /* 0x000fea0003800000 */
[----:B--2-4-:R-:W-:-:S05]  /*f770*/  IADD3 R2, P0, R37, R14, RZ ;  /* 0x0000000e25027210 */ /* 0x014fca0007f1e0ff */
[----:B---3--:R-:W-:-:S05]  /*f780*/  IMAD.X R3, RZ, RZ, R6, P0 ;  /* 0x000000ffff037224 */ /* 0x008fca00000e0606 */
[----:B------:R-:W-:Y:S01]  /*f790*/  @!PT LDS RZ, [RZ] ;  /* 0x00000000fffff984 */ /* 0x000fe20000000800 */
[----:B------:R-:W-:Y:S01]  /*f7a0*/  @!PT LDS RZ, [RZ] ;  /* 0x00000000fffff984 */ /* 0x000fe20000000800 */
[----:B------:R-:W-:Y:S01]  /*f7b0*/  @!PT LDS RZ, [RZ] ;  /* 0x00000000fffff984 */ /* 0x000fe20000000800 */
[----:B------:R2:W-:Y:S04]  /*f7c0*/  LDGSTS.E.BYPASS.LTC128B.128 [R23+0x1fa00], desc[UR54][R2.64], !P3 ;  /* 0x1fa0000002177fae */ /* 0x0005e8000d901d76 */
[----:B------:R2:W-:Y:S04]  /*f7d0*/  LDGSTS.E.BYPASS.LTC128B.128 [R23+0x21a00], desc[UR54][R2.64+0x40], !P2 ;  /* 0x21a0004002177fae */ /* 0x0005e8000d101d76 */
[----:B------:R2:W-:Y:S02]  /*f7e0*/  LDGSTS.E.BYPASS.LTC128B.128 [R23+0x23a00], desc[UR54][R2.64+0x80], !P1 ;  /* 0x23a0008002177fae */ /* 0x0005e4000c901d76 */
.L_x_3912:
[----:B------:R-:W-:Y:S05]  /*f7f0*/  BSYNC B0 ;  /* 0x0000000000007941 */ /* 0x000fea0003800000 */
.L_x_3911:
[----:B------:R-:W-:Y:S01]  /*f800*/  NOP ;  /* 0x0000000000007918 */ /* 0x000fe20000000000 */
[----:B------:R-:W-:Y:S01]  /*f810*/  SYNCS.ARRIVE.TRANS64.RED.A0T1 RZ, [UR42+0x33400], RZ ;  /* 0x033400ffffff79a7 */ /* 0x000fe2000820042a */
[----:B--2---:R-:W-:Y:S01]  /*f820*/  IMAD.MOV.U32 R3, RZ, RZ, 0x1 ;  /* 0x00000001ff037424 */ /* 0x004fe200078e00ff */
[----:B------:R-:W-:Y:S04]  /*f830*/  ARRIVES.LDGSTSBAR.64.TRANSCNT [UR42+0x33400] ;  /* 0x03340000ff0079b0 */ /* 0x000fe80008000aaa */
[----:B------:R-:W-:Y:S01]  /*f840*/  SHF.L.U32 R3, R3, 0x1f, RZ ;  /* 0x0000001f03037819 */ /* 0x000fe200000006ff */
[----:B------:R-:W-:Y:S01]  /*f850*/  NOP ;  /* 0x0000000000007918 */ /* 0x000fe20000000000 */
[----:B------:R-:W-:Y:S02]  /*f860*/  SYNCS.ARRIVE.TRANS64.A1T0 RZ, [UR42+0x33400], RZ ;  /* 0x033400ffffff79a7 */ /* 0x000fe4000810002a */
[----:B------:R-:W2:Y:S02]  /*f870*/  SYNCS.PHASECHK.TRANS64.TRYWAIT P0, [UR42+0x33420], R3 ;  /* 0x03342003ff0075a7 */ /* 0x000ea4000800016a */
[----:B--2---:R-:W-:Y:S05]  /*f880*/  @!P0 BRA `(.L_x_3913) ;  /* 0x0000004000a48947 */ /* 0x004fea0003800000 */
.L_x_3988:
[----:B------:R-:W-:Y:S01]  /*f890*/  UIADD3 UR4, UR46, -0x2, URZ ;  /* 0xfffffffe2e047890 */ /* 0x000fe2000fffe03f */
[----:B------:R-:W-:-:S03]  /*f8a0*/  IMAD.MOV.U32 R32, RZ, RZ, 0x1 ;  /* 0x00000001ff207424 */ /* 0x000fc600078e00ff */
[----:B------:R-:W-:-:S06]  /*f8b0*/  UISETP.GE.AND UP0, UPT, UR4, UR45, UPT ;  /* 0x0000002d0400728c */ /* 0x000fcc000bf06270 */
[----:B------:R-:W-:-:S13]  /*f8c0*/  PLOP3.LUT P0, PT, PT, PT, UP0, 0x80, 0x0 ;  /* 0x000000000000781c */ /* 0x000fda0003f0f008 */
[----:B------:R-:W-:Y:S05]  /*f8d0*/  @!P0 BRA `(.L_x_3914) ;  /* 0x0000001800f88947 */ /* 0x000fea0003800000 */
[----:B------:R-:W5:Y:S01]  /*f8e0*/  S2R R0, SR_TID.X ;  /* 0x0000000000007919 */ /* 0x000f620000002100 */
[----:B------:R-:W-:Y:S01]  /*f8f0*/  UIADD3 UR4, UR44, 0x1, URZ ;  /* 0x000000012c047890 */ /* 0x000fe2000fffe03f */
[----:B--2---:R-:W-:Y:S01]  /*f900*/  LOP3.LUT R3, RZ, UR41, RZ, 0x33, !PT ;  /* 0x00000029ff037c12 */ /* 0x004fe2000f8e33ff */
[----:B------:R-:W-:Y:S02]  /*f910*/  IMAD.MOV.U32 R25, RZ, RZ, 0x1 ;  /* 0x00000001ff197424 */ /* 0x000fe400078e00ff */
[----:B------:R-:W-:Y:S01]  /*f920*/  UIMAD UR4, UR4, UR38, URZ ;  /* 0x00000026040472a4 */ /* 0x000fe2000f8e023f */
[----:B------:R-:W-:Y:S02]  /*f930*/  IMAD.MOV.U32 R24, RZ, RZ, RZ ;  /* 0x000000ffff187224 */ /* 0x000fe400078e00ff */
[----:B-----5:R-:W-:-:S05]  /*f940*/  IMAD.SHL.U32 R0, R0, 0x20, RZ ;  /* 0x0000002000007824 */ /* 0x020fca00078e00ff */
[----:B------:R-:W-:-:S04]  /*f950*/  LOP3.LUT R0, R0, 0x60, RZ, 0xc0, !PT ;  /* 0x0000006000007812 */ /* 0x000fc800078ec0ff */
[----:B------:R-:W-:Y:S02]  /*f960*/  IADD3 R19, R0, R19, R31 ;  /* 0x0000001300137210 */ /* 0x000fe40007ffe01f */
[----:B------:R-:W-:Y:S02]  /*f970*/  LOP3.LUT R0, RZ, UR4, RZ, 0x33, !PT ;  /* 0x00000004ff007c12 */ /* 0x000fe4000f8e33ff */
[----:B------:R-:W-:Y:S02]  /*f980*/  IADD3 R19, R19, -0x1e0, RZ ;  /* 0xfffffe2013137810 */ /* 0x000fe40007ffe0ff */
[----:B------:R-:W-:-:S04]  /*f990*/  VIMNMX R0, R0, R3, !PT ;  /* 0x0000000300007248 */ /* 0x000fc80007fe0100 */
[C---:B------:R-:W-:Y:S01]  /*f9a0*/  IADD3 R34, -R0.reuse, -0x2, RZ ;  /* 0xfffffffe00227810 */ /* 0x040fe20007ffe1ff */
[----:B------:R-:W-:-:S07]  /*f9b0*/  IMAD R19, R0, -0xa0, R19 ;  /* 0xffffff6000137824 */ /* 0x000fce00078e0213 */
.L_x_3929:
[----:B0-2---:R-:W2:Y:S01]  /*f9c0*/  LDL R8, [R1+0x8] ;  /* 0x0000080001087983 */ /* 0x005ea20000100800 */
[----:B------:R-:W0:Y:S03]  /*f9d0*/  LDC R0, c[0x0][0x430] ;  /* 0x00010c00ff007b82 */ /* 0x000e260000000800 */
[----:B---3--:R-:W3:Y:S01]  /*f9e0*/  LDL R6, [R1+0x4] ;  /* 0x0000040001067983 */ /* 0x008ee20000100800 */
[----:B------:R-:W-:Y:S01]  /*f9f0*/  VIADD R10, R19, 0x80 ;  /* 0x00000080130a7836 */ /* 0x000fe20000000000 */
[----:B------:R-:W-:Y:S01]  /*fa00*/  ULDC.64 UR4, c[0x0][0x428] ;  /* 0x00010a0000047ab9 */ /* 0x000fe20000000a00 */
[----:B0-----:R-:W-:-:S13]  /*fa10*/  ISETP.NE.AND P0, PT, R0, 0x1, PT ;  /* 0x000000010000780c */ /* 0x001fda0003f05270 */
[----:B------:R-:W0:Y:S08]  /*fa20*/  @P0 LDC R0, c[0x0][0x434] ;  /* 0x00010d00ff000b82 */ /* 0x000e300000000800 */
[----:B------:R-:W1:Y:S08]  /*fa30*/  @P0 LDC R3, c[0x0][0x438] ;  /* 0x00010e00ff030b82 */ /* 0x000e700000000800 */
[----:B------:R-:W4:Y:S08]  /*fa40*/  @P0 LDC R5, c[0x0][0x434] ;  /* 0x00010d00ff050b82 */ /* 0x000f300000000800 */
[----:B------:R-:W4:Y:S01]  /*fa50*/  @P0 LDC R9, c[0x0][0x438] ;  /* 0x00010e00ff090b82 */ /* 0x000f220000000800 */
[----:B0-----:R-:W-:-:S04]  /*fa60*/  @P0 IMAD.HI.U32 R0, R19, R0, RZ ;  /* 0x0000000013000227 */ /* 0x001fc800078e00ff */
[----:B------:R-:W-:Y:S01]  /*fa70*/  IMAD.MOV.U32 R7, RZ, RZ, R19 ;  /* 0x000000ffff077224 */ /* 0x000fe200078e0013 */
[----:B-1----:R-:W-:Y:S01]  /*fa80*/  @P0 SHF.R.U32.HI R7, RZ, R3, R0 ;  /* 0x00000003ff070219 */ /* 0x002fe20000011600 */
[----:B----4-:R-:W-:-:S03]  /*fa90*/  @P0 IMAD.HI.U32 R0, R10, R5, RZ ;  /* 0x000000050a000227 */ /* 0x010fc600078e00ff */
[--C-:B------:R-:W-:Y:S01]  /*faa0*/  SHF.R.S32.HI R5, RZ, 0x1f, R7.reuse ;  /* 0x0000001fff057819 */ /* 0x100fe20000011407 */
[----:B------:R-:W-:Y:S01]  /*fab0*/  IMAD.MOV.U32 R4, RZ, RZ, R7 ;  /* 0x000000ffff047224 */ /* 0x000fe200078e0007 */
[----:B------:R-:W-:-:S03]  /*fac0*/  @P0 SHF.R.U32.HI R10, RZ, R9, R0 ;  /* 0x00000009ff0a0219 */ /* 0x000fc60000011600 */
[----:B------:R-:W-:Y:S01]  /*fad0*/  IMAD.WIDE.U32 R4, R33, UR4, R4 ;  /* 0x0000000421047c25 */ /* 0x000fe2000f8e0004 */
[----:B--2---:R-:W-:-:S03]  /*fae0*/  ISETP.GT.U32.AND P1, PT, R8, 0x9f, PT ;  /* 0x0000009f0800780c */ /* 0x004fc60003f24070 */
[----:B---3--:R-:W-:-:S04]  /*faf0*/  IMAD R0, R6, UR4, RZ ;  /* 0x0000000406007c24 */ /* 0x008fc8000f8e02ff */
[----:B------:R-:W-:-:S06]  /*fb00*/  IMAD R11, R33, UR5, R0 ;  /* 0x00000005210b7c24 */ /* 0x000fcc000f8e0200 */
[--C-:B------:R-:W-:Y:S01]  /*fb10*/  @!P1 SHF.R.S32.HI R3, RZ, 0x1f, R10.reuse ;  /* 0x0000001fff039819 */ /* 0x100fe2000001140a */
[----:B------:R-:W-:Y:S02]  /*fb20*/  @!P1 IMAD.MOV.U32 R2, RZ, RZ, R10 ;  /* 0x000000ffff029224 */ /* 0x000fe400078e000a */
[----:B------:R-:W-:Y:S02]  /*fb30*/  IMAD.IADD R5, R11, 0x1, R5 ;  /* 0x000000010b057824 */ /* 0x000fe400078e0205 */
[----:B------:R-:W-:Y:S01]  /*fb40*/  @!P1 IMAD.WIDE.U32 R2, R33, UR4, R2 ;  /* 0x0000000421029c25 */ /* 0x000fe2000f8e0002 */
[----:B------:R-:W-:Y:S02]  /*fb50*/  ULDC.64 UR4, c[0x0][0x418] ;  /* 0x0001060000047ab9 */ /* 0x000fe40000000a00 */
[----:B------:R-:W-:-:S04]  /*fb60*/  LEA R8, P0, R4, UR4, 0x2 ;  /* 0x0000000404087c11 */ /* 0x000fc8000f8010ff */
[----:B------:R-:W-:-:S05]  /*fb70*/  LEA.HI.X R9, R4, UR5, R5, 0x2, P0 ;  /* 0x0000000504097c11 */ /* 0x000fca00080f1405 */
[----:B------:R-:W2:Y:S01]  /*fb80*/  LDG.E R8, desc[UR54][R8.64] ;  /* 0x0000003608087981 */ /* 0x000ea2000c1e1900 */
[----:B------:R-:W-:Y:S01]  /*fb90*/  @!P1 IMAD.IADD R3, R11, 0x1, R3 ;  /* 0x000000010b039824 */ /* 0x000fe200078e0203 */
[----:B------:R-:W-:Y:S01]  /*fba0*/  ULOP3.LUT UR6, UR39, 0x2, URZ, 0xfc, !UPT ;  /* 0x0000000227067892 */ /* 0x000fe2000f8efc3f */
[C---:B------:R-:W-:Y:S02]  /*fbb0*/  @!P1 LEA R4, P0, R2.reuse, UR4, 0x2 ;  /* 0x0000000402049c11 */ /* 0x040fe4000f8010ff */
[----:B------:R-:W-:Y:S02]  /*fbc0*/  MOV R6, RZ ;  /* 0x000000ff00067202 */ /* 0x000fe40000000f00 */
[----:B------:R-:W-:Y:S01]  /*fbd0*/  @!P1 LEA.HI.X R5, R2, UR5, R3, 0x2, P0 ;  /* 0x0000000502059c11 */ /* 0x000fe200080f1403 */
[----:B------:R-:W-:-:S04]  /*fbe0*/  IMAD.U32 R12, RZ, RZ, UR6 ;  /* 0x00000006ff0c7e24 */ /* 0x000fc8000f8e00ff */
[----:B------:R0:W5:Y:S01]  /*fbf0*/  @!P1 LDG.E R6, desc[UR54][R4.64] ;  /* 0x0000003604069981 */ /* 0x000162000c1e1900 */
[----:B------:R-:W-:Y:S01]  /*fc00*/  ISETP.NE.AND P1, PT, R12, 0x3, PT ;  /* 0x000000030c00780c */ /* 0x000fe20003f25270 */
[----:B------:R-:W-:Y:S02]  /*fc10*/  VIADD R0, R24, 0x1 ;  /* 0x0000000118007836 */ /* 0x000fe40000000000 */
[----:B------:R-:W-:-:S03]  /*fc20*/  VIADD R34, R34, 0xffffffff ;  /* 0xffffffff22227836 */ /* 0x000fc60000000000 */
[----:B------:R-:W-:-:S04]  /*fc30*/  ISETP.NE.AND P0, PT, R0, 0x2, PT ;  /* 0x000000020000780c */ /* 0x000fc80003f05270 */
[----:B------:R-:W-:Y:S02]  /*fc40*/  SEL R32, RZ, 0x1, P0 ;  /* 0x00000001ff207807 */ /* 0x000fe40000000000 */
[----:B------:R-:W-:Y:S02]  /*fc50*/  SEL R0, R0, RZ, P0 ;  /* 0x000000ff00007207 */ /* 0x000fe40000000000 */
[----:B------:R-:W-:Y:S02]  /*fc60*/  ISETP.GT.AND P2, PT, R34, UR45, PT ;  /* 0x0000002d22007c0c */ /* 0x000fe4000bf44270 */
[----:B------:R-:W-:Y:S02]  /*fc70*/  LOP3.LUT R32, R25, R32, RZ, 0x3c, !PT ;  /* 0x0000002019207212 */ /* 0x000fe400078e3cff */
[----:B--2---:R-:W-:Y:S01]  /*fc80*/  SHF.R.S32.HI R27, RZ, 0x1f, R8 ;  /* 0x0000001fff1b7819 */ /* 0x004fe20000011408 */
[----:B0-----:R-:W-:Y:S08]  /*fc90*/  @!P1 BRA `(.L_x_3915) ;  /* 0x0000000000049947 */ /* 0x001ff00003800000 */
[----:B------:R-:W-:Y:S01]  /*fca0*/  BPT.TRAP 0x1 ;  /* 0x000000040000795c */ /* 0x000fe20000300000 */
.L_x_3915:
[----:B------:R-:W-:Y:S02]  /*fcb0*/  LEA R4, R0, UR42, 0x3 ;  /* 0x0000002a00047c11 */ /* 0x000fe4000f8e18ff */
[----:B------:R-:W-:-:S04]  /*fcc0*/  SHF.L.U32 R29, R32, 0x1f, RZ ;  /* 0x0000001f201d7819 */ /* 0x000fc800000006ff */
[----:B------:R-:W0:Y:S02]  /*fcd0*/  SYNCS.PHASECHK.TRANS64.TRYWAIT P0, [R4+URZ+0x33480], R29 ;  /* 0x0334801d040075a7 */ /* 0x000e24000800017f */
[----:B0-----:R-:W-:Y:S05]  /*fce0*/  @!P0 BRA `(.L_x_3916) ;  /* 0x0000003c00a08947 */ /* 0x001fea0003800000 */
.L_x_3989:
[----:B------:R-:W-:Y:S01]  /*fcf0*/  ULDC UR4, c[0x0][0x430] ;  /* 0x00010c0000047ab9 */ /* 0x000fe20000000800 */
[----:B-----5:R-:W-:Y:S01]  /*fd00*/  SHF.R.S32.HI R30, RZ, 0x1f, R6 ;  /* 0x0000001fff1e7819 */ /* 0x020fe20000011406 */
[----:B------:R-:W-:Y:S01]  /*fd10*/  UIADD3 UR4, -UR4, URZ, URZ ;  /* 0x0000003f04047290 */ /* 0x000fe2000fffe13f */
[----:B------:R-:W-:Y:S01]  /*fd20*/  R2UR UR6, R36 ;  /* 0x00000000240672ca */ /* 0x000fe200000e0000 */
[----:B------:R-:W1:Y:S01]  /*fd30*/  LDC R13, c[0x0][0x2f4] ;  /* 0x0000bd00ff0d7b82 */ /* 0x000e620000000800 */
[C---:B------:R-:W-:Y:S02]  /*fd40*/  LOP3.LUT P3, RZ, R22.reuse, 0x2, RZ, 0xc0, !PT ;  /* 0x0000000216ff7812 */ /* 0x040fe4000786c0ff */
[----:B------:R-:W-:Y:S01]  /*fd50*/  LOP3.LUT P1, RZ, R22, 0x1, RZ, 0xc0, !PT ;  /* 0x0000000116ff7812 */ /* 0x000fe2000782c0ff */
[--C-:B------:R-:W-:Y:S02]  /*fd60*/  IMAD R5, R10, UR4, R19.reuse ;  /* 0x000000040a057c24 */ /* 0x100fe4000f8e0213 */
[----:B------:R-:W-:Y:S01]  /*fd70*/  IMAD R7, R7, UR4, R19 ;  /* 0x0000000407077c24 */ /* 0x000fe2000f8e0213 */
[----:B------:R-:W-:Y:S01]  /*fd80*/  ULDC.64 UR4, c[0x0][0x328] ;  /* 0x0000ca0000047ab9 */ /* 0x000fe20000000a00 */
[----:B------:R-:W-:-:S02]  /*fd90*/  VIADD R5, R5, 0x80 ;  /* 0x0000008005057836 */ /* 0x000fc40000000000 */
[----:B------:R-:W-:Y:S01]  /*fda0*/  IMAD.WIDE.U32 R10, R7, UR4, RZ ;  /* 0x00000004070a7c25 */ /* 0x000fe2000f8e00ff */
[----:B------:R-:W-:Y:S02]  /*fdb0*/  SHF.R.S32.HI R28, RZ, 0x1f, R7 ;  /* 0x0000001fff1c7819 */ /* 0x000fe40000011407 */
[----:B------:R-:W-:-:S03]  /*fdc0*/  SHF.R.S32.HI R31, RZ, 0x1f, R5 ;  /* 0x0000001fff1f7819 */ /* 0x000fc60000011405 */
[----:B------:R-:W-:Y:S02]  /*fdd0*/  IMAD R12, R28, UR4, RZ ;  /* 0x000000041c0c7c24 */ /* 0x000fe4000f8e02ff */
[----:B------:R-:W-:Y:S02]  /*fde0*/  IMAD R2, R31, UR4, RZ ;  /* 0x000000041f027c24 */ /* 0x000fe4000f8e02ff */
[----:B------:R-:W-:Y:S02]  /*fdf0*/  IMAD R12, R7, UR5, R12 ;  /* 0x00000005070c7c24 */ /* 0x000fe4000f8e020c */
[C---:B------:R-:W-:Y:S02]  /*fe00*/  IMAD R9, R5.reuse, UR5, R2 ;  /* 0x0000000505097c24 */ /* 0x040fe4000f8e0202 */
[----:B------:R-:W-:Y:S01]  /*fe10*/  IMAD.WIDE.U32 R2, R5, UR4, RZ ;  /* 0x0000000405027c25 */ /* 0x000fe2000f8e00ff */
[----:B------:R-:W-:Y:S01]  /*fe20*/  ULDC.64 UR4, c[0x0][0x338] ;  /* 0x0000ce0000047ab9 */ /* 0x000fe20000000a00 */
[----:B-1----:R-:W-:-:S02]  /*fe30*/  ISETP.GE.AND P4, PT, R37, R13, PT ;  /* 0x0000000d2500720c */ /* 0x002fc40003f86270 */
[----:B------:R-:W-:Y:S02]  /*fe40*/  IMAD.IADD R11, R11, 0x1, R12 ;  /* 0x000000010b0b7824 */ /* 0x000fe400078e020c */
[----:B------:R-:W-:Y:S02]  /*fe50*/  IMAD R12, R27, UR4, RZ ;  /* 0x000000041b0c7c24 */ /* 0x000fe4000f8e02ff */
[----:B------:R-:W-:Y:S02]  /*fe60*/  IMAD.IADD R3, R3, 0x1, R9 ;  /* 0x0000000103037824 */ /* 0x000fe400078e0209 */
[----:B------:R-:W-:Y:S02]  /*fe70*/  IMAD R9, R30, UR4, RZ ;  /* 0x000000041e097c24 */ /* 0x000fe4000f8e02ff */
[C---:B------:R-:W-:Y:S02]  /*fe80*/  IMAD R12, R8.reuse, UR5, R12 ;  /* 0x00000005080c7c24 */ /* 0x040fe4000f8e020c */
[----:B------:R-:W-:-:S04]  /*fe90*/  IMAD.WIDE.U32 R10, R8, UR4, R10 ;  /* 0x00000004080a7c25 */ /* 0x000fc8000f8e000a */
[C---:B------:R-:W-:Y:S02]  /*fea0*/  IMAD R9, R6.reuse, UR5, R9 ;  /* 0x0000000506097c24 */ /* 0x040fe4000f8e0209 */
[----:B------:R-:W-:Y:S01]  /*feb0*/  IMAD.WIDE.U32 R2, R6, UR4, R2 ;  /* 0x0000000406027c25 */ /* 0x000fe2000f8e0002 */
[----:B------:R-:W-:-:S03]  /*fec0*/  ULDC.64 UR4, c[0x0][0x330] ;  /* 0x0000cc0000047ab9 */ /* 0x000fc60000000a00 */
[----:B------:R-:W-:Y:S01]  /*fed0*/  IMAD.IADD R11, R11, 0x1, R12 ;  /* 0x000000010b0b7824 */ /* 0x000fe200078e020c */
[----:B------:R-:W-:Y:S01]  /*fee0*/  MOV R12, UR4 ;  /* 0x00000004000c7c02 */ /* 0x000fe20008000f00 */
[----:B------:R-:W-:Y:S01]  /*fef0*/  UIMAD UR4, UR6, UR4, URZ ;  /* 0x00000004060472a4 */ /* 0x000fe2000f8e023f */
[----:B------:R-:W-:Y:S02]  /*ff00*/  IMAD.IADD R3, R3, 0x1, R9 ;  /* 0x0000000103037824 */ /* 0x000fe400078e0209 */
[----:B------:R-:W-:Y:S01]  /*ff10*/  ULDC.64 UR6, c[0x0][0x318] ;  /* 0x0000c60000067ab9 */ /* 0x000fe20000000a00 */
[----:B------:R-:W-:Y:S01]  /*ff20*/  IMAD.WIDE.U32 R10, R12, UR40, R10 ;  /* 0x000000280c0a7c25 */ /* 0x000fe2000f8e000a */
[----:B------:R-:W-:-:S03]  /*ff30*/  UIMAD UR4, UR40, UR5, UR4 ;  /* 0x00000005280472a4 */ /* 0x000fc6000f8e0204 */
[----:B------:R-:W-:Y:S01]  /*ff40*/  IMAD.U32 R21, RZ, RZ, UR7 ;  /* 0x00000007ff157e24 */ /* 0x000fe2000f8e00ff */
[----:B------:R-:W-:Y:S01]  /*ff50*/  IADD3 R9, P0, R10, UR6, RZ ;  /* 0x000000060a097c10 */ /* 0x000fe2000ff1e0ff */
[----:B------:R-:W-:-:S03]  /*ff60*/  IMAD.WIDE.U32 R2, R12, UR40, R2 ;  /* 0x000000280c027c25 */ /* 0x000fc6000f8e0002 */
[----:B------:R-:W-:Y:S02]  /*ff70*/  IADD3.X R20, R21, UR4, R11, P0, !PT ;  /* 0x0000000415147c10 */ /* 0x000fe400087fe40b */
[----:B------:R-:W-:-:S04]  /*ff80*/  IADD3 R26, P0, R2, UR6, RZ ;  /* 0x00000006021a7c10 */ /* 0x000fc8000ff1e0ff */
[----:B------:R-:W-:Y:S01]  /*ff90*/  IADD3.X R21, R21, UR4, R3, P0, !PT ;  /* 0x0000000415157c10 */ /* 0x000fe200087fe403 */
[----:B------:R-:W-:-:S03]  /*ffa0*/  UMOV UR4, 0xffffffff ;  /* 0xffffffff00047882 */ /* 0x000fc60000000000 */
[----:B------:R-:W-:Y:S05]  /*ffb0*/  BRA.DIV UR4, `(.L_x_3917) ;  /* 0x0000003e04007947 */ /* 0x000fea000b800000 */
[----:B------:R-:W1:Y:S01]  /*ffc0*/  SHFL.IDX PT, R2, R9, RZ, 0x1c1f ;  /* 0x001c1fff09027589 */ /* 0x000e6200000e0000 */
[----:B------:R-:W-:-:S03]  /*ffd0*/  IMAD R10, R0, 0x7800, R23 ;  /* 0x00007800000a7824 */ /* 0x000fc600078e0217 */
[----:B------:R-:W2:Y:S04]  /*ffe0*/  SHFL.IDX PT, R3, R20, RZ, 0x1c1f ;  /* 0x001c1fff14037589 */ /* 0x000ea800000e0000 */
[----:B------:R-:W-:Y:S04]  /*fff0*/  SHFL.IDX PT, R35, R20, 0x2, 0x1c1f ;  /* 0x005c1f0014237f89 */ /* 0x000fe800000e0000 */
[----:B------:R-:W-:Y:S04]  /*10000*/  SHFL.IDX PT, R21, R21, RZ, 0x1c1f ;  /* 0x001c1fff15157589 */ /* 0x000fe800000e0000 */
[----:B------:R-:W-:Y:S01]  /*10010*/  SHFL.IDX PT, R14, R26, RZ, 0x1c1f ;  /* 0x001c1fff1a0e7589 */ /* 0x000fe200000e0000 */
[----:B-1----:R-:W-:-:S05]  /*10020*/  IADD3 R2, P0, R37, R2, RZ ;  /* 0x0000000225027210 */ /* 0x002fca0007f1e0ff */
[----:B--2---:R-:W-:-:S05]  /*10030*/  IMAD.X R3, RZ, RZ, R3, P0 ;  /* 0x000000ffff037224 */ /* 0x004fca00000e0603 */
[----:B------:R-:W-:Y:S04]  /*10040*/  LDGSTS.E.BYPASS.LTC128B.128 [R10+0xf200], desc[UR54][R2.64], !P4 ;  /* 0x0f200000020a7fae */ /* 0x000fe8000e101d76 */
[----:B------:R-:W-:Y:S04]  /*10050*/  LDGSTS.E.BYPASS.LTC128B.128 [R10+0x11a00], desc[UR54][R2.64+0x40], !P3 ;  /* 0x11a00040020a7fae */ /* 0x000fe8000d901d76 */
[----:B------:R1:W-:Y:S04]  /*10060*/  LDGSTS.E.BYPASS.LTC128B.128 [R10+0x14200], desc[UR54][R2.64+0x80], !P1 ;  /* 0x14200080020a7fae */ /* 0x0003e8000c901d76 */
[----:B-1----:R-:W1:Y:S04]  /*10070*/  SHFL.IDX PT, R2, R9, 0x1, 0x1c1f ;  /* 0x003c1f0009027f89 */ /* 0x002e6800000e0000 */
[----:B------:R-:W2:Y:S01]  /*10080*/  SHFL.IDX PT, R3, R20, 0x1, 0x1c1f ;  /* 0x003c1f0014037f89 */ /* 0x000ea200000e0000 */
[----:B-1----:R-:W-:-:S05]  /*10090*/  IADD3 R2, P0, R37, R2, RZ ;  /* 0x0000000225027210 */ /* 0x002fca0007f1e0ff */
[----:B--2---:R-:W-:-:S05]  /*100a0*/  IMAD.X R3, RZ, RZ, R3, P0 ;  /* 0x000000ffff037224 */ /* 0x004fca00000e0603 */
[----:B------:R-:W-:Y:S04]  /*100b0*/  LDGSTS.E.BYPASS.LTC128B.128 [R10+0xfa00], desc[UR54][R2.64], !P4 ;  /* 0x0fa00000020a7fae */ /* 0x000fe8000e101d76 */
[----:B------:R-:W-:Y:S04]  /*100c0*/  LDGSTS.E.BYPASS.LTC128B.128 [R10+0x12200], desc[UR54][R2.64+0x40], !P3 ;  /* 0x12200040020a7fae */ /* 0x000fe8000d901d76 */
[----:B------:R1:W-:Y:S04]  /*100d0*/  LDGSTS.E.BYPASS.LTC128B.128 [R10+0x14a00], desc[UR54][R2.64+0x80], !P1 ;  /* 0x14a00080020a7fae */ /* 0x0003e8000c901d76 */
[----:B-1----:R-:W1:Y:S02]  /*100e0*/  SHFL.IDX PT, R2, R9, 0x2, 0x1c1f ;  /* 0x005c1f0009027f89 */ /* 0x002e6400000e0000 */
[----:B-1----:R-:W-:-:S05]  /*100f0*/  IADD3 R2, P0, R37, R2, RZ ;  /* 0x0000000225027210 */ /* 0x002fca0007f1e0ff */
[----:B------:R-:W-:Y:S02]  /*10100*/  IMAD.X R3, RZ, RZ, R35, P0 ;  /* 0x000000ffff037224 */ /* 0x000fe400000e0623 */
[----:B------:R-:W-:Y:S04]  /*10110*/  SHFL.IDX PT, R35, R20, 0x3, 0x1c1f ;  /* 0x007c1f0014237f89 */ /* 0x000fe800000e0000 */
[----:B------:R-:W-:Y:S04]  /*10120*/  LDGSTS.E.BYPASS.LTC128B.128 [R10+0x10200], desc[UR54][R2.64], !P4 ;  /* 0x10200000020a7fae */ /* 0x000fe8000e101d76 */
[----:B------:R-:W-:Y:S04]  /*10130*/  LDGSTS.E.BYPASS.LTC128B.128 [R10+0x12a00], desc[UR54][R2.64+0x40], !P3 ;  /* 0x12a00040020a7fae */ /* 0x000fe8000d901d76 */
[----:B------:R1:W-:Y:S04]  /*10140*/  LDGSTS.E.BYPASS.LTC128B.128 [R10+0x15200], desc[UR54][R2.64+0x80], !P1 ;  /* 0x15200080020a7fae */ /* 0x0003e8000c901d76 */
[----:B-1----:R-:W1:Y:S02]  /*10150*/  SHFL.IDX PT, R2, R9, 0x3, 0x1c1f ;  /* 0x007c1f0009027f89 */ /* 0x002e6400000e0000 */
[----:B-1----:R-:W-:-:S05]  /*10160*/  IADD3 R2, P0, R37, R2, RZ ;  /* 0x0000000225027210 */ /* 0x002fca0007f1e0ff */
[----:B------:R-:W-:-:S05]  /*10170*/  IMAD.X R3, RZ, RZ, R35, P0 ;  /* 0x000000ffff037224 */ /* 0x000fca00000e0623 */
[----:B------:R1:W-:Y:S04]  /*10180*/  LDGSTS.E.BYPASS.LTC128B.128 [R10+0x10a00], desc[UR54][R2.64], !P4 ;  /* 0x10a00000020a7fae */ /* 0x0003e8000e101d76 */
[----:B------:R1:W-:Y:S04]  /*10190*/  LDGSTS.E.BYPASS.LTC128B.128 [R10+0x13200], desc[UR54][R2.64+0x40], !P3 ;  /* 0x13200040020a7fae */ /* 0x0003e8000d901d76 */
[----:B------:R1:W-:Y:S02]  /*101a0*/  LDGSTS.E.BYPASS.LTC128B.128 [R10+0x15a00], desc[UR54][R2.64+0x80], !P1 ;  /* 0x15a00080020a7fae */ /* 0x0003e4000c901d76 */
.L_x_4001:
[----:B-1----:R-:W-:Y:S02]  /*101b0*/  IADD3 R2, P0, R37, R14, RZ ;  /* 0x0000000e25027210 */ /* 0x002fe40007f1e0ff */
[----:B------:R-:W-:-:S03]  /*101c0*/  R2UR UR4, R4 ;  /* 0x00000000040472ca */ /* 0x000fc600000e0000 */
        /* <DEDUP_REMOVED lines=16> */
.L_x_3918:
[----:B------:R1:W-:Y:S01]  /*102d0*/  SYNCS.ARRIVE.TRANS64.A1T0 RZ, [R4+URZ+0x33470], RZ ;  /* 0x033470ff04ff79a7 */ /* 0x0003e2000810003f */
[----:B------:R-:W-:Y:S05]  /*102e0*/  @!P1 BRA `(.L_x_3919) ;  /* 0x0000000000049947 */ /* 0x000fea0003800000 */
[----:B------:R-:W-:Y:S01]  /*102f0*/  BPT.TRAP 0x1 ;  /* 0x000000040000795c */ /* 0x000fe20000300000 */
.L_x_3919:
[----:B------:R-:W2:Y:S02]  /*10300*/  SYNCS.PHASECHK.TRANS64.TRYWAIT P0, [R4+URZ+0x33440], R29 ;  /* 0x0334401d040075a7 */ /* 0x000ea4000800017f */
[----:B--2---:R-:W-:Y:S05]  /*10310*/  @!P0 BRA `(.L_x_3920) ;  /* 0x0000003c00a48947 */ /* 0x004fea0003800000 */
.L_x_4002:
[----:B------:R-:W-:Y:S01]  /*10320*/  ULDC.64 UR8, c[0x0][0x310] ;  /* 0x0000c40000087ab9 */ /* 0x000fe20000000a00 */
[----:B------:R-:W-:Y:S01]  /*10330*/  ULDC.64 UR10, c[0x0][0x300] ;  /* 0x0000c000000a7ab9 */ /* 0x000fe20000000a00 */
[----:B------:R-:W-:Y:S01]  /*10340*/  IMAD R27, R27, UR8, RZ ;  /* 0x000000081b1b7c24 */ /* 0x000fe2000f8e02ff */
[----:B------:R-:W-:Y:S01]  /*10350*/  R2UR UR6, R36 ;  /* 0x00000000240672ca */ /* 0x000fe200000e0000 */
[----:B------:R-:W-:Y:S01]  /*10360*/  IMAD.WIDE.U32 R2, R8, UR8, RZ ;  /* 0x0000000808027c25 */ /* 0x000fe2000f8e00ff */
[----:B------:R-:W-:Y:S01]  /*10370*/  ULDC.64 UR4, c[0x0][0x308] ;  /* 0x0000c20000047ab9 */ /* 0x000fe20000000a00 */
[----:B------:R-:W3:Y:S01]  /*10380*/  LDC R10, c[0x0][0x2f4] ;  /* 0x0000bd00ff0a7b82 */ /* 0x000ee20000000800 */
[----:B------:R-:W-:Y:S01]  /*10390*/  LOP3.LUT P3, RZ, R22, 0x2, RZ, 0xc0, !PT ;  /* 0x0000000216ff7812 */ /* 0x000fe2000786c0ff */
[----:B------:R-:W-:Y:S01]  /*103a0*/  IMAD R27, R8, UR9, R27 ;  /* 0x00000009081b7c24 */ /* 0x000fe2000f8e021b */
[----:B------:R-:W-:Y:S01]  /*103b0*/  LOP3.LUT P1, RZ, R22, 0x1, RZ, 0xc0, !PT ;  /* 0x0000000116ff7812 */ /* 0x000fe2000782c0ff */
[----:B------:R-:W-:-:S02]  /*103c0*/  IMAD R28, R28, UR10, RZ ;  /* 0x0000000a1c1c7c24 */ /* 0x000fc4000f8e02ff */
[----:B------:R-:W-:Y:S02]  /*103d0*/  IMAD.IADD R3, R3, 0x1, R27 ;  /* 0x0000000103037824 */ /* 0x000fe400078e021b */
[C---:B------:R-:W-:Y:S02]  /*103e0*/  IMAD R9, R7.reuse, UR11, R28 ;  /* 0x0000000b07097c24 */ /* 0x040fe4000f8e021c */
[----:B------:R-:W-:-:S04]  /*103f0*/  IMAD.WIDE.U32 R2, R7, UR10, R2 ;  /* 0x0000000a07027c25 */ /* 0x000fc8000f8e0002 */
[----:B------:R-:W-:Y:S01]  /*10400*/  IMAD.U32 R7, RZ, RZ, UR4 ;  /* 0x00000004ff077e24 */ /* 0x000fe2000f8e00ff */
[----:B------:R-:W-:Y:S01]  /*10410*/  IADD3 R3, R3, R9, RZ ;  /* 0x0000000903037210 */ /* 0x000fe20007ffe0ff */
[----:B------:R-:W-:-:S03]  /*10420*/  UIMAD UR4, UR6, UR4, URZ ;  /* 0x00000004060472a4 */ /* 0x000fc6000f8e023f */
[----:B------:R-:W-:Y:S01]  /*10430*/  ULDC.64 UR6, c[0x0][0x2e8] ;  /* 0x0000ba0000067ab9 */ /* 0x000fe20000000a00 */
[----:B------:R-:W-:Y:S01]  /*10440*/  IMAD.WIDE.U32 R2, R7, UR40, R2 ;  /* 0x0000002807027c25 */ /* 0x000fe2000f8e0002 */
[----:B------:R-:W-:-:S03]  /*10450*/  UIMAD UR4, UR40, UR5, UR4 ;  /* 0x00000005280472a4 */ /* 0x000fc6000f8e0204 */
[----:B------:R-:W-:Y:S01]  /*10460*/  IMAD.U32 R27, RZ, RZ, UR7 ;  /* 0x00000007ff1b7e24 */ /* 0x000fe2000f8e00ff */
[----:B------:R-:W-:Y:S02]  /*10470*/  IADD3 R20, P0, R2, UR6, RZ ;  /* 0x0000000602147c10 */ /* 0x000fe4000ff1e0ff */
[----:B---3--:R-:W-:Y:S02]  /*10480*/  ISETP.GE.AND P4, PT, R37, R10, PT ;  /* 0x0000000a2500720c */ /* 0x008fe40003f86270 */
[----:B------:R-:W-:Y:S01]  /*10490*/  IADD3.X R21, R27, UR4, R3, P0, !PT ;  /* 0x000000041b157c10 */ /* 0x000fe200087fe403 */
[----:B------:R-:W-:-:S04]  /*104a0*/  IMAD R3, R30, UR8, RZ ;  /* 0x000000081e037c24 */ /* 0x000fc8000f8e02ff */
[C---:B------:R-:W-:Y:S02]  /*104b0*/  IMAD R9, R6.reuse, UR9, R3 ;  /* 0x0000000906097c24 */ /* 0x040fe4000f8e0203 */
[----:B------:R-:W-:-:S04]  /*104c0*/  IMAD.WIDE.U32 R2, R6, UR8, RZ ;  /* 0x0000000806027c25 */ /* 0x000fc8000f8e00ff */
[----:B------:R-:W-:Y:S02]  /*104d0*/  IMAD.IADD R3, R3, 0x1, R9 ;  /* 0x0000000103037824 */ /* 0x000fe400078e0209 */
[----:B------:R-:W-:Y:S02]  /*104e0*/  IMAD R6, R31, UR10, RZ ;  /* 0x0000000a1f067c24 */ /* 0x000fe4000f8e02ff */
[----:B------:R-:W-:-:S04]  /*104f0*/  IMAD.WIDE.U32 R2, R5, UR10, R2 ;  /* 0x0000000a05027c25 */ /* 0x000fc8000f8e0002 */
[----:B------:R-:W-:-:S04]  /*10500*/  IMAD R9, R5, UR11, R6 ;  /* 0x0000000b05097c24 */ /* 0x000fc8000f8e0206 */
[----:B------:R-:W-:Y:S02]  /*10510*/  IMAD.IADD R3, R3, 0x1, R9 ;  /* 0x0000000103037824 */ /* 0x000fe400078e0209 */
[----:B------:R-:W-:-:S03]  /*10520*/  IMAD.WIDE.U32 R2, R7, UR40, R2 ;  /* 0x0000002807027c25 */ /* 0x000fc6000f8e0002 */
[----:B------:R-:W-:-:S04]  /*10530*/  IADD3 R5, P0, R2, UR6, RZ ;  /* 0x0000000602057c10 */ /* 0x000fc8000ff1e0ff */
[----:B------:R-:W-:Y:S01]  /*10540*/  IADD3.X R27, R27, UR4, R3, P0, !PT ;  /* 0x000000041b1b7c10 */ /* 0x000fe200087fe403 */
[----:B------:R-:W-:-:S03]  /*10550*/  UMOV UR4, 0xffffffff ;  /* 0xffffffff00047882 */ /* 0x000fc60000000000 */
[----:B------:R-:W-:Y:S05]  /*10560*/  BRA.DIV UR4, `(.L_x_3921) ;  /* 0x0000003e04247947 */ /* 0x000fea000b800000 */
[----:B------:R-:W3:Y:S04]  /*10570*/  LDL R12, [R1] ;  /* 0x00000000010c7983 */ /* 0x000ee80000100800 */
[----:B------:R-:W4:Y:S04]  /*10580*/  SHFL.IDX PT, R14, R20, RZ, 0x1c1f ;  /* 0x001c1fff140e7589 */ /* 0x000f2800000e0000 */
[----:B------:R-:W5:Y:S04]  /*10590*/  SHFL.IDX PT, R3, R21, RZ, 0x1c1f ;  /* 0x001c1fff15037589 */ /* 0x000f6800000e0000 */
[----:B------:R-:W-:Y:S01]  /*105a0*/  SHFL.IDX PT, R27, R27, RZ, 0x1c1f ;  /* 0x001c1fff1b1b7589 */ /* 0x000fe200000e0000 */
[----:B----4-:R-:W-:-:S03]  /*105b0*/  IADD3 R10, P0, R37, R14, RZ ;  /* 0x0000000e250a7210 */ /* 0x010fc60007f1e0ff */
[----:B------:R-:W4:Y:S02]  /*105c0*/  SHFL.IDX PT, R14, R20, 0x1, 0x1c1f ;  /* 0x003c1f00140e7f89 */ /* 0x000f2400000e0000 */
[----:B-----5:R-:W-:Y:S02]  /*105d0*/  IMAD.X R11, RZ, RZ, R3, P0 ;  /* 0x000000ffff0b7224 */ /* 0x020fe400000e0603 */
[----:B------:R-:W5:Y:S01]  /*105e0*/  SHFL.IDX PT, R3, R21, 0x1, 0x1c1f ;  /* 0x003c1f0015037f89 */ /* 0x000f6200000e0000 */
[----:B----4-:R-:W-:-:S03]  /*105f0*/  IADD3 R8, P0, R37, R14, RZ ;  /* 0x0000000e25087210 */ /* 0x010fc60007f1e0ff */
[----:B------:R-:W4:Y:S02]  /*10600*/  SHFL.IDX PT, R14, R20, 0x2, 0x1c1f ;  /* 0x005c1f00140e7f89 */ /* 0x000f2400000e0000 */
[----:B-----5:R-:W-:Y:S02]  /*10610*/  IMAD.X R9, RZ, RZ, R3, P0 ;  /* 0x000000ffff097224 */ /* 0x020fe400000e0603 */
[----:B------:R-:W5:Y:S04]  /*10620*/  SHFL.IDX PT, R3, R21, 0x2, 0x1c1f ;  /* 0x005c1f0015037f89 */ /* 0x000f6800000e0000 */
[----:B------:R-:W-:Y:S01]  /*10630*/  SHFL.IDX PT, R21, R21, 0x3, 0x1c1f ;  /* 0x007c1f0015157f89 */ /* 0x000fe200000e0000 */
[----:B----4-:R-:W-:-:S03]  /*10640*/  IADD3 R6, P0, R37, R14, RZ ;  /* 0x0000000e25067210 */ /* 0x010fc60007f1e0ff */
[----:B------:R-:W4:Y:S02]  /*10650*/  SHFL.IDX PT, R14, R20, 0x3, 0x1c1f ;  /* 0x007c1f00140e7f89 */ /* 0x000f2400000e0000 */
[----:B-----5:R-:W-:Y:S01]  /*10660*/  IMAD.X R7, RZ, RZ, R3, P0 ;  /* 0x000000ffff077224 */ /* 0x020fe200000e0603 */
[----:B----4-:R-:W-:Y:S02]  /*10670*/  IADD3 R2, P0, R37, R14, RZ ;  /* 0x0000000e25027210 */ /* 0x010fe40007f1e0ff */
[----:B------:R4:W0:Y:S03]  /*10680*/  SHFL.IDX PT, R14, R5, RZ, 0x1c1f ;  /* 0x001c1fff050e7589 */ /* 0x00082600000e0000 */
[----:B------:R-:W-:Y:S02]  /*10690*/  IMAD.X R3, RZ, RZ, R21, P0 ;  /* 0x000000ffff037224 */ /* 0x000fe400000e0615 */
[----:B---3--:R-:W-:-:S05]  /*106a0*/  IMAD R26, R0, 0x7800, R12 ;  /* 0x00007800001a7824 */ /* 0x008fca00078e020c */
[----:B------:R-:W-:-:S05]  /*106b0*/  IADD3 R26, R26, UR42, RZ ;  /* 0x0000002a1a1a7c10 */ /* 0x000fca000fffe0ff */
[----:B------:R4:W-:Y:S04]  /*106c0*/  LDGSTS.E.BYPASS.LTC128B.128 [R26+0x24200], desc[UR54][R10.64], !P4 ;  /* 0x242000000a1a7fae */ /* 0x0009e8000e101d76 */
        /* <DEDUP_REMOVED lines=10> */
[----:B0-----:R4:W-:Y:S02]  /*10770*/  LDGSTS.E.BYPASS.LTC128B.128 [R26+0x2aa00], desc[UR54][R2.64+0x80], !P1 ;  /* 0x2aa00080021a7fae */ /* 0x0019e4000c901d76 */
.L_x_4014:
[----:B----4-:R-:W-:Y:S02]  /*10780*/  IADD3 R2, P0, R37, R14, RZ ;  /* 0x0000000e25027210 */ /* 0x010fe40007f1e0ff */
        /* <DEDUP_REMOVED lines=17> */
.L_x_3922:
[----:B------:R-:W-:Y:S01]  /*108a0*/  IMAD.U32 R2, RZ, RZ, UR39 ;  /* 0x00000027ff027e24 */ /* 0x000fe2000f8e00ff */
[----:B------:R0:W-:Y:S04]  /*108b0*/  SYNCS.ARRIVE.TRANS64.A1T0 RZ, [R4+URZ+0x33430], RZ ;  /* 0x033430ff04ff79a7 */ /* 0x0001e8000810003f */
[----:B------:R-:W-:-:S04]  /*108c0*/  LOP3.LUT R2, R2, 0x1, RZ, 0xfc, !PT ;  /* 0x0000000102027812 */ /* 0x000fc800078efcff */
[----:B------:R-:W-:-:S13]  /*108d0*/  ISETP.NE.AND P0, PT, R2, 0x3, PT ;  /* 0x000000030200780c */ /* 0x000fda0003f05270 */
[----:B0-----:R-:W-:Y:S05]  /*108e0*/  @!P0 BRA `(.L_x_3923) ;  /* 0x0000000000048947 */ /* 0x001fea0003800000 */
[----:B------:R-:W-:Y:S01]  /*108f0*/  BPT.TRAP 0x1 ;  /* 0x000000040000795c */ /* 0x000fe20000300000 */
.L_x_3923:
[----:B------:R-:W-:Y:S02]  /*10900*/  LOP3.LUT R2, R25, 0x1, RZ, 0x3c, !PT ;  /* 0x0000000119027812 */ /* 0x000fe400078e3cff */
[----:B------:R-:W-:Y:S02]  /*10910*/  LEA R3, R24, UR42, 0x3 ;  /* 0x0000002a18037c11 */ /* 0x000fe4000f8e18ff */
[----:B------:R-:W-:-:S04]  /*10920*/  SHF.L.U32 R2, R2, 0x1f, RZ ;  /* 0x0000001f02027819 */ /* 0x000fc800000006ff */
[----:B------:R-:W0:Y:S02]  /*10930*/  SYNCS.PHASECHK.TRANS64.TRYWAIT P1, [R3+URZ+0x33470], R2 ;  /* 0x03347002030075a7 */ /* 0x000e24000802017f */
[----:B0-----:R-:W-:Y:S05]  /*10940*/  @!P1 BRA `(.L_x_3924) ;  /* 0x0000003c00a09947 */ /* 0x001fea0003800000 */
.L_x_4015:
[----:B------:R-:W-:-:S06]  /*10950*/  ULOP3.LUT UR4, UR39, 0x2, URZ, 0xfc, !UPT ;  /* 0x0000000227047892 */ /* 0x000fcc000f8efc3f */
[----:B-12---:R-:W-:-:S05]  /*10960*/  IMAD.U32 R4, RZ, RZ, UR4 ;  /* 0x00000004ff047e24 */ /* 0x006fca000f8e00ff */
[----:B------:R-:W-:-:S13]  /*10970*/  ISETP.NE.AND P1, PT, R4, 0x3, PT ;  /* 0x000000030400780c */ /* 0x000fda0003f25270 */
[----:B------:R-:W-:Y:S05]  /*10980*/  @!P1 BRA `(.L_x_3925) ;  /* 0x0000000000049947 */ /* 0x000fea0003800000 */
[----:B------:R-:W-:Y:S01]  /*10990*/  BPT.TRAP 0x1 ;  /* 0x000000040000795c */ /* 0x000fe20000300000 */
.L_x_3925:
[----:B------:R-:W-:Y:S01]  /*109a0*/  SHF.L.U32 R4, R25, 0x1f, RZ ;  /* 0x0000001f19047819 */ /* 0x000fe200000006ff */
[----:B0-----:R-:W-:-:S03]  /*109b0*/  IMAD R2, R24, 0x7800, RZ ;  /* 0x0000780018027824 */ /* 0x001fc600078e02ff */
[----:B------:R-:W0:Y:S02]  /*109c0*/  SYNCS.PHASECHK.TRANS64.TRYWAIT P1, [R3+URZ+0x33460], R4 ;  /* 0x03346004030075a7 */ /* 0x000e24000802017f */
[----:B0-----:R-:W-:Y:S05]  /*109d0*/  @!P1 BRA `(.L_x_3926) ;  /* 0x0000003c00909947 */ /* 0x001fea0003800000 */
.L_x_4016:
[C---:B------:R-:W-:Y:S01]  /*109e0*/  LOP3.LUT R12, R2.reuse, R17, RZ, 0xfc, !PT ;  /* 0x00000011020c7212 */ /* 0x040fe200078efcff */
[----:B------:R-:W-:Y:S05]  /*109f0*/  WARPSYNC.ALL ;  /* 0x0000000000007948 */ /* 0x000fea0003800000 */
[----:B0-----:R0:W1:Y:S01]  /*10a00*/  LDSM.16.MT88.4 R4, [R12+UR42+0xf200] ;  /* 0x00f2002a0c04783b */ /* 0x0010620008004200 */
[C---:B------:R-:W-:Y:S01]  /*10a10*/  VIADD R13, R2.reuse, 0x2800 ;  /* 0x00002800020d7836 */ /* 0x040fe20000000000 */
[C---:B------:R-:W-:Y:S01]  /*10a20*/  IADD3 R24, R2.reuse, 0x5000, RZ ;  /* 0x0000500002187810 */ /* 0x040fe20007ffe0ff */
[C---:B------:R-:W-:Y:S01]  /*10a30*/  VIADD R14, R2.reuse, 0x800 ;  /* 0x00000800020e7836 */ /* 0x040fe20000000000 */
[----:B------:R-:W-:Y:S01]  /*10a40*/  ULOP3.LUT UR4, UR39, 0x2, URZ, 0xfc, !UPT ;  /* 0x0000000227047892 */ /* 0x000fe2000f8efc3f */
[----:B0-----:R-:W-:-:S05]  /*10a50*/  VIADD R12, R2, 0x1000 ;  /* 0x00001000020c7836 */ /* 0x001fca0000000000 */
[----:B------:R-:W-:-:S05]  /*10a60*/  IMAD.U32 R27, RZ, RZ, UR4 ;  /* 0x00000004ff1b7e24 */ /* 0x000fca000f8e00ff */
[----:B------:R-:W-:Y:S02]  /*10a70*/  ISETP.NE.AND P1, PT, R27, 0x3, PT ;  /* 0x000000031b00780c */ /* 0x000fe40003f25270 */
[C-C-:B-1----:R-:W-:Y:S02]  /*10a80*/  PRMT R8, R4.reuse, 0x6420, R5.reuse ;  /* 0x0000642004087816 */ /* 0x142fe40000000005 */
[----:B------:R-:W-:Y:S02]  /*10a90*/  PRMT R9, R4, 0x7531, R5 ;  /* 0x0000753104097816 */ /* 0x000fe40000000005 */
[----:B------:R-:W-:Y:S02]  /*10aa0*/  LOP3.LUT R5, R2, R18, RZ, 0xfc, !PT ;  /* 0x0000001202057212 */ /* 0x000fe400078efcff */
[C-C-:B------:R-:W-:Y:S02]  /*10ab0*/  PRMT R10, R6.reuse, 0x6420, R7.reuse ;  /* 0x00006420060a7816 */ /* 0x140fe40000000007 */
[----:B------:R-:W-:Y:S01]  /*10ac0*/  PRMT R11, R6, 0x7531, R7 ;  /* 0x00007531060b7816 */ /* 0x000fe20000000007 */
[----:B------:R-:W-:Y:S01]  /*10ad0*/  IMAD.IADD R15, R16, 0x1, R5 ;  /* 0x00000001100f7824 */ /* 0x000fe200078e0205 */
[----:B------:R-:W-:-:S02]  /*10ae0*/  LOP3.LUT R4, R13, R17, RZ, 0xfc, !PT ;  /* 0x000000110d047212 */ /* 0x000fc400078efcff */
[----:B------:R-:W-:Y:S02]  /*10af0*/  LOP3.LUT R13, R13, R18, RZ, 0xfc, !PT ;  /* 0x000000120d0d7212 */ /* 0x000fe400078efcff */
[----:B------:R0:W-:Y:S02]  /*10b00*/  STSM.16.M88.4 [R15], R8 ;  /* 0x000000080f007844 */ /* 0x0001e40000000200 */
[----:B------:R-:W-:Y:S02]  /*10b10*/  IADD3 R13, R16, R13, RZ ;  /* 0x0000000d100d7210 */ /* 0x000fe40007ffe0ff */
[----:B------:R-:W1:Y:S01]  /*10b20*/  LDSM.16.MT88.4 R4, [R4+UR42+0xf200] ;  /* 0x00f2002a0404783b */ /* 0x000e620008004200 */
[----:B0-----:R-:W-:Y:S02]  /*10b30*/  LOP3.LUT R15, R24, R17, RZ, 0xfc, !PT ;  /* 0x00000011180f7212 */ /* 0x001fe400078efcff */
[C-C-:B-1----:R-:W-:Y:S02]  /*10b40*/  PRMT R8, R4.reuse, 0x6420, R5.reuse ;  /* 0x0000642004087816 */ /* 0x142fe40000000005 */
[----:B------:R-:W-:-:S02]  /*10b50*/  PRMT R9, R4, 0x7531, R5 ;  /* 0x0000753104097816 */ /* 0x000fc40000000005 */
[----:B------:R-:W-:Y:S02]  /*10b60*/  LOP3.LUT R5, R14, R18, RZ, 0xfc, !PT ;  /* 0x000000120e057212 */ /* 0x000fe400078efcff */
[C-C-:B------:R-:W-:Y:S02]  /*10b70*/  PRMT R10, R6.reuse, 0x6420, R7.reuse ;  /* 0x00006420060a7816 */ /* 0x140fe40000000007 */
[----:B------:R-:W-:Y:S01]  /*10b80*/  PRMT R11, R6, 0x7531, R7 ;  /* 0x00007531060b7816 */ /* 0x000fe20000000007 */
[----:B------:R-:W-:-:S05]  /*10b90*/  IMAD.IADD R20, R16, 0x1, R5 ;  /* 0x0000000110147824 */ /* 0x000fca00078e0205 */
[----:B------:R0:W-:Y:S04]  /*10ba0*/  STSM.16.M88.4 [R20], R8 ;  /* 0x0000000814007844 */ /* 0x0001e80000000200 */
[----:B------:R-:W1:Y:S01]  /*10bb0*/  LDSM.16.MT88.4 R4, [R15+UR42+0xf200] ;  /* 0x00f2002a0f04783b */ /* 0x000e620008004200 */
[----:B0-----:R-:W-:Y:S01]  /*10bc0*/  VIADD R20, R2, 0x2000 ;  /* 0x0000200002147836 */ /* 0x001fe20000000000 */
[C-C-:B-1----:R-:W-:Y:S02]  /*10bd0*/  PRMT R8, R4.reuse, 0x6420, R5.reuse ;  /* 0x0000642004087816 */ /* 0x142fe40000000005 */
[----:B------:R-:W-:Y:S02]  /*10be0*/  PRMT R9, R4, 0x7531, R5 ;  /* 0x0000753104097816 */ /* 0x000fe40000000005 */
[----:B------:R-:W-:-:S02]  /*10bf0*/  LOP3.LUT R5, R12, R18, RZ, 0xfc, !PT ;  /* 0x000000120c057212 */ /* 0x000fc400078efcff */
[C-C-:B------:R-:W-:Y:S02]  /*10c00*/  PRMT R10, R6.reuse, 0x6420, R7.reuse ;  /* 0x00006420060a7816 */ /* 0x140fe40000000007 */
[----:B------:R-:W-:Y:S01]  /*10c10*/  PRMT R11, R6, 0x7531, R7 ;  /* 0x00007531060b7816 */ /* 0x000fe20000000007 */
[----:B------:R-:W-:Y:S01]  /*10c20*/  IMAD.IADD R21, R16, 0x1, R5 ;  /* 0x0000000110157824 */ /* 0x000fe200078e0205 */
[-C--:B------:R-:W-:Y:S01]  /*10c30*/  LOP3.LUT R4, R14, R17.reuse, RZ, 0xfc, !PT ;  /* 0x000000110e047212 */ /* 0x080fe200078efcff */
[----:B------:R-:W-:Y:S01]  /*10c40*/  VIADD R14, R2, 0x1800 ;  /* 0x00001800020e7836 */ /* 0x000fe20000000000 */
[----:B------:R-:W-:Y:S02]  /*10c50*/  LOP3.LUT R12, R12, R17, RZ, 0xfc, !PT ;  /* 0x000000110c0c7212 */ /* 0x000fe400078efcff */
[----:B------:R0:W-:Y:S04]  /*10c60*/  STSM.16.M88.4 [R21], R8 ;  /* 0x0000000815007844 */ /* 0x0001e80000000200 */
[----:B------:R-:W1:Y:S01]  /*10c70*/  LDSM.16.MT88.4 R4, [R4+UR42+0xf200] ;  /* 0x00f2002a0404783b */ /* 0x000e620008004200 */
[----:B0-----:R-:W-:Y:S01]  /*10c80*/  VIADD R21, R2, 0x3000 ;  /* 0x0000300002157836 */ /* 0x001fe20000000000 */
[----:B-1----:R-:W-:-:S02]  /*10c90*/  PRMT R8, R4, 0x6420, R5 ;  /* 0x0000642004087816 */ /* 0x002fc40000000005 */
[----:B------:R-:W-:Y:S02]  /*10ca0*/  PRMT R9, R4, 0x7531, R5 ;  /* 0x0000753104097816 */ /* 0x000fe40000000005 */
[-C--:B------:R-:W-:Y:S02]  /*10cb0*/  LOP3.LUT R5, R14, R18.reuse, RZ, 0xfc, !PT ;  /* 0x000000120e057212 */ /* 0x080fe400078efcff */
[C-C-:B------:R-:W-:Y:S02]  /*10cc0*/  PRMT R10, R6.reuse, 0x6420, R7.reuse ;  /* 0x00006420060a7816 */ /* 0x140fe40000000007 */
[----:B------:R-:W-:Y:S01]  /*10cd0*/  PRMT R11, R6, 0x7531, R7 ;  /* 0x00007531060b7816 */ /* 0x000fe20000000007 */
[----:B------:R-:W-:Y:S01]  /*10ce0*/  IMAD.IADD R15, R16, 0x1, R5 ;  /* 0x00000001100f7824 */ /* 0x000fe200078e0205 */
[C---:B------:R-:W-:Y:S02]  /*10cf0*/  LOP3.LUT R5, R21.reuse, R17, RZ, 0xfc, !PT ;  /* 0x0000001115057212 */ /* 0x040fe400078efcff */
[----:B------:R-:W-:-:S02]  /*10d00*/  LOP3.LUT R21, R21, R18, RZ, 0xfc, !PT ;  /* 0x0000001215157212 */ /* 0x000fc400078efcff */
[----:B------:R0:W-:Y:S01]  /*10d10*/  STSM.16.M88.4 [R15], R8 ;  /* 0x000000080f007844 */ /* 0x0001e20000000200 */
[----:B------:R-:W-:Y:S02]  /*10d20*/  LOP3.LUT R14, R14, R17, RZ, 0xfc, !PT ;  /* 0x000000110e0e7212 */ /* 0x000fe400078efcff */
[----:B------:R-:W-:Y:S01]  /*10d30*/  IMAD.IADD R21, R16, 0x1, R21 ;  /* 0x0000000110157824 */ /* 0x000fe200078e0215 */
[----:B------:R-:W1:Y:S01]  /*10d40*/  LDSM.16.MT88.4 R4, [R5+UR42+0xf200] ;  /* 0x00f2002a0504783b */ /* 0x000e620008004200 */
[----:B0-----:R-:W-:-:S05]  /*10d50*/  VIADD R15, R2, 0x5800 ;  /* 0x00005800020f7836 */ /* 0x001fca0000000000 */
[C---:B------:R-:W-:Y:S02]  /*10d60*/  LOP3.LUT R26, R15.reuse, R17, RZ, 0xfc, !PT ;  /* 0x000000110f1a7212 */ /* 0x040fe400078efcff */
[----:B------:R-:W-:-:S05]  /*10d70*/  LOP3.LUT R15, R15, R18, RZ, 0xfc, !PT ;  /* 0x000000120f0f7212 */ /* 0x000fca00078efcff */
[----:B------:R-:W-:Y:S01]  /*10d80*/  IMAD.IADD R15, R16, 0x1, R15 ;  /* 0x00000001100f7824 */ /* 0x000fe200078e020f */
[C-C-:B-1----:R-:W-:Y:S02]  /*10d90*/  PRMT R10, R6.reuse, 0x6420, R7.reuse ;  /* 0x00006420060a7816 */ /* 0x142fe40000000007 */
[----:B------:R-:W-:Y:S02]  /*10da0*/  PRMT R11, R6, 0x7531, R7 ;  /* 0x00007531060b7816 */ /* 0x000fe40000000007 */
[----:B------:R-:W-:Y:S02]  /*10db0*/  LOP3.LUT R7, R20, R18, RZ, 0xfc, !PT ;  /* 0x0000001214077212 */ /* 0x000fe400078efcff */
[C-C-:B------:R-:W-:Y:S02]  /*10dc0*/  PRMT R8, R4.reuse, 0x6420, R5.reuse ;  /* 0x0000642004087816 */ /* 0x140fe40000000005 */
[----:B------:R-:W-:Y:S01]  /*10dd0*/  PRMT R9, R4, 0x7531, R5 ;  /* 0x0000753104097816 */ /* 0x000fe20000000005 */
[----:B------:R-:W-:Y:S01]  /*10de0*/  IMAD.IADD R25, R16, 0x1, R7 ;  /* 0x0000000110197824 */ /* 0x000fe200078e0207 */
[----:B------:R-:W-:-:S04]  /*10df0*/  LOP3.LUT R20, R20, R17, RZ, 0xfc, !PT ;  /* 0x0000001114147212 */ /* 0x000fc800078efcff */
[----:B------:R0:W-:Y:S04]  /*10e00*/  STSM.16.M88.4 [R25], R8 ;  /* 0x0000000819007844 */ /* 0x0001e80000000200 */
[----:B------:R1:W2:Y:S01]  /*10e10*/  LDSM.16.MT88.4 R4, [R26+UR42+0xf200] ;  /* 0x00f2002a1a04783b */ /* 0x0002a20008004200 */
[----:B0-----:R-:W-:-:S05]  /*10e20*/  VIADD R25, R2, 0x3800 ;  /* 0x0000380002197836 */ /* 0x001fca0000000000 */
[C---:B-1----:R-:W-:Y:S02]  /*10e30*/  LOP3.LUT R26, R25.reuse, R17, RZ, 0xfc, !PT ;  /* 0x00000011191a7212 */ /* 0x042fe400078efcff */
[----:B------:R-:W-:-:S05]  /*10e40*/  LOP3.LUT R25, R25, R18, RZ, 0xfc, !PT ;  /* 0x0000001219197212 */ /* 0x000fca00078efcff */
[----:B------:R-:W-:Y:S01]  /*10e50*/  IMAD.IADD R25, R16, 0x1, R25 ;  /* 0x0000000110197824 */ /* 0x000fe200078e0219 */
[C-C-:B--2---:R-:W-:Y:S02]  /*10e60*/  PRMT R8, R4.reuse, 0x6420, R5.reuse ;  /* 0x0000642004087816 */ /* 0x144fe40000000005 */
[----:B------:R-:W-:Y:S02]  /*10e70*/  PRMT R9, R4, 0x7531, R5 ;  /* 0x0000753104097816 */ /* 0x000fe40000000005 */
[C-C-:B------:R-:W-:Y:S02]  /*10e80*/  PRMT R10, R6.reuse, 0x6420, R7.reuse ;  /* 0x00006420060a7816 */ /* 0x140fe40000000007 */
[----:B------:R-:W-:-:S05]  /*10e90*/  PRMT R11, R6, 0x7531, R7 ;  /* 0x00007531060b7816 */ /* 0x000fca0000000007 */
        /* <DEDUP_REMOVED lines=11> */
[----:B------:R-:W1:Y:S01]  /*10f50*/  LDSM.16.MT88.4 R4, [R26+UR42+0xf200] ;  /* 0x00f2002a1a04783b */ /* 0x000e620008004200 */
[----:B0-----:R-:W-:Y:S01]  /*10f60*/  VIADD R21, R2, 0x4000 ;  /* 0x0000400002157836 */ /* 0x001fe20000000000 */
[C-C-:B-1----:R-:W-:Y:S02]  /*10f70*/  PRMT R8, R4.reuse, 0x6420, R5.reuse ;  /* 0x0000642004087816 */ /* 0x142fe40000000005 */
[----:B------:R-:W-:Y:S02]  /*10f80*/  PRMT R9, R4, 0x7531, R5 ;  /* 0x0000753104097816 */ /* 0x000fe40000000005 */
[----:B------:R-:W-:-:S02]  /*10f90*/  PRMT R10, R6, 0x6420, R7 ;  /* 0x00006420060a7816 */ /* 0x000fc40000000007 */
[----:B------:R-:W-:-:S05]  /*10fa0*/  PRMT R11, R6, 0x7531, R7 ;  /* 0x00007531060b7816 */ /* 0x000fca0000000007 */
[----:B------:R-:W-:Y:S04]  /*10fb0*/  STSM.16.M88.4 [R25], R8 ;  /* 0x0000000819007844 */ /* 0x000fe80000000200 */
[----:B------:R0:W1:Y:S02]  /*10fc0*/  LDSM.16.MT88.4 R4, [R12+UR42+0xf200] ;  /* 0x00f2002a0c04783b */ /* 0x0000640008004200 */
[----:B0-----:R-:W-:Y:S01]  /*10fd0*/  VIADD R12, R2, 0x4800 ;  /* 0x00004800020c7836 */ /* 0x001fe20000000000 */
[C-C-:B-1----:R-:W-:Y:S02]  /*10fe0*/  PRMT R8, R4.reuse, 0x6420, R5.reuse ;  /* 0x0000642004087816 */ /* 0x142fe40000000005 */
[----:B------:R-:W-:Y:S02]  /*10ff0*/  PRMT R9, R4, 0x7531, R5 ;  /* 0x0000753104097816 */ /* 0x000fe40000000005 */
[----:B------:R-:W-:-:S02]  /*11000*/  LOP3.LUT R5, R21, R18, RZ, 0xfc, !PT ;  /* 0x0000001215057212 */ /* 0x000fc400078efcff */
[C-C-:B------:R-:W-:Y:S02]  /*11010*/  PRMT R10, R6.reuse, 0x6420, R7.reuse ;  /* 0x00006420060a7816 */ /* 0x140fe40000000007 */
[----:B------:R-:W-:Y:S01]  /*11020*/  PRMT R11, R6, 0x7531, R7 ;  /* 0x00007531060b7816 */ /* 0x000fe20000000007 */
[----:B------:R-:W-:Y:S01]  /*11030*/  IMAD.IADD R26, R16, 0x1, R5 ;  /* 0x00000001101a7824 */ /* 0x000fe200078e0205 */
[----:B------:R-:W-:-:S04]  /*11040*/  LOP3.LUT R21, R21, R17, RZ, 0xfc, !PT ;  /* 0x0000001115157212 */ /* 0x000fc800078efcff */
[----:B------:R-:W-:Y:S04]  /*11050*/  STSM.16.M88.4 [R26], R8 ;  /* 0x000000081a007844 */ /* 0x000fe80000000200 */
[----:B------:R0:W1:Y:S02]  /*11060*/  LDSM.16.MT88.4 R4, [R14+UR42+0xf200] ;  /* 0x00f2002a0e04783b */ /* 0x0000640008004200 */
[C---:B0-----:R-:W-:Y:S02]  /*11070*/  VIADD R14, R2.reuse, 0x6800 ;  /* 0x00006800020e7836 */ /* 0x041fe40000000000 */
[----:B------:R-:W-:Y:S01]  /*11080*/  VIADD R2, R2, 0x7000 ;  /* 0x0000700002027836 */ /* 0x000fe20000000000 */
[C-C-:B-1----:R-:W-:Y:S02]  /*11090*/  PRMT R8, R4.reuse, 0x6420, R5.reuse ;  /* 0x0000642004087816 */ /* 0x142fe40000000005 */
[----:B------:R-:W-:-:S02]  /*110a0*/  PRMT R9, R4, 0x7531, R5 ;  /* 0x0000753104097816 */ /* 0x000fc40000000005 */
[----:B------:R-:W-:Y:S02]  /*110b0*/  LOP3.LUT R5, R12, R18, RZ, 0xfc, !PT ;  /* 0x000000120c057212 */ /* 0x000fe400078efcff */
[C-C-:B------:R-:W-:Y:S02]  /*110c0*/  PRMT R10, R6.reuse, 0x6420, R7.reuse ;  /* 0x00006420060a7816 */ /* 0x140fe40000000007 */
[----:B------:R-:W-:Y:S01]  /*110d0*/  PRMT R11, R6, 0x7531, R7 ;  /* 0x00007531060b7816 */ /* 0x000fe20000000007 */
[----:B------:R-:W-:Y:S01]  /*110e0*/  IMAD.IADD R25, R16, 0x1, R5 ;  /* 0x0000000110197824 */ /* 0x000fe200078e0205 */
[----:B------:R-:W-:-:S04]  /*110f0*/  LOP3.LUT R12, R12, R17, RZ, 0xfc, !PT ;  /* 0x000000110c0c7212 */ /* 0x000fc800078efcff */
[----:B------:R0:W-:Y:S04]  /*11100*/  STSM.16.M88.4 [R25], R8 ;  /* 0x0000000819007844 */ /* 0x0001e80000000200 */
[----:B------:R-:W1:Y:S01]  /*11110*/  LDSM.16.MT88.4 R4, [R21+UR42+0xf200] ;  /* 0x00f2002a1504783b */ /* 0x000e620008004200 */
[----:B0-----:R-:W-:Y:S02]  /*11120*/  LOP3.LUT R25, R14, R17, RZ, 0xfc, !PT ;  /* 0x000000110e197212 */ /* 0x001fe400078efcff */
[C-C-:B-1----:R-:W-:Y:S02]  /*11130*/  PRMT R8, R4.reuse, 0x6420, R5.reuse ;  /* 0x0000642004087816 */ /* 0x142fe40000000005 */
[----:B------:R-:W-:Y:S02]  /*11140*/  PRMT R9, R4, 0x7531, R5 ;  /* 0x0000753104097816 */ /* 0x000fe40000000005 */
[----:B------:R-:W-:-:S02]  /*11150*/  LOP3.LUT R5, R24, R18, RZ, 0xfc, !PT ;  /* 0x0000001218057212 */ /* 0x000fc400078efcff */
[C-C-:B------:R-:W-:Y:S02]  /*11160*/  PRMT R10, R6.reuse, 0x6420, R7.reuse ;  /* 0x00006420060a7816 */ /* 0x140fe40000000007 */
[----:B------:R-:W-:Y:S02]  /*11170*/  PRMT R11, R6, 0x7531, R7 ;  /* 0x00007531060b7816 */ /* 0x000fe40000000007 */
[----:B------:R-:W-:-:S05]  /*11180*/  IADD3 R24, R16, R5, RZ ;  /* 0x0000000510187210 */ /* 0x000fca0007ffe0ff */
[----:B------:R-:W-:Y:S04]  /*11190*/  STSM.16.M88.4 [R24], R8 ;  /* 0x0000000818007844 */ /* 0x000fe80000000200 */
[----:B------:R-:W0:Y:S02]  /*111a0*/  LDSM.16.MT88.4 R4, [R25+UR42+0xf200] ;  /* 0x00f2002a1904783b */ /* 0x000e240008004200 */
[C-C-:B0-----:R-:W-:Y:S02]  /*111b0*/  PRMT R8, R4.reuse, 0x6420, R5.reuse ;  /* 0x0000642004087816 */ /* 0x141fe40000000005 */
[----:B------:R-:W-:Y:S02]  /*111c0*/  PRMT R9, R4, 0x7531, R5 ;  /* 0x0000753104097816 */ /* 0x000fe40000000005 */
[----:B------:R-:W-:-:S02]  /*111d0*/  PRMT R10, R6, 0x6420, R7 ;  /* 0x00006420060a7816 */ /* 0x000fc40000000007 */
[----:B------:R-:W-:-:S05]  /*111e0*/  PRMT R11, R6, 0x7531, R7 ;  /* 0x00007531060b7816 */ /* 0x000fca0000000007 */
        /* <DEDUP_REMOVED lines=10> */
[----:B------:R-:W-:-:S02]  /*11290*/  LOP3.LUT R5, R14, R18, RZ, 0xfc, !PT ;  /* 0x000000120e057212 */ /* 0x000fc400078efcff */
[C-C-:B------:R-:W-:Y:S02]  /*112a0*/  PRMT R10, R6.reuse, 0x6420, R7.reuse ;  /* 0x00006420060a7816 */ /* 0x140fe40000000007 */
[----:B------:R-:W-:Y:S01]  /*112b0*/  PRMT R11, R6, 0x7531, R7 ;  /* 0x00007531060b7816 */ /* 0x000fe20000000007 */
[----:B------:R-:W-:Y:S01]  /*112c0*/  IMAD.IADD R14, R16, 0x1, R5 ;  /* 0x00000001100e7824 */ /* 0x000fe200078e0205 */
[----:B------:R-:W-:-:S04]  /*112d0*/  LOP3.LUT R4, R2, R17, RZ, 0xfc, !PT ;  /* 0x0000001102047212 */ /* 0x000fc800078efcff */
[----:B------:R-:W-:Y:S04]  /*112e0*/  STSM.16.M88.4 [R14], R8 ;  /* 0x000000080e007844 */ /* 0x000fe80000000200 */
[----:B------:R-:W0:Y:S02]  /*112f0*/  LDSM.16.MT88.4 R4, [R4+UR42+0xf200] ;  /* 0x00f2002a0404783b */ /* 0x000e240008004200 */
[C-C-:B0-----:R-:W-:Y:S02]  /*11300*/  PRMT R8, R4.reuse, 0x6420, R5.reuse ;  /* 0x0000642004087816 */ /* 0x141fe40000000005 */
[----:B------:R-:W-:Y:S02]  /*11310*/  PRMT R9, R4, 0x7531, R5 ;  /* 0x0000753104097816 */ /* 0x000fe40000000005 */
[----:B------:R-:W-:-:S02]  /*11320*/  LOP3.LUT R5, R2, R18, RZ, 0xfc, !PT ;  /* 0x0000001202057212 */ /* 0x000fc400078efcff */
[C-C-:B------:R-:W-:Y:S02]  /*11330*/  PRMT R10, R6.reuse, 0x6420, R7.reuse ;  /* 0x00006420060a7816 */ /* 0x140fe40000000007 */
[----:B------:R-:W-:Y:S01]  /*11340*/  PRMT R11, R6, 0x7531, R7 ;  /* 0x00007531060b7816 */ /* 0x000fe20000000007 */
[----:B------:R-:W-:-:S05]  /*11350*/  IMAD.IADD R5, R16, 0x1, R5 ;  /* 0x0000000110057824 */ /* 0x000fca00078e0205 */
[----:B------:R0:W-:Y:S01]  /*11360*/  STSM.16.M88.4 [R5], R8 ;  /* 0x0000000805007844 */ /* 0x0001e20000000200 */
        /* <DEDUP_REMOVED lines=8> */
.L_x_3927:
[----:B-1----:R1:W-:Y:S01]  /*113f0*/  SYNCS.ARRIVE.TRANS64.A1T0 RZ, [R3+URZ+0x33450], RZ ;  /* 0x033450ff03ff79a7 */ /* 0x0023e2000810003f */
[----:B------:R-:W-:Y:S06]  /*11400*/  BAR.SYNC.DEFER_BLOCKING 0x2, 0x80 ;  /* 0x0082000000007b1d */ /* 0x000fec0000010000 */
[----:B------:R-:W-:Y:S05]  /*11410*/  @!P0 BRA `(.L_x_3928) ;  /* 0x0000000000048947 */ /* 0x000fea0003800000 */
[----:B------:R-:W-:Y:S01]  /*11420*/  BPT.TRAP 0x1 ;  /* 0x000000040000795c */ /* 0x000fe20000300000 */
.L_x_3928:
[----:B------:R-:W2:Y:S01]  /*11430*/  S2R R2, SR_CgaCtaId ;  /* 0x0000000000027919 */ /* 0x000ea20000008800 */
[----:B-1----:R-:W-:Y:S01]  /*11440*/  VIADD R3, R3, 0x33480 ;  /* 0x0003348003037836 */ /* 0x002fe20000000000 */
[----:B------:R-:W-:Y:S01]  /*11450*/  IADD3 R19, R19, -0xa0, RZ ;  /* 0xffffff6013137810 */ /* 0x000fe20007ffe0ff */
[----:B------:R-:W-:Y:S02]  /*11460*/  IMAD.MOV.U32 R25, RZ, RZ, R32 ;  /* 0x000000ffff197224 */ /* 0x000fe400078e0020 */
[----:B------:R-:W-:Y:S01]  /*11470*/  IMAD.MOV.U32 R24, RZ, RZ, R0 ;  /* 0x000000ffff187224 */ /* 0x000fe200078e0000 */
[----:B--2---:R-:W-:-:S04]  /*11480*/  PRMT R3, R2, 0x654, R3 ;  /* 0x0000065402037816 */ /* 0x004fc80000000003 */
[----:B------:R2:W-:Y:S01]  /*11490*/  SYNCS.ARRIVE.TRANS64.RED.A1T0 RZ, [R3+URZ], RZ ;  /* 0x000000ff03ff79a7 */ /* 0x0005e2000810043f */
[----:B------:R-:W-:Y:S05]  /*114a0*/  @P2 BRA `(.L_x_3929) ;  /* 0xffffffe400442947 */ /* 0x000fea000383ffff */
[----:B------:R-:W-:Y:S05]  /*114b0*/  BRA `(.L_x_3930) ;  /* 0x0000000000047947 */ /* 0x000fea0003800000 */
.L_x_3914:
[----:B------:R-:W-:-:S07]  /*114c0*/  IMAD.MOV.U32 R0, RZ, RZ, RZ ;  /* 0x000000ffff007224 */ /* 0x000fce00078e00ff */
.L_x_3930:
[----:B------:R-:W-:-:S06]  /*114d0*/  ULOP3.LUT UR4, UR39, 0x1, URZ, 0xfc, !UPT ;  /* 0x0000000127047892 */ /* 0x000fcc000f8efc3f */
[----:B------:R-:W-:-:S05]  /*114e0*/  IMAD.U32 R2, RZ, RZ, UR4 ;  /* 0x00000004ff027e24 */ /* 0x000fca000f8e00ff */
[----:B------:R-:W-:-:S13]  /*114f0*/  ISETP.NE.AND P1, PT, R2, 0x3, PT ;  /* 0x000000030200780c */ /* 0x000fda0003f25270 */
[----:B------:R-:W-:Y:S05]  /*11500*/  @!P1 BRA `(.L_x_3931) ;  /* 0x0000000000049947 */ /* 0x000fea0003800000 */
[----:B------:R-:W-:Y:S01]  /*11510*/  BPT.TRAP 0x1 ;  /* 0x000000040000795c */ /* 0x000fe20000300000 */
.L_x_3931:
[----:B------:R-:W-:Y:S01]  /*11520*/  LOP3.LUT R2, R32, 0x1, RZ, 0x3c, !PT ;  /* 0x0000000120027812 */ /* 0x000fe200078e3cff */
[----:B------:R-:W-:Y:S01]  /*11530*/  BSSY B0, `(.L_x_3932) ;  /* 0x0000005000007945 */ /* 0x000fe20003800000 */
[----:B--2---:R-:W-:Y:S02]  /*11540*/  LEA R3, R0, UR42, 0x3 ;  /* 0x0000002a00037c11 */ /* 0x004fe4000f8e18ff */
[----:B------:R-:W-:-:S04]  /*11550*/  SHF.L.U32 R2, R2, 0x1f, RZ ;  /* 0x0000001f02027819 */ /* 0x000fc800000006ff */
[----:B------:R-:W2:Y:S02]  /*11560*/  SYNCS.PHASECHK.TRANS64.TRYWAIT P0, [R3+URZ+0x33470], R2 ;  /* 0x03347002030075a7 */ /* 0x000ea4000800017f */
[----:B--2---:R-:W-:Y:S05]  /*11570*/  @!P0 BRA `(.L_x_3933) ;  /* 0x0000003000bc8947 */ /* 0x004fea0003800000 */
.L_x_4017:
[----:B------:R-:W-:Y:S05]  /*11580*/  BSYNC B0 ;  /* 0x0000000000007941 */ /* 0x000fea0003800000 */
.L_x_3932:
[----:B------:R-:W-:-:S06]  /*11590*/  ULOP3.LUT UR4, UR39, 0x2, URZ, 0xfc, !UPT ;  /* 0x0000000227047892 */ /* 0x000fcc000f8efc3f */
[----:B------:R-:W-:-:S05]  /*115a0*/  IMAD.U32 R4, RZ, RZ, UR4 ;  /* 0x00000004ff047e24 */ /* 0x000fca000f8e00ff */
[----:B------:R-:W-:-:S13]  /*115b0*/  ISETP.NE.AND P0, PT, R4, 0x3, PT ;  /* 0x000000030400780c */ /* 0x000fda0003f05270 */
[----:B------:R-:W-:Y:S05]  /*115c0*/  @!P0 BRA `(.L_x_3934) ;  /* 0x0000000000048947 */ /* 0x000fea0003800000 */
[----:B------:R-:W-:Y:S01]  /*115d0*/  BPT.TRAP 0x1 ;  /* 0x000000040000795c */ /* 0x000fe20000300000 */
.L_x_3934:
[----:B------:R-:W-:Y:S01]  /*115e0*/  SHF.L.U32 R4, R32, 0x1f, RZ ;  /* 0x0000001f20047819 */ /* 0x000fe200000006ff */
[----:B--2---:R-:W-:-:S03]  /*115f0*/  IMAD R2, R0, 0x7800, RZ ;  /* 0x0000780000027824 */ /* 0x004fc600078e02ff */
[----:B------:R-:W2:Y:S02]  /*11600*/  SYNCS.PHASECHK.TRANS64.TRYWAIT P0, [R3+URZ+0x33460], R4 ;  /* 0x03346004030075a7 */ /* 0x000ea4000800017f */
[----:B------:R-:W-:Y:S01]  /*11610*/  LOP3.LUT R12, R2, R17, RZ, 0xfc, !PT ;  /* 0x00000011020c7212 */ /* 0x000fe200078efcff */
[----:B--2---:R-:W-:Y:S06]  /*11620*/  @!P0 BRA `(.L_x_3935) ;  /* 0x0000003000a48947 */ /* 0x004fec0003800000 */
.L_x_4018:
[----:B------:R-:W-:Y:S05]  /*11630*/  WARPSYNC.ALL ;  /* 0x0000000000007948 */ /* 0x000fea0003800000 */
[----:B0-23--:R0:W2:Y:S01]  /*11640*/  LDSM.16.MT88.4 R4, [R12+UR42+0xf200] ;  /* 0x00f2002a0c04783b */ /* 0x00d0a20008004200 */
[CC--:B------:R-:W-:Y:S01]  /*11650*/  LOP3.LUT R15, R2.reuse, R18.reuse, RZ, 0xfc, !PT ;  /* 0x00000012020f7212 */ /* 0x0c0fe200078efcff */
[C---:B------:R-:W-:Y:S01]  /*11660*/  VIADD R13, R2.reuse, 0x2800 ;  /* 0x00002800020d7836 */ /* 0x040fe20000000000 */
[C---:B------:R-:W-:Y:S01]  /*11670*/  IADD3 R21, R2.reuse, 0x5000, RZ ;  /* 0x0000500002157810 */ /* 0x040fe20007ffe0ff */
[----:B----4-:R-:W-:Y:S01]  /*11680*/  VIADD R14, R2, 0x800 ;  /* 0x00000800020e7836 */ /* 0x010fe20000000000 */
[----:B------:R-:W-:Y:S01]  /*11690*/  ULOP3.LUT UR4, UR39, 0x2, URZ, 0xfc, !UPT ;  /* 0x0000000227047892 */ /* 0x000fe2000f8efc3f */
[----:B------:R-:W-:Y:S01]  /*116a0*/  IMAD.IADD R15, R16, 0x1, R15 ;  /* 0x00000001100f7824 */ /* 0x000fe200078e020f */
[----:B------:R-:W-:Y:S01]  /*116b0*/  LOP3.LUT R20, R21, R17, RZ, 0xfc, !PT ;  /* 0x0000001115147212 */ /* 0x000fe200078efcff */
[----:B0-----:R-:W-:Y:S01]  /*116c0*/  VIADD R12, R2, 0x1000 ;  /* 0x00001000020c7836 */ /* 0x001fe20000000000 */
[----:B------:R-:W-:-:S02]  /*116d0*/  LOP3.LUT R19, R14, R18, RZ, 0xfc, !PT ;  /* 0x000000120e137212 */ /* 0x000fc400078efcff */
[----:B------:R-:W-:Y:S01]  /*116e0*/  LOP3.LUT R21, R21, R18, RZ, 0xfc, !PT ;  /* 0x0000001215157212 */ /* 0x000fe200078efcff */
[----:B------:R-:W-:Y:S02]  /*116f0*/  IMAD.U32 R24, RZ, RZ, UR4 ;  /* 0x00000004ff187e24 */ /* 0x000fe4000f8e00ff */
[C---:B------:R-:W-:Y:S02]  /*11700*/  IMAD.IADD R19, R16.reuse, 0x1, R19 ;  /* 0x0000000110137824 */ /* 0x040fe400078e0213 */
[----:B------:R-:W-:Y:S01]  /*11710*/  IMAD.IADD R21, R16, 0x1, R21 ;  /* 0x0000000110157824 */ /* 0x000fe200078e0215 */
[----:B------:R-:W-:Y:S02]  /*11720*/  ISETP.NE.AND P0, PT, R24, 0x3, PT ;  /* 0x000000031800780c */ /* 0x000fe40003f05270 */
[C-C-:B--2---:R-:W-:Y:S02]  /*11730*/  PRMT R8, R4.reuse, 0x6420, R5.reuse ;  /* 0x0000642004087816 */ /* 0x144fe40000000005 */
[----:B------:R-:W-:-:S02]  /*11740*/  PRMT R9, R4, 0x7531, R5 ;  /* 0x0000753104097816 */ /* 0x000fc40000000005 */
[C-C-:B------:R-:W-:Y:S02]  /*11750*/  PRMT R10, R6.reuse, 0x6420, R7.reuse ;  /* 0x00006420060a7816 */ /* 0x140fe40000000007 */
[----:B------:R-:W-:Y:S02]  /*11760*/  PRMT R11, R6, 0x7531, R7 ;  /* 0x00007531060b7816 */ /* 0x000fe40000000007 */
[C---:B------:R-:W-:Y:S02]  /*11770*/  LOP3.LUT R4, R13.reuse, R17, RZ, 0xfc, !PT ;  /* 0x000000110d047212 */ /* 0x040fe400078efcff */
[-C--:B------:R-:W-:Y:S01]  /*11780*/  LOP3.LUT R13, R13, R18.reuse, RZ, 0xfc, !PT ;  /* 0x000000120d0d7212 */ /* 0x080fe200078efcff */
[----:B------:R0:W-:Y:S04]  /*11790*/  STSM.16.M88.4 [R15], R8 ;  /* 0x000000080f007844 */ /* 0x0001e80000000200 */
[----:B------:R-:W2:Y:S01]  /*117a0*/  LDSM.16.MT88.4 R4, [R4+UR42+0xf200] ;  /* 0x00f2002a0404783b */ /* 0x000ea20008004200 */
[----:B------:R-:W-:Y:S01]  /*117b0*/  IMAD.IADD R13, R16, 0x1, R13 ;  /* 0x00000001100d7824 */ /* 0x000fe200078e020d */
[----:B0-----:R-:W-:-:S02]  /*117c0*/  LOP3.LUT R15, R12, R18, RZ, 0xfc, !PT ;  /* 0x000000120c0f7212 */ /* 0x001fc400078efcff */
[----:B------:R-:W-:-:S03]  /*117d0*/  LOP3.LUT R12, R12, R17, RZ, 0xfc, !PT ;  /* 0x000000110c0c7212 */ /* 0x000fc600078efcff */
[----:B------:R-:W-:Y:S02]  /*117e0*/  IMAD.IADD R22, R16, 0x1, R15 ;  /* 0x0000000110167824 */ /* 0x000fe400078e020f */
[----:B------:R-:W-:Y:S01]  /*117f0*/  VIADD R15, R2, 0x3000 ;  /* 0x00003000020f7836 */ /* 0x000fe20000000000 */
[C-C-:B--2---:R-:W-:Y:S02]  /*11800*/  PRMT R8, R4.reuse, 0x6420, R5.reuse ;  /* 0x0000642004087816 */ /* 0x144fe40000000005 */
[----:B------:R-:W-:Y:S02]  /*11810*/  PRMT R9, R4, 0x7531, R5 ;  /* 0x0000753104097816 */ /* 0x000fe40000000005 */
[C-C-:B------:R-:W-:Y:S02]  /*11820*/  PRMT R10, R6.reuse, 0x6420, R7.reuse ;  /* 0x00006420060a7816 */ /* 0x140fe40000000007 */
[----:B------:R-:W-:-:S05]  /*11830*/  PRMT R11, R6, 0x7531, R7 ;  /* 0x00007531060b7816 */ /* 0x000fca0000000007 */
[----:B------:R-:W-:Y:S04]  /*11840*/  STSM.16.M88.4 [R19], R8 ;  /* 0x0000000813007844 */ /* 0x000fe80000000200 */
[----:B------:R0:W2:Y:S02]  /*11850*/  LDSM.16.MT88.4 R4, [R20+UR42+0xf200] ;  /* 0x00f2002a1404783b */ /* 0x0000a40008004200 */
[----:B0-----:R-:W-:Y:S01]  /*11860*/  VIADD R20, R2, 0x2000 ;  /* 0x0000200002147836 */ /* 0x001fe20000000000 */
[C-C-:B--2---:R-:W-:Y:S02]  /*11870*/  PRMT R8, R4.reuse, 0x6420, R5.reuse ;  /* 0x0000642004087816 */ /* 0x144fe40000000005 */
[----:B------:R-:W-:Y:S02]  /*11880*/  PRMT R9, R4, 0x7531, R5 ;  /* 0x0000753104097816 */ /* 0x000fe40000000005 */
[----:B------:R-:W-:-:S02]  /*11890*/  PRMT R10, R6, 0x6420, R7 ;  /* 0x00006420060a7816 */ /* 0x000fc40000000007 */
[----:B------:R-:W-:Y:S02]  /*118a0*/  PRMT R11, R6, 0x7531, R7 ;  /* 0x00007531060b7816 */ /* 0x000fe40000000007 */
[-C--:B------:R-:W-:Y:S01]  /*118b0*/  LOP3.LUT R4, R14, R17.reuse, RZ, 0xfc, !PT ;  /* 0x000000110e047212 */ /* 0x080fe200078efcff */
[----:B------:R-:W-:Y:S02]  /*118c0*/  VIADD R14, R2, 0x1800 ;  /* 0x00001800020e7836 */ /* 0x000fe40000000000 */
[----:B------:R-:W-:Y:S03]  /*118d0*/  STSM.16.M88.4 [R22], R8 ;  /* 0x0000000816007844 */ /* 0x000fe60000000200 */
[C---:B------:R-:W-:Y:S01]  /*118e0*/  LOP3.LUT R19, R14.reuse, R18, RZ, 0xfc, !PT ;  /* 0x000000120e137212 */ /* 0x040fe200078efcff */
[----:B------:R-:W0:Y:S01]  /*118f0*/  LDSM.16.MT88.4 R4, [R4+UR42+0xf200] ;  /* 0x00f2002a0404783b */ /* 0x000e220008004200 */
[----:B------:R-:W-:-:S03]  /*11900*/  LOP3.LUT R14, R14, R17, RZ, 0xfc, !PT ;  /* 0x000000110e0e7212 */ /* 0x000fc600078efcff */
[----:B------:R-:W-:Y:S01]  /*11910*/  IMAD.IADD R23, R16, 0x1, R19 ;  /* 0x0000000110177824 */ /* 0x000fe200078e0213 */
[----:B------:R-:W-:Y:S02]  /*11920*/  IADD3 R19, R2, 0x5800, RZ ;  /* 0x0000580002137810 */ /* 0x000fe40007ffe0ff */
[C-C-:B0-----:R-:W-:Y:S02]  /*11930*/  PRMT R8, R4.reuse, 0x6420, R5.reuse ;  /* 0x0000642004087816 */ /* 0x141fe40000000005 */
[----:B------:R-:W-:Y:S02]  /*11940*/  PRMT R9, R4, 0x7531, R5 ;  /* 0x0000753104097816 */ /* 0x000fe40000000005 */
[C-C-:B------:R-:W-:Y:S02]  /*11950*/  PRMT R10, R6.reuse, 0x6420, R7.reuse ;  /* 0x00006420060a7816 */ /* 0x140fe40000000007 */
[----:B------:R-:W-:Y:S02]  /*11960*/  PRMT R11, R6, 0x7531, R7 ;  /* 0x00007531060b7816 */ /* 0x000fe40000000007 */
[----:B------:R-:W-:-:S02]  /*11970*/  LOP3.LUT R5, R15, R17, RZ, 0xfc, !PT ;  /* 0x000000110f057212 */ /* 0x000fc400078efcff */
[-C--:B------:R-:W-:Y:S01]  /*11980*/  LOP3.LUT R15, R15, R18.reuse, RZ, 0xfc, !PT ;  /* 0x000000120f0f7212 */ /* 0x080fe200078efcff */
[----:B------:R0:W-:Y:S04]  /*11990*/  STSM.16.M88.4 [R23], R8 ;  /* 0x0000000817007844 */ /* 0x0001e80000000200 */
[----:B------:R-:W2:Y:S01]  /*119a0*/  LDSM.16.MT88.4 R4, [R5+UR42+0xf200] ;  /* 0x00f2002a0504783b */ /* 0x000ea20008004200 */
[----:B------:R-:W-:Y:S01]  /*119b0*/  IMAD.IADD R15, R16, 0x1, R15 ;  /* 0x00000001100f7824 */ /* 0x000fe200078e020f */
[C---:B0-----:R-:W-:Y:S02]  /*119c0*/  LOP3.LUT R23, R19.reuse, R17, RZ, 0xfc, !PT ;  /* 0x0000001113177212 */ /* 0x041fe400078efcff */
[----:B------:R-:W-:-:S05]  /*119d0*/  LOP3.LUT R19, R19, R18, RZ, 0xfc, !PT ;  /* 0x0000001213137212 */ /* 0x000fca00078efcff */
[----:B------:R-:W-:Y:S01]  /*119e0*/  IMAD.IADD R19, R16, 0x1, R19 ;  /* 0x0000000110137824 */ /* 0x000fe200078e0213 */
[C-C-:B--2---:R-:W-:Y:S02]  /*119f0*/  PRMT R10, R6.reuse, 0x6420, R7.reuse ;  /* 0x00006420060a7816 */ /* 0x144fe40000000007 */
[----:B------:R-:W-:Y:S02]  /*11a00*/  PRMT R11, R6, 0x7531, R7 ;  /* 0x00007531060b7816 */ /* 0x000fe40000000007 */
[----:B------:R-:W-:Y:S02]  /*11a10*/  LOP3.LUT R7, R20, R18, RZ, 0xfc, !PT ;  /* 0x0000001214077212 */ /* 0x000fe400078efcff */
[C-C-:B------:R-:W-:Y:S02]  /*11a20*/  PRMT R8, R4.reuse, 0x6420, R5.reuse ;  /* 0x0000642004087816 */ /* 0x140fe40000000005 */
[----:B------:R-:W-:Y:S01]  /*11a30*/  PRMT R9, R4, 0x7531, R5 ;  /* 0x0000753104097816 */ /* 0x000fe20000000005 */
[----:B------:R-:W-:Y:S01]  /*11a40*/  IMAD.IADD R22, R16, 0x1, R7 ;  /* 0x0000000110167824 */ /* 0x000fe200078e0207 */
[----:B------:R-:W-:-:S04]  /*11a50*/  LOP3.LUT R20, R20, R17, RZ, 0xfc, !PT ;  /* 0x0000001114147212 */ /* 0x000fc800078efcff */
[----:B------:R0:W-:Y:S04]  /*11a60*/  STSM.16.M88.4 [R22], R8 ;  /* 0x0000000816007844 */ /* 0x0001e80000000200 */
[----:B------:R2:W3:Y:S01]  /*11a70*/  LDSM.16.MT88.4 R4, [R23+UR42+0xf200] ;  /* 0x00f2002a1704783b */ /* 0x0004e20008004200 */
[----:B0-----:R-:W-:-:S05]  /*11a80*/  VIADD R22, R2, 0x3800 ;  /* 0x0000380002167836 */ /* 0x001fca0000000000 */
[C---:B--2---:R-:W-:Y:S02]  /*11a90*/  LOP3.LUT R23, R22.reuse, R17, RZ, 0xfc, !PT ;  /* 0x0000001116177212 */ /* 0x044fe400078efcff */
[----:B------:R-:W-:-:S05]  /*11aa0*/  LOP3.LUT R25, R22, R18, RZ, 0xfc, !PT ;  /* 0x0000001216197212 */ /* 0x000fca00078efcff */
[----:B------:R-:W-:Y:S01]  /*11ab0*/  IMAD.IADD R25, R16, 0x1, R25 ;  /* 0x0000000110197824 */ /* 0x000fe200078e0219 */
[C-C-:B---3--:R-:W-:Y:S02]  /*11ac0*/  PRMT R8, R4.reuse, 0x6420, R5.reuse ;  /* 0x0000642004087816 */ /* 0x148fe40000000005 */
[----:B------:R-:W-:Y:S02]  /*11ad0*/  PRMT R9, R4, 0x7531, R5 ;  /* 0x0000753104097816 */ /* 0x000fe40000000005 */
[C-C-:B------:R-:W-:Y:S02]  /*11ae0*/  PRMT R10, R6.reuse, 0x6420, R7.reuse ;  /* 0x00006420060a7816 */ /* 0x140fe40000000007 */
[----:B------:R-:W-:-:S05]  /*11af0*/  PRMT R11, R6, 0x7531, R7 ;  /* 0x00007531060b7816 */ /* 0x000fca0000000007 */
        /* <DEDUP_REMOVED lines=11> */
[----:B------:R-:W2:Y:S01]  /*11bb0*/  LDSM.16.MT88.4 R4, [R23+UR42+0xf200] ;  /* 0x00f2002a1704783b */ /* 0x000ea20008004200 */
[----:B0-----:R-:W-:Y:S01]  /*11bc0*/  VIADD R15, R2, 0x4000 ;  /* 0x00004000020f7836 */ /* 0x001fe20000000000 */
[C-C-:B--2---:R-:W-:Y:S02]  /*11bd0*/  PRMT R8, R4.reuse, 0x6420, R5.reuse ;  /* 0x0000642004087816 */ /* 0x144fe40000000005 */
[----:B------:R-:W-:Y:S02]  /*11be0*/  PRMT R9, R4, 0x7531, R5 ;  /* 0x0000753104097816 */ /* 0x000fe40000000005 */
[----:B------:R-:W-:-:S02]  /*11bf0*/  PRMT R10, R6, 0x6420, R7 ;  /* 0x00006420060a7816 */ /* 0x000fc40000000007 */
[----:B------:R-:W-:-:S05]  /*11c00*/  PRMT R11, R6, 0x7531, R7 ;  /* 0x00007531060b7816 */ /* 0x000fca0000000007 */
[----:B------:R-:W-:Y:S04]  /*11c10*/  STSM.16.M88.4 [R25], R8 ;  /* 0x0000000819007844 */ /* 0x000fe80000000200 */
[----:B------:R0:W2:Y:S02]  /*11c20*/  LDSM.16.MT88.4 R4, [R12+UR42+0xf200] ;  /* 0x00f2002a0c04783b */ /* 0x0000a40008004200 */
[----:B0-----:R-:W-:Y:S01]  /*11c30*/  VIADD R12, R2, 0x4800 ;  /* 0x00004800020c7836 */ /* 0x001fe20000000000 */
[C-C-:B--2---:R-:W-:Y:S02]  /*11c40*/  PRMT R8, R4.reuse, 0x6420, R5.reuse ;  /* 0x0000642004087816 */ /* 0x144fe40000000005 */
[----:B------:R-:W-:Y:S02]  /*11c50*/  PRMT R9, R4, 0x7531, R5 ;  /* 0x0000753104097816 */ /* 0x000fe40000000005 */
[----:B------:R-:W-:-:S02]  /*11c60*/  LOP3.LUT R5, R15, R18, RZ, 0xfc, !PT ;  /* 0x000000120f057212 */ /* 0x000fc400078efcff */
[C-C-:B------:R-:W-:Y:S02]  /*11c70*/  PRMT R10, R6.reuse, 0x6420, R7.reuse ;  /* 0x00006420060a7816 */ /* 0x140fe40000000007 */
[----:B------:R-:W-:Y:S01]  /*11c80*/  PRMT R11, R6, 0x7531, R7 ;  /* 0x00007531060b7816 */ /* 0x000fe20000000007 */
[----:B------:R-:W-:Y:S01]  /*11c90*/  IMAD.IADD R22, R16, 0x1, R5 ;  /* 0x0000000110167824 */ /* 0x000fe200078e0205 */
[----:B------:R-:W-:-:S04]  /*11ca0*/  LOP3.LUT R15, R15, R17, RZ, 0xfc, !PT ;  /* 0x000000110f0f7212 */ /* 0x000fc800078efcff */
[----:B------:R-:W-:Y:S04]  /*11cb0*/  STSM.16.M88.4 [R22], R8 ;  /* 0x0000000816007844 */ /* 0x000fe80000000200 */
[----:B------:R0:W2:Y:S02]  /*11cc0*/  LDSM.16.MT88.4 R4, [R14+UR42+0xf200] ;  /* 0x00f2002a0e04783b */ /* 0x0000a40008004200 */
[C---:B0-----:R-:W-:Y:S02]  /*11cd0*/  VIADD R14, R2.reuse, 0x6800 ;  /* 0x00006800020e7836 */ /* 0x041fe40000000000 */
[----:B------:R-:W-:-:S03]  /*11ce0*/  VIADD R2, R2, 0x7000 ;  /* 0x0000700002027836 */ /* 0x000fc60000000000 */
[----:B------:R-:W-:Y:S02]  /*11cf0*/  LOP3.LUT R22, R14, R17, RZ, 0xfc, !PT ;  /* 0x000000110e167212 */ /* 0x000fe400078efcff */
[C-C-:B--2---:R-:W-:Y:S02]  /*11d00*/  PRMT R8, R4.reuse, 0x6420, R5.reuse ;  /* 0x0000642004087816 */ /* 0x144fe40000000005 */
[----:B------:R-:W-:Y:S02]  /*11d10*/  PRMT R9, R4, 0x7531, R5 ;  /* 0x0000753104097816 */ /* 0x000fe40000000005 */
[----:B------:R-:W-:Y:S02]  /*11d20*/  LOP3.LUT R5, R12, R18, RZ, 0xfc, !PT ;  /* 0x000000120c057212 */ /* 0x000fe400078efcff */
[C-C-:B------:R-:W-:Y:S02]  /*11d30*/  PRMT R10, R6.reuse, 0x6420, R7.reuse ;  /* 0x00006420060a7816 */ /* 0x140fe40000000007 */
[----:B------:R-:W-:-:S02]  /*11d40*/  PRMT R11, R6, 0x7531, R7 ;  /* 0x00007531060b7816 */ /* 0x000fc40000000007 */
[----:B------:R-:W-:Y:S02]  /*11d50*/  IADD3 R23, R16, R5, RZ ;  /* 0x0000000510177210 */ /* 0x000fe40007ffe0ff */
[----:B------:R-:W-:-:S03]  /*11d60*/  LOP3.LUT R12, R12, R17, RZ, 0xfc, !PT ;  /* 0x000000110c0c7212 */ /* 0x000fc600078efcff */
[----:B------:R-:W-:Y:S04]  /*11d70*/  STSM.16.M88.4 [R23], R8 ;  /* 0x0000000817007844 */ /* 0x000fe80000000200 */
[----:B------:R0:W2:Y:S02]  /*11d80*/  LDSM.16.MT88.4 R4, [R15+UR42+0xf200] ;  /* 0x00f2002a0f04783b */ /* 0x0000a40008004200 */
[----:B0-----:R-:W-:-:S05]  /*11d90*/  LOP3.LUT R15, R14, R18, RZ, 0xfc, !PT ;  /* 0x000000120e0f7212 */ /* 0x001fca00078efcff */
[----:B------:R-:W-:Y:S01]  /*11da0*/  IMAD.IADD R15, R16, 0x1, R15 ;  /* 0x00000001100f7824 */ /* 0x000fe200078e020f */
[C-C-:B--2---:R-:W-:Y:S02]  /*11db0*/  PRMT R8, R4.reuse, 0x6420, R5.reuse ;  /* 0x0000642004087816 */ /* 0x144fe40000000005 */
[----:B------:R-:W-:Y:S02]  /*11dc0*/  PRMT R9, R4, 0x7531, R5 ;  /* 0x0000753104097816 */ /* 0x000fe40000000005 */
[C-C-:B------:R-:W-:Y:S02]  /*11dd0*/  PRMT R10, R6.reuse, 0x6420, R7.reuse ;  /* 0x00006420060a7816 */ /* 0x140fe40000000007 */
        /* <DEDUP_REMOVED lines=13> */
[----:B------:R0:W-:Y:S04]  /*11eb0*/  STSM.16.M88.4 [R13], R8 ;  /* 0x000000080d007844 */ /* 0x0001e80000000200 */
[----:B------:R-:W2:Y:S01]  /*11ec0*/  LDSM.16.MT88.4 R4, [R12+UR42+0xf200] ;  /* 0x00f2002a0c04783b */ /* 0x000ea20008004200 */
[----:B0-----:R-:W-:-:S05]  /*11ed0*/  LOP3.LUT R13, R2, R18, RZ, 0xfc, !PT ;  /* 0x00000012020d7212 */ /* 0x001fca00078efcff */
[----:B------:R-:W-:Y:S01]  /*11ee0*/  IMAD.IADD R13, R16, 0x1, R13 ;  /* 0x00000001100d7824 */ /* 0x000fe200078e020d */
[C-C-:B--2---:R-:W-:Y:S02]  /*11ef0*/  PRMT R8, R4.reuse, 0x6420, R5.reuse ;  /* 0x0000642004087816 */ /* 0x144fe40000000005 */
[----:B------:R-:W-:Y:S02]  /*11f00*/  PRMT R9, R4, 0x7531, R5 ;  /* 0x0000753104097816 */ /* 0x000fe40000000005 */
[C-C-:B------:R-:W-:Y:S02]  /*11f10*/  PRMT R10, R6.reuse, 0x6420, R7.reuse ;  /* 0x00006420060a7816 */ /* 0x140fe40000000007 */
[----:B------:R-:W-:Y:S02]  /*11f20*/  PRMT R11, R6, 0x7531, R7 ;  /* 0x00007531060b7816 */ /* 0x000fe40000000007 */
[----:B------:R-:W-:-:S03]  /*11f30*/  LOP3.LUT R4, R2, R17, RZ, 0xfc, !PT ;  /* 0x0000001102047212 */ /* 0x000fc600078efcff */
[----:B------:R-:W-:Y:S04]  /*11f40*/  STSM.16.M88.4 [R15], R8 ;  /* 0x000000080f007844 */ /* 0x000fe80000000200 */
[----:B------:R-:W0:Y:S02]  /*11f50*/  LDSM.16.MT88.4 R4, [R4+UR42+0xf200] ;  /* 0x00f2002a0404783b */ /* 0x000e240008004200 */
[C-C-:B0-----:R-:W-:Y:S02]  /*11f60*/  PRMT R8, R4.reuse, 0x6420, R5.reuse ;  /* 0x0000642004087816 */ /* 0x141fe40000000005 */
[----:B------:R-:W-:Y:S02]  /*11f70*/  PRMT R9, R4, 0x7531, R5 ;  /* 0x0000753104097816 */ /* 0x000fe40000000005 */
[----:B------:R-:W-:-:S02]  /*11f80*/  PRMT R10, R6, 0x6420, R7 ;  /* 0x00006420060a7816 */ /* 0x000fc40000000007 */
[----:B------:R-:W-:-:S05]  /*11f90*/  PRMT R11, R6, 0x7531, R7 ;  /* 0x00007531060b7816 */ /* 0x000fca0000000007 */
[----:B------:R0:W-:Y:S01]  /*11fa0*/  STSM.16.M88.4 [R13], R8 ;  /* 0x000000080d007844 */ /* 0x0001e20000000200 */
[----:B------:R-:W-:Y:S01]  /*11fb0*/  @!PT LDS RZ, [RZ] ;  /* 0x00000000fffff984 */ /* 0x000fe20000000800 */
[----:B------:R-:W-:Y:S01]  /*11fc0*/  @!PT LDS RZ, [RZ] ;  /* 0x00000000fffff984 */ /* 0x000fe20000000800 */
[----:B------:R-:W-:Y:S01]  /*11fd0*/  @!PT LDS RZ, [RZ] ;  /* 0x00000000fffff984 */ /* 0x000fe20000000800 */
[----:B------:R-:W-:Y:S01]  /*11fe0*/  @!PT LDS RZ, [RZ] ;  /* 0x00000000fffff984 */ /* 0x000fe20000000800 */
[----:B------:R2:W-:Y:S06]  /*11ff0*/  MEMBAR.ALL.CTA ;  /* 0x0000000000007992 */ /* 0x0005ec0000008000 */
[----:B--2---:R-:W2:Y:S01]  /*12000*/  FENCE.VIEW.ASYNC.S ;  /* 0x00000000000073c6 */ /* 0x004ea20000000000 */
[----:B------:R-:W-:Y:S05]  /*12010*/  @!P0 BRA `(.L_x_3936) ;  /* 0x0000000000048947 */ /* 0x000fea0003800000 */
[----:B------:R-:W-:Y:S01]  /*12020*/  BPT.TRAP 0x1 ;  /* 0x000000040000795c */ /* 0x000fe20000300000 */
.L_x_3936:
[----:B--2---:R2:W-:Y:S01]  /*12030*/  SYNCS.ARRIVE.TRANS64.A1T0 RZ, [R3+URZ+0x33450], RZ ;  /* 0x033450ff03ff79a7 */ /* 0x0045e2000810003f */
[----:B------:R-:W-:Y:S06]  /*12040*/  BAR.SYNC.DEFER_BLOCKING 0x2, 0x80 ;  /* 0x0082000000007b1d */ /* 0x000fec0000010000 */
[----:B------:R-:W-:Y:S05]  /*12050*/  @!P1 BRA `(.L_x_3937) ;  /* 0x0000000000049947 */ /* 0x000fea0003800000 */
[----:B------:R-:W-:Y:S01]  /*12060*/  BPT.TRAP 0x1 ;  /* 0x000000040000795c */ /* 0x000fe20000300000 */
.L_x_3937:
[----:B------:R-:W3:Y:S01]  /*12070*/  S2R R2, SR_CgaCtaId ;  /* 0x0000000000027919 */ /* 0x000ee20000008800 */
[----:B--2---:R-:W-:-:S04]  /*12080*/  IADD3 R3, R3, 0x33480, RZ ;  /* 0x0003348003037810 */ /* 0x004fc80007ffe0ff */
[----:B---3--:R-:W-:Y:S01]  /*12090*/  PRMT R3, R2, 0x654, R3 ;  /* 0x0000065402037816 */ /* 0x008fe20000000003 */
[----:B------:R-:W-:-:S03]  /*120a0*/  VIADD R2, R0, 0x1 ;  /* 0x0000000100027836 */ /* 0x000fc60000000000 */
[----:B------:R2:W-:Y:S02]  /*120b0*/  SYNCS.ARRIVE.TRANS64.RED.A1T0 RZ, [R3+URZ], RZ ;  /* 0x000000ff03ff79a7 */ /* 0x0005e4000810043f */
[----:B------:R-:W-:-:S04]  /*120c0*/  ISETP.NE.AND P0, PT, R2, 0x2, PT ;  /* 0x000000020200780c */ /* 0x000fc80003f05270 */
[----:B------:R-:W-:Y:S01]  /*120d0*/  SEL R5, RZ, 0x1, P0 ;  /* 0x00000001ff057807 */ /* 0x000fe20000000000 */
[----:B--2---:R-:W-:Y:S01]  /*120e0*/  IMAD.MOV.U32 R3, RZ, RZ, RZ ;  /* 0x000000ffff037224 */ /* 0x004fe200078e00ff */
[----:B------:R-:W-:Y:S02]  /*120f0*/  SEL R2, R2, RZ, P0 ;  /* 0x000000ff02027207 */ /* 0x000fe40000000000 */
[----:B------:R-:W-:-:S07]  /*12100*/  LOP3.LUT R0, R32, R5, RZ, 0x3c, !PT ;  /* 0x0000000520007212 */ /* 0x000fce00078e3cff */
.L_x_3892:
[----:B------:R-:W2:Y:S01]  /*12110*/  S2R R5, SR_CgaCtaId ;  /* 0x0000000000057919 */ /* 0x000ea20000008800 */
[----:B------:R-:W-:Y:S02]  /*12120*/  MOV R4, 0x400 ;  /* 0x0000040000047802 */ /* 0x000fe40000000f00 */
[----:B------:R-:W-:Y:S02]  /*12130*/  SHF.L.U32 R3, R3, 0x1f, RZ ;  /* 0x0000001f03037819 */ /* 0x000fe400000006ff */
[----:B--2---:R-:W-:-:S04]  /*12140*/  LEA R6, R5, R4, 0x18 ;  /* 0x0000000405067211 */ /* 0x004fc800078ec0ff */
[----:B------:R-:W2:Y:S02]  /*12150*/  SYNCS.PHASECHK.TRANS64.TRYWAIT P0, [R6+URZ+0x33420], R3 ;  /* 0x03342003060075a7 */ /* 0x000ea4000800017f */
[----:B--2---:R-:W-:Y:S05]  /*12160*/  @!P0 BRA `(.L_x_3938) ;  /* 0x0000002400e88947 */ /* 0x004fea0003800000 */
.L_x_4019:
[----:B------:R-:W3:Y:S02]  /*12170*/  S2R R4, SR_TID.X ;  /* 0x0000000000047919 */ /* 0x000ee40000002100 */
[----:B---3--:R-:W-:-:S04]  /*12180*/  SHF.R.U32.HI R4, RZ, 0x5, R4 ;  /* 0x00000005ff047819 */ /* 0x008fc80000011604 */
[----:B------:R-:W-:-:S05]  /*12190*/  LOP3.LUT R4, R4, 0x3, RZ, 0xc0, !PT ;  /* 0x0000000304047812 */ /* 0x000fca00078ec0ff */
[----:B--2---:R-:W2:Y:S02]  /*121a0*/  SHFL.IDX PT, R3, R4, RZ, 0x1f ;  /* 0x00001fff04037589 */ /* 0x004ea400000e0000 */
[----:B--2---:R-:W-:-:S13]  /*121b0*/  ISETP.NE.AND P0, PT, R3, RZ, PT ;  /* 0x000000ff0300720c */ /* 0x004fda0003f05270 */
        /* <DEDUP_REMOVED lines=8> */
.L_x_3939:
[----:B------:R-:W-:Y:S01]  /*12240*/  IMAD R5, R2, 0x8, R6 ;  /* 0x0000000802057824 */ /* 0x000fe200078e0206 */
[----:B------:R-:W-:Y:S01]  /*12250*/  SHF.L.U32 R4, R0, 0x1f, RZ ;  /* 0x0000001f00047819 */ /* 0x000fe200000006ff */
[----:B------:R-:W-:-:S03]  /*12260*/  VIADD R2, R2, 0x1 ;  /* 0x0000000102027836 */ /* 0x000fc60000000000 */
[----:B------:R-:W2:Y:S02]  /*12270*/  SYNCS.PHASECHK.TRANS64.TRYWAIT P1, [R5+URZ+0x33440], R4 ;  /* 0x03344004050075a7 */ /* 0x000ea4000802017f */
[----:B------:R-:W-:-:S04]  /*12280*/  ISETP.NE.AND P2, PT, R2, 0x2, PT ;  /* 0x000000020200780c */ /* 0x000fc80003f45270 */
[----:B------:R-:W-:Y:S01]  /*12290*/  SEL R3, RZ, 0x1, P2 ;  /* 0x00000001ff037807 */ /* 0x000fe20001000000 */
[----:B--2---:R-:W-:Y:S08]  /*122a0*/  @!P1 BRA `(.L_x_3940) ;  /* 0x0000002400ac9947 */ /* 0x004ff00003800000 */
.L_x_4020:
[----:B------:R-:W-:Y:S02]  /*122b0*/  SEL R2, R2, RZ, P2 ;  /* 0x000000ff02027207 */ /* 0x000fe40001000000 */
[----:B------:R-:W-:Y:S01]  /*122c0*/  LOP3.LUT R0, R0, R3, RZ, 0x3c, !PT ;  /* 0x0000000300007212 */ /* 0x000fe200078e3cff */
[----:B------:R-:W-:Y:S06]  /*122d0*/  @!P0 BRA `(.L_x_3941) ;  /* 0x0000000000048947 */ /* 0x000fec0003800000 */
[----:B------:R-:W-:Y:S01]  /*122e0*/  BPT.TRAP 0x1 ;  /* 0x000000040000795c */ /* 0x000fe20000300000 */
.L_x_3941:
[----:B------:R-:W-:Y:S01]  /*122f0*/  IMAD R3, R2, 0x8, R6 ;  /* 0x0000000802037824 */ /* 0x000fe200078e0206 */
[----:B------:R-:W-:-:S04]  /*12300*/  SHF.L.U32 R0, R0, 0x1f, RZ ;  /* 0x0000001f00007819 */ /* 0x000fc800000006ff */
[----:B------:R-:W3:Y:S02]  /*12310*/  SYNCS.PHASECHK.TRANS64.TRYWAIT P1, [R3+URZ+0x33440], R0 ;  /* 0x03344000030075a7 */ /* 0x000ee4000802017f */
[----:B---3--:R-:W-:Y:S05]  /*12320*/  @!P1 BRA `(.L_x_3942) ;  /* 0x0000002400a09947 */ /* 0x008fea0003800000 */
.L_x_4021:
[----:B------:R-:W-:Y:S05]  /*12330*/  @!P0 BRA `(.L_x_3943) ;  /* 0x0000000000048947 */ /* 0x000fea0003800000 */
[----:B------:R-:W-:Y:S01]  /*12340*/  BPT.TRAP 0x1 ;  /* 0x000000040000795c */ /* 0x000fe20000300000 */
.L_x_3943:
[----:B------:R-:W4:Y:S02]  /*12350*/  SYNCS.PHASECHK.TRANS64.TRYWAIT P1, [R5+URZ+0x33460], R4 ;  /* 0x03346004050075a7 */ /* 0x000f24000802017f */
[----:B----4-:R-:W-:Y:S05]  /*12360*/  @!P1 BRA `(.L_x_3944) ;  /* 0x0000002400a49947 */ /* 0x010fea0003800000 */
.L_x_4022:
[----:B------:R-:W-:Y:S05]  /*12370*/  @!P0 BRA `(.L_x_3945) ;  /* 0x0000000000048947 */ /* 0x000fea0003800000 */
[----:B------:R-:W-:Y:S01]  /*12380*/  BPT.TRAP 0x1 ;  /* 0x000000040000795c */ /* 0x000fe20000300000 */
.L_x_3945:
[----:B------:R-:W0:Y:S02]  /*12390*/  SYNCS.PHASECHK.TRANS64.TRYWAIT P1, [R3+URZ+0x33460], R0 ;  /* 0x03346000030075a7 */ /* 0x000e24000802017f */
[----:B0-----:R-:W-:Y:S05]  /*123a0*/  @!P1 BRA `(.L_x_3946) ;  /* 0x0000002400a89947 */ /* 0x001fea0003800000 */
.L_x_4023:
[----:B------:R-:W-:Y:S05]  /*123b0*/  @!P0 BRA `(.L_x_3947) ;  /* 0x0000000000048947 */ /* 0x000fea0003800000 */
[----:B------:R-:W-:Y:S01]  /*123c0*/  BPT.TRAP 0x1 ;  /* 0x000000040000795c */ /* 0x000fe20000300000 */
.L_x_3947:
[----:B------:R-:W0:Y:S02]  /*123d0*/  SYNCS.PHASECHK.TRANS64.TRYWAIT P1, [R5+URZ+0x33480], R4 ;  /* 0x03348004050075a7 */ /* 0x000e24000802017f */
[----:B0-----:R-:W-:Y:S05]  /*123e0*/  @!P1 BRA `(.L_x_3948) ;  /* 0x0000002400ac9947 */ /* 0x001fea0003800000 */
.L_x_4024:
[----:B------:R-:W-:Y:S05]  /*123f0*/  @!P0 BRA `(.L_x_3949) ;  /* 0x0000000000048947 */ /* 0x000fea0003800000 */
[----:B------:R-:W-:Y:S01]  /*12400*/  BPT.TRAP 0x1 ;  /* 0x000000040000795c */ /* 0x000fe20000300000 */
.L_x_3949:
[----:B------:R0:W0:Y:S02]  /*12410*/  SYNCS.PHASECHK.TRANS64.TRYWAIT P0, [R3+URZ+0x33480], R0 ;  /* 0x03348000030075a7 */ /* 0x000024000800017f */
[----:B0-----:R-:W-:Y:S05]  /*12420*/  @!P0 NANOSLEEP.SYNCS 0x989680 ;  /* 0x009896800000895d */ /* 0x001fea0003900000 */
[----:B------:R-:W0:Y:S02]  /*12430*/  @!P0 SYNCS.PHASECHK.TRANS64 P0, [R3+URZ+0x33480], R0 ;  /* 0x03348000030085a7 */ /* 0x000e24000800007f */
[----:B0-----:R-:W-:Y:S05]  /*12440*/  @!P0 BRA `(.L_x_3949) ;  /* 0xfffffffc00f08947 */ /* 0x001fea000383ffff */
.L_x_3860:
[----:B------:R-:W-:Y:S05]  /*12450*/  BSYNC B6 ;  /* 0x0000000000067941 */ /* 0x000fea0003800000 */
.L_x_3857:
[----:B------:R-:W-:Y:S05]  /*12460*/  EXIT ;  /* 0x000000000000794d */ /* 0x000fea0003800000 */
.L_x_3864:
[----:B0-----:R-:W-:-:S04]  /*12470*/  IMAD.U32 R3, RZ, RZ, UR36 ;  /* 0x00000024ff037e24 */ /* 0x001fc8000f8e00ff */
[----:B------:R0:W1:Y:S03]  /*12480*/  SYNCS.PHASECHK.TRANS64.TRYWAIT P0, [R3+URZ+0x33400], R6 ;  /* 0x03340006030075a7 */ /* 0x000066000800017f */
[----:B-1----:R-:W-:Y:S05]  /*12490*/  @!P0 NANOSLEEP.SYNCS 0x989680 ;  /* 0x009896800000895d */ /* 0x002fea0003900000 */
[----:B------:R-:W1:Y:S02]  /*124a0*/  @!P0 SYNCS.PHASECHK.TRANS64 P0, [R3+URZ+0x33400], R6 ;  /* 0x03340006030085a7 */ /* 0x000e64000800007f */
[----:B-1----:R-:W-:Y:S05]  /*124b0*/  @!P0 BRA `(.L_x_3864) ;  /* 0xfffffffc00ec8947 */ /* 0x002fea000383ffff */
[----:B------:R-:W-:Y:S05]  /*124c0*/  BRA `(.L_x_3950) ;  /* 0xfffffef000787947 */ /* 0x000fea000383ffff */
.L_x_3868:
[----:B0-----:R-:W-:-:S04]  /*124d0*/  IMAD.U32 R3, RZ, RZ, UR36 ;  /* 0x00000024ff037e24 */ /* 0x001fc8000f8e00ff */
[----:B------:R0:W2:Y:S03]  /*124e0*/  SYNCS.PHASECHK.TRANS64.TRYWAIT P1, [R3+URZ+0x33430], R6 ;  /* 0x03343006030075a7 */ /* 0x0000a6000802017f */
[----:B--2---:R-:W-:Y:S05]  /*124f0*/  @!P1 NANOSLEEP.SYNCS 0x989680 ;  /* 0x009896800000995d */ /* 0x004fea0003900000 */
[----:B------:R-:W2:Y:S02]  /*12500*/  @!P1 SYNCS.PHASECHK.TRANS64 P1, [R3+URZ+0x33430], R6 ;  /* 0x03343006030095a7 */ /* 0x000ea4000802007f */
[----:B--2---:R-:W-:Y:S05]  /*12510*/  @!P1 BRA `(.L_x_3868) ;  /* 0xfffffffc00ec9947 */ /* 0x004fea000383ffff */
[----:B------:R-:W-:Y:S05]  /*12520*/  BRA `(.L_x_3867) ;  /* 0xfffffef000947947 */ /* 0x000fea000383ffff */
.L_x_3874:
[----:B-1----:R-:W-:-:S04]  /*12530*/  MOV R9, UR4 ;  /* 0x0000000400097c02 */ /* 0x002fc80008000f00 */
[----:B------:R1:W2:Y:S03]  /*12540*/  SYNCS.PHASECHK.TRANS64.TRYWAIT P1, [R9+URZ+0x33430], R4 ;  /* 0x03343004090075a7 */ /* 0x0002a6000802017f */
[----:B--2---:R-:W-:Y:S05]  /*12550*/  @!P1 NANOSLEEP.SYNCS 0x989680 ;  /* 0x009896800000995d */ /* 0x004fea0003900000 */
[----:B------:R-:W2:Y:S02]  /*12560*/  @!P1 SYNCS.PHASECHK.TRANS64 P1, [R9+URZ+0x33430], R4 ;  /* 0x03343004090095a7 */ /* 0x000ea4000802007f */
[----:B--2---:R-:W-:Y:S05]  /*12570*/  @!P1 BRA `(.L_x_3874) ;  /* 0xfffffffc00ec9947 */ /* 0x004fea000383ffff */
[----:B------:R-:W-:Y:S05]  /*12580*/  BRA `(.L_x_3871) ;  /* 0xffffff3000f47947 */ /* 0x000fea000383ffff */
.L_x_3878:
[----:B-1----:R-:W-:-:S04]  /*12590*/  IMAD.U32 R10, RZ, RZ, UR4 ;  /* 0x00000004ff0a7e24 */ /* 0x002fc8000f8e00ff */
[----:B------:R1:W2:Y:S03]  /*125a0*/  SYNCS.PHASECHK.TRANS64.TRYWAIT P1, [R10+URZ+0x33450], R9 ;  /* 0x033450090a0075a7 */ /* 0x0002a6000802017f */
[----:B--2---:R-:W-:Y:S05]  /*125b0*/  @!P1 NANOSLEEP.SYNCS 0x989680 ;  /* 0x009896800000995d */ /* 0x004fea0003900000 */
[----:B------:R-:W2:Y:S02]  /*125c0*/  @!P1 SYNCS.PHASECHK.TRANS64 P1, [R10+URZ+0x33450], R9 ;  /* 0x033450090a0095a7 */ /* 0x000ea4000802007f */
[----:B--2---:R-:W-:Y:S05]  /*125d0*/  @!P1 BRA `(.L_x_3878) ;  /* 0xfffffffc00ec9947 */ /* 0x004fea000383ffff */
[----:B------:R-:W-:Y:S05]  /*125e0*/  BRA `(.L_x_3875) ;  /* 0xffffff4000207947 */ /* 0x000fea000383ffff */
.L_x_3885:
[----:B-1----:R-:W-:-:S04]  /*125f0*/  IMAD.U32 R3, RZ, RZ, UR9 ;  /* 0x00000009ff037e24 */ /* 0x002fc8000f8e00ff */
[----:B------:R1:W2:Y:S03]  /*12600*/  SYNCS.PHASECHK.TRANS64.TRYWAIT P1, [R3+URZ+0x33450], R0 ;  /* 0x03345000030075a7 */ /* 0x0002a6000802017f */
[----:B--2---:R-:W-:Y:S05]  /*12610*/  @!P1 NANOSLEEP.SYNCS 0x989680 ;  /* 0x009896800000995d */ /* 0x004fea0003900000 */
[----:B------:R-:W2:Y:S02]  /*12620*/  @!P1 SYNCS.PHASECHK.TRANS64 P1, [R3+URZ+0x33450], R0 ;  /* 0x03345000030095a7 */ /* 0x000ea4000802007f */
[----:B--2---:R-:W-:Y:S05]  /*12630*/  @!P1 BRA `(.L_x_3885) ;  /* 0xfffffffc00ec9947 */ /* 0x004fea000383ffff */
[----:B------:R-:W-:Y:S05]  /*12640*/  BRA `(.L_x_3884) ;  /* 0xffffff6800f87947 */ /* 0x000fea000383ffff */
.L_x_3898:
[----:B------:R-:W-:Y:S02]  /*12650*/  IMAD.MOV.U32 R13, RZ, RZ, R22 ;  /* 0x000000ffff0d7224 */ /* 0x000fe400078e0016 */
[----:B------:R-:W-:Y:S02]  /*12660*/  IMAD.MOV.U32 R12, RZ, RZ, RZ ;  /* 0x000000ffff0c7224 */ /* 0x000fe400078e00ff */
[----:B------:R-:W-:Y:S02]  /*12670*/  IMAD.MOV.U32 R11, RZ, RZ, 0x1f ;  /* 0x0000001fff0b7424 */ /* 0x000fe400078e00ff */
[----:B------:R-:W-:-:S07]  /*12680*/  IMAD.MOV.U32 R15, RZ, RZ, -0x1 ;  /* 0xffffffffff0f7424 */ /* 0x000fce00078e00ff */
[----:B0----5:R-:W-:Y:S05]  /*12690*/  WARPSYNC.COLLECTIVE R15, `(.L_x_3951) ;  /* 0x000000000f087348 */ /* 0x021fea0003c00000 */
[----:B------:R1:W2:Y:S02]  /*126a0*/  SHFL.IDX P6, R14, R13, R12, R11 ;  /* 0x0000000c0d0e7389 */ /* 0x0002a400000c000b */
[----:B012--5:R-:W-:Y:S01]  /*126b0*/  ENDCOLLECTIVE ;  /* 0x000000000000791b */ /* 0x027fe20003800000 */
.L_x_3951:
[----:B------:R-:W-:Y:S05]  /*126c0*/  BRA `(.L_x_3952) ;  /* 0xffffffb400307947 */ /* 0x000fea000383ffff */
.L_x_3900:
[----:B0-----:R0:W1:Y:S02]  /*126d0*/  SYNCS.PHASECHK.TRANS64.TRYWAIT P0, [R30+URZ+0x33480], R35 ;  /* 0x033480231e0075a7 */ /* 0x001064000800017f */
[----:B-1----:R-:W-:Y:S05]  /*126e0*/  @!P0 NANOSLEEP.SYNCS 0x989680 ;  /* 0x009896800000895d */ /* 0x002fea0003900000 */
[----:B------:R-:W1:Y:S02]  /*126f0*/  @!P0 SYNCS.PHASECHK.TRANS64 P0, [R30+URZ+0x33480], R35 ;  /* 0x033480231e0085a7 */ /* 0x000e64000800007f */
[----:B-1----:R-:W-:Y:S05]  /*12700*/  @!P0 BRA `(.L_x_3900) ;  /* 0xfffffffc00f08947 */ /* 0x002fea000383ffff */
[----:B------:R-:W-:Y:S05]  /*12710*/  BRA `(.L_x_3953) ;  /* 0xffffffb800e07947 */ /* 0x000fea000383ffff */
.L_x_3901:
        /* <DEDUP_REMOVED lines=8> */
.L_x_3955:
[----:B------:R-:W-:Y:S05]  /*127a0*/  BSYNC B0 ;  /* 0x0000000000007941 */ /* 0x000fea0003800000 */
.L_x_3954:
[----:B------:R0:W5:Y:S01]  /*127b0*/  LDL R23, [R1] ;  /* 0x0000000001177983 */ /* 0x0001620000100800 */
[----:B------:R-:W-:Y:S01]  /*127c0*/  IMAD.MOV.U32 R13, RZ, RZ, R9 ;  /* 0x000000ffff0d7224 */ /* 0x000fe200078e0009 */
[----:B------:R-:W-:Y:S01]  /*127d0*/  LOP3.LUT R22, R22, 0xffffff7f, RZ, 0xc0, !PT ;  /* 0xffffff7f16167812 */ /* 0x000fe200078ec0ff */
[----:B------:R-:W-:Y:S01]  /*127e0*/  IMAD.MOV.U32 R12, RZ, RZ, RZ ;  /* 0x000000ffff0c7224 */ /* 0x000fe200078e00ff */
[C---:B------:R-:W-:Y:S01]  /*127f0*/  ISETP.GE.AND P5, PT, R7.reuse, 0x21, PT ;  /* 0x000000210700780c */ /* 0x040fe20003fa6270 */
[----:B------:R-:W-:Y:S01]  /*12800*/  IMAD.MOV.U32 R11, RZ, RZ, 0x1c1f ;  /* 0x00001c1fff0b7424 */ /* 0x000fe200078e00ff */
[----:B------:R-:W-:Y:S01]  /*12810*/  ISETP.GE.AND P4, PT, R7, 0x41, PT ;  /* 0x000000410700780c */ /* 0x000fe20003f86270 */
[----:B------:R-:W-:Y:S02]  /*12820*/  IMAD.MOV.U32 R15, RZ, RZ, -0x1 ;  /* 0xffffffffff0f7424 */ /* 0x000fe400078e00ff */
[----:B0-----:R-:W-:-:S10]  /*12830*/  IMAD.MOV.U32 R3, RZ, RZ, R14 ;  /* 0x000000ffff037224 */ /* 0x001fd400078e000e */
[----:B-----5:R-:W-:Y:S05]  /*12840*/  WARPSYNC.COLLECTIVE R15, `(.L_x_3956) ;  /* 0x000000000f087348 */ /* 0x020fea0003c00000 */
[----:B------:R0:W1:Y:S02]  /*12850*/  SHFL.IDX P6, R14, R13, R12, R11 ;  /* 0x0000000c0d0e7389 */ /* 0x00006400000c000b */
[----:B01---5:R-:W-:Y:S01]  /*12860*/  ENDCOLLECTIVE ;  /* 0x000000000000791b */ /* 0x023fe20003800000 */
.L_x_3956:
[----:B------:R-:W0:Y:S01]  /*12870*/  LDC R15, c[0x0][0x2f4] ;  /* 0x0000bd00ff0f7b82 */ /* 0x000e220000000800 */
[----:B------:R-:W-:Y:S02]  /*12880*/  IMAD.MOV.U32 R13, RZ, RZ, R8 ;  /* 0x000000ffff0d7224 */ /* 0x000fe400078e0008 */
[----:B------:R-:W-:Y:S02]  /*12890*/  IMAD.MOV.U32 R12, RZ, RZ, 0x1 ;  /* 0x00000001ff0c7424 */ /* 0x000fe400078e00ff */
[----:B------:R-:W-:-:S05]  /*128a0*/  IMAD.MOV.U32 R2, RZ, RZ, R14 ;  /* 0x000000ffff027224 */ /* 0x000fca00078e000e */
[----:B------:R-:W-:-:S05]  /*128b0*/  IADD3 R2, P0, R37, R2, RZ ;  /* 0x0000000225027210 */ /* 0x000fca0007f1e0ff */
[----:B------:R-:W-:Y:S01]  /*128c0*/  IMAD.X R3, RZ, RZ, R3, P0 ;  /* 0x000000ffff037224 */ /* 0x000fe200000e0603 */
[-C--:B0-----:R-:W-:Y:S02]  /*128d0*/  ISETP.GE.AND P2, PT, R37, R15.reuse, PT ;  /* 0x0000000f2500720c */ /* 0x081fe40003f46270 */
[----:B------:R-:W-:Y:S02]  /*128e0*/  ISETP.GE.AND P1, PT, R28, R15, PT ;  /* 0x0000000f1c00720c */ /* 0x000fe40003f26270 */
[C---:B------:R-:W-:Y:S02]  /*128f0*/  ISETP.LT.OR P0, PT, R7.reuse, 0x1, P2 ;  /* 0x000000010700780c */ /* 0x040fe40001701670 */
[----:B------:R-:W-:Y:S02]  /*12900*/  ISETP.LT.OR P3, PT, R7, 0x1, P1 ;  /* 0x000000010700780c */ /* 0x000fe40000f61670 */
[----:B------:R-:W-:-:S09]  /*12910*/  IADD3 R23, R23, UR42, RZ ;  /* 0x0000002a17177c10 */ /* 0x000fd2000fffe0ff */
[----:B------:R-:W-:Y:S01]  /*12920*/  @!PT LDS RZ, [RZ] ;  /* 0x00000000fffff984 */ /* 0x000fe20000000800 */
[----:B------:R-:W-:Y:S01]  /*12930*/  @!PT LDS RZ, [RZ] ;  /* 0x00000000fffff984 */ /* 0x000fe20000000800 */
[----:B------:R-:W-:Y:S01]  /*12940*/  @!PT LDS RZ, [RZ] ;  /* 0x00000000fffff984 */ /* 0x000fe20000000800 */
[----:B------:R0:W-:Y:S01]  /*12950*/  LDGSTS.E.BYPASS.LTC128B.128 [R23+0xf200], desc[UR54][R2.64], !P0 ;  /* 0x0f20000002177fae */ /* 0x0001e2000c101d76 */
[----:B------:R-:W-:Y:S01]  /*12960*/  ISETP.GE.AND P0, PT, R27, R15, PT ;  /* 0x0000000f1b00720c */ /* 0x000fe20003f06270 */
[----:B------:R-:W-:Y:S02]  /*12970*/  IMAD.MOV.U32 R15, RZ, RZ, -0x1 ;  /* 0xffffffffff0f7424 */ /* 0x000fe400078e00ff */
[----:B------:R0:W-:Y:S01]  /*12980*/  LDGSTS.E.BYPASS.LTC128B.128 [R23+0x11a00], desc[UR54][R2.64+0x40], !P3 ;  /* 0x11a0004002177fae */ /* 0x0001e2000d901d76 */
[----:B------:R-:W-:-:S13]  /*12990*/  ISETP.LT.OR P3, PT, R7, 0x1, P0 ;  /* 0x000000010700780c */ /* 0x000fda0000761670 */
[----:B0-----:R-:W-:Y:S05]  /*129a0*/  WARPSYNC.COLLECTIVE R15, `(.L_x_3957) ;  /* 0x000000000f087348 */ /* 0x001fea0003c00000 */
[----:B------:R1:W2:Y:S02]  /*129b0*/  SHFL.IDX P6, R14, R13, R12, R11 ;  /* 0x0000000c0d0e7389 */ /* 0x0002a400000c000b */
[----:B012---:R-:W-:Y:S01]  /*129c0*/  ENDCOLLECTIVE ;  /* 0x000000000000791b */ /* 0x007fe20003800000 */
.L_x_3957:
[----:B------:R-:W-:Y:S01]  /*129d0*/  @!PT LDS RZ, [RZ] ;  /* 0x00000000fffff984 */ /* 0x000fe20000000800 */
[----:B------:R-:W-:Y:S01]  /*129e0*/  @!PT LDS RZ, [RZ] ;  /* 0x00000000fffff984 */ /* 0x000fe20000000800 */
[----:B------:R-:W-:Y:S01]  /*129f0*/  @!PT LDS RZ, [RZ] ;  /* 0x00000000fffff984 */ /* 0x000fe20000000800 */
[----:B------:R0:W-:Y:S01]  /*12a00*/  LDGSTS.E.BYPASS.LTC128B.128 [R23+0x14200], desc[UR54][R2.64+0x80], !P3 ;  /* 0x1420008002177fae */ /* 0x0001e2000d901d76 */
[----:B------:R-:W-:Y:S02]  /*12a10*/  IMAD.MOV.U32 R13, RZ, RZ, R9 ;  /* 0x000000ffff0d7224 */ /* 0x000fe400078e0009 */
[----:B0-----:R-:W-:-:S07]  /*12a20*/  IMAD.MOV.U32 R3, RZ, RZ, R14 ;  /* 0x000000ffff037224 */ /* 0x001fce00078e000e */
[----:B------:R-:W-:Y:S05]  /*12a30*/  WARPSYNC.COLLECTIVE R15, `(.L_x_3958) ;  /* 0x000000000f087348 */ /* 0x000fea0003c00000 */
[----:B------:R0:W1:Y:S02]  /*12a40*/  SHFL.IDX P6, R14, R13, R12, R11 ;  /* 0x0000000c0d0e7389 */ /* 0x00006400000c000b */
[----:B01----:R-:W-:Y:S01]  /*12a50*/  ENDCOLLECTIVE ;  /* 0x000000000000791b */ /* 0x003fe20003800000 */
.L_x_3958:
[----:B------:R-:W-:Y:S01]  /*12a60*/  IMAD.MOV.U32 R13, RZ, RZ, R8 ;  /* 0x000000ffff0d7224 */ /* 0x000fe200078e0008 */
[----:B------:R-:W-:Y:S01]  /*12a70*/  MOV R12, 0x2 ;  /* 0x00000002000c7802 */ /* 0x000fe20000000f00 */
[----:B------:R-:W-:-:S07]  /*12a80*/  IMAD.MOV.U32 R2, RZ, RZ, R14 ;  /* 0x000000ffff027224 */ /* 0x000fce00078e000e */
[----:B------:R-:W-:Y:S05]  /*12a90*/  WARPSYNC.COLLECTIVE R15, `(.L_x_3959) ;  /* 0x000000000f087348 */ /* 0x000fea0003c00000 */
[----:B------:R0:W1:Y:S02]  /*12aa0*/  SHFL.IDX P6, R14, R13, R12, R11 ;  /* 0x0000000c0d0e7389 */ /* 0x00006400000c000b */
[----:B01----:R-:W-:Y:S01]  /*12ab0*/  ENDCOLLECTIVE ;  /* 0x000000000000791b */ /* 0x003fe20003800000 */
.L_x_3959:
        /* <DEDUP_REMOVED lines=9> */
[----:B------:R-:W-:Y:S01]  /*12b50*/  LDGSTS.E.BYPASS.LTC128B.128 [R23+0x12200], desc[UR54][R2.64+0x40], !P3 ;  /* 0x1220004002177fae */ /* 0x000fe2000d901d76 */
[----:B------:R-:W-:-:S13]  /*12b60*/  ISETP.LT.OR P3, PT, R7, 0x21, P0 ;  /* 0x000000210700780c */ /* 0x000fda0000761670 */
[----:B------:R0:W-:Y:S02]  /*12b70*/  LDGSTS.E.BYPASS.LTC128B.128 [R23+0x14a00], desc[UR54][R2.64+0x80], !P3 ;  /* 0x14a0008002177fae */ /* 0x0001e4000d901d76 */
[----:B0-----:R-:W-:-:S07]  /*12b80*/  IMAD.MOV.U32 R3, RZ, RZ, R14 ;  /* 0x000000ffff037224 */ /* 0x001fce00078e000e */
[----:B------:R-:W-:Y:S05]  /*12b90*/  WARPSYNC.COLLECTIVE R15, `(.L_x_3960) ;  /* 0x000000000f087348 */ /* 0x000fea0003c00000 */
[----:B------:R0:W1:Y:S02]  /*12ba0*/  SHFL.IDX P6, R14, R13, R12, R11 ;  /* 0x0000000c0d0e7389 */ /* 0x00006400000c000b */
[----:B01----:R-:W-:Y:S01]  /*12bb0*/  ENDCOLLECTIVE ;  /* 0x000000000000791b */ /* 0x003fe20003800000 */
.L_x_3960:
[----:B------:R-:W-:Y:S02]  /*12bc0*/  IMAD.MOV.U32 R13, RZ, RZ, R8 ;  /* 0x000000ffff0d7224 */ /* 0x000fe400078e0008 */
[----:B------:R-:W-:Y:S02]  /*12bd0*/  IMAD.MOV.U32 R12, RZ, RZ, 0x3 ;  /* 0x00000003ff0c7424 */ /* 0x000fe400078e00ff */
[----:B------:R-:W-:-:S07]  /*12be0*/  IMAD.MOV.U32 R2, RZ, RZ, R14 ;  /* 0x000000ffff027224 */ /* 0x000fce00078e000e */
[----:B------:R-:W-:Y:S05]  /*12bf0*/  WARPSYNC.COLLECTIVE R15, `(.L_x_3961) ;  /* 0x000000000f087348 */ /* 0x000fea0003c00000 */
[----:B------:R0:W1:Y:S02]  /*12c00*/  SHFL.IDX P6, R14, R13, R12, R11 ;  /* 0x0000000c0d0e7389 */ /* 0x00006400000c000b */
[----:B01----:R-:W-:Y:S01]  /*12c10*/  ENDCOLLECTIVE ;  /* 0x000000000000791b */ /* 0x003fe20003800000 */
.L_x_3961:
        /* <DEDUP_REMOVED lines=13> */
.L_x_3962:
[----:B------:R-:W-:Y:S01]  /*12cf0*/  @!PT LDS RZ, [RZ] ;  /* 0x00000000fffff984 */ /* 0x000fe20000000800 */
[----:B------:R-:W-:Y:S01]  /*12d00*/  @!PT LDS RZ, [RZ] ;  /* 0x00000000fffff984 */ /* 0x000fe20000000800 */
[----:B------:R-:W-:Y:S01]  /*12d10*/  @!PT LDS RZ, [RZ] ;  /* 0x00000000fffff984 */ /* 0x000fe20000000800 */
[----:B------:R-:W-:Y:S01]  /*12d20*/  LDGSTS.E.BYPASS.LTC128B.128 [R23+0x12a00], desc[UR54][R2.64+0x40], !P3 ;  /* 0x12a0004002177fae */ /* 0x000fe2000d901d76 */
[----:B------:R-:W-:Y:S01]  /*12d30*/  ISETP.LT.OR P3, PT, R7, 0x41, P0 ;  /* 0x000000410700780c */ /* 0x000fe20000761670 */
[----:B------:R-:W-:Y:S02]  /*12d40*/  IMAD.MOV.U32 R13, RZ, RZ, R10 ;  /* 0x000000ffff0d7224 */ /* 0x000fe400078e000a */
[----:B------:R-:W-:-:S10]  /*12d50*/  IMAD.MOV.U32 R12, RZ, RZ, RZ ;  /* 0x000000ffff0c7224 */ /* 0x000fd400078e00ff */
[----:B------:R0:W-:Y:S02]  /*12d60*/  LDGSTS.E.BYPASS.LTC128B.128 [R23+0x15200], desc[UR54][R2.64+0x80], !P3 ;  /* 0x1520008002177fae */ /* 0x0001e4000d901d76 */
[----:B0-----:R-:W-:-:S07]  /*12d70*/  MOV R2, R14 ;  /* 0x0000000e00027202 */ /* 0x001fce0000000f00 */
[----:B------:R-:W-:Y:S05]  /*12d80*/  WARPSYNC.COLLECTIVE R15, `(.L_x_3963) ;  /* 0x000000000f087348 */ /* 0x000fea0003c00000 */
[----:B------:R0:W1:Y:S02]  /*12d90*/  SHFL.IDX P6, R14, R13, R12, R11 ;  /* 0x0000000c0d0e7389 */ /* 0x00006400000c000b */
[----:B01----:R-:W-:Y:S01]  /*12da0*/  ENDCOLLECTIVE ;  /* 0x000000000000791b */ /* 0x003fe20003800000 */
.L_x_3963:
        /* <DEDUP_REMOVED lines=13> */
.L_x_3964:
[----:B------:R-:W-:Y:S01]  /*12e80*/  @!PT LDS RZ, [RZ] ;  /* 0x00000000fffff984 */ /* 0x000fe20000000800 */
[----:B------:R-:W-:Y:S01]  /*12e90*/  @!PT LDS RZ, [RZ] ;  /* 0x00000000fffff984 */ /* 0x000fe20000000800 */
[----:B------:R-:W-:Y:S01]  /*12ea0*/  @!PT LDS RZ, [RZ] ;  /* 0x00000000fffff984 */ /* 0x000fe20000000800 */
[----:B------:R2:W-:Y:S01]  /*12eb0*/  LDGSTS.E.BYPASS.LTC128B.128 [R23+0x13200], desc[UR54][R2.64+0x40], !P3 ;  /* 0x1320004002177fae */ /* 0x0005e2000d901d76 */
[----:B------:R-:W-:-:S13]  /*12ec0*/  ISETP.LT.OR P3, PT, R7, 0x61, P0 ;  /* 0x000000610700780c */ /* 0x000fda0000761670 */
[----:B------:R2:W-:Y:S01]  /*12ed0*/  LDGSTS.E.BYPASS.LTC128B.128 [R23+0x15a00], desc[UR54][R2.64+0x80], !P3 ;  /* 0x15a0008002177fae */ /* 0x0005e2000d901d76 */
[C---:B------:R-:W-:Y:S02]  /*12ee0*/  ISETP.GE.AND P6, PT, R7.reuse, 0x81, PT ;  /* 0x000000810700780c */ /* 0x040fe40003fc6270 */
[----:B------:R-:W-:-:S11]  /*12ef0*/  ISETP.GE.AND P3, PT, R7, 0x61, PT ;  /* 0x000000610700780c */ /* 0x000fd60003f66270 */
[----:B------:R-:W-:Y:S01]  /*12f00*/  @P6 LOP3.LUT R22, R22, 0x80, RZ, 0xfc, !PT ;  /* 0x0000008016166812 */ /* 0x000fe200078efcff */
[----:B--2---:R-:W-:Y:S06]  /*12f10*/  BRA `(.L_x_3965) ;  /* 0xffffffb800647947 */ /* 0x004fec000383ffff */
.L_x_3904:
[----:B-1----:R1:W2:Y:S02]  /*12f20*/  SYNCS.PHASECHK.TRANS64.TRYWAIT P0, [R30+URZ+0x33440], R35 ;  /* 0x033440231e0075a7 */ /* 0x0022a4000800017f */
[----:B--2---:R-:W-:Y:S05]  /*12f30*/  @!P0 NANOSLEEP.SYNCS 0x989680 ;  /* 0x009896800000895d */ /* 0x004fea0003900000 */
[----:B------:R-:W2:Y:S02]  /*12f40*/  @!P0 SYNCS.PHASECHK.TRANS64 P0, [R30+URZ+0x33440], R35 ;  /* 0x033440231e0085a7 */ /* 0x000ea4000800007f */
[----:B--2---:R-:W-:Y:S05]  /*12f50*/  @!P0 BRA `(.L_x_3904) ;  /* 0xfffffffc00f08947 */ /* 0x004fea000383ffff */
[----:B------:R-:W-:Y:S05]  /*12f60*/  BRA `(.L_x_3966) ;  /* 0xffffffb800b47947 */ /* 0x000fea000383ffff */
.L_x_3905:
        /* <DEDUP_REMOVED lines=8> */
.L_x_3968:
[----:B------:R-:W-:Y:S05]  /*12ff0*/  BSYNC B0 ;  /* 0x0000000000007941 */ /* 0x000fea0003800000 */
.L_x_3967:
[----:B------:R-:W-:Y:S01]  /*13000*/  IMAD.MOV.U32 R13, RZ, RZ, R0 ;  /* 0x000000ffff0d7224 */ /* 0x000fe200078e0000 */
[----:B------:R-:W0:Y:S01]  /*13010*/  LDC R10, c[0x0][0x2f4] ;  /* 0x0000bd00ff0a7b82 */ /* 0x000e220000000800 */
[----:B------:R-:W-:Y:S02]  /*13020*/  IMAD.MOV.U32 R12, RZ, RZ, RZ ;  /* 0x000000ffff0c7224 */ /* 0x000fe400078e00ff */
[----:B------:R-:W-:Y:S02]  /*13030*/  IMAD.MOV.U32 R11, RZ, RZ, 0x1c1f ;  /* 0x00001c1fff0b7424 */ /* 0x000fe400078e00ff */
[----:B------:R-:W-:Y:S02]  /*13040*/  IMAD.MOV.U32 R15, RZ, RZ, -0x1 ;  /* 0xffffffffff0f7424 */ /* 0x000fe400078e00ff */
[----:B------:R-:W-:-:S07]  /*13050*/  IMAD.MOV.U32 R2, RZ, RZ, R14 ;  /* 0x000000ffff027224 */ /* 0x000fce00078e000e */
[----:B0-----:R-:W-:Y:S05]  /*13060*/  WARPSYNC.COLLECTIVE R15, `(.L_x_3969) ;  /* 0x000000000f087348 */ /* 0x001fea0003c00000 */
[----:B------:R1:W2:Y:S02]  /*13070*/  SHFL.IDX P6, R14, R13, R12, R11 ;  /* 0x0000000c0d0e7389 */ /* 0x0002a400000c000b */
[----:B012---:R-:W-:Y:S01]  /*13080*/  ENDCOLLECTIVE ;  /* 0x000000000000791b */ /* 0x007fe20003800000 */
.L_x_3969:
[-C--:B------:R-:W-:Y:S01]  /*13090*/  ISETP.GE.AND P2, PT, R28, R10.reuse, PT ;  /* 0x0000000a1c00720c */ /* 0x080fe20003f46270 */
[----:B------:R-:W-:Y:S01]  /*130a0*/  IMAD.MOV.U32 R13, RZ, RZ, R5 ;  /* 0x000000ffff0d7224 */ /* 0x000fe200078e0005 */
[----:B------:R-:W-:Y:S02]  /*130b0*/  ISETP.GE.AND P1, PT, R27, R10, PT ;  /* 0x0000000a1b00720c */ /* 0x000fe40003f26270 */
[----:B------:R-:W-:Y:S02]  /*130c0*/  MOV R12, 0x1 ;  /* 0x00000001000c7802 */ /* 0x000fe40000000f00 */
        /* <DEDUP_REMOVED lines=9> */
[----:B------:R0:W-:Y:S04]  /*13160*/  @P6 LDGSTS.E.BYPASS.LTC128B.128 [R23+0x26a00], desc[UR54][R2.64+0x40], !P2 ;  /* 0x26a0004002176fae */ /* 0x0001e8000d101d76 */
[----:B------:R0:W-:Y:S02]  /*13170*/  @P6 LDGSTS.E.BYPASS.LTC128B.128 [R23+0x29200], desc[UR54][R2.64+0x80], !P1 ;  /* 0x2920008002176fae */ /* 0x0001e4000c901d76 */
[----:B0-----:R-:W-:Y:S05]  /*13180*/  WARPSYNC.COLLECTIVE R15, `(.L_x_3970) ;  /* 0x000000000f087348 */ /* 0x001fea0003c00000 */
[----:B------:R1:W2:Y:S02]  /*13190*/  SHFL.IDX P6, R14, R13, R12, R11 ;  /* 0x0000000c0d0e7389 */ /* 0x0002a400000c000b */
[----:B012---:R-:W-:Y:S01]  /*131a0*/  ENDCOLLECTIVE ;  /* 0x000000000000791b */ /* 0x007fe20003800000 */
.L_x_3970:
[----:B------:R-:W-:Y:S02]  /*131b0*/  IMAD.MOV.U32 R13, RZ, RZ, R0 ;  /* 0x000000ffff0d7224 */ /* 0x000fe400078e0000 */
[----:B------:R-:W-:-:S07]  /*131c0*/  IMAD.MOV.U32 R6, RZ, RZ, R14 ;  /* 0x000000ffff067224 */ /* 0x000fce00078e000e */
[----:B------:R-:W-:Y:S05]  /*131d0*/  WARPSYNC.COLLECTIVE R15, `(.L_x_3971) ;  /* 0x000000000f087348 */ /* 0x000fea0003c00000 */
[----:B------:R0:W1:Y:S02]  /*131e0*/  SHFL.IDX P6, R14, R13, R12, R11 ;  /* 0x0000000c0d0e7389 */ /* 0x00006400000c000b */
[----:B01----:R-:W-:Y:S01]  /*131f0*/  ENDCOLLECTIVE ;  /* 0x000000000000791b */ /* 0x003fe20003800000 */
.L_x_3971:
        /* <DEDUP_REMOVED lines=14> */
.L_x_3972:
[----:B------:R-:W-:Y:S01]  /*132e0*/  @!PT LDS RZ, [RZ] ;  /* 0x00000000fffff984 */ /* 0x000fe20000000800 */
[----:B------:R-:W-:Y:S01]  /*132f0*/  @!PT LDS RZ, [RZ] ;  /* 0x00000000fffff984 */ /* 0x000fe20000000800 */
[----:B------:R-:W-:Y:S01]  /*13300*/  @!PT LDS RZ, [RZ] ;  /* 0x00000000fffff984 */ /* 0x000fe20000000800 */
[----:B------:R0:W-:Y:S04]  /*13310*/  @P5 LDGSTS.E.BYPASS.LTC128B.128 [R23+0x27200], desc[UR54][R2.64+0x40], !P2 ;  /* 0x2720004002175fae */ /* 0x0001e8000d101d76 */
[----:B------:R0:W-:Y:S01]  /*13320*/  @P5 LDGSTS.E.BYPASS.LTC128B.128 [R23+0x29a00], desc[UR54][R2.64+0x80], !P1 ;  /* 0x29a0008002175fae */ /* 0x0001e2000c901d76 */
[----:B------:R-:W-:Y:S02]  /*13330*/  ISETP.GE.AND P5, PT, R37, R10, PT ;  /* 0x0000000a2500720c */ /* 0x000fe40003fa6270 */
[----:B------:R-:W-:Y:S01]  /*13340*/  MOV R13, R0 ;  /* 0x00000000000d7202 */ /* 0x000fe20000000f00 */
[----:B------:R-:W-:-:S10]  /*13350*/  IMAD.MOV.U32 R6, RZ, RZ, R14 ;  /* 0x000000ffff067224 */ /* 0x000fd400078e000e */
[----:B0-----:R-:W-:Y:S05]  /*13360*/  WARPSYNC.COLLECTIVE R15, `(.L_x_3973) ;  /* 0x000000000f087348 */ /* 0x001fea0003c00000 */
[----:B------:R1:W2:Y:S02]  /*13370*/  SHFL.IDX P6, R14, R13, R12, R11 ;  /* 0x0000000c0d0e7389 */ /* 0x0002a400000c000b */
[----:B012---:R-:W-:Y:S01]  /*13380*/  ENDCOLLECTIVE ;  /* 0x000000000000791b */ /* 0x007fe20003800000 */
.L_x_3973:
[----:B------:R-:W-:Y:S02]  /*13390*/  IMAD.MOV.U32 R13, RZ, RZ, R5 ;  /* 0x000000ffff0d7224 */ /* 0x000fe400078e0005 */
[----:B------:R-:W-:Y:S01]  /*133a0*/  IMAD.MOV.U32 R12, RZ, RZ, 0x3 ;  /* 0x00000003ff0c7424 */ /* 0x000fe200078e00ff */
[----:B------:R-:W-:-:S05]  /*133b0*/  @P4 IADD3 R14, P0, R37, R14, RZ ;  /* 0x0000000e250e4210 */ /* 0x000fca0007f1e0ff */
[----:B------:R-:W-:-:S08]  /*133c0*/  @P4 IMAD.MOV.U32 R2, RZ, RZ, R14 ;  /* 0x000000ffff024224 */ /* 0x000fd000078e000e */
[----:B------:R-:W-:Y:S05]  /*133d0*/  WARPSYNC.COLLECTIVE R15, `(.L_x_3974) ;  /* 0x000000000f087348 */ /* 0x000fea0003c00000 */
[----:B------:R0:W1:Y:S02]  /*133e0*/  SHFL.IDX P6, R14, R13, R12, R11 ;  /* 0x0000000c0d0e7389 */ /* 0x00006400000c000b */
[----:B01----:R-:W-:Y:S01]  /*133f0*/  ENDCOLLECTIVE ;  /* 0x000000000000791b */ /* 0x003fe20003800000 */
.L_x_3974:
[----:B------:R-:W-:-:S04]  /*13400*/  @P4 IMAD.X R7, RZ, RZ, R6, P0 ;  /* 0x000000ffff074224 */ /* 0x000fc800000e0606 */
[----:B------:R-:W-:-:S05]  /*13410*/  @P4 IMAD.MOV.U32 R3, RZ, RZ, R7 ;  /* 0x000000ffff034224 */ /* 0x000fca00078e0007 */
[----:B------:R-:W-:Y:S01]  /*13420*/  @!PT LDS RZ, [RZ] ;  /* 0x00000000fffff984 */ /* 0x000fe20000000800 */
[----:B------:R-:W-:Y:S01]  /*13430*/  @!PT LDS RZ, [RZ] ;  /* 0x00000000fffff984 */ /* 0x000fe20000000800 */
[----:B------:R-:W-:Y:S01]  /*13440*/  @!PT LDS RZ, [RZ] ;  /* 0x00000000fffff984 */ /* 0x000fe20000000800 */
[----:B------:R0:W-:Y:S01]  /*13450*/  @P4 LDGSTS.E.BYPASS.LTC128B.128 [R23+0x25200], desc[UR54][R2.64], !P5 ;  /* 0x2520000002174fae */ /* 0x0001e2000e901d76 */
[----:B------:R-:W-:-:S03]  /*13460*/  IMAD.MOV.U32 R13, RZ, RZ, R0 ;  /* 0x000000ffff0d7224 */ /* 0x000fc600078e0000 */
[----:B------:R0:W-:Y:S04]  /*13470*/  @P4 LDGSTS.E.BYPASS.LTC128B.128 [R23+0x27a00], desc[UR54][R2.64+0x40], !P2 ;  /* 0x27a0004002174fae */ /* 0x0001e8000d101d76 */
[----:B------:R0:W-:Y:S01]  /*13480*/  @P4 LDGSTS.E.BYPASS.LTC128B.128 [R23+0x2a200], desc[UR54][R2.64+0x80], !P1 ;  /* 0x2a20008002174fae */ /* 0x0001e2000c901d76 */
[----:B------:R-:W-:-:S07]  /*13490*/  IMAD.MOV.U32 R6, RZ, RZ, R14 ;  /* 0x000000ffff067224 */ /* 0x000fce00078e000e */
[----:B0-----:R-:W-:Y:S05]  /*134a0*/  WARPSYNC.COLLECTIVE R15, `(.L_x_3975) ;  /* 0x000000000f087348 */ /* 0x001fea0003c00000 */
[----:B------:R1:W2:Y:S02]  /*134b0*/  SHFL.IDX P6, R14, R13, R12, R11 ;  /* 0x0000000c0d0e7389 */ /* 0x0002a400000c000b */
[----:B012---:R-:W-:Y:S01]  /*134c0*/  ENDCOLLECTIVE ;  /* 0x000000000000791b */ /* 0x007fe20003800000 */
.L_x_3975:
[----:B------:R-:W-:Y:S02]  /*134d0*/  IMAD.MOV.U32 R13, RZ, RZ, R8 ;  /* 0x000000ffff0d7224 */ /* 0x000fe400078e0008 */
[----:B------:R-:W-:Y:S01]  /*134e0*/  IMAD.MOV.U32 R12, RZ, RZ, RZ ;  /* 0x000000ffff0c7224 */ /* 0x000fe200078e00ff */
[----:B------:R-:W-:-:S04]  /*134f0*/  @P3 IADD3 R14, P0, R37, R14, RZ ;  /* 0x0000000e250e3210 */ /* 0x000fc80007f1e0ff */
[----:B------:R-:W-:Y:S01]  /*13500*/  @P3 MOV R2, R14 ;  /* 0x0000000e00023202 */ /* 0x000fe20000000f00 */
[----:B------:R-:W-:-:S08]  /*13510*/  @P3 IMAD.X R7, RZ, RZ, R6, P0 ;  /* 0x000000ffff073224 */ /* 0x000fd000000e0606 */
[----:B------:R-:W-:Y:S05]  /*13520*/  WARPSYNC.COLLECTIVE R15, `(.L_x_3976) ;  /* 0x000000000f087348 */ /* 0x000fea0003c00000 */
[----:B------:R0:W1:Y:S02]  /*13530*/  SHFL.IDX P6, R14, R13, R12, R11 ;  /* 0x0000000c0d0e7389 */ /* 0x00006400000c000b */
[----:B01----:R-:W-:Y:S01]  /*13540*/  ENDCOLLECTIVE ;  /* 0x000000000000791b */ /* 0x003fe20003800000 */
.L_x_3976:
[----:B------:R-:W-:-:S05]  /*13550*/  @P3 IMAD.MOV.U32 R3, RZ, RZ, R7 ;  /* 0x000000ffff033224 */ /* 0x000fca00078e0007 */
[----:B------:R-:W-:Y:S01]  /*13560*/  @!PT LDS RZ, [RZ] ;  /* 0x00000000fffff984 */ /* 0x000fe20000000800 */
[----:B------:R-:W-:Y:S01]  /*13570*/  @!PT LDS RZ, [RZ] ;  /* 0x00000000fffff984 */ /* 0x000fe20000000800 */
[----:B------:R-:W-:Y:S01]  /*13580*/  @!PT LDS RZ, [RZ] ;  /* 0x00000000fffff984 */ /* 0x000fe20000000800 */
[----:B------:R0:W-:Y:S04]  /*13590*/  @P3 LDGSTS.E.BYPASS.LTC128B.128 [R23+0x25a00], desc[UR54][R2.64], !P5 ;  /* 0x25a0000002173fae */ /* 0x0001e8000e901d76 */
[----:B------:R0:W-:Y:S01]  /*135a0*/  @P3 LDGSTS.E.BYPASS.LTC128B.128 [R23+0x28200], desc[UR54][R2.64+0x40], !P2 ;  /* 0x2820004002173fae */ /* 0x0001e2000d101d76 */
[----:B------:R-:W-:-:S03]  /*135b0*/  IMAD.MOV.U32 R13, RZ, RZ, R4 ;  /* 0x000000ffff0d7224 */ /* 0x000fc600078e0004 */
[----:B------:R0:W-:Y:S01]  /*135c0*/  @P3 LDGSTS.E.BYPASS.LTC128B.128 [R23+0x2aa00], desc[UR54][R2.64+0x80], !P1 ;  /* 0x2aa0008002173fae */ /* 0x0001e2000c901d76 */
[----:B------:R-:W-:-:S07]  /*135d0*/  IMAD.MOV.U32 R8, RZ, RZ, R14 ;  /* 0x000000ffff087224 */ /* 0x000fce00078e000e */
[----:B0-----:R-:W-:Y:S05]  /*135e0*/  WARPSYNC.COLLECTIVE R15, `(.L_x_3977) ;  /* 0x000000000f087348 */ /* 0x001fea0003c00000 */
[----:B------:R1:W2:Y:S02]  /*135f0*/  SHFL.IDX P6, R14, R13, R12, R11 ;  /* 0x0000000c0d0e7389 */ /* 0x0002a400000c000b */
[----:B012---:R-:W-:Y:S01]  /*13600*/  ENDCOLLECTIVE ;  /* 0x000000000000791b */ /* 0x007fe20003800000 */
.L_x_3977:
[----:B------:R-:W-:Y:S05]  /*13610*/  BRA `(.L_x_3978) ;  /* 0xffffffb8003c7947 */ /* 0x000fea000383ffff */
.L_x_3910:
[----:B------:R-:W-:Y:S01]  /*13620*/  IMAD.MOV.U32 R13, RZ, RZ, R5 ;  /* 0x000000ffff0d7224 */ /* 0x000fe200078e0005 */
[----:B------:R-:W-:Y:S01]  /*13630*/  MOV R15, 0xffffffff ;  /* 0xffffffff000f7802 */ /* 0x000fe20000000f00 */
[----:B------:R-:W-:Y:S02]  /*13640*/  IMAD.MOV.U32 R12, RZ, RZ, RZ ;  /* 0x000000ffff0c7224 */ /* 0x000fe400078e00ff */
[----:B------:R-:W-:Y:S02]  /*13650*/  IMAD.MOV.U32 R11, RZ, RZ, 0x1c1f ;  /* 0x00001c1fff0b7424 */ /* 0x000fe400078e00ff */
[----:B------:R-:W-:-:S07]  /*13660*/  IMAD R7, R32, 0x80, R31 ;  /* 0x0000008020077824 */ /* 0x000fce00078e021f */
[----:B01-3--:R-:W-:Y:S05]  /*13670*/  WARPSYNC.COLLECTIVE R15, `(.L_x_3979) ;  /* 0x000000000f087348 */ /* 0x00bfea0003c00000 */
[----:B---3--:R2:W3:Y:S02]  /*13680*/  SHFL.IDX P6, R14, R13, R12, R11 ;  /* 0x0000000c0d0e7389 */ /* 0x0084e400000c000b */
[----:B0123--:R-:W-:Y:S01]  /*13690*/  ENDCOLLECTIVE ;  /* 0x000000000000791b */ /* 0x00ffe20003800000 */
.L_x_3979:
[----:B------:R-:W-:Y:S02]  /*136a0*/  VIADD R9, R7, 0x20 ;  /* 0x0000002007097836 */ /* 0x000fe40000000000 */
[----:B------:R-:W-:Y:S02]  /*136b0*/  IMAD.MOV.U32 R13, RZ, RZ, R4 ;  /* 0x000000ffff0d7224 */ /* 0x000fe400078e0004 */
[----:B------:R-:W-:-:S07]  /*136c0*/  IMAD.MOV.U32 R2, RZ, RZ, R14 ;  /* 0x000000ffff027224 */ /* 0x000fce00078e000e */
[----:B------:R-:W-:Y:S05]  /*136d0*/  WARPSYNC.COLLECTIVE R15, `(.L_x_3980) ;  /* 0x000000000f087348 */ /* 0x000fea0003c00000 */
[----:B------:R0:W1:Y:S02]  /*136e0*/  SHFL.IDX P6, R14, R13, R12, R11 ;  /* 0x0000000c0d0e7389 */ /* 0x00006400000c000b */
[----:B01----:R-:W-:Y:S01]  /*136f0*/  ENDCOLLECTIVE ;  /* 0x000000000000791b */ /* 0x003fe20003800000 */
.L_x_3980:
        /* <DEDUP_REMOVED lines=11> */
.L_x_3981:
[----:B------:R-:W-:Y:S01]  /*137b0*/  @!PT LDS RZ, [RZ] ;  /* 0x00000000fffff984 */ /* 0x000fe20000000800 */
[----:B------:R-:W-:Y:S01]  /*137c0*/  @!PT LDS RZ, [RZ] ;  /* 0x00000000fffff984 */ /* 0x000fe20000000800 */
[----:B------:R-:W-:Y:S01]  /*137d0*/  @!PT LDS RZ, [RZ] ;  /* 0x00000000fffff984 */ /* 0x000fe20000000800 */
[----:B------:R0:W-:Y:S04]  /*137e0*/  @!P0 LDGSTS.E.BYPASS.LTC128B.128 [R23+0x1e200], desc[UR54][R2.64], !P3 ;  /* 0x1e20000002178fae */ /* 0x0001e8000d901d76 */
[----:B------:R0:W-:Y:S04]  /*137f0*/  @!P0 LDGSTS.E.BYPASS.LTC128B.128 [R23+0x20200], desc[UR54][R2.64+0x40], !P2 ;  /* 0x2020004002178fae */ /* 0x0001e8000d101d76 */
[----:B------:R0:W-:Y:S01]  /*13800*/  @!P0 LDGSTS.E.BYPASS.LTC128B.128 [R23+0x22200], desc[UR54][R2.64+0x80], !P1 ;  /* 0x2220008002178fae */ /* 0x0001e2000c901d76 */
[----:B------:R-:W-:Y:S01]  /*13810*/  ISETP.GE.AND P0, PT, R9, R0, PT ;  /* 0x000000000900720c */ /* 0x000fe20003f06270 */
[----:B------:R-:W-:Y:S01]  /*13820*/  IMAD.MOV.U32 R13, RZ, RZ, R4 ;  /* 0x000000ffff0d7224 */ /* 0x000fe200078e0004 */
[----:B------:R-:W-:-:S11]  /*13830*/  MOV R6, R14 ;  /* 0x0000000e00067202 */ /* 0x000fd60000000f00 */
[----:B0-----:R-:W-:Y:S05]  /*13840*/  WARPSYNC.COLLECTIVE R15, `(.L_x_3982) ;  /* 0x000000000f087348 */ /* 0x001fea0003c00000 */
[----:B------:R1:W2:Y:S02]  /*13850*/  SHFL.IDX P6, R14, R13, R12, R11 ;  /* 0x0000000c0d0e7389 */ /* 0x0002a400000c000b */
[----:B012---:R-:W-:Y:S01]  /*13860*/  ENDCOLLECTIVE ;  /* 0x000000000000791b */ /* 0x007fe20003800000 */
.L_x_3982:
[----:B------:R-:W-:Y:S02]  /*13870*/  IMAD.MOV.U32 R13, RZ, RZ, R5 ;  /* 0x000000ffff0d7224 */ /* 0x000fe400078e0005 */
[----:B------:R-:W-:Y:S01]  /*13880*/  IMAD.MOV.U32 R12, RZ, RZ, 0x2 ;  /* 0x00000002ff0c7424 */ /* 0x000fe200078e00ff */
[----:B------:R-:W-:-:S05]  /*13890*/  @!P0 IADD3 R14, P4, R37, R14, RZ ;  /* 0x0000000e250e8210 */ /* 0x000fca0007f9e0ff */
[----:B------:R-:W-:-:S08]  /*138a0*/  @!P0 IMAD.MOV.U32 R2, RZ, RZ, R14 ;  /* 0x000000ffff028224 */ /* 0x000fd000078e000e */
[----:B------:R-:W-:Y:S05]  /*138b0*/  WARPSYNC.COLLECTIVE R15, `(.L_x_3983) ;  /* 0x000000000f087348 */ /* 0x000fea0003c00000 */
[----:B------:R0:W1:Y:S02]  /*138c0*/  SHFL.IDX P6, R14, R13, R12, R11 ;  /* 0x0000000c0d0e7389 */ /* 0x00006400000c000b */
[----:B01----:R-:W-:Y:S01]  /*138d0*/  ENDCOLLECTIVE ;  /* 0x000000000000791b */ /* 0x003fe20003800000 */
.L_x_3983:
[----:B------:R-:W-:-:S04]  /*138e0*/  @!P0 IMAD.X R9, RZ, RZ, R6, P4 ;  /* 0x000000ffff098224 */ /* 0x000fc800020e0606 */
[----:B------:R-:W-:Y:S02]  /*138f0*/  @!P0 IMAD.MOV.U32 R3, RZ, RZ, R9 ;  /* 0x000000ffff038224 */ /* 0x000fe400078e0009 */
[----:B------:R-:W-:-:S03]  /*13900*/  VIADD R9, R7, 0x40 ;  /* 0x0000004007097836 */ /* 0x000fc60000000000 */
[----:B------:R-:W-:Y:S01]  /*13910*/  @!PT LDS RZ, [RZ] ;  /* 0x00000000fffff984 */ /* 0x000fe20000000800 */
[----:B------:R-:W-:Y:S01]  /*13920*/  @!PT LDS RZ, [RZ] ;  /* 0x00000000fffff984 */ /* 0x000fe20000000800 */
[----:B------:R-:W-:Y:S01]  /*13930*/  @!PT LDS RZ, [RZ] ;  /* 0x00000000fffff984 */ /* 0x000fe20000000800 */
[----:B------:R0:W-:Y:S01]  /*13940*/  @!P0 LDGSTS.E.BYPASS.LTC128B.128 [R23+0x1ea00], desc[UR54][R2.64], !P3 ;  /* 0x1ea0000002178fae */ /* 0x0001e2000d901d76 */
[----:B------:R-:W-:-:S03]  /*13950*/  MOV R13, R4 ;  /* 0x00000004000d7202 */ /* 0x000fc60000000f00 */
[----:B------:R0:W-:Y:S04]  /*13960*/  @!P0 LDGSTS.E.BYPASS.LTC128B.128 [R23+0x20a00], desc[UR54][R2.64+0x40], !P2 ;  /* 0x20a0004002178fae */ /* 0x0001e8000d101d76 */
[----:B------:R0:W-:Y:S01]  /*13970*/  @!P0 LDGSTS.E.BYPASS.LTC128B.128 [R23+0x22a00], desc[UR54][R2.64+0x80], !P1 ;  /* 0x22a0008002178fae */ /* 0x0001e2000c901d76 */
[----:B------:R-:W-:Y:S01]  /*13980*/  ISETP.GE.AND P0, PT, R9, R0, PT ;  /* 0x000000000900720c */ /* 0x000fe20003f06270 */
[----:B------:R-:W-:-:S12]  /*13990*/  IMAD.MOV.U32 R6, RZ, RZ, R14 ;  /* 0x000000ffff067224 */ /* 0x000fd800078e000e */
[----:B0-----:R-:W-:Y:S05]  /*139a0*/  WARPSYNC.COLLECTIVE R15, `(.L_x_3984) ;  /* 0x000000000f087348 */ /* 0x001fea0003c00000 */
[----:B------:R1:W2:Y:S02]  /*139b0*/  SHFL.IDX P6, R14, R13, R12, R11 ;  /* 0x0000000c0d0e7389 */ /* 0x0002a400000c000b */
[----:B012---:R-:W-:Y:S01]  /*139c0*/  ENDCOLLECTIVE ;  /* 0x000000000000791b */ /* 0x007fe20003800000 */
.L_x_3984:
[----:B------:R-:W-:Y:S02]  /*139d0*/  IMAD.MOV.U32 R13, RZ, RZ, R5 ;  /* 0x000000ffff0d7224 */ /* 0x000fe400078e0005 */
[----:B------:R-:W-:Y:S01]  /*139e0*/  IMAD.MOV.U32 R12, RZ, RZ, 0x3 ;  /* 0x00000003ff0c7424 */ /* 0x000fe200078e00ff */
[----:B------:R-:W-:-:S05]  /*139f0*/  @!P0 IADD3 R14, P4, R37, R14, RZ ;  /* 0x0000000e250e8210 */ /* 0x000fca0007f9e0ff */
[----:B------:R-:W-:-:S08]  /*13a00*/  @!P0 IMAD.MOV.U32 R2, RZ, RZ, R14 ;  /* 0x000000ffff028224 */ /* 0x000fd000078e000e */
[----:B------:R-:W-:Y:S05]  /*13a10*/  WARPSYNC.COLLECTIVE R15, `(.L_x_3985) ;  /* 0x000000000f087348 */ /* 0x000fea0003c00000 */
[----:B------:R0:W1:Y:S02]  /*13a20*/  SHFL.IDX P6, R14, R13, R12, R11 ;  /* 0x0000000c0d0e7389 */ /* 0x00006400000c000b */
[----:B01----:R-:W-:Y:S01]  /*13a30*/  ENDCOLLECTIVE ;  /* 0x000000000000791b */ /* 0x003fe20003800000 */
.L_x_3985:
[----:B------:R-:W-:-:S04]  /*13a40*/  @!P0 IMAD.X R9, RZ, RZ, R6, P4 ;  /* 0x000000ffff098224 */ /* 0x000fc800020e0606 */
[----:B------:R-:W-:-:S05]  /*13a50*/  @!P0 IMAD.MOV.U32 R3, RZ, RZ, R9 ;  /* 0x000000ffff038224 */ /* 0x000fca00078e0009 */
[----:B------:R-:W-:Y:S01]  /*13a60*/  @!PT LDS RZ, [RZ] ;  /* 0x00000000fffff984 */ /* 0x000fe20000000800 */
[----:B------:R-:W-:Y:S01]  /*13a70*/  @!PT LDS RZ, [RZ] ;  /* 0x00000000fffff984 */ /* 0x000fe20000000800 */
[----:B------:R-:W-:Y:S01]  /*13a80*/  @!PT LDS RZ, [RZ] ;  /* 0x00000000fffff984 */ /* 0x000fe20000000800 */
[----:B------:R0:W-:Y:S01]  /*13a90*/  @!P0 LDGSTS.E.BYPASS.LTC128B.128 [R23+0x1f200], desc[UR54][R2.64], !P3 ;  /* 0x1f20000002178fae */ /* 0x0001e2000d901d76 */
[----:B------:R-:W-:-:S03]  /*13aa0*/  IMAD.MOV.U32 R13, RZ, RZ, R4 ;  /* 0x000000ffff0d7224 */ /* 0x000fc600078e0004 */
[----:B------:R0:W-:Y:S04]  /*13ab0*/  @!P0 LDGSTS.E.BYPASS.LTC128B.128 [R23+0x21200], desc[UR54][R2.64+0x40], !P2 ;  /* 0x2120004002178fae */ /* 0x0001e8000d101d76 */
[----:B------:R0:W-:Y:S01]  /*13ac0*/  @!P0 LDGSTS.E.BYPASS.LTC128B.128 [R23+0x23200], desc[UR54][R2.64+0x80], !P1 ;  /* 0x2320008002178fae */ /* 0x0001e2000c901d76 */
[----:B------:R-:W-:-:S07]  /*13ad0*/  IMAD.MOV.U32 R6, RZ, RZ, R14 ;  /* 0x000000ffff067224 */ /* 0x000fce00078e000e */
[----:B0-----:R-:W-:Y:S05]  /*13ae0*/  WARPSYNC.COLLECTIVE R15, `(.L_x_3986) ;  /* 0x000000000f087348 */ /* 0x001fea0003c00000 */
[----:B------:R1:W2:Y:S02]  /*13af0*/  SHFL.IDX P6, R14, R13, R12, R11 ;  /* 0x0000000c0d0e7389 */ /* 0x0002a400000c000b */
[----:B012---:R-:W-:Y:S01]  /*13b00*/  ENDCOLLECTIVE ;  /* 0x000000000000791b */ /* 0x007fe20003800000 */
.L_x_3986:
[----:B------:R-:W-:Y:S05]  /*13b10*/  BRA `(.L_x_3987) ;  /* 0xffffffbc00047947 */ /* 0x000fea000383ffff */
.L_x_3913:
[----:B--2---:R2:W0:Y:S02]  /*13b20*/  SYNCS.PHASECHK.TRANS64.TRYWAIT P0, [R30+URZ+0x33420], R3 ;  /* 0x033420031e0075a7 */ /* 0x004424000800017f */
[----:B0-----:R-:W-:Y:S05]  /*13b30*/  @!P0 NANOSLEEP.SYNCS 0x989680 ;  /* 0x009896800000895d */ /* 0x001fea0003900000 */
[----:B------:R-:W0:Y:S02]  /*13b40*/  @!P0 SYNCS.PHASECHK.TRANS64 P0, [R30+URZ+0x33420], R3 ;  /* 0x033420031e0085a7 */ /* 0x000e24000800007f */
[----:B0-----:R-:W-:Y:S05]  /*13b50*/  @!P0 BRA `(.L_x_3913) ;  /* 0xfffffffc00f08947 */ /* 0x001fea000383ffff */
[----:B------:R-:W-:Y:S05]  /*13b60*/  BRA `(.L_x_3988) ;  /* 0xffffffbc00487947 */ /* 0x000fea000383ffff */
.L_x_3916:
[----:B0-----:R0:W1:Y:S02]  /*13b70*/  SYNCS.PHASECHK.TRANS64.TRYWAIT P0, [R4+URZ+0x33480], R29 ;  /* 0x0334801d040075a7 */ /* 0x001064000800017f */
[----:B-1----:R-:W-:Y:S05]  /*13b80*/  @!P0 NANOSLEEP.SYNCS 0x989680 ;  /* 0x009896800000895d */ /* 0x002fea0003900000 */
[----:B------:R-:W1:Y:S02]  /*13b90*/  @!P0 SYNCS.PHASECHK.TRANS64 P0, [R4+URZ+0x33480], R29 ;  /* 0x0334801d040085a7 */ /* 0x000e64000800007f */
[----:B-1----:R-:W-:Y:S05]  /*13ba0*/  @!P0 BRA `(.L_x_3916) ;  /* 0xfffffffc00f08947 */ /* 0x002fea000383ffff */
[----:B------:R-:W-:Y:S05]  /*13bb0*/  BRA `(.L_x_3989) ;  /* 0xffffffc0004c7947 */ /* 0x000fea000383ffff */
.L_x_3917:
        /* <DEDUP_REMOVED lines=8> */
.L_x_3991:
[----:B------:R-:W-:Y:S05]  /*13c40*/  BSYNC B0 ;  /* 0x0000000000007941 */ /* 0x000fea0003800000 */
.L_x_3990:
[----:B------:R-:W-:Y:S02]  /*13c50*/  IMAD.MOV.U32 R13, RZ, RZ, R9 ;  /* 0x000000ffff0d7224 */ /* 0x000fe400078e0009 */
[----:B------:R-:W-:Y:S02]  /*13c60*/  IMAD.MOV.U32 R12, RZ, RZ, RZ ;  /* 0x000000ffff0c7224 */ /* 0x000fe400078e00ff */
[----:B------:R-:W-:Y:S02]  /*13c70*/  IMAD.MOV.U32 R11, RZ, RZ, 0x1c1f ;  /* 0x00001c1fff0b7424 */ /* 0x000fe400078e00ff */
[----:B------:R-:W-:Y:S02]  /*13c80*/  IMAD.MOV.U32 R15, RZ, RZ, -0x1 ;  /* 0xffffffffff0f7424 */ /* 0x000fe400078e00ff */
[----:B------:R-:W-:Y:S02]  /*13c90*/  IMAD.MOV.U32 R3, RZ, RZ, R14 ;  /* 0x000000ffff037224 */ /* 0x000fe400078e000e */
[----:B------:R-:W-:-:S07]  /*13ca0*/  IMAD R10, R0, 0x7800, R23 ;  /* 0x00007800000a7824 */ /* 0x000fce00078e0217 */
[----:B------:R-:W-:Y:S05]  /*13cb0*/  WARPSYNC.COLLECTIVE R15, `(.L_x_3992) ;  /* 0x000000000f087348 */ /* 0x000fea0003c00000 */
[----:B------:R0:W1:Y:S02]  /*13cc0*/  SHFL.IDX P6, R14, R13, R12, R11 ;  /* 0x0000000c0d0e7389 */ /* 0x00006400000c000b */
[----:B01----:R-:W-:Y:S01]  /*13cd0*/  ENDCOLLECTIVE ;  /* 0x000000000000791b */ /* 0x003fe20003800000 */
.L_x_3992:
[----:B------:R-:W-:Y:S02]  /*13ce0*/  IMAD.MOV.U32 R13, RZ, RZ, R20 ;  /* 0x000000ffff0d7224 */ /* 0x000fe400078e0014 */
[----:B------:R-:W-:Y:S02]  /*13cf0*/  IMAD.MOV.U32 R12, RZ, RZ, 0x1 ;  /* 0x00000001ff0c7424 */ /* 0x000fe400078e00ff */
[----:B------:R-:W-:-:S07]  /*13d00*/  IMAD.MOV.U32 R2, RZ, RZ, R14 ;  /* 0x000000ffff027224 */ /* 0x000fce00078e000e */
[----:B------:R-:W-:Y:S05]  /*13d10*/  WARPSYNC.COLLECTIVE R15, `(.L_x_3993) ;  /* 0x000000000f087348 */ /* 0x000fea0003c00000 */
[----:B------:R0:W1:Y:S02]  /*13d20*/  SHFL.IDX P6, R14, R13, R12, R11 ;  /* 0x0000000c0d0e7389 */ /* 0x00006400000c000b */
[----:B01----:R-:W-:Y:S01]  /*13d30*/  ENDCOLLECTIVE ;  /* 0x000000000000791b */ /* 0x003fe20003800000 */
.L_x_3993:
[----:B------:R-:W-:-:S04]  /*13d40*/  IADD3 R2, P0, R37, R2, RZ ;  /* 0x0000000225027210 */ /* 0x000fc80007f1e0ff */
[----:B------:R-:W-:-:S05]  /*13d50*/  IADD3.X R3, RZ, R3, RZ, P0, !PT ;  /* 0x00000003ff037210 */ /* 0x000fca00007fe4ff */
[----:B------:R-:W-:Y:S01]  /*13d60*/  @!PT LDS RZ, [RZ] ;  /* 0x00000000fffff984 */ /* 0x000fe20000000800 */
[----:B------:R-:W-:Y:S01]  /*13d70*/  @!PT LDS RZ, [RZ] ;  /* 0x00000000fffff984 */ /* 0x000fe20000000800 */
[----:B------:R-:W-:Y:S01]  /*13d80*/  @!PT LDS RZ, [RZ] ;  /* 0x00000000fffff984 */ /* 0x000fe20000000800 */
[----:B------:R-:W-:Y:S01]  /*13d90*/  LDGSTS.E.BYPASS.LTC128B.128 [R10+0xf200], desc[UR54][R2.64], !P4 ;  /* 0x0f200000020a7fae */ /* 0x000fe2000e101d76 */
[----:B------:R-:W-:-:S03]  /*13da0*/  IMAD.MOV.U32 R13, RZ, RZ, R9 ;  /* 0x000000ffff0d7224 */ /* 0x000fc600078e0009 */
[----:B------:R-:W-:Y:S04]  /*13db0*/  LDGSTS.E.BYPASS.LTC128B.128 [R10+0x11a00], desc[UR54][R2.64+0x40], !P3 ;  /* 0x11a00040020a7fae */ /* 0x000fe8000d901d76 */
[----:B------:R0:W-:Y:S02]  /*13dc0*/  LDGSTS.E.BYPASS.LTC128B.128 [R10+0x14200], desc[UR54][R2.64+0x80], !P1 ;  /* 0x14200080020a7fae */ /* 0x0001e4000c901d76 */
[----:B0-----:R-:W-:-:S07]  /*13dd0*/  IMAD.MOV.U32 R3, RZ, RZ, R14 ;  /* 0x000000ffff037224 */ /* 0x001fce00078e000e */
[----:B------:R-:W-:Y:S05]  /*13de0*/  WARPSYNC.COLLECTIVE R15, `(.L_x_3994) ;  /* 0x000000000f087348 */ /* 0x000fea0003c00000 */
[----:B------:R0:W1:Y:S02]  /*13df0*/  SHFL.IDX P6, R14, R13, R12, R11 ;  /* 0x0000000c0d0e7389 */ /* 0x00006400000c000b */
[----:B01----:R-:W-:Y:S01]  /*13e00*/  ENDCOLLECTIVE ;  /* 0x000000000000791b */ /* 0x003fe20003800000 */
.L_x_3994:
[----:B------:R-:W-:Y:S02]  /*13e10*/  IMAD.MOV.U32 R13, RZ, RZ, R20 ;  /* 0x000000ffff0d7224 */ /* 0x000fe400078e0014 */
[----:B------:R-:W-:Y:S02]  /*13e20*/  IMAD.MOV.U32 R12, RZ, RZ, 0x2 ;  /* 0x00000002ff0c7424 */ /* 0x000fe400078e00ff */
[----:B------:R-:W-:-:S07]  /*13e30*/  IMAD.MOV.U32 R2, RZ, RZ, R14 ;  /* 0x000000ffff027224 */ /* 0x000fce00078e000e */
[----:B------:R-:W-:Y:S05]  /*13e40*/  WARPSYNC.COLLECTIVE R15, `(.L_x_3995) ;  /* 0x000000000f087348 */ /* 0x000fea0003c00000 */
[----:B------:R0:W1:Y:S02]  /*13e50*/  SHFL.IDX P6, R14, R13, R12, R11 ;  /* 0x0000000c0d0e7389 */ /* 0x00006400000c000b */
[----:B01----:R-:W-:Y:S01]  /*13e60*/  ENDCOLLECTIVE ;  /* 0x000000000000791b */ /* 0x003fe20003800000 */
.L_x_3995:
[----:B------:R-:W-:-:S05]  /*13e70*/  IADD3 R2, P0, R37, R2, RZ ;  /* 0x0000000225027210 */ /* 0x000fca0007f1e0ff */
[----:B------:R-:W-:-:S05]  /*13e80*/  IMAD.X R3, RZ, RZ, R3, P0 ;  /* 0x000000ffff037224 */ /* 0x000fca00000e0603 */
[----:B------:R-:W-:Y:S01]  /*13e90*/  @!PT LDS RZ, [RZ] ;  /* 0x00000000fffff984 */ /* 0x000fe20000000800 */
[----:B------:R-:W-:Y:S01]  /*13ea0*/  @!PT LDS RZ, [RZ] ;  /* 0x00000000fffff984 */ /* 0x000fe20000000800 */
[----:B------:R-:W-:Y:S01]  /*13eb0*/  @!PT LDS RZ, [RZ] ;  /* 0x00000000fffff984 */ /* 0x000fe20000000800 */
[----:B------:R0:W-:Y:S01]  /*13ec0*/  LDGSTS.E.BYPASS.LTC128B.128 [R10+0xfa00], desc[UR54][R2.64], !P4 ;  /* 0x0fa00000020a7fae */ /* 0x0001e2000e101d76 */
[----:B------:R-:W-:-:S03]  /*13ed0*/  IMAD.MOV.U32 R13, RZ, RZ, R9 ;  /* 0x000000ffff0d7224 */ /* 0x000fc600078e0009 */
[----:B------:R0:W-:Y:S04]  /*13ee0*/  LDGSTS.E.BYPASS.LTC128B.128 [R10+0x12200], desc[UR54][R2.64+0x40], !P3 ;  /* 0x12200040020a7fae */ /* 0x0001e8000d901d76 */
[----:B------:R0:W-:Y:S01]  /*13ef0*/  LDGSTS.E.BYPASS.LTC128B.128 [R10+0x14a00], desc[UR54][R2.64+0x80], !P1 ;  /* 0x14a00080020a7fae */ /* 0x0001e2000c901d76 */
[----:B------:R-:W-:-:S07]  /*13f00*/  MOV R35, R14 ;  /* 0x0000000e00237202 */ /* 0x000fce0000000f00 */
[----:B0-----:R-:W-:Y:S05]  /*13f10*/  WARPSYNC.COLLECTIVE R15, `(.L_x_3996) ;  /* 0x000000000f087348 */ /* 0x001fea0003c00000 */
[----:B------:R1:W2:Y:S02]  /*13f20*/  SHFL.IDX P6, R14, R13, R12, R11 ;  /* 0x0000000c0d0e7389 */ /* 0x0002a400000c000b */
[----:B012---:R-:W-:Y:S01]  /*13f30*/  ENDCOLLECTIVE ;  /* 0x000000000000791b */ /* 0x007fe20003800000 */
.L_x_3996:
[----:B------:R-:W-:Y:S02]  /*13f40*/  IMAD.MOV.U32 R13, RZ, RZ, R20 ;  /* 0x000000ffff0d7224 */ /* 0x000fe400078e0014 */
[----:B------:R-:W-:Y:S02]  /*13f50*/  IMAD.MOV.U32 R12, RZ, RZ, 0x3 ;  /* 0x00000003ff0c7424 */ /* 0x000fe400078e00ff */
[----:B------:R-:W-:-:S07]  /*13f60*/  IMAD.MOV.U32 R2, RZ, RZ, R14 ;  /* 0x000000ffff027224 */ /* 0x000fce00078e000e */
[----:B------:R-:W-:Y:S05]  /*13f70*/  WARPSYNC.COLLECTIVE R15, `(.L_x_3997) ;  /* 0x000000000f087348 */ /* 0x000fea0003c00000 */
[----:B------:R0:W1:Y:S02]  /*13f80*/  SHFL.IDX P6, R14, R13, R12, R11 ;  /* 0x0000000c0d0e7389 */ /* 0x00006400000c000b */
[----:B01----:R-:W-:Y:S01]  /*13f90*/  ENDCOLLECTIVE ;  /* 0x000000000000791b */ /* 0x003fe20003800000 */
.L_x_3997:
        /* <DEDUP_REMOVED lines=9> */
[----:B------:R-:W-:-:S07]  /*14030*/  IMAD.MOV.U32 R35, RZ, RZ, R14 ;  /* 0x000000ffff237224 */ /* 0x000fce00078e000e */
[----:B0-----:R-:W-:Y:S05]  /*14040*/  WARPSYNC.COLLECTIVE R15, `(.L_x_3998) ;  /* 0x000000000f087348 */ /* 0x001fea0003c00000 */
[----:B------:R1:W2:Y:S02]  /*14050*/  SHFL.IDX P6, R14, R13, R12, R11 ;  /* 0x0000000c0d0e7389 */ /* 0x0002a400000c000b */
[----:B012---:R-:W-:Y:S01]  /*14060*/  ENDCOLLECTIVE ;  /* 0x000000000000791b */ /* 0x007fe20003800000 */
.L_x_3998:
[----:B------:R-:W-:Y:S02]  /*14070*/  IMAD.MOV.U32 R13, RZ, RZ, R21 ;  /* 0x000000ffff0d7224 */ /* 0x000fe400078e0015 */
[----:B------:R-:W-:Y:S02]  /*14080*/  IMAD.MOV.U32 R12, RZ, RZ, RZ ;  /* 0x000000ffff0c7224 */ /* 0x000fe400078e00ff */
[----:B------:R-:W-:-:S07]  /*14090*/  IMAD.MOV.U32 R2, RZ, RZ, R14 ;  /* 0x000000ffff027224 */ /* 0x000fce00078e000e */
[----:B------:R-:W-:Y:S05]  /*140a0*/  WARPSYNC.COLLECTIVE R15, `(.L_x_3999) ;  /* 0x000000000f087348 */ /* 0x000fea0003c00000 */
[----:B------:R0:W1:Y:S02]  /*140b0*/  SHFL.IDX P6, R14, R13, R12, R11 ;  /* 0x0000000c0d0e7389 */ /* 0x00006400000c000b */
[----:B01----:R-:W-:Y:S01]  /*140c0*/  ENDCOLLECTIVE ;  /* 0x000000000000791b */ /* 0x003fe20003800000 */
.L_x_3999:
[----:B------:R-:W-:-:S04]  /*140d0*/  IADD3 R2, P0, R37, R2, RZ ;  /* 0x0000000225027210 */ /* 0x000fc80007f1e0ff */
[----:B------:R-:W-:-:S05]  /*140e0*/  IADD3.X R3, RZ, R35, RZ, P0, !PT ;  /* 0x00000023ff037210 */ /* 0x000fca00007fe4ff */
        /* <DEDUP_REMOVED lines=11> */
.L_x_4000:
[----:B------:R-:W-:Y:S05]  /*141a0*/  BRA `(.L_x_4001) ;  /* 0xffffffc000007947 */ /* 0x000fea000383ffff */
.L_x_3920:
[----:B--2---:R2:W3:Y:S02]  /*141b0*/  SYNCS.PHASECHK.TRANS64.TRYWAIT P0, [R4+URZ+0x33440], R29 ;  /* 0x0334401d040075a7 */ /* 0x0044e4000800017f */
[----:B---3--:R-:W-:Y:S05]  /*141c0*/  @!P0 NANOSLEEP.SYNCS 0x989680 ;  /* 0x009896800000895d */ /* 0x008fea0003900000 */
[----:B------:R-:W3:Y:S02]  /*141d0*/  @!P0 SYNCS.PHASECHK.TRANS64 P0, [R4+URZ+0x33440], R29 ;  /* 0x0334401d040085a7 */ /* 0x000ee4000800007f */
[----:B---3--:R-:W-:Y:S05]  /*141e0*/  @!P0 BRA `(.L_x_3920) ;  /* 0xfffffffc00f08947 */ /* 0x008fea000383ffff */
[----:B------:R-:W-:Y:S05]  /*141f0*/  BRA `(.L_x_4002) ;  /* 0xffffffc000487947 */ /* 0x000fea000383ffff */
.L_x_3921:
        /* <DEDUP_REMOVED lines=8> */
.L_x_4004:
[----:B------:R-:W-:Y:S05]  /*14280*/  BSYNC B0 ;  /* 0x0000000000007941 */ /* 0x000fea0003800000 */
.L_x_4003:
[----:B------:R0:W5:Y:S01]  /*14290*/  LDL R10, [R1] ;  /* 0x00000000010a7983 */ /* 0x0001620000100800 */
[----:B------:R-:W-:Y:S01]  /*142a0*/  IMAD.MOV.U32 R13, RZ, RZ, R20 ;  /* 0x000000ffff0d7224 */ /* 0x000fe200078e0014 */
[----:B------:R-:W-:Y:S01]  /*142b0*/  MOV R3, R14 ;  /* 0x0000000e00037202 */ /* 0x000fe20000000f00 */
[----:B------:R-:W-:Y:S02]  /*142c0*/  IMAD.MOV.U32 R12, RZ, RZ, RZ ;  /* 0x000000ffff0c7224 */ /* 0x000fe400078e00ff */
[----:B------:R-:W-:Y:S02]  /*142d0*/  IMAD.MOV.U32 R11, RZ, RZ, 0x1c1f ;  /* 0x00001c1fff0b7424 */ /* 0x000fe400078e00ff */
[----:B------:R-:W-:-:S07]  /*142e0*/  IMAD.MOV.U32 R15, RZ, RZ, -0x1 ;  /* 0xffffffffff0f7424 */ /* 0x000fce00078e00ff */
[----:B0----5:R-:W-:Y:S05]  /*142f0*/  WARPSYNC.COLLECTIVE R15, `(.L_x_4005) ;  /* 0x000000000f087348 */ /* 0x021fea0003c00000 */
[----:B------:R1:W2:Y:S02]  /*14300*/  SHFL.IDX P6, R14, R13, R12, R11 ;  /* 0x0000000c0d0e7389 */ /* 0x0002a400000c000b */
[----:B012--5:R-:W-:Y:S01]  /*14310*/  ENDCOLLECTIVE ;  /* 0x000000000000791b */ /* 0x027fe20003800000 */
.L_x_4005:
[----:B------:R-:W-:Y:S02]  /*14320*/  IMAD.MOV.U32 R13, RZ, RZ, R21 ;  /* 0x000000ffff0d7224 */ /* 0x000fe400078e0015 */
[----:B------:R-:W-:Y:S01]  /*14330*/  IMAD.MOV.U32 R12, RZ, RZ, 0x1 ;  /* 0x00000001ff0c7424 */ /* 0x000fe200078e00ff */
[----:B------:R-:W-:-:S13]  /*14340*/  IADD3 R2, P0, R37, R14, RZ ;  /* 0x0000000e25027210 */ /* 0x000fda0007f1e0ff */
[----:B------:R-:W-:Y:S05]  /*14350*/  WARPSYNC.COLLECTIVE R15, `(.L_x_4006) ;  /* 0x000000000f087348 */ /* 0x000fea0003c00000 */
[----:B------:R0:W1:Y:S02]  /*14360*/  SHFL.IDX P6, R14, R13, R12, R11 ;  /* 0x0000000c0d0e7389 */ /* 0x00006400000c000b */
[----:B01----:R-:W-:Y:S01]  /*14370*/  ENDCOLLECTIVE ;  /* 0x000000000000791b */ /* 0x003fe20003800000 */
.L_x_4006:
[----:B------:R-:W-:Y:S02]  /*14380*/  IMAD.X R3, RZ, RZ, R3, P0 ;  /* 0x000000ffff037224 */ /* 0x000fe400000e0603 */
[----:B------:R-:W-:Y:S02]  /*14390*/  IMAD.MOV.U32 R13, RZ, RZ, R20 ;  /* 0x000000ffff0d7224 */ /* 0x000fe400078e0014 */
[----:B------:R-:W-:-:S04]  /*143a0*/  IMAD R26, R0, 0x7800, R10 ;  /* 0x00007800001a7824 */ /* 0x000fc800078e020a */
[----:B------:R-:W-:-:S05]  /*143b0*/  VIADD R26, R26, UR42 ;  /* 0x0000002a1a1a7c36 */ /* 0x000fca0008000000 */
[----:B------:R-:W-:Y:S01]  /*143c0*/  @!PT LDS RZ, [RZ] ;  /* 0x00000000fffff984 */ /* 0x000fe20000000800 */
[----:B------:R-:W-:Y:S01]  /*143d0*/  @!PT LDS RZ, [RZ] ;  /* 0x00000000fffff984 */ /* 0x000fe20000000800 */
[----:B------:R-:W-:Y:S01]  /*143e0*/  @!PT LDS RZ, [RZ] ;  /* 0x00000000fffff984 */ /* 0x000fe20000000800 */
[----:B------:R-:W-:Y:S04]  /*143f0*/  LDGSTS.E.BYPASS.LTC128B.128 [R26+0x24200], desc[UR54][R2.64], !P4 ;  /* 0x24200000021a7fae */ /* 0x000fe8000e101d76 */
[----:B------:R-:W-:Y:S04]  /*14400*/  LDGSTS.E.BYPASS.LTC128B.128 [R26+0x26a00], desc[UR54][R2.64+0x40], !P3 ;  /* 0x26a00040021a7fae */ /* 0x000fe8000d901d76 */
[----:B------:R0:W-:Y:S02]  /*14410*/  LDGSTS.E.BYPASS.LTC128B.128 [R26+0x29200], desc[UR54][R2.64+0x80], !P1 ;  /* 0x29200080021a7fae */ /* 0x0001e4000c901d76 */
[----:B0-----:R-:W-:-:S07]  /*14420*/  MOV R3, R14 ;  /* 0x0000000e00037202 */ /* 0x001fce0000000f00 */
[----:B------:R-:W-:Y:S05]  /*14430*/  WARPSYNC.COLLECTIVE R15, `(.L_x_4007) ;  /* 0x000000000f087348 */ /* 0x000fea0003c00000 */
[----:B------:R0:W1:Y:S02]  /*14440*/  SHFL.IDX P6, R14, R13, R12, R11 ;  /* 0x0000000c0d0e7389 */ /* 0x00006400000c000b */
[----:B01----:R-:W-:Y:S01]  /*14450*/  ENDCOLLECTIVE ;  /* 0x000000000000791b */ /* 0x003fe20003800000 */
.L_x_4007:
[----:B------:R-:W-:Y:S02]  /*14460*/  IMAD.MOV.U32 R13, RZ, RZ, R21 ;  /* 0x000000ffff0d7224 */ /* 0x000fe400078e0015 */
[----:B------:R-:W-:Y:S01]  /*14470*/  IMAD.MOV.U32 R12, RZ, RZ, 0x2 ;  /* 0x00000002ff0c7424 */ /* 0x000fe200078e00ff */
[----:B------:R-:W-:-:S13]  /*14480*/  IADD3 R2, P0, R37, R14, RZ ;  /* 0x0000000e25027210 */ /* 0x000fda0007f1e0ff */
[----:B------:R-:W-:Y:S05]  /*14490*/  WARPSYNC.COLLECTIVE R15, `(.L_x_4008) ;  /* 0x000000000f087348 */ /* 0x000fea0003c00000 */
[----:B------:R0:W1:Y:S02]  /*144a0*/  SHFL.IDX P6, R14, R13, R12, R11 ;  /* 0x0000000c0d0e7389 */ /* 0x00006400000c000b */
[----:B01----:R-:W-:Y:S01]  /*144b0*/  ENDCOLLECTIVE ;  /* 0x000000000000791b */ /* 0x003fe20003800000 */
.L_x_4008:
[----:B------:R-:W-:-:S05]  /*144c0*/  IMAD.X R3, RZ, RZ, R3, P0 ;  /* 0x000000ffff037224 */ /* 0x000fca00000e0603 */
[----:B------:R-:W-:Y:S01]  /*144d0*/  @!PT LDS RZ, [RZ] ;  /* 0x00000000fffff984 */ /* 0x000fe20000000800 */
[----:B------:R-:W-:Y:S01]  /*144e0*/  @!PT LDS RZ, [RZ] ;  /* 0x00000000fffff984 */ /* 0x000fe20000000800 */
[----:B------:R-:W-:Y:S01]  /*144f0*/  @!PT LDS RZ, [RZ] ;  /* 0x00000000fffff984 */ /* 0x000fe20000000800 */
[----:B------:R-:W-:Y:S04]  /*14500*/  LDGSTS.E.BYPASS.LTC128B.128 [R26+0x24a00], desc[UR54][R2.64], !P4 ;  /* 0x24a00000021a7fae */ /* 0x000fe8000e101d76 */
[----:B------:R-:W-:Y:S01]  /*14510*/  LDGSTS.E.BYPASS.LTC128B.128 [R26+0x27200], desc[UR54][R2.64+0x40], !P3 ;  /* 0x27200040021a7fae */ /* 0x000fe2000d901d76 */
[----:B------:R-:W-:-:S03]  /*14520*/  IMAD.MOV.U32 R13, RZ, RZ, R20 ;  /* 0x000000ffff0d7224 */ /* 0x000fc600078e0014 */
[----:B------:R0:W-:Y:S02]  /*14530*/  LDGSTS.E.BYPASS.LTC128B.128 [R26+0x29a00], desc[UR54][R2.64+0x80], !P1 ;  /* 0x29a00080021a7fae */ /* 0x0001e4000c901d76 */
[----:B0-----:R-:W-:-:S07]  /*14540*/  IMAD.MOV.U32 R3, RZ, RZ, R14 ;  /* 0x000000ffff037224 */ /* 0x001fce00078e000e */
[----:B------:R-:W-:Y:S05]  /*14550*/  WARPSYNC.COLLECTIVE R15, `(.L_x_4009) ;  /* 0x000000000f087348 */ /* 0x000fea0003c00000 */
[----:B------:R0:W1:Y:S02]  /*14560*/  SHFL.IDX P6, R14, R13, R12, R11 ;  /* 0x0000000c0d0e7389 */ /* 0x00006400000c000b */
[----:B01----:R-:W-:Y:S01]  /*14570*/  ENDCOLLECTIVE ;  /* 0x000000000000791b */ /* 0x003fe20003800000 */
.L_x_4009:
[----:B------:R-:W-:Y:S01]  /*14580*/  IMAD.MOV.U32 R13, RZ, RZ, R21 ;  /* 0x000000ffff0d7224 */ /* 0x000fe200078e0015 */
[----:B------:R-:W-:Y:S02]  /*14590*/  MOV R12, 0x3 ;  /* 0x00000003000c7802 */ /* 0x000fe40000000f00 */
[----:B------:R-:W-:-:S13]  /*145a0*/  IADD3 R2, P0, R37, R14, RZ ;  /* 0x0000000e25027210 */ /* 0x000fda0007f1e0ff */
[----:B------:R-:W-:Y:S05]  /*145b0*/  WARPSYNC.COLLECTIVE R15, `(.L_x_4010) ;  /* 0x000000000f087348 */ /* 0x000fea0003c00000 */
[----:B------:R0:W1:Y:S02]  /*145c0*/  SHFL.IDX P6, R14, R13, R12, R11 ;  /* 0x0000000c0d0e7389 */ /* 0x00006400000c000b */
[----:B01----:R-:W-:Y:S01]  /*145d0*/  ENDCOLLECTIVE ;  /* 0x000000000000791b */ /* 0x003fe20003800000 */
.L_x_4010:
[----:B------:R-:W-:-:S05]  /*145e0*/  IMAD.X R3, RZ, RZ, R3, P0 ;  /* 0x000000ffff037224 */ /* 0x000fca00000e0603 */
[----:B------:R-:W-:Y:S01]  /*145f0*/  @!PT LDS RZ, [RZ] ;  /* 0x00000000fffff984 */ /* 0x000fe20000000800 */
[----:B------:R-:W-:Y:S01]  /*14600*/  @!PT LDS RZ, [RZ] ;  /* 0x00000000fffff984 */ /* 0x000fe20000000800 */
[----:B------:R-:W-:Y:S01]  /*14610*/  @!PT LDS RZ, [RZ] ;  /* 0x00000000fffff984 */ /* 0x000fe20000000800 */
[----:B------:R0:W-:Y:S04]  /*14620*/  LDGSTS.E.BYPASS.LTC128B.128 [R26+0x25200], desc[UR54][R2.64], !P4 ;  /* 0x25200000021a7fae */ /* 0x0001e8000e101d76 */
[----:B------:R0:W-:Y:S01]  /*14630*/  LDGSTS.E.BYPASS.LTC128B.128 [R26+0x27a00], desc[UR54][R2.64+0x40], !P3 ;  /* 0x27a00040021a7fae */ /* 0x0001e2000d901d76 */
[----:B------:R-:W-:-:S03]  /*14640*/  IMAD.MOV.U32 R13, RZ, RZ, R20 ;  /* 0x000000ffff0d7224 */ /* 0x000fc600078e0014 */
[----:B------:R0:W-:Y:S01]  /*14650*/  LDGSTS.E.BYPASS.LTC128B.128 [R26+0x2a200], desc[UR54][R2.64+0x80], !P1 ;  /* 0x2a200080021a7fae */ /* 0x0001e2000c901d76 */
[----:B------:R-:W-:-:S07]  /*14660*/  IMAD.MOV.U32 R21, RZ, RZ, R14 ;  /* 0x000000ffff157224 */ /* 0x000fce00078e000e */
[----:B0-----:R-:W-:Y:S05]  /*14670*/  WARPSYNC.COLLECTIVE R15, `(.L_x_4011) ;  /* 0x000000000f087348 */ /* 0x001fea0003c00000 */
[----:B------:R1:W2:Y:S02]  /*14680*/  SHFL.IDX P6, R14, R13, R12, R11 ;  /* 0x0000000c0d0e7389 */ /* 0x0002a400000c000b */
[----:B012---:R-:W-:Y:S01]  /*14690*/  ENDCOLLECTIVE ;  /* 0x000000000000791b */ /* 0x007fe20003800000 */
.L_x_4011:
[----:B------:R-:W-:Y:S02]  /*146a0*/  IMAD.MOV.U32 R13, RZ, RZ, R27 ;  /* 0x000000ffff0d7224 */ /* 0x000fe400078e001b */
[----:B------:R-:W-:Y:S01]  /*146b0*/  IMAD.MOV.U32 R12, RZ, RZ, RZ ;  /* 0x000000ffff0c7224 */ /* 0x000fe200078e00ff */
[----:B------:R-:W-:-:S13]  /*146c0*/  IADD3 R2, P0, R37, R14, RZ ;  /* 0x0000000e25027210 */ /* 0x000fda0007f1e0ff */
[----:B------:R-:W-:Y:S05]  /*146d0*/  WARPSYNC.COLLECTIVE R15, `(.L_x_4012) ;  /* 0x000000000f087348 */ /* 0x000fea0003c00000 */
[----:B------:R0:W1:Y:S02]  /*146e0*/  SHFL.IDX P6, R14, R13, R12, R11 ;  /* 0x0000000c0d0e7389 */ /* 0x00006400000c000b */
[----:B01----:R-:W-:Y:S01]  /*146f0*/  ENDCOLLECTIVE ;  /* 0x000000000000791b */ /* 0x003fe20003800000 */
.L_x_4012:
        /* <DEDUP_REMOVED lines=12> */
.L_x_4013:
[----:B------:R-:W-:Y:S05]  /*147c0*/  BRA `(.L_x_4014) ;  /* 0xffffffbc00ec7947 */ /* 0x000fea000383ffff */
.L_x_3924:
[----:B0-----:R0:W3:Y:S02]  /*147d0*/  SYNCS.PHASECHK.TRANS64.TRYWAIT P1, [R3+URZ+0x33470], R2 ;  /* 0x03347002030075a7 */ /* 0x0010e4000802017f */
[----:B---3--:R-:W-:Y:S05]  /*147e0*/  @!P1 NANOSLEEP.SYNCS 0x989680 ;  /* 0x009896800000995d */ /* 0x008fea0003900000 */
[----:B------:R-:W3:Y:S02]  /*147f0*/  @!P1 SYNCS.PHASECHK.TRANS64 P1, [R3+URZ+0x33470], R2 ;  /* 0x03347002030095a7 */ /* 0x000ee4000802007f */
[----:B---3--:R-:W-:Y:S05]  /*14800*/  @!P1 BRA `(.L_x_3924) ;  /* 0xfffffffc00f09947 */ /* 0x008fea000383ffff */
[----:B------:R-:W-:Y:S05]  /*14810*/  BRA `(.L_x_4015) ;  /* 0xffffffc0004c7947 */ /* 0x000fea000383ffff */
.L_x_3926:
[----:B0-----:R0:W1:Y:S02]  /*14820*/  SYNCS.PHASECHK.TRANS64.TRYWAIT P1, [R3+URZ+0x33460], R4 ;  /* 0x03346004030075a7 */ /* 0x001064000802017f */
[----:B-1----:R-:W-:Y:S05]  /*14830*/  @!P1 NANOSLEEP.SYNCS 0x989680 ;  /* 0x009896800000995d */ /* 0x002fea0003900000 */
[----:B------:R-:W1:Y:S02]  /*14840*/  @!P1 SYNCS.PHASECHK.TRANS64 P1, [R3+URZ+0x33460], R4 ;  /* 0x03346004030095a7 */ /* 0x000e64000802007f */
[----:B-1----:R-:W-:Y:S05]  /*14850*/  @!P1 BRA `(.L_x_3926) ;  /* 0xfffffffc00f09947 */ /* 0x002fea000383ffff */
[----:B------:R-:W-:Y:S05]  /*14860*/  BRA `(.L_x_4016) ;  /* 0xffffffc0005c7947 */ /* 0x000fea000383ffff */
.L_x_3933:
[----:B--2---:R2:W0:Y:S02]  /*14870*/  SYNCS.PHASECHK.TRANS64.TRYWAIT P0, [R3+URZ+0x33470], R2 ;  /* 0x03347002030075a7 */ /* 0x004424000800017f */
[----:B0-----:R-:W-:Y:S05]  /*14880*/  @!P0 NANOSLEEP.SYNCS 0x989680 ;  /* 0x009896800000895d */ /* 0x001fea0003900000 */
[----:B------:R-:W0:Y:S02]  /*14890*/  @!P0 SYNCS.PHASECHK.TRANS64 P0, [R3+URZ+0x33470], R2 ;  /* 0x03347002030085a7 */ /* 0x000e24000800007f */
[----:B0-----:R-:W-:Y:S05]  /*148a0*/  @!P0 BRA `(.L_x_3933) ;  /* 0xfffffffc00f08947 */ /* 0x001fea000383ffff */
[----:B------:R-:W-:Y:S05]  /*148b0*/  BRA `(.L_x_4017) ;  /* 0xffffffcc00307947 */ /* 0x000fea000383ffff */
.L_x_3935:
[----:B--2---:R2:W0:Y:S02]  /*148c0*/  SYNCS.PHASECHK.TRANS64.TRYWAIT P0, [R3+URZ+0x33460], R4 ;  /* 0x03346004030075a7 */ /* 0x004424000800017f */
[----:B0-----:R-:W-:Y:S05]  /*148d0*/  @!P0 NANOSLEEP.SYNCS 0x989680 ;  /* 0x009896800000895d */ /* 0x001fea0003900000 */
[----:B------:R-:W0:Y:S02]  /*148e0*/  @!P0 SYNCS.PHASECHK.TRANS64 P0, [R3+URZ+0x33460], R4 ;  /* 0x03346004030085a7 */ /* 0x000e24000800007f */
[----:B0-----:R-:W-:Y:S05]  /*148f0*/  @!P0 BRA `(.L_x_3935) ;  /* 0xfffffffc00f08947 */ /* 0x001fea000383ffff */
[----:B------:R-:W-:Y:S05]  /*14900*/  BRA `(.L_x_4018) ;  /* 0xffffffcc00487947 */ /* 0x000fea000383ffff */
.L_x_3938:
[----:B--2---:R2:W3:Y:S02]  /*14910*/  SYNCS.PHASECHK.TRANS64.TRYWAIT P0, [R6+URZ+0x33420], R3 ;  /* 0x03342003060075a7 */ /* 0x0044e4000800017f */
[----:B---3--:R-:W-:Y:S05]  /*14920*/  @!P0 NANOSLEEP.SYNCS 0x989680 ;  /* 0x009896800000895d */ /* 0x008fea0003900000 */
[----:B------:R-:W3:Y:S02]  /*14930*/  @!P0 SYNCS.PHASECHK.TRANS64 P0, [R6+URZ+0x33420], R3 ;  /* 0x03342003060085a7 */ /* 0x000ee4000800007f */
[----:B---3--:R-:W-:Y:S05]  /*14940*/  @!P0 BRA `(.L_x_3938) ;  /* 0xfffffffc00f08947 */ /* 0x008fea000383ffff */
[----:B------:R-:W-:Y:S05]  /*14950*/  BRA `(.L_x_4019) ;  /* 0xffffffd800047947 */ /* 0x000fea000383ffff */
.L_x_3940:
[----:B--2---:R2:W3:Y:S02]  /*14960*/  SYNCS.PHASECHK.TRANS64.TRYWAIT P1, [R5+URZ+0x33440], R4 ;  /* 0x03344004050075a7 */ /* 0x0044e4000802017f */
[----:B---3--:R-:W-:Y:S05]  /*14970*/  @!P1 NANOSLEEP.SYNCS 0x989680 ;  /* 0x009896800000995d */ /* 0x008fea0003900000 */
[----:B------:R-:W3:Y:S02]  /*14980*/  @!P1 SYNCS.PHASECHK.TRANS64 P1, [R5+URZ+0x33440], R4 ;  /* 0x03344004050095a7 */ /* 0x000ee4000802007f */
[----:B---3--:R-:W-:Y:S05]  /*14990*/  @!P1 BRA `(.L_x_3940) ;  /* 0xfffffffc00f09947 */ /* 0x008fea000383ffff */
[----:B------:R-:W-:Y:S05]  /*149a0*/  BRA `(.L_x_4020) ;  /* 0xffffffd800407947 */ /* 0x000fea000383ffff */
.L_x_3942:
[----:B---3--:R3:W4:Y:S02]  /*149b0*/  SYNCS.PHASECHK.TRANS64.TRYWAIT P1, [R3+URZ+0x33440], R0 ;  /* 0x03344000030075a7 */ /* 0x008724000802017f */
[----:B----4-:R-:W-:Y:S05]  /*149c0*/  @!P1 NANOSLEEP.SYNCS 0x989680 ;  /* 0x009896800000995d */ /* 0x010fea0003900000 */
[----:B------:R-:W4:Y:S02]  /*149d0*/  @!P1 SYNCS.PHASECHK.TRANS64 P1, [R3+URZ+0x33440], R0 ;  /* 0x03344000030095a7 */ /* 0x000f24000802007f */
[----:B----4-:R-:W-:Y:S05]  /*149e0*/  @!P1 BRA `(.L_x_3942) ;  /* 0xfffffffc00f09947 */ /* 0x010fea000383ffff */
[----:B------:R-:W-:Y:S05]  /*149f0*/  BRA `(.L_x_4021) ;  /* 0xffffffd8004c7947 */ /* 0x000fea000383ffff */
.L_x_3944:
[----:B----4-:R4:W0:Y:S02]  /*14a00*/  SYNCS.PHASECHK.TRANS64.TRYWAIT P1, [R5+URZ+0x33460], R4 ;  /* 0x03346004050075a7 */ /* 0x010824000802017f */
[----:B0-----:R-:W-:Y:S05]  /*14a10*/  @!P1 NANOSLEEP.SYNCS 0x989680 ;  /* 0x009896800000995d */ /* 0x001fea0003900000 */
[----:B------:R-:W0:Y:S02]  /*14a20*/  @!P1 SYNCS.PHASECHK.TRANS64 P1, [R5+URZ+0x33460], R4 ;  /* 0x03346004050095a7 */ /* 0x000e24000802007f */
[----:B0-----:R-:W-:Y:S05]  /*14a30*/  @!P1 BRA `(.L_x_3944) ;  /* 0xfffffffc00f09947 */ /* 0x001fea000383ffff */
[----:B------:R-:W-:Y:S05]  /*14a40*/  BRA `(.L_x_4022) ;  /* 0xffffffd800487947 */ /* 0x000fea000383ffff */
.L_x_3946:
[----:B------:R0:W0:Y:S02]  /*14a50*/  SYNCS.PHASECHK.TRANS64.TRYWAIT P1, [R3+URZ+0x33460], R0 ;  /* 0x03346000030075a7 */ /* 0x000024000802017f */
[----:B0-----:R-:W-:Y:S05]  /*14a60*/  @!P1 NANOSLEEP.SYNCS 0x989680 ;  /* 0x009896800000995d */ /* 0x001fea0003900000 */
[----:B------:R-:W0:Y:S02]  /*14a70*/  @!P1 SYNCS.PHASECHK.TRANS64 P1, [R3+URZ+0x33460], R0 ;  /* 0x03346000030095a7 */ /* 0x000e24000802007f */
[----:B0-----:R-:W-:Y:S05]  /*14a80*/  @!P1 BRA `(.L_x_3946) ;  /* 0xfffffffc00f09947 */ /* 0x001fea000383ffff */
[----:B------:R-:W-:Y:S05]  /*14a90*/  BRA `(.L_x_4023) ;  /* 0xffffffd800447947 */ /* 0x000fea000383ffff */
.L_x_3948:
[----:B------:R0:W0:Y:S02]  /*14aa0*/  SYNCS.PHASECHK.TRANS64.TRYWAIT P1, [R5+URZ+0x33480], R4 ;  /* 0x03348004050075a7 */ /* 0x000024000802017f */
[----:B0-----:R-:W-:Y:S05]  /*14ab0*/  @!P1 NANOSLEEP.SYNCS 0x989680 ;  /* 0x009896800000995d */ /* 0x001fea0003900000 */
[----:B------:R-:W0:Y:S02]  /*14ac0*/  @!P1 SYNCS.PHASECHK.TRANS64 P1, [R5+URZ+0x33480], R4 ;  /* 0x03348004050095a7 */ /* 0x000e24000802007f */
[----:B0-----:R-:W-:Y:S05]  /*14ad0*/  @!P1 BRA `(.L_x_3948) ;  /* 0xfffffffc00f09947 */ /* 0x001fea000383ffff */
[----:B------:R-:W-:Y:S05]  /*14ae0*/  BRA `(.L_x_4024) ;  /* 0xffffffd800407947 */ /* 0x000fea000383ffff */
.L_x_4025:
        /* <DEDUP_REMOVED lines=9> */
.L_x_16275:


//--------------------- .text._ZN7cutlass13device_kernelIN5flash11enable_sm90INS1_16FlashAttnFwdSm90INS1_25CollectiveMainloopFwdSm90ILi2EN4cute5tupleIJNS5_1CILi1EEES8_S8_EEENS6_IJNS7_ILi128EEENS7_ILi160EEENS7_ILi192EEEEEELi192ENS_12float_e4m3_tEfNS_4arch4Sm90ELb0ELb0ELb1ELb1ELb1ELb0ELb0ELb1ELb1ELb1ELb1ELb0EEENS1_21CollectiveEpilogueFwdINS6_IJSA_SC_SB_EEES9_NS_10bfloat16_tESG_Li256ELb1ELb1ELb1ELb1EEENS1_36VarlenDynamicPersistentTileSchedulerILi128ELi160ELi256ELi128ELb1ELb1ELb1ELb0ELb1ELb1EEEEEEEEEvNT_6ParamsE --------------------------
	.section	.text._ZN7cutlass13device_kernelIN5flash11enable_sm90INS1_16FlashAttnFwdSm90INS1_25CollectiveMainloopFwdSm90ILi2EN4cute5tupleIJNS5_1CILi1EEES8_S8_EEENS6_IJNS7_ILi128EEENS7_ILi160EEENS7_ILi192EEEEEELi192ENS_12float_e4m3_tEfNS_4arch4Sm90ELb0ELb0ELb1ELb1ELb1ELb0ELb0ELb1ELb1ELb1ELb1ELb0EEENS1_21CollectiveEpilogueFwdINS6_IJSA_SC_SB_EEES9_NS_10bfloat16_tESG_Li256ELb1ELb1ELb1ELb1EEENS1_36VarlenDynamicPersistentTileSchedulerILi128ELi160ELi256ELi128ELb1ELb1ELb1ELb0ELb1ELb1EEEEEEEEEvNT_6ParamsE,"ax",@progbits
	.align	128
.text._ZN7cutlass13device_kernelIN5flash11enable_sm90INS1_16FlashAttnFwdSm90INS1_25CollectiveMainloopFwdSm90ILi2EN4cute5tupleIJNS5_1CILi1EEES8_S8_EEENS6_IJNS7_ILi128EEENS7_ILi160EEENS7_ILi192EEEEEELi192ENS_12float_e4m3_tEfNS_4arch4Sm90ELb0ELb0ELb1ELb1ELb1ELb0ELb0ELb1ELb1ELb1ELb1ELb0EEENS1_21CollectiveEpilogueFwdINS6_IJSA_SC_SB_EEES9_NS_10bfloat16_tESG_Li256ELb1ELb1ELb1ELb1EEENS1_36VarlenDynamicPersistentTileSchedulerILi128ELi160ELi256ELi128ELb1ELb1ELb1ELb0ELb1ELb1EEEEEEEEEvNT_6ParamsE:
        .type           _ZN7cutlass13device_kernelIN5flash11enable_sm90INS1_16FlashAttnFwdSm90INS1_25CollectiveMainloopFwdSm90ILi2EN4cute5tupleIJNS5_1CILi1EEES8_S8_EEENS6_IJNS7_ILi128EEENS7_ILi160EEENS7_ILi192EEEEEELi192ENS_12float_e4m3_tEfNS_4arch4Sm90ELb0ELb0ELb1ELb1ELb1ELb0ELb0ELb1ELb1ELb1ELb1ELb0EEENS1_21CollectiveEpilogueFwdINS6_IJSA_SC_SB_EEES9_NS_10bfloat16_tESG_Li256ELb1ELb1ELb1ELb1EEENS1_36VarlenDynamicPersistentTileSchedulerILi128ELi160ELi256ELi128ELb1ELb1ELb1ELb0ELb1ELb1EEEEEEEEEvNT_6ParamsE,@function
        .size           _ZN7cutlass13device_kernelIN5flash11enable_sm90INS1_16FlashAttnFwdSm90INS1_25CollectiveMainloopFwdSm90ILi2EN4cute5tupleIJNS5_1CILi1EEES8_S8_EEENS6_IJNS7_ILi128EEENS7_ILi160EEENS7_ILi192EEEEEELi192ENS_12float_e4m3_tEfNS_4arch4Sm90ELb0ELb0ELb1ELb1ELb1ELb0ELb0ELb1ELb1ELb1ELb1ELb0EEENS1_21CollectiveEpilogueFwdINS6_IJSA_SC_SB_EEES9_NS_10bfloat16_tESG_Li256ELb1ELb1ELb1ELb1EEENS1_36VarlenDynamicPersistentTileSchedulerILi128ELi160ELi256ELi128ELb1ELb1ELb1ELb0ELb1ELb1EEEEEEEEEvNT_6ParamsE,(.L_x_16276 - _ZN7cutlass13device_kernelIN5flash11enable_sm90INS1_16FlashAttnFwdSm90INS1_25CollectiveMainloopFwdSm90ILi2EN4cute5tupleIJNS5_1CILi1EEES8_S8_EEENS6_IJNS7_ILi128EEENS7_ILi160EEENS7_ILi192EEEEEELi192ENS_12float_e4m3_tEfNS_4arch4Sm90ELb0ELb0ELb1ELb1ELb1ELb0ELb0ELb1ELb1ELb1ELb1ELb0EEENS1_21CollectiveEpilogueFwdINS6_IJSA_SC_SB_EEES9_NS_10bfloat16_tESG_Li256ELb1ELb1ELb1ELb1EEENS1_36VarlenDynamicPersistentTileSchedulerILi128ELi160ELi256ELi128ELb1ELb1ELb1ELb0ELb1ELb1EEEEEEEEEvNT_6ParamsE)
        .other          _ZN7cutlass13device_kernelIN5flash11enable_sm90INS1_16FlashAttnFwdSm90INS1_25CollectiveMainloopFwdSm90ILi2EN4cute5tupleIJNS5_1CILi1EEES8_S8_EEENS6_IJNS7_ILi128EEENS7_ILi160EEENS7_ILi192EEEEEELi192ENS_12float_e4m3_tEfNS_4arch4Sm90ELb0ELb0ELb1ELb1ELb1ELb0ELb0ELb1ELb1ELb1ELb1ELb0EEENS1_21CollectiveEpilogueFwdINS6_IJSA_SC_SB_EEES9_NS_10bfloat16_tESG_Li256ELb1ELb1ELb1ELb1EEENS1_36VarlenDynamicPersistentTileSchedulerILi128ELi160ELi256ELi128ELb1ELb1ELb1ELb0ELb1ELb1EEEEEEEEEvNT_6ParamsE,@"STO_CUDA_ENTRY STV_DEFAULT"
_ZN7cutlass13device_kernelIN5flash11enable_sm90INS1_16FlashAttnFwdSm90INS1_25CollectiveMainloopFwdSm90ILi2EN4cute5tupleIJNS5_1CILi1EEES8_S8_EEENS6_IJNS7_ILi128EEENS7_ILi160EEENS7_ILi192EEEEEELi192ENS_12float_e4m3_tEfNS_4arch4Sm90ELb0ELb0ELb1ELb1ELb1ELb0ELb0ELb1ELb1ELb1ELb1ELb0EEENS1_21CollectiveEpilogueFwdINS6_IJSA_SC_SB_EEES9_NS_10bfloat16_tESG_Li256ELb1ELb1ELb1ELb1EEENS1_36VarlenDynamicPersistentTileSchedulerILi128ELi160ELi256ELi128ELb1ELb1ELb1ELb0ELb1ELb1EEEEEEEEEvNT_6ParamsE:
        /* <DEDUP_REMOVED lines=45> */
.L_x_4026:
        /* <DEDUP_REMOVED lines=22> */
.L_x_4027:
        /* <DEDUP_REMOVED lines=18> */
.L_x_4028:
        /* <DEDUP_REMOVED lines=22> */
.L_x_4029:
        /* <DEDUP_REMOVED lines=24> */
.L_x_4030:
        /* <DEDUP_REMOVED lines=8> */
.L_x_4032:
        /* <DEDUP_REMOVED lines=9> */
[----:B0-----:R-:W-:-:S04]  /*0940*/  LOP3.LUT R0, R2, 0xffffff80, RZ, 0xc0, !PT ;  /* 0xffffff8002007812 */ /* 0x001fc800078ec0ff */
        /* <DEDUP_REMOVED lines=8> */
[----:B------:R-:W-:Y:S01]  /*09d0*/  VIADD R12, R2, 0xffffff80 ;  /* 0xffffff80020c7836 */ /* 0x000fe20000000000 */
[----:B------:R-:W-:Y:S01]  /*09e0*/  R2UR UR6, R9 ;  /* 0x00000000090672ca */ /* 0x000fe200000e0000 */
[----:B------:R-:W-:Y:S01]  /*09f0*/  ULOP3.LUT UR48, UR42, 0x1, URZ, 0xfc, !UPT ;  /* 0x000000012a307892 */ /* 0x000fe2000f8efc3f */
[----:B------:R-:W-:Y:S01]  /*0a00*/  R2UR UR5, R10 ;  /* 0x000000000a0572ca */ /* 0x000fe200000e0000 */
[----:B------:R-:W-:Y:S01]  /*0a10*/  UMOV UR47, URZ ;  /* 0x0000003f002f7c82 */ /* 0x000fe20008000000 */
[----:B------:R-:W-:Y:S01]  /*0a20*/  SHF.R.S32.HI R0, RZ, 0x1f, R12 ;  /* 0x0000001fff007819 */ /* 0x000fe2000001140c */
[----:B------:R-:W-:Y:S01]  /*0a30*/  UMOV UR46, URZ ;  /* 0x0000003f002e7c82 */ /* 0x000fe20008000000 */
[----:B------:R-:W-:Y:S01]  /*0a40*/  R2UR UR7, R11 ;  /* 0x000000000b0772ca */ /* 0x000fe200000e0000 */
[----:B------:R-:W-:Y:S01]  /*0a50*/  UMOV UR45, URZ ;  /* 0x0000003f002d7c82 */ /* 0x000fe20008000000 */
[CC--:B------:R-:W-:Y:S02]  /*0a60*/  LEA.HI R2, R0.reuse, R12.reuse, RZ, 0x7 ;  /* 0x0000000c00027211 */ /* 0x0c0fe400078f38ff */
[----:B------:R-:W-:-:S02]  /*0a70*/  LEA.HI R3, R0, R12, RZ, 0x4 ;  /* 0x0000000c00037211 */ /* 0x000fc400078f20ff */
[----:B------:R-:W-:Y:S02]  /*0a80*/  LOP3.LUT R228, R2, 0xffffff80, RZ, 0xc0, !PT ;  /* 0xffffff8002e47812 */ /* 0x000fe400078ec0ff */
[-C--:B------:R-:W-:Y:S02]  /*0a90*/  LEA.HI R4, R0, R12.reuse, RZ, 0x5 ;  /* 0x0000000c00047211 */ /* 0x080fe400078f28ff */
[----:B------:R-:W-:Y:S01]  /*0aa0*/  SHF.R.S32.HI R6, RZ, 0x4, R3 ;  /* 0x00000004ff067819 */ /* 0x000fe20000011403 */
[----:B------:R-:W-:Y:S01]  /*0ab0*/  IMAD.IADD R228, R12, 0x1, -R228 ;  /* 0x000000010ce47824 */ /* 0x000fe200078e0ae4 */
[----:B------:R-:W-:Y:S01]  /*0ac0*/  LEA.HI R11, R0, R12, RZ, 0x2 ;  /* 0x0000000c000b7211 */ /* 0x000fe200078f10ff */
[----:B------:R-:W-:Y:S01]  /*0ad0*/  IMAD.SHL.U32 R5, R4, 0x20, RZ ;  /* 0x0000002004057824 */ /* 0x000fe200078e00ff */
[----:B------:R-:W-:Y:S02]  /*0ae0*/  LOP3.LUT R4, R3, 0x3fffff0, RZ, 0xc0, !PT ;  /* 0x03fffff003047812 */ /* 0x000fe400078ec0ff */
[----:B------:R-:W-:-:S02]  /*0af0*/  SHF.R.S32.HI R7, RZ, 0x1f, R228 ;  /* 0x0000001fff077819 */ /* 0x000fc400000114e4 */
[----:B------:R-:W-:Y:S01]  /*0b00*/  LEA.HI R3, R3, R6, RZ, 0x1 ;  /* 0x0000000603037211 */ /* 0x000fe200078f08ff */
[----:B------:R-:W-:Y:S01]  /*0b10*/  IMAD.IADD R4, R12, 0x1, -R4 ;  /* 0x000000010c047824 */ /* 0x000fe200078e0a04 */
[----:B------:R-:W-:Y:S02]  /*0b20*/  LEA.HI R8, R7, R228, RZ, 0x2 ;  /* 0x000000e407087211 */ /* 0x000fe400078f10ff */
[----:B------:R-:W-:Y:S02]  /*0b30*/  LOP3.LUT R5, R5, 0xfffffc00, RZ, 0xc0, !PT ;  /* 0xfffffc0005057812 */ /* 0x000fe400078ec0ff */
[----:B------:R-:W-:Y:S02]  /*0b40*/  LOP3.LUT R3, R3, 0x1ffffffe, RZ, 0xc0, !PT ;  /* 0x1ffffffe03037812 */ /* 0x000fe400078ec0ff */
[--C-:B------:R-:W-:Y:S01]  /*0b50*/  SHF.R.S32.HI R9, RZ, 0x2, R8.reuse ;  /* 0x00000002ff097819 */ /* 0x100fe20000011408 */
[----:B------:R-:W-:Y:S01]  /*0b60*/  IMAD R4, R4, 0x40, R5 ;  /* 0x0000004004047824 */ /* 0x000fe200078e0205 */
[----:B------:R-:W-:Y:S01]  /*0b70*/  SHF.R.S32.HI R10, RZ, 0x1f, R8 ;  /* 0x0000001fff0a7819 */ /* 0x000fe20000011408 */
[----:B------:R-:W-:Y:S01]  /*0b80*/  IMAD.IADD R3, R6, 0x1, -R3 ;  /* 0x0000000106037824 */ /* 0x000fe200078e0a03 */
[----:B------:R-:W-:-:S02]  /*0b90*/  SHF.R.S32.HI R13, RZ, 0x7, R2 ;  /* 0x00000007ff0d7819 */ /* 0x000fc40000011402 */
[----:B------:R-:W-:Y:S01]  /*0ba0*/  LEA.HI R10, R10, R9, RZ, 0x3 ;  /* 0x000000090a0a7211 */ /* 0x000fe200078f18ff */
[----:B------:R-:W-:Y:S01]  /*0bb0*/  IMAD R3, R3, 0x8, R4 ;  /* 0x0000000803037824 */ /* 0x000fe200078e0204 */
[----:B------:R-:W-:Y:S02]  /*0bc0*/  LOP3.LUT R11, R11, 0xfffffffc, RZ, 0xc0, !PT ;  /* 0xfffffffc0b0b7812 */ /* 0x000fe400078ec0ff */
[----:B------:R-:W-:Y:S02]  /*0bd0*/  LOP3.LUT R10, R10, 0xfffffff8, RZ, 0xc0, !PT ;  /* 0xfffffff80a0a7812 */ /* 0x000fe400078ec0ff */
[----:B------:R-:W-:Y:S01]  /*0be0*/  LEA.HI R7, R7, R228, RZ, 0x5 ;  /* 0x000000e407077211 */ /* 0x000fe200078f28ff */
[----:B------:R-:W-:Y:S01]  /*0bf0*/  IMAD.IADD R11, R12, 0x1, -R11 ;  /* 0x000000010c0b7824 */ /* 0x000fe200078e0a0b */
[----:B------:R-:W-:Y:S01]  /*0c00*/  LEA.HI R2, R2, R13, RZ, 0x1 ;  /* 0x0000000d02027211 */ /* 0x000fe200078f08ff */
[----:B------:R0:W-:Y:S01]  /*0c10*/  STL [R1+0x2c], R3 ;  /* 0x00002c0301007387 */ /* 0x0001e20000100800 */
[----:B------:R-:W-:Y:S01]  /*0c20*/  SHF.R.S32.HI R7, RZ, 0x5, R7 ;  /* 0x00000005ff077819 */ /* 0x000fe20000011407 */
[----:B------:R-:W-:Y:S01]  /*0c30*/  IMAD.IADD R10, R9, 0x1, -R10 ;  /* 0x00000001090a7824 */ /* 0x000fe200078e0a0a */
[----:B------:R-:W-:-:S02]  /*0c40*/  LOP3.LUT R2, R2, 0x3fffffe, RZ, 0xc0, !PT ;  /* 0x03fffffe02027812 */ /* 0x000fc400078ec0ff */
[----:B------:R-:W-:Y:S01]  /*0c50*/  LEA.HI R5, R11, R11, RZ, 0x1 ;  /* 0x0000000b0b057211 */ /* 0x000fe200078f08ff */
[----:B------:R-:W-:Y:S01]  /*0c60*/  IMAD R7, R7, 0x10, R10 ;  /* 0x0000001007077824 */ /* 0x000fe200078e020a */
[----:B------:R-:W-:Y:S01]  /*0c70*/  LEA.HI R0, R0, R12, RZ, 0x3 ;  /* 0x0000000c00007211 */ /* 0x000fe200078f18ff */
[----:B------:R-:W-:Y:S01]  /*0c80*/  IMAD.IADD R2, R13, 0x1, -R2 ;  /* 0x000000010d027824 */ /* 0x000fe200078e0a02 */
[----:B------:R-:W-:Y:S02]  /*0c90*/  LOP3.LUT R4, R5, 0x1ffffffe, RZ, 0xc0, !PT ;  /* 0x1ffffffe05047812 */ /* 0x000fe400078ec0ff */
[----:B0-----:R-:W-:Y:S01]  /*0ca0*/  LOP3.LUT R3, R8, 0x7ffffffc, RZ, 0xc0, !PT ;  /* 0x7ffffffc08037812 */ /* 0x001fe200078ec0ff */
[----:B------:R-:W-:Y:S01]  /*0cb0*/  IMAD R5, R2, 0x40, R7 ;  /* 0x0000004002057824 */ /* 0x000fe200078e0207 */
[----:B------:R-:W-:Y:S01]  /*0cc0*/  LOP3.LUT R16, R0, 0xfffffff8, RZ, 0xc0, !PT ;  /* 0xfffffff800107812 */ /* 0x000fe200078ec0ff */
[----:B------:R-:W-:Y:S01]  /*0cd0*/  IMAD.IADD R4, R11, 0x1, -R4 ;  /* 0x000000010b047824 */ /* 0x000fe200078e0a04 */
[----:B------:R-:W-:Y:S01]  /*0ce0*/  SHF.R.S32.HI R227, RZ, 0x3, R0 ;  /* 0x00000003ffe37819 */ /* 0x000fe20000011400 */
[----:B------:R-:W-:Y:S01]  /*0cf0*/  IMAD.IADD R3, R228, 0x1, -R3 ;  /* 0x00000001e4037824 */ /* 0x000fe200078e0a03 */
[----:B------:R0:W-:Y:S01]  /*0d00*/  STL [R1+0x24], R5 ;  /* 0x0000240501007387 */ /* 0x0001e20000100800 */
[----:B------:R-:W-:-:S02]  /*0d10*/  IMAD.IADD R16, R12, 0x1, -R16 ;  /* 0x000000010c107824 */ /* 0x000fc400078e0a10 */
[----:B------:R-:W-:-:S04]  /*0d20*/  IMAD.SHL.U32 R2, R3, 0x2, RZ ;  /* 0x0000000203027824 */ /* 0x000fc800078e00ff */
[C---:B------:R-:W-:Y:S02]  /*0d30*/  VIADD R225, R2.reuse, 0x10 ;  /* 0x0000001002e17836 */ /* 0x040fe40000000000 */
[C---:B------:R-:W-:Y:S02]  /*0d40*/  VIADD R222, R2.reuse, 0x90 ;  /* 0x0000009002de7836 */ /* 0x040fe40000000000 */
[C---:B------:R-:W-:Y:S01]  /*0d50*/  VIADD R23, R2.reuse, 0xa8 ;  /* 0x000000a802177836 */ /* 0x040fe20000000000 */
[----:B------:R-:W-:Y:S01]  /*0d60*/  SHF.R.S32.HI R0, RZ, 0x1f, R225 ;  /* 0x0000001fff007819 */ /* 0x000fe200000114e1 */
[C---:B------:R-:W-:Y:S01]  /*0d70*/  VIADD R226, R2.reuse, 0x8 ;  /* 0x0000000802e27836 */ /* 0x040fe20000000000 */
[----:B------:R-:W-:Y:S01]  /*0d80*/  SHF.R.S32.HI R0, RZ, 0x1f, R222 ;  /* 0x0000001fff007819 */ /* 0x000fe200000114de */
[----:B------:R-:W-:Y:S01]  /*0d90*/  VIADD R224, R2, 0x80 ;  /* 0x0000008002e07836 */ /* 0x000fe20000000000 */
[----:B------:R-:W-:Y:S01]  /*0da0*/  SHF.R.S32.HI R0, RZ, 0x1f, R23 ;  /* 0x0000001fff007819 */ /* 0x000fe20000011417 */
[----:B------:R-:W-:Y:S01]  /*0db0*/  IMAD R0, R4, 0x8, R5 ;  /* 0x0000000804007824 */ /* 0x000fe200078e0205 */
        /* <DEDUP_REMOVED lines=15> */
.L_x_4082:
        /* <DEDUP_REMOVED lines=24> */
[----:B----4-:R-:W-:-:S03]  /*1030*/  IMAD.U32 R6, RZ, RZ, UR10 ;  /* 0x0000000aff067e24 */ /* 0x010fc6000f8e00ff */
        /* <DEDUP_REMOVED lines=12> */
[----:B-1---5:R-:W-:-:S14]  /*1100*/  @P1 BRA `(.L_x_4033) ;  /* 0x0000000000341947 */ /* 0x022fdc0003800000 */
        /* <DEDUP_REMOVED lines=13> */
.L_x_4033:
[----:B------:R-:W-:Y:S02]  /*11e0*/  UIADD3 UR54, -UR54, UR4, URZ ;  /* 0x0000000436367290 */ /* 0x000fe4000fffe13f */
[----:B------:R-:W-:Y:S02]  /*11f0*/  ULOP3.LUT UR4, UR5, 0xff0000, URZ, 0xc0, !UPT ;  /* 0x00ff000005047892 */ /* 0x000fe4000f8ec03f */
[----:B------:R-:W-:Y:S02]  /*1200*/  UISETP.GE.AND UP0, UPT, UR54, 0x1, UPT ;  /* 0x000000013600788c */ /* 0x000fe4000bf06270 */
[----:B------:R-:W-:Y:S02]  /*1210*/  UIADD3 UR6, UR54, 0x9f, URZ ;  /* 0x0000009f36067890 */ /* 0x000fe4000fffe03f */
[----:B------:R-:W-:Y:S02]  /*1220*/  USHF.R.U32.HI UR8, URZ, 0x8, UR8 ;  /* 0x000000083f087899 */ /* 0x000fe40008011608 */
[----:B------:R-:W-:Y:S01]  /*1230*/  PLOP3.LUT P0, PT, PT, PT, UP0, 0x80, 0x0 ;  /* 0x000000000000781c */ /* 0x000fe20003f0f008 */
[----:B------:R-:W-:-:S02]  /*1240*/  UIMAD.WIDE UR6, UR6, 0x66666667, URZ ;  /* 0x66666667060678a5 */ /* 0x000fc4000f8e023f */
[----:B------:R-:W-:Y:S02]  /*1250*/  ULEA.HI UR8, UR4, UR8, URZ, 0x10 ;  /* 0x0000000804087291 */ /* 0x000fe4000f8f803f */
[----:B------:R-:W-:Y:S02]  /*1260*/  USHF.R.U32.HI UR6, URZ, 0x1f, UR7 ;  /* 0x0000001f3f067899 */ /* 0x000fe40008011607 */
[----:B------:R-:W-:Y:S02]  /*1270*/  ULOP3.LUT UR39, UR8, 0xff, URZ, 0xc0, !UPT ;  /* 0x000000ff08277892 */ /* 0x000fe4000f8ec03f */
[----:B------:R-:W-:Y:S01]  /*1280*/  ULOP3.LUT UR40, UR5, 0xffff, URZ, 0xc0, !UPT ;  /* 0x0000ffff05287892 */ /* 0x000fe2000f8ec03f */
[----:B------:R-:W-:Y:S01]  /*1290*/  UMOV UR4, URZ ;  /* 0x0000003f00047c82 */ /* 0x000fe20008000000 */
[----:B------:R-:W-:Y:S02]  /*12a0*/  USHF.R.U32.HI UR44, URZ, 0x10, UR8 ;  /* 0x000000103f2c7899 */ /* 0x000fe40008011608 */
[----:B------:R-:W-:Y:S01]  /*12b0*/  ULEA.HI.SX32 UR9, UR7, UR6, 0x1a ;  /* 0x0000000607097291 */ /* 0x000fe2000f8fd23f */
        /* <DEDUP_REMOVED lines=37> */
.L_x_4034:
[----:B------:R-:W-:Y:S01]  /*1510*/  UIMAD UR41, UR39, UR4, URZ ;  /* 0x00000004272972a4 */ /* 0x000fe2000f8e023f */
[----:B------:R-:W-:Y:S01]  /*1520*/  IMAD.U32 R0, RZ, RZ, UR9 ;  /* 0x00000009ff007e24 */ /* 0x000fe2000f8e00ff */
[----:B------:R-:W-:Y:S01]  /*1530*/  PLOP3.LUT P0, PT, PT, PT, PT, 0x80, 0x0 ;  /* 0x000000000000781c */ /* 0x000fe20003f0f070 */
[----:B------:R-:W-:Y:S01]  /*1540*/  IMAD.U32 R3, RZ, RZ, UR4 ;  /* 0x00000004ff037e24 */ /* 0x000fe2000f8e00ff */
[----:B------:R-:W-:Y:S02]  /*1550*/  CS2R R28, SRZ ;  /* 0x00000000001c7805 */ /* 0x000fe4000001ff00 */
[----:B------:R-:W-:Y:S01]  /*1560*/  CS2R R126, SRZ ;  /* 0x00000000007e7805 */ /* 0x000fe2000001ff00 */
[----:B------:R-:W-:Y:S01]  /*1570*/  IMAD.MOV.U32 R55, RZ, RZ, RZ ;  /* 0x000000ffff377224 */ /* 0x000fe200078e00ff */
[----:B------:R-:W-:Y:S02]  /*1580*/  CS2R R124, SRZ ;  /* 0x00000000007c7805 */ /* 0x000fe4000001ff00 */
[----:B------:R-:W-:Y:S01]  /*1590*/  VIADDMNMX R0, R3, UR41, R0, PT ;  /* 0x0000002903007c46 */ /* 0x000fe2000b800100 */
[----:B------:R-:W-:Y:S01]  /*15a0*/  IMAD.MOV.U32 R3, RZ, RZ, RZ ;  /* 0x000000ffff037224 */ /* 0x000fe200078e00ff */
[----:B------:R-:W-:Y:S01]  /*15b0*/  CS2R R68, SRZ ;  /* 0x0000000000447805 */ /* 0x000fe2000001ff00 */
[----:B------:R-:W-:Y:S01]  /*15c0*/  IMAD.MOV.U32 R96, RZ, RZ, RZ ;  /* 0x000000ffff607224 */ /* 0x000fe200078e00ff */
[----:B------:R-:W-:Y:S01]  /*15d0*/  R2UR UR53, R0 ;  /* 0x00000000003572ca */ /* 0x000fe200000e0000 */
[----:B------:R-:W-:Y:S01]  /*15e0*/  IMAD.MOV.U32 R0, RZ, RZ, RZ ;  /* 0x000000ffff007224 */ /* 0x000fe200078e00ff */
[----:B------:R-:W-:-:S02]  /*15f0*/  CS2R R52, SRZ ;  /* 0x0000000000347805 */ /* 0x000fc4000001ff00 */
[----:B------:R-:W-:Y:S02]  /*1600*/  CS2R R128, SRZ ;  /* 0x0000000000807805 */ /* 0x000fe4000001ff00 */
[----:B------:R-:W-:Y:S02]  /*1610*/  CS2R R36, SRZ ;  /* 0x0000000000247805 */ /* 0x000fe4000001ff00 */
[----:B------:R-:W-:Y:S01]  /*1620*/  CS2R R132, SRZ ;  /* 0x0000000000847805 */ /* 0x000fe2000001ff00 */
[----:B------:R-:W-:Y:S01]  /*1630*/  IMAD.MOV.U32 R92, RZ, RZ, RZ ;  /* 0x000000ffff5c7224 */ /* 0x000fe200078e00ff */
[----:B------:R-:W-:Y:S02]  /*1640*/  CS2R R122, SRZ ;  /* 0x00000000007a7805 */ /* 0x000fe4000001ff00 */
[----:B------:R-:W-:Y:S01]  /*1650*/  CS2R R32, SRZ ;  /* 0x0000000000207805 */ /* 0x000fe2000001ff00 */
[----:B------:R-:W-:Y:S01]  /*1660*/  IMAD.MOV.U32 R88, RZ, RZ, RZ ;  /* 0x000000ffff587224 */ /* 0x000fe200078e00ff */
[----:B------:R-:W-:-:S02]  /*1670*/  CS2R R130, SRZ ;  /* 0x0000000000827805 */ /* 0x000fc4000001ff00 */
[----:B------:R-:W-:Y:S02]  /*1680*/  CS2R R76, SRZ ;  /* 0x00000000004c7805 */ /* 0x000fe4000001ff00 */
[----:B------:R-:W-:Y:S01]  /*1690*/  CS2R R74, SRZ ;  /* 0x00000000004a7805 */ /* 0x000fe2000001ff00 */
[----:B------:R-:W-:Y:S01]  /*16a0*/  UISETP.GT.AND UP0, UPT, UR53, UR41, UPT ;  /* 0x000000293500728c */ /* 0x000fe2000bf04270 */
[----:B------:R-:W-:Y:S01]  /*16b0*/  IMAD.MOV.U32 R84, RZ, RZ, RZ ;  /* 0x000000ffff547224 */ /* 0x000fe200078e00ff */
[----:B------:R-:W-:Y:S01]  /*16c0*/  CS2R R56, SRZ ;  /* 0x0000000000387805 */ /* 0x000fe2000001ff00 */
[----:B------:R-:W-:Y:S01]  /*16d0*/  IMAD.MOV.U32 R143, RZ, RZ, RZ ;  /* 0x000000ffff8f7224 */ /* 0x000fe200078e00ff */
[----:B------:R-:W-:Y:S02]  /*16e0*/  CS2R R40, SRZ ;  /* 0x0000000000287805 */ /* 0x000fe4000001ff00 */
[----:B------:R-:W-:Y:S02]  /*16f0*/  CS2R R120, SRZ ;  /* 0x0000000000787805 */ /* 0x000fe4000001ff00 */
[----:B------:R-:W-:Y:S01]  /*1700*/  PLOP3.LUT P1, PT, PT, PT, UP0, 0x80, 0x0 ;  /* 0x000000000000781c */ /* 0x000fe20003f2f008 */
[----:B------:R-:W-:Y:S01]  /*1710*/  IMAD.MOV.U32 R145, RZ, RZ, RZ ;  /* 0x000000ffff917224 */ /* 0x000fe200078e00ff */
[----:B------:R-:W-:Y:S01]  /*1720*/  CS2R R60, SRZ ;  /* 0x00000000003c7805 */ /* 0x000fe2000001ff00 */
        /* <DEDUP_REMOVED lines=48> */
[----:B------:R-:W-:-:S05]  /*1a30*/  SHF.R.S32.HI R20, RZ, 0x7, R20 ;  /* 0x00000007ff147819 */ /* 0x000fca0000011414 */
        /* <DEDUP_REMOVED lines=25> */
.L_x_4036:
        /* <DEDUP_REMOVED lines=10> */
[----:B0-----:R-:W-:-:S04]  /*1c70*/  @P1 IMAD R4, R8, UR37, RZ ;  /* 0x0000002508041c24 */ /* 0x001fc8000f8e02ff */
[----:B------:R-:W-:Y:S02]  /*1c80*/  @P1 IMAD R9, R9, UR36, R4 ;  /* 0x0000002409091c24 */ /* 0x000fe4000f8e0204 */
[C---:B-1----:R-:W-:Y:S02]  /*1c90*/  @P0 IMAD R0, R6.reuse, UR37, RZ ;  /* 0x0000002506000c24 */ /* 0x042fe4000f8e02ff */
[----:B------:R-:W-:-:S04]  /*1ca0*/  @P0 IMAD.WIDE.U32 R4, R6, UR36, RZ ;  /* 0x0000002406040c25 */ /* 0x000fc8000f8e00ff */
[----:B------:R-:W-:Y:S02]  /*1cb0*/  @P0 IMAD R3, R7, UR36, R0 ;  /* 0x0000002407030c24 */ /* 0x000fe4000f8e0200 */
[----:B------:R-:W-:-:S04]  /*1cc0*/  @P1 IMAD.WIDE.U32 R6, R8, UR36, RZ ;  /* 0x0000002408061c25 */ /* 0x000fc8000f8e00ff */
[----:B------:R-:W-:Y:S02]  /*1cd0*/  @P1 IMAD.IADD R7, R7, 0x1, R9 ;  /* 0x0000000107071824 */ /* 0x000fe400078e0209 */
[----:B------:R-:W-:Y:S02]  /*1ce0*/  @P0 IMAD.IADD R5, R5, 0x1, R3 ;  /* 0x0000000105050824 */ /* 0x000fe400078e0203 */
[----:B--2---:R-:W-:-:S04]  /*1cf0*/  @P1 IMAD.WIDE.U32 R8, R12, UR40, R6 ;  /* 0x000000280c081c25 */ /* 0x004fc8000f8e0006 */
[----:B---3--:R-:W-:Y:S01]  /*1d00*/  @P0 IMAD.WIDE.U32 R4, R10, UR40, R4 ;  /* 0x000000280a040c25 */ /* 0x008fe2000f8e0004 */
[----:B------:R-:W-:-:S03]  /*1d10*/  @P1 LEA R10, P3, R8, UR6, 0x2 ;  /* 0x00000006080a1c11 */ /* 0x000fc6000f8610ff */
[----:B------:R-:W-:Y:S01]  /*1d20*/  @P1 IMAD R3, R13, UR40, R9 ;  /* 0x000000280d031c24 */ /* 0x000fe2000f8e0209 */
[----:B------:R-:W-:Y:S01]  /*1d30*/  @P0 LEA R6, P2, R4, UR4, 0x2 ;  /* 0x0000000404060c11 */ /* 0x000fe2000f8410ff */
[----:B------:R-:W-:Y:S02]  /*1d40*/  @P0 IMAD R5, R11, UR40, R5 ;  /* 0x000000280b050c24 */ /* 0x000fe4000f8e0205 */
[----:B------:R-:W-:Y:S01]  /*1d50*/  IMAD.MOV.U32 R0, RZ, RZ, 0x3f800000 ;  /* 0x3f800000ff007424 */ /* 0x000fe200078e00ff */
[----:B------:R-:W-:Y:S01]  /*1d60*/  @P1 LEA.HI.X R11, R8, UR7, R3, 0x2, P3 ;  /* 0x00000007080b1c11 */ /* 0x000fe200098f1403 */
[----:B------:R-:W-:Y:S01]  /*1d70*/  IMAD.MOV.U32 R3, RZ, RZ, 0x3f800000 ;  /* 0x3f800000ff037424 */ /* 0x000fe200078e00ff */
[----:B------:R-:W-:-:S03]  /*1d80*/  @P0 LEA.HI.X R7, R4, UR5, R5, 0x2, P2 ;  /* 0x0000000504070c11 */ /* 0x000fc600090f1405 */
[----:B------:R-:W2:Y:S04]  /*1d90*/  @P1 LDG.E R0, desc[UR50][R10.64] ;  /* 0x000000320a001981 */ /* 0x000ea8000c1e1900 */
[----:B------:R-:W2:Y:S01]  /*1da0*/  @P0 LDG.E R3, desc[UR50][R6.64] ;  /* 0x0000003206030981 */ /* 0x000ea2000c1e1900 */
[----:B------:R-:W-:-:S04]  /*1db0*/  ULEA.HI UR4, UR47, UR47, URZ, 0x1 ;  /* 0x0000002f2f047291 */ /* 0x000fc8000f8f083f */
[----:B------:R-:W-:-:S04]  /*1dc0*/  ULOP3.LUT UR4, UR4, 0xfffffffe, URZ, 0xc0, !UPT ;  /* 0xfffffffe04047892 */ /* 0x000fc8000f8ec03f */
[----:B------:R-:W-:-:S06]  /*1dd0*/  UIADD3 UR4, UR47, -UR4, URZ ;  /* 0x800000042f047290 */ /* 0x000fcc000fffe03f */
[----:B------:R-:W-:Y:S01]  /*1de0*/  IMAD.U32 R4, RZ, RZ, UR4 ;  /* 0x00000004ff047e24 */ /* 0x000fe2000f8e00ff */
[----:B------:R-:W-:-:S04]  /*1df0*/  ULDC UR4, c[0x0][0x9d8] ;  /* 0x0002760000047ab9 */ /* 0x000fc80000000800 */
[----:B------:R-:W-:-:S04]  /*1e00*/  SHF.L.U32 R4, R4, 0x1f, RZ ;  /* 0x0000001f04047819 */ /* 0x000fc800000006ff */
[----:B------:R-:W0:Y:S01]  /*1e10*/  SYNCS.PHASECHK.TRANS64.TRYWAIT P1, [UR49+0x33400], R4 ;  /* 0x03340004ff0075a7 */ /* 0x000e220008020171 */
[----:B------:R-:W-:-:S05]  /*1e20*/  IMAD.U32 R5, RZ, RZ, UR48 ;  /* 0x00000030ff057e24 */ /* 0x000fca000f8e00ff */
[----:B------:R-:W-:Y:S01]  /*1e30*/  ISETP.NE.AND P0, PT, R5, 0x3, PT ;  /* 0x000000030500780c */ /* 0x000fe20003f05270 */
[----:B--2---:R-:W-:-:S04]  /*1e40*/  FMUL.FTZ R0, R3, R0 ;  /* 0x0000000003007220 */ /* 0x004fc80000410000 */
[----:B------:R-:W-:Y:S01]  /*1e50*/  FMUL.FTZ R0, R0, UR4 ;  /* 0x0000000400007c20 */ /* 0x000fe20008410000 */
[----:B0-----:R-:W-:Y:S07]  /*1e60*/  @!P1 BRA `(.L_x_4037) ;  /* 0x00000150003c9947 */ /* 0x001fee0003800000 */
.L_x_4183:
[----:B------:R-:W-:Y:S05]  /*1e70*/  @!P0 BRA `(.L_x_4038) ;  /* 0x0000000000048947 */ /* 0x000fea0003800000 */
[----:B------:R-:W-:Y:S01]  /*1e80*/  BPT.TRAP 0x1 ;  /* 0x000000040000795c */ /* 0x000fe20000300000 */
.L_x_4038:
[----:B0-----:R-:W-:Y:S02]  /*1e90*/  IMAD.U32 R3, RZ, RZ, UR45 ;  /* 0x0000002dff037e24 */ /* 0x001fe4000f8e00ff */
[----:B------:R-:W-:-:S03]  /*1ea0*/  IMAD.U32 R4, RZ, RZ, UR46 ;  /* 0x0000002eff047e24 */ /* 0x000fc6000f8e00ff */
[----:B------:R-:W-:Y:S02]  /*1eb0*/  LEA R3, R3, UR49, 0x3 ;  /* 0x0000003103037c11 */ /* 0x000fe4000f8e18ff */
[----:B------:R-:W-:-:S04]  /*1ec0*/  SHF.L.U32 R4, R4, 0x1f, RZ ;  /* 0x0000001f04047819 */ /* 0x000fc800000006ff */
[----:B------:R0:W1:Y:S01]  /*1ed0*/  SYNCS.PHASECHK.TRANS64.TRYWAIT P1, [R3+URZ+0x33430], R4 ;  /* 0x03343004030075a7 */ /* 0x000062000802017f */
[----:B------:R-:W-:Y:S05]  /*1ee0*/  @!P0 BRA `(.L_x_4039) ;  /* 0x0000000000048947 */ /* 0x000fea0003800000 */
[----:B------:R-:W-:Y:S01]  /*1ef0*/  BPT.TRAP 0x1 ;  /* 0x000000040000795c */ /* 0x000fe20000300000 */
.L_x_4039:
[----:B------:R-:W-:Y:S01]  /*1f00*/  IMAD.MOV.U32 R25, RZ, RZ, RZ ;  /* 0x000000ffff197224 */ /* 0x000fe200078e00ff */
[----:B-1----:R-:W-:Y:S06]  /*1f10*/  @P1 BRA `(.L_x_4040) ;  /* 0x0000000000081947 */ /* 0x002fec0003800000 */
[----:B------:R-:W1:Y:S02]  /*1f20*/  SYNCS.PHASECHK.TRANS64.TRYWAIT P1, [R3+URZ+0x33430], R4 ;  /* 0x03343004030075a7 */ /* 0x000e64000802017f */
[----:B-1----:R-:W-:Y:S05]  /*1f30*/  @!P1 BRA `(.L_x_4041) ;  /* 0x0000015000209947 */ /* 0x002fea0003800000 */
.L_x_4040:
[----:B------:R-:W-:Y:S05]  /*1f40*/  WARPSYNC.ALL ;  /* 0x0000000000007948 */ /* 0x000fea0003800000 */
[----:B------:R-:W-:Y:S01]  /*1f50*/  UIADD3 UR49, UR49, 0x24200, URZ ;  /* 0x0002420031317890 */ /* 0x000fe2000fffe03f */
[----:B------:R-:W-:Y:S01]  /*1f60*/  WARPGROUP.ARRIVE ;  /* 0x00000000000079c5 */ /* 0x000fe20000000000 */
[----:B------:R-:W-:Y:S02]  /*1f70*/  ULOP3.LUT UR28, UR55, 0x10000, URZ, 0xfc, !UPT ;  /* 0x00010000371c7892 */ /* 0x000fe4000f8efc3f */
[----:B------:R-:W-:Y:S01]  /*1f80*/  USHF.R.U32.HI UR49, URZ, 0x4, UR49 ;  /* 0x000000043f317899 */ /* 0x000fe20008011631 */
[----:B------:R-:W-:Y:S01]  /*1f90*/  UMOV UR25, 0x80000020 ;  /* 0x8000002000197882 */ /* 0x000fe20000000000 */
[----:B------:R-:W-:-:S02]  /*1fa0*/  UMOV UR27, 0x80000020 ;  /* 0x80000020001b7882 */ /* 0x000fc40000000000 */
[----:B------:R-:W-:Y:S01]  /*1fb0*/  ULOP3.LUT UR49, UR49, 0x3fff, URZ, 0xc0, !UPT ;  /* 0x00003fff31317892 */ /* 0x000fe2000f8ec03f */
[----:B------:R-:W-:Y:S01]  /*1fc0*/  UMOV UR24, UR28 ;  /* 0x0000001c00187c82 */ /* 0x000fe20008000000 */
[----:B------:R-:W-:Y:S02]  /*1fd0*/  UMOV UR5, UR25 ;  /* 0x0000001900057c82 */ /* 0x000fe40008000000 */
[----:B------:R-:W-:Y:S01]  /*1fe0*/  ULOP3.LUT UR49, UR49, 0x10000, URZ, 0xfc, !UPT ;  /* 0x0001000031317892 */ /* 0x000fe2000f8efc3f */
[----:B------:R-:W-:Y:S01]  /*1ff0*/  UMOV UR4, UR24 ;  /* 0x0000001800047c82 */ /* 0x000fe20008000000 */
[----:B------:R-:W-:Y:S02]  /*2000*/  UMOV UR7, 0x80000020 ;  /* 0x8000002000077882 */ /* 0x000fe40000000000 */
[----:B------:R-:W-:Y:S01]  /*2010*/  UIMAD UR30, UR45, 0x780, UR49 ;  /* 0x000007802d1e78a4 */ /* 0x000fe2000f8e0231 */
[----:B------:R-:W-:Y:S01]  /*2020*/  UMOV UR11, 0x80000020 ;  /* 0x80000020000b7882 */ /* 0x000fe20000000000 */
[----:B------:R-:W-:-:S02]  /*2030*/  UMOV UR15, 0x80000020 ;  /* 0x80000020000f7882 */ /* 0x000fc40000000000 */
[----:B------:R-:W-:Y:S02]  /*2040*/  UIADD3 UR6, UR30, 0x80, URZ ;  /* 0x000000801e067890 */ /* 0x000fe4000fffe03f */
[----:B------:R-:W-:Y:S02]  /*2050*/  UIADD3 UR8, UR30, 0x100, URZ ;  /* 0x000001001e087890 */ /* 0x000fe4000fffe03f */
[----:B------:R-:W-:Y:S01]  /*2060*/  UMOV UR26, UR30 ;  /* 0x0000001e001a7c82 */ /* 0x000fe20008000000 */
[----:B------:R-:W-:Y:S01]  /*2070*/  UIADD3 UR9, UR30, 0x180, URZ ;  /* 0x000001801e097890 */ /* 0x000fe2000fffe03f */
[----:B------:R-:W-:Y:S01]  /*2080*/  QGMMA.64x32x32.F32.E4M3.E4M3 R92, gdesc[UR24], RZ, !UPT, gsb0 ;  /* 0x00600000185c79f3 */ /* 0x000fe2000c0008ff */
[----:B------:R-:W-:Y:S01]  /*2090*/  UMOV UR26, UR6 ;  /* 0x00000006001a7c82 */ /* 0x000fe20008000000 */
[----:B------:R-:W-:Y:S01]  /*20a0*/  UMOV UR27, 0x80000020 ;  /* 0x80000020001b7882 */ /* 0x000fe20000000000 */
[----:B------:R-:W-:Y:S01]  /*20b0*/  UMOV UR6, UR8 ;  /* 0x0000000800067c82 */ /* 0x000fe20008000000 */
[----:B------:R-:W-:-:S02]  /*20c0*/  UIADD3 UR10, UR30, 0x200, URZ ;  /* 0x000002001e0a7890 */ /* 0x000fc4000fffe03f */
[----:B------:R-:W-:Y:S02]  /*20d0*/  UIADD3 UR12, UR30, 0x102, URZ ;  /* 0x000001021e0c7890 */ /* 0x000fe4000fffe03f */
[----:B------:R-:W-:Y:S02]  /*20e0*/  UIADD3 UR13, UR30, 0x182, URZ ;  /* 0x000001821e0d7890 */ /* 0x000fe4000fffe03f */
[----:B------:R-:W-:Y:S02]  /*20f0*/  UIADD3 UR14, UR30, 0x202, URZ ;  /* 0x000002021e0e7890 */ /* 0x000fe4000fffe03f */
[----:B------:R-:W-:Y:S01]  /*2100*/  UIADD3 UR18, UR30, 0x382, URZ ;  /* 0x000003821e127890 */ /* 0x000fe2000fffe03f */
[----:B------:R-:W-:Y:S01]  /*2110*/  UMOV UR19, 0x80000020 ;  /* 0x8000002000137882 */ /* 0x000fe20000000000 */
[----:B------:R-:W-:Y:S01]  /*2120*/  UIADD3 UR22, UR30, 0x600, URZ ;  /* 0x000006001e167890 */ /* 0x000fe2000fffe03f */
[----:B------:R-:W-:Y:S01]  /*2130*/  UMOV UR23, 0x80000020 ;  /* 0x8000002000177882 */ /* 0x000fe20000000000 */
[----:B------:R-:W-:Y:S01]  /*2140*/  UMOV UR31, 0x80000020 ;  /* 0x80000020001f7882 */ /* 0x000fe20000000000 */
[----:B------:R-:W-:-:S02]  /*2150*/  WARPGROUP.DEPBAR.LE gsb0, 0x0 ;  /* 0x00008000000079c5 */ /* 0x000fc40000010000 */
[----:B------:R-:W-:-:S06]  /*2160*/  WARPGROUP.ARRIVE ;  /* 0x00000000000079c5 */ /* 0x000fcc0000000000 */
[----:B------:R-:W-:Y:S01]  /*2170*/  QGMMA.64x32x32.F32.E4M3.E4M3 R76, gdesc[UR24], RZ, !UPT, gsb0 ;  /* 0x00600000184c79f3 */ /* 0x000fe2000c0008ff */
[----:B------:R-:W-:Y:S01]  /*2180*/  UMOV UR26, UR9 ;  /* 0x00000009001a7c82 */ /* 0x000fe20008000000 */
[----:B------:R-:W-:Y:S01]  /*2190*/  UMOV UR27, 0x80000020 ;  /* 0x80000020001b7882 */ /* 0x000fe20000000000 */
[----:B------:R-:W-:Y:S02]  /*21a0*/  WARPGROUP.DEPBAR.LE gsb0, 0x0 ;  /* 0x00008000000079c5 */ /* 0x000fe40000010000 */
[----:B------:R-:W-:-:S06]  /*21b0*/  WARPGROUP.ARRIVE ;  /* 0x00000000000079c5 */ /* 0x000fcc0000000000 */
[----:B------:R-:W-:Y:S01]  /*21c0*/  QGMMA.64x32x32.F32.E4M3.E4M3 R60, gdesc[UR4], RZ, !UPT, gsb0 ;  /* 0x00600000043c79f3 */ /* 0x000fe2000c0008ff */
[----:B------:R-:W-:Y:S02]  /*21d0*/  UIADD3 UR4, UR28, 0x2, URZ ;  /* 0x000000021c047890 */ /* 0x000fe4000fffe03f */
[----:B------:R-:W-:Y:S01]  /*21e0*/  UIADD3 UR6, UR30, 0x2, URZ ;  /* 0x000000021e067890 */ /* 0x000fe2000fffe03f */
[----:B------:R-:W-:Y:S01]  /*21f0*/  UMOV UR5, 0x80000020 ;  /* 0x8000002000057882 */ /* 0x000fe20000000000 */
[----:B------:R-:W-:Y:S01]  /*2200*/  UMOV UR7, 0x80000020 ;  /* 0x8000002000077882 */ /* 0x000fe20000000000 */
[----:B------:R-:W-:Y:S02]  /*2210*/  UMOV UR9, UR5 ;  /* 0x0000000500097c82 */ /* 0x000fe40008000000 */
[----:B------:R-:W-:Y:S01]  /*2220*/  UMOV UR8, UR4 ;  /* 0x0000000400087c82 */ /* 0x000fe20008000000 */
[----:B------:R-:W-:Y:S02]  /*2230*/  WARPGROUP.DEPBAR.LE gsb0, 0x0 ;  /* 0x00008000000079c5 */ /* 0x000fe40000010000 */
[----:B------:R-:W-:-:S06]  /*2240*/  WARPGROUP.ARRIVE ;  /* 0x00000000000079c5 */ /* 0x000fcc0000000000 */
[----:B------:R-:W-:Y:S01]  /*2250*/  QGMMA.64x32x32.F32.E4M3.E4M3 R44, gdesc[UR24], RZ, !UPT, gsb0 ;  /* 0x00600000182c79f3 */ /* 0x000fe2000c0008ff */
[----:B------:R-:W-:Y:S01]  /*2260*/  UMOV UR26, UR10 ;  /* 0x0000000a001a7c82 */ /* 0x000fe20008000000 */
[----:B------:R-:W-:Y:S01]  /*2270*/  UMOV UR27, 0x80000020 ;  /* 0x80000020001b7882 */ /* 0x000fe20000000000 */
[----:B------:R-:W-:Y:S01]  /*2280*/  UIADD3 UR10, UR30, 0x82, URZ ;  /* 0x000000821e0a7890 */ /* 0x000fe2000fffe03f */
        /* <DEDUP_REMOVED lines=16> */
[----:B------:R-:W-:Y:S01]  /*2390*/  QGMMA.64x32x32.F32.E4M3.E4M3 R60, gdesc[UR8], R60, gsb0 ;  /* 0x00600000083c79f3 */ /* 0x000fe2000800083c */
        /* <DEDUP_REMOVED lines=15> */
[----:B------:R-:W-:Y:S02]  /*2490*/  UIADD3 UR6, UR30, 0x300, URZ ;  /* 0x000003001e067890 */ /* 0x000fe4000fffe03f */
        /* <DEDUP_REMOVED lines=97> */
[----:B------:R-:W-:-:S03]  /*2ab0*/  UIADD3 UR6, UR30, 0x702, URZ ;  /* 0x000007021e067890 */ /* 0x000fc6000fffe03f */
        /* <DEDUP_REMOVED lines=20> */
.L_x_4042:
        /* <DEDUP_REMOVED lines=22> */
[----:B------:R-:W-:-:S02]  /*2d60*/  IMAD.U32 R31, RZ, RZ, UR54 ;  /* 0x00000036ff1f7e24 */ /* 0x000fc4000f8e00ff */
[C---:B------:R-:W-:Y:S01]  /*2d70*/  FMUL.FTZ R49, R0.reuse, R54 ;  /* 0x0000003600317220 */ /* 0x040fe20000410000 */
[----:B------:R-:W2:Y:S01]  /*2d80*/  MUFU.TANH R6, R6 ;  /* 0x0000000600067308 */ /* 0x000ea20000002400 */
[C---:B------:R-:W-:Y:S01]  /*2d90*/  FMUL.FTZ R54, R0.reuse, R56 ;  /* 0x0000003800367220 */ /* 0x040fe20000410000 */
[C---:B------:R-:W-:Y:S01]  /*2da0*/  FMUL.FTZ R56, R0.reuse, R28 ;  /* 0x0000001c00387220 */ /* 0x040fe20000410000 */
[C---:B------:R-:W-:Y:S01]  /*2db0*/  FMUL.FTZ R11, R0.reuse, R97 ;  /* 0x00000061000b7220 */ /* 0x040fe20000410000 */
[C---:B------:R-:W-:Y:S01]  /*2dc0*/  FMUL.FTZ R28, R0.reuse, R30 ;  /* 0x0000001e001c7220 */ /* 0x040fe20000410000 */
[----:B------:R-:W-:Y:S01]  /*2dd0*/  IADD3 R30, R31, 0xa0, -R2 ;  /* 0x000000a01f1e7810 */ /* 0x000fe20007ffe802 */
[----:B------:R-:W-:Y:S02]  /*2de0*/  IMAD.U32 R97, RZ, RZ, UR53 ;  /* 0x00000035ff617e24 */ /* 0x000fe4000f8e00ff */
[C---:B------:R-:W-:Y:S01]  /*2df0*/  FMUL.FTZ R20, R0.reuse, R100 ;  /* 0x0000006400147220 */ /* 0x040fe20000410000 */
[----:B------:R-:W3:Y:S01]  /*2e00*/  MUFU.TANH R7, R7 ;  /* 0x0000000700077308 */ /* 0x000ee20000002400 */
[----:B------:R-:W-:Y:S01]  /*2e10*/  FMUL.FTZ R5, R0, R94 ;  /* 0x0000005e00057220 */ /* 0x000fe20000410000 */
[----:B------:R-:W-:-:S02]  /*2e20*/  IMAD R30, R97, -0xa0, R30 ;  /* 0xffffff60611e7824 */ /* 0x000fc400078e021e */
[C---:B------:R-:W-:Y:S01]  /*2e30*/  FMUL.FTZ R21, R0.reuse, R101 ;  /* 0x0000006500157220 */ /* 0x040fe20000410000 */
[C---:B01----:R-:W-:Y:S01]  /*2e40*/  FMUL.FTZ R4, R0.reuse, R95 ;  /* 0x0000005f00047220 */ /* 0x043fe20000410000 */
[C---:B------:R-:W-:Y:S01]  /*2e50*/  FMUL.FTZ R92, R0.reuse, R104 ;  /* 0x00000068005c7220 */ /* 0x040fe20000410000 */
[----:B------:R-:W-:Y:S01]  /*2e60*/  FMUL.FTZ R8, R0, R98 ;  /* 0x0000006200087220 */ /* 0x000fe20000410000 */
[C---:B------:R-:W-:Y:S01]  /*2e70*/  ISETP.GT.AND P4, PT, R30.reuse, RZ, PT ;  /* 0x000000ff1e00720c */ /* 0x040fe20003f84270 */
[----:B------:R-:W0:Y:S01]  /*2e80*/  MUFU.TANH R10, R10 ;  /* 0x0000000a000a7308 */ /* 0x000e220000002400 */
[----:B------:R-:W-:Y:S01]  /*2e90*/  ISETP.GT.AND P3, PT, R30, 0x1, PT ;  /* 0x000000011e00780c */ /* 0x000fe20003f64270 */
[----:B------:R-:W-:Y:S01]  /*2ea0*/  FMUL.FTZ R27, R0, R105 ;  /* 0x00000069001b7220 */ /* 0x000fe20000410000 */
[----:B------:R-:W-:Y:S01]  /*2eb0*/  ISETP.GT.AND P2, PT, R30, 0x8, PT ;  /* 0x000000081e00780c */ /* 0x000fe20003f44270 */
[----:B------:R-:W-:Y:S01]  /*2ec0*/  FMUL.FTZ R32, R0, R32 ;  /* 0x0000002000207220 */ /* 0x000fe20000410000 */
[----:B--2---:R-:W-:Y:S01]  /*2ed0*/  FSEL R6, R6, -INF , P4 ;  /* 0xff80000006067808 */ /* 0x004fe20002000000 */
[C---:B------:R-:W-:Y:S01]  /*2ee0*/  FMUL.FTZ R9, R0.reuse, R99 ;  /* 0x0000006300097220 */ /* 0x040fe20000410000 */
[C---:B------:R-:W-:Y:S01]  /*2ef0*/  FMUL.FTZ R95, R0.reuse, R52 ;  /* 0x00000034005f7220 */ /* 0x040fe20000410000 */
[----:B------:R-:W1:Y:S01]  /*2f00*/  MUFU.TANH R11, R11 ;  /* 0x0000000b000b7308 */ /* 0x000e620000002400 */
[----:B---3--:R-:W-:Y:S01]  /*2f10*/  FSEL R7, R7, -INF , P3 ;  /* 0xff80000007077808 */ /* 0x008fe20001800000 */
[----:B------:R-:W-:Y:S01]  /*2f20*/  FMUL.FTZ R93, R0, R76 ;  /* 0x0000004c005d7220 */ /* 0x000fe20000410000 */
[----:B------:R-:W-:Y:S01]  /*2f30*/  ISETP.GT.AND P1, PT, R30, 0x9, PT ;  /* 0x000000091e00780c */ /* 0x000fe20003f24270 */
[----:B------:R-:W-:Y:S01]  /*2f40*/  FMUL.FTZ R52, R0, R53 ;  /* 0x0000003500347220 */ /* 0x000fe20000410000 */
[----:B------:R-:W-:Y:S01]  /*2f50*/  FMNMX.FTZ R31, R6, R7, !PT ;  /* 0x00000007061f7209 */ /* 0x000fe20007810000 */
[C---:B------:R-:W-:Y:S01]  /*2f60*/  FMUL.FTZ R53, R0.reuse, R57 ;  /* 0x0000003900357220 */ /* 0x040fe20000410000 */
[----:B------:R-:W-:Y:S01]  /*2f70*/  FMUL.FTZ R13, R0, R102 ;  /* 0x00000066000d7220 */ /* 0x000fe20000410000 */
[----:B------:R-:W2:Y:S01]  /*2f80*/  MUFU.TANH R20, R20 ;  /* 0x0000001400147308 */ /* 0x000ea20000002400 */
[----:B0-----:R-:W-:Y:S01]  /*2f90*/  FSEL R10, R10, -INF , P2 ;  /* 0xff8000000a0a7808 */ /* 0x001fe20001000000 */
[----:B------:R-:W-:Y:S01]  /*2fa0*/  FMUL.FTZ R94, R0, R77 ;  /* 0x0000004d005e7220 */ /* 0x000fe20000410000 */
[----:B------:R-:W-:Y:S01]  /*2fb0*/  ISETP.GT.AND P6, PT, R30, 0x10, PT ;  /* 0x000000101e00780c */ /* 0x000fe20003fc4270 */
[----:B------:R-:W-:Y:S01]  /*2fc0*/  FMUL.FTZ R12, R0, R103 ;  /* 0x00000067000c7220 */ /* 0x000fe20000410000 */
[----:B------:R-:W-:Y:S01]  /*2fd0*/  ISETP.GT.AND P5, PT, R30, 0x11, PT ;  /* 0x000000111e00780c */ /* 0x000fe20003fa4270 */
[C---:B------:R-:W-:Y:S01]  /*2fe0*/  FMUL.FTZ R80, R0.reuse, R80 ;  /* 0x0000005000507220 */ /* 0x040fe20000410000 */
[C---:B------:R-:W-:Y:S01]  /*2ff0*/  FMUL.FTZ R15, R0.reuse, R106 ;  /* 0x0000006a000f7220 */ /* 0x040fe20000410000 */
[----:B------:R-:W0:Y:S01]  /*3000*/  MUFU.TANH R5, R5 ;  /* 0x0000000500057308 */ /* 0x000e220000002400 */
[----:B-1----:R-:W-:Y:S01]  /*3010*/  FSEL R11, R11, -INF , P1 ;  /* 0xff8000000b0b7808 */ /* 0x002fe20000800000 */
[C---:B------:R-:W-:Y:S01]  /*3020*/  FMUL.FTZ R81, R0.reuse, R81 ;  /* 0x0000005100517220 */ /* 0x040fe20000410000 */
[C---:B------:R-:W-:Y:S01]  /*3030*/  FMUL.FTZ R14, R0.reuse, R107 ;  /* 0x0000006b000e7220 */ /* 0x040fe20000410000 */
[C---:B------:R-:W-:Y:S01]  /*3040*/  FMUL.FTZ R84, R0.reuse, R84 ;  /* 0x0000005400547220 */ /* 0x040fe20000410000 */
[C---:B------:R-:W-:Y:S01]  /*3050*/  FMUL.FTZ R85, R0.reuse, R85 ;  /* 0x0000005500557220 */ /* 0x040fe20000410000 */
[C---:B------:R-:W-:Y:S01]  /*3060*/  FMUL.FTZ R77, R0.reuse, R82 ;  /* 0x00000052004d7220 */ /* 0x040fe20000410000 */
[----:B------:R-:W-:Y:S01]  /*3070*/  FMUL.FTZ R76, R0, R83 ;  /* 0x00000053004c7220 */ /* 0x000fe20000410000 */
[----:B------:R-:W1:Y:S01]  /*3080*/  MUFU.TANH R21, R21 ;  /* 0x0000001500157308 */ /* 0x000e620000002400 */
[----:B--2---:R-:W-:Y:S01]  /*3090*/  FSEL R20, R20, -INF , P6 ;  /* 0xff80000014147808 */ /* 0x004fe20003000000 */
[C---:B------:R-:W-:Y:S01]  /*30a0*/  FMUL.FTZ R82, R0.reuse, R91 ;  /* 0x0000005b00527220 */ /* 0x040fe20000410000 */
[C---:B------:R-:W-:Y:S01]  /*30b0*/  FMUL.FTZ R91, R0.reuse, R64 ;  /* 0x00000040005b7220 */ /* 0x040fe20000410000 */
[C---:B------:R-:W-:Y:S01]  /*30c0*/  FMUL.FTZ R83, R0.reuse, R90 ;  /* 0x0000005a00537220 */ /* 0x040fe20000410000 */
[C---:B------:R-:W-:Y:S01]  /*30d0*/  FMUL.FTZ R90, R0.reuse, R65 ;  /* 0x00000041005a7220 */ /* 0x040fe20000410000 */
[C---:B------:R-:W-:Y:S01]  /*30e0*/  FMUL.FTZ R68, R0.reuse, R68 ;  /* 0x0000004400447220 */ /* 0x040fe20000410000 */
[C---:B------:R-:W-:Y:S01]  /*30f0*/  FMUL.FTZ R69, R0.reuse, R69 ;  /* 0x0000004500457220 */ /* 0x040fe20000410000 */
[----:B------:R-:W2:Y:S01]  /*3100*/  MUFU.TANH R4, R4 ;  /* 0x0000000400047308 */ /* 0x000ea20000002400 */
[----:B0-----:R-:W-:Y:S01]  /*3110*/  FSEL R5, R5, -INF , P4 ;  /* 0xff80000005057808 */ /* 0x001fe20002000000 */
[----:B------:R-:W-:Y:S01]  /*3120*/  FMUL.FTZ R65, R0, R71 ;  /* 0x0000004700417220 */ /* 0x000fe20000410000 */
[----:B------:R-:W-:Y:S01]  /*3130*/  ISETP.GT.AND P4, PT, R30, 0x18, PT ;  /* 0x000000181e00780c */ /* 0x000fe20003f84270 */
[C---:B------:R-:W-:Y:S01]  /*3140*/  FMUL.FTZ R71, R0.reuse, R72 ;  /* 0x0000004800477220 */ /* 0x040fe20000410000 */
[C---:B------:R-:W-:Y:S01]  /*3150*/  FMUL.FTZ R64, R0.reuse, R70 ;  /* 0x0000004600407220 */ /* 0x040fe20000410000 */
        /* <DEDUP_REMOVED lines=12> */
[----:B------:R-:W-:Y:S01]  /*3220*/  FMUL.FTZ R51, R0, R58 ;  /* 0x0000003a00337220 */ /* 0x000fe20000410000 */
[----:B------:R-:W-:Y:S01]  /*3230*/  ISETP.GT.AND P3, PT, R30, 0x19, PT ;  /* 0x000000191e00780c */ /* 0x000fe20003f64270 */
[C---:B------:R-:W-:Y:S01]  /*3240*/  FMUL.FTZ R36, R0.reuse, R36 ;  /* 0x0000002400247220 */ /* 0x040fe20000410000 */
[C---:B------:R-:W-:Y:S01]  /*3250*/  FMUL.FTZ R50, R0.reuse, R59 ;  /* 0x0000003b00327220 */ /* 0x040fe20000410000 */
[C---:B------:R-:W-:Y:S01]  /*3260*/  FMUL.FTZ R37, R0.reuse, R37 ;  /* 0x0000002500257220 */ /* 0x040fe20000410000 */
[----:B------:R-:W-:Y:S01]  /*3270*/  FMUL.FTZ R40, R0, R40 ;  /* 0x0000002800287220 */ /* 0x000fe20000410000 */
[----:B------:R-:W2:Y:S01]  /*3280*/  MUFU.TANH R27, R27 ;  /* 0x0000001b001b7308 */ /* 0x000ea20000002400 */
[----:B0-----:R-:W-:Y:S01]  /*3290*/  FSEL R92, R92, -INF , P4 ;  /* 0xff8000005c5c7808 */ /* 0x001fe20002000000 */
[C---:B------:R-:W-:Y:S01]  /*32a0*/  FMUL.FTZ R41, R0.reuse, R41 ;  /* 0x0000002900297220 */ /* 0x040fe20000410000 */
[C---:B------:R-:W-:Y:S01]  /*32b0*/  FMUL.FTZ R35, R0.reuse, R35 ;  /* 0x0000002300237220 */ /* 0x040fe20000410000 */
[C---:B------:R-:W-:Y:S01]  /*32c0*/  FMUL.FTZ R38, R0.reuse, R38 ;  /* 0x0000002600267220 */ /* 0x040fe20000410000 */
[C---:B------:R-:W-:Y:S01]  /*32d0*/  FMUL.FTZ R39, R0.reuse, R39 ;  /* 0x0000002700277220 */ /* 0x040fe20000410000 */
[C---:B------:R-:W-:Y:S01]  /*32e0*/  FMUL.FTZ R43, R0.reuse, R43 ;  /* 0x0000002b002b7220 */ /* 0x040fe20000410000 */
[----:B------:R-:W-:Y:S01]  /*32f0*/  FMUL.FTZ R42, R0, R42 ;  /* 0x0000002a002a7220 */ /* 0x000fe20000410000 */
[----:B------:R0:W-:Y:S01]  /*3300*/  MUFU.TANH R57, R32 ;  /* 0x0000002000397308 */ /* 0x0001e20000002400 */
[----:B-1----:R-:W-:Y:S01]  /*3310*/  FSEL R8, R8, -INF , P2 ;  /* 0xff80000008087808 */ /* 0x002fe20001000000 */
[----:B------:R-:W-:Y:S01]  /*3320*/  ULDC UR6, c[0x0][0x988] ;  /* 0x0002620000067ab9 */ /* 0x000fe20000000800 */
[----:B------:R-:W-:Y:S01]  /*3330*/  ISETP.GT.AND P2, PT, R30, 0x20, PT ;  /* 0x000000201e00780c */ /* 0x000fe20003f44270 */
[----:B------:R-:W-:Y:S01]  /*3340*/  FMUL.FTZ R34, R0, R34 ;  /* 0x0000002200227220 */ /* 0x000fe20000410000 */
[----:B------:R-:W-:Y:S01]  /*3350*/  P2R R108, PR, RZ, 0x1 ;  /* 0x00000001ff6c7803 */ /* 0x000fe20000000000 */
[----:B------:R-:W-:Y:S01]  /*3360*/  UIADD3 UR54, UR53, -0x2, URZ ;  /* 0xfffffffe35367890 */ /* 0x000fe2000fffe03f */
[----:B------:R-:W-:Y:S01]  /*3370*/  R2UR UR7, R3 ;  /* 0x00000000030772ca */ /* 0x000fe200000e0000 */
[----:B------:R-:W1:Y:S01]  /*3380*/  MUFU.TANH R9, R9 ;  /* 0x0000000900097308 */ /* 0x000e620000002400 */
[----:B0-----:R-:W-:Y:S01]  /*3390*/  FMNMX.FTZ R32, R10, R31, !PT ;  /* 0x0000001f0a207209 */ /* 0x001fe20007810000 */
[----:B------:R-:W-:Y:S01]  /*33a0*/  UISETP.GE.AND UP0, UPT, UR54, UR41, UPT ;  /* 0x000000293600728c */ /* 0x000fe2000bf06270 */
[----:B--2---:R-:W-:Y:S01]  /*33b0*/  FSEL R27, R27, -INF , P3 ;  /* 0xff8000001b1b7808 */ /* 0x004fe20001800000 */
[--C-:B------:R-:W-:Y:S01]  /*33c0*/  IMAD.MOV.U32 R103, RZ, RZ, R25.reuse ;  /* 0x000000ffff677224 */ /* 0x100fe200078e0019 */
[----:B------:R-:W-:Y:S01]  /*33d0*/  FMNMX.FTZ R31, R11, R32, !PT ;  /* 0x000000200b1f7209 */ /* 0x000fe20007810000 */
[----:B------:R-:W-:-:S02]  /*33e0*/  IMAD.MOV.U32 R102, RZ, RZ, R25 ;  /* 0x000000ffff667224 */ /* 0x000fc400078e0019 */
[----:B------:R-:W0:Y:S01]  /*33f0*/  MUFU.TANH R93, R93 ;  /* 0x0000005d005d7308 */ /* 0x000e220000002400 */
[----:B------:R-:W-:Y:S01]  /*3400*/  FMNMX.FTZ R32, R20, R31, !PT ;  /* 0x0000001f14207209 */ /* 0x000fe20007810000 */
[--C-:B------:R-:W-:Y:S02]  /*3410*/  IMAD.MOV.U32 R105, RZ, RZ, R25.reuse ;  /* 0x000000ffff697224 */ /* 0x100fe400078e0019 */
[----:B------:R-:W-:Y:S01]  /*3420*/  UIADD3 UR7, UR7, 0x33440, URZ ;  /* 0x0003344007077890 */ /* 0x000fe2000fffe03f */
[----:B------:R-:W-:Y:S01]  /*3430*/  FMNMX.FTZ R31, R21, R32, !PT ;  /* 0x00000020151f7209 */ /* 0x000fe20007810000 */
[--C-:B------:R-:W-:Y:S02]  /*3440*/  IMAD.MOV.U32 R104, RZ, RZ, R25.reuse ;  /* 0x000000ffff687224 */ /* 0x100fe400078e0019 */
[----:B------:R-:W2:Y:S01]  /*3450*/  MUFU.TANH R13, R13 ;  /* 0x0000000d000d7308 */ /* 0x000ea20000002400 */
[----:B------:R-:W-:Y:S01]  /*3460*/  FMNMX.FTZ R32, R92, R31, !PT ;  /* 0x0000001f5c207209 */ /* 0x000fe20007810000 */
[----:B------:R-:W-:Y:S01]  /*3470*/  UPRMT UR7, UR52, 0x654, UR7 ;  /* 0x0000065434077896 */ /* 0x000fe20008000007 */
[----:B-1----:R-:W-:Y:S01]  /*3480*/  FSEL R9, R9, -INF , P1 ;  /* 0xff80000009097808 */ /* 0x002fe20000800000 */
[--C-:B------:R-:W-:Y:S01]  /*3490*/  IMAD.MOV.U32 R107, RZ, RZ, R25.reuse ;  /* 0x000000ffff6b7224 */ /* 0x100fe200078e0019 */
[----:B------:R-:W-:Y:S01]  /*34a0*/  ISETP.GT.AND P1, PT, R30, 0x21, PT ;  /* 0x000000211e00780c */ /* 0x000fe20003f24270 */
[--C-:B------:R-:W-:Y:S01]  /*34b0*/  IMAD.MOV.U32 R106, RZ, RZ, R25.reuse ;  /* 0x000000ffff6a7224 */ /* 0x100fe200078e0019 */
[----:B------:R-:W-:Y:S01]  /*34c0*/  FMNMX.FTZ R32, R27, R32, !PT ;  /* 0x000000201b207209 */ /* 0x000fe20007810000 */
[----:B------:R-:W1:Y:S01]  /*34d0*/  MUFU.TANH R94, R94 ;  /* 0x0000005e005e7308 */ /* 0x000e620000002400 */
[----:B0-----:R-:W-:Y:S01]  /*34e0*/  FSEL R93, R93, -INF , P2 ;  /* 0xff8000005d5d7808 */ /* 0x001fe20001000000 */
[--C-:B------:R-:W-:Y:S01]  /*34f0*/  IMAD.MOV.U32 R109, RZ, RZ, R25.reuse ;  /* 0x000000ffff6d7224 */ /* 0x100fe200078e0019 */
[----:B------:R-:W-:Y:S01]  /*3500*/  SYNCS.ARRIVE.TRANS64.RED.A1T0 RZ, [UR7], RZ ;  /* 0x000000ffffff79a7 */ /* 0x000fe20008100407 */
[--C-:B------:R-:W-:Y:S01]  /*3510*/  IMAD.MOV.U32 R111, RZ, RZ, R25.reuse ;  /* 0x000000ffff6f7224 */ /* 0x100fe200078e0019 */
[----:B------:R-:W-:Y:S01]  /*3520*/  FMNMX.FTZ R31, R93, R32, !PT ;  /* 0x000000205d1f7209 */ /* 0x000fe20007810000 */
[----:B------:R-:W-:-:S02]  /*3530*/  IMAD.MOV.U32 R110, RZ, RZ, R25 ;  /* 0x000000ffff6e7224 */ /* 0x000fc400078e0019 */
[----:B------:R-:W0:Y:S01]  /*3540*/  MUFU.TANH R12, R12 ;  /* 0x0000000c000c7308 */ /* 0x000e220000002400 */
[----:B--2---:R-:W-:Y:S01]  /*3550*/  FSEL R13, R13, -INF , P6 ;  /* 0xff8000000d0d7808 */ /* 0x004fe20003000000 */
[--C-:B------:R-:W-:Y:S01]  /*3560*/  IMAD.MOV.U32 R113, RZ, RZ, R25.reuse ;  /* 0x000000ffff717224 */ /* 0x100fe200078e0019 */
[----:B------:R-:W-:Y:S01]  /*3570*/  ISETP.GT.AND P6, PT, R30, 0x28, PT ;  /* 0x000000281e00780c */ /* 0x000fe20003fc4270 */
[--C-:B------:R-:W-:Y:S02]  /*3580*/  IMAD.MOV.U32 R112, RZ, RZ, R25.reuse ;  /* 0x000000ffff707224 */ /* 0x100fe400078e0019 */
[--C-:B------:R-:W-:Y:S02]  /*3590*/  IMAD.MOV.U32 R115, RZ, RZ, R25.reuse ;  /* 0x000000ffff737224 */ /* 0x100fe400078e0019 */
[----:B------:R-:W2:Y:S01]  /*35a0*/  MUFU.TANH R80, R80 ;  /* 0x0000005000507308 */ /* 0x000ea20000002400 */
[----:B-1----:R-:W-:Y:S01]  /*35b0*/  FSEL R94, R94, -INF , P1 ;  /* 0xff8000005e5e7808 */ /* 0x002fe20000800000 */
[----:B------:R-:W-:-:S02]  /*35c0*/  IMAD.MOV.U32 R114, RZ, RZ, R25 ;  /* 0x000000ffff727224 */ /* 0x000fc400078e0019 */
[--C-:B------:R-:W-:Y:S01]  /*35d0*/  IMAD.MOV.U32 R117, RZ, RZ, R25.reuse ;  /* 0x000000ffff757224 */ /* 0x100fe200078e0019 */
[----:B------:R-:W-:Y:S01]  /*35e0*/  FMNMX.FTZ R31, R94, R31, !PT ;  /* 0x0000001f5e1f7209 */ /* 0x000fe20007810000 */
[--C-:B------:R-:W-:Y:S02]  /*35f0*/  IMAD.MOV.U32 R116, RZ, RZ, R25.reuse ;  /* 0x000000ffff747224 */ /* 0x100fe400078e0019 */
[----:B------:R-:W1:Y:S01]  /*3600*/  MUFU.TANH R15, R15 ;  /* 0x0000000f000f7308 */ /* 0x000e620000002400 */
[----:B0-----:R-:W-:Y:S01]  /*3610*/  FSEL R12, R12, -INF , P5 ;  /* 0xff8000000c0c7808 */ /* 0x001fe20002800000 */
[--C-:B------:R-:W-:Y:S01]  /*3620*/  IMAD.MOV.U32 R119, RZ, RZ, R25.reuse ;  /* 0x000000ffff777224 */ /* 0x100fe200078e0019 */
[----:B------:R-:W-:Y:S01]  /*3630*/  ISETP.GT.AND P5, PT, R30, 0x29, PT ;  /* 0x000000291e00780c */ /* 0x000fe20003fa4270 */
[----:B------:R-:W-:-:S04]  /*3640*/  IMAD.MOV.U32 R118, RZ, RZ, R25 ;  /* 0x000000ffff767224 */ /* 0x000fc800078e0019 */
[----:B------:R-:W0:Y:S01]  /*3650*/  MUFU.TANH R81, R81 ;  /* 0x0000005100517308 */ /* 0x000e220000002400 */
[----:B--2---:R-:W-:-:S04]  /*3660*/  FSEL R80, R80, -INF , P6 ;  /* 0xff80000050507808 */ /* 0x004fc80003000000 */
[----:B------:R-:W-:-:S03]  /*3670*/  FMNMX.FTZ R32, R80, R31, !PT ;  /* 0x0000001f50207209 */ /* 0x000fc60007810000 */
[----:B------:R-:W2:Y:S01]  /*3680*/  MUFU.TANH R14, R14 ;  /* 0x0000000e000e7308 */ /* 0x000ea20000002400 */
[----:B-1----:R-:W-:Y:S02]  /*3690*/  FSEL R15, R15, -INF , P4 ;  /* 0xff8000000f0f7808 */ /* 0x002fe40002000000 */
[----:B------:R-:W-:-:S05]  /*36a0*/  ISETP.GT.AND P4, PT, R30, 0x30, PT ;  /* 0x000000301e00780c */ /* 0x000fca0003f84270 */
[----:B------:R-:W1:Y:S01]  /*36b0*/  MUFU.TANH R84, R84 ;  /* 0x0000005400547308 */ /* 0x000e620000002400 */
[----:B0-----:R-:W-:-:S04]  /*36c0*/  FSEL R81, R81, -INF , P5 ;  /* 0xff80000051517808 */ /* 0x001fc80002800000 */
[----:B------:R-:W-:-:S03]  /*36d0*/  FMNMX.FTZ R31, R81, R32, !PT ;  /* 0x00000020511f7209 */ /* 0x000fc60007810000 */
[----:B------:R-:W0:Y:S01]  /*36e0*/  MUFU.TANH R26, R26 ;  /* 0x0000001a001a7308 */ /* 0x000e220000002400 */
[----:B--2---:R-:W-:Y:S02]  /*36f0*/  FSEL R14, R14, -INF , P3 ;  /* 0xff8000000e0e7808 */ /* 0x004fe40001800000 */
[----:B------:R-:W-:-:S05]  /*3700*/  ISETP.GT.AND P3, PT, R30, 0x31, PT ;  /* 0x000000311e00780c */ /* 0x000fca0003f64270 */
[----:B------:R-:W2:Y:S01]  /*3710*/  MUFU.TANH R85, R85 ;  /* 0x0000005500557308 */ /* 0x000ea20000002400 */
[----:B-1----:R-:W-:-:S04]  /*3720*/  FSEL R84, R84, -INF , P4 ;  /* 0xff80000054547808 */ /* 0x002fc80002000000 */
[----:B------:R-:W-:-:S03]  /*3730*/  FMNMX.FTZ R32, R84, R31, !PT ;  /* 0x0000001f54207209 */ /* 0x000fc60007810000 */
[----:B------:R-:W1:Y:S01]  /*3740*/  MUFU.TANH R24, R24 ;  /* 0x0000001800187308 */ /* 0x000e620000002400 */
[----:B0-----:R-:W-:Y:S02]  /*3750*/  FSEL R26, R26, -INF , P2 ;  /* 0xff8000001a1a7808 */ /* 0x001fe40001000000 */
[----:B------:R-:W-:-:S05]  /*3760*/  ISETP.GT.AND P2, PT, R30, 0x38, PT ;  /* 0x000000381e00780c */ /* 0x000fca0003f44270 */
        /* <DEDUP_REMOVED lines=91> */
[----:B--2---:R-:W-:-:S07]  /*3d20*/  FSEL R95, R95, -INF , P6 ;  /* 0xff8000005f5f7808 */ /* 0x004fce0003000000 */
[----:B------:R-:W2:Y:S01]  /*3d30*/  MUFU.TANH R44, R44 ;  /* 0x0000002c002c7308 */ /* 0x000ea20000002400 */
[----:B-1----:R-:W-:Y:S02]  /*3d40*/  FSEL R45, R45, -INF , P4 ;  /* 0xff8000002d2d7808 */ /* 0x002fe40002000000 */
[----:B------:R-:W-:-:S05]  /*3d50*/  ISETP.GT.AND P4, PT, R30, 0x78, PT ;  /* 0x000000781e00780c */ /* 0x000fca0003f84270 */
[----:B------:R-:W1:Y:S01]  /*3d60*/  MUFU.TANH R54, R54 ;  /* 0x0000003600367308 */ /* 0x000e620000002400 */
[----:B0-----:R-:W-:-:S07]  /*3d70*/  FSEL R52, R52, -INF , P5 ;  /* 0xff80000034347808 */ /* 0x001fce0002800000 */
[----:B------:R-:W0:Y:S01]  /*3d80*/  MUFU.TANH R46, R46 ;  /* 0x0000002e002e7308 */ /* 0x000e220000002400 */
[----:B--2---:R-:W-:Y:S02]  /*3d90*/  FSEL R44, R44, -INF , P3 ;  /* 0xff8000002c2c7808 */ /* 0x004fe40001800000 */
[----:B------:R-:W-:-:S05]  /*3da0*/  ISETP.GT.AND P3, PT, R30, 0x79, PT ;  /* 0x000000791e00780c */ /* 0x000fca0003f64270 */
[----:B------:R-:W2:Y:S01]  /*3db0*/  MUFU.TANH R53, R53 ;  /* 0x0000003500357308 */ /* 0x000ea20000002400 */
[----:B-1----:R-:W-:-:S07]  /*3dc0*/  FSEL R31, R54, -INF , P4 ;  /* 0xff800000361f7808 */ /* 0x002fce0002000000 */
[----:B------:R-:W1:Y:S01]  /*3dd0*/  MUFU.TANH R47, R47 ;  /* 0x0000002f002f7308 */ /* 0x000e620000002400 */
[----:B0-----:R-:W-:Y:S02]  /*3de0*/  FSEL R46, R46, -INF , P2 ;  /* 0xff8000002e2e7808 */ /* 0x001fe40001000000 */
[----:B------:R-:W-:-:S05]  /*3df0*/  ISETP.GT.AND P2, PT, R30, 0x80, PT ;  /* 0x000000801e00780c */ /* 0x000fca0003f44270 */
[----:B------:R-:W-:Y:S01]  /*3e00*/  MUFU.TANH R56, R56 ;  /* 0x0000003800387308 */ /* 0x000fe20000002400 */
[----:B--2---:R-:W-:-:S07]  /*3e10*/  FSEL R53, R53, -INF , P3 ;  /* 0xff80000035357808 */ /* 0x004fce0001800000 */
[----:B------:R-:W0:Y:S01]  /*3e20*/  MUFU.TANH R49, R49 ;  /* 0x0000003100317308 */ /* 0x000e220000002400 */
[----:B-1----:R-:W-:Y:S02]  /*3e30*/  FSEL R47, R47, -INF , P1 ;  /* 0xff8000002f2f7808 */ /* 0x002fe40000800000 */
[----:B------:R-:W-:-:S05]  /*3e40*/  ISETP.GT.AND P1, PT, R30, 0x81, PT ;  /* 0x000000811e00780c */ /* 0x000fca0003f24270 */
[----:B------:R-:W1:Y:S08]  /*3e50*/  MUFU.TANH R55, R55 ;  /* 0x0000003700377308 */ /* 0x000e700000002400 */
[----:B------:R2:W-:Y:S01]  /*3e60*/  MUFU.TANH R58, R33 ;  /* 0x00000021003a7308 */ /* 0x0005e20000002400 */
[----:B0-----:R-:W-:Y:S02]  /*3e70*/  FSEL R49, R49, -INF , P6 ;  /* 0xff80000031317808 */ /* 0x001fe40003000000 */
[----:B------:R-:W-:-:S05]  /*3e80*/  ISETP.GT.AND P6, PT, R30, 0x88, PT ;  /* 0x000000881e00780c */ /* 0x000fca0003fc4270 */
[----:B------:R-:W0:Y:S01]  /*3e90*/  MUFU.TANH R48, R48 ;  /* 0x0000003000307308 */ /* 0x000e220000002400 */
[----:B--2---:R-:W-:-:S04]  /*3ea0*/  FMNMX.FTZ R33, R95, R32, !PT ;  /* 0x000000205f217209 */ /* 0x004fc80007810000 */
[----:B------:R-:W-:Y:S02]  /*3eb0*/  FMNMX.FTZ R32, R52, R33, !PT ;  /* 0x0000002134207209 */ /* 0x000fe40007810000 */
[----:B-1----:R-:W-:Y:S01]  /*3ec0*/  FSEL R33, R55, -INF , P1 ;  /* 0xff80000037217808 */ /* 0x002fe20000800000 */
[----:B------:R-:W1:Y:S08]  /*3ed0*/  MUFU.TANH R51, R51 ;  /* 0x0000003300337308 */ /* 0x000e700000002400 */
[----:B------:R2:W-:Y:S01]  /*3ee0*/  MUFU.TANH R59, R36 ;  /* 0x00000024003b7308 */ /* 0x0005e20000002400 */
[----:B0-----:R-:W-:-:S02]  /*3ef0*/  FSEL R48, R48, -INF , P5 ;  /* 0xff80000030307808 */ /* 0x001fc40002800000 */
[----:B------:R-:W-:-:S05]  /*3f00*/  ISETP.GT.AND P5, PT, R30, 0x89, PT ;  /* 0x000000891e00780c */ /* 0x000fca0003fa4270 */
[----:B------:R-:W0:Y:S01]  /*3f10*/  MUFU.TANH R50, R50 ;  /* 0x0000003200327308 */ /* 0x000e220000002400 */
[----:B--2---:R-:W-:Y:S02]  /*3f20*/  FMNMX.FTZ R36, R31, R32, !PT ;  /* 0x000000201f247209 */ /* 0x004fe40007810000 */
[----:B------:R-:W-:Y:S02]  /*3f30*/  FSEL R32, R56, -INF , P2 ;  /* 0xff80000038207808 */ /* 0x000fe40001000000 */
[----:B-1----:R-:W-:Y:S02]  /*3f40*/  FSEL R51, R51, -INF , P4 ;  /* 0xff80000033337808 */ /* 0x002fe40002000000 */
[----:B------:R-:W-:Y:S01]  /*3f50*/  ISETP.GT.AND P4, PT, R30, 0x90, PT ;  /* 0x000000901e00780c */ /* 0x000fe20003f84270 */
[----:B------:R1:W-:Y:S08]  /*3f60*/  MUFU.TANH R96, R37 ;  /* 0x0000002500607308 */ /* 0x0003f00000002400 */
[----:B------:R-:W2:Y:S01]  /*3f70*/  MUFU.TANH R28, R28 ;  /* 0x0000001c001c7308 */ /* 0x000ea20000002400 */
[----:B-1----:R-:W-:-:S02]  /*3f80*/  FMNMX.FTZ R37, R53, R36, !PT ;  /* 0x0000002435257209 */ /* 0x002fc40007810000 */
[----:B------:R-:W-:Y:S02]  /*3f90*/  FSEL R36, R57, -INF , P6 ;  /* 0xff80000039247808 */ /* 0x000fe40003000000 */
[----:B0-----:R-:W-:Y:S02]  /*3fa0*/  FSEL R50, R50, -INF , P3 ;  /* 0xff80000032327808 */ /* 0x001fe40001800000 */
[----:B------:R-:W-:Y:S01]  /*3fb0*/  ISETP.GT.AND P3, PT, R30, 0x91, PT ;  /* 0x000000911e00780c */ /* 0x000fe20003f64270 */
[----:B------:R0:W-:Y:S08]  /*3fc0*/  MUFU.TANH R97, R40 ;  /* 0x0000002800617308 */ /* 0x0001f00000002400 */
[----:B------:R-:W1:Y:S01]  /*3fd0*/  MUFU.TANH R29, R29 ;  /* 0x0000001d001d7308 */ /* 0x000e620000002400 */
[----:B0-----:R-:W-:-:S02]  /*3fe0*/  FMNMX.FTZ R40, R32, R37, !PT ;  /* 0x0000002520287209 */ /* 0x001fc40007810000 */
[----:B------:R-:W-:Y:S02]  /*3ff0*/  FSEL R37, R58, -INF , P5 ;  /* 0xff8000003a257808 */ /* 0x000fe40002800000 */
[----:B--2---:R-:W-:Y:S02]  /*4000*/  FSEL R28, R28, -INF , P2 ;  /* 0xff8000001c1c7808 */ /* 0x004fe40001000000 */
[----:B------:R-:W-:Y:S01]  /*4010*/  ISETP.GT.AND P2, PT, R30, 0x98, PT ;  /* 0x000000981e00780c */ /* 0x000fe20003f44270 */
[----:B------:R0:W2:Y:S08]  /*4020*/  MUFU.TANH R98, R41 ;  /* 0x0000002900627308 */ /* 0x0000b00000002400 */
[----:B------:R-:W-:Y:S01]  /*4030*/  MUFU.TANH R99, R39 ;  /* 0x0000002700637308 */ /* 0x000fe20000002400 */
[----:B0-----:R-:W-:-:S02]  /*4040*/  FMNMX.FTZ R41, R33, R40, !PT ;  /* 0x0000002821297209 */ /* 0x001fc40007810000 */
[----:B------:R-:W-:Y:S02]  /*4050*/  FSEL R40, R59, -INF , P4 ;  /* 0xff8000003b287808 */ /* 0x000fe40002000000 */
[----:B------:R-:W-:Y:S02]  /*4060*/  FMNMX.FTZ R54, R36, R41, !PT ;  /* 0x0000002924367209 */ /* 0x000fe40007810000 */
[----:B------:R-:W-:Y:S01]  /*4070*/  FSEL R41, R96, -INF , P3 ;  /* 0xff80000060297808 */ /* 0x000fe20001800000 */
[----:B------:R-:W-:Y:S01]  /*4080*/  MUFU.TANH R101, R43 ;  /* 0x0000002b00657308 */ /* 0x000fe20000002400 */
[----:B------:R-:W-:Y:S02]  /*4090*/  FMNMX.FTZ R55, R37, R54, !PT ;  /* 0x0000003625377209 */ /* 0x000fe40007810000 */
[----:B-1----:R-:W-:Y:S02]  /*40a0*/  FSEL R29, R29, -INF , P1 ;  /* 0xff8000001d1d7808 */ /* 0x002fe40000800000 */
[----:B------:R-:W-:-:S02]  /*40b0*/  FMNMX.FTZ R54, R40, R55, !PT ;  /* 0x0000003728367209 */ /* 0x000fc40007810000 */
[----:B------:R-:W-:Y:S01]  /*40c0*/  ISETP.GT.AND P1, PT, R30, 0x99, PT ;  /* 0x000000991e00780c */ /* 0x000fe20003f24270 */
[----:B------:R-:W-:Y:S01]  /*40d0*/  MUFU.TANH R100, R42 ;  /* 0x0000002a00647308 */ /* 0x000fe20000002400 */
[----:B------:R-:W-:Y:S02]  /*40e0*/  FSEL R30, R97, -INF , P2 ;  /* 0xff800000611e7808 */ /* 0x000fe40001000000 */
[----:B------:R-:W-:Y:S02]  /*40f0*/  FMNMX.FTZ R55, R41, R54, !PT ;  /* 0x0000003629377209 */ /* 0x000fe40007810000 */
[----:B--2---:R-:W-:Y:S02]  /*4100*/  FSEL R54, R98, -INF , P1 ;  /* 0xff80000062367808 */ /* 0x004fe40000800000 */
[----:B------:R-:W-:Y:S01]  /*4110*/  FMNMX.FTZ R55, R30, R55, !PT ;  /* 0x000000371e377209 */ /* 0x000fe20007810000 */
[----:B------:R0:W-:Y:S03]  /*4120*/  MUFU.TANH R97, R35 ;  /* 0x0000002300617308 */ /* 0x0001e60000002400 */
[----:B------:R-:W-:-:S05]  /*4130*/  FMNMX.FTZ R56, R54, R55, !PT ;  /* 0x0000003736387209 */ /* 0x000fca0007810000 */
[----:B------:R-:W1:Y:S01]  /*4140*/  SHFL.BFLY PT, R55, R56, 0x2, 0x1f ;  /* 0x0c401f0038377f89 */ /* 0x000e6200000e0000 */
[----:B0-----:R-:W-:Y:S01]  /*4150*/  FMNMX.FTZ R35, R5, R4, !PT ;  /* 0x0000000405237209 */ /* 0x001fe20007810000 */
[----:B------:R0:W2:Y:S08]  /*4160*/  MUFU.TANH R98, R38 ;  /* 0x0000002600627308 */ /* 0x0000b00000002400 */
[----:B------:R3:W-:Y:S01]  /*4170*/  MUFU.TANH R96, R34 ;  /* 0x0000002200607308 */ /* 0x0007e20000002400 */
[----:B0-----:R-:W-:-:S04]  /*4180*/  FMNMX.FTZ R38, R8, R35, !PT ;  /* 0x0000002308267209 */ /* 0x001fc80007810000 */
[----:B------:R-:W-:-:S04]  /*4190*/  FMNMX.FTZ R38, R9, R38, !PT ;  /* 0x0000002609267209 */ /* 0x000fc80007810000 */
[----:B------:R-:W-:-:S04]  /*41a0*/  FMNMX.FTZ R39, R13, R38, !PT ;  /* 0x000000260d277209 */ /* 0x000fc80007810000 */
[----:B------:R-:W-:Y:S02]  /*41b0*/  FMNMX.FTZ R38, R12, R39, !PT ;  /* 0x000000270c267209 */ /* 0x000fe40007810000 */
[----:B-1----:R-:W-:Y:S02]  /*41c0*/  FMNMX.FTZ R57, R56, R55, !PT ;  /* 0x0000003738397209 */ /* 0x002fe40007810000 */
[----:B------:R-:W-:-:S03]  /*41d0*/  FMNMX.FTZ R39, R15, R38, !PT ;  /* 0x000000260f277209 */ /* 0x000fc60007810000 */
[----:B------:R-:W0:Y:S01]  /*41e0*/  SHFL.BFLY PT, R58, R57, 0x1, 0x1f ;  /* 0x0c201f00393a7f89 */ /* 0x000e2200000e0000 */
[----:B------:R-:W-:-:S04]  /*41f0*/  FMNMX.FTZ R39, R14, R39, !PT ;  /* 0x000000270e277209 */ /* 0x000fc80007810000 */
[----:B------:R-:W-:-:S04]  /*4200*/  FMNMX.FTZ R43, R26, R39, !PT ;  /* 0x000000271a2b7209 */ /* 0x000fc80007810000 */
[----:B------:R-:W-:-:S04]  /*4210*/  FMNMX.FTZ R42, R24, R43, !PT ;  /* 0x0000002b182a7209 */ /* 0x000fc80007810000 */
[----:B------:R-:W-:-:S04]  /*4220*/  FMNMX.FTZ R43, R77, R42, !PT ;  /* 0x0000002a4d2b7209 */ /* 0x000fc80007810000 */
[----:B------:R-:W-:Y:S02]  /*4230*/  FMNMX.FTZ R56, R76, R43, !PT ;  /* 0x0000002b4c387209 */ /* 0x000fe40007810000 */
[----:B0-----:R-:W-:Y:S01]  /*4240*/  FMNMX.FTZ R121, R57, R58, !PT ;  /* 0x0000003a39797209 */ /* 0x001fe20007810000 */
[----:B------:R-:W-:Y:S01]  /*4250*/  IMAD.U32 R58, RZ, RZ, UR6 ;  /* 0x00000006ff3a7e24 */ /* 0x000fe2000f8e00ff */
[----:B------:R-:W-:Y:S02]  /*4260*/  FMNMX.FTZ R57, R79, R56, !PT ;  /* 0x000000384f397209 */ /* 0x000fe40007810000 */
[C---:B------:R-:W-:Y:S01]  /*4270*/  FSETP.NEU.FTZ.AND P0, PT, R121.reuse, -INF , PT ;  /* 0xff8000007900780b */ /* 0x040fe20003f1d000 */
[----:B------:R-:W-:-:S01]  /*4280*/  FFMA.FTZ R55, R121, R58, -8 ;  /* 0xc100000079377423 */ /* 0x000fc2000001003a */
        /* <DEDUP_REMOVED lines=8> */
[----:B------:R-:W-:-:S01]  /*4310*/  FFMA.FTZ R80, R80, UR6, -R55 ;  /* 0x0000000650507c23 */ /* 0x000fc20008010837 */
[--C-:B------:R-:W-:Y:S01]  /*4320*/  FFMA.FTZ R89, R89, UR6, -R55.reuse ;  /* 0x0000000659597c23 */ /* 0x100fe20008010837 */
[----:B------:R-:W-:Y:S01]  /*4330*/  FMNMX.FTZ R59, R60, R59, !PT ;  /* 0x0000003b3c3b7209 */ /* 0x000fe20007810000 */
[----:B------:R-:W-:Y:S01]  /*4340*/  MUFU.EX2 R56, R85 ;  /* 0x0000005500387308 */ /* 0x000fe20000000800 */
[----:B------:R-:W-:-:S01]  /*4350*/  FFMA.FTZ R57, R87, UR6, -R55 ;  /* 0x0000000657397c23 */ /* 0x000fc20008010837 */
[----:B--2---:R-:W-:Y:S01]  /*4360*/  FSEL R87, R98, -INF , P4 ;  /* 0xff80000062577808 */ /* 0x004fe20002000000 */
[----:B------:R-:W-:-:S01]  /*4370*/  FFMA.FTZ R81, R81, UR6, -R55 ;  /* 0x0000000651517c23 */ /* 0x000fc20008010837 */
[----:B------:R-:W-:Y:S01]  /*4380*/  FMNMX.FTZ R58, R62, R59, !PT ;  /* 0x0000003b3e3a7209 */ /* 0x000fe20007810000 */
[----:B---3--:R-:W-:-:S01]  /*4390*/  FFMA.FTZ R34, R92, UR6, -R55 ;  /* 0x000000065c227c23 */ /* 0x008fc20008010837 */
[----:B------:R-:W-:Y:S01]  /*43a0*/  FSEL R92, R101, -INF , P1 ;  /* 0xff800000655c7808 */ /* 0x000fe20000800000 */
[----:B------:R-:W-:-:S01]  /*43b0*/  FFMA.FTZ R35, R93, UR6, -R55 ;  /* 0x000000065d237c23 */ /* 0x000fc20008010837 */
[----:B------:R-:W-:Y:S01]  /*43c0*/  FMNMX.FTZ R59, R63, R58, !PT ;  /* 0x0000003a3f3b7209 */ /* 0x000fe20007810000 */
[----:B------:R0:W-:Y:S01]  /*43d0*/  MUFU.EX2 R39, R80 ;  /* 0x0000005000277308 */ /* 0x0001e20000000800 */
[----:B------:R-:W-:-:S01]  /*43e0*/  FFMA.FTZ R58, R88, UR6, -R55 ;  /* 0x00000006583a7c23 */ /* 0x000fc20008010837 */
[--C-:B------:R-:W-:Y:S01]  /*43f0*/  FFMA.FTZ R94, R94, UR6, -R55.reuse ;  /* 0x000000065e5e7c23 */ /* 0x100fe20008010837 */
[----:B------:R-:W-:Y:S01]  /*4400*/  FMNMX.FTZ R84, R64, R59, !PT ;  /* 0x0000003b40547209 */ /* 0x000fe20007810000 */
[--C-:B------:R-:W-:Y:S01]  /*4410*/  FFMA.FTZ R6, R6, UR6, -R55.reuse ;  /* 0x0000000606067c23 */ /* 0x100fe20008010837 */
[----:B------:R-:W-:-:S01]  /*4420*/  FFMA.FTZ R7, R7, UR6, -R55 ;  /* 0x0000000607077c23 */ /* 0x000fc20008010837 */
[--C-:B------:R-:W-:Y:S01]  /*4430*/  FFMA.FTZ R10, R10, UR6, -R55.reuse ;  /* 0x000000060a0a7c23 */ /* 0x100fe20008010837 */
[----:B------:R-:W-:Y:S01]  /*4440*/  FMNMX.FTZ R59, R65, R84, !PT ;  /* 0x00000054413b7209 */ /* 0x000fe20007810000 */
[----:B------:R1:W2:Y:S01]  /*4450*/  MUFU.EX2 R42, R81 ;  /* 0x00000051002a7308 */ /* 0x0002a20000000800 */
[----:B0-----:R-:W-:-:S01]  /*4460*/  FFMA.FTZ R80, R86, UR6, -R55 ;  /* 0x0000000656507c23 */ /* 0x001fc20008010837 */
[--C-:B------:R-:W-:Y:S01]  /*4470*/  FFMA.FTZ R11, R11, UR6, -R55.reuse ;  /* 0x000000060b0b7c23 */ /* 0x100fe20008010837 */
[----:B------:R-:W-:Y:S01]  /*4480*/  FMNMX.FTZ R84, R66, R59, !PT ;  /* 0x0000003b42547209 */ /* 0x000fe20007810000 */
[--C-:B------:R-:W-:Y:S01]  /*4490*/  FFMA.FTZ R20, R20, UR6, -R55.reuse ;  /* 0x0000000614147c23 */ /* 0x100fe20008010837 */
[----:B------:R-:W-:-:S01]  /*44a0*/  FFMA.FTZ R21, R21, UR6, -R55 ;  /* 0x0000000615157c23 */ /* 0x000fc20008010837 */
[--C-:B------:R-:W-:Y:S01]  /*44b0*/  FFMA.FTZ R27, R27, UR6, -R55.reuse ;  /* 0x000000061b1b7c23 */ /* 0x100fe20008010837 */
[----:B------:R-:W-:Y:S01]  /*44c0*/  FMNMX.FTZ R84, R67, R84, !PT ;  /* 0x0000005443547209 */ /* 0x000fe20007810000 */
[----:B------:R0:W-:Y:S01]  /*44d0*/  MUFU.EX2 R59, R89 ;  /* 0x00000059003b7308 */ /* 0x0001e20000000800 */
[----:B-1----:R-:W-:-:S01]  /*44e0*/  FFMA.FTZ R81, R91, UR6, -R55 ;  /* 0x000000065b517c23 */ /* 0x002fc20008010837 */
[----:B------:R-:W-:Y:S01]  /*44f0*/  FSEL R91, R100, -INF , P2 ;  /* 0xff800000645b7808 */ /* 0x000fe20001000000 */
[----:B------:R-:W-:-:S01]  /*4500*/  FFMA.FTZ R68, R68, UR6, -R55 ;  /* 0x0000000644447c23 */ /* 0x000fc20008010837 */
[----:B------:R-:W-:Y:S01]  /*4510*/  FMNMX.FTZ R85, R45, R84, !PT ;  /* 0x000000542d557209 */ /* 0x000fe20007810000 */
[----:B------:R-:W-:-:S01]  /*4520*/  FFMA.FTZ R84, R90, UR6, -R55 ;  /* 0x000000065a547c23 */ /* 0x000fc20008010837 */
[----:B------:R-:W-:Y:S01]  /*4530*/  FSEL R90, R99, -INF , P3 ;  /* 0xff800000635a7808 */ /* 0x000fe20001800000 */
[----:B------:R-:W-:-:S01]  /*4540*/  FFMA.FTZ R69, R69, UR6, -R55 ;  /* 0x0000000645457c23 */ /* 0x000fc20008010837 */
[----:B------:R-:W-:Y:S01]  /*4550*/  FMNMX.FTZ R85, R44, R85, !PT ;  /* 0x000000552c557209 */ /* 0x000fe20007810000 */
[----:B------:R-:W-:Y:S01]  /*4560*/  MUFU.EX2 R38, R94 ;  /* 0x0000005e00267308 */ /* 0x000fe20000000800 */
[----:B------:R-:W-:-:S01]  /*4570*/  FFMA.FTZ R71, R71, UR6, -R55 ;  /* 0x0000000647477c23 */ /* 0x000fc20008010837 */
        /* <DEDUP_REMOVED lines=18> */
[----:B------:R-:W-:Y:S01]  /*46a0*/  FFMA.FTZ R30, R30, UR6, -R55 ;  /* 0x000000061e1e7c23 */ /* 0x000fe20008010837 */
[----:B--2---:R-:W-:Y:S01]  /*46b0*/  F2FP.SATFINITE.E4M3.F32.PACK_AB_MERGE_C R204, R42, R39, RZ ;  /* 0x000000272acc723e */ /* 0x004fe200048070ff */
[--C-:B------:R-:W-:Y:S01]  /*46c0*/  IMAD.MOV.U32 R99, RZ, RZ, R25.reuse ;  /* 0x000000ffff637224 */ /* 0x100fe200078e0019 */
[----:B------:R-:W-:Y:S01]  /*46d0*/  FMNMX.FTZ R85, R50, R85, !PT ;  /* 0x0000005532557209 */ /* 0x000fe20007810000 */
[----:B------:R-:W-:Y:S01]  /*46e0*/  MUFU.EX2 R10, R10 ;  /* 0x0000000a000a7308 */ /* 0x000fe20000000800 */
[----:B------:R-:W-:-:S02]  /*46f0*/  IMAD.MOV.U32 R98, RZ, RZ, R25 ;  /* 0x000000ffff627224 */ /* 0x000fc400078e0019 */
[----:B------:R-:W-:Y:S01]  /*4700*/  FMNMX.FTZ R86, R28, R85, !PT ;  /* 0x000000551c567209 */ /* 0x000fe20007810000 */
[--C-:B------:R-:W-:Y:S01]  /*4710*/  IMAD.MOV.U32 R101, RZ, RZ, R25.reuse ;  /* 0x000000ffff657224 */ /* 0x100fe200078e0019 */
[----:B------:R-:W-:Y:S01]  /*4720*/  FSEL R85, R96, -INF , P6 ;  /* 0xff80000060557808 */ /* 0x000fe20003000000 */
[--C-:B------:R-:W-:Y:S01]  /*4730*/  IMAD.MOV.U32 R100, RZ, RZ, R25.reuse ;  /* 0x000000ffff647224 */ /* 0x100fe200078e0019 */
[----:B------:R-:W-:Y:S01]  /*4740*/  FMNMX.FTZ R88, R29, R86, !PT ;  /* 0x000000561d587209 */ /* 0x000fe20007810000 */
[----:B------:R-:W1:Y:S01]  /*4750*/  MUFU.EX2 R11, R11 ;  /* 0x0000000b000b7308 */ /* 0x000e620000000800 */
[----:B------:R-:W-:Y:S01]  /*4760*/  FSEL R86, R97, -INF , P5 ;  /* 0xff80000061567808 */ /* 0x000fe20002800000 */
[----:B------:R-:W-:Y:S01]  /*4770*/  IMAD.MOV.U32 R108, RZ, RZ, R25 ;  /* 0x000000ffff6c7224 */ /* 0x000fe200078e0019 */
[----:B0-----:R-:W-:-:S04]  /*4780*/  FMNMX.FTZ R89, R85, R88, !PT ;  /* 0x0000005855597209 */ /* 0x001fc80007810000 */
[----:B------:R-:W-:Y:S01]  /*4790*/  FMNMX.FTZ R88, R86, R89, !PT ;  /* 0x0000005956587209 */ /* 0x000fe20007810000 */
[----:B------:R-:W-:Y:S03]  /*47a0*/  MUFU.EX2 R20, R20 ;  /* 0x0000001400147308 */ /* 0x000fe60000000800 */
[----:B------:R-:W-:-:S04]  /*47b0*/  FMNMX.FTZ R89, R87, R88, !PT ;  /* 0x0000005857597209 */ /* 0x000fc80007810000 */
[----:B------:R-:W-:Y:S01]  /*47c0*/  FMNMX.FTZ R88, R90, R89, !PT ;  /* 0x000000595a587209 */ /* 0x000fe20007810000 */
[----:B------:R-:W-:Y:S01]  /*47d0*/  MUFU.EX2 R21, R21 ;  /* 0x0000001500157308 */ /* 0x000fe20000000800 */
[----:B-1----:R-:W-:Y:S02]  /*47e0*/  F2FP.SATFINITE.E4M3.F32.PACK_AB_MERGE_C R200, R11, R10, RZ ;  /* 0x0000000a0bc8723e */ /* 0x002fe400048070ff */
[----:B------:R-:W-:Y:S01]  /*47f0*/  FMNMX.FTZ R89, R91, R88, !PT ;  /* 0x000000585b597209 */ /* 0x000fe20007810000 */
[----:B------:R-:W-:-:S01]  /*4800*/  FFMA.FTZ R88, R74, UR6, -R55 ;  /* 0x000000064a587c23 */ /* 0x000fc20008010837 */
[--C-:B------:R-:W-:Y:S01]  /*4810*/  FFMA.FTZ R74, R95, UR6, -R55.reuse ;  /* 0x000000065f4a7c23 */ /* 0x100fe20008010837 */
[----:B------:R-:W-:Y:S02]  /*4820*/  F2FP.SATFINITE.E4M3.F32.PACK_AB_MERGE_C R200, R7, R6, R200 ;  /* 0x0000000607c8723e */ /* 0x000fe400048070c8 */
[----:B------:R-:W-:Y:S01]  /*4830*/  FMNMX.FTZ R93, R92, R89, !PT ;  /* 0x000000595c5d7209 */ /* 0x000fe20007810000 */
[----:B------:R-:W-:-:S01]  /*4840*/  FFMA.FTZ R89, R52, UR6, -R55 ;  /* 0x0000000634597c23 */ /* 0x000fc20008010837 */
[----:B------:R-:W-:Y:S01]  /*4850*/  FFMA.FTZ R52, R53, UR6, -R55 ;  /* 0x0000000635347c23 */ /* 0x000fe20008010837 */
[----:B------:R-:W-:Y:S02]  /*4860*/  MUFU.EX2 R34, R34 ;  /* 0x0000002200227308 */ /* 0x000fe40000000800 */
[----:B------:R-:W0:Y:S06]  /*4870*/  SHFL.BFLY PT, R94, R93, 0x2, 0x1f ;  /* 0x0c401f005d5e7f89 */ /* 0x000e2c00000e0000 */
[----:B------:R-:W1:Y:S08]  /*4880*/  MUFU.EX2 R27, R27 ;  /* 0x0000001b001b7308 */ /* 0x000e700000000800 */
[----:B------:R-:W2:Y:S08]  /*4890*/  MUFU.EX2 R35, R35 ;  /* 0x0000002300237308 */ /* 0x000eb00000000800 */
[----:B------:R-:W-:Y:S01]  /*48a0*/  MUFU.EX2 R43, R43 ;  /* 0x0000002b002b7308 */ /* 0x000fe20000000800 */
[----:B-1----:R-:W-:-:S02]  /*48b0*/  F2FP.SATFINITE.E4M3.F32.PACK_AB_MERGE_C R202, R27, R34, RZ ;  /* 0x000000221bca723e */ /* 0x002fc400048070ff */
[----:B0-----:R-:W-:Y:S01]  /*48c0*/  FMNMX.FTZ R94, R93, R94, !PT ;  /* 0x0000005e5d5e7209 */ /* 0x001fe20007810000 */
[----:B------:R-:W-:Y:S01]  /*48d0*/  IMAD.U32 R93, RZ, RZ, UR6 ;  /* 0x00000006ff5d7e24 */ /* 0x000fe2000f8e00ff */
[----:B------:R-:W-:-:S03]  /*48e0*/  F2FP.SATFINITE.E4M3.F32.PACK_AB_MERGE_C R202, R21, R20, R202 ;  /* 0x0000001415ca723e */ /* 0x000fc600048070ca */
[----:B------:R-:W0:Y:S01]  /*48f0*/  SHFL.BFLY PT, R53, R94, 0x1, 0x1f ;  /* 0x0c201f005e357f89 */ /* 0x000e2200000e0000 */
[----:B------:R-:W-:Y:S01]  /*4900*/  MUFU.EX2 R57, R57 ;  /* 0x0000003900397308 */ /* 0x000fe20000000800 */
[----:B--2---:R-:W-:-:S07]  /*4910*/  F2FP.SATFINITE.E4M3.F32.PACK_AB_MERGE_C R204, R38, R35, R204 ;  /* 0x0000002326cc723e */ /* 0x004fce00048070cc */
[----:B------:R-:W1:Y:S08]  /*4920*/  MUFU.EX2 R80, R80 ;  /* 0x0000005000507308 */ /* 0x000e700000000800 */
[----:B------:R-:W-:Y:S01]  /*4930*/  MUFU.EX2 R58, R58 ;  /* 0x0000003a003a7308 */ /* 0x000fe20000000800 */
[----:B0-----:R-:W-:Y:S01]  /*4940*/  FMNMX.FTZ R120, R94, R53, !PT ;  /* 0x000000355e787209 */ /* 0x001fe20007810000 */
[----:B------:R-:W-:-:S06]  /*4950*/  FFMA.FTZ R53, R54, UR6, -R55 ;  /* 0x0000000636357c23 */ /* 0x000fcc0008010837 */
[----:B------:R-:W-:Y:S01]  /*4960*/  MUFU.EX2 R81, R81 ;  /* 0x0000005100517308 */ /* 0x000fe20000000800 */
[----:B-1----:R-:W-:Y:S01]  /*4970*/  F2FP.SATFINITE.E4M3.F32.PACK_AB_MERGE_C R206, R80, R57, RZ ;  /* 0x0000003950ce723e */ /* 0x002fe200048070ff */
[C---:B------:R-:W-:Y:S01]  /*4980*/  FFMA.FTZ R93, R120.reuse, R93, -8 ;  /* 0xc1000000785d7423 */ /* 0x040fe2000001005d */
[----:B------:R-:W-:Y:S02]  /*4990*/  FSETP.NEU.FTZ.AND P1, PT, R120, -INF , PT ;  /* 0xff8000007800780b */ /* 0x000fe40003f3d000 */
[----:B------:R-:W-:Y:S02]  /*49a0*/  F2FP.SATFINITE.E4M3.F32.PACK_AB_MERGE_C R206, R56, R43, R206 ;  /* 0x0000002b38ce723e */ /* 0x000fe400048070ce */
[----:B------:R-:W-:Y:S01]  /*49b0*/  FSEL R93, R93, RZ, P1 ;  /* 0x000000ff5d5d7208 */ /* 0x000fe20000800000 */
[----:B------:R-:W-:Y:S01]  /*49c0*/  MUFU.EX2 R84, R84 ;  /* 0x0000005400547308 */ /* 0x000fe20000000800 */
[----:B------:R-:W-:-:S03]  /*49d0*/  PLOP3.LUT P1, PT, PT, PT, UP0, 0x80, 0x0 ;  /* 0x000000000000781c */ /* 0x000fc60003f2f008 */
        /* <DEDUP_REMOVED lines=12> */
[----:B------:R-:W-:Y:S01]  /*4aa0*/  FFMA.FTZ R14, R79, UR6, -R93 ;  /* 0x000000064f0e7c23 */ /* 0x000fe2000801085d */
[----:B------:R-:W-:-:S01]  /*4ab0*/  FADD.FTZ R65, R6, R7 ;  /* 0x0000000706417221 */ /* 0x000fc20000010000 */
        /* <DEDUP_REMOVED lines=25> */
[----:B--2---:R-:W-:-:S01]  /*4c50*/  FFMA.FTZ R55, R60, UR6, -R93 ;  /* 0x000000063c377c23 */ /* 0x004fc2000801085d */
[----:B------:R-:W-:Y:S01]  /*4c60*/  FADD.FTZ R60, R10, R65 ;  /* 0x000000410a3c7221 */ /* 0x000fe20000010000 */
[----:B-1----:R-:W-:-:S01]  /*4c70*/  FADD.FTZ R64, R54, R79 ;  /* 0x0000004f36407221 */ /* 0x002fc20000010000 */
[--C-:B------:R-:W-:Y:S01]  /*4c80*/  FFMA.FTZ R85, R85, UR6, -R93.reuse ;  /* 0x0000000655557c23 */ /* 0x100fe2000801085d */
[----:B------:R-:W-:-:S01]  /*4c90*/  FFMA.FTZ R86, R86, UR6, -R93 ;  /* 0x0000000656567c23 */ /* 0x000fc2000801085d */
[----:B------:R-:W-:Y:S01]  /*4ca0*/  FADD.FTZ R65, R11, R60 ;  /* 0x0000003c0b417221 */ /* 0x000fe20000010000 */
[----:B------:R-:W-:-:S01]  /*4cb0*/  FFMA.FTZ R87, R87, UR6, -R93 ;  /* 0x0000000657577c23 */ /* 0x000fc2000801085d */
[----:B------:R-:W1:Y:S01]  /*4cc0*/  MUFU.EX2 R9, R9 ;  /* 0x0000000900097308 */ /* 0x000e620000000800 */
[----:B---3--:R-:W-:-:S01]  /*4cd0*/  FADD.FTZ R79, R95, R64 ;  /* 0x000000405f4f7221 */ /* 0x008fc20000010000 */
[----:B------:R-:W-:Y:S01]  /*4ce0*/  FADD.FTZ R60, R20, R65 ;  /* 0x00000041143c7221 */ /* 0x000fe20000010000 */
[----:B------:R-:W-:Y:S01]  /*4cf0*/  F2FP.SATFINITE.E4M3.F32.PACK_AB_MERGE_C R54, R95, R54, RZ ;  /* 0x000000365f36723e */ /* 0x000fe200048070ff */
[--C-:B------:R-:W-:Y:S01]  /*4d00*/  FFMA.FTZ R90, R90, UR6, -R93.reuse ;  /* 0x000000065a5a7c23 */ /* 0x100fe2000801085d */
[----:B------:R-:W-:-:S01]  /*4d10*/  FFMA.FTZ R91, R91, UR6, -R93 ;  /* 0x000000065b5b7c23 */ /* 0x000fc2000801085d */
[----:B------:R-:W-:Y:S01]  /*4d20*/  FADD.FTZ R65, R21, R60 ;  /* 0x0000003c15417221 */ /* 0x000fe20000010000 */
[----:B------:R-:W-:Y:S01]  /*4d30*/  F2FP.SATFINITE.E4M3.F32.PACK_AB_MERGE_C R201, R4, R5, R54 ;  /* 0x0000000504c9723e */ /* 0x000fe20004807036 */
[----:B------:R2:W3:Y:S01]  /*4d40*/  MUFU.EX2 R94, R15 ;  /* 0x0000000f005e7308 */ /* 0x0004e20000000800 */
[----:B0-----:R-:W-:-:S01]  /*4d50*/  FADD.FTZ R64, R8, R79 ;  /* 0x0000004f08407221 */ /* 0x001fc20000010000 */
[----:B------:R-:W-:Y:S01]  /*4d60*/  FADD.FTZ R60, R34, R65 ;  /* 0x00000041223c7221 */ /* 0x000fe20000010000 */
[----:B------:R-:W-:-:S01]  /*4d70*/  FFMA.FTZ R92, R92, UR6, -R93 ;  /* 0x000000065c5c7c23 */ /* 0x000fc2000801085d */
[----:B------:R-:W-:Y:S01]  /*4d80*/  F2FP.SATFINITE.E4M3.F32.PACK_AB_MERGE_C R208, R84, R81, RZ ;  /* 0x0000005154d0723e */ /* 0x000fe200048070ff */
[----:B------:R-:W-:-:S02]  /*4d90*/  IMAD.MOV.U32 R54, RZ, RZ, R25 ;  /* 0x000000ffff367224 */ /* 0x000fc400078e0019 */
[----:B------:R-:W-:Y:S01]  /*4da0*/  FADD.FTZ R60, R27, R60 ;  /* 0x0000003c1b3c7221 */ /* 0x000fe20000010000 */
[----:B------:R-:W-:Y:S01]  /*4db0*/  IMAD.MOV.U32 R27, RZ, RZ, R25 ;  /* 0x000000ffff1b7224 */ /* 0x000fe200078e0019 */
[----:B------:R-:W0:Y:S01]  /*4dc0*/  MUFU.EX2 R97, R96 ;  /* 0x0000006000617308 */ /* 0x000e220000000800 */
[----:B-1----:R-:W-:-:S01]  /*4dd0*/  FADD.FTZ R3, R9, R64 ;  /* 0x0000004009037221 */ /* 0x002fc20000010000 */
[----:B--2---:R-:W-:Y:S01]  /*4de0*/  FFMA.FTZ R15, R78, UR6, -R93 ;  /* 0x000000064e0f7c23 */ /* 0x004fe2000801085d */
[----:B------:R-:W-:-:S01]  /*4df0*/  FADD.FTZ R65, R35, R60 ;  /* 0x0000003c23417221 */ /* 0x000fc20000010000 */
[----:B------:R-:W-:Y:S01]  /*4e00*/  F2FP.SATFINITE.E4M3.F32.PACK_AB_MERGE_C R208, R59, R58, R208 ;  /* 0x0000003a3bd0723e */ /* 0x000fe200048070d0 */
[--C-:B------:R-:W-:Y:S02]  /*4e10*/  IMAD.MOV.U32 R35, RZ, RZ, R25.reuse ;  /* 0x000000ffff237224 */ /* 0x100fe400078e0019 */
[----:B------:R-:W-:Y:S01]  /*4e20*/  IMAD.MOV.U32 R79, RZ, RZ, R25 ;  /* 0x000000ffff4f7224 */ /* 0x000fe200078e0019 */
[----:B------:R-:W1:Y:S01]  /*4e30*/  MUFU.EX2 R12, R12 ;  /* 0x0000000c000c7308 */ /* 0x000e620000000800 */
[----:B---3--:R-:W-:-:S01]  /*4e40*/  FADD.FTZ R64, R94, R3 ;  /* 0x000000035e407221 */ /* 0x008fc20000010000 */
[----:B------:R-:W-:-:S02]  /*4e50*/  IMAD.MOV.U32 R78, RZ, RZ, R25 ;  /* 0x000000ffff4e7224 */ /* 0x000fc400078e0019 */
[--C-:B------:R-:W-:Y:S02]  /*4e60*/  IMAD.MOV.U32 R93, RZ, RZ, R25.reuse ;  /* 0x000000ffff5d7224 */ /* 0x100fe400078e0019 */
[----:B------:R-:W-:Y:S02]  /*4e70*/  IMAD.MOV.U32 R95, RZ, RZ, R25 ;  /* 0x000000ffff5f7224 */ /* 0x000fe400078e0019 */
[----:B------:R-:W2:Y:S01]  /*4e80*/  MUFU.EX2 R13, R13 ;  /* 0x0000000d000d7308 */ /* 0x000ea20000000800 */
[----:B0-----:R-:W-:-:S01]  /*4e90*/  FADD.FTZ R3, R97, R64 ;  /* 0x0000004061037221 */ /* 0x001fc20000010000 */
[----:B------:R-:W-:Y:S01]  /*4ea0*/  FADD.FTZ R64, R38, R65 ;  /* 0x0000004126407221 */ /* 0x000fe20000010000 */
[----:B------:R-:W-:Y:S01]  /*4eb0*/  F2FP.SATFINITE.E4M3.F32.PACK_AB_MERGE_C R94, R97, R94, RZ ;  /* 0x0000005e615e723e */ /* 0x000fe200048070ff */
[--C-:B------:R-:W-:Y:S02]  /*4ec0*/  IMAD.MOV.U32 R38, RZ, RZ, R25.reuse ;  /* 0x000000ffff267224 */ /* 0x100fe400078e0019 */
[----:B------:R-:W-:Y:S01]  /*4ed0*/  IMAD.MOV.U32 R97, RZ, RZ, R25 ;  /* 0x000000ffff617224 */ /* 0x000fe200078e0019 */
[----:B------:R-:W-:Y:S01]  /*4ee0*/  F2FP.SATFINITE.E4M3.F32.PACK_AB_MERGE_C R203, R9, R8, R94 ;  /* 0x0000000809cb723e */ /* 0x000fe2000480705e */
[----:B------:R-:W0:Y:S01]  /*4ef0*/  MUFU.EX2 R77, R77 ;  /* 0x0000004d004d7308 */ /* 0x000e220000000800 */
[----:B-1----:R-:W-:-:S01]  /*4f00*/  FADD.FTZ R60, R12, R3 ;  /* 0x000000030c3c7221 */ /* 0x002fc20000010000 */
[----:B------:R-:W-:Y:S01]  /*4f10*/  FADD.FTZ R3, R39, R64 ;  /* 0x0000004027037221 */ /* 0x000fe20000010000 */
[----:B------:R-:W-:-:S02]  /*4f20*/  IMAD.MOV.U32 R39, RZ, RZ, R25 ;  /* 0x000000ffff277224 */ /* 0x000fc400078e0019 */
[--C-:B------:R-:W-:Y:S02]  /*4f30*/  IMAD.MOV.U32 R94, RZ, RZ, R25.reuse ;  /* 0x000000ffff5e7224 */ /* 0x100fe400078e0019 */
[----:B------:R-:W-:Y:S01]  /*4f40*/  IMAD.MOV.U32 R96, RZ, RZ, R25 ;  /* 0x000000ffff607224 */ /* 0x000fe200078e0019 */
[----:B------:R-:W1:Y:S01]  /*4f50*/  MUFU.EX2 R76, R76 ;  /* 0x0000004c004c7308 */ /* 0x000e620000000800 */
[----:B--2---:R-:W-:-:S07]  /*4f60*/  FADD.FTZ R60, R13, R60 ;  /* 0x0000003c0d3c7221 */ /* 0x004fce0000010000 */
[----:B------:R-:W2:Y:S01]  /*4f70*/  MUFU.EX2 R14, R14 ;  /* 0x0000000e000e7308 */ /* 0x000ea20000000800 */
[----:B0-----:R-:W-:-:S01]  /*4f80*/  FADD.FTZ R65, R77, R60 ;  /* 0x0000003c4d417221 */ /* 0x001fc20000010000 */
[----:B------:R-:W-:Y:S01]  /*4f90*/  FADD.FTZ R60, R42, R3 ;  /* 0x000000032a3c7221 */ /* 0x000fe20000010000 */
[----:B------:R-:W-:-:S03]  /*4fa0*/  IMAD.MOV.U32 R42, RZ, RZ, R25 ;  /* 0x000000ffff2a7224 */ /* 0x000fc600078e0019 */
[----:B------:R-:W-:Y:S01]  /*4fb0*/  FADD.FTZ R3, R43, R60 ;  /* 0x0000003c2b037221 */ /* 0x000fe20000010000 */
[----:B------:R-:W-:Y:S01]  /*4fc0*/  IMAD.MOV.U32 R43, RZ, RZ, R25 ;  /* 0x000000ffff2b7224 */ /* 0x000fe200078e0019 */
[----:B------:R-:W0:Y:S01]  /*4fd0*/  MUFU.EX2 R15, R15 ;  /* 0x0000000f000f7308 */ /* 0x000e220000000800 */
[----:B-1----:R-:W-:-:S01]  /*4fe0*/  FADD.FTZ R65, R76, R65 ;  /* 0x000000414c417221 */ /* 0x002fc20000010000 */
[----:B------:R-:W-:Y:S01]  /*4ff0*/  FADD.FTZ R64, R56, R3 ;  /* 0x0000000338407221 */ /* 0x000fe20000010000 */
[----:B------:R-:W-:Y:S01]  /*5000*/  F2FP.SATFINITE.E4M3.F32.PACK_AB_MERGE_C R76, R76, R77, RZ ;  /* 0x0000004d4c4c723e */ /* 0x000fe200048070ff */
[----:B------:R-:W-:Y:S02]  /*5010*/  IMAD.MOV.U32 R56, RZ, RZ, R25 ;  /* 0x000000ffff387224 */ /* 0x000fe400078e0019 */
[----:B------:R-:W-:-:S01]  /*5020*/  FADD.FTZ R3, R57, R64 ;  /* 0x0000004039037221 */ /* 0x000fc20000010000 */
[----:B------:R-:W-:Y:S01]  /*5030*/  F2FP.SATFINITE.E4M3.F32.PACK_AB_MERGE_C R205, R13, R12, R76 ;  /* 0x0000000c0dcd723e */ /* 0x000fe2000480704c */
[----:B------:R-:W1:Y:S01]  /*5040*/  MUFU.EX2 R83, R83 ;  /* 0x0000005300537308 */ /* 0x000e620000000800 */
[----:B--2---:R-:W-:-:S01]  /*5050*/  FADD.FTZ R60, R14, R65 ;  /* 0x000000410e3c7221 */ /* 0x004fc20000010000 */
[----:B------:R-:W-:Y:S01]  /*5060*/  FADD.FTZ R3, R80, R3 ;  /* 0x0000000350037221 */ /* 0x000fe20000010000 */
[----:B------:R-:W-:-:S02]  /*5070*/  IMAD.MOV.U32 R57, RZ, RZ, R25 ;  /* 0x000000ffff397224 */ /* 0x000fc400078e0019 */
[----:B------:R-:W-:Y:S02]  /*5080*/  IMAD.MOV.U32 R64, RZ, RZ, R25 ;  /* 0x000000ffff407224 */ /* 0x000fe400078e0019 */
[----:B------:R-:W-:-:S01]  /*5090*/  FADD.FTZ R10, R58, R3 ;  /* 0x000000033a0a7221 */ /* 0x000fc20000010000 */
[----:B------:R-:W-:Y:S01]  /*50a0*/  IMAD.MOV.U32 R58, RZ, RZ, R25 ;  /* 0x000000ffff3a7224 */ /* 0x000fe200078e0019 */
[----:B------:R-:W2:Y:S01]  /*50b0*/  MUFU.EX2 R82, R82 ;  /* 0x0000005200527308 */ /* 0x000ea20000000800 */
[----:B0-----:R-:W-:-:S01]  /*50c0*/  FADD.FTZ R60, R15, R60 ;  /* 0x0000003c0f3c7221 */ /* 0x001fc20000010000 */
[----:B------:R-:W-:Y:S01]  /*50d0*/  FADD.FTZ R10, R59, R10 ;  /* 0x0000000a3b0a7221 */ /* 0x000fe20000010000 */
[--C-:B------:R-:W-:Y:S02]  /*50e0*/  IMAD.MOV.U32 R59, RZ, RZ, R25.reuse ;  /* 0x000000ffff3b7224 */ /* 0x100fe400078e0019 */
[----:B------:R-:W-:Y:S02]  /*50f0*/  IMAD.MOV.U32 R77, RZ, RZ, R25 ;  /* 0x000000ffff4d7224 */ /* 0x000fe400078e0019 */
[----:B------:R-:W-:-:S01]  /*5100*/  FADD.FTZ R11, R81, R10 ;  /* 0x0000000a510b7221 */ /* 0x000fc20000010000 */
[----:B------:R-:W-:Y:S01]  /*5110*/  IMAD.MOV.U32 R76, RZ, RZ, R25 ;  /* 0x000000ffff4c7224 */ /* 0x000fe200078e0019 */
[----:B------:R-:W0:Y:S01]  /*5120*/  MUFU.EX2 R24, R24 ;  /* 0x0000001800187308 */ /* 0x000e220000000800 */
[----:B-1----:R-:W-:-:S01]  /*5130*/  FADD.FTZ R65, R83, R60 ;  /* 0x0000003c53417221 */ /* 0x002fc20000010000 */
[----:B------:R-:W-:Y:S01]  /*5140*/  FADD.FTZ R11, R84, R11 ;  /* 0x0000000b540b7221 */ /* 0x000fe20000010000 */
[----:B------:R-:W-:-:S02]  /*5150*/  IMAD.MOV.U32 R60, RZ, RZ, R25 ;  /* 0x000000ffff3c7224 */ /* 0x000fc400078e0019 */
[--C-:B------:R-:W-:Y:S02]  /*5160*/  IMAD.MOV.U32 R81, RZ, RZ, R25.reuse ;  /* 0x000000ffff517224 */ /* 0x100fe400078e0019 */
[----:B------:R-:W-:Y:S01]  /*5170*/  IMAD.MOV.U32 R80, RZ, RZ, R25 ;  /* 0x000000ffff507224 */ /* 0x000fe200078e0019 */
[----:B------:R-:W1:Y:S01]  /*5180*/  MUFU.EX2 R55, R55 ;  /* 0x0000003700377308 */ /* 0x000e620000000800 */
[----:B--2---:R-:W-:-:S01]  /*5190*/  FADD.FTZ R65, R82, R65 ;  /* 0x0000004152417221 */ /* 0x004fc20000010000 */
[----:B------:R-:W-:Y:S01]  /*51a0*/  F2FP.SATFINITE.E4M3.F32.PACK_AB_MERGE_C R82, R82, R83, RZ ;  /* 0x000000535252723e */ /* 0x000fe200048070ff */
[--C-:B------:R-:W-:Y:S02]  /*51b0*/  IMAD.MOV.U32 R83, RZ, RZ, R25.reuse ;  /* 0x000000ffff537224 */ /* 0x100fe400078e0019 */
[--C-:B------:R-:W-:Y:S01]  /*51c0*/  IMAD.MOV.U32 R84, RZ, RZ, R25.reuse ;  /* 0x000000ffff547224 */ /* 0x100fe200078e0019 */
[----:B------:R-:W-:Y:S01]  /*51d0*/  F2FP.SATFINITE.E4M3.F32.PACK_AB_MERGE_C R207, R15, R14, R82 ;  /* 0x0000000e0fcf723e */ /* 0x000fe20004807052 */
[----:B------:R-:W-:Y:S01]  /*51e0*/  IMAD.MOV.U32 R82, RZ, RZ, R25 ;  /* 0x000000ffff527224 */ /* 0x000fe200078e0019 */
[----:B------:R-:W2:Y:S01]  /*51f0*/  MUFU.EX2 R62, R62 ;  /* 0x0000003e003e7308 */ /* 0x000ea20000000800 */
[----:B0-----:R-:W-:-:S01]  /*5200*/  FADD.FTZ R34, R24, R65 ;  /* 0x0000004118227221 */ /* 0x001fc20000010000 */
[----:B------:R-:W-:-:S06]  /*5210*/  IMAD.MOV.U32 R65, RZ, RZ, R25 ;  /* 0x000000ffff417224 */ /* 0x000fcc00078e0019 */
[----:B------:R-:W0:Y:S01]  /*5220*/  MUFU.EX2 R63, R63 ;  /* 0x0000003f003f7308 */ /* 0x000e220000000800 */
[----:B-1----:R-:W-:-:S07]  /*5230*/  FADD.FTZ R3, R55, R34 ;  /* 0x0000002237037221 */ /* 0x002fce0000010000 */
[----:B------:R-:W1:Y:S01]  /*5240*/  MUFU.EX2 R68, R68 ;  /* 0x0000004400447308 */ /* 0x000e620000000800 */
[----:B--2---:R-:W-:-:S07]  /*5250*/  FADD.FTZ R10, R62, R3 ;  /* 0x000000033e0a7221 */ /* 0x004fce0000010000 */
[----:B------:R-:W2:Y:S01]  /*5260*/  MUFU.EX2 R26, R26 ;  /* 0x0000001a001a7308 */ /* 0x000ea20000000800 */
[----:B0-----:R-:W-:-:S01]  /*5270*/  FADD.FTZ R3, R63, R10 ;  /* 0x0000000a3f037221 */ /* 0x001fc20000010000 */
[----:B------:R-:W-:Y:S01]  /*5280*/  F2FP.SATFINITE.E4M3.F32.PACK_AB_MERGE_C R62, R63, R62, RZ ;  /* 0x0000003e3f3e723e */ /* 0x000fe200048070ff */
[----:B------:R-:W-:-:S03]  /*5290*/  IMAD.MOV.U32 R63, RZ, RZ, R25 ;  /* 0x000000ffff3f7224 */ /* 0x000fc600078e0019 */
[----:B------:R-:W-:Y:S01]  /*52a0*/  F2FP.SATFINITE.E4M3.F32.PACK_AB_MERGE_C R209, R55, R24, R62 ;  /* 0x0000001837d1723e */ /* 0x000fe2000480703e */
[----:B------:R-:W-:Y:S01]  /*52b0*/  IMAD.MOV.U32 R24, RZ, RZ, R25 ;  /* 0x000000ffff187224 */ /* 0x000fe200078e0019 */
[----:B------:R-:W0:Y:S01]  /*52c0*/  MUFU.EX2 R69, R69 ;  /* 0x0000004500457308 */ /* 0x000e220000000800 */
[----:B-1----:R-:W-:-:S01]  /*52d0*/  FADD.FTZ R10, R68, R11 ;  /* 0x0000000b440a7221 */ /* 0x002fc20000010000 */
[--C-:B------:R-:W-:Y:S02]  /*52e0*/  IMAD.MOV.U32 R55, RZ, RZ, R25.reuse ;  /* 0x000000ffff377224 */ /* 0x100fe400078e0019 */
[----:B------:R-:W-:-:S04]  /*52f0*/  IMAD.MOV.U32 R62, RZ, RZ, R25 ;  /* 0x000000ffff3e7224 */ /* 0x000fc800078e0019 */
[----:B------:R-:W1:Y:S01]  /*5300*/  MUFU.EX2 R61, R61 ;  /* 0x0000003d003d7308 */ /* 0x000e620000000800 */
[----:B--2---:R-:W-:-:S07]  /*5310*/  FADD.FTZ R34, R26, R3 ;  /* 0x000000031a227221 */ /* 0x004fce0000010000 */
[----:B------:R-:W2:Y:S01]  /*5320*/  MUFU.EX2 R71, R71 ;  /* 0x0000004700477308 */ /* 0x000ea20000000800 */
[----:B0-----:R-:W-:-:S07]  /*5330*/  FADD.FTZ R10, R69, R10 ;  /* 0x0000000a450a7221 */ /* 0x001fce0000010000 */
[----:B------:R-:W0:Y:S01]  /*5340*/  MUFU.EX2 R66, R66 ;  /* 0x0000004200427308 */ /* 0x000e220000000800 */
[----:B-1----:R-:W-:-:S01]  /*5350*/  FADD.FTZ R3, R61, R34 ;  /* 0x000000223d037221 */ /* 0x002fc20000010000 */
[----:B------:R-:W-:-:S06]  /*5360*/  IMAD.MOV.U32 R34, RZ, RZ, R25 ;  /* 0x000000ffff227224 */ /* 0x000fcc00078e0019 */
[----:B------:R-:W1:Y:S01]  /*5370*/  MUFU.EX2 R70, R70 ;  /* 0x0000004600467308 */ /* 0x000e620000000800 */
[----:B--2---:R-:W-:-:S07]  /*5380*/  FADD.FTZ R11, R71, R10 ;  /* 0x0000000a470b7221 */ /* 0x004fce0000010000 */
[----:B------:R-:W2:Y:S01]  /*5390*/  MUFU.EX2 R67, R67 ;  /* 0x0000004300437308 */ /* 0x000ea20000000800 */
[----:B0-----:R-:W-:-:S07]  /*53a0*/  FADD.FTZ R6, R66, R3 ;  /* 0x0000000342067221 */ /* 0x001fce0000010000 */
[----:B------:R-:W0:Y:S01]  /*53b0*/  MUFU.EX2 R72, R72 ;  /* 0x0000004800487308 */ /* 0x000e220000000800 */
[----:B-1----:R-:W-:-:S01]  /*53c0*/  FADD.FTZ R11, R70, R11 ;  /* 0x0000000b460b7221 */ /* 0x002fc20000010000 */
[----:B------:R-:W-:Y:S01]  /*53d0*/  F2FP.SATFINITE.E4M3.F32.PACK_AB_MERGE_C R210, R70, R71, RZ ;  /* 0x0000004746d2723e */ /* 0x000fe200048070ff */
[--C-:B------:R-:W-:Y:S02]  /*53e0*/  IMAD.MOV.U32 R71, RZ, RZ, R25.reuse ;  /* 0x000000ffff477224 */ /* 0x100fe400078e0019 */
[--C-:B------:R-:W-:Y:S01]  /*53f0*/  IMAD.MOV.U32 R70, RZ, RZ, R25.reuse ;  /* 0x000000ffff467224 */ /* 0x100fe200078e0019 */
[----:B------:R-:W-:Y:S01]  /*5400*/  F2FP.SATFINITE.E4M3.F32.PACK_AB_MERGE_C R210, R69, R68, R210 ;  /* 0x0000004445d2723e */ /* 0x000fe200048070d2 */
[----:B------:R-:W-:Y:S01]  /*5410*/  IMAD.MOV.U32 R69, RZ, RZ, R25 ;  /* 0x000000ffff457224 */ /* 0x000fe200078e0019 */
[----:B------:R-:W1:Y:S01]  /*5420*/  MUFU.EX2 R45, R45 ;  /* 0x0000002d002d7308 */ /* 0x000e620000000800 */
[----:B--2---:R-:W-:-:S01]  /*5430*/  FADD.FTZ R6, R67, R6 ;  /* 0x0000000643067221 */ /* 0x004fc20000010000 */
[----:B------:R-:W-:Y:S01]  /*5440*/  F2FP.SATFINITE.E4M3.F32.PACK_AB_MERGE_C R66, R67, R66, RZ ;  /* 0x000000424342723e */ /* 0x000fe200048070ff */
[----:B------:R-:W-:-:S02]  /*5450*/  IMAD.MOV.U32 R67, RZ, RZ, R25 ;  /* 0x000000ffff437224 */ /* 0x000fc400078e0019 */
[--C-:B------:R-:W-:Y:S01]  /*5460*/  IMAD.MOV.U32 R68, RZ, RZ, R25.reuse ;  /* 0x000000ffff447224 */ /* 0x100fe200078e0019 */
[----:B------:R-:W-:Y:S01]  /*5470*/  F2FP.SATFINITE.E4M3.F32.PACK_AB_MERGE_C R211, R61, R26, R66 ;  /* 0x0000001a3dd3723e */ /* 0x000fe20004807042 */
[----:B------:R-:W-:Y:S01]  /*5480*/  IMAD.MOV.U32 R26, RZ, RZ, R25 ;  /* 0x000000ffff1a7224 */ /* 0x000fe200078e0019 */
[----:B------:R-:W2:Y:S01]  /*5490*/  MUFU.EX2 R73, R73 ;  /* 0x0000004900497308 */ /* 0x000ea20000000800 */
[----:B0-----:R-:W-:-:S01]  /*54a0*/  FADD.FTZ R10, R72, R11 ;  /* 0x0000000b480a7221 */ /* 0x001fc20000010000 */
[--C-:B------:R-:W-:Y:S02]  /*54b0*/  IMAD.MOV.U32 R61, RZ, RZ, R25.reuse ;  /* 0x000000ffff3d7224 */ /* 0x100fe400078e0019 */
[----:B------:R-:W-:-:S04]  /*54c0*/  IMAD.MOV.U32 R66, RZ, RZ, R25 ;  /* 0x000000ffff427224 */ /* 0x000fc800078e0019 */
        /* <DEDUP_REMOVED lines=12> */
[----:B------:R-:W-:Y:S01]  /*5590*/  F2FP.SATFINITE.E4M3.F32.PACK_AB_MERGE_C R212, R88, R75, RZ ;  /* 0x0000004b58d4723e */ /* 0x000fe200048070ff */
[--C-:B------:R-:W-:Y:S02]  /*55a0*/  IMAD.MOV.U32 R75, RZ, RZ, R25.reuse ;  /* 0x000000ffff4b7224 */ /* 0x100fe400078e0019 */
[--C-:B------:R-:W-:Y:S01]  /*55b0*/  IMAD.MOV.U32 R88, RZ, RZ, R25.reuse ;  /* 0x000000ffff587224 */ /* 0x100fe200078e0019 */
[----:B------:R-:W-:Y:S01]  /*55c0*/  F2FP.SATFINITE.E4M3.F32.PACK_AB_MERGE_C R212, R73, R72, R212 ;  /* 0x0000004849d4723e */ /* 0x000fe200048070d4 */
[----:B------:R-:W-:Y:S01]  /*55d0*/  IMAD.MOV.U32 R73, RZ, RZ, R25 ;  /* 0x000000ffff497224 */ /* 0x000fe200078e0019 */
[----:B------:R-:W0:Y:S01]  /*55e0*/  MUFU.EX2 R49, R49 ;  /* 0x0000003100317308 */ /* 0x000e220000000800 */
[----:B-1----:R-:W-:-:S01]  /*55f0*/  FADD.FTZ R6, R47, R6 ;  /* 0x000000062f067221 */ /* 0x002fc20000010000 */
[----:B------:R-:W-:Y:S01]  /*5600*/  F2FP.SATFINITE.E4M3.F32.PACK_AB_MERGE_C R46, R47, R46, RZ ;  /* 0x0000002e2f2e723e */ /* 0x000fe200048070ff */
[----:B------:R-:W-:-:S02]  /*5610*/  IMAD.MOV.U32 R47, RZ, RZ, R25 ;  /* 0x000000ffff2f7224 */ /* 0x000fc400078e0019 */
[--C-:B------:R-:W-:Y:S01]  /*5620*/  IMAD.MOV.U32 R72, RZ, RZ, R25.reuse ;  /* 0x000000ffff487224 */ /* 0x100fe200078e0019 */
[----:B------:R-:W-:Y:S01]  /*5630*/  F2FP.SATFINITE.E4M3.F32.PACK_AB_MERGE_C R213, R44, R45, R46 ;  /* 0x0000002d2cd5723e */ /* 0x000fe2000480702e */
[----:B------:R-:W-:Y:S01]  /*5640*/  IMAD.MOV.U32 R45, RZ, RZ, R25 ;  /* 0x000000ffff2d7224 */ /* 0x000fe200078e0019 */
[----:B------:R-:W1:Y:S01]  /*5650*/  MUFU.EX2 R89, R89 ;  /* 0x0000005900597308 */ /* 0x000e620000000800 */
[----:B--2---:R-:W-:-:S01]  /*5660*/  FADD.FTZ R10, R74, R7 ;  /* 0x000000074a0a7221 */ /* 0x004fc20000010000 */
[--C-:B------:R-:W-:Y:S02]  /*5670*/  IMAD.MOV.U32 R44, RZ, RZ, R25.reuse ;  /* 0x000000ffff2c7224 */ /* 0x100fe400078e0019 */
[----:B------:R-:W-:-:S04]  /*5680*/  IMAD.MOV.U32 R46, RZ, RZ, R25 ;  /* 0x000000ffff2e7224 */ /* 0x000fc800078e0019 */
[----:B------:R-:W2:Y:S01]  /*5690*/  MUFU.EX2 R48, R48 ;  /* 0x0000003000307308 */ /* 0x000ea20000000800 */
[----:B0-----:R-:W-:-:S07]  /*56a0*/  FADD.FTZ R3, R49, R6 ;  /* 0x0000000631037221 */ /* 0x001fce0000010000 */
[----:B------:R-:W-:Y:S01]  /*56b0*/  MUFU.EX2 R31, R31 ;  /* 0x0000001f001f7308 */ /* 0x000fe20000000800 */
[----:B-1----:R-:W-:-:S07]  /*56c0*/  FADD.FTZ R10, R89, R10 ;  /* 0x0000000a590a7221 */ /* 0x002fce0000010000 */
[----:B------:R-:W0:Y:S01]  /*56d0*/  MUFU.EX2 R52, R52 ;  /* 0x0000003400347308 */ /* 0x000e220000000800 */
[----:B--2---:R-:W-:-:S07]  /*56e0*/  FADD.FTZ R6, R48, R3 ;  /* 0x0000000330067221 */ /* 0x004fce0000010000 */
[----:B------:R-:W1:Y:S08]  /*56f0*/  MUFU.EX2 R51, R51 ;  /* 0x0000003300337308 */ /* 0x000e700000000800 */
[----:B------:R-:W2:Y:S01]  /*5700*/  MUFU.EX2 R50, R50 ;  /* 0x0000003200327308 */ /* 0x000ea20000000800 */
[----:B0-----:R-:W-:Y:S01]  /*5710*/  F2FP.SATFINITE.E4M3.F32.PACK_AB_MERGE_C R7, R52, R31, RZ ;  /* 0x0000001f3407723e */ /* 0x001fe200048070ff */
[----:B------:R-:W-:-:S03]  /*5720*/  FADD.FTZ R31, R31, R10 ;  /* 0x0000000a1f1f7221 */ /* 0x000fc60000010000 */
[----:B------:R-:W-:Y:S01]  /*5730*/  F2FP.SATFINITE.E4M3.F32.PACK_AB_MERGE_C R214, R89, R74, R7 ;  /* 0x0000004a59d6723e */ /* 0x000fe20004807007 */
[----:B------:R-:W-:-:S01]  /*5740*/  FADD.FTZ R31, R52, R31 ;  /* 0x0000001f341f7221 */ /* 0x000fc20000010000 */
[----:B------:R-:W-:Y:S01]  /*5750*/  IMAD.MOV.U32 R52, RZ, RZ, R25 ;  /* 0x000000ffff347224 */ /* 0x000fe200078e0019 */
[----:B------:R-:W-:Y:S01]  /*5760*/  MUFU.EX2 R36, R36 ;  /* 0x0000002400247308 */ /* 0x000fe20000000800 */
[----:B-1----:R-:W-:-:S01]  /*5770*/  FADD.FTZ R3, R51, R6 ;  /* 0x0000000633037221 */ /* 0x002fc20000010000 */
[--C-:B------:R-:W-:Y:S02]  /*5780*/  IMAD.MOV.U32 R74, RZ, RZ, R25.reuse ;  /* 0x000000ffff4a7224 */ /* 0x100fe400078e0019 */
[----:B------:R-:W-:-:S04]  /*5790*/  IMAD.MOV.U32 R89, RZ, RZ, R25 ;  /* 0x000000ffff597224 */ /* 0x000fc800078e0019 */
[----:B------:R-:W0:Y:S01]  /*57a0*/  MUFU.EX2 R37, R37 ;  /* 0x0000002500257308 */ /* 0x000e220000000800 */
[----:B--2---:R-:W-:-:S01]  /*57b0*/  FADD.FTZ R3, R50, R3 ;  /* 0x0000000332037221 */ /* 0x004fc20000010000 */
[----:B------:R-:W-:Y:S01]  /*57c0*/  F2FP.SATFINITE.E4M3.F32.PACK_AB_MERGE_C R51, R50, R51, RZ ;  /* 0x000000333233723e */ /* 0x000fe200048070ff */
[----:B------:R-:W-:-:S03]  /*57d0*/  IMAD.MOV.U32 R50, RZ, RZ, R25 ;  /* 0x000000ffff327224 */ /* 0x000fc600078e0019 */
[----:B------:R-:W-:Y:S01]  /*57e0*/  F2FP.SATFINITE.E4M3.F32.PACK_AB_MERGE_C R215, R48, R49, R51 ;  /* 0x0000003130d7723e */ /* 0x000fe20004807033 */
[--C-:B------:R-:W-:Y:S01]  /*57f0*/  IMAD.MOV.U32 R49, RZ, RZ, R25.reuse ;  /* 0x000000ffff317224 */ /* 0x100fe200078e0019 */
[----:B------:R-:W1:Y:S01]  /*5800*/  MUFU.EX2 R32, R32 ;  /* 0x0000002000207308 */ /* 0x000e620000000800 */
[--C-:B------:R-:W-:Y:S02]  /*5810*/  IMAD.MOV.U32 R48, RZ, RZ, R25.reuse ;  /* 0x000000ffff307224 */ /* 0x100fe400078e0019 */
[----:B------:R-:W-:-:S05]  /*5820*/  IMAD.MOV.U32 R51, RZ, RZ, R25 ;  /* 0x000000ffff337224 */ /* 0x000fca00078e0019 */
[----:B------:R-:W2:Y:S01]  /*5830*/  MUFU.EX2 R28, R28 ;  /* 0x0000001c001c7308 */ /* 0x000ea20000000800 */
[----:B0-----:R-:W-:-:S07]  /*5840*/  F2FP.SATFINITE.E4M3.F32.PACK_AB_MERGE_C R5, R37, R36, RZ ;  /* 0x000000242505723e */ /* 0x001fce00048070ff */
[----:B------:R-:W0:Y:S01]  /*5850*/  MUFU.EX2 R33, R33 ;  /* 0x0000002100217308 */ /* 0x000e220000000800 */
[----:B-1----:R-:W-:-:S01]  /*5860*/  FADD.FTZ R4, R32, R31 ;  /* 0x0000001f20047221 */ /* 0x002fc20000010000 */
[----:B------:R-:W-:-:S06]  /*5870*/  IMAD.MOV.U32 R31, RZ, RZ, R25 ;  /* 0x000000ffff1f7224 */ /* 0x000fcc00078e0019 */
[----:B------:R-:W1:Y:S01]  /*5880*/  MUFU.EX2 R29, R29 ;  /* 0x0000001d001d7308 */ /* 0x000e620000000800 */
[----:B--2---:R-:W-:-:S07]  /*5890*/  FADD.FTZ R6, R28, R3 ;  /* 0x000000031c067221 */ /* 0x004fce0000010000 */
[----:B------:R-:W2:Y:S01]  /*58a0*/  MUFU.EX2 R85, R85 ;  /* 0x0000005500557308 */ /* 0x000ea20000000800 */
[C---:B0-----:R-:W-:Y:S01]  /*58b0*/  F2FP.SATFINITE.E4M3.F32.PACK_AB_MERGE_C R216, R33.reuse, R32, R5 ;  /* 0x0000002021d8723e */ /* 0x041fe20004807005 */
[----:B------:R-:W-:Y:S01]  /*58c0*/  FADD.FTZ R33, R33, R4 ;  /* 0x0000000421217221 */ /* 0x000fe20000010000 */
[----:B------:R-:W-:-:S03]  /*58d0*/  IMAD.MOV.U32 R32, RZ, RZ, R25 ;  /* 0x000000ffff207224 */ /* 0x000fc600078e0019 */
[----:B------:R-:W-:Y:S01]  /*58e0*/  FADD.FTZ R36, R36, R33 ;  /* 0x0000002124247221 */ /* 0x000fe20000010000 */
[----:B------:R-:W-:Y:S01]  /*58f0*/  IMAD.MOV.U32 R33, RZ, RZ, R25 ;  /* 0x000000ffff217224 */ /* 0x000fe200078e0019 */
[----:B------:R-:W0:Y:S01]  /*5900*/  MUFU.EX2 R86, R86 ;  /* 0x0000005600567308 */ /* 0x000e220000000800 */
[----:B-1----:R-:W-:-:S01]  /*5910*/  FADD.FTZ R6, R29, R6 ;  /* 0x000000061d067221 */ /* 0x002fc20000010000 */
[----:B------:R-:W-:Y:S01]  /*5920*/  FADD.FTZ R37, R37, R36 ;  /* 0x0000002425257221 */ /* 0x000fe20000010000 */
[----:B------:R-:W-:-:S05]  /*5930*/  IMAD.MOV.U32 R36, RZ, RZ, R25 ;  /* 0x000000ffff247224 */ /* 0x000fca00078e0019 */
[----:B------:R-:W-:Y:S01]  /*5940*/  MUFU.EX2 R30, R30 ;  /* 0x0000001e001e7308 */ /* 0x000fe20000000800 */
[----:B--2---:R-:W-:-:S07]  /*5950*/  FADD.FTZ R3, R85, R6 ;  /* 0x0000000655037221 */ /* 0x004fce0000010000 */
[----:B------:R-:W1:Y:S01]  /*5960*/  MUFU.EX2 R53, R53 ;  /* 0x0000003500357308 */ /* 0x000e620000000800 */
[C---:B0-----:R-:W-:Y:S01]  /*5970*/  F2FP.SATFINITE.E4M3.F32.PACK_AB_MERGE_C R85, R86.reuse, R85, RZ ;  /* 0x000000555655723e */ /* 0x041fe200048070ff */
[----:B------:R-:W-:-:S03]  /*5980*/  FADD.FTZ R86, R86, R3 ;  /* 0x0000000356567221 */ /* 0x000fc60000010000 */
[----:B------:R-:W-:Y:S01]  /*5990*/  F2FP.SATFINITE.E4M3.F32.PACK_AB_MERGE_C R217, R29, R28, R85 ;  /* 0x0000001c1dd9723e */ /* 0x000fe20004807055 */
[--C-:B------:R-:W-:Y:S02]  /*59a0*/  IMAD.MOV.U32 R29, RZ, RZ, R25.reuse ;  /* 0x000000ffff1d7224 */ /* 0x100fe400078e0019 */
[----:B------:R-:W0:Y:S01]  /*59b0*/  MUFU.EX2 R40, R40 ;  /* 0x0000002800287308 */ /* 0x000e220000000800 */
[--C-:B------:R-:W-:Y:S02]  /*59c0*/  IMAD.MOV.U32 R28, RZ, RZ, R25.reuse ;  /* 0x000000ffff1c7224 */ /* 0x100fe400078e0019 */
[----:B------:R-:W-:-:S05]  /*59d0*/  IMAD.MOV.U32 R85, RZ, RZ, R25 ;  /* 0x000000ffff557224 */ /* 0x000fca00078e0019 */
[----:B------:R-:W2:Y:S01]  /*59e0*/  MUFU.EX2 R87, R87 ;  /* 0x0000005700577308 */ /* 0x000ea20000000800 */
[----:B-1----:R-:W-:-:S07]  /*59f0*/  F2FP.SATFINITE.E4M3.F32.PACK_AB_MERGE_C R5, R53, R30, RZ ;  /* 0x0000001e3505723e */ /* 0x002fce00048070ff */
[----:B------:R-:W1:Y:S01]  /*5a00*/  MUFU.EX2 R41, R41 ;  /* 0x0000002900297308 */ /* 0x000e620000000800 */
[----:B0-----:R-:W-:-:S01]  /*5a10*/  FADD.FTZ R4, R40, R37 ;  /* 0x0000002528047221 */ /* 0x001fc20000010000 */
[----:B------:R-:W-:-:S06]  /*5a20*/  IMAD.MOV.U32 R37, RZ, RZ, R25 ;  /* 0x000000ffff257224 */ /* 0x000fcc00078e0019 */
[----:B------:R-:W0:Y:S01]  /*5a30*/  MUFU.EX2 R90, R90 ;  /* 0x0000005a005a7308 */ /* 0x000e220000000800 */
[----:B--2---:R-:W-:-:S01]  /*5a40*/  FADD.FTZ R3, R87, R86 ;  /* 0x0000005657037221 */ /* 0x004fc20000010000 */
[----:B------:R-:W-:-:S06]  /*5a50*/  IMAD.MOV.U32 R86, RZ, RZ, R25 ;  /* 0x000000ffff567224 */ /* 0x000fcc00078e0019 */
[----:B------:R-:W-:Y:S01]  /*5a60*/  MUFU.EX2 R91, R91 ;  /* 0x0000005b005b7308 */ /* 0x000fe20000000800 */
[C---:B-1----:R-:W-:Y:S01]  /*5a70*/  F2FP.SATFINITE.E4M3.F32.PACK_AB_MERGE_C R218, R41.reuse, R40, R5 ;  /* 0x0000002829da723e */ /* 0x042fe20004807005 */
[----:B------:R-:W-:Y:S01]  /*5a80*/  FADD.FTZ R41, R41, R4 ;  /* 0x0000000429297221 */ /* 0x000fe20000010000 */
[----:B------:R-:W-:-:S03]  /*5a90*/  IMAD.MOV.U32 R40, RZ, RZ, R25 ;  /* 0x000000ffff287224 */ /* 0x000fc600078e0019 */
[----:B------:R-:W-:Y:S01]  /*5aa0*/  FADD.FTZ R30, R30, R41 ;  /* 0x000000291e1e7221 */ /* 0x000fe20000010000 */
[----:B------:R-:W-:Y:S01]  /*5ab0*/  IMAD.MOV.U32 R41, RZ, RZ, R25 ;  /* 0x000000ffff297224 */ /* 0x000fe200078e0019 */
[----:B------:R-:W1:Y:S01]  /*5ac0*/  MUFU.EX2 R92, R92 ;  /* 0x0000005c005c7308 */ /* 0x000e620000000800 */
[----:B0-----:R-:W-:-:S01]  /*5ad0*/  FADD.FTZ R4, R90, R3 ;  /* 0x000000035a047221 */ /* 0x001fc20000010000 */
[----:B-1----:R-:W-:-:S03]  /*5ae0*/  F2FP.SATFINITE.E4M3.F32.PACK_AB_MERGE_C R3, R92, R91, RZ ;  /* 0x0000005b5c03723e */ /* 0x002fc600048070ff */
[----:B------:R-:W-:Y:S01]  /*5af0*/  FADD.FTZ R91, R91, R4 ;  /* 0x000000045b5b7221 */ /* 0x000fe20000010000 */
[----:B------:R-:W-:Y:S01]  /*5b00*/  F2FP.SATFINITE.E4M3.F32.PACK_AB_MERGE_C R219, R90, R87, R3 ;  /* 0x000000575adb723e */ /* 0x000fe20004807003 */
[----:B------:R-:W-:Y:S02]  /*5b10*/  FADD.FTZ R3, R53, R30 ;  /* 0x0000001e35037221 */ /* 0x000fe40000010000 */
[----:B------:R-:W-:-:S01]  /*5b20*/  FADD.FTZ R4, R92, R91 ;  /* 0x0000005b5c047221 */ /* 0x000fc20000010000 */
[--C-:B------:R-:W-:Y:S02]  /*5b30*/  IMAD.MOV.U32 R30, RZ, RZ, R25.reuse ;  /* 0x000000ffff1e7224 */ /* 0x100fe400078e0019 */
[--C-:B------:R-:W-:Y:S02]  /*5b40*/  IMAD.MOV.U32 R53, RZ, RZ, R25.reuse ;  /* 0x000000ffff357224 */ /* 0x100fe400078e0019 */
[--C-:B------:R-:W-:Y:S02]  /*5b50*/  IMAD.MOV.U32 R87, RZ, RZ, R25.reuse ;  /* 0x000000ffff577224 */ /* 0x100fe400078e0019 */
[----:B------:R-:W-:-:S02]  /*5b60*/  IMAD.MOV.U32 R91, RZ, RZ, R25 ;  /* 0x000000ffff5b7224 */ /* 0x000fc400078e0019 */
[--C-:B------:R-:W-:Y:S02]  /*5b70*/  IMAD.MOV.U32 R90, RZ, RZ, R25.reuse ;  /* 0x000000ffff5a7224 */ /* 0x100fe400078e0019 */
[----:B------:R-:W-:Y:S01]  /*5b80*/  IMAD.MOV.U32 R92, RZ, RZ, R25 ;  /* 0x000000ffff5c7224 */ /* 0x000fe200078e0019 */
[----:B------:R-:W-:Y:S06]  /*5b90*/  @!P1 BRA `(.L_x_4043) ;  /* 0x0000003c002c9947 */ /* 0x000fec0003800000 */
[----:B------:R-:W-:Y:S01]  /*5ba0*/  IMAD.MOV.U32 R5, RZ, RZ, R120 ;  /* 0x000000ffff057224 */ /* 0x000fe200078e0078 */
[----:B------:R-:W-:Y:S01]  /*5bb0*/  CS2R R118, SRZ ;  /* 0x0000000000767805 */ /* 0x000fe2000001ff00 */
        /* <DEDUP_REMOVED lines=48> */
[----:B------:R-:W-:Y:S01]  /*5ec0*/  UMOV UR55, UR46 ;  /* 0x0000002e00377c82 */ /* 0x000fe20008000000 */
[----:B------:R-:W-:Y:S01]  /*5ed0*/  UMOV UR53, UR45 ;  /* 0x0000002d00357c82 */ /* 0x000fe20008000000 */
[----:B------:R-:W-:-:S05]  /*5ee0*/  ULDC UR52, c[0x0][0x988] ;  /* 0x0002620000347ab9 */ /* 0x000fca0000000800 */
.L_x_4054:
[----:B------:R-:W-:Y:S01]  /*5ef0*/  ISETP.NE.AND P2, PT, RZ, UR43, PT ;  /* 0x0000002bff007c0c */ /* 0x000fe2000bf45270 */
[----:B------:R-:W-:-:S04]  /*5f00*/  UISETP.NE.AND UP0, UPT, UR53, 0x1, UPT ;  /* 0x000000013500788c */ /* 0x000fc8000bf05270 */
[----:B------:R-:W-:-:S04]  /*5f10*/  USEL UR46, URZ, 0x1, UP0 ;  /* 0x000000013f2e7887 */ /* 0x000fc80008000000 */
[----:B------:R-:W-:-:S04]  /*5f20*/  ULOP3.LUT UR46, UR55, UR46, URZ, 0x3c, !UPT ;  /* 0x0000002e372e7292 */ /* 0x000fc8000f8e3c3f */
[----:B------:R-:W-:Y:S08]  /*5f30*/  @P2 BRA `(.L_x_4044) ;  /* 0x0000000000442947 */ /* 0x000ff00003800000 */
[----:B------:R-:W-:Y:S05]  /*5f40*/  @!P0 BRA `(.L_x_4045) ;  /* 0x0000000000048947 */ /* 0x000fea0003800000 */
[----:B------:R-:W-:Y:S01]  /*5f50*/  BPT.TRAP 0x1 ;  /* 0x000000040000795c */ /* 0x000fe20000300000 */
.L_x_4045:
[----:B------:R-:W0:Y:S01]  /*5f60*/  S2UR UR10, SR_CgaCtaId ;  /* 0x00000000000a79c3 */ /* 0x000e220000008800 */
[----:B------:R-:W-:Y:S01]  /*5f70*/  UIADD3 UR6, UR53, 0x1, URZ ;  /* 0x0000000135067890 */ /* 0x000fe2000fffe03f */
[----:B------:R-:W-:Y:S01]  /*5f80*/  IMAD.U32 R7, RZ, RZ, UR46 ;  /* 0x0000002eff077e24 */ /* 0x000fe2000f8e00ff */
[----:B------:R-:W-:Y:S02]  /*5f90*/  UMOV UR7, 0x400 ;  /* 0x0000040000077882 */ /* 0x000fe40000000000 */
[----:B------:R-:W-:Y:S02]  /*5fa0*/  UISETP.NE.AND UP0, UPT, UR6, 0x2, UPT ;  /* 0x000000020600788c */ /* 0x000fe4000bf05270 */
[----:B------:R-:W-:Y:S02]  /*5fb0*/  SHF.L.U32 R7, R7, 0x1f, RZ ;  /* 0x0000001f07077819 */ /* 0x000fe400000006ff */
[----:B------:R-:W-:Y:S02]  /*5fc0*/  USEL UR6, UR6, URZ, UP0 ;  /* 0x0000003f06067287 */ /* 0x000fe40008000000 */
[----:B0-----:R-:W-:-:S04]  /*5fd0*/  ULEA UR7, UR10, UR7, 0x18 ;  /* 0x000000070a077291 */ /* 0x001fc8000f8ec03f */
[----:B------:R-:W-:-:S09]  /*5fe0*/  ULEA UR6, UR6, UR7, 0x3 ;  /* 0x0000000706067291 */ /* 0x000fd2000f8e183f */
[----:B------:R0:W1:Y:S01]  /*5ff0*/  SYNCS.PHASECHK.TRANS64.TRYWAIT P1, [UR6+0x33430], R7 ;  /* 0x03343007ff0075a7 */ /* 0x0000620008020146 */
[----:B------:R-:W-:Y:S05]  /*6000*/  @!P0 BRA `(.L_x_4046) ;  /* 0x0000000000048947 */ /* 0x000fea0003800000 */
[----:B------:R-:W-:Y:S01]  /*6010*/  BPT.TRAP 0x1 ;  /* 0x000000040000795c */ /* 0x000fe20000300000 */
.L_x_4046:
[----:B-1----:R-:W-:Y:S05]  /*6020*/  @P1 BRA `(.L_x_4044) ;  /* 0x0000000000081947 */ /* 0x002fea0003800000 */
[----:B------:R-:W1:Y:S02]  /*6030*/  SYNCS.PHASECHK.TRANS64.TRYWAIT P1, [UR6+0x33430], R7 ;  /* 0x03343007ff0075a7 */ /* 0x000e640008020146 */
[----:B-1----:R-:W-:Y:S05]  /*6040*/  @!P1 BRA `(.L_x_4047) ;  /* 0x0000010c00f09947 */ /* 0x002fea0003800000 */
.L_x_4044:
[----:B-1----:R-:W1:Y:S01]  /*6050*/  S2R R8, SR_TID.X ;  /* 0x0000000000087919 */ /* 0x002e620000002100 */
[----:B------:R-:W-:Y:S01]  /*6060*/  UIADD3 UR45, UR53, 0x1, URZ ;  /* 0x00000001352d7890 */ /* 0x000fe2000fffe03f */
[----:B------:R-:W-:Y:S01]  /*6070*/  UMOV UR27, 0x80000020 ;  /* 0x80000020001b7882 */ /* 0x000fe20000000000 */
[----:B------:R-:W-:Y:S02]  /*6080*/  UMOV UR28, UR24 ;  /* 0x00000018001c7c82 */ /* 0x000fe40008000000 */
[----:B------:R-:W-:Y:S01]  /*6090*/  UISETP.NE.AND UP0, UPT, UR45, 0x2, UPT ;  /* 0x000000022d00788c */ /* 0x000fe2000bf05270 */
[----:B------:R-:W-:Y:S01]  /*60a0*/  UMOV UR29, UR25 ;  /* 0x00000019001d7c82 */ /* 0x000fe20008000000 */
[----:B------:R-:W-:Y:S02]  /*60b0*/  UMOV UR31, 0x80000020 ;  /* 0x80000020001f7882 */ /* 0x000fe40000000000 */
[----:B------:R-:W-:Y:S01]  /*60c0*/  USEL UR45, UR45, URZ, UP0 ;  /* 0x0000003f2d2d7287 */ /* 0x000fe20008000000 */
[----:B------:R-:W-:Y:S01]  /*60d0*/  UMOV UR32, UR24 ;  /* 0x0000001800207c82 */ /* 0x000fe20008000000 */
[----:B------:R-:W-:-:S02]  /*60e0*/  UMOV UR33, UR25 ;  /* 0x0000001900217c82 */ /* 0x000fc40008000000 */
[----:B------:R-:W-:Y:S01]  /*60f0*/  UIMAD UR56, UR45, 0x780, UR49 ;  /* 0x000007802d3878a4 */ /* 0x000fe2000f8e0231 */
[----:B------:R-:W-:Y:S01]  /*6100*/  UMOV UR35, 0x80000020 ;  /* 0x8000002000237882 */ /* 0x000fe20000000000 */
[----:B------:R-:W-:Y:S02]  /*6110*/  UMOV UR7, 0x80000020 ;  /* 0x8000002000077882 */ /* 0x000fe40000000000 */
[----:B------:R-:W-:Y:S02]  /*6120*/  UIADD3 UR30, UR56, 0x80, URZ ;  /* 0x00000080381e7890 */ /* 0x000fe4000fffe03f */
[----:B------:R-:W-:Y:S02]  /*6130*/  UIADD3 UR34, UR56, 0x100, URZ ;  /* 0x0000010038227890 */ /* 0x000fe4000fffe03f */
[----:B------:R-:W-:Y:S01]  /*6140*/  UMOV UR26, UR56 ;  /* 0x00000038001a7c82 */ /* 0x000fe20008000000 */
[----:B------:R-:W-:Y:S02]  /*6150*/  UIADD3 UR6, UR56, 0x2, URZ ;  /* 0x0000000238067890 */ /* 0x000fe4000fffe03f */
[----:B------:R-:W-:Y:S01]  /*6160*/  UIADD3 UR10, UR56, 0x202, URZ ;  /* 0x00000202380a7890 */ /* 0x000fe2000fffe03f */
[----:B------:R-:W-:Y:S01]  /*6170*/  UMOV UR11, 0x80000020 ;  /* 0x80000020000b7882 */ /* 0x000fe20000000000 */
[----:B------:R-:W-:Y:S01]  /*6180*/  UIADD3 UR14, UR56, 0x282, URZ ;  /* 0x00000282380e7890 */ /* 0x000fe2000fffe03f */
[----:B------:R-:W-:Y:S01]  /*6190*/  UMOV UR15, 0x80000020 ;  /* 0x80000020000f7882 */ /* 0x000fe20000000000 */
[----:B------:R-:W-:Y:S01]  /*61a0*/  UIADD3 UR18, UR56, 0x500, URZ ;  /* 0x0000050038127890 */ /* 0x000fe2000fffe03f */
[----:B-1----:R-:W-:Y:S01]  /*61b0*/  SHF.R.U32.HI R8, RZ, 0x7, R8 ;  /* 0x00000007ff087819 */ /* 0x002fe20000011608 */
[----:B------:R-:W-:Y:S01]  /*61c0*/  UMOV UR19, 0x80000020 ;  /* 0x8000002000137882 */ /* 0x000fe20000000000 */
[----:B------:R-:W-:Y:S01]  /*61d0*/  UIADD3 UR22, UR56, 0x502, URZ ;  /* 0x0000050238167890 */ /* 0x000fe2000fffe03f */
[----:B------:R-:W-:-:S02]  /*61e0*/  UMOV UR23, 0x80000020 ;  /* 0x8000002000177882 */ /* 0x000fc40000000000 */
[----:B0-----:R-:W-:-:S05]  /*61f0*/  VIADD R7, R8, 0x8 ;  /* 0x0000000808077836 */ /* 0x001fca0000000000 */
[----:B------:R0:W-:Y:S06]  /*6200*/  BAR.SYNC.DEFER_BLOCKING R7, 0x100 ;  /* 0x000400070000751d */ /* 0x0001ec0000010000 */
[----:B------:R-:W-:-:S06]  /*6210*/  WARPGROUP.ARRIVE ;  /* 0x00000000000079c5 */ /* 0x000fcc0000000000 */
[----:B------:R-:W-:Y:S01]  /*6220*/  QGMMA.64x32x32.F32.E4M3.E4M3 R184, gdesc[UR24], RZ, !UPT, gsb0 ;  /* 0x0060000018b879f3 */ /* 0x000fe2000c0008ff */
[----:B------:R-:W-:Y:S01]  /*6230*/  UIADD3 UR26, UR56, 0x180, URZ ;  /* 0x00000180381a7890 */ /* 0x000fe2000fffe03f */
[----:B------:R-:W-:Y:S01]  /*6240*/  UMOV UR27, 0x80000020 ;  /* 0x80000020001b7882 */ /* 0x000fe20000000000 */
[----:B------:R-:W-:Y:S02]  /*6250*/  WARPGROUP.DEPBAR.LE gsb0, 0x0 ;  /* 0x00008000000079c5 */ /* 0x000fe40000010000 */
[----:B------:R-:W-:-:S06]  /*6260*/  WARPGROUP.ARRIVE ;  /* 0x00000000000079c5 */ /* 0x000fcc0000000000 */
[----:B------:R-:W-:Y:S01]  /*6270*/  QGMMA.64x32x32.F32.E4M3.E4M3 R168, gdesc[UR28], RZ, !UPT, gsb0 ;  /* 0x006000001ca879f3 */ /* 0x000fe2000c0008ff */
[----:B------:R-:W-:Y:S01]  /*6280*/  UIADD3 UR30, UR56, 0x200, URZ ;  /* 0x00000200381e7890 */ /* 0x000fe2000fffe03f */
[----:B------:R-:W-:Y:S01]  /*6290*/  UMOV UR28, UR24 ;  /* 0x00000018001c7c82 */ /* 0x000fe20008000000 */
[----:B------:R-:W-:Y:S01]  /*62a0*/  UMOV UR29, UR25 ;  /* 0x00000019001d7c82 */ /* 0x000fe20008000000 */
        /* <DEDUP_REMOVED lines=10> */
[----:B------:R-:W-:Y:S03]  /*6350*/  QGMMA.64x32x32.F32.E4M3.E4M3 R136, gdesc[UR24], RZ, !UPT, gsb0 ;  /* 0x00600000188879f3 */ /* 0x000fe6000c0008ff */
        /* <DEDUP_REMOVED lines=124> */
[----:B------:R-:W-:Y:S01]  /*6b20*/  UIADD3 UR56, UR56, 0x702, URZ ;  /* 0x0000070238387890 */ /* 0x000fe2000fffe03f */
[----:B------:R-:W-:Y:S02]  /*6b30*/  WARPGROUP.DEPBAR.LE gsb0, 0x0 ;  /* 0x00008000000079c5 */ /* 0x000fe40000010000 */
[----:B------:R-:W-:-:S06]  /*6b40*/  WARPGROUP.ARRIVE ;  /* 0x00000000000079c5 */ /* 0x000fcc0000000000 */
[----:B------:R-:W-:Y:S03]  /*6b50*/  QGMMA.64x32x32.F32.E4M3.E4M3 R168, gdesc[UR28], R168, gsb0 ;  /* 0x006000001ca879f3 */ /* 0x000fe600080008a8 */
        /* <DEDUP_REMOVED lines=12> */
[----:B0-----:R-:W-:Y:S05]  /*6c20*/  @P2 BRA `(.L_x_4048) ;  /* 0x0000000000382947 */ /* 0x001fea0003800000 */
[----:B------:R-:W-:Y:S05]  /*6c30*/  @!P0 BRA `(.L_x_4049) ;  /* 0x0000000000048947 */ /* 0x000fea0003800000 */
[----:B------:R-:W-:Y:S01]  /*6c40*/  BPT.TRAP 0x1 ;  /* 0x000000040000795c */ /* 0x000fe20000300000 */
.L_x_4049:
        /* <DEDUP_REMOVED lines=9> */
.L_x_4050:
[----:B-1----:R-:W-:Y:S05]  /*6ce0*/  @P1 BRA `(.L_x_4048) ;  /* 0x0000000000081947 */ /* 0x002fea0003800000 */
[----:B------:R-:W1:Y:S02]  /*6cf0*/  SYNCS.PHASECHK.TRANS64.TRYWAIT P1, [UR6+0x33450], R7 ;  /* 0x03345007ff0075a7 */ /* 0x000e640008020146 */
[----:B-1----:R-:W-:Y:S05]  /*6d00*/  @!P1 BRA `(.L_x_4051) ;  /* 0x0000010000d89947 */ /* 0x002fea0003800000 */
.L_x_4048:
[----:B------:R-:W2:Y:S01]  /*6d10*/  S2UR UR10, SR_CgaCtaId ;  /* 0x00000000000a79c3 */ /* 0x000ea20000008800 */
[----:B------:R-:W-:Y:S01]  /*6d20*/  UMOV UR6, 0x400 ;  /* 0x0000040000067882 */ /* 0x000fe20000000000 */
[----:B------:R-:W-:Y:S01]  /*6d30*/  WARPGROUP.ARRIVE ;  /* 0x00000000000079c5 */ /* 0x000fe20000000000 */
[----:B------:R-:W-:-:S05]  /*6d40*/  UMOV UR7, 0xc0000010 ;  /* 0xc000001000077882 */ /* 0x000fca0000000000 */
[----:B-1----:R-:W1:Y:S01]  /*6d50*/  S2R R8, SR_TID.X ;  /* 0x0000000000087919 */ /* 0x002e620000002100 */
[----:B--2---:R-:W-:-:S04]  /*6d60*/  ULEA UR14, UR10, UR6, 0x18 ;  /* 0x000000060a0e7291 */ /* 0x004fc8000f8ec03f */
[----:B------:R-:W-:-:S04]  /*6d70*/  UIADD3 UR6, UR14, 0x200, URZ ;  /* 0x000002000e067890 */ /* 0x000fc8000fffe03f */
[----:B------:R-:W-:-:S04]  /*6d80*/  USHF.R.U32.HI UR6, URZ, 0x4, UR6 ;  /* 0x000000043f067899 */ /* 0x000fc80008011606 */
[----:B------:R-:W-:Y:S01]  /*6d90*/  ULOP3.LUT UR6, UR6, 0x3fff, URZ, 0xc0, !UPT ;  /* 0x00003fff06067892 */ /* 0x000fe2000f8ec03f */
[----:B-1----:R-:W-:-:S03]  /*6da0*/  SHF.R.U32.HI R8, RZ, 0x7, R8 ;  /* 0x00000007ff087819 */ /* 0x002fc60000011608 */
[----:B------:R-:W-:Y:S01]  /*6db0*/  ULOP3.LUT UR6, UR6, 0x10000, URZ, 0xfc, !UPT ;  /* 0x0001000006067892 */ /* 0x000fe2000f8efc3f */
[----:B0-----:R-:W-:-:S03]  /*6dc0*/  IADD3 R7, -R8, 0xb, RZ ;  /* 0x0000000b08077810 */ /* 0x001fc60007ffe1ff */
        /* <DEDUP_REMOVED lines=27> */
.L_x_4052:
[C---:B0-----:R-:W-:Y:S01]  /*6f80*/  FMUL.FTZ R7, R0.reuse, R184 ;  /* 0x000000b800077220 */ /* 0x041fe20000410000 */
        /* <DEDUP_REMOVED lines=103> */
[----:B------:R-:W-:Y:S01]  /*7600*/  UMOV UR6, UR52 ;  /* 0x0000003400067c82 */ /* 0x000fe20008000000 */
[----:B------:R-:W-:-:S04]  /*7610*/  ULEA UR7, UR45, UR14, 0x3 ;  /* 0x0000000e2d077291 */ /* 0x000fc8000f8e183f */
[----:B------:R-:W-:Y:S01]  /*7620*/  UIADD3 UR7, UR7, 0x33440, URZ ;  /* 0x0003344007077890 */ /* 0x000fe2000fffe03f */
[----:B------:R-:W1:Y:S01]  /*7630*/  MUFU.TANH R187, R187 ;  /* 0x000000bb00bb7308 */ /* 0x000e620000002400 */
[----:B--2---:R-:W-:Y:S02]  /*7640*/  FMNMX.FTZ R192, R184, R193, !PT ;  /* 0x000000c1b8c07209 */ /* 0x004fe40007810000 */
[----:B------:R-:W-:-:S05]  /*7650*/  UPRMT UR7, UR10, 0x654, UR7 ;  /* 0x000006540a077896 */ /* 0x000fca0008000007 */
[----:B------:R-:W2:Y:S01]  /*7660*/  MUFU.TANH R186, R186 ;  /* 0x000000ba00ba7308 */ /* 0x000ea20000002400 */
[----:B0-----:R-:W-:-:S03]  /*7670*/  FMNMX.FTZ R191, R185, R120, !PT ;  /* 0x00000078b9bf7209 */ /* 0x001fc60007810000 */
[----:B------:R-:W-:Y:S04]  /*7680*/  SYNCS.ARRIVE.TRANS64.RED.A1T0 RZ, [UR7], RZ ;  /* 0x000000ffffff79a7 */ /* 0x000fe80008100407 */
        /* <DEDUP_REMOVED lines=134> */
[----:B0-----:R-:W-:-:S05]  /*7ef0*/  FMNMX.FTZ R193, R191, R120, !PT ;  /* 0x00000078bfc17209 */ /* 0x001fca0007810000 */
[----:B------:R-:W0:Y:S01]  /*7f00*/  SHFL.BFLY PT, R120, R193, 0x1, 0x1f ;  /* 0x0c201f00c1787f89 */ /* 0x000e2200000e0000 */
[----:B-1----:R-:W-:Y:S01]  /*7f10*/  FMNMX.FTZ R194, R192, R121, !PT ;  /* 0x00000079c0c27209 */ /* 0x002fe20007810000 */
[----:B------:R-:W-:-:S04]  /*7f20*/  IMAD.U32 R192, RZ, RZ, UR6 ;  /* 0x00000006ffc07e24 */ /* 0x000fc8000f8e00ff */
[----:B------:R-:W1:Y:S01]  /*7f30*/  SHFL.BFLY PT, R195, R194, 0x1, 0x1f ;  /* 0x0c201f00c2c37f89 */ /* 0x000e6200000e0000 */
[----:B0-----:R-:W-:-:S05]  /*7f40*/  FMNMX.FTZ R121, R193, R120, !PT ;  /* 0x00000078c1797209 */ /* 0x001fca0007810000 */
[C---:B------:R-:W-:Y:S01]  /*7f50*/  FFMA.FTZ R191, R121.reuse, R192, -8 ;  /* 0xc100000079bf7423 */ /* 0x040fe200000100c0 */
[----:B------:R-:W-:-:S01]  /*7f60*/  FADD.FTZ R6, -R121, R6 ;  /* 0x0000000679067221 */ /* 0x000fc20000010100 */
[----:B-1----:R-:W-:Y:S02]  /*7f70*/  FMNMX.FTZ R120, R194, R195, !PT ;  /* 0x000000c3c2787209 */ /* 0x002fe40007810000 */
        /* <DEDUP_REMOVED lines=40> */
[----:B------:R-:W-:-:S02]  /*8200*/  IMAD.U32 R191, RZ, RZ, UR6 ;  /* 0x00000006ffbf7e24 */ /* 0x000fc4000f8e00ff */
[----:B------:R-:W-:Y:S01]  /*8210*/  FADD.FTZ R5, -R120, R5 ;  /* 0x0000000578057221 */ /* 0x000fe20000010100 */
[----:B------:R-:W-:Y:S01]  /*8220*/  FMUL.FTZ R6, R6, UR6 ;  /* 0x0000000606067c20 */ /* 0x000fe20008410000 */
[----:B------:R-:W-:Y:S01]  /*8230*/  MUFU.EX2 R7, R7 ;  /* 0x0000000700077308 */ /* 0x000fe20000000800 */
[----:B------:R-:W-:-:S01]  /*8240*/  FFMA.FTZ R191, R120, R191, -8 ;  /* 0xc100000078bf7423 */ /* 0x000fc200000100bf */
[----:B------:R-:W-:-:S03]  /*8250*/  FMUL.FTZ R5, R5, UR6 ;  /* 0x0000000605057c20 */ /* 0x000fc60008410000 */
        /* <DEDUP_REMOVED lines=36> */
[----:B-1----:R-:W-:-:S01]  /*84a0*/  FFMA.FTZ R4, R5, R4, R10 ;  /* 0x0000000405047223 */ /* 0x002fc2000001000a */
        /* <DEDUP_REMOVED lines=8> */
[----:B------:R-:W-:-:S06]  /*8530*/  FFMA.FTZ R135, R135, UR6, -R191 ;  /* 0x0000000687877c23 */ /* 0x000fcc00080108bf */
[----:B------:R-:W1:Y:S01]  /*8540*/  MUFU.EX2 R13, R13 ;  /* 0x0000000d000d7308 */ /* 0x000e620000000800 */
[----:B0-----:R-:W-:-:S07]  /*8550*/  FADD.FTZ R4, R9, R4 ;  /* 0x0000000409047221 */ /* 0x001fce0000010000 */
[----:B------:R-:W-:Y:S08]  /*8560*/  MUFU.EX2 R12, R12 ;  /* 0x0000000c000c7308 */ /* 0x000ff00000000800 */
[----:B------:R-:W0:Y:S08]  /*8570*/  MUFU.EX2 R14, R14 ;  /* 0x0000000e000e7308 */ /* 0x000e300000000800 */
[----:B------:R2:W-:Y:S08]  /*8580*/  MUFU.EX2 R133, R192 ;  /* 0x000000c000857308 */ /* 0x0005f00000000800 */
[----:B------:R-:W-:Y:S01]  /*8590*/  MUFU.EX2 R15, R15 ;  /* 0x0000000f000f7308 */ /* 0x000fe20000000800 */
[----:B--2---:R-:W-:-:S01]  /*85a0*/  FFMA.FTZ R192, R162, UR6, -R191 ;  /* 0x00000006a2c07c23 */ /* 0x004fc200080108bf */
[----:B------:R-:W-:Y:S01]  /*85b0*/  FFMA.FTZ R162, R146, UR6, -R191 ;  /* 0x0000000692a27c23 */ /* 0x000fe200080108bf */
[----:B-1----:R-:W-:-:S05]  /*85c0*/  FADD.FTZ R191, R13, R4 ;  /* 0x000000040dbf7221 */ /* 0x002fca0000010000 */
[----:B------:R-:W1:Y:S08]  /*85d0*/  MUFU.EX2 R21, R21 ;  /* 0x0000001500157308 */ /* 0x000e700000000800 */
[----:B------:R-:W2:Y:S08]  /*85e0*/  MUFU.EX2 R20, R20 ;  /* 0x0000001400147308 */ /* 0x000eb00000000800 */
[----:B------:R3:W-:Y:S08]  /*85f0*/  MUFU.EX2 R146, R192 ;  /* 0x000000c000927308 */ /* 0x0007f00000000800 */
[----:B------:R-:W4:Y:S01]  /*8600*/  MUFU.EX2 R184, R184 ;  /* 0x000000b800b87308 */ /* 0x000f220000000800 */
[----:B---3--:R-:W-:-:S04]  /*8610*/  FADD.FTZ R192, R8, R3 ;  /* 0x0000000308c07221 */ /* 0x008fc80000010000 */
[----:B------:R-:W-:Y:S01]  /*8620*/  FADD.FTZ R3, R11, R192 ;  /* 0x000000c00b037221 */ /* 0x000fe20000010000 */
[----:B0-----:R-:W-:-:S02]  /*8630*/  FADD.FTZ R192, R14, R191 ;  /* 0x000000bf0ec07221 */ /* 0x001fc40000010000 */
[----:B------:R-:W0:Y:S01]  /*8640*/  MUFU.EX2 R185, R185 ;  /* 0x000000b900b97308 */ /* 0x000e220000000800 */
[----:B------:R-:W-:-:S01]  /*8650*/  FADD.FTZ R4, R12, R3 ;  /* 0x000000030c047221 */ /* 0x000fc20000010000 */
[----:B-1----:R-:W-:-:S03]  /*8660*/  FADD.FTZ R191, R21, R192 ;  /* 0x000000c015bf7221 */ /* 0x002fc60000010000 */
[----:B------:R-:W-:-:S03]  /*8670*/  FADD.FTZ R3, R15, R4 ;  /* 0x000000040f037221 */ /* 0x000fc60000010000 */
[----:B------:R-:W1:Y:S01]  /*8680*/  MUFU.EX2 R187, R187 ;  /* 0x000000bb00bb7308 */ /* 0x000e620000000800 */
[----:B--2---:R-:W-:-:S01]  /*8690*/  FADD.FTZ R4, R20, R3 ;  /* 0x0000000314047221 */ /* 0x004fc20000010000 */
[----:B----4-:R-:W-:-:S06]  /*86a0*/  FADD.FTZ R192, R184, R191 ;  /* 0x000000bfb8c07221 */ /* 0x010fcc0000010000 */
        /* <DEDUP_REMOVED lines=55> */
[----:B0-----:R-:W-:-:S04]  /*8a20*/  FADD.FTZ R191, R159, R192 ;  /* 0x000000c09fbf7221 */ /* 0x001fc80000010000 */
[----:B------:R-:W-:-:S03]  /*8a30*/  FADD.FTZ R192, R146, R191 ;  /* 0x000000bf92c07221 */ /* 0x000fc60000010000 */
        /* <DEDUP_REMOVED lines=72> */
[----:B0-----:R-:W-:-:S01]  /*8ec0*/  FADD.FTZ R4, R134, R3 ;  /* 0x0000000386047221 */ /* 0x001fc20000010000 */
[----:B-1----:R-:W-:-:S03]  /*8ed0*/  FADD.FTZ R3, R132, R191 ;  /* 0x000000bf84037221 */ /* 0x002fc60000010000 */
[----:B--2---:R-:W-:Y:S01]  /*8ee0*/  FADD.FTZ R4, R135, R4 ;  /* 0x0000000487047221 */ /* 0x004fe20000010000 */
[----:B------:R-:W-:Y:S06]  /*8ef0*/  @!P0 BRA `(.L_x_4053) ;  /* 0x0000000000048947 */ /* 0x000fec0003800000 */
[----:B------:R-:W-:Y:S01]  /*8f00*/  BPT.TRAP 0x1 ;  /* 0x000000040000795c */ /* 0x000fe20000300000 */
.L_x_4053:
        /* <DEDUP_REMOVED lines=12> */
[----:B------:R-:W-:Y:S01]  /*8fd0*/  UMOV UR53, UR45 ;  /* 0x0000002d00357c82 */ /* 0x000fe20008000000 */
[----:B------:R-:W-:Y:S01]  /*8fe0*/  F2FP.SATFINITE.E4M3.F32.PACK_AB_MERGE_C R174, R175, R174, RZ ;  /* 0x000000aeafae723e */ /* 0x000fe200048070ff */
[----:B------:R-:W-:Y:S01]  /*8ff0*/  FMUL.FTZ R24, R24, R6 ;  /* 0x0000000618187220 */ /* 0x000fe20000410000 */
[----:B------:R-:W-:Y:S01]  /*9000*/  F2FP.SATFINITE.E4M3.F32.PACK_AB_MERGE_C R180, R181, R180, RZ ;  /* 0x000000b4b5b4723e */ /* 0x000fe200048070ff */
[----:B------:R-:W-:Y:S01]  /*9010*/  FMUL.FTZ R25, R25, R6 ;  /* 0x0000000619197220 */ /* 0x000fe20000410000 */
[----:B------:R-:W-:Y:S01]  /*9020*/  F2FP.SATFINITE.E4M3.F32.PACK_AB_MERGE_C R182, R183, R182, RZ ;  /* 0x000000b6b7b6723e */ /* 0x000fe200048070ff */
[----:B------:R-:W-:Y:S01]  /*9030*/  FMUL.FTZ R28, R28, R6 ;  /* 0x000000061c1c7220 */ /* 0x000fe20000410000 */
[----:B------:R-:W-:Y:S01]  /*9040*/  F2FP.SATFINITE.E4M3.F32.PACK_AB_MERGE_C R156, R157, R156, RZ ;  /* 0x0000009c9d9c723e */ /* 0x000fe200048070ff */
[----:B------:R-:W-:Y:S01]  /*9050*/  SYNCS.ARRIVE.TRANS64.RED.A1T0 RZ, [UR7], RZ ;  /* 0x000000ffffff79a7 */ /* 0x000fe20008100407 */
[----:B------:R-:W-:Y:S01]  /*9060*/  F2FP.SATFINITE.E4M3.F32.PACK_AB_MERGE_C R158, R159, R158, RZ ;  /* 0x0000009e9f9e723e */ /* 0x000fe200048070ff */
[----:B------:R-:W-:Y:S01]  /*9070*/  FMUL.FTZ R29, R29, R6 ;  /* 0x000000061d1d7220 */ /* 0x000fe20000410000 */
        /* <DEDUP_REMOVED lines=125> */
.L_x_4043:
[----:B------:R-:W-:Y:S06]  /*9850*/  BAR.ARV 0x8, 0x180 ;  /* 0x0206000000007b1d */ /* 0x000fec0000002000 */
[----:B------:R-:W-:Y:S05]  /*9860*/  @!P0 BRA `(.L_x_4055) ;  /* 0x0000000000048947 */ /* 0x000fea0003800000 */
[----:B------:R-:W-:Y:S01]  /*9870*/  BPT.TRAP 0x1 ;  /* 0x000000040000795c */ /* 0x000fe20000300000 */
.L_x_4055:
        /* <DEDUP_REMOVED lines=9> */
.L_x_4056:
[----:B-1----:R-:W-:Y:S05]  /*9910*/  @P1 BRA `(.L_x_4057) ;  /* 0x0000000000081947 */ /* 0x002fea0003800000 */
[----:B------:R-:W1:Y:S02]  /*9920*/  SYNCS.PHASECHK.TRANS64.TRYWAIT P1, [UR5+0x33450], R0 ;  /* 0x03345000ff0075a7 */ /* 0x000e640008020145 */
[----:B-1----:R-:W-:Y:S05]  /*9930*/  @!P1 BRA `(.L_x_4058) ;  /* 0x000000d400e49947 */ /* 0x002fea0003800000 */
.L_x_4057:
[----:B------:R-:W-:Y:S01]  /*9940*/  UIADD3 UR4, UR4, 0x200, URZ ;  /* 0x0000020004047890 */ /* 0x000fe2000fffe03f */
[----:B------:R-:W-:Y:S01]  /*9950*/  WARPGROUP.ARRIVE ;  /* 0x00000000000079c5 */ /* 0x000fe20000000000 */
[----:B------:R-:W-:Y:S01]  /*9960*/  UMOV UR11, 0xc0000010 ;  /* 0xc0000010000b7882 */ /* 0x000fe20000000000 */
[----:B------:R-:W-:Y:S01]  /*9970*/  ULDC.64 UR8, c[0x0][0x9a0] ;  /* 0x0002680000087ab9 */ /* 0x000fe20000000a00 */
[----:B------:R-:W-:Y:S01]  /*9980*/  USHF.R.U32.HI UR4, URZ, 0x4, UR4 ;  /* 0x000000043f047899 */ /* 0x000fe20008011604 */
[----:B------:R-:W-:-:S03]  /*9990*/  ISETP.NE.U32.AND P1, PT, RZ, UR8, PT ;  /* 0x00000008ff007c0c */ /* 0x000fc6000bf25070 */
[----:B------:R-:W-:Y:S01]  /*99a0*/  ULOP3.LUT UR4, UR4, 0x3fff, URZ, 0xc0, !UPT ;  /* 0x00003fff04047892 */ /* 0x000fe2000f8ec03f */
[----:B------:R-:W-:-:S03]  /*99b0*/  ISETP.NE.AND.EX P1, PT, RZ, UR9, PT, P1 ;  /* 0x00000009ff007c0c */ /* 0x000fc6000bf25310 */
[----:B------:R-:W-:-:S04]  /*99c0*/  ULOP3.LUT UR4, UR4, 0x10000, URZ, 0xfc, !UPT ;  /* 0x0001000004047892 */ /* 0x000fc8000f8efc3f */
[----:B------:R-:W-:-:S06]  /*99d0*/  UIMAD UR4, UR45, 0x780, UR4 ;  /* 0x000007802d0478a4 */ /* 0x000fcc000f8e0204 */
[----:B------:R-:W0:Y:S01]  /*99e0*/  @P1 LDC.64 R6, c[0x0][0x9c8] ;  /* 0x00027200ff061b82 */ /* 0x000e220000000a00 */
[----:B------:R-:W-:Y:S02]  /*99f0*/  UMOV UR10, UR4 ;  /* 0x00000004000a7c82 */ /* 0x000fe40008000000 */
[----:B------:R-:W-:Y:S01]  /*9a00*/  QGMMA.64x192x32.F32.E4M3.E4M3 R24, R200, gdesc[UR8], R24, gsb0 ;  /* 0x02e00008c8187df3 */ /* 0x000fe20008000818 */
[----:B------:R-:W-:Y:S01]  /*9a10*/  UIADD3 UR10, UR4, 0x180, URZ ;  /* 0x00000180040a7890 */ /* 0x000fe2000fffe03f */
[----:B------:R-:W-:-:S03]  /*9a20*/  UMOV UR11, 0xc0000010 ;  /* 0xc0000010000b7882 */ /* 0x000fc60000000000 */
[----:B------:R-:W2:Y:S01]  /*9a30*/  @P1 LDC.64 R8, c[0x0][0x9d0] ;  /* 0x00027400ff081b82 */ /* 0x000ea20000000a00 */
[----:B01----:R-:W-:-:S04]  /*9a40*/  @P1 IMAD R0, R6, UR37, RZ ;  /* 0x0000002506001c24 */ /* 0x003fc8000f8e02ff */
[----:B------:R-:W-:Y:S02]  /*9a50*/  @P1 IMAD R5, R7, UR36, R0 ;  /* 0x0000002407051c24 */ /* 0x000fe4000f8e0200 */
[----:B------:R-:W-:-:S04]  /*9a60*/  @P1 IMAD.WIDE.U32 R6, R6, UR36, RZ ;  /* 0x0000002406061c25 */ /* 0x000fc8000f8e00ff */
[----:B------:R-:W-:Y:S02]  /*9a70*/  @P1 IMAD.IADD R7, R7, 0x1, R5 ;  /* 0x0000000107071824 */ /* 0x000fe400078e0205 */
[----:B--2---:R-:W-:-:S04]  /*9a80*/  @P1 IMAD.WIDE.U32 R6, R8, UR40, R6 ;  /* 0x0000002808061c25 */ /* 0x004fc8000f8e0006 */
[----:B------:R-:W-:Y:S01]  /*9a90*/  @P1 IMAD R5, R9, UR40, R7 ;  /* 0x0000002809051c24 */ /* 0x000fe2000f8e0207 */
[----:B------:R-:W-:-:S04]  /*9aa0*/  @P1 LEA R8, P2, R6, UR8, 0x2 ;  /* 0x0000000806081c11 */ /* 0x000fc8000f8410ff */
[----:B------:R-:W-:Y:S01]  /*9ab0*/  @P1 LEA.HI.X R9, R6, UR9, R5, 0x2, P2 ;  /* 0x0000000906091c11 */ /* 0x000fe200090f1405 */
[----:B------:R-:W-:-:S06]  /*9ac0*/  IMAD.MOV.U32 R5, RZ, RZ, 0x3f800000 ;  /* 0x3f800000ff057424 */ /* 0x000fcc00078e00ff */
[----:B------:R0:W2:Y:S01]  /*9ad0*/  @P1 LDG.E R5, desc[UR50][R8.64] ;  /* 0x0000003208051981 */ /* 0x0000a2000c1e1900 */
[----:B------:R-:W-:Y:S02]  /*9ae0*/  WARPGROUP.DEPBAR.LE gsb0, 0x0 ;  /* 0x00008000000079c5 */ /* 0x000fe40000010000 */
[----:B------:R-:W-:-:S06]  /*9af0*/  WARPGROUP.ARRIVE ;  /* 0x00000000000079c5 */ /* 0x000fcc0000000000 */
        /* <DEDUP_REMOVED lines=8> */
[----:B------:R-:W-:Y:S01]  /*9b80*/  UIADD3 UR4, UR4, 0x600, URZ ;  /* 0x0000060004047890 */ /* 0x000fe2000fffe03f */
[----:B------:R-:W1:Y:S04]  /*9b90*/  SHFL.BFLY PT, R0, R3, 0x2, 0x1f ;  /* 0x0c401f0003007f89 */ /* 0x000e6800000e0000 */
[----:B------:R-:W3:Y:S01]  /*9ba0*/  SHFL.BFLY PT, R11, R4, 0x2, 0x1f ;  /* 0x0c401f00040b7f89 */ /* 0x000ee200000e0000 */
[----:B------:R-:W-:Y:S02]  /*9bb0*/  WARPGROUP.DEPBAR.LE gsb0, 0x0 ;  /* 0x00008000000079c5 */ /* 0x000fe40000010000 */
[----:B------:R-:W-:-:S09]  /*9bc0*/  WARPGROUP.ARRIVE ;  /* 0x00000000000079c5 */ /* 0x000fd20000000000 */
[----:B------:R-:W-:Y:S01]  /*9bd0*/  QGMMA.64x192x32.F32.E4M3.E4M3 R24, R212, gdesc[UR8], R24, gsb0 ;  /* 0x02e00008d4187df3 */ /* 0x000fe20008000818 */
[----:B------:R-:W-:Y:S01]  /*9be0*/  UMOV UR10, UR4 ;  /* 0x00000004000a7c82 */ /* 0x000fe20008000000 */
[----:B------:R-:W-:Y:S01]  /*9bf0*/  UMOV UR11, 0xc0000010 ;  /* 0xc0000010000b7882 */ /* 0x000fe20000000000 */
[----:B-1----:R-:W-:-:S01]  /*9c00*/  FADD.FTZ R0, R0, R3 ;  /* 0x0000000300007221 */ /* 0x002fc20000010000 */
[----:B---3--:R-:W-:-:S04]  /*9c10*/  FADD.FTZ R11, R11, R4 ;  /* 0x000000040b0b7221 */ /* 0x008fc80000010000 */
[----:B------:R-:W1:Y:S04]  /*9c20*/  SHFL.BFLY PT, R7, R0, 0x1, 0x1f ;  /* 0x0c201f0000077f89 */ /* 0x000e6800000e0000 */
[----:B------:R-:W3:Y:S01]  /*9c30*/  SHFL.BFLY PT, R6, R11, 0x1, 0x1f ;  /* 0x0c201f000b067f89 */ /* 0x000ee200000e0000 */
[----:B-1----:R-:W-:-:S01]  /*9c40*/  FADD.FTZ R10, R0, R7 ;  /* 0x00000007000a7221 */ /* 0x002fc20000010000 */
[----:B---3--:R-:W-:-:S04]  /*9c50*/  FADD.FTZ R12, R11, R6 ;  /* 0x000000060b0c7221 */ /* 0x008fc80000010000 */
[C---:B------:R-:W-:Y:S01]  /*9c60*/  FSETP.NE.FTZ.AND P1, PT, R10.reuse, RZ, PT ;  /* 0x000000ff0a00720b */ /* 0x040fe20003f35000 */
[----:B------:R-:W-:Y:S01]  /*9c70*/  FMUL.FTZ R7, R10, 0.00390625 ;  /* 0x3b8000000a077820 */ /* 0x000fe20000410000 */
[----:B------:R-:W-:Y:S01]  /*9c80*/  FMUL.FTZ R13, R12, 0.00390625 ;  /* 0x3b8000000c0d7820 */ /* 0x000fe20000410000 */
[----:B------:R-:W-:-:S03]  /*9c90*/  IMAD.MOV.U32 R6, RZ, RZ, RZ ;  /* 0x000000ffff067224 */ /* 0x000fc600078e00ff */
[----:B------:R-:W-:Y:S02]  /*9ca0*/  FSETP.NE.FTZ.AND P2, PT, R7, RZ, PT ;  /* 0x000000ff0700720b */ /* 0x000fe40003f55000 */
[----:B------:R-:W-:-:S05]  /*9cb0*/  FSETP.NE.FTZ.AND P3, PT, R13, RZ, PT ;  /* 0x000000ff0d00720b */ /* 0x000fca0003f75000 */
[----:B------:R-:W-:Y:S01]  /*9cc0*/  @P1 MUFU.RCP R6, R10 ;  /* 0x0000000a00061308 */ /* 0x000fe20000001000 */
[----:B------:R-:W-:Y:S01]  /*9cd0*/  FSETP.NE.FTZ.AND P1, PT, R12, RZ, PT ;  /* 0x000000ff0c00720b */ /* 0x000fe20003f35000 */
[----:B0-----:R-:W-:-:S06]  /*9ce0*/  IMAD.MOV.U32 R8, RZ, RZ, RZ ;  /* 0x000000ffff087224 */ /* 0x001fcc00078e00ff */
[----:B------:R-:W0:Y:S08]  /*9cf0*/  @P2 MUFU.LG2 R7, R7 ;  /* 0x0000000700072308 */ /* 0x000e300000000c00 */
[----:B------:R-:W1:Y:S08]  /*9d00*/  @P3 MUFU.LG2 R9, R13 ;  /* 0x0000000d00093308 */ /* 0x000e700000000c00 */
[----:B------:R-:W3:Y:S01]  /*9d10*/  @P1 MUFU.RCP R8, R12 ;  /* 0x0000000c00081308 */ /* 0x000ee20000001000 */
[----:B------:R-:W-:-:S02]  /*9d20*/  WARPGROUP.DEPBAR.LE gsb0, 0x0 ;  /* 0x00008000000079c5 */ /* 0x000fc40000010000 */
[----:B------:R-:W-:-:S06]  /*9d30*/  WARPGROUP.ARRIVE ;  /* 0x00000000000079c5 */ /* 0x000fcc0000000000 */
[----:B------:R-:W-:Y:S01]  /*9d40*/  QGMMA.64x192x32.F32.E4M3.E4M3 R24, R216, gdesc[UR8], R24, gsb0 ;  /* 0x02e00008d8187df3 */ /* 0x000fe20008000818 */
[----:B------:R-:W-:Y:S02]  /*9d50*/  IMAD.U32 R4, RZ, RZ, UR6 ;  /* 0x00000006ff047e24 */ /* 0x000fe4000f8e00ff */
[----:B------:R-:W-:Y:S02]  /*9d60*/  IMAD.U32 R11, RZ, RZ, UR6 ;  /* 0x00000006ff0b7e24 */ /* 0x000fe4000f8e00ff */
[----:B0-----:R-:W-:Y:S01]  /*9d70*/  @P2 FMUL.FTZ R7, R7, 0.69314718246459960938 ;  /* 0x3f31721807072820 */ /* 0x001fe20000410000 */
[----:B------:R-:W-:Y:S01]  /*9d80*/  @P2 FMUL.FTZ R4, R4, 0.69314718246459960938 ;  /* 0x3f31721804042820 */ /* 0x000fe20000410000 */
[----:B-1----:R-:W-:Y:S01]  /*9d90*/  @P3 FMUL.FTZ R9, R9, 0.69314718246459960938 ;  /* 0x3f31721809093820 */ /* 0x002fe20000410000 */
[----:B------:R-:W-:Y:S01]  /*9da0*/  @P3 FMUL.FTZ R10, R11, 0.69314718246459960938 ;  /* 0x3f3172180b0a3820 */ /* 0x000fe20000410000 */
[----:B------:R-:W-:Y:S02]  /*9db0*/  IMAD.MOV.U32 R0, RZ, RZ, -0x800000 ;  /* 0xff800000ff007424 */ /* 0x000fe400078e00ff */
[----:B------:R-:W-:Y:S01]  /*9dc0*/  @P2 FFMA.FTZ R0, R4, R121, R7 ;  /* 0x0000007904002223 */ /* 0x000fe20000010007 */
[----:B------:R-:W-:-:S02]  /*9dd0*/  IMAD.MOV.U32 R3, RZ, RZ, -0x800000 ;  /* 0xff800000ff037424 */ /* 0x000fc400078e00ff */
[----:B------:R-:W-:Y:S01]  /*9de0*/  @P3 FFMA.FTZ R3, R10, R120, R9 ;  /* 0x000000780a033223 */ /* 0x000fe20000010009 */
[-C--:B--2---:R-:W-:Y:S01]  /*9df0*/  FMUL.FTZ R127, R6, R5.reuse ;  /* 0x00000005067f7220 */ /* 0x084fe20000410000 */
[----:B---3--:R-:W-:Y:S01]  /*9e00*/  FMUL.FTZ R135, R8, R5 ;  /* 0x0000000508877220 */ /* 0x008fe20000410000 */
[----:B------:R-:W-:Y:S02]  /*9e10*/  WARPGROUP.DEPBAR.LE gsb0, 0x0 ;  /* 0x00008000000079c5 */ /* 0x000fe40000010000 */
[----:B------:R-:W-:Y:S05]  /*9e20*/  @!P0 BRA `(.L_x_4059) ;  /* 0x0000000000048947 */ /* 0x000fea0003800000 */
[----:B------:R-:W-:Y:S01]  /*9e30*/  BPT.TRAP 0x1 ;  /* 0x000000040000795c */ /* 0x000fe20000300000 */
.L_x_4059:
[----:B------:R-:W-:Y:S01]  /*9e40*/  UIADD3 UR4, UR5, 0x33460, URZ ;  /* 0x0003346005047890 */ /* 0x000fe2000fffe03f */
[-C--:B------:R-:W-:Y:S01]  /*9e50*/  FMUL.FTZ R121, R48, R127.reuse ;  /* 0x0000007f30797220 */ /* 0x080fe20000410000 */
[----:B------:R-:W-:Y:S01]  /*9e60*/  UIADD3 UR45, UR45, 0x1, URZ ;  /* 0x000000012d2d7890 */ /* 0x000fe2000fffe03f */
[-C--:B------:R-:W-:Y:S01]  /*9e70*/  FMUL.FTZ R48, R112, R127.reuse ;  /* 0x0000007f70307220 */ /* 0x080fe20000410000 */
[----:B------:R-:W-:Y:S01]  /*9e80*/  UPRMT UR4, UR7, 0x654, UR4 ;  /* 0x0000065407047896 */ /* 0x000fe20008000004 */
[-C--:B------:R-:W-:Y:S01]  /*9e90*/  FMUL.FTZ R112, R84, R127.reuse ;  /* 0x0000007f54707220 */ /* 0x080fe20000410000 */
[----:B------:R-:W-:Y:S01]  /*9ea0*/  UISETP.NE.AND UP0, UPT, UR45, 0x2, UPT ;  /* 0x000000022d00788c */ /* 0x000fe2000bf05270 */
[-C--:B------:R-:W-:Y:S01]  /*9eb0*/  FMUL.FTZ R125, R29, R127.reuse ;  /* 0x0000007f1d7d7220 */ /* 0x080fe20000410000 */
[-C--:B------:R-:W-:Y:S01]  /*9ec0*/  FMUL.FTZ R124, R32, R127.reuse ;  /* 0x0000007f207c7220 */ /* 0x080fe20000410000 */
[-C--:B------:R-:W-:Y:S01]  /*9ed0*/  FMUL.FTZ R120, R56, R127.reuse ;  /* 0x0000007f38787220 */ /* 0x080fe20000410000 */
[-C--:B------:R-:W-:Y:S01]  /*9ee0*/  FMUL.FTZ R13, R77, R127.reuse ;  /* 0x0000007f4d0d7220 */ /* 0x080fe20000410000 */
[----:B------:R-:W-:Y:S01]  /*9ef0*/  FMUL.FTZ R134, R68, R127 ;  /* 0x0000007f44867220 */ /* 0x000fe20000410000 */
        /* <DEDUP_REMOVED lines=34> */
[----:B------:R-:W-:Y:S01]  /*a120*/  SYNCS.ARRIVE.TRANS64.RED.A1T0 RZ, [UR4], RZ ;  /* 0x000000ffffff79a7 */ /* 0x000fe20008100404 */
        /* <DEDUP_REMOVED lines=47> */
[----:B------:R-:W-:Y:S01]  /*a420*/  USEL UR4, URZ, 0x1, UP0 ;  /* 0x000000013f047887 */ /* 0x000fe20008000000 */
[-C--:B------:R-:W-:Y:S01]  /*a430*/  FMUL.FTZ R75, R102, R135.reuse ;  /* 0x00000087664b7220 */ /* 0x080fe20000410000 */
[-C--:B------:R-:W-:Y:S01]  /*a440*/  FMUL.FTZ R66, R99, R135.reuse ;  /* 0x0000008763427220 */ /* 0x080fe20000410000 */
[-C--:B------:R-:W-:Y:S01]  /*a450*/  FMUL.FTZ R78, R110, R135.reuse ;  /* 0x000000876e4e7220 */ /* 0x080fe20000410000 */
[-C--:B------:R-:W-:Y:S01]  /*a460*/  FMUL.FTZ R137, R107, R135.reuse ;  /* 0x000000876b897220 */ /* 0x080fe20000410000 */
[----:B------:R-:W-:Y:S01]  /*a470*/  FMUL.FTZ R118, R118, R135 ;  /* 0x0000008776767220 */ /* 0x000fe20000410000 */
[----:B------:R-:W-:Y:S01]  /*a480*/  FMUL.FTZ R127, R113, R127 ;  /* 0x0000007f717f7220 */ /* 0x000fe20000410000 */
[----:B------:R-:W-:Y:S01]  /*a490*/  PLOP3.LUT P0, PT, PT, PT, PT, 0x8, 0x0 ;  /* 0x000000000000781c */ /* 0x000fe20003f0e170 */
[----:B------:R-:W-:Y:S01]  /*a4a0*/  FMUL.FTZ R135, R115, R135 ;  /* 0x0000008773877220 */ /* 0x000fe20000410000 */
[----:B------:R-:W-:-:S02]  /*a4b0*/  UIADD3 UR47, UR47, 0x1, URZ ;  /* 0x000000012f2f7890 */ /* 0x000fc4000fffe03f */
[----:B------:R-:W-:Y:S02]  /*a4c0*/  USEL UR45, UR45, URZ, UP0 ;  /* 0x0000003f2d2d7287 */ /* 0x000fe40008000000 */
[----:B------:R-:W-:-:S12]  /*a4d0*/  ULOP3.LUT UR46, UR46, UR4, URZ, 0x3c, !UPT ;  /* 0x000000042e2e7292 */ /* 0x000fd8000f8e3c3f */
.L_x_4035:
        /* <DEDUP_REMOVED lines=15> */
[----:B------:R-:W1:Y:S01]  /*a5d0*/  S2UR UR4, SR_SWINHI ;  /* 0x00000000000479c3 */ /* 0x000e620000002f00 */
[----:B------:R-:W-:Y:S01]  /*a5e0*/  ULDC.64 UR14, c[0x0][0xc00] ;  /* 0x00030000000e7ab9 */ /* 0x000fe20000000a00 */
[----:B------:R-:W-:Y:S01]  /*a5f0*/  ULDC.64 UR12, c[0x0][0xc00] ;  /* 0x00030000000c7ab9 */ /* 0x000fe20000000a00 */
[----:B------:R-:W2:Y:S01]  /*a600*/  LDL R152, [R1+0x28] ;  /* 0x0000280001987983 */ /* 0x000ea20000100800 */
[----:B0-----:R-:W-:-:S05]  /*a610*/  IMAD.SHL.U32 R20, R30, 0x4, RZ ;  /* 0x000000041e147824 */ /* 0x001fca00078e00ff */
[----:B------:R-:W-:Y:S01]  /*a620*/  LOP3.LUT R20, R20, 0xc, RZ, 0xc0, !PT ;  /* 0x0000000c14147812 */ /* 0x000fe200078ec0ff */
[----:B------:R-:W-:Y:S03]  /*a630*/  BAR.SYNC.DEFER_BLOCKING 0x1, 0x100 ;  /* 0x0044000000007b1d */ /* 0x000fe60000010000 */
[----:B------:R-:W-:-:S05]  /*a640*/  IADD3 R20, P0, R20, UR10, RZ ;  /* 0x0000000a14147c10 */ /* 0x000fca000ff1e0ff */
[----:B------:R-:W-:-:S05]  /*a650*/  IMAD.X R21, RZ, RZ, UR11, P0 ;  /* 0x0000000bff157e24 */ /* 0x000fca00080e06ff */
[----:B------:R0:W3:Y:S01]  /*a660*/  LDG.E.CONSTANT R24, desc[UR50][R20.64] ;  /* 0x0000003214187981 */ /* 0x0000e2000c1e9900 */
[----:B------:R-:W-:-:S03]  /*a670*/  LOP3.LUT P0, R25, R30, 0x3, RZ, 0xc0, !PT ;  /* 0x000000031e197812 */ /* 0x000fc6000780c0ff */
[----:B------:R-:W4:Y:S01]  /*a680*/  LDL R20, [R1+0x2c] ;  /* 0x00002c0001147983 */ /* 0x000f220000100800 */
[----:B------:R-:W-:Y:S01]  /*a690*/  ISETP.EQ.OR P0, PT, R25, 0x3, !P0 ;  /* 0x000000031900780c */ /* 0x000fe20004702670 */
[----:B------:R-:W-:Y:S01]  /*a6a0*/  UMOV UR10, UR8 ;  /* 0x00000008000a7c82 */ /* 0x000fe20008000000 */
[----:B-1----:R-:W-:Y:S02]  /*a6b0*/  UMOV UR11, UR4 ;  /* 0x00000004000b7c82 */ /* 0x002fe40008000000 */
        /* <DEDUP_REMOVED lines=97> */
[----:B----4-:R-:W-:-:S03]  /*acd0*/  IMAD.WIDE R12, R20, R12, UR10 ;  /* 0x0000000a140c7e25 */ /* 0x010fc6000f8e020c */
[C---:B------:R-:W-:Y:S02]  /*ace0*/  IADD3 R197, P3, R12.reuse, 0x8040, RZ ;  /* 0x000080400cc57810 */ /* 0x040fe40007f7e0ff */
[C---:B------:R-:W-:Y:S02]  /*acf0*/  IADD3 R195, P6, R12.reuse, 0x8020, RZ ;  /* 0x000080200cc37810 */ /* 0x040fe40007fde0ff */
[C---:B------:R-:W-:Y:S02]  /*ad00*/  IADD3 R199, P4, R12.reuse, 0x8060, RZ ;  /* 0x000080600cc77810 */ /* 0x040fe40007f9e0ff */
[----:B------:R-:W-:Y:S02]  /*ad10*/  LOP3.LUT R6, R197, 0x380, RZ, 0xc0, !PT ;  /* 0x00000380c5067812 */ /* 0x000fe400078ec0ff */
[----:B------:R-:W-:Y:S01]  /*ad20*/  LOP3.LUT R4, R195, 0x380, RZ, 0xc0, !PT ;  /* 0x00000380c3047812 */ /* 0x000fe200078ec0ff */
[----:B------:R-:W-:Y:S01]  /*ad30*/  IMAD.X R135, RZ, RZ, R13, P4 ;  /* 0x000000ffff877224 */ /* 0x000fe200020e060d */
[----:B------:R-:W-:-:S02]  /*ad40*/  IADD3 R193, P5, R12, 0x8000, RZ ;  /* 0x000080000cc17810 */ /* 0x000fc40007fbe0ff */
[----:B------:R-:W-:Y:S02]  /*ad50*/  SHF.R.U64 R6, R6, 0x3, RZ ;  /* 0x0000000306067819 */ /* 0x000fe400000012ff */
[----:B------:R-:W-:Y:S02]  /*ad60*/  IADD3 R189, P1, R12, 0x4040, RZ ;  /* 0x000040400cbd7810 */ /* 0x000fe40007f3e0ff */
[----:B------:R-:W-:Y:S02]  /*ad70*/  SHF.R.U64 R4, R4, 0x3, RZ ;  /* 0x0000000304047819 */ /* 0x000fe400000012ff */
[----:B------:R-:W-:Y:S02]  /*ad80*/  IADD3 R187, P4, R12, 0x4020, RZ ;  /* 0x000040200cbb7810 */ /* 0x000fe40007f9e0ff */
[----:B------:R-:W-:Y:S02]  /*ad90*/  LOP3.LUT R8, R199, 0x380, RZ, 0xc0, !PT ;  /* 0x00000380c7087812 */ /* 0x000fe400078ec0ff */
[----:B0-----:R-:W-:-:S02]  /*ada0*/  LOP3.LUT R20, R6, R197, RZ, 0x3c, !PT ;  /* 0x000000c506147212 */ /* 0x001fc400078e3cff */
[----:B------:R-:W-:Y:S02]  /*adb0*/  LOP3.LUT R10, R193, 0x380, RZ, 0xc0, !PT ;  /* 0x00000380c10a7812 */ /* 0x000fe400078ec0ff */
[----:B------:R-:W-:Y:S02]  /*adc0*/  LOP3.LUT R136, R4, R195, RZ, 0x3c, !PT ;  /* 0x000000c304887212 */ /* 0x000fe400078e3cff */
[----:B------:R-:W-:Y:S02]  /*add0*/  LOP3.LUT R6, R189, 0x380, RZ, 0xc0, !PT ;  /* 0x00000380bd067812 */ /* 0x000fe400078ec0ff */
[----:B------:R-:W-:Y:S02]  /*ade0*/  IADD3 R191, P2, R12, 0x4060, RZ ;  /* 0x000040600cbf7810 */ /* 0x000fe40007f5e0ff */
[----:B------:R-:W-:Y:S01]  /*adf0*/  LOP3.LUT R4, R187, 0x380, RZ, 0xc0, !PT ;  /* 0x00000380bb047812 */ /* 0x000fe200078ec0ff */
[----:B------:R-:W-:Y:S01]  /*ae00*/  IMAD.X R21, RZ, RZ, R13, P3 ;  /* 0x000000ffff157224 */ /* 0x000fe200018e060d */
[----:B------:R-:W-:-:S02]  /*ae10*/  SHF.R.U64 R8, R8, 0x3, RZ ;  /* 0x0000000308087819 */ /* 0x000fc400000012ff */
[----:B------:R-:W-:Y:S01]  /*ae20*/  SHF.R.U64 R10, R10, 0x3, RZ ;  /* 0x000000030a0a7819 */ /* 0x000fe200000012ff */
[--C-:B------:R-:W-:Y:S01]  /*ae30*/  IMAD.X R137, RZ, RZ, R13.reuse, P6 ;  /* 0x000000ffff897224 */ /* 0x100fe200030e060d */
[----:B------:R-:W-:Y:S01]  /*ae40*/  SHF.R.U64 R6, R6, 0x3, RZ ;  /* 0x0000000306067819 */ /* 0x000fe200000012ff */
[--C-:B------:R-:W-:Y:S01]  /*ae50*/  IMAD.X R15, RZ, RZ, R13.reuse, P5 ;  /* 0x000000ffff0f7224 */ /* 0x100fe200028e060d */
[----:B------:R-:W-:Y:S01]  /*ae60*/  IADD3 R185, P3, R12, 0x4000, RZ ;  /* 0x000040000cb97810 */ /* 0x000fe20007f7e0ff */
[----:B------:R-:W-:Y:S01]  /*ae70*/  IMAD.X R139, RZ, RZ, R13, P2 ;  /* 0x000000ffff8b7224 */ /* 0x000fe200010e060d */
[----:B------:R-:W-:Y:S02]  /*ae80*/  SHF.R.U64 R4, R4, 0x3, RZ ;  /* 0x0000000304047819 */ /* 0x000fe400000012ff */
[C---:B------:R-:W-:Y:S02]  /*ae90*/  IADD3 R37, P6, R12.reuse, 0x20, RZ ;  /* 0x000000200c257810 */ /* 0x040fe40007fde0ff */
[----:B------:R-:W-:-:S02]  /*aea0*/  IADD3 R183, P5, R12, 0x60, RZ ;  /* 0x000000600cb77810 */ /* 0x000fc40007fbe0ff */
[----:B------:R-:W-:Y:S02]  /*aeb0*/  IADD3 R119, P2, R12, 0x40, RZ ;  /* 0x000000400c777810 */ /* 0x000fe40007f5e0ff */
[----:B------:R-:W-:Y:S02]  /*aec0*/  LOP3.LUT R134, R8, R199, RZ, 0x3c, !PT ;  /* 0x000000c708867212 */ /* 0x000fe400078e3cff */
[----:B------:R-:W-:Y:S02]  /*aed0*/  LOP3.LUT R14, R10, R193, RZ, 0x3c, !PT ;  /* 0x000000c10a0e7212 */ /* 0x000fe400078e3cff */
[----:B------:R-:W-:Y:S02]  /*aee0*/  LOP3.LUT R8, R191, 0x380, RZ, 0xc0, !PT ;  /* 0x00000380bf087812 */ /* 0x000fe400078ec0ff */
[----:B------:R-:W-:Y:S02]  /*aef0*/  LOP3.LUT R10, R6, R189, RZ, 0x3c, !PT ;  /* 0x000000bd060a7212 */ /* 0x000fe400078e3cff */
[----:B------:R-:W-:-:S02]  /*af00*/  LOP3.LUT R140, R4, R187, RZ, 0x3c, !PT ;  /* 0x000000bb048c7212 */ /* 0x000fc400078e3cff */
[----:B------:R-:W-:Y:S02]  /*af10*/  LOP3.LUT R6, R185, 0x380, RZ, 0xc0, !PT ;  /* 0x00000380b9067812 */ /* 0x000fe400078ec0ff */
[----:B------:R-:W-:Y:S02]  /*af20*/  LOP3.LUT R5, R12, 0x380, RZ, 0xc0, !PT ;  /* 0x000003800c057812 */ /* 0x000fe400078ec0ff */
[----:B------:R-:W-:Y:S02]  /*af30*/  LOP3.LUT R4, R37, 0x380, RZ, 0xc0, !PT ;  /* 0x0000038025047812 */ /* 0x000fe400078ec0ff */
[----:B------:R-:W-:Y:S02]  /*af40*/  LOP3.LUT R50, R183, 0x380, RZ, 0xc0, !PT ;  /* 0x00000380b7327812 */ /* 0x000fe400078ec0ff */
[----:B------:R-:W-:Y:S02]  /*af50*/  LOP3.LUT R42, R119, 0x380, RZ, 0xc0, !PT ;  /* 0x00000380772a7812 */ /* 0x000fe400078ec0ff */
[----:B------:R-:W-:-:S02]  /*af60*/  SHF.R.U64 R8, R8, 0x3, RZ ;  /* 0x0000000308087819 */ /* 0x000fc400000012ff */
[----:B------:R-:W-:Y:S02]  /*af70*/  SHF.R.U64 R6, R6, 0x3, RZ ;  /* 0x0000000306067819 */ /* 0x000fe400000012ff */
[----:B------:R-:W-:Y:S02]  /*af80*/  SHF.R.U64 R5, R5, 0x3, RZ ;  /* 0x0000000305057819 */ /* 0x000fe400000012ff */
[----:B------:R-:W-:Y:S02]  /*af90*/  SHF.R.U64 R4, R4, 0x3, RZ ;  /* 0x0000000304047819 */ /* 0x000fe400000012ff */
[----:B------:R-:W-:Y:S02]  /*afa0*/  SHF.R.U64 R50, R50, 0x3, RZ ;  /* 0x0000000332327819 */ /* 0x000fe400000012ff */
[----:B------:R-:W-:Y:S02]  /*afb0*/  SHF.R.U64 R42, R42, 0x3, RZ ;  /* 0x000000032a2a7819 */ /* 0x000fe400000012ff */
[----:B------:R-:W-:Y:S01]  /*afc0*/  LOP3.LUT R138, R8, R191, RZ, 0x3c, !PT ;  /* 0x000000bf088a7212 */ /* 0x000fe200078e3cff */
[----:B------:R-:W-:Y:S01]  /*afd0*/  IMAD.X R143, RZ, RZ, R13, P5 ;  /* 0x000000ffff8f7224 */ /* 0x000fe200028e060d */
[----:B------:R-:W-:-:S02]  /*afe0*/  LOP3.LUT R8, R6, R185, RZ, 0x3c, !PT ;  /* 0x000000b906087212 */ /* 0x000fc400078e3cff */
[----:B------:R-:W-:Y:S01]  /*aff0*/  LOP3.LUT R12, R5, R12, RZ, 0x3c, !PT ;  /* 0x0000000c050c7212 */ /* 0x000fe200078e3cff */
[--C-:B------:R-:W-:Y:S01]  /*b000*/  IMAD.X R5, RZ, RZ, R13.reuse, P2 ;  /* 0x000000ffff057224 */ /* 0x100fe200010e060d */
[----:B------:R-:W-:Y:S02]  /*b010*/  LOP3.LUT R6, R4, R37, RZ, 0x3c, !PT ;  /* 0x0000002504067212 */ /* 0x000fe400078e3cff */
[----:B------:R-:W-:Y:S02]  /*b020*/  LOP3.LUT R142, R50, R183, RZ, 0x3c, !PT ;  /* 0x000000b7328e7212 */ /* 0x000fe400078e3cff */
[----:B------:R-:W-:Y:S02]  /*b030*/  LOP3.LUT R4, R42, R119, RZ, 0x3c, !PT ;  /* 0x000000772a047212 */ /* 0x000fe400078e3cff */
[----:B---3--:R-:W-:Y:S01]  /*b040*/  LOP3.LUT R88, R24, 0x2, RZ, 0x3c, !PT ;  /* 0x0000000218587812 */ /* 0x008fe200078e3cff */
[--C-:B------:R-:W-:Y:S01]  /*b050*/  IMAD.X R141, RZ, RZ, R13.reuse, P4 ;  /* 0x000000ffff8d7224 */ /* 0x100fe200020e060d */
[----:B------:R-:W-:Y:S01]  /*b060*/  MOV R142, R142 ;  /* 0x0000008e008e7202 */ /* 0x000fe20000000f00 */
[--C-:B------:R-:W-:Y:S01]  /*b070*/  IMAD.X R9, RZ, RZ, R13.reuse, P3 ;  /* 0x000000ffff097224 */ /* 0x100fe200018e060d */
[----:B------:R-:W-:Y:S01]  /*b080*/  MOV R143, R4 ;  /* 0x00000004008f7202 */ /* 0x000fe20000000f00 */
[--C-:B------:R-:W-:Y:S01]  /*b090*/  IMAD.X R11, RZ, RZ, R13.reuse, P1 ;  /* 0x000000ffff0b7224 */ /* 0x100fe200008e060d */
[----:B------:R-:W-:Y:S01]  /*b0a0*/  SHFL.IDX PT, R4, R123, R24, 0x1c1f ;  /* 0x001c1f187b047589 */ /* 0x000fe200000e0000 */
[----:B------:R-:W-:Y:S01]  /*b0b0*/  IMAD.X R7, RZ, RZ, R13, P6 ;  /* 0x000000ffff077224 */ /* 0x000fe200030e060d */
[----:B------:R-:W-:-:S02]  /*b0c0*/  MOV R140, R140 ;  /* 0x0000008c008c7202 */ /* 0x000fc40000000f00 */
[----:B------:R-:W-:Y:S01]  /*b0d0*/  SHFL.IDX PT, R122, R81, R24, 0x1c1f ;  /* 0x001c1f18517a7589 */ /* 0x000fe200000e0000 */
[----:B------:R-:W-:-:S03]  /*b0e0*/  MOV R134, R134 ;  /* 0x0000008600867202 */ /* 0x000fc60000000f00 */
[----:B------:R-:W-:Y:S01]  /*b0f0*/  SHFL.IDX PT, R125, R125, R24, 0x1c1f ;  /* 0x001c1f187d7d7589 */ /* 0x000fe200000e0000 */
[----:B------:R-:W-:-:S03]  /*b100*/  MOV R136, R136 ;  /* 0x0000008800887202 */ /* 0x000fc60000000f00 */
[----:B------:R-:W-:Y:S01]  /*b110*/  SHFL.IDX PT, R86, R131, R24, 0x1c1f ;  /* 0x001c1f1883567589 */ /* 0x000fe200000e0000 */
[----:B------:R-:W-:-:S03]  /*b120*/  MOV R138, R138 ;  /* 0x0000008a008a7202 */ /* 0x000fc60000000f00 */
[----:B------:R-:W-:Y:S01]  /*b130*/  SHFL.IDX PT, R123, R27, R88, 0x1c1f ;  /* 0x001c1f581b7b7589 */ /* 0x000fe200000e0000 */
[----:B------:R-:W-:-:S03]  /*b140*/  MOV R141, R8 ;  /* 0x00000008008d7202 */ /* 0x000fc60000000f00 */
[----:B------:R-:W0:Y:S01]  /*b150*/  SHFL.IDX PT, R126, R51, R88, 0x1c1f ;  /* 0x001c1f58337e7589 */ /* 0x000e2200000e0000 */
[----:B------:R-:W-:-:S03]  /*b160*/  MOV R13, R12 ;  /* 0x0000000c000d7202 */ /* 0x000fc60000000f00 */
[----:B------:R-:W-:Y:S01]  /*b170*/  SHFL.IDX PT, R130, R79, R24, 0x1c1f ;  /* 0x001c1f184f827589 */ /* 0x000fe200000e0000 */
[----:B------:R-:W-:-:S03]  /*b180*/  MOV R135, R20 ;  /* 0x0000001400877202 */ /* 0x000fc60000000f00 */
[----:B------:R-:W-:Y:S01]  /*b190*/  SHFL.IDX PT, R98, R93, R24, 0x1c1f ;  /* 0x001c1f185d627589 */ /* 0x000fe200000e0000 */
[----:B------:R-:W-:-:S03]  /*b1a0*/  MOV R137, R14 ;  /* 0x0000000e00897202 */ /* 0x000fc60000000f00 */
[----:B------:R-:W1:Y:S01]  /*b1b0*/  SHFL.IDX PT, R131, R25, R88, 0x1c1f ;  /* 0x001c1f5819837589 */ /* 0x000e6200000e0000 */
[----:B------:R-:W-:-:S03]  /*b1c0*/  MOV R139, R10 ;  /* 0x0000000a008b7202 */ /* 0x000fc60000000f00 */
        /* <DEDUP_REMOVED lines=13> */
[----:B------:R-:W2:Y:S04]  /*b2a0*/  SHFL.IDX PT, R30, R30, R88, 0x1c1f ;  /* 0x001c1f581e1e7589 */ /* 0x000ea800000e0000 */
[----:B------:R-:W-:Y:S04]  /*b2b0*/  SHFL.IDX PT, R114, R29, R88, 0x1c1f ;  /* 0x001c1f581d727589 */ /* 0x000fe800000e0000 */
[----:B------:R-:W2:Y:S04]  /*b2c0*/  SHFL.IDX PT, R36, R36, R88, 0x1c1f ;  /* 0x001c1f5824247589 */ /* 0x000ea800000e0000 */
[----:B------:R-:W-:Y:S04]  /*b2d0*/  SHFL.IDX PT, R9, R107, R24, 0x1c1f ;  /* 0x001c1f186b097589 */ /* 0x000fe800000e0000 */
[----:B------:R-:W-:Y:S04]  /*b2e0*/  SHFL.IDX PT, R155, R155, R24, 0x1c1f ;  /* 0x001c1f189b9b7589 */ /* 0x000fe800000e0000 */
[----:B------:R-:W-:Y:S04]  /*b2f0*/  SHFL.IDX PT, R83, R159, R24, 0x1c1f ;  /* 0x001c1f189f537589 */ /* 0x000fe800000e0000 */
[----:B------:R-:W-:Y:S04]  /*b300*/  SHFL.IDX PT, R44, R44, R88, 0x1c1f ;  /* 0x001c1f582c2c7589 */ /* 0x000fe800000e0000 */
[----:B------:R-:W-:Y:S04]  /*b310*/  SHFL.IDX PT, R29, R53, R88, 0x1c1f ;  /* 0x001c1f58351d7589 */ /* 0x000fe800000e0000 */
[----:B------:R-:W2:Y:S04]  /*b320*/  SHFL.IDX PT, R62, R62, R88, 0x1c1f ;  /* 0x001c1f583e3e7589 */ /* 0x000ea800000e0000 */
        /* <DEDUP_REMOVED lines=15> */
[----:B------:R4:W-:Y:S04]  /*b420*/  SHFL.IDX PT, R110, R133, R24, 0x1c1f ;  /* 0x001c1f18856e7589 */ /* 0x0009e800000e0000 */
        /* <DEDUP_REMOVED lines=21> */
[----:B------:R-:W2:Y:S04]  /*b580*/  SHFL.IDX PT, R53, R71, R88, 0x1c1f ;  /* 0x001c1f5847357589 */ /* 0x000ea800000e0000 */
[----:B------:R-:W-:Y:S04]  /*b590*/  SHFL.IDX PT, R148, R39, R88, 0x1c1f ;  /* 0x001c1f5827947589 */ /* 0x000fe800000e0000 */
[----:B------:R-:W-:Y:S04]  /*b5a0*/  SHFL.IDX PT, R26, R47, R88, 0x1c1f ;  /* 0x001c1f582f1a7589 */ /* 0x000fe800000e0000 */
[----:B------:R-:W-:Y:S04]  /*b5b0*/  SHFL.IDX PT, R24, R49, R88, 0x1c1f ;  /* 0x001c1f5831187589 */ /* 0x000fe800000e0000 */
[----:B------:R-:W2:Y:S04]  /*b5c0*/  SHFL.IDX PT, R54, R54, R88, 0x1c1f ;  /* 0x001c1f5836367589 */ /* 0x000ea800000e0000 */
[----:B------:R-:W-:Y:S04]  /*b5d0*/  SHFL.IDX PT, R161, R38, R88, 0x1c1f ;  /* 0x001c1f5826a17589 */ /* 0x000fe800000e0000 */
[----:B------:R-:W2:Y:S04]  /*b5e0*/  SHFL.IDX PT, R55, R55, R88, 0x1c1f ;  /* 0x001c1f5837377589 */ /* 0x000ea800000e0000 */
[----:B------:R-:W2:Y:S04]  /*b5f0*/  SHFL.IDX PT, R39, R56, R88, 0x1c1f ;  /* 0x001c1f5838277589 */ /* 0x000ea800000e0000 */
[----:B------:R-:W2:Y:S04]  /*b600*/  SHFL.IDX PT, R60, R60, R88, 0x1c1f ;  /* 0x001c1f583c3c7589 */ /* 0x000ea800000e0000 */
[----:B------:R-:W2:Y:S04]  /*b610*/  SHFL.IDX PT, R48, R65, R88, 0x1c1f ;  /* 0x001c1f5841307589 */ /* 0x000ea800000e0000 */
[----:B------:R-:W-:Y:S04]  /*b620*/  SHFL.IDX PT, R99, R33, R88, 0x1c1f ;  /* 0x001c1f5821637589 */ /* 0x000fe800000e0000 */
[----:B------:R-:W-:Y:S04]  /*b630*/  SHFL.IDX PT, R159, R40, R88, 0x1c1f ;  /* 0x001c1f58289f7589 */ /* 0x000fe800000e0000 */
[----:B------:R-:W-:Y:S04]  /*b640*/  SHFL.IDX PT, R43, R43, R88, 0x1c1f ;  /* 0x001c1f582b2b7589 */ /* 0x000fe800000e0000 */
[----:B------:R-:W-:Y:S04]  /*b650*/  SHFL.IDX PT, R45, R45, R88, 0x1c1f ;  /* 0x001c1f582d2d7589 */ /* 0x000fe800000e0000 */
[----:B------:R-:W2:Y:S04]  /*b660*/  SHFL.IDX PT, R38, R57, R88, 0x1c1f ;  /* 0x001c1f5839267589 */ /* 0x000ea800000e0000 */
[----:B------:R-:W2:Y:S04]  /*b670*/  SHFL.IDX PT, R102, R59, R88, 0x1c1f ;  /* 0x001c1f583b667589 */ /* 0x000ea800000e0000 */
[----:B------:R2:W2:Y:S04]  /*b680*/  SHFL.IDX PT, R46, R67, R88, 0x1c1f ;  /* 0x001c1f58432e7589 */ /* 0x0004a800000e0000 */
[----:B------:R-:W2:Y:S04]  /*b690*/  SHFL.IDX PT, R94, R61, R88, 0x1c1f ;  /* 0x001c1f583d5e7589 */ /* 0x000ea800000e0000 */
[----:B------:R-:W2:Y:S04]  /*b6a0*/  SHFL.IDX PT, R40, R63, R88, 0x1c1f ;  /* 0x001c1f583f287589 */ /* 0x000ea800000e0000 */
[----:B------:R-:W2:Y:S04]  /*b6b0*/  SHFL.IDX PT, R34, R34, R88, 0x1c1f ;  /* 0x001c1f5822227589 */ /* 0x000ea800000e0000 */
[----:B------:R-:W2:Y:S04]  /*b6c0*/  SHFL.IDX PT, R163, R35, R88, 0x1c1f ;  /* 0x001c1f5823a37589 */ /* 0x000ea800000e0000 */
[----:B------:R-:W2:Y:S04]  /*b6d0*/  SHFL.IDX PT, R49, R68, R88, 0x1c1f ;  /* 0x001c1f5844317589 */ /* 0x000ea800000e0000 */
[----:B------:R-:W2:Y:S04]  /*b6e0*/  SHFL.IDX PT, R47, R76, R88, 0x1c1f ;  /* 0x001c1f584c2f7589 */ /* 0x000ea800000e0000 */
[----:B------:R-:W2:Y:S04]  /*b6f0*/  SHFL.IDX PT, R31, R80, R88, 0x1c1f ;  /* 0x001c1f58501f7589 */ /* 0x000ea800000e0000 */
[----:B------:R2:W2:Y:S04]  /*b700*/  SHFL.IDX PT, R28, R41, R88, 0x1c1f ;  /* 0x001c1f58291c7589 */ /* 0x0004a800000e0000 */
[----:B------:R-:W2:Y:S04]  /*b710*/  SHFL.IDX PT, R57, R73, R88, 0x1c1f ;  /* 0x001c1f5849397589 */ /* 0x000ea800000e0000 */
[----:B------:R2:W2:Y:S04]  /*b720*/  SHFL.IDX PT, R33, R78, R88, 0x1c1f ;  /* 0x001c1f584e217589 */ /* 0x0004a800000e0000 */
[----:B------:R-:W2:Y:S04]  /*b730*/  SHFL.IDX PT, R35, R75, R88, 0x1c1f ;  /* 0x001c1f584b237589 */ /* 0x000ea800000e0000 */
[----:B------:R2:W2:Y:S01]  /*b740*/  SHFL.IDX PT, R150, R70, R88, 0x1c1f ;  /* 0x001c1f5846967589 */ /* 0x0004a200000e0000 */
[----:B0-----:R-:W-:-:S02]  /*b750*/  SEL R128, R125, R126, P0 ;  /* 0x0000007e7d807207 */ /* 0x001fc40000000000 */
[----:B------:R-:W-:Y:S02]  /*b760*/  SEL R124, R122, R123, P0 ;  /* 0x0000007b7a7c7207 */ /* 0x000fe40000000000 */
[----:B-1----:R-:W-:Y:S02]  /*b770*/  SEL R132, R130, R131, P0 ;  /* 0x0000008382847207 */ /* 0x002fe40000000000 */
[----:B------:R-:W-:Y:S02]  /*b780*/  SEL R126, R126, R125, P0 ;  /* 0x0000007d7e7e7207 */ /* 0x000fe40000000000 */
[----:B------:R-:W-:Y:S02]  /*b790*/  SEL R122, R123, R122, P0 ;  /* 0x0000007a7b7a7207 */ /* 0x000fe40000000000 */
[----:B------:R-:W-:Y:S02]  /*b7a0*/  SEL R130, R131, R130, P0 ;  /* 0x0000008283827207 */ /* 0x000fe40000000000 */
[----:B---3--:R-:W-:-:S02]  /*b7b0*/  SEL R129, R127, R52, P0 ;  /* 0x000000347f817207 */ /* 0x008fc40000000000 */
[----:B------:R-:W-:Y:S02]  /*b7c0*/  SEL R125, R84, R93, P0 ;  /* 0x0000005d547d7207 */ /* 0x000fe40000000000 */
[----:B------:R-:W-:Y:S02]  /*b7d0*/  SEL R123, R93, R84, P0 ;  /* 0x000000545d7b7207 */ /* 0x000fe40000000000 */
[----:B------:R-:W-:Y:S02]  /*b7e0*/  SEL R108, R89, R106, P0 ;  /* 0x0000006a596c7207 */ /* 0x000fe40000000000 */
[----:B------:R-:W-:Y:S02]  /*b7f0*/  SEL R109, R91, R32, P0 ;  /* 0x000000205b6d7207 */ /* 0x000fe40000000000 */
[----:B------:R-:W-:Y:S02]  /*b800*/  SEL R107, R32, R91, P0 ;  /* 0x0000005b206b7207 */ /* 0x000fe40000000000 */
[----:B----4-:R-:W-:-:S02]  /*b810*/  SEL R133, R111, R92, P0 ;  /* 0x0000005c6f857207 */ /* 0x010fc40000000000 */
[----:B------:R-:W-:Y:S02]  /*b820*/  SEL R131, R92, R111, P0 ;  /* 0x0000006f5c837207 */ /* 0x000fe40000000000 */
[----:B------:R-:W-:Y:S02]  /*b830*/  SEL R127, R52, R127, P0 ;  /* 0x0000007f347f7207 */ /* 0x000fe40000000000 */
[----:B--2---:R-:W-:Y:S02]  /*b840*/  SEL R117, R87, R30, P0 ;  /* 0x0000001e57757207 */ /* 0x004fe40000000000 */
        /* <DEDUP_REMOVED lines=34> */
[----:B------:R-:W-:Y:S02]  /*ba70*/  F2FP.BF16.F32.PACK_AB R24, R133, R132 ;  /* 0x000000848518723e */ /* 0x000fe400000010ff */
[----:B------:R-:W-:Y:S02]  /*ba80*/  F2FP.BF16.F32.PACK_AB R25, R129, R128 ;  /* 0x000000808119723e */ /* 0x000fe400000010ff */
[----:B------:R-:W-:Y:S02]  /*ba90*/  F2FP.BF16.F32.PACK_AB R26, R131, R130 ;  /* 0x00000082831a723e */ /* 0x000fe400000010ff */
[----:B------:R-:W-:Y:S02]  /*baa0*/  F2FP.BF16.F32.PACK_AB R27, R127, R126 ;  /* 0x0000007e7f1b723e */ /* 0x000fe400000010ff */
        /* <DEDUP_REMOVED lines=47> */
[----:B------:R-:W-:Y:S02]  /*bda0*/  SEL R55, R35, R12, P0 ;  /* 0x0000000c23377207 */ /* 0x000fe40000000000 */
[----:B------:R-:W-:Y:S02]  /*bdb0*/  F2FP.BF16.F32.PACK_AB R8, R117, R116 ;  /* 0x000000747508723e */ /* 0x000fe400000010ff */
[----:B------:R-:W-:-:S02]  /*bdc0*/  F2FP.BF16.F32.PACK_AB R10, R115, R114 ;  /* 0x00000072730a723e */ /* 0x000fc400000010ff */
[----:B------:R-:W-:Y:S02]  /*bdd0*/  F2FP.BF16.F32.PACK_AB R11, R111, R110 ;  /* 0x0000006e6f0b723e */ /* 0x000fe400000010ff */
[----:B------:R-:W-:Y:S02]  /*bde0*/  F2FP.BF16.F32.PACK_AB R9, R113, R112 ;  /* 0x000000707109723e */ /* 0x000fe400000010ff */
[----:B------:R-:W-:Y:S02]  /*bdf0*/  SEL R74, R159, R74, P0 ;  /* 0x0000004a9f4a7207 */ /* 0x000fe40000000000 */
[----:B------:R-:W-:Y:S02]  /*be00*/  SEL R73, R145, R150, P0 ;  /* 0x0000009691497207 */ /* 0x000fe40000000000 */
[----:B------:R-:W-:Y:S02]  /*be10*/  SEL R71, R150, R145, P0 ;  /* 0x0000009196477207 */ /* 0x000fe40000000000 */
[----:B------:R-:W-:-:S02]  /*be20*/  F2FP.BF16.F32.PACK_AB R12, R109, R108 ;  /* 0x0000006c6d0c723e */ /* 0x000fc400000010ff */
[----:B------:R-:W-:Y:S02]  /*be30*/  F2FP.BF16.F32.PACK_AB R14, R107, R106 ;  /* 0x0000006a6b0e723e */ /* 0x000fe400000010ff */
[----:B------:R-:W-:Y:S02]  /*be40*/  F2FP.BF16.F32.PACK_AB R15, R103, R102 ;  /* 0x00000066670f723e */ /* 0x000fe400000010ff */
[----:B0-----:R-:W-:Y:S02]  /*be50*/  F2FP.BF16.F32.PACK_AB R13, R105, R104 ;  /* 0x00000068690d723e */ /* 0x001fe400000010ff */
        /* <DEDUP_REMOVED lines=17> */
[----:B------:R-:W-:-:S02]  /*bf70*/  F2FP.BF16.F32.PACK_AB R39, R71, R70 ;  /* 0x000000464727723e */ /* 0x000fc400000010ff */
[----:B0-----:R-:W-:Y:S01]  /*bf80*/  F2FP.BF16.F32.PACK_AB R37, R73, R72 ;  /* 0x000000484925723e */ /* 0x001fe200000010ff */
[----:B------:R0:W-:Y:S01]  /*bf90*/  STSM.16.M88.4 [R141], R24 ;  /* 0x000000188d007844 */ /* 0x0001e20000000200 */
[----:B------:R-:W-:Y:S02]  /*bfa0*/  F2FP.BF16.F32.PACK_AB R4, R69, R68 ;  /* 0x000000444504723e */ /* 0x000fe400000010ff */
[----:B------:R-:W-:Y:S02]  /*bfb0*/  F2FP.BF16.F32.PACK_AB R6, R67, R66 ;  /* 0x000000424306723e */ /* 0x000fe400000010ff */
[----:B------:R-:W-:Y:S02]  /*bfc0*/  F2FP.BF16.F32.PACK_AB R7, R63, R62 ;  /* 0x0000003e3f07723e */ /* 0x000fe400000010ff */
[----:B------:R-:W-:Y:S01]  /*bfd0*/  F2FP.BF16.F32.PACK_AB R5, R65, R64 ;  /* 0x000000404105723e */ /* 0x000fe200000010ff */
[----:B------:R3:W-:Y:S01]  /*bfe0*/  STSM.16.M88.4 [R140], R28 ;  /* 0x0000001c8c007844 */ /* 0x0007e20000000200 */
[----:B-1----:R-:W-:-:S02]  /*bff0*/  F2FP.BF16.F32.PACK_AB R8, R61, R60 ;  /* 0x0000003c3d08723e */ /* 0x002fc400000010ff */
[----:B------:R-:W-:Y:S02]  /*c000*/  F2FP.BF16.F32.PACK_AB R10, R59, R58 ;  /* 0x0000003a3b0a723e */ /* 0x000fe400000010ff */
[----:B------:R-:W-:Y:S02]  /*c010*/  F2FP.BF16.F32.PACK_AB R11, R55, R54 ;  /* 0x00000036370b723e */ /* 0x000fe400000010ff */
[----:B------:R-:W-:Y:S01]  /*c020*/  F2FP.BF16.F32.PACK_AB R9, R57, R56 ;  /* 0x000000383909723e */ /* 0x000fe200000010ff */
[----:B------:R-:W-:Y:S01]  /*c030*/  STSM.16.M88.4 [R139], R32 ;  /* 0x000000208b007844 */ /* 0x000fe20000000200 */
[----:B--2---:R-:W-:Y:S02]  /*c040*/  F2FP.BF16.F32.PACK_AB R12, R53, R52 ;  /* 0x00000034350c723e */ /* 0x004fe400000010ff */
[----:B------:R-:W-:Y:S02]  /*c050*/  F2FP.BF16.F32.PACK_AB R14, R51, R50 ;  /* 0x00000032330e723e */ /* 0x000fe400000010ff */
[----:B------:R-:W-:-:S02]  /*c060*/  F2FP.BF16.F32.PACK_AB R15, R47, R46 ;  /* 0x0000002e2f0f723e */ /* 0x000fc400000010ff */
[----:B------:R-:W-:Y:S01]  /*c070*/  F2FP.BF16.F32.PACK_AB R13, R49, R48 ;  /* 0x00000030310d723e */ /* 0x000fe200000010ff */
[----:B------:R-:W-:Y:S01]  /*c080*/  STSM.16.M88.4 [R138], R36 ;  /* 0x000000248a007844 */ /* 0x000fe20000000200 */
[----:B0-----:R-:W-:Y:S02]  /*c090*/  F2FP.BF16.F32.PACK_AB R25, R41, R40 ;  /* 0x000000282919723e */ /* 0x001fe400000010ff */
[----:B------:R-:W-:Y:S02]  /*c0a0*/  F2FP.BF16.F32.PACK_AB R26, R43, R42 ;  /* 0x0000002a2b1a723e */ /* 0x000fe400000010ff */
[----:B------:R-:W-:Y:S02]  /*c0b0*/  F2FP.BF16.F32.PACK_AB R27, R21, R20 ;  /* 0x00000014151b723e */ /* 0x000fe400000010ff */
[----:B------:R-:W-:Y:S01]  /*c0c0*/  F2FP.BF16.F32.PACK_AB R24, R45, R44 ;  /* 0x0000002c2d18723e */ /* 0x000fe200000010ff */
[----:B------:R-:W-:Y:S04]  /*c0d0*/  STSM.16.M88.4 [R137], R4 ;  /* 0x0000000489007844 */ /* 0x000fe80000000200 */
[----:B------:R-:W-:Y:S04]  /*c0e0*/  STSM.16.M88.4 [R136], R8 ;  /* 0x0000000888007844 */ /* 0x000fe80000000200 */
[----:B------:R0:W-:Y:S04]  /*c0f0*/  STSM.16.M88.4 [R135], R12 ;  /* 0x0000000c87007844 */ /* 0x0001e80000000200 */
[----:B------:R1:W-:Y:S01]  /*c100*/  STSM.16.M88.4 [R134], R24 ;  /* 0x0000001886007844 */ /* 0x0003e20000000200 */
[----:B------:R-:W-:Y:S01]  /*c110*/  BAR.SYNC.DEFER_BLOCKING 0x1, 0x100 ;  /* 0x0044000000007b1d */ /* 0x000fe20000010000 */
[----:B------:R-:W-:Y:S01]  /*c120*/  ISETP.NE.U32.AND P0, PT, RZ, UR14, PT ;  /* 0x0000000eff007c0c */ /* 0x000fe2000bf05070 */
[----:B------:R-:W-:-:S03]  /*c130*/  UIMAD.WIDE UR12, UR36, 0x4, UR12 ;  /* 0x00000004240c78a5 */ /* 0x000fc6000f8e020c */
[----:B------:R-:W-:-:S03]  /*c140*/  ISETP.NE.AND.EX P0, PT, RZ, UR15, PT, P0 ;  /* 0x0000000fff007c0c */ /* 0x000fc6000bf05300 */
[----:B---3--:R-:W-:Y:S01]  /*c150*/  IMAD.U32 R28, RZ, RZ, UR12 ;  /* 0x0000000cff1c7e24 */ /* 0x008fe2000f8e00ff */
[----:B0-----:R-:W0:Y:S01]  /*c160*/  LDC R135, c[0x0][0xbe8] ;  /* 0x0002fa00ff877b82 */ /* 0x001e220000000800 */
[----:B------:R-:W-:Y:S01]  /*c170*/  IMAD.U32 R29, RZ, RZ, UR13 ;  /* 0x0000000dff1d7e24 */ /* 0x000fe2000f8e00ff */
[----:B------:R-:W-:-:S07]  /*c180*/  ULDC.64 UR12, c[0x0][0xc08] ;  /* 0x00030200000c7ab9 */ /* 0x000fce0000000a00 */
[----:B------:R-:W2:Y:S01]  /*c190*/  @P0 LDG.E R30, desc[UR50][R28.64] ;  /* 0x000000321c1e0981 */ /* 0x000ea2000c1e1900 */
[----:B------:R-:W-:-:S04]  /*c1a0*/  UISETP.NE.U32.AND UP0, UPT, UR12, URZ, UPT ;  /* 0x0000003f0c00728c */ /* 0x000fc8000bf05070 */
[----:B------:R-:W-:Y:S01]  /*c1b0*/  UISETP.NE.AND.EX UP0, UPT, UR13, URZ, UPT, UP0 ;  /* 0x0000003f0d00728c */ /* 0x000fe2000bf05300 */
[----:B0-----:R-:W-:-:S10]  /*c1c0*/  ISETP.NE.AND P1, PT, R135, 0x1, PT ;  /* 0x000000018700780c */ /* 0x001fd40003f25270 */
[----:B------:R-:W-:-:S03]  /*c1d0*/  @UP0 ULEA UR12, UP1, UR36, UR12, 0x2 ;  /* 0x0000000c240c0291 */ /* 0x000fc6000f82103f */
[----:B------:R-:W0:Y:S01]  /*c1e0*/  @P1 LDC R6, c[0x0][0xbec] ;  /* 0x0002fb00ff061b82 */ /* 0x000e220000000800 */
[----:B------:R-:W-:Y:S02]  /*c1f0*/  @UP0 ULEA.HI.X UR13, UR36, UR13, UR37, 0x2, UP1 ;  /* 0x0000000d240d0291 */ /* 0x000fe400088f1425 */
[----:B------:R-:W-:Y:S01]  /*c200*/  UISETP.GT.AND UP1, UPT, UR44, 0x1, UPT ;  /* 0x000000012c00788c */ /* 0x000fe2000bf24270 */
[----:B------:R-:W-:-:S04]  /*c210*/  UMOV UR20, 0x9b8 ;  /* 0x000009b800147882 */ /* 0x000fc80000000000 */
[----:B------:R-:W3:Y:S01]  /*c220*/  @P1 LDC R9, c[0x0][0xbf0] ;  /* 0x0002fc00ff091b82 */ /* 0x000ee20000000800 */
[----:B------:R-:W-:Y:S01]  /*c230*/  USEL UR20, UR20, 0x978, UP1 ;  /* 0x0000097814147887 */ /* 0x000fe20008800000 */
[----:B------:R-:W-:Y:S01]  /*c240*/  PLOP3.LUT P4, PT, PT, PT, UP0, 0x80, 0x0 ;  /* 0x000000000000781c */ /* 0x000fe20003f8f008 */
[----:B------:R-:W-:Y:S01]  /*c250*/  UISETP.NE.U32.AND UP0, UPT, UR14, URZ, UPT ;  /* 0x0000003f0e00728c */ /* 0x000fe2000bf05070 */
[----:B------:R-:W-:Y:S01]  /*c260*/  IMAD.U32 R11, RZ, RZ, UR38 ;  /* 0x00000026ff0b7e24 */ /* 0x000fe2000f8e00ff */
[----:B------:R-:W-:Y:S01]  /*c270*/  ULDC UR4, c[0x0][0xa88] ;  /* 0x0002a20000047ab9 */ /* 0x000fe20000000800 */
[----:B------:R-:W-:Y:S01]  /*c280*/  IMAD.U32 R4, RZ, RZ, UR12 ;  /* 0x0000000cff047e24 */ /* 0x000fe2000f8e00ff */
[----:B------:R-:W-:Y:S01]  /*c290*/  UISETP.NE.AND.EX UP0, UPT, UR15, URZ, UPT, UP0 ;  /* 0x0000003f0f00728c */ /* 0x000fe2000bf05300 */
[----:B------:R-:W-:Y:S01]  /*c2a0*/  IMAD.U32 R8, RZ, RZ, UR4 ;  /* 0x00000004ff087e24 */ /* 0x000fe2000f8e00ff */
[----:B------:R-:W-:Y:S01]  /*c2b0*/  UMOV UR4, URZ ;  /* 0x0000003f00047c82 */ /* 0x000fe20008000000 */
[----:B------:R-:W-:Y:S01]  /*c2c0*/  IMAD.U32 R5, RZ, RZ, UR13 ;  /* 0x0000000dff057e24 */ /* 0x000fe2000f8e00ff */
[----:B------:R-:W-:Y:S01]  /*c2d0*/  USEL UR9, UR39, URZ, UP1 ;  /* 0x0000003f27097287 */ /* 0x000fe20008800000 */
[----:B------:R-:W-:Y:S01]  /*c2e0*/  IMAD R11, R11, 0x80, R152 ;  /* 0x000000800b0b7824 */ /* 0x000fe200078e0298 */
[----:B------:R-:W-:Y:S01]  /*c2f0*/  ULDC.64 UR16, c[0x0][UR20+0x218] ;  /* 0x0000860014107abb */ /* 0x000fe20008000a00 */
[----:B------:R-:W-:Y:S01]  /*c300*/  ULDC.64 UR18, c[0x0][UR20+0x228] ;  /* 0x00008a0014127abb */ /* 0x000fe20008000a00 */
[----:B------:R-:W-:Y:S01]  /*c310*/  USEL UR36, UR36, URZ, !UP0 ;  /* 0x0000003f24247287 */ /* 0x000fe2000c000000 */
[----:B------:R0:W5:Y:S01]  /*c320*/  @P4 LDG.E R8, desc[UR50][R4.64] ;  /* 0x0000003204084981 */ /* 0x000162000c1e1900 */
[----:B------:R-:W-:Y:S01]  /*c330*/  ULDC.64 UR14, c[0x0][UR20+0x220] ;  /* 0x00008800140e7abb */ /* 0x000fe20008000a00 */
[----:B------:R-:W-:-:S02]  /*c340*/  UIMAD.WIDE.U32 UR12, UR16, UR40, URZ ;  /* 0x00000028100c72a5 */ /* 0x000fc4000f8e003f */
[----:B------:R-:W-:Y:S02]  /*c350*/  UIMAD.WIDE.U32 UR22, UR18, UR9, URZ ;  /* 0x00000009121672a5 */ /* 0x000fe4000f8e003f */
[----:B------:R-:W-:Y:S02]  /*c360*/  UIMAD UR16, UR17, UR40, URZ ;  /* 0x00000028111072a4 */ /* 0x000fe4000f8e023f */
[----:B------:R-:W-:Y:S01]  /*c370*/  UIMAD UR18, UR19, UR9, URZ ;  /* 0x00000009131272a4 */ /* 0x000fe2000f8e023f */
[----:B0-----:R-:W-:Y:S01]  /*c380*/  @P1 IMAD.HI.U32 R4, R11, R6, RZ ;  /* 0x000000060b041227 */ /* 0x001fe200078e00ff */
[----:B------:R-:W-:Y:S02]  /*c390*/  USEL UR37, UR37, URZ, !UP0 ;  /* 0x0000003f25257287 */ /* 0x000fe4000c000000 */
[----:B------:R-:W-:Y:S01]  /*c3a0*/  UIMAD UR9, UR15, UR36, URZ ;  /* 0x000000240f0972a4 */ /* 0x000fe2000f8e023f */
[----:B------:R-:W-:Y:S01]  /*c3b0*/  IMAD.MOV.U32 R7, RZ, RZ, R11 ;  /* 0x000000ffff077224 */ /* 0x000fe200078e000b */
[----:B------:R-:W-:Y:S01]  /*c3c0*/  UIADD3 UR13, UR13, UR16, URZ ;  /* 0x000000100d0d7290 */ /* 0x000fe2000fffe03f */
[----:B---3--:R-:W-:Y:S01]  /*c3d0*/  @P1 SHF.R.U32.HI R7, RZ, R9, R4 ;  /* 0x00000009ff071219 */ /* 0x008fe20000011604 */
[----:B------:R-:W-:-:S02]  /*c3e0*/  UIMAD.WIDE.U32 UR16, UR14, UR36, URZ ;  /* 0x000000240e1072a5 */ /* 0x000fc4000f8e003f */
[----:B------:R-:W-:Y:S02]  /*c3f0*/  UIMAD UR9, UR14, UR37, UR9 ;  /* 0x000000250e0972a4 */ /* 0x000fe4000f8e0209 */
[----:B------:R-:W-:Y:S01]  /*c400*/  UIADD3 UR18, UR23, UR18, URZ ;  /* 0x0000001217127290 */ /* 0x000fe2000fffe03f */
[----:B------:R-:W-:Y:S01]  /*c410*/  IMAD.U32 R4, RZ, RZ, UR22 ;  /* 0x00000016ff047e24 */ /* 0x000fe2000f8e00ff */
[----:B------:R-:W-:Y:S01]  /*c420*/  UIADD3 UR9, UR17, UR9, URZ ;  /* 0x0000000911097290 */ /* 0x000fe2000fffe03f */
[--C-:B------:R-:W-:Y:S02]  /*c430*/  IMAD.MOV R6, RZ, RZ, -R7.reuse ;  /* 0x000000ffff067224 */ /* 0x100fe400078e0a07 */
[----:B------:R-:W-:Y:S01]  /*c440*/  IMAD.U32 R5, RZ, RZ, UR23 ;  /* 0x00000017ff057e24 */ /* 0x000fe2000f8e00ff */
[----:B------:R-:W-:Y:S01]  /*c450*/  SHF.R.S32.HI R5, RZ, 0x1f, R7 ;  /* 0x0000001fff057819 */ /* 0x000fe20000011407 */
[----:B------:R-:W-:Y:S02]  /*c460*/  IMAD R9, R135, R6, R11 ;  /* 0x0000000687097224 */ /* 0x000fe400078e020b */
[----:B------:R-:W-:-:S03]  /*c470*/  IMAD.U32 R10, RZ, RZ, UR18 ;  /* 0x00000012ff0a7e24 */ /* 0x000fc6000f8e00ff */
[----:B------:R-:W-:Y:S02]  /*c480*/  SHF.R.S32.HI R6, RZ, 0x1f, R9 ;  /* 0x0000001fff067819 */ /* 0x000fe40000011409 */
[----:B--2---:R-:W-:-:S13]  /*c490*/  @P0 R2UR UR4, R30 ;  /* 0x000000001e0402ca */ /* 0x004fda00000e0000 */
[----:B------:R-:W-:Y:S02]  /*c4a0*/  UIADD3 UR12, UP0, UP2, UR16, UR12, UR4 ;  /* 0x0000000c100c7290 */ /* 0x000fe4000fa1e004 */
[----:B------:R-:W-:Y:S01]  /*c4b0*/  USHF.R.S32.HI UR14, URZ, 0x1f, UR4 ;  /* 0x0000001f3f0e7899 */ /* 0x000fe20008011404 */
[----:B------:R-:W-:Y:S01]  /*c4c0*/  ULDC.64 UR16, c[0x0][0xba8] ;  /* 0x0002ea0000107ab9 */ /* 0x000fe20000000a00 */
[----:B------:R-:W-:Y:S02]  /*c4d0*/  @!UP1 ULDC UR16, c[0x0][0xb50] ;  /* 0x0002d40000109ab9 */ /* 0x000fe40000000800 */
[----:B------:R-:W-:Y:S01]  /*c4e0*/  UIADD3.X UR9, UR9, UR13, UR14, UP0, UP2 ;  /* 0x0000000d09097290 */ /* 0x000fe200087e440e */
[----:B------:R-:W-:Y:S01]  /*c4f0*/  IADD3 R4, P2, P3, R7, UR12, R4 ;  /* 0x0000000c07047c10 */ /* 0x000fe2000fb5e004 */
[----:B------:R-:W-:Y:S01]  /*c500*/  @!UP1 ULDC UR17, c[0x0][0xb54] ;  /* 0x0002d50000119ab9 */ /* 0x000fe20000000800 */
[----:B------:R-:W-:Y:S02]  /*c510*/  ULDC.64 UR12, c[0x0][UR20+0x210] ;  /* 0x00008400140c7abb */ /* 0x000fe40008000a00 */
[----:B------:R-:W-:Y:S01]  /*c520*/  IMAD R7, R9, UR13, RZ ;  /* 0x0000000d09077c24 */ /* 0x000fe2000f8e02ff */
[----:B------:R-:W-:-:S03]  /*c530*/  IADD3.X R5, R5, UR9, R10, P2, P3 ;  /* 0x0000000905057c10 */ /* 0x000fc600097e640a */
[----:B------:R-:W-:Y:S02]  /*c540*/  IMAD R7, R6, UR12, R7 ;  /* 0x0000000c06077c24 */ /* 0x000fe4000f8e0207 */
[----:B------:R-:W-:-:S04]  /*c550*/  IMAD.WIDE.U32 R4, R9, UR12, R4 ;  /* 0x0000000c09047c25 */ /* 0x000fc8000f8e0004 */
[----:B------:R-:W-:Y:S01]  /*c560*/  IMAD.IADD R5, R5, 0x1, R7 ;  /* 0x0000000105057824 */ /* 0x000fe200078e0207 */
[----:B------:R-:W-:-:S04]  /*c570*/  LEA R10, P2, R4, UR16, 0x2 ;  /* 0x00000010040a7c11 */ /* 0x000fc8000f8410ff */
[----:B------:R-:W-:Y:S01]  /*c580*/  LEA.HI.X R12, R4, UR17, R5, 0x2, P2 ;  /* 0x00000011040c7c11 */ /* 0x000fe200090f1405 */
[----:B-1----:R-:W-:Y:S08]  /*c590*/  @P4 BRA `(.L_x_4062) ;  /* 0x0000000000104947 */ /* 0x002ff00003800000 */
[----:B------:R-:W-:Y:S05]  /*c5a0*/  @!P0 BRA `(.L_x_4062) ;  /* 0x00000000000c8947 */ /* 0x000fea0003800000 */
[----:B------:R-:W2:Y:S04]  /*c5b0*/  LDG.E R5, desc[UR50][R28.64] ;  /* 0x000000321c057981 */ /* 0x000ea8000c1e1900 */
[----:B-----5:R-:W2:Y:S02]  /*c5c0*/  LDG.E R8, desc[UR50][R28.64+0x4] ;  /* 0x000004321c087981 */ /* 0x020ea4000c1e1900 */
[----:B--2---:R-:W-:-:S07]  /*c5d0*/  IMAD.IADD R8, R8, 0x1, -R5 ;  /* 0x0000000108087824 */ /* 0x004fce00078e0a05 */
.L_x_4062:
[----:B------:R-:W2:Y:S01]  /*c5e0*/  LDL R9, [R1+0x24] ;  /* 0x0000240001097983 */ /* 0x000ea20000100800 */
[----:B------:R-:W-:Y:S01]  /*c5f0*/  IMAD.U32 R13, RZ, RZ, UR38 ;  /* 0x00000026ff0d7e24 */ /* 0x000fe2000f8e00ff */
[----:B------:R-:W-:Y:S01]  /*c600*/  LOP3.LUT P0, RZ, R228, 0x3, RZ, 0xc0, !PT ;  /* 0x00000003e4ff7812 */ /* 0x000fe2000780c0ff */
[----:B-----5:R-:W-:Y:S01]  /*c610*/  IMAD R134, R8, R135, RZ ;  /* 0x0000008708867224 */ /* 0x020fe200078e02ff */
[----:B------:R-:W-:Y:S01]  /*c620*/  SHFL.IDX PT, R4, R10, RZ, 0x1c1f ;  /* 0x001c1fff0a047589 */ /* 0x000fe200000e0000 */
[----:B------:R-:W-:-:S03]  /*c630*/  PLOP3.LUT P3, PT, PT, PT, UP1, 0x80, 0x0 ;  /* 0x000000000000781c */ /* 0x000fc60003f6f018 */
[----:B------:R-:W0:Y:S04]  /*c640*/  SHFL.IDX PT, R5, R12, RZ, 0x1c1f ;  /* 0x001c1fff0c057589 */ /* 0x000e2800000e0000 */
[----:B------:R-:W-:Y:S04]  /*c650*/  SHFL.IDX PT, R6, R10, 0x1, 0x1c1f ;  /* 0x003c1f000a067f89 */ /* 0x000fe800000e0000 */
[----:B------:R-:W1:Y:S01]  /*c660*/  SHFL.IDX PT, R7, R12, 0x1, 0x1c1f ;  /* 0x003c1f000c077f89 */ /* 0x000e6200000e0000 */
[----:B--2---:R-:W-:-:S04]  /*c670*/  IMAD R13, R13, 0x80, R9 ;  /* 0x000000800d0d7824 */ /* 0x004fc800078e0209 */
[C---:B------:R-:W-:Y:S01]  /*c680*/  VIADD R9, R13.reuse, 0x8 ;  /* 0x000000080d097836 */ /* 0x040fe20000000000 */
[----:B------:R-:W-:-:S04]  /*c690*/  ISETP.GE.OR P2, PT, R13, R134, P0 ;  /* 0x000000860d00720c */ /* 0x000fc80000746670 */
[----:B------:R-:W-:-:S09]  /*c6a0*/  ISETP.GE.OR P0, PT, R9, R134, P0 ;  /* 0x000000860900720c */ /* 0x000fd20000706670 */
[----:B0-----:R0:W-:Y:S01]  /*c6b0*/  @!P2 ST.E desc[UR50][R4.64], R0 ;  /* 0x000000000400a985 */ /* 0x0011e2000c101932 */
[----:B------:R-:W-:-:S03]  /*c6c0*/  ISETP.GE.AND P2, PT, R13, R134, PT ;  /* 0x000000860d00720c */ /* 0x000fc60003f46270 */
[----:B-1----:R0:W-:Y:S01]  /*c6d0*/  @!P0 ST.E desc[UR50][R6.64], R3 ;  /* 0x0000000306008985 */ /* 0x0021e2000c101932 */
[----:B------:R-:W-:Y:S01]  /*c6e0*/  ISETP.GE.AND P0, PT, R9, R134, PT ;  /* 0x000000860900720c */ /* 0x000fe20003f06270 */
[----:B------:R-:W-:-:S12]  /*c6f0*/  @P3 BRA `(.L_x_4063) ;  /* 0x0000000c004c3947 */ /* 0x000fd80003800000 */
[----:B------:R-:W-:Y:S01]  /*c700*/  IMAD.SHL.U32 R67, R16, 0x8, RZ ;  /* 0x0000000810437824 */ /* 0x000fe200078e00ff */
[----:B------:R-:W1:Y:S01]  /*c710*/  @P1 LDC R20, c[0x0][0xbec] ;  /* 0x0002fb00ff141b82 */ /* 0x000e620000000800 */
[----:B0-----:R-:W-:Y:S01]  /*c720*/  IMAD.MOV.U32 R5, RZ, RZ, 0x2 ;  /* 0x00000002ff057424 */ /* 0x001fe200078e00ff */
[----:B------:R-:W-:Y:S01]  /*c730*/  ULDC.64 UR12, c[0x0][0xaa0] ;  /* 0x0002a800000c7ab9 */ /* 0x000fe20000000a00 */
[----:B------:R-:W-:-:S04]  /*c740*/  IMAD R4, R227, 0x40, R67 ;  /* 0x00000040e3047824 */ /* 0x000fc800078e0243 */
[----:B------:R-:W-:Y:S01]  /*c750*/  IMAD.WIDE R4, R4, R5, UR10 ;  /* 0x0000000a04047e25 */ /* 0x000fe2000f8e0205 */
[----:B------:R-:W0:Y:S02]  /*c760*/  @P1 LDC R21, c[0x0][0xbf0] ;  /* 0x0002fc00ff151b82 */ /* 0x000e240000000800 */
[C---:B------:R-:W-:Y:S02]  /*c770*/  IADD3 R33, P2, R4.reuse, 0x5000, RZ ;  /* 0x0000500004217810 */ /* 0x040fe40007f5e0ff */
[C---:B------:R-:W-:Y:S02]  /*c780*/  IADD3 R9, P4, R4.reuse, 0x1000, RZ ;  /* 0x0000100004097810 */ /* 0x040fe40007f9e0ff */
[----:B------:R-:W-:Y:S02]  /*c790*/  LOP3.LUT R32, R33, 0x380, RZ, 0xc0, !PT ;  /* 0x0000038021207812 */ /* 0x000fe400078ec0ff */
[----:B------:R-:W-:Y:S02]  /*c7a0*/  IADD3 R13, P3, R4, 0x2000, RZ ;  /* 0x00002000040d7810 */ /* 0x000fe40007f7e0ff */
[----:B------:R-:W-:-:S02]  /*c7b0*/  SHF.R.U64 R32, R32, 0x3, RZ ;  /* 0x0000000320207819 */ /* 0x000fc400000012ff */
[----:B------:R-:W-:Y:S02]  /*c7c0*/  IADD3 R25, P6, R4, 0x3000, RZ ;  /* 0x0000300004197810 */ /* 0x000fe40007fde0ff */
[----:B------:R-:W-:Y:S01]  /*c7d0*/  LOP3.LUT R32, R32, R33, RZ, 0x3c, !PT ;  /* 0x0000002120207212 */ /* 0x000fe200078e3cff */
[--C-:B------:R-:W-:Y:S01]  /*c7e0*/  IMAD.X R33, RZ, RZ, R5.reuse, P2 ;  /* 0x000000ffff217224 */ /* 0x100fe200010e0605 */
[C---:B------:R-:W-:Y:S02]  /*c7f0*/  IADD3 R3, P2, R4.reuse, 0xb000, RZ ;  /* 0x0000b00004037810 */ /* 0x040fe40007f5e0ff */
[----:B------:R-:W-:Y:S02]  /*c800*/  IADD3 R29, P5, R4, 0x4000, RZ ;  /* 0x00004000041d7810 */ /* 0x000fe40007fbe0ff */
[----:B------:R-:W-:Y:S01]  /*c810*/  LOP3.LUT R0, R3, 0x380, RZ, 0xc0, !PT ;  /* 0x0000038003007812 */ /* 0x000fe200078ec0ff */
[----:B------:R-:W-:Y:S01]  /*c820*/  UIMAD UR9, UR14, UR12, URZ ;  /* 0x0000000c0e0972a4 */ /* 0x000fe2000f8e023f */
[----:B------:R-:W-:Y:S01]  /*c830*/  LOP3.LUT R8, R9, 0x380, RZ, 0xc0, !PT ;  /* 0x0000038009087812 */ /* 0x000fe200078ec0ff */
[----:B------:R-:W-:Y:S01]  /*c840*/  UIMAD.WIDE.U32 UR10, UR4, UR12, URZ ;  /* 0x0000000c040a72a5 */ /* 0x000fe2000f8e003f */
[----:B------:R-:W-:Y:S01]  /*c850*/  SHF.R.U64 R0, R0, 0x3, RZ ;  /* 0x0000000300007819 */ /* 0x000fe200000012ff */
[----:B------:R-:W-:Y:S01]  /*c860*/  IMAD.U32 R61, RZ, RZ, UR38 ;  /* 0x00000026ff3d7e24 */ /* 0x000fe2000f8e00ff */
[----:B------:R-:W-:Y:S01]  /*c870*/  LOP3.LUT R12, R13, 0x380, RZ, 0xc0, !PT ;  /* 0x000003800d0c7812 */ /* 0x000fe200078ec0ff */
[----:B------:R-:W-:Y:S01]  /*c880*/  IMAD.X R57, RZ, RZ, R5, P2 ;  /* 0x000000ffff397224 */ /* 0x000fe200010e0605 */
[----:B------:R-:W-:Y:S01]  /*c890*/  LOP3.LUT R24, R25, 0x380, RZ, 0xc0, !PT ;  /* 0x0000038019187812 */ /* 0x000fe200078ec0ff */
[----:B------:R-:W5:Y:S01]  /*c8a0*/  LD.E.128 R32, desc[UR50][R32.64] ;  /* 0x0000003220207980 */ /* 0x000f62000c101d00 */
[----:B------:R-:W-:Y:S01]  /*c8b0*/  LOP3.LUT R28, R29, 0x380, RZ, 0xc0, !PT ;  /* 0x000003801d1c7812 */ /* 0x000fe200078ec0ff */
[----:B------:R-:W-:Y:S01]  /*c8c0*/  UIMAD UR9, UR4, UR13, UR9 ;  /* 0x0000000d040972a4 */ /* 0x000fe2000f8e0209 */
[----:B------:R-:W-:Y:S01]  /*c8d0*/  LOP3.LUT R56, R0, R3, RZ, 0x3c, !PT ;  /* 0x0000000300387212 */ /* 0x000fe200078e3cff */
[----:B------:R-:W-:Y:S01]  /*c8e0*/  IMAD R0, R16, 0x20, R227 ;  /* 0x0000002010007824 */ /* 0x000fe200078e02e3 */
[----:B------:R-:W-:Y:S01]  /*c8f0*/  SHF.R.U64 R8, R8, 0x3, RZ ;  /* 0x0000000308087819 */ /* 0x000fe200000012ff */
[----:B------:R-:W-:Y:S01]  /*c900*/  ULDC.64 UR14, c[0x0][0xaf0] ;  /* 0x0002bc00000e7ab9 */ /* 0x000fe20000000a00 */
[----:B------:R-:W-:-:S02]  /*c910*/  SHF.R.U64 R12, R12, 0x3, RZ ;  /* 0x000000030c0c7819 */ /* 0x000fc400000012ff */
[----:B------:R-:W-:Y:S02]  /*c920*/  SHF.R.U64 R24, R24, 0x3, RZ ;  /* 0x0000000318187819 */ /* 0x000fe400000012ff */
[----:B------:R-:W-:Y:S01]  /*c930*/  SHF.R.U64 R28, R28, 0x3, RZ ;  /* 0x000000031c1c7819 */ /* 0x000fe200000012ff */
[----:B------:R-:W-:Y:S01]  /*c940*/  UIADD3 UR11, UR11, UR9, URZ ;  /* 0x000000090b0b7290 */ /* 0x000fe2000fffe03f */
[----:B------:R-:W-:Y:S01]  /*c950*/  LOP3.LUT R8, R8, R9, RZ, 0x3c, !PT ;  /* 0x0000000908087212 */ /* 0x000fe200078e3cff */
[----:B------:R-:W-:Y:S01]  /*c960*/  ULDC.64 UR12, c[0x0][0xae8] ;  /* 0x0002ba00000c7ab9 */ /* 0x000fe20000000a00 */
[----:B------:R-:W-:Y:S01]  /*c970*/  LOP3.LUT R12, R12, R13, RZ, 0x3c, !PT ;  /* 0x0000000d0c0c7212 */ /* 0x000fe200078e3cff */
[----:B------:R-:W-:Y:S01]  /*c980*/  IMAD R61, R61, 0x80, R0 ;  /* 0x000000803d3d7824 */ /* 0x000fe200078e0200 */
[----:B------:R-:W-:Y:S01]  /*c990*/  LOP3.LUT R24, R24, R25, RZ, 0x3c, !PT ;  /* 0x0000001918187212 */ /* 0x000fe200078e3cff */
[--C-:B------:R-:W-:Y:S01]  /*c9a0*/  IMAD.X R9, RZ, RZ, R5.reuse, P4 ;  /* 0x000000ffff097224 */ /* 0x100fe200020e0605 */
[----:B------:R-:W-:Y:S01]  /*c9b0*/  LOP3.LUT R28, R28, R29, RZ, 0x3c, !PT ;  /* 0x0000001d1c1c7212 */ /* 0x000fe200078e3cff */
[--C-:B------:R-:W-:Y:S01]  /*c9c0*/  IMAD.X R13, RZ, RZ, R5.reuse, P3 ;  /* 0x000000ffff0d7224 */ /* 0x100fe200018e0605 */
[----:B------:R-:W-:Y:S01]  /*c9d0*/  USHF.R.S32.HI UR4, URZ, 0x1f, UR36 ;  /* 0x0000001f3f047899 */ /* 0x000fe20008011424 */
[--C-:B------:R-:W-:Y:S01]  /*c9e0*/  IMAD.X R25, RZ, RZ, R5.reuse, P6 ;  /* 0x000000ffff197224 */ /* 0x100fe200030e0605 */
[C---:B------:R-:W-:Y:S01]  /*c9f0*/  IADD3 R37, P0, R4.reuse, 0x6000, RZ ;  /* 0x0000600004257810 */ /* 0x040fe20007f1e0ff */
[----:B------:R-:W-:Y:S01]  /*ca00*/  IMAD.X R29, RZ, RZ, R5, P5 ;  /* 0x000000ffff1d7224 */ /* 0x000fe200028e0605 */
[C---:B------:R-:W-:Y:S01]  /*ca10*/  IADD3 R41, P4, R4.reuse, 0x7000, RZ ;  /* 0x0000700004297810 */ /* 0x040fe20007f9e0ff */
[----:B------:R-:W-:Y:S01]  /*ca20*/  UIMAD.WIDE.U32 UR10, UR40, UR12, UR10 ;  /* 0x0000000c280a72a5 */ /* 0x000fe2000f8e000a */
[C---:B------:R-:W-:Y:S01]  /*ca30*/  IADD3 R45, P3, R4.reuse, 0x8000, RZ ;  /* 0x00008000042d7810 */ /* 0x040fe20007f7e0ff */
[----:B-1----:R-:W-:Y:S01]  /*ca40*/  @P1 IMAD.HI.U32 R0, R61, R20, RZ ;  /* 0x000000143d001227 */ /* 0x002fe200078e00ff */
[C---:B------:R-:W-:Y:S01]  /*ca50*/  IADD3 R49, P6, R4.reuse, 0x9000, RZ ;  /* 0x0000900004317810 */ /* 0x040fe20007fde0ff */
[----:B------:R-:W-:Y:S01]  /*ca60*/  UIMAD UR4, UR4, UR14, URZ ;  /* 0x0000000e040472a4 */ /* 0x000fe2000f8e023f */
[----:B------:R-:W-:Y:S01]  /*ca70*/  IADD3 R53, P5, R4, 0xa000, RZ ;  /* 0x0000a00004357810 */ /* 0x000fe20007fbe0ff */
[----:B------:R-:W-:Y:S01]  /*ca80*/  UIMAD UR11, UR40, UR13, UR11 ;  /* 0x0000000d280b72a4 */ /* 0x000fe2000f8e020b */
[----:B------:R-:W-:Y:S01]  /*ca90*/  LOP3.LUT R36, R37, 0x380, RZ, 0xc0, !PT ;  /* 0x0000038025247812 */ /* 0x000fe200078ec0ff */
[----:B------:R-:W-:Y:S01]  /*caa0*/  IMAD.MOV.U32 R3, RZ, RZ, R61 ;  /* 0x000000ffff037224 */ /* 0x000fe200078e003d */
[----:B------:R-:W-:Y:S01]  /*cab0*/  LOP3.LUT R40, R41, 0x380, RZ, 0xc0, !PT ;  /* 0x0000038029287812 */ /* 0x000fe200078ec0ff */
[----:B------:R-:W5:Y:S01]  /*cac0*/  LD.E.128 R8, desc[UR50][R8.64] ;  /* 0x0000003208087980 */ /* 0x000f62000c101d00 */
[----:B------:R-:W-:-:S02]  /*cad0*/  LOP3.LUT R44, R45, 0x380, RZ, 0xc0, !PT ;  /* 0x000003802d2c7812 */ /* 0x000fc400078ec0ff */
[----:B------:R-:W-:Y:S01]  /*cae0*/  LOP3.LUT R48, R49, 0x380, RZ, 0xc0, !PT ;  /* 0x0000038031307812 */ /* 0x000fe200078ec0ff */
[----:B------:R-:W5:Y:S01]  /*caf0*/  LD.E.128 R12, desc[UR50][R12.64] ;  /* 0x000000320c0c7980 */ /* 0x000f62000c101d00 */
[----:B------:R-:W-:Y:S02]  /*cb00*/  LOP3.LUT R52, R53, 0x380, RZ, 0xc0, !PT ;  /* 0x0000038035347812 */ /* 0x000fe400078ec0ff */
[----:B------:R-:W-:Y:S01]  /*cb10*/  LOP3.LUT R7, R4, 0x380, RZ, 0xc0, !PT ;  /* 0x0000038004077812 */ /* 0x000fe200078ec0ff */
[----:B------:R-:W-:Y:S01]  /*cb20*/  UIMAD UR4, UR36, UR15, UR4 ;  /* 0x0000000f240472a4 */ /* 0x000fe2000f8e0204 */
[----:B0-----:R-:W-:Y:S01]  /*cb30*/  @P1 SHF.R.U32.HI R3, RZ, R21, R0 ;  /* 0x00000015ff031219 */ /* 0x001fe20000011600 */
[----:B------:R-:W-:Y:S01]  /*cb40*/  UIMAD.WIDE.U32 UR36, UR36, UR14, UR10 ;  /* 0x0000000e242472a5 */ /* 0x000fe2000f8e000a */
[----:B------:R-:W-:Y:S01]  /*cb50*/  SHF.R.U64 R36, R36, 0x3, RZ ;  /* 0x0000000324247819 */ /* 0x000fe200000012ff */
[----:B------:R-:W5:Y:S01]  /*cb60*/  LD.E.128 R24, desc[UR50][R24.64] ;  /* 0x0000003218187980 */ /* 0x000f62000c101d00 */
[----:B------:R-:W-:-:S02]  /*cb70*/  SHF.R.U64 R40, R40, 0x3, RZ ;  /* 0x0000000328287819 */ /* 0x000fc400000012ff */
[----:B------:R-:W-:Y:S01]  /*cb80*/  SHF.R.U64 R44, R44, 0x3, RZ ;  /* 0x000000032c2c7819 */ /* 0x000fe200000012ff */
[----:B------:R-:W5:Y:S01]  /*cb90*/  LD.E.128 R28, desc[UR50][R28.64] ;  /* 0x000000321c1c7980 */ /* 0x000f62000c101d00 */
[----:B------:R-:W-:Y:S02]  /*cba0*/  SHF.R.U64 R48, R48, 0x3, RZ ;  /* 0x0000000330307819 */ /* 0x000fe400000012ff */
[----:B------:R-:W-:Y:S01]  /*cbb0*/  SHF.R.U64 R52, R52, 0x3, RZ ;  /* 0x0000000334347819 */ /* 0x000fe200000012ff */
[----:B------:R-:W5:Y:S01]  /*cbc0*/  LD.E.128 R56, desc[UR50][R56.64] ;  /* 0x0000003238387980 */ /* 0x000f62000c101d00 */
[----:B------:R-:W-:Y:S01]  /*cbd0*/  SHF.R.U64 R7, R7, 0x3, RZ ;  /* 0x0000000307077819 */ /* 0x000fe200000012ff */
[----:B------:R-:W-:Y:S01]  /*cbe0*/  UIADD3 UR4, UR37, UR4, URZ ;  /* 0x0000000425047290 */ /* 0x000fe2000fffe03f */
[--C-:B------:R-:W-:Y:S01]  /*cbf0*/  SHF.R.S32.HI R0, RZ, 0x1f, R3.reuse ;  /* 0x0000001fff007819 */ /* 0x100fe20000011403 */
[----:B------:R-:W-:Y:S01]  /*cc00*/  IMAD.MOV R60, RZ, RZ, -R3 ;  /* 0x000000ffff3c7224 */ /* 0x000fe200078e0a03 */
        /* <DEDUP_REMOVED lines=11> */
[----:B------:R-:W-:Y:S01]  /*ccc0*/  ULDC.64 UR10, c[0x0][0xae0] ;  /* 0x0002b800000a7ab9 */ /* 0x000fe20000000a00 */
[----:B------:R-:W-:Y:S01]  /*ccd0*/  IMAD R135, R135, R60, R61 ;  /* 0x0000003c87877224 */ /* 0x000fe200078e023d */
[----:B------:R-:W5:Y:S01]  /*cce0*/  LD.E.128 R36, desc[UR50][R36.64] ;  /* 0x0000003224247980 */ /* 0x000f62000c101d00 */
[----:B------:R-:W-:-:S02]  /*ccf0*/  IMAD R0, R0, UR10, RZ ;  /* 0x0000000a00007c24 */ /* 0x000fc4000f8e02ff */
[----:B------:R-:W-:Y:S01]  /*cd00*/  IMAD.U32 R21, RZ, RZ, UR37 ;  /* 0x00000025ff157e24 */ /* 0x000fe2000f8e00ff */
[----:B------:R-:W5:Y:S01]  /*cd10*/  LD.E.128 R4, desc[UR50][R4.64] ;  /* 0x0000003204047980 */ /* 0x000f62000c101d00 */
[----:B------:R-:W-:Y:S02]  /*cd20*/  IMAD.U32 R20, RZ, RZ, UR36 ;  /* 0x00000024ff147e24 */ /* 0x000fe4000f8e00ff */
[----:B------:R-:W-:Y:S01]  /*cd30*/  IMAD.U32 R21, RZ, RZ, UR4 ;  /* 0x00000004ff157e24 */ /* 0x000fe2000f8e00ff */
[----:B------:R-:W5:Y:S01]  /*cd40*/  LD.E.128 R40, desc[UR50][R40.64] ;  /* 0x0000003228287980 */ /* 0x000f62000c101d00 */
[C---:B------:R-:W-:Y:S01]  /*cd50*/  IMAD R61, R3.reuse, UR11, R0 ;  /* 0x0000000b033d7c24 */ /* 0x040fe2000f8e0200 */
[----:B------:R-:W-:Y:S01]  /*cd60*/  SHF.R.S32.HI R0, RZ, 0x1f, R135 ;  /* 0x0000001fff007819 */ /* 0x000fe20000011487 */
[----:B------:R-:W-:Y:S01]  /*cd70*/  IMAD.U32 R60, RZ, RZ, UR38 ;  /* 0x00000026ff3c7e24 */ /* 0x000fe2000f8e00ff */
[----:B------:R-:W5:Y:S01]  /*cd80*/  LD.E.128 R44, desc[UR50][R44.64] ;  /* 0x000000322c2c7980 */ /* 0x000f62000c101d00 */
[----:B------:R-:W-:Y:S01]  /*cd90*/  IMAD.WIDE.U32 R20, R3, UR10, R20 ;  /* 0x0000000a03147c25 */ /* 0x000fe2000f8e0014 */
[----:B------:R-:W-:-:S02]  /*cda0*/  ULDC.64 UR10, c[0x0][0xad8] ;  /* 0x0002b600000a7ab9 */ /* 0x000fc40000000a00 */
        /* <DEDUP_REMOVED lines=8> */
[----:B------:R-:W-:-:S02]  /*ce30*/  IMAD R65, R60, 0x80, R227 ;  /* 0x000000803c417824 */ /* 0x000fc400078e02e3 */
[----:B------:R-:W-:Y:S02]  /*ce40*/  IMAD.IADD R21, R21, 0x1, R61 ;  /* 0x0000000115157824 */ /* 0x000fe400078e023d */
[----:B------:R-:W-:Y:S02]  /*ce50*/  IMAD R0, R0, UR10, RZ ;  /* 0x0000000a00007c24 */ /* 0x000fe4000f8e02ff */
[----:B------:R-:W-:Y:S01]  /*ce60*/  VIADD R3, R65, 0x20 ;  /* 0x0000002041037836 */ /* 0x000fe20000000000 */
[----:B------:R-:W-:Y:S01]  /*ce70*/  UIADD3 UR8, UR8, 0x33420, URZ ;  /* 0x0003342008087890 */ /* 0x000fe2000fffe03f */
[C---:B------:R-:W-:Y:S02]  /*ce80*/  IMAD R63, R135.reuse, UR11, R0 ;  /* 0x0000000b873f7c24 */ /* 0x040fe4000f8e0200 */
[----:B------:R-:W-:Y:S01]  /*ce90*/  IMAD.WIDE.U32 R20, R135, UR10, R20 ;  /* 0x0000000a87147c25 */ /* 0x000fe2000f8e0014 */
[-C--:B------:R-:W-:Y:S01]  /*cea0*/  ISETP.GE.AND P2, PT, R65, R134.reuse, PT ;  /* 0x000000864100720c */ /* 0x080fe20003f46270 */
[----:B------:R-:W-:Y:S01]  /*ceb0*/  ULDC.64 UR10, c[0x0][0xa80] ;  /* 0x0002a000000a7ab9 */ /* 0x000fe20000000a00 */
[----:B------:R-:W-:Y:S01]  /*cec0*/  ISETP.GE.AND P0, PT, R3, R134, PT ;  /* 0x000000860300720c */ /* 0x000fe20003f06270 */
[----:B------:R-:W-:Y:S01]  /*ced0*/  IMAD.IADD R3, R21, 0x1, R63 ;  /* 0x0000000115037824 */ /* 0x000fe200078e023f */
[----:B------:R-:W-:Y:S01]  /*cee0*/  UPRMT UR8, URZ, 0x654, UR8 ;  /* 0x000006543f087896 */ /* 0x000fe20008000008 */
[----:B------:R-:W-:Y:S01]  /*cef0*/  LEA R0, P3, R20, UR10, 0x1 ;  /* 0x0000000a14007c11 */ /* 0x000fe2000f8608ff */
[----:B------:R-:W-:-:S03]  /*cf00*/  VIADD R61, R65, 0x40 ;  /* 0x00000040413d7836 */ /* 0x000fc60000000000 */
[----:B------:R-:W-:Y:S01]  /*cf10*/  LEA.HI.X R64, R20, UR11, R3, 0x1, P3 ;  /* 0x0000000b14407c11 */ /* 0x000fe200098f0c03 */
[C---:B------:R-:W-:Y:S02]  /*cf20*/  VIADD R69, R67.reuse, 0x40 ;  /* 0x0000004043457836 */ /* 0x040fe40000000000 */
[----:B------:R-:W-:Y:S01]  /*cf30*/  VIADD R71, R67, 0x80 ;  /* 0x0000008043477836 */ /* 0x000fe20000000000 */
[----:B0-----:R-:W-:Y:S01]  /*cf40*/  SYNCS.ARRIVE.TRANS64.RED.A1T0 RZ, [UR8], RZ ;  /* 0x000000ffffff79a7 */ /* 0x001fe20008100408 */
[----:B------:R0:W1:Y:S01]  /*cf50*/  SHFL.IDX PT, R62, R0, RZ, 0x181f ;  /* 0x00181fff003e7589 */ /* 0x00006200000e0000 */
[----:B------:R-:W-:Y:S03]  /*cf60*/  BSSY B1, `(.L_x_4064) ;  /* 0x0000014000017945 */ /* 0x000fe60003800000 */
[----:B------:R0:W2:Y:S01]  /*cf70*/  SHFL.IDX PT, R3, R64, RZ, 0x181f ;  /* 0x00181fff40037589 */ /* 0x0000a200000e0000 */
[----:B------:R-:W-:-:S02]  /*cf80*/  ISETP.GE.AND P1, PT, R61, R134, PT ;  /* 0x000000863d00720c */ /* 0x000fc40003f26270 */
[----:B------:R-:W-:Y:S02]  /*cf90*/  SHF.R.S32.HI R66, RZ, 0x1f, R67 ;  /* 0x0000001fff427819 */ /* 0x000fe40000011443 */
[----:B------:R-:W-:Y:S02]  /*cfa0*/  SHF.R.S32.HI R68, RZ, 0x1f, R69 ;  /* 0x0000001fff447819 */ /* 0x000fe40000011445 */
[----:B------:R-:W-:Y:S01]  /*cfb0*/  SHF.R.S32.HI R70, RZ, 0x1f, R71 ;  /* 0x0000001fff467819 */ /* 0x000fe20000011447 */
[----:B0-----:R-:W-:Y:S06]  /*cfc0*/  @P2 BRA `(.L_x_4065) ;  /* 0x0000000000342947 */ /* 0x001fec0003800000 */
[----:B------:R-:W-:Y:S02]  /*cfd0*/  ULDC UR4, c[0x0][0xac8] ;  /* 0x0002b20000047ab9 */ /* 0x000fe40000000800 */
[----:B------:R-:W-:Y:S02]  /*cfe0*/  ISETP.GE.AND P4, PT, R67, UR4, PT ;  /* 0x0000000443007c0c */ /* 0x000fe4000bf86270 */
[----:B------:R-:W-:Y:S02]  /*cff0*/  ISETP.GE.AND P3, PT, R69, UR4, PT ;  /* 0x0000000445007c0c */ /* 0x000fe4000bf66270 */
[----:B------:R-:W-:-:S09]  /*d000*/  ISETP.GE.AND P2, PT, R71, UR4, PT ;  /* 0x0000000447007c0c */ /* 0x000fd2000bf46270 */
[-C--:B-1----:R-:W-:Y:S02]  /*d010*/  @!P4 LEA R20, P6, R67, R62.reuse, 0x1 ;  /* 0x0000003e4314c211 */ /* 0x082fe400078c08ff */
[-C--:B------:R-:W-:Y:S02]  /*d020*/  @!P3 LEA R60, P5, R69, R62.reuse, 0x1 ;  /* 0x0000003e453cb211 */ /* 0x080fe400078a08ff */
[-C--:B--2---:R-:W-:Y:S02]  /*d030*/  @!P4 LEA.HI.X R21, R67, R3.reuse, R66, 0x1, P6 ;  /* 0x000000034315c211 */ /* 0x084fe400030f0c42 */
[----:B------:R-:W-:Y:S02]  /*d040*/  @!P2 LEA R62, P6, R71, R62, 0x1 ;  /* 0x0000003e473ea211 */ /* 0x000fe400078c08ff */
[-C--:B------:R-:W-:Y:S01]  /*d050*/  @!P3 LEA.HI.X R61, R69, R3.reuse, R68, 0x1, P5 ;  /* 0x00000003453db211 */ /* 0x080fe200028f0c44 */
[----:B-----5:R0:W-:Y:S01]  /*d060*/  @!P4 ST.E.128 desc[UR50][R20.64], R4 ;  /* 0x000000041400c985 */ /* 0x0201e2000c101d32 */
[----:B------:R-:W-:-:S03]  /*d070*/  @!P2 LEA.HI.X R63, R71, R3, R70, 0x1, P6 ;  /* 0x00000003473fa211 */ /* 0x000fc600030f0c46 */
[----:B------:R0:W-:Y:S04]  /*d080*/  @!P3 ST.E.128 desc[UR50][R60.64], R28 ;  /* 0x0000001c3c00b985 */ /* 0x0001e8000c101d32 */
[----:B------:R0:W-:Y:S02]  /*d090*/  @!P2 ST.E.128 desc[UR50][R62.64], R44 ;  /* 0x0000002c3e00a985 */ /* 0x0001e4000c101d32 */
.L_x_4065:
[----:B------:R-:W-:Y:S05]  /*d0a0*/  BSYNC B1 ;  /* 0x0000000000017941 */ /* 0x000fea0003800000 */
.L_x_4064:
[----:B--2---:R2:W3:Y:S01]  /*d0b0*/  SHFL.IDX PT, R3, R64, 0x1, 0x181f ;  /* 0x00381f0040037f89 */ /* 0x0044e200000e0000 */
[----:B------:R-:W-:Y:S03]  /*d0c0*/  BSSY B1, `(.L_x_4066) ;  /* 0x0000010000017945 */ /* 0x000fe60003800000 */
[----:B0-----:R2:W0:Y:S01]  /*d0d0*/  SHFL.IDX PT, R20, R0, 0x1, 0x181f ;  /* 0x00381f0000147f89 */ /* 0x00142200000e0000 */
[----:B------:R-:W-:Y:S05]  /*d0e0*/  @P0 BRA `(.L_x_4067) ;  /* 0x0000000000340947 */ /* 0x000fea0003800000 */
[----:B------:R-:W-:Y:S02]  /*d0f0*/  ULDC UR4, c[0x0][0xac8] ;  /* 0x0002b20000047ab9 */ /* 0x000fe40000000800 */
[----:B------:R-:W-:Y:S02]  /*d100*/  ISETP.GE.AND P4, PT, R67, UR4, PT ;  /* 0x0000000443007c0c */ /* 0x000fe4000bf86270 */
[----:B------:R-:W-:Y:S02]  /*d110*/  ISETP.GE.AND P5, PT, R69, UR4, PT ;  /* 0x0000000445007c0c */ /* 0x000fe4000bfa6270 */
[----:B------:R-:W-:-:S09]  /*d120*/  ISETP.GE.AND P6, PT, R71, UR4, PT ;  /* 0x0000000447007c0c */ /* 0x000fd2000bfc6270 */
[-C--:B0----5:R-:W-:Y:S02]  /*d130*/  @!P4 LEA R4, P0, R67, R20.reuse, 0x1 ;  /* 0x000000144304c211 */ /* 0x0a1fe400078008ff */
[-C--:B------:R-:W-:Y:S02]  /*d140*/  @!P5 LEA R6, P2, R69, R20.reuse, 0x1 ;  /* 0x000000144506d211 */ /* 0x080fe400078408ff */
[----:B------:R-:W-:Y:S02]  /*d150*/  @!P6 LEA R20, P3, R71, R20, 0x1 ;  /* 0x000000144714e211 */ /* 0x000fe400078608ff */
[-C--:B---3--:R-:W-:Y:S02]  /*d160*/  @!P4 LEA.HI.X R5, R67, R3.reuse, R66, 0x1, P0 ;  /* 0x000000034305c211 */ /* 0x088fe400000f0c42 */
[-C--:B------:R-:W-:Y:S02]  /*d170*/  @!P5 LEA.HI.X R7, R69, R3.reuse, R68, 0x1, P2 ;  /* 0x000000034507d211 */ /* 0x080fe400010f0c44 */
[----:B------:R-:W-:Y:S01]  /*d180*/  @!P6 LEA.HI.X R21, R71, R3, R70, 0x1, P3 ;  /* 0x000000034715e211 */ /* 0x000fe200018f0c46 */
[----:B------:R4:W-:Y:S04]  /*d190*/  @!P4 ST.E.128 desc[UR50][R4.64], R8 ;  /* 0x000000080400c985 */ /* 0x0009e8000c101d32 */
[----:B------:R4:W-:Y:S04]  /*d1a0*/  @!P5 ST.E.128 desc[UR50][R6.64], R32 ;  /* 0x000000200600d985 */ /* 0x0009e8000c101d32 */
[----:B------:R4:W-:Y:S02]  /*d1b0*/  @!P6 ST.E.128 desc[UR50][R20.64], R48 ;  /* 0x000000301400e985 */ /* 0x0009e4000c101d32 */
.L_x_4067:
[----:B------:R-:W-:Y:S05]  /*d1c0*/  BSYNC B1 ;  /* 0x0000000000017941 */ /* 0x000fea0003800000 */
.L_x_4066:
[----:B---3--:R3:W0:Y:S01]  /*d1d0*/  SHFL.IDX PT, R3, R64, 0x2, 0x181f ;  /* 0x00581f0040037f89 */ /* 0x00862200000e0000 */
[----:B------:R-:W-:Y:S03]  /*d1e0*/  BSSY B1, `(.L_x_4068) ;  /* 0x0000010000017945 */ /* 0x000fe60003800000 */
[----:B----45:R3:W4:Y:S01]  /*d1f0*/  SHFL.IDX PT, R8, R0, 0x2, 0x181f ;  /* 0x00581f0000087f89 */ /* 0x03072200000e0000 */
[----:B------:R-:W-:Y:S05]  /*d200*/  @P1 BRA `(.L_x_4069) ;  /* 0x0000000000341947 */ /* 0x000fea0003800000 */
[----:B------:R-:W-:Y:S02]  /*d210*/  ULDC UR4, c[0x0][0xac8] ;  /* 0x0002b20000047ab9 */ /* 0x000fe40000000800 */
[----:B------:R-:W-:Y:S02]  /*d220*/  ISETP.GE.AND P3, PT, R67, UR4, PT ;  /* 0x0000000443007c0c */ /* 0x000fe4000bf66270 */
[----:B------:R-:W-:Y:S02]  /*d230*/  ISETP.GE.AND P4, PT, R69, UR4, PT ;  /* 0x0000000445007c0c */ /* 0x000fe4000bf86270 */
[----:B------:R-:W-:-:S09]  /*d240*/  ISETP.GE.AND P5, PT, R71, UR4, PT ;  /* 0x0000000447007c0c */ /* 0x000fd2000bfa6270 */
[-C--:B----4-:R-:W-:Y:S02]  /*d250*/  @!P3 LEA R4, P0, R67, R8.reuse, 0x1 ;  /* 0x000000084304b211 */ /* 0x090fe400078008ff */
[-C--:B------:R-:W-:Y:S02]  /*d260*/  @!P4 LEA R6, P1, R69, R8.reuse, 0x1 ;  /* 0x000000084506c211 */ /* 0x080fe400078208ff */
[----:B------:R-:W-:Y:S02]  /*d270*/  @!P5 LEA R8, P2, R71, R8, 0x1 ;  /* 0x000000084708d211 */ /* 0x000fe400078408ff */
[-C--:B0-----:R-:W-:Y:S02]  /*d280*/  @!P3 LEA.HI.X R5, R67, R3.reuse, R66, 0x1, P0 ;  /* 0x000000034305b211 */ /* 0x081fe400000f0c42 */
[-C--:B------:R-:W-:Y:S02]  /*d290*/  @!P4 LEA.HI.X R7, R69, R3.reuse, R68, 0x1, P1 ;  /* 0x000000034507c211 */ /* 0x080fe400008f0c44 */
[----:B------:R-:W-:Y:S01]  /*d2a0*/  @!P5 LEA.HI.X R9, R71, R3, R70, 0x1, P2 ;  /* 0x000000034709d211 */ /* 0x000fe200010f0c46 */
[----:B------:R0:W-:Y:S04]  /*d2b0*/  @!P3 ST.E.128 desc[UR50][R4.64], R12 ;  /* 0x0000000c0400b985 */ /* 0x0001e8000c101d32 */
[----:B------:R0:W-:Y:S04]  /*d2c0*/  @!P4 ST.E.128 desc[UR50][R6.64], R36 ;  /* 0x000000240600c985 */ /* 0x0001e8000c101d32 */
[----:B------:R0:W-:Y:S02]  /*d2d0*/  @!P5 ST.E.128 desc[UR50][R8.64], R52 ;  /* 0x000000340800d985 */ /* 0x0001e4000c101d32 */
.L_x_4069:
[----:B------:R-:W-:Y:S05]  /*d2e0*/  BSYNC B1 ;  /* 0x0000000000017941 */ /* 0x000fea0003800000 */
.L_x_4068:
[----:B0-----:R-:W-:Y:S01]  /*d2f0*/  VIADD R3, R65, 0x60 ;  /* 0x0000006041037836 */ /* 0x001fe20000000000 */
[----:B--23--:R-:W0:Y:S04]  /*d300*/  SHFL.IDX PT, R64, R64, 0x3, 0x181f ;  /* 0x00781f0040407f89 */ /* 0x00ce2800000e0000 */
[----:B------:R-:W-:Y:S01]  /*d310*/  ISETP.GE.AND P0, PT, R3, R134, PT ;  /* 0x000000860300720c */ /* 0x000fe20003f06270 */
[----:B------:R-:W2:-:S12]  /*d320*/  SHFL.IDX PT, R0, R0, 0x3, 0x181f ;  /* 0x00781f0000007f89 */ /* 0x000e9800000e0000 */
[----:B------:R-:W-:Y:S05]  /*d330*/  @P0 BRA `(.L_x_4070) ;  /* 0x0000002000780947 */ /* 0x000fea0003800000 */
[----:B------:R-:W-:Y:S02]  /*d340*/  ULDC UR4, c[0x0][0xac8] ;  /* 0x0002b20000047ab9 */ /* 0x000fe40000000800 */
[----:B------:R-:W-:Y:S02]  /*d350*/  ISETP.GE.AND P2, PT, R67, UR4, PT ;  /* 0x0000000443007c0c */ /* 0x000fe4000bf46270 */
[----:B------:R-:W-:-:S11]  /*d360*/  ISETP.GE.AND P3, PT, R69, UR4, PT ;  /* 0x0000000445007c0c */ /* 0x000fd6000bf66270 */
[-C--:B--2---:R-:W-:Y:S02]  /*d370*/  @!P2 LEA R4, P0, R67, R0.reuse, 0x1 ;  /* 0x000000004304a211 */ /* 0x084fe400078008ff */
[----:B------:R-:W-:Y:S02]  /*d380*/  @!P3 LEA R6, P1, R69, R0, 0x1 ;  /* 0x000000004506b211 */ /* 0x000fe400078208ff */
[-C--:B0-----:R-:W-:Y:S02]  /*d390*/  @!P2 LEA.HI.X R5, R67, R64.reuse, R66, 0x1, P0 ;  /* 0x000000404305a211 */ /* 0x081fe400000f0c42 */
[----:B------:R-:W-:Y:S02]  /*d3a0*/  @!P3 LEA.HI.X R7, R69, R64, R68, 0x1, P1 ;  /* 0x000000404507b211 */ /* 0x000fe400008f0c44 */
[----:B------:R-:W-:Y:S01]  /*d3b0*/  ISETP.GE.AND P0, PT, R71, UR4, PT ;  /* 0x0000000447007c0c */ /* 0x000fe2000bf06270 */
[----:B------:R0:W-:Y:S04]  /*d3c0*/  @!P2 ST.E.128 desc[UR50][R4.64], R24 ;  /* 0x000000180400a985 */ /* 0x0001e8000c101d32 */
[----:B------:R0:W-:Y:S08]  /*d3d0*/  @!P3 ST.E.128 desc[UR50][R6.64], R40 ;  /* 0x000000280600b985 */ /* 0x0001f0000c101d32 */
[----:B------:R-:W-:Y:S05]  /*d3e0*/  @P0 BRA `(.L_x_4070) ;  /* 0x00000020004c0947 */ /* 0x000fea0003800000 */
[----:B0-----:R-:W-:-:S04]  /*d3f0*/  LEA R4, P0, R71, R0, 0x1 ;  /* 0x0000000047047211 */ /* 0x001fc800078008ff */
[----:B------:R-:W-:-:S05]  /*d400*/  LEA.HI.X R5, R71, R64, R70, 0x1, P0 ;  /* 0x0000004047057211 */ /* 0x000fca00000f0c46 */
[----:B------:R0:W-:Y:S01]  /*d410*/  ST.E.128 desc[UR50][R4.64], R56 ;  /* 0x0000003804007985 */ /* 0x0001e2000c101d32 */
[----:B------:R-:W-:Y:S05]  /*d420*/  BRA `(.L_x_4070) ;  /* 0x00000020003c7947 */ /* 0x000fea0003800000 */
.L_x_4063:
[----:B------:R-:W-:Y:S01]  /*d430*/  ULDC.64 UR12, c[0x0][0xb08] ;  /* 0x0002c200000c7ab9 */ /* 0x000fe20000000a00 */
[----:B0-----:R-:W0:Y:S01]  /*d440*/  @P1 LDC R0, c[0x0][0xbec] ;  /* 0x0002fb00ff001b82 */ /* 0x001e220000000800 */
[----:B------:R-:W-:Y:S01]  /*d450*/  UIMAD UR9, UR14, UR12, URZ ;  /* 0x0000000c0e0972a4 */ /* 0x000fe2000f8e023f */
[----:B------:R-:W-:Y:S01]  /*d460*/  IMAD.MOV.U32 R3, RZ, RZ, R11 ;  /* 0x000000ffff037224 */ /* 0x000fe200078e000b */
[----:B------:R-:W-:Y:S01]  /*d470*/  UIMAD.WIDE.U32 UR10, UR4, UR12, URZ ;  /* 0x0000000c040a72a5 */ /* 0x000fe2000f8e003f */
[----:B------:R-:W-:Y:S01]  /*d480*/  BSSY B1, `(.L_x_4071) ;  /* 0x00000ae000017945 */ /* 0x000fe20003800000 */
[----:B------:R-:W-:Y:S01]  /*d490*/  UIMAD UR9, UR4, UR13, UR9 ;  /* 0x0000000d040972a4 */ /* 0x000fe2000f8e0209 */
[----:B------:R-:W-:Y:S01]  /*d4a0*/  SHF.R.S32.HI R28, RZ, 0x1f, R22 ;  /* 0x0000001fff1c7819 */ /* 0x000fe20000011416 */
[----:B------:R-:W-:Y:S01]  /*d4b0*/  USHF.R.S32.HI UR4, URZ, 0x1f, UR36 ;  /* 0x0000001f3f047899 */ /* 0x000fe20008011424 */
[----:B------:R-:W1:Y:S01]  /*d4c0*/  @P1 LDC R5, c[0x0][0xbf0] ;  /* 0x0002fc00ff051b82 */ /* 0x000e620000000800 */
[----:B------:R-:W-:Y:S01]  /*d4d0*/  UIADD3 UR11, UR11, UR9, URZ ;  /* 0x000000090b0b7290 */ /* 0x000fe2000fffe03f */
[----:B------:R-:W-:Y:S01]  /*d4e0*/  SHF.R.S32.HI R30, RZ, 0x1f, R23 ;  /* 0x0000001fff1e7819 */ /* 0x000fe20000011417 */
[----:B------:R-:W-:Y:S01]  /*d4f0*/  ULDC.64 UR12, c[0x0][0xb38] ;  /* 0x0002ce00000c7ab9 */ /* 0x000fe20000000a00 */
[----:B------:R-:W-:Y:S01]  /*d500*/  UIADD3 UR8, UR8, 0x33420, URZ ;  /* 0x0003342008087890 */ /* 0x000fe2000fffe03f */
[----:B------:R-:W-:Y:S01]  /*d510*/  SHF.R.S32.HI R31, RZ, 0x1f, R220 ;  /* 0x0000001fff1f7819 */ /* 0x000fe200000114dc */
[----:B------:R-:W-:Y:S01]  /*d520*/  UIMAD.WIDE.U32 UR10, UR40, UR12, UR10 ;  /* 0x0000000c280a72a5 */ /* 0x000fe2000f8e000a */
[----:B------:R-:W-:Y:S01]  /*d530*/  SHF.R.S32.HI R32, RZ, 0x1f, R221 ;  /* 0x0000001fff207819 */ /* 0x000fe200000114dd */
[----:B------:R-:W-:Y:S01]  /*d540*/  UPRMT UR8, URZ, 0x654, UR8 ;  /* 0x000006543f087896 */ /* 0x000fe20008000008 */
[----:B------:R-:W-:Y:S01]  /*d550*/  SHF.R.S32.HI R33, RZ, 0x1f, R222 ;  /* 0x0000001fff217819 */ /* 0x000fe200000114de */
[----:B------:R-:W-:Y:S01]  /*d560*/  UIMAD UR11, UR40, UR13, UR11 ;  /* 0x0000000d280b72a4 */ /* 0x000fe2000f8e020b */
[----:B------:R-:W-:-:S02]  /*d570*/  SHF.R.S32.HI R34, RZ, 0x1f, R223 ;  /* 0x0000001fff227819 */ /* 0x000fc400000114df */
[----:B------:R-:W-:Y:S01]  /*d580*/  ULDC.64 UR12, c[0x0][0xb40] ;  /* 0x0002d000000c7ab9 */ /* 0x000fe20000000a00 */
[----:B------:R-:W-:Y:S01]  /*d590*/  SHF.R.S32.HI R35, RZ, 0x1f, R224 ;  /* 0x0000001fff237819 */ /* 0x000fe200000114e0 */
[----:B------:R-:W-:Y:S01]  /*d5a0*/  UIMAD UR4, UR4, UR12, URZ ;  /* 0x0000000c040472a4 */ /* 0x000fe2000f8e023f */
[----:B0-----:R-:W-:Y:S01]  /*d5b0*/  @P1 IMAD.HI.U32 R0, R11, R0, RZ ;  /* 0x000000000b001227 */ /* 0x001fe200078e00ff */
[----:B------:R-:W-:Y:S01]  /*d5c0*/  SYNCS.ARRIVE.TRANS64.RED.A1T0 RZ, [UR8], RZ ;  /* 0x000000ffffff79a7 */ /* 0x000fe20008100408 */
[----:B------:R-:W-:Y:S01]  /*d5d0*/  SHF.R.S32.HI R36, RZ, 0x1f, R225 ;  /* 0x0000001fff247819 */ /* 0x000fe200000114e1 */
[----:B------:R-:W-:Y:S01]  /*d5e0*/  UIMAD UR4, UR36, UR13, UR4 ;  /* 0x0000000d240472a4 */ /* 0x000fe2000f8e0204 */
[----:B------:R-:W-:Y:S01]  /*d5f0*/  SHF.R.S32.HI R37, RZ, 0x1f, R226 ;  /* 0x0000001fff257819 */ /* 0x000fe200000114e2 */
[----:B------:R-:W-:-:S03]  /*d600*/  UIMAD.WIDE.U32 UR36, UR36, UR12, UR10 ;  /* 0x0000000c242472a5 */ /* 0x000fc6000f8e000a */
[----:B------:R-:W-:Y:S01]  /*d610*/  ULDC.64 UR12, c[0x0][0xb48] ;  /* 0x0002d200000c7ab9 */ /* 0x000fe20000000a00 */
[----:B------:R-:W-:Y:S01]  /*d620*/  UIADD3 UR11, UR37, UR4, URZ ;  /* 0x00000004250b7290 */ /* 0x000fe2000fffe03f */
[----:B-1----:R-:W-:Y:S02]  /*d630*/  @P1 SHF.R.U32.HI R3, RZ, R5, R0 ;  /* 0x00000005ff031219 */ /* 0x002fe40000011600 */
[----:B------:R-:W-:Y:S02]  /*d640*/  UMOV UR10, UR36 ;  /* 0x00000024000a7c82 */ /* 0x000fe40008000000 */
[----:B------:R-:W-:Y:S01]  /*d650*/  UIMAD.WIDE.U32 UR10, UR39, UR12, UR10 ;  /* 0x0000000c270a72a5 */ /* 0x000fe2000f8e000a */
[--C-:B------:R-:W-:Y:S01]  /*d660*/  SHF.R.S32.HI R0, RZ, 0x1f, R3.reuse ;  /* 0x0000001fff007819 */ /* 0x100fe20000011403 */
[----:B------:R-:W-:Y:S02]  /*d670*/  IMAD.MOV R4, RZ, RZ, -R3 ;  /* 0x000000ffff047224 */ /* 0x000fe400078e0a03 */
[----:B------:R-:W-:-:S02]  /*d680*/  UIMAD UR39, UR39, UR13, UR11 ;  /* 0x0000000d272772a4 */ /* 0x000fc4000f8e020b */
[----:B------:R-:W-:Y:S01]  /*d690*/  IMAD R135, R135, R4, R11 ;  /* 0x0000000487877224 */ /* 0x000fe200078e020b */
[----:B------:R-:W-:Y:S01]  /*d6a0*/  ULDC.64 UR12, c[0x0][0xb30] ;  /* 0x0002cc00000c7ab9 */ /* 0x000fe20000000a00 */
[----:B------:R-:W-:Y:S02]  /*d6b0*/  IMAD.U32 R5, RZ, RZ, UR11 ;  /* 0x0000000bff057e24 */ /* 0x000fe4000f8e00ff */
[----:B------:R-:W-:Y:S02]  /*d6c0*/  IMAD R0, R0, UR12, RZ ;  /* 0x0000000c00007c24 */ /* 0x000fe4000f8e02ff */
[----:B------:R-:W-:Y:S01]  /*d6d0*/  IMAD.U32 R4, RZ, RZ, UR10 ;  /* 0x0000000aff047e24 */ /* 0x000fe2000f8e00ff */
[----:B------:R-:W-:Y:S01]  /*d6e0*/  ULDC.64 UR10, c[0x0][0xb28] ;  /* 0x0002ca00000a7ab9 */ /* 0x000fe20000000a00 */
[----:B------:R-:W-:Y:S02]  /*d6f0*/  IMAD.U32 R5, RZ, RZ, UR39 ;  /* 0x00000027ff057e24 */ /* 0x000fe4000f8e00ff */
        /* <DEDUP_REMOVED lines=10> */
[----:B------:R-:W-:Y:S02]  /*d7a0*/  LEA.HI.X R3, R4, UR11, R3, 0x2, P1 ;  /* 0x0000000b04037c11 */ /* 0x000fe400088f1403 */
[----:B------:R0:W1:Y:S04]  /*d7b0*/  SHFL.IDX PT, R4, R0, RZ, 0x1c1f ;  /* 0x001c1fff00047589 */ /* 0x00006800000e0000 */
[----:B------:R0:W2:Y:S01]  /*d7c0*/  SHFL.IDX PT, R5, R3, RZ, 0x1c1f ;  /* 0x001c1fff03057589 */ /* 0x0000a200000e0000 */
[----:B------:R-:W-:Y:S05]  /*d7d0*/  @P2 BRA `(.L_x_4072) ;  /* 0x0000000400e02947 */ /* 0x000fea0003800000 */
[----:B------:R-:W-:Y:S01]  /*d7e0*/  ULDC UR4, c[0x0][0xac8] ;  /* 0x0002b20000047ab9 */ /* 0x000fe20000000800 */
[C---:B------:R-:W-:Y:S01]  /*d7f0*/  VIADD R15, R2.reuse, 0x20 ;  /* 0x00000020020f7836 */ /* 0x040fe20000000000 */
[C---:B------:R-:W-:Y:S01]  /*d800*/  ISETP.GE.AND P1, PT, R2.reuse, UR4, PT ;  /* 0x0000000402007c0c */ /* 0x040fe2000bf26270 */
[----:B------:R-:W-:Y:S01]  /*d810*/  VIADD R25, R2, 0x28 ;  /* 0x0000002802197836 */ /* 0x000fe20000000000 */
[----:B------:R-:W-:Y:S01]  /*d820*/  ISETP.GE.AND P2, PT, R226, UR4, PT ;  /* 0x00000004e2007c0c */ /* 0x000fe2000bf46270 */
[C---:B------:R-:W-:Y:S01]  /*d830*/  VIADD R27, R2.reuse, 0x30 ;  /* 0x00000030021b7836 */ /* 0x040fe20000000000 */
[----:B------:R-:W-:Y:S01]  /*d840*/  ISETP.GE.AND P5, PT, R225, UR4, PT ;  /* 0x00000004e1007c0c */ /* 0x000fe2000bfa6270 */
[----:B------:R-:W-:Y:S01]  /*d850*/  VIADD R29, R2, 0x40 ;  /* 0x00000040021d7836 */ /* 0x000fe20000000000 */
[----:B------:R-:W-:Y:S02]  /*d860*/  ISETP.GE.AND P3, PT, R18, UR4, PT ;  /* 0x0000000412007c0c */ /* 0x000fe4000bf66270 */
[----:B------:R-:W-:-:S02]  /*d870*/  ISETP.GE.AND P4, PT, R15, UR4, PT ;  /* 0x000000040f007c0c */ /* 0x000fc4000bf86270 */
[----:B------:R-:W-:Y:S02]  /*d880*/  SHF.R.S32.HI R13, RZ, 0x1f, R18 ;  /* 0x0000001fff0d7819 */ /* 0x000fe40000011412 */
[----:B------:R-:W-:Y:S01]  /*d890*/  SHF.R.S32.HI R24, RZ, 0x1f, R15 ;  /* 0x0000001fff187819 */ /* 0x000fe2000001140f */
[----:B-12---:R-:W-:Y:S01]  /*d8a0*/  @!P1 IMAD.WIDE R6, R2, 0x4, R4 ;  /* 0x0000000402069825 */ /* 0x006fe200078e0204 */
[----:B------:R-:W-:Y:S02]  /*d8b0*/  SHF.R.S32.HI R26, RZ, 0x1f, R25 ;  /* 0x0000001fff1a7819 */ /* 0x000fe40000011419 */
[C---:B------:R-:W-:Y:S02]  /*d8c0*/  @!P2 LEA R8, P6, R226.reuse, R4, 0x2 ;  /* 0x00000004e208a211 */ /* 0x040fe400078c10ff */
[----:B------:R1:W-:Y:S01]  /*d8d0*/  @!P1 ST.E.64 desc[UR50][R6.64], R132 ;  /* 0x0000008406009985 */ /* 0x0003e2000c101b32 */
[----:B------:R-:W-:Y:S02]  /*d8e0*/  ISETP.GE.AND P1, PT, R25, UR4, PT ;  /* 0x0000000419007c0c */ /* 0x000fe4000bf26270 */
[----:B------:R-:W-:-:S02]  /*d8f0*/  @!P2 LEA.HI.X R9, R226, R5, R37, 0x2, P6 ;  /* 0x00000005e209a211 */ /* 0x000fc400030f1425 */
[----:B------:R-:W-:-:S03]  /*d900*/  @!P3 LEA R12, P6, R18, R4, 0x2 ;  /* 0x00000004120cb211 */ /* 0x000fc600078c10ff */
[----:B------:R2:W-:Y:S01]  /*d910*/  @!P2 ST.E.64 desc[UR50][R8.64], R130 ;  /* 0x000000820800a985 */ /* 0x0005e2000c101b32 */
[CC--:B------:R-:W-:Y:S02]  /*d920*/  @!P5 LEA R10, P2, R225.reuse, R4.reuse, 0x2 ;  /* 0x00000004e10ad211 */ /* 0x0c0fe400078410ff */
[-C--:B------:R-:W-:Y:S02]  /*d930*/  @!P3 LEA.HI.X R13, R18, R5.reuse, R13, 0x2, P6 ;  /* 0x00000005120db211 */ /* 0x080fe400030f140d */
[-C--:B------:R-:W-:Y:S02]  /*d940*/  @!P5 LEA.HI.X R11, R225, R5.reuse, R36, 0x2, P2 ;  /* 0x00000005e10bd211 */ /* 0x080fe400010f1424 */
[-C--:B------:R-:W-:Y:S02]  /*d950*/  @!P4 LEA R14, P2, R15, R4.reuse, 0x2 ;  /* 0x000000040f0ec211 */ /* 0x080fe400078410ff */
[----:B-1----:R-:W-:Y:S01]  /*d960*/  @!P1 LEA R6, P6, R25, R4, 0x2 ;  /* 0x0000000419069211 */ /* 0x002fe200078c10ff */
[----:B------:R1:W-:Y:S01]  /*d970*/  @!P5 ST.E.64 desc[UR50][R10.64], R124 ;  /* 0x0000007c0a00d985 */ /* 0x0003e2000c101b32 */
[----:B------:R-:W-:-:S02]  /*d980*/  @!P4 LEA.HI.X R15, R15, R5, R24, 0x2, P2 ;  /* 0x000000050f0fc211 */ /* 0x000fc400010f1418 */
[----:B------:R-:W-:Y:S01]  /*d990*/  @!P1 LEA.HI.X R7, R25, R5, R26, 0x2, P6 ;  /* 0x0000000519079211 */ /* 0x000fe200030f141a */
[----:B------:R-:W-:Y:S01]  /*d9a0*/  VIADD R25, R2, 0x38 ;  /* 0x0000003802197836 */ /* 0x000fe20000000000 */
[----:B------:R-:W-:Y:S01]  /*d9b0*/  ISETP.GE.AND P2, PT, R27, UR4, PT ;  /* 0x000000041b007c0c */ /* 0x000fe2000bf46270 */
[----:B------:R3:W-:Y:S01]  /*d9c0*/  @!P3 ST.E.64 desc[UR50][R12.64], R122 ;  /* 0x0000007a0c00b985 */ /* 0x0007e2000c101b32 */
[----:B------:R-:W-:Y:S02]  /*d9d0*/  ISETP.GE.AND P5, PT, R29, UR4, PT ;  /* 0x000000041d007c0c */ /* 0x000fe4000bfa6270 */
[----:B------:R-:W-:Y:S01]  /*d9e0*/  ISETP.GE.AND P3, PT, R25, UR4, PT ;  /* 0x0000000419007c0c */ /* 0x000fe2000bf66270 */
[----:B------:R4:W-:Y:S01]  /*d9f0*/  @!P4 ST.E.64 desc[UR50][R14.64], R116 ;  /* 0x000000740e00c985 */ /* 0x0009e2000c101b32 */
[----:B--2---:R-:W-:Y:S02]  /*da00*/  SHF.R.S32.HI R9, RZ, 0x1f, R27 ;  /* 0x0000001fff097819 */ /* 0x004fe4000001141b */
[----:B------:R-:W-:Y:S01]  /*da10*/  SHF.R.S32.HI R24, RZ, 0x1f, R29 ;  /* 0x0000001fff187819 */ /* 0x000fe2000001141d */
[----:B------:R2:W-:Y:S01]  /*da20*/  @!P1 ST.E.64 desc[UR50][R6.64], R114 ;  /* 0x0000007206009985 */ /* 0x0005e2000c101b32 */
[----:B-1----:R-:W-:-:S03]  /*da30*/  SHF.R.S32.HI R11, RZ, 0x1f, R25 ;  /* 0x0000001fff0b7819 */ /* 0x002fc60000011419 */
[----:B------:R-:W-:-:S04]  /*da40*/  @!P2 LEA R8, P6, R27, R4, 0x2 ;  /* 0x000000041b08a211 */ /* 0x000fc800078c10ff */
[-C--:B------:R-:W-:Y:S01]  /*da50*/  @!P2 LEA.HI.X R9, R27, R5.reuse, R9, 0x2, P6 ;  /* 0x000000051b09a211 */ /* 0x080fe200030f1409 */
[C---:B------:R-:W-:Y:S01]  /*da60*/  VIADD R27, R2.reuse, 0x48 ;  /* 0x00000048021b7836 */ /* 0x040fe20000000000 */
[-C--:B------:R-:W-:Y:S02]  /*da70*/  @!P3 LEA R10, P4, R25, R4.reuse, 0x2 ;  /* 0x00000004190ab211 */ /* 0x080fe400078810ff */
[----:B---3--:R-:W-:Y:S01]  /*da80*/  @!P5 LEA R12, P6, R29, R4, 0x2 ;  /* 0x000000041d0cd211 */ /* 0x008fe200078c10ff */
[----:B------:R1:W-:Y:S01]  /*da90*/  @!P2 ST.E.64 desc[UR50][R8.64], R108 ;  /* 0x0000006c0800a985 */ /* 0x0003e2000c101b32 */
[-C--:B------:R-:W-:Y:S01]  /*daa0*/  @!P3 LEA.HI.X R11, R25, R5.reuse, R11, 0x2, P4 ;  /* 0x00000005190bb211 */ /* 0x080fe200020f140b */
[C---:B------:R-:W-:Y:S01]  /*dab0*/  VIADD R25, R2.reuse, 0x50 ;  /* 0x0000005002197836 */ /* 0x040fe20000000000 */
[----:B------:R-:W-:Y:S02]  /*dac0*/  ISETP.GE.AND P4, PT, R27, UR4, PT ;  /* 0x000000041b007c0c */ /* 0x000fe4000bf86270 */
[----:B------:R-:W-:Y:S01]  /*dad0*/  @!P5 LEA.HI.X R13, R29, R5, R24, 0x2, P6 ;  /* 0x000000051d0dd211 */ /* 0x000fe200030f1418 */
[----:B------:R-:W-:Y:S01]  /*dae0*/  VIADD R29, R2, 0x58 ;  /* 0x00000058021d7836 */ /* 0x000fe20000000000 */
[----:B------:R-:W-:Y:S01]  /*daf0*/  ISETP.GE.AND P1, PT, R25, UR4, PT ;  /* 0x0000000419007c0c */ /* 0x000fe2000bf26270 */
[----:B------:R3:W-:Y:S01]  /*db00*/  @!P3 ST.E.64 desc[UR50][R10.64], R106 ;  /* 0x0000006a0a00b985 */ /* 0x0007e2000c101b32 */
[----:B----4-:R-:W-:-:S02]  /*db10*/  SHF.R.S32.HI R15, RZ, 0x1f, R27 ;  /* 0x0000001fff0f7819 */ /* 0x010fc4000001141b */
[----:B------:R-:W-:Y:S01]  /*db20*/  ISETP.GE.AND P2, PT, R29, UR4, PT ;  /* 0x000000041d007c0c */ /* 0x000fe2000bf46270 */
[----:B------:R4:W-:Y:S01]  /*db30*/  @!P5 ST.E.64 desc[UR50][R12.64], R100 ;  /* 0x000000640c00d985 */ /* 0x0009e2000c101b32 */
[----:B--2---:R-:W-:Y:S02]  /*db40*/  SHF.R.S32.HI R7, RZ, 0x1f, R25 ;  /* 0x0000001fff077819 */ /* 0x004fe40000011419 */
[----:B------:R-:W-:Y:S02]  /*db50*/  SHF.R.S32.HI R24, RZ, 0x1f, R29 ;  /* 0x0000001fff187819 */ /* 0x000fe4000001141d */
[----:B------:R-:W-:-:S03]  /*db60*/  @!P4 LEA R14, P6, R27, R4, 0x2 ;  /* 0x000000041b0ec211 */ /* 0x000fc600078c10ff */
[-C--:B------:R-:W-:Y:S02]  /*db70*/  @!P1 LEA R6, P3, R25, R4.reuse, 0x2 ;  /* 0x0000000419069211 */ /* 0x080fe400078610ff */
[-C--:B------:R-:W-:Y:S01]  /*db80*/  @!P4 LEA.HI.X R15, R27, R5.reuse, R15, 0x2, P6 ;  /* 0x000000051b0fc211 */ /* 0x080fe200030f140f */
[C---:B------:R-:W-:Y:S01]  /*db90*/  VIADD R27, R2.reuse, 0x60 ;  /* 0x00000060021b7836 */ /* 0x040fe20000000000 */
[-C--:B------:R-:W-:Y:S01]  /*dba0*/  @!P1 LEA.HI.X R7, R25, R5.reuse, R7, 0x2, P3 ;  /* 0x0000000519079211 */ /* 0x080fe200018f1407 */
[C---:B------:R-:W-:Y:S01]  /*dbb0*/  VIADD R25, R2.reuse, 0x68 ;  /* 0x0000006802197836 */ /* 0x040fe20000000000 */
[----:B-1----:R-:W-:Y:S01]  /*dbc0*/  @!P2 LEA R8, P6, R29, R4, 0x2 ;  /* 0x000000041d08a211 */ /* 0x002fe200078c10ff */
[----:B------:R1:W-:Y:S01]  /*dbd0*/  @!P4 ST.E.64 desc[UR50][R14.64], R98 ;  /* 0x000000620e00c985 */ /* 0x0003e2000c101b32 */
[----:B------:R-:W-:Y:S02]  /*dbe0*/  ISETP.GE.AND P3, PT, R27, UR4, PT ;  /* 0x000000041b007c0c */ /* 0x000fe4000bf66270 */
[----:B------:R-:W-:Y:S01]  /*dbf0*/  @!P2 LEA.HI.X R9, R29, R5, R24, 0x2, P6 ;  /* 0x000000051d09a211 */ /* 0x000fe200030f1418 */
[----:B------:R-:W-:Y:S01]  /*dc00*/  VIADD R29, R2, 0x70 ;  /* 0x00000070021d7836 */ /* 0x000fe20000000000 */
[----:B------:R-:W-:Y:S01]  /*dc10*/  ISETP.GE.AND P5, PT, R25, UR4, PT ;  /* 0x0000000419007c0c */ /* 0x000fe2000bfa6270 */
[----:B------:R2:W-:Y:S01]  /*dc20*/  @!P1 ST.E.64 desc[UR50][R6.64], R92 ;  /* 0x0000005c06009985 */ /* 0x0005e2000c101b32 */
[----:B---3--:R-:W-:-:S02]  /*dc30*/  SHF.R.S32.HI R11, RZ, 0x1f, R27 ;  /* 0x0000001fff0b7819 */ /* 0x008fc4000001141b */
[----:B------:R-:W-:Y:S01]  /*dc40*/  ISETP.GE.AND P4, PT, R29, UR4, PT ;  /* 0x000000041d007c0c */ /* 0x000fe2000bf86270 */
[----:B------:R3:W-:Y:S01]  /*dc50*/  @!P2 ST.E.64 desc[UR50][R8.64], R90 ;  /* 0x0000005a0800a985 */ /* 0x0007e2000c101b32 */
[----:B------:R-:W-:Y:S02]  /*dc60*/  ISETP.GE.AND P1, PT, R17, UR4, PT ;  /* 0x0000000411007c0c */ /* 0x000fe4000bf26270 */
[----:B------:R-:W-:Y:S02]  /*dc70*/  SHF.R.S32.HI R26, RZ, 0x1f, R25 ;  /* 0x0000001fff1a7819 */ /* 0x000fe40000011419 */
[C---:B------:R-:W-:Y:S02]  /*dc80*/  @!P3 LEA R10, P6, R27.reuse, R4, 0x2 ;  /* 0x000000041b0ab211 */ /* 0x040fe400078c10ff */
[----:B------:R-:W-:Y:S02]  /*dc90*/  ISETP.GE.AND P2, PT, R224, UR4, PT ;  /* 0x00000004e0007c0c */ /* 0x000fe4000bf46270 */
[----:B------:R-:W-:-:S02]  /*dca0*/  @!P3 LEA.HI.X R11, R27, R5, R11, 0x2, P6 ;  /* 0x000000051b0bb211 */ /* 0x000fc400030f140b */
[CC--:B------:R-:W-:Y:S02]  /*dcb0*/  @!P5 LEA R24, P6, R25.reuse, R4.reuse, 0x2 ;  /* 0x000000041918d211 */ /* 0x0c0fe400078c10ff */
[----:B----4-:R-:W-:Y:S01]  /*dcc0*/  SHF.R.S32.HI R13, RZ, 0x1f, R29 ;  /* 0x0000001fff0d7819 */ /* 0x010fe2000001141d */
[----:B------:R4:W-:Y:S01]  /*dcd0*/  @!P3 ST.E.64 desc[UR50][R10.64], R84 ;  /* 0x000000540a00b985 */ /* 0x0009e2000c101b32 */
[-C--:B------:R-:W-:Y:S02]  /*dce0*/  @!P5 LEA.HI.X R25, R25, R5.reuse, R26, 0x2, P6 ;  /* 0x000000051919d211 */ /* 0x080fe400030f141a */
[C---:B------:R-:W-:Y:S02]  /*dcf0*/  @!P4 LEA R12, P6, R29.reuse, R4, 0x2 ;  /* 0x000000041d0cc211 */ /* 0x040fe400078c10ff */
[----:B-1----:R-:W-:Y:S01]  /*dd00*/  SHF.R.S32.HI R15, RZ, 0x1f, R17 ;  /* 0x0000001fff0f7819 */ /* 0x002fe20000011411 */
[----:B------:R-:W-:Y:S01]  /*dd10*/  @!P5 ST.E.64 desc[UR50][R24.64], R82 ;  /* 0x000000521800d985 */ /* 0x000fe2000c101b32 */
[----:B------:R-:W-:-:S02]  /*dd20*/  @!P4 LEA.HI.X R13, R29, R5, R13, 0x2, P6 ;  /* 0x000000051d0dc211 */ /* 0x000fc400030f140d */
[-C--:B------:R-:W-:Y:S02]  /*dd30*/  @!P1 LEA R14, P6, R17, R4.reuse, 0x2 ;  /* 0x00000004110e9211 */ /* 0x080fe400078c10ff */
[----:B------:R-:W-:Y:S01]  /*dd40*/  ISETP.GE.AND P5, PT, R223, UR4, PT ;  /* 0x00000004df007c0c */ /* 0x000fe2000bfa6270 */
[----:B------:R1:W-:Y:S01]  /*dd50*/  @!P4 ST.E.64 desc[UR50][R12.64], R76 ;  /* 0x0000004c0c00c985 */ /* 0x0003e2000c101b32 */
[----:B------:R-:W-:Y:S02]  /*dd60*/  ISETP.GE.AND P3, PT, R222, UR4, PT ;  /* 0x00000004de007c0c */ /* 0x000fe4000bf66270 */
[----:B------:R-:W-:Y:S02]  /*dd70*/  @!P1 LEA.HI.X R15, R17, R5, R15, 0x2, P6 ;  /* 0x00000005110f9211 */ /* 0x000fe400030f140f */
[----:B--2---:R-:W-:-:S03]  /*dd80*/  @!P2 LEA R6, P4, R224, R4, 0x2 ;  /* 0x00000004e006a211 */ /* 0x004fc600078810ff */
[----:B------:R2:W-:Y:S01]  /*dd90*/  @!P1 ST.E.64 desc[UR50][R14.64], R74 ;  /* 0x0000004a0e009985 */ /* 0x0005e2000c101b32 */
[-C--:B------:R-:W-:Y:S02]  /*dda0*/  @!P2 LEA.HI.X R7, R224, R5.reuse, R35, 0x2, P4 ;  /* 0x00000005e007a211 */ /* 0x080fe400020f1423 */
[----:B------:R-:W-:Y:S02]  /*ddb0*/  ISETP.GE.AND P1, PT, R221, UR4, PT ;  /* 0x00000004dd007c0c */ /* 0x000fe4000bf26270 */
[CC--:B---3--:R-:W-:Y:S01]  /*ddc0*/  @!P5 LEA R8, P6, R223.reuse, R4.reuse, 0x2 ;  /* 0x00000004df08d211 */ /* 0x0c8fe200078c10ff */
[----:B------:R3:W-:Y:S01]  /*ddd0*/  @!P2 ST.E.64 desc[UR50][R6.64], R68 ;  /* 0x000000440600a985 */ /* 0x0007e2000c101b32 */
[----:B------:R-:W-:Y:S02]  /*dde0*/  ISETP.GE.AND P2, PT, R220, UR4, PT ;  /* 0x00000004dc007c0c */ /* 0x000fe4000bf46270 */
[----:B----4-:R-:W-:Y:S02]  /*ddf0*/  @!P3 LEA R10, P4, R222, R4, 0x2 ;  /* 0x00000004de0ab211 */ /* 0x010fe400078810ff */
[----:B------:R-:W-:-:S02]  /*de00*/  @!P5 LEA.HI.X R9, R223, R5, R34, 0x2, P6 ;  /* 0x00000005df09d211 */ /* 0x000fc400030f1422 */
[-C--:B------:R-:W-:Y:S02]  /*de10*/  @!P3 LEA.HI.X R11, R222, R5.reuse, R33, 0x2, P4 ;  /* 0x00000005de0bb211 */ /* 0x080fe400020f1421 */
[----:B------:R-:W-:Y:S01]  /*de20*/  ISETP.GE.AND P6, PT, R22, UR4, PT ;  /* 0x0000000416007c0c */ /* 0x000fe2000bfc6270 */
[----:B------:R4:W-:Y:S01]  /*de30*/  @!P5 ST.E.64 desc[UR50][R8.64], R66 ;  /* 0x000000420800d985 */ /* 0x0009e2000c101b32 */
[----:B-1----:R-:W-:Y:S02]  /*de40*/  @!P1 LEA R12, P4, R221, R4, 0x2 ;  /* 0x00000004dd0c9211 */ /* 0x002fe400078810ff */
[----:B------:R-:W-:Y:S01]  /*de50*/  ISETP.GE.AND P5, PT, R23, UR4, PT ;  /* 0x0000000417007c0c */ /* 0x000fe2000bfa6270 */
[----:B------:R1:W-:Y:S01]  /*de60*/  @!P3 ST.E.64 desc[UR50][R10.64], R60 ;  /* 0x0000003c0a00b985 */ /* 0x0003e2000c101b32 */
[----:B------:R-:W-:Y:S02]  /*de70*/  ISETP.GE.AND P3, PT, R19, UR4, PT ;  /* 0x0000000413007c0c */ /* 0x000fe4000bf66270 */
[----:B------:R-:W-:-:S02]  /*de80*/  @!P1 LEA.HI.X R13, R221, R5, R32, 0x2, P4 ;  /* 0x00000005dd0d9211 */ /* 0x000fc400020f1420 */
[----:B--2---:R-:W-:-:S03]  /*de90*/  @!P2 LEA R14, P4, R220, R4, 0x2 ;  /* 0x00000004dc0ea211 */ /* 0x004fc600078810ff */
[----:B------:R1:W-:Y:S01]  /*dea0*/  @!P1 ST.E.64 desc[UR50][R12.64], R58 ;  /* 0x0000003a0c009985 */ /* 0x0003e2000c101b32 */
[----:B------:R-:W-:-:S03]  /*deb0*/  @!P2 LEA.HI.X R15, R220, R5, R31, 0x2, P4 ;  /* 0x00000005dc0fa211 */ /* 0x000fc600020f141f */
[-C--:B---3--:R-:W-:Y:S02]  /*dec0*/  @!P5 LEA R6, P1, R23, R4.reuse, 0x2 ;  /* 0x000000041706d211 */ /* 0x088fe400078210ff */
[----:B------:R1:W-:Y:S01]  /*ded0*/  @!P2 ST.E.64 desc[UR50][R14.64], R52 ;  /* 0x000000340e00a985 */ /* 0x0003e2000c101b32 */
[CC--:B----4-:R-:W-:Y:S02]  /*dee0*/  @!P6 LEA R8, P2, R22.reuse, R4.reuse, 0x2 ;  /* 0x000000041608e211 */ /* 0x0d0fe400078410ff */
[----:B------:R-:W-:Y:S02]  /*def0*/  @!P3 LEA R4, P4, R19, R4, 0x2 ;  /* 0x000000041304b211 */ /* 0x000fe400078810ff */
[-C--:B------:R-:W-:Y:S02]  /*df00*/  @!P5 LEA.HI.X R7, R23, R5.reuse, R30, 0x2, P1 ;  /* 0x000000051707d211 */ /* 0x080fe400008f141e */
[-C--:B------:R-:W-:Y:S02]  /*df10*/  @!P6 LEA.HI.X R9, R22, R5.reuse, R28, 0x2, P2 ;  /* 0x000000051609e211 */ /* 0x080fe400010f141c */
[----:B------:R-:W-:Y:S01]  /*df20*/  @!P3 LEA.HI.X R5, R19, R5, R229, 0x2, P4 ;  /* 0x000000051305b211 */ /* 0x000fe200020f14e5 */
[----:B------:R1:W-:Y:S04]  /*df30*/  @!P5 ST.E.64 desc[UR50][R6.64], R50 ;  /* 0x000000320600d985 */ /* 0x0003e8000c101b32 */
[----:B------:R1:W-:Y:S04]  /*df40*/  @!P6 ST.E.64 desc[UR50][R8.64], R44 ;  /* 0x0000002c0800e985 */ /* 0x0003e8000c101b32 */
[----:B------:R1:W-:Y:S02]  /*df50*/  @!P3 ST.E.64 desc[UR50][R4.64], R42 ;  /* 0x0000002a0400b985 */ /* 0x0003e4000c101b32 */
.L_x_4072:
[----:B------:R-:W-:Y:S05]  /*df60*/  BSYNC B1 ;  /* 0x0000000000017941 */ /* 0x000fea0003800000 */
.L_x_4071:
[----:B-1----:R1:W3:Y:S04]  /*df70*/  SHFL.IDX PT, R7, R3, 0x1, 0x1c1f ;  /* 0x003c1f0003077f89 */ /* 0x0022e800000e0000 */
[----:B------:R1:W4:Y:S01]  /*df80*/  SHFL.IDX PT, R6, R0, 0x1, 0x1c1f ;  /* 0x003c1f0000067f89 */ /* 0x00032200000e0000 */
[----:B------:R-:W-:Y:S05]  /*df90*/  @P0 BRA `(.L_x_4070) ;  /* 0x0000001400600947 */ /* 0x000fea0003800000 */
[C---:B01----:R-:W-:Y:S01]  /*dfa0*/  VIADD R3, R2.reuse, 0x20 ;  /* 0x0000002002037836 */ /* 0x043fe20000000000 */
[----:B------:R-:W-:Y:S01]  /*dfb0*/  ULDC UR4, c[0x0][0xac8] ;  /* 0x0002b20000047ab9 */ /* 0x000fe20000000800 */
[----:B------:R-:W-:Y:S01]  /*dfc0*/  VIADD R9, R2, 0x28 ;  /* 0x0000002802097836 */ /* 0x000fe20000000000 */
[----:B------:R-:W-:Y:S01]  /*dfd0*/  ISETP.GE.AND P1, PT, R226, UR4, PT ;  /* 0x00000004e2007c0c */ /* 0x000fe2000bf26270 */
[C---:B------:R-:W-:Y:S01]  /*dfe0*/  VIADD R27, R2.reuse, 0x30 ;  /* 0x00000030021b7836 */ /* 0x040fe20000000000 */
[----:B------:R-:W-:Y:S01]  /*dff0*/  ISETP.GE.AND P2, PT, R3, UR4, PT ;  /* 0x0000000403007c0c */ /* 0x000fe2000bf46270 */
[C---:B------:R-:W-:Y:S01]  /*e000*/  VIADD R29, R2.reuse, 0x38 ;  /* 0x00000038021d7836 */ /* 0x040fe20000000000 */
[----:B------:R-:W-:Y:S02]  /*e010*/  ISETP.GE.AND P5, PT, R9, UR4, PT ;  /* 0x0000000409007c0c */ /* 0x000fe4000bfa6270 */
[----:B------:R-:W-:Y:S02]  /*e020*/  ISETP.GE.AND P3, PT, R2, UR4, PT ;  /* 0x0000000402007c0c */ /* 0x000fe4000bf66270 */
[----:B------:R-:W-:-:S02]  /*e030*/  SHF.R.S32.HI R0, RZ, 0x1f, R3 ;  /* 0x0000001fff007819 */ /* 0x000fc40000011403 */
[----:B------:R-:W-:-:S03]  /*e040*/  SHF.R.S32.HI R13, RZ, 0x1f, R18 ;  /* 0x0000001fff0d7819 */ /* 0x000fc60000011412 */
[-C--:B----4-:R-:W-:Y:S02]  /*e050*/  @!P1 LEA R8, P4, R226, R6.reuse, 0x2 ;  /* 0x00000006e2089211 */ /* 0x090fe400078810ff */
[-C--:B------:R-:W-:Y:S02]  /*e060*/  @!P2 LEA R14, P0, R3, R6.reuse, 0x2 ;  /* 0x00000006030ea211 */ /* 0x080fe400078010ff */
[----:B------:R-:W-:Y:S02]  /*e070*/  @!P5 LEA R24, P6, R9, R6, 0x2 ;  /* 0x000000060918d211 */ /* 0x000fe400078c10ff */
[-C--:B---3--:R-:W-:Y:S01]  /*e080*/  @!P2 LEA.HI.X R15, R3, R7.reuse, R0, 0x2, P0 ;  /* 0x00000007030fa211 */ /* 0x088fe200000f1400 */
[C---:B--2---:R-:W-:Y:S01]  /*e090*/  @!P3 IMAD.WIDE R4, R2.reuse, 0x4, R6 ;  /* 0x000000040204b825 */ /* 0x044fe200078e0206 */
[----:B------:R-:W-:Y:S02]  /*e0a0*/  SHF.R.S32.HI R0, RZ, 0x1f, R9 ;  /* 0x0000001fff007819 */ /* 0x000fe40000011409 */
[----:B------:R-:W-:Y:S01]  /*e0b0*/  ISETP.GE.AND P0, PT, R225, UR4, PT ;  /* 0x00000004e1007c0c */ /* 0x000fe2000bf06270 */
[----:B------:R-:W-:Y:S01]  /*e0c0*/  VIADD R3, R2, 0x40 ;  /* 0x0000004002037836 */ /* 0x000fe20000000000 */
[-C--:B------:R-:W-:Y:S01]  /*e0d0*/  @!P5 LEA.HI.X R25, R9, R7.reuse, R0, 0x2, P6 ;  /* 0x000000070919d211 */ /* 0x080fe200030f1400 */
[----:B------:R0:W-:Y:S01]  /*e0e0*/  @!P3 ST.E.64 desc[UR50][R4.64], R128 ;  /* 0x000000800400b985 */ /* 0x0001e2000c101b32 */
[----:B------:R-:W-:-:S02]  /*e0f0*/  @!P1 LEA.HI.X R9, R226, R7, R37, 0x2, P4 ;  /* 0x00000007e2099211 */ /* 0x000fc400020f1425 */
[----:B------:R-:W-:Y:S02]  /*e100*/  ISETP.GE.AND P4, PT, R18, UR4, PT ;  /* 0x0000000412007c0c */ /* 0x000fe4000bf86270 */
[----:B------:R-:W-:Y:S01]  /*e110*/  SHF.R.S32.HI R0, RZ, 0x1f, R27 ;  /* 0x0000001fff007819 */ /* 0x000fe2000001141b */
[----:B------:R1:W-:Y:S01]  /*e120*/  @!P1 ST.E.64 desc[UR50][R8.64], R126 ;  /* 0x0000007e08009985 */ /* 0x0003e2000c101b32 */
[----:B------:R-:W-:-:S03]  /*e130*/  ISETP.GE.AND P1, PT, R27, UR4, PT ;  /* 0x000000041b007c0c */ /* 0x000fc6000bf26270 */
[----:B------:R-:W-:-:S04]  /*e140*/  @!P0 LEA R10, P3, R225, R6, 0x2 ;  /* 0x00000006e10a8211 */ /* 0x000fc800078610ff */
[----:B------:R-:W-:Y:S02]  /*e150*/  @!P0 LEA.HI.X R11, R225, R7, R36, 0x2, P3 ;  /* 0x00000007e10b8211 */ /* 0x000fe400018f1424 */
[----:B------:R-:W-:-:S03]  /*e160*/  @!P4 LEA R12, P3, R18, R6, 0x2 ;  /* 0x00000006120cc211 */ /* 0x000fc600078610ff */
[----:B------:R2:W-:Y:S01]  /*e170*/  @!P0 ST.E.64 desc[UR50][R10.64], R120 ;  /* 0x000000780a008985 */ /* 0x0005e2000c101b32 */
[-C--:B------:R-:W-:Y:S02]  /*e180*/  @!P4 LEA.HI.X R13, R18, R7.reuse, R13, 0x2, P3 ;  /* 0x00000007120dc211 */ /* 0x080fe400018f140d */
[----:B------:R-:W-:Y:S02]  /*e190*/  ISETP.GE.AND P0, PT, R29, UR4, PT ;  /* 0x000000041d007c0c */ /* 0x000fe4000bf06270 */
[----:B------:R-:W-:Y:S01]  /*e1a0*/  ISETP.GE.AND P3, PT, R3, UR4, PT ;  /* 0x0000000403007c0c */ /* 0x000fe2000bf66270 */
[----:B------:R3:W-:Y:S01]  /*e1b0*/  @!P4 ST.E.64 desc[UR50][R12.64], R118 ;  /* 0x000000760c00c985 */ /* 0x0007e2000c101b32 */
[CC--:B0-----:R-:W-:Y:S02]  /*e1c0*/  @!P1 LEA R4, P6, R27.reuse, R6.reuse, 0x2 ;  /* 0x000000061b049211 */ /* 0x0c1fe400078c10ff */
[----:B-1----:R-:W-:Y:S01]  /*e1d0*/  SHF.R.S32.HI R9, RZ, 0x1f, R29 ;  /* 0x0000001fff097819 */ /* 0x002fe2000001141d */
[----:B------:R0:W-:Y:S01]  /*e1e0*/  @!P2 ST.E.64 desc[UR50][R14.64], R112 ;  /* 0x000000700e00a985 */ /* 0x0001e2000c101b32 */
[----:B------:R-:W-:Y:S01]  /*e1f0*/  @!P1 LEA.HI.X R5, R27, R7, R0, 0x2, P6 ;  /* 0x000000071b059211 */ /* 0x000fe200030f1400 */
[----:B------:R-:W-:Y:S01]  /*e200*/  VIADD R27, R2, 0x48 ;  /* 0x00000048021b7836 */ /* 0x000fe20000000000 */
[----:B------:R-:W-:Y:S01]  /*e210*/  SHF.R.S32.HI R0, RZ, 0x1f, R3 ;  /* 0x0000001fff007819 */ /* 0x000fe20000011403 */
[----:B------:R1:W-:Y:S02]  /*e220*/  @!P5 ST.E.64 desc[UR50][R24.64], R110 ;  /* 0x0000006e1800d985 */ /* 0x0003e4000c101b32 */
[----:B------:R-:W-:-:S02]  /*e230*/  @!P0 LEA R8, P4, R29, R6, 0x2 ;  /* 0x000000061d088211 */ /* 0x000fc400078810ff */
[----:B--2---:R-:W-:Y:S01]  /*e240*/  @!P3 LEA R10, P6, R3, R6, 0x2 ;  /* 0x00000006030ab211 */ /* 0x004fe200078c10ff */
[----:B------:R2:W-:Y:S01]  /*e250*/  @!P1 ST.E.64 desc[UR50][R4.64], R104 ;  /* 0x0000006804009985 */ /* 0x0005e2000c101b32 */
[-C--:B------:R-:W-:Y:S01]  /*e260*/  @!P0 LEA.HI.X R9, R29, R7.reuse, R9, 0x2, P4 ;  /* 0x000000071d098211 */ /* 0x080fe200020f1409 */
[C---:B------:R-:W-:Y:S01]  /*e270*/  VIADD R29, R2.reuse, 0x58 ;  /* 0x00000058021d7836 */ /* 0x040fe20000000000 */
[----:B------:R-:W-:Y:S01]  /*e280*/  @!P3 LEA.HI.X R11, R3, R7, R0, 0x2, P6 ;  /* 0x00000007030bb211 */ /* 0x000fe200030f1400 */
[----:B------:R-:W-:Y:S01]  /*e290*/  VIADD R3, R2, 0x50 ;  /* 0x0000005002037836 */ /* 0x000fe20000000000 */
[----:B------:R-:W-:Y:S01]  /*e2a0*/  ISETP.GE.AND P4, PT, R27, UR4, PT ;  /* 0x000000041b007c0c */ /* 0x000fe2000bf86270 */
[----:B------:R4:W-:Y:S01]  /*e2b0*/  @!P0 ST.E.64 desc[UR50][R8.64], R102 ;  /* 0x0000006608008985 */ /* 0x0009e2000c101b32 */
[----:B------:R-:W-:Y:S02]  /*e2c0*/  ISETP.GE.AND P2, PT, R29, UR4, PT ;  /* 0x000000041d007c0c */ /* 0x000fe4000bf46270 */
[----:B------:R-:W-:Y:S01]  /*e2d0*/  ISETP.GE.AND P5, PT, R3, UR4, PT ;  /* 0x0000000403007c0c */ /* 0x000fe2000bfa6270 */
[----:B------:R5:W-:Y:S01]  /*e2e0*/  @!P3 ST.E.64 desc[UR50][R10.64], R96 ;  /* 0x000000600a00b985 */ /* 0x000be2000c101b32 */
[----:B------:R-:W-:-:S02]  /*e2f0*/  SHF.R.S32.HI R0, RZ, 0x1f, R27 ;  /* 0x0000001fff007819 */ /* 0x000fc4000001141b */
[----:B------:R-:W-:-:S05]  /*e300*/  SHF.R.S32.HI R26, RZ, 0x1f, R29 ;  /* 0x0000001fff1a7819 */ /* 0x000fca000001141d */
[----:B---3--:R-:W-:-:S04]  /*e310*/  @!P4 LEA R12, P6, R27, R6, 0x2 ;  /* 0x000000061b0cc211 */ /* 0x008fc800078c10ff */
[-C--:B------:R-:W-:Y:S01]  /*e320*/  @!P4 LEA.HI.X R13, R27, R7.reuse, R0, 0x2, P6 ;  /* 0x000000071b0dc211 */ /* 0x080fe200030f1400 */
[C---:B------:R-:W-:Y:S01]  /*e330*/  VIADD R27, R2.reuse, 0x60 ;  /* 0x00000060021b7836 */ /* 0x040fe20000000000 */
[----:B------:R-:W-:Y:S02]  /*e340*/  SHF.R.S32.HI R0, RZ, 0x1f, R3 ;  /* 0x0000001fff007819 */ /* 0x000fe40000011403 */
[-C--:B0-----:R-:W-:Y:S01]  /*e350*/  @!P5 LEA R14, P1, R3, R6.reuse, 0x2 ;  /* 0x00000006030ed211 */ /* 0x081fe200078210ff */
[----:B------:R0:W-:Y:S01]  /*e360*/  @!P4 ST.E.64 desc[UR50][R12.64], R94 ;  /* 0x0000005e0c00c985 */ /* 0x0001e2000c101b32 */
[----:B-1----:R-:W-:Y:S02]  /*e370*/  @!P2 LEA R24, P6, R29, R6, 0x2 ;  /* 0x000000061d18a211 */ /* 0x002fe400078c10ff */
[----:B------:R-:W-:Y:S01]  /*e380*/  @!P5 LEA.HI.X R15, R3, R7, R0, 0x2, P1 ;  /* 0x00000007030fd211 */ /* 0x000fe200008f1400 */
[----:B------:R-:W-:Y:S01]  /*e390*/  VIADD R3, R2, 0x68 ;  /* 0x0000006802037836 */ /* 0x000fe20000000000 */
[----:B------:R-:W-:-:S02]  /*e3a0*/  ISETP.GE.AND P1, PT, R27, UR4, PT ;  /* 0x000000041b007c0c */ /* 0x000fc4000bf26270 */
[----:B------:R-:W-:Y:S01]  /*e3b0*/  @!P2 LEA.HI.X R25, R29, R7, R26, 0x2, P6 ;  /* 0x000000071d19a211 */ /* 0x000fe200030f141a */
[----:B------:R-:W-:Y:S01]  /*e3c0*/  VIADD R29, R2, 0x70 ;  /* 0x00000070021d7836 */ /* 0x000fe20000000000 */
[----:B------:R-:W-:Y:S01]  /*e3d0*/  ISETP.GE.AND P0, PT, R3, UR4, PT ;  /* 0x0000000403007c0c */ /* 0x000fe2000bf06270 */
[----:B------:R-:W-:Y:S01]  /*e3e0*/  @!P5 ST.E.64 desc[UR50][R14.64], R88 ;  /* 0x000000580e00d985 */ /* 0x000fe2000c101b32 */
[----:B------:R-:W-:Y:S02]  /*e3f0*/  SHF.R.S32.HI R0, RZ, 0x1f, R27 ;  /* 0x0000001fff007819 */ /* 0x000fe4000001141b */
[----:B------:R-:W-:Y:S01]  /*e400*/  ISETP.GE.AND P3, PT, R29, UR4, PT ;  /* 0x000000041d007c0c */ /* 0x000fe2000bf66270 */
[----:B------:R-:W-:Y:S01]  /*e410*/  @!P2 ST.E.64 desc[UR50][R24.64], R86 ;  /* 0x000000561800a985 */ /* 0x000fe2000c101b32 */
[----:B------:R-:W-:Y:S02]  /*e420*/  ISETP.GE.AND P5, PT, R17, UR4, PT ;  /* 0x0000000411007c0c */ /* 0x000fe4000bfa6270 */
[----:B------:R-:W-:-:S02]  /*e430*/  ISETP.GE.AND P4, PT, R224, UR4, PT ;  /* 0x00000004e0007c0c */ /* 0x000fc4000bf86270 */
[----:B--2---:R-:W-:-:S04]  /*e440*/  @!P1 LEA R4, P6, R27, R6, 0x2 ;  /* 0x000000061b049211 */ /* 0x004fc800078c10ff */
[-C--:B------:R-:W-:Y:S02]  /*e450*/  @!P1 LEA.HI.X R5, R27, R7.reuse, R0, 0x2, P6 ;  /* 0x000000071b059211 */ /* 0x080fe400030f1400 */
[----:B------:R-:W-:Y:S02]  /*e460*/  SHF.R.S32.HI R0, RZ, 0x1f, R3 ;  /* 0x0000001fff007819 */ /* 0x000fe40000011403 */
[----:B------:R-:W-:Y:S01]  /*e470*/  @!P0 LEA R26, P6, R3, R6, 0x2 ;  /* 0x00000006031a8211 */ /* 0x000fe200078c10ff */
[----:B------:R1:W-:Y:S01]  /*e480*/  @!P1 ST.E.64 desc[UR50][R4.64], R80 ;  /* 0x0000005004009985 */ /* 0x0003e2000c101b32 */
[----:B------:R-:W-:Y:S02]  /*e490*/  ISETP.GE.AND P1, PT, R223, UR4, PT ;  /* 0x00000004df007c0c */ /* 0x000fe4000bf26270 */
[----:B------:R-:W-:Y:S02]  /*e4a0*/  @!P0 LEA.HI.X R27, R3, R7, R0, 0x2, P6 ;  /* 0x00000007031b8211 */ /* 0x000fe400030f1400 */
[----:B------:R-:W-:-:S02]  /*e4b0*/  SHF.R.S32.HI R0, RZ, 0x1f, R29 ;  /* 0x0000001fff007819 */ /* 0x000fc4000001141d */
[-C--:B----4-:R-:W-:Y:S01]  /*e4c0*/  @!P3 LEA R8, P6, R29, R6.reuse, 0x2 ;  /* 0x000000061d08b211 */ /* 0x090fe200078c10ff */
[----:B------:R-:W-:Y:S01]  /*e4d0*/  @!P0 ST.E.64 desc[UR50][R26.64], R78 ;  /* 0x0000004e1a008985 */ /* 0x000fe2000c101b32 */
[-C--:B-----5:R-:W-:Y:S02]  /*e4e0*/  @!P5 LEA R10, P2, R17, R6.reuse, 0x2 ;  /* 0x00000006110ad211 */ /* 0x0a0fe400078410ff */
[----:B------:R-:W-:Y:S02]  /*e4f0*/  @!P3 LEA.HI.X R9, R29, R7, R0, 0x2, P6 ;  /* 0x000000071d09b211 */ /* 0x000fe400030f1400 */
[----:B------:R-:W-:Y:S02]  /*e500*/  SHF.R.S32.HI R0, RZ, 0x1f, R17 ;  /* 0x0000001fff007819 */ /* 0x000fe40000011411 */
[----:B------:R-:W-:Y:S01]  /*e510*/  ISETP.GE.AND P0, PT, R222, UR4, PT ;  /* 0x00000004de007c0c */ /* 0x000fe2000bf06270 */
[----:B------:R2:W-:Y:S01]  /*e520*/  @!P3 ST.E.64 desc[UR50][R8.64], R72 ;  /* 0x000000480800b985 */ /* 0x0005e2000c101b32 */
[----:B0-----:R-:W-:-:S02]  /*e530*/  @!P4 LEA R12, P6, R224, R6, 0x2 ;  /* 0x00000006e00cc211 */ /* 0x001fc400078c10ff */
[-C--:B------:R-:W-:Y:S02]  /*e540*/  @!P5 LEA.HI.X R11, R17, R7.reuse, R0, 0x2, P2 ;  /* 0x00000007110bd211 */ /* 0x080fe400010f1400 */
[-C--:B------:R-:W-:Y:S02]  /*e550*/  @!P4 LEA.HI.X R13, R224, R7.reuse, R35, 0x2, P6 ;  /* 0x00000007e00dc211 */ /* 0x080fe400030f1423 */
[----:B------:R-:W-:Y:S01]  /*e560*/  ISETP.GE.AND P2, PT, R221, UR4, PT ;  /* 0x00000004dd007c0c */ /* 0x000fe2000bf46270 */
[----:B------:R0:W-:Y:S01]  /*e570*/  @!P5 ST.E.64 desc[UR50][R10.64], R70 ;  /* 0x000000460a00d985 */ /* 0x0001e2000c101b32 */
[C---:B-1----:R-:W-:Y:S02]  /*e580*/  @!P1 LEA R4, P3, R223.reuse, R6, 0x2 ;  /* 0x00000006df049211 */ /* 0x042fe400078610ff */
[----:B------:R-:W-:Y:S01]  /*e590*/  ISETP.GE.AND P5, PT, R220, UR4, PT ;  /* 0x00000004dc007c0c */ /* 0x000fe2000bfa6270 */
[----:B------:R1:W-:Y:S01]  /*e5a0*/  @!P4 ST.E.64 desc[UR50][R12.64], R64 ;  /* 0x000000400c00c985 */ /* 0x0003e2000c101b32 */
[----:B------:R-:W-:-:S02]  /*e5b0*/  @!P1 LEA.HI.X R5, R223, R7, R34, 0x2, P3 ;  /* 0x00000007df059211 */ /* 0x000fc400018f1422 */
[----:B------:R-:W-:Y:S02]  /*e5c0*/  ISETP.GE.AND P4, PT, R23, UR4, PT ;  /* 0x0000000417007c0c */ /* 0x000fe4000bf86270 */
[----:B------:R-:W-:Y:S01]  /*e5d0*/  ISETP.GE.AND P3, PT, R22, UR4, PT ;  /* 0x0000000416007c0c */ /* 0x000fe2000bf66270 */
[----:B------:R3:W-:Y:S01]  /*e5e0*/  @!P1 ST.E.64 desc[UR50][R4.64], R62 ;  /* 0x0000003e04009985 */ /* 0x0007e2000c101b32 */
[CC--:B------:R-:W-:Y:S02]  /*e5f0*/  @!P0 LEA R14, P6, R222.reuse, R6.reuse, 0x2 ;  /* 0x00000006de0e8211 */ /* 0x0c0fe400078c10ff */
[C---:B--2---:R-:W-:Y:S02]  /*e600*/  @!P2 LEA R8, P1, R221.reuse, R6, 0x2 ;  /* 0x00000006dd08a211 */ /* 0x044fe400078210ff */
[-C--:B------:R-:W-:Y:S02]  /*e610*/  @!P0 LEA.HI.X R15, R222, R7.reuse, R33, 0x2, P6 ;  /* 0x00000007de0f8211 */ /* 0x080fe400030f1421 */
[----:B------:R-:W-:-:S03]  /*e620*/  @!P2 LEA.HI.X R9, R221, R7, R32, 0x2, P1 ;  /* 0x00000007dd09a211 */ /* 0x000fc600008f1420 */
[----:B------:R3:W-:Y:S01]  /*e630*/  @!P0 ST.E.64 desc[UR50][R14.64], R56 ;  /* 0x000000380e008985 */ /* 0x0007e2000c101b32 */
[-C--:B0-----:R-:W-:Y:S02]  /*e640*/  @!P5 LEA R10, P0, R220, R6.reuse, 0x2 ;  /* 0x00000006dc0ad211 */ /* 0x081fe400078010ff */
[CC--:B-1----:R-:W-:Y:S01]  /*e650*/  @!P4 LEA R12, P1, R23.reuse, R6.reuse, 0x2 ;  /* 0x00000006170cc211 */ /* 0x0c2fe200078210ff */
[----:B------:R3:W-:Y:S01]  /*e660*/  @!P2 ST.E.64 desc[UR50][R8.64], R54 ;  /* 0x000000360800a985 */ /* 0x0007e2000c101b32 */
[----:B------:R-:W-:Y:S02]  /*e670*/  @!P3 LEA R24, P6, R22, R6, 0x2 ;  /* 0x000000061618b211 */ /* 0x000fe400078c10ff */
[-C--:B------:R-:W-:Y:S02]  /*e680*/  @!P5 LEA.HI.X R11, R220, R7.reuse, R31, 0x2, P0 ;  /* 0x00000007dc0bd211 */ /* 0x080fe400000f141f */
[-C--:B------:R-:W-:Y:S02]  /*e690*/  @!P4 LEA.HI.X R13, R23, R7.reuse, R30, 0x2, P1 ;  /* 0x00000007170dc211 */ /* 0x080fe400008f141e */
[----:B------:R-:W-:Y:S01]  /*e6a0*/  @!P3 LEA.HI.X R25, R22, R7, R28, 0x2, P6 ;  /* 0x000000071619b211 */ /* 0x000fe200030f141c */
[----:B------:R3:W-:Y:S01]  /*e6b0*/  @!P5 ST.E.64 desc[UR50][R10.64], R48 ;  /* 0x000000300a00d985 */ /* 0x0007e2000c101b32 */
[----:B------:R-:W-:-:S03]  /*e6c0*/  ISETP.GE.AND P0, PT, R19, UR4, PT ;  /* 0x0000000413007c0c */ /* 0x000fc6000bf06270 */
[----:B------:R3:W-:Y:S04]  /*e6d0*/  @!P4 ST.E.64 desc[UR50][R12.64], R46 ;  /* 0x0000002e0c00c985 */ /* 0x0007e8000c101b32 */
[----:B------:R3:W-:Y:S06]  /*e6e0*/  @!P3 ST.E.64 desc[UR50][R24.64], R40 ;  /* 0x000000281800b985 */ /* 0x0007ec000c101b32 */
[----:B------:R-:W-:Y:S05]  /*e6f0*/  @P0 BRA `(.L_x_4070) ;  /* 0x0000000c00880947 */ /* 0x000fea0003800000 */
[----:B---3--:R-:W-:-:S04]  /*e700*/  LEA R4, P0, R19, R6, 0x2 ;  /* 0x0000000613047211 */ /* 0x008fc800078010ff */
[----:B------:R-:W-:-:S05]  /*e710*/  LEA.HI.X R5, R19, R7, R229, 0x2, P0 ;  /* 0x0000000713057211 */ /* 0x000fca00000f14e5 */
[----:B------:R0:W-:Y:S01]  /*e720*/  ST.E.64 desc[UR50][R4.64], R20 ;  /* 0x0000001404007985 */ /* 0x0001e2000c101b32 */
[----:B------:R-:W-:Y:S05]  /*e730*/  BRA `(.L_x_4070) ;  /* 0x0000000c00787947 */ /* 0x000fea0003800000 */
.L_x_4061:
        /* <DEDUP_REMOVED lines=22> */
[----:B0-----:R-:W-:-:S05]  /*e8a0*/  VIADD R8, R8, 0xffffff80 ;  /* 0xffffff8008087836 */ /* 0x001fca0000000000 */
[----:B------:R-:W-:Y:S02]  /*e8b0*/  ISETP.GT.AND P0, PT, R8, 0x7f, PT ;  /* 0x0000007f0800780c */ /* 0x000fe40003f04270 */
[----:B--2---:R-:W-:-:S13]  /*e8c0*/  @P1 R2UR UR4, R3 ;  /* 0x00000000030412ca */ /* 0x004fda00000e0000 */
[----:B------:R-:W-:Y:S01]  /*e8d0*/  USHF.R.S32.HI UR16, URZ, 0x1f, UR4 ;  /* 0x0000001f3f107899 */ /* 0x000fe20008011404 */
[----:B-1----:R-:W-:Y:S11]  /*e8e0*/  @P2 BRA `(.L_x_4073) ;  /* 0x0000000000102947 */ /* 0x002ff60003800000 */
[----:B------:R-:W-:Y:S05]  /*e8f0*/  @!P1 BRA `(.L_x_4073) ;  /* 0x00000000000c9947 */ /* 0x000fea0003800000 */
[----:B------:R-:W2:Y:S04]  /*e900*/  LDG.E R3, desc[UR50][R4.64] ;  /* 0x0000003204037981 */ /* 0x000ea8000c1e1900 */
[----:B-----5:R-:W2:Y:S02]  /*e910*/  LDG.E R0, desc[UR50][R4.64+0x4] ;  /* 0x0000043204007981 */ /* 0x020ea4000c1e1900 */
[----:B--2---:R-:W-:-:S07]  /*e920*/  IMAD.IADD R0, R0, 0x1, -R3 ;  /* 0x0000000100007824 */ /* 0x004fce00078e0a03 */
.L_x_4073:
[----:B------:R-:W-:Y:S01]  /*e930*/  USEL UR36, UR36, URZ, !UP0 ;  /* 0x0000003f24247287 */ /* 0x000fe2000c000000 */
[----:B------:R-:W-:Y:S01]  /*e940*/  BSSY B1, `(.L_x_4074) ;  /* 0x0000039000017945 */ /* 0x000fe20003800000 */
[----:B------:R-:W-:-:S03]  /*e950*/  USEL UR37, UR37, URZ, !UP0 ;  /* 0x0000003f25257287 */ /* 0x000fc6000c000000 */
[----:B------:R-:W-:Y:S09]  /*e960*/  @P0 BRA `(.L_x_4075) ;  /* 0x0000000000d80947 */ /* 0x000ff20003800000 */
[----:B------:R-:W0:Y:S01]  /*e970*/  S2R R4, SR_TID.X ;  /* 0x0000000000047919 */ /* 0x000e220000002100 */
[----:B------:R-:W1:Y:S01]  /*e980*/  LDC R9, c[0x0][0xbe8] ;  /* 0x0002fa00ff097b82 */ /* 0x000e620000000800 */
[----:B------:R-:W-:-:S04]  /*e990*/  IMAD.U32 R3, RZ, RZ, UR38 ;  /* 0x00000026ff037e24 */ /* 0x000fc8000f8e00ff */
[----:B0-----:R-:W-:Y:S02]  /*e9a0*/  IMAD R3, R3, 0x80, R4 ;  /* 0x0000008003037824 */ /* 0x001fe400078e0204 */
[----:B-1---5:R-:W-:Y:S02]  /*e9b0*/  IMAD R4, R0, R9, RZ ;  /* 0x0000000900047224 */ /* 0x022fe400078e02ff */
[----:B------:R-:W-:-:S05]  /*e9c0*/  VIADD R6, R3, 0xffffff80 ;  /* 0xffffff8003067836 */ /* 0x000fca0000000000 */
        /* <DEDUP_REMOVED lines=48> */
.L_x_4075:
[----:B------:R-:W-:Y:S05]  /*ecd0*/  BSYNC B1 ;  /* 0x0000000000017941 */ /* 0x000fea0003800000 */
.L_x_4074:
[----:B------:R-:W-:-:S06]  /*ece0*/  UISETP.GT.AND UP0, UPT, UR44, 0x1, UPT ;  /* 0x000000012c00788c */ /* 0x000fcc000bf04270 */
[----:B------:R-:W-:-:S13]  /*ecf0*/  PLOP3.LUT P0, PT, PT, PT, UP0, 0x80, 0x0 ;  /* 0x000000000000781c */ /* 0x000fda0003f0f008 */
[----:B------:R-:W-:Y:S05]  /*ed00*/  @P0 BRA `(.L_x_4070) ;  /* 0x0000000800040947 */ /* 0x000fea0003800000 */
[----:B------:R-:W1:Y:S01]  /*ed10*/  LDC R11, c[0x0][0xbe8] ;  /* 0x0002fa00ff0b7b82 */ /* 0x000e620000000800 */
[----:B------:R-:W-:Y:S01]  /*ed20*/  ULDC.64 UR12, c[0x0][0xaa0] ;  /* 0x0002a800000c7ab9 */ /* 0x000fe20000000a00 */
[----:B0-----:R-:W-:Y:S01]  /*ed30*/  IMAD R3, R16, 0x20, R227 ;  /* 0x0000002010037824 */ /* 0x001fe200078e02e3 */
[----:B------:R-:W-:Y:S01]  /*ed40*/  UIMAD UR10, UR16, UR12, URZ ;  /* 0x0000000c100a72a4 */ /* 0x000fe2000f8e023f */
[----:B------:R-:W-:Y:S01]  /*ed50*/  IMAD.U32 R8, RZ, RZ, UR38 ;  /* 0x00000026ff087e24 */ /* 0x000fe2000f8e00ff */
[----:B------:R-:W-:Y:S01]  /*ed60*/  UIMAD.WIDE.U32 UR8, UR4, UR12, URZ ;  /* 0x0000000c040872a5 */ /* 0x000fe2000f8e003f */
[----:B------:R-:W-:Y:S01]  /*ed70*/  BSSY B1, `(.L_x_4076) ;  /* 0x0000044000017945 */ /* 0x000fe20003800000 */
[----:B------:R-:W-:Y:S01]  /*ed80*/  UIMAD UR10, UR4, UR13, UR10 ;  /* 0x0000000d040a72a4 */ /* 0x000fe2000f8e020a */
[----:B------:R-:W-:-:S03]  /*ed90*/  IMAD R8, R8, 0x80, R3 ;  /* 0x0000008008087824 */ /* 0x000fc600078e0203 */
[----:B------:R-:W-:Y:S01]  /*eda0*/  UIADD3 UR9, UR9, UR10, URZ ;  /* 0x0000000a09097290 */ /* 0x000fe2000fffe03f */
[----:B------:R-:W-:Y:S02]  /*edb0*/  IMAD.MOV.U32 R3, RZ, RZ, R8 ;  /* 0x000000ffff037224 */ /* 0x000fe400078e0008 */
[----:B------:R-:W-:Y:S02]  /*edc0*/  ULDC.64 UR10, c[0x0][0xae8] ;  /* 0x0002ba00000a7ab9 */ /* 0x000fe40000000a00 */
[----:B------:R-:W-:-:S04]  /*edd0*/  UIMAD.WIDE.U32 UR8, UR40, UR10, UR8 ;  /* 0x0000000a280872a5 */ /* 0x000fc8000f8e0008 */
[----:B------:R-:W-:-:S03]  /*ede0*/  UIMAD UR9, UR40, UR11, UR9 ;  /* 0x0000000b280972a4 */ /* 0x000fc6000f8e0209 */
[----:B------:R-:W-:Y:S01]  /*edf0*/  ULDC.64 UR10, c[0x0][0xaf0] ;  /* 0x0002bc00000a7ab9 */ /* 0x000fe20000000a00 */
[----:B-1----:R-:W-:Y:S01]  /*ee00*/  ISETP.NE.AND P0, PT, R11, 0x1, PT ;  /* 0x000000010b00780c */ /* 0x002fe20003f05270 */
[----:B------:R-:W-:-:S04]  /*ee10*/  UIMAD UR37, UR37, UR10, URZ ;  /* 0x0000000a252572a4 */ /* 0x000fc8000f8e023f */
[----:B------:R-:W-:Y:S02]  /*ee20*/  UIMAD UR4, UR36, UR11, UR37 ;  /* 0x0000000b240472a4 */ /* 0x000fe4000f8e0225 */
[----:B------:R-:W-:-:S03]  /*ee30*/  UIMAD.WIDE.U32 UR36, UR36, UR10, UR8 ;  /* 0x0000000a242472a5 */ /* 0x000fc6000f8e0008 */
[----:B------:R-:W-:Y:S01]  /*ee40*/  ULDC.64 UR8, c[0x0][0xae0] ;  /* 0x0002b80000087ab9 */ /* 0x000fe20000000a00 */
[----:B------:R-:W-:Y:S02]  /*ee50*/  UIADD3 UR4, UR37, UR4, URZ ;  /* 0x0000000425047290 */ /* 0x000fe4000fffe03f */
[----:B------:R-:W0:Y:S08]  /*ee60*/  @P0 LDC R5, c[0x0][0xbec] ;  /* 0x0002fb00ff050b82 */ /* 0x000e300000000800 */
[----:B------:R-:W1:Y:S01]  /*ee70*/  @P0 LDC R7, c[0x0][0xbf0] ;  /* 0x0002fc00ff070b82 */ /* 0x000e620000000800 */
[----:B0-----:R-:W-:-:S04]  /*ee80*/  @P0 IMAD.HI.U32 R4, R8, R5, RZ ;  /* 0x0000000508040227 */ /* 0x001fc800078e00ff */
[----:B------:R-:W-:Y:S02]  /*ee90*/  IMAD.U32 R5, RZ, RZ, UR37 ;  /* 0x00000025ff057e24 */ /* 0x000fe4000f8e00ff */
[----:B------:R-:W-:Y:S01]  /*eea0*/  IMAD.U32 R5, RZ, RZ, UR4 ;  /* 0x00000004ff057e24 */ /* 0x000fe2000f8e00ff */
[----:B-1----:R-:W-:-:S04]  /*eeb0*/  @P0 SHF.R.U32.HI R3, RZ, R7, R4 ;  /* 0x00000007ff030219 */ /* 0x002fc80000011604 */
[--C-:B------:R-:W-:Y:S01]  /*eec0*/  SHF.R.S32.HI R4, RZ, 0x1f, R3.reuse ;  /* 0x0000001fff047819 */ /* 0x100fe20000011403 */
[----:B------:R-:W-:-:S04]  /*eed0*/  IMAD.MOV R7, RZ, RZ, -R3 ;  /* 0x000000ffff077224 */ /* 0x000fc800078e0a03 */
[----:B------:R-:W-:Y:S02]  /*eee0*/  IMAD R6, R4, UR8, RZ ;  /* 0x0000000804067c24 */ /* 0x000fe4000f8e02ff */
[----:B------:R-:W-:Y:S02]  /*eef0*/  IMAD.U32 R4, RZ, RZ, UR36 ;  /* 0x00000024ff047e24 */ /* 0x000fe4000f8e00ff */
[----:B------:R-:W-:Y:S02]  /*ef00*/  IMAD R7, R11, R7, R8 ;  /* 0x000000070b077224 */ /* 0x000fe400078e0208 */
[C---:B------:R-:W-:Y:S02]  /*ef10*/  IMAD R9, R3.reuse, UR9, R6 ;  /* 0x0000000903097c24 */ /* 0x040fe4000f8e0206 */
[----:B------:R-:W-:Y:S01]  /*ef20*/  IMAD.WIDE.U32 R4, R3, UR8, R4 ;  /* 0x0000000803047c25 */ /* 0x000fe2000f8e0004 */
[----:B------:R-:W-:Y:S01]  /*ef30*/  SHF.R.S32.HI R3, RZ, 0x1f, R7 ;  /* 0x0000001fff037819 */ /* 0x000fe20000011407 */
[----:B------:R-:W-:-:S02]  /*ef40*/  ULDC.64 UR8, c[0x0][0xad8] ;  /* 0x0002b60000087ab9 */ /* 0x000fc40000000a00 */
[----:B------:R-:W-:Y:S02]  /*ef50*/  IMAD.U32 R8, RZ, RZ, UR38 ;  /* 0x00000026ff087e24 */ /* 0x000fe4000f8e00ff */
[----:B------:R-:W-:Y:S02]  /*ef60*/  IMAD.IADD R5, R5, 0x1, R9 ;  /* 0x0000000105057824 */ /* 0x000fe400078e0209 */
[----:B------:R-:W-:Y:S02]  /*ef70*/  IMAD R8, R8, 0x80, R227 ;  /* 0x0000008008087824 */ /* 0x000fe400078e02e3 */
[----:B------:R-:W-:Y:S02]  /*ef80*/  IMAD R6, R3, UR8, RZ ;  /* 0x0000000803067c24 */ /* 0x000fe4000f8e02ff */
[----:B-----5:R-:W-:Y:S02]  /*ef90*/  IMAD R11, R0, R11, RZ ;  /* 0x0000000b000b7224 */ /* 0x020fe400078e02ff */
[----:B------:R-:W-:-:S02]  /*efa0*/  VIADD R3, R8, 0x40 ;  /* 0x0000004008037836 */ /* 0x000fc40000000000 */
[C---:B------:R-:W-:Y:S01]  /*efb0*/  IMAD R9, R7.reuse, UR9, R6 ;  /* 0x0000000907097c24 */ /* 0x040fe2000f8e0206 */
[-C--:B------:R-:W-:Y:S01]  /*efc0*/  ISETP.GE.AND P2, PT, R8, R11.reuse, PT ;  /* 0x0000000b0800720c */ /* 0x080fe20003f46270 */
[----:B------:R-:W-:Y:S01]  /*efd0*/  IMAD.WIDE.U32 R4, R7, UR8, R4 ;  /* 0x0000000807047c25 */ /* 0x000fe2000f8e0004 */
[----:B------:R-:W-:Y:S01]  /*efe0*/  ISETP.GE.AND P1, PT, R3, R11, PT ;  /* 0x0000000b0300720c */ /* 0x000fe20003f26270 */
[----:B------:R-:W-:Y:S02]  /*eff0*/  ULDC.64 UR8, c[0x0][0xa80] ;  /* 0x0002a00000087ab9 */ /* 0x000fe40000000a00 */
[----:B------:R-:W-:Y:S01]  /*f000*/  IMAD.IADD R3, R5, 0x1, R9 ;  /* 0x0000000105037824 */ /* 0x000fe200078e0209 */
[----:B------:R-:W-:Y:S01]  /*f010*/  LEA R6, P3, R4, UR8, 0x1 ;  /* 0x0000000804067c11 */ /* 0x000fe2000f8608ff */
[----:B------:R-:W-:Y:S02]  /*f020*/  VIADD R0, R8, 0x20 ;  /* 0x0000002008007836 */ /* 0x000fe40000000000 */
[----:B------:R-:W-:Y:S01]  /*f030*/  IMAD.SHL.U32 R7, R16, 0x8, RZ ;  /* 0x0000000810077824 */ /* 0x000fe200078e00ff */
[----:B------:R-:W-:-:S02]  /*f040*/  LEA.HI.X R3, R4, UR9, R3, 0x1, P3 ;  /* 0x0000000904037c11 */ /* 0x000fc400098f0c03 */
[----:B------:R-:W-:Y:S01]  /*f050*/  ISETP.GE.AND P0, PT, R0, R11, PT ;  /* 0x0000000b0000720c */ /* 0x000fe20003f06270 */
[C---:B------:R-:W-:Y:S01]  /*f060*/  VIADD R9, R7.reuse, 0x40 ;  /* 0x0000004007097836 */ /* 0x040fe20000000000 */
[----:B------:R0:W1:Y:S01]  /*f070*/  SHFL.IDX PT, R4, R6, RZ, 0x181f ;  /* 0x00181fff06047589 */ /* 0x00006200000e0000 */
[----:B------:R-:W-:Y:S01]  /*f080*/  VIADD R13, R7, 0x80 ;  /* 0x00000080070d7836 */ /* 0x000fe20000000000 */
[----:B------:R-:W-:Y:S02]  /*f090*/  SHF.R.S32.HI R10, RZ, 0x1f, R7 ;  /* 0x0000001fff0a7819 */ /* 0x000fe40000011407 */
[----:B------:R0:W2:Y:S01]  /*f0a0*/  SHFL.IDX PT, R0, R3, RZ, 0x181f ;  /* 0x00181fff03007589 */ /* 0x0000a200000e0000 */
[----:B------:R-:W-:Y:S02]  /*f0b0*/  SHF.R.S32.HI R12, RZ, 0x1f, R9 ;  /* 0x0000001fff0c7819 */ /* 0x000fe40000011409 */
[----:B------:R-:W-:Y:S01]  /*f0c0*/  SHF.R.S32.HI R14, RZ, 0x1f, R13 ;  /* 0x0000001fff0e7819 */ /* 0x000fe2000001140d */
[----:B------:R-:W-:Y:S06]  /*f0d0*/  @P2 BRA `(.L_x_4077) ;  /* 0x0000000000342947 */ /* 0x000fec0003800000 */
[----:B------:R-:W-:Y:S02]  /*f0e0*/  ULDC UR4, c[0x0][0xac8] ;  /* 0x0002b20000047ab9 */ /* 0x000fe40000000800 */
[----:B------:R-:W-:Y:S02]  /*f0f0*/  ISETP.GE.AND P4, PT, R7, UR4, PT ;  /* 0x0000000407007c0c */ /* 0x000fe4000bf86270 */
[----:B------:R-:W-:Y:S02]  /*f100*/  ISETP.GE.AND P3, PT, R9, UR4, PT ;  /* 0x0000000409007c0c */ /* 0x000fe4000bf66270 */
[----:B------:R-:W-:-:S09]  /*f110*/  ISETP.GE.AND P2, PT, R13, UR4, PT ;  /* 0x000000040d007c0c */ /* 0x000fd2000bf46270 */
[-C--:B-1----:R-:W-:Y:S02]  /*f120*/  @!P4 LEA R20, P6, R7, R4.reuse, 0x1 ;  /* 0x000000040714c211 */ /* 0x082fe400078c08ff */
[----:B------:R-:W-:Y:S02]  /*f130*/  @!P3 LEA R24, P5, R9, R4, 0x1 ;  /* 0x000000040918b211 */ /* 0x000fe400078a08ff */
[----:B--2---:R-:W-:Y:S02]  /*f140*/  @!P4 LEA.HI.X R21, R7, R0, R10, 0x1, P6 ;  /* 0x000000000715c211 */ /* 0x004fe400030f0c0a */
[----:B------:R-:W-:Y:S02]  /*f150*/  @!P2 LEA R4, P6, R13, R4, 0x1 ;  /* 0x000000040d04a211 */ /* 0x000fe400078c08ff */
[-C--:B------:R-:W-:Y:S01]  /*f160*/  @!P3 LEA.HI.X R25, R9, R0.reuse, R12, 0x1, P5 ;  /* 0x000000000919b211 */ /* 0x080fe200028f0c0c */
[----:B------:R3:W-:Y:S01]  /*f170*/  @!P4 ST.E.128 desc[UR50][R20.64], RZ ;  /* 0x000000ff1400c985 */ /* 0x0007e2000c101d32 */
[----:B------:R-:W-:-:S03]  /*f180*/  @!P2 LEA.HI.X R5, R13, R0, R14, 0x1, P6 ;  /* 0x000000000d05a211 */ /* 0x000fc600030f0c0e */
[----:B------:R3:W-:Y:S04]  /*f190*/  @!P3 ST.E.128 desc[UR50][R24.64], RZ ;  /* 0x000000ff1800b985 */ /* 0x0007e8000c101d32 */
[----:B------:R3:W-:Y:S02]  /*f1a0*/  @!P2 ST.E.128 desc[UR50][R4.64], RZ ;  /* 0x000000ff0400a985 */ /* 0x0007e4000c101d32 */
.L_x_4077:
[----:B------:R-:W-:Y:S05]  /*f1b0*/  BSYNC B1 ;  /* 0x0000000000017941 */ /* 0x000fea0003800000 */
.L_x_4076:
[----:B--2---:R2:W4:Y:S01]  /*f1c0*/  SHFL.IDX PT, R0, R3, 0x1, 0x181f ;  /* 0x00381f0003007f89 */ /* 0x00452200000e0000 */
[----:B------:R-:W-:Y:S03]  /*f1d0*/  BSSY B1, `(.L_x_4078) ;  /* 0x0000010000017945 */ /* 0x000fe60003800000 */
[----:B-1-3--:R2:W1:Y:S01]  /*f1e0*/  SHFL.IDX PT, R4, R6, 0x1, 0x181f ;  /* 0x00381f0006047f89 */ /* 0x00a46200000e0000 */
[----:B------:R-:W-:Y:S05]  /*f1f0*/  @P0 BRA `(.L_x_4079) ;  /* 0x0000000000340947 */ /* 0x000fea0003800000 */
[----:B------:R-:W-:Y:S02]  /*f200*/  ULDC UR4, c[0x0][0xac8] ;  /* 0x0002b20000047ab9 */ /* 0x000fe40000000800 */
[----:B------:R-:W-:Y:S02]  /*f210*/  ISETP.GE.AND P4, PT, R7, UR4, PT ;  /* 0x0000000407007c0c */ /* 0x000fe4000bf86270 */
[----:B------:R-:W-:Y:S02]  /*f220*/  ISETP.GE.AND P5, PT, R9, UR4, PT ;  /* 0x0000000409007c0c */ /* 0x000fe4000bfa6270 */
[----:B------:R-:W-:-:S09]  /*f230*/  ISETP.GE.AND P6, PT, R13, UR4, PT ;  /* 0x000000040d007c0c */ /* 0x000fd2000bfc6270 */
[-C--:B-1----:R-:W-:Y:S02]  /*f240*/  @!P4 LEA R20, P0, R7, R4.reuse, 0x1 ;  /* 0x000000040714c211 */ /* 0x082fe400078008ff */
[-C--:B------:R-:W-:Y:S02]  /*f250*/  @!P5 LEA R24, P2, R9, R4.reuse, 0x1 ;  /* 0x000000040918d211 */ /* 0x080fe400078408ff */
[----:B------:R-:W-:Y:S02]  /*f260*/  @!P6 LEA R4, P3, R13, R4, 0x1 ;  /* 0x000000040d04e211 */ /* 0x000fe400078608ff */
[-C--:B----4-:R-:W-:Y:S02]  /*f270*/  @!P4 LEA.HI.X R21, R7, R0.reuse, R10, 0x1, P0 ;  /* 0x000000000715c211 */ /* 0x090fe400000f0c0a */
[-C--:B------:R-:W-:Y:S02]  /*f280*/  @!P5 LEA.HI.X R25, R9, R0.reuse, R12, 0x1, P2 ;  /* 0x000000000919d211 */ /* 0x080fe400010f0c0c */
[----:B------:R-:W-:Y:S01]  /*f290*/  @!P6 LEA.HI.X R5, R13, R0, R14, 0x1, P3 ;  /* 0x000000000d05e211 */ /* 0x000fe200018f0c0e */
[----:B------:R3:W-:Y:S04]  /*f2a0*/  @!P4 ST.E.128 desc[UR50][R20.64], RZ ;  /* 0x000000ff1400c985 */ /* 0x0007e8000c101d32 */
[----:B------:R3:W-:Y:S04]  /*f2b0*/  @!P5 ST.E.128 desc[UR50][R24.64], RZ ;  /* 0x000000ff1800d985 */ /* 0x0007e8000c101d32 */
[----:B------:R3:W-:Y:S02]  /*f2c0*/  @!P6 ST.E.128 desc[UR50][R4.64], RZ ;  /* 0x000000ff0400e985 */ /* 0x0007e4000c101d32 */
.L_x_4079:
[----:B------:R-:W-:Y:S05]  /*f2d0*/  BSYNC B1 ;  /* 0x0000000000017941 */ /* 0x000fea0003800000 */
.L_x_4078:
[----:B----4-:R4:W0:Y:S01]  /*f2e0*/  SHFL.IDX PT, R0, R3, 0x2, 0x181f ;  /* 0x00581f0003007f89 */ /* 0x01082200000e0000 */
        /* <DEDUP_REMOVED lines=10> */
[-C--:B0-----:R-:W-:Y:S02]  /*f390*/  @!P3 LEA.HI.X R21, R7, R0.reuse, R10, 0x1, P0 ;  /* 0x000000000715b211 */ /* 0x081fe400000f0c0a */
[-C--:B------:R-:W-:Y:S02]  /*f3a0*/  @!P4 LEA.HI.X R25, R9, R0.reuse, R12, 0x1, P1 ;  /* 0x000000000919c211 */ /* 0x080fe400008f0c0c */
[----:B------:R-:W-:Y:S01]  /*f3b0*/  @!P5 LEA.HI.X R5, R13, R0, R14, 0x1, P2 ;  /* 0x000000000d05d211 */ /* 0x000fe200010f0c0e */
[----:B------:R3:W-:Y:S04]  /*f3c0*/  @!P3 ST.E.128 desc[UR50][R20.64], RZ ;  /* 0x000000ff1400b985 */ /* 0x0007e8000c101d32 */
[----:B------:R3:W-:Y:S04]  /*f3d0*/  @!P4 ST.E.128 desc[UR50][R24.64], RZ ;  /* 0x000000ff1800c985 */ /* 0x0007e8000c101d32 */
[----:B------:R3:W-:Y:S02]  /*f3e0*/  @!P5 ST.E.128 desc[UR50][R4.64], RZ ;  /* 0x000000ff0400d985 */ /* 0x0007e4000c101d32 */
.L_x_4081:
[----:B------:R-:W-:Y:S05]  /*f3f0*/  BSYNC B1 ;  /* 0x0000000000017941 */ /* 0x000fea0003800000 */
.L_x_4080:
        /* <DEDUP_REMOVED lines=8> */
[----:B------:R-:W-:-:S09]  /*f480*/  ISETP.GE.AND P5, PT, R13, UR4, PT ;  /* 0x000000040d007c0c */ /* 0x000fd2000bfa6270 */
[-C--:B--2---:R-:W-:Y:S02]  /*f490*/  @!P3 LEA R6, P0, R7, R4.reuse, 0x1 ;  /* 0x000000040706b211 */ /* 0x084fe400078008ff */
        /* <DEDUP_REMOVED lines=8> */
.L_x_4070:
[----:B------:R-:W-:Y:S05]  /*f520*/  BSYNC B0 ;  /* 0x0000000000007941 */ /* 0x000fea0003800000 */
.L_x_4060:
[----:B------:R-:W-:Y:S02]  /*f530*/  ULDC UR4, c[0x0][0xc3c] ;  /* 0x00030f0000047ab9 */ /* 0x000fe40000000800 */
[----:B------:R-:W-:-:S06]  /*f540*/  UISETP.GE.AND UP0, UPT, UR7, UR4, UPT ;  /* 0x000000040700728c */ /* 0x000fcc000bf06270 */
[----:B------:R-:W-:-:S13]  /*f550*/  PLOP3.LUT P0, PT, PT, PT, UP0, 0x80, 0x0 ;  /* 0x000000000000781c */ /* 0x000fda0003f0f008 */
[----:B------:R-:W-:Y:S05]  /*f560*/  @!P0 BRA `(.L_x_4082) ;  /* 0xffffff1800508947 */ /* 0x000fea000383ffff */
[----:B------:R-:W-:Y:S05]  /*f570*/  EXIT ;  /* 0x000000000000794d */ /* 0x000fea0003800000 */
.L_x_4031:
        /* <DEDUP_REMOVED lines=10> */
[----:B------:R-:W0:Y:S04]  /*f620*/  @P0 LDS.128 R4, [R2+0x334d0] ;  /* 0x0334d00002040984 */ /* 0x000e280000000c00 */
[----:B0-----:R0:W-:Y:S01]  /*f630*/  @P0 STL.64 [R1], R4 ;  /* 0x0000000401000387 */ /* 0x0011e20000100a00 */
[----:B------:R-:W-:-:S03]  /*f640*/  IMAD.MOV.U32 R0, RZ, RZ, R7 ;  /* 0x000000ffff007224 */ /* 0x000fc600078e0007 */
[----:B------:R0:W-:Y:S02]  /*f650*/  @P0 STL [R1+0x8], R6 ;  /* 0x0000080601000387 */ /* 0x0001e40000100800 */
[----:B------:R-:W-:Y:S01]  /*f660*/  @P0 R2UR UR39, R0 ;  /* 0x00000000002702ca */ /* 0x000fe200000e0000 */
[----:B------:R-:W-:Y:S06]  /*f670*/  @P0 BAR.ARV 0x4, 0x180 ;  /* 0x0106000000000b1d */ /* 0x000fec0000002000 */
[----:B------:R-:W-:Y:S08]  /*f680*/  @P0 BRA `(.L_x_4083) ;  /* 0x0000000800cc0947 */ /* 0x000ff00003800000 */
[----:B0-----:R-:W0:Y:S01]  /*f690*/  S2R R4, SR_TID.X ;  /* 0x0000000000047919 */ /* 0x001e220000002100 */
        /* <DEDUP_REMOVED lines=44> */
.L_x_4086:
[----:B------:R-:W-:-:S04]  /*f960*/  UIADD3 UR4, UR4, 0x1f, URZ ;  /* 0x0000001f04047890 */ /* 0x000fc8000fffe03f */
[----:B------:R-:W-:-:S06]  /*f970*/  UISETP.GE.AND UP0, UPT, UR4, UR5, UPT ;  /* 0x000000050400728c */ /* 0x000fcc000bf06270 */
[----:B------:R-:W-:-:S13]  /*f980*/  PLOP3.LUT P6, PT, PT, PT, UP0, 0x40, 0x0 ;  /* 0x000000000000781c */ /* 0x000fda0003fce808 */
[----:B------:R-:W-:Y:S05]  /*f990*/  @!P6 BRA `(.L_x_4085) ;  /* 0x0000000400cce947 */ /* 0x000fea0003800000 */
[----:B------:R-:W-:Y:S01]  /*f9a0*/  VIADD R9, R7, UR4 ;  /* 0x0000000407097c36 */ /* 0x000fe20008000000 */
[----:B------:R-:W0:Y:S01]  /*f9b0*/  LDC R12, c[0x0][0xc38] ;  /* 0x00030e00ff0c7b82 */ /* 0x000e220000000800 */
[----:B------:R-:W-:-:S03]  /*f9c0*/  IMAD.MOV.U32 R0, RZ, RZ, RZ ;  /* 0x000000ffff007224 */ /* 0x000fc600078e00ff */
[----:B------:R-:W-:-:S13]  /*f9d0*/  ISETP.GE.OR P6, PT, R9, UR5, !P0 ;  /* 0x0000000509007c0c */ /* 0x000fda000c7c6670 */
[----:B------:R-:W1:Y:S08]  /*f9e0*/  @!P6 LDC.64 R4, c[0x0][0xc80] ;  /* 0x00032000ff04eb82 */ /* 0x000e700000000a00 */
[----:B------:R-:W2:Y:S01]  /*f9f0*/  @!P6 LDC.64 R2, c[0x0][0xc78] ;  /* 0x00031e00ff02eb82 */ /* 0x000ea20000000a00 */
[----:B-1----:R-:W-:-:S05]  /*fa00*/  @!P6 IMAD.WIDE R4, R9, 0x4, R4 ;  /* 0x000000040904e825 */ /* 0x002fca00078e0204 */
[----:B------:R-:W3:Y:S01]  /*fa10*/  @!P6 LDG.E R0, desc[UR50][R4.64] ;  /* 0x000000320400e981 */ /* 0x000ee2000c1e1900 */
[----:B--2---:R-:W-:-:S04]  /*fa20*/  @!P6 IMAD.WIDE R2, R9, 0x4, R2 ;  /* 0x000000040902e825 */ /* 0x004fc800078e0202 */
[----:B------:R-:W-:-:S06]  /*fa30*/  IMAD.MOV.U32 R9, RZ, RZ, RZ ;  /* 0x000000ffff097224 */ /* 0x000fcc00078e00ff */
[----:B------:R-:W3:Y:S02]  /*fa40*/  @!P6 LDG.E R9, desc[UR50][R2.64] ;  /* 0x000000320209e981 */ /* 0x000ee4000c1e1900 */
[----:B---3--:R-:W-:-:S05]  /*fa50*/  IMAD R15, R0, R9, RZ ;  /* 0x00000009000f7224 */ /* 0x008fca00078e02ff */
        /* <DEDUP_REMOVED lines=20> */
.L_x_4084:
        /* <DEDUP_REMOVED lines=21> */
.L_x_4087:
[----:B01----:R-:W-:Y:S01]  /*fcf0*/  IMAD R5, R8, R12, R11 ;  /* 0x0000000c08057224 */ /* 0x003fe200078e020b */
[----:B------:R-:W-:Y:S01]  /*fd00*/  IABS R2, R9 ;  /* 0x0000000900027213 */ /* 0x000fe20000000000 */
[----:B------:R-:W-:Y:S01]  /*fd10*/  IMAD.MOV.U32 R11, RZ, RZ, R15 ;  /* 0x000000ffff0b7224 */ /* 0x000fe200078e000f */
[----:B------:R-:W-:Y:S01]  /*fd20*/  IABS R12, R0 ;  /* 0x00000000000c7213 */ /* 0x000fe20000000000 */
[----:B------:R-:W-:Y:S01]  /*fd30*/  UIADD3 UR39, UR39, UR4, URZ ;  /* 0x0000000427277290 */ /* 0x000fe2000fffe03f */
[----:B------:R0:W-:Y:S01]  /*fd40*/  STL [R1], R5 ;  /* 0x0000000501007387 */ /* 0x0001e20000100800 */
[----:B------:R-:W-:Y:S02]  /*fd50*/  IMAD R11, R11, R4, RZ ;  /* 0x000000040b0b7224 */ /* 0x000fe400078e02ff */
[----:B------:R-:W-:Y:S02]  /*fd60*/  IMAD.MOV R12, RZ, RZ, -R12 ;  /* 0x000000ffff0c7224 */ /* 0x000fe400078e0a0c */
[----:B0-----:R-:W-:-:S02]  /*fd70*/  IMAD.IADD R5, R6, 0x1, -R5 ;  /* 0x0000000106057824 */ /* 0x001fc400078e0a05 */
[----:B------:R-:W-:Y:S02]  /*fd80*/  IMAD.MOV.U32 R6, RZ, RZ, R2 ;  /* 0x000000ffff067224 */ /* 0x000fe400078e0002 */
[----:B------:R-:W-:Y:S01]  /*fd90*/  IMAD.MOV.U32 R2, RZ, RZ, RZ ;  /* 0x000000ffff027224 */ /* 0x000fe200078e00ff */
[----:B------:R-:W-:Y:S01]  /*fda0*/  IABS R10, R5 ;  /* 0x00000005000a7213 */ /* 0x000fe20000000000 */
[----:B------:R-:W0:Y:S02]  /*fdb0*/  I2F.RP R8, R6 ;  /* 0x0000000600087306 */ /* 0x000e240000209400 */
        /* <DEDUP_REMOVED lines=12> */
[----:B------:R-:W0:Y:S01]  /*fe80*/  F2I.FTZ.U32.TRUNC.NTZ R3, R10 ;  /* 0x0000000a00037305 */ /* 0x000e22000021f000 */
[----:B------:R-:W-:Y:S02]  /*fe90*/  ISETP.NE.AND P1, PT, R0, RZ, PT ;  /* 0x000000ff0000720c */ /* 0x000fe40003f25270 */
[----:B------:R-:W-:-:S07]  /*fea0*/  ISETP.GE.AND P2, PT, R4, RZ, PT ;  /* 0x000000ff0400720c */ /* 0x000fce0003f46270 */
        /* <DEDUP_REMOVED lines=19> */
[----:B------:R-:W-:Y:S01]  /*ffe0*/  ISETP.GE.U32.AND P0, PT, R3, R6, PT ;  /* 0x000000060300720c */ /* 0x000fe20003f06070 */
[----:B------:R-:W-:Y:S01]  /*fff0*/  IMAD R6, R0, R8, RZ ;  /* 0x0000000800067224 */ /* 0x000fe200078e02ff */
[----:B------:R-:W-:-:S04]  /*10000*/  LOP3.LUT R3, R8, R9, RZ, 0x3c, !PT ;  /* 0x0000000908037212 */ /* 0x000fc800078e3cff */
[----:B------:R-:W-:-:S07]  /*10010*/  ISETP.GE.AND P2, PT, R3, RZ, PT ;  /* 0x000000ff0300720c */ /* 0x000fce0003f46270 */
[----:B------:R-:W-:-:S06]  /*10020*/  @P0 VIADD R2, R2, 0x1 ;  /* 0x0000000102020836 */ /* 0x000fcc0000000000 */
[----:B------:R-:W-:Y:S01]  /*10030*/  @!P2 IMAD.MOV R2, RZ, RZ, -R2 ;  /* 0x000000ffff02a224 */ /* 0x000fe200078e0a02 */
[----:B------:R-:W-:-:S05]  /*10040*/  @!P1 LOP3.LUT R2, RZ, R9, RZ, 0x33, !PT ;  /* 0x00000009ff029212 */ /* 0x000fca00078e33ff */
[----:B------:R-:W-:-:S04]  /*10050*/  IMAD.MOV R4, RZ, RZ, -R2 ;  /* 0x000000ffff047224 */ /* 0x000fc800078e0a02 */
[C---:B------:R-:W-:Y:S02]  /*10060*/  IMAD R0, R9.reuse, R4, R8 ;  /* 0x0000000409007224 */ /* 0x040fe400078e0208 */
[----:B------:R-:W-:Y:S02]  /*10070*/  IMAD R9, R9, 0x1000000, R2 ;  /* 0x0100000009097824 */ /* 0x000fe400078e0202 */
[----:B------:R-:W-:Y:S02]  /*10080*/  IMAD.IADD R2, R5, 0x1, -R6 ;  /* 0x0000000105027824 */ /* 0x000fe400078e0a06 */
[----:B------:R-:W-:-:S05]  /*10090*/  IMAD R0, R0, 0x10000, R9 ;  /* 0x0001000000007824 */ /* 0x000fca00078e0209 */
[----:B------:R0:W-:Y:S04]  /*100a0*/  STL [R1+0x8], R0 ;  /* 0x0000080001007387 */ /* 0x0001e80000100800 */
[----:B------:R0:W-:Y:S01]  /*100b0*/  STL [R1+0x4], R2 ;  /* 0x0000040201007387 */ /* 0x0001e20000100800 */
[----:B------:R-:W-:Y:S05]  /*100c0*/  BRA `(.L_x_4088) ;  /* 0x0000000000107947 */ /* 0x000fea0003800000 */
.L_x_4085:
[----:B------:R1:W-:Y:S01]  /*100d0*/  STL [R1], R6 ;  /* 0x0000000601007387 */ /* 0x0003e20000100800 */
[----:B------:R-:W-:-:S03]  /*100e0*/  ULDC UR39, c[0x0][0xc3c] ;  /* 0x00030f0000277ab9 */ /* 0x000fc60000000800 */
[----:B------:R1:W-:Y:S04]  /*100f0*/  STL [R1+0x4], RZ ;  /* 0x000004ff01007387 */ /* 0x0003e80000100800 */
[----:B------:R1:W-:Y:S02]  /*10100*/  STL [R1+0x8], RZ ;  /* 0x000008ff01007387 */ /* 0x0003e40000100800 */
.L_x_4088:
[----:B------:R-:W2:Y:S04]  /*10110*/  LDL R8, [R1] ;  /* 0x0000000001087983 */ /* 0x000ea80000100800 */
[----:B------:R-:W2:Y:S04]  /*10120*/  LDL R9, [R1+0x4] ;  /* 0x0000040001097983 */ /* 0x000ea80000100800 */
[----:B------:R-:W2:Y:S01]  /*10130*/  LDL R10, [R1+0x8] ;  /* 0x00000800010a7983 */ /* 0x000ea20000100800 */
[----:B------:R-:W-:Y:S01]  /*10140*/  ISETP.NE.AND P0, PT, R7, RZ, PT ;  /* 0x000000ff0700720c */ /* 0x000fe20003f05270 */
[----:B0-----:R-:W-:-:S12]  /*10150*/  IMAD.U32 R2, RZ, RZ, UR39 ;  /* 0x00000027ff027e24 */ /* 0x001fd8000f8e00ff */
[----:B------:R-:W0:Y:S01]  /*10160*/  @!P0 S2R R3, SR_CgaCtaId ;  /* 0x0000000000038919 */ /* 0x000e220000008800 */
[----:B------:R-:W-:Y:S01]  /*10170*/  @!P0 MOV R0, 0x400 ;  /* 0x0000040000008802 */ /* 0x000fe20000000f00 */
[----:B------:R-:W-:-:S03]  /*10180*/  @!P0 IMAD.MOV.U32 R11, RZ, RZ, R2 ;  /* 0x000000ffff0b8224 */ /* 0x000fc600078e0002 */
[----:B0-----:R-:W-:-:S05]  /*10190*/  @!P0 LEA R0, R3, R0, 0x18 ;  /* 0x0000000003008211 */ /* 0x001fca00078ec0ff */
[----:B--2---:R2:W-:Y:S01]  /*101a0*/  @!P0 STS.128 [R0+0x334d0], R8 ;  /* 0x0334d00800008388 */ /* 0x0045e20000000c00 */
[----:B------:R-:W-:Y:S06]  /*101b0*/  BAR.ARV 0x5, 0x180 ;  /* 0x0146000000007b1d */ /* 0x000fec0000002000 */
.L_x_4083:
[----:B------:R-:W-:Y:S01]  /*101c0*/  ULDC UR4, c[0x0][0xc3c] ;  /* 0x00030f0000047ab9 */ /* 0x000fe20000000800 */
[----:B------:R3:W-:Y:S01]  /*101d0*/  STL [R1+0x20], RZ ;  /* 0x000020ff01007387 */ /* 0x0007e20000100800 */
[----:B------:R-:W-:Y:S01]  /*101e0*/  UISETP.GE.AND UP0, UPT, UR39, UR4, UPT ;  /* 0x000000042700728c */ /* 0x000fe2000bf06270 */
[----:B------:R-:W-:Y:S02]  /*101f0*/  IMAD.MOV.U32 R33, RZ, RZ, 0x1 ;  /* 0x00000001ff217424 */ /* 0x000fe400078e00ff */
[----:B------:R-:W-:-:S03]  /*10200*/  IMAD.MOV.U32 R30, RZ, RZ, RZ ;  /* 0x000000ffff1e7224 */ /* 0x000fc600078e00ff */
[----:B------:R-:W-:-:S13]  /*10210*/  PLOP3.LUT P0, PT, PT, PT, UP0, 0x80, 0x0 ;  /* 0x000000000000781c */ /* 0x000fda0003f0f008 */
[----:B---3--:R-:W-:Y:S05]  /*10220*/  @P0 BRA `(.L_x_4089) ;  /* 0x0000006800440947 */ /* 0x008fea0003800000 */
[----:B--2---:R-:W2:Y:S01]  /*10230*/  S2R R8, SR_TID.X ;  /* 0x0000000000087919 */ /* 0x004ea20000002100 */
[----:B------:R-:W3:Y:S01]  /*10240*/  S2UR UR4, SR_CgaCtaId ;  /* 0x00000000000479c3 */ /* 0x000ee20000008800 */
[----:B------:R-:W-:Y:S01]  /*10250*/  MOV R18, 0x400 ;  /* 0x0000040000127802 */ /* 0x000fe20000000f00 */
[----:B------:R-:W-:Y:S01]  /*10260*/  IMAD.MOV.U32 R33, RZ, RZ, 0x1 ;  /* 0x00000001ff217424 */ /* 0x000fe200078e00ff */
[----:B------:R-:W-:Y:S01]  /*10270*/  STL [R1+0x20], RZ ;  /* 0x000020ff01007387 */ /* 0x000fe20000100800 */
[----:B------:R-:W-:Y:S01]  /*10280*/  IMAD.MOV.U32 R30, RZ, RZ, RZ ;  /* 0x000000ffff1e7224 */ /* 0x000fe200078e00ff */
[----:B------:R-:W-:Y:S02]  /*10290*/  ULOP3.LUT UR43, UR42, 0x2, URZ, 0xfc, !UPT ;  /* 0x000000022a2b7892 */ /* 0x000fe4000f8efc3f */
[----:B------:R-:W-:Y:S01]  /*102a0*/  ULOP3.LUT UR44, UR42, 0x1, URZ, 0xfc, !UPT ;  /* 0x000000012a2c7892 */ /* 0x000fe2000f8efc3f */
[----:B------:R-:W-:Y:S01]  /*102b0*/  ULDC UR45, c[0x0][0xc] ;  /* 0x00000300002d7ab9 */ /* 0x000fe20000000800 */
[C---:B--2---:R-:W-:Y:S01]  /*102c0*/  IMAD.SHL.U32 R16, R8.reuse, 0x40, RZ ;  /* 0x0000004008107824 */ /* 0x044fe200078e00ff */
[----:B------:R-:W-:Y:S01]  /*102d0*/  SHF.R.U32.HI R0, RZ, 0x1, R8 ;  /* 0x00000001ff007819 */ /* 0x000fe20000011608 */
[----:B------:R-:W-:-:S02]  /*102e0*/  IMAD.SHL.U32 R36, R8, 0x10, RZ ;  /* 0x0000001008247824 */ /* 0x000fc400078e00ff */
[----:B------:R-:W-:Y:S01]  /*102f0*/  IMAD.SHL.U32 R7, R8, 0x2, RZ ;  /* 0x0000000208077824 */ /* 0x000fe200078e00ff */
[----:B------:R-:W-:Y:S01]  /*10300*/  LOP3.LUT R3, R16, 0x180, RZ, 0xc0, !PT ;  /* 0x0000018010037812 */ /* 0x000fe200078ec0ff */
[----:B------:R-:W-:Y:S01]  /*10310*/  IMAD.SHL.U32 R2, R8, 0x20, RZ ;  /* 0x0000002008027824 */ /* 0x000fe200078e00ff */
[----:B01----:R-:W-:Y:S01]  /*10320*/  LOP3.LUT R6, R36, 0x1b0, RZ, 0xc0, !PT ;  /* 0x000001b024067812 */ /* 0x003fe200078ec0ff */
[C---:B------:R-:W-:Y:S01]  /*10330*/  IMAD.SHL.U32 R9, R8.reuse, 0x4, RZ ;  /* 0x0000000408097824 */ /* 0x040fe200078e00ff */
[----:B------:R-:W-:Y:S01]  /*10340*/  LOP3.LUT R0, R3, 0x30, R0, 0xf8, !PT ;  /* 0x0000003003007812 */ /* 0x000fe200078ef800 */
[----:B------:R-:W-:Y:S01]  /*10350*/  IMAD.SHL.U32 R3, R8, 0x8, RZ ;  /* 0x0000000808037824 */ /* 0x000fe200078e00ff */
[----:B------:R-:W-:Y:S02]  /*10360*/  LOP3.LUT R7, R6, 0x30, R7, 0x78, !PT ;  /* 0x0000003006077812 */ /* 0x000fe400078e7807 */
[----:B------:R-:W-:Y:S02]  /*10370*/  LOP3.LUT R4, R2, 0x80, RZ, 0xc0, !PT ;  /* 0x0000008002047812 */ /* 0x000fe400078ec0ff */
[----:B------:R-:W-:-:S02]  /*10380*/  LOP3.LUT R3, R0, 0x30, R3, 0x78, !PT ;  /* 0x0000003000037812 */ /* 0x000fc400078e7803 */
[----:B------:R-:W-:Y:S02]  /*10390*/  LOP3.LUT R0, R7, 0x640, R36, 0xf8, !PT ;  /* 0x0000064007007812 */ /* 0x000fe400078ef824 */
[----:B------:R-:W-:Y:S01]  /*103a0*/  LOP3.LUT R16, R3, 0x640, R16, 0xf8, !PT ;  /* 0x0000064003107812 */ /* 0x000fe200078ef810 */
[----:B---3--:R-:W-:Y:S01]  /*103b0*/  IMAD.U32 R3, RZ, RZ, UR4 ;  /* 0x00000004ff037e24 */ /* 0x008fe2000f8e00ff */
[----:B------:R-:W-:Y:S02]  /*103c0*/  LOP3.LUT R5, R36, 0x600, RZ, 0xc0, !PT ;  /* 0x0000060024057812 */ /* 0x000fe400078ec0ff */
[----:B------:R-:W-:Y:S02]  /*103d0*/  LOP3.LUT R4, R4, 0x10, R8, 0xf8, !PT ;  /* 0x0000001004047812 */ /* 0x000fe400078ef808 */
[----:B------:R-:W-:Y:S01]  /*103e0*/  LEA R18, R3, R18, 0x18 ;  /* 0x0000001203127211 */ /* 0x000fe200078ec0ff */
[----:B------:R-:W-:Y:S01]  /*103f0*/  STL [R1+0x14], R3 ;  /* 0x0000140301007387 */ /* 0x000fe20000100800 */
[----:B------:R-:W-:-:S02]  /*10400*/  LOP3.LUT R5, R5, 0x60, R2, 0xf8, !PT ;  /* 0x0000006005057812 */ /* 0x000fc400078ef802 */
[----:B------:R-:W-:Y:S01]  /*10410*/  LOP3.LUT R4, R4, 0x10, R9, 0x78, !PT ;  /* 0x0000001004047812 */ /* 0x000fe200078e7809 */
[----:B------:R0:W-:Y:S01]  /*10420*/  STL [R1+0x18], R0 ;  /* 0x0000180001007387 */ /* 0x0001e20000100800 */
[----:B------:R-:W-:Y:S02]  /*10430*/  LOP3.LUT R5, R5, 0x100, R2, 0xf8, !PT ;  /* 0x0000010005057812 */ /* 0x000fe400078ef802 */
[----:B------:R-:W-:Y:S02]  /*10440*/  LOP3.LUT R8, R8, 0x7f, RZ, 0xc0, !PT ;  /* 0x0000007f08087812 */ /* 0x000fe400078ec0ff */
[----:B------:R-:W-:Y:S02]  /*10450*/  LOP3.LUT R17, R5, R4, RZ, 0xfc, !PT ;  /* 0x0000000405117212 */ /* 0x000fe400078efcff */
[----:B------:R-:W-:Y:S02]  /*10460*/  SHF.R.U32.HI R4, RZ, 0x2, R8 ;  /* 0x00000002ff047819 */ /* 0x000fe40000011608 */
[----:B------:R-:W-:Y:S01]  /*10470*/  LOP3.LUT R36, R36, 0x30, RZ, 0xc0, !PT ;  /* 0x0000003024247812 */ /* 0x000fe200078ec0ff */
[----:B0-----:R-:W-:Y:S01]  /*10480*/  IMAD.IADD R0, R18, 0x1, R0 ;  /* 0x0000000112007824 */ /* 0x001fe200078e0200 */
[----:B------:R-:W-:-:S02]  /*10490*/  LOP3.LUT R2, R4, 0x60, R2, 0xf8, !PT ;  /* 0x0000006004027812 */ /* 0x000fc400078ef802 */
[C---:B------:R-:W-:Y:S02]  /*104a0*/  LOP3.LUT R4, R36.reuse, 0x40, RZ, 0xfc, !PT ;  /* 0x0000004024047812 */ /* 0x040fe400078efcff */
[----:B------:R0:W-:Y:S01]  /*104b0*/  STL [R1+0x1c], R0 ;  /* 0x00001c0001007387 */ /* 0x0001e20000100800 */
[----:B------:R-:W-:Y:S02]  /*104c0*/  LOP3.LUT R3, R36, 0x80, RZ, 0xfc, !PT ;  /* 0x0000008024037812 */ /* 0x000fe400078efcff */
[----:B------:R-:W-:-:S07]  /*104d0*/  LOP3.LUT R2, R2, 0x80, RZ, 0xfc, !PT ;  /* 0x0000008002027812 */ /* 0x000fce00078efcff */
.L_x_4165:
[----:B------:R-:W-:Y:S01]  /*104e0*/  ULDC.64 UR4, c[0x0][0xc88] ;  /* 0x0003220000047ab9 */ /* 0x000fe20000000a00 */
[----:B------:R-:W-:Y:S01]  /*104f0*/  ULDC.64 UR6, c[0x0][0xa18] ;  /* 0x0002860000067ab9 */ /* 0x000fe20000000a00 */
[----:B------:R-:W-:Y:S01]  /*10500*/  UIMAD.WIDE UR4, UR39, 0x4, UR4 ;  /* 0x00000004270478a5 */ /* 0x000fe2000f8e0204 */
[----:B------:R-:W-:Y:S01]  /*10510*/  IMAD.MOV.U32 R37, RZ, RZ, RZ ;  /* 0x000000ffff257224 */ /* 0x000fe200078e00ff */
[----:B0-----:R-:W0:Y:S04]  /*10520*/  LDC R0, c[0x0][0x424] ;  /* 0x00010900ff007b82 */ /* 0x001e280000000800 */
[----:B--2---:R-:W-:Y:S02]  /*10530*/  IMAD.U32 R2, RZ, RZ, UR4 ;  /* 0x00000004ff027e24 */ /* 0x004fe4000f8e00ff */
[----:B------:R-:W-:Y:S01]  /*10540*/  IMAD.U32 R3, RZ, RZ, UR5 ;  /* 0x00000005ff037e24 */ /* 0x000fe2000f8e00ff */
[----:B------:R-:W-:Y:S01]  /*10550*/  ULDC.64 UR4, c[0x0][0xa28] ;  /* 0x00028a0000047ab9 */ /* 0x000fe20000000a00 */
[----:B-1----:R-:W1:Y:S03]  /*10560*/  LDC R7, c[0x0][0x2f0] ;  /* 0x0000bc00ff077b82 */ /* 0x002e660000000800 */
        /* <DEDUP_REMOVED lines=21> */
[----:B--2---:R-:W-:-:S03]  /*106c0*/  IMAD.U32 R2, RZ, RZ, UR4 ;  /* 0x00000004ff027e24 */ /* 0x004fc6000f8e00ff */
[----:B------:R-:W-:Y:S01]  /*106d0*/  UISETP.NE.AND.EX UP0, UPT, UR7, URZ, UPT, UP0 ;  /* 0x0000003f0700728c */ /* 0x000fe2000bf05300 */
[----:B------:R-:W-:-:S05]  /*106e0*/  IMAD.U32 R3, RZ, RZ, UR5 ;  /* 0x00000005ff037e24 */ /* 0x000fca000f8e00ff */
[----:B------:R-:W-:Y:S02]  /*106f0*/  PLOP3.LUT P1, PT, PT, PT, UP0, 0x80, 0x0 ;  /* 0x000000000000781c */ /* 0x000fe40003f2f008 */
[----:B------:R-:W-:Y:S01]  /*10700*/  PLOP3.LUT P2, PT, PT, PT, UP2, 0x80, 0x0 ;  /* 0x000000000000781c */ /* 0x000fe20003f4f028 */
[----:B------:R-:W5:Y:S02]  /*10710*/  @P0 LDG.E R6, desc[UR50][R2.64] ;  /* 0x0000003202060981 */ /* 0x000f64000c1e1900 */
[----:B------:R-:W-:-:S04]  /*10720*/  @UP0 UIADD3 UR4, UP1, UR36, UR6, URZ ;  /* 0x0000000624040290 */ /* 0x000fc8000ff3e03f */
[----:B------:R-:W-:Y:S02]  /*10730*/  @UP0 UIADD3.X UR5, UR37, UR7, URZ, UP1, !UPT ;  /* 0x0000000725050290 */ /* 0x000fe40008ffe43f */
[----:B------:R-:W-:-:S04]  /*10740*/  IMAD.U32 R4, RZ, RZ, UR4 ;  /* 0x00000004ff047e24 */ /* 0x000fc8000f8e00ff */
        /* <DEDUP_REMOVED lines=12> */
.L_x_4090:
        /* <DEDUP_REMOVED lines=16> */
.L_x_4091:
        /* <DEDUP_REMOVED lines=9> */
.L_x_4092:
[----:B------:R-:W2:Y:S01]  /*109a0*/  LDL R22, [R1+0x8] ;  /* 0x0000080001167983 */ /* 0x000ea20000100800 */
[----:B-----5:R-:W-:-:S04]  /*109b0*/  IMAD.IADD R23, R0, 0x1, -R37 ;  /* 0x0000000100177824 */ /* 0x020fc800078e0a25 */
[C---:B-1----:R-:W-:Y:S01]  /*109c0*/  VIADD R2, R23.reuse, 0x9f ;  /* 0x0000009f17027836 */ /* 0x042fe20000000000 */
[----:B------:R-:W-:-:S03]  /*109d0*/  ISETP.GE.AND P0, PT, R23, 0x1, PT ;  /* 0x000000011700780c */ /* 0x000fc60003f06270 */
[----:B------:R-:W-:Y:S01]  /*109e0*/  IMAD.HI R2, R2, 0x66666667, RZ ;  /* 0x6666666702027827 */ /* 0x000fe200078e02ff */
[----:B--2---:R-:W-:-:S04]  /*109f0*/  LOP3.LUT R0, R22, 0xff000000, RZ, 0xc0, !PT ;  /* 0xff00000016007812 */ /* 0x004fc800078ec0ff */
[----:B------:R-:W-:Y:S02]  /*10a00*/  SHF.R.U32.HI R3, RZ, 0x8, R0 ;  /* 0x00000008ff037819 */ /* 0x000fe40000011600 */
[----:B------:R-:W-:-:S04]  /*10a10*/  LOP3.LUT R0, R22, 0xff0000, RZ, 0xc0, !PT ;  /* 0x00ff000016007812 */ /* 0x000fc800078ec0ff */
[----:B------:R-:W-:Y:S02]  /*10a20*/  LEA.HI R5, R0, R3, RZ, 0x10 ;  /* 0x0000000300057211 */ /* 0x000fe400078f80ff */
[----:B------:R-:W-:Y:S02]  /*10a30*/  SHF.R.U32.HI R3, RZ, 0x1f, R2 ;  /* 0x0000001fff037819 */ /* 0x000fe40000011602 */
[----:B------:R-:W-:Y:S02]  /*10a40*/  LOP3.LUT R4, R5, 0xff, RZ, 0xc0, !PT ;  /* 0x000000ff05047812 */ /* 0x000fe400078ec0ff */
[----:B------:R-:W-:Y:S01]  /*10a50*/  LEA.HI.SX32 R0, R2, R3, 0x1a ;  /* 0x0000000302007211 */ /* 0x000fe200078fd2ff */
[----:B------:R-:W-:Y:S01]  /*10a60*/  IMAD.MOV.U32 R3, RZ, RZ, RZ ;  /* 0x000000ffff037224 */ /* 0x000fe200078e00ff */
        /* <DEDUP_REMOVED lines=8> */
[----:B------:R-:W-:Y:S02]  /*10af0*/  ISETP.GE.AND P2, PT, R9, RZ, PT ;  /* 0x000000ff0900720c */ /* 0x000fe40003f46270 */
[----:B-1----:R-:W1:Y:S02]  /*10b00*/  MUFU.RCP R7, R7 ;  /* 0x0000000700077308 */ /* 0x002e640000001000 */
[----:B-1----:R-:W-:Y:S01]  /*10b10*/  VIADD R2, R7, 0xffffffe ;  /* 0x0ffffffe07027836 */ /* 0x002fe20000000000 */
[----:B------:R-:W-:-:S05]  /*10b20*/  IABS R7, R5 ;  /* 0x0000000500077213 */ /* 0x000fca0000000000 */
[----:B------:R1:W2:Y:S01]  /*10b30*/  F2I.FTZ.U32.TRUNC.NTZ R3, R2 ;  /* 0x0000000200037305 */ /* 0x0002a2000021f000 */
[----:B------:R-:W-:Y:S02]  /*10b40*/  IMAD.MOV R7, RZ, RZ, -R7 ;  /* 0x000000ffff077224 */ /* 0x000fe400078e0a07 */
[----:B-1----:R-:W-:Y:S02]  /*10b50*/  IMAD.MOV.U32 R2, RZ, RZ, RZ ;  /* 0x000000ffff027224 */ /* 0x002fe400078e00ff */
[----:B--2---:R-:W-:-:S04]  /*10b60*/  IMAD.MOV R11, RZ, RZ, -R3 ;  /* 0x000000ffff0b7224 */ /* 0x004fc800078e0a03 */
        /* <DEDUP_REMOVED lines=13> */
.L_x_4093:
[-C--:B------:R-:W-:Y:S01]  /*10c40*/  IMAD R2, R4, R3.reuse, RZ ;  /* 0x0000000304027224 */ /* 0x080fe200078e02ff */
[----:B------:R-:W-:Y:S04]  /*10c50*/  BSSY B7, `(.L_x_4094) ;  /* 0x0000523000077945 */ /* 0x000fe80003800000 */
[----:B------:R-:W-:Y:S01]  /*10c60*/  VIADDMNMX R0, R2, R3, R0, PT ;  /* 0x0000000302007246 */ /* 0x000fe20003800100 */
[----:B------:R1:W-:Y:S03]  /*10c70*/  STL [R1+0x10], R2 ;  /* 0x0000100201007387 */ /* 0x0003e60000100800 */
[----:B------:R-:W-:-:S13]  /*10c80*/  R2UR UR46, R0 ;  /* 0x00000000002e72ca */ /* 0x000fda00000e0000 */
[----:B------:R-:W-:-:S13]  /*10c90*/  ISETP.LT.AND P0, PT, R2, UR46, PT ;  /* 0x0000002e02007c0c */ /* 0x000fda000bf01270 */
        /* <DEDUP_REMOVED lines=16> */
[----:B-1----:R-:W-:-:S05]  /*10da0*/  IADD3 R0, R0, UR45, R7 ;  /* 0x0000002d00007c10 */ /* 0x002fca000fffe007 */
[----:B------:R1:W-:Y:S01]  /*10db0*/  STL [R1], R0 ;  /* 0x0000000001007387 */ /* 0x0003e20000100800 */
[----:B------:R-:W-:Y:S05]  /*10dc0*/  BRA `(.L_x_4096) ;  /* 0x00000050002c7947 */ /* 0x000fea0003800000 */
.L_x_4095:
        /* <DEDUP_REMOVED lines=20> */
.L_x_4098:
[----:B------:R-:W-:Y:S05]  /*10f10*/  BSYNC B6 ;  /* 0x0000000000067941 */ /* 0x000fea0003800000 */
.L_x_4097:
        /* <DEDUP_REMOVED lines=22> */
.L_x_4100:
[----:B------:R-:W-:Y:S05]  /*11080*/  BSYNC B6 ;  /* 0x0000000000067941 */ /* 0x000fea0003800000 */
.L_x_4099:
        /* <DEDUP_REMOVED lines=20> */
.L_x_4102:
[----:B------:R-:W-:Y:S05]  /*111d0*/  BSYNC B6 ;  /* 0x0000000000067941 */ /* 0x000fea0003800000 */
.L_x_4101:
        /* <DEDUP_REMOVED lines=19> */
.L_x_4104:
[----:B------:R-:W-:Y:S05]  /*11310*/  BSYNC B6 ;  /* 0x0000000000067941 */ /* 0x000fea0003800000 */
.L_x_4103:
[----:B------:R-:W-:Y:S01]  /*11320*/  ULDC.64 UR4, c[0x0][0x9f8] ;  /* 0x00027e0000047ab9 */ /* 0x000fe20000000a00 */
[----:B------:R-:W1:Y:S01]  /*11330*/  LDC R9, c[0x0][0x430] ;  /* 0x00010c00ff097b82 */ /* 0x000e620000000800 */
[----:B------:R-:W-:-:S04]  /*11340*/  UISETP.NE.U32.AND UP0, UPT, UR4, URZ, UPT ;  /* 0x0000003f0400728c */ /* 0x000fc8000bf05070 */
[----:B------:R-:W-:-:S06]  /*11350*/  UISETP.NE.AND.EX UP0, UPT, UR5, URZ, UPT, UP0 ;  /* 0x0000003f0500728c */ /* 0x000fcc000bf05300 */
[----:B------:R-:W-:-:S05]  /*11360*/  PLOP3.LUT P0, PT, PT, PT, UP0, 0x80, 0x0 ;  /* 0x000000000000781c */ /* 0x000fca0003f0f008 */
[----:B------:R-:W-:-:S04]  /*11370*/  @UP0 UIADD3 UR4, UP1, UR36, UR4, URZ ;  /* 0x0000000424040290 */ /* 0x000fc8000ff3e03f */
[----:B------:R-:W-:Y:S02]  /*11380*/  @UP0 UIADD3.X UR5, UR37, UR5, URZ, UP1, !UPT ;  /* 0x0000000525050290 */ /* 0x000fe40008ffe43f */
[----:B------:R-:W-:-:S04]  /*11390*/  IMAD.U32 R2, RZ, RZ, UR4 ;  /* 0x00000004ff027e24 */ /* 0x000fc8000f8e00ff */
[----:B------:R-:W-:-:S05]  /*113a0*/  IMAD.U32 R3, RZ, RZ, UR5 ;  /* 0x00000005ff037e24 */ /* 0x000fca000f8e00ff */
[----:B------:R2:W5:Y:S01]  /*113b0*/  @P0 LDG.E R32, desc[UR50][R2.64] ;  /* 0x0000003202200981 */ /* 0x000562000c1e1900 */
[----:B-1----:R-:W-:Y:S01]  /*113c0*/  ISETP.NE.AND P1, PT, R9, 0x1, PT ;  /* 0x000000010900780c */ /* 0x002fe20003f25270 */
[----:B------:R-:W-:Y:S01]  /*113d0*/  UMOV UR4, 0xffffffff ;  /* 0xffffffff00047882 */ /* 0x000fe20000000000 */
[----:B------:R-:W-:-:S11]  /*113e0*/  LOP3.LUT R34, R34, 0xffffffbf, RZ, 0xc0, !PT ;  /* 0xffffffbf22227812 */ /* 0x000fd600078ec0ff */
[----:B------:R-:W1:Y:S01]  /*113f0*/  @P1 LDC R5, c[0x0][0x434] ;  /* 0x00010d00ff051b82 */ /* 0x000e620000000800 */
[----:B------:R-:W-:Y:S01]  /*11400*/  @P1 LOP3.LUT R34, R34, 0x40, RZ, 0xfc, !PT ;  /* 0x0000004022221812 */ /* 0x000fe200078efcff */
[----:B--2---:R-:W-:Y:S06]  /*11410*/  BRA.DIV UR4, `(.L_x_4105) ;  /* 0x0000005e04447947 */ /* 0x004fec000b800000 */
.L_x_4185:
[----:B------:R-:W2:Y:S01]  /*11420*/  S2R R0, SR_TID.X ;  /* 0x0000000000007919 */ /* 0x000ea20000002100 */
[----:B------:R-:W3:Y:S01]  /*11430*/  @P1 LDC R2, c[0x0][0x438] ;  /* 0x00010e00ff021b82 */ /* 0x000ee20000000800 */
[----:B------:R-:W-:Y:S01]  /*11440*/  UMOV UR4, 0xa0 ;  /* 0x000000a000047882 */ /* 0x000fe20000000000 */
[----:B-----5:R-:W-:Y:S01]  /*11450*/  SHF.R.S32.HI R11, RZ, 0x1f, R32 ;  /* 0x0000001fff0b7819 */ /* 0x020fe20000011420 */
[----:B------:R-:W4:Y:S01]  /*11460*/  S2R R3, SR_TID.X ;  /* 0x0000000000037919 */ /* 0x000f220000002100 */
[----:B------:R-:W-:Y:S01]  /*11470*/  UIMAD UR4, UR46, UR4, -0xa0 ;  /* 0xffffff602e0474a4 */ /* 0x000fe2000f8e0204 */
[----:B------:R-:W0:Y:S03]  /*11480*/  S2R R6, SR_TID.X ;  /* 0x0000000000067919 */ /* 0x000e260000002100 */
[----:B------:R-:W3:Y:S01]  /*11490*/  @P1 LDC R8, c[0x0][0x434] ;  /* 0x00010d00ff081b82 */ /* 0x000ee20000000800 */
[----:B------:R3:W-:Y:S01]  /*114a0*/  STL [R1+0xc], R11 ;  /* 0x00000c0b01007387 */ /* 0x0007e20000100800 */
[----:B--2---:R-:W-:-:S04]  /*114b0*/  LOP3.LUT R0, R0, 0x7f, RZ, 0xc0, !PT ;  /* 0x0000007f00007812 */ /* 0x004fc800078ec0ff */
[----:B------:R-:W-:Y:S01]  /*114c0*/  SHF.R.U32.HI R4, RZ, 0x2, R0 ;  /* 0x00000002ff047819 */ /* 0x000fe20000011600 */
[C---:B----4-:R-:W-:Y:S01]  /*114d0*/  IMAD.SHL.U32 R0, R3.reuse, 0x20, RZ ;  /* 0x0000002003007824 */ /* 0x050fe200078e00ff */
[----:B------:R-:W-:Y:S01]  /*114e0*/  LOP3.LUT R3, R3, 0x7f, RZ, 0xc0, !PT ;  /* 0x0000007f03037812 */ /* 0x000fe200078ec0ff */
[----:B0-----:R-:W-:-:S03]  /*114f0*/  IMAD.SHL.U32 R13, R6, 0x20, RZ ;  /* 0x00000020060d7824 */ /* 0x001fc600078e00ff */
[----:B------:R-:W-:Y:S02]  /*11500*/  LOP3.LUT R0, R4, 0x60, R0, 0xf8, !PT ;  /* 0x0000006004007812 */ /* 0x000fe400078ef800 */
[----:B------:R-:W-:-:S03]  /*11510*/  SHF.R.U32.HI R3, RZ, 0x2, R3 ;  /* 0x00000002ff037819 */ /* 0x000fc60000011603 */
[----:B------:R-:W-:Y:S01]  /*11520*/  VIADD R4, R0, UR4 ;  /* 0x0000000400047c36 */ /* 0x000fe20008000000 */
[----:B------:R-:W-:-:S03]  /*11530*/  LOP3.LUT R13, R3, 0x60, R13, 0xf8, !PT ;  /* 0x00000060030d7812 */ /* 0x000fc600078ef80d */
[----:B------:R-:W-:Y:S01]  /*11540*/  IMAD.IADD R0, R4, 0x1, R37 ;  /* 0x0000000104007824 */ /* 0x000fe200078e0225 */
[----:B------:R-:W-:-:S03]  /*11550*/  LOP3.LUT R13, R13, 0x80, RZ, 0xfc, !PT ;  /* 0x000000800d0d7812 */ /* 0x000fc600078efcff */
[----:B-1----:R-:W-:-:S04]  /*11560*/  @P1 IMAD.HI.U32 R5, R0, R5, RZ ;  /* 0x0000000500051227 */ /* 0x002fc800078e00ff */
[----:B------:R-:W-:Y:S01]  /*11570*/  IMAD.MOV.U32 R10, RZ, RZ, R0 ;  /* 0x000000ffff0a7224 */ /* 0x000fe200078e0000 */
[----:B---3--:R-:W-:Y:S01]  /*11580*/  @P1 SHF.R.U32.HI R10, RZ, R2, R5 ;  /* 0x00000002ff0a1219 */ /* 0x008fe20000011605 */
[----:B------:R-:W-:Y:S01]  /*11590*/  VIADD R6, R13, UR4 ;  /* 0x000000040d067c36 */ /* 0x000fe20008000000 */
[----:B------:R-:W0:Y:S03]  /*115a0*/  @P1 LDC R2, c[0x0][0x438] ;  /* 0x00010e00ff021b82 */ /* 0x000e260000000800 */
[C---:B------:R-:W-:Y:S01]  /*115b0*/  IMAD.IADD R5, R6.reuse, 0x1, R37 ;  /* 0x0000000106057824 */ /* 0x040fe200078e0225 */
[----:B------:R-:W-:Y:S01]  /*115c0*/  ISETP.GE.AND P0, PT, R6, R23, PT ;  /* 0x000000170600720c */ /* 0x000fe20003f06270 */
[----:B------:R-:W-:Y:S02]  /*115d0*/  IMAD.MOV R6, RZ, RZ, -R10 ;  /* 0x000000ffff067224 */ /* 0x000fe400078e0a0a */
[----:B------:R-:W-:Y:S01]  /*115e0*/  @P1 IMAD.HI.U32 R3, R5, R8, RZ ;  /* 0x0000000805031227 */ /* 0x000fe200078e00ff */
[----:B------:R-:W-:-:S03]  /*115f0*/  ISETP.GT.U32.OR P0, PT, R13, 0x9f, P0 ;  /* 0x0000009f0d00780c */ /* 0x000fc60000704470 */
[----:B------:R-:W-:Y:S02]  /*11600*/  IMAD.MOV.U32 R8, RZ, RZ, R5 ;  /* 0x000000ffff087224 */ /* 0x000fe400078e0005 */
[----:B------:R-:W-:Y:S01]  /*11610*/  IMAD R6, R9, R6, R0 ;  /* 0x0000000609067224 */ /* 0x000fe200078e0200 */
[----:B0-----:R-:W-:-:S07]  /*11620*/  @P1 SHF.R.U32.HI R8, RZ, R2, R3 ;  /* 0x00000002ff081219 */ /* 0x001fce0000011603 */
[----:B------:R-:W0:Y:S01]  /*11630*/  @!P0 LDC.64 R2, c[0x0][0x428] ;  /* 0x00010a00ff028b82 */ /* 0x000e220000000a00 */
[----:B------:R-:W-:Y:S01]  /*11640*/  ISETP.GE.AND P1, PT, R4, R23, PT ;  /* 0x000000170400720c */ /* 0x000fe20003f26270 */
[----:B------:R-:W-:-:S04]  /*11650*/  IMAD.MOV R7, RZ, RZ, -R8 ;  /* 0x000000ffff077224 */ /* 0x000fc800078e0a08 */
[----:B------:R-:W-:Y:S01]  /*11660*/  IMAD R7, R9, R7, R5 ;  /* 0x0000000709077224 */ /* 0x000fe200078e0205 */
[----:B------:R-:W-:Y:S01]  /*11670*/  @!P0 SHF.R.S32.HI R9, RZ, 0x1f, R8 ;  /* 0x0000001fff098819 */ /* 0x000fe20000011408 */
[----:B------:R-:W1:Y:S01]  /*11680*/  @!P0 LDC.64 R4, c[0x0][0x418] ;  /* 0x00010600ff048b82 */ /* 0x000e620000000a00 */
[----:B0-----:R-:W-:-:S04]  /*11690*/  @!P0 IMAD R0, R11, R2, RZ ;  /* 0x000000020b008224 */ /* 0x001fc800078e02ff */
[C---:B------:R-:W-:Y:S02]  /*116a0*/  @!P0 IMAD R0, R32.reuse, R3, R0 ;  /* 0x0000000320008224 */ /* 0x040fe400078e0200 */
[----:B------:R-:W-:Y:S02]  /*116b0*/  @!P0 IMAD.WIDE.U32 R2, R32, R2, R8 ;  /* 0x0000000220028225 */ /* 0x000fe400078e0008 */
[----:B------:R-:W0:Y:S02]  /*116c0*/  LDC R9, c[0x0][0x2f4] ;  /* 0x0000bd00ff097b82 */ /* 0x000e240000000800 */
[----:B------:R-:W-:Y:S01]  /*116d0*/  @!P0 IMAD.IADD R0, R0, 0x1, R3 ;  /* 0x0000000100008824 */ /* 0x000fe200078e0203 */
[----:B-1----:R-:W-:Y:S01]  /*116e0*/  @!P0 LEA R4, P2, R2, R4, 0x2 ;  /* 0x0000000402048211 */ /* 0x002fe200078410ff */
[----:B------:R-:W-:-:S03]  /*116f0*/  IMAD.MOV.U32 R8, RZ, RZ, RZ ;  /* 0x000000ffff087224 */ /* 0x000fc600078e00ff */
[----:B------:R-:W-:Y:S02]  /*11700*/  @!P0 LEA.HI.X R5, R2, R5, R0, 0x2, P2 ;  /* 0x0000000502058211 */ /* 0x000fe400010f1400 */
[----:B------:R-:W1:Y:S03]  /*11710*/  @!P1 LDC.64 R2, c[0x0][0x428] ;  /* 0x00010a00ff029b82 */ /* 0x000e660000000a00 */
[----:B------:R2:W5:Y:S05]  /*11720*/  @!P0 LDG.E R8, desc[UR50][R4.64] ;  /* 0x0000003204088981 */ /* 0x00056a000c1e1900 */
[----:B--2---:R-:W2:Y:S01]  /*11730*/  @!P1 LDC.64 R4, c[0x0][0x418] ;  /* 0x00010600ff049b82 */ /* 0x004ea20000000a00 */
[----:B-1----:R-:W-:Y:S01]  /*11740*/  @!P1 IMAD R0, R11, R2, RZ ;  /* 0x000000020b009224 */ /* 0x002fe200078e02ff */
[----:B------:R-:W-:-:S03]  /*11750*/  @!P1 SHF.R.S32.HI R11, RZ, 0x1f, R10 ;  /* 0x0000001fff0b9819 */ /* 0x000fc6000001140a */
[C---:B------:R-:W-:Y:S02]  /*11760*/  @!P1 IMAD R0, R32.reuse, R3, R0 ;  /* 0x0000000320009224 */ /* 0x040fe400078e0200 */
[----:B------:R-:W-:Y:S01]  /*11770*/  @!P1 IMAD.WIDE.U32 R2, R32, R2, R10 ;  /* 0x0000000220029225 */ /* 0x000fe200078e000a */
[----:B------:R-:W-:-:S03]  /*11780*/  ISETP.GT.U32.AND P2, PT, R13, 0x9f, PT ;  /* 0x0000009f0d00780c */ /* 0x000fc60003f44070 */
[----:B------:R-:W-:Y:S01]  /*11790*/  @!P1 IMAD.IADD R0, R3, 0x1, R0 ;  /* 0x0000000103009824 */ /* 0x000fe200078e0200 */
[----:B--2---:R-:W-:-:S04]  /*117a0*/  @!P1 LEA R10, P0, R2, R4, 0x2 ;  /* 0x00000004020a9211 */ /* 0x004fc800078010ff */
[----:B------:R-:W-:Y:S01]  /*117b0*/  @!P1 LEA.HI.X R11, R2, R5, R0, 0x2, P0 ;  /* 0x00000005020b9211 */ /* 0x000fe200000f1400 */
[----:B------:R-:W-:Y:S01]  /*117c0*/  IMAD.MOV.U32 R5, RZ, RZ, RZ ;  /* 0x000000ffff057224 */ /* 0x000fe200078e00ff */
[----:B------:R-:W-:Y:S01]  /*117d0*/  LOP3.LUT R34, R34, 0xfffffff7, RZ, 0xc0, !PT ;  /* 0xfffffff722227812 */ /* 0x000fe200078ec0ff */
[----:B------:R-:W-:-:S04]  /*117e0*/  IMAD.U32 R14, RZ, RZ, UR43 ;  /* 0x0000002bff0e7e24 */ /* 0x000fc8000f8e00ff */
[----:B------:R1:W5:Y:S01]  /*117f0*/  @!P1 LDG.E R5, desc[UR50][R10.64] ;  /* 0x000000320a059981 */ /* 0x000362000c1e1900 */
[----:B0-----:R-:W-:Y:S01]  /*11800*/  ISETP.GE.AND P1, PT, R36, R9, PT ;  /* 0x000000092400720c */ /* 0x001fe20003f26270 */
[----:B------:R-:W-:Y:S01]  /*11810*/  IMAD.U32 R0, RZ, RZ, UR46 ;  /* 0x0000002eff007e24 */ /* 0x000fe2000f8e00ff */
[----:B------:R-:W-:Y:S02]  /*11820*/  @P2 LOP3.LUT R34, R34, 0x8, RZ, 0xfc, !PT ;  /* 0x0000000822222812 */ /* 0x000fe400078efcff */
[----:B------:R-:W-:Y:S01]  /*11830*/  ISETP.NE.AND P3, PT, R14, 0x3, PT ;  /* 0x000000030e00780c */ /* 0x000fe20003f65270 */
[----:B------:R-:W-:Y:S01]  /*11840*/  VIADD R0, R0, 0xffffffff ;  /* 0xffffffff00007836 */ /* 0x000fe20000000000 */
[----:B------:R-:W-:Y:S02]  /*11850*/  LOP3.LUT R34, R34, 0xffffffef, RZ, 0xc0, !PT ;  /* 0xffffffef22227812 */ /* 0x000fe400078ec0ff */
[----:B------:R-:W-:Y:S02]  /*11860*/  LOP3.LUT R12, R36, 0x40, RZ, 0xfc, !PT ;  /* 0x00000040240c7812 */ /* 0x000fe400078efcff */
[----:B------:R-:W-:-:S02]  /*11870*/  LOP3.LUT R34, R34, 0xfffffffb, RZ, 0xc0, !PT ;  /* 0xfffffffb22227812 */ /* 0x000fc400078ec0ff */
[----:B------:R-:W-:Y:S02]  /*11880*/  ISETP.GE.AND P0, PT, R12, R9, PT ;  /* 0x000000090c00720c */ /* 0x000fe40003f06270 */
[----:B------:R-:W-:Y:S02]  /*11890*/  @P1 LOP3.LUT R34, R34, 0x4, RZ, 0xfc, !PT ;  /* 0x0000000422221812 */ /* 0x000fe400078efcff */
[----:B------:R-:W-:Y:S02]  /*118a0*/  LOP3.LUT R12, R36, 0x80, RZ, 0xfc, !PT ;  /* 0x00000080240c7812 */ /* 0x000fe400078efcff */
[----:B------:R-:W-:Y:S02]  /*118b0*/  @P3 LOP3.LUT R34, R34, 0x10, RZ, 0xfc, !PT ;  /* 0x0000001022223812 */ /* 0x000fe400078efcff */
[----:B------:R-:W-:Y:S02]  /*118c0*/  LOP3.LUT R22, R22, 0xffff, RZ, 0xc0, !PT ;  /* 0x0000ffff16167812 */ /* 0x000fe400078ec0ff */
[----:B------:R-:W-:-:S04]  /*118d0*/  LOP3.LUT R34, R34, 0xfffffffd, RZ, 0xc0, !PT ;  /* 0xfffffffd22227812 */ /* 0x000fc800078ec0ff */
[----:B------:R-:W-:Y:S02]  /*118e0*/  @P0 LOP3.LUT R34, R34, 0x2, RZ, 0xfc, !PT ;  /* 0x0000000222220812 */ /* 0x000fe400078efcff */
[----:B------:R-:W-:Y:S02]  /*118f0*/  ISETP.GE.AND P0, PT, R12, R9, PT ;  /* 0x000000090c00720c */ /* 0x000fe40003f06270 */
[----:B------:R-:W-:-:S11]  /*11900*/  LOP3.LUT R34, R34, 0xfffffffe, RZ, 0xc0, !PT ;  /* 0xfffffffe22227812 */ /* 0x000fd600078ec0ff */
[----:B------:R-:W-:Y:S01]  /*11910*/  @P0 LOP3.LUT R34, R34, 0x1, RZ, 0xfc, !PT ;  /* 0x0000000122220812 */ /* 0x000fe200078efcff */
[----:B-1----:R-:W-:Y:S06]  /*11920*/  @!P3 BRA `(.L_x_4106) ;  /* 0x000000000004b947 */ /* 0x002fec0003800000 */
[----:B------:R-:W-:Y:S01]  /*11930*/  BPT.TRAP 0x1 ;  /* 0x000000040000795c */ /* 0x000fe20000300000 */
.L_x_4106:
[----:B------:R-:W-:Y:S01]  /*11940*/  IMAD R4, R30, 0x8, R18 ;  /* 0x000000081e047824 */ /* 0x000fe200078e0212 */
[----:B------:R-:W-:Y:S01]  /*11950*/  SHF.L.U32 R31, R33, 0x1f, RZ ;  /* 0x0000001f211f7819 */ /* 0x000fe200000006ff */
[----:B------:R-:W-:Y:S01]  /*11960*/  BSSY B0, `(.L_x_4107) ;  /* 0x0000004000007945 */ /* 0x000fe20003800000 */
[----:B------:R-:W-:Y:S02]  /*11970*/  SHF.R.S32.HI R25, RZ, 0x1f, R6 ;  /* 0x0000001fff197819 */ /* 0x000fe40000011406 */
[----:B------:R-:W0:Y:S02]  /*11980*/  SYNCS.PHASECHK.TRANS64.TRYWAIT P0, [R4+URZ+0x33480], R31 ;  /* 0x0334801f040075a7 */ /* 0x000e24000800017f */
[----:B0-----:R-:W-:Y:S05]  /*11990*/  @!P0 BRA `(.L_x_4108) ;  /* 0x0000005800108947 */ /* 0x001fea0003800000 */
.L_x_4186:
[----:B------:R-:W-:Y:S05]  /*119a0*/  BSYNC B0 ;  /* 0x0000000000007941 */ /* 0x000fea0003800000 */
.L_x_4107:
[----:B------:R-:W2:Y:S01]  /*119b0*/  LDL R12, [R1+0x18] ;  /* 0x00001800010c7983 */ /* 0x000ea20000100800 */
[----:B------:R-:W-:Y:S01]  /*119c0*/  ULDC.64 UR4, c[0x0][0x328] ;  /* 0x0000ca0000047ab9 */ /* 0x000fe20000000a00 */
[----:B-----5:R-:W-:Y:S01]  /*119d0*/  SHF.R.S32.HI R27, RZ, 0x1f, R5 ;  /* 0x0000001fff1b7819 */ /* 0x020fe20000011405 */
[----:B------:R-:W-:Y:S01]  /*119e0*/  IMAD R9, R25, UR4, RZ ;  /* 0x0000000419097c24 */ /* 0x000fe2000f8e02ff */
[----:B------:R-:W1:Y:S01]  /*119f0*/  S2R R13, SR_TID.X ;  /* 0x00000000000d7919 */ /* 0x000e620000002100 */
[C---:B------:R-:W-:Y:S01]  /*11a00*/  IMAD.WIDE.U32 R2, R6.reuse, UR4, RZ ;  /* 0x0000000406027c25 */ /* 0x040fe2000f8e00ff */
[----:B------:R-:W-:Y:S01]  /*11a10*/  ULDC.64 UR6, c[0x0][0x338] ;  /* 0x0000ce0000067ab9 */ /* 0x000fe20000000a00 */
[----:B------:R-:W-:Y:S02]  /*11a20*/  SHF.R.S32.HI R26, RZ, 0x1f, R7 ;  /* 0x0000001fff1a7819 */ /* 0x000fe40000011407 */
[----:B------:R-:W-:Y:S01]  /*11a30*/  IMAD R9, R6, UR5, R9 ;  /* 0x0000000506097c24 */ /* 0x000fe2000f8e0209 */
[----:B------:R-:W-:Y:S01]  /*11a40*/  SHF.R.S32.HI R28, RZ, 0x1f, R8 ;  /* 0x0000001fff1c7819 */ /* 0x000fe20000011408 */
[----:B------:R-:W-:Y:S01]  /*11a50*/  IMAD R10, R27, UR6, RZ ;  /* 0x000000061b0a7c24 */ /* 0x000fe2000f8e02ff */
[----:B------:R-:W-:Y:S01]  /*11a60*/  LOP3.LUT R34, R34, 0xffffffdf, RZ, 0xc0, !PT ;  /* 0xffffffdf22227812 */ /* 0x000fe200078ec0ff */
[----:B------:R-:W-:-:S02]  /*11a70*/  IMAD.IADD R3, R3, 0x1, R9 ;  /* 0x0000000103037824 */ /* 0x000fc400078e0209 */
[C---:B------:R-:W-:Y:S02]  /*11a80*/  IMAD R10, R5.reuse, UR7, R10 ;  /* 0x00000007050a7c24 */ /* 0x040fe4000f8e020a */
[----:B------:R-:W-:-:S04]  /*11a90*/  IMAD.WIDE.U32 R2, R5, UR6, R2 ;  /* 0x0000000605027c25 */ /* 0x000fc8000f8e0002 */
[----:B------:R-:W-:Y:S02]  /*11aa0*/  IMAD R9, R0, -0xa0, R23 ;  /* 0xffffff6000097824 */ /* 0x000fe400078e0217 */
[----:B------:R-:W-:Y:S02]  /*11ab0*/  IMAD R0, R26, UR4, RZ ;  /* 0x000000041a007c24 */ /* 0x000fe4000f8e02ff */
[----:B------:R-:W-:Y:S02]  /*11ac0*/  IMAD.IADD R11, R3, 0x1, R10 ;  /* 0x00000001030b7824 */ /* 0x000fe400078e020a */
[----:B------:R-:W-:Y:S02]  /*11ad0*/  IMAD.MOV.U32 R10, RZ, RZ, R2 ;  /* 0x000000ffff0a7224 */ /* 0x000fe400078e0002 */
[C---:B------:R-:W-:Y:S02]  /*11ae0*/  IMAD R0, R7.reuse, UR5, R0 ;  /* 0x0000000507007c24 */ /* 0x040fe4000f8e0200 */
[----:B------:R-:W-:Y:S01]  /*11af0*/  IMAD.WIDE.U32 R2, R7, UR4, RZ ;  /* 0x0000000407027c25 */ /* 0x000fe2000f8e00ff */
[----:B------:R-:W-:-:S03]  /*11b00*/  ULDC.64 UR4, c[0x0][0x330] ;  /* 0x0000cc0000047ab9 */ /* 0x000fc60000000a00 */
[----:B------:R-:W-:Y:S01]  /*11b10*/  IMAD.IADD R3, R3, 0x1, R0 ;  /* 0x0000000103037824 */ /* 0x000fe200078e0200 */
[----:B-1----:R-:W-:Y:S01]  /*11b20*/  LOP3.LUT R13, R13, 0x7f, RZ, 0xc0, !PT ;  /* 0x0000007f0d0d7812 */ /* 0x002fe200078ec0ff */
[----:B------:R-:W-:Y:S02]  /*11b30*/  IMAD R0, R28, UR6, RZ ;  /* 0x000000061c007c24 */ /* 0x000fe4000f8e02ff */
[----:B------:R-:W-:Y:S01]  /*11b40*/  IMAD.WIDE.U32 R2, R8, UR6, R2 ;  /* 0x0000000608027c25 */ /* 0x000fe2000f8e0002 */
[----:B------:R-:W-:-:S03]  /*11b50*/  SHF.R.U32.HI R13, RZ, 0x2, R13 ;  /* 0x00000002ff0d7819 */ /* 0x000fc6000001160d */
[----:B------:R-:W-:Y:S01]  /*11b60*/  IMAD R0, R8, UR7, R0 ;  /* 0x0000000708007c24 */ /* 0x000fe2000f8e0200 */
[----:B------:R-:W-:Y:S01]  /*11b70*/  ULDC.64 UR6, c[0x0][0x318] ;  /* 0x0000c60000067ab9 */ /* 0x000fe20000000a00 */
[----:B------:R-:W-:-:S04]  /*11b80*/  IMAD.WIDE.U32 R10, R22, UR4, R10 ;  /* 0x00000004160a7c25 */ /* 0x000fc8000f8e000a */
[----:B------:R-:W-:Y:S01]  /*11b90*/  IMAD.IADD R3, R3, 0x1, R0 ;  /* 0x0000000103037824 */ /* 0x000fe200078e0200 */
[----:B------:R-:W-:Y:S01]  /*11ba0*/  IADD3 R20, P0, R10, UR6, RZ ;  /* 0x000000060a147c10 */ /* 0x000fe2000ff1e0ff */
[C---:B------:R-:W-:Y:S02]  /*11bb0*/  IMAD R23, R22.reuse, UR5, RZ ;  /* 0x0000000516177c24 */ /* 0x040fe4000f8e02ff */
[----:B------:R-:W-:Y:S01]  /*11bc0*/  IMAD.WIDE.U32 R2, R22, UR4, R2 ;  /* 0x0000000416027c25 */ /* 0x000fe2000f8e0002 */
[----:B------:R-:W-:Y:S02]  /*11bd0*/  UMOV UR4, 0xffffffff ;  /* 0xffffffff00047882 */ /* 0x000fe40000000000 */
[----:B------:R-:W-:Y:S01]  /*11be0*/  IADD3.X R10, R11, UR7, R23, P0, !PT ;  /* 0x000000070b0a7c10 */ /* 0x000fe200087fe417 */
[----:B------:R-:W-:Y:S01]  /*11bf0*/  IMAD.IADD R9, R9, 0x1, -R13 ;  /* 0x0000000109097824 */ /* 0x000fe200078e0a0d */
[----:B------:R-:W-:-:S04]  /*11c00*/  IADD3 R24, P0, R2, UR6, RZ ;  /* 0x0000000602187c10 */ /* 0x000fc8000ff1e0ff */
[----:B------:R-:W-:Y:S02]  /*11c10*/  IADD3.X R23, R23, UR7, R3, P0, !PT ;  /* 0x0000000717177c10 */ /* 0x000fe400087fe403 */
[----:B------:R-:W-:-:S13]  /*11c20*/  ISETP.GE.AND P0, PT, R9, 0x1, PT ;  /* 0x000000010900780c */ /* 0x000fda0003f06270 */
[----:B------:R-:W-:Y:S01]  /*11c30*/  @P0 LOP3.LUT R34, R34, 0x20, RZ, 0xfc, !PT ;  /* 0x0000002022220812 */ /* 0x000fe200078efcff */
[----:B--2---:R-:W-:Y:S01]  /*11c40*/  IMAD R21, R30, 0x7800, R12 ;  /* 0x000078001e157824 */ /* 0x004fe200078e020c */
[----:B------:R-:W-:Y:S06]  /*11c50*/  BRA.DIV UR4, `(.L_x_4109) ;  /* 0x0000005604747947 */ /* 0x000fec000b800000 */
[----:B------:R-:W1:Y:S01]  /*11c60*/  SHFL.IDX PT, R2, R20, RZ, 0x1c1f ;  /* 0x001c1fff14027589 */ /* 0x000e6200000e0000 */
[----:B------:R-:W2:Y:S01]  /*11c70*/  LDC R12, c[0x0][0x2f4] ;  /* 0x0000bd00ff0c7b82 */ /* 0x000ea20000000800 */
[C---:B------:R-:W-:Y:S02]  /*11c80*/  LOP3.LUT R13, R36.reuse, 0x40, RZ, 0xfc, !PT ;  /* 0x00000040240d7812 */ /* 0x040fe400078efcff */
[----:B------:R-:W3:Y:S01]  /*11c90*/  SHFL.IDX PT, R0, R10, RZ, 0x1c1f ;  /* 0x001c1fff0a007589 */ /* 0x000ee200000e0000 */
[----:B------:R-:W-:Y:S02]  /*11ca0*/  LOP3.LUT R11, R36, 0x80, RZ, 0xfc, !PT ;  /* 0x00000080240b7812 */ /* 0x000fe400078efcff */
[C---:B------:R-:W-:Y:S01]  /*11cb0*/  ISETP.GE.AND P6, PT, R9.reuse, 0x81, PT ;  /* 0x000000810900780c */ /* 0x040fe20003fc6270 */
[----:B------:R-:W-:Y:S01]  /*11cc0*/  SHFL.IDX PT, R23, R23, RZ, 0x1c1f ;  /* 0x001c1fff17177589 */ /* 0x000fe200000e0000 */
[----:B------:R-:W-:Y:S02]  /*11cd0*/  LOP3.LUT R34, R34, 0xffffff7f, RZ, 0xc0, !PT ;  /* 0xffffff7f22227812 */ /* 0x000fe400078ec0ff */
[----:B------:R-:W-:-:S02]  /*11ce0*/  ISETP.GE.AND P5, PT, R9, 0x21, PT ;  /* 0x000000210900780c */ /* 0x000fc40003fa6270 */
[----:B------:R-:W-:-:S07]  /*11cf0*/  ISETP.GE.AND P4, PT, R9, 0x41, PT ;  /* 0x000000410900780c */ /* 0x000fce0003f86270 */
[----:B------:R-:W-:Y:S02]  /*11d00*/  @P6 LOP3.LUT R34, R34, 0x80, RZ, 0xfc, !PT ;  /* 0x0000008022226812 */ /* 0x000fe400078efcff */
[C---:B-1----:R-:W-:Y:S02]  /*11d10*/  IADD3 R2, P0, R36.reuse, R2, RZ ;  /* 0x0000000224027210 */ /* 0x042fe40007f1e0ff */
[-C--:B--2---:R-:W-:Y:S02]  /*11d20*/  ISETP.GE.AND P2, PT, R36, R12.reuse, PT ;  /* 0x0000000c2400720c */ /* 0x084fe40003f46270 */
[----:B------:R-:W-:Y:S01]  /*11d30*/  ISETP.GE.AND P1, PT, R13, R12, PT ;  /* 0x0000000c0d00720c */ /* 0x000fe20003f26270 */
[----:B---3--:R-:W-:Y:S01]  /*11d40*/  IMAD.X R3, RZ, RZ, R0, P0 ;  /* 0x000000ffff037224 */ /* 0x008fe200000e0600 */
[C---:B------:R-:W-:Y:S01]  /*11d50*/  ISETP.LT.OR P0, PT, R9.reuse, 0x1, P2 ;  /* 0x000000010900780c */ /* 0x040fe20001701670 */
[----:B------:R-:W-:Y:S01]  /*11d60*/  IMAD.IADD R0, R18, 0x1, R21 ;  /* 0x0000000112007824 */ /* 0x000fe200078e0215 */
[----:B------:R-:W-:-:S11]  /*11d70*/  ISETP.LT.OR P3, PT, R9, 0x1, P1 ;  /* 0x000000010900780c */ /* 0x000fd60000f61670 */
        /* <DEDUP_REMOVED lines=30> */
[----:B------:R-:W-:Y:S01]  /*11f60*/  LDGSTS.E.BYPASS.LTC128B.128 [R0+0x10a00], desc[UR50][R2.64], !P3 ;  /* 0x10a0000002007fae */ /* 0x000fe2000d901d72 */
[----:B------:R-:W-:-:S13]  /*11f70*/  ISETP.LT.OR P3, PT, R9, 0x61, P1 ;  /* 0x000000610900780c */ /* 0x000fda0000f61670 */
[----:B------:R-:W-:Y:S01]  /*11f80*/  LDGSTS.E.BYPASS.LTC128B.128 [R0+0x13200], desc[UR50][R2.64+0x40], !P3 ;  /* 0x1320004002007fae */ /* 0x000fe2000d901d72 */
[----:B------:R-:W-:-:S13]  /*11f90*/  ISETP.LT.OR P3, PT, R9, 0x61, P0 ;  /* 0x000000610900780c */ /* 0x000fda0000761670 */
[----:B------:R1:W-:Y:S01]  /*11fa0*/  LDGSTS.E.BYPASS.LTC128B.128 [R0+0x15a00], desc[UR50][R2.64+0x80], !P3 ;  /* 0x15a0008002007fae */ /* 0x0003e2000d901d72 */
[----:B------:R-:W-:-:S03]  /*11fb0*/  ISETP.GE.AND P3, PT, R9, 0x61, PT ;  /* 0x000000610900780c */ /* 0x000fc60003f66270 */
[----:B-1----:R1:W2:Y:S10]  /*11fc0*/  SHFL.IDX PT, R2, R24, RZ, 0x1c1f ;  /* 0x001c1fff18027589 */ /* 0x0022b400000e0000 */
.L_x_4198:
[C---:B------:R-:W-:Y:S02]  /*11fd0*/  ISETP.LT.OR P2, PT, R9.reuse, 0x81, P2 ;  /* 0x000000810900780c */ /* 0x040fe40001741670 */
        /* <DEDUP_REMOVED lines=8> */
[----:B------:R2:W-:Y:S04]  /*12060*/  LDGSTS.E.BYPASS.LTC128B.128 [R0+0x13a00], desc[UR50][R2.64+0x40], !P1 ;  /* 0x13a0004002007fae */ /* 0x0005e8000c901d72 */
[----:B------:R2:W-:Y:S01]  /*12070*/  LDGSTS.E.BYPASS.LTC128B.128 [R0+0x16200], desc[UR50][R2.64+0x80], !P0 ;  /* 0x1620008002007fae */ /* 0x0005e2000c101d72 */
[----:B------:R-:W-:Y:S01]  /*12080*/  PLOP3.LUT P0, PT, PT, PT, PT, 0x80, 0x0 ;  /* 0x000000000000781c */ /* 0x000fe20003f0f070 */
[----:B------:R-:W-:-:S12]  /*12090*/  NOP ;  /* 0x0000000000007918 */ /* 0x000fd80000000000 */
.L_x_4110:
        /* <DEDUP_REMOVED lines=11> */
.L_x_4111:
[----:B------:R2:W-:Y:S01]  /*12150*/  SYNCS.ARRIVE.TRANS64.A1T0 RZ, [R4+URZ+0x33470], RZ ;  /* 0x033470ff04ff79a7 */ /* 0x0005e2000810003f */
[----:B------:R-:W-:Y:S05]  /*12160*/  @!P2 BRA `(.L_x_4112) ;  /* 0x000000000004a947 */ /* 0x000fea0003800000 */
[----:B------:R-:W-:Y:S01]  /*12170*/  BPT.TRAP 0x1 ;  /* 0x000000040000795c */ /* 0x000fe20000300000 */
.L_x_4112:
[----:B------:R-:W3:Y:S01]  /*12180*/  SYNCS.PHASECHK.TRANS64.TRYWAIT P0, [R4+URZ+0x33440], R31 ;  /* 0x0334401f040075a7 */ /* 0x000ee2000800017f */
[----:B------:R-:W-:Y:S04]  /*12190*/  BSSY B0, `(.L_x_4113) ;  /* 0x0000002000007945 */ /* 0x000fe80003800000 */
[----:B---3--:R-:W-:Y:S05]  /*121a0*/  @!P0 BRA `(.L_x_4114) ;  /* 0x00000058002c8947 */ /* 0x008fea0003800000 */
.L_x_4199:
[----:B------:R-:W-:Y:S05]  /*121b0*/  BSYNC B0 ;  /* 0x0000000000007941 */ /* 0x000fea0003800000 */
.L_x_4113:
[----:B------:R-:W-:Y:S01]  /*121c0*/  ULDC.64 UR4, c[0x0][0x300] ;  /* 0x0000c00000047ab9 */ /* 0x000fe20000000a00 */
[----:B------:R-:W-:Y:S01]  /*121d0*/  ULDC.64 UR6, c[0x0][0x310] ;  /* 0x0000c40000067ab9 */ /* 0x000fe20000000a00 */
[----:B------:R-:W-:Y:S02]  /*121e0*/  IMAD R9, R25, UR4, RZ ;  /* 0x0000000419097c24 */ /* 0x000fe4000f8e02ff */
[----:B------:R-:W-:-:S04]  /*121f0*/  IMAD.WIDE.U32 R2, R6, UR4, RZ ;  /* 0x0000000406027c25 */ /* 0x000fc8000f8e00ff */
[----:B------:R-:W-:Y:S02]  /*12200*/  IMAD R9, R6, UR5, R9 ;  /* 0x0000000506097c24 */ /* 0x000fe4000f8e0209 */
[----:B------:R-:W-:Y:S02]  /*12210*/  IMAD R27, R27, UR6, RZ ;  /* 0x000000061b1b7c24 */ /* 0x000fe4000f8e02ff */
[----:B------:R-:W-:Y:S02]  /*12220*/  IMAD.IADD R3, R3, 0x1, R9 ;  /* 0x0000000103037824 */ /* 0x000fe400078e0209 */
[C---:B------:R-:W-:Y:S02]  /*12230*/  IMAD R27, R5.reuse, UR7, R27 ;  /* 0x00000007051b7c24 */ /* 0x040fe4000f8e021b */
[----:B------:R-:W-:-:S04]  /*12240*/  IMAD.WIDE.U32 R2, R5, UR6, R2 ;  /* 0x0000000605027c25 */ /* 0x000fc8000f8e0002 */
[----:B------:R-:W-:Y:S02]  /*12250*/  IMAD R5, R26, UR4, RZ ;  /* 0x000000041a057c24 */ /* 0x000fe4000f8e02ff */
[----:B------:R-:W-:Y:S02]  /*12260*/  IMAD.IADD R11, R3, 0x1, R27 ;  /* 0x00000001030b7824 */ /* 0x000fe400078e021b */
[----:B------:R-:W-:Y:S02]  /*12270*/  IMAD.MOV.U32 R10, RZ, RZ, R2 ;  /* 0x000000ffff0a7224 */ /* 0x000fe400078e0002 */
        /* <DEDUP_REMOVED lines=14> */
[----:B------:R-:W-:Y:S02]  /*12360*/  IADD3.X R10, R11, UR7, R8, P0, !PT ;  /* 0x000000070b0a7c10 */ /* 0x000fe400087fe408 */
[----:B------:R-:W-:-:S04]  /*12370*/  IADD3 R7, P0, R2, UR6, RZ ;  /* 0x0000000602077c10 */ /* 0x000fc8000ff1e0ff */
[----:B------:R-:W-:Y:S01]  /*12380*/  IADD3.X R6, R8, UR7, R3, P0, !PT ;  /* 0x0000000708067c10 */ /* 0x000fe200087fe403 */
[----:B------:R-:W-:Y:S08]  /*12390*/  BRA.DIV UR4, `(.L_x_4115) ;  /* 0x0000005604c47947 */ /* 0x000ff0000b800000 */
[----:B------:R-:W4:Y:S01]  /*123a0*/  SHFL.IDX PT, R3, R5, RZ, 0x1c1f ;  /* 0x001c1fff05037589 */ /* 0x000f2200000e0000 */
[----:B------:R-:W-:Y:S01]  /*123b0*/  LOP3.LUT R34, R34, 0xfffffdff, RZ, 0xc0, !PT ;  /* 0xfffffdff22227812 */ /* 0x000fe200078ec0ff */
[----:B------:R-:W5:Y:S01]  /*123c0*/  LDC R9, c[0x0][0x2f4] ;  /* 0x0000bd00ff097b82 */ /* 0x000f620000000800 */
[----:B------:R-:W-:Y:S01]  /*123d0*/  LOP3.LUT R11, R36, 0x40, RZ, 0xfc, !PT ;  /* 0x00000040240b7812 */ /* 0x000fe200078efcff */
[----:B------:R-:W0:Y:S01]  /*123e0*/  SHFL.IDX PT, R2, R10, RZ, 0x1c1f ;  /* 0x001c1fff0a027589 */ /* 0x000e2200000e0000 */
[----:B------:R-:W-:Y:S02]  /*123f0*/  @P3 LOP3.LUT R34, R34, 0x200, RZ, 0xfc, !PT ;  /* 0x0000020022223812 */ /* 0x000fe400078efcff */
[----:B------:R-:W-:Y:S01]  /*12400*/  LOP3.LUT R8, R36, 0x80, RZ, 0xfc, !PT ;  /* 0x0000008024087812 */ /* 0x000fe200078efcff */
[----:B------:R-:W-:Y:S01]  /*12410*/  SHFL.IDX PT, R6, R6, RZ, 0x1c1f ;  /* 0x001c1fff06067589 */ /* 0x000fe200000e0000 */
[----:B------:R-:W-:-:S03]  /*12420*/  LOP3.LUT P3, RZ, R34, 0x20, RZ, 0xc0, !PT ;  /* 0x0000002022ff7812 */ /* 0x000fc6000786c0ff */
[----:B------:R-:W-:Y:S10]  /*12430*/  SHFL.IDX PT, R14, R7, RZ, 0x1c1f ;  /* 0x001c1fff070e7589 */ /* 0x000ff400000e0000 */
[----:B----4-:R-:W-:-:S02]  /*12440*/  @P3 IADD3 R3, P0, R36, R3, RZ ;  /* 0x0000000324033210 */ /* 0x010fc40007f1e0ff */
[-C--:B-----5:R-:W-:Y:S02]  /*12450*/  ISETP.GE.AND P6, PT, R36, R9.reuse, PT ;  /* 0x000000092400720c */ /* 0x0a0fe40003fc6270 */
[-C--:B------:R-:W-:Y:S01]  /*12460*/  ISETP.GE.AND P2, PT, R11, R9.reuse, PT ;  /* 0x000000090b00720c */ /* 0x080fe20003f46270 */
[----:B0-----:R-:W-:Y:S01]  /*12470*/  @P3 IMAD.X R2, RZ, RZ, R2, P0 ;  /* 0x000000ffff023224 */ /* 0x001fe200000e0602 */
[----:B------:R-:W-:-:S04]  /*12480*/  ISETP.GE.AND P1, PT, R8, R9, PT ;  /* 0x000000090800720c */ /* 0x000fc80003f26270 */
[----:B------:R-:W-:-:S04]  /*12490*/  @P3 LOP3.LUT R3, R3, R2, RZ, 0x3c, !PT ;  /* 0x0000000203033212 */ /* 0x000fc800078e3cff */
[----:B------:R-:W-:-:S04]  /*124a0*/  @P3 LOP3.LUT R2, R3, R2, RZ, 0x3c, !PT ;  /* 0x0000000203023212 */ /* 0x000fc800078e3cff */
[----:B------:R-:W-:-:S05]  /*124b0*/  @P3 LOP3.LUT R3, R3, R2, RZ, 0x3c, !PT ;  /* 0x0000000203033212 */ /* 0x000fca00078e3cff */
[----:B------:R-:W-:Y:S04]  /*124c0*/  @P3 LDGSTS.E.BYPASS.LTC128B.128 [R0+0x24200], desc[UR50][R2.64], !P6 ;  /* 0x2420000002003fae */ /* 0x000fe8000f101d72 */
[----:B------:R-:W-:Y:S04]  /*124d0*/  @P3 LDGSTS.E.BYPASS.LTC128B.128 [R0+0x26a00], desc[UR50][R2.64+0x40], !P2 ;  /* 0x26a0004002003fae */ /* 0x000fe8000d101d72 */
[----:B------:R0:W-:Y:S01]  /*124e0*/  @P3 LDGSTS.E.BYPASS.LTC128B.128 [R0+0x29200], desc[UR50][R2.64+0x80], !P1 ;  /* 0x2920008002003fae */ /* 0x0001e2000c901d72 */
[----:B------:R-:W-:-:S03]  /*124f0*/  LOP3.LUT P3, RZ, R34, 0x200, RZ, 0xc0, !PT ;  /* 0x0000020022ff7812 */ /* 0x000fc6000786c0ff */
[----:B0-----:R-:W0:Y:S04]  /*12500*/  SHFL.IDX PT, R3, R5, 0x1, 0x1c1f ;  /* 0x003c1f0005037f89 */ /* 0x001e2800000e0000 */
[----:B------:R-:W4:Y:S01]  /*12510*/  SHFL.IDX PT, R2, R10, 0x1, 0x1c1f ;  /* 0x003c1f000a027f89 */ /* 0x000f2200000e0000 */
[----:B0-----:R-:W-:-:S05]  /*12520*/  @P5 IADD3 R3, P0, R36, R3, RZ ;  /* 0x0000000324035210 */ /* 0x001fca0007f1e0ff */
[----:B----4-:R-:W-:-:S05]  /*12530*/  @P5 IMAD.X R2, RZ, RZ, R2, P0 ;  /* 0x000000ffff025224 */ /* 0x010fca00000e0602 */
[----:B------:R-:W-:-:S04]  /*12540*/  @P5 LOP3.LUT R3, R3, R2, RZ, 0x3c, !PT ;  /* 0x0000000203035212 */ /* 0x000fc800078e3cff */
[----:B------:R-:W-:-:S04]  /*12550*/  @P5 LOP3.LUT R2, R3, R2, RZ, 0x3c, !PT ;  /* 0x0000000203025212 */ /* 0x000fc800078e3cff */
[----:B------:R-:W-:-:S05]  /*12560*/  @P5 LOP3.LUT R3, R3, R2, RZ, 0x3c, !PT ;  /* 0x0000000203035212 */ /* 0x000fca00078e3cff */
[----:B------:R-:W-:Y:S04]  /*12570*/  @P5 LDGSTS.E.BYPASS.LTC128B.128 [R0+0x24a00], desc[UR50][R2.64], !P6 ;  /* 0x24a0000002005fae */ /* 0x000fe8000f101d72 */
[----:B------:R-:W-:Y:S04]  /*12580*/  @P5 LDGSTS.E.BYPASS.LTC128B.128 [R0+0x27200], desc[UR50][R2.64+0x40], !P2 ;  /* 0x2720004002005fae */ /* 0x000fe8000d101d72 */
[----:B------:R0:W-:Y:S04]  /*12590*/  @P5 LDGSTS.E.BYPASS.LTC128B.128 [R0+0x29a00], desc[UR50][R2.64+0x80], !P1 ;  /* 0x29a0008002005fae */ /* 0x0001e8000c901d72 */
[----:B0-----:R-:W0:Y:S04]  /*125a0*/  SHFL.IDX PT, R3, R5, 0x2, 0x1c1f ;  /* 0x005c1f0005037f89 */ /* 0x001e2800000e0000 */
[----:B------:R-:W4:Y:S04]  /*125b0*/  SHFL.IDX PT, R2, R10, 0x2, 0x1c1f ;  /* 0x005c1f000a027f89 */ /* 0x000f2800000e0000 */
[----:B------:R-:W5:Y:S04]  /*125c0*/  SHFL.IDX PT, R5, R5, 0x3, 0x1c1f ;  /* 0x007c1f0005057f89 */ /* 0x000f6800000e0000 */
[----:B------:R-:W1:Y:S01]  /*125d0*/  SHFL.IDX PT, R10, R10, 0x3, 0x1c1f ;  /* 0x007c1f000a0a7f89 */ /* 0x000e6200000e0000 */
[----:B0-----:R-:W-:-:S05]  /*125e0*/  @P4 IADD3 R3, P0, R36, R3, RZ ;  /* 0x0000000324034210 */ /* 0x001fca0007f1e0ff */
[----:B----4-:R-:W-:Y:S01]  /*125f0*/  @P4 IMAD.X R2, RZ, RZ, R2, P0 ;  /* 0x000000ffff024224 */ /* 0x010fe200000e0602 */
[----:B-----5:R-:W-:-:S04]  /*12600*/  @P3 IADD3 R8, P0, R36, R5, RZ ;  /* 0x0000000524083210 */ /* 0x020fc80007f1e0ff */
[----:B------:R-:W-:Y:S01]  /*12610*/  @P4 LOP3.LUT R3, R3, R2, RZ, 0x3c, !PT ;  /* 0x0000000203034212 */ /* 0x000fe200078e3cff */
[----:B-1----:R-:W-:-:S03]  /*12620*/  @P3 IMAD.X R9, RZ, RZ, R10, P0 ;  /* 0x000000ffff093224 */ /* 0x002fc600000e060a */
[----:B------:R-:W-:-:S04]  /*12630*/  @P4 LOP3.LUT R2, R3, R2, RZ, 0x3c, !PT ;  /* 0x0000000203024212 */ /* 0x000fc800078e3cff */
[----:B------:R-:W-:-:S05]  /*12640*/  @P4 LOP3.LUT R3, R3, R2, RZ, 0x3c, !PT ;  /* 0x0000000203034212 */ /* 0x000fca00078e3cff */
[----:B------:R-:W-:Y:S04]  /*12650*/  @P4 LDGSTS.E.BYPASS.LTC128B.128 [R0+0x25200], desc[UR50][R2.64], !P6 ;  /* 0x2520000002004fae */ /* 0x000fe8000f101d72 */
[----:B------:R-:W-:Y:S04]  /*12660*/  @P4 LDGSTS.E.BYPASS.LTC128B.128 [R0+0x27a00], desc[UR50][R2.64+0x40], !P2 ;  /* 0x27a0004002004fae */ /* 0x000fe8000d101d72 */
[----:B------:R0:W-:Y:S02]  /*12670*/  @P4 LDGSTS.E.BYPASS.LTC128B.128 [R0+0x2a200], desc[UR50][R2.64+0x80], !P1 ;  /* 0x2a20008002004fae */ /* 0x0001e4000c901d72 */
[----:B0-----:R-:W-:-:S02]  /*12680*/  @P3 IMAD.MOV.U32 R2, RZ, RZ, R8 ;  /* 0x000000ffff023224 */ /* 0x001fc400078e0008 */
[----:B------:R-:W-:-:S05]  /*12690*/  @P3 IMAD.MOV.U32 R3, RZ, RZ, R9 ;  /* 0x000000ffff033224 */ /* 0x000fca00078e0009 */
[----:B------:R0:W-:Y:S04]  /*126a0*/  @P3 LDGSTS.E.BYPASS.LTC128B.128 [R0+0x25a00], desc[UR50][R2.64], !P6 ;  /* 0x25a0000002003fae */ /* 0x0001e8000f101d72 */
[----:B------:R0:W-:Y:S04]  /*126b0*/  @P3 LDGSTS.E.BYPASS.LTC128B.128 [R0+0x28200], desc[UR50][R2.64+0x40], !P2 ;  /* 0x2820004002003fae */ /* 0x0001e8000d101d72 */
[----:B------:R0:W-:Y:S02]  /*126c0*/  @P3 LDGSTS.E.BYPASS.LTC128B.128 [R0+0x2aa00], desc[UR50][R2.64+0x80], !P1 ;  /* 0x2aa0008002003fae */ /* 0x0001e4000c901d72 */
.L_x_4211:
[----:B------:R-:W-:Y:S01]  /*126d0*/  LOP3.LUT P0, RZ, R34, 0x80, RZ, 0xc0, !PT ;  /* 0x0000008022ff7812 */ /* 0x000fe2000780c0ff */
[----:B------:R-:W-:-:S12]  /*126e0*/  BSSY B0, `(.L_x_4116) ;  /* 0x0000010000007945 */ /* 0x000fd80003800000 */
[----:B------:R-:W-:Y:S05]  /*126f0*/  @!P0 BRA `(.L_x_4117) ;  /* 0x0000000000388947 */ /* 0x000fea0003800000 */
[----:B------:R-:W1:Y:S01]  /*12700*/  LDC R7, c[0x0][0x2f4] ;  /* 0x0000bd00ff077b82 */ /* 0x000e620000000800 */
[C---:B------:R-:W-:Y:S02]  /*12710*/  LOP3.LUT R8, R36.reuse, 0x40, RZ, 0xfc, !PT ;  /* 0x0000004024087812 */ /* 0x040fe400078efcff */
[C---:B------:R-:W-:Y:S02]  /*12720*/  LOP3.LUT R5, R36.reuse, 0x80, RZ, 0xfc, !PT ;  /* 0x0000008024057812 */ /* 0x040fe400078efcff */
[----:B0-----:R-:W-:-:S05]  /*12730*/  IADD3 R2, P0, R36, R14, RZ ;  /* 0x0000000e24027210 */ /* 0x001fca0007f1e0ff */
[----:B------:R-:W-:Y:S01]  /*12740*/  IMAD.X R3, RZ, RZ, R6, P0 ;  /* 0x000000ffff037224 */ /* 0x000fe200000e0606 */
[-C--:B-1----:R-:W-:Y:S02]  /*12750*/  ISETP.GE.AND P3, PT, R36, R7.reuse, PT ;  /* 0x000000072400720c */ /* 0x082fe40003f66270 */
        /* <DEDUP_REMOVED lines=8> */
.L_x_4117:
[----:B------:R-:W-:Y:S05]  /*127e0*/  BSYNC B0 ;  /* 0x0000000000007941 */ /* 0x000fea0003800000 */
.L_x_4116:
[----:B------:R-:W-:Y:S01]  /*127f0*/  NOP ;  /* 0x0000000000007918 */ /* 0x000fe20000000000 */
[----:B------:R-:W-:-:S13]  /*12800*/  PLOP3.LUT P0, PT, PT, PT, PT, 0x80, 0x0 ;  /* 0x000000000000781c */ /* 0x000fda0003f0f070 */
.L_x_4118:
[----:B------:R-:W-:Y:S02]  /*12810*/  PLOP3.LUT P1, PT, P1, P0, PT, 0xa2, 0x0 ;  /* 0x000000000000781c */ /* 0x000fe40000f21472 */
[----:B------:R-:W-:-:S08]  /*12820*/  @P0 R2UR P1, UR4, R4 ;  /* 0x00000000040402ca */ /* 0x000fd00000020000 */
[----:B------:R-:W-:-:S05]  /*12830*/  @P0 PLOP3.LUT P0, PT, P1, PT, PT, 0x80, 0x0 ;  /* 0x000000000000081c */ /* 0x000fca0000f0f070 */
[----:B------:R-:W-:Y:S01]  /*12840*/  @!P1 SYNCS.ARRIVE.TRANS64.RED.A0T1 RZ, [UR4+0x33430], RZ ;  /* 0x033430ffffff99a7 */ /* 0x000fe20008200404 */
[----:B------:R-:W-:Y:S07]  /*12850*/  @!P1 ARRIVES.LDGSTSBAR.64.TRANSCNT [UR4+0x33430] ;  /* 0x03343000ff0099b0 */ /* 0x000fee0008000a84 */
[----:B------:R-:W-:Y:S05]  /*12860*/  @P0 BRA.U.ANY `(.L_x_4118) ;  /* 0xfffffffd00e80947 */ /* 0x000fea000393ffff */
[----:B------:R-:W-:Y:S01]  /*12870*/  NOP ;  /* 0x0000000000007918 */ /* 0x000fe20000000000 */
[----:B01----:R-:W-:-:S05]  /*12880*/  IMAD.U32 R0, RZ, RZ, UR43 ;  /* 0x0000002bff007e24 */ /* 0x003fca000f8e00ff */
[----:B------:R-:W-:-:S13]  /*12890*/  ISETP.NE.AND P2, PT, R0, 0x3, PT ;  /* 0x000000030000780c */ /* 0x000fda0003f45270 */
[----:B------:R-:W-:Y:S05]  /*128a0*/  @!P2 BRA `(.L_x_4119) ;  /* 0x000000000004a947 */ /* 0x000fea0003800000 */
[----:B------:R-:W-:Y:S01]  /*128b0*/  BPT.TRAP 0x1 ;  /* 0x000000040000795c */ /* 0x000fe20000300000 */
.L_x_4119:
        /* <DEDUP_REMOVED lines=9> */
[----:B------:R-:W-:Y:S02]  /*12950*/  ULDC.64 UR6, c[0x0][0x298] ;  /* 0x0000a60000067ab9 */ /* 0x000fe40000000a00 */
[----:B------:R-:W-:Y:S02]  /*12960*/  UIMAD UR4, UR4, UR6, URZ ;  /* 0x00000006040472a4 */ /* 0x000fe4000f8e023f */
[----:B------:R-:W-:Y:S02]  /*12970*/  UIMAD.WIDE.U32 UR36, UR38, UR6, URZ ;  /* 0x00000006262472a5 */ /* 0x000fe4000f8e003f */
[----:B------:R-:W-:Y:S02]  /*12980*/  UIMAD UR4, UR38, UR7, UR4 ;  /* 0x00000007260472a4 */ /* 0x000fe4000f8e0204 */
[----:B------:R-:W-:-:S02]  /*12990*/  USEL UR38, UR41, URZ, !UP0 ;  /* 0x0000003f29267287 */ /* 0x000fc4000c000000 */
[----:B------:R-:W-:Y:S01]  /*129a0*/  UIADD3 UR41, UR37, UR4, URZ ;  /* 0x0000000425297290 */ /* 0x000fe2000fffe03f */
[----:B------:R-:W-:Y:S11]  /*129b0*/  @!P0 BRA `(.L_x_4121) ;  /* 0x0000000000408947 */ /* 0x000ff60003800000 */
[----:B------:R-:W-:Y:S01]  /*129c0*/  MOV R2, 0x0 ;  /* 0x0000000000027802 */ /* 0x000fe20000000f00 */
[----:B------:R-:W-:Y:S01]  /*129d0*/  ULDC.64 UR6, c[0x4][0x1b0] ;  /* 0x01006c0000067ab9 */ /* 0x000fe20000000a00 */
[----:B------:R-:W-:Y:S01]  /*129e0*/  ULDC.64 UR8, c[0x4][0x1b8] ;  /* 0x01006e0000087ab9 */ /* 0x000fe20000000a00 */
[----:B------:R-:W-:Y:S01]  /*129f0*/  ULDC.64 UR4, c[0x4][0xd0] ;  /* 0x0100340000047ab9 */ /* 0x000fe20000000a00 */
[----:B0-23--:R-:W-:Y:S02]  /*12a00*/  IMAD.U32 R4, RZ, RZ, UR6 ;  /* 0x00000006ff047e24 */ /* 0x00dfe4000f8e00ff */
        /* <DEDUP_REMOVED lines=11> */
.L_x_4121:
[----:B------:R-:W-:Y:S05]  /*12ac0*/  BSYNC B6 ;  /* 0x0000000000067941 */ /* 0x000fea0003800000 */
.L_x_4120:
[----:B------:R-:W4:Y:S01]  /*12ad0*/  LDL.LU R21, [R1+0x4] ;  /* 0x0000040001157983 */ /* 0x000f220000300800 */
[----:B------:R-:W1:Y:S01]  /*12ae0*/  LDC R6, c[0x0][0x448] ;  /* 0x00011200ff067b82 */ /* 0x000e620000000800 */
[----:B------:R-:W0:Y:S01]  /*12af0*/  S2R R2, SR_TID.X ;  /* 0x0000000000027919 */ /* 0x000e220000002100 */
[----:B------:R-:W2:Y:S01]  /*12b00*/  S2R R20, SR_TID.X ;  /* 0x0000000000147919 */ /* 0x000ea20000002100 */
[----:B------:R-:W-:Y:S01]  /*12b10*/  R2UR UR8, R22 ;  /* 0x00000000160872ca */ /* 0x000fe200000e0000 */
[----:B------:R-:W-:Y:S01]  /*12b20*/  ULDC.64 UR6, c[0x0][0x2d8] ;  /* 0x0000b60000067ab9 */ /* 0x000fe20000000a00 */
[----:B------:R0:W5:Y:S01]  /*12b30*/  LDL R8, [R1+0x1c] ;  /* 0x00001c0001087983 */ /* 0x0001620000100800 */
[----:B-1----:R-:W-:Y:S02]  /*12b40*/  ISETP.NE.AND P0, PT, R6, 0x1, PT ;  /* 0x000000010600780c */ /* 0x002fe40003f05270 */
[----:B0-----:R-:W-:-:S11]  /*12b50*/  LOP3.LUT R2, R2, 0x7f, RZ, 0xc0, !PT ;  /* 0x0000007f02027812 */ /* 0x001fd600078ec0ff */
[----:B------:R-:W0:Y:S01]  /*12b60*/  @P0 LDC R0, c[0x0][0x450] ;  /* 0x00011400ff000b82 */ /* 0x000e220000000800 */
[----:B------:R-:W-:Y:S01]  /*12b70*/  SHF.R.U32.HI R2, RZ, 0x2, R2 ;  /* 0x00000002ff027819 */ /* 0x000fe20000011602 */
[----:B--2---:R-:W-:-:S05]  /*12b80*/  IMAD.SHL.U32 R20, R20, 0x20, RZ ;  /* 0x0000002014147824 */ /* 0x004fca00078e00ff */
[----:B------:R-:W-:Y:S02]  /*12b90*/  LOP3.LUT R20, R2, 0x60, R20, 0xf8, !PT ;  /* 0x0000006002147812 */ /* 0x000fe400078ef814 */
[----:B------:R-:W1:Y:S01]  /*12ba0*/  @P0 LDC R2, c[0x0][0x44c] ;  /* 0x00011300ff020b82 */ /* 0x000e620000000800 */
[----:B------:R-:W-:Y:S01]  /*12bb0*/  R2UR UR10, R22 ;  /* 0x00000000160a72ca */ /* 0x000fe200000e0000 */
[----:B------:R-:W-:Y:S01]  /*12bc0*/  UMOV UR4, UR36 ;  /* 0x0000002400047c82 */ /* 0x000fe20008000000 */
[----:B------:R-:W-:Y:S02]  /*12bd0*/  UMOV UR5, UR41 ;  /* 0x0000002900057c82 */ /* 0x000fe40008000000 */
[----:B------:R-:W-:-:S03]  /*12be0*/  UIMAD.WIDE.U32 UR4, UR8, UR6, UR4 ;  /* 0x00000006080472a5 */ /* 0x000fc6000f8e0004 */
[----:B------:R-:W-:Y:S02]  /*12bf0*/  ULDC.64 UR8, c[0x0][0x2e0] ;  /* 0x0000b80000087ab9 */ /* 0x000fe40000000a00 */
[----:B------:R-:W-:-:S04]  /*12c00*/  UIMAD UR6, UR40, UR8, URZ ;  /* 0x00000008280672a4 */ /* 0x000fc8000f8e023f */
[----:B------:R-:W-:Y:S02]  /*12c10*/  UIMAD UR5, UR10, UR7, UR5 ;  /* 0x000000070a0572a4 */ /* 0x000fe4000f8e0205 */
[----:B------:R-:W-:Y:S02]  /*12c20*/  UIMAD UR6, UR38, UR9, UR6 ;  /* 0x00000009260672a4 */ /* 0x000fe4000f8e0206 */
[----:B------:R-:W-:-:S04]  /*12c30*/  UIMAD.WIDE.U32 UR4, UR38, UR8, UR4 ;  /* 0x00000008260472a5 */ /* 0x000fc8000f8e0004 */
[----:B------:R-:W-:-:S03]  /*12c40*/  UIADD3 UR5, UR5, UR6, URZ ;  /* 0x0000000605057290 */ /* 0x000fc6000fffe03f */
[----:B------:R-:W-:Y:S01]  /*12c50*/  ULDC.64 UR6, c[0x0][0x2d0] ;  /* 0x0000b40000067ab9 */ /* 0x000fe20000000a00 */
[C---:B------:R-:W-:Y:S02]  /*12c60*/  LOP3.LUT R10, R36.reuse, 0x40, RZ, 0xfc, !PT ;  /* 0x00000040240a7812 */ /* 0x040fe400078efcff */
[----:B------:R-:W-:Y:S01]  /*12c70*/  LOP3.LUT R11, R36, 0x80, RZ, 0xfc, !PT ;  /* 0x00000080240b7812 */ /* 0x000fe200078efcff */
[----:B----4-:R-:W-:-:S05]  /*12c80*/  IMAD.SHL.U32 R5, R21, 0x80, RZ ;  /* 0x0000008015057824 */ /* 0x010fca00078e00ff */
[----:B------:R-:W-:-:S05]  /*12c90*/  LOP3.LUT R9, R20, R5, RZ, 0xfc, !PT ;  /* 0x0000000514097212 */ /* 0x000fca00078efcff */
[----:B-1----:R-:W-:-:S04]  /*12ca0*/  @P0 IMAD.HI.U32 R3, R9, R2, RZ ;  /* 0x0000000209030227 */ /* 0x002fc800078e00ff */
[----:B------:R-:W-:Y:S01]  /*12cb0*/  IMAD.MOV.U32 R2, RZ, RZ, R9 ;  /* 0x000000ffff027224 */ /* 0x000fe200078e0009 */
[----:B0-----:R-:W-:Y:S01]  /*12cc0*/  @P0 SHF.R.U32.HI R2, RZ, R0, R3 ;  /* 0x00000000ff020219 */ /* 0x001fe20000011603 */
[----:B------:R-:W0:Y:S03]  /*12cd0*/  S2R R20, SR_TID.X ;  /* 0x0000000000147919 */ /* 0x000e260000002100 */
[----:B------:R-:W-:-:S05]  /*12ce0*/  SHF.R.S32.HI R0, RZ, 0x1f, R2 ;  /* 0x0000001fff007819 */ /* 0x000fca0000011402 */
[----:B------:R-:W-:Y:S02]  /*12cf0*/  IMAD R7, R0, UR6, RZ ;  /* 0x0000000600077c24 */ /* 0x000fe4000f8e02ff */
[----:B------:R-:W-:Y:S02]  /*12d00*/  IMAD.MOV R0, RZ, RZ, -R2 ;  /* 0x000000ffff007224 */ /* 0x000fe400078e0a02 */
[----:B------:R-:W-:Y:S02]  /*12d10*/  IMAD.U32 R3, RZ, RZ, UR6 ;  /* 0x00000006ff037e24 */ /* 0x000fe4000f8e00ff */
[----:B------:R-:W-:Y:S02]  /*12d20*/  IMAD R0, R6, R0, R9 ;  /* 0x0000000006007224 */ /* 0x000fe400078e0209 */
[C---:B------:R-:W-:Y:S02]  /*12d30*/  IMAD R7, R2.reuse, UR7, R7 ;  /* 0x0000000702077c24 */ /* 0x040fe4000f8e0207 */
[----:B------:R-:W-:Y:S01]  /*12d40*/  IMAD.WIDE.U32 R2, R2, R3, UR4 ;  /* 0x0000000402027e25 */ /* 0x000fe2000f8e0003 */
[----:B---3--:R-:W-:Y:S01]  /*12d50*/  SHF.R.S32.HI R4, RZ, 0x1f, R0 ;  /* 0x0000001fff047819 */ /* 0x008fe20000011400 */
[----:B------:R-:W-:-:S02]  /*12d60*/  ULDC.64 UR4, c[0x0][0x2c8] ;  /* 0x0000b20000047ab9 */ /* 0x000fc40000000a00 */
[----:B------:R-:W-:Y:S02]  /*12d70*/  IMAD.IADD R3, R3, 0x1, R7 ;  /* 0x0000000103037824 */ /* 0x000fe400078e0207 */
[----:B------:R-:W-:Y:S02]  /*12d80*/  IMAD R4, R4, UR4, RZ ;  /* 0x0000000404047c24 */ /* 0x000fe4000f8e02ff */
[----:B------:R-:W-:-:S04]  /*12d90*/  IMAD.WIDE.U32 R2, R0, UR4, R2 ;  /* 0x0000000400027c25 */ /* 0x000fc8000f8e0002 */
[----:B------:R-:W-:Y:S01]  /*12da0*/  IMAD R7, R0, UR5, R4 ;  /* 0x0000000500077c24 */ /* 0x000fe2000f8e0204 */
[----:B------:R-:W-:Y:S02]  /*12db0*/  ULDC.64 UR4, c[0x0][0x280] ;  /* 0x0000a00000047ab9 */ /* 0x000fe40000000a00 */
[----:B------:R-:W-:Y:S01]  /*12dc0*/  IADD3 R0, P0, R2, UR4, RZ ;  /* 0x0000000402007c10 */ /* 0x000fe2000ff1e0ff */
[----:B------:R-:W-:Y:S01]  /*12dd0*/  ULDC UR4, c[0x0][0x2b8] ;  /* 0x0000ae0000047ab9 */ /* 0x000fe20000000800 */
[----:B0-----:R-:W-:Y:S02]  /*12de0*/  LOP3.LUT R20, R20, 0x7f, RZ, 0xc0, !PT ;  /* 0x0000007f14147812 */ /* 0x001fe400078ec0ff */
[----:B------:R-:W-:Y:S01]  /*12df0*/  IADD3.X R4, R3, UR5, R7, P0, !PT ;  /* 0x0000000503047c10 */ /* 0x000fe200087fe407 */
[----:B------:R-:W-:Y:S01]  /*12e00*/  UMOV UR5, 0xffffffff ;  /* 0xffffffff00057882 */ /* 0x000fe20000000000 */
[----:B------:R-:W-:Y:S02]  /*12e10*/  ISETP.GE.AND P3, PT, R36, UR4, PT ;  /* 0x0000000424007c0c */ /* 0x000fe4000bf66270 */
[----:B------:R-:W-:-:S02]  /*12e20*/  ISETP.GE.AND P2, PT, R10, UR4, PT ;  /* 0x000000040a007c0c */ /* 0x000fc4000bf46270 */
[----:B------:R-:W-:Y:S02]  /*12e30*/  ISETP.GE.AND P1, PT, R11, UR4, PT ;  /* 0x000000040b007c0c */ /* 0x000fe4000bf26270 */
[----:B------:R-:W-:Y:S01]  /*12e40*/  SHF.R.U32.HI R10, RZ, 0x2, R20 ;  /* 0x00000002ff0a7819 */ /* 0x000fe20000011614 */
[----:B------:R-:W-:Y:S10]  /*12e50*/  BRA.DIV UR5, `(.L_x_4122) ;  /* 0x0000005205e87947 */ /* 0x000ff4000b800000 */
[----:B------:R-:W0:Y:S01]  /*12e60*/  SHFL.IDX PT, R14, R0, RZ, 0x1c1f ;  /* 0x001c1fff000e7589 */ /* 0x000e2200000e0000 */
[----:B------:R-:W-:Y:S02]  /*12e70*/  IMAD R29, R29, R6, RZ ;  /* 0x000000061d1d7224 */ /* 0x000fe400078e02ff */
        /* <DEDUP_REMOVED lines=9> */
[----:B------:R-:W-:Y:S04]  /*12f10*/  @!P0 LDGSTS.E.BYPASS.LTC128B.128 [R8+0x20200], desc[UR50][R2.64+0x40], !P2 ;  /* 0x2020004002088fae */ /* 0x000fe8000d101d72 */
[----:B------:R1:W-:Y:S01]  /*12f20*/  @!P0 LDGSTS.E.BYPASS.LTC128B.128 [R8+0x22200], desc[UR50][R2.64+0x80], !P1 ;  /* 0x2220008002088fae */ /* 0x0003e2000c901d72 */
[----:B------:R-:W-:Y:S01]  /*12f30*/  ISETP.GE.AND P0, PT, R6, R29, PT ;  /* 0x0000001d0600720c */ /* 0x000fe20003f06270 */
[----:B------:R-:W-:-:S02]  /*12f40*/  VIADD R6, R5, 0x40 ;  /* 0x0000004005067836 */ /* 0x000fc40000000000 */
[----:B-1----:R-:W1:Y:S10]  /*12f50*/  SHFL.IDX PT, R2, R4, 0x1, 0x1c1f ;  /* 0x003c1f0004027f89 */ /* 0x002e7400000e0000 */
[----:B0-----:R-:W-:-:S05]  /*12f60*/  @!P0 IADD3 R14, P4, R36, R14, RZ ;  /* 0x0000000e240e8210 */ /* 0x001fca0007f9e0ff */
[----:B-1----:R-:W-:Y:S02]  /*12f70*/  @!P0 IMAD.X R7, RZ, RZ, R2, P4 ;  /* 0x000000ffff078224 */ /* 0x002fe400020e0602 */
[----:B------:R-:W-:Y:S02]  /*12f80*/  @!P0 IMAD.MOV.U32 R2, RZ, RZ, R14 ;  /* 0x000000ffff028224 */ /* 0x000fe400078e000e */
[----:B------:R-:W-:Y:S01]  /*12f90*/  @!P0 IMAD.MOV.U32 R3, RZ, RZ, R7 ;  /* 0x000000ffff038224 */ /* 0x000fe200078e0007 */
[----:B------:R-:W0:Y:S04]  /*12fa0*/  SHFL.IDX PT, R14, R0, 0x2, 0x1c1f ;  /* 0x005c1f00000e7f89 */ /* 0x000e2800000e0000 */
[----:B------:R-:W-:Y:S04]  /*12fb0*/  @!P0 LDGSTS.E.BYPASS.LTC128B.128 [R8+0x1ea00], desc[UR50][R2.64], !P3 ;  /* 0x1ea0000002088fae */ /* 0x000fe8000d901d72 */
        /* <DEDUP_REMOVED lines=11> */
[----:B------:R1:W-:Y:S04]  /*13070*/  @!P0 LDGSTS.E.BYPASS.LTC128B.128 [R8+0x21200], desc[UR50][R2.64+0x40], !P2 ;  /* 0x2120004002088fae */ /* 0x0003e8000d101d72 */
[----:B0-----:R1:W-:Y:S02]  /*13080*/  @!P0 LDGSTS.E.BYPASS.LTC128B.128 [R8+0x23200], desc[UR50][R2.64+0x80], !P1 ;  /* 0x2320008002088fae */ /* 0x0013e4000c901d72 */
.L_x_4220:
        /* <DEDUP_REMOVED lines=10> */
[----:B------:R0:W-:Y:S04]  /*13130*/  LDGSTS.E.BYPASS.LTC128B.128 [R8+0x21a00], desc[UR50][R2.64+0x40], !P2 ;  /* 0x21a0004002087fae */ /* 0x0001e8000d101d72 */
[----:B------:R0:W-:Y:S02]  /*13140*/  LDGSTS.E.BYPASS.LTC128B.128 [R8+0x23a00], desc[UR50][R2.64+0x80], !P1 ;  /* 0x23a0008002087fae */ /* 0x0001e4000c901d72 */
.L_x_4124:
[----:B------:R-:W-:Y:S05]  /*13150*/  BSYNC B0 ;  /* 0x0000000000007941 */ /* 0x000fea0003800000 */
.L_x_4123:
[----:B------:R-:W-:Y:S01]  /*13160*/  NOP ;  /* 0x0000000000007918 */ /* 0x000fe20000000000 */
[----:B------:R-:W-:-:S13]  /*13170*/  PLOP3.LUT P0, PT, PT, PT, PT, 0x80, 0x0 ;  /* 0x000000000000781c */ /* 0x000fda0003f0f070 */
.L_x_4125:
        /* <DEDUP_REMOVED lines=16> */
[----:B------:R-:W1:Y:S03]  /*13280*/  SYNCS.PHASECHK.TRANS64.TRYWAIT P0, [R18+URZ+0x33420], R3 ;  /* 0x03342003120075a7 */ /* 0x000e66000800017f */
[----:B01----:R-:W-:Y:S05]  /*13290*/  @!P0 BRA `(.L_x_4127) ;  /* 0x0000005400148947 */ /* 0x003fea0003800000 */
.L_x_4221:
[----:B------:R-:W-:Y:S05]  /*132a0*/  BSYNC B0 ;  /* 0x0000000000007941 */ /* 0x000fea0003800000 */
.L_x_4126:
[----:B------:R-:W3:Y:S01]  /*132b0*/  LDL R0, [R1+0x10] ;  /* 0x0000100001007983 */ /* 0x000ee20000100800 */
[----:B------:R-:W-:-:S06]  /*132c0*/  UIADD3 UR4, UR46, -0x2, URZ ;  /* 0xfffffffe2e047890 */ /* 0x000fcc000fffe03f */
[----:B---3--:R-:W-:-:S13]  /*132d0*/  ISETP.LE.AND P0, PT, R0, UR4, PT ;  /* 0x0000000400007c0c */ /* 0x008fda000bf03270 */
[----:B------:R-:W-:Y:S05]  /*132e0*/  @!P0 BRA `(.L_x_4128) ;  /* 0x0000001c005c8947 */ /* 0x000fea0003800000 */
[----:B------:R-:W-:Y:S02]  /*132f0*/  IMAD.MOV.U32 R20, RZ, RZ, R30 ;  /* 0x000000ffff147224 */ /* 0x000fe400078e001e */
[----:B------:R-:W-:Y:S02]  /*13300*/  IMAD.MOV.U32 R21, RZ, RZ, R33 ;  /* 0x000000ffff157224 */ /* 0x000fe400078e0021 */
[----:B------:R-:W-:-:S07]  /*13310*/  IMAD.U32 R31, RZ, RZ, UR4 ;  /* 0x00000004ff1f7e24 */ /* 0x000fce000f8e00ff */
.L_x_4148:
[----:B---3--:R-:W3:Y:S01]  /*13320*/  LDL R9, [R1+0xc] ;  /* 0x00000c0001097983 */ /* 0x008ee20000100800 */
[----:B-1----:R-:W1:Y:S01]  /*13330*/  LDC R2, c[0x0][0x430] ;  /* 0x00010c00ff027b82 */ /* 0x002e620000000800 */
[----:B------:R-:W4:Y:S01]  /*13340*/  S2R R0, SR_TID.X ;  /* 0x0000000000007919 */ /* 0x000f220000002100 */
[----:B------:R-:W0:Y:S01]  /*13350*/  S2R R6, SR_TID.X ;  /* 0x0000000000067919 */ /* 0x000e220000002100 */
[----:B------:R-:W2:Y:S01]  /*13360*/  S2R R8, SR_TID.X ;  /* 0x0000000000087919 */ /* 0x000ea20000002100 */
[----:B------:R-:W-:Y:S01]  /*13370*/  IMAD R4, R31, 0xa0, R37 ;  /* 0x000000a01f047824 */ /* 0x000fe200078e0225 */
[----:B------:R-:W-:Y:S05]  /*13380*/  YIELD ;  /* 0x0000000000007946 */ /* 0x000fea0003800000 */
[----:B------:R-:W-:Y:S01]  /*13390*/  ULDC.64 UR4, c[0x0][0x428] ;  /* 0x00010a0000047ab9 */ /* 0x000fe20000000a00 */
[----:B------:R-:W-:Y:S01]  /*133a0*/  ULDC.64 UR6, c[0x0][0x418] ;  /* 0x0001060000067ab9 */ /* 0x000fe20000000a00 */
[----:B------:R-:W3:Y:S01]  /*133b0*/  LDL R11, [R1+0x10] ;  /* 0x00001000010b7983 */ /* 0x000ee20000100800 */
[----:B-1----:R-:W-:-:S02]  /*133c0*/  ISETP.NE.AND P0, PT, R2, 0x1, PT ;  /* 0x000000010200780c */ /* 0x002fc40003f05270 */
[----:B----4-:R-:W-:-:S11]  /*133d0*/  LOP3.LUT R2, R0, 0x7f, RZ, 0xc0, !PT ;  /* 0x0000007f00027812 */ /* 0x010fd600078ec0ff */
[----:B------:R-:W1:Y:S01]  /*133e0*/  @P0 LDC R5, c[0x0][0x434] ;  /* 0x00010d00ff050b82 */ /* 0x000e620000000800 */
[----:B------:R-:W-:Y:S02]  /*133f0*/  SHF.R.U32.HI R7, RZ, 0x2, R2 ;  /* 0x00000002ff077819 */ /* 0x000fe40000011602 */
[C---:B0-----:R-:W-:Y:S01]  /*13400*/  LOP3.LUT R2, R6.reuse, 0x7f, RZ, 0xc0, !PT ;  /* 0x0000007f06027812 */ /* 0x041fe200078ec0ff */
[----:B------:R-:W-:-:S04]  /*13410*/  IMAD.SHL.U32 R6, R6, 0x20, RZ ;  /* 0x0000002006067824 */ /* 0x000fc800078e00ff */
[----:B------:R-:W0:Y:S01]  /*13420*/  @P0 LDC R0, c[0x0][0x438] ;  /* 0x00010e00ff000b82 */ /* 0x000e220000000800 */
[----:B------:R-:W-:Y:S02]  /*13430*/  LOP3.LUT R6, R7, 0x60, R6, 0xf8, !PT ;  /* 0x0000006007067812 */ /* 0x000fe400078ef806 */
[----:B------:R-:W-:-:S05]  /*13440*/  SHF.R.U32.HI R7, RZ, 0x2, R2 ;  /* 0x00000002ff077819 */ /* 0x000fca0000011602 */
[----:B------:R-:W4:Y:S01]  /*13450*/  @P0 LDC R3, c[0x0][0x434] ;  /* 0x00010d00ff030b82 */ /* 0x000f220000000800 */
[----:B--2---:R-:W-:Y:S02]  /*13460*/  IMAD.SHL.U32 R8, R8, 0x20, RZ ;  /* 0x0000002008087824 */ /* 0x004fe400078e00ff */
[----:B------:R-:W-:-:S05]  /*13470*/  IMAD.IADD R6, R6, 0x1, R4 ;  /* 0x0000000106067824 */ /* 0x000fca00078e0204 */
[----:B------:R-:W2:Y:S01]  /*13480*/  @P0 LDC R2, c[0x0][0x438] ;  /* 0x00010e00ff020b82 */ /* 0x000ea20000000800 */
[----:B------:R-:W-:Y:S01]  /*13490*/  LOP3.LUT R8, R7, 0x60, R8, 0xf8, !PT ;  /* 0x0000006007087812 */ /* 0x000fe200078ef808 */
[----:B-1----:R-:W-:-:S03]  /*134a0*/  @P0 IMAD.HI.U32 R5, R6, R5, RZ ;  /* 0x0000000506050227 */ /* 0x002fc600078e00ff */
[----:B------:R-:W-:Y:S01]  /*134b0*/  LOP3.LUT R8, R8, 0x80, RZ, 0xfc, !PT ;  /* 0x0000008008087812 */ /* 0x000fe200078efcff */
[----:B------:R-:W-:Y:S01]  /*134c0*/  IMAD.MOV.U32 R7, RZ, RZ, R6 ;  /* 0x000000ffff077224 */ /* 0x000fe200078e0006 */
[----:B0-----:R-:W-:-:S03]  /*134d0*/  @P0 SHF.R.U32.HI R7, RZ, R0, R5 ;  /* 0x00000000ff070219 */ /* 0x001fc60000011605 */
[----:B------:R-:W-:-:S04]  /*134e0*/  IMAD.IADD R0, R8, 0x1, R4 ;  /* 0x0000000108007824 */ /* 0x000fc800078e0204 */
[----:B----4-:R-:W-:-:S04]  /*134f0*/  @P0 IMAD.HI.U32 R3, R0, R3, RZ ;  /* 0x0000000300030227 */ /* 0x010fc800078e00ff */
[----:B------:R-:W-:Y:S01]  /*13500*/  IMAD.MOV.U32 R10, RZ, RZ, R0 ;  /* 0x000000ffff0a7224 */ /* 0x000fe200078e0000 */
[----:B------:R-:W-:Y:S02]  /*13510*/  ISETP.GT.U32.AND P1, PT, R8, 0x9f, PT ;  /* 0x0000009f0800780c */ /* 0x000fe40003f24070 */
[----:B--2---:R-:W-:Y:S01]  /*13520*/  @P0 SHF.R.U32.HI R10, RZ, R2, R3 ;  /* 0x00000002ff0a0219 */ /* 0x004fe20000011603 */
[--C-:B------:R-:W-:Y:S01]  /*13530*/  IMAD.MOV.U32 R2, RZ, RZ, R7.reuse ;  /* 0x000000ffff027224 */ /* 0x100fe200078e0007 */
[----:B------:R-:W-:-:S03]  /*13540*/  SHF.R.S32.HI R3, RZ, 0x1f, R7 ;  /* 0x0000001fff037819 */ /* 0x000fc60000011407 */
[----:B------:R-:W-:-:S03]  /*13550*/  IMAD.WIDE.U32 R2, R32, UR4, R2 ;  /* 0x0000000420027c25 */ /* 0x000fc6000f8e0002 */
[----:B------:R-:W-:Y:S01]  /*13560*/  LEA R8, P0, R2, UR6, 0x2 ;  /* 0x0000000602087c11 */ /* 0x000fe2000f8010ff */
[----:B---3--:R-:W-:-:S04]  /*13570*/  IMAD R5, R9, UR4, RZ ;  /* 0x0000000409057c24 */ /* 0x008fc8000f8e02ff */
[----:B------:R-:W-:-:S04]  /*13580*/  IMAD R4, R32, UR5, R5 ;  /* 0x0000000520047c24 */ /* 0x000fc8000f8e0205 */
[----:B------:R-:W-:-:S05]  /*13590*/  IMAD.IADD R3, R4, 0x1, R3 ;  /* 0x0000000104037824 */ /* 0x000fca00078e0203 */
[----:B------:R-:W-:Y:S01]  /*135a0*/  LEA.HI.X R9, R2, UR7, R3, 0x2, P0 ;  /* 0x0000000702097c11 */ /* 0x000fe200080f1403 */
[--C-:B------:R-:W-:Y:S01]  /*135b0*/  @!P1 IMAD.MOV.U32 R2, RZ, RZ, R10.reuse ;  /* 0x000000ffff029224 */ /* 0x100fe200078e000a */
[----:B------:R-:W-:-:S03]  /*135c0*/  @!P1 SHF.R.S32.HI R3, RZ, 0x1f, R10 ;  /* 0x0000001fff039819 */ /* 0x000fc6000001140a */
[----:B------:R-:W-:Y:S01]  /*135d0*/  @!P1 IMAD.WIDE.U32 R2, R32, UR4, R2 ;  /* 0x0000000420029c25 */ /* 0x000fe2000f8e0002 */
[----:B------:R-:W-:-:S03]  /*135e0*/  ULDC UR4, c[0x0][0x430] ;  /* 0x00010c0000047ab9 */ /* 0x000fc60000000800 */
[----:B------:R-:W-:Y:S01]  /*135f0*/  @!P1 IMAD.IADD R3, R4, 0x1, R3 ;  /* 0x0000000104039824 */ /* 0x000fe200078e0203 */
[----:B------:R-:W-:-:S04]  /*13600*/  @!P1 LEA R4, P0, R2, UR6, 0x2 ;  /* 0x0000000602049c11 */ /* 0x000fc8000f8010ff */
[----:B------:R-:W-:Y:S01]  /*13610*/  @!P1 LEA.HI.X R5, R2, UR7, R3, 0x2, P0 ;  /* 0x0000000702059c11 */ /* 0x000fe200080f1403 */
[----:B------:R-:W-:Y:S02]  /*13620*/  IMAD.MOV R2, RZ, RZ, -R7 ;  /* 0x000000ffff027224 */ /* 0x000fe400078e0a07 */
[----:B------:R0:W2:Y:S01]  /*13630*/  LDG.E R7, desc[UR50][R8.64] ;  /* 0x0000003208077981 */ /* 0x0000a2000c1e1900 */
[----:B------:R-:W-:Y:S02]  /*13640*/  IMAD.U32 R12, RZ, RZ, UR43 ;  /* 0x0000002bff0c7e24 */ /* 0x000fe4000f8e00ff */
[----:B0-----:R-:W-:Y:S02]  /*13650*/  IMAD.MOV.U32 R8, RZ, RZ, RZ ;  /* 0x000000ffff087224 */ /* 0x001fe400078e00ff */
[----:B------:R-:W-:-:S04]  /*13660*/  VIADD R30, R20, 0x1 ;  /* 0x00000001141e7836 */ /* 0x000fc80000000000 */
[----:B------:R0:W5:Y:S01]  /*13670*/  @!P1 LDG.E R8, desc[UR50][R4.64] ;  /* 0x0000003204089981 */ /* 0x000162000c1e1900 */
[----:B------:R-:W-:Y:S01]  /*13680*/  ISETP.NE.AND P1, PT, R12, 0x3, PT ;  /* 0x000000030c00780c */ /* 0x000fe20003f25270 */
[----:B------:R-:W-:Y:S01]  /*13690*/  IMAD.MOV R3, RZ, RZ, -R10 ;  /* 0x000000ffff037224 */ /* 0x000fe200078e0a0a */
[----:B------:R-:W-:Y:S01]  /*136a0*/  ISETP.NE.AND P0, PT, R30, 0x2, PT ;  /* 0x000000021e00780c */ /* 0x000fe20003f05270 */
[----:B------:R-:W-:-:S03]  /*136b0*/  IMAD R6, R2, UR4, R6 ;  /* 0x0000000402067c24 */ /* 0x000fc6000f8e0206 */
[----:B------:R-:W-:Y:S01]  /*136c0*/  SEL R33, RZ, 0x1, P0 ;  /* 0x00000001ff217807 */ /* 0x000fe20000000000 */
[----:B0-----:R-:W-:Y:S02]  /*136d0*/  IMAD R5, R3, UR4, R0 ;  /* 0x0000000403057c24 */ /* 0x001fe4000f8e0200 */
[----:B------:R-:W-:Y:S01]  /*136e0*/  IMAD.MOV.U32 R0, RZ, RZ, R31 ;  /* 0x000000ffff007224 */ /* 0x000fe200078e001f */
[----:B------:R-:W-:Y:S01]  /*136f0*/  SEL R30, R30, RZ, P0 ;  /* 0x000000ff1e1e7207 */ /* 0x000fe20000000000 */
[----:B------:R-:W-:Y:S01]  /*13700*/  VIADD R31, R31, 0xffffffff ;  /* 0xffffffff1f1f7836 */ /* 0x000fe20000000000 */
[----:B------:R-:W-:Y:S02]  /*13710*/  LOP3.LUT R33, R21, R33, RZ, 0x3c, !PT ;  /* 0x0000002115217212 */ /* 0x000fe400078e3cff */
[----:B------:R-:W-:Y:S02]  /*13720*/  ISETP.GT.AND P2, PT, R0, R11, PT ;  /* 0x0000000b0000720c */ /* 0x000fe40003f44270 */
[----:B--2---:R-:W-:Y:S01]  /*13730*/  SHF.R.S32.HI R26, RZ, 0x1f, R7 ;  /* 0x0000001fff1a7819 */ /* 0x004fe20000011407 */
[----:B------:R-:W-:Y:S10]  /*13740*/  @!P1 BRA `(.L_x_4129) ;  /* 0x0000000000049947 */ /* 0x000ff40003800000 */
[----:B------:R-:W-:Y:S01]  /*13750*/  BPT.TRAP 0x1 ;  /* 0x000000040000795c */ /* 0x000fe20000300000 */
.L_x_4129:
[----:B------:R-:W-:Y:S01]  /*13760*/  IMAD R4, R30, 0x8, R18 ;  /* 0x000000081e047824 */ /* 0x000fe200078e0212 */
[----:B------:R-:W-:Y:S01]  /*13770*/  SHF.L.U32 R28, R33, 0x1f, RZ ;  /* 0x0000001f211c7819 */ /* 0x000fe200000006ff */
[----:B------:R-:W-:Y:S01]  /*13780*/  BSSY B0, `(.L_x_4130) ;  /* 0x0000004000007945 */ /* 0x000fe20003800000 */
[----:B------:R-:W-:Y:S02]  /*13790*/  SHF.R.S32.HI R27, RZ, 0x1f, R6 ;  /* 0x0000001fff1b7819 */ /* 0x000fe40000011406 */
[----:B------:R-:W0:Y:S02]  /*137a0*/  SYNCS.PHASECHK.TRANS64.TRYWAIT P0, [R4+URZ+0x33480], R28 ;  /* 0x0334801c040075a7 */ /* 0x000e24000800017f */
[----:B0-----:R-:W-:Y:S05]  /*137b0*/  @!P0 BRA `(.L_x_4131) ;  /* 0x0000004c00e08947 */ /* 0x001fea0003800000 */
.L_x_4222:
[----:B------:R-:W-:Y:S05]  /*137c0*/  BSYNC B0 ;  /* 0x0000000000007941 */ /* 0x000fea0003800000 */
.L_x_4130:
[----:B------:R-:W2:Y:S01]  /*137d0*/  LDL R15, [R1+0x18] ;  /* 0x00001800010f7983 */ /* 0x000ea20000100800 */
[----:B------:R-:W-:Y:S01]  /*137e0*/  ULDC.64 UR4, c[0x0][0x328] ;  /* 0x0000ca0000047ab9 */ /* 0x000fe20000000a00 */
[----:B------:R-:W-:Y:S01]  /*137f0*/  ULDC.64 UR6, c[0x0][0x338] ;  /* 0x0000ce0000067ab9 */ /* 0x000fe20000000a00 */
[----:B------:R-:W-:Y:S01]  /*13800*/  IMAD R0, R27, UR4, RZ ;  /* 0x000000041b007c24 */ /* 0x000fe2000f8e02ff */
[----:B------:R-:W-:Y:S01]  /*13810*/  SHF.R.S32.HI R29, RZ, 0x1f, R5 ;  /* 0x0000001fff1d7819 */ /* 0x000fe20000011405 */
[----:B------:R-:W-:Y:S01]  /*13820*/  IMAD.WIDE.U32 R2, R6, UR4, RZ ;  /* 0x0000000406027c25 */ /* 0x000fe2000f8e00ff */
[----:B-----5:R-:W-:Y:S01]  /*13830*/  SHF.R.S32.HI R25, RZ, 0x1f, R8 ;  /* 0x0000001fff197819 */ /* 0x020fe20000011408 */
[----:B------:R-:W1:Y:S01]  /*13840*/  LDC R12, c[0x0][0x2f4] ;  /* 0x0000bd00ff0c7b82 */ /* 0x000e620000000800 */
[----:B------:R-:W-:Y:S01]  /*13850*/  LOP3.LUT R14, R36, 0x80, RZ, 0xfc, !PT ;  /* 0x00000080240e7812 */ /* 0x000fe200078efcff */
[----:B------:R-:W-:Y:S01]  /*13860*/  IMAD R0, R6, UR5, R0 ;  /* 0x0000000506007c24 */ /* 0x000fe2000f8e0200 */
[----:B------:R-:W-:Y:S01]  /*13870*/  LOP3.LUT R13, R36, 0x40, RZ, 0xfc, !PT ;  /* 0x00000040240d7812 */ /* 0x000fe200078efcff */
[----:B------:R-:W-:-:S02]  /*13880*/  IMAD R10, R26, UR6, RZ ;  /* 0x000000061a0a7c24 */ /* 0x000fc4000f8e02ff */
        /* <DEDUP_REMOVED lines=8> */
[----:B------:R-:W-:Y:S01]  /*13910*/  ULDC.64 UR4, c[0x0][0x330] ;  /* 0x0000cc0000047ab9 */ /* 0x000fe20000000a00 */
[----:B-1----:R-:W-:-:S02]  /*13920*/  ISETP.GE.AND P1, PT, R14, R12, PT ;  /* 0x0000000c0e00720c */ /* 0x002fc40003f26270 */
[----:B------:R-:W-:Y:S01]  /*13930*/  IMAD.IADD R3, R3, 0x1, R0 ;  /* 0x0000000103037824 */ /* 0x000fe200078e0200 */
[-C--:B------:R-:W-:Y:S01]  /*13940*/  ISETP.GE.AND P3, PT, R13, R12.reuse, PT ;  /* 0x0000000c0d00720c */ /* 0x080fe20003f66270 */
[----:B------:R-:W-:Y:S01]  /*13950*/  IMAD R0, R25, UR6, RZ ;  /* 0x0000000619007c24 */ /* 0x000fe2000f8e02ff */
[----:B------:R-:W-:Y:S01]  /*13960*/  ISETP.GE.AND P4, PT, R36, R12, PT ;  /* 0x0000000c2400720c */ /* 0x000fe20003f86270 */
        /* <DEDUP_REMOVED lines=12> */
[----:B--2---:R-:W-:Y:S01]  /*13a30*/  IMAD R35, R30, 0x7800, R15 ;  /* 0x000078001e237824 */ /* 0x004fe200078e020f */
[----:B------:R-:W-:Y:S07]  /*13a40*/  BRA.DIV UR4, `(.L_x_4132) ;  /* 0x0000004e04507947 */ /* 0x000fee000b800000 */
[----:B------:R-:W1:Y:S04]  /*13a50*/  SHFL.IDX PT, R2, R9, RZ, 0x1c1f ;  /* 0x001c1fff09027589 */ /* 0x000e6800000e0000 */
[----:B------:R-:W2:Y:S04]  /*13a60*/  SHFL.IDX PT, R0, R10, RZ, 0x1c1f ;  /* 0x001c1fff0a007589 */ /* 0x000ea800000e0000 */
[----:B------:R-:W-:Y:S01]  /*13a70*/  SHFL.IDX PT, R23, R23, RZ, 0x1c1f ;  /* 0x001c1fff17177589 */ /* 0x000fe200000e0000 */
[----:B-1----:R-:W-:-:S05]  /*13a80*/  IADD3 R2, P0, R36, R2, RZ ;  /* 0x0000000224027210 */ /* 0x002fca0007f1e0ff */
[----:B--2---:R-:W-:Y:S02]  /*13a90*/  IMAD.X R3, RZ, RZ, R0, P0 ;  /* 0x000000ffff037224 */ /* 0x004fe400000e0600 */
[----:B------:R-:W-:Y:S02]  /*13aa0*/  IMAD.IADD R0, R18, 0x1, R35 ;  /* 0x0000000112007824 */ /* 0x000fe400078e0223 */
[----:B------:R-:W-:Y:S04]  /*13ab0*/  SHFL.IDX PT, R35, R10, 0x2, 0x1c1f ;  /* 0x005c1f000a237f89 */ /* 0x000fe800000e0000 */
        /* <DEDUP_REMOVED lines=20> */
[----:B------:R-:W-:Y:S04]  /*13c00*/  LDGSTS.E.BYPASS.LTC128B.128 [R0+0x10a00], desc[UR50][R2.64], !P4 ;  /* 0x10a0000002007fae */ /* 0x000fe8000e101d72 */
[----:B------:R-:W-:Y:S04]  /*13c10*/  LDGSTS.E.BYPASS.LTC128B.128 [R0+0x13200], desc[UR50][R2.64+0x40], !P3 ;  /* 0x1320004002007fae */ /* 0x000fe8000d901d72 */
[----:B------:R1:W-:Y:S04]  /*13c20*/  LDGSTS.E.BYPASS.LTC128B.128 [R0+0x15a00], desc[UR50][R2.64+0x80], !P1 ;  /* 0x15a0008002007fae */ /* 0x0003e8000c901d72 */
[----:B-1----:R1:W2:Y:S02]  /*13c30*/  SHFL.IDX PT, R2, R24, RZ, 0x1c1f ;  /* 0x001c1fff18027589 */ /* 0x0022a400000e0000 */
.L_x_4234:
[----:B--2---:R-:W-:-:S05]  /*13c40*/  IADD3 R2, P0, R36, R2, RZ ;  /* 0x0000000224027210 */ /* 0x004fca0007f1e0ff */
[----:B------:R-:W-:Y:S01]  /*13c50*/  IMAD.X R3, RZ, RZ, R23, P0 ;  /* 0x000000ffff037224 */ /* 0x000fe200000e0617 */
[----:B------:R-:W-:-:S04]  /*13c60*/  PLOP3.LUT P0, PT, PT, PT, PT, 0x80, 0x0 ;  /* 0x000000000000781c */ /* 0x000fc80003f0f070 */
[----:B------:R-:W-:Y:S01]  /*13c70*/  @!PT LDS RZ, [RZ] ;  /* 0x00000000fffff984 */ /* 0x000fe20000000800 */
[----:B------:R-:W-:Y:S01]  /*13c80*/  @!PT LDS RZ, [RZ] ;  /* 0x00000000fffff984 */ /* 0x000fe20000000800 */
[----:B------:R-:W-:Y:S01]  /*13c90*/  @!PT LDS RZ, [RZ] ;  /* 0x00000000fffff984 */ /* 0x000fe20000000800 */
[----:B------:R2:W-:Y:S04]  /*13ca0*/  LDGSTS.E.BYPASS.LTC128B.128 [R0+0x11200], desc[UR50][R2.64], !P4 ;  /* 0x1120000002007fae */ /* 0x0005e8000e101d72 */
[----:B------:R2:W-:Y:S04]  /*13cb0*/  LDGSTS.E.BYPASS.LTC128B.128 [R0+0x13a00], desc[UR50][R2.64+0x40], !P3 ;  /* 0x13a0004002007fae */ /* 0x0005e8000d901d72 */
[----:B------:R2:W-:Y:S01]  /*13cc0*/  LDGSTS.E.BYPASS.LTC128B.128 [R0+0x16200], desc[UR50][R2.64+0x80], !P1 ;  /* 0x1620008002007fae */ /* 0x0005e2000c901d72 */
[----:B------:R-:W-:Y:S01]  /*13cd0*/  NOP ;  /* 0x0000000000007918 */ /* 0x000fe20000000000 */
.L_x_4133:
        /* <DEDUP_REMOVED lines=11> */
.L_x_4134:
[----:B------:R2:W-:Y:S01]  /*13d90*/  SYNCS.ARRIVE.TRANS64.A1T0 RZ, [R4+URZ+0x33470], RZ ;  /* 0x033470ff04ff79a7 */ /* 0x0005e2000810003f */
[----:B------:R-:W-:Y:S05]  /*13da0*/  @!P3 BRA `(.L_x_4135) ;  /* 0x000000000004b947 */ /* 0x000fea0003800000 */
[----:B------:R-:W-:Y:S01]  /*13db0*/  BPT.TRAP 0x1 ;  /* 0x000000040000795c */ /* 0x000fe20000300000 */
.L_x_4135:
[----:B------:R-:W3:Y:S01]  /*13dc0*/  SYNCS.PHASECHK.TRANS64.TRYWAIT P0, [R4+URZ+0x33440], R28 ;  /* 0x0334401c040075a7 */ /* 0x000ee2000800017f */
[----:B------:R-:W-:Y:S04]  /*13dd0*/  BSSY B0, `(.L_x_4136) ;  /* 0x0000002000007945 */ /* 0x000fe80003800000 */
[----:B---3--:R-:W-:Y:S05]  /*13de0*/  @!P0 BRA `(.L_x_4137) ;  /* 0x0000004c00e88947 */ /* 0x008fea0003800000 */
.L_x_4235:
[----:B------:R-:W-:Y:S05]  /*13df0*/  BSYNC B0 ;  /* 0x0000000000007941 */ /* 0x000fea0003800000 */
.L_x_4136:
[----:B------:R-:W-:Y:S01]  /*13e00*/  ULDC.64 UR4, c[0x0][0x310] ;  /* 0x0000c40000047ab9 */ /* 0x000fe20000000a00 */
[----:B------:R-:W-:Y:S01]  /*13e10*/  ULDC.64 UR6, c[0x0][0x300] ;  /* 0x0000c00000067ab9 */ /* 0x000fe20000000a00 */
[----:B------:R-:W-:Y:S01]  /*13e20*/  IMAD R9, R26, UR4, RZ ;  /* 0x000000041a097c24 */ /* 0x000fe2000f8e02ff */
[----:B------:R-:W4:Y:S01]  /*13e30*/  LDC R12, c[0x0][0x2f4] ;  /* 0x0000bd00ff0c7b82 */ /* 0x000f220000000800 */
[C---:B------:R-:W-:Y:S01]  /*13e40*/  IMAD.WIDE.U32 R2, R7.reuse, UR4, RZ ;  /* 0x0000000407027c25 */ /* 0x040fe2000f8e00ff */
[C---:B------:R-:W-:Y:S02]  /*13e50*/  LOP3.LUT R14, R36.reuse, 0x80, RZ, 0xfc, !PT ;  /* 0x00000080240e7812 */ /* 0x040fe400078efcff */
[----:B------:R-:W-:Y:S01]  /*13e60*/  LOP3.LUT R13, R36, 0x40, RZ, 0xfc, !PT ;  /* 0x00000040240d7812 */ /* 0x000fe200078efcff */
[----:B------:R-:W-:Y:S02]  /*13e70*/  IMAD R9, R7, UR5, R9 ;  /* 0x0000000507097c24 */ /* 0x000fe4000f8e0209 */
[----:B------:R-:W-:-:S02]  /*13e80*/  IMAD R27, R27, UR6, RZ ;  /* 0x000000061b1b7c24 */ /* 0x000fc4000f8e02ff */
[----:B------:R-:W-:Y:S02]  /*13e90*/  IMAD.IADD R3, R3, 0x1, R9 ;  /* 0x0000000103037824 */ /* 0x000fe400078e0209 */
[----:B------:R-:W-:Y:S02]  /*13ea0*/  IMAD R9, R25, UR4, RZ ;  /* 0x0000000419097c24 */ /* 0x000fe4000f8e02ff */
[----:B------:R-:W-:-:S04]  /*13eb0*/  IMAD.WIDE.U32 R2, R6, UR6, R2 ;  /* 0x0000000606027c25 */ /* 0x000fc8000f8e0002 */
[----:B------:R-:W-:Y:S02]  /*13ec0*/  IMAD R6, R6, UR7, R27 ;  /* 0x0000000706067c24 */ /* 0x000fe4000f8e021b */
[----:B------:R-:W-:Y:S02]  /*13ed0*/  IMAD R9, R8, UR5, R9 ;  /* 0x0000000508097c24 */ /* 0x000fe4000f8e0209 */
[----:B------:R-:W-:Y:S02]  /*13ee0*/  IMAD.IADD R7, R3, 0x1, R6 ;  /* 0x0000000103077824 */ /* 0x000fe400078e0206 */
[----:B------:R-:W-:Y:S01]  /*13ef0*/  IMAD.MOV.U32 R6, RZ, RZ, R2 ;  /* 0x000000ffff067224 */ /* 0x000fe200078e0002 */
[-C--:B----4-:R-:W-:Y:S01]  /*13f00*/  ISETP.GE.AND P1, PT, R14, R12.reuse, PT ;  /* 0x0000000c0e00720c */ /* 0x090fe20003f26270 */
[----:B------:R-:W-:Y:S01]  /*13f10*/  IMAD.WIDE.U32 R2, R8, UR4, RZ ;  /* 0x0000000408027c25 */ /* 0x000fe2000f8e00ff */
[----:B------:R-:W-:Y:S01]  /*13f20*/  ULDC.64 UR4, c[0x0][0x308] ;  /* 0x0000c20000047ab9 */ /* 0x000fe20000000a00 */
[----:B------:R-:W-:-:S02]  /*13f30*/  ISETP.GE.AND P3, PT, R13, R12, PT ;  /* 0x0000000c0d00720c */ /* 0x000fc40003f66270 */
[----:B------:R-:W-:Y:S01]  /*13f40*/  IMAD.IADD R3, R3, 0x1, R9 ;  /* 0x0000000103037824 */ /* 0x000fe200078e0209 */
[----:B------:R-:W-:Y:S01]  /*13f50*/  ISETP.GE.AND P4, PT, R36, R12, PT ;  /* 0x0000000c2400720c */ /* 0x000fe20003f86270 */
[----:B------:R-:W-:Y:S02]  /*13f60*/  IMAD R10, R29, UR6, RZ ;  /* 0x000000061d0a7c24 */ /* 0x000fe4000f8e02ff */
[----:B------:R-:W-:-:S04]  /*13f70*/  IMAD.WIDE.U32 R8, R5, UR6, R2 ;  /* 0x0000000605087c25 */ /* 0x000fc8000f8e0002 */
[----:B------:R-:W-:-:S04]  /*13f80*/  IMAD.WIDE.U32 R2, R22, UR4, R6 ;  /* 0x0000000416027c25 */ /* 0x000fc8000f8e0006 */
[----:B------:R-:W-:Y:S01]  /*13f90*/  IMAD R10, R5, UR7, R10 ;  /* 0x00000007050a7c24 */ /* 0x000fe2000f8e020a */
[----:B------:R-:W-:Y:S01]  /*13fa0*/  ULDC.64 UR6, c[0x0][0x2e8] ;  /* 0x0000ba0000067ab9 */ /* 0x000fe20000000a00 */
[----:B------:R-:W-:Y:S01]  /*13fb0*/  IMAD R11, R22, UR5, RZ ;  /* 0x00000005160b7c24 */ /* 0x000fe2000f8e02ff */
[----:B------:R-:W-:Y:S01]  /*13fc0*/  IADD3 R5, P0, R2, UR6, RZ ;  /* 0x0000000602057c10 */ /* 0x000fe2000ff1e0ff */
[----:B------:R-:W-:-:S03]  /*13fd0*/  IMAD.MOV.U32 R2, RZ, RZ, R8 ;  /* 0x000000ffff027224 */ /* 0x000fc600078e0008 */
[----:B------:R-:W-:Y:S01]  /*13fe0*/  IADD3.X R6, R11, UR7, R3, P0, !PT ;  /* 0x000000070b067c10 */ /* 0x000fe200087fe403 */
[----:B------:R-:W-:Y:S02]  /*13ff0*/  IMAD.IADD R3, R9, 0x1, R10 ;  /* 0x0000000109037824 */ /* 0x000fe400078e020a */
[----:B------:R-:W-:Y:S01]  /*14000*/  IMAD.WIDE.U32 R2, R22, UR4, R2 ;  /* 0x0000000416027c25 */ /* 0x000fe2000f8e0002 */
[----:B------:R-:W-:Y:S02]  /*14010*/  UMOV UR4, 0xffffffff ;  /* 0xffffffff00047882 */ /* 0x000fe40000000000 */
[----:B------:R-:W-:-:S04]  /*14020*/  IADD3 R7, P0, R2, UR6, RZ ;  /* 0x0000000602077c10 */ /* 0x000fc8000ff1e0ff */
[----:B------:R-:W-:Y:S01]  /*14030*/  IADD3.X R8, R11, UR7, R3, P0, !PT ;  /* 0x000000070b087c10 */ /* 0x000fe200087fe403 */
[----:B------:R-:W-:Y:S08]  /*14040*/  BRA.DIV UR4, `(.L_x_4138) ;  /* 0x0000004e04647947 */ /* 0x000ff0000b800000 */
[----:B------:R-:W4:Y:S04]  /*14050*/  SHFL.IDX PT, R2, R5, RZ, 0x1c1f ;  /* 0x001c1fff05027589 */ /* 0x000f2800000e0000 */
[----:B------:R-:W5:Y:S04]  /*14060*/  SHFL.IDX PT, R3, R6, RZ, 0x1c1f ;  /* 0x001c1fff06037589 */ /* 0x000f6800000e0000 */
[----:B------:R-:W-:Y:S04]  /*14070*/  SHFL.IDX PT, R9, R6, 0x2, 0x1c1f ;  /* 0x005c1f0006097f89 */ /* 0x000fe800000e0000 */
[----:B------:R-:W-:Y:S04]  /*14080*/  SHFL.IDX PT, R8, R8, RZ, 0x1c1f ;  /* 0x001c1fff08087589 */ /* 0x000fe800000e0000 */
[----:B------:R-:W-:Y:S01]  /*14090*/  SHFL.IDX PT, R14, R7, RZ, 0x1c1f ;  /* 0x001c1fff070e7589 */ /* 0x000fe200000e0000 */
[----:B----4-:R-:W-:-:S05]  /*140a0*/  IADD3 R2, P0, R36, R2, RZ ;  /* 0x0000000224027210 */ /* 0x010fca0007f1e0ff */
[----:B-----5:R-:W-:-:S05]  /*140b0*/  IMAD.X R3, RZ, RZ, R3, P0 ;  /* 0x000000ffff037224 */ /* 0x020fca00000e0603 */
[----:B------:R-:W-:Y:S04]  /*140c0*/  LDGSTS.E.BYPASS.LTC128B.128 [R0+0x24200], desc[UR50][R2.64], !P4 ;  /* 0x2420000002007fae */ /* 0x000fe8000e101d72 */
[----:B------:R-:W-:Y:S04]  /*140d0*/  LDGSTS.E.BYPASS.LTC128B.128 [R0+0x26a00], desc[UR50][R2.64+0x40], !P3 ;  /* 0x26a0004002007fae */ /* 0x000fe8000d901d72 */
[----:B------:R4:W-:Y:S04]  /*140e0*/  LDGSTS.E.BYPASS.LTC128B.128 [R0+0x29200], desc[UR50][R2.64+0x80], !P1 ;  /* 0x2920008002007fae */ /* 0x0009e8000c901d72 */
[----:B----4-:R-:W4:Y:S04]  /*140f0*/  SHFL.IDX PT, R2, R5, 0x1, 0x1c1f ;  /* 0x003c1f0005027f89 */ /* 0x010f2800000e0000 */
[----:B------:R-:W5:Y:S01]  /*14100*/  SHFL.IDX PT, R3, R6, 0x1, 0x1c1f ;  /* 0x003c1f0006037f89 */ /* 0x000f6200000e0000 */
[----:B----4-:R-:W-:-:S05]  /*14110*/  IADD3 R2, P0, R36, R2, RZ ;  /* 0x0000000224027210 */ /* 0x010fca0007f1e0ff */
[----:B-----5:R-:W-:-:S05]  /*14120*/  IMAD.X R3, RZ, RZ, R3, P0 ;  /* 0x000000ffff037224 */ /* 0x020fca00000e0603 */
[----:B------:R-:W-:Y:S04]  /*14130*/  LDGSTS.E.BYPASS.LTC128B.128 [R0+0x24a00], desc[UR50][R2.64], !P4 ;  /* 0x24a0000002007fae */ /* 0x000fe8000e101d72 */
[----:B------:R-:W-:Y:S04]  /*14140*/  LDGSTS.E.BYPASS.LTC128B.128 [R0+0x27200], desc[UR50][R2.64+0x40], !P3 ;  /* 0x2720004002007fae */ /* 0x000fe8000d901d72 */
[----:B------:R4:W-:Y:S04]  /*14150*/  LDGSTS.E.BYPASS.LTC128B.128 [R0+0x29a00], desc[UR50][R2.64+0x80], !P1 ;  /* 0x29a0008002007fae */ /* 0x0009e8000c901d72 */
[----:B----4-:R-:W4:Y:S02]  /*14160*/  SHFL.IDX PT, R2, R5, 0x2, 0x1c1f ;  /* 0x005c1f0005027f89 */ /* 0x010f2400000e0000 */
[----:B----4-:R-:W-:-:S05]  /*14170*/  IADD3 R2, P0, R36, R2, RZ ;  /* 0x0000000224027210 */ /* 0x010fca0007f1e0ff */
[----:B------:R-:W-:Y:S02]  /*14180*/  IMAD.X R3, RZ, RZ, R9, P0 ;  /* 0x000000ffff037224 */ /* 0x000fe400000e0609 */
[----:B------:R-:W-:Y:S04]  /*14190*/  SHFL.IDX PT, R9, R6, 0x3, 0x1c1f ;  /* 0x007c1f0006097f89 */ /* 0x000fe800000e0000 */
[----:B------:R-:W-:Y:S04]  /*141a0*/  LDGSTS.E.BYPASS.LTC128B.128 [R0+0x25200], desc[UR50][R2.64], !P4 ;  /* 0x2520000002007fae */ /* 0x000fe8000e101d72 */
[----:B------:R-:W-:Y:S04]  /*141b0*/  LDGSTS.E.BYPASS.LTC128B.128 [R0+0x27a00], desc[UR50][R2.64+0x40], !P3 ;  /* 0x27a0004002007fae */ /* 0x000fe8000d901d72 */
[----:B------:R4:W-:Y:S04]  /*141c0*/  LDGSTS.E.BYPASS.LTC128B.128 [R0+0x2a200], desc[UR50][R2.64+0x80], !P1 ;  /* 0x2a20008002007fae */ /* 0x0009e8000c901d72 */
[----:B----4-:R-:W4:Y:S02]  /*141d0*/  SHFL.IDX PT, R2, R5, 0x3, 0x1c1f ;  /* 0x007c1f0005027f89 */ /* 0x010f2400000e0000 */
[----:B----4-:R-:W-:-:S05]  /*141e0*/  IADD3 R2, P0, R36, R2, RZ ;  /* 0x0000000224027210 */ /* 0x010fca0007f1e0ff */
[----:B------:R-:W-:-:S05]  /*141f0*/  IMAD.X R3, RZ, RZ, R9, P0 ;  /* 0x000000ffff037224 */ /* 0x000fca00000e0609 */
[----:B------:R4:W-:Y:S04]  /*14200*/  LDGSTS.E.BYPASS.LTC128B.128 [R0+0x25a00], desc[UR50][R2.64], !P4 ;  /* 0x25a0000002007fae */ /* 0x0009e8000e101d72 */
[----:B------:R4:W-:Y:S04]  /*14210*/  LDGSTS.E.BYPASS.LTC128B.128 [R0+0x28200], desc[UR50][R2.64+0x40], !P3 ;  /* 0x2820004002007fae */ /* 0x0009e8000d901d72 */
[----:B------:R4:W-:Y:S02]  /*14220*/  LDGSTS.E.BYPASS.LTC128B.128 [R0+0x2aa00], desc[UR50][R2.64+0x80], !P1 ;  /* 0x2aa0008002007fae */ /* 0x0009e4000c901d72 */
.L_x_4247:
[----:B----4-:R-:W-:-:S05]  /*14230*/  IADD3 R2, P0, R36, R14, RZ ;  /* 0x0000000e24027210 */ /* 0x010fca0007f1e0ff */
        /* <DEDUP_REMOVED lines=9> */
.L_x_4139:
[----:B------:R-:W-:Y:S02]  /*142d0*/  PLOP3.LUT P1, PT, P1, P0, PT, 0xa2, 0x0 ;  /* 0x000000000000781c */ /* 0x000fe40000f21472 */
[----:B------:R-:W-:-:S08]  /*142e0*/  @P0 R2UR P1, UR4, R4 ;  /* 0x00000000040402ca */ /* 0x000fd00000020000 */
[----:B------:R-:W-:-:S05]  /*142f0*/  @P0 PLOP3.LUT P0, PT, P1, PT, PT, 0x80, 0x0 ;  /* 0x000000000000081c */ /* 0x000fca0000f0f070 */
[----:B------:R-:W-:Y:S01]  /*14300*/  @!P1 SYNCS.ARRIVE.TRANS64.RED.A0T1 RZ, [UR4+0x33430], RZ ;  /* 0x033430ffffff99a7 */ /* 0x000fe20008200404 */
[----:B------:R-:W-:Y:S07]  /*14310*/  @!P1 ARRIVES.LDGSTSBAR.64.TRANSCNT [UR4+0x33430] ;  /* 0x03343000ff0099b0 */ /* 0x000fee0008000a84 */
[----:B------:R-:W-:Y:S05]  /*14320*/  @P0 BRA.U.ANY `(.L_x_4139) ;  /* 0xfffffffd00e80947 */ /* 0x000fea000393ffff */
[----:B------:R-:W-:Y:S01]  /*14330*/  NOP ;  /* 0x0000000000007918 */ /* 0x000fe20000000000 */
[----:B----4-:R-:W-:-:S05]  /*14340*/  IMAD.U32 R0, RZ, RZ, UR43 ;  /* 0x0000002bff007e24 */ /* 0x010fca000f8e00ff */
[----:B------:R-:W-:-:S13]  /*14350*/  ISETP.NE.AND P3, PT, R0, 0x3, PT ;  /* 0x000000030000780c */ /* 0x000fda0003f65270 */
[----:B------:R-:W-:Y:S05]  /*14360*/  @!P3 BRA `(.L_x_4140) ;  /* 0x000000000004b947 */ /* 0x000fea0003800000 */
[----:B------:R-:W-:Y:S01]  /*14370*/  BPT.TRAP 0x1 ;  /* 0x000000040000795c */ /* 0x000fe20000300000 */
.L_x_4140:
[----:B------:R-:W-:Y:S01]  /*14380*/  IMAD.U32 R0, RZ, RZ, UR44 ;  /* 0x0000002cff007e24 */ /* 0x000fe2000f8e00ff */
[----:B------:R4:W-:Y:S04]  /*14390*/  SYNCS.ARRIVE.TRANS64.A1T0 RZ, [R4+URZ+0x33430], RZ ;  /* 0x033430ff04ff79a7 */ /* 0x0009e8000810003f */
[----:B------:R-:W-:-:S13]  /*143a0*/  ISETP.NE.AND P0, PT, R0, 0x3, PT ;  /* 0x000000030000780c */ /* 0x000fda0003f05270 */
[----:B----4-:R-:W-:Y:S05]  /*143b0*/  @!P0 BRA `(.L_x_4141) ;  /* 0x0000000000048947 */ /* 0x010fea0003800000 */
[----:B------:R-:W-:Y:S01]  /*143c0*/  BPT.TRAP 0x1 ;  /* 0x000000040000795c */ /* 0x000fe20000300000 */
.L_x_4141:
[----:B------:R-:W-:Y:S01]  /*143d0*/  LOP3.LUT R3, R21, 0x1, RZ, 0x3c, !PT ;  /* 0x0000000115037812 */ /* 0x000fe200078e3cff */
[----:B------:R-:W-:Y:S01]  /*143e0*/  IMAD R2, R20, 0x8, R18 ;  /* 0x0000000814027824 */ /* 0x000fe200078e0212 */
[----:B------:R-:W-:Y:S02]  /*143f0*/  BSSY B0, `(.L_x_4142) ;  /* 0x0000004000007945 */ /* 0x000fe40003800000 */
[----:B------:R-:W-:-:S04]  /*14400*/  SHF.L.U32 R3, R3, 0x1f, RZ ;  /* 0x0000001f03037819 */ /* 0x000fc800000006ff */
[----:B------:R-:W4:Y:S02]  /*14410*/  SYNCS.PHASECHK.TRANS64.TRYWAIT P1, [R2+URZ+0x33470], R3 ;  /* 0x03347003020075a7 */ /* 0x000f24000802017f */
[----:B----4-:R-:W-:Y:S05]  /*14420*/  @!P1 BRA `(.L_x_4143) ;  /* 0x0000004c00e49947 */ /* 0x010fea0003800000 */
.L_x_4248:
[----:B------:R-:W-:Y:S05]  /*14430*/  BSYNC B0 ;  /* 0x0000000000007941 */ /* 0x000fea0003800000 */
.L_x_4142:
[----:B------:R-:W-:-:S05]  /*14440*/  IMAD.U32 R0, RZ, RZ, UR43 ;  /* 0x0000002bff007e24 */ /* 0x000fca000f8e00ff */
[----:B------:R-:W-:-:S13]  /*14450*/  ISETP.NE.AND P1, PT, R0, 0x3, PT ;  /* 0x000000030000780c */ /* 0x000fda0003f25270 */
[----:B------:R-:W-:Y:S05]  /*14460*/  @!P1 BRA `(.L_x_4144) ;  /* 0x0000000000049947 */ /* 0x000fea0003800000 */
[----:B------:R-:W-:Y:S01]  /*14470*/  BPT.TRAP 0x1 ;  /* 0x000000040000795c */ /* 0x000fe20000300000 */
.L_x_4144:
[----:B----4-:R-:W-:Y:S01]  /*14480*/  SHF.L.U32 R3, R21, 0x1f, RZ ;  /* 0x0000001f15037819 */ /* 0x010fe200000006ff */
[----:B------:R-:W-:-:S03]  /*14490*/  IMAD R0, R20, 0x7800, RZ ;  /* 0x0000780014007824 */ /* 0x000fc600078e02ff */
[----:B------:R-:W4:Y:S02]  /*144a0*/  SYNCS.PHASECHK.TRANS64.TRYWAIT P1, [R2+URZ+0x33460], R3 ;  /* 0x03346003020075a7 */ /* 0x000f24000802017f */
[----:B----4-:R-:W-:Y:S05]  /*144b0*/  @!P1 BRA `(.L_x_4145) ;  /* 0x0000004c00d49947 */ /* 0x010fea0003800000 */
.L_x_4249:
[----:B----4-:R-:W-:Y:S01]  /*144c0*/  LOP3.LUT R3, R0, R16, RZ, 0xfc, !PT ;  /* 0x0000001000037212 */ /* 0x010fe200078efcff */
[----:B------:R-:W-:Y:S05]  /*144d0*/  WARPSYNC.ALL ;  /* 0x0000000000007948 */ /* 0x000fea0003800000 */
[----:B------:R-:W-:Y:S02]  /*144e0*/  IMAD.IADD R6, R18, 0x1, R3 ;  /* 0x0000000112067824 */ /* 0x000fe400078e0203 */
[C---:B------:R-:W-:Y:S02]  /*144f0*/  VIADD R3, R0.reuse, 0x2800 ;  /* 0x0000280000037836 */ /* 0x040fe40000000000 */
[----:B------:R-:W-:-:S02]  /*14500*/  VIADD R13, R0, 0x800 ;  /* 0x00000800000d7836 */ /* 0x000fc40000000000 */
[----:B0-23--:R-:W0:Y:S01]  /*14510*/  LDSM.16.MT88.4 R4, [R6+0xf200] ;  /* 0x00f200000604783b */ /* 0x00de220000004200 */
[C---:B------:R-:W-:Y:S02]  /*14520*/  VIADD R20, R0.reuse, 0x5000 ;  /* 0x0000500000147836 */ /* 0x040fe40000000000 */
[C---:B------:R-:W-:Y:S02]  /*14530*/  VIADD R21, R0.reuse, 0x3000 ;  /* 0x0000300000157836 */ /* 0x040fe40000000000 */
[C---:B------:R-:W-:Y:S02]  /*14540*/  VIADD R15, R0.reuse, 0x2000 ;  /* 0x00002000000f7836 */ /* 0x040fe40000000000 */
[----:B------:R-:W-:Y:S02]  /*14550*/  VIADD R14, R0, 0x5800 ;  /* 0x00005800000e7836 */ /* 0x000fe40000000000 */
[----:B------:R-:W-:-:S05]  /*14560*/  IMAD.U32 R23, RZ, RZ, UR43 ;  /* 0x0000002bff177e24 */ /* 0x000fca000f8e00ff */
[----:B------:R-:W-:Y:S02]  /*14570*/  ISETP.NE.AND P1, PT, R23, 0x3, PT ;  /* 0x000000031700780c */ /* 0x000fe40003f25270 */
[C-C-:B0-----:R-:W-:Y:S02]  /*14580*/  PRMT R8, R4.reuse, 0x6420, R5.reuse ;  /* 0x0000642004087816 */ /* 0x141fe40000000005 */
[----:B------:R-:W-:Y:S02]  /*14590*/  PRMT R9, R4, 0x7531, R5 ;  /* 0x0000753104097816 */ /* 0x000fe40000000005 */
[-C--:B------:R-:W-:Y:S02]  /*145a0*/  LOP3.LUT R4, R0, R17.reuse, RZ, 0xfc, !PT ;  /* 0x0000001100047212 */ /* 0x080fe400078efcff */
[----:B------:R-:W-:Y:S02]  /*145b0*/  LOP3.LUT R5, R3, R16, RZ, 0xfc, !PT ;  /* 0x0000001003057212 */ /* 0x000fe400078efcff */
[C-C-:B------:R-:W-:Y:S01]  /*145c0*/  PRMT R10, R6.reuse, 0x6420, R7.reuse ;  /* 0x00006420060a7816 */ /* 0x140fe20000000007 */
[----:B------:R-:W-:Y:S01]  /*145d0*/  IMAD.IADD R12, R19, 0x1, R4 ;  /* 0x00000001130c7824 */ /* 0x000fe200078e0204 */
[----:B------:R-:W-:Y:S01]  /*145e0*/  PRMT R11, R6, 0x7531, R7 ;  /* 0x00007531060b7816 */ /* 0x000fe20000000007 */
[----:B------:R-:W-:Y:S01]  /*145f0*/  IMAD.IADD R7, R18, 0x1, R5 ;  /* 0x0000000112077824 */ /* 0x000fe200078e0205 */
[----:B------:R-:W-:-:S03]  /*14600*/  LOP3.LUT R3, R3, R17, RZ, 0xfc, !PT ;  /* 0x0000001103037212 */ /* 0x000fc600078efcff */
[----:B------:R0:W-:Y:S02]  /*14610*/  STSM.16.M88.4 [R12], R8 ;  /* 0x000000080c007844 */ /* 0x0001e40000000200 */
[----:B------:R-:W-:Y:S02]  /*14620*/  IMAD.IADD R3, R19, 0x1, R3 ;  /* 0x0000000113037824 */ /* 0x000fe400078e0203 */
[----:B------:R-:W2:Y:S01]  /*14630*/  LDSM.16.MT88.4 R4, [R7+0xf200] ;  /* 0x00f200000704783b */ /* 0x000ea20000004200 */
[----:B0-----:R-:W-:Y:S01]  /*14640*/  VIADD R12, R0, 0x1000 ;  /* 0x00001000000c7836 */ /* 0x001fe20000000000 */
[C-C-:B--2---:R-:W-:Y:S02]  /*14650*/  PRMT R8, R4.reuse, 0x6420, R5.reuse ;  /* 0x0000642004087816 */ /* 0x144fe40000000005 */
[----:B------:R-:W-:Y:S02]  /*14660*/  PRMT R9, R4, 0x7531, R5 ;  /* 0x0000753104097816 */ /* 0x000fe40000000005 */
[----:B------:R-:W-:-:S02]  /*14670*/  LOP3.LUT R4, R13, R17, RZ, 0xfc, !PT ;  /* 0x000000110d047212 */ /* 0x000fc400078efcff */
[-C--:B------:R-:W-:Y:S02]  /*14680*/  LOP3.LUT R5, R20, R16.reuse, RZ, 0xfc, !PT ;  /* 0x0000001014057212 */ /* 0x080fe400078efcff */
[C-C-:B------:R-:W-:Y:S01]  /*14690*/  PRMT R10, R6.reuse, 0x6420, R7.reuse ;  /* 0x00006420060a7816 */ /* 0x140fe20000000007 */
[----:B------:R-:W-:Y:S01]  /*146a0*/  IMAD.IADD R4, R19, 0x1, R4 ;  /* 0x0000000113047824 */ /* 0x000fe200078e0204 */
[----:B------:R-:W-:Y:S01]  /*146b0*/  PRMT R11, R6, 0x7531, R7 ;  /* 0x00007531060b7816 */ /* 0x000fe20000000007 */
[----:B------:R-:W-:Y:S01]  /*146c0*/  IMAD.IADD R5, R18, 0x1, R5 ;  /* 0x0000000112057824 */ /* 0x000fe200078e0205 */
[----:B------:R-:W-:Y:S02]  /*146d0*/  LOP3.LUT R13, R13, R16, RZ, 0xfc, !PT ;  /* 0x000000100d0d7212 */ /* 0x000fe400078efcff */
[----:B------:R-:W-:Y:S01]  /*146e0*/  LOP3.LUT R20, R20, R17, RZ, 0xfc, !PT ;  /* 0x0000001114147212 */ /* 0x000fe200078efcff */
[----:B------:R-:W-:Y:S04]  /*146f0*/  STSM.16.M88.4 [R4], R8 ;  /* 0x0000000804007844 */ /* 0x000fe80000000200 */
[----:B------:R-:W0:Y:S01]  /*14700*/  LDSM.16.MT88.4 R4, [R5+0xf200] ;  /* 0x00f200000504783b */ /* 0x000e220000004200 */
[----:B------:R-:W-:Y:S01]  /*14710*/  IMAD.IADD R20, R19, 0x1, R20 ;  /* 0x0000000113147824 */ /* 0x000fe200078e0214 */
[----:B0-----:R-:W-:-:S02]  /*14720*/  PRMT R8, R4, 0x6420, R5 ;  /* 0x0000642004087816 */ /* 0x001fc40000000005 */
[----:B------:R-:W-:Y:S02]  /*14730*/  PRMT R9, R4, 0x7531, R5 ;  /* 0x0000753104097816 */ /* 0x000fe40000000005 */
[----:B------:R-:W-:Y:S02]  /*14740*/  LOP3.LUT R4, R12, R17, RZ, 0xfc, !PT ;  /* 0x000000110c047212 */ /* 0x000fe400078efcff */
[C-C-:B------:R-:W-:Y:S02]  /*14750*/  PRMT R10, R6.reuse, 0x6420, R7.reuse ;  /* 0x00006420060a7816 */ /* 0x140fe40000000007 */
[----:B------:R-:W-:Y:S01]  /*14760*/  PRMT R11, R6, 0x7531, R7 ;  /* 0x00007531060b7816 */ /* 0x000fe20000000007 */
[----:B------:R-:W-:Y:S01]  /*14770*/  IMAD.IADD R4, R19, 0x1, R4 ;  /* 0x0000000113047824 */ /* 0x000fe200078e0204 */
[----:B------:R-:W-:Y:S01]  /*14780*/  LOP3.LUT R12, R12, R16, RZ, 0xfc, !PT ;  /* 0x000000100c0c7212 */ /* 0x000fe200078efcff */
[----:B------:R-:W-:Y:S02]  /*14790*/  IMAD.IADD R6, R18, 0x1, R13 ;  /* 0x0000000112067824 */ /* 0x000fe400078e020d */
[----:B------:R-:W-:Y:S01]  /*147a0*/  VIADD R13, R0, 0x1800 ;  /* 0x00001800000d7836 */ /* 0x000fe20000000000 */
[----:B------:R-:W-:Y:S04]  /*147b0*/  STSM.16.M88.4 [R4], R8 ;  /* 0x0000000804007844 */ /* 0x000fe80000000200 */
[----:B------:R-:W0:Y:S02]  /*147c0*/  LDSM.16.MT88.4 R4, [R6+0xf200] ;  /* 0x00f200000604783b */ /* 0x000e240000004200 */
[----:B0-----:R-:W-:-:S02]  /*147d0*/  PRMT R8, R4, 0x6420, R5 ;  /* 0x0000642004087816 */ /* 0x001fc40000000005 */
[----:B------:R-:W-:Y:S02]  /*147e0*/  PRMT R9, R4, 0x7531, R5 ;  /* 0x0000753104097816 */ /* 0x000fe40000000005 */
[----:B------:R-:W-:Y:S02]  /*147f0*/  LOP3.LUT R4, R13, R17, RZ, 0xfc, !PT ;  /* 0x000000110d047212 */ /* 0x000fe400078efcff */
[C-C-:B------:R-:W-:Y:S02]  /*14800*/  PRMT R10, R6.reuse, 0x6420, R7.reuse ;  /* 0x00006420060a7816 */ /* 0x140fe40000000007 */
[----:B------:R-:W-:Y:S01]  /*14810*/  PRMT R11, R6, 0x7531, R7 ;  /* 0x00007531060b7816 */ /* 0x000fe20000000007 */
[----:B------:R-:W-:Y:S01]  /*14820*/  IMAD.IADD R4, R19, 0x1, R4 ;  /* 0x0000000113047824 */ /* 0x000fe200078e0204 */
[----:B------:R-:W-:-:S04]  /*14830*/  LOP3.LUT R13, R13, R16, RZ, 0xfc, !PT ;  /* 0x000000100d0d7212 */ /* 0x000fc800078efcff */
[----:B------:R0:W-:Y:S02]  /*14840*/  STSM.16.M88.4 [R4], R8 ;  /* 0x0000000804007844 */ /* 0x0001e40000000200 */
[C---:B0-----:R-:W-:Y:S02]  /*14850*/  LOP3.LUT R4, R21.reuse, R16, RZ, 0xfc, !PT ;  /* 0x0000001015047212 */ /* 0x041fe400078efcff */
[----:B------:R-:W-:-:S03]  /*14860*/  LOP3.LUT R21, R21, R17, RZ, 0xfc, !PT ;  /* 0x0000001115157212 */ /* 0x000fc600078efcff */
[----:B------:R-:W-:Y:S02]  /*14870*/  IMAD.IADD R4, R18, 0x1, R4 ;  /* 0x0000000112047824 */ /* 0x000fe400078e0204 */
[----:B------:R-:W-:-:S04]  /*14880*/  IMAD.IADD R21, R19, 0x1, R21 ;  /* 0x0000000113157824 */ /* 0x000fc800078e0215 */
[----:B------:R-:W0:Y:S02]  /*14890*/  LDSM.16.MT88.4 R4, [R4+0xf200] ;  /* 0x00f200000404783b */ /* 0x000e240000004200 */
[C-C-:B0-----:R-:W-:Y:S02]  /*148a0*/  PRMT R8, R4.reuse, 0x6420, R5.reuse ;  /* 0x0000642004087816 */ /* 0x141fe40000000005 */
[----:B------:R-:W-:Y:S02]  /*148b0*/  PRMT R9, R4, 0x7531, R5 ;  /* 0x0000753104097816 */ /* 0x000fe40000000005 */
[----:B------:R-:W-:Y:S02]  /*148c0*/  LOP3.LUT R4, R15, R17, RZ, 0xfc, !PT ;  /* 0x000000110f047212 */ /* 0x000fe400078efcff */
[C-C-:B------:R-:W-:Y:S02]  /*148d0*/  PRMT R10, R6.reuse, 0x6420, R7.reuse ;  /* 0x00006420060a7816 */ /* 0x140fe40000000007 */
[----:B------:R-:W-:Y:S01]  /*148e0*/  PRMT R11, R6, 0x7531, R7 ;  /* 0x00007531060b7816 */ /* 0x000fe20000000007 */
[----:B------:R-:W-:Y:S01]  /*148f0*/  IMAD.IADD R4, R19, 0x1, R4 ;  /* 0x0000000113047824 */ /* 0x000fe200078e0204 */
[----:B------:R-:W-:-:S04]  /*14900*/  LOP3.LUT R15, R15, R16, RZ, 0xfc, !PT ;  /* 0x000000100f0f7212 */ /* 0x000fc800078efcff */
[----:B------:R0:W-:Y:S01]  /*14910*/  STSM.16.M88.4 [R4], R8 ;  /* 0x0000000804007844 */ /* 0x0001e20000000200 */
[----:B------:R-:W-:Y:S01]  /*14920*/  IMAD.IADD R15, R18, 0x1, R15 ;  /* 0x00000001120f7824 */ /* 0x000fe200078e020f */
[C---:B0-----:R-:W-:Y:S02]  /*14930*/  LOP3.LUT R4, R14.reuse, R16, RZ, 0xfc, !PT ;  /* 0x000000100e047212 */ /* 0x041fe400078efcff */
[----:B------:R-:W-:-:S03]  /*14940*/  LOP3.LUT R14, R14, R17, RZ, 0xfc, !PT ;  /* 0x000000110e0e7212 */ /* 0x000fc600078efcff */
[----:B------:R-:W-:Y:S02]  /*14950*/  IMAD.IADD R4, R18, 0x1, R4 ;  /* 0x0000000112047824 */ /* 0x000fe400078e0204 */
[----:B------:R-:W-:-:S04]  /*14960*/  IMAD.IADD R14, R19, 0x1, R14 ;  /* 0x00000001130e7824 */ /* 0x000fc800078e020e */
[----:B------:R-:W0:Y:S02]  /*14970*/  LDSM.16.MT88.4 R4, [R4+0xf200] ;  /* 0x00f200000404783b */ /* 0x000e240000004200 */
[C-C-:B0-----:R-:W-:Y:S02]  /*14980*/  PRMT R8, R4.reuse, 0x6420, R5.reuse ;  /* 0x0000642004087816 */ /* 0x141fe40000000005 */
[----:B------:R-:W-:Y:S01]  /*14990*/  PRMT R9, R4, 0x7531, R5 ;  /* 0x0000753104097816 */ /* 0x000fe20000000005 */
[----:B------:R-:W-:Y:S01]  /*149a0*/  IMAD.IADD R4, R18, 0x1, R12 ;  /* 0x0000000112047824 */ /* 0x000fe200078e020c */
[--C-:B------:R-:W-:Y:S01]  /*149b0*/  PRMT R10, R6, 0x6420, R7.reuse ;  /* 0x00006420060a7816 */ /* 0x100fe20000000007 */
[----:B------:R-:W-:Y:S01]  /*149c0*/  VIADD R12, R0, 0x4800 ;  /* 0x00004800000c7836 */ /* 0x000fe20000000000 */
[----:B------:R-:W-:-:S05]  /*149d0*/  PRMT R11, R6, 0x7531, R7 ;  /* 0x00007531060b7816 */ /* 0x000fca0000000007 */
[----:B------:R0:W-:Y:S04]  /*149e0*/  STSM.16.M88.4 [R3], R8 ;  /* 0x0000000803007844 */ /* 0x0001e80000000200 */
[----:B------:R-:W2:Y:S01]  /*149f0*/  LDSM.16.MT88.4 R4, [R4+0xf200] ;  /* 0x00f200000404783b */ /* 0x000ea20000004200 */
[----:B0-----:R-:W-:Y:S01]  /*14a00*/  VIADD R3, R0, 0x3800 ;  /* 0x0000380000037836 */ /* 0x001fe20000000000 */
[C-C-:B--2---:R-:W-:Y:S02]  /*14a10*/  PRMT R8, R4.reuse, 0x6420, R5.reuse ;  /* 0x0000642004087816 */ /* 0x144fe40000000005 */
[----:B------:R-:W-:Y:S02]  /*14a20*/  PRMT R9, R4, 0x7531, R5 ;  /* 0x0000753104097816 */ /* 0x000fe40000000005 */
[----:B------:R-:W-:-:S02]  /*14a30*/  LOP3.LUT R4, R3, R16, RZ, 0xfc, !PT ;  /* 0x0000001003047212 */ /* 0x000fc400078efcff */
[C-C-:B------:R-:W-:Y:S02]  /*14a40*/  PRMT R10, R6.reuse, 0x6420, R7.reuse ;  /* 0x00006420060a7816 */ /* 0x140fe40000000007 */
        /* <DEDUP_REMOVED lines=9> */
[----:B------:R-:W-:-:S02]  /*14ae0*/  PRMT R10, R6, 0x6420, R7 ;  /* 0x00006420060a7816 */ /* 0x000fc40000000007 */
[----:B------:R-:W-:-:S05]  /*14af0*/  PRMT R11, R6, 0x7531, R7 ;  /* 0x00007531060b7816 */ /* 0x000fca0000000007 */
[----:B------:R0:W-:Y:S02]  /*14b00*/  STSM.16.M88.4 [R3], R8 ;  /* 0x0000000803007844 */ /* 0x0001e40000000200 */
[----:B0-----:R-:W-:-:S05]  /*14b10*/  VIADD R3, R0, 0x6000 ;  /* 0x0000600000037836 */ /* 0x001fca0000000000 */
[C---:B------:R-:W-:Y:S02]  /*14b20*/  LOP3.LUT R4, R3.reuse, R16, RZ, 0xfc, !PT ;  /* 0x0000001003047212 */ /* 0x040fe400078efcff */
        /* <DEDUP_REMOVED lines=12> */
[----:B0-----:R-:W-:Y:S02]  /*14bf0*/  IMAD.IADD R4, R18, 0x1, R13 ;  /* 0x0000000112047824 */ /* 0x001fe400078e020d */
[C---:B------:R-:W-:Y:S02]  /*14c00*/  VIADD R13, R0.reuse, 0x6800 ;  /* 0x00006800000d7836 */ /* 0x040fe40000000000 */
[----:B------:R-:W-:Y:S02]  /*14c10*/  VIADD R0, R0, 0x7000 ;  /* 0x0000700000007836 */ /* 0x000fe40000000000 */
[----:B------:R-:W0:Y:S02]  /*14c20*/  LDSM.16.MT88.4 R4, [R4+0xf200] ;  /* 0x00f200000404783b */ /* 0x000e240000004200 */
[----:B0-----:R-:W-:-:S02]  /*14c30*/  PRMT R8, R4, 0x6420, R5 ;  /* 0x0000642004087816 */ /* 0x001fc40000000005 */
[----:B------:R-:W-:Y:S02]  /*14c40*/  PRMT R9, R4, 0x7531, R5 ;  /* 0x0000753104097816 */ /* 0x000fe40000000005 */
[----:B------:R-:W-:Y:S02]  /*14c50*/  LOP3.LUT R4, R12, R17, RZ, 0xfc, !PT ;  /* 0x000000110c047212 */ /* 0x000fe400078efcff */
[C-C-:B------:R-:W-:Y:S02]  /*14c60*/  PRMT R10, R6.reuse, 0x6420, R7.reuse ;  /* 0x00006420060a7816 */ /* 0x140fe40000000007 */
[----:B------:R-:W-:Y:S01]  /*14c70*/  PRMT R11, R6, 0x7531, R7 ;  /* 0x00007531060b7816 */ /* 0x000fe20000000007 */
[----:B------:R-:W-:-:S05]  /*14c80*/  IMAD.IADD R4, R19, 0x1, R4 ;  /* 0x0000000113047824 */ /* 0x000fca00078e0204 */
[----:B------:R0:W-:Y:S02]  /*14c90*/  STSM.16.M88.4 [R4], R8 ;  /* 0x0000000804007844 */ /* 0x0001e40000000200 */
[----:B0-----:R-:W-:-:S06]  /*14ca0*/  IMAD.IADD R4, R18, 0x1, R21 ;  /* 0x0000000112047824 */ /* 0x001fcc00078e0215 */
[----:B------:R-:W0:Y:S02]  /*14cb0*/  LDSM.16.MT88.4 R4, [R4+0xf200] ;  /* 0x00f200000404783b */ /* 0x000e240000004200 */
[C-C-:B0-----:R-:W-:Y:S02]  /*14cc0*/  PRMT R8, R4.reuse, 0x6420, R5.reuse ;  /* 0x0000642004087816 */ /* 0x141fe40000000005 */
[----:B------:R-:W-:Y:S02]  /*14cd0*/  PRMT R9, R4, 0x7531, R5 ;  /* 0x0000753104097816 */ /* 0x000fe40000000005 */
[C---:B------:R-:W-:Y:S02]  /*14ce0*/  LOP3.LUT R4, R13.reuse, R16, RZ, 0xfc, !PT ;  /* 0x000000100d047212 */ /* 0x040fe400078efcff */
[C-C-:B------:R-:W-:Y:S02]  /*14cf0*/  PRMT R10, R6.reuse, 0x6420, R7.reuse ;  /* 0x00006420060a7816 */ /* 0x140fe40000000007 */
[----:B------:R-:W-:Y:S01]  /*14d00*/  PRMT R11, R6, 0x7531, R7 ;  /* 0x00007531060b7816 */ /* 0x000fe20000000007 */
[----:B------:R-:W-:Y:S01]  /*14d10*/  IMAD.IADD R4, R18, 0x1, R4 ;  /* 0x0000000112047824 */ /* 0x000fe200078e0204 */
[----:B------:R-:W-:-:S03]  /*14d20*/  LOP3.LUT R13, R13, R17, RZ, 0xfc, !PT ;  /* 0x000000110d0d7212 */ /* 0x000fc600078efcff */
[----:B------:R-:W-:Y:S02]  /*14d30*/  STSM.16.M88.4 [R20], R8 ;  /* 0x0000000814007844 */ /* 0x000fe40000000200 */
[----:B------:R-:W-:Y:S02]  /*14d40*/  IMAD.IADD R13, R19, 0x1, R13 ;  /* 0x00000001130d7824 */ /* 0x000fe400078e020d */
[----:B------:R-:W0:Y:S02]  /*14d50*/  LDSM.16.MT88.4 R4, [R4+0xf200] ;  /* 0x00f200000404783b */ /* 0x000e240000004200 */
[C-C-:B0-----:R-:W-:Y:S02]  /*14d60*/  PRMT R8, R4.reuse, 0x6420, R5.reuse ;  /* 0x0000642004087816 */ /* 0x141fe40000000005 */
[----:B------:R-:W-:Y:S02]  /*14d70*/  PRMT R9, R4, 0x7531, R5 ;  /* 0x0000753104097816 */ /* 0x000fe40000000005 */
[----:B------:R-:W-:-:S02]  /*14d80*/  PRMT R10, R6, 0x6420, R7 ;  /* 0x00006420060a7816 */ /* 0x000fc40000000007 */
[----:B------:R-:W-:-:S05]  /*14d90*/  PRMT R11, R6, 0x7531, R7 ;  /* 0x00007531060b7816 */ /* 0x000fca0000000007 */
[----:B------:R-:W-:Y:S04]  /*14da0*/  STSM.16.M88.4 [R14], R8 ;  /* 0x000000080e007844 */ /* 0x000fe80000000200 */
[----:B------:R-:W0:Y:S02]  /*14db0*/  LDSM.16.MT88.4 R4, [R15+0xf200] ;  /* 0x00f200000f04783b */ /* 0x000e240000004200 */
[C-C-:B0-----:R-:W-:Y:S02]  /*14dc0*/  PRMT R8, R4.reuse, 0x6420, R5.reuse ;  /* 0x0000642004087816 */ /* 0x141fe40000000005 */
[----:B------:R-:W-:Y:S02]  /*14dd0*/  PRMT R9, R4, 0x7531, R5 ;  /* 0x0000753104097816 */ /* 0x000fe40000000005 */
[----:B------:R-:W-:-:S02]  /*14de0*/  LOP3.LUT R5, R12, R16, RZ, 0xfc, !PT ;  /* 0x000000100c057212 */ /* 0x000fc400078efcff */
[C-C-:B------:R-:W-:Y:S02]  /*14df0*/  PRMT R10, R6.reuse, 0x6420, R7.reuse ;  /* 0x00006420060a7816 */ /* 0x140fe40000000007 */
[----:B------:R-:W-:Y:S01]  /*14e00*/  PRMT R11, R6, 0x7531, R7 ;  /* 0x00007531060b7816 */ /* 0x000fe20000000007 */
[----:B------:R-:W-:-:S04]  /*14e10*/  IMAD.IADD R5, R18, 0x1, R5 ;  /* 0x0000000112057824 */ /* 0x000fc800078e0205 */
[----:B------:R0:W-:Y:S04]  /*14e20*/  STSM.16.M88.4 [R3], R8 ;  /* 0x0000000803007844 */ /* 0x0001e80000000200 */
[----:B------:R-:W2:Y:S01]  /*14e30*/  LDSM.16.MT88.4 R4, [R5+0xf200] ;  /* 0x00f200000504783b */ /* 0x000ea20000004200 */
[C---:B0-----:R-:W-:Y:S02]  /*14e40*/  LOP3.LUT R3, R0.reuse, R16, RZ, 0xfc, !PT ;  /* 0x0000001000037212 */ /* 0x041fe400078efcff */
[----:B------:R-:W-:-:S03]  /*14e50*/  LOP3.LUT R0, R0, R17, RZ, 0xfc, !PT ;  /* 0x0000001100007212 */ /* 0x000fc600078efcff */
[----:B------:R-:W-:Y:S02]  /*14e60*/  IMAD.IADD R3, R18, 0x1, R3 ;  /* 0x0000000112037824 */ /* 0x000fe400078e0203 */
[----:B------:R-:W-:Y:S01]  /*14e70*/  IMAD.IADD R0, R19, 0x1, R0 ;  /* 0x0000000113007824 */ /* 0x000fe200078e0200 */
[C-C-:B--2---:R-:W-:Y:S02]  /*14e80*/  PRMT R8, R4.reuse, 0x6420, R5.reuse ;  /* 0x0000642004087816 */ /* 0x144fe40000000005 */
[----:B------:R-:W-:Y:S02]  /*14e90*/  PRMT R9, R4, 0x7531, R5 ;  /* 0x0000753104097816 */ /* 0x000fe40000000005 */
[C-C-:B------:R-:W-:Y:S02]  /*14ea0*/  PRMT R10, R6.reuse, 0x6420, R7.reuse ;  /* 0x00006420060a7816 */ /* 0x140fe40000000007 */
[----:B------:R-:W-:-:S05]  /*14eb0*/  PRMT R11, R6, 0x7531, R7 ;  /* 0x00007531060b7816 */ /* 0x000fca0000000007 */
[----:B------:R-:W-:Y:S04]  /*14ec0*/  STSM.16.M88.4 [R13], R8 ;  /* 0x000000080d007844 */ /* 0x000fe80000000200 */
[----:B------:R-:W0:Y:S02]  /*14ed0*/  LDSM.16.MT88.4 R4, [R3+0xf200] ;  /* 0x00f200000304783b */ /* 0x000e240000004200 */
        /* <DEDUP_REMOVED lines=13> */
.L_x_4146:
[----:B--2---:R2:W-:Y:S01]  /*14fb0*/  SYNCS.ARRIVE.TRANS64.A1T0 RZ, [R2+URZ+0x33450], RZ ;  /* 0x033450ff02ff79a7 */ /* 0x0045e2000810003f */
[----:B------:R-:W-:Y:S06]  /*14fc0*/  BAR.SYNC.DEFER_BLOCKING 0x2, 0x80 ;  /* 0x0082000000007b1d */ /* 0x000fec0000010000 */
[----:B------:R-:W-:Y:S05]  /*14fd0*/  @!P0 BRA `(.L_x_4147) ;  /* 0x0000000000048947 */ /* 0x000fea0003800000 */
[----:B------:R-:W-:Y:S01]  /*14fe0*/  BPT.TRAP 0x1 ;  /* 0x000000040000795c */ /* 0x000fe20000300000 */
.L_x_4147:
[----:B0-----:R-:W3:Y:S01]  /*14ff0*/  LDL R0, [R1+0x14] ;  /* 0x0000140001007983 */ /* 0x001ee20000100800 */
[----:B--2---:R-:W-:Y:S02]  /*15000*/  VIADD R2, R2, 0x33480 ;  /* 0x0003348002027836 */ /* 0x004fe40000000000 */
[----:B------:R-:W-:Y:S02]  /*15010*/  IMAD.MOV.U32 R20, RZ, RZ, R30 ;  /* 0x000000ffff147224 */ /* 0x000fe400078e001e */
[----:B------:R-:W-:Y:S01]  /*15020*/  IMAD.MOV.U32 R21, RZ, RZ, R33 ;  /* 0x000000ffff157224 */ /* 0x000fe200078e0021 */
[----:B---3--:R-:W-:-:S04]  /*15030*/  PRMT R2, R0, 0x654, R2 ;  /* 0x0000065400027816 */ /* 0x008fc80000000002 */
[----:B------:R3:W-:Y:S01]  /*15040*/  SYNCS.ARRIVE.TRANS64.RED.A1T0 RZ, [R2+URZ], RZ ;  /* 0x000000ff02ff79a7 */ /* 0x0007e2000810043f */
[----:B------:R-:W-:Y:S05]  /*15050*/  @P2 BRA `(.L_x_4148) ;  /* 0xffffffe000b02947 */ /* 0x000fea000383ffff */
.L_x_4128:
[----:B------:R-:W3:Y:S01]  /*15060*/  S2R R0, SR_TID.X ;  /* 0x0000000000007919 */ /* 0x000ee20000002100 */
[----:B------:R-:W-:Y:S01]  /*15070*/  BSSY B0, `(.L_x_4149) ;  /* 0x0000013000007945 */ /* 0x000fe20003800000 */
[----:B---3--:R-:W-:Y:S01]  /*15080*/  LOP3.LUT R2, R0, 0x7f, RZ, 0xc0, !PT ;  /* 0x0000007f00027812 */ /* 0x008fe200078ec0ff */
[----:B------:R-:W-:-:S03]  /*15090*/  IMAD.U32 R0, RZ, RZ, UR44 ;  /* 0x0000002cff007e24 */ /* 0x000fc6000f8e00ff */
[----:B------:R-:W-:Y:S02]  /*150a0*/  ISETP.NE.AND P1, PT, R2, RZ, PT ;  /* 0x000000ff0200720c */ /* 0x000fe40003f25270 */
[----:B------:R-:W-:-:S11]  /*150b0*/  ISETP.NE.AND P0, PT, R0, 0x3, PT ;  /* 0x000000030000780c */ /* 0x000fd60003f05270 */
[----:B------:R-:W-:Y:S05]  /*150c0*/  @P1 BRA `(.L_x_4150) ;  /* 0x0000000000341947 */ /* 0x000fea0003800000 */
[----:B------:R-:W3:Y:S01]  /*150d0*/  S2R R5, SR_LANEID ;  /* 0x0000000000057919 */ /* 0x000ee20000000000 */
[----:B------:R-:W-:Y:S01]  /*150e0*/  VOTEU.ANY UR4, UPT, PT ;  /* 0x0000000000047886 */ /* 0x000fe200038e0100 */
[----:B0-----:R-:W0:Y:S01]  /*150f0*/  LDC.64 R2, c[0x0][0xc60] ;  /* 0x00031800ff027b82 */ /* 0x001e220000000a00 */
[----:B------:R-:W3:Y:S02]  /*15100*/  FLO.U32 R0, UR4 ;  /* 0x0000000400007d00 */ /* 0x000ee400080e0000 */
[----:B---3--:R-:W-:-:S06]  /*15110*/  ISETP.EQ.U32.AND P1, PT, R0, R5, PT ;  /* 0x000000050000720c */ /* 0x008fcc0003f22070 */
[----:B------:R-:W0:Y:S07]  /*15120*/  POPC R5, UR4 ;  /* 0x0000000400057d09 */ /* 0x000e2e0008000000 */
[----:B0-----:R-:W3:Y:S01]  /*15130*/  @P1 ATOMG.E.ADD.STRONG.GPU PT, R3, desc[UR50][R2.64], R5 ;  /* 0x00000005020319a8 */ /* 0x001ee200081ee1f2 */
[----:B------:R-:W0:Y:S02]  /*15140*/  S2R R4, SR_LTMASK ;  /* 0x0000000000047919 */ /* 0x000e240000003900 */
[----:B0-----:R-:W-:-:S04]  /*15150*/  LOP3.LUT R4, R4, UR4, RZ, 0xc0, !PT ;  /* 0x0000000404047c12 */ /* 0x001fc8000f8ec0ff */
[----:B------:R-:W0:Y:S01]  /*15160*/  POPC R7, R4 ;  /* 0x0000000400077309 */ /* 0x000e220000000000 */
[----:B---3--:R-:W0:Y:S02]  /*15170*/  SHFL.IDX PT, R0, R3, R0, 0x1f ;  /* 0x00001f0003007589 */ /* 0x008e2400000e0000 */
[----:B0-----:R-:W-:-:S05]  /*15180*/  IADD3 R0, R0, UR45, R7 ;  /* 0x0000002d00007c10 */ /* 0x001fca000fffe007 */
[----:B------:R3:W-:Y:S02]  /*15190*/  STL [R1], R0 ;  /* 0x0000000001007387 */ /* 0x0007e40000100800 */
.L_x_4150:
[----:B------:R-:W-:Y:S05]  /*151a0*/  BSYNC B0 ;  /* 0x0000000000007941 */ /* 0x000fea0003800000 */
.L_x_4149:
[----:B------:R-:W-:Y:S05]  /*151b0*/  @!P0 BRA `(.L_x_4151) ;  /* 0x0000000000048947 */ /* 0x000fea0003800000 */
[----:B------:R-:W-:Y:S01]  /*151c0*/  BPT.TRAP 0x1 ;  /* 0x000000040000795c */ /* 0x000fe20000300000 */
.L_x_4151:
[----:B0-----:R-:W-:Y:S01]  /*151d0*/  LOP3.LUT R3, R33, 0x1, RZ, 0x3c, !PT ;  /* 0x0000000121037812 */ /* 0x001fe200078e3cff */
[----:B---3--:R-:W-:Y:S01]  /*151e0*/  IMAD R0, R30, 0x8, R18 ;  /* 0x000000081e007824 */ /* 0x008fe200078e0212 */
[----:B------:R-:W-:Y:S02]  /*151f0*/  BSSY B0, `(.L_x_4152) ;  /* 0x0000004000007945 */ /* 0x000fe40003800000 */
[----:B------:R-:W-:-:S04]  /*15200*/  SHF.L.U32 R3, R3, 0x1f, RZ ;  /* 0x0000001f03037819 */ /* 0x000fc800000006ff */
[----:B------:R-:W0:Y:S02]  /*15210*/  SYNCS.PHASECHK.TRANS64.TRYWAIT P1, [R0+URZ+0x33470], R3 ;  /* 0x03347003000075a7 */ /* 0x000e24000802017f */
[----:B0-----:R-:W-:Y:S05]  /*15220*/  @!P1 BRA `(.L_x_4153) ;  /* 0x00000040008c9947 */ /* 0x001fea0003800000 */
.L_x_4250:
[----:B------:R-:W-:Y:S05]  /*15230*/  BSYNC B0 ;  /* 0x0000000000007941 */ /* 0x000fea0003800000 */
.L_x_4152:
[----:B------:R-:W-:-:S05]  /*15240*/  IMAD.U32 R2, RZ, RZ, UR43 ;  /* 0x0000002bff027e24 */ /* 0x000fca000f8e00ff */
[----:B------:R-:W-:-:S13]  /*15250*/  ISETP.NE.AND P1, PT, R2, 0x3, PT ;  /* 0x000000030200780c */ /* 0x000fda0003f25270 */
[----:B------:R-:W-:Y:S05]  /*15260*/  @!P1 BRA `(.L_x_4154) ;  /* 0x0000000000049947 */ /* 0x000fea0003800000 */
[----:B------:R-:W-:Y:S01]  /*15270*/  BPT.TRAP 0x1 ;  /* 0x000000040000795c */ /* 0x000fe20000300000 */
.L_x_4154:
[----:B0-----:R-:W-:-:S04]  /*15280*/  SHF.L.U32 R3, R33, 0x1f, RZ ;  /* 0x0000001f21037819 */ /* 0x001fc800000006ff */
[----:B------:R-:W0:Y:S02]  /*15290*/  SYNCS.PHASECHK.TRANS64.TRYWAIT P1, [R0+URZ+0x33460], R3 ;  /* 0x03346003000075a7 */ /* 0x000e24000802017f */
[----:B0-----:R-:W-:Y:S05]  /*152a0*/  @!P1 BRA `(.L_x_4155) ;  /* 0x0000004000809947 */ /* 0x001fea0003800000 */
.L_x_4251:
[----:B------:R-:W-:Y:S01]  /*152b0*/  IMAD R2, R30, 0x7800, RZ ;  /* 0x000078001e027824 */ /* 0x000fe200078e02ff */
[----:B------:R-:W-:Y:S05]  /*152c0*/  WARPSYNC.ALL ;  /* 0x0000000000007948 */ /* 0x000fea0003800000 */
[CC--:B0-----:R-:W-:Y:S01]  /*152d0*/  LOP3.LUT R3, R2.reuse, R16.reuse, RZ, 0xfc, !PT ;  /* 0x0000001002037212 */ /* 0x0c1fe200078efcff */
[C---:B------:R-:W-:Y:S02]  /*152e0*/  VIADD R13, R2.reuse, 0x2800 ;  /* 0x00002800020d7836 */ /* 0x040fe40000000000 */
[----:B------:R-:W-:Y:S02]  /*152f0*/  VIADD R21, R2, 0x5000 ;  /* 0x0000500002157836 */ /* 0x000fe40000000000 */
[----:B------:R-:W-:Y:S01]  /*15300*/  IMAD.IADD R5, R18, 0x1, R3 ;  /* 0x0000000112057824 */ /* 0x000fe200078e0203 */
[----:B------:R-:W-:Y:S01]  /*15310*/  LOP3.LUT R3, R13, R16, RZ, 0xfc, !PT ;  /* 0x000000100d037212 */ /* 0x000fe200078efcff */
[----:B------:R-:W-:-:S02]  /*15320*/  VIADD R20, R2, 0x2000 ;  /* 0x0000200002147836 */ /* 0x000fc40000000000 */
[----:B-1----:R-:W-:Y:S02]  /*15330*/  IMAD.U32 R24, RZ, RZ, UR43 ;  /* 0x0000002bff187e24 */ /* 0x002fe4000f8e00ff */
[----:B------:R-:W0:Y:S03]  /*15340*/  LDSM.16.MT88.4 R4, [R5+0xf200] ;  /* 0x00f200000504783b */ /* 0x000e260000004200 */
[----:B------:R-:W-:Y:S02]  /*15350*/  ISETP.NE.AND P1, PT, R24, 0x3, PT ;  /* 0x000000031800780c */ /* 0x000fe40003f25270 */
[C-C-:B0-----:R-:W-:Y:S02]  /*15360*/  PRMT R8, R4.reuse, 0x6420, R5.reuse ;  /* 0x0000642004087816 */ /* 0x141fe40000000005 */
[----:B------:R-:W-:Y:S02]  /*15370*/  PRMT R9, R4, 0x7531, R5 ;  /* 0x0000753104097816 */ /* 0x000fe40000000005 */
[----:B------:R-:W-:-:S02]  /*15380*/  LOP3.LUT R4, R2, R17, RZ, 0xfc, !PT ;  /* 0x0000001102047212 */ /* 0x000fc400078efcff */
[C-C-:B------:R-:W-:Y:S02]  /*15390*/  PRMT R10, R6.reuse, 0x6420, R7.reuse ;  /* 0x00006420060a7816 */ /* 0x140fe40000000007 */
[----:B------:R-:W-:Y:S01]  /*153a0*/  PRMT R11, R6, 0x7531, R7 ;  /* 0x00007531060b7816 */ /* 0x000fe20000000007 */
[----:B------:R-:W-:Y:S02]  /*153b0*/  IMAD.IADD R12, R19, 0x1, R4 ;  /* 0x00000001130c7824 */ /* 0x000fe400078e0204 */
[----:B------:R-:W-:Y:S02]  /*153c0*/  IMAD.IADD R6, R18, 0x1, R3 ;  /* 0x0000000112067824 */ /* 0x000fe400078e0203 */
[C---:B------:R-:W-:Y:S01]  /*153d0*/  VIADD R3, R2.reuse, 0x800 ;  /* 0x0000080002037836 */ /* 0x040fe20000000000 */
[----:B------:R0:W-:Y:S04]  /*153e0*/  STSM.16.M88.4 [R12], R8 ;  /* 0x000000080c007844 */ /* 0x0001e80000000200 */
[----:B------:R-:W1:Y:S01]  /*153f0*/  LDSM.16.MT88.4 R4, [R6+0xf200] ;  /* 0x00f200000604783b */ /* 0x000e620000004200 */
[----:B0-----:R-:W-:Y:S01]  /*15400*/  VIADD R12, R2, 0x1000 ;  /* 0x00001000020c7836 */ /* 0x001fe20000000000 */
[----:B-1----:R-:W-:-:S02]  /*15410*/  PRMT R8, R4, 0x6420, R5 ;  /* 0x0000642004087816 */ /* 0x002fc40000000005 */
[----:B------:R-:W-:Y:S02]  /*15420*/  PRMT R9, R4, 0x7531, R5 ;  /* 0x0000753104097816 */ /* 0x000fe40000000005 */
[----:B------:R-:W-:Y:S02]  /*15430*/  LOP3.LUT R4, R3, R17, RZ, 0xfc, !PT ;  /* 0x0000001103047212 */ /* 0x000fe400078efcff */
[-C--:B------:R-:W-:Y:S02]  /*15440*/  LOP3.LUT R5, R21, R16.reuse, RZ, 0xfc, !PT ;  /* 0x0000001015057212 */ /* 0x080fe400078efcff */
[C-C-:B------:R-:W-:Y:S01]  /*15450*/  PRMT R10, R6.reuse, 0x6420, R7.reuse ;  /* 0x00006420060a7816 */ /* 0x140fe20000000007 */
[----:B--2---:R-:W-:Y:S01]  /*15460*/  IMAD.IADD R14, R19, 0x1, R4 ;  /* 0x00000001130e7824 */ /* 0x004fe200078e0204 */
[----:B------:R-:W-:Y:S01]  /*15470*/  PRMT R11, R6, 0x7531, R7 ;  /* 0x00007531060b7816 */ /* 0x000fe20000000007 */
[----:B------:R-:W-:Y:S01]  /*15480*/  IMAD.IADD R5, R18, 0x1, R5 ;  /* 0x0000000112057824 */ /* 0x000fe200078e0205 */
[----:B------:R-:W-:-:S03]  /*15490*/  LOP3.LUT R3, R3, R16, RZ, 0xfc, !PT ;  /* 0x0000001003037212 */ /* 0x000fc600078efcff */
[----:B------:R0:W-:Y:S04]  /*154a0*/  STSM.16.M88.4 [R14], R8 ;  /* 0x000000080e007844 */ /* 0x0001e80000000200 */
[----:B------:R-:W1:Y:S01]  /*154b0*/  LDSM.16.MT88.4 R4, [R5+0xf200] ;  /* 0x00f200000504783b */ /* 0x000e620000004200 */
[----:B0-----:R-:W-:Y:S01]  /*154c0*/  VIADD R14, R2, 0x1800 ;  /* 0x00001800020e7836 */ /* 0x001fe20000000000 */
[C-C-:B-1----:R-:W-:Y:S02]  /*154d0*/  PRMT R8, R4.reuse, 0x6420, R5.reuse ;  /* 0x0000642004087816 */ /* 0x142fe40000000005 */
        /* <DEDUP_REMOVED lines=13> */
[----:B------:R-:W-:Y:S02]  /*155b0*/  LOP3.LUT R5, R3, R16, RZ, 0xfc, !PT ;  /* 0x0000001003057212 */ /* 0x000fe400078efcff */
[C-C-:B------:R-:W-:Y:S01]  /*155c0*/  PRMT R10, R6.reuse, 0x6420, R7.reuse ;  /* 0x00006420060a7816 */ /* 0x140fe20000000007 */
[----:B------:R-:W-:Y:S01]  /*155d0*/  IMAD.IADD R22, R19, 0x1, R4 ;  /* 0x0000000113167824 */ /* 0x000fe200078e0204 */
[----:B------:R-:W-:Y:S01]  /*155e0*/  PRMT R11, R6, 0x7531, R7 ;  /* 0x00007531060b7816 */ /* 0x000fe20000000007 */
[----:B------:R-:W-:-:S04]  /*155f0*/  IMAD.IADD R6, R18, 0x1, R5 ;  /* 0x0000000112067824 */ /* 0x000fc800078e0205 */
[----:B------:R-:W-:Y:S04]  /*15600*/  STSM.16.M88.4 [R22], R8 ;  /* 0x0000000816007844 */ /* 0x000fe80000000200 */
[----:B------:R-:W0:Y:S02]  /*15610*/  LDSM.16.MT88.4 R4, [R6+0xf200] ;  /* 0x00f200000604783b */ /* 0x000e240000004200 */
        /* <DEDUP_REMOVED lines=13> */
[----:B------:R-:W-:Y:S01]  /*156f0*/  LOP3.LUT R5, R12, R16, RZ, 0xfc, !PT ;  /* 0x000000100c057212 */ /* 0x000fe200078efcff */
[----:B------:R-:W-:Y:S01]  /*15700*/  VIADD R12, R2, 0x3800 ;  /* 0x00003800020c7836 */ /* 0x000fe20000000000 */
[C-C-:B------:R-:W-:Y:S01]  /*15710*/  PRMT R10, R6.reuse, 0x6420, R7.reuse ;  /* 0x00006420060a7816 */ /* 0x140fe20000000007 */
[----:B------:R-:W-:Y:S01]  /*15720*/  IMAD.IADD R13, R19, 0x1, R4 ;  /* 0x00000001130d7824 */ /* 0x000fe200078e0204 */
[----:B------:R-:W-:Y:S01]  /*15730*/  PRMT R11, R6, 0x7531, R7 ;  /* 0x00007531060b7816 */ /* 0x000fe20000000007 */
[----:B------:R-:W-:-:S04]  /*15740*/  IMAD.IADD R6, R18, 0x1, R5 ;  /* 0x0000000112067824 */ /* 0x000fc800078e0205 */
[----:B------:R0:W-:Y:S04]  /*15750*/  STSM.16.M88.4 [R13], R8 ;  /* 0x000000080d007844 */ /* 0x0001e80000000200 */
[----:B------:R-:W1:Y:S01]  /*15760*/  LDSM.16.MT88.4 R4, [R6+0xf200] ;  /* 0x00f200000604783b */ /* 0x000e620000004200 */
[----:B0-----:R-:W-:Y:S01]  /*15770*/  VIADD R13, R2, 0x6000 ;  /* 0x00006000020d7836 */ /* 0x001fe20000000000 */
[C-C-:B-1----:R-:W-:Y:S02]  /*15780*/  PRMT R8, R4.reuse, 0x6420, R5.reuse ;  /* 0x0000642004087816 */ /* 0x142fe40000000005 */
[----:B------:R-:W-:Y:S02]  /*15790*/  PRMT R9, R4, 0x7531, R5 ;  /* 0x0000753104097816 */ /* 0x000fe40000000005 */
[----:B------:R-:W-:-:S02]  /*157a0*/  LOP3.LUT R4, R3, R17, RZ, 0xfc, !PT ;  /* 0x0000001103047212 */ /* 0x000fc400078efcff */
        /* <DEDUP_REMOVED lines=8> */
[----:B------:R-:W1:Y:S01]  /*15830*/  LDSM.16.MT88.4 R4, [R5+0xf200] ;  /* 0x00f200000504783b */ /* 0x000e620000004200 */
[----:B0-----:R-:W-:Y:S02]  /*15840*/  LOP3.LUT R3, R13, R16, RZ, 0xfc, !PT ;  /* 0x000000100d037212 */ /* 0x001fe400078efcff */
[C-C-:B-1----:R-:W-:Y:S02]  /*15850*/  PRMT R10, R6.reuse, 0x6420, R7.reuse ;  /* 0x00006420060a7816 */ /* 0x142fe40000000007 */
[----:B------:R-:W-:Y:S01]  /*15860*/  PRMT R11, R6, 0x7531, R7 ;  /* 0x00007531060b7816 */ /* 0x000fe20000000007 */
[----:B------:R-:W-:Y:S01]  /*15870*/  IMAD.IADD R6, R18, 0x1, R3 ;  /* 0x0000000112067824 */ /* 0x000fe200078e0203 */
[--C-:B------:R-:W-:Y:S01]  /*15880*/  PRMT R8, R4, 0x6420, R5.reuse ;  /* 0x0000642004087816 */ /* 0x100fe20000000005 */
[----:B------:R-:W-:Y:S01]  /*15890*/  VIADD R3, R2, 0x4000 ;  /* 0x0000400002037836 */ /* 0x000fe20000000000 */
[----:B------:R-:W-:-:S05]  /*158a0*/  PRMT R9, R4, 0x7531, R5 ;  /* 0x0000753104097816 */ /* 0x000fca0000000005 */
[----:B------:R0:W-:Y:S04]  /*158b0*/  STSM.16.M88.4 [R12], R8 ;  /* 0x000000080c007844 */ /* 0x0001e80000000200 */
[----:B------:R-:W1:Y:S01]  /*158c0*/  LDSM.16.MT88.4 R4, [R6+0xf200] ;  /* 0x00f200000604783b */ /* 0x000e620000004200 */
[----:B0-----:R-:W-:Y:S01]  /*158d0*/  VIADD R12, R2, 0x4800 ;  /* 0x00004800020c7836 */ /* 0x001fe20000000000 */
[C-C-:B-1----:R-:W-:Y:S02]  /*158e0*/  PRMT R8, R4.reuse, 0x6420, R5.reuse ;  /* 0x0000642004087816 */ /* 0x142fe40000000005 */
[----:B------:R-:W-:Y:S02]  /*158f0*/  PRMT R9, R4, 0x7531, R5 ;  /* 0x0000753104097816 */ /* 0x000fe40000000005 */
[----:B------:R-:W-:-:S02]  /*15900*/  LOP3.LUT R4, R3, R17, RZ, 0xfc, !PT ;  /* 0x0000001103047212 */ /* 0x000fc400078efcff */
[-C--:B------:R-:W-:Y:S02]  /*15910*/  LOP3.LUT R5, R14, R16.reuse, RZ, 0xfc, !PT ;  /* 0x000000100e057212 */ /* 0x080fe400078efcff */
[C-C-:B------:R-:W-:Y:S01]  /*15920*/  PRMT R10, R6.reuse, 0x6420, R7.reuse ;  /* 0x00006420060a7816 */ /* 0x140fe20000000007 */
[----:B------:R-:W-:Y:S01]  /*15930*/  IMAD.IADD R22, R19, 0x1, R4 ;  /* 0x0000000113167824 */ /* 0x000fe200078e0204 */
[----:B------:R-:W-:Y:S01]  /*15940*/  PRMT R11, R6, 0x7531, R7 ;  /* 0x00007531060b7816 */ /* 0x000fe20000000007 */
[----:B------:R-:W-:Y:S01]  /*15950*/  IMAD.IADD R5, R18, 0x1, R5 ;  /* 0x0000000112057824 */ /* 0x000fe200078e0205 */
[----:B------:R-:W-:-:S03]  /*15960*/  LOP3.LUT R3, R3, R16, RZ, 0xfc, !PT ;  /* 0x0000001003037212 */ /* 0x000fc600078efcff */
[----:B------:R-:W-:Y:S04]  /*15970*/  STSM.16.M88.4 [R22], R8 ;  /* 0x0000000816007844 */ /* 0x000fe80000000200 */
[----:B------:R-:W0:Y:S02]  /*15980*/  LDSM.16.MT88.4 R4, [R5+0xf200] ;  /* 0x00f200000504783b */ /* 0x000e240000004200 */
        /* <DEDUP_REMOVED lines=8> */
[----:B------:R-:W-:Y:S01]  /*15a10*/  STSM.16.M88.4 [R14], R8 ;  /* 0x000000080e007844 */ /* 0x000fe20000000200 */
[----:B------:R-:W-:-:S03]  /*15a20*/  VIADD R2, R2, 0x7000 ;  /* 0x0000700002027836 */ /* 0x000fc60000000000 */
[----:B------:R-:W0:Y:S02]  /*15a30*/  LDSM.16.MT88.4 R4, [R6+0xf200] ;  /* 0x00f200000604783b */ /* 0x000e240000004200 */
[C-C-:B0-----:R-:W-:Y:S02]  /*15a40*/  PRMT R8, R4.reuse, 0x6420, R5.reuse ;  /* 0x0000642004087816 */ /* 0x141fe40000000005 */
        /* <DEDUP_REMOVED lines=54> */
.L_x_4156:
[----:B-1----:R1:W-:Y:S01]  /*15db0*/  SYNCS.ARRIVE.TRANS64.A1T0 RZ, [R0+URZ+0x33450], RZ ;  /* 0x033450ff00ff79a7 */ /* 0x0023e2000810003f */
[----:B------:R-:W-:Y:S06]  /*15dc0*/  BAR.SYNC.DEFER_BLOCKING 0x2, 0x80 ;  /* 0x0082000000007b1d */ /* 0x000fec0000010000 */
[----:B------:R-:W-:Y:S05]  /*15dd0*/  @!P0 BRA `(.L_x_4157) ;  /* 0x0000000000048947 */ /* 0x000fea0003800000 */
[----:B------:R-:W-:Y:S01]  /*15de0*/  BPT.TRAP 0x1 ;  /* 0x000000040000795c */ /* 0x000fe20000300000 */
.L_x_4157:
[----:B0-----:R-:W2:Y:S01]  /*15df0*/  LDL R2, [R1+0x14] ;  /* 0x0000140001027983 */ /* 0x001ea20000100800 */
[----:B-1----:R-:W-:Y:S02]  /*15e00*/  VIADD R0, R0, 0x33480 ;  /* 0x0003348000007836 */ /* 0x002fe40000000000 */
[----:B------:R-:W-:-:S05]  /*15e10*/  VIADD R30, R30, 0x1 ;  /* 0x000000011e1e7836 */ /* 0x000fca0000000000 */
[----:B------:R-:W-:-:S04]  /*15e20*/  ISETP.NE.AND P0, PT, R30, 0x2, PT ;  /* 0x000000021e00780c */ /* 0x000fc80003f05270 */
[----:B------:R-:W-:Y:S02]  /*15e30*/  SEL R30, R30, RZ, P0 ;  /* 0x000000ff1e1e7207 */ /* 0x000fe40000000000 */
[----:B--2---:R-:W-:-:S04]  /*15e40*/  PRMT R0, R2, 0x654, R0 ;  /* 0x0000065402007816 */ /* 0x004fc80000000000 */
[----:B------:R0:W-:Y:S02]  /*15e50*/  SYNCS.ARRIVE.TRANS64.RED.A1T0 RZ, [R0+URZ], RZ ;  /* 0x000000ff00ff79a7 */ /* 0x0001e4000810043f */
[----:B0-----:R-:W-:-:S04]  /*15e60*/  SEL R0, RZ, 0x1, P0 ;  /* 0x00000001ff007807 */ /* 0x001fc80000000000 */
[----:B------:R-:W-:-:S07]  /*15e70*/  LOP3.LUT R33, R33, R0, RZ, 0x3c, !PT ;  /* 0x0000000021217212 */ /* 0x000fce00078e3cff */
.L_x_4096:
[----:B------:R-:W-:Y:S05]  /*15e80*/  BSYNC B7 ;  /* 0x0000000000077941 */ /* 0x000fea0003800000 */
.L_x_4094:
[----:B------:R-:W-:-:S13]  /*15e90*/  LOP3.LUT P0, RZ, R34, 0x100, RZ, 0xc0, !PT ;  /* 0x0000010022ff7812 */ /* 0x000fda000780c0ff */
[----:B------:R-:W-:Y:S05]  /*15ea0*/  @!P0 BRA `(.L_x_4158) ;  /* 0x0000000000348947 */ /* 0x000fea0003800000 */
[----:B------:R-:W1:Y:S08]  /*15eb0*/  S2UR UR4, SR_CgaCtaId ;  /* 0x00000000000479c3 */ /* 0x000e700000008800 */
[----:B------:R-:W-:Y:S01]  /*15ec0*/  BAR.SYNC.DEFER_BLOCKING 0x5, 0x180 ;  /* 0x0146000000007b1d */ /* 0x000fe20000010000 */
[----:B------:R-:W-:Y:S01]  /*15ed0*/  MOV R18, 0x400 ;  /* 0x0000040000127802 */ /* 0x000fe20000000f00 */
[----:B-1----:R-:W-:-:S05]  /*15ee0*/  IMAD.U32 R0, RZ, RZ, UR4 ;  /* 0x00000004ff007e24 */ /* 0x002fca000f8e00ff */
[----:B------:R-:W-:Y:S01]  /*15ef0*/  LEA R18, R0, R18, 0x18 ;  /* 0x0000001200127211 */ /* 0x000fe200078ec0ff */
[----:B------:R-:W-:Y:S04]  /*15f00*/  STL [R1+0x14], R0 ;  /* 0x0000140001007387 */ /* 0x000fe80000100800 */
[----:B------:R-:W1:Y:S04]  /*15f10*/  LDS.128 R4, [R18+0x334d0] ;  /* 0x0334d00012047984 */ /* 0x000e680000000c00 */
[----:B-1----:R1:W-:Y:S01]  /*15f20*/  STL.64 [R1], R4 ;  /* 0x0000000401007387 */ /* 0x0023e20000100a00 */
[----:B------:R-:W-:-:S03]  /*15f30*/  IMAD.MOV.U32 R0, RZ, RZ, R7 ;  /* 0x000000ffff007224 */ /* 0x000fc600078e0007 */
[----:B------:R1:W-:Y:S02]  /*15f40*/  STL [R1+0x8], R6 ;  /* 0x0000080601007387 */ /* 0x0003e40000100800 */
[----:B------:R-:W-:Y:S01]  /*15f50*/  R2UR UR39, R0 ;  /* 0x00000000002772ca */ /* 0x000fe200000e0000 */
[----:B------:R-:W-:Y:S06]  /*15f60*/  BAR.ARV 0x4, 0x180 ;  /* 0x0106000000007b1d */ /* 0x000fec0000002000 */
[----:B------:R-:W-:Y:S08]  /*15f70*/  BRA `(.L_x_4159) ;  /* 0x0000000800e07947 */ /* 0x000ff00003800000 */
.L_x_4158:
[----:B-1----:R-:W2:Y:S01]  /*15f80*/  LDL.LU R0, [R1] ;  /* 0x0000000001007983 */ /* 0x002ea20000300800 */
[----:B------:R-:W-:Y:S01]  /*15f90*/  ULDC UR4, c[0x0][0xc3c] ;  /* 0x00030f0000047ab9 */ /* 0x000fe20000000800 */
[----:B------:R-:W1:Y:S02]  /*15fa0*/  S2R R2, SR_TID.X ;  /* 0x0000000000027919 */ /* 0x000e640000002100 */
[----:B-1----:R-:W-:-:S04]  /*15fb0*/  LOP3.LUT R9, R2, 0x1f, RZ, 0xc0, !PT ;  /* 0x0000001f02097812 */ /* 0x002fc800078ec0ff */
[C---:B------:R-:W-:Y:S01]  /*15fc0*/  ISETP.NE.AND P0, PT, R9.reuse, 0x1f, PT ;  /* 0x0000001f0900780c */ /* 0x040fe20003f05270 */
[----:B------:R-:W-:-:S05]  /*15fd0*/  VIADD R7, R9, UR39 ;  /* 0x0000002709077c36 */ /* 0x000fca0008000000 */
[----:B------:R-:W-:Y:S01]  /*15fe0*/  ISETP.GE.OR P1, PT, R7, UR4, !P0 ;  /* 0x0000000407007c0c */ /* 0x000fe2000c726670 */
[----:B------:R-:W-:-:S12]  /*15ff0*/  ULDC UR4, c[0x0][0xc3c] ;  /* 0x00030f0000047ab9 */ /* 0x000fd80000000800 */
[----:B------:R-:W1:Y:S08]  /*16000*/  @!P1 LDC.64 R2, c[0x0][0xc80] ;  /* 0x00032000ff029b82 */ /* 0x000e700000000a00 */
[----:B------:R-:W3:Y:S01]  /*16010*/  @!P1 LDC.64 R4, c[0x0][0xc78] ;  /* 0x00031e00ff049b82 */ /* 0x000ee20000000a00 */
[----:B-1----:R-:W-:-:S04]  /*16020*/  @!P1 IMAD.WIDE R2, R7, 0x4, R2 ;  /* 0x0000000407029825 */ /* 0x002fc800078e0202 */
[----:B--2---:R-:W-:Y:S02]  /*16030*/  IMAD.MOV.U32 R10, RZ, RZ, R0 ;  /* 0x000000ffff0a7224 */ /* 0x004fe400078e0000 */
[----:B------:R-:W-:-:S06]  /*16040*/  IMAD.MOV.U32 R0, RZ, RZ, RZ ;  /* 0x000000ffff007224 */ /* 0x000fcc00078e00ff */
[----:B------:R3:W2:Y:S02]  /*16050*/  @!P1 LDG.E R0, desc[UR50][R2.64] ;  /* 0x0000003202009981 */ /* 0x0006a4000c1e1900 */
[----:B---3--:R-:W-:-:S04]  /*16060*/  @!P1 IMAD.WIDE R2, R7, 0x4, R4 ;  /* 0x0000000407029825 */ /* 0x008fc800078e0204 */
[----:B------:R-:W-:-:S06]  /*16070*/  IMAD.MOV.U32 R5, RZ, RZ, RZ ;  /* 0x000000ffff057224 */ /* 0x000fcc00078e00ff */
[----:B------:R-:W2:Y:S01]  /*16080*/  @!P1 LDG.E R5, desc[UR50][R2.64] ;  /* 0x0000003202059981 */ /* 0x000ea2000c1e1900 */
[C---:B------:R-:W-:Y:S02]  /*16090*/  ISETP.NE.AND P1, PT, R9.reuse, RZ, PT ;  /* 0x000000ff0900720c */ /* 0x040fe40003f25270 */
[C---:B------:R-:W-:Y:S01]  /*160a0*/  ISETP.GE.U32.AND P2, PT, R9.reuse, 0x2, PT ;  /* 0x000000020900780c */ /* 0x040fe20003f46070 */
[----:B------:R-:W-:Y:S01]  /*160b0*/  SHFL.IDX PT, R11, R10, 0x1, 0x1f ;  /* 0x00201f000a0b7f89 */ /* 0x000fe200000e0000 */
[C---:B------:R-:W-:Y:S02]  /*160c0*/  ISETP.GE.U32.AND P3, PT, R9.reuse, 0x4, PT ;  /* 0x000000040900780c */ /* 0x040fe40003f66070 */
[C---:B------:R-:W-:Y:S02]  /*160d0*/  ISETP.GE.U32.AND P4, PT, R9.reuse, 0x8, PT ;  /* 0x000000080900780c */ /* 0x040fe40003f86070 */
[----:B------:R-:W-:Y:S01]  /*160e0*/  ISETP.GE.U32.AND P5, PT, R9, 0x10, PT ;  /* 0x000000100900780c */ /* 0x000fe20003fa6070 */
        /* <DEDUP_REMOVED lines=9> */
[----:B------:R-:W-:Y:S02]  /*16180*/  IMAD.IADD R4, R6, 0x1, R3 ;  /* 0x0000000106047824 */ /* 0x000fe400078e0203 */
[----:B------:R-:W-:Y:S04]  /*16190*/  SHFL.IDX PT, R6, R10, RZ, 0x1f ;  /* 0x00001fff0a067589 */ /* 0x000fe800000e0000 */
[----:B------:R-:W1:Y:S02]  /*161a0*/  SHFL.UP PT, R2, R4, 0x8, RZ ;  /* 0x0500000004027989 */ /* 0x000e6400000e00ff */
[----:B-1----:R-:W-:-:S05]  /*161b0*/  SEL R3, R2, RZ, P4 ;  /* 0x000000ff02037207 */ /* 0x002fca0002000000 */
[----:B------:R-:W-:-:S05]  /*161c0*/  IMAD.IADD R7, R4, 0x1, R3 ;  /* 0x0000000104077824 */ /* 0x000fca00078e0203 */
[----:B------:R-:W1:Y:S02]  /*161d0*/  SHFL.UP PT, R2, R7, 0x10, RZ ;  /* 0x0600000007027989 */ /* 0x000e6400000e00ff */
[----:B-1----:R-:W-:-:S05]  /*161e0*/  SEL R2, R2, RZ, P5 ;  /* 0x000000ff02027207 */ /* 0x002fca0002800000 */
[----:B------:R-:W-:Y:S02]  /*161f0*/  IMAD.IADD R3, R7, 0x1, R2 ;  /* 0x0000000107037824 */ /* 0x000fe400078e0202 */
[----:B------:R-:W1:Y:S01]  /*16200*/  LDC R2, c[0x0][0xc38] ;  /* 0x00030e00ff027b82 */ /* 0x000e620000000800 */
[----:B------:R-:W-:Y:S02]  /*16210*/  IMAD.MOV.U32 R7, RZ, RZ, RZ ;  /* 0x000000ffff077224 */ /* 0x000fe400078e00ff */
[----:B------:R-:W1:Y:S02]  /*16220*/  SHFL.IDX PT, R9, R3, 0x1f, 0x1f ;  /* 0x03e01f0003097f89 */ /* 0x000e6400000e0000 */
[----:B-1----:R-:W-:-:S04]  /*16230*/  IMAD R4, R9, R2, RZ ;  /* 0x0000000209047224 */ /* 0x002fc800078e02ff */
[----:B------:R-:W-:-:S05]  /*16240*/  IMAD.IADD R9, R11, 0x1, R4 ;  /* 0x000000010b097824 */ /* 0x000fca00078e0204 */
[----:B------:R-:W-:-:S13]  /*16250*/  ISETP.GT.AND P6, PT, R9, R6, PT ;  /* 0x000000060900720c */ /* 0x000fda0003fc4270 */
[----:B------:R-:W-:Y:S05]  /*16260*/  @P6 BRA `(.L_x_4160) ;  /* 0x0000000000986947 */ /* 0x000fea0003800000 */
.L_x_4162:
[----:B------:R-:W-:-:S04]  /*16270*/  UIADD3 UR39, UR39, 0x1f, URZ ;  /* 0x0000001f27277890 */ /* 0x000fc8000fffe03f */
[----:B------:R-:W-:-:S06]  /*16280*/  UISETP.GE.AND UP0, UPT, UR39, UR4, UPT ;  /* 0x000000042700728c */ /* 0x000fcc000bf06270 */
[----:B------:R-:W-:-:S13]  /*16290*/  PLOP3.LUT P6, PT, PT, PT, UP0, 0x40, 0x0 ;  /* 0x000000000000781c */ /* 0x000fda0003fce808 */
[----:B------:R-:W-:Y:S05]  /*162a0*/  @!P6 BRA `(.L_x_4161) ;  /* 0x0000000400b8e947 */ /* 0x000fea0003800000 */
[----:B------:R-:W1:Y:S02]  /*162b0*/  S2R R0, SR_TID.X ;  /* 0x0000000000007919 */ /* 0x000e640000002100 */
[----:B-1----:R-:W-:-:S05]  /*162c0*/  LOP3.LUT R0, R0, 0x1f, RZ, 0xc0, !PT ;  /* 0x0000001f00007812 */ /* 0x002fca00078ec0ff */
[----:B------:R-:W-:Y:S02]  /*162d0*/  VIADD R11, R0, UR39 ;  /* 0x00000027000b7c36 */ /* 0x000fe40008000000 */
[----:B------:R-:W-:-:S03]  /*162e0*/  IMAD.MOV.U32 R0, RZ, RZ, RZ ;  /* 0x000000ffff007224 */ /* 0x000fc600078e00ff */
[----:B------:R-:W-:-:S13]  /*162f0*/  ISETP.GE.OR P6, PT, R11, UR4, !P0 ;  /* 0x000000040b007c0c */ /* 0x000fda000c7c6670 */
[----:B------:R-:W1:Y:S08]  /*16300*/  @!P6 LDC.64 R2, c[0x0][0xc80] ;  /* 0x00032000ff02eb82 */ /* 0x000e700000000a00 */
[----:B------:R-:W2:Y:S01]  /*16310*/  @!P6 LDC.64 R4, c[0x0][0xc78] ;  /* 0x00031e00ff04eb82 */ /* 0x000ea20000000a00 */
[----:B-1----:R-:W-:-:S05]  /*16320*/  @!P6 IMAD.WIDE R2, R11, 0x4, R2 ;  /* 0x000000040b02e825 */ /* 0x002fca00078e0202 */
[----:B------:R2:W3:Y:S02]  /*16330*/  @!P6 LDG.E R0, desc[UR50][R2.64] ;  /* 0x000000320200e981 */ /* 0x0004e4000c1e1900 */
        /* <DEDUP_REMOVED lines=19> */
[----:B------:R-:W1:Y:S03]  /*16470*/  LDC R2, c[0x0][0xc38] ;  /* 0x00030e00ff027b82 */ /* 0x000e660000000800 */
[----:B------:R-:W1:Y:S02]  /*16480*/  SHFL.IDX PT, R13, R3, 0x1f, 0x1f ;  /* 0x03e01f00030d7f89 */ /* 0x000e6400000e0000 */
[----:B-1----:R-:W-:-:S04]  /*16490*/  IMAD R4, R13, R2, RZ ;  /* 0x000000020d047224 */ /* 0x002fc800078e02ff */
[----:B------:R-:W-:-:S05]  /*164a0*/  IMAD.IADD R9, R4, 0x1, R9 ;  /* 0x0000000104097824 */ /* 0x000fca00078e0209 */
[----:B------:R-:W-:-:S13]  /*164b0*/  ISETP.GT.AND P6, PT, R9, R6, PT ;  /* 0x000000060900720c */ /* 0x000fda0003fc4270 */
[----:B------:R-:W-:Y:S05]  /*164c0*/  @!P6 BRA `(.L_x_4162) ;  /* 0xfffffffc0068e947 */ /* 0x000fea000383ffff */
.L_x_4160:
        /* <DEDUP_REMOVED lines=8> */
[----:B------:R-:W1:Y:S04]  /*16550*/  SHFL.IDX PT, R0, R0, R13, 0x1f ;  /* 0x00001f0d00007589 */ /* 0x000e6800000e0000 */
[----:B------:R2:W3:Y:S01]  /*16560*/  SHFL.IDX PT, R5, R5, R10, 0x1f ;  /* 0x00001f0a05057589 */ /* 0x0004e200000e0000 */
[----:B-1----:R-:W-:-:S04]  /*16570*/  IABS R4, R0 ;  /* 0x0000000000047213 */ /* 0x002fc80000000000 */
[----:B------:R-:W1:Y:S08]  /*16580*/  I2F.RP R8, R4 ;  /* 0x0000000400087306 */ /* 0x000e700000209400 */
[----:B-1----:R-:W1:Y:S02]  /*16590*/  MUFU.RCP R8, R8 ;  /* 0x0000000800087308 */ /* 0x002e640000001000 */
[----:B-1----:R-:W-:-:S06]  /*165a0*/  VIADD R11, R8, 0xffffffe ;  /* 0x0ffffffe080b7836 */ /* 0x002fcc0000000000 */
[----:B------:R-:W1:Y:S01]  /*165b0*/  F2I.FTZ.U32.TRUNC.NTZ R11, R11 ;  /* 0x0000000b000b7305 */ /* 0x000e62000021f000 */
[----:B--23--:R-:W-:Y:S05]  /*165c0*/  @!P0 BRA `(.L_x_4163) ;  /* 0x00000000000c8947 */ /* 0x00cfea0003800000 */
[----:B------:R-:W-:-:S06]  /*165d0*/  UIADD3 UR5, UR4, -0x1, URZ ;  /* 0xffffffff04057890 */ /* 0x000fcc000fffe03f */
[----:B------:R-:W-:-:S05]  /*165e0*/  IMAD.U32 R8, RZ, RZ, UR5 ;  /* 0x00000005ff087e24 */ /* 0x000fca000f8e00ff */
[----:B------:R2:W3:Y:S02]  /*165f0*/  SHFL.IDX PT, R7, R3, R8, 0x1f ;  /* 0x00001f0803077589 */ /* 0x0004e400000e0000 */
.L_x_4163:
[----:B---3--:R-:W-:Y:S01]  /*16600*/  IMAD R10, R7, R2, R9 ;  /* 0x00000002070a7224 */ /* 0x008fe200078e0209 */
[----:B------:R-:W-:Y:S01]  /*16610*/  IABS R7, R5 ;  /* 0x0000000500077213 */ /* 0x000fe20000000000 */
[--C-:B-1----:R-:W-:Y:S01]  /*16620*/  IMAD.MOV R9, RZ, RZ, -R11.reuse ;  /* 0x000000ffff097224 */ /* 0x102fe200078e0a0b */
[----:B------:R-:W-:Y:S01]  /*16630*/  UIADD3 UR39, UR4, UR39, URZ ;  /* 0x0000002704277290 */ /* 0x000fe2000fffe03f */
[----:B------:R-:W-:Y:S01]  /*16640*/  IMAD.MOV.U32 R2, RZ, RZ, RZ ;  /* 0x000000ffff027224 */ /* 0x000fe200078e00ff */
[----:B--2---:R-:W1:Y:S01]  /*16650*/  I2F.RP R8, R7 ;  /* 0x0000000700087306 */ /* 0x004e620000209400 */
[----:B------:R-:W-:Y:S01]  /*16660*/  IMAD R9, R9, R4, RZ ;  /* 0x0000000409097224 */ /* 0x000fe200078e02ff */
[----:B------:R2:W-:Y:S01]  /*16670*/  STL [R1], R10 ;  /* 0x0000000a01007387 */ /* 0x0005e20000100800 */
[----:B------:R-:W-:Y:S02]  /*16680*/  IMAD.MOV.U32 R3, RZ, RZ, R11 ;  /* 0x000000ffff037224 */ /* 0x000fe400078e000b */
[----:B------:R-:W-:Y:S01]  /*16690*/  IMAD.HI.U32 R11, R11, R9, R2 ;  /* 0x000000090b0b7227 */ /* 0x000fe200078e0002 */
[----:B------:R-:W-:-:S03]  /*166a0*/  IABS R3, R0 ;  /* 0x0000000000037213 */ /* 0x000fc60000000000 */
[----:B------:R-:W-:Y:S02]  /*166b0*/  IMAD.IADD R9, R6, 0x1, -R10 ;  /* 0x0000000106097824 */ /* 0x000fe400078e0a0a */
[----:B------:R-:W-:Y:S01]  /*166c0*/  IMAD.MOV R3, RZ, RZ, -R3 ;  /* 0x000000ffff037224 */ /* 0x000fe200078e0a03 */
[----:B-1----:R-:W1:Y:S02]  /*166d0*/  MUFU.RCP R8, R8 ;  /* 0x0000000800087308 */ /* 0x002e640000001000 */
[----:B------:R-:W-:-:S05]  /*166e0*/  IABS R2, R9 ;  /* 0x0000000900027213 */ /* 0x000fca0000000000 */
[----:B------:R-:W-:-:S04]  /*166f0*/  IMAD.HI.U32 R6, R11, R2, RZ ;  /* 0x000000020b067227 */ /* 0x000fc800078e00ff */
[----:B------:R-:W-:-:S05]  /*16700*/  IMAD R11, R6, R3, R2 ;  /* 0x00000003060b7224 */ /* 0x000fca00078e0202 */
[----:B------:R-:W-:Y:S01]  /*16710*/  ISETP.GT.U32.AND P1, PT, R4, R11, PT ;  /* 0x0000000b0400720c */ /* 0x000fe20003f24070 */
[----:B-1----:R-:W-:-:S06]  /*16720*/  VIADD R3, R8, 0xffffffe ;  /* 0x0ffffffe08037836 */ /* 0x002fcc0000000000 */
[----:B------:R-:W1:Y:S06]  /*16730*/  F2I.FTZ.U32.TRUNC.NTZ R3, R3 ;  /* 0x0000000300037305 */ /* 0x000e6c000021f000 */
[----:B------:R-:W-:Y:S02]  /*16740*/  @!P1 IMAD.IADD R11, R11, 0x1, -R4 ;  /* 0x000000010b0b9824 */ /* 0x000fe400078e0a04 */
[----:B------:R-:W-:Y:S01]  /*16750*/  @!P1 VIADD R6, R6, 0x1 ;  /* 0x0000000106069836 */ /* 0x000fe20000000000 */
[----:B------:R-:W-:Y:S02]  /*16760*/  ISETP.NE.AND P1, PT, R0, RZ, PT ;  /* 0x000000ff0000720c */ /* 0x000fe40003f25270 */
[----:B------:R-:W-:Y:S01]  /*16770*/  ISETP.GE.U32.AND P0, PT, R11, R4, PT ;  /* 0x000000040b00720c */ /* 0x000fe20003f06070 */
[----:B-1----:R-:W-:-:S04]  /*16780*/  IMAD.MOV R2, RZ, RZ, -R3 ;  /* 0x000000ffff027224 */ /* 0x002fc800078e0a03 */
[----:B------:R-:W-:Y:S02]  /*16790*/  IMAD R11, R2, R7, RZ ;  /* 0x00000007020b7224 */ /* 0x000fe400078e02ff */
[----:B------:R-:W-:-:S06]  /*167a0*/  IMAD.MOV.U32 R2, RZ, RZ, RZ ;  /* 0x000000ffff027224 */ /* 0x000fcc00078e00ff */
        /* <DEDUP_REMOVED lines=30> */
.L_x_4161:
[----:B------:R1:W-:Y:S01]  /*16990*/  STL [R1], R6 ;  /* 0x0000000601007387 */ /* 0x0003e20000100800 */
[----:B------:R-:W-:-:S03]  /*169a0*/  ULDC UR39, c[0x0][0xc3c] ;  /* 0x00030f0000277ab9 */ /* 0x000fc60000000800 */
[----:B------:R1:W-:Y:S04]  /*169b0*/  STL [R1+0x4], RZ ;  /* 0x000004ff01007387 */ /* 0x0003e80000100800 */
[----:B------:R1:W-:Y:S02]  /*169c0*/  STL [R1+0x8], RZ ;  /* 0x000008ff01007387 */ /* 0x0003e40000100800 */
.L_x_4164:
[----:B------:R-:W3:Y:S04]  /*169d0*/  LDL R3, [R1+0x4] ;  /* 0x0000040001037983 */ /* 0x000ee80000100800 */
[----:B--2---:R-:W2:Y:S04]  /*169e0*/  LDL R2, [R1+0x8] ;  /* 0x0000080001027983 */ /* 0x004ea80000100800 */
[----:B------:R-:W4:Y:S01]  /*169f0*/  LDL R4, [R1] ;  /* 0x0000000001047983 */ /* 0x000f220000100800 */
[----:B------:R-:W5:Y:S01]  /*16a00*/  S2R R0, SR_TID.X ;  /* 0x0000000000007919 */ /* 0x000f620000002100 */
[----:B------:R-:W-:Y:S01]  /*16a10*/  BAR.SYNC.DEFER_BLOCKING 0x4, 0x180 ;  /* 0x0106000000007b1d */ /* 0x000fe20000010000 */
[----:B---3--:R-:W-:-:S02]  /*16a20*/  IMAD.MOV.U32 R5, RZ, RZ, R3 ;  /* 0x000000ffff057224 */ /* 0x008fc400078e0003 */
[----:B--2---:R-:W-:-:S03]  /*16a30*/  IMAD.MOV.U32 R3, RZ, RZ, R2 ;  /* 0x000000ffff037224 */ /* 0x004fc600078e0002 */
[----:B------:R2:W3:Y:S01]  /*16a40*/  LDL R2, [R1+0x14] ;  /* 0x0000140001027983 */ /* 0x0004e20000100800 */
[----:B-----5:R-:W-:Y:S01]  /*16a50*/  LOP3.LUT R0, R0, 0x1f, RZ, 0xc0, !PT ;  /* 0x0000001f00007812 */ /* 0x020fe200078ec0ff */
[----:B-1----:R-:W-:-:S03]  /*16a60*/  IMAD.MOV.U32 R6, RZ, RZ, R3 ;  /* 0x000000ffff067224 */ /* 0x002fc600078e0003 */
[----:B------:R-:W-:-:S13]  /*16a70*/  ISETP.NE.AND P0, PT, R0, RZ, PT ;  /* 0x000000ff0000720c */ /* 0x000fda0003f05270 */
[----:B------:R-:W-:Y:S01]  /*16a80*/  @!P0 MOV R0, 0x400 ;  /* 0x0000040000008802 */ /* 0x000fe20000000f00 */
[----:B---3--:R-:W1:Y:S03]  /*16a90*/  @!P0 S2R R2, SR_CgaCtaId ;  /* 0x0000000000028919 */ /* 0x008e660000008800 */
[----:B-1----:R-:W-:Y:S01]  /*16aa0*/  @!P0 LEA R18, R2, R0, 0x18 ;  /* 0x0000000002128211 */ /* 0x002fe200078ec0ff */
[----:B------:R-:W-:Y:S01]  /*16ab0*/  IMAD.U32 R0, RZ, RZ, UR39 ;  /* 0x00000027ff007e24 */ /* 0x000fe2000f8e00ff */
[----:B------:R2:W-:Y:S03]  /*16ac0*/  @!P0 STL [R1+0x14], R2 ;  /* 0x0000140201008387 */ /* 0x0005e60000100800 */
[----:B------:R-:W-:-:S05]  /*16ad0*/  @!P0 IMAD.MOV.U32 R7, RZ, RZ, R0 ;  /* 0x000000ffff078224 */ /* 0x000fca00078e0000 */
[----:B----4-:R2:W-:Y:S01]  /*16ae0*/  @!P0 STS.128 [R18+0x334d0], R4 ;  /* 0x0334d00412008388 */ /* 0x0105e20000000c00 */
[----:B------:R-:W-:Y:S06]  /*16af0*/  BAR.ARV 0x5, 0x180 ;  /* 0x0146000000007b1d */ /* 0x000fec0000002000 */
.L_x_4159:
[----:B------:R-:W-:Y:S02]  /*16b00*/  ULDC UR4, c[0x0][0xc3c] ;  /* 0x00030f0000047ab9 */ /* 0x000fe40000000800 */
[----:B------:R-:W-:-:S06]  /*16b10*/  UISETP.GE.AND UP0, UPT, UR39, UR4, UPT ;  /* 0x000000042700728c */ /* 0x000fcc000bf06270 */
[----:B------:R-:W-:-:S13]  /*16b20*/  PLOP3.LUT P0, PT, PT, PT, UP0, 0x80, 0x0 ;  /* 0x000000000000781c */ /* 0x000fda0003f0f008 */
[----:B------:R-:W-:Y:S05]  /*16b30*/  @!P0 BRA `(.L_x_4165) ;  /* 0xffffff9800688947 */ /* 0x000fea000383ffff */
.L_x_4089:
[----:B--2---:R-:W2:Y:S01]  /*16b40*/  LDL.LU R0, [R1+0x20] ;  /* 0x0000200001007983 */ /* 0x004ea20000300800 */
[----:B------:R-:W-:Y:S01]  /*16b50*/  BSSY B0, `(.L_x_4166) ;  /* 0x000000b000007945 */ /* 0x000fe20003800000 */
[----:B01----:R-:W0:Y:S01]  /*16b60*/  S2R R5, SR_CgaCtaId ;  /* 0x0000000000057919 */ /* 0x003e220000008800 */
        /* <DEDUP_REMOVED lines=9> */
.L_x_4252:
[----:B------:R-:W-:Y:S05]  /*16c00*/  BSYNC B0 ;  /* 0x0000000000007941 */ /* 0x000fea0003800000 */
.L_x_4166:
[----:B------:R-:W-:-:S03]  /*16c10*/  UMOV UR4, 0xffffffff ;  /* 0xffffffff00047882 */ /* 0x000fc60000000000 */
[----:B------:R-:W-:Y:S05]  /*16c20*/  BRA.DIV UR4, `(.L_x_4168) ;  /* 0x0000002a04487947 */ /* 0x000fea000b800000 */
[----:B0-----:R-:W0:Y:S02]  /*16c30*/  S2R R0, SR_TID.X ;  /* 0x0000000000007919 */ /* 0x001e240000002100 */
[----:B0-----:R-:W-:-:S04]  /*16c40*/  SHF.R.U32.HI R0, RZ, 0x5, R0 ;  /* 0x00000005ff007819 */ /* 0x001fc80000011600 */
[----:B------:R-:W-:-:S05]  /*16c50*/  LOP3.LUT R0, R0, 0x3, RZ, 0xc0, !PT ;  /* 0x0000000300007812 */ /* 0x000fca00078ec0ff */
[----:B------:R0:W1:Y:S02]  /*16c60*/  SHFL.IDX PT, R14, R0, RZ, 0x1f ;  /* 0x00001fff000e7589 */ /* 0x00006400000e0000 */
.L_x_4255:
[----:B-1----:R-:W-:Y:S01]  /*16c70*/  ISETP.NE.AND P0, PT, R14, RZ, PT ;  /* 0x000000ff0e00720c */ /* 0x002fe20003f05270 */
[----:B------:R-:W-:-:S12]  /*16c80*/  BSSY B0, `(.L_x_4169) ;  /* 0x000002c000007945 */ /* 0x000fd80003800000 */
[----:B------:R-:W-:Y:S05]  /*16c90*/  @P0 BRA `(.L_x_4170) ;  /* 0x0000000000a80947 */ /* 0x000fea0003800000 */
[----:B------:R-:W-:-:S03]  /*16ca0*/  UMOV UR4, 0xffffffff ;  /* 0xffffffff00047882 */ /* 0x000fc60000000000 */
[----:B------:R-:W-:Y:S05]  /*16cb0*/  BRA.DIV UR4, `(.L_x_4171) ;  /* 0x0000002a04587947 */ /* 0x000fea000b800000 */
[----:B------:R-:W-:-:S13]  /*16cc0*/  ELECT P6, URZ, PT ;  /* 0x00000000003f782f */ /* 0x000fda00038c0000 */
.L_x_4258:
[----:B------:R-:W-:Y:S05]  /*16cd0*/  @!P6 BRA `(.L_x_4170) ;  /* 0x000000000098e947 */ /* 0x000fea0003800000 */
[----:B------:R-:W-:-:S06]  /*16ce0*/  ULOP3.LUT UR4, UR42, 0x2, URZ, 0xfc, !UPT ;  /* 0x000000022a047892 */ /* 0x000fcc000f8efc3f */
[----:B0-----:R-:W-:-:S05]  /*16cf0*/  IMAD.U32 R0, RZ, RZ, UR4 ;  /* 0x00000004ff007e24 */ /* 0x001fca000f8e00ff */
[----:B------:R-:W-:-:S13]  /*16d00*/  ISETP.NE.AND P0, PT, R0, 0x3, PT ;  /* 0x000000030000780c */ /* 0x000fda0003f05270 */
[----:B------:R-:W-:Y:S05]  /*16d10*/  @!P0 BRA `(.L_x_4172) ;  /* 0x0000000000048947 */ /* 0x000fea0003800000 */
[----:B------:R-:W-:Y:S01]  /*16d20*/  BPT.TRAP 0x1 ;  /* 0x000000040000795c */ /* 0x000fe20000300000 */
.L_x_4172:
[C---:B------:R-:W-:Y:S01]  /*16d30*/  IMAD R3, R30.reuse, 0x8, R5 ;  /* 0x000000081e037824 */ /* 0x040fe200078e0205 */
[----:B------:R-:W-:Y:S01]  /*16d40*/  SHF.L.U32 R2, R33, 0x1f, RZ ;  /* 0x0000001f21027819 */ /* 0x000fe200000006ff */
[----:B------:R-:W-:-:S03]  /*16d50*/  VIADD R30, R30, 0x1 ;  /* 0x000000011e1e7836 */ /* 0x000fc60000000000 */
[----:B------:R-:W0:Y:S02]  /*16d60*/  SYNCS.PHASECHK.TRANS64.TRYWAIT P1, [R3+URZ+0x33440], R2 ;  /* 0x03344002030075a7 */ /* 0x000e24000802017f */
[----:B------:R-:W-:-:S04]  /*16d70*/  ISETP.NE.AND P2, PT, R30, 0x2, PT ;  /* 0x000000021e00780c */ /* 0x000fc80003f45270 */
[----:B------:R-:W-:Y:S01]  /*16d80*/  SEL R0, RZ, 0x1, P2 ;  /* 0x00000001ff007807 */ /* 0x000fe20001000000 */
[----:B0-----:R-:W-:Y:S08]  /*16d90*/  @!P1 BRA `(.L_x_4173) ;  /* 0x0000002800409947 */ /* 0x001ff00003800000 */
.L_x_4259:
[----:B------:R-:W-:Y:S02]  /*16da0*/  SEL R30, R30, RZ, P2 ;  /* 0x000000ff1e1e7207 */ /* 0x000fe40001000000 */
[----:B------:R-:W-:Y:S01]  /*16db0*/  LOP3.LUT R0, R33, R0, RZ, 0x3c, !PT ;  /* 0x0000000021007212 */ /* 0x000fe200078e3cff */
[----:B------:R-:W-:Y:S06]  /*16dc0*/  @!P0 BRA `(.L_x_4174) ;  /* 0x0000000000048947 */ /* 0x000fec0003800000 */
[----:B------:R-:W-:Y:S01]  /*16dd0*/  BPT.TRAP 0x1 ;  /* 0x000000040000795c */ /* 0x000fe20000300000 */
.L_x_4174:
[----:B------:R-:W-:Y:S01]  /*16de0*/  IMAD R5, R30, 0x8, R5 ;  /* 0x000000081e057824 */ /* 0x000fe200078e0205 */
[----:B------:R-:W-:-:S04]  /*16df0*/  SHF.L.U32 R0, R0, 0x1f, RZ ;  /* 0x0000001f00007819 */ /* 0x000fc800000006ff */
[----:B------:R-:W1:Y:S02]  /*16e00*/  SYNCS.PHASECHK.TRANS64.TRYWAIT P1, [R5+URZ+0x33440], R0 ;  /* 0x03344000050075a7 */ /* 0x000e64000802017f */
[----:B-1----:R-:W-:Y:S05]  /*16e10*/  @!P1 BRA `(.L_x_4175) ;  /* 0x0000002800349947 */ /* 0x002fea0003800000 */
.L_x_4260:
[----:B------:R-:W-:Y:S05]  /*16e20*/  @!P0 BRA `(.L_x_4176) ;  /* 0x0000000000048947 */ /* 0x000fea0003800000 */
[----:B------:R-:W-:Y:S01]  /*16e30*/  BPT.TRAP 0x1 ;  /* 0x000000040000795c */ /* 0x000fe20000300000 */
.L_x_4176:
[----:B------:R-:W2:Y:S02]  /*16e40*/  SYNCS.PHASECHK.TRANS64.TRYWAIT P1, [R3+URZ+0x33460], R2 ;  /* 0x03346002030075a7 */ /* 0x000ea4000802017f */
[----:B--2---:R-:W-:Y:S05]  /*16e50*/  @!P1 BRA `(.L_x_4177) ;  /* 0x0000002800389947 */ /* 0x004fea0003800000 */
.L_x_4261:
[----:B------:R-:W-:Y:S05]  /*16e60*/  @!P0 BRA `(.L_x_4178) ;  /* 0x0000000000048947 */ /* 0x000fea0003800000 */
[----:B------:R-:W-:Y:S01]  /*16e70*/  BPT.TRAP 0x1 ;  /* 0x000000040000795c */ /* 0x000fe20000300000 */
.L_x_4178:
[----:B------:R-:W3:Y:S02]  /*16e80*/  SYNCS.PHASECHK.TRANS64.TRYWAIT P1, [R5+URZ+0x33460], R0 ;  /* 0x03346000050075a7 */ /* 0x000ee4000802017f */
[----:B---3--:R-:W-:Y:S05]  /*16e90*/  @!P1 BRA `(.L_x_4179) ;  /* 0x00000028003c9947 */ /* 0x008fea0003800000 */
.L_x_4262:
[----:B------:R-:W-:Y:S05]  /*16ea0*/  @!P0 BRA `(.L_x_4180) ;  /* 0x0000000000048947 */ /* 0x000fea0003800000 */
[----:B------:R-:W-:Y:S01]  /*16eb0*/  BPT.TRAP 0x1 ;  /* 0x000000040000795c */ /* 0x000fe20000300000 */
.L_x_4180:
[----:B------:R-:W4:Y:S02]  /*16ec0*/  SYNCS.PHASECHK.TRANS64.TRYWAIT P1, [R3+URZ+0x33480], R2 ;  /* 0x03348002030075a7 */ /* 0x000f24000802017f */
[----:B----4-:R-:W-:Y:S05]  /*16ed0*/  @!P1 BRA `(.L_x_4181) ;  /* 0x0000002800409947 */ /* 0x010fea0003800000 */
.L_x_4263:
[----:B------:R-:W-:Y:S05]  /*16ee0*/  @!P0 BRA `(.L_x_4182) ;  /* 0x0000000000048947 */ /* 0x000fea0003800000 */
[----:B------:R-:W-:Y:S01]  /*16ef0*/  BPT.TRAP 0x1 ;  /* 0x000000040000795c */ /* 0x000fe20000300000 */
.L_x_4182:
[----:B------:R0:W0:Y:S02]  /*16f00*/  SYNCS.PHASECHK.TRANS64.TRYWAIT P0, [R5+URZ+0x33480], R0 ;  /* 0x03348000050075a7 */ /* 0x000024000800017f */
[----:B0-----:R-:W-:Y:S05]  /*16f10*/  @!P0 NANOSLEEP.SYNCS 0x989680 ;  /* 0x009896800000895d */ /* 0x001fea0003900000 */
[----:B------:R-:W0:Y:S02]  /*16f20*/  @!P0 SYNCS.PHASECHK.TRANS64 P0, [R5+URZ+0x33480], R0 ;  /* 0x03348000050085a7 */ /* 0x000e24000800007f */
[----:B0-----:R-:W-:Y:S05]  /*16f30*/  @!P0 BRA `(.L_x_4182) ;  /* 0xfffffffc00f08947 */ /* 0x001fea000383ffff */
.L_x_4170:
[----:B------:R-:W-:Y:S05]  /*16f40*/  BSYNC B0 ;  /* 0x0000000000007941 */ /* 0x000fea0003800000 */
.L_x_4169:
[----:B------:R-:W-:Y:S05]  /*16f50*/  EXIT ;  /* 0x000000000000794d */ /* 0x000fea0003800000 */
.L_x_4037:
[----:B0-----:R-:W-:-:S04]  /*16f60*/  IMAD.U32 R3, RZ, RZ, UR49 ;  /* 0x00000031ff037e24 */ /* 0x001fc8000f8e00ff */
[----:B------:R0:W1:Y:S03]  /*16f70*/  SYNCS.PHASECHK.TRANS64.TRYWAIT P1, [R3+URZ+0x33400], R4 ;  /* 0x03340004030075a7 */ /* 0x000066000802017f */
[----:B-1----:R-:W-:Y:S05]  /*16f80*/  @!P1 NANOSLEEP.SYNCS 0x989680 ;  /* 0x009896800000995d */ /* 0x002fea0003900000 */
[----:B------:R-:W1:Y:S02]  /*16f90*/  @!P1 SYNCS.PHASECHK.TRANS64 P1, [R3+URZ+0x33400], R4 ;  /* 0x03340004030095a7 */ /* 0x000e64000802007f */
[----:B-1----:R-:W-:Y:S05]  /*16fa0*/  @!P1 BRA `(.L_x_4037) ;  /* 0xfffffffc00ec9947 */ /* 0x002fea000383ffff */
[----:B------:R-:W-:Y:S05]  /*16fb0*/  BRA `(.L_x_4183) ;  /* 0xfffffeac00ac7947 */ /* 0x000fea000383ffff */
.L_x_4041:
[----:B-1----:R1:W2:Y:S02]  /*16fc0*/  SYNCS.PHASECHK.TRANS64.TRYWAIT P1, [R3+URZ+0x33430], R4 ;  /* 0x03343004030075a7 */ /* 0x0022a4000802017f */
[----:B--2---:R-:W-:Y:S05]  /*16fd0*/  @!P1 NANOSLEEP.SYNCS 0x989680 ;  /* 0x009896800000995d */ /* 0x004fea0003900000 */
[----:B------:R-:W2:Y:S02]  /*16fe0*/  @!P1 SYNCS.PHASECHK.TRANS64 P1, [R3+URZ+0x33430], R4 ;  /* 0x03343004030095a7 */ /* 0x000ea4000802007f */
[----:B--2---:R-:W-:Y:S05]  /*16ff0*/  @!P1 BRA `(.L_x_4041) ;  /* 0xfffffffc00f09947 */ /* 0x004fea000383ffff */
[----:B------:R-:W-:Y:S05]  /*17000*/  BRA `(.L_x_4040) ;  /* 0xfffffeac00cc7947 */ /* 0x000fea000383ffff */
.L_x_4047:
[----:B-1----:R-:W-:-:S04]  /*17010*/  IMAD.U32 R8, RZ, RZ, UR6 ;  /* 0x00000006ff087e24 */ /* 0x002fc8000f8e00ff */
[----:B------:R1:W2:Y:S03]  /*17020*/  SYNCS.PHASECHK.TRANS64.TRYWAIT P1, [R8+URZ+0x33430], R7 ;  /* 0x03343007080075a7 */ /* 0x0002a6000802017f */
[----:B--2---:R-:W-:Y:S05]  /*17030*/  @!P1 NANOSLEEP.SYNCS 0x989680 ;  /* 0x009896800000995d */ /* 0x004fea0003900000 */
[----:B------:R-:W2:Y:S02]  /*17040*/  @!P1 SYNCS.PHASECHK.TRANS64 P1, [R8+URZ+0x33430], R7 ;  /* 0x03343007080095a7 */ /* 0x000ea4000802007f */
[----:B--2---:R-:W-:Y:S05]  /*17050*/  @!P1 BRA `(.L_x_4047) ;  /* 0xfffffffc00ec9947 */ /* 0x004fea000383ffff */
[----:B------:R-:W-:Y:S05]  /*17060*/  BRA `(.L_x_4044) ;  /* 0xfffffeec00f87947 */ /* 0x000fea000383ffff */
.L_x_4051:
[----:B-1----:R-:W-:-:S04]  /*17070*/  IMAD.U32 R8, RZ, RZ, UR6 ;  /* 0x00000006ff087e24 */ /* 0x002fc8000f8e00ff */
[----:B------:R1:W2:Y:S03]  /*17080*/  SYNCS.PHASECHK.TRANS64.TRYWAIT P1, [R8+URZ+0x33450], R7 ;  /* 0x03345007080075a7 */ /* 0x0002a6000802017f */
[----:B--2---:R-:W-:Y:S05]  /*17090*/  @!P1 NANOSLEEP.SYNCS 0x989680 ;  /* 0x009896800000995d */ /* 0x004fea0003900000 */
[----:B------:R-:W2:Y:S02]  /*170a0*/  @!P1 SYNCS.PHASECHK.TRANS64 P1, [R8+URZ+0x33450], R7 ;  /* 0x03345007080095a7 */ /* 0x000ea4000802007f */
[----:B--2---:R-:W-:Y:S05]  /*170b0*/  @!P1 BRA `(.L_x_4051) ;  /* 0xfffffffc00ec9947 */ /* 0x004fea000383ffff */
[----:B------:R-:W-:Y:S05]  /*170c0*/  BRA `(.L_x_4048) ;  /* 0xfffffefc00107947 */ /* 0x000fea000383ffff */
.L_x_4058:
[----:B-1----:R-:W-:-:S04]  /*170d0*/  IMAD.U32 R5, RZ, RZ, UR5 ;  /* 0x00000005ff057e24 */ /* 0x002fc8000f8e00ff */
[----:B------:R1:W2:Y:S03]  /*170e0*/  SYNCS.PHASECHK.TRANS64.TRYWAIT P1, [R5+URZ+0x33450], R0 ;  /* 0x03345000050075a7 */ /* 0x0002a6000802017f */
[----:B--2---:R-:W-:Y:S05]  /*170f0*/  @!P1 NANOSLEEP.SYNCS 0x989680 ;  /* 0x009896800000995d */ /* 0x004fea0003900000 */
[----:B------:R-:W2:Y:S02]  /*17100*/  @!P1 SYNCS.PHASECHK.TRANS64 P1, [R5+URZ+0x33450], R0 ;  /* 0x03345000050095a7 */ /* 0x000ea4000802007f */
[----:B--2---:R-:W-:Y:S05]  /*17110*/  @!P1 BRA `(.L_x_4058) ;  /* 0xfffffffc00ec9947 */ /* 0x004fea000383ffff */
[----:B------:R-:W-:Y:S05]  /*17120*/  BRA `(.L_x_4057) ;  /* 0xffffff2800047947 */ /* 0x000fea000383ffff */
.L_x_4105:
[----:B------:R-:W2:Y:S01]  /*17130*/  S2R R20, SR_TID.X ;  /* 0x0000000000147919 */ /* 0x000ea20000002100 */
[----:B------:R-:W-:Y:S02]  /*17140*/  IMAD.MOV.U32 R12, RZ, RZ, RZ ;  /* 0x000000ffff0c7224 */ /* 0x000fe400078e00ff */
[----:B------:R-:W-:Y:S02]  /*17150*/  IMAD.MOV.U32 R11, RZ, RZ, 0x1f ;  /* 0x0000001fff0b7424 */ /* 0x000fe400078e00ff */
[----:B------:R-:W-:Y:S01]  /*17160*/  IMAD.MOV.U32 R15, RZ, RZ, -0x1 ;  /* 0xffffffffff0f7424 */ /* 0x000fe200078e00ff */
[----:B--2---:R-:W-:-:S04]  /*17170*/  SHF.R.U32.HI R20, RZ, 0x5, R20 ;  /* 0x00000005ff147819 */ /* 0x004fc80000011614 */
[----:B------:R-:W-:-:S05]  /*17180*/  LOP3.LUT R20, R20, 0x3, RZ, 0xc0, !PT ;  /* 0x0000000314147812 */ /* 0x000fca00078ec0ff */
[----:B------:R-:W-:-:S07]  /*17190*/  IMAD.MOV.U32 R13, RZ, RZ, R20 ;  /* 0x000000ffff0d7224 */ /* 0x000fce00078e0014 */
[----:B01---5:R-:W-:Y:S05]  /*171a0*/  WARPSYNC.COLLECTIVE R15, `(.L_x_4184) ;  /* 0x000000000f087348 */ /* 0x023fea0003c00000 */
[----:B------:R2:W3:Y:S02]  /*171b0*/  SHFL.IDX P6, R14, R13, R12, R11 ;  /* 0x0000000c0d0e7389 */ /* 0x0004e400000c000b */
[----:B0123-5:R-:W-:Y:S01]  /*171c0*/  ENDCOLLECTIVE ;  /* 0x000000000000791b */ /* 0x02ffe20003800000 */
.L_x_4184:
[----:B------:R-:W-:Y:S05]  /*171d0*/  BRA `(.L_x_4185) ;  /* 0xffffffa000907947 */ /* 0x000fea000383ffff */
.L_x_4108:
[----:B0-----:R0:W1:Y:S02]  /*171e0*/  SYNCS.PHASECHK.TRANS64.TRYWAIT P0, [R4+URZ+0x33480], R31 ;  /* 0x0334801f040075a7 */ /* 0x001064000800017f */
[----:B-1----:R-:W-:Y:S05]  /*171f0*/  @!P0 NANOSLEEP.SYNCS 0x989680 ;  /* 0x009896800000895d */ /* 0x002fea0003900000 */
[----:B------:R-:W1:Y:S02]  /*17200*/  @!P0 SYNCS.PHASECHK.TRANS64 P0, [R4+URZ+0x33480], R31 ;  /* 0x0334801f040085a7 */ /* 0x000e64000800007f */
[----:B-1----:R-:W-:Y:S05]  /*17210*/  @!P0 BRA `(.L_x_4108) ;  /* 0xfffffffc00f08947 */ /* 0x002fea000383ffff */
[----:B------:R-:W-:Y:S05]  /*17220*/  BRA `(.L_x_4186) ;  /* 0xffffffa400dc7947 */ /* 0x000fea000383ffff */
.L_x_4109:
        /* <DEDUP_REMOVED lines=8> */
.L_x_4188:
[----:B------:R-:W-:Y:S05]  /*172b0*/  BSYNC B0 ;  /* 0x0000000000007941 */ /* 0x000fea0003800000 */
.L_x_4187:
[----:B------:R-:W-:Y:S01]  /*172c0*/  IMAD.MOV.U32 R13, RZ, RZ, R20 ;  /* 0x000000ffff0d7224 */ /* 0x000fe200078e0014 */
[----:B------:R-:W-:Y:S01]  /*172d0*/  LOP3.LUT R35, R36, 0x80, RZ, 0xfc, !PT ;  /* 0x0000008024237812 */ /* 0x000fe200078efcff */
[----:B------:R-:W-:Y:S01]  /*172e0*/  IMAD.MOV.U32 R12, RZ, RZ, RZ ;  /* 0x000000ffff0c7224 */ /* 0x000fe200078e00ff */
[----:B------:R-:W-:Y:S01]  /*172f0*/  LOP3.LUT R34, R34, 0xffffff7f, RZ, 0xc0, !PT ;  /* 0xffffff7f22227812 */ /* 0x000fe200078ec0ff */
[----:B------:R-:W-:Y:S01]  /*17300*/  IMAD.MOV.U32 R11, RZ, RZ, 0x1c1f ;  /* 0x00001c1fff0b7424 */ /* 0x000fe200078e00ff */
[C---:B------:R-:W-:Y:S01]  /*17310*/  ISETP.GE.AND P5, PT, R9.reuse, 0x21, PT ;  /* 0x000000210900780c */ /* 0x040fe20003fa6270 */
[----:B------:R-:W-:Y:S01]  /*17320*/  IMAD.MOV.U32 R15, RZ, RZ, -0x1 ;  /* 0xffffffffff0f7424 */ /* 0x000fe200078e00ff */
[----:B------:R-:W-:Y:S01]  /*17330*/  ISETP.GE.AND P4, PT, R9, 0x41, PT ;  /* 0x000000410900780c */ /* 0x000fe20003f86270 */
[----:B------:R-:W-:-:S12]  /*17340*/  IMAD.MOV.U32 R0, RZ, RZ, R14 ;  /* 0x000000ffff007224 */ /* 0x000fd800078e000e */
[----:B------:R-:W-:Y:S05]  /*17350*/  WARPSYNC.COLLECTIVE R15, `(.L_x_4189) ;  /* 0x000000000f087348 */ /* 0x000fea0003c00000 */
[----:B------:R0:W1:Y:S02]  /*17360*/  SHFL.IDX P6, R14, R13, R12, R11 ;  /* 0x0000000c0d0e7389 */ /* 0x00006400000c000b */
[----:B01----:R-:W-:Y:S01]  /*17370*/  ENDCOLLECTIVE ;  /* 0x000000000000791b */ /* 0x003fe20003800000 */
.L_x_4189:
        /* <DEDUP_REMOVED lines=11> */
[C---:B------:R-:W-:Y:S02]  /*17430*/  ISETP.LT.OR P0, PT, R9.reuse, 0x1, P2 ;  /* 0x000000010900780c */ /* 0x040fe40001701670 */
[----:B------:R-:W-:-:S11]  /*17440*/  ISETP.LT.OR P3, PT, R9, 0x1, P1 ;  /* 0x000000010900780c */ /* 0x000fd60000f61670 */
        /* <DEDUP_REMOVED lines=11> */
.L_x_4190:
        /* <DEDUP_REMOVED lines=9> */
.L_x_4191:
[----:B------:R-:W-:Y:S02]  /*17590*/  IMAD.MOV.U32 R13, RZ, RZ, R10 ;  /* 0x000000ffff0d7224 */ /* 0x000fe400078e000a */
[----:B------:R-:W-:Y:S02]  /*175a0*/  IMAD.MOV.U32 R12, RZ, RZ, 0x2 ;  /* 0x00000002ff0c7424 */ /* 0x000fe400078e00ff */
[----:B------:R-:W-:-:S07]  /*175b0*/  IMAD.MOV.U32 R2, RZ, RZ, R14 ;  /* 0x000000ffff027224 */ /* 0x000fce00078e000e */
[----:B------:R-:W-:Y:S05]  /*175c0*/  WARPSYNC.COLLECTIVE R15, `(.L_x_4192) ;  /* 0x000000000f087348 */ /* 0x000fea0003c00000 */
[----:B------:R0:W1:Y:S02]  /*175d0*/  SHFL.IDX P6, R14, R13, R12, R11 ;  /* 0x0000000c0d0e7389 */ /* 0x00006400000c000b */
[----:B01----:R-:W-:Y:S01]  /*175e0*/  ENDCOLLECTIVE ;  /* 0x000000000000791b */ /* 0x003fe20003800000 */
.L_x_4192:
        /* <DEDUP_REMOVED lines=16> */
.L_x_4193:
[----:B------:R-:W-:Y:S02]  /*176f0*/  IMAD.MOV.U32 R13, RZ, RZ, R10 ;  /* 0x000000ffff0d7224 */ /* 0x000fe400078e000a */
[----:B------:R-:W-:Y:S02]  /*17700*/  IMAD.MOV.U32 R12, RZ, RZ, 0x3 ;  /* 0x00000003ff0c7424 */ /* 0x000fe400078e00ff */
[----:B------:R-:W-:-:S07]  /*17710*/  IMAD.MOV.U32 R2, RZ, RZ, R14 ;  /* 0x000000ffff027224 */ /* 0x000fce00078e000e */
[----:B------:R-:W-:Y:S05]  /*17720*/  WARPSYNC.COLLECTIVE R15, `(.L_x_4194) ;  /* 0x000000000f087348 */ /* 0x000fea0003c00000 */
[----:B------:R0:W1:Y:S02]  /*17730*/  SHFL.IDX P6, R14, R13, R12, R11 ;  /* 0x0000000c0d0e7389 */ /* 0x00006400000c000b */
[----:B01----:R-:W-:Y:S01]  /*17740*/  ENDCOLLECTIVE ;  /* 0x000000000000791b */ /* 0x003fe20003800000 */
.L_x_4194:
        /* <DEDUP_REMOVED lines=13> */
.L_x_4195:
        /* <DEDUP_REMOVED lines=8> */
[----:B0-----:R-:W-:-:S07]  /*178a0*/  IMAD.MOV.U32 R2, RZ, RZ, R14 ;  /* 0x000000ffff027224 */ /* 0x001fce00078e000e */
[----:B------:R-:W-:Y:S05]  /*178b0*/  WARPSYNC.COLLECTIVE R15, `(.L_x_4196) ;  /* 0x000000000f087348 */ /* 0x000fea0003c00000 */
[----:B------:R0:W1:Y:S02]  /*178c0*/  SHFL.IDX P6, R14, R13, R12, R11 ;  /* 0x0000000c0d0e7389 */ /* 0x00006400000c000b */
[----:B01----:R-:W-:Y:S01]  /*178d0*/  ENDCOLLECTIVE ;  /* 0x000000000000791b */ /* 0x003fe20003800000 */
.L_x_4196:
        /* <DEDUP_REMOVED lines=13> */
.L_x_4197:
[----:B------:R-:W-:Y:S01]  /*179b0*/  @!PT LDS RZ, [RZ] ;  /* 0x00000000fffff984 */ /* 0x000fe20000000800 */
[----:B------:R-:W-:Y:S01]  /*179c0*/  @!PT LDS RZ, [RZ] ;  /* 0x00000000fffff984 */ /* 0x000fe20000000800 */
[----:B------:R-:W-:Y:S01]  /*179d0*/  @!PT LDS RZ, [RZ] ;  /* 0x00000000fffff984 */ /* 0x000fe20000000800 */
[----:B------:R-:W-:Y:S01]  /*179e0*/  LDGSTS.E.BYPASS.LTC128B.128 [R0+0x13200], desc[UR50][R2.64+0x40], !P3 ;  /* 0x1320004002007fae */ /* 0x000fe2000d901d72 */
[C---:B------:R-:W-:Y:S02]  /*179f0*/  ISETP.LT.OR P3, PT, R9.reuse, 0x61, P0 ;  /* 0x000000610900780c */ /* 0x040fe40000761670 */
[----:B------:R-:W-:-:S11]  /*17a00*/  ISETP.GE.AND P6, PT, R9, 0x81, PT ;  /* 0x000000810900780c */ /* 0x000fd60003fc6270 */
[----:B------:R0:W-:Y:S01]  /*17a10*/  LDGSTS.E.BYPASS.LTC128B.128 [R0+0x15a00], desc[UR50][R2.64+0x80], !P3 ;  /* 0x15a0008002007fae */ /* 0x0001e2000d901d72 */
[----:B------:R-:W-:Y:S01]  /*17a20*/  ISETP.GE.AND P3, PT, R9, 0x61, PT ;  /* 0x000000610900780c */ /* 0x000fe20003f66270 */
[----:B0-----:R-:W-:Y:S01]  /*17a30*/  IMAD.MOV.U32 R2, RZ, RZ, R14 ;  /* 0x000000ffff027224 */ /* 0x001fe200078e000e */
[----:B------:R-:W-:Y:S01]  /*17a40*/  @P6 LOP3.LUT R34, R34, 0x80, RZ, 0xfc, !PT ;  /* 0x0000008022226812 */ /* 0x000fe200078efcff */
[----:B------:R-:W-:Y:S10]  /*17a50*/  BRA `(.L_x_4198) ;  /* 0xffffffa4005c7947 */ /* 0x000ff4000383ffff */
.L_x_4114:
[----:B---3--:R3:W4:Y:S02]  /*17a60*/  SYNCS.PHASECHK.TRANS64.TRYWAIT P0, [R4+URZ+0x33440], R31 ;  /* 0x0334401f040075a7 */ /* 0x008724000800017f */
[----:B----4-:R-:W-:Y:S05]  /*17a70*/  @!P0 NANOSLEEP.SYNCS 0x989680 ;  /* 0x009896800000895d */ /* 0x010fea0003900000 */
[----:B------:R-:W4:Y:S02]  /*17a80*/  @!P0 SYNCS.PHASECHK.TRANS64 P0, [R4+URZ+0x33440], R31 ;  /* 0x0334401f040085a7 */ /* 0x000f24000800007f */
[----:B----4-:R-:W-:Y:S05]  /*17a90*/  @!P0 BRA `(.L_x_4114) ;  /* 0xfffffffc00f08947 */ /* 0x010fea000383ffff */
[----:B------:R-:W-:Y:S05]  /*17aa0*/  BRA `(.L_x_4199) ;  /* 0xffffffa400c07947 */ /* 0x000fea000383ffff */
.L_x_4115:
        /* <DEDUP_REMOVED lines=8> */
.L_x_4201:
[----:B------:R-:W-:Y:S05]  /*17b30*/  BSYNC B0 ;  /* 0x0000000000007941 */ /* 0x000fea0003800000 */
.L_x_4200:
[----:B------:R-:W-:Y:S01]  /*17b40*/  IMAD.MOV.U32 R13, RZ, RZ, R5 ;  /* 0x000000ffff0d7224 */ /* 0x000fe200078e0005 */
[----:B------:R-:W0:Y:S01]  /*17b50*/  LDC R20, c[0x0][0x2f4] ;  /* 0x0000bd00ff147b82 */ /* 0x000e220000000800 */
[----:B------:R-:W-:Y:S01]  /*17b60*/  IMAD.MOV.U32 R12, RZ, RZ, RZ ;  /* 0x000000ffff0c7224 */ /* 0x000fe200078e00ff */
[C---:B------:R-:W-:Y:S01]  /*17b70*/  LOP3.LUT R23, R36.reuse, 0x40, RZ, 0xfc, !PT ;  /* 0x0000004024177812 */ /* 0x040fe200078efcff */
[----:B------:R-:W-:Y:S01]  /*17b80*/  IMAD.MOV.U32 R11, RZ, RZ, 0x1c1f ;  /* 0x00001c1fff0b7424 */ /* 0x000fe200078e00ff */
[----:B------:R-:W-:Y:S01]  /*17b90*/  LOP3.LUT R21, R36, 0x80, RZ, 0xfc, !PT ;  /* 0x0000008024157812 */ /* 0x000fe200078efcff */
[----:B------:R-:W-:Y:S02]  /*17ba0*/  IMAD.MOV.U32 R15, RZ, RZ, -0x1 ;  /* 0xffffffffff0f7424 */ /* 0x000fe400078e00ff */
[----:B------:R-:W-:-:S07]  /*17bb0*/  IMAD.MOV.U32 R2, RZ, RZ, R14 ;  /* 0x000000ffff027224 */ /* 0x000fce00078e000e */
[----:B0-----:R-:W-:Y:S05]  /*17bc0*/  WARPSYNC.COLLECTIVE R15, `(.L_x_4202) ;  /* 0x000000000f087348 */ /* 0x001fea0003c00000 */
[----:B------:R1:W2:Y:S02]  /*17bd0*/  SHFL.IDX P6, R14, R13, R12, R11 ;  /* 0x0000000c0d0e7389 */ /* 0x0002a400000c000b */
[----:B012---:R-:W-:Y:S01]  /*17be0*/  ENDCOLLECTIVE ;  /* 0x000000000000791b */ /* 0x007fe20003800000 */
.L_x_4202:
[-C--:B------:R-:W-:Y:S01]  /*17bf0*/  ISETP.GE.AND P2, PT, R23, R20.reuse, PT ;  /* 0x000000141700720c */ /* 0x080fe20003f46270 */
[----:B------:R-:W-:Y:S01]  /*17c00*/  IMAD.MOV.U32 R13, RZ, RZ, R10 ;  /* 0x000000ffff0d7224 */ /* 0x000fe200078e000a */
[----:B------:R-:W-:Y:S01]  /*17c10*/  ISETP.GE.AND P1, PT, R21, R20, PT ;  /* 0x000000141500720c */ /* 0x000fe20003f26270 */
        /* <DEDUP_REMOVED lines=18> */
.L_x_4203:
[----:B------:R-:W-:Y:S02]  /*17d40*/  IMAD.MOV.U32 R13, RZ, RZ, R5 ;  /* 0x000000ffff0d7224 */ /* 0x000fe400078e0005 */
[----:B------:R-:W-:-:S07]  /*17d50*/  IMAD.MOV.U32 R2, RZ, RZ, R14 ;  /* 0x000000ffff027224 */ /* 0x000fce00078e000e */
[----:B------:R-:W-:Y:S05]  /*17d60*/  WARPSYNC.COLLECTIVE R15, `(.L_x_4204) ;  /* 0x000000000f087348 */ /* 0x000fea0003c00000 */
[----:B------:R0:W1:Y:S02]  /*17d70*/  SHFL.IDX P6, R14, R13, R12, R11 ;  /* 0x0000000c0d0e7389 */ /* 0x00006400000c000b */
[----:B01----:R-:W-:Y:S01]  /*17d80*/  ENDCOLLECTIVE ;  /* 0x000000000000791b */ /* 0x003fe20003800000 */
.L_x_4204:
        /* <DEDUP_REMOVED lines=16> */
.L_x_4205:
[----:B------:R-:W-:Y:S01]  /*17e90*/  @!PT LDS RZ, [RZ] ;  /* 0x00000000fffff984 */ /* 0x000fe20000000800 */
[----:B------:R-:W-:Y:S01]  /*17ea0*/  @!PT LDS RZ, [RZ] ;  /* 0x00000000fffff984 */ /* 0x000fe20000000800 */
[----:B------:R-:W-:Y:S01]  /*17eb0*/  @!PT LDS RZ, [RZ] ;  /* 0x00000000fffff984 */ /* 0x000fe20000000800 */
[----:B------:R-:W-:Y:S04]  /*17ec0*/  @P5 LDGSTS.E.BYPASS.LTC128B.128 [R0+0x27200], desc[UR50][R2.64+0x40], !P2 ;  /* 0x2720004002005fae */ /* 0x000fe8000d101d72 */
[----:B------:R0:W-:Y:S01]  /*17ed0*/  @P5 LDGSTS.E.BYPASS.LTC128B.128 [R0+0x29a00], desc[UR50][R2.64+0x80], !P1 ;  /* 0x29a0008002005fae */ /* 0x0001e2000c901d72 */
[----:B------:R-:W-:Y:S01]  /*17ee0*/  ISETP.GE.AND P5, PT, R36, R20, PT ;  /* 0x000000142400720c */ /* 0x000fe20003fa6270 */
[----:B------:R-:W-:Y:S02]  /*17ef0*/  IMAD.MOV.U32 R13, RZ, RZ, R5 ;  /* 0x000000ffff0d7224 */ /* 0x000fe400078e0005 */
[----:B0-----:R-:W-:-:S10]  /*17f00*/  IMAD.MOV.U32 R2, RZ, RZ, R14 ;  /* 0x000000ffff027224 */ /* 0x001fd400078e000e */
[----:B------:R-:W-:Y:S05]  /*17f10*/  WARPSYNC.COLLECTIVE R15, `(.L_x_4206) ;  /* 0x000000000f087348 */ /* 0x000fea0003c00000 */
[----:B------:R0:W1:Y:S02]  /*17f20*/  SHFL.IDX P6, R14, R13, R12, R11 ;  /* 0x0000000c0d0e7389 */ /* 0x00006400000c000b */
[----:B01----:R-:W-:Y:S01]  /*17f30*/  ENDCOLLECTIVE ;  /* 0x000000000000791b */ /* 0x003fe20003800000 */
.L_x_4206:
[----:B------:R-:W-:Y:S02]  /*17f40*/  IMAD.MOV.U32 R13, RZ, RZ, R10 ;  /* 0x000000ffff0d7224 */ /* 0x000fe400078e000a */
[----:B------:R-:W-:Y:S02]  /*17f50*/  IMAD.MOV.U32 R12, RZ, RZ, 0x3 ;  /* 0x00000003ff0c7424 */ /* 0x000fe400078e00ff */
[----:B------:R-:W-:-:S07]  /*17f60*/  IMAD.MOV.U32 R3, RZ, RZ, R14 ;  /* 0x000000ffff037224 */ /* 0x000fce00078e000e */
[----:B------:R-:W-:Y:S05]  /*17f70*/  WARPSYNC.COLLECTIVE R15, `(.L_x_4207) ;  /* 0x000000000f087348 */ /* 0x000fea0003c00000 */
[----:B------:R0:W1:Y:S02]  /*17f80*/  SHFL.IDX P6, R14, R13, R12, R11 ;  /* 0x0000000c0d0e7389 */ /* 0x00006400000c000b */
[----:B01----:R-:W-:Y:S01]  /*17f90*/  ENDCOLLECTIVE ;  /* 0x000000000000791b */ /* 0x003fe20003800000 */
.L_x_4207:
        /* <DEDUP_REMOVED lines=10> */
.L_x_4208:
[----:B------:R-:W-:Y:S01]  /*18040*/  @!PT LDS RZ, [RZ] ;  /* 0x00000000fffff984 */ /* 0x000fe20000000800 */
[----:B------:R-:W-:Y:S01]  /*18050*/  @!PT LDS RZ, [RZ] ;  /* 0x00000000fffff984 */ /* 0x000fe20000000800 */
[----:B------:R-:W-:Y:S01]  /*18060*/  @!PT LDS RZ, [RZ] ;  /* 0x00000000fffff984 */ /* 0x000fe20000000800 */
[----:B------:R0:W-:Y:S04]  /*18070*/  @P4 LDGSTS.E.BYPASS.LTC128B.128 [R0+0x25200], desc[UR50][R2.64], !P5 ;  /* 0x2520000002004fae */ /* 0x0001e8000e901d72 */
[----:B------:R0:W-:Y:S04]  /*18080*/  @P4 LDGSTS.E.BYPASS.LTC128B.128 [R0+0x27a00], desc[UR50][R2.64+0x40], !P2 ;  /* 0x27a0004002004fae */ /* 0x0001e8000d101d72 */
[----:B------:R0:W-:Y:S01]  /*18090*/  @P4 LDGSTS.E.BYPASS.LTC128B.128 [R0+0x2a200], desc[UR50][R2.64+0x80], !P1 ;  /* 0x2a20008002004fae */ /* 0x0001e2000c901d72 */
[----:B------:R-:W-:Y:S02]  /*180a0*/  IMAD.MOV.U32 R13, RZ, RZ, R6 ;  /* 0x000000ffff0d7224 */ /* 0x000fe400078e0006 */
[----:B------:R-:W-:-:S02]  /*180b0*/  IMAD.MOV.U32 R12, RZ, RZ, RZ ;  /* 0x000000ffff0c7224 */ /* 0x000fc400078e00ff */
[----:B------:R-:W-:-:S07]  /*180c0*/  IMAD.MOV.U32 R5, RZ, RZ, R14 ;  /* 0x000000ffff057224 */ /* 0x000fce00078e000e */
[----:B0-----:R-:W-:Y:S05]  /*180d0*/  WARPSYNC.COLLECTIVE R15, `(.L_x_4209) ;  /* 0x000000000f087348 */ /* 0x001fea0003c00000 */
[----:B------:R1:W2:Y:S02]  /*180e0*/  SHFL.IDX P6, R14, R13, R12, R11 ;  /* 0x0000000c0d0e7389 */ /* 0x0002a400000c000b */
[----:B012---:R-:W-:Y:S01]  /*180f0*/  ENDCOLLECTIVE ;  /* 0x000000000000791b */ /* 0x007fe20003800000 */
.L_x_4209:
[----:B------:R-:W-:-:S05]  /*18100*/  @P3 IADD3 R8, P0, R36, R5, RZ ;  /* 0x0000000524083210 */ /* 0x000fca0007f1e0ff */
[----:B------:R-:W-:Y:S02]  /*18110*/  @P3 IMAD.X R9, RZ, RZ, R10, P0 ;  /* 0x000000ffff093224 */ /* 0x000fe400000e060a */
[----:B------:R-:W-:Y:S02]  /*18120*/  @P3 IMAD.MOV.U32 R2, RZ, RZ, R8 ;  /* 0x000000ffff023224 */ /* 0x000fe400078e0008 */
[----:B------:R-:W-:Y:S02]  /*18130*/  @P3 IMAD.MOV.U32 R3, RZ, RZ, R9 ;  /* 0x000000ffff033224 */ /* 0x000fe400078e0009 */
[----:B------:R-:W-:-:S03]  /*18140*/  IMAD.MOV.U32 R13, RZ, RZ, R7 ;  /* 0x000000ffff0d7224 */ /* 0x000fc600078e0007 */
[----:B------:R-:W-:Y:S01]  /*18150*/  @!PT LDS RZ, [RZ] ;  /* 0x00000000fffff984 */ /* 0x000fe20000000800 */
[----:B------:R-:W-:Y:S01]  /*18160*/  @!PT LDS RZ, [RZ] ;  /* 0x00000000fffff984 */ /* 0x000fe20000000800 */
[----:B------:R-:W-:Y:S01]  /*18170*/  @!PT LDS RZ, [RZ] ;  /* 0x00000000fffff984 */ /* 0x000fe20000000800 */
[----:B------:R0:W-:Y:S04]  /*18180*/  @P3 LDGSTS.E.BYPASS.LTC128B.128 [R0+0x25a00], desc[UR50][R2.64], !P5 ;  /* 0x25a0000002003fae */ /* 0x0001e8000e901d72 */
[----:B------:R0:W-:Y:S01]  /*18190*/  @P3 LDGSTS.E.BYPASS.LTC128B.128 [R0+0x28200], desc[UR50][R2.64+0x40], !P2 ;  /* 0x2820004002003fae */ /* 0x0001e2000d101d72 */
[----:B------:R-:W-:-:S03]  /*181a0*/  IMAD.MOV.U32 R6, RZ, RZ, R14 ;  /* 0x000000ffff067224 */ /* 0x000fc600078e000e */
[----:B------:R0:W-:Y:S04]  /*181b0*/  @P3 LDGSTS.E.BYPASS.LTC128B.128 [R0+0x2aa00], desc[UR50][R2.64+0x80], !P1 ;  /* 0x2aa0008002003fae */ /* 0x0001e8000c901d72 */
[----:B0-----:R-:W-:Y:S05]  /*181c0*/  WARPSYNC.COLLECTIVE R15, `(.L_x_4210) ;  /* 0x000000000f087348 */ /* 0x001fea0003c00000 */
[----:B------:R1:W2:Y:S02]  /*181d0*/  SHFL.IDX P6, R14, R13, R12, R11 ;  /* 0x0000000c0d0e7389 */ /* 0x0002a400000c000b */
[----:B012---:R-:W-:Y:S01]  /*181e0*/  ENDCOLLECTIVE ;  /* 0x000000000000791b */ /* 0x007fe20003800000 */
.L_x_4210:
[----:B------:R-:W-:Y:S05]  /*181f0*/  BRA `(.L_x_4211) ;  /* 0xffffffa400347947 */ /* 0x000fea000383ffff */
.L_x_4122:
        /* <DEDUP_REMOVED lines=9> */
.L_x_4212:
[C---:B------:R-:W-:Y:S01]  /*18290*/  VIADD R6, R5.reuse, 0x20 ;  /* 0x0000002005067836 */ /* 0x040fe20000000000 */
[----:B------:R-:W-:Y:S01]  /*182a0*/  ISETP.GE.AND P0, PT, R5, R29, PT ;  /* 0x0000001d0500720c */ /* 0x000fe20003f06270 */
[----:B------:R-:W-:Y:S02]  /*182b0*/  IMAD.MOV.U32 R13, RZ, RZ, R0 ;  /* 0x000000ffff0d7224 */ /* 0x000fe400078e0000 */
[----:B------:R-:W-:-:S10]  /*182c0*/  IMAD.MOV.U32 R2, RZ, RZ, R14 ;  /* 0x000000ffff027224 */ /* 0x000fd400078e000e */
[----:B------:R-:W-:Y:S05]  /*182d0*/  WARPSYNC.COLLECTIVE R15, `(.L_x_4213) ;  /* 0x000000000f087348 */ /* 0x000fea0003c00000 */
[----:B------:R0:W1:Y:S02]  /*182e0*/  SHFL.IDX P6, R14, R13, R12, R11 ;  /* 0x0000000c0d0e7389 */ /* 0x00006400000c000b */
[----:B01----:R-:W-:Y:S01]  /*182f0*/  ENDCOLLECTIVE ;  /* 0x000000000000791b */ /* 0x003fe20003800000 */
.L_x_4213:
        /* <DEDUP_REMOVED lines=8> */
.L_x_4214:
[----:B------:R-:W-:Y:S01]  /*18380*/  @!PT LDS RZ, [RZ] ;  /* 0x00000000fffff984 */ /* 0x000fe20000000800 */
[----:B------:R-:W-:Y:S01]  /*18390*/  @!PT LDS RZ, [RZ] ;  /* 0x00000000fffff984 */ /* 0x000fe20000000800 */
[----:B------:R-:W-:Y:S01]  /*183a0*/  @!PT LDS RZ, [RZ] ;  /* 0x00000000fffff984 */ /* 0x000fe20000000800 */
[----:B------:R-:W-:Y:S04]  /*183b0*/  @!P0 LDGSTS.E.BYPASS.LTC128B.128 [R8+0x1e200], desc[UR50][R2.64], !P3 ;  /* 0x1e20000002088fae */ /* 0x000fe8000d901d72 */
[----:B------:R-:W-:Y:S04]  /*183c0*/  @!P0 LDGSTS.E.BYPASS.LTC128B.128 [R8+0x20200], desc[UR50][R2.64+0x40], !P2 ;  /* 0x2020004002088fae */ /* 0x000fe8000d101d72 */
[----:B------:R0:W-:Y:S01]  /*183d0*/  @!P0 LDGSTS.E.BYPASS.LTC128B.128 [R8+0x22200], desc[UR50][R2.64+0x80], !P1 ;  /* 0x2220008002088fae */ /* 0x0001e2000c901d72 */
[----:B------:R-:W-:Y:S01]  /*183e0*/  ISETP.GE.AND P0, PT, R6, R29, PT ;  /* 0x0000001d0600720c */ /* 0x000fe20003f06270 */
[----:B------:R-:W-:-:S02]  /*183f0*/  IMAD.MOV.U32 R13, RZ, RZ, R0 ;  /* 0x000000ffff0d7224 */ /* 0x000fc400078e0000 */
[----:B------:R-:W-:Y:S02]  /*18400*/  VIADD R6, R5, 0x40 ;  /* 0x0000004005067836 */ /* 0x000fe40000000000 */
[----:B0-----:R-:W-:-:S08]  /*18410*/  IMAD.MOV.U32 R2, RZ, RZ, R14 ;  /* 0x000000ffff027224 */ /* 0x001fd000078e000e */
[----:B------:R-:W-:Y:S05]  /*18420*/  WARPSYNC.COLLECTIVE R15, `(.L_x_4215) ;  /* 0x000000000f087348 */ /* 0x000fea0003c00000 */
[----:B------:R0:W1:Y:S02]  /*18430*/  SHFL.IDX P6, R14, R13, R12, R11 ;  /* 0x0000000c0d0e7389 */ /* 0x00006400000c000b */
[----:B01----:R-:W-:Y:S01]  /*18440*/  ENDCOLLECTIVE ;  /* 0x000000000000791b */ /* 0x003fe20003800000 */
.L_x_4215:
        /* <DEDUP_REMOVED lines=8> */
.L_x_4216:
[----:B------:R-:W-:-:S05]  /*184d0*/  @!P0 IMAD.MOV.U32 R3, RZ, RZ, R7 ;  /* 0x000000ffff038224 */ /* 0x000fca00078e0007 */
[----:B------:R-:W-:Y:S01]  /*184e0*/  @!PT LDS RZ, [RZ] ;  /* 0x00000000fffff984 */ /* 0x000fe20000000800 */
[----:B------:R-:W-:Y:S01]  /*184f0*/  @!PT LDS RZ, [RZ] ;  /* 0x00000000fffff984 */ /* 0x000fe20000000800 */
[----:B------:R-:W-:Y:S01]  /*18500*/  @!PT LDS RZ, [RZ] ;  /* 0x00000000fffff984 */ /* 0x000fe20000000800 */
[----:B------:R-:W-:Y:S04]  /*18510*/  @!P0 LDGSTS.E.BYPASS.LTC128B.128 [R8+0x1ea00], desc[UR50][R2.64], !P3 ;  /* 0x1ea0000002088fae */ /* 0x000fe8000d901d72 */
[----:B------:R-:W-:Y:S01]  /*18520*/  @!P0 LDGSTS.E.BYPASS.LTC128B.128 [R8+0x20a00], desc[UR50][R2.64+0x40], !P2 ;  /* 0x20a0004002088fae */ /* 0x000fe2000d101d72 */
[----:B------:R-:W-:-:S03]  /*18530*/  IMAD.MOV.U32 R13, RZ, RZ, R0 ;  /* 0x000000ffff0d7224 */ /* 0x000fc600078e0000 */
[----:B------:R0:W-:Y:S01]  /*18540*/  @!P0 LDGSTS.E.BYPASS.LTC128B.128 [R8+0x22a00], desc[UR50][R2.64+0x80], !P1 ;  /* 0x22a0008002088fae */ /* 0x0001e2000c901d72 */
[----:B------:R-:W-:Y:S01]  /*18550*/  ISETP.GE.AND P0, PT, R6, R29, PT ;  /* 0x0000001d0600720c */ /* 0x000fe20003f06270 */
[----:B0-----:R-:W-:-:S12]  /*18560*/  IMAD.MOV.U32 R2, RZ, RZ, R14 ;  /* 0x000000ffff027224 */ /* 0x001fd800078e000e */
[----:B------:R-:W-:Y:S05]  /*18570*/  WARPSYNC.COLLECTIVE R15, `(.L_x_4217) ;  /* 0x000000000f087348 */ /* 0x000fea0003c00000 */
[----:B------:R0:W1:Y:S02]  /*18580*/  SHFL.IDX P6, R14, R13, R12, R11 ;  /* 0x0000000c0d0e7389 */ /* 0x00006400000c000b */
[----:B01----:R-:W-:Y:S01]  /*18590*/  ENDCOLLECTIVE ;  /* 0x000000000000791b */ /* 0x003fe20003800000 */
.L_x_4217:
        /* <DEDUP_REMOVED lines=8> */
.L_x_4218:
[----:B------:R-:W-:-:S05]  /*18620*/  @!P0 IMAD.MOV.U32 R3, RZ, RZ, R7 ;  /* 0x000000ffff038224 */ /* 0x000fca00078e0007 */
[----:B------:R-:W-:Y:S01]  /*18630*/  @!PT LDS RZ, [RZ] ;  /* 0x00000000fffff984 */ /* 0x000fe20000000800 */
[----:B------:R-:W-:Y:S01]  /*18640*/  @!PT LDS RZ, [RZ] ;  /* 0x00000000fffff984 */ /* 0x000fe20000000800 */
[----:B------:R-:W-:Y:S01]  /*18650*/  @!PT LDS RZ, [RZ] ;  /* 0x00000000fffff984 */ /* 0x000fe20000000800 */
[----:B------:R0:W-:Y:S04]  /*18660*/  @!P0 LDGSTS.E.BYPASS.LTC128B.128 [R8+0x1f200], desc[UR50][R2.64], !P3 ;  /* 0x1f20000002088fae */ /* 0x0001e8000d901d72 */
[----:B------:R0:W-:Y:S01]  /*18670*/  @!P0 LDGSTS.E.BYPASS.LTC128B.128 [R8+0x21200], desc[UR50][R2.64+0x40], !P2 ;  /* 0x2120004002088fae */ /* 0x0001e2000d101d72 */
[----:B------:R-:W-:-:S03]  /*18680*/  IMAD.MOV.U32 R13, RZ, RZ, R0 ;  /* 0x000000ffff0d7224 */ /* 0x000fc600078e0000 */
[----:B------:R0:W-:Y:S01]  /*18690*/  @!P0 LDGSTS.E.BYPASS.LTC128B.128 [R8+0x23200], desc[UR50][R2.64+0x80], !P1 ;  /* 0x2320008002088fae */ /* 0x0001e2000c901d72 */
[----:B------:R-:W-:-:S07]  /*186a0*/  IMAD.MOV.U32 R4, RZ, RZ, R14 ;  /* 0x000000ffff047224 */ /* 0x000fce00078e000e */
[----:B0-----:R-:W-:Y:S05]  /*186b0*/  WARPSYNC.COLLECTIVE R15, `(.L_x_4219) ;  /* 0x000000000f087348 */ /* 0x001fea0003c00000 */
[----:B------:R1:W2:Y:S02]  /*186c0*/  SHFL.IDX P6, R14, R13, R12, R11 ;  /* 0x0000000c0d0e7389 */ /* 0x0002a400000c000b */
[----:B012---:R-:W-:Y:S01]  /*186d0*/  ENDCOLLECTIVE ;  /* 0x000000000000791b */ /* 0x007fe20003800000 */
.L_x_4219:
[----:B------:R-:W-:Y:S05]  /*186e0*/  BRA `(.L_x_4220) ;  /* 0xffffffa800687947 */ /* 0x000fea000383ffff */
.L_x_4127:
[----:B0-----:R0:W1:Y:S02]  /*186f0*/  SYNCS.PHASECHK.TRANS64.TRYWAIT P0, [R18+URZ+0x33420], R3 ;  /* 0x03342003120075a7 */ /* 0x001064000800017f */
[----:B-1----:R-:W-:Y:S05]  /*18700*/  @!P0 NANOSLEEP.SYNCS 0x989680 ;  /* 0x009896800000895d */ /* 0x002fea0003900000 */
[----:B------:R-:W1:Y:S02]  /*18710*/  @!P0 SYNCS.PHASECHK.TRANS64 P0, [R18+URZ+0x33420], R3 ;  /* 0x03342003120085a7 */ /* 0x000e64000800007f */
[----:B-1----:R-:W-:Y:S05]  /*18720*/  @!P0 BRA `(.L_x_4127) ;  /* 0xfffffffc00f08947 */ /* 0x002fea000383ffff */
[----:B------:R-:W-:Y:S05]  /*18730*/  BRA `(.L_x_4221) ;  /* 0xffffffa800d87947 */ /* 0x000fea000383ffff */
.L_x_4131:
[----:B0-----:R0:W1:Y:S02]  /*18740*/  SYNCS.PHASECHK.TRANS64.TRYWAIT P0, [R4+URZ+0x33480], R28 ;  /* 0x0334801c040075a7 */ /* 0x001064000800017f */
[----:B-1----:R-:W-:Y:S05]  /*18750*/  @!P0 NANOSLEEP.SYNCS 0x989680 ;  /* 0x009896800000895d */ /* 0x002fea0003900000 */
[----:B------:R-:W1:Y:S02]  /*18760*/  @!P0 SYNCS.PHASECHK.TRANS64 P0, [R4+URZ+0x33480], R28 ;  /* 0x0334801c040085a7 */ /* 0x000e64000800007f */
[----:B-1----:R-:W-:Y:S05]  /*18770*/  @!P0 BRA `(.L_x_4131) ;  /* 0xfffffffc00f08947 */ /* 0x002fea000383ffff */
[----:B------:R-:W-:Y:S05]  /*18780*/  BRA `(.L_x_4222) ;  /* 0xffffffb0000c7947 */ /* 0x000fea000383ffff */
.L_x_4132:
        /* <DEDUP_REMOVED lines=8> */
.L_x_4224:
[----:B------:R-:W-:Y:S05]  /*18810*/  BSYNC B0 ;  /* 0x0000000000007941 */ /* 0x000fea0003800000 */
.L_x_4223:
        /* <DEDUP_REMOVED lines=8> */
.L_x_4225:
[----:B------:R-:W-:Y:S02]  /*188a0*/  IMAD.MOV.U32 R13, RZ, RZ, R10 ;  /* 0x000000ffff0d7224 */ /* 0x000fe400078e000a */
[----:B------:R-:W-:Y:S02]  /*188b0*/  IMAD.MOV.U32 R12, RZ, RZ, 0x1 ;  /* 0x00000001ff0c7424 */ /* 0x000fe400078e00ff */
[----:B------:R-:W-:-:S07]  /*188c0*/  IMAD.MOV.U32 R2, RZ, RZ, R14 ;  /* 0x000000ffff027224 */ /* 0x000fce00078e000e */
[----:B------:R-:W-:Y:S05]  /*188d0*/  WARPSYNC.COLLECTIVE R15, `(.L_x_4226) ;  /* 0x000000000f087348 */ /* 0x000fea0003c00000 */
[----:B------:R0:W1:Y:S02]  /*188e0*/  SHFL.IDX P6, R14, R13, R12, R11 ;  /* 0x0000000c0d0e7389 */ /* 0x00006400000c000b */
[----:B01----:R-:W-:Y:S01]  /*188f0*/  ENDCOLLECTIVE ;  /* 0x000000000000791b */ /* 0x003fe20003800000 */
.L_x_4226:
[----:B------:R-:W-:-:S05]  /*18900*/  IADD3 R2, P0, R36, R2, RZ ;  /* 0x0000000224027210 */ /* 0x000fca0007f1e0ff */
[----:B------:R-:W-:Y:S02]  /*18910*/  IMAD.X R3, RZ, RZ, R0, P0 ;  /* 0x000000ffff037224 */ /* 0x000fe400000e0600 */
[----:B------:R-:W-:Y:S02]  /*18920*/  IMAD.IADD R0, R18, 0x1, R35 ;  /* 0x0000000112007824 */ /* 0x000fe400078e0223 */
[----:B------:R-:W-:-:S03]  /*18930*/  IMAD.MOV.U32 R13, RZ, RZ, R9 ;  /* 0x000000ffff0d7224 */ /* 0x000fc600078e0009 */
[----:B------:R-:W-:Y:S01]  /*18940*/  @!PT LDS RZ, [RZ] ;  /* 0x00000000fffff984 */ /* 0x000fe20000000800 */
[----:B------:R-:W-:Y:S01]  /*18950*/  @!PT LDS RZ, [RZ] ;  /* 0x00000000fffff984 */ /* 0x000fe20000000800 */
[----:B------:R-:W-:Y:S01]  /*18960*/  @!PT LDS RZ, [RZ] ;  /* 0x00000000fffff984 */ /* 0x000fe20000000800 */
[----:B------:R-:W-:Y:S04]  /*18970*/  LDGSTS.E.BYPASS.LTC128B.128 [R0+0xf200], desc[UR50][R2.64], !P4 ;  /* 0x0f20000002007fae */ /* 0x000fe8000e101d72 */
[----:B------:R-:W-:Y:S04]  /*18980*/  LDGSTS.E.BYPASS.LTC128B.128 [R0+0x11a00], desc[UR50][R2.64+0x40], !P3 ;  /* 0x11a0004002007fae */ /* 0x000fe8000d901d72 */
[----:B------:R0:W-:Y:S02]  /*18990*/  LDGSTS.E.BYPASS.LTC128B.128 [R0+0x14200], desc[UR50][R2.64+0x80], !P1 ;  /* 0x1420008002007fae */ /* 0x0001e4000c901d72 */
[----:B0-----:R-:W-:-:S07]  /*189a0*/  IMAD.MOV.U32 R3, RZ, RZ, R14 ;  /* 0x000000ffff037224 */ /* 0x001fce00078e000e */
[----:B------:R-:W-:Y:S05]  /*189b0*/  WARPSYNC.COLLECTIVE R15, `(.L_x_4227) ;  /* 0x000000000f087348 */ /* 0x000fea0003c00000 */
[----:B------:R0:W1:Y:S02]  /*189c0*/  SHFL.IDX P6, R14, R13, R12, R11 ;  /* 0x0000000c0d0e7389 */ /* 0x00006400000c000b */
[----:B01----:R-:W-:Y:S01]  /*189d0*/  ENDCOLLECTIVE ;  /* 0x000000000000791b */ /* 0x003fe20003800000 */
.L_x_4227:
[----:B------:R-:W-:Y:S02]  /*189e0*/  IMAD.MOV.U32 R13, RZ, RZ, R10 ;  /* 0x000000ffff0d7224 */ /* 0x000fe400078e000a */
[----:B------:R-:W-:Y:S02]  /*189f0*/  IMAD.MOV.U32 R12, RZ, RZ, 0x2 ;  /* 0x00000002ff0c7424 */ /* 0x000fe400078e00ff */
[----:B------:R-:W-:-:S07]  /*18a00*/  IMAD.MOV.U32 R2, RZ, RZ, R14 ;  /* 0x000000ffff027224 */ /* 0x000fce00078e000e */
[----:B------:R-:W-:Y:S05]  /*18a10*/  WARPSYNC.COLLECTIVE R15, `(.L_x_4228) ;  /* 0x000000000f087348 */ /* 0x000fea0003c00000 */
[----:B------:R0:W1:Y:S02]  /*18a20*/  SHFL.IDX P6, R14, R13, R12, R11 ;  /* 0x0000000c0d0e7389 */ /* 0x00006400000c000b */
[----:B01----:R-:W-:Y:S01]  /*18a30*/  ENDCOLLECTIVE ;  /* 0x000000000000791b */ /* 0x003fe20003800000 */
.L_x_4228:
        /* <DEDUP_REMOVED lines=13> */
.L_x_4229:
[----:B------:R-:W-:Y:S02]  /*18b10*/  IMAD.MOV.U32 R13, RZ, RZ, R10 ;  /* 0x000000ffff0d7224 */ /* 0x000fe400078e000a */
[----:B------:R-:W-:Y:S02]  /*18b20*/  IMAD.MOV.U32 R12, RZ, RZ, 0x3 ;  /* 0x00000003ff0c7424 */ /* 0x000fe400078e00ff */
[----:B------:R-:W-:-:S07]  /*18b30*/  IMAD.MOV.U32 R2, RZ, RZ, R14 ;  /* 0x000000ffff027224 */ /* 0x000fce00078e000e */
[----:B------:R-:W-:Y:S05]  /*18b40*/  WARPSYNC.COLLECTIVE R15, `(.L_x_4230) ;  /* 0x000000000f087348 */ /* 0x000fea0003c00000 */
[----:B------:R0:W1:Y:S02]  /*18b50*/  SHFL.IDX P6, R14, R13, R12, R11 ;  /* 0x0000000c0d0e7389 */ /* 0x00006400000c000b */
[----:B01----:R-:W-:Y:S01]  /*18b60*/  ENDCOLLECTIVE ;  /* 0x000000000000791b */ /* 0x003fe20003800000 */
.L_x_4230:
        /* <DEDUP_REMOVED lines=13> */
.L_x_4231:
[----:B------:R-:W-:Y:S02]  /*18c40*/  IMAD.MOV.U32 R13, RZ, RZ, R23 ;  /* 0x000000ffff0d7224 */ /* 0x000fe400078e0017 */
[----:B------:R-:W-:Y:S02]  /*18c50*/  IMAD.MOV.U32 R12, RZ, RZ, RZ ;  /* 0x000000ffff0c7224 */ /* 0x000fe400078e00ff */
[----:B------:R-:W-:-:S07]  /*18c60*/  IMAD.MOV.U32 R2, RZ, RZ, R14 ;  /* 0x000000ffff027224 */ /* 0x000fce00078e000e */
[----:B------:R-:W-:Y:S05]  /*18c70*/  WARPSYNC.COLLECTIVE R15, `(.L_x_4232) ;  /* 0x000000000f087348 */ /* 0x000fea0003c00000 */
[----:B------:R0:W1:Y:S02]  /*18c80*/  SHFL.IDX P6, R14, R13, R12, R11 ;  /* 0x0000000c0d0e7389 */ /* 0x00006400000c000b */
[----:B01----:R-:W-:Y:S01]  /*18c90*/  ENDCOLLECTIVE ;  /* 0x000000000000791b */ /* 0x003fe20003800000 */
.L_x_4232:
        /* <DEDUP_REMOVED lines=13> */
.L_x_4233:
[----:B------:R-:W-:Y:S01]  /*18d70*/  IMAD.MOV.U32 R2, RZ, RZ, R14 ;  /* 0x000000ffff027224 */ /* 0x000fe200078e000e */
[----:B------:R-:W-:Y:S06]  /*18d80*/  BRA `(.L_x_4234) ;  /* 0xffffffac00ac7947 */ /* 0x000fec000383ffff */
.L_x_4137:
[----:B---3--:R3:W4:Y:S02]  /*18d90*/  SYNCS.PHASECHK.TRANS64.TRYWAIT P0, [R4+URZ+0x33440], R28 ;  /* 0x0334401c040075a7 */ /* 0x008724000800017f */
[----:B----4-:R-:W-:Y:S05]  /*18da0*/  @!P0 NANOSLEEP.SYNCS 0x989680 ;  /* 0x009896800000895d */ /* 0x010fea0003900000 */
[----:B------:R-:W4:Y:S02]  /*18db0*/  @!P0 SYNCS.PHASECHK.TRANS64 P0, [R4+URZ+0x33440], R28 ;  /* 0x0334401c040085a7 */ /* 0x000f24000800007f */
[----:B----4-:R-:W-:Y:S05]  /*18dc0*/  @!P0 BRA `(.L_x_4137) ;  /* 0xfffffffc00f08947 */ /* 0x010fea000383ffff */
[----:B------:R-:W-:Y:S05]  /*18dd0*/  BRA `(.L_x_4235) ;  /* 0xffffffb000047947 */ /* 0x000fea000383ffff */
.L_x_4138:
        /* <DEDUP_REMOVED lines=8> */
.L_x_4237:
[----:B------:R-:W-:Y:S05]  /*18e60*/  BSYNC B0 ;  /* 0x0000000000007941 */ /* 0x000fea0003800000 */
.L_x_4236:
        /* <DEDUP_REMOVED lines=8> */
.L_x_4238:
[----:B------:R-:W-:Y:S02]  /*18ef0*/  IMAD.MOV.U32 R13, RZ, RZ, R6 ;  /* 0x000000ffff0d7224 */ /* 0x000fe400078e0006 */
[----:B------:R-:W-:Y:S02]  /*18f00*/  IMAD.MOV.U32 R12, RZ, RZ, 0x1 ;  /* 0x00000001ff0c7424 */ /* 0x000fe400078e00ff */
[----:B------:R-:W-:-:S07]  /*18f10*/  IMAD.MOV.U32 R2, RZ, RZ, R14 ;  /* 0x000000ffff027224 */ /* 0x000fce00078e000e */
[----:B------:R-:W-:Y:S05]  /*18f20*/  WARPSYNC.COLLECTIVE R15, `(.L_x_4239) ;  /* 0x000000000f087348 */ /* 0x000fea0003c00000 */
[----:B------:R0:W1:Y:S02]  /*18f30*/  SHFL.IDX P6, R14, R13, R12, R11 ;  /* 0x0000000c0d0e7389 */ /* 0x00006400000c000b */
[----:B01----:R-:W-:Y:S01]  /*18f40*/  ENDCOLLECTIVE ;  /* 0x000000000000791b */ /* 0x003fe20003800000 */
.L_x_4239:
[----:B------:R-:W-:-:S05]  /*18f50*/  IADD3 R2, P0, R36, R2, RZ ;  /* 0x0000000224027210 */ /* 0x000fca0007f1e0ff */
[----:B------:R-:W-:-:S05]  /*18f60*/  IMAD.X R3, RZ, RZ, R3, P0 ;  /* 0x000000ffff037224 */ /* 0x000fca00000e0603 */
        /* <DEDUP_REMOVED lines=11> */
.L_x_4240:
[----:B------:R-:W-:Y:S02]  /*19020*/  IMAD.MOV.U32 R13, RZ, RZ, R6 ;  /* 0x000000ffff0d7224 */ /* 0x000fe400078e0006 */
[----:B------:R-:W-:Y:S02]  /*19030*/  IMAD.MOV.U32 R12, RZ, RZ, 0x2 ;  /* 0x00000002ff0c7424 */ /* 0x000fe400078e00ff */
[----:B------:R-:W-:-:S07]  /*19040*/  IMAD.MOV.U32 R2, RZ, RZ, R14 ;  /* 0x000000ffff027224 */ /* 0x000fce00078e000e */
[----:B------:R-:W-:Y:S05]  /*19050*/  WARPSYNC.COLLECTIVE R15, `(.L_x_4241) ;  /* 0x000000000f087348 */ /* 0x000fea0003c00000 */
[----:B------:R0:W1:Y:S02]  /*19060*/  SHFL.IDX P6, R14, R13, R12, R11 ;  /* 0x0000000c0d0e7389 */ /* 0x00006400000c000b */
[----:B01----:R-:W-:Y:S01]  /*19070*/  ENDCOLLECTIVE ;  /* 0x000000000000791b */ /* 0x003fe20003800000 */
.L_x_4241:
        /* <DEDUP_REMOVED lines=13> */
.L_x_4242:
[----:B------:R-:W-:Y:S02]  /*19150*/  IMAD.MOV.U32 R13, RZ, RZ, R6 ;  /* 0x000000ffff0d7224 */ /* 0x000fe400078e0006 */
[----:B------:R-:W-:Y:S02]  /*19160*/  IMAD.MOV.U32 R12, RZ, RZ, 0x3 ;  /* 0x00000003ff0c7424 */ /* 0x000fe400078e00ff */
[----:B------:R-:W-:-:S07]  /*19170*/  IMAD.MOV.U32 R2, RZ, RZ, R14 ;  /* 0x000000ffff027224 */ /* 0x000fce00078e000e */
[----:B------:R-:W-:Y:S05]  /*19180*/  WARPSYNC.COLLECTIVE R15, `(.L_x_4243) ;  /* 0x000000000f087348 */ /* 0x000fea0003c00000 */
[----:B------:R0:W1:Y:S02]  /*19190*/  SHFL.IDX P6, R14, R13, R12, R11 ;  /* 0x0000000c0d0e7389 */ /* 0x00006400000c000b */
[----:B01----:R-:W-:Y:S01]  /*191a0*/  ENDCOLLECTIVE ;  /* 0x000000000000791b */ /* 0x003fe20003800000 */
.L_x_4243:
        /* <DEDUP_REMOVED lines=13> */
.L_x_4244:
[----:B------:R-:W-:Y:S02]  /*19280*/  IMAD.MOV.U32 R13, RZ, RZ, R8 ;  /* 0x000000ffff0d7224 */ /* 0x000fe400078e0008 */
[----:B------:R-:W-:Y:S02]  /*19290*/  IMAD.MOV.U32 R12, RZ, RZ, RZ ;  /* 0x000000ffff0c7224 */ /* 0x000fe400078e00ff */
[----:B------:R-:W-:-:S07]  /*192a0*/  IMAD.MOV.U32 R2, RZ, RZ, R14 ;  /* 0x000000ffff027224 */ /* 0x000fce00078e000e */
[----:B------:R-:W-:Y:S05]  /*192b0*/  WARPSYNC.COLLECTIVE R15, `(.L_x_4245) ;  /* 0x000000000f087348 */ /* 0x000fea0003c00000 */
[----:B------:R0:W1:Y:S02]  /*192c0*/  SHFL.IDX P6, R14, R13, R12, R11 ;  /* 0x0000000c0d0e7389 */ /* 0x00006400000c000b */
[----:B01----:R-:W-:Y:S01]  /*192d0*/  ENDCOLLECTIVE ;  /* 0x000000000000791b */ /* 0x003fe20003800000 */
.L_x_4245:
        /* <DEDUP_REMOVED lines=13> */
.L_x_4246:
[----:B------:R-:W-:Y:S05]  /*193b0*/  BRA `(.L_x_4247) ;  /* 0xffffffac009c7947 */ /* 0x000fea000383ffff */
.L_x_4143:
[----:B----4-:R4:W0:Y:S02]  /*193c0*/  SYNCS.PHASECHK.TRANS64.TRYWAIT P1, [R2+URZ+0x33470], R3 ;  /* 0x03347003020075a7 */ /* 0x010824000802017f */
[----:B0-----:R-:W-:Y:S05]  /*193d0*/  @!P1 NANOSLEEP.SYNCS 0x989680 ;  /* 0x009896800000995d */ /* 0x001fea0003900000 */
[----:B------:R-:W0:Y:S02]  /*193e0*/  @!P1 SYNCS.PHASECHK.TRANS64 P1, [R2+URZ+0x33470], R3 ;  /* 0x03347003020095a7 */ /* 0x000e24000802007f */
[----:B0-----:R-:W-:Y:S05]  /*193f0*/  @!P1 BRA `(.L_x_4143) ;  /* 0xfffffffc00f09947 */ /* 0x001fea000383ffff */
[----:B------:R-:W-:Y:S05]  /*19400*/  BRA `(.L_x_4248) ;  /* 0xffffffb000087947 */ /* 0x000fea000383ffff */
.L_x_4145:
[----:B----4-:R4:W0:Y:S02]  /*19410*/  SYNCS.PHASECHK.TRANS64.TRYWAIT P1, [R2+URZ+0x33460], R3 ;  /* 0x03346003020075a7 */ /* 0x010824000802017f */
[----:B0-----:R-:W-:Y:S05]  /*19420*/  @!P1 NANOSLEEP.SYNCS 0x989680 ;  /* 0x009896800000995d */ /* 0x001fea0003900000 */
[----:B------:R-:W0:Y:S02]  /*19430*/  @!P1 SYNCS.PHASECHK.TRANS64 P1, [R2+URZ+0x33460], R3 ;  /* 0x03346003020095a7 */ /* 0x000e24000802007f */
[----:B0-----:R-:W-:Y:S05]  /*19440*/  @!P1 BRA `(.L_x_4145) ;  /* 0xfffffffc00f09947 */ /* 0x001fea000383ffff */
[----:B------:R-:W-:Y:S05]  /*19450*/  BRA `(.L_x_4249) ;  /* 0xffffffb000187947 */ /* 0x000fea000383ffff */
.L_x_4153:
[----:B0-----:R0:W3:Y:S02]  /*19460*/  SYNCS.PHASECHK.TRANS64.TRYWAIT P1, [R0+URZ+0x33470], R3 ;  /* 0x03347003000075a7 */ /* 0x0010e4000802017f */
[----:B---3--:R-:W-:Y:S05]  /*19470*/  @!P1 NANOSLEEP.SYNCS 0x989680 ;  /* 0x009896800000995d */ /* 0x008fea0003900000 */
[----:B------:R-:W3:Y:S02]  /*19480*/  @!P1 SYNCS.PHASECHK.TRANS64 P1, [R0+URZ+0x33470], R3 ;  /* 0x03347003000095a7 */ /* 0x000ee4000802007f */
[----:B---3--:R-:W-:Y:S05]  /*19490*/  @!P1 BRA `(.L_x_4153) ;  /* 0xfffffffc00f09947 */ /* 0x008fea000383ffff */
[----:B------:R-:W-:Y:S05]  /*194a0*/  BRA `(.L_x_4250) ;  /* 0xffffffbc00607947 */ /* 0x000fea000383ffff */
.L_x_4155:
[----:B0-----:R0:W3:Y:S02]  /*194b0*/  SYNCS.PHASECHK.TRANS64.TRYWAIT P1, [R0+URZ+0x33460], R3 ;  /* 0x03346003000075a7 */ /* 0x0010e4000802017f */
[----:B---3--:R-:W-:Y:S05]  /*194c0*/  @!P1 NANOSLEEP.SYNCS 0x989680 ;  /* 0x009896800000995d */ /* 0x008fea0003900000 */
[----:B------:R-:W3:Y:S02]  /*194d0*/  @!P1 SYNCS.PHASECHK.TRANS64 P1, [R0+URZ+0x33460], R3 ;  /* 0x03346003000095a7 */ /* 0x000ee4000802007f */
[----:B---3--:R-:W-:Y:S05]  /*194e0*/  @!P1 BRA `(.L_x_4155) ;  /* 0xfffffffc00f09947 */ /* 0x008fea000383ffff */
[----:B------:R-:W-:Y:S05]  /*194f0*/  BRA `(.L_x_4251) ;  /* 0xffffffbc006c7947 */ /* 0x000fea000383ffff */
.L_x_4167:
[----:B0-----:R0:W1:Y:S02]  /*19500*/  SYNCS.PHASECHK.TRANS64.TRYWAIT P0, [R5+URZ+0x33420], R0 ;  /* 0x03342000050075a7 */ /* 0x001064000800017f */
[----:B-1----:R-:W-:Y:S05]  /*19510*/  @!P0 NANOSLEEP.SYNCS 0x989680 ;  /* 0x009896800000895d */ /* 0x002fea0003900000 */
[----:B------:R-:W1:Y:S02]  /*19520*/  @!P0 SYNCS.PHASECHK.TRANS64 P0, [R5+URZ+0x33420], R0 ;  /* 0x03342000050085a7 */ /* 0x000e64000800007f */
[----:B-1----:R-:W-:Y:S05]  /*19530*/  @!P0 BRA `(.L_x_4167) ;  /* 0xfffffffc00f08947 */ /* 0x002fea000383ffff */
[----:B------:R-:W-:Y:S05]  /*19540*/  BRA `(.L_x_4252) ;  /* 0xffffffd400ac7947 */ /* 0x000fea000383ffff */
.L_x_4168:
        /* <DEDUP_REMOVED lines=11> */
.L_x_4254:
[----:B------:R-:W-:Y:S05]  /*19600*/  BSYNC B0 ;  /* 0x0000000000007941 */ /* 0x000fea0003800000 */
.L_x_4253:
[----:B------:R-:W-:Y:S05]  /*19610*/  BRA `(.L_x_4255) ;  /* 0xffffffd400947947 */ /* 0x000fea000383ffff */
.L_x_4171:
[----:B------:R-:W-:Y:S01]  /*19620*/  BSSY B1, `(.L_x_4256) ;  /* 0x0000006000017945 */ /* 0x000fe20003800000 */
[----:B------:R-:W-:-:S07]  /*19630*/  IMAD.MOV.U32 R15, RZ, RZ, -0x1 ;  /* 0xffffffffff0f7424 */ /* 0x000fce00078e00ff */
[----:B0-----:R-:W-:Y:S05]  /*19640*/  WARPSYNC.COLLECTIVE R15, `(.L_x_4257) ;  /* 0x000000000f0c7348 */ /* 0x001fea0003c00000 */
[----:B------:R-:W-:Y:S02]  /*19650*/  ELECT P6, UR62, PT ;  /* 0x00000000003e782f */ /* 0x000fe400038c0000 */
[----:B------:R-:W-:Y:S01]  /*19660*/  MOV R14, UR62 ;  /* 0x0000003e000e7c02 */ /* 0x000fe20008000f00 */
[----:B0-----:R-:W-:Y:S10]  /*19670*/  ENDCOLLECTIVE ;  /* 0x000000000000791b */ /* 0x001ff40003800000 */
.L_x_4257:
[----:B------:R-:W-:Y:S05]  /*19680*/  BSYNC B1 ;  /* 0x0000000000017941 */ /* 0x000fea0003800000 */
.L_x_4256:
[----:B------:R-:W-:Y:S05]  /*19690*/  BRA `(.L_x_4258) ;  /* 0xffffffd4008c7947 */ /* 0x000fea000383ffff */
.L_x_4173:
[----:B0-----:R0:W1:Y:S02]  /*196a0*/  SYNCS.PHASECHK.TRANS64.TRYWAIT P1, [R3+URZ+0x33440], R2 ;  /* 0x03344002030075a7 */ /* 0x001064000802017f */
[----:B-1----:R-:W-:Y:S05]  /*196b0*/  @!P1 NANOSLEEP.SYNCS 0x989680 ;  /* 0x009896800000995d */ /* 0x002fea0003900000 */
[----:B------:R-:W1:Y:S02]  /*196c0*/  @!P1 SYNCS.PHASECHK.TRANS64 P1, [R3+URZ+0x33440], R2 ;  /* 0x03344002030095a7 */ /* 0x000e64000802007f */
[----:B-1----:R-:W-:Y:S05]  /*196d0*/  @!P1 BRA `(.L_x_4173) ;  /* 0xfffffffc00f09947 */ /* 0x002fea000383ffff */
[----:B------:R-:W-:Y:S05]  /*196e0*/  BRA `(.L_x_4259) ;  /* 0xffffffd400ac7947 */ /* 0x000fea000383ffff */
.L_x_4175:
[----:B-1----:R1:W2:Y:S02]  /*196f0*/  SYNCS.PHASECHK.TRANS64.TRYWAIT P1, [R5+URZ+0x33440], R0 ;  /* 0x03344000050075a7 */ /* 0x0022a4000802017f */
[----:B--2---:R-:W-:Y:S05]  /*19700*/  @!P1 NANOSLEEP.SYNCS 0x989680 ;  /* 0x009896800000995d */ /* 0x004fea0003900000 */
[----:B------:R-:W2:Y:S02]  /*19710*/  @!P1 SYNCS.PHASECHK.TRANS64 P1, [R5+URZ+0x33440], R0 ;  /* 0x03344000050095a7 */ /* 0x000ea4000802007f */
[----:B--2---:R-:W-:Y:S05]  /*19720*/  @!P1 BRA `(.L_x_4175) ;  /* 0xfffffffc00f09947 */ /* 0x004fea000383ffff */
[----:B------:R-:W-:Y:S05]  /*19730*/  BRA `(.L_x_4260) ;  /* 0xffffffd400b87947 */ /* 0x000fea000383ffff */
.L_x_4177:
[----:B--2---:R2:W3:Y:S02]  /*19740*/  SYNCS.PHASECHK.TRANS64.TRYWAIT P1, [R3+URZ+0x33460], R2 ;  /* 0x03346002030075a7 */ /* 0x0044e4000802017f */
[----:B---3--:R-:W-:Y:S05]  /*19750*/  @!P1 NANOSLEEP.SYNCS 0x989680 ;  /* 0x009896800000995d */ /* 0x008fea0003900000 */
[----:B------:R-:W3:Y:S02]  /*19760*/  @!P1 SYNCS.PHASECHK.TRANS64 P1, [R3+URZ+0x33460], R2 ;  /* 0x03346002030095a7 */ /* 0x000ee4000802007f */
[----:B---3--:R-:W-:Y:S05]  /*19770*/  @!P1 BRA `(.L_x_4177) ;  /* 0xfffffffc00f09947 */ /* 0x008fea000383ffff */
[----:B------:R-:W-:Y:S05]  /*19780*/  BRA `(.L_x_4261) ;  /* 0xffffffd400b47947 */ /* 0x000fea000383ffff */
.L_x_4179:
[----:B---3--:R3:W4:Y:S02]  /*19790*/  SYNCS.PHASECHK.TRANS64.TRYWAIT P1, [R5+URZ+0x33460], R0 ;  /* 0x03346000050075a7 */ /* 0x008724000802017f */
[----:B----4-:R-:W-:Y:S05]  /*197a0*/  @!P1 NANOSLEEP.SYNCS 0x989680 ;  /* 0x009896800000995d */ /* 0x010fea0003900000 */
[----:B------:R-:W4:Y:S02]  /*197b0*/  @!P1 SYNCS.PHASECHK.TRANS64 P1, [R5+URZ+0x33460], R0 ;  /* 0x03346000050095a7 */ /* 0x000f24000802007f */
[----:B----4-:R-:W-:Y:S05]  /*197c0*/  @!P1 BRA `(.L_x_4179) ;  /* 0xfffffffc00f09947 */ /* 0x010fea000383ffff */
[----:B------:R-:W-:Y:S05]  /*197d0*/  BRA `(.L_x_4262) ;  /* 0xffffffd400b07947 */ /* 0x000fea000383ffff */
.L_x_4181:
[----:B----4-:R4:W0:Y:S02]  /*197e0*/  SYNCS.PHASECHK.TRANS64.TRYWAIT P1, [R3+URZ+0x33480], R2 ;  /* 0x03348002030075a7 */ /* 0x010824000802017f */
[----:B0-----:R-:W-:Y:S05]  /*197f0*/  @!P1 NANOSLEEP.SYNCS 0x989680 ;  /* 0x009896800000995d */ /* 0x001fea0003900000 */
[----:B------:R-:W0:Y:S02]  /*19800*/  @!P1 SYNCS.PHASECHK.TRANS64 P1, [R3+URZ+0x33480], R2 ;  /* 0x03348002030095a7 */ /* 0x000e24000802007f */
[----:B0-----:R-:W-:Y:S05]  /*19810*/  @!P1 BRA `(.L_x_4181) ;  /* 0xfffffffc00f09947 */ /* 0x001fea000383ffff */
[----:B------:R-:W-:Y:S05]  /*19820*/  BRA `(.L_x_4263) ;  /* 0xffffffd400ac7947 */ /* 0x000fea000383ffff */
.L_x_4264:
        /* <DEDUP_REMOVED lines=13> */
.L_x_16276:


//--------------------- .text._ZN7cutlass13device_kernelIN5flash11enable_sm90INS1_16FlashAttnFwdSm90INS1_25CollectiveMainloopFwdSm90ILi2EN4cute5tupleIJNS5_1CILi1EEES8_S8_EEENS6_IJNS7_ILi128EEENS7_ILi160EEENS7_ILi192EEEEEELi192ENS_12float_e4m3_tEfNS_4arch4Sm90ELb0ELb0ELb1ELb1ELb1ELb1ELb0ELb1ELb1ELb1ELb1ELb0EEENS1_21CollectiveEpilogueFwdINS6_IJSA_SC_SB_EEES9_NS_10bfloat16_tESG_Li256ELb1ELb1ELb1ELb1EEENS1_36VarlenDynamicPersistentTileSchedulerILi128ELi160ELi256ELi128ELb1ELb1ELb1ELb0ELb1ELb1EEEEEEEEEvNT_6ParamsE --------------------------
	.section	.text._ZN7cutlass13device_kernelIN5flash11enable_sm90INS1_16FlashAttnFwdSm90INS1_25CollectiveMainloopFwdSm90ILi2EN4cute5tupleIJNS5_1CILi1EEES8_S8_EEENS6_IJNS7_ILi128EEENS7_ILi160EEENS7_ILi192EEEEEELi192ENS_12float_e4m3_tEfNS_4arch4Sm90ELb0ELb0ELb1ELb1ELb1ELb1ELb0ELb1ELb1ELb1ELb1ELb0EEENS1_21CollectiveEpilogueFwdINS6_IJSA_SC_SB_EEES9_NS_10bfloat16_tESG_Li256ELb1ELb1ELb1ELb1EEENS1_36VarlenDynamicPersistentTileSchedulerILi128ELi160ELi256ELi128ELb1ELb1ELb1ELb0ELb1ELb1EEEEEEEEEvNT_6ParamsE,"ax",@progbits
	.align	128
.text._ZN7cutlass13device_kernelIN5flash11enable_sm90INS1_16FlashAttnFwdSm90INS1_25CollectiveMainloopFwdSm90ILi2EN4cute5tupleIJNS5_1CILi1EEES8_S8_EEENS6_IJNS7_ILi128EEENS7_ILi160EEENS7_ILi192EEEEEELi192ENS_12float_e4m3_tEfNS_4arch4Sm90ELb0ELb0ELb1ELb1ELb1ELb1ELb0ELb1ELb1ELb1ELb1ELb0EEENS1_21CollectiveEpilogueFwdINS6_IJSA_SC_SB_EEES9_NS_10bfloat16_tESG_Li256ELb1ELb1ELb1ELb1EEENS1_36VarlenDynamicPersistentTileSchedulerILi128ELi160ELi256ELi128ELb1ELb1ELb1ELb0ELb1ELb1EEEEEEEEEvNT_6ParamsE:
        .type           _ZN7cutlass13device_kernelIN5flash11enable_sm90INS1_16FlashAttnFwdSm90INS1_25CollectiveMainloopFwdSm90ILi2EN4cute5tupleIJNS5_1CILi1EEES8_S8_EEENS6_IJNS7_ILi128EEENS7_ILi160EEENS7_ILi192EEEEEELi192ENS_12float_e4m3_tEfNS_4arch4Sm90ELb0ELb0ELb1ELb1ELb1ELb1ELb0ELb1ELb1ELb1ELb1ELb0EEENS1_21CollectiveEpilogueFwdINS6_IJSA_SC_SB_EEES9_NS_10bfloat16_tESG_Li256ELb1ELb1ELb1ELb1EEENS1_36VarlenDynamicPersistentTileSchedulerILi128ELi160ELi256ELi128ELb1ELb1ELb1ELb0ELb1ELb1EEEEEEEEEvNT_6ParamsE,@function
        .size           _ZN7cutlass13device_kernelIN5flash11enable_sm90INS1_16FlashAttnFwdSm90INS1_25CollectiveMainloopFwdSm90ILi2EN4cute5tupleIJNS5_1CILi1EEES8_S8_EEENS6_IJNS7_ILi128EEENS7_ILi160EEENS7_ILi192EEEEEELi192ENS_12float_e4m3_tEfNS_4arch4Sm90ELb0ELb0ELb1ELb1ELb1ELb1ELb0ELb1ELb1ELb1ELb1ELb0EEENS1_21CollectiveEpilogueFwdINS6_IJSA_SC_SB_EEES9_NS_10bfloat16_tESG_Li256ELb1ELb1ELb1ELb1EEENS1_36VarlenDynamicPersistentTileSchedulerILi128ELi160ELi256ELi128ELb1ELb1ELb1ELb0ELb1ELb1EEEEEEEEEvNT_6ParamsE,(.L_x_16277 - _ZN7cutlass13device_kernelIN5flash11enable_sm90INS1_16FlashAttnFwdSm90INS1_25CollectiveMainloopFwdSm90ILi2EN4cute5tupleIJNS5_1CILi1EEES8_S8_EEENS6_IJNS7_ILi128EEENS7_ILi160EEENS7_ILi192EEEEEELi192ENS_12float_e4m3_tEfNS_4arch4Sm90ELb0ELb0ELb1ELb1ELb1ELb1ELb0ELb1ELb1ELb1ELb1ELb0EEENS1_21CollectiveEpilogueFwdINS6_IJSA_SC_SB_EEES9_NS_10bfloat16_tESG_Li256ELb1ELb1ELb1ELb1EEENS1_36VarlenDynamicPersistentTileSchedulerILi128ELi160ELi256ELi128ELb1ELb1ELb1ELb0ELb1ELb1EEEEEEEEEvNT_6ParamsE)
        .other          _ZN7cutlass13device_kernelIN5flash11enable_sm90INS1_16FlashAttnFwdSm90INS1_25CollectiveMainloopFwdSm90ILi2EN4cute5tupleIJNS5_1CILi1EEES8_S8_EEENS6_IJNS7_ILi128EEENS7_ILi160EEENS7_ILi192EEEEEELi192ENS_12float_e4m3_tEfNS_4arch4Sm90ELb0ELb0ELb1ELb1ELb1ELb1ELb0ELb1ELb1ELb1ELb1ELb0EEENS1_21CollectiveEpilogueFwdINS6_IJSA_SC_SB_EEES9_NS_10bfloat16_tESG_Li256ELb1ELb1ELb1ELb1EEENS1_36VarlenDynamicPersistentTileSchedulerILi128ELi160ELi256ELi128ELb1ELb1ELb1ELb0ELb1ELb1EEEEEEEEEvNT_6ParamsE,@"STO_CUDA_ENTRY STV_DEFAULT"
_ZN7cutlass13device_kernelIN5flash11enable_sm90INS1_16FlashAttnFwdSm90INS1_25CollectiveMainloopFwdSm90ILi2EN4cute5tupleIJNS5_1CILi1EEES8_S8_EEENS6_IJNS7_ILi128EEENS7_ILi160EEENS7_ILi192EEEEEELi192ENS_12float_e4m3_tEfNS_4arch4Sm90ELb0ELb0ELb1ELb1ELb1ELb1ELb0ELb1ELb1ELb1ELb1ELb0EEENS1_21CollectiveEpilogueFwdINS6_IJSA_SC_SB_EEES9_NS_10bfloat16_tESG_Li256ELb1ELb1ELb1ELb1EEENS1_36VarlenDynamicPersistentTileSchedulerILi128ELi160ELi256ELi128ELb1ELb1ELb1ELb0ELb1ELb1EEEEEEEEEvNT_6ParamsE:
        /* <DEDUP_REMOVED lines=18> */
.L_x_4266:
[----:B------:R-:W-:Y:S05]  /*0120*/  BSYNC B0 ;  /* 0x0000000000007941 */ /* 0x000fea0003800000 */
.L_x_4265:
        /* <DEDUP_REMOVED lines=41> */
.L_x_4267:
        /* <DEDUP_REMOVED lines=22> */
.L_x_4268:
        /* <DEDUP_REMOVED lines=18> */
.L_x_4269:
        /* <DEDUP_REMOVED lines=22> */
.L_x_4270:
        /* <DEDUP_REMOVED lines=23> */
.L_x_4271:
        /* <DEDUP_REMOVED lines=8> */
.L_x_4274:
[----:B------:R-:W-:-:S08]  /*0990*/  NOP ;  /* 0x0000000000007918 */ /* 0x000fd00000000000 */
[----:B------:R-:W0:Y:S02]  /*09a0*/  USETMAXREG.TRY_ALLOC.CTAPOOL UP0, 0xe8 ;  /* 0x000000e8000079c8 */ /* 0x000e240008000600 */
[----:B0-----:R-:W-:-:S13]  /*09b0*/  PLOP3.LUT P0, PT, PT, PT, UP0, 0x80, 0x0 ;  /* 0x000000000000781c */ /* 0x001fda0003f0f008 */
[----:B------:R-:W-:Y:S05]  /*09c0*/  @!P0 BRA `(.L_x_4274) ;  /* 0xfffffffc00f08947 */ /* 0x000fea000383ffff */
[----:B------:R-:W2:Y:S01]  /*09d0*/  LDL.LU R0, [R1+0x8] ;  /* 0x0000080001007983 */ /* 0x000ea20000300800 */
        /* <DEDUP_REMOVED lines=15> */
[----:B------:R1:W-:Y:S01]  /*0ad0*/  STL [R1+0x8], R0 ;  /* 0x0000080001007387 */ /* 0x0003e20000100800 */
[----:B0-----:R-:W-:-:S13]  /*0ae0*/  ISETP.GE.AND P0, PT, R131, UR4, PT ;  /* 0x0000000483007c0c */ /* 0x001fda000bf06270 */
[----:B-1----:R-:W-:Y:S05]  /*0af0*/  @P0 BRA `(.L_x_4275) ;  /* 0x00000304006c0947 */ /* 0x002fea0003800000 */
[----:B------:R-:W0:Y:S01]  /*0b00*/  S2R R0, SR_TID.X ;  /* 0x0000000000007919 */ /* 0x000e220000002100 */
[----:B------:R-:W-:Y:S01]  /*0b10*/  R2UR UR48, R18 ;  /* 0x00000000123072ca */ /* 0x000fe200000e0000 */
[----:B------:R-:W-:Y:S01]  /*0b20*/  IMAD.MOV.U32 R19, RZ, RZ, RZ ;  /* 0x000000ffff137224 */ /* 0x000fe200078e00ff */
[----:B------:R-:W-:Y:S01]  /*0b30*/  ULOP3.LUT UR49, UR36, 0x1, URZ, 0xfc, !UPT ;  /* 0x0000000124317892 */ /* 0x000fe2000f8efc3f */
[----:B------:R-:W-:-:S10]  /*0b40*/  UMOV UR37, URZ ;  /* 0x0000003f00257c82 */ /* 0x000fd40008000000 */
[----:B------:R-:W-:Y:S01]  /*0b50*/  UIADD3 UR48, UR48, 0x1e200, URZ ;  /* 0x0001e20030307890 */ /* 0x000fe2000fffe03f */
[----:B0-----:R-:W-:-:S05]  /*0b60*/  VIADD R0, R0, 0xffffff80 ;  /* 0xffffff8000007836 */ /* 0x001fca0000000000 */
[----:B------:R-:W-:Y:S02]  /*0b70*/  SHF.R.S32.HI R3, RZ, 0x1f, R0 ;  /* 0x0000001fff037819 */ /* 0x000fe40000011400 */
[-C--:B------:R-:W-:Y:S02]  /*0b80*/  LEA.HI R8, R0, R0.reuse, RZ, 0x1 ;  /* 0x0000000000087211 */ /* 0x080fe400078f08ff */
[CC--:B------:R-:W-:Y:S02]  /*0b90*/  LEA.HI R5, R3.reuse, R0.reuse, RZ, 0x5 ;  /* 0x0000000003057211 */ /* 0x0c0fe400078f28ff */
[-C--:B------:R-:W-:Y:S02]  /*0ba0*/  LEA.HI R4, R3, R0.reuse, RZ, 0x4 ;  /* 0x0000000003047211 */ /* 0x080fe400078f20ff */
[----:B------:R-:W-:Y:S01]  /*0bb0*/  LOP3.LUT R7, R8, 0xfffffffe, RZ, 0xc0, !PT ;  /* 0xfffffffe08077812 */ /* 0x000fe200078ec0ff */
[----:B------:R-:W-:Y:S01]  /*0bc0*/  IMAD.SHL.U32 R5, R5, 0x20, RZ ;  /* 0x0000002005057824 */ /* 0x000fe200078e00ff */
[----:B------:R-:W-:-:S02]  /*0bd0*/  LEA.HI R2, R3, R0, RZ, 0x7 ;  /* 0x0000000003027211 */ /* 0x000fc400078f38ff */
[----:B------:R-:W-:Y:S01]  /*0be0*/  LEA.HI R9, R3, R0, RZ, 0x2 ;  /* 0x0000000003097211 */ /* 0x000fe200078f10ff */
[----:B------:R-:W-:Y:S01]  /*0bf0*/  IMAD.IADD R16, R0, 0x1, -R7 ;  /* 0x0000000100107824 */ /* 0x000fe200078e0a07 */
[----:B------:R-:W-:Y:S02]  /*0c00*/  LOP3.LUT R3, R4, 0x3fffff0, RZ, 0xc0, !PT ;  /* 0x03fffff004037812 */ /* 0x000fe400078ec0ff */
[----:B------:R-:W-:Y:S01]  /*0c10*/  LOP3.LUT R7, R2, 0xffffff80, RZ, 0xc0, !PT ;  /* 0xffffff8002077812 */ /* 0x000fe200078ec0ff */
[C---:B------:R-:W-:Y:S01]  /*0c20*/  IMAD.SHL.U32 R224, R16.reuse, 0x8, RZ ;  /* 0x0000000810e07824 */ /* 0x040fe200078e00ff */
[----:B------:R-:W-:Y:S01]  /*0c30*/  LOP3.LUT R6, R5, 0xfffffc00, RZ, 0xc0, !PT ;  /* 0xfffffc0005067812 */ /* 0x000fe200078ec0ff */
[----:B------:R-:W-:Y:S01]  /*0c40*/  IMAD.SHL.U32 R16, R16, 0x10, RZ ;  /* 0x0000001010107824 */ /* 0x000fe200078e00ff */
[C---:B------:R-:W-:Y:S01]  /*0c50*/  IADD3 R5, R0.reuse, -R3, RZ ;  /* 0x8000000300057210 */ /* 0x040fe20007ffe0ff */
[----:B------:R-:W-:Y:S01]  /*0c60*/  IMAD.IADD R20, R0, 0x1, -R7 ;  /* 0x0000000100147824 */ /* 0x000fe200078e0a07 */
[----:B------:R-:W-:Y:S01]  /*0c70*/  LOP3.LUT R11, R9, 0xfffffffc, RZ, 0xc0, !PT ;  /* 0xfffffffc090b7812 */ /* 0x000fe200078ec0ff */
[----:B------:R-:W-:Y:S01]  /*0c80*/  VIADD R23, R16, 0x60 ;  /* 0x0000006010177836 */ /* 0x000fe20000000000 */
[----:B------:R-:W-:Y:S01]  /*0c90*/  SHF.R.S32.HI R10, RZ, 0x1, R8 ;  /* 0x00000001ff0a7819 */ /* 0x000fe20000011408 */
[----:B------:R-:W-:Y:S01]  /*0ca0*/  IMAD R7, R5, 0x40, R6 ;  /* 0x0000004005077824 */ /* 0x000fe200078e0206 */
[----:B------:R-:W-:Y:S01]  /*0cb0*/  SHF.R.S32.HI R3, RZ, 0x7, R2 ;  /* 0x00000007ff037819 */ /* 0x000fe20000011402 */
[----:B------:R-:W-:Y:S01]  /*0cc0*/  IMAD.IADD R11, R0, 0x1, -R11 ;  /* 0x00000001000b7824 */ /* 0x000fe200078e0a0b */
[----:B------:R-:W-:Y:S01]  /*0cd0*/  SHF.R.S32.HI R5, RZ, 0x4, R4 ;  /* 0x00000004ff057819 */ /* 0x000fe20000011404 */
[----:B------:R-:W-:Y:S01]  /*0ce0*/  STL [R1+0xc4], R20 ;  /* 0x0000c41401007387 */ /* 0x000fe20000100800 */
[--C-:B------:R-:W-:Y:S01]  /*0cf0*/  SHF.R.S32.HI R0, RZ, 0x2, R9.reuse ;  /* 0x00000002ff007819 */ /* 0x100fe20000011409 */
[----:B------:R-:W-:Y:S01]  /*0d00*/  VIADD R220, R16, 0xa0 ;  /* 0x000000a010dc7836 */ /* 0x000fe20000000000 */
[----:B------:R-:W-:-:S02]  /*0d10*/  SHF.R.S32.HI R9, RZ, 0x1f, R9 ;  /* 0x0000001fff097819 */ /* 0x000fc40000011409 */
[----:B------:R-:W-:Y:S02]  /*0d20*/  LEA.HI R8, R8, R10, RZ, 0x1 ;  /* 0x0000000a08087211 */ /* 0x000fe400078f08ff */
[----:B------:R-:W-:Y:S02]  /*0d30*/  LEA.HI R2, R2, R3, RZ, 0x1 ;  /* 0x0000000302027211 */ /* 0x000fe400078f08ff */
[----:B------:R-:W-:Y:S02]  /*0d40*/  LEA.HI R4, R4, R5, RZ, 0x1 ;  /* 0x0000000504047211 */ /* 0x000fe400078f08ff */
[----:B------:R-:W-:Y:S02]  /*0d50*/  LEA.HI R9, R9, R0, RZ, 0x2 ;  /* 0x0000000009097211 */ /* 0x000fe400078f10ff */
[----:B------:R-:W-:Y:S02]  /*0d60*/  LOP3.LUT R8, R8, 0x3fffffe, RZ, 0xc0, !PT ;  /* 0x03fffffe08087812 */ /* 0x000fe400078ec0ff */
[----:B------:R-:W-:-:S02]  /*0d70*/  LOP3.LUT R2, R2, 0x3fffffe, RZ, 0xc0, !PT ;  /* 0x03fffffe02027812 */ /* 0x000fc400078ec0ff */
[----:B------:R-:W-:Y:S01]  /*0d80*/  LOP3.LUT R4, R4, 0x1ffffffe, RZ, 0xc0, !PT ;  /* 0x1ffffffe04047812 */ /* 0x000fe200078ec0ff */
[C---:B------:R-:W-:Y:S01]  /*0d90*/  IMAD.IADD R8, R10.reuse, 0x1, -R8 ;  /* 0x000000010a087824 */ /* 0x040fe200078e0a08 */
[----:B------:R-:W-:Y:S01]  /*0da0*/  LOP3.LUT R9, R9, 0xfffffffc, RZ, 0xc0, !PT ;  /* 0xfffffffc09097812 */ /* 0x000fe200078ec0ff */
[----:B------:R-:W-:Y:S01]  /*0db0*/  IMAD.IADD R2, R3, 0x1, -R2 ;  /* 0x0000000103027824 */ /* 0x000fe200078e0a02 */
[----:B------:R-:W-:Y:S01]  /*0dc0*/  IADD3 R13, R10, 0x80, RZ ;  /* 0x000000800a0d7810 */ /* 0x000fe20007ffe0ff */
[----:B------:R-:W-:Y:S01]  /*0dd0*/  IMAD.IADD R4, R5, 0x1, -R4 ;  /* 0x0000000105047824 */ /* 0x000fe200078e0a04 */
[----:B------:R-:W-:Y:S01]  /*0de0*/  LEA.HI R6, R11, R11, RZ, 0x1 ;  /* 0x0000000b0b067211 */ /* 0x000fe200078f08ff */
[----:B------:R-:W-:Y:S01]  /*0df0*/  IMAD.IADD R9, R0, 0x1, -R9 ;  /* 0x0000000100097824 */ /* 0x000fe200078e0a09 */
[----:B------:R-:W-:Y:S01]  /*0e00*/  SHF.R.S32.HI R3, RZ, 0x1f, R13 ;  /* 0x0000001fff037819 */ /* 0x000fe2000001140d */
[----:B------:R-:W-:Y:S01]  /*0e10*/  IMAD R12, R5, 0x8, R8 ;  /* 0x00000008050c7824 */ /* 0x000fe200078e0208 */
[----:B------:R-:W-:Y:S01]  /*0e20*/  SHF.R.S32.HI R0, RZ, 0x1f, R20 ;  /* 0x0000001fff007819 */ /* 0x000fe20000011414 */
[----:B------:R-:W-:Y:S01]  /*0e30*/  IMAD R5, R4, 0x8, R7 ;  /* 0x0000000804057824 */ /* 0x000fe200078e0207 */
[----:B------:R-:W-:Y:S01]  /*0e40*/  LEA.HI R4, R3, R13, RZ, 0x3 ;  /* 0x0000000d03047211 */ /* 0x000fe200078f18ff */
[----:B------:R-:W-:Y:S01]  /*0e50*/  IMAD.SHL.U32 R9, R9, 0x80, RZ ;  /* 0x0000008009097824 */ /* 0x000fe200078e00ff */
[----:B------:R-:W-:Y:S01]  /*0e60*/  LEA.HI R3, R0, R20, RZ, 0x2 ;  /* 0x0000001400037211 */ /* 0x000fe200078f10ff */
[----:B------:R-:W-:Y:S01]  /*0e70*/  IMAD.SHL.U32 R36, R12, 0x40, RZ ;  /* 0x000000400c247824 */ /* 0x000fe200078e00ff */
[----:B------:R0:W-:Y:S01]  /*0e80*/  STL [R1+0x138], R5 ;  /* 0x0001380501007387 */ /* 0x0001e20000100800 */
[----:B------:R-:W-:Y:S01]  /*0e90*/  IMAD.SHL.U32 R10, R4, 0x40, RZ ;  /* 0x00000040040a7824 */ /* 0x000fe200078e00ff */
[----:B------:R-:W-:-:S02]  /*0ea0*/  SHF.R.S32.HI R4, RZ, 0x2, R3 ;  /* 0x00000002ff047819 */ /* 0x000fc40000011403 */
[C---:B------:R-:W-:Y:S02]  /*0eb0*/  LEA.HI R8, R13.reuse, R13, RZ, 0x1 ;  /* 0x0000000d0d087211 */ /* 0x040fe400078f08ff */
[----:B------:R-:W-:Y:S02]  /*0ec0*/  LEA.HI R0, R0, R20, RZ, 0x5 ;  /* 0x0000001400007211 */ /* 0x000fe400078f28ff */
[----:B------:R-:W-:Y:S02]  /*0ed0*/  LOP3.LUT R7, R8, 0x3fffffe, RZ, 0xc0, !PT ;  /* 0x03fffffe08077812 */ /* 0x000fe400078ec0ff */
[----:B0-----:R-:W-:Y:S02]  /*0ee0*/  SHF.R.S32.HI R5, RZ, 0x1f, R3 ;  /* 0x0000001fff057819 */ /* 0x001fe40000011403 */
[----:B------:R-:W-:Y:S01]  /*0ef0*/  IADD3 R7, R13, -R7, RZ ;  /* 0x800000070d077210 */ /* 0x000fe20007ffe0ff */
[----:B------:R-:W-:Y:S01]  /*0f00*/  VIADD R13, R224, 0x20 ;  /* 0x00000020e00d7836 */ /* 0x000fe20000000000 */
[----:B------:R-:W-:-:S02]  /*0f10*/  LEA.HI R5, R5, R4, RZ, 0x3 ;  /* 0x0000000405057211 */ /* 0x000fc400078f18ff */
[----:B------:R-:W-:Y:S01]  /*0f20*/  LOP3.LUT R10, R10, 0xfffffe00, RZ, 0xc0, !PT ;  /* 0xfffffe000a0a7812 */ /* 0x000fe200078ec0ff */
[----:B------:R-:W-:Y:S01]  /*0f30*/  IMAD.IADD R221, R224, 0x1, R13 ;  /* 0x00000001e0dd7824 */ /* 0x000fe200078e020d */
[----:B------:R-:W-:Y:S02]  /*0f40*/  LOP3.LUT R5, R5, 0xfffffff8, RZ, 0xc0, !PT ;  /* 0xfffffff805057812 */ /* 0x000fe400078ec0ff */
[----:B------:R-:W-:Y:S01]  /*0f50*/  LOP3.LUT R6, R6, 0x1ffffffe, RZ, 0xc0, !PT ;  /* 0x1ffffffe06067812 */ /* 0x000fe200078ec0ff */
[----:B------:R-:W-:Y:S01]  /*0f60*/  IMAD R7, R7, 0x40, R10 ;  /* 0x0000004007077824 */ /* 0x000fe200078e020a */
[----:B------:R-:W-:Y:S02]  /*0f70*/  IADD3 R5, R4, -R5, RZ ;  /* 0x8000000504057210 */ /* 0x000fe40007ffe0ff */
[----:B------:R-:W-:Y:S01]  /*0f80*/  SHF.R.S32.HI R0, RZ, 0x5, R0 ;  /* 0x00000005ff007819 */ /* 0x000fe20000011400 */
[----:B------:R-:W-:Y:S01]  /*0f90*/  IMAD.IADD R6, R11, 0x1, -R6 ;  /* 0x000000010b067824 */ /* 0x000fe200078e0a06 */
[----:B------:R-:W-:Y:S01]  /*0fa0*/  LOP3.LUT R15, R9, 0x180, RZ, 0xc0, !PT ;  /* 0x00000180090f7812 */ /* 0x000fe200078ec0ff */
[----:B------:R-:W-:Y:S01]  /*0fb0*/  VIADD R11, R224, 0x40 ;  /* 0x00000040e00b7836 */ /* 0x000fe20000000000 */
[----:B------:R0:W-:Y:S01]  /*0fc0*/  STL [R1+0x38], R7 ;  /* 0x0000380701007387 */ /* 0x0001e20000100800 */
[----:B------:R-:W-:Y:S01]  /*0fd0*/  IMAD R5, R0, 0x10, R5 ;  /* 0x0000001000057824 */ /* 0x000fe200078e0205 */
[----:B------:R-:W-:Y:S01]  /*0fe0*/  SHF.R.U32.HI R14, RZ, 0x3, R15 ;  /* 0x00000003ff0e7819 */ /* 0x000fe2000001160f */
[C---:B------:R-:W-:Y:S01]  /*0ff0*/  VIADD R0, R224.reuse, 0x30 ;  /* 0x00000030e0007836 */ /* 0x040fe20000000000 */
[----:B------:R1:W-:Y:S01]  /*1000*/  STL [R1+0x14], R13 ;  /* 0x0000140d01007387 */ /* 0x0003e20000100800 */
[----:B------:R-:W-:Y:S01]  /*1010*/  LOP3.LUT R3, R3, 0x7ffffffc, RZ, 0xc0, !PT ;  /* 0x7ffffffc03037812 */ /* 0x000fe200078ec0ff */
[----:B------:R-:W-:Y:S01]  /*1020*/  IMAD.IADD R222, R224, 0x1, R11 ;  /* 0x00000001e0de7824 */ /* 0x000fe200078e020b */
[----:B------:R-:W-:Y:S01]  /*1030*/  SHF.R.S32.HI R8, RZ, 0x1, R8 ;  /* 0x00000001ff087819 */ /* 0x000fe20000011408 */
[----:B------:R2:W-:Y:S01]  /*1040*/  STL [R1+0x10], R11 ;  /* 0x0000100b01007387 */ /* 0x0005e20000100800 */
[----:B------:R-:W-:-:S02]  /*1050*/  IADD3 R3, R20, -R3, RZ ;  /* 0x8000000314037210 */ /* 0x000fc40007ffe0ff */
[----:B------:R-:W-:Y:S01]  /*1060*/  SHF.R.S32.HI R4, RZ, 0x1f, R221 ;  /* 0x0000001fff047819 */ /* 0x000fe200000114dd */
[----:B------:R-:W-:Y:S01]  /*1070*/  STL [R1+0x2c], R36 ;  /* 0x00002c2401007387 */ /* 0x000fe20000100800 */
[----:B------:R-:W-:Y:S01]  /*1080*/  IMAD.SHL.U32 R8, R8, 0x80, RZ ;  /* 0x0000008008087824 */ /* 0x000fe200078e00ff */
[----:B0-----:R-:W-:Y:S01]  /*1090*/  SHF.R.S32.HI R7, RZ, 0x1f, R222 ;  /* 0x0000001fff077819 */ /* 0x001fe200000114de */
[----:B-1----:R-:W-:Y:S01]  /*10a0*/  IMAD R13, R2, 0x40, R5 ;  /* 0x00000040020d7824 */ /* 0x002fe200078e0205 */
[----:B------:R-:W-:Y:S01]  /*10b0*/  STL [R1+0x24], R15 ;  /* 0x0000240f01007387 */ /* 0x000fe20000100800 */
[----:B------:R-:W-:Y:S01]  /*10c0*/  VIADD R2, R224, 0x10 ;  /* 0x00000010e0027836 */ /* 0x000fe20000000000 */
[----:B------:R-:W-:Y:S01]  /*10d0*/  LEA.HI R9, R4, R221, RZ, 0x6 ;  /* 0x000000dd04097211 */ /* 0x000fe200078f30ff */
[----:B------:R-:W-:Y:S01]  /*10e0*/  IMAD.SHL.U32 R37, R3, 0x2, RZ ;  /* 0x0000000203257824 */ /* 0x000fe200078e00ff */
[----:B------:R-:W-:Y:S01]  /*10f0*/  STL [R1+0x28], R14 ;  /* 0x0000280e01007387 */ /* 0x000fe20000100800 */
[----:B------:R-:W-:-:S02]  /*1100*/  LEA.HI R227, R7, R222, RZ, 0x4 ;  /* 0x000000de07e37211 */ /* 0x000fc400078f20ff */
[C---:B------:R-:W-:Y:S01]  /*1110*/  VIADD R35, R37.reuse, 0x8 ;  /* 0x0000000825237836 */ /* 0x040fe20000000000 */
[----:B------:R-:W-:Y:S01]  /*1120*/  STL [R1+0x130], R13 ;  /* 0x0001300d01007387 */ /* 0x000fe20000100800 */
[----:B------:R-:W-:Y:S01]  /*1130*/  VIADD R34, R37, 0x10 ;  /* 0x0000001025227836 */ /* 0x000fe20000000000 */
[----:B------:R-:W-:Y:S01]  /*1140*/  LEA.HI R10, R7, R222, RZ, 0x6 ;  /* 0x000000de070a7211 */ /* 0x000fe200078f30ff */
[C---:B------:R-:W-:Y:S01]  /*1150*/  VIADD R33, R37.reuse, 0x18 ;  /* 0x0000001825217836 */ /* 0x040fe20000000000 */
[----:B------:R-:W-:Y:S01]  /*1160*/  STL [R1+0x4], RZ ;  /* 0x000004ff01007387 */ /* 0x000fe20000100800 */
[C---:B------:R-:W-:Y:S01]  /*1170*/  VIADD R32, R37.reuse, 0x20 ;  /* 0x0000002025207836 */ /* 0x040fe20000000000 */
[----:B------:R-:W-:Y:S01]  /*1180*/  LEA.HI R4, R4, R221, RZ, 0x4 ;  /* 0x000000dd04047211 */ /* 0x000fe200078f20ff */
[C---:B------:R-:W-:Y:S01]  /*1190*/  VIADD R30, R37.reuse, 0x30 ;  /* 0x00000030251e7836 */ /* 0x040fe20000000000 */
[----:B------:R-:W-:Y:S01]  /*11a0*/  STL [R1+0x30], RZ ;  /* 0x000030ff01007387 */ /* 0x000fe20000100800 */
[C---:B------:R-:W-:Y:S01]  /*11b0*/  IADD3 R31, R37.reuse, 0x28, RZ ;  /* 0x00000028251f7810 */ /* 0x040fe20007ffe0ff */
[----:B------:R-:W-:Y:S01]  /*11c0*/  VIADD R29, R37, 0x38 ;  /* 0x00000038251d7836 */ /* 0x000fe20000000000 */
[----:B------:R-:W-:Y:S01]  /*11d0*/  SHF.L.U32 R12, R10, 0x7, RZ ;  /* 0x000000070a0c7819 */ /* 0x000fe200000006ff */
[----:B------:R-:W-:Y:S01]  /*11e0*/  STL [R1+0x20], RZ ;  /* 0x000020ff01007387 */ /* 0x000fe20000100800 */
[----:B------:R-:W-:Y:S01]  /*11f0*/  IMAD.SHL.U32 R9, R9, 0x80, RZ ;  /* 0x0000008009097824 */ /* 0x000fe200078e00ff */
[----:B--2---:R-:W-:Y:S01]  /*1200*/  LOP3.LUT R11, R15, 0x30, R227, 0xf8, !PT ;  /* 0x000000300f0b7812 */ /* 0x004fe200078ef8e3 */
[----:B------:R-:W-:Y:S01]  /*1210*/  VIADD R28, R37, 0x40 ;  /* 0x00000040251c7836 */ /* 0x000fe20000000000 */
[----:B------:R0:W-:Y:S01]  /*1220*/  STL [R1+0xc], R2 ;  /* 0x00000c0201007387 */ /* 0x0001e20000100800 */
[----:B------:R-:W-:Y:S01]  /*1230*/  LOP3.LUT R7, R15, 0x30, R4, 0xf8, !PT ;  /* 0x000000300f077812 */ /* 0x000fe200078ef804 */
[C---:B------:R-:W-:Y:S01]  /*1240*/  VIADD R27, R37.reuse, 0x48 ;  /* 0x00000048251b7836 */ /* 0x040fe20000000000 */
[C---:B------:R-:W-:Y:S01]  /*1250*/  IADD3 R25, R37.reuse, 0x58, RZ ;  /* 0x0000005825197810 */ /* 0x040fe20007ffe0ff */
[----:B------:R1:W-:Y:S01]  /*1260*/  STL [R1+0x18], R0 ;  /* 0x0000180001007387 */ /* 0x0003e20000100800 */
[C---:B------:R-:W-:Y:S01]  /*1270*/  VIADD R26, R37.reuse, 0x50 ;  /* 0x00000050251a7836 */ /* 0x040fe20000000000 */
[----:B------:R-:W-:Y:S01]  /*1280*/  LOP3.LUT R12, R12, 0xffffe000, RZ, 0xc0, !PT ;  /* 0xffffe0000c0c7812 */ /* 0x000fe200078ec0ff */
[----:B------:R-:W-:Y:S01]  /*1290*/  VIADD R24, R37, 0x60 ;  /* 0x0000006025187836 */ /* 0x000fe20000000000 */
[-C--:B------:R-:W-:Y:S01]  /*12a0*/  LOP3.LUT R11, R11, R14.reuse, RZ, 0x3c, !PT ;  /* 0x0000000e0b0b7212 */ /* 0x080fe200078e3cff */
[----:B------:R-:W-:Y:S01]  /*12b0*/  VIADD R21, R37, 0x68 ;  /* 0x0000006825157836 */ /* 0x000fe20000000000 */
[----:B------:R-:W-:Y:S01]  /*12c0*/  LOP3.LUT R9, R9, 0xffffe000, RZ, 0xc0, !PT ;  /* 0xffffe00009097812 */ /* 0x000fe200078ec0ff */
[----:B0-----:R-:W-:Y:S01]  /*12d0*/  VIADD R2, R224, 0x50 ;  /* 0x00000050e0027836 */ /* 0x001fe20000000000 */
[----:B------:R-:W-:Y:S01]  /*12e0*/  LOP3.LUT R10, R7, R14, RZ, 0x3c, !PT ;  /* 0x0000000e070a7212 */ /* 0x000fe200078e3cff */
[C---:B------:R-:W-:Y:S01]  /*12f0*/  VIADD R20, R37.reuse, 0x70 ;  /* 0x0000007025147836 */ /* 0x040fe20000000000 */
[----:B-1----:R-:W-:Y:S01]  /*1300*/  SHF.R.S32.HI R0, RZ, 0x1f, R23 ;  /* 0x0000001fff007819 */ /* 0x002fe20000011417 */
[----:B------:R-:W-:Y:S01]  /*1310*/  VIADD R7, R37, 0xa0 ;  /* 0x000000a025077836 */ /* 0x000fe20000000000 */
[----:B------:R0:W-:Y:S01]  /*1320*/  STL [R1+0x1c], R2 ;  /* 0x00001c0201007387 */ /* 0x0001e20000100800 */
[-C--:B------:R-:W-:Y:S01]  /*1330*/  IADD3 R11, R11, R36.reuse, R12 ;  /* 0x000000240b0b7210 */ /* 0x080fe20007ffe00c */
[C---:B------:R-:W-:Y:S01]  /*1340*/  VIADD R5, R37.reuse, 0xa8 ;  /* 0x000000a825057836 */ /* 0x040fe20000000000 */
[----:B------:R-:W-:Y:S01]  /*1350*/  IADD3 R9, R10, R36, R9 ;  /* 0x000000240a097210 */ /* 0x000fe20007ffe009 */
[----:B------:R1:W-:Y:S01]  /*1360*/  STL [R1], R0 ;  /* 0x0000000001007387 */ /* 0x0003e20000100800 */
[C---:B------:R-:W-:Y:S01]  /*1370*/  IADD3 R12, R37.reuse, 0x88, RZ ;  /* 0x00000088250c7810 */ /* 0x040fe20007ffe0ff */
[C---:B------:R-:W-:Y:S01]  /*1380*/  VIADD R10, R37.reuse, 0x90 ;  /* 0x00000090250a7836 */ /* 0x040fe20000000000 */
[----:B------:R-:W-:Y:S01]  /*1390*/  SHF.R.S32.HI R226, RZ, 0x4, R4 ;  /* 0x00000004ffe27819 */ /* 0x000fe20000011404 */
[----:B------:R-:W-:Y:S01]  /*13a0*/  VIADD R4, R37, 0xb0 ;  /* 0x000000b025047836 */ /* 0x000fe20000000000 */
[----:B------:R-:W-:-:S02]  /*13b0*/  IADD3 R22, R16, 0x80, RZ ;  /* 0x0000008010167810 */ /* 0x000fc40007ffe0ff */
[----:B0-----:R-:W-:Y:S01]  /*13c0*/  LOP3.LUT R2, R8, 0x180, RZ, 0xc0, !PT ;  /* 0x0000018008027812 */ /* 0x001fe200078ec0ff */
[----:B------:R-:W-:Y:S01]  /*13d0*/  VIADD R8, R37, 0x98 ;  /* 0x0000009825087836 */ /* 0x000fe20000000000 */
[--C-:B------:R-:W-:Y:S02]  /*13e0*/  SHF.R.S32.HI R17, RZ, 0x1f, R16.reuse ;  /* 0x0000001fff117819 */ /* 0x100fe40000011410 */
[----:B-1----:R-:W-:Y:S01]  /*13f0*/  LOP3.LUT R0, R15, 0x10, R16, 0xf8, !PT ;  /* 0x000000100f007812 */ /* 0x002fe200078ef810 */
[----:B------:R0:W-:Y:S01]  /*1400*/  STL [R1+0x34], R2 ;  /* 0x0000340201007387 */ /* 0x0001e20000100800 */
[----:B------:R-:W-:Y:S02]  /*1410*/  SHF.R.S32.HI R229, RZ, 0x1f, R22 ;  /* 0x0000001fffe57819 */ /* 0x000fe40000011416 */
[----:B------:R-:W-:Y:S01]  /*1420*/  LOP3.LUT R0, R0, R14, RZ, 0x3c, !PT ;  /* 0x0000000e00007212 */ /* 0x000fe200078e3cff */
[----:B------:R1:W-:Y:S01]  /*1430*/  STL [R1+0x64], R37 ;  /* 0x0000642501007387 */ /* 0x0003e20000100800 */
[----:B------:R-:W-:-:S02]  /*1440*/  SHF.R.S32.HI R228, RZ, 0x1f, R220 ;  /* 0x0000001fffe47819 */ /* 0x000fc400000114dc */
[----:B------:R-:W-:Y:S01]  /*1450*/  SHF.R.S32.HI R227, RZ, 0x4, R227 ;  /* 0x00000004ffe37819 */ /* 0x000fe200000114e3 */
[----:B------:R-:W-:Y:S01]  /*1460*/  STL [R1+0xc0], R35 ;  /* 0x0000c02301007387 */ /* 0x000fe20000100800 */
[----:B0-----:R-:W-:Y:S01]  /*1470*/  LOP3.LUT R2, R15, 0x30, R16, 0xf8, !PT ;  /* 0x000000300f027812 */ /* 0x001fe200078ef810 */
[C---:B------:R-:W-:Y:S02]  /*1480*/  VIADD R15, R37.reuse, 0x78 ;  /* 0x00000078250f7836 */ /* 0x040fe40000000000 */
[----:B------:R-:W-:Y:S01]  /*1490*/  STL [R1+0xbc], R34 ;  /* 0x0000bc2201007387 */ /* 0x000fe20000100800 */
[----:B------:R-:W-:Y:S01]  /*14a0*/  LOP3.LUT R3, R2, R14, RZ, 0x3c, !PT ;  /* 0x0000000e02037212 */ /* 0x000fe200078e3cff */
[C---:B------:R-:W-:Y:S02]  /*14b0*/  VIADD R14, R37.reuse, 0x80 ;  /* 0x00000080250e7836 */ /* 0x040fe40000000000 */
[----:B------:R-:W-:Y:S01]  /*14c0*/  STL [R1+0xb8], R33 ;  /* 0x0000b82101007387 */ /* 0x000fe20000100800 */
[----:B------:R-:W-:Y:S01]  /*14d0*/  IADD3 R2, R37, 0xb8, RZ ;  /* 0x000000b825027810 */ /* 0x000fe20007ffe0ff */
[----:B-1----:R-:W-:Y:S01]  /*14e0*/  IMAD.IADD R37, R36, 0x1, R0 ;  /* 0x0000000124257824 */ /* 0x002fe200078e0200 */
[----:B------:R-:W-:Y:S01]  /*14f0*/  IADD3 R0, R18, R36, R3 ;  /* 0x0000002412007210 */ /* 0x000fe20007ffe003 */
[----:B------:R0:W-:Y:S01]  /*1500*/  STL [R1+0xb4], R32 ;  /* 0x0000b42001007387 */ /* 0x0001e20000100800 */
[----:B------:R-:W-:-:S03]  /*1510*/  SHF.R.S32.HI R3, RZ, 0x1f, R35 ;  /* 0x0000001fff037819 */ /* 0x000fc60000011423 */
[----:B------:R-:W-:Y:S04]  /*1520*/  STL [R1+0xb0], R31 ;  /* 0x0000b01f01007387 */ /* 0x000fe80000100800 */
[----:B------:R-:W-:Y:S01]  /*1530*/  STL [R1+0xac], R30 ;  /* 0x0000ac1e01007387 */ /* 0x000fe20000100800 */
[----:B0-----:R-:W-:-:S03]  /*1540*/  SHF.R.S32.HI R32, RZ, 0x1f, R32 ;  /* 0x0000001fff207819 */ /* 0x001fc60000011420 */
[----:B------:R0:W-:Y:S04]  /*1550*/  STL [R1+0xa8], R29 ;  /* 0x0000a81d01007387 */ /* 0x0001e80000100800 */
        /* <DEDUP_REMOVED lines=19> */
[----:B------:R-:W-:Y:S04]  /*1690*/  STL [R1+0x44], R37 ;  /* 0x0000442501007387 */ /* 0x000fe80000100800 */
[----:B------:R0:W-:Y:S04]  /*16a0*/  STL [R1+0x6c], R4 ;  /* 0x00006c0401007387 */ /* 0x0001e80000100800 */
[----:B------:R1:W-:Y:S04]  /*16b0*/  STL [R1+0x12c], R0 ;  /* 0x00012c0001007387 */ /* 0x0003e80000100800 */
[----:B------:R-:W-:Y:S01]  /*16c0*/  STL [R1+0x68], R2 ;  /* 0x0000680201007387 */ /* 0x000fe20000100800 */
[----:B0-----:R-:W-:-:S03]  /*16d0*/  SHF.R.S32.HI R4, RZ, 0x1f, R4 ;  /* 0x0000001fff047819 */ /* 0x001fc60000011404 */
[----:B------:R0:W-:Y:S01]  /*16e0*/  STL [R1+0x120], R3 ;  /* 0x0001200301007387 */ /* 0x0001e20000100800 */
[----:B-1----:R-:W-:-:S05]  /*16f0*/  SHF.R.S32.HI R0, RZ, 0x1f, R34 ;  /* 0x0000001fff007819 */ /* 0x002fca0000011422 */
[----:B------:R1:W-:Y:S01]  /*1700*/  STL [R1+0x11c], R0 ;  /* 0x00011c0001007387 */ /* 0x0003e20000100800 */
[----:B0-----:R-:W-:-:S05]  /*1710*/  SHF.R.S32.HI R3, RZ, 0x1f, R33 ;  /* 0x0000001fff037819 */ /* 0x001fca0000011421 */
[----:B------:R0:W-:Y:S01]  /*1720*/  STL [R1+0x118], R3 ;  /* 0x0001180301007387 */ /* 0x0001e20000100800 */
[----:B-1----:R-:W-:-:S03]  /*1730*/  SHF.R.S32.HI R0, RZ, 0x1f, R31 ;  /* 0x0000001fff007819 */ /* 0x002fc6000001141f */
[----:B------:R-:W-:Y:S04]  /*1740*/  STL [R1+0x114], R32 ;  /* 0x0001142001007387 */ /* 0x000fe80000100800 */
        /* <DEDUP_REMOVED lines=29> */
[----:B------:R-:W-:Y:S01]  /*1920*/  STL [R1+0xcc], R4 ;  /* 0x0000cc0401007387 */ /* 0x000fe20000100800 */
[----:B------:R-:W-:-:S03]  /*1930*/  IMAD.IADD R2, R18, 0x1, R11 ;  /* 0x0000000112027824 */ /* 0x000fc600078e020b */
[----:B------:R1:W-:Y:S01]  /*1940*/  STL [R1+0xc8], R0 ;  /* 0x0000c80001007387 */ /* 0x0003e20000100800 */
[----:B0-----:R-:W-:-:S05]  /*1950*/  IMAD.IADD R3, R18, 0x1, R9 ;  /* 0x0000000112037824 */ /* 0x001fca00078e0209 */
[----:B------:R0:W-:Y:S01]  /*1960*/  STL [R1+0x128], R3 ;  /* 0x0001280301007387 */ /* 0x0001e20000100800 */
[----:B-1----:R-:W-:-:S03]  /*1970*/  IMAD R0, R6, 0x8, R13 ;  /* 0x0000000806007824 */ /* 0x002fc600078e020d */
[----:B------:R0:W-:Y:S04]  /*1980*/  STL [R1+0x124], R2 ;  /* 0x0001240201007387 */ /* 0x0001e80000100800 */
[----:B------:R0:W-:Y:S02]  /*1990*/  STL [R1+0x134], R0 ;  /* 0x0001340001007387 */ /* 0x0001e40000100800 */
.L_x_4487:
[----:B01-3--:R-:W0:Y:S02]  /*19a0*/  LDC.64 R2, c[0x0][0xc88] ;  /* 0x00032200ff027b82 */ /* 0x00be240000000a00 */
[----:B0-----:R-:W-:-:S05]  /*19b0*/  IMAD.WIDE R2, R131, 0x4, R2 ;  /* 0x0000000483027825 */ /* 0x001fca00078e0202 */
[----:B--2---:R-:W2:Y:S01]  /*19c0*/  LDG.E R27, desc[UR50][R2.64] ;  /* 0x00000032021b7981 */ /* 0x004ea2000c1e1900 */
[----:B------:R-:W-:Y:S05]  /*19d0*/  YIELD ;  /* 0x0000000000007946 */ /* 0x000fea0003800000 */
[----:B------:R-:W-:Y:S01]  /*19e0*/  ULDC.64 UR4, c[0x0][0xa28] ;  /* 0x00028a0000047ab9 */ /* 0x000fe20000000a00 */
[----:B------:R-:W-:Y:S01]  /*19f0*/  ULDC.64 UR8, c[0x0][0xa18] ;  /* 0x0002860000087ab9 */ /* 0x000fe20000000a00 */
[----:B------:R-:W-:Y:S01]  /*1a00*/  ISETP.NE.U32.AND P1, PT, RZ, UR4, PT ;  /* 0x00000004ff007c0c */ /* 0x000fe2000bf25070 */
[----:B------:R-:W-:Y:S01]  /*1a10*/  ULDC.64 UR6, c[0x0][0xa08] ;  /* 0x0002820000067ab9 */ /* 0x000fe20000000a00 */
[----:B------:R-:W-:Y:S01]  /*1a20*/  MOV R10, RZ ;  /* 0x000000ff000a7202 */ /* 0x000fe20000000f00 */
[----:B------:R-:W-:Y:S01]  /*1a30*/  IMAD.MOV.U32 R118, RZ, RZ, RZ ;  /* 0x000000ffff767224 */ /* 0x000fe200078e00ff */
[----:B------:R-:W-:-:S02]  /*1a40*/  ISETP.NE.AND.EX P1, PT, RZ, UR5, PT, P1 ;  /* 0x00000005ff007c0c */ /* 0x000fc4000bf25310 */
[----:B------:R-:W-:-:S04]  /*1a50*/  ISETP.NE.U32.AND P0, PT, RZ, UR6, PT ;  /* 0x00000006ff007c0c */ /* 0x000fc8000bf05070 */
[----:B------:R-:W-:Y:S02]  /*1a60*/  ISETP.NE.AND.EX P0, PT, RZ, UR7, PT, P0 ;  /* 0x00000007ff007c0c */ /* 0x000fe4000bf05300 */
[----:B--2---:R-:W-:Y:S01]  /*1a70*/  SHF.R.S32.HI R0, RZ, 0x1f, R27 ;  /* 0x0000001fff007819 */ /* 0x004fe2000001141b */
[----:B------:R-:W-:-:S04]  /*1a80*/  IMAD.SHL.U32 R29, R27, 0x4, RZ ;  /* 0x000000041b1d7824 */ /* 0x000fc800078e00ff */
[C---:B------:R-:W-:Y:S01]  /*1a90*/  @P1 LEA R4, P2, R27.reuse, UR4, 0x2 ;  /* 0x000000041b041c11 */ /* 0x040fe2000f8410ff */
[----:B------:R0:W-:Y:S01]  /*1aa0*/  STL [R1+0x48], R27 ;  /* 0x0000481b01007387 */ /* 0x0001e20000100800 */
[C-C-:B------:R-:W-:Y:S02]  /*1ab0*/  SHF.L.U64.HI R28, R27.reuse, 0x2, R0.reuse ;  /* 0x000000021b1c7819 */ /* 0x140fe40000010200 */
[----:B------:R-:W-:Y:S01]  /*1ac0*/  @P1 LEA.HI.X R5, R27, UR5, R0, 0x2, P2 ;  /* 0x000000051b051c11 */ /* 0x000fe200090f1400 */
[----:B------:R-:W-:Y:S01]  /*1ad0*/  ULDC UR4, c[0x0][0x288] ;  /* 0x0000a20000047ab9 */ /* 0x000fe20000000800 */
[----:B------:R-:W-:Y:S01]  /*1ae0*/  ISETP.NE.U32.AND P2, PT, RZ, UR8, PT ;  /* 0x00000008ff007c0c */ /* 0x000fe2000bf45070 */
[----:B------:R0:W-:Y:S01]  /*1af0*/  STL [R1+0x58], R0 ;  /* 0x0000580001007387 */ /* 0x0001e20000100800 */
[C---:B------:R-:W-:Y:S02]  /*1b00*/  IADD3 R8, P3, R29.reuse, UR6, RZ ;  /* 0x000000061d087c10 */ /* 0x040fe4000ff7e0ff */
[----:B------:R-:W-:Y:S01]  /*1b10*/  ISETP.NE.AND.EX P2, PT, RZ, UR9, PT, P2 ;  /* 0x00000009ff007c0c */ /* 0x000fe2000bf45320 */
[----:B------:R0:W5:Y:S01]  /*1b20*/  @P1 LDG.E R10, desc[UR50][R4.64] ;  /* 0x00000032040a1981 */ /* 0x000162000c1e1900 */
[----:B------:R-:W-:Y:S01]  /*1b30*/  IMAD.U32 R132, RZ, RZ, UR4 ;  /* 0x00000004ff847e24 */ /* 0x000fe2000f8e00ff */
[C---:B------:R-:W-:Y:S01]  /*1b40*/  IADD3.X R9, R28.reuse, UR7, RZ, P3, !PT ;  /* 0x000000071c097c10 */ /* 0x040fe20009ffe4ff */
[----:B------:R-:W-:Y:S01]  /*1b50*/  ULDC.64 UR4, c[0x0][0x418] ;  /* 0x0001060000047ab9 */ /* 0x000fe20000000a00 */
[----:B------:R0:W-:Y:S04]  /*1b60*/  STL [R1+0x50], R29 ;  /* 0x0000501d01007387 */ /* 0x0001e80000100800 */
[----:B------:R0:W5:Y:S04]  /*1b70*/  @P0 LDG.E R118, desc[UR50][R8.64] ;  /* 0x0000003208760981 */ /* 0x000168000c1e1900 */
[----:B------:R-:W-:Y:S01]  /*1b80*/  @P2 IADD3 R6, P1, R29, UR8, RZ ;  /* 0x000000081d062c10 */ /* 0x000fe2000ff3e0ff */
[----:B------:R-:W-:Y:S01]  /*1b90*/  UISETP.NE.U32.AND UP0, UPT, UR4, URZ, UPT ;  /* 0x0000003f0400728c */ /* 0x000fe2000bf05070 */
[----:B------:R0:W-:Y:S02]  /*1ba0*/  STL [R1+0x54], R28 ;  /* 0x0000541c01007387 */ /* 0x0001e40000100800 */
[----:B------:R-:W-:Y:S01]  /*1bb0*/  @P2 IADD3.X R7, R28, UR9, RZ, P1, !PT ;  /* 0x000000091c072c10 */ /* 0x000fe20008ffe4ff */
[----:B------:R-:W-:-:S04]  /*1bc0*/  ULDC UR4, c[0x0][0x424] ;  /* 0x0001090000047ab9 */ /* 0x000fc80000000800 */
[----:B------:R0:W5:Y:S01]  /*1bd0*/  @P2 LDG.E R132, desc[UR50][R6.64] ;  /* 0x0000003206842981 */ /* 0x000162000c1e1900 */
[----:B------:R-:W-:-:S03]  /*1be0*/  UISETP.NE.AND.EX UP0, UPT, UR5, URZ, UPT, UP0 ;  /* 0x0000003f0500728c */ /* 0x000fc6000bf05300 */
[----:B------:R-:W-:Y:S01]  /*1bf0*/  ULDC UR5, c[0x0][0x2f0] ;  /* 0x0000bc0000057ab9 */ /* 0x000fe20000000800 */
[----:B------:R-:W-:-:S04]  /*1c00*/  USEL UR4, UR4, 0x1, UP0 ;  /* 0x0000000104047887 */ /* 0x000fc80008000000 */
[----:B------:R-:W-:-:S03]  /*1c10*/  UIMAD UR4, UR4, UR5, URZ ;  /* 0x00000005040472a4 */ /* 0x000fc6000f8e023f */
[----:B------:R-:W-:Y:S02]  /*1c20*/  ULDC UR5, c[0x0][0x348] ;  /* 0x0000d20000057ab9 */ /* 0x000fe40000000800 */
[----:B------:R-:W-:Y:S02]  /*1c30*/  IMAD.U32 R2, RZ, RZ, UR5 ;  /* 0x00000005ff027e24 */ /* 0x000fe4000f8e00ff */
[----:B------:R-:W-:Y:S01]  /*1c40*/  IMAD.U32 R25, RZ, RZ, UR4 ;  /* 0x00000004ff197e24 */ /* 0x000fe2000f8e00ff */
        /* <DEDUP_REMOVED lines=10> */
.L_x_4276:
        /* <DEDUP_REMOVED lines=14> */
.L_x_4277:
[----:B------:R-:W-:Y:S05]  /*1dd0*/  @!P0 BRA `(.L_x_4278) ;  /* 0x00000000000c8947 */ /* 0x000fea0003800000 */
[----:B------:R-:W2:Y:S04]  /*1de0*/  LDG.E R0, desc[UR50][R8.64] ;  /* 0x0000003208007981 */ /* 0x000ea8000c1e1900 */
[----:B------:R-:W2:Y:S02]  /*1df0*/  LDG.E R25, desc[UR50][R8.64+0x4] ;  /* 0x0000043208197981 */ /* 0x000ea4000c1e1900 */
[----:B--2---:R-:W-:-:S07]  /*1e00*/  IADD3 R25, -R0, R25, RZ ;  /* 0x0000001900197210 */ /* 0x004fce0007ffe1ff */
.L_x_4278:
[----:B------:R-:W-:Y:S01]  /*1e10*/  ULDC.64 UR4, c[0x0][0xa10] ;  /* 0x0002840000047ab9 */ /* 0x000fe20000000a00 */
[----:B------:R-:W2:Y:S01]  /*1e20*/  LDL.LU R26, [R1+0x8] ;  /* 0x00000800011a7983 */ /* 0x000ea20000300800 */
[----:B------:R-:W-:-:S04]  /*1e30*/  ISETP.NE.U32.AND P0, PT, RZ, UR4, PT ;  /* 0x00000004ff007c0c */ /* 0x000fc8000bf05070 */
[----:B------:R-:W-:Y:S01]  /*1e40*/  ISETP.NE.AND.EX P0, PT, RZ, UR5, PT, P0 ;  /* 0x00000005ff007c0c */ /* 0x000fe2000bf05300 */
[----:B------:R-:W-:-:S12]  /*1e50*/  ULDC.64 UR4, c[0x0][0xa30] ;  /* 0x00028c0000047ab9 */ /* 0x000fd80000000a00 */
[----:B0-----:R-:W0:Y:S02]  /*1e60*/  @P0 LDC.64 R4, c[0x0][0xa10] ;  /* 0x00028400ff040b82 */ /* 0x001e240000000a00 */
[----:B0-----:R-:W-:-:S05]  /*1e70*/  @P0 IMAD.WIDE R4, R27, 0x4, R4 ;  /* 0x000000041b040825 */ /* 0x001fca00078e0204 */
[----:B------:R-:W3:Y:S04]  /*1e80*/  @P0 LDG.E R0, desc[UR50][R4.64] ;  /* 0x0000003204000981 */ /* 0x000ee8000c1e1900 */
[----:B------:R-:W3:Y:S01]  /*1e90*/  @P0 LDG.E R3, desc[UR50][R4.64+0x4] ;  /* 0x0000043204030981 */ /* 0x000ee2000c1e1900 */
[----:B------:R-:W-:Y:S01]  /*1ea0*/  ISETP.NE.U32.AND P1, PT, RZ, UR4, PT ;  /* 0x00000004ff007c0c */ /* 0x000fe2000bf25070 */
[----:B-----5:R-:W-:-:S03]  /*1eb0*/  IMAD.MOV.U32 R130, RZ, RZ, R25 ;  /* 0x000000ffff827224 */ /* 0x020fc600078e0019 */
[----:B------:R-:W-:-:S13]  /*1ec0*/  ISETP.NE.AND.EX P1, PT, RZ, UR5, PT, P1 ;  /* 0x00000005ff007c0c */ /* 0x000fda000bf25310 */
[----:B------:R-:W-:-:S04]  /*1ed0*/  @P1 IADD3 R6, P2, R29, UR4, RZ ;  /* 0x000000041d061c10 */ /* 0x000fc8000ff5e0ff */
[----:B------:R-:W-:-:S05]  /*1ee0*/  @P1 IADD3.X R7, R28, UR5, RZ, P2, !PT ;  /* 0x000000051c071c10 */ /* 0x000fca00097fe4ff */
[----:B------:R0:W5:Y:S01]  /*1ef0*/  @P1 LDG.E R130, desc[UR50][R6.64] ;  /* 0x0000003206821981 */ /* 0x000162000c1e1900 */
[----:B------:R-:W-:Y:S01]  /*1f00*/  IMAD.IADD R9, R25, 0x1, -R10 ;  /* 0x0000000119097824 */ /* 0x000fe200078e0a0a */
[----:B------:R-:W-:Y:S01]  /*1f10*/  LOP3.LUT R12, R11, 0xff, RZ, 0xc0, !PT ;  /* 0x000000ff0b0c7812 */ /* 0x000fe200078ec0ff */
[----:B------:R-:W-:Y:S01]  /*1f20*/  BSSY B0, `(.L_x_4279) ;  /* 0x000002d000007945 */ /* 0x000fe20003800000 */
[----:B------:R-:W-:-:S03]  /*1f30*/  SHF.R.U32.HI R8, RZ, 0x10, R11 ;  /* 0x00000010ff087819 */ /* 0x000fc6000001160b */
[----:B------:R0:W-:Y:S01]  /*1f40*/  STL [R1+0x60], R12 ;  /* 0x0000600c01007387 */ /* 0x0001e20000100800 */
[----:B--2---:R-:W-:Y:S01]  /*1f50*/  LOP3.LUT R26, R26, 0xfffffff7, RZ, 0xc0, !PT ;  /* 0xfffffff71a1a7812 */ /* 0x004fe200078ec0ff */
[----:B---3--:R-:W-:-:S04]  /*1f60*/  @P0 IMAD.IADD R2, R3, 0x1, -R0 ;  /* 0x0000000103020824 */ /* 0x008fc800078e0a00 */
[----:B------:R-:W-:-:S04]  /*1f70*/  IMAD.IADD R144, R9, 0x1, R2 ;  /* 0x0000000109907824 */ /* 0x000fc800078e0202 */
[C---:B------:R-:W-:Y:S01]  /*1f80*/  VIADD R0, R144.reuse, 0x9f ;  /* 0x0000009f90007836 */ /* 0x040fe20000000000 */
[----:B------:R-:W-:-:S03]  /*1f90*/  ISETP.GE.AND P3, PT, R144, 0x1, PT ;  /* 0x000000019000780c */ /* 0x000fc60003f66270 */
[----:B------:R-:W-:-:S05]  /*1fa0*/  IMAD.HI R0, R0, 0x66666667, RZ ;  /* 0x6666666700007827 */ /* 0x000fca00078e02ff */
[----:B------:R-:W-:-:S04]  /*1fb0*/  SHF.R.U32.HI R131, RZ, 0x1f, R0 ;  /* 0x0000001fff837819 */ /* 0x000fc80000011600 */
[----:B------:R-:W-:Y:S02]  /*1fc0*/  LEA.HI.SX32 R131, R0, R131, 0x1a ;  /* 0x0000008300837211 */ /* 0x000fe400078fd2ff */
[----:B------:R-:W-:Y:S02]  /*1fd0*/  @P3 LOP3.LUT R26, R26, 0x8, RZ, 0xfc, !PT ;  /* 0x000000081a1a3812 */ /* 0x000fe400078efcff */
[----:B------:R-:W-:-:S03]  /*1fe0*/  MOV R0, RZ ;  /* 0x000000ff00007202 */ /* 0x000fc60000000f00 */
[----:B------:R0:W-:Y:S04]  /*1ff0*/  STL [R1+0x8], R26 ;  /* 0x0000081a01007387 */ /* 0x0001e80000100800 */
[----:B------:R0:W-:Y:S01]  /*2000*/  STL [R1+0x4c], R8 ;  /* 0x00004c0801007387 */ /* 0x0001e20000100800 */
[----:B------:R-:W-:Y:S05]  /*2010*/  @!P3 BRA `(.L_x_4280) ;  /* 0x000000000074b947 */ /* 0x000fea0003800000 */
[----:B------:R-:W-:Y:S01]  /*2020*/  ISETP.NE.AND P0, PT, R8, RZ, PT ;  /* 0x000000ff0800720c */ /* 0x000fe20003f05270 */
[----:B------:R-:W-:-:S03]  /*2030*/  ULDC UR4, c[0x0][0x9f0] ;  /* 0x00027c0000047ab9 */ /* 0x000fc60000000800 */
[----:B------:R-:W-:-:S04]  /*2040*/  SEL R10, R8, UR4, P0 ;  /* 0x00000004080a7c07 */ /* 0x000fc80008000000 */
[-C--:B0-----:R-:W-:Y:S02]  /*2050*/  IABS R6, R10.reuse ;  /* 0x0000000a00067213 */ /* 0x081fe40000000000 */
[----:B------:R-:W-:Y:S02]  /*2060*/  IADD3 R0, R131, -0x1, R10 ;  /* 0xffffffff83007810 */ /* 0x000fe40007ffe00a */
[----:B------:R-:W0:Y:S01]  /*2070*/  I2F.RP R3, R6 ;  /* 0x0000000600037306 */ /* 0x000e220000209400 */
[----:B------:R-:W-:Y:S02]  /*2080*/  IABS R11, R10 ;  /* 0x0000000a000b7213 */ /* 0x000fe40000000000 */
        /* <DEDUP_REMOVED lines=22> */
.L_x_4280:
[----:B------:R-:W-:Y:S05]  /*21f0*/  BSYNC B0 ;  /* 0x0000000000007941 */ /* 0x000fea0003800000 */
.L_x_4279:
[----:B------:R-:W-:-:S05]  /*2200*/  IMAD R3, R12, R0, RZ ;  /* 0x000000000c037224 */ /* 0x000fca00078e02ff */
[C---:B------:R-:W-:Y:S01]  /*2210*/  VIADDMNMX R0, R3.reuse, R0, R131, PT ;  /* 0x0000000003007246 */ /* 0x040fe20003800183 */
[----:B------:R-:W-:-:S04]  /*2220*/  IMAD R3, R3, 0xa0, -R9 ;  /* 0x000000a003037824 */ /* 0x000fc800078e0a09 */
[----:B------:R-:W-:Y:S01]  /*2230*/  IMAD R5, R0, 0xa0, -R9 ;  /* 0x000000a000057824 */ /* 0x000fe200078e0a09 */
[----:B------:R-:W-:-:S04]  /*2240*/  VIMNMX R3, RZ, R3, !PT ;  /* 0x00000003ff037248 */ /* 0x000fc80007fe0100 */
[----:B------:R-:W-:Y:S01]  /*2250*/  VIMNMX R0, R5, R2, PT ;  /* 0x0000000205007248 */ /* 0x000fe20003fe0100 */
[----:B------:R-:W-:-:S03]  /*2260*/  IMAD.WIDE.U32 R4, R3, -0x33333333, RZ ;  /* 0xcccccccd03047825 */ /* 0x000fc600078e00ff */
[----:B------:R-:W-:Y:S02]  /*2270*/  ISETP.GT.AND P0, PT, R0, R3, PT ;  /* 0x000000030000720c */ /* 0x000fe40003f04270 */
[----:B------:R-:W-:-:S05]  /*2280*/  SHF.R.U32.HI R115, RZ, 0x7, R5 ;  /* 0x00000007ff737819 */ /* 0x000fca0000011605 */
[----:B------:R-:W-:-:S06]  /*2290*/  IMAD.MOV.U32 R24, RZ, RZ, R115 ;  /* 0x000000ffff187224 */ /* 0x000fcc00078e0073 */
[----:B------:R-:W-:-:S04]  /*22a0*/  @P0 VIADD R0, R0, 0x9f ;  /* 0x0000009f00000836 */ /* 0x000fc80000000000 */
[----:B------:R-:W-:-:S05]  /*22b0*/  @P0 IMAD.HI R0, R0, 0x66666667, RZ ;  /* 0x6666666700000827 */ /* 0x000fca00078e02ff */
[----:B------:R-:W-:-:S04]  /*22c0*/  @P0 SHF.R.U32.HI R3, RZ, 0x1f, R0 ;  /* 0x0000001fff030819 */ /* 0x000fc80000011600 */
[----:B------:R-:W-:Y:S02]  /*22d0*/  @P0 LEA.HI.SX32 R24, R0, R3, 0x1a ;  /* 0x0000000300180211 */ /* 0x000fe400078fd2ff */
        /* <DEDUP_REMOVED lines=15> */
[----:B------:R-:W-:Y:S02]  /*23d0*/  IMAD.U32 R10, RZ, RZ, UR6 ;  /* 0x00000006ff0a7e24 */ /* 0x000fe4000f8e00ff */
[----:B0-----:R-:W-:-:S02]  /*23e0*/  IMAD.U32 R6, RZ, RZ, UR4 ;  /* 0x00000004ff067e24 */ /* 0x001fc4000f8e00ff */
[----:B------:R-:W-:Y:S02]  /*23f0*/  IMAD.U32 R7, RZ, RZ, UR5 ;  /* 0x00000005ff077e24 */ /* 0x000fe4000f8e00ff */
[----:B------:R-:W-:Y:S02]  /*2400*/  IMAD.MOV.U32 R8, RZ, RZ, 0x70 ;  /* 0x00000070ff087424 */ /* 0x000fe400078e00ff */
[----:B------:R-:W-:Y:S02]  /*2410*/  IMAD.MOV.U32 R12, RZ, RZ, 0x1 ;  /* 0x00000001ff0c7424 */ /* 0x000fe400078e00ff */
[----:B------:R-:W-:-:S07]  /*2420*/  IMAD.MOV.U32 R13, RZ, RZ, RZ ;  /* 0x000000ffff0d7224 */ /* 0x000fce00078e00ff */
[----:B------:R-:W-:-:S07]  /*2430*/  LEPC R20, `(.L_x_4283) ;  /* 0x000000001014794e */ /* 0x000fce0000000000 */
[----:B-1---5:R-:W-:Y:S05]  /*2440*/  CALL.ABS.NOINC R14 ;  /* 0x000000000e007343 */ /* 0x022fea0003c00000 */
.L_x_4283:
[----:B------:R-:W-:Y:S05]  /*2450*/  BSYNC B6 ;  /* 0x0000000000067941 */ /* 0x000fea0003800000 */
.L_x_4282:
        /* <DEDUP_REMOVED lines=19> */
[----:B-1---5:R-:W-:Y:S05]  /*2590*/  CALL.ABS.NOINC R14 ;  /* 0x000000000e007343 */ /* 0x022fea0003c00000 */
.L_x_4285:
[----:B------:R-:W-:Y:S05]  /*25a0*/  BSYNC B6 ;  /* 0x0000000000067941 */ /* 0x000fea0003800000 */
.L_x_4284:
[----:B------:R-:W2:Y:S01]  /*25b0*/  LDL R33, [R1+0x24] ;  /* 0x0000240001217983 */ /* 0x000ea20000100800 */
[----:B------:R-:W-:Y:S01]  /*25c0*/  ULDC.64 UR4, c[0x0][0x9f8] ;  /* 0x00027e0000047ab9 */ /* 0x000fe20000000a00 */
[----:B------:R-:W-:Y:S01]  /*25d0*/  IMAD.MOV.U32 R0, RZ, RZ, R27 ;  /* 0x000000ffff007224 */ /* 0x000fe200078e001b */
[----:B------:R-:W-:Y:S01]  /*25e0*/  ISETP.NE.U32.AND P0, PT, RZ, UR4, PT ;  /* 0x00000004ff007c0c */ /* 0x000fe2000bf05070 */
[----:B------:R-:W3:Y:S01]  /*25f0*/  LDL R14, [R1+0x28] ;  /* 0x00002800010e7983 */ /* 0x000ee20000100800 */
[----:B------:R-:W1:Y:S01]  /*2600*/  LDC R27, c[0x0][0x3f4] ;  /* 0x0000fd00ff1b7b82 */ /* 0x000e620000000800 */
[----:B------:R-:W-:Y:S01]  /*2610*/  IMAD.MOV.U32 R21, RZ, RZ, R26 ;  /* 0x000000ffff157224 */ /* 0x000fe200078e001a */
[----:B------:R-:W-:Y:S01]  /*2620*/  ISETP.NE.AND.EX P0, PT, RZ, UR5, PT, P0 ;  /* 0x00000005ff007c0c */ /* 0x000fe2000bf05300 */
[----:B------:R-:W4:Y:S04]  /*2630*/  LDL R32, [R1+0x34] ;  /* 0x0000340001207983 */ /* 0x000f280000100800 */
[----:B------:R-:W4:Y:S01]  /*2640*/  LDL R31, [R1+0x2c] ;  /* 0x00002c00011f7983 */ /* 0x000f220000100800 */
[----:B------:R-:W1:Y:S03]  /*2650*/  LDC.64 R102, c[0x0][0x3f8] ;  /* 0x0000fe00ff667b82 */ /* 0x000e660000000a00 */
[----:B------:R-:W4:Y:S04]  /*2660*/  LDL R15, [R1+0x38] ;  /* 0x00003800010f7983 */ /* 0x000f280000100800 */
[----:B------:R-:W-:Y:S01]  /*2670*/  @P0 IADD3 R4, P1, R29, UR4, RZ ;  /* 0x000000041d040c10 */ /* 0x000fe2000ff3e0ff */
[----:B------:R-:W0:Y:S03]  /*2680*/  S2R R20, SR_TID.X ;  /* 0x0000000000147919 */ /* 0x000e260000002100 */
[----:B------:R-:W-:-:S05]  /*2690*/  @P0 IADD3.X R5, R28, UR5, RZ, P1, !PT ;  /* 0x000000051c050c10 */ /* 0x000fca0008ffe4ff */
[----:B------:R1:W4:Y:S01]  /*26a0*/  @P0 LDG.E R0, desc[UR50][R4.64] ;  /* 0x0000003204000981 */ /* 0x000322000c1e1900 */
[----:B------:R-:W-:Y:S01]  /*26b0*/  IMAD.IADD R118, R118, 0x1, R25 ;  /* 0x0000000176767824 */ /* 0x000fe200078e0219 */
[----:B0-----:R-:W-:Y:S01]  /*26c0*/  SHF.R.U32.HI R30, RZ, 0x7, R20 ;  /* 0x00000007ff1e7819 */ /* 0x001fe20000011614 */
[C---:B------:R-:W-:Y:S02]  /*26d0*/  VIADD R3, R20.reuse, 0xffffff80 ;  /* 0xffffff8014037836 */ /* 0x040fe40000000000 */
[----:B------:R-:W-:Y:S01]  /*26e0*/  VIADD R29, R20, 0xffffff80 ;  /* 0xffffff80141d7836 */ /* 0x000fe20000000000 */
[----:B------:R-:W-:Y:S01]  /*26f0*/  ISETP.NE.AND P6, PT, R30, 0x1, PT ;  /* 0x000000011e00780c */ /* 0x000fe20003fc5270 */
[----:B------:R-:W-:Y:S01]  /*2700*/  VIADD R20, R20, 0xffffff80 ;  /* 0xffffff8014147836 */ /* 0x000fe20000000000 */
[----:B------:R-:W-:Y:S02]  /*2710*/  SHF.R.S32.HI R8, RZ, 0x1f, R3 ;  /* 0x0000001fff087819 */ /* 0x000fe40000011403 */
[----:B------:R-:W-:-:S02]  /*2720*/  LEA.HI R6, R3, R3, RZ, 0x1 ;  /* 0x0000000303067211 */ /* 0x000fc400078f08ff */
[----:B------:R-:W-:Y:S02]  /*2730*/  LEA.HI R8, R8, R3, RZ, 0x2 ;  /* 0x0000000308087211 */ /* 0x000fe400078f10ff */
[----:B------:R-:W-:Y:S02]  /*2740*/  LOP3.LUT R6, R6, 0xfffffffe, RZ, 0xc0, !PT ;  /* 0xfffffffe06067812 */ /* 0x000fe400078ec0ff */
[--C-:B------:R-:W-:Y:S02]  /*2750*/  SHF.R.S32.HI R116, RZ, 0x2, R8.reuse ;  /* 0x00000002ff747819 */ /* 0x100fe40000011408 */
[----:B------:R-:W-:Y:S01]  /*2760*/  SHF.R.S32.HI R7, RZ, 0x1f, R8 ;  /* 0x0000001fff077819 */ /* 0x000fe20000011408 */
[----:B------:R-:W-:Y:S05]  /*2770*/  @!P6 WARPSYNC.ALL ;  /* 0x000000000000e948 */ /* 0x000fea0003800000 */
[----:B------:R-:W-:Y:S01]  /*2780*/  ULDC UR4, c[0x0][0x2f4] ;  /* 0x0000bd0000047ab9 */ /* 0x000fe20000000800 */
[----:B------:R-:W-:Y:S01]  /*2790*/  IADD3 R109, R3, -R6, RZ ;  /* 0x80000006036d7210 */ /* 0x000fe20007ffe0ff */
[----:B------:R-:W0:Y:S01]  /*27a0*/  LDC.64 R8, c[0x0][0x408] ;  /* 0x00010200ff087b82 */ /* 0x000e220000000a00 */
[----:B------:R-:W-:-:S02]  /*27b0*/  ISETP.GE.AND P1, PT, R221, UR4, PT ;  /* 0x00000004dd007c0c */ /* 0x000fc4000bf26270 */
[----:B------:R-:W-:Y:S02]  /*27c0*/  ISETP.GE.AND P0, PT, R16, UR4, PT ;  /* 0x0000000410007c0c */ /* 0x000fe4000bf06270 */
[----:B------:R-:W-:Y:S02]  /*27d0*/  SEL R3, RZ, 0xffffffff, P1 ;  /* 0xffffffffff037807 */ /* 0x000fe40000800000 */
[----:B------:R-:W-:Y:S02]  /*27e0*/  LEA.HI R7, R7, R116, RZ, 0x2 ;  /* 0x0000007407077211 */ /* 0x000fe400078f10ff */
[----:B-1----:R-:W-:Y:S01]  /*27f0*/  SEL R4, RZ, 0x1, P0 ;  /* 0x00000001ff047807 */ /* 0x002fe20000000000 */
[----:B------:R-:W-:Y:S01]  /*2800*/  IMAD.SHL.U32 R3, R3, 0x2, RZ ;  /* 0x0000000203037824 */ /* 0x000fe200078e00ff */
[----:B------:R-:W-:Y:S02]  /*2810*/  LOP3.LUT R7, R7, 0xfffffffc, RZ, 0xc0, !PT ;  /* 0xfffffffc07077812 */ /* 0x000fe400078ec0ff */
[----:B------:R-:W-:-:S02]  /*2820*/  ISETP.GE.AND P0, PT, R222, UR4, PT ;  /* 0x00000004de007c0c */ /* 0x000fc4000bf06270 */
[----:B------:R-:W-:Y:S02]  /*2830*/  ISETP.GE.AND P1, PT, R23, UR4, PT ;  /* 0x0000000417007c0c */ /* 0x000fe4000bf26270 */
[----:B------:R-:W-:Y:S01]  /*2840*/  LOP3.LUT R4, R3, 0x2, R4, 0xe2, !PT ;  /* 0x0000000203047812 */ /* 0x000fe200078ee204 */
[----:B------:R-:W-:Y:S01]  /*2850*/  IMAD.IADD R116, R116, 0x1, -R7 ;  /* 0x0000000174747824 */ /* 0x000fe200078e0a07 */
[----:B------:R-:W-:Y:S02]  /*2860*/  SEL R3, RZ, 0x4, P0 ;  /* 0x00000004ff037807 */ /* 0x000fe40000000000 */
[----:B------:R-:W-:Y:S02]  /*2870*/  SEL R5, RZ, 0x8, P1 ;  /* 0x00000008ff057807 */ /* 0x000fe40000800000 */
[----:B------:R-:W-:Y:S02]  /*2880*/  ISETP.GE.AND P0, PT, R22, UR4, PT ;  /* 0x0000000416007c0c */ /* 0x000fe4000bf06270 */
[----:B------:R-:W-:-:S02]  /*2890*/  LEA.HI R20, R20, R29, RZ, 0x1 ;  /* 0x0000001d14147211 */ /* 0x000fc400078f08ff */
[----:B------:R-:W-:Y:S02]  /*28a0*/  LOP3.LUT R3, R5, R4, R3, 0xfe, !PT ;  /* 0x0000000405037212 */ /* 0x000fe400078efe03 */
[----:B------:R-:W-:Y:S02]  /*28b0*/  SEL R4, RZ, 0x10, P0 ;  /* 0x00000010ff047807 */ /* 0x000fe40000000000 */
[----:B------:R-:W-:Y:S02]  /*28c0*/  SHF.R.S32.HI R20, RZ, 0x1, R20 ;  /* 0x00000001ff147819 */ /* 0x000fe40000011414 */
[----:B------:R-:W-:Y:S02]  /*28d0*/  LOP3.LUT P0, RZ, R116, 0x2, RZ, 0xc0, !PT ;  /* 0x0000000274ff7812 */ /* 0x000fe4000780c0ff */
[----:B------:R-:W-:Y:S02]  /*28e0*/  SHF.R.S32.HI R7, RZ, 0x1f, R20 ;  /* 0x0000001fff077819 */ /* 0x000fe40000011414 */
[----:B------:R-:W-:-:S02]  /*28f0*/  LOP3.LUT R28, R3, R4, RZ, 0xfc, !PT ;  /* 0x00000004031c7212 */ /* 0x000fc400078efcff */
[----:B------:R-:W-:Y:S01]  /*2900*/  SHF.R.S32.HI R225, RZ, 0x1f, R224 ;  /* 0x0000001fffe17819 */ /* 0x000fe200000114e0 */
[-C--:B0-----:R-:W-:Y:S01]  /*2910*/  IMAD R4, R7, R8.reuse, RZ ;  /* 0x0000000807047224 */ /* 0x081fe200078e02ff */
[----:B------:R-:W-:Y:S02]  /*2920*/  LOP3.LUT R21, R21, 0xfffffffb, RZ, 0xc0, !PT ;  /* 0xfffffffb15157812 */ /* 0x000fe400078ec0ff */
[----:B------:R-:W-:Y:S01]  /*2930*/  ISETP.GE.AND P1, PT, R221, R27, PT ;  /* 0x0000001bdd00720c */ /* 0x000fe20003f26270 */
[----:B------:R-:W-:Y:S01]  /*2940*/  IMAD R5, R20, R9, R4 ;  /* 0x0000000914057224 */ /* 0x000fe200078e0204 */
[-C--:B------:R-:W-:Y:S01]  /*2950*/  ISETP.GE.AND P2, PT, R222, R27.reuse, PT ;  /* 0x0000001bde00720c */ /* 0x080fe20003f46270 */
[-C--:B------:R-:W-:Y:S01]  /*2960*/  IMAD.WIDE.U32 R98, R20, R8.reuse, R224 ;  /* 0x0000000814627225 */ /* 0x080fe200078e00e0 */
[----:B------:R-:W-:Y:S02]  /*2970*/  @P0 LOP3.LUT R21, R21, 0x4, RZ, 0xfc, !PT ;  /* 0x0000000415150812 */ /* 0x000fe400078efcff */
[----:B------:R-:W-:Y:S01]  /*2980*/  ISETP.GE.AND P0, PT, R16, R27, PT ;  /* 0x0000001b1000720c */ /* 0x000fe20003f06270 */
[----:B------:R-:W-:Y:S01]  /*2990*/  IMAD.WIDE.U32 R96, R20, R8, R16 ;  /* 0x0000000814607225 */ /* 0x000fe200078e0010 */
[----:B------:R-:W-:-:S02]  /*29a0*/  SEL R4, R27, RZ, P1 ;  /* 0x000000ff1b047207 */ /* 0x000fc40000800000 */
[----:B------:R-:W-:Y:S01]  /*29b0*/  SEL R3, R27, RZ, P0 ;  /* 0x000000ff1b037207 */ /* 0x000fe20000000000 */
[----:B------:R-:W-:Y:S02]  /*29c0*/  IMAD.IADD R99, R99, 0x1, R5 ;  /* 0x0000000163637824 */ /* 0x000fe400078e0205 */
[----:B------:R-:W-:Y:S02]  /*29d0*/  IMAD.IADD R97, R5, 0x1, R97 ;  /* 0x0000000105617824 */ /* 0x000fe400078e0261 */
[----:B------:R-:W-:Y:S02]  /*29e0*/  IMAD R6, R7, R102, RZ ;  /* 0x0000006607067224 */ /* 0x000fe400078e02ff */
[----:B------:R-:W-:Y:S01]  /*29f0*/  IMAD.IADD R5, R221, 0x1, R4 ;  /* 0x00000001dd057824 */ /* 0x000fe200078e0204 */
[----:B------:R-:W-:Y:S01]  /*2a00*/  LOP3.LUT R21, R21, 0xfffffffe, RZ, 0xc0, !PT ;  /* 0xfffffffe15157812 */ /* 0x000fe200078ec0ff */
[----:B------:R-:W-:Y:S02]  /*2a10*/  IMAD R11, R20, R103, R6 ;  /* 0x00000067140b7224 */ /* 0x000fe400078e0206 */
[----:B------:R-:W-:Y:S01]  /*2a20*/  IMAD.IADD R3, R16, 0x1, R3 ;  /* 0x0000000110037824 */ /* 0x000fe200078e0203 */
[----:B------:R-:W-:-:S02]  /*2a30*/  SHF.R.S32.HI R6, RZ, 0x1f, R5 ;  /* 0x0000001fff067819 */ /* 0x000fc40000011405 */
[----:B------:R-:W-:Y:S02]  /*2a40*/  @P2 LOP3.LUT R21, R21, 0x1, RZ, 0xfc, !PT ;  /* 0x0000000115152812 */ /* 0x000fe400078efcff */
[----:B------:R-:W-:Y:S02]  /*2a50*/  SEL R7, R27, RZ, P2 ;  /* 0x000000ff1b077207 */ /* 0x000fe40001000000 */
[----:B------:R-:W-:Y:S02]  /*2a60*/  SHF.R.S32.HI R4, RZ, 0x1f, R3 ;  /* 0x0000001fff047819 */ /* 0x000fe40000011403 */
[CC--:B------:R-:W-:Y:S02]  /*2a70*/  LEA.HI R25, R6.reuse, R5.reuse, RZ, 0x4 ;  /* 0x0000000506197211 */ /* 0x0c0fe400078f20ff */
[----:B------:R-:W-:Y:S01]  /*2a80*/  LEA.HI R6, R6, R5, RZ, 0x6 ;  /* 0x0000000506067211 */ /* 0x000fe200078f30ff */
[----:B------:R0:W-:Y:S01]  /*2a90*/  STL [R1+0x8], R21 ;  /* 0x0000081501007387 */ /* 0x0001e20000100800 */
[----:B------:R-:W-:-:S02]  /*2aa0*/  IMAD.IADD R12, R222, 0x1, R7 ;  /* 0x00000001de0c7824 */ /* 0x000fc400078e0207 */
[----:B------:R-:W-:Y:S01]  /*2ab0*/  SHF.R.S32.HI R7, RZ, 0x6, R6 ;  /* 0x00000006ff077819 */ /* 0x000fe20000011406 */
[-C--:B------:R-:W-:Y:S01]  /*2ac0*/  IMAD.WIDE.U32 R104, R20, R102.reuse, R16 ;  /* 0x0000006614687225 */ /* 0x080fe200078e0010 */
[CC--:B0-----:R-:W-:Y:S02]  /*2ad0*/  LEA.HI R21, R4.reuse, R3.reuse, RZ, 0x4 ;  /* 0x0000000304157211 */ /* 0x0c1fe400078f20ff */
[----:B------:R-:W-:Y:S01]  /*2ae0*/  LEA.HI R4, R4, R3, RZ, 0x6 ;  /* 0x0000000304047211 */ /* 0x000fe200078f30ff */
[----:B------:R-:W-:-:S03]  /*2af0*/  IMAD.WIDE.U32 R106, R20, R102, R224 ;  /* 0x00000066146a7225 */ /* 0x000fc600078e00e0 */
[----:B------:R-:W-:Y:S01]  /*2b00*/  SHF.R.S32.HI R5, RZ, 0x6, R4 ;  /* 0x00000006ff057819 */ /* 0x000fe20000011404 */
[----:B------:R-:W-:Y:S01]  /*2b10*/  IMAD.IADD R107, R107, 0x1, R11 ;  /* 0x000000016b6b7824 */ /* 0x000fe200078e020b */
[----:B------:R-:W-:Y:S02]  /*2b20*/  IADD3 R105, R11, R105, RZ ;  /* 0x000000690b697210 */ /* 0x000fe40007ffe0ff */
[----:B------:R-:W-:-:S04]  /*2b30*/  SHF.R.S32.HI R13, RZ, 0x1f, R12 ;  /* 0x0000001fff0d7819 */ /* 0x000fc8000001140c */
[CC--:B------:R-:W-:Y:S02]  /*2b40*/  LEA.HI R26, R13.reuse, R12.reuse, RZ, 0x4 ;  /* 0x0000000c0d1a7211 */ /* 0x0c0fe400078f20ff */
[----:B------:R-:W-:Y:S01]  /*2b50*/  LEA.HI R12, R13, R12, RZ, 0x6 ;  /* 0x0000000c0d0c7211 */ /* 0x000fe200078f30ff */
[----:B------:R-:W-:-:S03]  /*2b60*/  IMAD.WIDE.U32 R100, R8, 0xa0, RZ ;  /* 0x000000a008647825 */ /* 0x000fc600078e00ff */
[----:B------:R-:W-:Y:S02]  /*2b70*/  SHF.R.S32.HI R12, RZ, 0x6, R12 ;  /* 0x00000006ff0c7819 */ /* 0x000fe4000001140c */
[----:B------:R-:W-:Y:S01]  /*2b80*/  ISETP.GE.AND P2, PT, R220, UR4, PT ;  /* 0x00000004dc007c0c */ /* 0x000fe2000bf46270 */
[----:B------:R-:W-:Y:S01]  /*2b90*/  IMAD R121, R103, 0xa0, RZ ;  /* 0x000000a067797824 */ /* 0x000fe200078e02ff */
[----:B------:R-:W-:Y:S01]  /*2ba0*/  SHF.R.S32.HI R112, RZ, 0x4, R21 ;  /* 0x00000004ff707819 */ /* 0x000fe20000011415 */
[CC--:B-----5:R-:W-:Y:S01]  /*2bb0*/  IMAD.WIDE.U32 R106, R130.reuse, R102.reuse, R106 ;  /* 0x00000066826a7225 */ /* 0x0e0fe200078e006a */
[----:B------:R-:W-:Y:S02]  /*2bc0*/  SHF.R.S32.HI R111, RZ, 0x4, R25 ;  /* 0x00000004ff6f7819 */ /* 0x000fe40000011419 */
[----:B------:R-:W-:Y:S01]  /*2bd0*/  SHF.R.S32.HI R110, RZ, 0x4, R26 ;  /* 0x00000004ff6e7819 */ /* 0x000fe2000001141a */
[----:B------:R-:W-:Y:S01]  /*2be0*/  IMAD.WIDE.U32 R104, R130, R102, R104 ;  /* 0x0000006682687225 */ /* 0x000fe200078e0068 */
[----:B------:R-:W-:-:S03]  /*2bf0*/  LEA R109, R109, R20, 0x7 ;  /* 0x000000146d6d7211 */ /* 0x000fc600078e38ff */
[----:B------:R-:W-:-:S04]  /*2c00*/  IMAD.WIDE.U32 R98, R130, R8, R98 ;  /* 0x0000000882627225 */ /* 0x000fc800078e0062 */
[----:B------:R-:W-:-:S04]  /*2c10*/  IMAD.WIDE.U32 R96, R130, R8, R96 ;  /* 0x0000000882607225 */ /* 0x000fc800078e0060 */
[----:B------:R-:W-:Y:S02]  /*2c20*/  VIADD R138, R30, 0x8 ;  /* 0x000000081e8a7836 */ /* 0x000fe40000000000 */
[----:B------:R-:W-:Y:S01]  /*2c30*/  IMAD.SHL.U32 R114, R27, 0x2, RZ ;  /* 0x000000021b727824 */ /* 0x000fe200078e00ff */
[C---:B--2---:R-:W-:Y:S02]  /*2c40*/  LOP3.LUT R6, R33.reuse, 0x30, R25, 0xf8, !PT ;  /* 0x0000003021067812 */ /* 0x044fe400078ef819 */
[--C-:B------:R-:W-:Y:S02]  /*2c50*/  LOP3.LUT R4, R33, 0x30, R21.reuse, 0xf8, !PT ;  /* 0x0000003021047812 */ /* 0x100fe400078ef815 */
[----:B---3--:R-:W-:Y:S02]  /*2c60*/  LOP3.LUT R6, R6, R14, RZ, 0x3c, !PT ;  /* 0x0000000e06067212 */ /* 0x008fe400078e3cff */
[----:B----4-:R-:W-:Y:S02]  /*2c70*/  SHF.R.U32.HI R3, RZ, 0x3, R32 ;  /* 0x00000003ff037819 */ /* 0x010fe40000011620 */
[----:B------:R-:W-:Y:S01]  /*2c80*/  LOP3.LUT R10, R32, 0x30, R21, 0xf8, !PT ;  /* 0x00000030200a7812 */ /* 0x000fe200078ef815 */
[----:B------:R-:W-:-:S02]  /*2c90*/  IMAD R127, R7, 0x2800, R31 ;  /* 0x00002800077f7824 */ /* 0x000fc400078e021f */
[C---:B------:R-:W-:Y:S01]  /*2ca0*/  IMAD R128, R5.reuse, 0x2800, R31 ;  /* 0x0000280005807824 */ /* 0x040fe200078e021f */
[----:B------:R-:W-:Y:S01]  /*2cb0*/  LOP3.LUT R11, R10, R3, RZ, 0x3c, !PT ;  /* 0x000000030a0b7212 */ /* 0x000fe200078e3cff */
[----:B------:R-:W-:Y:S01]  /*2cc0*/  IMAD R126, R5, 0x2800, R15 ;  /* 0x00002800057e7824 */ /* 0x000fe200078e020f */
[----:B------:R-:W-:Y:S01]  /*2cd0*/  LOP3.LUT R5, R4, R14, RZ, 0x3c, !PT ;  /* 0x0000000e04057212 */ /* 0x000fe200078e3cff */
[----:B------:R-:W-:Y:S01]  /*2ce0*/  IMAD.IADD R127, R127, 0x1, R6 ;  /* 0x000000017f7f7824 */ /* 0x000fe200078e0206 */
[----:B------:R-:W-:Y:S01]  /*2cf0*/  LOP3.LUT R6, R32, 0x30, R25, 0xf8, !PT ;  /* 0x0000003020067812 */ /* 0x000fe200078ef819 */
[----:B------:R-:W-:Y:S01]  /*2d00*/  IMAD.IADD R126, R126, 0x1, R11 ;  /* 0x000000017e7e7824 */ /* 0x000fe200078e020b */
[----:B------:R-:W-:Y:S01]  /*2d10*/  IADD3 R128, R128, R5, RZ ;  /* 0x0000000580807210 */ /* 0x000fe20007ffe0ff */
[----:B------:R-:W-:Y:S01]  /*2d20*/  IMAD R124, R7, 0x2800, R15 ;  /* 0x00002800077c7824 */ /* 0x000fe200078e020f */
[----:B------:R-:W-:Y:S02]  /*2d30*/  LOP3.LUT R5, R6, R3, RZ, 0x3c, !PT ;  /* 0x0000000306057212 */ /* 0x000fe400078e3cff */
[----:B------:R-:W-:-:S02]  /*2d40*/  SHF.R.S32.HI R11, RZ, 0x1f, R130 ;  /* 0x0000001fff0b7819 */ /* 0x000fc40000011482 */
[--C-:B------:R-:W-:Y:S01]  /*2d50*/  LOP3.LUT R4, R33, 0x30, R26.reuse, 0xf8, !PT ;  /* 0x0000003021047812 */ /* 0x100fe200078ef81a */
[----:B------:R-:W-:Y:S02]  /*2d60*/  IMAD.IADD R124, R124, 0x1, R5 ;  /* 0x000000017c7c7824 */ /* 0x000fe400078e0205 */
[C---:B------:R-:W-:Y:S02]  /*2d70*/  IMAD R5, R11.reuse, R102, RZ ;  /* 0x000000660b057224 */ /* 0x040fe400078e02ff */
[----:B------:R-:W-:Y:S02]  /*2d80*/  IMAD R6, R11, R8, RZ ;  /* 0x000000080b067224 */ /* 0x000fe400078e02ff */
[----:B------:R-:W-:Y:S01]  /*2d90*/  IMAD R11, R9, 0xa0, RZ ;  /* 0x000000a0090b7824 */ /* 0x000fe200078e02ff */
[----:B------:R-:W-:Y:S01]  /*2da0*/  LOP3.LUT R4, R4, R14, RZ, 0x3c, !PT ;  /* 0x0000000e04047212 */ /* 0x000fe200078e3cff */
[----:B------:R-:W-:Y:S01]  /*2db0*/  IMAD R125, R12, 0x2800, R31 ;  /* 0x000028000c7d7824 */ /* 0x000fe200078e021f */
[----:B------:R-:W-:Y:S01]  /*2dc0*/  LOP3.LUT R10, R32, 0x30, R26, 0xf8, !PT ;  /* 0x00000030200a7812 */ /* 0x000fe200078ef81a */
[----:B------:R-:W-:Y:S01]  /*2dd0*/  IMAD.IADD R122, R101, 0x1, R11 ;  /* 0x00000001657a7824 */ /* 0x000fe200078e020b */
[----:B------:R-:W-:Y:S01]  /*2de0*/  SEL R11, RZ, 0x20, P2 ;  /* 0x00000020ff0b7807 */ /* 0x000fe20001000000 */
[----:B------:R-:W-:Y:S01]  /*2df0*/  IMAD.IADD R125, R125, 0x1, R4 ;  /* 0x000000017d7d7824 */ /* 0x000fe200078e0204 */
[----:B------:R-:W-:Y:S01]  /*2e00*/  LOP3.LUT R10, R10, R3, RZ, 0x3c, !PT ;  /* 0x000000030a0a7212 */ /* 0x000fe200078e3cff */
[----:B------:R-:W-:Y:S01]  /*2e10*/  IMAD R13, R130, R103, R5 ;  /* 0x00000067820d7224 */ /* 0x000fe200078e0205 */
[----:B------:R-:W-:Y:S01]  /*2e20*/  SHF.L.U64.HI R4, R102, 0x7, R103 ;  /* 0x0000000766047819 */ /* 0x000fe20000010267 */
[----:B------:R-:W-:Y:S01]  /*2e30*/  IMAD R123, R12, 0x2800, R15 ;  /* 0x000028000c7b7824 */ /* 0x000fe200078e020f */
[C---:B------:R-:W-:Y:S01]  /*2e40*/  SHF.L.U32 R5, R102.reuse, 0x7, RZ ;  /* 0x0000000766057819 */ /* 0x040fe200000006ff */
[----:B------:R-:W-:Y:S01]  /*2e50*/  IMAD.WIDE.U32 R102, R102, 0xa0, RZ ;  /* 0x000000a066667825 */ /* 0x000fe200078e00ff */
[----:B------:R-:W-:-:S02]  /*2e60*/  LOP3.LUT R21, R21, 0xfffffff0, RZ, 0xc0, !PT ;  /* 0xfffffff015157812 */ /* 0x000fc400078ec0ff */
[----:B------:R-:W-:Y:S01]  /*2e70*/  LOP3.LUT R25, R25, 0xfffffff0, RZ, 0xc0, !PT ;  /* 0xfffffff019197812 */ /* 0x000fe200078ec0ff */
[----:B------:R-:W-:Y:S01]  /*2e80*/  IMAD R15, R130, R9, R6 ;  /* 0x00000009820f7224 */ /* 0x000fe200078e0206 */
[----:B------:R-:W-:Y:S02]  /*2e90*/  LOP3.LUT R26, R26, 0xfffffff0, RZ, 0xc0, !PT ;  /* 0xfffffff01a1a7812 */ /* 0x000fe400078ec0ff */
[----:B------:R-:W-:Y:S01]  /*2ea0*/  LOP3.LUT R11, R28, R11, RZ, 0xfc, !PT ;  /* 0x0000000b1c0b7212 */ /* 0x000fe200078efcff */
[----:B------:R-:W-:Y:S01]  /*2eb0*/  IMAD.IADD R123, R123, 0x1, R10 ;  /* 0x000000017b7b7824 */ /* 0x000fe200078e020a */
[C---:B------:R-:W-:Y:S01]  /*2ec0*/  SHF.L.U64.HI R6, R8.reuse, 0x7, R9 ;  /* 0x0000000708067819 */ /* 0x040fe20000010209 */
[----:B------:R-:W-:Y:S01]  /*2ed0*/  IMAD.SHL.U32 R7, R8, 0x80, RZ ;  /* 0x0000008008077824 */ /* 0x000fe200078e00ff */
[----:B------:R-:W-:Y:S01]  /*2ee0*/  SHF.R.S32.HI R117, RZ, 0x1f, R0 ;  /* 0x0000001fff757819 */ /* 0x000fe20000011400 */
[----:B------:R-:W-:Y:S01]  /*2ef0*/  IMAD.IADD R121, R103, 0x1, R121 ;  /* 0x0000000167797824 */ /* 0x000fe200078e0279 */
[----:B------:R-:W-:Y:S01]  /*2f00*/  SHF.R.S32.HI R108, RZ, 0x1f, R21 ;  /* 0x0000001fff6c7819 */ /* 0x000fe20000011415 */
[----:B------:R-:W-:Y:S01]  /*2f10*/  IMAD.IADD R8, R107, 0x1, R13 ;  /* 0x000000016b087824 */ /* 0x000fe200078e020d */
[----:B------:R-:W-:Y:S01]  /*2f20*/  SHF.R.S32.HI R95, RZ, 0x1f, R25 ;  /* 0x0000001fff5f7819 */ /* 0x000fe20000011419 */
[----:B------:R-:W-:Y:S01]  /*2f30*/  IMAD.IADD R9, R13, 0x1, R105 ;  /* 0x000000010d097824 */ /* 0x000fe200078e0269 */
[----:B------:R-:W-:Y:S01]  /*2f40*/  SHF.R.S32.HI R27, RZ, 0x1f, R26 ;  /* 0x0000001fff1b7819 */ /* 0x000fe2000001141a */
[----:B------:R-:W-:Y:S01]  /*2f50*/  IMAD.IADD R10, R99, 0x1, R15 ;  /* 0x00000001630a7824 */ /* 0x000fe200078e020f */
[----:B------:R-:W-:Y:S01]  /*2f60*/  LOP3.LUT R28, R28, 0x1, RZ, 0xc0, !PT ;  /* 0x000000011c1c7812 */ /* 0x000fe200078ec0ff */
[----:B------:R-:W-:Y:S01]  /*2f70*/  IMAD.IADD R20, R15, 0x1, R97 ;  /* 0x000000010f147824 */ /* 0x000fe200078e0261 */
[----:B------:R-:W-:-:S02]  /*2f80*/  LOP3.LUT R29, R11, 0x2, RZ, 0xc0, !PT ;  /* 0x000000020b1d7812 */ /* 0x000fc400078ec0ff */
[C---:B------:R-:W-:Y:S02]  /*2f90*/  LOP3.LUT R30, R11.reuse, 0x4, RZ, 0xc0, !PT ;  /* 0x000000040b1e7812 */ /* 0x040fe400078ec0ff */
[C---:B------:R-:W-:Y:S02]  /*2fa0*/  LOP3.LUT R31, R11.reuse, 0x8, RZ, 0xc0, !PT ;  /* 0x000000080b1f7812 */ /* 0x040fe400078ec0ff */
[C---:B------:R-:W-:Y:S02]  /*2fb0*/  LOP3.LUT R32, R11.reuse, 0x10, RZ, 0xc0, !PT ;  /* 0x000000100b207812 */ /* 0x040fe400078ec0ff */
[----:B------:R-:W-:Y:S01]  /*2fc0*/  LOP3.LUT R33, R11, 0x20, RZ, 0xc0, !PT ;  /* 0x000000200b217812 */ /* 0x000fe200078ec0ff */
[----:B------:R-:W-:Y:S06]  /*2fd0*/  @!P6 BAR.SYNC.DEFER_BLOCKING 0x9, 0x100 ;  /* 0x024400000000eb1d */ /* 0x000fec0000010000 */
.L_x_4391:
[----:B------:R-:W2:Y:S01]  /*2fe0*/  LDL R40, [R1+0x44] ;  /* 0x0000440001287983 */ /* 0x000ea20000100800 */
[----:B0-----:R-:W0:Y:S03]  /*2ff0*/  LDC R36, c[0x0][0x430] ;  /* 0x00010c00ff247b82 */ /* 0x001e260000000800 */
[----:B------:R-:W3:Y:S01]  /*3000*/  LDL.LU R38, [R1+0x8] ;  /* 0x0000080001267983 */ /* 0x000ee20000300800 */
[----:B------:R-:W-:-:S04]  /*3010*/  VIADD R24, R24, 0xffffffff ;  /* 0xffffffff18187836 */ /* 0x000fc80000000000 */
[----:B------:R-:W-:Y:S01]  /*3020*/  IMAD R15, R24, 0xa0, R109 ;  /* 0x000000a0180f7824 */ /* 0x000fe200078e026d */
[----:B------:R-:W1:Y:S04]  /*3030*/  LDC R113, c[0x0][0x3f4] ;  /* 0x0000fd00ff717b82 */ /* 0x000e680000000800 */
[----:B------:R-:W-:-:S05]  /*3040*/  IADD3 R39, R118, R15, RZ ;  /* 0x0000000f76277210 */ /* 0x000fca0007ffe0ff */
[----:B------:R-:W-:Y:S01]  /*3050*/  IMAD.MOV.U32 R11, RZ, RZ, R39 ;  /* 0x000000ffff0b7224 */ /* 0x000fe200078e0027 */
[----:B0-----:R-:W-:-:S13]  /*3060*/  ISETP.NE.AND P2, PT, R36, 0x1, PT ;  /* 0x000000012400780c */ /* 0x001fda0003f45270 */
[----:B------:R-:W0:Y:S08]  /*3070*/  @P2 LDC R12, c[0x0][0x434] ;  /* 0x00010d00ff0c2b82 */ /* 0x000e300000000800 */
[----:B----4-:R-:W4:Y:S01]  /*3080*/  @P2 LDC R13, c[0x0][0x438] ;  /* 0x00010e00ff0d2b82 */ /* 0x010f220000000800 */
[----:B0-----:R-:W-:-:S05]  /*3090*/  @P2 IMAD.HI.U32 R12, R39, R12, RZ ;  /* 0x0000000c270c2227 */ /* 0x001fca00078e00ff */
[----:B----4-:R-:W-:Y:S02]  /*30a0*/  @P2 SHF.R.U32.HI R11, RZ, R13, R12 ;  /* 0x0000000dff0b2219 */ /* 0x010fe4000001160c */
[----:B------:R-:W-:-:S04]  /*30b0*/  ISETP.GE.AND P2, PT, R15, R2, PT ;  /* 0x000000020f00720c */ /* 0x000fc80003f46270 */
[----:B------:R-:W-:-:S13]  /*30c0*/  ISETP.GT.OR P2, PT, R109, 0x9f, P2 ;  /* 0x0000009f6d00780c */ /* 0x000fda0001744670 */
[----:B------:R-:W0:Y:S01]  /*30d0*/  @!P2 LDC.64 R14, c[0x0][0x428] ;  /* 0x00010a00ff0eab82 */ /* 0x000e220000000a00 */
[----:B------:R-:W-:-:S07]  /*30e0*/  @!P2 SHF.R.S32.HI R35, RZ, 0x1f, R11 ;  /* 0x0000001fff23a819 */ /* 0x000fce000001140b */
[----:B------:R-:W4:Y:S01]  /*30f0*/  @!P2 LDC.64 R12, c[0x0][0x418] ;  /* 0x00010600ff0cab82 */ /* 0x000f220000000a00 */
[----:B0-----:R-:W-:-:S04]  /*3100*/  @!P2 IMAD R34, R117, R14, RZ ;  /* 0x0000000e7522a224 */ /* 0x001fc800078e02ff */
[----:B------:R-:W-:Y:S02]  /*3110*/  @!P2 IMAD R37, R0, R15, R34 ;  /* 0x0000000f0025a224 */ /* 0x000fe400078e0222 */
[----:B------:R-:W-:-:S04]  /*3120*/  @!P2 IMAD.MOV.U32 R34, RZ, RZ, R11 ;  /* 0x000000ffff22a224 */ /* 0x000fc800078e000b */
[----:B------:R-:W-:-:S04]  /*3130*/  @!P2 IMAD.WIDE.U32 R14, R0, R14, R34 ;  /* 0x0000000e000ea225 */ /* 0x000fc800078e0022 */
[----:B------:R-:W-:Y:S01]  /*3140*/  @!P2 IMAD.IADD R15, R15, 0x1, R37 ;  /* 0x000000010f0fa824 */ /* 0x000fe200078e0225 */
[----:B----4-:R-:W-:Y:S01]  /*3150*/  @!P2 LEA R12, P3, R14, R12, 0x2 ;  /* 0x0000000c0e0ca211 */ /* 0x010fe200078610ff */
[----:B------:R-:W-:-:S03]  /*3160*/  IMAD.MOV.U32 R34, RZ, RZ, RZ ;  /* 0x000000ffff227224 */ /* 0x000fc600078e00ff */
[----:B------:R-:W-:-:S05]  /*3170*/  @!P2 LEA.HI.X R13, R14, R13, R15, 0x2, P3 ;  /* 0x0000000d0e0da211 */ /* 0x000fca00018f140f */
[----:B-----5:R0:W5:Y:S01]  /*3180*/  @!P2 LDG.E R34, desc[UR50][R12.64] ;  /* 0x000000320c22a981 */ /* 0x020162000c1e1900 */
[----:B------:R-:W-:Y:S01]  /*3190*/  ISETP.GT.AND P2, PT, R24, R115, PT ;  /* 0x000000731800720c */ /* 0x000fe20003f44270 */
[----:B------:R-:W-:Y:S01]  /*31a0*/  IMAD.MOV R35, RZ, RZ, -R11 ;  /* 0x000000ffff237224 */ /* 0x000fe200078e0a0b */
[----:B------:R-:W-:Y:S01]  /*31b0*/  LOP3.LUT P4, RZ, R116, 0x2, RZ, 0xc0, !PT ;  /* 0x0000000274ff7812 */ /* 0x000fe2000788c0ff */
[----:B------:R-:W-:Y:S05]  /*31c0*/  YIELD ;  /* 0x0000000000007946 */ /* 0x000fea0003800000 */
[----:B------:R-:W-:Y:S01]  /*31d0*/  BSSY B0, `(.L_x_4286) ;  /* 0x0000d9e000007945 */ /* 0x000fe20003800000 */
[----:B------:R-:W-:-:S02]  /*31e0*/  IMAD R35, R36, R35, R39 ;  /* 0x0000002324237224 */ /* 0x000fc400078e0227 */
[----:B--2---:R-:W-:Y:S01]  /*31f0*/  IMAD R11, R19, 0x7800, R40 ;  /* 0x00007800130b7824 */ /* 0x004fe200078e0228 */
[----:B---3--:R-:W-:-:S03]  /*3200*/  LOP3.LUT R38, R38, 0xfffffffd, RZ, 0xc0, !PT ;  /* 0xfffffffd26267812 */ /* 0x008fc600078ec0ff */
[----:B------:R-:W-:Y:S01]  /*3210*/  IMAD.IADD R88, R18, 0x1, R11 ;  /* 0x0000000112587824 */ /* 0x000fe200078e020b */
[C---:B------:R-:W-:Y:S01]  /*3220*/  IADD3 R89, R11.reuse, 0x20, RZ ;  /* 0x000000200b597810 */ /* 0x040fe20007ffe0ff */
[----:B------:R-:W-:Y:S01]  /*3230*/  @P4 VIADD R89, R11, 0xffffffe0 ;  /* 0xffffffe00b594836 */ /* 0x000fe20000000000 */
[----:B------:R-:W-:Y:S02]  /*3240*/  @P2 LOP3.LUT R38, R38, 0x2, RZ, 0xfc, !PT ;  /* 0x0000000226262812 */ /* 0x000fe400078efcff */
[----:B-1----:R-:W-:Y:S01]  /*3250*/  ISETP.GE.AND P2, PT, R113, 0x1, PT ;  /* 0x000000017100780c */ /* 0x002fe20003f46270 */
[----:B------:R-:W-:Y:S02]  /*3260*/  IMAD.IADD R89, R18, 0x1, R89 ;  /* 0x0000000112597824 */ /* 0x000fe400078e0259 */
[----:B------:R0:W-:Y:S10]  /*3270*/  STL [R1+0x8], R38 ;  /* 0x0000082601007387 */ /* 0x0001f40000100800 */
[----:B0-----:R-:W-:Y:S05]  /*3280*/  @!P2 BRA `(.L_x_4287) ;  /* 0x000000d0006ca947 */ /* 0x001fea0003800000 */
[----:B------:R-:W-:Y:S01]  /*3290*/  SHF.R.S32.HI R90, RZ, 0x1f, R35 ;  /* 0x0000001fff5a7819 */ /* 0x000fe20000011423 */
[----:B------:R-:W-:Y:S01]  /*32a0*/  ULDC.64 UR4, c[0x0][0x300] ;  /* 0x0000c00000047ab9 */ /* 0x000fe20000000a00 */
[----:B-----5:R-:W-:Y:S01]  /*32b0*/  SHF.R.S32.HI R91, RZ, 0x1f, R34 ;  /* 0x0000001fff5b7819 */ /* 0x020fe20000011422 */
[----:B------:R-:W-:Y:S01]  /*32c0*/  IMAD.WIDE.U32 R12, R35, UR4, RZ ;  /* 0x00000004230c7c25 */ /* 0x000fe2000f8e00ff */
[----:B------:R-:W-:-:S03]  /*32d0*/  ULDC.64 UR6, c[0x0][0x2e8] ;  /* 0x0000ba0000067ab9 */ /* 0x000fc60000000a00 */
[----:B------:R-:W-:Y:S02]  /*32e0*/  IMAD R14, R90, UR4, RZ ;  /* 0x000000045a0e7c24 */ /* 0x000fe4000f8e02ff */
[----:B------:R-:W-:Y:S02]  /*32f0*/  IMAD R92, R24, -0xa0, R2 ;  /* 0xffffff60185c7824 */ /* 0x000fe400078e0202 */
[----:B------:R-:W-:Y:S01]  /*3300*/  IMAD R11, R35, UR5, R14 ;  /* 0x00000005230b7c24 */ /* 0x000fe2000f8e020e */
[----:B------:R-:W-:Y:S02]  /*3310*/  ULDC.64 UR4, c[0x0][0x310] ;  /* 0x0000c40000047ab9 */ /* 0x000fe40000000a00 */
[----:B------:R-:W-:Y:S01]  /*3320*/  IMAD R15, R91, UR4, RZ ;  /* 0x000000045b0f7c24 */ /* 0x000fe2000f8e02ff */
[----:B------:R-:W-:Y:S01]  /*3330*/  VIMNMX R92, R92, 0xa0, PT ;  /* 0x000000a05c5c7848 */ /* 0x000fe20003fe0100 */
[----:B------:R-:W-:Y:S01]  /*3340*/  IMAD.IADD R13, R13, 0x1, R11 ;  /* 0x000000010d0d7824 */ /* 0x000fe200078e020b */
[----:B------:R-:W-:Y:S01]  /*3350*/  SHF.R.S32.HI R11, RZ, 0x1f, R24 ;  /* 0x0000001fff0b7819 */ /* 0x000fe20000011418 */
[----:B------:R-:W-:-:S02]  /*3360*/  IMAD R15, R34, UR5, R15 ;  /* 0x00000005220f7c24 */ /* 0x000fc4000f8e020f */
[----:B------:R-:W-:Y:S01]  /*3370*/  IMAD.WIDE.U32 R12, R34, UR4, R12 ;  /* 0x00000004220c7c25 */ /* 0x000fe2000f8e000c */
[----:B------:R-:W-:-:S03]  /*3380*/  ULDC.64 UR4, c[0x0][0x308] ;  /* 0x0000c20000047ab9 */ /* 0x000fc60000000a00 */
[----:B------:R-:W-:Y:S02]  /*3390*/  IMAD.IADD R13, R13, 0x1, R15 ;  /* 0x000000010d0d7824 */ /* 0x000fe400078e020f */
[----:B------:R-:W-:-:S04]  /*33a0*/  IMAD.WIDE.U32 R14, R102, R24, RZ ;  /* 0x00000018660e7225 */ /* 0x000fc800078e00ff */
[----:B------:R-:W-:Y:S01]  /*33b0*/  IMAD.WIDE.U32 R12, R223, UR4, R12 ;  /* 0x00000004df0c7c25 */ /* 0x000fe2000f8e000c */
[----:B------:R-:W-:-:S03]  /*33c0*/  ULDC.U8 UR4, c[0x0][0x410] ;  /* 0x0001040000047ab9 */ /* 0x000fc60000000000 */
[----:B------:R-:W-:Y:S01]  /*33d0*/  IMAD R119, R223, UR5, R13 ;  /* 0x00000005df777c24 */ /* 0x000fe2000f8e020d */
[----:B------:R-:W-:Y:S01]  /*33e0*/  IADD3 R120, P2, R12, UR6, RZ ;  /* 0x000000060c787c10 */ /* 0x000fe2000ff5e0ff */
[-C--:B------:R-:W-:Y:S02]  /*33f0*/  IMAD R12, R121, R24.reuse, RZ ;  /* 0x00000018790c7224 */ /* 0x080fe400078e02ff */
[----:B------:R-:W-:Y:S01]  /*3400*/  IMAD R13, R122, R24, RZ ;  /* 0x000000187a0d7224 */ /* 0x000fe200078e02ff */
[----:B------:R-:W-:Y:S01]  /*3410*/  IADD3.X R119, R119, UR7, RZ, P2, !PT ;  /* 0x0000000777777c10 */ /* 0x000fe200097fe4ff */
[C---:B------:R-:W-:Y:S01]  /*3420*/  IMAD R37, R11.reuse, R102, R12 ;  /* 0x000000660b257224 */ /* 0x040fe200078e020c */
[----:B------:R-:W-:Y:S01]  /*3430*/  ISETP.NE.AND P2, PT, RZ, UR4, PT ;  /* 0x00000004ff007c0c */ /* 0x000fe2000bf45270 */
[----:B------:R-:W-:Y:S02]  /*3440*/  IMAD R39, R11, R100, R13 ;  /* 0x000000640b277224 */ /* 0x000fe400078e020d */
[----:B------:R-:W-:Y:S01]  /*3450*/  IMAD.WIDE.U32 R12, R100, R24, RZ ;  /* 0x00000018640c7225 */ /* 0x000fe200078e00ff */
[----:B------:R-:W-:-:S03]  /*3460*/  IADD3 R11, R15, R37, RZ ;  /* 0x000000250f0b7210 */ /* 0x000fc60007ffe0ff */
[----:B------:R-:W-:-:S06]  /*3470*/  IMAD.IADD R86, R13, 0x1, R39 ;  /* 0x000000010d567824 */ /* 0x000fcc00078e0227 */
[----:B------:R-:W-:Y:S05]  /*3480*/  @!P2 BRA `(.L_x_4288) ;  /* 0x000000640088a947 */ /* 0x000fea0003800000 */
[----:B------:R0:W5:Y:S04]  /*3490*/  LDL R94, [R1+0xc] ;  /* 0x00000c00015e7983 */ /* 0x0001680000100800 */
[----:B------:R0:W5:Y:S04]  /*34a0*/  LDL R93, [R1+0x14] ;  /* 0x00001400015d7983 */ /* 0x0001680000100800 */
[----:B------:R0:W5:Y:S01]  /*34b0*/  LDL R87, [R1+0x18] ;  /* 0x0000180001577983 */ /* 0x0001620000100800 */
[----:B------:R-:W-:Y:S01]  /*34c0*/  BSSY B1, `(.L_x_4289) ;  /* 0x0000046000017945 */ /* 0x000fe20003800000 */
[----:B------:R-:W-:-:S02]  /*34d0*/  CS2R R36, SRZ ;  /* 0x0000000000247805 */ /* 0x000fc4000001ff00 */
[----:B------:R-:W-:Y:S01]  /*34e0*/  CS2R R60, SRZ ;  /* 0x00000000003c7805 */ /* 0x000fe2000001ff00 */
[----:B------:R-:W1:Y:S01]  /*34f0*/  S2R R50, SR_TID.X ;  /* 0x0000000000327919 */ /* 0x000e620000002100 */
        /* <DEDUP_REMOVED lines=21> */
[C---:B-1----:R-:W-:Y:S02]  /*3650*/  VIADD R85, R50.reuse, 0xffffff80 ;  /* 0xffffff8032557836 */ /* 0x042fe40000000000 */
[----:B------:R-:W-:Y:S01]  /*3660*/  VIADD R84, R50, 0xffffff80 ;  /* 0xffffff8032547836 */ /* 0x000fe20000000000 */
[----:B------:R-:W-:-:S04]  /*3670*/  CS2R R50, SRZ ;  /* 0x0000000000327805 */ /* 0x000fc8000001ff00 */
[----:B------:R-:W-:-:S04]  /*3680*/  LEA.HI R84, R84, R85, RZ, 0x1 ;  /* 0x0000005554547211 */ /* 0x000fc800078f08ff */
[----:B------:R-:W-:-:S04]  /*3690*/  SHF.R.S32.HI R84, RZ, 0x1, R84 ;  /* 0x00000001ff547819 */ /* 0x000fc80000011454 */
[----:B------:R-:W-:-:S13]  /*36a0*/  ISETP.GE.AND P3, PT, R84, R92, PT ;  /* 0x0000005c5400720c */ /* 0x000fda0003f66270 */
[----:B0-----:R-:W-:Y:S05]  /*36b0*/  @P3 BRA `(.L_x_4290) ;  /* 0x0000000000983947 */ /* 0x001fea0003800000 */
[----:B------:R-:W2:Y:S01]  /*36c0*/  LDL R134, [R1+0x10] ;  /* 0x0000100001867983 */ /* 0x000ea20000100800 */
[----:B------:R-:W-:-:S03]  /*36d0*/  ULDC.64 UR4, c[0x0][0x3e8] ;  /* 0x0000fa0000047ab9 */ /* 0x000fc60000000a00 */
[----:B------:R-:W3:Y:S01]  /*36e0*/  LDL R133, [R1+0x1c] ;  /* 0x00001c0001857983 */ /* 0x000ee20000100800 */
[----:B------:R-:W-:Y:S02]  /*36f0*/  IADD3 R62, P2, P4, R106, UR4, R14 ;  /* 0x000000046a3e7c10 */ /* 0x000fe4000fc5e00e */
[----:B------:R-:W-:Y:S02]  /*3700*/  CS2R R80, SRZ ;  /* 0x0000000000507805 */ /* 0x000fe4000001ff00 */
        /* <DEDUP_REMOVED lines=8> */
[----:B------:R-:W5:Y:S04]  /*3790*/  @!P2 LDG.E.64 R80, desc[UR50][R62.64] ;  /* 0x000000323e50a981 */ /* 0x000f68000c1e1b00 */
[----:B------:R-:W5:Y:S02]  /*37a0*/  @!P2 LDG.E.64 R82, desc[UR50][R84.64] ;  /* 0x000000325452a981 */ /* 0x000f64000c1e1b00 */
[----:B-----5:R-:W-:Y:S02]  /*37b0*/  ISETP.GE.AND P2, PT, R94, R113, PT ;  /* 0x000000715e00720c */ /* 0x020fe40003f46270 */
[----:B------:R-:W-:Y:S02]  /*37c0*/  CS2R R72, SRZ ;  /* 0x0000000000487805 */ /* 0x000fe4000001ff00 */
[----:B------:R-:W-:-:S09]  /*37d0*/  CS2R R74, SRZ ;  /* 0x00000000004a7805 */ /* 0x000fd2000001ff00 */
[----:B------:R-:W5:Y:S04]  /*37e0*/  @!P2 LDG.E.64 R76, desc[UR50][R62.64+0x10] ;  /* 0x000010323e4ca981 */ /* 0x000f68000c1e1b00 */
[----:B------:R-:W5:Y:S01]  /*37f0*/  @!P2 LDG.E.64 R78, desc[UR50][R84.64+0x10] ;  /* 0x00001032544ea981 */ /* 0x000f62000c1e1b00 */
[----:B------:R-:W-:Y:S02]  /*3800*/  ISETP.GE.AND P2, PT, R93, R113, PT ;  /* 0x000000715d00720c */ /* 0x000fe40003f46270 */
        /* <DEDUP_REMOVED lines=9> */
[----:B------:R-:W-:Y:S02]  /*38a0*/  CS2R R60, SRZ ;  /* 0x00000000003c7805 */ /* 0x000fe4000001ff00 */
[----:B--2---:R-:W-:-:S13]  /*38b0*/  ISETP.GE.AND P2, PT, R134, R113, PT ;  /* 0x000000718600720c */ /* 0x004fda0003f46270 */
[----:B------:R-:W5:Y:S04]  /*38c0*/  @!P2 LDG.E.64 R64, desc[UR50][R62.64+0x40] ;  /* 0x000040323e40a981 */ /* 0x000f68000c1e1b00 */
[----:B------:R-:W5:Y:S01]  /*38d0*/  @!P2 LDG.E.64 R66, desc[UR50][R84.64+0x40] ;  /* 0x000040325442a981 */ /* 0x000f62000c1e1b00 */
[----:B---3--:R-:W-:-:S13]  /*38e0*/  ISETP.GE.AND P2, PT, R133, R113, PT ;  /* 0x000000718500720c */ /* 0x008fda0003f46270 */
[----:B------:R0:W5:Y:S02]  /*38f0*/  @!P2 LDG.E.64 R60, desc[UR50][R62.64+0x50] ;  /* 0x000050323e3ca981 */ /* 0x000164000c1e1b00 */
[----:B0-----:R-:W-:-:S06]  /*3900*/  CS2R R62, SRZ ;  /* 0x00000000003e7805 */ /* 0x001fcc000001ff00 */
[----:B------:R0:W5:Y:S02]  /*3910*/  @!P2 LDG.E.64 R62, desc[UR50][R84.64+0x50] ;  /* 0x00005032543ea981 */ /* 0x000164000c1e1b00 */
.L_x_4290:
[----:B------:R-:W-:Y:S05]  /*3920*/  BSYNC B1 ;  /* 0x0000000000017941 */ /* 0x000fea0003800000 */
.L_x_4289:
[----:B0-----:R-:W0:Y:S01]  /*3930*/  S2R R84, SR_TID.X ;  /* 0x0000000000547919 */ /* 0x001e220000002100 */
[----:B------:R-:W-:Y:S01]  /*3940*/  BSSY B1, `(.L_x_4291) ;  /* 0x0000032000017945 */ /* 0x000fe20003800000 */
[C---:B0-----:R-:W-:Y:S02]  /*3950*/  VIADD R85, R84.reuse, 0xffffff80 ;  /* 0xffffff8054557836 */ /* 0x041fe40000000000 */
[----:B------:R-:W-:-:S05]  /*3960*/  VIADD R84, R84, 0xffffff80 ;  /* 0xffffff8054547836 */ /* 0x000fca0000000000 */
[----:B------:R-:W-:-:S04]  /*3970*/  LEA.HI R84, R84, R85, RZ, 0x1 ;  /* 0x0000005554547211 */ /* 0x000fc800078f08ff */
[----:B------:R-:W-:-:S04]  /*3980*/  SHF.R.S32.HI R84, RZ, 0x1, R84 ;  /* 0x00000001ff547819 */ /* 0x000fc80000011454 */
[----:B------:R-:W-:-:S04]  /*3990*/  IADD3 R84, R84, 0x80, RZ ;  /* 0x0000008054547810 */ /* 0x000fc80007ffe0ff */
[----:B------:R-:W-:-:S13]  /*39a0*/  ISETP.GE.AND P4, PT, R84, R92, PT ;  /* 0x0000005c5400720c */ /* 0x000fda0003f86270 */
[----:B------:R-:W-:Y:S05]  /*39b0*/  @P4 BRA `(.L_x_4292) ;  /* 0x0000000000a84947 */ /* 0x000fea0003800000 */
[----:B------:R-:W2:Y:S04]  /*39c0*/  LDL R85, [R1+0x10] ;  /* 0x0000100001557983 */ /* 0x000ea80000100800 */
[----:B------:R-:W3:Y:S01]  /*39d0*/  LDL R84, [R1+0x1c] ;  /* 0x00001c0001547983 */ /* 0x000ee20000100800 */
[----:B------:R-:W-:Y:S01]  /*39e0*/  IADD3 R14, P2, P5, R106, R14, R5 ;  /* 0x0000000e6a0e7210 */ /* 0x000fe20007d5e005 */
[----:B------:R-:W-:-:S03]  /*39f0*/  ULDC.64 UR4, c[0x0][0x3e8] ;  /* 0x0000fa0000047ab9 */ /* 0x000fc60000000a00 */
        /* <DEDUP_REMOVED lines=10> */
[----:B------:R-:W-:Y:S02]  /*3aa0*/  CS2R R58, SRZ ;  /* 0x00000000003a7805 */ /* 0x000fe4000001ff00 */
[----:B------:R-:W-:Y:S02]  /*3ab0*/  CS2R R52, SRZ ;  /* 0x0000000000347805 */ /* 0x000fe4000001ff00 */
[----:B------:R-:W-:-:S05]  /*3ac0*/  CS2R R54, SRZ ;  /* 0x0000000000367805 */ /* 0x000fca000001ff00 */
[----:B------:R0:W5:Y:S04]  /*3ad0*/  @!P2 LDG.E.64 R56, desc[UR50][R14.64] ;  /* 0x000000320e38a981 */ /* 0x000168000c1e1b00 */
[----:B------:R0:W5:Y:S02]  /*3ae0*/  @!P2 LDG.E.64 R58, desc[UR50][R12.64] ;  /* 0x000000320c3aa981 */ /* 0x000164000c1e1b00 */
[----:B-----5:R-:W-:Y:S02]  /*3af0*/  ISETP.GE.AND P2, PT, R94, R113, PT ;  /* 0x000000715e00720c */ /* 0x020fe40003f46270 */
[----:B------:R-:W-:Y:S02]  /*3b00*/  CS2R R48, SRZ ;  /* 0x0000000000307805 */ /* 0x000fe4000001ff00 */
[----:B------:R-:W-:-:S09]  /*3b10*/  CS2R R50, SRZ ;  /* 0x0000000000327805 */ /* 0x000fd2000001ff00 */
[----:B------:R0:W5:Y:S04]  /*3b20*/  @!P2 LDG.E.64 R52, desc[UR50][R14.64+0x10] ;  /* 0x000010320e34a981 */ /* 0x000168000c1e1b00 */
[----:B------:R0:W5:Y:S01]  /*3b30*/  @!P2 LDG.E.64 R54, desc[UR50][R12.64+0x10] ;  /* 0x000010320c36a981 */ /* 0x000162000c1e1b00 */
[----:B------:R-:W-:Y:S02]  /*3b40*/  ISETP.GE.AND P2, PT, R93, R113, PT ;  /* 0x000000715d00720c */ /* 0x000fe40003f46270 */
        /* <DEDUP_REMOVED lines=9> */
[----:B------:R-:W-:Y:S02]  /*3be0*/  CS2R R36, SRZ ;  /* 0x0000000000247805 */ /* 0x000fe4000001ff00 */
[----:B------:R-:W-:Y:S02]  /*3bf0*/  CS2R R38, SRZ ;  /* 0x0000000000267805 */ /* 0x000fe4000001ff00 */
[----:B--2---:R-:W-:-:S13]  /*3c00*/  ISETP.GE.AND P2, PT, R85, R113, PT ;  /* 0x000000715500720c */ /* 0x004fda0003f46270 */
[----:B------:R0:W5:Y:S04]  /*3c10*/  @!P2 LDG.E.64 R40, desc[UR50][R14.64+0x40] ;  /* 0x000040320e28a981 */ /* 0x000168000c1e1b00 */
[----:B------:R0:W5:Y:S01]  /*3c20*/  @!P2 LDG.E.64 R42, desc[UR50][R12.64+0x40] ;  /* 0x000040320c2aa981 */ /* 0x000162000c1e1b00 */
[----:B---3--:R-:W-:-:S13]  /*3c30*/  ISETP.GE.AND P2, PT, R84, R113, PT ;  /* 0x000000715400720c */ /* 0x008fda0003f46270 */
[----:B------:R0:W5:Y:S04]  /*3c40*/  @!P2 LDG.E.64 R36, desc[UR50][R14.64+0x50] ;  /* 0x000050320e24a981 */ /* 0x000168000c1e1b00 */
[----:B------:R0:W5:Y:S02]  /*3c50*/  @!P2 LDG.E.64 R38, desc[UR50][R12.64+0x50] ;  /* 0x000050320c26a981 */ /* 0x000164000c1e1b00 */
.L_x_4292:
[----:B------:R-:W-:Y:S05]  /*3c60*/  BSYNC B1 ;  /* 0x0000000000017941 */ /* 0x000fea0003800000 */
.L_x_4291:
[----:B------:R-:W-:Y:S01]  /*3c70*/  UISETP.NE.AND UP0, UPT, UR49, 0x3, UPT ;  /* 0x000000033100788c */ /* 0x000fe2000bf05270 */
[----:B-----5:R-:W-:Y:S01]  /*3c80*/  IMAD.MOV.U32 R142, RZ, RZ, R60 ;  /* 0x000000ffff8e7224 */ /* 0x020fe200078e003c */
[----:B------:R-:W-:Y:S01]  /*3c90*/  MOV R154, R80 ;  /* 0x00000050009a7202 */ /* 0x000fe20000000f00 */
[----:B------:R-:W-:Y:S01]  /*3ca0*/  IMAD.MOV.U32 R146, RZ, RZ, R64 ;  /* 0x000000ffff927224 */ /* 0x000fe200078e0040 */
[----:B------:R-:W-:Y:S01]  /*3cb0*/  MOV R155, R82 ;  /* 0x00000052009b7202 */ /* 0x000fe20000000f00 */
[----:B------:R-:W-:Y:S01]  /*3cc0*/  IMAD.MOV.U32 R148, RZ, RZ, R68 ;  /* 0x000000ffff947224 */ /* 0x000fe200078e0044 */
[----:B------:R-:W-:Y:S01]  /*3cd0*/  PLOP3.LUT P2, PT, PT, PT, UP0, 0x80, 0x0 ;  /* 0x000000000000781c */ /* 0x000fe20003f4f008 */
        /* <DEDUP_REMOVED lines=19> */
[----:B------:R-:W-:Y:S06]  /*3e10*/  @!P2 BRA `(.L_x_4293) ;  /* 0x000000000004a947 */ /* 0x000fec0003800000 */
[----:B------:R-:W-:Y:S01]  /*3e20*/  BPT.TRAP 0x1 ;  /* 0x000000040000795c */ /* 0x000fe20000300000 */
.L_x_4293:
[----:B------:R-:W2:Y:S01]  /*3e30*/  LDL R11, [R1+0x4] ;  /* 0x00000400010b7983 */ /* 0x000ea20000100800 */
[----:B------:R-:W-:Y:S01]  /*3e40*/  IMAD R93, R19, 0x8, R18 ;  /* 0x00000008135d7824 */ /* 0x000fe200078e0212 */
[----:B------:R-:W-:Y:S01]  /*3e50*/  BSSY B1, `(.L_x_4294) ;  /* 0x0000004000017945 */ /* 0x000fe20003800000 */
[----:B--2---:R-:W-:-:S04]  /*3e60*/  SHF.L.U32 R94, R11, 0x1f, RZ ;  /* 0x0000001f0b5e7819 */ /* 0x004fc800000006ff */
[----:B------:R-:W1:Y:S02]  /*3e70*/  SYNCS.PHASECHK.TRANS64.TRYWAIT P5, [R93+URZ+0x33490], R94 ;  /* 0x0334905e5d0075a7 */ /* 0x000e6400080a017f */
[----:B-1----:R-:W-:Y:S05]  /*3e80*/  @!P5 BRA `(.L_x_4295) ;  /* 0x000002d00090d947 */ /* 0x002fea0003800000 */
.L_x_4632:
[----:B------:R-:W-:Y:S05]  /*3e90*/  BSYNC B1 ;  /* 0x0000000000017941 */ /* 0x000fea0003800000 */
.L_x_4294:
[----:B------:R-:W-:-:S03]  /*3ea0*/  UMOV UR4, 0xffffffff ;  /* 0xffffffff00047882 */ /* 0x000fc60000000000 */
[----:B------:R-:W-:Y:S05]  /*3eb0*/  BRA.DIV UR4, `(.L_x_4296) ;  /* 0x000002d204987947 */ /* 0x000fea000b800000 */
[----:B------:R2:W3:Y:S04]  /*3ec0*/  SHFL.IDX PT, R145, R119, RZ, 0x1e1f ;  /* 0x001e1fff77917589 */ /* 0x0004e800000e0000 */
[----:B------:R2:W4:Y:S02]  /*3ed0*/  SHFL.IDX PT, R11, R120, RZ, 0x1e1f ;  /* 0x001e1fff780b7589 */ /* 0x00052400000e0000 */
.L_x_4636:
[----:B------:R-:W-:Y:S04]  /*3ee0*/  BSSY B1, `(.L_x_4297) ;  /* 0x00002e2000017945 */ /* 0x000fe80003800000 */
[----:B------:R-:W-:Y:S05]  /*3ef0*/  @P3 BRA `(.L_x_4298) ;  /* 0x0000002c00803947 */ /* 0x000fea0003800000 */
[----:B------:R-:W-:Y:S01]  /*3f00*/  ISETP.NE.AND P3, PT, R28, RZ, PT ;  /* 0x000000ff1c00720c */ /* 0x000fe20003f65270 */
[----:B------:R-:W-:-:S12]  /*3f10*/  BSSY B2, `(.L_x_4299) ;  /* 0x0000079000027945 */ /* 0x000fd80003800000 */
[----:B------:R-:W-:Y:S05]  /*3f20*/  @!P3 BRA `(.L_x_4300) ;  /* 0x0000000400dcb947 */ /* 0x000fea0003800000 */
        /* <DEDUP_REMOVED lines=12> */
[--C-:B------:R-:W-:Y:S01]  /*3ff0*/  SHF.R.U32.HI R80, RZ, 0x10, R83.reuse ;  /* 0x00000010ff507819 */ /* 0x100fe20000011653 */
[----:B------:R-:W-:Y:S01]  /*4000*/  IMAD.SHL.U32 R158, R158, 0x100, RZ ;  /* 0x000001009e9e7824 */ /* 0x000fe200078e00ff */
[----:B------:R-:W-:Y:S02]  /*4010*/  LOP3.LUT R159, R83, 0xff, RZ, 0xc0, !PT ;  /* 0x000000ff539f7812 */ /* 0x000fe400078ec0ff */
[----:B------:R-:W-:Y:S02]  /*4020*/  LOP3.LUT R81, R81, 0xff00, R156, 0xf8, !PT ;  /* 0x0000ff0051517812 */ /* 0x000fe400078ef89c */
[----:B------:R-:W-:Y:S02]  /*4030*/  SHF.R.U32.HI R83, RZ, 0x18, R83 ;  /* 0x00000018ff537819 */ /* 0x000fe40000011653 */
[----:B------:R-:W-:Y:S02]  /*4040*/  LOP3.LUT R81, R81, 0xff0000, R82, 0xf8, !PT ;  /* 0x00ff000051517812 */ /* 0x000fe400078ef852 */
[----:B------:R-:W-:-:S02]  /*4050*/  PRMT R83, R83, 0x654, R159 ;  /* 0x0000065453537816 */ /* 0x000fc4000000009f */
[----:B------:R-:W-:Y:S02]  /*4060*/  F2FP.F16.E4M3.UNPACK_B R82, R155.H1 ;  /* 0x0000009bff52723e */ /* 0x000fe400030006ff */
        /* <DEDUP_REMOVED lines=22> */
[----:B------:R-:W-:Y:S01]  /*41d0*/  IMAD.U32 R13, R80, 0x10000, RZ ;  /* 0x00010000500d7824 */ /* 0x000fe200078e00ff */
[----:B------:R-:W-:Y:S02]  /*41e0*/  MOV R80, R15 ;  /* 0x0000000f00507202 */ /* 0x000fe40000000f00 */
        /* <DEDUP_REMOVED lines=15> */
[----:B------:R-:W-:Y:S02]  /*42e0*/  F2FP.F16.E4M3.UNPACK_B R82, R14 ;  /* 0x0000000eff52723e */ /* 0x000fe400020006ff */
        /* <DEDUP_REMOVED lines=10> */
[CC--:B------:R-:W-:Y:S01]  /*4390*/  FFMA.FTZ R160, R80.reuse, R15.reuse, -R160 ;  /* 0x0000000f50a07223 */ /* 0x0c0fe200000108a0 */
        /* <DEDUP_REMOVED lines=26> */
[C---:B------:R-:W-:Y:S01]  /*4540*/  FMUL.FTZ R156, R15.reuse, R159 ;  /* 0x0000009f0f9c7220 */ /* 0x040fe20000410000 */
[----:B------:R-:W-:Y:S01]  /*4550*/  F2FP.SATFINITE.E4M3.F32.PACK_AB_MERGE_C R157, R158, R157, R13 ;  /* 0x0000009d9e9d723e */ /* 0x000fe2000480700d */
[C---:B------:R-:W-:Y:S01]  /*4560*/  FMUL.FTZ R159, R82.reuse, R159 ;  /* 0x0000009f529f7220 */ /* 0x040fe20000410000 */
[----:B------:R-:W-:Y:S02]  /*4570*/  IMAD.MOV.U32 R13, RZ, RZ, R83 ;  /* 0x000000ffff0d7224 */ /* 0x000fe400078e0053 */
[-C--:B------:R-:W-:Y:S01]  /*4580*/  FFMA.FTZ R156, R82, R81.reuse, -R156 ;  /* 0x00000051529c7223 */ /* 0x080fe2000001089c */
        /* <DEDUP_REMOVED lines=13> */
.L_x_4302:
[----:B------:R-:W-:Y:S05]  /*4660*/  BSYNC B3 ;  /* 0x0000000000037941 */ /* 0x000fea0003800000 */
.L_x_4301:
[----:B----4-:R-:W-:-:S05]  /*4670*/  IADD3 R80, P3, R16, R11, RZ ;  /* 0x0000000b10507210 */ /* 0x010fca0007f7e0ff */
[----:B---3--:R-:W-:-:S05]  /*4680*/  IMAD.X R81, R145, 0x1, R17, P3 ;  /* 0x0000000191517824 */ /* 0x008fca00018e0611 */
[----:B0-----:R0:W-:Y:S03]  /*4690*/  ST.E.128 desc[UR50][R80.64], R12 ;  /* 0x0000000c50007985 */ /* 0x0011e6000c101d32 */
.L_x_4300:
[----:B------:R-:W-:Y:S05]  /*46a0*/  BSYNC B2 ;  /* 0x0000000000027941 */ /* 0x000fea0003800000 */
.L_x_4299:
[----:B------:R-:W-:Y:S01]  /*46b0*/  ISETP.NE.AND P3, PT, R29, RZ, PT ;  /* 0x000000ff1d00720c */ /* 0x000fe20003f65270 */
[----:B------:R-:W-:-:S12]  /*46c0*/  BSSY B2, `(.L_x_4303) ;  /* 0x000007b000027945 */ /* 0x000fd80003800000 */
[----:B------:R-:W-:Y:S05]  /*46d0*/  @!P3 BRA `(.L_x_4304) ;  /* 0x0000000400e4b947 */ /* 0x000fea0003800000 */
[----:B0-----:R-:W5:Y:S01]  /*46e0*/  LDL R80, [R1+0xc] ;  /* 0x00000c0001507983 */ /* 0x001f620000100800 */
[----:B------:R-:W-:Y:S03]  /*46f0*/  BSSY B3, `(.L_x_4305) ;  /* 0x0000073000037945 */ /* 0x000fe60003800000 */
[----:B------:R0:W0:Y:S01]  /*4700*/  LDS.128 R12, [R89+0x24200] ;  /* 0x02420000590c7984 */ /* 0x0000220000000c00 */
[----:B-----5:R-:W-:-:S13]  /*4710*/  ISETP.GE.AND P3, PT, R80, R113, PT ;  /* 0x000000715000720c */ /* 0x020fda0003f66270 */
[----:B0-----:R-:W-:Y:S05]  /*4720*/  @P3 BRA `(.L_x_4306) ;  /* 0x0000000400bc3947 */ /* 0x001fea0003800000 */
        /* <DEDUP_REMOVED lines=9> */
[----:B------:R-:W-:Y:S01]  /*47c0*/  SHF.R.U32.HI R82, RZ, 0x18, R79 ;  /* 0x00000018ff527819 */ /* 0x000fe2000001164f */
[----:B------:R-:W-:Y:S01]  /*47d0*/  IMAD.SHL.U32 R154, R154, 0x100, RZ ;  /* 0x000001009a9a7824 */ /* 0x000fe200078e00ff */
[----:B------:R-:W-:Y:S02]  /*47e0*/  LOP3.LUT R83, R79, 0xff, RZ, 0xc0, !PT ;  /* 0x000000ff4f537812 */ /* 0x000fe400078ec0ff */
[----:B------:R-:W-:Y:S02]  /*47f0*/  LOP3.LUT R77, R78, 0xff0000, R77, 0xf8, !PT ;  /* 0x00ff00004e4d7812 */ /* 0x000fe400078ef84d */
[----:B------:R-:W-:Y:S02]  /*4800*/  PRMT R82, R82, 0x654, R83 ;  /* 0x0000065452527816 */ /* 0x000fe40000000053 */
[----:B------:R-:W-:-:S02]  /*4810*/  F2FP.F16.E4M3.UNPACK_B R78, R152.H1 ;  /* 0x00000098ff4e723e */ /* 0x000fc400030006ff */
[----:B------:R-:W-:Y:S02]  /*4820*/  F2FP.F16.E4M3.UNPACK_B R80, R13 ;  /* 0x0000000dff50723e */ /* 0x000fe400020006ff */
[----:B------:R-:W-:Y:S02]  /*4830*/  SHF.R.U32.HI R76, RZ, 0x10, R79 ;  /* 0x00000010ff4c7819 */ /* 0x000fe4000001164f */
        /* <DEDUP_REMOVED lines=94> */
.L_x_4306:
[----:B------:R-:W-:Y:S05]  /*4e20*/  BSYNC B3 ;  /* 0x0000000000037941 */ /* 0x000fea0003800000 */
.L_x_4305:
[----:B------:R-:W-:-:S05]  /*4e30*/  IMAD.SHL.U32 R77, R226, 0x10, RZ ;  /* 0x00000010e24d7824 */ /* 0x000fca00078e00ff */
[----:B----4-:R-:W-:-:S04]  /*4e40*/  IADD3 R76, P3, R11, R77, RZ ;  /* 0x0000004d0b4c7210 */ /* 0x010fc80007f7e0ff */
[----:B---3--:R-:W-:-:S05]  /*4e50*/  LEA.HI.X.SX32 R77, R77, R145, 0x1, P3 ;  /* 0x000000914d4d7211 */ /* 0x008fca00018f0eff */
[----:B------:R0:W-:Y:S04]  /*4e60*/  ST.E.128 desc[UR50][R76.64], R12 ;  /* 0x0000000c4c007985 */ /* 0x0001e8000c101d32 */
.L_x_4304:
[----:B------:R-:W-:Y:S05]  /*4e70*/  BSYNC B2 ;  /* 0x0000000000027941 */ /* 0x000fea0003800000 */
.L_x_4303:
        /* <DEDUP_REMOVED lines=9> */
[--C-:B------:R-:W-:Y:S02]  /*4f10*/  SHF.R.U32.HI R74, RZ, 0x10, R73.reuse ;  /* 0x00000010ff4a7819 */ /* 0x100fe40000011649 */
[----:B------:R-:W-:Y:S01]  /*4f20*/  LOP3.LUT R77, R73, 0xff, RZ, 0xc0, !PT ;  /* 0x000000ff494d7812 */ /* 0x000fe200078ec0ff */
[----:B------:R-:W-:Y:S01]  /*4f30*/  IMAD.SHL.U32 R76, R76, 0x100, RZ ;  /* 0x000001004c4c7824 */ /* 0x000fe200078e00ff */
[----:B------:R-:W-:Y:S02]  /*4f40*/  SHF.R.U32.HI R73, RZ, 0x18, R73 ;  /* 0x00000018ff497819 */ /* 0x000fe40000011649 */
[----:B------:R-:W-:Y:S02]  /*4f50*/  SHF.R.U32.HI R78, RZ, 0x8, R75 ;  /* 0x00000008ff4e7819 */ /* 0x000fe4000001164b */
[----:B------:R-:W-:-:S02]  /*4f60*/  PRMT R73, R73, 0x654, R77 ;  /* 0x0000065449497816 */ /* 0x000fc4000000004d */
[--C-:B------:R-:W-:Y:S01]  /*4f70*/  SHF.R.U32.HI R72, RZ, 0x10, R75.reuse ;  /* 0x00000010ff487819 */ /* 0x100fe2000001164b */
[----:B------:R-:W-:Y:S01]  /*4f80*/  IMAD.SHL.U32 R78, R78, 0x100, RZ ;  /* 0x000001004e4e7824 */ /* 0x000fe200078e00ff */
[----:B------:R-:W-:Y:S02]  /*4f90*/  LOP3.LUT R79, R75, 0xff, RZ, 0xc0, !PT ;  /* 0x000000ff4b4f7812 */ /* 0x000fe400078ec0ff */
[----:B------:R-:W-:Y:S02]  /*4fa0*/  LOP3.LUT R73, R73, 0xff00, R76, 0xf8, !PT ;  /* 0x0000ff0049497812 */ /* 0x000fe400078ef84c */
[----:B------:R-:W-:Y:S02]  /*4fb0*/  SHF.L.U32 R74, R74, 0x10, RZ ;  /* 0x000000104a4a7819 */ /* 0x000fe400000006ff */
[----:B------:R-:W-:Y:S02]  /*4fc0*/  SHF.R.U32.HI R75, RZ, 0x18, R75 ;  /* 0x00000018ff4b7819 */ /* 0x000fe4000001164b */
[----:B------:R-:W-:-:S02]  /*4fd0*/  LOP3.LUT R73, R73, 0xff0000, R74, 0xf8, !PT ;  /* 0x00ff000049497812 */ /* 0x000fc400078ef84a */
[----:B------:R-:W-:Y:S02]  /*4fe0*/  PRMT R75, R75, 0x654, R79 ;  /* 0x000006544b4b7816 */ /* 0x000fe4000000004f */
[----:B------:R-:W-:Y:S02]  /*4ff0*/  F2FP.F16.E4M3.UNPACK_B R74, R151.H1 ;  /* 0x00000097ff4a723e */ /* 0x000fe400030006ff */
[----:B------:R-:W-:Y:S02]  /*5000*/  F2FP.F16.E4M3.UNPACK_B R76, R13 ;  /* 0x0000000dff4c723e */ /* 0x000fe400020006ff */
        /* <DEDUP_REMOVED lines=89> */
[----:B------:R-:W-:Y:S01]  /*55a0*/  FFMA.FTZ R73, R15, R150, -R73 ;  /* 0x000000960f497223 */ /* 0x000fe20000010849 */
[----:B------:R-:W-:Y:S01]  /*55b0*/  MOV R15, R72 ;  /* 0x00000048000f7202 */ /* 0x000fe20000000f00 */
[----:B------:R-:W-:-:S05]  /*55c0*/  FFMA.FTZ R151, R12, R150, R151 ;  /* 0x000000960c977223 */ /* 0x000fca0000010097 */
[----:B------:R-:W-:-:S05]  /*55d0*/  F2FP.SATFINITE.E4M3.F32.PACK_AB_MERGE_C R73, R151, R73, R76 ;  /* 0x000000499749723e */ /* 0x000fca000480704c */
[----:B------:R-:W-:-:S07]  /*55e0*/  IMAD.MOV.U32 R12, RZ, RZ, R73 ;  /* 0x000000ffff0c7224 */ /* 0x000fce00078e0049 */
.L_x_4310:
[----:B------:R-:W-:Y:S05]  /*55f0*/  BSYNC B3 ;  /* 0x0000000000037941 */ /* 0x000fea0003800000 */
.L_x_4309:
[----:B------:R-:W-:-:S05]  /*5600*/  IMAD.SHL.U32 R73, R227, 0x10, RZ ;  /* 0x00000010e3497824 */ /* 0x000fca00078e00ff */
[----:B----4-:R-:W-:-:S04]  /*5610*/  IADD3 R72, P3, R11, R73, RZ ;  /* 0x000000490b487210 */ /* 0x010fc80007f7e0ff */
[----:B---3--:R-:W-:-:S05]  /*5620*/  LEA.HI.X.SX32 R73, R73, R145, 0x1, P3 ;  /* 0x0000009149497211 */ /* 0x008fca00018f0eff */
[----:B------:R0:W-:Y:S04]  /*5630*/  ST.E.128 desc[UR50][R72.64], R12 ;  /* 0x0000000c48007985 */ /* 0x0001e8000c101d32 */
.L_x_4308:
[----:B------:R-:W-:Y:S05]  /*5640*/  BSYNC B2 ;  /* 0x0000000000027941 */ /* 0x000fea0003800000 */
.L_x_4307:
        /* <DEDUP_REMOVED lines=13> */
[----:B------:R-:W-:Y:S02]  /*5720*/  PRMT R70, R73, 0x654, R70 ;  /* 0x0000065449467816 */ /* 0x000fe40000000046 */
[----:B------:R-:W-:Y:S01]  /*5730*/  SHF.R.U32.HI R76, RZ, 0x8, R71 ;  /* 0x00000008ff4c7819 */ /* 0x000fe20000011647 */
[----:B------:R-:W-:Y:S01]  /*5740*/  IMAD.U32 R69, R69, 0x10000, RZ ;  /* 0x0001000045457824 */ /* 0x000fe200078e00ff */
[----:B------:R-:W-:-:S02]  /*5750*/  LOP3.LUT R70, R70, 0xff00, R72, 0xf8, !PT ;  /* 0x0000ff0046467812 */ /* 0x000fc400078ef848 */
[----:B------:R-:W-:Y:S01]  /*5760*/  SHF.R.U32.HI R74, RZ, 0x18, R71 ;  /* 0x00000018ff4a7819 */ /* 0x000fe20000011647 */
[----:B------:R-:W-:Y:S01]  /*5770*/  IMAD.SHL.U32 R76, R76, 0x100, RZ ;  /* 0x000001004c4c7824 */ /* 0x000fe200078e00ff */
[----:B------:R-:W-:Y:S02]  /*5780*/  LOP3.LUT R75, R71, 0xff, RZ, 0xc0, !PT ;  /* 0x000000ff474b7812 */ /* 0x000fe400078ec0ff */
[----:B------:R-:W-:Y:S02]  /*5790*/  LOP3.LUT R69, R70, 0xff0000, R69, 0xf8, !PT ;  /* 0x00ff000046457812 */ /* 0x000fe400078ef845 */
[----:B------:R-:W-:Y:S02]  /*57a0*/  PRMT R74, R74, 0x654, R75 ;  /* 0x000006544a4a7816 */ /* 0x000fe4000000004b */
[----:B------:R-:W-:Y:S02]  /*57b0*/  F2FP.F16.E4M3.UNPACK_B R70, R149.H1 ;  /* 0x00000095ff46723e */ /* 0x000fe400030006ff */
[----:B------:R-:W-:-:S02]  /*57c0*/  F2FP.F16.E4M3.UNPACK_B R72, R13 ;  /* 0x0000000dff48723e */ /* 0x000fc400020006ff */
        /* <DEDUP_REMOVED lines=8> */
[--C-:B------:R-:W-:Y:S02]  /*5850*/  HADD2.F32 R75, -RZ, R73.reuse.H0_H0 ;  /* 0x20000049ff4b7230 */ /* 0x100fe40000004100 */
[----:B------:R-:W-:Y:S01]  /*5860*/  FMUL.FTZ R77, R71, R76 ;  /* 0x0000004c474d7220 */ /* 0x000fe20000410000 */
[----:B------:R-:W-:-:S02]  /*5870*/  HADD2.F32 R73, -RZ, R73.H1_H1 ;  /* 0x30000049ff497230 */ /* 0x000fc40000004100 */
        /* <DEDUP_REMOVED lines=77> */
[-C--:B------:R-:W-:Y:S01]  /*5d50*/  FFMA.FTZ R69, R15, R148.reuse, -R69 ;  /* 0x000000940f457223 */ /* 0x080fe20000010845 */
[----:B------:R-:W-:Y:S01]  /*5d60*/  F2FP.SATFINITE.E4M3.F32.PACK_AB_MERGE_C R15, R77, R79, R68 ;  /* 0x0000004f4d0f723e */ /* 0x000fe20004807044 */
[----:B------:R-:W-:-:S05]  /*5d70*/  FFMA.FTZ R149, R12, R148, R149 ;  /* 0x000000940c957223 */ /* 0x000fca0000010095 */
[----:B------:R-:W-:-:S07]  /*5d80*/  F2FP.SATFINITE.E4M3.F32.PACK_AB_MERGE_C R12, R149, R69, R72 ;  /* 0x00000045950c723e */ /* 0x000fce0004807048 */
.L_x_4314:
[----:B------:R-:W-:Y:S05]  /*5d90*/  BSYNC B3 ;  /* 0x0000000000037941 */ /* 0x000fea0003800000 */
.L_x_4313:
[----:B------:R-:W3:Y:S01]  /*5da0*/  LDL R70, [R1] ;  /* 0x0000000001467983 */ /* 0x000ee20000100800 */
[----:B----4-:R-:W-:-:S05]  /*5db0*/  IADD3 R68, P3, R23, R11, RZ ;  /* 0x0000000b17447210 */ /* 0x010fca0007f7e0ff */
[----:B---3--:R-:W-:-:S05]  /*5dc0*/  IMAD.X R69, R145, 0x1, R70, P3 ;  /* 0x0000000191457824 */ /* 0x008fca00018e0646 */
[----:B------:R0:W-:Y:S03]  /*5dd0*/  ST.E.128 desc[UR50][R68.64], R12 ;  /* 0x0000000c44007985 */ /* 0x0001e6000c101d32 */
.L_x_4312:
[----:B------:R-:W-:Y:S05]  /*5de0*/  BSYNC B2 ;  /* 0x0000000000027941 */ /* 0x000fea0003800000 */
.L_x_4311:
        /* <DEDUP_REMOVED lines=8> */
[----:B------:R-:W-:Y:S02]  /*5e70*/  SHF.R.U32.HI R64, RZ, 0x8, R65 ;  /* 0x00000008ff407819 */ /* 0x000fe40000011641 */
[----:B------:R-:W-:Y:S02]  /*5e80*/  LOP3.LUT R69, R67, 0xff, RZ, 0xc0, !PT ;  /* 0x000000ff43457812 */ /* 0x000fe400078ec0ff */
[--C-:B------:R-:W-:Y:S01]  /*5e90*/  SHF.R.U32.HI R70, RZ, 0x18, R67.reuse ;  /* 0x00000018ff467819 */ /* 0x100fe20000011643 */
[----:B------:R-:W-:Y:S01]  /*5ea0*/  IMAD.SHL.U32 R64, R64, 0x100, RZ ;  /* 0x0000010040407824 */ /* 0x000fe200078e00ff */
[----:B------:R-:W-:Y:S02]  /*5eb0*/  SHF.R.U32.HI R71, RZ, 0x8, R67 ;  /* 0x00000008ff477819 */ /* 0x000fe40000011643 */
[----:B------:R-:W-:Y:S02]  /*5ec0*/  LOP3.LUT R68, R65, 0xff, RZ, 0xc0, !PT ;  /* 0x000000ff41447812 */ /* 0x000fe400078ec0ff */
[----:B------:R-:W-:-:S02]  /*5ed0*/  SHF.R.U32.HI R73, RZ, 0x18, R65 ;  /* 0x00000018ff497819 */ /* 0x000fc40000011641 */
[----:B------:R-:W-:Y:S02]  /*5ee0*/  SHF.R.U32.HI R66, RZ, 0x10, R65 ;  /* 0x00000010ff427819 */ /* 0x000fe40000011641 */
[----:B------:R-:W-:Y:S02]  /*5ef0*/  SHF.R.U32.HI R65, RZ, 0x10, R67 ;  /* 0x00000010ff417819 */ /* 0x000fe40000011643 */
[----:B------:R-:W-:Y:S01]  /*5f00*/  PRMT R70, R70, 0x654, R69 ;  /* 0x0000065446467816 */ /* 0x000fe20000000045 */
[----:B------:R-:W-:Y:S01]  /*5f10*/  IMAD.SHL.U32 R69, R71, 0x100, RZ ;  /* 0x0000010047457824 */ /* 0x000fe200078e00ff */
[----:B------:R-:W-:Y:S02]  /*5f20*/  PRMT R67, R73, 0x654, R68 ;  /* 0x0000065449437816 */ /* 0x000fe40000000044 */
[----:B------:R-:W-:Y:S02]  /*5f30*/  F2FP.F16.E4M3.UNPACK_B R71, R146.H1 ;  /* 0x00000092ff47723e */ /* 0x000fe400030006ff */
[----:B------:R-:W-:-:S02]  /*5f40*/  LOP3.LUT R68, R67, 0xff00, R64, 0xf8, !PT ;  /* 0x0000ff0043447812 */ /* 0x000fc400078ef840 */
[----:B------:R-:W-:Y:S01]  /*5f50*/  LOP3.LUT R67, R70, 0xff00, R69, 0xf8, !PT ;  /* 0x0000ff0046437812 */ /* 0x000fe200078ef845 */
[--C-:B------:R-:W-:Y:S01]  /*5f60*/  HADD2.F32 R72, -RZ, R71.reuse.H0_H0 ;  /* 0x20000047ff487230 */ /* 0x100fe20000004100 */
[----:B------:R-:W-:Y:S01]  /*5f70*/  F2FP.F16.E4M3.UNPACK_B R64, R147.H1 ;  /* 0x00000093ff40723e */ /* 0x000fe200030006ff */
[----:B------:R-:W-:Y:S01]  /*5f80*/  HADD2.F32 R71, -RZ, R71.H1_H1 ;  /* 0x30000047ff477230 */ /* 0x000fe20000004100 */
[----:B------:R-:W-:Y:S02]  /*5f90*/  F2FP.F16.E4M3.UNPACK_B R70, R13 ;  /* 0x0000000dff46723e */ /* 0x000fe400020006ff */
[----:B------:R-:W-:Y:S01]  /*5fa0*/  F2FP.F16.E4M3.UNPACK_B R147, R147 ;  /* 0x00000093ff93723e */ /* 0x000fe200020006ff */
[----:B------:R-:W-:Y:S01]  /*5fb0*/  HADD2.F32 R73, -RZ, R64.H0_H0 ;  /* 0x20000040ff497230 */ /* 0x000fe20000004100 */
[----:B------:R-:W-:Y:S01]  /*5fc0*/  F2FP.F16.E4M3.UNPACK_B R146, R146 ;  /* 0x00000092ff92723e */ /* 0x000fe200020006ff */
[--C-:B------:R-:W-:Y:S02]  /*5fd0*/  HADD2.F32 R69, -RZ, R70.reuse.H1_H1 ;  /* 0x30000046ff457230 */ /* 0x100fe40000004100 */
[----:B------:R-:W-:-:S03]  /*5fe0*/  HADD2.F32 R70, -RZ, R70.H0_H0 ;  /* 0x20000046ff467230 */ /* 0x000fc60000004100 */
[CC--:B------:R-:W-:Y:S02]  /*5ff0*/  FMUL.FTZ R74, R69.reuse, R73.reuse ;  /* 0x00000049454a7220 */ /* 0x0c0fe40000410000 */
[C---:B------:R-:W-:Y:S02]  /*6000*/  FMUL.FTZ R73, R70.reuse, R73 ;  /* 0x0000004946497220 */ /* 0x040fe40000410000 */
[-C--:B------:R-:W-:Y:S02]  /*6010*/  FFMA.FTZ R70, R70, R72.reuse, -R74 ;  /* 0x0000004846467223 */ /* 0x080fe4000001084a */
[----:B------:R-:W-:Y:S01]  /*6020*/  FFMA.FTZ R69, R69, R72, R73 ;  /* 0x0000004845457223 */ /* 0x000fe20000010049 */
[----:B------:R-:W-:Y:S01]  /*6030*/  F2FP.F16.E4M3.UNPACK_B R73, R13.H1 ;  /* 0x0000000dff49723e */ /* 0x000fe200030006ff */
[----:B------:R-:W-:-:S04]  /*6040*/  HADD2.F32 R72, -RZ, R64.H1_H1 ;  /* 0x30000040ff487230 */ /* 0x000fc80000004100 */
[--C-:B------:R-:W-:Y:S02]  /*6050*/  HADD2.F32 R13, -RZ, R73.reuse.H1_H1 ;  /* 0x30000049ff0d7230 */ /* 0x100fe40000004100 */
[----:B------:R-:W-:-:S03]  /*6060*/  HADD2.F32 R64, -RZ, R73.H0_H0 ;  /* 0x20000049ff407230 */ /* 0x000fc60000004100 */
[CC--:B------:R-:W-:Y:S02]  /*6070*/  FMUL.FTZ R73, R13.reuse, R72.reuse ;  /* 0x000000480d497220 */ /* 0x0c0fe40000410000 */
[C---:B------:R-:W-:Y:S02]  /*6080*/  FMUL.FTZ R72, R64.reuse, R72 ;  /* 0x0000004840487220 */ /* 0x040fe40000410000 */
[----:B------:R-:W-:Y:S01]  /*6090*/  FFMA.FTZ R64, R64, R71, -R73 ;  /* 0x0000004740407223 */ /* 0x000fe20000010849 */
[----:B------:R-:W-:Y:S01]  /*60a0*/  F2FP.F16.E4M3.UNPACK_B R73, R15 ;  /* 0x0000000fff49723e */ /* 0x000fe200020006ff */
[----:B------:R-:W-:Y:S01]  /*60b0*/  FFMA.FTZ R13, R13, R71, R72 ;  /* 0x000000470d0d7223 */ /* 0x000fe20000010048 */
[----:B------:R-:W-:Y:S01]  /*60c0*/  IMAD.U32 R71, R66, 0x10000, RZ ;  /* 0x0001000042477824 */ /* 0x000fe200078e00ff */
[----:B------:R-:W-:Y:S02]  /*60d0*/  SHF.L.U32 R66, R65, 0x10, RZ ;  /* 0x0000001041427819 */ /* 0x000fe400000006ff */
[----:B------:R-:W-:-:S02]  /*60e0*/  F2FP.F16.E4M3.UNPACK_B R15, R15.H1 ;  /* 0x0000000fff0f723e */ /* 0x000fc400030006ff */
[----:B------:R-:W-:Y:S02]  /*60f0*/  LOP3.LUT R66, R67, 0xff0000, R66, 0xf8, !PT ;  /* 0x00ff000043427812 */ /* 0x000fe400078ef842 */
[----:B------:R-:W-:Y:S01]  /*6100*/  LOP3.LUT R65, R68, 0xff0000, R71, 0xf8, !PT ;  /* 0x00ff000044417812 */ /* 0x000fe200078ef847 */
[--C-:B------:R-:W-:Y:S01]  /*6110*/  HADD2.F32 R71, -RZ, R73.reuse.H1_H1 ;  /* 0x30000049ff477230 */ /* 0x100fe20000004100 */
[-C--:B------:R-:W-:Y:S01]  /*6120*/  F2FP.F16.E4M3.UNPACK_B R67, R66.reuse.H1 ;  /* 0x00000042ff43723e */ /* 0x080fe200030006ff */
[----:B------:R-:W-:Y:S01]  /*6130*/  HADD2.F32 R73, -RZ, R73.H0_H0 ;  /* 0x20000049ff497230 */ /* 0x000fe20000004100 */
[----:B------:R-:W-:Y:S02]  /*6140*/  F2FP.F16.E4M3.UNPACK_B R68, R65.H1 ;  /* 0x00000041ff44723e */ /* 0x000fe400030006ff */
[----:B------:R-:W-:Y:S01]  /*6150*/  F2FP.F16.E4M3.UNPACK_B R66, R66 ;  /* 0x00000042ff42723e */ /* 0x000fe200020006ff */
[----:B------:R-:W-:Y:S01]  /*6160*/  HADD2.F32 R74, -RZ, R67.H0_H0 ;  /* 0x20000043ff4a7230 */ /* 0x000fe20000004100 */
[----:B------:R-:W-:Y:S01]  /*6170*/  F2FP.SATFINITE.E4M3.F32.PACK_AB_MERGE_C R13, R13, R64, RZ ;  /* 0x000000400d0d723e */ /* 0x000fe200048070ff */
[----:B------:R-:W-:-:S02]  /*6180*/  HADD2.F32 R72, -RZ, R68.H0_H0 ;  /* 0x20000044ff487230 */ /* 0x000fc40000004100 */
[----:B------:R-:W-:Y:S02]  /*6190*/  HADD2.F32 R67, -RZ, R67.H1_H1 ;  /* 0x30000043ff437230 */ /* 0x000fe40000004100 */
[----:B------:R-:W-:Y:S01]  /*61a0*/  FMUL.FTZ R75, R71, R74 ;  /* 0x0000004a474b7220 */ /* 0x000fe20000410000 */
[----:B------:R-:W-:Y:S01]  /*61b0*/  HADD2.F32 R68, -RZ, R68.H1_H1 ;  /* 0x30000044ff447230 */ /* 0x000fe20000004100 */
[----:B------:R-:W-:Y:S02]  /*61c0*/  F2FP.SATFINITE.E4M3.F32.PACK_AB_MERGE_C R13, R69, R70, R13 ;  /* 0x00000046450d723e */ /* 0x000fe4000480700d */
[C---:B------:R-:W-:Y:S01]  /*61d0*/  FFMA.FTZ R75, R73.reuse, R72, -R75 ;  /* 0x00000048494b7223 */ /* 0x040fe2000001084b */
[----:B------:R-:W-:-:S04]  /*61e0*/  FMUL.FTZ R73, R73, R74 ;  /* 0x0000004a49497220 */ /* 0x000fc80000410000 */
[----:B------:R-:W-:Y:S01]  /*61f0*/  FFMA.FTZ R73, R71, R72, R73 ;  /* 0x0000004847497223 */ /* 0x000fe20000010049 */
[--C-:B------:R-:W-:Y:S02]  /*6200*/  HADD2.F32 R71, -RZ, R15.reuse.H1_H1 ;  /* 0x3000000fff477230 */ /* 0x100fe40000004100 */
[----:B------:R-:W-:-:S03]  /*6210*/  HADD2.F32 R15, -RZ, R15.H0_H0 ;  /* 0x2000000fff0f7230 */ /* 0x000fc60000004100 */
[----:B------:R-:W-:-:S04]  /*6220*/  FMUL.FTZ R72, R71, R67 ;  /* 0x0000004347487220 */ /* 0x000fc80000410000 */
[C---:B------:R-:W-:Y:S01]  /*6230*/  FFMA.FTZ R72, R15.reuse, R68, -R72 ;  /* 0x000000440f487223 */ /* 0x040fe20000010848 */
[----:B------:R-:W-:Y:S01]  /*6240*/  FMUL.FTZ R15, R15, R67 ;  /* 0x000000430f0f7220 */ /* 0x000fe20000410000 */
[----:B------:R-:W-:-:S03]  /*6250*/  F2FP.F16.E4M3.UNPACK_B R67, R65 ;  /* 0x00000041ff43723e */ /* 0x000fc600020006ff */
[----:B------:R-:W-:Y:S01]  /*6260*/  FFMA.FTZ R15, R71, R68, R15 ;  /* 0x00000044470f7223 */ /* 0x000fe2000001000f */
[-C--:B------:R-:W-:Y:S01]  /*6270*/  F2FP.F16.E4M3.UNPACK_B R68, R14.reuse ;  /* 0x0000000eff44723e */ /* 0x080fe200020006ff */
[----:B------:R-:W-:Y:S01]  /*6280*/  HADD2.F32 R71, -RZ, R66.H0_H0 ;  /* 0x20000042ff477230 */ /* 0x000fe20000004100 */
[----:B------:R-:W-:Y:S01]  /*6290*/  F2FP.F16.E4M3.UNPACK_B R14, R14.H1 ;  /* 0x0000000eff0e723e */ /* 0x000fe200030006ff */
[--C-:B------:R-:W-:Y:S01]  /*62a0*/  HADD2.F32 R69, -RZ, R67.reuse.H0_H0 ;  /* 0x20000043ff457230 */ /* 0x100fe20000004100 */
[----:B------:R-:W-:Y:S01]  /*62b0*/  F2FP.SATFINITE.E4M3.F32.PACK_AB_MERGE_C R72, R15, R72, RZ ;  /* 0x000000480f48723e */ /* 0x000fe200048070ff */
[--C-:B------:R-:W-:Y:S02]  /*62c0*/  HADD2.F32 R64, -RZ, R68.reuse.H1_H1 ;  /* 0x30000044ff407230 */ /* 0x100fe40000004100 */
[----:B------:R-:W-:Y:S01]  /*62d0*/  HADD2.F32 R68, -RZ, R68.H0_H0 ;  /* 0x20000044ff447230 */ /* 0x000fe20000004100 */
[----:B------:R-:W-:Y:S01]  /*62e0*/  F2FP.SATFINITE.E4M3.F32.PACK_AB_MERGE_C R15, R73, R75, R72 ;  /* 0x0000004b490f723e */ /* 0x000fe20004807048 */
[----:B------:R-:W-:-:S02]  /*62f0*/  HADD2.F32 R67, -RZ, R67.H1_H1 ;  /* 0x30000043ff437230 */ /* 0x000fc40000004100 */
[-C--:B------:R-:W-:Y:S01]  /*6300*/  FMUL.FTZ R65, R64, R71.reuse ;  /* 0x0000004740417220 */ /* 0x080fe20000410000 */
[----:B------:R-:W-:-:S03]  /*6310*/  FMUL.FTZ R71, R68, R71 ;  /* 0x0000004744477220 */ /* 0x000fc60000410000 */
[-C--:B------:R-:W-:Y:S01]  /*6320*/  FFMA.FTZ R65, R68, R69.reuse, -R65 ;  /* 0x0000004544417223 */ /* 0x080fe20000010841 */
[----:B------:R-:W-:Y:S01]  /*6330*/  F2FP.F16.E4M3.UNPACK_B R68, R12.H1 ;  /* 0x0000000cff44723e */ /* 0x000fe200030006ff */
[----:B------:R-:W-:Y:S01]  /*6340*/  FFMA.FTZ R64, R64, R69, R71 ;  /* 0x0000004540407223 */ /* 0x000fe20000010047 */
[----:B------:R-:W-:Y:S02]  /*6350*/  HADD2.F32 R69, -RZ, R66.H1_H1 ;  /* 0x30000042ff457230 */ /* 0x000fe40000004100 */
[--C-:B------:R-:W-:Y:S02]  /*6360*/  HADD2.F32 R66, -RZ, R14.reuse.H1_H1 ;  /* 0x3000000eff427230 */ /* 0x100fe40000004100 */
[----:B------:R-:W-:-:S03]  /*6370*/  HADD2.F32 R14, -RZ, R14.H0_H0 ;  /* 0x2000000eff0e7230 */ /* 0x000fc60000004100 */
[-C--:B------:R-:W-:Y:S02]  /*6380*/  FMUL.FTZ R71, R66, R69.reuse ;  /* 0x0000004542477220 */ /* 0x080fe40000410000 */
[C---:B------:R-:W-:Y:S02]  /*6390*/  FMUL.FTZ R69, R14.reuse, R69 ;  /* 0x000000450e457220 */ /* 0x040fe40000410000 */
[-C--:B------:R-:W-:Y:S01]  /*63a0*/  FFMA.FTZ R14, R14, R67.reuse, -R71 ;  /* 0x000000430e0e7223 */ /* 0x080fe20000010847 */
[----:B------:R-:W-:Y:S02]  /*63b0*/  HADD2.F32 R71, -RZ, R147.H1_H1 ;  /* 0x30000093ff477230 */ /* 0x000fe40000004100 */
[----:B------:R-:W-:Y:S01]  /*63c0*/  FFMA.FTZ R67, R66, R67, R69 ;  /* 0x0000004342437223 */ /* 0x000fe20000010045 */
[--C-:B------:R-:W-:Y:S02]  /*63d0*/  HADD2.F32 R66, -RZ, R68.reuse.H1_H1 ;  /* 0x30000044ff427230 */ /* 0x100fe40000004100 */
[----:B------:R-:W-:-:S02]  /*63e0*/  HADD2.F32 R68, -RZ, R68.H0_H0 ;  /* 0x20000044ff447230 */ /* 0x000fc40000004100 */
[--C-:B------:R-:W-:Y:S02]  /*63f0*/  HADD2.F32 R69, -RZ, R146.reuse.H1_H1 ;  /* 0x30000092ff457230 */ /* 0x100fe40000004100 */
[-C--:B------:R-:W-:Y:S01]  /*6400*/  FMUL.FTZ R77, R66, R71.reuse ;  /* 0x00000047424d7220 */ /* 0x080fe20000410000 */
[----:B------:R-:W-:Y:S02]  /*6410*/  HADD2.F32 R147, -RZ, R147.H0_H0 ;  /* 0x20000093ff937230 */ /* 0x000fe40000004100 */
[C---:B------:R-:W-:Y:S01]  /*6420*/  FMUL.FTZ R71, R68.reuse, R71 ;  /* 0x0000004744477220 */ /* 0x040fe20000410000 */
[----:B------:R-:W-:Y:S01]  /*6430*/  F2FP.SATFINITE.E4M3.F32.PACK_AB_MERGE_C R14, R67, R14, RZ ;  /* 0x0000000e430e723e */ /* 0x000fe200048070ff */
[-C--:B------:R-:W-:Y:S02]  /*6440*/  FFMA.FTZ R68, R68, R69.reuse, -R77 ;  /* 0x0000004544447223 */ /* 0x080fe4000001084d */
[----:B------:R-:W-:Y:S01]  /*6450*/  FFMA.FTZ R71, R66, R69, R71 ;  /* 0x0000004542477223 */ /* 0x000fe20000010047 */
[----:B------:R-:W-:Y:S01]  /*6460*/  F2FP.F16.E4M3.UNPACK_B R66, R12 ;  /* 0x0000000cff42723e */ /* 0x000fe200020006ff */
[----:B------:R-:W-:Y:S01]  /*6470*/  HADD2.F32 R69, -RZ, R146.H0_H0 ;  /* 0x20000092ff457230 */ /* 0x000fe20000004100 */
[----:B------:R-:W-:-:S02]  /*6480*/  F2FP.SATFINITE.E4M3.F32.PACK_AB_MERGE_C R14, R64, R65, R14 ;  /* 0x00000041400e723e */ /* 0x000fc4000480700e */
[----:B------:R-:W-:Y:S01]  /*6490*/  F2FP.SATFINITE.E4M3.F32.PACK_AB_MERGE_C R68, R71, R68, RZ ;  /* 0x000000444744723e */ /* 0x000fe200048070ff */
[--C-:B------:R-:W-:Y:S02]  /*64a0*/  HADD2.F32 R12, -RZ, R66.reuse.H1_H1 ;  /* 0x30000042ff0c7230 */ /* 0x100fe40000004100 */
[----:B------:R-:W-:-:S03]  /*64b0*/  HADD2.F32 R66, -RZ, R66.H0_H0 ;  /* 0x20000042ff427230 */ /* 0x000fc60000004100 */
[-C--:B------:R-:W-:Y:S02]  /*64c0*/  FMUL.FTZ R77, R12, R147.reuse ;  /* 0x000000930c4d7220 */ /* 0x080fe40000410000 */
[C---:B------:R-:W-:Y:S02]  /*64d0*/  FMUL.FTZ R147, R66.reuse, R147 ;  /* 0x0000009342937220 */ /* 0x040fe40000410000 */
[-C--:B------:R-:W-:Y:S02]  /*64e0*/  FFMA.FTZ R66, R66, R69.reuse, -R77 ;  /* 0x0000004542427223 */ /* 0x080fe4000001084d */
[----:B------:R-:W-:-:S05]  /*64f0*/  FFMA.FTZ R147, R12, R69, R147 ;  /* 0x000000450c937223 */ /* 0x000fca0000010093 */
[----:B------:R-:W-:-:S07]  /*6500*/  F2FP.SATFINITE.E4M3.F32.PACK_AB_MERGE_C R12, R147, R66, R68 ;  /* 0x00000042930c723e */ /* 0x000fce0004807044 */
.L_x_4318:
[----:B------:R-:W-:Y:S05]  /*6510*/  BSYNC B3 ;  /* 0x0000000000037941 */ /* 0x000fea0003800000 */
.L_x_4317:
[----:B----4-:R-:W-:-:S05]  /*6520*/  IADD3 R64, P3, R22, R11, RZ ;  /* 0x0000000b16407210 */ /* 0x010fca0007f7e0ff */
[----:B---3--:R-:W-:-:S05]  /*6530*/  IMAD.X R65, R145, 0x1, R229, P3 ;  /* 0x0000000191417824 */ /* 0x008fca00018e06e5 */
[----:B------:R0:W-:Y:S03]  /*6540*/  ST.E.128 desc[UR50][R64.64], R12 ;  /* 0x0000000c40007985 */ /* 0x0001e6000c101d32 */
.L_x_4316:
[----:B------:R-:W-:Y:S05]  /*6550*/  BSYNC B2 ;  /* 0x0000000000027941 */ /* 0x000fea0003800000 */
.L_x_4315:
[----:B------:R-:W-:-:S13]  /*6560*/  ISETP.NE.AND P3, PT, R33, RZ, PT ;  /* 0x000000ff2100720c */ /* 0x000fda0003f65270 */
[----:B------:R-:W-:Y:S05]  /*6570*/  @!P3 BRA `(.L_x_4298) ;  /* 0x0000000400e0b947 */ /* 0x000fea0003800000 */
[----:B------:R-:W5:Y:S01]  /*6580*/  LDL R66, [R1+0x1c] ;  /* 0x00001c0001427983 */ /* 0x000f620000100800 */
[----:B0---4-:R-:W-:Y:S01]  /*6590*/  IADD3 R64, P3, R220, R11, RZ ;  /* 0x0000000bdc407210 */ /* 0x011fe20007f7e0ff */
[----:B------:R-:W-:Y:S02]  /*65a0*/  BSSY B2, `(.L_x_4319) ;  /* 0x0000074000027945 */ /* 0x000fe40003800000 */
[----:B------:R0:W4:Y:S02]  /*65b0*/  LDS.128 R12, [R89+0x29200] ;  /* 0x02920000590c7984 */ /* 0x0001240000000c00 */
[----:B---3--:R-:W-:Y:S01]  /*65c0*/  IMAD.X R65, R145, 0x1, R228, P3 ;  /* 0x0000000191417824 */ /* 0x008fe200018e06e4 */
[----:B-----5:R-:W-:-:S13]  /*65d0*/  ISETP.GE.AND P3, PT, R66, R113, PT ;  /* 0x000000714200720c */ /* 0x020fda0003f66270 */
[----:B0---4-:R-:W-:Y:S05]  /*65e0*/  @P3 BRA `(.L_x_4320) ;  /* 0x0000000400bc3947 */ /* 0x011fea0003800000 */
[----:B------:R-:W-:Y:S01]  /*65f0*/  IMAD.MOV.U32 R60, RZ, RZ, R13 ;  /* 0x000000ffff3c7224 */ /* 0x000fe200078e000d */
        /* <DEDUP_REMOVED lines=10> */
[----:B------:R-:W-:Y:S02]  /*66a0*/  HADD2.F32 R11, -RZ, R11.H1_H1 ;  /* 0x3000000bff0b7230 */ /* 0x000fe40000004100 */
[C---:B------:R-:W-:Y:S01]  /*66b0*/  FMUL.FTZ R68, R62.reuse, R68 ;  /* 0x000000443e447220 */ /* 0x040fe20000410000 */
[----:B------:R-:W-:-:S03]  /*66c0*/  FFMA.FTZ R62, R62, R66, -R69 ;  /* 0x000000423e3e7223 */ /* 0x000fc60000010845 */
[----:B------:R-:W-:Y:S01]  /*66d0*/  FFMA.FTZ R67, R67, R66, R68 ;  /* 0x0000004243437223 */ /* 0x000fe20000010044 */
[----:B------:R-:W-:Y:S01]  /*66e0*/  F2FP.F16.E4M3.UNPACK_B R66, R60.H1 ;  /* 0x0000003cff42723e */ /* 0x000fe200030006ff */
[----:B------:R-:W-:-:S04]  /*66f0*/  IMAD.MOV.U32 R60, RZ, RZ, R12 ;  /* 0x000000ffff3c7224 */ /* 0x000fc800078e000c */
[--C-:B------:R-:W-:Y:S02]  /*6700*/  HADD2.F32 R68, -RZ, R66.reuse.H1_H1 ;  /* 0x30000042ff447230 */ /* 0x100fe40000004100 */
[----:B------:R-:W-:-:S03]  /*6710*/  HADD2.F32 R66, -RZ, R66.H0_H0 ;  /* 0x20000042ff427230 */ /* 0x000fc60000004100 */
[-C--:B------:R-:W-:Y:S02]  /*6720*/  FMUL.FTZ R69, R68, R13.reuse ;  /* 0x0000000d44457220 */ /* 0x080fe40000410000 */
        /* <DEDUP_REMOVED lines=8> */
[----:B------:R-:W-:-:S02]  /*67b0*/  HADD2.F32 R12, -RZ, R11.H1_H1 ;  /* 0x3000000bff0c7230 */ /* 0x000fc40000004100 */
[----:B------:R-:W-:Y:S02]  /*67c0*/  HADD2.F32 R11, -RZ, R11.H0_H0 ;  /* 0x2000000bff0b7230 */ /* 0x000fe40000004100 */
[--C-:B------:R-:W-:Y:S02]  /*67d0*/  HADD2.F32 R70, -RZ, R66.reuse.H1_H1 ;  /* 0x30000042ff467230 */ /* 0x100fe40000004100 */
[CC--:B------:R-:W-:Y:S01]  /*67e0*/  FMUL.FTZ R72, R12.reuse, R71.reuse ;  /* 0x000000470c487220 */ /* 0x0c0fe20000410000 */
[----:B------:R-:W-:Y:S02]  /*67f0*/  HADD2.F32 R69, -RZ, R69.H0_H0 ;  /* 0x20000045ff457230 */ /* 0x000fe40000004100 */
[C---:B------:R-:W-:Y:S01]  /*6800*/  FMUL.FTZ R71, R11.reuse, R71 ;  /* 0x000000470b477220 */ /* 0x040fe20000410000 */
[----:B------:R-:W-:Y:S02]  /*6810*/  HADD2.F32 R66, -RZ, R66.H0_H0 ;  /* 0x20000042ff427230 */ /* 0x000fe40000004100 */
[-C--:B------:R-:W-:Y:S01]  /*6820*/  FFMA.FTZ R11, R11, R70.reuse, -R72 ;  /* 0x000000460b0b7223 */ /* 0x080fe20000010848 */
[----:B------:R-:W-:Y:S01]  /*6830*/  FFMA.FTZ R12, R12, R70, R71 ;  /* 0x000000460c0c7223 */ /* 0x000fe20000010047 */
[----:B------:R-:W-:Y:S01]  /*6840*/  F2FP.SATFINITE.E4M3.F32.PACK_AB_MERGE_C R70, R68, R13, RZ ;  /* 0x0000000d4446723e */ /* 0x000fe200048070ff */
[----:B------:R-:W-:-:S02]  /*6850*/  HADD2.F32 R13, -RZ, R60.H1_H1 ;  /* 0x3000003cff0d7230 */ /* 0x000fc40000004100 */
[----:B------:R-:W-:Y:S01]  /*6860*/  HADD2.F32 R60, -RZ, R60.H0_H0 ;  /* 0x2000003cff3c7230 */ /* 0x000fe20000004100 */
[----:B------:R-:W-:Y:S02]  /*6870*/  F2FP.SATFINITE.E4M3.F32.PACK_AB_MERGE_C R62, R67, R62, R70 ;  /* 0x0000003e433e723e */ /* 0x000fe40004807046 */
[CC--:B------:R-:W-:Y:S01]  /*6880*/  FMUL.FTZ R71, R13.reuse, R69.reuse ;  /* 0x000000450d477220 */ /* 0x0c0fe20000410000 */
[----:B------:R-:W-:Y:S01]  /*6890*/  SHF.R.U32.HI R70, RZ, 0x18, R63 ;  /* 0x00000018ff467819 */ /* 0x000fe2000001163f */
[C---:B------:R-:W-:Y:S01]  /*68a0*/  FMUL.FTZ R68, R60.reuse, R69 ;  /* 0x000000453c447220 */ /* 0x040fe20000410000 */
[----:B------:R-:W-:Y:S01]  /*68b0*/  SHF.R.U32.HI R69, RZ, 0x10, R61 ;  /* 0x00000010ff457819 */ /* 0x000fe2000001163d */
[-C--:B------:R-:W-:Y:S01]  /*68c0*/  FFMA.FTZ R60, R60, R66.reuse, -R71 ;  /* 0x000000423c3c7223 */ /* 0x080fe20000010847 */
[----:B------:R-:W-:Y:S01]  /*68d0*/  SHF.R.U32.HI R71, RZ, 0x8, R61 ;  /* 0x00000008ff477819 */ /* 0x000fe2000001163d */
[----:B------:R-:W-:Y:S01]  /*68e0*/  FFMA.FTZ R13, R13, R66, R68 ;  /* 0x000000420d0d7223 */ /* 0x000fe20000010044 */
[----:B------:R-:W-:-:S02]  /*68f0*/  LOP3.LUT R66, R61, 0xff, RZ, 0xc0, !PT ;  /* 0x000000ff3d427812 */ /* 0x000fc400078ec0ff */
[----:B------:R-:W-:Y:S02]  /*6900*/  LOP3.LUT R61, R63, 0xff, RZ, 0xc0, !PT ;  /* 0x000000ff3f3d7812 */ /* 0x000fe400078ec0ff */
[--C-:B------:R-:W-:Y:S02]  /*6910*/  SHF.R.U32.HI R68, RZ, 0x8, R63.reuse ;  /* 0x00000008ff447819 */ /* 0x100fe4000001163f */
[----:B------:R-:W-:Y:S02]  /*6920*/  SHF.R.U32.HI R67, RZ, 0x10, R63 ;  /* 0x00000010ff437819 */ /* 0x000fe4000001163f */
[----:B------:R-:W-:Y:S01]  /*6930*/  PRMT R63, R70, 0x654, R61 ;  /* 0x00000654463f7816 */ /* 0x000fe2000000003d */
[----:B------:R-:W-:Y:S01]  /*6940*/  IMAD.SHL.U32 R61, R71, 0x100, RZ ;  /* 0x00000100473d7824 */ /* 0x000fe200078e00ff */
[----:B------:R-:W-:Y:S02]  /*6950*/  SHF.L.U32 R68, R68, 0x8, RZ ;  /* 0x0000000844447819 */ /* 0x000fe400000006ff */
[----:B------:R-:W-:-:S02]  /*6960*/  PRMT R66, R73, 0x654, R66 ;  /* 0x0000065449427816 */ /* 0x000fc40000000042 */
[----:B------:R-:W-:Y:S01]  /*6970*/  LOP3.LUT R63, R63, 0xff00, R68, 0xf8, !PT ;  /* 0x0000ff003f3f7812 */ /* 0x000fe200078ef844 */
[----:B------:R-:W-:Y:S01]  /*6980*/  IMAD.U32 R68, R67, 0x10000, RZ ;  /* 0x0001000043447824 */ /* 0x000fe200078e00ff */
[----:B------:R-:W-:Y:S01]  /*6990*/  LOP3.LUT R61, R66, 0xff00, R61, 0xf8, !PT ;  /* 0x0000ff00423d7812 */ /* 0x000fe200078ef83d */
[----:B------:R-:W-:Y:S01]  /*69a0*/  IMAD.U32 R66, R69, 0x10000, RZ ;  /* 0x0001000045427824 */ /* 0x000fe200078e00ff */
[----:B------:R-:W-:Y:S01]  /*69b0*/  F2FP.SATFINITE.E4M3.F32.PACK_AB_MERGE_C R11, R12, R11, RZ ;  /* 0x0000000b0c0b723e */ /* 0x000fe200048070ff */
[----:B------:R-:W-:Y:S01]  /*69c0*/  IMAD.MOV.U32 R67, RZ, RZ, R15 ;  /* 0x000000ffff437224 */ /* 0x000fe200078e000f */
[----:B------:R-:W-:Y:S02]  /*69d0*/  LOP3.LUT R63, R63, 0xff0000, R68, 0xf8, !PT ;  /* 0x00ff00003f3f7812 */ /* 0x000fe400078ef844 */
[----:B------:R-:W-:Y:S02]  /*69e0*/  LOP3.LUT R61, R61, 0xff0000, R66, 0xf8, !PT ;  /* 0x00ff00003d3d7812 */ /* 0x000fe400078ef842 */
[----:B------:R-:W-:-:S02]  /*69f0*/  F2FP.F16.E4M3.UNPACK_B R15, R67 ;  /* 0x00000043ff0f723e */ /* 0x000fc400020006ff */
[----:B------:R-:W-:Y:S02]  /*6a00*/  F2FP.F16.E4M3.UNPACK_B R71, R63.H1 ;  /* 0x0000003fff47723e */ /* 0x000fe400030006ff */
[----:B------:R-:W-:Y:S01]  /*6a10*/  F2FP.F16.E4M3.UNPACK_B R68, R61.H1 ;  /* 0x0000003dff44723e */ /* 0x000fe200030006ff */
[----:B------:R-:W-:Y:S01]  /*6a20*/  HADD2.F32 R69, -RZ, R15.H1_H1 ;  /* 0x3000000fff457230 */ /* 0x000fe20000004100 */
[----:B------:R-:W-:Y:S01]  /*6a30*/  F2FP.SATFINITE.E4M3.F32.PACK_AB_MERGE_C R12, R13, R60, R11 ;  /* 0x0000003c0d0c723e */ /* 0x000fe2000480700b */
[----:B------:R-:W-:Y:S02]  /*6a40*/  HADD2.F32 R66, -RZ, R71.H0_H0 ;  /* 0x20000047ff427230 */ /* 0x000fe40000004100 */
[----:B------:R-:W-:Y:S02]  /*6a50*/  HADD2.F32 R15, -RZ, R15.H0_H0 ;  /* 0x2000000fff0f7230 */ /* 0x000fe40000004100 */
[----:B------:R-:W-:Y:S02]  /*6a60*/  HADD2.F32 R70, -RZ, R68.H0_H0 ;  /* 0x20000044ff467230 */ /* 0x000fe40000004100 */
[----:B------:R-:W-:Y:S01]  /*6a70*/  FMUL.FTZ R72, R69, R66 ;  /* 0x0000004245487220 */ /* 0x000fe20000410000 */
[----:B------:R-:W-:-:S02]  /*6a80*/  HADD2.F32 R71, -RZ, R71.H1_H1 ;  /* 0x30000047ff477230 */ /* 0x000fc40000004100 */
[C---:B------:R-:W-:Y:S01]  /*6a90*/  FMUL.FTZ R74, R15.reuse, R66 ;  /* 0x000000420f4a7220 */ /* 0x040fe20000410000 */
[----:B------:R-:W-:Y:S02]  /*6aa0*/  HADD2.F32 R68, -RZ, R68.H1_H1 ;  /* 0x30000044ff447230 */ /* 0x000fe40000004100 */
[-C--:B------:R-:W-:Y:S01]  /*6ab0*/  FFMA.FTZ R66, R15, R70.reuse, -R72 ;  /* 0x000000460f427223 */ /* 0x080fe20000010848 */
[----:B------:R-:W-:Y:S01]  /*6ac0*/  F2FP.F16.E4M3.UNPACK_B R72, R63 ;  /* 0x0000003fff48723e */ /* 0x000fe200020006ff */
[----:B------:R-:W-:Y:S01]  /*6ad0*/  FFMA.FTZ R15, R69, R70, R74 ;  /* 0x00000046450f7223 */ /* 0x000fe2000001004a */
[----:B------:R-:W-:Y:S01]  /*6ae0*/  F2FP.F16.E4M3.UNPACK_B R69, R67.H1 ;  /* 0x00000043ff45723e */ /* 0x000fe200030006ff */
[----:B------:R-:W-:Y:S01]  /*6af0*/  IMAD.MOV.U32 R67, RZ, RZ, R14 ;  /* 0x000000ffff437224 */ /* 0x000fe200078e000e */
[----:B------:R-:W-:Y:S01]  /*6b00*/  F2FP.F16.E4M3.UNPACK_B R63, R61 ;  /* 0x0000003dff3f723e */ /* 0x000fe200020006ff */
[----:B------:R-:W-:Y:S02]  /*6b10*/  HADD2.F32 R61, -RZ, R72.H1_H1 ;  /* 0x30000048ff3d7230 */ /* 0x000fe40000004100 */
[----:B------:R-:W-:-:S02]  /*6b20*/  HADD2.F32 R70, -RZ, R69.H1_H1 ;  /* 0x30000045ff467230 */ /* 0x000fc40000004100 */
[----:B------:R-:W-:Y:S02]  /*6b30*/  HADD2.F32 R69, -RZ, R69.H0_H0 ;  /* 0x20000045ff457230 */ /* 0x000fe40000004100 */
[----:B------:R-:W-:Y:S02]  /*6b40*/  HADD2.F32 R72, -RZ, R72.H0_H0 ;  /* 0x20000048ff487230 */ /* 0x000fe40000004100 */
[-C--:B------:R-:W-:Y:S01]  /*6b50*/  FMUL.FTZ R14, R70, R71.reuse ;  /* 0x00000047460e7220 */ /* 0x080fe20000410000 */
[----:B------:R-:W-:Y:S02]  /*6b60*/  IMAD.MOV.U32 R13, RZ, RZ, R62 ;  /* 0x000000ffff0d7224 */ /* 0x000fe400078e003e */
[C---:B------:R-:W-:Y:S01]  /*6b70*/  FMUL.FTZ R71, R69.reuse, R71 ;  /* 0x0000004745477220 */ /* 0x040fe20000410000 */
[----:B------:R-:W-:-:S03]  /*6b80*/  FFMA.FTZ R14, R69, R68, -R14 ;  /* 0x00000044450e7223 */ /* 0x000fc6000001080e */
[----:B------:R-:W-:Y:S01]  /*6b90*/  FFMA.FTZ R69, R70, R68, R71 ;  /* 0x0000004446457223 */ /* 0x000fe20000010047 */
[-C--:B------:R-:W-:Y:S01]  /*6ba0*/  F2FP.F16.E4M3.UNPACK_B R68, R67.reuse.H1 ;  /* 0x00000043ff44723e */ /* 0x080fe200030006ff */
[--C-:B------:R-:W-:Y:S01]  /*6bb0*/  HADD2.F32 R71, -RZ, R63.reuse.H1_H1 ;  /* 0x3000003fff477230 */ /* 0x100fe20000004100 */
[----:B------:R-:W-:Y:S01]  /*6bc0*/  F2FP.F16.E4M3.UNPACK_B R67, R67 ;  /* 0x00000043ff43723e */ /* 0x000fe200020006ff */
[----:B------:R-:W-:Y:S01]  /*6bd0*/  HADD2.F32 R63, -RZ, R63.H0_H0 ;  /* 0x2000003fff3f7230 */ /* 0x000fe20000004100 */
[----:B------:R-:W-:Y:S01]  /*6be0*/  F2FP.SATFINITE.E4M3.F32.PACK_AB_MERGE_C R69, R69, R14, RZ ;  /* 0x0000000e4545723e */ /* 0x000fe200048070ff */
[--C-:B------:R-:W-:Y:S02]  /*6bf0*/  HADD2.F32 R70, -RZ, R68.reuse.H1_H1 ;  /* 0x30000044ff467230 */ /* 0x100fe40000004100 */
[----:B------:R-:W-:Y:S01]  /*6c00*/  HADD2.F32 R68, -RZ, R68.H0_H0 ;  /* 0x20000044ff447230 */ /* 0x000fe20000004100 */
[----:B------:R-:W-:Y:S02]  /*6c10*/  F2FP.SATFINITE.E4M3.F32.PACK_AB_MERGE_C R15, R15, R66, R69 ;  /* 0x000000420f0f723e */ /* 0x000fe40004807045 */
[----:B------:R-:W-:-:S02]  /*6c20*/  FMUL.FTZ R73, R70, R61 ;  /* 0x0000003d46497220 */ /* 0x000fc40000410000 */
        /* <DEDUP_REMOVED lines=11> */
.L_x_4320:
[----:B------:R-:W-:Y:S05]  /*6ce0*/  BSYNC B2 ;  /* 0x0000000000027941 */ /* 0x000fea0003800000 */
.L_x_4319:
[----:B------:R0:W-:Y:S02]  /*6cf0*/  ST.E.128 desc[UR50][R64.64], R12 ;  /* 0x0000000c40007985 */ /* 0x0001e4000c101d32 */
.L_x_4298:
[----:B------:R-:W-:Y:S05]  /*6d00*/  BSYNC B1 ;  /* 0x0000000000017941 */ /* 0x000fea0003800000 */
.L_x_4297:
[----:B------:R-:W-:-:S03]  /*6d10*/  UMOV UR4, 0xffffffff ;  /* 0xffffffff00047882 */ /* 0x000fc60000000000 */
[----:B------:R-:W-:Y:S05]  /*6d20*/  BRA.DIV UR4, `(.L_x_4321) ;  /* 0x000002a604487947 */ /* 0x000fea000b800000 */
[----:B--2---:R-:W2:Y:S04]  /*6d30*/  SHFL.IDX PT, R119, R119, 0x1, 0x1e1f ;  /* 0x003e1f0077777f89 */ /* 0x004ea800000e0000 */
[----:B------:R-:W0:Y:S02]  /*6d40*/  SHFL.IDX PT, R120, R120, 0x1, 0x1e1f ;  /* 0x003e1f0078787f89 */ /* 0x000e2400000e0000 */
.L_x_4640:
[----:B------:R-:W-:Y:S05]  /*6d50*/  @P4 BRA `(.L_x_4322) ;  /* 0x0000009c00944947 */ /* 0x000fea0003800000 */
[----:B------:R-:W-:Y:S01]  /*6d60*/  ISETP.NE.AND P3, PT, R28, RZ, PT ;  /* 0x000000ff1c00720c */ /* 0x000fe20003f65270 */
[----:B------:R-:W-:-:S12]  /*6d70*/  BSSY B1, `(.L_x_4323) ;  /* 0x0000077000017945 */ /* 0x000fd80003800000 */
[----:B------:R-:W-:Y:S05]  /*6d80*/  @!P3 BRA `(.L_x_4324) ;  /* 0x0000000400d4b947 */ /* 0x000fea0003800000 */
[----:B0-----:R0:W0:Y:S01]  /*6d90*/  LDS.128 R12, [R88+0x26200] ;  /* 0x02620000580c7984 */ /* 0x0010220000000c00 */
[----:B------:R-:W-:Y:S01]  /*6da0*/  IADD3 R60, P3, R16, R120, RZ ;  /* 0x00000078103c7210 */ /* 0x000fe20007f7e0ff */
[----:B------:R-:W-:Y:S03]  /*6db0*/  BSSY B2, `(.L_x_4325) ;  /* 0x0000071000027945 */ /* 0x000fe60003800000 */
[----:B--2---:R-:W-:Y:S02]  /*6dc0*/  IADD3.X R61, R119, R17, RZ, P3, !PT ;  /* 0x00000011773d7210 */ /* 0x004fe40001ffe4ff */
        /* <DEDUP_REMOVED lines=8> */
[--C-:B------:R-:W-:Y:S01]  /*6e50*/  SHF.R.U32.HI R71, RZ, 0x18, R57.reuse ;  /* 0x00000018ff477819 */ /* 0x100fe20000011639 */
[----:B------:R-:W-:Y:S01]  /*6e60*/  HADD2.F32 R11, -RZ, R11.H0_H0 ;  /* 0x2000000bff0b7230 */ /* 0x000fe20000004100 */
[----:B------:R-:W-:Y:S01]  /*6e70*/  SHF.R.U32.HI R70, RZ, 0x8, R57 ;  /* 0x00000008ff467819 */ /* 0x000fe20000011639 */
        /* <DEDUP_REMOVED lines=29> */
[----:B------:R-:W-:Y:S01]  /*7050*/  SHF.R.U32.HI R69, RZ, 0x10, R57 ;  /* 0x00000010ff457819 */ /* 0x000fe20000011639 */
        /* <DEDUP_REMOVED lines=8> */
[--C-:B------:R-:W-:Y:S01]  /*70e0*/  SHF.R.U32.HI R67, RZ, 0x10, R59.reuse ;  /* 0x00000010ff437819 */ /* 0x100fe2000001163b */
[----:B------:R-:W-:Y:S01]  /*70f0*/  FFMA.FTZ R65, R65, R64, R66 ;  /* 0x0000004041417223 */ /* 0x000fe20000010042 */
[----:B------:R-:W-:Y:S02]  /*7100*/  SHF.R.U32.HI R66, RZ, 0x8, R59 ;  /* 0x00000008ff427819 */ /* 0x000fe4000001163b */
[----:B------:R-:W-:-:S02]  /*7110*/  LOP3.LUT R64, R57, 0xff, RZ, 0xc0, !PT ;  /* 0x000000ff39407812 */ /* 0x000fc400078ec0ff */
[----:B------:R-:W-:Y:S01]  /*7120*/  LOP3.LUT R57, R59, 0xff, RZ, 0xc0, !PT ;  /* 0x000000ff3b397812 */ /* 0x000fe200078ec0ff */
[----:B------:R-:W-:Y:S01]  /*7130*/  IMAD.SHL.U32 R66, R66, 0x100, RZ ;  /* 0x0000010042427824 */ /* 0x000fe200078e00ff */
[----:B------:R-:W-:Y:S02]  /*7140*/  PRMT R64, R71, 0x654, R64 ;  /* 0x0000065447407816 */ /* 0x000fe40000000040 */
[----:B------:R-:W-:Y:S02]  /*7150*/  PRMT R57, R68, 0x654, R57 ;  /* 0x0000065444397816 */ /* 0x000fe40000000039 */
[----:B------:R-:W-:Y:S02]  /*7160*/  F2FP.SATFINITE.E4M3.F32.PACK_AB_MERGE_C R12, R65, R62, R58 ;  /* 0x0000003e410c723e */ /* 0x000fe4000480703a */
[----:B------:R-:W-:Y:S01]  /*7170*/  LOP3.LUT R59, R57, 0xff00, R66, 0xf8, !PT ;  /* 0x0000ff00393b7812 */ /* 0x000fe200078ef842 */
[----:B------:R-:W-:Y:S02]  /*7180*/  IMAD.SHL.U32 R57, R70, 0x100, RZ ;  /* 0x0000010046397824 */ /* 0x000fe400078e00ff */
[----:B------:R-:W-:-:S03]  /*7190*/  IMAD.U32 R66, R67, 0x10000, RZ ;  /* 0x0001000043427824 */ /* 0x000fc600078e00ff */
[----:B------:R-:W-:Y:S01]  /*71a0*/  LOP3.LUT R57, R64, 0xff00, R57, 0xf8, !PT ;  /* 0x0000ff0040397812 */ /* 0x000fe200078ef839 */
[----:B------:R-:W-:Y:S01]  /*71b0*/  IMAD.U32 R64, R69, 0x10000, RZ ;  /* 0x0001000045407824 */ /* 0x000fe200078e00ff */
[----:B------:R-:W-:Y:S02]  /*71c0*/  LOP3.LUT R59, R59, 0xff0000, R66, 0xf8, !PT ;  /* 0x00ff00003b3b7812 */ /* 0x000fe400078ef842 */
[----:B------:R-:W-:Y:S02]  /*71d0*/  MOV R66, R15 ;  /* 0x0000000f00427202 */ /* 0x000fe40000000f00 */
[----:B------:R-:W-:Y:S02]  /*71e0*/  LOP3.LUT R57, R57, 0xff0000, R64, 0xf8, !PT ;  /* 0x00ff000039397812 */ /* 0x000fe400078ef840 */
[----:B------:R-:W-:Y:S02]  /*71f0*/  F2FP.F16.E4M3.UNPACK_B R15, R66 ;  /* 0x00000042ff0f723e */ /* 0x000fe400020006ff */
[----:B------:R-:W-:-:S02]  /*7200*/  F2FP.F16.E4M3.UNPACK_B R68, R59.H1 ;  /* 0x0000003bff44723e */ /* 0x000fc400030006ff */
[----:B------:R-:W-:Y:S01]  /*7210*/  F2FP.F16.E4M3.UNPACK_B R69, R57.H1 ;  /* 0x00000039ff45723e */ /* 0x000fe200030006ff */
[--C-:B------:R-:W-:Y:S02]  /*7220*/  HADD2.F32 R64, -RZ, R15.reuse.H1_H1 ;  /* 0x3000000fff407230 */ /* 0x100fe40000004100 */
[----:B------:R-:W-:Y:S02]  /*7230*/  HADD2.F32 R70, -RZ, R68.H0_H0 ;  /* 0x20000044ff467230 */ /* 0x000fe40000004100 */
[----:B------:R-:W-:Y:S02]  /*7240*/  HADD2.F32 R15, -RZ, R15.H0_H0 ;  /* 0x2000000fff0f7230 */ /* 0x000fe40000004100 */
[--C-:B------:R-:W-:Y:S02]  /*7250*/  HADD2.F32 R67, -RZ, R69.reuse.H0_H0 ;  /* 0x20000045ff437230 */ /* 0x100fe40000004100 */
[----:B------:R-:W-:Y:S01]  /*7260*/  FMUL.FTZ R72, R64, R70 ;  /* 0x0000004640487220 */ /* 0x000fe20000410000 */
[----:B------:R-:W-:-:S02]  /*7270*/  HADD2.F32 R69, -RZ, R69.H1_H1 ;  /* 0x30000045ff457230 */ /* 0x000fc40000004100 */
[C---:B------:R-:W-:Y:S01]  /*7280*/  FMUL.FTZ R71, R15.reuse, R70 ;  /* 0x000000460f477220 */ /* 0x040fe20000410000 */
[----:B------:R-:W-:-:S03]  /*7290*/  FFMA.FTZ R15, R15, R67, -R72 ;  /* 0x000000430f0f7223 */ /* 0x000fc60000010848 */
        /* <DEDUP_REMOVED lines=18> */
[----:B------:R-:W-:Y:S02]  /*73c0*/  HADD2.F32 R70, -RZ, R69.H1_H1 ;  /* 0x30000045ff467230 */ /* 0x000fe40000004100 */
[CC--:B------:R-:W-:Y:S01]  /*73d0*/  FMUL.FTZ R72, R68.reuse, R57.reuse ;  /* 0x0000003944487220 */ /* 0x0c0fe20000410000 */
[----:B------:R-:W-:Y:S02]  /*73e0*/  HADD2.F32 R71, -RZ, R71.H0_H0 ;  /* 0x20000047ff477230 */ /* 0x000fe40000004100 */
[C---:B------:R-:W-:Y:S01]  /*73f0*/  FMUL.FTZ R73, R59.reuse, R57 ;  /* 0x000000393b497220 */ /* 0x040fe20000410000 */
[----:B------:R-:W-:Y:S02]  /*7400*/  HADD2.F32 R69, -RZ, R69.H0_H0 ;  /* 0x20000045ff457230 */ /* 0x000fe40000004100 */
[-C--:B------:R-:W-:Y:S01]  /*7410*/  FFMA.FTZ R57, R59, R70.reuse, -R72 ;  /* 0x000000463b397223 */ /* 0x080fe20000010848 */
[--C-:B------:R-:W-:Y:S02]  /*7420*/  HADD2.F32 R59, -RZ, R66.reuse.H1_H1 ;  /* 0x30000042ff3b7230 */ /* 0x100fe40000004100 */
[----:B------:R-:W-:Y:S01]  /*7430*/  FFMA.FTZ R70, R68, R70, R73 ;  /* 0x0000004644467223 */ /* 0x000fe20000010049 */
[----:B------:R-:W-:Y:S01]  /*7440*/  HADD2.F32 R66, -RZ, R66.H0_H0 ;  /* 0x20000042ff427230 */ /* 0x000fe20000004100 */
[----:B------:R-:W-:Y:S01]  /*7450*/  F2FP.SATFINITE.E4M3.F32.PACK_AB_MERGE_C R15, R64, R15, R67 ;  /* 0x0000000f400f723e */ /* 0x000fe20004807043 */
[----:B------:R-:W-:-:S02]  /*7460*/  FMUL.FTZ R73, R59, R71 ;  /* 0x000000473b497220 */ /* 0x000fc40000410000 */
[----:B------:R-:W-:Y:S01]  /*7470*/  F2FP.SATFINITE.E4M3.F32.PACK_AB_MERGE_C R57, R70, R57, RZ ;  /* 0x000000394639723e */ /* 0x000fe200048070ff */
[C---:B------:R-:W-:Y:S01]  /*7480*/  FMUL.FTZ R68, R66.reuse, R71 ;  /* 0x0000004742447220 */ /* 0x040fe20000410000 */
[----:B------:R-:W-:-:S03]  /*7490*/  FFMA.FTZ R73, R66, R69, -R73 ;  /* 0x0000004542497223 */ /* 0x000fc60000010849 */
[----:B------:R-:W-:-:S05]  /*74a0*/  FFMA.FTZ R68, R59, R69, R68 ;  /* 0x000000453b447223 */ /* 0x000fca0000010044 */
[----:B------:R-:W-:-:S07]  /*74b0*/  F2FP.SATFINITE.E4M3.F32.PACK_AB_MERGE_C R14, R68, R73, R57 ;  /* 0x00000049440e723e */ /* 0x000fce0004807039 */
.L_x_4326:
[----:B------:R-:W-:Y:S05]  /*74c0*/  BSYNC B2 ;  /* 0x0000000000027941 */ /* 0x000fea0003800000 */
.L_x_4325:
[----:B0-----:R0:W-:Y:S02]  /*74d0*/  ST.E.128 desc[UR50][R60.64], R12 ;  /* 0x0000000c3c007985 */ /* 0x0011e4000c101d32 */
.L_x_4324:
[----:B------:R-:W-:Y:S05]  /*74e0*/  BSYNC B1 ;  /* 0x0000000000017941 */ /* 0x000fea0003800000 */
.L_x_4323:
[----:B------:R-:W-:Y:S01]  /*74f0*/  ISETP.NE.AND P3, PT, R29, RZ, PT ;  /* 0x000000ff1d00720c */ /* 0x000fe20003f65270 */
[----:B------:R-:W-:-:S12]  /*7500*/  BSSY B1, `(.L_x_4327) ;  /* 0x0000078000017945 */ /* 0x000fd80003800000 */
[----:B------:R-:W-:Y:S05]  /*7510*/  @!P3 BRA `(.L_x_4328) ;  /* 0x0000000400d8b947 */ /* 0x000fea0003800000 */
[----:B------:R-:W5:Y:S01]  /*7520*/  LDL R58, [R1+0xc] ;  /* 0x00000c00013a7983 */ /* 0x000f620000100800 */
[----:B----4-:R-:W-:Y:S01]  /*7530*/  IMAD.SHL.U32 R11, R226, 0x10, RZ ;  /* 0x00000010e20b7824 */ /* 0x010fe200078e00ff */
[----:B------:R-:W-:Y:S02]  /*7540*/  BSSY B2, `(.L_x_4329) ;  /* 0x0000072000027945 */ /* 0x000fe40003800000 */
[----:B0-----:R0:W4:Y:S02]  /*7550*/  LDS.128 R12, [R89+0x26200] ;  /* 0x02620000590c7984 */ /* 0x0011240000000c00 */
[----:B------:R-:W-:-:S04]  /*7560*/  IADD3 R56, P3, R11, R120, RZ ;  /* 0x000000780b387210 */ /* 0x000fc80007f7e0ff */
[----:B--2---:R-:W-:Y:S02]  /*7570*/  LEA.HI.X.SX32 R57, R11, R119, 0x1, P3 ;  /* 0x000000770b397211 */ /* 0x004fe400018f0eff */
[----:B-----5:R-:W-:-:S13]  /*7580*/  ISETP.GE.AND P3, PT, R58, R113, PT ;  /* 0x000000713a00720c */ /* 0x020fda0003f66270 */
[----:B0---4-:R-:W-:Y:S05]  /*7590*/  @P3 BRA `(.L_x_4330) ;  /* 0x0000000400b03947 */ /* 0x011fea0003800000 */
[----:B------:R-:W-:Y:S02]  /*75a0*/  SHF.R.U32.HI R54, RZ, 0x8, R55 ;  /* 0x00000008ff367819 */ /* 0x000fe40000011637 */
[----:B------:R-:W-:Y:S02]  /*75b0*/  SHF.R.U32.HI R61, RZ, 0x8, R53 ;  /* 0x00000008ff3d7819 */ /* 0x000fe40000011635 */
[----:B------:R-:W-:Y:S01]  /*75c0*/  LOP3.LUT R52, R55, 0xff, RZ, 0xc0, !PT ;  /* 0x000000ff37347812 */ /* 0x000fe200078ec0ff */
[----:B------:R-:W-:Y:S01]  /*75d0*/  IMAD.SHL.U32 R54, R54, 0x100, RZ ;  /* 0x0000010036367824 */ /* 0x000fe200078e00ff */
[----:B------:R-:W-:Y:S02]  /*75e0*/  SHF.R.U32.HI R59, RZ, 0x18, R55 ;  /* 0x00000018ff3b7819 */ /* 0x000fe40000011637 */
[----:B------:R-:W-:Y:S02]  /*75f0*/  LOP3.LUT R11, R53, 0xff, RZ, 0xc0, !PT ;  /* 0x000000ff350b7812 */ /* 0x000fe400078ec0ff */
[----:B------:R-:W-:-:S02]  /*7600*/  SHF.R.U32.HI R60, RZ, 0x18, R53 ;  /* 0x00000018ff3c7819 */ /* 0x000fc40000011635 */
[----:B------:R-:W-:Y:S02]  /*7610*/  SHF.R.U32.HI R62, RZ, 0x10, R53 ;  /* 0x00000010ff3e7819 */ /* 0x000fe40000011635 */
[----:B------:R-:W-:Y:S01]  /*7620*/  PRMT R59, R59, 0x654, R52 ;  /* 0x000006543b3b7816 */ /* 0x000fe20000000034 */
[----:B------:R-:W-:Y:S01]  /*7630*/  IMAD.SHL.U32 R52, R61, 0x100, RZ ;  /* 0x000001003d347824 */ /* 0x000fe200078e00ff */
[----:B------:R-:W-:Y:S02]  /*7640*/  SHF.R.U32.HI R58, RZ, 0x10, R55 ;  /* 0x00000010ff3a7819 */ /* 0x000fe40000011637 */
[----:B------:R-:W-:Y:S01]  /*7650*/  PRMT R55, R60, 0x654, R11 ;  /* 0x000006543c377816 */ /* 0x000fe2000000000b */
[----:B------:R-:W-:Y:S01]  /*7660*/  IMAD.MOV.U32 R11, RZ, RZ, R13 ;  /* 0x000000ffff0b7224 */ /* 0x000fe200078e000d */
[----:B------:R-:W-:Y:S01]  /*7670*/  LOP3.LUT R59, R59, 0xff00, R54, 0xf8, !PT ;  /* 0x0000ff003b3b7812 */ /* 0x000fe200078ef836 */
[----:B------:R-:W-:Y:S01]  /*7680*/  IMAD.U32 R13, R62, 0x10000, RZ ;  /* 0x000100003e0d7824 */ /* 0x000fe200078e00ff */
[----:B------:R-:W-:Y:S01]  /*7690*/  LOP3.LUT R52, R55, 0xff00, R52, 0xf8, !PT ;  /* 0x0000ff0037347812 */ /* 0x000fe200078ef834 */
[----:B------:R-:W-:Y:S01]  /*76a0*/  IMAD.U32 R54, R58, 0x10000, RZ ;  /* 0x000100003a367824 */ /* 0x000fe200078e00ff */
[----:B------:R-:W-:-:S02]  /*76b0*/  MOV R53, R12 ;  /* 0x0000000c00357202 */ /* 0x000fc40000000f00 */
        /* <DEDUP_REMOVED lines=21> */
[----:B------:R-:W-:-:S02]  /*7810*/  F2FP.F16.E4M3.UNPACK_B R54, R53.H1 ;  /* 0x00000035ff36723e */ /* 0x000fc400030006ff */
[-C--:B------:R-:W-:Y:S01]  /*7820*/  FFMA.FTZ R63, R55, R59.reuse, -R62 ;  /* 0x0000003b373f7223 */ /* 0x080fe2000001083e */
[----:B------:R-:W-:Y:S01]  /*7830*/  FFMA.FTZ R66, R58, R59, R65 ;  /* 0x0000003b3a427223 */ /* 0x000fe20000010041 */
[----:B------:R-:W-:Y:S01]  /*7840*/  HADD2.F32 R62, -RZ, R139.H1_H1 ;  /* 0x3000008bff3e7230 */ /* 0x000fe20000004100 */
[----:B------:R-:W-:Y:S01]  /*7850*/  F2FP.F16.E4M3.UNPACK_B R137, R137 ;  /* 0x00000089ff89723e */ /* 0x000fe200020006ff */
[--C-:B------:R-:W-:Y:S01]  /*7860*/  HADD2.F32 R59, -RZ, R54.reuse.H1_H1 ;  /* 0x30000036ff3b7230 */ /* 0x100fe20000004100 */
[----:B------:R-:W-:Y:S01]  /*7870*/  F2FP.F16.E4M3.UNPACK_B R53, R53 ;  /* 0x00000035ff35723e */ /* 0x000fe200020006ff */
[----:B------:R-:W-:Y:S02]  /*7880*/  HADD2.F32 R55, -RZ, R54.H0_H0 ;  /* 0x20000036ff377230 */ /* 0x000fe40000004100 */
[----:B------:R-:W-:Y:S02]  /*7890*/  HADD2.F32 R60, -RZ, R137.H1_H1 ;  /* 0x30000089ff3c7230 */ /* 0x000fe40000004100 */
[----:B------:R-:W-:Y:S01]  /*78a0*/  FMUL.FTZ R64, R59, R62 ;  /* 0x0000003e3b407220 */ /* 0x000fe20000410000 */
[----:B------:R-:W-:-:S02]  /*78b0*/  HADD2.F32 R139, -RZ, R139.H0_H0 ;  /* 0x2000008bff8b7230 */ /* 0x000fc40000004100 */
[C---:B------:R-:W-:Y:S01]  /*78c0*/  FMUL.FTZ R62, R55.reuse, R62 ;  /* 0x0000003e373e7220 */ /* 0x040fe20000410000 */
[--C-:B------:R-:W-:Y:S02]  /*78d0*/  HADD2.F32 R58, -RZ, R53.reuse.H1_H1 ;  /* 0x30000035ff3a7230 */ /* 0x100fe40000004100 */
[-C--:B------:R-:W-:Y:S01]  /*78e0*/  FFMA.FTZ R64, R55, R60.reuse, -R64 ;  /* 0x0000003c37407223 */ /* 0x080fe20000010840 */
[----:B------:R-:W-:Y:S02]  /*78f0*/  HADD2.F32 R54, -RZ, R53.H0_H0 ;  /* 0x20000035ff367230 */ /* 0x000fe40000004100 */
[----:B------:R-:W-:Y:S01]  /*7900*/  FFMA.FTZ R61, R59, R60, R62 ;  /* 0x0000003c3b3d7223 */ /* 0x000fe2000001003e */
[----:B------:R-:W-:Y:S01]  /*7910*/  HADD2.F32 R137, -RZ, R137.H0_H0 ;  /* 0x20000089ff897230 */ /* 0x000fe20000004100 */
[----:B------:R-:W-:Y:S01]  /*7920*/  F2FP.F16.E4M3.UNPACK_B R59, R15.H1 ;  /* 0x0000000fff3b723e */ /* 0x000fe200030006ff */
[-C--:B------:R-:W-:Y:S01]  /*7930*/  FMUL.FTZ R53, R58, R139.reuse ;  /* 0x0000008b3a357220 */ /* 0x080fe20000410000 */
[----:B------:R-:W-:Y:S01]  /*7940*/  F2FP.F16.E4M3.UNPACK_B R62, R52.H1 ;  /* 0x00000034ff3e723e */ /* 0x000fe200030006ff */
[----:B------:R-:W-:Y:S01]  /*7950*/  FMUL.FTZ R139, R54, R139 ;  /* 0x0000008b368b7220 */ /* 0x000fe20000410000 */
[----:B------:R-:W-:Y:S01]  /*7960*/  F2FP.SATFINITE.E4M3.F32.PACK_AB_MERGE_C R55, R66, R63, RZ ;  /* 0x0000003f4237723e */ /* 0x000fe200048070ff */
[----:B------:R-:W-:Y:S01]  /*7970*/  FFMA.FTZ R53, R54, R137, -R53 ;  /* 0x0000008936357223 */ /* 0x000fe20000010835 */
[--C-:B------:R-:W-:Y:S01]  /*7980*/  HADD2.F32 R65, -RZ, R59.reuse.H0_H0 ;  /* 0x2000003bff417230 */ /* 0x100fe20000004100 */
[----:B------:R-:W-:Y:S01]  /*7990*/  F2FP.SATFINITE.E4M3.F32.PACK_AB_MERGE_C R54, R61, R64, RZ ;  /* 0x000000403d36723e */ /* 0x000fe200048070ff */
[----:B------:R-:W-:Y:S01]  /*79a0*/  HADD2.F32 R66, -RZ, R59.H1_H1 ;  /* 0x3000003bff427230 */ /* 0x000fe20000004100 */
[----:B------:R-:W-:Y:S01]  /*79b0*/  F2FP.F16.E4M3.UNPACK_B R59, R13.H1 ;  /* 0x0000000dff3b723e */ /* 0x000fe200030006ff */
[----:B------:R-:W-:Y:S01]  /*79c0*/  HADD2.F32 R67, -RZ, R62.H1_H1 ;  /* 0x3000003eff437230 */ /* 0x000fe20000004100 */
[----:B------:R-:W-:Y:S01]  /*79d0*/  F2FP.F16.E4M3.UNPACK_B R60, R14.H1 ;  /* 0x0000000eff3c723e */ /* 0x000fe200030006ff */
[----:B------:R-:W-:Y:S01]  /*79e0*/  FFMA.FTZ R58, R58, R137, R139 ;  /* 0x000000893a3a7223 */ /* 0x000fe2000001008b */
        /* <DEDUP_REMOVED lines=9> */
[----:B------:R-:W-:Y:S01]  /*7a80*/  HADD2.F32 R67, -RZ, R52.H1_H1 ;  /* 0x30000034ff437230 */ /* 0x000fe20000004100 */
[----:B------:R-:W-:Y:S01]  /*7a90*/  F2FP.F16.E4M3.UNPACK_B R14, R14 ;  /* 0x0000000eff0e723e */ /* 0x000fe200020006ff */
[----:B------:R-:W-:Y:S01]  /*7aa0*/  FMUL.FTZ R70, R64, R69 ;  /* 0x0000004540467220 */ /* 0x000fe20000410000 */
[----:B------:R-:W-:Y:S01]  /*7ab0*/  F2FP.F16.E4M3.UNPACK_B R65, R15 ;  /* 0x0000000fff41723e */ /* 0x000fe200020006ff */
[----:B------:R-:W-:Y:S01]  /*7ac0*/  FFMA.FTZ R60, R66, R68, R71 ;  /* 0x00000044423c7223 */ /* 0x000fe20000010047 */
[----:B------:R-:W-:-:S02]  /*7ad0*/  HADD2.F32 R66, -RZ, R62.H0_H0 ;  /* 0x2000003eff427230 */ /* 0x000fc40000004100 */
[C---:B------:R-:W-:Y:S01]  /*7ae0*/  FMUL.FTZ R69, R63.reuse, R69 ;  /* 0x000000453f457220 */ /* 0x040fe20000410000 */
[----:B------:R-:W-:Y:S01]  /*7af0*/  FFMA.FTZ R15, R63, R67, -R70 ;  /* 0x000000433f0f7223 */ /* 0x000fe20000010846 */
[--C-:B------:R-:W-:Y:S01]  /*7b00*/  HADD2.F32 R62, -RZ, R14.reuse.H0_H0 ;  /* 0x2000000eff3e7230 */ /* 0x100fe20000004100 */
[----:B------:R-:W-:Y:S01]  /*7b10*/  F2FP.SATFINITE.E4M3.F32.PACK_AB_MERGE_C R60, R60, R13, RZ ;  /* 0x0000000d3c3c723e */ /* 0x000fe200048070ff */
[----:B------:R-:W-:Y:S02]  /*7b20*/  HADD2.F32 R63, -RZ, R65.H0_H0 ;  /* 0x20000041ff3f7230 */ /* 0x000fe40000004100 */
[----:B------:R-:W-:Y:S01]  /*7b30*/  FFMA.FTZ R68, R64, R67, R69 ;  /* 0x0000004340447223 */ /* 0x000fe20000010045 */
[----:B------:R-:W-:Y:S01]  /*7b40*/  HADD2.F32 R14, -RZ, R14.H1_H1 ;  /* 0x3000000eff0e7230 */ /* 0x000fe20000004100 */
[----:B------:R-:W-:Y:S01]  /*7b50*/  F2FP.SATFINITE.E4M3.F32.PACK_AB_MERGE_C R13, R12, R11, R55 ;  /* 0x0000000b0c0d723e */ /* 0x000fe20004807037 */
[----:B------:R-:W-:Y:S01]  /*7b60*/  HADD2.F32 R61, -RZ, R61.H0_H0 ;  /* 0x2000003dff3d7230 */ /* 0x000fe20000004100 */
[----:B------:R-:W-:Y:S01]  /*7b70*/  F2FP.SATFINITE.E4M3.F32.PACK_AB_MERGE_C R12, R58, R53, R54 ;  /* 0x000000353a0c723e */ /* 0x000fe20004807036 */
[----:B------:R-:W-:Y:S01]  /*7b80*/  HADD2.F32 R65, -RZ, R65.H1_H1 ;  /* 0x30000041ff417230 */ /* 0x000fe20000004100 */
[----:B------:R-:W-:Y:S01]  /*7b90*/  F2FP.SATFINITE.E4M3.F32.PACK_AB_MERGE_C R15, R68, R15, RZ ;  /* 0x0000000f440f723e */ /* 0x000fe200048070ff */
[----:B------:R-:W-:-:S02]  /*7ba0*/  HADD2.F32 R64, -RZ, R59.H0_H0 ;  /* 0x2000003bff407230 */ /* 0x000fc40000004100 */
[-C--:B------:R-:W-:Y:S01]  /*7bb0*/  FMUL.FTZ R67, R14, R61.reuse ;  /* 0x0000003d0e437220 */ /* 0x080fe20000410000 */
[----:B------:R-:W-:Y:S02]  /*7bc0*/  HADD2.F32 R59, -RZ, R52.H0_H0 ;  /* 0x20000034ff3b7230 */ /* 0x000fe40000004100 */
[-C--:B------:R-:W-:Y:S01]  /*7bd0*/  FMUL.FTZ R52, R65, R66.reuse ;  /* 0x0000004241347220 */ /* 0x080fe20000410000 */
[C---:B------:R-:W-:Y:S01]  /*7be0*/  FMUL.FTZ R61, R62.reuse, R61 ;  /* 0x0000003d3e3d7220 */ /* 0x040fe20000410000 */
[C---:B------:R-:W-:Y:S01]  /*7bf0*/  FMUL.FTZ R66, R63.reuse, R66 ;  /* 0x000000423f427220 */ /* 0x040fe20000410000 */
[-C--:B------:R-:W-:Y:S02]  /*7c00*/  FFMA.FTZ R67, R62, R59.reuse, -R67 ;  /* 0x0000003b3e437223 */ /* 0x080fe40000010843 */
[----:B------:R-:W-:Y:S01]  /*7c10*/  FFMA.FTZ R14, R14, R59, R61 ;  /* 0x0000003b0e0e7223 */ /* 0x000fe2000001003d */
[-C--:B------:R-:W-:Y:S01]  /*7c20*/  FFMA.FTZ R52, R63, R64.reuse, -R52 ;  /* 0x000000403f347223 */ /* 0x080fe20000010834 */
[----:B------:R-:W-:-:S03]  /*7c30*/  FFMA.FTZ R65, R65, R64, R66 ;  /* 0x0000004041417223 */ /* 0x000fc60000010042 */
[----:B------:R-:W-:Y:S02]  /*7c40*/  F2FP.SATFINITE.E4M3.F32.PACK_AB_MERGE_C R14, R14, R67, R15 ;  /* 0x000000430e0e723e */ /* 0x000fe4000480700f */
[----:B------:R-:W-:-:S07]  /*7c50*/  F2FP.SATFINITE.E4M3.F32.PACK_AB_MERGE_C R15, R65, R52, R60 ;  /* 0x00000034410f723e */ /* 0x000fce000480703c */
.L_x_4330:
[----:B------:R-:W-:Y:S05]  /*7c60*/  BSYNC B2 ;  /* 0x0000000000027941 */ /* 0x000fea0003800000 */
.L_x_4329:
[----:B------:R0:W-:Y:S02]  /*7c70*/  ST.E.128 desc[UR50][R56.64], R12 ;  /* 0x0000000c38007985 */ /* 0x0001e4000c101d32 */
.L_x_4328:
[----:B------:R-:W-:Y:S05]  /*7c80*/  BSYNC B1 ;  /* 0x0000000000017941 */ /* 0x000fea0003800000 */
.L_x_4327:
        /* <DEDUP_REMOVED lines=23> */
[----:B------:R-:W-:Y:S01]  /*7e00*/  IMAD.MOV.U32 R49, RZ, RZ, R12 ;  /* 0x000000ffff317224 */ /* 0x000fe200078e000c */
[----:B------:R-:W-:Y:S02]  /*7e10*/  MOV R11, R13 ;  /* 0x0000000d000b7202 */ /* 0x000fe40000000f00 */
[----:B------:R-:W-:Y:S01]  /*7e20*/  LOP3.LUT R13, R48, 0xff00, R51, 0xf8, !PT ;  /* 0x0000ff00300d7812 */ /* 0x000fe200078ef833 */
[----:B------:R-:W-:Y:S01]  /*7e30*/  IMAD.U32 R48, R56, 0x10000, RZ ;  /* 0x0001000038307824 */ /* 0x000fe200078e00ff */
[----:B------:R-:W-:Y:S01]  /*7e40*/  LOP3.LUT R50, R50, 0xff00, R55, 0xf8, !PT ;  /* 0x0000ff0032327812 */ /* 0x000fe200078ef837 */
[----:B------:R-:W-:Y:S01]  /*7e50*/  IMAD.U32 R55, R54, 0x10000, RZ ;  /* 0x0001000036377824 */ /* 0x000fe200078e00ff */
[----:B------:R-:W-:-:S02]  /*7e60*/  F2FP.F16.E4M3.UNPACK_B R51, R136.H1 ;  /* 0x00000088ff33723e */ /* 0x000fc400030006ff */
        /* <DEDUP_REMOVED lines=89> */
.L_x_4334:
[----:B------:R-:W-:Y:S05]  /*8400*/  BSYNC B2 ;  /* 0x0000000000027941 */ /* 0x000fea0003800000 */
.L_x_4333:
[----:B------:R0:W-:Y:S02]  /*8410*/  ST.E.128 desc[UR50][R52.64], R12 ;  /* 0x0000000c34007985 */ /* 0x0001e4000c101d32 */
.L_x_4332:
[----:B------:R-:W-:Y:S05]  /*8420*/  BSYNC B1 ;  /* 0x0000000000017941 */ /* 0x000fea0003800000 */
.L_x_4331:
[----:B------:R-:W-:Y:S01]  /*8430*/  ISETP.NE.AND P3, PT, R31, RZ, PT ;  /* 0x000000ff1f00720c */ /* 0x000fe20003f65270 */
[----:B------:R-:W-:-:S12]  /*8440*/  BSSY B1, `(.L_x_4335) ;  /* 0x0000078000017945 */ /* 0x000fd80003800000 */
[----:B------:R-:W-:Y:S05]  /*8450*/  @!P3 BRA `(.L_x_4336) ;  /* 0x0000000400d8b947 */ /* 0x000fea0003800000 */
[----:B0-----:R-:W2:Y:S04]  /*8460*/  LDL R12, [R1] ;  /* 0x00000000010c7983 */ /* 0x001ea80000100800 */
[----:B----4-:R-:W4:Y:S01]  /*8470*/  LDL R11, [R1+0x18] ;  /* 0x00001800010b7983 */ /* 0x010f220000100800 */
[----:B------:R-:W-:Y:S01]  /*8480*/  IADD3 R48, P3, R23, R120, RZ ;  /* 0x0000007817307210 */ /* 0x000fe20007f7e0ff */
[----:B------:R-:W-:Y:S04]  /*8490*/  BSSY B2, `(.L_x_4337) ;  /* 0x0000071000027945 */ /* 0x000fe80003800000 */
[----:B--2---:R-:W-:-:S02]  /*84a0*/  IMAD.X R49, R119, 0x1, R12, P3 ;  /* 0x0000000177317824 */ /* 0x004fc400018e060c */
[----:B------:R0:W2:Y:S01]  /*84b0*/  LDS.128 R12, [R89+0x28a00] ;  /* 0x028a0000590c7984 */ /* 0x0000a20000000c00 */
[----:B----4-:R-:W-:-:S13]  /*84c0*/  ISETP.GE.AND P3, PT, R11, R113, PT ;  /* 0x000000710b00720c */ /* 0x010fda0003f66270 */
[----:B0-----:R-:W-:Y:S05]  /*84d0*/  @P3 BRA `(.L_x_4338) ;  /* 0x0000000400b03947 */ /* 0x001fea0003800000 */
[----:B------:R-:W-:Y:S02]  /*84e0*/  SHF.R.U32.HI R53, RZ, 0x8, R45 ;  /* 0x00000008ff357819 */ /* 0x000fe4000001162d */
[----:B------:R-:W-:Y:S02]  /*84f0*/  LOP3.LUT R44, R47, 0xff, RZ, 0xc0, !PT ;  /* 0x000000ff2f2c7812 */ /* 0x000fe400078ec0ff */
[----:B------:R-:W-:Y:S02]  /*8500*/  SHF.R.U32.HI R51, RZ, 0x18, R47 ;  /* 0x00000018ff337819 */ /* 0x000fe4000001162f */
[----:B------:R-:W-:Y:S02]  /*8510*/  LOP3.LUT R11, R45, 0xff, RZ, 0xc0, !PT ;  /* 0x000000ff2d0b7812 */ /* 0x000fe400078ec0ff */
[----:B------:R-:W-:Y:S02]  /*8520*/  SHF.R.U32.HI R52, RZ, 0x18, R45 ;  /* 0x00000018ff347819 */ /* 0x000fe4000001162d */
[----:B------:R-:W-:-:S02]  /*8530*/  SHF.R.U32.HI R46, RZ, 0x8, R47 ;  /* 0x00000008ff2e7819 */ /* 0x000fc4000001162f */
[----:B------:R-:W-:Y:S02]  /*8540*/  SHF.R.U32.HI R50, RZ, 0x10, R47 ;  /* 0x00000010ff327819 */ /* 0x000fe4000001162f */
[----:B------:R-:W-:Y:S01]  /*8550*/  PRMT R51, R51, 0x654, R44 ;  /* 0x0000065433337816 */ /* 0x000fe2000000002c */
[----:B------:R-:W-:Y:S01]  /*8560*/  IMAD.SHL.U32 R44, R53, 0x100, RZ ;  /* 0x00000100352c7824 */ /* 0x000fe200078e00ff */
[----:B------:R-:W-:Y:S01]  /*8570*/  PRMT R47, R52, 0x654, R11 ;  /* 0x00000654342f7816 */ /* 0x000fe2000000000b */
[----:B--2---:R-:W-:Y:S01]  /*8580*/  IMAD.MOV.U32 R11, RZ, RZ, R13 ;  /* 0x000000ffff0b7224 */ /* 0x004fe200078e000d */
[----:B------:R-:W-:Y:S01]  /*8590*/  SHF.L.U32 R46, R46, 0x8, RZ ;  /* 0x000000082e2e7819 */ /* 0x000fe200000006ff */
[----:B------:R-:W-:Y:S01]  /*85a0*/  IMAD.U32 R13, R50, 0x10000, RZ ;  /* 0x00010000320d7824 */ /* 0x000fe200078e00ff */
[----:B------:R-:W-:Y:S02]  /*85b0*/  LOP3.LUT R47, R47, 0xff00, R44, 0xf8, !PT ;  /* 0x0000ff002f2f7812 */ /* 0x000fe400078ef82c */
[----:B------:R-:W-:Y:S01]  /*85c0*/  SHF.R.U32.HI R54, RZ, 0x10, R45 ;  /* 0x00000010ff367819 */ /* 0x000fe2000001162d */
[----:B------:R-:W-:Y:S01]  /*85d0*/  IMAD.MOV.U32 R45, RZ, RZ, R12 ;  /* 0x000000ffff2d7224 */ /* 0x000fe200078e000c */
[----:B------:R-:W-:-:S02]  /*85e0*/  LOP3.LUT R46, R51, 0xff00, R46, 0xf8, !PT ;  /* 0x0000ff00332e7812 */ /* 0x000fc400078ef82e */
[----:B------:R-:W-:Y:S01]  /*85f0*/  F2FP.F16.E4M3.UNPACK_B R50, R134.H1 ;  /* 0x00000086ff32723e */ /* 0x000fe200030006ff */
[----:B------:R-:W-:Y:S01]  /*8600*/  IMAD.U32 R12, R54, 0x10000, RZ ;  /* 0x00010000360c7824 */ /* 0x000fe200078e00ff */
[----:B------:R-:W-:Y:S02]  /*8610*/  F2FP.F16.E4M3.UNPACK_B R44, R11 ;  /* 0x0000000bff2c723e */ /* 0x000fe400020006ff */
[----:B------:R-:W-:Y:S01]  /*8620*/  LOP3.LUT R13, R46, 0xff0000, R13, 0xf8, !PT ;  /* 0x00ff00002e0d7812 */ /* 0x000fe200078ef80d */
[----:B------:R-:W-:Y:S01]  /*8630*/  HADD2.F32 R55, -RZ, R50.H0_H0 ;  /* 0x20000032ff377230 */ /* 0x000fe20000004100 */
[----:B------:R-:W-:Y:S01]  /*8640*/  F2FP.F16.E4M3.UNPACK_B R51, R133.H1 ;  /* 0x00000085ff33723e */ /* 0x000fe200030006ff */
[--C-:B------:R-:W-:Y:S01]  /*8650*/  HADD2.F32 R46, -RZ, R44.reuse.H1_H1 ;  /* 0x3000002cff2e7230 */ /* 0x100fe20000004100 */
[----:B------:R-:W-:Y:S01]  /*8660*/  F2FP.F16.E4M3.UNPACK_B R11, R11.H1 ;  /* 0x0000000bff0b723e */ /* 0x000fe200030006ff */
[----:B------:R-:W-:Y:S01]  /*8670*/  HADD2.F32 R44, -RZ, R44.H0_H0 ;  /* 0x2000002cff2c7230 */ /* 0x000fe20000004100 */
[----:B------:R-:W-:Y:S01]  /*8680*/  LOP3.LUT R12, R47, 0xff0000, R12, 0xf8, !PT ;  /* 0x00ff00002f0c7812 */ /* 0x000fe200078ef80c */
[----:B------:R-:W-:-:S02]  /*8690*/  HADD2.F32 R53, -RZ, R51.H0_H0 ;  /* 0x20000033ff357230 */ /* 0x000fc40000004100 */
[-C--:B------:R-:W-:Y:S01]  /*86a0*/  FMUL.FTZ R57, R46, R55.reuse ;  /* 0x000000372e397220 */ /* 0x080fe20000410000 */
[----:B------:R-:W-:Y:S02]  /*86b0*/  HADD2.F32 R52, -RZ, R50.H1_H1 ;  /* 0x30000032ff347230 */ /* 0x000fe40000004100 */
        /* <DEDUP_REMOVED lines=36> */
[----:B------:R-:W-:Y:S01]  /*8900*/  F2FP.F16.E4M3.UNPACK_B R55, R12.H1 ;  /* 0x0000000cff37723e */ /* 0x000fe200030006ff */
[----:B------:R-:W-:Y:S01]  /*8910*/  HADD2.F32 R52, -RZ, R52.H1_H1 ;  /* 0x30000034ff347230 */ /* 0x000fe20000004100 */
[----:B------:R-:W-:Y:S01]  /*8920*/  F2FP.F16.E4M3.UNPACK_B R51, R14.H1 ;  /* 0x0000000eff33723e */ /* 0x000fe200030006ff */
[----:B------:R-:W-:Y:S01]  /*8930*/  HADD2.F32 R58, -RZ, R58.H0_H0 ;  /* 0x2000003aff3a7230 */ /* 0x000fe20000004100 */
[----:B------:R-:W-:Y:S01]  /*8940*/  F2FP.F16.E4M3.UNPACK_B R57, R13 ;  /* 0x0000000dff39723e */ /* 0x000fe200020006ff */
[----:B------:R-:W-:Y:S01]  /*8950*/  HADD2.F32 R56, -RZ, R55.H1_H1 ;  /* 0x30000037ff387230 */ /* 0x000fe20000004100 */
[----:B------:R-:W-:Y:S01]  /*8960*/  F2FP.F16.E4M3.UNPACK_B R54, R12 ;  /* 0x0000000cff36723e */ /* 0x000fe200020006ff */
[----:B------:R-:W-:-:S02]  /*8970*/  HADD2.F32 R13, -RZ, R51.H1_H1 ;  /* 0x30000033ff0d7230 */ /* 0x000fc40000004100 */
[CC--:B------:R-:W-:Y:S01]  /*8980*/  FMUL.FTZ R12, R52.reuse, R59.reuse ;  /* 0x0000003b340c7220 */ /* 0x0c0fe20000410000 */
[----:B------:R-:W-:Y:S02]  /*8990*/  HADD2.F32 R60, -RZ, R57.H1_H1 ;  /* 0x30000039ff3c7230 */ /* 0x000fe40000004100 */
[C---:B------:R-:W-:Y:S01]  /*89a0*/  FMUL.FTZ R59, R53.reuse, R59 ;  /* 0x0000003b353b7220 */ /* 0x040fe20000410000 */
[----:B------:R-:W-:Y:S02]  /*89b0*/  HADD2.F32 R51, -RZ, R51.H0_H0 ;  /* 0x20000033ff337230 */ /* 0x000fe40000004100 */
[----:B------:R-:W-:Y:S01]  /*89c0*/  FFMA.FTZ R61, R53, R56, -R12 ;  /* 0x00000038353d7223 */ /* 0x000fe2000001080c */
[----:B------:R-:W-:Y:S02]  /*89d0*/  HADD2.F32 R12, -RZ, R54.H1_H1 ;  /* 0x30000036ff0c7230 */ /* 0x000fe40000004100 */
[-C--:B------:R-:W-:Y:S01]  /*89e0*/  FMUL.FTZ R62, R13, R60.reuse ;  /* 0x0000003c0d3e7220 */ /* 0x080fe20000410000 */
[----:B------:R-:W-:Y:S01]  /*89f0*/  F2FP.F16.E4M3.UNPACK_B R15, R15 ;  /* 0x0000000fff0f723e */ /* 0x000fe200020006ff */
[C---:B------:R-:W-:Y:S01]  /*8a00*/  FMUL.FTZ R60, R51.reuse, R60 ;  /* 0x0000003c333c7220 */ /* 0x040fe20000410000 */
[----:B------:R-:W-:Y:S01]  /*8a10*/  F2FP.F16.E4M3.UNPACK_B R14, R14 ;  /* 0x0000000eff0e723e */ /* 0x000fe200020006ff */
[----:B------:R-:W-:Y:S01]  /*8a20*/  FFMA.FTZ R56, R52, R56, R59 ;  /* 0x0000003834387223 */ /* 0x000fe2000001003b */
[-C--:B------:R-:W-:Y:S01]  /*8a30*/  FFMA.FTZ R62, R51, R12.reuse, -R62 ;  /* 0x0000000c333e7223 */ /* 0x080fe2000001083e */
[----:B------:R-:W-:Y:S01]  /*8a40*/  FFMA.FTZ R59, R13, R12, R60 ;  /* 0x0000000c0d3b7223 */ /* 0x000fe2000001003c */
[----:B------:R-:W-:-:S02]  /*8a50*/  HADD2.F32 R13, -RZ, R15.H0_H0 ;  /* 0x2000000fff0d7230 */ /* 0x000fc40000004100 */
[--C-:B------:R-:W-:Y:S01]  /*8a60*/  HADD2.F32 R12, -RZ, R14.reuse.H0_H0 ;  /* 0x2000000eff0c7230 */ /* 0x100fe20000004100 */
[----:B------:R-:W-:Y:S01]  /*8a70*/  F2FP.SATFINITE.E4M3.F32.PACK_AB_MERGE_C R56, R56, R61, RZ ;  /* 0x0000003d3838723e */ /* 0x000fe200048070ff */
[----:B------:R-:W-:Y:S01]  /*8a80*/  HADD2.F32 R15, -RZ, R15.H1_H1 ;  /* 0x3000000fff0f7230 */ /* 0x000fe20000004100 */
[----:B------:R-:W-:Y:S01]  /*8a90*/  F2FP.SATFINITE.E4M3.F32.PACK_AB_MERGE_C R59, R59, R62, RZ ;  /* 0x0000003e3b3b723e */ /* 0x000fe200048070ff */
[----:B------:R-:W-:Y:S02]  /*8aa0*/  HADD2.F32 R14, -RZ, R14.H1_H1 ;  /* 0x3000000eff0e7230 */ /* 0x000fe40000004100 */
[----:B------:R-:W-:Y:S02]  /*8ab0*/  HADD2.F32 R57, -RZ, R57.H0_H0 ;  /* 0x20000039ff397230 */ /* 0x000fe40000004100 */
[----:B------:R-:W-:Y:S02]  /*8ac0*/  HADD2.F32 R51, -RZ, R54.H0_H0 ;  /* 0x20000036ff337230 */ /* 0x000fe40000004100 */
[----:B------:R-:W-:Y:S01]  /*8ad0*/  FMUL.FTZ R54, R15, R58 ;  /* 0x0000003a0f367220 */ /* 0x000fe20000410000 */
[----:B------:R-:W-:-:S02]  /*8ae0*/  HADD2.F32 R52, -RZ, R55.H0_H0 ;  /* 0x20000037ff347230 */ /* 0x000fc40000004100 */
[-C--:B------:R-:W-:Y:S01]  /*8af0*/  FMUL.FTZ R53, R14, R57.reuse ;  /* 0x000000390e357220 */ /* 0x080fe20000410000 */
[C---:B------:R-:W-:Y:S01]  /*8b00*/  FMUL.FTZ R58, R13.reuse, R58 ;  /* 0x0000003a0d3a7220 */ /* 0x040fe20000410000 */
[C---:B------:R-:W-:Y:S01]  /*8b10*/  FMUL.FTZ R57, R12.reuse, R57 ;  /* 0x000000390c397220 */ /* 0x040fe20000410000 */
[-C--:B------:R-:W-:Y:S02]  /*8b20*/  FFMA.FTZ R54, R13, R52.reuse, -R54 ;  /* 0x000000340d367223 */ /* 0x080fe40000010836 */
[----:B------:R-:W-:Y:S01]  /*8b30*/  FFMA.FTZ R15, R15, R52, R58 ;  /* 0x000000340f0f7223 */ /* 0x000fe2000001003a */
[-C--:B------:R-:W-:Y:S01]  /*8b40*/  FFMA.FTZ R53, R12, R51.reuse, -R53 ;  /* 0x000000330c357223 */ /* 0x080fe20000010835 */
[----:B------:R-:W-:Y:S01]  /*8b50*/  FFMA.FTZ R14, R14, R51, R57 ;  /* 0x000000330e0e7223 */ /* 0x000fe20000010039 */
[----:B------:R-:W-:Y:S02]  /*8b60*/  F2FP.SATFINITE.E4M3.F32.PACK_AB_MERGE_C R13, R44, R11, R47 ;  /* 0x0000000b2c0d723e */ /* 0x000fe4000480702f */
[----:B------:R-:W-:-:S02]  /*8b70*/  F2FP.SATFINITE.E4M3.F32.PACK_AB_MERGE_C R12, R46, R45, R50 ;  /* 0x0000002d2e0c723e */ /* 0x000fc40004807032 */
[----:B------:R-:W-:Y:S02]  /*8b80*/  F2FP.SATFINITE.E4M3.F32.PACK_AB_MERGE_C R14, R14, R53, R59 ;  /* 0x000000350e0e723e */ /* 0x000fe4000480703b */
[----:B------:R-:W-:-:S07]  /*8b90*/  F2FP.SATFINITE.E4M3.F32.PACK_AB_MERGE_C R15, R15, R54, R56 ;  /* 0x000000360f0f723e */ /* 0x000fce0004807038 */
.L_x_4338:
[----:B------:R-:W-:Y:S05]  /*8ba0*/  BSYNC B2 ;  /* 0x0000000000027941 */ /* 0x000fea0003800000 */
.L_x_4337:
[----:B--2---:R0:W-:Y:S02]  /*8bb0*/  ST.E.128 desc[UR50][R48.64], R12 ;  /* 0x0000000c30007985 */ /* 0x0041e4000c101d32 */
.L_x_4336:
[----:B------:R-:W-:Y:S05]  /*8bc0*/  BSYNC B1 ;  /* 0x0000000000017941 */ /* 0x000fea0003800000 */
.L_x_4335:
[----:B------:R-:W-:Y:S01]  /*8bd0*/  ISETP.NE.AND P3, PT, R32, RZ, PT ;  /* 0x000000ff2000720c */ /* 0x000fe20003f65270 */
[----:B------:R-:W-:-:S12]  /*8be0*/  BSSY B1, `(.L_x_4339) ;  /* 0x0000077000017945 */ /* 0x000fd80003800000 */
[----:B------:R-:W-:Y:S05]  /*8bf0*/  @!P3 BRA `(.L_x_4340) ;  /* 0x0000000400d4b947 */ /* 0x000fea0003800000 */
[----:B----4-:R-:W4:Y:S01]  /*8c00*/  LDL R11, [R1+0x10] ;  /* 0x00001000010b7983 */ /* 0x010f220000100800 */
[----:B0-----:R-:W-:Y:S01]  /*8c10*/  IADD3 R44, P3, R22, R120, RZ ;  /* 0x00000078162c7210 */ /* 0x001fe20007f7e0ff */
[----:B------:R-:W-:Y:S02]  /*8c20*/  BSSY B2, `(.L_x_4341) ;  /* 0x0000071000027945 */ /* 0x000fe40003800000 */
[----:B------:R0:W0:Y:S02]  /*8c30*/  LDS.128 R12, [R88+0x2b200] ;  /* 0x02b20000580c7984 */ /* 0x0000240000000c00 */
[----:B--2---:R-:W-:Y:S01]  /*8c40*/  IMAD.X R45, R119, 0x1, R229, P3 ;  /* 0x00000001772d7824 */ /* 0x004fe200018e06e5 */
[----:B----4-:R-:W-:-:S13]  /*8c50*/  ISETP.GE.AND P3, PT, R11, R113, PT ;  /* 0x000000710b00720c */ /* 0x010fda0003f66270 */
[----:B0-----:R-:W-:Y:S05]  /*8c60*/  @P3 BRA `(.L_x_4342) ;  /* 0x0000000400b03947 */ /* 0x001fea0003800000 */
[----:B------:R-:W-:Y:S02]  /*8c70*/  SHF.R.U32.HI R47, RZ, 0x8, R43 ;  /* 0x00000008ff2f7819 */ /* 0x000fe4000001162b */
[--C-:B------:R-:W-:Y:S02]  /*8c80*/  SHF.R.U32.HI R40, RZ, 0x18, R41.reuse ;  /* 0x00000018ff287819 */ /* 0x100fe40000011629 */
[----:B------:R-:W-:Y:S01]  /*8c90*/  LOP3.LUT R11, R41, 0xff, RZ, 0xc0, !PT ;  /* 0x000000ff290b7812 */ /* 0x000fe200078ec0ff */
[----:B------:R-:W-:Y:S01]  /*8ca0*/  IMAD.SHL.U32 R47, R47, 0x100, RZ ;  /* 0x000001002f2f7824 */ /* 0x000fe200078e00ff */
[--C-:B------:R-:W-:Y:S02]  /*8cb0*/  SHF.R.U32.HI R49, RZ, 0x8, R41.reuse ;  /* 0x00000008ff317819 */ /* 0x100fe40000011629 */
[----:B------:R-:W-:Y:S02]  /*8cc0*/  SHF.R.U32.HI R48, RZ, 0x10, R41 ;  /* 0x00000010ff307819 */ /* 0x000fe40000011629 */
[----:B------:R-:W-:-:S02]  /*8cd0*/  SHF.R.U32.HI R42, RZ, 0x18, R43 ;  /* 0x00000018ff2a7819 */ /* 0x000fc4000001162b */
[----:B------:R-:W-:Y:S02]  /*8ce0*/  LOP3.LUT R41, R43, 0xff, RZ, 0xc0, !PT ;  /* 0x000000ff2b297812 */ /* 0x000fe400078ec0ff */
[----:B------:R-:W-:Y:S02]  /*8cf0*/  SHF.R.U32.HI R46, RZ, 0x10, R43 ;  /* 0x00000010ff2e7819 */ /* 0x000fe4000001162b */
[----:B------:R-:W-:Y:S01]  /*8d00*/  PRMT R40, R40, 0x654, R11 ;  /* 0x0000065428287816 */ /* 0x000fe2000000000b */
[----:B------:R-:W-:Y:S01]  /*8d10*/  IMAD.MOV.U32 R11, RZ, RZ, R13 ;  /* 0x000000ffff0b7224 */ /* 0x000fe200078e000d */
[----:B------:R-:W-:Y:S02]  /*8d20*/  SHF.L.U32 R43, R49, 0x8, RZ ;  /* 0x00000008312b7819 */ /* 0x000fe400000006ff */
[----:B------:R-:W-:Y:S01]  /*8d30*/  PRMT R42, R42, 0x654, R41 ;  /* 0x000006542a2a7816 */ /* 0x000fe20000000029 */
[----:B------:R-:W-:Y:S01]  /*8d40*/  IMAD.MOV.U32 R41, RZ, RZ, R12 ;  /* 0x000000ffff297224 */ /* 0x000fe200078e000c */
        /* <DEDUP_REMOVED lines=31> */
[----:B------:R-:W-:-:S02]  /*8f40*/  HADD2.F32 R46, -RZ, R42.H0_H0 ;  /* 0x2000002aff2e7230 */ /* 0x000fc40000004100 */
[----:B------:R-:W-:Y:S02]  /*8f50*/  HADD2.F32 R47, -RZ, R42.H1_H1 ;  /* 0x3000002aff2f7230 */ /* 0x000fe40000004100 */
[----:B------:R-:W-:Y:S02]  /*8f60*/  HADD2.F32 R87, -RZ, R87.H0_H0 ;  /* 0x20000057ff577230 */ /* 0x000fe40000004100 */
[-C--:B------:R-:W-:Y:S01]  /*8f70*/  FMUL.FTZ R50, R46, R48.reuse ;  /* 0x000000302e327220 */ /* 0x080fe20000410000 */
[--C-:B------:R-:W-:Y:S02]  /*8f80*/  HADD2.F32 R43, -RZ, R41.reuse.H1_H1 ;  /* 0x30000029ff2b7230 */ /* 0x100fe40000004100 */
[----:B------:R-:W-:Y:S01]  /*8f90*/  FMUL.FTZ R51, R47, R48 ;  /* 0x000000302f337220 */ /* 0x000fe20000410000 */
[----:B------:R-:W-:Y:S02]  /*8fa0*/  HADD2.F32 R42, -RZ, R41.H0_H0 ;  /* 0x20000029ff2a7230 */ /* 0x000fe40000004100 */
[----:B------:R-:W-:-:S02]  /*8fb0*/  HADD2.F32 R41, -RZ, R86.H1_H1 ;  /* 0x30000056ff297230 */ /* 0x000fc40000004100 */
[-C--:B------:R-:W-:Y:S01]  /*8fc0*/  FMUL.FTZ R49, R43, R87.reuse ;  /* 0x000000572b317220 */ /* 0x080fe20000410000 */
[----:B------:R-:W-:Y:S02]  /*8fd0*/  HADD2.F32 R86, -RZ, R86.H0_H0 ;  /* 0x20000056ff567230 */ /* 0x000fe40000004100 */
[----:B------:R-:W-:Y:S01]  /*8fe0*/  FMUL.FTZ R48, R42, R87 ;  /* 0x000000572a307220 */ /* 0x000fe20000410000 */
[-C--:B------:R-:W-:Y:S01]  /*8ff0*/  FFMA.FTZ R51, R46, R41.reuse, -R51 ;  /* 0x000000292e337223 */ /* 0x080fe20000010833 */
[----:B------:R-:W-:Y:S01]  /*9000*/  FFMA.FTZ R50, R47, R41, R50 ;  /* 0x000000292f327223 */ /* 0x000fe20000010032 */
[-C--:B------:R-:W-:Y:S01]  /*9010*/  FFMA.FTZ R41, R42, R86.reuse, -R49 ;  /* 0x000000562a297223 */ /* 0x080fe20000010831 */
[----:B------:R-:W-:Y:S01]  /*9020*/  FFMA.FTZ R42, R43, R86, R48 ;  /* 0x000000562b2a7223 */ /* 0x000fe20000010030 */
[----:B------:R-:W-:Y:S02]  /*9030*/  F2FP.F16.E4M3.UNPACK_B R47, R15.H1 ;  /* 0x0000000fff2f723e */ /* 0x000fe400030006ff */
[----:B------:R-:W-:-:S02]  /*9040*/  F2FP.SATFINITE.E4M3.F32.PACK_AB_MERGE_C R43, R53, R52, RZ ;  /* 0x00000034352b723e */ /* 0x000fc400048070ff */
[----:B------:R-:W-:Y:S01]  /*9050*/  F2FP.F16.E4M3.UNPACK_B R53, R40.H1 ;  /* 0x00000028ff35723e */ /* 0x000fe200030006ff */
[--C-:B------:R-:W-:Y:S01]  /*9060*/  HADD2.F32 R48, -RZ, R47.reuse.H0_H0 ;  /* 0x2000002fff307230 */ /* 0x100fe20000004100 */
[----:B------:R-:W-:Y:S01]  /*9070*/  F2FP.SATFINITE.E4M3.F32.PACK_AB_MERGE_C R58, R50, R51, RZ ;  /* 0x00000033323a723e */ /* 0x000fe200048070ff */
[----:B------:R-:W-:Y:S01]  /*9080*/  HADD2.F32 R47, -RZ, R47.H1_H1 ;  /* 0x3000002fff2f7230 */ /* 0x000fe20000004100 */
[-C--:B------:R-:W-:Y:S01]  /*9090*/  F2FP.F16.E4M3.UNPACK_B R50, R13.reuse.H1 ;  /* 0x0000000dff32723e */ /* 0x080fe200030006ff */
[--C-:B------:R-:W-:Y:S01]  /*90a0*/  HADD2.F32 R54, -RZ, R53.reuse.H1_H1 ;  /* 0x30000035ff367230 */ /* 0x100fe20000004100 */
[----:B------:R-:W-:Y:S01]  /*90b0*/  F2FP.F16.E4M3.UNPACK_B R46, R14.H1 ;  /* 0x0000000eff2e723e */ /* 0x000fe200030006ff */
[----:B------:R-:W-:Y:S01]  /*90c0*/  HADD2.F32 R53, -RZ, R53.H0_H0 ;  /* 0x20000035ff357230 */ /* 0x000fe20000004100 */
[----:B------:R-:W-:Y:S01]  /*90d0*/  F2FP.F16.E4M3.UNPACK_B R52, R40 ;  /* 0x00000028ff34723e */ /* 0x000fe200020006ff */
[----:B------:R-:W-:Y:S01]  /*90e0*/  HADD2.F32 R51, -RZ, R50.H1_H1 ;  /* 0x30000032ff337230 */ /* 0x000fe20000004100 */
[----:B------:R-:W-:Y:S01]  /*90f0*/  F2FP.F16.E4M3.UNPACK_B R49, R13 ;  /* 0x0000000dff31723e */ /* 0x000fe200020006ff */
[----:B------:R-:W-:-:S02]  /*9100*/  HADD2.F32 R40, -RZ, R46.H1_H1 ;  /* 0x3000002eff287230 */ /* 0x000fc40000004100 */
[----:B------:R-:W-:Y:S01]  /*9110*/  FMUL.FTZ R13, R47, R54 ;  /* 0x000000362f0d7220 */ /* 0x000fe20000410000 */
[----:B------:R-:W-:Y:S01]  /*9120*/  HADD2.F32 R55, -RZ, R52.H1_H1 ;  /* 0x30000034ff377230 */ /* 0x000fe20000004100 */
[----:B------:R-:W-:Y:S01]  /*9130*/  F2FP.F16.E4M3.UNPACK_B R15, R15 ;  /* 0x0000000fff0f723e */ /* 0x000fe200020006ff */
[----:B------:R-:W-:Y:S02]  /*9140*/  HADD2.F32 R46, -RZ, R46.H0_H0 ;  /* 0x2000002eff2e7230 */ /* 0x000fe40000004100 */
[----:B------:R-:W-:Y:S01]  /*9150*/  FFMA.FTZ R56, R48, R51, -R13 ;  /* 0x0000003330387223 */ /* 0x000fe2000001080d */
[----:B------:R-:W-:Y:S02]  /*9160*/  HADD2.F32 R13, -RZ, R49.H1_H1 ;  /* 0x30000031ff0d7230 */ /* 0x000fe40000004100 */
[-C--:B------:R-:W-:Y:S01]  /*9170*/  FMUL.FTZ R57, R40, R55.reuse ;  /* 0x0000003728397220 */ /* 0x080fe20000410000 */
[----:B------:R-:W-:Y:S01]  /*9180*/  F2FP.F16.E4M3.UNPACK_B R14, R14 ;  /* 0x0000000eff0e723e */ /* 0x000fe200020006ff */
[----:B------:R-:W-:Y:S01]  /*9190*/  FMUL.FTZ R55, R46, R55 ;  /* 0x000000372e377220 */ /* 0x000fe20000410000 */
[----:B------:R-:W-:Y:S01]  /*91a0*/  FMUL.FTZ R54, R48, R54 ;  /* 0x0000003630367220 */ /* 0x000fe20000410000 */
[----:B------:R-:W-:Y:S01]  /*91b0*/  FFMA.FTZ R57, R46, R13, -R57 ;  /* 0x0000000d2e397223 */ /* 0x000fe20000010839 */
[----:B------:R-:W-:-:S02]  /*91c0*/  HADD2.F32 R52, -RZ, R52.H0_H0 ;  /* 0x20000034ff347230 */ /* 0x000fc40000004100 */
[----:B------:R-:W-:Y:S01]  /*91d0*/  FFMA.FTZ R48, R40, R13, R55 ;  /* 0x0000000d28307223 */ /* 0x000fe20000010037 */
[--C-:B------:R-:W-:Y:S02]  /*91e0*/  HADD2.F32 R40, -RZ, R15.reuse.H0_H0 ;  /* 0x2000000fff287230 */ /* 0x100fe40000004100 */
[----:B------:R-:W-:Y:S01]  /*91f0*/  FFMA.FTZ R59, R47, R51, R54 ;  /* 0x000000332f3b7223 */ /* 0x000fe20000010036 */
[--C-:B------:R-:W-:Y:S02]  /*9200*/  HADD2.F32 R13, -RZ, R14.reuse.H0_H0 ;  /* 0x2000000eff0d7230 */ /* 0x100fe40000004100 */
[----:B------:R-:W-:Y:S02]  /*9210*/  HADD2.F32 R15, -RZ, R15.H1_H1 ;  /* 0x3000000fff0f7230 */ /* 0x000fe40000004100 */
[----:B------:R-:W-:Y:S01]  /*9220*/  FMUL.FTZ R54, R40, R53 ;  /* 0x0000003528367220 */ /* 0x000fe20000410000 */
[----:B------:R-:W-:Y:S02]  /*9230*/  HADD2.F32 R14, -RZ, R14.H1_H1 ;  /* 0x3000000eff0e7230 */ /* 0x000fe40000004100 */
[----:B------:R-:W-:Y:S01]  /*9240*/  FMUL.FTZ R47, R13, R52 ;  /* 0x000000340d2f7220 */ /* 0x000fe20000410000 */
[----:B------:R-:W-:-:S02]  /*9250*/  HADD2.F32 R50, -RZ, R50.H0_H0 ;  /* 0x20000032ff327230 */ /* 0x000fc40000004100 */
[C---:B------:R-:W-:Y:S01]  /*9260*/  FMUL.FTZ R51, R15.reuse, R53 ;  /* 0x000000350f337220 */ /* 0x040fe20000410000 */
[----:B------:R-:W-:Y:S02]  /*9270*/  HADD2.F32 R49, -RZ, R49.H0_H0 ;  /* 0x20000031ff317230 */ /* 0x000fe40000004100 */
[----:B------:R-:W-:Y:S01]  /*9280*/  FMUL.FTZ R46, R14, R52 ;  /* 0x000000340e2e7220 */ /* 0x000fe20000410000 */
[----:B------:R-:W-:Y:S01]  /*9290*/  F2FP.SATFINITE.E4M3.F32.PACK_AB_MERGE_C R48, R48, R57, RZ ;  /* 0x000000393030723e */ /* 0x000fe200048070ff */
        /* <DEDUP_REMOVED lines=9> */
.L_x_4342:
[----:B------:R-:W-:Y:S05]  /*9330*/  BSYNC B2 ;  /* 0x0000000000027941 */ /* 0x000fea0003800000 */
.L_x_4341:
[----:B------:R0:W-:Y:S02]  /*9340*/  ST.E.128 desc[UR50][R44.64], R12 ;  /* 0x0000000c2c007985 */ /* 0x0001e4000c101d32 */
.L_x_4340:
[----:B------:R-:W-:Y:S05]  /*9350*/  BSYNC B1 ;  /* 0x0000000000017941 */ /* 0x000fea0003800000 */
.L_x_4339:
[----:B------:R-:W-:-:S13]  /*9360*/  ISETP.NE.AND P3, PT, R33, RZ, PT ;  /* 0x000000ff2100720c */ /* 0x000fda0003f65270 */
[----:B------:R-:W-:Y:S05]  /*9370*/  @!P3 BRA `(.L_x_4322) ;  /* 0x00000078000cb947 */ /* 0x000fea0003800000 */
[----:B----4-:R-:W4:Y:S01]  /*9380*/  LDL R11, [R1+0x1c] ;  /* 0x00001c00010b7983 */ /* 0x010f220000100800 */
[----:B0-----:R-:W-:Y:S01]  /*9390*/  IADD3 R40, P3, R220, R120, RZ ;  /* 0x00000078dc287210 */ /* 0x001fe20007f7e0ff */
[----:B------:R-:W-:Y:S02]  /*93a0*/  BSSY B1, `(.L_x_4343) ;  /* 0x000006e000017945 */ /* 0x000fe40003800000 */
[----:B------:R0:W0:Y:S01]  /*93b0*/  LDS.128 R12, [R89+0x2b200] ;  /* 0x02b20000590c7984 */ /* 0x0000220000000c00 */
[----:B--2---:R-:W-:Y:S02]  /*93c0*/  IADD3.X R41, R119, R228, RZ, P3, !PT ;  /* 0x000000e477297210 */ /* 0x004fe40001ffe4ff */
[----:B----4-:R-:W-:-:S13]  /*93d0*/  ISETP.GE.AND P3, PT, R11, R113, PT ;  /* 0x000000710b00720c */ /* 0x010fda0003f66270 */
[----:B0-----:R-:W-:Y:S05]  /*93e0*/  @P3 BRA `(.L_x_4344) ;  /* 0x0000000400a43947 */ /* 0x001fea0003800000 */
[--C-:B------:R-:W-:Y:S02]  /*93f0*/  SHF.R.U32.HI R43, RZ, 0x8, R37.reuse ;  /* 0x00000008ff2b7819 */ /* 0x100fe40000011625 */
[----:B------:R-:W-:Y:S02]  /*9400*/  LOP3.LUT R11, R37, 0xff, RZ, 0xc0, !PT ;  /* 0x000000ff250b7812 */ /* 0x000fe400078ec0ff */
[----:B------:R-:W-:Y:S02]  /*9410*/  SHF.R.U32.HI R38, RZ, 0x18, R37 ;  /* 0x00000018ff267819 */ /* 0x000fe40000011625 */
[----:B------:R-:W-:Y:S02]  /*9420*/  SHF.R.U32.HI R36, RZ, 0x8, R39 ;  /* 0x00000008ff247819 */ /* 0x000fe40000011627 */
[----:B------:R-:W-:Y:S01]  /*9430*/  PRMT R38, R38, 0x654, R11 ;  /* 0x0000065426267816 */ /* 0x000fe2000000000b */
[----:B------:R-:W-:Y:S01]  /*9440*/  IMAD.SHL.U32 R11, R43, 0x100, RZ ;  /* 0x000001002b0b7824 */ /* 0x000fe200078e00ff */
[----:B------:R-:W-:-:S02]  /*9450*/  SHF.R.U32.HI R44, RZ, 0x10, R39 ;  /* 0x00000010ff2c7819 */ /* 0x000fc40000011627 */
[----:B------:R-:W-:Y:S01]  /*9460*/  LOP3.LUT R42, R39, 0xff0000ff, RZ, 0xc0, !PT ;  /* 0xff0000ff272a7812 */ /* 0x000fe200078ec0ff */
[----:B------:R-:W-:Y:S01]  /*9470*/  IMAD.SHL.U32 R39, R36, 0x100, RZ ;  /* 0x0000010024277824 */ /* 0x000fe200078e00ff */
[----:B------:R-:W-:Y:S01]  /*9480*/  SHF.R.U32.HI R45, RZ, 0x10, R37 ;  /* 0x00000010ff2d7819 */ /* 0x000fe20000011625 */
[----:B------:R-:W-:Y:S01]  /*9490*/  IMAD.MOV.U32 R36, RZ, RZ, R12 ;  /* 0x000000ffff247224 */ /* 0x000fe200078e000c */
[----:B------:R-:W-:Y:S01]  /*94a0*/  LOP3.LUT R37, R38, 0xff00, R11, 0xf8, !PT ;  /* 0x0000ff0026257812 */ /* 0x000fe200078ef80b */
[----:B------:R-:W-:Y:S01]  /*94b0*/  IMAD.U32 R38, R44, 0x10000, RZ ;  /* 0x000100002c267824 */ /* 0x000fe200078e00ff */
[----:B------:R-:W-:Y:S01]  /*94c0*/  LOP3.LUT R43, R42, 0xff00, R39, 0xf8, !PT ;  /* 0x0000ff002a2b7812 */ /* 0x000fe200078ef827 */
[----:B------:R-:W-:Y:S01]  /*94d0*/  IMAD.U32 R12, R45, 0x10000, RZ ;  /* 0x000100002d0c7824 */ /* 0x000fe200078e00ff */
[----:B------:R-:W-:Y:S02]  /*94e0*/  F2FP.F16.E4M3.UNPACK_B R39, R85.H1 ;  /* 0x00000055ff27723e */ /* 0x000fe400030006ff */
[----:B------:R-:W-:-:S02]  /*94f0*/  F2FP.F16.E4M3.UNPACK_B R11, R13 ;  /* 0x0000000dff0b723e */ /* 0x000fc400020006ff */
[----:B------:R-:W-:Y:S01]  /*9500*/  LOP3.LUT R45, R43, 0xff0000, R38, 0xf8, !PT ;  /* 0x00ff00002b2d7812 */ /* 0x000fe200078ef826 */
[----:B------:R-:W-:Y:S01]  /*9510*/  HADD2.F32 R43, -RZ, R39.H0_H0 ;  /* 0x20000027ff2b7230 */ /* 0x000fe20000004100 */
[----:B------:R-:W-:Y:S01]  /*9520*/  LOP3.LUT R42, R37, 0xff0000, R12, 0xf8, !PT ;  /* 0x00ff0000252a7812 */ /* 0x000fe200078ef80c */
[----:B------:R-:W-:Y:S01]  /*9530*/  HADD2.F32 R12, -RZ, R11.H1_H1 ;  /* 0x3000000bff0c7230 */ /* 0x000fe20000004100 */
[----:B------:R-:W-:Y:S01]  /*9540*/  F2FP.F16.E4M3.UNPACK_B R38, R84.H1 ;  /* 0x00000054ff26723e */ /* 0x000fe200030006ff */
[----:B------:R-:W-:Y:S01]  /*9550*/  HADD2.F32 R44, -RZ, R39.H1_H1 ;  /* 0x30000027ff2c7230 */ /* 0x000fe20000004100 */
[----:B------:R-:W-:Y:S01]  /*9560*/  F2FP.F16.E4M3.UNPACK_B R13, R13.H1 ;  /* 0x0000000dff0d723e */ /* 0x000fe200030006ff */
[----:B------:R-:W-:Y:S02]  /*9570*/  HADD2.F32 R11, -RZ, R11.H0_H0 ;  /* 0x2000000bff0b7230 */ /* 0x000fe40000004100 */
[----:B------:R-:W-:Y:S01]  /*9580*/  FMUL.FTZ R46, R12, R43 ;  /* 0x0000002b0c2e7220 */ /* 0x000fe20000410000 */
[----:B------:R-:W-:Y:S01]  /*9590*/  HADD2.F32 R39, -RZ, R38.H0_H0 ;  /* 0x20000026ff277230 */ /* 0x000fe20000004100 */
[----:B------:R-:W-:Y:S01]  /*95a0*/  F2FP.F16.E4M3.UNPACK_B R85, R85 ;  /* 0x00000055ff55723e */ /* 0x000fe200020006ff */
[----:B------:R-:W-:-:S02]  /*95b0*/  HADD2.F32 R37, -RZ, R13.H1_H1 ;  /* 0x3000000dff257230 */ /* 0x000fc40000004100 */
[C---:B------:R-:W-:Y:S01]  /*95c0*/  FMUL.FTZ R43, R11.reuse, R43 ;  /* 0x0000002b0b2b7220 */ /* 0x040fe20000410000 */
[----:B------:R-:W-:Y:S02]  /*95d0*/  HADD2.F32 R13, -RZ, R13.H0_H0 ;  /* 0x2000000dff0d7230 */ /* 0x000fe40000004100 */
[-C--:B------:R-:W-:Y:S01]  /*95e0*/  FFMA.FTZ R11, R11, R39.reuse, -R46 ;  /* 0x000000270b0b7223 */ /* 0x080fe2000001082e */
[----:B------:R-:W-:Y:S02]  /*95f0*/  HADD2.F32 R38, -RZ, R38.H1_H1 ;  /* 0x30000026ff267230 */ /* 0x000fe40000004100 */
[-C--:B------:R-:W-:Y:S01]  /*9600*/  FMUL.FTZ R46, R37, R44.reuse ;  /* 0x0000002c252e7220 */ /* 0x080fe20000410000 */
[----:B------:R-:W-:Y:S01]  /*9610*/  FFMA.FTZ R12, R12, R39, R43 ;  /* 0x000000270c0c7223 */ /* 0x000fe2000001002b */
[C---:B------:R-:W-:Y:S01]  /*9620*/  FMUL.FTZ R44, R13.reuse, R44 ;  /* 0x0000002c0d2c7220 */ /* 0x040fe20000410000 */
[--C-:B------:R-:W-:Y:S02]  /*9630*/  HADD2.F32 R43, -RZ, R85.reuse.H1_H1 ;  /* 0x30000055ff2b7230 */ /* 0x100fe40000004100 */
[----:B------:R-:W-:Y:S01]  /*9640*/  FFMA.FTZ R47, R13, R38, -R46 ;  /* 0x000000260d2f7223 */ /* 0x000fe2000001082e */
[----:B------:R-:W-:Y:S01]  /*9650*/  F2FP.F16.E4M3.UNPACK_B R13, R36.H1 ;  /* 0x00000024ff0d723e */ /* 0x000fe200030006ff */
[----:B------:R-:W-:Y:S01]  /*9660*/  FFMA.FTZ R50, R37, R38, R44 ;  /* 0x0000002625327223 */ /* 0x000fe2000001002c */
[----:B------:R-:W-:Y:S01]  /*9670*/  F2FP.F16.E4M3.UNPACK_B R36, R36 ;  /* 0x00000024ff24723e */ /* 0x000fe200020006ff */
[----:B------:R-:W-:Y:S01]  /*9680*/  HADD2.F32 R85, -RZ, R85.H0_H0 ;  /* 0x20000055ff557230 */ /* 0x000fe20000004100 */
[----:B------:R-:W-:Y:S01]  /*9690*/  F2FP.F16.E4M3.UNPACK_B R84, R84 ;  /* 0x00000054ff54723e */ /* 0x000fe200020006ff */
[--C-:B------:R-:W-:Y:S01]  /*96a0*/  HADD2.F32 R37, -RZ, R13.reuse.H0_H0 ;  /* 0x2000000dff257230 */ /* 0x100fe20000004100 */
[----:B------:R-:W-:Y:S01]  /*96b0*/  F2FP.SATFINITE.E4M3.F32.PACK_AB_MERGE_C R53, R50, R47, RZ ;  /* 0x0000002f3235723e */ /* 0x000fe200048070ff */
[----:B------:R-:W-:-:S02]  /*96c0*/  HADD2.F32 R38, -RZ, R13.H1_H1 ;  /* 0x3000000dff267230 */ /* 0x000fc40000004100 */
[--C-:B------:R-:W-:Y:S02]  /*96d0*/  HADD2.F32 R13, -RZ, R36.reuse.H0_H0 ;  /* 0x20000024ff0d7230 */ /* 0x100fe40000004100 */
[----:B------:R-:W-:Y:S02]  /*96e0*/  HADD2.F32 R36, -RZ, R36.H1_H1 ;  /* 0x30000024ff247230 */ /* 0x000fe40000004100 */
[-C--:B------:R-:W-:Y:S01]  /*96f0*/  FMUL.FTZ R46, R38, R43.reuse ;  /* 0x0000002b262e7220 */ /* 0x080fe20000410000 */
[--C-:B------:R-:W-:Y:S02]  /*9700*/  HADD2.F32 R39, -RZ, R84.reuse.H1_H1 ;  /* 0x30000054ff277230 */ /* 0x100fe40000004100 */
        /* <DEDUP_REMOVED lines=8> */
[----:B------:R-:W-:-:S02]  /*9790*/  F2FP.F16.E4M3.UNPACK_B R36, R15.H1 ;  /* 0x0000000fff24723e */ /* 0x000fc400030006ff */
[-C--:B------:R-:W-:Y:S02]  /*97a0*/  F2FP.F16.E4M3.UNPACK_B R44, R45.reuse.H1 ;  /* 0x0000002dff2c723e */ /* 0x080fe400030006ff */
[----:B------:R-:W-:Y:S01]  /*97b0*/  F2FP.F16.E4M3.UNPACK_B R39, R42.H1 ;  /* 0x0000002aff27723e */ /* 0x000fe200030006ff */
[----:B------:R-:W-:Y:S01]  /*97c0*/  HADD2.F32 R38, -RZ, R36.H1_H1 ;  /* 0x30000024ff267230 */ /* 0x000fe20000004100 */
[----:B------:R-:W-:Y:S01]  /*97d0*/  F2FP.F16.E4M3.UNPACK_B R13, R14.H1 ;  /* 0x0000000eff0d723e */ /* 0x000fe200030006ff */
[----:B------:R-:W-:Y:S01]  /*97e0*/  HADD2.F32 R47, -RZ, R44.H1_H1 ;  /* 0x3000002cff2f7230 */ /* 0x000fe20000004100 */
[----:B------:R-:W-:Y:S01]  /*97f0*/  F2FP.F16.E4M3.UNPACK_B R45, R45 ;  /* 0x0000002dff2d723e */ /* 0x000fe200020006ff */
[----:B------:R-:W-:Y:S01]  /*9800*/  HADD2.F32 R37, -RZ, R36.H0_H0 ;  /* 0x20000024ff257230 */ /* 0x000fe20000004100 */
[----:B------:R-:W-:Y:S01]  /*9810*/  F2FP.SATFINITE.E4M3.F32.PACK_AB_MERGE_C R52, R43, R46, RZ ;  /* 0x0000002e2b34723e */ /* 0x000fe200048070ff */
        /* <DEDUP_REMOVED lines=18> */
[--C-:B------:R-:W-:Y:S02]  /*9940*/  HADD2.F32 R13, -RZ, R14.reuse.H0_H0 ;  /* 0x2000000eff0d7230 */ /* 0x100fe40000004100 */
[----:B------:R-:W-:Y:S01]  /*9950*/  HADD2.F32 R15, -RZ, R15.H1_H1 ;  /* 0x3000000fff0f7230 */ /* 0x000fe20000004100 */
[----:B------:R-:W-:Y:S01]  /*9960*/  F2FP.SATFINITE.E4M3.F32.PACK_AB_MERGE_C R47, R47, R50, RZ ;  /* 0x000000322f2f723e */ /* 0x000fe200048070ff */
        /* <DEDUP_REMOVED lines=13> */
[----:B------:R-:W-:-:S02]  /*9a40*/  F2FP.SATFINITE.E4M3.F32.PACK_AB_MERGE_C R13, R12, R11, R53 ;  /* 0x0000000b0c0d723e */ /* 0x000fc40004807035 */
[----:B------:R-:W-:Y:S02]  /*9a50*/  F2FP.SATFINITE.E4M3.F32.PACK_AB_MERGE_C R12, R85, R48, R52 ;  /* 0x00000030550c723e */ /* 0x000fe40004807034 */
[----:B------:R-:W-:Y:S02]  /*9a60*/  F2FP.SATFINITE.E4M3.F32.PACK_AB_MERGE_C R14, R45, R38, R47 ;  /* 0x000000262d0e723e */ /* 0x000fe4000480702f */
[----:B------:R-:W-:-:S07]  /*9a70*/  F2FP.SATFINITE.E4M3.F32.PACK_AB_MERGE_C R15, R44, R37, R46 ;  /* 0x000000252c0f723e */ /* 0x000fce000480702e */
.L_x_4344:
[----:B------:R-:W-:Y:S05]  /*9a80*/  BSYNC B1 ;  /* 0x0000000000017941 */ /* 0x000fea0003800000 */
.L_x_4343:
[----:B------:R0:W-:Y:S01]  /*9a90*/  ST.E.128 desc[UR50][R40.64], R12 ;  /* 0x0000000c28007985 */ /* 0x0001e2000c101d32 */
[----:B------:R-:W-:Y:S05]  /*9aa0*/  BRA `(.L_x_4322) ;  /* 0x0000007000407947 */ /* 0x000fea0003800000 */
.L_x_4288:
[----:B------:R-:W0:Y:S01]  /*9ab0*/  S2R R64, SR_TID.X ;  /* 0x0000000000407919 */ /* 0x000e220000002100 */
[----:B------:R-:W-:Y:S01]  /*9ac0*/  BSSY B1, `(.L_x_4345) ;  /* 0x0000034000017945 */ /* 0x000fe20003800000 */
        /* <DEDUP_REMOVED lines=17> */
[C---:B0-----:R-:W-:Y:S01]  /*9be0*/  VIADD R72, R64.reuse, 0xffffff80 ;  /* 0xffffff8040487836 */ /* 0x041fe20000000000 */
[----:B------:R-:W-:-:S02]  /*9bf0*/  IADD3 R73, R64, -0x80, RZ ;  /* 0xffffff8040497810 */ /* 0x000fc40007ffe0ff */
[----:B------:R-:W-:Y:S02]  /*9c00*/  CS2R R64, SRZ ;  /* 0x0000000000407805 */ /* 0x000fe4000001ff00 */
[----:B------:R-:W-:-:S04]  /*9c10*/  LEA.HI R72, R72, R73, RZ, 0x1 ;  /* 0x0000004948487211 */ /* 0x000fc800078f08ff */
[----:B------:R-:W-:-:S04]  /*9c20*/  SHF.R.S32.HI R72, RZ, 0x1, R72 ;  /* 0x00000001ff487819 */ /* 0x000fc80000011448 */
[----:B------:R-:W-:-:S13]  /*9c30*/  ISETP.GE.AND P3, PT, R72, R92, PT ;  /* 0x0000005c4800720c */ /* 0x000fda0003f66270 */
[----:B------:R-:W-:Y:S05]  /*9c40*/  @P3 BRA `(.L_x_4346) ;  /* 0x00000000006c3947 */ /* 0x000fea0003800000 */
[----:B------:R-:W-:Y:S01]  /*9c50*/  ULDC.64 UR4, c[0x0][0x3e8] ;  /* 0x0000fa0000047ab9 */ /* 0x000fe20000000a00 */
[----:B------:R-:W-:Y:S02]  /*9c60*/  CS2R R46, SRZ ;  /* 0x00000000002e7805 */ /* 0x000fe4000001ff00 */
[----:B------:R-:W-:Y:S02]  /*9c70*/  IADD3 R72, P2, P4, R104, UR4, R14 ;  /* 0x0000000468487c10 */ /* 0x000fe4000fc5e00e */
[----:B------:R-:W-:Y:S02]  /*9c80*/  CS2R R44, SRZ ;  /* 0x00000000002c7805 */ /* 0x000fe4000001ff00 */
[----:B------:R-:W-:Y:S02]  /*9c90*/  CS2R R58, SRZ ;  /* 0x00000000003a7805 */ /* 0x000fe4000001ff00 */
[----:B------:R-:W-:Y:S02]  /*9ca0*/  CS2R R56, SRZ ;  /* 0x0000000000387805 */ /* 0x000fe4000001ff00 */
[----:B------:R-:W-:Y:S01]  /*9cb0*/  IADD3.X R73, R9, UR5, R11, P2, P4 ;  /* 0x0000000509497c10 */ /* 0x000fe200097e840b */
[----:B------:R-:W-:-:S02]  /*9cc0*/  ULDC.64 UR4, c[0x0][0x400] ;  /* 0x0001000000047ab9 */ /* 0x000fc40000000a00 */
[----:B------:R-:W-:-:S04]  /*9cd0*/  IADD3 R74, P2, P4, R96, UR4, R12 ;  /* 0x00000004604a7c10 */ /* 0x000fc8000fc5e00c */
[----:B------:R-:W-:Y:S02]  /*9ce0*/  IADD3.X R75, R20, UR5, R86, P2, P4 ;  /* 0x00000005144b7c10 */ /* 0x000fe400097e8456 */
[----:B------:R-:W-:Y:S02]  /*9cf0*/  ISETP.GE.AND P2, PT, R16, R113, PT ;  /* 0x000000711000720c */ /* 0x000fe40003f46270 */
[----:B------:R-:W-:Y:S02]  /*9d00*/  CS2R R42, SRZ ;  /* 0x00000000002a7805 */ /* 0x000fe4000001ff00 */
[----:B------:R-:W-:Y:S02]  /*9d10*/  CS2R R40, SRZ ;  /* 0x0000000000287805 */ /* 0x000fe4000001ff00 */
[----:B------:R-:W-:Y:S02]  /*9d20*/  CS2R R54, SRZ ;  /* 0x0000000000367805 */ /* 0x000fe4000001ff00 */
[----:B------:R-:W-:-:S05]  /*9d30*/  CS2R R52, SRZ ;  /* 0x0000000000347805 */ /* 0x000fca000001ff00 */
[----:B------:R0:W5:Y:S04]  /*9d40*/  @!P2 LDG.E.128 R44, desc[UR50][R72.64] ;  /* 0x00000032482ca981 */ /* 0x000168000c1e1d00 */
[----:B------:R0:W5:Y:S01]  /*9d50*/  @!P2 LDG.E.128 R56, desc[UR50][R74.64] ;  /* 0x000000324a38a981 */ /* 0x000162000c1e1d00 */
[----:B------:R-:W-:Y:S02]  /*9d60*/  ISETP.GE.AND P2, PT, R221, R113, PT ;  /* 0x00000071dd00720c */ /* 0x000fe40003f46270 */
[----:B------:R-:W-:Y:S02]  /*9d70*/  CS2R R38, SRZ ;  /* 0x0000000000267805 */ /* 0x000fe4000001ff00 */
[----:B------:R-:W-:Y:S02]  /*9d80*/  CS2R R36, SRZ ;  /* 0x0000000000247805 */ /* 0x000fe4000001ff00 */
[----:B------:R-:W-:-:S02]  /*9d90*/  CS2R R50, SRZ ;  /* 0x0000000000327805 */ /* 0x000fc4000001ff00 */
[----:B------:R-:W-:-:S05]  /*9da0*/  CS2R R48, SRZ ;  /* 0x0000000000307805 */ /* 0x000fca000001ff00 */
[----:B------:R0:W5:Y:S04]  /*9db0*/  @!P2 LDG.E.128 R40, desc[UR50][R72.64+0x20] ;  /* 0x000020324828a981 */ /* 0x000168000c1e1d00 */
[----:B------:R0:W5:Y:S01]  /*9dc0*/  @!P2 LDG.E.128 R52, desc[UR50][R74.64+0x20] ;  /* 0x000020324a34a981 */ /* 0x000162000c1e1d00 */
[----:B------:R-:W-:-:S13]  /*9dd0*/  ISETP.GE.AND P2, PT, R222, R113, PT ;  /* 0x00000071de00720c */ /* 0x000fda0003f46270 */
[----:B------:R0:W5:Y:S04]  /*9de0*/  @!P2 LDG.E.128 R36, desc[UR50][R72.64+0x40] ;  /* 0x000040324824a981 */ /* 0x000168000c1e1d00 */
[----:B------:R0:W5:Y:S02]  /*9df0*/  @!P2 LDG.E.128 R48, desc[UR50][R74.64+0x40] ;  /* 0x000040324a30a981 */ /* 0x000164000c1e1d00 */
.L_x_4346:
[----:B------:R-:W-:Y:S05]  /*9e00*/  BSYNC B1 ;  /* 0x0000000000017941 */ /* 0x000fea0003800000 */
.L_x_4345:
[----:B------:R-:W1:Y:S01]  /*9e10*/  S2R R76, SR_TID.X ;  /* 0x00000000004c7919 */ /* 0x000e620000002100 */
[----:B------:R-:W-:Y:S01]  /*9e20*/  BSSY B1, `(.L_x_4347) ;  /* 0x000002d000017945 */ /* 0x000fe20003800000 */
[----:B0-----:R-:W-:Y:S02]  /*9e30*/  CS2R R74, SRZ ;  /* 0x00000000004a7805 */ /* 0x001fe4000001ff00 */
[----:B------:R-:W-:Y:S02]  /*9e40*/  CS2R R72, SRZ ;  /* 0x0000000000487805 */ /* 0x000fe4000001ff00 */
[----:B------:R-:W-:Y:S02]  /*9e50*/  CS2R R78, SRZ ;  /* 0x00000000004e7805 */ /* 0x000fe4000001ff00 */
[----:B------:R-:W-:Y:S02]  /*9e60*/  CS2R R82, SRZ ;  /* 0x0000000000527805 */ /* 0x000fe4000001ff00 */
[----:B------:R-:W-:Y:S01]  /*9e70*/  CS2R R80, SRZ ;  /* 0x0000000000507805 */ /* 0x000fe2000001ff00 */
[----:B-1----:R-:W-:-:S02]  /*9e80*/  VIADD R85, R76, 0xffffff80 ;  /* 0xffffff804c557836 */ /* 0x002fc40000000000 */
[----:B------:R-:W-:Y:S01]  /*9e90*/  VIADD R84, R76, 0xffffff80 ;  /* 0xffffff804c547836 */ /* 0x000fe20000000000 */
[----:B------:R-:W-:-:S04]  /*9ea0*/  CS2R R76, SRZ ;  /* 0x00000000004c7805 */ /* 0x000fc8000001ff00 */
[----:B------:R-:W-:-:S04]  /*9eb0*/  LEA.HI R84, R84, R85, RZ, 0x1 ;  /* 0x0000005554547211 */ /* 0x000fc800078f08ff */
[----:B------:R-:W-:-:S05]  /*9ec0*/  SHF.R.S32.HI R84, RZ, 0x1, R84 ;  /* 0x00000001ff547819 */ /* 0x000fca0000011454 */
[----:B------:R-:W-:-:S05]  /*9ed0*/  VIADD R84, R84, 0x80 ;  /* 0x0000008054547836 */ /* 0x000fca0000000000 */
[----:B------:R-:W-:-:S13]  /*9ee0*/  ISETP.GE.AND P4, PT, R84, R92, PT ;  /* 0x0000005c5400720c */ /* 0x000fda0003f86270 */
[----:B------:R-:W-:Y:S05]  /*9ef0*/  @P4 BRA `(.L_x_4348) ;  /* 0x00000000007c4947 */ /* 0x000fea0003800000 */
[----:B------:R-:W-:Y:S01]  /*9f00*/  IADD3 R14, P2, P5, R104, R14, R5 ;  /* 0x0000000e680e7210 */ /* 0x000fe20007d5e005 */
[----:B------:R-:W-:Y:S01]  /*9f10*/  ULDC.64 UR4, c[0x0][0x3e8] ;  /* 0x0000fa0000047ab9 */ /* 0x000fe20000000a00 */
[----:B------:R-:W-:Y:S02]  /*9f20*/  CS2R R70, SRZ ;  /* 0x0000000000467805 */ /* 0x000fe4000001ff00 */
[----:B------:R-:W-:Y:S02]  /*9f30*/  CS2R R68, SRZ ;  /* 0x0000000000447805 */ /* 0x000fe4000001ff00 */
[----:B------:R-:W-:Y:S02]  /*9f40*/  IADD3.X R11, R9, R11, R4, P2, P5 ;  /* 0x0000000b090b7210 */ /* 0x000fe400017ea404 */
[----:B------:R-:W-:Y:S02]  /*9f50*/  CS2R R82, SRZ ;  /* 0x0000000000527805 */ /* 0x000fe4000001ff00 */
[----:B------:R-:W-:-:S02]  /*9f60*/  IADD3 R12, P2, P5, R96, R12, R7 ;  /* 0x0000000c600c7210 */ /* 0x000fc40007d5e007 */
[----:B------:R-:W-:Y:S02]  /*9f70*/  CS2R R80, SRZ ;  /* 0x0000000000507805 */ /* 0x000fe4000001ff00 */
        /* <DEDUP_REMOVED lines=23> */
.L_x_4348:
[----:B------:R-:W-:Y:S05]  /*a0f0*/  BSYNC B1 ;  /* 0x0000000000017941 */ /* 0x000fea0003800000 */
.L_x_4347:
        /* <DEDUP_REMOVED lines=28> */
.L_x_4349:
[----:B------:R-:W2:Y:S01]  /*a2c0*/  LDL R11, [R1+0x4] ;  /* 0x00000400010b7983 */ /* 0x000ea20000100800 */
[----:B------:R-:W-:Y:S01]  /*a2d0*/  IMAD R93, R19, 0x8, R18 ;  /* 0x00000008135d7824 */ /* 0x000fe200078e0212 */
[----:B------:R-:W-:Y:S01]  /*a2e0*/  BSSY B1, `(.L_x_4350) ;  /* 0x0000004000017945 */ /* 0x000fe20003800000 */
[----:B--2---:R-:W-:-:S04]  /*a2f0*/  SHF.L.U32 R94, R11, 0x1f, RZ ;  /* 0x0000001f0b5e7819 */ /* 0x004fc800000006ff */
[----:B------:R-:W1:Y:S02]  /*a300*/  SYNCS.PHASECHK.TRANS64.TRYWAIT P5, [R93+URZ+0x33490], R94 ;  /* 0x0334905e5d0075a7 */ /* 0x000e6400080a017f */
[----:B-1----:R-:W-:Y:S05]  /*a310*/  @!P5 BRA `(.L_x_4351) ;  /* 0x000002700018d947 */ /* 0x002fea0003800000 */
.L_x_4641:
[----:B------:R-:W-:Y:S05]  /*a320*/  BSYNC B1 ;  /* 0x0000000000017941 */ /* 0x000fea0003800000 */
.L_x_4350:
[----:B------:R-:W2:Y:S01]  /*a330*/  LDC R133, c[0x0][0x2f4] ;  /* 0x0000bd00ff857b82 */ /* 0x000ea20000000800 */
[----:B------:R-:W-:Y:S01]  /*a340*/  UMOV UR4, 0xffffffff ;  /* 0xffffffff00047882 */ /* 0x000fe20000000000 */
[----:B--2---:R-:W-:Y:S02]  /*a350*/  IADD3 R139, -R114, R133, RZ ;  /* 0x00000085728b7210 */ /* 0x004fe40007ffe1ff */
[----:B------:R-:W-:Y:S05]  /*a360*/  BRA.DIV UR4, `(.L_x_4352) ;  /* 0x0000027204187947 */ /* 0x000fea000b800000 */
[----:B------:R2:W3:Y:S04]  /*a370*/  SHFL.IDX PT, R149, R119, RZ, 0x1e1f ;  /* 0x001e1fff77957589 */ /* 0x0004e800000e0000 */
[----:B------:R2:W4:Y:S02]  /*a380*/  SHFL.IDX PT, R11, R120, RZ, 0x1e1f ;  /* 0x001e1fff780b7589 */ /* 0x00052400000e0000 */
.L_x_4645:
[----:B------:R-:W-:Y:S04]  /*a390*/  BSSY B1, `(.L_x_4353) ;  /* 0x000030e000017945 */ /* 0x000fe80003800000 */
[----:B------:R-:W-:Y:S05]  /*a3a0*/  @P3 BRA `(.L_x_4354) ;  /* 0x0000003000303947 */ /* 0x000fea0003800000 */
[----:B------:R-:W-:Y:S01]  /*a3b0*/  ISETP.NE.AND P3, PT, R28, RZ, PT ;  /* 0x000000ff1c00720c */ /* 0x000fe20003f65270 */
[----:B------:R-:W-:-:S12]  /*a3c0*/  BSSY B2, `(.L_x_4355) ;  /* 0x0000101000027945 */ /* 0x000fd80003800000 */
[----:B------:R-:W-:Y:S05]  /*a3d0*/  @!P3 BRA `(.L_x_4356) ;  /* 0x0000000c00fcb947 */ /* 0x000fea0003800000 */
[----:B------:R-:W5:Y:S04]  /*a3e0*/  LDL R84, [R1+0x24] ;  /* 0x0000240001547983 */ /* 0x000f680000100800 */
[----:B0-----:R-:W2:Y:S04]  /*a3f0*/  LDL R14, [R1+0x28] ;  /* 0x00002800010e7983 */ /* 0x001ea80000100800 */
[----:B------:R-:W3:Y:S01]  /*a400*/  LDL R15, [R1+0x2c] ;  /* 0x00002c00010f7983 */ /* 0x000ee20000100800 */
[----:B------:R-:W-:-:S04]  /*a410*/  SEL R12, R114, R139, !P0 ;  /* 0x0000008b720c7207 */ /* 0x000fc80004000000 */
[----:B------:R-:W-:-:S04]  /*a420*/  SHF.R.S32.HI R13, RZ, 0x1f, R12 ;  /* 0x0000001fff0d7819 */ /* 0x000fc8000001140c */
[----:B------:R-:W-:-:S04]  /*a430*/  LEA.HI R13, R13, R12, RZ, 0x5 ;  /* 0x0000000c0d0d7211 */ /* 0x000fc800078f28ff */
[----:B------:R-:W-:-:S04]  /*a440*/  LEA.HI.SX32 R162, R13, R112, 0x1b ;  /* 0x000000700da27211 */ /* 0x000fc800078fdaff */
[----:B------:R-:W-:-:S04]  /*a450*/  SHF.R.S32.HI R13, RZ, 0x1f, R162 ;  /* 0x0000001fff0d7819 */ /* 0x000fc800000114a2 */
[----:B------:R-:W-:Y:S01]  /*a460*/  LEA.HI R13, R13, R162, RZ, 0x2 ;  /* 0x000000a20d0d7211 */ /* 0x000fe200078f10ff */
[----:B------:R-:W-:-:S03]  /*a470*/  IMAD.SHL.U32 R162, R162, 0x10, RZ ;  /* 0x00000010a2a27824 */ /* 0x000fc600078e00ff */
[----:B------:R-:W-:Y:S02]  /*a480*/  SHF.R.S32.HI R13, RZ, 0x2, R13 ;  /* 0x00000002ff0d7819 */ /* 0x000fe4000001140d */
[----:B------:R-:W-:Y:S01]  /*a490*/  ISETP.GE.AND P3, PT, R16, R113, PT ;  /* 0x000000711000720c */ /* 0x000fe20003f66270 */
[----:B------:R-:W-:Y:S01]  /*a4a0*/  BSSY B3, `(.L_x_4357) ;  /* 0x00000eb000037945 */ /* 0x000fe20003800000 */
[----:B-----5:R-:W-:-:S04]  /*a4b0*/  LOP3.LUT R12, R84, 0x30, R162, 0xf8, !PT ;  /* 0x00000030540c7812 */ /* 0x020fc800078ef8a2 */
[----:B--2---:R-:W-:Y:S01]  /*a4c0*/  LOP3.LUT R12, R12, R14, RZ, 0x3c, !PT ;  /* 0x0000000e0c0c7212 */ /* 0x004fe200078e3cff */
[----:B---3--:R-:W-:-:S04]  /*a4d0*/  IMAD R13, R13, 0x2800, R15 ;  /* 0x000028000d0d7824 */ /* 0x008fc800078e020f */
[----:B------:R-:W-:-:S04]  /*a4e0*/  IMAD.IADD R12, R13, 0x1, R12 ;  /* 0x000000010d0c7824 */ /* 0x000fc800078e020c */
[C---:B------:R-:W-:Y:S02]  /*a4f0*/  IMAD R84, R19.reuse, 0x7800, R12 ;  /* 0x0000780013547824 */ /* 0x040fe400078e020c */
[----:B------:R-:W-:Y:S02]  /*a500*/  IMAD R12, R19, 0x7800, R128 ;  /* 0x00007800130c7824 */ /* 0x000fe400078e0280 */
[C---:B------:R-:W-:Y:S02]  /*a510*/  IMAD.IADD R84, R18.reuse, 0x1, R84 ;  /* 0x0000000112547824 */ /* 0x040fe400078e0254 */
[----:B------:R-:W-:-:S04]  /*a520*/  IMAD.IADD R12, R18, 0x1, R12 ;  /* 0x00000001120c7824 */ /* 0x000fc800078e020c */
[----:B------:R-:W0:Y:S04]  /*a530*/  LDS.128 R84, [R84+0x24200] ;  /* 0x0242000054547984 */ /* 0x000e280000000c00 */
[----:B------:R-:W2:Y:S01]  /*a540*/  LDS.128 R12, [R12+0x24200] ;  /* 0x024200000c0c7984 */ /* 0x000ea20000000c00 */
[----:B------:R-:W-:Y:S05]  /*a550*/  @P3 BRA `(.L_x_4358) ;  /* 0x0000000c007c3947 */ /* 0x000fea0003800000 */
[--C-:B------:R-:W-:Y:S02]  /*a560*/  SHF.R.U32.HI R58, RZ, 0x8, R45.reuse ;  /* 0x00000008ff3a7819 */ /* 0x100fe4000001162d */
[----:B------:R-:W-:Y:S02]  /*a570*/  SHF.R.U32.HI R56, RZ, 0x10, R45 ;  /* 0x00000010ff387819 */ /* 0x000fe4000001162d */
[----:B------:R-:W-:Y:S01]  /*a580*/  LOP3.LUT R46, R45, 0xff, RZ, 0xc0, !PT ;  /* 0x000000ff2d2e7812 */ /* 0x000fe200078ec0ff */
[----:B------:R-:W-:Y:S01]  /*a590*/  IMAD.SHL.U32 R58, R58, 0x100, RZ ;  /* 0x000001003a3a7824 */ /* 0x000fe200078e00ff */
[--C-:B------:R-:W-:Y:S01]  /*a5a0*/  SHF.R.U32.HI R44, RZ, 0x10, R47.reuse ;  /* 0x00000010ff2c7819 */ /* 0x100fe2000001162f */
[----:B------:R-:W-:Y:S01]  /*a5b0*/  IMAD.U32 R56, R56, 0x10000, RZ ;  /* 0x0001000038387824 */ /* 0x000fe200078e00ff */
[--C-:B------:R-:W-:Y:S02]  /*a5c0*/  SHF.R.U32.HI R163, RZ, 0x8, R47.reuse ;  /* 0x00000008ffa37819 */ /* 0x100fe4000001162f */
[----:B------:R-:W-:Y:S01]  /*a5d0*/  LOP3.LUT R164, R47, 0xff, RZ, 0xc0, !PT ;  /* 0x000000ff2fa47812 */ /* 0x000fe200078ec0ff */
[----:B------:R-:W-:Y:S01]  /*a5e0*/  IMAD.U32 R44, R44, 0x10000, RZ ;  /* 0x000100002c2c7824 */ /* 0x000fe200078e00ff */
[----:B------:R-:W-:-:S02]  /*a5f0*/  SHF.R.U32.HI R166, RZ, 0x18, R47 ;  /* 0x00000018ffa67819 */ /* 0x000fc4000001162f */
[----:B------:R-:W-:Y:S02]  /*a600*/  SHF.R.U32.HI R165, RZ, 0x8, R57 ;  /* 0x00000008ffa57819 */ /* 0x000fe40000011639 */
[----:B------:R-:W-:Y:S02]  /*a610*/  SHF.R.U32.HI R45, RZ, 0x18, R45 ;  /* 0x00000018ff2d7819 */ /* 0x000fe4000001162d */
[--C-:B------:R-:W-:Y:S01]  /*a620*/  SHF.R.U32.HI R47, RZ, 0x10, R57.reuse ;  /* 0x00000010ff2f7819 */ /* 0x100fe20000011639 */
[----:B------:R-:W-:Y:S01]  /*a630*/  IMAD.SHL.U32 R165, R165, 0x100, RZ ;  /* 0x00000100a5a57824 */ /* 0x000fe200078e00ff */
[----:B------:R-:W-:Y:S02]  /*a640*/  LOP3.LUT R167, R57, 0xff, RZ, 0xc0, !PT ;  /* 0x000000ff39a77812 */ /* 0x000fe400078ec0ff */
[----:B------:R-:W-:Y:S01]  /*a650*/  SHF.R.U32.HI R57, RZ, 0x18, R57 ;  /* 0x00000018ff397819 */ /* 0x000fe20000011639 */
[----:B------:R-:W-:Y:S01]  /*a660*/  IMAD.U32 R47, R47, 0x10000, RZ ;  /* 0x000100002f2f7824 */ /* 0x000fe200078e00ff */
[----:B------:R-:W-:-:S02]  /*a670*/  PRMT R168, R45, 0x654, R46 ;  /* 0x000006542da87816 */ /* 0x000fc4000000002e */
[----:B------:R-:W-:Y:S02]  /*a680*/  PRMT R167, R57, 0x654, R167 ;  /* 0x0000065439a77816 */ /* 0x000fe400000000a7 */
[----:B------:R-:W-:Y:S02]  /*a690*/  LOP3.LUT R58, R168, 0xff00, R58, 0xf8, !PT ;  /* 0x0000ff00a83a7812 */ /* 0x000fe400078ef83a */
[----:B------:R-:W-:Y:S02]  /*a6a0*/  LOP3.LUT R167, R167, 0xff00, R165, 0xf8, !PT ;  /* 0x0000ff00a7a77812 */ /* 0x000fe400078ef8a5 */
[--C-:B------:R-:W-:Y:S02]  /*a6b0*/  SHF.R.U32.HI R45, RZ, 0x10, R59.reuse ;  /* 0x00000010ff2d7819 */ /* 0x100fe4000001163b */
[----:B------:R-:W-:Y:S02]  /*a6c0*/  SHF.R.U32.HI R46, RZ, 0x8, R59 ;  /* 0x00000008ff2e7819 */ /* 0x000fe4000001163b */
[----:B------:R-:W-:-:S02]  /*a6d0*/  LOP3.LUT R169, R59, 0xff, RZ, 0xc0, !PT ;  /* 0x000000ff3ba97812 */ /* 0x000fc400078ec0ff */
[----:B------:R-:W-:Y:S01]  /*a6e0*/  SHF.R.U32.HI R59, RZ, 0x18, R59 ;  /* 0x00000018ff3b7819 */ /* 0x000fe2000001163b */
[----:B------:R-:W-:Y:S01]  /*a6f0*/  IMAD.SHL.U32 R46, R46, 0x100, RZ ;  /* 0x000001002e2e7824 */ /* 0x000fe200078e00ff */
[----:B------:R-:W-:Y:S02]  /*a700*/  LOP3.LUT R165, R58, 0xff0000, R56, 0xf8, !PT ;  /* 0x00ff00003aa57812 */ /* 0x000fe400078ef838 */
[----:B------:R-:W-:Y:S02]  /*a710*/  LOP3.LUT R58, R167, 0xff0000, R47, 0xf8, !PT ;  /* 0x00ff0000a73a7812 */ /* 0x000fe400078ef82f */
[----:B------:R-:W-:Y:S02]  /*a720*/  PRMT R57, R59, 0x654, R169 ;  /* 0x000006543b397816 */ /* 0x000fe400000000a9 */
[----:B------:R-:W-:Y:S02]  /*a730*/  PRMT R164, R166, 0x654, R164 ;  /* 0x00000654a6a47816 */ /* 0x000fe400000000a4 */
[----:B------:R-:W-:-:S02]  /*a740*/  SHF.L.U32 R59, R163, 0x8, RZ ;  /* 0x00000008a33b7819 */ /* 0x000fc400000006ff */
[----:B0-----:R-:W-:Y:S02]  /*a750*/  F2FP.F16.E4M3.UNPACK_B R163, R85 ;  /* 0x00000055ffa3723e */ /* 0x001fe400020006ff */
[----:B------:R-:W-:Y:S02]  /*a760*/  F2FP.F16.E4M3.UNPACK_B R166, R58 ;  /* 0x0000003affa6723e */ /* 0x000fe400020006ff */
[----:B--2---:R-:W-:Y:S01]  /*a770*/  F2FP.F16.E4M3.UNPACK_B R47, R13 ;  /* 0x0000000dff2f723e */ /* 0x004fe200020006ff */
[----:B------:R-:W-:Y:S01]  /*a780*/  HADD2.F32 R56, -RZ, R163.H0_H0 ;  /* 0x200000a3ff387230 */ /* 0x000fe20000004100 */
[----:B------:R-:W-:Y:S01]  /*a790*/  LOP3.LUT R59, R164, 0xff00, R59, 0xf8, !PT ;  /* 0x0000ff00a43b7812 */ /* 0x000fe200078ef83b */
[--C-:B------:R-:W-:Y:S01]  /*a7a0*/  HADD2.F32 R169, -RZ, R166.reuse.H0_H0 ;  /* 0x200000a6ffa97230 */ /* 0x100fe20000004100 */
[----:B------:R-:W-:Y:S01]  /*a7b0*/  F2FP.F16.E4M3.UNPACK_B R167, R165 ;  /* 0x000000a5ffa7723e */ /* 0x000fe200020006ff */
[----:B------:R-:W-:Y:S01]  /*a7c0*/  HADD2.F32 R164, -RZ, R47.H0_H0 ;  /* 0x2000002fffa47230 */ /* 0x000fe20000004100 */
[----:B------:R-:W-:Y:S01]  /*a7d0*/  F2FP.F16.E4M3.UNPACK_B R85, R85.H1 ;  /* 0x00000055ff55723e */ /* 0x000fe200030006ff */
[----:B------:R-:W-:-:S02]  /*a7e0*/  HADD2.F32 R166, -RZ, R166.H1_H1 ;  /* 0x300000a6ffa67230 */ /* 0x000fc40000004100 */
[-C--:B------:R-:W-:Y:S01]  /*a7f0*/  FMUL.FTZ R170, R56, R169.reuse ;  /* 0x000000a938aa7220 */ /* 0x080fe20000410000 */
[----:B------:R-:W-:Y:S02]  /*a800*/  HADD2.F32 R168, -RZ, R167.H0_H0 ;  /* 0x200000a7ffa87230 */ /* 0x000fe40000004100 */
[C---:B------:R-:W-:Y:S01]  /*a810*/  FMUL.FTZ R169, R164.reuse, R169 ;  /* 0x000000a9a4a97220 */ /* 0x040fe20000410000 */
[----:B------:R-:W-:Y:S01]  /*a820*/  HADD2.F32 R47, -RZ, R47.H1_H1 ;  /* 0x3000002fff2f7230 */ /* 0x000fe20000004100 */
[----:B------:R-:W-:Y:S01]  /*a830*/  F2FP.F16.E4M3.UNPACK_B R165, R165.H1 ;  /* 0x000000a5ffa5723e */ /* 0x000fe200030006ff */
[----:B------:R-:W-:Y:S02]  /*a840*/  HADD2.F32 R167, -RZ, R167.H1_H1 ;  /* 0x300000a7ffa77230 */ /* 0x000fe40000004100 */
[-C--:B------:R-:W-:Y:S01]  /*a850*/  FFMA.FTZ R164, R164, R168.reuse, -R170 ;  /* 0x000000a8a4a47223 */ /* 0x080fe200000108aa */
[----:B------:R-:W-:Y:S01]  /*a860*/  FFMA.FTZ R56, R56, R168, R169 ;  /* 0x000000a838387223 */ /* 0x000fe200000100a9 */
[----:B------:R-:W-:Y:S01]  /*a870*/  HADD2.F32 R168, -RZ, R163.H1_H1 ;  /* 0x300000a3ffa87230 */ /* 0x000fe20000004100 */
[----:B------:R-:W-:-:S02]  /*a880*/  LOP3.LUT R57, R57, 0xff00, R46, 0xf8, !PT ;  /* 0x0000ff0039397812 */ /* 0x000fc400078ef82e */
[----:B------:R-:W-:Y:S02]  /*a890*/  SHF.L.U32 R45, R45, 0x10, RZ ;  /* 0x000000102d2d7819 */ /* 0x000fe400000006ff */
[CC--:B------:R-:W-:Y:S01]  /*a8a0*/  FMUL.FTZ R163, R168.reuse, R166.reuse ;  /* 0x000000a6a8a37220 */ /* 0x0c0fe20000410000 */
[----:B------:R-:W-:Y:S01]  /*a8b0*/  FMUL.FTZ R166, R47, R166 ;  /* 0x000000a62fa67220 */ /* 0x000fe20000410000 */
[----:B------:R-:W-:Y:S02]  /*a8c0*/  LOP3.LUT R59, R59, 0xff0000, R44, 0xf8, !PT ;  /* 0x00ff00003b3b7812 */ /* 0x000fe400078ef82c */
[-C--:B------:R-:W-:Y:S01]  /*a8d0*/  FFMA.FTZ R163, R47, R167.reuse, -R163 ;  /* 0x000000a72fa37223 */ /* 0x080fe200000108a3 */
[----:B------:R-:W-:Y:S01]  /*a8e0*/  FFMA.FTZ R47, R168, R167, R166 ;  /* 0x000000a7a82f7223 */ /* 0x000fe200000100a6 */
[----:B------:R-:W-:Y:S01]  /*a8f0*/  F2FP.F16.E4M3.UNPACK_B R166, R58.H1 ;  /* 0x0000003affa6723e */ /* 0x000fe200030006ff */
[----:B------:R-:W-:Y:S01]  /*a900*/  HADD2.F32 R168, -RZ, R165.H0_H0 ;  /* 0x200000a5ffa87230 */ /* 0x000fe20000004100 */
[----:B------:R-:W-:Y:S01]  /*a910*/  F2FP.F16.E4M3.UNPACK_B R167, R13.H1 ;  /* 0x0000000dffa7723e */ /* 0x000fe200030006ff */
[----:B------:R-:W-:Y:S01]  /*a920*/  HADD2.F32 R13, -RZ, R85.H0_H0 ;  /* 0x20000055ff0d7230 */ /* 0x000fe20000004100 */
[----:B------:R-:W-:Y:S01]  /*a930*/  LOP3.LUT R44, R57, 0xff0000, R45, 0xf8, !PT ;  /* 0x00ff0000392c7812 */ /* 0x000fe200078ef82d */
[----:B------:R-:W-:-:S02]  /*a940*/  HADD2.F32 R169, -RZ, R166.H0_H0 ;  /* 0x200000a6ffa97230 */ /* 0x000fc40000004100 */
[----:B------:R-:W-:Y:S02]  /*a950*/  HADD2.F32 R58, -RZ, R167.H0_H0 ;  /* 0x200000a7ff3a7230 */ /* 0x000fe40000004100 */
[----:B------:R-:W-:Y:S02]  /*a960*/  HADD2.F32 R85, -RZ, R85.H1_H1 ;  /* 0x30000055ff557230 */ /* 0x000fe40000004100 */
[-C--:B------:R-:W-:Y:S01]  /*a970*/  FMUL.FTZ R170, R13, R169.reuse ;  /* 0x000000a90daa7220 */ /* 0x080fe20000410000 */
[----:B------:R-:W-:Y:S02]  /*a980*/  HADD2.F32 R166, -RZ, R166.H1_H1 ;  /* 0x300000a6ffa67230 */ /* 0x000fe40000004100 */
[C---:B------:R-:W-:Y:S01]  /*a990*/  FMUL.FTZ R169, R58.reuse, R169 ;  /* 0x000000a93aa97220 */ /* 0x040fe20000410000 */
[----:B------:R-:W-:Y:S02]  /*a9a0*/  IMAD.MOV.U32 R45, RZ, RZ, R87 ;  /* 0x000000ffff2d7224 */ /* 0x000fe400078e0057 */
[----:B------:R-:W-:Y:S01]  /*a9b0*/  FFMA.FTZ R58, R58, R168, -R170 ;  /* 0x000000a83a3a7223 */ /* 0x000fe200000108aa */
[----:B------:R-:W-:-:S02]  /*a9c0*/  IMAD.MOV.U32 R87, RZ, RZ, R15 ;  /* 0x000000ffff577224 */ /* 0x000fc400078e000f */
[----:B------:R-:W-:Y:S01]  /*a9d0*/  FFMA.FTZ R13, R13, R168, R169 ;  /* 0x000000a80d0d7223 */ /* 0x000fe200000100a9 */
[----:B------:R-:W-:Y:S01]  /*a9e0*/  HADD2.F32 R168, -RZ, R167.H1_H1 ;  /* 0x300000a7ffa87230 */ /* 0x000fe20000004100 */
[----:B------:R-:W-:Y:S01]  /*a9f0*/  F2FP.F16.E4M3.UNPACK_B R46, R45 ;  /* 0x0000002dff2e723e */ /* 0x000fe200020006ff */
[----:B------:R-:W-:Y:S02]  /*aa00*/  HADD2.F32 R167, -RZ, R165.H1_H1 ;  /* 0x300000a5ffa77230 */ /* 0x000fe40000004100 */
[-C--:B------:R-:W-:Y:S01]  /*aa10*/  FMUL.FTZ R165, R85, R166.reuse ;  /* 0x000000a655a57220 */ /* 0x080fe20000410000 */
[----:B------:R-:W-:Y:S01]  /*aa20*/  F2FP.F16.E4M3.UNPACK_B R15, R87 ;  /* 0x00000057ff0f723e */ /* 0x000fe200020006ff */
[C---:B------:R-:W-:Y:S01]  /*aa30*/  FMUL.FTZ R166, R168.reuse, R166 ;  /* 0x000000a6a8a67220 */ /* 0x040fe20000410000 */
[----:B------:R-:W-:Y:S01]  /*aa40*/  F2FP.F16.E4M3.UNPACK_B R45, R45.H1 ;  /* 0x0000002dff2d723e */ /* 0x000fe200030006ff */
[----:B------:R-:W-:Y:S01]  /*aa50*/  FFMA.FTZ R165, R168, R167, -R165 ;  /* 0x000000a7a8a57223 */ /* 0x000fe200000108a5 */
[----:B------:R-:W-:-:S02]  /*aa60*/  HADD2.F32 R168, -RZ, R46.H0_H0 ;  /* 0x2000002effa87230 */ /* 0x000fc40000004100 */
[----:B------:R-:W-:Y:S01]  /*aa70*/  FFMA.FTZ R85, R85, R167, R166 ;  /* 0x000000a755557223 */ /* 0x000fe200000100a6 */
[-C--:B------:R-:W-:Y:S01]  /*aa80*/  F2FP.F16.E4M3.UNPACK_B R166, R44.reuse ;  /* 0x0000002cffa6723e */ /* 0x080fe200020006ff */
[--C-:B------:R-:W-:Y:S01]  /*aa90*/  HADD2.F32 R170, -RZ, R15.reuse.H0_H0 ;  /* 0x2000000fffaa7230 */ /* 0x100fe20000004100 */
[-C--:B------:R-:W-:Y:S01]  /*aaa0*/  F2FP.F16.E4M3.UNPACK_B R167, R59.reuse ;  /* 0x0000003bffa7723e */ /* 0x080fe200020006ff */
[----:B------:R-:W-:Y:S01]  /*aab0*/  HADD2.F32 R15, -RZ, R15.H1_H1 ;  /* 0x3000000fff0f7230 */ /* 0x000fe20000004100 */
[----:B------:R-:W-:Y:S01]  /*aac0*/  F2FP.F16.E4M3.UNPACK_B R44, R44.H1 ;  /* 0x0000002cff2c723e */ /* 0x000fe200030006ff */
[--C-:B------:R-:W-:Y:S01]  /*aad0*/  HADD2.F32 R57, -RZ, R166.reuse.H0_H0 ;  /* 0x200000a6ff397230 */ /* 0x100fe20000004100 */
[----:B------:R-:W-:Y:S01]  /*aae0*/  F2FP.F16.E4M3.UNPACK_B R59, R59.H1 ;  /* 0x0000003bff3b723e */ /* 0x000fe200030006ff */
[----:B------:R-:W-:Y:S01]  /*aaf0*/  HADD2.F32 R169, -RZ, R167.H0_H0 ;  /* 0x200000a7ffa97230 */ /* 0x000fe20000004100 */
[----:B------:R-:W-:Y:S01]  /*ab00*/  F2FP.SATFINITE.E4M3.F32.PACK_AB_MERGE_C R58, R165, R58, RZ ;  /* 0x0000003aa53a723e */ /* 0x000fe200048070ff */
[----:B------:R-:W-:-:S02]  /*ab10*/  HADD2.F32 R166, -RZ, R166.H1_H1 ;  /* 0x300000a6ffa67230 */ /* 0x000fc40000004100 */
        /* <DEDUP_REMOVED lines=23> */
[----:B------:R-:W-:-:S02]  /*ac90*/  HADD2.F32 R45, -RZ, R45.H1_H1 ;  /* 0x3000002dff2d7230 */ /* 0x000fc40000004100 */
[--C-:B------:R-:W-:Y:S02]  /*aca0*/  HADD2.F32 R167, -RZ, R57.reuse.H0_H0 ;  /* 0x20000039ffa77230 */ /* 0x100fe40000004100 */
[-C--:B------:R-:W-:Y:S01]  /*acb0*/  FMUL.FTZ R170, R87, R169.reuse ;  /* 0x000000a957aa7220 */ /* 0x080fe20000410000 */
[----:B------:R-:W-:Y:S02]  /*acc0*/  HADD2.F32 R57, -RZ, R57.H1_H1 ;  /* 0x30000039ff397230 */ /* 0x000fe40000004100 */
[--C-:B------:R-:W-:Y:S02]  /*acd0*/  HADD2.F32 R165, -RZ, R85.reuse.H0_H0 ;  /* 0x20000055ffa57230 */ /* 0x100fe40000004100 */
[C---:B------:R-:W-:Y:S01]  /*ace0*/  FFMA.FTZ R170, R167.reuse, R166, -R170 ;  /* 0x000000a6a7aa7223 */ /* 0x040fe200000108aa */
[----:B------:R-:W-:Y:S01]  /*acf0*/  FMUL.FTZ R167, R167, R169 ;  /* 0x000000a9a7a77220 */ /* 0x000fe20000410000 */
[----:B------:R-:W-:Y:S02]  /*ad00*/  HADD2.F32 R85, -RZ, R85.H1_H1 ;  /* 0x30000055ff557230 */ /* 0x000fe40000004100 */
[----:B------:R-:W-:-:S02]  /*ad10*/  IMAD.MOV.U32 R13, RZ, RZ, R163 ;  /* 0x000000ffff0d7224 */ /* 0x000fc400078e00a3 */
        /* <DEDUP_REMOVED lines=90> */
[----:B------:R-:W-:Y:S01]  /*b2c0*/  MOV R84, R44 ;  /* 0x0000002c00547202 */ /* 0x000fe20000000f00 */
[----:B------:R-:W-:Y:S01]  /*b2d0*/  FFMA.FTZ R59, R57, R161, -R59 ;  /* 0x000000a1393b7223 */ /* 0x000fe2000001083b */
[----:B------:R-:W-:-:S02]  /*b2e0*/  IMAD.MOV.U32 R85, RZ, RZ, R47 ;  /* 0x000000ffff557224 */ /* 0x000fc400078e002f */
[----:B------:R-:W-:Y:S01]  /*b2f0*/  FFMA.FTZ R160, R86, R161, R160 ;  /* 0x000000a156a07223 */ /* 0x000fe200000100a0 */
[----:B------:R-:W-:Y:S01]  /*b300*/  IMAD.MOV.U32 R87, RZ, RZ, R45 ;  /* 0x000000ffff577224 */ /* 0x000fe200078e002d */
[----:B------:R-:W-:-:S03]  /*b310*/  F2FP.SATFINITE.E4M3.F32.PACK_AB_MERGE_C R58, R59, R158, R58 ;  /* 0x0000009e3b3a723e */ /* 0x000fc6000480703a */
[----:B------:R-:W-:Y:S02]  /*b320*/  F2FP.SATFINITE.E4M3.F32.PACK_AB_MERGE_C R159, R160, R159, R14 ;  /* 0x0000009fa09f723e */ /* 0x000fe4000480700e */
[----:B------:R-:W-:-:S03]  /*b330*/  IMAD.MOV.U32 R14, RZ, RZ, R58 ;  /* 0x000000ffff0e7224 */ /* 0x000fc600078e003a */
[----:B------:R-:W-:-:S07]  /*b340*/  IMAD.MOV.U32 R86, RZ, RZ, R159 ;  /* 0x000000ffff567224 */ /* 0x000fce00078e009f */
.L_x_4358:
[----:B------:R-:W-:Y:S05]  /*b350*/  BSYNC B3 ;  /* 0x0000000000037941 */ /* 0x000fea0003800000 */
.L_x_4357:
[----:B----4-:R-:W-:-:S04]  /*b360*/  IADD3 R44, P3, R21, R11, RZ ;  /* 0x0000000b152c7210 */ /* 0x010fc80007f7e0ff */
[----:B------:R-:W-:Y:S02]  /*b370*/  IADD3.X R45, R149, R108, RZ, P3, !PT ;  /* 0x0000006c952d7210 */ /* 0x000fe40001ffe4ff */
[----:B------:R-:W-:-:S03]  /*b380*/  ISETP.GE.AND P3, PT, R162, R133, PT ;  /* 0x00000085a200720c */ /* 0x000fc60003f66270 */
[----:B--2---:R2:W-:Y:S10]  /*b390*/  ST.E.128 desc[UR50][R44.64], R12 ;  /* 0x0000000c2c007985 */ /* 0x0045f4000c101d32 */
[----:B------:R-:W-:-:S04]  /*b3a0*/  @!P3 IADD3 R46, P5, R11, R162, RZ ;  /* 0x000000a20b2eb210 */ /* 0x000fc80007fbe0ff */
[----:B------:R-:W-:-:S05]  /*b3b0*/  @!P3 LEA.HI.X.SX32 R47, R162, R149, 0x1, P5 ;  /* 0x00000095a22fb211 */ /* 0x000fca00028f0eff */
[----:B0-----:R2:W-:Y:S04]  /*b3c0*/  @!P3 ST.E.128 desc[UR50][R46.64], R84 ;  /* 0x000000542e00b985 */ /* 0x0015e8000c101d32 */
.L_x_4356:
[----:B------:R-:W-:Y:S05]  /*b3d0*/  BSYNC B2 ;  /* 0x0000000000027941 */ /* 0x000fea0003800000 */
.L_x_4355:
[----:B------:R-:W-:Y:S01]  /*b3e0*/  ISETP.NE.AND P3, PT, R29, RZ, PT ;  /* 0x000000ff1d00720c */ /* 0x000fe20003f65270 */
[----:B------:R-:W-:-:S12]  /*b3f0*/  BSSY B2, `(.L_x_4359) ;  /* 0x0000101000027945 */ /* 0x000fd80003800000 */
[----:B------:R-:W-:Y:S05]  /*b400*/  @!P3 BRA `(.L_x_4360) ;  /* 0x0000000c00fcb947 */ /* 0x000fea0003800000 */
[----:B--2---:R-:W2:Y:S04]  /*b410*/  LDL R44, [R1+0x24] ;  /* 0x00002400012c7983 */ /* 0x004ea80000100800 */
[----:B0-----:R-:W5:Y:S04]  /*b420*/  LDL R14, [R1+0x28] ;  /* 0x00002800010e7983 */ /* 0x001f680000100800 */
        /* <DEDUP_REMOVED lines=11> */
[----:B--2---:R-:W-:-:S04]  /*b4e0*/  LOP3.LUT R12, R44, 0x30, R56, 0xf8, !PT ;  /* 0x000000302c0c7812 */ /* 0x004fc800078ef838 */
[----:B-----5:R-:W-:Y:S01]  /*b4f0*/  LOP3.LUT R12, R12, R14, RZ, 0x3c, !PT ;  /* 0x0000000e0c0c7212 */ /* 0x020fe200078e3cff */
        /* <DEDUP_REMOVED lines=18> */
[----:B------:R-:W-:Y:S02]  /*b620*/  SHF.R.U32.HI R52, RZ, 0x10, R41 ;  /* 0x00000010ff347819 */ /* 0x000fe40000011629 */
[--C-:B------:R-:W-:Y:S01]  /*b630*/  SHF.R.U32.HI R85, RZ, 0x18, R53.reuse ;  /* 0x00000018ff557819 */ /* 0x100fe20000011635 */
[----:B------:R-:W-:Y:S01]  /*b640*/  IMAD.SHL.U32 R43, R43, 0x100, RZ ;  /* 0x000001002b2b7824 */ /* 0x000fe200078e00ff */
[----:B------:R-:W-:Y:S01]  /*b650*/  LOP3.LUT R86, R53, 0xff, RZ, 0xc0, !PT ;  /* 0x000000ff35567812 */ /* 0x000fe200078ec0ff */
[----:B------:R-:W-:Y:S01]  /*b660*/  IMAD.U32 R52, R52, 0x10000, RZ ;  /* 0x0001000034347824 */ /* 0x000fe200078e00ff */
[----:B------:R-:W-:-:S02]  /*b670*/  SHF.R.U32.HI R87, RZ, 0x10, R53 ;  /* 0x00000010ff577819 */ /* 0x000fc40000011635 */
[----:B------:R-:W-:Y:S02]  /*b680*/  PRMT R84, R84, 0x654, R42 ;  /* 0x0000065454547816 */ /* 0x000fe4000000002a */
[----:B------:R-:W-:Y:S01]  /*b690*/  PRMT R85, R85, 0x654, R86 ;  /* 0x0000065455557816 */ /* 0x000fe20000000056 */
[----:B------:R-:W-:Y:S01]  /*b6a0*/  IMAD.U32 R87, R87, 0x10000, RZ ;  /* 0x0001000057577824 */ /* 0x000fe200078e00ff */
[----:B------:R-:W-:Y:S02]  /*b6b0*/  LOP3.LUT R54, R84, 0xff00, R54, 0xf8, !PT ;  /* 0x0000ff0054367812 */ /* 0x000fe400078ef836 */
[--C-:B------:R-:W-:Y:S02]  /*b6c0*/  SHF.R.U32.HI R53, RZ, 0x18, R55.reuse ;  /* 0x00000018ff357819 */ /* 0x100fe40000011637 */
[----:B------:R-:W-:Y:S02]  /*b6d0*/  LOP3.LUT R158, R55, 0xff, RZ, 0xc0, !PT ;  /* 0x000000ff379e7812 */ /* 0x000fe400078ec0ff */
[----:B------:R-:W-:-:S02]  /*b6e0*/  SHF.R.U32.HI R41, RZ, 0x8, R55 ;  /* 0x00000008ff297819 */ /* 0x000fc40000011637 */
[----:B------:R-:W-:Y:S02]  /*b6f0*/  SHF.R.U32.HI R42, RZ, 0x10, R55 ;  /* 0x00000010ff2a7819 */ /* 0x000fe40000011637 */
[----:B------:R-:W-:Y:S01]  /*b700*/  LOP3.LUT R43, R85, 0xff00, R43, 0xf8, !PT ;  /* 0x0000ff00552b7812 */ /* 0x000fe200078ef82b */
[----:B------:R-:W-:Y:S01]  /*b710*/  IMAD.SHL.U32 R41, R41, 0x100, RZ ;  /* 0x0000010029297824 */ /* 0x000fe200078e00ff */
[----:B------:R-:W-:Y:S01]  /*b720*/  PRMT R55, R59, 0x654, R58 ;  /* 0x000006543b377816 */ /* 0x000fe2000000003a */
[----:B------:R-:W-:Y:S01]  /*b730*/  IMAD.U32 R42, R42, 0x10000, RZ ;  /* 0x000100002a2a7824 */ /* 0x000fe200078e00ff */
[----:B------:R-:W-:Y:S01]  /*b740*/  LOP3.LUT R59, R54, 0xff0000, R52, 0xf8, !PT ;  /* 0x00ff0000363b7812 */ /* 0x000fe200078ef834 */
[----:B0-----:R-:W-:Y:S01]  /*b750*/  IMAD.MOV.U32 R54, RZ, RZ, R45 ;  /* 0x000000ffff367224 */ /* 0x001fe200078e002d */
[----:B------:R-:W-:Y:S02]  /*b760*/  SHF.L.U32 R57, R57, 0x8, RZ ;  /* 0x0000000839397819 */ /* 0x000fe400000006ff */
[----:B------:R-:W-:-:S02]  /*b770*/  LOP3.LUT R52, R43, 0xff0000, R87, 0xf8, !PT ;  /* 0x00ff00002b347812 */ /* 0x000fc400078ef857 */
[----:B------:R-:W-:Y:S02]  /*b780*/  LOP3.LUT R55, R55, 0xff00, R57, 0xf8, !PT ;  /* 0x0000ff0037377812 */ /* 0x000fe400078ef839 */
[----:B------:R-:W-:Y:S02]  /*b790*/  F2FP.F16.E4M3.UNPACK_B R57, R54 ;  /* 0x00000036ff39723e */ /* 0x000fe400020006ff */
[----:B------:R-:W-:Y:S02]  /*b7a0*/  F2FP.F16.E4M3.UNPACK_B R84, R52 ;  /* 0x00000034ff54723e */ /* 0x000fe400020006ff */
[----:B--2---:R-:W-:Y:S01]  /*b7b0*/  F2FP.F16.E4M3.UNPACK_B R43, R13 ;  /* 0x0000000dff2b723e */ /* 0x004fe200020006ff */
[----:B------:R-:W-:Y:S01]  /*b7c0*/  HADD2.F32 R45, -RZ, R57.H0_H0 ;  /* 0x20000039ff2d7230 */ /* 0x000fe20000004100 */
[----:B------:R-:W-:Y:S01]  /*b7d0*/  F2FP.F16.E4M3.UNPACK_B R85, R59 ;  /* 0x0000003bff55723e */ /* 0x000fe200020006ff */
[----:B------:R-:W-:Y:S01]  /*b7e0*/  HADD2.F32 R87, -RZ, R84.H0_H0 ;  /* 0x20000054ff577230 */ /* 0x000fe20000004100 */
[----:B------:R-:W-:Y:S01]  /*b7f0*/  PRMT R53, R53, 0x654, R158 ;  /* 0x0000065435357816 */ /* 0x000fe2000000009e */
[----:B------:R-:W-:Y:S01]  /*b800*/  HADD2.F32 R58, -RZ, R43.H0_H0 ;  /* 0x2000002bff3a7230 */ /* 0x000fe20000004100 */
[----:B------:R-:W-:Y:S01]  /*b810*/  F2FP.F16.E4M3.UNPACK_B R54, R54.H1 ;  /* 0x00000036ff36723e */ /* 0x000fe200030006ff */
        /* <DEDUP_REMOVED lines=23> */
[----:B------:R-:W-:-:S02]  /*b990*/  HADD2.F32 R52, -RZ, R85.H0_H0 ;  /* 0x20000055ff347230 */ /* 0x000fc40000004100 */
[----:B------:R-:W-:Y:S02]  /*b9a0*/  HADD2.F32 R54, -RZ, R54.H1_H1 ;  /* 0x30000036ff367230 */ /* 0x000fe40000004100 */
[CC--:B------:R-:W-:Y:S01]  /*b9b0*/  FMUL.FTZ R158, R13.reuse, R87.reuse ;  /* 0x000000570d9e7220 */ /* 0x0c0fe20000410000 */
[----:B------:R-:W-:Y:S02]  /*b9c0*/  HADD2.F32 R84, -RZ, R84.H1_H1 ;  /* 0x30000054ff547230 */ /* 0x000fe40000004100 */
[C---:B------:R-:W-:Y:S01]  /*b9d0*/  FMUL.FTZ R87, R52.reuse, R87 ;  /* 0x0000005734577220 */ /* 0x040fe20000410000 */
[----:B------:R-:W-:Y:S02]  /*b9e0*/  IMAD.MOV.U32 R41, RZ, RZ, R47 ;  /* 0x000000ffff297224 */ /* 0x000fe400078e002f */
[-C--:B------:R-:W-:Y:S01]  /*b9f0*/  FFMA.FTZ R52, R52, R86.reuse, -R158 ;  /* 0x0000005634347223 */ /* 0x080fe2000001089e */
[----:B------:R-:W-:Y:S02]  /*ba00*/  IMAD.MOV.U32 R55, RZ, RZ, R15 ;  /* 0x000000ffff377224 */ /* 0x000fe400078e000f */
[----:B------:R-:W-:Y:S01]  /*ba10*/  FFMA.FTZ R13, R13, R86, R87 ;  /* 0x000000560d0d7223 */ /* 0x000fe20000010057 */
[----:B------:R-:W-:Y:S01]  /*ba20*/  HADD2.F32 R86, -RZ, R85.H1_H1 ;  /* 0x30000055ff567230 */ /* 0x000fe20000004100 */
[----:B------:R-:W-:Y:S01]  /*ba30*/  F2FP.F16.E4M3.UNPACK_B R42, R41 ;  /* 0x00000029ff2a723e */ /* 0x000fe200020006ff */
[----:B------:R-:W-:-:S02]  /*ba40*/  HADD2.F32 R85, -RZ, R59.H1_H1 ;  /* 0x3000003bff557230 */ /* 0x000fc40000004100 */
[-C--:B------:R-:W-:Y:S01]  /*ba50*/  FMUL.FTZ R59, R54, R84.reuse ;  /* 0x00000054363b7220 */ /* 0x080fe20000410000 */
[----:B------:R-:W-:Y:S01]  /*ba60*/  F2FP.F16.E4M3.UNPACK_B R15, R55 ;  /* 0x00000037ff0f723e */ /* 0x000fe200020006ff */
[C---:B------:R-:W-:Y:S01]  /*ba70*/  FMUL.FTZ R84, R86.reuse, R84 ;  /* 0x0000005456547220 */ /* 0x040fe20000410000 */
[----:B------:R-:W-:Y:S01]  /*ba80*/  F2FP.F16.E4M3.UNPACK_B R41, R41.H1 ;  /* 0x00000029ff29723e */ /* 0x000fe200030006ff */
[-C--:B------:R-:W-:Y:S01]  /*ba90*/  FFMA.FTZ R59, R86, R85.reuse, -R59 ;  /* 0x00000055563b7223 */ /* 0x080fe2000001083b */
[----:B------:R-:W-:Y:S02]  /*baa0*/  HADD2.F32 R86, -RZ, R42.H0_H0 ;  /* 0x2000002aff567230 */ /* 0x000fe40000004100 */
        /* <DEDUP_REMOVED lines=87> */
[-C--:B------:R-:W-:Y:S01]  /*c020*/  FFMA.FTZ R52, R12, R156.reuse, -R52 ;  /* 0x0000009c0c347223 */ /* 0x080fe20000010834 */
[----:B------:R-:W-:Y:S01]  /*c030*/  F2FP.SATFINITE.E4M3.F32.PACK_AB_MERGE_C R40, R40, R87, RZ ;  /* 0x000000572828723e */ /* 0x000fe200048070ff */
[----:B------:R-:W-:Y:S01]  /*c040*/  FFMA.FTZ R12, R44, R156, R154 ;  /* 0x0000009c2c0c7223 */ /* 0x000fe2000001009a */
[----:B------:R-:W-:Y:S01]  /*c050*/  IMAD.MOV.U32 R44, RZ, RZ, R14 ;  /* 0x000000ffff2c7224 */ /* 0x000fe200078e000e */
[-C--:B------:R-:W-:Y:S01]  /*c060*/  F2FP.F16.E4M3.UNPACK_B R14, R155.reuse.H1 ;  /* 0x0000009bff0e723e */ /* 0x080fe200030006ff */
        /* <DEDUP_REMOVED lines=13> */
[CC--:B------:R-:W-:Y:S01]  /*c140*/  FMUL.FTZ R156, R53.reuse, R158.reuse ;  /* 0x0000009e359c7220 */ /* 0x0c0fe20000410000 */
[----:B------:R-:W-:Y:S02]  /*c150*/  HADD2.F32 R47, -RZ, R47.H1_H1 ;  /* 0x3000002fff2f7230 */ /* 0x000fe40000004100 */
[----:B------:R-:W-:Y:S01]  /*c160*/  FMUL.FTZ R158, R84, R158 ;  /* 0x0000009e549e7220 */ /* 0x000fe20000410000 */
        /* <DEDUP_REMOVED lines=22> */
[----:B------:R-:W-:Y:S01]  /*c2d0*/  F2FP.SATFINITE.E4M3.F32.PACK_AB_MERGE_C R14, R14, R158, RZ ;  /* 0x0000009e0e0e723e */ /* 0x000fe200048070ff */
[C---:B------:R-:W-:Y:S01]  /*c2e0*/  FMUL.FTZ R155, R44.reuse, R155 ;  /* 0x0000009b2c9b7220 */ /* 0x040fe20000410000 */
[----:B------:R-:W-:Y:S02]  /*c2f0*/  IMAD.MOV.U32 R15, RZ, RZ, R42 ;  /* 0x000000ffff0f7224 */ /* 0x000fe400078e002a */
[----:B------:R-:W-:Y:S01]  /*c300*/  FFMA.FTZ R52, R44, R157, -R52 ;  /* 0x0000009d2c347223 */ /* 0x000fe20000010834 */
[----:B------:R-:W-:-:S02]  /*c310*/  IMAD.MOV.U32 R44, RZ, RZ, R40 ;  /* 0x000000ffff2c7224 */ /* 0x000fc400078e0028 */
[----:B------:R-:W-:Y:S02]  /*c320*/  FFMA.FTZ R155, R46, R157, R155 ;  /* 0x0000009d2e9b7223 */ /* 0x000fe4000001009b */
[----:B------:R-:W-:-:S03]  /*c330*/  F2FP.SATFINITE.E4M3.F32.PACK_AB_MERGE_C R47, R52, R84, R47 ;  /* 0x00000054342f723e */ /* 0x000fc6000480702f */
[----:B------:R-:W-:Y:S02]  /*c340*/  F2FP.SATFINITE.E4M3.F32.PACK_AB_MERGE_C R154, R155, R154, R14 ;  /* 0x0000009a9b9a723e */ /* 0x000fe4000480700e */
[----:B------:R-:W-:-:S03]  /*c350*/  IMAD.MOV.U32 R14, RZ, RZ, R47 ;  /* 0x000000ffff0e7224 */ /* 0x000fc600078e002f */
[----:B------:R-:W-:Y:S02]  /*c360*/  IMAD.MOV.U32 R46, RZ, RZ, R154 ;  /* 0x000000ffff2e7224 */ /* 0x000fe400078e009a */
[----:B------:R-:W-:-:S07]  /*c370*/  IMAD.MOV.U32 R47, RZ, RZ, R41 ;  /* 0x000000ffff2f7224 */ /* 0x000fce00078e0029 */
.L_x_4362:
[----:B------:R-:W-:Y:S05]  /*c380*/  BSYNC B3 ;  /* 0x0000000000037941 */ /* 0x000fea0003800000 */
.L_x_4361:
[----:B----4-:R-:W-:-:S04]  /*c390*/  IADD3 R40, P3, R25, R11, RZ ;  /* 0x0000000b19287210 */ /* 0x010fc80007f7e0ff */
[----:B------:R-:W-:Y:S02]  /*c3a0*/  IADD3.X R41, R149, R95, RZ, P3, !PT ;  /* 0x0000005f95297210 */ /* 0x000fe40001ffe4ff */
[----:B------:R-:W-:-:S03]  /*c3b0*/  ISETP.GE.AND P3, PT, R56, R133, PT ;  /* 0x000000853800720c */ /* 0x000fc60003f66270 */
[----:B--2---:R2:W-:Y:S10]  /*c3c0*/  ST.E.128 desc[UR50][R40.64], R12 ;  /* 0x0000000c28007985 */ /* 0x0045f4000c101d32 */
[----:B------:R-:W-:-:S04]  /*c3d0*/  @!P3 IADD3 R42, P5, R11, R56, RZ ;  /* 0x000000380b2ab210 */ /* 0x000fc80007fbe0ff */
[----:B------:R-:W-:-:S05]  /*c3e0*/  @!P3 LEA.HI.X.SX32 R43, R56, R149, 0x1, P5 ;  /* 0x00000095382bb211 */ /* 0x000fca00028f0eff */
[----:B0-----:R2:W-:Y:S04]  /*c3f0*/  @!P3 ST.E.128 desc[UR50][R42.64], R44 ;  /* 0x0000002c2a00b985 */ /* 0x0015e8000c101d32 */
.L_x_4360:
[----:B------:R-:W-:Y:S05]  /*c400*/  BSYNC B2 ;  /* 0x0000000000027941 */ /* 0x000fea0003800000 */
.L_x_4359:
[----:B------:R-:W-:-:S13]  /*c410*/  ISETP.NE.AND P3, PT, R30, RZ, PT ;  /* 0x000000ff1e00720c */ /* 0x000fda0003f65270 */
[----:B------:R-:W-:Y:S05]  /*c420*/  @!P3 BRA `(.L_x_4354) ;  /* 0x000000100010b947 */ /* 0x000fea0003800000 */
[----:B0-2---:R-:W2:Y:S04]  /*c430*/  LDL R12, [R1+0x8] ;  /* 0x00000800010c7983 */ /* 0x005ea80000100800 */
[----:B------:R-:W5:Y:S04]  /*c440*/  LDL R15, [R1+0x24] ;  /* 0x00002400010f7983 */ /* 0x000f680000100800 */
[----:B------:R-:W3:Y:S04]  /*c450*/  LDL R14, [R1+0x2c] ;  /* 0x00002c00010e7983 */ /* 0x000ee80000100800 */
[----:B------:R-:W4:Y:S01]  /*c460*/  LDL R13, [R1+0x28] ;  /* 0x00002800010d7983 */ /* 0x000f220000100800 */
[----:B------:R-:W-:Y:S01]  /*c470*/  ISETP.GE.AND P3, PT, R222, R113, PT ;  /* 0x00000071de00720c */ /* 0x000fe20003f66270 */
[----:B------:R-:W-:Y:S01]  /*c480*/  BSSY B2, `(.L_x_4363) ;  /* 0x00000f7000027945 */ /* 0x000fe20003800000 */
[----:B--2---:R-:W-:-:S04]  /*c490*/  LOP3.LUT P5, RZ, R12, 0x1, RZ, 0xc0, !PT ;  /* 0x000000010cff7812 */ /* 0x004fc800078ac0ff */
[----:B------:R-:W-:Y:S01]  /*c4a0*/  SEL R12, R114, R139, !P5 ;  /* 0x0000008b720c7207 */ /* 0x000fe20006800000 */
[----:B-----5:R-:W-:Y:S02]  /*c4b0*/  IMAD.MOV.U32 R40, RZ, RZ, R15 ;  /* 0x000000ffff287224 */ /* 0x020fe400078e000f */
[----:B---3--:R-:W-:Y:S02]  /*c4c0*/  IMAD.MOV.U32 R15, RZ, RZ, R14 ;  /* 0x000000ffff0f7224 */ /* 0x008fe400078e000e */
[----:B----4-:R-:W-:Y:S01]  /*c4d0*/  IMAD.MOV.U32 R14, RZ, RZ, R13 ;  /* 0x000000ffff0e7224 */ /* 0x010fe200078e000d */
[----:B------:R-:W-:-:S04]  /*c4e0*/  SHF.R.S32.HI R13, RZ, 0x1f, R12 ;  /* 0x0000001fff0d7819 */ /* 0x000fc8000001140c */
[----:B------:R-:W-:-:S04]  /*c4f0*/  LEA.HI R13, R13, R12, RZ, 0x5 ;  /* 0x0000000c0d0d7211 */ /* 0x000fc800078f28ff */
[----:B------:R-:W-:-:S04]  /*c500*/  LEA.HI.SX32 R13, R13, R110, 0x1b ;  /* 0x0000006e0d0d7211 */ /* 0x000fc800078fdaff */
[----:B------:R-:W-:Y:S01]  /*c510*/  SHF.R.S32.HI R12, RZ, 0x1f, R13 ;  /* 0x0000001fff0c7819 */ /* 0x000fe2000001140d */
[----:B------:R-:W-:-:S03]  /*c520*/  IMAD.SHL.U32 R44, R13, 0x10, RZ ;  /* 0x000000100d2c7824 */ /* 0x000fc600078e00ff */
[----:B------:R-:W-:-:S04]  /*c530*/  LEA.HI R12, R12, R13, RZ, 0x2 ;  /* 0x0000000d0c0c7211 */ /* 0x000fc800078f10ff */
[----:B------:R-:W-:Y:S02]  /*c540*/  SHF.R.S32.HI R13, RZ, 0x2, R12 ;  /* 0x00000002ff0d7819 */ /* 0x000fe4000001140c */
[----:B------:R-:W-:-:S03]  /*c550*/  LOP3.LUT R12, R40, 0x30, R44, 0xf8, !PT ;  /* 0x00000030280c7812 */ /* 0x000fc600078ef82c */
[----:B------:R-:W-:Y:S01]  /*c560*/  IMAD R13, R13, 0x2800, R15 ;  /* 0x000028000d0d7824 */ /* 0x000fe200078e020f */
[----:B------:R-:W-:-:S05]  /*c570*/  LOP3.LUT R12, R12, R14, RZ, 0x3c, !PT ;  /* 0x0000000e0c0c7212 */ /* 0x000fca00078e3cff */
[----:B------:R-:W-:Y:S02]  /*c580*/  IMAD.IADD R12, R13, 0x1, R12 ;  /* 0x000000010d0c7824 */ /* 0x000fe400078e020c */
[C---:B------:R-:W-:Y:S02]  /*c590*/  IMAD R13, R19.reuse, 0x7800, R125 ;  /* 0x00007800130d7824 */ /* 0x040fe400078e027d */
[----:B------:R-:W-:-:S03]  /*c5a0*/  IMAD R15, R19, 0x7800, R12 ;  /* 0x00007800130f7824 */ /* 0x000fc600078e020c */
[C---:B------:R-:W-:Y:S01]  /*c5b0*/  IADD3 R13, R18.reuse, R13, RZ ;  /* 0x0000000d120d7210 */ /* 0x040fe20007ffe0ff */
[----:B------:R-:W-:-:S05]  /*c5c0*/  IMAD.IADD R40, R18, 0x1, R15 ;  /* 0x0000000112287824 */ /* 0x000fca00078e020f */
[----:B------:R-:W0:Y:S04]  /*c5d0*/  LDS.128 R12, [R13+0x24200] ;  /* 0x024200000d0c7984 */ /* 0x000e280000000c00 */
[----:B------:R-:W2:Y:S01]  /*c5e0*/  LDS.128 R40, [R40+0x24200] ;  /* 0x0242000028287984 */ /* 0x000ea20000000c00 */
[----:B------:R-:W-:Y:S05]  /*c5f0*/  @P3 BRA `(.L_x_4364) ;  /* 0x0000000c007c3947 */ /* 0x000fea0003800000 */
[--C-:B------:R-:W-:Y:S02]  /*c600*/  SHF.R.U32.HI R45, RZ, 0x10, R37.reuse ;  /* 0x00000010ff2d7819 */ /* 0x100fe40000011625 */
[--C-:B------:R-:W-:Y:S02]  /*c610*/  SHF.R.U32.HI R46, RZ, 0x8, R37.reuse ;  /* 0x00000008ff2e7819 */ /* 0x100fe40000011625 */
[----:B------:R-:W-:Y:S01]  /*c620*/  LOP3.LUT R38, R37, 0xff, RZ, 0xc0, !PT ;  /* 0x000000ff25267812 */ /* 0x000fe200078ec0ff */
[----:B------:R-:W-:Y:S01]  /*c630*/  IMAD.U32 R45, R45, 0x10000, RZ ;  /* 0x000100002d2d7824 */ /* 0x000fe200078e00ff */
[----:B------:R-:W-:Y:S02]  /*c640*/  SHF.R.U32.HI R37, RZ, 0x18, R37 ;  /* 0x00000018ff257819 */ /* 0x000fe40000011625 */
[----:B------:R-:W-:Y:S02]  /*c650*/  LOP3.LUT R48, R39, 0xff, RZ, 0xc0, !PT ;  /* 0x000000ff27307812 */ /* 0x000fe400078ec0ff */
[----:B------:R-:W-:-:S02]  /*c660*/  SHF.R.U32.HI R52, RZ, 0x18, R39 ;  /* 0x00000018ff347819 */ /* 0x000fc40000011627 */
[--C-:B------:R-:W-:Y:S02]  /*c670*/  SHF.R.U32.HI R36, RZ, 0x10, R39.reuse ;  /* 0x00000010ff247819 */ /* 0x100fe40000011627 */
[----:B------:R-:W-:Y:S02]  /*c680*/  SHF.R.U32.HI R47, RZ, 0x8, R39 ;  /* 0x00000008ff2f7819 */ /* 0x000fe40000011627 */
[--C-:B------:R-:W-:Y:S01]  /*c690*/  SHF.R.U32.HI R50, RZ, 0x8, R49.reuse ;  /* 0x00000008ff327819 */ /* 0x100fe20000011631 */
[----:B------:R-:W-:Y:S01]  /*c6a0*/  IMAD.U32 R36, R36, 0x10000, RZ ;  /* 0x0001000024247824 */ /* 0x000fe200078e00ff */
[--C-:B------:R-:W-:Y:S01]  /*c6b0*/  SHF.R.U32.HI R39, RZ, 0x10, R49.reuse ;  /* 0x00000010ff277819 */ /* 0x100fe20000011631 */
[----:B------:R-:W-:Y:S01]  /*c6c0*/  IMAD.SHL.U32 R47, R47, 0x100, RZ ;  /* 0x000001002f2f7824 */ /* 0x000fe200078e00ff */
[----:B------:R-:W-:Y:S01]  /*c6d0*/  LOP3.LUT R53, R49, 0xff, RZ, 0xc0, !PT ;  /* 0x000000ff31357812 */ /* 0x000fe200078ec0ff */
[----:B------:R-:W-:Y:S01]  /*c6e0*/  IMAD.SHL.U32 R50, R50, 0x100, RZ ;  /* 0x0000010032327824 */ /* 0x000fe200078e00ff */
[----:B------:R-:W-:-:S02]  /*c6f0*/  SHF.R.U32.HI R49, RZ, 0x18, R49 ;  /* 0x00000018ff317819 */ /* 0x000fc40000011631 */
[----:B------:R-:W-:Y:S02]  /*c700*/  PRMT R54, R37, 0x654, R38 ;  /* 0x0000065425367816 */ /* 0x000fe40000000026 */
[--C-:B------:R-:W-:Y:S02]  /*c710*/  SHF.R.U32.HI R37, RZ, 0x10, R51.reuse ;  /* 0x00000010ff257819 */ /* 0x100fe40000011633 */
[--C-:B------:R-:W-:Y:S02]  /*c720*/  SHF.R.U32.HI R38, RZ, 0x8, R51.reuse ;  /* 0x00000008ff267819 */ /* 0x100fe40000011633 */
[----:B------:R-:W-:Y:S01]  /*c730*/  LOP3.LUT R55, R51, 0xff, RZ, 0xc0, !PT ;  /* 0x000000ff33377812 */ /* 0x000fe200078ec0ff */
[----:B------:R-:W-:Y:S01]  /*c740*/  IMAD.U32 R37, R37, 0x10000, RZ ;  /* 0x0001000025257824 */ /* 0x000fe200078e00ff */
[----:B------:R-:W-:Y:S01]  /*c750*/  PRMT R48, R52, 0x654, R48 ;  /* 0x0000065434307816 */ /* 0x000fe20000000030 */
[----:B------:R-:W-:Y:S01]  /*c760*/  IMAD.SHL.U32 R52, R46, 0x100, RZ ;  /* 0x000001002e347824 */ /* 0x000fe200078e00ff */
[----:B------:R-:W-:Y:S01]  /*c770*/  SHF.R.U32.HI R51, RZ, 0x18, R51 ;  /* 0x00000018ff337819 */ /* 0x000fe20000011633 */
[----:B------:R-:W-:Y:S01]  /*c780*/  IMAD.SHL.U32 R38, R38, 0x100, RZ ;  /* 0x0000010026267824 */ /* 0x000fe200078e00ff */
[----:B------:R-:W-:-:S02]  /*c790*/  PRMT R49, R49, 0x654, R53 ;  /* 0x0000065431317816 */ /* 0x000fc40000000035 */
[----:B------:R-:W-:Y:S02]  /*c7a0*/  PRMT R46, R51, 0x654, R55 ;  /* 0x00000654332e7816 */ /* 0x000fe40000000037 */
[----:B------:R-:W-:Y:S02]  /*c7b0*/  LOP3.LUT R51, R54, 0xff00, R52, 0xf8, !PT ;  /* 0x0000ff0036337812 */ /* 0x000fe400078ef834 */
[----:B------:R-:W-:Y:S02]  /*c7c0*/  LOP3.LUT R49, R49, 0xff00, R50, 0xf8, !PT ;  /* 0x0000ff0031317812 */ /* 0x000fe400078ef832 */
[----:B------:R-:W-:Y:S02]  /*c7d0*/  SHF.L.U32 R39, R39, 0x10, RZ ;  /* 0x0000001027277819 */ /* 0x000fe400000006ff */
[----:B------:R-:W-:Y:S01]  /*c7e0*/  LOP3.LUT R48, R48, 0xff00, R47, 0xf8, !PT ;  /* 0x0000ff0030307812 */ /* 0x000fe200078ef82f */
[----:B--2---:R-:W-:Y:S01]  /*c7f0*/  IMAD.MOV.U32 R47, RZ, RZ, R41 ;  /* 0x000000ffff2f7224 */ /* 0x004fe200078e0029 */
[----:B------:R-:W-:-:S02]  /*c800*/  LOP3.LUT R51, R51, 0xff0000, R45, 0xf8, !PT ;  /* 0x00ff000033337812 */ /* 0x000fc400078ef82d */
[----:B------:R-:W-:Y:S02]  /*c810*/  LOP3.LUT R45, R49, 0xff0000, R39, 0xf8, !PT ;  /* 0x00ff0000312d7812 */ /* 0x000fe400078ef827 */
[----:B------:R-:W-:Y:S02]  /*c820*/  F2FP.F16.E4M3.UNPACK_B R49, R47 ;  /* 0x0000002fff31723e */ /* 0x000fe400020006ff */
[----:B------:R-:W-:Y:S02]  /*c830*/  F2FP.F16.E4M3.UNPACK_B R52, R45 ;  /* 0x0000002dff34723e */ /* 0x000fe400020006ff */
[----:B0-----:R-:W-:Y:S01]  /*c840*/  F2FP.F16.E4M3.UNPACK_B R39, R13 ;  /* 0x0000000dff27723e */ /* 0x001fe200020006ff */
[----:B------:R-:W-:Y:S01]  /*c850*/  HADD2.F32 R41, -RZ, R49.H0_H0 ;  /* 0x20000031ff297230 */ /* 0x000fe20000004100 */
[----:B------:R-:W-:Y:S01]  /*c860*/  F2FP.F16.E4M3.UNPACK_B R53, R51 ;  /* 0x00000033ff35723e */ /* 0x000fe200020006ff */
[----:B------:R-:W-:Y:S01]  /*c870*/  HADD2.F32 R55, -RZ, R52.H0_H0 ;  /* 0x20000034ff377230 */ /* 0x000fe20000004100 */
[----:B------:R-:W-:Y:S01]  /*c880*/  F2FP.F16.E4M3.UNPACK_B R47, R47.H1 ;  /* 0x0000002fff2f723e */ /* 0x000fe200030006ff */
        /* <DEDUP_REMOVED lines=11> */
[----:B------:R-:W-:-:S02]  /*c940*/  LOP3.LUT R38, R46, 0xff00, R38, 0xf8, !PT ;  /* 0x0000ff002e267812 */ /* 0x000fc400078ef826 */
[----:B------:R-:W-:Y:S02]  /*c950*/  LOP3.LUT R46, R48, 0xff0000, R36, 0xf8, !PT ;  /* 0x00ff0000302e7812 */ /* 0x000fe400078ef824 */
[-C--:B------:R-:W-:Y:S01]  /*c960*/  FMUL.FTZ R49, R54, R52.reuse ;  /* 0x0000003436317220 */ /* 0x080fe20000410000 */
[C---:B------:R-:W-:Y:S01]  /*c970*/  FMUL.FTZ R52, R39.reuse, R52 ;  /* 0x0000003427347220 */ /* 0x040fe20000410000 */
        /* <DEDUP_REMOVED lines=8> */
[----:B------:R-:W-:Y:S01]  /*ca00*/  MOV R48, R15 ;  /* 0x0000000f00307202 */ /* 0x000fe20000000f00 */
        /* <DEDUP_REMOVED lines=82> */
[-C--:B------:R-:W-:Y:S01]  /*cf30*/  FMUL.FTZ R46, R45, R36.reuse ;  /* 0x000000242d2e7220 */ /* 0x080fe20000410000 */
[----:B------:R-:W-:Y:S01]  /*cf40*/  FMUL.FTZ R36, R43, R36 ;  /* 0x000000242b247220 */ /* 0x000fe20000410000 */
[----:B------:R-:W-:Y:S01]  /*cf50*/  HADD2.F32 R51, -RZ, R153.H0_H0 ;  /* 0x20000099ff337230 */ /* 0x000fe20000004100 */
[----:B------:R-:W-:Y:S01]  /*cf60*/  F2FP.SATFINITE.E4M3.F32.PACK_AB_MERGE_C R57, R15, R54, R37 ;  /* 0x000000360f39723e */ /* 0x000fe20004807025 */
[-C--:B------:R-:W-:Y:S01]  /*cf70*/  FFMA.FTZ R43, R43, R47.reuse, -R46 ;  /* 0x0000002f2b2b7223 */ /* 0x080fe2000001082e */
[----:B------:R-:W-:Y:S01]  /*cf80*/  FFMA.FTZ R36, R45, R47, R36 ;  /* 0x0000002f2d247223 */ /* 0x000fe20000010024 */
[----:B------:R-:W-:Y:S01]  /*cf90*/  HADD2.F32 R45, -RZ, R40.H0_H0 ;  /* 0x20000028ff2d7230 */ /* 0x000fe20000004100 */
[----:B------:R-:W-:Y:S01]  /*cfa0*/  MOV R15, R38 ;  /* 0x00000026000f7202 */ /* 0x000fe20000000f00 */
[----:B------:R-:W-:Y:S01]  /*cfb0*/  HADD2.F32 R47, -RZ, R12.H0_H0 ;  /* 0x2000000cff2f7230 */ /* 0x000fe20000004100 */
[----:B------:R-:W-:Y:S01]  /*cfc0*/  F2FP.SATFINITE.E4M3.F32.PACK_AB_MERGE_C R43, R43, R52, RZ ;  /* 0x000000342b2b723e */ /* 0x000fe200048070ff */
        /* <DEDUP_REMOVED lines=57> */
[C---:B------:R-:W-:Y:S02]  /*d360*/  FMUL.FTZ R152, R40.reuse, R152 ;  /* 0x0000009828987220 */ /* 0x040fe40000410000 */
        /* <DEDUP_REMOVED lines=8> */
.L_x_4364:
[----:B------:R-:W-:Y:S05]  /*d3f0*/  BSYNC B2 ;  /* 0x0000000000027941 */ /* 0x000fea0003800000 */
.L_x_4363:
[----:B------:R-:W-:-:S13]  /*d400*/  ISETP.GE.AND P3, PT, R44, R133, PT ;  /* 0x000000852c00720c */ /* 0x000fda0003f66270 */
[----:B------:R-:W-:-:S04]  /*d410*/  @!P3 IADD3 R36, P5, R11, R44, RZ ;  /* 0x0000002c0b24b210 */ /* 0x000fc80007fbe0ff */
[----:B------:R-:W-:Y:S02]  /*d420*/  @!P3 LEA.HI.X.SX32 R37, R44, R149, 0x1, P5 ;  /* 0x000000952c25b211 */ /* 0x000fe400028f0eff */
[----:B------:R-:W-:-:S05]  /*d430*/  IADD3 R38, P5, R26, R11, RZ ;  /* 0x0000000b1a267210 */ /* 0x000fca0007fbe0ff */
[----:B------:R-:W-:-:S05]  /*d440*/  IMAD.X R39, R149, 0x1, R27, P5 ;  /* 0x0000000195277824 */ /* 0x000fca00028e061b */
[----:B0-----:R0:W-:Y:S04]  /*d450*/  ST.E.128 desc[UR50][R38.64], R12 ;  /* 0x0000000c26007985 */ /* 0x0011e8000c101d32 */
[----:B--2---:R0:W-:Y:S02]  /*d460*/  @!P3 ST.E.128 desc[UR50][R36.64], R40 ;  /* 0x000000282400b985 */ /* 0x0041e4000c101d32 */
.L_x_4354:
[----:B------:R-:W-:Y:S05]  /*d470*/  BSYNC B1 ;  /* 0x0000000000017941 */ /* 0x000fea0003800000 */
.L_x_4353:
[----:B------:R-:W-:-:S03]  /*d480*/  UMOV UR4, 0xffffffff ;  /* 0xffffffff00047882 */ /* 0x000fc60000000000 */
[----:B------:R-:W-:Y:S05]  /*d490*/  BRA.DIV UR4, `(.L_x_4365) ;  /* 0x0000024204187947 */ /* 0x000fea000b800000 */
[----:B--2---:R-:W2:Y:S04]  /*d4a0*/  SHFL.IDX PT, R119, R119, 0x1, 0x1e1f ;  /* 0x003e1f0077777f89 */ /* 0x004ea800000e0000 */
[----:B------:R-:W0:Y:S02]  /*d4b0*/  SHFL.IDX PT, R120, R120, 0x1, 0x1e1f ;  /* 0x003e1f0078787f89 */ /* 0x000e2400000e0000 */
.L_x_4649:
[----:B------:R-:W-:Y:S05]  /*d4c0*/  @P4 BRA `(.L_x_4322) ;  /* 0x0000003400b84947 */ /* 0x000fea0003800000 */
[----:B------:R-:W-:Y:S01]  /*d4d0*/  ISETP.NE.AND P3, PT, R28, RZ, PT ;  /* 0x000000ff1c00720c */ /* 0x000fe20003f65270 */
[----:B------:R-:W-:-:S12]  /*d4e0*/  BSSY B1, `(.L_x_4366) ;  /* 0x00000f8000017945 */ /* 0x000fd80003800000 */
[----:B------:R-:W-:Y:S05]  /*d4f0*/  @!P3 BRA `(.L_x_4367) ;  /* 0x0000000c00d8b947 */ /* 0x000fea0003800000 */
[----:B0-----:R-:W5:Y:S04]  /*d500*/  LDL R15, [R1+0x34] ;  /* 0x00003400010f7983 */ /* 0x001f680000100800 */
[----:B------:R-:W3:Y:S01]  /*d510*/  LDL R14, [R1+0x38] ;  /* 0x00003800010e7983 */ /* 0x000ee20000100800 */
[----:B----4-:R-:W-:Y:S01]  /*d520*/  SEL R11, R114, R139, !P0 ;  /* 0x0000008b720b7207 */ /* 0x010fe20004000000 */
[----:B------:R-:W-:Y:S01]  /*d530*/  BSSY B2, `(.L_x_4368) ;  /* 0x00000ed000027945 */ /* 0x000fe20003800000 */
[----:B------:R-:W-:Y:S02]  /*d540*/  IADD3 R40, P3, R21, R120, RZ ;  /* 0x0000007815287210 */ /* 0x000fe40007f7e0ff */
[----:B------:R-:W-:-:S03]  /*d550*/  SHF.R.S32.HI R12, RZ, 0x1f, R11 ;  /* 0x0000001fff0c7819 */ /* 0x000fc6000001140b */
[----:B--2---:R-:W-:Y:S01]  /*d560*/  IMAD.X R41, R119, 0x1, R108, P3 ;  /* 0x0000000177297824 */ /* 0x004fe200018e066c */
[----:B------:R-:W-:Y:S02]  /*d570*/  LEA.HI R11, R12, R11, RZ, 0x5 ;  /* 0x0000000b0c0b7211 */ /* 0x000fe400078f28ff */
[----:B------:R-:W-:Y:S02]  /*d580*/  ISETP.GE.AND P3, PT, R16, R113, PT ;  /* 0x000000711000720c */ /* 0x000fe40003f66270 */
[----:B------:R-:W-:-:S04]  /*d590*/  LEA.HI.SX32 R11, R11, R112, 0x1b ;  /* 0x000000700b0b7211 */ /* 0x000fc800078fdaff */
[----:B------:R-:W-:-:S04]  /*d5a0*/  SHF.R.S32.HI R12, RZ, 0x1f, R11 ;  /* 0x0000001fff0c7819 */ /* 0x000fc8000001140b */
[----:B------:R-:W-:Y:S01]  /*d5b0*/  LEA.HI R12, R12, R11, RZ, 0x2 ;  /* 0x0000000b0c0c7211 */ /* 0x000fe200078f10ff */
[----:B------:R-:W-:-:S03]  /*d5c0*/  IMAD.SHL.U32 R11, R11, 0x10, RZ ;  /* 0x000000100b0b7824 */ /* 0x000fc600078e00ff */
[----:B------:R-:W-:Y:S02]  /*d5d0*/  SHF.R.S32.HI R13, RZ, 0x2, R12 ;  /* 0x00000002ff0d7819 */ /* 0x000fe4000001140c */
[----:B-----5:R-:W-:-:S03]  /*d5e0*/  LOP3.LUT R12, R15, 0x30, R11, 0xf8, !PT ;  /* 0x000000300f0c7812 */ /* 0x020fc600078ef80b */
[----:B---3--:R-:W-:Y:S01]  /*d5f0*/  IMAD R13, R13, 0x2800, R14 ;  /* 0x000028000d0d7824 */ /* 0x008fe200078e020e */
[----:B------:R-:W-:-:S04]  /*d600*/  LOP3.LUT R12, R12, R3, RZ, 0x3c, !PT ;  /* 0x000000030c0c7212 */ /* 0x000fc800078e3cff */
[----:B------:R-:W-:Y:S01]  /*d610*/  IADD3 R12, R13, R12, RZ ;  /* 0x0000000c0d0c7210 */ /* 0x000fe20007ffe0ff */
[----:B------:R-:W-:-:S04]  /*d620*/  IMAD R13, R19, 0x7800, R126 ;  /* 0x00007800130d7824 */ /* 0x000fc800078e027e */
        /* <DEDUP_REMOVED lines=8> */
[----:B------:R-:W-:Y:S02]  /*d6b0*/  LOP3.LUT R43, R81, 0xff, RZ, 0xc0, !PT ;  /* 0x000000ff512b7812 */ /* 0x000fe400078ec0ff */
[----:B------:R-:W-:Y:S02]  /*d6c0*/  SHF.R.U32.HI R45, RZ, 0x8, R81 ;  /* 0x00000008ff2d7819 */ /* 0x000fe40000011651 */
[----:B------:R-:W-:Y:S02]  /*d6d0*/  SHF.R.U32.HI R49, RZ, 0x18, R69 ;  /* 0x00000018ff317819 */ /* 0x000fe40000011645 */
[----:B------:R-:W-:Y:S01]  /*d6e0*/  LOP3.LUT R42, R69, 0xff, RZ, 0xc0, !PT ;  /* 0x000000ff452a7812 */ /* 0x000fe200078ec0ff */
[----:B------:R-:W-:Y:S01]  /*d6f0*/  IMAD.SHL.U32 R45, R45, 0x100, RZ ;  /* 0x000001002d2d7824 */ /* 0x000fe200078e00ff */
[----:B------:R-:W-:Y:S01]  /*d700*/  PRMT R44, R44, 0x654, R43 ;  /* 0x000006542c2c7816 */ /* 0x000fe2000000002b */
[----:B------:R-:W-:Y:S01]  /*d710*/  IMAD.SHL.U32 R43, R48, 0x100, RZ ;  /* 0x00000100302b7824 */ /* 0x000fe200078e00ff */
[----:B------:R-:W-:-:S02]  /*d720*/  PRMT R42, R49, 0x654, R42 ;  /* 0x00000654312a7816 */ /* 0x000fc4000000002a */
[----:B------:R-:W-:Y:S02]  /*d730*/  SHF.R.U32.HI R47, RZ, 0x10, R69 ;  /* 0x00000010ff2f7819 */ /* 0x000fe40000011645 */
[----:B------:R-:W-:Y:S02]  /*d740*/  SHF.R.U32.HI R46, RZ, 0x10, R81 ;  /* 0x00000010ff2e7819 */ /* 0x000fe40000011651 */
[----:B------:R-:W-:Y:S02]  /*d750*/  LOP3.LUT R42, R42, 0xff00, R43, 0xf8, !PT ;  /* 0x0000ff002a2a7812 */ /* 0x000fe400078ef82b */
[----:B------:R-:W-:Y:S01]  /*d760*/  LOP3.LUT R44, R44, 0xff00, R45, 0xf8, !PT ;  /* 0x0000ff002c2c7812 */ /* 0x000fe200078ef82d */
[----:B------:R-:W-:Y:S01]  /*d770*/  IMAD.U32 R45, R47, 0x10000, RZ ;  /* 0x000100002f2d7824 */ /* 0x000fe200078e00ff */
[----:B------:R-:W-:Y:S01]  /*d780*/  SHF.L.U32 R43, R46, 0x10, RZ ;  /* 0x000000102e2b7819 */ /* 0x000fe200000006ff */
[----:B--2---:R-:W-:Y:S01]  /*d790*/  IMAD.MOV.U32 R47, RZ, RZ, R37 ;  /* 0x000000ffff2f7224 */ /* 0x004fe200078e0025 */
[----:B------:R-:W-:-:S02]  /*d7a0*/  SHF.R.U32.HI R54, RZ, 0x18, R83 ;  /* 0x00000018ff367819 */ /* 0x000fc40000011653 */
[----:B------:R-:W-:Y:S02]  /*d7b0*/  LOP3.LUT R46, R44, 0xff0000, R43, 0xf8, !PT ;  /* 0x00ff00002c2e7812 */ /* 0x000fe400078ef82b */
[----:B------:R-:W-:Y:S02]  /*d7c0*/  F2FP.F16.E4M3.UNPACK_B R49, R47 ;  /* 0x0000002fff31723e */ /* 0x000fe400020006ff */
[-C--:B------:R-:W-:Y:S02]  /*d7d0*/  F2FP.F16.E4M3.UNPACK_B R48, R46.reuse ;  /* 0x0000002eff30723e */ /* 0x080fe400020006ff */
[----:B0-----:R-:W-:Y:S02]  /*d7e0*/  F2FP.F16.E4M3.UNPACK_B R43, R13 ;  /* 0x0000000dff2b723e */ /* 0x001fe400020006ff */
[----:B------:R-:W-:Y:S01]  /*d7f0*/  LOP3.LUT R45, R42, 0xff0000, R45, 0xf8, !PT ;  /* 0x00ff00002a2d7812 */ /* 0x000fe200078ef82d */
[----:B------:R-:W-:Y:S01]  /*d800*/  HADD2.F32 R42, -RZ, R49.H0_H0 ;  /* 0x20000031ff2a7230 */ /* 0x000fe20000004100 */
[----:B------:R-:W-:Y:S01]  /*d810*/  F2FP.F16.E4M3.UNPACK_B R47, R47.H1 ;  /* 0x0000002fff2f723e */ /* 0x000fe200030006ff */
[----:B------:R-:W-:Y:S01]  /*d820*/  HADD2.F32 R44, -RZ, R43.H0_H0 ;  /* 0x2000002bff2c7230 */ /* 0x000fe20000004100 */
[-C--:B------:R-:W-:Y:S01]  /*d830*/  F2FP.F16.E4M3.UNPACK_B R37, R45.reuse ;  /* 0x0000002dff25723e */ /* 0x080fe200020006ff */
[----:B------:R-:W-:Y:S01]  /*d840*/  HADD2.F32 R49, -RZ, R49.H1_H1 ;  /* 0x30000031ff317230 */ /* 0x000fe20000004100 */
[----:B------:R-:W-:Y:S01]  /*d850*/  F2FP.F16.E4M3.UNPACK_B R46, R46.H1 ;  /* 0x0000002eff2e723e */ /* 0x000fe200030006ff */
[----:B------:R-:W-:Y:S01]  /*d860*/  HADD2.F32 R50, -RZ, R48.H1_H1 ;  /* 0x30000030ff327230 */ /* 0x000fe20000004100 */
[----:B------:R-:W-:Y:S01]  /*d870*/  F2FP.F16.E4M3.UNPACK_B R45, R45.H1 ;  /* 0x0000002dff2d723e */ /* 0x000fe200030006ff */
[----:B------:R-:W-:-:S02]  /*d880*/  HADD2.F32 R43, -RZ, R43.H1_H1 ;  /* 0x3000002bff2b7230 */ /* 0x000fc40000004100 */
[----:B------:R-:W-:Y:S02]  /*d890*/  HADD2.F32 R53, -RZ, R48.H0_H0 ;  /* 0x20000030ff357230 */ /* 0x000fe40000004100 */
[-C--:B------:R-:W-:Y:S01]  /*d8a0*/  FMUL.FTZ R52, R49, R50.reuse ;  /* 0x0000003231347220 */ /* 0x080fe20000410000 */
[--C-:B------:R-:W-:Y:S02]  /*d8b0*/  HADD2.F32 R48, -RZ, R37.reuse.H1_H1 ;  /* 0x30000025ff307230 */ /* 0x100fe40000004100 */
[C---:B------:R-:W-:Y:S01]  /*d8c0*/  FMUL.FTZ R50, R43.reuse, R50 ;  /* 0x000000322b327220 */ /* 0x040fe20000410000 */
[----:B------:R-:W-:Y:S02]  /*d8d0*/  HADD2.F32 R51, -RZ, R37.H0_H0 ;  /* 0x20000025ff337230 */ /* 0x000fe40000004100 */
[-C--:B------:R-:W-:Y:S01]  /*d8e0*/  FMUL.FTZ R55, R42, R53.reuse ;  /* 0x000000352a377220 */ /* 0x080fe20000410000 */
[----:B------:R-:W-:Y:S01]  /*d8f0*/  FMUL.FTZ R53, R44, R53 ;  /* 0x000000352c357220 */ /* 0x000fe20000410000 */
[-C--:B------:R-:W-:Y:S01]  /*d900*/  FFMA.FTZ R43, R43, R48.reuse, -R52 ;  /* 0x000000302b2b7223 */ /* 0x080fe20000010834 */
[----:B------:R-:W-:Y:S01]  /*d910*/  FFMA.FTZ R37, R49, R48, R50 ;  /* 0x0000003031257223 */ /* 0x000fe20000010032 */
[----:B------:R-:W-:Y:S01]  /*d920*/  F2FP.F16.E4M3.UNPACK_B R48, R13.H1 ;  /* 0x0000000dff30723e */ /* 0x000fe200030006ff */
[----:B------:R-:W-:-:S02]  /*d930*/  HADD2.F32 R13, -RZ, R47.H0_H0 ;  /* 0x2000002fff0d7230 */ /* 0x000fc40000004100 */
[-C--:B------:R-:W-:Y:S01]  /*d940*/  FFMA.FTZ R44, R44, R51.reuse, -R55 ;  /* 0x000000332c2c7223 */ /* 0x080fe20000010837 */
[--C-:B------:R-:W-:Y:S02]  /*d950*/  HADD2.F32 R50, -RZ, R46.reuse.H0_H0 ;  /* 0x2000002eff327230 */ /* 0x100fe40000004100 */
[----:B------:R-:W-:Y:S01]  /*d960*/  FFMA.FTZ R42, R42, R51, R53 ;  /* 0x000000332a2a7223 */ /* 0x000fe20000010035 */
[----:B------:R-:W-:Y:S01]  /*d970*/  HADD2.F32 R47, -RZ, R47.H1_H1 ;  /* 0x3000002fff2f7230 */ /* 0x000fe20000004100 */
[----:B------:R-:W-:Y:S01]  /*d980*/  SHF.R.U32.HI R55, RZ, 0x18, R71 ;  /* 0x00000018ff377819 */ /* 0x000fe20000011647 */
[----:B------:R-:W-:Y:S02]  /*d990*/  HADD2.F32 R46, -RZ, R46.H1_H1 ;  /* 0x3000002eff2e7230 */ /* 0x000fe40000004100 */
[----:B------:R-:W-:Y:S01]  /*d9a0*/  FMUL.FTZ R51, R13, R50 ;  /* 0x000000320d337220 */ /* 0x000fe20000410000 */
[----:B------:R-:W-:Y:S02]  /*d9b0*/  HADD2.F32 R52, -RZ, R48.H0_H0 ;  /* 0x20000030ff347230 */ /* 0x000fe40000004100 */
[----:B------:R-:W-:-:S02]  /*d9c0*/  HADD2.F32 R49, -RZ, R45.H0_H0 ;  /* 0x2000002dff317230 */ /* 0x000fc40000004100 */
[----:B------:R-:W-:Y:S01]  /*d9d0*/  FMUL.FTZ R53, R47, R46 ;  /* 0x0000002e2f357220 */ /* 0x000fe20000410000 */
[----:B------:R-:W-:Y:S02]  /*d9e0*/  HADD2.F32 R48, -RZ, R48.H1_H1 ;  /* 0x30000030ff307230 */ /* 0x000fe40000004100 */
[C---:B------:R-:W-:Y:S01]  /*d9f0*/  FMUL.FTZ R50, R52.reuse, R50 ;  /* 0x0000003234327220 */ /* 0x040fe20000410000 */
[----:B------:R-:W-:Y:S02]  /*da00*/  HADD2.F32 R45, -RZ, R45.H1_H1 ;  /* 0x3000002dff2d7230 */ /* 0x000fe40000004100 */
[-C--:B------:R-:W-:Y:S01]  /*da10*/  FFMA.FTZ R52, R52, R49.reuse, -R51 ;  /* 0x0000003134347223 */ /* 0x080fe20000010833 */
[----:B------:R-:W-:Y:S01]  /*da20*/  LOP3.LUT R51, R83, 0xff, RZ, 0xc0, !PT ;  /* 0x000000ff53337812 */ /* 0x000fe200078ec0ff */
[C---:B------:R-:W-:Y:S01]  /*da30*/  FMUL.FTZ R46, R48.reuse, R46 ;  /* 0x0000002e302e7220 */ /* 0x040fe20000410000 */
[----:B------:R-:W-:Y:S01]  /*da40*/  FFMA.FTZ R13, R13, R49, R50 ;  /* 0x000000310d0d7223 */ /* 0x000fe20000010032 */
[-C--:B------:R-:W-:Y:S01]  /*da50*/  FFMA.FTZ R53, R48, R45.reuse, -R53 ;  /* 0x0000002d30357223 */ /* 0x080fe20000010835 */
[----:B------:R-:W-:Y:S01]  /*da60*/  SHF.R.U32.HI R48, RZ, 0x8, R71 ;  /* 0x00000008ff307819 */ /* 0x000fe20000011647 */
[----:B------:R-:W-:Y:S01]  /*da70*/  FFMA.FTZ R45, R47, R45, R46 ;  /* 0x0000002d2f2d7223 */ /* 0x000fe2000001002e */
[----:B------:R-:W-:-:S02]  /*da80*/  LOP3.LUT R50, R71, 0xff, RZ, 0xc0, !PT ;  /* 0x000000ff47327812 */ /* 0x000fc400078ec0ff */
[----:B------:R-:W-:Y:S02]  /*da90*/  SHF.R.U32.HI R49, RZ, 0x8, R83 ;  /* 0x00000008ff317819 */ /* 0x000fe40000011653 */
[----:B------:R-:W-:Y:S01]  /*daa0*/  PRMT R54, R54, 0x654, R51 ;  /* 0x0000065436367816 */ /* 0x000fe20000000033 */
[----:B------:R-:W-:Y:S01]  /*dab0*/  IMAD.SHL.U32 R51, R48, 0x100, RZ ;  /* 0x0000010030337824 */ /* 0x000fe200078e00ff */
[----:B------:R-:W-:Y:S01]  /*dac0*/  SHF.R.U32.HI R47, RZ, 0x10, R83 ;  /* 0x00000010ff2f7819 */ /* 0x000fe20000011653 */
[----:B------:R-:W-:Y:S01]  /*dad0*/  IMAD.SHL.U32 R49, R49, 0x100, RZ ;  /* 0x0000010031317824 */ /* 0x000fe200078e00ff */
[----:B------:R-:W-:Y:S02]  /*dae0*/  PRMT R50, R55, 0x654, R50 ;  /* 0x0000065437327816 */ /* 0x000fe40000000032 */
[----:B------:R-:W-:Y:S02]  /*daf0*/  SHF.R.U32.HI R46, RZ, 0x10, R71 ;  /* 0x00000010ff2e7819 */ /* 0x000fe40000011647 */
[----:B------:R-:W-:Y:S01]  /*db00*/  LOP3.LUT R51, R50, 0xff00, R51, 0xf8, !PT ;  /* 0x0000ff0032337812 */ /* 0x000fe200078ef833 */
[----:B------:R-:W-:Y:S01]  /*db10*/  IMAD.U32 R50, R47, 0x10000, RZ ;  /* 0x000100002f327824 */ /* 0x000fe200078e00ff */
[----:B------:R-:W-:Y:S01]  /*db20*/  LOP3.LUT R49, R54, 0xff00, R49, 0xf8, !PT ;  /* 0x0000ff0036317812 */ /* 0x000fe200078ef831 */
[----:B------:R-:W-:Y:S01]  /*db30*/  IMAD.U32 R46, R46, 0x10000, RZ ;  /* 0x000100002e2e7824 */ /* 0x000fe200078e00ff */
[----:B------:R-:W-:-:S02]  /*db40*/  F2FP.F16.E4M3.UNPACK_B R48, R15 ;  /* 0x0000000fff30723e */ /* 0x000fc400020006ff */
[----:B------:R-:W-:Y:S02]  /*db50*/  LOP3.LUT R50, R49, 0xff0000, R50, 0xf8, !PT ;  /* 0x00ff000031327812 */ /* 0x000fe400078ef832 */
[----:B------:R-:W-:Y:S01]  /*db60*/  LOP3.LUT R51, R51, 0xff0000, R46, 0xf8, !PT ;  /* 0x00ff000033337812 */ /* 0x000fe200078ef82e */
[--C-:B------:R-:W-:Y:S01]  /*db70*/  HADD2.F32 R49, -RZ, R48.reuse.H0_H0 ;  /* 0x20000030ff317230 */ /* 0x100fe20000004100 */
[----:B------:R-:W-:Y:S01]  /*db80*/  F2FP.F16.E4M3.UNPACK_B R46, R39 ;  /* 0x00000027ff2e723e */ /* 0x000fe200020006ff */
[----:B------:R-:W-:Y:S01]  /*db90*/  HADD2.F32 R48, -RZ, R48.H1_H1 ;  /* 0x30000030ff307230 */ /* 0x000fe20000004100 */
[-C--:B------:R-:W-:Y:S02]  /*dba0*/  F2FP.F16.E4M3.UNPACK_B R54, R50.reuse ;  /* 0x00000032ff36723e */ /* 0x080fe400020006ff */
[-C--:B------:R-:W-:Y:S01]  /*dbb0*/  F2FP.F16.E4M3.UNPACK_B R55, R51.reuse ;  /* 0x00000033ff37723e */ /* 0x080fe200020006ff */
[----:B------:R-:W-:Y:S01]  /*dbc0*/  HADD2.F32 R47, -RZ, R46.H0_H0 ;  /* 0x2000002eff2f7230 */ /* 0x000fe20000004100 */
[----:B------:R-:W-:Y:S01]  /*dbd0*/  F2FP.F16.E4M3.UNPACK_B R50, R50.H1 ;  /* 0x00000032ff32723e */ /* 0x000fe200030006ff */
[----:B------:R-:W-:Y:S01]  /*dbe0*/  HADD2.F32 R57, -RZ, R54.H0_H0 ;  /* 0x20000036ff397230 */ /* 0x000fe20000004100 */
[----:B------:R-:W-:Y:S01]  /*dbf0*/  F2FP.F16.E4M3.UNPACK_B R51, R51.H1 ;  /* 0x00000033ff33723e */ /* 0x000fe200030006ff */
[----:B------:R-:W-:Y:S01]  /*dc00*/  HADD2.F32 R56, -RZ, R55.H0_H0 ;  /* 0x20000037ff387230 */ /* 0x000fe20000004100 */
[----:B------:R-:W-:Y:S01]  /*dc10*/  F2FP.SATFINITE.E4M3.F32.PACK_AB_MERGE_C R52, R53, R52, RZ ;  /* 0x000000343534723e */ /* 0x000fe200048070ff */
[----:B------:R-:W-:-:S02]  /*dc20*/  HADD2.F32 R46, -RZ, R46.H1_H1 ;  /* 0x3000002eff2e7230 */ /* 0x000fc40000004100 */
[-C--:B------:R-:W-:Y:S01]  /*dc30*/  FMUL.FTZ R58, R47, R57.reuse ;  /* 0x000000392f3a7220 */ /* 0x080fe20000410000 */
[C---:B------:R-:W-:Y:S01]  /*dc40*/  FMUL.FTZ R57, R49.reuse, R57 ;  /* 0x0000003931397220 */ /* 0x040fe20000410000 */
[----:B------:R-:W-:Y:S01]  /*dc50*/  HADD2.F32 R55, -RZ, R55.H1_H1 ;  /* 0x30000037ff377230 */ /* 0x000fe20000004100 */
[----:B------:R-:W-:Y:S01]  /*dc60*/  F2FP.F16.E4M3.UNPACK_B R53, R148.H1 ;  /* 0x00000094ff35723e */ /* 0x000fe200030006ff */
[-C--:B------:R-:W-:Y:S01]  /*dc70*/  FFMA.FTZ R49, R49, R56.reuse, -R58 ;  /* 0x0000003831317223 */ /* 0x080fe2000001083a */
[----:B------:R-:W-:Y:S01]  /*dc80*/  FFMA.FTZ R47, R47, R56, R57 ;  /* 0x000000382f2f7223 */ /* 0x000fe20000010039 */
[----:B------:R-:W-:Y:S01]  /*dc90*/  HADD2.F32 R57, -RZ, R54.H1_H1 ;  /* 0x30000036ff397230 */ /* 0x000fe20000004100 */
[----:B------:R-:W-:Y:S01]  /*dca0*/  F2FP.F16.E4M3.UNPACK_B R54, R39.H1 ;  /* 0x00000027ff36723e */ /* 0x000fe200030006ff */
[----:B------:R-:W-:Y:S01]  /*dcb0*/  HADD2.F32 R56, -RZ, R51.H0_H0 ;  /* 0x20000033ff387230 */ /* 0x000fe20000004100 */
[----:B------:R-:W-:Y:S01]  /*dcc0*/  F2FP.F16.E4M3.UNPACK_B R148, R148 ;  /* 0x00000094ff94723e */ /* 0x000fe200020006ff */
[----:B------:R-:W-:-:S02]  /*dcd0*/  HADD2.F32 R69, -RZ, R53.H0_H0 ;  /* 0x20000035ff457230 */ /* 0x000fc40000004100 */
[-C--:B------:R-:W-:Y:S01]  /*dce0*/  FMUL.FTZ R59, R46, R57.reuse ;  /* 0x000000392e3b7220 */ /* 0x080fe20000410000 */
[C---:B------:R-:W-:Y:S01]  /*dcf0*/  FMUL.FTZ R57, R48.reuse, R57 ;  /* 0x0000003930397220 */ /* 0x040fe20000410000 */
[----:B------:R-:W-:Y:S01]  /*dd00*/  HADD2.F32 R53, -RZ, R53.H1_H1 ;  /* 0x30000035ff357230 */ /* 0x000fe20000004100 */
[----:B------:R-:W-:Y:S01]  /*dd10*/  F2FP.SATFINITE.E4M3.F32.PACK_AB_MERGE_C R45, R45, R13, RZ ;  /* 0x0000000d2d2d723e */ /* 0x000fe200048070ff */
[-C--:B------:R-:W-:Y:S01]  /*dd20*/  FFMA.FTZ R48, R48, R55.reuse, -R59 ;  /* 0x0000003730307223 */ /* 0x080fe2000001083b */
[----:B------:R-:W-:Y:S01]  /*dd30*/  FFMA.FTZ R46, R46, R55, R57 ;  /* 0x000000372e2e7223 */ /* 0x000fe20000010039 */
[----:B------:R-:W-:Y:S01]  /*dd40*/  F2FP.F16.E4M3.UNPACK_B R55, R15.H1 ;  /* 0x0000000fff37723e */ /* 0x000fe200030006ff */
[----:B------:R-:W-:Y:S01]  /*dd50*/  HADD2.F32 R15, -RZ, R54.H0_H0 ;  /* 0x20000036ff0f7230 */ /* 0x000fe20000004100 */
[----:B------:R-:W-:Y:S01]  /*dd60*/  F2FP.SATFINITE.E4M3.F32.PACK_AB_MERGE_C R13, R43, R44, R52 ;  /* 0x0000002c2b0d723e */ /* 0x000fe20004807034 */
[----:B------:R-:W-:Y:S01]  /*dd70*/  HADD2.F32 R57, -RZ, R50.H0_H0 ;  /* 0x20000032ff397230 */ /* 0x000fe20000004100 */
[----:B------:R-:W-:Y:S01]  /*dd80*/  F2FP.SATFINITE.E4M3.F32.PACK_AB_MERGE_C R37, R37, R42, R45 ;  /* 0x0000002a2525723e */ /* 0x000fe2000480702d */
[----:B------:R-:W-:-:S02]  /*dd90*/  HADD2.F32 R39, -RZ, R55.H0_H0 ;  /* 0x20000037ff277230 */ /* 0x000fc40000004100 */
[----:B------:R-:W-:Y:S02]  /*dda0*/  HADD2.F32 R54, -RZ, R54.H1_H1 ;  /* 0x30000036ff367230 */ /* 0x000fe40000004100 */
[-C--:B------:R-:W-:Y:S01]  /*ddb0*/  FMUL.FTZ R58, R15, R57.reuse ;  /* 0x000000390f3a7220 */ /* 0x080fe20000410000 */
[----:B------:R-:W-:-:S03]  /*ddc0*/  FMUL.FTZ R57, R39, R57 ;  /* 0x0000003927397220 */ /* 0x000fc60000410000 */
[-C--:B------:R-:W-:Y:S01]  /*ddd0*/  FFMA.FTZ R39, R39, R56.reuse, -R58 ;  /* 0x0000003827277223 */ /* 0x080fe2000001083a */
[----:B------:R-:W-:Y:S01]  /*dde0*/  FFMA.FTZ R15, R15, R56, R57 ;  /* 0x000000380f0f7223 */ /* 0x000fe20000010039 */
[----:B------:R-:W-:Y:S02]  /*ddf0*/  HADD2.F32 R57, -RZ, R50.H1_H1 ;  /* 0x30000032ff397230 */ /* 0x000fe40000004100 */
[----:B------:R-:W-:Y:S02]  /*de00*/  HADD2.F32 R50, -RZ, R55.H1_H1 ;  /* 0x30000037ff327230 */ /* 0x000fe40000004100 */
[----:B------:R-:W-:Y:S02]  /*de10*/  HADD2.F32 R55, -RZ, R51.H1_H1 ;  /* 0x30000033ff377230 */ /* 0x000fe40000004100 */
[-C--:B------:R-:W-:Y:S01]  /*de20*/  FMUL.FTZ R51, R54, R57.reuse ;  /* 0x0000003936337220 */ /* 0x080fe20000410000 */
[----:B------:R-:W-:-:S03]  /*de30*/  FMUL.FTZ R57, R50, R57 ;  /* 0x0000003932397220 */ /* 0x000fc60000410000 */
[-C--:B------:R-:W-:Y:S01]  /*de40*/  FFMA.FTZ R51, R50, R55.reuse, -R51 ;  /* 0x0000003732337223 */ /* 0x080fe20000010833 */
[----:B------:R-:W-:Y:S01]  /*de50*/  FFMA.FTZ R50, R54, R55, R57 ;  /* 0x0000003736327223 */ /* 0x000fe20000010039 */
[----:B------:R-:W-:Y:S02]  /*de60*/  F2FP.F16.E4M3.UNPACK_B R55, R36.H1 ;  /* 0x00000024ff37723e */ /* 0x000fe400030006ff */
[----:B------:R-:W-:Y:S02]  /*de70*/  F2FP.F16.E4M3.UNPACK_B R54, R12.H1 ;  /* 0x0000000cff36723e */ /* 0x000fe400030006ff */
        /* <DEDUP_REMOVED lines=13> */
[-C--:B------:R-:W-:Y:S01]  /*df50*/  FMUL.FTZ R56, R55, R53.reuse ;  /* 0x0000003537387220 */ /* 0x080fe20000410000 */
[----:B------:R-:W-:Y:S01]  /*df60*/  FMUL.FTZ R53, R54, R53 ;  /* 0x0000003536357220 */ /* 0x000fe20000410000 */
[----:B------:R-:W-:Y:S01]  /*df70*/  F2FP.F16.E4M3.UNPACK_B R146, R146 ;  /* 0x00000092ff92723e */ /* 0x000fe200020006ff */
[----:B------:R-:W-:-:S02]  /*df80*/  HADD2.F32 R59, -RZ, R148.H0_H0 ;  /* 0x20000094ff3b7230 */ /* 0x000fc40000004100 */
[-C--:B------:R-:W-:Y:S01]  /*df90*/  FFMA.FTZ R54, R54, R57.reuse, -R56 ;  /* 0x0000003936367223 */ /* 0x080fe20000010838 */
[----:B------:R-:W-:Y:S01]  /*dfa0*/  FFMA.FTZ R53, R55, R57, R53 ;  /* 0x0000003937357223 */ /* 0x000fe20000010035 */
        /* <DEDUP_REMOVED lines=13> */
[----:B------:R-:W-:Y:S02]  /*e080*/  MOV R36, R14 ;  /* 0x0000000e00247202 */ /* 0x000fe40000000f00 */
[-C--:B------:R-:W-:Y:S02]  /*e090*/  F2FP.F16.E4M3.UNPACK_B R14, R147.reuse.H1 ;  /* 0x00000093ff0e723e */ /* 0x080fe400030006ff */
[-C--:B------:R-:W-:Y:S01]  /*e0a0*/  FMUL.FTZ R12, R55, R148.reuse ;  /* 0x00000094370c7220 */ /* 0x080fe20000410000 */
[----:B------:R-:W-:Y:S01]  /*e0b0*/  FMUL.FTZ R148, R57, R148 ;  /* 0x0000009439947220 */ /* 0x000fe20000410000 */
[----:B------:R-:W-:Y:S01]  /*e0c0*/  F2FP.F16.E4M3.UNPACK_B R147, R147 ;  /* 0x00000093ff93723e */ /* 0x000fe200020006ff */
[----:B------:R-:W-:-:S02]  /*e0d0*/  HADD2.F32 R80, -RZ, R14.H0_H0 ;  /* 0x2000000eff507230 */ /* 0x000fc40000004100 */
[-C--:B------:R-:W-:Y:S01]  /*e0e0*/  FFMA.FTZ R57, R57, R146.reuse, -R12 ;  /* 0x0000009239397223 */ /* 0x080fe2000001080c */
[----:B------:R-:W-:Y:S01]  /*e0f0*/  FFMA.FTZ R12, R55, R146, R148 ;  /* 0x00000092370c7223 */ /* 0x000fe20000010094 */
[-C--:B------:R-:W-:Y:S01]  /*e100*/  F2FP.F16.E4M3.UNPACK_B R55, R38.reuse.H1 ;  /* 0x00000026ff37723e */ /* 0x080fe200030006ff */
[----:B------:R-:W-:Y:S01]  /*e110*/  HADD2.F32 R14, -RZ, R14.H1_H1 ;  /* 0x3000000eff0e7230 */ /* 0x000fe20000004100 */
[----:B------:R-:W-:Y:S02]  /*e120*/  F2FP.F16.E4M3.UNPACK_B R38, R38 ;  /* 0x00000026ff26723e */ /* 0x000fe400020006ff */
[----:B------:R-:W-:Y:S01]  /*e130*/  F2FP.SATFINITE.E4M3.F32.PACK_AB_MERGE_C R58, R57, R58, R54 ;  /* 0x0000003a393a723e */ /* 0x000fe20004807036 */
[--C-:B------:R-:W-:Y:S01]  /*e140*/  HADD2.F32 R56, -RZ, R55.reuse.H0_H0 ;  /* 0x20000037ff387230 */ /* 0x100fe20000004100 */
[----:B------:R-:W-:Y:S01]  /*e150*/  F2FP.F16.E4M3.UNPACK_B R54, R36.H1 ;  /* 0x00000024ff36723e */ /* 0x000fe200030006ff */
[----:B------:R-:W-:Y:S01]  /*e160*/  HADD2.F32 R55, -RZ, R55.H1_H1 ;  /* 0x30000037ff377230 */ /* 0x000fe20000004100 */
[----:B------:R-:W-:-:S02]  /*e170*/  F2FP.F16.E4M3.UNPACK_B R57, R145.H1 ;  /* 0x00000091ff39723e */ /* 0x000fc400030006ff */
[----:B------:R-:W-:Y:S01]  /*e180*/  FMUL.FTZ R71, R56, R80 ;  /* 0x0000005038477220 */ /* 0x000fe20000410000 */
[--C-:B------:R-:W-:Y:S01]  /*e190*/  HADD2.F32 R68, -RZ, R54.reuse.H0_H0 ;  /* 0x20000036ff447230 */ /* 0x100fe20000004100 */
[----:B------:R-:W-:Y:S01]  /*e1a0*/  F2FP.F16.E4M3.UNPACK_B R36, R36 ;  /* 0x00000024ff24723e */ /* 0x000fe200020006ff */
[--C-:B------:R-:W-:Y:S01]  /*e1b0*/  HADD2.F32 R70, -RZ, R57.reuse.H0_H0 ;  /* 0x20000039ff467230 */ /* 0x100fe20000004100 */
[----:B------:R-:W-:Y:S01]  /*e1c0*/  F2FP.F16.E4M3.UNPACK_B R145, R145 ;  /* 0x00000091ff91723e */ /* 0x000fe200020006ff */
[----:B------:R-:W-:Y:S02]  /*e1d0*/  HADD2.F32 R81, -RZ, R54.H1_H1 ;  /* 0x30000036ff517230 */ /* 0x000fe40000004100 */
[C---:B------:R-:W-:Y:S01]  /*e1e0*/  FMUL.FTZ R80, R68.reuse, R80 ;  /* 0x0000005044507220 */ /* 0x040fe20000410000 */
[----:B------:R-:W-:Y:S01]  /*e1f0*/  FMUL.FTZ R54, R55, R14 ;  /* 0x0000000e37367220 */ /* 0x000fe20000410000 */
[-C--:B------:R-:W-:Y:S01]  /*e200*/  FFMA.FTZ R71, R68, R70.reuse, -R71 ;  /* 0x0000004644477223 */ /* 0x080fe20000010847 */
[----:B------:R-:W-:Y:S01]  /*e210*/  F2FP.SATFINITE.E4M3.F32.PACK_AB_MERGE_C R50, R50, R15, RZ ;  /* 0x0000000f3232723e */ /* 0x000fe200048070ff */
[----:B------:R-:W-:Y:S01]  /*e220*/  FFMA.FTZ R80, R56, R70, R80 ;  /* 0x0000004638507223 */ /* 0x000fe20000010050 */
[----:B------:R-:W-:-:S02]  /*e230*/  HADD2.F32 R56, -RZ, R57.H1_H1 ;  /* 0x30000039ff387230 */ /* 0x000fc40000004100 */
[----:B------:R-:W-:Y:S01]  /*e240*/  FMUL.FTZ R14, R81, R14 ;  /* 0x0000000e510e7220 */ /* 0x000fe20000410000 */
[----:B------:R-:W-:Y:S01]  /*e250*/  HADD2.F32 R70, -RZ, R147.H0_H0 ;  /* 0x20000093ff467230 */ /* 0x000fe20000004100 */
[----:B------:R-:W-:Y:S01]  /*e260*/  F2FP.SATFINITE.E4M3.F32.PACK_AB_MERGE_C R15, R48, R49, R39 ;  /* 0x00000031300f723e */ /* 0x000fe20004807027 */
[----:B------:R-:W-:Y:S02]  /*e270*/  HADD2.F32 R57, -RZ, R36.H0_H0 ;  /* 0x20000024ff397230 */ /* 0x000fe40000004100 */
[-C--:B------:R-:W-:Y:S01]  /*e280*/  FFMA.FTZ R14, R55, R56.reuse, R14 ;  /* 0x00000038370e7223 */ /* 0x080fe2000001000e */
[----:B------:R-:W-:Y:S02]  /*e290*/  HADD2.F32 R55, -RZ, R38.H0_H0 ;  /* 0x20000026ff377230 */ /* 0x000fe40000004100 */
[----:B------:R-:W-:Y:S01]  /*e2a0*/  FFMA.FTZ R54, R81, R56, -R54 ;  /* 0x0000003851367223 */ /* 0x000fe20000010836 */
[----:B------:R-:W-:Y:S01]  /*e2b0*/  HADD2.F32 R56, -RZ, R145.H0_H0 ;  /* 0x20000091ff387230 */ /* 0x000fe20000004100 */
[----:B------:R-:W-:Y:S01]  /*e2c0*/  F2FP.SATFINITE.E4M3.F32.PACK_AB_MERGE_C R39, R46, R47, R50 ;  /* 0x0000002f2e27723e */ /* 0x000fe20004807032 */
[----:B------:R-:W-:-:S02]  /*e2d0*/  HADD2.F32 R147, -RZ, R147.H1_H1 ;  /* 0x30000093ff937230 */ /* 0x000fc40000004100 */
[-C--:B------:R-:W-:Y:S01]  /*e2e0*/  FMUL.FTZ R68, R55, R70.reuse ;  /* 0x0000004637447220 */ /* 0x080fe20000410000 */
[----:B------:R-:W-:Y:S01]  /*e2f0*/  FMUL.FTZ R70, R57, R70 ;  /* 0x0000004639467220 */ /* 0x000fe20000410000 */
[----:B------:R-:W-:Y:S01]  /*e300*/  HADD2.F32 R38, -RZ, R38.H1_H1 ;  /* 0x30000026ff267230 */ /* 0x000fe20000004100 */
[----:B------:R-:W-:Y:S01]  /*e310*/  F2FP.SATFINITE.E4M3.F32.PACK_AB_MERGE_C R54, R54, R71, RZ ;  /* 0x000000473636723e */ /* 0x000fe200048070ff */
[----:B------:R-:W-:Y:S02]  /*e320*/  HADD2.F32 R36, -RZ, R36.H1_H1 ;  /* 0x30000024ff247230 */ /* 0x000fe40000004100 */
[-C--:B------:R-:W-:Y:S01]  /*e330*/  FFMA.FTZ R70, R55, R56.reuse, R70 ;  /* 0x0000003837467223 */ /* 0x080fe20000010046 */
[----:B------:R-:W-:Y:S02]  /*e340*/  HADD2.F32 R145, -RZ, R145.H1_H1 ;  /* 0x30000091ff917230 */ /* 0x000fe40000004100 */
[-C--:B------:R-:W-:Y:S01]  /*e350*/  FMUL.FTZ R55, R38, R147.reuse ;  /* 0x0000009326377220 */ /* 0x080fe20000410000 */
[----:B------:R-:W-:Y:S01]  /*e360*/  FFMA.FTZ R68, R57, R56, -R68 ;  /* 0x0000003839447223 */ /* 0x000fe20000010844 */
[----:B------:R-:W-:Y:S01]  /*e370*/  FMUL.FTZ R147, R36, R147 ;  /* 0x0000009324937220 */ /* 0x000fe20000410000 */
[----:B------:R-:W-:Y:S01]  /*e380*/  F2FP.SATFINITE.E4M3.F32.PACK_AB_MERGE_C R80, R14, R80, RZ ;  /* 0x000000500e50723e */ /* 0x000fe200048070ff */
[----:B------:R-:W-:Y:S01]  /*e390*/  FFMA.FTZ R55, R36, R145, -R55 ;  /* 0x0000009124377223 */ /* 0x000fe20000010837 */
[----:B------:R-:W-:Y:S01]  /*e3a0*/  F2FP.SATFINITE.E4M3.F32.PACK_AB_MERGE_C R36, R53, R69, RZ ;  /* 0x000000453524723e */ /* 0x000fe200048070ff */
[----:B------:R-:W-:-:S03]  /*e3b0*/  FFMA.FTZ R145, R38, R145, R147 ;  /* 0x0000009126917223 */ /* 0x000fc60000010093 */
[----:B------:R-:W-:Y:S01]  /*e3c0*/  F2FP.SATFINITE.E4M3.F32.PACK_AB_MERGE_C R36, R12, R59, R36 ;  /* 0x0000003b0c24723e */ /* 0x000fe20004807024 */
[----:B------:R-:W-:Y:S01]  /*e3d0*/  IMAD.MOV.U32 R12, RZ, RZ, R58 ;  /* 0x000000ffff0c7224 */ /* 0x000fe200078e003a */
[----:B------:R-:W-:Y:S02]  /*e3e0*/  F2FP.SATFINITE.E4M3.F32.PACK_AB_MERGE_C R14, R55, R68, R54 ;  /* 0x00000044370e723e */ /* 0x000fe40004807036 */
[----:B------:R-:W-:-:S07]  /*e3f0*/  F2FP.SATFINITE.E4M3.F32.PACK_AB_MERGE_C R38, R145, R70, R80 ;  /* 0x000000469126723e */ /* 0x000fce0004807050 */
.L_x_4369:
[----:B------:R-:W-:Y:S05]  /*e400*/  BSYNC B2 ;  /* 0x0000000000027941 */ /* 0x000fea0003800000 */
.L_x_4368:
[----:B------:R-:W-:Y:S01]  /*e410*/  ISETP.GE.AND P3, PT, R11, R133, PT ;  /* 0x000000850b00720c */ /* 0x000fe20003f66270 */
[----:B0-----:R0:W-:-:S12]  /*e420*/  ST.E.128 desc[UR50][R40.64], R12 ;  /* 0x0000000c28007985 */ /* 0x0011d8000c101d32 */
[----:B------:R-:W-:-:S04]  /*e430*/  @!P3 IADD3 R42, P4, R11, R120, RZ ;  /* 0x000000780b2ab210 */ /* 0x000fc80007f9e0ff */
[----:B------:R-:W-:-:S05]  /*e440*/  @!P3 LEA.HI.X.SX32 R43, R11, R119, 0x1, P4 ;  /* 0x000000770b2bb211 */ /* 0x000fca00020f0eff */
[----:B--2---:R0:W-:Y:S04]  /*e450*/  @!P3 ST.E.128 desc[UR50][R42.64], R36 ;  /* 0x000000242a00b985 */ /* 0x0041e8000c101d32 */
.L_x_4367:
[----:B------:R-:W-:Y:S05]  /*e460*/  BSYNC B1 ;  /* 0x0000000000017941 */ /* 0x000fea0003800000 */
.L_x_4366:
        /* <DEDUP_REMOVED lines=13> */
[----:B------:R-:W-:Y:S01]  /*e540*/  SHF.R.S32.HI R11, RZ, 0x1f, R12 ;  /* 0x0000001fff0b7819 */ /* 0x000fe2000001140c */
[----:B------:R-:W-:-:S03]  /*e550*/  IMAD.SHL.U32 R44, R12, 0x10, RZ ;  /* 0x000000100c2c7824 */ /* 0x000fc600078e00ff */
[----:B------:R-:W-:-:S04]  /*e560*/  LEA.HI R11, R11, R12, RZ, 0x2 ;  /* 0x0000000c0b0b7211 */ /* 0x000fc800078f10ff */
[----:B------:R-:W-:Y:S02]  /*e570*/  SHF.R.S32.HI R11, RZ, 0x2, R11 ;  /* 0x00000002ff0b7819 */ /* 0x000fe4000001140b */
[----:B-----5:R-:W-:-:S04]  /*e580*/  LOP3.LUT R12, R14, 0x30, R44, 0xf8, !PT ;  /* 0x000000300e0c7812 */ /* 0x020fc800078ef82c */
[----:B------:R-:W-:Y:S01]  /*e590*/  LOP3.LUT R12, R12, R3, RZ, 0x3c, !PT ;  /* 0x000000030c0c7212 */ /* 0x000fe200078e3cff */
[----:B---3--:R-:W-:-:S04]  /*e5a0*/  IMAD R11, R11, 0x2800, R13 ;  /* 0x000028000b0b7824 */ /* 0x008fc800078e020d */
[----:B------:R-:W-:Y:S02]  /*e5b0*/  IMAD.IADD R12, R11, 0x1, R12 ;  /* 0x000000010b0c7824 */ /* 0x000fe400078e020c */
[C---:B------:R-:W-:Y:S02]  /*e5c0*/  IMAD R11, R19.reuse, 0x7800, R124 ;  /* 0x00007800130b7824 */ /* 0x040fe400078e027c */
[----:B------:R-:W-:Y:S02]  /*e5d0*/  IMAD R13, R19, 0x7800, R12 ;  /* 0x00007800130d7824 */ /* 0x000fe400078e020c */
[----:B------:R-:W-:-:S03]  /*e5e0*/  IMAD.IADD R11, R18, 0x1, R11 ;  /* 0x00000001120b7824 */ /* 0x000fc600078e020b */
[----:B------:R-:W-:Y:S02]  /*e5f0*/  IADD3 R36, R18, R13, RZ ;  /* 0x0000000d12247210 */ /* 0x000fe40007ffe0ff */
[----:B------:R0:W2:Y:S04]  /*e600*/  LDS.128 R12, [R11+0x24200] ;  /* 0x024200000b0c7984 */ /* 0x0000a80000000c00 */
[----:B------:R-:W3:Y:S01]  /*e610*/  LDS.128 R36, [R36+0x24200] ;  /* 0x0242000024247984 */ /* 0x000ee20000000c00 */
[----:B------:R-:W-:Y:S05]  /*e620*/  @P3 BRA `(.L_x_4373) ;  /* 0x0000000c00683947 */ /* 0x000fea0003800000 */
[--C-:B------:R-:W-:Y:S01]  /*e630*/  SHF.R.U32.HI R52, RZ, 0x8, R65.reuse ;  /* 0x00000008ff347819 */ /* 0x100fe20000011641 */
[----:B---3--:R-:W-:Y:S01]  /*e640*/  IMAD.MOV.U32 R47, RZ, RZ, R36 ;  /* 0x000000ffff2f7224 */ /* 0x008fe200078e0024 */
[----:B------:R-:W-:Y:S01]  /*e650*/  LOP3.LUT R53, R65, 0xff, RZ, 0xc0, !PT ;  /* 0x000000ff41357812 */ /* 0x000fe200078ec0ff */
[----:B--2---:R-:W-:Y:S01]  /*e660*/  IMAD.MOV.U32 R46, RZ, RZ, R12 ;  /* 0x000000ffff2e7224 */ /* 0x004fe200078e000c */
[----:B------:R-:W-:Y:S01]  /*e670*/  SHF.R.U32.HI R64, RZ, 0x18, R65 ;  /* 0x00000018ff407819 */ /* 0x000fe20000011641 */
[----:B------:R-:W-:Y:S01]  /*e680*/  IMAD.SHL.U32 R52, R52, 0x100, RZ ;  /* 0x0000010034347824 */ /* 0x000fe200078e00ff */
[--C-:B------:R-:W-:Y:S01]  /*e690*/  SHF.R.U32.HI R50, RZ, 0x8, R77.reuse ;  /* 0x00000008ff327819 */ /* 0x100fe2000001164d */
[----:B------:R-:W-:Y:S01]  /*e6a0*/  IMAD.MOV.U32 R42, RZ, RZ, R14 ;  /* 0x000000ffff2a7224 */ /* 0x000fe200078e000e */
[----:B------:R-:W-:Y:S02]  /*e6b0*/  LOP3.LUT R55, R77, 0xff, RZ, 0xc0, !PT ;  /* 0x000000ff4d377812 */ /* 0x000fe400078ec0ff */
[----:B------:R-:W-:-:S02]  /*e6c0*/  SHF.R.U32.HI R58, RZ, 0x18, R77 ;  /* 0x00000018ff3a7819 */ /* 0x000fc4000001164d */
[--C-:B------:R-:W-:Y:S02]  /*e6d0*/  SHF.R.U32.HI R51, RZ, 0x8, R79.reuse ;  /* 0x00000008ff337819 */ /* 0x100fe4000001164f */
[----:B------:R-:W-:Y:S02]  /*e6e0*/  LOP3.LUT R56, R79, 0xff, RZ, 0xc0, !PT ;  /* 0x000000ff4f387812 */ /* 0x000fe400078ec0ff */
[----:B------:R-:W-:Y:S01]  /*e6f0*/  SHF.R.U32.HI R57, RZ, 0x18, R79 ;  /* 0x00000018ff397819 */ /* 0x000fe2000001164f */
[----:B------:R-:W-:Y:S01]  /*e700*/  IMAD.SHL.U32 R51, R51, 0x100, RZ ;  /* 0x0000010033337824 */ /* 0x000fe200078e00ff */
[----:B------:R-:W-:Y:S02]  /*e710*/  SHF.R.U32.HI R48, RZ, 0x10, R65 ;  /* 0x00000010ff307819 */ /* 0x000fe40000011641 */
[----:B------:R-:W-:Y:S02]  /*e720*/  SHF.R.U32.HI R49, RZ, 0x8, R67 ;  /* 0x00000008ff317819 */ /* 0x000fe40000011643 */
[----:B------:R-:W-:Y:S01]  /*e730*/  PRMT R53, R64, 0x654, R53 ;  /* 0x0000065440357816 */ /* 0x000fe20000000035 */
[----:B------:R-:W-:Y:S01]  /*e740*/  IMAD.U32 R14, R48, 0x10000, RZ ;  /* 0x00010000300e7824 */ /* 0x000fe200078e00ff */
[----:B------:R-:W-:Y:S01]  /*e750*/  PRMT R55, R58, 0x654, R55 ;  /* 0x000006543a377816 */ /* 0x000fe20000000037 */
[----:B------:R-:W-:Y:S01]  /*e760*/  IMAD.SHL.U32 R49, R49, 0x100, RZ ;  /* 0x0000010031317824 */ /* 0x000fe200078e00ff */
[----:B------:R-:W-:-:S02]  /*e770*/  SHF.L.U32 R50, R50, 0x8, RZ ;  /* 0x0000000832327819 */ /* 0x000fc400000006ff */
[----:B------:R-:W-:Y:S02]  /*e780*/  LOP3.LUT R54, R67, 0xff, RZ, 0xc0, !PT ;  /* 0x000000ff43367812 */ /* 0x000fe400078ec0ff */
[--C-:B------:R-:W-:Y:S02]  /*e790*/  SHF.R.U32.HI R59, RZ, 0x18, R67.reuse ;  /* 0x00000018ff3b7819 */ /* 0x100fe40000011643 */
[----:B------:R-:W-:Y:S02]  /*e7a0*/  PRMT R56, R57, 0x654, R56 ;  /* 0x0000065439387816 */ /* 0x000fe40000000038 */
[----:B0-----:R-:W-:Y:S02]  /*e7b0*/  SHF.R.U32.HI R11, RZ, 0x10, R67 ;  /* 0x00000010ff0b7819 */ /* 0x001fe40000011643 */
[----:B------:R-:W-:Y:S02]  /*e7c0*/  LOP3.LUT R53, R53, 0xff00, R52, 0xf8, !PT ;  /* 0x0000ff0035357812 */ /* 0x000fe400078ef834 */
[----:B------:R-:W-:Y:S01]  /*e7d0*/  LOP3.LUT R57, R55, 0xff00, R50, 0xf8, !PT ;  /* 0x0000ff0037397812 */ /* 0x000fe200078ef832 */
[----:B------:R-:W-:Y:S01]  /*e7e0*/  IMAD.U32 R11, R11, 0x10000, RZ ;  /* 0x000100000b0b7824 */ /* 0x000fe200078e00ff */
[----:B------:R-:W-:-:S02]  /*e7f0*/  F2FP.F16.E4M3.UNPACK_B R55, R143.H1 ;  /* 0x0000008fff37723e */ /* 0x000fc400030006ff */
[----:B------:R-:W-:Y:S02]  /*e800*/  F2FP.F16.E4M3.UNPACK_B R52, R47.H1 ;  /* 0x0000002fff34723e */ /* 0x000fe400030006ff */
[----:B------:R-:W-:Y:S01]  /*e810*/  PRMT R54, R59, 0x654, R54 ;  /* 0x000006543b367816 */ /* 0x000fe20000000036 */
[--C-:B------:R-:W-:Y:S01]  /*e820*/  HADD2.F32 R12, -RZ, R55.reuse.H0_H0 ;  /* 0x20000037ff0c7230 */ /* 0x100fe20000004100 */
[----:B------:R-:W-:Y:S01]  /*e830*/  F2FP.F16.E4M3.UNPACK_B R48, R46.H1 ;  /* 0x0000002eff30723e */ /* 0x000fe200030006ff */
[--C-:B------:R-:W-:Y:S01]  /*e840*/  HADD2.F32 R50, -RZ, R52.reuse.H0_H0 ;  /* 0x20000034ff327230 */ /* 0x100fe20000004100 */
[----:B------:R-:W-:Y:S01]  /*e850*/  SHF.R.U32.HI R43, RZ, 0x10, R77 ;  /* 0x00000010ff2b7819 */ /* 0x000fe2000001164d */
[----:B------:R-:W-:Y:S01]  /*e860*/  HADD2.F32 R55, -RZ, R55.H1_H1 ;  /* 0x30000037ff377230 */ /* 0x000fe20000004100 */
[----:B------:R-:W-:Y:S01]  /*e870*/  SHF.R.U32.HI R45, RZ, 0x10, R79 ;  /* 0x00000010ff2d7819 */ /* 0x000fe2000001164f */
[----:B------:R-:W-:Y:S01]  /*e880*/  HADD2.F32 R52, -RZ, R52.H1_H1 ;  /* 0x30000034ff347230 */ /* 0x000fe20000004100 */
[----:B------:R-:W-:Y:S01]  /*e890*/  LOP3.LUT R56, R56, 0xff00, R51, 0xf8, !PT ;  /* 0x0000ff0038387812 */ /* 0x000fe200078ef833 */
[----:B------:R-:W-:Y:S01]  /*e8a0*/  IMAD.U32 R36, R43, 0x10000, RZ ;  /* 0x000100002b247824 */ /* 0x000fe200078e00ff */
[----:B------:R-:W-:Y:S01]  /*e8b0*/  F2FP.F16.E4M3.UNPACK_B R51, R141.H1 ;  /* 0x0000008dff33723e */ /* 0x000fe200030006ff */
[----:B------:R-:W-:Y:S01]  /*e8c0*/  IMAD.U32 R43, R45, 0x10000, RZ ;  /* 0x000100002d2b7824 */ /* 0x000fe200078e00ff */
[----:B------:R-:W-:Y:S01]  /*e8d0*/  LOP3.LUT R54, R54, 0xff00, R49, 0xf8, !PT ;  /* 0x0000ff0036367812 */ /* 0x000fe200078ef831 */
[--C-:B------:R-:W-:Y:S01]  /*e8e0*/  HADD2.F32 R49, -RZ, R48.reuse.H0_H0 ;  /* 0x20000030ff317230 */ /* 0x100fe20000004100 */
[----:B------:R-:W-:Y:S01]  /*e8f0*/  LOP3.LUT R14, R53, 0xff0000, R14, 0xf8, !PT ;  /* 0x00ff0000350e7812 */ /* 0x000fe200078ef80e */
[----:B------:R-:W-:Y:S01]  /*e900*/  HADD2.F32 R45, -RZ, R51.H0_H0 ;  /* 0x20000033ff2d7230 */ /* 0x000fe20000004100 */
[----:B------:R-:W-:Y:S01]  /*e910*/  LOP3.LUT R11, R54, 0xff0000, R11, 0xf8, !PT ;  /* 0x00ff0000360b7812 */ /* 0x000fe200078ef80b */
[-C--:B------:R-:W-:Y:S01]  /*e920*/  FMUL.FTZ R54, R50, R12.reuse ;  /* 0x0000000c32367220 */ /* 0x080fe20000410000 */
[----:B------:R-:W-:Y:S01]  /*e930*/  FMUL.FTZ R53, R49, R12 ;  /* 0x0000000c31357220 */ /* 0x000fe20000410000 */
[----:B------:R-:W-:Y:S01]  /*e940*/  LOP3.LUT R12, R56, 0xff0000, R43, 0xf8, !PT ;  /* 0x00ff0000380c7812 */ /* 0x000fe200078ef82b */
[----:B------:R-:W-:-:S02]  /*e950*/  HADD2.F32 R48, -RZ, R48.H1_H1 ;  /* 0x30000030ff307230 */ /* 0x000fc40000004100 */
[-C--:B------:R-:W-:Y:S01]  /*e960*/  FFMA.FTZ R43, R49, R45.reuse, -R54 ;  /* 0x0000002d312b7223 */ /* 0x080fe20000010836 */
[----:B------:R-:W-:Y:S01]  /*e970*/  FFMA.FTZ R45, R50, R45, R53 ;  /* 0x0000002d322d7223 */ /* 0x000fe20000010035 */
[----:B------:R-:W-:Y:S01]  /*e980*/  HADD2.F32 R53, -RZ, R51.H1_H1 ;  /* 0x30000033ff357230 */ /* 0x000fe20000004100 */
[----:B------:R-:W-:Y:S02]  /*e990*/  F2FP.F16.E4M3.UNPACK_B R143, R143 ;  /* 0x0000008fff8f723e */ /* 0x000fe400020006ff */
[----:B------:R-:W-:Y:S02]  /*e9a0*/  F2FP.F16.E4M3.UNPACK_B R51, R47 ;  /* 0x0000002fff33723e */ /* 0x000fe400020006ff */
[----:B------:R-:W-:Y:S01]  /*e9b0*/  F2FP.F16.E4M3.UNPACK_B R50, R46 ;  /* 0x0000002eff32723e */ /* 0x000fe200020006ff */
[----:B------:R-:W-:Y:S01]  /*e9c0*/  HADD2.F32 R46, -RZ, R143.H0_H0 ;  /* 0x2000008fff2e7230 */ /* 0x000fe20000004100 */
[----:B------:R-:W-:Y:S01]  /*e9d0*/  F2FP.F16.E4M3.UNPACK_B R141, R141 ;  /* 0x0000008dff8d723e */ /* 0x000fe200020006ff */
[----:B------:R-:W-:Y:S01]  /*e9e0*/  HADD2.F32 R49, -RZ, R51.H0_H0 ;  /* 0x20000033ff317230 */ /* 0x000fe20000004100 */
[----:B------:R-:W-:Y:S01]  /*e9f0*/  LOP3.LUT R36, R57, 0xff0000, R36, 0xf8, !PT ;  /* 0x00ff000039247812 */ /* 0x000fe200078ef824 */
[----:B------:R-:W-:-:S02]  /*ea00*/  HADD2.F32 R47, -RZ, R50.H0_H0 ;  /* 0x20000032ff2f7230 */ /* 0x000fc40000004100 */
        /* <DEDUP_REMOVED lines=9> */
[----:B------:R-:W-:Y:S01]  /*eaa0*/  F2FP.F16.E4M3.UNPACK_B R57, R142.H1 ;  /* 0x0000008eff39723e */ /* 0x000fe200030006ff */
[----:B------:R-:W-:Y:S01]  /*eab0*/  HADD2.F32 R143, -RZ, R143.H1_H1 ;  /* 0x3000008fff8f7230 */ /* 0x000fe20000004100 */
[----:B------:R-:W-:Y:S01]  /*eac0*/  F2FP.F16.E4M3.UNPACK_B R53, R38.H1 ;  /* 0x00000026ff35723e */ /* 0x000fe200030006ff */
[----:B------:R-:W-:Y:S01]  /*ead0*/  HADD2.F32 R52, -RZ, R51.H1_H1 ;  /* 0x30000033ff347230 */ /* 0x000fe20000004100 */
[----:B------:R-:W-:Y:S01]  /*eae0*/  F2FP.F16.E4M3.UNPACK_B R54, R42.H1 ;  /* 0x0000002aff36723e */ /* 0x000fe200030006ff */
[----:B------:R-:W-:Y:S01]  /*eaf0*/  HADD2.F32 R50, -RZ, R50.H1_H1 ;  /* 0x30000032ff327230 */ /* 0x000fe20000004100 */
[----:B------:R-:W-:Y:S01]  /*eb00*/  F2FP.F16.E4M3.UNPACK_B R56, R140.H1 ;  /* 0x0000008cff38723e */ /* 0x000fe200030006ff */
[----:B------:R-:W-:-:S02]  /*eb10*/  HADD2.F32 R141, -RZ, R141.H1_H1 ;  /* 0x3000008dff8d7230 */ /* 0x000fc40000004100 */
[-C--:B------:R-:W-:Y:S01]  /*eb20*/  FMUL.FTZ R59, R52, R143.reuse ;  /* 0x0000008f343b7220 */ /* 0x080fe20000410000 */
[----:B------:R-:W-:Y:S02]  /*eb30*/  HADD2.F32 R64, -RZ, R57.H0_H0 ;  /* 0x20000039ff407230 */ /* 0x000fe40000004100 */
[C---:B------:R-:W-:Y:S01]  /*eb40*/  FMUL.FTZ R143, R50.reuse, R143 ;  /* 0x0000008f328f7220 */ /* 0x040fe20000410000 */
[----:B------:R-:W-:Y:S02]  /*eb50*/  HADD2.F32 R55, -RZ, R53.H0_H0 ;  /* 0x20000035ff377230 */ /* 0x000fe40000004100 */
[----:B------:R-:W-:Y:S01]  /*eb60*/  FFMA.FTZ R50, R50, R141, -R59 ;  /* 0x0000008d32327223 */ /* 0x000fe2000001083b */
[----:B------:R-:W-:Y:S01]  /*eb70*/  HADD2.F32 R51, -RZ, R54.H0_H0 ;  /* 0x20000036ff337230 */ /* 0x000fe20000004100 */
[----:B------:R-:W-:Y:S01]  /*eb80*/  F2FP.F16.E4M3.UNPACK_B R142, R142 ;  /* 0x0000008eff8e723e */ /* 0x000fe200020006ff */
        /* <DEDUP_REMOVED lines=9> */
[-C--:B------:R-:W-:Y:S01]  /*ec20*/  FMUL.FTZ R65, R57, R59.reuse ;  /* 0x0000003b39417220 */ /* 0x080fe20000410000 */
[----:B------:R-:W-:Y:S01]  /*ec30*/  F2FP.F16.E4M3.UNPACK_B R55, R38 ;  /* 0x00000026ff37723e */ /* 0x000fe200020006ff */
[C---:B------:R-:W-:Y:S01]  /*ec40*/  FMUL.FTZ R64, R54.reuse, R59 ;  /* 0x0000003b36407220 */ /* 0x040fe20000410000 */
[----:B------:R-:W-:Y:S01]  /*ec50*/  F2FP.F16.E4M3.UNPACK_B R140, R140 ;  /* 0x0000008cff8c723e */ /* 0x000fe200020006ff */
[----:B------:R-:W-:Y:S01]  /*ec60*/  FFMA.FTZ R38, R54, R58, -R65 ;  /* 0x0000003a36267223 */ /* 0x000fe20000010841 */
[----:B------:R-:W-:Y:S01]  /*ec70*/  F2FP.F16.E4M3.UNPACK_B R42, R42 ;  /* 0x0000002aff2a723e */ /* 0x000fe200020006ff */
[----:B------:R-:W-:-:S02]  /*ec80*/  HADD2.F32 R65, -RZ, R142.H0_H0 ;  /* 0x2000008eff417230 */ /* 0x000fc40000004100 */
[----:B------:R-:W-:Y:S01]  /*ec90*/  FFMA.FTZ R64, R57, R58, R64 ;  /* 0x0000003a39407223 */ /* 0x000fe20000010040 */
[--C-:B------:R-:W-:Y:S01]  /*eca0*/  HADD2.F32 R56, -RZ, R55.reuse.H0_H0 ;  /* 0x20000037ff387230 */ /* 0x100fe20000004100 */
        /* <DEDUP_REMOVED lines=8> */
[----:B------:R-:W-:Y:S01]  /*ed30*/  FFMA.FTZ R52, R52, R141, R143 ;  /* 0x0000008d34347223 */ /* 0x000fe2000001008f */
[----:B------:R-:W-:Y:S02]  /*ed40*/  HADD2.F32 R55, -RZ, R42.H1_H1 ;  /* 0x3000002aff377230 */ /* 0x000fe40000004100 */
[----:B------:R-:W-:Y:S01]  /*ed50*/  FFMA.FTZ R42, R54, R59, -R67 ;  /* 0x0000003b362a7223 */ /* 0x000fe20000010843 */
[----:B------:R-:W-:Y:S02]  /*ed60*/  HADD2.F32 R140, -RZ, R140.H1_H1 ;  /* 0x3000008cff8c7230 */ /* 0x000fe40000004100 */
[-C--:B------:R-:W-:Y:S01]  /*ed70*/  FMUL.FTZ R54, R57, R142.reuse ;  /* 0x0000008e39367220 */ /* 0x080fe20000410000 */
[----:B------:R-:W-:Y:S01]  /*ed80*/  F2FP.SATFINITE.E4M3.F32.PACK_AB_MERGE_C R45, R50, R47, R43 ;  /* 0x0000002f322d723e */ /* 0x000fe2000480702b */
[C---:B------:R-:W-:Y:S01]  /*ed90*/  FMUL.FTZ R142, R55.reuse, R142 ;  /* 0x0000008e378e7220 */ /* 0x040fe20000410000 */
[----:B------:R-:W-:Y:S01]  /*eda0*/  F2FP.F16.E4M3.UNPACK_B R48, R37 ;  /* 0x00000025ff30723e */ /* 0x000fe200020006ff */
[----:B------:R-:W-:Y:S01]  /*edb0*/  FFMA.FTZ R55, R55, R140, -R54 ;  /* 0x0000008c37377223 */ /* 0x000fe20000010836 */
[----:B------:R-:W-:Y:S01]  /*edc0*/  F2FP.F16.E4M3.UNPACK_B R54, R36 ;  /* 0x00000024ff36723e */ /* 0x000fe200020006ff */
[----:B------:R-:W-:Y:S01]  /*edd0*/  FFMA.FTZ R65, R56, R59, R65 ;  /* 0x0000003b38417223 */ /* 0x000fe20000010041 */
[----:B------:R-:W-:Y:S01]  /*ede0*/  F2FP.F16.E4M3.UNPACK_B R47, R13 ;  /* 0x0000000dff2f723e */ /* 0x000fe200020006ff */
[----:B------:R-:W-:Y:S01]  /*edf0*/  FFMA.FTZ R142, R57, R140, R142 ;  /* 0x0000008c398e7223 */ /* 0x000fe2000001008e */
[----:B------:R-:W-:Y:S01]  /*ee00*/  F2FP.SATFINITE.E4M3.F32.PACK_AB_MERGE_C R38, R38, R51, RZ ;  /* 0x000000332626723e */ /* 0x000fe200048070ff */
[----:B------:R-:W-:Y:S01]  /*ee10*/  HADD2.F32 R50, -RZ, R48.H0_H0 ;  /* 0x20000030ff327230 */ /* 0x000fe20000004100 */
[----:B------:R-:W-:Y:S01]  /*ee20*/  F2FP.SATFINITE.E4M3.F32.PACK_AB_MERGE_C R43, R52, R49, R46 ;  /* 0x00000031342b723e */ /* 0x000fe2000480702e */
[----:B------:R-:W-:Y:S01]  /*ee30*/  HADD2.F32 R49, -RZ, R54.H0_H0 ;  /* 0x20000036ff317230 */ /* 0x000fe20000004100 */
[----:B------:R-:W-:Y:S01]  /*ee40*/  F2FP.SATFINITE.E4M3.F32.PACK_AB_MERGE_C R53, R64, R53, RZ ;  /* 0x000000354035723e */ /* 0x000fe200048070ff */
[----:B------:R-:W-:Y:S01]  /*ee50*/  HADD2.F32 R46, -RZ, R47.H0_H0 ;  /* 0x2000002fff2e7230 */ /* 0x000fe20000004100 */
[----:B------:R-:W-:Y:S01]  /*ee60*/  F2FP.F16.E4M3.UNPACK_B R52, R14 ;  /* 0x0000000eff34723e */ /* 0x000fe200020006ff */
[----:B------:R-:W-:Y:S01]  /*ee70*/  HADD2.F32 R51, -RZ, R48.H1_H1 ;  /* 0x30000030ff337230 */ /* 0x000fe20000004100 */
[----:B------:R-:W-:Y:S01]  /*ee80*/  F2FP.SATFINITE.E4M3.F32.PACK_AB_MERGE_C R42, R55, R42, R38 ;  /* 0x0000002a372a723e */ /* 0x000fe20004807026 */
[----:B------:R-:W-:Y:S01]  /*ee90*/  FMUL.FTZ R55, R50, R49 ;  /* 0x0000003132377220 */ /* 0x000fe20000410000 */
[----:B------:R-:W-:Y:S01]  /*eea0*/  F2FP.SATFINITE.E4M3.F32.PACK_AB_MERGE_C R38, R142, R65, R53 ;  /* 0x000000418e26723e */ /* 0x000fe20004807035 */
[----:B------:R-:W-:-:S02]  /*eeb0*/  HADD2.F32 R53, -RZ, R52.H0_H0 ;  /* 0x20000034ff357230 */ /* 0x000fc40000004100 */
        /* <DEDUP_REMOVED lines=8> */
[C---:B------:R-:W-:Y:S01]  /*ef40*/  FMUL.FTZ R54, R49.reuse, R54 ;  /* 0x0000003631367220 */ /* 0x040fe20000410000 */
[----:B------:R-:W-:Y:S01]  /*ef50*/  F2FP.F16.E4M3.UNPACK_B R50, R37.H1 ;  /* 0x00000025ff32723e */ /* 0x000fe200030006ff */
[----:B------:R-:W-:Y:S01]  /*ef60*/  HADD2.F32 R37, -RZ, R48.H0_H0 ;  /* 0x20000030ff257230 */ /* 0x000fe20000004100 */
[----:B------:R-:W-:Y:S01]  /*ef70*/  F2FP.F16.E4M3.UNPACK_B R53, R36.H1 ;  /* 0x00000024ff35723e */ /* 0x000fe200030006ff */
[-C--:B------:R-:W-:Y:S01]  /*ef80*/  FFMA.FTZ R13, R49, R52.reuse, -R56 ;  /* 0x00000034310d7223 */ /* 0x080fe20000010838 */
[----:B------:R-:W-:Y:S01]  /*ef90*/  FFMA.FTZ R36, R51, R52, R54 ;  /* 0x0000003433247223 */ /* 0x000fe20000010036 */
[----:B------:R-:W-:Y:S01]  /*efa0*/  F2FP.F16.E4M3.UNPACK_B R14, R14.H1 ;  /* 0x0000000eff0e723e */ /* 0x000fe200030006ff */
[--C-:B------:R-:W-:Y:S01]  /*efb0*/  HADD2.F32 R49, -RZ, R50.reuse.H0_H0 ;  /* 0x20000032ff317230 */ /* 0x100fe20000004100 */
[-C--:B------:R-:W-:Y:S01]  /*efc0*/  F2FP.F16.E4M3.UNPACK_B R59, R12.reuse ;  /* 0x0000000cff3b723e */ /* 0x080fe200020006ff */
[----:B------:R-:W-:Y:S01]  /*efd0*/  HADD2.F32 R52, -RZ, R53.H0_H0 ;  /* 0x20000035ff347230 */ /* 0x000fe20000004100 */
[----:B------:R-:W-:Y:S01]  /*efe0*/  F2FP.F16.E4M3.UNPACK_B R57, R11.H1 ;  /* 0x0000000bff39723e */ /* 0x000fe200030006ff */
[----:B------:R-:W-:Y:S01]  /*eff0*/  HADD2.F32 R51, -RZ, R50.H1_H1 ;  /* 0x30000032ff337230 */ /* 0x000fe20000004100 */
[----:B------:R-:W-:Y:S01]  /*f000*/  F2FP.F16.E4M3.UNPACK_B R64, R12.H1 ;  /* 0x0000000cff40723e */ /* 0x000fe200030006ff */
[----:B------:R-:W-:-:S02]  /*f010*/  HADD2.F32 R50, -RZ, R14.H0_H0 ;  /* 0x2000000eff327230 */ /* 0x000fc40000004100 */
[-C--:B------:R-:W-:Y:S01]  /*f020*/  FMUL.FTZ R56, R49, R52.reuse ;  /* 0x0000003431387220 */ /* 0x080fe20000410000 */
[----:B------:R-:W-:Y:S02]  /*f030*/  HADD2.F32 R54, -RZ, R53.H1_H1 ;  /* 0x30000035ff367230 */ /* 0x000fe40000004100 */
[C---:B------:R-:W-:Y:S01]  /*f040*/  FMUL.FTZ R52, R37.reuse, R52 ;  /* 0x0000003425347220 */ /* 0x040fe20000410000 */
        /* <DEDUP_REMOVED lines=53> */
[----:B------:R-:W-:Y:S02]  /*f3a0*/  F2FP.SATFINITE.E4M3.F32.PACK_AB_MERGE_C R39, R59, R12, R53 ;  /* 0x0000000c3b27723e */ /* 0x000fe40004807035 */
[----:B------:R-:W-:-:S02]  /*f3b0*/  F2FP.SATFINITE.E4M3.F32.PACK_AB_MERGE_C R15, R50, R11, R15 ;  /* 0x0000000b320f723e */ /* 0x000fc4000480700f */
[----:B------:R-:W-:-:S07]  /*f3c0*/  MOV R12, R45 ;  /* 0x0000002d000c7202 */ /* 0x000fce0000000f00 */
.L_x_4373:
[----:B------:R-:W-:Y:S05]  /*f3d0*/  BSYNC B2 ;  /* 0x0000000000027941 */ /* 0x000fea0003800000 */
.L_x_4372:
[----:B------:R-:W-:Y:S01]  /*f3e0*/  ISETP.GE.AND P3, PT, R44, R133, PT ;  /* 0x000000852c00720c */ /* 0x000fe20003f66270 */
[----:B--2---:R2:W-:-:S12]  /*f3f0*/  ST.E.128 desc[UR50][R40.64], R12 ;  /* 0x0000000c28007985 */ /* 0x0045d8000c101d32 */
[----:B------:R-:W-:-:S04]  /*f400*/  @!P3 IADD3 R42, P4, R44, R120, RZ ;  /* 0x000000782c2ab210 */ /* 0x000fc80007f9e0ff */
[----:B------:R-:W-:-:S05]  /*f410*/  @!P3 LEA.HI.X.SX32 R43, R44, R119, 0x1, P4 ;  /* 0x000000772c2bb211 */ /* 0x000fca00020f0eff */
[----:B---3--:R2:W-:Y:S04]  /*f420*/  @!P3 ST.E.128 desc[UR50][R42.64], R36 ;  /* 0x000000242a00b985 */ /* 0x0085e8000c101d32 */
.L_x_4371:
[----:B------:R-:W-:Y:S05]  /*f430*/  BSYNC B1 ;  /* 0x0000000000017941 */ /* 0x000fea0003800000 */
.L_x_4370:
[----:B------:R-:W-:-:S13]  /*f440*/  ISETP.NE.AND P3, PT, R30, RZ, PT ;  /* 0x000000ff1e00720c */ /* 0x000fda0003f65270 */
[----:B------:R-:W-:Y:S05]  /*f450*/  @!P3 BRA `(.L_x_4322) ;  /* 0x0000001400d4b947 */ /* 0x000fea0003800000 */
[----:B0---4-:R-:W4:Y:S04]  /*f460*/  LDL R11, [R1+0x8] ;  /* 0x00000800010b7983 */ /* 0x011f280000100800 */
[----:B--2---:R-:W2:Y:S04]  /*f470*/  LDL R13, [R1+0x34] ;  /* 0x00003400010d7983 */ /* 0x004ea80000100800 */
[----:B------:R-:W5:Y:S01]  /*f480*/  LDL R12, [R1+0x38] ;  /* 0x00003800010c7983 */ /* 0x000f620000100800 */
[----:B------:R-:W-:-:S05]  /*f490*/  IADD3 R40, P3, R26, R120, RZ ;  /* 0x000000781a287210 */ /* 0x000fca0007f7e0ff */
[----:B------:R-:W-:Y:S01]  /*f4a0*/  IMAD.X R41, R119, 0x1, R27, P3 ;  /* 0x0000000177297824 */ /* 0x000fe200018e061b */
[----:B------:R-:W-:Y:S01]  /*f4b0*/  ISETP.GE.AND P3, PT, R222, R113, PT ;  /* 0x00000071de00720c */ /* 0x000fe20003f66270 */
[----:B------:R-:W-:Y:S01]  /*f4c0*/  BSSY B1, `(.L_x_4374) ;  /* 0x00000f0000017945 */ /* 0x000fe20003800000 */
[----:B----4-:R-:W-:-:S04]  /*f4d0*/  LOP3.LUT P4, RZ, R11, 0x1, RZ, 0xc0, !PT ;  /* 0x000000010bff7812 */ /* 0x010fc8000788c0ff */
[----:B------:R-:W-:Y:S01]  /*f4e0*/  SEL R139, R114, R139, !P4 ;  /* 0x0000008b728b7207 */ /* 0x000fe20006000000 */
[----:B--2---:R-:W-:Y:S02]  /*f4f0*/  IMAD.MOV.U32 R14, RZ, RZ, R13 ;  /* 0x000000ffff0e7224 */ /* 0x004fe400078e000d */
[----:B-----5:R-:W-:Y:S01]  /*f500*/  IMAD.MOV.U32 R13, RZ, RZ, R12 ;  /* 0x000000ffff0d7224 */ /* 0x020fe200078e000c */
[----:B------:R-:W-:-:S04]  /*f510*/  SHF.R.S32.HI R12, RZ, 0x1f, R139 ;  /* 0x0000001fff0c7819 */ /* 0x000fc8000001148b */
[----:B------:R-:W-:-:S04]  /*f520*/  LEA.HI R139, R12, R139, RZ, 0x5 ;  /* 0x0000008b0c8b7211 */ /* 0x000fc800078f28ff */
[----:B------:R-:W-:-:S04]  /*f530*/  LEA.HI.SX32 R139, R139, R110, 0x1b ;  /* 0x0000006e8b8b7211 */ /* 0x000fc800078fdaff */
[----:B------:R-:W-:Y:S02]  /*f540*/  SHF.R.S32.HI R12, RZ, 0x1f, R139 ;  /* 0x0000001fff0c7819 */ /* 0x000fe4000001148b */
[----:B------:R-:W-:Y:S02]  /*f550*/  SHF.L.U32 R42, R139, 0x4, RZ ;  /* 0x000000048b2a7819 */ /* 0x000fe400000006ff */
[----:B------:R-:W-:-:S04]  /*f560*/  LEA.HI R12, R12, R139, RZ, 0x2 ;  /* 0x0000008b0c0c7211 */ /* 0x000fc800078f10ff */
[----:B------:R-:W-:Y:S02]  /*f570*/  SHF.R.S32.HI R11, RZ, 0x2, R12 ;  /* 0x00000002ff0b7819 */ /* 0x000fe4000001140c */
[----:B------:R-:W-:-:S03]  /*f580*/  LOP3.LUT R12, R14, 0x30, R42, 0xf8, !PT ;  /* 0x000000300e0c7812 */ /* 0x000fc600078ef82a */
[----:B------:R-:W-:Y:S01]  /*f590*/  IMAD R11, R11, 0x2800, R13 ;  /* 0x000028000b0b7824 */ /* 0x000fe200078e020d */
[----:B------:R-:W-:-:S05]  /*f5a0*/  LOP3.LUT R12, R12, R3, RZ, 0x3c, !PT ;  /* 0x000000030c0c7212 */ /* 0x000fca00078e3cff */
[----:B------:R-:W-:Y:S02]  /*f5b0*/  IMAD.IADD R12, R11, 0x1, R12 ;  /* 0x000000010b0c7824 */ /* 0x000fe400078e020c */
[C---:B------:R-:W-:Y:S02]  /*f5c0*/  IMAD R11, R19.reuse, 0x7800, R123 ;  /* 0x00007800130b7824 */ /* 0x040fe400078e027b */
[----:B------:R-:W-:Y:S02]  /*f5d0*/  IMAD R13, R19, 0x7800, R12 ;  /* 0x00007800130d7824 */ /* 0x000fe400078e020c */
[C---:B------:R-:W-:Y:S02]  /*f5e0*/  IMAD.IADD R11, R18.reuse, 0x1, R11 ;  /* 0x00000001120b7824 */ /* 0x040fe400078e020b */
[----:B------:R-:W-:-:S03]  /*f5f0*/  IMAD.IADD R36, R18, 0x1, R13 ;  /* 0x0000000112247824 */ /* 0x000fc600078e020d */
[----:B------:R0:W2:Y:S04]  /*f600*/  LDS.128 R12, [R11+0x24200] ;  /* 0x024200000b0c7984 */ /* 0x0000a80000000c00 */
[----:B------:R-:W4:Y:S01]  /*f610*/  LDS.128 R36, [R36+0x24200] ;  /* 0x0242000024247984 */ /* 0x000f220000000c00 */
[----:B------:R-:W-:Y:S05]  /*f620*/  @P3 BRA `(.L_x_4375) ;  /* 0x0000000c00643947 */ /* 0x000fea0003800000 */
[----:B------:R-:W-:Y:S01]  /*f630*/  SHF.R.U32.HI R44, RZ, 0x8, R61 ;  /* 0x00000008ff2c7819 */ /* 0x000fe2000001163d */
[----:B--2---:R-:W-:Y:S01]  /*f640*/  IMAD.MOV.U32 R46, RZ, RZ, R12 ;  /* 0x000000ffff2e7224 */ /* 0x004fe200078e000c */
[----:B------:R-:W-:Y:S01]  /*f650*/  SHF.R.U32.HI R53, RZ, 0x8, R75 ;  /* 0x00000008ff357819 */ /* 0x000fe2000001164b */
[----:B----4-:R-:W-:Y:S01]  /*f660*/  IMAD.MOV.U32 R47, RZ, RZ, R36 ;  /* 0x000000ffff2f7224 */ /* 0x010fe200078e0024 */
[----:B------:R-:W-:Y:S01]  /*f670*/  SHF.R.U32.HI R60, RZ, 0x18, R61 ;  /* 0x00000018ff3c7819 */ /* 0x000fe2000001163d */
[----:B------:R-:W-:Y:S01]  /*f680*/  IMAD.SHL.U32 R12, R44, 0x100, RZ ;  /* 0x000001002c0c7824 */ /* 0x000fe200078e00ff */
[----:B0-----:R-:W-:Y:S01]  /*f690*/  LOP3.LUT R11, R61, 0xff, RZ, 0xc0, !PT ;  /* 0x000000ff3d0b7812 */ /* 0x001fe200078ec0ff */
[----:B------:R-:W-:Y:S01]  /*f6a0*/  IMAD.SHL.U32 R53, R53, 0x100, RZ ;  /* 0x0000010035357824 */ /* 0x000fe200078e00ff */
[----:B------:R-:W-:Y:S01]  /*f6b0*/  SHF.R.U32.HI R54, RZ, 0x8, R63 ;  /* 0x00000008ff367819 */ /* 0x000fe2000001163f */
[----:B------:R-:W-:Y:S01]  /*f6c0*/  IMAD.MOV.U32 R44, RZ, RZ, R38 ;  /* 0x000000ffff2c7224 */ /* 0x000fe200078e0026 */
[----:B------:R-:W-:-:S02]  /*f6d0*/  SHF.R.U32.HI R52, RZ, 0x18, R73 ;  /* 0x00000018ff347819 */ /* 0x000fc40000011649 */
[----:B------:R-:W-:Y:S02]  /*f6e0*/  LOP3.LUT R49, R73, 0xff, RZ, 0xc0, !PT ;  /* 0x000000ff49317812 */ /* 0x000fe400078ec0ff */
[----:B------:R-:W-:Y:S02]  /*f6f0*/  SHF.R.U32.HI R57, RZ, 0x18, R63 ;  /* 0x00000018ff397819 */ /* 0x000fe4000001163f */
[----:B------:R-:W-:Y:S02]  /*f700*/  LOP3.LUT R48, R63, 0xff, RZ, 0xc0, !PT ;  /* 0x000000ff3f307812 */ /* 0x000fe400078ec0ff */
[----:B------:R-:W-:Y:S02]  /*f710*/  SHF.R.U32.HI R51, RZ, 0x8, R73 ;  /* 0x00000008ff337819 */ /* 0x000fe40000011649 */
[----:B------:R-:W-:Y:S02]  /*f720*/  SHF.R.U32.HI R56, RZ, 0x10, R63 ;  /* 0x00000010ff387819 */ /* 0x000fe4000001163f */
[----:B------:R-:W-:Y:S01]  /*f730*/  PRMT R11, R60, 0x654, R11 ;  /* 0x000006543c0b7816 */ /* 0x000fe2000000000b */
[----:B------:R-:W-:Y:S01]  /*f740*/  IMAD.SHL.U32 R51, R51, 0x100, RZ ;  /* 0x0000010033337824 */ /* 0x000fe200078e00ff */
[----:B------:R-:W-:Y:S01]  /*f750*/  PRMT R36, R52, 0x654, R49 ;  /* 0x0000065434247816 */ /* 0x000fe20000000031 */
[----:B------:R-:W-:Y:S01]  /*f760*/  IMAD.SHL.U32 R49, R54, 0x100, RZ ;  /* 0x0000010036317824 */ /* 0x000fe200078e00ff */
[----:B------:R-:W-:-:S02]  /*f770*/  SHF.R.U32.HI R58, RZ, 0x10, R61 ;  /* 0x00000010ff3a7819 */ /* 0x000fc4000001163d */
[----:B------:R-:W-:Y:S02]  /*f780*/  LOP3.LUT R50, R75, 0xff0000ff, RZ, 0xc0, !PT ;  /* 0xff0000ff4b327812 */ /* 0x000fe400078ec0ff */
[----:B------:R-:W-:Y:S02]  /*f790*/  PRMT R48, R57, 0x654, R48 ;  /* 0x0000065439307816 */ /* 0x000fe40000000030 */
[----:B------:R-:W-:Y:S02]  /*f7a0*/  MOV R43, R14 ;  /* 0x0000000e002b7202 */ /* 0x000fe40000000f00 */
[----:B------:R-:W-:Y:S01]  /*f7b0*/  LOP3.LUT R11, R11, 0xff00, R12, 0xf8, !PT ;  /* 0x0000ff000b0b7812 */ /* 0x000fe200078ef80c */
[----:B------:R-:W-:Y:S01]  /*f7c0*/  IMAD.U32 R12, R56, 0x10000, RZ ;  /* 0x00010000380c7824 */ /* 0x000fe200078e00ff */
[----:B------:R-:W-:Y:S02]  /*f7d0*/  SHF.L.U32 R14, R58, 0x10, RZ ;  /* 0x000000103a0e7819 */ /* 0x000fe400000006ff */
[----:B------:R-:W-:-:S02]  /*f7e0*/  LOP3.LUT R54, R50, 0xff00, R53, 0xf8, !PT ;  /* 0x0000ff0032367812 */ /* 0x000fc400078ef835 */
[----:B------:R-:W-:Y:S02]  /*f7f0*/  LOP3.LUT R49, R48, 0xff00, R49, 0xf8, !PT ;  /* 0x0000ff0030317812 */ /* 0x000fe400078ef831 */
[----:B------:R-:W-:Y:S02]  /*f800*/  F2FP.F16.E4M3.UNPACK_B R52, R134.H1 ;  /* 0x00000086ff34723e */ /* 0x000fe400030006ff */
[----:B------:R-:W-:Y:S02]  /*f810*/  F2FP.F16.E4M3.UNPACK_B R50, R47.H1 ;  /* 0x0000002fff32723e */ /* 0x000fe400030006ff */
[----:B------:R-:W-:Y:S02]  /*f820*/  F2FP.F16.E4M3.UNPACK_B R48, R46.H1 ;  /* 0x0000002eff30723e */ /* 0x000fe400030006ff */
[----:B------:R-:W-:Y:S02]  /*f830*/  SHF.R.U32.HI R45, RZ, 0x10, R73 ;  /* 0x00000010ff2d7819 */ /* 0x000fe40000011649 */
[----:B------:R-:W-:Y:S01]  /*f840*/  LOP3.LUT R36, R36, 0xff00, R51, 0xf8, !PT ;  /* 0x0000ff0024247812 */ /* 0x000fe200078ef833 */
[----:B------:R-:W-:Y:S01]  /*f850*/  HADD2.F32 R38, -RZ, R48.H0_H0 ;  /* 0x20000030ff267230 */ /* 0x000fe20000004100 */
[----:B------:R-:W-:Y:S01]  /*f860*/  LOP3.LUT R14, R11, 0xff0000, R14, 0xf8, !PT ;  /* 0x00ff00000b0e7812 */ /* 0x000fe200078ef80e */
[----:B------:R-:W-:Y:S01]  /*f870*/  IMAD.U32 R53, R45, 0x10000, RZ ;  /* 0x000100002d357824 */ /* 0x000fe200078e00ff */
[----:B------:R-:W-:Y:S01]  /*f880*/  LOP3.LUT R11, R49, 0xff0000, R12, 0xf8, !PT ;  /* 0x00ff0000310b7812 */ /* 0x000fe200078ef80c */
[----:B------:R-:W-:Y:S01]  /*f890*/  HADD2.F32 R12, -RZ, R52.H0_H0 ;  /* 0x20000034ff0c7230 */ /* 0x000fe20000004100 */
[----:B------:R-:W-:Y:S01]  /*f8a0*/  F2FP.F16.E4M3.UNPACK_B R51, R136.H1 ;  /* 0x00000088ff33723e */ /* 0x000fe200030006ff */
[----:B------:R-:W-:Y:S01]  /*f8b0*/  HADD2.F32 R49, -RZ, R50.H0_H0 ;  /* 0x20000032ff317230 */ /* 0x000fe20000004100 */
[----:B------:R-:W-:Y:S01]  /*f8c0*/  SHF.R.U32.HI R55, RZ, 0x10, R75 ;  /* 0x00000010ff377819 */ /* 0x000fe2000001164b */
[----:B------:R-:W-:-:S02]  /*f8d0*/  HADD2.F32 R52, -RZ, R52.H1_H1 ;  /* 0x30000034ff347230 */ /* 0x000fc40000004100 */
[-C--:B------:R-:W-:Y:S01]  /*f8e0*/  FMUL.FTZ R56, R38, R12.reuse ;  /* 0x0000000c26387220 */ /* 0x080fe20000410000 */
[--C-:B------:R-:W-:Y:S02]  /*f8f0*/  HADD2.F32 R45, -RZ, R51.reuse.H0_H0 ;  /* 0x20000033ff2d7230 */ /* 0x100fe40000004100 */
[----:B------:R-:W-:Y:S01]  /*f900*/  FMUL.FTZ R57, R49, R12 ;  /* 0x0000000c31397220 */ /* 0x000fe20000410000 */
[----:B------:R-:W-:Y:S01]  /*f910*/  IMAD.U32 R55, R55, 0x10000, RZ ;  /* 0x0001000037377824 */ /* 0x000fe200078e00ff */
[----:B------:R-:W-:Y:S01]  /*f920*/  LOP3.LUT R36, R36, 0xff0000, R53, 0xf8, !PT ;  /* 0x00ff000024247812 */ /* 0x000fe200078ef835 */
[----:B------:R-:W-:Y:S02]  /*f930*/  HADD2.F32 R53, -RZ, R50.H1_H1 ;  /* 0x30000032ff357230 */ /* 0x000fe40000004100 */
[-C--:B------:R-:W-:Y:S01]  /*f940*/  FFMA.FTZ R38, R38, R45.reuse, -R57 ;  /* 0x0000002d26267223 */ /* 0x080fe20000010839 */
[----:B------:R-:W-:Y:S01]  /*f950*/  FFMA.FTZ R45, R49, R45, R56 ;  /* 0x0000002d312d7223 */ /* 0x000fe20000010038 */
[----:B------:R-:W-:Y:S01]  /*f960*/  LOP3.LUT R12, R54, 0xff0000, R55, 0xf8, !PT ;  /* 0x00ff0000360c7812 */ /* 0x000fe200078ef837 */
[----:B------:R-:W-:Y:S01]  /*f970*/  HADD2.F32 R54, -RZ, R51.H1_H1 ;  /* 0x30000033ff367230 */ /* 0x000fe20000004100 */
[----:B------:R-:W-:Y:S01]  /*f980*/  F2FP.F16.E4M3.UNPACK_B R134, R134 ;  /* 0x00000086ff86723e */ /* 0x000fe200020006ff */
[----:B------:R-:W-:Y:S01]  /*f990*/  HADD2.F32 R49, -RZ, R48.H1_H1 ;  /* 0x30000030ff317230 */ /* 0x000fe20000004100 */
[----:B------:R-:W-:-:S02]  /*f9a0*/  F2FP.F16.E4M3.UNPACK_B R51, R47 ;  /* 0x0000002fff33723e */ /* 0x000fc400020006ff */
[----:B------:R-:W-:Y:S01]  /*f9b0*/  F2FP.F16.E4M3.UNPACK_B R50, R46 ;  /* 0x0000002eff32723e */ /* 0x000fe200020006ff */
[----:B------:R-:W-:Y:S01]  /*f9c0*/  FMUL.FTZ R46, R53, R52 ;  /* 0x00000034352e7220 */ /* 0x000fe20000410000 */
[----:B------:R-:W-:Y:S01]  /*f9d0*/  F2FP.F16.E4M3.UNPACK_B R136, R136 ;  /* 0x00000088ff88723e */ /* 0x000fe200020006ff */
[C---:B------:R-:W-:Y:S01]  /*f9e0*/  FMUL.FTZ R56, R49.reuse, R52 ;  /* 0x0000003431387220 */ /* 0x040fe20000410000 */
[----:B------:R-:W-:Y:S02]  /*f9f0*/  HADD2.F32 R55, -RZ, R134.H0_H0 ;  /* 0x20000086ff377230 */ /* 0x000fe40000004100 */
[-C--:B------:R-:W-:Y:S01]  /*fa00*/  FFMA.FTZ R47, R49, R54.reuse, -R46 ;  /* 0x00000036312f7223 */ /* 0x080fe2000001082e */
[----:B------:R-:W-:Y:S02]  /*fa10*/  HADD2.F32 R52, -RZ, R51.H0_H0 ;  /* 0x20000033ff347230 */ /* 0x000fe40000004100 */
[----:B------:R-:W-:Y:S01]  /*fa20*/  FFMA.FTZ R46, R53, R54, R56 ;  /* 0x00000036352e7223 */ /* 0x000fe20000010038 */
[----:B------:R-:W-:Y:S01]  /*fa30*/  HADD2.F32 R48, -RZ, R50.H0_H0 ;  /* 0x20000032ff307230 */ /* 0x000fe20000004100 */
[----:B------:R-:W-:Y:S01]  /*fa40*/  F2FP.F16.E4M3.UNPACK_B R54, R44.H1 ;  /* 0x0000002cff36723e */ /* 0x000fe200030006ff */
[----:B------:R-:W-:-:S02]  /*fa50*/  HADD2.F32 R49, -RZ, R136.H0_H0 ;  /* 0x20000088ff317230 */ /* 0x000fc40000004100 */
[-C--:B------:R-:W-:Y:S01]  /*fa60*/  FMUL.FTZ R57, R52, R55.reuse ;  /* 0x0000003734397220 */ /* 0x080fe20000410000 */
[----:B------:R-:W-:Y:S02]  /*fa70*/  HADD2.F32 R134, -RZ, R134.H1_H1 ;  /* 0x30000086ff867230 */ /* 0x000fe40000004100 */
[C---:B------:R-:W-:Y:S01]  /*fa80*/  FMUL.FTZ R55, R48.reuse, R55 ;  /* 0x0000003730377220 */ /* 0x040fe20000410000 */
[----:B------:R-:W-:Y:S02]  /*fa90*/  HADD2.F32 R53, -RZ, R51.H1_H1 ;  /* 0x30000033ff357230 */ /* 0x000fe40000004100 */
[----:B------:R-:W-:Y:S01]  /*faa0*/  FFMA.FTZ R48, R48, R49, -R57 ;  /* 0x0000003130307223 */ /* 0x000fe20000010839 */
[----:B------:R-:W-:Y:S01]  /*fab0*/  HADD2.F32 R50, -RZ, R50.H1_H1 ;  /* 0x30000032ff327230 */ /* 0x000fe20000004100 */
        /* <DEDUP_REMOVED lines=11> */
[----:B------:R-:W-:Y:S01]  /*fb70*/  HADD2.F32 R58, -RZ, R56.H0_H0 ;  /* 0x20000038ff3a7230 */ /* 0x000fe20000004100 */
[----:B------:R-:W-:Y:S01]  /*fb80*/  F2FP.F16.E4M3.UNPACK_B R135, R135 ;  /* 0x00000087ff87723e */ /* 0x000fe200020006ff */
[----:B------:R-:W-:Y:S02]  /*fb90*/  HADD2.F32 R53, -RZ, R52.H0_H0 ;  /* 0x20000034ff357230 */ /* 0x000fe40000004100 */
[-C--:B------:R-:W-:Y:S01]  /*fba0*/  FMUL.FTZ R62, R55, R60.reuse ;  /* 0x0000003c373e7220 */ /* 0x080fe20000410000 */
[----:B------:R-:W-:Y:S01]  /*fbb0*/  HADD2.F32 R57, -RZ, R57.H1_H1 ;  /* 0x30000039ff397230 */ /* 0x000fe20000004100 */
[----:B------:R-:W-:Y:S01]  /*fbc0*/  F2FP.F16.E4M3.UNPACK_B R43, R43 ;  /* 0x0000002bff2b723e */ /* 0x000fe200020006ff */
[----:B------:R-:W-:Y:S02]  /*fbd0*/  HADD2.F32 R54, -RZ, R54.H1_H1 ;  /* 0x30000036ff367230 */ /* 0x000fe40000004100 */
[C---:B------:R-:W-:Y:S01]  /*fbe0*/  FMUL.FTZ R60, R53.reuse, R60 ;  /* 0x0000003c353c7220 */ /* 0x040fe20000410000 */
[----:B------:R-:W-:Y:S01]  /*fbf0*/  FFMA.FTZ R62, R53, R58, -R62 ;  /* 0x0000003a353e7223 */ /* 0x000fe2000001083e */
[----:B------:R-:W-:Y:S01]  /*fc00*/  HADD2.F32 R52, -RZ, R52.H1_H1 ;  /* 0x30000034ff347230 */ /* 0x000fe20000004100 */
[----:B------:R-:W-:Y:S01]  /*fc10*/  F2FP.F16.E4M3.UNPACK_B R137, R137 ;  /* 0x00000089ff89723e */ /* 0x000fe200020006ff */
[----:B------:R-:W-:-:S02]  /*fc20*/  HADD2.F32 R53, -RZ, R56.H1_H1 ;  /* 0x30000038ff357230 */ /* 0x000fc40000004100 */
[-C--:B------:R-:W-:Y:S01]  /*fc30*/  FMUL.FTZ R59, R54, R57.reuse ;  /* 0x00000039363b7220 */ /* 0x080fe20000410000 */
[----:B------:R-:W-:Y:S01]  /*fc40*/  FFMA.FTZ R60, R55, R58, R60 ;  /* 0x0000003a373c7223 */ /* 0x000fe2000001003c */
[C---:B------:R-:W-:Y:S01]  /*fc50*/  FMUL.FTZ R57, R52.reuse, R57 ;  /* 0x0000003934397220 */ /* 0x040fe20000410000 */
[--C-:B------:R-:W-:Y:S02]  /*fc60*/  HADD2.F32 R55, -RZ, R135.reuse.H0_H0 ;  /* 0x20000087ff377230 */ /* 0x100fe40000004100 */
[-C--:B------:R-:W-:Y:S01]  /*fc70*/  FFMA.FTZ R59, R52, R53.reuse, -R59 ;  /* 0x00000035343b7223 */ /* 0x080fe2000001083b */
[----:B------:R-:W-:Y:S01]  /*fc80*/  F2FP.F16.E4M3.UNPACK_B R52, R44 ;  /* 0x0000002cff34723e */ /* 0x000fe200020006ff */
[----:B------:R-:W-:Y:S01]  /*fc90*/  FFMA.FTZ R61, R54, R53, R57 ;  /* 0x00000035363d7223 */ /* 0x000fe20000010039 */
[----:B------:R-:W-:Y:S01]  /*fca0*/  HADD2.F32 R135, -RZ, R135.H1_H1 ;  /* 0x30000087ff877230 */ /* 0x000fe20000004100 */
[----:B------:R-:W-:Y:S01]  /*fcb0*/  F2FP.SATFINITE.E4M3.F32.PACK_AB_MERGE_C R38, R47, R38, RZ ;  /* 0x000000262f26723e */ /* 0x000fe200048070ff */
[----:B------:R-:W-:Y:S01]  /*fcc0*/  HADD2.F32 R44, -RZ, R43.H0_H0 ;  /* 0x2000002bff2c7230 */ /* 0x000fe20000004100 */
[----:B------:R-:W-:Y:S01]  /*fcd0*/  F2FP.F16.E4M3.UNPACK_B R47, R13 ;  /* 0x0000000dff2f723e */ /* 0x000fe200020006ff */
[--C-:B------:R-:W-:Y:S01]  /*fce0*/  HADD2.F32 R53, -RZ, R52.reuse.H0_H0 ;  /* 0x20000034ff357230 */ /* 0x100fe20000004100 */
[----:B------:R-:W-:Y:S01]  /*fcf0*/  F2FP.SATFINITE.E4M3.F32.PACK_AB_MERGE_C R60, R61, R60, RZ ;  /* 0x0000003c3d3c723e */ /* 0x000fe200048070ff */
[----:B------:R-:W-:-:S02]  /*fd00*/  HADD2.F32 R52, -RZ, R52.H1_H1 ;  /* 0x30000034ff347230 */ /* 0x000fc40000004100 */
[-C--:B------:R-:W-:Y:S01]  /*fd10*/  FMUL.FTZ R56, R44, R55.reuse ;  /* 0x000000372c387220 */ /* 0x080fe20000410000 */
[----:B------:R-:W-:Y:S02]  /*fd20*/  HADD2.F32 R43, -RZ, R43.H1_H1 ;  /* 0x3000002bff2b7230 */ /* 0x000fe40000004100 */
[----:B------:R-:W-:Y:S01]  /*fd30*/  FMUL.FTZ R57, R53, R55 ;  /* 0x0000003735397220 */ /* 0x000fe20000410000 */
[--C-:B------:R-:W-:Y:S02]  /*fd40*/  HADD2.F32 R54, -RZ, R137.reuse.H0_H0 ;  /* 0x20000089ff367230 */ /* 0x100fe40000004100 */
[-C--:B------:R-:W-:Y:S01]  /*fd50*/  FMUL.FTZ R58, R52, R135.reuse ;  /* 0x00000087343a7220 */ /* 0x080fe20000410000 */
[----:B------:R-:W-:Y:S02]  /*fd60*/  HADD2.F32 R137, -RZ, R137.H1_H1 ;  /* 0x30000089ff897230 */ /* 0x000fe40000004100 */
[----:B------:R-:W-:Y:S01]  /*fd70*/  FMUL.FTZ R135, R43, R135 ;  /* 0x000000872b877220 */ /* 0x000fe20000410000 */
[-C--:B------:R-:W-:Y:S01]  /*fd80*/  FFMA.FTZ R57, R44, R54.reuse, -R57 ;  /* 0x000000362c397223 */ /* 0x080fe20000010839 */
[----:B------:R-:W-:-:S02]  /*fd90*/  FFMA.FTZ R56, R53, R54, R56 ;  /* 0x0000003635387223 */ /* 0x000fc40000010038 */
[----:B------:R-:W-:Y:S01]  /*fda0*/  FFMA.FTZ R135, R52, R137, R135 ;  /* 0x0000008934877223 */ /* 0x000fe20000010087 */
[----:B------:R-:W-:Y:S01]  /*fdb0*/  F2FP.SATFINITE.E4M3.F32.PACK_AB_MERGE_C R44, R46, R45, RZ ;  /* 0x0000002d2e2c723e */ /* 0x000fe200048070ff */
[----:B------:R-:W-:Y:S01]  /*fdc0*/  FFMA.FTZ R58, R43, R137, -R58 ;  /* 0x000000892b3a7223 */ /* 0x000fe2000001083a */
[----:B------:R-:W-:Y:S01]  /*fdd0*/  F2FP.F16.E4M3.UNPACK_B R52, R37 ;  /* 0x00000025ff34723e */ /* 0x000fe200020006ff */
[----:B------:R-:W-:Y:S01]  /*fde0*/  HADD2.F32 R46, -RZ, R47.H0_H0 ;  /* 0x2000002fff2e7230 */ /* 0x000fe20000004100 */
[----:B------:R-:W-:Y:S02]  /*fdf0*/  F2FP.F16.E4M3.UNPACK_B R53, R36 ;  /* 0x00000024ff35723e */ /* 0x000fe400020006ff */
[----:B------:R-:W-:Y:S01]  /*fe00*/  F2FP.SATFINITE.E4M3.F32.PACK_AB_MERGE_C R45, R51, R48, R38 ;  /* 0x00000030332d723e */ /* 0x000fe20004807026 */
[--C-:B------:R-:W-:Y:S01]  /*fe10*/  HADD2.F32 R48, -RZ, R52.reuse.H0_H0 ;  /* 0x20000034ff307230 */ /* 0x100fe20000004100 */
[----:B------:R-:W-:Y:S01]  /*fe20*/  F2FP.SATFINITE.E4M3.F32.PACK_AB_MERGE_C R44, R50, R49, R44 ;  /* 0x00000031322c723e */ /* 0x000fe2000480702c */
[--C-:B------:R-:W-:Y:S01]  /*fe30*/  HADD2.F32 R49, -RZ, R53.reuse.H0_H0 ;  /* 0x20000035ff317230 */ /* 0x100fe20000004100 */
[----:B------:R-:W-:Y:S01]  /*fe40*/  F2FP.SATFINITE.E4M3.F32.PACK_AB_MERGE_C R43, R59, R62, RZ ;  /* 0x0000003e3b2b723e */ /* 0x000fe200048070ff */
[----:B------:R-:W-:Y:S01]  /*fe50*/  HADD2.F32 R52, -RZ, R52.H1_H1 ;  /* 0x30000034ff347230 */ /* 0x000fe20000004100 */
[----:B------:R-:W-:Y:S01]  /*fe60*/  F2FP.F16.E4M3.UNPACK_B R50, R14 ;  /* 0x0000000eff32723e */ /* 0x000fe200020006ff */
[----:B------:R-:W-:Y:S01]  /*fe70*/  HADD2.F32 R53, -RZ, R53.H1_H1 ;  /* 0x30000035ff357230 */ /* 0x000fe20000004100 */
[----:B------:R-:W-:Y:S01]  /*fe80*/  F2FP.SATFINITE.E4M3.F32.PACK_AB_MERGE_C R43, R58, R57, R43 ;  /* 0x000000393a2b723e */ /* 0x000fe2000480702b */
[-C--:B------:R-:W-:Y:S01]  /*fe90*/  FMUL.FTZ R55, R48, R49.reuse ;  /* 0x0000003130377220 */ /* 0x080fe20000410000 */
[----:B------:R-:W-:Y:S01]  /*fea0*/  FMUL.FTZ R57, R46, R49 ;  /* 0x000000312e397220 */ /* 0x000fe20000410000 */
[----:B------:R-:W-:-:S02]  /*feb0*/  HADD2.F32 R51, -RZ, R50.H0_H0 ;  /* 0x20000032ff337230 */ /* 0x000fc40000004100 */
[----:B------:R-:W-:Y:S01]  /*fec0*/  FMUL.FTZ R54, R52, R53 ;  /* 0x0000003534367220 */ /* 0x000fe20000410000 */
[----:B------:R-:W-:Y:S01]  /*fed0*/  HADD2.F32 R49, -RZ, R47.H1_H1 ;  /* 0x3000002fff317230 */ /* 0x000fe20000004100 */
[----:B------:R-:W-:Y:S01]  /*fee0*/  F2FP.F16.E4M3.UNPACK_B R14, R14.H1 ;  /* 0x0000000eff0e723e */ /* 0x000fe200030006ff */
[-C--:B------:R-:W-:Y:S01]  /*fef0*/  FFMA.FTZ R46, R46, R51.reuse, -R55 ;  /* 0x000000332e2e7223 */ /* 0x080fe20000010837 */
[----:B------:R-:W-:Y:S01]  /*ff00*/  FFMA.FTZ R47, R48, R51, R57 ;  /* 0x00000033302f7223 */ /* 0x000fe20000010039 */
[----:B------:R-:W-:Y:S02]  /*ff10*/  HADD2.F32 R51, -RZ, R50.H1_H1 ;  /* 0x30000032ff337230 */ /* 0x000fe40000004100 */
[C---:B------:R-:W-:Y:S01]  /*ff20*/  FMUL.FTZ R55, R49.reuse, R53 ;  /* 0x0000003531377220 */ /* 0x040fe20000410000 */
[----:B------:R-:W-:Y:S02]  /*ff30*/  F2FP.F16.E4M3.UNPACK_B R48, R13.H1 ;  /* 0x0000000dff30723e */ /* 0x000fe400030006ff */
[----:B------:R-:W-:Y:S01]  /*ff40*/  F2FP.F16.E4M3.UNPACK_B R50, R37.H1 ;  /* 0x00000025ff32723e */ /* 0x000fe200030006ff */
[-C--:B------:R-:W-:Y:S01]  /*ff50*/  FFMA.FTZ R13, R49, R51.reuse, -R54 ;  /* 0x00000033310d7223 */ /* 0x080fe20000010836 */
[----:B------:R-:W-:Y:S01]  /*ff60*/  F2FP.F16.E4M3.UNPACK_B R53, R36.H1 ;  /* 0x00000024ff35723e */ /* 0x000fe200030006ff */
[----:B------:R-:W-:Y:S01]  /*ff70*/  FFMA.FTZ R36, R52, R51, R55 ;  /* 0x0000003334247223 */ /* 0x000fe20000010037 */
[----:B------:R-:W-:Y:S01]  /*ff80*/  HADD2.F32 R37, -RZ, R48.H0_H0 ;  /* 0x20000030ff257230 */ /* 0x000fe20000004100 */
[----:B------:R-:W-:Y:S01]  /*ff90*/  F2FP.SATFINITE.E4M3.F32.PACK_AB_MERGE_C R38, R135, R56, R60 ;  /* 0x000000388726723e */ /* 0x000fe2000480703c */
[----:B------:R-:W-:Y:S01]  /*ffa0*/  HADD2.F32 R49, -RZ, R50.H0_H0 ;  /* 0x20000032ff317230 */ /* 0x000fe20000004100 */
[----:B------:R-:W-:Y:S01]  /*ffb0*/  F2FP.F16.E4M3.UNPACK_B R58, R12.H1 ;  /* 0x0000000cff3a723e */ /* 0x000fe200030006ff */
[----:B------:R-:W-:-:S02]  /*ffc0*/  HADD2.F32 R54, -RZ, R53.H0_H0 ;  /* 0x20000035ff367230 */ /* 0x000fc40000004100 */
[----:B------:R-:W-:Y:S02]  /*ffd0*/  HADD2.F32 R48, -RZ, R48.H1_H1 ;  /* 0x30000030ff307230 */ /* 0x000fe40000004100 */
[----:B------:R-:W-:Y:S02]  /*ffe0*/  HADD2.F32 R51, -RZ, R53.H1_H1 ;  /* 0x30000035ff337230 */ /* 0x000fe40000004100 */
[-C--:B------:R-:W-:Y:S01]  /*fff0*/  FMUL.FTZ R56, R49, R54.reuse ;  /* 0x0000003631387220 */ /* 0x080fe20000410000 */
[----:B------:R-:W-:Y:S02]  /*10000*/  HADD2.F32 R50, -RZ, R50.H1_H1 ;  /* 0x30000032ff327230 */ /* 0x000fe40000004100 */
[----:B------:R-:W-:Y:S01]  /*10010*/  FMUL.FTZ R54, R37, R54 ;  /* 0x0000003625367220 */ /* 0x000fe20000410000 */
[--C-:B------:R-:W-:Y:S02]  /*10020*/  HADD2.F32 R52, -RZ, R14.reuse.H0_H0 ;  /* 0x2000000eff347230 */ /* 0x100fe40000004100 */
[----:B------:R-:W-:Y:S01]  /*10030*/  FMUL.FTZ R57, R48, R51 ;  /* 0x0000003330397220 */ /* 0x000fe20000410000 */
[----:B------:R-:W-:-:S02]  /*10040*/  HADD2.F32 R53, -RZ, R14.H1_H1 ;  /* 0x3000000eff357230 */ /* 0x000fc40000004100 */
[C---:B------:R-:W-:Y:S01]  /*10050*/  FMUL.FTZ R55, R50.reuse, R51 ;  /* 0x0000003332377220 */ /* 0x040fe20000410000 */
[----:B------:R-:W-:Y:S01]  /*10060*/  F2FP.F16.E4M3.UNPACK_B R51, R39 ;  /* 0x00000027ff33723e */ /* 0x000fe200020006ff */
[-C--:B------:R-:W-:Y:S01]  /*10070*/  FFMA.FTZ R14, R37, R52.reuse, -R56 ;  /* 0x00000034250e7223 */ /* 0x080fe20000010838 */
[----:B------:R-:W-:Y:S01]  /*10080*/  FFMA.FTZ R37, R49, R52, R54 ;  /* 0x0000003431257223 */ /* 0x000fe20000010036 */
[-C--:B------:R-:W-:Y:S01]  /*10090*/  FFMA.FTZ R62, R50, R53.reuse, R57 ;  /* 0x00000035323e7223 */ /* 0x080fe20000010039 */
[----:B------:R-:W-:Y:S01]  /*100a0*/  FFMA.FTZ R49, R48, R53, -R55 ;  /* 0x0000003530317223 */ /* 0x000fe20000010837 */
[----:B------:R-:W-:Y:S01]  /*100b0*/  F2FP.F16.E4M3.UNPACK_B R57, R12 ;  /* 0x0000000cff39723e */ /* 0x000fe200020006ff */
[----:B------:R-:W-:Y:S01]  /*100c0*/  HADD2.F32 R53, -RZ, R51.H0_H0 ;  /* 0x20000033ff357230 */ /* 0x000fe20000004100 */
[-C--:B------:R-:W-:Y:S01]  /*100d0*/  F2FP.F16.E4M3.UNPACK_B R48, R15.reuse ;  /* 0x0000000fff30723e */ /* 0x080fe200020006ff */
[----:B------:R-:W-:Y:S01]  /*100e0*/  HADD2.F32 R59, -RZ, R58.H0_H0 ;  /* 0x2000003aff3b7230 */ /* 0x000fe20000004100 */
[----:B------:R-:W-:Y:S01]  /*100f0*/  F2FP.F16.E4M3.UNPACK_B R15, R15.H1 ;  /* 0x0000000fff0f723e */ /* 0x000fe200030006ff */
[----:B------:R-:W-:Y:S01]  /*10100*/  HADD2.F32 R60, -RZ, R57.H0_H0 ;  /* 0x20000039ff3c7230 */ /* 0x000fe20000004100 */
[----:B------:R-:W-:Y:S01]  /*10110*/  F2FP.F16.E4M3.UNPACK_B R52, R39.H1 ;  /* 0x00000027ff34723e */ /* 0x000fe200030006ff */
[----:B------:R-:W-:Y:S01]  /*10120*/  HADD2.F32 R39, -RZ, R48.H0_H0 ;  /* 0x20000030ff277230 */ /* 0x000fe20000004100 */
[-C--:B------:R-:W-:Y:S01]  /*10130*/  F2FP.F16.E4M3.UNPACK_B R12, R11.reuse ;  /* 0x0000000bff0c723e */ /* 0x080fe200020006ff */
[----:B------:R-:W-:Y:S01]  /*10140*/  HADD2.F32 R50, -RZ, R15.H0_H0 ;  /* 0x2000000fff327230 */ /* 0x000fe20000004100 */
[----:B------:R-:W-:Y:S01]  /*10150*/  F2FP.F16.E4M3.UNPACK_B R54, R11.H1 ;  /* 0x0000000bff36723e */ /* 0x000fe200030006ff */
[----:B------:R-:W-:-:S02]  /*10160*/  HADD2.F32 R11, -RZ, R52.H0_H0 ;  /* 0x20000034ff0b7230 */ /* 0x000fc40000004100 */
[-C--:B------:R-:W-:Y:S01]  /*10170*/  FMUL.FTZ R64, R53, R60.reuse ;  /* 0x0000003c35407220 */ /* 0x080fe20000410000 */
[----:B------:R-:W-:Y:S02]  /*10180*/  HADD2.F32 R56, -RZ, R12.H0_H0 ;  /* 0x2000000cff387230 */ /* 0x000fe40000004100 */
[----:B------:R-:W-:Y:S01]  /*10190*/  FMUL.FTZ R60, R39, R60 ;  /* 0x0000003c273c7220 */ /* 0x000fe20000410000 */
        /* <DEDUP_REMOVED lines=18> */
[----:B------:R-:W-:Y:S01]  /*102c0*/  FMUL.FTZ R50, R48, R57 ;  /* 0x0000003930327220 */ /* 0x000fe20000410000 */
        /* <DEDUP_REMOVED lines=8> */
[----:B------:R-:W-:Y:S02]  /*10350*/  F2FP.SATFINITE.E4M3.F32.PACK_AB_MERGE_C R39, R39, R66, RZ ;  /* 0x000000422727723e */ /* 0x000fe400048070ff */
[----:B------:R-:W-:Y:S02]  /*10360*/  F2FP.SATFINITE.E4M3.F32.PACK_AB_MERGE_C R13, R13, R46, R14 ;  /* 0x0000002e0d0d723e */ /* 0x000fe4000480700e */
[----:B------:R-:W-:Y:S01]  /*10370*/  F2FP.SATFINITE.E4M3.F32.PACK_AB_MERGE_C R37, R36, R47, R37 ;  /* 0x0000002f2425723e */ /* 0x000fe20004807025 */
[----:B------:R-:W-:Y:S01]  /*10380*/  IMAD.MOV.U32 R36, RZ, RZ, R44 ;  /* 0x000000ffff247224 */ /* 0x000fe200078e002c */
[----:B------:R-:W-:Y:S02]  /*10390*/  F2FP.SATFINITE.E4M3.F32.PACK_AB_MERGE_C R15, R11, R64, R56 ;  /* 0x000000400b0f723e */ /* 0x000fe40004807038 */
[----:B------:R-:W-:-:S02]  /*103a0*/  F2FP.SATFINITE.E4M3.F32.PACK_AB_MERGE_C R39, R51, R60, R39 ;  /* 0x0000003c3327723e */ /* 0x000fc40004807027 */
[----:B------:R-:W-:-:S07]  /*103b0*/  MOV R14, R43 ;  /* 0x0000002b000e7202 */ /* 0x000fce0000000f00 */
.L_x_4375:
[----:B------:R-:W-:Y:S05]  /*103c0*/  BSYNC B1 ;  /* 0x0000000000017941 */ /* 0x000fea0003800000 */
.L_x_4374:
[----:B--2---:R2:W-:Y:S01]  /*103d0*/  ST.E.128 desc[UR50][R40.64], R12 ;  /* 0x0000000c28007985 */ /* 0x0045e2000c101d32 */
[----:B------:R-:W-:-:S13]  /*103e0*/  ISETP.GE.AND P3, PT, R42, R133, PT ;  /* 0x000000852a00720c */ /* 0x000fda0003f66270 */
[----:B------:R-:W-:Y:S05]  /*103f0*/  @P3 BRA `(.L_x_4322) ;  /* 0x0000000400ec3947 */ /* 0x000fea0003800000 */
[----:B--2---:R-:W-:-:S04]  /*10400*/  IADD3 R12, P3, R42, R120, RZ ;  /* 0x000000782a0c7210 */ /* 0x004fc80007f7e0ff */
[----:B------:R-:W-:-:S05]  /*10410*/  LEA.HI.X.SX32 R13, R42, R119, 0x1, P3 ;  /* 0x000000772a0d7211 */ /* 0x000fca00018f0eff */
[----:B----4-:R2:W-:Y:S01]  /*10420*/  ST.E.128 desc[UR50][R12.64], R36 ;  /* 0x000000240c007985 */ /* 0x0105e2000c101d32 */
[----:B------:R-:W-:Y:S05]  /*10430*/  BRA `(.L_x_4322) ;  /* 0x0000000400dc7947 */ /* 0x000fea0003800000 */
.L_x_4287:
[----:B------:R-:W-:-:S06]  /*10440*/  UISETP.NE.AND UP0, UPT, UR49, 0x3, UPT ;  /* 0x000000033100788c */ /* 0x000fcc000bf05270 */
[----:B------:R-:W-:-:S13]  /*10450*/  PLOP3.LUT P2, PT, PT, PT, UP0, 0x80, 0x0 ;  /* 0x000000000000781c */ /* 0x000fda0003f4f008 */
[----:B------:R-:W-:Y:S05]  /*10460*/  @!P2 BRA `(.L_x_4376) ;  /* 0x000000000004a947 */ /* 0x000fea0003800000 */
[----:B------:R-:W-:Y:S01]  /*10470*/  BPT.TRAP 0x1 ;  /* 0x000000040000795c */ /* 0x000fe20000300000 */
.L_x_4376:
[----:B------:R-:W2:Y:S01]  /*10480*/  LDL R11, [R1+0x4] ;  /* 0x00000400010b7983 */ /* 0x000ea20000100800 */
[----:B------:R-:W-:Y:S01]  /*10490*/  IMAD R93, R19, 0x8, R18 ;  /* 0x00000008135d7824 */ /* 0x000fe200078e0212 */
[----:B------:R-:W-:Y:S01]  /*104a0*/  BSSY B1, `(.L_x_4377) ;  /* 0x0000005000017945 */ /* 0x000fe20003800000 */
[----:B------:R-:W-:Y:S02]  /*104b0*/  SHF.R.S32.HI R90, RZ, 0x1f, R35 ;  /* 0x0000001fff5a7819 */ /* 0x000fe40000011423 */
[----:B--2---:R-:W-:-:S04]  /*104c0*/  SHF.L.U32 R94, R11, 0x1f, RZ ;  /* 0x0000001f0b5e7819 */ /* 0x004fc800000006ff */
[----:B------:R-:W0:Y:S02]  /*104d0*/  SYNCS.PHASECHK.TRANS64.TRYWAIT P3, [R93+URZ+0x33490], R94 ;  /* 0x0334905e5d0075a7 */ /* 0x000e24000806017f */
[----:B0-----:R-:W-:Y:S05]  /*104e0*/  @!P3 BRA `(.L_x_4378) ;  /* 0x000002100050b947 */ /* 0x001fea0003800000 */
.L_x_4650:
[----:B------:R-:W-:Y:S05]  /*104f0*/  BSYNC B1 ;  /* 0x0000000000017941 */ /* 0x000fea0003800000 */
.L_x_4377:
[----:B------:R-:W1:Y:S01]  /*10500*/  S2R R36, SR_TID.X ;  /* 0x0000000000247919 */ /* 0x000e620000002100 */
        /* <DEDUP_REMOVED lines=15> */
[----:B------:R-:W-:Y:S01]  /*10600*/  IMAD.WIDE.U32 R12, R223, UR4, R12 ;  /* 0x00000004df0c7c25 */ /* 0x000fe2000f8e000c */
[----:B------:R-:W-:-:S03]  /*10610*/  UMOV UR4, 0xffffffff ;  /* 0xffffffff00047882 */ /* 0x000fc60000000000 */
[----:B------:R-:W-:Y:S01]  /*10620*/  IMAD R44, R223, UR5, R13 ;  /* 0x00000005df2c7c24 */ /* 0x000fe2000f8e020d */
[----:B------:R-:W-:Y:S01]  /*10630*/  IADD3 R42, P3, R12, UR6, RZ ;  /* 0x000000060c2a7c10 */ /* 0x000fe2000ff7e0ff */
[C---:B-1----:R-:W-:Y:S02]  /*10640*/  VIADD R37, R36.reuse, 0xffffff80 ;  /* 0xffffff8024257836 */ /* 0x042fe40000000000 */
[----:B------:R-:W-:Y:S01]  /*10650*/  VIADD R36, R36, 0xffffff80 ;  /* 0xffffff8024247836 */ /* 0x000fe20000000000 */
[----:B------:R-:W-:-:S04]  /*10660*/  IADD3.X R44, R44, UR7, RZ, P3, !PT ;  /* 0x000000072c2c7c10 */ /* 0x000fc80009ffe4ff */
[----:B------:R-:W-:-:S04]  /*10670*/  LEA.HI R36, R36, R37, RZ, 0x1 ;  /* 0x0000002524247211 */ /* 0x000fc800078f08ff */
[----:B------:R-:W-:-:S04]  /*10680*/  SHF.R.S32.HI R36, RZ, 0x1, R36 ;  /* 0x00000001ff247819 */ /* 0x000fc80000011424 */
[----:B------:R-:W-:-:S04]  /*10690*/  IADD3 R47, -R36, R92, RZ ;  /* 0x0000005c242f7210 */ /* 0x000fc80007ffe1ff */
[----:B------:R-:W-:Y:S01]  /*106a0*/  ISETP.GE.AND P3, PT, R47, 0x1, PT ;  /* 0x000000012f00780c */ /* 0x000fe20003f66270 */
[----:B------:R-:W-:-:S12]  /*106b0*/  BRA.DIV UR4, `(.L_x_4379) ;  /* 0x0000020e04f07947 */ /* 0x000fd8000b800000 */
[----:B------:R1:W2:Y:S04]  /*106c0*/  SHFL.IDX PT, R43, R44, RZ, 0x1e1f ;  /* 0x001e1fff2c2b7589 */ /* 0x0002a800000e0000 */
[----:B------:R1:W3:Y:S02]  /*106d0*/  SHFL.IDX PT, R45, R42, RZ, 0x1e1f ;  /* 0x001e1fff2a2d7589 */ /* 0x0002e400000e0000 */
.L_x_4654:
[----:B------:R-:W-:Y:S04]  /*106e0*/  BSSY B1, `(.L_x_4380) ;  /* 0x0000024000017945 */ /* 0x000fe80003800000 */
[----:B------:R-:W-:Y:S05]  /*106f0*/  @!P3 BRA `(.L_x_4381) ;  /* 0x000000000088b947 */ /* 0x000fea0003800000 */
[----:B------:R-:W4:Y:S01]  /*10700*/  LDL R11, [R1] ;  /* 0x00000000010b7983 */ /* 0x000f220000100800 */
[----:B------:R-:W-:Y:S02]  /*10710*/  ULDC UR4, c[0x0][0x2f4] ;  /* 0x0000bd0000047ab9 */ /* 0x000fe40000000800 */
[----:B------:R-:W-:-:S13]  /*10720*/  ISETP.GE.AND P5, PT, R16, UR4, PT ;  /* 0x0000000410007c0c */ /* 0x000fda000bfa6270 */
[----:B------:R-:W5:Y:S01]  /*10730*/  @!P5 LDS.128 R12, [R88+0x24200] ;  /* 0x02420000580cd984 */ /* 0x000f620000000c00 */
[----:B---3--:R-:W-:-:S05]  /*10740*/  @!P5 IADD3 R40, P3, R16, R45, RZ ;  /* 0x0000002d1028d210 */ /* 0x008fca0007f7e0ff */
[----:B--2---:R-:W-:Y:S01]  /*10750*/  @!P5 IMAD.X R41, R43, 0x1, R17, P3 ;  /* 0x000000012b29d824 */ /* 0x004fe200018e0611 */
[----:B------:R-:W-:-:S13]  /*10760*/  ISETP.GE.AND P3, PT, R23, UR4, PT ;  /* 0x0000000417007c0c */ /* 0x000fda000bf66270 */
[----:B------:R-:W-:Y:S01]  /*10770*/  @!P3 IADD3 R38, P4, R23, R45, RZ ;  /* 0x0000002d1726b210 */ /* 0x000fe20007f9e0ff */
[----:B-----5:R2:W-:Y:S01]  /*10780*/  @!P5 ST.E.128 desc[UR50][R40.64], R12 ;  /* 0x0000000c2800d985 */ /* 0x0205e2000c101d32 */
[----:B------:R-:W-:-:S13]  /*10790*/  ISETP.GE.AND P5, PT, R221, UR4, PT ;  /* 0x00000004dd007c0c */ /* 0x000fda000bfa6270 */
[----:B------:R-:W3:Y:S01]  /*107a0*/  @!P5 LDS.128 R12, [R89+0x24200] ;  /* 0x02420000590cd984 */ /* 0x000ee20000000c00 */
[----:B------:R-:W-:Y:S02]  /*107b0*/  @!P5 IMAD.SHL.U32 R46, R226, 0x10, RZ ;  /* 0x00000010e22ed824 */ /* 0x000fe400078e00ff */
[----:B----4-:R-:W-:Y:S01]  /*107c0*/  @!P3 IMAD.X R39, R43, 0x1, R11, P4 ;  /* 0x000000012b27b824 */ /* 0x010fe200020e060b */
[----:B------:R-:W-:-:S13]  /*107d0*/  ISETP.GE.AND P4, PT, R22, UR4, PT ;  /* 0x0000000416007c0c */ /* 0x000fda000bf86270 */
[----:B------:R-:W-:-:S05]  /*107e0*/  @!P4 IADD3 R36, P6, R22, R45, RZ ;  /* 0x0000002d1624c210 */ /* 0x000fca0007fde0ff */
[----:B------:R-:W-:Y:S01]  /*107f0*/  @!P4 IMAD.X R37, R43, 0x1, R229, P6 ;  /* 0x000000012b25c824 */ /* 0x000fe200030e06e5 */
[----:B--2---:R-:W-:-:S04]  /*10800*/  @!P5 IADD3 R40, P6, R46, R45, RZ ;  /* 0x0000002d2e28d210 */ /* 0x004fc80007fde0ff */
[----:B------:R-:W-:-:S05]  /*10810*/  @!P5 LEA.HI.X.SX32 R41, R46, R43, 0x1, P6 ;  /* 0x0000002b2e29d211 */ /* 0x000fca00030f0eff */
[----:B---3--:R2:W-:Y:S01]  /*10820*/  @!P5 ST.E.128 desc[UR50][R40.64], R12 ;  /* 0x0000000c2800d985 */ /* 0x0085e2000c101d32 */
[----:B------:R-:W-:-:S13]  /*10830*/  ISETP.GE.AND P5, PT, R222, UR4, PT ;  /* 0x00000004de007c0c */ /* 0x000fda000bfa6270 */
[----:B------:R-:W3:Y:S01]  /*10840*/  @!P5 LDS.128 R12, [R88+0x26a00] ;  /* 0x026a0000580cd984 */ /* 0x000ee20000000c00 */
[----:B------:R-:W-:-:S05]  /*10850*/  @!P5 IMAD.SHL.U32 R46, R227, 0x10, RZ ;  /* 0x00000010e32ed824 */ /* 0x000fca00078e00ff */
[----:B--2---:R-:W-:-:S04]  /*10860*/  @!P5 IADD3 R40, P6, R46, R45, RZ ;  /* 0x0000002d2e28d210 */ /* 0x004fc80007fde0ff */
[----:B------:R-:W-:-:S05]  /*10870*/  @!P5 LEA.HI.X.SX32 R41, R46, R43, 0x1, P6 ;  /* 0x0000002b2e29d211 */ /* 0x000fca00030f0eff */
[----:B---3--:R2:W-:Y:S01]  /*10880*/  @!P5 ST.E.128 desc[UR50][R40.64], R12 ;  /* 0x0000000c2800d985 */ /* 0x0085e2000c101d32 */
[----:B------:R-:W-:-:S03]  /*10890*/  ISETP.GE.AND P5, PT, R220, UR4, PT ;  /* 0x00000004dc007c0c */ /* 0x000fc6000bfa6270 */
[----:B------:R-:W3:Y:S10]  /*108a0*/  @!P3 LDS.128 R12, [R89+0x26a00] ;  /* 0x026a0000590cb984 */ /* 0x000ef40000000c00 */
[----:B--2---:R-:W-:-:S04]  /*108b0*/  @!P5 IADD3 R40, P6, R220, R45, RZ ;  /* 0x0000002ddc28d210 */ /* 0x004fc80007fde0ff */
[----:B------:R-:W-:Y:S01]  /*108c0*/  @!P5 IADD3.X R41, R43, R228, RZ, P6, !PT ;  /* 0x000000e42b29d210 */ /* 0x000fe200037fe4ff */
[----:B---3--:R-:W-:Y:S04]  /*108d0*/  @!P3 ST.E.128 desc[UR50][R38.64], R12 ;  /* 0x0000000c2600b985 */ /* 0x008fe8000c101d32 */
[----:B------:R-:W2:Y:S04]  /*108e0*/  @!P4 LDS.128 R12, [R88+0x29200] ;  /* 0x02920000580cc984 */ /* 0x000ea80000000c00 */
[----:B--2---:R-:W-:Y:S04]  /*108f0*/  @!P4 ST.E.128 desc[UR50][R36.64], R12 ;  /* 0x0000000c2400c985 */ /* 0x004fe8000c101d32 */
[----:B------:R-:W2:Y:S04]  /*10900*/  @!P5 LDS.128 R12, [R89+0x29200] ;  /* 0x02920000590cd984 */ /* 0x000ea80000000c00 */
[----:B--2---:R4:W-:Y:S02]  /*10910*/  @!P5 ST.E.128 desc[UR50][R40.64], R12 ;  /* 0x0000000c2800d985 */ /* 0x0049e4000c101d32 */
.L_x_4381:
[----:B------:R-:W-:Y:S05]  /*10920*/  BSYNC B1 ;  /* 0x0000000000017941 */ /* 0x000fea0003800000 */
.L_x_4380:
[----:B------:R-:W-:-:S03]  /*10930*/  UMOV UR4, 0xffffffff ;  /* 0xffffffff00047882 */ /* 0x000fc60000000000 */
[----:B------:R-:W-:Y:S05]  /*10940*/  BRA.DIV UR4, `(.L_x_4382) ;  /* 0x0000020e04987947 */ /* 0x000fea000b800000 */
[----:B--2---:R2:W0:Y:S04]  /*10950*/  SHFL.IDX PT, R43, R44, 0x1, 0x1e1f ;  /* 0x003e1f002c2b7f89 */ /* 0x00442800000e0000 */
[----:B---3--:R2:W3:Y:S02]  /*10960*/  SHFL.IDX PT, R45, R42, 0x1, 0x1e1f ;  /* 0x003e1f002a2d7f89 */ /* 0x0084e400000e0000 */
.L_x_4658:
[----:B------:R-:W-:-:S13]  /*10970*/  ISETP.GE.AND P3, PT, R47, 0x81, PT ;  /* 0x000000812f00780c */ /* 0x000fda0003f66270 */
[----:B------:R-:W-:Y:S05]  /*10980*/  @!P3 BRA `(.L_x_4322) ;  /* 0x000000000088b947 */ /* 0x000fea0003800000 */
[----:B------:R-:W5:Y:S01]  /*10990*/  LDL R11, [R1] ;  /* 0x00000000010b7983 */ /* 0x000f620000100800 */
[----:B------:R-:W-:Y:S02]  /*109a0*/  ULDC UR4, c[0x0][0x2f4] ;  /* 0x0000bd0000047ab9 */ /* 0x000fe40000000800 */
[----:B------:R-:W-:-:S13]  /*109b0*/  ISETP.GE.AND P5, PT, R16, UR4, PT ;  /* 0x0000000410007c0c */ /* 0x000fda000bfa6270 */
[----:B----4-:R-:W4:Y:S01]  /*109c0*/  @!P5 LDS.128 R12, [R88+0x26200] ;  /* 0x02620000580cd984 */ /* 0x010f220000000c00 */
[----:B---3--:R-:W-:-:S05]  /*109d0*/  @!P5 IADD3 R40, P3, R16, R45, RZ ;  /* 0x0000002d1028d210 */ /* 0x008fca0007f7e0ff */
[----:B0-----:R-:W-:Y:S01]  /*109e0*/  @!P5 IMAD.X R41, R43, 0x1, R17, P3 ;  /* 0x000000012b29d824 */ /* 0x001fe200018e0611 */
[----:B------:R-:W-:-:S13]  /*109f0*/  ISETP.GE.AND P3, PT, R23, UR4, PT ;  /* 0x0000000417007c0c */ /* 0x000fda000bf66270 */
[----:B------:R-:W-:Y:S01]  /*10a00*/  @!P3 IADD3 R38, P4, R23, R45, RZ ;  /* 0x0000002d1726b210 */ /* 0x000fe20007f9e0ff */
[----:B----4-:R0:W-:Y:S01]  /*10a10*/  @!P5 ST.E.128 desc[UR50][R40.64], R12 ;  /* 0x0000000c2800d985 */ /* 0x0101e2000c101d32 */
[----:B------:R-:W-:-:S13]  /*10a20*/  ISETP.GE.AND P5, PT, R221, UR4, PT ;  /* 0x00000004dd007c0c */ /* 0x000fda000bfa6270 */
[----:B------:R-:W3:Y:S01]  /*10a30*/  @!P5 LDS.128 R12, [R89+0x26200] ;  /* 0x02620000590cd984 */ /* 0x000ee20000000c00 */
[----:B-12---:R-:W-:Y:S02]  /*10a40*/  @!P5 IMAD.SHL.U32 R42, R226, 0x10, RZ ;  /* 0x00000010e22ad824 */ /* 0x006fe400078e00ff */
[----:B-----5:R-:W-:Y:S01]  /*10a50*/  @!P3 IMAD.X R39, R43, 0x1, R11, P4 ;  /* 0x000000012b27b824 */ /* 0x020fe200020e060b */
[----:B------:R-:W-:-:S13]  /*10a60*/  ISETP.GE.AND P4, PT, R22, UR4, PT ;  /* 0x0000000416007c0c */ /* 0x000fda000bf86270 */
[----:B------:R-:W-:-:S05]  /*10a70*/  @!P4 IADD3 R36, P6, R22, R45, RZ ;  /* 0x0000002d1624c210 */ /* 0x000fca0007fde0ff */
[----:B------:R-:W-:Y:S01]  /*10a80*/  @!P4 IMAD.X R37, R43, 0x1, R229, P6 ;  /* 0x000000012b25c824 */ /* 0x000fe200030e06e5 */
[----:B0-----:R-:W-:-:S04]  /*10a90*/  @!P5 IADD3 R40, P6, R42, R45, RZ ;  /* 0x0000002d2a28d210 */ /* 0x001fc80007fde0ff */
[----:B------:R-:W-:-:S05]  /*10aa0*/  @!P5 LEA.HI.X.SX32 R41, R42, R43, 0x1, P6 ;  /* 0x0000002b2a29d211 */ /* 0x000fca00030f0eff */
[----:B---3--:R0:W-:Y:S01]  /*10ab0*/  @!P5 ST.E.128 desc[UR50][R40.64], R12 ;  /* 0x0000000c2800d985 */ /* 0x0081e2000c101d32 */
[----:B------:R-:W-:-:S13]  /*10ac0*/  ISETP.GE.AND P5, PT, R222, UR4, PT ;  /* 0x00000004de007c0c */ /* 0x000fda000bfa6270 */
[----:B------:R-:W1:Y:S01]  /*10ad0*/  @!P5 LDS.128 R12, [R88+0x28a00] ;  /* 0x028a0000580cd984 */ /* 0x000e620000000c00 */
[----:B------:R-:W-:-:S05]  /*10ae0*/  @!P5 IMAD.SHL.U32 R42, R227, 0x10, RZ ;  /* 0x00000010e32ad824 */ /* 0x000fca00078e00ff */
[----:B0-----:R-:W-:-:S04]  /*10af0*/  @!P5 IADD3 R40, P6, R42, R45, RZ ;  /* 0x0000002d2a28d210 */ /* 0x001fc80007fde0ff */
[----:B------:R-:W-:-:S05]  /*10b00*/  @!P5 LEA.HI.X.SX32 R41, R42, R43, 0x1, P6 ;  /* 0x0000002b2a29d211 */ /* 0x000fca00030f0eff */
[----:B-1----:R0:W-:Y:S01]  /*10b10*/  @!P5 ST.E.128 desc[UR50][R40.64], R12 ;  /* 0x0000000c2800d985 */ /* 0x0021e2000c101d32 */
[----:B------:R-:W-:-:S03]  /*10b20*/  ISETP.GE.AND P5, PT, R220, UR4, PT ;  /* 0x00000004dc007c0c */ /* 0x000fc6000bfa6270 */
[----:B------:R-:W1:Y:S10]  /*10b30*/  @!P3 LDS.128 R12, [R89+0x28a00] ;  /* 0x028a0000590cb984 */ /* 0x000e740000000c00 */
[----:B0-----:R-:W-:-:S04]  /*10b40*/  @!P5 IADD3 R40, P6, R220, R45, RZ ;  /* 0x0000002ddc28d210 */ /* 0x001fc80007fde0ff */
[----:B------:R-:W-:Y:S01]  /*10b50*/  @!P5 IADD3.X R41, R43, R228, RZ, P6, !PT ;  /* 0x000000e42b29d210 */ /* 0x000fe200037fe4ff */
[----:B-1----:R-:W-:Y:S04]  /*10b60*/  @!P3 ST.E.128 desc[UR50][R38.64], R12 ;  /* 0x0000000c2600b985 */ /* 0x002fe8000c101d32 */
[----:B------:R-:W0:Y:S04]  /*10b70*/  @!P4 LDS.128 R12, [R88+0x2b200] ;  /* 0x02b20000580cc984 */ /* 0x000e280000000c00 */
[----:B0-----:R-:W-:Y:S04]  /*10b80*/  @!P4 ST.E.128 desc[UR50][R36.64], R12 ;  /* 0x0000000c2400c985 */ /* 0x001fe8000c101d32 */
[----:B------:R-:W0:Y:S04]  /*10b90*/  @!P5 LDS.128 R12, [R89+0x2b200] ;  /* 0x02b20000590cd984 */ /* 0x000e280000000c00 */
[----:B0-----:R0:W-:Y:S02]  /*10ba0*/  @!P5 ST.E.128 desc[UR50][R40.64], R12 ;  /* 0x0000000c2800d985 */ /* 0x0011e4000c101d32 */
.L_x_4322:
[----:B------:R-:W-:Y:S05]  /*10bb0*/  BSYNC B0 ;  /* 0x0000000000007941 */ /* 0x000fea0003800000 */
.L_x_4286:
[----:B0---4-:R-:W0:Y:S01]  /*10bc0*/  S2R R11, SR_TID.X ;  /* 0x00000000000b7919 */ /* 0x011e220000002100 */
[----:B------:R-:W-:Y:S01]  /*10bd0*/  @!PT LDS RZ, [RZ] ;  /* 0x00000000fffff984 */ /* 0x000fe20000000800 */
[----:B------:R-:W-:Y:S01]  /*10be0*/  @!PT LDS RZ, [RZ] ;  /* 0x00000000fffff984 */ /* 0x000fe20000000800 */
[----:B------:R-:W-:Y:S01]  /*10bf0*/  @!PT LDS RZ, [RZ] ;  /* 0x00000000fffff984 */ /* 0x000fe20000000800 */
[----:B------:R-:W-:Y:S01]  /*10c00*/  @!PT LDS RZ, [RZ] ;  /* 0x00000000fffff984 */ /* 0x000fe20000000800 */
[----:B------:R4:W-:Y:S06]  /*10c10*/  MEMBAR.ALL.CTA ;  /* 0x0000000000007992 */ /* 0x0009ec0000008000 */
[----:B----4-:R-:W4:Y:S01]  /*10c20*/  FENCE.VIEW.ASYNC.S ;  /* 0x00000000000073c6 */ /* 0x010f220000000000 */
[----:B------:R-:W-:Y:S05]  /*10c30*/  WARPSYNC.ALL ;  /* 0x0000000000007948 */ /* 0x000fea0003800000 */
[----:B------:R-:W-:Y:S01]  /*10c40*/  BSSY B0, `(.L_x_4383) ;  /* 0x0000008000007945 */ /* 0x000fe20003800000 */
[----:B----4-:R4:W-:Y:S01]  /*10c50*/  BAR.SYNC.DEFER_BLOCKING R138, 0x80 ;  /* 0x0002008a0000751d */ /* 0x0109e20000010000 */
[----:B0-----:R-:W-:-:S13]  /*10c60*/  LOP3.LUT P3, RZ, R11, 0x7f, RZ, 0xc0, !PT ;  /* 0x0000007f0bff7812 */ /* 0x001fda000786c0ff */
[----:B------:R-:W-:-:S05]  /*10c70*/  @!P3 VIADD R11, R93, 0x334a0 ;  /* 0x000334a05d0bb836 */ /* 0x000fca0000000000 */
[----:B------:R-:W-:-:S04]  /*10c80*/  @!P3 PRMT R11, RZ, 0x654, R11 ;  /* 0x00000654ff0bb816 */ /* 0x000fc8000000000b */
[----:B------:R4:W-:Y:S01]  /*10c90*/  @!P3 SYNCS.ARRIVE.TRANS64.RED.A1T0 RZ, [R11+URZ], RZ ;  /* 0x000000ff0bffb9a7 */ /* 0x0009e2000810043f */
[----:B------:R-:W-:Y:S05]  /*10ca0*/  @!P2 BRA `(.L_x_4384) ;  /* 0x000000000004a947 */ /* 0x000fea0003800000 */
[----:B------:R-:W-:Y:S01]  /*10cb0*/  BPT.TRAP 0x1 ;  /* 0x000000040000795c */ /* 0x000fe20000300000 */
.L_x_4384:
[----:B------:R-:W-:Y:S05]  /*10cc0*/  BSYNC B0 ;  /* 0x0000000000007941 */ /* 0x000fea0003800000 */
.L_x_4383:
[----:B------:R-:W0:Y:S01]  /*10cd0*/  SYNCS.PHASECHK.TRANS64.TRYWAIT P2, [R93+URZ+0x334b0], R94 ;  /* 0x0334b05e5d0075a7 */ /* 0x000e22000804017f */
[----:B------:R-:W-:Y:S01]  /*10ce0*/  ULDC UR39, c[0x0][0x2f4] ;  /* 0x0000bd0000277ab9 */ /* 0x000fe20000000800 */
[----:B------:R-:W-:Y:S04]  /*10cf0*/  BSSY B0, `(.L_x_4385) ;  /* 0x0000002000007945 */ /* 0x000fe80003800000 */
[----:B0-----:R-:W-:Y:S05]  /*10d00*/  @!P2 BRA `(.L_x_4386) ;  /* 0x0000020800f4a947 */ /* 0x001fea0003800000 */
.L_x_4659:
[----:B------:R-:W-:Y:S05]  /*10d10*/  BSYNC B0 ;  /* 0x0000000000007941 */ /* 0x000fea0003800000 */
.L_x_4385:
[----:B-12---:R0:W5:Y:S01]  /*10d20*/  LDL R44, [R1] ;  /* 0x00000000012c7983 */ /* 0x0061620000100800 */
[----:B------:R-:W-:Y:S01]  /*10d30*/  ULDC.64 UR4, c[0x0][0x328] ;  /* 0x0000ca0000047ab9 */ /* 0x000fe20000000a00 */
[----:B------:R-:W-:Y:S01]  /*10d40*/  ULDC.64 UR6, c[0x0][0x318] ;  /* 0x0000c60000067ab9 */ /* 0x000fe20000000a00 */
[----:B------:R-:W-:Y:S01]  /*10d50*/  IMAD R90, R90, UR4, RZ ;  /* 0x000000045a5a7c24 */ /* 0x000fe2000f8e02ff */
[----:B----4-:R-:W1:Y:S01]  /*10d60*/  S2R R11, SR_TID.X ;  /* 0x00000000000b7919 */ /* 0x010e620000002100 */
[C---:B------:R-:W-:Y:S01]  /*10d70*/  IMAD.WIDE.U32 R12, R35.reuse, UR4, RZ ;  /* 0x00000004230c7c25 */ /* 0x040fe2000f8e00ff */
[----:B------:R-:W-:Y:S03]  /*10d80*/  BSSY B0, `(.L_x_4387) ;  /* 0x0000036000007945 */ /* 0x000fe60003800000 */
[----:B------:R-:W-:Y:S01]  /*10d90*/  IMAD R35, R35, UR5, R90 ;  /* 0x0000000523237c24 */ /* 0x000fe2000f8e025a */
[----:B------:R-:W-:-:S02]  /*10da0*/  ULDC.64 UR4, c[0x0][0x338] ;  /* 0x0000ce0000047ab9 */ /* 0x000fc40000000a00 */
[----:B------:R-:W-:Y:S02]  /*10db0*/  IMAD R91, R91, UR4, RZ ;  /* 0x000000045b5b7c24 */ /* 0x000fe4000f8e02ff */
[----:B------:R-:W-:Y:S02]  /*10dc0*/  IMAD.IADD R13, R13, 0x1, R35 ;  /* 0x000000010d0d7824 */ /* 0x000fe400078e0223 */
[C---:B------:R-:W-:Y:S02]  /*10dd0*/  IMAD R91, R34.reuse, UR5, R91 ;  /* 0x00000005225b7c24 */ /* 0x040fe4000f8e025b */
[----:B------:R-:W-:Y:S01]  /*10de0*/  IMAD.WIDE.U32 R12, R34, UR4, R12 ;  /* 0x00000004220c7c25 */ /* 0x000fe2000f8e000c */
[----:B------:R-:W-:-:S03]  /*10df0*/  ULDC.64 UR4, c[0x0][0x330] ;  /* 0x0000cc0000047ab9 */ /* 0x000fc60000000a00 */
[----:B------:R-:W-:Y:S02]  /*10e00*/  IMAD.IADD R13, R13, 0x1, R91 ;  /* 0x000000010d0d7824 */ /* 0x000fe400078e025b */
[----:B------:R-:W-:-:S03]  /*10e10*/  IMAD.WIDE.U32 R12, R223, UR4, R12 ;  /* 0x00000004df0c7c25 */ /* 0x000fc6000f8e000c */
[----:B------:R-:W-:Y:S01]  /*10e20*/  IADD3 R40, P2, R12, UR6, RZ ;  /* 0x000000060c287c10 */ /* 0x000fe2000ff5e0ff */
[----:B-1----:R-:W-:-:S04]  /*10e30*/  VIADD R15, R11, 0xffffff80 ;  /* 0xffffff800b0f7836 */ /* 0x002fc80000000000 */
[----:B------:R0:W1:Y:S01]  /*10e40*/  SHFL.IDX PT, R43, R40, RZ, 0x1e1f ;  /* 0x001e1fff282b7589 */ /* 0x00006200000e0000 */
[----:B------:R-:W-:Y:S02]  /*10e50*/  VIADD R14, R11, 0xffffff80 ;  /* 0xffffff800b0e7836 */ /* 0x000fe40000000000 */
[----:B------:R-:W-:-:S03]  /*10e60*/  IMAD R11, R223, UR5, R13 ;  /* 0x00000005df0b7c24 */ /* 0x000fc6000f8e020d */
[----:B------:R-:W-:Y:S02]  /*10e70*/  LEA.HI R14, R14, R15, RZ, 0x1 ;  /* 0x0000000f0e0e7211 */ /* 0x000fe400078f08ff */
[----:B------:R-:W-:Y:S02]  /*10e80*/  IADD3.X R11, R11, UR7, RZ, P2, !PT ;  /* 0x000000070b0b7c10 */ /* 0x000fe400097fe4ff */
[----:B------:R-:W-:-:S03]  /*10e90*/  SHF.R.S32.HI R14, RZ, 0x1, R14 ;  /* 0x00000001ff0e7819 */ /* 0x000fc6000001140e */
[----:B------:R0:W2:Y:S01]  /*10ea0*/  SHFL.IDX PT, R41, R11, RZ, 0x1e1f ;  /* 0x001e1fff0b297589 */ /* 0x0000a200000e0000 */
[----:B------:R-:W-:-:S04]  /*10eb0*/  IADD3 R92, -R14, R92, RZ ;  /* 0x0000005c0e5c7210 */ /* 0x000fc80007ffe1ff */
[----:B------:R-:W-:-:S13]  /*10ec0*/  ISETP.GE.AND P2, PT, R92, 0x1, PT ;  /* 0x000000015c00780c */ /* 0x000fda0003f46270 */
[----:B01----:R-:W-:Y:S05]  /*10ed0*/  @!P2 BRA `(.L_x_4388) ;  /* 0x000000000080a947 */ /* 0x003fea0003800000 */
[----:B------:R-:W-:-:S13]  /*10ee0*/  ISETP.GE.AND P5, PT, R16, UR39, PT ;  /* 0x0000002710007c0c */ /* 0x000fda000bfa6270 */
[----:B------:R-:W0:Y:S01]  /*10ef0*/  @!P5 LDS.128 R12, [R88+0xf200] ;  /* 0x00f20000580cd984 */ /* 0x000e220000000c00 */
[----:B------:R-:W-:-:S05]  /*10f00*/  @!P5 IADD3 R38, P2, R16, R43, RZ ;  /* 0x0000002b1026d210 */ /* 0x000fca0007f5e0ff */
[----:B--2---:R-:W-:Y:S01]  /*10f10*/  @!P5 IMAD.X R39, R41, 0x1, R17, P2 ;  /* 0x000000012927d824 */ /* 0x004fe200010e0611 */
[----:B------:R-:W-:-:S13]  /*10f20*/  ISETP.GE.AND P2, PT, R23, UR39, PT ;  /* 0x0000002717007c0c */ /* 0x000fda000bf46270 */
[----:B------:R-:W-:-:S05]  /*10f30*/  @!P2 IADD3 R36, P4, R23, R43, RZ ;  /* 0x0000002b1724a210 */ /* 0x000fca0007f9e0ff */
[----:B-----5:R-:W-:Y:S01]  /*10f40*/  @!P2 IMAD.X R37, R41, 0x1, R44, P4 ;  /* 0x000000012925a824 */ /* 0x020fe200020e062c */
[----:B------:R-:W-:-:S13]  /*10f50*/  ISETP.GE.AND P4, PT, R22, UR39, PT ;  /* 0x0000002716007c0c */ /* 0x000fda000bf86270 */
[----:B------:R-:W-:Y:S01]  /*10f60*/  @!P4 IADD3 R34, P6, R22, R43, RZ ;  /* 0x0000002b1622c210 */ /* 0x000fe20007fde0ff */
[----:B0-----:R0:W-:Y:S01]  /*10f70*/  @!P5 ST.E.128 desc[UR50][R38.64], R12 ;  /* 0x0000000c2600d985 */ /* 0x0011e2000c101d32 */
[----:B------:R-:W-:-:S03]  /*10f80*/  ISETP.GE.AND P5, PT, R221, UR39, PT ;  /* 0x00000027dd007c0c */ /* 0x000fc6000bfa6270 */
[----:B------:R-:W-:-:S10]  /*10f90*/  @!P4 IMAD.X R35, R41, 0x1, R229, P6 ;  /* 0x000000012923c824 */ /* 0x000fd400030e06e5 */
[----:B------:R-:W1:Y:S01]  /*10fa0*/  @!P5 LDS.128 R12, [R89+0xf200] ;  /* 0x00f20000590cd984 */ /* 0x000e620000000c00 */
[----:B------:R-:W-:-:S05]  /*10fb0*/  @!P5 IMAD.SHL.U32 R42, R226, 0x10, RZ ;  /* 0x00000010e22ad824 */ /* 0x000fca00078e00ff */
[----:B0-----:R-:W-:-:S04]  /*10fc0*/  @!P5 IADD3 R38, P6, R42, R43, RZ ;  /* 0x0000002b2a26d210 */ /* 0x001fc80007fde0ff */
[----:B------:R-:W-:-:S05]  /*10fd0*/  @!P5 LEA.HI.X.SX32 R39, R42, R41, 0x1, P6 ;  /* 0x000000292a27d211 */ /* 0x000fca00030f0eff */
[----:B-1----:R0:W-:Y:S01]  /*10fe0*/  @!P5 ST.E.128 desc[UR50][R38.64], R12 ;  /* 0x0000000c2600d985 */ /* 0x0021e2000c101d32 */
        /* <DEDUP_REMOVED lines=15> */
.L_x_4388:
[----:B------:R-:W-:Y:S05]  /*110e0*/  BSYNC B0 ;  /* 0x0000000000007941 */ /* 0x000fea0003800000 */
.L_x_4387:
[----:B------:R-:W-:Y:S01]  /*110f0*/  ISETP.GE.AND P2, PT, R92, 0x81, PT ;  /* 0x000000815c00780c */ /* 0x000fe20003f46270 */
[----:B------:R-:W1:Y:S01]  /*11100*/  SHFL.IDX PT, R11, R11, 0x1, 0x1e1f ;  /* 0x003e1f000b0b7f89 */ /* 0x000e6200000e0000 */
[----:B------:R-:W-:Y:S03]  /*11110*/  BSSY B0, `(.L_x_4389) ;  /* 0x0000023000007945 */ /* 0x000fe60003800000 */
[----:B--2---:R2:W4:Y:S08]  /*11120*/  SHFL.IDX PT, R41, R40, 0x1, 0x1e1f ;  /* 0x003e1f0028297f89 */ /* 0x00453000000e0000 */
[----:B--2---:R-:W-:Y:S05]  /*11130*/  @!P2 BRA `(.L_x_4390) ;  /* 0x000000000080a947 */ /* 0x004fea0003800000 */
[----:B------:R-:W-:-:S13]  /*11140*/  ISETP.GE.AND P5, PT, R16, UR39, PT ;  /* 0x0000002710007c0c */ /* 0x000fda000bfa6270 */
[----:B0-----:R-:W0:Y:S01]  /*11150*/  @!P5 LDS.128 R12, [R88+0x11200] ;  /* 0x01120000580cd984 */ /* 0x001e220000000c00 */
[----:B----4-:R-:W-:-:S05]  /*11160*/  @!P5 IADD3 R38, P2, R16, R41, RZ ;  /* 0x000000291026d210 */ /* 0x010fca0007f5e0ff */
[----:B-1----:R-:W-:Y:S01]  /*11170*/  @!P5 IMAD.X R39, R11, 0x1, R17, P2 ;  /* 0x000000010b27d824 */ /* 0x002fe200010e0611 */
        /* <DEDUP_REMOVED lines=28> */
.L_x_4390:
[----:B------:R-:W-:Y:S05]  /*11340*/  BSYNC B0 ;  /* 0x0000000000007941 */ /* 0x000fea0003800000 */
.L_x_4389:
[----:B-1----:R-:W3:Y:S04]  /*11350*/  LDL R11, [R1+0x8] ;  /* 0x00000800010b7983 */ /* 0x002ee80000100800 */
[----:B0-2---:R-:W2:Y:S01]  /*11360*/  LDL.LU R12, [R1+0x4] ;  /* 0x00000400010c7983 */ /* 0x005ea20000300800 */
[----:B------:R-:W-:Y:S02]  /*11370*/  VIADD R19, R19, 0x1 ;  /* 0x0000000113137836 */ /* 0x000fe40000000000 */
[----:B------:R-:W-:Y:S01]  /*11380*/  @!P3 VIADD R93, R93, 0x334c0 ;  /* 0x000334c05d5db836 */ /* 0x000fe20000000000 */
[----:B------:R-:W-:Y:S01]  /*11390*/  @!PT LDS RZ, [RZ] ;  /* 0x00000000fffff984 */ /* 0x000fe20000000800 */
[----:B------:R-:W-:Y:S01]  /*113a0*/  @!PT LDS RZ, [RZ] ;  /* 0x00000000fffff984 */ /* 0x000fe20000000800 */
[----:B------:R-:W-:Y:S01]  /*113b0*/  @!PT LDS RZ, [RZ] ;  /* 0x00000000fffff984 */ /* 0x000fe20000000800 */
[----:B------:R-:W-:Y:S01]  /*113c0*/  @!PT LDS RZ, [RZ] ;  /* 0x00000000fffff984 */ /* 0x000fe20000000800 */
[----:B------:R0:W-:Y:S06]  /*113d0*/  MEMBAR.ALL.CTA ;  /* 0x0000000000007992 */ /* 0x0001ec0000008000 */
[----:B0-----:R-:W0:Y:S02]  /*113e0*/  FENCE.VIEW.ASYNC.S ;  /* 0x00000000000073c6 */ /* 0x001e240000000000 */
[----:B0-----:R0:W-:Y:S01]  /*113f0*/  BAR.SYNC.DEFER_BLOCKING R138, 0x80 ;  /* 0x0002008a0000751d */ /* 0x0011e20000010000 */
[----:B------:R-:W-:-:S02]  /*11400*/  ISETP.NE.AND P2, PT, R19, 0x2, PT ;  /* 0x000000021300780c */ /* 0x000fc40003f45270 */
[----:B------:R-:W-:Y:S02]  /*11410*/  @!P3 PRMT R93, RZ, 0x654, R93 ;  /* 0x00000654ff5db816 */ /* 0x000fe4000000005d */
[----:B------:R-:W-:Y:S02]  /*11420*/  SEL R19, R19, RZ, P2 ;  /* 0x000000ff13137207 */ /* 0x000fe40001000000 */
[----:B------:R0:W-:Y:S01]  /*11430*/  @!P3 SYNCS.ARRIVE.TRANS64.RED.A1T0 RZ, [R93+URZ], RZ ;  /* 0x000000ff5dffb9a7 */ /* 0x0001e2000810043f */
[----:B---3--:R-:W-:Y:S02]  /*11440*/  LOP3.LUT P4, RZ, R11, 0x2, RZ, 0xc0, !PT ;  /* 0x000000020bff7812 */ /* 0x008fe4000788c0ff */
[----:B------:R-:W-:-:S04]  /*11450*/  SEL R11, RZ, 0x1, P2 ;  /* 0x00000001ff0b7807 */ /* 0x000fc80001000000 */
[----:B--2---:R-:W-:-:S05]  /*11460*/  LOP3.LUT R12, R12, R11, RZ, 0x3c, !PT ;  /* 0x0000000b0c0c7212 */ /* 0x004fca00078e3cff */
[----:B------:R0:W-:Y:S02]  /*11470*/  STL [R1+0x4], R12 ;  /* 0x0000040c01007387 */ /* 0x0001e40000100800 */
[----:B------:R-:W-:Y:S05]  /*11480*/  @P4 BRA `(.L_x_4391) ;  /* 0xffffff1800d44947 */ /* 0x000fea000383ffff */
[----:B0-----:R-:W0:Y:S01]  /*11490*/  S2R R12, SR_TID.X ;  /* 0x00000000000c7919 */ /* 0x001e220000002100 */
[----:B------:R-:W-:Y:S02]  /*114a0*/  PLOP3.LUT P0, PT, PT, PT, PT, 0x8, 0x0 ;  /* 0x000000000000781c */ /* 0x000fe40003f0e170 */
[----:B0-----:R-:W-:-:S04]  /*114b0*/  SHF.R.U32.HI R12, RZ, 0x7, R12 ;  /* 0x00000007ff0c7819 */ /* 0x001fc8000001160c */
[----:B------:R-:W-:-:S13]  /*114c0*/  ISETP.NE.AND P4, PT, R12, 0x1, PT ;  /* 0x000000010c00780c */ /* 0x000fda0003f85270 */
[----:B------:R-:W-:Y:S06]  /*114d0*/  @!P4 BAR.ARV 0x9, 0x100 ;  /* 0x024400000000cb1d */ /* 0x000fec0000002000 */
.L_x_4281:
[----:B------:R-:W-:Y:S01]  /*114e0*/  IMAD.MOV.U32 R0, RZ, RZ, RZ ;  /* 0x000000ffff007224 */ /* 0x000fe200078e00ff */
[----:B------:R-:W-:Y:S06]  /*114f0*/  @P0 BRA `(.L_x_4392) ;  /* 0x00000000000c0947 */ /* 0x000fec0003800000 */
[----:B------:R-:W1:Y:S01]  /*11500*/  FENCE.VIEW.ASYNC.G ;  /* 0x00000000000073c6 */ /* 0x000e620000000100 */
[----:B------:R-:W-:Y:S05]  /*11510*/  WARPSYNC.ALL ;  /* 0x0000000000007948 */ /* 0x000fea0003800000 */
[----:B-1----:R-:W-:Y:S06]  /*11520*/  BAR.ARV 0xc, 0x180 ;  /* 0x0306000000007b1d */ /* 0x002fec0000002000 */
.L_x_4392:
[----:B------:R-:W2:Y:S01]  /*11530*/  LDL R2, [R1+0x8] ;  /* 0x0000080001027983 */ /* 0x000ea20000100800 */
[----:B------:R-:W-:Y:S01]  /*11540*/  BSSY B0, `(.L_x_4393) ;  /* 0x0000022000007945 */ /* 0x000fe20003800000 */
[----:B--2---:R-:W-:-:S13]  /*11550*/  LOP3.LUT P0, RZ, R2, 0x8, RZ, 0xc0, !PT ;  /* 0x0000000802ff7812 */ /* 0x004fda000780c0ff */
[----:B------:R-:W-:Y:S05]  /*11560*/  @!P0 BRA `(.L_x_4394) ;  /* 0x00000000007c8947 */ /* 0x000fea0003800000 */
[----:B------:R-:W2:Y:S01]  /*11570*/  LDL R2, [R1+0x4c] ;  /* 0x00004c0001027983 */ /* 0x000ea20000100800 */
[----:B------:R-:W-:Y:S01]  /*11580*/  ULDC UR4, c[0x0][0x9f0] ;  /* 0x00027c0000047ab9 */ /* 0x000fe20000000800 */
[----:B--2---:R-:W-:-:S04]  /*11590*/  ISETP.NE.AND P0, PT, R2, RZ, PT ;  /* 0x000000ff0200720c */ /* 0x004fc80003f05270 */
[----:B0-----:R-:W-:-:S04]  /*115a0*/  SEL R6, R2, UR4, P0 ;  /* 0x0000000402067c07 */ /* 0x001fc80008000000 */
[-C--:B------:R-:W-:Y:S02]  /*115b0*/  IABS R5, R6.reuse ;  /* 0x0000000600057213 */ /* 0x080fe40000000000 */
[----:B------:R-:W-:Y:S02]  /*115c0*/  IADD3 R0, R131, -0x1, R6 ;  /* 0xffffffff83007810 */ /* 0x000fe40007ffe006 */
[----:B------:R-:W0:Y:S01]  /*115d0*/  I2F.RP R4, R5 ;  /* 0x0000000500047306 */ /* 0x000e220000209400 */
[----:B------:R-:W-:-:S04]  /*115e0*/  IABS R9, R6 ;  /* 0x0000000600097213 */ /* 0x000fc80000000000 */
[----:B------:R-:W-:-:S03]  /*115f0*/  IADD3 R9, RZ, -R9, RZ ;  /* 0x80000009ff097210 */ /* 0x000fc60007ffe0ff */
[----:B0-----:R-:W0:Y:S02]  /*11600*/  MUFU.RCP R4, R4 ;  /* 0x0000000400047308 */ /* 0x001e240000001000 */
[----:B0-----:R-:W-:Y:S01]  /*11610*/  VIADD R2, R4, 0xffffffe ;  /* 0x0ffffffe04027836 */ /* 0x001fe20000000000 */
[----:B------:R-:W-:Y:S02]  /*11620*/  IABS R4, R0 ;  /* 0x0000000000047213 */ /* 0x000fe40000000000 */
[----:B------:R-:W-:-:S03]  /*11630*/  LOP3.LUT R0, R0, R6, RZ, 0x3c, !PT ;  /* 0x0000000600007212 */ /* 0x000fc600078e3cff */
[----:B------:R0:W1:Y:S01]  /*11640*/  F2I.FTZ.U32.TRUNC.NTZ R3, R2 ;  /* 0x0000000200037305 */ /* 0x000062000021f000 */
[----:B------:R-:W-:Y:S01]  /*11650*/  ISETP.GE.AND P2, PT, R0, RZ, PT ;  /* 0x000000ff0000720c */ /* 0x000fe20003f46270 */
[----:B0-----:R-:W-:Y:S02]  /*11660*/  IMAD.MOV.U32 R2, RZ, RZ, RZ ;  /* 0x000000ffff027224 */ /* 0x001fe400078e00ff */
[----:B-1----:R-:W-:-:S04]  /*11670*/  IMAD.MOV R8, RZ, RZ, -R3 ;  /* 0x000000ffff087224 */ /* 0x002fc800078e0a03 */
[----:B------:R-:W-:-:S04]  /*11680*/  IMAD R7, R8, R5, RZ ;  /* 0x0000000508077224 */ /* 0x000fc800078e02ff */
[----:B------:R-:W-:-:S04]  /*11690*/  IMAD.HI.U32 R3, R3, R7, R2 ;  /* 0x0000000703037227 */ /* 0x000fc800078e0002 */
        /* <DEDUP_REMOVED lines=12> */
.L_x_4394:
[----:B------:R-:W-:Y:S05]  /*11760*/  BSYNC B0 ;  /* 0x0000000000007941 */ /* 0x000fea0003800000 */
.L_x_4393:
[----:B------:R-:W2:Y:S01]  /*11770*/  LDL R2, [R1+0x60] ;  /* 0x0000600001027983 */ /* 0x000ea20000100800 */
[----:B------:R-:W-:Y:S01]  /*11780*/  PLOP3.LUT P0, PT, PT, PT, PT, 0x80, 0x0 ;  /* 0x000000000000781c */ /* 0x000fe20003f0f070 */
[----:B------:R-:W-:Y:S01]  /*11790*/  IMAD.MOV.U32 R143, RZ, RZ, RZ ;  /* 0x000000ffff8f7224 */ /* 0x000fe200078e00ff */
[----:B0-----:R-:W-:Y:S01]  /*117a0*/  CS2R R12, SRZ ;  /* 0x00000000000c7805 */ /* 0x001fe2000001ff00 */
[----:B------:R-:W-:Y:S01]  /*117b0*/  IMAD.MOV.U32 R146, RZ, RZ, RZ ;  /* 0x000000ffff927224 */ /* 0x000fe200078e00ff */
        /* <DEDUP_REMOVED lines=30> */
[----:B------:R-:W-:Y:S01]  /*119a0*/  IMAD.MOV.U32 R133, RZ, RZ, RZ ;  /* 0x000000ffff857224 */ /* 0x000fe200078e00ff */
[----:B-----5:R-:W-:Y:S02]  /*119b0*/  CS2R R44, SRZ ;  /* 0x00000000002c7805 */ /* 0x020fe4000001ff00 */
[----:B------:R-:W-:Y:S02]  /*119c0*/  MOV R103, RZ ;  /* 0x000000ff00677202 */ /* 0x000fe40000000f00 */
[----:B------:R-:W-:Y:S02]  /*119d0*/  CS2R R28, SRZ ;  /* 0x00000000001c7805 */ /* 0x000fe4000001ff00 */
[----:B------:R-:W-:Y:S02]  /*119e0*/  CS2R R56, SRZ ;  /* 0x0000000000387805 */ /* 0x000fe4000001ff00 */
[----:B------:R-:W-:-:S02]  /*119f0*/  CS2R R42, SRZ ;  /* 0x00000000002a7805 */ /* 0x000fc4000001ff00 */
[----:B------:R-:W-:Y:S02]  /*11a00*/  CS2R R98, SRZ ;  /* 0x0000000000627805 */ /* 0x000fe4000001ff00 */
[----:B------:R-:W-:Y:S02]  /*11a10*/  CS2R R32, SRZ ;  /* 0x0000000000207805 */ /* 0x000fe4000001ff00 */
[----:B------:R-:W-:Y:S01]  /*11a20*/  CS2R R100, SRZ ;  /* 0x0000000000647805 */ /* 0x000fe2000001ff00 */
[----:B------:R-:W-:Y:S01]  /*11a30*/  IMAD.MOV.U32 R87, RZ, RZ, RZ ;  /* 0x000000ffff577224 */ /* 0x000fe200078e00ff */
[----:B------:R-:W-:Y:S02]  /*11a40*/  CS2R R52, SRZ ;  /* 0x0000000000347805 */ /* 0x000fe4000001ff00 */
[----:B------:R-:W-:Y:S02]  /*11a50*/  CS2R R14, SRZ ;  /* 0x00000000000e7805 */ /* 0x000fe4000001ff00 */
[----:B------:R-:W-:-:S02]  /*11a60*/  CS2R R38, SRZ ;  /* 0x0000000000267805 */ /* 0x000fc4000001ff00 */
[----:B----4-:R-:W-:Y:S02]  /*11a70*/  CS2R R40, SRZ ;  /* 0x0000000000287805 */ /* 0x010fe4000001ff00 */
[----:B------:R-:W-:Y:S01]  /*11a80*/  CS2R R60, SRZ ;  /* 0x00000000003c7805 */ /* 0x000fe2000001ff00 */
[----:B------:R-:W-:Y:S01]  /*11a90*/  IMAD.MOV.U32 R95, RZ, RZ, RZ ;  /* 0x000000ffff5f7224 */ /* 0x000fe200078e00ff */
[----:B------:R-:W-:Y:S02]  /*11aa0*/  CS2R R36, SRZ ;  /* 0x0000000000247805 */ /* 0x000fe4000001ff00 */
[----:B------:R-:W-:Y:S01]  /*11ab0*/  CS2R R6, SRZ ;  /* 0x0000000000067805 */ /* 0x000fe2000001ff00 */
[----:B------:R-:W-:Y:S01]  /*11ac0*/  IMAD.MOV.U32 R118, RZ, RZ, RZ ;  /* 0x000000ffff767224 */ /* 0x000fe200078e00ff */
[----:B------:R-:W-:Y:S01]  /*11ad0*/  CS2R R114, SRZ ;  /* 0x0000000000727805 */ /* 0x000fe2000001ff00 */
[----:B--2---:R-:W-:-:S05]  /*11ae0*/  IMAD R2, R2, R0, RZ ;  /* 0x0000000002027224 */ /* 0x004fca00078e02ff */
[----:B------:R0:W-:Y:S01]  /*11af0*/  STL [R1+0x3c], R2 ;  /* 0x00003c0201007387 */ /* 0x0001e20000100800 */
[----:B------:R-:W-:-:S04]  /*11b00*/  VIADDMNMX R131, R2, R0, R131, PT ;  /* 0x0000000002837246 */ /* 0x000fc80003800183 */
[----:B------:R-:W-:-:S13]  /*11b10*/  ISETP.GT.AND P1, PT, R131, R2, PT ;  /* 0x000000028300720c */ /* 0x000fda0003f24270 */
[----:B0-----:R-:W-:Y:S05]  /*11b20*/  @!P1 BRA `(.L_x_4395) ;  /* 0x0000010400749947 */ /* 0x001fea0003800000 */
[----:B------:R-:W0:Y:S01]  /*11b30*/  S2R R2, SR_TID.X ;  /* 0x0000000000027919 */ /* 0x000e220000002100 */
[----:B------:R-:W-:Y:S01]  /*11b40*/  UMOV UR4, 0xffffffff ;  /* 0xffffffff00047882 */ /* 0x000fe20000000000 */
[----:B0-----:R-:W-:-:S05]  /*11b50*/  VIADD R48, R2, 0xffffff80 ;  /* 0xffffff8002307836 */ /* 0x001fca0000000000 */
[----:B------:R-:W-:-:S04]  /*11b60*/  SHF.R.S32.HI R41, RZ, 0x1f, R48 ;  /* 0x0000001fff297819 */ /* 0x000fc80000011430 */
[----:B------:R-:W-:-:S04]  /*11b70*/  LEA.HI R13, R41, R48, RZ, 0x7 ;  /* 0x00000030290d7211 */ /* 0x000fc800078f38ff */
[----:B------:R-:W-:Y:S01]  /*11b80*/  SHF.R.S32.HI R13, RZ, 0x7, R13 ;  /* 0x00000007ff0d7819 */ /* 0x000fe2000001140d */
[----:B------:R-:W-:Y:S06]  /*11b90*/  BRA.DIV UR4, `(.L_x_4396) ;  /* 0x000001fe04647947 */ /* 0x000fec000b800000 */
[----:B------:R-:W0:Y:S04]  /*11ba0*/  SHFL.IDX PT, R0, R13, RZ, 0x1f ;  /* 0x00001fff0d007589 */ /* 0x000e2800000e0000 */
[----:B0-----:R0:W-:Y:S02]  /*11bb0*/  STL [R1+0x40], R0 ;  /* 0x0000400001007387 */ /* 0x0011e40000100800 */
.L_x_4662:
[----:B------:R-:W0:Y:S01]  /*11bc0*/  LDL R2, [R1+0x40] ;  /* 0x0000400001027983 */ /* 0x000e220000100800 */
[----:B------:R-:W-:-:S06]  /*11bd0*/  ULOP3.LUT UP0, URZ, UR48, 0x9f, URZ, 0xc0, !UPT ;  /* 0x0000009f303f7892 */ /* 0x000fcc000f80c03f */
[----:B------:R-:W-:Y:S02]  /*11be0*/  PLOP3.LUT P0, PT, PT, PT, UP0, 0x80, 0x0 ;  /* 0x000000000000781c */ /* 0x000fe40003f0f008 */
[----:B0-----:R-:W-:-:S04]  /*11bf0*/  LEA.HI R0, R2, R2, RZ, 0x1 ;  /* 0x0000000202007211 */ /* 0x001fc800078f08ff */
[----:B------:R-:W-:-:S05]  /*11c00*/  LOP3.LUT R0, R0, 0x3e, RZ, 0xc0, !PT ;  /* 0x0000003e00007812 */ /* 0x000fca00078ec0ff */
[----:B------:R-:W-:-:S05]  /*11c10*/  IMAD.IADD R0, R2, 0x1, -R0 ;  /* 0x0000000102007824 */ /* 0x000fca00078e0a00 */
[----:B------:R-:W-:-:S04]  /*11c20*/  LEA R0, R0, UR48, 0xc ;  /* 0x0000003000007c11 */ /* 0x000fc8000f8e60ff */
[----:B------:R-:W-:-:S04]  /*11c30*/  SHF.R.U32.HI R0, RZ, 0x4, R0 ;  /* 0x00000004ff007819 */ /* 0x000fc80000011600 */
[----:B------:R-:W-:Y:S01]  /*11c40*/  LOP3.LUT R44, R0, 0x3fff, RZ, 0xc0, !PT ;  /* 0x00003fff002c7812 */ /* 0x000fe200078ec0ff */
[----:B------:R-:W-:Y:S06]  /*11c50*/  @!P0 BRA `(.L_x_4397) ;  /* 0x0000000000408947 */ /* 0x000fec0003800000 */
[----:B------:R-:W-:Y:S01]  /*11c60*/  MOV R2, 0x0 ;  /* 0x0000000000027802 */ /* 0x000fe20000000f00 */
[----:B------:R-:W-:Y:S01]  /*11c70*/  ULDC.64 UR4, c[0x4][0x1b0] ;  /* 0x01006c0000047ab9 */ /* 0x000fe20000000a00 */
[----:B------:R-:W-:Y:S01]  /*11c80*/  ULDC.64 UR6, c[0x4][0x1b8] ;  /* 0x01006e0000067ab9 */ /* 0x000fe20000000a00 */
[----:B------:R-:W-:Y:S01]  /*11c90*/  MOV R4, UR4 ;  /* 0x0000000400047c02 */ /* 0x000fe20008000f00 */
[----:B------:R-:W-:Y:S01]  /*11ca0*/  IMAD.U32 R5, RZ, RZ, UR5 ;  /* 0x00000005ff057e24 */ /* 0x000fe2000f8e00ff */
        /* <DEDUP_REMOVED lines=10> */
[----:B01----:R-:W-:Y:S05]  /*11d50*/  CALL.ABS.NOINC R2 ;  /* 0x0000000002007343 */ /* 0x003fea0003c00000 */
.L_x_4397:
        /* <DEDUP_REMOVED lines=9> */
[----:B------:R-:W0:Y:S08]  /*11df0*/  @P0 LDC.64 R10, c[0x0][0x9a8] ;  /* 0x00026a00ff0a0b82 */ /* 0x000e300000000a00 */
[----:B------:R-:W4:Y:S08]  /*11e00*/  @P1 LDC.64 R2, c[0x0][0x9c0] ;  /* 0x00027000ff021b82 */ /* 0x000f300000000a00 */
[----:B------:R-:W5:Y:S01]  /*11e10*/  @P0 LDC.64 R4, c[0x0][0x9b0] ;  /* 0x00026c00ff040b82 */ /* 0x000f620000000a00 */
[----:B--2---:R-:W-:-:S02]  /*11e20*/  @P1 IMAD R6, R21, R12, RZ ;  /* 0x0000000c15061224 */ /* 0x004fc400078e02ff */
[----:B0-----:R-:W-:Y:S02]  /*11e30*/  @P0 IMAD R0, R21, R10, RZ ;  /* 0x0000000a15000224 */ /* 0x001fe400078e02ff */
[C---:B---3--:R-:W-:Y:S02]  /*11e40*/  @P1 IMAD R13, R20.reuse, R13, R6 ;  /* 0x0000000d140d1224 */ /* 0x048fe400078e0206 */
[----:B------:R-:W-:-:S04]  /*11e50*/  @P1 IMAD.WIDE.U32 R8, R20, R12, RZ ;  /* 0x0000000c14081225 */ /* 0x000fc800078e00ff */
[C---:B------:R-:W-:Y:S01]  /*11e60*/  @P0 IMAD R11, R20.reuse, R11, R0 ;  /* 0x0000000b140b0224 */ /* 0x040fe200078e0200 */
[----:B------:R-:W-:Y:S01]  /*11e70*/  MOV R0, 0x3f800000 ;  /* 0x3f80000000007802 */ /* 0x000fe20000000f00 */
[----:B------:R-:W-:-:S04]  /*11e80*/  @P0 IMAD.WIDE.U32 R6, R20, R10, RZ ;  /* 0x0000000a14060225 */ /* 0x000fc800078e00ff */
[----:B------:R-:W-:Y:S02]  /*11e90*/  @P1 IMAD.IADD R9, R9, 0x1, R13 ;  /* 0x0000000109091824 */ /* 0x000fe400078e020d */
[----:B------:R-:W-:Y:S02]  /*11ea0*/  @P0 IMAD.IADD R7, R7, 0x1, R11 ;  /* 0x0000000107070824 */ /* 0x000fe400078e020b */
[----:B----4-:R-:W-:-:S04]  /*11eb0*/  @P1 IMAD.WIDE.U32 R8, R223, R2, R8 ;  /* 0x00000002df081225 */ /* 0x010fc800078e0008 */
[----:B-----5:R-:W-:Y:S01]  /*11ec0*/  @P0 IMAD.WIDE.U32 R6, R223, R4, R6 ;  /* 0x00000004df060225 */ /* 0x020fe200078e0006 */
[----:B------:R-:W-:-:S03]  /*11ed0*/  @P1 LEA R10, P3, R8, UR6, 0x2 ;  /* 0x00000006080a1c11 */ /* 0x000fc6000f8610ff */
[C---:B------:R-:W-:Y:S01]  /*11ee0*/  @P1 IMAD R3, R223.reuse, R3, R9 ;  /* 0x00000003df031224 */ /* 0x040fe200078e0209 */
[----:B------:R-:W-:Y:S01]  /*11ef0*/  @P0 LEA R4, P2, R6, UR4, 0x2 ;  /* 0x0000000406040c11 */ /* 0x000fe2000f8410ff */
[----:B------:R-:W-:Y:S01]  /*11f00*/  @P0 IMAD R5, R223, R5, R7 ;  /* 0x00000005df050224 */ /* 0x000fe200078e0207 */
[----:B------:R-:W-:Y:S02]  /*11f10*/  ULDC UR4, c[0x0][0x3f4] ;  /* 0x0000fd0000047ab9 */ /* 0x000fe40000000800 */
[----:B------:R-:W-:Y:S01]  /*11f20*/  @P1 LEA.HI.X R11, R8, UR7, R3, 0x2, P3 ;  /* 0x00000007080b1c11 */ /* 0x000fe200098f1403 */
[----:B------:R-:W-:Y:S01]  /*11f30*/  IMAD.MOV.U32 R3, RZ, RZ, 0x3f800000 ;  /* 0x3f800000ff037424 */ /* 0x000fe200078e00ff */
[----:B------:R-:W-:-:S03]  /*11f40*/  @P0 LEA.HI.X R5, R6, UR5, R5, 0x2, P2 ;  /* 0x0000000506050c11 */ /* 0x000fc600090f1405 */
[----:B------:R-:W2:Y:S04]  /*11f50*/  @P1 LDG.E R0, desc[UR50][R10.64] ;  /* 0x000000320a001981 */ /* 0x000ea8000c1e1900 */
[----:B------:R-:W2:Y:S01]  /*11f60*/  @P0 LDG.E R3, desc[UR50][R4.64] ;  /* 0x0000003204030981 */ /* 0x000ea2000c1e1900 */
[----:B------:R-:W-:Y:S01]  /*11f70*/  ISETP.LT.AND P0, PT, RZ, UR4, PT ;  /* 0x00000004ff007c0c */ /* 0x000fe2000bf01270 */
[----:B------:R-:W-:Y:S01]  /*11f80*/  ULDC UR4, c[0x0][0x9d8] ;  /* 0x0002760000047ab9 */ /* 0x000fe20000000800 */
[----:B--2---:R-:W-:-:S04]  /*11f90*/  FMUL.FTZ R0, R3, R0 ;  /* 0x0000000003007220 */ /* 0x004fc80000410000 */
[----:B------:R-:W-:-:S07]  /*11fa0*/  FMUL.FTZ R2, R0, UR4 ;  /* 0x0000000400027c20 */ /* 0x000fce0008410000 */
[----:B------:R-:W-:Y:S05]  /*11fb0*/  @P0 BRA `(.L_x_4398) ;  /* 0x0000000000400947 */ /* 0x000fea0003800000 */
[----:B------:R-:W-:-:S04]  /*11fc0*/  ULEA.HI UR4, UR37, UR37, URZ, 0x1 ;  /* 0x0000002525047291 */ /* 0x000fc8000f8f083f */
[----:B------:R-:W-:-:S04]  /*11fd0*/  ULOP3.LUT UR4, UR4, 0xfffffffe, URZ, 0xc0, !UPT ;  /* 0xfffffffe04047892 */ /* 0x000fc8000f8ec03f */
[----:B------:R-:W-:-:S06]  /*11fe0*/  UIADD3 UR4, UR37, -UR4, URZ ;  /* 0x8000000425047290 */ /* 0x000fcc000fffe03f */
[----:B------:R-:W-:-:S05]  /*11ff0*/  IMAD.U32 R3, RZ, RZ, UR4 ;  /* 0x00000004ff037e24 */ /* 0x000fca000f8e00ff */
[----:B------:R-:W-:-:S04]  /*12000*/  SHF.L.U32 R3, R3, 0x1f, RZ ;  /* 0x0000001f03037819 */ /* 0x000fc800000006ff */
[----:B------:R0:W2:Y:S03]  /*12010*/  SYNCS.PHASECHK.TRANS64.TRYWAIT P0, [R18+URZ+0x33400], R3 ;  /* 0x03340003120075a7 */ /* 0x0000a6000800017f */
[----:B--2---:R-:W-:Y:S05]  /*12020*/  @!P0 NANOSLEEP.SYNCS 0x989680 ;  /* 0x009896800000895d */ /* 0x004fea0003900000 */
[----:B------:R-:W2:Y:S01]  /*12030*/  @!P0 SYNCS.PHASECHK.TRANS64 P0, [R18+URZ+0x33400], R3 ;  /* 0x03340003120085a7 */ /* 0x000ea2000800007f */
[----:B------:R-:W-:Y:S04]  /*12040*/  BSSY B0, `(.L_x_4399) ;  /* 0x0000006000007945 */ /* 0x000fe80003800000 */
[----:B--2---:R-:W-:Y:S05]  /*12050*/  @P0 BRA `(.L_x_4400) ;  /* 0x0000000000100947 */ /* 0x004fea0003800000 */
.L_x_4401:
[----:B--2---:R2:W3:Y:S02]  /*12060*/  SYNCS.PHASECHK.TRANS64.TRYWAIT P0, [R18+URZ+0x33400], R3 ;  /* 0x03340003120075a7 */ /* 0x0044e4000800017f */
[----:B---3--:R-:W-:Y:S05]  /*12070*/  @!P0 NANOSLEEP.SYNCS 0x989680 ;  /* 0x009896800000895d */ /* 0x008fea0003900000 */
[----:B------:R-:W3:Y:S02]  /*12080*/  @!P0 SYNCS.PHASECHK.TRANS64 P0, [R18+URZ+0x33400], R3 ;  /* 0x03340003120085a7 */ /* 0x000ee4000800007f */
[----:B---3--:R-:W-:Y:S05]  /*12090*/  @!P0 BRA `(.L_x_4401) ;  /* 0xfffffffc00f08947 */ /* 0x008fea000383ffff */
.L_x_4400:
[----:B------:R-:W-:Y:S05]  /*120a0*/  BSYNC B0 ;  /* 0x0000000000007941 */ /* 0x000fea0003800000 */
.L_x_4399:
[----:B------:R-:W-:Y:S05]  /*120b0*/  BRA `(.L_x_4402) ;  /* 0x0000006c00807947 */ /* 0x000fea0003800000 */
.L_x_4398:
[----:B------:R-:W0:Y:S01]  /*120c0*/  LDC.64 R24, c[0x0][0x3e8] ;  /* 0x0000fa00ff187b82 */ /* 0x000e220000000a00 */
[----:B------:R-:W-:Y:S01]  /*120d0*/  ULOP3.LUT UP0, URZ, UR48, 0x1bf, URZ, 0xc0, !UPT ;  /* 0x000001bf303f7892 */ /* 0x000fe2000f80c03f */
[----:B------:R-:W-:Y:S01]  /*120e0*/  SHF.R.S32.HI R0, RZ, 0x1f, R130 ;  /* 0x0000001fff007819 */ /* 0x000fe20000011482 */
[----:B------:R-:W-:Y:S01]  /*120f0*/  ULDC.64 UR4, c[0x0][0x3f8] ;  /* 0x0000fe0000047ab9 */ /* 0x000fe20000000a00 */
[----:B------:R-:W-:-:S03]  /*12100*/  ULDC.64 UR6, c[0x0][0x408] ;  /* 0x0001020000067ab9 */ /* 0x000fc60000000a00 */
[----:B------:R-:W-:Y:S01]  /*12110*/  PLOP3.LUT P0, PT, PT, PT, UP0, 0x80, 0x0 ;  /* 0x000000000000781c */ /* 0x000fe20003f0f008 */
[----:B------:R-:W2:Y:S01]  /*12120*/  LDC.64 R26, c[0x0][0x400] ;  /* 0x00010000ff1a7b82 */ /* 0x000ea20000000a00 */
[C---:B------:R-:W-:Y:S02]  /*12130*/  IMAD R3, R0.reuse, UR4, RZ ;  /* 0x0000000400037c24 */ /* 0x040fe4000f8e02ff */
[----:B------:R-:W-:Y:S02]  /*12140*/  IMAD R5, R0, UR6, RZ ;  /* 0x0000000600057c24 */ /* 0x000fe4000f8e02ff */
[C---:B------:R-:W-:Y:S02]  /*12150*/  IMAD R3, R130.reuse, UR5, R3 ;  /* 0x0000000582037c24 */ /* 0x040fe4000f8e0203 */
[C---:B------:R-:W-:Y:S02]  /*12160*/  IMAD R5, R130.reuse, UR7, R5 ;  /* 0x0000000782057c24 */ /* 0x040fe4000f8e0205 */
[----:B0-----:R-:W-:-:S04]  /*12170*/  IMAD.WIDE.U32 R24, R130, UR4, R24 ;  /* 0x0000000482187c25 */ /* 0x001fc8000f8e0018 */
[----:B------:R-:W-:Y:S02]  /*12180*/  IMAD.IADD R28, R3, 0x1, R25 ;  /* 0x00000001031c7824 */ /* 0x000fe400078e0219 */
[----:B--2---:R-:W-:-:S04]  /*12190*/  IMAD.WIDE.U32 R26, R130, UR6, R26 ;  /* 0x00000006821a7c25 */ /* 0x004fc8000f8e001a */
[----:B------:R-:W-:Y:S01]  /*121a0*/  IMAD.IADD R45, R5, 0x1, R27 ;  /* 0x00000001052d7824 */ /* 0x000fe200078e021b */
[----:B------:R-:W-:Y:S06]  /*121b0*/  @!P0 BRA `(.L_x_4403) ;  /* 0x0000000000408947 */ /* 0x000fec0003800000 */
[----:B-1----:R-:W-:Y:S01]  /*121c0*/  MOV R14, 0x0 ;  /* 0x00000000000e7802 */ /* 0x002fe20000000f00 */
[----:B------:R-:W-:Y:S01]  /*121d0*/  ULDC.64 UR4, c[0x4][0x1b0] ;  /* 0x01006c0000047ab9 */ /* 0x000fe20000000a00 */
[----:B------:R-:W-:Y:S01]  /*121e0*/  ULDC.64 UR6, c[0x4][0x1b8] ;  /* 0x01006e0000067ab9 */ /* 0x000fe20000000a00 */
[----:B------:R-:W-:Y:S01]  /*121f0*/  IMAD.U32 R4, RZ, RZ, UR4 ;  /* 0x00000004ff047e24 */ /* 0x000fe2000f8e00ff */
[----:B------:R-:W-:Y:S01]  /*12200*/  MOV R6, UR6 ;  /* 0x0000000600067c02 */ /* 0x000fe20008000f00 */
[----:B------:R-:W-:Y:S01]  /*12210*/  IMAD.U32 R5, RZ, RZ, UR5 ;  /* 0x00000005ff057e24 */ /* 0x000fe2000f8e00ff */
[----:B------:R-:W0:Y:S01]  /*12220*/  LDC.64 R14, c[0x4][R14] ;  /* 0x010000000e0e7b82 */ /* 0x000e220000000a00 */
[----:B------:R-:W-:Y:S01]  /*12230*/  ULDC.64 UR4, c[0x4][0xd0] ;  /* 0x0100340000047ab9 */ /* 0x000fe20000000a00 */
[----:B------:R-:W-:Y:S01]  /*12240*/  IMAD.U32 R7, RZ, RZ, UR7 ;  /* 0x00000007ff077e24 */ /* 0x000fe2000f8e00ff */
[----:B------:R-:W-:Y:S01]  /*12250*/  MOV R13, RZ ;  /* 0x000000ff000d7202 */ /* 0x000fe20000000f00 */
[----:B------:R-:W-:-:S02]  /*12260*/  IMAD.U32 R10, RZ, RZ, UR4 ;  /* 0x00000004ff0a7e24 */ /* 0x000fc4000f8e00ff */
[----:B------:R-:W-:Y:S02]  /*12270*/  IMAD.U32 R11, RZ, RZ, UR5 ;  /* 0x00000005ff0b7e24 */ /* 0x000fe4000f8e00ff */
[----:B------:R-:W-:Y:S02]  /*12280*/  IMAD.MOV.U32 R8, RZ, RZ, 0x70 ;  /* 0x00000070ff087424 */ /* 0x000fe400078e00ff */
[----:B------:R-:W-:-:S07]  /*12290*/  IMAD.MOV.U32 R12, RZ, RZ, 0x1 ;  /* 0x00000001ff0c7424 */ /* 0x000fce00078e00ff */
[----:B------:R-:W-:-:S07]  /*122a0*/  LEPC R20, `(.L_x_4403) ;  /* 0x000000001014794e */ /* 0x000fce0000000000 */
[----:B0-----:R-:W-:Y:S05]  /*122b0*/  CALL.ABS.NOINC R14 ;  /* 0x000000000e007343 */ /* 0x001fea0003c00000 */
.L_x_4403:
[----:B------:R-:W0:Y:S01]  /*122c0*/  S2R R20, SR_TID.X ;  /* 0x0000000000147919 */ /* 0x000e220000002100 */
[----:B------:R-:W-:Y:S01]  /*122d0*/  ULDC.U8 UR4, c[0x0][0x410] ;  /* 0x0001040000047ab9 */ /* 0x000fe20000000000 */
[----:B------:R-:W-:Y:S01]  /*122e0*/  BSSY B0, `(.L_x_4404) ;  /* 0x00006b5000007945 */ /* 0x000fe20003800000 */
[----:B------:R-:W-:Y:S01]  /*122f0*/  ISETP.NE.AND P0, PT, RZ, UR4, PT ;  /* 0x00000004ff007c0c */ /* 0x000fe2000bf05270 */
[C---:B0-----:R-:W-:Y:S02]  /*12300*/  VIADD R42, R20.reuse, 0xffffff80 ;  /* 0xffffff80142a7836 */ /* 0x041fe40000000000 */
[----:B------:R-:W-:-:S05]  /*12310*/  VIADD R40, R20, 0xffffff80 ;  /* 0xffffff8014287836 */ /* 0x000fca0000000000 */
[----:B------:R-:W-:-:S04]  /*12320*/  LEA.HI R40, R40, R42, RZ, 0x1 ;  /* 0x0000002a28287211 */ /* 0x000fc800078f08ff */
[----:B------:R-:W-:-:S05]  /*12330*/  SHF.R.S32.HI R40, RZ, 0x1, R40 ;  /* 0x00000001ff287819 */ /* 0x000fca0000011428 */
[----:B------:R-:W-:Y:S01]  /*12340*/  IMAD R4, R129, 0x80, R40 ;  /* 0x0000008081047824 */ /* 0x000fe200078e0228 */
[----:B------:R-:W-:Y:S06]  /*12350*/  @!P0 BRA `(.L_x_4405) ;  /* 0x00000034007c8947 */ /* 0x000fec0003800000 */
[----:B------:R-:W-:-:S03]  /*12360*/  UMOV UR4, 0xffffffff ;  /* 0xffffffff00047882 */ /* 0x000fc60000000000 */
[----:B------:R-:W-:Y:S05]  /*12370*/  BRA.DIV UR4, `(.L_x_4406) ;  /* 0x000001f604947947 */ /* 0x000fea000b800000 */
[----:B------:R0:W2:Y:S04]  /*12380*/  SHFL.IDX PT, R7, R24, RZ, 0x1e1f ;  /* 0x001e1fff18077589 */ /* 0x0000a800000e0000 */
[----:B------:R0:W3:Y:S04]  /*12390*/  SHFL.IDX PT, R39, R26, RZ, 0x1e1f ;  /* 0x001e1fff1a277589 */ /* 0x0000e800000e0000 */
[----:B------:R0:W4:Y:S04]  /*123a0*/  SHFL.IDX PT, R0, R28, RZ, 0x1e1f ;  /* 0x001e1fff1c007589 */ /* 0x00012800000e0000 */
[----:B------:R0:W0:Y:S02]  /*123b0*/  SHFL.IDX PT, R3, R45, RZ, 0x1e1f ;  /* 0x001e1fff2d037589 */ /* 0x00002400000e0000 */
.L_x_4668:
[----:B------:R-:W-:Y:S01]  /*123c0*/  ULDC UR4, c[0x0][0x448] ;  /* 0x0001120000047ab9 */ /* 0x000fe20000000800 */
[----:B------:R-:W-:Y:S01]  /*123d0*/  BSSY B1, `(.L_x_4407) ;  /* 0x0000052000017945 */ /* 0x000fe20003800000 */
[----:B------:R-:W-:Y:S01]  /*123e0*/  IMAD R132, R132, UR4, RZ ;  /* 0x0000000484847c24 */ /* 0x000fe2000f8e02ff */
[----:B------:R-:W-:Y:S02]  /*123f0*/  CS2R R8, SRZ ;  /* 0x0000000000087805 */ /* 0x000fe4000001ff00 */
[----:B------:R-:W-:Y:S02]  /*12400*/  CS2R R12, SRZ ;  /* 0x00000000000c7805 */ /* 0x000fe4000001ff00 */
[----:B------:R-:W-:Y:S02]  /*12410*/  CS2R R20, SRZ ;  /* 0x0000000000147805 */ /* 0x000fe4000001ff00 */
[----:B0-----:R-:W-:Y:S02]  /*12420*/  CS2R R26, SRZ ;  /* 0x00000000001a7805 */ /* 0x001fe4000001ff00 */
[----:B------:R-:W-:-:S02]  /*12430*/  ISETP.GE.AND P0, PT, R4, R132, PT ;  /* 0x000000840400720c */ /* 0x000fc40003f06270 */
[----:B------:R-:W-:Y:S02]  /*12440*/  CS2R R30, SRZ ;  /* 0x00000000001e7805 */ /* 0x000fe4000001ff00 */
[----:B------:R-:W-:Y:S02]  /*12450*/  CS2R R36, SRZ ;  /* 0x0000000000247805 */ /* 0x000fe4000001ff00 */
[----:B------:R-:W-:Y:S02]  /*12460*/  CS2R R10, SRZ ;  /* 0x00000000000a7805 */ /* 0x000fe4000001ff00 */
[----:B-1----:R-:W-:Y:S02]  /*12470*/  CS2R R14, SRZ ;  /* 0x00000000000e7805 */ /* 0x002fe4000001ff00 */
[----:B------:R-:W-:Y:S02]  /*12480*/  CS2R R24, SRZ ;  /* 0x0000000000187805 */ /* 0x000fe4000001ff00 */
[----:B------:R-:W-:-:S02]  /*12490*/  CS2R R28, SRZ ;  /* 0x00000000001c7805 */ /* 0x000fc4000001ff00 */
[----:B------:R-:W-:Y:S02]  /*124a0*/  CS2R R32, SRZ ;  /* 0x0000000000207805 */ /* 0x000fe4000001ff00 */
[----:B------:R-:W-:Y:S01]  /*124b0*/  CS2R R34, SRZ ;  /* 0x0000000000227805 */ /* 0x000fe2000001ff00 */
[----:B------:R-:W-:Y:S06]  /*124c0*/  @P0 BRA `(.L_x_4408) ;  /* 0x0000000400080947 */ /* 0x000fec0003800000 */
[----:B------:R-:W2:Y:S01]  /*124d0*/  LDL R46, [R1+0xc] ;  /* 0x00000c00012e7983 */ /* 0x000ea20000100800 */
[----:B------:R-:W-:-:S03]  /*124e0*/  ULDC UR4, c[0x0][0x3f4] ;  /* 0x0000fd0000047ab9 */ /* 0x000fc60000000800 */
[----:B------:R-:W3:Y:S04]  /*124f0*/  LDL R45, [R1+0x14] ;  /* 0x00001400012d7983 */ /* 0x000ee80000100800 */
[----:B------:R-:W4:Y:S04]  /*12500*/  LDL R43, [R1+0x18] ;  /* 0x00001800012b7983 */ /* 0x000f280000100800 */
[----:B------:R-:W4:Y:S04]  /*12510*/  LDL R42, [R1+0x10] ;  /* 0x00001000012a7983 */ /* 0x000f280000100800 */
[----:B------:R-:W4:Y:S01]  /*12520*/  LDL R38, [R1+0x1c] ;  /* 0x00001c0001267983 */ /* 0x000f220000100800 */
[----:B------:R-:W-:-:S02]  /*12530*/  CS2R R30, SRZ ;  /* 0x00000000001e7805 */ /* 0x000fc4000001ff00 */
[----:B------:R-:W-:Y:S02]  /*12540*/  CS2R R32, SRZ ;  /* 0x0000000000207805 */ /* 0x000fe4000001ff00 */
[----:B------:R-:W-:Y:S02]  /*12550*/  CS2R R26, SRZ ;  /* 0x00000000001a7805 */ /* 0x000fe4000001ff00 */
[----:B------:R-:W-:Y:S02]  /*12560*/  CS2R R36, SRZ ;  /* 0x0000000000247805 */ /* 0x000fe4000001ff00 */
[----:B--2---:R-:W-:Y:S02]  /*12570*/  ISETP.GE.AND P4, PT, R46, UR4, PT ;  /* 0x000000042e007c0c */ /* 0x004fe4000bf86270 */
[----:B------:R-:W-:Y:S02]  /*12580*/  SHF.R.S32.HI R6, RZ, 0x1f, R46 ;  /* 0x0000001fff067819 */ /* 0x000fe4000001142e */
[----:B---3--:R-:W-:-:S02]  /*12590*/  ISETP.GE.AND P3, PT, R45, UR4, PT ;  /* 0x000000042d007c0c */ /* 0x008fc4000bf66270 */
[----:B----4-:R-:W-:-:S07]  /*125a0*/  ISETP.GE.AND P2, PT, R43, UR4, PT ;  /* 0x000000042b007c0c */ /* 0x010fce000bf46270 */
[C---:B------:R-:W-:Y:S02]  /*125b0*/  @!P4 IADD3 R4, P0, R46.reuse, R7, RZ ;  /* 0x000000072e04c210 */ /* 0x040fe40007f1e0ff */
[----:B------:R-:W-:-:S03]  /*125c0*/  @!P4 IADD3 R8, P1, R46, R39, RZ ;  /* 0x000000272e08c210 */ /* 0x000fc60007f3e0ff */
[--C-:B------:R-:W-:Y:S02]  /*125d0*/  @!P4 IMAD.X R5, R0, 0x1, R6.reuse, P0 ;  /* 0x000000010005c824 */ /* 0x100fe400000e0606 */
[----:B------:R-:W-:Y:S01]  /*125e0*/  @!P4 IMAD.X R9, R3, 0x1, R6, P1 ;  /* 0x000000010309c824 */ /* 0x000fe200008e0606 */
[----:B------:R-:W-:Y:S02]  /*125f0*/  ISETP.GE.AND P1, PT, R42, UR4, PT ;  /* 0x000000042a007c0c */ /* 0x000fe4000bf26270 */
[----:B------:R0:W5:Y:S01]  /*12600*/  @!P4 LD.E.64 R30, desc[UR50][R4.64] ;  /* 0x00000032041ec980 */ /* 0x000162000c101b00 */
[----:B------:R-:W-:-:S03]  /*12610*/  SHF.R.S32.HI R10, RZ, 0x1f, R45 ;  /* 0x0000001fff0a7819 */ /* 0x000fc6000001142d */
[----:B------:R1:W5:Y:S01]  /*12620*/  @!P4 LD.E.64 R32, desc[UR50][R8.64] ;  /* 0x000000320820c980 */ /* 0x000362000c101b00 */
[C---:B------:R-:W-:Y:S02]  /*12630*/  @!P3 IADD3 R20, P4, R45.reuse, R7, RZ ;  /* 0x000000072d14b210 */ /* 0x040fe40007f9e0ff */
[----:B------:R-:W-:Y:S02]  /*12640*/  @!P3 IADD3 R24, P5, R45, R39, RZ ;  /* 0x000000272d18b210 */ /* 0x000fe40007fbe0ff */
[----:B------:R-:W-:Y:S02]  /*12650*/  @!P3 IADD3.X R21, R0, R10, RZ, P4, !PT ;  /* 0x0000000a0015b210 */ /* 0x000fe400027fe4ff */
[----:B------:R-:W-:Y:S01]  /*12660*/  SHF.R.S32.HI R11, RZ, 0x1f, R43 ;  /* 0x0000001fff0b7819 */ /* 0x000fe2000001142b */
[----:B------:R-:W-:Y:S01]  /*12670*/  @!P3 IMAD.X R25, R3, 0x1, R10, P5 ;  /* 0x000000010319b824 */ /* 0x000fe200028e060a */
[----:B------:R-:W-:Y:S01]  /*12680*/  @!P2 IADD3 R12, P4, R43, R7, RZ ;  /* 0x000000072b0ca210 */ /* 0x000fe20007f9e0ff */
[----:B------:R2:W5:Y:S01]  /*12690*/  @!P3 LD.E.64 R26, desc[UR50][R20.64] ;  /* 0x00000032141ab980 */ /* 0x000562000c101b00 */
[----:B------:R-:W-:-:S02]  /*126a0*/  ISETP.GE.AND P0, PT, R224, UR4, PT ;  /* 0x00000004e0007c0c */ /* 0x000fc4000bf06270 */
[----:B------:R-:W-:Y:S01]  /*126b0*/  @!P2 IADD3 R14, P5, R43, R39, RZ ;  /* 0x000000272b0ea210 */ /* 0x000fe20007fbe0ff */
[--C-:B------:R-:W-:Y:S01]  /*126c0*/  @!P2 IMAD.X R13, R0, 0x1, R11.reuse, P4 ;  /* 0x00000001000da824 */ /* 0x100fe200020e060b */
[----:B------:R-:W-:Y:S02]  /*126d0*/  SHF.R.S32.HI R6, RZ, 0x1f, R42 ;  /* 0x0000001fff067819 */ /* 0x000fe4000001142a */
[C---:B------:R-:W-:Y:S01]  /*126e0*/  @!P1 IADD3 R34, P4, R42.reuse, R7, RZ ;  /* 0x000000072a229210 */ /* 0x040fe20007f9e0ff */
[C---:B------:R-:W-:Y:S01]  /*126f0*/  @!P2 IMAD.X R15, R3.reuse, 0x1, R11, P5 ;  /* 0x00000001030fa824 */ /* 0x040fe200028e060b */
[----:B------:R-:W-:Y:S02]  /*12700*/  @!P1 IADD3 R10, P5, R42, R39, RZ ;  /* 0x000000272a0a9210 */ /* 0x000fe40007fbe0ff */
[----:B------:R-:W-:Y:S01]  /*12710*/  SHF.R.S32.HI R28, RZ, 0x1f, R38 ;  /* 0x0000001fff1c7819 */ /* 0x000fe20000011426 */
[--C-:B------:R-:W-:Y:S01]  /*12720*/  @!P1 IMAD.X R35, R0, 0x1, R6.reuse, P4 ;  /* 0x0000000100239824 */ /* 0x100fe200020e0606 */
[----:B------:R-:W-:Y:S01]  /*12730*/  ISETP.GE.AND P4, PT, R38, UR4, PT ;  /* 0x0000000426007c0c */ /* 0x000fe2000bf86270 */
[----:B------:R-:W-:Y:S01]  /*12740*/  @!P1 IMAD.X R11, R3, 0x1, R6, P5 ;  /* 0x00000001030b9824 */ /* 0x000fe200028e0606 */
[----:B0-----:R-:W-:-:S02]  /*12750*/  @!P0 SHF.R.S32.HI R5, RZ, 0x1f, R224 ;  /* 0x0000001fff058819 */ /* 0x001fc400000114e0 */
[----:B-1----:R-:W-:-:S04]  /*12760*/  @!P0 IADD3 R8, P5, R224, R7, RZ ;  /* 0x00000007e0088210 */ /* 0x002fc80007fbe0ff */
[----:B------:R-:W-:Y:S02]  /*12770*/  @!P0 IADD3.X R9, R0, R5, RZ, P5, !PT ;  /* 0x0000000500098210 */ /* 0x000fe40002ffe4ff */
[----:B------:R-:W-:Y:S02]  /*12780*/  @!P0 IADD3 R4, P5, R224, R39, RZ ;  /* 0x00000027e0048210 */ /* 0x000fe40007fbe0ff */
[----:B--2---:R-:W-:Y:S01]  /*12790*/  CS2R R20, SRZ ;  /* 0x0000000000147805 */ /* 0x004fe2000001ff00 */
[----:B------:R-:W5:Y:S02]  /*127a0*/  @!P0 LD.E.64 R36, desc[UR50][R8.64] ;  /* 0x0000003208248980 */ /* 0x000f64000c101b00 */
[----:B------:R-:W-:Y:S01]  /*127b0*/  @!P0 IMAD.X R5, R3, 0x1, R5, P5 ;  /* 0x0000000103058824 */ /* 0x000fe200028e0605 */
[----:B------:R-:W-:Y:S02]  /*127c0*/  @!P4 IADD3 R6, P5, R38, R7, RZ ;  /* 0x000000072606c210 */ /* 0x000fe40007fbe0ff */
[----:B------:R0:W5:Y:S03]  /*127d0*/  @!P2 LD.E.64 R20, desc[UR50][R12.64] ;  /* 0x000000320c14a980 */ /* 0x000166000c101b00 */
[----:B------:R-:W-:Y:S01]  /*127e0*/  @!P4 IMAD.X R7, R0, 0x1, R28, P5 ;  /* 0x000000010007c824 */ /* 0x000fe200028e061c */
[----:B------:R-:W-:-:S05]  /*127f0*/  @!P4 IADD3 R38, P5, R38, R39, RZ ;  /* 0x000000272626c210 */ /* 0x000fca0007fbe0ff */
[----:B------:R-:W-:Y:S01]  /*12800*/  @!P4 IMAD.X R39, R3, 0x1, R28, P5 ;  /* 0x000000010327c824 */ /* 0x000fe200028e061c */
[----:B------:R-:W-:-:S06]  /*12810*/  CS2R R28, SRZ ;  /* 0x00000000001c7805 */ /* 0x000fcc000001ff00 */
[----:B------:R1:W5:Y:S01]  /*12820*/  @!P3 LD.E.64 R28, desc[UR50][R24.64] ;  /* 0x00000032181cb980 */ /* 0x000362000c101b00 */
[----:B0-----:R-:W-:Y:S02]  /*12830*/  CS2R R12, SRZ ;  /* 0x00000000000c7805 */ /* 0x001fe4000001ff00 */
[----:B------:R-:W-:-:S04]  /*12840*/  CS2R R8, SRZ ;  /* 0x0000000000087805 */ /* 0x000fc8000001ff00 */
[----:B------:R0:W5:Y:S01]  /*12850*/  @!P1 LD.E.64 R12, desc[UR50][R34.64] ;  /* 0x00000032220c9980 */ /* 0x000162000c101b00 */
[----:B-1----:R-:W-:-:S03]  /*12860*/  CS2R R24, SRZ ;  /* 0x0000000000187805 */ /* 0x002fc6000001ff00 */
[----:B------:R-:W5:Y:S04]  /*12870*/  @!P4 LD.E.64 R8, desc[UR50][R6.64] ;  /* 0x000000320608c980 */ /* 0x000f68000c101b00 */
[----:B------:R1:W5:Y:S01]  /*12880*/  @!P2 LD.E.64 R24, desc[UR50][R14.64] ;  /* 0x000000320e18a980 */ /* 0x000362000c101b00 */
[----:B0-----:R-:W-:-:S06]  /*12890*/  CS2R R34, SRZ ;  /* 0x0000000000227805 */ /* 0x001fcc000001ff00 */
[----:B------:R-:W5:Y:S01]  /*128a0*/  @!P0 LD.E.64 R34, desc[UR50][R4.64] ;  /* 0x0000003204228980 */ /* 0x000f62000c101b00 */
[----:B-1----:R-:W-:-:S06]  /*128b0*/  CS2R R14, SRZ ;  /* 0x00000000000e7805 */ /* 0x002fcc000001ff00 */
[----:B------:R0:W5:Y:S02]  /*128c0*/  @!P1 LD.E.64 R14, desc[UR50][R10.64] ;  /* 0x000000320a0e9980 */ /* 0x000164000c101b00 */
[----:B0-----:R-:W-:-:S06]  /*128d0*/  CS2R R10, SRZ ;  /* 0x00000000000a7805 */ /* 0x001fcc000001ff00 */
[----:B------:R0:W5:Y:S02]  /*128e0*/  @!P4 LD.E.64 R10, desc[UR50][R38.64] ;  /* 0x00000032260ac980 */ /* 0x000164000c101b00 */
.L_x_4408:
[----:B------:R-:W-:Y:S05]  /*128f0*/  BSYNC B1 ;  /* 0x0000000000017941 */ /* 0x000fea0003800000 */
.L_x_4407:
[----:B------:R-:W-:Y:S01]  /*12900*/  ULEA.HI UR4, UR37, UR37, URZ, 0x1 ;  /* 0x0000002525047291 */ /* 0x000fe2000f8f083f */
[----:B----4-:R-:W-:Y:S01]  /*12910*/  IMAD R0, R129, -0x80, R132 ;  /* 0xffffff8081007824 */ /* 0x010fe200078e0284 */
[----:B------:R-:W-:Y:S02]  /*12920*/  BSSY B1, `(.L_x_4409) ;  /* 0x0000009000017945 */ /* 0x000fe40003800000 */
[----:B------:R-:W-:Y:S02]  /*12930*/  ULOP3.LUT UR4, UR4, 0xfffffffe, URZ, 0xc0, !UPT ;  /* 0xfffffffe04047892 */ /* 0x000fe4000f8ec03f */
[----:B------:R-:W-:Y:S02]  /*12940*/  VIMNMX R0, R0, 0x80, PT ;  /* 0x0000008000007848 */ /* 0x000fe40003fe0100 */
[----:B------:R-:W-:Y:S02]  /*12950*/  UIADD3 UR4, UR37, -UR4, URZ ;  /* 0x8000000425047290 */ /* 0x000fe4000fffe03f */
[----:B------:R-:W-:-:S04]  /*12960*/  ISETP.GE.AND P1, PT, R40, R0, PT ;  /* 0x000000002800720c */ /* 0x000fc80003f26270 */
[----:B------:R-:W-:-:S05]  /*12970*/  IMAD.U32 R3, RZ, RZ, UR4 ;  /* 0x00000004ff037e24 */ /* 0x000fca000f8e00ff */
[----:B------:R-:W-:-:S04]  /*12980*/  SHF.L.U32 R3, R3, 0x1f, RZ ;  /* 0x0000001f03037819 */ /* 0x000fc800000006ff */
[----:B------:R-:W1:Y:S02]  /*12990*/  SYNCS.PHASECHK.TRANS64.TRYWAIT P0, [R18+URZ+0x33400], R3 ;  /* 0x03340003120075a7 */ /* 0x000e64000800017f */
[----:B-1----:R-:W-:Y:S05]  /*129a0*/  @!P0 BRA `(.L_x_4410) ;  /* 0x000001f0007c8947 */ /* 0x002fea0003800000 */
.L_x_4669:
[----:B------:R-:W-:Y:S05]  /*129b0*/  BSYNC B1 ;  /* 0x0000000000017941 */ /* 0x000fea0003800000 */
.L_x_4409:
[----:B------:R-:W-:Y:S05]  /*129c0*/  @P1 BRA `(.L_x_4411) ;  /* 0x0000006400181947 */ /* 0x000fea0003800000 */
[----:B------:R-:W1:Y:S01]  /*129d0*/  LDL R40, [R1+0x44] ;  /* 0x0000440001287983 */ /* 0x000e620000100800 */
[----:B------:R-:W4:Y:S03]  /*129e0*/  LDC R5, c[0x0][0x3f4] ;  /* 0x0000fd00ff057b82 */ /* 0x000f260000000800 */
[----:B0--3--:R-:W3:Y:S04]  /*129f0*/  LDL R39, [R1+0xc] ;  /* 0x00000c0001277983 */ /* 0x009ee80000100800 */
[----:B------:R-:W3:Y:S04]  /*12a00*/  LDL R38, [R1+0x14] ;  /* 0x0000140001267983 */ /* 0x000ee80000100800 */
[----:B--2---:R-:W2:Y:S04]  /*12a10*/  LDL R7, [R1+0x18] ;  /* 0x0000180001077983 */ /* 0x004ea80000100800 */
[----:B------:R-:W2:Y:S04]  /*12a20*/  LDL R6, [R1+0x10] ;  /* 0x0000100001067983 */ /* 0x000ea80000100800 */
[----:B------:R-:W2:Y:S01]  /*12a30*/  LDL R4, [R1+0x1c] ;  /* 0x00001c0001047983 */ /* 0x000ea20000100800 */
[----:B------:R-:W-:Y:S01]  /*12a40*/  LEA.HI R41, R41, R48, RZ, 0x2 ;  /* 0x0000003029297211 */ /* 0x000fe200078f10ff */
[----:B------:R-:W-:Y:S03]  /*12a50*/  BSSY B1, `(.L_x_4412) ;  /* 0x0000086000017945 */ /* 0x000fe60003800000 */
[----:B------:R-:W-:-:S02]  /*12a60*/  SHF.R.S32.HI R0, RZ, 0x2, R41 ;  /* 0x00000002ff007819 */ /* 0x000fc40000011429 */
[----:B------:R-:W-:Y:S02]  /*12a70*/  SHF.R.S32.HI R41, RZ, 0x1f, R41 ;  /* 0x0000001fff297819 */ /* 0x000fe40000011429 */
[----:B----4-:R-:W-:Y:S02]  /*12a80*/  ISETP.GE.AND P6, PT, R224, R5, PT ;  /* 0x00000005e000720c */ /* 0x010fe40003fc6270 */
[----:B------:R-:W-:-:S04]  /*12a90*/  LEA.HI R41, R41, R0, RZ, 0x2 ;  /* 0x0000000029297211 */ /* 0x000fc800078f10ff */
[----:B------:R-:W-:-:S04]  /*12aa0*/  LOP3.LUT R41, R41, 0xfffffffc, RZ, 0xc0, !PT ;  /* 0xfffffffc29297812 */ /* 0x000fc800078ec0ff */
[----:B------:R-:W-:-:S04]  /*12ab0*/  IADD3 R41, R0, -R41, RZ ;  /* 0x8000002900297210 */ /* 0x000fc80007ffe0ff */
[----:B------:R-:W-:Y:S01]  /*12ac0*/  LOP3.LUT P0, RZ, R41, 0x2, RZ, 0xc0, !PT ;  /* 0x0000000229ff7812 */ /* 0x000fe2000780c0ff */
[----:B-1----:R-:W-:-:S04]  /*12ad0*/  IMAD.IADD R3, R18, 0x1, R40 ;  /* 0x0000000112037824 */ /* 0x002fc800078e0228 */
[----:B------:R-:W-:Y:S01]  /*12ae0*/  VIADD R0, R3, 0x20 ;  /* 0x0000002003007836 */ /* 0x000fe20000000000 */
[-C--:B---3--:R-:W-:Y:S02]  /*12af0*/  ISETP.GE.AND P1, PT, R39, R5.reuse, PT ;  /* 0x000000052700720c */ /* 0x088fe40003f26270 */
[-C--:B------:R-:W-:Y:S02]  /*12b00*/  ISETP.GE.AND P2, PT, R38, R5.reuse, PT ;  /* 0x000000052600720c */ /* 0x080fe40003f46270 */
[-C--:B--2---:R-:W-:Y:S02]  /*12b10*/  ISETP.GE.AND P3, PT, R7, R5.reuse, PT ;  /* 0x000000050700720c */ /* 0x084fe40003f66270 */
[-C--:B------:R-:W-:Y:S02]  /*12b20*/  ISETP.GE.AND P4, PT, R6, R5.reuse, PT ;  /* 0x000000050600720c */ /* 0x080fe40003f86270 */
[----:B------:R-:W-:Y:S01]  /*12b30*/  ISETP.GE.AND P5, PT, R4, R5, PT ;  /* 0x000000050400720c */ /* 0x000fe20003fa6270 */
[----:B------:R-:W-:-:S12]  /*12b40*/  @P6 BRA `(.L_x_4413) ;  /* 0x0000000400d86947 */ /* 0x000fd80003800000 */
[----:B------:R-:W0:Y:S01]  /*12b50*/  LDS.128 R4, [R3+0x1e200] ;  /* 0x01e2000003047984 */ /* 0x000e220000000c00 */
        /* <DEDUP_REMOVED lines=24> */
[----:B0-----:R-:W-:Y:S02]  /*12ce0*/  F2FP.F16.E4M3.UNPACK_B R38, R6.H1 ;  /* 0x00000006ff26723e */ /* 0x001fe400030006ff */
[----:B------:R-:W-:Y:S02]  /*12cf0*/  LOP3.LUT R39, R39, 0xff0000, R36, 0xf8, !PT ;  /* 0x00ff000027277812 */ /* 0x000fe400078ef824 */
[----:B------:R-:W-:Y:S01]  /*12d00*/  LOP3.LUT R43, R43, 0xff0000, R34, 0xf8, !PT ;  /* 0x00ff00002b2b7812 */ /* 0x000fe200078ef822 */
[--C-:B------:R-:W-:Y:S01]  /*12d10*/  HADD2.F32 R37, -RZ, R38.reuse.H0_H0 ;  /* 0x20000026ff257230 */ /* 0x100fe20000004100 */
[----:B------:R-:W-:Y:S01]  /*12d20*/  F2FP.F16.E4M3.UNPACK_B R47, R46 ;  /* 0x0000002eff2f723e */ /* 0x000fe200020006ff */
[----:B------:R-:W-:Y:S01]  /*12d30*/  HADD2.F32 R38, -RZ, R38.H1_H1 ;  /* 0x30000026ff267230 */ /* 0x000fe20000004100 */
[----:B------:R-:W-:-:S02]  /*12d40*/  F2FP.F16.E4M3.UNPACK_B R42, R41 ;  /* 0x00000029ff2a723e */ /* 0x000fc400020006ff */
[----:B------:R-:W-:Y:S01]  /*12d50*/  LOP3.LUT R40, R39, 0xff000000, R36, 0xf8, !PT ;  /* 0xff00000027287812 */ /* 0x000fe200078ef824 */
[--C-:B------:R-:W-:Y:S01]  /*12d60*/  HADD2.F32 R48, -RZ, R47.reuse.H1_H1 ;  /* 0x3000002fff307230 */ /* 0x100fe20000004100 */
[----:B------:R-:W-:Y:S01]  /*12d70*/  LOP3.LUT R45, R43, 0xff000000, R34, 0xf8, !PT ;  /* 0xff0000002b2d7812 */ /* 0x000fe200078ef822 */
[----:B------:R-:W-:Y:S01]  /*12d80*/  HADD2.F32 R43, -RZ, R42.H1_H1 ;  /* 0x3000002aff2b7230 */ /* 0x000fe20000004100 */
[----:B------:R-:W-:Y:S01]  /*12d90*/  F2FP.F16.E4M3.UNPACK_B R36, R6 ;  /* 0x00000006ff24723e */ /* 0x000fe200020006ff */
[----:B------:R-:W-:Y:S01]  /*12da0*/  HADD2.F32 R47, -RZ, R47.H0_H0 ;  /* 0x2000002fff2f7230 */ /* 0x000fe20000004100 */
[-C--:B------:R-:W-:Y:S01]  /*12db0*/  F2FP.F16.E4M3.UNPACK_B R34, R5.reuse ;  /* 0x00000005ff22723e */ /* 0x080fe200020006ff */
[C---:B------:R-:W-:Y:S01]  /*12dc0*/  FMUL.FTZ R50, R38.reuse, R48 ;  /* 0x0000003026327220 */ /* 0x040fe20000410000 */
[----:B------:R-:W-:Y:S01]  /*12dd0*/  F2FP.F16.E4M3.UNPACK_B R35, R5.H1 ;  /* 0x00000005ff23723e */ /* 0x000fe200030006ff */
[----:B------:R-:W-:Y:S01]  /*12de0*/  FMUL.FTZ R51, R38, R43 ;  /* 0x0000002b26337220 */ /* 0x000fe20000410000 */
[----:B------:R-:W-:Y:S01]  /*12df0*/  HADD2.F32 R5, -RZ, R36.H1_H1 ;  /* 0x30000024ff057230 */ /* 0x000fe20000004100 */
[----:B------:R-:W-:Y:S01]  /*12e00*/  F2FP.F16.E4M3.UNPACK_B R39, R7 ;  /* 0x00000007ff27723e */ /* 0x000fe200020006ff */
[----:B------:R-:W-:Y:S01]  /*12e10*/  HADD2.F32 R42, -RZ, R42.H0_H0 ;  /* 0x2000002aff2a7230 */ /* 0x000fe20000004100 */
[----:B------:R-:W-:Y:S01]  /*12e20*/  F2FP.F16.E4M3.UNPACK_B R46, R46.H1 ;  /* 0x0000002eff2e723e */ /* 0x000fe200030006ff */
[C---:B------:R-:W-:Y:S01]  /*12e30*/  FFMA.FTZ R49, R37.reuse, R43, -R50 ;  /* 0x0000002b25317223 */ /* 0x040fe20000010832 */
[----:B------:R-:W-:Y:S01]  /*12e40*/  FFMA.FTZ R52, R37, R48, R51 ;  /* 0x0000003025347223 */ /* 0x000fe20000010033 */
[----:B------:R-:W-:Y:S01]  /*12e50*/  HADD2.F32 R36, -RZ, R36.H0_H0 ;  /* 0x20000024ff247230 */ /* 0x000fe20000004100 */
[----:B------:R-:W-:Y:S01]  /*12e60*/  F2FP.F16.E4M3.UNPACK_B R41, R41.H1 ;  /* 0x00000029ff29723e */ /* 0x000fe200030006ff */
[C---:B------:R-:W-:Y:S01]  /*12e70*/  FMUL.FTZ R37, R5.reuse, R47 ;  /* 0x0000002f05257220 */ /* 0x040fe20000410000 */
[----:B------:R-:W-:Y:S01]  /*12e80*/  FMUL.FTZ R38, R5, R42 ;  /* 0x0000002a05267220 */ /* 0x000fe20000410000 */
[----:B------:R-:W-:Y:S01]  /*12e90*/  F2FP.F16.E4M3.UNPACK_B R7, R7.H1 ;  /* 0x00000007ff07723e */ /* 0x000fe200030006ff */
[----:B------:R-:W-:-:S02]  /*12ea0*/  HADD2.F32 R5, -RZ, R39.H1_H1 ;  /* 0x30000027ff057230 */ /* 0x000fc40000004100 */
[C---:B------:R-:W-:Y:S01]  /*12eb0*/  FFMA.FTZ R43, R36.reuse, R42, -R37 ;  /* 0x0000002a242b7223 */ /* 0x040fe20000010825 */
[--C-:B------:R-:W-:Y:S02]  /*12ec0*/  HADD2.F32 R48, -RZ, R46.reuse.H0_H0 ;  /* 0x2000002eff307230 */ /* 0x100fe40000004100 */
[----:B------:R-:W-:Y:S01]  /*12ed0*/  FFMA.FTZ R50, R36, R47, R38 ;  /* 0x0000002f24327223 */ /* 0x000fe20000010026 */
[----:B------:R-:W-:Y:S01]  /*12ee0*/  HADD2.F32 R38, -RZ, R41.H0_H0 ;  /* 0x20000029ff267230 */ /* 0x000fe20000004100 */
[----:B------:R-:W-:Y:S01]  /*12ef0*/  F2FP.F16.E4M3.UNPACK_B R6, R4 ;  /* 0x00000004ff06723e */ /* 0x000fe200020006ff */
        /* <DEDUP_REMOVED lines=8> */
[----:B------:R-:W-:Y:S02]  /*12f80*/  HADD2.F32 R5, -RZ, R7.H0_H0 ;  /* 0x20000007ff057230 */ /* 0x000fe40000004100 */
[C---:B------:R-:W-:Y:S01]  /*12f90*/  FMUL.FTZ R38, R36.reuse, R46 ;  /* 0x0000002e24267220 */ /* 0x040fe20000410000 */
[----:B------:R-:W-:Y:S01]  /*12fa0*/  F2FP.F16.E4M3.UNPACK_B R37, R45 ;  /* 0x0000002dff25723e */ /* 0x000fe200020006ff */
[-C--:B------:R-:W-:Y:S01]  /*12fb0*/  FMUL.FTZ R56, R36, R41.reuse ;  /* 0x0000002924387220 */ /* 0x080fe20000410000 */
[----:B------:R-:W-:Y:S01]  /*12fc0*/  F2FP.F16.E4M3.UNPACK_B R36, R40 ;  /* 0x00000028ff24723e */ /* 0x000fe200020006ff */
[----:B------:R-:W-:Y:S01]  /*12fd0*/  FFMA.FTZ R54, R39, R48, R54 ;  /* 0x0000003027367223 */ /* 0x000fe20000010036 */
[C---:B------:R-:W-:Y:S01]  /*12fe0*/  FFMA.FTZ R48, R5.reuse, R41, -R38 ;  /* 0x0000002905307223 */ /* 0x040fe20000010826 */
[----:B------:R-:W-:Y:S01]  /*12ff0*/  FFMA.FTZ R51, R5, R46, R56 ;  /* 0x0000002e05337223 */ /* 0x000fe20000010038 */
[----:B------:R-:W-:Y:S01]  /*13000*/  HADD2.F32 R7, -RZ, R4.H1_H1 ;  /* 0x30000004ff077230 */ /* 0x000fe20000004100 */
[----:B------:R-:W-:Y:S01]  /*13010*/  F2FP.F16.E4M3.UNPACK_B R40, R40.H1 ;  /* 0x00000028ff28723e */ /* 0x000fe200030006ff */
[----:B------:R-:W-:Y:S01]  /*13020*/  HADD2.F32 R42, -RZ, R37.H1_H1 ;  /* 0x30000025ff2a7230 */ /* 0x000fe20000004100 */
[----:B------:R-:W-:Y:S01]  /*13030*/  F2FP.F16.E4M3.UNPACK_B R45, R45.H1 ;  /* 0x0000002dff2d723e */ /* 0x000fe200030006ff */
[----:B------:R-:W-:-:S02]  /*13040*/  HADD2.F32 R38, -RZ, R36.H1_H1 ;  /* 0x30000024ff267230 */ /* 0x000fc40000004100 */
[----:B------:R-:W-:Y:S02]  /*13050*/  HADD2.F32 R5, -RZ, R4.H0_H0 ;  /* 0x20000004ff057230 */ /* 0x000fe40000004100 */
[----:B------:R-:W-:Y:S01]  /*13060*/  FMUL.FTZ R46, R7, R42 ;  /* 0x0000002a072e7220 */ /* 0x000fe20000410000 */
[----:B------:R-:W-:Y:S02]  /*13070*/  HADD2.F32 R39, -RZ, R37.H0_H0 ;  /* 0x20000025ff277230 */ /* 0x000fe40000004100 */
[----:B------:R-:W-:Y:S02]  /*13080*/  HADD2.F32 R4, -RZ, R6.H1_H1 ;  /* 0x30000006ff047230 */ /* 0x000fe40000004100 */
[-C--:B------:R-:W-:Y:S01]  /*13090*/  FFMA.FTZ R46, R5, R38.reuse, -R46 ;  /* 0x00000026052e7223 */ /* 0x080fe2000001082e */
[----:B------:R-:W-:Y:S02]  /*130a0*/  HADD2.F32 R37, -RZ, R36.H0_H0 ;  /* 0x20000024ff257230 */ /* 0x000fe40000004100 */
[----:B------:R-:W-:Y:S01]  /*130b0*/  FMUL.FTZ R36, R7, R38 ;  /* 0x0000002607247220 */ /* 0x000fe20000410000 */
[----:B------:R-:W-:-:S02]  /*130c0*/  HADD2.F32 R6, -RZ, R6.H0_H0 ;  /* 0x20000006ff067230 */ /* 0x000fc40000004100 */
[C---:B------:R-:W-:Y:S01]  /*130d0*/  FMUL.FTZ R7, R4.reuse, R39 ;  /* 0x0000002704077220 */ /* 0x040fe20000410000 */
[-C--:B------:R-:W-:Y:S01]  /*130e0*/  FMUL.FTZ R4, R4, R37.reuse ;  /* 0x0000002504047220 */ /* 0x080fe20000410000 */
[----:B------:R-:W-:Y:S02]  /*130f0*/  FFMA.FTZ R41, R5, R42, R36 ;  /* 0x0000002a05297223 */ /* 0x000fe40000010024 */
[C---:B------:R-:W-:Y:S01]  /*13100*/  FFMA.FTZ R37, R6.reuse, R37, -R7 ;  /* 0x0000002506257223 */ /* 0x040fe20000010807 */
[----:B------:R-:W-:Y:S02]  /*13110*/  HADD2.F32 R5, -RZ, R35.H1_H1 ;  /* 0x30000023ff057230 */ /* 0x000fe40000004100 */
[----:B------:R-:W-:Y:S01]  /*13120*/  FFMA.FTZ R38, R6, R39, R4 ;  /* 0x0000002706267223 */ /* 0x000fe20000010004 */
[----:B------:R-:W-:Y:S02]  /*13130*/  HADD2.F32 R6, -RZ, R40.H1_H1 ;  /* 0x30000028ff067230 */ /* 0x000fe40000004100 */
[----:B------:R-:W-:-:S02]  /*13140*/  HADD2.F32 R36, -RZ, R45.H1_H1 ;  /* 0x3000002dff247230 */ /* 0x000fc40000004100 */
[----:B------:R-:W-:Y:S02]  /*13150*/  HADD2.F32 R45, -RZ, R45.H0_H0 ;  /* 0x2000002dff2d7230 */ /* 0x000fe40000004100 */
[C---:B------:R-:W-:Y:S01]  /*13160*/  FMUL.FTZ R39, R5.reuse, R6 ;  /* 0x0000000605277220 */ /* 0x040fe20000410000 */
[----:B------:R-:W-:Y:S02]  /*13170*/  HADD2.F32 R4, -RZ, R34.H1_H1 ;  /* 0x30000022ff047230 */ /* 0x000fe40000004100 */
[----:B------:R-:W-:Y:S02]  /*13180*/  HADD2.F32 R7, -RZ, R40.H0_H0 ;  /* 0x20000028ff077230 */ /* 0x000fe40000004100 */
[----:B------:R-:W-:Y:S01]  /*13190*/  FMUL.FTZ R40, R5, R36 ;  /* 0x0000002405287220 */ /* 0x000fe20000410000 */
[----:B------:R-:W-:Y:S02]  /*131a0*/  HADD2.F32 R35, -RZ, R35.H0_H0 ;  /* 0x20000023ff237230 */ /* 0x000fe40000004100 */
[----:B------:R-:W-:Y:S01]  /*131b0*/  FMUL.FTZ R5, R4, R45 ;  /* 0x0000002d04057220 */ /* 0x000fe20000410000 */
[----:B------:R-:W-:-:S02]  /*131c0*/  HADD2.F32 R34, -RZ, R34.H0_H0 ;  /* 0x20000022ff227230 */ /* 0x000fc40000004100 */
[-C--:B------:R-:W-:Y:S01]  /*131d0*/  FMUL.FTZ R4, R4, R7.reuse ;  /* 0x0000000704047220 */ /* 0x080fe20000410000 */
[C---:B------:R-:W-:Y:S01]  /*131e0*/  FFMA.FTZ R40, R35.reuse, R6, -R40 ;  /* 0x0000000623287223 */ /* 0x040fe20000010828 */
[----:B------:R-:W-:Y:S01]  /*131f0*/  FFMA.FTZ R39, R35, R36, R39 ;  /* 0x0000002423277223 */ /* 0x000fe20000010027 */
[C---:B------:R-:W-:Y:S01]  /*13200*/  FFMA.FTZ R5, R34.reuse, R7, -R5 ;  /* 0x0000000722057223 */ /* 0x040fe20000010805 */
[----:B------:R-:W-:Y:S01]  /*13210*/  FFMA.FTZ R34, R34, R45, R4 ;  /* 0x0000002d22227223 */ /* 0x000fe20000010004 */
[----:B------:R-:W-:Y:S02]  /*13220*/  F2FP.SATFINITE.E4M3.F32.PACK_AB_MERGE_C R6, R52, R49, RZ ;  /* 0x000000313406723e */ /* 0x000fe400048070ff */
[----:B------:R-:W-:Y:S02]  /*13230*/  F2FP.SATFINITE.E4M3.F32.PACK_AB_MERGE_C R7, R51, R48, RZ ;  /* 0x000000303307723e */ /* 0x000fe400048070ff */
[----:B------:R-:W-:Y:S02]  /*13240*/  F2FP.SATFINITE.E4M3.F32.PACK_AB_MERGE_C R4, R41, R46, RZ ;  /* 0x0000002e2904723e */ /* 0x000fe400048070ff */
[----:B------:R-:W-:-:S02]  /*13250*/  F2FP.SATFINITE.E4M3.F32.PACK_AB_MERGE_C R39, R39, R40, RZ ;  /* 0x000000282727723e */ /* 0x000fc400048070ff */
[----:B------:R-:W-:Y:S02]  /*13260*/  F2FP.SATFINITE.E4M3.F32.PACK_AB_MERGE_C R6, R50, R43, R6 ;  /* 0x0000002b3206723e */ /* 0x000fe40004807006 */
[----:B------:R-:W-:Y:S02]  /*13270*/  F2FP.SATFINITE.E4M3.F32.PACK_AB_MERGE_C R7, R54, R47, R7 ;  /* 0x0000002f3607723e */ /* 0x000fe40004807007 */
[----:B------:R-:W-:Y:S02]  /*13280*/  F2FP.SATFINITE.E4M3.F32.PACK_AB_MERGE_C R4, R38, R37, R4 ;  /* 0x000000252604723e */ /* 0x000fe40004807004 */
[----:B------:R-:W-:-:S05]  /*13290*/  F2FP.SATFINITE.E4M3.F32.PACK_AB_MERGE_C R5, R34, R5, R39 ;  /* 0x000000052205723e */ /* 0x000fca0004807027 */
[----:B------:R0:W-:Y:S02]  /*132a0*/  STS.128 [R3+0x1e200], R4 ;  /* 0x01e2000403007388 */ /* 0x0001e40000000c00 */
.L_x_4413:
[----:B------:R-:W-:Y:S05]  /*132b0*/  BSYNC B1 ;  /* 0x0000000000017941 */ /* 0x000fea0003800000 */
.L_x_4412:
[----:B------:R-:W-:Y:S01]  /*132c0*/  BSSY B1, `(.L_x_4414) ;  /* 0x000007d000017945 */ /* 0x000fe20003800000 */
[----:B------:R-:W-:-:S03]  /*132d0*/  @P0 VIADD R0, R3, 0xffffffe0 ;  /* 0xffffffe003000836 */ /* 0x000fc60000000000 */
[----:B------:R-:W-:Y:S05]  /*132e0*/  @P1 BRA `(.L_x_4415) ;  /* 0x0000000400e81947 */ /* 0x000fea0003800000 */
[----:B0-----:R-:W0:Y:S01]  /*132f0*/  LDS.128 R4, [R0+0x1e200] ;  /* 0x01e2000000047984 */ /* 0x001e220000000c00 */
        /* <DEDUP_REMOVED lines=11> */
[----:B------:R-:W-:-:S02]  /*133b0*/  LOP3.LUT R35, R30, 0xff, RZ, 0xc0, !PT ;  /* 0x000000ff1e237812 */ /* 0x000fc400078ec0ff */
[----:B------:R-:W-:Y:S02]  /*133c0*/  LOP3.LUT R34, R34, 0xff, RZ, 0xc0, !PT ;  /* 0x000000ff22227812 */ /* 0x000fe400078ec0ff */
[----:B------:R-:W-:Y:S02]  /*133d0*/  SHF.R.U32.HI R36, RZ, 0x10, R31 ;  /* 0x00000010ff247819 */ /* 0x000fe4000001161f */
[----:B------:R-:W-:Y:S02]  /*133e0*/  LOP3.LUT R39, R32, 0xff, RZ, 0xc0, !PT ;  /* 0x000000ff20277812 */ /* 0x000fe400078ec0ff */
[----:B------:R-:W-:Y:S02]  /*133f0*/  LOP3.LUT R38, R38, 0xff, RZ, 0xc0, !PT ;  /* 0x000000ff26267812 */ /* 0x000fe400078ec0ff */
[----:B------:R-:W-:Y:S02]  /*13400*/  LOP3.LUT R40, R40, 0xff, RZ, 0xc0, !PT ;  /* 0x000000ff28287812 */ /* 0x000fe400078ec0ff */
[----:B------:R-:W-:-:S02]  /*13410*/  PRMT R35, R34, 0x7604, R35 ;  /* 0x0000760422237816 */ /* 0x000fc40000000023 */
[----:B------:R-:W-:Y:S02]  /*13420*/  LOP3.LUT R36, R36, 0xff, RZ, 0xc0, !PT ;  /* 0x000000ff24247812 */ /* 0x000fe400078ec0ff */
[----:B------:R-:W-:Y:S02]  /*13430*/  SHF.R.U32.HI R34, RZ, 0x10, R30 ;  /* 0x00000010ff227819 */ /* 0x000fe4000001161e */
[----:B------:R-:W-:Y:S02]  /*13440*/  PRMT R39, R38, 0x7604, R39 ;  /* 0x0000760426277816 */ /* 0x000fe40000000027 */
        /* <DEDUP_REMOVED lines=8> */
[----:B0-----:R-:W-:-:S02]  /*134d0*/  F2FP.F16.E4M3.UNPACK_B R34, R6.H1 ;  /* 0x00000006ff22723e */ /* 0x001fc400030006ff */
[----:B------:R-:W-:Y:S02]  /*134e0*/  PRMT R39, R38, 0x7054, R39 ;  /* 0x0000705426277816 */ /* 0x000fe40000000027 */
[----:B------:R-:W-:Y:S01]  /*134f0*/  F2FP.F16.E4M3.UNPACK_B R42, R41 ;  /* 0x00000029ff2a723e */ /* 0x000fe200020006ff */
[--C-:B------:R-:W-:Y:S01]  /*13500*/  HADD2.F32 R33, -RZ, R34.reuse.H0_H0 ;  /* 0x20000022ff217230 */ /* 0x100fe20000004100 */
[----:B------:R-:W-:Y:S01]  /*13510*/  F2FP.F16.E4M3.UNPACK_B R38, R37 ;  /* 0x00000025ff26723e */ /* 0x000fe200020006ff */
[----:B------:R-:W-:Y:S01]  /*13520*/  HADD2.F32 R34, -RZ, R34.H1_H1 ;  /* 0x30000022ff227230 */ /* 0x000fe20000004100 */
[----:B------:R-:W-:Y:S01]  /*13530*/  LOP3.LUT R40, R39, 0xff000000, R32, 0xf8, !PT ;  /* 0xff00000027287812 */ /* 0x000fe200078ef820 */
[----:B------:R-:W-:Y:S01]  /*13540*/  HADD2.F32 R43, -RZ, R42.H1_H1 ;  /* 0x3000002aff2b7230 */ /* 0x000fe20000004100 */
[----:B------:R-:W-:Y:S01]  /*13550*/  F2FP.F16.E4M3.UNPACK_B R32, R6 ;  /* 0x00000006ff20723e */ /* 0x000fe200020006ff */
[----:B------:R-:W-:Y:S01]  /*13560*/  HADD2.F32 R39, -RZ, R38.H1_H1 ;  /* 0x30000026ff277230 */ /* 0x000fe20000004100 */
[----:B------:R-:W-:Y:S01]  /*13570*/  LOP3.LUT R36, R35, 0xff000000, R30, 0xf8, !PT ;  /* 0xff00000023247812 */ /* 0x000fe200078ef81e */
[----:B------:R-:W-:-:S02]  /*13580*/  HADD2.F32 R42, -RZ, R42.H0_H0 ;  /* 0x2000002aff2a7230 */ /* 0x000fc40000004100 */
[C---:B------:R-:W-:Y:S01]  /*13590*/  FMUL.FTZ R46, R34.reuse, R43 ;  /* 0x0000002b222e7220 */ /* 0x040fe20000410000 */
[----:B------:R-:W-:Y:S01]  /*135a0*/  F2FP.F16.E4M3.UNPACK_B R30, R5 ;  /* 0x00000005ff1e723e */ /* 0x000fe200020006ff */
[----:B------:R-:W-:Y:S01]  /*135b0*/  FMUL.FTZ R34, R34, R39 ;  /* 0x0000002722227220 */ /* 0x000fe20000410000 */
[----:B------:R-:W-:Y:S01]  /*135c0*/  F2FP.F16.E4M3.UNPACK_B R31, R5.H1 ;  /* 0x00000005ff1f723e */ /* 0x000fe200030006ff */
[----:B------:R-:W-:Y:S01]  /*135d0*/  HADD2.F32 R5, -RZ, R32.H1_H1 ;  /* 0x30000020ff057230 */ /* 0x000fe20000004100 */
[----:B------:R-:W-:Y:S01]  /*135e0*/  F2FP.F16.E4M3.UNPACK_B R35, R7 ;  /* 0x00000007ff23723e */ /* 0x000fe200020006ff */
[----:B------:R-:W-:Y:S01]  /*135f0*/  HADD2.F32 R38, -RZ, R38.H0_H0 ;  /* 0x20000026ff267230 */ /* 0x000fe20000004100 */
[----:B------:R-:W-:Y:S01]  /*13600*/  F2FP.F16.E4M3.UNPACK_B R41, R41.H1 ;  /* 0x00000029ff29723e */ /* 0x000fe200030006ff */
[C---:B------:R-:W-:Y:S01]  /*13610*/  FFMA.FTZ R45, R33.reuse, R39, -R46 ;  /* 0x00000027212d7223 */ /* 0x040fe2000001082e */
[----:B------:R-:W-:Y:S01]  /*13620*/  F2FP.F16.E4M3.UNPACK_B R37, R37.H1 ;  /* 0x00000025ff25723e */ /* 0x000fe200030006ff */
[----:B------:R-:W-:Y:S01]  /*13630*/  FFMA.FTZ R50, R33, R43, R34 ;  /* 0x0000002b21327223 */ /* 0x000fe20000010022 */
[----:B------:R-:W-:-:S02]  /*13640*/  HADD2.F32 R32, -RZ, R32.H0_H0 ;  /* 0x20000020ff207230 */ /* 0x000fc40000004100 */
[C---:B------:R-:W-:Y:S01]  /*13650*/  FMUL.FTZ R33, R5.reuse, R42 ;  /* 0x0000002a05217220 */ /* 0x040fe20000410000 */
[-C--:B------:R-:W-:Y:S01]  /*13660*/  FMUL.FTZ R39, R5, R38.reuse ;  /* 0x0000002605277220 */ /* 0x080fe20000410000 */
[----:B------:R-:W-:Y:S01]  /*13670*/  F2FP.F16.E4M3.UNPACK_B R7, R7.H1 ;  /* 0x00000007ff07723e */ /* 0x000fe200030006ff */
[----:B------:R-:W-:Y:S02]  /*13680*/  HADD2.F32 R5, -RZ, R35.H1_H1 ;  /* 0x30000023ff057230 */ /* 0x000fe40000004100 */
[C---:B------:R-:W-:Y:S01]  /*13690*/  FFMA.FTZ R43, R32.reuse, R38, -R33 ;  /* 0x00000026202b7223 */ /* 0x040fe20000010821 */
[----:B------:R-:W-:Y:S02]  /*136a0*/  HADD2.F32 R46, -RZ, R41.H0_H0 ;  /* 0x20000029ff2e7230 */ /* 0x000fe40000004100 */
[----:B------:R-:W-:Y:S01]  /*136b0*/  FFMA.FTZ R48, R32, R42, R39 ;  /* 0x0000002a20307223 */ /* 0x000fe20000010027 */
[----:B------:R-:W-:Y:S01]  /*136c0*/  HADD2.F32 R34, -RZ, R37.H0_H0 ;  /* 0x20000025ff227230 */ /* 0x000fe20000004100 */
[----:B------:R-:W-:Y:S01]  /*136d0*/  F2FP.F16.E4M3.UNPACK_B R6, R4 ;  /* 0x00000004ff06723e */ /* 0x000fe200020006ff */
[----:B------:R-:W-:-:S02]  /*136e0*/  HADD2.F32 R35, -RZ, R35.H0_H0 ;  /* 0x20000023ff237230 */ /* 0x000fc40000004100 */
[C---:B------:R-:W-:Y:S01]  /*136f0*/  FMUL.FTZ R38, R5.reuse, R46 ;  /* 0x0000002e05267220 */ /* 0x040fe20000410000 */
        /* <DEDUP_REMOVED lines=8> */
[----:B------:R-:W-:Y:S01]  /*13780*/  F2FP.F16.E4M3.UNPACK_B R4, R4.H1 ;  /* 0x00000004ff04723e */ /* 0x000fe200030006ff */
[-C--:B------:R-:W-:Y:S01]  /*13790*/  FMUL.FTZ R42, R32, R37.reuse ;  /* 0x00000025202a7220 */ /* 0x080fe20000410000 */
[----:B------:R-:W-:Y:S01]  /*137a0*/  F2FP.F16.E4M3.UNPACK_B R33, R40 ;  /* 0x00000028ff21723e */ /* 0x000fe200020006ff */
[C---:B------:R-:W-:Y:S01]  /*137b0*/  FFMA.FTZ R49, R5.reuse, R37, -R34 ;  /* 0x0000002505317223 */ /* 0x040fe20000010822 */
[-C--:B------:R-:W-:Y:S01]  /*137c0*/  F2FP.F16.E4M3.UNPACK_B R32, R36.reuse ;  /* 0x00000024ff20723e */ /* 0x080fe200020006ff */
        /* <DEDUP_REMOVED lines=44> */
.L_x_4415:
[----:B------:R-:W-:Y:S05]  /*13a90*/  BSYNC B1 ;  /* 0x0000000000017941 */ /* 0x000fea0003800000 */
.L_x_4414:
[----:B------:R-:W-:Y:S04]  /*13aa0*/  BSSY B1, `(.L_x_4416) ;  /* 0x0000078000017945 */ /* 0x000fe80003800000 */
[----:B------:R-:W-:Y:S05]  /*13ab0*/  @P2 BRA `(.L_x_4417) ;  /* 0x0000000400d82947 */ /* 0x000fea0003800000 */
[----:B01----:R-:W0:Y:S01]  /*13ac0*/  LDS.128 R4, [R3+0x20200] ;  /* 0x0202000003047984 */ /* 0x003e220000000c00 */
        /* <DEDUP_REMOVED lines=13> */
[----:B------:R-:W-:-:S02]  /*13ba0*/  PRMT R34, R37, 0x7604, R34 ;  /* 0x0000760425227816 */ /* 0x000fc40000000022 */
[----:B------:R-:W-:Y:S02]  /*13bb0*/  LOP3.LUT R30, R26, 0xff, RZ, 0xc0, !PT ;  /* 0x000000ff1a1e7812 */ /* 0x000fe400078ec0ff */
[----:B------:R-:W-:Y:S02]  /*13bc0*/  LOP3.LUT R31, R31, 0xff, RZ, 0xc0, !PT ;  /* 0x000000ff1f1f7812 */ /* 0x000fe400078ec0ff */
[----:B------:R-:W-:Y:S02]  /*13bd0*/  SHF.L.U32 R37, R36, 0x10, RZ ;  /* 0x0000001024257819 */ /* 0x000fe400000006ff */
[----:B------:R-:W-:Y:S02]  /*13be0*/  PRMT R31, R31, 0x7604, R30 ;  /* 0x000076041f1f7816 */ /* 0x000fe4000000001e */
[----:B------:R-:W-:Y:S02]  /*13bf0*/  LOP3.LUT R37, R34, 0xff0000, R37, 0xf8, !PT ;  /* 0x00ff000022257812 */ /* 0x000fe400078ef825 */
[----:B------:R-:W-:-:S02]  /*13c00*/  LOP3.LUT R30, R28, 0xff, RZ, 0xc0, !PT ;  /* 0x000000ff1c1e7812 */ /* 0x000fc400078ec0ff */
[----:B------:R-:W-:Y:S02]  /*13c10*/  LOP3.LUT R33, R32, 0xff0000, R33, 0xf8, !PT ;  /* 0x00ff000020217812 */ /* 0x000fe400078ef821 */
[----:B------:R-:W-:Y:S02]  /*13c20*/  LOP3.LUT R37, R37, 0xff000000, R29, 0xf8, !PT ;  /* 0xff00000025257812 */ /* 0x000fe400078ef81d */
[----:B------:R-:W-:Y:S02]  /*13c30*/  PRMT R35, R35, 0x7604, R30 ;  /* 0x0000760423237816 */ /* 0x000fe4000000001e */
[----:B------:R-:W-:Y:S02]  /*13c40*/  LOP3.LUT R33, R33, 0xff000000, R27, 0xf8, !PT ;  /* 0xff00000021217812 */ /* 0x000fe400078ef81b */
[----:B0-----:R-:W-:Y:S02]  /*13c50*/  F2FP.F16.E4M3.UNPACK_B R30, R6.H1 ;  /* 0x00000006ff1e723e */ /* 0x001fe400030006ff */
[----:B------:R-:W-:-:S02]  /*13c60*/  F2FP.F16.E4M3.UNPACK_B R38, R37 ;  /* 0x00000025ff26723e */ /* 0x000fc400020006ff */
[----:B------:R-:W-:Y:S01]  /*13c70*/  LOP3.LUT R35, R35, 0xff0000, R28, 0xf8, !PT ;  /* 0x00ff000023237812 */ /* 0x000fe200078ef81c */
[--C-:B------:R-:W-:Y:S01]  /*13c80*/  HADD2.F32 R29, -RZ, R30.reuse.H0_H0 ;  /* 0x2000001eff1d7230 */ /* 0x100fe20000004100 */
        /* <DEDUP_REMOVED lines=8> */
[----:B------:R-:W-:Y:S01]  /*13d10*/  LOP3.LUT R32, R31, 0xff000000, R26, 0xf8, !PT ;  /* 0xff0000001f207812 */ /* 0x000fe200078ef81a */
        /* <DEDUP_REMOVED lines=80> */
.L_x_4417:
[----:B------:R-:W-:Y:S05]  /*14220*/  BSYNC B1 ;  /* 0x0000000000017941 */ /* 0x000fea0003800000 */
.L_x_4416:
[----:B------:R-:W-:Y:S04]  /*14230*/  BSSY B1, `(.L_x_4418) ;  /* 0x000007c000017945 */ /* 0x000fe80003800000 */
[----:B------:R-:W-:Y:S05]  /*14240*/  @P3 BRA `(.L_x_4419) ;  /* 0x0000000400e83947 */ /* 0x000fea0003800000 */
[----:B012---:R-:W0:Y:S01]  /*14250*/  LDS.128 R4, [R0+0x20200] ;  /* 0x0202000000047984 */ /* 0x007e220000000c00 */
        /* <DEDUP_REMOVED lines=121> */
.L_x_4419:
[----:B------:R-:W-:Y:S05]  /*149f0*/  BSYNC B1 ;  /* 0x0000000000017941 */ /* 0x000fea0003800000 */
.L_x_4418:
[----:B------:R-:W-:Y:S04]  /*14a00*/  BSSY B1, `(.L_x_4420) ;  /* 0x0000078000017945 */ /* 0x000fe80003800000 */
[----:B------:R-:W-:Y:S05]  /*14a10*/  @P4 BRA `(.L_x_4421) ;  /* 0x0000000400d84947 */ /* 0x000fea0003800000 */
[----:B0123--:R-:W0:Y:S01]  /*14a20*/  LDS.128 R4, [R3+0x22200] ;  /* 0x0222000003047984 */ /* 0x00fe220000000c00 */
[----:B-----5:R-:W-:Y:S02]  /*14a30*/  SHF.R.U32.HI R25, RZ, 0x8, R13 ;  /* 0x00000008ff197819 */ /* 0x020fe4000001160d */
[----:B------:R-:W-:Y:S02]  /*14a40*/  LOP3.LUT R24, R13, 0xff, RZ, 0xc0, !PT ;  /* 0x000000ff0d187812 */ /* 0x000fe400078ec0ff */
[----:B------:R-:W-:Y:S02]  /*14a50*/  LOP3.LUT R25, R25, 0xff, RZ, 0xc0, !PT ;  /* 0x000000ff19197812 */ /* 0x000fe400078ec0ff */
[----:B------:R-:W-:Y:S02]  /*14a60*/  SHF.R.U32.HI R29, RZ, 0x8, R15 ;  /* 0x00000008ff1d7819 */ /* 0x000fe4000001160f */
[----:B------:R-:W-:Y:S02]  /*14a70*/  PRMT R24, R25, 0x7604, R24 ;  /* 0x0000760419187816 */ /* 0x000fe40000000018 */
[----:B------:R-:W-:-:S02]  /*14a80*/  LOP3.LUT R26, R15, 0xff, RZ, 0xc0, !PT ;  /* 0x000000ff0f1a7812 */ /* 0x000fc400078ec0ff */
[----:B------:R-:W-:Y:S02]  /*14a90*/  LOP3.LUT R29, R29, 0xff, RZ, 0xc0, !PT ;  /* 0x000000ff1d1d7812 */ /* 0x000fe400078ec0ff */
[----:B------:R-:W-:Y:S02]  /*14aa0*/  SHF.R.U32.HI R28, RZ, 0x10, R15 ;  /* 0x00000010ff1c7819 */ /* 0x000fe4000001160f */
[----:B------:R-:W-:Y:S02]  /*14ab0*/  SHF.R.U32.HI R30, RZ, 0x10, R13 ;  /* 0x00000010ff1e7819 */ /* 0x000fe4000001160d */
[----:B------:R-:W-:Y:S02]  /*14ac0*/  SHF.R.U32.HI R25, RZ, 0x8, R14 ;  /* 0x00000008ff197819 */ /* 0x000fe4000001160e */
[----:B------:R-:W-:Y:S02]  /*14ad0*/  SHF.R.U32.HI R21, RZ, 0x8, R12 ;  /* 0x00000008ff157819 */ /* 0x000fe4000001160c */
[----:B------:R-:W-:Y:S01]  /*14ae0*/  PRMT R26, R29, 0x7604, R26 ;  /* 0x000076041d1a7816 */ /* 0x000fe2000000001a */
[----:B------:R-:W-:Y:S01]  /*14af0*/  IMAD.U32 R29, R28, 0x10000, RZ ;  /* 0x000100001c1d7824 */ /* 0x000fe200078e00ff */
[----:B------:R-:W-:Y:S01]  /*14b00*/  LOP3.LUT R27, R25, 0xff, RZ, 0xc0, !PT ;  /* 0x000000ff191b7812 */ /* 0x000fe200078ec0ff */
[----:B------:R-:W-:Y:S01]  /*14b10*/  IMAD.U32 R25, R30, 0x10000, RZ ;  /* 0x000100001e197824 */ /* 0x000fe200078e00ff */
[----:B------:R-:W-:-:S02]  /*14b20*/  LOP3.LUT R20, R12, 0xff, RZ, 0xc0, !PT ;  /* 0x000000ff0c147812 */ /* 0x000fc400078ec0ff */
[----:B------:R-:W-:Y:S02]  /*14b30*/  LOP3.LUT R21, R21, 0xff, RZ, 0xc0, !PT ;  /* 0x000000ff15157812 */ /* 0x000fe400078ec0ff */
[----:B------:R-:W-:Y:S02]  /*14b40*/  LOP3.LUT R29, R26, 0xff0000, R29, 0xf8, !PT ;  /* 0x00ff00001a1d7812 */ /* 0x000fe400078ef81d */
[----:B------:R-:W-:Y:S02]  /*14b50*/  PRMT R21, R21, 0x7604, R20 ;  /* 0x0000760415157816 */ /* 0x000fe40000000014 */
[----:B------:R-:W-:Y:S02]  /*14b60*/  LOP3.LUT R20, R14, 0xff, RZ, 0xc0, !PT ;  /* 0x000000ff0e147812 */ /* 0x000fe400078ec0ff */
[----:B------:R-:W-:Y:S02]  /*14b70*/  LOP3.LUT R25, R24, 0xff0000, R25, 0xf8, !PT ;  /* 0x00ff000018197812 */ /* 0x000fe400078ef819 */
[----:B------:R-:W-:-:S02]  /*14b80*/  LOP3.LUT R29, R29, 0xff000000, R15, 0xf8, !PT ;  /* 0xff0000001d1d7812 */ /* 0x000fc400078ef80f */
[----:B------:R-:W-:Y:S02]  /*14b90*/  PRMT R27, R27, 0x7604, R20 ;  /* 0x000076041b1b7816 */ /* 0x000fe40000000014 */
[----:B------:R-:W-:Y:S02]  /*14ba0*/  LOP3.LUT R25, R25, 0xff000000, R13, 0xf8, !PT ;  /* 0xff00000019197812 */ /* 0x000fe400078ef80d */
[-C--:B0-----:R-:W-:Y:S02]  /*14bb0*/  F2FP.F16.E4M3.UNPACK_B R20, R6.reuse.H1 ;  /* 0x00000006ff14723e */ /* 0x081fe400030006ff */
[----:B------:R-:W-:Y:S02]  /*14bc0*/  F2FP.F16.E4M3.UNPACK_B R30, R29 ;  /* 0x0000001dff1e723e */ /* 0x000fe400020006ff */
        /* <DEDUP_REMOVED lines=91> */
.L_x_4421:
[----:B------:R-:W-:Y:S05]  /*15180*/  BSYNC B1 ;  /* 0x0000000000017941 */ /* 0x000fea0003800000 */
.L_x_4420:
[----:B------:R-:W-:Y:S05]  /*15190*/  @P5 BRA `(.L_x_4411) ;  /* 0x0000003c00245947 */ /* 0x000fea0003800000 */
[----:B01234-:R-:W0:Y:S01]  /*151a0*/  LDS.128 R4, [R0+0x22200] ;  /* 0x0222000000047984 */ /* 0x01fe220000000c00 */
        /* <DEDUP_REMOVED lines=120> */
[----:B------:R0:W-:Y:S01]  /*15930*/  STS.128 [R0+0x22200], R4 ;  /* 0x0222000400007388 */ /* 0x0001e20000000c00 */
[----:B------:R-:W-:Y:S05]  /*15940*/  BRA `(.L_x_4411) ;  /* 0x0000003400387947 */ /* 0x000fea0003800000 */
.L_x_4405:
[----:B------:R-:W-:-:S03]  /*15950*/  UMOV UR4, 0xffffffff ;  /* 0xffffffff00047882 */ /* 0x000fc60000000000 */
[----:B------:R-:W-:Y:S05]  /*15960*/  BRA.DIV UR4, `(.L_x_4422) ;  /* 0x000001c204a07947 */ /* 0x000fea000b800000 */
[----:B------:R0:W2:Y:S04]  /*15970*/  SHFL.IDX PT, R37, R24, RZ, 0x1e1f ;  /* 0x001e1fff18257589 */ /* 0x0000a800000e0000 */
[----:B------:R0:W3:Y:S04]  /*15980*/  SHFL.IDX PT, R47, R26, RZ, 0x1e1f ;  /* 0x001e1fff1a2f7589 */ /* 0x0000e800000e0000 */
[----:B------:R0:W4:Y:S04]  /*15990*/  SHFL.IDX PT, R3, R28, RZ, 0x1e1f ;  /* 0x001e1fff1c037589 */ /* 0x00012800000e0000 */
[----:B------:R-:W0:Y:S02]  /*159a0*/  SHFL.IDX PT, R45, R45, RZ, 0x1e1f ;  /* 0x001e1fff2d2d7589 */ /* 0x000e2400000e0000 */
.L_x_4675:
[----:B------:R-:W-:Y:S01]  /*159b0*/  ULDC UR4, c[0x0][0x448] ;  /* 0x0001120000047ab9 */ /* 0x000fe20000000800 */
[----:B------:R-:W-:Y:S01]  /*159c0*/  BSSY B1, `(.L_x_4423) ;  /* 0x0000036000017945 */ /* 0x000fe20003800000 */
[----:B------:R-:W-:Y:S01]  /*159d0*/  IMAD R0, R132, UR4, RZ ;  /* 0x0000000484007c24 */ /* 0x000fe2000f8e02ff */
[----:B0-----:R-:W-:Y:S02]  /*159e0*/  CS2R R28, SRZ ;  /* 0x00000000001c7805 */ /* 0x001fe4000001ff00 */
[----:B------:R-:W-:Y:S02]  /*159f0*/  CS2R R30, SRZ ;  /* 0x00000000001e7805 */ /* 0x000fe4000001ff00 */
[----:B------:R-:W-:Y:S02]  /*15a00*/  CS2R R6, SRZ ;  /* 0x0000000000067805 */ /* 0x000fe4000001ff00 */
[----:B------:R-:W-:Y:S02]  /*15a10*/  CS2R R8, SRZ ;  /* 0x0000000000087805 */ /* 0x000fe4000001ff00 */
[----:B------:R-:W-:-:S02]  /*15a20*/  ISETP.GE.AND P0, PT, R4, R0, PT ;  /* 0x000000000400720c */ /* 0x000fc40003f06270 */
[----:B------:R-:W-:Y:S02]  /*15a30*/  CS2R R4, SRZ ;  /* 0x0000000000047805 */ /* 0x000fe4000001ff00 */
[----:B------:R-:W-:Y:S02]  /*15a40*/  CS2R R10, SRZ ;  /* 0x00000000000a7805 */ /* 0x000fe4000001ff00 */
[----:B------:R-:W-:Y:S02]  /*15a50*/  CS2R R32, SRZ ;  /* 0x0000000000207805 */ /* 0x000fe4000001ff00 */
[----:B------:R-:W-:Y:S02]  /*15a60*/  CS2R R34, SRZ ;  /* 0x0000000000227805 */ /* 0x000fe4000001ff00 */
[----:B------:R-:W-:Y:S02]  /*15a70*/  CS2R R12, SRZ ;  /* 0x00000000000c7805 */ /* 0x000fe4000001ff00 */
[----:B-1----:R-:W-:-:S02]  /*15a80*/  CS2R R14, SRZ ;  /* 0x00000000000e7805 */ /* 0x002fc4000001ff00 */
[----:B------:R-:W-:Y:S02]  /*15a90*/  CS2R R24, SRZ ;  /* 0x0000000000187805 */ /* 0x000fe4000001ff00 */
[----:B------:R-:W-:Y:S01]  /*15aa0*/  CS2R R26, SRZ ;  /* 0x00000000001a7805 */ /* 0x000fe2000001ff00 */
[----:B------:R-:W-:Y:S06]  /*15ab0*/  @P0 BRA `(.L_x_4424) ;  /* 0x0000000000980947 */ /* 0x000fec0003800000 */
[----:B------:R-:W-:Y:S01]  /*15ac0*/  ULDC UR4, c[0x0][0x3f4] ;  /* 0x0000fd0000047ab9 */ /* 0x000fe20000000800 */
[----:B------:R-:W-:Y:S02]  /*15ad0*/  CS2R R32, SRZ ;  /* 0x0000000000207805 */ /* 0x000fe4000001ff00 */
[----:B------:R-:W-:Y:S02]  /*15ae0*/  ISETP.GE.AND P1, PT, R221, UR4, PT ;  /* 0x00000004dd007c0c */ /* 0x000fe4000bf26270 */
[----:B------:R-:W-:Y:S02]  /*15af0*/  CS2R R34, SRZ ;  /* 0x0000000000227805 */ /* 0x000fe4000001ff00 */
[----:B------:R-:W-:Y:S02]  /*15b00*/  ISETP.GE.AND P2, PT, R16, UR4, PT ;  /* 0x0000000410007c0c */ /* 0x000fe4000bf46270 */
[----:B------:R-:W-:Y:S02]  /*15b10*/  CS2R R28, SRZ ;  /* 0x00000000001c7805 */ /* 0x000fe4000001ff00 */
[----:B------:R-:W-:-:S02]  /*15b20*/  ISETP.GE.AND P0, PT, R222, UR4, PT ;  /* 0x00000004de007c0c */ /* 0x000fc4000bf06270 */
[----:B------:R-:W-:Y:S02]  /*15b30*/  CS2R R30, SRZ ;  /* 0x00000000001e7805 */ /* 0x000fe4000001ff00 */
[----:B------:R-:W-:Y:S02]  /*15b40*/  CS2R R12, SRZ ;  /* 0x00000000000c7805 */ /* 0x000fe4000001ff00 */
[----:B------:R-:W-:Y:S01]  /*15b50*/  CS2R R14, SRZ ;  /* 0x00000000000e7805 */ /* 0x000fe2000001ff00 */
[----:B------:R-:W-:Y:S02]  /*15b60*/  @!P1 IMAD.SHL.U32 R20, R226, 0x10, RZ ;  /* 0x00000010e2149824 */ /* 0x000fe400078e00ff */
[----:B--2---:R-:W-:-:S04]  /*15b70*/  @!P2 IADD3 R40, P3, R16, R37, RZ ;  /* 0x000000251028a210 */ /* 0x004fc80007f7e0ff */
[----:B------:R-:W-:Y:S01]  /*15b80*/  @!P0 IMAD.SHL.U32 R38, R227, 0x10, RZ ;  /* 0x00000010e3268824 */ /* 0x000fe200078e00ff */
[----:B------:R-:W-:Y:S02]  /*15b90*/  @!P1 SHF.R.S32.HI R4, RZ, 0x1f, R20 ;  /* 0x0000001fff049819 */ /* 0x000fe40000011414 */
[C---:B------:R-:W-:Y:S01]  /*15ba0*/  @!P1 IADD3 R42, P5, R20.reuse, R37, RZ ;  /* 0x00000025142a9210 */ /* 0x040fe20007fbe0ff */
[----:B----4-:R-:W-:Y:S01]  /*15bb0*/  @!P2 IMAD.X R41, R3, 0x1, R17, P3 ;  /* 0x000000010329a824 */ /* 0x010fe200018e0611 */
[----:B---3--:R-:W-:Y:S02]  /*15bc0*/  @!P1 IADD3 R20, P4, R20, R47, RZ ;  /* 0x0000002f14149210 */ /* 0x008fe40007f9e0ff */
[----:B------:R-:W-:Y:S02]  /*15bd0*/  @!P0 IADD3 R36, P3, R38, R37, RZ ;  /* 0x0000002526248210 */ /* 0x000fe40007f7e0ff */
[----:B------:R-:W-:Y:S01]  /*15be0*/  @!P0 SHF.R.S32.HI R6, RZ, 0x1f, R38 ;  /* 0x0000001fff068819 */ /* 0x000fe20000011426 */
[----:B------:R-:W-:Y:S01]  /*15bf0*/  @!P1 IMAD.X R21, R45, 0x1, R4, P4 ;  /* 0x000000012d159824 */ /* 0x000fe200020e0604 */
[----:B------:R-:W-:-:S02]  /*15c00*/  @!P1 IADD3.X R43, R3, R4, RZ, P5, !PT ;  /* 0x00000004032b9210 */ /* 0x000fc40002ffe4ff */
[----:B------:R-:W-:Y:S02]  /*15c10*/  CS2R R24, SRZ ;  /* 0x0000000000187805 */ /* 0x000fe4000001ff00 */
[-C--:B------:R-:W-:Y:S01]  /*15c20*/  @!P0 IADD3 R38, P5, R38, R47.reuse, RZ ;  /* 0x0000002f26268210 */ /* 0x080fe20007fbe0ff */
[--C-:B------:R-:W-:Y:S01]  /*15c30*/  @!P0 IMAD.X R37, R3, 0x1, R6.reuse, P3 ;  /* 0x0000000103258824 */ /* 0x100fe200018e0606 */
[----:B------:R-:W-:Y:S02]  /*15c40*/  @!P2 IADD3 R46, P4, R16, R47, RZ ;  /* 0x0000002f102ea210 */ /* 0x000fe40007f9e0ff */
[----:B------:R-:W-:Y:S02]  /*15c50*/  CS2R R4, SRZ ;  /* 0x0000000000047805 */ /* 0x000fe4000001ff00 */
[----:B------:R-:W-:Y:S01]  /*15c60*/  CS2R R26, SRZ ;  /* 0x00000000001a7805 */ /* 0x000fe2000001ff00 */
[----:B------:R-:W-:Y:S01]  /*15c70*/  @!P0 IMAD.X R39, R45, 0x1, R6, P5 ;  /* 0x000000012d278824 */ /* 0x000fe200028e0606 */
[----:B------:R-:W-:-:S02]  /*15c80*/  CS2R R6, SRZ ;  /* 0x0000000000067805 */ /* 0x000fc4000001ff00 */
[----:B------:R-:W-:Y:S02]  /*15c90*/  CS2R R8, SRZ ;  /* 0x0000000000087805 */ /* 0x000fe4000001ff00 */
[----:B------:R-:W-:Y:S01]  /*15ca0*/  CS2R R10, SRZ ;  /* 0x00000000000a7805 */ /* 0x000fe2000001ff00 */
[----:B------:R-:W-:Y:S01]  /*15cb0*/  @!P2 IMAD.X R47, R45, 0x1, R17, P4 ;  /* 0x000000012d2fa824 */ /* 0x000fe200020e0611 */
[----:B------:R0:W5:Y:S04]  /*15cc0*/  @!P2 LD.E.128 R32, desc[UR50][R40.64] ;  /* 0x000000322820a980 */ /* 0x000168000c101d00 */
[----:B------:R0:W5:Y:S04]  /*15cd0*/  @!P2 LD.E.128 R28, desc[UR50][R46.64] ;  /* 0x000000322e1ca980 */ /* 0x000168000c101d00 */
[----:B------:R0:W5:Y:S04]  /*15ce0*/  @!P1 LD.E.128 R12, desc[UR50][R42.64] ;  /* 0x000000322a0c9980 */ /* 0x000168000c101d00 */
[----:B------:R0:W5:Y:S04]  /*15cf0*/  @!P1 LD.E.128 R4, desc[UR50][R20.64] ;  /* 0x0000003214049980 */ /* 0x000168000c101d00 */
[----:B------:R0:W5:Y:S04]  /*15d00*/  @!P0 LD.E.128 R24, desc[UR50][R36.64] ;  /* 0x0000003224188980 */ /* 0x000168000c101d00 */
[----:B------:R0:W5:Y:S02]  /*15d10*/  @!P0 LD.E.128 R8, desc[UR50][R38.64] ;  /* 0x0000003226088980 */ /* 0x000164000c101d00 */
.L_x_4424:
[----:B------:R-:W-:Y:S05]  /*15d20*/  BSYNC B1 ;  /* 0x0000000000017941 */ /* 0x000fea0003800000 */
.L_x_4423:
[----:B------:R-:W-:Y:S01]  /*15d30*/  ULEA.HI UR4, UR37, UR37, URZ, 0x1 ;  /* 0x0000002525047291 */ /* 0x000fe2000f8f083f */
[----:B0-----:R-:W0:Y:S01]  /*15d40*/  S2R R20, SR_TID.X ;  /* 0x0000000000147919 */ /* 0x001e220000002100 */
[----:B------:R-:W-:Y:S01]  /*15d50*/  IMAD R0, R129, -0x80, R0 ;  /* 0xffffff8081007824 */ /* 0x000fe200078e0200 */
[----:B------:R-:W-:Y:S01]  /*15d60*/  BSSY B1, `(.L_x_4425) ;  /* 0x000000d000017945 */ /* 0x000fe20003800000 */
[----:B------:R-:W-:-:S03]  /*15d70*/  ULOP3.LUT UR4, UR4, 0xfffffffe, URZ, 0xc0, !UPT ;  /* 0xfffffffe04047892 */ /* 0x000fc6000f8ec03f */
[----:B------:R-:W-:Y:S01]  /*15d80*/  VIMNMX R0, R0, 0x80, PT ;  /* 0x0000008000007848 */ /* 0x000fe20003fe0100 */
[----:B------:R-:W-:-:S06]  /*15d90*/  UIADD3 UR4, UR37, -UR4, URZ ;  /* 0x8000000425047290 */ /* 0x000fcc000fffe03f */
[----:B----4-:R-:W-:-:S05]  /*15da0*/  IMAD.U32 R3, RZ, RZ, UR4 ;  /* 0x00000004ff037e24 */ /* 0x010fca000f8e00ff */
[----:B------:R-:W-:-:S04]  /*15db0*/  SHF.L.U32 R3, R3, 0x1f, RZ ;  /* 0x0000001f03037819 */ /* 0x000fc800000006ff */
[----:B------:R-:W1:Y:S01]  /*15dc0*/  SYNCS.PHASECHK.TRANS64.TRYWAIT P0, [R18+URZ+0x33400], R3 ;  /* 0x03340003120075a7 */ /* 0x000e62000800017f */
[C---:B0-----:R-:W-:Y:S01]  /*15dd0*/  IADD3 R21, R20.reuse, -0x80, RZ ;  /* 0xffffff8014157810 */ /* 0x041fe20007ffe0ff */
[----:B------:R-:W-:-:S05]  /*15de0*/  VIADD R20, R20, 0xffffff80 ;  /* 0xffffff8014147836 */ /* 0x000fca0000000000 */
[----:B------:R-:W-:-:S04]  /*15df0*/  LEA.HI R20, R20, R21, RZ, 0x1 ;  /* 0x0000001514147211 */ /* 0x000fc800078f08ff */
[----:B------:R-:W-:-:S04]  /*15e00*/  SHF.R.S32.HI R20, RZ, 0x1, R20 ;  /* 0x00000001ff147819 */ /* 0x000fc80000011414 */
[----:B------:R-:W-:Y:S01]  /*15e10*/  ISETP.GE.AND P1, PT, R20, R0, PT ;  /* 0x000000001400720c */ /* 0x000fe20003f26270 */
[----:B-1----:R-:W-:-:S12]  /*15e20*/  @!P0 BRA `(.L_x_4426) ;  /* 0x000001bc00e48947 */ /* 0x002fd80003800000 */
.L_x_4676:
[----:B------:R-:W-:Y:S05]  /*15e30*/  BSYNC B1 ;  /* 0x0000000000017941 */ /* 0x000fea0003800000 */
.L_x_4425:
[----:B------:R-:W-:Y:S05]  /*15e40*/  @P1 BRA `(.L_x_4411) ;  /* 0x0000002c00f81947 */ /* 0x000fea0003800000 */
[----:B------:R1:W5:Y:S01]  /*15e50*/  LDL R69, [R1+0x24] ;  /* 0x0000240001457983 */ /* 0x0003620000100800 */
[----:B0-----:R-:W0:Y:S03]  /*15e60*/  LDC R3, c[0x0][0x3f4] ;  /* 0x0000fd00ff037b82 */ /* 0x001e260000000800 */
[----:B------:R1:W5:Y:S04]  /*15e70*/  LDL R68, [R1+0x28] ;  /* 0x0000280001447983 */ /* 0x0003680000100800 */
[----:B------:R1:W5:Y:S01]  /*15e80*/  LDL R67, [R1+0x2c] ;  /* 0x00002c0001437983 */ /* 0x0003620000100800 */
[----:B------:R-:W-:Y:S01]  /*15e90*/  BSSY B1, `(.L_x_4427) ;  /* 0x00000ff000017945 */ /* 0x000fe20003800000 */
[----:B0-----:R-:W-:-:S02]  /*15ea0*/  ISETP.GE.AND P0, PT, R16, R3, PT ;  /* 0x000000031000720c */ /* 0x001fc40003f06270 */
[-C--:B------:R-:W-:Y:S02]  /*15eb0*/  ISETP.GE.AND P1, PT, R221, R3.reuse, PT ;  /* 0x00000003dd00720c */ /* 0x080fe40003f26270 */
[----:B------:R-:W-:-:S09]  /*15ec0*/  ISETP.GE.AND P2, PT, R222, R3, PT ;  /* 0x00000003de00720c */ /* 0x000fd20003f46270 */
[----:B-1----:R-:W-:Y:S05]  /*15ed0*/  @P0 BRA `(.L_x_4428) ;  /* 0x0000000c00e80947 */ /* 0x002fea0003800000 */
[----:B------:R-:W4:Y:S01]  /*15ee0*/  LDL R70, [R1+0x12c] ;  /* 0x00012c0001467983 */ /* 0x000f220000100800 */
[----:B------:R-:W-:Y:S02]  /*15ef0*/  LEA.HI R0, R48, R48, RZ, 0x1 ;  /* 0x0000003030007211 */ /* 0x000fe400078f08ff */
[----:B-----5:R-:W-:Y:S02]  /*15f00*/  LOP3.LUT R20, R32, 0xff, RZ, 0xc0, !PT ;  /* 0x000000ff20147812 */ /* 0x020fe400078ec0ff */
[----:B------:R-:W-:Y:S02]  /*15f10*/  LOP3.LUT R21, R0, 0xfffffffe, RZ, 0xc0, !PT ;  /* 0xfffffffe00157812 */ /* 0x000fe400078ec0ff */
[----:B------:R-:W-:Y:S02]  /*15f20*/  SHF.R.U32.HI R0, RZ, 0x8, R32 ;  /* 0x00000008ff007819 */ /* 0x000fe40000011620 */
[----:B--2---:R-:W-:Y:S01]  /*15f30*/  SHF.R.U32.HI R37, RZ, 0x8, R33 ;  /* 0x00000008ff257819 */ /* 0x004fe20000011621 */
[----:B------:R-:W-:Y:S01]  /*15f40*/  IMAD.IADD R48, R48, 0x1, -R21 ;  /* 0x0000000130307824 */ /* 0x000fe200078e0a15 */
[----:B------:R-:W-:-:S02]  /*15f50*/  LOP3.LUT R21, R0, 0xff, RZ, 0xc0, !PT ;  /* 0x000000ff00157812 */ /* 0x000fc400078ec0ff */
[----:B------:R-:W-:Y:S02]  /*15f60*/  SHF.R.U32.HI R39, RZ, 0x8, R34 ;  /* 0x00000008ff277819 */ /* 0x000fe40000011622 */
[----:B------:R-:W-:Y:S02]  /*15f70*/  LEA.HI R0, R3, R48, RZ, 0x1c ;  /* 0x0000003003007211 */ /* 0x000fe400078fe0ff */
[----:B------:R-:W-:Y:S02]  /*15f80*/  PRMT R45, R21, 0x7604, R20 ;  /* 0x00007604152d7816 */ /* 0x000fe40000000014 */
[----:B------:R-:W-:Y:S02]  /*15f90*/  SHF.R.S32.HI R21, RZ, 0x1f, R0 ;  /* 0x0000001fff157819 */ /* 0x000fe40000011400 */
[----:B------:R-:W-:Y:S02]  /*15fa0*/  LOP3.LUT R36, R33, 0xff, RZ, 0xc0, !PT ;  /* 0x000000ff21247812 */ /* 0x000fe400078ec0ff */
[----:B------:R-:W-:Y:S01]  /*15fb0*/  LEA.HI R21, R21, R0, RZ, 0x2 ;  /* 0x0000000015157211 */ /* 0x000fe200078f10ff */
[----:B------:R-:W-:Y:S01]  /*15fc0*/  IMAD.SHL.U32 R0, R0, 0x10, RZ ;  /* 0x0000001000007824 */ /* 0x000fe200078e00ff */
[----:B------:R-:W-:-:S02]  /*15fd0*/  LOP3.LUT R38, R34, 0xff, RZ, 0xc0, !PT ;  /* 0x000000ff22267812 */ /* 0x000fc400078ec0ff */
[----:B------:R-:W-:Y:S01]  /*15fe0*/  LOP3.LUT R37, R37, 0xff, RZ, 0xc0, !PT ;  /* 0x000000ff25257812 */ /* 0x000fe200078ec0ff */
[----:B------:R-:W-:Y:S01]  /*15ff0*/  IMAD.SHL.U32 R21, R21, 0x800, RZ ;  /* 0x0000080015157824 */ /* 0x000fe200078e00ff */
[----:B------:R-:W-:Y:S02]  /*16000*/  LOP3.LUT R0, R69, 0x30, R0, 0xf8, !PT ;  /* 0x0000003045007812 */ /* 0x000fe400078ef800 */
[----:B------:R-:W-:Y:S02]  /*16010*/  LOP3.LUT R39, R39, 0xff, RZ, 0xc0, !PT ;  /* 0x000000ff27277812 */ /* 0x000fe400078ec0ff */
[----:B------:R-:W-:Y:S02]  /*16020*/  LOP3.LUT R0, R0, R68, RZ, 0x3c, !PT ;  /* 0x0000004400007212 */ /* 0x000fe400078e3cff */
[----:B------:R-:W-:Y:S02]  /*16030*/  LOP3.LUT R21, R21, 0xffffe000, RZ, 0xc0, !PT ;  /* 0xffffe00015157812 */ /* 0x000fe400078ec0ff */
[----:B------:R-:W-:-:S02]  /*16040*/  PRMT R20, R37, 0x7604, R36 ;  /* 0x0000760425147816 */ /* 0x000fc40000000024 */
[----:B------:R-:W-:Y:S02]  /*16050*/  IADD3 R21, R0, R67, R21 ;  /* 0x0000004300157210 */ /* 0x000fe40007ffe015 */
[----:B---3--:R-:W-:Y:S02]  /*16060*/  PRMT R47, R39, 0x7604, R38 ;  /* 0x00007604272f7816 */ /* 0x008fe40000000026 */
[----:B------:R-:W-:Y:S01]  /*16070*/  SHF.R.U32.HI R37, RZ, 0x8, R35 ;  /* 0x00000008ff257819 */ /* 0x000fe20000011623 */
[----:B------:R-:W-:Y:S01]  /*16080*/  IMAD.IADD R0, R18, 0x1, R21 ;  /* 0x0000000112007824 */ /* 0x000fe200078e0215 */
[----:B------:R-:W-:Y:S02]  /*16090*/  SHF.R.U32.HI R39, RZ, 0x8, R28 ;  /* 0x00000008ff277819 */ /* 0x000fe4000001161c */
[----:B------:R-:W-:Y:S02]  /*160a0*/  SHF.R.U32.HI R40, RZ, 0x8, R29 ;  /* 0x00000008ff287819 */ /* 0x000fe4000001161d */
[----:B------:R-:W-:-:S02]  /*160b0*/  LOP3.LUT R36, R35, 0xff, RZ, 0xc0, !PT ;  /* 0x000000ff23247812 */ /* 0x000fc400078ec0ff */
[----:B------:R-:W-:Y:S02]  /*160c0*/  LOP3.LUT R38, R28, 0xff, RZ, 0xc0, !PT ;  /* 0x000000ff1c267812 */ /* 0x000fe400078ec0ff */
[----:B------:R-:W-:Y:S02]  /*160d0*/  LOP3.LUT R37, R37, 0xff, RZ, 0xc0, !PT ;  /* 0x000000ff25257812 */ /* 0x000fe400078ec0ff */
[----:B------:R-:W-:Y:S02]  /*160e0*/  LOP3.LUT R39, R39, 0xff, RZ, 0xc0, !PT ;  /* 0x000000ff27277812 */ /* 0x000fe400078ec0ff */
[----:B------:R-:W-:Y:S02]  /*160f0*/  LOP3.LUT R21, R40, 0xff, RZ, 0xc0, !PT ;  /* 0x000000ff28157812 */ /* 0x000fe400078ec0ff */
[----:B------:R-:W0:Y:S01]  /*16100*/  LDS.128 R40, [R0+0x1e200] ;  /* 0x01e2000000287984 */ /* 0x000e220000000c00 */
[----:B------:R-:W-:Y:S02]  /*16110*/  PRMT R46, R37, 0x7604, R36 ;  /* 0x00007604252e7816 */ /* 0x000fe40000000024 */
[----:B------:R-:W-:-:S02]  /*16120*/  PRMT R51, R39, 0x7604, R38 ;  /* 0x0000760427337816 */ /* 0x000fc40000000026 */
[----:B------:R-:W-:Y:S02]  /*16130*/  SHF.R.U32.HI R53, RZ, 0x8, R31 ;  /* 0x00000008ff357819 */ /* 0x000fe4000001161f */
[----:B------:R-:W-:Y:S02]  /*16140*/  LOP3.LUT R52, R31, 0xff, RZ, 0xc0, !PT ;  /* 0x000000ff1f347812 */ /* 0x000fe400078ec0ff */
[----:B------:R-:W-:Y:S02]  /*16150*/  LOP3.LUT R53, R53, 0xff, RZ, 0xc0, !PT ;  /* 0x000000ff35357812 */ /* 0x000fe400078ec0ff */
[----:B------:R-:W-:Y:S02]  /*16160*/  SHF.R.U32.HI R50, RZ, 0x8, R30 ;  /* 0x00000008ff327819 */ /* 0x000fe4000001161e */
[----:B------:R-:W-:Y:S02]  /*16170*/  LOP3.LUT R48, R29, 0xff, RZ, 0xc0, !PT ;  /* 0x000000ff1d307812 */ /* 0x000fe400078ec0ff */
[----:B------:R-:W-:-:S02]  /*16180*/  PRMT R52, R53, 0x7604, R52 ;  /* 0x0000760435347816 */ /* 0x000fc40000000034 */
[----:B------:R-:W-:Y:S02]  /*16190*/  LOP3.LUT R49, R30, 0xff, RZ, 0xc0, !PT ;  /* 0x000000ff1e317812 */ /* 0x000fe400078ec0ff */
[----:B------:R-:W-:Y:S02]  /*161a0*/  LOP3.LUT R50, R50, 0xff, RZ, 0xc0, !PT ;  /* 0x000000ff32327812 */ /* 0x000fe400078ec0ff */
[----:B------:R-:W-:Y:S02]  /*161b0*/  SHF.R.U32.HI R53, RZ, 0x10, R29 ;  /* 0x00000010ff357819 */ /* 0x000fe4000001161d */
[----:B------:R-:W-:Y:S02]  /*161c0*/  PRMT R48, R21, 0x7604, R48 ;  /* 0x0000760415307816 */ /* 0x000fe40000000030 */
[----:B------:R-:W-:Y:S01]  /*161d0*/  SHF.R.U32.HI R21, RZ, 0x10, R33 ;  /* 0x00000010ff157819 */ /* 0x000fe20000011621 */
[----:B------:R-:W-:Y:S01]  /*161e0*/  IMAD.U32 R53, R53, 0x10000, RZ ;  /* 0x0001000035357824 */ /* 0x000fe200078e00ff */
[----:B------:R-:W-:-:S02]  /*161f0*/  PRMT R57, R50, 0x7604, R49 ;  /* 0x0000760432397816 */ /* 0x000fc40000000031 */
[----:B------:R-:W-:Y:S02]  /*16200*/  SHF.R.U32.HI R49, RZ, 0x10, R35 ;  /* 0x00000010ff317819 */ /* 0x000fe40000011623 */
[----:B------:R-:W-:Y:S02]  /*16210*/  SHF.R.U32.HI R59, RZ, 0x10, R31 ;  /* 0x00000010ff3b7819 */ /* 0x000fe4000001161f */
[----:B------:R-:W-:Y:S01]  /*16220*/  SHF.L.U32 R21, R21, 0x10, RZ ;  /* 0x0000001015157819 */ /* 0x000fe200000006ff */
[----:B------:R-:W-:Y:S01]  /*16230*/  IMAD.U32 R49, R49, 0x10000, RZ ;  /* 0x0001000031317824 */ /* 0x000fe200078e00ff */
[----:B------:R-:W-:Y:S01]  /*16240*/  LOP3.LUT R45, R45, 0xff0000, R32, 0xf8, !PT ;  /* 0x00ff00002d2d7812 */ /* 0x000fe200078ef820 */
[----:B------:R-:W-:Y:S01]  /*16250*/  IMAD.U32 R59, R59, 0x10000, RZ ;  /* 0x000100003b3b7824 */ /* 0x000fe200078e00ff */
        /* <DEDUP_REMOVED lines=12> */
[----:B------:R-:W-:Y:S01]  /*16320*/  LOP3.LUT R53, R49, 0xff000000, R35, 0xf8, !PT ;  /* 0xff00000031357812 */ /* 0x000fe200078ef823 */
[----:B------:R-:W-:Y:S01]  /*16330*/  HADD2.F32 R58, -RZ, R56.H0_H0 ;  /* 0x20000038ff3a7230 */ /* 0x000fe20000004100 */
[----:B------:R-:W-:Y:S01]  /*16340*/  F2FP.F16.E4M3.UNPACK_B R35, R50 ;  /* 0x00000032ff23723e */ /* 0x000fe200020006ff */
[----:B------:R-:W-:Y:S01]  /*16350*/  HADD2.F32 R29, -RZ, R34.H0_H0 ;  /* 0x20000022ff1d7230 */ /* 0x000fe20000004100 */
[----:B------:R-:W-:Y:S01]  /*16360*/  LOP3.LUT R59, R59, 0xff000000, R31, 0xf8, !PT ;  /* 0xff0000003b3b7812 */ /* 0x000fe200078ef81f */
[----:B------:R-:W-:Y:S01]  /*16370*/  HADD2.F32 R56, -RZ, R56.H1_H1 ;  /* 0x30000038ff387230 */ /* 0x000fe20000004100 */
[----:B------:R-:W-:Y:S01]  /*16380*/  F2FP.F16.E4M3.UNPACK_B R54, R40.H1 ;  /* 0x00000028ff36723e */ /* 0x000fe200030006ff */
[----:B------:R-:W-:Y:S01]  /*16390*/  HADD2.F32 R34, -RZ, R34.H1_H1 ;  /* 0x30000022ff227230 */ /* 0x000fe20000004100 */
[----:B------:R-:W-:-:S02]  /*163a0*/  LOP3.LUT R21, R57, 0xff0000, R30, 0xf8, !PT ;  /* 0x00ff000039157812 */ /* 0x000fc400078ef81e */
[----:B------:R-:W-:Y:S02]  /*163b0*/  F2FP.F16.E4M3.UNPACK_B R41, R41.H1 ;  /* 0x00000029ff29723e */ /* 0x000fe400030006ff */
[-C--:B------:R-:W-:Y:S02]  /*163c0*/  F2FP.F16.E4M3.UNPACK_B R49, R43.reuse ;  /* 0x0000002bff31723e */ /* 0x080fe400020006ff */
[----:B------:R-:W-:Y:S02]  /*163d0*/  F2FP.F16.E4M3.UNPACK_B R55, R43.H1 ;  /* 0x0000002bff37723e */ /* 0x000fe400030006ff */
[----:B------:R-:W-:Y:S02]  /*163e0*/  F2FP.F16.E4M3.UNPACK_B R57, R51.H1 ;  /* 0x00000033ff39723e */ /* 0x000fe400030006ff */
[----:B------:R-:W-:Y:S02]  /*163f0*/  F2FP.F16.E4M3.UNPACK_B R50, R50.H1 ;  /* 0x00000032ff32723e */ /* 0x000fe400030006ff */
[----:B------:R-:W-:Y:S01]  /*16400*/  LOP3.LUT R45, R45, 0xff000000, R28, 0xf8, !PT ;  /* 0xff0000002d2d7812 */ /* 0x000fe200078ef81c */
[--C-:B------:R-:W-:Y:S01]  /*16410*/  HADD2.F32 R51, -RZ, R57.reuse.H0_H0 ;  /* 0x20000039ff337230 */ /* 0x100fe20000004100 */
[----:B------:R-:W-:Y:S01]  /*16420*/  LOP3.LUT R21, R21, 0xff000000, R30, 0xf8, !PT ;  /* 0xff00000015157812 */ /* 0x000fe200078ef81e */
[----:B------:R-:W-:Y:S01]  /*16430*/  HADD2.F32 R57, -RZ, R57.H1_H1 ;  /* 0x30000039ff397230 */ /* 0x000fe20000004100 */
[----:B------:R-:W-:-:S02]  /*16440*/  F2FP.F16.E4M3.UNPACK_B R30, R42 ;  /* 0x0000002aff1e723e */ /* 0x000fc400020006ff */
[----:B------:R-:W-:Y:S01]  /*16450*/  F2FP.F16.E4M3.UNPACK_B R42, R42.H1 ;  /* 0x0000002aff2a723e */ /* 0x000fe200030006ff */
[----:B----4-:R-:W0:Y:S02]  /*16460*/  LDS.128 R36, [R70+0x1e200] ;  /* 0x01e2000046247984 */ /* 0x010e240000000c00 */
[-C--:B0-----:R-:W-:Y:S02]  /*16470*/  F2FP.F16.E4M3.UNPACK_B R31, R37.reuse ;  /* 0x00000025ff1f723e */ /* 0x081fe400020006ff */
[----:B------:R-:W-:Y:S02]  /*16480*/  F2FP.F16.E4M3.UNPACK_B R46, R37.H1 ;  /* 0x00000025ff2e723e */ /* 0x000fe400030006ff */
[-C--:B------:R-:W-:Y:S01]  /*16490*/  F2FP.F16.E4M3.UNPACK_B R37, R36.reuse ;  /* 0x00000024ff25723e */ /* 0x080fe200020006ff */
[----:B------:R-:W-:Y:S01]  /*164a0*/  HADD2.F32 R33, -RZ, R31.H0_H0 ;  /* 0x2000001fff217230 */ /* 0x000fe20000004100 */
[----:B------:R-:W-:Y:S01]  /*164b0*/  F2FP.F16.E4M3.UNPACK_B R47, R36.H1 ;  /* 0x00000024ff2f723e */ /* 0x000fe200030006ff */
[----:B------:R-:W-:Y:S01]  /*164c0*/  HADD2.F32 R36, -RZ, R35.H0_H0 ;  /* 0x20000023ff247230 */ /* 0x000fe20000004100 */
[-C--:B------:R-:W-:Y:S01]  /*164d0*/  F2FP.F16.E4M3.UNPACK_B R48, R39.reuse ;  /* 0x00000027ff30723e */ /* 0x080fe200020006ff */
[----:B------:R-:W-:Y:S01]  /*164e0*/  HADD2.F32 R31, -RZ, R31.H1_H1 ;  /* 0x3000001fff1f7230 */ /* 0x000fe20000004100 */
[----:B------:R-:W-:-:S02]  /*164f0*/  F2FP.F16.E4M3.UNPACK_B R52, R39.H1 ;  /* 0x00000027ff34723e */ /* 0x000fc400030006ff */
[----:B------:R-:W-:Y:S01]  /*16500*/  F2FP.F16.E4M3.UNPACK_B R39, R40 ;  /* 0x00000028ff27723e */ /* 0x000fe200020006ff */
[C---:B------:R-:W-:Y:S01]  /*16510*/  FMUL.FTZ R40, R29.reuse, R58 ;  /* 0x0000003a1d287220 */ /* 0x040fe20000410000 */
[----:B------:R-:W-:Y:S01]  /*16520*/  FMUL.FTZ R43, R29, R36 ;  /* 0x000000241d2b7220 */ /* 0x000fe20000410000 */
[----:B------:R-:W-:Y:S02]  /*16530*/  F2FP.F16.E4M3.UNPACK_B R28, R38 ;  /* 0x00000026ff1c723e */ /* 0x000fe400020006ff */
[C---:B------:R-:W-:Y:S01]  /*16540*/  FFMA.FTZ R29, R33.reuse, R36, -R40 ;  /* 0x00000024211d7223 */ /* 0x040fe20000010828 */
[----:B------:R-:W-:Y:S02]  /*16550*/  HADD2.F32 R40, -RZ, R35.H1_H1 ;  /* 0x30000023ff287230 */ /* 0x000fe40000004100 */
[----:B------:R-:W-:Y:S01]  /*16560*/  FFMA.FTZ R33, R33, R58, R43 ;  /* 0x0000003a21217223 */ /* 0x000fe2000001002b */
[----:B------:R-:W-:Y:S02]  /*16570*/  HADD2.F32 R36, -RZ, R41.H0_H0 ;  /* 0x20000029ff247230 */ /* 0x000fe40000004100 */
[----:B------:R-:W-:Y:S01]  /*16580*/  FMUL.FTZ R58, R34, R56 ;  /* 0x00000038223a7220 */ /* 0x000fe20000410000 */
[----:B------:R-:W-:-:S02]  /*16590*/  HADD2.F32 R43, -RZ, R50.H0_H0 ;  /* 0x20000032ff2b7230 */ /* 0x000fc40000004100 */
[-C--:B------:R-:W-:Y:S01]  /*165a0*/  FMUL.FTZ R61, R34, R40.reuse ;  /* 0x00000028223d7220 */ /* 0x080fe20000410000 */
[--C-:B------:R-:W-:Y:S02]  /*165b0*/  HADD2.F32 R35, -RZ, R46.reuse.H0_H0 ;  /* 0x2000002eff237230 */ /* 0x100fe40000004100 */
[C---:B------:R-:W-:Y:S01]  /*165c0*/  FMUL.FTZ R60, R36.reuse, R51 ;  /* 0x00000033243c7220 */ /* 0x040fe20000410000 */
[----:B------:R-:W-:Y:S02]  /*165d0*/  HADD2.F32 R46, -RZ, R46.H1_H1 ;  /* 0x3000002eff2e7230 */ /* 0x000fe40000004100 */
[-C--:B------:R-:W-:Y:S01]  /*165e0*/  FMUL.FTZ R62, R36, R43.reuse ;  /* 0x0000002b243e7220 */ /* 0x080fe20000410000 */
[C---:B------:R-:W-:Y:S01]  /*165f0*/  FFMA.FTZ R36, R31.reuse, R40, -R58 ;  /* 0x000000281f247223 */ /* 0x040fe2000001083a */
[----:B------:R-:W-:Y:S01]  /*16600*/  FFMA.FTZ R34, R31, R56, R61 ;  /* 0x000000381f227223 */ /* 0x000fe2000001003d */
[C---:B------:R-:W-:Y:S01]  /*16610*/  FFMA.FTZ R31, R35.reuse, R43, -R60 ;  /* 0x0000002b231f7223 */ /* 0x040fe2000001083c */
[----:B------:R-:W-:Y:S01]  /*16620*/  F2FP.F16.E4M3.UNPACK_B R58, R59 ;  /* 0x0000003bff3a723e */ /* 0x000fe200020006ff */
[----:B------:R-:W-:Y:S01]  /*16630*/  FFMA.FTZ R35, R35, R51, R62 ;  /* 0x0000003323237223 */ /* 0x000fe2000001003e */
[----:B------:R-:W-:Y:S01]  /*16640*/  HADD2.F32 R40, -RZ, R41.H1_H1 ;  /* 0x30000029ff287230 */ /* 0x000fe20000004100 */
[----:B------:R-:W-:Y:S01]  /*16650*/  F2FP.F16.E4M3.UNPACK_B R38, R38.H1 ;  /* 0x00000026ff26723e */ /* 0x000fe200030006ff */
[----:B------:R-:W-:Y:S01]  /*16660*/  HADD2.F32 R51, -RZ, R50.H1_H1 ;  /* 0x30000032ff337230 */ /* 0x000fe20000004100 */
[----:B------:R-:W-:Y:S01]  /*16670*/  F2FP.F16.E4M3.UNPACK_B R50, R53 ;  /* 0x00000035ff32723e */ /* 0x000fe200020006ff */
[----:B------:R-:W-:-:S02]  /*16680*/  HADD2.F32 R60, -RZ, R58.H0_H0 ;  /* 0x2000003aff3c7230 */ /* 0x000fc40000004100 */
[C---:B------:R-:W-:Y:S01]  /*16690*/  FMUL.FTZ R61, R40.reuse, R57 ;  /* 0x00000039283d7220 */ /* 0x040fe20000410000 */
[----:B------:R-:W-:Y:S02]  /*166a0*/  HADD2.F32 R43, -RZ, R49.H0_H0 ;  /* 0x20000031ff2b7230 */ /* 0x000fe40000004100 */
[-C--:B------:R-:W-:Y:S01]  /*166b0*/  FMUL.FTZ R62, R40, R51.reuse ;  /* 0x00000033283e7220 */ /* 0x080fe20000410000 */
[----:B------:R-:W-:Y:S02]  /*166c0*/  HADD2.F32 R56, -RZ, R50.H0_H0 ;  /* 0x20000032ff387230 */ /* 0x000fe40000004100 */
[----:B------:R-:W-:Y:S01]  /*166d0*/  FFMA.FTZ R40, R46, R51, -R61 ;  /* 0x000000332e287223 */ /* 0x000fe2000001083d */
[----:B------:R-:W-:Y:S02]  /*166e0*/  HADD2.F32 R41, -RZ, R48.H0_H0 ;  /* 0x20000030ff297230 */ /* 0x000fe40000004100 */
[C---:B------:R-:W-:Y:S01]  /*166f0*/  FMUL.FTZ R64, R43.reuse, R60 ;  /* 0x0000003c2b407220 */ /* 0x040fe20000410000 */
[----:B------:R-:W-:Y:S01]  /*16700*/  F2FP.F16.E4M3.UNPACK_B R61, R59.H1 ;  /* 0x0000003bff3d723e */ /* 0x000fe200030006ff */
[-C--:B------:R-:W-:Y:S01]  /*16710*/  FMUL.FTZ R63, R43, R56.reuse ;  /* 0x000000382b3f7220 */ /* 0x080fe20000410000 */
[----:B------:R-:W-:Y:S01]  /*16720*/  F2FP.F16.E4M3.UNPACK_B R53, R53.H1 ;  /* 0x00000035ff35723e */ /* 0x000fe200030006ff */
[----:B------:R-:W-:Y:S01]  /*16730*/  FFMA.FTZ R43, R41, R56, -R64 ;  /* 0x00000038292b7223 */ /* 0x000fe20000010840 */
[----:B------:R-:W-:-:S02]  /*16740*/  HADD2.F32 R58, -RZ, R58.H1_H1 ;  /* 0x3000003aff3a7230 */ /* 0x000fc40000004100 */
[----:B------:R-:W-:Y:S01]  /*16750*/  FFMA.FTZ R46, R46, R57, R62 ;  /* 0x000000392e2e7223 */ /* 0x000fe2000001003e */
[----:B------:R-:W-:Y:S02]  /*16760*/  HADD2.F32 R49, -RZ, R49.H1_H1 ;  /* 0x30000031ff317230 */ /* 0x000fe40000004100 */
[----:B------:R-:W-:Y:S01]  /*16770*/  FFMA.FTZ R41, R41, R60, R63 ;  /* 0x0000003c29297223 */ /* 0x000fe2000001003f */
[----:B------:R-:W-:Y:S01]  /*16780*/  HADD2.F32 R56, -RZ, R50.H1_H1 ;  /* 0x30000032ff387230 */ /* 0x000fe20000004100 */
[----:B------:R-:W-:Y:S01]  /*16790*/  F2FP.SATFINITE.E4M3.F32.PACK_AB_MERGE_C R31, R40, R31, RZ ;  /* 0x0000001f281f723e */ /* 0x000fe200048070ff */
[----:B------:R-:W-:Y:S02]  /*167a0*/  HADD2.F32 R59, -RZ, R61.H0_H0 ;  /* 0x2000003dff3b7230 */ /* 0x000fe40000004100 */
[C---:B------:R-:W-:Y:S01]  /*167b0*/  FMUL.FTZ R63, R49.reuse, R58 ;  /* 0x0000003a313f7220 */ /* 0x040fe20000410000 */
[----:B------:R-:W-:Y:S02]  /*167c0*/  HADD2.F32 R50, -RZ, R55.H0_H0 ;  /* 0x20000037ff327230 */ /* 0x000fe40000004100 */
[----:B------:R-:W-:Y:S01]  /*167d0*/  FMUL.FTZ R49, R49, R56 ;  /* 0x0000003831317220 */ /* 0x000fe20000410000 */
[----:B------:R-:W-:Y:S01]  /*167e0*/  HADD2.F32 R57, -RZ, R53.H0_H0 ;  /* 0x20000035ff397230 */ /* 0x000fe20000004100 */
[----:B------:R-:W-:Y:S01]  /*167f0*/  F2FP.SATFINITE.E4M3.F32.PACK_AB_MERGE_C R35, R46, R35, RZ ;  /* 0x000000232e23723e */ /* 0x000fe200048070ff */
[----:B------:R-:W-:-:S02]  /*16800*/  HADD2.F32 R48, -RZ, R48.H1_H1 ;  /* 0x30000030ff307230 */ /* 0x000fc40000004100 */
[C---:B------:R-:W-:Y:S01]  /*16810*/  FMUL.FTZ R60, R50.reuse, R59 ;  /* 0x0000003b323c7220 */ /* 0x040fe20000410000 */
[----:B------:R-:W-:Y:S02]  /*16820*/  HADD2.F32 R51, -RZ, R52.H0_H0 ;  /* 0x20000034ff337230 */ /* 0x000fe40000004100 */
[----:B------:R-:W-:Y:S01]  /*16830*/  FMUL.FTZ R62, R50, R57 ;  /* 0x00000039323e7220 */ /* 0x000fe20000410000 */
[----:B------:R-:W-:Y:S01]  /*16840*/  F2FP.SATFINITE.E4M3.F32.PACK_AB_MERGE_C R29, R36, R29, R31 ;  /* 0x0000001d241d723e */ /* 0x000fe2000480701f */
[C---:B------:R-:W-:Y:S01]  /*16850*/  FFMA.FTZ R50, R48.reuse, R56, -R63 ;  /* 0x0000003830327223 */ /* 0x040fe2000001083f */
[----:B------:R-:W-:Y:S01]  /*16860*/  FFMA.FTZ R48, R48, R58, R49 ;  /* 0x0000003a30307223 */ /* 0x000fe20000010031 */
[C---:B------:R-:W-:Y:S01]  /*16870*/  FFMA.FTZ R49, R51.reuse, R57, -R60 ;  /* 0x0000003933317223 */ /* 0x040fe2000001083c */
[----:B------:R-:W-:Y:S01]  /*16880*/  F2FP.F16.E4M3.UNPACK_B R60, R45.H1 ;  /* 0x0000002dff3c723e */ /* 0x000fe200030006ff */
[----:B------:R-:W-:Y:S01]  /*16890*/  FFMA.FTZ R51, R51, R59, R62 ;  /* 0x0000003b33337223 */ /* 0x000fe2000001003e */
[----:B------:R-:W-:Y:S01]  /*168a0*/  F2FP.F16.E4M3.UNPACK_B R57, R32.H1 ;  /* 0x00000020ff39723e */ /* 0x000fe200030006ff */
[----:B------:R-:W-:Y:S01]  /*168b0*/  HADD2.F32 R59, -RZ, R53.H1_H1 ;  /* 0x30000035ff3b7230 */ /* 0x000fe20000004100 */
[----:B------:R-:W-:Y:S01]  /*168c0*/  F2FP.SATFINITE.E4M3.F32.PACK_AB_MERGE_C R33, R34, R33, R35 ;  /* 0x000000212221723e */ /* 0x000fe20004807023 */
[----:B------:R-:W-:-:S02]  /*168d0*/  HADD2.F32 R62, -RZ, R61.H1_H1 ;  /* 0x3000003dff3e7230 */ /* 0x000fc40000004100 */
[----:B------:R-:W-:Y:S02]  /*168e0*/  HADD2.F32 R56, -RZ, R55.H1_H1 ;  /* 0x30000037ff387230 */ /* 0x000fe40000004100 */
[----:B------:R-:W-:Y:S02]  /*168f0*/  HADD2.F32 R61, -RZ, R60.H0_H0 ;  /* 0x2000003cff3d7230 */ /* 0x000fe40000004100 */
[----:B------:R-:W-:Y:S02]  /*16900*/  HADD2.F32 R55, -RZ, R54.H0_H0 ;  /* 0x20000036ff377230 */ /* 0x000fe40000004100 */
[C---:B------:R-:W-:Y:S01]  /*16910*/  FMUL.FTZ R64, R56.reuse, R62 ;  /* 0x0000003e38407220 */ /* 0x040fe20000410000 */
[----:B------:R-:W-:Y:S02]  /*16920*/  HADD2.F32 R58, -RZ, R57.H0_H0 ;  /* 0x20000039ff3a7230 */ /* 0x000fe40000004100 */
[----:B------:R-:W-:Y:S01]  /*16930*/  FMUL.FTZ R65, R56, R59 ;  /* 0x0000003b38417220 */ /* 0x000fe20000410000 */
[----:B------:R-:W-:-:S02]  /*16940*/  HADD2.F32 R53, -RZ, R52.H1_H1 ;  /* 0x30000034ff357230 */ /* 0x000fc40000004100 */
[C---:B------:R-:W-:Y:S01]  /*16950*/  FMUL.FTZ R63, R55.reuse, R61 ;  /* 0x0000003d373f7220 */ /* 0x040fe20000410000 */
[----:B------:R-:W-:Y:S02]  /*16960*/  HADD2.F32 R52, -RZ, R47.H0_H0 ;  /* 0x2000002fff347230 */ /* 0x000fe40000004100 */
[----:B------:R-:W-:Y:S01]  /*16970*/  FMUL.FTZ R56, R55, R58 ;  /* 0x0000003a37387220 */ /* 0x000fe20000410000 */
[----:B------:R-:W-:Y:S02]  /*16980*/  HADD2.F32 R60, -RZ, R60.H1_H1 ;  /* 0x3000003cff3c7230 */ /* 0x000fe40000004100 */
[C---:B------:R-:W-:Y:S01]  /*16990*/  FFMA.FTZ R64, R53.reuse, R59, -R64 ;  /* 0x0000003b35407223 */ /* 0x040fe20000010840 */
[----:B------:R-:W-:Y:S02]  /*169a0*/  HADD2.F32 R54, -RZ, R54.H1_H1 ;  /* 0x30000036ff367230 */ /* 0x000fe40000004100 */
[----:B------:R-:W-:Y:S01]  /*169b0*/  FFMA.FTZ R66, R53, R62, R65 ;  /* 0x0000003e35427223 */ /* 0x000fe20000010041 */
[----:B------:R-:W-:-:S02]  /*169c0*/  HADD2.F32 R57, -RZ, R57.H1_H1 ;  /* 0x30000039ff397230 */ /* 0x000fc40000004100 */
[C---:B------:R-:W-:Y:S01]  /*169d0*/  FFMA.FTZ R63, R52.reuse, R58, -R63 ;  /* 0x0000003a343f7223 */ /* 0x040fe2000001083f */
[----:B------:R-:W-:Y:S01]  /*169e0*/  FFMA.FTZ R61, R52, R61, R56 ;  /* 0x0000003d343d7223 */ /* 0x000fe20000010038 */
[----:B------:R-:W-:Y:S01]  /*169f0*/  F2FP.F16.E4M3.UNPACK_B R53, R45 ;  /* 0x0000002dff35723e */ /* 0x000fe200020006ff */
[----:B------:R-:W-:Y:S01]  /*16a00*/  HADD2.F32 R47, -RZ, R47.H1_H1 ;  /* 0x3000002fff2f7230 */ /* 0x000fe20000004100 */
[----:B------:R-:W-:Y:S01]  /*16a10*/  F2FP.F16.E4M3.UNPACK_B R52, R32 ;  /* 0x00000020ff34723e */ /* 0x000fe200020006ff */
[CC--:B------:R-:W-:Y:S01]  /*16a20*/  FMUL.FTZ R32, R54.reuse, R60.reuse ;  /* 0x0000003c36207220 */ /* 0x0c0fe20000410000 */
[----:B------:R-:W-:Y:S01]  /*16a30*/  FMUL.FTZ R55, R54, R57 ;  /* 0x0000003936377220 */ /* 0x000fe20000410000 */
[----:B------:R-:W-:Y:S01]  /*16a40*/  HADD2.F32 R54, -RZ, R53.H0_H0 ;  /* 0x20000035ff367230 */ /* 0x000fe20000004100 */
[----:B------:R-:W-:Y:S01]  /*16a50*/  F2FP.SATFINITE.E4M3.F32.PACK_AB_MERGE_C R49, R64, R49, RZ ;  /* 0x000000314031723e */ /* 0x000fe200048070ff */
[----:B------:R-:W-:Y:S02]  /*16a60*/  HADD2.F32 R45, -RZ, R39.H0_H0 ;  /* 0x20000027ff2d7230 */ /* 0x000fe40000004100 */
[C---:B------:R-:W-:Y:S01]  /*16a70*/  FFMA.FTZ R62, R47.reuse, R57, -R32 ;  /* 0x000000392f3e7223 */ /* 0x040fe20000010820 */
[----:B------:R-:W-:Y:S01]  /*16a80*/  FFMA.FTZ R60, R47, R60, R55 ;  /* 0x0000003c2f3c7223 */ /* 0x000fe20000010037 */
[----:B------:R-:W-:Y:S01]  /*16a90*/  HADD2.F32 R47, -RZ, R52.H0_H0 ;  /* 0x20000034ff2f7230 */ /* 0x000fe20000004100 */
[----:B------:R-:W-:Y:S01]  /*16aa0*/  F2FP.SATFINITE.E4M3.F32.PACK_AB_MERGE_C R51, R66, R51, RZ ;  /* 0x000000334233723e */ /* 0x000fe200048070ff */
[----:B------:R-:W-:-:S02]  /*16ab0*/  HADD2.F32 R32, -RZ, R37.H0_H0 ;  /* 0x20000025ff207230 */ /* 0x000fc40000004100 */
[C---:B------:R-:W-:Y:S01]  /*16ac0*/  FMUL.FTZ R55, R45.reuse, R54 ;  /* 0x000000362d377220 */ /* 0x040fe20000410000 */
[----:B------:R-:W-:Y:S02]  /*16ad0*/  HADD2.F32 R56, -RZ, R53.H1_H1 ;  /* 0x30000035ff387230 */ /* 0x000fe40000004100 */
[-C--:B------:R-:W-:Y:S01]  /*16ae0*/  FMUL.FTZ R45, R45, R47.reuse ;  /* 0x0000002f2d2d7220 */ /* 0x080fe20000410000 */
[----:B------:R-:W-:Y:S02]  /*16af0*/  HADD2.F32 R39, -RZ, R39.H1_H1 ;  /* 0x30000027ff277230 */ /* 0x000fe40000004100 */
[C---:B------:R-:W-:Y:S01]  /*16b00*/  FFMA.FTZ R55, R32.reuse, R47, -R55 ;  /* 0x0000002f20377223 */ /* 0x040fe20000010837 */
[----:B------:R-:W-:Y:S01]  /*16b10*/  HADD2.F32 R52, -RZ, R52.H1_H1 ;  /* 0x30000034ff347230 */ /* 0x000fe20000004100 */
[----:B------:R-:W-:Y:S01]  /*16b20*/  F2FP.F16.E4M3.UNPACK_B R47, R21.H1 ;  /* 0x00000015ff2f723e */ /* 0x000fe200030006ff */
[----:B------:R-:W-:Y:S02]  /*16b30*/  HADD2.F32 R37, -RZ, R37.H1_H1 ;  /* 0x30000025ff257230 */ /* 0x000fe40000004100 */
[C---:B------:R-:W-:Y:S01]  /*16b40*/  FMUL.FTZ R58, R39.reuse, R56 ;  /* 0x00000038273a7220 */ /* 0x040fe20000410000 */
        /* <DEDUP_REMOVED lines=27> */
[----:B------:R-:W-:Y:S01]  /*16d00*/  HADD2.F32 R37, -RZ, R20.H1_H1 ;  /* 0x30000014ff257230 */ /* 0x000fe20000004100 */
[----:B------:R-:W-:Y:S01]  /*16d10*/  F2FP.SATFINITE.E4M3.F32.PACK_AB_MERGE_C R56, R56, R57, RZ ;  /* 0x000000393838723e */ /* 0x000fe200048070ff */
[----:B------:R-:W-:Y:S02]  /*16d20*/  HADD2.F32 R39, -RZ, R39.H1_H1 ;  /* 0x30000027ff277230 */ /* 0x000fe40000004100 */
[----:B------:R-:W-:Y:S01]  /*16d30*/  FMUL.FTZ R45, R21, R38 ;  /* 0x00000026152d7220 */ /* 0x000fe20000410000 */
[----:B------:R-:W-:Y:S01]  /*16d40*/  HADD2.F32 R30, -RZ, R30.H1_H1 ;  /* 0x3000001eff1e7230 */ /* 0x000fe20000004100 */
[----:B------:R-:W-:Y:S01]  /*16d50*/  F2FP.SATFINITE.E4M3.F32.PACK_AB_MERGE_C R52, R59, R52, RZ ;  /* 0x000000343b34723e */ /* 0x000fe200048070ff */
[----:B------:R-:W-:Y:S02]  /*16d60*/  HADD2.F32 R32, -RZ, R20.H0_H0 ;  /* 0x20000014ff207230 */ /* 0x000fe40000004100 */
[--C-:B------:R-:W-:Y:S02]  /*16d70*/  HADD2.F32 R20, -RZ, R28.reuse.H0_H0 ;  /* 0x2000001cff147230 */ /* 0x100fe40000004100 */
[----:B------:R-:W-:Y:S01]  /*16d80*/  FMUL.FTZ R47, R30, R39 ;  /* 0x000000271e2f7220 */ /* 0x000fe20000410000 */
[----:B------:R-:W-:-:S02]  /*16d90*/  HADD2.F32 R28, -RZ, R28.H1_H1 ;  /* 0x3000001cff1c7230 */ /* 0x000fc40000004100 */
[----:B------:R-:W-:Y:S01]  /*16da0*/  FMUL.FTZ R42, R30, R37 ;  /* 0x000000251e2a7220 */ /* 0x000fe20000410000 */
[-C--:B------:R-:W-:Y:S01]  /*16db0*/  FMUL.FTZ R21, R21, R32.reuse ;  /* 0x0000002015157220 */ /* 0x080fe20000410000 */
[----:B------:R-:W-:Y:S01]  /*16dc0*/  FFMA.FTZ R30, R20, R32, -R45 ;  /* 0x00000020141e7223 */ /* 0x000fe2000001082d */
[----:B------:R-:W-:Y:S01]  /*16dd0*/  F2FP.SATFINITE.E4M3.F32.PACK_AB_MERGE_C R32, R60, R61, RZ ;  /* 0x0000003d3c20723e */ /* 0x000fe200048070ff */
[C---:B------:R-:W-:Y:S01]  /*16de0*/  FFMA.FTZ R47, R28.reuse, R37, -R47 ;  /* 0x000000251c2f7223 */ /* 0x040fe2000001082f */
[----:B------:R-:W-:Y:S01]  /*16df0*/  FFMA.FTZ R42, R28, R39, R42 ;  /* 0x000000271c2a7223 */ /* 0x000fe2000001002a */
[----:B------:R-:W-:Y:S01]  /*16e00*/  FFMA.FTZ R21, R20, R38, R21 ;  /* 0x0000002614157223 */ /* 0x000fe20000010015 */
[----:B------:R-:W-:Y:S02]  /*16e10*/  F2FP.SATFINITE.E4M3.F32.PACK_AB_MERGE_C R28, R62, R63, RZ ;  /* 0x0000003f3e1c723e */ /* 0x000fe400048070ff */
[----:B------:R-:W-:Y:S02]  /*16e20*/  F2FP.SATFINITE.E4M3.F32.PACK_AB_MERGE_C R30, R47, R30, R56 ;  /* 0x0000001e2f1e723e */ /* 0x000fe40004807038 */
[----:B------:R-:W-:-:S02]  /*16e30*/  F2FP.SATFINITE.E4M3.F32.PACK_AB_MERGE_C R28, R58, R55, R28 ;  /* 0x000000373a1c723e */ /* 0x000fc4000480701c */
[----:B------:R-:W-:Y:S02]  /*16e40*/  F2FP.SATFINITE.E4M3.F32.PACK_AB_MERGE_C R32, R53, R54, R32 ;  /* 0x000000363520723e */ /* 0x000fe40004807020 */
[----:B------:R-:W-:Y:S01]  /*16e50*/  F2FP.SATFINITE.E4M3.F32.PACK_AB_MERGE_C R34, R42, R21, R52 ;  /* 0x000000152a22723e */ /* 0x000fe20004807034 */
[----:B------:R0:W-:Y:S04]  /*16e60*/  STS.128 [R70+0x1e200], R28 ;  /* 0x01e2001c46007388 */ /* 0x0001e80000000c00 */
[----:B------:R0:W-:Y:S02]  /*16e70*/  STS.128 [R0+0x1e200], R32 ;  /* 0x01e2002000007388 */ /* 0x0001e40000000c00 */
.L_x_4428:
[----:B------:R-:W-:Y:S05]  /*16e80*/  BSYNC B1 ;  /* 0x0000000000017941 */ /* 0x000fea0003800000 */
.L_x_4427:
[----:B------:R-:W-:Y:S04]  /*16e90*/  BSSY B1, `(.L_x_4429) ;  /* 0x0000101000017945 */ /* 0x000fe80003800000 */
[----:B------:R-:W-:Y:S05]  /*16ea0*/  @P1 BRA `(.L_x_4430) ;  /* 0x0000000c00fc1947 */ /* 0x000fea0003800000 */
[----:B------:R-:W4:Y:S01]  /*16eb0*/  LDL R59, [R1+0x128] ;  /* 0x00012800013b7983 */ /* 0x000f220000100800 */
[----:B0----5:R-:W-:Y:S02]  /*16ec0*/  SHF.R.U32.HI R0, RZ, 0x8, R12 ;  /* 0x00000008ff007819 */ /* 0x021fe4000001160c */
[----:B------:R-:W-:Y:S02]  /*16ed0*/  LOP3.LUT R21, R12, 0xff, RZ, 0xc0, !PT ;  /* 0x000000ff0c157812 */ /* 0x000fe400078ec0ff */
[----:B------:R-:W-:Y:S02]  /*16ee0*/  LOP3.LUT R20, R0, 0xff, RZ, 0xc0, !PT ;  /* 0x000000ff00147812 */ /* 0x000fe400078ec0ff */
[----:B------:R-:W-:Y:S02]  /*16ef0*/  LEA.HI R0, R3, R226, RZ, 0x1c ;  /* 0x000000e203007211 */ /* 0x000fe400078fe0ff */
[----:B--2---:R-:W-:Y:S02]  /*16f00*/  PRMT R37, R20, 0x7604, R21 ;  /* 0x0000760414257816 */ /* 0x004fe40000000015 */
[----:B------:R-:W-:-:S02]  /*16f10*/  SHF.R.S32.HI R21, RZ, 0x1f, R0 ;  /* 0x0000001fff157819 */ /* 0x000fc40000011400 */
[----:B------:R-:W-:Y:S02]  /*16f20*/  SHF.R.U32.HI R28, RZ, 0x8, R13 ;  /* 0x00000008ff1c7819 */ /* 0x000fe4000001160d */
[----:B------:R-:W-:Y:S01]  /*16f30*/  LEA.HI R21, R21, R0, RZ, 0x2 ;  /* 0x0000000015157211 */ /* 0x000fe200078f10ff */
[----:B------:R-:W-:Y:S01]  /*16f40*/  IMAD.SHL.U32 R0, R0, 0x10, RZ ;  /* 0x0000001000007824 */ /* 0x000fe200078e00ff */
[----:B------:R-:W-:Y:S02]  /*16f50*/  LOP3.LUT R29, R13, 0xff, RZ, 0xc0, !PT ;  /* 0x000000ff0d1d7812 */ /* 0x000fe400078ec0ff */
[----:B------:R-:W-:Y:S01]  /*16f60*/  LOP3.LUT R28, R28, 0xff, RZ, 0xc0, !PT ;  /* 0x000000ff1c1c7812 */ /* 0x000fe200078ec0ff */
[----:B------:R-:W-:Y:S01]  /*16f70*/  IMAD.SHL.U32 R21, R21, 0x800, RZ ;  /* 0x0000080015157824 */ /* 0x000fe200078e00ff */
[----:B------:R-:W-:Y:S02]  /*16f80*/  LOP3.LUT R0, R69, 0x30, R0, 0xf8, !PT ;  /* 0x0000003045007812 */ /* 0x000fe400078ef800 */
[----:B------:R-:W-:-:S02]  /*16f90*/  SHF.R.U32.HI R30, RZ, 0x8, R4 ;  /* 0x00000008ff1e7819 */ /* 0x000fc40000011604 */
[----:B------:R-:W-:Y:S02]  /*16fa0*/  LOP3.LUT R0, R0, R68, RZ, 0x3c, !PT ;  /* 0x0000004400007212 */ /* 0x000fe400078e3cff */
[----:B------:R-:W-:Y:S02]  /*16fb0*/  LOP3.LUT R21, R21, 0xffffe000, RZ, 0xc0, !PT ;  /* 0xffffe00015157812 */ /* 0x000fe400078ec0ff */
[----:B------:R-:W-:Y:S02]  /*16fc0*/  SHF.R.U32.HI R20, RZ, 0x8, R14 ;  /* 0x00000008ff147819 */ /* 0x000fe4000001160e */
[----:B------:R-:W-:Y:S02]  /*16fd0*/  PRMT R36, R28, 0x7604, R29 ;  /* 0x000076041c247816 */ /* 0x000fe4000000001d */
[----:B------:R-:W-:Y:S02]  /*16fe0*/  LOP3.LUT R33, R4, 0xff, RZ, 0xc0, !PT ;  /* 0x000000ff04217812 */ /* 0x000fe400078ec0ff */
[----:B------:R-:W-:-:S02]  /*16ff0*/  LOP3.LUT R30, R30, 0xff, RZ, 0xc0, !PT ;  /* 0x000000ff1e1e7812 */ /* 0x000fc400078ec0ff */
[----:B------:R-:W-:Y:S02]  /*17000*/  IADD3 R21, R0, R67, R21 ;  /* 0x0000004300157210 */ /* 0x000fe40007ffe015 */
[----:B------:R-:W-:Y:S02]  /*17010*/  LOP3.LUT R29, R14, 0xff, RZ, 0xc0, !PT ;  /* 0x000000ff0e1d7812 */ /* 0x000fe400078ec0ff */
[----:B------:R-:W-:Y:S02]  /*17020*/  LOP3.LUT R20, R20, 0xff, RZ, 0xc0, !PT ;  /* 0x000000ff14147812 */ /* 0x000fe400078ec0ff */
[----:B------:R-:W-:Y:S02]  /*17030*/  SHF.R.U32.HI R0, RZ, 0x8, R5 ;  /* 0x00000008ff007819 */ /* 0x000fe40000011605 */
[----:B------:R-:W-:Y:S02]  /*17040*/  PRMT R45, R30, 0x7604, R33 ;  /* 0x000076041e2d7816 */ /* 0x000fe40000000021 */
[----:B------:R-:W-:-:S02]  /*17050*/  SHF.R.U32.HI R28, RZ, 0x8, R15 ;  /* 0x00000008ff1c7819 */ /* 0x000fc4000001160f */
[----:B------:R-:W-:Y:S02]  /*17060*/  PRMT R39, R20, 0x7604, R29 ;  /* 0x0000760414277816 */ /* 0x000fe4000000001d */
[----:B------:R-:W-:Y:S02]  /*17070*/  LOP3.LUT R33, R5, 0xff, RZ, 0xc0, !PT ;  /* 0x000000ff05217812 */ /* 0x000fe400078ec0ff */
[----:B------:R-:W-:Y:S02]  /*17080*/  SHF.R.U32.HI R32, RZ, 0x8, R7 ;  /* 0x00000008ff207819 */ /* 0x000fe40000011607 */
[----:B------:R-:W-:Y:S02]  /*17090*/  LOP3.LUT R0, R0, 0xff, RZ, 0xc0, !PT ;  /* 0x000000ff00007812 */ /* 0x000fe400078ec0ff */
[----:B------:R-:W-:Y:S02]  /*170a0*/  SHF.R.U32.HI R20, RZ, 0x8, R6 ;  /* 0x00000008ff147819 */ /* 0x000fe40000011606 */
[----:B------:R-:W-:-:S02]  /*170b0*/  LOP3.LUT R31, R15, 0xff, RZ, 0xc0, !PT ;  /* 0x000000ff0f1f7812 */ /* 0x000fc400078ec0ff */
[----:B------:R-:W-:Y:S02]  /*170c0*/  LOP3.LUT R28, R28, 0xff, RZ, 0xc0, !PT ;  /* 0x000000ff1c1c7812 */ /* 0x000fe400078ec0ff */
[----:B------:R-:W-:Y:S02]  /*170d0*/  LOP3.LUT R35, R6, 0xff, RZ, 0xc0, !PT ;  /* 0x000000ff06237812 */ /* 0x000fe400078ec0ff */
[----:B------:R-:W-:Y:S02]  /*170e0*/  LOP3.LUT R32, R32, 0xff, RZ, 0xc0, !PT ;  /* 0x000000ff20207812 */ /* 0x000fe400078ec0ff */
[----:B---3--:R-:W-:Y:S02]  /*170f0*/  PRMT R47, R0, 0x7604, R33 ;  /* 0x00007604002f7816 */ /* 0x008fe40000000021 */
[----:B------:R-:W-:Y:S02]  /*17100*/  LOP3.LUT R20, R20, 0xff, RZ, 0xc0, !PT ;  /* 0x000000ff14147812 */ /* 0x000fe400078ec0ff */
[----:B------:R-:W-:-:S02]  /*17110*/  LOP3.LUT R41, R7, 0xff, RZ, 0xc0, !PT ;  /* 0x000000ff07297812 */ /* 0x000fc400078ec0ff */
[----:B------:R-:W-:Y:S02]  /*17120*/  IADD3 R0, R18, R21, RZ ;  /* 0x0000001512007210 */ /* 0x000fe40007ffe0ff */
[----:B------:R-:W-:Y:S02]  /*17130*/  PRMT R43, R28, 0x7604, R31 ;  /* 0x000076041c2b7816 */ /* 0x000fe4000000001f */
[----:B------:R-:W-:Y:S02]  /*17140*/  PRMT R49, R20, 0x7604, R35 ;  /* 0x0000760414317816 */ /* 0x000fe40000000023 */
[----:B------:R-:W-:Y:S02]  /*17150*/  PRMT R42, R32, 0x7604, R41 ;  /* 0x00007604202a7816 */ /* 0x000fe40000000029 */
[----:B------:R-:W0:Y:S01]  /*17160*/  LDS.128 R32, [R0+0x1e200] ;  /* 0x01e2000000207984 */ /* 0x000e220000000c00 */
[----:B------:R-:W-:Y:S02]  /*17170*/  SHF.R.U32.HI R21, RZ, 0x10, R13 ;  /* 0x00000010ff157819 */ /* 0x000fe4000001160d */
[----:B------:R-:W-:-:S02]  /*17180*/  SHF.R.U32.HI R38, RZ, 0x10, R14 ;  /* 0x00000010ff267819 */ /* 0x000fc4000001160e */
[----:B------:R-:W-:Y:S02]  /*17190*/  LOP3.LUT R21, R21, 0xff, RZ, 0xc0, !PT ;  /* 0x000000ff15157812 */ /* 0x000fe400078ec0ff */
[----:B------:R-:W-:Y:S02]  /*171a0*/  LOP3.LUT R38, R38, 0xff, RZ, 0xc0, !PT ;  /* 0x000000ff26267812 */ /* 0x000fe400078ec0ff */
[----:B------:R-:W-:Y:S02]  /*171b0*/  PRMT R21, R21, 0x7054, R36 ;  /* 0x0000705415157816 */ /* 0x000fe40000000024 */
[----:B------:R-:W-:Y:S02]  /*171c0*/  SHF.R.U32.HI R20, RZ, 0x10, R12 ;  /* 0x00000010ff147819 */ /* 0x000fe4000001160c */
[----:B------:R-:W-:Y:S02]  /*171d0*/  SHF.R.U32.HI R36, RZ, 0x10, R5 ;  /* 0x00000010ff247819 */ /* 0x000fe40000011605 */
[----:B------:R-:W-:-:S02]  /*171e0*/  SHF.R.U32.HI R40, RZ, 0x10, R15 ;  /* 0x00000010ff287819 */ /* 0x000fc4000001160f */
[----:B------:R-:W-:Y:S02]  /*171f0*/  PRMT R41, R38, 0x7054, R39 ;  /* 0x0000705426297816 */ /* 0x000fe40000000027 */
[----:B------:R-:W-:Y:S02]  /*17200*/  LOP3.LUT R20, R20, 0xff, RZ, 0xc0, !PT ;  /* 0x000000ff14147812 */ /* 0x000fe400078ec0ff */
[----:B------:R-:W-:Y:S02]  /*17210*/  SHF.R.U32.HI R39, RZ, 0x10, R7 ;  /* 0x00000010ff277819 */ /* 0x000fe40000011607 */
[----:B------:R-:W-:Y:S02]  /*17220*/  LOP3.LUT R36, R36, 0xff, RZ, 0xc0, !PT ;  /* 0x000000ff24247812 */ /* 0x000fe400078ec0ff */
[----:B------:R-:W-:Y:S02]  /*17230*/  LOP3.LUT R40, R40, 0xff, RZ, 0xc0, !PT ;  /* 0x000000ff28287812 */ /* 0x000fe400078ec0ff */
[----:B------:R-:W-:-:S02]  /*17240*/  PRMT R37, R20, 0x7054, R37 ;  /* 0x0000705414257816 */ /* 0x000fc40000000025 */
[----:B------:R-:W-:Y:S02]  /*17250*/  SHF.R.U32.HI R38, RZ, 0x10, R6 ;  /* 0x00000010ff267819 */ /* 0x000fe40000011606 */
[----:B------:R-:W-:Y:S02]  /*17260*/  LOP3.LUT R39, R39, 0xff, RZ, 0xc0, !PT ;  /* 0x000000ff27277812 */ /* 0x000fe400078ec0ff */
[----:B------:R-:W-:Y:S02]  /*17270*/  PRMT R47, R36, 0x7054, R47 ;  /* 0x00007054242f7816 */ /* 0x000fe4000000002f */
[----:B------:R-:W-:Y:S02]  /*17280*/  SHF.R.U32.HI R20, RZ, 0x10, R4 ;  /* 0x00000010ff147819 */ /* 0x000fe40000011604 */
[----:B------:R-:W-:Y:S02]  /*17290*/  PRMT R43, R40, 0x7054, R43 ;  /* 0x00007054282b7816 */ /* 0x000fe4000000002b */
[----:B------:R-:W-:-:S02]  /*172a0*/  LOP3.LUT R38, R38, 0xff, RZ, 0xc0, !PT ;  /* 0x000000ff26267812 */ /* 0x000fc400078ec0ff */
[----:B------:R-:W-:Y:S02]  /*172b0*/  PRMT R51, R39, 0x7054, R42 ;  /* 0x0000705427337816 */ /* 0x000fe4000000002a */
[----:B------:R-:W-:Y:S02]  /*172c0*/  LOP3.LUT R47, R47, 0xff000000, R5, 0xf8, !PT ;  /* 0xff0000002f2f7812 */ /* 0x000fe400078ef805 */
[----:B------:R-:W-:Y:S02]  /*172d0*/  LOP3.LUT R20, R20, 0xff, RZ, 0xc0, !PT ;  /* 0x000000ff14147812 */ /* 0x000fe400078ec0ff */
[----:B------:R-:W-:Y:S02]  /*172e0*/  LOP3.LUT R39, R21, 0xff000000, R13, 0xf8, !PT ;  /* 0xff00000015277812 */ /* 0x000fe400078ef80d */
[----:B------:R-:W-:Y:S02]  /*172f0*/  LOP3.LUT R46, R43, 0xff000000, R15, 0xf8, !PT ;  /* 0xff0000002b2e7812 */ /* 0x000fe400078ef80f */
[----:B------:R-:W-:-:S02]  /*17300*/  PRMT R49, R38, 0x7054, R49 ;  /* 0x0000705426317816 */ /* 0x000fc40000000031 */
[----:B------:R-:W-:Y:S02]  /*17310*/  F2FP.F16.E4M3.UNPACK_B R48, R47 ;  /* 0x0000002fff30723e */ /* 0x000fe400020006ff */
[----:B0-----:R-:W-:Y:S02]  /*17320*/  F2FP.F16.E4M3.UNPACK_B R15, R33 ;  /* 0x00000021ff0f723e */ /* 0x001fe400020006ff */
[----:B------:R-:W-:Y:S02]  /*17330*/  PRMT R45, R20, 0x7054, R45 ;  /* 0x00007054142d7816 */ /* 0x000fe4000000002d */
[----:B------:R-:W-:Y:S02]  /*17340*/  LOP3.LUT R20, R37, 0xff000000, R12, 0xf8, !PT ;  /* 0xff00000025147812 */ /* 0x000fe400078ef80c */
[----:B------:R-:W-:Y:S02]  /*17350*/  LOP3.LUT R12, R41, 0xff000000, R14, 0xf8, !PT ;  /* 0xff000000290c7812 */ /* 0x000fe400078ef80e */
[----:B------:R-:W-:Y:S01]  /*17360*/  LOP3.LUT R5, R49, 0xff000000, R6, 0xf8, !PT ;  /* 0xff00000031057812 */ /* 0x000fe200078ef806 */
[--C-:B------:R-:W-:Y:S01]  /*17370*/  HADD2.F32 R6, -RZ, R15.reuse.H0_H0 ;  /* 0x2000000fff067230 */ /* 0x100fe20000004100 */
[----:B------:R-:W-:Y:S01]  /*17380*/  LOP3.LUT R37, R45, 0xff000000, R4, 0xf8, !PT ;  /* 0xff0000002d257812 */ /* 0x000fe200078ef804 */
[----:B------:R-:W-:Y:S01]  /*17390*/  HADD2.F32 R15, -RZ, R15.H1_H1 ;  /* 0x3000000fff0f7230 */ /* 0x000fe20000004100 */
[----:B------:R-:W-:-:S02]  /*173a0*/  F2FP.F16.E4M3.UNPACK_B R42, R35 ;  /* 0x00000023ff2a723e */ /* 0x000fc400020006ff */
[----:B------:R-:W-:Y:S02]  /*173b0*/  F2FP.F16.E4M3.UNPACK_B R45, R35.H1 ;  /* 0x00000023ff2d723e */ /* 0x000fe400030006ff */
[-C--:B------:R-:W-:Y:S02]  /*173c0*/  F2FP.F16.E4M3.UNPACK_B R35, R32.reuse ;  /* 0x00000020ff23723e */ /* 0x080fe400020006ff */
[----:B------:R-:W-:Y:S02]  /*173d0*/  F2FP.F16.E4M3.UNPACK_B R43, R32.H1 ;  /* 0x00000020ff2b723e */ /* 0x000fe400030006ff */
[----:B------:R-:W-:Y:S02]  /*173e0*/  F2FP.F16.E4M3.UNPACK_B R33, R33.H1 ;  /* 0x00000021ff21723e */ /* 0x000fe400030006ff */
[----:B------:R-:W-:Y:S02]  /*173f0*/  F2FP.F16.E4M3.UNPACK_B R47, R47.H1 ;  /* 0x0000002fff2f723e */ /* 0x000fe400030006ff */
[----:B------:R-:W-:-:S02]  /*17400*/  LOP3.LUT R51, R51, 0xff000000, R7, 0xf8, !PT ;  /* 0xff00000033337812 */ /* 0x000fc400078ef807 */
[-C--:B------:R-:W-:Y:S01]  /*17410*/  F2FP.F16.E4M3.UNPACK_B R7, R34.reuse ;  /* 0x00000022ff07723e */ /* 0x080fe200020006ff */
[----:B------:R-:W-:Y:S01]  /*17420*/  HADD2.F32 R49, -RZ, R47.H0_H0 ;  /* 0x2000002fff317230 */ /* 0x000fe20000004100 */
[----:B------:R-:W-:Y:S01]  /*17430*/  F2FP.F16.E4M3.UNPACK_B R34, R34.H1 ;  /* 0x00000022ff22723e */ /* 0x000fe200030006ff */
[----:B----4-:R-:W0:Y:S02]  /*17440*/  LDS.128 R28, [R59+0x1e200] ;  /* 0x01e200003b1c7984 */ /* 0x010e240000000c00 */
[-C--:B0-----:R-:W-:Y:S02]  /*17450*/  F2FP.F16.E4M3.UNPACK_B R21, R28.reuse ;  /* 0x0000001cff15723e */ /* 0x081fe400020006ff */
[----:B------:R-:W-:Y:S02]  /*17460*/  F2FP.F16.E4M3.UNPACK_B R40, R28.H1 ;  /* 0x0000001cff28723e */ /* 0x000fe400030006ff */
[----:B------:R-:W-:Y:S02]  /*17470*/  F2FP.F16.E4M3.UNPACK_B R28, R39 ;  /* 0x00000027ff1c723e */ /* 0x000fe400020006ff */
[----:B------:R-:W-:-:S02]  /*17480*/  F2FP.F16.E4M3.UNPACK_B R14, R29 ;  /* 0x0000001dff0e723e */ /* 0x000fc400020006ff */
[-C--:B------:R-:W-:Y:S02]  /*17490*/  F2FP.F16.E4M3.UNPACK_B R38, R31.reuse ;  /* 0x0000001fff26723e */ /* 0x080fe400020006ff */
[----:B------:R-:W-:Y:S01]  /*174a0*/  F2FP.F16.E4M3.UNPACK_B R41, R31.H1 ;  /* 0x0000001fff29723e */ /* 0x000fe200030006ff */
[----:B------:R-:W-:Y:S01]  /*174b0*/  HADD2.F32 R31, -RZ, R48.H0_H0 ;  /* 0x20000030ff1f7230 */ /* 0x000fe20000004100 */
[----:B------:R-:W-:Y:S01]  /*174c0*/  F2FP.F16.E4M3.UNPACK_B R36, R29.H1 ;  /* 0x0000001dff24723e */ /* 0x000fe200030006ff */
[----:B------:R-:W-:Y:S01]  /*174d0*/  HADD2.F32 R29, -RZ, R28.H0_H0 ;  /* 0x2000001cff1d7230 */ /* 0x000fe20000004100 */
[----:B------:R-:W-:Y:S01]  /*174e0*/  F2FP.F16.E4M3.UNPACK_B R39, R39.H1 ;  /* 0x00000027ff27723e */ /* 0x000fe200030006ff */
[----:B------:R-:W-:Y:S02]  /*174f0*/  HADD2.F32 R13, -RZ, R14.H0_H0 ;  /* 0x2000000eff0d7230 */ /* 0x000fe40000004100 */
[----:B------:R-:W-:Y:S01]  /*17500*/  FMUL.FTZ R32, R6, R31 ;  /* 0x0000001f06207220 */ /* 0x000fe20000410000 */
[----:B------:R-:W-:-:S02]  /*17510*/  HADD2.F32 R48, -RZ, R48.H1_H1 ;  /* 0x30000030ff307230 */ /* 0x000fc40000004100 */
[-C--:B------:R-:W-:Y:S01]  /*17520*/  FMUL.FTZ R50, R6, R29.reuse ;  /* 0x0000001d06327220 */ /* 0x080fe20000410000 */
[----:B------:R-:W-:Y:S02]  /*17530*/  HADD2.F32 R14, -RZ, R14.H1_H1 ;  /* 0x3000000eff0e7230 */ /* 0x000fe40000004100 */
[C---:B------:R-:W-:Y:S01]  /*17540*/  FFMA.FTZ R6, R13.reuse, R29, -R32 ;  /* 0x0000001d0d067223 */ /* 0x040fe20000010820 */
[----:B------:R-:W-:Y:S02]  /*17550*/  HADD2.F32 R32, -RZ, R39.H0_H0 ;  /* 0x20000027ff207230 */ /* 0x000fe40000004100 */
[----:B------:R-:W-:Y:S01]  /*17560*/  FFMA.FTZ R13, R13, R31, R50 ;  /* 0x0000001f0d0d7223 */ /* 0x000fe20000010032 */
[----:B------:R-:W-:Y:S02]  /*17570*/  HADD2.F32 R31, -RZ, R28.H1_H1 ;  /* 0x3000001cff1f7230 */ /* 0x000fe40000004100 */
[----:B------:R-:W-:Y:S01]  /*17580*/  FMUL.FTZ R53, R15, R48 ;  /* 0x000000300f357220 */ /* 0x000fe20000410000 */
[----:B------:R-:W-:Y:S01]  /*17590*/  HADD2.F32 R28, -RZ, R33.H0_H0 ;  /* 0x20000021ff1c7230 */ /* 0x000fe20000004100 */
[----:B------:R-:W-:Y:S01]  /*175a0*/  F2FP.F16.E4M3.UNPACK_B R4, R30 ;  /* 0x0000001eff04723e */ /* 0x000fe200020006ff */
[----:B------:R-:W-:-:S02]  /*175b0*/  HADD2.F32 R29, -RZ, R36.H0_H0 ;  /* 0x20000024ff1d7230 */ /* 0x000fc40000004100 */
[-C--:B------:R-:W-:Y:S01]  /*175c0*/  FMUL.FTZ R55, R15, R31.reuse ;  /* 0x0000001f0f377220 */ /* 0x080fe20000410000 */
[----:B------:R-:W-:Y:S01]  /*175d0*/  FFMA.FTZ R15, R14, R31, -R53 ;  /* 0x0000001f0e0f7223 */ /* 0x000fe20000010835 */
[C---:B------:R-:W-:Y:S01]  /*175e0*/  FMUL.FTZ R50, R28.reuse, R49 ;  /* 0x000000311c327220 */ /* 0x040fe20000410000 */
[----:B------:R-:W-:Y:S01]  /*175f0*/  FMUL.FTZ R52, R28, R32 ;  /* 0x000000201c347220 */ /* 0x000fe20000410000 */
[----:B------:R-:W-:Y:S02]  /*17600*/  HADD2.F32 R39, -RZ, R39.H1_H1 ;  /* 0x30000027ff277230 */ /* 0x000fe40000004100 */
[----:B------:R-:W-:Y:S01]  /*17610*/  FFMA.FTZ R14, R14, R48, R55 ;  /* 0x000000300e0e7223 */ /* 0x000fe20000010037 */
[C---:B------:R-:W-:Y:S01]  /*17620*/  FFMA.FTZ R28, R29.reuse, R32, -R50 ;  /* 0x000000201d1c7223 */ /* 0x040fe20000010832 */
[----:B------:R-:W-:Y:S01]  /*17630*/  F2FP.F16.E4M3.UNPACK_B R50, R51 ;  /* 0x00000033ff32723e */ /* 0x000fe200020006ff */
[----:B------:R-:W-:Y:S01]  /*17640*/  FFMA.FTZ R29, R29, R49, R52 ;  /* 0x000000311d1d7223 */ /* 0x000fe20000010034 */
[----:B------:R-:W-:Y:S01]  /*17650*/  HADD2.F32 R49, -RZ, R47.H1_H1 ;  /* 0x3000002fff317230 */ /* 0x000fe20000004100 */
[----:B------:R-:W-:Y:S01]  /*17660*/  F2FP.F16.E4M3.UNPACK_B R47, R46 ;  /* 0x0000002eff2f723e */ /* 0x000fe200020006ff */
[----:B------:R-:W-:Y:S01]  /*17670*/  HADD2.F32 R33, -RZ, R33.H1_H1 ;  /* 0x30000021ff217230 */ /* 0x000fe20000004100 */
[----:B------:R-:W-:Y:S01]  /*17680*/  F2FP.F16.E4M3.UNPACK_B R51, R51.H1 ;  /* 0x00000033ff33723e */ /* 0x000fe200030006ff */
[----:B------:R-:W-:Y:S01]  /*17690*/  HADD2.F32 R52, -RZ, R50.H0_H0 ;  /* 0x20000032ff347230 */ /* 0x000fe20000004100 */
[----:B------:R-:W-:Y:S01]  /*176a0*/  F2FP.F16.E4M3.UNPACK_B R30, R30.H1 ;  /* 0x0000001eff1e723e */ /* 0x000fe200030006ff */
        /* <DEDUP_REMOVED lines=9> */
[----:B------:R-:W-:Y:S01]  /*17740*/  FFMA.FTZ R33, R32, R48, -R33 ;  /* 0x0000003020217223 */ /* 0x000fe20000010821 */
[----:B------:R-:W-:Y:S02]  /*17750*/  HADD2.F32 R48, -RZ, R47.H1_H1 ;  /* 0x3000002fff307230 */ /* 0x000fe40000004100 */
[C---:B------:R-:W-:Y:S01]  /*17760*/  FFMA.FTZ R31, R36.reuse, R39, -R53 ;  /* 0x00000027241f7223 */ /* 0x040fe20000010835 */
[----:B------:R-:W-:Y:S01]  /*17770*/  F2FP.F16.E4M3.UNPACK_B R47, R46.H1 ;  /* 0x0000002eff2f723e */ /* 0x000fe200030006ff */
[----:B------:R-:W-:Y:S02]  /*17780*/  HADD2.F32 R39, -RZ, R38.H1_H1 ;  /* 0x30000026ff277230 */ /* 0x000fe40000004100 */
[----:B------:R-:W-:Y:S01]  /*17790*/  FFMA.FTZ R36, R36, R49, R54 ;  /* 0x0000003124247223 */ /* 0x000fe20000010036 */
[----:B------:R-:W-:Y:S02]  /*177a0*/  HADD2.F32 R38, -RZ, R42.H1_H1 ;  /* 0x3000002aff267230 */ /* 0x000fe40000004100 */
[----:B------:R-:W-:Y:S01]  /*177b0*/  FFMA.FTZ R32, R32, R52, R55 ;  /* 0x0000003420207223 */ /* 0x000fe20000010037 */
[----:B------:R-:W-:-:S02]  /*177c0*/  HADD2.F32 R53, -RZ, R51.H0_H0 ;  /* 0x20000033ff357230 */ /* 0x000fc40000004100 */
[----:B------:R-:W-:Y:S02]  /*177d0*/  HADD2.F32 R46, -RZ, R45.H0_H0 ;  /* 0x2000002dff2e7230 */ /* 0x000fe40000004100 */
[C---:B------:R-:W-:Y:S01]  /*177e0*/  FMUL.FTZ R52, R38.reuse, R50 ;  /* 0x0000003226347220 */ /* 0x040fe20000410000 */
[----:B------:R-:W-:Y:S02]  /*177f0*/  HADD2.F32 R49, -RZ, R47.H0_H0 ;  /* 0x2000002fff317230 */ /* 0x000fe40000004100 */
[-C--:B------:R-:W-:Y:S01]  /*17800*/  FMUL.FTZ R55, R38, R48.reuse ;  /* 0x0000003026377220 */ /* 0x080fe20000410000 */
[----:B------:R-:W-:Y:S02]  /*17810*/  HADD2.F32 R42, -RZ, R41.H0_H0 ;  /* 0x20000029ff2a7230 */ /* 0x000fe40000004100 */
[C---:B------:R-:W-:Y:S01]  /*17820*/  FMUL.FTZ R57, R46.reuse, R53 ;  /* 0x000000352e397220 */ /* 0x040fe20000410000 */
[C---:B------:R-:W-:Y:S01]  /*17830*/  FFMA.FTZ R38, R39.reuse, R48, -R52 ;  /* 0x0000003027267223 */ /* 0x040fe20000010834 */
[-C--:B------:R-:W-:Y:S01]  /*17840*/  FMUL.FTZ R46, R46, R49.reuse ;  /* 0x000000312e2e7220 */ /* 0x080fe20000410000 */
[----:B------:R-:W-:Y:S01]  /*17850*/  FFMA.FTZ R39, R39, R50, R55 ;  /* 0x0000003227277223 */ /* 0x000fe20000010037 */
[C---:B------:R-:W-:Y:S01]  /*17860*/  FFMA.FTZ R57, R42.reuse, R49, -R57 ;  /* 0x000000312a397223 */ /* 0x040fe20000010839 */
[----:B------:R-:W-:Y:S01]  /*17870*/  HADD2.F32 R49, -RZ, R47.H1_H1 ;  /* 0x3000002fff317230 */ /* 0x000fe20000004100 */
[----:B------:R-:W-:Y:S01]  /*17880*/  F2FP.F16.E4M3.UNPACK_B R50, R37.H1 ;  /* 0x00000025ff32723e */ /* 0x000fe200030006ff */
[----:B------:R-:W-:Y:S01]  /*17890*/  FFMA.FTZ R53, R42, R53, R46 ;  /* 0x000000352a357223 */ /* 0x000fe2000001002e */
[----:B------:R-:W-:Y:S01]  /*178a0*/  F2FP.F16.E4M3.UNPACK_B R47, R20.H1 ;  /* 0x00000014ff2f723e */ /* 0x000fe200030006ff */
[----:B------:R-:W-:Y:S01]  /*178b0*/  HADD2.F32 R51, -RZ, R51.H1_H1 ;  /* 0x30000033ff337230 */ /* 0x000fe20000004100 */
[----:B------:R-:W-:Y:S01]  /*178c0*/  F2FP.SATFINITE.E4M3.F32.PACK_AB_MERGE_C R29, R36, R29, RZ ;  /* 0x0000001d241d723e */ /* 0x000fe200048070ff */
[----:B------:R-:W-:-:S02]  /*178d0*/  HADD2.F32 R46, -RZ, R45.H1_H1 ;  /* 0x3000002dff2e7230 */ /* 0x000fc40000004100 */
[----:B------:R-:W-:Y:S01]  /*178e0*/  HADD2.F32 R52, -RZ, R50.H0_H0 ;  /* 0x20000032ff347230 */ /* 0x000fe20000004100 */
[----:B------:R-:W-:Y:S01]  /*178f0*/  F2FP.SATFINITE.E4M3.F32.PACK_AB_MERGE_C R13, R14, R13, R29 ;  /* 0x0000000d0e0d723e */ /* 0x000fe2000480701d */
[----:B------:R-:W-:Y:S02]  /*17900*/  HADD2.F32 R45, -RZ, R43.H0_H0 ;  /* 0x2000002bff2d7230 */ /* 0x000fe40000004100 */
[C---:B------:R-:W-:Y:S01]  /*17910*/  FMUL.FTZ R55, R46.reuse, R51 ;  /* 0x000000332e377220 */ /* 0x040fe20000410000 */
[----:B------:R-:W-:Y:S02]  /*17920*/  HADD2.F32 R42, -RZ, R41.H1_H1 ;  /* 0x30000029ff2a7230 */ /* 0x000fe40000004100 */
[----:B------:R-:W-:Y:S01]  /*17930*/  FMUL.FTZ R54, R46, R49 ;  /* 0x000000312e367220 */ /* 0x000fe20000410000 */
[----:B------:R-:W-:Y:S02]  /*17940*/  HADD2.F32 R48, -RZ, R47.H0_H0 ;  /* 0x2000002fff307230 */ /* 0x000fe40000004100 */
[----:B------:R-:W-:Y:S01]  /*17950*/  FMUL.FTZ R46, R45, R52 ;  /* 0x000000342d2e7220 */ /* 0x000fe20000410000 */
[----:B------:R-:W-:-:S02]  /*17960*/  HADD2.F32 R41, -RZ, R40.H0_H0 ;  /* 0x20000028ff297230 */ /* 0x000fc40000004100 */
[C---:B------:R-:W-:Y:S01]  /*17970*/  FFMA.FTZ R56, R42.reuse, R49, -R55 ;  /* 0x000000312a387223 */ /* 0x040fe20000010837 */
[----:B------:R-:W-:Y:S01]  /*17980*/  FFMA.FTZ R58, R42, R51, R54 ;  /* 0x000000332a3a7223 */ /* 0x000fe20000010036 */
[-C--:B------:R-:W-:Y:S01]  /*17990*/  FMUL.FTZ R45, R45, R48.reuse ;  /* 0x000000302d2d7220 */ /* 0x080fe20000410000 */
[----:B------:R-:W-:Y:S01]  /*179a0*/  HADD2.F32 R50, -RZ, R50.H1_H1 ;  /* 0x30000032ff327230 */ /* 0x000fe20000004100 */
[----:B------:R-:W-:Y:S01]  /*179b0*/  F2FP.F16.E4M3.UNPACK_B R42, R37 ;  /* 0x00000025ff2a723e */ /* 0x000fe200020006ff */
[----:B------:R-:W-:Y:S02]  /*179c0*/  HADD2.F32 R43, -RZ, R43.H1_H1 ;  /* 0x3000002bff2b7230 */ /* 0x000fe40000004100 */
        /* <DEDUP_REMOVED lines=42> */
[----:B------:R-:W-:Y:S02]  /*17c70*/  HADD2.F32 R20, -RZ, R12.H0_H0 ;  /* 0x2000000cff147230 */ /* 0x000fe40000004100 */
[C---:B------:R-:W-:Y:S01]  /*17c80*/  FMUL.FTZ R21, R34.reuse, R41 ;  /* 0x0000002922157220 */ /* 0x040fe20000410000 */
[----:B------:R-:W-:-:S03]  /*17c90*/  FMUL.FTZ R34, R34, R37 ;  /* 0x0000002522227220 */ /* 0x000fc60000410000 */
[C---:B------:R-:W-:Y:S01]  /*17ca0*/  FFMA.FTZ R54, R30.reuse, R37, -R21 ;  /* 0x000000251e367223 */ /* 0x040fe20000010815 */
[----:B------:R-:W-:Y:S02]  /*17cb0*/  HADD2.F32 R21, -RZ, R12.H1_H1 ;  /* 0x3000000cff157230 */ /* 0x000fe40000004100 */
[----:B------:R-:W-:Y:S01]  /*17cc0*/  FFMA.FTZ R41, R30, R41, R34 ;  /* 0x000000291e297223 */ /* 0x000fe20000010022 */
[----:B------:R-:W-:Y:S02]  /*17cd0*/  HADD2.F32 R12, -RZ, R7.H0_H0 ;  /* 0x20000007ff0c7230 */ /* 0x000fe40000004100 */
[--C-:B------:R-:W-:Y:S01]  /*17ce0*/  HADD2.F32 R30, -RZ, R5.reuse.H0_H0 ;  /* 0x20000005ff1e7230 */ /* 0x100fe20000004100 */
[----:B------:R-:W-:Y:S01]  /*17cf0*/  F2FP.SATFINITE.E4M3.F32.PACK_AB_MERGE_C R51, R54, R51, RZ ;  /* 0x000000333633723e */ /* 0x000fe200048070ff */
[----:B------:R-:W-:Y:S02]  /*17d00*/  HADD2.F32 R34, -RZ, R5.H1_H1 ;  /* 0x30000005ff227230 */ /* 0x000fe40000004100 */
[----:B------:R-:W-:Y:S01]  /*17d10*/  FMUL.FTZ R35, R12, R20 ;  /* 0x000000140c237220 */ /* 0x000fe20000410000 */
[----:B------:R-:W-:-:S02]  /*17d20*/  HADD2.F32 R7, -RZ, R7.H1_H1 ;  /* 0x30000007ff077230 */ /* 0x000fc40000004100 */
[----:B------:R-:W-:Y:S01]  /*17d30*/  FMUL.FTZ R40, R12, R30 ;  /* 0x0000001e0c287220 */ /* 0x000fe20000410000 */
[--C-:B------:R-:W-:Y:S01]  /*17d40*/  HADD2.F32 R5, -RZ, R4.reuse.H0_H0 ;  /* 0x20000004ff057230 */ /* 0x100fe20000004100 */
[----:B------:R-:W-:Y:S01]  /*17d50*/  F2FP.SATFINITE.E4M3.F32.PACK_AB_MERGE_C R12, R49, R52, RZ ;  /* 0x00000034310c723e */ /* 0x000fe200048070ff */
        /* <DEDUP_REMOVED lines=20> */
.L_x_4430:
[----:B------:R-:W-:Y:S05]  /*17ea0*/  BSYNC B1 ;  /* 0x0000000000017941 */ /* 0x000fea0003800000 */
.L_x_4429:
[----:B------:R-:W-:Y:S05]  /*17eb0*/  @P2 BRA `(.L_x_4411) ;  /* 0x0000000c00dc2947 */ /* 0x000fea0003800000 */
[----:B---3--:R-:W3:Y:S01]  /*17ec0*/  LDL R47, [R1+0x124] ;  /* 0x00012400012f7983 */ /* 0x008ee20000100800 */
[----:B-1---5:R-:W-:Y:S02]  /*17ed0*/  SHF.R.U32.HI R4, RZ, 0x8, R24 ;  /* 0x00000008ff047819 */ /* 0x022fe40000011618 */
[----:B0-----:R-:W-:Y:S02]  /*17ee0*/  LOP3.LUT R0, R24, 0xff, RZ, 0xc0, !PT ;  /* 0x000000ff18007812 */ /* 0x001fe400078ec0ff */
[----:B------:R-:W-:Y:S02]  /*17ef0*/  LOP3.LUT R5, R4, 0xff, RZ, 0xc0, !PT ;  /* 0x000000ff04057812 */ /* 0x000fe400078ec0ff */
[----:B------:R-:W-:Y:S02]  /*17f00*/  LEA.HI R3, R3, R227, RZ, 0x1c ;  /* 0x000000e303037211 */ /* 0x000fe400078fe0ff */
[----:B------:R-:W-:Y:S02]  /*17f10*/  PRMT R21, R5, 0x7604, R0 ;  /* 0x0000760405157816 */ /* 0x000fe40000000000 */
[----:B------:R-:W-:-:S02]  /*17f20*/  SHF.R.S32.HI R0, RZ, 0x1f, R3 ;  /* 0x0000001fff007819 */ /* 0x000fc40000011403 */
[----:B------:R-:W-:Y:S02]  /*17f30*/  SHF.R.U32.HI R7, RZ, 0x8, R25 ;  /* 0x00000008ff077819 */ /* 0x000fe40000011619 */
[----:B------:R-:W-:Y:S01]  /*17f40*/  LEA.HI R0, R0, R3, RZ, 0x2 ;  /* 0x0000000300007211 */ /* 0x000fe200078f10ff */
[----:B------:R-:W-:Y:S01]  /*17f50*/  IMAD.SHL.U32 R3, R3, 0x10, RZ ;  /* 0x0000001003037824 */ /* 0x000fe200078e00ff */
[----:B------:R-:W-:Y:S02]  /*17f60*/  LOP3.LUT R6, R25, 0xff, RZ, 0xc0, !PT ;  /* 0x000000ff19067812 */ /* 0x000fe400078ec0ff */
[----:B------:R-:W-:Y:S01]  /*17f70*/  SHF.R.U32.HI R12, RZ, 0x8, R26 ;  /* 0x00000008ff0c7819 */ /* 0x000fe2000001161a */
[----:B------:R-:W-:Y:S01]  /*17f80*/  IMAD.SHL.U32 R0, R0, 0x800, RZ ;  /* 0x0000080000007824 */ /* 0x000fe200078e00ff */
[----:B------:R-:W-:Y:S02]  /*17f90*/  LOP3.LUT R3, R69, 0x30, R3, 0xf8, !PT ;  /* 0x0000003045037812 */ /* 0x000fe400078ef803 */
[----:B------:R-:W-:-:S02]  /*17fa0*/  LOP3.LUT R7, R7, 0xff, RZ, 0xc0, !PT ;  /* 0x000000ff07077812 */ /* 0x000fc400078ec0ff */
[----:B------:R-:W-:Y:S02]  /*17fb0*/  LOP3.LUT R3, R3, R68, RZ, 0x3c, !PT ;  /* 0x0000004403037212 */ /* 0x000fe400078e3cff */
[----:B------:R-:W-:Y:S02]  /*17fc0*/  LOP3.LUT R0, R0, 0xffffe000, RZ, 0xc0, !PT ;  /* 0xffffe00000007812 */ /* 0x000fe400078ec0ff */
[----:B------:R-:W-:Y:S02]  /*17fd0*/  LOP3.LUT R4, R26, 0xff, RZ, 0xc0, !PT ;  /* 0x000000ff1a047812 */ /* 0x000fe400078ec0ff */
[----:B------:R-:W-:Y:S02]  /*17fe0*/  IADD3 R3, R3, R67, R0 ;  /* 0x0000004303037210 */ /* 0x000fe40007ffe000 */
[----:B------:R-:W-:Y:S02]  /*17ff0*/  LOP3.LUT R13, R12, 0xff, RZ, 0xc0, !PT ;  /* 0x000000ff0c0d7812 */ /* 0x000fe400078ec0ff */
[----:B------:R-:W-:Y:S01]  /*18000*/  PRMT R20, R7, 0x7604, R6 ;  /* 0x0000760407147816 */ /* 0x000fe20000000006 */
[----:B------:R-:W-:Y:S01]  /*18010*/  IMAD.IADD R0, R18, 0x1, R3 ;  /* 0x0000000112007824 */ /* 0x000fe200078e0203 */
[----:B------:R-:W-:-:S02]  /*18020*/  SHF.R.U32.HI R5, RZ, 0x8, R27 ;  /* 0x00000008ff057819 */ /* 0x000fc4000001161b */
[----:B------:R-:W-:Y:S02]  /*18030*/  SHF.R.U32.HI R7, RZ, 0x8, R8 ;  /* 0x00000008ff077819 */ /* 0x000fe40000011608 */
[----:B------:R-:W-:Y:S02]  /*18040*/  SHF.R.U32.HI R12, RZ, 0x8, R9 ;  /* 0x00000008ff0c7819 */ /* 0x000fe40000011609 */
[----:B------:R-:W-:Y:S02]  /*18050*/  PRMT R29, R13, 0x7604, R4 ;  /* 0x000076040d1d7816 */ /* 0x000fe40000000004 */
[----:B------:R-:W-:Y:S02]  /*18060*/  LOP3.LUT R4, R27, 0xff, RZ, 0xc0, !PT ;  /* 0x000000ff1b047812 */ /* 0x000fe400078ec0ff */
[----:B------:R-:W-:Y:S02]  /*18070*/  LOP3.LUT R6, R8, 0xff, RZ, 0xc0, !PT ;  /* 0x000000ff08067812 */ /* 0x000fe400078ec0ff */
[----:B------:R-:W-:-:S02]  /*18080*/  LOP3.LUT R5, R5, 0xff, RZ, 0xc0, !PT ;  /* 0x000000ff05057812 */ /* 0x000fc400078ec0ff */
[----:B------:R-:W-:Y:S02]  /*18090*/  LOP3.LUT R7, R7, 0xff, RZ, 0xc0, !PT ;  /* 0x000000ff07077812 */ /* 0x000fe400078ec0ff */
[----:B------:R-:W-:Y:S02]  /*180a0*/  LOP3.LUT R3, R12, 0xff, RZ, 0xc0, !PT ;  /* 0x000000ff0c037812 */ /* 0x000fe400078ec0ff */
[----:B------:R-:W0:Y:S01]  /*180b0*/  LDS.128 R12, [R0+0x1e200] ;  /* 0x01e20000000c7984 */ /* 0x000e220000000c00 */
[----:B------:R-:W-:Y:S02]  /*180c0*/  PRMT R28, R5, 0x7604, R4 ;  /* 0x00007604051c7816 */ /* 0x000fe40000000004 */
        /* <DEDUP_REMOVED lines=16> */
[----:B--2---:R-:W-:-:S02]  /*181d0*/  LOP3.LUT R37, R30, 0xff0000, R35, 0xf8, !PT ;  /* 0x00ff00001e257812 */ /* 0x004fc400078ef823 */
[----:B------:R-:W-:Y:S02]  /*181e0*/  LOP3.LUT R21, R21, 0xff0000, R24, 0xf8, !PT ;  /* 0x00ff000015157812 */ /* 0x000fe400078ef818 */
[----:B------:R-:W-:Y:S02]  /*181f0*/  PRMT R39, R32, 0x7604, R31 ;  /* 0x0000760420277816 */ /* 0x000fe4000000001f */
[----:B------:R-:W-:Y:S02]  /*18200*/  LOP3.LUT R3, R20, 0xff0000, R3, 0xf8, !PT ;  /* 0x00ff000014037812 */ /* 0x000fe400078ef803 */
        /* <DEDUP_REMOVED lines=8> */
[----:B------:R-:W-:-:S02]  /*18290*/  F2FP.F16.E4M3.UNPACK_B R38, R37 ;  /* 0x00000025ff26723e */ /* 0x000fc400020006ff */
[----:B0-----:R-:W-:Y:S02]  /*182a0*/  F2FP.F16.E4M3.UNPACK_B R11, R13 ;  /* 0x0000000dff0b723e */ /* 0x001fe400020006ff */
[----:B------:R-:W-:Y:S01]  /*182b0*/  SHF.R.U32.HI R31, RZ, 0x10, R27 ;  /* 0x00000010ff1f7819 */ /* 0x000fe2000001161b */
[--C-:B------:R-:W-:Y:S01]  /*182c0*/  HADD2.F32 R40, -RZ, R38.reuse.H0_H0 ;  /* 0x20000026ff287230 */ /* 0x100fe20000004100 */
[----:B------:R-:W-:Y:S01]  /*182d0*/  LOP3.LUT R3, R29, 0xff000000, R26, 0xf8, !PT ;  /* 0xff0000001d037812 */ /* 0x000fe200078ef81a */
[----:B------:R-:W-:Y:S01]  /*182e0*/  HADD2.F32 R38, -RZ, R38.H1_H1 ;  /* 0x30000026ff267230 */ /* 0x000fe20000004100 */
[----:B------:R-:W-:Y:S01]  /*182f0*/  LOP3.LUT R39, R33, 0xff000000, R8, 0xf8, !PT ;  /* 0xff00000021277812 */ /* 0x000fe200078ef808 */
[----:B------:R-:W-:Y:S01]  /*18300*/  IMAD.U32 R31, R31, 0x10000, RZ ;  /* 0x000100001f1f7824 */ /* 0x000fe200078e00ff */
[----:B------:R-:W-:Y:S02]  /*18310*/  LOP3.LUT R8, R21, 0xff000000, R10, 0xf8, !PT ;  /* 0xff00000015087812 */ /* 0x000fe400078ef80a */
[----:B------:R-:W-:-:S02]  /*18320*/  F2FP.F16.E4M3.UNPACK_B R26, R30 ;  /* 0x0000001eff1a723e */ /* 0x000fc400020006ff */
[-C--:B------:R-:W-:Y:S02]  /*18330*/  F2FP.F16.E4M3.UNPACK_B R32, R12.reuse ;  /* 0x0000000cff20723e */ /* 0x080fe400020006ff */
[----:B------:R-:W-:Y:S01]  /*18340*/  F2FP.F16.E4M3.UNPACK_B R33, R12.H1 ;  /* 0x0000000cff21723e */ /* 0x000fe200030006ff */
[--C-:B------:R-:W-:Y:S01]  /*18350*/  HADD2.F32 R36, -RZ, R26.reuse.H0_H0 ;  /* 0x2000001aff247230 */ /* 0x100fe20000004100 */
[----:B------:R-:W-:Y:S01]  /*18360*/  LOP3.LUT R31, R28, 0xff0000, R31, 0xf8, !PT ;  /* 0x00ff00001c1f7812 */ /* 0x000fe200078ef81f */
[----:B------:R-:W-:Y:S01]  /*18370*/  HADD2.F32 R26, -RZ, R26.H1_H1 ;  /* 0x3000001aff1a7230 */ /* 0x000fe20000004100 */
[----:B------:R-:W-:Y:S02]  /*18380*/  F2FP.F16.E4M3.UNPACK_B R25, R13.H1 ;  /* 0x0000000dff19723e */ /* 0x000fe400030006ff */
[----:B------:R-:W-:Y:S02]  /*18390*/  F2FP.F16.E4M3.UNPACK_B R37, R37.H1 ;  /* 0x00000025ff25723e */ /* 0x000fe400030006ff */
[----:B------:R-:W-:-:S02]  /*183a0*/  F2FP.F16.E4M3.UNPACK_B R30, R30.H1 ;  /* 0x0000001eff1e723e */ /* 0x000fc400030006ff */
[----:B------:R-:W-:Y:S02]  /*183b0*/  LOP3.LUT R35, R31, 0xff000000, R27, 0xf8, !PT ;  /* 0xff0000001f237812 */ /* 0x000fe400078ef81b */
[-C--:B------:R-:W-:Y:S02]  /*183c0*/  F2FP.F16.E4M3.UNPACK_B R31, R15.reuse ;  /* 0x0000000fff1f723e */ /* 0x080fe400020006ff */
[----:B------:R-:W-:Y:S01]  /*183d0*/  F2FP.F16.E4M3.UNPACK_B R34, R15.H1 ;  /* 0x0000000fff22723e */ /* 0x000fe200030006ff */
[--C-:B------:R-:W-:Y:S02]  /*183e0*/  HADD2.F32 R15, -RZ, R30.reuse.H0_H0 ;  /* 0x2000001eff0f7230 */ /* 0x100fe40000004100 */
[----:B------:R-:W-:Y:S01]  /*183f0*/  HADD2.F32 R30, -RZ, R30.H1_H1 ;  /* 0x3000001eff1e7230 */ /* 0x000fe20000004100 */
[----:B---3--:R-:W0:Y:S02]  /*18400*/  LDS.128 R4, [R47+0x1e200] ;  /* 0x01e200002f047984 */ /* 0x008e240000000c00 */
[----:B0-----:R-:W-:-:S02]  /*18410*/  F2FP.F16.E4M3.UNPACK_B R10, R5 ;  /* 0x00000005ff0a723e */ /* 0x001fc400020006ff */
[----:B------:R-:W-:Y:S01]  /*18420*/  F2FP.F16.E4M3.UNPACK_B R24, R5.H1 ;  /* 0x00000005ff18723e */ /* 0x000fe200030006ff */
[--C-:B------:R-:W-:Y:S01]  /*18430*/  HADD2.F32 R5, -RZ, R11.reuse.H0_H0 ;  /* 0x2000000bff057230 */ /* 0x100fe20000004100 */
[-C--:B------:R-:W-:Y:S01]  /*18440*/  F2FP.F16.E4M3.UNPACK_B R28, R7.reuse ;  /* 0x00000007ff1c723e */ /* 0x080fe200020006ff */
[--C-:B------:R-:W-:Y:S01]  /*18450*/  HADD2.F32 R9, -RZ, R10.reuse.H0_H0 ;  /* 0x2000000aff097230 */ /* 0x100fe20000004100 */
[----:B------:R-:W-:Y:S01]  /*18460*/  F2FP.F16.E4M3.UNPACK_B R29, R7.H1 ;  /* 0x00000007ff1d723e */ /* 0x000fe200030006ff */
[----:B------:R-:W-:Y:S02]  /*18470*/  HADD2.F32 R11, -RZ, R11.H1_H1 ;  /* 0x3000000bff0b7230 */ /* 0x000fe40000004100 */
[C---:B------:R-:W-:Y:S01]  /*18480*/  FMUL.FTZ R12, R5.reuse, R40 ;  /* 0x00000028050c7220 */ /* 0x040fe20000410000 */
[----:B------:R-:W-:Y:S01]  /*18490*/  FMUL.FTZ R13, R5, R36 ;  /* 0x00000024050d7220 */ /* 0x000fe20000410000 */
[----:B------:R-:W-:Y:S02]  /*184a0*/  F2FP.F16.E4M3.UNPACK_B R27, R4.H1 ;  /* 0x00000004ff1b723e */ /* 0x000fe400030006ff */
[----:B------:R-:W-:Y:S01]  /*184b0*/  FFMA.FTZ R5, R9, R36, -R12 ;  /* 0x0000002409057223 */ /* 0x000fe2000001080c */
[----:B------:R-:W-:-:S02]  /*184c0*/  HADD2.F32 R12, -RZ, R10.H1_H1 ;  /* 0x3000000aff0c7230 */ /* 0x000fc40000004100 */
[----:B------:R-:W-:Y:S01]  /*184d0*/  FFMA.FTZ R9, R9, R40, R13 ;  /* 0x0000002809097223 */ /* 0x000fe2000001000d */
[----:B------:R-:W-:Y:S02]  /*184e0*/  HADD2.F32 R36, -RZ, R37.H0_H0 ;  /* 0x20000025ff247230 */ /* 0x000fe40000004100 */
[C---:B------:R-:W-:Y:S01]  /*184f0*/  FMUL.FTZ R43, R11.reuse, R38 ;  /* 0x000000260b2b7220 */ /* 0x040fe20000410000 */
[----:B------:R-:W-:Y:S02]  /*18500*/  HADD2.F32 R10, -RZ, R25.H0_H0 ;  /* 0x20000019ff0a7230 */ /* 0x000fe40000004100 */
[----:B------:R-:W-:Y:S01]  /*18510*/  FMUL.FTZ R11, R11, R26 ;  /* 0x0000001a0b0b7220 */ /* 0x000fe20000410000 */
[--C-:B------:R-:W-:Y:S01]  /*18520*/  HADD2.F32 R13, -RZ, R24.reuse.H0_H0 ;  /* 0x20000018ff0d7230 */ /* 0x100fe20000004100 */
[----:B------:R-:W-:Y:S01]  /*18530*/  F2FP.F16.E4M3.UNPACK_B R21, R4 ;  /* 0x00000004ff15723e */ /* 0x000fe200020006ff */
[C---:B------:R-:W-:Y:S01]  /*18540*/  FMUL.FTZ R40, R10.reuse, R36 ;  /* 0x000000240a287220 */ /* 0x040fe20000410000 */
        /* <DEDUP_REMOVED lines=18> */
[----:B------:R-:W-:Y:S02]  /*18670*/  HADD2.F32 R25, -RZ, R28.H0_H0 ;  /* 0x2000001cff197230 */ /* 0x000fe40000004100 */
[C---:B------:R-:W-:Y:S01]  /*18680*/  FMUL.FTZ R46, R24.reuse, R42 ;  /* 0x0000002a182e7220 */ /* 0x040fe20000410000 */
[----:B------:R-:W-:Y:S01]  /*18690*/  F2FP.F16.E4M3.UNPACK_B R6, R14 ;  /* 0x0000000eff06723e */ /* 0x000fe200020006ff */
[-C--:B------:R-:W-:Y:S01]  /*186a0*/  FMUL.FTZ R45, R24, R37.reuse ;  /* 0x00000025182d7220 */ /* 0x080fe20000410000 */
[C---:B------:R-:W-:Y:S01]  /*186b0*/  FFMA.FTZ R24, R26.reuse, R30, -R43 ;  /* 0x0000001e1a187223 */ /* 0x040fe2000001082b */
[----:B------:R-:W-:Y:S01]  /*186c0*/  FFMA.FTZ R26, R26, R38, R15 ;  /* 0x000000261a1a7223 */ /* 0x000fe2000001000f */
[----:B------:R-:W-:Y:S01]  /*186d0*/  FFMA.FTZ R15, R25, R37, -R46 ;  /* 0x00000025190f7223 */ /* 0x000fe2000001082e */
[----:B------:R-:W-:Y:S01]  /*186e0*/  HADD2.F32 R37, -RZ, R36.H1_H1 ;  /* 0x30000024ff257230 */ /* 0x000fe20000004100 */
[----:B------:R-:W-:Y:S01]  /*186f0*/  F2FP.F16.E4M3.UNPACK_B R36, R35.H1 ;  /* 0x00000023ff24723e */ /* 0x000fe200030006ff */
[----:B------:R-:W-:-:S02]  /*18700*/  HADD2.F32 R30, -RZ, R28.H1_H1 ;  /* 0x3000001cff1e7230 */ /* 0x000fc40000004100 */
[----:B------:R-:W-:Y:S01]  /*18710*/  FFMA.FTZ R25, R25, R42, R45 ;  /* 0x0000002a19197223 */ /* 0x000fe2000001002d */
[----:B------:R-:W-:Y:S01]  /*18720*/  HADD2.F32 R43, -RZ, R40.H1_H1 ;  /* 0x30000028ff2b7230 */ /* 0x000fe20000004100 */
[----:B------:R-:W-:Y:S01]  /*18730*/  F2FP.F16.E4M3.UNPACK_B R14, R14.H1 ;  /* 0x0000000eff0e723e */ /* 0x000fe200030006ff */
[----:B------:R-:W-:Y:S01]  /*18740*/  HADD2.F32 R28, -RZ, R31.H1_H1 ;  /* 0x3000001fff1c7230 */ /* 0x000fe20000004100 */
[----:B------:R-:W-:Y:S01]  /*18750*/  F2FP.SATFINITE.E4M3.F32.PACK_AB_MERGE_C R11, R24, R11, RZ ;  /* 0x0000000b180b723e */ /* 0x000fe200048070ff */
[----:B------:R-:W-:Y:S01]  /*18760*/  HADD2.F32 R40, -RZ, R41.H0_H0 ;  /* 0x20000029ff287230 */ /* 0x000fe20000004100 */
[----:B------:R-:W-:Y:S01]  /*18770*/  F2FP.SATFINITE.E4M3.F32.PACK_AB_MERGE_C R13, R26, R13, RZ ;  /* 0x0000000d1a0d723e */ /* 0x000fe200048070ff */
[----:B------:R-:W-:Y:S02]  /*18780*/  HADD2.F32 R35, -RZ, R34.H0_H0 ;  /* 0x20000022ff237230 */ /* 0x000fe40000004100 */
[----:B------:R-:W-:Y:S01]  /*18790*/  FMUL.FTZ R45, R28, R43 ;  /* 0x0000002b1c2d7220 */ /* 0x000fe20000410000 */
[----:B------:R-:W-:-:S02]  /*187a0*/  HADD2.F32 R38, -RZ, R36.H0_H0 ;  /* 0x20000024ff267230 */ /* 0x000fc40000004100 */
[-C--:B------:R-:W-:Y:S01]  /*187b0*/  FMUL.FTZ R42, R28, R37.reuse ;  /* 0x000000251c2a7220 */ /* 0x080fe20000410000 */
[----:B------:R-:W-:Y:S02]  /*187c0*/  HADD2.F32 R31, -RZ, R29.H0_H0 ;  /* 0x2000001dff1f7230 */ /* 0x000fe40000004100 */
[C---:B------:R-:W-:Y:S01]  /*187d0*/  FMUL.FTZ R46, R35.reuse, R40 ;  /* 0x00000028232e7220 */ /* 0x040fe20000410000 */
[C---:B------:R-:W-:Y:S01]  /*187e0*/  FFMA.FTZ R28, R30.reuse, R37, -R45 ;  /* 0x000000251e1c7223 */ /* 0x040fe2000001082d */
[-C--:B------:R-:W-:Y:S01]  /*187f0*/  FMUL.FTZ R35, R35, R38.reuse ;  /* 0x0000002623237220 */ /* 0x080fe20000410000 */
[----:B------:R-:W-:Y:S01]  /*18800*/  FFMA.FTZ R30, R30, R43, R42 ;  /* 0x0000002b1e1e7223 */ /* 0x000fe2000001002a */
[C---:B------:R-:W-:Y:S01]  /*18810*/  FFMA.FTZ R43, R31.reuse, R38, -R46 ;  /* 0x000000261f2b7223 */ /* 0x040fe2000001082e */
[----:B------:R-:W-:Y:S02]  /*18820*/  HADD2.F32 R38, -RZ, R36.H1_H1 ;  /* 0x30000024ff267230 */ /* 0x000fe40000004100 */
[----:B------:R-:W-:Y:S01]  /*18830*/  FFMA.FTZ R45, R31, R40, R35 ;  /* 0x000000281f2d7223 */ /* 0x000fe20000010023 */
[-C--:B------:R-:W-:Y:S01]  /*18840*/  F2FP.F16.E4M3.UNPACK_B R40, R39.reuse.H1 ;  /* 0x00000027ff28723e */ /* 0x080fe200030006ff */
[----:B------:R-:W-:Y:S01]  /*18850*/  HADD2.F32 R42, -RZ, R41.H1_H1 ;  /* 0x30000029ff2a7230 */ /* 0x000fe20000004100 */
[----:B------:R-:W-:Y:S01]  /*18860*/  F2FP.F16.E4M3.UNPACK_B R36, R20.H1 ;  /* 0x00000014ff24723e */ /* 0x000fe200030006ff */
[----:B------:R-:W-:Y:S01]  /*18870*/  HADD2.F32 R35, -RZ, R34.H1_H1 ;  /* 0x30000022ff237230 */ /* 0x000fe20000004100 */
[----:B------:R-:W-:Y:S01]  /*18880*/  F2FP.F16.E4M3.UNPACK_B R39, R39 ;  /* 0x00000027ff27723e */ /* 0x000fe200020006ff */
[----:B------:R-:W-:Y:S01]  /*18890*/  HADD2.F32 R31, -RZ, R29.H1_H1 ;  /* 0x3000001dff1f7230 */ /* 0x000fe20000004100 */
[----:B------:R-:W-:Y:S01]  /*188a0*/  F2FP.SATFINITE.E4M3.F32.PACK_AB_MERGE_C R5, R10, R5, R11 ;  /* 0x000000050a05723e */ /* 0x000fe2000480700b */
[----:B------:R-:W-:-:S02]  /*188b0*/  HADD2.F32 R41, -RZ, R40.H0_H0 ;  /* 0x20000028ff297230 */ /* 0x000fc40000004100 */
[C---:B------:R-:W-:Y:S01]  /*188c0*/  FMUL.FTZ R48, R35.reuse, R42 ;  /* 0x0000002a23307220 */ /* 0x040fe20000410000 */
[--C-:B------:R-:W-:Y:S02]  /*188d0*/  HADD2.F32 R34, -RZ, R33.reuse.H0_H0 ;  /* 0x20000021ff227230 */ /* 0x100fe40000004100 */
[-C--:B------:R-:W-:Y:S01]  /*188e0*/  FMUL.FTZ R35, R35, R38.reuse ;  /* 0x0000002623237220 */ /* 0x080fe20000410000 */
[----:B------:R-:W-:Y:S02]  /*188f0*/  HADD2.F32 R37, -RZ, R36.H0_H0 ;  /* 0x20000024ff257230 */ /* 0x000fe40000004100 */
[----:B------:R-:W-:Y:S01]  /*18900*/  FFMA.FTZ R48, R31, R38, -R48 ;  /* 0x000000261f307223 */ /* 0x000fe20000010830 */
[----:B------:R-:W-:Y:S02]  /*18910*/  HADD2.F32 R40, -RZ, R40.H1_H1 ;  /* 0x30000028ff287230 */ /* 0x000fe40000004100 */
[----:B------:R-:W-:Y:S01]  /*18920*/  FMUL.FTZ R46, R34, R41 ;  /* 0x00000029222e7220 */ /* 0x000fe20000410000 */
[----:B------:R-:W-:-:S02]  /*18930*/  HADD2.F32 R33, -RZ, R33.H1_H1 ;  /* 0x30000021ff217230 */ /* 0x000fc40000004100 */
[----:B------:R-:W-:Y:S01]  /*18940*/  FFMA.FTZ R50, R31, R42, R35 ;  /* 0x0000002a1f327223 */ /* 0x000fe20000010023 */
[----:B------:R-:W-:Y:S02]  /*18950*/  HADD2.F32 R36, -RZ, R36.H1_H1 ;  /* 0x30000024ff247230 */ /* 0x000fe40000004100 */
[-C--:B------:R-:W-:Y:S01]  /*18960*/  FMUL.FTZ R34, R34, R37.reuse ;  /* 0x0000002522227220 */ /* 0x080fe20000410000 */
[--C-:B------:R-:W-:Y:S01]  /*18970*/  HADD2.F32 R29, -RZ, R27.reuse.H0_H0 ;  /* 0x2000001bff1d7230 */ /* 0x100fe20000004100 */
[----:B------:R-:W-:Y:S01]  /*18980*/  F2FP.F16.E4M3.UNPACK_B R31, R20 ;  /* 0x00000014ff1f723e */ /* 0x000fe200020006ff */
[----:B------:R-:W-:Y:S02]  /*18990*/  HADD2.F32 R27, -RZ, R27.H1_H1 ;  /* 0x3000001bff1b7230 */ /* 0x000fe40000004100 */
[C---:B------:R-:W-:Y:S01]  /*189a0*/  FMUL.FTZ R20, R33.reuse, R40 ;  /* 0x0000002821147220 */ /* 0x040fe20000410000 */
[----:B------:R-:W-:Y:S01]  /*189b0*/  FMUL.FTZ R35, R33, R36 ;  /* 0x0000002421237220 */ /* 0x000fe20000410000 */
[C---:B------:R-:W-:Y:S01]  /*189c0*/  FFMA.FTZ R46, R29.reuse, R37, -R46 ;  /* 0x000000251d2e7223 */ /* 0x040fe2000001082e */
[----:B------:R-:W-:Y:S01]  /*189d0*/  FFMA.FTZ R41, R29, R41, R34 ;  /* 0x000000291d297223 */ /* 0x000fe20000010022 */
        /* <DEDUP_REMOVED lines=10> */
[----:B------:R-:W-:Y:S01]  /*18a80*/  HADD2.F32 R20, -RZ, R21.H0_H0 ;  /* 0x20000015ff147230 */ /* 0x000fe20000004100 */
[----:B------:R-:W-:Y:S01]  /*18a90*/  F2FP.SATFINITE.E4M3.F32.PACK_AB_MERGE_C R45, R50, R45, RZ ;  /* 0x0000002d322d723e */ /* 0x000fe200048070ff */
[----:B------:R-:W-:-:S02]  /*18aa0*/  HADD2.F32 R31, -RZ, R31.H1_H1 ;  /* 0x3000001fff1f7230 */ /* 0x000fc40000004100 */
[----:B------:R-:W-:Y:S01]  /*18ab0*/  FMUL.FTZ R36, R32, R39 ;  /* 0x0000002720247220 */ /* 0x000fe20000410000 */
[----:B------:R-:W-:Y:S02]  /*18ac0*/  HADD2.F32 R21, -RZ, R21.H1_H1 ;  /* 0x30000015ff157230 */ /* 0x000fe40000004100 */
[C---:B------:R-:W-:Y:S01]  /*18ad0*/  FFMA.FTZ R35, R20.reuse, R27, -R35 ;  /* 0x0000001b14237223 */ /* 0x040fe20000010823 */
        /* <DEDUP_REMOVED lines=20> */
[C---:B------:R-:W-:Y:S01]  /*18c20*/  FMUL.FTZ R38, R14.reuse, R34 ;  /* 0x000000220e267220 */ /* 0x040fe20000410000 */
[-C--:B------:R-:W-:Y:S01]  /*18c30*/  FMUL.FTZ R21, R14, R29.reuse ;  /* 0x0000001d0e157220 */ /* 0x080fe20000410000 */
[----:B------:R-:W-:Y:S01]  /*18c40*/  F2FP.F16.E4M3.UNPACK_B R14, R8 ;  /* 0x00000008ff0e723e */ /* 0x000fe200020006ff */
[----:B------:R-:W-:Y:S02]  /*18c50*/  HADD2.F32 R8, -RZ, R3.H0_H0 ;  /* 0x20000003ff087230 */ /* 0x000fe40000004100 */
[C---:B------:R-:W-:Y:S01]  /*18c60*/  FFMA.FTZ R38, R7.reuse, R29, -R38 ;  /* 0x0000001d07267223 */ /* 0x040fe20000010826 */
[----:B------:R-:W-:Y:S01]  /*18c70*/  FFMA.FTZ R42, R7, R34, R21 ;  /* 0x00000022072a7223 */ /* 0x000fe20000010015 */
[----:B------:R-:W-:-:S02]  /*18c80*/  HADD2.F32 R7, -RZ, R6.H0_H0 ;  /* 0x20000006ff077230 */ /* 0x000fc40000004100 */
[--C-:B------:R-:W-:Y:S01]  /*18c90*/  HADD2.F32 R20, -RZ, R14.reuse.H0_H0 ;  /* 0x2000000eff147230 */ /* 0x100fe20000004100 */
        /* <DEDUP_REMOVED lines=25> */
.L_x_4411:
[----:B------:R-:W-:Y:S05]  /*18e30*/  BSYNC B0 ;  /* 0x0000000000007941 */ /* 0x000fea0003800000 */
.L_x_4404:
        /* <DEDUP_REMOVED lines=8> */
.L_x_4402:
[----:B0--34-:R-:W-:-:S05]  /*18ec0*/  IMAD.U32 R0, RZ, RZ, UR49 ;  /* 0x00000031ff007e24 */ /* 0x019fca000f8e00ff */
[----:B------:R-:W-:-:S13]  /*18ed0*/  ISETP.NE.AND P0, PT, R0, 0x3, PT ;  /* 0x000000030000780c */ /* 0x000fda0003f05270 */
[----:B------:R-:W-:Y:S05]  /*18ee0*/  @!P0 BRA `(.L_x_4431) ;  /* 0x0000000000048947 */ /* 0x000fea0003800000 */
[----:B------:R-:W-:Y:S01]  /*18ef0*/  BPT.TRAP 0x1 ;  /* 0x000000040000795c */ /* 0x000fe20000300000 */
.L_x_4431:
[----:B------:R-:W3:Y:S04]  /*18f00*/  LDL R0, [R1+0x20] ;  /* 0x0000200001007983 */ /* 0x000ee80000100800 */
[----:B--2---:R-:W2:Y:S01]  /*18f10*/  LDL R3, [R1+0x30] ;  /* 0x0000300001037983 */ /* 0x004ea20000100800 */
[----:B---3--:R-:W-:Y:S01]  /*18f20*/  IMAD R0, R0, 0x8, R18 ;  /* 0x0000000800007824 */ /* 0x008fe200078e0212 */
[----:B--2---:R-:W-:-:S04]  /*18f30*/  SHF.L.U32 R3, R3, 0x1f, RZ ;  /* 0x0000001f03037819 */ /* 0x004fc800000006ff */
[----:B------:R0:W2:Y:S01]  /*18f40*/  SYNCS.PHASECHK.TRANS64.TRYWAIT P1, [R0+URZ+0x33430], R3 ;  /* 0x03343003000075a7 */ /* 0x0000a2000802017f */
[----:B------:R-:W-:Y:S05]  /*18f50*/  @!P0 BRA `(.L_x_4432) ;  /* 0x0000000000048947 */ /* 0x000fea0003800000 */
[----:B------:R-:W-:Y:S01]  /*18f60*/  BPT.TRAP 0x1 ;  /* 0x000000040000795c */ /* 0x000fe20000300000 */
.L_x_4432:
[----:B-----5:R-:W-:Y:S01]  /*18f70*/  IMAD.MOV.U32 R25, RZ, RZ, RZ ;  /* 0x000000ffff197224 */ /* 0x020fe200078e00ff */
[----:B--2---:R-:W-:Y:S06]  /*18f80*/  @P1 BRA `(.L_x_4433) ;  /* 0x0000000000081947 */ /* 0x004fec0003800000 */
[----:B------:R-:W2:Y:S02]  /*18f90*/  SYNCS.PHASECHK.TRANS64.TRYWAIT P1, [R0+URZ+0x33430], R3 ;  /* 0x03343003000075a7 */ /* 0x000ea4000802017f */
[----:B--2---:R-:W-:Y:S05]  /*18fa0*/  @!P1 BRA `(.L_x_4434) ;  /* 0x0000018c00989947 */ /* 0x004fea0003800000 */
.L_x_4433:
[----:B------:R-:W-:Y:S05]  /*18fb0*/  WARPSYNC.ALL ;  /* 0x0000000000007948 */ /* 0x000fea0003800000 */
[----:B------:R-:W3:Y:S01]  /*18fc0*/  LDL R121, [R1+0x20] ;  /* 0x0000200001797983 */ /* 0x000ee20000100800 */
[----:B0-2---:R-:W-:Y:S01]  /*18fd0*/  VIADD R3, R18, 0x24200 ;  /* 0x0002420012037836 */ /* 0x005fe20000000000 */
[----:B------:R-:W-:Y:S01]  /*18fe0*/  R2UR UR28, R44 ;  /* 0x000000002c1c72ca */ /* 0x000fe200000e0000 */
[----:B------:R-:W-:Y:S01]  /*18ff0*/  IMAD.MOV.U32 R5, RZ, RZ, -0x7fffffe0 ;  /* 0x80000020ff057424 */ /* 0x000fe200078e00ff */
[----:B------:R-:W-:Y:S01]  /*19000*/  WARPGROUP.ARRIVE ;  /* 0x00000000000079c5 */ /* 0x000fe20000000000 */
[----:B------:R-:W-:Y:S01]  /*19010*/  UMOV UR29, 0x80000020 ;  /* 0x80000020001d7882 */ /* 0x000fe20000000000 */
[----:B------:R-:W-:Y:S01]  /*19020*/  SHF.R.U32.HI R3, RZ, 0x4, R3 ;  /* 0x00000004ff037819 */ /* 0x000fe20000011603 */
[----:B------:R-:W-:Y:S01]  /*19030*/  IMAD.MOV.U32 R7, RZ, RZ, -0x7fffffe0 ;  /* 0x80000020ff077424 */ /* 0x000fe200078e00ff */
[----:B------:R-:W-:Y:S01]  /*19040*/  R2UR UR31, R5 ;  /* 0x00000000051f72ca */ /* 0x000fe200000e0000 */
[----:B------:R-:W-:Y:S01]  /*19050*/  UMOV UR5, UR29 ;  /* 0x0000001d00057c82 */ /* 0x000fe20008000000 */
[----:B------:R-:W-:Y:S01]  /*19060*/  LOP3.LUT R3, R3, 0x3fff, RZ, 0xc0, !PT ;  /* 0x00003fff03037812 */ /* 0x000fe200078ec0ff */
[----:B------:R-:W-:Y:S01]  /*19070*/  IMAD.MOV.U32 R9, RZ, RZ, -0x7fffffe0 ;  /* 0x80000020ff097424 */ /* 0x000fe200078e00ff */
[----:B------:R-:W-:Y:S01]  /*19080*/  R2UR UR7, R7 ;  /* 0x00000000070772ca */ /* 0x000fe200000e0000 */
[----:B------:R-:W-:Y:S01]  /*19090*/  UMOV UR9, UR29 ;  /* 0x0000001d00097c82 */ /* 0x000fe20008000000 */
[----:B------:R-:W-:Y:S01]  /*190a0*/  LOP3.LUT R13, R3, 0x10000, RZ, 0xfc, !PT ;  /* 0x00010000030d7812 */ /* 0x000fe200078efcff */
[----:B------:R-:W-:Y:S01]  /*190b0*/  ULOP3.LUT UR28, UR28, 0x10000, URZ, 0xfc, !UPT ;  /* 0x000100001c1c7892 */ /* 0x000fe2000f8efc3f */
[----:B------:R-:W-:Y:S01]  /*190c0*/  R2UR UR11, R9 ;  /* 0x00000000090b72ca */ /* 0x000fe200000e0000 */
[----:B------:R-:W-:Y:S01]  /*190d0*/  UMOV UR13, UR29 ;  /* 0x0000001d000d7c82 */ /* 0x000fe20008000000 */
[----:B------:R-:W-:Y:S01]  /*190e0*/  R2UR UR15, R7 ;  /* 0x00000000070f72ca */ /* 0x000fe200000e0000 */
[----:B------:R-:W-:Y:S01]  /*190f0*/  UMOV UR17, UR29 ;  /* 0x0000001d00117c82 */ /* 0x000fe20008000000 */
[----:B------:R-:W-:Y:S01]  /*19100*/  R2UR UR19, R9 ;  /* 0x00000000091372ca */ /* 0x000fe200000e0000 */
[----:B------:R-:W-:Y:S01]  /*19110*/  IMAD.MOV.U32 R7, RZ, RZ, -0x7fffffe0 ;  /* 0x80000020ff077424 */ /* 0x000fe200078e00ff */
[----:B------:R-:W-:Y:S01]  /*19120*/  UMOV UR4, UR28 ;  /* 0x0000001c00047c82 */ /* 0x000fe20008000000 */
[----:B------:R-:W-:Y:S01]  /*19130*/  UMOV UR8, UR28 ;  /* 0x0000001c00087c82 */ /* 0x000fe20008000000 */
[----:B------:R-:W-:Y:S01]  /*19140*/  UMOV UR12, UR28 ;  /* 0x0000001c000c7c82 */ /* 0x000fe20008000000 */
[----:B------:R-:W-:Y:S01]  /*19150*/  UMOV UR16, UR28 ;  /* 0x0000001c00107c82 */ /* 0x000fe20008000000 */
[----:B------:R-:W-:Y:S01]  /*19160*/  R2UR UR47, R7 ;  /* 0x00000000072f72ca */ /* 0x000fe200000e0000 */
[----:B------:R-:W-:Y:S01]  /*19170*/  UIADD3 UR44, UR28, 0x2, URZ ;  /* 0x000000021c2c7890 */ /* 0x000fe2000fffe03f */
[----:B------:R-:W-:Y:S01]  /*19180*/  IMAD.MOV.U32 R9, RZ, RZ, -0x7fffffe0 ;  /* 0x80000020ff097424 */ /* 0x000fe200078e00ff */
[----:B------:R-:W-:Y:S01]  /*19190*/  UMOV UR45, 0x80000020 ;  /* 0x80000020002d7882 */ /* 0x000fe20000000000 */
[----:B------:R-:W-:-:S02]  /*191a0*/  IMAD.MOV.U32 R11, RZ, RZ, -0x7fffffe0 ;  /* 0x80000020ff0b7424 */ /* 0x000fc400078e00ff */
[----:B------:R-:W-:Y:S02]  /*191b0*/  IMAD.MOV.U32 R7, RZ, RZ, -0x7fffffe0 ;  /* 0x80000020ff077424 */ /* 0x000fe400078e00ff */
[----:B------:R-:W-:-:S05]  /*191c0*/  IMAD.MOV.U32 R5, RZ, RZ, -0x7fffffe0 ;  /* 0x80000020ff057424 */ /* 0x000fca00078e00ff */
[----:B------:R-:W-:Y:S01]  /*191d0*/  R2UR UR43, R5 ;  /* 0x00000000052b72ca */ /* 0x000fe200000e0000 */
[----:B---3--:R-:W-:-:S04]  /*191e0*/  IMAD R4, R121, 0x780, R13 ;  /* 0x0000078079047824 */ /* 0x008fc800078e020d */
[C---:B------:R-:W-:Y:S01]  /*191f0*/  VIADD R8, R4.reuse, 0x100 ;  /* 0x0000010004087836 */ /* 0x040fe20000000000 */
[C---:B------:R-:W-:Y:S01]  /*19200*/  R2UR UR30, R4.reuse ;  /* 0x00000000041e72ca */ /* 0x040fe200000e0000 */
[C---:B------:R-:W-:Y:S01]  /*19210*/  VIADD R10, R4.reuse, 0x102 ;  /* 0x00000102040a7836 */ /* 0x040fe20000000000 */
[----:B------:R-:W-:Y:S02]  /*19220*/  IADD3 R6, R4, 0x80, RZ ;  /* 0x0000008004067810 */ /* 0x000fe40007ffe0ff */
[----:B------:R-:W-:Y:S02]  /*19230*/  R2UR UR10, R8 ;  /* 0x00000000080a72ca */ /* 0x000fe400000e0000 */
[----:B------:R-:W-:Y:S01]  /*19240*/  R2UR UR6, R6 ;  /* 0x00000000060672ca */ /* 0x000fe200000e0000 */
[C---:B------:R-:W-:Y:S01]  /*19250*/  VIADD R6, R4.reuse, 0x180 ;  /* 0x0000018004067836 */ /* 0x040fe20000000000 */
[----:B------:R-:W-:-:S04]  /*19260*/  IADD3 R8, R4, 0x200, RZ ;  /* 0x0000020004087810 */ /* 0x000fc80007ffe0ff */
[----:B------:R-:W-:Y:S01]  /*19270*/  R2UR UR14, R6 ;  /* 0x00000000060e72ca */ /* 0x000fe200000e0000 */
[----:B------:R-:W-:Y:S01]  /*19280*/  QGMMA.64x32x32.F32.E4M3.E4M3 R92, gdesc[UR28], RZ, !UPT, gsb0 ;  /* 0x006000001c5c79f3 */ /* 0x000fe2000c0008ff */
[----:B------:R-:W-:Y:S01]  /*19290*/  R2UR UR18, R8 ;  /* 0x00000000081272ca */ /* 0x000fe200000e0000 */
[C---:B------:R-:W-:Y:S02]  /*192a0*/  VIADD R6, R4.reuse, 0x2 ;  /* 0x0000000204067836 */ /* 0x040fe40000000000 */
[----:B------:R-:W-:-:S03]  /*192b0*/  VIADD R8, R4, 0x82 ;  /* 0x0000008204087836 */ /* 0x000fc60000000000 */
[----:B------:R-:W-:Y:S02]  /*192c0*/  R2UR UR46, R6 ;  /* 0x00000000062e72ca */ /* 0x000fe400000e0000 */
[----:B------:R-:W-:Y:S01]  /*192d0*/  IADD3 R6, R4, 0x182, RZ ;  /* 0x0000018204067810 */ /* 0x000fe20007ffe0ff */
[----:B------:R-:W-:Y:S02]  /*192e0*/  WARPGROUP.DEPBAR.LE gsb0, 0x0 ;  /* 0x00008000000079c5 */ /* 0x000fe40000010000 */
[----:B------:R-:W-:-:S06]  /*192f0*/  WARPGROUP.ARRIVE ;  /* 0x00000000000079c5 */ /* 0x000fcc0000000000 */
[----:B------:R-:W-:Y:S01]  /*19300*/  QGMMA.64x32x32.F32.E4M3.E4M3 R76, gdesc[UR4], RZ, !UPT, gsb0 ;  /* 0x00600000044c79f3 */ /* 0x000fe2000c0008ff */
[----:B------:R-:W-:Y:S01]  /*19310*/  R2UR UR6, R8 ;  /* 0x00000000080672ca */ /* 0x000fe200000e0000 */
[----:B------:R-:W-:Y:S01]  /*19320*/  UMOV UR4, UR44 ;  /* 0x0000002c00047c82 */ /* 0x000fe20008000000 */
[----:B------:R-:W-:Y:S01]  /*19330*/  R2UR UR7, R9 ;  /* 0x00000000090772ca */ /* 0x000fe200000e0000 */
[----:B------:R-:W-:Y:S01]  /*19340*/  UMOV UR5, UR45 ;  /* 0x0000002d00057c82 */ /* 0x000fe20008000000 */
[----:B------:R-:W-:Y:S02]  /*19350*/  VIADD R8, R4, 0x202 ;  /* 0x0000020204087836 */ /* 0x000fe40000000000 */
[----:B------:R-:W-:Y:S01]  /*19360*/  IMAD.MOV.U32 R9, RZ, RZ, -0x7fffffe0 ;  /* 0x80000020ff097424 */ /* 0x000fe200078e00ff */
        /* <DEDUP_REMOVED lines=25> */
[----:B------:R-:W-:Y:S01]  /*19500*/  IMAD.MOV.U32 R9, RZ, RZ, -0x7fffffe0 ;  /* 0x80000020ff097424 */ /* 0x000fe200078e00ff */
[----:B------:R-:W-:Y:S01]  /*19510*/  IADD3 R8, R4, 0x300, RZ ;  /* 0x0000030004087810 */ /* 0x000fe20007ffe0ff */
[----:B------:R-:W-:Y:S02]  /*19520*/  WARPGROUP.DEPBAR.LE gsb0, 0x0 ;  /* 0x00008000000079c5 */ /* 0x000fe40000010000 */
[----:B------:R-:W-:-:S06]  /*19530*/  WARPGROUP.ARRIVE ;  /* 0x00000000000079c5 */ /* 0x000fcc0000000000 */
[----:B------:R-:W-:Y:S03]  /*19540*/  QGMMA.64x32x32.F32.E4M3.E4M3 R92, gdesc[UR44], R92, gsb0 ;  /* 0x006000002c5c79f3 */ /* 0x000fe6000800085c */
[----:B------:R-:W-:Y:S02]  /*19550*/  WARPGROUP.DEPBAR.LE gsb0, 0x0 ;  /* 0x00008000000079c5 */ /* 0x000fe40000010000 */
[----:B------:R-:W-:-:S06]  /*19560*/  WARPGROUP.ARRIVE ;  /* 0x00000000000079c5 */ /* 0x000fcc0000000000 */
[----:B------:R-:W-:Y:S01]  /*19570*/  QGMMA.64x32x32.F32.E4M3.E4M3 R76, gdesc[UR4], R76, gsb0 ;  /* 0x00600000044c79f3 */ /* 0x000fe2000800084c */
[----:B------:R-:W-:Y:S01]  /*19580*/  R2UR UR6, R6 ;  /* 0x00000000060672ca */ /* 0x000fe200000e0000 */
[----:B------:R-:W-:Y:S01]  /*19590*/  UIADD3 UR4, UR28, 0x200, URZ ;  /* 0x000002001c047890 */ /* 0x000fe2000fffe03f */
[----:B------:R-:W-:Y:S01]  /*195a0*/  R2UR UR7, R7 ;  /* 0x00000000070772ca */ /* 0x000fe200000e0000 */
[----:B------:R-:W-:Y:S01]  /*195b0*/  UMOV UR5, 0x80000020 ;  /* 0x8000002000057882 */ /* 0x000fe20000000000 */
[----:B------:R-:W-:Y:S01]  /*195c0*/  VIADD R6, R4, 0x400 ;  /* 0x0000040004067836 */ /* 0x000fe20000000000 */
[----:B------:R-:W-:Y:S01]  /*195d0*/  UMOV UR21, UR5 ;  /* 0x0000000500157c82 */ /* 0x000fe20008000000 */
[----:B------:R-:W-:Y:S02]  /*195e0*/  IMAD.MOV.U32 R7, RZ, RZ, -0x7fffffe0 ;  /* 0x80000020ff077424 */ /* 0x000fe400078e00ff */
[----:B------:R-:W-:Y:S01]  /*195f0*/  UMOV UR20, UR4 ;  /* 0x0000000400147c82 */ /* 0x000fe20008000000 */
[----:B------:R-:W-:-:S02]  /*19600*/  WARPGROUP.DEPBAR.LE gsb0, 0x0 ;  /* 0x00008000000079c5 */ /* 0x000fc40000010000 */
[----:B------:R-:W-:-:S06]  /*19610*/  WARPGROUP.ARRIVE ;  /* 0x00000000000079c5 */ /* 0x000fcc0000000000 */
[----:B------:R-:W-:Y:S01]  /*19620*/  QGMMA.64x32x32.F32.E4M3.E4M3 R60, gdesc[UR8], R60, gsb0 ;  /* 0x00600000083c79f3 */ /* 0x000fe2000800083c */
[----:B------:R-:W-:Y:S01]  /*19630*/  R2UR UR10, R8 ;  /* 0x00000000080a72ca */ /* 0x000fe200000e0000 */
[----:B------:R-:W-:Y:S01]  /*19640*/  UMOV UR8, UR4 ;  /* 0x0000000400087c82 */ /* 0x000fe20008000000 */
[----:B------:R-:W-:Y:S01]  /*19650*/  R2UR UR11, R9 ;  /* 0x00000000090b72ca */ /* 0x000fe200000e0000 */
[----:B------:R-:W-:Y:S01]  /*19660*/  UMOV UR9, UR5 ;  /* 0x0000000500097c82 */ /* 0x000fe20008000000 */
[----:B------:R-:W-:Y:S01]  /*19670*/  IMAD.MOV.U32 R9, RZ, RZ, -0x7fffffe0 ;  /* 0x80000020ff097424 */ /* 0x000fe200078e00ff */
[----:B------:R-:W-:-:S04]  /*19680*/  IADD3 R8, R4, 0x480, RZ ;  /* 0x0000048004087810 */ /* 0x000fc80007ffe0ff */
[----:B------:R-:W-:Y:S01]  /*19690*/  R2UR UR22, R8 ;  /* 0x00000000081672ca */ /* 0x000fe200000e0000 */
[----:B------:R-:W-:Y:S01]  /*196a0*/  VIADD R8, R4, 0x302 ;  /* 0x0000030204087836 */ /* 0x000fe20000000000 */
[----:B------:R-:W-:Y:S01]  /*196b0*/  R2UR UR23, R9 ;  /* 0x00000000091772ca */ /* 0x000fe200000e0000 */
[----:B------:R-:W-:Y:S01]  /*196c0*/  IMAD.MOV.U32 R9, RZ, RZ, -0x7fffffe0 ;  /* 0x80000020ff097424 */ /* 0x000fe200078e00ff */
[----:B------:R-:W-:Y:S02]  /*196d0*/  WARPGROUP.DEPBAR.LE gsb0, 0x0 ;  /* 0x00008000000079c5 */ /* 0x000fe40000010000 */
[----:B------:R-:W-:-:S06]  /*196e0*/  WARPGROUP.ARRIVE ;  /* 0x00000000000079c5 */ /* 0x000fcc0000000000 */
[----:B------:R-:W-:Y:S01]  /*196f0*/  QGMMA.64x32x32.F32.E4M3.E4M3 R44, gdesc[UR12], R44, gsb0 ;  /* 0x006000000c2c79f3 */ /* 0x000fe2000800082c */
        /* <DEDUP_REMOVED lines=13> */
[----:B------:R-:W-:Y:S01]  /*197d0*/  VIADD R6, R4, 0x282 ;  /* 0x0000028204067836 */ /* 0x000fe20000000000 */
[----:B------:R-:W-:Y:S01]  /*197e0*/  MOV R7, 0x80000020 ;  /* 0x8000002000077802 */ /* 0x000fe20000000f00 */
        /* <DEDUP_REMOVED lines=21> */
[----:B------:R-:W-:Y:S01]  /*19940*/  VIADD R8, R4, 0x482 ;  /* 0x0000048204087836 */ /* 0x000fe20000000000 */
[----:B------:R-:W-:-:S04]  /*19950*/  MOV R9, 0x80000020 ;  /* 0x8000002000097802 */ /* 0x000fc80000000f00 */
        /* <DEDUP_REMOVED lines=32> */
[----:B------:R-:W-:Y:S01]  /*19b60*/  IMAD.MOV.U32 R7, RZ, RZ, -0x7fffffe0 ;  /* 0x80000020ff077424 */ /* 0x000fe200078e00ff */
[----:B------:R-:W-:Y:S01]  /*19b70*/  IADD3 R6, R4, 0x680, RZ ;  /* 0x0000068004067810 */ /* 0x000fe20007ffe0ff */
[----:B------:R-:W-:Y:S02]  /*19b80*/  UMOV UR33, UR13 ;  /* 0x0000000d00217c82 */ /* 0x000fe40008000000 */
        /* <DEDUP_REMOVED lines=8> */
[----:B------:R-:W-:Y:S02]  /*19c10*/  VIADD R8, R4, 0x700 ;  /* 0x0000070004087836 */ /* 0x000fe40000000000 */
[----:B------:R-:W-:-:S03]  /*19c20*/  IMAD.MOV.U32 R9, RZ, RZ, -0x7fffffe0 ;  /* 0x80000020ff097424 */ /* 0x000fc600078e00ff */
[----:B------:R-:W-:Y:S02]  /*19c30*/  R2UR UR34, R8 ;  /* 0x00000000082272ca */ /* 0x000fe400000e0000 */
[----:B------:R-:W-:Y:S01]  /*19c40*/  R2UR UR35, R9 ;  /* 0x00000000092372ca */ /* 0x000fe200000e0000 */
[----:B------:R-:W-:Y:S01]  /*19c50*/  IMAD.MOV.U32 R9, RZ, RZ, -0x7fffffe0 ;  /* 0x80000020ff097424 */ /* 0x000fe200078e00ff */
[----:B------:R-:W-:Y:S01]  /*19c60*/  IADD3 R8, R4, 0x582, RZ ;  /* 0x0000058204087810 */ /* 0x000fe20007ffe0ff */
        /* <DEDUP_REMOVED lines=28> */
[C---:B------:R-:W-:Y:S01]  /*19e30*/  VIADD R6, R4.reuse, 0x682 ;  /* 0x0000068204067836 */ /* 0x040fe20000000000 */
[----:B------:R-:W-:Y:S01]  /*19e40*/  IADD3 R4, R4, 0x702, RZ ;  /* 0x0000070204047810 */ /* 0x000fe20007ffe0ff */
[----:B------:R-:W-:Y:S01]  /*19e50*/  IMAD.MOV.U32 R7, RZ, RZ, -0x7fffffe0 ;  /* 0x80000020ff077424 */ /* 0x000fe200078e00ff */
[----:B------:R-:W-:Y:S01]  /*19e60*/  UMOV UR41, UR17 ;  /* 0x0000001100297c82 */ /* 0x000fe20008000000 */
[----:B------:R-:W-:Y:S01]  /*19e70*/  UMOV UR40, UR16 ;  /* 0x0000001000287c82 */ /* 0x000fe20008000000 */
[----:B------:R-:W-:Y:S01]  /*19e80*/  R2UR UR42, R4 ;  /* 0x00000000042a72ca */ /* 0x000fe200000e0000 */
[----:B------:R-:W-:-:S02]  /*19e90*/  WARPGROUP.DEPBAR.LE gsb0, 0x0 ;  /* 0x00008000000079c5 */ /* 0x000fc40000010000 */
[----:B------:R-:W-:-:S06]  /*19ea0*/  WARPGROUP.ARRIVE ;  /* 0x00000000000079c5 */ /* 0x000fcc0000000000 */
[----:B------:R-:W-:Y:S01]  /*19eb0*/  QGMMA.64x32x32.F32.E4M3.E4M3 R60, gdesc[UR20], R60, gsb0 ;  /* 0x00600000143c79f3 */ /* 0x000fe2000800083c */
[----:B------:R-:W-:Y:S01]  /*19ec0*/  R2UR UR22, R8 ;  /* 0x00000000081672ca */ /* 0x000fe200000e0000 */
[----:B------:R-:W-:Y:S01]  /*19ed0*/  UMOV UR20, UR16 ;  /* 0x0000001000147c82 */ /* 0x000fe20008000000 */
[----:B------:R-:W-:Y:S01]  /*19ee0*/  R2UR UR23, R9 ;  /* 0x00000000091772ca */ /* 0x000fe200000e0000 */
[----:B------:R-:W-:Y:S01]  /*19ef0*/  UMOV UR21, UR17 ;  /* 0x0000001100157c82 */ /* 0x000fe20008000000 */
[----:B------:R-:W-:Y:S02]  /*19f00*/  WARPGROUP.DEPBAR.LE gsb0, 0x0 ;  /* 0x00008000000079c5 */ /* 0x000fe40000010000 */
        /* <DEDUP_REMOVED lines=29> */
[----:B------:R-:W-:Y:S05]  /*1a0e0*/  @!P0 BRA `(.L_x_4435) ;  /* 0x0000000000048947 */ /* 0x000fea0003800000 */
[----:B------:R-:W-:Y:S01]  /*1a0f0*/  BPT.TRAP 0x1 ;  /* 0x000000040000795c */ /* 0x000fe20000300000 */
.L_x_4435:
[----:B------:R-:W2:Y:S01]  /*1a100*/  LDL R108, [R1+0x64] ;  /* 0x00006400016c7983 */ /* 0x000ea20000100800 */
        /* <DEDUP_REMOVED lines=31> */
[C---:B-1----:R-:W-:Y:S01]  /*1a300*/  FMUL.FTZ R14, R2.reuse, R102 ;  /* 0x00000066020e7220 */ /* 0x042fe20000410000 */
        /* <DEDUP_REMOVED lines=52> */
[----:B------:R-:W-:Y:S01]  /*1a650*/  FMUL.FTZ R41, R2, R41 ;  /* 0x0000002902297220 */ /* 0x000fe20000410000 */
[----:B------:R-:W-:Y:S01]  /*1a660*/  ULDC UR53, c[0x0][0x988] ;  /* 0x0002620000357ab9 */ /* 0x000fe20000000800 */
[----:B------:R-:W5:Y:S01]  /*1a670*/  LDL R110, [R1+0x3c] ;  /* 0x00003c00016e7983 */ /* 0x000f620000100800 */
[----:B------:R-:W-:Y:S01]  /*1a680*/  VIADD R0, R0, 0x33440 ;  /* 0x0003344000007836 */ /* 0x000fe20000000000 */
[----:B------:R-:W-:-:S03]  /*1a690*/  ULDC UR52, c[0x0][0x988] ;  /* 0x0002620000347ab9 */ /* 0x000fc60000000800 */
[----:B------:R-:W5:Y:S08]  /*1a6a0*/  MUFU.TANH R10, R10 ;  /* 0x0000000a000a7308 */ /* 0x000f700000002400 */
        /* <DEDUP_REMOVED lines=24> */
[----:B------:R-:W5:Y:S01]  /*1a830*/  MUFU.TANH R65, R65 ;  /* 0x0000004100417308 */ /* 0x000f620000002400 */
[----:B--2---:R-:W-:-:S07]  /*1a840*/  IADD3 R144, R144, 0xa0, -R108 ;  /* 0x000000a090907810 */ /* 0x004fce0007ffe86c */
[----:B------:R-:W2:Y:S01]  /*1a850*/  MUFU.TANH R62, R62 ;  /* 0x0000003e003e7308 */ /* 0x000ea20000002400 */
[----:B------:R-:W-:-:S07]  /*1a860*/  IMAD R91, R131, -0xa0, R144 ;  /* 0xffffff60835b7824 */ /* 0x000fce00078e0290 */
[----:B------:R-:W2:Y:S01]  /*1a870*/  MUFU.TANH R68, R68 ;  /* 0x0000004400447308 */ /* 0x000ea20000002400 */
[C---:B------:R-:W-:Y:S02]  /*1a880*/  ISETP.GT.AND P1, PT, R91.reuse, RZ, PT ;  /* 0x000000ff5b00720c */ /* 0x040fe40003f24270 */
[C---:B------:R-:W-:Y:S02]  /*1a890*/  ISETP.GT.AND P2, PT, R91.reuse, 0x1, PT ;  /* 0x000000015b00780c */ /* 0x040fe40003f44270 */
[----:B------:R-:W-:Y:S02]  /*1a8a0*/  ISETP.GT.AND P3, PT, R91, 0x8, PT ;  /* 0x000000085b00780c */ /* 0x000fe40003f64270 */
[----:B0-----:R-:W-:Y:S01]  /*1a8b0*/  FSEL R3, R3, -INF , P1 ;  /* 0xff80000003037808 */ /* 0x001fe20000800000 */
[----:B------:R-:W0:Y:S01]  /*1a8c0*/  MUFU.TANH R63, R63 ;  /* 0x0000003f003f7308 */ /* 0x000e220000002400 */
[----:B---3--:R-:W-:Y:S02]  /*1a8d0*/  FSEL R4, R4, -INF , P2 ;  /* 0xff80000004047808 */ /* 0x008fe40001000000 */
[----:B------:R-:W-:-:S02]  /*1a8e0*/  ISETP.GT.AND P4, PT, R91, 0x9, PT ;  /* 0x000000095b00780c */ /* 0x000fc40003f84270 */
[----:B----4-:R-:W-:Y:S02]  /*1a8f0*/  FSEL R7, R7, -INF , P3 ;  /* 0xff80000007077808 */ /* 0x010fe40001800000 */
[----:B------:R-:W-:Y:S01]  /*1a900*/  FMNMX.FTZ R92, R3, R4, !PT ;  /* 0x00000004035c7209 */ /* 0x000fe20007810000 */
[----:B------:R-:W3:Y:S01]  /*1a910*/  MUFU.TANH R69, R69 ;  /* 0x0000004500457308 */ /* 0x000ee20000002400 */
[----:B------:R-:W-:Y:S02]  /*1a920*/  ISETP.GT.AND P5, PT, R91, 0x10, PT ;  /* 0x000000105b00780c */ /* 0x000fe40003fa4270 */
[----:B-1----:R-:W-:Y:S02]  /*1a930*/  FSEL R8, R8, -INF , P4 ;  /* 0xff80000008087808 */ /* 0x002fe40002000000 */
[----:B------:R-:W-:Y:S02]  /*1a940*/  FMNMX.FTZ R93, R7, R92, !PT ;  /* 0x0000005c075d7209 */ /* 0x000fe40007810000 */
[----:B-----5:R-:W-:Y:S01]  /*1a950*/  FSEL R5, R5, -INF , P1 ;  /* 0xff80000005057808 */ /* 0x020fe20000800000 */
[----:B------:R-:W1:Y:S01]  /*1a960*/  MUFU.TANH R66, R66 ;  /* 0x0000004200427308 */ /* 0x000e620000002400 */
[----:B------:R-:W-:-:S02]  /*1a970*/  ISETP.GT.AND P1, PT, R91, 0x11, PT ;  /* 0x000000115b00780c */ /* 0x000fc40003f24270 */
[----:B------:R-:W-:Y:S02]  /*1a980*/  FSEL R11, R11, -INF , P5 ;  /* 0xff8000000b0b7808 */ /* 0x000fe40002800000 */
[----:B------:R-:W-:Y:S02]  /*1a990*/  FMNMX.FTZ R92, R8, R93, !PT ;  /* 0x0000005d085c7209 */ /* 0x000fe40007810000 */
[----:B------:R-:W-:Y:S01]  /*1a9a0*/  FSEL R6, R6, -INF , P2 ;  /* 0xff80000006067808 */ /* 0x000fe20001000000 */
[----:B------:R-:W4:Y:S01]  /*1a9b0*/  MUFU.TANH R72, R72 ;  /* 0x0000004800487308 */ /* 0x000f220000002400 */
[----:B------:R-:W-:Y:S02]  /*1a9c0*/  ISETP.GT.AND P2, PT, R91, 0x18, PT ;  /* 0x000000185b00780c */ /* 0x000fe40003f44270 */
[----:B------:R-:W-:Y:S02]  /*1a9d0*/  FSEL R12, R12, -INF , P1 ;  /* 0xff8000000c0c7808 */ /* 0x000fe40000800000 */
[----:B------:R-:W-:-:S02]  /*1a9e0*/  FMNMX.FTZ R93, R11, R92, !PT ;  /* 0x0000005c0b5d7209 */ /* 0x000fc40007810000 */
[----:B------:R-:W-:Y:S01]  /*1a9f0*/  FSEL R9, R9, -INF , P3 ;  /* 0xff80000009097808 */ /* 0x000fe20001800000 */
[----:B------:R-:W5:Y:S01]  /*1aa00*/  MUFU.TANH R67, R67 ;  /* 0x0000004300437308 */ /* 0x000f620000002400 */
[C---:B------:R-:W-:Y:S02]  /*1aa10*/  ISETP.GT.AND P3, PT, R91.reuse, 0x19, PT ;  /* 0x000000195b00780c */ /* 0x040fe40003f64270 */
        /* <DEDUP_REMOVED lines=67> */
[----:B--2---:R-:W-:Y:S01]  /*1ae50*/  FSEL R62, R62, -INF , P2 ;  /* 0xff8000003e3e7808 */ /* 0x004fe20001000000 */
[----:B------:R-:W2:Y:S01]  /*1ae60*/  MUFU.TANH R50, R50 ;  /* 0x0000003200327308 */ /* 0x000ea20000002400 */
[----:B------:R-:W-:Y:S02]  /*1ae70*/  ISETP.GT.AND P2, PT, R91, 0x51, PT ;  /* 0x000000515b00780c */ /* 0x000fe40003f44270 */
[----:B------:R-:W-:Y:S02]  /*1ae80*/  FSEL R68, R68, -INF , P1 ;  /* 0xff80000044447808 */ /* 0x000fe40000800000 */
[----:B------:R-:W-:-:S02]  /*1ae90*/  FMNMX.FTZ R93, R65, R92, !PT ;  /* 0x0000005c415d7209 */ /* 0x000fc40007810000 */
[----:B0-----:R-:W-:Y:S01]  /*1aea0*/  FSEL R63, R63, -INF , P3 ;  /* 0xff8000003f3f7808 */ /* 0x001fe20001800000 */
[----:B------:R-:W0:Y:S01]  /*1aeb0*/  MUFU.TANH R56, R56 ;  /* 0x0000003800387308 */ /* 0x000e220000002400 */
[----:B------:R-:W-:Y:S02]  /*1aec0*/  ISETP.GT.AND P3, PT, R91, 0x58, PT ;  /* 0x000000585b00780c */ /* 0x000fe40003f64270 */
[----:B---3--:R-:W-:Y:S02]  /*1aed0*/  FSEL R69, R69, -INF , P2 ;  /* 0xff80000045457808 */ /* 0x008fe40001000000 */
[----:B------:R-:W-:Y:S02]  /*1aee0*/  FMNMX.FTZ R92, R68, R93, !PT ;  /* 0x0000005d445c7209 */ /* 0x000fe40007810000 */
[----:B-1----:R-:W-:Y:S01]  /*1aef0*/  FSEL R66, R66, -INF , P4 ;  /* 0xff80000042427808 */ /* 0x002fe20002000000 */
[----:B------:R-:W1:Y:S01]  /*1af00*/  MUFU.TANH R51, R51 ;  /* 0x0000003300337308 */ /* 0x000e620000002400 */
[----:B------:R-:W-:-:S02]  /*1af10*/  ISETP.GT.AND P4, PT, R91, 0x59, PT ;  /* 0x000000595b00780c */ /* 0x000fc40003f84270 */
[----:B----4-:R-:W-:Y:S02]  /*1af20*/  FSEL R72, R72, -INF , P3 ;  /* 0xff80000048487808 */ /* 0x010fe40001800000 */
[----:B------:R-:W-:Y:S02]  /*1af30*/  FMNMX.FTZ R93, R69, R92, !PT ;  /* 0x0000005c455d7209 */ /* 0x000fe40007810000 */
[----:B-----5:R-:W-:Y:S01]  /*1af40*/  FSEL R67, R67, -INF , P5 ;  /* 0xff80000043437808 */ /* 0x020fe20002800000 */
[----:B------:R-:W3:Y:S01]  /*1af50*/  MUFU.TANH R57, R57 ;  /* 0x0000003900397308 */ /* 0x000ee20000002400 */
[----:B------:R-:W-:Y:S02]  /*1af60*/  ISETP.GT.AND P5, PT, R91, 0x60, PT ;  /* 0x000000605b00780c */ /* 0x000fe40003fa4270 */
[----:B------:R-:W-:Y:S02]  /*1af70*/  FSEL R73, R73, -INF , P4 ;  /* 0xff80000049497808 */ /* 0x000fe40002000000 */
[----:B------:R-:W-:-:S02]  /*1af80*/  FMNMX.FTZ R92, R72, R93, !PT ;  /* 0x0000005d485c7209 */ /* 0x000fc40007810000 */
[----:B------:R-:W-:Y:S01]  /*1af90*/  FSEL R70, R70, -INF , P1 ;  /* 0xff80000046467808 */ /* 0x000fe20000800000 */
[----:B------:R-:W4:Y:S01]  /*1afa0*/  MUFU.TANH R54, R54 ;  /* 0x0000003600367308 */ /* 0x000f220000002400 */
        /* <DEDUP_REMOVED lines=28> */
[----:B--2---:R-:W-:Y:S01]  /*1b170*/  FSEL R50, R50, -INF , P2 ;  /* 0xff80000032327808 */ /* 0x004fe20001000000 */
[----:B------:R-:W2:Y:S01]  /*1b180*/  MUFU.TANH R59, R59 ;  /* 0x0000003b003b7308 */ /* 0x000ea20000002400 */
[----:B------:R-:W-:Y:S02]  /*1b190*/  ISETP.GT.AND P2, PT, R91, 0x79, PT ;  /* 0x000000795b00780c */ /* 0x000fe40003f44270 */
[----:B0-----:R-:W-:Y:S02]  /*1b1a0*/  FSEL R56, R56, -INF , P1 ;  /* 0xff80000038387808 */ /* 0x001fe40000800000 */
[----:B------:R-:W-:Y:S02]  /*1b1b0*/  FMNMX.FTZ R93, R53, R92, !PT ;  /* 0x0000005c355d7209 */ /* 0x000fe40007810000 */
[----:B-1----:R-:W-:Y:S01]  /*1b1c0*/  FSEL R51, R51, -INF , P3 ;  /* 0xff80000033337808 */ /* 0x002fe20001800000 */
[----:B------:R-:W0:Y:S01]  /*1b1d0*/  MUFU.TANH R33, R33 ;  /* 0x0000002100217308 */ /* 0x000e220000002400 */
[----:B------:R-:W-:-:S02]  /*1b1e0*/  ISETP.GT.AND P3, PT, R91, 0x80, PT ;  /* 0x000000805b00780c */ /* 0x000fc40003f64270 */
[----:B---3--:R-:W-:Y:S02]  /*1b1f0*/  FSEL R57, R57, -INF , P2 ;  /* 0xff80000039397808 */ /* 0x008fe40001000000 */
[----:B------:R-:W-:Y:S02]  /*1b200*/  FMNMX.FTZ R92, R56, R93, !PT ;  /* 0x0000005d385c7209 */ /* 0x000fe40007810000 */
[----:B----4-:R-:W-:Y:S01]  /*1b210*/  FSEL R54, R54, -INF , P4 ;  /* 0xff80000036367808 */ /* 0x010fe20002000000 */
[----:B------:R-:W1:Y:S01]  /*1b220*/  MUFU.TANH R30, R30 ;  /* 0x0000001e001e7308 */ /* 0x000e620000002400 */
[----:B------:R-:W-:Y:S02]  /*1b230*/  ISETP.GT.AND P4, PT, R91, 0x81, PT ;  /* 0x000000815b00780c */ /* 0x000fe40003f84270 */
[----:B-----5:R-:W-:Y:S02]  /*1b240*/  FSEL R28, R28, -INF , P3 ;  /* 0xff8000001c1c7808 */ /* 0x020fe40001800000 */
[----:B------:R-:W-:-:S03]  /*1b250*/  FMNMX.FTZ R93, R57, R92, !PT ;  /* 0x0000005c395d7209 */ /* 0x000fc60007810000 */
[----:B------:R-:W3:Y:S01]  /*1b260*/  MUFU.TANH R36, R36 ;  /* 0x0000002400247308 */ /* 0x000ee20000002400 */
[----:B------:R-:W-:Y:S02]  /*1b270*/  FSEL R55, R55, -INF , P5 ;  /* 0xff80000037377808 */ /* 0x000fe40002800000 */
[----:B------:R-:W-:Y:S02]  /*1b280*/  ISETP.GT.AND P5, PT, R91, 0x88, PT ;  /* 0x000000885b00780c */ /* 0x000fe40003fa4270 */
[----:B------:R-:W-:-:S03]  /*1b290*/  FSEL R29, R29, -INF , P4 ;  /* 0xff8000001d1d7808 */ /* 0x000fc60002000000 */
[----:B------:R-:W4:Y:S01]  /*1b2a0*/  MUFU.TANH R31, R31 ;  /* 0x0000001f001f7308 */ /* 0x000f220000002400 */
[----:B------:R-:W-:Y:S02]  /*1b2b0*/  FMNMX.FTZ R92, R28, R93, !PT ;  /* 0x0000005d1c5c7209 */ /* 0x000fe40007810000 */
[----:B------:R-:W-:-:S05]  /*1b2c0*/  FSEL R58, R58, -INF , P1 ;  /* 0xff8000003a3a7808 */ /* 0x000fca0000800000 */
[----:B------:R-:W5:Y:S01]  /*1b2d0*/  MUFU.TANH R37, R37 ;  /* 0x0000002500257308 */ /* 0x000f620000002400 */
[----:B------:R-:W-:Y:S02]  /*1b2e0*/  ISETP.GT.AND P1, PT, R91, 0x89, PT ;  /* 0x000000895b00780c */ /* 0x000fe40003f24270 */
[----:B------:R-:W-:Y:S02]  /*1b2f0*/  FSEL R32, R32, -INF , P5 ;  /* 0xff80000020207808 */ /* 0x000fe40002800000 */
[----:B------:R-:W-:-:S03]  /*1b300*/  FMNMX.FTZ R93, R29, R92, !PT ;  /* 0x0000005c1d5d7209 */ /* 0x000fc60007810000 */
[----:B------:R-:W5:Y:S01]  /*1b310*/  MUFU.TANH R34, R34 ;  /* 0x0000002200227308 */ /* 0x000f620000002400 */
[----:B--2---:R-:W-:Y:S02]  /*1b320*/  FSEL R59, R59, -INF , P2 ;  /* 0xff8000003b3b7808 */ /* 0x004fe40001000000 */
[----:B------:R-:W-:-:S05]  /*1b330*/  ISETP.GT.AND P2, PT, R91, 0x90, PT ;  /* 0x000000905b00780c */ /* 0x000fca0003f44270 */
[----:B------:R-:W2:Y:S01]  /*1b340*/  MUFU.TANH R40, R40 ;  /* 0x0000002800287308 */ /* 0x000ea20000002400 */
[----:B0-----:R-:W-:Y:S02]  /*1b350*/  FSEL R33, R33, -INF , P1 ;  /* 0xff80000021217808 */ /* 0x001fe40000800000 */
[----:B------:R-:W-:-:S05]  /*1b360*/  FMNMX.FTZ R92, R32, R93, !PT ;  /* 0x0000005d205c7209 */ /* 0x000fca0007810000 */
[----:B------:R-:W0:Y:S01]  /*1b370*/  MUFU.TANH R41, R41 ;  /* 0x0000002900297308 */ /* 0x000e220000002400 */
[----:B-1----:R-:W-:Y:S02]  /*1b380*/  FSEL R30, R30, -INF , P3 ;  /* 0xff8000001e1e7808 */ /* 0x002fe40001800000 */
[----:B------:R-:W-:Y:S02]  /*1b390*/  ISETP.GT.AND P3, PT, R91, 0x91, PT ;  /* 0x000000915b00780c */ /* 0x000fe40003f64270 */
[----:B---3--:R-:W-:Y:S02]  /*1b3a0*/  FSEL R36, R36, -INF , P2 ;  /* 0xff80000024247808 */ /* 0x008fe40001000000 */
[----:B------:R-:W-:Y:S02]  /*1b3b0*/  FMNMX.FTZ R93, R33, R92, !PT ;  /* 0x0000005c215d7209 */ /* 0x000fe40007810000 */
[----:B----4-:R-:W-:Y:S02]  /*1b3c0*/  FSEL R31, R31, -INF , P4 ;  /* 0xff8000001f1f7808 */ /* 0x010fe40002000000 */
[----:B------:R-:W-:-:S02]  /*1b3d0*/  ISETP.GT.AND P4, PT, R91, 0x98, PT ;  /* 0x000000985b00780c */ /* 0x000fc40003f84270 */
[----:B-----5:R-:W-:Y:S02]  /*1b3e0*/  FSEL R37, R37, -INF , P3 ;  /* 0xff80000025257808 */ /* 0x020fe40001800000 */
[----:B------:R-:W-:Y:S02]  /*1b3f0*/  FMNMX.FTZ R92, R36, R93, !PT ;  /* 0x0000005d245c7209 */ /* 0x000fe40007810000 */
[----:B------:R-:W-:Y:S02]  /*1b400*/  FSEL R34, R34, -INF , P5 ;  /* 0xff80000022227808 */ /* 0x000fe40002800000 */
[----:B------:R-:W-:Y:S02]  /*1b410*/  ISETP.GT.AND P5, PT, R91, 0x99, PT ;  /* 0x000000995b00780c */ /* 0x000fe40003fa4270 */
[----:B--2---:R-:W-:Y:S02]  /*1b420*/  FSEL R91, R40, -INF , P4 ;  /* 0xff800000285b7808 */ /* 0x004fe40002000000 */
[----:B------:R-:W-:-:S02]  /*1b430*/  FMNMX.FTZ R92, R37, R92, !PT ;  /* 0x0000005c255c7209 */ /* 0x000fc40007810000 */
[----:B0-----:R-:W-:Y:S02]  /*1b440*/  FSEL R41, R41, -INF , P5 ;  /* 0xff80000029297808 */ /* 0x001fe40002800000 */
[----:B------:R-:W-:-:S04]  /*1b450*/  FMNMX.FTZ R92, R91, R92, !PT ;  /* 0x0000005c5b5c7209 */ /* 0x000fc80007810000 */
[----:B------:R-:W-:-:S05]  /*1b460*/  FMNMX.FTZ R93, R41, R92, !PT ;  /* 0x0000005c295d7209 */ /* 0x000fca0007810000 */
[----:B------:R-:W0:Y:S02]  /*1b470*/  SHFL.BFLY PT, R40, R93, 0x2, 0x1f ;  /* 0x0c401f005d287f89 */ /* 0x000e2400000e0000 */
[----:B0-----:R-:W-:-:S05]  /*1b480*/  FMNMX.FTZ R95, R93, R40, !PT ;  /* 0x000000285d5f7209 */ /* 0x001fca0007810000 */
[----:B------:R-:W0:Y:S01]  /*1b490*/  SHFL.BFLY PT, R120, R95, 0x1, 0x1f ;  /* 0x0c201f005f787f89 */ /* 0x000e2200000e0000 */
[----:B------:R-:W-:Y:S02]  /*1b4a0*/  IMAD.U32 R97, RZ, RZ, UR53 ;  /* 0x00000035ff617e24 */ /* 0x000fe4000f8e00ff */
[----:B------:R-:W-:Y:S01]  /*1b4b0*/  FMUL.FTZ R92, R2, R35 ;  /* 0x00000023025c7220 */ /* 0x000fe20000410000 */
[----:B0-----:R-:W-:-:S04]  /*1b4c0*/  FMNMX.FTZ R120, R95, R120, !PT ;  /* 0x000000785f787209 */ /* 0x001fc80007810000 */
[C---:B------:R-:W-:Y:S01]  /*1b4d0*/  FSETP.NEU.FTZ.AND P6, PT, R120.reuse, -INF , PT ;  /* 0xff8000007800780b */ /* 0x040fe20003fdd000 */
[----:B------:R-:W-:-:S05]  /*1b4e0*/  FFMA.FTZ R40, R120, R97, -8 ;  /* 0xc100000078287423 */ /* 0x000fca0000010061 */
[----:B------:R-:W-:-:S05]  /*1b4f0*/  FSEL R40, R40, RZ, P6 ;  /* 0x000000ff28287208 */ /* 0x000fca0003000000 */
[--C-:B------:R-:W-:Y:S01]  /*1b500*/  FFMA.FTZ R218, R11, UR53, -R40.reuse ;  /* 0x000000350bda7c23 */ /* 0x100fe20008010828 */
[----:B------:R-:W-:-:S01]  /*1b510*/  FFMA.FTZ R11, R12, UR53, -R40 ;  /* 0x000000350c0b7c23 */ /* 0x000fc20008010828 */
[----:B------:R-:W-:-:S04]  /*1b520*/  FMNMX.FTZ R12, R5, R6, !PT ;  /* 0x00000006050c7209 */ /* 0x000fc80007810000 */
[----:B------:R-:W-:-:S04]  /*1b530*/  FMNMX.FTZ R35, R9, R12, !PT ;  /* 0x0000000c09237209 */ /* 0x000fc80007810000 */
[----:B------:R-:W-:Y:S01]  /*1b540*/  FMNMX.FTZ R35, R10, R35, !PT ;  /* 0x000000230a237209 */ /* 0x000fe20007810000 */
[----:B------:R-:W-:-:S03]  /*1b550*/  FFMA.FTZ R212, R27, UR53, -R40 ;  /* 0x000000351bd47c23 */ /* 0x000fc60008010828 */
[----:B------:R-:W-:-:S04]  /*1b560*/  FMNMX.FTZ R12, R14, R35, !PT ;  /* 0x000000230e0c7209 */ /* 0x000fc80007810000 */
[----:B------:R-:W-:-:S04]  /*1b570*/  FMNMX.FTZ R27, R15, R12, !PT ;  /* 0x0000000c0f1b7209 */ /* 0x000fc80007810000 */
[----:B------:R-:W-:Y:S01]  /*1b580*/  FMNMX.FTZ R35, R24, R27, !PT ;  /* 0x0000001b18237209 */ /* 0x000fe20007810000 */
[----:B------:R-:W-:-:S03]  /*1b590*/  FFMA.FTZ R216, R3, UR53, -R40 ;  /* 0x0000003503d87c23 */ /* 0x000fc60008010828 */
[----:B------:R-:W-:Y:S01]  /*1b5a0*/  FMNMX.FTZ R12, R26, R35, !PT ;  /* 0x000000231a0c7209 */ /* 0x000fe20007810000 */
[----:B------:R-:W-:-:S01]  /*1b5b0*/  FFMA.FTZ R3, R4, UR53, -R40 ;  /* 0x0000003504037c23 */ /* 0x000fc20008010828 */
[--C-:B------:R-:W-:Y:S02]  /*1b5c0*/  FFMA.FTZ R4, R7, UR53, -R40.reuse ;  /* 0x0000003507047c23 */ /* 0x100fe40008010828 */
[----:B------:R-:W-:Y:S01]  /*1b5d0*/  FMNMX.FTZ R35, R77, R12, !PT ;  /* 0x0000000c4d237209 */ /* 0x000fe20007810000 */
[--C-:B------:R-:W-:Y:S01]  /*1b5e0*/  FFMA.FTZ R7, R8, UR53, -R40.reuse ;  /* 0x0000003508077c23 */ /* 0x100fe20008010828 */
[----:B------:R-:W-:-:S02]  /*1b5f0*/  FFMA.FTZ R8, R20, UR53, -R40 ;  /* 0x0000003514087c23 */ /* 0x000fc40008010828 */
[----:B------:R-:W-:-:S04]  /*1b600*/  FMNMX.FTZ R20, R78, R35, !PT ;  /* 0x000000234e147209 */ /* 0x000fc80007810000 */
[----:B------:R-:W-:-:S04]  /*1b610*/  FMNMX.FTZ R35, R81, R20, !PT ;  /* 0x0000001451237209 */ /* 0x000fc80007810000 */
[----:B------:R-:W-:-:S04]  /*1b620*/  FMNMX.FTZ R20, R82, R35, !PT ;  /* 0x0000002352147209 */ /* 0x000fc80007810000 */
[----:B------:R-:W-:Y:S01]  /*1b630*/  FMNMX.FTZ R35, R85, R20, !PT ;  /* 0x0000001455237209 */ /* 0x000fe20007810000 */
[----:B------:R-:W-:-:S03]  /*1b640*/  FMUL.FTZ R95, R2, R43 ;  /* 0x0000002b025f7220 */ /* 0x000fc60000410000 */
[----:B------:R-:W-:-:S04]  /*1b650*/  FMNMX.FTZ R20, R86, R35, !PT ;  /* 0x0000002356147209 */ /* 0x000fc80007810000 */
[----:B------:R-:W-:Y:S01]  /*1b660*/  FMNMX.FTZ R43, R89, R20, !PT ;  /* 0x00000014592b7209 */ /* 0x000fe20007810000 */
[----:B------:R-:W-:-:S03]  /*1b670*/  FMUL.FTZ R94, R2, R38 ;  /* 0x00000026025e7220 */ /* 0x000fc60000410000 */
[----:B------:R-:W-:-:S04]  /*1b680*/  FMNMX.FTZ R43, R90, R43, !PT ;  /* 0x0000002b5a2b7209 */ /* 0x000fc80007810000 */
[----:B------:R-:W-:-:S04]  /*1b690*/  FMNMX.FTZ R38, R62, R43, !PT ;  /* 0x0000002b3e267209 */ /* 0x000fc80007810000 */
[----:B------:R-:W-:-:S04]  /*1b6a0*/  FMNMX.FTZ R43, R63, R38, !PT ;  /* 0x000000263f2b7209 */ /* 0x000fc80007810000 */
[----:B------:R-:W-:-:S04]  /*1b6b0*/  FMNMX.FTZ R38, R66, R43, !PT ;  /* 0x0000002b42267209 */ /* 0x000fc80007810000 */
[----:B------:R-:W-:-:S04]  /*1b6c0*/  FMNMX.FTZ R43, R67, R38, !PT ;  /* 0x00000026432b7209 */ /* 0x000fc80007810000 */
[----:B------:R-:W-:-:S04]  /*1b6d0*/  FMNMX.FTZ R38, R70, R43, !PT ;  /* 0x0000002b46267209 */ /* 0x000fc80007810000 */
[----:B------:R-:W-:Y:S01]  /*1b6e0*/  FMNMX.FTZ R43, R71, R38, !PT ;  /* 0x00000026472b7209 */ /* 0x000fe20007810000 */
[----:B------:R-:W-:-:S03]  /*1b6f0*/  FFMA.FTZ R200, R60, UR53, -R40 ;  /* 0x000000353cc87c23 */ /* 0x000fc60008010828 */
[----:B------:R-:W-:Y:S01]  /*1b700*/  FMNMX.FTZ R38, R74, R43, !PT ;  /* 0x0000002b4a267209 */ /* 0x000fe20007810000 */
[----:B------:R-:W-:-:S03]  /*1b710*/  FFMA.FTZ R60, R61, UR53, -R40 ;  /* 0x000000353d3c7c23 */ /* 0x000fc60008010828 */
[----:B------:R-:W-:Y:S01]  /*1b720*/  FMNMX.FTZ R61, R75, R38, !PT ;  /* 0x000000264b3d7209 */ /* 0x000fe20007810000 */
[----:B------:R-:W-:-:S03]  /*1b730*/  FMUL.FTZ R96, R2, R42 ;  /* 0x0000002a02607220 */ /* 0x000fc60000410000 */
[----:B------:R-:W-:-:S04]  /*1b740*/  FMNMX.FTZ R42, R46, R61, !PT ;  /* 0x0000003d2e2a7209 */ /* 0x000fc80007810000 */
[----:B------:R-:W-:-:S04]  /*1b750*/  FMNMX.FTZ R61, R47, R42, !PT ;  /* 0x0000002a2f3d7209 */ /* 0x000fc80007810000 */
[----:B------:R-:W-:-:S04]  /*1b760*/  FMNMX.FTZ R42, R50, R61, !PT ;  /* 0x0000003d322a7209 */ /* 0x000fc80007810000 */
[----:B------:R-:W-:-:S04]  /*1b770*/  FMNMX.FTZ R61, R51, R42, !PT ;  /* 0x0000002a333d7209 */ /* 0x000fc80007810000 */
[----:B------:R-:W-:Y:S01]  /*1b780*/  FMNMX.FTZ R42, R54, R61, !PT ;  /* 0x0000003d362a7209 */ /* 0x000fe20007810000 */
[----:B------:R-:W0:Y:S03]  /*1b790*/  MUFU.TANH R92, R92 ;  /* 0x0000005c005c7308 */ /* 0x000e260000002400 */
[----:B------:R-:W-:Y:S01]  /*1b7a0*/  FMNMX.FTZ R61, R55, R42, !PT ;  /* 0x0000002a373d7209 */ /* 0x000fe20007810000 */
[----:B------:R-:W-:Y:S01]  /*1b7b0*/  FMUL.FTZ R93, R2, R39 ;  /* 0x00000027025d7220 */ /* 0x000fe20000410000 */
[----:B------:R-:W-:-:S02]  /*1b7c0*/  FFMA.FTZ R202, R68, UR53, -R40 ;  /* 0x0000003544ca7c23 */ /* 0x000fc40008010828 */
[----:B------:R-:W-:Y:S01]  /*1b7d0*/  FMNMX.FTZ R42, R58, R61, !PT ;  /* 0x0000003d3a2a7209 */ /* 0x000fe20007810000 */
[----:B------:R-:W1:Y:S01]  /*1b7e0*/  MUFU.TANH R94, R94 ;  /* 0x0000005e005e7308 */ /* 0x000e620000002400 */
[----:B------:R-:W-:-:S02]  /*1b7f0*/  FFMA.FTZ R68, R69, UR53, -R40 ;  /* 0x0000003545447c23 */ /* 0x000fc40008010828 */
[----:B------:R-:W-:-:S05]  /*1b800*/  FMNMX.FTZ R69, R59, R42, !PT ;  /* 0x0000002a3b457209 */ /* 0x000fca0007810000 */
[----:B------:R-:W-:Y:S01]  /*1b810*/  MUFU.TANH R93, R93 ;  /* 0x0000005d005d7308 */ /* 0x000fe20000002400 */
[----:B------:R-:W-:-:S07]  /*1b820*/  FFMA.FTZ R39, R80, UR53, -R40 ;  /* 0x0000003550277c23 */ /* 0x000fce0008010828 */
[----:B------:R2:W-:Y:S01]  /*1b830*/  MUFU.EX2 R43, R60 ;  /* 0x0000003c002b7308 */ /* 0x0005e20000000800 */
[----:B------:R-:W-:-:S01]  /*1b840*/  FFMA.FTZ R80, R73, UR53, -R40 ;  /* 0x0000003549507c23 */ /* 0x000fc20008010828 */
[----:B--2---:R-:W-:-:S06]  /*1b850*/  FMNMX.FTZ R60, R30, R69, !PT ;  /* 0x000000451e3c7209 */ /* 0x004fcc0007810000 */
[----:B------:R-:W2:Y:S01]  /*1b860*/  MUFU.TANH R96, R96 ;  /* 0x0000006000607308 */ /* 0x000ea20000002400 */
[----:B------:R-:W-:Y:S02]  /*1b870*/  FMNMX.FTZ R69, R31, R60, !PT ;  /* 0x0000003c1f457209 */ /* 0x000fe40007810000 */
[----:B0-----:R-:W-:Y:S02]  /*1b880*/  FSEL R60, R92, -INF , P1 ;  /* 0xff8000005c3c7808 */ /* 0x001fe40000800000 */
[----:B------:R-:W-:-:S03]  /*1b890*/  FMNMX.FTZ R73, R34, R69, !PT ;  /* 0x0000004522497209 */ /* 0x000fc60007810000 */
[----:B------:R-:W0:Y:S01]  /*1b8a0*/  MUFU.TANH R95, R95 ;  /* 0x0000005f005f7308 */ /* 0x000e220000002400 */
[----:B------:R-:W-:-:S01]  /*1b8b0*/  FFMA.FTZ R38, R64, UR53, -R40 ;  /* 0x0000003540267c23 */ /* 0x000fc20008010828 */
[----:B-1----:R-:W-:Y:S02]  /*1b8c0*/  FSEL R64, R94, -INF , P2 ;  /* 0xff8000005e407808 */ /* 0x002fe40001000000 */
[----:B------:R-:W-:-:S04]  /*1b8d0*/  FMNMX.FTZ R73, R60, R73, !PT ;  /* 0x000000493c497209 */ /* 0x000fc80007810000 */
[----:B------:R1:W-:Y:S01]  /*1b8e0*/  MUFU.EX2 R61, R68 ;  /* 0x00000044003d7308 */ /* 0x0003e20000000800 */
[----:B------:R-:W-:Y:S01]  /*1b8f0*/  FMNMX.FTZ R73, R64, R73, !PT ;  /* 0x0000004940497209 */ /* 0x000fe20007810000 */
[--C-:B------:R-:W-:Y:S01]  /*1b900*/  FFMA.FTZ R76, R76, UR53, -R40.reuse ;  /* 0x000000354c4c7c23 */ /* 0x100fe20008010828 */
[----:B------:R-:W-:-:S01]  /*1b910*/  FFMA.FTZ R42, R72, UR53, -R40 ;  /* 0x00000035482a7c23 */ /* 0x000fc20008010828 */
[----:B--2---:R-:W-:Y:S02]  /*1b920*/  FSEL R72, R96, -INF , P4 ;  /* 0xff80000060487808 */ /* 0x004fe40002000000 */
[----:B-1----:R-:W-:Y:S02]  /*1b930*/  FSEL R68, R93, -INF , P3 ;  /* 0xff8000005d447808 */ /* 0x002fe40001800000 */
[----:B------:R0:W-:Y:S02]  /*1b940*/  MUFU.EX2 R27, R76 ;  /* 0x0000004c001b7308 */ /* 0x0001e40000000800 */
[----:B------:R-:W-:-:S04]  /*1b950*/  FMNMX.FTZ R73, R68, R73, !PT ;  /* 0x0000004944497209 */ /* 0x000fc80007810000 */
[----:B------:R-:W-:Y:S02]  /*1b960*/  FMNMX.FTZ R73, R72, R73, !PT ;  /* 0x0000004948497209 */ /* 0x000fe40007810000 */
[----:B0-----:R-:W-:Y:S01]  /*1b970*/  FSEL R76, R95, -INF , P5 ;  /* 0xff8000005f4c7808 */ /* 0x001fe20002800000 */
[----:B------:R0:W-:Y:S03]  /*1b980*/  MUFU.EX2 R69, R80 ;  /* 0x0000005000457308 */ /* 0x0001e60000000800 */
[----:B0-----:R-:W-:-:S05]  /*1b990*/  FMNMX.FTZ R80, R76, R73, !PT ;  /* 0x000000494c507209 */ /* 0x001fca0007810000 */
[----:B------:R-:W0:Y:S02]  /*1b9a0*/  SHFL.BFLY PT, R93, R80, 0x2, 0x1f ;  /* 0x0c401f00505d7f89 */ /* 0x000e2400000e0000 */
[----:B0-----:R-:W-:-:S05]  /*1b9b0*/  FMNMX.FTZ R93, R80, R93, !PT ;  /* 0x0000005d505d7209 */ /* 0x001fca0007810000 */
[----:B------:R-:W0:Y:S01]  /*1b9c0*/  SHFL.BFLY PT, R122, R93, 0x1, 0x1f ;  /* 0x0c201f005d7a7f89 */ /* 0x000e2200000e0000 */
[----:B------:R-:W-:-:S01]  /*1b9d0*/  FFMA.FTZ R214, R83, UR53, -R40 ;  /* 0x0000003553d67c23 */ /* 0x000fc20008010828 */
[--C-:B------:R-:W-:Y:S01]  /*1b9e0*/  FFMA.FTZ R83, R49, UR53, -R40.reuse ;  /* 0x0000003531537c23 */ /* 0x100fe20008010828 */
[----:B------:R-:W-:-:S01]  /*1b9f0*/  FFMA.FTZ R49, R32, UR53, -R40 ;  /* 0x0000003520317c23 */ /* 0x000fc20008010828 */
[----:B------:R-:W-:Y:S01]  /*1ba00*/  FFMA.FTZ R32, R37, UR53, -R40 ;  /* 0x0000003525207c23 */ /* 0x000fe20008010828 */
[----:B------:R-:W-:Y:S01]  /*1ba10*/  IMAD.U32 R37, RZ, RZ, UR53 ;  /* 0x00000035ff257e24 */ /* 0x000fe2000f8e00ff */
[----:B0-----:R-:W-:-:S04]  /*1ba20*/  FMNMX.FTZ R122, R93, R122, !PT ;  /* 0x0000007a5d7a7209 */ /* 0x001fc80007810000 */
[C---:B------:R-:W-:Y:S01]  /*1ba30*/  FSETP.NEU.FTZ.AND P1, PT, R122.reuse, -INF , PT ;  /* 0xff8000007a00780b */ /* 0x040fe20003f3d000 */
[----:B------:R-:W-:-:S05]  /*1ba40*/  FFMA.FTZ R37, R122, R37, -8 ;  /* 0xc10000007a257423 */ /* 0x000fca0000010025 */
[----:B------:R-:W-:Y:S01]  /*1ba50*/  FSEL R37, R37, RZ, P1 ;  /* 0x000000ff25257208 */ /* 0x000fe20000800000 */
[----:B------:R-:W-:-:S04]  /*1ba60*/  FFMA.FTZ R204, R44, UR53, -R40 ;  /* 0x000000352ccc7c23 */ /* 0x000fc80008010828 */
[--C-:B------:R-:W-:Y:S01]  /*1ba70*/  FFMA.FTZ R217, R5, UR53, -R37.reuse ;  /* 0x0000003505d97c23 */ /* 0x100fe20008010825 */
[----:B------:R-:W-:-:S01]  /*1ba80*/  FFMA.FTZ R6, R6, UR53, -R37 ;  /* 0x0000003506067c23 */ /* 0x000fc20008010825 */
[----:B------:R-:W-:Y:S01]  /*1ba90*/  FFMA.FTZ R5, R9, UR53, -R37 ;  /* 0x0000003509057c23 */ /* 0x000fe20008010825 */
[----:B------:R-:W-:Y:S01]  /*1baa0*/  MUFU.EX2 R216, R216 ;  /* 0x000000d800d87308 */ /* 0x000fe20000000800 */
[----:B------:R-:W-:-:S01]  /*1bab0*/  FFMA.FTZ R44, R48, UR53, -R40 ;  /* 0x00000035302c7c23 */ /* 0x000fc20008010828 */
[--C-:B------:R-:W-:Y:S01]  /*1bac0*/  FFMA.FTZ R48, R33, UR53, -R40.reuse ;  /* 0x0000003521307c23 */ /* 0x100fe20008010828 */
[----:B------:R-:W-:-:S01]  /*1bad0*/  FFMA.FTZ R33, R36, UR53, -R40 ;  /* 0x0000003524217c23 */ /* 0x000fc20008010828 */
[----:B------:R-:W-:-:S04]  /*1bae0*/  FFMA.FTZ R36, R10, UR53, -R37 ;  /* 0x000000350a247c23 */ /* 0x000fc80008010825 */
[----:B------:R-:W0:Y:S01]  /*1baf0*/  MUFU.EX2 R3, R3 ;  /* 0x0000000300037308 */ /* 0x000e220000000800 */
[----:B------:R-:W-:-:S07]  /*1bb00*/  FFMA.FTZ R219, R14, UR53, -R37 ;  /* 0x000000350edb7c23 */ /* 0x000fce0008010825 */
[----:B------:R-:W-:Y:S08]  /*1bb10*/  MUFU.EX2 R217, R217 ;  /* 0x000000d900d97308 */ /* 0x000ff00000000800 */
[----:B------:R-:W1:Y:S01]  /*1bb20*/  MUFU.EX2 R6, R6 ;  /* 0x0000000600067308 */ /* 0x000e620000000800 */
[----:B------:R-:W-:-:S07]  /*1bb30*/  FFMA.FTZ R79, R79, UR53, -R40 ;  /* 0x000000354f4f7c23 */ /* 0x000fce0008010828 */
[----:B------:R-:W2:Y:S01]  /*1bb40*/  MUFU.EX2 R4, R4 ;  /* 0x0000000400047308 */ /* 0x000ea20000000800 */
[----:B------:R-:W-:-:S07]  /*1bb50*/  FFMA.FTZ R10, R15, UR53, -R37 ;  /* 0x000000350f0a7c23 */ /* 0x000fce0008010825 */
[----:B------:R-:W3:Y:S01]  /*1bb60*/  MUFU.EX2 R5, R5 ;  /* 0x0000000500057308 */ /* 0x000ee20000000800 */
[----:B------:R-:W-:-:S01]  /*1bb70*/  FFMA.FTZ R20, R87, UR53, -R40 ;  /* 0x0000003557147c23 */ /* 0x000fc20008010828 */
[--C-:B------:R-:W-:Y:S01]  /*1bb80*/  FFMA.FTZ R206, R52, UR53, -R40.reuse ;  /* 0x0000003534ce7c23 */ /* 0x100fe20008010828 */
[----:B------:R-:W-:-:S05]  /*1bb90*/  FFMA.FTZ R73, R53, UR53, -R40 ;  /* 0x0000003535497c23 */ /* 0x000fca0008010828 */
[----:B------:R-:W4:Y:S01]  /*1bba0*/  MUFU.EX2 R7, R7 ;  /* 0x0000000700077308 */ /* 0x000f220000000800 */
[----:B------:R-:W-:-:S01]  /*1bbb0*/  FFMA.FTZ R87, R56, UR53, -R40 ;  /* 0x0000003538577c23 */ /* 0x000fc20008010828 */
[--C-:B------:R-:W-:Y:S01]  /*1bbc0*/  FFMA.FTZ R53, R28, UR53, -R40.reuse ;  /* 0x000000351c357c23 */ /* 0x100fe20008010828 */
[----:B------:R-:W-:-:S05]  /*1bbd0*/  FFMA.FTZ R52, R29, UR53, -R40 ;  /* 0x000000351d347c23 */ /* 0x000fca0008010828 */
[----:B------:R-:W5:Y:S01]  /*1bbe0*/  MUFU.EX2 R36, R36 ;  /* 0x0000002400247308 */ /* 0x000f620000000800 */
[----:B------:R-:W-:-:S01]  /*1bbf0*/  FFMA.FTZ R21, R21, UR53, -R40 ;  /* 0x0000003515157c23 */ /* 0x000fc20008010828 */
[--C-:B------:R-:W-:Y:S01]  /*1bc00*/  FFMA.FTZ R35, R84, UR53, -R40.reuse ;  /* 0x0000003554237c23 */ /* 0x100fe20008010828 */
[----:B------:R-:W-:-:S01]  /*1bc10*/  FFMA.FTZ R65, R65, UR53, -R40 ;  /* 0x0000003541417c23 */ /* 0x000fc20008010828 */
[--C-:B------:R-:W-:Y:S01]  /*1bc20*/  FFMA.FTZ R45, R45, UR53, -R40.reuse ;  /* 0x000000352d2d7c23 */ /* 0x100fe20008010828 */
[----:B------:R-:W-:-:S01]  /*1bc30*/  FFMA.FTZ R56, R57, UR53, -R40 ;  /* 0x0000003539387c23 */ /* 0x000fc20008010828 */
[--C-:B------:R-:W-:Y:S02]  /*1bc40*/  FFMA.FTZ R28, R91, UR53, -R40.reuse ;  /* 0x000000355b1c7c23 */ /* 0x100fe40008010828 */
[----:B------:R-:W5:Y:S01]  /*1bc50*/  MUFU.EX2 R218, R218 ;  /* 0x000000da00da7308 */ /* 0x000f620000000800 */
[----:B------:R-:W-:-:S01]  /*1bc60*/  FFMA.FTZ R29, R41, UR53, -R40 ;  /* 0x00000035291d7c23 */ /* 0x000fc20008010828 */
[--C-:B------:R-:W-:Y:S01]  /*1bc70*/  FFMA.FTZ R9, R24, UR53, -R37.reuse ;  /* 0x0000003518097c23 */ /* 0x100fe20008010825 */
[----:B------:R-:W-:-:S01]  /*1bc80*/  FFMA.FTZ R57, R66, UR53, -R37 ;  /* 0x0000003542397c23 */ /* 0x000fc20008010825 */
[----:B------:R-:W-:-:S04]  /*1bc90*/  FFMA.FTZ R66, R67, UR53, -R37 ;  /* 0x0000003543427c23 */ /* 0x000fc80008010825 */
[----:B------:R1:W-:Y:S01]  /*1bca0*/  MUFU.EX2 R12, R79 ;  /* 0x0000004f000c7308 */ /* 0x0003e20000000800 */
[----:B0-----:R-:W-:-:S01]  /*1bcb0*/  FADD.FTZ R67, R216, R3 ;  /* 0x00000003d8437221 */ /* 0x001fc20000010000 */
[----:B------:R-:W-:-:S06]  /*1bcc0*/  FFMA.FTZ R14, R78, UR53, -R37 ;  /* 0x000000354e0e7c23 */ /* 0x000fcc0008010825 */
[----:B------:R-:W0:Y:S01]  /*1bcd0*/  MUFU.EX2 R219, R219 ;  /* 0x000000db00db7308 */ /* 0x000e220000000800 */
[----:B-1----:R-:W-:-:S01]  /*1bce0*/  FFMA.FTZ R79, R88, UR53, -R40 ;  /* 0x00000035584f7c23 */ /* 0x002fc20008010828 */
[--C-:B------:R-:W-:Y:S01]  /*1bcf0*/  FFMA.FTZ R40, R26, UR53, -R37.reuse ;  /* 0x000000351a287c23 */ /* 0x100fe20008010825 */
[----:B------:R-:W-:-:S01]  /*1bd00*/  FFMA.FTZ R26, R63, UR53, -R37 ;  /* 0x000000353f1a7c23 */ /* 0x000fc20008010825 */
[----:B------:R-:W-:Y:S01]  /*1bd10*/  FFMA.FTZ R63, R74, UR53, -R37 ;  /* 0x000000354a3f7c23 */ /* 0x000fe20008010825 */
[----:B------:R-:W-:-:S03]  /*1bd20*/  FADD.FTZ R74, R217, R6 ;  /* 0x00000006d94a7221 */ /* 0x000fc60000010000 */
[----:B------:R-:W1:Y:S01]  /*1bd30*/  MUFU.EX2 R11, R11 ;  /* 0x0000000b000b7308 */ /* 0x000e620000000800 */
[----:B------:R-:W-:-:S01]  /*1bd40*/  FFMA.FTZ R78, R82, UR53, -R37 ;  /* 0x00000035524e7c23 */ /* 0x000fc20008010825 */
[----:B--2---:R-:W-:Y:S01]  /*1bd50*/  FADD.FTZ R82, R4, R67 ;  /* 0x0000004304527221 */ /* 0x004fe20000010000 */
[----:B---3--:R-:W-:-:S05]  /*1bd60*/  FADD.FTZ R67, R5, R74 ;  /* 0x0000004a05437221 */ /* 0x008fca0000010000 */
[----:B------:R-:W2:Y:S01]  /*1bd70*/  MUFU.EX2 R10, R10 ;  /* 0x0000000a000a7308 */ /* 0x000ea20000000800 */
[----:B------:R-:W-:-:S01]  /*1bd80*/  FFMA.FTZ R213, R77, UR53, -R37 ;  /* 0x000000354dd57c23 */ /* 0x000fc20008010825 */
[--C-:B------:R-:W-:Y:S01]  /*1bd90*/  FFMA.FTZ R201, R62, UR53, -R37.reuse ;  /* 0x000000353ec97c23 */ /* 0x100fe20008010825 */
[----:B------:R-:W-:-:S05]  /*1bda0*/  FFMA.FTZ R62, R71, UR53, -R37 ;  /* 0x00000035473e7c23 */ /* 0x000fca0008010825 */
[----:B------:R-:W3:Y:S01]  /*1bdb0*/  MUFU.EX2 R8, R8 ;  /* 0x0000000800087308 */ /* 0x000ee20000000800 */
[----:B------:R-:W-:-:S01]  /*1bdc0*/  FFMA.FTZ R205, R46, UR53, -R37 ;  /* 0x000000352ecd7c23 */ /* 0x000fc20008010825 */
[----:B----4-:R-:W-:Y:S01]  /*1bdd0*/  FADD.FTZ R71, R7, R82 ;  /* 0x0000005207477221 */ /* 0x010fe20000010000 */
[----:B-----5:R-:W-:-:S05]  /*1bde0*/  FADD.FTZ R46, R36, R67 ;  /* 0x00000043242e7221 */ /* 0x020fca0000010000 */
[----:B------:R-:W4:Y:S01]  /*1bdf0*/  MUFU.EX2 R9, R9 ;  /* 0x0000000900097308 */ /* 0x000f220000000800 */
[----:B------:R-:W-:-:S01]  /*1be00*/  FADD.FTZ R74, R218, R71 ;  /* 0x00000047da4a7221 */ /* 0x000fc20000010000 */
[----:B0-----:R-:W-:-:S06]  /*1be10*/  FADD.FTZ R67, R219, R46 ;  /* 0x0000002edb437221 */ /* 0x001fcc0000010000 */
[----:B------:R-:W0:Y:S01]  /*1be20*/  MUFU.EX2 R21, R21 ;  /* 0x0000001500157308 */ /* 0x000e220000000800 */
[----:B------:R-:W-:-:S07]  /*1be30*/  FFMA.FTZ R15, R81, UR53, -R37 ;  /* 0x00000035510f7c23 */ /* 0x000fce0008010825 */
[----:B------:R-:W5:Y:S01]  /*1be40*/  MUFU.EX2 R40, R40 ;  /* 0x0000002800287308 */ /* 0x000f620000000800 */
[----:B------:R-:W-:-:S01]  /*1be50*/  FFMA.FTZ R203, R70, UR53, -R37 ;  /* 0x0000003546cb7c23 */ /* 0x000fc20008010825 */
[----:B-1----:R-:W-:-:S06]  /*1be60*/  FADD.FTZ R71, R11, R74 ;  /* 0x0000004a0b477221 */ /* 0x002fcc0000010000 */
[----:B------:R-:W1:Y:S01]  /*1be70*/  MUFU.EX2 R212, R212 ;  /* 0x000000d400d47308 */ /* 0x000e620000000800 */
[----:B------:R-:W-:-:S01]  /*1be80*/  FFMA.FTZ R70, R75, UR53, -R37 ;  /* 0x000000354b467c23 */ /* 0x000fc20008010825 */
[----:B--2---:R-:W-:-:S06]  /*1be90*/  FADD.FTZ R74, R10, R67 ;  /* 0x000000430a4a7221 */ /* 0x004fcc0000010000 */
[----:B------:R-:W2:Y:S01]  /*1bea0*/  MUFU.EX2 R213, R213 ;  /* 0x000000d500d57308 */ /* 0x000ea20000000800 */
[----:B------:R-:W-:Y:S01]  /*1beb0*/  MOV R75, UR38 ;  /* 0x00000026004b7c02 */ /* 0x000fe20008000f00 */
[----:B---3--:R-:W-:Y:S01]  /*1bec0*/  FADD.FTZ R82, R8, R71 ;  /* 0x0000004708527221 */ /* 0x008fe20000010000 */
[----:B----4-:R-:W-:-:S05]  /*1bed0*/  FADD.FTZ R67, R9, R74 ;  /* 0x0000004a09437221 */ /* 0x010fca0000010000 */
[----:B------:R-:W3:Y:S01]  /*1bee0*/  MUFU.EX2 R14, R14 ;  /* 0x0000000e000e7308 */ /* 0x000ee20000000800 */
[----:B------:R-:W-:-:S01]  /*1bef0*/  FFMA.FTZ R215, R85, UR53, -R37 ;  /* 0x0000003555d77c23 */ /* 0x000fc20008010825 */
[----:B------:R-:W-:Y:S01]  /*1bf00*/  PRMT R0, R75, 0x654, R0 ;  /* 0x000006544b007816 */ /* 0x000fe20000000000 */
[----:B------:R-:W-:-:S01]  /*1bf10*/  FFMA.FTZ R47, R47, UR53, -R37 ;  /* 0x000000352f2f7c23 */ /* 0x000fc20008010825 */
[----:B------:R-:W-:-:S04]  /*1bf20*/  FFMA.FTZ R46, R50, UR53, -R37 ;  /* 0x00000035322e7c23 */ /* 0x000fc80008010825 */
[----:B------:R-:W4:Y:S01]  /*1bf30*/  MUFU.EX2 R15, R15 ;  /* 0x0000000f000f7308 */ /* 0x000f220000000800 */
[----:B0-----:R-:W-:-:S01]  /*1bf40*/  FADD.FTZ R71, R21, R82 ;  /* 0x0000005215477221 */ /* 0x001fc20000010000 */
[----:B-----5:R-:W-:Y:S01]  /*1bf50*/  FADD.FTZ R50, R40, R67 ;  /* 0x0000004328327221 */ /* 0x020fe20000010000 */
[----:B------:R-:W-:-:S01]  /*1bf60*/  FFMA.FTZ R24, R86, UR53, -R37 ;  /* 0x0000003556187c23 */ /* 0x000fc20008010825 */
[----:B------:R0:W-:Y:S04]  /*1bf70*/  SYNCS.ARRIVE.TRANS64.RED.A1T0 RZ, [R0+URZ], RZ ;  /* 0x000000ff00ff79a7 */ /* 0x0001e8000810043f */
[----:B------:R-:W5:Y:S01]  /*1bf80*/  MUFU.EX2 R39, R39 ;  /* 0x0000002700277308 */ /* 0x000f620000000800 */
[----:B------:R-:W-:-:S01]  /*1bf90*/  FFMA.FTZ R207, R54, UR53, -R37 ;  /* 0x0000003536cf7c23 */ /* 0x000fc20008010825 */
[----:B-1----:R-:W-:-:S06]  /*1bfa0*/  FADD.FTZ R54, R212, R71 ;  /* 0x00000047d4367221 */ /* 0x002fcc0000010000 */
[----:B------:R-:W1:Y:S01]  /*1bfb0*/  MUFU.EX2 R78, R78 ;  /* 0x0000004e004e7308 */ /* 0x000e620000000800 */
[----:B------:R-:W-:-:S01]  /*1bfc0*/  FFMA.FTZ R41, R89, UR53, -R37 ;  /* 0x0000003559297c23 */ /* 0x000fc20008010825 */
[----:B------:R-:W-:-:S06]  /*1bfd0*/  FADD.FTZ R67, R27, R54 ;  /* 0x000000361b437221 */ /* 0x000fcc0000010000 */
[----:B------:R-:W1:Y:S01]  /*1bfe0*/  MUFU.EX2 R214, R214 ;  /* 0x000000d600d67308 */ /* 0x000e620000000800 */
[----:B------:R-:W-:-:S07]  /*1bff0*/  FFMA.FTZ R80, R90, UR53, -R37 ;  /* 0x000000355a507c23 */ /* 0x000fce0008010825 */
[----:B------:R-:W-:Y:S08]  /*1c000*/  MUFU.EX2 R215, R215 ;  /* 0x000000d700d77308 */ /* 0x000ff00000000800 */
[----:B0-----:R2:W-:Y:S01]  /*1c010*/  MUFU.EX2 R0, R47 ;  /* 0x0000002f00007308 */ /* 0x0015e20000000800 */
[----:B------:R-:W-:-:S01]  /*1c020*/  FADD.FTZ R54, R12, R67 ;  /* 0x000000430c367221 */ /* 0x000fc20000010000 */
[----:B--2---:R-:W-:-:S06]  /*1c030*/  FADD.FTZ R47, R213, R50 ;  /* 0x00000032d52f7221 */ /* 0x004fcc0000010000 */
[----:B------:R-:W0:Y:S01]  /*1c040*/  MUFU.EX2 R35, R35 ;  /* 0x0000002300237308 */ /* 0x000e220000000800 */
[----:B---3--:R-:W-:-:S07]  /*1c050*/  FADD.FTZ R50, R14, R47 ;  /* 0x0000002f0e327221 */ /* 0x008fce0000010000 */
[----:B------:R-:W-:Y:S01]  /*1c060*/  MUFU.EX2 R24, R24 ;  /* 0x0000001800187308 */ /* 0x000fe20000000800 */
[----:B----4-:R-:W-:-:S01]  /*1c070*/  FADD.FTZ R67, R15, R50 ;  /* 0x000000320f437221 */ /* 0x010fc20000010000 */
[--C-:B------:R-:W-:Y:S01]  /*1c080*/  FFMA.FTZ R51, R51, UR53, -R37.reuse ;  /* 0x0000003533337c23 */ /* 0x100fe20008010825 */
[----:B------:R-:W-:-:S05]  /*1c090*/  FFMA.FTZ R209, R30, UR53, -R37 ;  /* 0x000000351ed17c23 */ /* 0x000fca0008010825 */
[----:B------:R-:W2:Y:S01]  /*1c0a0*/  MUFU.EX2 R20, R20 ;  /* 0x0000001400147308 */ /* 0x000ea20000000800 */
[----:B-----5:R-:W-:-:S01]  /*1c0b0*/  FADD.FTZ R71, R39, R54 ;  /* 0x0000003627477221 */ /* 0x020fc20000010000 */
[----:B-1----:R-:W-:-:S06]  /*1c0c0*/  FADD.FTZ R30, R78, R67 ;  /* 0x000000434e1e7221 */ /* 0x002fcc0000010000 */
[----:B------:R-:W1:Y:S01]  /*1c0d0*/  MUFU.EX2 R41, R41 ;  /* 0x0000002900297308 */ /* 0x000e620000000800 */
[----:B------:R-:W-:-:S07]  /*1c0e0*/  FADD.FTZ R50, R214, R71 ;  /* 0x00000047d6327221 */ /* 0x000fce0000010000 */
[----:B------:R-:W3:Y:S08]  /*1c0f0*/  MUFU.EX2 R79, R79 ;  /* 0x0000004f004f7308 */ /* 0x000ef00000000800 */
[----:B------:R-:W4:Y:S01]  /*1c100*/  MUFU.EX2 R80, R80 ;  /* 0x0000005000507308 */ /* 0x000f220000000800 */
[----:B0-----:R-:W-:-:S07]  /*1c110*/  FADD.FTZ R67, R35, R50 ;  /* 0x0000003223437221 */ /* 0x001fce0000010000 */
[----:B------:R-:W0:Y:S08]  /*1c120*/  MUFU.EX2 R200, R200 ;  /* 0x000000c800c87308 */ /* 0x000e300000000800 */
[----:B------:R-:W5:Y:S08]  /*1c130*/  MUFU.EX2 R201, R201 ;  /* 0x000000c900c97308 */ /* 0x000f700000000800 */
[----:B------:R1:W-:Y:S01]  /*1c140*/  MUFU.EX2 R47, R51 ;  /* 0x00000033002f7308 */ /* 0x0003e20000000800 */
[----:B--2---:R-:W-:-:S01]  /*1c150*/  FADD.FTZ R54, R20, R67 ;  /* 0x0000004314367221 */ /* 0x004fc20000010000 */
[----:B-1----:R-:W-:-:S06]  /*1c160*/  FADD.FTZ R51, R215, R30 ;  /* 0x0000001ed7337221 */ /* 0x002fcc0000010000 */
[----:B------:R-:W1:Y:S01]  /*1c170*/  MUFU.EX2 R26, R26 ;  /* 0x0000001a001a7308 */ /* 0x000e620000000800 */
[----:B------:R-:W-:-:S07]  /*1c180*/  FADD.FTZ R50, R24, R51 ;  /* 0x0000003318327221 */ /* 0x000fce0000010000 */
[----:B------:R-:W2:Y:S01]  /*1c190*/  MUFU.EX2 R38, R38 ;  /* 0x0000002600267308 */ /* 0x000ea20000000800 */
[----:B------:R-:W-:-:S01]  /*1c1a0*/  FADD.FTZ R51, R41, R50 ;  /* 0x0000003229337221 */ /* 0x000fc20000010000 */
[----:B---3--:R-:W-:-:S06]  /*1c1b0*/  FADD.FTZ R67, R79, R54 ;  /* 0x000000364f437221 */ /* 0x008fcc0000010000 */
[----:B------:R-:W3:Y:S01]  /*1c1c0*/  MUFU.EX2 R57, R57 ;  /* 0x0000003900397308 */ /* 0x000ee20000000800 */
[----:B----4-:R-:W-:-:S01]  /*1c1d0*/  FADD.FTZ R50, R80, R51 ;  /* 0x0000003350327221 */ /* 0x010fc20000010000 */
[----:B------:R-:W-:-:S06]  /*1c1e0*/  F2FP.SATFINITE.E4M3.F32.PACK_AB_MERGE_C R71, R7, R4, RZ ;  /* 0x000000040747723e */ /* 0x000fcc00048070ff */
[----:B------:R-:W4:Y:S01]  /*1c1f0*/  MUFU.EX2 R65, R65 ;  /* 0x0000004100417308 */ /* 0x000f220000000800 */
[----:B0-----:R-:W-:-:S01]  /*1c200*/  FADD.FTZ R54, R200, R67 ;  /* 0x00000043c8367221 */ /* 0x001fc20000010000 */
[----:B-----5:R-:W-:-:S06]  /*1c210*/  FADD.FTZ R7, R201, R50 ;  /* 0x00000032c9077221 */ /* 0x020fcc0000010000 */
[----:B------:R-:W0:Y:S01]  /*1c220*/  MUFU.EX2 R66, R66 ;  /* 0x0000004200427308 */ /* 0x000e220000000800 */
[----:B------:R-:W-:Y:S01]  /*1c230*/  F2FP.SATFINITE.E4M3.F32.PACK_AB_MERGE_C R51, R21, R8, RZ ;  /* 0x000000081533723e */ /* 0x000fe200048070ff */
[----:B------:R-:W-:-:S06]  /*1c240*/  FADD.FTZ R21, R43, R54 ;  /* 0x000000362b157221 */ /* 0x000fcc0000010000 */
[----:B------:R-:W5:Y:S01]  /*1c250*/  MUFU.EX2 R202, R202 ;  /* 0x000000ca00ca7308 */ /* 0x000f620000000800 */
[----:B-1----:R-:W-:-:S07]  /*1c260*/  FADD.FTZ R8, R26, R7 ;  /* 0x000000071a087221 */ /* 0x002fce0000010000 */
[----:B------:R-:W1:Y:S01]  /*1c270*/  MUFU.EX2 R203, R203 ;  /* 0x000000cb00cb7308 */ /* 0x000e620000000800 */
[----:B------:R-:W-:Y:S01]  /*1c280*/  F2FP.SATFINITE.E4M3.F32.PACK_AB_MERGE_C R50, R39, R12, RZ ;  /* 0x0000000c2732723e */ /* 0x000fe200048070ff */
[----:B--2---:R-:W-:Y:S01]  /*1c290*/  FADD.FTZ R12, R38, R21 ;  /* 0x00000015260c7221 */ /* 0x004fe20000010000 */
[----:B---3--:R-:W-:-:S05]  /*1c2a0*/  FADD.FTZ R21, R57, R8 ;  /* 0x0000000839157221 */ /* 0x008fca0000010000 */
[----:B------:R-:W2:Y:S01]  /*1c2b0*/  MUFU.EX2 R62, R62 ;  /* 0x0000003e003e7308 */ /* 0x000ea20000000800 */
[C---:B----4-:R-:W-:Y:S01]  /*1c2c0*/  F2FP.SATFINITE.E4M3.F32.PACK_AB_MERGE_C R38, R65.reuse, R38, RZ ;  /* 0x000000264126723e */ /* 0x050fe200048070ff */
[----:B------:R-:W-:-:S06]  /*1c2d0*/  FADD.FTZ R65, R65, R12 ;  /* 0x0000000c41417221 */ /* 0x000fcc0000010000 */
[----:B------:R-:W3:Y:S01]  /*1c2e0*/  MUFU.EX2 R42, R42 ;  /* 0x0000002a002a7308 */ /* 0x000ee20000000800 */
[----:B0-----:R-:W-:-:S07]  /*1c2f0*/  FADD.FTZ R8, R66, R21 ;  /* 0x0000001542087221 */ /* 0x001fce0000010000 */
[----:B------:R-:W0:Y:S01]  /*1c300*/  MUFU.EX2 R63, R63 ;  /* 0x0000003f003f7308 */ /* 0x000e220000000800 */
[----:B-----5:R-:W-:-:S01]  /*1c310*/  FADD.FTZ R12, R202, R65 ;  /* 0x00000041ca0c7221 */ /* 0x020fc20000010000 */
[----:B-1----:R-:W-:-:S06]  /*1c320*/  FADD.FTZ R21, R203, R8 ;  /* 0x00000008cb157221 */ /* 0x002fcc0000010000 */
[----:B------:R-:W1:Y:S01]  /*1c330*/  MUFU.EX2 R70, R70 ;  /* 0x0000004600467308 */ /* 0x000e620000000800 */
[----:B------:R-:W-:-:S01]  /*1c340*/  FADD.FTZ R39, R61, R12 ;  /* 0x0000000c3d277221 */ /* 0x000fc20000010000 */
[----:B--2---:R-:W-:-:S06]  /*1c350*/  FADD.FTZ R12, R62, R21 ;  /* 0x000000153e0c7221 */ /* 0x004fcc0000010000 */
[----:B------:R-:W2:Y:S01]  /*1c360*/  MUFU.EX2 R204, R204 ;  /* 0x000000cc00cc7308 */ /* 0x000ea20000000800 */
[----:B------:R-:W-:-:S07]  /*1c370*/  F2FP.SATFINITE.E4M3.F32.PACK_AB_MERGE_C R79, R79, R20, RZ ;  /* 0x000000144f4f723e */ /* 0x000fce00048070ff */
[----:B------:R-:W4:Y:S01]  /*1c380*/  MUFU.EX2 R205, R205 ;  /* 0x000000cd00cd7308 */ /* 0x000f220000000800 */
[----:B---3--:R-:W-:-:S01]  /*1c390*/  FADD.FTZ R20, R42, R39 ;  /* 0x000000272a147221 */ /* 0x008fc20000010000 */
[----:B------:R-:W-:-:S06]  /*1c3a0*/  F2FP.SATFINITE.E4M3.F32.PACK_AB_MERGE_C R216, R3, R216, R71 ;  /* 0x000000d803d8723e */ /* 0x000fcc0004807047 */
[----:B------:R-:W3:Y:S01]  /*1c3b0*/  MUFU.EX2 R45, R45 ;  /* 0x0000002d002d7308 */ /* 0x000ee20000000800 */
[----:B0-----:R-:W-:-:S01]  /*1c3c0*/  FADD.FTZ R3, R63, R12 ;  /* 0x0000000c3f037221 */ /* 0x001fc20000010000 */
[C---:B------:R-:W-:Y:S01]  /*1c3d0*/  F2FP.SATFINITE.E4M3.F32.PACK_AB_MERGE_C R42, R69.reuse, R42, RZ ;  /* 0x0000002a452a723e */ /* 0x040fe200048070ff */
[----:B------:R-:W-:-:S05]  /*1c3e0*/  FADD.FTZ R69, R69, R20 ;  /* 0x0000001445457221 */ /* 0x000fca0000010000 */
[----:B------:R-:W0:Y:S01]  /*1c3f0*/  MUFU.EX2 R44, R44 ;  /* 0x0000002c002c7308 */ /* 0x000e220000000800 */
[C---:B-1----:R-:W-:Y:S01]  /*1c400*/  F2FP.SATFINITE.E4M3.F32.PACK_AB_MERGE_C R63, R70.reuse, R63, RZ ;  /* 0x0000003f463f723e */ /* 0x042fe200048070ff */
[----:B------:R-:W-:-:S06]  /*1c410*/  FADD.FTZ R70, R70, R3 ;  /* 0x0000000346467221 */ /* 0x000fcc0000010000 */
[----:B------:R-:W1:Y:S01]  /*1c420*/  MUFU.EX2 R46, R46 ;  /* 0x0000002e002e7308 */ /* 0x000e620000000800 */
[----:B------:R-:W-:-:S01]  /*1c430*/  FFMA.FTZ R55, R55, UR53, -R37 ;  /* 0x0000003537377c23 */ /* 0x000fc20008010825 */
[----:B--2---:R-:W-:-:S06]  /*1c440*/  FADD.FTZ R12, R204, R69 ;  /* 0x00000045cc0c7221 */ /* 0x004fcc0000010000 */
[----:B------:R-:W2:Y:S01]  /*1c450*/  MUFU.EX2 R83, R83 ;  /* 0x0000005300537308 */ /* 0x000ea20000000800 */
[----:B----4-:R-:W-:-:S01]  /*1c460*/  FADD.FTZ R3, R205, R70 ;  /* 0x00000046cd037221 */ /* 0x010fc20000010000 */
[----:B------:R-:W-:Y:S01]  /*1c470*/  F2FP.SATFINITE.E4M3.F32.PACK_AB_MERGE_C R218, R11, R218, R51 ;  /* 0x000000da0bda723e */ /* 0x000fe20004807033 */
[----:B------:R-:W-:-:S05]  /*1c480*/  FFMA.FTZ R58, R58, UR53, -R37 ;  /* 0x000000353a3a7c23 */ /* 0x000fca0008010825 */
[----:B------:R-:W4:Y:S01]  /*1c490*/  MUFU.EX2 R206, R206 ;  /* 0x000000ce00ce7308 */ /* 0x000f220000000800 */
[----:B---3--:R-:W-:-:S01]  /*1c4a0*/  FADD.FTZ R11, R45, R12 ;  /* 0x0000000c2d0b7221 */ /* 0x008fc20000010000 */
[----:B------:R-:W-:-:S06]  /*1c4b0*/  FADD.FTZ R21, R0, R3 ;  /* 0x0000000300157221 */ /* 0x000fcc0000010000 */
[----:B------:R-:W3:Y:S01]  /*1c4c0*/  MUFU.EX2 R207, R207 ;  /* 0x000000cf00cf7308 */ /* 0x000ee20000000800 */
[----:B------:R-:W-:-:S01]  /*1c4d0*/  FFMA.FTZ R59, R59, UR53, -R37 ;  /* 0x000000353b3b7c23 */ /* 0x000fc20008010825 */
[----:B0-----:R-:W-:-:S06]  /*1c4e0*/  FADD.FTZ R12, R44, R11 ;  /* 0x0000000b2c0c7221 */ /* 0x001fcc0000010000 */
[----:B------:R-:W0:Y:S01]  /*1c4f0*/  MUFU.EX2 R73, R73 ;  /* 0x0000004900497308 */ /* 0x000e220000000800 */
[----:B-1----:R-:W-:-:S07]  /*1c500*/  FADD.FTZ R20, R46, R21 ;  /* 0x000000152e147221 */ /* 0x002fce0000010000 */
[----:B------:R-:W1:Y:S01]  /*1c510*/  MUFU.EX2 R30, R55 ;  /* 0x00000037001e7308 */ /* 0x000e620000000800 */
[C---:B--2---:R-:W-:Y:S01]  /*1c520*/  F2FP.SATFINITE.E4M3.F32.PACK_AB_MERGE_C R44, R83.reuse, R44, RZ ;  /* 0x0000002c532c723e */ /* 0x044fe200048070ff */
[----:B------:R-:W-:-:S06]  /*1c530*/  FADD.FTZ R83, R83, R12 ;  /* 0x0000000c53537221 */ /* 0x000fcc0000010000 */
[----:B------:R-:W-:Y:S01]  /*1c540*/  MUFU.EX2 R87, R87 ;  /* 0x0000005700577308 */ /* 0x000fe20000000800 */
[----:B------:R-:W-:-:S07]  /*1c550*/  FADD.FTZ R20, R47, R20 ;  /* 0x000000142f147221 */ /* 0x000fce0000010000 */
[----:B------:R-:W2:Y:S08]  /*1c560*/  MUFU.EX2 R56, R56 ;  /* 0x0000003800387308 */ /* 0x000eb00000000800 */
[----:B------:R-:W5:Y:S01]  /*1c570*/  MUFU.EX2 R4, R58 ;  /* 0x0000003a00047308 */ /* 0x000f620000000800 */
[----:B------:R-:W-:-:S01]  /*1c580*/  FFMA.FTZ R31, R31, UR53, -R37 ;  /* 0x000000351f1f7c23 */ /* 0x000fc20008010825 */
[----:B----4-:R-:W-:Y:S01]  /*1c590*/  FADD.FTZ R12, R206, R83 ;  /* 0x00000053ce0c7221 */ /* 0x010fe20000010000 */
[----:B---3--:R-:W-:-:S05]  /*1c5a0*/  FADD.FTZ R11, R207, R20 ;  /* 0x00000014cf0b7221 */ /* 0x008fca0000010000 */
[----:B------:R-:W3:Y:S01]  /*1c5b0*/  MUFU.EX2 R7, R59 ;  /* 0x0000003b00077308 */ /* 0x000ee20000000800 */
[----:B------:R-:W-:-:S01]  /*1c5c0*/  FFMA.FTZ R34, R34, UR53, -R37 ;  /* 0x0000003522227c23 */ /* 0x000fc20008010825 */
[----:B0-----:R-:W-:-:S06]  /*1c5d0*/  FADD.FTZ R12, R73, R12 ;  /* 0x0000000c490c7221 */ /* 0x001fcc0000010000 */
[----:B------:R-:W-:Y:S01]  /*1c5e0*/  MUFU.EX2 R49, R49 ;  /* 0x0000003100317308 */ /* 0x000fe20000000800 */
[----:B-1----:R-:W-:-:S07]  /*1c5f0*/  FADD.FTZ R11, R30, R11 ;  /* 0x0000000b1e0b7221 */ /* 0x002fce0000010000 */
[----:B------:R-:W0:Y:S01]  /*1c600*/  MUFU.EX2 R48, R48 ;  /* 0x0000003000307308 */ /* 0x000e220000000800 */
[----:B------:R-:W-:-:S07]  /*1c610*/  FFMA.FTZ R60, R60, UR53, -R37 ;  /* 0x000000353c3c7c23 */ /* 0x000fce0008010825 */
[----:B------:R-:W1:Y:S01]  /*1c620*/  MUFU.EX2 R53, R53 ;  /* 0x0000003500357308 */ /* 0x000e620000000800 */
[----:B--2---:R-:W-:-:S07]  /*1c630*/  F2FP.SATFINITE.E4M3.F32.PACK_AB_MERGE_C R20, R56, R87, RZ ;  /* 0x000000573814723e */ /* 0x004fce00048070ff */
[----:B------:R-:W2:Y:S01]  /*1c640*/  MUFU.EX2 R209, R209 ;  /* 0x000000d100d17308 */ /* 0x000ea20000000800 */
[----:B------:R-:W-:-:S01]  /*1c650*/  FADD.FTZ R87, R87, R12 ;  /* 0x0000000c57577221 */ /* 0x000fc20000010000 */
[----:B-----5:R-:W-:-:S06]  /*1c660*/  FADD.FTZ R12, R4, R11 ;  /* 0x0000000b040c7221 */ /* 0x020fcc0000010000 */
[----:B------:R-:W4:Y:S01]  /*1c670*/  MUFU.EX2 R52, R52 ;  /* 0x0000003400347308 */ /* 0x000f220000000800 */
[----:B------:R-:W-:-:S07]  /*1c680*/  FFMA.FTZ R64, R64, UR53, -R37 ;  /* 0x0000003540407c23 */ /* 0x000fce0008010825 */
[----:B------:R-:W5:Y:S01]  /*1c690*/  MUFU.EX2 R8, R31 ;  /* 0x0000001f00087308 */ /* 0x000f620000000800 */
[----:B------:R-:W-:Y:S01]  /*1c6a0*/  F2FP.SATFINITE.E4M3.F32.PACK_AB_MERGE_C R5, R36, R5, RZ ;  /* 0x000000052405723e */ /* 0x000fe200048070ff */
[----:B------:R-:W-:Y:S01]  /*1c6b0*/  FADD.FTZ R56, R56, R87 ;  /* 0x0000005738387221 */ /* 0x000fe20000010000 */
[----:B---3--:R-:W-:-:S05]  /*1c6c0*/  FADD.FTZ R12, R7, R12 ;  /* 0x0000000c070c7221 */ /* 0x008fca0000010000 */
[----:B------:R-:W3:Y:S01]  /*1c6d0*/  MUFU.EX2 R34, R34 ;  /* 0x0000002200227308 */ /* 0x000ee20000000800 */
[----:B------:R-:W-:Y:S01]  /*1c6e0*/  F2FP.SATFINITE.E4M3.F32.PACK_AB_MERGE_C R217, R6, R217, R5 ;  /* 0x000000d906d9723e */ /* 0x000fe20004807005 */
[--C-:B------:R-:W-:Y:S01]  /*1c6f0*/  FFMA.FTZ R68, R68, UR53, -R37.reuse ;  /* 0x0000003544447c23 */ /* 0x100fe20008010825 */
[----:B------:R-:W-:-:S05]  /*1c700*/  FFMA.FTZ R72, R72, UR53, -R37 ;  /* 0x0000003548487c23 */ /* 0x000fca0008010825 */
[----:B------:R-:W3:Y:S01]  /*1c710*/  MUFU.EX2 R3, R60 ;  /* 0x0000003c00037308 */ /* 0x000ee20000000800 */
[----:B------:R-:W-:Y:S01]  /*1c720*/  F2FP.SATFINITE.E4M3.F32.PACK_AB_MERGE_C R6, R7, R4, RZ ;  /* 0x000000040706723e */ /* 0x000fe200048070ff */
[----:B------:R-:W-:Y:S01]  /*1c730*/  FFMA.FTZ R37, R76, UR53, -R37 ;  /* 0x000000354c257c23 */ /* 0x000fe20008010825 */
[----:B0-----:R-:W-:Y:S01]  /*1c740*/  F2FP.SATFINITE.E4M3.F32.PACK_AB_MERGE_C R208, R48, R49, RZ ;  /* 0x0000003130d0723e */ /* 0x001fe200048070ff */
[----:B-1----:R-:W-:Y:S01]  /*1c750*/  FADD.FTZ R5, R53, R56 ;  /* 0x0000003835057221 */ /* 0x002fe20000010000 */
[----:B--2---:R-:W-:-:S03]  /*1c760*/  FADD.FTZ R7, R209, R12 ;  /* 0x0000000cd1077221 */ /* 0x004fc60000010000 */
[----:B------:R-:W0:Y:S01]  /*1c770*/  MUFU.EX2 R33, R33 ;  /* 0x0000002100217308 */ /* 0x000e220000000800 */
[C---:B----4-:R-:W-:Y:S01]  /*1c780*/  F2FP.SATFINITE.E4M3.F32.PACK_AB_MERGE_C R208, R52.reuse, R53, R208 ;  /* 0x0000003534d0723e */ /* 0x050fe200048070d0 */
[----:B------:R-:W-:Y:S01]  /*1c790*/  FADD.FTZ R52, R52, R5 ;  /* 0x0000000534347221 */ /* 0x000fe20000010000 */
[----:B------:R-:W-:-:S05]  /*1c7a0*/  F2FP.SATFINITE.E4M3.F32.PACK_AB_MERGE_C R9, R40, R9, RZ ;  /* 0x000000092809723e */ /* 0x000fca00048070ff */
[----:B------:R-:W1:Y:S01]  /*1c7b0*/  MUFU.EX2 R64, R64 ;  /* 0x0000004000407308 */ /* 0x000e620000000800 */
[----:B-----5:R-:W-:-:S01]  /*1c7c0*/  FADD.FTZ R7, R8, R7 ;  /* 0x0000000708077221 */ /* 0x020fc20000010000 */
[----:B------:R-:W-:Y:S01]  /*1c7d0*/  F2FP.SATFINITE.E4M3.F32.PACK_AB_MERGE_C R219, R10, R219, R9 ;  /* 0x000000db0adb723e */ /* 0x000fe20004807009 */
[----:B------:R-:W-:-:S05]  /*1c7e0*/  FADD.FTZ R49, R49, R52 ;  /* 0x0000003431317221 */ /* 0x000fca0000010000 */
[----:B------:R-:W2:Y:S01]  /*1c7f0*/  MUFU.EX2 R32, R32 ;  /* 0x0000002000207308 */ /* 0x000ea20000000800 */
[----:B---3--:R-:W-:-:S01]  /*1c800*/  FADD.FTZ R4, R34, R7 ;  /* 0x0000000722047221 */ /* 0x008fc20000010000 */
[----:B------:R-:W-:-:S06]  /*1c810*/  VIADD R10, R131, 0xfffffffe ;  /* 0xfffffffe830a7836 */ /* 0x000fcc0000000000 */
[----:B------:R-:W3:Y:S01]  /*1c820*/  MUFU.EX2 R211, R68 ;  /* 0x0000004400d37308 */ /* 0x000ee20000000800 */
[----:B------:R-:W-:Y:S01]  /*1c830*/  F2FP.SATFINITE.E4M3.F32.PACK_AB_MERGE_C R34, R3, R34, RZ ;  /* 0x000000220322723e */ /* 0x000fe200048070ff */
[----:B------:R-:W-:-:S06]  /*1c840*/  FADD.FTZ R48, R48, R49 ;  /* 0x0000003130307221 */ /* 0x000fcc0000010000 */
[----:B------:R-:W-:Y:S01]  /*1c850*/  MUFU.EX2 R72, R72 ;  /* 0x0000004800487308 */ /* 0x000fe20000000800 */
[----:B------:R-:W-:-:S07]  /*1c860*/  FADD.FTZ R3, R3, R4 ;  /* 0x0000000403037221 */ /* 0x000fce0000010000 */
[----:B------:R-:W4:Y:S01]  /*1c870*/  MUFU.EX2 R37, R37 ;  /* 0x0000002500257308 */ /* 0x000f220000000800 */
[----:B------:R-:W-:-:S07]  /*1c880*/  ISETP.GE.AND P1, PT, R10, R110, PT ;  /* 0x0000006e0a00720c */ /* 0x000fce0003f26270 */
[----:B------:R-:W5:Y:S08]  /*1c890*/  MUFU.EX2 R28, R28 ;  /* 0x0000001c001c7308 */ /* 0x000f700000000800 */
[----:B------:R-:W5:Y:S01]  /*1c8a0*/  MUFU.EX2 R29, R29 ;  /* 0x0000001d001d7308 */ /* 0x000f620000000800 */
[----:B0-----:R-:W-:-:S01]  /*1c8b0*/  FADD.FTZ R5, R33, R48 ;  /* 0x0000003021057221 */ /* 0x001fc20000010000 */
[----:B-1----:R-:W-:Y:S01]  /*1c8c0*/  FADD.FTZ R4, R64, R3 ;  /* 0x0000000340047221 */ /* 0x002fe20000010000 */
[----:B------:R-:W-:-:S02]  /*1c8d0*/  F2FP.SATFINITE.E4M3.F32.PACK_AB_MERGE_C R46, R47, R46, RZ ;  /* 0x0000002e2f2e723e */ /* 0x000fc400048070ff */
[----:B--2---:R-:W-:Y:S01]  /*1c8e0*/  FADD.FTZ R5, R32, R5 ;  /* 0x0000000520057221 */ /* 0x004fe20000010000 */
[----:B---3--:R-:W-:-:S01]  /*1c8f0*/  FADD.FTZ R3, R211, R4 ;  /* 0x00000004d3037221 */ /* 0x008fc20000010000 */
[----:B------:R-:W-:Y:S02]  /*1c900*/  F2FP.SATFINITE.E4M3.F32.PACK_AB_MERGE_C R205, R0, R205, R46 ;  /* 0x000000cd00cd723e */ /* 0x000fe4000480702e */
[----:B----4-:R-:W-:Y:S01]  /*1c910*/  F2FP.SATFINITE.E4M3.F32.PACK_AB_MERGE_C R0, R37, R72, RZ ;  /* 0x000000482500723e */ /* 0x010fe200048070ff */
[----:B-----5:R-:W-:Y:S01]  /*1c920*/  FADD.FTZ R12, R28, R5 ;  /* 0x000000051c0c7221 */ /* 0x020fe20000010000 */
[----:B------:R-:W-:Y:S01]  /*1c930*/  F2FP.SATFINITE.E4M3.F32.PACK_AB_MERGE_C R41, R80, R41, RZ ;  /* 0x000000295029723e */ /* 0x000fe200048070ff */
[----:B------:R-:W-:Y:S01]  /*1c940*/  FADD.FTZ R72, R72, R3 ;  /* 0x0000000348487221 */ /* 0x000fe20000010000 */
[----:B------:R-:W-:Y:S02]  /*1c950*/  F2FP.SATFINITE.E4M3.F32.PACK_AB_MERGE_C R57, R66, R57, RZ ;  /* 0x000000394239723e */ /* 0x000fe400048070ff */
[----:B------:R-:W-:-:S02]  /*1c960*/  F2FP.SATFINITE.E4M3.F32.PACK_AB_MERGE_C R15, R78, R15, RZ ;  /* 0x0000000f4e0f723e */ /* 0x000fc400048070ff */
[C---:B------:R-:W-:Y:S01]  /*1c970*/  F2FP.SATFINITE.E4M3.F32.PACK_AB_MERGE_C R210, R29.reuse, R28, RZ ;  /* 0x0000001c1dd2723e */ /* 0x040fe200048070ff */
[----:B------:R-:W-:Y:S01]  /*1c980*/  FADD.FTZ R12, R29, R12 ;  /* 0x0000000c1d0c7221 */ /* 0x000fe20000010000 */
[----:B------:R-:W-:Y:S01]  /*1c990*/  F2FP.SATFINITE.E4M3.F32.PACK_AB_MERGE_C R212, R27, R212, R50 ;  /* 0x000000d41bd4723e */ /* 0x000fe20004807032 */
[----:B------:R-:W-:Y:S01]  /*1c9a0*/  FADD.FTZ R11, R37, R72 ;  /* 0x00000048250b7221 */ /* 0x000fe20000010000 */
[----:B------:R-:W-:Y:S01]  /*1c9b0*/  F2FP.SATFINITE.E4M3.F32.PACK_AB_MERGE_C R214, R35, R214, R79 ;  /* 0x000000d623d6723e */ /* 0x000fe2000480704f */
[--C-:B------:R-:W-:Y:S01]  /*1c9c0*/  IMAD.MOV.U32 R27, RZ, RZ, R25.reuse ;  /* 0x000000ffff1b7224 */ /* 0x100fe200078e0019 */
[----:B------:R-:W-:Y:S01]  /*1c9d0*/  F2FP.SATFINITE.E4M3.F32.PACK_AB_MERGE_C R200, R43, R200, R38 ;  /* 0x000000c82bc8723e */ /* 0x000fe20004807026 */
[--C-:B------:R-:W-:Y:S01]  /*1c9e0*/  IMAD.MOV.U32 R29, RZ, RZ, R25.reuse ;  /* 0x000000ffff1d7224 */ /* 0x100fe200078e0019 */
[----:B------:R-:W-:Y:S01]  /*1c9f0*/  F2FP.SATFINITE.E4M3.F32.PACK_AB_MERGE_C R202, R61, R202, R42 ;  /* 0x000000ca3dca723e */ /* 0x000fe2000480702a */
[--C-:B------:R-:W-:Y:S01]  /*1ca00*/  IMAD.MOV.U32 R31, RZ, RZ, R25.reuse ;  /* 0x000000ffff1f7224 */ /* 0x100fe200078e0019 */
[----:B------:R-:W-:Y:S01]  /*1ca10*/  F2FP.SATFINITE.E4M3.F32.PACK_AB_MERGE_C R204, R45, R204, R44 ;  /* 0x000000cc2dcc723e */ /* 0x000fe2000480702c */
[--C-:B------:R-:W-:Y:S01]  /*1ca20*/  IMAD.MOV.U32 R35, RZ, RZ, R25.reuse ;  /* 0x000000ffff237224 */ /* 0x100fe200078e0019 */
[----:B------:R-:W-:Y:S01]  /*1ca30*/  F2FP.SATFINITE.E4M3.F32.PACK_AB_MERGE_C R206, R73, R206, R20 ;  /* 0x000000ce49ce723e */ /* 0x000fe20004807014 */
[----:B------:R-:W-:Y:S01]  /*1ca40*/  IMAD.MOV.U32 R37, RZ, RZ, R25 ;  /* 0x000000ffff257224 */ /* 0x000fe200078e0019 */
[----:B------:R-:W-:Y:S01]  /*1ca50*/  F2FP.SATFINITE.E4M3.F32.PACK_AB_MERGE_C R215, R24, R215, R41 ;  /* 0x000000d718d7723e */ /* 0x000fe20004807029 */
[----:B------:R-:W-:Y:S01]  /*1ca60*/  IMAD.MOV.U32 R24, RZ, RZ, R25 ;  /* 0x000000ffff187224 */ /* 0x000fe200078e0019 */
[----:B------:R-:W-:Y:S01]  /*1ca70*/  F2FP.SATFINITE.E4M3.F32.PACK_AB_MERGE_C R201, R26, R201, R57 ;  /* 0x000000c91ac9723e */ /* 0x000fe20004807039 */
[----:B------:R-:W-:Y:S01]  /*1ca80*/  IMAD.MOV.U32 R26, RZ, RZ, R25 ;  /* 0x000000ffff1a7224 */ /* 0x000fe200078e0019 */
        /* <DEDUP_REMOVED lines=11> */
[--C-:B------:R-:W-:Y:S01]  /*1cb40*/  IMAD.MOV.U32 R38, RZ, RZ, R25.reuse ;  /* 0x000000ffff267224 */ /* 0x100fe200078e0019 */
[-C--:B------:R-:W-:Y:S01]  /*1cb50*/  MOV R28, R25.reuse ;  /* 0x00000019001c7202 */ /* 0x080fe20000000f00 */
        /* <DEDUP_REMOVED lines=29> */
[----:B------:R-:W-:Y:S01]  /*1cd30*/  MOV R118, R25 ;  /* 0x0000001900767202 */ /* 0x000fe20000000f00 */
[----:B------:R-:W-:-:S02]  /*1cd40*/  IMAD.MOV.U32 R59, RZ, RZ, R25 ;  /* 0x000000ffff3b7224 */ /* 0x000fc400078e0019 */
[--C-:B------:R-:W-:Y:S02]  /*1cd50*/  IMAD.MOV.U32 R61, RZ, RZ, R25.reuse ;  /* 0x000000ffff3d7224 */ /* 0x100fe400078e0019 */
[--C-:B------:R-:W-:Y:S02]  /*1cd60*/  IMAD.MOV.U32 R60, RZ, RZ, R25.reuse ;  /* 0x000000ffff3c7224 */ /* 0x100fe400078e0019 */
[--C-:B------:R-:W-:Y:S02]  /*1cd70*/  IMAD.MOV.U32 R63, RZ, RZ, R25.reuse ;  /* 0x000000ffff3f7224 */ /* 0x100fe400078e0019 */
[--C-:B------:R-:W-:Y:S02]  /*1cd80*/  IMAD.MOV.U32 R62, RZ, RZ, R25.reuse ;  /* 0x000000ffff3e7224 */ /* 0x100fe400078e0019 */
[--C-:B------:R-:W-:Y:S02]  /*1cd90*/  IMAD.MOV.U32 R65, RZ, RZ, R25.reuse ;  /* 0x000000ffff417224 */ /* 0x100fe400078e0019 */
        /* <DEDUP_REMOVED lines=44> */
[----:B------:R-:W-:Y:S01]  /*1d060*/  IMAD.MOV.U32 R119, RZ, RZ, R25 ;  /* 0x000000ffff777224 */ /* 0x000fe200078e0019 */
[----:B------:R-:W-:Y:S06]  /*1d070*/  @!P1 BRA `(.L_x_4436) ;  /* 0x0000004000c09947 */ /* 0x000fec0003800000 */
[----:B------:R0:W5:Y:S01]  /*1d080*/  LDL.LU R3, [R1+0x30] ;  /* 0x0000300001037983 */ /* 0x0001620000300800 */
[----:B------:R-:W-:Y:S01]  /*1d090*/  IMAD.MOV.U32 R9, RZ, RZ, R122 ;  /* 0x000000ffff097224 */ /* 0x000fe200078e007a */
[----:B------:R-:W-:Y:S01]  /*1d0a0*/  CS2R R118, SRZ ;  /* 0x0000000000767805 */ /* 0x000fe2000001ff00 */
[----:B------:R-:W-:Y:S01]  /*1d0b0*/  IMAD.MOV.U32 R8, RZ, RZ, R120 ;  /* 0x000000ffff087224 */ /* 0x000fe200078e0078 */
[----:B------:R-:W-:Y:S01]  /*1d0c0*/  CS2R R116, SRZ ;  /* 0x0000000000747805 */ /* 0x000fe2000001ff00 */
[----:B------:R-:W-:Y:S01]  /*1d0d0*/  IMAD.MOV.U32 R0, RZ, RZ, R121 ;  /* 0x000000ffff007224 */ /* 0x000fe200078e0079 */
        /* <DEDUP_REMOVED lines=45> */
[----:B0-----:R-:W-:-:S07]  /*1d3b0*/  CS2R R24, SRZ ;  /* 0x0000000000187805 */ /* 0x001fce000001ff00 */
.L_x_4448:
[----:B------:R-:W2:Y:S01]  /*1d3c0*/  LDL R5, [R1+0x40] ;  /* 0x0000400001057983 */ /* 0x000ea20000100800 */
[----:B------:R-:W-:Y:S01]  /*1d3d0*/  ISETP.NE.AND P1, PT, R0, 0x1, PT ;  /* 0x000000010000780c */ /* 0x000fe20003f25270 */
[----:B------:R-:W-:Y:S05]  /*1d3e0*/  YIELD ;  /* 0x0000000000007946 */ /* 0x000fea0003800000 */
[----:B------:R-:W-:-:S04]  /*1d3f0*/  SEL R4, RZ, 0x1, P1 ;  /* 0x00000001ff047807 */ /* 0x000fc80000800000 */
[----:B-----5:R-:W-:-:S05]  /*1d400*/  LOP3.LUT R6, R3, R4, RZ, 0x3c, !PT ;  /* 0x0000000403067212 */ /* 0x020fca00078e3cff */
[----:B------:R0:W-:Y:S01]  /*1d410*/  STL [R1+0x30], R6 ;  /* 0x0000300601007387 */ /* 0x0001e20000100800 */
[----:B--2---:R-:W-:-:S13]  /*1d420*/  ISETP.NE.AND P1, PT, R5, RZ, PT ;  /* 0x000000ff0500720c */ /* 0x004fda0003f25270 */
[----:B0-----:R-:W-:Y:S05]  /*1d430*/  @P1 BRA `(.L_x_4437) ;  /* 0x00000000003c1947 */ /* 0x001fea0003800000 */
[----:B------:R-:W-:Y:S05]  /*1d440*/  @!P0 BRA `(.L_x_4438) ;  /* 0x0000000000048947 */ /* 0x000fea0003800000 */
[----:B------:R-:W-:Y:S01]  /*1d450*/  BPT.TRAP 0x1 ;  /* 0x000000040000795c */ /* 0x000fe20000300000 */
.L_x_4438:
[----:B------:R-:W-:-:S05]  /*1d460*/  VIADD R4, R0, 0x1 ;  /* 0x0000000100047836 */ /* 0x000fca0000000000 */
[----:B------:R-:W-:-:S04]  /*1d470*/  ISETP.NE.AND P2, PT, R4, 0x2, PT ;  /* 0x000000020400780c */ /* 0x000fc80003f45270 */
[----:B------:R-:W-:Y:S02]  /*1d480*/  SEL R5, R4, RZ, P2 ;  /* 0x000000ff04057207 */ /* 0x000fe40001000000 */
[----:B------:R-:W-:-:S03]  /*1d490*/  SHF.L.U32 R4, R6, 0x1f, RZ ;  /* 0x0000001f06047819 */ /* 0x000fc600000006ff */
[----:B------:R-:W-:-:S04]  /*1d4a0*/  IMAD R5, R5, 0x8, R18 ;  /* 0x0000000805057824 */ /* 0x000fc800078e0212 */
[----:B------:R0:W1:Y:S01]  /*1d4b0*/  SYNCS.PHASECHK.TRANS64.TRYWAIT P2, [R5+URZ+0x33430], R4 ;  /* 0x03343004050075a7 */ /* 0x000062000804017f */
[----:B------:R-:W-:Y:S05]  /*1d4c0*/  @!P0 BRA `(.L_x_4439) ;  /* 0x0000000000048947 */ /* 0x000fea0003800000 */
[----:B------:R-:W-:Y:S01]  /*1d4d0*/  BPT.TRAP 0x1 ;  /* 0x000000040000795c */ /* 0x000fe20000300000 */
.L_x_4439:
[----:B------:R-:W-:Y:S04]  /*1d4e0*/  BSSY B0, `(.L_x_4437) ;  /* 0x0000004000007945 */ /* 0x000fe80003800000 */
[----:B-1----:R-:W-:Y:S05]  /*1d4f0*/  @P2 BRA `(.L_x_4440) ;  /* 0x0000000000082947 */ /* 0x002fea0003800000 */
[----:B------:R-:W1:Y:S02]  /*1d500*/  SYNCS.PHASECHK.TRANS64.TRYWAIT P2, [R5+URZ+0x33430], R4 ;  /* 0x03343004050075a7 */ /* 0x000e64000804017f */
[----:B-1----:R-:W-:Y:S05]  /*1d510*/  @!P2 BRA `(.L_x_4441) ;  /* 0x000001480050a947 */ /* 0x002fea0003800000 */
.L_x_4440:
[----:B------:R-:W-:Y:S05]  /*1d520*/  BSYNC B0 ;  /* 0x0000000000007941 */ /* 0x000fea0003800000 */
.L_x_4437:
[----:B01----:R-:W0:Y:S01]  /*1d530*/  S2R R4, SR_TID.X ;  /* 0x0000000000047919 */ /* 0x003e220000002100 */
[----:B------:R-:W-:Y:S05]  /*1d540*/  WARPSYNC.ALL ;  /* 0x0000000000007948 */ /* 0x000fea0003800000 */
[----:B------:R-:W-:Y:S01]  /*1d550*/  IMAD.MOV.U32 R5, RZ, RZ, -0x7fffffe0 ;  /* 0x80000020ff057424 */ /* 0x000fe200078e00ff */
[----:B------:R-:W-:Y:S01]  /*1d560*/  UMOV UR20, UR28 ;  /* 0x0000001c00147c82 */ /* 0x000fe20008000000 */
[----:B------:R-:W-:Y:S01]  /*1d570*/  UMOV UR21, UR29 ;  /* 0x0000001d00157c82 */ /* 0x000fe20008000000 */
[----:B------:R-:W-:Y:S01]  /*1d580*/  MOV R21, 0x80000020 ;  /* 0x8000002000157802 */ /* 0x000fe20000000f00 */
[----:B------:R-:W-:Y:S01]  /*1d590*/  UMOV UR24, UR28 ;  /* 0x0000001c00187c82 */ /* 0x000fe20008000000 */
[----:B------:R-:W-:Y:S01]  /*1d5a0*/  R2UR UR23, R5 ;  /* 0x00000000051772ca */ /* 0x000fe200000e0000 */
[----:B------:R-:W-:Y:S01]  /*1d5b0*/  UMOV UR25, UR29 ;  /* 0x0000001d00197c82 */ /* 0x000fe20008000000 */
[C---:B------:R-:W-:Y:S01]  /*1d5c0*/  R2UR UR27, R21.reuse ;  /* 0x00000000151b72ca */ /* 0x040fe200000e0000 */
[----:B------:R-:W-:Y:S01]  /*1d5d0*/  IMAD.MOV.U32 R7, RZ, RZ, -0x7fffffe0 ;  /* 0x80000020ff077424 */ /* 0x000fe200078e00ff */
[----:B------:R-:W-:Y:S01]  /*1d5e0*/  UMOV UR32, UR28 ;  /* 0x0000001c00207c82 */ /* 0x000fe20008000000 */
[----:B------:R-:W-:Y:S01]  /*1d5f0*/  IMAD.MOV.U32 R15, RZ, RZ, -0x7fffffe0 ;  /* 0x80000020ff0f7424 */ /* 0x000fe200078e00ff */
[----:B------:R-:W-:Y:S01]  /*1d600*/  UMOV UR33, UR29 ;  /* 0x0000001d00217c82 */ /* 0x000fe20008000000 */
[----:B------:R-:W-:Y:S01]  /*1d610*/  R2UR UR43, R21 ;  /* 0x00000000152b72ca */ /* 0x000fe200000e0000 */
[----:B------:R-:W-:Y:S01]  /*1d620*/  UMOV UR40, UR28 ;  /* 0x0000001c00287c82 */ /* 0x000fe20008000000 */
[----:B------:R-:W-:Y:S01]  /*1d630*/  R2UR UR31, R7 ;  /* 0x00000000071f72ca */ /* 0x000fe200000e0000 */
[----:B------:R-:W-:Y:S01]  /*1d640*/  UMOV UR41, UR29 ;  /* 0x0000001d00297c82 */ /* 0x000fe20008000000 */
[----:B------:R-:W-:Y:S01]  /*1d650*/  R2UR UR35, R15 ;  /* 0x000000000f2372ca */ /* 0x000fe200000e0000 */
[----:B------:R-:W-:Y:S01]  /*1d660*/  IMAD.MOV.U32 R15, RZ, RZ, -0x7fffffe0 ;  /* 0x80000020ff0f7424 */ /* 0x000fe200078e00ff */
[----:B------:R-:W-:Y:S01]  /*1d670*/  R2UR UR47, R7 ;  /* 0x00000000072f72ca */ /* 0x000fe200000e0000 */
[----:B------:R-:W-:-:S02]  /*1d680*/  IMAD.MOV.U32 R7, RZ, RZ, -0x7fffffe0 ;  /* 0x80000020ff077424 */ /* 0x000fc400078e00ff */
[----:B------:R-:W-:Y:S01]  /*1d690*/  IMAD.MOV.U32 R5, RZ, RZ, -0x7fffffe0 ;  /* 0x80000020ff057424 */ /* 0x000fe200078e00ff */
[----:B0-----:R-:W-:Y:S02]  /*1d6a0*/  SHF.R.U32.HI R14, RZ, 0x7, R4 ;  /* 0x00000007ff0e7819 */ /* 0x001fe40000011604 */
[----:B------:R-:W-:-:S03]  /*1d6b0*/  IADD3 R4, R0, 0x1, RZ ;  /* 0x0000000100047810 */ /* 0x000fc60007ffe0ff */
[----:B------:R-:W-:-:S05]  /*1d6c0*/  VIADD R120, R14, 0x8 ;  /* 0x000000080e787836 */ /* 0x000fca0000000000 */
[----:B------:R0:W-:Y:S01]  /*1d6d0*/  BAR.SYNC.DEFER_BLOCKING R120, 0x100 ;  /* 0x000400780000751d */ /* 0x0001e20000010000 */
[----:B------:R-:W-:-:S04]  /*1d6e0*/  ISETP.NE.AND P2, PT, R4, 0x2, PT ;  /* 0x000000020400780c */ /* 0x000fc80003f45270 */
[----:B------:R-:W-:-:S05]  /*1d6f0*/  SEL R6, R4, RZ, P2 ;  /* 0x000000ff04067207 */ /* 0x000fca0001000000 */
[----:B------:R-:W-:Y:S01]  /*1d700*/  IMAD R4, R6, 0x780, R13 ;  /* 0x0000078006047824 */ /* 0x000fe200078e020d */
[----:B------:R1:W-:Y:S03]  /*1d710*/  STL [R1+0x20], R6 ;  /* 0x0000200601007387 */ /* 0x0003e60000100800 */
[C---:B------:R-:W-:Y:S01]  /*1d720*/  VIADD R20, R4.reuse, 0x80 ;  /* 0x0000008004147836 */ /* 0x040fe20000000000 */
[C---:B------:R-:W-:Y:S01]  /*1d730*/  R2UR UR22, R4.reuse ;  /* 0x00000000041672ca */ /* 0x040fe200000e0000 */
[----:B------:R-:W-:-:S03]  /*1d740*/  VIADD R14, R4, 0x180 ;  /* 0x00000180040e7836 */ /* 0x000fc60000000000 */
[----:B------:R-:W-:Y:S01]  /*1d750*/  R2UR UR26, R20 ;  /* 0x00000000141a72ca */ /* 0x000fe200000e0000 */
[----:B------:R-:W-:Y:S01]  /*1d760*/  VIADD R20, R4, 0x200 ;  /* 0x0000020004147836 */ /* 0x000fe20000000000 */
[----:B------:R-:W-:Y:S01]  /*1d770*/  R2UR UR34, R14 ;  /* 0x000000000e2272ca */ /* 0x000fe200000e0000 */
[----:B-1----:R-:W-:Y:S01]  /*1d780*/  VIADD R6, R4, 0x100 ;  /* 0x0000010004067836 */ /* 0x002fe20000000000 */
[----:B------:R-:W-:Y:S02]  /*1d790*/  WARPGROUP.ARRIVE ;  /* 0x00000000000079c5 */ /* 0x000fe40000000000 */
[----:B------:R-:W-:Y:S01]  /*1d7a0*/  R2UR UR42, R20 ;  /* 0x00000000142a72ca */ /* 0x000fe200000e0000 */
[----:B------:R-:W-:Y:S01]  /*1d7b0*/  VIADD R14, R4, 0x82 ;  /* 0x00000082040e7836 */ /* 0x000fe20000000000 */
[----:B------:R-:W-:Y:S01]  /*1d7c0*/  R2UR UR30, R6 ;  /* 0x00000000061e72ca */ /* 0x000fe200000e0000 */
[----:B------:R-:W-:Y:S01]  /*1d7d0*/  VIADD R6, R4, 0x2 ;  /* 0x0000000204067836 */ /* 0x000fe20000000000 */
[----:B------:R-:W-:Y:S02]  /*1d7e0*/  QGMMA.64x32x32.F32.E4M3.E4M3 R184, gdesc[UR20], RZ, !UPT, gsb0 ;  /* 0x0060000014b879f3 */ /* 0x000fe4000c0008ff */
[----:B------:R-:W-:Y:S01]  /*1d7f0*/  R2UR UR22, R14 ;  /* 0x000000000e1672ca */ /* 0x000fe200000e0000 */
[----:B------:R-:W-:Y:S01]  /*1d800*/  UMOV UR20, UR44 ;  /* 0x0000002c00147c82 */ /* 0x000fe20008000000 */
[----:B------:R-:W-:Y:S01]  /*1d810*/  R2UR UR46, R6 ;  /* 0x00000000062e72ca */ /* 0x000fe200000e0000 */
[----:B------:R-:W-:Y:S01]  /*1d820*/  UMOV UR21, UR45 ;  /* 0x0000002d00157c82 */ /* 0x000fe20008000000 */
[----:B------:R-:W-:-:S02]  /*1d830*/  R2UR UR23, R15 ;  /* 0x000000000f1772ca */ /* 0x000fc400000e0000 */
        /* <DEDUP_REMOVED lines=12> */
[----:B------:R-:W-:Y:S03]  /*1d900*/  QGMMA.64x32x32.F32.E4M3.E4M3 R152, gdesc[UR28], RZ, !UPT, gsb0 ;  /* 0x006000001c9879f3 */ /* 0x000fe6000c0008ff */
[----:B------:R-:W-:Y:S02]  /*1d910*/  WARPGROUP.DEPBAR.LE gsb0, 0x0 ;  /* 0x00008000000079c5 */ /* 0x000fe40000010000 */
[----:B------:R-:W-:-:S06]  /*1d920*/  WARPGROUP.ARRIVE ;  /* 0x00000000000079c5 */ /* 0x000fcc0000000000 */
[----:B------:R-:W-:Y:S01]  /*1d930*/  QGMMA.64x32x32.F32.E4M3.E4M3 R136, gdesc[UR32], RZ, !UPT, gsb0 ;  /* 0x00600000208879f3 */ /* 0x000fe2000c0008ff */
[----:B------:R-:W-:Y:S01]  /*1d940*/  R2UR UR34, R6 ;  /* 0x00000000062272ca */ /* 0x000fe200000e0000 */
[----:B------:R-:W-:Y:S01]  /*1d950*/  UMOV UR32, UR44 ;  /* 0x0000002c00207c82 */ /* 0x000fe20008000000 */
[----:B------:R-:W-:Y:S01]  /*1d960*/  R2UR UR35, R7 ;  /* 0x00000000072372ca */ /* 0x000fe200000e0000 */
[----:B------:R-:W-:Y:S01]  /*1d970*/  UMOV UR33, UR45 ;  /* 0x0000002d00217c82 */ /* 0x000fe20008000000 */
[----:B------:R-:W-:Y:S01]  /*1d980*/  VIADD R6, R4, 0x202 ;  /* 0x0000020204067836 */ /* 0x000fe20000000000 */
[----:B------:R-:W-:Y:S01]  /*1d990*/  MOV R7, 0x80000020 ;  /* 0x8000002000077802 */ /* 0x000fe20000000f00 */
[----:B------:R-:W-:Y:S02]  /*1d9a0*/  WARPGROUP.DEPBAR.LE gsb0, 0x0 ;  /* 0x00008000000079c5 */ /* 0x000fe40000010000 */
[----:B0-----:R-:W-:-:S06]  /*1d9b0*/  WARPGROUP.ARRIVE ;  /* 0x00000000000079c5 */ /* 0x001fcc0000000000 */
[----:B------:R-:W-:Y:S01]  /*1d9c0*/  QGMMA.64x32x32.F32.E4M3.E4M3 R120, gdesc[UR40], RZ, !UPT, gsb0 ;  /* 0x00600000287879f3 */ /* 0x000fe2000c0008ff */
[----:B------:R-:W-:Y:S01]  /*1d9d0*/  R2UR UR42, R6 ;  /* 0x00000000062a72ca */ /* 0x000fe200000e0000 */
[----:B------:R-:W-:Y:S01]  /*1d9e0*/  UMOV UR40, UR44 ;  /* 0x0000002c00287c82 */ /* 0x000fe20008000000 */
[----:B------:R-:W-:Y:S01]  /*1d9f0*/  R2UR UR43, R7 ;  /* 0x00000000072b72ca */ /* 0x000fe200000e0000 */
[----:B------:R-:W-:Y:S01]  /*1da00*/  UMOV UR41, UR45 ;  /* 0x0000002d00297c82 */ /* 0x000fe20008000000 */
[----:B------:R-:W-:Y:S02]  /*1da10*/  VIADD R6, R4, 0x280 ;  /* 0x0000028004067836 */ /* 0x000fe40000000000 */
[----:B------:R-:W-:-:S03]  /*1da20*/  IMAD.MOV.U32 R7, RZ, RZ, -0x7fffffe0 ;  /* 0x80000020ff077424 */ /* 0x000fc600078e00ff */
[----:B------:R-:W-:Y:S01]  /*1da30*/  R2UR UR6, R6 ;  /* 0x00000000060672ca */ /* 0x000fe200000e0000 */
[----:B------:R-:W-:Y:S01]  /*1da40*/  VIADD R6, R4, 0x300 ;  /* 0x0000030004067836 */ /* 0x000fe20000000000 */
[----:B------:R-:W-:Y:S01]  /*1da50*/  R2UR UR7, R7 ;  /* 0x00000000070772ca */ /* 0x000fe200000e0000 */
        /* <DEDUP_REMOVED lines=85> */
[----:B------:R-:W-:Y:S02]  /*1dfb0*/  R2UR UR15, R7 ;  /* 0x00000000070f72ca */ /* 0x000fe400000e0000 */
        /* <DEDUP_REMOVED lines=63> */
[C---:B------:R-:W-:Y:S02]  /*1e3b0*/  VIADD R6, R4.reuse, 0x682 ;  /* 0x0000068204067836 */ /* 0x040fe40000000000 */
[----:B------:R-:W-:Y:S02]  /*1e3c0*/  IMAD.MOV.U32 R7, RZ, RZ, -0x7fffffe0 ;  /* 0x80000020ff077424 */ /* 0x000fe400078e00ff */
[----:B------:R-:W-:Y:S01]  /*1e3d0*/  VIADD R4, R4, 0x702 ;  /* 0x0000070204047836 */ /* 0x000fe20000000000 */
        /* <DEDUP_REMOVED lines=30> */
[----:B------:R-:W-:Y:S05]  /*1e5c0*/  @P1 BRA `(.L_x_4442) ;  /* 0x0000000000281947 */ /* 0x000fea0003800000 */
[----:B------:R-:W-:Y:S05]  /*1e5d0*/  @!P0 BRA `(.L_x_4443) ;  /* 0x0000000000048947 */ /* 0x000fea0003800000 */
[----:B------:R-:W-:Y:S01]  /*1e5e0*/  BPT.TRAP 0x1 ;  /* 0x000000040000795c */ /* 0x000fe20000300000 */
.L_x_4443:
[----:B------:R-:W-:Y:S01]  /*1e5f0*/  SHF.L.U32 R3, R3, 0x1f, RZ ;  /* 0x0000001f03037819 */ /* 0x000fe200000006ff */
[----:B------:R-:W-:-:S04]  /*1e600*/  IMAD R4, R0, 0x8, R18 ;  /* 0x0000000800047824 */ /* 0x000fc800078e0212 */
[----:B------:R0:W1:Y:S01]  /*1e610*/  SYNCS.PHASECHK.TRANS64.TRYWAIT P1, [R4+URZ+0x33450], R3 ;  /* 0x03345003040075a7 */ /* 0x000062000802017f */
[----:B------:R-:W-:Y:S05]  /*1e620*/  @!P0 BRA `(.L_x_4444) ;  /* 0x0000000000048947 */ /* 0x000fea0003800000 */
[----:B------:R-:W-:Y:S01]  /*1e630*/  BPT.TRAP 0x1 ;  /* 0x000000040000795c */ /* 0x000fe20000300000 */
.L_x_4444:
[----:B-1----:R-:W-:Y:S05]  /*1e640*/  @P1 BRA `(.L_x_4442) ;  /* 0x0000000000081947 */ /* 0x002fea0003800000 */
[----:B------:R-:W1:Y:S02]  /*1e650*/  SYNCS.PHASECHK.TRANS64.TRYWAIT P1, [R4+URZ+0x33450], R3 ;  /* 0x03345003040075a7 */ /* 0x000e64000802017f */
[----:B-1----:R-:W-:Y:S05]  /*1e660*/  @!P1 BRA `(.L_x_4445) ;  /* 0x0000013800109947 */ /* 0x002fea0003800000 */
.L_x_4442:
[----:B01----:R-:W-:Y:S01]  /*1e670*/  IADD3 R3, R18, 0x200, RZ ;  /* 0x0000020012037810 */ /* 0x003fe20007ffe0ff */
[----:B------:R-:W-:Y:S01]  /*1e680*/  IMAD.MOV.U32 R5, RZ, RZ, -0x3ffffff0 ;  /* 0xc0000010ff057424 */ /* 0x000fe200078e00ff */
[----:B------:R-:W-:Y:S05]  /*1e690*/  WARPSYNC.ALL ;  /* 0x0000000000007948 */ /* 0x000fea0003800000 */
[----:B------:R-:W-:Y:S01]  /*1e6a0*/  SHF.R.U32.HI R3, RZ, 0x4, R3 ;  /* 0x00000004ff037819 */ /* 0x000fe20000011603 */
[----:B------:R-:W-:Y:S01]  /*1e6b0*/  WARPGROUP.ARRIVE ;  /* 0x00000000000079c5 */ /* 0x000fe20000000000 */
[----:B------:R-:W-:Y:S01]  /*1e6c0*/  R2UR UR7, R5 ;  /* 0x00000000050772ca */ /* 0x000fe200000e0000 */
[----:B------:R-:W-:Y:S01]  /*1e6d0*/  IMAD.MOV.U32 R7, RZ, RZ, -0x3ffffff0 ;  /* 0xc0000010ff077424 */ /* 0x000fe200078e00ff */
[----:B------:R-:W-:Y:S01]  /*1e6e0*/  LOP3.LUT R3, R3, 0x3fff, RZ, 0xc0, !PT ;  /* 0x00003fff03037812 */ /* 0x000fe200078ec0ff */
[----:B------:R-:W-:-:S02]  /*1e6f0*/  IMAD.MOV.U32 R5, RZ, RZ, -0x3ffffff0 ;  /* 0xc0000010ff057424 */ /* 0x000fc400078e00ff */
[----:B------:R-:W0:Y:S01]  /*1e700*/  S2R R14, SR_TID.X ;  /* 0x00000000000e7919 */ /* 0x000e220000002100 */
[----:B------:R-:W-:-:S05]  /*1e710*/  LOP3.LUT R3, R3, 0x10000, RZ, 0xfc, !PT ;  /* 0x0001000003037812 */ /* 0x000fca00078efcff */
[----:B------:R-:W-:-:S04]  /*1e720*/  IMAD R4, R0, 0x780, R3 ;  /* 0x0000078000047824 */ /* 0x000fc800078e0203 */
[C---:B------:R-:W-:Y:S01]  /*1e730*/  VIADD R6, R4.reuse, 0x180 ;  /* 0x0000018004067836 */ /* 0x040fe20000000000 */
[----:B------:R-:W-:-:S13]  /*1e740*/  R2UR UR6, R4 ;  /* 0x00000000040672ca */ /* 0x000fda00000e0000 */
[----:B------:R-:W-:Y:S01]  /*1e750*/  QGMMA.64x192x32.F32.E4M3.E4M3 R24, R216, gdesc[UR4], R24, gsb0 ;  /* 0x02e00004d8187df3 */ /* 0x000fe20008000818 */
[----:B------:R-:W-:Y:S01]  /*1e760*/  R2UR UR6, R6 ;  /* 0x00000000060672ca */ /* 0x000fe200000e0000 */
[----:B------:R-:W-:Y:S01]  /*1e770*/  VIADD R6, R4, 0x300 ;  /* 0x0000030004067836 */ /* 0x000fe20000000000 */
[----:B------:R-:W-:Y:S01]  /*1e780*/  R2UR UR7, R7 ;  /* 0x00000000070772ca */ /* 0x000fe200000e0000 */
[----:B------:R-:W-:Y:S01]  /*1e790*/  IMAD.MOV.U32 R7, RZ, RZ, -0x3ffffff0 ;  /* 0xc0000010ff077424 */ /* 0x000fe200078e00ff */
[----:B0-----:R-:W-:-:S04]  /*1e7a0*/  SHF.R.U32.HI R14, RZ, 0x7, R14 ;  /* 0x00000007ff0e7819 */ /* 0x001fc8000001160e */
[----:B------:R-:W-:Y:S01]  /*1e7b0*/  IADD3 R3, -R14, 0xb, RZ ;  /* 0x0000000b0e037810 */ /* 0x000fe20007ffe1ff */
[----:B------:R-:W-:Y:S02]  /*1e7c0*/  WARPGROUP.DEPBAR.LE gsb0, 0x0 ;  /* 0x00008000000079c5 */ /* 0x000fe40000010000 */
[----:B------:R-:W-:-:S08]  /*1e7d0*/  WARPGROUP.ARRIVE ;  /* 0x00000000000079c5 */ /* 0x000fd00000000000 */
[----:B------:R-:W-:Y:S01]  /*1e7e0*/  QGMMA.64x192x32.F32.E4M3.E4M3 R24, R212, gdesc[UR4], R24, gsb0 ;  /* 0x02e00004d4187df3 */ /* 0x000fe20008000818 */
[----:B------:R-:W-:Y:S02]  /*1e7f0*/  R2UR UR6, R6 ;  /* 0x00000000060672ca */ /* 0x000fe400000e0000 */
[----:B------:R-:W-:Y:S01]  /*1e800*/  R2UR UR7, R7 ;  /* 0x00000000070772ca */ /* 0x000fe200000e0000 */
[----:B------:R-:W-:Y:S01]  /*1e810*/  IMAD.MOV.U32 R7, RZ, RZ, -0x3ffffff0 ;  /* 0xc0000010ff077424 */ /* 0x000fe200078e00ff */
[C---:B------:R-:W-:Y:S01]  /*1e820*/  IADD3 R6, R4.reuse, 0x480, RZ ;  /* 0x0000048004067810 */ /* 0x040fe20007ffe0ff */
[----:B------:R-:W-:Y:S01]  /*1e830*/  VIADD R4, R4, 0x600 ;  /* 0x0000060004047836 */ /* 0x000fe20000000000 */
[----:B------:R-:W-:Y:S02]  /*1e840*/  WARPGROUP.DEPBAR.LE gsb0, 0x0 ;  /* 0x00008000000079c5 */ /* 0x000fe40000010000 */
[----:B------:R-:W-:-:S11]  /*1e850*/  WARPGROUP.ARRIVE ;  /* 0x00000000000079c5 */ /* 0x000fd60000000000 */
[----:B------:R-:W-:Y:S01]  /*1e860*/  QGMMA.64x192x32.F32.E4M3.E4M3 R24, R200, gdesc[UR4], R24, gsb0 ;  /* 0x02e00004c8187df3 */ /* 0x000fe20008000818 */
[----:B------:R-:W-:Y:S02]  /*1e870*/  R2UR UR6, R6 ;  /* 0x00000000060672ca */ /* 0x000fe400000e0000 */
[----:B------:R-:W-:Y:S01]  /*1e880*/  R2UR UR7, R7 ;  /* 0x00000000070772ca */ /* 0x000fe200000e0000 */
[----:B------:R-:W-:Y:S02]  /*1e890*/  WARPGROUP.DEPBAR.LE gsb0, 0x0 ;  /* 0x00008000000079c5 */ /* 0x000fe40000010000 */
[----:B------:R-:W-:-:S14]  /*1e8a0*/  WARPGROUP.ARRIVE ;  /* 0x00000000000079c5 */ /* 0x000fdc0000000000 */
[----:B------:R-:W-:Y:S01]  /*1e8b0*/  QGMMA.64x192x32.F32.E4M3.E4M3 R24, R204, gdesc[UR4], R24, gsb0 ;  /* 0x02e00004cc187df3 */ /* 0x000fe20008000818 */
[----:B------:R-:W-:Y:S02]  /*1e8c0*/  R2UR UR6, R4 ;  /* 0x00000000040672ca */ /* 0x000fe400000e0000 */
[----:B------:R-:W-:Y:S01]  /*1e8d0*/  R2UR UR7, R5 ;  /* 0x00000000050772ca */ /* 0x000fe200000e0000 */
[----:B------:R-:W-:Y:S02]  /*1e8e0*/  WARPGROUP.DEPBAR.LE gsb0, 0x0 ;  /* 0x00008000000079c5 */ /* 0x000fe40000010000 */
[----:B------:R-:W-:-:S14]  /*1e8f0*/  WARPGROUP.ARRIVE ;  /* 0x00000000000079c5 */ /* 0x000fdc0000000000 */
[----:B------:R-:W-:Y:S03]  /*1e900*/  QGMMA.64x192x32.F32.E4M3.E4M3 R24, R208, gdesc[UR4], R24, gsb0 ;  /* 0x02e00004d0187df3 */ /* 0x000fe60008000818 */
[----:B------:R-:W-:Y:S02]  /*1e910*/  WARPGROUP.DEPBAR.LE gsb0, 0x0 ;  /* 0x00008000000079c5 */ /* 0x000fe40000010000 */
[----:B------:R0:W-:Y:S06]  /*1e920*/  BAR.ARV R3, 0x100 ;  /* 0x000400030000751d */ /* 0x0001ec0000002000 */
[----:B------:R-:W-:Y:S05]  /*1e930*/  @!P0 BRA `(.L_x_4446) ;  /* 0x0000000000048947 */ /* 0x000fea0003800000 */
[----:B------:R-:W-:Y:S01]  /*1e940*/  BPT.TRAP 0x1 ;  /* 0x000000040000795c */ /* 0x000fe20000300000 */
.L_x_4446:
[----:B------:R-:W2:Y:S01]  /*1e950*/  LDL R200, [R1+0x20] ;  /* 0x0000200001c87983 */ /* 0x000ea20000100800 */
[C---:B0-----:R-:W-:Y:S01]  /*1e960*/  FMUL.FTZ R3, R2.reuse, R184 ;  /* 0x000000b802037220 */ /* 0x041fe20000410000 */
[C---:B------:R-:W-:Y:S01]  /*1e970*/  FMUL.FTZ R4, R2.reuse, R185 ;  /* 0x000000b902047220 */ /* 0x040fe20000410000 */
[C---:B------:R-:W-:Y:S01]  /*1e980*/  FMUL.FTZ R7, R2.reuse, R188 ;  /* 0x000000bc02077220 */ /* 0x040fe20000410000 */
[C---:B------:R-:W-:Y:S01]  /*1e990*/  FMUL.FTZ R20, R2.reuse, R191 ;  /* 0x000000bf02147220 */ /* 0x040fe20000410000 */
[C---:B------:R-:W-:Y:S01]  /*1e9a0*/  FMUL.FTZ R14, R2.reuse, R189 ;  /* 0x000000bd020e7220 */ /* 0x040fe20000410000 */
[C---:B------:R-:W-:Y:S01]  /*1e9b0*/  FMUL.FTZ R21, R2.reuse, R192 ;  /* 0x000000c002157220 */ /* 0x040fe20000410000 */
[----:B------:R-:W0:Y:S01]  /*1e9c0*/  MUFU.TANH R3, R3 ;  /* 0x0000000300037308 */ /* 0x000e220000002400 */
[----:B------:R-:W-:Y:S01]  /*1e9d0*/  MOV R192, UR38 ;  /* 0x0000002600c07c02 */ /* 0x000fe20008000f00 */
        /* <DEDUP_REMOVED lines=83> */
[----:B------:R-:W-:Y:S01]  /*1ef10*/  FMUL.FTZ R135, R2, R135 ;  /* 0x0000008702877220 */ /* 0x000fe20000410000 */
[----:B------:R-:W-:-:S02]  /*1ef20*/  UMOV UR53, UR52 ;  /* 0x0000003400357c82 */ /* 0x000fc40008000000 */
        /* <DEDUP_REMOVED lines=21> */
[----:B------:R-:W-:Y:S08]  /*1f080*/  MUFU.TANH R121, R121 ;  /* 0x0000007900797308 */ /* 0x000ff00000002400 */
[----:B------:R-:W-:Y:S08]  /*1f090*/  MUFU.TANH R124, R124 ;  /* 0x0000007c007c7308 */ /* 0x000ff00000002400 */
[----:B------:R-:W-:Y:S08]  /*1f0a0*/  MUFU.TANH R125, R125 ;  /* 0x0000007d007d7308 */ /* 0x000ff00000002400 */
[----:B------:R-:W-:Y:S08]  /*1f0b0*/  MUFU.TANH R128, R128 ;  /* 0x0000008000807308 */ /* 0x000ff00000002400 */
[----:B------:R-:W-:Y:S01]  /*1f0c0*/  MUFU.TANH R129, R129 ;  /* 0x0000008100817308 */ /* 0x000fe20000002400 */
[----:B--2---:R-:W-:-:S07]  /*1f0d0*/  IMAD R191, R200, 0x8, R18 ;  /* 0x00000008c8bf7824 */ /* 0x004fce00078e0212 */
[----:B------:R-:W-:Y:S01]  /*1f0e0*/  MUFU.TANH R132, R132 ;  /* 0x0000008400847308 */ /* 0x000fe20000002400 */
[----:B------:R-:W-:-:S05]  /*1f0f0*/  VIADD R191, R191, 0x33440 ;  /* 0x00033440bfbf7836 */ /* 0x000fca0000000000 */
[----:B------:R-:W-:Y:S02]  /*1f100*/  PRMT R191, R192, 0x654, R191 ;  /* 0x00000654c0bf7816 */ /* 0x000fe400000000bf */
[----:B------:R-:W-:Y:S02]  /*1f110*/  MUFU.TANH R133, R133 ;  /* 0x0000008500857308 */ /* 0x000fe40000002400 */
[----:B------:R0:W-:Y:S06]  /*1f120*/  SYNCS.ARRIVE.TRANS64.RED.A1T0 RZ, [R191+URZ], RZ ;  /* 0x000000ffbfff79a7 */ /* 0x0001ec000810043f */
[----:B------:R-:W-:Y:S01]  /*1f130*/  MUFU.TANH R5, R5 ;  /* 0x0000000500057308 */ /* 0x000fe20000002400 */
[----:B0-----:R-:W-:-:S04]  /*1f140*/  FMNMX.FTZ R191, R3, R8, !PT ;  /* 0x0000000803bf7209 */ /* 0x001fc80007810000 */
[----:B-1----:R-:W-:-:S03]  /*1f150*/  FMNMX.FTZ R191, R4, R191, !PT ;  /* 0x000000bf04bf7209 */ /* 0x002fc60007810000 */
[----:B------:R-:W-:Y:S01]  /*1f160*/  MUFU.TANH R6, R6 ;  /* 0x0000000600067308 */ /* 0x000fe20000002400 */
[----:B---3--:R-:W-:-:S04]  /*1f170*/  FMNMX.FTZ R191, R7, R191, !PT ;  /* 0x000000bf07bf7209 */ /* 0x008fc80007810000 */
[----:B----4-:R-:W-:-:S03]  /*1f180*/  FMNMX.FTZ R191, R14, R191, !PT ;  /* 0x000000bf0ebf7209 */ /* 0x010fc60007810000 */
[----:B------:R-:W-:Y:S01]  /*1f190*/  MUFU.TANH R15, R15 ;  /* 0x0000000f000f7308 */ /* 0x000fe20000002400 */
[----:B-----5:R-:W-:-:S04]  /*1f1a0*/  FMNMX.FTZ R191, R21, R191, !PT ;  /* 0x000000bf15bf7209 */ /* 0x020fc80007810000 */
[----:B------:R-:W-:-:S03]  /*1f1b0*/  FMNMX.FTZ R191, R184, R191, !PT ;  /* 0x000000bfb8bf7209 */ /* 0x000fc60007810000 */
[----:B------:R-:W-:Y:S01]  /*1f1c0*/  MUFU.TANH R20, R20 ;  /* 0x0000001400147308 */ /* 0x000fe20000002400 */
[----:B------:R-:W-:-:S04]  /*1f1d0*/  FMNMX.FTZ R191, R187, R191, !PT ;  /* 0x000000bfbbbf7209 */ /* 0x000fc80007810000 */
        /* <DEDUP_REMOVED lines=19> */
[----:B------:R-:W0:Y:S01]  /*1f310*/  MUFU.TANH R191, R120 ;  /* 0x0000007800bf7308 */ /* 0x000e220000002400 */
[----:B------:R-:W-:-:S04]  /*1f320*/  FMNMX.FTZ R192, R160, R192, !PT ;  /* 0x000000c0a0c07209 */ /* 0x000fc80007810000 */
[----:B------:R-:W-:-:S03]  /*1f330*/  FMNMX.FTZ R192, R161, R192, !PT ;  /* 0x000000c0a1c07209 */ /* 0x000fc60007810000 */
[----:B------:R-:W1:Y:S01]  /*1f340*/  MUFU.TANH R174, R174 ;  /* 0x000000ae00ae7308 */ /* 0x000e620000002400 */
[----:B------:R-:W-:-:S04]  /*1f350*/  FMNMX.FTZ R192, R164, R192, !PT ;  /* 0x000000c0a4c07209 */ /* 0x000fc80007810000 */
[----:B------:R-:W-:-:S03]  /*1f360*/  FMNMX.FTZ R192, R165, R192, !PT ;  /* 0x000000c0a5c07209 */ /* 0x000fc60007810000 */
[----:B------:R-:W2:Y:S01]  /*1f370*/  MUFU.TANH R175, R175 ;  /* 0x000000af00af7308 */ /* 0x000ea20000002400 */
[----:B------:R-:W-:-:S04]  /*1f380*/  FMNMX.FTZ R192, R136, R192, !PT ;  /* 0x000000c088c07209 */ /* 0x000fc80007810000 */
[----:B------:R-:W-:-:S03]  /*1f390*/  FMNMX.FTZ R192, R137, R192, !PT ;  /* 0x000000c089c07209 */ /* 0x000fc60007810000 */
[----:B------:R-:W3:Y:S01]  /*1f3a0*/  MUFU.TANH R178, R178 ;  /* 0x000000b200b27308 */ /* 0x000ee20000002400 */
[----:B------:R-:W-:-:S04]  /*1f3b0*/  FMNMX.FTZ R192, R140, R192, !PT ;  /* 0x000000c08cc07209 */ /* 0x000fc80007810000 */
[----:B------:R-:W-:-:S03]  /*1f3c0*/  FMNMX.FTZ R192, R141, R192, !PT ;  /* 0x000000c08dc07209 */ /* 0x000fc60007810000 */
[----:B------:R-:W4:Y:S01]  /*1f3d0*/  MUFU.TANH R179, R179 ;  /* 0x000000b300b37308 */ /* 0x000f220000002400 */
[----:B------:R-:W-:-:S04]  /*1f3e0*/  FMNMX.FTZ R192, R144, R192, !PT ;  /* 0x000000c090c07209 */ /* 0x000fc80007810000 */
[----:B------:R-:W-:-:S03]  /*1f3f0*/  FMNMX.FTZ R192, R145, R192, !PT ;  /* 0x000000c091c07209 */ /* 0x000fc60007810000 */
[----:B------:R-:W5:Y:S01]  /*1f400*/  MUFU.TANH R182, R182 ;  /* 0x000000b600b67308 */ /* 0x000f620000002400 */
[----:B------:R-:W-:-:S04]  /*1f410*/  FMNMX.FTZ R192, R148, R192, !PT ;  /* 0x000000c094c07209 */ /* 0x000fc80007810000 */
[----:B------:R-:W-:-:S03]  /*1f420*/  FMNMX.FTZ R192, R149, R192, !PT ;  /* 0x000000c095c07209 */ /* 0x000fc60007810000 */
[----:B------:R-:W5:Y:S01]  /*1f430*/  MUFU.TANH R183, R183 ;  /* 0x000000b700b77308 */ /* 0x000f620000002400 */
[----:B0-----:R-:W-:-:S04]  /*1f440*/  FMNMX.FTZ R192, R191, R192, !PT ;  /* 0x000000c0bfc07209 */ /* 0x001fc80007810000 */
[----:B------:R-:W-:-:S03]  /*1f450*/  FMNMX.FTZ R192, R121, R192, !PT ;  /* 0x000000c079c07209 */ /* 0x000fc60007810000 */
[----:B------:R-:W0:Y:S01]  /*1f460*/  MUFU.TANH R154, R154 ;  /* 0x0000009a009a7308 */ /* 0x000e220000002400 */
[----:B------:R-:W-:-:S04]  /*1f470*/  FMNMX.FTZ R192, R124, R192, !PT ;  /* 0x000000c07cc07209 */ /* 0x000fc80007810000 */
[----:B------:R-:W-:-:S03]  /*1f480*/  FMNMX.FTZ R192, R125, R192, !PT ;  /* 0x000000c07dc07209 */ /* 0x000fc60007810000 */
[----:B------:R-:W0:Y:S01]  /*1f490*/  MUFU.TANH R155, R155 ;  /* 0x0000009b009b7308 */ /* 0x000e220000002400 */
[----:B------:R-:W-:-:S04]  /*1f4a0*/  FMNMX.FTZ R192, R128, R192, !PT ;  /* 0x000000c080c07209 */ /* 0x000fc80007810000 */
[----:B------:R-:W-:-:S03]  /*1f4b0*/  FMNMX.FTZ R192, R129, R192, !PT ;  /* 0x000000c081c07209 */ /* 0x000fc60007810000 */
[----:B------:R-:W0:Y:S01]  /*1f4c0*/  MUFU.TANH R158, R158 ;  /* 0x0000009e009e7308 */ /* 0x000e220000002400 */
[----:B------:R-:W-:-:S04]  /*1f4d0*/  FMNMX.FTZ R192, R132, R192, !PT ;  /* 0x000000c084c07209 */ /* 0x000fc80007810000 */
[----:B------:R-:W-:-:S03]  /*1f4e0*/  FMNMX.FTZ R192, R133, R192, !PT ;  /* 0x000000c085c07209 */ /* 0x000fc60007810000 */
[----:B------:R-:W0:Y:S02]  /*1f4f0*/  MUFU.TANH R159, R159 ;  /* 0x0000009f009f7308 */ /* 0x000e240000002400 */
[----:B------:R-:W1:Y:S06]  /*1f500*/  SHFL.BFLY PT, R120, R192, 0x2, 0x1f ;  /* 0x0c401f00c0787f89 */ /* 0x000e6c00000e0000 */
[----:B------:R-:W0:Y:S08]  /*1f510*/  MUFU.TANH R162, R162 ;  /* 0x000000a200a27308 */ /* 0x000e300000002400 */
[----:B------:R-:W0:Y:S08]  /*1f520*/  MUFU.TANH R163, R163 ;  /* 0x000000a300a37308 */ /* 0x000e300000002400 */
[----:B------:R-:W0:Y:S01]  /*1f530*/  MUFU.TANH R166, R166 ;  /* 0x000000a600a67308 */ /* 0x000e220000002400 */
[----:B-1----:R-:W-:-:S05]  /*1f540*/  FMNMX.FTZ R120, R192, R120, !PT ;  /* 0x00000078c0787209 */ /* 0x002fca0007810000 */
[----:B------:R-:W1:Y:S02]  /*1f550*/  SHFL.BFLY PT, R192, R120, 0x1, 0x1f ;  /* 0x0c201f0078c07f89 */ /* 0x000e6400000e0000 */
[----:B------:R-:W0:Y:S08]  /*1f560*/  MUFU.TANH R167, R167 ;  /* 0x000000a700a77308 */ /* 0x000e300000002400 */
[----:B------:R-:W0:Y:S08]  /*1f570*/  MUFU.TANH R138, R138 ;  /* 0x0000008a008a7308 */ /* 0x000e300000002400 */
[----:B------:R-:W0:Y:S01]  /*1f580*/  MUFU.TANH R139, R139 ;  /* 0x0000008b008b7308 */ /* 0x000e220000002400 */
[----:B-1----:R-:W-:-:S07]  /*1f590*/  FMNMX.FTZ R120, R120, R192, !PT ;  /* 0x000000c078787209 */ /* 0x002fce0007810000 */
[----:B------:R-:W1:Y:S01]  /*1f5a0*/  MUFU.TANH R142, R142 ;  /* 0x0000008e008e7308 */ /* 0x000e620000002400 */
[----:B------:R-:W-:Y:S01]  /*1f5b0*/  FMNMX.FTZ R192, R5, R9, !PT ;  /* 0x0000000905c07209 */ /* 0x000fe20007810000 */
[----:B------:R-:W-:-:S03]  /*1f5c0*/  FADD.FTZ R8, -R120, R8 ;  /* 0x0000000878087221 */ /* 0x000fc60000010100 */
[----:B------:R-:W-:-:S03]  /*1f5d0*/  FMNMX.FTZ R192, R6, R192, !PT ;  /* 0x000000c006c07209 */ /* 0x000fc60007810000 */
[----:B------:R-:W1:Y:S01]  /*1f5e0*/  MUFU.TANH R143, R143 ;  /* 0x0000008f008f7308 */ /* 0x000e620000002400 */
[----:B------:R-:W-:Y:S01]  /*1f5f0*/  FMNMX.FTZ R192, R15, R192, !PT ;  /* 0x000000c00fc07209 */ /* 0x000fe20007810000 */
[----:B------:R-:W-:-:S03]  /*1f600*/  FMUL.FTZ R8, R8, UR53 ;  /* 0x0000003508087c20 */ /* 0x000fc60008410000 */
[----:B------:R-:W-:-:S03]  /*1f610*/  FMNMX.FTZ R192, R20, R192, !PT ;  /* 0x000000c014c07209 */ /* 0x000fc60007810000 */
[----:B------:R-:W1:Y:S01]  /*1f620*/  MUFU.TANH R146, R146 ;  /* 0x0000009200927308 */ /* 0x000e620000002400 */
[----:B------:R-:W-:-:S04]  /*1f630*/  FMNMX.FTZ R192, R185, R192, !PT ;  /* 0x000000c0b9c07209 */ /* 0x000fc80007810000 */
        /* <DEDUP_REMOVED lines=9> */
[----:B--2---:R-:W-:-:S03]  /*1f6d0*/  FMNMX.FTZ R192, R175, R192, !PT ;  /* 0x000000c0afc07209 */ /* 0x004fc60007810000 */
[----:B------:R-:W-:Y:S01]  /*1f6e0*/  MUFU.TANH R123, R123 ;  /* 0x0000007b007b7308 */ /* 0x000fe20000002400 */
[----:B---3--:R-:W-:-:S04]  /*1f6f0*/  FMNMX.FTZ R192, R178, R192, !PT ;  /* 0x000000c0b2c07209 */ /* 0x008fc80007810000 */
[----:B----4-:R-:W-:-:S03]  /*1f700*/  FMNMX.FTZ R192, R179, R192, !PT ;  /* 0x000000c0b3c07209 */ /* 0x010fc60007810000 */
[----:B------:R-:W-:Y:S01]  /*1f710*/  MUFU.TANH R126, R126 ;  /* 0x0000007e007e7308 */ /* 0x000fe20000002400 */
[----:B-----5:R-:W-:-:S04]  /*1f720*/  FMNMX.FTZ R192, R182, R192, !PT ;  /* 0x000000c0b6c07209 */ /* 0x020fc80007810000 */
[----:B------:R-:W-:-:S03]  /*1f730*/  FMNMX.FTZ R192, R183, R192, !PT ;  /* 0x000000c0b7c07209 */ /* 0x000fc60007810000 */
[----:B------:R-:W-:Y:S01]  /*1f740*/  MUFU.TANH R127, R127 ;  /* 0x0000007f007f7308 */ /* 0x000fe20000002400 */
[----:B0-----:R-:W-:-:S04]  /*1f750*/  FMNMX.FTZ R192, R154, R192, !PT ;  /* 0x000000c09ac07209 */ /* 0x001fc80007810000 */
        /* <DEDUP_REMOVED lines=10> */
[----:B------:R-:W2:Y:S01]  /*1f800*/  MUFU.TANH R134, R134 ;  /* 0x0000008600867308 */ /* 0x000ea20000002400 */
[----:B------:R-:W-:-:S04]  /*1f810*/  FMNMX.FTZ R193, R138, R193, !PT ;  /* 0x000000c18ac17209 */ /* 0x000fc80007810000 */
[----:B------:R-:W-:-:S03]  /*1f820*/  FMNMX.FTZ R193, R139, R193, !PT ;  /* 0x000000c18bc17209 */ /* 0x000fc60007810000 */
[----:B------:R-:W-:Y:S01]  /*1f830*/  MUFU.EX2 R8, R8 ;  /* 0x0000000800087308 */ /* 0x000fe20000000800 */
[----:B-1----:R-:W-:-:S04]  /*1f840*/  FMNMX.FTZ R193, R142, R193, !PT ;  /* 0x000000c18ec17209 */ /* 0x002fc80007810000 */
[----:B------:R-:W-:-:S04]  /*1f850*/  FMNMX.FTZ R193, R143, R193, !PT ;  /* 0x000000c18fc17209 */ /* 0x000fc80007810000 */
[----:B------:R-:W-:-:S04]  /*1f860*/  FMNMX.FTZ R193, R146, R193, !PT ;  /* 0x000000c192c17209 */ /* 0x000fc80007810000 */
[----:B------:R-:W-:-:S04]  /*1f870*/  FMNMX.FTZ R193, R147, R193, !PT ;  /* 0x000000c193c17209 */ /* 0x000fc80007810000 */
[----:B------:R-:W-:-:S04]  /*1f880*/  FMNMX.FTZ R193, R150, R193, !PT ;  /* 0x000000c196c17209 */ /* 0x000fc80007810000 */
[----:B------:R-:W-:-:S04]  /*1f890*/  FMNMX.FTZ R193, R151, R193, !PT ;  /* 0x000000c197c17209 */ /* 0x000fc80007810000 */
[----:B0-----:R-:W-:-:S04]  /*1f8a0*/  FMNMX.FTZ R193, R192, R193, !PT ;  /* 0x000000c1c0c17209 */ /* 0x001fc80007810000 */
[----:B------:R-:W-:-:S04]  /*1f8b0*/  FMNMX.FTZ R193, R123, R193, !PT ;  /* 0x000000c17bc17209 */ /* 0x000fc80007810000 */
[----:B------:R-:W-:Y:S02]  /*1f8c0*/  FMNMX.FTZ R122, R126, R193, !PT ;  /* 0x000000c17e7a7209 */ /* 0x000fe40007810000 */
[----:B------:R-:W0:Y:S02]  /*1f8d0*/  MUFU.TANH R193, R135 ;  /* 0x0000008700c17308 */ /* 0x000e240000002400 */
[----:B------:R-:W-:-:S04]  /*1f8e0*/  FMNMX.FTZ R122, R127, R122, !PT ;  /* 0x0000007a7f7a7209 */ /* 0x000fc80007810000 */
[----:B------:R-:W-:-:S04]  /*1f8f0*/  FMNMX.FTZ R122, R130, R122, !PT ;  /* 0x0000007a827a7209 */ /* 0x000fc80007810000 */
[----:B------:R-:W-:-:S04]  /*1f900*/  FMNMX.FTZ R122, R131, R122, !PT ;  /* 0x0000007a837a7209 */ /* 0x000fc80007810000 */
[----:B--2---:R-:W-:-:S04]  /*1f910*/  FMNMX.FTZ R122, R134, R122, !PT ;  /* 0x0000007a867a7209 */ /* 0x004fc80007810000 */
[----:B0-----:R-:W-:-:S05]  /*1f920*/  FMNMX.FTZ R122, R193, R122, !PT ;  /* 0x0000007ac17a7209 */ /* 0x001fca0007810000 */
[----:B------:R-:W0:Y:S02]  /*1f930*/  SHFL.BFLY PT, R135, R122, 0x2, 0x1f ;  /* 0x0c401f007a877f89 */ /* 0x000e2400000e0000 */
[----:B0-----:R-:W-:-:S05]  /*1f940*/  FMNMX.FTZ R122, R122, R135, !PT ;  /* 0x000000877a7a7209 */ /* 0x001fca0007810000 */
[----:B------:R-:W0:Y:S02]  /*1f950*/  SHFL.BFLY PT, R135, R122, 0x1, 0x1f ;  /* 0x0c201f007a877f89 */ /* 0x000e2400000e0000 */
[----:B0-----:R-:W-:Y:S01]  /*1f960*/  FMNMX.FTZ R122, R122, R135, !PT ;  /* 0x000000877a7a7209 */ /* 0x001fe20007810000 */
[----:B------:R-:W-:-:S04]  /*1f970*/  IMAD.U32 R135, RZ, RZ, UR53 ;  /* 0x00000035ff877e24 */ /* 0x000fc8000f8e00ff */
[----:B------:R-:W-:Y:S01]  /*1f980*/  FFMA.FTZ R194, R120, R135, -8 ;  /* 0xc100000078c27423 */ /* 0x000fe20000010087 */
[----:B------:R-:W-:-:S01]  /*1f990*/  FADD.FTZ R9, -R122, R9 ;  /* 0x000000097a097221 */ /* 0x000fc20000010100 */
[----:B------:R-:W-:Y:S02]  /*1f9a0*/  FFMA.FTZ R135, R122, R135, -8 ;  /* 0xc10000007a877423 */ /* 0x000fe40000010087 */
[----:B------:R-:W-:-:S01]  /*1f9b0*/  FFMA.FTZ R3, R3, UR53, -R194 ;  /* 0x0000003503037c23 */ /* 0x000fc200080108c2 */
[----:B------:R-:W-:Y:S01]  /*1f9c0*/  FMUL.FTZ R9, R9, UR53 ;  /* 0x0000003509097c20 */ /* 0x000fe20008410000 */
[----:B------:R-:W-:-:S01]  /*1f9d0*/  FFMA.FTZ R5, R5, UR53, -R135 ;  /* 0x0000003505057c23 */ /* 0x000fc20008010887 */
[----:B------:R-:W-:Y:S01]  /*1f9e0*/  FFMA.FTZ R4, R4, UR53, -R194 ;  /* 0x0000003504047c23 */ /* 0x000fe200080108c2 */
[----:B------:R-:W-:-:S01]  /*1f9f0*/  FFMA.FTZ R6, R6, UR53, -R135 ;  /* 0x0000003506067c23 */ /* 0x000fc20008010887 */
[----:B------:R-:W-:Y:S01]  /*1fa00*/  FFMA.FTZ R7, R7, UR53, -R194 ;  /* 0x0000003507077c23 */ /* 0x000fe200080108c2 */
[----:B------:R-:W0:Y:S01]  /*1fa10*/  MUFU.EX2 R3, R3 ;  /* 0x0000000300037308 */ /* 0x000e220000000800 */
[----:B------:R-:W-:-:S01]  /*1fa20*/  FFMA.FTZ R15, R15, UR53, -R135 ;  /* 0x000000350f0f7c23 */ /* 0x000fc20008010887 */
[----:B------:R-:W-:Y:S01]  /*1fa30*/  FFMA.FTZ R14, R14, UR53, -R194 ;  /* 0x000000350e0e7c23 */ /* 0x000fe200080108c2 */
[----:B------:R-:W-:-:S01]  /*1fa40*/  FFMA.FTZ R20, R20, UR53, -R135 ;  /* 0x0000003514147c23 */ /* 0x000fc20008010887 */
[----:B------:R-:W-:Y:S01]  /*1fa50*/  FFMA.FTZ R21, R21, UR53, -R194 ;  /* 0x0000003515157c23 */ /* 0x000fe200080108c2 */
[----:B------:R-:W-:-:S01]  /*1fa60*/  FFMA.FTZ R185, R185, UR53, -R135 ;  /* 0x00000035b9b97c23 */ /* 0x000fc20008010887 */
[----:B------:R-:W-:Y:S01]  /*1fa70*/  FFMA.FTZ R184, R184, UR53, -R194 ;  /* 0x00000035b8b87c23 */ /* 0x000fe200080108c2 */
        /* <DEDUP_REMOVED lines=43> */
[----:B------:R-:W-:Y:S01]  /*1fd30*/  FFMA.FTZ R135, R193, UR53, -R135 ;  /* 0x00000035c1877c23 */ /* 0x000fe20008010887 */
[----:B0-----:R-:W-:-:S01]  /*1fd40*/  FADD.FTZ R12, R4, R12 ;  /* 0x0000000c040c7221 */ /* 0x001fc20000010000 */
[----:B------:R-:W-:Y:S01]  /*1fd50*/  FFMA.FTZ R188, R188, UR53, -R194 ;  /* 0x00000035bcbc7c23 */ /* 0x000fe200080108c2 */
[----:B--2---:R-:W-:-:S01]  /*1fd60*/  FADD.FTZ R193, R6, R11 ;  /* 0x0000000b06c17221 */ /* 0x004fc20000010000 */
[--C-:B------:R-:W-:Y:S01]  /*1fd70*/  FFMA.FTZ R168, R168, UR53, -R194.reuse ;  /* 0x00000035a8a87c23 */ /* 0x100fe200080108c2 */
[----:B------:R-:W-:-:S01]  /*1fd80*/  FFMA.FTZ R169, R169, UR53, -R194 ;  /* 0x00000035a9a97c23 */ /* 0x000fc200080108c2 */
[----:B------:R-:W0:Y:S01]  /*1fd90*/  MUFU.EX2 R14, R14 ;  /* 0x0000000e000e7308 */ /* 0x000e220000000800 */
        /* <DEDUP_REMOVED lines=177> */
[----:B0-----:R-:W-:-:S03]  /*208b0*/  FADD.FTZ R12, R133, R11 ;  /* 0x0000000b850c7221 */ /* 0x001fc60000010000 */
[----:B-1----:R-:W-:Y:S01]  /*208c0*/  FADD.FTZ R11, R135, R193 ;  /* 0x000000c1870b7221 */ /* 0x002fe20000010000 */
[----:B------:R-:W-:Y:S06]  /*208d0*/  @!P0 BRA `(.L_x_4447) ;  /* 0x0000000000048947 */ /* 0x000fec0003800000 */
[----:B------:R-:W-:Y:S01]  /*208e0*/  BPT.TRAP 0x1 ;  /* 0x000000040000795c */ /* 0x000fe20000300000 */
.L_x_4447:
[----:B------:R-:W2:Y:S01]  /*208f0*/  LDL R194, [R1+0x3c] ;  /* 0x00003c0001c27983 */ /* 0x000ea20000100800 */
[----:B------:R-:W-:Y:S01]  /*20900*/  F2FP.SATFINITE.E4M3.F32.PACK_AB_MERGE_C R7, R14, R7, RZ ;  /* 0x000000070e07723e */ /* 0x000fe200048070ff */
[----:B------:R-:W-:Y:S01]  /*20910*/  IMAD R0, R0, 0x8, R18 ;  /* 0x0000000800007824 */ /* 0x000fe200078e0212 */
[----:B------:R-:W-:Y:S01]  /*20920*/  F2FP.SATFINITE.E4M3.F32.PACK_AB_MERGE_C R15, R20, R15, RZ ;  /* 0x0000000f140f723e */ /* 0x000fe200048070ff */
[----:B------:R-:W-:Y:S01]  /*20930*/  IMAD.U32 R193, RZ, RZ, UR38 ;  /* 0x00000026ffc17e24 */ /* 0x000fe2000f8e00ff */
[----:B------:R-:W-:Y:S01]  /*20940*/  F2FP.SATFINITE.E4M3.F32.PACK_AB_MERGE_C R7, R4, R3, R7 ;  /* 0x000000030407723e */ /* 0x000fe20004807007 */
[----:B------:R-:W-:Y:S01]  /*20950*/  VIADD R0, R0, 0x33460 ;  /* 0x0003346000007836 */ /* 0x000fe20000000000 */
[----:B------:R0:W5:Y:S01]  /*20960*/  LDL R3, [R1+0x30] ;  /* 0x0000300001037983 */ /* 0x0001620000100800 */
        /* <DEDUP_REMOVED lines=33> */
[----:B------:R-:W-:Y:S01]  /*20b80*/  FMUL.FTZ R56, R56, R8 ;  /* 0x0000000838387220 */ /* 0x000fe20000410000 */
[----:B------:R-:W-:Y:S01]  /*20b90*/  F2FP.SATFINITE.E4M3.F32.PACK_AB_MERGE_C R150, R151, R150, RZ ;  /* 0x000000969796723e */ /* 0x000fe200048070ff */
[-C--:B------:R-:W-:Y:S01]  /*20ba0*/  FMUL.FTZ R57, R57, R8.reuse ;  /* 0x0000000839397220 */ /* 0x080fe20000410000 */
[----:B------:R-:W-:Y:S01]  /*20bb0*/  PRMT R0, R193, 0x654, R0 ;  /* 0x00000654c1007816 */ /* 0x000fe20000000000 */
[-C--:B------:R-:W-:Y:S01]  /*20bc0*/  FMUL.FTZ R60, R60, R8.reuse ;  /* 0x000000083c3c7220 */ /* 0x080fe20000410000 */
[----:B------:R-:W-:Y:S01]  /*20bd0*/  F2FP.SATFINITE.E4M3.F32.PACK_AB_MERGE_C R15, R6, R5, R15 ;  /* 0x00000005060f723e */ /* 0x000fe2000480700f */
[----:B------:R-:W-:Y:S01]  /*20be0*/  FMUL.FTZ R61, R61, R8 ;  /* 0x000000083d3d7220 */ /* 0x000fe20000410000 */
[----:B------:R-:W-:Y:S01]  /*20bf0*/  F2FP.SATFINITE.E4M3.F32.PACK_AB_MERGE_C R187, R184, R21, R187 ;  /* 0x00000015b8bb723e */ /* 0x000fe200048070bb */
[----:B------:R1:W-:Y:S01]  /*20c00*/  SYNCS.ARRIVE.TRANS64.RED.A1T0 RZ, [R0+URZ], RZ ;  /* 0x000000ff00ff79a7 */ /* 0x0003e2000810043f */
[----:B------:R-:W-:Y:S01]  /*20c10*/  F2FP.SATFINITE.E4M3.F32.PACK_AB_MERGE_C R172, R169, R168, R172 ;  /* 0x000000a8a9ac723e */ /* 0x000fe200048070ac */
[----:B------:R-:W-:Y:S01]  /*20c20*/  FMUL.FTZ R64, R64, R8 ;  /* 0x0000000840407220 */ /* 0x000fe20000410000 */
        /* <DEDUP_REMOVED lines=17> */
[-C--:B------:R-:W-:Y:S01]  /*20d40*/  FMUL.FTZ R81, R81, R8.reuse ;  /* 0x0000000851517220 */ /* 0x080fe20000410000 */
        /* <DEDUP_REMOVED lines=73> */
[----:B-1----:R-:W-:Y:S01]  /*211e0*/  IMAD.MOV.U32 R0, RZ, RZ, R200 ;  /* 0x000000ffff007224 */ /* 0x002fe200078e00c8 */
[----:B------:R-:W-:Y:S01]  /*211f0*/  MOV R9, R122 ;  /* 0x0000007a00097202 */ /* 0x000fe20000000f00 */
[----:B------:R-:W-:Y:S01]  /*21200*/  IMAD.MOV.U32 R8, RZ, RZ, R120 ;  /* 0x000000ffff087224 */ /* 0x000fe200078e0078 */
[----:B------:R-:W-:Y:S01]  /*21210*/  MOV R219, R189 ;  /* 0x000000bd00db7202 */ /* 0x000fe20000000f00 */
        /* <DEDUP_REMOVED lines=19> */
[C---:B--2---:R-:W-:Y:S01]  /*21350*/  ISETP.GT.AND P1, PT, R10.reuse, R194, PT ;  /* 0x000000c20a00720c */ /* 0x044fe20003f24270 */
[----:B------:R-:W-:-:S12]  /*21360*/  VIADD R10, R10, 0xffffffff ;  /* 0xffffffff0a0a7836 */ /* 0x000fd80000000000 */
[----:B0-----:R-:W-:Y:S05]  /*21370*/  @P1 BRA `(.L_x_4448) ;  /* 0xffffffc000101947 */ /* 0x001fea000383ffff */
.L_x_4436:
[----:B------:R-:W-:Y:S05]  /*21380*/  WARPSYNC.ALL ;  /* 0x0000000000007948 */ /* 0x000fea0003800000 */
[----:B------:R-:W-:Y:S06]  /*21390*/  BAR.ARV 0x8, 0x180 ;  /* 0x0206000000007b1d */ /* 0x000fec0000002000 */
[----:B------:R-:W-:Y:S05]  /*213a0*/  @!P0 BRA `(.L_x_4449) ;  /* 0x0000000000048947 */ /* 0x000fea0003800000 */
[----:B------:R-:W-:Y:S01]  /*213b0*/  BPT.TRAP 0x1 ;  /* 0x000000040000795c */ /* 0x000fe20000300000 */
.L_x_4449:
[----:B------:R-:W2:Y:S04]  /*213c0*/  LDL R0, [R1+0x30] ;  /* 0x0000300001007983 */ /* 0x000ea80000100800 */
[----:B------:R-:W3:Y:S01]  /*213d0*/  LDL R2, [R1+0x20] ;  /* 0x0000200001027983 */ /* 0x000ee20000100800 */
[----:B--2--5:R-:W-:Y:S01]  /*213e0*/  SHF.L.U32 R3, R0, 0x1f, RZ ;  /* 0x0000001f00037819 */ /* 0x024fe200000006ff */
[----:B---3--:R-:W-:-:S04]  /*213f0*/  IMAD R8, R2, 0x8, R18 ;  /* 0x0000000802087824 */ /* 0x008fc800078e0212 */
[----:B------:R0:W1:Y:S01]  /*21400*/  SYNCS.PHASECHK.TRANS64.TRYWAIT P1, [R8+URZ+0x33450], R3 ;  /* 0x03345003080075a7 */ /* 0x000062000802017f */
[----:B------:R-:W-:Y:S05]  /*21410*/  @!P0 BRA `(.L_x_4450) ;  /* 0x0000000000048947 */ /* 0x000fea0003800000 */
[----:B------:R-:W-:Y:S01]  /*21420*/  BPT.TRAP 0x1 ;  /* 0x000000040000795c */ /* 0x000fe20000300000 */
.L_x_4450:
[----:B------:R-:W-:-:S04]  /*21430*/  IADD3 R18, R18, 0x200, RZ ;  /* 0x0000020012127810 */ /* 0x000fc80007ffe0ff */
[----:B------:R-:W-:-:S04]  /*21440*/  SHF.R.U32.HI R18, RZ, 0x4, R18 ;  /* 0x00000004ff127819 */ /* 0x000fc80000011612 */
[----:B------:R-:W-:-:S04]  /*21450*/  LOP3.LUT R18, R18, 0x3fff, RZ, 0xc0, !PT ;  /* 0x00003fff12127812 */ /* 0x000fc800078ec0ff */
[----:B------:R-:W-:Y:S01]  /*21460*/  LOP3.LUT R18, R18, 0x10000, RZ, 0xfc, !PT ;  /* 0x0001000012127812 */ /* 0x000fe200078efcff */
[----:B-1----:R-:W-:Y:S06]  /*21470*/  @P1 BRA `(.L_x_4451) ;  /* 0x0000000000081947 */ /* 0x002fec0003800000 */
[----:B------:R-:W1:Y:S02]  /*21480*/  SYNCS.PHASECHK.TRANS64.TRYWAIT P1, [R8+URZ+0x33450], R3 ;  /* 0x03345003080075a7 */ /* 0x000e64000802017f */
[----:B-1----:R-:W-:Y:S05]  /*21490*/  @!P1 BRA `(.L_x_4452) ;  /* 0x0000010800989947 */ /* 0x002fea0003800000 */
.L_x_4451:
[----:B------:R-:W2:Y:S01]  /*214a0*/  LDL R128, [R1+0x20] ;  /* 0x0000200001807983 */ /* 0x000ea20000100800 */
[----:B01----:R-:W-:Y:S01]  /*214b0*/  IMAD.MOV.U32 R3, RZ, RZ, -0x3ffffff0 ;  /* 0xc0000010ff037424 */ /* 0x003fe200078e00ff */
[----:B------:R-:W-:Y:S05]  /*214c0*/  WARPSYNC.ALL ;  /* 0x0000000000007948 */ /* 0x000fea0003800000 */
[----:B------:R-:W-:Y:S01]  /*214d0*/  R2UR UR7, R3 ;  /* 0x00000000030772ca */ /* 0x000fe200000e0000 */
[----:B------:R-:W-:Y:S01]  /*214e0*/  WARPGROUP.ARRIVE ;  /* 0x00000000000079c5 */ /* 0x000fe20000000000 */
[----:B------:R-:W3:Y:S04]  /*214f0*/  LDL R0, [R1+0x58] ;  /* 0x0000580001007983 */ /* 0x000ee80000100800 */
[----:B------:R-:W4:Y:S01]  /*21500*/  LDL R9, [R1+0x48] ;  /* 0x0000480001097983 */ /* 0x000f220000100800 */
[----:B------:R-:W-:Y:S01]  /*21510*/  IMAD.MOV.U32 R5, RZ, RZ, -0x3ffffff0 ;  /* 0xc0000010ff057424 */ /* 0x000fe200078e00ff */
[----:B------:R-:W-:Y:S01]  /*21520*/  ULDC.64 UR4, c[0x0][0x9a0] ;  /* 0x0002680000047ab9 */ /* 0x000fe20000000a00 */
[----:B--2---:R-:W-:-:S05]  /*21530*/  IMAD R2, R128, 0x780, R18 ;  /* 0x0000078080027824 */ /* 0x004fca00078e0212 */
[----:B------:R-:W-:-:S13]  /*21540*/  R2UR UR6, R2 ;  /* 0x00000000020672ca */ /* 0x000fda00000e0000 */
[----:B------:R-:W-:Y:S01]  /*21550*/  QGMMA.64x192x32.F32.E4M3.E4M3 R24, R216, gdesc[UR4], R24, gsb0 ;  /* 0x02e00004d8187df3 */ /* 0x000fe20008000818 */
[----:B------:R-:W-:Y:S01]  /*21560*/  VIADD R4, R2, 0x180 ;  /* 0x0000018002047836 */ /* 0x000fe20000000000 */
[----:B------:R-:W-:-:S04]  /*21570*/  R2UR UR7, R5 ;  /* 0x00000000050772ca */ /* 0x000fc800000e0000 */
[----:B------:R-:W-:Y:S01]  /*21580*/  R2UR UR6, R4 ;  /* 0x00000000040672ca */ /* 0x000fe200000e0000 */
[----:B------:R-:W-:Y:S02]  /*21590*/  VIADD R4, R2, 0x300 ;  /* 0x0000030002047836 */ /* 0x000fe40000000000 */
[----:B------:R-:W-:Y:S01]  /*215a0*/  IMAD.MOV.U32 R5, RZ, RZ, -0x3ffffff0 ;  /* 0xc0000010ff057424 */ /* 0x000fe200078e00ff */
[----:B------:R-:W-:-:S04]  /*215b0*/  ISETP.NE.U32.AND P1, PT, RZ, UR4, PT ;  /* 0x00000004ff007c0c */ /* 0x000fc8000bf25070 */
[----:B------:R-:W-:-:S13]  /*215c0*/  ISETP.NE.AND.EX P1, PT, RZ, UR5, PT, P1 ;  /* 0x00000005ff007c0c */ /* 0x000fda000bf25310 */
[----:B------:R-:W3:Y:S01]  /*215d0*/  @P1 LDC.64 R6, c[0x0][0x9c8] ;  /* 0x00027200ff061b82 */ /* 0x000ee20000000a00 */
[----:B------:R-:W-:Y:S02]  /*215e0*/  WARPGROUP.DEPBAR.LE gsb0, 0x0 ;  /* 0x00008000000079c5 */ /* 0x000fe40000010000 */
[----:B------:R-:W-:-:S06]  /*215f0*/  WARPGROUP.ARRIVE ;  /* 0x00000000000079c5 */ /* 0x000fcc0000000000 */
[----:B------:R-:W-:Y:S01]  /*21600*/  QGMMA.64x192x32.F32.E4M3.E4M3 R24, R212, gdesc[UR4], R24, gsb0 ;  /* 0x02e00004d4187df3 */ /* 0x000fe20008000818 */
[----:B------:R-:W-:Y:S02]  /*21610*/  R2UR UR6, R4 ;  /* 0x00000000040672ca */ /* 0x000fe400000e0000 */
[----:B------:R-:W-:Y:S02]  /*21620*/  R2UR UR7, R5 ;  /* 0x00000000050772ca */ /* 0x000fe400000e0000 */
[----:B------:R-:W0:Y:S01]  /*21630*/  @P1 LDC.64 R4, c[0x0][0x9d0] ;  /* 0x00027400ff041b82 */ /* 0x000e220000000a00 */
[----:B---3--:R-:W-:-:S04]  /*21640*/  @P1 IMAD R0, R0, R6, RZ ;  /* 0x0000000600001224 */ /* 0x008fc800078e02ff */
[C---:B----4-:R-:W-:Y:S02]  /*21650*/  @P1 IMAD R3, R9.reuse, R7, R0 ;  /* 0x0000000709031224 */ /* 0x050fe400078e0200 */
[----:B------:R-:W-:-:S05]  /*21660*/  @P1 IMAD.WIDE.U32 R6, R9, R6, RZ ;  /* 0x0000000609061225 */ /* 0x000fca00078e00ff */
[----:B------:R-:W-:Y:S01]  /*21670*/  @P1 IADD3 R7, R7, R3, RZ ;  /* 0x0000000307071210 */ /* 0x000fe20007ffe0ff */
[----:B------:R-:W-:Y:S02]  /*21680*/  IMAD.MOV.U32 R0, RZ, RZ, 0x3f800000 ;  /* 0x3f800000ff007424 */ /* 0x000fe400078e00ff */
[----:B0-----:R-:W-:-:S04]  /*21690*/  @P1 IMAD.WIDE.U32 R6, R223, R4, R6 ;  /* 0x00000004df061225 */ /* 0x001fc800078e0006 */
[----:B------:R-:W-:Y:S01]  /*216a0*/  @P1 IMAD R5, R223, R5, R7 ;  /* 0x00000005df051224 */ /* 0x000fe200078e0207 */
[----:B------:R-:W-:-:S04]  /*216b0*/  @P1 LEA R4, P2, R6, UR4, 0x2 ;  /* 0x0000000406041c11 */ /* 0x000fc8000f8410ff */
[----:B------:R-:W-:-:S05]  /*216c0*/  @P1 LEA.HI.X R5, R6, UR5, R5, 0x2, P2 ;  /* 0x0000000506051c11 */ /* 0x000fca00090f1405 */
[----:B------:R0:W2:Y:S02]  /*216d0*/  @P1 LDG.E R0, desc[UR50][R4.64] ;  /* 0x0000003204001981 */ /* 0x0000a4000c1e1900 */
[----:B0-----:R-:W-:Y:S02]  /*216e0*/  VIADD R4, R2, 0x480 ;  /* 0x0000048002047836 */ /* 0x001fe40000000000 */
[----:B------:R-:W-:Y:S01]  /*216f0*/  IMAD.MOV.U32 R5, RZ, RZ, -0x3ffffff0 ;  /* 0xc0000010ff057424 */ /* 0x000fe200078e00ff */
[----:B------:R-:W-:Y:S02]  /*21700*/  WARPGROUP.DEPBAR.LE gsb0, 0x0 ;  /* 0x00008000000079c5 */ /* 0x000fe40000010000 */
[----:B------:R-:W-:-:S06]  /*21710*/  WARPGROUP.ARRIVE ;  /* 0x00000000000079c5 */ /* 0x000fcc0000000000 */
[----:B------:R-:W-:Y:S01]  /*21720*/  QGMMA.64x192x32.F32.E4M3.E4M3 R24, R200, gdesc[UR4], R24, gsb0 ;  /* 0x02e00004c8187df3 */ /* 0x000fe20008000818 */
[----:B------:R-:W-:Y:S02]  /*21730*/  R2UR UR6, R4 ;  /* 0x00000000040672ca */ /* 0x000fe400000e0000 */
[----:B------:R-:W-:Y:S01]  /*21740*/  R2UR UR7, R5 ;  /* 0x00000000050772ca */ /* 0x000fe200000e0000 */
[----:B------:R-:W-:Y:S02]  /*21750*/  VIADD R2, R2, 0x600 ;  /* 0x0000060002027836 */ /* 0x000fe40000000000 */
[----:B------:R-:W-:Y:S01]  /*21760*/  IMAD.MOV.U32 R3, RZ, RZ, -0x3ffffff0 ;  /* 0xc0000010ff037424 */ /* 0x000fe200078e00ff */
[----:B------:R-:W0:Y:S01]  /*21770*/  SHFL.BFLY PT, R6, R11, 0x2, 0x1f ;  /* 0x0c401f000b067f89 */ /* 0x000e2200000e0000 */
[----:B------:R-:W-:Y:S02]  /*21780*/  WARPGROUP.DEPBAR.LE gsb0, 0x0 ;  /* 0x00008000000079c5 */ /* 0x000fe40000010000 */
[----:B------:R-:W-:-:S10]  /*21790*/  WARPGROUP.ARRIVE ;  /* 0x00000000000079c5 */ /* 0x000fd40000000000 */
[----:B------:R-:W-:Y:S01]  /*217a0*/  QGMMA.64x192x32.F32.E4M3.E4M3 R24, R204, gdesc[UR4], R24, gsb0 ;  /* 0x02e00004cc187df3 */ /* 0x000fe20008000818 */
[----:B------:R-:W-:Y:S02]  /*217b0*/  R2UR UR6, R2 ;  /* 0x00000000020672ca */ /* 0x000fe400000e0000 */
[----:B------:R-:W-:Y:S02]  /*217c0*/  R2UR UR7, R3 ;  /* 0x00000000030772ca */ /* 0x000fe400000e0000 */
[----:B------:R-:W1:Y:S01]  /*217d0*/  SHFL.BFLY PT, R3, R12, 0x2, 0x1f ;  /* 0x0c401f000c037f89 */ /* 0x000e6200000e0000 */
[----:B0-----:R-:W-:-:S05]  /*217e0*/  FADD.FTZ R6, R6, R11 ;  /* 0x0000000b06067221 */ /* 0x001fca0000010000 */
[----:B------:R-:W0:Y:S01]  /*217f0*/  SHFL.BFLY PT, R5, R6, 0x1, 0x1f ;  /* 0x0c201f0006057f89 */ /* 0x000e2200000e0000 */
[----:B-1----:R-:W-:-:S05]  /*21800*/  FADD.FTZ R3, R3, R12 ;  /* 0x0000000c03037221 */ /* 0x002fca0000010000 */
[----:B------:R-:W1:Y:S01]  /*21810*/  SHFL.BFLY PT, R2, R3, 0x1, 0x1f ;  /* 0x0c201f0003027f89 */ /* 0x000e6200000e0000 */
[----:B0-----:R-:W-:-:S01]  /*21820*/  FADD.FTZ R10, R6, R5 ;  /* 0x00000005060a7221 */ /* 0x001fc20000010000 */
[----:B------:R-:W-:-:S03]  /*21830*/  MOV R5, RZ ;  /* 0x000000ff00057202 */ /* 0x000fc60000000f00 */
[----:B------:R-:W-:Y:S01]  /*21840*/  FMUL.FTZ R4, R10, 0.00390625 ;  /* 0x3b8000000a047820 */ /* 0x000fe20000410000 */
[----:B-1----:R-:W-:-:S05]  /*21850*/  FADD.FTZ R9, R3, R2 ;  /* 0x0000000203097221 */ /* 0x002fca0000010000 */
[C---:B------:R-:W-:Y:S01]  /*21860*/  FSETP.NE.FTZ.AND P1, PT, R9.reuse, RZ, PT ;  /* 0x000000ff0900720b */ /* 0x040fe20003f35000 */
[----:B------:R-:W-:Y:S01]  /*21870*/  FMUL.FTZ R2, R9, 0.00390625 ;  /* 0x3b80000009027820 */ /* 0x000fe20000410000 */
[----:B------:R-:W-:-:S04]  /*21880*/  FSETP.NE.FTZ.AND P3, PT, R4, RZ, PT ;  /* 0x000000ff0400720b */ /* 0x000fc80003f75000 */
[----:B------:R-:W-:-:S07]  /*21890*/  FSETP.NE.FTZ.AND P2, PT, R2, RZ, PT ;  /* 0x000000ff0200720b */ /* 0x000fce0003f55000 */
[----:B------:R-:W-:Y:S01]  /*218a0*/  @P1 MUFU.RCP R5, R9 ;  /* 0x0000000900051308 */ /* 0x000fe20000001000 */
[----:B------:R-:W-:Y:S01]  /*218b0*/  FSETP.NE.FTZ.AND P1, PT, R10, RZ, PT ;  /* 0x000000ff0a00720b */ /* 0x000fe20003f35000 */
[----:B------:R-:W-:-:S06]  /*218c0*/  IMAD.MOV.U32 R7, RZ, RZ, RZ ;  /* 0x000000ffff077224 */ /* 0x000fcc00078e00ff */
[----:B------:R-:W0:Y:S01]  /*218d0*/  @P2 MUFU.LG2 R2, R2 ;  /* 0x0000000200022308 */ /* 0x000e220000000c00 */
[----:B------:R-:W-:Y:S02]  /*218e0*/  WARPGROUP.DEPBAR.LE gsb0, 0x0 ;  /* 0x00008000000079c5 */ /* 0x000fe40000010000 */
[----:B------:R-:W-:-:S06]  /*218f0*/  WARPGROUP.ARRIVE ;  /* 0x00000000000079c5 */ /* 0x000fcc0000000000 */
[----:B------:R-:W-:Y:S01]  /*21900*/  QGMMA.64x192x32.F32.E4M3.E4M3 R24, R208, gdesc[UR4], R24, gsb0 ;  /* 0x02e00004d0187df3 */ /* 0x000fe20008000818 */
[----:B------:R-:W1:Y:S01]  /*21910*/  @P3 MUFU.LG2 R4, R4 ;  /* 0x0000000400043308 */ /* 0x000e620000000c00 */
[----:B------:R-:W-:-:S07]  /*21920*/  IMAD.U32 R3, RZ, RZ, UR53 ;  /* 0x00000035ff037e24 */ /* 0x000fce000f8e00ff */
[----:B------:R-:W3:Y:S01]  /*21930*/  @P1 MUFU.RCP R7, R10 ;  /* 0x0000000a00071308 */ /* 0x000ee20000001000 */
[----:B------:R-:W-:Y:S02]  /*21940*/  IMAD.U32 R6, RZ, RZ, UR53 ;  /* 0x00000035ff067e24 */ /* 0x000fe4000f8e00ff */
[----:B------:R-:W-:Y:S01]  /*21950*/  @P2 FMUL.FTZ R3, R3, 0.69314718246459960938 ;  /* 0x3f31721803032820 */ /* 0x000fe20000410000 */
[----:B0-----:R-:W-:Y:S01]  /*21960*/  @P2 FMUL.FTZ R2, R2, 0.69314718246459960938 ;  /* 0x3f31721802022820 */ /* 0x001fe20000410000 */
[----:B------:R-:W-:Y:S02]  /*21970*/  IMAD.MOV.U32 R145, RZ, RZ, -0x800000 ;  /* 0xff800000ff917424 */ /* 0x000fe400078e00ff */
[----:B------:R-:W-:Y:S01]  /*21980*/  @P3 FMUL.FTZ R6, R6, 0.69314718246459960938 ;  /* 0x3f31721806063820 */ /* 0x000fe20000410000 */
[----:B------:R-:W-:Y:S02]  /*21990*/  IMAD.MOV.U32 R146, RZ, RZ, -0x800000 ;  /* 0xff800000ff927424 */ /* 0x000fe400078e00ff */
[----:B------:R-:W-:-:S01]  /*219a0*/  @P2 FFMA.FTZ R145, R3, R120, R2 ;  /* 0x0000007803912223 */ /* 0x000fc20000010002 */
[----:B-1----:R-:W-:Y:S01]  /*219b0*/  @P3 FMUL.FTZ R9, R4, 0.69314718246459960938 ;  /* 0x3f31721804093820 */ /* 0x002fe20000410000 */
[----:B--2---:R-:W-:-:S03]  /*219c0*/  FMUL.FTZ R2, R5, R0 ;  /* 0x0000000005027220 */ /* 0x004fc60000410000 */
[----:B------:R-:W-:Y:S01]  /*219d0*/  @P3 FFMA.FTZ R146, R6, R122, R9 ;  /* 0x0000007a06923223 */ /* 0x000fe20000010009 */
[----:B---3--:R-:W-:Y:S01]  /*219e0*/  FMUL.FTZ R0, R7, R0 ;  /* 0x0000000007007220 */ /* 0x008fe20000410000 */
[----:B------:R-:W-:Y:S02]  /*219f0*/  WARPGROUP.DEPBAR.LE gsb0, 0x0 ;  /* 0x00008000000079c5 */ /* 0x000fe40000010000 */
[----:B------:R-:W-:Y:S05]  /*21a00*/  @!P0 BRA `(.L_x_4453) ;  /* 0x0000000000048947 */ /* 0x000fea0003800000 */
[----:B------:R-:W-:Y:S01]  /*21a10*/  BPT.TRAP 0x1 ;  /* 0x000000040000795c */ /* 0x000fe20000300000 */
.L_x_4453:
[----:B------:R-:W2:Y:S01]  /*21a20*/  LDL.LU R18, [R1+0x30] ;  /* 0x0000300001127983 */ /* 0x000ea20000300800 */
[----:B------:R-:W-:Y:S01]  /*21a30*/  IMAD.U32 R4, RZ, RZ, UR38 ;  /* 0x00000026ff047e24 */ /* 0x000fe2000f8e00ff */
[----:B------:R-:W-:Y:S01]  /*21a40*/  IADD3 R3, R8, 0x33460, RZ ;  /* 0x0003346008037810 */ /* 0x000fe20007ffe0ff */
[-C--:B------:R-:W-:Y:S01]  /*21a50*/  FMUL.FTZ R13, R24, R2.reuse ;  /* 0x00000002180d7220 */ /* 0x080fe20000410000 */
[-C--:B------:R-:W-:Y:S01]  /*21a60*/  FMUL.FTZ R121, R53, R2.reuse ;  /* 0x0000000235797220 */ /* 0x080fe20000410000 */
[-C--:B------:R-:W-:Y:S01]  /*21a70*/  FMUL.FTZ R123, R61, R2.reuse ;  /* 0x000000023d7b7220 */ /* 0x080fe20000410000 */
[----:B------:R-:W-:Y:S01]  /*21a80*/  PRMT R3, R4, 0x654, R3 ;  /* 0x0000065404037816 */ /* 0x000fe20000000003 */
        /* <DEDUP_REMOVED lines=45> */
[----:B------:R-:W-:Y:S01]  /*21d60*/  VIADD R2, R128, 0x1 ;  /* 0x0000000180027836 */ /* 0x000fe20000000000 */
[----:B------:R0:W-:Y:S01]  /*21d70*/  SYNCS.ARRIVE.TRANS64.RED.A1T0 RZ, [R3+URZ], RZ ;  /* 0x000000ff03ff79a7 */ /* 0x0001e2000810043f */
[-C--:B------:R-:W-:Y:S01]  /*21d80*/  FMUL.FTZ R88, R39, R0.reuse ;  /* 0x0000000027587220 */ /* 0x080fe20000410000 */
[-C--:B------:R-:W-:Y:S01]  /*21d90*/  FMUL.FTZ R76, R47, R0.reuse ;  /* 0x000000002f4c7220 */ /* 0x080fe20000410000 */
[-C--:B------:R-:W-:Y:S01]  /*21da0*/  FMUL.FTZ R47, R74, R0.reuse ;  /* 0x000000004a2f7220 */ /* 0x080fe20000410000 */
[----:B------:R-:W-:Y:S01]  /*21db0*/  ISETP.NE.AND P1, PT, R2, 0x2, PT ;  /* 0x000000020200780c */ /* 0x000fe20003f25270 */
[-C--:B------:R-:W-:Y:S01]  /*21dc0*/  FMUL.FTZ R41, R98, R0.reuse ;  /* 0x0000000062297220 */ /* 0x080fe20000410000 */
[-C--:B------:R-:W-:Y:S01]  /*21dd0*/  FMUL.FTZ R39, R106, R0.reuse ;  /* 0x000000006a277220 */ /* 0x080fe20000410000 */
[-C--:B------:R-:W-:Y:S01]  /*21de0*/  FMUL.FTZ R80, R42, R0.reuse ;  /* 0x000000002a507220 */ /* 0x080fe20000410000 */
[----:B0-----:R-:W-:Y:S01]  /*21df0*/  SEL R3, RZ, 0x1, P1 ;  /* 0x00000001ff037807 */ /* 0x001fe20000800000 */
        /* <DEDUP_REMOVED lines=42> */
[----:B------:R-:W-:Y:S01]  /*220a0*/  SEL R0, R2, RZ, P1 ;  /* 0x000000ff02007207 */ /* 0x000fe20000800000 */
[----:B------:R-:W-:Y:S01]  /*220b0*/  UIADD3 UR37, UR37, 0x1, URZ ;  /* 0x0000000125257890 */ /* 0x000fe2000fffe03f */
[----:B------:R-:W-:-:S03]  /*220c0*/  PLOP3.LUT P0, PT, PT, PT, PT, 0x8, 0x0 ;  /* 0x000000000000781c */ /* 0x000fc60003f0e170 */
[----:B------:R0:W-:Y:S01]  /*220d0*/  STL [R1+0x20], R0 ;  /* 0x0000200001007387 */ /* 0x0001e20000100800 */
[----:B--2---:R-:W-:-:S05]  /*220e0*/  LOP3.LUT R18, R18, R3, RZ, 0x3c, !PT ;  /* 0x0000000312127212 */ /* 0x004fca00078e3cff */
[----:B------:R0:W-:Y:S04]  /*220f0*/  STL [R1+0x30], R18 ;  /* 0x0000301201007387 */ /* 0x0001e80000100800 */
.L_x_4395:
[----:B------:R-:W-:Y:S05]  /*22100*/  WARPSYNC.ALL ;  /* 0x0000000000007948 */ /* 0x000fea0003800000 */
[----:B------:R-:W2:Y:S01]  /*22110*/  LDL R161, [R1+0x4c] ;  /* 0x00004c0001a17983 */ /* 0x000ea20000100800 */
[----:B------:R-:W1:Y:S01]  /*22120*/  S2UR UR38, SR_CgaCtaId ;  /* 0x00000000002679c3 */ /* 0x000e620000008800 */
[----:B------:R-:W-:Y:S01]  /*22130*/  UMOV UR4, 0x400 ;  /* 0x0000040000047882 */ /* 0x000fe20000000000 */
[----:B------:R-:W-:Y:S01]  /*22140*/  BSSY B0, `(.L_x_4454) ;  /* 0x00005b9000007945 */ /* 0x000fe20003800000 */
[----:B-1----:R-:W-:-:S06]  /*22150*/  ULEA UR4, UR38, UR4, 0x18 ;  /* 0x0000000426047291 */ /* 0x002fcc000f8ec03f */
[----:B0-----:R-:W-:Y:S01]  /*22160*/  IMAD.U32 R18, RZ, RZ, UR4 ;  /* 0x00000004ff127e24 */ /* 0x001fe2000f8e00ff */
        /* <DEDUP_REMOVED lines=9> */
[----:B------:R-:W1:Y:S01]  /*22200*/  S2R R27, SR_SWINHI ;  /* 0x00000000001b7919 */ /* 0x000e620000002f00 */
[----:B------:R-:W3:Y:S01]  /*22210*/  S2R R162, SR_TID.X ;  /* 0x0000000000a27919 */ /* 0x000ee20000002100 */
[----:B------:R-:W-:Y:S02]  /*22220*/  MOV R78, R18 ;  /* 0x00000012004e7202 */ /* 0x000fe40000000f00 */
[----:B-1----:R-:W-:Y:S01]  /*22230*/  MOV R79, R27 ;  /* 0x0000001b004f7202 */ /* 0x002fe20000000f00 */
[----:B---3--:R-:W-:-:S05]  /*22240*/  IMAD.SHL.U32 R0, R162, 0x4, RZ ;  /* 0x00000004a2007824 */ /* 0x008fca00078e00ff */
[----:B------:R-:W-:-:S04]  /*22250*/  LOP3.LUT R0, R0, 0xc, RZ, 0xc0, !PT ;  /* 0x0000000c00007812 */ /* 0x000fc800078ec0ff */
[----:B------:R-:W-:-:S05]  /*22260*/  IADD3 R2, P0, R0, UR4, RZ ;  /* 0x0000000400027c10 */ /* 0x000fca000ff1e0ff */
[----:B------:R-:W-:Y:S01]  /*22270*/  IMAD.X R3, RZ, RZ, UR5, P0 ;  /* 0x00000005ff037e24 */ /* 0x000fe200080e06ff */
[----:B------:R-:W-:-:S04]  /*22280*/  LOP3.LUT P0, R26, R162, 0x3, RZ, 0xc0, !PT ;  /* 0x00000003a21a7812 */ /* 0x000fc8000780c0ff */
[----:B------:R-:W-:Y:S01]  /*22290*/  ISETP.EQ.OR P0, PT, R26, 0x3, !P0 ;  /* 0x000000031a00780c */ /* 0x000fe20004702670 */
[----:B------:R1:W5:Y:S01]  /*222a0*/  LDG.E.CONSTANT R0, desc[UR50][R2.64] ;  /* 0x0000003202007981 */ /* 0x000362000c1e9900 */
[----:B------:R-:W-:Y:S02]  /*222b0*/  UMOV UR4, 0xffffffff ;  /* 0xffffffff00047882 */ /* 0x000fe40000000000 */
[----:B------:R-:W-:Y:S02]  /*222c0*/  SEL R144, R25, R13, P0 ;  /* 0x0000000d19907207 */ /* 0x000fe40000000000 */
[----:B-1----:R-:W-:Y:S02]  /*222d0*/  SEL R2, R13, R25, P0 ;  /* 0x000000190d027207 */ /* 0x002fe40000000000 */
[----:B------:R-:W-:Y:S02]  /*222e0*/  SEL R13, R143, R24, P0 ;  /* 0x000000188f0d7207 */ /* 0x000fe40000000000 */
[----:B------:R-:W-:Y:S01]  /*222f0*/  SEL R143, R24, R143, P0 ;  /* 0x0000008f188f7207 */ /* 0x000fe20000000000 */
[----:B--2---:R-:W-:-:S03]  /*22300*/  IMAD.WIDE R50, R30, 0x2, R78 ;  /* 0x000000021e327825 */ /* 0x004fc600078e024e */
[C---:B------:R-:W-:Y:S02]  /*22310*/  IADD3 R55, P3, R50.reuse, 0x8060, RZ ;  /* 0x0000806032377810 */ /* 0x040fe40007f7e0ff */
[C---:B------:R-:W-:Y:S02]  /*22320*/  IADD3 R63, P5, R50.reuse, 0x8020, RZ ;  /* 0x00008020323f7810 */ /* 0x040fe40007fbe0ff */
[----:B------:R-:W-:Y:S02]  /*22330*/  LOP3.LUT R54, R55, 0x380, RZ, 0xc0, !PT ;  /* 0x0000038037367812 */ /* 0x000fe400078ec0ff */
[----:B------:R-:W-:Y:S02]  /*22340*/  IADD3 R67, P1, R50, 0x8000, RZ ;  /* 0x0000800032437810 */ /* 0x000fe40007f3e0ff */
[----:B------:R-:W-:Y:S02]  /*22350*/  SHF.R.U64 R54, R54, 0x3, RZ ;  /* 0x0000000336367819 */ /* 0x000fe400000012ff */
[----:B------:R-:W-:-:S02]  /*22360*/  IADD3 R69, P2, R50, 0x4060, RZ ;  /* 0x0000406032457810 */ /* 0x000fc40007f5e0ff */
[----:B------:R-:W-:Y:S02]  /*22370*/  LOP3.LUT R54, R54, R55, RZ, 0x3c, !PT ;  /* 0x0000003736367212 */ /* 0x000fe400078e3cff */
[----:B------:R-:W-:Y:S02]  /*22380*/  IADD3.X R55, RZ, R51, RZ, P3, !PT ;  /* 0x00000033ff377210 */ /* 0x000fe40001ffe4ff */
[C---:B------:R-:W-:Y:S02]  /*22390*/  IADD3 R71, P3, R50.reuse, 0x4040, RZ ;  /* 0x0000404032477810 */ /* 0x040fe40007f7e0ff */
[----:B------:R-:W-:Y:S02]  /*223a0*/  IADD3 R59, P4, R50, 0x8040, RZ ;  /* 0x00008040323b7810 */ /* 0x000fe40007f9e0ff */
[----:B------:R-:W-:Y:S02]  /*223b0*/  LOP3.LUT R62, R63, 0x380, RZ, 0xc0, !PT ;  /* 0x000003803f3e7812 */ /* 0x000fe400078ec0ff */
[----:B------:R-:W-:-:S02]  /*223c0*/  LOP3.LUT R66, R67, 0x380, RZ, 0xc0, !PT ;  /* 0x0000038043427812 */ /* 0x000fc400078ec0ff */
[----:B------:R-:W-:Y:S02]  /*223d0*/  LOP3.LUT R68, R69, 0x380, RZ, 0xc0, !PT ;  /* 0x0000038045447812 */ /* 0x000fe400078ec0ff */
[----:B------:R-:W-:Y:S02]  /*223e0*/  LOP3.LUT R70, R71, 0x380, RZ, 0xc0, !PT ;  /* 0x0000038047467812 */ /* 0x000fe400078ec0ff */
[----:B------:R-:W-:Y:S02]  /*223f0*/  LOP3.LUT R58, R59, 0x380, RZ, 0xc0, !PT ;  /* 0x000003803b3a7812 */ /* 0x000fe400078ec0ff */
        /* <DEDUP_REMOVED lines=16> */
[C---:B------:R-:W-:Y:S02]  /*22500*/  IADD3 R27, P1, R50.reuse, 0x60, RZ ;  /* 0x00000060321b7810 */ /* 0x040fe40007f3e0ff */
[C---:B------:R-:W-:Y:S02]  /*22510*/  IADD3 R31, P2, R50.reuse, 0x40, RZ ;  /* 0x00000040321f7810 */ /* 0x040fe40007f5e0ff */
[C---:B------:R-:W-:Y:S02]  /*22520*/  IADD3 R35, P3, R50.reuse, 0x20, RZ ;  /* 0x0000002032237810 */ /* 0x040fe40007f7e0ff */
[----:B------:R-:W-:Y:S02]  /*22530*/  IADD3 R73, P4, R50, 0x4020, RZ ;  /* 0x0000402032497810 */ /* 0x000fe40007f9e0ff */
[----:B------:R-:W-:Y:S02]  /*22540*/  LOP3.LUT R24, R25, 0x380, RZ, 0xc0, !PT ;  /* 0x0000038019187812 */ /* 0x000fe400078ec0ff */
        /* <DEDUP_REMOVED lines=20> */
[----:B------:R-:W-:Y:S02]  /*22690*/  IADD3.X R73, RZ, R51, RZ, P4, !PT ;  /* 0x00000033ff497210 */ /* 0x000fe400027fe4ff */
[----:B------:R-:W-:Y:S02]  /*226a0*/  LOP3.LUT R50, R3, R50, RZ, 0x3c, !PT ;  /* 0x0000003203327212 */ /* 0x000fe400078e3cff */
[----:B------:R-:W-:Y:S02]  /*226b0*/  MOV R160, R54 ;  /* 0x0000003600a07202 */ /* 0x000fe40000000f00 */
[----:B------:R-:W-:Y:S02]  /*226c0*/  MOV R159, R58 ;  /* 0x0000003a009f7202 */ /* 0x000fe40000000f00 */
[----:B------:R-:W-:Y:S02]  /*226d0*/  MOV R158, R62 ;  /* 0x0000003e009e7202 */ /* 0x000fe40000000f00 */
[----:B------:R-:W-:-:S02]  /*226e0*/  MOV R157, R66 ;  /* 0x00000042009d7202 */ /* 0x000fc40000000f00 */
[----:B------:R-:W-:Y:S02]  /*226f0*/  MOV R156, R68 ;  /* 0x00000044009c7202 */ /* 0x000fe40000000f00 */
[----:B------:R-:W-:Y:S02]  /*22700*/  MOV R155, R70 ;  /* 0x00000046009b7202 */ /* 0x000fe40000000f00 */
[----:B------:R-:W-:Y:S02]  /*22710*/  MOV R154, R72 ;  /* 0x00000048009a7202 */ /* 0x000fe40000000f00 */
[----:B------:R-:W-:Y:S02]  /*22720*/  MOV R153, R24 ;  /* 0x0000001800997202 */ /* 0x000fe40000000f00 */
[----:B------:R-:W-:Y:S02]  /*22730*/  MOV R150, R50 ;  /* 0x0000003200967202 */ /* 0x000fe40000000f00 */
[----:B------:R-:W-:-:S02]  /*22740*/  MOV R152, R26 ;  /* 0x0000001a00987202 */ /* 0x000fc40000000f00 */
[----:B------:R-:W-:Y:S02]  /*22750*/  MOV R151, R30 ;  /* 0x0000001e00977202 */ /* 0x000fe40000000f00 */
[----:B------:R-:W-:Y:S01]  /*22760*/  MOV R149, R34 ;  /* 0x0000002200957202 */ /* 0x000fe20000000f00 */
[----:B------:R-:W-:Y:S06]  /*22770*/  BRA.DIV UR4, `(.L_x_4456) ;  /* 0x000000f604f47947 */ /* 0x000fec000b800000 */
[----:B------:R-:W-:Y:S02]  /*22780*/  SEL R119, R8, R122, P0 ;  /* 0x0000007a08777207 */ /* 0x000fe40000000000 */
[----:B------:R-:W-:Y:S02]  /*22790*/  SEL R141, R122, R8, P0 ;  /* 0x000000087a8d7207 */ /* 0x000fe40000000000 */
[----:B------:R-:W-:Y:S02]  /*227a0*/  SEL R122, R10, R126, P0 ;  /* 0x0000007e0a7a7207 */ /* 0x000fe40000000000 */
[----:B------:R-:W-:Y:S01]  /*227b0*/  SEL R139, R126, R10, P0 ;  /* 0x0000000a7e8b7207 */ /* 0x000fe20000000000 */
[----:B-----5:R-:W-:Y:S01]  /*227c0*/  SHFL.IDX PT, R119, R119, R0, 0x1c1f ;  /* 0x001c1f0077777589 */ /* 0x020fe200000e0000 */
[----:B------:R-:W-:Y:S02]  /*227d0*/  SEL R3, R5, R109, P0 ;  /* 0x0000006d05037207 */ /* 0x000fe40000000000 */
[----:B------:R-:W-:Y:S01]  /*227e0*/  SEL R126, R117, R121, P0 ;  /* 0x00000079757e7207 */ /* 0x000fe20000000000 */
[----:B------:R-:W-:Y:S01]  /*227f0*/  SHFL.IDX PT, R122, R122, R0, 0x1c1f ;  /* 0x001c1f007a7a7589 */ /* 0x000fe200000e0000 */
[----:B------:R-:W-:-:S02]  /*22800*/  SEL R62, R116, R4, P0 ;  /* 0x00000004743e7207 */ /* 0x000fc40000000000 */
[----:B------:R-:W-:Y:S02]  /*22810*/  SEL R63, R4, R116, P0 ;  /* 0x00000074043f7207 */ /* 0x000fe40000000000 */
[----:B------:R-:W-:Y:S02]  /*22820*/  SEL R142, R109, R5, P0 ;  /* 0x000000056d8e7207 */ /* 0x000fe40000000000 */
[----:B------:R-:W-:Y:S01]  /*22830*/  SEL R121, R121, R117, P0 ;  /* 0x0000007579797207 */ /* 0x000fe20000000000 */
[----:B------:R-:W-:Y:S01]  /*22840*/  SHFL.IDX PT, R62, R62, R0, 0x1c1f ;  /* 0x001c1f003e3e7589 */ /* 0x000fe200000e0000 */
[----:B------:R-:W-:Y:S02]  /*22850*/  LOP3.LUT R116, R0, 0x2, RZ, 0x3c, !PT ;  /* 0x0000000200747812 */ /* 0x000fe400078e3cff */
        /* <DEDUP_REMOVED lines=10> */
[----:B------:R-:W1:Y:S01]  /*22900*/  SHFL.IDX PT, R3, R126, R0, 0x1c1f ;  /* 0x001c1f007e037589 */ /* 0x000e6200000e0000 */
[----:B------:R-:W-:Y:S01]  /*22910*/  SEL R117, R125, R123, P0 ;  /* 0x0000007b7d757207 */ /* 0x000fe20000000000 */
[----:B------:R-:W-:Y:S01]  /*22920*/  IMAD.MOV.U32 R125, RZ, RZ, RZ ;  /* 0x000000ffff7d7224 */ /* 0x000fe200078e00ff */
        /* <DEDUP_REMOVED lines=19> */
[----:B------:R1:W2:Y:S01]  /*22a60*/  SHFL.IDX PT, R6, R120, R116, 0x1c1f ;  /* 0x001c1f7478067589 */ /* 0x0002a200000e0000 */
[----:B------:R-:W-:-:S02]  /*22a70*/  SEL R77, R111, R77, P0 ;  /* 0x0000004d6f4d7207 */ /* 0x000fc40000000000 */
[----:B------:R-:W-:Y:S01]  /*22a80*/  SEL R111, R118, R7, P0 ;  /* 0x00000007766f7207 */ /* 0x000fe20000000000 */
[----:B------:R-:W-:Y:S01]  /*22a90*/  SHFL.IDX PT, R20, R20, R0, 0x1c1f ;  /* 0x001c1f0014147589 */ /* 0x000fe200000e0000 */
[----:B------:R-:W-:Y:S02]  /*22aa0*/  SEL R123, R7, R118, P0 ;  /* 0x00000076077b7207 */ /* 0x000fe40000000000 */
[----:B------:R-:W-:Y:S01]  /*22ab0*/  SEL R24, R56, R124, P0 ;  /* 0x0000007c38187207 */ /* 0x000fe20000000000 */
[----:B------:R-:W3:Y:S01]  /*22ac0*/  SHFL.IDX PT, R7, R117, R0, 0x1c1f ;  /* 0x001c1f0075077589 */ /* 0x000ee200000e0000 */
        /* <DEDUP_REMOVED lines=28> */
[----:B-1----:R-:W-:Y:S01]  /*22c90*/  SEL R120, R3, R4, P0 ;  /* 0x0000000403787207 */ /* 0x002fe20000000000 */
[----:B------:R-:W-:Y:S01]  /*22ca0*/  SHFL.IDX PT, R32, R32, R0, 0x1c1f ;  /* 0x001c1f0020207589 */ /* 0x000fe200000e0000 */
[----:B------:R-:W-:-:S02]  /*22cb0*/  SEL R3, R4, R3, P0 ;  /* 0x0000000304037207 */ /* 0x000fc40000000000 */
[----:B--2---:R-:W-:Y:S01]  /*22cc0*/  SEL R4, R5, R6, P0 ;  /* 0x0000000605047207 */ /* 0x004fe20000000000 */
[----:B------:R-:W1:Y:S01]  /*22cd0*/  SHFL.IDX PT, R33, R33, R116, 0x1c1f ;  /* 0x001c1f7421217589 */ /* 0x000e6200000e0000 */
[----:B------:R-:W-:Y:S02]  /*22ce0*/  SEL R64, R65, R137, P0 ;  /* 0x0000008941407207 */ /* 0x000fe40000000000 */
[----:B------:R-:W-:Y:S01]  /*22cf0*/  SEL R5, R6, R5, P0 ;  /* 0x0000000506057207 */ /* 0x000fe20000000000 */
[----:B------:R-:W-:Y:S01]  /*22d00*/  SHFL.IDX PT, R34, R34, R0, 0x1c1f ;  /* 0x001c1f0022227589 */ /* 0x000fe200000e0000 */
[----:B------:R-:W-:Y:S02]  /*22d10*/  SEL R65, R137, R65, P0 ;  /* 0x0000004189417207 */ /* 0x000fe40000000000 */
[----:B---3--:R-:W-:Y:S01]  /*22d20*/  SEL R6, R7, R8, P0 ;  /* 0x0000000807067207 */ /* 0x008fe20000000000 */
[----:B------:R-:W2:Y:S01]  /*22d30*/  SHFL.IDX PT, R35, R35, R116, 0x1c1f ;  /* 0x001c1f7423237589 */ /* 0x000ea200000e0000 */
        /* <DEDUP_REMOVED lines=8> */
[----:B------:R-:W-:Y:S01]  /*22dc0*/  SHFL.IDX PT, R54, R54, R0, 0x1c1f ;  /* 0x001c1f0036367589 */ /* 0x000fe200000e0000 */
[----:B------:R-:W-:-:S02]  /*22dd0*/  SEL R69, R136, R89, P0 ;  /* 0x0000005988457207 */ /* 0x000fc40000000000 */
[----:B----4-:R-:W-:Y:S01]  /*22de0*/  SEL R10, R20, R21, P0 ;  /* 0x00000015140a7207 */ /* 0x010fe20000000000 */
[----:B------:R-:W4:Y:S01]  /*22df0*/  SHFL.IDX PT, R55, R55, R116, 0x1c1f ;  /* 0x001c1f7437377589 */ /* 0x000f2200000e0000 */
        /* <DEDUP_REMOVED lines=61> */
[----:B-1----:R-:W-:Y:S01]  /*231d0*/  SEL R31, R32, R33, P0 ;  /* 0x00000021201f7207 */ /* 0x002fe20000000000 */
[----:B------:R-:W-:Y:S01]  /*231e0*/  SHFL.IDX PT, R87, R143, R116, 0x1c1f ;  /* 0x001c1f748f577589 */ /* 0x000fe200000e0000 */
[----:B------:R-:W-:Y:S02]  /*231f0*/  SEL R32, R33, R32, P0 ;  /* 0x0000002021207207 */ /* 0x000fe40000000000 */
[----:B--2---:R-:W-:Y:S01]  /*23200*/  SEL R33, R34, R35, P0 ;  /* 0x0000002322217207 */ /* 0x004fe20000000000 */
[----:B------:R-:W1:Y:S01]  /*23210*/  SHFL.IDX PT, R89, R142, R116, 0x1c1f ;  /* 0x001c1f748e597589 */ /* 0x000e6200000e0000 */
[----:B------:R-:W-:Y:S02]  /*23220*/  SEL R34, R35, R34, P0 ;  /* 0x0000002223227207 */ /* 0x000fe40000000000 */
[----:B---3--:R-:W-:Y:S01]  /*23230*/  SEL R35, R52, R53, P0 ;  /* 0x0000003534237207 */ /* 0x008fe20000000000 */
[----:B------:R-:W2:Y:S01]  /*23240*/  SHFL.IDX PT, R83, R140, R116, 0x1c1f ;  /* 0x001c1f748c537589 */ /* 0x000ea200000e0000 */
[----:B------:R-:W-:-:S02]  /*23250*/  SEL R52, R53, R52, P0 ;  /* 0x0000003435347207 */ /* 0x000fc40000000000 */
[----:B----4-:R-:W-:Y:S01]  /*23260*/  SEL R53, R54, R55, P0 ;  /* 0x0000003736357207 */ /* 0x010fe20000000000 */
[----:B------:R-:W3:Y:S01]  /*23270*/  SHFL.IDX PT, R85, R141, R116, 0x1c1f ;  /* 0x001c1f748d557589 */ /* 0x000ee200000e0000 */
[----:B------:R-:W-:Y:S02]  /*23280*/  SEL R54, R55, R54, P0 ;  /* 0x0000003637367207 */ /* 0x000fe40000000000 */
[----:B------:R-:W-:Y:S01]  /*23290*/  SEL R55, R56, R57, P0 ;  /* 0x0000003938377207 */ /* 0x000fe20000000000 */
[----:B------:R-:W-:Y:S01]  /*232a0*/  SHFL.IDX PT, R81, R138, R116, 0x1c1f ;  /* 0x001c1f748a517589 */ /* 0x000fe200000e0000 */
[----:B------:R-:W-:Y:S02]  /*232b0*/  SEL R56, R57, R56, P0 ;  /* 0x0000003839387207 */ /* 0x000fe40000000000 */
[----:B0-----:R-:W-:Y:S01]  /*232c0*/  SEL R57, R58, R59, P0 ;  /* 0x0000003b3a397207 */ /* 0x001fe20000000000 */
[----:B------:R-:W0:Y:S01]  /*232d0*/  SHFL.IDX PT, R73, R73, R116, 0x1c1f ;  /* 0x001c1f7449497589 */ /* 0x000e2200000e0000 */
        /* <DEDUP_REMOVED lines=22> */
[----:B-1----:R-:W-:Y:S01]  /*23440*/  SEL R113, R115, R89, P0 ;  /* 0x0000005973717207 */ /* 0x002fe20000000000 */
[----:B------:R-:W-:Y:S01]  /*23450*/  SHFL.IDX PT, R90, R90, R0, 0x1c1f ;  /* 0x001c1f005a5a7589 */ /* 0x000fe200000e0000 */
[----:B--2---:R-:W-:Y:S02]  /*23460*/  SEL R112, R114, R83, P0 ;  /* 0x0000005372707207 */ /* 0x004fe40000000000 */
[----:B---3--:R-:W-:Y:S01]  /*23470*/  SEL R117, R119, R85, P0 ;  /* 0x0000005577757207 */ /* 0x008fe20000000000 */
[----:B------:R-:W-:Y:S01]  /*23480*/  SHFL.IDX PT, R92, R92, R0, 0x1c1f ;  /* 0x001c1f005c5c7589 */ /* 0x000fe200000e0000 */
[----:B0-----:R-:W-:-:S02]  /*23490*/  SEL R71, R72, R73, P0 ;  /* 0x0000004948477207 */ /* 0x001fc40000000000 */
[----:B----4-:R-:W-:Y:S01]  /*234a0*/  SEL R75, R76, R77, P0 ;  /* 0x0000004d4c4b7207 */ /* 0x010fe20000000000 */
[----:B------:R-:W-:Y:S01]  /*234b0*/  SHFL.IDX PT, R94, R94, R0, 0x1c1f ;  /* 0x001c1f005e5e7589 */ /* 0x000fe200000e0000 */
[----:B------:R-:W-:Y:S02]  /*234c0*/  SEL R115, R89, R115, P0 ;  /* 0x0000007359737207 */ /* 0x000fe40000000000 */
[----:B------:R-:W-:Y:S01]  /*234d0*/  SEL R114, R83, R114, P0 ;  /* 0x0000007253727207 */ /* 0x000fe20000000000 */
[----:B------:R-:W-:Y:S01]  /*234e0*/  SHFL.IDX PT, R96, R96, R0, 0x1c1f ;  /* 0x001c1f0060607589 */ /* 0x000fe200000e0000 */
[----:B------:R-:W-:Y:S02]  /*234f0*/  SEL R119, R85, R119, P0 ;  /* 0x0000007755777207 */ /* 0x000fe40000000000 */
[----:B------:R-:W-:Y:S01]  /*23500*/  SEL R72, R73, R72, P0 ;  /* 0x0000004849487207 */ /* 0x000fe20000000000 */
[----:B------:R-:W-:Y:S01]  /*23510*/  SHFL.IDX PT, R98, R98, R0, 0x1c1f ;  /* 0x001c1f0062627589 */ /* 0x000fe200000e0000 */
[----:B------:R-:W-:-:S03]  /*23520*/  SEL R76, R77, R76, P0 ;  /* 0x0000004c4d4c7207 */ /* 0x000fc60000000000 */
[----:B------:R-:W-:Y:S04]  /*23530*/  SHFL.IDX PT, R100, R100, R0, 0x1c1f ;  /* 0x001c1f0064647589 */ /* 0x000fe800000e0000 */
[----:B------:R-:W-:Y:S04]  /*23540*/  SHFL.IDX PT, R102, R102, R0, 0x1c1f ;  /* 0x001c1f0066667589 */ /* 0x000fe800000e0000 */
[----:B------:R-:W-:Y:S04]  /*23550*/  SHFL.IDX PT, R104, R104, R0, 0x1c1f ;  /* 0x001c1f0068687589 */ /* 0x000fe800000e0000 */
[----:B------:R-:W-:Y:S04]  /*23560*/  SHFL.IDX PT, R106, R106, R0, 0x1c1f ;  /* 0x001c1f006a6a7589 */ /* 0x000fe800000e0000 */
[----:B------:R-:W-:Y:S04]  /*23570*/  SHFL.IDX PT, R108, R108, R0, 0x1c1f ;  /* 0x001c1f006c6c7589 */ /* 0x000fe800000e0000 */
[----:B------:R-:W0:Y:S04]  /*23580*/  SHFL.IDX PT, R50, R50, R116, 0x1c1f ;  /* 0x001c1f7432327589 */ /* 0x000e2800000e0000 */
[----:B------:R-:W1:Y:S04]  /*23590*/  SHFL.IDX PT, R48, R48, R116, 0x1c1f ;  /* 0x001c1f7430307589 */ /* 0x000e6800000e0000 */
[----:B------:R-:W-:Y:S04]  /*235a0*/  SHFL.IDX PT, R51, R51, R116, 0x1c1f ;  /* 0x001c1f7433337589 */ /* 0x000fe800000e0000 */
[----:B------:R-:W2:Y:S04]  /*235b0*/  SHFL.IDX PT, R46, R46, R116, 0x1c1f ;  /* 0x001c1f742e2e7589 */ /* 0x000ea800000e0000 */
[----:B------:R-:W3:Y:S04]  /*235c0*/  SHFL.IDX PT, R49, R49, R116, 0x1c1f ;  /* 0x001c1f7431317589 */ /* 0x000ee800000e0000 */
[----:B------:R-:W-:Y:S04]  /*235d0*/  SHFL.IDX PT, R44, R44, R116, 0x1c1f ;  /* 0x001c1f742c2c7589 */ /* 0x000fe800000e0000 */
[----:B------:R-:W4:Y:S01]  /*235e0*/  SHFL.IDX PT, R47, R47, R116, 0x1c1f ;  /* 0x001c1f742f2f7589 */ /* 0x000f2200000e0000 */
[----:B0-----:R-:W-:-:S02]  /*235f0*/  SEL R73, R74, R50, P0 ;  /* 0x000000324a497207 */ /* 0x001fc40000000000 */
[----:B------:R-:W-:Y:S01]  /*23600*/  SEL R74, R50, R74, P0 ;  /* 0x0000004a324a7207 */ /* 0x000fe20000000000 */
[----:B------:R-:W0:Y:S01]  /*23610*/  SHFL.IDX PT, R42, R42, R116, 0x1c1f ;  /* 0x001c1f742a2a7589 */ /* 0x000e2200000e0000 */
[----:B-1----:R-:W-:Y:S02]  /*23620*/  SEL R77, R80, R48, P0 ;  /* 0x00000030504d7207 */ /* 0x002fe40000000000 */
[----:B------:R-:W-:Y:S01]  /*23630*/  SEL R80, R48, R80, P0 ;  /* 0x0000005030507207 */ /* 0x000fe20000000000 */
[----:B------:R-:W1:Y:S04]  /*23640*/  SHFL.IDX PT, R45, R45, R116, 0x1c1f ;  /* 0x001c1f742d2d7589 */ /* 0x000e6800000e0000 */
[----:B------:R-:W1:Y:S01]  /*23650*/  SHFL.IDX PT, R40, R40, R116, 0x1c1f ;  /* 0x001c1f7428287589 */ /* 0x000e6200000e0000 */
[----:B--2---:R-:W-:-:S02]  /*23660*/  SEL R83, R84, R46, P0 ;  /* 0x0000002e54537207 */ /* 0x004fc40000000000 */
[----:B------:R-:W-:Y:S01]  /*23670*/  SEL R84, R46, R84, P0 ;  /* 0x000000542e547207 */ /* 0x000fe20000000000 */
[----:B------:R-:W2:Y:S01]  /*23680*/  SHFL.IDX PT, R43, R43, R116, 0x1c1f ;  /* 0x001c1f742b2b7589 */ /* 0x000ea200000e0000 */
[----:B---3--:R-:W-:Y:S02]  /*23690*/  SEL R85, R86, R49, P0 ;  /* 0x0000003156557207 */ /* 0x008fe40000000000 */
[----:B------:R-:W-:Y:S01]  /*236a0*/  SEL R86, R49, R86, P0 ;  /* 0x0000005631567207 */ /* 0x000fe20000000000 */
[----:B------:R-:W3:Y:S04]  /*236b0*/  SHFL.IDX PT, R38, R38, R116, 0x1c1f ;  /* 0x001c1f7426267589 */ /* 0x000ee800000e0000 */
[----:B------:R-:W3:Y:S01]  /*236c0*/  SHFL.IDX PT, R41, R41, R116, 0x1c1f ;  /* 0x001c1f7429297589 */ /* 0x000ee200000e0000 */
[----:B----4-:R-:W-:-:S02]  /*236d0*/  SEL R89, R90, R47, P0 ;  /* 0x0000002f5a597207 */ /* 0x010fc40000000000 */
[----:B------:R-:W-:Y:S01]  /*236e0*/  SEL R90, R47, R90, P0 ;  /* 0x0000005a2f5a7207 */ /* 0x000fe20000000000 */
[----:B------:R-:W4:Y:S01]  /*236f0*/  SHFL.IDX PT, R37, R37, R116, 0x1c1f ;  /* 0x001c1f7425257589 */ /* 0x000f2200000e0000 */
[----:B0-----:R-:W-:Y:S02]  /*23700*/  SEL R91, R92, R42, P0 ;  /* 0x0000002a5c5b7207 */ /* 0x001fe40000000000 */
[----:B------:R-:W-:Y:S01]  /*23710*/  SEL R92, R42, R92, P0 ;  /* 0x0000005c2a5c7207 */ /* 0x000fe20000000000 */
[----:B------:R-:W0:Y:S01]  /*23720*/  SHFL.IDX PT, R39, R39, R116, 0x1c1f ;  /* 0x001c1f7427277589 */ /* 0x000e2200000e0000 */
[----:B-1----:R-:W-:Y:S02]  /*23730*/  SEL R93, R94, R45, P0 ;  /* 0x0000002d5e5d7207 */ /* 0x002fe40000000000 */
[----:B------:R-:W-:Y:S01]  /*23740*/  SEL R94, R45, R94, P0 ;  /* 0x0000005e2d5e7207 */ /* 0x000fe20000000000 */
[----:B------:R-:W1:Y:S01]  /*23750*/  SHFL.IDX PT, R36, R36, R116, 0x1c1f ;  /* 0x001c1f7424247589 */ /* 0x000e6200000e0000 */
[----:B------:R-:W-:-:S02]  /*23760*/  SEL R95, R96, R40, P0 ;  /* 0x00000028605f7207 */ /* 0x000fc40000000000 */
[----:B------:R-:W-:Y:S01]  /*23770*/  SEL R96, R40, R96, P0 ;  /* 0x0000006028607207 */ /* 0x000fe20000000000 */
[----:B------:R-:W0:Y:S01]  /*23780*/  SHFL.IDX PT, R124, R147, R0, 0x1c1f ;  /* 0x001c1f00937c7589 */ /* 0x000e2200000e0000 */
[----:B--2---:R-:W-:Y:S02]  /*23790*/  SEL R97, R98, R43, P0 ;  /* 0x0000002b62617207 */ /* 0x004fe40000000000 */
[----:B------:R-:W-:Y:S01]  /*237a0*/  SEL R98, R43, R98, P0 ;  /* 0x000000622b627207 */ /* 0x000fe20000000000 */
[----:B------:R2:W0:Y:S01]  /*237b0*/  SHFL.IDX PT, R111, R111, R0, 0x1c1f ;  /* 0x001c1f006f6f7589 */ /* 0x00042200000e0000 */
[----:B---3--:R-:W-:Y:S02]  /*237c0*/  SEL R99, R100, R38, P0 ;  /* 0x0000002664637207 */ /* 0x008fe40000000000 */
[----:B------:R-:W-:Y:S01]  /*237d0*/  SEL R100, R38, R100, P0 ;  /* 0x0000006426647207 */ /* 0x000fe20000000000 */
[----:B------:R-:W3:Y:S01]  /*237e0*/  SHFL.IDX PT, R11, R148, R116, 0x1c1f ;  /* 0x001c1f74940b7589 */ /* 0x000ee200000e0000 */
[----:B------:R-:W-:-:S02]  /*237f0*/  SEL R101, R102, R41, P0 ;  /* 0x0000002966657207 */ /* 0x000fc40000000000 */
[----:B------:R-:W-:Y:S01]  /*23800*/  SEL R102, R41, R102, P0 ;  /* 0x0000006629667207 */ /* 0x000fe20000000000 */
[----:B------:R1:W3:Y:S01]  /*23810*/  SHFL.IDX PT, R123, R123, R116, 0x1c1f ;  /* 0x001c1f747b7b7589 */ /* 0x0002e200000e0000 */
[----:B----4-:R-:W-:Y:S02]  /*23820*/  SEL R103, R104, R37, P0 ;  /* 0x0000002568677207 */ /* 0x010fe40000000000 */
[----:B--2---:R-:W-:Y:S02]  /*23830*/  SEL R0, R110, R2, P0 ;  /* 0x000000026e007207 */ /* 0x004fe40000000000 */
[----:B------:R-:W-:Y:S02]  /*23840*/  SEL R110, R2, R110, P0 ;  /* 0x0000006e026e7207 */ /* 0x000fe40000000000 */
[----:B------:R-:W-:Y:S02]  /*23850*/  SEL R2, R109, R87, P0 ;  /* 0x000000576d027207 */ /* 0x000fe40000000000 */
[----:B------:R-:W-:-:S02]  /*23860*/  SEL R109, R87, R109, P0 ;  /* 0x0000006d576d7207 */ /* 0x000fc40000000000 */
[----:B-1----:R-:W-:Y:S02]  /*23870*/  SEL R116, R118, R81, P0 ;  /* 0x0000005176747207 */ /* 0x002fe40000000000 */
        /* <DEDUP_REMOVED lines=8> */
[----:B------:R-:W-:Y:S02]  /*23900*/  SEL R106, R39, R106, P0 ;  /* 0x0000006a276a7207 */ /* 0x000fe40000000000 */
[----:B---3--:R-:W-:-:S07]  /*23910*/  SEL R108, R36, R108, P0 ;  /* 0x0000006c246c7207 */ /* 0x008fce0000000000 */
.L_x_4773:
[----:B------:R-:W2:Y:S04]  /*23920*/  LDL.LU R127, [R1+0x50] ;  /* 0x00005000017f7983 */ /* 0x000ea80000300800 */
[----:B------:R-:W3:Y:S01]  /*23930*/  LDL.LU R126, [R1+0x54] ;  /* 0x00005400017e7983 */ /* 0x000ee20000300800 */
[----:B------:R-:W-:Y:S05]  /*23940*/  WARPSYNC.ALL ;  /* 0x0000000000007948 */ /* 0x000fea0003800000 */
[----:B------:R-:W-:Y:S01]  /*23950*/  F2FP.BF16.F32.PACK_AB R12, R2, R0 ;  /* 0x00000000020c723e */ /* 0x000fe200000010ff */
[----:B------:R-:W-:Y:S01]  /*23960*/  ULDC.64 UR4, c[0x0][0xc00] ;  /* 0x0003000000047ab9 */ /* 0x000fe20000000a00 */
[----:B------:R-:W-:Y:S01]  /*23970*/  F2FP.BF16.F32.PACK_AB R13, R65, R63 ;  /* 0x0000003f410d723e */ /* 0x000fe200000010ff */
[----:B------:R-:W-:Y:S01]  /*23980*/  ULDC.64 UR6, c[0x0][0xc08] ;  /* 0x0003020000067ab9 */ /* 0x000fe20000000a00 */
[----:B------:R-:W-:-:S02]  /*23990*/  F2FP.BF16.F32.PACK_AB R14, R109, R110 ;  /* 0x0000006e6d0e723e */ /* 0x000fc400000010ff */
[----:B------:R-:W-:Y:S01]  /*239a0*/  F2FP.BF16.F32.PACK_AB R15, R66, R64 ;  /* 0x00000040420f723e */ /* 0x000fe200000010ff */
[----:B------:R-:W-:Y:S01]  /*239b0*/  BAR.SYNC.DEFER_BLOCKING 0x1, 0x100 ;  /* 0x0044000000007b1d */ /* 0x000fe20000010000 */
[----:B------:R-:W-:Y:S02]  /*239c0*/  F2FP.BF16.F32.PACK_AB R36, R112, R113 ;  /* 0x000000717024723e */ /* 0x000fe400000010ff */
        /* <DEDUP_REMOVED lines=9> */
[----:B------:R-:W-:-:S02]  /*23a60*/  F2FP.BF16.F32.PACK_AB R46, R3, R122 ;  /* 0x0000007a032e723e */ /* 0x000fc400000010ff */
[----:B------:R-:W-:Y:S01]  /*23a70*/  F2FP.BF16.F32.PACK_AB R47, R80, R76 ;  /* 0x0000004c502f723e */ /* 0x000fe200000010ff */
[----:B------:R0:W-:Y:S01]  /*23a80*/  STSM.16.M88.4 [R150], R12 ;  /* 0x0000000c96007844 */ /* 0x0001e20000000200 */
[----:B------:R-:W-:Y:S02]  /*23a90*/  F2FP.BF16.F32.PACK_AB R48, R6, R4 ;  /* 0x000000040630723e */ /* 0x000fe400000010ff */
[----:B------:R-:W-:Y:S01]  /*23aa0*/  F2FP.BF16.F32.PACK_AB R49, R83, R81 ;  /* 0x000000515331723e */ /* 0x000fe200000010ff */
[----:B------:R1:W-:Y:S01]  /*23ab0*/  STSM.16.M88.4 [R149], R36 ;  /* 0x0000002495007844 */ /* 0x0003e20000000200 */
[----:B------:R-:W-:Y:S02]  /*23ac0*/  F2FP.BF16.F32.PACK_AB R50, R7, R5 ;  /* 0x000000050732723e */ /* 0x000fe400000010ff */
[----:B------:R-:W-:Y:S01]  /*23ad0*/  F2FP.BF16.F32.PACK_AB R51, R84, R82 ;  /* 0x000000525433723e */ /* 0x000fe200000010ff */
[----:B------:R4:W-:Y:S04]  /*23ae0*/  STSM.16.M88.4 [R151], R40 ;  /* 0x0000002897007844 */ /* 0x0009e80000000200 */
[----:B------:R-:W-:Y:S04]  /*23af0*/  STSM.16.M88.4 [R152], R44 ;  /* 0x0000002c98007844 */ /* 0x000fe80000000200 */
[----:B------:R4:W-:Y:S01]  /*23b00*/  STSM.16.M88.4 [R153], R48 ;  /* 0x0000003099007844 */ /* 0x0009e20000000200 */
[----:B0-----:R-:W-:-:S02]  /*23b10*/  F2FP.BF16.F32.PACK_AB R12, R25, R21 ;  /* 0x00000015190c723e */ /* 0x001fc400000010ff */
[----:B------:R-:W-:Y:S02]  /*23b20*/  F2FP.BF16.F32.PACK_AB R13, R91, R89 ;  /* 0x000000595b0d723e */ /* 0x000fe400000010ff */
[----:B-1----:R-:W-:Y:S02]  /*23b30*/  F2FP.BF16.F32.PACK_AB R36, R10, R8 ;  /* 0x000000080a24723e */ /* 0x002fe400000010ff */
[----:B------:R-:W-:Y:S02]  /*23b40*/  F2FP.BF16.F32.PACK_AB R37, R87, R85 ;  /* 0x000000555725723e */ /* 0x000fe400000010ff */
[----:B------:R-:W-:Y:S02]  /*23b50*/  F2FP.BF16.F32.PACK_AB R38, R20, R9 ;  /* 0x000000091426723e */ /* 0x000fe400000010ff */
[----:B------:R-:W-:Y:S02]  /*23b60*/  F2FP.BF16.F32.PACK_AB R39, R88, R86 ;  /* 0x000000565827723e */ /* 0x000fe400000010ff */
[----:B------:R-:W-:-:S02]  /*23b70*/  F2FP.BF16.F32.PACK_AB R14, R26, R24 ;  /* 0x000000181a0e723e */ /* 0x000fc400000010ff */
[----:B------:R-:W-:Y:S01]  /*23b80*/  F2FP.BF16.F32.PACK_AB R15, R92, R90 ;  /* 0x0000005a5c0f723e */ /* 0x000fe200000010ff */
[----:B------:R0:W-:Y:S01]  /*23b90*/  STSM.16.M88.4 [R154], R36 ;  /* 0x000000249a007844 */ /* 0x0001e20000000200 */
[----:B----4-:R-:W-:Y:S02]  /*23ba0*/  F2FP.BF16.F32.PACK_AB R40, R29, R27 ;  /* 0x0000001b1d28723e */ /* 0x010fe400000010ff */
[----:B------:R-:W-:Y:S01]  /*23bb0*/  F2FP.BF16.F32.PACK_AB R41, R95, R93 ;  /* 0x0000005d5f29723e */ /* 0x000fe200000010ff */
[----:B------:R1:W-:Y:S01]  /*23bc0*/  STSM.16.M88.4 [R155], R12 ;  /* 0x0000000c9b007844 */ /* 0x0003e20000000200 */
[----:B------:R-:W-:Y:S02]  /*23bd0*/  F2FP.BF16.F32.PACK_AB R42, R30, R28 ;  /* 0x0000001c1e2a723e */ /* 0x000fe400000010ff */
[----:B------:R-:W-:Y:S02]  /*23be0*/  F2FP.BF16.F32.PACK_AB R43, R96, R94 ;  /* 0x0000005e602b723e */ /* 0x000fe400000010ff */
[----:B------:R-:W-:-:S02]  /*23bf0*/  SEL R48, R124, R11, P0 ;  /* 0x0000000b7c307207 */ /* 0x000fc40000000000 */
[----:B------:R-:W-:Y:S01]  /*23c00*/  SEL R50, R11, R124, P0 ;  /* 0x0000007c0b327207 */ /* 0x000fe20000000000 */
[----:B------:R-:W-:Y:S01]  /*23c10*/  STSM.16.M88.4 [R156], R40 ;  /* 0x000000289c007844 */ /* 0x000fe20000000200 */
[----:B------:R-:W-:Y:S02]  /*23c20*/  SEL R49, R111, R123, P0 ;  /* 0x0000007b6f317207 */ /* 0x000fe40000000000 */
[----:B------:R-:W-:Y:S02]  /*23c30*/  SEL R51, R123, R111, P0 ;  /* 0x0000006f7b337207 */ /* 0x000fe40000000000 */
[----:B0-----:R-:W-:Y:S01]  /*23c40*/  F2FP.BF16.F32.PACK_AB R36, R33, R31 ;  /* 0x0000001f2124723e */ /* 0x001fe200000010ff */
[----:B------:R-:W0:Y:S01]  /*23c50*/  LDC R111, c[0x0][0xbe8] ;  /* 0x0002fa00ff6f7b82 */ /* 0x000e220000000800 */
[----:B------:R-:W-:Y:S02]  /*23c60*/  F2FP.BF16.F32.PACK_AB R37, R99, R97 ;  /* 0x000000616325723e */ /* 0x000fe400000010ff */
[----:B------:R-:W-:-:S02]  /*23c70*/  F2FP.BF16.F32.PACK_AB R38, R34, R32 ;  /* 0x000000202226723e */ /* 0x000fc400000010ff */
[----:B------:R-:W-:Y:S02]  /*23c80*/  F2FP.BF16.F32.PACK_AB R39, R100, R98 ;  /* 0x000000626427723e */ /* 0x000fe400000010ff */
[----:B------:R-:W-:Y:S02]  /*23c90*/  F2FP.BF16.F32.PACK_AB R44, R53, R35 ;  /* 0x00000023352c723e */ /* 0x000fe400000010ff */
[----:B------:R-:W-:Y:S01]  /*23ca0*/  F2FP.BF16.F32.PACK_AB R45, R103, R101 ;  /* 0x00000065672d723e */ /* 0x000fe200000010ff */
[----:B------:R4:W-:Y:S01]  /*23cb0*/  STSM.16.M88.4 [R157], R36 ;  /* 0x000000249d007844 */ /* 0x0009e20000000200 */
[----:B------:R-:W-:Y:S02]  /*23cc0*/  F2FP.BF16.F32.PACK_AB R46, R54, R52 ;  /* 0x00000034362e723e */ /* 0x000fe400000010ff */
[----:B------:R-:W-:Y:S02]  /*23cd0*/  F2FP.BF16.F32.PACK_AB R47, R104, R102 ;  /* 0x00000066682f723e */ /* 0x000fe400000010ff */
[----:B-1----:R-:W-:-:S02]  /*23ce0*/  F2FP.BF16.F32.PACK_AB R12, R57, R55 ;  /* 0x00000037390c723e */ /* 0x002fc400000010ff */
[----:B------:R-:W-:Y:S01]  /*23cf0*/  F2FP.BF16.F32.PACK_AB R13, R107, R105 ;  /* 0x000000696b0d723e */ /* 0x000fe200000010ff */
[----:B------:R-:W-:Y:S01]  /*23d00*/  STSM.16.M88.4 [R158], R44 ;  /* 0x0000002c9e007844 */ /* 0x000fe20000000200 */
[----:B------:R-:W-:Y:S02]  /*23d10*/  F2FP.BF16.F32.PACK_AB R14, R58, R56 ;  /* 0x000000383a0e723e */ /* 0x000fe400000010ff */
[----:B------:R-:W-:Y:S02]  /*23d20*/  F2FP.BF16.F32.PACK_AB R15, R108, R106 ;  /* 0x0000006a6c0f723e */ /* 0x000fe400000010ff */
[----:B------:R-:W-:Y:S02]  /*23d30*/  ISETP.NE.U32.AND P0, PT, RZ, UR4, PT ;  /* 0x00000004ff007c0c */ /* 0x000fe4000bf05070 */
[----:B----4-:R-:W-:Y:S01]  /*23d40*/  F2FP.BF16.F32.PACK_AB R36, R61, R59 ;  /* 0x0000003b3d24723e */ /* 0x010fe200000010ff */
[----:B------:R-:W-:Y:S01]  /*23d50*/  STSM.16.M88.4 [R159], R12 ;  /* 0x0000000c9f007844 */ /* 0x000fe20000000200 */
[----:B------:R-:W-:-:S02]  /*23d60*/  F2FP.BF16.F32.PACK_AB R38, R62, R60 ;  /* 0x0000003c3e26723e */ /* 0x000fc400000010ff */
[----:B------:R-:W-:Y:S02]  /*23d70*/  F2FP.BF16.F32.PACK_AB R37, R49, R48 ;  /* 0x000000303125723e */ /* 0x000fe400000010ff */
[----:B------:R-:W-:Y:S02]  /*23d80*/  F2FP.BF16.F32.PACK_AB R39, R51, R50 ;  /* 0x000000323327723e */ /* 0x000fe400000010ff */
[----:B------:R-:W-:-:S03]  /*23d90*/  ISETP.NE.AND.EX P0, PT, RZ, UR5, PT, P0 ;  /* 0x00000005ff007c0c */ /* 0x000fc6000bf05300 */
[----:B------:R1:W-:Y:S01]  /*23da0*/  STSM.16.M88.4 [R160], R36 ;  /* 0x00000024a0007844 */ /* 0x0003e20000000200 */
[----:B------:R-:W-:Y:S01]  /*23db0*/  BAR.SYNC.DEFER_BLOCKING 0x1, 0x100 ;  /* 0x0044000000007b1d */ /* 0x000fe20000010000 */
[----:B--2---:R-:W-:-:S04]  /*23dc0*/  IADD3 R40, P1, R127, UR4, RZ ;  /* 0x000000047f287c10 */ /* 0x004fc8000ff3e0ff */
[----:B---3--:R-:W-:-:S05]  /*23dd0*/  IADD3.X R41, R126, UR5, RZ, P1, !PT ;  /* 0x000000057e297c10 */ /* 0x008fca0008ffe4ff */
[----:B------:R-:W5:Y:S01]  /*23de0*/  @P0 LDG.E R125, desc[UR50][R40.64] ;  /* 0x00000032287d0981 */ /* 0x000f62000c1e1900 */
[----:B------:R-:W-:-:S04]  /*23df0*/  ISETP.NE.U32.AND P3, PT, RZ, UR6, PT ;  /* 0x00000006ff007c0c */ /* 0x000fc8000bf65070 */
[----:B------:R-:W-:Y:S01]  /*23e00*/  ISETP.NE.AND.EX P3, PT, RZ, UR7, PT, P3 ;  /* 0x00000007ff007c0c */ /* 0x000fe2000bf65330 */
[----:B-1----:R-:W-:Y:S01]  /*23e10*/  IMAD.MOV.U32 R38, RZ, RZ, 0x9b8 ;  /* 0x000009b8ff267424 */ /* 0x002fe200078e00ff */
[----:B------:R-:W-:-:S04]  /*23e20*/  ISETP.GT.AND P2, PT, R161, 0x1, PT ;  /* 0x00000001a100780c */ /* 0x000fc80003f44270 */
[----:B------:R-:W-:-:S07]  /*23e30*/  SEL R38, R38, 0x978, P2 ;  /* 0x0000097826267807 */ /* 0x000fce0001000000 */
[----:B------:R-:W-:Y:S01]  /*23e40*/  @P3 IADD3 R12, P1, R127, UR6, RZ ;  /* 0x000000067f0c3c10 */ /* 0x000fe2000ff3e0ff */
[----:B------:R-:W-:Y:S02]  /*23e50*/  ULDC UR6, c[0x0][0xa88] ;  /* 0x0002a20000067ab9 */ /* 0x000fe40000000800 */
[----:B------:R-:W-:Y:S02]  /*23e60*/  MOV R43, UR6 ;  /* 0x00000006002b7c02 */ /* 0x000fe40008000f00 */
[----:B------:R-:W-:Y:S01]  /*23e70*/  @P3 IADD3.X R13, R126, UR7, RZ, P1, !PT ;  /* 0x000000077e0d3c10 */ /* 0x000fe20008ffe4ff */
[----:B------:R1:W2:Y:S04]  /*23e80*/  LDC.64 R36, c[0x0][R38+0x218] ;  /* 0x0000860026247b82 */ /* 0x0002a80000000a00 */
[----:B------:R3:W5:Y:S01]  /*23e90*/  @P3 LDG.E R43, desc[UR50][R12.64] ;  /* 0x000000320c2b3981 */ /* 0x000762000c1e1900 */
[----:B0-----:R-:W-:-:S03]  /*23ea0*/  ISETP.NE.AND P1, PT, R111, 0x1, PT ;  /* 0x000000016f00780c */ /* 0x001fc60003f25270 */
[----:B------:R1:W0:Y:S08]  /*23eb0*/  LDC.64 R14, c[0x0][R38+0x228] ;  /* 0x00008a00260e7b82 */ /* 0x0002300000000a00 */
[----:B---3--:R1:W3:Y:S01]  /*23ec0*/  LDC.64 R12, c[0x0][R38+0x220] ;  /* 0x00008800260c7b82 */ /* 0x0082e20000000a00 */
[----:B------:R-:W-:Y:S05]  /*23ed0*/  @P3 BRA `(.L_x_4457) ;  /* 0x0000000000103947 */ /* 0x000fea0003800000 */
[----:B------:R-:W-:Y:S05]  /*23ee0*/  @!P0 BRA `(.L_x_4457) ;  /* 0x00000000000c8947 */ /* 0x000fea0003800000 */
[----:B------:R-:W4:Y:S04]  /*23ef0*/  LDG.E R42, desc[UR50][R40.64] ;  /* 0x00000032282a7981 */ /* 0x000f28000c1e1900 */
[----:B-----5:R-:W4:Y:S02]  /*23f00*/  LDG.E R43, desc[UR50][R40.64+0x4] ;  /* 0x00000432282b7981 */ /* 0x020f24000c1e1900 */
[----:B----4-:R-:W-:-:S07]  /*23f10*/  IMAD.IADD R43, R43, 0x1, -R42 ;  /* 0x000000012b2b7824 */ /* 0x010fce00078e0a2a */
.L_x_4457:
[----:B------:R-:W4:Y:S01]  /*23f20*/  LDL.LU R11, [R1+0x48] ;  /* 0x00004800010b7983 */ /* 0x000f220000300800 */
[----:B------:R-:W-:Y:S01]  /*23f30*/  ISETP.NE.U32.AND P0, PT, RZ, UR4, PT ;  /* 0x00000004ff007c0c */ /* 0x000fe2000bf05070 */
[----:B-1----:R-:W1:Y:S02]  /*23f40*/  LDC.64 R38, c[0x0][R38+0x210] ;  /* 0x0000840026267b82 */ /* 0x002e640000000a00 */
[----:B------:R-:W2:Y:S04]  /*23f50*/  LDL.LU R40, [R1+0x58] ;  /* 0x0000580001287983 */ /* 0x000ea80000300800 */
[----:B------:R-:W3:Y:S02]  /*23f60*/  LDL R42, [R1+0x134] ;  /* 0x00013400012a7983 */ /* 0x000ee40000100800 */
[----:B------:R-:W0:Y:S02]  /*23f70*/  @P1 LDC R123, c[0x0][0xbec] ;  /* 0x0002fb00ff7b1b82 */ /* 0x000e240000000800 */
[----:B------:R-:W3:Y:S04]  /*23f80*/  LDL R126, [R1+0x5c] ;  /* 0x00005c00017e7983 */ /* 0x000ee80000100800 */
[----:B------:R-:W3:Y:S01]  /*23f90*/  LDL R124, [R1+0x60] ;  /* 0x00006000017c7983 */ /* 0x000ee20000100800 */
[----:B------:R-:W-:Y:S01]  /*23fa0*/  ISETP.NE.AND.EX P0, PT, RZ, UR5, PT, P0 ;  /* 0x00000005ff007c0c */ /* 0x000fe2000bf05300 */
[----:B------:R-:W1:Y:S02]  /*23fb0*/  @P1 LDC R127, c[0x0][0xbf0] ;  /* 0x0002fc00ff7f1b82 */ /* 0x000e640000000800 */
[----:B------:R-:W3:Y:S04]  /*23fc0*/  LDL R132, [R1+0x130] ;  /* 0x0001300001847983 */ /* 0x000ee80000100800 */
[----:B------:R-:W3:Y:S01]  /*23fd0*/  LDL R128, [R1+0xc4] ;  /* 0x0000c40001807983 */ /* 0x000ee20000100800 */
[----:B----4-:R-:W-:-:S02]  /*23fe0*/  SEL R11, R11, RZ, !P0 ;  /* 0x000000ff0b0b7207 */ /* 0x010fc40004000000 */
[----:B--2---:R-:W-:-:S03]  /*23ff0*/  SEL R45, R40, RZ, !P0 ;  /* 0x000000ff282d7207 */ /* 0x004fc60004000000 */
[----:B---3--:R-:W-:Y:S01]  /*24000*/  IMAD R13, R13, R11, RZ ;  /* 0x0000000b0d0d7224 */ /* 0x008fe200078e02ff */
[----:B------:R-:W2:Y:S03]  /*24010*/  LDC.64 R40, c[0x0][0xba8] ;  /* 0x0002ea00ff287b82 */ /* 0x000ea60000000a00 */
[C---:B------:R-:W-:Y:S02]  /*24020*/  IMAD R47, R12.reuse, R45, R13 ;  /* 0x0000002d0c2f7224 */ /* 0x040fe400078e020d */
[----:B------:R-:W-:Y:S02]  /*24030*/  IMAD R45, R37, R223, RZ ;  /* 0x000000df252d7224 */ /* 0x000fe400078e02ff */
[----:B------:R-:W-:-:S04]  /*24040*/  IMAD.WIDE.U32 R12, R12, R11, RZ ;  /* 0x0000000b0c0c7225 */ /* 0x000fc800078e00ff */
[----:B------:R-:W-:-:S04]  /*24050*/  IMAD.WIDE.U32 R36, R36, R223, RZ ;  /* 0x000000df24247225 */ /* 0x000fc800078e00ff */
[----:B------:R-:W-:Y:S01]  /*24060*/  IMAD R42, R126, 0x80, R42 ;  /* 0x000000807e2a7824 */ /* 0x000fe200078e022a */
[----:B-----5:R-:W-:Y:S01]  /*24070*/  IADD3 R44, P0, P3, R12, R36, R125 ;  /* 0x000000240c2c7210 */ /* 0x020fe20007b1e07d */
[----:B------:R-:W-:Y:S02]  /*24080*/  IMAD.IADD R46, R13, 0x1, R47 ;  /* 0x000000010d2e7824 */ /* 0x000fe400078e022f */
[----:B0-----:R-:W-:Y:S01]  /*24090*/  @P1 IMAD.HI.U32 R12, R42, R123, RZ ;  /* 0x0000007b2a0c1227 */ /* 0x001fe200078e00ff */
[----:B------:R-:W-:-:S03]  /*240a0*/  SEL R13, R124, RZ, P2 ;  /* 0x000000ff7c0d7207 */ /* 0x000fc60001000000 */
[----:B------:R-:W-:Y:S01]  /*240b0*/  IMAD.IADD R45, R37, 0x1, R45 ;  /* 0x00000001252d7824 */ /* 0x000fe200078e022d */
[----:B------:R-:W-:Y:S01]  /*240c0*/  MOV R37, R42 ;  /* 0x0000002a00257202 */ /* 0x000fe20000000f00 */
[----:B--2---:R-:W0:Y:S01]  /*240d0*/  @!P2 LDC R40, c[0x0][0xb50] ;  /* 0x0002d400ff28ab82 */ /* 0x004e220000000800 */
[----:B-1----:R-:W-:Y:S01]  /*240e0*/  @P1 SHF.R.U32.HI R37, RZ, R127, R12 ;  /* 0x0000007fff251219 */ /* 0x002fe2000001160c */
[-C--:B------:R-:W-:Y:S01]  /*240f0*/  IMAD R47, R15, R13.reuse, RZ ;  /* 0x0000000d0f2f7224 */ /* 0x080fe200078e02ff */
[----:B------:R-:W-:Y:S01]  /*24100*/  SHF.R.S32.HI R36, RZ, 0x1f, R125 ;  /* 0x0000001fff247819 */ /* 0x000fe2000001147d */
[----:B------:R-:W-:-:S04]  /*24110*/  IMAD.WIDE.U32 R14, R14, R13, RZ ;  /* 0x0000000d0e0e7225 */ /* 0x000fc800078e00ff */
[----:B------:R-:W1:Y:S01]  /*24120*/  @!P2 LDC R41, c[0x0][0xb54] ;  /* 0x0002d500ff29ab82 */ /* 0x000e620000000800 */
[----:B------:R-:W-:Y:S01]  /*24130*/  IMAD.MOV R13, RZ, RZ, -R37 ;  /* 0x000000ffff0d7224 */ /* 0x000fe200078e0a25 */
[----:B------:R-:W-:Y:S01]  /*24140*/  IADD3.X R45, R46, R45, R36, P0, P3 ;  /* 0x0000002d2e2d7210 */ /* 0x000fe200007e6424 */
[----:B------:R-:W-:Y:S01]  /*24150*/  IMAD.IADD R47, R15, 0x1, R47 ;  /* 0x000000010f2f7824 */ /* 0x000fe200078e022f */
[----:B------:R-:W-:Y:S01]  /*24160*/  IADD3 R14, P0, P3, R37, R44, R14 ;  /* 0x0000002c250e7210 */ /* 0x000fe20007b1e00e */
[----:B------:R-:W-:Y:S01]  /*24170*/  IMAD R13, R111, R13, R42 ;  /* 0x0000000d6f0d7224 */ /* 0x000fe200078e022a */
[----:B------:R-:W-:-:S04]  /*24180*/  SHF.R.S32.HI R12, RZ, 0x1f, R37 ;  /* 0x0000001fff0c7819 */ /* 0x000fc80000011425 */
[----:B------:R-:W-:Y:S01]  /*24190*/  IADD3.X R15, R12, R45, R47, P0, P3 ;  /* 0x0000002d0c0f7210 */ /* 0x000fe200007e642f */
[-C--:B------:R-:W-:Y:S01]  /*241a0*/  IMAD R12, R39, R13.reuse, RZ ;  /* 0x0000000d270c7224 */ /* 0x080fe200078e02ff */
[----:B------:R-:W-:Y:S01]  /*241b0*/  SHF.R.S32.HI R37, RZ, 0x1f, R13 ;  /* 0x0000001fff257819 */ /* 0x000fe2000001140d */
[----:B------:R-:W-:-:S04]  /*241c0*/  IMAD.WIDE.U32 R14, R38, R13, R14 ;  /* 0x0000000d260e7225 */ /* 0x000fc800078e000e */
[----:B------:R-:W-:Y:S01]  /*241d0*/  IMAD R37, R38, R37, R12 ;  /* 0x0000002526257224 */ /* 0x000fe200078e020c */
[----:B0-----:R-:W-:-:S03]  /*241e0*/  LEA R40, P0, R14, R40, 0x2 ;  /* 0x000000280e287211 */ /* 0x001fc600078010ff */
[----:B------:R-:W-:-:S05]  /*241f0*/  IMAD.IADD R12, R15, 0x1, R37 ;  /* 0x000000010f0c7824 */ /* 0x000fca00078e0225 */
[----:B-1----:R-:W-:Y:S02]  /*24200*/  LEA.HI.X R41, R14, R41, R12, 0x2, P0 ;  /* 0x000000290e297211 */ /* 0x002fe400000f140c */
[----:B------:R-:W-:Y:S01]  /*24210*/  SHFL.IDX PT, R12, R40, RZ, 0x1c1f ;  /* 0x001c1fff280c7589 */ /* 0x000fe200000e0000 */
[----:B------:R-:W-:-:S03]  /*24220*/  IMAD R37, R126, 0x80, R132 ;  /* 0x000000807e257824 */ /* 0x000fc600078e0284 */
[----:B------:R-:W0:Y:S04]  /*24230*/  SHFL.IDX PT, R13, R41, RZ, 0x1c1f ;  /* 0x001c1fff290d7589 */ /* 0x000e2800000e0000 */
[----:B------:R-:W-:Y:S04]  /*24240*/  SHFL.IDX PT, R14, R40, 0x1, 0x1c1f ;  /* 0x003c1f00280e7f89 */ /* 0x000fe800000e0000 */
[----:B------:R-:W1:Y:S01]  /*24250*/  SHFL.IDX PT, R15, R41, 0x1, 0x1c1f ;  /* 0x003c1f00290f7f89 */ /* 0x000e6200000e0000 */
[----:B------:R-:W-:Y:S01]  /*24260*/  IMAD R38, R43, R111, RZ ;  /* 0x0000006f2b267224 */ /* 0x000fe200078e02ff */
[----:B------:R-:W-:Y:S01]  /*24270*/  LOP3.LUT P0, RZ, R128, 0x3, RZ, 0xc0, !PT ;  /* 0x0000000380ff7812 */ /* 0x000fe2000780c0ff */
[----:B------:R-:W-:-:S03]  /*24280*/  VIADD R39, R37, 0x8 ;  /* 0x0000000825277836 */ /* 0x000fc60000000000 */
[-C--:B------:R-:W-:Y:S02]  /*24290*/  ISETP.GE.OR P3, PT, R37, R38.reuse, P0 ;  /* 0x000000262500720c */ /* 0x080fe40000766670 */
[----:B------:R-:W-:-:S11]  /*242a0*/  ISETP.GE.OR P0, PT, R39, R38, P0 ;  /* 0x000000262700720c */ /* 0x000fd60000706670 */
[----:B0-----:R0:W-:Y:S04]  /*242b0*/  @!P3 ST.E desc[UR50][R12.64], R145 ;  /* 0x000000910c00b985 */ /* 0x0011e8000c101932 */
[----:B-1----:R0:W-:Y:S01]  /*242c0*/  @!P0 ST.E desc[UR50][R14.64], R146 ;  /* 0x000000920e008985 */ /* 0x0021e2000c101932 */
[----:B------:R-:W-:Y:S05]  /*242d0*/  @P2 BRA `(.L_x_4458) ;  /* 0x0000000c007c2947 */ /* 0x000fea0003800000 */
[----:B------:R-:W-:Y:S01]  /*242e0*/  IADD3 R0, R162, -0x80, RZ ;  /* 0xffffff80a2007810 */ /* 0x000fe20007ffe0ff */
[----:B0-----:R-:W0:Y:S01]  /*242f0*/  @P1 LDC R13, c[0x0][0xbec] ;  /* 0x0002fb00ff0d1b82 */ /* 0x001e220000000800 */
[----:B------:R-:W-:Y:S02]  /*24300*/  ULDC.64 UR4, c[0x0][0xaa0] ;  /* 0x0002a80000047ab9 */ /* 0x000fe40000000a00 */
[----:B------:R-:W-:-:S04]  /*24310*/  SHF.R.S32.HI R3, RZ, 0x1f, R0 ;  /* 0x0000001fff037819 */ /* 0x000fc80000011400 */
[----:B------:R-:W-:Y:S01]  /*24320*/  LEA.HI R3, R3, R0, RZ, 0x3 ;  /* 0x0000000003037211 */ /* 0x000fe200078f18ff */
[----:B------:R-:W1:Y:S03]  /*24330*/  @P1 LDC R15, c[0x0][0xbf0] ;  /* 0x0002fc00ff0f1b82 */ /* 0x000e660000000800 */
[----:B------:R-:W-:Y:S02]  /*24340*/  LOP3.LUT R5, R3, 0xfffffff8, RZ, 0xc0, !PT ;  /* 0xfffffff803057812 */ /* 0x000fe400078ec0ff */
[----:B------:R-:W-:-:S03]  /*24350*/  SHF.R.S32.HI R8, RZ, 0x3, R3 ;  /* 0x00000003ff087819 */ /* 0x000fc60000011403 */
[----:B------:R-:W-:-:S04]  /*24360*/  IMAD.IADD R21, R0, 0x1, -R5 ;  /* 0x0000000100157824 */ /* 0x000fc800078e0a05 */
[----:B------:R-:W-:-:S04]  /*24370*/  IMAD.SHL.U32 R37, R21, 0x8, RZ ;  /* 0x0000000815257824 */ /* 0x000fc800078e00ff */
[----:B------:R-:W-:-:S04]  /*24380*/  IMAD R3, R8, 0x40, R37 ;  /* 0x0000004008037824 */ /* 0x000fc800078e0225 */
[----:B------:R-:W-:-:S03]  /*24390*/  IMAD.WIDE R78, R3, 0x2, R78 ;  /* 0x00000002034e7825 */ /* 0x000fc600078e024e */
[C---:B------:R-:W-:Y:S02]  /*243a0*/  IADD3 R25, P3, R78.reuse, 0x1000, RZ ;  /* 0x000010004e197810 */ /* 0x040fe40007f7e0ff */
[C---:B------:R-:W-:Y:S02]  /*243b0*/  IADD3 R29, P4, R78.reuse, 0x2000, RZ ;  /* 0x000020004e1d7810 */ /* 0x040fe40007f9e0ff */
[----:B------:R-:W-:Y:S02]  /*243c0*/  LOP3.LUT R24, R25, 0x380, RZ, 0xc0, !PT ;  /* 0x0000038019187812 */ /* 0x000fe400078ec0ff */
[----:B------:R-:W-:Y:S02]  /*243d0*/  IADD3 R33, P5, R78, 0x3000, RZ ;  /* 0x000030004e217810 */ /* 0x000fe40007fbe0ff */
[----:B------:R-:W-:Y:S02]  /*243e0*/  SHF.R.U64 R24, R24, 0x3, RZ ;  /* 0x0000000318187819 */ /* 0x000fe400000012ff */
[----:B------:R-:W-:-:S02]  /*243f0*/  IADD3 R41, P0, R78, 0x4000, RZ ;  /* 0x000040004e297810 */ /* 0x000fc40007f1e0ff */
[----:B------:R-:W-:Y:S01]  /*24400*/  LOP3.LUT R24, R24, R25, RZ, 0x3c, !PT ;  /* 0x0000001918187212 */ /* 0x000fe200078e3cff */
[----:B------:R-:W-:Y:S01]  /*24410*/  IMAD.X R25, RZ, RZ, R79, P3 ;  /* 0x000000ffff197224 */ /* 0x000fe200018e064f */
[C---:B------:R-:W-:Y:S02]  /*24420*/  IADD3 R49, P3, R78.reuse, 0x6000, RZ ;  /* 0x000060004e317810 */ /* 0x040fe40007f7e0ff */
[----:B------:R-:W-:Y:S02]  /*24430*/  IADD3 R45, P2, R78, 0x5000, RZ ;  /* 0x000050004e2d7810 */ /* 0x000fe40007f5e0ff */
[----:B------:R-:W-:Y:S01]  /*24440*/  LOP3.LUT R48, R49, 0x380, RZ, 0xc0, !PT ;  /* 0x0000038031307812 */ /* 0x000fe200078ec0ff */
[----:B------:R-:W-:Y:S01]  /*24450*/  IMAD R36, R36, UR4, RZ ;  /* 0x0000000424247c24 */ /* 0x000fe2000f8e02ff */
        /* <DEDUP_REMOVED lines=14> */
[----:B------:R-:W-:Y:S02]  /*24540*/  LOP3.LUT R32, R32, R33, RZ, 0x3c, !PT ;  /* 0x0000002120207212 */ /* 0x000fe400078e3cff */
[----:B------:R-:W-:Y:S01]  /*24550*/  LOP3.LUT R40, R40, R41, RZ, 0x3c, !PT ;  /* 0x0000002928287212 */ /* 0x000fe200078e3cff */
[--C-:B------:R-:W-:Y:S01]  /*24560*/  IMAD.X R41, RZ, RZ, R79.reuse, P0 ;  /* 0x000000ffff297224 */ /* 0x100fe200000e064f */
[----:B------:R-:W-:Y:S01]  /*24570*/  LOP3.LUT R44, R44, R45, RZ, 0x3c, !PT ;  /* 0x0000002d2c2c7212 */ /* 0x000fe200078e3cff */
[----:B------:R-:W-:Y:S01]  /*24580*/  IMAD.X R45, RZ, RZ, R79, P2 ;  /* 0x000000ffff2d7224 */ /* 0x000fe200010e064f */
[----:B------:R-:W-:-:S02]  /*24590*/  IADD3.X R33, RZ, R79, RZ, P5, !PT ;  /* 0x0000004fff217210 */ /* 0x000fc40002ffe4ff */
[C---:B------:R-:W-:Y:S01]  /*245a0*/  LOP3.LUT R5, R78.reuse, 0x380, RZ, 0xc0, !PT ;  /* 0x000003804e057812 */ /* 0x040fe200078ec0ff */
[----:B------:R-:W-:Y:S01]  /*245b0*/  IMAD R9, R125, UR5, R36 ;  /* 0x000000057d097c24 */ /* 0x000fe2000f8e0224 */
[C---:B------:R-:W-:Y:S01]  /*245c0*/  IADD3 R3, P3, R78.reuse, 0xb000, RZ ;  /* 0x0000b0004e037810 */ /* 0x040fe20007f7e0ff */
[----:B------:R-:W5:Y:S01]  /*245d0*/  LD.E.128 R28, desc[UR50][R28.64] ;  /* 0x000000321c1c7980 */ /* 0x000f62000c101d00 */
[C---:B------:R-:W-:Y:S02]  /*245e0*/  IADD3 R53, P4, R78.reuse, 0x7000, RZ ;  /* 0x000070004e357810 */ /* 0x040fe40007f9e0ff */
[C---:B------:R-:W-:Y:S01]  /*245f0*/  IADD3 R57, P5, R78.reuse, 0x8000, RZ ;  /* 0x000080004e397810 */ /* 0x040fe20007fbe0ff */
[----:B------:R-:W-:Y:S01]  /*24600*/  IMAD.X R69, RZ, RZ, R79, P3 ;  /* 0x000000ffff457224 */ /* 0x000fe200018e064f */
        /* <DEDUP_REMOVED lines=11> */
[----:B------:R-:W-:-:S02]  /*246c0*/  SHF.R.U64 R0, R0, 0x3, RZ ;  /* 0x0000000300007819 */ /* 0x000fc400000012ff */
[----:B------:R-:W-:Y:S02]  /*246d0*/  SHF.R.U64 R52, R52, 0x3, RZ ;  /* 0x0000000334347819 */ /* 0x000fe400000012ff */
[----:B------:R-:W-:Y:S02]  /*246e0*/  SHF.R.U64 R56, R56, 0x3, RZ ;  /* 0x0000000338387819 */ /* 0x000fe400000012ff */
[----:B------:R-:W-:Y:S02]  /*246f0*/  SHF.R.U64 R60, R60, 0x3, RZ ;  /* 0x000000033c3c7819 */ /* 0x000fe400000012ff */
[----:B------:R-:W-:Y:S02]  /*24700*/  SHF.R.U64 R64, R64, 0x3, RZ ;  /* 0x0000000340407819 */ /* 0x000fe400000012ff */
[----:B------:R-:W-:Y:S02]  /*24710*/  SHF.R.U64 R5, R5, 0x3, RZ ;  /* 0x0000000305057819 */ /* 0x000fe400000012ff */
[----:B------:R-:W-:Y:S01]  /*24720*/  LOP3.LUT R68, R0, R3, RZ, 0x3c, !PT ;  /* 0x0000000300447212 */ /* 0x000fe200078e3cff */
[----:B------:R-:W-:Y:S01]  /*24730*/  IMAD.WIDE.U32 R2, R125, UR4, RZ ;  /* 0x000000047d027c25 */ /* 0x000fe2000f8e00ff */
        /* <DEDUP_REMOVED lines=8> */
[----:B------:R-:W-:Y:S01]  /*247c0*/  IADD3.X R61, RZ, R79, RZ, P0, !PT ;  /* 0x0000004fff3d7210 */ /* 0x000fe200007fe4ff */
[----:B------:R-:W-:Y:S01]  /*247d0*/  IMAD.X R65, RZ, RZ, R79, P2 ;  /* 0x000000ffff417224 */ /* 0x000fe200010e064f */
[----:B------:R-:W-:Y:S01]  /*247e0*/  LOP3.LUT R78, R5, R78, RZ, 0x3c, !PT ;  /* 0x0000004e054e7212 */ /* 0x000fe200078e3cff */
[----:B------:R-:W-:Y:S01]  /*247f0*/  IMAD.IADD R3, R3, 0x1, R9 ;  /* 0x0000000103037824 */ /* 0x000fe200078e0209 */
[----:B------:R-:W5:Y:S01]  /*24800*/  LD.E.128 R52, desc[UR50][R52.64] ;  /* 0x0000003234347980 */ /* 0x000f62000c101d00 */
[----:B------:R-:W-:-:S02]  /*24810*/  IMAD R14, R126, 0x80, R0 ;  /* 0x000000807e0e7824 */ /* 0x000fc400078e0200 */
[C---:B------:R-:W-:Y:S01]  /*24820*/  IMAD.WIDE.U32 R2, R223.reuse, UR4, R2 ;  /* 0x00000004df027c25 */ /* 0x040fe2000f8e0002 */
[----:B------:R2:W5:Y:S01]  /*24830*/  LD.E.128 R4, desc[UR50][R78.64] ;  /* 0x000000324e047980 */ /* 0x000562000c101d00 */
[----:B------:R-:W-:Y:S02]  /*24840*/  SHF.R.S32.HI R10, RZ, 0x1f, R11 ;  /* 0x0000001fff0a7819 */ /* 0x000fe4000001140b */
[----:B0-----:R-:W-:Y:S01]  /*24850*/  @P1 IMAD.HI.U32 R0, R14, R13, RZ ;  /* 0x0000000d0e001227 */ /* 0x001fe200078e00ff */
        /* <DEDUP_REMOVED lines=10> */
[----:B------:R-:W-:Y:S01]  /*24900*/  IMAD R3, R223, UR5, R3 ;  /* 0x00000005df037c24 */ /* 0x000fe2000f8e0203 */
[----:B------:R-:W-:Y:S01]  /*24910*/  MOV R9, R14 ;  /* 0x0000000e00097202 */ /* 0x000fe20000000f00 */
[----:B------:R-:W-:Y:S01]  /*24920*/  ULDC.64 UR4, c[0x0][0xaf0] ;  /* 0x0002bc0000047ab9 */ /* 0x000fe20000000a00 */
[----:B-1----:R-:W-:Y:S01]  /*24930*/  @P1 SHF.R.U32.HI R9, RZ, R15, R0 ;  /* 0x0000000fff091219 */ /* 0x002fe20000011600 */
[----:B------:R-:W-:-:S03]  /*24940*/  IMAD R10, R10, UR4, RZ ;  /* 0x000000040a0a7c24 */ /* 0x000fc6000f8e02ff */
[----:B------:R-:W-:Y:S01]  /*24950*/  SHF.R.S32.HI R0, RZ, 0x1f, R9 ;  /* 0x0000001fff007819 */ /* 0x000fe20000011409 */
[C---:B------:R-:W-:Y:S02]  /*24960*/  IMAD R13, R11.reuse, UR5, R10 ;  /* 0x000000050b0d7c24 */ /* 0x040fe4000f8e020a */
[----:B------:R-:W-:Y:S01]  /*24970*/  IMAD.WIDE.U32 R2, R11, UR4, R2 ;  /* 0x000000040b027c25 */ /* 0x000fe2000f8e0002 */
[----:B------:R-:W-:-:S03]  /*24980*/  ULDC.64 UR4, c[0x0][0xae0] ;  /* 0x0002b80000047ab9 */ /* 0x000fc60000000a00 */
[----:B------:R-:W-:Y:S02]  /*24990*/  IMAD.MOV R12, RZ, RZ, -R9 ;  /* 0x000000ffff0c7224 */ /* 0x000fe400078e0a09 */
[----:B------:R-:W-:Y:S02]  /*249a0*/  IMAD R10, R0, UR4, RZ ;  /* 0x00000004000a7c24 */ /* 0x000fe4000f8e02ff */
[----:B------:R-:W-:Y:S02]  /*249b0*/  IMAD.IADD R3, R3, 0x1, R13 ;  /* 0x0000000103037824 */ /* 0x000fe400078e020d */
[----:B------:R-:W-:Y:S02]  /*249c0*/  IMAD R111, R111, R12, R14 ;  /* 0x0000000c6f6f7224 */ /* 0x000fe400078e020e */
        /* <DEDUP_REMOVED lines=8> */
[----:B0-----:R-:W-:Y:S02]  /*24a50*/  IMAD R0, R9, UR4, RZ ;  /* 0x0000000409007c24 */ /* 0x001fe4000f8e02ff */
[----:B------:R-:W-:-:S04]  /*24a60*/  IMAD.WIDE.U32 R2, R111, UR4, R2 ;  /* 0x000000046f027c25 */ /* 0x000fc8000f8e0002 */
[----:B------:R-:W-:Y:S01]  /*24a70*/  IMAD R21, R111, UR5, R0 ;  /* 0x000000056f157c24 */ /* 0x000fe2000f8e0200 */
[----:B------:R-:W-:Y:S02]  /*24a80*/  ULDC.64 UR4, c[0x0][0xa80] ;  /* 0x0002a00000047ab9 */ /* 0x000fe40000000a00 */
[----:B------:R-:W-:Y:S01]  /*24a90*/  LEA R20, P0, R2, UR4, 0x1 ;  /* 0x0000000402147c11 */ /* 0x000fe2000f8008ff */
[----:B------:R-:W-:Y:S01]  /*24aa0*/  IMAD.IADD R21, R3, 0x1, R21 ;  /* 0x0000000103157824 */ /* 0x000fe200078e0215 */
[----:B------:R-:W-:Y:S01]  /*24ab0*/  UMOV UR4, 0xffffffff ;  /* 0xffffffff00047882 */ /* 0x000fe20000000000 */
[----:B------:R-:W-:-:S03]  /*24ac0*/  IADD3 R73, R37, 0x80, RZ ;  /* 0x0000008025497810 */ /* 0x000fc60007ffe0ff */
[----:B------:R-:W-:Y:S01]  /*24ad0*/  LEA.HI.X R21, R2, UR5, R21, 0x1, P0 ;  /* 0x0000000502157c11 */ /* 0x000fe200080f0c15 */
[----:B--2---:R-:W-:Y:S06]  /*24ae0*/  BRA.DIV UR4, `(.L_x_4459) ;  /* 0x0000010204487947 */ /* 0x004fec000b800000 */
[----:B------:R0:W1:Y:S04]  /*24af0*/  SHFL.IDX PT, R0, R21, RZ, 0x181f ;  /* 0x00181fff15007589 */ /* 0x00006800000e0000 */
[----:B------:R0:W2:Y:S02]  /*24b00*/  SHFL.IDX PT, R14, R20, RZ, 0x181f ;  /* 0x00181fff140e7589 */ /* 0x0000a400000e0000 */
.L_x_4776:
[----:B------:R-:W-:Y:S01]  /*24b10*/  IMAD R39, R126, 0x80, R8 ;  /* 0x000000807e277824 */ /* 0x000fe200078e0208 */
[----:B------:R-:W-:Y:S01]  /*24b20*/  BSSY B1, `(.L_x_4460) ;  /* 0x0000016000017945 */ /* 0x000fe20003800000 */
[----:B------:R-:W-:Y:S01]  /*24b30*/  SHF.R.S32.HI R36, RZ, 0x1f, R73 ;  /* 0x0000001fff247819 */ /* 0x000fe20000011449 */
[----:B------:R-:W-:Y:S02]  /*24b40*/  VIADD R75, R37, 0x40 ;  /* 0x00000040254b7836 */ /* 0x000fe40000000000 */
[----:B------:R-:W-:-:S13]  /*24b50*/  ISETP.GE.AND P0, PT, R39, R38, PT ;  /* 0x000000262700720c */ /* 0x000fda0003f06270 */
[----:B------:R-:W-:Y:S05]  /*24b60*/  @P0 BRA `(.L_x_4461) ;  /* 0x0000000000440947 */ /* 0x000fea0003800000 */
[C---:B------:R-:W-:Y:S01]  /*24b70*/  VIADD R9, R37.reuse, 0x40 ;  /* 0x0000004025097836 */ /* 0x040fe20000000000 */
[----:B------:R-:W-:Y:S01]  /*24b80*/  ULDC UR4, c[0x0][0xac8] ;  /* 0x0002b20000047ab9 */ /* 0x000fe20000000800 */
[----:B------:R-:W-:Y:S02]  /*24b90*/  SHF.R.S32.HI R3, RZ, 0x1f, R37 ;  /* 0x0000001fff037819 */ /* 0x000fe40000011425 */
[----:B------:R-:W-:Y:S02]  /*24ba0*/  ISETP.GE.AND P0, PT, R37, UR4, PT ;  /* 0x0000000425007c0c */ /* 0x000fe4000bf06270 */
[----:B------:R-:W-:Y:S02]  /*24bb0*/  ISETP.GE.AND P1, PT, R9, UR4, PT ;  /* 0x0000000409007c0c */ /* 0x000fe4000bf26270 */
[----:B------:R-:W-:Y:S02]  /*24bc0*/  ISETP.GE.AND P2, PT, R73, UR4, PT ;  /* 0x0000000449007c0c */ /* 0x000fe4000bf46270 */
[----:B------:R-:W-:-:S02]  /*24bd0*/  SHF.R.S32.HI R12, RZ, 0x1f, R9 ;  /* 0x0000001fff0c7819 */ /* 0x000fc40000011409 */
[----:B------:R-:W-:-:S05]  /*24be0*/  SHF.R.S32.HI R11, RZ, 0x1f, R73 ;  /* 0x0000001fff0b7819 */ /* 0x000fca0000011449 */
[-C--:B--2---:R-:W-:Y:S02]  /*24bf0*/  @!P0 LEA R2, P3, R37, R14.reuse, 0x1 ;  /* 0x0000000e25028211 */ /* 0x084fe400078608ff */
[-C--:B------:R-:W-:Y:S02]  /*24c00*/  @!P1 LEA R8, P4, R9, R14.reuse, 0x1 ;  /* 0x0000000e09089211 */ /* 0x080fe400078808ff */
[----:B------:R-:W-:Y:S02]  /*24c10*/  @!P2 LEA R10, P5, R73, R14, 0x1 ;  /* 0x0000000e490aa211 */ /* 0x000fe400078a08ff */
[-C--:B-1----:R-:W-:Y:S02]  /*24c20*/  @!P0 LEA.HI.X R3, R37, R0.reuse, R3, 0x1, P3 ;  /* 0x0000000025038211 */ /* 0x082fe400018f0c03 */
[-C--:B------:R-:W-:Y:S02]  /*24c30*/  @!P1 LEA.HI.X R9, R9, R0.reuse, R12, 0x1, P4 ;  /* 0x0000000009099211 */ /* 0x080fe400020f0c0c */
[----:B------:R-:W-:Y:S01]  /*24c40*/  @!P2 LEA.HI.X R11, R73, R0, R11, 0x1, P5 ;  /* 0x00000000490ba211 */ /* 0x000fe200028f0c0b */
[----:B-----5:R3:W-:Y:S04]  /*24c50*/  @!P0 ST.E.128 desc[UR50][R2.64], R4 ;  /* 0x0000000402008985 */ /* 0x0207e8000c101d32 */
[----:B------:R3:W-:Y:S04]  /*24c60*/  @!P1 ST.E.128 desc[UR50][R8.64], R40 ;  /* 0x0000002808009985 */ /* 0x0007e8000c101d32 */
[----:B------:R3:W-:Y:S02]  /*24c70*/  @!P2 ST.E.128 desc[UR50][R10.64], R56 ;  /* 0x000000380a00a985 */ /* 0x0007e4000c101d32 */
.L_x_4461:
[----:B------:R-:W-:Y:S05]  /*24c80*/  BSYNC B1 ;  /* 0x0000000000017941 */ /* 0x000fea0003800000 */
.L_x_4460:
[----:B------:R-:W-:Y:S01]  /*24c90*/  UMOV UR4, 0xffffffff ;  /* 0xffffffff00047882 */ /* 0x000fe20000000000 */
[----:B---3-5:R-:W-:Y:S02]  /*24ca0*/  SHF.R.S32.HI R7, RZ, 0x1f, R37 ;  /* 0x0000001fff077819 */ /* 0x028fe40000011425 */
[----:B------:R-:W-:Y:S01]  /*24cb0*/  SHF.R.S32.HI R6, RZ, 0x1f, R75 ;  /* 0x0000001fff067819 */ /* 0x000fe2000001144b */
[----:B------:R-:W-:Y:S06]  /*24cc0*/  BRA.DIV UR4, `(.L_x_4462) ;  /* 0x0000010204047947 */ /* 0x000fec000b800000 */
[----:B-1----:R1:W3:Y:S04]  /*24cd0*/  SHFL.IDX PT, R0, R21, 0x1, 0x181f ;  /* 0x00381f0015007f89 */ /* 0x0022e800000e0000 */
[----:B--2---:R1:W2:Y:S02]  /*24ce0*/  SHFL.IDX PT, R14, R20, 0x1, 0x181f ;  /* 0x00381f00140e7f89 */ /* 0x0042a400000e0000 */
.L_x_4780:
[----:B------:R-:W-:Y:S01]  /*24cf0*/  VIADD R3, R39, 0x20 ;  /* 0x0000002027037836 */ /* 0x000fe20000000000 */
[----:B------:R-:W-:Y:S04]  /*24d00*/  BSSY B1, `(.L_x_4463) ;  /* 0x0000010000017945 */ /* 0x000fe80003800000 */
[----:B------:R-:W-:-:S13]  /*24d10*/  ISETP.GE.AND P0, PT, R3, R38, PT ;  /* 0x000000260300720c */ /* 0x000fda0003f06270 */
[----:B------:R-:W-:Y:S05]  /*24d20*/  @P0 BRA `(.L_x_4464) ;  /* 0x0000000000340947 */ /* 0x000fea0003800000 */
[----:B------:R-:W-:Y:S02]  /*24d30*/  ULDC UR4, c[0x0][0xac8] ;  /* 0x0002b20000047ab9 */ /* 0x000fe40000000800 */
[----:B------:R-:W-:Y:S02]  /*24d40*/  ISETP.GE.AND P3, PT, R37, UR4, PT ;  /* 0x0000000425007c0c */ /* 0x000fe4000bf66270 */
[----:B------:R-:W-:Y:S02]  /*24d50*/  ISETP.GE.AND P4, PT, R75, UR4, PT ;  /* 0x000000044b007c0c */ /* 0x000fe4000bf86270 */
[----:B------:R-:W-:-:S09]  /*24d60*/  ISETP.GE.AND P5, PT, R73, UR4, PT ;  /* 0x0000000449007c0c */ /* 0x000fd2000bfa6270 */
[-C--:B--2---:R-:W-:Y:S02]  /*24d70*/  @!P3 LEA R4, P0, R37, R14.reuse, 0x1 ;  /* 0x0000000e2504b211 */ /* 0x084fe400078008ff */
        /* <DEDUP_REMOVED lines=8> */
.L_x_4464:
[----:B------:R-:W-:Y:S05]  /*24e00*/  BSYNC B1 ;  /* 0x0000000000017941 */ /* 0x000fea0003800000 */
.L_x_4463:
[----:B------:R-:W-:-:S03]  /*24e10*/  UMOV UR4, 0xffffffff ;  /* 0xffffffff00047882 */ /* 0x000fc60000000000 */
[----:B------:R-:W-:Y:S05]  /*24e20*/  BRA.DIV UR4, `(.L_x_4465) ;  /* 0x000000fe04f47947 */ /* 0x000fea000b800000 */
[----:B---3--:R3:W0:Y:S04]  /*24e30*/  SHFL.IDX PT, R0, R21, 0x2, 0x181f ;  /* 0x00581f0015007f89 */ /* 0x00862800000e0000 */
[----:B--2-4-:R3:W2:Y:S02]  /*24e40*/  SHFL.IDX PT, R14, R20, 0x2, 0x181f ;  /* 0x00581f00140e7f89 */ /* 0x0146a400000e0000 */
.L_x_4784:
        /* <DEDUP_REMOVED lines=17> */
.L_x_4467:
[----:B------:R-:W-:Y:S05]  /*24f60*/  BSYNC B1 ;  /* 0x0000000000017941 */ /* 0x000fea0003800000 */
.L_x_4466:
[----:B------:R-:W-:-:S03]  /*24f70*/  UMOV UR4, 0xffffffff ;  /* 0xffffffff00047882 */ /* 0x000fc60000000000 */
[----:B------:R-:W-:Y:S05]  /*24f80*/  BRA.DIV UR4, `(.L_x_4468) ;  /* 0x000000fe04e47947 */ /* 0x000fea000b800000 */
[----:B0-----:R0:W0:Y:S04]  /*24f90*/  SHFL.IDX PT, R0, R21, 0x3, 0x181f ;  /* 0x00781f0015007f89 */ /* 0x00102800000e0000 */
[----:B--2-4-:R2:W4:Y:S02]  /*24fa0*/  SHFL.IDX PT, R14, R20, 0x3, 0x181f ;  /* 0x00781f00140e7f89 */ /* 0x01452400000e0000 */
.L_x_4788:
[----:B------:R-:W-:-:S04]  /*24fb0*/  IADD3 R3, R39, 0x60, RZ ;  /* 0x0000006027037810 */ /* 0x000fc80007ffe0ff */
[----:B------:R-:W-:-:S13]  /*24fc0*/  ISETP.GE.AND P0, PT, R3, R38, PT ;  /* 0x000000260300720c */ /* 0x000fda0003f06270 */
[----:B------:R-:W-:Y:S05]  /*24fd0*/  @P0 BRA `(.L_x_4469) ;  /* 0x0000002c003c0947 */ /* 0x000fea0003800000 */
[----:B------:R-:W-:Y:S02]  /*24fe0*/  ULDC UR4, c[0x0][0xac8] ;  /* 0x0002b20000047ab9 */ /* 0x000fe40000000800 */
[----:B------:R-:W-:Y:S02]  /*24ff0*/  ISETP.GE.AND P2, PT, R37, UR4, PT ;  /* 0x0000000425007c0c */ /* 0x000fe4000bf46270 */
[----:B------:R-:W-:-:S11]  /*25000*/  ISETP.GE.AND P3, PT, R75, UR4, PT ;  /* 0x000000044b007c0c */ /* 0x000fd6000bf66270 */
[-C--:B----4-:R-:W-:Y:S02]  /*25010*/  @!P2 LEA R2, P0, R37, R14.reuse, 0x1 ;  /* 0x0000000e2502a211 */ /* 0x090fe400078008ff */
[----:B------:R-:W-:Y:S02]  /*25020*/  @!P3 LEA R4, P1, R75, R14, 0x1 ;  /* 0x0000000e4b04b211 */ /* 0x000fe400078208ff */
[-C--:B0-----:R-:W-:Y:S02]  /*25030*/  @!P2 LEA.HI.X R3, R37, R0.reuse, R7, 0x1, P0 ;  /* 0x000000002503a211 */ /* 0x081fe400000f0c07 */
[----:B------:R-:W-:Y:S02]  /*25040*/  @!P3 LEA.HI.X R5, R75, R0, R6, 0x1, P1 ;  /* 0x000000004b05b211 */ /* 0x000fe400008f0c06 */
[----:B------:R-:W-:Y:S01]  /*25050*/  ISETP.GE.AND P0, PT, R73, UR4, PT ;  /* 0x0000000449007c0c */ /* 0x000fe2000bf06270 */
[----:B------:R0:W-:Y:S04]  /*25060*/  @!P2 ST.E.128 desc[UR50][R2.64], R32 ;  /* 0x000000200200a985 */ /* 0x0001e8000c101d32 */
[----:B------:R0:W-:Y:S08]  /*25070*/  @!P3 ST.E.128 desc[UR50][R4.64], R52 ;  /* 0x000000340400b985 */ /* 0x0001f0000c101d32 */
[----:B------:R-:W-:Y:S05]  /*25080*/  @P0 BRA `(.L_x_4469) ;  /* 0x0000002c00100947 */ /* 0x000fea0003800000 */
[----:B------:R-:W-:-:S04]  /*25090*/  LEA R14, P0, R73, R14, 0x1 ;  /* 0x0000000e490e7211 */ /* 0x000fc800078008ff */
[----:B------:R-:W-:-:S05]  /*250a0*/  LEA.HI.X R15, R73, R0, R36, 0x1, P0 ;  /* 0x00000000490f7211 */ /* 0x000fca00000f0c24 */
[----:B------:R4:W-:Y:S01]  /*250b0*/  ST.E.128 desc[UR50][R14.64], R68 ;  /* 0x000000440e007985 */ /* 0x0009e2000c101d32 */
[----:B------:R-:W-:Y:S05]  /*250c0*/  BRA `(.L_x_4469) ;  /* 0x0000002c00007947 */ /* 0x000fea0003800000 */
.L_x_4458:
[----:B------:R-:W-:Y:S01]  /*250d0*/  ULDC.64 UR4, c[0x0][0xb08] ;  /* 0x0002c20000047ab9 */ /* 0x000fe20000000a00 */
[----:B------:R-:W1:Y:S01]  /*250e0*/  @P1 LDC R41, c[0x0][0xbec] ;  /* 0x0002fb00ff291b82 */ /* 0x000e620000000800 */
[----:B------:R-:W-:Y:S01]  /*250f0*/  IMAD R36, R36, UR4, RZ ;  /* 0x0000000424247c24 */ /* 0x000fe2000f8e02ff */
[----:B0-----:R-:W-:Y:S01]  /*25100*/  SHF.R.S32.HI R14, RZ, 0x1f, R11 ;  /* 0x0000001fff0e7819 */ /* 0x001fe2000001140b */
[----:B------:R-:W-:-:S04]  /*25110*/  IMAD.WIDE.U32 R12, R125, UR4, RZ ;  /* 0x000000047d0c7c25 */ /* 0x000fc8000f8e00ff */
[----:B------:R-:W-:Y:S01]  /*25120*/  IMAD R125, R125, UR5, R36 ;  /* 0x000000057d7d7c24 */ /* 0x000fe2000f8e0224 */
[----:B------:R-:W-:Y:S01]  /*25130*/  ULDC.64 UR4, c[0x0][0xb38] ;  /* 0x0002ce0000047ab9 */ /* 0x000fe20000000a00 */
[----:B------:R-:W0:Y:S02]  /*25140*/  @P1 LDC R36, c[0x0][0xbf0] ;  /* 0x0002fc00ff241b82 */ /* 0x000e240000000800 */
[----:B------:R-:W-:Y:S02]  /*25150*/  IMAD.IADD R13, R13, 0x1, R125 ;  /* 0x000000010d0d7824 */ /* 0x000fe400078e027d */
[----:B------:R-:W-:-:S04]  /*25160*/  IMAD.WIDE.U32 R12, R223, UR4, R12 ;  /* 0x00000004df0c7c25 */ /* 0x000fc8000f8e000c */
[----:B------:R-:W-:Y:S01]  /*25170*/  IMAD R13, R223, UR5, R13 ;  /* 0x00000005df0d7c24 */ /* 0x000fe2000f8e020d */
[----:B------:R-:W-:Y:S02]  /*25180*/  ULDC.64 UR4, c[0x0][0xb40] ;  /* 0x0002d00000047ab9 */ /* 0x000fe40000000a00 */
[----:B------:R-:W-:Y:S02]  /*25190*/  IMAD R14, R14, UR4, RZ ;  /* 0x000000040e0e7c24 */ /* 0x000fe4000f8e02ff */
[----:B------:R-:W-:-:S04]  /*251a0*/  IMAD.WIDE.U32 R12, R11, UR4, R12 ;  /* 0x000000040b0c7c25 */ /* 0x000fc8000f8e000c */
[----:B------:R-:W-:Y:S01]  /*251b0*/  IMAD R15, R11, UR5, R14 ;  /* 0x000000050b0f7c24 */ /* 0x000fe2000f8e020e */
[----:B------:R-:W-:Y:S01]  /*251c0*/  ULDC.64 UR4, c[0x0][0xb48] ;  /* 0x0002d20000047ab9 */ /* 0x000fe20000000a00 */
[----:B-1----:R-:W-:-:S04]  /*251d0*/  @P1 IMAD.HI.U32 R41, R42, R41, RZ ;  /* 0x000000292a291227 */ /* 0x002fc800078e00ff */
[----:B------:R-:W-:Y:S02]  /*251e0*/  IMAD.IADD R13, R13, 0x1, R15 ;  /* 0x000000010d0d7824 */ /* 0x000fe400078e020f */
[----:B------:R-:W-:Y:S01]  /*251f0*/  IMAD.MOV.U32 R11, RZ, RZ, R42 ;  /* 0x000000ffff0b7224 */ /* 0x000fe200078e002a */
[----:B0-----:R-:W-:Y:S01]  /*25200*/  @P1 SHF.R.U32.HI R11, RZ, R36, R41 ;  /* 0x00000024ff0b1219 */ /* 0x001fe20000011629 */
[----:B------:R-:W-:-:S03]  /*25210*/  IMAD.WIDE.U32 R12, R124, UR4, R12 ;  /* 0x000000047c0c7c25 */ /* 0x000fc6000f8e000c */
[--C-:B------:R-:W-:Y:S01]  /*25220*/  SHF.R.S32.HI R14, RZ, 0x1f, R11.reuse ;  /* 0x0000001fff0e7819 */ /* 0x100fe2000001140b */
[----:B------:R-:W-:Y:S02]  /*25230*/  IMAD.MOV R15, RZ, RZ, -R11 ;  /* 0x000000ffff0f7224 */ /* 0x000fe400078e0a0b */
[----:B------:R-:W-:Y:S01]  /*25240*/  IMAD R13, R124, UR5, R13 ;  /* 0x000000057c0d7c24 */ /* 0x000fe2000f8e020d */
[----:B------:R-:W-:Y:S01]  /*25250*/  ULDC.64 UR4, c[0x0][0xb30] ;  /* 0x0002cc0000047ab9 */ /* 0x000fe20000000a00 */
[----:B------:R-:W-:Y:S02]  /*25260*/  IMAD R111, R111, R15, R42 ;  /* 0x0000000f6f6f7224 */ /* 0x000fe400078e022a */
[----:B------:R-:W-:Y:S02]  /*25270*/  IMAD R14, R14, UR4, RZ ;  /* 0x000000040e0e7c24 */ /* 0x000fe4000f8e02ff */
[----:B------:R-:W-:-:S04]  /*25280*/  IMAD.WIDE.U32 R12, R11, UR4, R12 ;  /* 0x000000040b0c7c25 */ /* 0x000fc8000f8e000c */
[----:B------:R-:W-:Y:S01]  /*25290*/  IMAD R15, R11, UR5, R14 ;  /* 0x000000050b0f7c24 */ /* 0x000fe2000f8e020e */
[----:B------:R-:W-:Y:S01]  /*252a0*/  SHF.R.S32.HI R11, RZ, 0x1f, R111 ;  /* 0x0000001fff0b7819 */ /* 0x000fe2000001146f */
[----:B------:R-:W-:Y:S01]  /*252b0*/  ULDC.64 UR4, c[0x0][0xb28] ;  /* 0x0002ca0000047ab9 */ /* 0x000fe20000000a00 */
[----:B------:R-:W-:Y:S02]  /*252c0*/  VIADD R36, R18, 0x33420 ;  /* 0x0003342012247836 */ /* 0x000fe40000000000 */
[----:B------:R-:W-:Y:S01]  /*252d0*/  IADD3 R13, R13, R15, RZ ;  /* 0x0000000f0d0d7210 */ /* 0x000fe20007ffe0ff */
[----:B------:R-:W-:Y:S02]  /*252e0*/  IMAD R14, R11, UR4, RZ ;  /* 0x000000040b0e7c24 */ /* 0x000fe4000f8e02ff */
[----:B------:R-:W-:Y:S01]  /*252f0*/  PRMT R36, RZ, 0x654, R36 ;  /* 0x00000654ff247816 */ /* 0x000fe20000000024 */
[----:B------:R-:W-:-:S03]  /*25300*/  IMAD.WIDE.U32 R12, R111, UR4, R12 ;  /* 0x000000046f0c7c25 */ /* 0x000fc6000f8e000c */
[----:B------:R0:W-:Y:S01]  /*25310*/  SYNCS.ARRIVE.TRANS64.RED.A1T0 RZ, [R36+URZ], RZ ;  /* 0x000000ff24ff79a7 */ /* 0x0001e2000810043f */
        /* <DEDUP_REMOVED lines=9> */
.L_x_4791:
[----:B------:R-:W-:Y:S01]  /*253b0*/  ISETP.GE.AND P0, PT, R37, R38, PT ;  /* 0x000000262500720c */ /* 0x000fe20003f06270 */
[----:B------:R-:W-:-:S12]  /*253c0*/  BSSY B1, `(.L_x_4471) ;  /* 0x00000c0000017945 */ /* 0x000fd80003800000 */
[----:B------:R-:W-:Y:S05]  /*253d0*/  @P0 BRA `(.L_x_4472) ;  /* 0x0000000800f80947 */ /* 0x000fea0003800000 */
[----:B------:R-:W3:Y:S01]  /*253e0*/  LDL R44, [R1+0xc0] ;  /* 0x0000c000012c7983 */ /* 0x000ee20000100800 */
[----:B------:R-:W-:-:S03]  /*253f0*/  ULDC UR4, c[0x0][0xac8] ;  /* 0x0002b20000047ab9 */ /* 0x000fc60000000800 */
[----:B------:R-:W4:Y:S04]  /*25400*/  LDL R36, [R1+0x64] ;  /* 0x0000640001247983 */ /* 0x000f280000100800 */
[----:B------:R-:W1:Y:S04]  /*25410*/  LDL R45, [R1+0x120] ;  /* 0x00012000012d7983 */ /* 0x000e680000100800 */
        /* <DEDUP_REMOVED lines=11> */
[----:B---3--:R-:W-:-:S02]  /*254d0*/  ISETP.GE.AND P3, PT, R44, UR4, PT ;  /* 0x000000042c007c0c */ /* 0x008fc4000bf66270 */
[----:B----4-:R-:W-:-:S11]  /*254e0*/  ISETP.GE.AND P2, PT, R36, UR4, PT ;  /* 0x0000000424007c0c */ /* 0x010fd6000bf46270 */
[C---:B--2---:R-:W-:Y:S02]  /*254f0*/  @!P3 LEA R12, P4, R44.reuse, R43, 0x2 ;  /* 0x0000002b2c0cb211 */ /* 0x044fe400078810ff */
[----:B-----5:R-:W-:Y:S02]  /*25500*/  ISETP.GE.AND P1, PT, R47, UR4, PT ;  /* 0x000000042f007c0c */ /* 0x020fe4000bf26270 */
[----:B-1----:R-:W-:Y:S01]  /*25510*/  @!P3 LEA.HI.X R13, R44, R42, R45, 0x2, P4 ;  /* 0x0000002a2c0db211 */ /* 0x002fe200020f142d */
[----:B------:R-:W-:Y:S01]  /*25520*/  @!P2 IMAD.MOV.U32 R14, RZ, RZ, R43 ;  /* 0x000000ffff0ea224 */ /* 0x000fe200078e002b */
[----:B------:R-:W2:Y:S01]  /*25530*/  LDL R44, [R1+0xa4] ;  /* 0x0000a400012c7983 */ /* 0x000ea20000100800 */
[----:B------:R-:W-:Y:S01]  /*25540*/  @!P2 IMAD.MOV.U32 R15, RZ, RZ, R42 ;  /* 0x000000ffff0fa224 */ /* 0x000fe200078e002a */
[----:B------:R-:W-:Y:S01]  /*25550*/  @!P3 MOV R111, R109 ;  /* 0x0000006d006fb202 */ /* 0x000fe20000000f00 */
[----:B------:R-:W-:Y:S01]  /*25560*/  @!P2 IMAD.MOV.U32 R37, RZ, RZ, R2 ;  /* 0x000000ffff25a224 */ /* 0x000fe200078e0002 */
[----:B------:R-:W3:Y:S01]  /*25570*/  LDL R45, [R1+0xa0] ;  /* 0x0000a000012d7983 */ /* 0x000ee20000100800 */
[----:B------:R-:W-:-:S03]  /*25580*/  @!P2 IMAD.WIDE R14, R36, 0x4, R14 ;  /* 0x00000004240ea825 */ /* 0x000fc600078e020e */
[----:B------:R-:W4:Y:S01]  /*25590*/  LDL R2, [R1+0x108] ;  /* 0x0001080001027983 */ /* 0x000f220000100800 */
[----:B------:R-:W-:Y:S01]  /*255a0*/  @!P2 IMAD.MOV.U32 R36, RZ, RZ, R0 ;  /* 0x000000ffff24a224 */ /* 0x000fe200078e0000 */
[----:B------:R-:W-:Y:S02]  /*255b0*/  ISETP.GE.AND P0, PT, R11, UR4, PT ;  /* 0x000000040b007c0c */ /* 0x000fe4000bf06270 */
[----:B------:R-:W-:Y:S01]  /*255c0*/  @!P1 LOP3.LUT R115, R115, R114, RZ, 0x3c, !PT ;  /* 0x0000007273739212 */ /* 0x000fe200078e3cff */
[----:B------:R-:W5:Y:S04]  /*255d0*/  LDL R0, [R1+0x90] ;  /* 0x0000900001007983 */ /* 0x000f680000100800 */
[----:B------:R1:W-:Y:S04]  /*255e0*/  @!P2 ST.E.64 desc[UR50][R14.64], R36 ;  /* 0x000000240e00a985 */ /* 0x0003e8000c101b32 */
[----:B------:R0:W-:Y:S04]  /*255f0*/  @!P3 ST.E.64 desc[UR50][R12.64], R110 ;  /* 0x0000006e0c00b985 */ /* 0x0001e8000c101b32 */
[----:B------:R-:W5:Y:S04]  /*25600*/  LDL R109, [R1+0xec] ;  /* 0x0000ec00016d7983 */ /* 0x000f680000100800 */
[----:B-1----:R-:W5:Y:S01]  /*25610*/  LDL R37, [R1+0x100] ;  /* 0x0001000001257983 */ /* 0x002f620000100800 */
[----:B0-----:R-:W-:-:S03]  /*25620*/  @!P1 LEA R12, P5, R47, R43, 0x2 ;  /* 0x0000002b2f0c9211 */ /* 0x001fc600078a10ff */
[----:B------:R-:W5:Y:S01]  /*25630*/  LDL R36, [R1+0x98] ;  /* 0x0000980001247983 */ /* 0x000f620000100800 */
[----:B------:R-:W-:-:S03]  /*25640*/  @!P1 LEA.HI.X R13, R47, R42, R127, 0x2, P5 ;  /* 0x0000002a2f0d9211 */ /* 0x000fc600028f147f */
[----:B------:R-:W5:Y:S04]  /*25650*/  LDL R111, [R1+0xf8] ;  /* 0x0000f800016f7983 */ /* 0x000f680000100800 */
[----:B------:R-:W5:Y:S01]  /*25660*/  LDL R47, [R1+0x104] ;  /* 0x00010400012f7983 */ /* 0x000f620000100800 */
[----:B------:R-:W-:Y:S02]  /*25670*/  ISETP.GE.AND P2, PT, R125, UR4, PT ;  /* 0x000000047d007c0c */ /* 0x000fe4000bf46270 */
[----:B------:R-:W-:Y:S01]  /*25680*/  @!P0 LOP3.LUT R113, R113, R112, RZ, 0x3c, !PT ;  /* 0x0000007071718212 */ /* 0x000fe200078e3cff */
[----:B------:R-:W5:Y:S01]  /*25690*/  LDL R110, [R1+0xf4] ;  /* 0x0000f400016e7983 */ /* 0x000f620000100800 */
[----:B------:R-:W-:Y:S02]  /*256a0*/  ISETP.GE.AND P3, PT, R46, UR4, PT ;  /* 0x000000042e007c0c */ /* 0x000fe4000bf66270 */
[----:B------:R-:W-:-:S02]  /*256b0*/  @!P0 LEA R14, P4, R11, R43, 0x2 ;  /* 0x0000002b0b0e8211 */ /* 0x000fc400078810ff */
[----:B------:R-:W-:Y:S02]  /*256c0*/  @!P0 LOP3.LUT R112, R113, R112, RZ, 0x3c, !PT ;  /* 0x0000007071708212 */ /* 0x000fe400078e3cff */
[----:B------:R-:W-:Y:S02]  /*256d0*/  @!P1 LOP3.LUT R114, R115, R114, RZ, 0x3c, !PT ;  /* 0x0000007273729212 */ /* 0x000fe400078e3cff */
[----:B------:R-:W-:Y:S02]  /*256e0*/  @!P0 LEA.HI.X R15, R11, R42, R128, 0x2, P4 ;  /* 0x0000002a0b0f8211 */ /* 0x000fe400020f1480 */
[----:B------:R-:W-:Y:S01]  /*256f0*/  @!P0 LOP3.LUT R113, R113, R112, RZ, 0x3c, !PT ;  /* 0x0000007071718212 */ /* 0x000fe200078e3cff */
[----:B------:R-:W5:Y:S01]  /*25700*/  LDL R11, [R1+0x9c] ;  /* 0x00009c00010b7983 */ /* 0x000f620000100800 */
[----:B------:R-:W-:Y:S02]  /*25710*/  @!P1 LOP3.LUT R115, R115, R114, RZ, 0x3c, !PT ;  /* 0x0000007273739212 */ /* 0x000fe400078e3cff */
[-C--:B------:R-:W-:Y:S01]  /*25720*/  @!P2 LOP3.LUT R117, R117, R116.reuse, RZ, 0x3c, !PT ;  /* 0x000000747575a212 */ /* 0x080fe200078e3cff */
[----:B------:R0:W-:Y:S04]  /*25730*/  @!P0 ST.E.64 desc[UR50][R14.64], R112 ;  /* 0x000000700e008985 */ /* 0x0001e8000c101b32 */
[----:B------:R1:W-:Y:S01]  /*25740*/  @!P1 ST.E.64 desc[UR50][R12.64], R114 ;  /* 0x000000720c009985 */ /* 0x0003e2000c101b32 */
[----:B------:R-:W-:-:S02]  /*25750*/  @!P2 LOP3.LUT R116, R117, R116, RZ, 0x3c, !PT ;  /* 0x000000747574a212 */ /* 0x000fc400078e3cff */
[----:B------:R-:W-:Y:S02]  /*25760*/  @!P3 LOP3.LUT R119, R119, R118, RZ, 0x3c, !PT ;  /* 0x000000767777b212 */ /* 0x000fe400078e3cff */
[----:B------:R-:W-:Y:S02]  /*25770*/  @!P2 LOP3.LUT R117, R117, R116, RZ, 0x3c, !PT ;  /* 0x000000747575a212 */ /* 0x000fe400078e3cff */
[CC--:B0-----:R-:W-:Y:S01]  /*25780*/  @!P2 LEA R14, P4, R125.reuse, R43.reuse, 0x2 ;  /* 0x0000002b7d0ea211 */ /* 0x0c1fe200078810ff */
[----:B------:R-:W5:Y:S01]  /*25790*/  LDL R112, [R1+0xfc] ;  /* 0x0000fc0001707983 */ /* 0x000f620000100800 */
[C---:B-1----:R-:W-:Y:S02]  /*257a0*/  @!P3 LEA R12, P5, R46.reuse, R43, 0x2 ;  /* 0x0000002b2e0cb211 */ /* 0x042fe400078a10ff */
[-C--:B------:R-:W-:Y:S02]  /*257b0*/  @!P2 LEA.HI.X R15, R125, R42.reuse, R126, 0x2, P4 ;  /* 0x0000002a7d0fa211 */ /* 0x080fe400020f147e */
[----:B------:R-:W-:-:S02]  /*257c0*/  @!P3 LEA.HI.X R13, R46, R42, R124, 0x2, P5 ;  /* 0x0000002a2e0db211 */ /* 0x000fc400028f147c */
[----:B------:R-:W5:Y:S01]  /*257d0*/  LDL R46, [R1+0x94] ;  /* 0x00009400012e7983 */ /* 0x000f620000100800 */
[----:B------:R-:W-:Y:S02]  /*257e0*/  ISETP.GE.AND P0, PT, R79, UR4, PT ;  /* 0x000000044f007c0c */ /* 0x000fe4000bf06270 */
[----:B------:R-:W-:Y:S01]  /*257f0*/  ISETP.GE.AND P1, PT, R78, UR4, PT ;  /* 0x000000044e007c0c */ /* 0x000fe2000bf26270 */
[----:B------:R0:W-:Y:S01]  /*25800*/  @!P2 ST.E.64 desc[UR50][R14.64], R116 ;  /* 0x000000740e00a985 */ /* 0x0001e2000c101b32 */
[----:B------:R-:W-:-:S04]  /*25810*/  @!P3 LOP3.LUT R118, R119, R118, RZ, 0x3c, !PT ;  /* 0x000000767776b212 */ /* 0x000fc800078e3cff */
[----:B------:R-:W-:-:S05]  /*25820*/  @!P3 LOP3.LUT R119, R119, R118, RZ, 0x3c, !PT ;  /* 0x000000767777b212 */ /* 0x000fca00078e3cff */
[----:B------:R1:W-:Y:S01]  /*25830*/  @!P3 ST.E.64 desc[UR50][R12.64], R118 ;  /* 0x000000760c00b985 */ /* 0x0003e2000c101b32 */
[-C--:B0-----:R-:W-:Y:S02]  /*25840*/  @!P0 LEA R14, P4, R79, R43.reuse, 0x2 ;  /* 0x0000002b4f0e8211 */ /* 0x081fe400078810ff */
[----:B------:R-:W-:Y:S02]  /*25850*/  @!P0 LOP3.LUT R121, R121, R120, RZ, 0x3c, !PT ;  /* 0x0000007879798212 */ /* 0x000fe400078e3cff */
[----:B------:R-:W-:Y:S02]  /*25860*/  @!P0 LEA.HI.X R15, R79, R42, R123, 0x2, P4 ;  /* 0x0000002a4f0f8211 */ /* 0x000fe400020f147b */
[----:B-1----:R-:W-:Y:S01]  /*25870*/  @!P1 LEA R12, P5, R78, R43, 0x2 ;  /* 0x0000002b4e0c9211 */ /* 0x002fe200078a10ff */
[----:B------:R-:W-:Y:S01]  /*25880*/  @!P1 IMAD.MOV.U32 R123, RZ, RZ, R3 ;  /* 0x000000ffff7b9224 */ /* 0x000fe200078e0003 */
[C---:B------:R-:W-:Y:S01]  /*25890*/  @!P0 LOP3.LUT R120, R121.reuse, R120, RZ, 0x3c, !PT ;  /* 0x0000007879788212 */ /* 0x040fe200078e3cff */
[----:B------:R-:W5:Y:S03]  /*258a0*/  LDL R79, [R1+0x8c] ;  /* 0x00008c00014f7983 */ /* 0x000f660000100800 */
[----:B------:R-:W-:-:S05]  /*258b0*/  @!P0 LOP3.LUT R121, R121, R120, RZ, 0x3c, !PT ;  /* 0x0000007879798212 */ /* 0x000fca00078e3cff */
[----:B------:R0:W-:Y:S01]  /*258c0*/  @!P0 ST.E.64 desc[UR50][R14.64], R120 ;  /* 0x000000780e008985 */ /* 0x0001e2000c101b32 */
[----:B--2---:R-:W-:Y:S02]  /*258d0*/  ISETP.GE.AND P2, PT, R44, UR4, PT ;  /* 0x000000042c007c0c */ /* 0x004fe4000bf46270 */
[----:B----4-:R-:W-:Y:S02]  /*258e0*/  @!P1 LEA.HI.X R13, R78, R42, R2, 0x2, P5 ;  /* 0x0000002a4e0d9211 */ /* 0x010fe400028f1402 */
[C---:B---3--:R-:W-:Y:S01]  /*258f0*/  ISETP.GE.AND P3, PT, R45.reuse, UR4, PT ;  /* 0x000000042d007c0c */ /* 0x048fe2000bf66270 */
[----:B------:R-:W2:Y:S08]  /*25900*/  LDL R78, [R1+0x88] ;  /* 0x00008800014e7983 */ /* 0x000eb00000100800 */
[-C--:B------:R-:W-:Y:S01]  /*25910*/  @!P2 LEA R2, P4, R44, R43.reuse, 0x2 ;  /* 0x0000002b2c02a211 */ /* 0x080fe200078810ff */
[----:B0-----:R-:W-:Y:S01]  /*25920*/  @!P2 IMAD.MOV.U32 R14, RZ, RZ, R4 ;  /* 0x000000ffff0ea224 */ /* 0x001fe200078e0004 */
[----:B------:R0:W-:Y:S01]  /*25930*/  @!P1 ST.E.64 desc[UR50][R12.64], R122 ;  /* 0x0000007a0c009985 */ /* 0x0001e2000c101b32 */
[----:B------:R-:W-:Y:S01]  /*25940*/  @!P2 IMAD.MOV.U32 R15, RZ, RZ, R6 ;  /* 0x000000ffff0fa224 */ /* 0x000fe200078e0006 */
[----:B0-----:R-:W-:-:S02]  /*25950*/  @!P3 LEA R12, P5, R45, R43, 0x2 ;  /* 0x0000002b2d0cb211 */ /* 0x001fc400078a10ff */
[-C--:B-----5:R-:W-:Y:S02]  /*25960*/  @!P2 LEA.HI.X R3, R44, R42.reuse, R47, 0x2, P4 ;  /* 0x0000002a2c03a211 */ /* 0x0a0fe400020f142f */
[----:B------:R-:W3:Y:S01]  /*25970*/  LDL R44, [R1+0xf0] ;  /* 0x0000f000012c7983 */ /* 0x000ee20000100800 */
[----:B------:R-:W-:-:S03]  /*25980*/  @!P3 LEA.HI.X R13, R45, R42, R37, 0x2, P5 ;  /* 0x0000002a2d0db211 */ /* 0x000fc600028f1425 */
[----:B------:R0:W-:Y:S01]  /*25990*/  @!P2 ST.E.64 desc[UR50][R2.64], R14 ;  /* 0x0000000e0200a985 */ /* 0x0001e2000c101b32 */
[----:B------:R-:W-:-:S03]  /*259a0*/  ISETP.GE.AND P1, PT, R36, UR4, PT ;  /* 0x0000000424007c0c */ /* 0x000fc6000bf26270 */
[----:B------:R-:W4:Y:S04]  /*259b0*/  LDL R47, [R1+0x84] ;  /* 0x00008400012f7983 */ /* 0x000f280000100800 */
[----:B------:R-:W5:Y:S01]  /*259c0*/  LDL R45, [R1+0x80] ;  /* 0x00008000012d7983 */ /* 0x000f620000100800 */
[C---:B------:R-:W-:Y:S02]  /*259d0*/  ISETP.GE.AND P0, PT, R11.reuse, UR4, PT ;  /* 0x000000040b007c0c */ /* 0x040fe4000bf06270 */
[----:B------:R-:W-:Y:S01]  /*259e0*/  ISETP.GE.AND P4, PT, R0, UR4, PT ;  /* 0x0000000400007c0c */ /* 0x000fe2000bf86270 */
[----:B------:R-:W5:Y:S01]  /*259f0*/  LDL R37, [R1+0x7c] ;  /* 0x00007c0001257983 */ /* 0x000f620000100800 */
[----:B0-----:R-:W-:Y:S02]  /*25a00*/  @!P3 IMAD.MOV.U32 R2, RZ, RZ, R5 ;  /* 0x000000ffff02b224 */ /* 0x001fe400078e0005 */
[----:B------:R-:W-:Y:S01]  /*25a10*/  @!P3 IMAD.MOV.U32 R3, RZ, RZ, R7 ;  /* 0x000000ffff03b224 */ /* 0x000fe200078e0007 */
[----:B------:R-:W5:Y:S04]  /*25a20*/  LDL R15, [R1+0x74] ;  /* 0x00007400010f7983 */ /* 0x000f680000100800 */
[----:B------:R0:W-:Y:S04]  /*25a30*/  @!P3 ST.E.64 desc[UR50][R12.64], R2 ;  /* 0x000000020c00b985 */ /* 0x0001e8000c101b32 */
[----:B------:R-:W5:Y:S04]  /*25a40*/  LDL R14, [R1+0xd0] ;  /* 0x0000d000010e7983 */ /* 0x000f680000100800 */
[----:B0-----:R-:W4:Y:S01]  /*25a50*/  LDL R12, [R1+0xe8] ;  /* 0x0000e800010c7983 */ /* 0x001f220000100800 */
[----:B------:R-:W-:-:S02]  /*25a60*/  @!P0 LEA R4, P5, R11, R43, 0x2 ;  /* 0x0000002b0b048211 */ /* 0x000fc400078a10ff */
[----:B------:R-:W-:Y:S01]  /*25a70*/  ISETP.GE.AND P2, PT, R46, UR4, PT ;  /* 0x000000042e007c0c */ /* 0x000fe2000bf46270 */
[----:B------:R-:W5:Y:S01]  /*25a80*/  LDL R13, [R1+0x70] ;  /* 0x00007000010d7983 */ /* 0x000f620000100800 */
[----:B------:R-:W-:Y:S02]  /*25a90*/  @!P0 LEA.HI.X R5, R11, R42, R112, 0x2, P5 ;  /* 0x0000002a0b058211 */ /* 0x000fe400028f1470 */
[----:B------:R-:W-:Y:S01]  /*25aa0*/  @!P0 MOV R11, R10 ;  /* 0x0000000a000b8202 */ /* 0x000fe20000000f00 */
[----:B------:R-:W-:Y:S01]  /*25ab0*/  @!P0 IMAD.MOV.U32 R10, RZ, RZ, R8 ;  /* 0x000000ffff0a8224 */ /* 0x000fe200078e0008 */
[CC--:B------:R-:W-:Y:S01]  /*25ac0*/  @!P1 LEA R2, P3, R36.reuse, R43.reuse, 0x2 ;  /* 0x0000002b24029211 */ /* 0x0c0fe200078610ff */
[----:B------:R-:W5:Y:S03]  /*25ad0*/  LDL R8, [R1+0xe4] ;  /* 0x0000e40001087983 */ /* 0x000f660000100800 */
[----:B------:R-:W-:Y:S01]  /*25ae0*/  @!P1 LEA.HI.X R3, R36, R42, R111, 0x2, P3 ;  /* 0x0000002a24039211 */ /* 0x000fe200018f146f */
[----:B------:R0:W-:Y:S02]  /*25af0*/  @!P0 ST.E.64 desc[UR50][R4.64], R10 ;  /* 0x0000000a04008985 */ /* 0x0001e4000c101b32 */
[----:B------:R-:W-:-:S02]  /*25b00*/  @!P2 LEA R6, P3, R46, R43, 0x2 ;  /* 0x0000002b2e06a211 */ /* 0x000fc400078610ff */
[----:B------:R-:W5:Y:S02]  /*25b10*/  LDL R36, [R1+0x78] ;  /* 0x0000780001247983 */ /* 0x000f640000100800 */
[----:B------:R-:W-:Y:S02]  /*25b20*/  @!P2 LEA.HI.X R7, R46, R42, R110, 0x2, P3 ;  /* 0x0000002a2e07a211 */ /* 0x000fe400018f146e */
[----:B------:R-:W5:Y:S01]  /*25b30*/  LDL R46, [R1+0xe0] ;  /* 0x0000e000012e7983 */ /* 0x000f620000100800 */
[----:B0-----:R-:W-:-:S03]  /*25b40*/  @!P1 IMAD.MOV.U32 R4, RZ, RZ, R9 ;  /* 0x000000ffff049224 */ /* 0x001fc600078e0009 */
[----:B------:R-:W5:Y:S01]  /*25b50*/  LDL R11, [R1+0x6c] ;  /* 0x00006c00010b7983 */ /* 0x000f620000100800 */
[----:B------:R-:W-:-:S03]  /*25b60*/  @!P1 IMAD.MOV.U32 R5, RZ, RZ, R20 ;  /* 0x000000ffff059224 */ /* 0x000fc600078e0014 */
[----:B------:R-:W5:Y:S04]  /*25b70*/  LDL R20, [R1+0xd4] ;  /* 0x0000d40001147983 */ /* 0x000f680000100800 */
[----:B------:R0:W-:Y:S04]  /*25b80*/  @!P1 ST.E.64 desc[UR50][R2.64], R4 ;  /* 0x0000000402009985 */ /* 0x0001e8000c101b32 */
[----:B------:R-:W5:Y:S01]  /*25b90*/  LDL R10, [R1+0xc8] ;  /* 0x0000c800010a7983 */ /* 0x000f620000100800 */
[----:B0-----:R-:W-:Y:S01]  /*25ba0*/  @!P4 LEA R2, P5, R0, R43, 0x2 ;  /* 0x0000002b0002c211 */ /* 0x001fe200078a10ff */
[----:B------:R-:W-:-:S02]  /*25bb0*/  @!P2 IMAD.MOV.U32 R4, RZ, RZ, R21 ;  /* 0x000000ffff04a224 */ /* 0x000fc400078e0015 */
[----:B------:R-:W5:Y:S01]  /*25bc0*/  LDL R21, [R1+0xd8] ;  /* 0x0000d80001157983 */ /* 0x000f620000100800 */
[----:B------:R-:W-:Y:S01]  /*25bd0*/  @!P2 IMAD.MOV.U32 R5, RZ, RZ, R25 ;  /* 0x000000ffff05a224 */ /* 0x000fe200078e0019 */
[----:B------:R-:W-:-:S04]  /*25be0*/  @!P4 MOV R25, R26 ;  /* 0x0000001a0019c202 */ /* 0x000fc80000000f00 */
[----:B------:R-:W-:Y:S01]  /*25bf0*/  @!P2 ST.E.64 desc[UR50][R6.64], R4 ;  /* 0x000000040600a985 */ /* 0x000fe2000c101b32 */
[----:B--2---:R-:W-:Y:S02]  /*25c00*/  ISETP.GE.AND P1, PT, R78, UR4, PT ;  /* 0x000000044e007c0c */ /* 0x004fe4000bf26270 */
[----:B---3--:R-:W-:Y:S02]  /*25c10*/  @!P4 LEA.HI.X R3, R0, R42, R44, 0x2, P5 ;  /* 0x0000002a0003c211 */ /* 0x008fe400028f142c */
[----:B------:R-:W2:Y:S04]  /*25c20*/  LDL R44, [R1+0xdc] ;  /* 0x0000dc00012c7983 */ /* 0x000ea80000100800 */
[----:B------:R-:W3:Y:S04]  /*25c30*/  LDL R0, [R1+0x68] ;  /* 0x0000680001007983 */ /* 0x000ee80000100800 */
[----:B------:R0:W-:Y:S02]  /*25c40*/  @!P4 ST.E.64 desc[UR50][R2.64], R24 ;  /* 0x000000180200c985 */ /* 0x0001e4000c101b32 */
[----:B0-----:R-:W-:-:S04]  /*25c50*/  @!P1 LEA R2, P5, R78, R43, 0x2 ;  /* 0x0000002b4e029211 */ /* 0x001fc800078a10ff */
[----:B----4-:R-:W-:Y:S02]  /*25c60*/  @!P1 LEA.HI.X R3, R78, R42, R12, 0x2, P5 ;  /* 0x0000002a4e039211 */ /* 0x010fe400028f140c */
[----:B------:R-:W4:Y:S01]  /*25c70*/  LDL R12, [R1+0xcc] ;  /* 0x0000cc00010c7983 */ /* 0x000f220000100800 */
[----:B------:R-:W-:Y:S02]  /*25c80*/  ISETP.GE.AND P0, PT, R79, UR4, PT ;  /* 0x000000044f007c0c */ /* 0x000fe4000bf06270 */
[----:B------:R-:W-:Y:S02]  /*25c90*/  ISETP.GE.AND P2, PT, R47, UR4, PT ;  /* 0x000000042f007c0c */ /* 0x000fe4000bf46270 */
[----:B-----5:R-:W-:-:S09]  /*25ca0*/  ISETP.GE.AND P4, PT, R45, UR4, PT ;  /* 0x000000042d007c0c */ /* 0x020fd2000bf86270 */
[C---:B------:R-:W-:Y:S01]  /*25cb0*/  @!P0 LEA R4, P3, R79.reuse, R43, 0x2 ;  /* 0x0000002b4f048211 */ /* 0x040fe200078610ff */
[----:B------:R-:W-:Y:S02]  /*25cc0*/  @!P0 IMAD.MOV.U32 R6, RZ, RZ, R27 ;  /* 0x000000ffff068224 */ /* 0x000fe400078e001b */
[----:B------:R-:W-:Y:S01]  /*25cd0*/  @!P0 IMAD.MOV.U32 R7, RZ, RZ, R29 ;  /* 0x000000ffff078224 */ /* 0x000fe200078e001d */
[----:B------:R-:W-:Y:S01]  /*25ce0*/  @!P0 LEA.HI.X R5, R79, R42, R109, 0x2, P3 ;  /* 0x0000002a4f058211 */ /* 0x000fe200018f146d */
[----:B------:R-:W-:Y:S01]  /*25cf0*/  @!P1 IMAD.MOV.U32 R29, RZ, RZ, R30 ;  /* 0x000000ffff1d9224 */ /* 0x000fe200078e001e */
[----:B------:R-:W-:-:S03]  /*25d00*/  ISETP.GE.AND P3, PT, R37, UR4, PT ;  /* 0x0000000425007c0c */ /* 0x000fc6000bf66270 */
[----:B------:R0:W-:Y:S04]  /*25d10*/  @!P0 ST.E.64 desc[UR50][R4.64], R6 ;  /* 0x0000000604008985 */ /* 0x0001e8000c101b32 */
[----:B------:R1:W-:Y:S01]  /*25d20*/  @!P1 ST.E.64 desc[UR50][R2.64], R28 ;  /* 0x0000001c02009985 */ /* 0x0003e2000c101b32 */
[----:B0-----:R-:W-:-:S04]  /*25d30*/  @!P2 LEA R4, P0, R47, R43, 0x2 ;  /* 0x0000002b2f04a211 */ /* 0x001fc800078010ff */
[-C--:B------:R-:W-:Y:S02]  /*25d40*/  @!P2 LEA.HI.X R5, R47, R42.reuse, R8, 0x2, P0 ;  /* 0x0000002a2f05a211 */ /* 0x080fe400000f1408 */
[C---:B-1----:R-:W-:Y:S02]  /*25d50*/  @!P4 LEA R2, P1, R45.reuse, R43, 0x2 ;  /* 0x0000002b2d02c211 */ /* 0x042fe400078210ff */
[----:B------:R-:W-:Y:S01]  /*25d60*/  ISETP.GE.AND P0, PT, R36, UR4, PT ;  /* 0x0000000424007c0c */ /* 0x000fe2000bf06270 */
[----:B------:R-:W-:Y:S01]  /*25d70*/  @!P2 IMAD.MOV.U32 R6, RZ, RZ, R31 ;  /* 0x000000ffff06a224 */ /* 0x000fe200078e001f */
[----:B------:R-:W-:Y:S01]  /*25d80*/  @!P4 LEA.HI.X R3, R45, R42, R46, 0x2, P1 ;  /* 0x0000002a2d03c211 */ /* 0x000fe200008f142e */
[----:B------:R-:W-:Y:S01]  /*25d90*/  @!P2 IMAD.MOV.U32 R7, RZ, RZ, R33 ;  /* 0x000000ffff07a224 */ /* 0x000fe200078e0021 */
[----:B------:R-:W-:Y:S02]  /*25da0*/  @!P4 MOV R33, R34 ;  /* 0x000000220021c202 */ /* 0x000fe40000000f00 */
[----:B------:R-:W-:-:S02]  /*25db0*/  ISETP.GE.AND P1, PT, R15, UR4, PT ;  /* 0x000000040f007c0c */ /* 0x000fc4000bf26270 */
[-C--:B------:R-:W-:Y:S01]  /*25dc0*/  @!P3 LEA R8, P5, R37, R43.reuse, 0x2 ;  /* 0x0000002b2508b211 */ /* 0x080fe200078a10ff */
[----:B------:R0:W-:Y:S04]  /*25dd0*/  @!P2 ST.E.64 desc[UR50][R4.64], R6 ;  /* 0x000000060400a985 */ /* 0x0001e8000c101b32 */
[----:B------:R1:W-:Y:S01]  /*25de0*/  @!P4 ST.E.64 desc[UR50][R2.64], R32 ;  /* 0x000000200200c985 */ /* 0x0003e2000c101b32 */
[----:B------:R-:W-:Y:S02]  /*25df0*/  ISETP.GE.AND P4, PT, R13, UR4, PT ;  /* 0x000000040d007c0c */ /* 0x000fe4000bf86270 */
[C---:B0-----:R-:W-:Y:S01]  /*25e00*/  @!P0 LEA R4, P2, R36.reuse, R43, 0x2 ;  /* 0x0000002b24048211 */ /* 0x041fe200078410ff */
[----:B-1----:R-:W-:Y:S02]  /*25e10*/  @!P3 IMAD.MOV.U32 R2, RZ, RZ, R35 ;  /* 0x000000ffff02b224 */ /* 0x002fe400078e0023 */
[----:B------:R-:W-:Y:S01]  /*25e20*/  @!P3 IMAD.MOV.U32 R3, RZ, RZ, R53 ;  /* 0x000000ffff03b224 */ /* 0x000fe200078e0035 */
[-C--:B------:R-:W-:Y:S01]  /*25e30*/  @!P0 LEA.HI.X R5, R36, R42.reuse, R21, 0x2, P2 ;  /* 0x0000002a24058211 */ /* 0x080fe200010f1415 */
[----:B------:R-:W-:Y:S01]  /*25e40*/  @!P0 IMAD.MOV.U32 R53, RZ, RZ, R54 ;  /* 0x000000ffff358224 */ /* 0x000fe200078e0036 */
[----:B--2---:R-:W-:-:S02]  /*25e50*/  @!P3 LEA.HI.X R9, R37, R42, R44, 0x2, P5 ;  /* 0x0000002a2509b211 */ /* 0x004fc400028f142c */
[----:B------:R-:W-:-:S03]  /*25e60*/  ISETP.GE.AND P5, PT, R11, UR4, PT ;  /* 0x000000040b007c0c */ /* 0x000fc6000bfa6270 */
[----:B------:R0:W-:Y:S01]  /*25e70*/  @!P3 ST.E.64 desc[UR50][R8.64], R2 ;  /* 0x000000020800b985 */ /* 0x0001e2000c101b32 */
[----:B---3--:R-:W-:-:S03]  /*25e80*/  ISETP.GE.AND P3, PT, R0, UR4, PT ;  /* 0x0000000400007c0c */ /* 0x008fc6000bf66270 */
[----:B------:R1:W-:Y:S01]  /*25e90*/  @!P0 ST.E.64 desc[UR50][R4.64], R52 ;  /* 0x0000003404008985 */ /* 0x0003e2000c101b32 */
[-C--:B------:R-:W-:Y:S02]  /*25ea0*/  @!P4 LEA R6, P0, R13, R43.reuse, 0x2 ;  /* 0x0000002b0d06c211 */ /* 0x080fe400078010ff */
[----:B0-----:R-:W-:-:S04]  /*25eb0*/  @!P1 LEA R2, P2, R15, R43, 0x2 ;  /* 0x0000002b0f029211 */ /* 0x001fc800078410ff */
[-C--:B------:R-:W-:Y:S01]  /*25ec0*/  @!P1 LEA.HI.X R3, R15, R42.reuse, R20, 0x2, P2 ;  /* 0x0000002a0f039211 */ /* 0x080fe200010f1414 */
[----:B-1----:R-:W-:Y:S02]  /*25ed0*/  @!P1 IMAD.MOV.U32 R4, RZ, RZ, R55 ;  /* 0x000000ffff049224 */ /* 0x002fe400078e0037 */
[----:B------:R-:W-:Y:S01]  /*25ee0*/  @!P1 IMAD.MOV.U32 R5, RZ, RZ, R57 ;  /* 0x000000ffff059224 */ /* 0x000fe200078e0039 */
[----:B------:R-:W-:Y:S02]  /*25ef0*/  @!P4 LEA.HI.X R7, R13, R42, R14, 0x2, P0 ;  /* 0x0000002a0d07c211 */ /* 0x000fe400000f140e */
[----:B------:R-:W-:Y:S02]  /*25f00*/  @!P4 MOV R57, R58 ;  /* 0x0000003a0039c202 */ /* 0x000fe40000000f00 */
[----:B------:R0:W-:Y:S04]  /*25f10*/  @!P1 ST.E.64 desc[UR50][R2.64], R4 ;  /* 0x0000000402009985 */ /* 0x0001e8000c101b32 */
[----:B------:R1:W-:Y:S01]  /*25f20*/  @!P4 ST.E.64 desc[UR50][R6.64], R56 ;  /* 0x000000380600c985 */ /* 0x0003e2000c101b32 */
[----:B0-----:R-:W-:-:S02]  /*25f30*/  @!P5 LEA R2, P1, R11, R43, 0x2 ;  /* 0x0000002b0b02d211 */ /* 0x001fc400078210ff */
[C---:B------:R-:W-:Y:S02]  /*25f40*/  @!P3 LEA R4, P2, R0.reuse, R43, 0x2 ;  /* 0x0000002b0004b211 */ /* 0x040fe400078410ff */
[-C--:B----4-:R-:W-:Y:S01]  /*25f50*/  @!P5 LEA.HI.X R3, R11, R42.reuse, R12, 0x2, P1 ;  /* 0x0000002a0b03d211 */ /* 0x090fe200008f140c */
[----:B-1----:R-:W-:Y:S01]  /*25f60*/  @!P5 IMAD.MOV.U32 R6, RZ, RZ, R59 ;  /* 0x000000ffff06d224 */ /* 0x002fe200078e003b */
[----:B------:R-:W-:Y:S01]  /*25f70*/  @!P3 LEA.HI.X R5, R0, R42, R10, 0x2, P2 ;  /* 0x0000002a0005b211 */ /* 0x000fe200010f140a */
[----:B------:R-:W-:Y:S02]  /*25f80*/  @!P5 IMAD.MOV.U32 R7, RZ, RZ, R61 ;  /* 0x000000ffff07d224 */ /* 0x000fe400078e003d */
[----:B------:R-:W-:-:S03]  /*25f90*/  @!P3 IMAD.MOV.U32 R61, RZ, RZ, R62 ;  /* 0x000000ffff3db224 */ /* 0x000fc600078e003e */
[----:B------:R3:W-:Y:S04]  /*25fa0*/  @!P5 ST.E.64 desc[UR50][R2.64], R6 ;  /* 0x000000060200d985 */ /* 0x0007e8000c101b32 */
[----:B------:R3:W-:Y:S02]  /*25fb0*/  @!P3 ST.E.64 desc[UR50][R4.64], R60 ;  /* 0x0000003c0400b985 */ /* 0x0007e4000c101b32 */
.L_x_4472:
[----:B------:R-:W-:Y:S05]  /*25fc0*/  BSYNC B1 ;  /* 0x0000000000017941 */ /* 0x000fea0003800000 */
.L_x_4471:
[----:B------:R-:W-:-:S03]  /*25fd0*/  UMOV UR4, 0xffffffff ;  /* 0xffffffff00047882 */ /* 0x000fc60000000000 */
[----:B------:R-:W-:Y:S05]  /*25fe0*/  BRA.DIV UR4, `(.L_x_4473) ;  /* 0x000000f2044c7947 */ /* 0x000fea000b800000 */
[----:B0-----:R-:W0:Y:S04]  /*25ff0*/  SHFL.IDX PT, R41, R41, 0x1, 0x1c1f ;  /* 0x003c1f0029297f89 */ /* 0x001e2800000e0000 */
[----:B------:R4:W0:Y:S02]  /*26000*/  SHFL.IDX PT, R14, R40, 0x1, 0x1c1f ;  /* 0x003c1f00280e7f89 */ /* 0x00082400000e0000 */
.L_x_4795:
[----:B------:R-:W-:-:S13]  /*26010*/  ISETP.GE.AND P0, PT, R39, R38, PT ;  /* 0x000000262700720c */ /* 0x000fda0003f06270 */
[----:B------:R-:W-:Y:S05]  /*26020*/  @P0 BRA `(.L_x_4469) ;  /* 0x0000001c00280947 */ /* 0x000fea0003800000 */
[----:B--2---:R-:W2:Y:S01]  /*26030*/  LDL R43, [R1+0x64] ;  /* 0x00006400012b7983 */ /* 0x004ea20000100800 */
[----:B------:R-:W-:-:S03]  /*26040*/  ULDC UR4, c[0x0][0xac8] ;  /* 0x0002b20000047ab9 */ /* 0x000fc60000000800 */
[----:B------:R-:W5:Y:S04]  /*26050*/  LDL R55, [R1+0xc0] ;  /* 0x0000c00001377983 */ /* 0x000f680000100800 */
[----:B----4-:R-:W4:Y:S04]  /*26060*/  LDL R40, [R1+0x120] ;  /* 0x0001200001287983 */ /* 0x010f280000100800 */
        /* <DEDUP_REMOVED lines=15> */
[----:B-1----:R-:W3:Y:S04]  /*26160*/  LDL R42, [R1+0xa0] ;  /* 0x0000a000012a7983 */ /* 0x002ee80000100800 */
        /* <DEDUP_REMOVED lines=19> */
[----:B------:R-:W3:Y:S01]  /*262a0*/  LDL R0, [R1+0x68] ;  /* 0x0000680001007983 */ /* 0x000ee20000100800 */
[----:B--2---:R-:W-:-:S02]  /*262b0*/  ISETP.GE.AND P3, PT, R43, UR4, PT ;  /* 0x000000042b007c0c */ /* 0x004fc4000bf66270 */
[----:B-----5:R-:W-:Y:S01]  /*262c0*/  ISETP.GE.AND P0, PT, R55, UR4, PT ;  /* 0x0000000437007c0c */ /* 0x020fe2000bf06270 */
[----:B----4-:R-:W-:-:S10]  /*262d0*/  IMAD.MOV.U32 R60, RZ, RZ, R40 ;  /* 0x000000ffff3c7224 */ /* 0x010fd400078e0028 */
[----:B0-----:R-:W-:Y:S02]  /*262e0*/  @!P3 IMAD.MOV.U32 R2, RZ, RZ, R14 ;  /* 0x000000ffff02b224 */ /* 0x001fe400078e000e */
[----:B------:R-:W-:Y:S02]  /*262f0*/  @!P3 IMAD.MOV.U32 R3, RZ, RZ, R41 ;  /* 0x000000ffff03b224 */ /* 0x000fe400078e0029 */
[----:B---3--:R-:W-:Y:S01]  /*26300*/  IMAD.MOV.U32 R40, RZ, RZ, R6 ;  /* 0x000000ffff287224 */ /* 0x008fe200078e0006 */
[----:B------:R-:W-:Y:S01]  /*26310*/  @!P0 LEA R6, P4, R55, R14, 0x2 ;  /* 0x0000000e37068211 */ /* 0x000fe200078810ff */
[----:B------:R-:W-:-:S04]  /*26320*/  @!P3 IMAD.WIDE R2, R43, 0x4, R2 ;  /* 0x000000042b02b825 */ /* 0x000fc800078e0202 */
[----:B------:R-:W-:Y:S02]  /*26330*/  IMAD.MOV.U32 R53, RZ, RZ, R36 ;  /* 0x000000ffff357224 */ /* 0x000fe400078e0024 */
[----:B------:R-:W-:Y:S01]  /*26340*/  IMAD.MOV.U32 R47, RZ, RZ, R32 ;  /* 0x000000ffff2f7224 */ /* 0x000fe200078e0020 */
[----:B------:R-:W2:Y:S01]  /*26350*/  LDL R36, [R1+0x10c] ;  /* 0x00010c0001247983 */ /* 0x000ea20000100800 */
[----:B------:R-:W-:Y:S02]  /*26360*/  IMAD.MOV.U32 R43, RZ, RZ, R5 ;  /* 0x000000ffff2b7224 */ /* 0x000fe400078e0005 */
[----:B------:R-:W-:Y:S02]  /*26370*/  IMAD.MOV.U32 R45, RZ, RZ, R27 ;  /* 0x000000ffff2d7224 */ /* 0x000fe400078e001b */
[----:B------:R-:W-:Y:S02]  /*26380*/  IMAD.MOV.U32 R27, RZ, RZ, R13 ;  /* 0x000000ffff1b7224 */ /* 0x000fe400078e000d */
[----:B------:R-:W-:Y:S01]  /*26390*/  IMAD.MOV.U32 R13, RZ, RZ, R7 ;  /* 0x000000ffff0d7224 */ /* 0x000fe200078e0007 */
[----:B------:R-:W-:Y:S01]  /*263a0*/  @!P0 LEA.HI.X R7, R55, R41, R60, 0x2, P4 ;  /* 0x0000002937078211 */ /* 0x000fe200020f143c */
[----:B------:R-:W-:Y:S01]  /*263b0*/  IMAD.MOV.U32 R55, RZ, RZ, R47 ;  /* 0x000000ffff377224 */ /* 0x000fe200078e002f */
[----:B------:R-:W-:Y:S01]  /*263c0*/  MOV R47, R43 ;  /* 0x0000002b002f7202 */ /* 0x000fe20000000f00 */
[----:B------:R-:W-:-:S02]  /*263d0*/  IMAD.MOV.U32 R43, RZ, RZ, R34 ;  /* 0x000000ffff2b7224 */ /* 0x000fc400078e0022 */
[----:B------:R-:W-:Y:S02]  /*263e0*/  IMAD.MOV.U32 R34, RZ, RZ, R31 ;  /* 0x000000ffff227224 */ /* 0x000fe400078e001f */
[----:B------:R-:W3:Y:S01]  /*263f0*/  LDL R31, [R1+0xfc] ;  /* 0x0000fc00011f7983 */ /* 0x000ee20000100800 */
[----:B------:R-:W-:Y:S01]  /*26400*/  ISETP.GE.AND P1, PT, R59, UR4, PT ;  /* 0x000000043b007c0c */ /* 0x000fe2000bf26270 */
[----:B------:R-:W-:Y:S01]  /*26410*/  @!P3 IMAD.MOV.U32 R5, RZ, RZ, R65 ;  /* 0x000000ffff05b224 */ /* 0x000fe200078e0041 */
[----:B------:R-:W-:Y:S02]  /*26420*/  MOV R32, R25 ;  /* 0x0000001900207202 */ /* 0x000fe40000000f00 */
[----:B------:R-:W-:Y:S01]  /*26430*/  MOV R25, R4 ;  /* 0x0000000400197202 */ /* 0x000fe20000000f00 */
[----:B------:R-:W-:Y:S02]  /*26440*/  @!P3 IMAD.MOV.U32 R4, RZ, RZ, R63 ;  /* 0x000000ffff04b224 */ /* 0x000fe400078e003f */
[----:B------:R-:W-:-:S03]  /*26450*/  IMAD.MOV.U32 R60, RZ, RZ, R53 ;  /* 0x000000ffff3c7224 */ /* 0x000fc600078e0035 */
[----:B------:R0:W-:Y:S01]  /*26460*/  @!P3 ST.E.64 desc[UR50][R2.64], R4 ;  /* 0x000000040200b985 */ /* 0x0001e2000c101b32 */
[----:B------:R-:W-:Y:S02]  /*26470*/  IMAD.MOV.U32 R53, RZ, RZ, R45 ;  /* 0x000000ffff357224 */ /* 0x000fe400078e002d */
[----:B0-----:R-:W-:-:S04]  /*26480*/  @!P1 LEA R2, P5, R59, R14, 0x2 ;  /* 0x0000000e3b029211 */ /* 0x001fc800078a10ff */
[----:B------:R-:W-:Y:S01]  /*26490*/  @!P1 LEA.HI.X R3, R59, R41, R60, 0x2, P5 ;  /* 0x000000293b039211 */ /* 0x000fe200028f143c */
[----:B------:R-:W-:Y:S02]  /*264a0*/  IMAD.MOV.U32 R59, RZ, RZ, R55 ;  /* 0x000000ffff3b7224 */ /* 0x000fe400078e0037 */
[----:B------:R-:W-:Y:S02]  /*264b0*/  IMAD.MOV.U32 R55, RZ, RZ, R53 ;  /* 0x000000ffff377224 */ /* 0x000fe400078e0035 */
[----:B------:R-:W-:Y:S02]  /*264c0*/  IMAD.MOV.U32 R53, RZ, RZ, R47 ;  /* 0x000000ffff357224 */ /* 0x000fe400078e002f */
[----:B--2---:R-:W-:Y:S02]  /*264d0*/  IMAD.MOV.U32 R45, RZ, RZ, R36 ;  /* 0x000000ffff2d7224 */ /* 0x004fe400078e0024 */
[----:B------:R-:W-:Y:S02]  /*264e0*/  IMAD.MOV.U32 R36, RZ, RZ, R33 ;  /* 0x000000ffff247224 */ /* 0x000fe400078e0021 */
[----:B------:R-:W-:-:S02]  /*264f0*/  IMAD.MOV.U32 R33, RZ, RZ, R29 ;  /* 0x000000ffff217224 */ /* 0x000fc400078e001d */
[----:B------:R-:W-:Y:S01]  /*26500*/  IMAD.MOV.U32 R47, RZ, RZ, R45 ;  /* 0x000000ffff2f7224 */ /* 0x000fe200078e002d */
[----:B------:R-:W-:Y:S01]  /*26510*/  ISETP.GE.AND P2, PT, R58, UR4, PT ;  /* 0x000000043a007c0c */ /* 0x000fe2000bf46270 */
[----:B------:R-:W-:Y:S01]  /*26520*/  IMAD.MOV.U32 R45, RZ, RZ, R43 ;  /* 0x000000ffff2d7224 */ /* 0x000fe200078e002b */
[----:B------:R-:W-:Y:S01]  /*26530*/  MOV R43, R36 ;  /* 0x00000024002b7202 */ /* 0x000fe20000000f00 */
[----:B------:R-:W-:Y:S01]  /*26540*/  IMAD.MOV.U32 R36, RZ, RZ, R33 ;  /* 0x000000ffff247224 */ /* 0x000fe200078e0021 */
[----:B------:R-:W-:Y:S02]  /*26550*/  @!P0 MOV R65, R66 ;  /* 0x0000004200418202 */ /* 0x000fe40000000f00 */
[----:B------:R-:W-:Y:S01]  /*26560*/  MOV R44, R42 ;  /* 0x0000002a002c7202 */ /* 0x000fe20000000f00 */
[----:B------:R-:W-:Y:S01]  /*26570*/  @!P1 IMAD.MOV.U32 R4, RZ, RZ, R67 ;  /* 0x000000ffff049224 */ /* 0x000fe200078e0043 */
[----:B------:R-:W-:Y:S01]  /*26580*/  ISETP.GE.AND P3, PT, R57, UR4, PT ;  /* 0x0000000439007c0c */ /* 0x000fe2000bf66270 */
[----:B------:R-:W-:Y:S01]  /*26590*/  @!P1 IMAD.MOV.U32 R5, RZ, RZ, R69 ;  /* 0x000000ffff059224 */ /* 0x000fe200078e0045 */
[----:B------:R-:W2:Y:S01]  /*265a0*/  LDL R29, [R1+0x7c] ;  /* 0x00007c00011d7983 */ /* 0x000ea20000100800 */
[----:B---3--:R-:W-:-:S03]  /*265b0*/  IMAD.MOV.U32 R33, RZ, RZ, R31 ;  /* 0x000000ffff217224 */ /* 0x008fc600078e001f */
[----:B------:R-:W3:Y:S04]  /*265c0*/  LDL R31, [R1+0xf0] ;  /* 0x0000f000011f7983 */ /* 0x000ee80000100800 */
[----:B------:R0:W-:Y:S01]  /*265d0*/  @!P0 ST.E.64 desc[UR50][R6.64], R64 ;  /* 0x0000004006008985 */ /* 0x0001e2000c101b32 */
[----:B------:R-:W-:Y:S02]  /*265e0*/  IMAD.MOV.U32 R42, RZ, RZ, R37 ;  /* 0x000000ffff2a7224 */ /* 0x000fe400078e0025 */
[----:B------:R-:W-:Y:S02]  /*265f0*/  IMAD.MOV.U32 R37, RZ, RZ, R24 ;  /* 0x000000ffff257224 */ /* 0x000fe400078e0018 */
[----:B------:R-:W4:Y:S01]  /*26600*/  LDL R24, [R1+0x8c] ;  /* 0x00008c0001187983 */ /* 0x000f220000100800 */
[----:B0-----:R-:W-:-:S04]  /*26610*/  @!P2 LEA R6, P4, R58, R14, 0x2 ;  /* 0x0000000e3a06a211 */ /* 0x001fc800078810ff */
[----:B------:R-:W-:Y:S01]  /*26620*/  @!P2 LEA.HI.X R7, R58, R41, R59, 0x2, P4 ;  /* 0x000000293a07a211 */ /* 0x000fe200020f143b */
[----:B------:R-:W-:Y:S01]  /*26630*/  IMAD.MOV.U32 R58, RZ, RZ, R55 ;  /* 0x000000ffff3a7224 */ /* 0x000fe200078e0037 */
[----:B------:R-:W-:Y:S01]  /*26640*/  MOV R55, R53 ;  /* 0x0000003500377202 */ /* 0x000fe20000000f00 */
[----:B------:R-:W-:Y:S02]  /*26650*/  IMAD.MOV.U32 R53, RZ, RZ, R47 ;  /* 0x000000ffff357224 */ /* 0x000fe400078e002f */
[----:B------:R-:W-:Y:S02]  /*26660*/  IMAD.MOV.U32 R47, RZ, RZ, R45 ;  /* 0x000000ffff2f7224 */ /* 0x000fe400078e002d */
[----:B------:R-:W-:Y:S02]  /*26670*/  IMAD.MOV.U32 R45, RZ, RZ, R43 ;  /* 0x000000ffff2d7224 */ /* 0x000fe400078e002b */
[----:B------:R-:W-:Y:S02]  /*26680*/  IMAD.MOV.U32 R43, RZ, RZ, R36 ;  /* 0x000000ffff2b7224 */ /* 0x000fe400078e0024 */
[----:B------:R-:W-:Y:S01]  /*26690*/  IMAD.MOV.U32 R36, RZ, RZ, R33 ;  /* 0x000000ffff247224 */ /* 0x000fe200078e0021 */
[----:B------:R0:W-:Y:S02]  /*266a0*/  @!P1 ST.E.64 desc[UR50][R2.64], R4 ;  /* 0x0000000402009985 */ /* 0x0001e4000c101b32 */
[----:B0-----:R-:W-:-:S04]  /*266b0*/  @!P3 LEA R2, P5, R57, R14, 0x2 ;  /* 0x0000000e3902b211 */ /* 0x001fc800078a10ff */
[----:B------:R-:W-:Y:S01]  /*266c0*/  @!P3 LEA.HI.X R3, R57, R41, R58, 0x2, P5 ;  /* 0x000000293903b211 */ /* 0x000fe200028f143a */
[----:B------:R-:W-:Y:S01]  /*266d0*/  IMAD.MOV.U32 R57, RZ, RZ, R55 ;  /* 0x000000ffff397224 */ /* 0x000fe200078e0037 */
[----:B------:R-:W-:Y:S01]  /*266e0*/  MOV R55, R53 ;  /* 0x0000003500377202 */ /* 0x000fe20000000f00 */
[----:B------:R-:W-:Y:S02]  /*266f0*/  IMAD.MOV.U32 R53, RZ, RZ, R47 ;  /* 0x000000ffff357224 */ /* 0x000fe400078e002f */
[----:B------:R-:W-:Y:S02]  /*26700*/  IMAD.MOV.U32 R47, RZ, RZ, R43 ;  /* 0x000000ffff2f7224 */ /* 0x000fe400078e002b */
[----:B------:R-:W-:Y:S01]  /*26710*/  IMAD.MOV.U32 R43, RZ, RZ, R36 ;  /* 0x000000ffff2b7224 */ /* 0x000fe200078e0024 */
[----:B---3--:R-:W-:Y:S01]  /*26720*/  MOV R33, R31 ;  /* 0x0000001f00217202 */ /* 0x008fe20000000f00 */
[----:B------:R-:W-:Y:S02]  /*26730*/  IMAD.MOV.U32 R31, RZ, RZ, R21 ;  /* 0x000000ffff1f7224 */ /* 0x000fe400078e0015 */
[----:B------:R-:W-:-:S02]  /*26740*/  IMAD.MOV.U32 R21, RZ, RZ, R12 ;  /* 0x000000ffff157224 */ /* 0x000fc400078e000c */
[----:B------:R-:W-:Y:S02]  /*26750*/  IMAD.MOV.U32 R12, RZ, RZ, R8 ;  /* 0x000000ffff0c7224 */ /* 0x000fe400078e0008 */
[----:B------:R-:W3:Y:S01]  /*26760*/  LDL R8, [R1+0xdc] ;  /* 0x0000dc0001087983 */ /* 0x000ee20000100800 */
[----:B------:R-:W-:Y:S02]  /*26770*/  IMAD.MOV.U32 R36, RZ, RZ, R33 ;  /* 0x000000ffff247224 */ /* 0x000fe400078e0021 */
[----:B------:R-:W-:Y:S02]  /*26780*/  IMAD.MOV.U32 R33, RZ, RZ, R21 ;  /* 0x000000ffff217224 */ /* 0x000fe400078e0015 */
[----:B------:R-:W5:Y:S01]  /*26790*/  LDL R21, [R1+0x70] ;  /* 0x0000700001157983 */ /* 0x000f620000100800 */
[----:B------:R-:W-:Y:S01]  /*267a0*/  ISETP.GE.AND P0, PT, R56, UR4, PT ;  /* 0x0000000438007c0c */ /* 0x000fe2000bf06270 */
[----:B------:R-:W-:Y:S01]  /*267b0*/  @!P2 IMAD.MOV.U32 R69, RZ, RZ, R70 ;  /* 0x000000ffff45a224 */ /* 0x000fe200078e0046 */
[----:B------:R-:W-:Y:S01]  /*267c0*/  ISETP.GE.AND P1, PT, R54, UR4, PT ;  /* 0x0000000436007c0c */ /* 0x000fe2000bf26270 */
[----:B------:R-:W-:-:S03]  /*267d0*/  @!P3 IMAD.MOV.U32 R5, RZ, RZ, R73 ;  /* 0x000000ffff05b224 */ /* 0x000fc600078e0049 */
[----:B------:R0:W-:Y:S01]  /*267e0*/  @!P2 ST.E.64 desc[UR50][R6.64], R68 ;  /* 0x000000440600a985 */ /* 0x0001e2000c101b32 */
[----:B------:R-:W-:Y:S02]  /*267f0*/  ISETP.GE.AND P2, PT, R52, UR4, PT ;  /* 0x0000000434007c0c */ /* 0x000fe4000bf46270 */
[----:B------:R-:W-:-:S04]  /*26800*/  @!P3 MOV R4, R71 ;  /* 0x000000470004b202 */ /* 0x000fc80000000f00 */
[----:B------:R-:W-:Y:S01]  /*26810*/  @!P0 IMAD.MOV.U32 R73, RZ, RZ, R74 ;  /* 0x000000ffff498224 */ /* 0x000fe200078e004a */
[----:B------:R1:W-:Y:S01]  /*26820*/  @!P3 ST.E.64 desc[UR50][R2.64], R4 ;  /* 0x000000040200b985 */ /* 0x0003e2000c101b32 */
[----:B------:R-:W-:Y:S02]  /*26830*/  ISETP.GE.AND P3, PT, R46, UR4, PT ;  /* 0x000000042e007c0c */ /* 0x000fe4000bf66270 */
[----:B0-----:R-:W-:-:S04]  /*26840*/  @!P0 LEA R6, P4, R56, R14, 0x2 ;  /* 0x0000000e38068211 */ /* 0x001fc800078810ff */
[----:B------:R-:W-:Y:S02]  /*26850*/  @!P0 LEA.HI.X R7, R56, R41, R57, 0x2, P4 ;  /* 0x0000002938078211 */ /* 0x000fe400020f1439 */
[----:B-1----:R-:W-:-:S03]  /*26860*/  @!P1 LEA R2, P5, R54, R14, 0x2 ;  /* 0x0000000e36029211 */ /* 0x002fc600078a10ff */
[----:B------:R0:W-:Y:S01]  /*26870*/  @!P0 ST.E.64 desc[UR50][R6.64], R72 ;  /* 0x0000004806008985 */ /* 0x0001e2000c101b32 */
[----:B------:R-:W-:Y:S01]  /*26880*/  @!P1 IMAD.MOV.U32 R4, RZ, RZ, R75 ;  /* 0x000000ffff049224 */ /* 0x000fe200078e004b */
[----:B------:R-:W-:Y:S01]  /*26890*/  ISETP.GE.AND P0, PT, R44, UR4, PT ;  /* 0x000000042c007c0c */ /* 0x000fe2000bf06270 */
[----:B------:R-:W-:Y:S01]  /*268a0*/  @!P1 IMAD.MOV.U32 R5, RZ, RZ, R77 ;  /* 0x000000ffff059224 */ /* 0x000fe200078e004d */
[----:B------:R-:W-:Y:S01]  /*268b0*/  @!P1 LEA.HI.X R3, R54, R41, R55, 0x2, P5 ;  /* 0x0000002936039211 */ /* 0x000fe200028f1437 */
[----:B------:R-:W-:-:S04]  /*268c0*/  @!P2 IMAD.MOV.U32 R77, RZ, RZ, R80 ;  /* 0x000000ffff4da224 */ /* 0x000fc800078e0050 */
[----:B------:R1:W-:Y:S01]  /*268d0*/  @!P1 ST.E.64 desc[UR50][R2.64], R4 ;  /* 0x0000000402009985 */ /* 0x0003e2000c101b32 */
[-C--:B0-----:R-:W-:Y:S02]  /*268e0*/  @!P2 LEA R6, P4, R52, R14.reuse, 0x2 ;  /* 0x0000000e3406a211 */ /* 0x081fe400078810ff */
[----:B------:R-:W-:Y:S02]  /*268f0*/  ISETP.GE.AND P1, PT, R42, UR4, PT ;  /* 0x000000042a007c0c */ /* 0x000fe4000bf26270 */
[----:B------:R-:W-:Y:S02]  /*26900*/  @!P2 LEA.HI.X R7, R52, R41, R53, 0x2, P4 ;  /* 0x000000293407a211 */ /* 0x000fe400020f1435 */
[----:B-1----:R-:W-:-:S03]  /*26910*/  @!P3 LEA R2, P5, R46, R14, 0x2 ;  /* 0x0000000e2e02b211 */ /* 0x002fc600078a10ff */
[----:B------:R0:W-:Y:S01]  /*26920*/  @!P2 ST.E.64 desc[UR50][R6.64], R76 ;  /* 0x0000004c0600a985 */ /* 0x0001e2000c101b32 */
[----:B------:R-:W-:Y:S01]  /*26930*/  ISETP.GE.AND P2, PT, R37, UR4, PT ;  /* 0x0000000425007c0c */ /* 0x000fe2000bf46270 */
[----:B------:R-:W-:Y:S01]  /*26940*/  @!P3 IMAD.MOV.U32 R5, RZ, RZ, R83 ;  /* 0x000000ffff05b224 */ /* 0x000fe200078e0053 */
[----:B------:R-:W-:Y:S02]  /*26950*/  @!P3 LEA.HI.X R3, R46, R41, R47, 0x2, P5 ;  /* 0x000000292e03b211 */ /* 0x000fe400028f142f */
[----:B------:R-:W-:Y:S01]  /*26960*/  @!P3 MOV R4, R81 ;  /* 0x000000510004b202 */ /* 0x000fe20000000f00 */
[----:B------:R-:W-:Y:S01]  /*26970*/  @!P0 IMAD.MOV.U32 R83, RZ, RZ, R84 ;  /* 0x000000ffff538224 */ /* 0x000fe200078e0054 */
[----:B------:R-:W-:-:S03]  /*26980*/  ISETP.GE.AND P4, PT, R32, UR4, PT ;  /* 0x0000000420007c0c */ /* 0x000fc6000bf86270 */
[----:B------:R1:W-:Y:S01]  /*26990*/  @!P3 ST.E.64 desc[UR50][R2.64], R4 ;  /* 0x000000040200b985 */ /* 0x0003e2000c101b32 */
[----:B0-----:R-:W-:-:S04]  /*269a0*/  @!P0 LEA R6, P5, R44, R14, 0x2 ;  /* 0x0000000e2c068211 */ /* 0x001fc800078a10ff */
[----:B------:R-:W-:Y:S02]  /*269b0*/  @!P0 LEA.HI.X R7, R44, R41, R45, 0x2, P5 ;  /* 0x000000292c078211 */ /* 0x000fe400028f142d */
[----:B-1----:R-:W-:-:S03]  /*269c0*/  @!P1 LEA R2, P3, R42, R14, 0x2 ;  /* 0x0000000e2a029211 */ /* 0x002fc600078610ff */
[----:B------:R0:W-:Y:S01]  /*269d0*/  @!P0 ST.E.64 desc[UR50][R6.64], R82 ;  /* 0x0000005206008985 */ /* 0x0001e2000c101b32 */
[----:B------:R-:W-:Y:S01]  /*269e0*/  @!P1 IMAD.MOV.U32 R4, RZ, RZ, R85 ;  /* 0x000000ffff049224 */ /* 0x000fe200078e0055 */
[----:B------:R-:W-:Y:S01]  /*269f0*/  @!P1 LEA.HI.X R3, R42, R41, R43, 0x2, P3 ;  /* 0x000000292a039211 */ /* 0x000fe200018f142b */
[----:B------:R-:W-:Y:S01]  /*26a00*/  @!P1 IMAD.MOV.U32 R5, RZ, RZ, R87 ;  /* 0x000000ffff059224 */ /* 0x000fe200078e0057 */
[----:B------:R-:W-:Y:S01]  /*26a10*/  ISETP.GE.AND P0, PT, R35, UR4, PT ;  /* 0x0000000423007c0c */ /* 0x000fe2000bf06270 */
[----:B------:R-:W-:-:S03]  /*26a20*/  @!P2 IMAD.MOV.U32 R87, RZ, RZ, R88 ;  /* 0x000000ffff57a224 */ /* 0x000fc600078e0058 */
[----:B------:R1:W-:Y:S01]  /*26a30*/  @!P1 ST.E.64 desc[UR50][R2.64], R4 ;  /* 0x0000000402009985 */ /* 0x0003e2000c101b32 */
[CC--:B0-----:R-:W-:Y:S02]  /*26a40*/  @!P2 LEA R6, P3, R37.reuse, R14.reuse, 0x2 ;  /* 0x0000000e2506a211 */ /* 0x0c1fe400078610ff */
[----:B----4-:R-:W-:Y:S02]  /*26a50*/  ISETP.GE.AND P1, PT, R24, UR4, PT ;  /* 0x0000000418007c0c */ /* 0x010fe4000bf26270 */
[----:B------:R-:W-:Y:S02]  /*26a60*/  @!P2 LEA.HI.X R7, R37, R41, R40, 0x2, P3 ;  /* 0x000000292507a211 */ /* 0x000fe400018f1428 */
[----:B-1----:R-:W-:-:S03]  /*26a70*/  @!P4 LEA R2, P5, R32, R14, 0x2 ;  /* 0x0000000e2002c211 */ /* 0x002fc600078a10ff */
[----:B------:R0:W-:Y:S01]  /*26a80*/  @!P2 ST.E.64 desc[UR50][R6.64], R86 ;  /* 0x000000560600a985 */ /* 0x0001e2000c101b32 */
[----:B------:R-:W-:Y:S02]  /*26a90*/  ISETP.GE.AND P2, PT, R12, UR4, PT ;  /* 0x000000040c007c0c */ /* 0x000fe4000bf46270 */
[----:B------:R-:W-:Y:S02]  /*26aa0*/  @!P4 LEA.HI.X R3, R32, R41, R34, 0x2, P5 ;  /* 0x000000292003c211 */ /* 0x000fe400028f1422 */
[----:B------:R-:W-:Y:S01]  /*26ab0*/  MOV R34, R30 ;  /* 0x0000001e00227202 */ /* 0x000fe20000000f00 */
[----:B------:R-:W-:Y:S02]  /*26ac0*/  IMAD.MOV.U32 R32, RZ, RZ, R9 ;  /* 0x000000ffff207224 */ /* 0x000fe400078e0009 */
[----:B0-----:R-:W-:Y:S02]  /*26ad0*/  @!P4 IMAD.MOV.U32 R6, RZ, RZ, R89 ;  /* 0x000000ffff06c224 */ /* 0x001fe400078e0059 */
[----:B------:R-:W-:Y:S01]  /*26ae0*/  @!P4 IMAD.MOV.U32 R7, RZ, RZ, R91 ;  /* 0x000000ffff07c224 */ /* 0x000fe200078e005b */
[----:B------:R-:W-:Y:S01]  /*26af0*/  @!P1 LEA R4, P5, R24, R14, 0x2 ;  /* 0x0000000e18049211 */ /* 0x000fe200078a10ff */
[----:B------:R-:W-:-:S03]  /*26b00*/  @!P0 IMAD.MOV.U32 R91, RZ, RZ, R92 ;  /* 0x000000ffff5b8224 */ /* 0x000fc600078e005c */
[----:B------:R0:W-:Y:S01]  /*26b10*/  @!P4 ST.E.64 desc[UR50][R2.64], R6 ;  /* 0x000000060200c985 */ /* 0x0001e2000c101b32 */
[----:B------:R-:W-:Y:S02]  /*26b20*/  ISETP.GE.AND P4, PT, R33, UR4, PT ;  /* 0x0000000421007c0c */ /* 0x000fe4000bf86270 */
[----:B------:R-:W-:Y:S01]  /*26b30*/  @!P1 LEA.HI.X R5, R24, R41, R26, 0x2, P5 ;  /* 0x0000002918059211 */ /* 0x000fe200028f141a */
[----:B------:R-:W-:Y:S01]  /*26b40*/  IMAD.MOV.U32 R26, RZ, RZ, R10 ;  /* 0x000000ffff1a7224 */ /* 0x000fe200078e000a */
[----:B------:R-:W-:Y:S01]  /*26b50*/  MOV R24, R11 ;  /* 0x0000000b00187202 */ /* 0x000fe20000000f00 */
[----:B0-----:R-:W-:Y:S02]  /*26b60*/  @!P1 IMAD.MOV.U32 R2, RZ, RZ, R93 ;  /* 0x000000ffff029224 */ /* 0x001fe400078e005d */
[----:B------:R-:W-:Y:S02]  /*26b70*/  @!P1 IMAD.MOV.U32 R3, RZ, RZ, R95 ;  /* 0x000000ffff039224 */ /* 0x000fe400078e005f */
[----:B------:R-:W-:-:S02]  /*26b80*/  @!P2 IMAD.MOV.U32 R95, RZ, RZ, R96 ;  /* 0x000000ffff5fa224 */ /* 0x000fc400078e0060 */
[----:B---3--:R-:W-:Y:S01]  /*26b90*/  IMAD.MOV.U32 R30, RZ, RZ, R8 ;  /* 0x000000ffff1e7224 */ /* 0x008fe200078e0008 */
[----:B------:R-:W-:-:S04]  /*26ba0*/  @!P0 LEA R8, P3, R35, R14, 0x2 ;  /* 0x0000000e23088211 */ /* 0x000fc800078610ff */
[----:B------:R-:W-:Y:S02]  /*26bb0*/  @!P0 LEA.HI.X R9, R35, R41, R36, 0x2, P3 ;  /* 0x0000002923098211 */ /* 0x000fe400018f1424 */
[----:B------:R-:W-:-:S03]  /*26bc0*/  ISETP.GE.AND P3, PT, R31, UR4, PT ;  /* 0x000000041f007c0c */ /* 0x000fc6000bf66270 */
[----:B------:R-:W-:Y:S01]  /*26bd0*/  @!P0 ST.E.64 desc[UR50][R8.64], R90 ;  /* 0x0000005a08008985 */ /* 0x000fe2000c101b32 */
[----:B------:R-:W-:-:S03]  /*26be0*/  @!P2 LEA R10, P0, R12, R14, 0x2 ;  /* 0x0000000e0c0aa211 */ /* 0x000fc600078010ff */
[----:B------:R0:W-:Y:S01]  /*26bf0*/  @!P1 ST.E.64 desc[UR50][R4.64], R2 ;  /* 0x0000000204009985 */ /* 0x0001e2000c101b32 */
[-C--:B------:R-:W-:Y:S02]  /*26c00*/  @!P2 LEA.HI.X R11, R12, R41.reuse, R13, 0x2, P0 ;  /* 0x000000290c0ba211 */ /* 0x080fe400000f140d */
[-C--:B------:R-:W-:Y:S02]  /*26c10*/  @!P4 LEA R6, P1, R33, R14.reuse, 0x2 ;  /* 0x0000000e2106c211 */ /* 0x080fe400078210ff */
[----:B--2---:R-:W-:Y:S02]  /*26c20*/  ISETP.GE.AND P0, PT, R29, UR4, PT ;  /* 0x000000041d007c0c */ /* 0x004fe4000bf06270 */
[----:B------:R-:W-:Y:S02]  /*26c30*/  @!P4 LEA.HI.X R7, R33, R41, R34, 0x2, P1 ;  /* 0x000000292107c211 */ /* 0x000fe400008f1422 */
[----:B------:R-:W-:Y:S02]  /*26c40*/  ISETP.GE.AND P1, PT, R27, UR4, PT ;  /* 0x000000041b007c0c */ /* 0x000fe4000bf26270 */
[CC--:B------:R-:W-:Y:S01]  /*26c50*/  @!P3 LEA R12, P5, R31.reuse, R14.reuse, 0x2 ;  /* 0x0000000e1f0cb211 */ /* 0x0c0fe200078a10ff */
[----:B0-----:R-:W-:Y:S01]  /*26c60*/  @!P4 IMAD.MOV.U32 R2, RZ, RZ, R97 ;  /* 0x000000ffff02c224 */ /* 0x001fe200078e0061 */
[----:B------:R-:W-:Y:S01]  /*26c70*/  @!P4 MOV R3, R99 ;  /* 0x000000630003c202 */ /* 0x000fe20000000f00 */
[----:B------:R-:W-:Y:S01]  /*26c80*/  @!P3 IMAD.MOV.U32 R99, RZ, RZ, R100 ;  /* 0x000000ffff63b224 */ /* 0x000fe200078e0064 */
[----:B------:R-:W-:Y:S01]  /*26c90*/  @!P3 LEA.HI.X R13, R31, R41, R32, 0x2, P5 ;  /* 0x000000291f0db211 */ /* 0x000fe200028f1420 */
[----:B------:R-:W-:Y:S02]  /*26ca0*/  @!P2 ST.E.64 desc[UR50][R10.64], R94 ;  /* 0x0000005e0a00a985 */ /* 0x000fe4000c101b32 */
[----:B------:R-:W-:-:S02]  /*26cb0*/  @!P0 LEA R4, P2, R29, R14, 0x2 ;  /* 0x0000000e1d048211 */ /* 0x000fc400078410ff */
[----:B------:R0:W-:Y:S01]  /*26cc0*/  @!P4 ST.E.64 desc[UR50][R6.64], R2 ;  /* 0x000000020600c985 */ /* 0x0001e2000c101b32 */
[----:B------:R-:W-:Y:S02]  /*26cd0*/  ISETP.GE.AND P4, PT, R25, UR4, PT ;  /* 0x0000000419007c0c */ /* 0x000fe4000bf86270 */
[----:B-----5:R-:W-:Y:S01]  /*26ce0*/  ISETP.GE.AND P5, PT, R21, UR4, PT ;  /* 0x0000000415007c0c */ /* 0x020fe2000bfa6270 */
[----:B------:R1:W-:Y:S01]  /*26cf0*/  @!P3 ST.E.64 desc[UR50][R12.64], R98 ;  /* 0x000000620c00b985 */ /* 0x0003e2000c101b32 */
[----:B------:R-:W-:Y:S02]  /*26d00*/  ISETP.GE.AND P3, PT, R15, UR4, PT ;  /* 0x000000040f007c0c */ /* 0x000fe4000bf66270 */
[----:B------:R-:W-:Y:S02]  /*26d10*/  @!P0 LEA.HI.X R5, R29, R41, R30, 0x2, P2 ;  /* 0x000000291d058211 */ /* 0x000fe400010f141e */
[----:B------:R-:W-:-:S04]  /*26d20*/  @!P1 LEA R8, P2, R27, R14, 0x2 ;  /* 0x0000000e1b089211 */ /* 0x000fc800078410ff */
[----:B------:R-:W-:Y:S01]  /*26d30*/  @!P1 LEA.HI.X R9, R27, R41, R28, 0x2, P2 ;  /* 0x000000291b099211 */ /* 0x000fe200010f141c */
[----:B0-----:R-:W-:Y:S02]  /*26d40*/  @!P0 IMAD.MOV.U32 R2, RZ, RZ, R101 ;  /* 0x000000ffff028224 */ /* 0x001fe400078e0065 */
[----:B------:R-:W-:Y:S02]  /*26d50*/  @!P0 IMAD.MOV.U32 R3, RZ, RZ, R103 ;  /* 0x000000ffff038224 */ /* 0x000fe400078e0067 */
[----:B------:R-:W-:-:S03]  /*26d60*/  @!P1 IMAD.MOV.U32 R103, RZ, RZ, R104 ;  /* 0x000000ffff679224 */ /* 0x000fc600078e0068 */
[----:B------:R0:W-:Y:S01]  /*26d70*/  @!P0 ST.E.64 desc[UR50][R4.64], R2 ;  /* 0x0000000204008985 */ /* 0x0001e2000c101b32 */
[----:B------:R-:W-:-:S03]  /*26d80*/  @!P4 LEA R6, P0, R25, R14, 0x2 ;  /* 0x0000000e1906c211 */ /* 0x000fc600078010ff */
[----:B------:R2:W-:Y:S01]  /*26d90*/  @!P1 ST.E.64 desc[UR50][R8.64], R102 ;  /* 0x0000006608009985 */ /* 0x0005e2000c101b32 */
[-C--:B------:R-:W-:Y:S02]  /*26da0*/  @!P5 LEA R10, P1, R21, R14.reuse, 0x2 ;  /* 0x0000000e150ad211 */ /* 0x080fe400078210ff */
[----:B-1----:R-:W-:Y:S02]  /*26db0*/  @!P3 LEA R12, P2, R15, R14, 0x2 ;  /* 0x0000000e0f0cb211 */ /* 0x002fe400078410ff */
[-C--:B------:R-:W-:Y:S02]  /*26dc0*/  @!P4 LEA.HI.X R7, R25, R41.reuse, R26, 0x2, P0 ;  /* 0x000000291907c211 */ /* 0x080fe400000f141a */
[----:B------:R-:W-:Y:S01]  /*26dd0*/  @!P5 LEA.HI.X R11, R21, R41, R24, 0x2, P1 ;  /* 0x00000029150bd211 */ /* 0x000fe200008f1418 */
[----:B0-----:R-:W-:Y:S01]  /*26de0*/  @!P4 IMAD.MOV.U32 R2, RZ, RZ, R105 ;  /* 0x000000ffff02c224 */ /* 0x001fe200078e0069 */
[----:B------:R-:W-:Y:S01]  /*26df0*/  @!P4 MOV R3, R107 ;  /* 0x0000006b0003c202 */ /* 0x000fe20000000f00 */
[----:B------:R-:W-:Y:S01]  /*26e00*/  @!P5 IMAD.MOV.U32 R107, RZ, RZ, R108 ;  /* 0x000000ffff6bd224 */ /* 0x000fe200078e006c */
[----:B------:R-:W-:-:S03]  /*26e10*/  @!P3 LEA.HI.X R13, R15, R41, R20, 0x2, P2 ;  /* 0x000000290f0db211 */ /* 0x000fc600010f1414 */
[----:B------:R2:W-:Y:S04]  /*26e20*/  @!P4 ST.E.64 desc[UR50][R6.64], R2 ;  /* 0x000000020600c985 */ /* 0x0005e8000c101b32 */
[----:B------:R2:W-:Y:S04]  /*26e30*/  @!P5 ST.E.64 desc[UR50][R10.64], R106 ;  /* 0x0000006a0a00d985 */ /* 0x0005e8000c101b32 */
[----:B------:R2:W-:Y:S01]  /*26e40*/  @!P3 ST.E.64 desc[UR50][R12.64], R48 ;  /* 0x000000300c00b985 */ /* 0x0005e2000c101b32 */
[----:B------:R-:W-:-:S13]  /*26e50*/  ISETP.GE.AND P0, PT, R0, UR4, PT ;  /* 0x0000000400007c0c */ /* 0x000fda000bf06270 */
[----:B--2---:R-:W-:Y:S05]  /*26e60*/  @P0 BRA `(.L_x_4469) ;  /* 0x0000000c00980947 */ /* 0x004fea0003800000 */
[----:B------:R-:W2:Y:S01]  /*26e70*/  LDL R20, [R1+0xc8] ;  /* 0x0000c80001147983 */ /* 0x000ea20000100800 */
[----:B------:R-:W-:-:S04]  /*26e80*/  LEA R14, P0, R0, R14, 0x2 ;  /* 0x0000000e000e7211 */ /* 0x000fc800078010ff */
[----:B--2---:R-:W-:-:S05]  /*26e90*/  LEA.HI.X R15, R0, R41, R20, 0x2, P0 ;  /* 0x00000029000f7211 */ /* 0x004fca00000f1414 */
[----:B------:R0:W-:Y:S01]  /*26ea0*/  ST.E.64 desc[UR50][R14.64], R50 ;  /* 0x000000320e007985 */ /* 0x0001e2000c101b32 */
[----:B------:R-:W-:Y:S05]  /*26eb0*/  BRA `(.L_x_4469) ;  /* 0x0000000c00847947 */ /* 0x000fea0003800000 */
.L_x_4455:
[----:B------:R-:W2:Y:S01]  /*26ec0*/  LDL.LU R4, [R1+0x50] ;  /* 0x0000500001047983 */ /* 0x000ea20000300800 */
[----:B------:R-:W-:Y:S01]  /*26ed0*/  ULDC.64 UR6, c[0x0][0xc08] ;  /* 0x0003020000067ab9 */ /* 0x000fe20000000a00 */
[----:B------:R-:W-:Y:S02]  /*26ee0*/  ULDC.64 UR4, c[0x0][0xc00] ;  /* 0x0003000000047ab9 */ /* 0x000fe40000000a00 */
[----:B------:R-:W3:Y:S01]  /*26ef0*/  LDL.LU R0, [R1+0x54] ;  /* 0x0000540001007983 */ /* 0x000ee20000300800 */
[----:B------:R-:W-:Y:S01]  /*26f00*/  ISETP.NE.U32.AND P1, PT, RZ, UR6, PT ;  /* 0x00000006ff007c0c */ /* 0x000fe2000bf25070 */
[----:B------:R-:W-:Y:S01]  /*26f10*/  IMAD.MOV.U32 R15, RZ, RZ, RZ ;  /* 0x000000ffff0f7224 */ /* 0x000fe200078e00ff */
[----:B------:R-:W-:Y:S02]  /*26f20*/  ISETP.NE.U32.AND P0, PT, RZ, UR4, PT ;  /* 0x00000004ff007c0c */ /* 0x000fe4000bf05070 */
[----:B------:R-:W-:Y:S02]  /*26f30*/  ISETP.NE.AND.EX P1, PT, RZ, UR7, PT, P1 ;  /* 0x00000007ff007c0c */ /* 0x000fe4000bf25310 */
[----:B------:R-:W-:Y:S01]  /*26f40*/  ISETP.NE.AND.EX P0, PT, RZ, UR5, PT, P0 ;  /* 0x00000005ff007c0c */ /* 0x000fe2000bf05300 */
[----:B------:R-:W1:Y:S01]  /*26f50*/  S2R R28, SR_TID.X ;  /* 0x00000000001c7919 */ /* 0x000e620000002100 */
[----:B--2---:R-:W-:Y:S01]  /*26f60*/  IADD3 R2, P2, R4, UR4, RZ ;  /* 0x0000000404027c10 */ /* 0x004fe2000ff5e0ff */
[----:B------:R-:W-:-:S03]  /*26f70*/  ULDC UR4, c[0x0][0xa88] ;  /* 0x0002a20000047ab9 */ /* 0x000fc60000000800 */
[----:B---3--:R-:W-:-:S05]  /*26f80*/  IADD3.X R3, R0, UR5, RZ, P2, !PT ;  /* 0x0000000500037c10 */ /* 0x008fca00097fe4ff */
[----:B------:R-:W-:Y:S01]  /*26f90*/  @P1 IADD3 R4, P2, R4, UR6, RZ ;  /* 0x0000000604041c10 */ /* 0x000fe2000ff5e0ff */
[----:B------:R-:W-:Y:S01]  /*26fa0*/  IMAD.U32 R20, RZ, RZ, UR4 ;  /* 0x00000004ff147e24 */ /* 0x000fe2000f8e00ff */
[----:B------:R2:W5:Y:S02]  /*26fb0*/  @P0 LDG.E R15, desc[UR50][R2.64] ;  /* 0x00000032020f0981 */ /* 0x000564000c1e1900 */
[----:B------:R-:W-:-:S05]  /*26fc0*/  @P1 IADD3.X R5, R0, UR7, RZ, P2, !PT ;  /* 0x0000000700051c10 */ /* 0x000fca00097fe4ff */
[----:B------:R2:W5:Y:S01]  /*26fd0*/  @P1 LDG.E R20, desc[UR50][R4.64] ;  /* 0x0000003204141981 */ /* 0x000562000c1e1900 */
[----:B-1----:R-:W-:Y:S01]  /*26fe0*/  VIADD R0, R28, 0xffffff80 ;  /* 0xffffff801c007836 */ /* 0x002fe20000000000 */
[----:B------:R-:W-:-:S04]  /*26ff0*/  ISETP.GT.AND P2, PT, R161, 0x1, PT ;  /* 0x00000001a100780c */ /* 0x000fc80003f44270 */
[----:B------:R-:W-:Y:S01]  /*27000*/  ISETP.GT.AND P3, PT, R0, 0x7f, PT ;  /* 0x0000007f0000780c */ /* 0x000fe20003f64270 */
[----:B------:R-:W-:-:S12]  /*27010*/  @P1 BRA `(.L_x_4474) ;  /* 0x0000000000101947 */ /* 0x000fd80003800000 */
[----:B------:R-:W-:Y:S05]  /*27020*/  @!P0 BRA `(.L_x_4474) ;  /* 0x00000000000c8947 */ /* 0x000fea0003800000 */
[----:B--2---:R-:W2:Y:S04]  /*27030*/  LDG.E R5, desc[UR50][R2.64] ;  /* 0x0000003202057981 */ /* 0x004ea8000c1e1900 */
[----:B-----5:R-:W2:Y:S02]  /*27040*/  LDG.E R20, desc[UR50][R2.64+0x4] ;  /* 0x0000043202147981 */ /* 0x020ea4000c1e1900 */
[----:B--2---:R-:W-:-:S07]  /*27050*/  IMAD.IADD R20, R20, 0x1, -R5 ;  /* 0x0000000114147824 */ /* 0x004fce00078e0a05 */
.L_x_4474:
[----:B--2---:R-:W2:Y:S04]  /*27060*/  LDL.LU R2, [R1+0x48] ;  /* 0x0000480001027983 */ /* 0x004ea80000300800 */
[----:B------:R-:W3:Y:S01]  /*27070*/  LDL.LU R0, [R1+0x58] ;  /* 0x0000580001007983 */ /* 0x000ee20000300800 */
[----:B------:R-:W-:Y:S01]  /*27080*/  BSSY B1, `(.L_x_4475) ;  /* 0x0000038000017945 */ /* 0x000fe20003800000 */
[----:B-----5:R-:W-:Y:S02]  /*27090*/  SHF.R.S32.HI R14, RZ, 0x1f, R15 ;  /* 0x0000001fff0e7819 */ /* 0x020fe4000001140f */
[----:B--2---:R-:W-:Y:S02]  /*270a0*/  SEL R25, R2, RZ, !P0 ;  /* 0x000000ff02197207 */ /* 0x004fe40004000000 */
[----:B---3--:R-:W-:Y:S01]  /*270b0*/  SEL R24, R0, RZ, !P0 ;  /* 0x000000ff00187207 */ /* 0x008fe20004000000 */
[----:B------:R-:W-:Y:S06]  /*270c0*/  @P3 BRA `(.L_x_4476) ;  /* 0x0000000000cc3947 */ /* 0x000fec0003800000 */
[----:B------:R-:W2:Y:S01]  /*270d0*/  LDL R0, [R1+0x5c] ;  /* 0x00005c0001007983 */ /* 0x000ea20000100800 */
[----:B------:R-:W1:Y:S02]  /*270e0*/  LDC R29, c[0x0][0xbe8] ;  /* 0x0002fa00ff1d7b82 */ /* 0x000e640000000800 */
[----:B-1----:R-:W-:Y:S01]  /*270f0*/  IMAD R2, R20, R29, RZ ;  /* 0x0000001d14027224 */ /* 0x002fe200078e02ff */
[----:B--2---:R-:W-:-:S05]  /*27100*/  LEA R0, R0, R28, 0x7 ;  /* 0x0000001c00007211 */ /* 0x004fca00078e38ff */
[----:B------:R-:W-:-:S05]  /*27110*/  VIADD R27, R0, 0xffffff80 ;  /* 0xffffff80001b7836 */ /* 0x000fca0000000000 */
[----:B------:R-:W-:-:S13]  /*27120*/  ISETP.GE.AND P0, PT, R27, R2, PT ;  /* 0x000000021b00720c */ /* 0x000fda0003f06270 */
[----:B------:R-:W-:Y:S05]  /*27130*/  @P0 BRA `(.L_x_4476) ;  /* 0x0000000000b00947 */ /* 0x000fea0003800000 */
[----:B------:R-:W2:Y:S01]  /*27140*/  LDL.LU R30, [R1+0x60] ;  /* 0x00006000011e7983 */ /* 0x000ea20000300800 */
[----:B------:R-:W-:Y:S01]  /*27150*/  IMAD.MOV.U32 R0, RZ, RZ, 0x9b8 ;  /* 0x000009b8ff007424 */ /* 0x000fe200078e00ff */
[----:B------:R-:W-:Y:S01]  /*27160*/  ISETP.GT.AND P3, PT, R161, 0x1, PT ;  /* 0x00000001a100780c */ /* 0x000fe20003f64270 */
[----:B------:R-:W1:Y:S01]  /*27170*/  LDC.64 R2, c[0x0][0xba8] ;  /* 0x0002ea00ff027b82 */ /* 0x000e620000000a00 */
[----:B------:R-:W-:Y:S01]  /*27180*/  ISETP.NE.AND P0, PT, R29, 0x1, PT ;  /* 0x000000011d00780c */ /* 0x000fe20003f05270 */
[----:B------:R-:W-:Y:S01]  /*27190*/  IMAD.MOV.U32 R21, RZ, RZ, R27 ;  /* 0x000000ffff157224 */ /* 0x000fe200078e001b */
[----:B------:R-:W-:-:S05]  /*271a0*/  SEL R26, R0, 0x978, P3 ;  /* 0x00000978001a7807 */ /* 0x000fca0001800000 */
[----:B------:R-:W3:Y:S08]  /*271b0*/  LDC.64 R10, c[0x0][R26+0x220] ;  /* 0x000088001a0a7b82 */ /* 0x000ef00000000a00 */
[----:B------:R-:W4:Y:S08]  /*271c0*/  LDC.64 R8, c[0x0][R26+0x218] ;  /* 0x000086001a087b82 */ /* 0x000f300000000a00 */
[----:B------:R-:W5:Y:S08]  /*271d0*/  LDC.64 R6, c[0x0][R26+0x228] ;  /* 0x00008a001a067b82 */ /* 0x000f700000000a00 */
[----:B------:R-:W0:Y:S08]  /*271e0*/  LDC.64 R4, c[0x0][R26+0x210] ;  /* 0x000084001a047b82 */ /* 0x000e300000000a00 */
[----:B------:R-:W4:Y:S08]  /*271f0*/  @P0 LDC R0, c[0x0][0xbec] ;  /* 0x0002fb00ff000b82 */ /* 0x000f300000000800 */
[----:B------:R-:W5:Y:S01]  /*27200*/  @P0 LDC R33, c[0x0][0xbf0] ;  /* 0x0002fc00ff210b82 */ /* 0x000f620000000800 */
[----:B---3--:R-:W-:-:S07]  /*27210*/  IMAD R11, R11, R25, RZ ;  /* 0x000000190b0b7224 */ /* 0x008fce00078e02ff */
[----:B-1----:R-:W1:Y:S01]  /*27220*/  @!P3 LDC R2, c[0x0][0xb50] ;  /* 0x0002d400ff02bb82 */ /* 0x002e620000000800 */
[----:B------:R-:W-:Y:S02]  /*27230*/  IMAD R11, R10, R24, R11 ;  /* 0x000000180a0b7224 */ /* 0x000fe400078e020b */
[----:B----4-:R-:W-:-:S05]  /*27240*/  @P0 IMAD.HI.U32 R0, R27, R0, RZ ;  /* 0x000000001b000227 */ /* 0x010fca00078e00ff */
[----:B------:R-:W3:Y:S01]  /*27250*/  @!P3 LDC R3, c[0x0][0xb54] ;  /* 0x0002d500ff03bb82 */ /* 0x000ee20000000800 */
[-C--:B------:R-:W-:Y:S02]  /*27260*/  IMAD R31, R9, R223.reuse, RZ ;  /* 0x000000df091f7224 */ /* 0x080fe400078e02ff */
[----:B------:R-:W-:Y:S01]  /*27270*/  IMAD.WIDE.U32 R12, R8, R223, RZ ;  /* 0x000000df080c7225 */ /* 0x000fe200078e00ff */
[----:B-----5:R-:W-:-:S03]  /*27280*/  @P0 SHF.R.U32.HI R21, RZ, R33, R0 ;  /* 0x00000021ff150219 */ /* 0x020fc60000011600 */
[----:B------:R-:W-:-:S04]  /*27290*/  IMAD.WIDE.U32 R8, R10, R25, RZ ;  /* 0x000000190a087225 */ /* 0x000fc800078e00ff */
[----:B------:R-:W-:Y:S01]  /*272a0*/  IMAD.IADD R13, R31, 0x1, R13 ;  /* 0x000000011f0d7824 */ /* 0x000fe200078e020d */
[----:B------:R-:W-:Y:S01]  /*272b0*/  IADD3 R12, P0, P1, R8, R12, R15 ;  /* 0x0000000c080c7210 */ /* 0x000fe2000791e00f */
[----:B------:R-:W-:Y:S01]  /*272c0*/  IMAD.MOV R0, RZ, RZ, -R21 ;  /* 0x000000ffff007224 */ /* 0x000fe200078e0a15 */
[----:B------:R-:W-:-:S03]  /*272d0*/  IADD3 R11, R9, R11, RZ ;  /* 0x0000000b090b7210 */ /* 0x000fc60007ffe0ff */
        /* <DEDUP_REMOVED lines=10> */
[----:B0-----:R-:W-:-:S04]  /*27380*/  IMAD R0, R5, R9, RZ ;  /* 0x0000000905007224 */ /* 0x001fc800078e02ff */
[C---:B------:R-:W-:Y:S02]  /*27390*/  IMAD R11, R4.reuse, R11, R0 ;  /* 0x0000000b040b7224 */ /* 0x040fe400078e0200 */
[----:B------:R-:W-:-:S04]  /*273a0*/  IMAD.WIDE.U32 R4, R4, R9, R6 ;  /* 0x0000000904047225 */ /* 0x000fc800078e0006 */
[----:B------:R-:W-:Y:S01]  /*273b0*/  IMAD.IADD R0, R5, 0x1, R11 ;  /* 0x0000000105007824 */ /* 0x000fe200078e020b */
[----:B-1----:R-:W-:Y:S01]  /*273c0*/  LEA R2, P0, R4, R2, 0x2 ;  /* 0x0000000204027211 */ /* 0x002fe200078010ff */
[----:B------:R-:W-:-:S03]  /*273d0*/  IMAD.MOV.U32 R5, RZ, RZ, -0x800000 ;  /* 0xff800000ff057424 */ /* 0x000fc600078e00ff */
[----:B---3--:R-:W-:-:S05]  /*273e0*/  LEA.HI.X R3, R4, R3, R0, 0x2, P0 ;  /* 0x0000000304037211 */ /* 0x008fca00000f1400 */
[----:B------:R1:W-:Y:S04]  /*273f0*/  STG.E desc[UR50][R2.64], R5 ;  /* 0x0000000502007986 */ /* 0x0003e8000c101932 */
.L_x_4476:
[----:B------:R-:W-:Y:S05]  /*27400*/  BSYNC B1 ;  /* 0x0000000000017941 */ /* 0x000fea0003800000 */
.L_x_4475:
[----:B------:R-:W-:Y:S05]  /*27410*/  @P2 BRA `(.L_x_4469) ;  /* 0x00000008002c2947 */ /* 0x000fea0003800000 */
[----:B------:R-:W2:Y:S01]  /*27420*/  LDL R26, [R1+0x5c] ;  /* 0x00005c00011a7983 */ /* 0x000ea20000100800 */
[----:B------:R-:W3:Y:S01]  /*27430*/  LDC R21, c[0x0][0xbe8] ;  /* 0x0002fa00ff157b82 */ /* 0x000ee20000000800 */
[----:B------:R-:W-:Y:S01]  /*27440*/  VIADD R4, R28, 0xffffff80 ;  /* 0xffffff801c047836 */ /* 0x000fe20000000000 */
[----:B------:R-:W-:Y:S01]  /*27450*/  ULDC.64 UR4, c[0x0][0xaa0] ;  /* 0x0002a80000047ab9 */ /* 0x000fe20000000a00 */
[----:B------:R-:W-:Y:S01]  /*27460*/  ULDC.64 UR6, c[0x0][0xaf0] ;  /* 0x0002bc0000067ab9 */ /* 0x000fe20000000a00 */
[----:B------:R-:W-:Y:S02]  /*27470*/  IMAD R0, R14, UR4, RZ ;  /* 0x000000040e007c24 */ /* 0x000fe4000f8e02ff */
[----:B-1----:R-:W-:Y:S02]  /*27480*/  SHF.R.S32.HI R3, RZ, 0x1f, R4 ;  /* 0x0000001fff037819 */ /* 0x002fe40000011404 */
[----:B------:R-:W-:Y:S02]  /*27490*/  IMAD R5, R15, UR5, R0 ;  /* 0x000000050f057c24 */ /* 0x000fe4000f8e0200 */
[----:B------:R-:W-:Y:S01]  /*274a0*/  LEA.HI R7, R3, R4, RZ, 0x3 ;  /* 0x0000000403077211 */ /* 0x000fe200078f18ff */
[----:B------:R-:W-:Y:S01]  /*274b0*/  IMAD.WIDE.U32 R2, R15, UR4, RZ ;  /* 0x000000040f027c25 */ /* 0x000fe2000f8e00ff */
[----:B------:R-:W-:-:S02]  /*274c0*/  ULDC.64 UR4, c[0x0][0xae8] ;  /* 0x0002ba0000047ab9 */ /* 0x000fc40000000a00 */
[----:B------:R-:W-:Y:S02]  /*274d0*/  LOP3.LUT R9, R7, 0xfffffff8, RZ, 0xc0, !PT ;  /* 0xfffffff807097812 */ /* 0x000fe400078ec0ff */
[----:B------:R-:W-:Y:S02]  /*274e0*/  SHF.R.S32.HI R27, RZ, 0x3, R7 ;  /* 0x00000003ff1b7819 */ /* 0x000fe40000011407 */
[----:B------:R-:W-:Y:S01]  /*274f0*/  IADD3 R3, R3, R5, RZ ;  /* 0x0000000503037210 */ /* 0x000fe20007ffe0ff */
[----:B------:R-:W-:Y:S02]  /*27500*/  IMAD.IADD R8, R4, 0x1, -R9 ;  /* 0x0000000104087824 */ /* 0x000fe400078e0a09 */
[----:B------:R-:W-:Y:S02]  /*27510*/  IMAD R4, R24, UR6, RZ ;  /* 0x0000000618047c24 */ /* 0x000fe4000f8e02ff */
[----:B------:R-:W-:Y:S01]  /*27520*/  IMAD R0, R8, 0x20, R27 ;  /* 0x0000002008007824 */ /* 0x000fe200078e021b */
[----:B---3--:R-:W-:Y:S01]  /*27530*/  ISETP.NE.AND P0, PT, R21, 0x1, PT ;  /* 0x000000011500780c */ /* 0x008fe20003f05270 */
[----:B------:R-:W-:-:S04]  /*27540*/  IMAD.WIDE.U32 R2, R223, UR4, R2 ;  /* 0x00000004df027c25 */ /* 0x000fc8000f8e0002 */
[----:B------:R-:W-:Y:S01]  /*27550*/  IMAD R3, R223, UR5, R3 ;  /* 0x00000005df037c24 */ /* 0x000fe2000f8e0203 */
[----:B------:R-:W-:Y:S01]  /*27560*/  ULDC.64 UR4, c[0x0][0xae0] ;  /* 0x0002b80000047ab9 */ /* 0x000fe20000000a00 */
[C---:B------:R-:W-:Y:S02]  /*27570*/  IMAD R7, R25.reuse, UR7, R4 ;  /* 0x0000000719077c24 */ /* 0x040fe4000f8e0204 */
[----:B------:R-:W-:-:S04]  /*27580*/  IMAD.WIDE.U32 R2, R25, UR6, R2 ;  /* 0x0000000619027c25 */ /* 0x000fc8000f8e0002 */
[----:B------:R-:W1:Y:S01]  /*27590*/  @P0 LDC R6, c[0x0][0xbec] ;  /* 0x0002fb00ff060b82 */ /* 0x000e620000000800 */
[----:B------:R-:W-:-:S07]  /*275a0*/  IMAD.IADD R3, R3, 0x1, R7 ;  /* 0x0000000103037824 */ /* 0x000fce00078e0207 */
[----:B------:R-:W3:Y:S01]  /*275b0*/  @P0 LDC R11, c[0x0][0xbf0] ;  /* 0x0002fc00ff0b0b82 */ /* 0x000ee20000000800 */
[----:B--2---:R-:W-:-:S04]  /*275c0*/  IMAD R9, R26, 0x80, R0 ;  /* 0x000000801a097824 */ /* 0x004fc800078e0200 */
[----:B-1----:R-:W-:-:S04]  /*275d0*/  @P0 IMAD.HI.U32 R0, R9, R6, RZ ;  /* 0x0000000609000227 */ /* 0x002fc800078e00ff */
[----:B------:R-:W-:Y:S01]  /*275e0*/  IMAD.MOV.U32 R5, RZ, RZ, R9 ;  /* 0x000000ffff057224 */ /* 0x000fe200078e0009 */
[----:B---3--:R-:W-:-:S04]  /*275f0*/  @P0 SHF.R.U32.HI R5, RZ, R11, R0 ;  /* 0x0000000bff050219 */ /* 0x008fc80000011600 */
[--C-:B------:R-:W-:Y:S01]  /*27600*/  SHF.R.S32.HI R0, RZ, 0x1f, R5.reuse ;  /* 0x0000001fff007819 */ /* 0x100fe20000011405 */
[----:B------:R-:W-:Y:S02]  /*27610*/  IMAD.MOV R4, RZ, RZ, -R5 ;  /* 0x000000ffff047224 */ /* 0x000fe400078e0a05 */
[----:B------:R-:W-:-:S04]  /*27620*/  IMAD.WIDE.U32 R2, R5, UR4, R2 ;  /* 0x0000000405027c25 */ /* 0x000fc8000f8e0002 */
[----:B------:R-:W-:Y:S02]  /*27630*/  IMAD R0, R0, UR4, RZ ;  /* 0x0000000400007c24 */ /* 0x000fe4000f8e02ff */
[----:B------:R-:W-:Y:S02]  /*27640*/  IMAD R7, R21, R4, R9 ;  /* 0x0000000415077224 */ /* 0x000fe400078e0209 */
[----:B------:R-:W-:Y:S01]  /*27650*/  IMAD R5, R5, UR5, R0 ;  /* 0x0000000505057c24 */ /* 0x000fe2000f8e0200 */
[----:B------:R-:W-:Y:S02]  /*27660*/  ULDC.64 UR4, c[0x0][0xad8] ;  /* 0x0002b60000047ab9 */ /* 0x000fe40000000a00 */
[----:B------:R-:W-:Y:S02]  /*27670*/  SHF.R.S32.HI R0, RZ, 0x1f, R7 ;  /* 0x0000001fff007819 */ /* 0x000fe40000011407 */
[----:B------:R-:W-:-:S03]  /*27680*/  IADD3 R3, R3, R5, RZ ;  /* 0x0000000503037210 */ /* 0x000fc60007ffe0ff */
[----:B------:R-:W-:Y:S02]  /*27690*/  IMAD R0, R0, UR4, RZ ;  /* 0x0000000400007c24 */ /* 0x000fe4000f8e02ff */
[----:B------:R-:W-:-:S04]  /*276a0*/  IMAD.WIDE.U32 R4, R7, UR4, R2 ;  /* 0x0000000407047c25 */ /* 0x000fc8000f8e0002 */
[----:B------:R-:W-:Y:S01]  /*276b0*/  IMAD R9, R7, UR5, R0 ;  /* 0x0000000507097c24 */ /* 0x000fe2000f8e0200 */
[----:B------:R-:W-:Y:S01]  /*276c0*/  ULDC.64 UR4, c[0x0][0xa80] ;  /* 0x0002a00000047ab9 */ /* 0x000fe20000000a00 */
[----:B------:R-:W-:Y:S01]  /*276d0*/  IMAD.SHL.U32 R7, R8, 0x8, RZ ;  /* 0x0000000808077824 */ /* 0x000fe200078e00ff */
[C---:B------:R-:W-:Y:S01]  /*276e0*/  LEA R2, P0, R4.reuse, UR4, 0x1 ;  /* 0x0000000404027c11 */ /* 0x040fe2000f8008ff */
[----:B------:R-:W-:Y:S01]  /*276f0*/  IMAD.IADD R3, R5, 0x1, R9 ;  /* 0x0000000105037824 */ /* 0x000fe200078e0209 */
[----:B------:R-:W-:Y:S01]  /*27700*/  UMOV UR4, 0xffffffff ;  /* 0xffffffff00047882 */ /* 0x000fe20000000000 */
[C---:B------:R-:W-:Y:S01]  /*27710*/  VIADD R9, R7.reuse, 0x40 ;  /* 0x0000004007097836 */ /* 0x040fe20000000000 */
[----:B------:R-:W-:Y:S01]  /*27720*/  SHF.R.S32.HI R5, RZ, 0x1f, R7 ;  /* 0x0000001fff057819 */ /* 0x000fe20000011407 */
[----:B------:R-:W-:Y:S01]  /*27730*/  VIADD R25, R7, 0x80 ;  /* 0x0000008007197836 */ /* 0x000fe20000000000 */
[----:B------:R-:W-:Y:S02]  /*27740*/  LEA.HI.X R3, R4, UR5, R3, 0x1, P0 ;  /* 0x0000000504037c11 */ /* 0x000fe400080f0c03 */
[----:B------:R-:W-:-:S02]  /*27750*/  SHF.R.S32.HI R8, RZ, 0x1f, R9 ;  /* 0x0000001fff087819 */ /* 0x000fc40000011409 */
[----:B------:R-:W-:Y:S01]  /*27760*/  SHF.R.S32.HI R10, RZ, 0x1f, R25 ;  /* 0x0000001fff0a7819 */ /* 0x000fe20000011419 */
[----:B------:R-:W-:Y:S06]  /*27770*/  BRA.DIV UR4, `(.L_x_4477) ;  /* 0x000000da04b07947 */ /* 0x000fec000b800000 */
[----:B------:R1:W2:Y:S04]  /*27780*/  SHFL.IDX PT, R0, R3, RZ, 0x181f ;  /* 0x00181fff03007589 */ /* 0x0002a800000e0000 */
[----:B------:R1:W3:Y:S02]  /*27790*/  SHFL.IDX PT, R14, R2, RZ, 0x181f ;  /* 0x00181fff020e7589 */ /* 0x0002e400000e0000 */
.L_x_4798:
[----:B------:R-:W-:Y:S01]  /*277a0*/  IMAD R21, R20, R21, RZ ;  /* 0x0000001514157224 */ /* 0x000fe200078e02ff */
[----:B------:R-:W-:Y:S01]  /*277b0*/  BSSY B1, `(.L_x_4478) ;  /* 0x0000011000017945 */ /* 0x000fe20003800000 */
[----:B------:R-:W-:-:S05]  /*277c0*/  IMAD R6, R26, 0x80, R27 ;  /* 0x000000801a067824 */ /* 0x000fca00078e021b */
[----:B------:R-:W-:-:S13]  /*277d0*/  ISETP.GE.AND P0, PT, R6, R21, PT ;  /* 0x000000150600720c */ /* 0x000fda0003f06270 */
[----:B------:R-:W-:Y:S05]  /*277e0*/  @P0 BRA `(.L_x_4479) ;  /* 0x0000000000340947 */ /* 0x000fea0003800000 */
[----:B------:R-:W-:Y:S02]  /*277f0*/  ULDC UR4, c[0x0][0xac8] ;  /* 0x0002b20000047ab9 */ /* 0x000fe40000000800 */
[----:B------:R-:W-:Y:S02]  /*27800*/  ISETP.GE.AND P3, PT, R7, UR4, PT ;  /* 0x0000000407007c0c */ /* 0x000fe4000bf66270 */
[----:B------:R-:W-:Y:S02]  /*27810*/  ISETP.GE.AND P4, PT, R9, UR4, PT ;  /* 0x0000000409007c0c */ /* 0x000fe4000bf86270 */
[----:B------:R-:W-:-:S09]  /*27820*/  ISETP.GE.AND P5, PT, R25, UR4, PT ;  /* 0x0000000419007c0c */ /* 0x000fd2000bfa6270 */
[-C--:B---3--:R-:W-:Y:S02]  /*27830*/  @!P3 LEA R12, P0, R7, R14.reuse, 0x1 ;  /* 0x0000000e070cb211 */ /* 0x088fe400078008ff */
[-C--:B------:R-:W-:Y:S02]  /*27840*/  @!P4 LEA R26, P1, R9, R14.reuse, 0x1 ;  /* 0x0000000e091ac211 */ /* 0x080fe400078208ff */
[----:B------:R-:W-:Y:S02]  /*27850*/  @!P5 LEA R14, P2, R25, R14, 0x1 ;  /* 0x0000000e190ed211 */ /* 0x000fe400078408ff */
[-C--:B--2---:R-:W-:Y:S02]  /*27860*/  @!P3 LEA.HI.X R13, R7, R0.reuse, R5, 0x1, P0 ;  /* 0x00000000070db211 */ /* 0x084fe400000f0c05 */
[-C--:B------:R-:W-:Y:S02]  /*27870*/  @!P4 LEA.HI.X R27, R9, R0.reuse, R8, 0x1, P1 ;  /* 0x00000000091bc211 */ /* 0x080fe400008f0c08 */
[----:B------:R-:W-:Y:S01]  /*27880*/  @!P5 LEA.HI.X R15, R25, R0, R10, 0x1, P2 ;  /* 0x00000000190fd211 */ /* 0x000fe200010f0c0a */
[----:B------:R4:W-:Y:S04]  /*27890*/  @!P3 ST.E.128 desc[UR50][R12.64], RZ ;  /* 0x000000ff0c00b985 */ /* 0x0009e8000c101d32 */
[----:B------:R4:W-:Y:S04]  /*278a0*/  @!P4 ST.E.128 desc[UR50][R26.64], RZ ;  /* 0x000000ff1a00c985 */ /* 0x0009e8000c101d32 */
[----:B------:R4:W-:Y:S02]  /*278b0*/  @!P5 ST.E.128 desc[UR50][R14.64], RZ ;  /* 0x000000ff0e00d985 */ /* 0x0009e4000c101d32 */
.L_x_4479:
[----:B------:R-:W-:Y:S05]  /*278c0*/  BSYNC B1 ;  /* 0x0000000000017941 */ /* 0x000fea0003800000 */
.L_x_4478:
[----:B------:R-:W-:-:S03]  /*278d0*/  UMOV UR4, 0xffffffff ;  /* 0xffffffff00047882 */ /* 0x000fc60000000000 */
[----:B------:R-:W-:Y:S05]  /*278e0*/  BRA.DIV UR4, `(.L_x_4480) ;  /* 0x000000da04887947 */ /* 0x000fea000b800000 */
[----:B--2---:R2:W0:Y:S04]  /*278f0*/  SHFL.IDX PT, R0, R3, 0x1, 0x181f ;  /* 0x00381f0003007f89 */ /* 0x00442800000e0000 */
[----:B---34-:R2:W3:Y:S02]  /*27900*/  SHFL.IDX PT, R14, R2, 0x1, 0x181f ;  /* 0x00381f00020e7f89 */ /* 0x0184e400000e0000 */
.L_x_4802:
[----:B------:R-:W-:Y:S01]  /*27910*/  IADD3 R4, R6, 0x20, RZ ;  /* 0x0000002006047810 */ /* 0x000fe20007ffe0ff */
[----:B------:R-:W-:Y:S03]  /*27920*/  BSSY B1, `(.L_x_4481) ;  /* 0x0000010000017945 */ /* 0x000fe60003800000 */
        /* <DEDUP_REMOVED lines=15> */
.L_x_4482:
[----:B------:R-:W-:Y:S05]  /*27a20*/  BSYNC B1 ;  /* 0x0000000000017941 */ /* 0x000fea0003800000 */
.L_x_4481:
[----:B------:R-:W-:-:S03]  /*27a30*/  UMOV UR4, 0xffffffff ;  /* 0xffffffff00047882 */ /* 0x000fc60000000000 */
[----:B------:R-:W-:Y:S05]  /*27a40*/  BRA.DIV UR4, `(.L_x_4483) ;  /* 0x000000da04787947 */ /* 0x000fea000b800000 */
[----:B0-----:R0:W0:Y:S04]  /*27a50*/  SHFL.IDX PT, R0, R3, 0x2, 0x181f ;  /* 0x00581f0003007f89 */ /* 0x00102800000e0000 */
[----:B---34-:R3:W4:Y:S02]  /*27a60*/  SHFL.IDX PT, R14, R2, 0x2, 0x181f ;  /* 0x00581f00020e7f89 */ /* 0x01872400000e0000 */
.L_x_4806:
        /* <DEDUP_REMOVED lines=17> */
.L_x_4485:
[----:B------:R-:W-:Y:S05]  /*27b80*/  BSYNC B1 ;  /* 0x0000000000017941 */ /* 0x000fea0003800000 */
.L_x_4484:
[----:B------:R-:W-:-:S03]  /*27b90*/  UMOV UR4, 0xffffffff ;  /* 0xffffffff00047882 */ /* 0x000fc60000000000 */
[----:B------:R-:W-:Y:S05]  /*27ba0*/  BRA.DIV UR4, `(.L_x_4486) ;  /* 0x000000da04687947 */ /* 0x000fea000b800000 */
[----:B0-----:R0:W0:Y:S04]  /*27bb0*/  SHFL.IDX PT, R0, R3, 0x3, 0x181f ;  /* 0x00781f0003007f89 */ /* 0x00102800000e0000 */
[----:B----4-:R4:W0:Y:S02]  /*27bc0*/  SHFL.IDX PT, R14, R2, 0x3, 0x181f ;  /* 0x00781f00020e7f89 */ /* 0x01082400000e0000 */
.L_x_4810:
[----:B-1234-:R-:W-:-:S05]  /*27bd0*/  VIADD R2, R6, 0x60 ;  /* 0x0000006006027836 */ /* 0x01efca0000000000 */
[----:B------:R-:W-:-:S13]  /*27be0*/  ISETP.GE.AND P0, PT, R2, R21, PT ;  /* 0x000000150200720c */ /* 0x000fda0003f06270 */
[----:B------:R-:W-:Y:S05]  /*27bf0*/  @P0 BRA `(.L_x_4469) ;  /* 0x0000000000340947 */ /* 0x000fea0003800000 */
        /* <DEDUP_REMOVED lines=9> */
[----:B------:R-:W-:Y:S01]  /*27c90*/  @!P5 LEA.HI.X R15, R25, R0, R10, 0x1, P2 ;  /* 0x00000000190fd211 */ /* 0x000fe200010f0c0a */
[----:B------:R0:W-:Y:S04]  /*27ca0*/  @!P3 ST.E.128 desc[UR50][R2.64], RZ ;  /* 0x000000ff0200b985 */ /* 0x0001e8000c101d32 */
[----:B------:R0:W-:Y:S04]  /*27cb0*/  @!P4 ST.E.128 desc[UR50][R4.64], RZ ;  /* 0x000000ff0400c985 */ /* 0x0001e8000c101d32 */
[----:B------:R0:W-:Y:S02]  /*27cc0*/  @!P5 ST.E.128 desc[UR50][R14.64], RZ ;  /* 0x000000ff0e00d985 */ /* 0x0001e4000c101d32 */
.L_x_4469:
[----:B------:R-:W-:Y:S05]  /*27cd0*/  BSYNC B0 ;  /* 0x0000000000007941 */ /* 0x000fea0003800000 */
.L_x_4454:
[----:B------:R-:W-:Y:S02]  /*27ce0*/  ULDC UR4, c[0x0][0xc3c] ;  /* 0x00030f0000047ab9 */ /* 0x000fe40000000800 */
[----:B------:R-:W-:-:S13]  /*27cf0*/  ISETP.GE.AND P0, PT, R131, UR4, PT ;  /* 0x0000000483007c0c */ /* 0x000fda000bf06270 */
[----:B------:R-:W-:Y:S05]  /*27d00*/  @!P0 BRA `(.L_x_4487) ;  /* 0xfffffd9c00248947 */ /* 0x000fea000383ffff */
[----:B------:R-:W-:Y:S05]  /*27d10*/  BRA `(.L_x_4275) ;  /* 0x0000009000e47947 */ /* 0x000fea0003800000 */
.L_x_4273:
[----:B------:R-:W-:-:S08]  /*27d20*/  NOP ;  /* 0x0000000000007918 */ /* 0x000fd00000000000 */
[----:B------:R-:W0:-:S00]  /*27d30*/  USETMAXREG.DEALLOC.CTAPOOL 0x28 ;  /* 0x00000028000079c8 */ /* 0x000e0000080e0500 */
[----:B0-----:R-:W2:Y:S01]  /*27d40*/  LDL.LU R3, [R1+0x8] ;  /* 0x0000080001037983 */ /* 0x001ea20000300800 */
[----:B------:R-:W-:-:S06]  /*27d50*/  LOP3.LUT R0, R0, 0x3, RZ, 0xc0, !PT ;  /* 0x0000000300007812 */ /* 0x000fcc00078ec0ff */
[----:B------:R-:W0:Y:S02]  /*27d60*/  SHFL.IDX PT, R0, R0, RZ, 0x1f ;  /* 0x00001fff00007589 */ /* 0x000e2400000e0000 */
[----:B0-----:R-:W-:-:S13]  /*27d70*/  ISETP.NE.AND P0, PT, R0, RZ, PT ;  /* 0x000000ff0000720c */ /* 0x001fda0003f05270 */
[----:B------:R-:W-:Y:S01]  /*27d80*/  @P0 BAR.SYNC.DEFER_BLOCKING 0x5, 0x180 ;  /* 0x0146000000000b1d */ /* 0x000fe20000010000 */
[----:B--2---:R-:W-:-:S04]  /*27d90*/  LOP3.LUT R3, R3, 0xffffff7f, RZ, 0xc0, !PT ;  /* 0xffffff7f03037812 */ /* 0x004fc800078ec0ff */
[----:B------:R-:W-:-:S05]  /*27da0*/  @P0 LOP3.LUT R3, R3, 0x80, RZ, 0xfc, !PT ;  /* 0x0000008003030812 */ /* 0x000fca00078efcff */
[----:B------:R0:W-:Y:S02]  /*27db0*/  STL [R1+0x8], R3 ;  /* 0x0000080301007387 */ /* 0x0001e40000100800 */
        /* <DEDUP_REMOVED lines=50> */
.L_x_4491:
[----:B------:R-:W0:Y:S01]  /*280e0*/  LDC R0, c[0x0][0xc3c] ;  /* 0x00030f00ff007b82 */ /* 0x000e220000000800 */
[----:B------:R-:W-:Y:S01]  /*280f0*/  UIADD3 UR4, UR4, 0x1f, URZ ;  /* 0x0000001f04047890 */ /* 0x000fe2000fffe03f */
[----:B------:R-:W-:Y:S02]  /*28100*/  ULDC UR7, c[0x0][0xc3c] ;  /* 0x00030f0000077ab9 */ /* 0x000fe40000000800 */
[----:B-1----:R-:W-:-:S03]  /*28110*/  MOV R27, UR7 ;  /* 0x00000007001b7c02 */ /* 0x002fc60008000f00 */
[----:B0-----:R-:W-:-:S13]  /*28120*/  ISETP.LE.AND P6, PT, R0, UR4, PT ;  /* 0x0000000400007c0c */ /* 0x001fda000bfc3270 */
[----:B------:R-:W-:Y:S05]  /*28130*/  @P6 BRA `(.L_x_4490) ;  /* 0x0000000400a86947 */ /* 0x000fea0003800000 */
[----:B------:R-:W-:-:S05]  /*28140*/  VIADD R9, R7, UR4 ;  /* 0x0000000407097c36 */ /* 0x000fca0008000000 */
[----:B------:R-:W-:Y:S01]  /*28150*/  ISETP.GE.OR P6, PT, R9, R0, !P0 ;  /* 0x000000000900720c */ /* 0x000fe200047c6670 */
[----:B------:R-:W-:-:S12]  /*28160*/  IMAD.MOV.U32 R0, RZ, RZ, RZ ;  /* 0x000000ffff007224 */ /* 0x000fd800078e00ff */
        /* <DEDUP_REMOVED lines=28> */
.L_x_4489:
        /* <DEDUP_REMOVED lines=18> */
.L_x_4492:
        /* <DEDUP_REMOVED lines=9> */
[----:B------:R-:W-:-:S03]  /*284e0*/  IABS R8, R25 ;  /* 0x0000001900087213 */ /* 0x000fc60000000000 */
[----:B------:R-:W-:Y:S02]  /*284f0*/  VIADD R27, R27, UR4 ;  /* 0x000000041b1b7c36 */ /* 0x000fe40008000000 */
[----:B------:R-:W-:Y:S01]  /*28500*/  IMAD.MOV.U32 R3, RZ, RZ, R8 ;  /* 0x000000ffff037224 */ /* 0x000fe200078e0008 */
[----:B------:R-:W-:-:S03]  /*28510*/  MOV R8, R10 ;  /* 0x0000000a00087202 */ /* 0x000fc60000000f00 */
        /* <DEDUP_REMOVED lines=13> */
[----:B------:R-:W-:Y:S02]  /*285f0*/  @P0 VIADD R2, R2, 0x1 ;  /* 0x0000000102020836 */ /* 0x000fe40000000000 */
[----:B------:R-:W-:Y:S02]  /*28600*/  IMAD.MOV R8, RZ, RZ, -R8 ;  /* 0x000000ffff087224 */ /* 0x000fe400078e0a08 */
[----:B------:R-:W-:Y:S01]  /*28610*/  IMAD.MOV.U32 R6, RZ, RZ, R2 ;  /* 0x000000ffff067224 */ /* 0x000fe200078e0002 */
[----:B-1----:R-:W-:-:S03]  /*28620*/  IADD3 R2, RZ, -R3, RZ ;  /* 0x80000003ff027210 */ /* 0x002fc60007ffe0ff */
[----:B------:R-:W-:Y:S01]  /*28630*/  @!P2 IMAD.MOV R6, RZ, RZ, -R6 ;  /* 0x000000ffff06a224 */ /* 0x000fe200078e0a06 */
[----:B------:R-:W-:Y:S01]  /*28640*/  @!P1 LOP3.LUT R6, RZ, R0, RZ, 0x33, !PT ;  /* 0x00000000ff069212 */ /* 0x000fe200078e33ff */
[----:B------:R-:W-:Y:S02]  /*28650*/  IMAD R11, R2, R5, RZ ;  /* 0x00000005020b7224 */ /* 0x000fe400078e02ff */
[----:B------:R-:W-:Y:S01]  /*28660*/  IMAD.MOV.U32 R2, RZ, RZ, RZ ;  /* 0x000000ffff027224 */ /* 0x000fe200078e00ff */
[-C--:B------:R-:W-:Y:S01]  /*28670*/  IABS R4, R6.reuse ;  /* 0x0000000600047213 */ /* 0x080fe20000000000 */
[----:B------:R-:W-:Y:S02]  /*28680*/  IMAD R0, R0, R6, RZ ;  /* 0x0000000600007224 */ /* 0x000fe400078e02ff */
[----:B------:R-:W-:-:S03]  /*28690*/  IMAD.HI.U32 R2, R3, R11, R2 ;  /* 0x0000000b03027227 */ /* 0x000fc600078e0002 */
[----:B------:R-:W-:Y:S01]  /*286a0*/  IADD3 R25, R25, -R0, RZ ;  /* 0x8000000019197210 */ /* 0x000fe20007ffe0ff */
[----:B------:R-:W-:Y:S02]  /*286b0*/  IMAD.MOV.U32 R3, RZ, RZ, R4 ;  /* 0x000000ffff037224 */ /* 0x000fe400078e0004 */
[----:B------:R-:W-:Y:S02]  /*286c0*/  IMAD.MOV.U32 R4, RZ, RZ, R8 ;  /* 0x000000ffff047224 */ /* 0x000fe400078e0008 */
[----:B------:R-:W-:-:S04]  /*286d0*/  IMAD.HI.U32 R2, R2, R3, RZ ;  /* 0x0000000302027227 */ /* 0x000fc800078e00ff */
[----:B------:R-:W-:Y:S01]  /*286e0*/  IMAD R4, R2, R4, R3 ;  /* 0x0000000402047224 */ /* 0x000fe200078e0203 */
[----:B------:R-:W-:-:S04]  /*286f0*/  LOP3.LUT R3, R6, R9, RZ, 0x3c, !PT ;  /* 0x0000000906037212 */ /* 0x000fc800078e3cff */
[----:B------:R-:W-:Y:S02]  /*28700*/  ISETP.GT.U32.AND P1, PT, R5, R4, PT ;  /* 0x000000040500720c */ /* 0x000fe40003f24070 */
[----:B------:R-:W-:-:S11]  /*28710*/  ISETP.GE.AND P2, PT, R3, RZ, PT ;  /* 0x000000ff0300720c */ /* 0x000fd60003f46270 */
[-C--:B------:R-:W-:Y:S01]  /*28720*/  @!P1 IADD3 R4, R4, -R5.reuse, RZ ;  /* 0x8000000504049210 */ /* 0x080fe20007ffe0ff */
        /* <DEDUP_REMOVED lines=11> */
.L_x_4490:
[----:B------:R-:W-:Y:S02]  /*287e0*/  IMAD.MOV.U32 R25, RZ, RZ, RZ ;  /* 0x000000ffff197224 */ /* 0x000fe400078e00ff */
[----:B------:R-:W-:Y:S02]  /*287f0*/  IMAD.U32 R24, RZ, RZ, UR6 ;  /* 0x00000006ff187e24 */ /* 0x000fe4000f8e00ff */
[----:B------:R-:W-:-:S07]  /*28800*/  IMAD.MOV.U32 R26, RZ, RZ, RZ ;  /* 0x000000ffff1a7224 */ /* 0x000fce00078e00ff */
.L_x_4493:
[----:B------:R-:W-:-:S13]  /*28810*/  ISETP.NE.AND P0, PT, R7, RZ, PT ;  /* 0x000000ff0700720c */ /* 0x000fda0003f05270 */
[----:B------:R-:W0:Y:S01]  /*28820*/  @!P0 S2R R3, SR_CgaCtaId ;  /* 0x0000000000038919 */ /* 0x000e220000008800 */
[----:B------:R-:W-:-:S04]  /*28830*/  @!P0 MOV R0, 0x400 ;  /* 0x0000040000008802 */ /* 0x000fc80000000f00 */
[----:B0-----:R-:W-:-:S05]  /*28840*/  @!P0 LEA R0, R3, R0, 0x18 ;  /* 0x0000000003008211 */ /* 0x001fca00078ec0ff */
[----:B------:R2:W-:Y:S01]  /*28850*/  @!P0 STS.128 [R0+0x334d0], R24 ;  /* 0x0334d01800008388 */ /* 0x0005e20000000c00 */
[----:B------:R-:W-:Y:S06]  /*28860*/  BAR.ARV 0x5, 0x180 ;  /* 0x0146000000007b1d */ /* 0x000fec0000002000 */
.L_x_4488:
[----:B------:R3:W-:Y:S01]  /*28870*/  STL [R1+0x34], RZ ;  /* 0x000034ff01007387 */ /* 0x0007e20000100800 */
[----:B------:R-:W-:Y:S01]  /*28880*/  ULDC UR4, c[0x0][0xc3c] ;  /* 0x00030f0000047ab9 */ /* 0x000fe20000000800 */
[----:B------:R-:W-:Y:S01]  /*28890*/  MOV R37, 0x1 ;  /* 0x0000000100257802 */ /* 0x000fe20000000f00 */
[----:B------:R-:W-:Y:S01]  /*288a0*/  IMAD.MOV.U32 R32, RZ, RZ, RZ ;  /* 0x000000ffff207224 */ /* 0x000fe200078e00ff */
[----:B-1----:R-:W-:-:S13]  /*288b0*/  ISETP.GE.AND P0, PT, R27, UR4, PT ;  /* 0x000000041b007c0c */ /* 0x002fda000bf06270 */
[----:B---3--:R-:W-:Y:S05]  /*288c0*/  @P0 BRA `(.L_x_4494) ;  /* 0x0000008000fc0947 */ /* 0x008fea0003800000 */
[----:B------:R-:W1:Y:S01]  /*288d0*/  S2R R9, SR_TID.X ;  /* 0x0000000000097919 */ /* 0x000e620000002100 */
[----:B------:R-:W3:Y:S01]  /*288e0*/  S2UR UR4, SR_CgaCtaId ;  /* 0x00000000000479c3 */ /* 0x000ee20000008800 */
[----:B------:R-:W-:Y:S01]  /*288f0*/  MOV R17, 0x400 ;  /* 0x0000040000117802 */ /* 0x000fe20000000f00 */
[----:B------:R-:W-:Y:S01]  /*28900*/  BSSY B7, `(.L_x_4494) ;  /* 0x000083b000077945 */ /* 0x000fe20003800000 */
[----:B------:R-:W-:Y:S01]  /*28910*/  IMAD.MOV.U32 R35, RZ, RZ, RZ ;  /* 0x000000ffff237224 */ /* 0x000fe200078e00ff */
[----:B------:R-:W-:Y:S01]  /*28920*/  MOV R32, RZ ;  /* 0x000000ff00207202 */ /* 0x000fe20000000f00 */
[----:B------:R-:W-:Y:S01]  /*28930*/  IMAD.MOV.U32 R37, RZ, RZ, 0x1 ;  /* 0x00000001ff257424 */ /* 0x000fe200078e00ff */
[----:B------:R-:W-:Y:S01]  /*28940*/  ULDC.64 UR40, c[0x0][0x198] ;  /* 0x0000660000287ab9 */ /* 0x000fe20000000a00 */
[----:B------:R-:W-:Y:S02]  /*28950*/  ULOP3.LUT UR39, UR36, 0x2, URZ, 0xfc, !UPT ;  /* 0x0000000224277892 */ /* 0x000fe4000f8efc3f */
[----:B------:R-:W-:Y:S01]  /*28960*/  ULOP3.LUT UR37, UR36, 0x1, URZ, 0xfc, !UPT ;  /* 0x0000000124257892 */ /* 0x000fe2000f8efc3f */
[----:B------:R-:W-:Y:S01]  /*28970*/  ULDC UR38, c[0x0][0xc] ;  /* 0x0000030000267ab9 */ /* 0x000fe20000000800 */
[C---:B-1----:R-:W-:Y:S01]  /*28980*/  IMAD.SHL.U32 R22, R9.reuse, 0x40, RZ ;  /* 0x0000004009167824 */ /* 0x042fe200078e00ff */
[----:B0-----:R-:W-:Y:S01]  /*28990*/  SHF.R.U32.HI R2, RZ, 0x1, R9 ;  /* 0x00000001ff027819 */ /* 0x001fe20000011609 */
[C---:B--2---:R-:W-:Y:S01]  /*289a0*/  IMAD.SHL.U32 R0, R9.reuse, 0x10, RZ ;  /* 0x0000001009007824 */ /* 0x044fe200078e00ff */
[C---:B------:R-:W-:Y:S01]  /*289b0*/  LOP3.LUT R11, R9.reuse, 0x7f, RZ, 0xc0, !PT ;  /* 0x0000007f090b7812 */ /* 0x040fe200078ec0ff */
[C---:B------:R-:W-:Y:S01]  /*289c0*/  IMAD.SHL.U32 R6, R9.reuse, 0x2, RZ ;  /* 0x0000000209067824 */ /* 0x040fe200078e00ff */
[----:B------:R-:W-:Y:S01]  /*289d0*/  LOP3.LUT R3, R22, 0x180, RZ, 0xc0, !PT ;  /* 0x0000018016037812 */ /* 0x000fe200078ec0ff */
[----:B------:R-:W-:Y:S01]  /*289e0*/  IMAD.SHL.U32 R8, R9, 0x4, RZ ;  /* 0x0000000409087824 */ /* 0x000fe200078e00ff */
[----:B------:R-:W-:-:S02]  /*289f0*/  LOP3.LUT R5, R0, 0x1b0, RZ, 0xc0, !PT ;  /* 0x000001b000057812 */ /* 0x000fc400078ec0ff */
[----:B------:R-:W-:Y:S01]  /*28a00*/  LOP3.LUT R3, R3, 0x30, R2, 0xf8, !PT ;  /* 0x0000003003037812 */ /* 0x000fe200078ef802 */
[----:B------:R-:W-:Y:S01]  /*28a10*/  IMAD.SHL.U32 R2, R9, 0x20, RZ ;  /* 0x0000002009027824 */ /* 0x000fe200078e00ff */
[----:B------:R-:W-:Y:S02]  /*28a20*/  SHF.L.U32 R4, R11, 0x4, RZ ;  /* 0x000000040b047819 */ /* 0x000fe400000006ff */
[----:B------:R-:W-:Y:S02]  /*28a30*/  LOP3.LUT R6, R5, 0x30, R6, 0x78, !PT ;  /* 0x0000003005067812 */ /* 0x000fe400078e7806 */
[----:B------:R-:W-:Y:S02]  /*28a40*/  LOP3.LUT R5, R2, 0x80, RZ, 0xc0, !PT ;  /* 0x0000008002057812 */ /* 0x000fe400078ec0ff */
[----:B------:R-:W-:Y:S01]  /*28a50*/  LOP3.LUT R7, R4, 0x600, RZ, 0xc0, !PT ;  /* 0x0000060004077812 */ /* 0x000fe200078ec0ff */
[----:B------:R-:W-:Y:S01]  /*28a60*/  IMAD.SHL.U32 R4, R9, 0x8, RZ ;  /* 0x0000000809047824 */ /* 0x000fe200078e00ff */
[----:B------:R-:W-:-:S02]  /*28a70*/  LOP3.LUT R5, R5, 0x10, R9, 0xf8, !PT ;  /* 0x0000001005057812 */ /* 0x000fc400078ef809 */
[----:B------:R-:W-:Y:S02]  /*28a80*/  LOP3.LUT R9, R7, 0x40, R0, 0xf8, !PT ;  /* 0x0000004007097812 */ /* 0x000fe400078ef800 */
[----:B------:R-:W-:Y:S02]  /*28a90*/  LOP3.LUT R3, R3, 0x30, R4, 0x78, !PT ;  /* 0x0000003003037812 */ /* 0x000fe400078e7804 */
[----:B------:R-:W-:Y:S02]  /*28aa0*/  LOP3.LUT R10, R9, R6, RZ, 0xfc, !PT ;  /* 0x00000006090a7212 */ /* 0x000fe400078efcff */
[----:B------:R-:W-:Y:S01]  /*28ab0*/  LOP3.LUT R22, R3, 0x640, R22, 0xf8, !PT ;  /* 0x0000064003167812 */ /* 0x000fe200078ef816 */
[----:B------:R-:W-:Y:S01]  /*28ac0*/  IMAD.MOV.U32 R3, RZ, RZ, 0x1 ;  /* 0x00000001ff037424 */ /* 0x000fe200078e00ff */
[----:B------:R-:W-:Y:S01]  /*28ad0*/  LOP3.LUT R7, R7, 0x60, R2, 0xf8, !PT ;  /* 0x0000006007077812 */ /* 0x000fe200078ef802 */
[----:B------:R-:W-:Y:S01]  /*28ae0*/  STL [R1+0x18], R10 ;  /* 0x0000180a01007387 */ /* 0x000fe20000100800 */
[----:B------:R-:W-:-:S02]  /*28af0*/  SHF.R.U32.HI R4, RZ, 0x2, R11 ;  /* 0x00000002ff047819 */ /* 0x000fc4000001160b */
[----:B------:R-:W-:Y:S01]  /*28b00*/  LOP3.LUT R0, R0, 0x30, RZ, 0xc0, !PT ;  /* 0x0000003000007812 */ /* 0x000fe200078ec0ff */
[----:B------:R-:W-:Y:S01]  /*28b10*/  STL [R1+0x34], RZ ;  /* 0x000034ff01007387 */ /* 0x000fe20000100800 */
[--C-:B------:R-:W-:Y:S02]  /*28b20*/  LOP3.LUT R16, R7, 0x100, R2.reuse, 0xf8, !PT ;  /* 0x0000010007107812 */ /* 0x100fe400078ef802 */
[----:B------:R-:W-:Y:S01]  /*28b30*/  LOP3.LUT R2, R4, 0x60, R2, 0xf8, !PT ;  /* 0x0000006004027812 */ /* 0x000fe200078ef802 */
[----:B------:R3:W-:Y:S01]  /*28b40*/  STL [R1], R3 ;  /* 0x0000000301007387 */ /* 0x0007e20000100800 */
[----:B------:R-:W-:Y:S02]  /*28b50*/  LOP3.LUT R4, R0, 0x40, RZ, 0xfc, !PT ;  /* 0x0000004000047812 */ /* 0x000fe400078efcff */
[----:B------:R-:W-:Y:S02]  /*28b60*/  LOP3.LUT R5, R5, 0x10, R8, 0x78, !PT ;  /* 0x0000001005057812 */ /* 0x000fe400078e7808 */
[----:B------:R-:W-:-:S02]  /*28b70*/  LOP3.LUT R2, R2, 0x80, RZ, 0xfc, !PT ;  /* 0x0000008002027812 */ /* 0x000fc400078efcff */
[----:B------:R-:W-:Y:S01]  /*28b80*/  LOP3.LUT R16, R16, R5, RZ, 0xfc, !PT ;  /* 0x0000000510107212 */ /* 0x000fe200078efcff */
[----:B---3--:R-:W-:-:S05]  /*28b90*/  IMAD.U32 R3, RZ, RZ, UR4 ;  /* 0x00000004ff037e24 */ /* 0x008fca000f8e00ff */
[----:B------:R-:W-:Y:S01]  /*28ba0*/  LEA R17, R3, R17, 0x18 ;  /* 0x0000001103117211 */ /* 0x000fe200078ec0ff */
[----:B------:R0:W-:Y:S02]  /*28bb0*/  STL [R1+0x14], R3 ;  /* 0x0000140301007387 */ /* 0x0001e40000100800 */
[----:B0-----:R-:W-:Y:S02]  /*28bc0*/  LOP3.LUT R3, R0, 0x80, RZ, 0xfc, !PT ;  /* 0x0000008000037812 */ /* 0x001fe400078efcff */
[----:B------:R-:W-:-:S05]  /*28bd0*/  IMAD.IADD R0, R17, 0x1, R10 ;  /* 0x0000000111007824 */ /* 0x000fca00078e020a */
[----:B------:R0:W-:Y:S02]  /*28be0*/  STL [R1+0x1c], R0 ;  /* 0x00001c0001007387 */ /* 0x0001e40000100800 */
.L_x_4616:
[----:B012---:R-:W1:Y:S02]  /*28bf0*/  LDC.64 R2, c[0x0][0xc88] ;  /* 0x00032200ff027b82 */ /* 0x007e640000000a00 */
[----:B-1----:R-:W-:-:S05]  /*28c00*/  IMAD.WIDE R2, R27, 0x4, R2 ;  /* 0x000000041b027825 */ /* 0x002fca00078e0202 */
[----:B------:R-:W0:Y:S01]  /*28c10*/  LDG.E R23, desc[UR50][R2.64] ;  /* 0x0000003202177981 */ /* 0x000e22000c1e1900 */
        /* <DEDUP_REMOVED lines=10> */
[----:B0--3--:R-:W-:-:S05]  /*28cc0*/  SHF.R.S32.HI R0, RZ, 0x1f, R23 ;  /* 0x0000001fff007819 */ /* 0x009fca0000011417 */
[C---:B------:R-:W-:Y:S01]  /*28cd0*/  @P0 LEA R2, P1, R23.reuse, UR4, 0x2 ;  /* 0x0000000417020c11 */ /* 0x040fe2000f8210ff */
[C---:B------:R-:W-:Y:S01]  /*28ce0*/  IMAD.SHL.U32 R28, R23.reuse, 0x4, RZ ;  /* 0x00000004171c7824 */ /* 0x040fe200078e00ff */
[C-C-:B------:R-:W-:Y:S01]  /*28cf0*/  SHF.L.U64.HI R29, R23.reuse, 0x2, R0.reuse ;  /* 0x00000002171d7819 */ /* 0x140fe20000010200 */
[----:B------:R0:W-:Y:S01]  /*28d00*/  STL [R1+0x2c], R0 ;  /* 0x00002c0001007387 */ /* 0x0001e20000100800 */
[----:B------:R-:W-:Y:S01]  /*28d10*/  @P0 LEA.HI.X R3, R23, UR5, R0, 0x2, P1 ;  /* 0x0000000517030c11 */ /* 0x000fe200088f1400 */
[----:B------:R-:W-:Y:S01]  /*28d20*/  ULDC.64 UR4, c[0x0][0xa00] ;  /* 0x0002800000047ab9 */ /* 0x000fe20000000a00 */
[----:B------:R-:W-:-:S03]  /*28d30*/  ISETP.NE.U32.AND P1, PT, RZ, UR8, PT ;  /* 0x00000008ff007c0c */ /* 0x000fc6000bf25070 */
[----:B------:R1:W2:Y:S01]  /*28d40*/  @P0 LDG.E R9, desc[UR50][R2.64] ;  /* 0x0000003202090981 */ /* 0x0002a2000c1e1900 */
[----:B------:R-:W-:Y:S02]  /*28d50*/  ISETP.NE.AND.EX P1, PT, RZ, UR9, PT, P1 ;  /* 0x00000009ff007c0c */ /* 0x000fe4000bf25310 */
[----:B------:R-:W-:Y:S02]  /*28d60*/  ISETP.NE.U32.AND P0, PT, RZ, UR4, PT ;  /* 0x00000004ff007c0c */ /* 0x000fe4000bf05070 */
[C---:B------:R-:W-:Y:S02]  /*28d70*/  IADD3 R4, P4, R28.reuse, UR6, RZ ;  /* 0x000000061c047c10 */ /* 0x040fe4000ff9e0ff */
[----:B------:R-:W-:Y:S02]  /*28d80*/  ISETP.NE.AND.EX P0, PT, RZ, UR5, PT, P0 ;  /* 0x00000005ff007c0c */ /* 0x000fe4000bf05300 */
[----:B0-----:R-:W-:Y:S02]  /*28d90*/  MOV R0, RZ ;  /* 0x000000ff00007202 */ /* 0x001fe40000000f00 */
[----:B-1----:R-:W-:Y:S01]  /*28da0*/  IADD3 R2, P3, R28, UR4, RZ ;  /* 0x000000041c027c10 */ /* 0x002fe2000ff7e0ff */
[----:B------:R-:W-:Y:S01]  /*28db0*/  ULDC UR4, c[0x0][0x288] ;  /* 0x0000a20000047ab9 */ /* 0x000fe20000000800 */
[----:B------:R-:W-:-:S02]  /*28dc0*/  IADD3.X R5, R29, UR7, RZ, P4, !PT ;  /* 0x000000071d057c10 */ /* 0x000fc4000a7fe4ff */
[C---:B------:R-:W-:Y:S02]  /*28dd0*/  IADD3.X R3, R29.reuse, UR5, RZ, P3, !PT ;  /* 0x000000051d037c10 */ /* 0x040fe40009ffe4ff */
[----:B------:R-:W-:Y:S01]  /*28de0*/  @P1 IADD3 R6, P3, R28, UR8, RZ ;  /* 0x000000081c061c10 */ /* 0x000fe2000ff7e0ff */
[----:B------:R-:W-:Y:S01]  /*28df0*/  IMAD.U32 R8, RZ, RZ, UR4 ;  /* 0x00000004ff087e24 */ /* 0x000fe2000f8e00ff */
[----:B------:R-:W5:Y:S01]  /*28e00*/  @P2 LDG.E R0, desc[UR50][R4.64] ;  /* 0x0000003204002981 */ /* 0x000f62000c1e1900 */
[----:B------:R-:W-:Y:S01]  /*28e10*/  ULDC.64 UR4, c[0x0][0x418] ;  /* 0x0001060000047ab9 */ /* 0x000fe20000000a00 */
[----:B------:R-:W-:Y:S02]  /*28e20*/  @P1 IADD3.X R7, R29, UR9, RZ, P3, !PT ;  /* 0x000000091d071c10 */ /* 0x000fe40009ffe4ff */
        /* <DEDUP_REMOVED lines=10> */
[----:B--2---:R-:W-:Y:S04]  /*28ed0*/  STL [R1+0x4], R9 ;  /* 0x0000040901007387 */ /* 0x004fe80000100800 */
[----:B---3--:R0:W-:Y:S02]  /*28ee0*/  STL [R1+0x30], R8 ;  /* 0x0000300801007387 */ /* 0x0081e40000100800 */
[----:B0-----:R-:W-:Y:S01]  /*28ef0*/  IMAD.U32 R8, RZ, RZ, UR4 ;  /* 0x00000004ff087e24 */ /* 0x001fe2000f8e00ff */
[----:B------:R-:W-:Y:S06]  /*28f00*/  @P1 BRA `(.L_x_4495) ;  /* 0x0000000000141947 */ /* 0x000fec0003800000 */
[----:B------:R-:W-:Y:S05]  /*28f10*/  @!P0 BRA `(.L_x_4495) ;  /* 0x0000000000108947 */ /* 0x000fea0003800000 */
[----:B------:R-:W2:Y:S04]  /*28f20*/  LDG.E R7, desc[UR50][R2.64] ;  /* 0x0000003202077981 */ /* 0x000ea8000c1e1900 */
[----:B------:R-:W2:Y:S02]  /*28f30*/  LDG.E R2, desc[UR50][R2.64+0x4] ;  /* 0x0000043202027981 */ /* 0x000ea4000c1e1900 */
[----:B--2---:R-:W-:-:S05]  /*28f40*/  IMAD.IADD R2, R2, 0x1, -R7 ;  /* 0x0000000102027824 */ /* 0x004fca00078e0a07 */
[----:B------:R0:W-:Y:S02]  /*28f50*/  STL [R1+0x30], R2 ;  /* 0x0000300201007387 */ /* 0x0001e40000100800 */
.L_x_4495:
[----:B------:R-:W-:Y:S01]  /*28f60*/  ULDC.64 UR4, c[0x0][0xa20] ;  /* 0x0002880000047ab9 */ /* 0x000fe20000000a00 */
[C---:B------:R-:W-:Y:S01]  /*28f70*/  LOP3.LUT R7, R26.reuse, 0xff000000, RZ, 0xc0, !PT ;  /* 0xff0000001a077812 */ /* 0x040fe200078ec0ff */
[----:B------:R-:W-:Y:S01]  /*28f80*/  IMAD.MOV.U32 R36, RZ, RZ, R23 ;  /* 0x000000ffff247224 */ /* 0x000fe200078e0017 */
[----:B------:R-:W-:Y:S02]  /*28f90*/  ISETP.NE.U32.AND P0, PT, RZ, UR4, PT ;  /* 0x00000004ff007c0c */ /* 0x000fe4000bf05070 */
[----:B------:R-:W-:Y:S02]  /*28fa0*/  SHF.R.U32.HI R7, RZ, 0x8, R7 ;  /* 0x00000008ff077819 */ /* 0x000fe40000011607 */
[----:B------:R-:W-:Y:S02]  /*28fb0*/  ISETP.NE.AND.EX P0, PT, RZ, UR5, PT, P0 ;  /* 0x00000005ff007c0c */ /* 0x000fe4000bf05300 */
[C---:B0-----:R-:W-:Y:S02]  /*28fc0*/  LOP3.LUT R2, R26.reuse, 0xff0000, RZ, 0xc0, !PT ;  /* 0x00ff00001a027812 */ /* 0x041fe400078ec0ff */
[----:B------:R-:W-:-:S02]  /*28fd0*/  LOP3.LUT R18, R26, 0xffff, RZ, 0xc0, !PT ;  /* 0x0000ffff1a127812 */ /* 0x000fc400078ec0ff */
[----:B------:R-:W-:-:S07]  /*28fe0*/  LEA.HI R7, R2, R7, RZ, 0x10 ;  /* 0x0000000702077211 */ /* 0x000fce00078f80ff */
[----:B------:R-:W-:Y:S05]  /*28ff0*/  @!P0 BRA `(.L_x_4496) ;  /* 0x0000000000108947 */ /* 0x000fea0003800000 */
[----:B------:R-:W-:-:S04]  /*29000*/  IADD3 R2, P0, R28, UR4, RZ ;  /* 0x000000041c027c10 */ /* 0x000fc8000ff1e0ff */
[----:B------:R-:W-:-:S05]  /*29010*/  IADD3.X R3, R29, UR5, RZ, P0, !PT ;  /* 0x000000051d037c10 */ /* 0x000fca00087fe4ff */
[----:B------:R0:W5:Y:S01]  /*29020*/  LDG.E R8, desc[UR50][R2.64] ;  /* 0x0000003202087981 */ /* 0x000162000c1e1900 */
[----:B------:R-:W-:Y:S05]  /*29030*/  BRA `(.L_x_4497) ;  /* 0x0000000000247947 */ /* 0x000fea0003800000 */
.L_x_4496:
        /* <DEDUP_REMOVED lines=8> */
[----:B--2---:R-:W-:-:S07]  /*290c0*/  IADD3 R8, -R8, R2, RZ ;  /* 0x0000000208087210 */ /* 0x004fce0007ffe1ff */
.L_x_4497:
[----:B0-----:R-:W2:Y:S04]  /*290d0*/  @P2 LDG.E R2, desc[UR50][R4.64] ;  /* 0x0000003204022981 */ /* 0x001ea8000c1e1900 */
[----:B------:R0:W2:Y:S01]  /*290e0*/  @P2 LDG.E R4, desc[UR50][R4.64+0x4] ;  /* 0x0000043204042981 */ /* 0x0000a2000c1e1900 */
[----:B-----5:R-:W-:Y:S01]  /*290f0*/  IMAD.IADD R8, R8, 0x1, -R9 ;  /* 0x0000000108087824 */ /* 0x020fe200078e0a09 */
[----:B------:R-:W-:Y:S01]  /*29100*/  BSSY B0, `(.L_x_4498) ;  /* 0x0000029000007945 */ /* 0x000fe20003800000 */
[----:B------:R-:W-:Y:S01]  /*29110*/  IMAD.MOV.U32 R3, RZ, RZ, RZ ;  /* 0x000000ffff037224 */ /* 0x000fe200078e00ff */
[----:B0-----:R-:W-:Y:S01]  /*29120*/  SHF.R.U32.HI R5, RZ, 0x10, R7 ;  /* 0x00000010ff057819 */ /* 0x001fe20000011607 */
[----:B--2---:R-:W-:Y:S01]  /*29130*/  @P2 IMAD.IADD R6, R4, 0x1, -R2 ;  /* 0x0000000104062824 */ /* 0x004fe200078e0a02 */
[----:B------:R-:W-:-:S03]  /*29140*/  LOP3.LUT R4, R7, 0xff, RZ, 0xc0, !PT ;  /* 0x000000ff07047812 */ /* 0x000fc600078ec0ff */
[----:B------:R-:W-:-:S04]  /*29150*/  IMAD.IADD R26, R8, 0x1, R6 ;  /* 0x00000001081a7824 */ /* 0x000fc800078e0206 */
[C---:B------:R-:W-:Y:S01]  /*29160*/  VIADD R31, R26.reuse, 0x9f ;  /* 0x0000009f1a1f7836 */ /* 0x040fe20000000000 */
[----:B------:R-:W-:-:S03]  /*29170*/  ISETP.GE.AND P1, PT, R26, 0x1, PT ;  /* 0x000000011a00780c */ /* 0x000fc60003f26270 */
[----:B------:R-:W-:-:S05]  /*29180*/  IMAD.HI R31, R31, 0x66666667, RZ ;  /* 0x666666671f1f7827 */ /* 0x000fca00078e02ff */
[----:B------:R-:W-:-:S04]  /*29190*/  SHF.R.U32.HI R2, RZ, 0x1f, R31 ;  /* 0x0000001fff027819 */ /* 0x000fc8000001161f */
[----:B------:R-:W-:Y:S01]  /*291a0*/  LEA.HI.SX32 R31, R31, R2, 0x1a ;  /* 0x000000021f1f7211 */ /* 0x000fe200078fd2ff */
        /* <DEDUP_REMOVED lines=8> */
[----:B0-----:R-:W-:-:S06]  /*29230*/  IADD3 R2, R2, 0xffffffe, RZ ;  /* 0x0ffffffe02027810 */ /* 0x001fcc0007ffe0ff */
        /* <DEDUP_REMOVED lines=21> */
.L_x_4499:
[----:B------:R-:W-:Y:S05]  /*29390*/  BSYNC B0 ;  /* 0x0000000000007941 */ /* 0x000fea0003800000 */
.L_x_4498:
[-C--:B------:R-:W-:Y:S01]  /*293a0*/  IMAD R2, R4, R3.reuse, RZ ;  /* 0x0000000304027224 */ /* 0x080fe200078e02ff */
[----:B------:R-:W-:Y:S04]  /*293b0*/  BSSY B0, `(.L_x_4500) ;  /* 0x0000157000007945 */ /* 0x000fe80003800000 */
[C---:B------:R-:W-:Y:S01]  /*293c0*/  VIADDMNMX R3, R2.reuse, R3, R31, PT ;  /* 0x0000000302037246 */ /* 0x040fe2000380011f */
[----:B------:R-:W-:-:S04]  /*293d0*/  IMAD R2, R2, 0xa0, -R8 ;  /* 0x000000a002027824 */ /* 0x000fc800078e0a08 */
[----:B------:R-:W-:-:S05]  /*293e0*/  IMAD R3, R3, 0xa0, -R8 ;  /* 0x000000a003037824 */ /* 0x000fca00078e0a08 */
[----:B------:R-:W-:Y:S02]  /*293f0*/  VIMNMX R3, R3, R6, PT ;  /* 0x0000000603037248 */ /* 0x000fe40003fe0100 */
[----:B------:R-:W-:-:S04]  /*29400*/  VIMNMX R6, RZ, R2, !PT ;  /* 0x00000002ff067248 */ /* 0x000fc80007fe0100 */
[----:B------:R-:W-:Y:S01]  /*29410*/  ISETP.GT.AND P0, PT, R3, R6, PT ;  /* 0x000000060300720c */ /* 0x000fe20003f04270 */
[----:B------:R-:W-:-:S05]  /*29420*/  IMAD.WIDE.U32 R6, R6, -0x33333333, RZ ;  /* 0xcccccccd06067825 */ /* 0x000fca00078e00ff */
[----:B------:R-:W-:-:S07]  /*29430*/  SHF.R.U32.HI R6, RZ, 0x7, R7 ;  /* 0x00000007ff067819 */ /* 0x000fce0000011607 */
[----:B------:R-:W-:Y:S02]  /*29440*/  @P0 VIADD R2, R3, 0x9f ;  /* 0x0000009f03020836 */ /* 0x000fe40000000000 */
[----:B------:R-:W-:Y:S02]  /*29450*/  IMAD.MOV.U32 R3, RZ, RZ, R6 ;  /* 0x000000ffff037224 */ /* 0x000fe400078e0006 */
[----:B------:R-:W-:-:S05]  /*29460*/  @P0 IMAD.HI R2, R2, 0x66666667, RZ ;  /* 0x6666666702020827 */ /* 0x000fca00078e02ff */
[----:B------:R-:W-:-:S04]  /*29470*/  @P0 SHF.R.U32.HI R7, RZ, 0x1f, R2 ;  /* 0x0000001fff070819 */ /* 0x000fc80000011602 */
[----:B------:R-:W-:Y:S02]  /*29480*/  @P0 LEA.HI.SX32 R3, R2, R7, 0x1a ;  /* 0x0000000702030211 */ /* 0x000fe400078fd2ff */
        /* <DEDUP_REMOVED lines=10> */
.L_x_4813:
[----:B-1----:R-:W-:Y:S02]  /*29530*/  ISETP.NE.AND P0, PT, R14, RZ, PT ;  /* 0x000000ff0e00720c */ /* 0x002fe40003f05270 */
[----:B------:R-:W-:-:S11]  /*29540*/  PLOP3.LUT P6, PT, PT, PT, PT, 0x8, 0x0 ;  /* 0x000000000000781c */ /* 0x000fd60003fce170 */
[----:B------:R-:W-:Y:S05]  /*29550*/  @P0 BRA `(.L_x_4503) ;  /* 0x00000000000c0947 */ /* 0x000fea0003800000 */
[----:B------:R-:W-:-:S03]  /*29560*/  UMOV UR4, 0xffffffff ;  /* 0xffffffff00047882 */ /* 0x000fc60000000000 */
[----:B------:R-:W-:Y:S05]  /*29570*/  BRA.DIV UR4, `(.L_x_4504) ;  /* 0x000000c204707947 */ /* 0x000fea000b800000 */
[----:B------:R-:W-:-:S13]  /*29580*/  ELECT P6, URZ, PT ;  /* 0x00000000003f782f */ /* 0x000fda00038c0000 */
.L_x_4503:
[----:B0-----:R-:W2:Y:S01]  /*29590*/  LDL R7, [R1+0x34] ;  /* 0x0000340001077983 */ /* 0x001ea20000100800 */
[----:B------:R-:W-:Y:S01]  /*295a0*/  BSSY B1, `(.L_x_4505) ;  /* 0x0000008000017945 */ /* 0x000fe20003800000 */
[----:B--2---:R-:W-:-:S05]  /*295b0*/  VIADD R7, R7, 0x1 ;  /* 0x0000000107077836 */ /* 0x004fca0000000000 */
[----:B------:R-:W-:-:S04]  /*295c0*/  LEA.HI R8, R7, R7, RZ, 0x1 ;  /* 0x0000000707087211 */ /* 0x000fc800078f08ff */
[----:B------:R-:W-:-:S04]  /*295d0*/  LOP3.LUT R8, R8, 0xfffffffe, RZ, 0xc0, !PT ;  /* 0xfffffffe08087812 */ /* 0x000fc800078ec0ff */
[----:B------:R-:W-:-:S04]  /*295e0*/  IADD3 R7, R7, -R8, RZ ;  /* 0x8000000807077210 */ /* 0x000fc80007ffe0ff */
[----:B------:R-:W-:-:S04]  /*295f0*/  SHF.L.U32 R7, R7, 0x1f, RZ ;  /* 0x0000001f07077819 */ /* 0x000fc800000006ff */
[----:B------:R-:W0:Y:S02]  /*29600*/  SYNCS.PHASECHK.TRANS64.TRYWAIT P0, [R17+URZ+0x33420], R7 ;  /* 0x03342007110075a7 */ /* 0x000e24000800017f */
[----:B0-----:R-:W-:Y:S05]  /*29610*/  @!P0 BRA `(.L_x_4506) ;  /* 0x000000c000688947 */ /* 0x001fea0003800000 */
.L_x_4816:
[----:B------:R-:W-:Y:S05]  /*29620*/  BSYNC B1 ;  /* 0x0000000000017941 */ /* 0x000fea0003800000 */
.L_x_4505:
[----:B------:R-:W-:Y:S04]  /*29630*/  BSSY B1, `(.L_x_4507) ;  /* 0x000008c000017945 */ /* 0x000fe80003800000 */
[----:B------:R-:W-:Y:S05]  /*29640*/  @!P6 BRA `(.L_x_4508) ;  /* 0x000000080028e947 */ /* 0x000fea0003800000 */
[----:B------:R-:W2:Y:S01]  /*29650*/  LDL R9, [R1] ;  /* 0x0000000001097983 */ /* 0x000ea20000100800 */
[----:B------:R-:W-:Y:S01]  /*29660*/  IMAD R11, R35, 0x8, R17 ;  /* 0x00000008230b7824 */ /* 0x000fe200078e0211 */
[----:B------:R-:W1:Y:S01]  /*29670*/  S2R R8, SR_TID.X ;  /* 0x0000000000087919 */ /* 0x000e620000002100 */
[----:B------:R-:W-:Y:S01]  /*29680*/  BSSY B2, `(.L_x_4509) ;  /* 0x0000006000027945 */ /* 0x000fe20003800000 */
[----:B-1----:R-:W-:-:S04]  /*29690*/  LOP3.LUT R8, R8, 0x7f, RZ, 0xc0, !PT ;  /* 0x0000007f08087812 */ /* 0x002fc800078ec0ff */
[----:B------:R-:W-:Y:S02]  /*296a0*/  ISETP.NE.AND P2, PT, R8, RZ, PT ;  /* 0x000000ff0800720c */ /* 0x000fe40003f45270 */
[----:B--2---:R-:W-:-:S04]  /*296b0*/  SHF.L.U32 R10, R9, 0x1f, RZ ;  /* 0x0000001f090a7819 */ /* 0x004fc800000006ff */
[----:B------:R-:W1:Y:S02]  /*296c0*/  SYNCS.PHASECHK.TRANS64.TRYWAIT P0, [R11+URZ+0x334a0], R10 ;  /* 0x0334a00a0b0075a7 */ /* 0x000e64000800017f */
[----:B-1----:R-:W-:Y:S05]  /*296d0*/  @!P0 BRA `(.L_x_4510) ;  /* 0x000000c0004c8947 */ /* 0x002fea0003800000 */
.L_x_4817:
[----:B------:R-:W-:Y:S05]  /*296e0*/  BSYNC B2 ;  /* 0x0000000000027941 */ /* 0x000fea0003800000 */
.L_x_4509:
        /* <DEDUP_REMOVED lines=9> */
.L_x_4512:
[----:B------:R-:W-:Y:S05]  /*29780*/  BSYNC B2 ;  /* 0x0000000000027941 */ /* 0x000fea0003800000 */
.L_x_4511:
[----:B------:R-:W-:Y:S01]  /*29790*/  IMAD.MOV.U32 R19, RZ, RZ, RZ ;  /* 0x000000ffff137224 */ /* 0x000fe200078e00ff */
[----:B------:R-:W-:Y:S01]  /*297a0*/  UIADD3 UR4, UP0, UR40, 0x570, URZ ;  /* 0x0000057028047890 */ /* 0x000fe2000ff1e03f */
[----:B------:R-:W-:Y:S01]  /*297b0*/  IMAD R9, R35, 0x7800, R17 ;  /* 0x0000780023097824 */ /* 0x000fe200078e0211 */
[----:B------:R-:W-:Y:S01]  /*297c0*/  PLOP3.LUT P0, PT, PT, PT, PT, 0x80, 0x0 ;  /* 0x000000000000781c */ /* 0x000fe20003f0f070 */
[----:B------:R-:W-:Y:S01]  /*297d0*/  IMAD R8, R3, 0xa0, R0 ;  /* 0x000000a003087824 */ /* 0x000fe200078e0200 */
[----:B------:R-:W-:Y:S01]  /*297e0*/  R2UR UR10, R19 ;  /* 0x00000000130a72ca */ /* 0x000fe200000e0000 */
[----:B0-----:R-:W-:Y:S01]  /*297f0*/  VIADD R7, R11, 0x33490 ;  /* 0x000334900b077836 */ /* 0x001fe20000000000 */
[----:B------:R-:W-:Y:S01]  /*29800*/  IADD3 R12, R9, 0x24200, RZ ;  /* 0x00024200090c7810 */ /* 0x000fe20007ffe0ff */
[----:B------:R-:W-:Y:S01]  /*29810*/  VIADD R8, R8, 0xffffff60 ;  /* 0xffffff6008087836 */ /* 0x000fe20000000000 */
[----:B------:R-:W-:Y:S01]  /*29820*/  UIADD3.X UR5, URZ, UR41, URZ, UP0, !UPT ;  /* 0x000000293f057290 */ /* 0x000fe200087fe43f */
[----:B------:R-:W-:Y:S01]  /*29830*/  UMOV UR6, 0x0 ;  /* 0x0000000000067882 */ /* 0x000fe20000000000 */
[----:B------:R-:W-:-:S10]  /*29840*/  UMOV UR7, 0x12f00000 ;  /* 0x12f0000000077882 */ /* 0x000fd40000000000 */
.L_x_4513:
        /* <DEDUP_REMOVED lines=16> */
.L_x_4514:
        /* <DEDUP_REMOVED lines=16> */
.L_x_4515:
        /* <DEDUP_REMOVED lines=13> */
.L_x_4818:
[----:B------:R-:W-:Y:S05]  /*29b20*/  BSYNC B2 ;  /* 0x0000000000027941 */ /* 0x000fea0003800000 */
.L_x_4516:
[----:B------:R-:W-:Y:S01]  /*29b30*/  BSSY B2, `(.L_x_4518) ;  /* 0x000000b000027945 */ /* 0x000fe20003800000 */
[----:B------:R-:W-:Y:S01]  /*29b40*/  IMAD.MOV.U32 R12, RZ, RZ, 0x0 ;  /* 0x00000000ff0c7424 */ /* 0x000fe200078e00ff */
[----:B------:R-:W-:Y:S02]  /*29b50*/  MOV R13, 0x12f00000 ;  /* 0x12f00000000d7802 */ /* 0x000fe40000000f00 */
        /* <DEDUP_REMOVED lines=8> */
.L_x_4519:
[----:B------:R-:W-:Y:S05]  /*29be0*/  BSYNC B2 ;  /* 0x0000000000027941 */ /* 0x000fea0003800000 */
.L_x_4518:
        /* <DEDUP_REMOVED lines=8> */
.L_x_4520:
        /* <DEDUP_REMOVED lines=15> */
.L_x_4521:
        /* <DEDUP_REMOVED lines=15> */
.L_x_4522:
        /* <DEDUP_REMOVED lines=10> */
.L_x_4508:
[----:B------:R-:W-:Y:S05]  /*29ef0*/  BSYNC B1 ;  /* 0x0000000000017941 */ /* 0x000fea0003800000 */
.L_x_4507:
[----:B0-----:R-:W2:Y:S01]  /*29f00*/  LDL.LU R7, [R1] ;  /* 0x0000000001077983 */ /* 0x001ea20000300800 */
[----:B------:R-:W-:Y:S01]  /*29f10*/  IADD3 R35, R35, 0x1, RZ ;  /* 0x0000000123237810 */ /* 0x000fe20007ffe0ff */
[----:B------:R-:W-:Y:S01]  /*29f20*/  VIADD R11, R3, 0xfffffffe ;  /* 0xfffffffe030b7836 */ /* 0x000fe20000000000 */
[----:B------:R-:W-:Y:S02]  /*29f30*/  PLOP3.LUT P0, PT, PT, PT, PT, 0x8, 0x0 ;  /* 0x000000000000781c */ /* 0x000fe40003f0e170 */
[----:B------:R-:W-:Y:S02]  /*29f40*/  ISETP.NE.AND P2, PT, R35, 0x2, PT ;  /* 0x000000022300780c */ /* 0x000fe40003f45270 */
[----:B------:R-:W-:Y:S02]  /*29f50*/  ISETP.GE.AND P3, PT, R11, R6, PT ;  /* 0x000000060b00720c */ /* 0x000fe40003f66270 */
[----:B------:R-:W-:Y:S02]  /*29f60*/  SEL R3, RZ, 0x1, P2 ;  /* 0x00000001ff037807 */ /* 0x000fe40001000000 */
[----:B------:R-:W-:-:S02]  /*29f70*/  SEL R35, R35, RZ, P2 ;  /* 0x000000ff23237207 */ /* 0x000fc40001000000 */
[----:B--2---:R-:W-:-:S05]  /*29f80*/  LOP3.LUT R7, R7, R3, RZ, 0x3c, !PT ;  /* 0x0000000307077212 */ /* 0x004fca00078e3cff */
[----:B------:R0:W-:Y:S02]  /*29f90*/  STL [R1], R7 ;  /* 0x0000000701007387 */ /* 0x0001e40000100800 */
[----:B------:R-:W-:Y:S05]  /*29fa0*/  @!P3 BRA `(.L_x_4501) ;  /* 0x00000008005cb947 */ /* 0x000fea0003800000 */
.L_x_4539:
[----:B------:R-:W-:Y:S05]  /*29fb0*/  YIELD ;  /* 0x0000000000007946 */ /* 0x000fea0003800000 */
[----:B------:R-:W-:Y:S04]  /*29fc0*/  BSSY B1, `(.L_x_4523) ;  /* 0x000008b000017945 */ /* 0x000fe80003800000 */
[----:B-1----:R-:W-:Y:S05]  /*29fd0*/  @!P6 BRA `(.L_x_4524) ;  /* 0x000000080024e947 */ /* 0x002fea0003800000 */
[----:B0-----:R-:W2:Y:S01]  /*29fe0*/  LDL R7, [R1] ;  /* 0x0000000001077983 */ /* 0x001ea20000100800 */
[----:B------:R-:W-:Y:S01]  /*29ff0*/  IMAD R10, R35, 0x8, R17 ;  /* 0x00000008230a7824 */ /* 0x000fe200078e0211 */
[----:B------:R-:W0:Y:S01]  /*2a000*/  S2R R3, SR_TID.X ;  /* 0x0000000000037919 */ /* 0x000e220000002100 */
[----:B------:R-:W-:Y:S01]  /*2a010*/  BSSY B2, `(.L_x_4525) ;  /* 0x0000006000027945 */ /* 0x000fe20003800000 */
[----:B0-----:R-:W-:-:S04]  /*2a020*/  LOP3.LUT R3, R3, 0x7f, RZ, 0xc0, !PT ;  /* 0x0000007f03037812 */ /* 0x001fc800078ec0ff */
[----:B------:R-:W-:Y:S02]  /*2a030*/  ISETP.NE.AND P3, PT, R3, RZ, PT ;  /* 0x000000ff0300720c */ /* 0x000fe40003f65270 */
[----:B--2---:R-:W-:-:S04]  /*2a040*/  SHF.L.U32 R9, R7, 0x1f, RZ ;  /* 0x0000001f07097819 */ /* 0x004fc800000006ff */
[----:B------:R-:W0:Y:S02]  /*2a050*/  SYNCS.PHASECHK.TRANS64.TRYWAIT P2, [R10+URZ+0x334a0], R9 ;  /* 0x0334a0090a0075a7 */ /* 0x000e24000804017f */
[----:B0-----:R-:W-:Y:S05]  /*2a060*/  @!P2 BRA `(.L_x_4526) ;  /* 0x000000b80010a947 */ /* 0x001fea0003800000 */
.L_x_4819:
[----:B------:R-:W-:Y:S05]  /*2a070*/  BSYNC B2 ;  /* 0x0000000000027941 */ /* 0x000fea0003800000 */
.L_x_4525:
[----:B------:R-:W-:Y:S04]  /*2a080*/  BSSY B2, `(.L_x_4527) ;  /* 0x0000009000027945 */ /* 0x000fe80003800000 */
[----:B------:R-:W-:Y:S05]  /*2a090*/  @P3 BRA `(.L_x_4528) ;  /* 0x00000000001c3947 */ /* 0x000fea0003800000 */
[----:B------:R-:W1:Y:S02]  /*2a0a0*/  S2R R3, SR_TID.X ;  /* 0x0000000000037919 */ /* 0x000e640000002100 */
[----:B-1----:R-:W-:Y:S01]  /*2a0b0*/  LOP3.LUT R7, R3, 0x1f, RZ, 0xc0, !PT ;  /* 0x0000001f03077812 */ /* 0x002fe200078ec0ff */
[----:B------:R-:W-:-:S03]  /*2a0c0*/  IMAD.MOV.U32 R3, RZ, RZ, 0x7800 ;  /* 0x00007800ff037424 */ /* 0x000fc600078e00ff */
[----:B------:R-:W-:Y:S01]  /*2a0d0*/  ISETP.NE.AND P2, PT, R7, RZ, PT ;  /* 0x000000ff0700720c */ /* 0x000fe20003f45270 */
[----:B------:R1:W-:-:S12]  /*2a0e0*/  SYNCS.ARRIVE.TRANS64 RZ, [R10+URZ+0x33490], R3 ;  /* 0x033490030aff79a7 */ /* 0x0003d8000800003f */
[----:B-1----:R-:W-:Y:S05]  /*2a0f0*/  @!P2 BRA `(.L_x_4528) ;  /* 0x000000000004a947 */ /* 0x002fea0003800000 */
[----:B------:R-:W-:Y:S01]  /*2a100*/  BPT.TRAP 0x1 ;  /* 0x000000040000795c */ /* 0x000fe20000300000 */
.L_x_4528:
[----:B------:R-:W-:Y:S05]  /*2a110*/  BSYNC B2 ;  /* 0x0000000000027941 */ /* 0x000fea0003800000 */
.L_x_4527:
[----:B------:R-:W-:Y:S01]  /*2a120*/  IMAD.MOV.U32 R14, RZ, RZ, RZ ;  /* 0x000000ffff0e7224 */ /* 0x000fe200078e00ff */
[----:B------:R-:W-:Y:S01]  /*2a130*/  UIADD3 UR4, UP0, UR40, 0x570, URZ ;  /* 0x0000057028047890 */ /* 0x000fe2000ff1e03f */
[----:B------:R-:W-:Y:S01]  /*2a140*/  IMAD R8, R35, 0x7800, R17 ;  /* 0x0000780023087824 */ /* 0x000fe200078e0211 */
[----:B------:R-:W-:Y:S01]  /*2a150*/  PLOP3.LUT P2, PT, PT, PT, PT, 0x80, 0x0 ;  /* 0x000000000000781c */ /* 0x000fe20003f4f070 */
[----:B------:R-:W-:Y:S01]  /*2a160*/  IMAD R7, R11, 0xa0, R0 ;  /* 0x000000a00b077824 */ /* 0x000fe200078e0200 */
[----:B------:R-:W-:Y:S01]  /*2a170*/  R2UR UR10, R14 ;  /* 0x000000000e0a72ca */ /* 0x000fe200000e0000 */
[----:B------:R-:W-:Y:S01]  /*2a180*/  VIADD R3, R10, 0x33490 ;  /* 0x000334900a037836 */ /* 0x000fe20000000000 */
[----:B------:R-:W-:Y:S01]  /*2a190*/  IADD3 R12, R8, 0x24200, RZ ;  /* 0x00024200080c7810 */ /* 0x000fe20007ffe0ff */
[----:B------:R-:W-:Y:S01]  /*2a1a0*/  UIADD3.X UR5, URZ, UR41, URZ, UP0, !UPT ;  /* 0x000000293f057290 */ /* 0x000fe200087fe43f */
[----:B------:R-:W-:Y:S01]  /*2a1b0*/  UMOV UR6, 0x0 ;  /* 0x0000000000067882 */ /* 0x000fe20000000000 */
[----:B------:R-:W-:-:S10]  /*2a1c0*/  UMOV UR7, 0x12f00000 ;  /* 0x12f0000000077882 */ /* 0x000fd40000000000 */
.L_x_4529:
        /* <DEDUP_REMOVED lines=16> */
.L_x_4530:
        /* <DEDUP_REMOVED lines=16> */
.L_x_4531:
        /* <DEDUP_REMOVED lines=13> */
.L_x_4820:
[----:B------:R-:W-:Y:S05]  /*2a4a0*/  BSYNC B2 ;  /* 0x0000000000027941 */ /* 0x000fea0003800000 */
.L_x_4532:
        /* <DEDUP_REMOVED lines=11> */
.L_x_4535:
[----:B------:R-:W-:Y:S05]  /*2a560*/  BSYNC B2 ;  /* 0x0000000000027941 */ /* 0x000fea0003800000 */
.L_x_4534:
        /* <DEDUP_REMOVED lines=8> */
.L_x_4536:
        /* <DEDUP_REMOVED lines=15> */
.L_x_4537:
        /* <DEDUP_REMOVED lines=15> */
.L_x_4538:
        /* <DEDUP_REMOVED lines=10> */
.L_x_4524:
[----:B------:R-:W-:Y:S05]  /*2a870*/  BSYNC B1 ;  /* 0x0000000000017941 */ /* 0x000fea0003800000 */
.L_x_4523:
[----:B------:R-:W2:Y:S01]  /*2a880*/  LDL.LU R9, [R1] ;  /* 0x0000000001097983 */ /* 0x000ea20000300800 */
[----:B------:R-:W-:Y:S02]  /*2a890*/  IADD3 R35, R35, 0x1, RZ ;  /* 0x0000000123237810 */ /* 0x000fe40007ffe0ff */
[C---:B------:R-:W-:Y:S01]  /*2a8a0*/  ISETP.GT.AND P3, PT, R11.reuse, R6, PT ;  /* 0x000000060b00720c */ /* 0x040fe20003f64270 */
[----:B------:R-:W-:Y:S01]  /*2a8b0*/  VIADD R11, R11, 0xffffffff ;  /* 0xffffffff0b0b7836 */ /* 0x000fe20000000000 */
[----:B------:R-:W-:-:S04]  /*2a8c0*/  ISETP.NE.AND P2, PT, R35, 0x2, PT ;  /* 0x000000022300780c */ /* 0x000fc80003f45270 */
[----:B------:R-:W-:Y:S02]  /*2a8d0*/  SEL R3, RZ, 0x1, P2 ;  /* 0x00000001ff037807 */ /* 0x000fe40001000000 */
[----:B------:R-:W-:Y:S02]  /*2a8e0*/  SEL R35, R35, RZ, P2 ;  /* 0x000000ff23237207 */ /* 0x000fe40001000000 */
[----:B--2---:R-:W-:-:S05]  /*2a8f0*/  LOP3.LUT R9, R9, R3, RZ, 0x3c, !PT ;  /* 0x0000000309097212 */ /* 0x004fca00078e3cff */
[----:B------:R1:W-:Y:S01]  /*2a900*/  STL [R1], R9 ;  /* 0x0000000901007387 */ /* 0x0003e20000100800 */
[----:B------:R-:W-:Y:S05]  /*2a910*/  @P3 BRA `(.L_x_4539) ;  /* 0xfffffff400a43947 */ /* 0x000fea000383ffff */
.L_x_4501:
[----:B------:R-:W-:Y:S05]  /*2a920*/  BSYNC B0 ;  /* 0x0000000000007941 */ /* 0x000fea0003800000 */
.L_x_4500:
[----:B------:R-:W-:Y:S05]  /*2a930*/  @!P0 WARPSYNC.ALL ;  /* 0x0000000000008948 */ /* 0x000fea0003800000 */
[----:B------:R-:W-:Y:S01]  /*2a940*/  @!P0 BAR.SYNC.DEFER_BLOCKING 0xc, 0x180 ;  /* 0x0306000000008b1d */ /* 0x000fe20000010000 */
[----:B------:R-:W-:-:S05]  /*2a950*/  IMAD.MOV.U32 R0, RZ, RZ, RZ ;  /* 0x000000ffff007224 */ /* 0x000fca00078e00ff */
[----:B------:R-:W-:Y:S04]  /*2a960*/  BSSY B0, `(.L_x_4540) ;  /* 0x000001e000007945 */ /* 0x000fe80003800000 */
[----:B------:R-:W-:Y:S05]  /*2a970*/  @!P1 BRA `(.L_x_4541) ;  /* 0x0000000000709947 */ /* 0x000fea0003800000 */
[----:B------:R-:W-:-:S13]  /*2a980*/  ISETP.NE.AND P0, PT, R5, RZ, PT ;  /* 0x000000ff0500720c */ /* 0x000fda0003f05270 */
[----:B------:R-:W2:Y:S02]  /*2a990*/  @!P0 LDC R5, c[0x0][0x9f0] ;  /* 0x00027c00ff058b82 */ /* 0x000ea40000000800 */
[-C--:B--2---:R-:W-:Y:S02]  /*2a9a0*/  IABS R0, R5.reuse ;  /* 0x0000000500007213 */ /* 0x084fe40000000000 */
[----:B0-----:R-:W-:Y:S02]  /*2a9b0*/  IABS R7, R5 ;  /* 0x0000000500077213 */ /* 0x001fe40000000000 */
[----:B------:R-:W0:Y:S02]  /*2a9c0*/  I2F.RP R2, R0 ;  /* 0x0000000000027306 */ /* 0x000e240000209400 */
[----:B------:R-:W-:-:S06]  /*2a9d0*/  IADD3 R7, RZ, -R7, RZ ;  /* 0x80000007ff077210 */ /* 0x000fcc0007ffe0ff */
[----:B0-----:R-:W0:Y:S02]  /*2a9e0*/  MUFU.RCP R2, R2 ;  /* 0x0000000200027308 */ /* 0x001e240000001000 */
[----:B0-----:R-:W-:-:S06]  /*2a9f0*/  VIADD R2, R2, 0xffffffe ;  /* 0x0ffffffe02027836 */ /* 0x001fcc0000000000 */
[----:B------:R-:W0:Y:S02]  /*2aa00*/  F2I.FTZ.U32.TRUNC.NTZ R3, R2 ;  /* 0x0000000200037305 */ /* 0x000e24000021f000 */
[----:B0-----:R-:W-:-:S04]  /*2aa10*/  IMAD.MOV R2, RZ, RZ, -R3 ;  /* 0x000000ffff027224 */ /* 0x001fc800078e0a03 */
        /* <DEDUP_REMOVED lines=14> */
[----:B------:R-:W-:-:S04]  /*2ab00*/  @P0 VIADD R6, R6, 0x1 ;  /* 0x0000000106060836 */ /* 0x000fc80000000000 */
[----:B------:R-:W-:-:S04]  /*2ab10*/  IMAD.MOV.U32 R0, RZ, RZ, R6 ;  /* 0x000000ffff007224 */ /* 0x000fc800078e0006 */
[----:B------:R-:W-:Y:S01]  /*2ab20*/  @!P2 IMAD.MOV R0, RZ, RZ, -R0 ;  /* 0x000000ffff00a224 */ /* 0x000fe200078e0a00 */
[----:B------:R-:W-:-:S07]  /*2ab30*/  @!P1 LOP3.LUT R0, RZ, R5, RZ, 0x33, !PT ;  /* 0x00000005ff009212 */ /* 0x000fce00078e33ff */
.L_x_4541:
[----:B------:R-:W-:Y:S05]  /*2ab40*/  BSYNC B0 ;  /* 0x0000000000007941 */ /* 0x000fea0003800000 */
.L_x_4540:
[----:B------:R-:W-:-:S05]  /*2ab50*/  IMAD R2, R4, R0, RZ ;  /* 0x0000000004027224 */ /* 0x000fca00078e02ff */
[----:B------:R2:W-:Y:S01]  /*2ab60*/  STL [R1+0x10], R2 ;  /* 0x0000100201007387 */ /* 0x0005e20000100800 */
[----:B------:R-:W-:-:S04]  /*2ab70*/  VIADDMNMX R31, R2, R0, R31, PT ;  /* 0x00000000021f7246 */ /* 0x000fc8000380011f */
[----:B------:R-:W-:-:S13]  /*2ab80*/  ISETP.GT.AND P0, PT, R31, R2, PT ;  /* 0x000000021f00720c */ /* 0x000fda0003f04270 */
        /* <DEDUP_REMOVED lines=14> */
[----:B0-----:R-:W0:Y:S01]  /*2ac70*/  POPC R7, R4 ;  /* 0x0000000400077309 */ /* 0x001e220000000000 */
[----:B--2---:R-:W0:Y:S02]  /*2ac80*/  SHFL.IDX PT, R0, R3, R0, 0x1f ;  /* 0x00001f0003007589 */ /* 0x004e2400000e0000 */
[----:B0-----:R-:W-:Y:S01]  /*2ac90*/  IADD3 R24, R0, UR38, R7 ;  /* 0x0000002600187c10 */ /* 0x001fe2000fffe007 */
[----:B------:R-:W-:Y:S06]  /*2aca0*/  BRA `(.L_x_4543) ;  /* 0x0000005000e87947 */ /* 0x000fec0003800000 */
.L_x_4542:
[----:B------:R-:W-:Y:S01]  /*2acb0*/  IADD3 R0, R17, 0x24200, RZ ;  /* 0x0002420011007810 */ /* 0x000fe20007ffe0ff */
[----:B------:R-:W-:Y:S03]  /*2acc0*/  BSSY B6, `(.L_x_4544) ;  /* 0x0000013000067945 */ /* 0x000fe60003800000 */
        /* <DEDUP_REMOVED lines=8> */
[----:B------:R-:W2:Y:S01]  /*2ad50*/  LDC.64 R2, c[0x4][R2] ;  /* 0x0100000002027b82 */ /* 0x000ea20000000a00 */
[----:B------:R-:W-:Y:S02]  /*2ad60*/  IMAD.U32 R5, RZ, RZ, UR7 ;  /* 0x00000007ff057e24 */ /* 0x000fe4000f8e00ff */
[----:B------:R-:W-:Y:S02]  /*2ad70*/  IMAD.U32 R6, RZ, RZ, UR8 ;  /* 0x00000008ff067e24 */ /* 0x000fe4000f8e00ff */
[----:B0-----:R-:W-:-:S02]  /*2ad80*/  IMAD.U32 R7, RZ, RZ, UR9 ;  /* 0x00000009ff077e24 */ /* 0x001fc4000f8e00ff */
[----:B------:R-:W-:Y:S02]  /*2ad90*/  IMAD.U32 R10, RZ, RZ, UR4 ;  /* 0x00000004ff0a7e24 */ /* 0x000fe4000f8e00ff */
[----:B------:R-:W-:Y:S02]  /*2ada0*/  IMAD.MOV.U32 R8, RZ, RZ, 0x70 ;  /* 0x00000070ff087424 */ /* 0x000fe400078e00ff */
[----:B------:R-:W-:Y:S02]  /*2adb0*/  IMAD.MOV.U32 R12, RZ, RZ, 0x1 ;  /* 0x00000001ff0c7424 */ /* 0x000fe400078e00ff */
[----:B------:R-:W-:-:S07]  /*2adc0*/  IMAD.MOV.U32 R13, RZ, RZ, RZ ;  /* 0x000000ffff0d7224 */ /* 0x000fce00078e00ff */
[----:B------:R-:W-:-:S07]  /*2add0*/  LEPC R20, `(.L_x_4545) ;  /* 0x000000001014794e */ /* 0x000fce0000000000 */
[----:B-12---:R-:W-:Y:S05]  /*2ade0*/  CALL.ABS.NOINC R2 ;  /* 0x0000000002007343 */ /* 0x006fea0003c00000 */
.L_x_4545:
[----:B------:R-:W-:Y:S05]  /*2adf0*/  BSYNC B6 ;  /* 0x0000000000067941 */ /* 0x000fea0003800000 */
.L_x_4544:
[----:B------:R-:W2:Y:S01]  /*2ae00*/  LDL.LU R33, [R1+0x8] ;  /* 0x0000080001217983 */ /* 0x000ea20000300800 */
[----:B------:R-:W-:Y:S01]  /*2ae10*/  VIADD R0, R17, 0xf200 ;  /* 0x0000f20011007836 */ /* 0x000fe20000000000 */
[----:B------:R-:W-:Y:S04]  /*2ae20*/  BSSY B6, `(.L_x_4546) ;  /* 0x0000016000067945 */ /* 0x000fe80003800000 */
[----:B------:R-:W-:Y:S02]  /*2ae30*/  LOP3.LUT P0, RZ, R0, 0x1bf, RZ, 0xc0, !PT ;  /* 0x000001bf00ff7812 */ /* 0x000fe4000780c0ff */
[----:B--2---:R-:W-:-:S11]  /*2ae40*/  LOP3.LUT R33, R33, 0xfffffffe, RZ, 0xc0, !PT ;  /* 0xfffffffe21217812 */ /* 0x004fd600078ec0ff */
[----:B------:R-:W-:-:S05]  /*2ae50*/  @P0 LOP3.LUT R33, R33, 0x1, RZ, 0xfc, !PT ;  /* 0x0000000121210812 */ /* 0x000fca00078efcff */
[----:B------:R2:W-:Y:S01]  /*2ae60*/  STL [R1+0x8], R33 ;  /* 0x0000082101007387 */ /* 0x0005e20000100800 */
        /* <DEDUP_REMOVED lines=8> */
[----:B------:R-:W-:Y:S01]  /*2aef0*/  IMAD.U32 R6, RZ, RZ, UR8 ;  /* 0x00000008ff067e24 */ /* 0x000fe2000f8e00ff */
[----:B------:R-:W-:Y:S01]  /*2af00*/  MOV R12, 0x1 ;  /* 0x00000001000c7802 */ /* 0x000fe20000000f00 */
[----:B0-----:R-:W-:Y:S02]  /*2af10*/  IMAD.U32 R7, RZ, RZ, UR9 ;  /* 0x00000009ff077e24 */ /* 0x001fe4000f8e00ff */
[----:B------:R-:W-:-:S02]  /*2af20*/  IMAD.U32 R10, RZ, RZ, UR4 ;  /* 0x00000004ff0a7e24 */ /* 0x000fc4000f8e00ff */
[----:B------:R-:W-:Y:S02]  /*2af30*/  IMAD.U32 R11, RZ, RZ, UR5 ;  /* 0x00000005ff0b7e24 */ /* 0x000fe4000f8e00ff */
[----:B------:R-:W-:Y:S02]  /*2af40*/  IMAD.MOV.U32 R8, RZ, RZ, 0x70 ;  /* 0x00000070ff087424 */ /* 0x000fe400078e00ff */
[----:B------:R-:W-:-:S07]  /*2af50*/  IMAD.MOV.U32 R13, RZ, RZ, RZ ;  /* 0x000000ffff0d7224 */ /* 0x000fce00078e00ff */
[----:B------:R-:W-:-:S07]  /*2af60*/  LEPC R20, `(.L_x_4547) ;  /* 0x000000001014794e */ /* 0x000fce0000000000 */
[----:B-123--:R-:W-:Y:S05]  /*2af70*/  CALL.ABS.NOINC R2 ;  /* 0x0000000002007343 */ /* 0x00efea0003c00000 */
.L_x_4547:
[----:B------:R-:W-:Y:S05]  /*2af80*/  BSYNC B6 ;  /* 0x0000000000067941 */ /* 0x000fea0003800000 */
.L_x_4546:
        /* <DEDUP_REMOVED lines=19> */
[----:B012---:R-:W-:Y:S05]  /*2b0c0*/  CALL.ABS.NOINC R2 ;  /* 0x0000000002007343 */ /* 0x007fea0003c00000 */
.L_x_4549:
[----:B------:R-:W-:Y:S05]  /*2b0d0*/  BSYNC B6 ;  /* 0x0000000000067941 */ /* 0x000fea0003800000 */
.L_x_4548:
[----:B------:R-:W-:Y:S01]  /*2b0e0*/  LOP3.LUT P6, RZ, R33, 0x1, RZ, 0xc0, !PT ;  /* 0x0000000121ff7812 */ /* 0x000fe200078cc0ff */
[----:B------:R-:W-:-:S12]  /*2b0f0*/  BSSY B6, `(.L_x_4550) ;  /* 0x0000012000067945 */ /* 0x000fd80003800000 */
[----:B------:R-:W-:Y:S05]  /*2b100*/  @!P6 BRA `(.L_x_4551) ;  /* 0x000000000040e947 */ /* 0x000fea0003800000 */
[----:B------:R-:W-:Y:S01]  /*2b110*/  MOV R2, 0x0 ;  /* 0x0000000000027802 */ /* 0x000fe20000000f00 */
[----:B------:R-:W-:Y:S01]  /*2b120*/  ULDC.64 UR4, c[0x4][0x1b0] ;  /* 0x01006c0000047ab9 */ /* 0x000fe20000000a00 */
[----:B------:R-:W-:Y:S01]  /*2b130*/  ULDC.64 UR6, c[0x4][0x1b8] ;  /* 0x01006e0000067ab9 */ /* 0x000fe20000000a00 */
[----:B------:R-:W-:Y:S01]  /*2b140*/  ULDC.64 UR8, c[0x4][0xc8] ;  /* 0x0100320000087ab9 */ /* 0x000fe20000000a00 */
[----:B------:R-:W-:Y:S01]  /*2b150*/  MOV R4, UR4 ;  /* 0x0000000400047c02 */ /* 0x000fe20008000f00 */
[----:B------:R-:W-:Y:S01]  /*2b160*/  IMAD.U32 R5, RZ, RZ, UR5 ;  /* 0x00000005ff057e24 */ /* 0x000fe2000f8e00ff */
        /* <DEDUP_REMOVED lines=10> */
.L_x_4551:
[----:B------:R-:W-:Y:S05]  /*2b210*/  BSYNC B6 ;  /* 0x0000000000067941 */ /* 0x000fea0003800000 */
.L_x_4550:
[----:B------:R-:W3:Y:S01]  /*2b220*/  LDL R21, [R1+0x4] ;  /* 0x0000040001157983 */ /* 0x000ee20000100800 */
[----:B------:R-:W-:Y:S01]  /*2b230*/  ULDC.64 UR4, c[0x0][0x9f8] ;  /* 0x00027e0000047ab9 */ /* 0x000fe20000000a00 */
[----:B------:R-:W4:Y:S01]  /*2b240*/  LDC R12, c[0x0][0x430] ;  /* 0x00010c00ff0c7b82 */ /* 0x000f220000000800 */
[----:B------:R-:W-:Y:S01]  /*2b250*/  ISETP.NE.U32.AND P0, PT, RZ, UR4, PT ;  /* 0x00000004ff007c0c */ /* 0x000fe2000bf05070 */
[----:B------:R-:W0:Y:S03]  /*2b260*/  S2R R2, SR_TID.X ;  /* 0x0000000000027919 */ /* 0x000e260000002100 */
[----:B------:R-:W-:-:S13]  /*2b270*/  ISETP.NE.AND.EX P0, PT, RZ, UR5, PT, P0 ;  /* 0x00000005ff007c0c */ /* 0x000fda000bf05300 */
[----:B------:R-:W-:-:S04]  /*2b280*/  @P0 IADD3 R28, P1, R28, UR4, RZ ;  /* 0x000000041c1c0c10 */ /* 0x000fc8000ff3e0ff */
[----:B------:R-:W-:-:S05]  /*2b290*/  @P0 IADD3.X R29, R29, UR5, RZ, P1, !PT ;  /* 0x000000051d1d0c10 */ /* 0x000fca0008ffe4ff */
[----:B------:R-:W3:Y:S01]  /*2b2a0*/  @P0 LDG.E R36, desc[UR50][R28.64] ;  /* 0x000000321c240981 */ /* 0x000ee2000c1e1900 */
[----:B----4-:R-:W-:Y:S01]  /*2b2b0*/  ISETP.NE.AND P0, PT, R12, 0x1, PT ;  /* 0x000000010c00780c */ /* 0x010fe20003f05270 */
[----:B------:R-:W-:Y:S01]  /*2b2c0*/  IMAD.MOV.U32 R5, RZ, RZ, 0xa0 ;  /* 0x000000a0ff057424 */ /* 0x000fe200078e00ff */
[----:B------:R-:W4:Y:S03]  /*2b2d0*/  S2R R34, SR_TID.X ;  /* 0x0000000000227919 */ /* 0x000f260000002100 */
[----:B------:R-:W-:Y:S01]  /*2b2e0*/  IMAD R5, R31, R5, -0xa0 ;  /* 0xffffff601f057424 */ /* 0x000fe200078e0205 */
[C---:B0-----:R-:W-:Y:S01]  /*2b2f0*/  LOP3.LUT R20, R2.reuse, 0x7f, RZ, 0xc0, !PT ;  /* 0x0000007f02147812 */ /* 0x041fe200078ec0ff */
[----:B------:R-:W-:-:S03]  /*2b300*/  IMAD.SHL.U32 R2, R2, 0x20, RZ ;  /* 0x0000002002027824 */ /* 0x000fc600078e00ff */
[----:B------:R-:W-:-:S03]  /*2b310*/  SHF.R.U32.HI R20, RZ, 0x2, R20 ;  /* 0x00000002ff147819 */ /* 0x000fc60000011614 */
[----:B------:R-:W0:Y:S01]  /*2b320*/  @P0 LDC R3, c[0x0][0x434] ;  /* 0x00010d00ff030b82 */ /* 0x000e220000000800 */
[----:B------:R-:W-:Y:S02]  /*2b330*/  LOP3.LUT R2, R20, 0x60, R2, 0xf8, !PT ;  /* 0x0000006014027812 */ /* 0x000fe400078ef802 */
[----:B------:R-:W2:Y:S03]  /*2b340*/  S2R R20, SR_TID.X ;  /* 0x0000000000147919 */ /* 0x000ea60000002100 */
[----:B------:R-:W-:Y:S02]  /*2b350*/  IMAD.IADD R2, R2, 0x1, R5 ;  /* 0x0000000102027824 */ /* 0x000fe400078e0205 */
[----:B------:R-:W0:Y:S03]  /*2b360*/  @P0 LDC R0, c[0x0][0x438] ;  /* 0x00010e00ff000b82 */ /* 0x000e260000000800 */
[----:B------:R-:W-:-:S05]  /*2b370*/  ISETP.GE.AND P1, PT, R2, R26, PT ;  /* 0x0000001a0200720c */ /* 0x000fca0003f26270 */
[----:B-1----:R-:W1:Y:S01]  /*2b380*/  @P0 LDC R9, c[0x0][0x434] ;  /* 0x00010d00ff090b82 */ /* 0x002e620000000800 */
[----:B--2---:R-:W-:-:S04]  /*2b390*/  LOP3.LUT R20, R20, 0x7f, RZ, 0xc0, !PT ;  /* 0x0000007f14147812 */ /* 0x004fc800078ec0ff */
[----:B------:R-:W-:Y:S01]  /*2b3a0*/  SHF.R.U32.HI R4, RZ, 0x2, R20 ;  /* 0x00000002ff047819 */ /* 0x000fe20000011614 */
[----:B----4-:R-:W-:-:S05]  /*2b3b0*/  IMAD.SHL.U32 R20, R34, 0x20, RZ ;  /* 0x0000002022147824 */ /* 0x010fca00078e00ff */
[----:B------:R-:W-:Y:S02]  /*2b3c0*/  LOP3.LUT R20, R4, 0x60, R20, 0xf8, !PT ;  /* 0x0000006004147812 */ /* 0x000fe400078ef814 */
[----:B------:R-:W2:Y:S02]  /*2b3d0*/  @P0 LDC R4, c[0x0][0x438] ;  /* 0x00010e00ff040b82 */ /* 0x000ea40000000800 */
[----:B------:R-:W-:-:S05]  /*2b3e0*/  LOP3.LUT R20, R20, 0x80, RZ, 0xfc, !PT ;  /* 0x0000008014147812 */ /* 0x000fca00078efcff */
[----:B------:R-:W-:Y:S01]  /*2b3f0*/  IMAD.IADD R5, R20, 0x1, R5 ;  /* 0x0000000114057824 */ /* 0x000fe200078e0205 */
[----:B------:R-:W-:Y:S01]  /*2b400*/  LOP3.LUT R33, R33, 0xfffffff7, RZ, 0xc0, !PT ;  /* 0xfffffff721217812 */ /* 0x000fe200078ec0ff */
[----:B------:R-:W-:Y:S01]  /*2b410*/  UMOV UR4, 0xffffffff ;  /* 0xffffffff00047882 */ /* 0x000fe20000000000 */
[----:B---3--:R-:W-:Y:S01]  /*2b420*/  IADD3 R6, R2, R21, RZ ;  /* 0x0000001502067210 */ /* 0x008fe20007ffe0ff */
[----:B------:R-:W-:-:S04]  /*2b430*/  IMAD.IADD R7, R5, 0x1, R21 ;  /* 0x0000000105077824 */ /* 0x000fc800078e0215 */
[----:B0-----:R-:W-:-:S04]  /*2b440*/  @P0 IMAD.HI.U32 R3, R6, R3, RZ ;  /* 0x0000000306030227 */ /* 0x001fc800078e00ff */
[----:B------:R-:W-:Y:S01]  /*2b450*/  IMAD.MOV.U32 R8, RZ, RZ, R6 ;  /* 0x000000ffff087224 */ /* 0x000fe200078e0006 */
[----:B------:R-:W-:Y:S01]  /*2b460*/  @P0 SHF.R.U32.HI R8, RZ, R0, R3 ;  /* 0x00000000ff080219 */ /* 0x000fe20000011603 */
[----:B-1----:R-:W-:Y:S01]  /*2b470*/  @P0 IMAD.HI.U32 R9, R7, R9, RZ ;  /* 0x0000000907090227 */ /* 0x002fe200078e00ff */
[----:B------:R-:W0:Y:S03]  /*2b480*/  @!P1 LDC.64 R2, c[0x0][0x428] ;  /* 0x00010a00ff029b82 */ /* 0x000e260000000a00 */
[----:B------:R-:W-:Y:S01]  /*2b490*/  IMAD.MOV.U32 R0, RZ, RZ, R7 ;  /* 0x000000ffff007224 */ /* 0x000fe200078e0007 */
[----:B--2---:R-:W-:Y:S02]  /*2b4a0*/  @P0 SHF.R.U32.HI R0, RZ, R4, R9 ;  /* 0x00000004ff000219 */ /* 0x004fe40000011609 */
[----:B------:R-:W-:Y:S02]  /*2b4b0*/  ISETP.GE.AND P0, PT, R5, R26, PT ;  /* 0x0000001a0500720c */ /* 0x000fe40003f06270 */
[----:B------:R-:W-:-:S02]  /*2b4c0*/  @!P1 SHF.R.S32.HI R5, RZ, 0x1f, R8 ;  /* 0x0000001fff059819 */ /* 0x000fc40000011408 */
[----:B------:R-:W-:Y:S02]  /*2b4d0*/  @!P1 MOV R4, R8 ;  /* 0x0000000800049202 */ /* 0x000fe40000000f00 */
[----:B------:R-:W-:Y:S02]  /*2b4e0*/  ISETP.GT.U32.OR P0, PT, R20, 0x9f, P0 ;  /* 0x0000009f1400780c */ /* 0x000fe40000704470 */
[----:B------:R-:W-:-:S05]  /*2b4f0*/  SHF.R.S32.HI R13, RZ, 0x1f, R36 ;  /* 0x0000001fff0d7819 */ /* 0x000fca0000011424 */
[----:B------:R1:W-:Y:S01]  /*2b500*/  STL [R1+0xc], R13 ;  /* 0x00000c0d01007387 */ /* 0x0003e20000100800 */
[-C--:B0-----:R-:W-:Y:S02]  /*2b510*/  @!P1 IMAD R9, R13, R2.reuse, RZ ;  /* 0x000000020d099224 */ /* 0x081fe400078e02ff */
[----:B------:R-:W-:-:S04]  /*2b520*/  @!P1 IMAD.WIDE.U32 R4, R36, R2, R4 ;  /* 0x0000000224049225 */ /* 0x000fc800078e0004 */
[----:B------:R-:W-:Y:S02]  /*2b530*/  @!P1 IMAD R9, R36, R3, R9 ;  /* 0x0000000324099224 */ /* 0x000fe400078e0209 */
[----:B------:R-:W0:Y:S02]  /*2b540*/  @!P1 LDC.64 R2, c[0x0][0x418] ;  /* 0x00010600ff029b82 */ /* 0x000e240000000a00 */
[----:B0-----:R-:W-:Y:S01]  /*2b550*/  @!P1 LEA R10, P2, R4, R2, 0x2 ;  /* 0x00000002040a9211 */ /* 0x001fe200078410ff */
[----:B------:R-:W-:Y:S01]  /*2b560*/  @!P1 IMAD.IADD R2, R5, 0x1, R9 ;  /* 0x0000000105029824 */ /* 0x000fe200078e0209 */
[----:B------:R-:W-:-:S04]  /*2b570*/  @!P0 SHF.R.S32.HI R9, RZ, 0x1f, R0 ;  /* 0x0000001fff098819 */ /* 0x000fc80000011400 */
[----:B------:R-:W-:Y:S01]  /*2b580*/  @!P1 LEA.HI.X R11, R4, R3, R2, 0x2, P2 ;  /* 0x00000003040b9211 */ /* 0x000fe200010f1402 */
[----:B------:R-:W-:Y:S01]  /*2b590*/  IMAD.MOV R2, RZ, RZ, -R8 ;  /* 0x000000ffff027224 */ /* 0x000fe200078e0a08 */
[----:B------:R-:W0:Y:S01]  /*2b5a0*/  @!P0 LDC.64 R4, c[0x0][0x418] ;  /* 0x00010600ff048b82 */ /* 0x000e220000000a00 */
[----:B------:R-:W-:Y:S02]  /*2b5b0*/  @!P0 IMAD.MOV.U32 R8, RZ, RZ, R0 ;  /* 0x000000ffff088224 */ /* 0x000fe400078e0000 */
[----:B------:R-:W-:Y:S02]  /*2b5c0*/  IMAD R6, R12, R2, R6 ;  /* 0x000000020c067224 */ /* 0x000fe400078e0206 */
[----:B------:R-:W-:-:S03]  /*2b5d0*/  IMAD.MOV R2, RZ, RZ, -R0 ;  /* 0x000000ffff027224 */ /* 0x000fc600078e0a00 */
[----:B------:R-:W2:Y:S01]  /*2b5e0*/  LDC R0, c[0x0][0x2f4] ;  /* 0x0000bd00ff007b82 */ /* 0x000ea20000000800 */
[----:B------:R-:W-:-:S07]  /*2b5f0*/  IMAD R7, R12, R2, R7 ;  /* 0x000000020c077224 */ /* 0x000fce00078e0207 */
[----:B------:R-:W3:Y:S02]  /*2b600*/  @!P0 LDC.64 R2, c[0x0][0x428] ;  /* 0x00010a00ff028b82 */ /* 0x000ee40000000a00 */
[----:B---3--:R-:W-:-:S04]  /*2b610*/  @!P0 IMAD.WIDE.U32 R8, R36, R2, R8 ;  /* 0x0000000224088225 */ /* 0x008fc800078e0008 */
[----:B------:R-:W-:-:S04]  /*2b620*/  @!P0 IMAD R2, R13, R2, RZ ;  /* 0x000000020d028224 */ /* 0x000fc800078e02ff */
[----:B------:R-:W-:Y:S01]  /*2b630*/  @!P0 IMAD R3, R36, R3, R2 ;  /* 0x0000000324038224 */ /* 0x000fe200078e0202 */
[----:B0-----:R-:W-:-:S03]  /*2b640*/  @!P0 LEA R2, P2, R8, R4, 0x2 ;  /* 0x0000000408028211 */ /* 0x001fc600078410ff */
[----:B------:R-:W-:-:S05]  /*2b650*/  @!P0 IMAD.IADD R3, R3, 0x1, R9 ;  /* 0x0000000103038824 */ /* 0x000fca00078e0209 */
[----:B------:R-:W-:Y:S02]  /*2b660*/  @!P0 LEA.HI.X R3, R8, R5, R3, 0x2, P2 ;  /* 0x0000000508038211 */ /* 0x000fe400010f1403 */
[----:B------:R-:W-:Y:S01]  /*2b670*/  ISETP.GT.U32.AND P2, PT, R20, 0x9f, PT ;  /* 0x0000009f1400780c */ /* 0x000fe20003f44070 */
[----:B-1----:R-:W-:Y:S01]  /*2b680*/  IMAD.SHL.U32 R13, R34, 0x10, RZ ;  /* 0x00000010220d7824 */ /* 0x002fe200078e00ff */
[----:B------:R-:W-:Y:S01]  /*2b690*/  MOV R8, RZ ;  /* 0x000000ff00087202 */ /* 0x000fe20000000f00 */
[----:B------:R-:W-:-:S03]  /*2b6a0*/  IMAD.MOV.U32 R5, RZ, RZ, RZ ;  /* 0x000000ffff057224 */ /* 0x000fc600078e00ff */
[----:B------:R-:W-:Y:S01]  /*2b6b0*/  LOP3.LUT R13, R13, 0x30, RZ, 0xc0, !PT ;  /* 0x000000300d0d7812 */ /* 0x000fe200078ec0ff */
[----:B------:R-:W-:Y:S01]  /*2b6c0*/  IMAD.SHL.U32 R21, R34, 0x10, RZ ;  /* 0x0000001022157824 */ /* 0x000fe200078e00ff */
[----:B------:R-:W5:Y:S02]  /*2b6d0*/  @!P1 LDG.E R8, desc[UR50][R10.64] ;  /* 0x000000320a089981 */ /* 0x000f64000c1e1900 */
[----:B--2---:R-:W-:Y:S02]  /*2b6e0*/  ISETP.GE.AND P1, PT, R13, R0, PT ;  /* 0x000000000d00720c */ /* 0x004fe40003f26270 */
[----:B------:R0:W5:Y:S01]  /*2b6f0*/  @!P0 LDG.E R5, desc[UR50][R2.64] ;  /* 0x0000003202058981 */ /* 0x000162000c1e1900 */
[----:B------:R-:W-:Y:S02]  /*2b700*/  @P2 LOP3.LUT R33, R33, 0x8, RZ, 0xfc, !PT ;  /* 0x0000000821212812 */ /* 0x000fe400078efcff */
[----:B------:R-:W-:Y:S02]  /*2b710*/  LOP3.LUT R21, R21, 0x30, RZ, 0xc0, !PT ;  /* 0x0000003015157812 */ /* 0x000fe400078ec0ff */
[----:B------:R-:W-:-:S02]  /*2b720*/  LOP3.LUT R33, R33, 0xffffffef, RZ, 0xc0, !PT ;  /* 0xffffffef21217812 */ /* 0x000fc400078ec0ff */
[----:B------:R-:W-:Y:S02]  /*2b730*/  LOP3.LUT R14, R21, 0x40, RZ, 0xfc, !PT ;  /* 0x00000040150e7812 */ /* 0x000fe400078efcff */
[----:B------:R-:W-:Y:S01]  /*2b740*/  LOP3.LUT R33, R33, 0xfffffffb, RZ, 0xc0, !PT ;  /* 0xfffffffb21217812 */ /* 0x000fe200078ec0ff */
[----:B0-----:R-:W-:Y:S01]  /*2b750*/  IMAD.U32 R2, RZ, RZ, UR39 ;  /* 0x00000027ff027e24 */ /* 0x001fe2000f8e00ff */
[----:B------:R-:W-:Y:S02]  /*2b760*/  ISETP.GE.AND P0, PT, R14, R0, PT ;  /* 0x000000000e00720c */ /* 0x000fe40003f06270 */
[----:B------:R-:W-:Y:S02]  /*2b770*/  @P1 LOP3.LUT R33, R33, 0x4, RZ, 0xfc, !PT ;  /* 0x0000000421211812 */ /* 0x000fe400078efcff */
[----:B------:R-:W-:Y:S02]  /*2b780*/  ISETP.NE.AND P3, PT, R2, 0x3, PT ;  /* 0x000000030200780c */ /* 0x000fe40003f65270 */
[----:B------:R-:W-:-:S11]  /*2b790*/  LOP3.LUT R13, R13, 0x80, RZ, 0xfc, !PT ;  /* 0x000000800d0d7812 */ /* 0x000fd600078efcff */
[----:B------:R-:W-:-:S04]  /*2b7a0*/  @P3 LOP3.LUT R33, R33, 0x10, RZ, 0xfc, !PT ;  /* 0x0000001021213812 */ /* 0x000fc800078efcff */
[----:B------:R-:W-:-:S04]  /*2b7b0*/  LOP3.LUT R33, R33, 0xfffffffd, RZ, 0xc0, !PT ;  /* 0xfffffffd21217812 */ /* 0x000fc800078ec0ff */
[----:B------:R-:W-:Y:S02]  /*2b7c0*/  @P0 LOP3.LUT R33, R33, 0x2, RZ, 0xfc, !PT ;  /* 0x0000000221210812 */ /* 0x000fe400078efcff */
[----:B------:R-:W-:Y:S02]  /*2b7d0*/  ISETP.GE.AND P0, PT, R13, R0, PT ;  /* 0x000000000d00720c */ /* 0x000fe40003f06270 */
[----:B------:R-:W-:-:S11]  /*2b7e0*/  LOP3.LUT R33, R33, 0xfffffffe, RZ, 0xc0, !PT ;  /* 0xfffffffe21217812 */ /* 0x000fd600078ec0ff */
[----:B------:R-:W-:-:S05]  /*2b7f0*/  @P0 LOP3.LUT R33, R33, 0x1, RZ, 0xfc, !PT ;  /* 0x0000000121210812 */ /* 0x000fca00078efcff */
[----:B------:R0:W-:Y:S01]  /*2b800*/  STL [R1+0x8], R33 ;  /* 0x0000082101007387 */ /* 0x0001e20000100800 */
[----:B------:R-:W-:Y:S05]  /*2b810*/  BRA.DIV UR4, `(.L_x_4552) ;  /* 0x000000a2044c7947 */ /* 0x000fea000b800000 */
.L_x_4823:
[----:B------:R-:W-:Y:S01]  /*2b820*/  VIADD R9, R31, 0xffffffff ;  /* 0xffffffff1f097836 */ /* 0x000fe20000000000 */
[----:B------:R-:W-:Y:S06]  /*2b830*/  @!P3 BRA `(.L_x_4553) ;  /* 0x000000000004b947 */ /* 0x000fec0003800000 */
[----:B------:R-:W-:Y:S01]  /*2b840*/  BPT.TRAP 0x1 ;  /* 0x000000040000795c */ /* 0x000fe20000300000 */
.L_x_4553:
[----:B------:R-:W-:Y:S01]  /*2b850*/  LEA R4, R32, R17, 0x3 ;  /* 0x0000001120047211 */ /* 0x000fe200078e18ff */
[----:B------:R-:W-:Y:S01]  /*2b860*/  BSSY B0, `(.L_x_4554) ;  /* 0x0000007000007945 */ /* 0x000fe20003800000 */
[----:B------:R-:W-:-:S04]  /*2b870*/  SHF.L.U32 R0, R37, 0x1f, RZ ;  /* 0x0000001f25007819 */ /* 0x000fc800000006ff */
[----:B------:R1:W2:Y:S01]  /*2b880*/  SYNCS.PHASECHK.TRANS64.TRYWAIT P0, [R4+URZ+0x33480], R0 ;  /* 0x03348000040075a7 */ /* 0x0002a2000800017f */
[----:B------:R1:W-:Y:S02]  /*2b890*/  STL [R1+0x28], R0 ;  /* 0x0000280001007387 */ /* 0x0003e40000100800 */
[----:B-1----:R-:W-:-:S05]  /*2b8a0*/  SHF.R.S32.HI R0, RZ, 0x1f, R6 ;  /* 0x0000001fff007819 */ /* 0x002fca0000011406 */
[----:B------:R1:W-:Y:S02]  /*2b8b0*/  STL [R1+0x24], R0 ;  /* 0x0000240001007387 */ /* 0x0003e40000100800 */
[----:B-12---:R-:W-:Y:S05]  /*2b8c0*/  @!P0 BRA `(.L_x_4555) ;  /* 0x000000a000508947 */ /* 0x006fea0003800000 */
.L_x_4824:
[----:B------:R-:W-:Y:S05]  /*2b8d0*/  BSYNC B0 ;  /* 0x0000000000007941 */ /* 0x000fea0003800000 */
.L_x_4554:
[----:B-1----:R-:W2:Y:S01]  /*2b8e0*/  LDL R0, [R1+0x24] ;  /* 0x0000240001007983 */ /* 0x002ea20000100800 */
[----:B------:R-:W-:-:S03]  /*2b8f0*/  ULDC.64 UR4, c[0x0][0x328] ;  /* 0x0000ca0000047ab9 */ /* 0x000fc60000000a00 */
[----:B------:R-:W3:Y:S01]  /*2b900*/  LDL R13, [R1+0x18] ;  /* 0x00001800010d7983 */ /* 0x000ee20000100800 */
[----:B-----5:R-:W-:Y:S01]  /*2b910*/  SHF.R.S32.HI R29, RZ, 0x1f, R8 ;  /* 0x0000001fff1d7819 */ /* 0x020fe20000011408 */
[----:B------:R-:W-:Y:S02]  /*2b920*/  ULDC.64 UR6, c[0x0][0x338] ;  /* 0x0000ce0000067ab9 */ /* 0x000fe40000000a00 */
[----:B------:R-:W4:Y:S01]  /*2b930*/  LDL.LU R12, [R1+0x8] ;  /* 0x00000800010c7983 */ /* 0x000f220000300800 */
[----:B------:R-:W-:Y:S01]  /*2b940*/  IMAD.WIDE.U32 R2, R6, UR4, RZ ;  /* 0x0000000406027c25 */ /* 0x000fe2000f8e00ff */
[----:B------:R-:W1:Y:S01]  /*2b950*/  S2R R14, SR_TID.X ;  /* 0x00000000000e7919 */ /* 0x000e620000002100 */
[----:B0-----:R-:W-:Y:S02]  /*2b960*/  SHF.R.S32.HI R33, RZ, 0x1f, R5 ;  /* 0x0000001fff217819 */ /* 0x001fe40000011405 */
[----:B------:R-:W-:Y:S01]  /*2b970*/  SHF.R.S32.HI R34, RZ, 0x1f, R7 ;  /* 0x0000001fff227819 */ /* 0x000fe20000011407 */
[----:B------:R-:W-:Y:S01]  /*2b980*/  IMAD R9, R9, -0xa0, R26 ;  /* 0xffffff6009097824 */ /* 0x000fe200078e021a */
[----:B-1----:R-:W-:-:S04]  /*2b990*/  LOP3.LUT R14, R14, 0x7f, RZ, 0xc0, !PT ;  /* 0x0000007f0e0e7812 */ /* 0x002fc800078ec0ff */
[----:B------:R-:W-:-:S04]  /*2b9a0*/  SHF.R.U32.HI R14, RZ, 0x2, R14 ;  /* 0x00000002ff0e7819 */ /* 0x000fc8000001160e */
[----:B------:R-:W-:Y:S01]  /*2b9b0*/  IADD3 R9, -R14, R9, RZ ;  /* 0x000000090e097210 */ /* 0x000fe20007ffe1ff */
[----:B--2---:R-:W-:-:S04]  /*2b9c0*/  IMAD R0, R0, UR4, RZ ;  /* 0x0000000400007c24 */ /* 0x004fc8000f8e02ff */
[----:B------:R-:W-:-:S04]  /*2b9d0*/  IMAD R0, R6, UR5, R0 ;  /* 0x0000000506007c24 */ /* 0x000fc8000f8e0200 */
[----:B------:R-:W-:Y:S02]  /*2b9e0*/  IMAD.IADD R3, R3, 0x1, R0 ;  /* 0x0000000103037824 */ /* 0x000fe400078e0200 */
[----:B------:R-:W-:Y:S02]  /*2b9f0*/  IMAD R0, R29, UR6, RZ ;  /* 0x000000061d007c24 */ /* 0x000fe4000f8e02ff */
[----:B------:R-:W-:-:S04]  /*2ba00*/  IMAD.WIDE.U32 R2, R8, UR6, R2 ;  /* 0x0000000608027c25 */ /* 0x000fc8000f8e0002 */
[----:B------:R-:W-:-:S04]  /*2ba10*/  IMAD R0, R8, UR7, R0 ;  /* 0x0000000708007c24 */ /* 0x000fc8000f8e0200 */
[----:B------:R-:W-:Y:S02]  /*2ba20*/  IMAD.IADD R11, R3, 0x1, R0 ;  /* 0x00000001030b7824 */ /* 0x000fe400078e0200 */
[----:B------:R-:W-:Y:S02]  /*2ba30*/  IMAD R0, R33, UR6, RZ ;  /* 0x0000000621007c24 */ /* 0x000fe4000f8e02ff */
        /* <DEDUP_REMOVED lines=9> */
[----:B------:R-:W-:-:S04]  /*2bad0*/  IMAD.WIDE.U32 R10, R18, UR4, R10 ;  /* 0x00000004120a7c25 */ /* 0x000fc8000f8e000a */
[----:B------:R-:W-:Y:S01]  /*2bae0*/  IMAD.IADD R3, R3, 0x1, R0 ;  /* 0x0000000103037824 */ /* 0x000fe200078e0200 */
[----:B------:R-:W-:Y:S01]  /*2baf0*/  IADD3 R10, P0, R10, UR6, RZ ;  /* 0x000000060a0a7c10 */ /* 0x000fe2000ff1e0ff */
[C---:B------:R-:W-:Y:S02]  /*2bb00*/  IMAD R0, R18.reuse, UR5, RZ ;  /* 0x0000000512007c24 */ /* 0x040fe4000f8e02ff */
[----:B------:R-:W-:-:S03]  /*2bb10*/  IMAD.WIDE.U32 R2, R18, UR4, R2 ;  /* 0x0000000412027c25 */ /* 0x000fc6000f8e0002 */
[----:B------:R-:W-:Y:S02]  /*2bb20*/  IADD3.X R20, R11, UR7, R0, P0, !PT ;  /* 0x000000070b147c10 */ /* 0x000fe400087fe400 */
[----:B------:R-:W-:-:S04]  /*2bb30*/  IADD3 R28, P0, R2, UR6, RZ ;  /* 0x00000006021c7c10 */ /* 0x000fc8000ff1e0ff */
[----:B------:R-:W-:Y:S02]  /*2bb40*/  IADD3.X R26, R0, UR7, R3, P0, !PT ;  /* 0x00000007001a7c10 */ /* 0x000fe400087fe403 */
[----:B------:R-:W-:Y:S02]  /*2bb50*/  ISETP.GE.AND P0, PT, R9, 0x1, PT ;  /* 0x000000010900780c */ /* 0x000fe40003f06270 */
[----:B----4-:R-:W-:-:S11]  /*2bb60*/  LOP3.LUT R12, R12, 0xffffffdf, RZ, 0xc0, !PT ;  /* 0xffffffdf0c0c7812 */ /* 0x010fd600078ec0ff */
[----:B------:R-:W-:-:S05]  /*2bb70*/  @P0 LOP3.LUT R12, R12, 0x20, RZ, 0xfc, !PT ;  /* 0x000000200c0c0812 */ /* 0x000fca00078efcff */
[----:B------:R0:W-:Y:S01]  /*2bb80*/  STL [R1+0x8], R12 ;  /* 0x0000080c01007387 */ /* 0x0001e20000100800 */
[----:B------:R-:W-:Y:S01]  /*2bb90*/  UMOV UR4, 0xffffffff ;  /* 0xffffffff00047882 */ /* 0x000fe20000000000 */
[----:B---3--:R-:W-:Y:S02]  /*2bba0*/  IMAD R21, R32, 0x7800, R13 ;  /* 0x0000780020157824 */ /* 0x008fe400078e020d */
[----:B------:R-:W-:Y:S05]  /*2bbb0*/  BRA.DIV UR4, `(.L_x_4556) ;  /* 0x0000009e04ac7947 */ /* 0x000fea000b800000 */
[----:B------:R-:W0:Y:S01]  /*2bbc0*/  S2R R11, SR_TID.X ;  /* 0x00000000000b7919 */ /* 0x000e220000002100 */
[----:B------:R-:W1:Y:S01]  /*2bbd0*/  LDC R13, c[0x0][0x2f4] ;  /* 0x0000bd00ff0d7b82 */ /* 0x000e620000000800 */
[----:B------:R-:W2:Y:S04]  /*2bbe0*/  SHFL.IDX PT, R2, R10, RZ, 0x1c1f ;  /* 0x001c1fff0a027589 */ /* 0x000ea800000e0000 */
[----:B------:R-:W3:Y:S01]  /*2bbf0*/  SHFL.IDX PT, R0, R20, RZ, 0x1c1f ;  /* 0x001c1fff14007589 */ /* 0x000ee200000e0000 */
[C---:B0-----:R-:W-:Y:S02]  /*2bc00*/  IMAD.SHL.U32 R12, R11.reuse, 0x10, RZ ;  /* 0x000000100b0c7824 */ /* 0x041fe400078e00ff */
[----:B------:R-:W-:-:S03]  /*2bc10*/  IMAD.SHL.U32 R11, R11, 0x10, RZ ;  /* 0x000000100b0b7824 */ /* 0x000fc600078e00ff */
[----:B------:R-:W-:Y:S02]  /*2bc20*/  LOP3.LUT R12, R12, 0x30, RZ, 0xc0, !PT ;  /* 0x000000300c0c7812 */ /* 0x000fe400078ec0ff */
[----:B------:R-:W-:Y:S02]  /*2bc30*/  LOP3.LUT R11, R11, 0x30, RZ, 0xc0, !PT ;  /* 0x000000300b0b7812 */ /* 0x000fe400078ec0ff */
[C---:B--2---:R-:W-:Y:S02]  /*2bc40*/  IADD3 R2, P0, R12.reuse, R2, RZ ;  /* 0x000000020c027210 */ /* 0x044fe40007f1e0ff */
[----:B-1----:R-:W-:Y:S02]  /*2bc50*/  ISETP.GE.AND P3, PT, R12, R13, PT ;  /* 0x0000000d0c00720c */ /* 0x002fe40003f66270 */
[----:B------:R-:W-:Y:S01]  /*2bc60*/  LOP3.LUT R14, R11, 0x40, RZ, 0xfc, !PT ;  /* 0x000000400b0e7812 */ /* 0x000fe200078efcff */
[----:B---3--:R-:W-:Y:S01]  /*2bc70*/  IMAD.X R3, RZ, RZ, R0, P0 ;  /* 0x000000ffff037224 */ /* 0x008fe200000e0600 */
[----:B------:R-:W-:Y:S01]  /*2bc80*/  ISETP.LT.OR P0, PT, R9, 0x1, P3 ;  /* 0x000000010900780c */ /* 0x000fe20001f01670 */
[----:B------:R-:W-:Y:S01]  /*2bc90*/  IMAD.IADD R0, R17, 0x1, R21 ;  /* 0x0000000111007824 */ /* 0x000fe200078e0215 */
[----:B------:R-:W-:-:S02]  /*2bca0*/  LOP3.LUT R11, R11, 0x80, RZ, 0xfc, !PT ;  /* 0x000000800b0b7812 */ /* 0x000fc400078efcff */
[----:B------:R-:W-:-:S09]  /*2bcb0*/  ISETP.GE.AND P2, PT, R14, R13, PT ;  /* 0x0000000d0e00720c */ /* 0x000fd20003f46270 */
[----:B------:R-:W-:Y:S01]  /*2bcc0*/  @!PT LDS RZ, [RZ] ;  /* 0x00000000fffff984 */ /* 0x000fe20000000800 */
[----:B------:R-:W-:Y:S01]  /*2bcd0*/  LDGSTS.E.BYPASS.LTC128B.128 [R0+0xf200], desc[UR50][R2.64], !P0 ;  /* 0x0f20000002007fae */ /* 0x000fe2000c101d72 */
[----:B------:R-:W-:-:S03]  /*2bce0*/  ISETP.GE.AND P0, PT, R11, R13, PT ;  /* 0x0000000d0b00720c */ /* 0x000fc60003f06270 */
[----:B------:R-:W2:Y:S01]  /*2bcf0*/  LDL.LU R11, [R1+0x8] ;  /* 0x00000800010b7983 */ /* 0x000ea20000300800 */
[C---:B------:R-:W-:Y:S02]  /*2bd00*/  ISETP.LT.OR P1, PT, R9.reuse, 0x1, P2 ;  /* 0x000000010900780c */ /* 0x040fe40001721670 */
[C---:B------:R-:W-:Y:S02]  /*2bd10*/  ISETP.GE.AND P6, PT, R9.reuse, 0x81, PT ;  /* 0x000000810900780c */ /* 0x040fe40003fc6270 */
[C---:B------:R-:W-:Y:S02]  /*2bd20*/  ISETP.GE.AND P5, PT, R9.reuse, 0x21, PT ;  /* 0x000000210900780c */ /* 0x040fe40003fa6270 */
[----:B------:R-:W-:-:S07]  /*2bd30*/  ISETP.GE.AND P4, PT, R9, 0x41, PT ;  /* 0x000000410900780c */ /* 0x000fce0003f86270 */
[----:B------:R-:W-:Y:S01]  /*2bd40*/  LDGSTS.E.BYPASS.LTC128B.128 [R0+0x11a00], desc[UR50][R2.64+0x40], !P1 ;  /* 0x11a0004002007fae */ /* 0x000fe2000c901d72 */
[----:B------:R-:W-:-:S13]  /*2bd50*/  ISETP.LT.OR P1, PT, R9, 0x1, P0 ;  /* 0x000000010900780c */ /* 0x000fda0000721670 */
[----:B------:R0:W-:Y:S04]  /*2bd60*/  LDGSTS.E.BYPASS.LTC128B.128 [R0+0x14200], desc[UR50][R2.64+0x80], !P1 ;  /* 0x1420008002007fae */ /* 0x0001e8000c901d72 */
[----:B0-----:R-:W0:Y:S04]  /*2bd70*/  SHFL.IDX PT, R2, R10, 0x1, 0x1c1f ;  /* 0x003c1f000a027f89 */ /* 0x001e2800000e0000 */
[----:B------:R-:W1:Y:S01]  /*2bd80*/  SHFL.IDX PT, R3, R20, 0x1, 0x1c1f ;  /* 0x003c1f0014037f89 */ /* 0x000e6200000e0000 */
[----:B0-----:R-:W-:-:S05]  /*2bd90*/  IADD3 R2, P1, R12, R2, RZ ;  /* 0x000000020c027210 */ /* 0x001fca0007f3e0ff */
[----:B-1----:R-:W-:Y:S01]  /*2bda0*/  IMAD.X R3, RZ, RZ, R3, P1 ;  /* 0x000000ffff037224 */ /* 0x002fe200008e0603 */
[----:B------:R-:W-:-:S13]  /*2bdb0*/  ISETP.LT.OR P1, PT, R9, 0x21, P3 ;  /* 0x000000210900780c */ /* 0x000fda0001f21670 */
[----:B------:R-:W-:Y:S01]  /*2bdc0*/  LDGSTS.E.BYPASS.LTC128B.128 [R0+0xfa00], desc[UR50][R2.64], !P1 ;  /* 0x0fa0000002007fae */ /* 0x000fe2000c901d72 */
[----:B------:R-:W-:-:S13]  /*2bdd0*/  ISETP.LT.OR P1, PT, R9, 0x21, P2 ;  /* 0x000000210900780c */ /* 0x000fda0001721670 */
[----:B------:R-:W-:Y:S01]  /*2bde0*/  LDGSTS.E.BYPASS.LTC128B.128 [R0+0x12200], desc[UR50][R2.64+0x40], !P1 ;  /* 0x1220004002007fae */ /* 0x000fe2000c901d72 */
[----:B------:R-:W-:-:S13]  /*2bdf0*/  ISETP.LT.OR P1, PT, R9, 0x21, P0 ;  /* 0x000000210900780c */ /* 0x000fda0000721670 */
[----:B------:R0:W-:Y:S04]  /*2be00*/  LDGSTS.E.BYPASS.LTC128B.128 [R0+0x14a00], desc[UR50][R2.64+0x80], !P1 ;  /* 0x14a0008002007fae */ /* 0x0001e8000c901d72 */
[----:B0-----:R-:W0:Y:S04]  /*2be10*/  SHFL.IDX PT, R2, R10, 0x2, 0x1c1f ;  /* 0x005c1f000a027f89 */ /* 0x001e2800000e0000 */
[----:B------:R-:W1:Y:S04]  /*2be20*/  SHFL.IDX PT, R3, R20, 0x2, 0x1c1f ;  /* 0x005c1f0014037f89 */ /* 0x000e6800000e0000 */
[----:B------:R-:W-:Y:S01]  /*2be30*/  SHFL.IDX PT, R20, R20, 0x3, 0x1c1f ;  /* 0x007c1f0014147f89 */ /* 0x000fe200000e0000 */
[----:B0-----:R-:W-:-:S04]  /*2be40*/  IADD3 R2, P1, R12, R2, RZ ;  /* 0x000000020c027210 */ /* 0x001fc80007f3e0ff */
[----:B-1----:R-:W-:Y:S02]  /*2be50*/  IADD3.X R3, RZ, R3, RZ, P1, !PT ;  /* 0x00000003ff037210 */ /* 0x002fe40000ffe4ff */
[----:B------:R-:W-:-:S13]  /*2be60*/  ISETP.LT.OR P1, PT, R9, 0x41, P3 ;  /* 0x000000410900780c */ /* 0x000fda0001f21670 */
[----:B------:R-:W-:Y:S01]  /*2be70*/  LDGSTS.E.BYPASS.LTC128B.128 [R0+0x10200], desc[UR50][R2.64], !P1 ;  /* 0x1020000002007fae */ /* 0x000fe2000c901d72 */
[----:B------:R-:W-:-:S13]  /*2be80*/  ISETP.LT.OR P1, PT, R9, 0x41, P2 ;  /* 0x000000410900780c */ /* 0x000fda0001721670 */
[----:B------:R-:W-:Y:S01]  /*2be90*/  LDGSTS.E.BYPASS.LTC128B.128 [R0+0x12a00], desc[UR50][R2.64+0x40], !P1 ;  /* 0x12a0004002007fae */ /* 0x000fe2000c901d72 */
[----:B------:R-:W-:-:S13]  /*2bea0*/  ISETP.LT.OR P1, PT, R9, 0x41, P0 ;  /* 0x000000410900780c */ /* 0x000fda0000721670 */
[----:B------:R0:W-:Y:S04]  /*2beb0*/  LDGSTS.E.BYPASS.LTC128B.128 [R0+0x15200], desc[UR50][R2.64+0x80], !P1 ;  /* 0x1520008002007fae */ /* 0x0001e8000c901d72 */
[----:B0-----:R-:W0:Y:S02]  /*2bec0*/  SHFL.IDX PT, R2, R10, 0x3, 0x1c1f ;  /* 0x007c1f000a027f89 */ /* 0x001e2400000e0000 */
[----:B0-----:R-:W-:-:S05]  /*2bed0*/  IADD3 R2, P1, R12, R2, RZ ;  /* 0x000000020c027210 */ /* 0x001fca0007f3e0ff */
        /* <DEDUP_REMOVED lines=8> */
[----:B0-----:R0:W1:Y:S04]  /*2bf60*/  SHFL.IDX PT, R3, R26, RZ, 0x1c1f ;  /* 0x001c1fff1a037589 */ /* 0x00106800000e0000 */
[----:B------:R0:W3:Y:S01]  /*2bf70*/  SHFL.IDX PT, R2, R28, RZ, 0x1c1f ;  /* 0x001c1fff1c027589 */ /* 0x0000e200000e0000 */
[----:B--2---:R-:W-:-:S04]  /*2bf80*/  LOP3.LUT R11, R11, 0xffffffbf, RZ, 0xc0, !PT ;  /* 0xffffffbf0b0b7812 */ /* 0x004fc800078ec0ff */
[----:B------:R-:W-:-:S05]  /*2bf90*/  @P6 LOP3.LUT R11, R11, 0x40, RZ, 0xfc, !PT ;  /* 0x000000400b0b6812 */ /* 0x000fca00078efcff */
[----:B------:R0:W-:Y:S02]  /*2bfa0*/  STL [R1+0x8], R11 ;  /* 0x0000080b01007387 */ /* 0x0001e40000100800 */
.L_x_4836:
[----:B------:R-:W4:Y:S01]  /*2bfb0*/  S2R R10, SR_TID.X ;  /* 0x00000000000a7919 */ /* 0x000f220000002100 */
[C---:B------:R-:W-:Y:S02]  /*2bfc0*/  ISETP.LT.OR P3, PT, R9.reuse, 0x81, P3 ;  /* 0x000000810900780c */ /* 0x040fe40001f61670 */
[C---:B------:R-:W-:Y:S02]  /*2bfd0*/  ISETP.LT.OR P2, PT, R9.reuse, 0x81, P2 ;  /* 0x000000810900780c */ /* 0x040fe40001741670 */
[----:B------:R-:W-:Y:S01]  /*2bfe0*/  ISETP.LT.OR P0, PT, R9, 0x81, P0 ;  /* 0x000000810900780c */ /* 0x000fe20000701670 */
[----:B----4-:R-:W-:-:S05]  /*2bff0*/  IMAD.SHL.U32 R10, R10, 0x10, RZ ;  /* 0x000000100a0a7824 */ /* 0x010fca00078e00ff */
[----:B------:R-:W-:-:S04]  /*2c000*/  LOP3.LUT R10, R10, 0x30, RZ, 0xc0, !PT ;  /* 0x000000300a0a7812 */ /* 0x000fc800078ec0ff */
[----:B---3--:R-:W-:-:S05]  /*2c010*/  IADD3 R2, P6, R10, R2, RZ ;  /* 0x000000020a027210 */ /* 0x008fca0007fde0ff */
[----:B-1----:R-:W-:-:S05]  /*2c020*/  IMAD.X R3, RZ, RZ, R3, P6 ;  /* 0x000000ffff037224 */ /* 0x002fca00030e0603 */
        /* <DEDUP_REMOVED lines=8> */
.L_x_4557:
        /* <DEDUP_REMOVED lines=11> */
.L_x_4558:
[----:B------:R1:W-:Y:S01]  /*2c160*/  SYNCS.ARRIVE.TRANS64.A1T0 RZ, [R4+URZ+0x33470], RZ ;  /* 0x033470ff04ff79a7 */ /* 0x0003e2000810003f */
[----:B------:R-:W-:Y:S05]  /*2c170*/  @!P3 BRA `(.L_x_4559) ;  /* 0x000000000004b947 */ /* 0x000fea0003800000 */
[----:B------:R-:W-:Y:S01]  /*2c180*/  BPT.TRAP 0x1 ;  /* 0x000000040000795c */ /* 0x000fe20000300000 */
.L_x_4559:
[----:B------:R-:W3:Y:S01]  /*2c190*/  LDL R2, [R1+0x28] ;  /* 0x0000280001027983 */ /* 0x000ee20000100800 */
[----:B------:R-:W-:Y:S01]  /*2c1a0*/  BSSY B0, `(.L_x_4560) ;  /* 0x0000003000007945 */ /* 0x000fe20003800000 */
[----:B---3--:R-:W3:Y:S03]  /*2c1b0*/  SYNCS.PHASECHK.TRANS64.TRYWAIT P0, [R4+URZ+0x33440], R2 ;  /* 0x03344002040075a7 */ /* 0x008ee6000800017f */
[----:B---3--:R-:W-:Y:S05]  /*2c1c0*/  @!P0 BRA `(.L_x_4561) ;  /* 0x000000a000748947 */ /* 0x008fea0003800000 */
.L_x_4837:
[----:B------:R-:W-:Y:S05]  /*2c1d0*/  BSYNC B0 ;  /* 0x0000000000007941 */ /* 0x000fea0003800000 */
.L_x_4560:
[----:B------:R-:W4:Y:S01]  /*2c1e0*/  LDL.LU R10, [R1+0x24] ;  /* 0x00002400010a7983 */ /* 0x000f220000300800 */
[----:B------:R-:W-:Y:S01]  /*2c1f0*/  ULDC.64 UR4, c[0x0][0x310] ;  /* 0x0000c40000047ab9 */ /* 0x000fe20000000a00 */
[----:B------:R-:W-:Y:S01]  /*2c200*/  ULDC.64 UR6, c[0x0][0x300] ;  /* 0x0000c00000067ab9 */ /* 0x000fe20000000a00 */
[----:B------:R-:W-:Y:S01]  /*2c210*/  IMAD R9, R29, UR4, RZ ;  /* 0x000000041d097c24 */ /* 0x000fe2000f8e02ff */
[----:B------:R0:W5:Y:S01]  /*2c220*/  LDL R20, [R1+0x8] ;  /* 0x0000080001147983 */ /* 0x0001620000100800 */
[----:B---3--:R-:W-:-:S04]  /*2c230*/  IMAD.WIDE.U32 R2, R8, UR4, RZ ;  /* 0x0000000408027c25 */ /* 0x008fc8000f8e00ff */
[----:B------:R-:W-:-:S04]  /*2c240*/  IMAD R9, R8, UR5, R9 ;  /* 0x0000000508097c24 */ /* 0x000fc8000f8e0209 */
[----:B------:R-:W-:Y:S02]  /*2c250*/  IMAD.IADD R3, R3, 0x1, R9 ;  /* 0x0000000103037824 */ /* 0x000fe400078e0209 */
[----:B------:R-:W-:-:S04]  /*2c260*/  IMAD.WIDE.U32 R2, R6, UR6, R2 ;  /* 0x0000000606027c25 */ /* 0x000fc8000f8e0002 */
[----:B----4-:R-:W-:-:S04]  /*2c270*/  IMAD R8, R10, UR6, RZ ;  /* 0x000000060a087c24 */ /* 0x010fc8000f8e02ff */
[----:B------:R-:W-:Y:S02]  /*2c280*/  IMAD R8, R6, UR7, R8 ;  /* 0x0000000706087c24 */ /* 0x000fe4000f8e0208 */
[----:B------:R-:W-:-:S03]  /*2c290*/  IMAD R6, R33, UR4, RZ ;  /* 0x0000000421067c24 */ /* 0x000fc6000f8e02ff */
[----:B------:R-:W-:Y:S01]  /*2c2a0*/  IADD3 R9, R3, R8, RZ ;  /* 0x0000000803097210 */ /* 0x000fe20007ffe0ff */
        /* <DEDUP_REMOVED lines=13> */
[----:B------:R-:W-:-:S03]  /*2c380*/  IMAD.WIDE.U32 R2, R18, UR4, R2 ;  /* 0x0000000412027c25 */ /* 0x000fc6000f8e0002 */
[----:B------:R-:W-:Y:S02]  /*2c390*/  IADD3.X R6, R7, UR7, R8, P0, !PT ;  /* 0x0000000707067c10 */ /* 0x000fe400087fe408 */
[----:B------:R-:W-:Y:S01]  /*2c3a0*/  IADD3 R9, P0, R2, UR6, RZ ;  /* 0x0000000602097c10 */ /* 0x000fe2000ff1e0ff */
[----:B------:R-:W-:-:S03]  /*2c3b0*/  UMOV UR4, 0xffffffff ;  /* 0xffffffff00047882 */ /* 0x000fc60000000000 */
[----:B------:R-:W-:Y:S01]  /*2c3c0*/  IADD3.X R7, R8, UR7, R3, P0, !PT ;  /* 0x0000000708077c10 */ /* 0x000fe200087fe403 */
[----:B0-----:R-:W-:Y:S08]  /*2c3d0*/  BRA.DIV UR4, `(.L_x_4562) ;  /* 0x000000a204087947 */ /* 0x001ff0000b800000 */
[----:B------:R-:W0:Y:S01]  /*2c3e0*/  S2R R10, SR_TID.X ;  /* 0x00000000000a7919 */ /* 0x000e220000002100 */
[----:B-----5:R-:W-:Y:S01]  /*2c3f0*/  LOP3.LUT R20, R20, 0xfffffeff, RZ, 0xc0, !PT ;  /* 0xfffffeff14147812 */ /* 0x020fe200078ec0ff */
[----:B------:R-:W3:Y:S01]  /*2c400*/  LDC R11, c[0x0][0x2f4] ;  /* 0x0000bd00ff0b7b82 */ /* 0x000ee20000000800 */
[----:B------:R-:W4:Y:S02]  /*2c410*/  SHFL.IDX PT, R3, R5, RZ, 0x1c1f ;  /* 0x001c1fff05037589 */ /* 0x000f2400000e0000 */
[----:B------:R-:W-:Y:S02]  /*2c420*/  @P1 LOP3.LUT R20, R20, 0x100, RZ, 0xfc, !PT ;  /* 0x0000010014141812 */ /* 0x000fe400078efcff */
[----:B------:R-:W1:Y:S02]  /*2c430*/  SHFL.IDX PT, R2, R6, RZ, 0x1c1f ;  /* 0x001c1fff06027589 */ /* 0x000e6400000e0000 */
[----:B------:R-:W-:Y:S02]  /*2c440*/  LOP3.LUT P1, RZ, R20, 0x20, RZ, 0xc0, !PT ;  /* 0x0000002014ff7812 */ /* 0x000fe4000782c0ff */
[----:B------:R-:W-:Y:S04]  /*2c450*/  STL [R1+0x8], R20 ;  /* 0x0000081401007387 */ /* 0x000fe80000100800 */
[----:B------:R-:W-:Y:S01]  /*2c460*/  SHFL.IDX PT, R7, R7, RZ, 0x1c1f ;  /* 0x001c1fff07077589 */ /* 0x000fe200000e0000 */
[----:B0-----:R-:W-:-:S02]  /*2c470*/  IMAD.SHL.U32 R8, R10, 0x10, RZ ;  /* 0x000000100a087824 */ /* 0x001fc400078e00ff */
[----:B------:R-:W-:-:S03]  /*2c480*/  IMAD.SHL.U32 R10, R10, 0x10, RZ ;  /* 0x000000100a0a7824 */ /* 0x000fc600078e00ff */
[----:B------:R-:W-:Y:S02]  /*2c490*/  LOP3.LUT R8, R8, 0x30, RZ, 0xc0, !PT ;  /* 0x0000003008087812 */ /* 0x000fe400078ec0ff */
[----:B------:R-:W-:Y:S02]  /*2c4a0*/  LOP3.LUT R10, R10, 0x30, RZ, 0xc0, !PT ;  /* 0x000000300a0a7812 */ /* 0x000fe400078ec0ff */
[----:B----4-:R-:W-:Y:S02]  /*2c4b0*/  @P1 IADD3 R3, P0, R8, R3, RZ ;  /* 0x0000000308031210 */ /* 0x010fe40007f1e0ff */
[C---:B------:R-:W-:Y:S02]  /*2c4c0*/  LOP3.LUT R12, R10.reuse, 0x40, RZ, 0xfc, !PT ;  /* 0x000000400a0c7812 */ /* 0x040fe400078efcff */
[----:B-1----:R-:W-:Y:S02]  /*2c4d0*/  @P1 IADD3.X R2, RZ, R2, RZ, P0, !PT ;  /* 0x00000002ff021210 */ /* 0x002fe400007fe4ff */
[----:B------:R-:W-:-:S02]  /*2c4e0*/  LOP3.LUT R10, R10, 0x80, RZ, 0xfc, !PT ;  /* 0x000000800a0a7812 */ /* 0x000fc400078efcff */
[-C--:B---3--:R-:W-:Y:S02]  /*2c4f0*/  ISETP.GE.AND P6, PT, R8, R11.reuse, PT ;  /* 0x0000000b0800720c */ /* 0x088fe40003fc6270 */
[-C--:B------:R-:W-:Y:S02]  /*2c500*/  @P1 LOP3.LUT R3, R3, R2.reuse, RZ, 0x3c, !PT ;  /* 0x0000000203031212 */ /* 0x080fe400078e3cff */
[-C--:B------:R-:W-:Y:S02]  /*2c510*/  ISETP.GE.AND P3, PT, R12, R11.reuse, PT ;  /* 0x0000000b0c00720c */ /* 0x080fe40003f66270 */
[----:B------:R-:W-:Y:S02]  /*2c520*/  ISETP.GE.AND P2, PT, R10, R11, PT ;  /* 0x0000000b0a00720c */ /* 0x000fe40003f46270 */
[----:B------:R-:W-:-:S04]  /*2c530*/  @P1 LOP3.LUT R2, R3, R2, RZ, 0x3c, !PT ;  /* 0x0000000203021212 */ /* 0x000fc800078e3cff */
[----:B------:R-:W-:-:S05]  /*2c540*/  @P1 LOP3.LUT R3, R3, R2, RZ, 0x3c, !PT ;  /* 0x0000000203031212 */ /* 0x000fca00078e3cff */
[----:B------:R-:W-:Y:S04]  /*2c550*/  @P1 LDGSTS.E.BYPASS.LTC128B.128 [R0+0x24200], desc[UR50][R2.64], !P6 ;  /* 0x2420000002001fae */ /* 0x000fe8000f101d72 */
[----:B------:R-:W-:Y:S04]  /*2c560*/  @P1 LDGSTS.E.BYPASS.LTC128B.128 [R0+0x26a00], desc[UR50][R2.64+0x40], !P3 ;  /* 0x26a0004002001fae */ /* 0x000fe8000d901d72 */
[----:B------:R0:W-:Y:S01]  /*2c570*/  @P1 LDGSTS.E.BYPASS.LTC128B.128 [R0+0x29200], desc[UR50][R2.64+0x80], !P2 ;  /* 0x2920008002001fae */ /* 0x0001e2000d101d72 */
[----:B------:R-:W-:-:S03]  /*2c580*/  LOP3.LUT P1, RZ, R20, 0x100, RZ, 0xc0, !PT ;  /* 0x0000010014ff7812 */ /* 0x000fc6000782c0ff */
[----:B0-----:R-:W0:Y:S04]  /*2c590*/  SHFL.IDX PT, R3, R5, 0x1, 0x1c1f ;  /* 0x003c1f0005037f89 */ /* 0x001e2800000e0000 */
[----:B------:R-:W1:Y:S01]  /*2c5a0*/  SHFL.IDX PT, R2, R6, 0x1, 0x1c1f ;  /* 0x003c1f0006027f89 */ /* 0x000e6200000e0000 */
[----:B0-----:R-:W-:-:S05]  /*2c5b0*/  @P5 IADD3 R3, P0, R8, R3, RZ ;  /* 0x0000000308035210 */ /* 0x001fca0007f1e0ff */
[----:B-1----:R-:W-:-:S05]  /*2c5c0*/  @P5 IMAD.X R2, RZ, RZ, R2, P0 ;  /* 0x000000ffff025224 */ /* 0x002fca00000e0602 */
[----:B------:R-:W-:-:S04]  /*2c5d0*/  @P5 LOP3.LUT R3, R3, R2, RZ, 0x3c, !PT ;  /* 0x0000000203035212 */ /* 0x000fc800078e3cff */
[----:B------:R-:W-:-:S04]  /*2c5e0*/  @P5 LOP3.LUT R2, R3, R2, RZ, 0x3c, !PT ;  /* 0x0000000203025212 */ /* 0x000fc800078e3cff */
[----:B------:R-:W-:-:S05]  /*2c5f0*/  @P5 LOP3.LUT R3, R3, R2, RZ, 0x3c, !PT ;  /* 0x0000000203035212 */ /* 0x000fca00078e3cff */
[----:B------:R-:W-:Y:S04]  /*2c600*/  @P5 LDGSTS.E.BYPASS.LTC128B.128 [R0+0x24a00], desc[UR50][R2.64], !P6 ;  /* 0x24a0000002005fae */ /* 0x000fe8000f101d72 */
[----:B------:R-:W-:Y:S04]  /*2c610*/  @P5 LDGSTS.E.BYPASS.LTC128B.128 [R0+0x27200], desc[UR50][R2.64+0x40], !P3 ;  /* 0x2720004002005fae */ /* 0x000fe8000d901d72 */
[----:B------:R0:W-:Y:S04]  /*2c620*/  @P5 LDGSTS.E.BYPASS.LTC128B.128 [R0+0x29a00], desc[UR50][R2.64+0x80], !P2 ;  /* 0x29a0008002005fae */ /* 0x0001e8000d101d72 */
[----:B0-----:R-:W0:Y:S04]  /*2c630*/  SHFL.IDX PT, R3, R5, 0x2, 0x1c1f ;  /* 0x005c1f0005037f89 */ /* 0x001e2800000e0000 */
[----:B------:R-:W1:Y:S04]  /*2c640*/  SHFL.IDX PT, R2, R6, 0x2, 0x1c1f ;  /* 0x005c1f0006027f89 */ /* 0x000e6800000e0000 */
[----:B------:R-:W3:Y:S04]  /*2c650*/  SHFL.IDX PT, R5, R5, 0x3, 0x1c1f ;  /* 0x007c1f0005057f89 */ /* 0x000ee800000e0000 */
[----:B------:R-:W4:Y:S01]  /*2c660*/  SHFL.IDX PT, R6, R6, 0x3, 0x1c1f ;  /* 0x007c1f0006067f89 */ /* 0x000f2200000e0000 */
[----:B0-----:R-:W-:-:S05]  /*2c670*/  @P4 IADD3 R3, P0, R8, R3, RZ ;  /* 0x0000000308034210 */ /* 0x001fca0007f1e0ff */
[----:B-1----:R-:W-:-:S05]  /*2c680*/  @P4 IMAD.X R2, RZ, RZ, R2, P0 ;  /* 0x000000ffff024224 */ /* 0x002fca00000e0602 */
[----:B------:R-:W-:-:S04]  /*2c690*/  @P4 LOP3.LUT R3, R3, R2, RZ, 0x3c, !PT ;  /* 0x0000000203034212 */ /* 0x000fc800078e3cff */
[----:B------:R-:W-:-:S04]  /*2c6a0*/  @P4 LOP3.LUT R2, R3, R2, RZ, 0x3c, !PT ;  /* 0x0000000203024212 */ /* 0x000fc800078e3cff */
[----:B------:R-:W-:-:S05]  /*2c6b0*/  @P4 LOP3.LUT R3, R3, R2, RZ, 0x3c, !PT ;  /* 0x0000000203034212 */ /* 0x000fca00078e3cff */
[----:B------:R-:W-:Y:S04]  /*2c6c0*/  @P4 LDGSTS.E.BYPASS.LTC128B.128 [R0+0x25200], desc[UR50][R2.64], !P6 ;  /* 0x2520000002004fae */ /* 0x000fe8000f101d72 */
[----:B------:R-:W-:Y:S04]  /*2c6d0*/  @P4 LDGSTS.E.BYPASS.LTC128B.128 [R0+0x27a00], desc[UR50][R2.64+0x40], !P3 ;  /* 0x27a0004002004fae */ /* 0x000fe8000d901d72 */
[----:B------:R3:W-:Y:S02]  /*2c6e0*/  @P4 LDGSTS.E.BYPASS.LTC128B.128 [R0+0x2a200], desc[UR50][R2.64+0x80], !P2 ;  /* 0x2a20008002004fae */ /* 0x0007e4000d101d72 */
[----:B---3--:R-:W-:-:S05]  /*2c6f0*/  @P1 IADD3 R2, P0, R8, R5, RZ ;  /* 0x0000000508021210 */ /* 0x008fca0007f1e0ff */
[----:B----4-:R-:W-:-:S05]  /*2c700*/  @P1 IMAD.X R3, RZ, RZ, R6, P0 ;  /* 0x000000ffff031224 */ /* 0x010fca00000e0606 */
[----:B------:R-:W-:Y:S04]  /*2c710*/  @P1 LDGSTS.E.BYPASS.LTC128B.128 [R0+0x25a00], desc[UR50][R2.64], !P6 ;  /* 0x25a0000002001fae */ /* 0x000fe8000f101d72 */
[----:B------:R-:W-:Y:S04]  /*2c720*/  @P1 LDGSTS.E.BYPASS.LTC128B.128 [R0+0x28200], desc[UR50][R2.64+0x40], !P3 ;  /* 0x2820004002001fae */ /* 0x000fe8000d901d72 */
[----:B------:R0:W-:Y:S04]  /*2c730*/  @P1 LDGSTS.E.BYPASS.LTC128B.128 [R0+0x2aa00], desc[UR50][R2.64+0x80], !P2 ;  /* 0x2aa0008002001fae */ /* 0x0001e8000d101d72 */
[----:B0-----:R0:W1:Y:S02]  /*2c740*/  SHFL.IDX PT, R2, R9, RZ, 0x1c1f ;  /* 0x001c1fff09027589 */ /* 0x00106400000e0000 */
.L_x_4849:
[----:B------:R-:W-:Y:S01]  /*2c750*/  LOP3.LUT P0, RZ, R20, 0x40, RZ, 0xc0, !PT ;  /* 0x0000004014ff7812 */ /* 0x000fe2000780c0ff */
[----:B------:R-:W-:-:S12]  /*2c760*/  BSSY B0, `(.L_x_4563) ;  /* 0x0000013000007945 */ /* 0x000fd80003800000 */
[----:B------:R-:W-:Y:S05]  /*2c770*/  @!P0 BRA `(.L_x_4564) ;  /* 0x0000000000448947 */ /* 0x000fea0003800000 */
[----:B------:R-:W0:Y:S01]  /*2c780*/  S2R R3, SR_TID.X ;  /* 0x0000000000037919 */ /* 0x000e220000002100 */
[----:B------:R-:W3:Y:S01]  /*2c790*/  LDC R6, c[0x0][0x2f4] ;  /* 0x0000bd00ff067b82 */ /* 0x000ee20000000800 */
[----:B0-----:R-:W-:-:S05]  /*2c7a0*/  IMAD.SHL.U32 R9, R3, 0x10, RZ ;  /* 0x0000001003097824 */ /* 0x001fca00078e00ff */
[----:B------:R-:W-:-:S04]  /*2c7b0*/  LOP3.LUT R9, R9, 0x30, RZ, 0xc0, !PT ;  /* 0x0000003009097812 */ /* 0x000fc800078ec0ff */
[C---:B------:R-:W-:Y:S02]  /*2c7c0*/  LOP3.LUT R8, R9.reuse, 0x40, RZ, 0xfc, !PT ;  /* 0x0000004009087812 */ /* 0x040fe400078efcff */
[C---:B------:R-:W-:Y:S02]  /*2c7d0*/  LOP3.LUT R5, R9.reuse, 0x80, RZ, 0xfc, !PT ;  /* 0x0000008009057812 */ /* 0x040fe400078efcff */
[-C--:B---3--:R-:W-:Y:S02]  /*2c7e0*/  ISETP.GE.AND P3, PT, R9, R6.reuse, PT ;  /* 0x000000060900720c */ /* 0x088fe40003f66270 */
[-C--:B------:R-:W-:Y:S02]  /*2c7f0*/  ISETP.GE.AND P2, PT, R8, R6.reuse, PT ;  /* 0x000000060800720c */ /* 0x080fe40003f46270 */
[----:B------:R-:W-:Y:S02]  /*2c800*/  ISETP.GE.AND P1, PT, R5, R6, PT ;  /* 0x000000060500720c */ /* 0x000fe40003f26270 */
[----:B-1----:R-:W-:-:S05]  /*2c810*/  IADD3 R2, P0, R9, R2, RZ ;  /* 0x0000000209027210 */ /* 0x002fca0007f1e0ff */
[----:B------:R-:W-:-:S05]  /*2c820*/  IMAD.X R3, RZ, RZ, R7, P0 ;  /* 0x000000ffff037224 */ /* 0x000fca00000e0607 */
[----:B------:R-:W-:Y:S01]  /*2c830*/  @!PT LDS RZ, [RZ] ;  /* 0x00000000fffff984 */ /* 0x000fe20000000800 */
[----:B------:R-:W-:Y:S01]  /*2c840*/  @!PT LDS RZ, [RZ] ;  /* 0x00000000fffff984 */ /* 0x000fe20000000800 */
[----:B------:R-:W-:Y:S01]  /*2c850*/  @!PT LDS RZ, [RZ] ;  /* 0x00000000fffff984 */ /* 0x000fe20000000800 */
[----:B------:R3:W-:Y:S04]  /*2c860*/  LDGSTS.E.BYPASS.LTC128B.128 [R0+0x26200], desc[UR50][R2.64], !P3 ;  /* 0x2620000002007fae */ /* 0x0007e8000d901d72 */
[----:B------:R3:W-:Y:S04]  /*2c870*/  LDGSTS.E.BYPASS.LTC128B.128 [R0+0x28a00], desc[UR50][R2.64+0x40], !P2 ;  /* 0x28a0004002007fae */ /* 0x0007e8000d101d72 */
[----:B------:R3:W-:Y:S02]  /*2c880*/  LDGSTS.E.BYPASS.LTC128B.128 [R0+0x2b200], desc[UR50][R2.64+0x80], !P1 ;  /* 0x2b20008002007fae */ /* 0x0007e4000c901d72 */
.L_x_4564:
[----:B------:R-:W-:Y:S05]  /*2c890*/  BSYNC B0 ;  /* 0x0000000000007941 */ /* 0x000fea0003800000 */
.L_x_4563:
[----:B------:R-:W-:Y:S01]  /*2c8a0*/  NOP ;  /* 0x0000000000007918 */ /* 0x000fe20000000000 */
[----:B------:R-:W-:-:S13]  /*2c8b0*/  PLOP3.LUT P0, PT, PT, PT, PT, 0x80, 0x0 ;  /* 0x000000000000781c */ /* 0x000fda0003f0f070 */
.L_x_4565:
[----:B------:R-:W-:Y:S02]  /*2c8c0*/  PLOP3.LUT P1, PT, P1, P0, PT, 0xa2, 0x0 ;  /* 0x000000000000781c */ /* 0x000fe40000f21472 */
[----:B------:R-:W-:-:S08]  /*2c8d0*/  @P0 R2UR P1, UR4, R4 ;  /* 0x00000000040402ca */ /* 0x000fd00000020000 */
[----:B------:R-:W-:-:S05]  /*2c8e0*/  @P0 PLOP3.LUT P0, PT, P1, PT, PT, 0x80, 0x0 ;  /* 0x000000000000081c */ /* 0x000fca0000f0f070 */
[----:B------:R-:W-:Y:S01]  /*2c8f0*/  @!P1 SYNCS.ARRIVE.TRANS64.RED.A0T1 RZ, [UR4+0x33430], RZ ;  /* 0x033430ffffff99a7 */ /* 0x000fe20008200404 */
[----:B------:R-:W-:Y:S07]  /*2c900*/  @!P1 ARRIVES.LDGSTSBAR.64.TRANSCNT [UR4+0x33430] ;  /* 0x03343000ff0099b0 */ /* 0x000fee0008000a84 */
[----:B------:R-:W-:Y:S05]  /*2c910*/  @P0 BRA.U.ANY `(.L_x_4565) ;  /* 0xfffffffd00e80947 */ /* 0x000fea000393ffff */
[----:B------:R-:W-:Y:S01]  /*2c920*/  NOP ;  /* 0x0000000000007918 */ /* 0x000fe20000000000 */
[----:B---3--:R-:W-:-:S04]  /*2c930*/  MOV R0, UR39 ;  /* 0x0000002700007c02 */ /* 0x008fc80008000f00 */
[----:B------:R-:W-:-:S13]  /*2c940*/  ISETP.NE.AND P2, PT, R0, 0x3, PT ;  /* 0x000000030000780c */ /* 0x000fda0003f45270 */
[----:B------:R-:W-:Y:S05]  /*2c950*/  @!P2 BRA `(.L_x_4566) ;  /* 0x000000000004a947 */ /* 0x000fea0003800000 */
[----:B------:R-:W-:Y:S01]  /*2c960*/  BPT.TRAP 0x1 ;  /* 0x000000040000795c */ /* 0x000fe20000300000 */
.L_x_4566:
[----:B------:R3:W5:Y:S01]  /*2c970*/  LDL.LU R3, [R1+0x2c] ;  /* 0x00002c0001037983 */ /* 0x0007620000300800 */
[----:B------:R3:W-:Y:S02]  /*2c980*/  SYNCS.ARRIVE.TRANS64.A1T0 RZ, [R4+URZ+0x33430], RZ ;  /* 0x033430ff04ff79a7 */ /* 0x0007e4000810003f */
[----:B------:R-:W-:Y:S05]  /*2c990*/  WARPSYNC.ALL ;  /* 0x0000000000007948 */ /* 0x000fea0003800000 */
[----:B------:R-:W-:Y:S01]  /*2c9a0*/  ULDC.64 UR6, c[0x0][0xa00] ;  /* 0x0002800000067ab9 */ /* 0x000fe20000000a00 */
[----:B-1----:R-:W-:Y:S01]  /*2c9b0*/  VIADD R2, R17, 0x1e200 ;  /* 0x0001e20011027836 */ /* 0x002fe20000000000 */
[----:B------:R-:W-:Y:S01]  /*2c9c0*/  BAR.SYNC.DEFER_BLOCKING 0x8, 0x180 ;  /* 0x0206000000007b1d */ /* 0x000fe20000010000 */
[----:B------:R-:W-:Y:S02]  /*2c9d0*/  ISETP.NE.U32.AND P0, PT, RZ, UR6, PT ;  /* 0x00000006ff007c0c */ /* 0x000fe4000bf05070 */
[----:B------:R-:W-:-:S02]  /*2c9e0*/  SHF.R.S32.HI R0, RZ, 0x1f, R30 ;  /* 0x0000001fff007819 */ /* 0x000fc4000001141e */
[----:B------:R-:W-:Y:S01]  /*2c9f0*/  ISETP.NE.AND.EX P0, PT, RZ, UR7, PT, P0 ;  /* 0x00000007ff007c0c */ /* 0x000fe2000bf05300 */
[----:B------:R-:W-:Y:S01]  /*2ca00*/  ULDC.64 UR4, c[0x0][0x298] ;  /* 0x0000a60000047ab9 */ /* 0x000fe20000000a00 */
[----:B------:R-:W-:Y:S01]  /*2ca10*/  BSSY B6, `(.L_x_4567) ;  /* 0x0000019000067945 */ /* 0x000fe20003800000 */
[----:B------:R-:W-:Y:S01]  /*2ca20*/  IMAD R0, R0, UR4, RZ ;  /* 0x0000000400007c24 */ /* 0x000fe2000f8e02ff */
[----:B------:R-:W-:Y:S01]  /*2ca30*/  SEL R23, R23, RZ, !P0 ;  /* 0x000000ff17177207 */ /* 0x000fe20004000000 */
[----:B------:R-:W-:-:S04]  /*2ca40*/  IMAD.WIDE.U32 R28, R30, UR4, RZ ;  /* 0x000000041e1c7c25 */ /* 0x000fc8000f8e00ff */
[----:B------:R-:W-:-:S04]  /*2ca50*/  IMAD R0, R30, UR5, R0 ;  /* 0x000000051e007c24 */ /* 0x000fc8000f8e0200 */
[----:B------:R-:W-:Y:S01]  /*2ca60*/  IMAD.IADD R26, R29, 0x1, R0 ;  /* 0x000000011d1a7824 */ /* 0x000fe200078e0200 */
[----:B-----5:R-:W-:Y:S02]  /*2ca70*/  SEL R33, R3, RZ, !P0 ;  /* 0x000000ff03217207 */ /* 0x020fe40004000000 */
[----:B------:R-:W-:-:S13]  /*2ca80*/  LOP3.LUT P0, RZ, R2, 0x1bf, RZ, 0xc0, !PT ;  /* 0x000001bf02ff7812 */ /* 0x000fda000780c0ff */
[----:B------:R-:W-:Y:S05]  /*2ca90*/  @!P0 BRA `(.L_x_4568) ;  /* 0x0000000000408947 */ /* 0x000fea0003800000 */
[----:B------:R-:W-:Y:S01]  /*2caa0*/  MOV R2, 0x0 ;  /* 0x0000000000027802 */ /* 0x000fe20000000f00 */
[----:B------:R-:W-:Y:S01]  /*2cab0*/  ULDC.64 UR4, c[0x4][0x1b0] ;  /* 0x01006c0000047ab9 */ /* 0x000fe20000000a00 */
[----:B------:R-:W-:Y:S01]  /*2cac0*/  ULDC.64 UR6, c[0x4][0x1b8] ;  /* 0x01006e0000067ab9 */ /* 0x000fe20000000a00 */
[----:B------:R-:W-:Y:S01]  /*2cad0*/  ULDC.64 UR8, c[0x4][0xd0] ;  /* 0x0100340000087ab9 */ /* 0x000fe20000000a00 */
[----:B---3--:R-:W-:Y:S01]  /*2cae0*/  IMAD.U32 R4, RZ, RZ, UR4 ;  /* 0x00000004ff047e24 */ /* 0x008fe2000f8e00ff */
[----:B------:R-:W-:Y:S01]  /*2caf0*/  MOV R7, UR7 ;  /* 0x0000000700077c02 */ /* 0x000fe20008000f00 */
[----:B------:R-:W1:Y:S01]  /*2cb00*/  LDC.64 R2, c[0x4][R2] ;  /* 0x0100000002027b82 */ /* 0x000e620000000a00 */
[----:B------:R-:W-:Y:S02]  /*2cb10*/  IMAD.U32 R5, RZ, RZ, UR5 ;  /* 0x00000005ff057e24 */ /* 0x000fe4000f8e00ff */
[----:B------:R-:W-:Y:S02]  /*2cb20*/  IMAD.U32 R6, RZ, RZ, UR6 ;  /* 0x00000006ff067e24 */ /* 0x000fe4000f8e00ff */
[----:B------:R-:W-:-:S02]  /*2cb30*/  IMAD.U32 R10, RZ, RZ, UR8 ;  /* 0x00000008ff0a7e24 */ /* 0x000fc4000f8e00ff */
[----:B------:R-:W-:Y:S02]  /*2cb40*/  IMAD.U32 R11, RZ, RZ, UR9 ;  /* 0x00000009ff0b7e24 */ /* 0x000fe4000f8e00ff */
[----:B------:R-:W-:Y:S02]  /*2cb50*/  IMAD.MOV.U32 R8, RZ, RZ, 0x70 ;  /* 0x00000070ff087424 */ /* 0x000fe400078e00ff */
[----:B------:R-:W-:Y:S02]  /*2cb60*/  IMAD.MOV.U32 R12, RZ, RZ, 0x1 ;  /* 0x00000001ff0c7424 */ /* 0x000fe400078e00ff */
[----:B------:R-:W-:-:S07]  /*2cb70*/  IMAD.MOV.U32 R13, RZ, RZ, RZ ;  /* 0x000000ffff0d7224 */ /* 0x000fce00078e00ff */
[----:B--2---:R-:W-:-:S07]  /*2cb80*/  LEPC R20, `(.L_x_4568) ;  /* 0x000000001014794e */ /* 0x004fce0000000000 */
[----:B01----:R-:W-:Y:S05]  /*2cb90*/  CALL.ABS.NOINC R2 ;  /* 0x0000000002007343 */ /* 0x003fea0003c00000 */
.L_x_4568:
[----:B------:R-:W-:Y:S05]  /*2cba0*/  BSYNC B6 ;  /* 0x0000000000067941 */ /* 0x000fea0003800000 */
.L_x_4567:
[----:B------:R1:W5:Y:S01]  /*2cbb0*/  LDL R10, [R1+0x30] ;  /* 0x00003000010a7983 */ /* 0x0003620000100800 */
[----:B------:R-:W4:Y:S01]  /*2cbc0*/  LDC R7, c[0x0][0x448] ;  /* 0x00011200ff077b82 */ /* 0x000f220000000800 */
[----:B------:R-:W-:Y:S01]  /*2cbd0*/  MOV R2, R28 ;  /* 0x0000001c00027202 */ /* 0x000fe20000000f00 */
[----:B------:R-:W-:Y:S01]  /*2cbe0*/  IMAD.MOV.U32 R3, RZ, RZ, R26 ;  /* 0x000000ffff037224 */ /* 0x000fe200078e001a */
[----:B------:R1:W5:Y:S01]  /*2cbf0*/  LDL R8, [R1+0x1c] ;  /* 0x00001c0001087983 */ /* 0x0003620000100800 */
[----:B------:R-:W-:Y:S01]  /*2cc00*/  ULDC.64 UR4, c[0x0][0x2d8] ;  /* 0x0000b60000047ab9 */ /* 0x000fe20000000a00 */
[----:B------:R-:W-:Y:S01]  /*2cc10*/  IMAD.SHL.U32 R25, R25, 0x80, RZ ;  /* 0x0000008019197824 */ /* 0x000fe200078e00ff */
[----:B------:R-:W2:Y:S01]  /*2cc20*/  S2R R20, SR_TID.X ;  /* 0x0000000000147919 */ /* 0x000ea20000002100 */
[----:B------:R-:W-:-:S04]  /*2cc30*/  IMAD.WIDE.U32 R2, R18, UR4, R2 ;  /* 0x0000000412027c25 */ /* 0x000fc8000f8e0002 */
[----:B------:R-:W-:Y:S01]  /*2cc40*/  IMAD R3, R18, UR5, R3 ;  /* 0x0000000512037c24 */ /* 0x000fe2000f8e0203 */
[----:B------:R-:W-:Y:S02]  /*2cc50*/  ULDC.64 UR4, c[0x0][0x2e0] ;  /* 0x0000b80000047ab9 */ /* 0x000fe40000000a00 */
[----:B------:R-:W-:Y:S02]  /*2cc60*/  IMAD R0, R33, UR4, RZ ;  /* 0x0000000421007c24 */ /* 0x000fe4000f8e02ff */
[----:B------:R-:W-:-:S04]  /*2cc70*/  IMAD.WIDE.U32 R2, R23, UR4, R2 ;  /* 0x0000000417027c25 */ /* 0x000fc8000f8e0002 */
[----:B------:R-:W-:Y:S01]  /*2cc80*/  IMAD R0, R23, UR5, R0 ;  /* 0x0000000517007c24 */ /* 0x000fe2000f8e0200 */
[----:B------:R-:W0:Y:S01]  /*2cc90*/  S2R R30, SR_TID.X ;  /* 0x00000000001e7919 */ /* 0x000e220000002100 */
[----:B------:R-:W-:Y:S01]  /*2cca0*/  ULDC.64 UR4, c[0x0][0x2d0] ;  /* 0x0000b40000047ab9 */ /* 0x000fe20000000a00 */
[----:B----4-:R-:W-:Y:S01]  /*2ccb0*/  ISETP.NE.AND P0, PT, R7, 0x1, PT ;  /* 0x000000010700780c */ /* 0x010fe20003f05270 */
[----:B------:R-:W-:-:S12]  /*2ccc0*/  IMAD.IADD R3, R3, 0x1, R0 ;  /* 0x0000000103037824 */ /* 0x000fd800078e0200 */
[----:B---3--:R-:W3:Y:S01]  /*2ccd0*/  @P0 LDC R4, c[0x0][0x44c] ;  /* 0x00011300ff040b82 */ /* 0x008ee20000000800 */
[C---:B--2---:R-:W-:Y:S01]  /*2cce0*/  LOP3.LUT R21, R20.reuse, 0x7f, RZ, 0xc0, !PT ;  /* 0x0000007f14157812 */ /* 0x044fe200078ec0ff */
[----:B------:R-:W-:-:S03]  /*2ccf0*/  IMAD.SHL.U32 R20, R20, 0x20, RZ ;  /* 0x0000002014147824 */ /* 0x000fc600078e00ff */
[----:B------:R-:W-:-:S03]  /*2cd00*/  SHF.R.U32.HI R21, RZ, 0x2, R21 ;  /* 0x00000002ff157819 */ /* 0x000fc60000011615 */
[----:B------:R-:W2:Y:S01]  /*2cd10*/  @P0 LDC R0, c[0x0][0x450] ;  /* 0x00011400ff000b82 */ /* 0x000ea20000000800 */
[----:B------:R-:W-:-:S04]  /*2cd20*/  LOP3.LUT R20, R21, 0x60, R20, 0xf8, !PT ;  /* 0x0000006015147812 */ /* 0x000fc800078ef814 */
[----:B------:R-:W-:-:S05]  /*2cd30*/  LOP3.LUT R5, R20, R25, RZ, 0xfc, !PT ;  /* 0x0000001914057212 */ /* 0x000fca00078efcff */
[----:B---3--:R-:W-:-:S04]  /*2cd40*/  @P0 IMAD.HI.U32 R6, R5, R4, RZ ;  /* 0x0000000405060227 */ /* 0x008fc800078e00ff */
[----:B------:R-:W-:Y:S01]  /*2cd50*/  IMAD.MOV.U32 R4, RZ, RZ, R5 ;  /* 0x000000ffff047224 */ /* 0x000fe200078e0005 */
[----:B--2---:R-:W-:-:S04]  /*2cd60*/  @P0 SHF.R.U32.HI R4, RZ, R0, R6 ;  /* 0x00000000ff040219 */ /* 0x004fc80000011606 */
[----:B------:R-:W-:-:S05]  /*2cd70*/  IADD3 R0, -R4, RZ, RZ ;  /* 0x000000ff04007210 */ /* 0x000fca0007ffe1ff */
        /* <DEDUP_REMOVED lines=9> */
[----:B0-----:R-:W-:Y:S02]  /*2ce10*/  IMAD.SHL.U32 R21, R30, 0x10, RZ ;  /* 0x000000101e157824 */ /* 0x001fe400078e00ff */
[----:B------:R-:W-:-:S03]  /*2ce20*/  IMAD.WIDE.U32 R2, R0, UR4, R2 ;  /* 0x0000000400027c25 */ /* 0x000fc6000f8e0002 */
[----:B------:R-:W-:Y:S01]  /*2ce30*/  LOP3.LUT R21, R21, 0x30, RZ, 0xc0, !PT ;  /* 0x0000003015157812 */ /* 0x000fe200078ec0ff */
[----:B------:R-:W-:Y:S01]  /*2ce40*/  IMAD R4, R0, UR5, R4 ;  /* 0x0000000500047c24 */ /* 0x000fe2000f8e0204 */
[----:B------:R-:W-:Y:S01]  /*2ce50*/  ULDC.64 UR4, c[0x0][0x280] ;  /* 0x0000a00000047ab9 */ /* 0x000fe20000000a00 */
[----:B------:R-:W-:Y:S01]  /*2ce60*/  IMAD.SHL.U32 R20, R30, 0x10, RZ ;  /* 0x000000101e147824 */ /* 0x000fe200078e00ff */
[----:B------:R-:W-:Y:S01]  /*2ce70*/  IADD3 R0, P0, R2, UR4, RZ ;  /* 0x0000000402007c10 */ /* 0x000fe2000ff1e0ff */
[----:B------:R-:W-:Y:S01]  /*2ce80*/  ULDC UR4, c[0x0][0x2b8] ;  /* 0x0000ae0000047ab9 */ /* 0x000fe20000000800 */
[C---:B------:R-:W-:Y:S02]  /*2ce90*/  LOP3.LUT R34, R21.reuse, 0x40, RZ, 0xfc, !PT ;  /* 0x0000004015227812 */ /* 0x040fe400078efcff */
[----:B------:R-:W-:Y:S02]  /*2cea0*/  LOP3.LUT R20, R20, 0x30, RZ, 0xc0, !PT ;  /* 0x0000003014147812 */ /* 0x000fe400078ec0ff */
[----:B------:R-:W-:-:S02]  /*2ceb0*/  LOP3.LUT R21, R21, 0x80, RZ, 0xfc, !PT ;  /* 0x0000008015157812 */ /* 0x000fc400078efcff */
[----:B------:R-:W-:Y:S01]  /*2cec0*/  IADD3.X R4, R3, UR5, R4, P0, !PT ;  /* 0x0000000503047c10 */ /* 0x000fe200087fe404 */
[----:B------:R-:W-:Y:S01]  /*2ced0*/  UMOV UR5, 0xffffffff ;  /* 0xffffffff00057882 */ /* 0x000fe20000000000 */
[----:B------:R-:W-:Y:S02]  /*2cee0*/  LOP3.LUT R30, R30, 0x7f, RZ, 0xc0, !PT ;  /* 0x0000007f1e1e7812 */ /* 0x000fe400078ec0ff */
[----:B------:R-:W-:Y:S02]  /*2cef0*/  ISETP.GE.AND P3, PT, R20, UR4, PT ;  /* 0x0000000414007c0c */ /* 0x000fe4000bf66270 */
[----:B------:R-:W-:Y:S02]  /*2cf00*/  ISETP.GE.AND P2, PT, R34, UR4, PT ;  /* 0x0000000422007c0c */ /* 0x000fe4000bf46270 */
[----:B------:R-:W-:Y:S02]  /*2cf10*/  ISETP.GE.AND P0, PT, R21, UR4, PT ;  /* 0x0000000415007c0c */ /* 0x000fe4000bf06270 */
[----:B------:R-:W-:Y:S01]  /*2cf20*/  SHF.R.U32.HI R9, RZ, 0x2, R30 ;  /* 0x00000002ff097819 */ /* 0x000fe2000001161e */
[----:B-1----:R-:W-:Y:S10]  /*2cf30*/  BRA.DIV UR5, `(.L_x_4569) ;  /* 0x0000009e05147947 */ /* 0x002ff4000b800000 */
[----:B------:R-:W0:Y:S01]  /*2cf40*/  SHFL.IDX PT, R3, R0, RZ, 0x1c1f ;  /* 0x001c1fff00037589 */ /* 0x000e2200000e0000 */
[----:B-----5:R-:W-:Y:S02]  /*2cf50*/  IMAD R5, R10, R7, RZ ;  /* 0x000000070a057224 */ /* 0x020fe400078e02ff */
[----:B------:R-:W-:Y:S01]  /*2cf60*/  IMAD.IADD R25, R9, 0x1, R25 ;  /* 0x0000000109197824 */ /* 0x000fe200078e0219 */
[----:B------:R-:W1:Y:S04]  /*2cf70*/  SHFL.IDX PT, R2, R4, RZ, 0x1c1f ;  /* 0x001c1fff04027589 */ /* 0x000e6800000e0000 */
[C---:B------:R-:W-:Y:S01]  /*2cf80*/  ISETP.GE.AND P1, PT, R25.reuse, R5, PT ;  /* 0x000000051900720c */ /* 0x040fe20003f26270 */
[----:B------:R-:W-:Y:S01]  /*2cf90*/  SHFL.IDX PT, R14, R0, 0x3, 0x1c1f ;  /* 0x007c1f00000e7f89 */ /* 0x000fe200000e0000 */
[----:B------:R-:W-:-:S11]  /*2cfa0*/  IADD3 R6, R25, 0x20, RZ ;  /* 0x0000002019067810 */ /* 0x000fd60007ffe0ff */
[----:B0-----:R-:W-:-:S05]  /*2cfb0*/  @!P1 IADD3 R3, P4, R20, R3, RZ ;  /* 0x0000000314039210 */ /* 0x001fca0007f9e0ff */
[----:B-1----:R-:W-:-:S05]  /*2cfc0*/  @!P1 IMAD.X R2, RZ, RZ, R2, P4 ;  /* 0x000000ffff029224 */ /* 0x002fca00020e0602 */
[----:B------:R-:W-:-:S04]  /*2cfd0*/  @!P1 LOP3.LUT R3, R3, R2, RZ, 0x3c, !PT ;  /* 0x0000000203039212 */ /* 0x000fc800078e3cff */
[----:B------:R-:W-:-:S04]  /*2cfe0*/  @!P1 LOP3.LUT R2, R3, R2, RZ, 0x3c, !PT ;  /* 0x0000000203029212 */ /* 0x000fc800078e3cff */
[----:B------:R-:W-:-:S05]  /*2cff0*/  @!P1 LOP3.LUT R3, R3, R2, RZ, 0x3c, !PT ;  /* 0x0000000203039212 */ /* 0x000fca00078e3cff */
[----:B------:R-:W-:Y:S04]  /*2d000*/  @!P1 LDGSTS.E.BYPASS.LTC128B.128 [R8+0x1e200], desc[UR50][R2.64], !P3 ;  /* 0x1e20000002089fae */ /* 0x000fe8000d901d72 */
[----:B------:R-:W-:Y:S04]  /*2d010*/  @!P1 LDGSTS.E.BYPASS.LTC128B.128 [R8+0x20200], desc[UR50][R2.64+0x40], !P2 ;  /* 0x2020004002089fae */ /* 0x000fe8000d101d72 */
[----:B------:R0:W-:Y:S01]  /*2d020*/  @!P1 LDGSTS.E.BYPASS.LTC128B.128 [R8+0x22200], desc[UR50][R2.64+0x80], !P0 ;  /* 0x2220008002089fae */ /* 0x0001e2000c101d72 */
[----:B------:R-:W-:Y:S01]  /*2d030*/  ISETP.GE.AND P1, PT, R6, R5, PT ;  /* 0x000000050600720c */ /* 0x000fe20003f26270 */
[----:B------:R-:W-:-:S02]  /*2d040*/  VIADD R6, R25, 0x40 ;  /* 0x0000004019067836 */ /* 0x000fc40000000000 */
[----:B0-----:R-:W0:Y:S04]  /*2d050*/  SHFL.IDX PT, R3, R0, 0x1, 0x1c1f ;  /* 0x003c1f0000037f89 */ /* 0x001e2800000e0000 */
[----:B------:R-:W1:Y:S06]  /*2d060*/  SHFL.IDX PT, R2, R4, 0x1, 0x1c1f ;  /* 0x003c1f0004027f89 */ /* 0x000e6c00000e0000 */
        /* <DEDUP_REMOVED lines=8> */
[----:B------:R-:W-:-:S03]  /*2d0f0*/  ISETP.GE.AND P1, PT, R6, R5, PT ;  /* 0x000000050600720c */ /* 0x000fc60003f26270 */
[----:B0-----:R-:W0:Y:S04]  /*2d100*/  SHFL.IDX PT, R3, R0, 0x2, 0x1c1f ;  /* 0x005c1f0000037f89 */ /* 0x001e2800000e0000 */
[----:B------:R-:W1:Y:S04]  /*2d110*/  SHFL.IDX PT, R2, R4, 0x2, 0x1c1f ;  /* 0x005c1f0004027f89 */ /* 0x000e6800000e0000 */
[----:B------:R-:W2:Y:S02]  /*2d120*/  SHFL.IDX PT, R4, R4, 0x3, 0x1c1f ;  /* 0x007c1f0004047f89 */ /* 0x000ea400000e0000 */
[----:B0-----:R-:W-:-:S05]  /*2d130*/  @!P1 IADD3 R3, P4, R20, R3, RZ ;  /* 0x0000000314039210 */ /* 0x001fca0007f9e0ff */
[----:B-1----:R-:W-:-:S05]  /*2d140*/  @!P1 IMAD.X R2, RZ, RZ, R2, P4 ;  /* 0x000000ffff029224 */ /* 0x002fca00020e0602 */
[----:B------:R-:W-:-:S04]  /*2d150*/  @!P1 LOP3.LUT R3, R3, R2, RZ, 0x3c, !PT ;  /* 0x0000000203039212 */ /* 0x000fc800078e3cff */
[----:B------:R-:W-:-:S04]  /*2d160*/  @!P1 LOP3.LUT R2, R3, R2, RZ, 0x3c, !PT ;  /* 0x0000000203029212 */ /* 0x000fc800078e3cff */
[----:B------:R-:W-:-:S05]  /*2d170*/  @!P1 LOP3.LUT R3, R3, R2, RZ, 0x3c, !PT ;  /* 0x0000000203039212 */ /* 0x000fca00078e3cff */
[----:B------:R0:W-:Y:S04]  /*2d180*/  @!P1 LDGSTS.E.BYPASS.LTC128B.128 [R8+0x1f200], desc[UR50][R2.64], !P3 ;  /* 0x1f20000002089fae */ /* 0x0001e8000d901d72 */
[----:B------:R0:W-:Y:S04]  /*2d190*/  @!P1 LDGSTS.E.BYPASS.LTC128B.128 [R8+0x21200], desc[UR50][R2.64+0x40], !P2 ;  /* 0x2120004002089fae */ /* 0x0001e8000d101d72 */
[----:B--2---:R0:W-:Y:S02]  /*2d1a0*/  @!P1 LDGSTS.E.BYPASS.LTC128B.128 [R8+0x23200], desc[UR50][R2.64+0x80], !P0 ;  /* 0x2320008002089fae */ /* 0x0041e4000c101d72 */
.L_x_4858:
        /* <DEDUP_REMOVED lines=10> */
[----:B------:R1:W-:Y:S04]  /*2d250*/  LDGSTS.E.BYPASS.LTC128B.128 [R8+0x21a00], desc[UR50][R2.64+0x40], !P2 ;  /* 0x21a0004002087fae */ /* 0x0003e8000d101d72 */
[----:B------:R1:W-:Y:S02]  /*2d260*/  LDGSTS.E.BYPASS.LTC128B.128 [R8+0x23a00], desc[UR50][R2.64+0x80], !P0 ;  /* 0x23a0008002087fae */ /* 0x0003e4000c101d72 */
.L_x_4571:
[----:B------:R-:W-:Y:S05]  /*2d270*/  BSYNC B0 ;  /* 0x0000000000007941 */ /* 0x000fea0003800000 */
.L_x_4570:
[----:B------:R-:W-:Y:S01]  /*2d280*/  NOP ;  /* 0x0000000000007918 */ /* 0x000fe20000000000 */
[----:B------:R-:W-:-:S13]  /*2d290*/  PLOP3.LUT P0, PT, PT, PT, PT, 0x80, 0x0 ;  /* 0x000000000000781c */ /* 0x000fda0003f0f070 */
.L_x_4572:
[----:B------:R-:W-:Y:S02]  /*2d2a0*/  PLOP3.LUT P1, PT, P1, P0, PT, 0xa2, 0x0 ;  /* 0x000000000000781c */ /* 0x000fe40000f21472 */
[----:B------:R-:W-:-:S08]  /*2d2b0*/  @P0 R2UR P1, UR4, R17 ;  /* 0x00000000110402ca */ /* 0x000fd00000020000 */
[----:B------:R-:W-:-:S05]  /*2d2c0*/  @P0 PLOP3.LUT P0, PT, P1, PT, PT, 0x80, 0x0 ;  /* 0x000000000000081c */ /* 0x000fca0000f0f070 */
[----:B------:R-:W-:Y:S01]  /*2d2d0*/  @!P1 SYNCS.ARRIVE.TRANS64.RED.A0T1 RZ, [UR4+0x33400], RZ ;  /* 0x033400ffffff99a7 */ /* 0x000fe20008200404 */
[----:B------:R-:W-:Y:S07]  /*2d2e0*/  @!P1 ARRIVES.LDGSTSBAR.64.TRANSCNT [UR4+0x33400] ;  /* 0x03340000ff0099b0 */ /* 0x000fee0008000a84 */
[----:B------:R-:W-:Y:S05]  /*2d2f0*/  @P0 BRA.U.ANY `(.L_x_4572) ;  /* 0xfffffffd00e80947 */ /* 0x000fea000393ffff */
[----:B01----:R-:W2:Y:S02]  /*2d300*/  LDL.LU R2, [R1+0x34] ;  /* 0x0000340001027983 */ /* 0x003ea40000300800 */
[----:B--2---:R-:W-:-:S04]  /*2d310*/  IADD3 R2, R2, 0x1, RZ ;  /* 0x0000000102027810 */ /* 0x004fc80007ffe0ff */
[----:B------:R-:W-:Y:S01]  /*2d320*/  LEA.HI R0, R2, R2, RZ, 0x1 ;  /* 0x0000000202007211 */ /* 0x000fe200078f08ff */
[----:B------:R0:W-:Y:S03]  /*2d330*/  STL [R1+0x34], R2 ;  /* 0x0000340201007387 */ /* 0x0001e60000100800 */
        /* <DEDUP_REMOVED lines=9> */
.L_x_4859:
[----:B------:R-:W-:Y:S05]  /*2d3d0*/  BSYNC B0 ;  /* 0x0000000000007941 */ /* 0x000fea0003800000 */
.L_x_4573:
[----:B------:R-:W2:Y:S02]  /*2d3e0*/  LDL R2, [R1+0x10] ;  /* 0x0000100001027983 */ /* 0x000ea40000100800 */
[----:B--2---:R-:W-:-:S13]  /*2d3f0*/  ISETP.GE.AND P0, PT, R33, R2, PT ;  /* 0x000000022100720c */ /* 0x004fda0003f06270 */
[----:B------:R-:W-:Y:S05]  /*2d400*/  @!P0 BRA `(.L_x_4575) ;  /* 0x0000001c008c8947 */ /* 0x000fea0003800000 */
[----:B------:R-:W-:Y:S02]  /*2d410*/  IMAD.MOV.U32 R20, RZ, RZ, R32 ;  /* 0x000000ffff147224 */ /* 0x000fe400078e0020 */
[----:B------:R-:W-:-:S07]  /*2d420*/  IMAD.MOV.U32 R21, RZ, RZ, R37 ;  /* 0x000000ffff157224 */ /* 0x000fce00078e0025 */
.L_x_4595:
[----:B0-2---:R-:W2:Y:S01]  /*2d430*/  LDL R0, [R1+0x4] ;  /* 0x0000040001007983 */ /* 0x005ea20000100800 */
[----:B------:R-:W0:Y:S03]  /*2d440*/  LDC R6, c[0x0][0x430] ;  /* 0x00010c00ff067b82 */ /* 0x000e260000000800 */
[----:B------:R-:W3:Y:S01]  /*2d450*/  LDL R9, [R1+0xc] ;  /* 0x00000c0001097983 */ /* 0x000ee20000100800 */
[----:B-1----:R-:W1:Y:S01]  /*2d460*/  S2R R2, SR_TID.X ;  /* 0x0000000000027919 */ /* 0x002e620000002100 */
[----:B------:R-:W4:Y:S02]  /*2d470*/  S2R R8, SR_TID.X ;  /* 0x0000000000087919 */ /* 0x000f240000002100 */
[----:B------:R-:W3:Y:S01]  /*2d480*/  LDL R13, [R1+0x10] ;  /* 0x00001000010d7983 */ /* 0x000ee20000100800 */
[----:B0-----:R-:W-:-:S13]  /*2d490*/  ISETP.NE.AND P0, PT, R6, 0x1, PT ;  /* 0x000000010600780c */ /* 0x001fda0003f05270 */
[----:B------:R-:W0:Y:S01]  /*2d4a0*/  @P0 LDC R4, c[0x0][0x434] ;  /* 0x00010d00ff040b82 */ /* 0x000e220000000800 */
[C---:B-1----:R-:W-:Y:S01]  /*2d4b0*/  LOP3.LUT R3, R2.reuse, 0x7f, RZ, 0xc0, !PT ;  /* 0x0000007f02037812 */ /* 0x042fe200078ec0ff */
[----:B------:R-:W-:-:S03]  /*2d4c0*/  IMAD.SHL.U32 R5, R2, 0x20, RZ ;  /* 0x0000002002057824 */ /* 0x000fc600078e00ff */
[----:B------:R-:W-:-:S04]  /*2d4d0*/  SHF.R.U32.HI R3, RZ, 0x2, R3 ;  /* 0x00000002ff037819 */ /* 0x000fc80000011603 */
[----:B------:R-:W-:Y:S02]  /*2d4e0*/  LOP3.LUT R5, R3, 0x60, R5, 0xf8, !PT ;  /* 0x0000006003057812 */ /* 0x000fe400078ef805 */
[----:B------:R-:W1:Y:S01]  /*2d4f0*/  @P0 LDC R3, c[0x0][0x438] ;  /* 0x00010e00ff030b82 */ /* 0x000e620000000800 */
[----:B------:R-:W-:Y:S01]  /*2d500*/  LOP3.LUT R2, R2, 0x7f, RZ, 0xc0, !PT ;  /* 0x0000007f02027812 */ /* 0x000fe200078ec0ff */
[----:B----4-:R-:W-:-:S03]  /*2d510*/  IMAD.SHL.U32 R8, R8, 0x20, RZ ;  /* 0x0000002008087824 */ /* 0x010fc600078e00ff */
[----:B------:R-:W-:-:S04]  /*2d520*/  SHF.R.U32.HI R7, RZ, 0x2, R2 ;  /* 0x00000002ff077819 */ /* 0x000fc80000011602 */
[----:B------:R-:W-:Y:S02]  /*2d530*/  LOP3.LUT R8, R7, 0x60, R8, 0xf8, !PT ;  /* 0x0000006007087812 */ /* 0x000fe400078ef808 */
[----:B------:R-:W4:Y:S02]  /*2d540*/  @P0 LDC R7, c[0x0][0x434] ;  /* 0x00010d00ff070b82 */ /* 0x000f240000000800 */
[----:B------:R-:W-:Y:S01]  /*2d550*/  LOP3.LUT R8, R8, 0x80, RZ, 0xfc, !PT ;  /* 0x0000008008087812 */ /* 0x000fe200078efcff */
[----:B------:R-:W-:Y:S05]  /*2d560*/  YIELD ;  /* 0x0000000000007946 */ /* 0x000fea0003800000 */
[----:B------:R-:W-:Y:S01]  /*2d570*/  ULDC.64 UR4, c[0x0][0x428] ;  /* 0x00010a0000047ab9 */ /* 0x000fe20000000a00 */
[----:B------:R-:W-:Y:S01]  /*2d580*/  ULDC.64 UR6, c[0x0][0x418] ;  /* 0x0001060000067ab9 */ /* 0x000fe20000000a00 */
[----:B------:R-:W-:Y:S01]  /*2d590*/  ISETP.GT.U32.AND P1, PT, R8, 0x9f, PT ;  /* 0x0000009f0800780c */ /* 0x000fe20003f24070 */
[----:B--2---:R-:W-:-:S05]  /*2d5a0*/  IMAD R0, R33, 0xa0, R0 ;  /* 0x000000a021007824 */ /* 0x004fca00078e0200 */
[----:B------:R-:W-:-:S05]  /*2d5b0*/  IADD3 R5, R5, R0, RZ ;  /* 0x0000000005057210 */ /* 0x000fca0007ffe0ff */
[----:B0-----:R-:W-:-:S04]  /*2d5c0*/  @P0 IMAD.HI.U32 R4, R5, R4, RZ ;  /* 0x0000000405040227 */ /* 0x001fc800078e00ff */
[----:B------:R-:W-:Y:S01]  /*2d5d0*/  IMAD.MOV.U32 R2, RZ, RZ, R5 ;  /* 0x000000ffff027224 */ /* 0x000fe200078e0005 */
[----:B-1----:R-:W-:Y:S02]  /*2d5e0*/  @P0 SHF.R.U32.HI R2, RZ, R3, R4 ;  /* 0x00000003ff020219 */ /* 0x002fe40000011604 */
[----:B------:R-:W0:Y:S01]  /*2d5f0*/  @P0 LDC R3, c[0x0][0x438] ;  /* 0x00010e00ff030b82 */ /* 0x000e220000000800 */
[----:B------:R-:W-:-:S04]  /*2d600*/  IMAD.IADD R0, R8, 0x1, R0 ;  /* 0x0000000108007824 */ /* 0x000fc800078e0200 */
[----:B----4-:R-:W-:-:S04]  /*2d610*/  @P0 IMAD.HI.U32 R7, R0, R7, RZ ;  /* 0x0000000700070227 */ /* 0x010fc800078e00ff */
[----:B------:R-:W-:Y:S01]  /*2d620*/  IMAD.MOV.U32 R4, RZ, RZ, R0 ;  /* 0x000000ffff047224 */ /* 0x000fe200078e0000 */
[----:B0-----:R-:W-:Y:S01]  /*2d630*/  @P0 SHF.R.U32.HI R4, RZ, R3, R7 ;  /* 0x00000003ff040219 */ /* 0x001fe20000011607 */
[----:B------:R-:W-:-:S03]  /*2d640*/  IMAD.MOV R7, RZ, RZ, -R2 ;  /* 0x000000ffff077224 */ /* 0x000fc600078e0a02 */
[----:B------:R-:W-:Y:S01]  /*2d650*/  IADD3 R3, -R4, RZ, RZ ;  /* 0x000000ff04037210 */ /* 0x000fe20007ffe1ff */
[----:B------:R-:W-:-:S04]  /*2d660*/  IMAD R5, R6, R7, R5 ;  /* 0x0000000706057224 */ /* 0x000fc800078e0205 */
[----:B------:R-:W-:Y:S01]  /*2d670*/  IMAD R6, R6, R3, R0 ;  /* 0x0000000306067224 */ /* 0x000fe200078e0200 */
[----:B------:R-:W-:Y:S01]  /*2d680*/  SHF.R.S32.HI R3, RZ, 0x1f, R2 ;  /* 0x0000001fff037819 */ /* 0x000fe20000011402 */
[----:B---3--:R-:W-:-:S04]  /*2d690*/  IMAD R0, R9, UR4, RZ ;  /* 0x0000000409007c24 */ /* 0x008fc8000f8e02ff */
[C---:B------:R-:W-:Y:S02]  /*2d6a0*/  IMAD R0, R36.reuse, UR5, R0 ;  /* 0x0000000524007c24 */ /* 0x040fe4000f8e0200 */
[----:B------:R-:W-:-:S04]  /*2d6b0*/  IMAD.WIDE.U32 R2, R36, UR4, R2 ;  /* 0x0000000424027c25 */ /* 0x000fc8000f8e0002 */
[----:B------:R-:W-:Y:S01]  /*2d6c0*/  IMAD.IADD R3, R0, 0x1, R3 ;  /* 0x0000000100037824 */ /* 0x000fe200078e0203 */
[----:B------:R-:W-:-:S04]  /*2d6d0*/  LEA R8, P0, R2, UR6, 0x2 ;  /* 0x0000000602087c11 */ /* 0x000fc8000f8010ff */
[----:B------:R-:W-:-:S05]  /*2d6e0*/  LEA.HI.X R9, R2, UR7, R3, 0x2, P0 ;  /* 0x0000000702097c11 */ /* 0x000fca00080f1403 */
[----:B------:R0:W2:Y:S01]  /*2d6f0*/  LDG.E R7, desc[UR50][R8.64] ;  /* 0x0000003208077981 */ /* 0x0000a2000c1e1900 */
[--C-:B------:R-:W-:Y:S01]  /*2d700*/  @!P1 SHF.R.S32.HI R3, RZ, 0x1f, R4.reuse ;  /* 0x0000001fff039819 */ /* 0x100fe20000011404 */
[----:B------:R-:W-:Y:S02]  /*2d710*/  @!P1 IMAD.MOV.U32 R2, RZ, RZ, R4 ;  /* 0x000000ffff029224 */ /* 0x000fe400078e0004 */
[----:B------:R-:W-:Y:S02]  /*2d720*/  IMAD.U32 R12, RZ, RZ, UR39 ;  /* 0x00000027ff0c7e24 */ /* 0x000fe4000f8e00ff */
[----:B------:R-:W-:-:S03]  /*2d730*/  @!P1 IMAD.WIDE.U32 R2, R36, UR4, R2 ;  /* 0x0000000424029c25 */ /* 0x000fc6000f8e0002 */
[----:B------:R-:W-:Y:S01]  /*2d740*/  ISETP.NE.AND P2, PT, R12, 0x3, PT ;  /* 0x000000030c00780c */ /* 0x000fe20003f45270 */
[----:B------:R-:W-:Y:S01]  /*2d750*/  @!P1 IMAD.IADD R0, R0, 0x1, R3 ;  /* 0x0000000100009824 */ /* 0x000fe200078e0203 */
[----:B------:R-:W-:Y:S01]  /*2d760*/  @!P1 LEA R10, P0, R2, UR6, 0x2 ;  /* 0x00000006020a9c11 */ /* 0x000fe2000f8010ff */
[----:B------:R-:W-:-:S03]  /*2d770*/  VIADD R32, R20, 0x1 ;  /* 0x0000000114207836 */ /* 0x000fc60000000000 */
[----:B------:R-:W-:Y:S01]  /*2d780*/  @!P1 LEA.HI.X R11, R2, UR7, R0, 0x2, P0 ;  /* 0x00000007020b9c11 */ /* 0x000fe200080f1400 */
[----:B0-----:R-:W-:Y:S01]  /*2d790*/  IMAD.MOV.U32 R8, RZ, RZ, RZ ;  /* 0x000000ffff087224 */ /* 0x001fe200078e00ff */
[C---:B------:R-:W-:Y:S02]  /*2d7a0*/  ISETP.NE.AND P0, PT, R32.reuse, 0x2, PT ;  /* 0x000000022000780c */ /* 0x040fe40003f05270 */
[----:B------:R-:W-:Y:S02]  /*2d7b0*/  MOV R0, R33 ;  /* 0x0000002100007202 */ /* 0x000fe40000000f00 */
[----:B------:R-:W-:Y:S01]  /*2d7c0*/  SEL R37, RZ, 0x1, P0 ;  /* 0x00000001ff257807 */ /* 0x000fe20000000000 */
[----:B------:R0:W5:Y:S01]  /*2d7d0*/  @!P1 LDG.E R8, desc[UR50][R10.64] ;  /* 0x000000320a089981 */ /* 0x000162000c1e1900 */
[----:B------:R-:W-:Y:S01]  /*2d7e0*/  SEL R32, R32, RZ, P0 ;  /* 0x000000ff20207207 */ /* 0x000fe20000000000 */
[----:B------:R-:W-:Y:S01]  /*2d7f0*/  VIADD R33, R33, 0xffffffff ;  /* 0xffffffff21217836 */ /* 0x000fe20000000000 */
[----:B------:R-:W-:-:S02]  /*2d800*/  ISETP.GT.AND P1, PT, R0, R13, PT ;  /* 0x0000000d0000720c */ /* 0x000fc40003f24270 */
[----:B------:R-:W-:Y:S02]  /*2d810*/  LOP3.LUT R37, R21, R37, RZ, 0x3c, !PT ;  /* 0x0000002515257212 */ /* 0x000fe400078e3cff */
[----:B--2---:R-:W-:Y:S01]  /*2d820*/  SHF.R.S32.HI R26, RZ, 0x1f, R7 ;  /* 0x0000001fff1a7819 */ /* 0x004fe20000011407 */
[----:B0-----:R-:W-:Y:S08]  /*2d830*/  @!P2 BRA `(.L_x_4576) ;  /* 0x000000000004a947 */ /* 0x001ff00003800000 */
[----:B------:R-:W-:Y:S01]  /*2d840*/  BPT.TRAP 0x1 ;  /* 0x000000040000795c */ /* 0x000fe20000300000 */
.L_x_4576:
[----:B------:R-:W-:Y:S01]  /*2d850*/  IMAD R4, R32, 0x8, R17 ;  /* 0x0000000820047824 */ /* 0x000fe200078e0211 */
[----:B------:R-:W-:Y:S01]  /*2d860*/  SHF.L.U32 R31, R37, 0x1f, RZ ;  /* 0x0000001f251f7819 */ /* 0x000fe200000006ff */
[----:B------:R-:W-:Y:S01]  /*2d870*/  BSSY B0, `(.L_x_4577) ;  /* 0x0000004000007945 */ /* 0x000fe20003800000 */
[----:B------:R-:W-:Y:S02]  /*2d880*/  SHF.R.S32.HI R30, RZ, 0x1f, R5 ;  /* 0x0000001fff1e7819 */ /* 0x000fe40000011405 */
[----:B------:R-:W0:Y:S02]  /*2d890*/  SYNCS.PHASECHK.TRANS64.TRYWAIT P0, [R4+URZ+0x33480], R31 ;  /* 0x0334801f040075a7 */ /* 0x000e24000800017f */
[----:B0-----:R-:W-:Y:S05]  /*2d8a0*/  @!P0 BRA `(.L_x_4578) ;  /* 0x0000009800248947 */ /* 0x001fea0003800000 */
.L_x_4860:
[----:B------:R-:W-:Y:S05]  /*2d8b0*/  BSYNC B0 ;  /* 0x0000000000007941 */ /* 0x000fea0003800000 */
.L_x_4577:
[----:B------:R-:W2:Y:S01]  /*2d8c0*/  LDL R15, [R1+0x18] ;  /* 0x00001800010f7983 */ /* 0x000ea20000100800 */
[----:B------:R-:W-:Y:S01]  /*2d8d0*/  ULDC.64 UR4, c[0x0][0x328] ;  /* 0x0000ca0000047ab9 */ /* 0x000fe20000000a00 */
[----:B------:R-:W-:Y:S01]  /*2d8e0*/  ULDC.64 UR6, c[0x0][0x338] ;  /* 0x0000ce0000067ab9 */ /* 0x000fe20000000a00 */
[----:B------:R-:W-:Y:S01]  /*2d8f0*/  IMAD R0, R30, UR4, RZ ;  /* 0x000000041e007c24 */ /* 0x000fe2000f8e02ff */
[----:B------:R-:W1:Y:S01]  /*2d900*/  S2R R14, SR_TID.X ;  /* 0x00000000000e7919 */ /* 0x000e620000002100 */
[C---:B------:R-:W-:Y:S01]  /*2d910*/  IMAD.WIDE.U32 R2, R5.reuse, UR4, RZ ;  /* 0x0000000405027c25 */ /* 0x040fe2000f8e00ff */
[----:B-----5:R-:W-:Y:S01]  /*2d920*/  SHF.R.S32.HI R28, RZ, 0x1f, R8 ;  /* 0x0000001fff1c7819 */ /* 0x020fe20000011408 */
[----:B------:R-:W3:Y:S01]  /*2d930*/  LDC R12, c[0x0][0x2f4] ;  /* 0x0000bd00ff0c7b82 */ /* 0x000ee20000000800 */
[----:B------:R-:W-:Y:S01]  /*2d940*/  SHF.R.S32.HI R29, RZ, 0x1f, R6 ;  /* 0x0000001fff1d7819 */ /* 0x000fe20000011406 */
[----:B------:R-:W-:Y:S02]  /*2d950*/  IMAD R0, R5, UR5, R0 ;  /* 0x0000000505007c24 */ /* 0x000fe4000f8e0200 */
[----:B------:R-:W-:-:S02]  /*2d960*/  IMAD R10, R26, UR6, RZ ;  /* 0x000000061a0a7c24 */ /* 0x000fc4000f8e02ff */
[----:B------:R-:W-:Y:S02]  /*2d970*/  IMAD.IADD R3, R3, 0x1, R0 ;  /* 0x0000000103037824 */ /* 0x000fe400078e0200 */
[C---:B------:R-:W-:Y:S02]  /*2d980*/  IMAD R10, R7.reuse, UR7, R10 ;  /* 0x00000007070a7c24 */ /* 0x040fe4000f8e020a */
[----:B------:R-:W-:-:S04]  /*2d990*/  IMAD.WIDE.U32 R2, R7, UR6, R2 ;  /* 0x0000000607027c25 */ /* 0x000fc8000f8e0002 */
[----:B------:R-:W-:Y:S02]  /*2d9a0*/  IMAD R0, R28, UR6, RZ ;  /* 0x000000061c007c24 */ /* 0x000fe4000f8e02ff */
[----:B------:R-:W-:Y:S01]  /*2d9b0*/  IMAD.IADD R11, R3, 0x1, R10 ;  /* 0x00000001030b7824 */ /* 0x000fe200078e020a */
[----:B------:R-:W-:Y:S01]  /*2d9c0*/  MOV R10, R2 ;  /* 0x00000002000a7202 */ /* 0x000fe20000000f00 */
        /* <DEDUP_REMOVED lines=8> */
[----:B-1----:R-:W-:Y:S02]  /*2da50*/  IMAD.SHL.U32 R13, R14, 0x10, RZ ;  /* 0x000000100e0d7824 */ /* 0x002fe400078e00ff */
[----:B------:R-:W-:-:S03]  /*2da60*/  IMAD.WIDE.U32 R10, R18, UR4, R10 ;  /* 0x00000004120a7c25 */ /* 0x000fc6000f8e000a */
[----:B------:R-:W-:Y:S01]  /*2da70*/  LOP3.LUT R13, R13, 0x30, RZ, 0xc0, !PT ;  /* 0x000000300d0d7812 */ /* 0x000fe200078ec0ff */
        /* <DEDUP_REMOVED lines=8> */
[----:B------:R-:W-:Y:S01]  /*2db00*/  IMAD.SHL.U32 R3, R14, 0x10, RZ ;  /* 0x000000100e037824 */ /* 0x000fe200078e00ff */
[C---:B------:R-:W-:Y:S02]  /*2db10*/  LOP3.LUT R14, R13.reuse, 0x80, RZ, 0xfc, !PT ;  /* 0x000000800d0e7812 */ /* 0x040fe400078efcff */
[----:B------:R-:W-:Y:S02]  /*2db20*/  LOP3.LUT R13, R13, 0x40, RZ, 0xfc, !PT ;  /* 0x000000400d0d7812 */ /* 0x000fe400078efcff */
[----:B------:R-:W-:Y:S02]  /*2db30*/  LOP3.LUT R3, R3, 0x30, RZ, 0xc0, !PT ;  /* 0x0000003003037812 */ /* 0x000fe400078ec0ff */
[-C--:B---3--:R-:W-:Y:S02]  /*2db40*/  ISETP.GE.AND P2, PT, R14, R12.reuse, PT ;  /* 0x0000000c0e00720c */ /* 0x088fe40003f46270 */
[----:B------:R-:W-:-:S02]  /*2db50*/  ISETP.GE.AND P3, PT, R13, R12, PT ;  /* 0x0000000c0d00720c */ /* 0x000fc40003f66270 */
[----:B------:R-:W-:Y:S01]  /*2db60*/  ISETP.GE.AND P4, PT, R3, R12, PT ;  /* 0x0000000c0300720c */ /* 0x000fe20003f86270 */
[----:B--2---:R-:W-:Y:S01]  /*2db70*/  IMAD R34, R32, 0x7800, R15 ;  /* 0x0000780020227824 */ /* 0x004fe200078e020f */
[----:B------:R-:W-:Y:S11]  /*2db80*/  BRA.DIV UR4, `(.L_x_4579) ;  /* 0x0000009604807947 */ /* 0x000ff6000b800000 */
[----:B------:R-:W1:Y:S01]  /*2db90*/  S2R R3, SR_TID.X ;  /* 0x0000000000037919 */ /* 0x000e620000002100 */
[----:B------:R-:W2:Y:S04]  /*2dba0*/  SHFL.IDX PT, R2, R9, RZ, 0x1c1f ;  /* 0x001c1fff09027589 */ /* 0x000ea800000e0000 */
[----:B------:R-:W3:Y:S04]  /*2dbb0*/  SHFL.IDX PT, R0, R10, RZ, 0x1c1f ;  /* 0x001c1fff0a007589 */ /* 0x000ee800000e0000 */
[----:B------:R-:W-:Y:S01]  /*2dbc0*/  SHFL.IDX PT, R23, R23, RZ, 0x1c1f ;  /* 0x001c1fff17177589 */ /* 0x000fe200000e0000 */
[----:B-1----:R-:W-:-:S05]  /*2dbd0*/  IMAD.SHL.U32 R11, R3, 0x10, RZ ;  /* 0x00000010030b7824 */ /* 0x002fca00078e00ff */
[----:B------:R-:W-:-:S04]  /*2dbe0*/  LOP3.LUT R11, R11, 0x30, RZ, 0xc0, !PT ;  /* 0x000000300b0b7812 */ /* 0x000fc800078ec0ff */
[----:B--2---:R-:W-:-:S04]  /*2dbf0*/  IADD3 R2, P0, R11, R2, RZ ;  /* 0x000000020b027210 */ /* 0x004fc80007f1e0ff */
[----:B---3--:R-:W-:Y:S01]  /*2dc00*/  IADD3.X R3, RZ, R0, RZ, P0, !PT ;  /* 0x00000000ff037210 */ /* 0x008fe200007fe4ff */
        /* <DEDUP_REMOVED lines=26> */
.L_x_4872:
[----:B------:R-:W3:Y:S02]  /*2ddb0*/  S2R R3, SR_TID.X ;  /* 0x0000000000037919 */ /* 0x000ee40000002100 */
[----:B---3--:R-:W-:-:S05]  /*2ddc0*/  IMAD.SHL.U32 R3, R3, 0x10, RZ ;  /* 0x0000001003037824 */ /* 0x008fca00078e00ff */
[----:B------:R-:W-:-:S04]  /*2ddd0*/  LOP3.LUT R3, R3, 0x30, RZ, 0xc0, !PT ;  /* 0x0000003003037812 */ /* 0x000fc800078ec0ff */
[----:B--2---:R-:W-:-:S04]  /*2dde0*/  IADD3 R2, P0, R3, R2, RZ ;  /* 0x0000000203027210 */ /* 0x004fc80007f1e0ff */
[----:B------:R-:W-:Y:S02]  /*2ddf0*/  IADD3.X R3, RZ, R23, RZ, P0, !PT ;  /* 0x00000017ff037210 */ /* 0x000fe400007fe4ff */
[----:B------:R-:W-:-:S03]  /*2de00*/  PLOP3.LUT P0, PT, PT, PT, PT, 0x80, 0x0 ;  /* 0x000000000000781c */ /* 0x000fc60003f0f070 */
[----:B------:R-:W-:Y:S01]  /*2de10*/  @!PT LDS RZ, [RZ] ;  /* 0x00000000fffff984 */ /* 0x000fe20000000800 */
[----:B------:R-:W-:Y:S01]  /*2de20*/  @!PT LDS RZ, [RZ] ;  /* 0x00000000fffff984 */ /* 0x000fe20000000800 */
[----:B------:R-:W-:Y:S01]  /*2de30*/  @!PT LDS RZ, [RZ] ;  /* 0x00000000fffff984 */ /* 0x000fe20000000800 */
[----:B------:R2:W-:Y:S04]  /*2de40*/  LDGSTS.E.BYPASS.LTC128B.128 [R0+0x11200], desc[UR50][R2.64], !P4 ;  /* 0x1120000002007fae */ /* 0x0005e8000e101d72 */
[----:B------:R2:W-:Y:S04]  /*2de50*/  LDGSTS.E.BYPASS.LTC128B.128 [R0+0x13a00], desc[UR50][R2.64+0x40], !P3 ;  /* 0x13a0004002007fae */ /* 0x0005e8000d901d72 */
[----:B------:R2:W-:Y:S01]  /*2de60*/  LDGSTS.E.BYPASS.LTC128B.128 [R0+0x16200], desc[UR50][R2.64+0x80], !P2 ;  /* 0x1620008002007fae */ /* 0x0005e2000d101d72 */
[----:B------:R-:W-:Y:S01]  /*2de70*/  NOP ;  /* 0x0000000000007918 */ /* 0x000fe20000000000 */
.L_x_4580:
        /* <DEDUP_REMOVED lines=11> */
.L_x_4581:
[----:B------:R2:W-:Y:S01]  /*2df30*/  SYNCS.ARRIVE.TRANS64.A1T0 RZ, [R4+URZ+0x33470], RZ ;  /* 0x033470ff04ff79a7 */ /* 0x0005e2000810003f */
[----:B------:R-:W-:Y:S05]  /*2df40*/  @!P3 BRA `(.L_x_4582) ;  /* 0x000000000004b947 */ /* 0x000fea0003800000 */
[----:B------:R-:W-:Y:S01]  /*2df50*/  BPT.TRAP 0x1 ;  /* 0x000000040000795c */ /* 0x000fe20000300000 */
.L_x_4582:
[----:B------:R-:W3:Y:S01]  /*2df60*/  SYNCS.PHASECHK.TRANS64.TRYWAIT P0, [R4+URZ+0x33440], R31 ;  /* 0x0334401f040075a7 */ /* 0x000ee2000800017f */
[----:B------:R-:W-:Y:S04]  /*2df70*/  BSSY B0, `(.L_x_4583) ;  /* 0x0000002000007945 */ /* 0x000fe80003800000 */
[----:B---3--:R-:W-:Y:S05]  /*2df80*/  @!P0 BRA `(.L_x_4584) ;  /* 0x0000009800248947 */ /* 0x008fea0003800000 */
.L_x_4873:
[----:B------:R-:W-:Y:S05]  /*2df90*/  BSYNC B0 ;  /* 0x0000000000007941 */ /* 0x000fea0003800000 */
.L_x_4583:
[----:B------:R-:W-:Y:S01]  /*2dfa0*/  ULDC.64 UR4, c[0x0][0x310] ;  /* 0x0000c40000047ab9 */ /* 0x000fe20000000a00 */
[----:B------:R-:W4:Y:S01]  /*2dfb0*/  S2R R14, SR_TID.X ;  /* 0x00000000000e7919 */ /* 0x000f220000002100 */
[----:B------:R-:W-:Y:S01]  /*2dfc0*/  IMAD R9, R26, UR4, RZ ;  /* 0x000000041a097c24 */ /* 0x000fe2000f8e02ff */
[----:B------:R-:W-:Y:S01]  /*2dfd0*/  ULDC.64 UR6, c[0x0][0x300] ;  /* 0x0000c00000067ab9 */ /* 0x000fe20000000a00 */
[C---:B------:R-:W-:Y:S01]  /*2dfe0*/  IMAD.WIDE.U32 R2, R7.reuse, UR4, RZ ;  /* 0x0000000407027c25 */ /* 0x040fe2000f8e00ff */
[----:B------:R-:W5:Y:S03]  /*2dff0*/  LDC R12, c[0x0][0x2f4] ;  /* 0x0000bd00ff0c7b82 */ /* 0x000f660000000800 */
[----:B------:R-:W-:Y:S02]  /*2e000*/  IMAD R9, R7, UR5, R9 ;  /* 0x0000000507097c24 */ /* 0x000fe4000f8e0209 */
        /* <DEDUP_REMOVED lines=15> */
[----:B------:R-:W-:-:S03]  /*2e100*/  IMAD.WIDE.U32 R10, R18, UR4, R10 ;  /* 0x00000004120a7c25 */ /* 0x000fc6000f8e000a */
[----:B------:R-:W-:Y:S01]  /*2e110*/  IADD3 R3, R3, R7, RZ ;  /* 0x0000000703037210 */ /* 0x000fe20007ffe0ff */
[----:B----4-:R-:W-:Y:S01]  /*2e120*/  IMAD.SHL.U32 R13, R14, 0x10, RZ ;  /* 0x000000100e0d7824 */ /* 0x010fe200078e00ff */
[----:B------:R-:W-:Y:S01]  /*2e130*/  IADD3 R5, P0, R10, UR6, RZ ;  /* 0x000000060a057c10 */ /* 0x000fe2000ff1e0ff */
[C---:B------:R-:W-:Y:S02]  /*2e140*/  IMAD R8, R18.reuse, UR5, RZ ;  /* 0x0000000512087c24 */ /* 0x040fe4000f8e02ff */
[----:B------:R-:W-:Y:S01]  /*2e150*/  IMAD.WIDE.U32 R2, R18, UR4, R2 ;  /* 0x0000000412027c25 */ /* 0x000fe2000f8e0002 */
[----:B------:R-:W-:Y:S01]  /*2e160*/  LOP3.LUT R13, R13, 0x30, RZ, 0xc0, !PT ;  /* 0x000000300d0d7812 */ /* 0x000fe200078ec0ff */
[----:B------:R-:W-:Y:S01]  /*2e170*/  UMOV UR4, 0xffffffff ;  /* 0xffffffff00047882 */ /* 0x000fe20000000000 */
[----:B------:R-:W-:Y:S01]  /*2e180*/  IADD3.X R10, R8, UR7, R11, P0, !PT ;  /* 0x00000007080a7c10 */ /* 0x000fe200087fe40b */
[----:B------:R-:W-:Y:S01]  /*2e190*/  IMAD.SHL.U32 R23, R14, 0x10, RZ ;  /* 0x000000100e177824 */ /* 0x000fe200078e00ff */
[----:B------:R-:W-:-:S02]  /*2e1a0*/  IADD3 R6, P0, R2, UR6, RZ ;  /* 0x0000000602067c10 */ /* 0x000fc4000ff1e0ff */
[C---:B------:R-:W-:Y:S02]  /*2e1b0*/  LOP3.LUT R14, R13.reuse, 0x80, RZ, 0xfc, !PT ;  /* 0x000000800d0e7812 */ /* 0x040fe400078efcff */
[----:B------:R-:W-:Y:S02]  /*2e1c0*/  LOP3.LUT R13, R13, 0x40, RZ, 0xfc, !PT ;  /* 0x000000400d0d7812 */ /* 0x000fe400078efcff */
[----:B------:R-:W-:Y:S02]  /*2e1d0*/  LOP3.LUT R23, R23, 0x30, RZ, 0xc0, !PT ;  /* 0x0000003017177812 */ /* 0x000fe400078ec0ff */
[----:B------:R-:W-:Y:S02]  /*2e1e0*/  IADD3.X R7, R8, UR7, R3, P0, !PT ;  /* 0x0000000708077c10 */ /* 0x000fe400087fe403 */
[-C--:B-----5:R-:W-:Y:S02]  /*2e1f0*/  ISETP.GE.AND P2, PT, R14, R12.reuse, PT ;  /* 0x0000000c0e00720c */ /* 0x0a0fe40003f46270 */
[----:B------:R-:W-:-:S02]  /*2e200*/  ISETP.GE.AND P3, PT, R13, R12, PT ;  /* 0x0000000c0d00720c */ /* 0x000fc40003f66270 */
[----:B------:R-:W-:Y:S01]  /*2e210*/  ISETP.GE.AND P4, PT, R23, R12, PT ;  /* 0x0000000c1700720c */ /* 0x000fe20003f86270 */
[----:B------:R-:W-:-:S12]  /*2e220*/  BRA.DIV UR4, `(.L_x_4585) ;  /* 0x0000009604907947 */ /* 0x000fd8000b800000 */
[----:B------:R-:W4:Y:S04]  /*2e230*/  SHFL.IDX PT, R2, R5, RZ, 0x1c1f ;  /* 0x001c1fff05027589 */ /* 0x000f2800000e0000 */
[----:B------:R-:W5:Y:S04]  /*2e240*/  SHFL.IDX PT, R3, R10, RZ, 0x1c1f ;  /* 0x001c1fff0a037589 */ /* 0x000f6800000e0000 */
[----:B------:R-:W-:Y:S04]  /*2e250*/  SHFL.IDX PT, R8, R10, 0x2, 0x1c1f ;  /* 0x005c1f000a087f89 */ /* 0x000fe800000e0000 */
        /* <DEDUP_REMOVED lines=21> */
[----:B----4-:R-:W-:-:S04]  /*2e3b0*/  IADD3 R2, P0, R23, R2, RZ ;  /* 0x0000000217027210 */ /* 0x010fc80007f1e0ff */
[----:B------:R-:W-:-:S05]  /*2e3c0*/  IADD3.X R3, RZ, R8, RZ, P0, !PT ;  /* 0x00000008ff037210 */ /* 0x000fca00007fe4ff */
[----:B------:R-:W-:Y:S04]  /*2e3d0*/  LDGSTS.E.BYPASS.LTC128B.128 [R0+0x25a00], desc[UR50][R2.64], !P4 ;  /* 0x25a0000002007fae */ /* 0x000fe8000e101d72 */
[----:B------:R-:W-:Y:S04]  /*2e3e0*/  LDGSTS.E.BYPASS.LTC128B.128 [R0+0x28200], desc[UR50][R2.64+0x40], !P3 ;  /* 0x2820004002007fae */ /* 0x000fe8000d901d72 */
[----:B------:R4:W-:Y:S04]  /*2e3f0*/  LDGSTS.E.BYPASS.LTC128B.128 [R0+0x2aa00], desc[UR50][R2.64+0x80], !P2 ;  /* 0x2aa0008002007fae */ /* 0x0009e8000d101d72 */
[----:B----4-:R4:W0:Y:S02]  /*2e400*/  SHFL.IDX PT, R2, R6, RZ, 0x1c1f ;  /* 0x001c1fff06027589 */ /* 0x01082400000e0000 */
.L_x_4885:
[----:B0-----:R-:W-:-:S05]  /*2e410*/  IADD3 R2, P0, R23, R2, RZ ;  /* 0x0000000217027210 */ /* 0x001fca0007f1e0ff */
        /* <DEDUP_REMOVED lines=9> */
.L_x_4586:
        /* <DEDUP_REMOVED lines=11> */
.L_x_4587:
[----:B------:R-:W-:Y:S01]  /*2e560*/  IMAD.U32 R0, RZ, RZ, UR37 ;  /* 0x00000025ff007e24 */ /* 0x000fe2000f8e00ff */
[----:B------:R0:W-:Y:S04]  /*2e570*/  SYNCS.ARRIVE.TRANS64.A1T0 RZ, [R4+URZ+0x33430], RZ ;  /* 0x033430ff04ff79a7 */ /* 0x0001e8000810003f */
[----:B------:R-:W-:-:S13]  /*2e580*/  ISETP.NE.AND P0, PT, R0, 0x3, PT ;  /* 0x000000030000780c */ /* 0x000fda0003f05270 */
[----:B0-----:R-:W-:Y:S05]  /*2e590*/  @!P0 BRA `(.L_x_4588) ;  /* 0x0000000000048947 */ /* 0x001fea0003800000 */
[----:B------:R-:W-:Y:S01]  /*2e5a0*/  BPT.TRAP 0x1 ;  /* 0x000000040000795c */ /* 0x000fe20000300000 */
.L_x_4588:
[----:B------:R-:W-:Y:S01]  /*2e5b0*/  LOP3.LUT R3, R21, 0x1, RZ, 0x3c, !PT ;  /* 0x0000000115037812 */ /* 0x000fe200078e3cff */
[----:B------:R-:W-:Y:S01]  /*2e5c0*/  IMAD R2, R20, 0x8, R17 ;  /* 0x0000000814027824 */ /* 0x000fe200078e0211 */
[----:B------:R-:W-:Y:S02]  /*2e5d0*/  BSSY B0, `(.L_x_4589) ;  /* 0x0000004000007945 */ /* 0x000fe40003800000 */
[----:B------:R-:W-:-:S04]  /*2e5e0*/  SHF.L.U32 R3, R3, 0x1f, RZ ;  /* 0x0000001f03037819 */ /* 0x000fc800000006ff */
[----:B------:R-:W0:Y:S02]  /*2e5f0*/  SYNCS.PHASECHK.TRANS64.TRYWAIT P2, [R2+URZ+0x33470], R3 ;  /* 0x03347003020075a7 */ /* 0x000e24000804017f */
[----:B0-----:R-:W-:Y:S05]  /*2e600*/  @!P2 BRA `(.L_x_4590) ;  /* 0x000000980014a947 */ /* 0x001fea0003800000 */
.L_x_4886:
[----:B------:R-:W-:Y:S05]  /*2e610*/  BSYNC B0 ;  /* 0x0000000000007941 */ /* 0x000fea0003800000 */
.L_x_4589:
[----:B------:R-:W-:-:S05]  /*2e620*/  IMAD.U32 R0, RZ, RZ, UR39 ;  /* 0x00000027ff007e24 */ /* 0x000fca000f8e00ff */
[----:B------:R-:W-:-:S13]  /*2e630*/  ISETP.NE.AND P2, PT, R0, 0x3, PT ;  /* 0x000000030000780c */ /* 0x000fda0003f45270 */
[----:B------:R-:W-:Y:S05]  /*2e640*/  @!P2 BRA `(.L_x_4591) ;  /* 0x000000000004a947 */ /* 0x000fea0003800000 */
[----:B------:R-:W-:Y:S01]  /*2e650*/  BPT.TRAP 0x1 ;  /* 0x000000040000795c */ /* 0x000fe20000300000 */
.L_x_4591:
[----:B------:R-:W-:Y:S01]  /*2e660*/  SHF.L.U32 R3, R21, 0x1f, RZ ;  /* 0x0000001f15037819 */ /* 0x000fe200000006ff */
[----:B------:R-:W-:-:S03]  /*2e670*/  IMAD R0, R20, 0x7800, RZ ;  /* 0x0000780014007824 */ /* 0x000fc600078e02ff */
[----:B------:R-:W0:Y:S02]  /*2e680*/  SYNCS.PHASECHK.TRANS64.TRYWAIT P2, [R2+URZ+0x33460], R3 ;  /* 0x03346003020075a7 */ /* 0x000e24000804017f */
[----:B0-----:R-:W-:Y:S05]  /*2e690*/  @!P2 BRA `(.L_x_4592) ;  /* 0x000000980004a947 */ /* 0x001fea0003800000 */
.L_x_4887:
[C---:B--23--:R-:W-:Y:S01]  /*2e6a0*/  LOP3.LUT R4, R0.reuse, R22, RZ, 0xfc, !PT ;  /* 0x0000001600047212 */ /* 0x04cfe200078efcff */
[----:B------:R-:W-:Y:S05]  /*2e6b0*/  WARPSYNC.ALL ;  /* 0x0000000000007948 */ /* 0x000fea0003800000 */
[----:B------:R-:W-:Y:S01]  /*2e6c0*/  IADD3 R5, R17, R4, RZ ;  /* 0x0000000411057210 */ /* 0x000fe20007ffe0ff */
[C---:B------:R-:W-:Y:S01]  /*2e6d0*/  VIADD R12, R0.reuse, 0x2800 ;  /* 0x00002800000c7836 */ /* 0x040fe20000000000 */
[C---:B------:R-:W-:Y:S01]  /*2e6e0*/  LOP3.LUT R3, R0.reuse, R16, RZ, 0xfc, !PT ;  /* 0x0000001000037212 */ /* 0x040fe200078efcff */
[C---:B------:R-:W-:Y:S01]  /*2e6f0*/  VIADD R13, R0.reuse, 0x800 ;  /* 0x00000800000d7836 */ /* 0x040fe20000000000 */
[C---:B------:R-:W-:Y:S01]  /*2e700*/  IADD3 R21, R0.reuse, 0x5000, RZ ;  /* 0x0000500000157810 */ /* 0x040fe20007ffe0ff */
[----:B------:R-:W-:Y:S01]  /*2e710*/  VIADD R15, R0, 0x3000 ;  /* 0x00003000000f7836 */ /* 0x000fe20000000000 */
[----:B----4-:R-:W0:Y:S01]  /*2e720*/  LDSM.16.MT88.4 R4, [R5+0xf200] ;  /* 0x00f200000504783b */ /* 0x010e220000004200 */
[----:B------:R-:W-:-:S02]  /*2e730*/  IMAD.IADD R3, R19, 0x1, R3 ;  /* 0x0000000113037824 */ /* 0x000fc400078e0203 */
[C---:B------:R-:W-:Y:S02]  /*2e740*/  VIADD R20, R0.reuse, 0x2000 ;  /* 0x0000200000147836 */ /* 0x040fe40000000000 */
[----:B------:R-:W-:Y:S02]  /*2e750*/  VIADD R14, R0, 0x5800 ;  /* 0x00005800000e7836 */ /* 0x000fe40000000000 */
[----:B------:R-:W-:-:S05]  /*2e760*/  IMAD.U32 R23, RZ, RZ, UR39 ;  /* 0x00000027ff177e24 */ /* 0x000fca000f8e00ff */
[----:B------:R-:W-:Y:S02]  /*2e770*/  ISETP.NE.AND P2, PT, R23, 0x3, PT ;  /* 0x000000031700780c */ /* 0x000fe40003f45270 */
[C-C-:B0-----:R-:W-:Y:S02]  /*2e780*/  PRMT R8, R4.reuse, 0x6420, R5.reuse ;  /* 0x0000642004087816 */ /* 0x141fe40000000005 */
[----:B------:R-:W-:Y:S02]  /*2e790*/  PRMT R9, R4, 0x7531, R5 ;  /* 0x0000753104097816 */ /* 0x000fe40000000005 */
[----:B------:R-:W-:Y:S02]  /*2e7a0*/  LOP3.LUT R4, R12, R22, RZ, 0xfc, !PT ;  /* 0x000000160c047212 */ /* 0x000fe400078efcff */
[C-C-:B------:R-:W-:Y:S02]  /*2e7b0*/  PRMT R10, R6.reuse, 0x6420, R7.reuse ;  /* 0x00006420060a7816 */ /* 0x140fe40000000007 */
[----:B------:R-:W-:Y:S01]  /*2e7c0*/  PRMT R11, R6, 0x7531, R7 ;  /* 0x00007531060b7816 */ /* 0x000fe20000000007 */
[----:B------:R-:W-:Y:S01]  /*2e7d0*/  IMAD.IADD R4, R17, 0x1, R4 ;  /* 0x0000000111047824 */ /* 0x000fe200078e0204 */
[----:B------:R-:W-:-:S03]  /*2e7e0*/  LOP3.LUT R12, R12, R16, RZ, 0xfc, !PT ;  /* 0x000000100c0c7212 */ /* 0x000fc600078efcff */
[----:B------:R0:W-:Y:S02]  /*2e7f0*/  STSM.16.M88.4 [R3], R8 ;  /* 0x0000000803007844 */ /* 0x0001e40000000200 */
[----:B------:R-:W-:Y:S02]  /*2e800*/  IMAD.IADD R12, R19, 0x1, R12 ;  /* 0x00000001130c7824 */ /* 0x000fe400078e020c */
[----:B------:R-:W2:Y:S01]  /*2e810*/  LDSM.16.MT88.4 R4, [R4+0xf200] ;  /* 0x00f200000404783b */ /* 0x000ea20000004200 */
[C---:B0-----:R-:W-:Y:S02]  /*2e820*/  LOP3.LUT R3, R13.reuse, R16, RZ, 0xfc, !PT ;  /* 0x000000100d037212 */ /* 0x041fe400078efcff */
[----:B------:R-:W-:-:S03]  /*2e830*/  LOP3.LUT R13, R13, R22, RZ, 0xfc, !PT ;  /* 0x000000160d0d7212 */ /* 0x000fc600078efcff */
[----:B------:R-:W-:Y:S01]  /*2e840*/  IMAD.IADD R3, R19, 0x1, R3 ;  /* 0x0000000113037824 */ /* 0x000fe200078e0203 */
[C-C-:B--2---:R-:W-:Y:S02]  /*2e850*/  PRMT R8, R4.reuse, 0x6420, R5.reuse ;  /* 0x0000642004087816 */ /* 0x144fe40000000005 */
[----:B------:R-:W-:Y:S02]  /*2e860*/  PRMT R9, R4, 0x7531, R5 ;  /* 0x0000753104097816 */ /* 0x000fe40000000005 */
[C-C-:B------:R-:W-:Y:S02]  /*2e870*/  PRMT R10, R6.reuse, 0x6420, R7.reuse ;  /* 0x00006420060a7816 */ /* 0x140fe40000000007 */
[----:B------:R-:W-:-:S05]  /*2e880*/  PRMT R11, R6, 0x7531, R7 ;  /* 0x00007531060b7816 */ /* 0x000fca0000000007 */
[----:B------:R0:W-:Y:S02]  /*2e890*/  STSM.16.M88.4 [R3], R8 ;  /* 0x0000000803007844 */ /* 0x0001e40000000200 */
[C---:B0-----:R-:W-:Y:S02]  /*2e8a0*/  LOP3.LUT R3, R21.reuse, R22, RZ, 0xfc, !PT ;  /* 0x0000001615037212 */ /* 0x041fe400078efcff */
[----:B------:R-:W-:-:S03]  /*2e8b0*/  LOP3.LUT R21, R21, R16, RZ, 0xfc, !PT ;  /* 0x0000001015157212 */ /* 0x000fc600078efcff */
[----:B------:R-:W-:Y:S02]  /*2e8c0*/  IMAD.IADD R3, R17, 0x1, R3 ;  /* 0x0000000111037824 */ /* 0x000fe400078e0203 */
[----:B------:R-:W-:-:S03]  /*2e8d0*/  IMAD.IADD R21, R19, 0x1, R21 ;  /* 0x0000000113157824 */ /* 0x000fc600078e0215 */
[----:B------:R0:W2:Y:S02]  /*2e8e0*/  LDSM.16.MT88.4 R4, [R3+0xf200] ;  /* 0x00f200000304783b */ /* 0x0000a40000004200 */
[----:B0-----:R-:W-:Y:S01]  /*2e8f0*/  VIADD R3, R0, 0x1000 ;  /* 0x0000100000037836 */ /* 0x001fe20000000000 */
[C-C-:B--2---:R-:W-:Y:S02]  /*2e900*/  PRMT R8, R4.reuse, 0x6420, R5.reuse ;  /* 0x0000642004087816 */ /* 0x144fe40000000005 */
[----:B------:R-:W-:Y:S02]  /*2e910*/  PRMT R9, R4, 0x7531, R5 ;  /* 0x0000753104097816 */ /* 0x000fe40000000005 */
[----:B------:R-:W-:Y:S02]  /*2e920*/  LOP3.LUT R4, R3, R16, RZ, 0xfc, !PT ;  /* 0x0000001003047212 */ /* 0x000fe400078efcff */
[C-C-:B------:R-:W-:Y:S02]  /*2e930*/  PRMT R10, R6.reuse, 0x6420, R7.reuse ;  /* 0x00006420060a7816 */ /* 0x140fe40000000007 */
[----:B------:R-:W-:Y:S01]  /*2e940*/  PRMT R11, R6, 0x7531, R7 ;  /* 0x00007531060b7816 */ /* 0x000fe20000000007 */
[----:B------:R-:W-:Y:S01]  /*2e950*/  IMAD.IADD R4, R19, 0x1, R4 ;  /* 0x0000000113047824 */ /* 0x000fe200078e0204 */
[----:B------:R-:W-:-:S04]  /*2e960*/  LOP3.LUT R3, R3, R22, RZ, 0xfc, !PT ;  /* 0x0000001603037212 */ /* 0x000fc800078efcff */
[----:B------:R0:W-:Y:S01]  /*2e970*/  STSM.16.M88.4 [R4], R8 ;  /* 0x0000000804007844 */ /* 0x0001e20000000200 */
[C---:B------:R-:W-:Y:S02]  /*2e980*/  IMAD.IADD R3, R17.reuse, 0x1, R3 ;  /* 0x0000000111037824 */ /* 0x040fe400078e0203 */
[----:B0-----:R-:W-:Y:S02]  /*2e990*/  IMAD.IADD R4, R17, 0x1, R13 ;  /* 0x0000000111047824 */ /* 0x001fe400078e020d */
[----:B------:R-:W-:-:S04]  /*2e9a0*/  VIADD R13, R0, 0x1800 ;  /* 0x00001800000d7836 */ /* 0x000fc80000000000 */
[----:B------:R-:W0:Y:S02]  /*2e9b0*/  LDSM.16.MT88.4 R4, [R4+0xf200] ;  /* 0x00f200000404783b */ /* 0x000e240000004200 */
[C-C-:B0-----:R-:W-:Y:S02]  /*2e9c0*/  PRMT R8, R4.reuse, 0x6420, R5.reuse ;  /* 0x0000642004087816 */ /* 0x141fe40000000005 */
[----:B------:R-:W-:Y:S02]  /*2e9d0*/  PRMT R9, R4, 0x7531, R5 ;  /* 0x0000753104097816 */ /* 0x000fe40000000005 */
[----:B------:R-:W-:Y:S02]  /*2e9e0*/  LOP3.LUT R4, R13, R16, RZ, 0xfc, !PT ;  /* 0x000000100d047212 */ /* 0x000fe400078efcff */
[C-C-:B------:R-:W-:Y:S02]  /*2e9f0*/  PRMT R10, R6.reuse, 0x6420, R7.reuse ;  /* 0x00006420060a7816 */ /* 0x140fe40000000007 */
[----:B------:R-:W-:-:S02]  /*2ea00*/  PRMT R11, R6, 0x7531, R7 ;  /* 0x00007531060b7816 */ /* 0x000fc40000000007 */
[----:B------:R-:W-:Y:S02]  /*2ea10*/  IADD3 R4, R19, R4, RZ ;  /* 0x0000000413047210 */ /* 0x000fe40007ffe0ff */
[----:B------:R-:W-:-:S03]  /*2ea20*/  LOP3.LUT R13, R13, R22, RZ, 0xfc, !PT ;  /* 0x000000160d0d7212 */ /* 0x000fc600078efcff */
        /* <DEDUP_REMOVED lines=15> */
[----:B------:R-:W-:Y:S02]  /*2eb20*/  LOP3.LUT R14, R14, R16, RZ, 0xfc, !PT ;  /* 0x000000100e0e7212 */ /* 0x000fe400078efcff */
[----:B------:R-:W-:Y:S02]  /*2eb30*/  IADD3 R4, R17, R4, RZ ;  /* 0x0000000411047210 */ /* 0x000fe40007ffe0ff */
[----:B------:R-:W-:-:S04]  /*2eb40*/  IADD3 R14, R19, R14, RZ ;  /* 0x0000000e130e7210 */ /* 0x000fc80007ffe0ff */
[----:B------:R-:W0:Y:S02]  /*2eb50*/  LDSM.16.MT88.4 R4, [R4+0xf200] ;  /* 0x00f200000404783b */ /* 0x000e240000004200 */
[C-C-:B0-----:R-:W-:Y:S02]  /*2eb60*/  PRMT R8, R4.reuse, 0x6420, R5.reuse ;  /* 0x0000642004087816 */ /* 0x141fe40000000005 */
[----:B------:R-:W-:Y:S02]  /*2eb70*/  PRMT R9, R4, 0x7531, R5 ;  /* 0x0000753104097816 */ /* 0x000fe40000000005 */
[C-C-:B------:R-:W-:Y:S02]  /*2eb80*/  PRMT R10, R6.reuse, 0x6420, R7.reuse ;  /* 0x00006420060a7816 */ /* 0x140fe40000000007 */
[----:B------:R-:W-:-:S05]  /*2eb90*/  PRMT R11, R6, 0x7531, R7 ;  /* 0x00007531060b7816 */ /* 0x000fca0000000007 */
[----:B------:R-:W-:Y:S04]  /*2eba0*/  STSM.16.M88.4 [R12], R8 ;  /* 0x000000080c007844 */ /* 0x000fe80000000200 */
[----:B------:R0:W2:Y:S02]  /*2ebb0*/  LDSM.16.MT88.4 R4, [R3+0xf200] ;  /* 0x00f200000304783b */ /* 0x0000a40000004200 */
[C---:B0-----:R-:W-:Y:S02]  /*2ebc0*/  VIADD R3, R0.reuse, 0x3800 ;  /* 0x0000380000037836 */ /* 0x041fe40000000000 */
[----:B------:R-:W-:Y:S01]  /*2ebd0*/  VIADD R12, R0, 0x6000 ;  /* 0x00006000000c7836 */ /* 0x000fe20000000000 */
[C-C-:B--2---:R-:W-:Y:S02]  /*2ebe0*/  PRMT R8, R4.reuse, 0x6420, R5.reuse ;  /* 0x0000642004087816 */ /* 0x144fe40000000005 */
[----:B------:R-:W-:-:S02]  /*2ebf0*/  PRMT R9, R4, 0x7531, R5 ;  /* 0x0000753104097816 */ /* 0x000fc40000000005 */
[----:B------:R-:W-:Y:S02]  /*2ec00*/  LOP3.LUT R4, R3, R22, RZ, 0xfc, !PT ;  /* 0x0000001603047212 */ /* 0x000fe400078efcff */
[C-C-:B------:R-:W-:Y:S02]  /*2ec10*/  PRMT R10, R6.reuse, 0x6420, R7.reuse ;  /* 0x00006420060a7816 */ /* 0x140fe40000000007 */
[----:B------:R-:W-:Y:S01]  /*2ec20*/  PRMT R11, R6, 0x7531, R7 ;  /* 0x00007531060b7816 */ /* 0x000fe20000000007 */
[----:B------:R-:W-:Y:S01]  /*2ec30*/  IMAD.IADD R4, R17, 0x1, R4 ;  /* 0x0000000111047824 */ /* 0x000fe200078e0204 */
[----:B------:R-:W-:-:S03]  /*2ec40*/  LOP3.LUT R3, R3, R16, RZ, 0xfc, !PT ;  /* 0x0000001003037212 */ /* 0x000fc600078efcff */
[----:B------:R0:W-:Y:S01]  /*2ec50*/  STSM.16.M88.4 [R15], R8 ;  /* 0x000000080f007844 */ /* 0x0001e20000000200 */
[----:B------:R-:W-:-:S03]  /*2ec60*/  IADD3 R3, R19, R3, RZ ;  /* 0x0000000313037210 */ /* 0x000fc60007ffe0ff */
[----:B------:R-:W2:Y:S01]  /*2ec70*/  LDSM.16.MT88.4 R4, [R4+0xf200] ;  /* 0x00f200000404783b */ /* 0x000ea20000004200 */
[----:B0-----:R-:W-:Y:S01]  /*2ec80*/  VIADD R15, R0, 0x4000 ;  /* 0x00004000000f7836 */ /* 0x001fe20000000000 */
        /* <DEDUP_REMOVED lines=10> */
[C---:B0-----:R-:W-:Y:S02]  /*2ed30*/  LOP3.LUT R3, R15.reuse, R16, RZ, 0xfc, !PT ;  /* 0x000000100f037212 */ /* 0x041fe400078efcff */
[----:B------:R-:W-:-:S03]  /*2ed40*/  LOP3.LUT R15, R15, R22, RZ, 0xfc, !PT ;  /* 0x000000160f0f7212 */ /* 0x000fc600078efcff */
[----:B------:R-:W-:Y:S01]  /*2ed50*/  IMAD.IADD R3, R19, 0x1, R3 ;  /* 0x0000000113037824 */ /* 0x000fe200078e0203 */
[C-C-:B--2---:R-:W-:Y:S02]  /*2ed60*/  PRMT R8, R4.reuse, 0x6420, R5.reuse ;  /* 0x0000642004087816 */ /* 0x144fe40000000005 */
[----:B------:R-:W-:Y:S01]  /*2ed70*/  PRMT R9, R4, 0x7531, R5 ;  /* 0x0000753104097816 */ /* 0x000fe20000000005 */
[----:B------:R-:W-:Y:S01]  /*2ed80*/  IMAD.IADD R4, R17, 0x1, R13 ;  /* 0x0000000111047824 */ /* 0x000fe200078e020d */
[--C-:B------:R-:W-:Y:S01]  /*2ed90*/  PRMT R10, R6, 0x6420, R7.reuse ;  /* 0x00006420060a7816 */ /* 0x100fe20000000007 */
[----:B------:R-:W-:Y:S01]  /*2eda0*/  VIADD R13, R0, 0x6800 ;  /* 0x00006800000d7836 */ /* 0x000fe20000000000 */
[----:B------:R-:W-:-:S05]  /*2edb0*/  PRMT R11, R6, 0x7531, R7 ;  /* 0x00007531060b7816 */ /* 0x000fca0000000007 */
[----:B------:R0:W-:Y:S04]  /*2edc0*/  STSM.16.M88.4 [R3], R8 ;  /* 0x0000000803007844 */ /* 0x0001e80000000200 */
[----:B------:R-:W2:Y:S01]  /*2edd0*/  LDSM.16.MT88.4 R4, [R4+0xf200] ;  /* 0x00f200000404783b */ /* 0x000ea20000004200 */
[C---:B0-----:R-:W-:Y:S01]  /*2ede0*/  IADD3 R3, R0.reuse, 0x4800, RZ ;  /* 0x0000480000037810 */ /* 0x041fe20007ffe0ff */
[----:B------:R-:W-:Y:S01]  /*2edf0*/  VIADD R0, R0, 0x7000 ;  /* 0x0000700000007836 */ /* 0x000fe20000000000 */
[C-C-:B--2---:R-:W-:Y:S02]  /*2ee00*/  PRMT R8, R4.reuse, 0x6420, R5.reuse ;  /* 0x0000642004087816 */ /* 0x144fe40000000005 */
[----:B------:R-:W-:Y:S02]  /*2ee10*/  PRMT R9, R4, 0x7531, R5 ;  /* 0x0000753104097816 */ /* 0x000fe40000000005 */
[----:B------:R-:W-:-:S02]  /*2ee20*/  LOP3.LUT R4, R3, R16, RZ, 0xfc, !PT ;  /* 0x0000001003047212 */ /* 0x000fc400078efcff */
        /* <DEDUP_REMOVED lines=8> */
[----:B------:R-:W-:Y:S02]  /*2eeb0*/  LOP3.LUT R4, R13, R22, RZ, 0xfc, !PT ;  /* 0x000000160d047212 */ /* 0x000fe400078efcff */
        /* <DEDUP_REMOVED lines=8> */
[----:B------:R-:W-:Y:S01]  /*2ef40*/  PRMT R9, R4, 0x7531, R5 ;  /* 0x0000753104097816 */ /* 0x000fe20000000005 */
[----:B------:R-:W-:Y:S01]  /*2ef50*/  IMAD.IADD R4, R17, 0x1, R20 ;  /* 0x0000000111047824 */ /* 0x000fe200078e0214 */
        /* <DEDUP_REMOVED lines=10> */
[----:B------:R-:W-:Y:S04]  /*2f000*/  STSM.16.M88.4 [R12], R8 ;  /* 0x000000080c007844 */ /* 0x000fe80000000200 */
[----:B------:R-:W0:Y:S02]  /*2f010*/  LDSM.16.MT88.4 R4, [R6+0xf200] ;  /* 0x00f200000604783b */ /* 0x000e240000004200 */
[C-C-:B0-----:R-:W-:Y:S02]  /*2f020*/  PRMT R8, R4.reuse, 0x6420, R5.reuse ;  /* 0x0000642004087816 */ /* 0x141fe40000000005 */
[----:B------:R-:W-:Y:S02]  /*2f030*/  PRMT R9, R4, 0x7531, R5 ;  /* 0x0000753104097816 */ /* 0x000fe40000000005 */
[----:B------:R-:W-:-:S02]  /*2f040*/  LOP3.LUT R4, R0, R22, RZ, 0xfc, !PT ;  /* 0x0000001600047212 */ /* 0x000fc400078efcff */
[C-C-:B------:R-:W-:Y:S02]  /*2f050*/  PRMT R10, R6.reuse, 0x6420, R7.reuse ;  /* 0x00006420060a7816 */ /* 0x140fe40000000007 */
[----:B------:R-:W-:Y:S02]  /*2f060*/  PRMT R11, R6, 0x7531, R7 ;  /* 0x00007531060b7816 */ /* 0x000fe40000000007 */
[----:B------:R-:W-:Y:S02]  /*2f070*/  IADD3 R4, R17, R4, RZ ;  /* 0x0000000411047210 */ /* 0x000fe40007ffe0ff */
[----:B------:R-:W-:Y:S01]  /*2f080*/  LOP3.LUT R0, R0, R16, RZ, 0xfc, !PT ;  /* 0x0000001000007212 */ /* 0x000fe200078efcff */
[----:B------:R-:W-:Y:S04]  /*2f090*/  STSM.16.M88.4 [R13], R8 ;  /* 0x000000080d007844 */ /* 0x000fe80000000200 */
[----:B------:R-:W0:Y:S01]  /*2f0a0*/  LDSM.16.MT88.4 R4, [R4+0xf200] ;  /* 0x00f200000404783b */ /* 0x000e220000004200 */
[----:B------:R-:W-:Y:S01]  /*2f0b0*/  IMAD.IADD R0, R19, 0x1, R0 ;  /* 0x0000000113007824 */ /* 0x000fe200078e0200 */
[----:B0-----:R-:W-:-:S02]  /*2f0c0*/  PRMT R8, R4, 0x6420, R5 ;  /* 0x0000642004087816 */ /* 0x001fc40000000005 */
[----:B------:R-:W-:Y:S02]  /*2f0d0*/  PRMT R9, R4, 0x7531, R5 ;  /* 0x0000753104097816 */ /* 0x000fe40000000005 */
[C-C-:B------:R-:W-:Y:S02]  /*2f0e0*/  PRMT R10, R6.reuse, 0x6420, R7.reuse ;  /* 0x00006420060a7816 */ /* 0x140fe40000000007 */
        /* <DEDUP_REMOVED lines=10> */
.L_x_4593:
[----:B--2---:R2:W-:Y:S01]  /*2f190*/  SYNCS.ARRIVE.TRANS64.A1T0 RZ, [R2+URZ+0x33450], RZ ;  /* 0x033450ff02ff79a7 */ /* 0x0045e2000810003f */
[----:B------:R-:W-:Y:S06]  /*2f1a0*/  BAR.SYNC.DEFER_BLOCKING 0x2, 0x80 ;  /* 0x0082000000007b1d */ /* 0x000fec0000010000 */
[----:B------:R-:W-:Y:S05]  /*2f1b0*/  @!P0 BRA `(.L_x_4594) ;  /* 0x0000000000048947 */ /* 0x000fea0003800000 */
[----:B------:R-:W-:Y:S01]  /*2f1c0*/  BPT.TRAP 0x1 ;  /* 0x000000040000795c */ /* 0x000fe20000300000 */
.L_x_4594:
[----:B0-----:R-:W3:Y:S01]  /*2f1d0*/  LDL R0, [R1+0x14] ;  /* 0x0000140001007983 */ /* 0x001ee20000100800 */
[----:B--2---:R-:W-:Y:S02]  /*2f1e0*/  VIADD R2, R2, 0x33480 ;  /* 0x0003348002027836 */ /* 0x004fe40000000000 */
[----:B------:R-:W-:Y:S02]  /*2f1f0*/  IMAD.MOV.U32 R20, RZ, RZ, R32 ;  /* 0x000000ffff147224 */ /* 0x000fe400078e0020 */
[----:B------:R-:W-:Y:S01]  /*2f200*/  IMAD.MOV.U32 R21, RZ, RZ, R37 ;  /* 0x000000ffff157224 */ /* 0x000fe200078e0025 */
[----:B---3--:R-:W-:-:S04]  /*2f210*/  PRMT R2, R0, 0x654, R2 ;  /* 0x0000065400027816 */ /* 0x008fc80000000002 */
[----:B------:R2:W-:Y:S01]  /*2f220*/  SYNCS.ARRIVE.TRANS64.RED.A1T0 RZ, [R2+URZ], RZ ;  /* 0x000000ff02ff79a7 */ /* 0x0005e2000810043f */
[----:B------:R-:W-:Y:S05]  /*2f230*/  @P1 BRA `(.L_x_4595) ;  /* 0xffffffe0007c1947 */ /* 0x000fea000383ffff */
.L_x_4575:
[----:B0-----:R-:W2:Y:S01]  /*2f240*/  S2R R0, SR_TID.X ;  /* 0x0000000000007919 */ /* 0x001ea20000002100 */
[----:B------:R-:W-:Y:S01]  /*2f250*/  BSSY B0, `(.L_x_4596) ;  /* 0x0000012000007945 */ /* 0x000fe20003800000 */
[----:B--2---:R-:W-:Y:S02]  /*2f260*/  LOP3.LUT R2, R0, 0x7f, RZ, 0xc0, !PT ;  /* 0x0000007f00027812 */ /* 0x004fe400078ec0ff */
[----:B------:R-:W-:Y:S02]  /*2f270*/  MOV R0, UR37 ;  /* 0x0000002500007c02 */ /* 0x000fe40008000f00 */
[----:B------:R-:W-:Y:S02]  /*2f280*/  ISETP.NE.AND P1, PT, R2, RZ, PT ;  /* 0x000000ff0200720c */ /* 0x000fe40003f25270 */
[----:B------:R-:W-:-:S11]  /*2f290*/  ISETP.NE.AND P0, PT, R0, 0x3, PT ;  /* 0x000000030000780c */ /* 0x000fd60003f05270 */
[----:B------:R-:W-:Y:S05]  /*2f2a0*/  @P1 BRA `(.L_x_4597) ;  /* 0x0000000000301947 */ /* 0x000fea0003800000 */
[----:B------:R-:W0:Y:S01]  /*2f2b0*/  S2R R5, SR_LANEID ;  /* 0x0000000000057919 */ /* 0x000e220000000000 */
[----:B------:R-:W-:Y:S01]  /*2f2c0*/  VOTEU.ANY UR4, UPT, PT ;  /* 0x0000000000047886 */ /* 0x000fe200038e0100 */
[----:B------:R-:W2:Y:S01]  /*2f2d0*/  LDC.64 R2, c[0x0][0xc60] ;  /* 0x00031800ff027b82 */ /* 0x000ea20000000a00 */
[----:B------:R-:W0:Y:S02]  /*2f2e0*/  FLO.U32 R0, UR4 ;  /* 0x0000000400007d00 */ /* 0x000e2400080e0000 */
[----:B0-----:R-:W-:-:S06]  /*2f2f0*/  ISETP.EQ.U32.AND P1, PT, R0, R5, PT ;  /* 0x000000050000720c */ /* 0x001fcc0003f22070 */
[----:B------:R-:W2:Y:S07]  /*2f300*/  POPC R5, UR4 ;  /* 0x0000000400057d09 */ /* 0x000eae0008000000 */
[----:B--2---:R-:W2:Y:S01]  /*2f310*/  @P1 ATOMG.E.ADD.STRONG.GPU PT, R3, desc[UR50][R2.64], R5 ;  /* 0x00000005020319a8 */ /* 0x004ea200081ee1f2 */
[----:B------:R-:W0:Y:S02]  /*2f320*/  S2R R4, SR_LTMASK ;  /* 0x0000000000047919 */ /* 0x000e240000003900 */
[----:B0-----:R-:W-:-:S04]  /*2f330*/  LOP3.LUT R4, R4, UR4, RZ, 0xc0, !PT ;  /* 0x0000000404047c12 */ /* 0x001fc8000f8ec0ff */
[----:B------:R-:W0:Y:S01]  /*2f340*/  POPC R7, R4 ;  /* 0x0000000400077309 */ /* 0x000e220000000000 */
[----:B--2---:R-:W0:Y:S02]  /*2f350*/  SHFL.IDX PT, R0, R3, R0, 0x1f ;  /* 0x00001f0003007589 */ /* 0x004e2400000e0000 */
[----:B0-----:R-:W-:-:S07]  /*2f360*/  IADD3 R24, R0, UR38, R7 ;  /* 0x0000002600187c10 */ /* 0x001fce000fffe007 */
.L_x_4597:
[----:B------:R-:W-:Y:S05]  /*2f370*/  BSYNC B0 ;  /* 0x0000000000007941 */ /* 0x000fea0003800000 */
.L_x_4596:
[----:B------:R-:W-:Y:S05]  /*2f380*/  @!P0 BRA `(.L_x_4598) ;  /* 0x0000000000048947 */ /* 0x000fea0003800000 */
[----:B------:R-:W-:Y:S01]  /*2f390*/  BPT.TRAP 0x1 ;  /* 0x000000040000795c */ /* 0x000fe20000300000 */
.L_x_4598:
[----:B------:R-:W-:Y:S01]  /*2f3a0*/  LOP3.LUT R3, R37, 0x1, RZ, 0x3c, !PT ;  /* 0x0000000125037812 */ /* 0x000fe200078e3cff */
[----:B------:R-:W-:Y:S01]  /*2f3b0*/  IMAD R0, R32, 0x8, R17 ;  /* 0x0000000820007824 */ /* 0x000fe200078e0211 */
[----:B------:R-:W-:Y:S02]  /*2f3c0*/  BSSY B0, `(.L_x_4599) ;  /* 0x0000004000007945 */ /* 0x000fe40003800000 */
[----:B------:R-:W-:-:S04]  /*2f3d0*/  SHF.L.U32 R3, R3, 0x1f, RZ ;  /* 0x0000001f03037819 */ /* 0x000fc800000006ff */
[----:B------:R-:W0:Y:S02]  /*2f3e0*/  SYNCS.PHASECHK.TRANS64.TRYWAIT P1, [R0+URZ+0x33470], R3 ;  /* 0x03347003000075a7 */ /* 0x000e24000802017f */
[----:B0-----:R-:W-:Y:S05]  /*2f3f0*/  @!P1 BRA `(.L_x_4600) ;  /* 0x0000008800c09947 */ /* 0x001fea0003800000 */
.L_x_4888:
[----:B------:R-:W-:Y:S05]  /*2f400*/  BSYNC B0 ;  /* 0x0000000000007941 */ /* 0x000fea0003800000 */
.L_x_4599:
[----:B------:R-:W-:-:S05]  /*2f410*/  IMAD.U32 R2, RZ, RZ, UR39 ;  /* 0x00000027ff027e24 */ /* 0x000fca000f8e00ff */
[----:B------:R-:W-:-:S13]  /*2f420*/  ISETP.NE.AND P1, PT, R2, 0x3, PT ;  /* 0x000000030200780c */ /* 0x000fda0003f25270 */
[----:B------:R-:W-:Y:S05]  /*2f430*/  @!P1 BRA `(.L_x_4601) ;  /* 0x0000000000049947 */ /* 0x000fea0003800000 */
[----:B------:R-:W-:Y:S01]  /*2f440*/  BPT.TRAP 0x1 ;  /* 0x000000040000795c */ /* 0x000fe20000300000 */
.L_x_4601:
[----:B0-----:R-:W-:-:S04]  /*2f450*/  SHF.L.U32 R3, R37, 0x1f, RZ ;  /* 0x0000001f25037819 */ /* 0x001fc800000006ff */
[----:B------:R-:W0:Y:S02]  /*2f460*/  SYNCS.PHASECHK.TRANS64.TRYWAIT P1, [R0+URZ+0x33460], R3 ;  /* 0x03346003000075a7 */ /* 0x000e24000802017f */
[----:B0-----:R-:W-:Y:S05]  /*2f470*/  @!P1 BRA `(.L_x_4602) ;  /* 0x0000008800b49947 */ /* 0x001fea0003800000 */
.L_x_4889:
[----:B------:R-:W-:Y:S01]  /*2f480*/  IMAD R2, R32, 0x7800, RZ ;  /* 0x0000780020027824 */ /* 0x000fe200078e02ff */
[----:B------:R-:W-:Y:S05]  /*2f490*/  WARPSYNC.ALL ;  /* 0x0000000000007948 */ /* 0x000fea0003800000 */
[C---:B------:R-:W-:Y:S01]  /*2f4a0*/  LOP3.LUT R4, R2.reuse, R22, RZ, 0xfc, !PT ;  /* 0x0000001602047212 */ /* 0x040fe200078efcff */
[C---:B------:R-:W-:Y:S01]  /*2f4b0*/  VIADD R13, R2.reuse, 0x2800 ;  /* 0x00002800020d7836 */ /* 0x040fe20000000000 */
[C---:B------:R-:W-:Y:S01]  /*2f4c0*/  IADD3 R18, R2.reuse, 0x2000, RZ ;  /* 0x0000200002127810 */ /* 0x040fe20007ffe0ff */
[----:B0-----:R-:W-:Y:S02]  /*2f4d0*/  VIADD R3, R2, 0x800 ;  /* 0x0000080002037836 */ /* 0x001fe40000000000 */
[----:B------:R-:W-:-:S02]  /*2f4e0*/  IMAD.IADD R5, R17, 0x1, R4 ;  /* 0x0000000111057824 */ /* 0x000fc400078e0204 */
[----:B------:R-:W-:Y:S02]  /*2f4f0*/  VIADD R20, R2, 0x5000 ;  /* 0x0000500002147836 */ /* 0x000fe40000000000 */
[----:B------:R-:W-:Y:S02]  /*2f500*/  IMAD.U32 R23, RZ, RZ, UR39 ;  /* 0x00000027ff177e24 */ /* 0x000fe4000f8e00ff */
[----:B------:R-:W0:Y:S03]  /*2f510*/  LDSM.16.MT88.4 R4, [R5+0xf200] ;  /* 0x00f200000504783b */ /* 0x000e260000004200 */
[----:B------:R-:W-:Y:S02]  /*2f520*/  ISETP.NE.AND P1, PT, R23, 0x3, PT ;  /* 0x000000031700780c */ /* 0x000fe40003f25270 */
[C-C-:B0-----:R-:W-:Y:S02]  /*2f530*/  PRMT R8, R4.reuse, 0x6420, R5.reuse ;  /* 0x0000642004087816 */ /* 0x141fe40000000005 */
[----:B------:R-:W-:-:S02]  /*2f540*/  PRMT R9, R4, 0x7531, R5 ;  /* 0x0000753104097816 */ /* 0x000fc40000000005 */
[----:B------:R-:W-:Y:S02]  /*2f550*/  LOP3.LUT R4, R2, R16, RZ, 0xfc, !PT ;  /* 0x0000001002047212 */ /* 0x000fe400078efcff */
[C-C-:B------:R-:W-:Y:S02]  /*2f560*/  PRMT R10, R6.reuse, 0x6420, R7.reuse ;  /* 0x00006420060a7816 */ /* 0x140fe40000000007 */
[----:B------:R-:W-:Y:S01]  /*2f570*/  PRMT R11, R6, 0x7531, R7 ;  /* 0x00007531060b7816 */ /* 0x000fe20000000007 */
[----:B------:R-:W-:Y:S01]  /*2f580*/  IMAD.IADD R12, R19, 0x1, R4 ;  /* 0x00000001130c7824 */ /* 0x000fe200078e0204 */
[C---:B------:R-:W-:Y:S02]  /*2f590*/  LOP3.LUT R4, R13.reuse, R22, RZ, 0xfc, !PT ;  /* 0x000000160d047212 */ /* 0x040fe400078efcff */
[----:B------:R-:W-:Y:S02]  /*2f5a0*/  LOP3.LUT R13, R13, R16, RZ, 0xfc, !PT ;  /* 0x000000100d0d7212 */ /* 0x000fe400078efcff */
[----:B------:R-:W-:Y:S01]  /*2f5b0*/  IADD3 R6, R17, R4, RZ ;  /* 0x0000000411067210 */ /* 0x000fe20007ffe0ff */
[----:B------:R0:W-:Y:S02]  /*2f5c0*/  STSM.16.M88.4 [R12], R8 ;  /* 0x000000080c007844 */ /* 0x0001e40000000200 */
[----:B------:R-:W-:-:S03]  /*2f5d0*/  IMAD.IADD R13, R19, 0x1, R13 ;  /* 0x00000001130d7824 */ /* 0x000fc600078e020d */
[----:B------:R-:W2:Y:S01]  /*2f5e0*/  LDSM.16.MT88.4 R4, [R6+0xf200] ;  /* 0x00f200000604783b */ /* 0x000ea20000004200 */
[----:B0-----:R-:W-:Y:S01]  /*2f5f0*/  VIADD R12, R2, 0x1000 ;  /* 0x00001000020c7836 */ /* 0x001fe20000000000 */
[C-C-:B--2---:R-:W-:Y:S02]  /*2f600*/  PRMT R8, R4.reuse, 0x6420, R5.reuse ;  /* 0x0000642004087816 */ /* 0x144fe40000000005 */
[----:B------:R-:W-:Y:S02]  /*2f610*/  PRMT R9, R4, 0x7531, R5 ;  /* 0x0000753104097816 */ /* 0x000fe40000000005 */
[----:B------:R-:W-:Y:S02]  /*2f620*/  LOP3.LUT R4, R3, R16, RZ, 0xfc, !PT ;  /* 0x0000001003047212 */ /* 0x000fe400078efcff */
[C-C-:B------:R-:W-:Y:S02]  /*2f630*/  PRMT R10, R6.reuse, 0x6420, R7.reuse ;  /* 0x00006420060a7816 */ /* 0x140fe40000000007 */
[----:B------:R-:W-:Y:S01]  /*2f640*/  PRMT R11, R6, 0x7531, R7 ;  /* 0x00007531060b7816 */ /* 0x000fe20000000007 */
[----:B------:R-:W-:Y:S01]  /*2f650*/  IMAD.IADD R14, R19, 0x1, R4 ;  /* 0x00000001130e7824 */ /* 0x000fe200078e0204 */
[----:B------:R-:W-:-:S02]  /*2f660*/  LOP3.LUT R4, R20, R22, RZ, 0xfc, !PT ;  /* 0x0000001614047212 */ /* 0x000fc400078efcff */
[----:B------:R-:W-:Y:S02]  /*2f670*/  LOP3.LUT R20, R20, R16, RZ, 0xfc, !PT ;  /* 0x0000001014147212 */ /* 0x000fe400078efcff */
[----:B------:R0:W-:Y:S01]  /*2f680*/  STSM.16.M88.4 [R14], R8 ;  /* 0x000000080e007844 */ /* 0x0001e20000000200 */
[----:B------:R-:W-:Y:S01]  /*2f690*/  IMAD.IADD R5, R17, 0x1, R4 ;  /* 0x0000000111057824 */ /* 0x000fe200078e0204 */
[----:B------:R-:W-:-:S05]  /*2f6a0*/  IADD3 R20, R19, R20, RZ ;  /* 0x0000001413147210 */ /* 0x000fca0007ffe0ff */
[----:B------:R-:W2:Y:S01]  /*2f6b0*/  LDSM.16.MT88.4 R4, [R5+0xf200] ;  /* 0x00f200000504783b */ /* 0x000ea20000004200 */
[----:B0-----:R-:W-:Y:S01]  /*2f6c0*/  VIADD R14, R2, 0x1800 ;  /* 0x00001800020e7836 */ /* 0x001fe20000000000 */
[C-C-:B--2---:R-:W-:Y:S02]  /*2f6d0*/  PRMT R8, R4.reuse, 0x6420, R5.reuse ;  /* 0x0000642004087816 */ /* 0x144fe40000000005 */
[----:B------:R-:W-:Y:S02]  /*2f6e0*/  PRMT R9, R4, 0x7531, R5 ;  /* 0x0000753104097816 */ /* 0x000fe40000000005 */
[----:B------:R-:W-:Y:S02]  /*2f6f0*/  LOP3.LUT R4, R12, R16, RZ, 0xfc, !PT ;  /* 0x000000100c047212 */ /* 0x000fe400078efcff */
[----:B------:R-:W-:Y:S02]  /*2f700*/  PRMT R10, R6, 0x6420, R7 ;  /* 0x00006420060a7816 */ /* 0x000fe40000000007 */
[----:B------:R-:W-:-:S02]  /*2f710*/  IADD3 R15, R19, R4, RZ ;  /* 0x00000004130f7210 */ /* 0x000fc40007ffe0ff */
[-C--:B------:R-:W-:Y:S01]  /*2f720*/  LOP3.LUT R4, R3, R22.reuse, RZ, 0xfc, !PT ;  /* 0x0000001603047212 */ /* 0x080fe200078efcff */
[----:B------:R-:W-:Y:S01]  /*2f730*/  VIADD R3, R2, 0x3000 ;  /* 0x0000300002037836 */ /* 0x000fe20000000000 */
[----:B------:R-:W-:Y:S02]  /*2f740*/  PRMT R11, R6, 0x7531, R7 ;  /* 0x00007531060b7816 */ /* 0x000fe40000000007 */
[----:B------:R-:W-:Y:S01]  /*2f750*/  LOP3.LUT R12, R12, R22, RZ, 0xfc, !PT ;  /* 0x000000160c0c7212 */ /* 0x000fe200078efcff */
[----:B------:R-:W-:Y:S02]  /*2f760*/  IMAD.IADD R6, R17, 0x1, R4 ;  /* 0x0000000111067824 */ /* 0x000fe400078e0204 */
[----:B------:R0:W-:Y:S04]  /*2f770*/  STSM.16.M88.4 [R15], R8 ;  /* 0x000000080f007844 */ /* 0x0001e80000000200 */
[----:B------:R-:W2:Y:S01]  /*2f780*/  LDSM.16.MT88.4 R4, [R6+0xf200] ;  /* 0x00f200000604783b */ /* 0x000ea20000004200 */
[----:B0-----:R-:W-:Y:S01]  /*2f790*/  VIADD R15, R2, 0x5800 ;  /* 0x00005800020f7836 */ /* 0x001fe20000000000 */
[----:B--2---:R-:W-:-:S02]  /*2f7a0*/  PRMT R8, R4, 0x6420, R5 ;  /* 0x0000642004087816 */ /* 0x004fc40000000005 */
[----:B------:R-:W-:Y:S02]  /*2f7b0*/  PRMT R9, R4, 0x7531, R5 ;  /* 0x0000753104097816 */ /* 0x000fe40000000005 */
[----:B------:R-:W-:Y:S02]  /*2f7c0*/  LOP3.LUT R4, R14, R16, RZ, 0xfc, !PT ;  /* 0x000000100e047212 */ /* 0x000fe400078efcff */
[C-C-:B------:R-:W-:Y:S02]  /*2f7d0*/  PRMT R10, R6.reuse, 0x6420, R7.reuse ;  /* 0x00006420060a7816 */ /* 0x140fe40000000007 */
[----:B------:R-:W-:Y:S01]  /*2f7e0*/  PRMT R11, R6, 0x7531, R7 ;  /* 0x00007531060b7816 */ /* 0x000fe20000000007 */
[----:B------:R-:W-:Y:S01]  /*2f7f0*/  IMAD.IADD R21, R19, 0x1, R4 ;  /* 0x0000000113157824 */ /* 0x000fe200078e0204 */
[C---:B------:R-:W-:Y:S02]  /*2f800*/  LOP3.LUT R4, R3.reuse, R22, RZ, 0xfc, !PT ;  /* 0x0000001603047212 */ /* 0x040fe400078efcff */
[----:B------:R-:W-:-:S02]  /*2f810*/  LOP3.LUT R3, R3, R16, RZ, 0xfc, !PT ;  /* 0x0000001003037212 */ /* 0x000fc400078efcff */
[----:B------:R-:W-:Y:S01]  /*2f820*/  STSM.16.M88.4 [R21], R8 ;  /* 0x0000000815007844 */ /* 0x000fe20000000200 */
[----:B------:R-:W-:Y:S01]  /*2f830*/  IMAD.IADD R5, R17, 0x1, R4 ;  /* 0x0000000111057824 */ /* 0x000fe200078e0204 */
[----:B------:R-:W-:-:S05]  /*2f840*/  LOP3.LUT R14, R14, R22, RZ, 0xfc, !PT ;  /* 0x000000160e0e7212 */ /* 0x000fca00078efcff */
[----:B------:R-:W0:Y:S02]  /*2f850*/  LDSM.16.MT88.4 R4, [R5+0xf200] ;  /* 0x00f200000504783b */ /* 0x000e240000004200 */
[C-C-:B0-----:R-:W-:Y:S02]  /*2f860*/  PRMT R8, R4.reuse, 0x6420, R5.reuse ;  /* 0x0000642004087816 */ /* 0x141fe40000000005 */
[----:B------:R-:W-:Y:S02]  /*2f870*/  PRMT R9, R4, 0x7531, R5 ;  /* 0x0000753104097816 */ /* 0x000fe40000000005 */
[C-C-:B------:R-:W-:Y:S02]  /*2f880*/  PRMT R10, R6.reuse, 0x6420, R7.reuse ;  /* 0x00006420060a7816 */ /* 0x140fe40000000007 */
[----:B------:R-:W-:Y:S02]  /*2f890*/  PRMT R11, R6, 0x7531, R7 ;  /* 0x00007531060b7816 */ /* 0x000fe40000000007 */
[----:B------:R-:W-:-:S02]  /*2f8a0*/  LOP3.LUT R4, R18, R16, RZ, 0xfc, !PT ;  /* 0x0000001012047212 */ /* 0x000fc400078efcff */
[C---:B------:R-:W-:Y:S02]  /*2f8b0*/  LOP3.LUT R6, R15.reuse, R22, RZ, 0xfc, !PT ;  /* 0x000000160f067212 */ /* 0x040fe400078efcff */
[----:B------:R-:W-:Y:S01]  /*2f8c0*/  LOP3.LUT R15, R15, R16, RZ, 0xfc, !PT ;  /* 0x000000100f0f7212 */ /* 0x000fe200078efcff */
[----:B------:R-:W-:Y:S01]  /*2f8d0*/  IMAD.IADD R4, R19, 0x1, R4 ;  /* 0x0000000113047824 */ /* 0x000fe200078e0204 */
[----:B------:R-:W-:Y:S01]  /*2f8e0*/  LOP3.LUT R18, R18, R22, RZ, 0xfc, !PT ;  /* 0x0000001612127212 */ /* 0x000fe200078efcff */
[----:B------:R-:W-:Y:S02]  /*2f8f0*/  IMAD.IADD R21, R17, 0x1, R6 ;  /* 0x0000000111157824 */ /* 0x000fe400078e0206 */
[----:B------:R-:W-:Y:S01]  /*2f900*/  IMAD.IADD R15, R19, 0x1, R15 ;  /* 0x00000001130f7824 */ /* 0x000fe200078e020f */
[----:B------:R-:W-:Y:S01]  /*2f910*/  STSM.16.M88.4 [R4], R8 ;  /* 0x0000000804007844 */ /* 0x000fe20000000200 */
[----:B------:R-:W-:-:S03]  /*2f920*/  IMAD.IADD R18, R17, 0x1, R18 ;  /* 0x0000000111127824 */ /* 0x000fc600078e0212 */
[----:B------:R-:W0:Y:S02]  /*2f930*/  LDSM.16.MT88.4 R4, [R21+0xf200] ;  /* 0x00f200001504783b */ /* 0x000e240000004200 */
[C-C-:B0-----:R-:W-:Y:S02]  /*2f940*/  PRMT R8, R4.reuse, 0x6420, R5.reuse ;  /* 0x0000642004087816 */ /* 0x141fe40000000005 */
[----:B------:R-:W-:Y:S01]  /*2f950*/  PRMT R9, R4, 0x7531, R5 ;  /* 0x0000753104097816 */ /* 0x000fe20000000005 */
[----:B------:R-:W-:Y:S01]  /*2f960*/  IMAD.IADD R5, R17, 0x1, R12 ;  /* 0x0000000111057824 */ /* 0x000fe200078e020c */
[C-C-:B------:R-:W-:Y:S02]  /*2f970*/  PRMT R10, R6.reuse, 0x6420, R7.reuse ;  /* 0x00006420060a7816 */ /* 0x140fe40000000007 */
[----:B------:R-:W-:Y:S02]  /*2f980*/  PRMT R11, R6, 0x7531, R7 ;  /* 0x00007531060b7816 */ /* 0x000fe40000000007 */
[----:B------:R-:W-:Y:S01]  /*2f990*/  IADD3 R12, R19, R3, RZ ;  /* 0x00000003130c7210 */ /* 0x000fe20007ffe0ff */
[----:B------:R-:W-:-:S02]  /*2f9a0*/  VIADD R3, R2, 0x3800 ;  /* 0x0000380002037836 */ /* 0x000fc40000000000 */
        /* <DEDUP_REMOVED lines=11> */
[----:B------:R-:W-:Y:S01]  /*2fa60*/  IMAD.IADD R21, R19, 0x1, R3 ;  /* 0x0000000113157824 */ /* 0x000fe200078e0203 */
[C---:B------:R-:W-:Y:S01]  /*2fa70*/  IADD3 R3, R2.reuse, 0x4000, RZ ;  /* 0x0000400002037810 */ /* 0x040fe20007ffe0ff */
[----:B------:R-:W2:Y:S01]  /*2fa80*/  LDSM.16.MT88.4 R4, [R6+0xf200] ;  /* 0x00f200000604783b */ /* 0x000ea20000004200 */
[----:B0-----:R-:W-:Y:S01]  /*2fa90*/  VIADD R12, R2, 0x4800 ;  /* 0x00004800020c7836 */ /* 0x001fe20000000000 */
[C-C-:B--2---:R-:W-:Y:S02]  /*2faa0*/  PRMT R8, R4.reuse, 0x6420, R5.reuse ;  /* 0x0000642004087816 */ /* 0x144fe40000000005 */
        /* <DEDUP_REMOVED lines=13> */
[----:B------:R-:W-:-:S03]  /*2fb80*/  IMAD.IADD R7, R17, 0x1, R14 ;  /* 0x0000000111077824 */ /* 0x000fc600078e020e */
[----:B------:R-:W-:Y:S04]  /*2fb90*/  STSM.16.M88.4 [R4], R8 ;  /* 0x0000000804007844 */ /* 0x000fe80000000200 */
[----:B------:R-:W0:Y:S02]  /*2fba0*/  LDSM.16.MT88.4 R4, [R7+0xf200] ;  /* 0x00f200000704783b */ /* 0x000e240000004200 */
[C-C-:B0-----:R-:W-:Y:S02]  /*2fbb0*/  PRMT R8, R4.reuse, 0x6420, R5.reuse ;  /* 0x0000642004087816 */ /* 0x141fe40000000005 */
[----:B------:R-:W-:Y:S02]  /*2fbc0*/  PRMT R9, R4, 0x7531, R5 ;  /* 0x0000753104097816 */ /* 0x000fe40000000005 */
[----:B------:R-:W-:-:S02]  /*2fbd0*/  PRMT R10, R6, 0x6420, R7 ;  /* 0x00006420060a7816 */ /* 0x000fc40000000007 */
[----:B------:R-:W-:Y:S02]  /*2fbe0*/  PRMT R11, R6, 0x7531, R7 ;  /* 0x00007531060b7816 */ /* 0x000fe40000000007 */
[----:B------:R-:W-:Y:S02]  /*2fbf0*/  LOP3.LUT R4, R12, R16, RZ, 0xfc, !PT ;  /* 0x000000100c047212 */ /* 0x000fe400078efcff */
[-C--:B------:R-:W-:Y:S01]  /*2fc00*/  LOP3.LUT R6, R3, R22.reuse, RZ, 0xfc, !PT ;  /* 0x0000001603067212 */ /* 0x080fe200078efcff */
[----:B------:R-:W-:Y:S01]  /*2fc10*/  VIADD R3, R2, 0x6800 ;  /* 0x0000680002037836 */ /* 0x000fe20000000000 */
[----:B------:R-:W-:Y:S01]  /*2fc20*/  LOP3.LUT R12, R12, R22, RZ, 0xfc, !PT ;  /* 0x000000160c0c7212 */ /* 0x000fe200078efcff */
[----:B------:R-:W-:Y:S02]  /*2fc30*/  IMAD.IADD R4, R19, 0x1, R4 ;  /* 0x0000000113047824 */ /* 0x000fe400078e0204 */
[----:B------:R-:W-:-:S03]  /*2fc40*/  IMAD.IADD R6, R17, 0x1, R6 ;  /* 0x0000000111067824 */ /* 0x000fc600078e0206 */
        /* <DEDUP_REMOVED lines=21> */
[----:B------:R-:W-:Y:S01]  /*2fda0*/  IMAD.IADD R13, R19, 0x1, R4 ;  /* 0x00000001130d7824 */ /* 0x000fe200078e0204 */
[----:B------:R-:W-:-:S04]  /*2fdb0*/  IADD3 R5, R17, R12, RZ ;  /* 0x0000000c11057210 */ /* 0x000fc80007ffe0ff */
[----:B------:R0:W-:Y:S04]  /*2fdc0*/  STSM.16.M88.4 [R13], R8 ;  /* 0x000000080d007844 */ /* 0x0001e80000000200 */
[----:B------:R-:W2:Y:S01]  /*2fdd0*/  LDSM.16.MT88.4 R4, [R5+0xf200] ;  /* 0x00f200000504783b */ /* 0x000ea20000004200 */
[----:B0-----:R-:W-:-:S05]  /*2fde0*/  VIADD R13, R2, 0x7000 ;  /* 0x00007000020d7836 */ /* 0x001fca0000000000 */
[----:B------:R-:W-:Y:S02]  /*2fdf0*/  LOP3.LUT R2, R13, R22, RZ, 0xfc, !PT ;  /* 0x000000160d027212 */ /* 0x000fe400078efcff */
[C-C-:B--2---:R-:W-:Y:S02]  /*2fe00*/  PRMT R8, R4.reuse, 0x6420, R5.reuse ;  /* 0x0000642004087816 */ /* 0x144fe40000000005 */
[----:B------:R-:W-:Y:S02]  /*2fe10*/  PRMT R9, R4, 0x7531, R5 ;  /* 0x0000753104097816 */ /* 0x000fe40000000005 */
[----:B------:R-:W-:Y:S02]  /*2fe20*/  LOP3.LUT R4, R3, R16, RZ, 0xfc, !PT ;  /* 0x0000001003047212 */ /* 0x000fe400078efcff */
[C-C-:B------:R-:W-:Y:S02]  /*2fe30*/  PRMT R10, R6.reuse, 0x6420, R7.reuse ;  /* 0x00006420060a7816 */ /* 0x140fe40000000007 */
[----:B------:R-:W-:Y:S01]  /*2fe40*/  PRMT R11, R6, 0x7531, R7 ;  /* 0x00007531060b7816 */ /* 0x000fe20000000007 */
[----:B------:R-:W-:-:S02]  /*2fe50*/  IMAD.IADD R3, R19, 0x1, R4 ;  /* 0x0000000113037824 */ /* 0x000fc400078e0204 */
[----:B------:R-:W-:Y:S01]  /*2fe60*/  IMAD.IADD R4, R17, 0x1, R2 ;  /* 0x0000000111047824 */ /* 0x000fe200078e0202 */
[----:B------:R-:W-:Y:S02]  /*2fe70*/  LOP3.LUT R2, R13, R16, RZ, 0xfc, !PT ;  /* 0x000000100d027212 */ /* 0x000fe400078efcff */
[----:B------:R-:W-:Y:S03]  /*2fe80*/  STSM.16.M88.4 [R3], R8 ;  /* 0x0000000803007844 */ /* 0x000fe60000000200 */
[----:B------:R-:W-:Y:S01]  /*2fe90*/  IMAD.IADD R2, R19, 0x1, R2 ;  /* 0x0000000113027824 */ /* 0x000fe200078e0202 */
[----:B------:R-:W0:Y:S02]  /*2fea0*/  LDSM.16.MT88.4 R4, [R4+0xf200] ;  /* 0x00f200000404783b */ /* 0x000e240000004200 */
[C-C-:B0-----:R-:W-:Y:S02]  /*2feb0*/  PRMT R8, R4.reuse, 0x6420, R5.reuse ;  /* 0x0000642004087816 */ /* 0x141fe40000000005 */
[----:B------:R-:W-:-:S02]  /*2fec0*/  PRMT R9, R4, 0x7531, R5 ;  /* 0x0000753104097816 */ /* 0x000fc40000000005 */
        /* <DEDUP_REMOVED lines=11> */
.L_x_4603:
[----:B--2---:R2:W-:Y:S01]  /*2ff80*/  SYNCS.ARRIVE.TRANS64.A1T0 RZ, [R0+URZ+0x33450], RZ ;  /* 0x033450ff00ff79a7 */ /* 0x0045e2000810003f */
[----:B------:R-:W-:Y:S06]  /*2ff90*/  BAR.SYNC.DEFER_BLOCKING 0x2, 0x80 ;  /* 0x0082000000007b1d */ /* 0x000fec0000010000 */
[----:B------:R-:W-:Y:S05]  /*2ffa0*/  @!P0 BRA `(.L_x_4604) ;  /* 0x0000000000048947 */ /* 0x000fea0003800000 */
[----:B------:R-:W-:Y:S01]  /*2ffb0*/  BPT.TRAP 0x1 ;  /* 0x000000040000795c */ /* 0x000fe20000300000 */
.L_x_4604:
[----:B0-----:R-:W3:Y:S01]  /*2ffc0*/  LDL R2, [R1+0x14] ;  /* 0x0000140001027983 */ /* 0x001ee20000100800 */
[----:B--2---:R-:W-:Y:S01]  /*2ffd0*/  IADD3 R0, R0, 0x33480, RZ ;  /* 0x0003348000007810 */ /* 0x004fe20007ffe0ff */
[----:B------:R-:W-:-:S05]  /*2ffe0*/  VIADD R32, R32, 0x1 ;  /* 0x0000000120207836 */ /* 0x000fca0000000000 */
[----:B------:R-:W-:-:S04]  /*2fff0*/  ISETP.NE.AND P0, PT, R32, 0x2, PT ;  /* 0x000000022000780c */ /* 0x000fc80003f05270 */
[----:B------:R-:W-:Y:S02]  /*30000*/  SEL R32, R32, RZ, P0 ;  /* 0x000000ff20207207 */ /* 0x000fe40000000000 */
[----:B---3--:R-:W-:-:S04]  /*30010*/  PRMT R0, R2, 0x654, R0 ;  /* 0x0000065402007816 */ /* 0x008fc80000000000 */
[----:B------:R0:W-:Y:S02]  /*30020*/  SYNCS.ARRIVE.TRANS64.RED.A1T0 RZ, [R0+URZ], RZ ;  /* 0x000000ff00ff79a7 */ /* 0x0001e4000810043f */
[----:B0-----:R-:W-:-:S04]  /*30030*/  SEL R0, RZ, 0x1, P0 ;  /* 0x00000001ff007807 */ /* 0x001fc80000000000 */
[----:B------:R-:W-:-:S07]  /*30040*/  LOP3.LUT R37, R37, R0, RZ, 0x3c, !PT ;  /* 0x0000000025257212 */ /* 0x000fce00078e3cff */
.L_x_4543:
[----:B------:R-:W2:Y:S02]  /*30050*/  LDL R0, [R1+0x8] ;  /* 0x0000080001007983 */ /* 0x000ea40000100800 */
[----:B--2---:R-:W-:-:S13]  /*30060*/  LOP3.LUT P0, RZ, R0, 0x80, RZ, 0xc0, !PT ;  /* 0x0000008000ff7812 */ /* 0x004fda000780c0ff */
[----:B------:R-:W-:Y:S05]  /*30070*/  @!P0 BRA `(.L_x_4605) ;  /* 0x0000000000288947 */ /* 0x000fea0003800000 */
[----:B------:R-:W-:Y:S05]  /*30080*/  WARPSYNC.ALL ;  /* 0x0000000000007948 */ /* 0x000fea0003800000 */
[----:B------:R-:W2:Y:S08]  /*30090*/  S2UR UR4, SR_CgaCtaId ;  /* 0x00000000000479c3 */ /* 0x000eb00000008800 */
[----:B------:R-:W-:Y:S01]  /*300a0*/  BAR.SYNC.DEFER_BLOCKING 0x5, 0x180 ;  /* 0x0146000000007b1d */ /* 0x000fe20000010000 */
[----:B------:R-:W-:Y:S01]  /*300b0*/  MOV R17, 0x400 ;  /* 0x0000040000117802 */ /* 0x000fe20000000f00 */
[----:B--2---:R-:W-:-:S05]  /*300c0*/  IMAD.U32 R0, RZ, RZ, UR4 ;  /* 0x00000004ff007e24 */ /* 0x004fca000f8e00ff */
[----:B------:R-:W-:Y:S01]  /*300d0*/  LEA R17, R0, R17, 0x18 ;  /* 0x0000001100117211 */ /* 0x000fe200078ec0ff */
[----:B------:R3:W-:Y:S04]  /*300e0*/  STL [R1+0x14], R0 ;  /* 0x0000140001007387 */ /* 0x0007e80000100800 */
[----:B-1----:R3:W4:Y:S01]  /*300f0*/  LDS.128 R24, [R17+0x334d0] ;  /* 0x0334d00011187984 */ /* 0x0027220000000c00 */
[----:B------:R-:W-:Y:S06]  /*30100*/  BAR.ARV 0x4, 0x180 ;  /* 0x0106000000007b1d */ /* 0x000fec0000002000 */
[----:B------:R-:W-:Y:S05]  /*30110*/  BRA `(.L_x_4606) ;  /* 0x0000000800d87947 */ /* 0x000fea0003800000 */
.L_x_4605:
[----:B------:R-:W1:Y:S01]  /*30120*/  S2R R0, SR_TID.X ;  /* 0x0000000000007919 */ /* 0x000e620000002100 */
[----:B------:R-:W-:Y:S01]  /*30130*/  UMOV UR4, 0xffffffff ;  /* 0xffffffff00047882 */ /* 0x000fe20000000000 */
[----:B-1----:R-:W-:-:S04]  /*30140*/  LOP3.LUT R9, R0, 0x1f, RZ, 0xc0, !PT ;  /* 0x0000001f00097812 */ /* 0x002fc800078ec0ff */
[----:B------:R-:W-:Y:S01]  /*30150*/  ISETP.NE.AND P0, PT, R9, 0x1f, PT ;  /* 0x0000001f0900780c */ /* 0x000fe20003f05270 */
[----:B------:R-:W-:-:S12]  /*30160*/  BRA.DIV UR4, `(.L_x_4607) ;  /* 0x0000007e048c7947 */ /* 0x000fd8000b800000 */
[----:B0-----:R-:W-:Y:S01]  /*30170*/  IMAD.IADD R7, R27, 0x1, R9 ;  /* 0x000000011b077824 */ /* 0x001fe200078e0209 */
[----:B------:R-:W-:-:S04]  /*30180*/  ULDC UR4, c[0x0][0xc3c] ;  /* 0x00030f0000047ab9 */ /* 0x000fc80000000800 */
[----:B------:R-:W-:-:S13]  /*30190*/  ISETP.GE.OR P1, PT, R7, UR4, !P0 ;  /* 0x0000000407007c0c */ /* 0x000fda000c726670 */
[----:B------:R-:W0:Y:S08]  /*301a0*/  @!P1 LDC.64 R2, c[0x0][0xc80] ;  /* 0x00032000ff029b82 */ /* 0x000e300000000a00 */
[----:B------:R-:W1:Y:S01]  /*301b0*/  @!P1 LDC.64 R4, c[0x0][0xc78] ;  /* 0x00031e00ff049b82 */ /* 0x000e620000000a00 */
[----:B0-----:R-:W-:-:S05]  /*301c0*/  @!P1 IMAD.WIDE R2, R7, 0x4, R2 ;  /* 0x0000000407029825 */ /* 0x001fca00078e0202 */
[----:B------:R1:W2:Y:S02]  /*301d0*/  @!P1 LDG.E R8, desc[UR50][R2.64] ;  /* 0x0000003202089981 */ /* 0x0002a4000c1e1900 */
[----:B-1----:R-:W-:-:S05]  /*301e0*/  @!P1 IMAD.WIDE R2, R7, 0x4, R4 ;  /* 0x0000000407029825 */ /* 0x002fca00078e0204 */
[----:B------:R-:W3:Y:S01]  /*301f0*/  @!P1 LDG.E R5, desc[UR50][R2.64] ;  /* 0x0000003202059981 */ /* 0x000ee2000c1e1900 */
[----:B------:R-:W-:Y:S01]  /*30200*/  IMAD.MOV.U32 R7, RZ, RZ, RZ ;  /* 0x000000ffff077224 */ /* 0x000fe200078e00ff */
[----:B------:R-:W-:Y:S02]  /*30210*/  MOV R4, RZ ;  /* 0x000000ff00047202 */ /* 0x000fe40000000f00 */
[C---:B------:R-:W-:Y:S01]  /*30220*/  ISETP.GE.U32.AND P2, PT, R9.reuse, 0x2, PT ;  /* 0x000000020900780c */ /* 0x040fe20003f46070 */
[----:B------:R-:W-:Y:S01]  /*30230*/  SHFL.IDX PT, R0, R24, RZ, 0x1f ;  /* 0x00001fff18007589 */ /* 0x000fe200000e0000 */
[C---:B------:R-:W-:Y:S02]  /*30240*/  ISETP.GE.U32.AND P3, PT, R9.reuse, 0x4, PT ;  /* 0x000000040900780c */ /* 0x040fe40003f66070 */
[C---:B------:R-:W-:Y:S01]  /*30250*/  ISETP.GE.U32.AND P4, PT, R9.reuse, 0x8, PT ;  /* 0x000000080900780c */ /* 0x040fe20003f86070 */
[----:B------:R0:W-:Y:S01]  /*30260*/  SHFL.IDX PT, R6, R24, 0x1, 0x1f ;  /* 0x00201f0018067f89 */ /* 0x0001e200000e0000 */
[----:B------:R-:W-:Y:S01]  /*30270*/  ISETP.GE.U32.AND P5, PT, R9, 0x10, PT ;  /* 0x000000100900780c */ /* 0x000fe20003fa6070 */
[----:B0-----:R-:W-:-:S02]  /*30280*/  IMAD.MOV.U32 R24, RZ, RZ, RZ ;  /* 0x000000ffff187224 */ /* 0x001fc400078e00ff */
[----:B--2---:R-:W-:Y:S02]  /*30290*/  @!P1 IMAD.MOV.U32 R7, RZ, RZ, R8 ;  /* 0x000000ffff079224 */ /* 0x004fe400078e0008 */
        /* <DEDUP_REMOVED lines=19> */
.L_x_4899:
[----:B------:R-:W-:Y:S02]  /*303d0*/  ULDC UR4, c[0x0][0xc38] ;  /* 0x00030e0000047ab9 */ /* 0x000fe40000000800 */
[----:B------:R-:W-:-:S04]  /*303e0*/  IMAD.U32 R2, RZ, RZ, UR4 ;  /* 0x00000004ff027e24 */ /* 0x000fc8000f8e00ff */
[----:B-1----:R-:W-:-:S04]  /*303f0*/  IMAD R5, R14, R2, RZ ;  /* 0x000000020e057224 */ /* 0x002fc800078e02ff */
[----:B------:R-:W-:-:S05]  /*30400*/  IMAD.IADD R6, R6, 0x1, R5 ;  /* 0x0000000106067824 */ /* 0x000fca00078e0205 */
[----:B------:R-:W-:-:S13]  /*30410*/  ISETP.GT.AND P6, PT, R6, R0, PT ;  /* 0x000000000600720c */ /* 0x000fda0003fc4270 */
[----:B------:R-:W-:Y:S05]  /*30420*/  @P6 BRA `(.L_x_4608) ;  /* 0x0000000000a46947 */ /* 0x000fea0003800000 */
.L_x_4611:
[----:B------:R-:W1:Y:S01]  /*30430*/  LDC R2, c[0x0][0xc3c] ;  /* 0x00030f00ff027b82 */ /* 0x000e620000000800 */
[----:B------:R-:W-:-:S05]  /*30440*/  VIADD R27, R27, 0x1f ;  /* 0x0000001f1b1b7836 */ /* 0x000fca0000000000 */
[----:B-1----:R-:W-:-:S13]  /*30450*/  ISETP.GE.AND P6, PT, R27, R2, PT ;  /* 0x000000021b00720c */ /* 0x002fda0003fc6270 */
[----:B------:R-:W-:Y:S05]  /*30460*/  @P6 BRA `(.L_x_4609) ;  /* 0x0000000400b86947 */ /* 0x000fea0003800000 */
[----:B0-----:R-:W0:Y:S01]  /*30470*/  S2R R3, SR_TID.X ;  /* 0x0000000000037919 */ /* 0x001e220000002100 */
[----:B------:R-:W-:Y:S02]  /*30480*/  MOV R7, RZ ;  /* 0x000000ff00077202 */ /* 0x000fe40000000f00 */
[----:B0-----:R-:W-:-:S05]  /*30490*/  LOP3.LUT R3, R3, 0x1f, RZ, 0xc0, !PT ;  /* 0x0000001f03037812 */ /* 0x001fca00078ec0ff */
[----:B------:R-:W-:-:S05]  /*304a0*/  IMAD.IADD R9, R27, 0x1, R3 ;  /* 0x000000011b097824 */ /* 0x000fca00078e0203 */
[----:B------:R-:W-:-:S13]  /*304b0*/  ISETP.GE.OR P6, PT, R9, R2, !P0 ;  /* 0x000000020900720c */ /* 0x000fda00047c6670 */
[----:B------:R-:W0:Y:S08]  /*304c0*/  @!P6 LDC.64 R2, c[0x0][0xc80] ;  /* 0x00032000ff02eb82 */ /* 0x000e300000000a00 */
[----:B------:R-:W1:Y:S01]  /*304d0*/  @!P6 LDC.64 R4, c[0x0][0xc78] ;  /* 0x00031e00ff04eb82 */ /* 0x000e620000000a00 */
[----:B0-----:R-:W-:-:S05]  /*304e0*/  @!P6 IMAD.WIDE R2, R9, 0x4, R2 ;  /* 0x000000040902e825 */ /* 0x001fca00078e0202 */
[----:B------:R1:W2:Y:S02]  /*304f0*/  @!P6 LDG.E R7, desc[UR50][R2.64] ;  /* 0x000000320207e981 */ /* 0x0002a4000c1e1900 */
[----:B-1----:R-:W-:-:S04]  /*30500*/  @!P6 IMAD.WIDE R2, R9, 0x4, R4 ;  /* 0x000000040902e825 */ /* 0x002fc800078e0204 */
[----:B------:R-:W-:-:S06]  /*30510*/  IMAD.MOV.U32 R4, RZ, RZ, RZ ;  /* 0x000000ffff047224 */ /* 0x000fcc00078e00ff */
        /* <DEDUP_REMOVED lines=20> */
.L_x_4907:
[----:B------:R-:W-:Y:S02]  /*30660*/  ULDC UR4, c[0x0][0xc38] ;  /* 0x00030e0000047ab9 */ /* 0x000fe40000000800 */
[----:B------:R-:W-:-:S04]  /*30670*/  IMAD.U32 R2, RZ, RZ, UR4 ;  /* 0x00000004ff027e24 */ /* 0x000fc8000f8e00ff */
[----:B-1----:R-:W-:-:S04]  /*30680*/  IMAD R5, R14, R2, RZ ;  /* 0x000000020e057224 */ /* 0x002fc800078e02ff */
[----:B------:R-:W-:-:S05]  /*30690*/  IMAD.IADD R6, R5, 0x1, R6 ;  /* 0x0000000105067824 */ /* 0x000fca00078e0206 */
[----:B------:R-:W-:-:S13]  /*306a0*/  ISETP.GT.AND P6, PT, R6, R0, PT ;  /* 0x000000000600720c */ /* 0x000fda0003fc4270 */
[----:B------:R-:W-:Y:S05]  /*306b0*/  @!P6 BRA `(.L_x_4611) ;  /* 0xfffffffc005ce947 */ /* 0x000fea000383ffff */
.L_x_4608:
        /* <DEDUP_REMOVED lines=9> */
.L_x_4912:
[----:B------:R-:W-:-:S13]  /*30750*/  ISETP.NE.AND P0, PT, R8, RZ, PT ;  /* 0x000000ff0800720c */ /* 0x000fda0003f05270 */
[----:B------:R-:W-:Y:S05]  /*30760*/  @!P0 BRA `(.L_x_4613) ;  /* 0x0000000000108947 */ /* 0x000fea0003800000 */
[----:B------:R-:W-:Y:S01]  /*30770*/  UMOV UR4, 0xffffffff ;  /* 0xffffffff00047882 */ /* 0x000fe20000000000 */
[----:B------:R-:W-:Y:S02]  /*30780*/  VIADD R12, R5, 0xffffffff ;  /* 0xffffffff050c7836 */ /* 0x000fe40000000000 */
[----:B------:R-:W-:Y:S05]  /*30790*/  BRA.DIV UR4, `(.L_x_4614) ;  /* 0x0000008204507947 */ /* 0x000fea000b800000 */
[----:B------:R4:W0:Y:S02]  /*307a0*/  SHFL.IDX PT, R24, R3, R12, 0x1f ;  /* 0x00001f0c03187589 */ /* 0x00082400000e0000 */
.L_x_4613:
[----:B--2---:R-:W-:Y:S01]  /*307b0*/  IABS R8, R7 ;  /* 0x0000000700087213 */ /* 0x004fe20000000000 */
[----:B0-----:R-:W-:Y:S01]  /*307c0*/  IMAD R24, R24, R2, R6 ;  /* 0x0000000218187224 */ /* 0x001fe200078e0206 */
[----:B---3--:R-:W-:Y:S01]  /*307d0*/  IABS R6, R4 ;  /* 0x0000000400067213 */ /* 0x008fe20000000000 */
[----:B------:R-:W-:Y:S01]  /*307e0*/  IMAD.MOV.U32 R2, RZ, RZ, RZ ;  /* 0x000000ffff027224 */ /* 0x000fe200078e00ff */
[----:B------:R-:W0:Y:S01]  /*307f0*/  I2F.RP R9, R8 ;  /* 0x0000000800097306 */ /* 0x000e220000209400 */
[----:B------:R-:W-:Y:S01]  /*30800*/  IMAD.IADD R0, R0, 0x1, -R24 ;  /* 0x0000000100007824 */ /* 0x000fe200078e0a18 */
[----:B------:R-:W-:-:S06]  /*30810*/  IADD3 R27, R5, R27, RZ ;  /* 0x0000001b051b7210 */ /* 0x000fcc0007ffe0ff */
[----:B----4-:R-:W-:Y:S08]  /*30820*/  I2F.RP R12, R6 ;  /* 0x00000006000c7306 */ /* 0x010ff00000209400 */
[----:B0-----:R-:W0:Y:S02]  /*30830*/  MUFU.RCP R9, R9 ;  /* 0x0000000900097308 */ /* 0x001e240000001000 */
[----:B0-----:R-:W-:Y:S01]  /*30840*/  VIADD R10, R9, 0xffffffe ;  /* 0x0ffffffe090a7836 */ /* 0x001fe20000000000 */
[----:B------:R-:W-:-:S05]  /*30850*/  IABS R9, R7 ;  /* 0x0000000700097213 */ /* 0x000fca0000000000 */
[----:B------:R0:W2:Y:S02]  /*30860*/  F2I.FTZ.U32.TRUNC.NTZ R3, R10 ;  /* 0x0000000a00037305 */ /* 0x0000a4000021f000 */
[----:B0-----:R-:W-:Y:S02]  /*30870*/  IABS R10, R0 ;  /* 0x00000000000a7213 */ /* 0x001fe40000000000 */
[----:B--2---:R-:W-:-:S05]  /*30880*/  IADD3 R11, RZ, -R3, RZ ;  /* 0x80000003ff0b7210 */ /* 0x004fca0007ffe0ff */
        /* <DEDUP_REMOVED lines=8> */
[----:B------:R-:W-:-:S04]  /*30910*/  IMAD.MOV.U32 R2, RZ, RZ, RZ ;  /* 0x000000ffff027224 */ /* 0x000fc800078e00ff */
[----:B------:R-:W0:Y:S06]  /*30920*/  F2I.FTZ.U32.TRUNC.NTZ R3, R3 ;  /* 0x0000000300037305 */ /* 0x000e2c000021f000 */
[----:B------:R-:W-:Y:S02]  /*30930*/  @!P1 IMAD.IADD R11, R11, 0x1, -R8 ;  /* 0x000000010b0b9824 */ /* 0x000fe400078e0a08 */
[----:B------:R-:W-:Y:S01]  /*30940*/  @!P1 VIADD R9, R9, 0x1 ;  /* 0x0000000109099836 */ /* 0x000fe20000000000 */
[----:B------:R-:W-:Y:S02]  /*30950*/  ISETP.NE.AND P1, PT, R7, RZ, PT ;  /* 0x000000ff0700720c */ /* 0x000fe40003f25270 */
[----:B------:R-:W-:-:S02]  /*30960*/  ISETP.GE.U32.AND P0, PT, R11, R8, PT ;  /* 0x000000080b00720c */ /* 0x000fc40003f06070 */
[----:B0-----:R-:W-:-:S05]  /*30970*/  IADD3 R11, RZ, -R3, RZ ;  /* 0x80000003ff0b7210 */ /* 0x001fca0007ffe0ff */
[----:B------:R-:W-:-:S06]  /*30980*/  IMAD R11, R11, R6, RZ ;  /* 0x000000060b0b7224 */ /* 0x000fcc00078e02ff */
        /* <DEDUP_REMOVED lines=28> */
.L_x_4609:
[----:B------:R-:W-:Y:S01]  /*30b50*/  UMOV UR4, URZ ;  /* 0x0000003f00047c82 */ /* 0x000fe20008000000 */
[----:B------:R-:W-:Y:S01]  /*30b60*/  UMOV UR5, URZ ;  /* 0x0000003f00057c82 */ /* 0x000fe20008000000 */
[----:B------:R-:W-:Y:S01]  /*30b70*/  ULDC UR6, c[0x0][0xc3c] ;  /* 0x00030f0000067ab9 */ /* 0x000fe20000000800 */
[----:B------:R-:W-:Y:S01]  /*30b80*/  IMAD.MOV.U32 R24, RZ, RZ, R0 ;  /* 0x000000ffff187224 */ /* 0x000fe200078e0000 */
[----:B------:R-:W-:Y:S01]  /*30b90*/  MOV R27, UR6 ;  /* 0x00000006001b7c02 */ /* 0x000fe20008000f00 */
[----:B------:R-:W-:Y:S02]  /*30ba0*/  IMAD.U32 R25, RZ, RZ, UR4 ;  /* 0x00000004ff197e24 */ /* 0x000fe4000f8e00ff */
[----:B------:R-:W-:-:S07]  /*30bb0*/  IMAD.U32 R26, RZ, RZ, UR5 ;  /* 0x00000005ff1a7e24 */ /* 0x000fce000f8e00ff */
.L_x_4615:
        /* <DEDUP_REMOVED lines=12> */
.L_x_4606:
[----:B------:R-:W-:Y:S02]  /*30c80*/  ULDC UR4, c[0x0][0xc3c] ;  /* 0x00030f0000047ab9 */ /* 0x000fe40000000800 */
[----:B----4-:R-:W-:-:S13]  /*30c90*/  ISETP.GE.AND P0, PT, R27, UR4, PT ;  /* 0x000000041b007c0c */ /* 0x010fda000bf06270 */
[----:B------:R-:W-:Y:S05]  /*30ca0*/  @!P0 BRA `(.L_x_4616) ;  /* 0xffffff7c00d08947 */ /* 0x000fea000383ffff */
[----:B------:R-:W-:Y:S05]  /*30cb0*/  BSYNC B7 ;  /* 0x0000000000077941 */ /* 0x000fea0003800000 */
.L_x_4494:
[----:B--23--:R-:W2:Y:S01]  /*30cc0*/  LDL.LU R0, [R1+0x34] ;  /* 0x0000340001007983 */ /* 0x00cea20000300800 */
[----:B------:R-:W-:Y:S01]  /*30cd0*/  BSSY B0, `(.L_x_4617) ;  /* 0x000000b000007945 */ /* 0x000fe20003800000 */
[----:B-1----:R-:W1:Y:S01]  /*30ce0*/  S2R R5, SR_CgaCtaId ;  /* 0x0000000000057919 */ /* 0x002e620000008800 */
[----:B--2---:R-:W-:-:S05]  /*30cf0*/  VIADD R0, R0, 0x1 ;  /* 0x0000000100007836 */ /* 0x004fca0000000000 */
[----:B0-----:R-:W-:-:S04]  /*30d00*/  LEA.HI R2, R0, R0, RZ, 0x1 ;  /* 0x0000000000027211 */ /* 0x001fc800078f08ff */
[----:B------:R-:W-:Y:S02]  /*30d10*/  LOP3.LUT R3, R2, 0xfffffffe, RZ, 0xc0, !PT ;  /* 0xfffffffe02037812 */ /* 0x000fe400078ec0ff */
[----:B------:R-:W-:-:S03]  /*30d20*/  MOV R2, 0x400 ;  /* 0x0000040000027802 */ /* 0x000fc60000000f00 */
[----:B------:R-:W-:Y:S01]  /*30d30*/  IMAD.IADD R0, R0, 0x1, -R3 ;  /* 0x0000000100007824 */ /* 0x000fe200078e0a03 */
[----:B-1----:R-:W-:-:S04]  /*30d40*/  LEA R5, R5, R2, 0x18 ;  /* 0x0000000205057211 */ /* 0x002fc800078ec0ff */
[----:B------:R-:W-:-:S04]  /*30d50*/  SHF.L.U32 R0, R0, 0x1f, RZ ;  /* 0x0000001f00007819 */ /* 0x000fc800000006ff */
[----:B------:R-:W0:Y:S02]  /*30d60*/  SYNCS.PHASECHK.TRANS64.TRYWAIT P0, [R5+URZ+0x33420], R0 ;  /* 0x03342000050075a7 */ /* 0x000e24000800017f */
[----:B0-----:R-:W-:Y:S05]  /*30d70*/  @!P0 BRA `(.L_x_4618) ;  /* 0x0000007c00008947 */ /* 0x001fea0003800000 */
.L_x_4915:
[----:B------:R-:W-:Y:S05]  /*30d80*/  BSYNC B0 ;  /* 0x0000000000007941 */ /* 0x000fea0003800000 */
.L_x_4617:
[----:B------:R-:W-:-:S03]  /*30d90*/  UMOV UR4, 0xffffffff ;  /* 0xffffffff00047882 */ /* 0x000fc60000000000 */
[----:B------:R-:W-:Y:S05]  /*30da0*/  BRA.DIV UR4, `(.L_x_4619) ;  /* 0x0000007e04087947 */ /* 0x000fea000b800000 */
[----:B0-----:R-:W0:Y:S02]  /*30db0*/  S2R R0, SR_TID.X ;  /* 0x0000000000007919 */ /* 0x001e240000002100 */
[----:B0-----:R-:W-:-:S04]  /*30dc0*/  SHF.R.U32.HI R0, RZ, 0x5, R0 ;  /* 0x00000005ff007819 */ /* 0x001fc80000011600 */
[----:B------:R-:W-:-:S05]  /*30dd0*/  LOP3.LUT R0, R0, 0x3, RZ, 0xc0, !PT ;  /* 0x0000000300007812 */ /* 0x000fca00078ec0ff */
[----:B------:R0:W1:Y:S02]  /*30de0*/  SHFL.IDX PT, R14, R0, RZ, 0x1f ;  /* 0x00001fff000e7589 */ /* 0x00006400000e0000 */
.L_x_4918:
[----:B-1----:R-:W-:-:S13]  /*30df0*/  ISETP.NE.AND P0, PT, R14, RZ, PT ;  /* 0x000000ff0e00720c */ /* 0x002fda0003f05270 */
[----:B------:R-:W-:Y:S05]  /*30e00*/  @P0 BRA `(.L_x_4275) ;  /* 0x0000000000a80947 */ /* 0x000fea0003800000 */
[----:B------:R-:W-:-:S03]  /*30e10*/  UMOV UR4, 0xffffffff ;  /* 0xffffffff00047882 */ /* 0x000fc60000000000 */
[----:B------:R-:W-:Y:S05]  /*30e20*/  BRA.DIV UR4, `(.L_x_4620) ;  /* 0x0000007e041c7947 */ /* 0x000fea000b800000 */
[----:B------:R-:W-:-:S13]  /*30e30*/  ELECT P6, URZ, PT ;  /* 0x00000000003f782f */ /* 0x000fda00038c0000 */
.L_x_4921:
[----:B------:R-:W-:Y:S05]  /*30e40*/  @!P6 BRA `(.L_x_4275) ;  /* 0x000000000098e947 */ /* 0x000fea0003800000 */
[----:B------:R-:W-:-:S06]  /*30e50*/  ULOP3.LUT UR4, UR36, 0x2, URZ, 0xfc, !UPT ;  /* 0x0000000224047892 */ /* 0x000fcc000f8efc3f */
[----:B0-----:R-:W-:-:S05]  /*30e60*/  IMAD.U32 R0, RZ, RZ, UR4 ;  /* 0x00000004ff007e24 */ /* 0x001fca000f8e00ff */
[----:B------:R-:W-:-:S13]  /*30e70*/  ISETP.NE.AND P0, PT, R0, 0x3, PT ;  /* 0x000000030000780c */ /* 0x000fda0003f05270 */
[----:B------:R-:W-:Y:S05]  /*30e80*/  @!P0 BRA `(.L_x_4621) ;  /* 0x0000000000048947 */ /* 0x000fea0003800000 */
[----:B------:R-:W-:Y:S01]  /*30e90*/  BPT.TRAP 0x1 ;  /* 0x000000040000795c */ /* 0x000fe20000300000 */
.L_x_4621:
[C---:B------:R-:W-:Y:S01]  /*30ea0*/  IMAD R3, R32.reuse, 0x8, R5 ;  /* 0x0000000820037824 */ /* 0x040fe200078e0205 */
[----:B------:R-:W-:Y:S01]  /*30eb0*/  SHF.L.U32 R2, R37, 0x1f, RZ ;  /* 0x0000001f25027819 */ /* 0x000fe200000006ff */
[----:B------:R-:W-:-:S03]  /*30ec0*/  VIADD R32, R32, 0x1 ;  /* 0x0000000120207836 */ /* 0x000fc60000000000 */
[----:B------:R-:W0:Y:S02]  /*30ed0*/  SYNCS.PHASECHK.TRANS64.TRYWAIT P1, [R3+URZ+0x33440], R2 ;  /* 0x03344002030075a7 */ /* 0x000e24000802017f */
[----:B------:R-:W-:-:S04]  /*30ee0*/  ISETP.NE.AND P2, PT, R32, 0x2, PT ;  /* 0x000000022000780c */ /* 0x000fc80003f45270 */
[----:B------:R-:W-:Y:S01]  /*30ef0*/  SEL R0, RZ, 0x1, P2 ;  /* 0x00000001ff007807 */ /* 0x000fe20001000000 */
[----:B0-----:R-:W-:Y:S08]  /*30f00*/  @!P1 BRA `(.L_x_4622) ;  /* 0x0000007c00049947 */ /* 0x001ff00003800000 */
.L_x_4922:
[----:B------:R-:W-:Y:S02]  /*30f10*/  SEL R32, R32, RZ, P2 ;  /* 0x000000ff20207207 */ /* 0x000fe40001000000 */
[----:B------:R-:W-:Y:S01]  /*30f20*/  LOP3.LUT R0, R37, R0, RZ, 0x3c, !PT ;  /* 0x0000000025007212 */ /* 0x000fe200078e3cff */
[----:B------:R-:W-:Y:S06]  /*30f30*/  @!P0 BRA `(.L_x_4623) ;  /* 0x0000000000048947 */ /* 0x000fec0003800000 */
[----:B------:R-:W-:Y:S01]  /*30f40*/  BPT.TRAP 0x1 ;  /* 0x000000040000795c */ /* 0x000fe20000300000 */
.L_x_4623:
[----:B------:R-:W-:Y:S02]  /*30f50*/  LEA R5, R32, R5, 0x3 ;  /* 0x0000000520057211 */ /* 0x000fe400078e18ff */
[----:B------:R-:W-:-:S04]  /*30f60*/  SHF.L.U32 R0, R0, 0x1f, RZ ;  /* 0x0000001f00007819 */ /* 0x000fc800000006ff */
[----:B------:R-:W1:Y:S02]  /*30f70*/  SYNCS.PHASECHK.TRANS64.TRYWAIT P1, [R5+URZ+0x33440], R0 ;  /* 0x03344000050075a7 */ /* 0x000e64000802017f */
[----:B-1----:R-:W-:Y:S05]  /*30f80*/  @!P1 BRA `(.L_x_4624) ;  /* 0x0000007800f89947 */ /* 0x002fea0003800000 */
.L_x_4923:
[----:B------:R-:W-:Y:S05]  /*30f90*/  @!P0 BRA `(.L_x_4625) ;  /* 0x0000000000048947 */ /* 0x000fea0003800000 */
[----:B------:R-:W-:Y:S01]  /*30fa0*/  BPT.TRAP 0x1 ;  /* 0x000000040000795c */ /* 0x000fe20000300000 */
.L_x_4625:
[----:B------:R-:W2:Y:S02]  /*30fb0*/  SYNCS.PHASECHK.TRANS64.TRYWAIT P1, [R3+URZ+0x33460], R2 ;  /* 0x03346002030075a7 */ /* 0x000ea4000802017f */
[----:B--2---:R-:W-:Y:S05]  /*30fc0*/  @!P1 BRA `(.L_x_4626) ;  /* 0x0000007800fc9947 */ /* 0x004fea0003800000 */
.L_x_4924:
[----:B------:R-:W-:Y:S05]  /*30fd0*/  @!P0 BRA `(.L_x_4627) ;  /* 0x0000000000048947 */ /* 0x000fea0003800000 */
[----:B------:R-:W-:Y:S01]  /*30fe0*/  BPT.TRAP 0x1 ;  /* 0x000000040000795c */ /* 0x000fe20000300000 */
.L_x_4627:
[----:B------:R-:W3:Y:S02]  /*30ff0*/  SYNCS.PHASECHK.TRANS64.TRYWAIT P1, [R5+URZ+0x33460], R0 ;  /* 0x03346000050075a7 */ /* 0x000ee4000802017f */
[----:B---3--:R-:W-:Y:S05]  /*31000*/  @!P1 BRA `(.L_x_4628) ;  /* 0x0000007c00009947 */ /* 0x008fea0003800000 */
.L_x_4925:
[----:B------:R-:W-:Y:S05]  /*31010*/  @!P0 BRA `(.L_x_4629) ;  /* 0x0000000000048947 */ /* 0x000fea0003800000 */
[----:B------:R-:W-:Y:S01]  /*31020*/  BPT.TRAP 0x1 ;  /* 0x000000040000795c */ /* 0x000fe20000300000 */
.L_x_4629:
[----:B------:R-:W4:Y:S02]  /*31030*/  SYNCS.PHASECHK.TRANS64.TRYWAIT P1, [R3+URZ+0x33480], R2 ;  /* 0x03348002030075a7 */ /* 0x000f24000802017f */
[----:B----4-:R-:W-:Y:S05]  /*31040*/  @!P1 BRA `(.L_x_4630) ;  /* 0x0000007c00049947 */ /* 0x010fea0003800000 */
.L_x_4926:
[----:B------:R-:W-:Y:S05]  /*31050*/  @!P0 BRA `(.L_x_4631) ;  /* 0x0000000000048947 */ /* 0x000fea0003800000 */
[----:B------:R-:W-:Y:S01]  /*31060*/  BPT.TRAP 0x1 ;  /* 0x000000040000795c */ /* 0x000fe20000300000 */
.L_x_4631:
[----:B------:R0:W0:Y:S02]  /*31070*/  SYNCS.PHASECHK.TRANS64.TRYWAIT P0, [R5+URZ+0x33480], R0 ;  /* 0x03348000050075a7 */ /* 0x000024000800017f */
[----:B0-----:R-:W-:Y:S05]  /*31080*/  @!P0 NANOSLEEP.SYNCS 0x989680 ;  /* 0x009896800000895d */ /* 0x001fea0003900000 */
[----:B------:R-:W0:Y:S02]  /*31090*/  @!P0 SYNCS.PHASECHK.TRANS64 P0, [R5+URZ+0x33480], R0 ;  /* 0x03348000050085a7 */ /* 0x000e24000800007f */
[----:B0-----:R-:W-:Y:S05]  /*310a0*/  @!P0 BRA `(.L_x_4631) ;  /* 0xfffffffc00f08947 */ /* 0x001fea000383ffff */
.L_x_4275:
[----:B------:R-:W-:Y:S05]  /*310b0*/  BSYNC B8 ;  /* 0x0000000000087941 */ /* 0x000fea0003800000 */
.L_x_4272:
[----:B------:R-:W-:Y:S05]  /*310c0*/  EXIT ;  /* 0x000000000000794d */ /* 0x000fea0003800000 */
.L_x_4295:
[----:B-1----:R1:W2:Y:S02]  /*310d0*/  SYNCS.PHASECHK.TRANS64.TRYWAIT P5, [R93+URZ+0x33490], R94 ;  /* 0x0334905e5d0075a7 */ /* 0x0022a400080a017f */
[----:B--2---:R-:W-:Y:S05]  /*310e0*/  @!P5 NANOSLEEP.SYNCS 0x989680 ;  /* 0x009896800000d95d */ /* 0x004fea0003900000 */
[----:B------:R-:W2:Y:S02]  /*310f0*/  @!P5 SYNCS.PHASECHK.TRANS64 P5, [R93+URZ+0x33490], R94 ;  /* 0x0334905e5d00d5a7 */ /* 0x000ea400080a007f */
[----:B--2---:R-:W-:Y:S05]  /*31100*/  @!P5 BRA `(.L_x_4295) ;  /* 0xfffffffc00f0d947 */ /* 0x004fea000383ffff */
[----:B------:R-:W-:Y:S05]  /*31110*/  BRA `(.L_x_4632) ;  /* 0xfffffd2c005c7947 */ /* 0x000fea000383ffff */
.L_x_4296:
        /* <DEDUP_REMOVED lines=8> */
.L_x_4634:
[----:B------:R-:W-:Y:S05]  /*311a0*/  BSYNC B1 ;  /* 0x0000000000017941 */ /* 0x000fea0003800000 */
.L_x_4633:
        /* <DEDUP_REMOVED lines=8> */
.L_x_4635:
[----:B------:R-:W-:Y:S01]  /*31230*/  IMAD.MOV.U32 R11, RZ, RZ, R14 ;  /* 0x000000ffff0b7224 */ /* 0x000fe200078e000e */
[----:B------:R-:W-:Y:S06]  /*31240*/  BRA `(.L_x_4636) ;  /* 0xfffffd2c00247947 */ /* 0x000fec000383ffff */
.L_x_4321:
[----:B------:R-:W-:Y:S01]  /*31250*/  BSSY B1, `(.L_x_4637) ;  /* 0x0000008000017945 */ /* 0x000fe20003800000 */
[----:B0-----:R-:W-:Y:S01]  /*31260*/  IMAD.MOV.U32 R13, RZ, RZ, R119 ;  /* 0x000000ffff0d7224 */ /* 0x001fe200078e0077 */
[----:B------:R-:W-:Y:S01]  /*31270*/  MOV R12, 0x1 ;  /* 0x00000001000c7802 */ /* 0x000fe20000000f00 */
[----:B----4-:R-:W-:Y:S02]  /*31280*/  IMAD.MOV.U32 R11, RZ, RZ, 0x1e1f ;  /* 0x00001e1fff0b7424 */ /* 0x010fe400078e00ff */
[----:B------:R-:W-:-:S07]  /*31290*/  IMAD.MOV.U32 R15, RZ, RZ, -0x1 ;  /* 0xffffffffff0f7424 */ /* 0x000fce00078e00ff */
[----:B-123--:R-:W-:Y:S05]  /*312a0*/  WARPSYNC.COLLECTIVE R15, `(.L_x_4638) ;  /* 0x000000000f087348 */ /* 0x00efea0003c00000 */
[----:B------:R0:W4:Y:S02]  /*312b0*/  SHFL.IDX P6, R14, R13, R12, R11 ;  /* 0x0000000c0d0e7389 */ /* 0x00012400000c000b */
[----:B01234-:R-:W-:Y:S01]  /*312c0*/  ENDCOLLECTIVE ;  /* 0x000000000000791b */ /* 0x01ffe20003800000 */
.L_x_4638:
[----:B------:R-:W-:Y:S05]  /*312d0*/  BSYNC B1 ;  /* 0x0000000000017941 */ /* 0x000fea0003800000 */
.L_x_4637:
        /* <DEDUP_REMOVED lines=8> */
.L_x_4639:
[----:B------:R-:W-:Y:S01]  /*31360*/  IMAD.MOV.U32 R120, RZ, RZ, R14 ;  /* 0x000000ffff787224 */ /* 0x000fe200078e000e */
[----:B------:R-:W-:Y:S06]  /*31370*/  BRA `(.L_x_4640) ;  /* 0xfffffd5800747947 */ /* 0x000fec000383ffff */
.L_x_4351:
[----:B-1----:R1:W2:Y:S02]  /*31380*/  SYNCS.PHASECHK.TRANS64.TRYWAIT P5, [R93+URZ+0x33490], R94 ;  /* 0x0334905e5d0075a7 */ /* 0x0022a400080a017f */
[----:B--2---:R-:W-:Y:S05]  /*31390*/  @!P5 NANOSLEEP.SYNCS 0x989680 ;  /* 0x009896800000d95d */ /* 0x004fea0003900000 */
[----:B------:R-:W2:Y:S02]  /*313a0*/  @!P5 SYNCS.PHASECHK.TRANS64 P5, [R93+URZ+0x33490], R94 ;  /* 0x0334905e5d00d5a7 */ /* 0x000ea400080a007f */
[----:B--2---:R-:W-:Y:S05]  /*313b0*/  @!P5 BRA `(.L_x_4351) ;  /* 0xfffffffc00f0d947 */ /* 0x004fea000383ffff */
[----:B------:R-:W-:Y:S05]  /*313c0*/  BRA `(.L_x_4641) ;  /* 0xfffffd8c00d47947 */ /* 0x000fea000383ffff */
.L_x_4352:
        /* <DEDUP_REMOVED lines=8> */
.L_x_4643:
[----:B------:R-:W-:Y:S05]  /*31450*/  BSYNC B1 ;  /* 0x0000000000017941 */ /* 0x000fea0003800000 */
.L_x_4642:
        /* <DEDUP_REMOVED lines=8> */
.L_x_4644:
[----:B------:R-:W-:Y:S01]  /*314e0*/  MOV R11, R14 ;  /* 0x0000000e000b7202 */ /* 0x000fe20000000f00 */
[----:B------:R-:W-:Y:S06]  /*314f0*/  BRA `(.L_x_4645) ;  /* 0xfffffd8c00a47947 */ /* 0x000fec000383ffff */
.L_x_4365:
[----:B------:R-:W-:Y:S01]  /*31500*/  BSSY B1, `(.L_x_4646) ;  /* 0x0000008000017945 */ /* 0x000fe20003800000 */
[----:B0-2---:R-:W-:Y:S02]  /*31510*/  IMAD.MOV.U32 R13, RZ, RZ, R119 ;  /* 0x000000ffff0d7224 */ /* 0x005fe400078e0077 */
[----:B------:R-:W-:Y:S02]  /*31520*/  IMAD.MOV.U32 R12, RZ, RZ, 0x1 ;  /* 0x00000001ff0c7424 */ /* 0x000fe400078e00ff */
[----:B----4-:R-:W-:Y:S02]  /*31530*/  IMAD.MOV.U32 R11, RZ, RZ, 0x1e1f ;  /* 0x00001e1fff0b7424 */ /* 0x010fe400078e00ff */
[----:B------:R-:W-:-:S07]  /*31540*/  IMAD.MOV.U32 R15, RZ, RZ, -0x1 ;  /* 0xffffffffff0f7424 */ /* 0x000fce00078e00ff */
[----:B-1-3--:R-:W-:Y:S05]  /*31550*/  WARPSYNC.COLLECTIVE R15, `(.L_x_4647) ;  /* 0x000000000f087348 */ /* 0x00afea0003c00000 */
[----:B------:R0:W2:Y:S02]  /*31560*/  SHFL.IDX P6, R14, R13, R12, R11 ;  /* 0x0000000c0d0e7389 */ /* 0x0000a400000c000b */
[----:B0123--:R-:W-:Y:S01]  /*31570*/  ENDCOLLECTIVE ;  /* 0x000000000000791b */ /* 0x00ffe20003800000 */
.L_x_4647:
[----:B------:R-:W-:Y:S05]  /*31580*/  BSYNC B1 ;  /* 0x0000000000017941 */ /* 0x000fea0003800000 */
.L_x_4646:
        /* <DEDUP_REMOVED lines=8> */
.L_x_4648:
[----:B------:R-:W-:Y:S01]  /*31610*/  IMAD.MOV.U32 R120, RZ, RZ, R14 ;  /* 0x000000ffff787224 */ /* 0x000fe200078e000e */
[----:B------:R-:W-:Y:S06]  /*31620*/  BRA `(.L_x_4649) ;  /* 0xfffffdbc00a47947 */ /* 0x000fec000383ffff */
.L_x_4378:
[----:B0-----:R0:W1:Y:S02]  /*31630*/  SYNCS.PHASECHK.TRANS64.TRYWAIT P3, [R93+URZ+0x33490], R94 ;  /* 0x0334905e5d0075a7 */ /* 0x001064000806017f */
[----:B-1----:R-:W-:Y:S05]  /*31640*/  @!P3 NANOSLEEP.SYNCS 0x989680 ;  /* 0x009896800000b95d */ /* 0x002fea0003900000 */
[----:B------:R-:W1:Y:S02]  /*31650*/  @!P3 SYNCS.PHASECHK.TRANS64 P3, [R93+URZ+0x33490], R94 ;  /* 0x0334905e5d00b5a7 */ /* 0x000e64000806007f */
[----:B-1----:R-:W-:Y:S05]  /*31660*/  @!P3 BRA `(.L_x_4378) ;  /* 0xfffffffc00f0b947 */ /* 0x002fea000383ffff */
[----:B------:R-:W-:Y:S05]  /*31670*/  BRA `(.L_x_4650) ;  /* 0xfffffdec009c7947 */ /* 0x000fea000383ffff */
.L_x_4379:
        /* <DEDUP_REMOVED lines=8> */
.L_x_4652:
[----:B------:R-:W-:Y:S05]  /*31700*/  BSYNC B1 ;  /* 0x0000000000017941 */ /* 0x000fea0003800000 */
.L_x_4651:
        /* <DEDUP_REMOVED lines=8> */
.L_x_4653:
[----:B------:R-:W-:Y:S01]  /*31790*/  IMAD.MOV.U32 R45, RZ, RZ, R14 ;  /* 0x000000ffff2d7224 */ /* 0x000fe200078e000e */
[----:B------:R-:W-:Y:S06]  /*317a0*/  BRA `(.L_x_4654) ;  /* 0xfffffdec00cc7947 */ /* 0x000fec000383ffff */
.L_x_4382:
[----:B------:R-:W-:Y:S01]  /*317b0*/  BSSY B1, `(.L_x_4655) ;  /* 0x0000008000017945 */ /* 0x000fe20003800000 */
[----:B----4-:R-:W-:Y:S01]  /*317c0*/  IMAD.MOV.U32 R13, RZ, RZ, R44 ;  /* 0x000000ffff0d7224 */ /* 0x010fe200078e002c */
[----:B------:R-:W-:Y:S01]  /*317d0*/  MOV R15, 0xffffffff ;  /* 0xffffffff000f7802 */ /* 0x000fe20000000f00 */
[----:B------:R-:W-:Y:S02]  /*317e0*/  IMAD.MOV.U32 R12, RZ, RZ, 0x1 ;  /* 0x00000001ff0c7424 */ /* 0x000fe400078e00ff */
[----:B------:R-:W-:-:S07]  /*317f0*/  IMAD.MOV.U32 R11, RZ, RZ, 0x1e1f ;  /* 0x00001e1fff0b7424 */ /* 0x000fce00078e00ff */
[----:B0123--:R-:W-:Y:S05]  /*31800*/  WARPSYNC.COLLECTIVE R15, `(.L_x_4656) ;  /* 0x000000000f087348 */ /* 0x00ffea0003c00000 */
[----:B------:R4:W0:Y:S02]  /*31810*/  SHFL.IDX P6, R14, R13, R12, R11 ;  /* 0x0000000c0d0e7389 */ /* 0x00082400000c000b */
[----:B01234-:R-:W-:Y:S01]  /*31820*/  ENDCOLLECTIVE ;  /* 0x000000000000791b */ /* 0x01ffe20003800000 */
.L_x_4656:
[----:B------:R-:W-:Y:S05]  /*31830*/  BSYNC B1 ;  /* 0x0000000000017941 */ /* 0x000fea0003800000 */
.L_x_4655:
        /* <DEDUP_REMOVED lines=8> */
.L_x_4657:
[----:B------:R-:W-:Y:S01]  /*318c0*/  MOV R45, R14 ;  /* 0x0000000e002d7202 */ /* 0x000fe20000000f00 */
[----:B------:R-:W-:Y:S06]  /*318d0*/  BRA `(.L_x_4658) ;  /* 0xfffffdf000247947 */ /* 0x000fec000383ffff */
.L_x_4386:
[----:B------:R0:W0:Y:S02]  /*318e0*/  SYNCS.PHASECHK.TRANS64.TRYWAIT P2, [R93+URZ+0x334b0], R94 ;  /* 0x0334b05e5d0075a7 */ /* 0x000024000804017f */
[----:B0-----:R-:W-:Y:S05]  /*318f0*/  @!P2 NANOSLEEP.SYNCS 0x989680 ;  /* 0x009896800000a95d */ /* 0x001fea0003900000 */
[----:B------:R-:W0:Y:S02]  /*31900*/  @!P2 SYNCS.PHASECHK.TRANS64 P2, [R93+URZ+0x334b0], R94 ;  /* 0x0334b05e5d00a5a7 */ /* 0x000e24000804007f */
[----:B0-----:R-:W-:Y:S05]  /*31910*/  @!P2 BRA `(.L_x_4386) ;  /* 0xfffffffc00f0a947 */ /* 0x001fea000383ffff */
[----:B------:R-:W-:Y:S05]  /*31920*/  BRA `(.L_x_4659) ;  /* 0xfffffdf000f87947 */ /* 0x000fea000383ffff */
.L_x_4396:
[----:B------:R-:W-:Y:S01]  /*31930*/  BSSY B0, `(.L_x_4660) ;  /* 0x0000007000007945 */ /* 0x000fe20003800000 */
[----:B------:R-:W-:Y:S02]  /*31940*/  IMAD.MOV.U32 R12, RZ, RZ, RZ ;  /* 0x000000ffff0c7224 */ /* 0x000fe400078e00ff */
[----:B------:R-:W-:Y:S02]  /*31950*/  IMAD.MOV.U32 R11, RZ, RZ, 0x1f ;  /* 0x0000001fff0b7424 */ /* 0x000fe400078e00ff */
[----:B------:R-:W-:-:S07]  /*31960*/  IMAD.MOV.U32 R15, RZ, RZ, -0x1 ;  /* 0xffffffffff0f7424 */ /* 0x000fce00078e00ff */
[----:B------:R-:W-:Y:S05]  /*31970*/  WARPSYNC.COLLECTIVE R15, `(.L_x_4661) ;  /* 0x000000000f087348 */ /* 0x000fea0003c00000 */
[----:B------:R0:W1:Y:S02]  /*31980*/  SHFL.IDX P6, R14, R13, R12, R11 ;  /* 0x0000000c0d0e7389 */ /* 0x00006400000c000b */
[----:B01----:R-:W-:Y:S01]  /*31990*/  ENDCOLLECTIVE ;  /* 0x000000000000791b */ /* 0x003fe20003800000 */
.L_x_4661:
[----:B------:R-:W-:Y:S05]  /*319a0*/  BSYNC B0 ;  /* 0x0000000000007941 */ /* 0x000fea0003800000 */
.L_x_4660:
[----:B------:R1:W-:Y:S01]  /*319b0*/  STL [R1+0x40], R14 ;  /* 0x0000400e01007387 */ /* 0x0003e20000100800 */
[----:B------:R-:W-:Y:S05]  /*319c0*/  BRA `(.L_x_4662) ;  /* 0xfffffe00007c7947 */ /* 0x000fea000383ffff */
.L_x_4406:
[----:B------:R-:W-:Y:S01]  /*319d0*/  BSSY B1, `(.L_x_4663) ;  /* 0x0000008000017945 */ /* 0x000fe20003800000 */
[----:B------:R-:W-:Y:S01]  /*319e0*/  IMAD.MOV.U32 R13, RZ, RZ, R28 ;  /* 0x000000ffff0d7224 */ /* 0x000fe200078e001c */
[----:B------:R-:W-:Y:S01]  /*319f0*/  MOV R11, 0x1e1f ;  /* 0x00001e1f000b7802 */ /* 0x000fe20000000f00 */
[----:B------:R-:W-:Y:S02]  /*31a00*/  IMAD.MOV.U32 R12, RZ, RZ, RZ ;  /* 0x000000ffff0c7224 */ /* 0x000fe400078e00ff */
[----:B------:R-:W-:-:S07]  /*31a10*/  IMAD.MOV.U32 R15, RZ, RZ, -0x1 ;  /* 0xffffffffff0f7424 */ /* 0x000fce00078e00ff */
[----:B-1----:R-:W-:Y:S05]  /*31a20*/  WARPSYNC.COLLECTIVE R15, `(.L_x_4664) ;  /* 0x000000000f087348 */ /* 0x002fea0003c00000 */
[----:B-1----:R0:W1:Y:S02]  /*31a30*/  SHFL.IDX P6, R14, R13, R12, R11 ;  /* 0x0000000c0d0e7389 */ /* 0x00206400000c000b */
[----:B01----:R-:W-:Y:S01]  /*31a40*/  ENDCOLLECTIVE ;  /* 0x000000000000791b */ /* 0x003fe20003800000 */
.L_x_4664:
[----:B------:R-:W-:Y:S05]  /*31a50*/  BSYNC B1 ;  /* 0x0000000000017941 */ /* 0x000fea0003800000 */
.L_x_4663:
        /* <DEDUP_REMOVED lines=8> */
.L_x_4665:
[----:B------:R-:W-:Y:S02]  /*31ae0*/  IMAD.MOV.U32 R13, RZ, RZ, R45 ;  /* 0x000000ffff0d7224 */ /* 0x000fe400078e002d */
[----:B------:R-:W-:-:S07]  /*31af0*/  IMAD.MOV.U32 R7, RZ, RZ, R14 ;  /* 0x000000ffff077224 */ /* 0x000fce00078e000e */
[----:B------:R-:W-:Y:S05]  /*31b00*/  WARPSYNC.COLLECTIVE R15, `(.L_x_4666) ;  /* 0x000000000f087348 */ /* 0x000fea0003c00000 */
[----:B------:R0:W1:Y:S02]  /*31b10*/  SHFL.IDX P6, R14, R13, R12, R11 ;  /* 0x0000000c0d0e7389 */ /* 0x00006400000c000b */
[----:B01----:R-:W-:Y:S01]  /*31b20*/  ENDCOLLECTIVE ;  /* 0x000000000000791b */ /* 0x003fe20003800000 */
.L_x_4666:
[----:B------:R-:W-:Y:S02]  /*31b30*/  IMAD.MOV.U32 R13, RZ, RZ, R26 ;  /* 0x000000ffff0d7224 */ /* 0x000fe400078e001a */
[----:B------:R-:W-:-:S07]  /*31b40*/  IMAD.MOV.U32 R3, RZ, RZ, R14 ;  /* 0x000000ffff037224 */ /* 0x000fce00078e000e */
[----:B------:R-:W-:Y:S05]  /*31b50*/  WARPSYNC.COLLECTIVE R15, `(.L_x_4667) ;  /* 0x000000000f087348 */ /* 0x000fea0003c00000 */
[----:B------:R0:W1:Y:S02]  /*31b60*/  SHFL.IDX P6, R14, R13, R12, R11 ;  /* 0x0000000c0d0e7389 */ /* 0x00006400000c000b */
[----:B01----:R-:W-:Y:S01]  /*31b70*/  ENDCOLLECTIVE ;  /* 0x000000000000791b */ /* 0x003fe20003800000 */
.L_x_4667:
[----:B------:R-:W-:Y:S01]  /*31b80*/  IMAD.MOV.U32 R39, RZ, RZ, R14 ;  /* 0x000000ffff277224 */ /* 0x000fe200078e000e */
[----:B------:R-:W-:Y:S06]  /*31b90*/  BRA `(.L_x_4668) ;  /* 0xfffffe0800087947 */ /* 0x000fec000383ffff */
.L_x_4410:
[----:B-1----:R1:W4:Y:S02]  /*31ba0*/  SYNCS.PHASECHK.TRANS64.TRYWAIT P0, [R18+URZ+0x33400], R3 ;  /* 0x03340003120075a7 */ /* 0x002324000800017f */
[----:B----4-:R-:W-:Y:S05]  /*31bb0*/  @!P0 NANOSLEEP.SYNCS 0x989680 ;  /* 0x009896800000895d */ /* 0x010fea0003900000 */
[----:B------:R-:W4:Y:S02]  /*31bc0*/  @!P0 SYNCS.PHASECHK.TRANS64 P0, [R18+URZ+0x33400], R3 ;  /* 0x03340003120085a7 */ /* 0x000f24000800007f */
[----:B----4-:R-:W-:Y:S05]  /*31bd0*/  @!P0 BRA `(.L_x_4410) ;  /* 0xfffffffc00f08947 */ /* 0x010fea000383ffff */
[----:B------:R-:W-:Y:S05]  /*31be0*/  BRA `(.L_x_4669) ;  /* 0xfffffe0c00707947 */ /* 0x000fea000383ffff */
.L_x_4422:
[----:B------:R-:W-:Y:S01]  /*31bf0*/  BSSY B1, `(.L_x_4670) ;  /* 0x0000008000017945 */ /* 0x000fe20003800000 */
[----:B------:R-:W-:Y:S01]  /*31c00*/  MOV R13, R28 ;  /* 0x0000001c000d7202 */ /* 0x000fe20000000f00 */
[----:B------:R-:W-:Y:S02]  /*31c10*/  IMAD.MOV.U32 R12, RZ, RZ, RZ ;  /* 0x000000ffff0c7224 */ /* 0x000fe400078e00ff */
[----:B------:R-:W-:Y:S02]  /*31c20*/  IMAD.MOV.U32 R11, RZ, RZ, 0x1e1f ;  /* 0x00001e1fff0b7424 */ /* 0x000fe400078e00ff */
[----:B------:R-:W-:-:S07]  /*31c30*/  IMAD.MOV.U32 R15, RZ, RZ, -0x1 ;  /* 0xffffffffff0f7424 */ /* 0x000fce00078e00ff */
[----:B-1----:R-:W-:Y:S05]  /*31c40*/  WARPSYNC.COLLECTIVE R15, `(.L_x_4671) ;  /* 0x000000000f087348 */ /* 0x002fea0003c00000 */
[----:B-1----:R0:W1:Y:S02]  /*31c50*/  SHFL.IDX P6, R14, R13, R12, R11 ;  /* 0x0000000c0d0e7389 */ /* 0x00206400000c000b */
[----:B01----:R-:W-:Y:S01]  /*31c60*/  ENDCOLLECTIVE ;  /* 0x000000000000791b */ /* 0x003fe20003800000 */
.L_x_4671:
[----:B------:R-:W-:Y:S05]  /*31c70*/  BSYNC B1 ;  /* 0x0000000000017941 */ /* 0x000fea0003800000 */
.L_x_4670:
        /* <DEDUP_REMOVED lines=8> */
.L_x_4672:
[----:B------:R-:W-:Y:S02]  /*31d00*/  IMAD.MOV.U32 R13, RZ, RZ, R45 ;  /* 0x000000ffff0d7224 */ /* 0x000fe400078e002d */
[----:B------:R-:W-:-:S07]  /*31d10*/  IMAD.MOV.U32 R37, RZ, RZ, R14 ;  /* 0x000000ffff257224 */ /* 0x000fce00078e000e */
[----:B------:R-:W-:Y:S05]  /*31d20*/  WARPSYNC.COLLECTIVE R15, `(.L_x_4673) ;  /* 0x000000000f087348 */ /* 0x000fea0003c00000 */
[----:B------:R0:W1:Y:S02]  /*31d30*/  SHFL.IDX P6, R14, R13, R12, R11 ;  /* 0x0000000c0d0e7389 */ /* 0x00006400000c000b */
[----:B01----:R-:W-:Y:S01]  /*31d40*/  ENDCOLLECTIVE ;  /* 0x000000000000791b */ /* 0x003fe20003800000 */
.L_x_4673:
[----:B------:R-:W-:Y:S01]  /*31d50*/  MOV R13, R26 ;  /* 0x0000001a000d7202 */ /* 0x000fe20000000f00 */
[----:B------:R-:W-:-:S07]  /*31d60*/  IMAD.MOV.U32 R45, RZ, RZ, R14 ;  /* 0x000000ffff2d7224 */ /* 0x000fce00078e000e */
[----:B------:R-:W-:Y:S05]  /*31d70*/  WARPSYNC.COLLECTIVE R15, `(.L_x_4674) ;  /* 0x000000000f087348 */ /* 0x000fea0003c00000 */
[----:B------:R0:W1:Y:S02]  /*31d80*/  SHFL.IDX P6, R14, R13, R12, R11 ;  /* 0x0000000c0d0e7389 */ /* 0x00006400000c000b */
[----:B01----:R-:W-:Y:S01]  /*31d90*/  ENDCOLLECTIVE ;  /* 0x000000000000791b */ /* 0x003fe20003800000 */
.L_x_4674:
[----:B------:R-:W-:Y:S01]  /*31da0*/  IMAD.MOV.U32 R47, RZ, RZ, R14 ;  /* 0x000000ffff2f7224 */ /* 0x000fe200078e000e */
[----:B------:R-:W-:Y:S06]  /*31db0*/  BRA `(.L_x_4675) ;  /* 0xfffffe3800fc7947 */ /* 0x000fec000383ffff */
.L_x_4426:
[----:B0-----:R0:W1:Y:S02]  /*31dc0*/  SYNCS.PHASECHK.TRANS64.TRYWAIT P0, [R18+URZ+0x33400], R3 ;  /* 0x03340003120075a7 */ /* 0x001064000800017f */
[----:B-1----:R-:W-:Y:S05]  /*31dd0*/  @!P0 NANOSLEEP.SYNCS 0x989680 ;  /* 0x009896800000895d */ /* 0x002fea0003900000 */
[----:B------:R-:W1:Y:S02]  /*31de0*/  @!P0 SYNCS.PHASECHK.TRANS64 P0, [R18+URZ+0x33400], R3 ;  /* 0x03340003120085a7 */ /* 0x000e64000800007f */
[----:B-1----:R-:W-:Y:S05]  /*31df0*/  @!P0 BRA `(.L_x_4426) ;  /* 0xfffffffc00f08947 */ /* 0x002fea000383ffff */
[----:B------:R-:W-:Y:S05]  /*31e00*/  BRA `(.L_x_4676) ;  /* 0xfffffe4000087947 */ /* 0x000fea000383ffff */
.L_x_4434:
[----:B--2---:R2:W3:Y:S02]  /*31e10*/  SYNCS.PHASECHK.TRANS64.TRYWAIT P1, [R0+URZ+0x33430], R3 ;  /* 0x03343003000075a7 */ /* 0x0044e4000802017f */
[----:B---3--:R-:W-:Y:S05]  /*31e20*/  @!P1 NANOSLEEP.SYNCS 0x989680 ;  /* 0x009896800000995d */ /* 0x008fea0003900000 */
[----:B------:R-:W3:Y:S02]  /*31e30*/  @!P1 SYNCS.PHASECHK.TRANS64 P1, [R0+URZ+0x33430], R3 ;  /* 0x03343003000095a7 */ /* 0x000ee4000802007f */
[----:B---3--:R-:W-:Y:S05]  /*31e40*/  @!P1 BRA `(.L_x_4434) ;  /* 0xfffffffc00f09947 */ /* 0x008fea000383ffff */
[----:B------:R-:W-:Y:S05]  /*31e50*/  BRA `(.L_x_4433) ;  /* 0xfffffe7000547947 */ /* 0x000fea000383ffff */
.L_x_4441:
[----:B-1----:R1:W2:Y:S02]  /*31e60*/  SYNCS.PHASECHK.TRANS64.TRYWAIT P2, [R5+URZ+0x33430], R4 ;  /* 0x03343004050075a7 */ /* 0x0022a4000804017f */
[----:B--2---:R-:W-:Y:S05]  /*31e70*/  @!P2 NANOSLEEP.SYNCS 0x989680 ;  /* 0x009896800000a95d */ /* 0x004fea0003900000 */
[----:B------:R-:W2:Y:S02]  /*31e80*/  @!P2 SYNCS.PHASECHK.TRANS64 P2, [R5+URZ+0x33430], R4 ;  /* 0x033430040500a5a7 */ /* 0x000ea4000804007f */
[----:B--2---:R-:W-:Y:S05]  /*31e90*/  @!P2 BRA `(.L_x_4441) ;  /* 0xfffffffc00f0a947 */ /* 0x004fea000383ffff */
[----:B------:R-:W-:Y:S05]  /*31ea0*/  BRA `(.L_x_4440) ;  /* 0xfffffeb4009c7947 */ /* 0x000fea000383ffff */
.L_x_4445:
[----:B-1----:R1:W2:Y:S02]  /*31eb0*/  SYNCS.PHASECHK.TRANS64.TRYWAIT P1, [R4+URZ+0x33450], R3 ;  /* 0x03345003040075a7 */ /* 0x0022a4000802017f */
[----:B--2---:R-:W-:Y:S05]  /*31ec0*/  @!P1 NANOSLEEP.SYNCS 0x989680 ;  /* 0x009896800000995d */ /* 0x004fea0003900000 */
[----:B------:R-:W2:Y:S02]  /*31ed0*/  @!P1 SYNCS.PHASECHK.TRANS64 P1, [R4+URZ+0x33450], R3 ;  /* 0x03345003040095a7 */ /* 0x000ea4000802007f */
[----:B--2---:R-:W-:Y:S05]  /*31ee0*/  @!P1 BRA `(.L_x_4445) ;  /* 0xfffffffc00f09947 */ /* 0x004fea000383ffff */
[----:B------:R-:W-:Y:S05]  /*31ef0*/  BRA `(.L_x_4442) ;  /* 0xfffffec400dc7947 */ /* 0x000fea000383ffff */
.L_x_4452:
[----:B-1----:R1:W2:Y:S02]  /*31f00*/  SYNCS.PHASECHK.TRANS64.TRYWAIT P1, [R8+URZ+0x33450], R3 ;  /* 0x03345003080075a7 */ /* 0x0022a4000802017f */
[----:B--2---:R-:W-:Y:S05]  /*31f10*/  @!P1 NANOSLEEP.SYNCS 0x989680 ;  /* 0x009896800000995d */ /* 0x004fea0003900000 */
[----:B------:R-:W2:Y:S02]  /*31f20*/  @!P1 SYNCS.PHASECHK.TRANS64 P1, [R8+URZ+0x33450], R3 ;  /* 0x03345003080095a7 */ /* 0x000ea4000802007f */
[----:B--2---:R-:W-:Y:S05]  /*31f30*/  @!P1 BRA `(.L_x_4452) ;  /* 0xfffffffc00f09947 */ /* 0x004fea000383ffff */
[----:B------:R-:W-:Y:S05]  /*31f40*/  BRA `(.L_x_4451) ;  /* 0xfffffef400547947 */ /* 0x000fea000383ffff */
.L_x_4456:
        /* <DEDUP_REMOVED lines=17> */
[----:B-----5:R-:W-:Y:S01]  /*32060*/  IMAD.MOV.U32 R12, RZ, RZ, R0 ;  /* 0x000000ffff0c7224 */ /* 0x020fe200078e0000 */
[----:B------:R-:W-:Y:S01]  /*32070*/  SEL R57, R57, R11, P0 ;  /* 0x0000000b39397207 */ /* 0x000fe20000000000 */
[----:B------:R-:W-:Y:S01]  /*32080*/  IMAD.MOV.U32 R11, RZ, RZ, 0x1c1f ;  /* 0x00001c1fff0b7424 */ /* 0x000fe200078e00ff */
[----:B------:R-:W-:-:S02]  /*32090*/  SEL R98, R15, R91, P0 ;  /* 0x0000005b0f627207 */ /* 0x000fc40000000000 */
[----:B------:R-:W-:Y:S01]  /*320a0*/  SEL R43, R91, R15, P0 ;  /* 0x0000000f5b2b7207 */ /* 0x000fe20000000000 */
[----:B------:R-:W-:Y:S01]  /*320b0*/  IMAD.MOV.U32 R15, RZ, RZ, -0x1 ;  /* 0xffffffffff0f7424 */ /* 0x000fe200078e00ff */
[----:B------:R-:W-:Y:S02]  /*320c0*/  SEL R30, R33, R32, P0 ;  /* 0x00000020211e7207 */ /* 0x000fe40000000000 */
[----:B------:R-:W-:Y:S02]  /*320d0*/  SEL R31, R32, R33, P0 ;  /* 0x00000021201f7207 */ /* 0x000fe40000000000 */
[----:B------:R-:W-:Y:S02]  /*320e0*/  SEL R32, R14, R60, P0 ;  /* 0x0000003c0e207207 */ /* 0x000fe40000000000 */
[----:B------:R-:W-:-:S07]  /*320f0*/  SEL R33, R60, R14, P0 ;  /* 0x0000000e3c217207 */ /* 0x000fce0000000000 */
[----:B0-----:R-:W-:Y:S05]  /*32100*/  WARPSYNC.COLLECTIVE R15, `(.L_x_4677) ;  /* 0x000000000f087348 */ /* 0x001fea0003c00000 */
[----:B------:R1:W2:Y:S02]  /*32110*/  SHFL.IDX P6, R14, R13, R12, R11 ;  /* 0x0000000c0d0e7389 */ /* 0x0002a400000c000b */
[----:B012---:R-:W-:Y:S01]  /*32120*/  ENDCOLLECTIVE ;  /* 0x000000000000791b */ /* 0x007fe20003800000 */
.L_x_4677:
[----:B------:R-:W-:Y:S02]  /*32130*/  SEL R3, R5, R109, P0 ;  /* 0x0000006d05037207 */ /* 0x000fe40000000000 */
[----:B------:R-:W-:Y:S02]  /*32140*/  SEL R142, R109, R5, P0 ;  /* 0x000000056d8e7207 */ /* 0x000fe40000000000 */
[----:B------:R-:W-:Y:S02]  /*32150*/  SEL R62, R116, R4, P0 ;  /* 0x00000004743e7207 */ /* 0x000fe40000000000 */
[----:B------:R-:W-:Y:S02]  /*32160*/  SEL R63, R4, R116, P0 ;  /* 0x00000074043f7207 */ /* 0x000fe40000000000 */
[----:B------:R-:W-:Y:S02]  /*32170*/  LOP3.LUT R116, R0, 0x2, RZ, 0x3c, !PT ;  /* 0x0000000200747812 */ /* 0x000fe400078e3cff */
        /* <DEDUP_REMOVED lines=12> */
.L_x_4678:
        /* <DEDUP_REMOVED lines=19> */
.L_x_4679:
[----:B------:R-:W-:Y:S02]  /*32370*/  SEL R117, R125, R123, P0 ;  /* 0x0000007b7d757207 */ /* 0x000fe40000000000 */
[----:B------:R-:W-:Y:S01]  /*32380*/  SEL R8, R123, R125, P0 ;  /* 0x0000007d7b087207 */ /* 0x000fe20000000000 */
[----:B------:R-:W-:Y:S01]  /*32390*/  IMAD.MOV.U32 R125, RZ, RZ, RZ ;  /* 0x000000ffff7d7224 */ /* 0x000fe200078e00ff */
        /* <DEDUP_REMOVED lines=16> */
.L_x_4680:
        /* <DEDUP_REMOVED lines=18> */
.L_x_4681:
        /* <DEDUP_REMOVED lines=18> */
.L_x_4682:
[----:B------:R-:W-:Y:S02]  /*326e0*/  SEL R100, R38, R95, P0 ;  /* 0x0000005f26647207 */ /* 0x000fe40000000000 */
[----:B------:R-:W-:Y:S02]  /*326f0*/  SEL R38, R95, R38, P0 ;  /* 0x000000265f267207 */ /* 0x000fe40000000000 */
[----:B------:R-:W-:Y:S02]  /*32700*/  SEL R102, R41, R99, P0 ;  /* 0x0000006329667207 */ /* 0x000fe40000000000 */
[----:B------:R-:W-:Y:S02]  /*32710*/  SEL R41, R99, R41, P0 ;  /* 0x0000002963297207 */ /* 0x000fe40000000000 */
[----:B------:R-:W-:Y:S02]  /*32720*/  SEL R106, R39, R107, P0 ;  /* 0x0000006b276a7207 */ /* 0x000fe40000000000 */
[----:B------:R-:W-:-:S02]  /*32730*/  SEL R39, R107, R39, P0 ;  /* 0x000000276b277207 */ /* 0x000fc40000000000 */
[----:B------:R-:W-:Y:S01]  /*32740*/  MOV R13, R140 ;  /* 0x0000008c000d7202 */ /* 0x000fe20000000f00 */
[----:B------:R-:W-:Y:S02]  /*32750*/  IMAD.MOV.U32 R12, RZ, RZ, R116 ;  /* 0x000000ffff0c7224 */ /* 0x000fe400078e0074 */
[----:B------:R-:W-:-:S07]  /*32760*/  IMAD.MOV.U32 R115, RZ, RZ, R14 ;  /* 0x000000ffff737224 */ /* 0x000fce00078e000e */
[----:B------:R-:W-:Y:S05]  /*32770*/  WARPSYNC.COLLECTIVE R15, `(.L_x_4683) ;  /* 0x000000000f087348 */ /* 0x000fea0003c00000 */
[----:B------:R0:W1:Y:S02]  /*32780*/  SHFL.IDX P6, R14, R13, R12, R11 ;  /* 0x0000000c0d0e7389 */ /* 0x00006400000c000b */
[----:B01----:R-:W-:Y:S01]  /*32790*/  ENDCOLLECTIVE ;  /* 0x000000000000791b */ /* 0x003fe20003800000 */
.L_x_4683:
[----:B------:R-:W-:Y:S02]  /*327a0*/  IMAD.MOV.U32 R13, RZ, RZ, R142 ;  /* 0x000000ffff0d7224 */ /* 0x000fe400078e008e */
[----:B------:R-:W-:-:S07]  /*327b0*/  IMAD.MOV.U32 R83, RZ, RZ, R14 ;  /* 0x000000ffff537224 */ /* 0x000fce00078e000e */
[----:B------:R-:W-:Y:S05]  /*327c0*/  WARPSYNC.COLLECTIVE R15, `(.L_x_4684) ;  /* 0x000000000f087348 */ /* 0x000fea0003c00000 */
[----:B------:R0:W1:Y:S02]  /*327d0*/  SHFL.IDX P6, R14, R13, R12, R11 ;  /* 0x0000000c0d0e7389 */ /* 0x00006400000c000b */
[----:B01----:R-:W-:Y:S01]  /*327e0*/  ENDCOLLECTIVE ;  /* 0x000000000000791b */ /* 0x003fe20003800000 */
.L_x_4684:
        /* <DEDUP_REMOVED lines=8> */
.L_x_4685:
[----:B------:R-:W-:Y:S02]  /*32870*/  SEL R113, R115, R89, P0 ;  /* 0x0000005973717207 */ /* 0x000fe40000000000 */
[----:B------:R-:W-:Y:S01]  /*32880*/  SEL R115, R89, R115, P0 ;  /* 0x0000007359737207 */ /* 0x000fe20000000000 */
[----:B------:R-:W-:Y:S02]  /*32890*/  IMAD.MOV.U32 R13, RZ, RZ, R119 ;  /* 0x000000ffff0d7224 */ /* 0x000fe400078e0077 */
[----:B------:R-:W-:-:S07]  /*328a0*/  IMAD.MOV.U32 R118, RZ, RZ, R14 ;  /* 0x000000ffff767224 */ /* 0x000fce00078e000e */
[----:B------:R-:W-:Y:S05]  /*328b0*/  WARPSYNC.COLLECTIVE R15, `(.L_x_4686) ;  /* 0x000000000f087348 */ /* 0x000fea0003c00000 */
[----:B------:R0:W1:Y:S02]  /*328c0*/  SHFL.IDX P6, R14, R13, R12, R11 ;  /* 0x0000000c0d0e7389 */ /* 0x00006400000c000b */
[----:B01----:R-:W-:Y:S01]  /*328d0*/  ENDCOLLECTIVE ;  /* 0x000000000000791b */ /* 0x003fe20003800000 */
.L_x_4686:
[----:B------:R-:W-:Y:S02]  /*328e0*/  IMAD.MOV.U32 R13, RZ, RZ, R138 ;  /* 0x000000ffff0d7224 */ /* 0x000fe400078e008a */
[----:B------:R-:W-:Y:S02]  /*328f0*/  IMAD.MOV.U32 R12, RZ, RZ, R116 ;  /* 0x000000ffff0c7224 */ /* 0x000fe400078e0074 */
[----:B------:R-:W-:-:S07]  /*32900*/  IMAD.MOV.U32 R119, RZ, RZ, R14 ;  /* 0x000000ffff777224 */ /* 0x000fce00078e000e */
[----:B------:R-:W-:Y:S05]  /*32910*/  WARPSYNC.COLLECTIVE R15, `(.L_x_4687) ;  /* 0x000000000f087348 */ /* 0x000fea0003c00000 */
[----:B------:R0:W1:Y:S02]  /*32920*/  SHFL.IDX P6, R14, R13, R12, R11 ;  /* 0x0000000c0d0e7389 */ /* 0x00006400000c000b */
[----:B01----:R-:W-:Y:S01]  /*32930*/  ENDCOLLECTIVE ;  /* 0x000000000000791b */ /* 0x003fe20003800000 */
.L_x_4687:
[----:B------:R-:W-:Y:S01]  /*32940*/  IMAD.MOV.U32 R13, RZ, RZ, R141 ;  /* 0x000000ffff0d7224 */ /* 0x000fe200078e008d */
[----:B------:R-:W-:-:S07]  /*32950*/  MOV R81, R14 ;  /* 0x0000000e00517202 */ /* 0x000fce0000000f00 */
[----:B------:R-:W-:Y:S05]  /*32960*/  WARPSYNC.COLLECTIVE R15, `(.L_x_4688) ;  /* 0x000000000f087348 */ /* 0x000fea0003c00000 */
[----:B------:R0:W1:Y:S02]  /*32970*/  SHFL.IDX P6, R14, R13, R12, R11 ;  /* 0x0000000c0d0e7389 */ /* 0x00006400000c000b */
[----:B01----:R-:W-:Y:S01]  /*32980*/  ENDCOLLECTIVE ;  /* 0x000000000000791b */ /* 0x003fe20003800000 */
.L_x_4688:
[----:B------:R-:W-:Y:S02]  /*32990*/  IMAD.MOV.U32 R13, RZ, RZ, R126 ;  /* 0x000000ffff0d7224 */ /* 0x000fe400078e007e */
[----:B------:R-:W-:Y:S02]  /*329a0*/  IMAD.MOV.U32 R12, RZ, RZ, R0 ;  /* 0x000000ffff0c7224 */ /* 0x000fe400078e0000 */
[----:B------:R-:W-:-:S07]  /*329b0*/  IMAD.MOV.U32 R85, RZ, RZ, R14 ;  /* 0x000000ffff557224 */ /* 0x000fce00078e000e */
[----:B------:R-:W-:Y:S05]  /*329c0*/  WARPSYNC.COLLECTIVE R15, `(.L_x_4689) ;  /* 0x000000000f087348 */ /* 0x000fea0003c00000 */
[----:B------:R0:W1:Y:S02]  /*329d0*/  SHFL.IDX P6, R14, R13, R12, R11 ;  /* 0x0000000c0d0e7389 */ /* 0x00006400000c000b */
[----:B01----:R-:W-:Y:S01]  /*329e0*/  ENDCOLLECTIVE ;  /* 0x000000000000791b */ /* 0x003fe20003800000 */
.L_x_4689:
[----:B------:R-:W-:Y:S01]  /*329f0*/  MOV R13, R122 ;  /* 0x0000007a000d7202 */ /* 0x000fe20000000f00 */
[----:B------:R-:W-:-:S07]  /*32a00*/  IMAD.MOV.U32 R3, RZ, RZ, R14 ;  /* 0x000000ffff037224 */ /* 0x000fce00078e000e */
[----:B------:R-:W-:Y:S05]  /*32a10*/  WARPSYNC.COLLECTIVE R15, `(.L_x_4690) ;  /* 0x000000000f087348 */ /* 0x000fea0003c00000 */
[----:B------:R0:W1:Y:S02]  /*32a20*/  SHFL.IDX P6, R14, R13, R12, R11 ;  /* 0x0000000c0d0e7389 */ /* 0x00006400000c000b */
[----:B01----:R-:W-:Y:S01]  /*32a30*/  ENDCOLLECTIVE ;  /* 0x000000000000791b */ /* 0x003fe20003800000 */
.L_x_4690:
[----:B------:R-:W-:Y:S02]  /*32a40*/  IMAD.MOV.U32 R13, RZ, RZ, R121 ;  /* 0x000000ffff0d7224 */ /* 0x000fe400078e0079 */
[----:B------:R-:W-:Y:S02]  /*32a50*/  IMAD.MOV.U32 R12, RZ, RZ, R116 ;  /* 0x000000ffff0c7224 */ /* 0x000fe400078e0074 */
[----:B------:R-:W-:-:S07]  /*32a60*/  IMAD.MOV.U32 R122, RZ, RZ, R14 ;  /* 0x000000ffff7a7224 */ /* 0x000fce00078e000e */
[----:B------:R-:W-:Y:S05]  /*32a70*/  WARPSYNC.COLLECTIVE R15, `(.L_x_4691) ;  /* 0x000000000f087348 */ /* 0x000fea0003c00000 */
[----:B------:R0:W1:Y:S02]  /*32a80*/  SHFL.IDX P6, R14, R13, R12, R11 ;  /* 0x0000000c0d0e7389 */ /* 0x00006400000c000b */
[----:B01----:R-:W-:Y:S01]  /*32a90*/  ENDCOLLECTIVE ;  /* 0x000000000000791b */ /* 0x003fe20003800000 */
.L_x_4691:
[----:B------:R-:W-:Y:S02]  /*32aa0*/  IMAD.MOV.U32 R13, RZ, RZ, R139 ;  /* 0x000000ffff0d7224 */ /* 0x000fe400078e008b */
[----:B------:R-:W-:-:S07]  /*32ab0*/  IMAD.MOV.U32 R4, RZ, RZ, R14 ;  /* 0x000000ffff047224 */ /* 0x000fce00078e000e */
[----:B------:R-:W-:Y:S05]  /*32ac0*/  WARPSYNC.COLLECTIVE R15, `(.L_x_4692) ;  /* 0x000000000f087348 */ /* 0x000fea0003c00000 */
[----:B------:R0:W1:Y:S02]  /*32ad0*/  SHFL.IDX P6, R14, R13, R12, R11 ;  /* 0x0000000c0d0e7389 */ /* 0x00006400000c000b */
[----:B01----:R-:W-:Y:S01]  /*32ae0*/  ENDCOLLECTIVE ;  /* 0x000000000000791b */ /* 0x003fe20003800000 */
.L_x_4692:
[----:B------:R-:W-:Y:S01]  /*32af0*/  IMAD.MOV.U32 R13, RZ, RZ, R117 ;  /* 0x000000ffff0d7224 */ /* 0x000fe200078e0075 */
[----:B------:R-:W-:Y:S01]  /*32b00*/  SEL R117, R119, R85, P0 ;  /* 0x0000005577757207 */ /* 0x000fe20000000000 */
[----:B------:R-:W-:Y:S01]  /*32b10*/  IMAD.MOV.U32 R12, RZ, RZ, R0 ;  /* 0x000000ffff0c7224 */ /* 0x000fe200078e0000 */
[----:B------:R-:W-:Y:S02]  /*32b20*/  SEL R119, R85, R119, P0 ;  /* 0x0000007755777207 */ /* 0x000fe40000000000 */
[----:B------:R-:W-:-:S07]  /*32b30*/  MOV R75, R14 ;  /* 0x0000000e004b7202 */ /* 0x000fce0000000f00 */
[----:B------:R-:W-:Y:S05]  /*32b40*/  WARPSYNC.COLLECTIVE R15, `(.L_x_4693) ;  /* 0x000000000f087348 */ /* 0x000fea0003c00000 */
[----:B------:R0:W1:Y:S02]  /*32b50*/  SHFL.IDX P6, R14, R13, R12, R11 ;  /* 0x0000000c0d0e7389 */ /* 0x00006400000c000b */
[----:B01----:R-:W-:Y:S01]  /*32b60*/  ENDCOLLECTIVE ;  /* 0x000000000000791b */ /* 0x003fe20003800000 */
.L_x_4693:
[----:B------:R-:W-:Y:S02]  /*32b70*/  SEL R121, R122, R75, P0 ;  /* 0x0000004b7a797207 */ /* 0x000fe40000000000 */
[----:B------:R-:W-:Y:S01]  /*32b80*/  SEL R122, R75, R122, P0 ;  /* 0x0000007a4b7a7207 */ /* 0x000fe20000000000 */
[----:B------:R-:W-:Y:S02]  /*32b90*/  IMAD.MOV.U32 R13, RZ, RZ, R5 ;  /* 0x000000ffff0d7224 */ /* 0x000fe400078e0005 */
[----:B------:R-:W-:-:S07]  /*32ba0*/  IMAD.MOV.U32 R7, RZ, RZ, R14 ;  /* 0x000000ffff077224 */ /* 0x000fce00078e000e */
[----:B------:R-:W-:Y:S05]  /*32bb0*/  WARPSYNC.COLLECTIVE R15, `(.L_x_4694) ;  /* 0x000000000f087348 */ /* 0x000fea0003c00000 */
[----:B------:R0:W1:Y:S02]  /*32bc0*/  SHFL.IDX P6, R14, R13, R12, R11 ;  /* 0x0000000c0d0e7389 */ /* 0x00006400000c000b */
[----:B01----:R-:W-:Y:S01]  /*32bd0*/  ENDCOLLECTIVE ;  /* 0x000000000000791b */ /* 0x003fe20003800000 */
.L_x_4694:
[----:B------:R-:W-:Y:S01]  /*32be0*/  MOV R13, R8 ;  /* 0x00000008000d7202 */ /* 0x000fe20000000f00 */
[----:B------:R-:W-:Y:S02]  /*32bf0*/  IMAD.MOV.U32 R12, RZ, RZ, R116 ;  /* 0x000000ffff0c7224 */ /* 0x000fe400078e0074 */
[----:B------:R-:W-:-:S07]  /*32c00*/  IMAD.MOV.U32 R5, RZ, RZ, R14 ;  /* 0x000000ffff057224 */ /* 0x000fce00078e000e */
[----:B------:R-:W-:Y:S05]  /*32c10*/  WARPSYNC.COLLECTIVE R15, `(.L_x_4695) ;  /* 0x000000000f087348 */ /* 0x000fea0003c00000 */
[----:B------:R0:W1:Y:S02]  /*32c20*/  SHFL.IDX P6, R14, R13, R12, R11 ;  /* 0x0000000c0d0e7389 */ /* 0x00006400000c000b */
[----:B01----:R-:W-:Y:S01]  /*32c30*/  ENDCOLLECTIVE ;  /* 0x000000000000791b */ /* 0x003fe20003800000 */
.L_x_4695:
[----:B------:R-:W-:Y:S01]  /*32c40*/  IMAD.MOV.U32 R13, RZ, RZ, R120 ;  /* 0x000000ffff0d7224 */ /* 0x000fe200078e0078 */
[----:B------:R-:W-:Y:S02]  /*32c50*/  SEL R120, R3, R4, P0 ;  /* 0x0000000403787207 */ /* 0x000fe40000000000 */
[----:B------:R-:W-:Y:S01]  /*32c60*/  SEL R3, R4, R3, P0 ;  /* 0x0000000304037207 */ /* 0x000fe20000000000 */
[----:B------:R-:W-:-:S07]  /*32c70*/  IMAD.MOV.U32 R8, RZ, RZ, R14 ;  /* 0x000000ffff087224 */ /* 0x000fce00078e000e */
[----:B------:R-:W-:Y:S05]  /*32c80*/  WARPSYNC.COLLECTIVE R15, `(.L_x_4696) ;  /* 0x000000000f087348 */ /* 0x000fea0003c00000 */
[----:B------:R0:W1:Y:S02]  /*32c90*/  SHFL.IDX P6, R14, R13, R12, R11 ;  /* 0x0000000c0d0e7389 */ /* 0x00006400000c000b */
[----:B01----:R-:W-:Y:S01]  /*32ca0*/  ENDCOLLECTIVE ;  /* 0x000000000000791b */ /* 0x003fe20003800000 */
.L_x_4696:
[----:B------:R-:W-:Y:S01]  /*32cb0*/  IMAD.MOV.U32 R13, RZ, RZ, R20 ;  /* 0x000000ffff0d7224 */ /* 0x000fe200078e0014 */
[----:B------:R-:W-:Y:S01]  /*32cc0*/  MOV R12, R0 ;  /* 0x00000000000c7202 */ /* 0x000fe20000000f00 */
[----:B------:R-:W-:-:S07]  /*32cd0*/  IMAD.MOV.U32 R6, RZ, RZ, R14 ;  /* 0x000000ffff067224 */ /* 0x000fce00078e000e */
[----:B------:R-:W-:Y:S05]  /*32ce0*/  WARPSYNC.COLLECTIVE R15, `(.L_x_4697) ;  /* 0x000000000f087348 */ /* 0x000fea0003c00000 */
[----:B------:R0:W1:Y:S02]  /*32cf0*/  SHFL.IDX P6, R14, R13, R12, R11 ;  /* 0x0000000c0d0e7389 */ /* 0x00006400000c000b */
[----:B01----:R-:W-:Y:S01]  /*32d00*/  ENDCOLLECTIVE ;  /* 0x000000000000791b */ /* 0x003fe20003800000 */
.L_x_4697:
        /* <DEDUP_REMOVED lines=9> */
.L_x_4698:
[----:B------:R-:W-:Y:S02]  /*32da0*/  IMAD.MOV.U32 R13, RZ, RZ, R21 ;  /* 0x000000ffff0d7224 */ /* 0x000fe400078e0015 */
[----:B------:R-:W-:Y:S02]  /*32db0*/  IMAD.MOV.U32 R12, RZ, RZ, R116 ;  /* 0x000000ffff0c7224 */ /* 0x000fe400078e0074 */
[----:B------:R-:W-:-:S07]  /*32dc0*/  IMAD.MOV.U32 R9, RZ, RZ, R14 ;  /* 0x000000ffff097224 */ /* 0x000fce00078e000e */
[----:B------:R-:W-:Y:S05]  /*32dd0*/  WARPSYNC.COLLECTIVE R15, `(.L_x_4699) ;  /* 0x000000000f087348 */ /* 0x000fea0003c00000 */
[----:B------:R0:W1:Y:S02]  /*32de0*/  SHFL.IDX P6, R14, R13, R12, R11 ;  /* 0x0000000c0d0e7389 */ /* 0x00006400000c000b */
[----:B01----:R-:W-:Y:S01]  /*32df0*/  ENDCOLLECTIVE ;  /* 0x000000000000791b */ /* 0x003fe20003800000 */
.L_x_4699:
[----:B------:R-:W-:Y:S01]  /*32e00*/  IMAD.MOV.U32 R13, RZ, RZ, R10 ;  /* 0x000000ffff0d7224 */ /* 0x000fe200078e000a */
[----:B------:R-:W-:-:S07]  /*32e10*/  MOV R21, R14 ;  /* 0x0000000e00157202 */ /* 0x000fce0000000f00 */
[----:B------:R-:W-:Y:S05]  /*32e20*/  WARPSYNC.COLLECTIVE R15, `(.L_x_4700) ;  /* 0x000000000f087348 */ /* 0x000fea0003c00000 */
[----:B------:R0:W1:Y:S02]  /*32e30*/  SHFL.IDX P6, R14, R13, R12, R11 ;  /* 0x0000000c0d0e7389 */ /* 0x00006400000c000b */
[----:B01----:R-:W-:Y:S01]  /*32e40*/  ENDCOLLECTIVE ;  /* 0x000000000000791b */ /* 0x003fe20003800000 */
.L_x_4700:
[----:B------:R-:W-:Y:S02]  /*32e50*/  IMAD.MOV.U32 R13, RZ, RZ, R26 ;  /* 0x000000ffff0d7224 */ /* 0x000fe400078e001a */
[----:B------:R-:W-:Y:S02]  /*32e60*/  IMAD.MOV.U32 R12, RZ, RZ, R0 ;  /* 0x000000ffff0c7224 */ /* 0x000fe400078e0000 */
[----:B------:R-:W-:-:S07]  /*32e70*/  IMAD.MOV.U32 R10, RZ, RZ, R14 ;  /* 0x000000ffff0a7224 */ /* 0x000fce00078e000e */
[----:B------:R-:W-:Y:S05]  /*32e80*/  WARPSYNC.COLLECTIVE R15, `(.L_x_4701) ;  /* 0x000000000f087348 */ /* 0x000fea0003c00000 */
[----:B------:R0:W1:Y:S02]  /*32e90*/  SHFL.IDX P6, R14, R13, R12, R11 ;  /* 0x0000000c0d0e7389 */ /* 0x00006400000c000b */
[----:B01----:R-:W-:Y:S01]  /*32ea0*/  ENDCOLLECTIVE ;  /* 0x000000000000791b */ /* 0x003fe20003800000 */
.L_x_4701:
[----:B------:R-:W-:Y:S02]  /*32eb0*/  SEL R8, R9, R10, P0 ;  /* 0x0000000a09087207 */ /* 0x000fe40000000000 */
[----:B------:R-:W-:Y:S02]  /*32ec0*/  SEL R9, R10, R9, P0 ;  /* 0x000000090a097207 */ /* 0x000fe40000000000 */
[----:B------:R-:W-:Y:S02]  /*32ed0*/  SEL R10, R20, R21, P0 ;  /* 0x00000015140a7207 */ /* 0x000fe40000000000 */
[----:B------:R-:W-:Y:S02]  /*32ee0*/  SEL R20, R21, R20, P0 ;  /* 0x0000001415147207 */ /* 0x000fe40000000000 */
[----:B------:R-:W-:Y:S01]  /*32ef0*/  MOV R13, R24 ;  /* 0x00000018000d7202 */ /* 0x000fe20000000f00 */
[----:B------:R-:W-:-:S07]  /*32f00*/  IMAD.MOV.U32 R26, RZ, RZ, R14 ;  /* 0x000000ffff1a7224 */ /* 0x000fce00078e000e */
[----:B------:R-:W-:Y:S05]  /*32f10*/  WARPSYNC.COLLECTIVE R15, `(.L_x_4702) ;  /* 0x000000000f087348 */ /* 0x000fea0003c00000 */
[----:B------:R0:W1:Y:S02]  /*32f20*/  SHFL.IDX P6, R14, R13, R12, R11 ;  /* 0x0000000c0d0e7389 */ /* 0x00006400000c000b */
[----:B01----:R-:W-:Y:S01]  /*32f30*/  ENDCOLLECTIVE ;  /* 0x000000000000791b */ /* 0x003fe20003800000 */
.L_x_4702:
[----:B------:R-:W-:Y:S02]  /*32f40*/  IMAD.MOV.U32 R13, RZ, RZ, R27 ;  /* 0x000000ffff0d7224 */ /* 0x000fe400078e001b */
[----:B------:R-:W-:Y:S02]  /*32f50*/  IMAD.MOV.U32 R12, RZ, RZ, R116 ;  /* 0x000000ffff0c7224 */ /* 0x000fe400078e0074 */
[----:B------:R-:W-:-:S07]  /*32f60*/  IMAD.MOV.U32 R24, RZ, RZ, R14 ;  /* 0x000000ffff187224 */ /* 0x000fce00078e000e */
[----:B------:R-:W-:Y:S05]  /*32f70*/  WARPSYNC.COLLECTIVE R15, `(.L_x_4703) ;  /* 0x000000000f087348 */ /* 0x000fea0003c00000 */
[----:B------:R0:W1:Y:S02]  /*32f80*/  SHFL.IDX P6, R14, R13, R12, R11 ;  /* 0x0000000c0d0e7389 */ /* 0x00006400000c000b */
[----:B01----:R-:W-:Y:S01]  /*32f90*/  ENDCOLLECTIVE ;  /* 0x000000000000791b */ /* 0x003fe20003800000 */
.L_x_4703:
[----:B------:R-:W-:Y:S02]  /*32fa0*/  IMAD.MOV.U32 R13, RZ, RZ, R25 ;  /* 0x000000ffff0d7224 */ /* 0x000fe400078e0019 */
[----:B------:R-:W-:-:S07]  /*32fb0*/  IMAD.MOV.U32 R27, RZ, RZ, R14 ;  /* 0x000000ffff1b7224 */ /* 0x000fce00078e000e */
[----:B------:R-:W-:Y:S05]  /*32fc0*/  WARPSYNC.COLLECTIVE R15, `(.L_x_4704) ;  /* 0x000000000f087348 */ /* 0x000fea0003c00000 */
[----:B------:R0:W1:Y:S02]  /*32fd0*/  SHFL.IDX P6, R14, R13, R12, R11 ;  /* 0x0000000c0d0e7389 */ /* 0x00006400000c000b */
[----:B01----:R-:W-:Y:S01]  /*32fe0*/  ENDCOLLECTIVE ;  /* 0x000000000000791b */ /* 0x003fe20003800000 */
.L_x_4704:
[----:B------:R-:W-:Y:S02]  /*32ff0*/  IMAD.MOV.U32 R13, RZ, RZ, R30 ;  /* 0x000000ffff0d7224 */ /* 0x000fe400078e001e */
[----:B------:R-:W-:Y:S01]  /*33000*/  IMAD.MOV.U32 R12, RZ, RZ, R0 ;  /* 0x000000ffff0c7224 */ /* 0x000fe200078e0000 */
[----:B------:R-:W-:-:S07]  /*33010*/  MOV R25, R14 ;  /* 0x0000000e00197202 */ /* 0x000fce0000000f00 */
[----:B------:R-:W-:Y:S05]  /*33020*/  WARPSYNC.COLLECTIVE R15, `(.L_x_4705) ;  /* 0x000000000f087348 */ /* 0x000fea0003c00000 */
[----:B------:R0:W1:Y:S02]  /*33030*/  SHFL.IDX P6, R14, R13, R12, R11 ;  /* 0x0000000c0d0e7389 */ /* 0x00006400000c000b */
[----:B01----:R-:W-:Y:S01]  /*33040*/  ENDCOLLECTIVE ;  /* 0x000000000000791b */ /* 0x003fe20003800000 */
.L_x_4705:
        /* <DEDUP_REMOVED lines=9> */
.L_x_4706:
[----:B------:R-:W-:Y:S01]  /*330e0*/  MOV R13, R31 ;  /* 0x0000001f000d7202 */ /* 0x000fe20000000f00 */
[----:B------:R-:W-:Y:S02]  /*330f0*/  IMAD.MOV.U32 R12, RZ, RZ, R116 ;  /* 0x000000ffff0c7224 */ /* 0x000fe400078e0074 */
[----:B------:R-:W-:-:S07]  /*33100*/  IMAD.MOV.U32 R28, RZ, RZ, R14 ;  /* 0x000000ffff1c7224 */ /* 0x000fce00078e000e */
[----:B------:R-:W-:Y:S05]  /*33110*/  WARPSYNC.COLLECTIVE R15, `(.L_x_4707) ;  /* 0x000000000f087348 */ /* 0x000fea0003c00000 */
[----:B------:R0:W1:Y:S02]  /*33120*/  SHFL.IDX P6, R14, R13, R12, R11 ;  /* 0x0000000c0d0e7389 */ /* 0x00006400000c000b */
[----:B01----:R-:W-:Y:S01]  /*33130*/  ENDCOLLECTIVE ;  /* 0x000000000000791b */ /* 0x003fe20003800000 */
.L_x_4707:
[----:B------:R-:W-:Y:S02]  /*33140*/  IMAD.MOV.U32 R13, RZ, RZ, R29 ;  /* 0x000000ffff0d7224 */ /* 0x000fe400078e001d */
[----:B------:R-:W-:-:S07]  /*33150*/  IMAD.MOV.U32 R31, RZ, RZ, R14 ;  /* 0x000000ffff1f7224 */ /* 0x000fce00078e000e */
[----:B------:R-:W-:Y:S05]  /*33160*/  WARPSYNC.COLLECTIVE R15, `(.L_x_4708) ;  /* 0x000000000f087348 */ /* 0x000fea0003c00000 */
[----:B------:R0:W1:Y:S02]  /*33170*/  SHFL.IDX P6, R14, R13, R12, R11 ;  /* 0x0000000c0d0e7389 */ /* 0x00006400000c000b */
[----:B01----:R-:W-:Y:S01]  /*33180*/  ENDCOLLECTIVE ;  /* 0x000000000000791b */ /* 0x003fe20003800000 */
.L_x_4708:
[----:B------:R-:W-:Y:S01]  /*33190*/  IMAD.MOV.U32 R13, RZ, RZ, R34 ;  /* 0x000000ffff0d7224 */ /* 0x000fe200078e0022 */
[----:B------:R-:W-:Y:S01]  /*331a0*/  MOV R12, R0 ;  /* 0x00000000000c7202 */ /* 0x000fe20000000f00 */
[----:B------:R-:W-:-:S07]  /*331b0*/  IMAD.MOV.U32 R29, RZ, RZ, R14 ;  /* 0x000000ffff1d7224 */ /* 0x000fce00078e000e */
[----:B------:R-:W-:Y:S05]  /*331c0*/  WARPSYNC.COLLECTIVE R15, `(.L_x_4709) ;  /* 0x000000000f087348 */ /* 0x000fea0003c00000 */
[----:B------:R0:W1:Y:S02]  /*331d0*/  SHFL.IDX P6, R14, R13, R12, R11 ;  /* 0x0000000c0d0e7389 */ /* 0x00006400000c000b */
[----:B01----:R-:W-:Y:S01]  /*331e0*/  ENDCOLLECTIVE ;  /* 0x000000000000791b */ /* 0x003fe20003800000 */
.L_x_4709:
        /* <DEDUP_REMOVED lines=9> */
.L_x_4710:
[----:B------:R-:W-:Y:S02]  /*33280*/  IMAD.MOV.U32 R13, RZ, RZ, R35 ;  /* 0x000000ffff0d7224 */ /* 0x000fe400078e0023 */
[----:B------:R-:W-:Y:S02]  /*33290*/  IMAD.MOV.U32 R12, RZ, RZ, R116 ;  /* 0x000000ffff0c7224 */ /* 0x000fe400078e0074 */
[----:B------:R-:W-:-:S07]  /*332a0*/  IMAD.MOV.U32 R32, RZ, RZ, R14 ;  /* 0x000000ffff207224 */ /* 0x000fce00078e000e */
[----:B------:R-:W-:Y:S05]  /*332b0*/  WARPSYNC.COLLECTIVE R15, `(.L_x_4711) ;  /* 0x000000000f087348 */ /* 0x000fea0003c00000 */
[----:B------:R0:W1:Y:S02]  /*332c0*/  SHFL.IDX P6, R14, R13, R12, R11 ;  /* 0x0000000c0d0e7389 */ /* 0x00006400000c000b */
[----:B01----:R-:W-:Y:S01]  /*332d0*/  ENDCOLLECTIVE ;  /* 0x000000000000791b */ /* 0x003fe20003800000 */
.L_x_4711:
[----:B------:R-:W-:Y:S01]  /*332e0*/  IMAD.MOV.U32 R13, RZ, RZ, R33 ;  /* 0x000000ffff0d7224 */ /* 0x000fe200078e0021 */
[----:B------:R-:W-:-:S07]  /*332f0*/  MOV R35, R14 ;  /* 0x0000000e00237202 */ /* 0x000fce0000000f00 */
[----:B------:R-:W-:Y:S05]  /*33300*/  WARPSYNC.COLLECTIVE R15, `(.L_x_4712) ;  /* 0x000000000f087348 */ /* 0x000fea0003c00000 */
[----:B------:R0:W1:Y:S02]  /*33310*/  SHFL.IDX P6, R14, R13, R12, R11 ;  /* 0x0000000c0d0e7389 */ /* 0x00006400000c000b */
[----:B01----:R-:W-:Y:S01]  /*33320*/  ENDCOLLECTIVE ;  /* 0x000000000000791b */ /* 0x003fe20003800000 */
.L_x_4712:
[----:B------:R-:W-:Y:S02]  /*33330*/  IMAD.MOV.U32 R13, RZ, RZ, R54 ;  /* 0x000000ffff0d7224 */ /* 0x000fe400078e0036 */
[----:B------:R-:W-:Y:S02]  /*33340*/  IMAD.MOV.U32 R12, RZ, RZ, R0 ;  /* 0x000000ffff0c7224 */ /* 0x000fe400078e0000 */
[----:B------:R-:W-:-:S07]  /*33350*/  IMAD.MOV.U32 R33, RZ, RZ, R14 ;  /* 0x000000ffff217224 */ /* 0x000fce00078e000e */
[----:B------:R-:W-:Y:S05]  /*33360*/  WARPSYNC.COLLECTIVE R15, `(.L_x_4713) ;  /* 0x000000000f087348 */ /* 0x000fea0003c00000 */
[----:B------:R0:W1:Y:S02]  /*33370*/  SHFL.IDX P6, R14, R13, R12, R11 ;  /* 0x0000000c0d0e7389 */ /* 0x00006400000c000b */
[----:B01----:R-:W-:Y:S01]  /*33380*/  ENDCOLLECTIVE ;  /* 0x000000000000791b */ /* 0x003fe20003800000 */
.L_x_4713:
        /* <DEDUP_REMOVED lines=9> */
.L_x_4714:
[----:B------:R-:W-:Y:S02]  /*33420*/  IMAD.MOV.U32 R13, RZ, RZ, R55 ;  /* 0x000000ffff0d7224 */ /* 0x000fe400078e0037 */
[----:B------:R-:W-:Y:S02]  /*33430*/  IMAD.MOV.U32 R12, RZ, RZ, R116 ;  /* 0x000000ffff0c7224 */ /* 0x000fe400078e0074 */
[----:B------:R-:W-:-:S07]  /*33440*/  IMAD.MOV.U32 R52, RZ, RZ, R14 ;  /* 0x000000ffff347224 */ /* 0x000fce00078e000e */
[----:B------:R-:W-:Y:S05]  /*33450*/  WARPSYNC.COLLECTIVE R15, `(.L_x_4715) ;  /* 0x000000000f087348 */ /* 0x000fea0003c00000 */
[----:B------:R0:W1:Y:S02]  /*33460*/  SHFL.IDX P6, R14, R13, R12, R11 ;  /* 0x0000000c0d0e7389 */ /* 0x00006400000c000b */
[----:B01----:R-:W-:Y:S01]  /*33470*/  ENDCOLLECTIVE ;  /* 0x000000000000791b */ /* 0x003fe20003800000 */
.L_x_4715:
[----:B------:R-:W-:Y:S02]  /*33480*/  IMAD.MOV.U32 R13, RZ, RZ, R53 ;  /* 0x000000ffff0d7224 */ /* 0x000fe400078e0035 */
[----:B------:R-:W-:-:S07]  /*33490*/  IMAD.MOV.U32 R55, RZ, RZ, R14 ;  /* 0x000000ffff377224 */ /* 0x000fce00078e000e */
[----:B------:R-:W-:Y:S05]  /*334a0*/  WARPSYNC.COLLECTIVE R15, `(.L_x_4716) ;  /* 0x000000000f087348 */ /* 0x000fea0003c00000 */
[----:B------:R0:W1:Y:S02]  /*334b0*/  SHFL.IDX P6, R14, R13, R12, R11 ;  /* 0x0000000c0d0e7389 */ /* 0x00006400000c000b */
[----:B01----:R-:W-:Y:S01]  /*334c0*/  ENDCOLLECTIVE ;  /* 0x000000000000791b */ /* 0x003fe20003800000 */
.L_x_4716:
[----:B------:R-:W-:Y:S02]  /*334d0*/  IMAD.MOV.U32 R13, RZ, RZ, R58 ;  /* 0x000000ffff0d7224 */ /* 0x000fe400078e003a */
[----:B------:R-:W-:Y:S01]  /*334e0*/  IMAD.MOV.U32 R12, RZ, RZ, R0 ;  /* 0x000000ffff0c7224 */ /* 0x000fe200078e0000 */
[----:B------:R-:W-:-:S07]  /*334f0*/  MOV R53, R14 ;  /* 0x0000000e00357202 */ /* 0x000fce0000000f00 */
[----:B------:R-:W-:Y:S05]  /*33500*/  WARPSYNC.COLLECTIVE R15, `(.L_x_4717) ;  /* 0x000000000f087348 */ /* 0x000fea0003c00000 */
[----:B------:R0:W1:Y:S02]  /*33510*/  SHFL.IDX P6, R14, R13, R12, R11 ;  /* 0x0000000c0d0e7389 */ /* 0x00006400000c000b */
[----:B01----:R-:W-:Y:S01]  /*33520*/  ENDCOLLECTIVE ;  /* 0x000000000000791b */ /* 0x003fe20003800000 */
.L_x_4717:
        /* <DEDUP_REMOVED lines=9> */
.L_x_4718:
[----:B------:R-:W-:Y:S01]  /*335c0*/  MOV R13, R59 ;  /* 0x0000003b000d7202 */ /* 0x000fe20000000f00 */
[----:B------:R-:W-:Y:S02]  /*335d0*/  IMAD.MOV.U32 R12, RZ, RZ, R116 ;  /* 0x000000ffff0c7224 */ /* 0x000fe400078e0074 */
[----:B------:R-:W-:-:S07]  /*335e0*/  IMAD.MOV.U32 R56, RZ, RZ, R14 ;  /* 0x000000ffff387224 */ /* 0x000fce00078e000e */
[----:B------:R-:W-:Y:S05]  /*335f0*/  WARPSYNC.COLLECTIVE R15, `(.L_x_4719) ;  /* 0x000000000f087348 */ /* 0x000fea0003c00000 */
[----:B------:R0:W1:Y:S02]  /*33600*/  SHFL.IDX P6, R14, R13, R12, R11 ;  /* 0x0000000c0d0e7389 */ /* 0x00006400000c000b */
[----:B01----:R-:W-:Y:S01]  /*33610*/  ENDCOLLECTIVE ;  /* 0x000000000000791b */ /* 0x003fe20003800000 */
.L_x_4719:
[----:B------:R-:W-:Y:S02]  /*33620*/  IMAD.MOV.U32 R13, RZ, RZ, R57 ;  /* 0x000000ffff0d7224 */ /* 0x000fe400078e0039 */
[----:B------:R-:W-:-:S07]  /*33630*/  IMAD.MOV.U32 R59, RZ, RZ, R14 ;  /* 0x000000ffff3b7224 */ /* 0x000fce00078e000e */
[----:B------:R-:W-:Y:S05]  /*33640*/  WARPSYNC.COLLECTIVE R15, `(.L_x_4720) ;  /* 0x000000000f087348 */ /* 0x000fea0003c00000 */
[----:B------:R0:W1:Y:S02]  /*33650*/  SHFL.IDX P6, R14, R13, R12, R11 ;  /* 0x0000000c0d0e7389 */ /* 0x00006400000c000b */
[----:B01----:R-:W-:Y:S01]  /*33660*/  ENDCOLLECTIVE ;  /* 0x000000000000791b */ /* 0x003fe20003800000 */
.L_x_4720:
[----:B------:R-:W-:Y:S01]  /*33670*/  IMAD.MOV.U32 R13, RZ, RZ, R62 ;  /* 0x000000ffff0d7224 */ /* 0x000fe200078e003e */
[----:B------:R-:W-:Y:S01]  /*33680*/  MOV R12, R0 ;  /* 0x00000000000c7202 */ /* 0x000fe20000000f00 */
[----:B------:R-:W-:-:S07]  /*33690*/  IMAD.MOV.U32 R57, RZ, RZ, R14 ;  /* 0x000000ffff397224 */ /* 0x000fce00078e000e */
[----:B------:R-:W-:Y:S05]  /*336a0*/  WARPSYNC.COLLECTIVE R15, `(.L_x_4721) ;  /* 0x000000000f087348 */ /* 0x000fea0003c00000 */
[----:B------:R0:W1:Y:S02]  /*336b0*/  SHFL.IDX P6, R14, R13, R12, R11 ;  /* 0x0000000c0d0e7389 */ /* 0x00006400000c000b */
[----:B01----:R-:W-:Y:S01]  /*336c0*/  ENDCOLLECTIVE ;  /* 0x000000000000791b */ /* 0x003fe20003800000 */
.L_x_4721:
        /* <DEDUP_REMOVED lines=9> */
.L_x_4722:
[----:B------:R-:W-:Y:S02]  /*33760*/  IMAD.MOV.U32 R13, RZ, RZ, R63 ;  /* 0x000000ffff0d7224 */ /* 0x000fe400078e003f */
[----:B------:R-:W-:Y:S02]  /*33770*/  IMAD.MOV.U32 R12, RZ, RZ, R116 ;  /* 0x000000ffff0c7224 */ /* 0x000fe400078e0074 */
[----:B------:R-:W-:-:S07]  /*33780*/  IMAD.MOV.U32 R60, RZ, RZ, R14 ;  /* 0x000000ffff3c7224 */ /* 0x000fce00078e000e */
[----:B------:R-:W-:Y:S05]  /*33790*/  WARPSYNC.COLLECTIVE R15, `(.L_x_4723) ;  /* 0x000000000f087348 */ /* 0x000fea0003c00000 */
[----:B------:R0:W1:Y:S02]  /*337a0*/  SHFL.IDX P6, R14, R13, R12, R11 ;  /* 0x0000000c0d0e7389 */ /* 0x00006400000c000b */
[----:B01----:R-:W-:Y:S01]  /*337b0*/  ENDCOLLECTIVE ;  /* 0x000000000000791b */ /* 0x003fe20003800000 */
.L_x_4723:
[----:B------:R-:W-:Y:S01]  /*337c0*/  IMAD.MOV.U32 R13, RZ, RZ, R61 ;  /* 0x000000ffff0d7224 */ /* 0x000fe200078e003d */
[----:B------:R-:W-:-:S07]  /*337d0*/  MOV R63, R14 ;  /* 0x0000000e003f7202 */ /* 0x000fce0000000f00 */
[----:B------:R-:W-:Y:S05]  /*337e0*/  WARPSYNC.COLLECTIVE R15, `(.L_x_4724) ;  /* 0x000000000f087348 */ /* 0x000fea0003c00000 */
[----:B------:R0:W1:Y:S02]  /*337f0*/  SHFL.IDX P6, R14, R13, R12, R11 ;  /* 0x0000000c0d0e7389 */ /* 0x00006400000c000b */
[----:B01----:R-:W-:Y:S01]  /*33800*/  ENDCOLLECTIVE ;  /* 0x000000000000791b */ /* 0x003fe20003800000 */
.L_x_4724:
[----:B------:R-:W-:Y:S02]  /*33810*/  IMAD.MOV.U32 R13, RZ, RZ, R66 ;  /* 0x000000ffff0d7224 */ /* 0x000fe400078e0042 */
[----:B------:R-:W-:Y:S02]  /*33820*/  IMAD.MOV.U32 R12, RZ, RZ, R0 ;  /* 0x000000ffff0c7224 */ /* 0x000fe400078e0000 */
[----:B------:R-:W-:-:S07]  /*33830*/  IMAD.MOV.U32 R61, RZ, RZ, R14 ;  /* 0x000000ffff3d7224 */ /* 0x000fce00078e000e */
[----:B------:R-:W-:Y:S05]  /*33840*/  WARPSYNC.COLLECTIVE R15, `(.L_x_4725) ;  /* 0x000000000f087348 */ /* 0x000fea0003c00000 */
[----:B------:R0:W1:Y:S02]  /*33850*/  SHFL.IDX P6, R14, R13, R12, R11 ;  /* 0x0000000c0d0e7389 */ /* 0x00006400000c000b */
[----:B01----:R-:W-:Y:S01]  /*33860*/  ENDCOLLECTIVE ;  /* 0x000000000000791b */ /* 0x003fe20003800000 */
.L_x_4725:
        /* <DEDUP_REMOVED lines=9> */
.L_x_4726:
[----:B------:R-:W-:Y:S02]  /*33900*/  IMAD.MOV.U32 R13, RZ, RZ, R67 ;  /* 0x000000ffff0d7224 */ /* 0x000fe400078e0043 */
[----:B------:R-:W-:Y:S02]  /*33910*/  IMAD.MOV.U32 R12, RZ, RZ, R116 ;  /* 0x000000ffff0c7224 */ /* 0x000fe400078e0074 */
[----:B------:R-:W-:-:S07]  /*33920*/  IMAD.MOV.U32 R64, RZ, RZ, R14 ;  /* 0x000000ffff407224 */ /* 0x000fce00078e000e */
[----:B------:R-:W-:Y:S05]  /*33930*/  WARPSYNC.COLLECTIVE R15, `(.L_x_4727) ;  /* 0x000000000f087348 */ /* 0x000fea0003c00000 */
[----:B------:R0:W1:Y:S02]  /*33940*/  SHFL.IDX P6, R14, R13, R12, R11 ;  /* 0x0000000c0d0e7389 */ /* 0x00006400000c000b */
[----:B01----:R-:W-:Y:S01]  /*33950*/  ENDCOLLECTIVE ;  /* 0x000000000000791b */ /* 0x003fe20003800000 */
.L_x_4727:
[----:B------:R-:W-:Y:S02]  /*33960*/  IMAD.MOV.U32 R13, RZ, RZ, R65 ;  /* 0x000000ffff0d7224 */ /* 0x000fe400078e0041 */
[----:B------:R-:W-:-:S07]  /*33970*/  IMAD.MOV.U32 R67, RZ, RZ, R14 ;  /* 0x000000ffff437224 */ /* 0x000fce00078e000e */
[----:B------:R-:W-:Y:S05]  /*33980*/  WARPSYNC.COLLECTIVE R15, `(.L_x_4728) ;  /* 0x000000000f087348 */ /* 0x000fea0003c00000 */
[----:B------:R0:W1:Y:S02]  /*33990*/  SHFL.IDX P6, R14, R13, R12, R11 ;  /* 0x0000000c0d0e7389 */ /* 0x00006400000c000b */
[----:B01----:R-:W-:Y:S01]  /*339a0*/  ENDCOLLECTIVE ;  /* 0x000000000000791b */ /* 0x003fe20003800000 */
.L_x_4728:
[----:B------:R-:W-:Y:S02]  /*339b0*/  IMAD.MOV.U32 R13, RZ, RZ, R70 ;  /* 0x000000ffff0d7224 */ /* 0x000fe400078e0046 */
[----:B------:R-:W-:Y:S01]  /*339c0*/  IMAD.MOV.U32 R12, RZ, RZ, R0 ;  /* 0x000000ffff0c7224 */ /* 0x000fe200078e0000 */
[----:B------:R-:W-:-:S07]  /*339d0*/  MOV R65, R14 ;  /* 0x0000000e00417202 */ /* 0x000fce0000000f00 */
[----:B------:R-:W-:Y:S05]  /*339e0*/  WARPSYNC.COLLECTIVE R15, `(.L_x_4729) ;  /* 0x000000000f087348 */ /* 0x000fea0003c00000 */
[----:B------:R0:W1:Y:S02]  /*339f0*/  SHFL.IDX P6, R14, R13, R12, R11 ;  /* 0x0000000c0d0e7389 */ /* 0x00006400000c000b */
[----:B01----:R-:W-:Y:S01]  /*33a00*/  ENDCOLLECTIVE ;  /* 0x000000000000791b */ /* 0x003fe20003800000 */
.L_x_4729:
        /* <DEDUP_REMOVED lines=9> */
.L_x_4730:
[----:B------:R-:W-:Y:S01]  /*33aa0*/  MOV R13, R71 ;  /* 0x00000047000d7202 */ /* 0x000fe20000000f00 */
[----:B------:R-:W-:Y:S02]  /*33ab0*/  IMAD.MOV.U32 R12, RZ, RZ, R116 ;  /* 0x000000ffff0c7224 */ /* 0x000fe400078e0074 */
[----:B------:R-:W-:-:S07]  /*33ac0*/  IMAD.MOV.U32 R68, RZ, RZ, R14 ;  /* 0x000000ffff447224 */ /* 0x000fce00078e000e */
[----:B------:R-:W-:Y:S05]  /*33ad0*/  WARPSYNC.COLLECTIVE R15, `(.L_x_4731) ;  /* 0x000000000f087348 */ /* 0x000fea0003c00000 */
[----:B------:R0:W1:Y:S02]  /*33ae0*/  SHFL.IDX P6, R14, R13, R12, R11 ;  /* 0x0000000c0d0e7389 */ /* 0x00006400000c000b */
[----:B01----:R-:W-:Y:S01]  /*33af0*/  ENDCOLLECTIVE ;  /* 0x000000000000791b */ /* 0x003fe20003800000 */
.L_x_4731:
[----:B------:R-:W-:Y:S02]  /*33b00*/  IMAD.MOV.U32 R13, RZ, RZ, R69 ;  /* 0x000000ffff0d7224 */ /* 0x000fe400078e0045 */
[----:B------:R-:W-:-:S07]  /*33b10*/  IMAD.MOV.U32 R71, RZ, RZ, R14 ;  /* 0x000000ffff477224 */ /* 0x000fce00078e000e */
[----:B------:R-:W-:Y:S05]  /*33b20*/  WARPSYNC.COLLECTIVE R15, `(.L_x_4732) ;  /* 0x000000000f087348 */ /* 0x000fea0003c00000 */
[----:B------:R0:W1:Y:S02]  /*33b30*/  SHFL.IDX P6, R14, R13, R12, R11 ;  /* 0x0000000c0d0e7389 */ /* 0x00006400000c000b */
[----:B01----:R-:W-:Y:S01]  /*33b40*/  ENDCOLLECTIVE ;  /* 0x000000000000791b */ /* 0x003fe20003800000 */
.L_x_4732:
[----:B------:R-:W-:Y:S01]  /*33b50*/  IMAD.MOV.U32 R13, RZ, RZ, R74 ;  /* 0x000000ffff0d7224 */ /* 0x000fe200078e004a */
[----:B------:R-:W-:Y:S01]  /*33b60*/  MOV R12, R0 ;  /* 0x00000000000c7202 */ /* 0x000fe20000000f00 */
[----:B------:R-:W-:-:S07]  /*33b70*/  IMAD.MOV.U32 R69, RZ, RZ, R14 ;  /* 0x000000ffff457224 */ /* 0x000fce00078e000e */
[----:B------:R-:W-:Y:S05]  /*33b80*/  WARPSYNC.COLLECTIVE R15, `(.L_x_4733) ;  /* 0x000000000f087348 */ /* 0x000fea0003c00000 */
[----:B------:R0:W1:Y:S02]  /*33b90*/  SHFL.IDX P6, R14, R13, R12, R11 ;  /* 0x0000000c0d0e7389 */ /* 0x00006400000c000b */
[----:B01----:R-:W-:Y:S01]  /*33ba0*/  ENDCOLLECTIVE ;  /* 0x000000000000791b */ /* 0x003fe20003800000 */
.L_x_4733:
        /* <DEDUP_REMOVED lines=9> */
.L_x_4734:
[----:B------:R-:W-:Y:S02]  /*33c40*/  IMAD.MOV.U32 R13, RZ, RZ, R50 ;  /* 0x000000ffff0d7224 */ /* 0x000fe400078e0032 */
[----:B------:R-:W-:Y:S02]  /*33c50*/  IMAD.MOV.U32 R12, RZ, RZ, R116 ;  /* 0x000000ffff0c7224 */ /* 0x000fe400078e0074 */
[----:B------:R-:W-:-:S07]  /*33c60*/  IMAD.MOV.U32 R72, RZ, RZ, R14 ;  /* 0x000000ffff487224 */ /* 0x000fce00078e000e */
[----:B------:R-:W-:Y:S05]  /*33c70*/  WARPSYNC.COLLECTIVE R15, `(.L_x_4735) ;  /* 0x000000000f087348 */ /* 0x000fea0003c00000 */
[----:B------:R0:W1:Y:S02]  /*33c80*/  SHFL.IDX P6, R14, R13, R12, R11 ;  /* 0x0000000c0d0e7389 */ /* 0x00006400000c000b */
[----:B01----:R-:W-:Y:S01]  /*33c90*/  ENDCOLLECTIVE ;  /* 0x000000000000791b */ /* 0x003fe20003800000 */
.L_x_4735:
[----:B------:R-:W-:Y:S01]  /*33ca0*/  IMAD.MOV.U32 R13, RZ, RZ, R73 ;  /* 0x000000ffff0d7224 */ /* 0x000fe200078e0049 */
[----:B------:R-:W-:-:S07]  /*33cb0*/  MOV R50, R14 ;  /* 0x0000000e00327202 */ /* 0x000fce0000000f00 */
[----:B------:R-:W-:Y:S05]  /*33cc0*/  WARPSYNC.COLLECTIVE R15, `(.L_x_4736) ;  /* 0x000000000f087348 */ /* 0x000fea0003c00000 */
[----:B------:R0:W1:Y:S02]  /*33cd0*/  SHFL.IDX P6, R14, R13, R12, R11 ;  /* 0x0000000c0d0e7389 */ /* 0x00006400000c000b */
[----:B01----:R-:W-:Y:S01]  /*33ce0*/  ENDCOLLECTIVE ;  /* 0x000000000000791b */ /* 0x003fe20003800000 */
.L_x_4736:
[----:B------:R-:W-:Y:S02]  /*33cf0*/  IMAD.MOV.U32 R13, RZ, RZ, R80 ;  /* 0x000000ffff0d7224 */ /* 0x000fe400078e0050 */
[----:B------:R-:W-:Y:S02]  /*33d00*/  IMAD.MOV.U32 R12, RZ, RZ, R0 ;  /* 0x000000ffff0c7224 */ /* 0x000fe400078e0000 */
[----:B------:R-:W-:-:S07]  /*33d10*/  IMAD.MOV.U32 R73, RZ, RZ, R14 ;  /* 0x000000ffff497224 */ /* 0x000fce00078e000e */
[----:B------:R-:W-:Y:S05]  /*33d20*/  WARPSYNC.COLLECTIVE R15, `(.L_x_4737) ;  /* 0x000000000f087348 */ /* 0x000fea0003c00000 */
[----:B------:R0:W1:Y:S02]  /*33d30*/  SHFL.IDX P6, R14, R13, R12, R11 ;  /* 0x0000000c0d0e7389 */ /* 0x00006400000c000b */
[----:B01----:R-:W-:Y:S01]  /*33d40*/  ENDCOLLECTIVE ;  /* 0x000000000000791b */ /* 0x003fe20003800000 */
.L_x_4737:
        /* <DEDUP_REMOVED lines=9> */
.L_x_4738:
[----:B------:R-:W-:Y:S02]  /*33de0*/  IMAD.MOV.U32 R13, RZ, RZ, R48 ;  /* 0x000000ffff0d7224 */ /* 0x000fe400078e0030 */
[----:B------:R-:W-:Y:S02]  /*33df0*/  IMAD.MOV.U32 R12, RZ, RZ, R116 ;  /* 0x000000ffff0c7224 */ /* 0x000fe400078e0074 */
[----:B------:R-:W-:-:S07]  /*33e00*/  IMAD.MOV.U32 R76, RZ, RZ, R14 ;  /* 0x000000ffff4c7224 */ /* 0x000fce00078e000e */
[----:B------:R-:W-:Y:S05]  /*33e10*/  WARPSYNC.COLLECTIVE R15, `(.L_x_4739) ;  /* 0x000000000f087348 */ /* 0x000fea0003c00000 */
[----:B------:R0:W1:Y:S02]  /*33e20*/  SHFL.IDX P6, R14, R13, R12, R11 ;  /* 0x0000000c0d0e7389 */ /* 0x00006400000c000b */
[----:B01----:R-:W-:Y:S01]  /*33e30*/  ENDCOLLECTIVE ;  /* 0x000000000000791b */ /* 0x003fe20003800000 */
.L_x_4739:
[----:B------:R-:W-:Y:S02]  /*33e40*/  IMAD.MOV.U32 R13, RZ, RZ, R77 ;  /* 0x000000ffff0d7224 */ /* 0x000fe400078e004d */
[----:B------:R-:W-:-:S07]  /*33e50*/  IMAD.MOV.U32 R48, RZ, RZ, R14 ;  /* 0x000000ffff307224 */ /* 0x000fce00078e000e */
[----:B------:R-:W-:Y:S05]  /*33e60*/  WARPSYNC.COLLECTIVE R15, `(.L_x_4740) ;  /* 0x000000000f087348 */ /* 0x000fea0003c00000 */
[----:B------:R0:W1:Y:S02]  /*33e70*/  SHFL.IDX P6, R14, R13, R12, R11 ;  /* 0x0000000c0d0e7389 */ /* 0x00006400000c000b */
[----:B01----:R-:W-:Y:S01]  /*33e80*/  ENDCOLLECTIVE ;  /* 0x000000000000791b */ /* 0x003fe20003800000 */
.L_x_4740:
[----:B------:R-:W-:Y:S02]  /*33e90*/  IMAD.MOV.U32 R13, RZ, RZ, R84 ;  /* 0x000000ffff0d7224 */ /* 0x000fe400078e0054 */
[----:B------:R-:W-:Y:S01]  /*33ea0*/  IMAD.MOV.U32 R12, RZ, RZ, R0 ;  /* 0x000000ffff0c7224 */ /* 0x000fe200078e0000 */
[----:B------:R-:W-:-:S07]  /*33eb0*/  MOV R77, R14 ;  /* 0x0000000e004d7202 */ /* 0x000fce0000000f00 */
[----:B------:R-:W-:Y:S05]  /*33ec0*/  WARPSYNC.COLLECTIVE R15, `(.L_x_4741) ;  /* 0x000000000f087348 */ /* 0x000fea0003c00000 */
[----:B------:R0:W1:Y:S02]  /*33ed0*/  SHFL.IDX P6, R14, R13, R12, R11 ;  /* 0x0000000c0d0e7389 */ /* 0x00006400000c000b */
[----:B01----:R-:W-:Y:S01]  /*33ee0*/  ENDCOLLECTIVE ;  /* 0x000000000000791b */ /* 0x003fe20003800000 */
.L_x_4741:
        /* <DEDUP_REMOVED lines=9> */
.L_x_4742:
[----:B------:R-:W-:Y:S01]  /*33f80*/  MOV R13, R46 ;  /* 0x0000002e000d7202 */ /* 0x000fe20000000f00 */
[----:B------:R-:W-:Y:S02]  /*33f90*/  IMAD.MOV.U32 R12, RZ, RZ, R116 ;  /* 0x000000ffff0c7224 */ /* 0x000fe400078e0074 */
[----:B------:R-:W-:-:S07]  /*33fa0*/  IMAD.MOV.U32 R82, RZ, RZ, R14 ;  /* 0x000000ffff527224 */ /* 0x000fce00078e000e */
[----:B------:R-:W-:Y:S05]  /*33fb0*/  WARPSYNC.COLLECTIVE R15, `(.L_x_4743) ;  /* 0x000000000f087348 */ /* 0x000fea0003c00000 */
[----:B------:R0:W1:Y:S02]  /*33fc0*/  SHFL.IDX P6, R14, R13, R12, R11 ;  /* 0x0000000c0d0e7389 */ /* 0x00006400000c000b */
[----:B01----:R-:W-:Y:S01]  /*33fd0*/  ENDCOLLECTIVE ;  /* 0x000000000000791b */ /* 0x003fe20003800000 */
.L_x_4743:
[----:B------:R-:W-:Y:S02]  /*33fe0*/  IMAD.MOV.U32 R13, RZ, RZ, R51 ;  /* 0x000000ffff0d7224 */ /* 0x000fe400078e0033 */
[----:B------:R-:W-:-:S07]  /*33ff0*/  IMAD.MOV.U32 R46, RZ, RZ, R14 ;  /* 0x000000ffff2e7224 */ /* 0x000fce00078e000e */
[----:B------:R-:W-:Y:S05]  /*34000*/  WARPSYNC.COLLECTIVE R15, `(.L_x_4744) ;  /* 0x000000000f087348 */ /* 0x000fea0003c00000 */
[----:B------:R0:W1:Y:S02]  /*34010*/  SHFL.IDX P6, R14, R13, R12, R11 ;  /* 0x0000000c0d0e7389 */ /* 0x00006400000c000b */
[----:B01----:R-:W-:Y:S01]  /*34020*/  ENDCOLLECTIVE ;  /* 0x000000000000791b */ /* 0x003fe20003800000 */
.L_x_4744:
        /* <DEDUP_REMOVED lines=8> */
.L_x_4745:
[----:B------:R-:W-:Y:S02]  /*340b0*/  IMAD.MOV.U32 R13, RZ, RZ, R86 ;  /* 0x000000ffff0d7224 */ /* 0x000fe400078e0056 */
[----:B------:R-:W-:-:S07]  /*340c0*/  IMAD.MOV.U32 R88, RZ, RZ, R14 ;  /* 0x000000ffff587224 */ /* 0x000fce00078e000e */
[----:B------:R-:W-:Y:S05]  /*340d0*/  WARPSYNC.COLLECTIVE R15, `(.L_x_4746) ;  /* 0x000000000f087348 */ /* 0x000fea0003c00000 */
[----:B------:R0:W1:Y:S02]  /*340e0*/  SHFL.IDX P6, R14, R13, R12, R11 ;  /* 0x0000000c0d0e7389 */ /* 0x00006400000c000b */
[----:B01----:R-:W-:Y:S01]  /*340f0*/  ENDCOLLECTIVE ;  /* 0x000000000000791b */ /* 0x003fe20003800000 */
.L_x_4746:
[----:B------:R-:W-:Y:S02]  /*34100*/  IMAD.MOV.U32 R13, RZ, RZ, R44 ;  /* 0x000000ffff0d7224 */ /* 0x000fe400078e002c */
[----:B------:R-:W-:Y:S02]  /*34110*/  IMAD.MOV.U32 R12, RZ, RZ, R116 ;  /* 0x000000ffff0c7224 */ /* 0x000fe400078e0074 */
[----:B------:R-:W-:-:S07]  /*34120*/  IMAD.MOV.U32 R86, RZ, RZ, R14 ;  /* 0x000000ffff567224 */ /* 0x000fce00078e000e */
[----:B------:R-:W-:Y:S05]  /*34130*/  WARPSYNC.COLLECTIVE R15, `(.L_x_4747) ;  /* 0x000000000f087348 */ /* 0x000fea0003c00000 */
[----:B------:R0:W1:Y:S02]  /*34140*/  SHFL.IDX P6, R14, R13, R12, R11 ;  /* 0x0000000c0d0e7389 */ /* 0x00006400000c000b */
[----:B01----:R-:W-:Y:S01]  /*34150*/  ENDCOLLECTIVE ;  /* 0x000000000000791b */ /* 0x003fe20003800000 */
.L_x_4747:
[----:B------:R-:W-:Y:S01]  /*34160*/  IMAD.MOV.U32 R13, RZ, RZ, R49 ;  /* 0x000000ffff0d7224 */ /* 0x000fe200078e0031 */
[----:B------:R-:W-:-:S07]  /*34170*/  MOV R44, R14 ;  /* 0x0000000e002c7202 */ /* 0x000fce0000000f00 */
[----:B------:R-:W-:Y:S05]  /*34180*/  WARPSYNC.COLLECTIVE R15, `(.L_x_4748) ;  /* 0x000000000f087348 */ /* 0x000fea0003c00000 */
[----:B------:R0:W1:Y:S02]  /*34190*/  SHFL.IDX P6, R14, R13, R12, R11 ;  /* 0x0000000c0d0e7389 */ /* 0x00006400000c000b */
[----:B01----:R-:W-:Y:S01]  /*341a0*/  ENDCOLLECTIVE ;  /* 0x000000000000791b */ /* 0x003fe20003800000 */
.L_x_4748:
[----:B------:R-:W-:Y:S02]  /*341b0*/  IMAD.MOV.U32 R13, RZ, RZ, R92 ;  /* 0x000000ffff0d7224 */ /* 0x000fe400078e005c */
[----:B------:R-:W-:Y:S02]  /*341c0*/  IMAD.MOV.U32 R12, RZ, RZ, R0 ;  /* 0x000000ffff0c7224 */ /* 0x000fe400078e0000 */
[----:B------:R-:W-:-:S07]  /*341d0*/  IMAD.MOV.U32 R49, RZ, RZ, R14 ;  /* 0x000000ffff317224 */ /* 0x000fce00078e000e */
[----:B------:R-:W-:Y:S05]  /*341e0*/  WARPSYNC.COLLECTIVE R15, `(.L_x_4749) ;  /* 0x000000000f087348 */ /* 0x000fea0003c00000 */
[----:B------:R0:W1:Y:S02]  /*341f0*/  SHFL.IDX P6, R14, R13, R12, R11 ;  /* 0x0000000c0d0e7389 */ /* 0x00006400000c000b */
[----:B01----:R-:W-:Y:S01]  /*34200*/  ENDCOLLECTIVE ;  /* 0x000000000000791b */ /* 0x003fe20003800000 */
.L_x_4749:
[----:B------:R-:W-:Y:S02]  /*34210*/  SEL R85, R86, R49, P0 ;  /* 0x0000003156557207 */ /* 0x000fe40000000000 */
[----:B------:R-:W-:Y:S02]  /*34220*/  SEL R86, R49, R86, P0 ;  /* 0x0000005631567207 */ /* 0x000fe40000000000 */
[----:B------:R-:W-:Y:S01]  /*34230*/  MOV R13, R90 ;  /* 0x0000005a000d7202 */ /* 0x000fe20000000f00 */
[----:B------:R-:W-:-:S07]  /*34240*/  IMAD.MOV.U32 R92, RZ, RZ, R14 ;  /* 0x000000ffff5c7224 */ /* 0x000fce00078e000e */
[----:B------:R-:W-:Y:S05]  /*34250*/  WARPSYNC.COLLECTIVE R15, `(.L_x_4750) ;  /* 0x000000000f087348 */ /* 0x000fea0003c00000 */
[----:B------:R0:W1:Y:S02]  /*34260*/  SHFL.IDX P6, R14, R13, R12, R11 ;  /* 0x0000000c0d0e7389 */ /* 0x00006400000c000b */
[----:B01----:R-:W-:Y:S01]  /*34270*/  ENDCOLLECTIVE ;  /* 0x000000000000791b */ /* 0x003fe20003800000 */
.L_x_4750:
[----:B------:R-:W-:Y:S02]  /*34280*/  IMAD.MOV.U32 R13, RZ, RZ, R42 ;  /* 0x000000ffff0d7224 */ /* 0x000fe400078e002a */
[----:B------:R-:W-:Y:S02]  /*34290*/  IMAD.MOV.U32 R12, RZ, RZ, R116 ;  /* 0x000000ffff0c7224 */ /* 0x000fe400078e0074 */
[----:B------:R-:W-:-:S07]  /*342a0*/  IMAD.MOV.U32 R90, RZ, RZ, R14 ;  /* 0x000000ffff5a7224 */ /* 0x000fce00078e000e */
[----:B------:R-:W-:Y:S05]  /*342b0*/  WARPSYNC.COLLECTIVE R15, `(.L_x_4751) ;  /* 0x000000000f087348 */ /* 0x000fea0003c00000 */
[----:B------:R0:W1:Y:S02]  /*342c0*/  SHFL.IDX P6, R14, R13, R12, R11 ;  /* 0x0000000c0d0e7389 */ /* 0x00006400000c000b */
[----:B01----:R-:W-:Y:S01]  /*342d0*/  ENDCOLLECTIVE ;  /* 0x000000000000791b */ /* 0x003fe20003800000 */
.L_x_4751:
[----:B------:R-:W-:Y:S02]  /*342e0*/  IMAD.MOV.U32 R13, RZ, RZ, R47 ;  /* 0x000000ffff0d7224 */ /* 0x000fe400078e002f */
[----:B------:R-:W-:-:S07]  /*342f0*/  IMAD.MOV.U32 R42, RZ, RZ, R14 ;  /* 0x000000ffff2a7224 */ /* 0x000fce00078e000e */
[----:B------:R-:W-:Y:S05]  /*34300*/  WARPSYNC.COLLECTIVE R15, `(.L_x_4752) ;  /* 0x000000000f087348 */ /* 0x000fea0003c00000 */
[----:B------:R0:W1:Y:S02]  /*34310*/  SHFL.IDX P6, R14, R13, R12, R11 ;  /* 0x0000000c0d0e7389 */ /* 0x00006400000c000b */
[----:B01----:R-:W-:Y:S01]  /*34320*/  ENDCOLLECTIVE ;  /* 0x000000000000791b */ /* 0x003fe20003800000 */
.L_x_4752:
        /* <DEDUP_REMOVED lines=8> */
.L_x_4753:
[----:B------:R-:W-:Y:S02]  /*343b0*/  SEL R89, R90, R47, P0 ;  /* 0x0000002f5a597207 */ /* 0x000fe40000000000 */
[----:B------:R-:W-:Y:S01]  /*343c0*/  SEL R90, R47, R90, P0 ;  /* 0x0000005a2f5a7207 */ /* 0x000fe20000000000 */
[----:B------:R-:W-:Y:S02]  /*343d0*/  IMAD.MOV.U32 R13, RZ, RZ, R94 ;  /* 0x000000ffff0d7224 */ /* 0x000fe400078e005e */
[----:B------:R-:W-:-:S07]  /*343e0*/  IMAD.MOV.U32 R96, RZ, RZ, R14 ;  /* 0x000000ffff607224 */ /* 0x000fce00078e000e */
[----:B------:R-:W-:Y:S05]  /*343f0*/  WARPSYNC.COLLECTIVE R15, `(.L_x_4754) ;  /* 0x000000000f087348 */ /* 0x000fea0003c00000 */
[----:B------:R0:W1:Y:S02]  /*34400*/  SHFL.IDX P6, R14, R13, R12, R11 ;  /* 0x0000000c0d0e7389 */ /* 0x00006400000c000b */
[----:B01----:R-:W-:Y:S01]  /*34410*/  ENDCOLLECTIVE ;  /* 0x000000000000791b */ /* 0x003fe20003800000 */
.L_x_4754:
[----:B------:R-:W-:Y:S01]  /*34420*/  MOV R13, R40 ;  /* 0x00000028000d7202 */ /* 0x000fe20000000f00 */
[----:B------:R-:W-:Y:S02]  /*34430*/  IMAD.MOV.U32 R12, RZ, RZ, R116 ;  /* 0x000000ffff0c7224 */ /* 0x000fe400078e0074 */
[----:B------:R-:W-:-:S07]  /*34440*/  IMAD.MOV.U32 R94, RZ, RZ, R14 ;  /* 0x000000ffff5e7224 */ /* 0x000fce00078e000e */
[----:B------:R-:W-:Y:S05]  /*34450*/  WARPSYNC.COLLECTIVE R15, `(.L_x_4755) ;  /* 0x000000000f087348 */ /* 0x000fea0003c00000 */
[----:B------:R0:W1:Y:S02]  /*34460*/  SHFL.IDX P6, R14, R13, R12, R11 ;  /* 0x0000000c0d0e7389 */ /* 0x00006400000c000b */
[----:B01----:R-:W-:Y:S01]  /*34470*/  ENDCOLLECTIVE ;  /* 0x000000000000791b */ /* 0x003fe20003800000 */
.L_x_4755:
[----:B------:R-:W-:Y:S02]  /*34480*/  IMAD.MOV.U32 R13, RZ, RZ, R45 ;  /* 0x000000ffff0d7224 */ /* 0x000fe400078e002d */
[----:B------:R-:W-:-:S07]  /*34490*/  IMAD.MOV.U32 R40, RZ, RZ, R14 ;  /* 0x000000ffff287224 */ /* 0x000fce00078e000e */
[----:B------:R-:W-:Y:S05]  /*344a0*/  WARPSYNC.COLLECTIVE R15, `(.L_x_4756) ;  /* 0x000000000f087348 */ /* 0x000fea0003c00000 */
[----:B------:R0:W1:Y:S02]  /*344b0*/  SHFL.IDX P6, R14, R13, R12, R11 ;  /* 0x0000000c0d0e7389 */ /* 0x00006400000c000b */
[----:B01----:R-:W-:Y:S01]  /*344c0*/  ENDCOLLECTIVE ;  /* 0x000000000000791b */ /* 0x003fe20003800000 */
.L_x_4756:
        /* <DEDUP_REMOVED lines=8> */
.L_x_4757:
[----:B------:R-:W-:Y:S02]  /*34550*/  SEL R93, R94, R45, P0 ;  /* 0x0000002d5e5d7207 */ /* 0x000fe40000000000 */
[----:B------:R-:W-:Y:S01]  /*34560*/  SEL R94, R45, R94, P0 ;  /* 0x0000005e2d5e7207 */ /* 0x000fe20000000000 */
[----:B------:R-:W-:Y:S02]  /*34570*/  IMAD.MOV.U32 R13, RZ, RZ, R98 ;  /* 0x000000ffff0d7224 */ /* 0x000fe400078e0062 */
[----:B------:R-:W-:-:S07]  /*34580*/  IMAD.MOV.U32 R100, RZ, RZ, R14 ;  /* 0x000000ffff647224 */ /* 0x000fce00078e000e */
[----:B------:R-:W-:Y:S05]  /*34590*/  WARPSYNC.COLLECTIVE R15, `(.L_x_4758) ;  /* 0x000000000f087348 */ /* 0x000fea0003c00000 */
[----:B------:R0:W1:Y:S02]  /*345a0*/  SHFL.IDX P6, R14, R13, R12, R11 ;  /* 0x0000000c0d0e7389 */ /* 0x00006400000c000b */
[----:B01----:R-:W-:Y:S01]  /*345b0*/  ENDCOLLECTIVE ;  /* 0x000000000000791b */ /* 0x003fe20003800000 */
.L_x_4758:
[----:B------:R-:W-:Y:S02]  /*345c0*/  IMAD.MOV.U32 R13, RZ, RZ, R38 ;  /* 0x000000ffff0d7224 */ /* 0x000fe400078e0026 */
[----:B------:R-:W-:Y:S02]  /*345d0*/  IMAD.MOV.U32 R12, RZ, RZ, R116 ;  /* 0x000000ffff0c7224 */ /* 0x000fe400078e0074 */
[----:B------:R-:W-:-:S07]  /*345e0*/  IMAD.MOV.U32 R98, RZ, RZ, R14 ;  /* 0x000000ffff627224 */ /* 0x000fce00078e000e */
[----:B------:R-:W-:Y:S05]  /*345f0*/  WARPSYNC.COLLECTIVE R15, `(.L_x_4759) ;  /* 0x000000000f087348 */ /* 0x000fea0003c00000 */
[----:B------:R0:W1:Y:S02]  /*34600*/  SHFL.IDX P6, R14, R13, R12, R11 ;  /* 0x0000000c0d0e7389 */ /* 0x00006400000c000b */
[----:B01----:R-:W-:Y:S01]  /*34610*/  ENDCOLLECTIVE ;  /* 0x000000000000791b */ /* 0x003fe20003800000 */
.L_x_4759:
[----:B------:R-:W-:Y:S01]  /*34620*/  IMAD.MOV.U32 R13, RZ, RZ, R43 ;  /* 0x000000ffff0d7224 */ /* 0x000fe200078e002b */
[----:B------:R-:W-:-:S07]  /*34630*/  MOV R38, R14 ;  /* 0x0000000e00267202 */ /* 0x000fce0000000f00 */
[----:B------:R-:W-:Y:S05]  /*34640*/  WARPSYNC.COLLECTIVE R15, `(.L_x_4760) ;  /* 0x000000000f087348 */ /* 0x000fea0003c00000 */
[----:B------:R0:W1:Y:S02]  /*34650*/  SHFL.IDX P6, R14, R13, R12, R11 ;  /* 0x0000000c0d0e7389 */ /* 0x00006400000c000b */
[----:B01----:R-:W-:Y:S01]  /*34660*/  ENDCOLLECTIVE ;  /* 0x000000000000791b */ /* 0x003fe20003800000 */
.L_x_4760:
        /* <DEDUP_REMOVED lines=8> */
.L_x_4761:
[----:B------:R-:W-:Y:S02]  /*346f0*/  SEL R97, R98, R43, P0 ;  /* 0x0000002b62617207 */ /* 0x000fe40000000000 */
[----:B------:R-:W-:Y:S02]  /*34700*/  SEL R98, R43, R98, P0 ;  /* 0x000000622b627207 */ /* 0x000fe40000000000 */
[----:B------:R-:W-:Y:S01]  /*34710*/  MOV R13, R102 ;  /* 0x00000066000d7202 */ /* 0x000fe20000000f00 */
[----:B------:R-:W-:-:S07]  /*34720*/  IMAD.MOV.U32 R104, RZ, RZ, R14 ;  /* 0x000000ffff687224 */ /* 0x000fce00078e000e */
[----:B------:R-:W-:Y:S05]  /*34730*/  WARPSYNC.COLLECTIVE R15, `(.L_x_4762) ;  /* 0x000000000f087348 */ /* 0x000fea0003c00000 */
[----:B------:R0:W1:Y:S02]  /*34740*/  SHFL.IDX P6, R14, R13, R12, R11 ;  /* 0x0000000c0d0e7389 */ /* 0x00006400000c000b */
[----:B01----:R-:W-:Y:S01]  /*34750*/  ENDCOLLECTIVE ;  /* 0x000000000000791b */ /* 0x003fe20003800000 */
.L_x_4762:
[----:B------:R-:W-:Y:S02]  /*34760*/  IMAD.MOV.U32 R13, RZ, RZ, R37 ;  /* 0x000000ffff0d7224 */ /* 0x000fe400078e0025 */
[----:B------:R-:W-:Y:S02]  /*34770*/  IMAD.MOV.U32 R12, RZ, RZ, R116 ;  /* 0x000000ffff0c7224 */ /* 0x000fe400078e0074 */
[----:B------:R-:W-:-:S07]  /*34780*/  IMAD.MOV.U32 R102, RZ, RZ, R14 ;  /* 0x000000ffff667224 */ /* 0x000fce00078e000e */
[----:B------:R-:W-:Y:S05]  /*34790*/  WARPSYNC.COLLECTIVE R15, `(.L_x_4763) ;  /* 0x000000000f087348 */ /* 0x000fea0003c00000 */
[----:B------:R0:W1:Y:S02]  /*347a0*/  SHFL.IDX P6, R14, R13, R12, R11 ;  /* 0x0000000c0d0e7389 */ /* 0x00006400000c000b */
[----:B01----:R-:W-:Y:S01]  /*347b0*/  ENDCOLLECTIVE ;  /* 0x000000000000791b */ /* 0x003fe20003800000 */
.L_x_4763:
[----:B------:R-:W-:Y:S02]  /*347c0*/  IMAD.MOV.U32 R13, RZ, RZ, R41 ;  /* 0x000000ffff0d7224 */ /* 0x000fe400078e0029 */
[----:B------:R-:W-:-:S07]  /*347d0*/  IMAD.MOV.U32 R37, RZ, RZ, R14 ;  /* 0x000000ffff257224 */ /* 0x000fce00078e000e */
[----:B------:R-:W-:Y:S05]  /*347e0*/  WARPSYNC.COLLECTIVE R15, `(.L_x_4764) ;  /* 0x000000000f087348 */ /* 0x000fea0003c00000 */
[----:B------:R0:W1:Y:S02]  /*347f0*/  SHFL.IDX P6, R14, R13, R12, R11 ;  /* 0x0000000c0d0e7389 */ /* 0x00006400000c000b */
[----:B01----:R-:W-:Y:S01]  /*34800*/  ENDCOLLECTIVE ;  /* 0x000000000000791b */ /* 0x003fe20003800000 */
.L_x_4764:
        /* <DEDUP_REMOVED lines=8> */
.L_x_4765:
[----:B------:R-:W-:Y:S02]  /*34890*/  SEL R101, R102, R41, P0 ;  /* 0x0000002966657207 */ /* 0x000fe40000000000 */
[----:B------:R-:W-:Y:S01]  /*348a0*/  SEL R102, R41, R102, P0 ;  /* 0x0000006629667207 */ /* 0x000fe20000000000 */
[----:B------:R-:W-:Y:S02]  /*348b0*/  IMAD.MOV.U32 R13, RZ, RZ, R106 ;  /* 0x000000ffff0d7224 */ /* 0x000fe400078e006a */
[----:B------:R-:W-:-:S07]  /*348c0*/  IMAD.MOV.U32 R108, RZ, RZ, R14 ;  /* 0x000000ffff6c7224 */ /* 0x000fce00078e000e */
[----:B------:R-:W-:Y:S05]  /*348d0*/  WARPSYNC.COLLECTIVE R15, `(.L_x_4766) ;  /* 0x000000000f087348 */ /* 0x000fea0003c00000 */
[----:B------:R0:W1:Y:S02]  /*348e0*/  SHFL.IDX P6, R14, R13, R12, R11 ;  /* 0x0000000c0d0e7389 */ /* 0x00006400000c000b */
[----:B01----:R-:W-:Y:S01]  /*348f0*/  ENDCOLLECTIVE ;  /* 0x000000000000791b */ /* 0x003fe20003800000 */
.L_x_4766:
[----:B------:R-:W-:Y:S01]  /*34900*/  MOV R13, R36 ;  /* 0x00000024000d7202 */ /* 0x000fe20000000f00 */
[----:B------:R-:W-:Y:S02]  /*34910*/  IMAD.MOV.U32 R12, RZ, RZ, R116 ;  /* 0x000000ffff0c7224 */ /* 0x000fe400078e0074 */
[----:B------:R-:W-:-:S07]  /*34920*/  IMAD.MOV.U32 R106, RZ, RZ, R14 ;  /* 0x000000ffff6a7224 */ /* 0x000fce00078e000e */
[----:B------:R-:W-:Y:S05]  /*34930*/  WARPSYNC.COLLECTIVE R15, `(.L_x_4767) ;  /* 0x000000000f087348 */ /* 0x000fea0003c00000 */
[----:B------:R0:W1:Y:S02]  /*34940*/  SHFL.IDX P6, R14, R13, R12, R11 ;  /* 0x0000000c0d0e7389 */ /* 0x00006400000c000b */
[----:B01----:R-:W-:Y:S01]  /*34950*/  ENDCOLLECTIVE ;  /* 0x000000000000791b */ /* 0x003fe20003800000 */
.L_x_4767:
[----:B------:R-:W-:Y:S02]  /*34960*/  IMAD.MOV.U32 R13, RZ, RZ, R39 ;  /* 0x000000ffff0d7224 */ /* 0x000fe400078e0027 */
[----:B------:R-:W-:-:S07]  /*34970*/  IMAD.MOV.U32 R36, RZ, RZ, R14 ;  /* 0x000000ffff247224 */ /* 0x000fce00078e000e */
[----:B------:R-:W-:Y:S05]  /*34980*/  WARPSYNC.COLLECTIVE R15, `(.L_x_4768) ;  /* 0x000000000f087348 */ /* 0x000fea0003c00000 */
[----:B------:R0:W1:Y:S02]  /*34990*/  SHFL.IDX P6, R14, R13, R12, R11 ;  /* 0x0000000c0d0e7389 */ /* 0x00006400000c000b */
[----:B01----:R-:W-:Y:S01]  /*349a0*/  ENDCOLLECTIVE ;  /* 0x000000000000791b */ /* 0x003fe20003800000 */
.L_x_4768:
[----:B------:R-:W-:Y:S02]  /*349b0*/  SEL R107, R108, R36, P0 ;  /* 0x000000246c6b7207 */ /* 0x000fe40000000000 */
[----:B------:R-:W-:Y:S01]  /*349c0*/  SEL R108, R36, R108, P0 ;  /* 0x0000006c246c7207 */ /* 0x000fe20000000000 */
[----:B------:R-:W-:Y:S01]  /*349d0*/  IMAD.MOV.U32 R13, RZ, RZ, R111 ;  /* 0x000000ffff0d7224 */ /* 0x000fe200078e006f */
[----:B------:R-:W-:Y:S02]  /*349e0*/  MOV R12, R0 ;  /* 0x00000000000c7202 */ /* 0x000fe40000000f00 */
[----:B------:R-:W-:Y:S02]  /*349f0*/  SEL R0, R110, R2, P0 ;  /* 0x000000026e007207 */ /* 0x000fe40000000000 */
[----:B------:R-:W-:Y:S02]  /*34a00*/  SEL R110, R2, R110, P0 ;  /* 0x0000006e026e7207 */ /* 0x000fe40000000000 */
[----:B------:R-:W-:-:S02]  /*34a10*/  SEL R2, R109, R87, P0 ;  /* 0x000000576d027207 */ /* 0x000fc40000000000 */
[----:B------:R-:W-:Y:S01]  /*34a20*/  SEL R109, R87, R109, P0 ;  /* 0x0000006d576d7207 */ /* 0x000fe20000000000 */
[----:B------:R-:W-:Y:S01]  /*34a30*/  IMAD.MOV.U32 R39, RZ, RZ, R14 ;  /* 0x000000ffff277224 */ /* 0x000fe200078e000e */
[----:B------:R-:W-:-:S07]  /*34a40*/  SEL R87, R88, R44, P0 ;  /* 0x0000002c58577207 */ /* 0x000fce0000000000 */
[----:B------:R-:W-:Y:S05]  /*34a50*/  WARPSYNC.COLLECTIVE R15, `(.L_x_4769) ;  /* 0x000000000f087348 */ /* 0x000fea0003c00000 */
[----:B------:R0:W1:Y:S02]  /*34a60*/  SHFL.IDX P6, R14, R13, R12, R11 ;  /* 0x0000000c0d0e7389 */ /* 0x00006400000c000b */
[----:B01----:R-:W-:Y:S01]  /*34a70*/  ENDCOLLECTIVE ;  /* 0x000000000000791b */ /* 0x003fe20003800000 */
.L_x_4769:
        /* <DEDUP_REMOVED lines=8> */
.L_x_4770:
[----:B------:R-:W-:Y:S02]  /*34b00*/  IMAD.MOV.U32 R13, RZ, RZ, R123 ;  /* 0x000000ffff0d7224 */ /* 0x000fe400078e007b */
[----:B------:R-:W-:Y:S01]  /*34b10*/  IMAD.MOV.U32 R12, RZ, RZ, R116 ;  /* 0x000000ffff0c7224 */ /* 0x000fe200078e0074 */
[----:B------:R-:W-:Y:S02]  /*34b20*/  SEL R116, R118, R81, P0 ;  /* 0x0000005176747207 */ /* 0x000fe40000000000 */
[----:B------:R-:W-:Y:S02]  /*34b30*/  SEL R118, R81, R118, P0 ;  /* 0x0000007651767207 */ /* 0x000fe40000000000 */
[----:B------:R-:W-:Y:S02]  /*34b40*/  SEL R81, R82, R51, P0 ;  /* 0x0000003352517207 */ /* 0x000fe40000000000 */
[----:B------:R-:W-:Y:S01]  /*34b50*/  SEL R82, R51, R82, P0 ;  /* 0x0000005233527207 */ /* 0x000fe20000000000 */
[----:B------:R-:W-:-:S07]  /*34b60*/  IMAD.MOV.U32 R124, RZ, RZ, R14 ;  /* 0x000000ffff7c7224 */ /* 0x000fce00078e000e */
[----:B------:R-:W-:Y:S05]  /*34b70*/  WARPSYNC.COLLECTIVE R15, `(.L_x_4771) ;  /* 0x000000000f087348 */ /* 0x000fea0003c00000 */
[----:B------:R0:W1:Y:S02]  /*34b80*/  SHFL.IDX P6, R14, R13, R12, R11 ;  /* 0x0000000c0d0e7389 */ /* 0x00006400000c000b */
[----:B01----:R-:W-:Y:S01]  /*34b90*/  ENDCOLLECTIVE ;  /* 0x000000000000791b */ /* 0x003fe20003800000 */
.L_x_4771:
[----:B------:R-:W-:Y:S01]  /*34ba0*/  IMAD.MOV.U32 R13, RZ, RZ, R148 ;  /* 0x000000ffff0d7224 */ /* 0x000fe200078e0094 */
[----:B------:R-:W-:-:S07]  /*34bb0*/  MOV R123, R14 ;  /* 0x0000000e007b7202 */ /* 0x000fce0000000f00 */
[----:B------:R-:W-:Y:S05]  /*34bc0*/  WARPSYNC.COLLECTIVE R15, `(.L_x_4772) ;  /* 0x000000000f087348 */ /* 0x000fea0003c00000 */
[----:B------:R0:W1:Y:S02]  /*34bd0*/  SHFL.IDX P6, R14, R13, R12, R11 ;  /* 0x0000000c0d0e7389 */ /* 0x00006400000c000b */
[----:B01----:R-:W-:Y:S01]  /*34be0*/  ENDCOLLECTIVE ;  /* 0x000000000000791b */ /* 0x003fe20003800000 */
.L_x_4772:
[----:B------:R-:W-:Y:S01]  /*34bf0*/  IMAD.MOV.U32 R11, RZ, RZ, R14 ;  /* 0x000000ffff0b7224 */ /* 0x000fe200078e000e */
[----:B------:R-:W-:Y:S06]  /*34c00*/  BRA `(.L_x_4773) ;  /* 0xfffffeec00447947 */ /* 0x000fec000383ffff */
.L_x_4459:
[----:B------:R-:W-:Y:S01]  /*34c10*/  IMAD.MOV.U32 R13, RZ, RZ, R21 ;  /* 0x000000ffff0d7224 */ /* 0x000fe200078e0015 */
[----:B------:R-:W-:Y:S01]  /*34c20*/  MOV R11, 0x181f ;  /* 0x0000181f000b7802 */ /* 0x000fe20000000f00 */
[----:B------:R-:W-:Y:S02]  /*34c30*/  IMAD.MOV.U32 R12, RZ, RZ, RZ ;  /* 0x000000ffff0c7224 */ /* 0x000fe400078e00ff */
[----:B------:R-:W-:-:S07]  /*34c40*/  IMAD.MOV.U32 R15, RZ, RZ, -0x1 ;  /* 0xffffffffff0f7424 */ /* 0x000fce00078e00ff */
[----:B-----5:R-:W-:Y:S05]  /*34c50*/  WARPSYNC.COLLECTIVE R15, `(.L_x_4774) ;  /* 0x000000000f087348 */ /* 0x020fea0003c00000 */
[----:B------:R0:W1:Y:S02]  /*34c60*/  SHFL.IDX P6, R14, R13, R12, R11 ;  /* 0x0000000c0d0e7389 */ /* 0x00006400000c000b */
[----:B01---5:R-:W-:Y:S01]  /*34c70*/  ENDCOLLECTIVE ;  /* 0x000000000000791b */ /* 0x023fe20003800000 */
.L_x_4774:
[----:B------:R-:W-:Y:S02]  /*34c80*/  IMAD.MOV.U32 R13, RZ, RZ, R20 ;  /* 0x000000ffff0d7224 */ /* 0x000fe400078e0014 */
[----:B------:R-:W-:-:S07]  /*34c90*/  IMAD.MOV.U32 R0, RZ, RZ, R14 ;  /* 0x000000ffff007224 */ /* 0x000fce00078e000e */
[----:B------:R-:W-:Y:S05]  /*34ca0*/  WARPSYNC.COLLECTIVE R15, `(.L_x_4775) ;  /* 0x000000000f087348 */ /* 0x000fea0003c00000 */
[----:B------:R0:W1:Y:S02]  /*34cb0*/  SHFL.IDX P6, R14, R13, R12, R11 ;  /* 0x0000000c0d0e7389 */ /* 0x00006400000c000b */
[----:B01----:R-:W-:Y:S01]  /*34cc0*/  ENDCOLLECTIVE ;  /* 0x000000000000791b */ /* 0x003fe20003800000 */
.L_x_4775:
[----:B------:R-:W-:Y:S05]  /*34cd0*/  BRA `(.L_x_4776) ;  /* 0xfffffefc008c7947 */ /* 0x000fea000383ffff */
.L_x_4462:
[----:B------:R-:W-:Y:S01]  /*34ce0*/  BSSY B1, `(.L_x_4777) ;  /* 0x0000008000017945 */ /* 0x000fe20003800000 */
[----:B------:R-:W-:Y:S01]  /*34cf0*/  IMAD.MOV.U32 R13, RZ, RZ, R21 ;  /* 0x000000ffff0d7224 */ /* 0x000fe200078e0015 */
[----:B------:R-:W-:Y:S01]  /*34d00*/  MOV R11, 0x181f ;  /* 0x0000181f000b7802 */ /* 0x000fe20000000f00 */
[----:B------:R-:W-:Y:S02]  /*34d10*/  IMAD.MOV.U32 R12, RZ, RZ, 0x1 ;  /* 0x00000001ff0c7424 */ /* 0x000fe400078e00ff */
[----:B------:R-:W-:-:S07]  /*34d20*/  IMAD.MOV.U32 R15, RZ, RZ, -0x1 ;  /* 0xffffffffff0f7424 */ /* 0x000fce00078e00ff */
[----:B012---:R-:W-:Y:S05]  /*34d30*/  WARPSYNC.COLLECTIVE R15, `(.L_x_4778) ;  /* 0x000000000f087348 */ /* 0x007fea0003c00000 */
[----:B--2---:R2:W3:Y:S02]  /*34d40*/  SHFL.IDX P6, R14, R13, R12, R11 ;  /* 0x0000000c0d0e7389 */ /* 0x0044e400000c000b */
[----:B0123--:R-:W-:Y:S01]  /*34d50*/  ENDCOLLECTIVE ;  /* 0x000000000000791b */ /* 0x00ffe20003800000 */
.L_x_4778:
[----:B------:R-:W-:Y:S05]  /*34d60*/  BSYNC B1 ;  /* 0x0000000000017941 */ /* 0x000fea0003800000 */
.L_x_4777:
        /* <DEDUP_REMOVED lines=8> */
.L_x_4779:
[----:B------:R-:W-:Y:S05]  /*34df0*/  BRA `(.L_x_4780) ;  /* 0xfffffefc00bc7947 */ /* 0x000fea000383ffff */
.L_x_4465:
[----:B------:R-:W-:Y:S01]  /*34e00*/  BSSY B1, `(.L_x_4781) ;  /* 0x0000008000017945 */ /* 0x000fe20003800000 */
[----:B------:R-:W-:Y:S02]  /*34e10*/  IMAD.MOV.U32 R13, RZ, RZ, R21 ;  /* 0x000000ffff0d7224 */ /* 0x000fe400078e0015 */
[----:B------:R-:W-:Y:S02]  /*34e20*/  IMAD.MOV.U32 R12, RZ, RZ, 0x2 ;  /* 0x00000002ff0c7424 */ /* 0x000fe400078e00ff */
[----:B------:R-:W-:Y:S02]  /*34e30*/  IMAD.MOV.U32 R11, RZ, RZ, 0x181f ;  /* 0x0000181fff0b7424 */ /* 0x000fe400078e00ff */
[----:B----4-:R-:W-:-:S07]  /*34e40*/  IMAD.MOV.U32 R15, RZ, RZ, -0x1 ;  /* 0xffffffffff0f7424 */ /* 0x010fce00078e00ff */
[----:B0123--:R-:W-:Y:S05]  /*34e50*/  WARPSYNC.COLLECTIVE R15, `(.L_x_4782) ;  /* 0x000000000f087348 */ /* 0x00ffea0003c00000 */
[----:B--2---:R2:W4:Y:S02]  /*34e60*/  SHFL.IDX P6, R14, R13, R12, R11 ;  /* 0x0000000c0d0e7389 */ /* 0x00452400000c000b */
[----:B01234-:R-:W-:Y:S01]  /*34e70*/  ENDCOLLECTIVE ;  /* 0x000000000000791b */ /* 0x01ffe20003800000 */
.L_x_4782:
[----:B------:R-:W-:Y:S05]  /*34e80*/  BSYNC B1 ;  /* 0x0000000000017941 */ /* 0x000fea0003800000 */
.L_x_4781:
        /* <DEDUP_REMOVED lines=8> */
.L_x_4783:
[----:B------:R-:W-:Y:S05]  /*34f10*/  BRA `(.L_x_4784) ;  /* 0xfffffefc00cc7947 */ /* 0x000fea000383ffff */
.L_x_4468:
[----:B------:R-:W-:Y:S01]  /*34f20*/  BSSY B1, `(.L_x_4785) ;  /* 0x0000008000017945 */ /* 0x000fe20003800000 */
[----:B------:R-:W-:Y:S01]  /*34f30*/  IMAD.MOV.U32 R13, RZ, RZ, R21 ;  /* 0x000000ffff0d7224 */ /* 0x000fe200078e0015 */
[----:B------:R-:W-:Y:S01]  /*34f40*/  MOV R11, 0x181f ;  /* 0x0000181f000b7802 */ /* 0x000fe20000000f00 */
[----:B------:R-:W-:Y:S02]  /*34f50*/  IMAD.MOV.U32 R12, RZ, RZ, 0x3 ;  /* 0x00000003ff0c7424 */ /* 0x000fe400078e00ff */
[----:B----4-:R-:W-:-:S07]  /*34f60*/  IMAD.MOV.U32 R15, RZ, RZ, -0x1 ;  /* 0xffffffffff0f7424 */ /* 0x010fce00078e00ff */
[----:B0123--:R-:W-:Y:S05]  /*34f70*/  WARPSYNC.COLLECTIVE R15, `(.L_x_4786) ;  /* 0x000000000f087348 */ /* 0x00ffea0003c00000 */
[----:B--2---:R2:W4:Y:S02]  /*34f80*/  SHFL.IDX P6, R14, R13, R12, R11 ;  /* 0x0000000c0d0e7389 */ /* 0x00452400000c000b */
[----:B01234-:R-:W-:Y:S01]  /*34f90*/  ENDCOLLECTIVE ;  /* 0x000000000000791b */ /* 0x01ffe20003800000 */
.L_x_4786:
[----:B------:R-:W-:Y:S05]  /*34fa0*/  BSYNC B1 ;  /* 0x0000000000017941 */ /* 0x000fea0003800000 */
.L_x_4785:
        /* <DEDUP_REMOVED lines=8> */
.L_x_4787:
[----:B------:R-:W-:Y:S05]  /*35030*/  BRA `(.L_x_4788) ;  /* 0xfffffefc00dc7947 */ /* 0x000fea000383ffff */
.L_x_4470:
[----:B------:R-:W-:Y:S02]  /*35040*/  IMAD.MOV.U32 R13, RZ, RZ, R41 ;  /* 0x000000ffff0d7224 */ /* 0x000fe400078e0029 */
[----:B------:R-:W-:Y:S02]  /*35050*/  IMAD.MOV.U32 R12, RZ, RZ, RZ ;  /* 0x000000ffff0c7224 */ /* 0x000fe400078e00ff */
[----:B------:R-:W-:Y:S02]  /*35060*/  IMAD.MOV.U32 R11, RZ, RZ, 0x1c1f ;  /* 0x00001c1fff0b7424 */ /* 0x000fe400078e00ff */
[----:B------:R-:W-:-:S07]  /*35070*/  IMAD.MOV.U32 R15, RZ, RZ, -0x1 ;  /* 0xffffffffff0f7424 */ /* 0x000fce00078e00ff */
[----:B------:R-:W-:Y:S05]  /*35080*/  WARPSYNC.COLLECTIVE R15, `(.L_x_4789) ;  /* 0x000000000f087348 */ /* 0x000fea0003c00000 */
[----:B------:R0:W1:Y:S02]  /*35090*/  SHFL.IDX P6, R14, R13, R12, R11 ;  /* 0x0000000c0d0e7389 */ /* 0x00006400000c000b */
[----:B01----:R-:W-:Y:S01]  /*350a0*/  ENDCOLLECTIVE ;  /* 0x000000000000791b */ /* 0x003fe20003800000 */
.L_x_4789:
[----:B------:R-:W-:Y:S01]  /*350b0*/  MOV R13, R40 ;  /* 0x00000028000d7202 */ /* 0x000fe20000000f00 */
[----:B------:R-:W-:-:S07]  /*350c0*/  IMAD.MOV.U32 R42, RZ, RZ, R14 ;  /* 0x000000ffff2a7224 */ /* 0x000fce00078e000e */
[----:B------:R-:W-:Y:S05]  /*350d0*/  WARPSYNC.COLLECTIVE R15, `(.L_x_4790) ;  /* 0x000000000f087348 */ /* 0x000fea0003c00000 */
[----:B------:R0:W1:Y:S02]  /*350e0*/  SHFL.IDX P6, R14, R13, R12, R11 ;  /* 0x0000000c0d0e7389 */ /* 0x00006400000c000b */
[----:B01----:R-:W-:Y:S01]  /*350f0*/  ENDCOLLECTIVE ;  /* 0x000000000000791b */ /* 0x003fe20003800000 */
.L_x_4790:
[----:B------:R-:W-:Y:S01]  /*35100*/  IMAD.MOV.U32 R43, RZ, RZ, R14 ;  /* 0x000000ffff2b7224 */ /* 0x000fe200078e000e */
[----:B------:R-:W-:Y:S06]  /*35110*/  BRA `(.L_x_4791) ;  /* 0xffffff0000a47947 */ /* 0x000fec000383ffff */
.L_x_4473:
[----:B------:R-:W-:Y:S01]  /*35120*/  BSSY B1, `(.L_x_4792) ;  /* 0x0000008000017945 */ /* 0x000fe20003800000 */
[----:B------:R-:W-:Y:S02]  /*35130*/  IMAD.MOV.U32 R13, RZ, RZ, R41 ;  /* 0x000000ffff0d7224 */ /* 0x000fe400078e0029 */
[----:B------:R-:W-:Y:S02]  /*35140*/  IMAD.MOV.U32 R12, RZ, RZ, 0x1 ;  /* 0x00000001ff0c7424 */ /* 0x000fe400078e00ff */
[----:B------:R-:W-:Y:S02]  /*35150*/  IMAD.MOV.U32 R11, RZ, RZ, 0x1c1f ;  /* 0x00001c1fff0b7424 */ /* 0x000fe400078e00ff */
[----:B------:R-:W-:-:S07]  /*35160*/  IMAD.MOV.U32 R15, RZ, RZ, -0x1 ;  /* 0xffffffffff0f7424 */ /* 0x000fce00078e00ff */
[----:B0123--:R-:W-:Y:S05]  /*35170*/  WARPSYNC.COLLECTIVE R15, `(.L_x_4793) ;  /* 0x000000000f087348 */ /* 0x00ffea0003c00000 */
[----:B------:R4:W0:Y:S02]  /*35180*/  SHFL.IDX P6, R14, R13, R12, R11 ;  /* 0x0000000c0d0e7389 */ /* 0x00082400000c000b */
[----:B01234-:R-:W-:Y:S01]  /*35190*/  ENDCOLLECTIVE ;  /* 0x000000000000791b */ /* 0x01ffe20003800000 */
.L_x_4793:
[----:B------:R-:W-:Y:S05]  /*351a0*/  BSYNC B1 ;  /* 0x0000000000017941 */ /* 0x000fea0003800000 */
.L_x_4792:
        /* <DEDUP_REMOVED lines=8> */
.L_x_4794:
[----:B------:R-:W-:Y:S05]  /*35230*/  BRA `(.L_x_4795) ;  /* 0xffffff0c00747947 */ /* 0x000fea000383ffff */
.L_x_4477:
[----:B------:R-:W-:Y:S01]  /*35240*/  IMAD.MOV.U32 R13, RZ, RZ, R3 ;  /* 0x000000ffff0d7224 */ /* 0x000fe200078e0003 */
[----:B------:R-:W-:Y:S01]  /*35250*/  MOV R12, RZ ;  /* 0x000000ff000c7202 */ /* 0x000fe20000000f00 */
[----:B------:R-:W-:Y:S02]  /*35260*/  IMAD.MOV.U32 R11, RZ, RZ, 0x181f ;  /* 0x0000181fff0b7424 */ /* 0x000fe400078e00ff */
[----:B------:R-:W-:-:S07]  /*35270*/  IMAD.MOV.U32 R15, RZ, RZ, -0x1 ;  /* 0xffffffffff0f7424 */ /* 0x000fce00078e00ff */
[----:B0-----:R-:W-:Y:S05]  /*35280*/  WARPSYNC.COLLECTIVE R15, `(.L_x_4796) ;  /* 0x000000000f087348 */ /* 0x001fea0003c00000 */
[----:B------:R1:W2:Y:S02]  /*35290*/  SHFL.IDX P6, R14, R13, R12, R11 ;  /* 0x0000000c0d0e7389 */ /* 0x0002a400000c000b */
[----:B012---:R-:W-:Y:S01]  /*352a0*/  ENDCOLLECTIVE ;  /* 0x000000000000791b */ /* 0x007fe20003800000 */
.L_x_4796:
[----:B------:R-:W-:Y:S02]  /*352b0*/  IMAD.MOV.U32 R13, RZ, RZ, R2 ;  /* 0x000000ffff0d7224 */ /* 0x000fe400078e0002 */
[----:B------:R-:W-:-:S07]  /*352c0*/  IMAD.MOV.U32 R0, RZ, RZ, R14 ;  /* 0x000000ffff007224 */ /* 0x000fce00078e000e */
[----:B------:R-:W-:Y:S05]  /*352d0*/  WARPSYNC.COLLECTIVE R15, `(.L_x_4797) ;  /* 0x000000000f087348 */ /* 0x000fea0003c00000 */
[----:B------:R0:W1:Y:S02]  /*352e0*/  SHFL.IDX P6, R14, R13, R12, R11 ;  /* 0x0000000c0d0e7389 */ /* 0x00006400000c000b */
[----:B01----:R-:W-:Y:S01]  /*352f0*/  ENDCOLLECTIVE ;  /* 0x000000000000791b */ /* 0x003fe20003800000 */
.L_x_4797:
[----:B------:R-:W-:Y:S05]  /*35300*/  BRA `(.L_x_4798) ;  /* 0xffffff2400247947 */ /* 0x000fea000383ffff */
.L_x_4480:
[----:B------:R-:W-:Y:S01]  /*35310*/  BSSY B1, `(.L_x_4799) ;  /* 0x0000008000017945 */ /* 0x000fe20003800000 */
[----:B----4-:R-:W-:Y:S01]  /*35320*/  MOV R13, R3 ;  /* 0x00000003000d7202 */ /* 0x010fe20000000f00 */
[----:B------:R-:W-:Y:S02]  /*35330*/  IMAD.MOV.U32 R12, RZ, RZ, 0x1 ;  /* 0x00000001ff0c7424 */ /* 0x000fe400078e00ff */
[----:B------:R-:W-:Y:S02]  /*35340*/  IMAD.MOV.U32 R11, RZ, RZ, 0x181f ;  /* 0x0000181fff0b7424 */ /* 0x000fe400078e00ff */
[----:B------:R-:W-:-:S07]  /*35350*/  IMAD.MOV.U32 R15, RZ, RZ, -0x1 ;  /* 0xffffffffff0f7424 */ /* 0x000fce00078e00ff */
[----:B0123--:R-:W-:Y:S05]  /*35360*/  WARPSYNC.COLLECTIVE R15, `(.L_x_4800) ;  /* 0x000000000f087348 */ /* 0x00ffea0003c00000 */
[----:B---3--:R3:W4:Y:S02]  /*35370*/  SHFL.IDX P6, R14, R13, R12, R11 ;  /* 0x0000000c0d0e7389 */ /* 0x00872400000c000b */
[----:B01234-:R-:W-:Y:S01]  /*35380*/  ENDCOLLECTIVE ;  /* 0x000000000000791b */ /* 0x01ffe20003800000 */
.L_x_4800:
[----:B------:R-:W-:Y:S05]  /*35390*/  BSYNC B1 ;  /* 0x0000000000017941 */ /* 0x000fea0003800000 */
.L_x_4799:
        /* <DEDUP_REMOVED lines=8> */
.L_x_4801:
[----:B------:R-:W-:Y:S05]  /*35420*/  BRA `(.L_x_4802) ;  /* 0xffffff2400387947 */ /* 0x000fea000383ffff */
.L_x_4483:
[----:B------:R-:W-:Y:S01]  /*35430*/  BSSY B1, `(.L_x_4803) ;  /* 0x0000008000017945 */ /* 0x000fe20003800000 */
[----:B----4-:R-:W-:Y:S01]  /*35440*/  IMAD.MOV.U32 R13, RZ, RZ, R3 ;  /* 0x000000ffff0d7224 */ /* 0x010fe200078e0003 */
[----:B------:R-:W-:Y:S01]  /*35450*/  MOV R12, 0x2 ;  /* 0x00000002000c7802 */ /* 0x000fe20000000f00 */
[----:B------:R-:W-:Y:S02]  /*35460*/  IMAD.MOV.U32 R11, RZ, RZ, 0x181f ;  /* 0x0000181fff0b7424 */ /* 0x000fe400078e00ff */
[----:B------:R-:W-:-:S07]  /*35470*/  IMAD.MOV.U32 R15, RZ, RZ, -0x1 ;  /* 0xffffffffff0f7424 */ /* 0x000fce00078e00ff */
[----:B0123--:R-:W-:Y:S05]  /*35480*/  WARPSYNC.COLLECTIVE R15, `(.L_x_4804) ;  /* 0x000000000f087348 */ /* 0x00ffea0003c00000 */
[----:B---3--:R3:W4:Y:S02]  /*35490*/  SHFL.IDX P6, R14, R13, R12, R11 ;  /* 0x0000000c0d0e7389 */ /* 0x00872400000c000b */
[----:B01234-:R-:W-:Y:S01]  /*354a0*/  ENDCOLLECTIVE ;  /* 0x000000000000791b */ /* 0x01ffe20003800000 */
.L_x_4804:
[----:B------:R-:W-:Y:S05]  /*354b0*/  BSYNC B1 ;  /* 0x0000000000017941 */ /* 0x000fea0003800000 */
.L_x_4803:
        /* <DEDUP_REMOVED lines=8> */
.L_x_4805:
[----:B------:R-:W-:Y:S05]  /*35540*/  BRA `(.L_x_4806) ;  /* 0xffffff2400487947 */ /* 0x000fea000383ffff */
.L_x_4486:
[----:B------:R-:W-:Y:S01]  /*35550*/  BSSY B1, `(.L_x_4807) ;  /* 0x0000008000017945 */ /* 0x000fe20003800000 */
[----:B0-----:R-:W-:Y:S01]  /*35560*/  IMAD.MOV.U32 R13, RZ, RZ, R3 ;  /* 0x000000ffff0d7224 */ /* 0x001fe200078e0003 */
[----:B------:R-:W-:Y:S01]  /*35570*/  MOV R11, 0x181f ;  /* 0x0000181f000b7802 */ /* 0x000fe20000000f00 */
[----:B------:R-:W-:Y:S02]  /*35580*/  IMAD.MOV.U32 R12, RZ, RZ, 0x3 ;  /* 0x00000003ff0c7424 */ /* 0x000fe400078e00ff */
[----:B------:R-:W-:-:S07]  /*35590*/  IMAD.MOV.U32 R15, RZ, RZ, -0x1 ;  /* 0xffffffffff0f7424 */ /* 0x000fce00078e00ff */
[----:B-1234-:R-:W-:Y:S05]  /*355a0*/  WARPSYNC.COLLECTIVE R15, `(.L_x_4808) ;  /* 0x000000000f087348 */ /* 0x01efea0003c00000 */
[----:B----4-:R0:W4:Y:S02]  /*355b0*/  SHFL.IDX P6, R14, R13, R12, R11 ;  /* 0x0000000c0d0e7389 */ /* 0x01012400000c000b */
[----:B01234-:R-:W-:Y:S01]  /*355c0*/  ENDCOLLECTIVE ;  /* 0x000000000000791b */ /* 0x01ffe20003800000 */
.L_x_4808:
[----:B------:R-:W-:Y:S05]  /*355d0*/  BSYNC B1 ;  /* 0x0000000000017941 */ /* 0x000fea0003800000 */
.L_x_4807:
        /* <DEDUP_REMOVED lines=8> */
.L_x_4809:
[----:B------:R-:W-:Y:S05]  /*35660*/  BRA `(.L_x_4810) ;  /* 0xffffff2400587947 */ /* 0x000fea000383ffff */
.L_x_4502:
[----:B------:R-:W0:Y:S01]  /*35670*/  S2R R9, SR_TID.X ;  /* 0x0000000000097919 */ /* 0x000e220000002100 */
[----:B------:R-:W-:Y:S01]  /*35680*/  BSSY B1, `(.L_x_4811) ;  /* 0x000000a000017945 */ /* 0x000fe20003800000 */
[----:B------:R-:W-:Y:S01]  /*35690*/  IMAD.MOV.U32 R12, RZ, RZ, RZ ;  /* 0x000000ffff0c7224 */ /* 0x000fe200078e00ff */
[----:B------:R-:W-:Y:S01]  /*356a0*/  MOV R15, 0xffffffff ;  /* 0xffffffff000f7802 */ /* 0x000fe20000000f00 */
[----:B------:R-:W-:Y:S01]  /*356b0*/  IMAD.MOV.U32 R11, RZ, RZ, 0x1f ;  /* 0x0000001fff0b7424 */ /* 0x000fe200078e00ff */
[----:B0-----:R-:W-:-:S04]  /*356c0*/  SHF.R.U32.HI R9, RZ, 0x5, R9 ;  /* 0x00000005ff097819 */ /* 0x001fc80000011609 */
[----:B------:R-:W-:-:S05]  /*356d0*/  LOP3.LUT R9, R9, 0x3, RZ, 0xc0, !PT ;  /* 0x0000000309097812 */ /* 0x000fca00078ec0ff */
[----:B------:R-:W-:-:S07]  /*356e0*/  IMAD.MOV.U32 R13, RZ, RZ, R9 ;  /* 0x000000ffff0d7224 */ /* 0x000fce00078e0009 */
[----:B------:R-:W-:Y:S05]  /*356f0*/  WARPSYNC.COLLECTIVE R15, `(.L_x_4812) ;  /* 0x000000000f087348 */ /* 0x000fea0003c00000 */
[----:B------:R0:W1:Y:S02]  /*35700*/  SHFL.IDX P6, R14, R13, R12, R11 ;  /* 0x0000000c0d0e7389 */ /* 0x00006400000c000b */
[----:B01----:R-:W-:Y:S01]  /*35710*/  ENDCOLLECTIVE ;  /* 0x000000000000791b */ /* 0x003fe20003800000 */
.L_x_4812:
[----:B------:R-:W-:Y:S05]  /*35720*/  BSYNC B1 ;  /* 0x0000000000017941 */ /* 0x000fea0003800000 */
.L_x_4811:
[----:B------:R-:W-:Y:S05]  /*35730*/  BRA `(.L_x_4813) ;  /* 0xffffff3c007c7947 */ /* 0x000fea000383ffff */
.L_x_4504:
[----:B------:R-:W-:Y:S01]  /*35740*/  BSSY B1, `(.L_x_4814) ;  /* 0x0000006000017945 */ /* 0x000fe20003800000 */
[----:B------:R-:W-:-:S07]  /*35750*/  IMAD.MOV.U32 R15, RZ, RZ, -0x1 ;  /* 0xffffffffff0f7424 */ /* 0x000fce00078e00ff */
[----:B0-----:R-:W-:Y:S05]  /*35760*/  WARPSYNC.COLLECTIVE R15, `(.L_x_4815) ;  /* 0x000000000f0c7348 */ /* 0x001fea0003c00000 */
[----:B------:R-:W-:Y:S02]  /*35770*/  ELECT P6, UR62, PT ;  /* 0x00000000003e782f */ /* 0x000fe400038c0000 */
[----:B------:R-:W-:Y:S01]  /*35780*/  MOV R14, UR62 ;  /* 0x0000003e000e7c02 */ /* 0x000fe20008000f00 */
[----:B0-----:R-:W-:Y:S10]  /*35790*/  ENDCOLLECTIVE ;  /* 0x000000000000791b */ /* 0x001ff40003800000 */
.L_x_4815:
[----:B------:R-:W-:Y:S05]  /*357a0*/  BSYNC B1 ;  /* 0x0000000000017941 */ /* 0x000fea0003800000 */
.L_x_4814:
[----:B------:R-:W-:Y:S05]  /*357b0*/  BRA `(.L_x_4503) ;  /* 0xffffff3c00747947 */ /* 0x000fea000383ffff */
.L_x_4506:
[----:B0-----:R0:W1:Y:S02]  /*357c0*/  SYNCS.PHASECHK.TRANS64.TRYWAIT P0, [R17+URZ+0x33420], R7 ;  /* 0x03342007110075a7 */ /* 0x001064000800017f */
[----:B-1----:R-:W-:Y:S05]  /*357d0*/  @!P0 NANOSLEEP.SYNCS 0x989680 ;  /* 0x009896800000895d */ /* 0x002fea0003900000 */
[----:B------:R-:W1:Y:S02]  /*357e0*/  @!P0 SYNCS.PHASECHK.TRANS64 P0, [R17+URZ+0x33420], R7 ;  /* 0x03342007110085a7 */ /* 0x000e64000800007f */
[----:B-1----:R-:W-:Y:S05]  /*357f0*/  @!P0 BRA `(.L_x_4506) ;  /* 0xfffffffc00f08947 */ /* 0x002fea000383ffff */
[----:B------:R-:W-:Y:S05]  /*35800*/  BRA `(.L_x_4816) ;  /* 0xffffff3c00847947 */ /* 0x000fea000383ffff */
.L_x_4510:
[----:B-1----:R1:W2:Y:S02]  /*35810*/  SYNCS.PHASECHK.TRANS64.TRYWAIT P0, [R11+URZ+0x334a0], R10 ;  /* 0x0334a00a0b0075a7 */ /* 0x0022a4000800017f */
[----:B--2---:R-:W-:Y:S05]  /*35820*/  @!P0 NANOSLEEP.SYNCS 0x989680 ;  /* 0x009896800000895d */ /* 0x004fea0003900000 */
[----:B------:R-:W2:Y:S02]  /*35830*/  @!P0 SYNCS.PHASECHK.TRANS64 P0, [R11+URZ+0x334a0], R10 ;  /* 0x0334a00a0b0085a7 */ /* 0x000ea4000800007f */
[----:B--2---:R-:W-:Y:S05]  /*35840*/  @!P0 BRA `(.L_x_4510) ;  /* 0xfffffffc00f08947 */ /* 0x004fea000383ffff */
[----:B------:R-:W-:Y:S05]  /*35850*/  BRA `(.L_x_4817) ;  /* 0xffffff3c00a07947 */ /* 0x000fea000383ffff */
.L_x_4517:
[----:B0-----:R0:W2:Y:S02]  /*35860*/  SYNCS.PHASECHK.TRANS64.TRYWAIT P0, [R11+URZ+0x334c0], R10 ;  /* 0x0334c00a0b0075a7 */ /* 0x0010a4000800017f */
[----:B--2---:R-:W-:Y:S05]  /*35870*/  @!P0 NANOSLEEP.SYNCS 0x989680 ;  /* 0x009896800000895d */ /* 0x004fea0003900000 */
[----:B------:R-:W2:Y:S02]  /*35880*/  @!P0 SYNCS.PHASECHK.TRANS64 P0, [R11+URZ+0x334c0], R10 ;  /* 0x0334c00a0b0085a7 */ /* 0x000ea4000800007f */
[----:B--2---:R-:W-:Y:S05]  /*35890*/  @!P0 BRA `(.L_x_4517) ;  /* 0xfffffffc00f08947 */ /* 0x004fea000383ffff */
[----:B------:R-:W-:Y:S05]  /*358a0*/  BRA `(.L_x_4818) ;  /* 0xffffff40009c7947 */ /* 0x000fea000383ffff */
.L_x_4526:
[----:B0-----:R0:W1:Y:S02]  /*358b0*/  SYNCS.PHASECHK.TRANS64.TRYWAIT P2, [R10+URZ+0x334a0], R9 ;  /* 0x0334a0090a0075a7 */ /* 0x001064000804017f */
[----:B-1----:R-:W-:Y:S05]  /*358c0*/  @!P2 NANOSLEEP.SYNCS 0x989680 ;  /* 0x009896800000a95d */ /* 0x002fea0003900000 */
[----:B------:R-:W1:Y:S02]  /*358d0*/  @!P2 SYNCS.PHASECHK.TRANS64 P2, [R10+URZ+0x334a0], R9 ;  /* 0x0334a0090a00a5a7 */ /* 0x000e64000804007f */
[----:B-1----:R-:W-:Y:S05]  /*358e0*/  @!P2 BRA `(.L_x_4526) ;  /* 0xfffffffc00f0a947 */ /* 0x002fea000383ffff */
[----:B------:R-:W-:Y:S05]  /*358f0*/  BRA `(.L_x_4819) ;  /* 0xffffff4400dc7947 */ /* 0x000fea000383ffff */
.L_x_4533:
[----:B-1----:R1:W2:Y:S02]  /*35900*/  SYNCS.PHASECHK.TRANS64.TRYWAIT P2, [R10+URZ+0x334c0], R9 ;  /* 0x0334c0090a0075a7 */ /* 0x0022a4000804017f */
[----:B--2---:R-:W-:Y:S05]  /*35910*/  @!P2 NANOSLEEP.SYNCS 0x989680 ;  /* 0x009896800000a95d */ /* 0x004fea0003900000 */
[----:B------:R-:W2:Y:S02]  /*35920*/  @!P2 SYNCS.PHASECHK.TRANS64 P2, [R10+URZ+0x334c0], R9 ;  /* 0x0334c0090a00a5a7 */ /* 0x000ea4000804007f */
[----:B--2---:R-:W-:Y:S05]  /*35930*/  @!P2 BRA `(.L_x_4533) ;  /* 0xfffffffc00f0a947 */ /* 0x004fea000383ffff */
[----:B------:R-:W-:Y:S05]  /*35940*/  BRA `(.L_x_4820) ;  /* 0xffffff4800d47947 */ /* 0x000fea000383ffff */
.L_x_4552:
[----:B------:R-:W1:Y:S01]  /*35950*/  S2R R20, SR_TID.X ;  /* 0x0000000000147919 */ /* 0x000e620000002100 */
[----:B------:R-:W-:Y:S01]  /*35960*/  BSSY B0, `(.L_x_4821) ;  /* 0x0000009000007945 */ /* 0x000fe20003800000 */
[----:B------:R-:W-:Y:S02]  /*35970*/  IMAD.MOV.U32 R12, RZ, RZ, RZ ;  /* 0x000000ffff0c7224 */ /* 0x000fe400078e00ff */
[----:B------:R-:W-:Y:S02]  /*35980*/  IMAD.MOV.U32 R11, RZ, RZ, 0x1f ;  /* 0x0000001fff0b7424 */ /* 0x000fe400078e00ff */
[----:B------:R-:W-:Y:S01]  /*35990*/  IMAD.MOV.U32 R15, RZ, RZ, -0x1 ;  /* 0xffffffffff0f7424 */ /* 0x000fe200078e00ff */
[----:B-1----:R-:W-:-:S04]  /*359a0*/  SHF.R.U32.HI R13, RZ, 0x5, R20 ;  /* 0x00000005ff0d7819 */ /* 0x002fc80000011614 */
[----:B------:R-:W-:-:S07]  /*359b0*/  LOP3.LUT R13, R13, 0x3, RZ, 0xc0, !PT ;  /* 0x000000030d0d7812 */ /* 0x000fce00078ec0ff */
[----:B0----5:R-:W-:Y:S05]  /*359c0*/  WARPSYNC.COLLECTIVE R15, `(.L_x_4822) ;  /* 0x000000000f087348 */ /* 0x021fea0003c00000 */
[----:B------:R1:W2:Y:S02]  /*359d0*/  SHFL.IDX P6, R14, R13, R12, R11 ;  /* 0x0000000c0d0e7389 */ /* 0x0002a400000c000b */
[----:B012--5:R-:W-:Y:S01]  /*359e0*/  ENDCOLLECTIVE ;  /* 0x000000000000791b */ /* 0x027fe20003800000 */
.L_x_4822:
[----:B------:R-:W-:Y:S05]  /*359f0*/  BSYNC B0 ;  /* 0x0000000000007941 */ /* 0x000fea0003800000 */
.L_x_4821:
[----:B------:R-:W-:Y:S05]  /*35a00*/  BRA `(.L_x_4823) ;  /* 0xffffff5c00847947 */ /* 0x000fea000383ffff */
.L_x_4555:
[----:B-1----:R-:W2:Y:S02]  /*35a10*/  LDL R0, [R1+0x28] ;  /* 0x0000280001007983 */ /* 0x002ea40000100800 */
[----:B--2---:R1:W2:Y:S02]  /*35a20*/  SYNCS.PHASECHK.TRANS64.TRYWAIT P0, [R4+URZ+0x33480], R0 ;  /* 0x03348000040075a7 */ /* 0x0042a4000800017f */
[----:B--2---:R-:W-:Y:S05]  /*35a30*/  @!P0 NANOSLEEP.SYNCS 0x989680 ;  /* 0x009896800000895d */ /* 0x004fea0003900000 */
[----:B------:R-:W2:Y:S02]  /*35a40*/  @!P0 SYNCS.PHASECHK.TRANS64 P0, [R4+URZ+0x33480], R0 ;  /* 0x03348000040085a7 */ /* 0x000ea4000800007f */
[----:B--2---:R-:W-:Y:S05]  /*35a50*/  @!P0 BRA `(.L_x_4555) ;  /* 0xfffffffc00ec8947 */ /* 0x004fea000383ffff */
[----:B------:R-:W-:Y:S05]  /*35a60*/  BRA `(.L_x_4824) ;  /* 0xffffff5c00987947 */ /* 0x000fea000383ffff */
.L_x_4556:
[----:B------:R-:W-:Y:S01]  /*35a70*/  BSSY B0, `(.L_x_4825) ;  /* 0x0000008000007945 */ /* 0x000fe20003800000 */
[----:B------:R-:W-:Y:S01]  /*35a80*/  MOV R13, R20 ;  /* 0x00000014000d7202 */ /* 0x000fe20000000f00 */
[----:B0-----:R-:W-:Y:S02]  /*35a90*/  IMAD.MOV.U32 R12, RZ, RZ, RZ ;  /* 0x000000ffff0c7224 */ /* 0x001fe400078e00ff */
[----:B------:R-:W-:Y:S02]  /*35aa0*/  IMAD.MOV.U32 R11, RZ, RZ, 0x1c1f ;  /* 0x00001c1fff0b7424 */ /* 0x000fe400078e00ff */
[----:B------:R-:W-:-:S07]  /*35ab0*/  IMAD.MOV.U32 R15, RZ, RZ, -0x1 ;  /* 0xffffffffff0f7424 */ /* 0x000fce00078e00ff */
[----:B------:R-:W-:Y:S05]  /*35ac0*/  WARPSYNC.COLLECTIVE R15, `(.L_x_4826) ;  /* 0x000000000f087348 */ /* 0x000fea0003c00000 */
[----:B------:R0:W1:Y:S02]  /*35ad0*/  SHFL.IDX P6, R14, R13, R12, R11 ;  /* 0x0000000c0d0e7389 */ /* 0x00006400000c000b */
[----:B01----:R-:W-:Y:S01]  /*35ae0*/  ENDCOLLECTIVE ;  /* 0x000000000000791b */ /* 0x003fe20003800000 */
.L_x_4826:
[----:B------:R-:W-:Y:S05]  /*35af0*/  BSYNC B0 ;  /* 0x0000000000007941 */ /* 0x000fea0003800000 */
.L_x_4825:
[----:B------:R-:W0:Y:S01]  /*35b00*/  S2R R3, SR_TID.X ;  /* 0x0000000000037919 */ /* 0x000e220000002100 */
[----:B------:R-:W-:Y:S01]  /*35b10*/  MOV R13, R10 ;  /* 0x0000000a000d7202 */ /* 0x000fe20000000f00 */
[----:B------:R-:W-:Y:S02]  /*35b20*/  IMAD.MOV.U32 R12, RZ, RZ, RZ ;  /* 0x000000ffff0c7224 */ /* 0x000fe400078e00ff */
[----:B------:R-:W-:Y:S02]  /*35b30*/  IMAD.MOV.U32 R11, RZ, RZ, 0x1c1f ;  /* 0x00001c1fff0b7424 */ /* 0x000fe400078e00ff */
[----:B------:R-:W-:Y:S02]  /*35b40*/  IMAD.MOV.U32 R15, RZ, RZ, -0x1 ;  /* 0xffffffffff0f7424 */ /* 0x000fe400078e00ff */
[----:B------:R-:W-:-:S07]  /*35b50*/  IMAD.MOV.U32 R0, RZ, RZ, R14 ;  /* 0x000000ffff007224 */ /* 0x000fce00078e000e */
[----:B0-----:R-:W-:Y:S05]  /*35b60*/  WARPSYNC.COLLECTIVE R15, `(.L_x_4827) ;  /* 0x000000000f087348 */ /* 0x001fea0003c00000 */
[----:B------:R1:W2:Y:S02]  /*35b70*/  SHFL.IDX P6, R14, R13, R12, R11 ;  /* 0x0000000c0d0e7389 */ /* 0x0002a400000c000b */
[----:B012---:R-:W-:Y:S01]  /*35b80*/  ENDCOLLECTIVE ;  /* 0x000000000000791b */ /* 0x007fe20003800000 */
.L_x_4827:
[----:B------:R-:W0:Y:S01]  /*35b90*/  LDC R11, c[0x0][0x2f4] ;  /* 0x0000bd00ff0b7b82 */ /* 0x000e220000000800 */
[----:B------:R-:W-:Y:S01]  /*35ba0*/  IMAD.SHL.U32 R15, R3, 0x10, RZ ;  /* 0x00000010030f7824 */ /* 0x000fe200078e00ff */
[----:B------:R-:W-:-:S04]  /*35bb0*/  MOV R2, R14 ;  /* 0x0000000e00027202 */ /* 0x000fc80000000f00 */
[----:B------:R-:W-:-:S04]  /*35bc0*/  LOP3.LUT R15, R15, 0x30, RZ, 0xc0, !PT ;  /* 0x000000300f0f7812 */ /* 0x000fc800078ec0ff */
[C---:B------:R-:W-:Y:S02]  /*35bd0*/  IADD3 R2, P0, R15.reuse, R2, RZ ;  /* 0x000000020f027210 */ /* 0x040fe40007f1e0ff */
[----:B------:R-:W-:-:S03]  /*35be0*/  LOP3.LUT R12, R15, 0x40, RZ, 0xfc, !PT ;  /* 0x000000400f0c7812 */ /* 0x000fc600078efcff */
[----:B------:R-:W-:Y:S02]  /*35bf0*/  IMAD.X R3, RZ, RZ, R0, P0 ;  /* 0x000000ffff037224 */ /* 0x000fe400000e0600 */
[----:B------:R-:W-:Y:S01]  /*35c00*/  IMAD.IADD R0, R17, 0x1, R21 ;  /* 0x0000000111007824 */ /* 0x000fe200078e0215 */
[-C--:B0-----:R-:W-:Y:S01]  /*35c10*/  ISETP.GE.AND P3, PT, R15, R11.reuse, PT ;  /* 0x0000000b0f00720c */ /* 0x081fe20003f66270 */
[----:B------:R-:W-:Y:S01]  /*35c20*/  IMAD.MOV.U32 R13, RZ, RZ, R20 ;  /* 0x000000ffff0d7224 */ /* 0x000fe200078e0014 */
[----:B------:R-:W-:Y:S01]  /*35c30*/  ISETP.GE.AND P2, PT, R12, R11, PT ;  /* 0x0000000b0c00720c */ /* 0x000fe20003f46270 */
[----:B------:R0:W5:Y:S01]  /*35c40*/  LDL.LU R21, [R1+0x8] ;  /* 0x0000080001157983 */ /* 0x0001620000300800 */
[C---:B------:R-:W-:Y:S02]  /*35c50*/  ISETP.LT.OR P0, PT, R9.reuse, 0x1, P3 ;  /* 0x000000010900780c */ /* 0x040fe40001f01670 */
[----:B------:R-:W-:Y:S02]  /*35c60*/  ISETP.LT.OR P1, PT, R9, 0x1, P2 ;  /* 0x000000010900780c */ /* 0x000fe40001721670 */
[----:B------:R-:W-:Y:S01]  /*35c70*/  LOP3.LUT R15, R15, 0x80, RZ, 0xfc, !PT ;  /* 0x000000800f0f7812 */ /* 0x000fe200078efcff */
[----:B------:R-:W-:-:S08]  /*35c80*/  IMAD.MOV.U32 R12, RZ, RZ, 0x1 ;  /* 0x00000001ff0c7424 */ /* 0x000fd000078e00ff */
[----:B------:R-:W-:Y:S01]  /*35c90*/  @!PT LDS RZ, [RZ] ;  /* 0x00000000fffff984 */ /* 0x000fe20000000800 */
[----:B------:R-:W-:Y:S01]  /*35ca0*/  @!PT LDS RZ, [RZ] ;  /* 0x00000000fffff984 */ /* 0x000fe20000000800 */
[----:B------:R-:W-:Y:S01]  /*35cb0*/  @!PT LDS RZ, [RZ] ;  /* 0x00000000fffff984 */ /* 0x000fe20000000800 */
[----:B------:R0:W-:Y:S01]  /*35cc0*/  LDGSTS.E.BYPASS.LTC128B.128 [R0+0xf200], desc[UR50][R2.64], !P0 ;  /* 0x0f20000002007fae */ /* 0x0001e2000c101d72 */
[----:B------:R-:W-:Y:S01]  /*35cd0*/  ISETP.GE.AND P0, PT, R15, R11, PT ;  /* 0x0000000b0f00720c */ /* 0x000fe20003f06270 */
[----:B------:R-:W-:Y:S01]  /*35ce0*/  IMAD.MOV.U32 R15, RZ, RZ, -0x1 ;  /* 0xffffffffff0f7424 */ /* 0x000fe200078e00ff */
[----:B------:R-:W-:Y:S01]  /*35cf0*/  MOV R11, 0x1c1f ;  /* 0x00001c1f000b7802 */ /* 0x000fe20000000f00 */
[----:B------:R0:W-:Y:S01]  /*35d00*/  LDGSTS.E.BYPASS.LTC128B.128 [R0+0x11a00], desc[UR50][R2.64+0x40], !P1 ;  /* 0x11a0004002007fae */ /* 0x0001e2000c901d72 */
[----:B------:R-:W-:-:S13]  /*35d10*/  ISETP.LT.OR P1, PT, R9, 0x1, P0 ;  /* 0x000000010900780c */ /* 0x000fda0000721670 */
[----:B0----5:R-:W-:Y:S05]  /*35d20*/  WARPSYNC.COLLECTIVE R15, `(.L_x_4828) ;  /* 0x000000000f087348 */ /* 0x021fea0003c00000 */
[----:B------:R1:W2:Y:S02]  /*35d30*/  SHFL.IDX P6, R14, R13, R12, R11 ;  /* 0x0000000c0d0e7389 */ /* 0x0002a400000c000b */
[----:B012--5:R-:W-:Y:S01]  /*35d40*/  ENDCOLLECTIVE ;  /* 0x000000000000791b */ /* 0x027fe20003800000 */
.L_x_4828:
[----:B------:R-:W-:Y:S01]  /*35d50*/  @!PT LDS RZ, [RZ] ;  /* 0x00000000fffff984 */ /* 0x000fe20000000800 */
[----:B------:R-:W-:Y:S01]  /*35d60*/  @!PT LDS RZ, [RZ] ;  /* 0x00000000fffff984 */ /* 0x000fe20000000800 */
[----:B------:R-:W-:Y:S01]  /*35d70*/  @!PT LDS RZ, [RZ] ;  /* 0x00000000fffff984 */ /* 0x000fe20000000800 */
[----:B------:R0:W-:Y:S01]  /*35d80*/  LDGSTS.E.BYPASS.LTC128B.128 [R0+0x14200], desc[UR50][R2.64+0x80], !P1 ;  /* 0x1420008002007fae */ /* 0x0001e2000c901d72 */
[----:B------:R-:W-:Y:S01]  /*35d90*/  IMAD.MOV.U32 R13, RZ, RZ, R10 ;  /* 0x000000ffff0d7224 */ /* 0x000fe200078e000a */
[----:B0-----:R-:W0:Y:S01]  /*35da0*/  S2R R2, SR_TID.X ;  /* 0x0000000000027919 */ /* 0x001e220000002100 */
[----:B------:R-:W-:-:S07]  /*35db0*/  IMAD.MOV.U32 R3, RZ, RZ, R14 ;  /* 0x000000ffff037224 */ /* 0x000fce00078e000e */
[----:B0-----:R-:W-:Y:S05]  /*35dc0*/  WARPSYNC.COLLECTIVE R15, `(.L_x_4829) ;  /* 0x000000000f087348 */ /* 0x001fea0003c00000 */
[----:B------:R1:W2:Y:S02]  /*35dd0*/  SHFL.IDX P6, R14, R13, R12, R11 ;  /* 0x0000000c0d0e7389 */ /* 0x0002a400000c000b */
[----:B012---:R-:W-:Y:S01]  /*35de0*/  ENDCOLLECTIVE ;  /* 0x000000000000791b */ /* 0x007fe20003800000 */
.L_x_4829:
[----:B------:R-:W-:Y:S01]  /*35df0*/  IMAD.SHL.U32 R15, R2, 0x10, RZ ;  /* 0x00000010020f7824 */ /* 0x000fe200078e00ff */
[----:B------:R-:W-:-:S04]  /*35e00*/  MOV R2, R14 ;  /* 0x0000000e00027202 */ /* 0x000fc80000000f00 */
[----:B------:R-:W-:-:S04]  /*35e10*/  LOP3.LUT R15, R15, 0x30, RZ, 0xc0, !PT ;  /* 0x000000300f0f7812 */ /* 0x000fc800078ec0ff */
        /* <DEDUP_REMOVED lines=9> */
[----:B------:R-:W-:Y:S02]  /*35eb0*/  IMAD.MOV.U32 R12, RZ, RZ, 0x2 ;  /* 0x00000002ff0c7424 */ /* 0x000fe400078e00ff */
[----:B------:R-:W-:-:S10]  /*35ec0*/  IMAD.MOV.U32 R15, RZ, RZ, -0x1 ;  /* 0xffffffffff0f7424 */ /* 0x000fd400078e00ff */
[----:B0-----:R-:W-:Y:S05]  /*35ed0*/  WARPSYNC.COLLECTIVE R15, `(.L_x_4830) ;  /* 0x000000000f087348 */ /* 0x001fea0003c00000 */
[----:B------:R1:W2:Y:S02]  /*35ee0*/  SHFL.IDX P6, R14, R13, R12, R11 ;  /* 0x0000000c0d0e7389 */ /* 0x0002a400000c000b */
[----:B012---:R-:W-:Y:S01]  /*35ef0*/  ENDCOLLECTIVE ;  /* 0x000000000000791b */ /* 0x007fe20003800000 */
.L_x_4830:
[----:B------:R-:W-:Y:S01]  /*35f00*/  @!PT LDS RZ, [RZ] ;  /* 0x00000000fffff984 */ /* 0x000fe20000000800 */
[----:B------:R-:W-:Y:S01]  /*35f10*/  @!PT LDS RZ, [RZ] ;  /* 0x00000000fffff984 */ /* 0x000fe20000000800 */
[----:B------:R-:W-:Y:S01]  /*35f20*/  @!PT LDS RZ, [RZ] ;  /* 0x00000000fffff984 */ /* 0x000fe20000000800 */
[----:B------:R-:W-:Y:S01]  /*35f30*/  LDGSTS.E.BYPASS.LTC128B.128 [R0+0x12200], desc[UR50][R2.64+0x40], !P1 ;  /* 0x1220004002007fae */ /* 0x000fe2000c901d72 */
[----:B------:R-:W-:-:S13]  /*35f40*/  ISETP.LT.OR P1, PT, R9, 0x21, P0 ;  /* 0x000000210900780c */ /* 0x000fda0000721670 */
[----:B------:R0:W-:Y:S01]  /*35f50*/  LDGSTS.E.BYPASS.LTC128B.128 [R0+0x14a00], desc[UR50][R2.64+0x80], !P1 ;  /* 0x14a0008002007fae */ /* 0x0001e2000c901d72 */
[----:B------:R-:W-:Y:S01]  /*35f60*/  IMAD.MOV.U32 R13, RZ, RZ, R10 ;  /* 0x000000ffff0d7224 */ /* 0x000fe200078e000a */
[----:B0-----:R-:W0:Y:S01]  /*35f70*/  S2R R2, SR_TID.X ;  /* 0x0000000000027919 */ /* 0x001e220000002100 */
[----:B------:R-:W-:-:S07]  /*35f80*/  MOV R3, R14 ;  /* 0x0000000e00037202 */ /* 0x000fce0000000f00 */
[----:B0-----:R-:W-:Y:S05]  /*35f90*/  WARPSYNC.COLLECTIVE R15, `(.L_x_4831) ;  /* 0x000000000f087348 */ /* 0x001fea0003c00000 */
[----:B------:R1:W2:Y:S02]  /*35fa0*/  SHFL.IDX P6, R14, R13, R12, R11 ;  /* 0x0000000c0d0e7389 */ /* 0x0002a400000c000b */
[----:B012---:R-:W-:Y:S01]  /*35fb0*/  ENDCOLLECTIVE ;  /* 0x000000000000791b */ /* 0x007fe20003800000 */
.L_x_4831:
[----:B------:R-:W-:Y:S02]  /*35fc0*/  IMAD.SHL.U32 R15, R2, 0x10, RZ ;  /* 0x00000010020f7824 */ /* 0x000fe400078e00ff */
[----:B------:R-:W-:-:S03]  /*35fd0*/  IMAD.MOV.U32 R2, RZ, RZ, R14 ;  /* 0x000000ffff027224 */ /* 0x000fc600078e000e */
[----:B------:R-:W-:-:S04]  /*35fe0*/  LOP3.LUT R15, R15, 0x30, RZ, 0xc0, !PT ;  /* 0x000000300f0f7812 */ /* 0x000fc800078ec0ff */
[----:B------:R-:W-:-:S05]  /*35ff0*/  IADD3 R2, P1, R15, R2, RZ ;  /* 0x000000020f027210 */ /* 0x000fca0007f3e0ff */
[----:B------:R-:W-:Y:S01]  /*36000*/  IMAD.X R3, RZ, RZ, R3, P1 ;  /* 0x000000ffff037224 */ /* 0x000fe200008e0603 */
[----:B------:R-:W-:Y:S01]  /*36010*/  ISETP.LT.OR P1, PT, R9, 0x41, P3 ;  /* 0x000000410900780c */ /* 0x000fe20001f21670 */
[----:B------:R-:W-:Y:S01]  /*36020*/  IMAD.MOV.U32 R12, RZ, RZ, 0x3 ;  /* 0x00000003ff0c7424 */ /* 0x000fe200078e00ff */
[----:B------:R-:W-:Y:S01]  /*36030*/  MOV R13, R20 ;  /* 0x00000014000d7202 */ /* 0x000fe20000000f00 */
[----:B------:R-:W-:-:S10]  /*36040*/  IMAD.MOV.U32 R15, RZ, RZ, -0x1 ;  /* 0xffffffffff0f7424 */ /* 0x000fd400078e00ff */
[----:B------:R-:W-:Y:S01]  /*36050*/  @!PT LDS RZ, [RZ] ;  /* 0x00000000fffff984 */ /* 0x000fe20000000800 */
[----:B------:R-:W-:Y:S01]  /*36060*/  @!PT LDS RZ, [RZ] ;  /* 0x00000000fffff984 */ /* 0x000fe20000000800 */
[----:B------:R-:W-:Y:S01]  /*36070*/  @!PT LDS RZ, [RZ] ;  /* 0x00000000fffff984 */ /* 0x000fe20000000800 */
[----:B------:R0:W-:Y:S01]  /*36080*/  LDGSTS.E.BYPASS.LTC128B.128 [R0+0x10200], desc[UR50][R2.64], !P1 ;  /* 0x1020000002007fae */ /* 0x0001e2000c901d72 */
[----:B------:R-:W-:-:S13]  /*36090*/  ISETP.LT.OR P1, PT, R9, 0x41, P2 ;  /* 0x000000410900780c */ /* 0x000fda0001721670 */
[----:B0-----:R-:W-:Y:S05]  /*360a0*/  WARPSYNC.COLLECTIVE R15, `(.L_x_4832) ;  /* 0x000000000f087348 */ /* 0x001fea0003c00000 */
[----:B------:R1:W2:Y:S02]  /*360b0*/  SHFL.IDX P6, R14, R13, R12, R11 ;  /* 0x0000000c0d0e7389 */ /* 0x0002a400000c000b */
[----:B012---:R-:W-:Y:S01]  /*360c0*/  ENDCOLLECTIVE ;  /* 0x000000000000791b */ /* 0x007fe20003800000 */
.L_x_4832:
[----:B------:R-:W-:Y:S01]  /*360d0*/  @!PT LDS RZ, [RZ] ;  /* 0x00000000fffff984 */ /* 0x000fe20000000800 */
[----:B------:R-:W-:Y:S01]  /*360e0*/  @!PT LDS RZ, [RZ] ;  /* 0x00000000fffff984 */ /* 0x000fe20000000800 */
[----:B------:R-:W-:Y:S01]  /*360f0*/  @!PT LDS RZ, [RZ] ;  /* 0x00000000fffff984 */ /* 0x000fe20000000800 */
[----:B------:R-:W-:Y:S01]  /*36100*/  LDGSTS.E.BYPASS.LTC128B.128 [R0+0x12a00], desc[UR50][R2.64+0x40], !P1 ;  /* 0x12a0004002007fae */ /* 0x000fe2000c901d72 */
[----:B------:R-:W-:Y:S01]  /*36110*/  ISETP.LT.OR P1, PT, R9, 0x41, P0 ;  /* 0x000000410900780c */ /* 0x000fe20000721670 */
[----:B------:R-:W-:-:S12]  /*36120*/  IMAD.MOV.U32 R13, RZ, RZ, R10 ;  /* 0x000000ffff0d7224 */ /* 0x000fd800078e000a */
[----:B------:R0:W-:Y:S01]  /*36130*/  LDGSTS.E.BYPASS.LTC128B.128 [R0+0x15200], desc[UR50][R2.64+0x80], !P1 ;  /* 0x1520008002007fae */ /* 0x0001e2000c901d72 */
[----:B------:R-:W-:Y:S01]  /*36140*/  IMAD.MOV.U32 R20, RZ, RZ, R14 ;  /* 0x000000ffff147224 */ /* 0x000fe200078e000e */
[----:B0-----:R-:W0:Y:S06]  /*36150*/  S2R R3, SR_TID.X ;  /* 0x0000000000037919 */ /* 0x001e2c0000002100 */
[----:B0-----:R-:W-:Y:S05]  /*36160*/  WARPSYNC.COLLECTIVE R15, `(.L_x_4833) ;  /* 0x000000000f087348 */ /* 0x001fea0003c00000 */
[----:B------:R1:W2:Y:S02]  /*36170*/  SHFL.IDX P6, R14, R13, R12, R11 ;  /* 0x0000000c0d0e7389 */ /* 0x0002a400000c000b */
[----:B012---:R-:W-:Y:S01]  /*36180*/  ENDCOLLECTIVE ;  /* 0x000000000000791b */ /* 0x007fe20003800000 */
.L_x_4833:
[----:B------:R-:W-:Y:S01]  /*36190*/  IMAD.MOV.U32 R2, RZ, RZ, R14 ;  /* 0x000000ffff027224 */ /* 0x000fe200078e000e */
[----:B------:R-:W-:-:S04]  /*361a0*/  SHF.L.U32 R3, R3, 0x4, RZ ;  /* 0x0000000403037819 */ /* 0x000fc800000006ff */
[----:B------:R-:W-:-:S04]  /*361b0*/  LOP3.LUT R3, R3, 0x30, RZ, 0xc0, !PT ;  /* 0x0000003003037812 */ /* 0x000fc800078ec0ff */
[----:B------:R-:W-:-:S05]  /*361c0*/  IADD3 R2, P1, R3, R2, RZ ;  /* 0x0000000203027210 */ /* 0x000fca0007f3e0ff */
[----:B------:R-:W-:Y:S01]  /*361d0*/  IMAD.X R3, RZ, RZ, R20, P1 ;  /* 0x000000ffff037224 */ /* 0x000fe200008e0614 */
[----:B------:R-:W-:Y:S01]  /*361e0*/  ISETP.LT.OR P1, PT, R9, 0x61, P3 ;  /* 0x000000610900780c */ /* 0x000fe20001f21670 */
[----:B------:R-:W-:Y:S02]  /*361f0*/  IMAD.MOV.U32 R13, RZ, RZ, R26 ;  /* 0x000000ffff0d7224 */ /* 0x000fe400078e001a */
[----:B------:R-:W-:-:S10]  /*36200*/  IMAD.MOV.U32 R12, RZ, RZ, RZ ;  /* 0x000000ffff0c7224 */ /* 0x000fd400078e00ff */
[----:B------:R-:W-:Y:S05]  /*36210*/  WARPSYNC.COLLECTIVE R15, `(.L_x_4834) ;  /* 0x000000000f087348 */ /* 0x000fea0003c00000 */
[----:B------:R0:W1:Y:S02]  /*36220*/  SHFL.IDX P6, R14, R13, R12, R11 ;  /* 0x0000000c0d0e7389 */ /* 0x00006400000c000b */
[----:B01----:R-:W-:Y:S01]  /*36230*/  ENDCOLLECTIVE ;  /* 0x000000000000791b */ /* 0x003fe20003800000 */
.L_x_4834:
[----:B------:R-:W-:Y:S01]  /*36240*/  @!PT LDS RZ, [RZ] ;  /* 0x00000000fffff984 */ /* 0x000fe20000000800 */
[----:B------:R-:W-:Y:S01]  /*36250*/  @!PT LDS RZ, [RZ] ;  /* 0x00000000fffff984 */ /* 0x000fe20000000800 */
[----:B------:R-:W-:Y:S01]  /*36260*/  @!PT LDS RZ, [RZ] ;  /* 0x00000000fffff984 */ /* 0x000fe20000000800 */
[----:B------:R-:W-:Y:S01]  /*36270*/  LDGSTS.E.BYPASS.LTC128B.128 [R0+0x10a00], desc[UR50][R2.64], !P1 ;  /* 0x10a0000002007fae */ /* 0x000fe2000c901d72 */
[----:B------:R-:W-:-:S13]  /*36280*/  ISETP.LT.OR P1, PT, R9, 0x61, P2 ;  /* 0x000000610900780c */ /* 0x000fda0001721670 */
        /* <DEDUP_REMOVED lines=8> */
.L_x_4835:
[----:B------:R-:W-:Y:S02]  /*36310*/  LOP3.LUT R21, R21, 0xffffffbf, RZ, 0xc0, !PT ;  /* 0xffffffbf15157812 */ /* 0x000fe400078ec0ff */
[----:B------:R-:W-:-:S13]  /*36320*/  ISETP.GE.AND P6, PT, R9, 0x81, PT ;  /* 0x000000810900780c */ /* 0x000fda0003fc6270 */
[----:B------:R-:W-:-:S05]  /*36330*/  @P6 LOP3.LUT R21, R21, 0x40, RZ, 0xfc, !PT ;  /* 0x0000004015156812 */ /* 0x000fca00078efcff */
[----:B------:R2:W-:Y:S01]  /*36340*/  STL [R1+0x8], R21 ;  /* 0x0000081501007387 */ /* 0x0005e20000100800 */
[----:B------:R-:W-:Y:S01]  /*36350*/  IMAD.MOV.U32 R2, RZ, RZ, R14 ;  /* 0x000000ffff027224 */ /* 0x000fe200078e000e */
[C---:B------:R-:W-:Y:S02]  /*36360*/  ISETP.GE.AND P5, PT, R9.reuse, 0x21, PT ;  /* 0x000000210900780c */ /* 0x040fe40003fa6270 */
[C---:B------:R-:W-:Y:S02]  /*36370*/  ISETP.GE.AND P4, PT, R9.reuse, 0x41, PT ;  /* 0x000000410900780c */ /* 0x040fe40003f86270 */
[----:B------:R-:W-:Y:S01]  /*36380*/  ISETP.GE.AND P1, PT, R9, 0x61, PT ;  /* 0x000000610900780c */ /* 0x000fe20003f26270 */
[----:B------:R-:W-:-:S12]  /*36390*/  BRA `(.L_x_4836) ;  /* 0xffffff5c00047947 */ /* 0x000fd8000383ffff */
.L_x_4561:
[----:B---3--:R-:W3:Y:S02]  /*363a0*/  LDL R2, [R1+0x28] ;  /* 0x0000280001027983 */ /* 0x008ee40000100800 */
[----:B---3--:R3:W4:Y:S02]  /*363b0*/  SYNCS.PHASECHK.TRANS64.TRYWAIT P0, [R4+URZ+0x33440], R2 ;  /* 0x03344002040075a7 */ /* 0x008724000800017f */
[----:B----4-:R-:W-:Y:S05]  /*363c0*/  @!P0 NANOSLEEP.SYNCS 0x989680 ;  /* 0x009896800000895d */ /* 0x010fea0003900000 */
[----:B------:R-:W4:Y:S02]  /*363d0*/  @!P0 SYNCS.PHASECHK.TRANS64 P0, [R4+URZ+0x33440], R2 ;  /* 0x03344002040085a7 */ /* 0x000f24000800007f */
[----:B----4-:R-:W-:Y:S05]  /*363e0*/  @!P0 BRA `(.L_x_4561) ;  /* 0xfffffffc00ec8947 */ /* 0x010fea000383ffff */
[----:B------:R-:W-:Y:S05]  /*363f0*/  BRA `(.L_x_4837) ;  /* 0xffffff5c00747947 */ /* 0x000fea000383ffff */
.L_x_4562:
        /* <DEDUP_REMOVED lines=8> */
.L_x_4839:
[----:B------:R-:W-:Y:S05]  /*36480*/  BSYNC B0 ;  /* 0x0000000000007941 */ /* 0x000fea0003800000 */
.L_x_4838:
[----:B------:R-:W0:Y:S01]  /*36490*/  S2R R26, SR_TID.X ;  /* 0x00000000001a7919 */ /* 0x000e220000002100 */
[----:B------:R-:W-:Y:S01]  /*364a0*/  IMAD.MOV.U32 R13, RZ, RZ, R5 ;  /* 0x000000ffff0d7224 */ /* 0x000fe200078e0005 */
[----:B------:R-:W-:Y:S01]  /*364b0*/  MOV R11, 0x1c1f ;  /* 0x00001c1f000b7802 */ /* 0x000fe20000000f00 */
[----:B------:R-:W-:Y:S02]  /*364c0*/  IMAD.MOV.U32 R12, RZ, RZ, RZ ;  /* 0x000000ffff0c7224 */ /* 0x000fe400078e00ff */
[----:B------:R-:W-:Y:S02]  /*364d0*/  IMAD.MOV.U32 R15, RZ, RZ, -0x1 ;  /* 0xffffffffff0f7424 */ /* 0x000fe400078e00ff */
[----:B------:R-:W-:-:S07]  /*364e0*/  IMAD.MOV.U32 R2, RZ, RZ, R14 ;  /* 0x000000ffff027224 */ /* 0x000fce00078e000e */
[----:B0-----:R-:W-:Y:S05]  /*364f0*/  WARPSYNC.COLLECTIVE R15, `(.L_x_4840) ;  /* 0x000000000f087348 */ /* 0x001fea0003c00000 */
[----:B------:R1:W2:Y:S02]  /*36500*/  SHFL.IDX P6, R14, R13, R12, R11 ;  /* 0x0000000c0d0e7389 */ /* 0x0002a400000c000b */
[----:B012---:R-:W-:Y:S01]  /*36510*/  ENDCOLLECTIVE ;  /* 0x000000000000791b */ /* 0x007fe20003800000 */
.L_x_4840:
[----:B------:R-:W-:Y:S02]  /*36520*/  IMAD.MOV.U32 R13, RZ, RZ, R6 ;  /* 0x000000ffff0d7224 */ /* 0x000fe400078e0006 */
[----:B------:R-:W-:Y:S02]  /*36530*/  IMAD.MOV.U32 R12, RZ, RZ, 0x1 ;  /* 0x00000001ff0c7424 */ /* 0x000fe400078e00ff */
[C---:B------:R-:W-:Y:S02]  /*36540*/  IMAD.SHL.U32 R21, R26.reuse, 0x10, RZ ;  /* 0x000000101a157824 */ /* 0x040fe400078e00ff */
[----:B------:R-:W-:Y:S01]  /*36550*/  IMAD.SHL.U32 R28, R26, 0x10, RZ ;  /* 0x000000101a1c7824 */ /* 0x000fe200078e00ff */
[----:B------:R-:W-:Y:S01]  /*36560*/  LOP3.LUT P6, RZ, R20, 0x20, RZ, 0xc0, !PT ;  /* 0x0000002014ff7812 */ /* 0x000fe200078cc0ff */
[----:B------:R-:W0:Y:S01]  /*36570*/  LDC R26, c[0x0][0x2f4] ;  /* 0x0000bd00ff1a7b82 */ /* 0x000e220000000800 */
[----:B------:R-:W-:Y:S01]  /*36580*/  IMAD.MOV.U32 R3, RZ, RZ, R14 ;  /* 0x000000ffff037224 */ /* 0x000fe200078e000e */
[----:B------:R-:W-:-:S02]  /*36590*/  LOP3.LUT R21, R21, 0x30, RZ, 0xc0, !PT ;  /* 0x0000003015157812 */ /* 0x000fc400078ec0ff */
[----:B------:R-:W-:-:S04]  /*365a0*/  LOP3.LUT R28, R28, 0x30, RZ, 0xc0, !PT ;  /* 0x000000301c1c7812 */ /* 0x000fc800078ec0ff */
[C---:B------:R-:W-:Y:S02]  /*365b0*/  LOP3.LUT R29, R28.reuse, 0x40, RZ, 0xfc, !PT ;  /* 0x000000401c1d7812 */ /* 0x040fe400078efcff */
[----:B------:R-:W-:Y:S02]  /*365c0*/  LOP3.LUT R28, R28, 0x80, RZ, 0xfc, !PT ;  /* 0x000000801c1c7812 */ /* 0x000fe400078efcff */
[----:B------:R-:W-:-:S04]  /*365d0*/  @P6 IADD3 R3, P0, R21, R3, RZ ;  /* 0x0000000315036210 */ /* 0x000fc80007f1e0ff */
[----:B------:R-:W-:-:S04]  /*365e0*/  @P6 IADD3.X R2, RZ, R2, RZ, P0, !PT ;  /* 0x00000002ff026210 */ /* 0x000fc800007fe4ff */
[----:B------:R-:W-:Y:S02]  /*365f0*/  @P6 LOP3.LUT R3, R3, R2, RZ, 0x3c, !PT ;  /* 0x0000000203036212 */ /* 0x000fe400078e3cff */
[-C--:B0-----:R-:W-:Y:S02]  /*36600*/  ISETP.GE.AND P0, PT, R21, R26.reuse, PT ;  /* 0x0000001a1500720c */ /* 0x081fe40003f06270 */
[-C--:B------:R-:W-:Y:S02]  /*36610*/  ISETP.GE.AND P3, PT, R29, R26.reuse, PT ;  /* 0x0000001a1d00720c */ /* 0x080fe40003f66270 */
[----:B------:R-:W-:Y:S02]  /*36620*/  ISETP.GE.AND P2, PT, R28, R26, PT ;  /* 0x0000001a1c00720c */ /* 0x000fe40003f46270 */
        /* <DEDUP_REMOVED lines=11> */
.L_x_4841:
[----:B------:R-:W-:Y:S02]  /*366e0*/  IMAD.MOV.U32 R13, RZ, RZ, R5 ;  /* 0x000000ffff0d7224 */ /* 0x000fe400078e0005 */
[----:B------:R-:W-:-:S07]  /*366f0*/  IMAD.MOV.U32 R2, RZ, RZ, R14 ;  /* 0x000000ffff027224 */ /* 0x000fce00078e000e */
[----:B------:R-:W-:Y:S05]  /*36700*/  WARPSYNC.COLLECTIVE R15, `(.L_x_4842) ;  /* 0x000000000f087348 */ /* 0x000fea0003c00000 */
[----:B------:R0:W1:Y:S02]  /*36710*/  SHFL.IDX P6, R14, R13, R12, R11 ;  /* 0x0000000c0d0e7389 */ /* 0x00006400000c000b */
[----:B01----:R-:W-:Y:S01]  /*36720*/  ENDCOLLECTIVE ;  /* 0x000000000000791b */ /* 0x003fe20003800000 */
.L_x_4842:
[----:B------:R-:W-:Y:S02]  /*36730*/  IMAD.MOV.U32 R13, RZ, RZ, R6 ;  /* 0x000000ffff0d7224 */ /* 0x000fe400078e0006 */
[----:B------:R-:W-:Y:S01]  /*36740*/  IMAD.MOV.U32 R12, RZ, RZ, 0x2 ;  /* 0x00000002ff0c7424 */ /* 0x000fe200078e00ff */
[----:B------:R-:W-:Y:S02]  /*36750*/  MOV R3, R14 ;  /* 0x0000000e00037202 */ /* 0x000fe40000000f00 */
[C---:B------:R-:W-:Y:S02]  /*36760*/  ISETP.GE.AND P6, PT, R21.reuse, R26, PT ;  /* 0x0000001a1500720c */ /* 0x040fe40003fc6270 */
        /* <DEDUP_REMOVED lines=12> */
.L_x_4843:
[----:B------:R-:W-:Y:S01]  /*36830*/  @!PT LDS RZ, [RZ] ;  /* 0x00000000fffff984 */ /* 0x000fe20000000800 */
[----:B------:R-:W-:Y:S01]  /*36840*/  @!PT LDS RZ, [RZ] ;  /* 0x00000000fffff984 */ /* 0x000fe20000000800 */
[----:B------:R-:W-:Y:S01]  /*36850*/  @!PT LDS RZ, [RZ] ;  /* 0x00000000fffff984 */ /* 0x000fe20000000800 */
[----:B------:R-:W-:Y:S04]  /*36860*/  @P5 LDGSTS.E.BYPASS.LTC128B.128 [R0+0x27200], desc[UR50][R2.64+0x40], !P3 ;  /* 0x2720004002005fae */ /* 0x000fe8000d901d72 */
[----:B------:R0:W-:Y:S01]  /*36870*/  @P5 LDGSTS.E.BYPASS.LTC128B.128 [R0+0x29a00], desc[UR50][R2.64+0x80], !P2 ;  /* 0x29a0008002005fae */ /* 0x0001e2000d101d72 */
[----:B------:R-:W-:Y:S02]  /*36880*/  ISETP.GE.AND P5, PT, R21, R26, PT ;  /* 0x0000001a1500720c */ /* 0x000fe40003fa6270 */
[----:B------:R-:W-:Y:S01]  /*36890*/  MOV R13, R5 ;  /* 0x00000005000d7202 */ /* 0x000fe20000000f00 */
[----:B0-----:R-:W-:-:S10]  /*368a0*/  IMAD.MOV.U32 R2, RZ, RZ, R14 ;  /* 0x000000ffff027224 */ /* 0x001fd400078e000e */
[----:B------:R-:W-:Y:S05]  /*368b0*/  WARPSYNC.COLLECTIVE R15, `(.L_x_4844) ;  /* 0x000000000f087348 */ /* 0x000fea0003c00000 */
[----:B------:R0:W1:Y:S02]  /*368c0*/  SHFL.IDX P6, R14, R13, R12, R11 ;  /* 0x0000000c0d0e7389 */ /* 0x00006400000c000b */
[----:B01----:R-:W-:Y:S01]  /*368d0*/  ENDCOLLECTIVE ;  /* 0x000000000000791b */ /* 0x003fe20003800000 */
.L_x_4844:
[----:B------:R-:W-:Y:S02]  /*368e0*/  IMAD.MOV.U32 R13, RZ, RZ, R6 ;  /* 0x000000ffff0d7224 */ /* 0x000fe400078e0006 */
[----:B------:R-:W-:Y:S02]  /*368f0*/  IMAD.MOV.U32 R12, RZ, RZ, 0x3 ;  /* 0x00000003ff0c7424 */ /* 0x000fe400078e00ff */
[----:B------:R-:W-:-:S07]  /*36900*/  IMAD.MOV.U32 R3, RZ, RZ, R14 ;  /* 0x000000ffff037224 */ /* 0x000fce00078e000e */
[----:B------:R-:W-:Y:S05]  /*36910*/  WARPSYNC.COLLECTIVE R15, `(.L_x_4845) ;  /* 0x000000000f087348 */ /* 0x000fea0003c00000 */
[----:B------:R0:W1:Y:S02]  /*36920*/  SHFL.IDX P6, R14, R13, R12, R11 ;  /* 0x0000000c0d0e7389 */ /* 0x00006400000c000b */
[----:B01----:R-:W-:Y:S01]  /*36930*/  ENDCOLLECTIVE ;  /* 0x000000000000791b */ /* 0x003fe20003800000 */
.L_x_4845:
[----:B------:R-:W-:-:S05]  /*36940*/  @P4 IADD3 R3, P0, R21, R3, RZ ;  /* 0x0000000315034210 */ /* 0x000fca0007f1e0ff */
[----:B------:R-:W-:-:S05]  /*36950*/  @P4 IMAD.X R2, RZ, RZ, R2, P0 ;  /* 0x000000ffff024224 */ /* 0x000fca00000e0602 */
[----:B------:R-:W-:Y:S01]  /*36960*/  @P4 LOP3.LUT R3, R3, R2, RZ, 0x3c, !PT ;  /* 0x0000000203034212 */ /* 0x000fe200078e3cff */
[----:B------:R-:W-:-:S03]  /*36970*/  IMAD.MOV.U32 R13, RZ, RZ, R5 ;  /* 0x000000ffff0d7224 */ /* 0x000fc600078e0005 */
[----:B------:R-:W-:-:S04]  /*36980*/  @P4 LOP3.LUT R2, R3, R2, RZ, 0x3c, !PT ;  /* 0x0000000203024212 */ /* 0x000fc800078e3cff */
[----:B------:R-:W-:Y:S02]  /*36990*/  @P4 LOP3.LUT R3, R3, R2, RZ, 0x3c, !PT ;  /* 0x0000000203034212 */ /* 0x000fe400078e3cff */
[----:B------:R-:W-:-:S07]  /*369a0*/  MOV R6, R14 ;  /* 0x0000000e00067202 */ /* 0x000fce0000000f00 */
[----:B------:R-:W-:Y:S05]  /*369b0*/  WARPSYNC.COLLECTIVE R15, `(.L_x_4846) ;  /* 0x000000000f087348 */ /* 0x000fea0003c00000 */
[----:B------:R0:W1:Y:S02]  /*369c0*/  SHFL.IDX P6, R14, R13, R12, R11 ;  /* 0x0000000c0d0e7389 */ /* 0x00006400000c000b */
[----:B01----:R-:W-:Y:S01]  /*369d0*/  ENDCOLLECTIVE ;  /* 0x000000000000791b */ /* 0x003fe20003800000 */
.L_x_4846:
[----:B------:R-:W-:Y:S01]  /*369e0*/  @!PT LDS RZ, [RZ] ;  /* 0x00000000fffff984 */ /* 0x000fe20000000800 */
[----:B------:R-:W-:Y:S01]  /*369f0*/  @!PT LDS RZ, [RZ] ;  /* 0x00000000fffff984 */ /* 0x000fe20000000800 */
[----:B------:R-:W-:Y:S01]  /*36a00*/  @!PT LDS RZ, [RZ] ;  /* 0x00000000fffff984 */ /* 0x000fe20000000800 */
[----:B------:R0:W-:Y:S04]  /*36a10*/  @P4 LDGSTS.E.BYPASS.LTC128B.128 [R0+0x25200], desc[UR50][R2.64], !P5 ;  /* 0x2520000002004fae */ /* 0x0001e8000e901d72 */
[----:B------:R0:W-:Y:S04]  /*36a20*/  @P4 LDGSTS.E.BYPASS.LTC128B.128 [R0+0x27a00], desc[UR50][R2.64+0x40], !P3 ;  /* 0x27a0004002004fae */ /* 0x0001e8000d901d72 */
[----:B------:R0:W-:Y:S01]  /*36a30*/  @P4 LDGSTS.E.BYPASS.LTC128B.128 [R0+0x2a200], desc[UR50][R2.64+0x80], !P2 ;  /* 0x2a20008002004fae */ /* 0x0001e2000d101d72 */
[----:B------:R-:W-:Y:S01]  /*36a40*/  IMAD.MOV.U32 R13, RZ, RZ, R7 ;  /* 0x000000ffff0d7224 */ /* 0x000fe200078e0007 */
[----:B------:R-:W-:Y:S01]  /*36a50*/  MOV R12, RZ ;  /* 0x000000ff000c7202 */ /* 0x000fe20000000f00 */
[----:B------:R-:W-:-:S07]  /*36a60*/  IMAD.MOV.U32 R5, RZ, RZ, R14 ;  /* 0x000000ffff057224 */ /* 0x000fce00078e000e */
[----:B0-----:R-:W-:Y:S05]  /*36a70*/  WARPSYNC.COLLECTIVE R15, `(.L_x_4847) ;  /* 0x000000000f087348 */ /* 0x001fea0003c00000 */
[----:B------:R1:W2:Y:S02]  /*36a80*/  SHFL.IDX P6, R14, R13, R12, R11 ;  /* 0x0000000c0d0e7389 */ /* 0x0002a400000c000b */
[----:B012---:R-:W-:Y:S01]  /*36a90*/  ENDCOLLECTIVE ;  /* 0x000000000000791b */ /* 0x007fe20003800000 */
.L_x_4847:
[----:B------:R-:W-:-:S05]  /*36aa0*/  @P1 IADD3 R2, P0, R21, R5, RZ ;  /* 0x0000000515021210 */ /* 0x000fca0007f1e0ff */
[----:B------:R-:W-:-:S05]  /*36ab0*/  @P1 IMAD.X R3, RZ, RZ, R6, P0 ;  /* 0x000000ffff031224 */ /* 0x000fca00000e0606 */
        /* <DEDUP_REMOVED lines=11> */
.L_x_4848:
[----:B------:R-:W-:Y:S01]  /*36b70*/  IMAD.MOV.U32 R2, RZ, RZ, R14 ;  /* 0x000000ffff027224 */ /* 0x000fe200078e000e */
[----:B------:R-:W-:Y:S06]  /*36b80*/  BRA `(.L_x_4849) ;  /* 0xffffff5800f07947 */ /* 0x000fec000383ffff */
.L_x_4569:
        /* <DEDUP_REMOVED lines=9> */
.L_x_4850:
[C---:B------:R-:W-:Y:S01]  /*36c20*/  VIADD R6, R25.reuse, 0x20 ;  /* 0x0000002019067836 */ /* 0x040fe20000000000 */
[----:B------:R-:W-:Y:S01]  /*36c30*/  ISETP.GE.AND P1, PT, R25, R5, PT ;  /* 0x000000051900720c */ /* 0x000fe20003f26270 */
[----:B------:R-:W-:Y:S02]  /*36c40*/  IMAD.MOV.U32 R13, RZ, RZ, R0 ;  /* 0x000000ffff0d7224 */ /* 0x000fe400078e0000 */
[----:B------:R-:W-:-:S10]  /*36c50*/  IMAD.MOV.U32 R2, RZ, RZ, R14 ;  /* 0x000000ffff027224 */ /* 0x000fd400078e000e */
[----:B------:R-:W-:Y:S05]  /*36c60*/  WARPSYNC.COLLECTIVE R15, `(.L_x_4851) ;  /* 0x000000000f087348 */ /* 0x000fea0003c00000 */
[----:B------:R0:W1:Y:S02]  /*36c70*/  SHFL.IDX P6, R14, R13, R12, R11 ;  /* 0x0000000c0d0e7389 */ /* 0x00006400000c000b */
[----:B01----:R-:W-:Y:S01]  /*36c80*/  ENDCOLLECTIVE ;  /* 0x000000000000791b */ /* 0x003fe20003800000 */
.L_x_4851:
[----:B------:R-:W-:Y:S01]  /*36c90*/  IMAD.MOV.U32 R13, RZ, RZ, R4 ;  /* 0x000000ffff0d7224 */ /* 0x000fe200078e0004 */
[----:B------:R-:W-:Y:S02]  /*36ca0*/  MOV R12, 0x1 ;  /* 0x00000001000c7802 */ /* 0x000fe40000000f00 */
[----:B------:R-:W-:-:S07]  /*36cb0*/  MOV R3, R14 ;  /* 0x0000000e00037202 */ /* 0x000fce0000000f00 */
[----:B------:R-:W-:Y:S05]  /*36cc0*/  WARPSYNC.COLLECTIVE R15, `(.L_x_4852) ;  /* 0x000000000f087348 */ /* 0x000fea0003c00000 */
[----:B------:R0:W1:Y:S02]  /*36cd0*/  SHFL.IDX P6, R14, R13, R12, R11 ;  /* 0x0000000c0d0e7389 */ /* 0x00006400000c000b */
[----:B01----:R-:W-:Y:S01]  /*36ce0*/  ENDCOLLECTIVE ;  /* 0x000000000000791b */ /* 0x003fe20003800000 */
.L_x_4852:
        /* <DEDUP_REMOVED lines=10> */
[----:B------:R-:W-:Y:S04]  /*36d90*/  @!P1 LDGSTS.E.BYPASS.LTC128B.128 [R8+0x20200], desc[UR50][R2.64+0x40], !P2 ;  /* 0x2020004002089fae */ /* 0x000fe8000d101d72 */
[----:B------:R0:W-:Y:S01]  /*36da0*/  @!P1 LDGSTS.E.BYPASS.LTC128B.128 [R8+0x22200], desc[UR50][R2.64+0x80], !P0 ;  /* 0x2220008002089fae */ /* 0x0001e2000c101d72 */
[----:B------:R-:W-:Y:S02]  /*36db0*/  ISETP.GE.AND P1, PT, R6, R5, PT ;  /* 0x000000050600720c */ /* 0x000fe40003f26270 */
[----:B------:R-:W-:Y:S01]  /*36dc0*/  IADD3 R6, R25, 0x40, RZ ;  /* 0x0000004019067810 */ /* 0x000fe20007ffe0ff */
[----:B0-----:R-:W-:-:S10]  /*36dd0*/  IMAD.MOV.U32 R2, RZ, RZ, R14 ;  /* 0x000000ffff027224 */ /* 0x001fd400078e000e */
[----:B------:R-:W-:Y:S05]  /*36de0*/  WARPSYNC.COLLECTIVE R15, `(.L_x_4853) ;  /* 0x000000000f087348 */ /* 0x000fea0003c00000 */
[----:B------:R0:W1:Y:S02]  /*36df0*/  SHFL.IDX P6, R14, R13, R12, R11 ;  /* 0x0000000c0d0e7389 */ /* 0x00006400000c000b */
[----:B01----:R-:W-:Y:S01]  /*36e00*/  ENDCOLLECTIVE ;  /* 0x000000000000791b */ /* 0x003fe20003800000 */
.L_x_4853:
[----:B------:R-:W-:Y:S02]  /*36e10*/  IMAD.MOV.U32 R13, RZ, RZ, R4 ;  /* 0x000000ffff0d7224 */ /* 0x000fe400078e0004 */
[----:B------:R-:W-:Y:S02]  /*36e20*/  IMAD.MOV.U32 R12, RZ, RZ, 0x2 ;  /* 0x00000002ff0c7424 */ /* 0x000fe400078e00ff */
[----:B------:R-:W-:-:S07]  /*36e30*/  IMAD.MOV.U32 R3, RZ, RZ, R14 ;  /* 0x000000ffff037224 */ /* 0x000fce00078e000e */
[----:B------:R-:W-:Y:S05]  /*36e40*/  WARPSYNC.COLLECTIVE R15, `(.L_x_4854) ;  /* 0x000000000f087348 */ /* 0x000fea0003c00000 */
[----:B------:R0:W1:Y:S02]  /*36e50*/  SHFL.IDX P6, R14, R13, R12, R11 ;  /* 0x0000000c0d0e7389 */ /* 0x00006400000c000b */
[----:B01----:R-:W-:Y:S01]  /*36e60*/  ENDCOLLECTIVE ;  /* 0x000000000000791b */ /* 0x003fe20003800000 */
.L_x_4854:
        /* <DEDUP_REMOVED lines=12> */
[----:B------:R-:W-:Y:S01]  /*36f30*/  ISETP.GE.AND P1, PT, R6, R5, PT ;  /* 0x000000050600720c */ /* 0x000fe20003f26270 */
[----:B0-----:R-:W-:-:S12]  /*36f40*/  IMAD.MOV.U32 R2, RZ, RZ, R14 ;  /* 0x000000ffff027224 */ /* 0x001fd800078e000e */
[----:B------:R-:W-:Y:S05]  /*36f50*/  WARPSYNC.COLLECTIVE R15, `(.L_x_4855) ;  /* 0x000000000f087348 */ /* 0x000fea0003c00000 */
[----:B------:R0:W1:Y:S02]  /*36f60*/  SHFL.IDX P6, R14, R13, R12, R11 ;  /* 0x0000000c0d0e7389 */ /* 0x00006400000c000b */
[----:B01----:R-:W-:Y:S01]  /*36f70*/  ENDCOLLECTIVE ;  /* 0x000000000000791b */ /* 0x003fe20003800000 */
.L_x_4855:
[----:B------:R-:W-:Y:S02]  /*36f80*/  IMAD.MOV.U32 R13, RZ, RZ, R4 ;  /* 0x000000ffff0d7224 */ /* 0x000fe400078e0004 */
[----:B------:R-:W-:Y:S01]  /*36f90*/  IMAD.MOV.U32 R12, RZ, RZ, 0x3 ;  /* 0x00000003ff0c7424 */ /* 0x000fe200078e00ff */
[----:B------:R-:W-:-:S07]  /*36fa0*/  MOV R3, R14 ;  /* 0x0000000e00037202 */ /* 0x000fce0000000f00 */
[----:B------:R-:W-:Y:S05]  /*36fb0*/  WARPSYNC.COLLECTIVE R15, `(.L_x_4856) ;  /* 0x000000000f087348 */ /* 0x000fea0003c00000 */
[----:B------:R0:W1:Y:S02]  /*36fc0*/  SHFL.IDX P6, R14, R13, R12, R11 ;  /* 0x0000000c0d0e7389 */ /* 0x00006400000c000b */
[----:B01----:R-:W-:Y:S01]  /*36fd0*/  ENDCOLLECTIVE ;  /* 0x000000000000791b */ /* 0x003fe20003800000 */
.L_x_4856:
[----:B------:R-:W-:-:S05]  /*36fe0*/  @!P1 IADD3 R3, P4, R20, R3, RZ ;  /* 0x0000000314039210 */ /* 0x000fca0007f9e0ff */
[----:B------:R-:W-:-:S05]  /*36ff0*/  @!P1 IMAD.X R2, RZ, RZ, R2, P4 ;  /* 0x000000ffff029224 */ /* 0x000fca00020e0602 */
[----:B------:R-:W-:Y:S02]  /*37000*/  @!P1 LOP3.LUT R3, R3, R2, RZ, 0x3c, !PT ;  /* 0x0000000203039212 */ /* 0x000fe400078e3cff */
[----:B------:R-:W-:Y:S02]  /*37010*/  MOV R13, R0 ;  /* 0x00000000000d7202 */ /* 0x000fe40000000f00 */
[----:B------:R-:W-:-:S04]  /*37020*/  @!P1 LOP3.LUT R2, R3, R2, RZ, 0x3c, !PT ;  /* 0x0000000203029212 */ /* 0x000fc800078e3cff */
[----:B------:R-:W-:Y:S01]  /*37030*/  @!P1 LOP3.LUT R3, R3, R2, RZ, 0x3c, !PT ;  /* 0x0000000203039212 */ /* 0x000fe200078e3cff */
[----:B------:R-:W-:-:S04]  /*37040*/  IMAD.MOV.U32 R4, RZ, RZ, R14 ;  /* 0x000000ffff047224 */ /* 0x000fc800078e000e */
[----:B------:R-:W-:Y:S01]  /*37050*/  @!PT LDS RZ, [RZ] ;  /* 0x00000000fffff984 */ /* 0x000fe20000000800 */
[----:B------:R-:W-:Y:S01]  /*37060*/  @!PT LDS RZ, [RZ] ;  /* 0x00000000fffff984 */ /* 0x000fe20000000800 */
[----:B------:R-:W-:Y:S01]  /*37070*/  @!PT LDS RZ, [RZ] ;  /* 0x00000000fffff984 */ /* 0x000fe20000000800 */
[----:B------:R0:W-:Y:S04]  /*37080*/  @!P1 LDGSTS.E.BYPASS.LTC128B.128 [R8+0x1f200], desc[UR50][R2.64], !P3 ;  /* 0x1f20000002089fae */ /* 0x0001e8000d901d72 */
[----:B------:R0:W-:Y:S04]  /*37090*/  @!P1 LDGSTS.E.BYPASS.LTC128B.128 [R8+0x21200], desc[UR50][R2.64+0x40], !P2 ;  /* 0x2120004002089fae */ /* 0x0001e8000d101d72 */
[----:B------:R0:W-:Y:S02]  /*370a0*/  @!P1 LDGSTS.E.BYPASS.LTC128B.128 [R8+0x23200], desc[UR50][R2.64+0x80], !P0 ;  /* 0x2320008002089fae */ /* 0x0001e4000c101d72 */
[----:B0-----:R-:W-:Y:S05]  /*370b0*/  WARPSYNC.COLLECTIVE R15, `(.L_x_4857) ;  /* 0x000000000f087348 */ /* 0x001fea0003c00000 */
[----:B------:R1:W2:Y:S02]  /*370c0*/  SHFL.IDX P6, R14, R13, R12, R11 ;  /* 0x0000000c0d0e7389 */ /* 0x0002a400000c000b */
[----:B012---:R-:W-:Y:S01]  /*370d0*/  ENDCOLLECTIVE ;  /* 0x000000000000791b */ /* 0x007fe20003800000 */
.L_x_4857:
[----:B------:R-:W-:Y:S05]  /*370e0*/  BRA `(.L_x_4858) ;  /* 0xffffff6000307947 */ /* 0x000fea000383ffff */
.L_x_4574:
[----:B0-----:R0:W1:Y:S02]  /*370f0*/  SYNCS.PHASECHK.TRANS64.TRYWAIT P0, [R17+URZ+0x33420], R0 ;  /* 0x03342000110075a7 */ /* 0x001064000800017f */
[----:B-1----:R-:W-:Y:S05]  /*37100*/  @!P0 NANOSLEEP.SYNCS 0x989680 ;  /* 0x009896800000895d */ /* 0x002fea0003900000 */
[----:B------:R-:W1:Y:S02]  /*37110*/  @!P0 SYNCS.PHASECHK.TRANS64 P0, [R17+URZ+0x33420], R0 ;  /* 0x03342000110085a7 */ /* 0x000e64000800007f */
[----:B-1----:R-:W-:Y:S05]  /*37120*/  @!P0 BRA `(.L_x_4574) ;  /* 0xfffffffc00f08947 */ /* 0x002fea000383ffff */
[----:B------:R-:W-:Y:S05]  /*37130*/  BRA `(.L_x_4859) ;  /* 0xffffff6000a47947 */ /* 0x000fea000383ffff */
.L_x_4578:
[----:B0-----:R0:W1:Y:S02]  /*37140*/  SYNCS.PHASECHK.TRANS64.TRYWAIT P0, [R4+URZ+0x33480], R31 ;  /* 0x0334801f040075a7 */ /* 0x001064000800017f */
[----:B-1----:R-:W-:Y:S05]  /*37150*/  @!P0 NANOSLEEP.SYNCS 0x989680 ;  /* 0x009896800000895d */ /* 0x002fea0003900000 */
[----:B------:R-:W1:Y:S02]  /*37160*/  @!P0 SYNCS.PHASECHK.TRANS64 P0, [R4+URZ+0x33480], R31 ;  /* 0x0334801f040085a7 */ /* 0x000e64000800007f */
[----:B-1----:R-:W-:Y:S05]  /*37170*/  @!P0 BRA `(.L_x_4578) ;  /* 0xfffffffc00f08947 */ /* 0x002fea000383ffff */
[----:B------:R-:W-:Y:S05]  /*37180*/  BRA `(.L_x_4860) ;  /* 0xffffff6400c87947 */ /* 0x000fea000383ffff */
.L_x_4579:
        /* <DEDUP_REMOVED lines=8> */
.L_x_4862:
[----:B------:R-:W-:Y:S05]  /*37210*/  BSYNC B0 ;  /* 0x0000000000007941 */ /* 0x000fea0003800000 */
.L_x_4861:
        /* <DEDUP_REMOVED lines=8> */
.L_x_4863:
[----:B------:R-:W-:Y:S02]  /*372a0*/  IMAD.MOV.U32 R13, RZ, RZ, R10 ;  /* 0x000000ffff0d7224 */ /* 0x000fe400078e000a */
[----:B------:R-:W-:Y:S01]  /*372b0*/  IMAD.MOV.U32 R12, RZ, RZ, 0x1 ;  /* 0x00000001ff0c7424 */ /* 0x000fe200078e00ff */
[----:B------:R-:W-:-:S07]  /*372c0*/  MOV R2, R14 ;  /* 0x0000000e00027202 */ /* 0x000fce0000000f00 */
[----:B------:R-:W-:Y:S05]  /*372d0*/  WARPSYNC.COLLECTIVE R15, `(.L_x_4864) ;  /* 0x000000000f087348 */ /* 0x000fea0003c00000 */
[----:B------:R0:W1:Y:S02]  /*372e0*/  SHFL.IDX P6, R14, R13, R12, R11 ;  /* 0x0000000c0d0e7389 */ /* 0x00006400000c000b */
[----:B01----:R-:W-:Y:S01]  /*372f0*/  ENDCOLLECTIVE ;  /* 0x000000000000791b */ /* 0x003fe20003800000 */
.L_x_4864:
[----:B------:R-:W-:-:S05]  /*37300*/  IADD3 R2, P0, R3, R2, RZ ;  /* 0x0000000203027210 */ /* 0x000fca0007f1e0ff */
[----:B------:R-:W-:Y:S02]  /*37310*/  IMAD.X R3, RZ, RZ, R0, P0 ;  /* 0x000000ffff037224 */ /* 0x000fe400000e0600 */
[----:B------:R-:W-:Y:S02]  /*37320*/  IMAD.IADD R0, R17, 0x1, R34 ;  /* 0x0000000111007824 */ /* 0x000fe400078e0222 */
[----:B------:R-:W0:Y:S01]  /*37330*/  S2R R34, SR_TID.X ;  /* 0x0000000000227919 */ /* 0x000e220000002100 */
[----:B------:R-:W-:Y:S02]  /*37340*/  IMAD.MOV.U32 R13, RZ, RZ, R9 ;  /* 0x000000ffff0d7224 */ /* 0x000fe400078e0009 */
[----:B------:R-:W-:Y:S01]  /*37350*/  @!PT LDS RZ, [RZ] ;  /* 0x00000000fffff984 */ /* 0x000fe20000000800 */
[----:B------:R-:W-:Y:S01]  /*37360*/  @!PT LDS RZ, [RZ] ;  /* 0x00000000fffff984 */ /* 0x000fe20000000800 */
[----:B------:R-:W-:Y:S01]  /*37370*/  @!PT LDS RZ, [RZ] ;  /* 0x00000000fffff984 */ /* 0x000fe20000000800 */
[----:B------:R-:W-:Y:S04]  /*37380*/  LDGSTS.E.BYPASS.LTC128B.128 [R0+0xf200], desc[UR50][R2.64], !P4 ;  /* 0x0f20000002007fae */ /* 0x000fe8000e101d72 */
[----:B------:R-:W-:Y:S04]  /*37390*/  LDGSTS.E.BYPASS.LTC128B.128 [R0+0x11a00], desc[UR50][R2.64+0x40], !P3 ;  /* 0x11a0004002007fae */ /* 0x000fe8000d901d72 */
[----:B------:R1:W-:Y:S02]  /*373a0*/  LDGSTS.E.BYPASS.LTC128B.128 [R0+0x14200], desc[UR50][R2.64+0x80], !P2 ;  /* 0x1420008002007fae */ /* 0x0003e4000d101d72 */
[----:B-1----:R-:W-:-:S07]  /*373b0*/  MOV R3, R14 ;  /* 0x0000000e00037202 */ /* 0x002fce0000000f00 */
[----:B0-----:R-:W-:Y:S05]  /*373c0*/  WARPSYNC.COLLECTIVE R15, `(.L_x_4865) ;  /* 0x000000000f087348 */ /* 0x001fea0003c00000 */
[----:B------:R1:W2:Y:S02]  /*373d0*/  SHFL.IDX P6, R14, R13, R12, R11 ;  /* 0x0000000c0d0e7389 */ /* 0x0002a400000c000b */
[----:B012---:R-:W-:Y:S01]  /*373e0*/  ENDCOLLECTIVE ;  /* 0x000000000000791b */ /* 0x007fe20003800000 */
.L_x_4865:
[----:B------:R-:W-:-:S05]  /*373f0*/  IMAD.SHL.U32 R34, R34, 0x10, RZ ;  /* 0x0000001022227824 */ /* 0x000fca00078e00ff */
[----:B------:R-:W-:Y:S02]  /*37400*/  LOP3.LUT R34, R34, 0x30, RZ, 0xc0, !PT ;  /* 0x0000003022227812 */ /* 0x000fe400078ec0ff */
[----:B------:R-:W-:Y:S01]  /*37410*/  MOV R13, R10 ;  /* 0x0000000a000d7202 */ /* 0x000fe20000000f00 */
[----:B------:R-:W-:Y:S02]  /*37420*/  IMAD.MOV.U32 R12, RZ, RZ, 0x2 ;  /* 0x00000002ff0c7424 */ /* 0x000fe400078e00ff */
[----:B------:R-:W-:-:S07]  /*37430*/  IMAD.MOV.U32 R2, RZ, RZ, R14 ;  /* 0x000000ffff027224 */ /* 0x000fce00078e000e */
[----:B------:R-:W-:Y:S05]  /*37440*/  WARPSYNC.COLLECTIVE R15, `(.L_x_4866) ;  /* 0x000000000f087348 */ /* 0x000fea0003c00000 */
[----:B------:R0:W1:Y:S02]  /*37450*/  SHFL.IDX P6, R14, R13, R12, R11 ;  /* 0x0000000c0d0e7389 */ /* 0x00006400000c000b */
[----:B01----:R-:W-:Y:S01]  /*37460*/  ENDCOLLECTIVE ;  /* 0x000000000000791b */ /* 0x003fe20003800000 */
.L_x_4866:
        /* <DEDUP_REMOVED lines=13> */
.L_x_4867:
[----:B------:R-:W0:Y:S01]  /*37540*/  S2R R3, SR_TID.X ;  /* 0x0000000000037919 */ /* 0x000e220000002100 */
[----:B------:R-:W-:Y:S02]  /*37550*/  IMAD.MOV.U32 R13, RZ, RZ, R10 ;  /* 0x000000ffff0d7224 */ /* 0x000fe400078e000a */
[----:B------:R-:W-:Y:S01]  /*37560*/  IMAD.MOV.U32 R12, RZ, RZ, 0x3 ;  /* 0x00000003ff0c7424 */ /* 0x000fe200078e00ff */
[----:B------:R-:W-:-:S07]  /*37570*/  MOV R2, R14 ;  /* 0x0000000e00027202 */ /* 0x000fce0000000f00 */
[----:B0-----:R-:W-:Y:S05]  /*37580*/  WARPSYNC.COLLECTIVE R15, `(.L_x_4868) ;  /* 0x000000000f087348 */ /* 0x001fea0003c00000 */
[----:B------:R1:W2:Y:S02]  /*37590*/  SHFL.IDX P6, R14, R13, R12, R11 ;  /* 0x0000000c0d0e7389 */ /* 0x0002a400000c000b */
[----:B012---:R-:W-:Y:S01]  /*375a0*/  ENDCOLLECTIVE ;  /* 0x000000000000791b */ /* 0x007fe20003800000 */
.L_x_4868:
[----:B------:R-:W-:Y:S01]  /*375b0*/  IMAD.SHL.U32 R3, R3, 0x10, RZ ;  /* 0x0000001003037824 */ /* 0x000fe200078e00ff */
[----:B------:R-:W-:-:S04]  /*375c0*/  MOV R13, R9 ;  /* 0x00000009000d7202 */ /* 0x000fc80000000f00 */
[----:B------:R-:W-:-:S04]  /*375d0*/  LOP3.LUT R3, R3, 0x30, RZ, 0xc0, !PT ;  /* 0x0000003003037812 */ /* 0x000fc800078ec0ff */
[----:B------:R-:W-:-:S05]  /*375e0*/  IADD3 R2, P0, R3, R2, RZ ;  /* 0x0000000203027210 */ /* 0x000fca0007f1e0ff */
[----:B------:R-:W-:Y:S02]  /*375f0*/  IMAD.X R3, RZ, RZ, R34, P0 ;  /* 0x000000ffff037224 */ /* 0x000fe400000e0622 */
[----:B------:R-:W-:-:S07]  /*37600*/  IMAD.MOV.U32 R34, RZ, RZ, R14 ;  /* 0x000000ffff227224 */ /* 0x000fce00078e000e */
[----:B------:R-:W-:Y:S05]  /*37610*/  WARPSYNC.COLLECTIVE R15, `(.L_x_4869) ;  /* 0x000000000f087348 */ /* 0x000fea0003c00000 */
[----:B------:R0:W1:Y:S02]  /*37620*/  SHFL.IDX P6, R14, R13, R12, R11 ;  /* 0x0000000c0d0e7389 */ /* 0x00006400000c000b */
[----:B01----:R-:W-:Y:S01]  /*37630*/  ENDCOLLECTIVE ;  /* 0x000000000000791b */ /* 0x003fe20003800000 */
.L_x_4869:
[----:B------:R-:W-:Y:S01]  /*37640*/  @!PT LDS RZ, [RZ] ;  /* 0x00000000fffff984 */ /* 0x000fe20000000800 */
[----:B------:R-:W-:Y:S01]  /*37650*/  @!PT LDS RZ, [RZ] ;  /* 0x00000000fffff984 */ /* 0x000fe20000000800 */
[----:B------:R-:W-:Y:S01]  /*37660*/  @!PT LDS RZ, [RZ] ;  /* 0x00000000fffff984 */ /* 0x000fe20000000800 */
[----:B------:R-:W-:Y:S04]  /*37670*/  LDGSTS.E.BYPASS.LTC128B.128 [R0+0x10200], desc[UR50][R2.64], !P4 ;  /* 0x1020000002007fae */ /* 0x000fe8000e101d72 */
[----:B------:R-:W-:Y:S04]  /*37680*/  LDGSTS.E.BYPASS.LTC128B.128 [R0+0x12a00], desc[UR50][R2.64+0x40], !P3 ;  /* 0x12a0004002007fae */ /* 0x000fe8000d901d72 */
[----:B------:R0:W-:Y:S01]  /*37690*/  LDGSTS.E.BYPASS.LTC128B.128 [R0+0x15200], desc[UR50][R2.64+0x80], !P2 ;  /* 0x1520008002007fae */ /* 0x0001e2000d101d72 */
[----:B------:R-:W-:Y:S01]  /*376a0*/  IMAD.MOV.U32 R13, RZ, RZ, R23 ;  /* 0x000000ffff0d7224 */ /* 0x000fe200078e0017 */
[----:B------:R-:W-:Y:S01]  /*376b0*/  MOV R12, RZ ;  /* 0x000000ff000c7202 */ /* 0x000fe20000000f00 */
[----:B0-----:R-:W0:Y:S01]  /*376c0*/  S2R R3, SR_TID.X ;  /* 0x0000000000037919 */ /* 0x001e220000002100 */
[----:B------:R-:W-:-:S07]  /*376d0*/  IMAD.MOV.U32 R2, RZ, RZ, R14 ;  /* 0x000000ffff027224 */ /* 0x000fce00078e000e */
[----:B0-----:R-:W-:Y:S05]  /*376e0*/  WARPSYNC.COLLECTIVE R15, `(.L_x_4870) ;  /* 0x000000000f087348 */ /* 0x001fea0003c00000 */
[----:B------:R1:W2:Y:S02]  /*376f0*/  SHFL.IDX P6, R14, R13, R12, R11 ;  /* 0x0000000c0d0e7389 */ /* 0x0002a400000c000b */
[----:B012---:R-:W-:Y:S01]  /*37700*/  ENDCOLLECTIVE ;  /* 0x000000000000791b */ /* 0x007fe20003800000 */
.L_x_4870:
[----:B------:R-:W-:Y:S02]  /*37710*/  IMAD.MOV.U32 R13, RZ, RZ, R25 ;  /* 0x000000ffff0d7224 */ /* 0x000fe400078e0019 */
[----:B------:R-:W-:-:S07]  /*37720*/  IMAD.MOV.U32 R23, RZ, RZ, R14 ;  /* 0x000000ffff177224 */ /* 0x000fce00078e000e */
[----:B------:R-:W-:Y:S05]  /*37730*/  WARPSYNC.COLLECTIVE R15, `(.L_x_4871) ;  /* 0x000000000f087348 */ /* 0x000fea0003c00000 */
[----:B------:R0:W1:Y:S02]  /*37740*/  SHFL.IDX P6, R14, R13, R12, R11 ;  /* 0x0000000c0d0e7389 */ /* 0x00006400000c000b */
[----:B01----:R-:W-:Y:S01]  /*37750*/  ENDCOLLECTIVE ;  /* 0x000000000000791b */ /* 0x003fe20003800000 */
.L_x_4871:
[----:B------:R-:W-:-:S05]  /*37760*/  IMAD.SHL.U32 R3, R3, 0x10, RZ ;  /* 0x0000001003037824 */ /* 0x000fca00078e00ff */
[----:B------:R-:W-:-:S04]  /*37770*/  LOP3.LUT R3, R3, 0x30, RZ, 0xc0, !PT ;  /* 0x0000003003037812 */ /* 0x000fc800078ec0ff */
[----:B------:R-:W-:-:S05]  /*37780*/  IADD3 R2, P0, R3, R2, RZ ;  /* 0x0000000203027210 */ /* 0x000fca0007f1e0ff */
[----:B------:R-:W-:-:S05]  /*37790*/  IMAD.X R3, RZ, RZ, R34, P0 ;  /* 0x000000ffff037224 */ /* 0x000fca00000e0622 */
[----:B------:R-:W-:Y:S01]  /*377a0*/  @!PT LDS RZ, [RZ] ;  /* 0x00000000fffff984 */ /* 0x000fe20000000800 */
[----:B------:R-:W-:Y:S01]  /*377b0*/  @!PT LDS RZ, [RZ] ;  /* 0x00000000fffff984 */ /* 0x000fe20000000800 */
[----:B------:R-:W-:Y:S01]  /*377c0*/  @!PT LDS RZ, [RZ] ;  /* 0x00000000fffff984 */ /* 0x000fe20000000800 */
[----:B------:R-:W-:Y:S04]  /*377d0*/  LDGSTS.E.BYPASS.LTC128B.128 [R0+0x10a00], desc[UR50][R2.64], !P4 ;  /* 0x10a0000002007fae */ /* 0x000fe8000e101d72 */
[----:B------:R-:W-:Y:S04]  /*377e0*/  LDGSTS.E.BYPASS.LTC128B.128 [R0+0x13200], desc[UR50][R2.64+0x40], !P3 ;  /* 0x1320004002007fae */ /* 0x000fe8000d901d72 */
[----:B------:R0:W-:Y:S02]  /*377f0*/  LDGSTS.E.BYPASS.LTC128B.128 [R0+0x15a00], desc[UR50][R2.64+0x80], !P2 ;  /* 0x15a0008002007fae */ /* 0x0001e4000d101d72 */
[----:B0-----:R-:W-:Y:S01]  /*37800*/  IMAD.MOV.U32 R2, RZ, RZ, R14 ;  /* 0x000000ffff027224 */ /* 0x001fe200078e000e */
[----:B------:R-:W-:Y:S06]  /*37810*/  BRA `(.L_x_4872) ;  /* 0xffffff6400647947 */ /* 0x000fec000383ffff */
.L_x_4584:
[----:B---3--:R3:W4:Y:S02]  /*37820*/  SYNCS.PHASECHK.TRANS64.TRYWAIT P0, [R4+URZ+0x33440], R31 ;  /* 0x0334401f040075a7 */ /* 0x008724000800017f */
[----:B----4-:R-:W-:Y:S05]  /*37830*/  @!P0 NANOSLEEP.SYNCS 0x989680 ;  /* 0x009896800000895d */ /* 0x010fea0003900000 */
[----:B------:R-:W4:Y:S02]  /*37840*/  @!P0 SYNCS.PHASECHK.TRANS64 P0, [R4+URZ+0x33440], R31 ;  /* 0x0334401f040085a7 */ /* 0x000f24000800007f */
[----:B----4-:R-:W-:Y:S05]  /*37850*/  @!P0 BRA `(.L_x_4584) ;  /* 0xfffffffc00f08947 */ /* 0x010fea000383ffff */
[----:B------:R-:W-:Y:S05]  /*37860*/  BRA `(.L_x_4873) ;  /* 0xffffff6400c87947 */ /* 0x000fea000383ffff */
.L_x_4585:
[----:B------:R-:W-:Y:S01]  /*37870*/  BSSY B0, `(.L_x_4874) ;  /* 0x0000008000007945 */ /* 0x000fe20003800000 */
[----:B------:R-:W-:Y:S01]  /*37880*/  IMAD.MOV.U32 R13, RZ, RZ, R10 ;  /* 0x000000ffff0d7224 */ /* 0x000fe200078e000a */
[----:B------:R-:W-:Y:S01]  /*37890*/  MOV R12, RZ ;  /* 0x000000ff000c7202 */ /* 0x000fe20000000f00 */
[----:B------:R-:W-:Y:S02]  /*378a0*/  IMAD.MOV.U32 R11, RZ, RZ, 0x1c1f ;  /* 0x00001c1fff0b7424 */ /* 0x000fe400078e00ff */
[----:B------:R-:W-:-:S07]  /*378b0*/  IMAD.MOV.U32 R15, RZ, RZ, -0x1 ;  /* 0xffffffffff0f7424 */ /* 0x000fce00078e00ff */
[----:B0123--:R-:W-:Y:S05]  /*378c0*/  WARPSYNC.COLLECTIVE R15, `(.L_x_4875) ;  /* 0x000000000f087348 */ /* 0x00ffea0003c00000 */
[----:B------:R4:W0:Y:S02]  /*378d0*/  SHFL.IDX P6, R14, R13, R12, R11 ;  /* 0x0000000c0d0e7389 */ /* 0x00082400000c000b */
[----:B01234-:R-:W-:Y:S01]  /*378e0*/  ENDCOLLECTIVE ;  /* 0x000000000000791b */ /* 0x01ffe20003800000 */
.L_x_4875:
[----:B------:R-:W-:Y:S05]  /*378f0*/  BSYNC B0 ;  /* 0x0000000000007941 */ /* 0x000fea0003800000 */
.L_x_4874:
        /* <DEDUP_REMOVED lines=8> */
.L_x_4876:
[----:B------:R-:W-:Y:S01]  /*37980*/  MOV R13, R10 ;  /* 0x0000000a000d7202 */ /* 0x000fe20000000f00 */
[----:B------:R-:W-:Y:S02]  /*37990*/  IMAD.MOV.U32 R12, RZ, RZ, 0x1 ;  /* 0x00000001ff0c7424 */ /* 0x000fe400078e00ff */
[----:B------:R-:W-:-:S07]  /*379a0*/  IMAD.MOV.U32 R2, RZ, RZ, R14 ;  /* 0x000000ffff027224 */ /* 0x000fce00078e000e */
[----:B------:R-:W-:Y:S05]  /*379b0*/  WARPSYNC.COLLECTIVE R15, `(.L_x_4877) ;  /* 0x000000000f087348 */ /* 0x000fea0003c00000 */
[----:B------:R0:W1:Y:S02]  /*379c0*/  SHFL.IDX P6, R14, R13, R12, R11 ;  /* 0x0000000c0d0e7389 */ /* 0x00006400000c000b */
[----:B01----:R-:W-:Y:S01]  /*379d0*/  ENDCOLLECTIVE ;  /* 0x000000000000791b */ /* 0x003fe20003800000 */
.L_x_4877:
        /* <DEDUP_REMOVED lines=13> */
.L_x_4878:
[----:B------:R-:W-:Y:S02]  /*37ab0*/  IMAD.MOV.U32 R13, RZ, RZ, R10 ;  /* 0x000000ffff0d7224 */ /* 0x000fe400078e000a */
[----:B------:R-:W-:Y:S02]  /*37ac0*/  IMAD.MOV.U32 R12, RZ, RZ, 0x2 ;  /* 0x00000002ff0c7424 */ /* 0x000fe400078e00ff */
[----:B------:R-:W-:-:S07]  /*37ad0*/  IMAD.MOV.U32 R2, RZ, RZ, R14 ;  /* 0x000000ffff027224 */ /* 0x000fce00078e000e */
[----:B------:R-:W-:Y:S05]  /*37ae0*/  WARPSYNC.COLLECTIVE R15, `(.L_x_4879) ;  /* 0x000000000f087348 */ /* 0x000fea0003c00000 */
[----:B------:R0:W1:Y:S02]  /*37af0*/  SHFL.IDX P6, R14, R13, R12, R11 ;  /* 0x0000000c0d0e7389 */ /* 0x00006400000c000b */
[----:B01----:R-:W-:Y:S01]  /*37b00*/  ENDCOLLECTIVE ;  /* 0x000000000000791b */ /* 0x003fe20003800000 */
.L_x_4879:
        /* <DEDUP_REMOVED lines=13> */
.L_x_4880:
[----:B------:R-:W-:Y:S02]  /*37be0*/  IMAD.MOV.U32 R13, RZ, RZ, R10 ;  /* 0x000000ffff0d7224 */ /* 0x000fe400078e000a */
[----:B------:R-:W-:Y:S01]  /*37bf0*/  IMAD.MOV.U32 R12, RZ, RZ, 0x3 ;  /* 0x00000003ff0c7424 */ /* 0x000fe200078e00ff */
[----:B------:R-:W-:-:S07]  /*37c00*/  MOV R2, R14 ;  /* 0x0000000e00027202 */ /* 0x000fce0000000f00 */
[----:B------:R-:W-:Y:S05]  /*37c10*/  WARPSYNC.COLLECTIVE R15, `(.L_x_4881) ;  /* 0x000000000f087348 */ /* 0x000fea0003c00000 */
[----:B------:R0:W1:Y:S02]  /*37c20*/  SHFL.IDX P6, R14, R13, R12, R11 ;  /* 0x0000000c0d0e7389 */ /* 0x00006400000c000b */
[----:B01----:R-:W-:Y:S01]  /*37c30*/  ENDCOLLECTIVE ;  /* 0x000000000000791b */ /* 0x003fe20003800000 */
.L_x_4881:
[----:B------:R-:W-:-:S05]  /*37c40*/  IADD3 R2, P0, R23, R2, RZ ;  /* 0x0000000217027210 */ /* 0x000fca0007f1e0ff */
[----:B------:R-:W-:-:S05]  /*37c50*/  IMAD.X R3, RZ, RZ, R8, P0 ;  /* 0x000000ffff037224 */ /* 0x000fca00000e0608 */
[----:B------:R-:W-:Y:S01]  /*37c60*/  @!PT LDS RZ, [RZ] ;  /* 0x00000000fffff984 */ /* 0x000fe20000000800 */
[----:B------:R-:W-:Y:S01]  /*37c70*/  @!PT LDS RZ, [RZ] ;  /* 0x00000000fffff984 */ /* 0x000fe20000000800 */
[----:B------:R-:W-:Y:S01]  /*37c80*/  @!PT LDS RZ, [RZ] ;  /* 0x00000000fffff984 */ /* 0x000fe20000000800 */
[----:B------:R0:W-:Y:S01]  /*37c90*/  LDGSTS.E.BYPASS.LTC128B.128 [R0+0x25200], desc[UR50][R2.64], !P4 ;  /* 0x2520000002007fae */ /* 0x0001e2000e101d72 */
[----:B------:R-:W-:-:S03]  /*37ca0*/  MOV R13, R5 ;  /* 0x00000005000d7202 */ /* 0x000fc60000000f00 */
[----:B------:R0:W-:Y:S04]  /*37cb0*/  LDGSTS.E.BYPASS.LTC128B.128 [R0+0x27a00], desc[UR50][R2.64+0x40], !P3 ;  /* 0x27a0004002007fae */ /* 0x0001e8000d901d72 */
[----:B------:R0:W-:Y:S01]  /*37cc0*/  LDGSTS.E.BYPASS.LTC128B.128 [R0+0x2a200], desc[UR50][R2.64+0x80], !P2 ;  /* 0x2a20008002007fae */ /* 0x0001e2000d101d72 */
[----:B------:R-:W-:-:S07]  /*37cd0*/  IMAD.MOV.U32 R8, RZ, RZ, R14 ;  /* 0x000000ffff087224 */ /* 0x000fce00078e000e */
[----:B0-----:R-:W-:Y:S05]  /*37ce0*/  WARPSYNC.COLLECTIVE R15, `(.L_x_4882) ;  /* 0x000000000f087348 */ /* 0x001fea0003c00000 */
[----:B------:R1:W2:Y:S02]  /*37cf0*/  SHFL.IDX P6, R14, R13, R12, R11 ;  /* 0x0000000c0d0e7389 */ /* 0x0002a400000c000b */
[----:B012---:R-:W-:Y:S01]  /*37d00*/  ENDCOLLECTIVE ;  /* 0x000000000000791b */ /* 0x007fe20003800000 */
.L_x_4882:
[----:B------:R-:W-:Y:S02]  /*37d10*/  IMAD.MOV.U32 R13, RZ, RZ, R7 ;  /* 0x000000ffff0d7224 */ /* 0x000fe400078e0007 */
[----:B------:R-:W-:Y:S02]  /*37d20*/  IMAD.MOV.U32 R12, RZ, RZ, RZ ;  /* 0x000000ffff0c7224 */ /* 0x000fe400078e00ff */
[----:B------:R-:W-:-:S07]  /*37d30*/  IMAD.MOV.U32 R2, RZ, RZ, R14 ;  /* 0x000000ffff027224 */ /* 0x000fce00078e000e */
[----:B------:R-:W-:Y:S05]  /*37d40*/  WARPSYNC.COLLECTIVE R15, `(.L_x_4883) ;  /* 0x000000000f087348 */ /* 0x000fea0003c00000 */
[----:B------:R0:W1:Y:S02]  /*37d50*/  SHFL.IDX P6, R14, R13, R12, R11 ;  /* 0x0000000c0d0e7389 */ /* 0x00006400000c000b */
[----:B01----:R-:W-:Y:S01]  /*37d60*/  ENDCOLLECTIVE ;  /* 0x000000000000791b */ /* 0x003fe20003800000 */
.L_x_4883:
        /* <DEDUP_REMOVED lines=13> */
.L_x_4884:
[----:B------:R-:W-:Y:S01]  /*37e40*/  IMAD.MOV.U32 R2, RZ, RZ, R14 ;  /* 0x000000ffff027224 */ /* 0x000fe200078e000e */
[----:B------:R-:W-:Y:S06]  /*37e50*/  BRA `(.L_x_4885) ;  /* 0xffffff64006c7947 */ /* 0x000fec000383ffff */
.L_x_4590:
[----:B------:R0:W0:Y:S02]  /*37e60*/  SYNCS.PHASECHK.TRANS64.TRYWAIT P2, [R2+URZ+0x33470], R3 ;  /* 0x03347003020075a7 */ /* 0x000024000804017f */
[----:B0-----:R-:W-:Y:S05]  /*37e70*/  @!P2 NANOSLEEP.SYNCS 0x989680 ;  /* 0x009896800000a95d */ /* 0x001fea0003900000 */
[----:B------:R-:W0:Y:S02]  /*37e80*/  @!P2 SYNCS.PHASECHK.TRANS64 P2, [R2+URZ+0x33470], R3 ;  /* 0x033470030200a5a7 */ /* 0x000e24000804007f */
[----:B0-----:R-:W-:Y:S05]  /*37e90*/  @!P2 BRA `(.L_x_4590) ;  /* 0xfffffffc00f0a947 */ /* 0x001fea000383ffff */
[----:B------:R-:W-:Y:S05]  /*37ea0*/  BRA `(.L_x_4886) ;  /* 0xffffff6400d87947 */ /* 0x000fea000383ffff */
.L_x_4592:
[----:B------:R0:W0:Y:S02]  /*37eb0*/  SYNCS.PHASECHK.TRANS64.TRYWAIT P2, [R2+URZ+0x33460], R3 ;  /* 0x03346003020075a7 */ /* 0x000024000804017f */
[----:B0-----:R-:W-:Y:S05]  /*37ec0*/  @!P2 NANOSLEEP.SYNCS 0x989680 ;  /* 0x009896800000a95d */ /* 0x001fea0003900000 */
[----:B------:R-:W0:Y:S02]  /*37ed0*/  @!P2 SYNCS.PHASECHK.TRANS64 P2, [R2+URZ+0x33460], R3 ;  /* 0x033460030200a5a7 */ /* 0x000e24000804007f */
[----:B0-----:R-:W-:Y:S05]  /*37ee0*/  @!P2 BRA `(.L_x_4592) ;  /* 0xfffffffc00f0a947 */ /* 0x001fea000383ffff */
[----:B------:R-:W-:Y:S05]  /*37ef0*/  BRA `(.L_x_4887) ;  /* 0xffffff6400e87947 */ /* 0x000fea000383ffff */
.L_x_4600:
[----:B0-----:R0:W2:Y:S02]  /*37f00*/  SYNCS.PHASECHK.TRANS64.TRYWAIT P1, [R0+URZ+0x33470], R3 ;  /* 0x03347003000075a7 */ /* 0x0010a4000802017f */
[----:B--2---:R-:W-:Y:S05]  /*37f10*/  @!P1 NANOSLEEP.SYNCS 0x989680 ;  /* 0x009896800000995d */ /* 0x004fea0003900000 */
[----:B------:R-:W2:Y:S02]  /*37f20*/  @!P1 SYNCS.PHASECHK.TRANS64 P1, [R0+URZ+0x33470], R3 ;  /* 0x03347003000095a7 */ /* 0x000ea4000802007f */
[----:B--2---:R-:W-:Y:S05]  /*37f30*/  @!P1 BRA `(.L_x_4600) ;  /* 0xfffffffc00f09947 */ /* 0x004fea000383ffff */
[----:B------:R-:W-:Y:S05]  /*37f40*/  BRA `(.L_x_4888) ;  /* 0xffffff74002c7947 */ /* 0x000fea000383ffff */
.L_x_4602:
[----:B0-----:R0:W2:Y:S02]  /*37f50*/  SYNCS.PHASECHK.TRANS64.TRYWAIT P1, [R0+URZ+0x33460], R3 ;  /* 0x03346003000075a7 */ /* 0x0010a4000802017f */
[----:B--2---:R-:W-:Y:S05]  /*37f60*/  @!P1 NANOSLEEP.SYNCS 0x989680 ;  /* 0x009896800000995d */ /* 0x004fea0003900000 */
[----:B------:R-:W2:Y:S02]  /*37f70*/  @!P1 SYNCS.PHASECHK.TRANS64 P1, [R0+URZ+0x33460], R3 ;  /* 0x03346003000095a7 */ /* 0x000ea4000802007f */
[----:B--2---:R-:W-:Y:S05]  /*37f80*/  @!P1 BRA `(.L_x_4602) ;  /* 0xfffffffc00f09947 */ /* 0x004fea000383ffff */
[----:B------:R-:W-:Y:S05]  /*37f90*/  BRA `(.L_x_4889) ;  /* 0xffffff7400387947 */ /* 0x000fea000383ffff */
.L_x_4607:
        /* <DEDUP_REMOVED lines=8> */
.L_x_4891:
[----:B------:R-:W-:Y:S05]  /*38020*/  BSYNC B0 ;  /* 0x0000000000007941 */ /* 0x000fea0003800000 */
.L_x_4890:
        /* <DEDUP_REMOVED lines=9> */
.L_x_4892:
        /* <DEDUP_REMOVED lines=24> */
.L_x_4893:
[----:B------:R-:W-:Y:S01]  /*38240*/  IMAD.MOV.U32 R12, RZ, RZ, 0x2 ;  /* 0x00000002ff0c7424 */ /* 0x000fe200078e00ff */
[----:B------:R-:W-:-:S05]  /*38250*/  SEL R14, R14, RZ, P1 ;  /* 0x000000ff0e0e7207 */ /* 0x000fca0000800000 */
[----:B------:R-:W-:-:S05]  /*38260*/  IMAD.IADD R5, R13, 0x1, R14 ;  /* 0x000000010d057824 */ /* 0x000fca00078e020e */
[----:B------:R-:W-:-:S07]  /*38270*/  MOV R13, R5 ;  /* 0x00000005000d7202 */ /* 0x000fce0000000f00 */
[----:B------:R-:W-:Y:S05]  /*38280*/  WARPSYNC.COLLECTIVE R15, `(.L_x_4894) ;  /* 0x000000000f087348 */ /* 0x000fea0003c00000 */
[----:B------:R0:W1:Y:S02]  /*38290*/  SHFL.UP P6, R14, R13, R12, R11 ;  /* 0x0400000c0d0e7389 */ /* 0x00006400000c000b */
[----:B01----:R-:W-:Y:S01]  /*382a0*/  ENDCOLLECTIVE ;  /* 0x000000000000791b */ /* 0x003fe20003800000 */
.L_x_4894:
[----:B------:R-:W-:Y:S01]  /*382b0*/  IMAD.MOV.U32 R12, RZ, RZ, 0x4 ;  /* 0x00000004ff0c7424 */ /* 0x000fe200078e00ff */
[----:B------:R-:W-:-:S05]  /*382c0*/  SEL R2, R14, RZ, P2 ;  /* 0x000000ff0e027207 */ /* 0x000fca0001000000 */
[----:B------:R-:W-:-:S04]  /*382d0*/  IMAD.IADD R2, R5, 0x1, R2 ;  /* 0x0000000105027824 */ /* 0x000fc800078e0202 */
[----:B------:R-:W-:-:S07]  /*382e0*/  IMAD.MOV.U32 R13, RZ, RZ, R2 ;  /* 0x000000ffff0d7224 */ /* 0x000fce00078e0002 */
[----:B------:R-:W-:Y:S05]  /*382f0*/  WARPSYNC.COLLECTIVE R15, `(.L_x_4895) ;  /* 0x000000000f087348 */ /* 0x000fea0003c00000 */
[----:B------:R0:W1:Y:S02]  /*38300*/  SHFL.UP P6, R14, R13, R12, R11 ;  /* 0x0400000c0d0e7389 */ /* 0x00006400000c000b */
[----:B01----:R-:W-:Y:S01]  /*38310*/  ENDCOLLECTIVE ;  /* 0x000000000000791b */ /* 0x003fe20003800000 */
.L_x_4895:
[----:B------:R-:W-:Y:S01]  /*38320*/  IMAD.MOV.U32 R12, RZ, RZ, 0x8 ;  /* 0x00000008ff0c7424 */ /* 0x000fe200078e00ff */
[----:B------:R-:W-:-:S04]  /*38330*/  SEL R3, R14, RZ, P3 ;  /* 0x000000ff0e037207 */ /* 0x000fc80001800000 */
[----:B------:R-:W-:-:S05]  /*38340*/  IADD3 R3, R2, R3, RZ ;  /* 0x0000000302037210 */ /* 0x000fca0007ffe0ff */
[----:B------:R-:W-:-:S07]  /*38350*/  IMAD.MOV.U32 R13, RZ, RZ, R3 ;  /* 0x000000ffff0d7224 */ /* 0x000fce00078e0003 */
[----:B------:R-:W-:Y:S05]  /*38360*/  WARPSYNC.COLLECTIVE R15, `(.L_x_4896) ;  /* 0x000000000f087348 */ /* 0x000fea0003c00000 */
[----:B------:R0:W1:Y:S02]  /*38370*/  SHFL.UP P6, R14, R13, R12, R11 ;  /* 0x0400000c0d0e7389 */ /* 0x00006400000c000b */
[----:B01----:R-:W-:Y:S01]  /*38380*/  ENDCOLLECTIVE ;  /* 0x000000000000791b */ /* 0x003fe20003800000 */
.L_x_4896:
[----:B------:R-:W-:Y:S02]  /*38390*/  MOV R12, 0x10 ;  /* 0x00000010000c7802 */ /* 0x000fe40000000f00 */
[----:B------:R-:W-:-:S05]  /*383a0*/  SEL R14, R14, RZ, P4 ;  /* 0x000000ff0e0e7207 */ /* 0x000fca0002000000 */
[----:B------:R-:W-:-:S04]  /*383b0*/  IMAD.IADD R5, R3, 0x1, R14 ;  /* 0x0000000103057824 */ /* 0x000fc800078e020e */
[----:B------:R-:W-:-:S07]  /*383c0*/  IMAD.MOV.U32 R13, RZ, RZ, R5 ;  /* 0x000000ffff0d7224 */ /* 0x000fce00078e0005 */
[----:B------:R-:W-:Y:S05]  /*383d0*/  WARPSYNC.COLLECTIVE R15, `(.L_x_4897) ;  /* 0x000000000f087348 */ /* 0x000fea0003c00000 */
[----:B------:R0:W1:Y:S02]  /*383e0*/  SHFL.UP P6, R14, R13, R12, R11 ;  /* 0x0400000c0d0e7389 */ /* 0x00006400000c000b */
[----:B01----:R-:W-:Y:S01]  /*383f0*/  ENDCOLLECTIVE ;  /* 0x000000000000791b */ /* 0x003fe20003800000 */
.L_x_4897:
        /* <DEDUP_REMOVED lines=8> */
.L_x_4898:
[----:B------:R-:W-:Y:S05]  /*38480*/  BRA `(.L_x_4899) ;  /* 0xffffff7c00d07947 */ /* 0x000fea000383ffff */
.L_x_4610:
[----:B------:R-:W-:Y:S01]  /*38490*/  BSSY B0, `(.L_x_4900) ;  /* 0x0000007000007945 */ /* 0x000fe20003800000 */
[----:B------:R-:W-:Y:S02]  /*384a0*/  IMAD.MOV.U32 R12, RZ, RZ, 0x1 ;  /* 0x00000001ff0c7424 */ /* 0x000fe400078e00ff */
[----:B------:R-:W-:Y:S02]  /*384b0*/  IMAD.MOV.U32 R11, RZ, RZ, RZ ;  /* 0x000000ffff0b7224 */ /* 0x000fe400078e00ff */
[----:B------:R-:W-:-:S07]  /*384c0*/  IMAD.MOV.U32 R15, RZ, RZ, -0x1 ;  /* 0xffffffffff0f7424 */ /* 0x000fce00078e00ff */
[----:B------:R-:W-:Y:S05]  /*384d0*/  WARPSYNC.COLLECTIVE R15, `(.L_x_4901) ;  /* 0x000000000f087348 */ /* 0x000fea0003c00000 */
[----:B------:R0:W1:Y:S02]  /*384e0*/  SHFL.UP P6, R14, R13, R12, R11 ;  /* 0x0400000c0d0e7389 */ /* 0x00006400000c000b */
[----:B01----:R-:W-:Y:S01]  /*384f0*/  ENDCOLLECTIVE ;  /* 0x000000000000791b */ /* 0x003fe20003800000 */
.L_x_4901:
[----:B------:R-:W-:Y:S05]  /*38500*/  BSYNC B0 ;  /* 0x0000000000007941 */ /* 0x000fea0003800000 */
.L_x_4900:
        /* <DEDUP_REMOVED lines=8> */
.L_x_4902:
[----:B------:R-:W-:Y:S02]  /*38590*/  MOV R12, 0x4 ;  /* 0x00000004000c7802 */ /* 0x000fe40000000f00 */
[----:B------:R-:W-:-:S05]  /*385a0*/  SEL R2, R14, RZ, P2 ;  /* 0x000000ff0e027207 */ /* 0x000fca0001000000 */
[----:B------:R-:W-:-:S04]  /*385b0*/  IMAD.IADD R2, R13, 0x1, R2 ;  /* 0x000000010d027824 */ /* 0x000fc800078e0202 */
[----:B------:R-:W-:-:S07]  /*385c0*/  IMAD.MOV.U32 R13, RZ, RZ, R2 ;  /* 0x000000ffff0d7224 */ /* 0x000fce00078e0002 */
[----:B------:R-:W-:Y:S05]  /*385d0*/  WARPSYNC.COLLECTIVE R15, `(.L_x_4903) ;  /* 0x000000000f087348 */ /* 0x000fea0003c00000 */
[----:B------:R0:W1:Y:S02]  /*385e0*/  SHFL.UP P6, R14, R13, R12, R11 ;  /* 0x0400000c0d0e7389 */ /* 0x00006400000c000b */
[----:B01----:R-:W-:Y:S01]  /*385f0*/  ENDCOLLECTIVE ;  /* 0x000000000000791b */ /* 0x003fe20003800000 */
.L_x_4903:
[----:B------:R-:W-:Y:S01]  /*38600*/  IMAD.MOV.U32 R12, RZ, RZ, 0x8 ;  /* 0x00000008ff0c7424 */ /* 0x000fe200078e00ff */
[----:B------:R-:W-:-:S05]  /*38610*/  SEL R3, R14, RZ, P3 ;  /* 0x000000ff0e037207 */ /* 0x000fca0001800000 */
[----:B------:R-:W-:-:S04]  /*38620*/  IMAD.IADD R3, R2, 0x1, R3 ;  /* 0x0000000102037824 */ /* 0x000fc800078e0203 */
[----:B------:R-:W-:-:S07]  /*38630*/  IMAD.MOV.U32 R13, RZ, RZ, R3 ;  /* 0x000000ffff0d7224 */ /* 0x000fce00078e0003 */
[----:B------:R-:W-:Y:S05]  /*38640*/  WARPSYNC.COLLECTIVE R15, `(.L_x_4904) ;  /* 0x000000000f087348 */ /* 0x000fea0003c00000 */
[----:B------:R0:W1:Y:S02]  /*38650*/  SHFL.UP P6, R14, R13, R12, R11 ;  /* 0x0400000c0d0e7389 */ /* 0x00006400000c000b */
[----:B01----:R-:W-:Y:S01]  /*38660*/  ENDCOLLECTIVE ;  /* 0x000000000000791b */ /* 0x003fe20003800000 */
.L_x_4904:
[----:B------:R-:W-:Y:S01]  /*38670*/  IMAD.MOV.U32 R12, RZ, RZ, 0x10 ;  /* 0x00000010ff0c7424 */ /* 0x000fe200078e00ff */
[----:B------:R-:W-:-:S05]  /*38680*/  SEL R14, R14, RZ, P4 ;  /* 0x000000ff0e0e7207 */ /* 0x000fca0002000000 */
[----:B------:R-:W-:-:S05]  /*38690*/  IMAD.IADD R5, R3, 0x1, R14 ;  /* 0x0000000103057824 */ /* 0x000fca00078e020e */
[----:B------:R-:W-:-:S07]  /*386a0*/  MOV R13, R5 ;  /* 0x00000005000d7202 */ /* 0x000fce0000000f00 */
[----:B------:R-:W-:Y:S05]  /*386b0*/  WARPSYNC.COLLECTIVE R15, `(.L_x_4905) ;  /* 0x000000000f087348 */ /* 0x000fea0003c00000 */
[----:B------:R0:W1:Y:S02]  /*386c0*/  SHFL.UP P6, R14, R13, R12, R11 ;  /* 0x0400000c0d0e7389 */ /* 0x00006400000c000b */
[----:B01----:R-:W-:Y:S01]  /*386d0*/  ENDCOLLECTIVE ;  /* 0x000000000000791b */ /* 0x003fe20003800000 */
.L_x_4905:
        /* <DEDUP_REMOVED lines=8> */
.L_x_4906:
[----:B------:R-:W-:Y:S05]  /*38760*/  BRA `(.L_x_4907) ;  /* 0xffffff7c00bc7947 */ /* 0x000fea000383ffff */
.L_x_4612:
[----:B------:R-:W-:Y:S01]  /*38770*/  BSSY B0, `(.L_x_4908) ;  /* 0x0000006000007945 */ /* 0x000fe20003800000 */
[----:B------:R-:W-:Y:S01]  /*38780*/  PLOP3.LUT P6, PT, P6, PT, PT, 0x8, 0x0 ;  /* 0x000000000000781c */ /* 0x000fe200037ce170 */
[----:B------:R-:W-:-:S12]  /*38790*/  IMAD.MOV.U32 R15, RZ, RZ, -0x1 ;  /* 0xffffffffff0f7424 */ /* 0x000fd800078e00ff */
[----:B0-----:R-:W-:Y:S05]  /*387a0*/  WARPSYNC.COLLECTIVE R15, `(.L_x_4909) ;  /* 0x000000000f087348 */ /* 0x001fea0003c00000 */
[----:B------:R-:W-:Y:S01]  /*387b0*/  VOTE.ANY R14, PT, P6 ;  /* 0x00000000000e7806 */ /* 0x000fe200030e0100 */
[----:B0-----:R-:W-:Y:S06]  /*387c0*/  ENDCOLLECTIVE ;  /* 0x000000000000791b */ /* 0x001fec0003800000 */
.L_x_4909:
[----:B------:R-:W-:Y:S05]  /*387d0*/  BSYNC B0 ;  /* 0x0000000000007941 */ /* 0x000fea0003800000 */
.L_x_4908:
[----:B------:R-:W-:Y:S01]  /*387e0*/  IMAD.MOV.U32 R8, RZ, RZ, R14 ;  /* 0x000000ffff087224 */ /* 0x000fe200078e000e */
[----:B------:R-:W-:Y:S01]  /*387f0*/  MOV R11, 0x1f ;  /* 0x0000001f000b7802 */ /* 0x000fe20000000f00 */
[----:B------:R-:W-:Y:S02]  /*38800*/  IMAD.MOV.U32 R13, RZ, RZ, R7 ;  /* 0x000000ffff0d7224 */ /* 0x000fe400078e0007 */
[----:B------:R-:W0:Y:S01]  /*38810*/  POPC R5, R8 ;  /* 0x0000000800057309 */ /* 0x000e220000000000 */
[----:B------:R-:W-:Y:S02]  /*38820*/  IMAD.MOV.U32 R15, RZ, RZ, -0x1 ;  /* 0xffffffffff0f7424 */ /* 0x000fe400078e00ff */
[----:B0-----:R-:W-:-:S07]  /*38830*/  IMAD.MOV.U32 R12, RZ, RZ, R5 ;  /* 0x000000ffff0c7224 */ /* 0x001fce00078e0005 */
[----:B------:R-:W-:Y:S05]  /*38840*/  WARPSYNC.COLLECTIVE R15, `(.L_x_4910) ;  /* 0x000000000f087348 */ /* 0x000fea0003c00000 */
[----:B------:R0:W1:Y:S02]  /*38850*/  SHFL.IDX P6, R14, R13, R12, R11 ;  /* 0x0000000c0d0e7389 */ /* 0x00006400000c000b */
[----:B01----:R-:W-:Y:S01]  /*38860*/  ENDCOLLECTIVE ;  /* 0x000000000000791b */ /* 0x003fe20003800000 */
.L_x_4910:
[----:B------:R-:W-:Y:S02]  /*38870*/  IMAD.MOV.U32 R13, RZ, RZ, R4 ;  /* 0x000000ffff0d7224 */ /* 0x000fe400078e0004 */
[----:B------:R-:W-:-:S07]  /*38880*/  IMAD.MOV.U32 R7, RZ, RZ, R14 ;  /* 0x000000ffff077224 */ /* 0x000fce00078e000e */
[----:B------:R-:W-:Y:S05]  /*38890*/  WARPSYNC.COLLECTIVE R15, `(.L_x_4911) ;  /* 0x000000000f087348 */ /* 0x000fea0003c00000 */
[----:B------:R0:W1:Y:S02]  /*388a0*/  SHFL.IDX P6, R14, R13, R12, R11 ;  /* 0x0000000c0d0e7389 */ /* 0x00006400000c000b */
[----:B01----:R-:W-:Y:S01]  /*388b0*/  ENDCOLLECTIVE ;  /* 0x000000000000791b */ /* 0x003fe20003800000 */
.L_x_4911:
[----:B------:R-:W-:Y:S01]  /*388c0*/  IMAD.MOV.U32 R4, RZ, RZ, R14 ;  /* 0x000000ffff047224 */ /* 0x000fe200078e000e */
[----:B------:R-:W-:Y:S06]  /*388d0*/  BRA `(.L_x_4912) ;  /* 0xffffff7c009c7947 */ /* 0x000fec000383ffff */
.L_x_4614:
[----:B------:R-:W-:Y:S01]  /*388e0*/  BSSY B0, `(.L_x_4913) ;  /* 0x0000007000007945 */ /* 0x000fe20003800000 */
[----:B------:R-:W-:Y:S01]  /*388f0*/  MOV R13, R3 ;  /* 0x00000003000d7202 */ /* 0x000fe20000000f00 */
[----:B------:R-:W-:Y:S02]  /*38900*/  IMAD.MOV.U32 R11, RZ, RZ, 0x1f ;  /* 0x0000001fff0b7424 */ /* 0x000fe400078e00ff */
[----:B------:R-:W-:-:S07]  /*38910*/  IMAD.MOV.U32 R15, RZ, RZ, -0x1 ;  /* 0xffffffffff0f7424 */ /* 0x000fce00078e00ff */
[----:B0123--:R-:W-:Y:S05]  /*38920*/  WARPSYNC.COLLECTIVE R15, `(.L_x_4914) ;  /* 0x000000000f087348 */ /* 0x00ffea0003c00000 */
[----:B------:R4:W0:Y:S02]  /*38930*/  SHFL.IDX P6, R14, R13, R12, R11 ;  /* 0x0000000c0d0e7389 */ /* 0x00082400000c000b */
[----:B01234-:R-:W-:Y:S01]  /*38940*/  ENDCOLLECTIVE ;  /* 0x000000000000791b */ /* 0x01ffe20003800000 */
.L_x_4914:
[----:B------:R-:W-:Y:S05]  /*38950*/  BSYNC B0 ;  /* 0x0000000000007941 */ /* 0x000fea0003800000 */
.L_x_4913:
[----:B------:R-:W-:Y:S01]  /*38960*/  IMAD.MOV.U32 R24, RZ, RZ, R14 ;  /* 0x000000ffff187224 */ /* 0x000fe200078e000e */
[----:B------:R-:W-:Y:S06]  /*38970*/  BRA `(.L_x_4613) ;  /* 0xffffff7c008c7947 */ /* 0x000fec000383ffff */
.L_x_4618:
[----:B0-----:R0:W1:Y:S02]  /*38980*/  SYNCS.PHASECHK.TRANS64.TRYWAIT P0, [R5+URZ+0x33420], R0 ;  /* 0x03342000050075a7 */ /* 0x001064000800017f */
[----:B-1----:R-:W-:Y:S05]  /*38990*/  @!P0 NANOSLEEP.SYNCS 0x989680 ;  /* 0x009896800000895d */ /* 0x002fea0003900000 */
[----:B------:R-:W1:Y:S02]  /*389a0*/  @!P0 SYNCS.PHASECHK.TRANS64 P0, [R5+URZ+0x33420], R0 ;  /* 0x03342000050085a7 */ /* 0x000e64000800007f */
[----:B-1----:R-:W-:Y:S05]  /*389b0*/  @!P0 BRA `(.L_x_4618) ;  /* 0xfffffffc00f08947 */ /* 0x002fea000383ffff */
[----:B------:R-:W-:Y:S05]  /*389c0*/  BRA `(.L_x_4915) ;  /* 0xffffff8000ec7947 */ /* 0x000fea000383ffff */
.L_x_4619:
[----:B------:R-:W1:Y:S01]  /*389d0*/  S2R R2, SR_TID.X ;  /* 0x0000000000027919 */ /* 0x000e620000002100 */
[----:B------:R-:W-:Y:S01]  /*389e0*/  BSSY B0, `(.L_x_4916) ;  /* 0x000000a000007945 */ /* 0x000fe20003800000 */
[----:B------:R-:W-:Y:S01]  /*389f0*/  MOV R12, RZ ;  /* 0x000000ff000c7202 */ /* 0x000fe20000000f00 */
        /* <DEDUP_REMOVED lines=8> */
.L_x_4917:
[----:B------:R-:W-:Y:S05]  /*38a80*/  BSYNC B0 ;  /* 0x0000000000007941 */ /* 0x000fea0003800000 */
.L_x_4916:
[----:B------:R-:W-:Y:S05]  /*38a90*/  BRA `(.L_x_4918) ;  /* 0xffffff8000d47947 */ /* 0x000fea000383ffff */
.L_x_4620:
[----:B------:R-:W-:Y:S01]  /*38aa0*/  BSSY B0, `(.L_x_4919) ;  /* 0x0000006000007945 */ /* 0x000fe20003800000 */
[----:B------:R-:W-:-:S07]  /*38ab0*/  IMAD.MOV.U32 R15, RZ, RZ, -0x1 ;  /* 0xffffffffff0f7424 */ /* 0x000fce00078e00ff */
[----:B0-----:R-:W-:Y:S05]  /*38ac0*/  WARPSYNC.COLLECTIVE R15, `(.L_x_4920) ;  /* 0x000000000f0c7348 */ /* 0x001fea0003c00000 */
[----:B------:R-:W-:Y:S02]  /*38ad0*/  ELECT P6, UR62, PT ;  /* 0x00000000003e782f */ /* 0x000fe400038c0000 */
[----:B------:R-:W-:Y:S01]  /*38ae0*/  MOV R14, UR62 ;  /* 0x0000003e000e7c02 */ /* 0x000fe20008000f00 */
[----:B0-----:R-:W-:Y:S10]  /*38af0*/  ENDCOLLECTIVE ;  /* 0x000000000000791b */ /* 0x001ff40003800000 */
.L_x_4920:
[----:B------:R-:W-:Y:S05]  /*38b00*/  BSYNC B0 ;  /* 0x0000000000007941 */ /* 0x000fea0003800000 */
.L_x_4919:
[----:B------:R-:W-:Y:S05]  /*38b10*/  BRA `(.L_x_4921) ;  /* 0xffffff8000c87947 */ /* 0x000fea000383ffff */
.L_x_4622:
[----:B0-----:R0:W1:Y:S02]  /*38b20*/  SYNCS.PHASECHK.TRANS64.TRYWAIT P1, [R3+URZ+0x33440], R2 ;  /* 0x03344002030075a7 */ /* 0x001064000802017f */
[----:B-1----:R-:W-:Y:S05]  /*38b30*/  @!P1 NANOSLEEP.SYNCS 0x989680 ;  /* 0x009896800000995d */ /* 0x002fea0003900000 */
[----:B------:R-:W1:Y:S02]  /*38b40*/  @!P1 SYNCS.PHASECHK.TRANS64 P1, [R3+URZ+0x33440], R2 ;  /* 0x03344002030095a7 */ /* 0x000e64000802007f */
[----:B-1----:R-:W-:Y:S05]  /*38b50*/  @!P1 BRA `(.L_x_4622) ;  /* 0xfffffffc00f09947 */ /* 0x002fea000383ffff */
[----:B------:R-:W-:Y:S05]  /*38b60*/  BRA `(.L_x_4922) ;  /* 0xffffff8000e87947 */ /* 0x000fea000383ffff */
.L_x_4624:
[----:B-1----:R1:W2:Y:S02]  /*38b70*/  SYNCS.PHASECHK.TRANS64.TRYWAIT P1, [R5+URZ+0x33440], R0 ;  /* 0x03344000050075a7 */ /* 0x0022a4000802017f */
[----:B--2---:R-:W-:Y:S05]  /*38b80*/  @!P1 NANOSLEEP.SYNCS 0x989680 ;  /* 0x009896800000995d */ /* 0x004fea0003900000 */
[----:B------:R-:W2:Y:S02]  /*38b90*/  @!P1 SYNCS.PHASECHK.TRANS64 P1, [R5+URZ+0x33440], R0 ;  /* 0x03344000050095a7 */ /* 0x000ea4000802007f */
[----:B--2---:R-:W-:Y:S05]  /*38ba0*/  @!P1 BRA `(.L_x_4624) ;  /* 0xfffffffc00f09947 */ /* 0x004fea000383ffff */
[----:B------:R-:W-:Y:S05]  /*38bb0*/  BRA `(.L_x_4923) ;  /* 0xffffff8000f47947 */ /* 0x000fea000383ffff */
.L_x_4626:
[----:B--2---:R2:W3:Y:S02]  /*38bc0*/  SYNCS.PHASECHK.TRANS64.TRYWAIT P1, [R3+URZ+0x33460], R2 ;  /* 0x03346002030075a7 */ /* 0x0044e4000802017f */
[----:B---3--:R-:W-:Y:S05]  /*38bd0*/  @!P1 NANOSLEEP.SYNCS 0x989680 ;  /* 0x009896800000995d */ /* 0x008fea0003900000 */
[----:B------:R-:W3:Y:S02]  /*38be0*/  @!P1 SYNCS.PHASECHK.TRANS64 P1, [R3+URZ+0x33460], R2 ;  /* 0x03346002030095a7 */ /* 0x000ee4000802007f */
[----:B---3--:R-:W-:Y:S05]  /*38bf0*/  @!P1 BRA `(.L_x_4626) ;  /* 0xfffffffc00f09947 */ /* 0x008fea000383ffff */
[----:B------:R-:W-:Y:S05]  /*38c00*/  BRA `(.L_x_4924) ;  /* 0xffffff8000f07947 */ /* 0x000fea000383ffff */
.L_x_4628:
[----:B---3--:R3:W4:Y:S02]  /*38c10*/  SYNCS.PHASECHK.TRANS64.TRYWAIT P1, [R5+URZ+0x33460], R0 ;  /* 0x03346000050075a7 */ /* 0x008724000802017f */
[----:B----4-:R-:W-:Y:S05]  /*38c20*/  @!P1 NANOSLEEP.SYNCS 0x989680 ;  /* 0x009896800000995d */ /* 0x010fea0003900000 */
[----:B------:R-:W4:Y:S02]  /*38c30*/  @!P1 SYNCS.PHASECHK.TRANS64 P1, [R5+URZ+0x33460], R0 ;  /* 0x03346000050095a7 */ /* 0x000f24000802007f */
[----:B----4-:R-:W-:Y:S05]  /*38c40*/  @!P1 BRA `(.L_x_4628) ;  /* 0xfffffffc00f09947 */ /* 0x010fea000383ffff */
[----:B------:R-:W-:Y:S05]  /*38c50*/  BRA `(.L_x_4925) ;  /* 0xffffff8000ec7947 */ /* 0x000fea000383ffff */
.L_x_4630:
[----:B----4-:R4:W0:Y:S02]  /*38c60*/  SYNCS.PHASECHK.TRANS64.TRYWAIT P1, [R3+URZ+0x33480], R2 ;  /* 0x03348002030075a7 */ /* 0x010824000802017f */
[----:B0-----:R-:W-:Y:S05]  /*38c70*/  @!P1 NANOSLEEP.SYNCS 0x989680 ;  /* 0x009896800000995d */ /* 0x001fea0003900000 */
[----:B------:R-:W0:Y:S02]  /*38c80*/  @!P1 SYNCS.PHASECHK.TRANS64 P1, [R3+URZ+0x33480], R2 ;  /* 0x03348002030095a7 */ /* 0x000e24000802007f */
[----:B0-----:R-:W-:Y:S05]  /*38c90*/  @!P1 BRA `(.L_x_4630) ;  /* 0xfffffffc00f09947 */ /* 0x001fea000383ffff */
[----:B------:R-:W-:Y:S05]  /*38ca0*/  BRA `(.L_x_4926) ;  /* 0xffffff8000e87947 */ /* 0x000fea000383ffff */
.L_x_4927:
        /* <DEDUP_REMOVED lines=13> */
.L_x_16277:


//--------------------- .text._ZN7cutlass13device_kernelIN5flash11enable_sm90INS1_16FlashAttnFwdSm90INS1_25CollectiveMainloopFwdSm90ILi2EN4cute5tupleIJNS5_1CILi1EEES8_S8_EEENS6_IJNS7_ILi128EEESA_NS7_ILi192EEEEEELi192ENS_12float_e4m3_tEfNS_4arch4Sm90ELb0ELb1ELb1ELb0ELb1ELb0ELb0ELb1ELb1ELb1ELb1ELb0EEENS1_21CollectiveEpilogueFwdINS6_IJSA_SB_SA_EEES9_NS_10bfloat16_tESF_Li256ELb0ELb1ELb1ELb1EEENS1_19SingleTileSchedulerILb0ELb1ELb1ELi128EEEEEEEEEvNT_6ParamsE --------------------------
	.section	.text._ZN7cutlass13device_kernelIN5flash11enable_sm90INS1_16FlashAttnFwdSm90INS1_25CollectiveMainloopFwdSm90ILi2EN4cute5tupleIJNS5_1CILi1EEES8_S8_EEENS6_IJNS7_ILi128EEESA_NS7_ILi192EEEEEELi192ENS_12float_e4m3_tEfNS_4arch4Sm90ELb0ELb1ELb1ELb0ELb1ELb0ELb0ELb1ELb1ELb1ELb1ELb0EEENS1_21CollectiveEpilogueFwdINS6_IJSA_SB_SA_EEES9_NS_10bfloat16_tESF_Li256ELb0ELb1ELb1ELb1EEENS1_19SingleTileSchedulerILb0ELb1ELb1ELi128EEEEEEEEEvNT_6ParamsE,"ax",@progbits
	.align	128
.text._ZN7cutlass13device_kernelIN5flash11enable_sm90INS1_16FlashAttnFwdSm90INS1_25CollectiveMainloopFwdSm90ILi2EN4cute5tupleIJNS5_1CILi1EEES8_S8_EEENS6_IJNS7_ILi128EEESA_NS7_ILi192EEEEEELi192ENS_12float_e4m3_tEfNS_4arch4Sm90ELb0ELb1ELb1ELb0ELb1ELb0ELb0ELb1ELb1ELb1ELb1ELb0EEENS1_21CollectiveEpilogueFwdINS6_IJSA_SB_SA_EEES9_NS_10bfloat16_tESF_Li256ELb0ELb1ELb1ELb1EEENS1_19SingleTileSchedulerILb0ELb1ELb1ELi128EEEEEEEEEvNT_6ParamsE:
        .type           _ZN7cutlass13device_kernelIN5flash11enable_sm90INS1_16FlashAttnFwdSm90INS1_25CollectiveMainloopFwdSm90ILi2EN4cute5tupleIJNS5_1CILi1EEES8_S8_EEENS6_IJNS7_ILi128EEESA_NS7_ILi192EEEEEELi192ENS_12float_e4m3_tEfNS_4arch4Sm90ELb0ELb1ELb1ELb0ELb1ELb0ELb0ELb1ELb1ELb1ELb1ELb0EEENS1_21CollectiveEpilogueFwdINS6_IJSA_SB_SA_EEES9_NS_10bfloat16_tESF_Li256ELb0ELb1ELb1ELb1EEENS1_19SingleTileSchedulerILb0ELb1ELb1ELi128EEEEEEEEEvNT_6ParamsE,@function
        .size           _ZN7cutlass13device_kernelIN5flash11enable_sm90INS1_16FlashAttnFwdSm90INS1_25CollectiveMainloopFwdSm90ILi2EN4cute5tupleIJNS5_1CILi1EEES8_S8_EEENS6_IJNS7_ILi128EEESA_NS7_ILi192EEEEEELi192ENS_12float_e4m3_tEfNS_4arch4Sm90ELb0ELb1ELb1ELb0ELb1ELb0ELb0ELb1ELb1ELb1ELb1ELb0EEENS1_21CollectiveEpilogueFwdINS6_IJSA_SB_SA_EEES9_NS_10bfloat16_tESF_Li256ELb0ELb1ELb1ELb1EEENS1_19SingleTileSchedulerILb0ELb1ELb1ELi128EEEEEEEEEvNT_6ParamsE,(.L_x_16278 - _ZN7cutlass13device_kernelIN5flash11enable_sm90INS1_16FlashAttnFwdSm90INS1_25CollectiveMainloopFwdSm90ILi2EN4cute5tupleIJNS5_1CILi1EEES8_S8_EEENS6_IJNS7_ILi128EEESA_NS7_ILi192EEEEEELi192ENS_12float_e4m3_tEfNS_4arch4Sm90ELb0ELb1ELb1ELb0ELb1ELb0ELb0ELb1ELb1ELb1ELb1ELb0EEENS1_21CollectiveEpilogueFwdINS6_IJSA_SB_SA_EEES9_NS_10bfloat16_tESF_Li256ELb0ELb1ELb1ELb1EEENS1_19SingleTileSchedulerILb0ELb1ELb1ELi128EEEEEEEEEvNT_6ParamsE)
        .other          _ZN7cutlass13device_kernelIN5flash11enable_sm90INS1_16FlashAttnFwdSm90INS1_25CollectiveMainloopFwdSm90ILi2EN4cute5tupleIJNS5_1CILi1EEES8_S8_EEENS6_IJNS7_ILi128EEESA_NS7_ILi192EEEEEELi192ENS_12float_e4m3_tEfNS_4arch4Sm90ELb0ELb1ELb1ELb0ELb1ELb0ELb0ELb1ELb1ELb1ELb1ELb0EEENS1_21CollectiveEpilogueFwdINS6_IJSA_SB_SA_EEES9_NS_10bfloat16_tESF_Li256ELb0ELb1ELb1ELb1EEENS1_19SingleTileSchedulerILb0ELb1ELb1ELi128EEEEEEEEEvNT_6ParamsE,@"STO_CUDA_ENTRY STV_DEFAULT"
_ZN7cutlass13device_kernelIN5flash11enable_sm90INS1_16FlashAttnFwdSm90INS1_25CollectiveMainloopFwdSm90ILi2EN4cute5tupleIJNS5_1CILi1EEES8_S8_EEENS6_IJNS7_ILi128EEESA_NS7_ILi192EEEEEELi192ENS_12float_e4m3_tEfNS_4arch4Sm90ELb0ELb1ELb1ELb0ELb1ELb0ELb0ELb1ELb1ELb1ELb1ELb0EEENS1_21CollectiveEpilogueFwdINS6_IJSA_SB_SA_EEES9_NS_10bfloat16_tESF_Li256ELb0ELb1ELb1ELb1EEENS1_19SingleTileSchedulerILb0ELb1ELb1ELi128EEEEEEEEEvNT_6ParamsE:
        /* <DEDUP_REMOVED lines=45> */
.L_x_4928:
        /* <DEDUP_REMOVED lines=22> */
.L_x_4929:
        /* <DEDUP_REMOVED lines=18> */
.L_x_4930:
        /* <DEDUP_REMOVED lines=22> */
.L_x_4931:
        /* <DEDUP_REMOVED lines=23> */
.L_x_4932:
        /* <DEDUP_REMOVED lines=9> */
.L_x_4935:
        /* <DEDUP_REMOVED lines=62> */
.L_x_4938:
[----:B------:R-:W-:-:S11]  /*0c90*/  UISETP.NE.AND UP0, UPT, UR5, 0x1, UPT ;  /* 0x000000010500788c */ /* 0x000fd6000bf05270 */
[----:B------:R-:W-:Y:S02]  /*0ca0*/  @UP0 ULDC.64 UR10, c[0x0][0x9e8] ;  /* 0x00027a00000a0ab9 */ /* 0x000fe40000000a00 */
[----:B------:R-:W-:-:S04]  /*0cb0*/  UIMAD.WIDE.U32 UR8, UR4, UR10, URZ ;  /* 0x0000000a040872a5 */ /* 0x000fc8000f8e003f */
[----:B------:R-:W-:-:S12]  /*0cc0*/  @UP0 USHF.R.U32.HI UR4, URZ, UR11, UR9 ;  /* 0x0000000b3f040299 */ /* 0x000fd80008011609 */
.L_x_4939:
[----:B------:R-:W-:-:S06]  /*0cd0*/  UIMAD UR4, UR4, UR5, UR5 ;  /* 0x00000005040472a4 */ /* 0x000fcc000f8e0205 */
[----:B------:R-:W-:-:S07]  /*0ce0*/  VIMNMX R0, R0, UR4, PT ;  /* 0x0000000400007c48 */ /* 0x000fce000bfe0100 */
.L_x_4937:
        /* <DEDUP_REMOVED lines=33> */
.L_x_4941:
[----:B------:R-:W-:-:S11]  /*0f00*/  UISETP.NE.AND UP0, UPT, UR5, 0x1, UPT ;  /* 0x000000010500788c */ /* 0x000fd6000bf05270 */
[----:B------:R-:W-:Y:S02]  /*0f10*/  @UP0 ULDC.64 UR10, c[0x0][0x9e8] ;  /* 0x00027a00000a0ab9 */ /* 0x000fe40000000a00 */
[----:B------:R-:W-:-:S04]  /*0f20*/  UIMAD.WIDE.U32 UR8, UR4, UR10, URZ ;  /* 0x0000000a040872a5 */ /* 0x000fc8000f8e003f */
[----:B------:R-:W-:-:S12]  /*0f30*/  @UP0 USHF.R.U32.HI UR4, URZ, UR11, UR9 ;  /* 0x0000000b3f040299 */ /* 0x000fd80008011609 */
.L_x_4942:
[----:B------:R-:W-:-:S04]  /*0f40*/  UIMAD UR4, UR4, UR5, URZ ;  /* 0x00000005040472a4 */ /* 0x000fc8000f8e023f */
[----:B------:R-:W-:-:S04]  /*0f50*/  UISETP.LT.AND UP0, UPT, UR7, UR4, UPT ;  /* 0x000000040700728c */ /* 0x000fc8000bf01270 */
[----:B------:R-:W-:-:S12]  /*0f60*/  USEL UR7, UR7, UR4, !UP0 ;  /* 0x0000000407077287 */ /* 0x000fd8000c000000 */
.L_x_4940:
        /* <DEDUP_REMOVED lines=47> */
.L_x_4943:
        /* <DEDUP_REMOVED lines=8> */
[----:B------:R-:W-:Y:S01]  /*12e0*/  CS2R R10, SRZ ;  /* 0x00000000000a7805 */ /* 0x000fe2000001ff00 */
[----:B------:R-:W-:Y:S01]  /*12f0*/  IMAD.MOV.U32 R9, RZ, RZ, RZ ;  /* 0x000000ffff097224 */ /* 0x000fe200078e00ff */
[----:B------:R-:W-:Y:S01]  /*1300*/  ISETP.GT.AND P1, PT, R19, UR38, PT ;  /* 0x0000002613007c0c */ /* 0x000fe2000bf24270 */
[----:B------:R-:W-:Y:S01]  /*1310*/  IMAD.MOV.U32 R56, RZ, RZ, RZ ;  /* 0x000000ffff387224 */ /* 0x000fe200078e00ff */
        /* <DEDUP_REMOVED lines=8> */
[----:B------:R-:W-:-:S02]  /*13a0*/  CS2R R40, SRZ ;  /* 0x0000000000287805 */ /* 0x000fc4000001ff00 */
[----:B------:R-:W-:Y:S02]  /*13b0*/  CS2R R46, SRZ ;  /* 0x00000000002e7805 */ /* 0x000fe4000001ff00 */
[----:B------:R-:W-:Y:S01]  /*13c0*/  CS2R R42, SRZ ;  /* 0x00000000002a7805 */ /* 0x000fe2000001ff00 */
[----:B------:R-:W-:Y:S01]  /*13d0*/  IMAD.MOV.U32 R23, RZ, RZ, RZ ;  /* 0x000000ffff177224 */ /* 0x000fe200078e00ff */
[----:B------:R-:W-:Y:S02]  /*13e0*/  CS2R R54, SRZ ;  /* 0x0000000000367805 */ /* 0x000fe4000001ff00 */
[----:B------:R-:W-:Y:S02]  /*13f0*/  CS2R R50, SRZ ;  /* 0x0000000000327805 */ /* 0x000fe4000001ff00 */
[----:B------:R-:W-:Y:S02]  /*1400*/  CS2R R24, SRZ ;  /* 0x0000000000187805 */ /* 0x000fe4000001ff00 */
        /* <DEDUP_REMOVED lines=26> */
[----:B------:R-:W-:Y:S01]  /*15b0*/  CS2R R98, SRZ ;  /* 0x0000000000627805 */ /* 0x000fe2000001ff00 */
[----:B------:R-:W-:Y:S01]  /*15c0*/  IMAD.MOV.U32 R104, RZ, RZ, RZ ;  /* 0x000000ffff687224 */ /* 0x000fe200078e00ff */
        /* <DEDUP_REMOVED lines=43> */
.L_x_4945:
        /* <DEDUP_REMOVED lines=41> */
[----:B------:R-:W-:-:S03]  /*1b10*/  IMAD.U32 R5, RZ, RZ, UR5 ;  /* 0x00000005ff057e24 */ /* 0x000fc6000f8e00ff */
[----:B------:R-:W2:Y:S04]  /*1b20*/  @P0 LDG.E R7, desc[UR46][R2.64] ;  /* 0x0000002e02070981 */ /* 0x000ea8000c1e1900 */
[----:B------:R-:W2:Y:S01]  /*1b30*/  @P1 LDG.E R0, desc[UR46][R4.64] ;  /* 0x0000002e04001981 */ /* 0x000ea2000c1e1900 */
[----:B------:R-:W0:Y:S01]  /*1b40*/  SYNCS.PHASECHK.TRANS64.TRYWAIT P0, [UR36+0x2a800], R8 ;  /* 0x02a80008ff0075a7 */ /* 0x000e220008000164 */
[----:B--2---:R-:W-:-:S04]  /*1b50*/  FMUL.FTZ R0, R7, R0 ;  /* 0x0000000007007220 */ /* 0x004fc80000410000 */
[----:B------:R-:W-:Y:S01]  /*1b60*/  FMUL.FTZ R0, R0, UR4 ;  /* 0x0000000400007c20 */ /* 0x000fe20008410000 */
[----:B0-----:R-:W-:Y:S06]  /*1b70*/  @!P0 BRA `(.L_x_4946) ;  /* 0x0000016400088947 */ /* 0x001fec0003800000 */
.L_x_5090:
[----:B------:R-:W-:-:S06]  /*1b80*/  ULOP3.LUT UR4, UR42, 0x1, URZ, 0xfc, !UPT ;  /* 0x000000012a047892 */ /* 0x000fcc000f8efc3f */
[----:B------:R-:W-:-:S05]  /*1b90*/  IMAD.U32 R2, RZ, RZ, UR4 ;  /* 0x00000004ff027e24 */ /* 0x000fca000f8e00ff */
[----:B------:R-:W-:-:S13]  /*1ba0*/  ISETP.NE.AND P0, PT, R2, 0x3, PT ;  /* 0x000000030200780c */ /* 0x000fda0003f05270 */
[----:B------:R-:W-:Y:S05]  /*1bb0*/  @!P0 BRA `(.L_x_4947) ;  /* 0x0000000000048947 */ /* 0x000fea0003800000 */
[----:B------:R-:W-:Y:S01]  /*1bc0*/  BPT.TRAP 0x1 ;  /* 0x000000040000795c */ /* 0x000fe20000300000 */
.L_x_4947:
[----:B------:R1:W2:Y:S01]  /*1bd0*/  SYNCS.PHASECHK.TRANS64.TRYWAIT P1, [UR36+0x2a830], R8 ;  /* 0x02a83008ff0075a7 */ /* 0x0002a20008020164 */
[----:B------:R-:W-:Y:S05]  /*1be0*/  @!P0 BRA `(.L_x_4948) ;  /* 0x0000000000048947 */ /* 0x000fea0003800000 */
[----:B------:R-:W-:Y:S01]  /*1bf0*/  BPT.TRAP 0x1 ;  /* 0x000000040000795c */ /* 0x000fe20000300000 */
.L_x_4948:
[----:B------:R-:W-:-:S05]  /*1c00*/  IMAD.U32 R6, RZ, RZ, UR49 ;  /* 0x00000031ff067e24 */ /* 0x000fca000f8e00ff */
[----:B------:R-:W-:Y:S01]  /*1c10*/  LOP3.LUT R6, R6, 0x10000, RZ, 0xfc, !PT ;  /* 0x0001000006067812 */ /* 0x000fe200078efcff */
[----:B--2---:R-:W-:Y:S06]  /*1c20*/  @P1 BRA `(.L_x_4949) ;  /* 0x0000000000081947 */ /* 0x004fec0003800000 */
[----:B------:R-:W2:Y:S02]  /*1c30*/  SYNCS.PHASECHK.TRANS64.TRYWAIT P1, [UR36+0x2a830], R8 ;  /* 0x02a83008ff0075a7 */ /* 0x000ea40008020164 */
[----:B--2---:R-:W-:Y:S05]  /*1c40*/  @!P1 BRA `(.L_x_4950) ;  /* 0x0000016000ec9947 */ /* 0x004fea0003800000 */
.L_x_4949:
[----:B------:R-:W-:Y:S05]  /*1c50*/  WARPSYNC.ALL ;  /* 0x0000000000007948 */ /* 0x000fea0003800000 */
[----:B------:R-:W-:Y:S01]  /*1c60*/  IMAD.MOV.U32 R7, RZ, RZ, -0x7fffffe0 ;  /* 0x80000020ff077424 */ /* 0x000fe200078e00ff */
[----:B------:R-:W-:-:S04]  /*1c70*/  UIADD3 UR4, UR36, 0x1e400, URZ ;  /* 0x0001e40024047890 */ /* 0x000fc8000fffe03f */
[----:B------:R-:W-:Y:S01]  /*1c80*/  R2UR UR5, R7 ;  /* 0x00000000070572ca */ /* 0x000fe200000e0000 */
[----:B------:R-:W-:Y:S01]  /*1c90*/  WARPGROUP.ARRIVE ;  /* 0x00000000000079c5 */ /* 0x000fe20000000000 */
[----:B------:R-:W-:Y:S01]  /*1ca0*/  UMOV UR7, 0x80000020 ;  /* 0x8000002000077882 */ /* 0x000fe20000000000 */
[----:B------:R-:W-:Y:S01]  /*1cb0*/  USHF.R.U32.HI UR6, URZ, 0x4, UR4 ;  /* 0x000000043f067899 */ /* 0x000fe20008011604 */
[C---:B------:R-:W-:Y:S01]  /*1cc0*/  R2UR UR20, R6.reuse ;  /* 0x00000000061472ca */ /* 0x040fe200000e0000 */
[----:B------:R-:W-:Y:S01]  /*1cd0*/  UMOV UR9, 0x80000020 ;  /* 0x8000002000097882 */ /* 0x000fe20000000000 */
[----:B------:R-:W-:Y:S01]  /*1ce0*/  R2UR UR4, R6 ;  /* 0x00000000060472ca */ /* 0x000fe200000e0000 */
[----:B------:R-:W-:Y:S01]  /*1cf0*/  ULOP3.LUT UR6, UR6, 0x3fff, URZ, 0xc0, !UPT ;  /* 0x00003fff06067892 */ /* 0x000fe2000f8ec03f */
[----:B------:R-:W-:Y:S01]  /*1d00*/  UMOV UR11, 0x80000020 ;  /* 0x80000020000b7882 */ /* 0x000fe20000000000 */
[----:B------:R-:W-:Y:S02]  /*1d10*/  UMOV UR13, 0x80000020 ;  /* 0x80000020000d7882 */ /* 0x000fe40000000000 */
[----:B------:R-:W-:Y:S01]  /*1d20*/  ULOP3.LUT UR28, UR6, 0x10000, URZ, 0xfc, !UPT ;  /* 0x00010000061c7892 */ /* 0x000fe2000f8efc3f */
[----:B------:R-:W-:Y:S01]  /*1d30*/  UMOV UR15, 0x80000020 ;  /* 0x80000020000f7882 */ /* 0x000fe20000000000 */
[----:B------:R-:W-:-:S02]  /*1d40*/  UMOV UR17, 0x80000020 ;  /* 0x8000002000117882 */ /* 0x000fc40000000000 */
[----:B------:R-:W-:Y:S02]  /*1d50*/  UIADD3 UR10, UR28, 0x200, URZ ;  /* 0x000002001c0a7890 */ /* 0x000fe4000fffe03f */
[----:B------:R-:W-:Y:S01]  /*1d60*/  UIADD3 UR8, UR20, 0x200, URZ ;  /* 0x0000020014087890 */ /* 0x000fe2000fffe03f */
[----:B------:R-:W-:Y:S01]  /*1d70*/  UMOV UR6, UR28 ;  /* 0x0000001c00067c82 */ /* 0x000fe20008000000 */
[----:B------:R-:W-:Y:S01]  /*1d80*/  UIADD3 UR12, UR20, 0x202, URZ ;  /* 0x00000202140c7890 */ /* 0x000fe2000fffe03f */
[----:B------:R-:W-:Y:S01]  /*1d90*/  QGMMA.64x128x32.F32.E4M3.E4M3 R24, gdesc[UR4], RZ, !UPT, gsb0 ;  /* 0x01e00000041879f3 */ /* 0x000fe2000c0008ff */
[----:B------:R-:W-:Y:S02]  /*1da0*/  UIADD3 UR4, UR20, 0x2, URZ ;  /* 0x0000000214047890 */ /* 0x000fe4000fffe03f */
[----:B------:R-:W-:Y:S01]  /*1db0*/  UIADD3 UR6, UR28, 0x2, URZ ;  /* 0x000000021c067890 */ /* 0x000fe2000fffe03f */
[----:B------:R-:W-:Y:S01]  /*1dc0*/  UMOV UR5, 0x80000020 ;  /* 0x8000002000057882 */ /* 0x000fe20000000000 */
[----:B------:R-:W-:Y:S01]  /*1dd0*/  UMOV UR7, 0x80000020 ;  /* 0x8000002000077882 */ /* 0x000fe20000000000 */
[----:B------:R-:W-:-:S02]  /*1de0*/  UIADD3 UR14, UR28, 0x202, URZ ;  /* 0x000002021c0e7890 */ /* 0x000fc4000fffe03f */
[----:B------:R-:W-:Y:S02]  /*1df0*/  UIADD3 UR16, UR20, 0x400, URZ ;  /* 0x0000040014107890 */ /* 0x000fe4000fffe03f */
[----:B------:R-:W-:Y:S01]  /*1e00*/  UIADD3 UR18, UR28, 0x400, URZ ;  /* 0x000004001c127890 */ /* 0x000fe2000fffe03f */
        /* <DEDUP_REMOVED lines=21> */
[----:B------:R-:W-:Y:S05]  /*1f60*/  @!P0 BRA `(.L_x_4951) ;  /* 0x0000000000048947 */ /* 0x000fea0003800000 */
[----:B------:R-:W-:Y:S01]  /*1f70*/  BPT.TRAP 0x1 ;  /* 0x000000040000795c */ /* 0x000fe20000300000 */
.L_x_4951:
[----:B------:R-:W-:Y:S01]  /*1f80*/  LOP3.LUT R5, R92, 0xffffff80, RZ, 0xc0, !PT ;  /* 0xffffff805c057812 */ /* 0x000fe200078ec0ff */
[C---:B------:R-:W-:Y:S01]  /*1f90*/  FMUL.FTZ R4, R0.reuse, R24 ;  /* 0x0000001800047220 */ /* 0x040fe20000410000 */
[----:B------:R-:W-:Y:S01]  /*1fa0*/  LEA.HI R91, R91, R22, RZ, 0x2 ;  /* 0x000000165b5b7211 */ /* 0x000fe200078f10ff */
[C---:B------:R-:W-:Y:S01]  /*1fb0*/  FMUL.FTZ R52, R0.reuse, R52 ;  /* 0x0000003400347220 */ /* 0x040fe20000410000 */
[----:B------:R-:W-:Y:S01]  /*1fc0*/  FMUL.FTZ R88, R0, R25 ;  /* 0x0000001900587220 */ /* 0x000fe20000410000 */
[----:B------:R-:W-:Y:S01]  /*1fd0*/  IMAD.IADD R2, R22, 0x1, -R5 ;  /* 0x0000000116027824 */ /* 0x000fe200078e0a05 */
[----:B------:R-:W-:Y:S01]  /*1fe0*/  LOP3.LUT R91, R91, 0xfffffffc, RZ, 0xc0, !PT ;  /* 0xfffffffc5b5b7812 */ /* 0x000fe200078ec0ff */
[----:B------:R2:W3:Y:S01]  /*1ff0*/  MUFU.TANH R95, R52 ;  /* 0x00000034005f7308 */ /* 0x0004e20000002400 */
[C---:B0-----:R-:W-:Y:S01]  /*2000*/  FMUL.FTZ R3, R0.reuse, R26 ;  /* 0x0000001a00037220 */ /* 0x041fe20000410000 */
[----:B------:R-:W-:Y:S01]  /*2010*/  FMUL.FTZ R26, R0, R28 ;  /* 0x0000001c001a7220 */ /* 0x000fe20000410000 */
[----:B------:R-:W-:Y:S01]  /*2020*/  SHF.R.S32.HI R5, RZ, 0x1f, R2 ;  /* 0x0000001fff057819 */ /* 0x000fe20000011402 */
[----:B------:R-:W-:Y:S01]  /*2030*/  IMAD.IADD R91, R22, 0x1, -R91 ;  /* 0x00000001165b7824 */ /* 0x000fe200078e0a5b */
[----:B------:R-:W-:Y:S01]  /*2040*/  LEA.HI R25, R23, R23, RZ, 0x1 ;  /* 0x0000001717197211 */ /* 0x000fe200078f08ff */
[C---:B------:R-:W-:Y:S01]  /*2050*/  FMUL.FTZ R28, R0.reuse, R32 ;  /* 0x00000020001c7220 */ /* 0x040fe20000410000 */
[C---:B------:R-:W-:Y:S01]  /*2060*/  LEA.HI R24, R5.reuse, R2, RZ, 0x2 ;  /* 0x0000000205187211 */ /* 0x040fe200078f10ff */
[C---:B------:R-:W-:Y:S01]  /*2070*/  FMUL.FTZ R32, R0.reuse, R40 ;  /* 0x0000002800207220 */ /* 0x040fe20000410000 */
[----:B------:R-:W-:Y:S01]  /*2080*/  LEA.HI R21, R5, R2, RZ, 0x5 ;  /* 0x0000000205157211 */ /* 0x000fe200078f28ff */
[C---:B------:R-:W-:Y:S01]  /*2090*/  FMUL.FTZ R40, R0.reuse, R54 ;  /* 0x0000003600287220 */ /* 0x040fe20000410000 */
[--C-:B------:R-:W-:Y:S01]  /*20a0*/  SHF.R.S32.HI R5, RZ, 0x2, R24.reuse ;  /* 0x00000002ff057819 */ /* 0x100fe20000011418 */
[----:B------:R-:W-:Y:S01]  /*20b0*/  UISETP.NE.AND UP1, UPT, UR44, URZ, UPT ;  /* 0x0000003f2c00728c */ /* 0x000fe2000bf25270 */
[----:B--2---:R-:W-:Y:S01]  /*20c0*/  SHF.R.S32.HI R52, RZ, 0x1f, R24 ;  /* 0x0000001fff347819 */ /* 0x004fe20000011418 */
[C---:B------:R-:W-:Y:S01]  /*20d0*/  FMUL.FTZ R61, R0.reuse, R61 ;  /* 0x0000003d003d7220 */ /* 0x040fe20000410000 */
[----:B------:R-:W-:Y:S01]  /*20e0*/  SHF.R.S32.HI R22, RZ, 0x5, R21 ;  /* 0x00000005ff167819 */ /* 0x000fe20000011415 */
[----:B------:R-:W-:Y:S01]  /*20f0*/  FMUL.FTZ R12, R0, R35 ;  /* 0x00000023000c7220 */ /* 0x000fe20000410000 */
[----:B------:R-:W-:Y:S01]  /*2100*/  LEA.HI R52, R52, R5, RZ, 0x3 ;  /* 0x0000000534347211 */ /* 0x000fe200078f18ff */
[C---:B------:R-:W-:Y:S01]  /*2110*/  FMUL.FTZ R14, R0.reuse, R39 ;  /* 0x00000027000e7220 */ /* 0x040fe20000410000 */
[----:B------:R-:W-:Y:S01]  /*2120*/  LOP3.LUT R54, R25, 0x3fffffe, RZ, 0xc0, !PT ;  /* 0x03fffffe19367812 */ /* 0x000fe200078ec0ff */
[----:B------:R-:W-:Y:S01]  /*2130*/  FMUL.FTZ R35, R0, R43 ;  /* 0x0000002b00237220 */ /* 0x000fe20000410000 */
[----:B------:R-:W-:Y:S01]  /*2140*/  LEA R25, R22, UR45, 0x4 ;  /* 0x0000002d16197c11 */ /* 0x000fe2000f8e20ff */
[----:B------:R-:W-:Y:S01]  /*2150*/  FMUL.FTZ R39, R0, R51 ;  /* 0x0000003300277220 */ /* 0x000fe20000410000 */
[----:B------:R-:W-:Y:S01]  /*2160*/  LOP3.LUT R52, R52, 0xfffffff8, RZ, 0xc0, !PT ;  /* 0xfffffff834347812 */ /* 0x000fe200078ec0ff */
[----:B------:R-:W-:Y:S01]  /*2170*/  IMAD.IADD R54, R23, 0x1, -R54 ;  /* 0x0000000117367824 */ /* 0x000fe200078e0a36 */
[----:B------:R-:W-:Y:S01]  /*2180*/  LEA.HI R22, R91, R91, RZ, 0x1 ;  /* 0x0000005b5b167211 */ /* 0x000fe200078f08ff */
[----:B------:R-:W-:Y:S01]  /*2190*/  @UP1 ULDC UR6, c[0x0][0x44c] ;  /* 0x0001130000061ab9 */ /* 0x000fe20000000800 */
[----:B------:R-:W-:Y:S01]  /*21a0*/  IADD3 R25, R25, R5, -R52 ;  /* 0x0000000519197210 */ /* 0x000fe20007ffe834 */
[----:B------:R-:W-:Y:S01]  /*21b0*/  IMAD.MOV.U32 R52, RZ, RZ, -0x80 ;  /* 0xffffff80ff347424 */ /* 0x000fe200078e00ff */
[----:B------:R-:W-:Y:S01]  /*21c0*/  LOP3.LUT R22, R22, 0x1ffffffe, RZ, 0xc0, !PT ;  /* 0x1ffffffe16167812 */ /* 0x000fe200078ec0ff */
[----:B------:R-:W-:Y:S01]  /*21d0*/  FMUL.FTZ R53, R0, R53 ;  /* 0x0000003500357220 */ /* 0x000fe20000410000 */
[----:B------:R-:W-:Y:S01]  /*21e0*/  PLOP3.LUT P1, PT, PT, PT, UP1, 0x80, 0x0 ;  /* 0x000000000000781c */ /* 0x000fe20003f2f018 */
[----:B------:R-:W-:Y:S01]  /*21f0*/  IMAD R54, R54, 0x40, R25 ;  /* 0x0000004036367824 */ /* 0x000fe200078e0219 */
[----:B------:R-:W-:Y:S01]  /*2200*/  PLOP3.LUT P2, PT, PT, PT, UP1, 0x80, 0x0 ;  /* 0x000000000000781c */ /* 0x000fe20003f4f018 */
[----:B------:R-:W-:-:S02]  /*2210*/  IMAD.IADD R5, R91, 0x1, -R22 ;  /* 0x000000015b057824 */ /* 0x000fc400078e0a16 */
[C---:B------:R-:W-:Y:S01]  /*2220*/  FMUL.FTZ R43, R0.reuse, R59 ;  /* 0x0000003b002b7220 */ /* 0x040fe20000410000 */
[C---:B------:R-:W-:Y:S01]  /*2230*/  FMUL.FTZ R51, R0.reuse, R75 ;  /* 0x0000004b00337220 */ /* 0x040fe20000410000 */
[----:B------:R0:W2:Y:S01]  /*2240*/  MUFU.TANH R59, R61 ;  /* 0x0000003d003b7308 */ /* 0x0000a20000002400 */
[----:B------:R-:W-:Y:S02]  /*2250*/  IMAD R5, R5, 0x8, R54 ;  /* 0x0000000805057824 */ /* 0x000fe400078e0236 */
[C---:B------:R-:W-:Y:S01]  /*2260*/  FMUL.FTZ R48, R0.reuse, R48 ;  /* 0x0000003000307220 */ /* 0x040fe20000410000 */
[----:B------:R-:W-:Y:S02]  /*2270*/  IMAD R75, R19, R52, 0x80 ;  /* 0x00000080134b7424 */ /* 0x000fe400078e0234 */
[C---:B------:R-:W-:Y:S01]  /*2280*/  FMUL.FTZ R49, R0.reuse, R49 ;  /* 0x0000003100317220 */ /* 0x040fe20000410000 */
[----:B------:R-:W-:Y:S02]  /*2290*/  IMAD.MOV.U32 R22, RZ, RZ, R5 ;  /* 0x000000ffff167224 */ /* 0x000fe400078e0005 */
[C---:B-1----:R-:W-:Y:S01]  /*22a0*/  FMUL.FTZ R8, R0.reuse, R27 ;  /* 0x0000001b00087220 */ /* 0x042fe20000410000 */
[----:B------:R-:W-:Y:S01]  /*22b0*/  @P1 IMAD.HI.U32 R25, R5, UR6, RZ ;  /* 0x0000000605191c27 */ /* 0x000fe2000f8e00ff */
[----:B------:R-:W-:Y:S01]  /*22c0*/  @UP1 ULDC UR6, c[0x0][0x450] ;  /* 0x0001140000061ab9 */ /* 0x000fe20000000800 */
[----:B------:R1:W4:Y:S01]  /*22d0*/  MUFU.TANH R96, R53 ;  /* 0x0000003500607308 */ /* 0x0003220000002400 */
[----:B------:R-:W-:Y:S01]  /*22e0*/  UISETP.NE.AND UP0, UPT, UR43, URZ, UPT ;  /* 0x0000003f2b00728c */ /* 0x000fe2000bf05270 */
[----:B------:R-:W-:Y:S01]  /*22f0*/  FMUL.FTZ R27, R0, R29 ;  /* 0x0000001d001b7220 */ /* 0x000fe20000410000 */
[----:B------:R-:W-:Y:S01]  /*2300*/  @P2 SHF.R.U32.HI R22, RZ, UR6, R25 ;  /* 0x00000006ff162c19 */ /* 0x000fe20008011619 */
[----:B------:R-:W-:Y:S01]  /*2310*/  UIADD3 UR6, UR36, 0x2a840, URZ ;  /* 0x0002a84024067890 */ /* 0x000fe2000fffe03f */
[----:B------:R-:W-:Y:S01]  /*2320*/  LOP3.LUT R25, R24, 0x7ffffffc, RZ, 0xc0, !PT ;  /* 0x7ffffffc18197812 */ /* 0x000fe200078ec0ff */
[C---:B------:R-:W-:Y:S01]  /*2330*/  FMUL.FTZ R9, R0.reuse, R30 ;  /* 0x0000001e00097220 */ /* 0x040fe20000410000 */
[----:B------:R-:W-:Y:S01]  /*2340*/  FMUL.FTZ R10, R0, R31 ;  /* 0x0000001f000a7220 */ /* 0x000fe20000410000 */
[----:B------:R-:W-:Y:S01]  /*2350*/  UPRMT UR6, UR48, 0x654, UR6 ;  /* 0x0000065430067896 */ /* 0x000fe20008000006 */
[----:B0-----:R-:W0:Y:S01]  /*2360*/  SHFL.IDX PT, R61, R22, RZ, 0x1c1f ;  /* 0x001c1fff163d7589 */ /* 0x001e2200000e0000 */
[----:B------:R-:W-:-:S02]  /*2370*/  IMAD.IADD R2, R2, 0x1, -R25 ;  /* 0x0000000102027824 */ /* 0x000fc400078e0a19 */
[C---:B------:R-:W-:Y:S01]  /*2380*/  FMUL.FTZ R29, R0.reuse, R33 ;  /* 0x00000021001d7220 */ /* 0x040fe20000410000 */
[----:B-1----:R-:W-:Y:S02]  /*2390*/  VIADD R53, R75, 0x1 ;  /* 0x000000014b357836 */ /* 0x002fe40000000000 */
        /* <DEDUP_REMOVED lines=10> */
[----:B------:R1:W0:Y:S01]  /*2440*/  MUFU.TANH R93, R48 ;  /* 0x00000030005d7308 */ /* 0x0002220000002400 */
        /* <DEDUP_REMOVED lines=16> */
[C---:B-----5:R-:W-:Y:S01]  /*2550*/  FMUL.FTZ R49, R0.reuse, R71 ;  /* 0x0000004700317220 */ /* 0x060fe20000410000 */
        /* <DEDUP_REMOVED lines=10> */
[----:B------:R-:W-:-:S02]  /*2600*/  IMAD R53, R2, -0x2, R53 ;  /* 0xfffffffe02357824 */ /* 0x000fc400078e0235 */
[C---:B------:R-:W-:Y:S01]  /*2610*/  FMUL.FTZ R65, R0.reuse, R65 ;  /* 0x0000004100417220 */ /* 0x040fe20000410000 */
[C---:B------:R-:W-:Y:S01]  /*2620*/  FMUL.FTZ R68, R0.reuse, R68 ;  /* 0x0000004400447220 */ /* 0x040fe20000410000 */
[C---:B------:R-:W-:Y:S01]  /*2630*/  FMUL.FTZ R69, R0.reuse, R69 ;  /* 0x0000004500457220 */ /* 0x040fe20000410000 */
[C---:B------:R-:W-:Y:S01]  /*2640*/  FMUL.FTZ R72, R0.reuse, R72 ;  /* 0x0000004800487220 */ /* 0x040fe20000410000 */
[----:B------:R-:W-:Y:S01]  /*2650*/  FMUL.FTZ R73, R0, R73 ;  /* 0x0000004900497220 */ /* 0x000fe20000410000 */
[----:B------:R-:W-:Y:S01]  /*2660*/  SYNCS.ARRIVE.TRANS64.RED.A1T0 RZ, [UR6], RZ ;  /* 0x000000ffffff79a7 */ /* 0x000fe20008100406 */
[----:B------:R-:W-:Y:S01]  /*2670*/  ULDC UR7, c[0x0][0x2f0] ;  /* 0x0000bc0000077ab9 */ /* 0x000fe20000000800 */
[----:B------:R-:W-:Y:S01]  /*2680*/  ULDC UR6, c[0x0][0x288] ;  /* 0x0000a20000067ab9 */ /* 0x000fe20000000800 */
[----:B------:R-:W-:Y:S01]  /*2690*/  PLOP3.LUT P1, PT, PT, PT, UP0, 0x40, 0x0 ;  /* 0x000000000000781c */ /* 0x000fe20003f2e808 */
[----:B------:R1:W0:Y:S01]  /*26a0*/  MUFU.TANH R58, R64 ;  /* 0x00000040003a7308 */ /* 0x0002220000002400 */
[C---:B------:R-:W-:Y:S01]  /*26b0*/  IMAD R55, R16.reuse, UR7, R53 ;  /* 0x0000000710377c24 */ /* 0x040fe2000f8e0235 */
[----:B------:R-:W-:Y:S01]  /*26c0*/  ULDC UR32, c[0x0][0x9dc] ;  /* 0x0002770000207ab9 */ /* 0x000fe20000000800 */
[----:B------:R-:W-:Y:S01]  /*26d0*/  IMAD.U32 R132, RZ, RZ, UR6 ;  /* 0x00000006ff847e24 */ /* 0x000fe2000f8e00ff */
[----:B------:R-:W-:Y:S01]  /*26e0*/  ULOP3.LUT UR32, URZ, UR32, URZ, 0x33, !UPT ;  /* 0x000000203f207292 */ /* 0x000fe2000f8e333f */
[----:B------:R-:W-:Y:S01]  /*26f0*/  IMAD R53, R16, UR7, R75 ;  /* 0x0000000710357c24 */ /* 0x000fe2000f8e024b */
[----:B------:R-:W-:Y:S01]  /*2700*/  ULDC UR14, c[0x0][0x9e0] ;  /* 0x00027800000e7ab9 */ /* 0x000fe20000000800 */
[----:B------:R-:W-:Y:S01]  /*2710*/  IMAD.IADD R55, R55, 0x1, -R132 ;  /* 0x0000000137377824 */ /* 0x000fe200078e0a84 */
[----:B------:R-:W1:Y:S01]  /*2720*/  MUFU.TANH R4, R4 ;  /* 0x0000000400047308 */ /* 0x000e620000002400 */
[----:B------:R-:W-:Y:S01]  /*2730*/  IMAD R78, R2, -0x2, R53 ;  /* 0xfffffffe024e7824 */ /* 0x000fe200078e0235 */
[----:B------:R-:W-:Y:S01]  /*2740*/  LEA R74, R19, 0xffffff80, 0x7 ;  /* 0xffffff80134a7811 */ /* 0x000fe200078e38ff */
[----:B------:R-:W-:-:S02]  /*2750*/  VIADD R79, R55, UR14 ;  /* 0x0000000e374f7c36 */ /* 0x000fc40008000000 */
[----:B------:R-:W-:-:S03]  /*2760*/  VIADD R82, R55, UR32 ;  /* 0x0000002037527c36 */ /* 0x000fc60008000000 */
[----:B------:R-:W1:Y:S01]  /*2770*/  MUFU.TANH R88, R88 ;  /* 0x0000005800587308 */ /* 0x000e620000002400 */
[----:B0-----:R-:W-:Y:S01]  /*2780*/  VIADDMNMX R52, R61, R79, R78, PT ;  /* 0x0000004f3d347246 */ /* 0x001fe2000380014e */
[----:B------:R-:W-:-:S06]  /*2790*/  IMAD.IADD R53, R82, 0x1, R61 ;  /* 0x0000000152357824 */ /* 0x000fcc00078e023d */
        /* <DEDUP_REMOVED lines=34> */
[----:B------:R-:W0:Y:S08]  /*29c0*/  MUFU.TANH R46, R46 ;  /* 0x0000002e002e7308 */ /* 0x000e300000002400 */
[----:B------:R-:W0:Y:S08]  /*29d0*/  MUFU.TANH R47, R47 ;  /* 0x0000002f002f7308 */ /* 0x000e300000002400 */
[----:B------:R0:W0:Y:S08]  /*29e0*/  MUFU.TANH R67, R68 ;  /* 0x0000004400437308 */ /* 0x0000300000002400 */
[----:B------:R0:W0:Y:S08]  /*29f0*/  MUFU.TANH R98, R69 ;  /* 0x0000004500627308 */ /* 0x0000300000002400 */
[----:B------:R-:W0:Y:S08]  /*2a00*/  MUFU.TANH R48, R48 ;  /* 0x0000003000307308 */ /* 0x000e300000002400 */
[----:B------:R-:W0:Y:S08]  /*2a10*/  MUFU.TANH R49, R49 ;  /* 0x0000003100317308 */ /* 0x000e300000002400 */
[----:B------:R0:W0:Y:S08]  /*2a20*/  MUFU.TANH R64, R72 ;  /* 0x0000004800407308 */ /* 0x0000300000002400 */
[----:B------:R0:W0:Y:S08]  /*2a30*/  MUFU.TANH R71, R73 ;  /* 0x0000004900477308 */ /* 0x0000300000002400 */
        /* <DEDUP_REMOVED lines=14> */
[----:B-1234-:R-:W-:Y:S05]  /*2b20*/  @P1 BRA `(.L_x_4952) ;  /* 0x0000000000641947 */ /* 0x01efea0003800000 */
        /* <DEDUP_REMOVED lines=14> */
.L_x_4954:
[----:B------:R-:W-:Y:S02]  /*2c10*/  ULDC UR6, c[0x0][0x9e4] ;  /* 0x0002790000067ab9 */ /* 0x000fe40000000800 */
[----:B------:R-:W-:-:S05]  /*2c20*/  IMAD.U32 R61, RZ, RZ, UR6 ;  /* 0x00000006ff3d7e24 */ /* 0x000fca000f8e00ff */
[----:B------:R-:W-:-:S13]  /*2c30*/  ISETP.NE.AND P1, PT, R61, 0x1, PT ;  /* 0x000000013d00780c */ /* 0x000fda0003f25270 */
[----:B------:R-:W1:Y:S02]  /*2c40*/  @P1 LDC.64 R62, c[0x0][0x9e8] ;  /* 0x00027a00ff3e1b82 */ /* 0x000e640000000a00 */
[----:B-1----:R-:W-:-:S05]  /*2c50*/  @P1 IMAD.HI.U32 R54, R55, R62, RZ ;  /* 0x0000003e37361227 */ /* 0x002fca00078e00ff */
[----:B------:R-:W-:-:S07]  /*2c60*/  @P1 SHF.R.U32.HI R55, RZ, R63, R54 ;  /* 0x0000003fff371219 */ /* 0x000fce0000011636 */
.L_x_4955:
[----:B------:R-:W-:Y:S05]  /*2c70*/  BSYNC B0 ;  /* 0x0000000000007941 */ /* 0x000fea0003800000 */
.L_x_4953:
[----:B------:R-:W-:-:S04]  /*2c80*/  IMAD R55, R55, R61, -R74 ;  /* 0x0000003d37377224 */ /* 0x000fc800078e0a4a */
[----:B------:R-:W-:-:S05]  /*2c90*/  IMAD R55, R2, -0x2, R55 ;  /* 0xfffffffe02377824 */ /* 0x000fca00078e0237 */
[----:B------:R-:W-:Y:S02]  /*2ca0*/  VIADDMNMX R52, R55, R61, R52, PT ;  /* 0x0000003d37347246 */ /* 0x000fe40003800134 */
[----:B------:R-:W-:-:S07]  /*2cb0*/  VIMNMX R53, R53, R55, !PT ;  /* 0x0000003735357248 */ /* 0x000fce0007fe0100 */
.L_x_4952:
[C---:B------:R-:W-:Y:S01]  /*2cc0*/  ISETP.GE.AND P2, PT, R75.reuse, 0x9, PT ;  /* 0x000000094b00780c */ /* 0x040fe20003f46270 */
[----:B------:R-:W-:Y:S01]  /*2cd0*/  UISETP.NE.AND UP0, UPT, UR43, URZ, UPT ;  /* 0x0000003f2b00728c */ /* 0x000fe2000bf05270 */
[----:B------:R-:W-:Y:S02]  /*2ce0*/  ISETP.GE.AND P1, PT, R75, 0x2, PT ;  /* 0x000000024b00780c */ /* 0x000fe40003f26270 */
[C---:B------:R-:W-:Y:S02]  /*2cf0*/  ISETP.GT.AND P3, PT, R53.reuse, 0x8, !P2 ;  /* 0x000000083500780c */ /* 0x040fe40005764270 */
[----:B------:R-:W-:Y:S02]  /*2d00*/  ISETP.GT.AND P4, PT, R53, 0x1, !P1 ;  /* 0x000000013500780c */ /* 0x000fe40004f84270 */
[----:B------:R-:W-:Y:S02]  /*2d10*/  ISETP.LT.OR P3, PT, R52, 0x9, P3 ;  /* 0x000000093400780c */ /* 0x000fe40001f61670 */
[----:B------:R-:W-:-:S02]  /*2d20*/  ISETP.GE.AND P5, PT, R75, 0x11, PT ;  /* 0x000000114b00780c */ /* 0x000fc40003fa6270 */
[----:B0-----:R-:W-:Y:S02]  /*2d30*/  FSEL R86, R26, -INF , !P3 ;  /* 0xff8000001a567808 */ /* 0x001fe40005800000 */
[----:B------:R-:W-:Y:S02]  /*2d40*/  ISETP.LT.OR P4, PT, R52, 0x2, P4 ;  /* 0x000000023400780c */ /* 0x000fe40002781670 */
[----:B------:R-:W-:Y:S02]  /*2d50*/  ISETP.GT.AND P3, PT, R53, 0x10, !P5 ;  /* 0x000000103500780c */ /* 0x000fe40006f64270 */
[----:B------:R-:W-:Y:S02]  /*2d60*/  ISETP.GE.AND P6, PT, R75, 0xa, PT ;  /* 0x0000000a4b00780c */ /* 0x000fe40003fc6270 */
[----:B------:R-:W-:Y:S02]  /*2d70*/  FSEL R88, R88, -INF , !P4 ;  /* 0xff80000058587808 */ /* 0x000fe40006000000 */
[----:B------:R-:W-:-:S02]  /*2d80*/  P2R R87, PR, RZ, 0x20 ;  /* 0x00000020ff577803 */ /* 0x000fc40000000000 */
[----:B------:R-:W-:Y:S02]  /*2d90*/  ISETP.LT.OR P3, PT, R52, 0x11, P3 ;  /* 0x000000113400780c */ /* 0x000fe40001f61670 */
[----:B------:R-:W-:Y:S02]  /*2da0*/  ISETP.GT.AND P4, PT, R53, 0x9, !P6 ;  /* 0x000000093500780c */ /* 0x000fe40007784270 */
[----:B------:R-:W-:Y:S02]  /*2db0*/  ISETP.GE.AND P5, PT, R75, 0x12, PT ;  /* 0x000000124b00780c */ /* 0x000fe40003fa6270 */
[----:B------:R-:W-:Y:S02]  /*2dc0*/  FSEL R100, R28, -INF , !P3 ;  /* 0xff8000001c647808 */ /* 0x000fe40005800000 */
[----:B------:R-:W-:Y:S02]  /*2dd0*/  ISETP.LT.OR P4, PT, R52, 0xa, P4 ;  /* 0x0000000a3400780c */ /* 0x000fe40002781670 */
[----:B------:R-:W-:-:S02]  /*2de0*/  ISETP.GT.AND P3, PT, R53, 0x11, !P5 ;  /* 0x000000113500780c */ /* 0x000fc40006f64270 */
[----:B------:R-:W-:Y:S02]  /*2df0*/  FSEL R92, R27, -INF , !P4 ;  /* 0xff8000001b5c7808 */ /* 0x000fe40006000000 */
        /* <DEDUP_REMOVED lines=23> */
[----:B------:R-:W-:Y:S01]  /*2f70*/  ISETP.GT.AND P3, PT, R53, 0x28, !P4 ;  /* 0x000000283500780c */ /* 0x000fe20006764270 */
[----:B------:R-:W0:Y:S01]  /*2f80*/  SHFL.IDX PT, R33, R22, 0x1, 0x1c1f ;  /* 0x003c1f0016217f89 */ /* 0x000e2200000e0000 */
        /* <DEDUP_REMOVED lines=78> */
[----:B------:R-:W-:Y:S01]  /*3470*/  FSEL R31, R71, -INF , !P3 ;  /* 0xff800000471f7808 */ /* 0x000fe20005800000 */
[----:B0-----:R-:W-:Y:S01]  /*3480*/  IMAD.IADD R71, R82, 0x1, R33 ;  /* 0x0000000152477824 */ /* 0x001fe200078e0221 */
        /* <DEDUP_REMOVED lines=8> */
[----:B------:R-:W-:Y:S02]  /*3510*/  P2R R91, PR, RZ, 0x20 ;  /* 0x00000020ff5b7803 */ /* 0x000fe40000000000 */
[----:B------:R-:W-:-:S02]  /*3520*/  FSEL R29, R77, -INF , !P3 ;  /* 0xff8000004d1d7808 */ /* 0x000fc40005800000 */
[----:B------:R-:W-:Y:S02]  /*3530*/  ISETP.GE.AND P3, PT, R75, 0x71, PT ;  /* 0x000000714b00780c */ /* 0x000fe40003f66270 */
[----:B------:R-:W-:Y:S02]  /*3540*/  P2R R83, PR, RZ, 0x40 ;  /* 0x00000040ff537803 */ /* 0x000fe40000000000 */
[----:B------:R-:W-:Y:S02]  /*3550*/  ISETP.GT.AND P4, PT, R53, 0x70, !P3 ;  /* 0x000000703500780c */ /* 0x000fe40005f84270 */
[----:B------:R-:W-:Y:S02]  /*3560*/  VIADDMNMX R67, R33, R79, R78, PT ;  /* 0x0000004f21437246 */ /* 0x000fe4000380014e */
        /* <DEDUP_REMOVED lines=17> */
[----:B------:R-:W-:-:S04]  /*3680*/  ISETP.GT.AND P6, PT, R53, 0x79, !P6 ;  /* 0x000000793500780c */ /* 0x000fc800077c4270 */
[----:B------:R-:W-:-:S04]  /*3690*/  ISETP.LT.OR P6, PT, R52, 0x7a, P6 ;  /* 0x0000007a3400780c */ /* 0x000fc800037c1670 */
        /* <DEDUP_REMOVED lines=17> */
.L_x_4958:
[----:B------:R-:W-:Y:S02]  /*37b0*/  ULDC UR6, c[0x0][0x9e4] ;  /* 0x0002790000067ab9 */ /* 0x000fe40000000800 */
[----:B------:R-:W-:-:S05]  /*37c0*/  IMAD.U32 R52, RZ, RZ, UR6 ;  /* 0x00000006ff347e24 */ /* 0x000fca000f8e00ff */
[----:B------:R-:W-:-:S13]  /*37d0*/  ISETP.NE.AND P6, PT, R52, 0x1, PT ;  /* 0x000000013400780c */ /* 0x000fda0003fc5270 */
[----:B------:R-:W0:Y:S02]  /*37e0*/  @P6 LDC.64 R76, c[0x0][0x9e8] ;  /* 0x00027a00ff4c6b82 */ /* 0x000e240000000a00 */
[----:B0-----:R-:W-:-:S05]  /*37f0*/  @P6 IMAD.HI.U32 R22, R33, R76, RZ ;  /* 0x0000004c21166227 */ /* 0x001fca00078e00ff */
[----:B------:R-:W-:-:S07]  /*3800*/  @P6 SHF.R.U32.HI R33, RZ, R77, R22 ;  /* 0x0000004dff216219 */ /* 0x000fce0000011616 */
.L_x_4959:
[----:B------:R-:W-:Y:S05]  /*3810*/  BSYNC B0 ;  /* 0x0000000000007941 */ /* 0x000fea0003800000 */
.L_x_4957:
[----:B------:R-:W-:-:S04]  /*3820*/  IMAD R33, R33, R52, -R74 ;  /* 0x0000003421217224 */ /* 0x000fc800078e0a4a */
[----:B------:R-:W-:-:S05]  /*3830*/  IMAD R22, R2, -0x2, R33 ;  /* 0xfffffffe02167824 */ /* 0x000fca00078e0221 */
[----:B------:R-:W-:Y:S02]  /*3840*/  VIADDMNMX R67, R22, R52, R67, PT ;  /* 0x0000003416437246 */ /* 0x000fe40003800143 */
[----:B------:R-:W-:-:S07]  /*3850*/  VIMNMX R71, R71, R22, !PT ;  /* 0x0000001647477248 */ /* 0x000fce0007fe0100 */
.L_x_4956:
[----:B------:R-:W-:Y:S01]  /*3860*/  ISETP.GT.AND P1, PT, R71, 0x1, !P1 ;  /* 0x000000014700780c */ /* 0x000fe20004f24270 */
[----:B------:R-:W-:Y:S01]  /*3870*/  ULDC UR6, c[0x0][0x988] ;  /* 0x0002620000067ab9 */ /* 0x000fe20000000800 */
[----:B------:R-:W-:Y:S01]  /*3880*/  ISETP.NE.AND P6, PT, R83, RZ, PT ;  /* 0x000000ff5300720c */ /* 0x000fe20003fc5270 */
[----:B------:R-:W-:Y:S01]  /*3890*/  UISETP.NE.AND UP1, UPT, UR44, URZ, UPT ;  /* 0x0000003f2c00728c */ /* 0x000fe2000bf25270 */
[----:B------:R-:W-:Y:S01]  /*38a0*/  ISETP.LT.OR P1, PT, R67, 0x2, P1 ;  /* 0x000000024300780c */ /* 0x000fe20000f21670 */
[----:B------:R-:W-:Y:S01]  /*38b0*/  UISETP.NE.AND UP0, UPT, UR43, URZ, UPT ;  /* 0x0000003f2b00728c */ /* 0x000fe2000bf05270 */
[C---:B------:R-:W-:Y:S02]  /*38c0*/  ISETP.GT.AND P2, PT, R71.reuse, 0x8, !P2 ;  /* 0x000000084700780c */ /* 0x040fe40005744270 */
[----:B------:R-:W-:Y:S02]  /*38d0*/  FSEL R8, R8, -INF , !P1 ;  /* 0xff80000008087808 */ /* 0x000fe40004800000 */
[----:B------:R-:W-:-:S02]  /*38e0*/  ISETP.GT.AND P1, PT, R71, 0x9, !P6 ;  /* 0x000000094700780c */ /* 0x000fc40007724270 */
[C---:B------:R-:W-:Y:S02]  /*38f0*/  ISETP.LT.OR P2, PT, R67.reuse, 0x9, P2 ;  /* 0x000000094300780c */ /* 0x040fe40001741670 */
[----:B------:R-:W-:Y:S01]  /*3900*/  ISETP.LT.OR P1, PT, R67, 0xa, P1 ;  /* 0x0000000a4300780c */ /* 0x000fe20000f21670 */
[----:B------:R-:W-:Y:S01]  /*3910*/  @UP1 ULDC UR10, c[0x0][0x44c] ;  /* 0x00011300000a1ab9 */ /* 0x000fe20000000800 */
[----:B------:R-:W-:Y:S01]  /*3920*/  FSEL R9, R9, -INF , !P2 ;  /* 0xff80000009097808 */ /* 0x000fe20005000000 */
[----:B------:R-:W-:Y:S01]  /*3930*/  UIMAD.WIDE.U32 UR10, UR45, UR10, URZ ;  /* 0x0000000a2d0a72a5 */ /* 0x000fe2000f8e003f */
[----:B------:R-:W-:Y:S01]  /*3940*/  FSEL R10, R10, -INF , !P1 ;  /* 0xff8000000a0a7808 */ /* 0x000fe20004800000 */
[----:B------:R-:W-:Y:S01]  /*3950*/  @UP1 ULDC UR18, c[0x0][0x450] ;  /* 0x0001140000121ab9 */ /* 0x000fe20000000800 */
[----:B------:R-:W-:Y:S01]  /*3960*/  ISETP.NE.AND P1, PT, R87, RZ, PT ;  /* 0x000000ff5700720c */ /* 0x000fe20003f25270 */
[----:B------:R-:W-:Y:S01]  /*3970*/  @UP1 USHF.R.U32.HI UR45, URZ, UR18, UR11 ;  /* 0x000000123f2d1299 */ /* 0x000fe2000801160b */
[----:B------:R-:W-:-:S02]  /*3980*/  ISETP.NE.AND P2, PT, R93, RZ, PT ;  /* 0x000000ff5d00720c */ /* 0x000fc40003f45270 */
[----:B------:R-:W-:Y:S02]  /*3990*/  ISETP.GT.AND P1, PT, R71, 0x10, !P1 ;  /* 0x000000104700780c */ /* 0x000fe40004f24270 */
[----:B------:R-:W-:Y:S02]  /*39a0*/  ISETP.NE.AND P6, PT, R94, RZ, PT ;  /* 0x000000ff5e00720c */ /* 0x000fe40003fc5270 */
[----:B------:R-:W-:Y:S02]  /*39b0*/  ISETP.LT.OR P1, PT, R67, 0x11, P1 ;  /* 0x000000114300780c */ /* 0x000fe40000f21670 */
[----:B------:R-:W-:Y:S02]  /*39c0*/  ISETP.GT.AND P3, PT, R71, 0x70, !P3 ;  /* 0x000000704700780c */ /* 0x000fe40005f64270 */
[----:B------:R-:W-:Y:S02]  /*39d0*/  FSEL R11, R11, -INF , !P1 ;  /* 0xff8000000b0b7808 */ /* 0x000fe40004800000 */
[----:B------:R-:W-:-:S02]  /*39e0*/  ISETP.NE.AND P1, PT, R91, RZ, PT ;  /* 0x000000ff5b00720c */ /* 0x000fc40003f25270 */
[C---:B------:R-:W-:Y:S02]  /*39f0*/  ISETP.GT.AND P4, PT, R71.reuse, 0x71, !P4 ;  /* 0x000000714700780c */ /* 0x040fe40006784270 */
[----:B------:R-:W-:Y:S02]  /*3a00*/  ISETP.GT.AND P1, PT, R71, 0x11, !P1 ;  /* 0x000000114700780c */ /* 0x000fe40004f24270 */
[C---:B------:R-:W-:Y:S02]  /*3a10*/  ISETP.LT.OR P3, PT, R67.reuse, 0x71, P3 ;  /* 0x000000714300780c */ /* 0x040fe40001f61670 */
[----:B------:R-:W-:Y:S02]  /*3a20*/  ISETP.LT.OR P1, PT, R67, 0x12, P1 ;  /* 0x000000124300780c */ /* 0x000fe40000f21670 */
[----:B------:R-:W-:Y:S02]  /*3a30*/  ISETP.GT.AND P5, PT, R71, 0x78, !P5 ;  /* 0x000000784700780c */ /* 0x000fe40006fa4270 */
[----:B------:R-:W-:-:S02]  /*3a40*/  FSEL R12, R12, -INF , !P1 ;  /* 0xff8000000c0c7808 */ /* 0x000fc40004800000 */
[----:B------:R-:W-:Y:S02]  /*3a50*/  ISETP.NE.AND P1, PT, R99, RZ, PT ;  /* 0x000000ff6300720c */ /* 0x000fe40003f25270 */
[----:B------:R-:W-:Y:S02]  /*3a60*/  ISETP.LT.OR P4, PT, R67, 0x72, P4 ;  /* 0x000000724300780c */ /* 0x000fe40002781670 */
[----:B------:R-:W-:Y:S02]  /*3a70*/  ISETP.GT.AND P1, PT, R71, 0x18, !P1 ;  /* 0x000000184700780c */ /* 0x000fe40004f24270 */
[C---:B------:R-:W-:Y:S02]  /*3a80*/  ISETP.LT.OR P5, PT, R67.reuse, 0x79, P5 ;  /* 0x000000794300780c */ /* 0x040fe40002fa1670 */
[----:B------:R-:W-:Y:S02]  /*3a90*/  ISETP.LT.OR P1, PT, R67, 0x19, P1 ;  /* 0x000000194300780c */ /* 0x000fe40000f21670 */
[----:B------:R-:W-:-:S02]  /*3aa0*/  FSEL R24, R24, -INF , !P5 ;  /* 0xff80000018187808 */ /* 0x000fc40006800000 */
        /* <DEDUP_REMOVED lines=20> */
[----:B------:R-:W-:Y:S02]  /*3bf0*/  FMNMX.FTZ R22, R69, R22, !PT ;  /* 0x0000001645167209 */ /* 0x000fe40007810000 */
[----:B------:R-:W-:Y:S02]  /*3c00*/  FSEL R35, R35, -INF , !P1 ;  /* 0xff80000023237808 */ /* 0x000fe40004800000 */
[----:B------:R-:W-:Y:S02]  /*3c10*/  ISETP.NE.AND P1, PT, R105, RZ, PT ;  /* 0x000000ff6900720c */ /* 0x000fe40003f25270 */
[----:B------:R-:W-:-:S02]  /*3c20*/  FMNMX.FTZ R13, R89, R22, !PT ;  /* 0x00000016590d7209 */ /* 0x000fc40007810000 */
[----:B------:R-:W-:Y:S02]  /*3c30*/  ISETP.GT.AND P1, PT, R71, 0x28, !P1 ;  /* 0x000000284700780c */ /* 0x000fe40004f24270 */
        /* <DEDUP_REMOVED lines=18> */
[----:B------:R-:W-:Y:S02]  /*3d60*/  ISETP.GT.AND P1, PT, R71, 0x31, !P2 ;  /* 0x000000314700780c */ /* 0x000fe40005724270 */
[----:B------:R-:W-:Y:S02]  /*3d70*/  FMNMX.FTZ R13, R59, R22, !PT ;  /* 0x000000163b0d7209 */ /* 0x000fe40007810000 */
[----:B------:R-:W-:Y:S02]  /*3d80*/  ISETP.LT.OR P1, PT, R67, 0x32, P1 ;  /* 0x000000324300780c */ /* 0x000fe40000f21670 */
[----:B------:R-:W-:Y:S02]  /*3d90*/  FMNMX.FTZ R22, R58, R13, !PT ;  /* 0x0000000d3a167209 */ /* 0x000fe40007810000 */
[----:B------:R-:W-:-:S02]  /*3da0*/  FSEL R39, R39, -INF , !P1 ;  /* 0xff80000027277808 */ /* 0x000fc40004800000 */
        /* <DEDUP_REMOVED lines=26> */
[----:B------:R-:W-:Y:S01]  /*3f50*/  ISETP.NE.AND P1, PT, R109, RZ, PT ;  /* 0x000000ff6d00720c */ /* 0x000fe20003f25270 */
[----:B------:R-:W0:Y:S01]  /*3f60*/  SHFL.BFLY PT, R22, R13, 0x2, 0x1f ;  /* 0x0c401f000d167f89 */ /* 0x000e2200000e0000 */
[----:B------:R-:W-:Y:S02]  /*3f70*/  ISETP.NE.AND P2, PT, R98, RZ, PT ;  /* 0x000000ff6200720c */ /* 0x000fe40003f45270 */
[----:B------:R-:W-:Y:S02]  /*3f80*/  ISETP.GT.AND P1, PT, R71, 0x48, !P1 ;  /* 0x000000484700780c */ /* 0x000fe40004f24270 */
[----:B------:R-:W-:-:S02]  /*3f90*/  ISETP.NE.AND P6, PT, R114, RZ, PT ;  /* 0x000000ff7200720c */ /* 0x000fc40003fc5270 */
[----:B------:R-:W-:Y:S02]  /*3fa0*/  ISETP.LT.OR P1, PT, R67, 0x49, P1 ;  /* 0x000000494300780c */ /* 0x000fe40000f21670 */
[----:B------:R-:W-:Y:S02]  /*3fb0*/  R2UR UR15, R18 ;  /* 0x00000000120f72ca */ /* 0x000fe400000e0000 */
[----:B------:R-:W-:Y:S02]  /*3fc0*/  FSEL R44, R44, -INF , !P1 ;  /* 0xff8000002c2c7808 */ /* 0x000fe40004800000 */
[----:B------:R-:W-:-:S04]  /*3fd0*/  ISETP.NE.AND P1, PT, R110, RZ, PT ;  /* 0x000000ff6e00720c */ /* 0x000fc80003f25270 */
[----:B------:R-:W-:-:S04]  /*3fe0*/  ISETP.GT.AND P1, PT, R71, 0x49, !P1 ;  /* 0x000000494700780c */ /* 0x000fc80004f24270 */
[----:B------:R-:W-:Y:S01]  /*3ff0*/  ISETP.LT.OR P1, PT, R67, 0x4a, P1 ;  /* 0x0000004a4300780c */ /* 0x000fe20000f21670 */
[----:B------:R-:W-:Y:S01]  /*4000*/  UIADD3 UR45, UR15, UR45, URZ ;  /* 0x0000002d0f2d7290 */ /* 0x000fe2000fffe03f */
[----:B0-----:R-:W-:Y:S02]  /*4010*/  FMNMX.FTZ R52, R13, R22, !PT ;  /* 0x000000160d347209 */ /* 0x001fe40007810000 */
[----:B------:R-:W-:Y:S01]  /*4020*/  FSEL R45, R45, -INF , !P1 ;  /* 0xff8000002d2d7808 */ /* 0x000fe20004800000 */
[----:B------:R-:W-:Y:S01]  /*4030*/  UIADD3 UR14, UR45, UR14, URZ ;  /* 0x0000000e2d0e7290 */ /* 0x000fe2000fffe03f */
[----:B------:R-:W-:Y:S01]  /*4040*/  ISETP.NE.AND P1, PT, R111, RZ, PT ;  /* 0x000000ff6f00720c */ /* 0x000fe20003f25270 */
[----:B------:R-:W0:Y:S03]  /*4050*/  SHFL.BFLY PT, R53, R52, 0x1, 0x1f ;  /* 0x0c201f0034357f89 */ /* 0x000e2600000e0000 */
[----:B------:R-:W-:-:S04]  /*4060*/  ISETP.GT.AND P1, PT, R71, 0x50, !P1 ;  /* 0x000000504700780c */ /* 0x000fc80004f24270 */
[----:B------:R-:W-:-:S04]  /*4070*/  ISETP.LT.OR P1, PT, R67, 0x51, P1 ;  /* 0x000000514300780c */ /* 0x000fc80000f21670 */
[----:B------:R-:W-:Y:S02]  /*4080*/  FSEL R46, R46, -INF , !P1 ;  /* 0xff8000002e2e7808 */ /* 0x000fe40004800000 */
[----:B------:R-:W-:-:S04]  /*4090*/  ISETP.NE.AND P1, PT, R112, RZ, PT ;  /* 0x000000ff7000720c */ /* 0x000fc80003f25270 */
[----:B------:R-:W-:-:S04]  /*40a0*/  ISETP.GT.AND P1, PT, R71, 0x51, !P1 ;  /* 0x000000514700780c */ /* 0x000fc80004f24270 */
[----:B------:R-:W-:Y:S02]  /*40b0*/  ISETP.LT.OR P1, PT, R67, 0x52, P1 ;  /* 0x000000524300780c */ /* 0x000fe40000f21670 */
[----:B0-----:R-:W-:Y:S01]  /*40c0*/  FMNMX.FTZ R22, R52, R53, !PT ;  /* 0x0000003534167209 */ /* 0x001fe20007810000 */
[----:B------:R-:W-:Y:S01]  /*40d0*/  IMAD.U32 R53, RZ, RZ, UR6 ;  /* 0x00000006ff357e24 */ /* 0x000fe2000f8e00ff */
[----:B------:R-:W-:Y:S02]  /*40e0*/  FSEL R47, R47, -INF , !P1 ;  /* 0xff8000002f2f7808 */ /* 0x000fe40004800000 */
[----:B------:R-:W-:Y:S01]  /*40f0*/  ISETP.NE.AND P1, PT, R97, RZ, PT ;  /* 0x000000ff6100720c */ /* 0x000fe20003f25270 */
[----:B------:R-:W-:-:S03]  /*4100*/  FFMA.FTZ R53, R22, R53, -8 ;  /* 0xc100000016357423 */ /* 0x000fc60000010035 */
        /* <DEDUP_REMOVED lines=9> */
[----:B------:R-:W-:Y:S02]  /*41a0*/  ISETP.LT.OR P1, PT, R67, 0x61, P1 ;  /* 0x000000614300780c */ /* 0x000fe40000f21670 */
[----:B------:R-:W-:Y:S02]  /*41b0*/  ISETP.GT.AND P2, PT, R71, 0x69, !P2 ;  /* 0x000000694700780c */ /* 0x000fe40005744270 */
[----:B------:R-:W-:-:S02]  /*41c0*/  FSEL R50, R50, -INF , !P1 ;  /* 0xff80000032327808 */ /* 0x000fc40004800000 */
[----:B------:R-:W-:Y:S02]  /*41d0*/  ISETP.GT.AND P1, PT, R71, 0x61, !P6 ;  /* 0x000000614700780c */ /* 0x000fe40007724270 */
[----:B------:R-:W-:Y:S02]  /*41e0*/  ISETP.NE.AND P6, PT, R64, RZ, PT ;  /* 0x000000ff4000720c */ /* 0x000fe40003fc5270 */
[C---:B------:R-:W-:Y:S02]  /*41f0*/  ISETP.LT.OR P1, PT, R67.reuse, 0x62, P1 ;  /* 0x000000624300780c */ /* 0x040fe40000f21670 */
[----:B------:R-:W-:Y:S02]  /*4200*/  ISETP.LT.OR P2, PT, R67, 0x6a, P2 ;  /* 0x0000006a4300780c */ /* 0x000fe40001741670 */
[----:B------:R-:W-:Y:S02]  /*4210*/  FSEL R51, R51, -INF , !P1 ;  /* 0xff80000033337808 */ /* 0x000fe40004800000 */
[----:B------:R-:W-:-:S04]  /*4220*/  FSETP.NEU.FTZ.AND P1, PT, R22, -INF , PT ;  /* 0xff8000001600780b */ /* 0x000fc80003f3d000 */
[----:B------:R-:W-:Y:S02]  /*4230*/  FSEL R77, R53, RZ, P1 ;  /* 0x000000ff354d7208 */ /* 0x000fe40000800000 */
[----:B------:R-:W-:Y:S02]  /*4240*/  ISETP.GT.AND P1, PT, R71, RZ, !P6 ;  /* 0x000000ff4700720c */ /* 0x000fe40007724270 */
[----:B------:R-:W-:Y:S01]  /*4250*/  ISETP.NE.AND P6, PT, R75, RZ, PT ;  /* 0x000000ff4b00720c */ /* 0x000fe20003fc5270 */
[--C-:B------:R-:W-:Y:S01]  /*4260*/  FFMA.FTZ R76, R92, UR6, -R77.reuse ;  /* 0x000000065c4c7c23 */ /* 0x100fe2000801084d */
[----:B------:R-:W-:Y:S01]  /*4270*/  ISETP.LT.OR P1, PT, R67, 0x1, P1 ;  /* 0x000000014300780c */ /* 0x000fe20000f21670 */
[--C-:B------:R-:W-:Y:S01]  /*4280*/  FFMA.FTZ R65, R65, UR6, -R77.reuse ;  /* 0x0000000641417c23 */ /* 0x100fe2000801084d */
[----:B------:R-:W-:Y:S01]  /*4290*/  ISETP.GT.AND P6, PT, R71, 0x79, !P6 ;  /* 0x000000794700780c */ /* 0x000fe200077c4270 */
[----:B------:R-:W-:Y:S01]  /*42a0*/  MUFU.EX2 R79, R76 ;  /* 0x0000004c004f7308 */ /* 0x000fe20000000800 */
[----:B------:R-:W-:Y:S01]  /*42b0*/  FSEL R75, R3, -INF , !P1 ;  /* 0xff800000034b7808 */ /* 0x000fe20004800000 */
[--C-:B------:R-:W-:Y:S01]  /*42c0*/  FFMA.FTZ R3, R54, UR6, -R77.reuse ;  /* 0x0000000636037c23 */ /* 0x100fe2000801084d */
[----:B------:R-:W-:Y:S01]  /*42d0*/  ISETP.NE.AND P1, PT, R115, RZ, PT ;  /* 0x000000ff7300720c */ /* 0x000fe20003f25270 */
[--C-:B------:R-:W-:Y:S01]  /*42e0*/  FFMA.FTZ R78, R102, UR6, -R77.reuse ;  /* 0x00000006664e7c23 */ /* 0x100fe2000801084d */
[----:B------:R-:W-:Y:S01]  /*42f0*/  FMNMX.FTZ R54, R75, R8, !PT ;  /* 0x000000084b367209 */ /* 0x000fe20007810000 */
[--C-:B------:R-:W-:Y:S01]  /*4300*/  FFMA.FTZ R52, R88, UR6, -R77.reuse ;  /* 0x0000000658347c23 */ /* 0x100fe2000801084d */
[----:B------:R-:W-:Y:S01]  /*4310*/  ISETP.GT.AND P1, PT, R71, 0x68, !P1 ;  /* 0x000000684700780c */ /* 0x000fe20004f24270 */
[----:B------:R0:W-:Y:S01]  /*4320*/  MUFU.EX2 R76, R65 ;  /* 0x00000041004c7308 */ /* 0x0001e20000000800 */
[----:B------:R-:W-:Y:S01]  /*4330*/  FMNMX.FTZ R13, R9, R54, !PT ;  /* 0x00000036090d7209 */ /* 0x000fe20007810000 */
[--C-:B------:R-:W-:Y:S01]  /*4340*/  FFMA.FTZ R64, R86, UR6, -R77.reuse ;  /* 0x0000000656407c23 */ /* 0x100fe2000801084d */
[----:B------:R-:W-:Y:S01]  /*4350*/  ISETP.LT.OR P1, PT, R67, 0x69, P1 ;  /* 0x000000694300780c */ /* 0x000fe20000f21670 */
[--C-:B------:R-:W-:Y:S01]  /*4360*/  FFMA.FTZ R53, R100, UR6, -R77.reuse ;  /* 0x0000000664357c23 */ /* 0x100fe2000801084d */
[----:B------:R-:W-:Y:S01]  /*4370*/  FMNMX.FTZ R54, R10, R13, !PT ;  /* 0x0000000d0a367209 */ /* 0x000fe20007810000 */
[--C-:B------:R-:W-:Y:S01]  /*4380*/  FFMA.FTZ R27, R27, UR6, -R77.reuse ;  /* 0x000000061b1b7c23 */ /* 0x100fe2000801084d */
[----:B------:R-:W-:Y:S01]  /*4390*/  ISETP.LT.OR P6, PT, R67, 0x7a, P6 ;  /* 0x0000007a4300780c */ /* 0x000fe200037c1670 */
[----:B------:R-:W-:Y:S01]  /*43a0*/  MUFU.EX2 R3, R3 ;  /* 0x0000000300037308 */ /* 0x000fe20000000800 */
[----:B------:R-:W-:Y:S01]  /*43b0*/  FMNMX.FTZ R13, R11, R54, !PT ;  /* 0x000000360b0d7209 */ /* 0x000fe20007810000 */
[--C-:B------:R-:W-:Y:S01]  /*43c0*/  FFMA.FTZ R73, R73, UR6, -R77.reuse ;  /* 0x0000000649497c23 */ /* 0x100fe2000801084d */
[----:B0-----:R-:W-:Y:S01]  /*43d0*/  FSEL R65, R20, -INF , !P2 ;  /* 0xff80000014417808 */ /* 0x001fe20005000000 */
[--C-:B------:R-:W-:Y:S01]  /*43e0*/  FFMA.FTZ R69, R69, UR6, -R77.reuse ;  /* 0x0000000645457c23 */ /* 0x100fe2000801084d */
[----:B------:R-:W-:Y:S01]  /*43f0*/  FMNMX.FTZ R74, R12, R13, !PT ;  /* 0x0000000d0c4a7209 */ /* 0x000fe20007810000 */
[--C-:B------:R-:W-:Y:S01]  /*4400*/  FFMA.FTZ R89, R89, UR6, -R77.reuse ;  /* 0x0000000659597c23 */ /* 0x100fe2000801084d */
[----:B------:R-:W-:Y:S01]  /*4410*/  FSEL R25, R25, -INF , !P6 ;  /* 0xff80000019197808 */ /* 0x000fe20007000000 */
[----:B------:R-:W-:Y:S01]  /*4420*/  MUFU.EX2 R54, R78 ;  /* 0x0000004e00367308 */ /* 0x000fe20000000800 */
[----:B------:R-:W-:Y:S01]  /*4430*/  FMNMX.FTZ R13, R33, R74, !PT ;  /* 0x0000004a210d7209 */ /* 0x000fe20007810000 */
[--C-:B------:R-:W-:Y:S01]  /*4440*/  FFMA.FTZ R74, R72, UR6, -R77.reuse ;  /* 0x00000006484a7c23 */ /* 0x100fe2000801084d */
[--C-:B------:R-:W-:Y:S01]  /*4450*/  FFMA.FTZ R90, R90, UR6, -R77.reuse ;  /* 0x000000065a5a7c23 */ /* 0x100fe2000801084d */
[--C-:B------:R-:W-:Y:S01]  /*4460*/  FFMA.FTZ R60, R60, UR6, -R77.reuse ;  /* 0x000000063c3c7c23 */ /* 0x100fe2000801084d */
[----:B------:R-:W-:Y:S01]  /*4470*/  FMNMX.FTZ R13, R14, R13, !PT ;  /* 0x0000000d0e0d7209 */ /* 0x000fe20007810000 */
[--C-:B------:R-:W-:Y:S01]  /*4480*/  FFMA.FTZ R59, R59, UR6, -R77.reuse ;  /* 0x000000063b3b7c23 */ /* 0x100fe2000801084d */
[--C-:B------:R-:W-:Y:S01]  /*4490*/  FFMA.FTZ R61, R61, UR6, -R77.reuse ;  /* 0x000000063d3d7c23 */ /* 0x100fe2000801084d */
[----:B------:R-:W0:Y:S01]  /*44a0*/  MUFU.EX2 R52, R52 ;  /* 0x0000003400347308 */ /* 0x000e220000000800 */
[----:B------:R-:W-:Y:S01]  /*44b0*/  FMNMX.FTZ R72, R34, R13, !PT ;  /* 0x0000000d22487209 */ /* 0x000fe20007810000 */
[--C-:B------:R-:W-:Y:S01]  /*44c0*/  FFMA.FTZ R56, R56, UR6, -R77.reuse ;  /* 0x0000000638387c23 */ /* 0x100fe2000801084d */
[--C-:B------:R-:W-:Y:S01]  /*44d0*/  FFMA.FTZ R55, R55, UR6, -R77.reuse ;  /* 0x0000000637377c23 */ /* 0x100fe2000801084d */
[--C-:B------:R-:W-:Y:S01]  /*44e0*/  FFMA.FTZ R58, R58, UR6, -R77.reuse ;  /* 0x000000063a3a7c23 */ /* 0x100fe2000801084d */
[----:B------:R-:W-:Y:S01]  /*44f0*/  FMNMX.FTZ R13, R35, R72, !PT ;  /* 0x00000048230d7209 */ /* 0x000fe20007810000 */
[--C-:B------:R-:W-:Y:S01]  /*4500*/  FFMA.FTZ R72, R70, UR6, -R77.reuse ;  /* 0x0000000646487c23 */ /* 0x100fe2000801084d */
[--C-:B------:R-:W-:Y:S01]  /*4510*/  FFMA.FTZ R57, R57, UR6, -R77.reuse ;  /* 0x0000000639397c23 */ /* 0x100fe2000801084d */
[----:B------:R-:W1:Y:S01]  /*4520*/  MUFU.EX2 R64, R64 ;  /* 0x0000004000407308 */ /* 0x000e620000000800 */
[----:B------:R-:W-:Y:S01]  /*4530*/  FMNMX.FTZ R70, R36, R13, !PT ;  /* 0x0000000d24467209 */ /* 0x000fe20007810000 */
[--C-:B------:R-:W-:Y:S01]  /*4540*/  FFMA.FTZ R30, R30, UR6, -R77.reuse ;  /* 0x000000061e1e7c23 */ /* 0x100fe2000801084d */
[--C-:B------:R-:W-:Y:S01]  /*4550*/  FFMA.FTZ R31, R31, UR6, -R77.reuse ;  /* 0x000000061f1f7c23 */ /* 0x100fe2000801084d */
[----:B------:R-:W-:Y:S01]  /*4560*/  FFMA.FTZ R4, R4, UR6, -R77 ;  /* 0x0000000604047c23 */ /* 0x000fe2000801084d */
[----:B------:R-:W-:-:S03]  /*4570*/  FMNMX.FTZ R13, R37, R70, !PT ;  /* 0x00000046250d7209 */ /* 0x000fc60007810000 */
[----:B------:R-:W2:Y:S01]  /*4580*/  MUFU.EX2 R53, R53 ;  /* 0x0000003500357308 */ /* 0x000ea20000000800 */
[----:B------:R-:W-:-:S04]  /*4590*/  FMNMX.FTZ R70, R38, R13, !PT ;  /* 0x0000000d26467209 */ /* 0x000fc80007810000 */
[----:B------:R-:W-:-:S03]  /*45a0*/  FMNMX.FTZ R13, R39, R70, !PT ;  /* 0x00000046270d7209 */ /* 0x000fc60007810000 */
[----:B------:R-:W3:Y:S01]  /*45b0*/  MUFU.EX2 R73, R73 ;  /* 0x0000004900497308 */ /* 0x000ee20000000800 */
[----:B------:R-:W-:-:S04]  /*45c0*/  FMNMX.FTZ R70, R40, R13, !PT ;  /* 0x0000000d28467209 */ /* 0x000fc80007810000 */
[----:B------:R-:W-:-:S03]  /*45d0*/  FMNMX.FTZ R13, R41, R70, !PT ;  /* 0x00000046290d7209 */ /* 0x000fc60007810000 */
[----:B------:R-:W4:Y:S01]  /*45e0*/  MUFU.EX2 R74, R74 ;  /* 0x0000004a004a7308 */ /* 0x000f220000000800 */
[----:B------:R-:W-:-:S04]  /*45f0*/  FMNMX.FTZ R70, R42, R13, !PT ;  /* 0x0000000d2a467209 */ /* 0x000fc80007810000 */
[----:B------:R-:W-:Y:S01]  /*4600*/  FMNMX.FTZ R13, R43, R70, !PT ;  /* 0x000000462b0d7209 */ /* 0x000fe20007810000 */
[----:B------:R-:W-:Y:S02]  /*4610*/  FFMA.FTZ R70, R68, UR6, -R77 ;  /* 0x0000000644467c23 */ /* 0x000fe4000801084d */
[----:B------:R-:W-:Y:S01]  /*4620*/  MUFU.EX2 R72, R72 ;  /* 0x0000004800487308 */ /* 0x000fe20000000800 */
[----:B------:R-:W-:-:S04]  /*4630*/  FMNMX.FTZ R68, R44, R13, !PT ;  /* 0x0000000d2c447209 */ /* 0x000fc80007810000 */
[----:B------:R-:W-:Y:S01]  /*4640*/  FMNMX.FTZ R13, R45, R68, !PT ;  /* 0x000000442d0d7209 */ /* 0x000fe20007810000 */
[----:B------:R-:W-:Y:S02]  /*4650*/  FFMA.FTZ R68, R66, UR6, -R77 ;  /* 0x0000000642447c23 */ /* 0x000fe4000801084d */
[----:B------:R-:W-:Y:S01]  /*4660*/  MUFU.EX2 R69, R69 ;  /* 0x0000004500457308 */ /* 0x000fe20000000800 */
[----:B------:R-:W-:-:S04]  /*4670*/  FMNMX.FTZ R66, R46, R13, !PT ;  /* 0x0000000d2e427209 */ /* 0x000fc80007810000 */
[----:B------:R-:W-:-:S03]  /*4680*/  FMNMX.FTZ R13, R47, R66, !PT ;  /* 0x000000422f0d7209 */ /* 0x000fc60007810000 */
[----:B------:R5:W-:Y:S01]  /*4690*/  MUFU.EX2 R81, R68 ;  /* 0x0000004400517308 */ /* 0x000be20000000800 */
[----:B------:R-:W-:-:S04]  /*46a0*/  FMNMX.FTZ R66, R48, R13, !PT ;  /* 0x0000000d30427209 */ /* 0x000fc80007810000 */
[----:B------:R-:W-:-:S03]  /*46b0*/  FMNMX.FTZ R13, R49, R66, !PT ;  /* 0x00000042310d7209 */ /* 0x000fc60007810000 */
[----:B------:R-:W-:Y:S01]  /*46c0*/  MUFU.EX2 R89, R89 ;  /* 0x0000005900597308 */ /* 0x000fe20000000800 */
[----:B------:R-:W-:Y:S01]  /*46d0*/  FMNMX.FTZ R66, R50, R13, !PT ;  /* 0x0000000d32427209 */ /* 0x000fe20007810000 */
[--C-:B-----5:R-:W-:Y:S01]  /*46e0*/  FFMA.FTZ R68, R63, UR6, -R77.reuse ;  /* 0x000000063f447c23 */ /* 0x120fe2000801084d */
[----:B------:R-:W-:Y:S01]  /*46f0*/  FSEL R63, R15, -INF , !P1 ;  /* 0xff8000000f3f7808 */ /* 0x000fe20004800000 */
[----:B------:R-:W-:Y:S01]  /*4700*/  FFMA.FTZ R15, R62, UR6, -R77 ;  /* 0x000000063e0f7c23 */ /* 0x000fe2000801084d */
[----:B------:R-:W-:Y:S02]  /*4710*/  FMNMX.FTZ R66, R51, R66, !PT ;  /* 0x0000004233427209 */ /* 0x000fe40007810000 */
[----:B------:R-:W-:Y:S01]  /*4720*/  FSEL R62, R21, -INF , !P3 ;  /* 0xff800000153e7808 */ /* 0x000fe20005800000 */
[----:B------:R5:W-:Y:S01]  /*4730*/  MUFU.EX2 R78, R15 ;  /* 0x0000000f004e7308 */ /* 0x000be20000000800 */
[----:B------:R-:W-:-:S04]  /*4740*/  FMNMX.FTZ R66, R63, R66, !PT ;  /* 0x000000423f427209 */ /* 0x000fc80007810000 */
[----:B------:R-:W-:Y:S02]  /*4750*/  FMNMX.FTZ R13, R65, R66, !PT ;  /* 0x00000042410d7209 */ /* 0x000fe40007810000 */
[----:B------:R-:W-:Y:S01]  /*4760*/  FSEL R66, R23, -INF , !P4 ;  /* 0xff80000017427808 */ /* 0x000fe20006000000 */
[--C-:B------:R-:W-:Y:S01]  /*4770*/  FFMA.FTZ R23, R29, UR6, -R77.reuse ;  /* 0x000000061d177c23 */ /* 0x100fe2000801084d */
[----:B------:R-:W-:Y:S01]  /*4780*/  FMNMX.FTZ R13, R62, R13, !PT ;  /* 0x0000000d3e0d7209 */ /* 0x000fe20007810000 */
[----:B-----5:R-:W-:Y:S01]  /*4790*/  FFMA.FTZ R15, R32, UR6, -R77 ;  /* 0x00000006200f7c23 */ /* 0x020fe2000801084d */
[----:B------:R-:W-:Y:S02]  /*47a0*/  MUFU.EX2 R90, R90 ;  /* 0x0000005a005a7308 */ /* 0x000fe40000000800 */
[----:B------:R-:W-:-:S04]  /*47b0*/  FMNMX.FTZ R13, R66, R13, !PT ;  /* 0x0000000d420d7209 */ /* 0x000fc80007810000 */
[----:B------:R-:W-:Y:S02]  /*47c0*/  FMNMX.FTZ R20, R24, R13, !PT ;  /* 0x0000000d18147209 */ /* 0x000fe40007810000 */
[----:B------:R-:W-:Y:S02]  /*47d0*/  MUFU.EX2 R67, R15 ;  /* 0x0000000f00437308 */ /* 0x000fe40000000800 */
[----:B------:R-:W-:-:S05]  /*47e0*/  FMNMX.FTZ R20, R25, R20, !PT ;  /* 0x0000001419147209 */ /* 0x000fca0007810000 */
[----:B------:R-:W5:Y:S01]  /*47f0*/  SHFL.BFLY PT, R13, R20, 0x2, 0x1f ;  /* 0x0c401f00140d7f89 */ /* 0x000f6200000e0000 */
[----:B------:R0:W-:Y:S08]  /*4800*/  MUFU.EX2 R15, R27 ;  /* 0x0000001b000f7308 */ /* 0x0001f00000000800 */
[----:B------:R-:W-:Y:S01]  /*4810*/  MUFU.EX2 R70, R70 ;  /* 0x0000004600467308 */ /* 0x000fe20000000800 */
[----:B0-----:R-:W-:-:S07]  /*4820*/  FADD.FTZ R27, R3, R52 ;  /* 0x00000034031b7221 */ /* 0x001fce0000010000 */
[----:B------:R-:W-:Y:S01]  /*4830*/  MUFU.EX2 R71, R68 ;  /* 0x0000004400477308 */ /* 0x000fe20000000800 */
[----:B-----5:R-:W-:Y:S01]  /*4840*/  FMNMX.FTZ R21, R20, R13, !PT ;  /* 0x0000000d14157209 */ /* 0x020fe20007810000 */
[----:B------:R-:W-:Y:S01]  /*4850*/  FFMA.FTZ R20, R28, UR6, -R77 ;  /* 0x000000061c147c23 */ /* 0x000fe2000801084d */
[----:B------:R-:W-:-:S05]  /*4860*/  IMAD.U32 R28, RZ, RZ, UR6 ;  /* 0x00000006ff1c7e24 */ /* 0x000fca000f8e00ff */
        /* <DEDUP_REMOVED lines=8> */
[----:B------:R-:W-:Y:S01]  /*48f0*/  FFMA.FTZ R26, R13, R28, -8 ;  /* 0xc10000000d1a7423 */ /* 0x000fe2000001001c */
[----:B-1----:R-:W-:Y:S01]  /*4900*/  FADD.FTZ R28, R64, R27 ;  /* 0x0000001b401c7221 */ /* 0x002fe20000010000 */
[C---:B------:R-:W-:Y:S01]  /*4910*/  F2FP.SATFINITE.E4M3.F32.PACK_AB_MERGE_C R64, R79.reuse, R64, RZ ;  /* 0x000000404f40723e */ /* 0x040fe200048070ff */
[----:B------:R-:W-:Y:S02]  /*4920*/  MUFU.EX2 R55, R55 ;  /* 0x0000003700377308 */ /* 0x000fe40000000800 */
[----:B------:R-:W-:Y:S01]  /*4930*/  FSEL R26, R26, RZ, P1 ;  /* 0x000000ff1a1a7208 */ /* 0x000fe20000800000 */
[----:B------:R-:W-:Y:S01]  /*4940*/  FADD.FTZ R28, R79, R28 ;  /* 0x0000001c4f1c7221 */ /* 0x000fe20000010000 */
[----:B------:R-:W-:Y:S02]  /*4950*/  F2FP.SATFINITE.E4M3.F32.PACK_AB_MERGE_C R196, R52, R3, R64 ;  /* 0x0000000334c4723e */ /* 0x000fe40004807040 */
[----:B------:R-:W-:Y:S01]  /*4960*/  PLOP3.LUT P1, PT, PT, PT, UP0, 0x40, 0x0 ;  /* 0x000000000000781c */ /* 0x000fe20003f2e808 */
[--C-:B------:R-:W-:Y:S01]  /*4970*/  FFMA.FTZ R75, R75, UR6, -R26.reuse ;  /* 0x000000064b4b7c23 */ /* 0x100fe2000801081a */
[--C-:B------:R-:W-:Y:S01]  /*4980*/  FFMA.FTZ R8, R8, UR6, -R26.reuse ;  /* 0x0000000608087c23 */ /* 0x100fe2000801081a */
[--C-:B------:R-:W-:Y:S01]  /*4990*/  FFMA.FTZ R9, R9, UR6, -R26.reuse ;  /* 0x0000000609097c23 */ /* 0x100fe2000801081a */
[--C-:B------:R-:W-:Y:S01]  /*49a0*/  FFMA.FTZ R10, R10, UR6, -R26.reuse ;  /* 0x000000060a0a7c23 */ /* 0x100fe2000801081a */
[--C-:B------:R-:W-:Y:S01]  /*49b0*/  FFMA.FTZ R11, R11, UR6, -R26.reuse ;  /* 0x000000060b0b7c23 */ /* 0x100fe2000801081a */
[--C-:B------:R-:W-:Y:S01]  /*49c0*/  FFMA.FTZ R12, R12, UR6, -R26.reuse ;  /* 0x000000060c0c7c23 */ /* 0x100fe2000801081a */
[----:B------:R-:W-:Y:S01]  /*49d0*/  MUFU.EX2 R75, R75 ;  /* 0x0000004b004b7308 */ /* 0x000fe20000000800 */
[----:B------:R-:W-:Y:S01]  /*49e0*/  FFMA.FTZ R33, R33, UR6, -R26 ;  /* 0x0000000621217c23 */ /* 0x000fe2000801081a */
[----:B--2---:R-:W-:Y:S01]  /*49f0*/  FADD.FTZ R27, R53, R28 ;  /* 0x0000001c351b7221 */ /* 0x004fe20000010000 */
[--C-:B------:R-:W-:Y:S01]  /*4a00*/  FFMA.FTZ R14, R14, UR6, -R26.reuse ;  /* 0x000000060e0e7c23 */ /* 0x100fe2000801081a */
[--C-:B------:R-:W-:Y:S01]  /*4a10*/  FFMA.FTZ R34, R34, UR6, -R26.reuse ;  /* 0x0000000622227c23 */ /* 0x100fe2000801081a */
[--C-:B------:R-:W-:Y:S01]  /*4a20*/  FFMA.FTZ R35, R35, UR6, -R26.reuse ;  /* 0x0000000623237c23 */ /* 0x100fe2000801081a */
[----:B------:R-:W-:Y:S01]  /*4a30*/  FADD.FTZ R32, R54, R27 ;  /* 0x0000001b36207221 */ /* 0x000fe20000010000 */
[--C-:B------:R-:W-:Y:S01]  /*4a40*/  FFMA.FTZ R36, R36, UR6, -R26.reuse ;  /* 0x0000000624247c23 */ /* 0x100fe2000801081a */
[----:B------:R-:W0:Y:S01]  /*4a50*/  MUFU.EX2 R8, R8 ;  /* 0x0000000800087308 */ /* 0x000e220000000800 */
[----:B------:R-:W-:Y:S01]  /*4a60*/  FFMA.FTZ R37, R37, UR6, -R26 ;  /* 0x0000000625257c23 */ /* 0x000fe2000801081a */
[----:B---3--:R-:W-:Y:S01]  /*4a70*/  FADD.FTZ R29, R73, R32 ;  /* 0x00000020491d7221 */ /* 0x008fe20000010000 */
[--C-:B------:R-:W-:Y:S01]  /*4a80*/  FFMA.FTZ R38, R38, UR6, -R26.reuse ;  /* 0x0000000626267c23 */ /* 0x100fe2000801081a */
[--C-:B------:R-:W-:Y:S01]  /*4a90*/  FFMA.FTZ R39, R39, UR6, -R26.reuse ;  /* 0x0000000627277c23 */ /* 0x100fe2000801081a */
[--C-:B------:R-:W-:Y:S01]  /*4aa0*/  FFMA.FTZ R40, R40, UR6, -R26.reuse ;  /* 0x0000000628287c23 */ /* 0x100fe2000801081a */
[----:B----4-:R-:W-:Y:S01]  /*4ab0*/  FADD.FTZ R29, R74, R29 ;  /* 0x0000001d4a1d7221 */ /* 0x010fe20000010000 */
        /* <DEDUP_REMOVED lines=8> */
[----:B------:R-:W-:Y:S01]  /*4b40*/  FFMA.FTZ R48, R48, UR6, -R26 ;  /* 0x0000000630307c23 */ /* 0x000fe2000801081a */
[----:B------:R-:W2:Y:S01]  /*4b50*/  MUFU.EX2 R10, R10 ;  /* 0x0000000a000a7308 */ /* 0x000ea20000000800 */
        /* <DEDUP_REMOVED lines=8> */
[----:B-1----:R-:W-:Y:S01]  /*4be0*/  FADD.FTZ R27, R9, R28 ;  /* 0x0000001c091b7221 */ /* 0x002fe20000010000 */
[----:B------:R-:W-:Y:S01]  /*4bf0*/  FADD.FTZ R28, R72, R29 ;  /* 0x0000001d481c7221 */ /* 0x000fe20000010000 */
[----:B------:R-:W-:Y:S01]  /*4c00*/  F2FP.SATFINITE.E4M3.F32.PACK_AB_MERGE_C R29, R71, R76, RZ ;  /* 0x0000004c471d723e */ /* 0x000fe200048070ff */
[--C-:B------:R-:W-:Y:S01]  /*4c10*/  FFMA.FTZ R66, R66, UR6, -R26.reuse ;  /* 0x0000000642427c23 */ /* 0x100fe2000801081a */
[----:B------:R-:W-:Y:S01]  /*4c20*/  FFMA.FTZ R24, R24, UR6, -R26 ;  /* 0x0000000618187c23 */ /* 0x000fe2000801081a */
[----:B------:R-:W-:Y:S01]  /*4c30*/  FADD.FTZ R28, R69, R28 ;  /* 0x0000001c451c7221 */ /* 0x000fe20000010000 */
[----:B------:R-:W-:Y:S01]  /*4c40*/  FFMA.FTZ R25, R25, UR6, -R26 ;  /* 0x0000000619197c23 */ /* 0x000fe2000801081a */
[----:B------:R-:W1:Y:S01]  /*4c50*/  MUFU.EX2 R12, R12 ;  /* 0x0000000c000c7308 */ /* 0x000e620000000800 */
[C---:B--2---:R-:W-:Y:S01]  /*4c60*/  FADD.FTZ R18, R10.reuse, R27 ;  /* 0x0000001b0a127221 */ /* 0x044fe20000010000 */
[----:B------:R-:W-:-:S02]  /*4c70*/  F2FP.SATFINITE.E4M3.F32.PACK_AB_MERGE_C R9, R10, R9, RZ ;  /* 0x000000090a09723e */ /* 0x000fc400048070ff */
[----:B------:R-:W-:Y:S02]  /*4c80*/  F2FP.SATFINITE.E4M3.F32.PACK_AB_MERGE_C R73, R74, R73, RZ ;  /* 0x000000494a49723e */ /* 0x000fe400048070ff */
[----:B------:R-:W-:Y:S02]  /*4c90*/  F2FP.SATFINITE.E4M3.F32.PACK_AB_MERGE_C R197, R8, R75, R9 ;  /* 0x0000004b08c5723e */ /* 0x000fe40004807009 */
[----:B------:R-:W2:Y:S01]  /*4ca0*/  MUFU.EX2 R33, R33 ;  /* 0x0000002100217308 */ /* 0x000ea20000000800 */
[----:B0-----:R-:W-:Y:S01]  /*4cb0*/  FADD.FTZ R27, R11, R18 ;  /* 0x000000120b1b7221 */ /* 0x001fe20000010000 */
[----:B------:R-:W-:Y:S02]  /*4cc0*/  F2FP.SATFINITE.E4M3.F32.PACK_AB_MERGE_C R198, R54, R53, R73 ;  /* 0x0000003536c6723e */ /* 0x000fe40004807049 */
[----:B------:R-:W-:-:S04]  /*4cd0*/  F2FP.SATFINITE.E4M3.F32.PACK_AB_MERGE_C R194, R81, R70, R29 ;  /* 0x0000004651c2723e */ /* 0x000fc8000480701d */
[----:B------:R-:W0:Y:S01]  /*4ce0*/  MUFU.EX2 R14, R14 ;  /* 0x0000000e000e7308 */ /* 0x000e220000000800 */
[----:B-1----:R-:W-:Y:S01]  /*4cf0*/  FADD.FTZ R18, R12, R27 ;  /* 0x0000001b0c127221 */ /* 0x002fe20000010000 */
[----:B------:R-:W-:Y:S01]  /*4d00*/  FADD.FTZ R27, R89, R28 ;  /* 0x0000001c591b7221 */ /* 0x000fe20000010000 */
[----:B------:R-:W-:-:S03]  /*4d10*/  F2FP.SATFINITE.E4M3.F32.PACK_AB_MERGE_C R89, R90, R89, RZ ;  /* 0x000000595a59723e */ /* 0x000fc600048070ff */
[----:B------:R-:W-:Y:S01]  /*4d20*/  FADD.FTZ R27, R90, R27 ;  /* 0x0000001b5a1b7221 */ /* 0x000fe20000010000 */
[----:B------:R-:W-:Y:S01]  /*4d30*/  F2FP.SATFINITE.E4M3.F32.PACK_AB_MERGE_C R192, R69, R72, R89 ;  /* 0x0000004845c0723e */ /* 0x000fe20004807059 */
[----:B------:R-:W1:Y:S01]  /*4d40*/  MUFU.EX2 R34, R34 ;  /* 0x0000002200227308 */ /* 0x000e620000000800 */
[----:B--2---:R-:W-:Y:S01]  /*4d50*/  FADD.FTZ R3, R33, R18 ;  /* 0x0000001221037221 */ /* 0x004fe20000010000 */
[----:B------:R-:W-:-:S04]  /*4d60*/  FADD.FTZ R28, R70, R27 ;  /* 0x0000001b461c7221 */ /* 0x000fc80000010000 */
[----:B------:R-:W-:Y:S02]  /*4d70*/  FADD.FTZ R27, R81, R28 ;  /* 0x0000001c511b7221 */ /* 0x000fe40000010000 */
[----:B------:R-:W2:Y:S01]  /*4d80*/  MUFU.EX2 R35, R35 ;  /* 0x0000002300237308 */ /* 0x000ea20000000800 */
[----:B0-----:R-:W-:Y:S01]  /*4d90*/  FADD.FTZ R3, R14, R3 ;  /* 0x000000030e037221 */ /* 0x001fe20000010000 */
[----:B------:R-:W-:Y:S01]  /*4da0*/  FADD.FTZ R76, R76, R27 ;  /* 0x0000001b4c4c7221 */ /* 0x000fe20000010000 */
[----:B------:R-:W-:Y:S02]  /*4db0*/  F2FP.SATFINITE.E4M3.F32.PACK_AB_MERGE_C R27, R59, R60, RZ ;  /* 0x0000003c3b1b723e */ /* 0x000fe400048070ff */
[----:B------:R-:W-:Y:S01]  /*4dc0*/  F2FP.SATFINITE.E4M3.F32.PACK_AB_MERGE_C R33, R14, R33, RZ ;  /* 0x000000210e21723e */ /* 0x000fe200048070ff */
[----:B------:R-:W-:Y:S01]  /*4dd0*/  FADD.FTZ R71, R71, R76 ;  /* 0x0000004c47477221 */ /* 0x000fe20000010000 */
[----:B------:R-:W-:Y:S01]  /*4de0*/  F2FP.SATFINITE.E4M3.F32.PACK_AB_MERGE_C R188, R61, R78, R27 ;  /* 0x0000004e3dbc723e */ /* 0x000fe2000480701b */
[----:B------:R-:W0:Y:S01]  /*4df0*/  MUFU.EX2 R36, R36 ;  /* 0x0000002400247308 */ /* 0x000e220000000800 */
[----:B-1----:R-:W-:Y:S01]  /*4e00*/  FADD.FTZ R18, R34, R3 ;  /* 0x0000000322127221 */ /* 0x002fe20000010000 */
[----:B------:R-:W-:Y:S01]  /*4e10*/  FADD.FTZ R78, R78, R71 ;  /* 0x000000474e4e7221 */ /* 0x000fe20000010000 */
[----:B------:R-:W-:-:S03]  /*4e20*/  F2FP.SATFINITE.E4M3.F32.PACK_AB_MERGE_C R199, R12, R11, R33 ;  /* 0x0000000b0cc7723e */ /* 0x000fc60004807021 */
[----:B------:R-:W-:Y:S02]  /*4e30*/  FADD.FTZ R61, R61, R78 ;  /* 0x0000004e3d3d7221 */ /* 0x000fe40000010000 */
[----:B------:R-:W1:Y:S01]  /*4e40*/  MUFU.EX2 R37, R37 ;  /* 0x0000002500257308 */ /* 0x000e620000000800 */
[----:B--2---:R-:W-:Y:S01]  /*4e50*/  FADD.FTZ R3, R35, R18 ;  /* 0x0000001223037221 */ /* 0x004fe20000010000 */
[----:B------:R-:W-:-:S04]  /*4e60*/  FADD.FTZ R60, R60, R61 ;  /* 0x0000003d3c3c7221 */ /* 0x000fc80000010000 */
[----:B------:R-:W-:Y:S02]  /*4e70*/  FADD.FTZ R59, R59, R60 ;  /* 0x0000003c3b3b7221 */ /* 0x000fe40000010000 */
        /* <DEDUP_REMOVED lines=14> */
[----:B------:R-:W-:Y:S02]  /*4f60*/  F2FP.SATFINITE.E4M3.F32.PACK_AB_MERGE_C R18, R55, R56, RZ ;  /* 0x000000383712723e */ /* 0x000fe400048070ff */
[----:B------:R-:W-:-:S04]  /*4f70*/  F2FP.SATFINITE.E4M3.F32.PACK_AB_MERGE_C R40, R41, R40, RZ ;  /* 0x000000282928723e */ /* 0x000fc800048070ff */
[----:B------:R-:W2:Y:S01]  /*4f80*/  MUFU.EX2 R44, R44 ;  /* 0x0000002c002c7308 */ /* 0x000ea20000000800 */
[----:B0-----:R-:W-:Y:S01]  /*4f90*/  FADD.FTZ R14, R42, R3 ;  /* 0x000000032a0e7221 */ /* 0x001fe20000010000 */
[----:B------:R-:W-:-:S06]  /*4fa0*/  F2FP.SATFINITE.E4M3.F32.PACK_AB_MERGE_C R195, R39, R38, R40 ;  /* 0x0000002627c3723e */ /* 0x000fcc0004807028 */
[----:B------:R-:W0:Y:S01]  /*4fb0*/  MUFU.EX2 R45, R45 ;  /* 0x0000002d002d7308 */ /* 0x000e220000000800 */
[----:B-1----:R-:W-:-:S07]  /*4fc0*/  FADD.FTZ R3, R43, R14 ;  /* 0x0000000e2b037221 */ /* 0x002fce0000010000 */
[----:B------:R-:W-:Y:S01]  /*4fd0*/  MUFU.EX2 R58, R58 ;  /* 0x0000003a003a7308 */ /* 0x000fe20000000800 */
[----:B--2---:R-:W-:-:S07]  /*4fe0*/  FADD.FTZ R14, R44, R3 ;  /* 0x000000032c0e7221 */ /* 0x004fce0000010000 */
[----:B------:R-:W1:Y:S01]  /*4ff0*/  MUFU.EX2 R57, R57 ;  /* 0x0000003900397308 */ /* 0x000e620000000800 */
[C---:B0-----:R-:W-:Y:S01]  /*5000*/  FADD.FTZ R3, R45.reuse, R14 ;  /* 0x0000000e2d037221 */ /* 0x041fe20000010000 */
[----:B------:R-:W-:-:S04]  /*5010*/  F2FP.SATFINITE.E4M3.F32.PACK_AB_MERGE_C R44, R45, R44, RZ ;  /* 0x0000002c2d2c723e */ /* 0x000fc800048070ff */
[----:B------:R-:W-:Y:S02]  /*5020*/  F2FP.SATFINITE.E4M3.F32.PACK_AB_MERGE_C R189, R43, R42, R44 ;  /* 0x0000002a2bbd723e */ /* 0x000fe4000480702c */
[----:B------:R-:W0:Y:S08]  /*5030*/  MUFU.EX2 R46, R46 ;  /* 0x0000002e002e7308 */ /* 0x000e300000000800 */
[----:B------:R-:W2:Y:S01]  /*5040*/  MUFU.EX2 R47, R47 ;  /* 0x0000002f002f7308 */ /* 0x000ea20000000800 */
[----:B-1----:R-:W-:Y:S01]  /*5050*/  F2FP.SATFINITE.E4M3.F32.PACK_AB_MERGE_C R190, R57, R58, R18 ;  /* 0x0000003a39be723e */ /* 0x002fe20004807012 */
[----:B------:R-:W-:-:S04]  /*5060*/  FADD.FTZ R58, R58, R59 ;  /* 0x0000003b3a3a7221 */ /* 0x000fc80000010000 */
[----:B------:R-:W-:Y:S02]  /*5070*/  FADD.FTZ R57, R57, R58 ;  /* 0x0000003a39397221 */ /* 0x000fe40000010000 */
[----:B------:R-:W1:Y:S01]  /*5080*/  MUFU.EX2 R48, R48 ;  /* 0x0000003000307308 */ /* 0x000e620000000800 */
[----:B0-----:R-:W-:Y:S01]  /*5090*/  FADD.FTZ R8, R46, R3 ;  /* 0x000000032e087221 */ /* 0x001fe20000010000 */
[----:B------:R-:W-:-:S04]  /*50a0*/  FADD.FTZ R56, R56, R57 ;  /* 0x0000003938387221 */ /* 0x000fc80000010000 */
[----:B------:R-:W-:Y:S02]  /*50b0*/  FADD.FTZ R56, R55, R56 ;  /* 0x0000003837387221 */ /* 0x000fe40000010000 */
[----:B------:R-:W-:Y:S01]  /*50c0*/  MUFU.EX2 R30, R30 ;  /* 0x0000001e001e7308 */ /* 0x000fe20000000800 */
[----:B--2---:R-:W-:-:S07]  /*50d0*/  FADD.FTZ R9, R47, R8 ;  /* 0x000000082f097221 */ /* 0x004fce0000010000 */
[----:B------:R-:W0:Y:S01]  /*50e0*/  MUFU.EX2 R23, R23 ;  /* 0x0000001700177308 */ /* 0x000e220000000800 */
[----:B-1----:R-:W-:-:S07]  /*50f0*/  FADD.FTZ R8, R48, R9 ;  /* 0x0000000930087221 */ /* 0x002fce0000010000 */
[----:B------:R-:W1:Y:S08]  /*5100*/  MUFU.EX2 R49, R49 ;  /* 0x0000003100317308 */ /* 0x000e700000000800 */
[----:B------:R-:W2:Y:S01]  /*5110*/  MUFU.EX2 R68, R31 ;  /* 0x0000001f00447308 */ /* 0x000ea20000000800 */
[----:B0-----:R-:W-:-:S07]  /*5120*/  F2FP.SATFINITE.E4M3.F32.PACK_AB_MERGE_C R14, R23, R30, RZ ;  /* 0x0000001e170e723e */ /* 0x001fce00048070ff */
[----:B------:R-:W0:Y:S01]  /*5130*/  MUFU.EX2 R50, R50 ;  /* 0x0000003200327308 */ /* 0x000e220000000800 */
[C---:B-1----:R-:W-:Y:S01]  /*5140*/  F2FP.SATFINITE.E4M3.F32.PACK_AB_MERGE_C R48, R49.reuse, R48, RZ ;  /* 0x000000303130723e */ /* 0x042fe200048070ff */
[----:B------:R-:W-:-:S03]  /*5150*/  FADD.FTZ R49, R49, R8 ;  /* 0x0000000831317221 */ /* 0x000fc60000010000 */
[----:B------:R-:W-:-:S03]  /*5160*/  F2FP.SATFINITE.E4M3.F32.PACK_AB_MERGE_C R191, R47, R46, R48 ;  /* 0x0000002e2fbf723e */ /* 0x000fc60004807030 */
[----:B------:R-:W1:Y:S01]  /*5170*/  MUFU.EX2 R51, R51 ;  /* 0x0000003300337308 */ /* 0x000e620000000800 */
[----:B--2---:R-:W-:Y:S01]  /*5180*/  F2FP.SATFINITE.E4M3.F32.PACK_AB_MERGE_C R184, R68, R67, R14 ;  /* 0x0000004344b8723e */ /* 0x004fe2000480700e */
[----:B------:R-:W-:-:S04]  /*5190*/  FADD.FTZ R67, R67, R56 ;  /* 0x0000003843437221 */ /* 0x000fc80000010000 */
[----:B------:R-:W-:Y:S02]  /*51a0*/  FADD.FTZ R67, R68, R67 ;  /* 0x0000004344437221 */ /* 0x000fe40000010000 */
[----:B------:R-:W2:Y:S01]  /*51b0*/  MUFU.EX2 R63, R63 ;  /* 0x0000003f003f7308 */ /* 0x000ea20000000800 */
[----:B0-----:R-:W-:Y:S01]  /*51c0*/  FADD.FTZ R8, R50, R49 ;  /* 0x0000003132087221 */ /* 0x001fe20000010000 */
[----:B------:R-:W-:-:S04]  /*51d0*/  FADD.FTZ R30, R30, R67 ;  /* 0x000000431e1e7221 */ /* 0x000fc80000010000 */
[----:B------:R-:W-:Y:S02]  /*51e0*/  FADD.FTZ R23, R23, R30 ;  /* 0x0000001e17177221 */ /* 0x000fe40000010000 */
[----:B------:R-:W-:Y:S01]  /*51f0*/  MUFU.EX2 R21, R21 ;  /* 0x0000001500157308 */ /* 0x000fe20000000800 */
[----:B-1----:R-:W-:-:S07]  /*5200*/  FADD.FTZ R8, R51, R8 ;  /* 0x0000000833087221 */ /* 0x002fce0000010000 */
[----:B------:R-:W0:Y:S01]  /*5210*/  MUFU.EX2 R4, R4 ;  /* 0x0000000400047308 */ /* 0x000e220000000800 */
[----:B--2---:R-:W-:-:S07]  /*5220*/  FADD.FTZ R9, R63, R8 ;  /* 0x000000083f097221 */ /* 0x004fce0000010000 */
[----:B------:R-:W1:Y:S08]  /*5230*/  MUFU.EX2 R10, R65 ;  /* 0x00000041000a7308 */ /* 0x000e700000000800 */
[----:B------:R-:W2:Y:S01]  /*5240*/  MUFU.EX2 R20, R20 ;  /* 0x0000001400147308 */ /* 0x000ea20000000800 */
[----:B0-----:R-:W-:-:S07]  /*5250*/  F2FP.SATFINITE.E4M3.F32.PACK_AB_MERGE_C R11, R4, R21, RZ ;  /* 0x00000015040b723e */ /* 0x001fce00048070ff */
[----:B------:R-:W0:Y:S01]  /*5260*/  MUFU.EX2 R62, R62 ;  /* 0x0000003e003e7308 */ /* 0x000e220000000800 */
[C---:B-1----:R-:W-:Y:S01]  /*5270*/  FADD.FTZ R9, R10.reuse, R9 ;  /* 0x000000090a097221 */ /* 0x042fe20000010000 */
[----:B------:R-:W-:-:S04]  /*5280*/  F2FP.SATFINITE.E4M3.F32.PACK_AB_MERGE_C R63, R10, R63, RZ ;  /* 0x0000003f0a3f723e */ /* 0x000fc800048070ff */
[----:B------:R-:W-:Y:S02]  /*5290*/  F2FP.SATFINITE.E4M3.F32.PACK_AB_MERGE_C R185, R51, R50, R63 ;  /* 0x0000003233b9723e */ /* 0x000fe4000480703f */
[----:B------:R-:W1:Y:S01]  /*52a0*/  MUFU.EX2 R3, R66 ;  /* 0x0000004200037308 */ /* 0x000e620000000800 */
[----:B--2---:R-:W-:Y:S01]  /*52b0*/  F2FP.SATFINITE.E4M3.F32.PACK_AB_MERGE_C R186, R15, R20, R11 ;  /* 0x000000140fba723e */ /* 0x004fe2000480700b */
[----:B------:R-:W-:-:S04]  /*52c0*/  FADD.FTZ R20, R20, R23 ;  /* 0x0000001714147221 */ /* 0x000fc80000010000 */
[----:B------:R-:W-:Y:S02]  /*52d0*/  FADD.FTZ R20, R15, R20 ;  /* 0x000000140f147221 */ /* 0x000fe40000010000 */
[----:B------:R-:W-:Y:S01]  /*52e0*/  MUFU.EX2 R24, R24 ;  /* 0x0000001800187308 */ /* 0x000fe20000000800 */
[----:B0-----:R-:W-:Y:S01]  /*52f0*/  FADD.FTZ R8, R62, R9 ;  /* 0x000000093e087221 */ /* 0x001fe20000010000 */
[----:B------:R-:W-:-:S04]  /*5300*/  FADD.FTZ R21, R21, R20 ;  /* 0x0000001415157221 */ /* 0x000fc80000010000 */
[----:B------:R-:W-:Y:S02]  /*5310*/  FADD.FTZ R4, R4, R21 ;  /* 0x0000001504047221 */ /* 0x000fe40000010000 */
[----:B------:R-:W0:Y:S01]  /*5320*/  MUFU.EX2 R25, R25 ;  /* 0x0000001900197308 */ /* 0x000e220000000800 */
[----:B-1----:R-:W-:Y:S01]  /*5330*/  FADD.FTZ R9, R3, R8 ;  /* 0x0000000803097221 */ /* 0x002fe20000010000 */
[----:B0-----:R-:W-:-:S03]  /*5340*/  F2FP.SATFINITE.E4M3.F32.PACK_AB_MERGE_C R8, R25, R24, RZ ;  /* 0x000000181908723e */ /* 0x001fc600048070ff */
[----:B------:R-:W-:Y:S01]  /*5350*/  FADD.FTZ R24, R24, R9 ;  /* 0x0000000918187221 */ /* 0x000fe20000010000 */
[----:B------:R-:W-:-:S03]  /*5360*/  F2FP.SATFINITE.E4M3.F32.PACK_AB_MERGE_C R187, R3, R62, R8 ;  /* 0x0000003e03bb723e */ /* 0x000fc60004807008 */
[----:B------:R-:W-:Y:S01]  /*5370*/  FADD.FTZ R3, R25, R24 ;  /* 0x0000001819037221 */ /* 0x000fe20000010000 */
[----:B------:R-:W-:Y:S01]  /*5380*/  VIADD R8, R19, 0xfffffffe ;  /* 0xfffffffe13087836 */ /* 0x000fe20000000000 */
[----:B------:R-:W-:Y:S06]  /*5390*/  @P1 BRA `(.L_x_4960) ;  /* 0x00000000004c1947 */ /* 0x000fec0003800000 */
        /* <DEDUP_REMOVED lines=11> */
.L_x_4961:
[----:B------:R-:W-:Y:S02]  /*5450*/  ULDC UR18, c[0x0][0x9e4] ;  /* 0x0002790000127ab9 */ /* 0x000fe40000000800 */
[----:B------:R-:W-:-:S11]  /*5460*/  UISETP.NE.AND UP0, UPT, UR18, 0x1, UPT ;  /* 0x000000011200788c */ /* 0x000fd6000bf05270 */
[----:B------:R-:W-:Y:S02]  /*5470*/  @UP0 ULDC.64 UR22, c[0x0][0x9e8] ;  /* 0x00027a0000160ab9 */ /* 0x000fe40000000a00 */
[----:B------:R-:W-:-:S04]  /*5480*/  UIMAD.WIDE.U32 UR10, UR15, UR22, URZ ;  /* 0x000000160f0a72a5 */ /* 0x000fc8000f8e003f */
[----:B------:R-:W-:-:S12]  /*5490*/  @UP0 USHF.R.U32.HI UR15, URZ, UR23, UR11 ;  /* 0x000000173f0f0299 */ /* 0x000fd8000801160b */
.L_x_4962:
[----:B------:R-:W-:-:S04]  /*54a0*/  UIMAD UR15, UR15, UR18, UR18 ;  /* 0x000000120f0f72a4 */ /* 0x000fc8000f8e0212 */
[----:B------:R-:W-:-:S04]  /*54b0*/  UISETP.LT.AND UP0, UPT, UR14, UR15, UPT ;  /* 0x0000000f0e00728c */ /* 0x000fc8000bf01270 */
[----:B------:R-:W-:-:S12]  /*54c0*/  USEL UR14, UR14, UR15, UP0 ;  /* 0x0000000f0e0e7287 */ /* 0x000fd80008000000 */
.L_x_4960:
[----:B------:R-:W-:Y:S01]  /*54d0*/  USHF.R.S32.HI UR10, URZ, 0x1f, UR14 ;  /* 0x0000001f3f0a7899 */ /* 0x000fe2000801140e */
[----:B------:R-:W0:Y:S01]  /*54e0*/  S2UR UR29, SR_CgaCtaId ;  /* 0x00000000001d79c3 */ /* 0x000e220000008800 */
[----:B------:R-:W-:Y:S01]  /*54f0*/  UMOV UR31, URZ ;  /* 0x0000003f001f7c82 */ /* 0x000fe20008000000 */
[----:B------:R-:W-:Y:S01]  /*5500*/  UMOV UR30, URZ ;  /* 0x0000003f001e7c82 */ /* 0x000fe20008000000 */
[----:B------:R-:W-:Y:S01]  /*5510*/  ULEA.HI UR10, UR10, UR14, URZ, 0x7 ;  /* 0x0000000e0a0a7291 */ /* 0x000fe2000f8f383f */
[----:B------:R-:W-:Y:S02]  /*5520*/  CS2R R24, SRZ ;  /* 0x0000000000187805 */ /* 0x000fe4000001ff00 */
[----:B------:R-:W-:Y:S02]  /*5530*/  CS2R R26, SRZ ;  /* 0x00000000001a7805 */ /* 0x000fe4000001ff00 */
[----:B------:R-:W-:Y:S01]  /*5540*/  CS2R R28, SRZ ;  /* 0x00000000001c7805 */ /* 0x000fe2000001ff00 */
[----:B------:R-:W-:Y:S01]  /*5550*/  USHF.R.S32.HI UR10, URZ, 0x7, UR10 ;  /* 0x000000073f0a7899 */ /* 0x000fe2000801140a */
[----:B------:R-:W-:-:S02]  /*5560*/  CS2R R30, SRZ ;  /* 0x00000000001e7805 */ /* 0x000fc4000001ff00 */
[----:B------:R-:W-:Y:S02]  /*5570*/  CS2R R32, SRZ ;  /* 0x0000000000207805 */ /* 0x000fe4000001ff00 */
[----:B------:R-:W-:Y:S01]  /*5580*/  CS2R R34, SRZ ;  /* 0x0000000000227805 */ /* 0x000fe2000001ff00 */
[----:B------:R-:W-:Y:S01]  /*5590*/  UISETP.LT.AND UP0, UPT, UR38, UR10, UPT ;  /* 0x0000000a2600728c */ /* 0x000fe2000bf01270 */
[----:B------:R-:W-:Y:S02]  /*55a0*/  CS2R R36, SRZ ;  /* 0x0000000000247805 */ /* 0x000fe4000001ff00 */
[----:B------:R-:W-:Y:S02]  /*55b0*/  CS2R R38, SRZ ;  /* 0x0000000000267805 */ /* 0x000fe4000001ff00 */
[----:B------:R-:W-:Y:S01]  /*55c0*/  CS2R R40, SRZ ;  /* 0x0000000000287805 */ /* 0x000fe2000001ff00 */
[----:B------:R-:W-:Y:S01]  /*55d0*/  USEL UR35, UR38, UR10, !UP0 ;  /* 0x0000000a26237287 */ /* 0x000fe2000c000000 */
[----:B------:R-:W-:-:S02]  /*55e0*/  CS2R R42, SRZ ;  /* 0x00000000002a7805 */ /* 0x000fc4000001ff00 */
[----:B------:R-:W-:Y:S02]  /*55f0*/  CS2R R44, SRZ ;  /* 0x00000000002c7805 */ /* 0x000fe4000001ff00 */
[----:B------:R-:W-:Y:S02]  /*5600*/  CS2R R46, SRZ ;  /* 0x00000000002e7805 */ /* 0x000fe4000001ff00 */
[----:B------:R-:W-:Y:S02]  /*5610*/  CS2R R48, SRZ ;  /* 0x0000000000307805 */ /* 0x000fe4000001ff00 */
[----:B------:R-:W-:Y:S02]  /*5620*/  CS2R R50, SRZ ;  /* 0x0000000000327805 */ /* 0x000fe4000001ff00 */
[----:B------:R-:W-:Y:S02]  /*5630*/  ISETP.GE.AND P1, PT, R8, UR35, PT ;  /* 0x0000002308007c0c */ /* 0x000fe4000bf26270 */
        /* <DEDUP_REMOVED lines=34> */
[----:B0-----:R-:W-:Y:S06]  /*5860*/  @!P1 BRA `(.L_x_4963) ;  /* 0x0000003c003c9947 */ /* 0x001fec0003800000 */
        /* <DEDUP_REMOVED lines=50> */
[----:B------:R-:W-:Y:S01]  /*5b90*/  UMOV UR34, URZ ;  /* 0x0000003f00227c82 */ /* 0x000fe20008000000 */
[----:B------:R-:W-:Y:S01]  /*5ba0*/  UMOV UR33, URZ ;  /* 0x0000003f00217c82 */ /* 0x000fe20008000000 */
[----:B------:R-:W-:Y:S01]  /*5bb0*/  ULDC UR49, c[0x0][0x9e4] ;  /* 0x0002790000317ab9 */ /* 0x000fe20000000800 */
[----:B------:R-:W-:Y:S01]  /*5bc0*/  ULDC UR45, c[0x0][0x2f0] ;  /* 0x0000bc00002d7ab9 */ /* 0x000fe20000000800 */
[----:B------:R-:W-:Y:S01]  /*5bd0*/  ULDC UR48, c[0x0][0x988] ;  /* 0x0002620000307ab9 */ /* 0x000fe20000000800 */
[----:B------:R-:W-:-:S05]  /*5be0*/  ULDC UR50, c[0x0][0x9e0] ;  /* 0x0002780000327ab9 */ /* 0x000fca0000000800 */
.L_x_4982:
[----:B------:R-:W-:Y:S01]  /*5bf0*/  ISETP.NE.AND P2, PT, RZ, UR37, PT ;  /* 0x00000025ff007c0c */ /* 0x000fe2000bf45270 */
[----:B------:R-:W-:-:S04]  /*5c00*/  UISETP.NE.AND UP0, UPT, UR33, 0x1, UPT ;  /* 0x000000012100788c */ /* 0x000fc8000bf05270 */
[----:B------:R-:W-:-:S04]  /*5c10*/  USEL UR30, URZ, 0x1, UP0 ;  /* 0x000000013f1e7887 */ /* 0x000fc80008000000 */
[----:B------:R-:W-:-:S04]  /*5c20*/  ULOP3.LUT UR30, UR34, UR30, URZ, 0x3c, !UPT ;  /* 0x0000001e221e7292 */ /* 0x000fc8000f8e3c3f */
[----:B------:R-:W-:Y:S08]  /*5c30*/  @P2 BRA `(.L_x_4964) ;  /* 0x0000000000382947 */ /* 0x000ff00003800000 */
[----:B------:R-:W-:Y:S05]  /*5c40*/  @!P0 BRA `(.L_x_4965) ;  /* 0x0000000000048947 */ /* 0x000fea0003800000 */
[----:B------:R-:W-:Y:S01]  /*5c50*/  BPT.TRAP 0x1 ;  /* 0x000000040000795c */ /* 0x000fe20000300000 */
.L_x_4965:
        /* <DEDUP_REMOVED lines=9> */
.L_x_4966:
[----:B-1----:R-:W-:Y:S05]  /*5cf0*/  @P1 BRA `(.L_x_4964) ;  /* 0x0000000000081947 */ /* 0x002fea0003800000 */
[----:B------:R-:W1:Y:S02]  /*5d00*/  SYNCS.PHASECHK.TRANS64.TRYWAIT P1, [UR6+0x2a830], R11 ;  /* 0x02a8300bff0075a7 */ /* 0x000e640008020146 */
[----:B-1----:R-:W-:Y:S05]  /*5d10*/  @!P1 BRA `(.L_x_4967) ;  /* 0x0000012000d09947 */ /* 0x002fea0003800000 */
.L_x_4964:
[----:B01----:R-:W-:Y:S01]  /*5d20*/  VIADD R11, R17, 0x8 ;  /* 0x00000008110b7836 */ /* 0x003fe20000000000 */
[----:B------:R-:W-:Y:S01]  /*5d30*/  UIADD3 UR31, UR33, 0x1, URZ ;  /* 0x00000001211f7890 */ /* 0x000fe2000fffe03f */
[----:B------:R-:W-:Y:S01]  /*5d40*/  R2UR UR24, R6 ;  /* 0x00000000061872ca */ /* 0x000fe200000e0000 */
[----:B------:R-:W-:Y:S01]  /*5d50*/  UMOV UR27, 0x80000020 ;  /* 0x80000020001b7882 */ /* 0x000fe20000000000 */
[----:B------:R-:W-:Y:S01]  /*5d60*/  R2UR UR25, R7 ;  /* 0x00000000071972ca */ /* 0x000fe200000e0000 */
[----:B------:R0:W-:Y:S01]  /*5d70*/  BAR.SYNC.DEFER_BLOCKING R11, 0x100 ;  /* 0x0004000b0000751d */ /* 0x0001e20000010000 */
[----:B------:R-:W-:-:S04]  /*5d80*/  UISETP.NE.AND UP0, UPT, UR31, 0x2, UPT ;  /* 0x000000021f00788c */ /* 0x000fc8000bf05270 */
[----:B------:R-:W-:Y:S01]  /*5d90*/  USEL UR31, UR31, URZ, UP0 ;  /* 0x0000003f1f1f7287 */ /* 0x000fe20008000000 */
[----:B------:R-:W-:Y:S01]  /*5da0*/  UMOV UR7, 0x80000020 ;  /* 0x8000002000077882 */ /* 0x000fe20000000000 */
[----:B------:R-:W-:Y:S02]  /*5db0*/  UMOV UR11, 0x80000020 ;  /* 0x80000020000b7882 */ /* 0x000fe40000000000 */
[----:B------:R-:W-:Y:S01]  /*5dc0*/  UIMAD UR26, UR31, 0x600, UR28 ;  /* 0x000006001f1a78a4 */ /* 0x000fe2000f8e021c */
[----:B------:R-:W-:Y:S01]  /*5dd0*/  UMOV UR15, 0x80000020 ;  /* 0x80000020000f7882 */ /* 0x000fe20000000000 */
[----:B------:R-:W-:Y:S02]  /*5de0*/  UMOV UR19, 0x80000020 ;  /* 0x8000002000137882 */ /* 0x000fe40000000000 */
[----:B------:R-:W-:Y:S02]  /*5df0*/  UIADD3 UR6, UR26, 0x2, URZ ;  /* 0x000000021a067890 */ /* 0x000fe4000fffe03f */
[----:B------:R-:W-:-:S02]  /*5e00*/  UIADD3 UR10, UR26, 0x200, URZ ;  /* 0x000002001a0a7890 */ /* 0x000fc4000fffe03f */
[----:B------:R-:W-:Y:S02]  /*5e10*/  UIADD3 UR14, UR26, 0x202, URZ ;  /* 0x000002021a0e7890 */ /* 0x000fe4000fffe03f */
[----:B------:R-:W-:Y:S02]  /*5e20*/  UIADD3 UR18, UR26, 0x400, URZ ;  /* 0x000004001a127890 */ /* 0x000fe4000fffe03f */
[----:B------:R-:W-:Y:S01]  /*5e30*/  UIADD3 UR22, UR26, 0x402, URZ ;  /* 0x000004021a167890 */ /* 0x000fe2000fffe03f */
[----:B------:R-:W-:Y:S01]  /*5e40*/  UMOV UR23, 0x80000020 ;  /* 0x8000002000177882 */ /* 0x000fe20000000000 */
[----:B------:R-:W-:-:S06]  /*5e50*/  WARPGROUP.ARRIVE ;  /* 0x00000000000079c5 */ /* 0x000fcc0000000000 */
[----:B------:R-:W-:Y:S03]  /*5e60*/  QGMMA.64x128x32.F32.E4M3.E4M3 R120, gdesc[UR24], RZ, !UPT, gsb0 ;  /* 0x01e00000187879f3 */ /* 0x000fe6000c0008ff */
        /* <DEDUP_REMOVED lines=16> */
[----:B0-----:R-:W-:Y:S05]  /*5f70*/  @P2 BRA `(.L_x_4968) ;  /* 0x00000000002c2947 */ /* 0x001fea0003800000 */
[----:B------:R-:W-:Y:S05]  /*5f80*/  @!P0 BRA `(.L_x_4969) ;  /* 0x0000000000048947 */ /* 0x000fea0003800000 */
[----:B------:R-:W-:Y:S01]  /*5f90*/  BPT.TRAP 0x1 ;  /* 0x000000040000795c */ /* 0x000fe20000300000 */
.L_x_4969:
[----:B------:R-:W-:Y:S01]  /*5fa0*/  ULEA UR6, UR33, UR36, 0x3 ;  /* 0x0000002421067291 */ /* 0x000fe2000f8e183f */
[----:B------:R-:W-:-:S05]  /*5fb0*/  IMAD.U32 R11, RZ, RZ, UR34 ;  /* 0x00000022ff0b7e24 */ /* 0x000fca000f8e00ff */
[----:B------:R-:W-:-:S04]  /*5fc0*/  SHF.L.U32 R11, R11, 0x1f, RZ ;  /* 0x0000001f0b0b7819 */ /* 0x000fc800000006ff */
[----:B------:R0:W1:Y:S01]  /*5fd0*/  SYNCS.PHASECHK.TRANS64.TRYWAIT P1, [UR6+0x2a850], R11 ;  /* 0x02a8500bff0075a7 */ /* 0x0000620008020146 */
[----:B------:R-:W-:Y:S05]  /*5fe0*/  @!P0 BRA `(.L_x_4970) ;  /* 0x0000000000048947 */ /* 0x000fea0003800000 */
[----:B------:R-:W-:Y:S01]  /*5ff0*/  BPT.TRAP 0x1 ;  /* 0x000000040000795c */ /* 0x000fe20000300000 */
.L_x_4970:
[----:B-1----:R-:W-:Y:S05]  /*6000*/  @P1 BRA `(.L_x_4968) ;  /* 0x0000000000081947 */ /* 0x002fea0003800000 */
[----:B------:R-:W1:Y:S02]  /*6010*/  SYNCS.PHASECHK.TRANS64.TRYWAIT P1, [UR6+0x2a850], R11 ;  /* 0x02a8500bff0075a7 */ /* 0x000e640008020146 */
[----:B-1----:R-:W-:Y:S05]  /*6020*/  @!P1 BRA `(.L_x_4971) ;  /* 0x0000012000249947 */ /* 0x002fea0003800000 */
.L_x_4968:
        /* <DEDUP_REMOVED lines=29> */
.L_x_4972:
[----:B------:R-:W-:Y:S01]  /*6200*/  UISETP.NE.AND UP1, UPT, UR44, URZ, UPT ;  /* 0x0000003f2c00728c */ /* 0x000fe2000bf25270 */
[C---:B------:R-:W-:Y:S01]  /*6210*/  FMUL.FTZ R23, R0.reuse, R121 ;  /* 0x0000007900177220 */ /* 0x040fe20000410000 */
[C---:B------:R-:W-:Y:S01]  /*6220*/  FMUL.FTZ R121, R0.reuse, R142 ;  /* 0x0000008e00797220 */ /* 0x040fe20000410000 */
[C---:B------:R-:W-:Y:S01]  /*6230*/  FMUL.FTZ R189, R0.reuse, R132 ;  /* 0x0000008400bd7220 */ /* 0x040fe20000410000 */
[C---:B------:R-:W-:Y:S01]  /*6240*/  FMUL.FTZ R184, R0.reuse, R124 ;  /* 0x0000007c00b87220 */ /* 0x040fe20000410000 */
[----:B------:R-:W1:Y:S01]  /*6250*/  LDC R132, c[0x0][0x288] ;  /* 0x0000a200ff847b82 */ /* 0x000e620000000800 */
[----:B------:R-:W-:Y:S01]  /*6260*/  PLOP3.LUT P1, PT, PT, PT, UP1, 0x80, 0x0 ;  /* 0x000000000000781c */ /* 0x000fe20003f2f018 */
[C---:B------:R-:W-:Y:S01]  /*6270*/  FMUL.FTZ R19, R0.reuse, R134 ;  /* 0x0000008600137220 */ /* 0x040fe20000410000 */
[----:B------:R-:W-:Y:S01]  /*6280*/  PLOP3.LUT P2, PT, PT, PT, UP1, 0x80, 0x0 ;  /* 0x000000000000781c */ /* 0x000fe20003f4f018 */
[C---:B------:R-:W-:Y:S01]  /*6290*/  FMUL.FTZ R124, R0.reuse, R147 ;  /* 0x00000093007c7220 */ /* 0x040fe20000410000 */
[----:B------:R-:W-:Y:S01]  /*62a0*/  FMUL.FTZ R134, R0, R166 ;  /* 0x000000a600867220 */ /* 0x000fe20000410000 */
[----:B------:R-:W-:Y:S01]  /*62b0*/  @UP1 ULDC UR7, c[0x0][0x44c] ;  /* 0x0001130000071ab9 */ /* 0x000fe20000000800 */
[----:B------:R-:W-:-:S02]  /*62c0*/  IMAD.MOV.U32 R147, RZ, RZ, R5 ;  /* 0x000000ffff937224 */ /* 0x000fc400078e0005 */
[----:B------:R-:W-:Y:S01]  /*62d0*/  FMUL.FTZ R12, R0, R123 ;  /* 0x0000007b000c7220 */ /* 0x000fe20000410000 */
[----:B------:R-:W-:Y:S02]  /*62e0*/  IMAD.SHL.U32 R166, R8, 0x80, RZ ;  /* 0x0000008008a67824 */ /* 0x000fe400078e00ff */
[C---:B------:R-:W-:Y:S01]  /*62f0*/  FMUL.FTZ R123, R0.reuse, R146 ;  /* 0x00000092007b7220 */ /* 0x040fe20000410000 */
[C---:B0-----:R-:W-:Y:S01]  /*6300*/  FMUL.FTZ R11, R0.reuse, R122 ;  /* 0x0000007a000b7220 */ /* 0x041fe20000410000 */
[C---:B------:R-:W-:Y:S01]  /*6310*/  FMUL.FTZ R146, R0.reuse, R148 ;  /* 0x0000009400927220 */ /* 0x040fe20000410000 */
[----:B------:R-:W-:Y:S01]  /*6320*/  FMUL.FTZ R122, R0, R143 ;  /* 0x0000008f007a7220 */ /* 0x000fe20000410000 */
[----:B------:R-:W-:Y:S01]  /*6330*/  @P1 IMAD.HI.U32 R142, R5, UR7, RZ ;  /* 0x00000007058e1c27 */ /* 0x000fe2000f8e00ff */
[----:B------:R-:W-:-:S03]  /*6340*/  @UP1 ULDC UR7, c[0x0][0x450] ;  /* 0x0001140000071ab9 */ /* 0x000fc60000000800 */
[----:B------:R-:W-:Y:S01]  /*6350*/  FMUL.FTZ R148, R0, R149 ;  /* 0x0000009500947220 */ /* 0x000fe20000410000 */
[----:B------:R-:W-:Y:S01]  /*6360*/  IADD3 R143, -R166, 0x1, RZ ;  /* 0x00000001a68f7810 */ /* 0x000fe20007ffe1ff */
[C---:B------:R-:W-:Y:S01]  /*6370*/  FMUL.FTZ R13, R0.reuse, R126 ;  /* 0x0000007e000d7220 */ /* 0x040fe20000410000 */
[----:B------:R-:W-:Y:S01]  /*6380*/  @P2 SHF.R.U32.HI R147, RZ, UR7, R142 ;  /* 0x00000007ff932c19 */ /* 0x000fe2000801168e */
[C---:B------:R-:W-:Y:S01]  /*6390*/  FMUL.FTZ R14, R0.reuse, R127 ;  /* 0x0000007f000e7220 */ /* 0x040fe20000410000 */
[C---:B------:R-:W-:Y:S01]  /*63a0*/  FMUL.FTZ R126, R0.reuse, R151 ;  /* 0x00000097007e7220 */ /* 0x040fe20000410000 */
[----:B------:R-:W-:Y:S01]  /*63b0*/  UISETP.NE.AND UP0, UPT, UR43, URZ, UPT ;  /* 0x0000003f2b00728c */ /* 0x000fe2000bf05270 */
[C---:B------:R-:W-:Y:S01]  /*63c0*/  FMUL.FTZ R186, R0.reuse, R128 ;  /* 0x0000008000ba7220 */ /* 0x040fe20000410000 */
[----:B------:R-:W0:Y:S01]  /*63d0*/  SHFL.IDX PT, R149, R147, RZ, 0x1c1f ;  /* 0x001c1fff93957589 */ /* 0x000e2200000e0000 */
        /* <DEDUP_REMOVED lines=14> */
[----:B------:R-:W-:Y:S01]  /*64c0*/  ULEA UR6, UR31, UR36, 0x3 ;  /* 0x000000241f067291 */ /* 0x000fe2000f8e183f */
        /* <DEDUP_REMOVED lines=35> */
[----:B------:R-:W-:Y:S01]  /*6700*/  PLOP3.LUT P1, PT, PT, PT, UP0, 0x40, 0x0 ;  /* 0x000000000000781c */ /* 0x000fe20003f2e808 */
[----:B------:R-:W-:Y:S01]  /*6710*/  UMOV UR7, UR45 ;  /* 0x0000002d00077c82 */ /* 0x000fe20008000000 */
[----:B------:R-:W2:Y:S01]  /*6720*/  MUFU.TANH R22, R22 ;  /* 0x0000001600167308 */ /* 0x000ea20000002400 */
[----:B------:R-:W-:Y:S01]  /*6730*/  UPRMT UR6, UR29, 0x654, UR6 ;  /* 0x000006541d067896 */ /* 0x000fe20008000006 */
[----:B------:R-:W-:-:S04]  /*6740*/  IMAD R145, R16, UR7, R145 ;  /* 0x0000000710917c24 */ /* 0x000fc8000f8e0291 */
[----:B-1----:R-:W-:Y:S02]  /*6750*/  IMAD.IADD R145, R145, 0x1, -R132 ;  /* 0x0000000191917824 */ /* 0x002fe400078e0a84 */
[----:B------:R-:W1:Y:S02]  /*6760*/  MUFU.TANH R23, R23 ;  /* 0x0000001700177308 */ /* 0x000e640000002400 */
[C---:B------:R-:W-:Y:S01]  /*6770*/  VIADD R174, R145.reuse, UR50 ;  /* 0x0000003291ae7c36 */ /* 0x040fe20008000000 */
[----:B------:R-:W-:Y:S01]  /*6780*/  SYNCS.ARRIVE.TRANS64.RED.A1T0 RZ, [UR6], RZ ;  /* 0x000000ffffff79a7 */ /* 0x000fe20008100406 */
[----:B------:R-:W-:Y:S02]  /*6790*/  VIADD R177, R145, UR32 ;  /* 0x0000002091b17c36 */ /* 0x000fe40008000000 */
[--C-:B0-----:R-:W-:Y:S02]  /*67a0*/  IMAD.IADD R170, R174, 0x1, R149.reuse ;  /* 0x00000001aeaa7824 */ /* 0x101fe400078e0295 */
[----:B------:R-:W0:Y:S01]  /*67b0*/  MUFU.TANH R11, R11 ;  /* 0x0000000b000b7308 */ /* 0x000e220000002400 */
[----:B------:R-:W-:-:S07]  /*67c0*/  IMAD.IADD R172, R177, 0x1, R149 ;  /* 0x00000001b1ac7824 */ /* 0x000fce00078e0295 */
[----:B------:R-:W3:Y:S08]  /*67d0*/  MUFU.TANH R12, R12 ;  /* 0x0000000c000c7308 */ /* 0x000ef00000002400 */
        /* <DEDUP_REMOVED lines=69> */
[----:B------:R-:W1:Y:S02]  /*6c30*/  @P1 LDC.64 R144, c[0x0][0x9e8] ;  /* 0x00027a00ff901b82 */ /* 0x000e640000000a00 */
[----:B-1----:R-:W-:-:S05]  /*6c40*/  @P1 IMAD.HI.U32 R144, R149, R144, RZ ;  /* 0x0000009095901227 */ /* 0x002fca00078e00ff */
[----:B------:R-:W-:-:S04]  /*6c50*/  @P1 SHF.R.U32.HI R149, RZ, R145, R144 ;  /* 0x00000091ff951219 */ /* 0x000fc80000011690 */
[----:B------:R-:W-:Y:S01]  /*6c60*/  LOP3.LUT R149, RZ, R149, RZ, 0x33, !PT ;  /* 0x00000095ff957212 */ /* 0x000fe200078e33ff */
[----:B------:R-:W-:Y:S06]  /*6c70*/  BRA `(.L_x_4976) ;  /* 0x0000000000147947 */ /* 0x000fec0003800000 */
.L_x_4975:
[----:B------:R-:W-:-:S05]  /*6c80*/  IMAD.U32 R152, RZ, RZ, UR49 ;  /* 0x00000031ff987e24 */ /* 0x000fca000f8e00ff */
[----:B------:R-:W-:-:S13]  /*6c90*/  ISETP.NE.AND P1, PT, R152, 0x1, PT ;  /* 0x000000019800780c */ /* 0x000fda0003f25270 */
[----:B------:R-:W1:Y:S02]  /*6ca0*/  @P1 LDC.64 R144, c[0x0][0x9e8] ;  /* 0x00027a00ff901b82 */ /* 0x000e640000000a00 */
[----:B-1----:R-:W-:-:S05]  /*6cb0*/  @P1 IMAD.HI.U32 R144, R149, R144, RZ ;  /* 0x0000009095901227 */ /* 0x002fca00078e00ff */
[----:B------:R-:W-:-:S07]  /*6cc0*/  @P1 SHF.R.U32.HI R149, RZ, R145, R144 ;  /* 0x00000091ff951219 */ /* 0x000fce0000011690 */
.L_x_4976:
[----:B------:R-:W-:Y:S05]  /*6cd0*/  BSYNC B0 ;  /* 0x0000000000007941 */ /* 0x000fea0003800000 */
.L_x_4974:
[----:B------:R-:W-:-:S04]  /*6ce0*/  IMAD R149, R149, R152, -R166 ;  /* 0x0000009895957224 */ /* 0x000fc800078e0aa6 */
[----:B------:R-:W-:-:S05]  /*6cf0*/  IMAD R149, R2, -0x2, R149 ;  /* 0xfffffffe02957824 */ /* 0x000fca00078e0295 */
[----:B------:R-:W-:Y:S02]  /*6d00*/  VIADDMNMX R170, R149, R152, R170, PT ;  /* 0x0000009895aa7246 */ /* 0x000fe400038001aa */
[----:B------:R-:W-:-:S07]  /*6d10*/  VIMNMX R172, R172, R149, !PT ;  /* 0x00000095acac7248 */ /* 0x000fce0007fe0100 */
.L_x_4973:
[----:B------:R-:W-:Y:S01]  /*6d20*/  ISETP.GT.AND P1, PT, R8, -0x1, PT ;  /* 0xffffffff0800780c */ /* 0x000fe20003f24270 */
[----:B------:R-:W1:Y:S01]  /*6d30*/  SHFL.IDX PT, R181, R147, 0x1, 0x1c1f ;  /* 0x003c1f0093b57f89 */ /* 0x000e6200000e0000 */
[----:B------:R-:W-:Y:S02]  /*6d40*/  UISETP.NE.AND UP0, UPT, UR43, URZ, UPT ;  /* 0x0000003f2b00728c */ /* 0x000fe4000bf05270 */
[C---:B------:R-:W-:Y:S02]  /*6d50*/  ISETP.GT.AND P6, PT, R172.reuse, RZ, P1 ;  /* 0x000000ffac00720c */ /* 0x040fe40000fc4270 */
[C---:B------:R-:W-:Y:S02]  /*6d60*/  ISETP.GT.AND P2, PT, R172.reuse, 0x1, P1 ;  /* 0x00000001ac00780c */ /* 0x040fe40000f44270 */
[----:B------:R-:W-:Y:S02]  /*6d70*/  ISETP.GT.AND P3, PT, R172, 0x8, P1 ;  /* 0x00000008ac00780c */ /* 0x000fe40000f64270 */
[----:B------:R-:W-:-:S02]  /*6d80*/  ISETP.LT.OR P6, PT, R170, 0x1, P6 ;  /* 0x00000001aa00780c */ /* 0x000fc400037c1670 */
[C---:B------:R-:W-:Y:S02]  /*6d90*/  ISETP.LT.OR P2, PT, R170.reuse, 0x2, P2 ;  /* 0x00000002aa00780c */ /* 0x040fe40001741670 */
[----:B------:R-:W-:Y:S02]  /*6da0*/  ISETP.LT.OR P3, PT, R170, 0x9, P3 ;  /* 0x00000009aa00780c */ /* 0x000fe40001f61670 */
[C---:B------:R-:W-:Y:S02]  /*6db0*/  ISETP.GT.AND P5, PT, R172.reuse, 0x9, P1 ;  /* 0x00000009ac00780c */ /* 0x040fe40000fa4270 */
[----:B------:R-:W-:Y:S02]  /*6dc0*/  ISETP.GT.AND P4, PT, R172, 0x10, P1 ;  /* 0x00000010ac00780c */ /* 0x000fe40000f84270 */
[----:B------:R-:W-:Y:S02]  /*6dd0*/  FSEL R167, R22, -INF , !P6 ;  /* 0xff80000016a77808 */ /* 0x000fe40007000000 */
[----:B------:R-:W-:-:S02]  /*6de0*/  FSEL R171, R23, -INF , !P2 ;  /* 0xff80000017ab7808 */ /* 0x000fc40005000000 */
[C---:B------:R-:W-:Y:S01]  /*6df0*/  ISETP.GT.AND P6, PT, R172.reuse, 0x11, P1 ;  /* 0x00000011ac00780c */ /* 0x040fe20000fc4270 */
[----:B-1----:R-:W-:Y:S01]  /*6e00*/  IMAD.IADD R177, R177, 0x1, R181 ;  /* 0x00000001b1b17824 */ /* 0x002fe200078e02b5 */
[----:B------:R-:W-:Y:S02]  /*6e10*/  ISETP.GT.AND P2, PT, R172, 0x18, P1 ;  /* 0x00000018ac00780c */ /* 0x000fe40000f44270 */
[----:B------:R-:W-:Y:S02]  /*6e20*/  FSEL R169, R184, -INF , !P3 ;  /* 0xff800000b8a97808 */ /* 0x000fe40005800000 */
[----:B------:R-:W-:Y:S02]  /*6e30*/  ISETP.GT.AND P3, PT, R172, 0x19, P1 ;  /* 0x00000019ac00780c */ /* 0x000fe40000f64270 */
[C---:B------:R-:W-:Y:S02]  /*6e40*/  ISETP.LT.OR P5, PT, R170.reuse, 0xa, P5 ;  /* 0x0000000aaa00780c */ /* 0x040fe40002fa1670 */
[----:B------:R-:W-:-:S02]  /*6e50*/  ISETP.LT.OR P4, PT, R170, 0x11, P4 ;  /* 0x00000011aa00780c */ /* 0x000fc40002781670 */
[C---:B------:R-:W-:Y:S02]  /*6e60*/  ISETP.LT.OR P6, PT, R170.reuse, 0x12, P6 ;  /* 0x00000012aa00780c */ /* 0x040fe400037c1670 */
[C---:B------:R-:W-:Y:S02]  /*6e70*/  ISETP.LT.OR P2, PT, R170.reuse, 0x19, P2 ;  /* 0x00000019aa00780c */ /* 0x040fe40001741670 */
[----:B------:R-:W-:Y:S02]  /*6e80*/  ISETP.LT.OR P3, PT, R170, 0x1a, P3 ;  /* 0x0000001aaa00780c */ /* 0x000fe40001f61670 */
[----:B0-----:R-:W-:Y:S02]  /*6e90*/  FSEL R185, R185, -INF , !P5 ;  /* 0xff800000b9b97808 */ /* 0x001fe40006800000 */
[----:B------:R-:W-:Y:S02]  /*6ea0*/  FSEL R179, R186, -INF , !P4 ;  /* 0xff800000bab37808 */ /* 0x000fe40006000000 */
[----:B------:R-:W-:-:S02]  /*6eb0*/  ISETP.GT.AND P5, PT, R172, 0x20, P1 ;  /* 0x00000020ac00780c */ /* 0x000fc40000fa4270 */
[C---:B------:R-:W-:Y:S02]  /*6ec0*/  ISETP.GT.AND P4, PT, R172.reuse, 0x21, P1 ;  /* 0x00000021ac00780c */ /* 0x040fe40000f84270 */
[----:B------:R-:W-:Y:S02]  /*6ed0*/  FSEL R187, R187, -INF , !P6 ;  /* 0xff800000bbbb7808 */ /* 0x000fe40007000000 */
[----:B------:R-:W-:Y:S02]  /*6ee0*/  FSEL R189, R189, -INF , !P2 ;  /* 0xff800000bdbd7808 */ /* 0x000fe40005000000 */
[C---:B------:R-:W-:Y:S02]  /*6ef0*/  ISETP.GT.AND P6, PT, R172.reuse, 0x28, P1 ;  /* 0x00000028ac00780c */ /* 0x040fe40000fc4270 */
[----:B------:R-:W-:Y:S02]  /*6f00*/  ISETP.GT.AND P2, PT, R172, 0x29, P1 ;  /* 0x00000029ac00780c */ /* 0x000fe40000f44270 */
[----:B------:R-:W-:-:S02]  /*6f10*/  FSEL R173, R188, -INF , !P3 ;  /* 0xff800000bcad7808 */ /* 0x000fc40005800000 */
[----:B------:R-:W-:Y:S02]  /*6f20*/  ISETP.GT.AND P3, PT, R172, 0x30, P1 ;  /* 0x00000030ac00780c */ /* 0x000fe40000f64270 */
[C---:B------:R-:W-:Y:S02]  /*6f30*/  ISETP.LT.OR P5, PT, R170.reuse, 0x21, P5 ;  /* 0x00000021aa00780c */ /* 0x040fe40002fa1670 */
[C---:B------:R-:W-:Y:S02]  /*6f40*/  ISETP.LT.OR P4, PT, R170.reuse, 0x22, P4 ;  /* 0x00000022aa00780c */ /* 0x040fe40002781670 */
[C---:B------:R-:W-:Y:S02]  /*6f50*/  ISETP.LT.OR P6, PT, R170.reuse, 0x29, P6 ;  /* 0x00000029aa00780c */ /* 0x040fe400037c1670 */
[C---:B------:R-:W-:Y:S02]  /*6f60*/  ISETP.LT.OR P2, PT, R170.reuse, 0x2a, P2 ;  /* 0x0000002aaa00780c */ /* 0x040fe40001741670 */
[----:B------:R-:W-:-:S02]  /*6f70*/  ISETP.LT.OR P3, PT, R170, 0x31, P3 ;  /* 0x00000031aa00780c */ /* 0x000fc40001f61670 */
[----:B------:R-:W-:Y:S02]  /*6f80*/  FSEL R191, R191, -INF , !P5 ;  /* 0xff800000bfbf7808 */ /* 0x000fe40006800000 */
[----:B------:R-:W-:Y:S02]  /*6f90*/  FSEL R175, R190, -INF , !P4 ;  /* 0xff800000beaf7808 */ /* 0x000fe40006000000 */
[C---:B------:R-:W-:Y:S02]  /*6fa0*/  ISETP.GT.AND P5, PT, R172.reuse, 0x31, P1 ;  /* 0x00000031ac00780c */ /* 0x040fe40000fa4270 */
[----:B------:R-:W-:Y:S02]  /*6fb0*/  ISETP.GT.AND P4, PT, R172, 0x38, P1 ;  /* 0x00000038ac00780c */ /* 0x000fe40000f84270 */
[----:B------:R-:W-:Y:S02]  /*6fc0*/  FSEL R193, R193, -INF , !P6 ;  /* 0xff800000c1c17808 */ /* 0x000fe40007000000 */
[----:B------:R-:W-:-:S02]  /*6fd0*/  FSEL R152, R192, -INF , !P2 ;  /* 0xff800000c0987808 */ /* 0x000fc40005000000 */
[C---:B------:R-:W-:Y:S02]  /*6fe0*/  ISETP.GT.AND P6, PT, R172.reuse, 0x39, P1 ;  /* 0x00000039ac00780c */ /* 0x040fe40000fc4270 */
        /* <DEDUP_REMOVED lines=8> */
[----:B------:R-:W-:Y:S02]  /*7070*/  FSEL R147, R195, -INF , !P5 ;  /* 0xff800000c3937808 */ /* 0x000fe40006800000 */
[----:B------:R-:W-:Y:S02]  /*7080*/  FSEL R144, R146, -INF , !P4 ;  /* 0xff80000092907808 */ /* 0x000fe40006000000 */
[----:B------:R-:W-:-:S02]  /*7090*/  ISETP.GT.AND P5, PT, R172, 0x48, P1 ;  /* 0x00000048ac00780c */ /* 0x000fc40000fa4270 */
[----:B------:R-:W-:Y:S02]  /*70a0*/  ISETP.GT.AND P4, PT, R172, 0x49, P1 ;  /* 0x00000049ac00780c */ /* 0x000fe40000f84270 */
        /* <DEDUP_REMOVED lines=13> */
[----:B------:R-:W-:Y:S02]  /*7180*/  ISETP.GT.AND P4, PT, R172, 0x60, P1 ;  /* 0x00000060ac00780c */ /* 0x000fe40000f84270 */
[----:B------:R-:W-:Y:S02]  /*7190*/  FSEL R153, R155, -INF , !P6 ;  /* 0xff8000009b997808 */ /* 0x000fe40007000000 */
[----:B------:R-:W-:Y:S02]  /*71a0*/  FSEL R154, R156, -INF , !P2 ;  /* 0xff8000009c9a7808 */ /* 0x000fe40005000000 */
[----:B------:R-:W-:-:S02]  /*71b0*/  ISETP.GT.AND P2, PT, R172, 0x68, P1 ;  /* 0x00000068ac00780c */ /* 0x000fc40000f44270 */
[----:B------:R-:W-:Y:S02]  /*71c0*/  FSEL R155, R157, -INF , !P3 ;  /* 0xff8000009d9b7808 */ /* 0x000fe40005800000 */
[----:B------:R-:W-:Y:S02]  /*71d0*/  ISETP.GT.AND P3, PT, R172, 0x69, P1 ;  /* 0x00000069ac00780c */ /* 0x000fe40000f64270 */
[C---:B------:R-:W-:Y:S02]  /*71e0*/  ISETP.LT.OR P4, PT, R170.reuse, 0x61, P4 ;  /* 0x00000061aa00780c */ /* 0x040fe40002781670 */
[C---:B------:R-:W-:Y:S02]  /*71f0*/  ISETP.LT.OR P2, PT, R170.reuse, 0x69, P2 ;  /* 0x00000069aa00780c */ /* 0x040fe40001741670 */
[----:B------:R-:W-:Y:S02]  /*7200*/  ISETP.LT.OR P3, PT, R170, 0x6a, P3 ;  /* 0x0000006aaa00780c */ /* 0x000fe40001f61670 */
[----:B------:R-:W-:-:S02]  /*7210*/  ISETP.GT.AND P5, PT, R172, 0x59, P1 ;  /* 0x00000059ac00780c */ /* 0x000fc40000fa4270 */
[----:B------:R-:W-:Y:S02]  /*7220*/  FSEL R157, R159, -INF , !P4 ;  /* 0xff8000009f9d7808 */ /* 0x000fe40006000000 */
[----:B------:R-:W-:Y:S02]  /*7230*/  ISETP.GT.AND P6, PT, R172, 0x61, P1 ;  /* 0x00000061ac00780c */ /* 0x000fe40000fc4270 */
[----:B------:R-:W-:Y:S02]  /*7240*/  FSEL R159, R161, -INF , !P2 ;  /* 0xff800000a19f7808 */ /* 0x000fe40005000000 */
[----:B------:R-:W-:Y:S02]  /*7250*/  FSEL R161, R162, -INF , !P3 ;  /* 0xff800000a2a17808 */ /* 0x000fe40005800000 */
[----:B------:R-:W-:Y:S02]  /*7260*/  ISETP.LT.OR P5, PT, R170, 0x5a, P5 ;  /* 0x0000005aaa00780c */ /* 0x000fe40002fa1670 */
[----:B------:R-:W-:-:S02]  /*7270*/  PLOP3.LUT P3, PT, PT, PT, UP0, 0x40, 0x0 ;  /* 0x000000000000781c */ /* 0x000fc40003f6e808 */
[----:B------:R-:W-:Y:S02]  /*7280*/  ISETP.LT.OR P6, PT, R170, 0x62, P6 ;  /* 0x00000062aa00780c */ /* 0x000fe400037c1670 */
[----:B------:R-:W-:Y:S02]  /*7290*/  FSEL R156, R158, -INF , !P5 ;  /* 0xff8000009e9c7808 */ /* 0x000fe40006800000 */
[C---:B------:R-:W-:Y:S02]  /*72a0*/  ISETP.GT.AND P5, PT, R172.reuse, 0x70, P1 ;  /* 0x00000070ac00780c */ /* 0x040fe40000fa4270 */
[----:B------:R-:W-:Y:S02]  /*72b0*/  ISETP.GT.AND P4, PT, R172, 0x71, P1 ;  /* 0x00000071ac00780c */ /* 0x000fe40000f84270 */
[----:B------:R-:W-:Y:S01]  /*72c0*/  FSEL R158, R160, -INF , !P6 ;  /* 0xff800000a09e7808 */ /* 0x000fe20007000000 */
[----:B------:R-:W-:Y:S01]  /*72d0*/  IMAD.IADD R160, R174, 0x1, R181 ;  /* 0x00000001aea07824 */ /* 0x000fe200078e02b5 */
[----:B------:R-:W-:-:S02]  /*72e0*/  ISETP.GT.AND P6, PT, R172, 0x78, P1 ;  /* 0x00000078ac00780c */ /* 0x000fc40000fc4270 */
[----:B------:R-:W-:Y:S02]  /*72f0*/  ISETP.GT.AND P2, PT, R172, 0x79, P1 ;  /* 0x00000079ac00780c */ /* 0x000fe40000f44270 */
[C---:B------:R-:W-:Y:S02]  /*7300*/  ISETP.LT.OR P5, PT, R170.reuse, 0x71, P5 ;  /* 0x00000071aa00780c */ /* 0x040fe40002fa1670 */
[C---:B------:R-:W-:Y:S02]  /*7310*/  ISETP.LT.OR P4, PT, R170.reuse, 0x72, P4 ;  /* 0x00000072aa00780c */ /* 0x040fe40002781670 */
[C---:B------:R-:W-:Y:S02]  /*7320*/  ISETP.LT.OR P6, PT, R170.reuse, 0x79, P6 ;  /* 0x00000079aa00780c */ /* 0x040fe400037c1670 */
[----:B------:R-:W-:Y:S02]  /*7330*/  ISETP.LT.OR P2, PT, R170, 0x7a, P2 ;  /* 0x0000007aaa00780c */ /* 0x000fe40001741670 */
[----:B------:R-:W-:-:S02]  /*7340*/  FSEL R162, R163, -INF , !P5 ;  /* 0xff800000a3a27808 */ /* 0x000fc40006800000 */
        /* <DEDUP_REMOVED lines=17> */
.L_x_4979:
[----:B------:R-:W-:-:S05]  /*7460*/  IMAD.U32 R168, RZ, RZ, UR49 ;  /* 0x00000031ffa87e24 */ /* 0x000fca000f8e00ff */
[----:B------:R-:W-:-:S13]  /*7470*/  ISETP.NE.AND P2, PT, R168, 0x1, PT ;  /* 0x00000001a800780c */ /* 0x000fda0003f45270 */
[----:B------:R-:W0:Y:S02]  /*7480*/  @P2 LDC.64 R22, c[0x0][0x9e8] ;  /* 0x00027a00ff162b82 */ /* 0x000e240000000a00 */
[----:B0-----:R-:W-:-:S05]  /*7490*/  @P2 IMAD.HI.U32 R22, R181, R22, RZ ;  /* 0x00000016b5162227 */ /* 0x001fca00078e00ff */
[----:B------:R-:W-:-:S07]  /*74a0*/  @P2 SHF.R.U32.HI R181, RZ, R23, R22 ;  /* 0x00000017ffb52219 */ /* 0x000fce0000011616 */
.L_x_4980:
[----:B------:R-:W-:Y:S05]  /*74b0*/  BSYNC B0 ;  /* 0x0000000000007941 */ /* 0x000fea0003800000 */
.L_x_4978:
[----:B------:R-:W-:-:S04]  /*74c0*/  IMAD R181, R181, R168, -R166 ;  /* 0x000000a8b5b57224 */ /* 0x000fc800078e0aa6 */
[----:B------:R-:W-:-:S05]  /*74d0*/  IMAD R181, R2, -0x2, R181 ;  /* 0xfffffffe02b57824 */ /* 0x000fca00078e02b5 */
[----:B------:R-:W-:Y:S02]  /*74e0*/  VIADDMNMX R160, R181, R168, R160, PT ;  /* 0x000000a8b5a07246 */ /* 0x000fe400038001a0 */
[----:B------:R-:W-:-:S07]  /*74f0*/  VIMNMX R177, R177, R181, !PT ;  /* 0x000000b5b1b17248 */ /* 0x000fce0007fe0100 */
.L_x_4977:
[----:B------:R-:W-:Y:S01]  /*7500*/  FMNMX.FTZ R22, R167, R10, !PT ;  /* 0x0000000aa7167209 */ /* 0x000fe20007810000 */
[----:B------:R-:W-:Y:S01]  /*7510*/  UMOV UR6, UR48 ;  /* 0x0000003000067c82 */ /* 0x000fe20008000000 */
[----:B------:R-:W-:Y:S01]  /*7520*/  ISETP.GT.AND P5, PT, R177, 0x10, P1 ;  /* 0x00000010b100780c */ /* 0x000fe20000fa4270 */
[----:B------:R-:W-:Y:S01]  /*7530*/  IMAD.U32 R183, RZ, RZ, UR6 ;  /* 0x00000006ffb77e24 */ /* 0x000fe2000f8e00ff */
[----:B------:R-:W-:Y:S02]  /*7540*/  FMNMX.FTZ R22, R171, R22, !PT ;  /* 0x00000016ab167209 */ /* 0x000fe40007810000 */
[----:B------:R-:W-:Y:S02]  /*7550*/  ISETP.LT.OR P5, PT, R160, 0x11, P5 ;  /* 0x00000011a000780c */ /* 0x000fe40002fa1670 */
[----:B------:R-:W-:Y:S02]  /*7560*/  FMNMX.FTZ R22, R169, R22, !PT ;  /* 0x00000016a9167209 */ /* 0x000fe40007810000 */
[----:B------:R-:W-:-:S02]  /*7570*/  FSEL R15, R15, -INF , !P5 ;  /* 0xff8000000f0f7808 */ /* 0x000fc40006800000 */
[----:B------:R-:W-:Y:S02]  /*7580*/  FMNMX.FTZ R22, R185, R22, !PT ;  /* 0x00000016b9167209 */ /* 0x000fe40007810000 */
[----:B------:R-:W-:Y:S02]  /*7590*/  ISETP.GT.AND P5, PT, R177, 0x20, P1 ;  /* 0x00000020b100780c */ /* 0x000fe40000fa4270 */
        /* <DEDUP_REMOVED lines=9> */
[----:B------:R-:W-:-:S02]  /*7630*/  FSEL R21, R21, -INF , !P5 ;  /* 0xff80000015157808 */ /* 0x000fc40006800000 */
[----:B------:R-:W-:Y:S02]  /*7640*/  FMNMX.FTZ R22, R175, R22, !PT ;  /* 0x00000016af167209 */ /* 0x000fe40007810000 */
[----:B------:R-:W-:Y:S02]  /*7650*/  ISETP.GT.AND P5, PT, R177, RZ, P1 ;  /* 0x000000ffb100720c */ /* 0x000fe40000fa4270 */
[----:B------:R-:W-:Y:S02]  /*7660*/  FMNMX.FTZ R23, R193, R22, !PT ;  /* 0x00000016c1177209 */ /* 0x000fe40007810000 */
[----:B------:R-:W-:Y:S02]  /*7670*/  FSEL R14, R14, -INF , !P4 ;  /* 0xff8000000e0e7808 */ /* 0x000fe40006000000 */
[----:B------:R-:W-:Y:S02]  /*7680*/  FMNMX.FTZ R22, R152, R23, !PT ;  /* 0x0000001798167209 */ /* 0x000fe40007810000 */
[----:B------:R-:W-:-:S02]  /*7690*/  ISETP.LT.OR P3, PT, R160, 0x9, P3 ;  /* 0x00000009a000780c */ /* 0x000fc40001f61670 */
        /* <DEDUP_REMOVED lines=9> */
[----:B------:R-:W-:Y:S02]  /*7730*/  ISETP.LT.OR P2, PT, R160, 0x2, P2 ;  /* 0x00000002a000780c */ /* 0x000fe40001741670 */
[----:B------:R-:W-:Y:S02]  /*7740*/  FMNMX.FTZ R23, R148, R23, !PT ;  /* 0x0000001794177209 */ /* 0x000fe40007810000 */
[----:B------:R-:W-:-:S02]  /*7750*/  FSEL R178, R11, -INF , !P5 ;  /* 0xff8000000bb27808 */ /* 0x000fc40006800000 */
[----:B------:R-:W-:Y:S02]  /*7760*/  FMNMX.FTZ R22, R150, R23, !PT ;  /* 0x0000001796167209 */ /* 0x000fe40007810000 */
[----:B------:R-:W-:Y:S02]  /*7770*/  FSEL R12, R12, -INF , !P2 ;  /* 0xff8000000c0c7808 */ /* 0x000fe40005000000 */
        /* <DEDUP_REMOVED lines=18> */
[----:B0-----:R-:W-:Y:S02]  /*78a0*/  FMNMX.FTZ R166, R23, R22, !PT ;  /* 0x0000001617a67209 */ /* 0x001fe40007810000 */
[----:B------:R-:W-:Y:S02]  /*78b0*/  FSEL R23, R13, -INF , !P3 ;  /* 0xff8000000d177808 */ /* 0x000fe40005800000 */
[----:B------:R-:W-:Y:S01]  /*78c0*/  ISETP.GT.AND P3, PT, R177, 0x18, P1 ;  /* 0x00000018b100780c */ /* 0x000fe20000f64270 */
[----:B------:R-:W0:Y:S03]  /*78d0*/  SHFL.BFLY PT, R181, R166, 0x1, 0x1f ;  /* 0x0c201f00a6b57f89 */ /* 0x000e2600000e0000 */
[----:B------:R-:W-:-:S04]  /*78e0*/  ISETP.LT.OR P3, PT, R160, 0x19, P3 ;  /* 0x00000019a000780c */ /* 0x000fc80001f61670 */
[----:B------:R-:W-:Y:S02]  /*78f0*/  FSEL R19, R19, -INF , !P3 ;  /* 0xff80000013137808 */ /* 0x000fe40005800000 */
[----:B------:R-:W-:-:S04]  /*7900*/  ISETP.GT.AND P3, PT, R177, 0x28, P1 ;  /* 0x00000028b100780c */ /* 0x000fc80000f64270 */
[----:B------:R-:W-:-:S04]  /*7910*/  ISETP.LT.OR P3, PT, R160, 0x29, P3 ;  /* 0x00000029a000780c */ /* 0x000fc80001f61670 */
[----:B------:R-:W-:Y:S02]  /*7920*/  FSEL R121, R121, -INF , !P3 ;  /* 0xff80000079797808 */ /* 0x000fe40005800000 */
[----:B------:R-:W-:-:S04]  /*7930*/  ISETP.GT.AND P3, PT, R177, 0x31, P1 ;  /* 0x00000031b100780c */ /* 0x000fc80000f64270 */
[----:B------:R-:W-:Y:S02]  /*7940*/  ISETP.LT.OR P3, PT, R160, 0x32, P3 ;  /* 0x00000032a000780c */ /* 0x000fe40001f61670 */
[----:B0-----:R-:W-:Y:S02]  /*7950*/  FMNMX.FTZ R22, R166, R181, !PT ;  /* 0x000000b5a6167209 */ /* 0x001fe40007810000 */
[----:B------:R-:W-:Y:S02]  /*7960*/  FSEL R124, R124, -INF , !P3 ;  /* 0xff8000007c7c7808 */ /* 0x000fe40005800000 */
[C---:B------:R-:W-:Y:S01]  /*7970*/  FSETP.NEU.FTZ.AND P6, PT, R22.reuse, -INF , PT ;  /* 0xff8000001600780b */ /* 0x040fe20003fdd000 */
[----:B------:R-:W-:-:S01]  /*7980*/  FFMA.FTZ R168, R22, R183, -8 ;  /* 0xc100000016a87423 */ /* 0x000fc200000100b7 */
[----:B------:R-:W-:-:S04]  /*7990*/  ISETP.GT.AND P3, PT, R177, 0x41, P1 ;  /* 0x00000041b100780c */ /* 0x000fc80000f64270 */
[----:B------:R-:W-:Y:S02]  /*79a0*/  FSEL R166, R168, RZ, P6 ;  /* 0x000000ffa8a67208 */ /* 0x000fe40003000000 */
[----:B------:R-:W-:Y:S02]  /*79b0*/  FSEL R168, R18, -INF , !P2 ;  /* 0xff80000012a87808 */ /* 0x000fe40005000000 */
[----:B------:R-:W-:Y:S01]  /*79c0*/  ISETP.GT.AND P2, PT, R177, 0x21, P1 ;  /* 0x00000021b100780c */ /* 0x000fe20000f44270 */
[----:B------:R-:W-:-:S01]  /*79d0*/  FFMA.FTZ R13, R169, UR6, -R166 ;  /* 0x00000006a90d7c23 */ /* 0x000fc200080108a6 */
[----:B------:R-:W-:Y:S01]  /*79e0*/  FSEL R169, R20, -INF , !P4 ;  /* 0xff80000014a97808 */ /* 0x000fe20006000000 */
[----:B------:R-:W-:-:S01]  /*79f0*/  FFMA.FTZ R179, R179, UR6, -R166 ;  /* 0x00000006b3b37c23 */ /* 0x000fc200080108a6 */
[----:B------:R-:W-:Y:S01]  /*7a00*/  ISETP.LT.OR P2, PT, R160, 0x22, P2 ;  /* 0x00000022a000780c */ /* 0x000fe20001741670 */
[----:B------:R0:W-:Y:S01]  /*7a10*/  MUFU.EX2 R20, R13 ;  /* 0x0000000d00147308 */ /* 0x0001e20000000800 */
[----:B------:R-:W-:Y:S01]  /*7a20*/  ISETP.GT.AND P4, PT, R177, 0x29, P1 ;  /* 0x00000029b100780c */ /* 0x000fe20000f84270 */
[--C-:B------:R-:W-:Y:S01]  /*7a30*/  FFMA.FTZ R181, R147, UR6, -R166.reuse ;  /* 0x0000000693b57c23 */ /* 0x100fe200080108a6 */
[----:B------:R-:W-:Y:S01]  /*7a40*/  FSEL R120, R120, -INF , !P2 ;  /* 0xff80000078787808 */ /* 0x000fe20005000000 */
[--C-:B------:R-:W-:Y:S01]  /*7a50*/  FFMA.FTZ R182, R144, UR6, -R166.reuse ;  /* 0x0000000690b67c23 */ /* 0x100fe200080108a6 */
[----:B------:R-:W-:Y:S01]  /*7a60*/  ISETP.GT.AND P2, PT, R177, 0x30, P1 ;  /* 0x00000030b100780c */ /* 0x000fe20000f44270 */
[--C-:B------:R-:W-:Y:S01]  /*7a70*/  FFMA.FTZ R171, R171, UR6, -R166.reuse ;  /* 0x00000006abab7c23 */ /* 0x100fe200080108a6 */
[----:B------:R-:W-:Y:S01]  /*7a80*/  ISETP.LT.OR P4, PT, R160, 0x2a, P4 ;  /* 0x0000002aa000780c */ /* 0x000fe20002781670 */
[----:B------:R1:W-:Y:S01]  /*7a90*/  MUFU.EX2 R11, R179 ;  /* 0x000000b3000b7308 */ /* 0x0003e20000000800 */
[----:B0-----:R-:W-:Y:S01]  /*7aa0*/  FMNMX.FTZ R13, R178, R9, !PT ;  /* 0x00000009b20d7209 */ /* 0x001fe20007810000 */
[--C-:B------:R-:W-:Y:S01]  /*7ab0*/  FFMA.FTZ R167, R167, UR6, -R166.reuse ;  /* 0x00000006a7a77c23 */ /* 0x100fe200080108a6 */
[----:B------:R-:W-:Y:S01]  /*7ac0*/  ISETP.LT.OR P2, PT, R160, 0x31, P2 ;  /* 0x00000031a000780c */ /* 0x000fe20001741670 */
[--C-:B------:R-:W-:Y:S01]  /*7ad0*/  FFMA.FTZ R187, R187, UR6, -R166.reuse ;  /* 0x00000006bbbb7c23 */ /* 0x100fe200080108a6 */
[----:B------:R-:W-:Y:S01]  /*7ae0*/  FMNMX.FTZ R172, R12, R13, !PT ;  /* 0x0000000d0cac7209 */ /* 0x000fe20007810000 */
[--C-:B------:R-:W-:Y:S01]  /*7af0*/  FFMA.FTZ R191, R191, UR6, -R166.reuse ;  /* 0x00000006bfbf7c23 */ /* 0x100fe200080108a6 */
[----:B------:R-:W-:Y:S01]  /*7b00*/  FSEL R170, R122, -INF , !P4 ;  /* 0xff8000007aaa7808 */ /* 0x000fe20006000000 */
[----:B------:R0:W-:Y:S01]  /*7b10*/  MUFU.EX2 R18, R171 ;  /* 0x000000ab00127308 */ /* 0x0001e20000000800 */
[----:B------:R-:W-:Y:S01]  /*7b20*/  FMNMX.FTZ R13, R23, R172, !PT ;  /* 0x000000ac170d7209 */ /* 0x000fe20007810000 */
[--C-:B-1----:R-:W-:Y:S01]  /*7b30*/  FFMA.FTZ R179, R173, UR6, -R166.reuse ;  /* 0x00000006adb37c23 */ /* 0x102fe200080108a6 */
[----:B------:R-:W-:Y:S01]  /*7b40*/  FSEL R123, R123, -INF , !P2 ;  /* 0xff8000007b7b7808 */ /* 0x000fe20005000000 */
[--C-:B------:R-:W-:Y:S01]  /*7b50*/  FFMA.FTZ R172, R189, UR6, -R166.reuse ;  /* 0x00000006bdac7c23 */ /* 0x100fe200080108a6 */
[----:B------:R-:W-:Y:S01]  /*7b60*/  FMNMX.FTZ R174, R14, R13, !PT ;  /* 0x0000000d0eae7209 */ /* 0x000fe20007810000 */
[--C-:B------:R-:W-:Y:S01]  /*7b70*/  FFMA.FTZ R175, R175, UR6, -R166.reuse ;  /* 0x00000006afaf7c23 */ /* 0x100fe200080108a6 */
[----:B------:R-:W-:Y:S01]  /*7b80*/  ISETP.GT.AND P4, PT, R177, 0x39, P1 ;  /* 0x00000039b100780c */ /* 0x000fe20000f84270 */
[--C-:B------:R-:W-:Y:S01]  /*7b90*/  FFMA.FTZ R193, R193, UR6, -R166.reuse ;  /* 0x00000006c1c17c23 */ /* 0x100fe200080108a6 */
[----:B------:R-:W-:Y:S01]  /*7ba0*/  FMNMX.FTZ R13, R15, R174, !PT ;  /* 0x000000ae0f0d7209 */ /* 0x000fe20007810000 */
[--C-:B0-----:R-:W-:Y:S01]  /*7bb0*/  FFMA.FTZ R171, R185, UR6, -R166.reuse ;  /* 0x00000006b9ab7c23 */ /* 0x101fe200080108a6 */
[----:B------:R-:W-:Y:S01]  /*7bc0*/  ISETP.GT.AND P2, PT, R177, 0x40, P1 ;  /* 0x00000040b100780c */ /* 0x000fe20000f44270 */
[--C-:B------:R-:W-:Y:S01]  /*7bd0*/  FFMA.FTZ R149, R149, UR6, -R166.reuse ;  /* 0x0000000695957c23 */ /* 0x100fe200080108a6 */
[----:B------:R-:W-:Y:S01]  /*7be0*/  FMNMX.FTZ R174, R168, R13, !PT ;  /* 0x0000000da8ae7209 */ /* 0x000fe20007810000 */
[--C-:B------:R-:W-:Y:S01]  /*7bf0*/  FFMA.FTZ R154, R154, UR6, -R166.reuse ;  /* 0x000000069a9a7c23 */ /* 0x100fe200080108a6 */
[----:B------:R-:W-:Y:S01]  /*7c00*/  FSEL R173, R125, -INF , !P5 ;  /* 0xff8000007dad7808 */ /* 0x000fe20006800000 */
[--C-:B------:R-:W-:Y:S01]  /*7c10*/  FFMA.FTZ R156, R156, UR6, -R166.reuse ;  /* 0x000000069c9c7c23 */ /* 0x100fe200080108a6 */
[----:B------:R-:W-:Y:S01]  /*7c20*/  FMNMX.FTZ R174, R19, R174, !PT ;  /* 0x000000ae13ae7209 */ /* 0x000fe20007810000 */
[----:B------:R0:W-:Y:S01]  /*7c30*/  MUFU.EX2 R125, R179 ;  /* 0x000000b3007d7308 */ /* 0x0001e20000000800 */
[----:B------:R-:W-:Y:S01]  /*7c40*/  ISETP.LT.OR P4, PT, R160, 0x3a, P4 ;  /* 0x0000003aa000780c */ /* 0x000fe20002781670 */
[----:B------:R-:W-:Y:S01]  /*7c50*/  FFMA.FTZ R158, R158, UR6, -R166 ;  /* 0x000000069e9e7c23 */ /* 0x000fe200080108a6 */
[----:B------:R-:W-:-:S02]  /*7c60*/  FMNMX.FTZ R176, R169, R174, !PT ;  /* 0x000000aea9b07209 */ /* 0x000fc40007810000 */
[----:B------:R-:W-:Y:S02]  /*7c70*/  ISETP.LT.OR P2, PT, R160, 0x41, P2 ;  /* 0x00000041a000780c */ /* 0x000fe40001741670 */
[----:B------:R-:W-:Y:S01]  /*7c80*/  FMNMX.FTZ R13, R21, R176, !PT ;  /* 0x000000b0150d7209 */ /* 0x000fe20007810000 */
[----:B------:R-:W-:Y:S01]  /*7c90*/  MUFU.EX2 R167, R167 ;  /* 0x000000a700a77308 */ /* 0x000fe20000000800 */
[----:B------:R-:W-:Y:S01]  /*7ca0*/  FSEL R174, R126, -INF , !P4 ;  /* 0xff8000007eae7808 */ /* 0x000fe20006000000 */
[----:B0-----:R-:W-:Y:S01]  /*7cb0*/  FFMA.FTZ R179, R152, UR6, -R166 ;  /* 0x0000000698b37c23 */ /* 0x001fe200080108a6 */
[----:B------:R-:W-:Y:S02]  /*7cc0*/  FMNMX.FTZ R176, R120, R13, !PT ;  /* 0x0000000d78b07209 */ /* 0x000fe40007810000 */
[----:B------:R-:W-:Y:S02]  /*7cd0*/  ISETP.GT.AND P5, PT, R177, 0x48, P1 ;  /* 0x00000048b100780c */ /* 0x000fe40000fa4270 */
[----:B------:R-:W-:Y:S01]  /*7ce0*/  FMNMX.FTZ R13, R121, R176, !PT ;  /* 0x000000b0790d7209 */ /* 0x000fe20007810000 */
[----:B------:R-:W-:Y:S01]  /*7cf0*/  MUFU.EX2 R171, R171 ;  /* 0x000000ab00ab7308 */ /* 0x000fe20000000800 */
[----:B------:R-:W-:-:S02]  /*7d00*/  FSEL R127, R127, -INF , !P2 ;  /* 0xff8000007f7f7808 */ /* 0x000fc40005000000 */
[----:B------:R-:W-:Y:S02]  /*7d10*/  FMNMX.FTZ R180, R170, R13, !PT ;  /* 0x0000000daab47209 */ /* 0x000fe40007810000 */
[----:B------:R-:W-:Y:S02]  /*7d20*/  ISETP.LT.OR P3, PT, R160, 0x42, P3 ;  /* 0x00000042a000780c */ /* 0x000fe40001f61670 */
[----:B------:R-:W-:Y:S01]  /*7d30*/  FMNMX.FTZ R13, R123, R180, !PT ;  /* 0x000000b47b0d7209 */ /* 0x000fe20007810000 */
[----:B------:R-:W-:Y:S01]  /*7d40*/  MUFU.EX2 R122, R187 ;  /* 0x000000bb007a7308 */ /* 0x000fe20000000800 */
[----:B------:R-:W-:Y:S02]  /*7d50*/  ISETP.GT.AND P4, PT, R177, 0x49, P1 ;  /* 0x00000049b100780c */ /* 0x000fe40000f84270 */
[----:B------:R-:W-:Y:S02]  /*7d60*/  FMNMX.FTZ R180, R124, R13, !PT ;  /* 0x0000000d7cb47209 */ /* 0x000fe40007810000 */
[----:B------:R-:W-:-:S02]  /*7d70*/  ISETP.LT.OR P5, PT, R160, 0x49, P5 ;  /* 0x00000049a000780c */ /* 0x000fc40002fa1670 */
[----:B------:R-:W-:Y:S01]  /*7d80*/  FMNMX.FTZ R13, R173, R180, !PT ;  /* 0x000000b4ad0d7209 */ /* 0x000fe20007810000 */
[----:B------:R-:W-:Y:S01]  /*7d90*/  MUFU.EX2 R172, R172 ;  /* 0x000000ac00ac7308 */ /* 0x000fe20000000800 */
[----:B------:R-:W-:Y:S02]  /*7da0*/  FSEL R128, R128, -INF , !P3 ;  /* 0xff80000080807808 */ /* 0x000fe40005800000 */
[----:B------:R-:W-:Y:S02]  /*7db0*/  FMNMX.FTZ R180, R174, R13, !PT ;  /* 0x0000000daeb47209 */ /* 0x000fe40007810000 */
[----:B------:R-:W-:Y:S02]  /*7dc0*/  ISETP.GT.AND P2, PT, R177, 0x50, P1 ;  /* 0x00000050b100780c */ /* 0x000fe40000f44270 */
[----:B------:R-:W-:Y:S01]  /*7dd0*/  FMNMX.FTZ R13, R127, R180, !PT ;  /* 0x000000b47f0d7209 */ /* 0x000fe20007810000 */
[----:B------:R-:W-:Y:S01]  /*7de0*/  MUFU.EX2 R126, R191 ;  /* 0x000000bf007e7308 */ /* 0x000fe20000000800 */
[----:B------:R-:W-:-:S02]  /*7df0*/  FSEL R176, R129, -INF , !P5 ;  /* 0xff80000081b07808 */ /* 0x000fc40006800000 */
[----:B------:R-:W-:Y:S02]  /*7e00*/  ISETP.LT.OR P4, PT, R160, 0x4a, P4 ;  /* 0x0000004aa000780c */ /* 0x000fe40002781670 */
[----:B------:R-:W-:Y:S02]  /*7e10*/  FMNMX.FTZ R13, R128, R13, !PT ;  /* 0x0000000d800d7209 */ /* 0x000fe40007810000 */
[----:B------:R-:W-:Y:S01]  /*7e20*/  ISETP.GT.AND P3, PT, R177, 0x51, P1 ;  /* 0x00000051b100780c */ /* 0x000fe20000f64270 */
[----:B------:R-:W-:Y:S01]  /*7e30*/  MUFU.EX2 R175, R175 ;  /* 0x000000af00af7308 */ /* 0x000fe20000000800 */
[----:B------:R-:W-:Y:S02]  /*7e40*/  ISETP.LT.OR P2, PT, R160, 0x51, P2 ;  /* 0x00000051a000780c */ /* 0x000fe40001741670 */
[----:B------:R-:W-:Y:S02]  /*7e50*/  FSEL R152, R130, -INF , !P4 ;  /* 0xff80000082987808 */ /* 0x000fe40006000000 */
[----:B------:R-:W-:-:S02]  /*7e60*/  FMNMX.FTZ R13, R176, R13, !PT ;  /* 0x0000000db00d7209 */ /* 0x000fc40007810000 */
[----:B------:R-:W-:Y:S01]  /*7e70*/  ISETP.GT.AND P5, PT, R177, 0x58, P1 ;  /* 0x00000058b100780c */ /* 0x000fe20000fa4270 */
[----:B------:R0:W-:Y:S01]  /*7e80*/  MUFU.EX2 R130, R179 ;  /* 0x000000b300827308 */ /* 0x0001e20000000800 */
[----:B------:R-:W-:Y:S02]  /*7e90*/  FSEL R131, R131, -INF , !P2 ;  /* 0xff80000083837808 */ /* 0x000fe40005000000 */
[----:B------:R-:W-:Y:S02]  /*7ea0*/  ISETP.LT.OR P3, PT, R160, 0x52, P3 ;  /* 0x00000052a000780c */ /* 0x000fe40001f61670 */
[----:B------:R-:W-:Y:S02]  /*7eb0*/  FMNMX.FTZ R180, R152, R13, !PT ;  /* 0x0000000d98b47209 */ /* 0x000fe40007810000 */
[----:B------:R-:W-:Y:S01]  /*7ec0*/  ISETP.GT.AND P4, PT, R177, 0x59, P1 ;  /* 0x00000059b100780c */ /* 0x000fe20000f84270 */
[----:B------:R-:W-:Y:S01]  /*7ed0*/  MUFU.EX2 R129, R193 ;  /* 0x000000c100817308 */ /* 0x000fe20000000800 */
[----:B------:R-:W-:-:S02]  /*7ee0*/  ISETP.LT.OR P5, PT, R160, 0x59, P5 ;  /* 0x00000059a000780c */ /* 0x000fc40002fa1670 */
[----:B------:R-:W-:Y:S02]  /*7ef0*/  FSEL R133, R133, -INF , !P3 ;  /* 0xff80000085857808 */ /* 0x000fe40005800000 */
[----:B------:R-:W-:Y:S02]  /*7f00*/  FMNMX.FTZ R180, R131, R180, !PT ;  /* 0x000000b483b47209 */ /* 0x000fe40007810000 */
[----:B------:R-:W-:Y:S01]  /*7f10*/  ISETP.GT.AND P2, PT, R177, 0x60, P1 ;  /* 0x00000060b100780c */ /* 0x000fe20000f44270 */
[----:B------:R-:W-:Y:S01]  /*7f20*/  MUFU.EX2 R149, R149 ;  /* 0x0000009500957308 */ /* 0x000fe20000000800 */
[----:B------:R-:W-:Y:S02]  /*7f30*/  FSEL R147, R134, -INF , !P5 ;  /* 0xff80000086937808 */ /* 0x000fe40006800000 */
[----:B------:R-:W-:Y:S02]  /*7f40*/  ISETP.LT.OR P4, PT, R160, 0x5a, P4 ;  /* 0x0000005aa000780c */ /* 0x000fe40002781670 */
[----:B------:R-:W-:-:S02]  /*7f50*/  FMNMX.FTZ R180, R133, R180, !PT ;  /* 0x000000b485b47209 */ /* 0x000fc40007810000 */
[C---:B------:R-:W-:Y:S01]  /*7f60*/  ISETP.GT.AND P3, PT, R177.reuse, 0x61, P1 ;  /* 0x00000061b100780c */ /* 0x040fe20000f64270 */
[----:B------:R-:W-:Y:S01]  /*7f70*/  MUFU.EX2 R134, R181 ;  /* 0x000000b500867308 */ /* 0x000fe20000000800 */
[----:B------:R-:W-:Y:S02]  /*7f80*/  ISETP.GT.AND P5, PT, R177, 0x68, P1 ;  /* 0x00000068b100780c */ /* 0x000fe40000fa4270 */
[----:B------:R-:W-:Y:S02]  /*7f90*/  ISETP.LT.OR P2, PT, R160, 0x61, P2 ;  /* 0x00000061a000780c */ /* 0x000fe40001741670 */
[----:B------:R-:W-:Y:S02]  /*7fa0*/  FSEL R144, R135, -INF , !P4 ;  /* 0xff80000087907808 */ /* 0x000fe40006000000 */
[----:B------:R-:W-:Y:S01]  /*7fb0*/  FMNMX.FTZ R13, R147, R180, !PT ;  /* 0x000000b4930d7209 */ /* 0x000fe20007810000 */
[----:B------:R-:W-:-:S01]  /*7fc0*/  FFMA.FTZ R180, R146, UR6, -R166 ;  /* 0x0000000692b47c23 */ /* 0x000fc200080108a6 */
[----:B0-----:R-:W-:Y:S01]  /*7fd0*/  FSEL R179, R136, -INF , !P2 ;  /* 0xff80000088b37808 */ /* 0x001fe20005000000 */
[----:B------:R-:W-:-:S01]  /*7fe0*/  FFMA.FTZ R136, R145, UR6, -R166 ;  /* 0x0000000691887c23 */ /* 0x000fc200080108a6 */
[C---:B------:R-:W-:Y:S01]  /*7ff0*/  ISETP.LT.OR P3, PT, R160.reuse, 0x62, P3 ;  /* 0x00000062a000780c */ /* 0x040fe20001f61670 */
[----:B------:R-:W-:Y:S01]  /*8000*/  MUFU.EX2 R135, R182 ;  /* 0x000000b600877308 */ /* 0x000fe20000000800 */
[----:B------:R-:W-:-:S02]  /*8010*/  ISETP.LT.OR P5, PT, R160, 0x69, P5 ;  /* 0x00000069a000780c */ /* 0x000fc40002fa1670 */
[----:B------:R-:W-:Y:S02]  /*8020*/  FMNMX.FTZ R146, R144, R13, !PT ;  /* 0x0000000d90927209 */ /* 0x000fe40007810000 */
[----:B------:R-:W-:Y:S02]  /*8030*/  ISETP.GT.AND P4, PT, R177, 0x69, P1 ;  /* 0x00000069b100780c */ /* 0x000fe40000f84270 */
[----:B------:R-:W-:Y:S01]  /*8040*/  FSEL R137, R137, -INF , !P3 ;  /* 0xff80000089897808 */ /* 0x000fe20005800000 */
[----:B------:R-:W-:Y:S01]  /*8050*/  MUFU.EX2 R136, R136 ;  /* 0x0000008800887308 */ /* 0x000fe20000000800 */
[----:B------:R-:W-:Y:S02]  /*8060*/  FSEL R145, R138, -INF , !P5 ;  /* 0xff8000008a917808 */ /* 0x000fe40006800000 */
[----:B------:R-:W-:Y:S02]  /*8070*/  FMNMX.FTZ R146, R179, R146, !PT ;  /* 0x00000092b3927209 */ /* 0x000fe40007810000 */
[----:B------:R-:W-:-:S02]  /*8080*/  ISETP.GT.AND P2, PT, R177, 0x70, P1 ;  /* 0x00000070b100780c */ /* 0x000fc40000f44270 */
[C---:B------:R-:W-:Y:S01]  /*8090*/  ISETP.GT.AND P3, PT, R177.reuse, 0x71, P1 ;  /* 0x00000071b100780c */ /* 0x040fe20000f64270 */
[----:B------:R0:W-:Y:S01]  /*80a0*/  MUFU.EX2 R138, R180 ;  /* 0x000000b4008a7308 */ /* 0x0001e20000000800 */
[C---:B------:R-:W-:Y:S02]  /*80b0*/  ISETP.GT.AND P5, PT, R177.reuse, 0x78, P1 ;  /* 0x00000078b100780c */ /* 0x040fe40000fa4270 */
[----:B------:R-:W-:Y:S01]  /*80c0*/  ISETP.GT.AND P1, PT, R177, 0x79, P1 ;  /* 0x00000079b100780c */ /* 0x000fe20000f24270 */
[----:B------:R-:W-:-:S01]  /*80d0*/  FFMA.FTZ R177, R148, UR6, -R166 ;  /* 0x0000000694b17c23 */ /* 0x000fc200080108a6 */
[C---:B------:R-:W-:Y:S02]  /*80e0*/  ISETP.LT.OR P4, PT, R160.reuse, 0x6a, P4 ;  /* 0x0000006aa000780c */ /* 0x040fe40002781670 */
[----:B------:R-:W-:Y:S01]  /*80f0*/  FMNMX.FTZ R148, R137, R146, !PT ;  /* 0x0000009289947209 */ /* 0x000fe20007810000 */
[----:B------:R-:W-:Y:S01]  /*8100*/  MUFU.EX2 R154, R154 ;  /* 0x0000009a009a7308 */ /* 0x000fe20000000800 */
[----:B------:R-:W-:Y:S01]  /*8110*/  ISETP.LT.OR P2, PT, R160, 0x71, P2 ;  /* 0x00000071a000780c */ /* 0x000fe20001741670 */
[--C-:B0-----:R-:W-:Y:S01]  /*8120*/  FFMA.FTZ R180, R150, UR6, -R166.reuse ;  /* 0x0000000696b47c23 */ /* 0x101fe200080108a6 */
[----:B------:R-:W-:Y:S01]  /*8130*/  FSEL R146, R139, -INF , !P4 ;  /* 0xff8000008b927808 */ /* 0x000fe20006000000 */
[--C-:B------:R-:W-:Y:S01]  /*8140*/  FFMA.FTZ R150, R151, UR6, -R166.reuse ;  /* 0x0000000697967c23 */ /* 0x100fe200080108a6 */
[----:B------:R-:W-:Y:S01]  /*8150*/  FMNMX.FTZ R13, R145, R148, !PT ;  /* 0x00000094910d7209 */ /* 0x000fe20007810000 */
[--C-:B------:R-:W-:Y:S01]  /*8160*/  FFMA.FTZ R151, R153, UR6, -R166.reuse ;  /* 0x0000000699977c23 */ /* 0x100fe200080108a6 */
[----:B------:R-:W-:Y:S01]  /*8170*/  ISETP.LT.OR P3, PT, R160, 0x72, P3 ;  /* 0x00000072a000780c */ /* 0x000fe20001f61670 */
[--C-:B------:R-:W-:Y:S01]  /*8180*/  FFMA.FTZ R153, R155, UR6, -R166.reuse ;  /* 0x000000069b997c23 */ /* 0x100fe200080108a6 */
[----:B------:R-:W-:Y:S01]  /*8190*/  FSEL R140, R140, -INF , !P2 ;  /* 0xff8000008c8c7808 */ /* 0x000fe20005000000 */
[--C-:B------:R-:W-:Y:S01]  /*81a0*/  FFMA.FTZ R155, R157, UR6, -R166.reuse ;  /* 0x000000069d9b7c23 */ /* 0x100fe200080108a6 */
[----:B------:R-:W-:Y:S01]  /*81b0*/  FMNMX.FTZ R13, R146, R13, !PT ;  /* 0x0000000d920d7209 */ /* 0x000fe20007810000 */
[--C-:B------:R-:W-:Y:S01]  /*81c0*/  FFMA.FTZ R157, R159, UR6, -R166.reuse ;  /* 0x000000069f9d7c23 */ /* 0x100fe200080108a6 */
[----:B------:R-:W-:Y:S01]  /*81d0*/  ISETP.LT.OR P5, PT, R160, 0x79, P5 ;  /* 0x00000079a000780c */ /* 0x000fe20002fa1670 */
[--C-:B------:R-:W-:Y:S01]  /*81e0*/  FFMA.FTZ R159, R162, UR6, -R166.reuse ;  /* 0x00000006a29f7c23 */ /* 0x100fe200080108a6 */
[----:B------:R-:W-:Y:S01]  /*81f0*/  FSEL R148, R141, -INF , !P3 ;  /* 0xff8000008d947808 */ /* 0x000fe20005800000 */
[----:B------:R0:W-:Y:S01]  /*8200*/  MUFU.EX2 R139, R177 ;  /* 0x000000b1008b7308 */ /* 0x0001e20000000800 */
[----:B------:R-:W-:Y:S01]  /*8210*/  FMNMX.FTZ R13, R140, R13, !PT ;  /* 0x0000000d8c0d7209 */ /* 0x000fe20007810000 */
[----:B------:R-:W-:Y:S01]  /*8220*/  FFMA.FTZ R162, R163, UR6, -R166 ;  /* 0x00000006a3a27c23 */ /* 0x000fe200080108a6 */
[----:B------:R-:W-:-:S02]  /*8230*/  ISETP.LT.OR P1, PT, R160, 0x7a, P1 ;  /* 0x0000007aa000780c */ /* 0x000fc40000f21670 */
[----:B------:R-:W-:Y:S02]  /*8240*/  FSEL R142, R142, -INF , !P5 ;  /* 0xff8000008e8e7808 */ /* 0x000fe40006800000 */
[----:B------:R-:W-:Y:S01]  /*8250*/  FMNMX.FTZ R13, R148, R13, !PT ;  /* 0x0000000d940d7209 */ /* 0x000fe20007810000 */
[----:B------:R1:W-:Y:S01]  /*8260*/  MUFU.EX2 R141, R180 ;  /* 0x000000b4008d7308 */ /* 0x0003e20000000800 */
[----:B------:R-:W-:Y:S01]  /*8270*/  FSEL R143, R143, -INF , !P1 ;  /* 0xff8000008f8f7808 */ /* 0x000fe20004800000 */
[----:B0-----:R-:W-:Y:S01]  /*8280*/  FFMA.FTZ R177, R164, UR6, -R166 ;  /* 0x00000006a4b17c23 */ /* 0x001fe200080108a6 */
[----:B------:R-:W-:Y:S01]  /*8290*/  FMNMX.FTZ R160, R142, R13, !PT ;  /* 0x0000000d8ea07209 */ /* 0x000fe20007810000 */
[----:B------:R-:W-:Y:S01]  /*82a0*/  IMAD.U32 R164, RZ, RZ, UR6 ;  /* 0x00000006ffa47e24 */ /* 0x000fe2000f8e00ff */
[----:B------:R-:W-:Y:S02]  /*82b0*/  FSEL R163, R22, RZ, P6 ;  /* 0x000000ff16a37208 */ /* 0x000fe40003000000 */
[----:B------:R-:W-:Y:S01]  /*82c0*/  FMNMX.FTZ R160, R143, R160, !PT ;  /* 0x000000a08fa07209 */ /* 0x000fe20007810000 */
[----:B------:R-:W-:Y:S02]  /*82d0*/  MUFU.EX2 R150, R150 ;  /* 0x0000009600967308 */ /* 0x000fe40000000800 */
[----:B------:R-:W-:-:S02]  /*82e0*/  FADD.FTZ R163, -R163, R10 ;  /* 0x0000000aa3a37221 */ /* 0x000fc40000010100 */
[----:B------:R-:W0:Y:S04]  /*82f0*/  SHFL.BFLY PT, R13, R160, 0x2, 0x1f ;  /* 0x0c401f00a00d7f89 */ /* 0x000e2800000e0000 */
[----:B------:R-:W-:Y:S08]  /*8300*/  MUFU.EX2 R10, R177 ;  /* 0x000000b1000a7308 */ /* 0x000ff00000000800 */
[----:B------:R-:W-:Y:S08]  /*8310*/  MUFU.EX2 R151, R151 ;  /* 0x0000009700977308 */ /* 0x000ff00000000800 */
[----:B------:R-:W-:Y:S01]  /*8320*/  MUFU.EX2 R153, R153 ;  /* 0x0000009900997308 */ /* 0x000fe20000000800 */
[----:B0-----:R-:W-:Y:S01]  /*8330*/  FMNMX.FTZ R13, R160, R13, !PT ;  /* 0x0000000da00d7209 */ /* 0x001fe20007810000 */
[--C-:B------:R-:W-:Y:S01]  /*8340*/  FFMA.FTZ R160, R161, UR6, -R166.reuse ;  /* 0x00000006a1a07c23 */ /* 0x100fe200080108a6 */
[----:B------:R-:W-:-:S05]  /*8350*/  FFMA.FTZ R161, R165, UR6, -R166 ;  /* 0x00000006a5a17c23 */ /* 0x000fca00080108a6 */
[----:B------:R-:W-:Y:S01]  /*8360*/  MUFU.EX2 R156, R156 ;  /* 0x0000009c009c7308 */ /* 0x000fe20000000800 */
[----:B-1----:R-:W0:Y:S07]  /*8370*/  SHFL.BFLY PT, R180, R13, 0x1, 0x1f ;  /* 0x0c201f000db47f89 */ /* 0x002e2e00000e0000 */
[----:B------:R-:W-:Y:S08]  /*8380*/  MUFU.EX2 R155, R155 ;  /* 0x0000009b009b7308 */ /* 0x000ff00000000800 */
[----:B------:R-:W-:Y:S08]  /*8390*/  MUFU.EX2 R158, R158 ;  /* 0x0000009e009e7308 */ /* 0x000ff00000000800 */
[----:B------:R-:W-:Y:S01]  /*83a0*/  MUFU.EX2 R157, R157 ;  /* 0x0000009d009d7308 */ /* 0x000fe20000000800 */
[----:B0-----:R-:W-:-:S04]  /*83b0*/  FMNMX.FTZ R13, R13, R180, !PT ;  /* 0x000000b40d0d7209 */ /* 0x001fc80007810000 */
[C---:B------:R-:W-:Y:S01]  /*83c0*/  FSETP.NEU.FTZ.AND P1, PT, R13.reuse, -INF , PT ;  /* 0xff8000000d00780b */ /* 0x040fe20003f3d000 */
[----:B------:R-:W-:-:S01]  /*83d0*/  FFMA.FTZ R165, R13, R164, -8 ;  /* 0xc10000000da57423 */ /* 0x000fc200000100a4 */
[----:B------:R-:W-:Y:S01]  /*83e0*/  FMUL.FTZ R164, R163, UR6 ;  /* 0x00000006a3a47c20 */ /* 0x000fe20008410000 */
[----:B------:R-:W-:Y:S03]  /*83f0*/  MUFU.EX2 R160, R160 ;  /* 0x000000a000a07308 */ /* 0x000fe60000000800 */
        /* <DEDUP_REMOVED lines=8> */
[----:B------:R-:W-:-:S01]  /*8480*/  FFMA.FTZ R15, R168, UR6, -R163 ;  /* 0x00000006a80f7c23 */ /* 0x000fc200080108a3 */
[--C-:B------:R-:W-:Y:S01]  /*8490*/  FFMA.FTZ R168, R169, UR6, -R163.reuse ;  /* 0x00000006a9a87c23 */ /* 0x100fe200080108a3 */
[----:B------:R-:W0:Y:S01]  /*84a0*/  MUFU.EX2 R164, R164 ;  /* 0x000000a400a47308 */ /* 0x000e220000000800 */
        /* <DEDUP_REMOVED lines=19> */
[----:B------:R-:W-:Y:S01]  /*85e0*/  FFMA.FTZ R145, R145, UR6, -R163 ;  /* 0x0000000691917c23 */ /* 0x000fe200080108a3 */
[----:B------:R-:W-:-:S01]  /*85f0*/  FADD.FTZ R177, R18, R177 ;  /* 0x000000b112b17221 */ /* 0x000fc20000010000 */
[--C-:B------:R-:W-:Y:S01]  /*8600*/  FFMA.FTZ R146, R146, UR6, -R163.reuse ;  /* 0x0000000692927c23 */ /* 0x100fe200080108a3 */
[----:B------:R-:W-:-:S01]  /*8610*/  FFMA.FTZ R148, R148, UR6, -R163 ;  /* 0x0000000694947c23 */ /* 0x000fc200080108a3 */
[----:B------:R-:W0:Y:S01]  /*8620*/  MUFU.EX2 R165, R165 ;  /* 0x000000a500a57308 */ /* 0x000e220000000800 */
[----:B------:R-:W-:-:S01]  /*8630*/  FFMA.FTZ R142, R142, UR6, -R163 ;  /* 0x000000068e8e7c23 */ /* 0x000fc200080108a3 */
[----:B------:R-:W-:-:S06]  /*8640*/  FFMA.FTZ R143, R143, UR6, -R163 ;  /* 0x000000068f8f7c23 */ /* 0x000fcc00080108a3 */
[----:B------:R-:W2:Y:S01]  /*8650*/  MUFU.EX2 R12, R12 ;  /* 0x0000000c000c7308 */ /* 0x000ea20000000800 */
[----:B-1----:R-:W-:-:S07]  /*8660*/  FFMA.FTZ R4, R169, R3, R166 ;  /* 0x00000003a9047223 */ /* 0x002fce00000100a6 */
[----:B------:R-:W1:Y:S01]  /*8670*/  MUFU.EX2 R23, R23 ;  /* 0x0000001700177308 */ /* 0x000e620000000800 */
[----:B0-----:R-:W-:-:S01]  /*8680*/  FADD.FTZ R3, R165, R4 ;  /* 0x00000004a5037221 */ /* 0x001fc20000010000 */
[----:B------:R-:W-:-:S04]  /*8690*/  FADD.FTZ R4, R20, R177 ;  /* 0x000000b114047221 */ /* 0x000fc80000010000 */
[----:B------:R-:W-:Y:S02]  /*86a0*/  FADD.FTZ R4, R171, R4 ;  /* 0x00000004ab047221 */ /* 0x000fe40000010000 */
[----:B------:R-:W0:Y:S01]  /*86b0*/  MUFU.EX2 R14, R14 ;  /* 0x0000000e000e7308 */ /* 0x000e220000000800 */
[----:B--2---:R-:W-:-:S01]  /*86c0*/  FADD.FTZ R178, R12, R3 ;  /* 0x000000030cb27221 */ /* 0x004fc20000010000 */
[----:B------:R-:W-:-:S04]  /*86d0*/  FADD.FTZ R177, R11, R4 ;  /* 0x000000040bb17221 */ /* 0x000fc80000010000 */
[----:B------:R-:W-:Y:S02]  /*86e0*/  FADD.FTZ R177, R122, R177 ;  /* 0x000000b17ab17221 */ /* 0x000fe40000010000 */
[----:B------:R-:W2:Y:S01]  /*86f0*/  MUFU.EX2 R15, R15 ;  /* 0x0000000f000f7308 */ /* 0x000ea20000000800 */
[----:B-1----:R-:W-:-:S01]  /*8700*/  FADD.FTZ R3, R23, R178 ;  /* 0x000000b217037221 */ /* 0x002fc20000010000 */
[----:B------:R-:W-:-:S04]  /*8710*/  FADD.FTZ R178, R172, R177 ;  /* 0x000000b1acb27221 */ /* 0x000fc80000010000 */
[----:B------:R-:W-:Y:S02]  /*8720*/  FADD.FTZ R177, R125, R178 ;  /* 0x000000b27db17221 */ /* 0x000fe40000010000 */
[----:B------:R-:W1:Y:S01]  /*8730*/  MUFU.EX2 R19, R19 ;  /* 0x0000001300137308 */ /* 0x000e620000000800 */
[----:B0-----:R-:W-:-:S01]  /*8740*/  FADD.FTZ R4, R14, R3 ;  /* 0x000000030e047221 */ /* 0x001fc20000010000 */
[----:B------:R-:W-:-:S04]  /*8750*/  FADD.FTZ R178, R126, R177 ;  /* 0x000000b17eb27221 */ /* 0x000fc80000010000 */
[----:B------:R-:W-:Y:S02]  /*8760*/  FADD.FTZ R178, R175, R178 ;  /* 0x000000b2afb27221 */ /* 0x000fe40000010000 */
        /* <DEDUP_REMOVED lines=10> */
[----:B------:R-:W-:-:S06]  /*8810*/  FADD.FTZ R3, R129, R178 ;  /* 0x000000b281037221 */ /* 0x000fcc0000010000 */
[----:B------:R-:W1:Y:S08]  /*8820*/  MUFU.EX2 R123, R123 ;  /* 0x0000007b007b7308 */ /* 0x000e700000000800 */
[----:B------:R-:W3:Y:S08]  /*8830*/  MUFU.EX2 R124, R124 ;  /* 0x0000007c007c7308 */ /* 0x000ef00000000800 */
[----:B------:R-:W4:Y:S08]  /*8840*/  MUFU.EX2 R9, R173 ;  /* 0x000000ad00097308 */ /* 0x000f300000000800 */
[----:B------:R5:W-:Y:S08]  /*8850*/  MUFU.EX2 R173, R176 ;  /* 0x000000b000ad7308 */ /* 0x000bf00000000800 */
[----:B------:R-:W4:Y:S01]  /*8860*/  MUFU.EX2 R174, R174 ;  /* 0x000000ae00ae7308 */ /* 0x000f220000000800 */
[----:B-----5:R-:W-:-:S01]  /*8870*/  FFMA.FTZ R176, R133, UR6, -R163 ;  /* 0x0000000685b07c23 */ /* 0x020fc200080108a3 */
[----:B------:R-:W-:Y:S01]  /*8880*/  FFMA.FTZ R133, R147, UR6, -R163 ;  /* 0x0000000693857c23 */ /* 0x000fe200080108a3 */
[----:B0-----:R-:W-:-:S01]  /*8890*/  FADD.FTZ R147, R121, R4 ;  /* 0x0000000479937221 */ /* 0x001fc20000010000 */
[----:B------:R-:W-:-:S03]  /*88a0*/  FADD.FTZ R4, R130, R3 ;  /* 0x0000000382047221 */ /* 0x000fc60000010000 */
[----:B--2---:R-:W-:Y:S01]  /*88b0*/  FADD.FTZ R178, R170, R147 ;  /* 0x00000093aab27221 */ /* 0x004fe20000010000 */
[----:B------:R-:W0:Y:S01]  /*88c0*/  MUFU.EX2 R127, R127 ;  /* 0x0000007f007f7308 */ /* 0x000e220000000800 */
[----:B------:R-:W-:-:S01]  /*88d0*/  FADD.FTZ R3, R149, R4 ;  /* 0x0000000495037221 */ /* 0x000fc20000010000 */
[----:B------:R-:W-:Y:S01]  /*88e0*/  FFMA.FTZ R147, R179, UR6, -R163 ;  /* 0x00000006b3937c23 */ /* 0x000fe200080108a3 */
[----:B-1----:R-:W-:-:S01]  /*88f0*/  FADD.FTZ R177, R123, R178 ;  /* 0x000000b27bb17221 */ /* 0x002fc20000010000 */
[----:B------:R-:W-:Y:S01]  /*8900*/  FFMA.FTZ R178, R137, UR6, -R163 ;  /* 0x0000000689b27c23 */ /* 0x000fe200080108a3 */
[----:B------:R-:W-:-:S02]  /*8910*/  FADD.FTZ R4, R134, R3 ;  /* 0x0000000386047221 */ /* 0x000fc40000010000 */
[----:B---3--:R-:W-:Y:S01]  /*8920*/  FADD.FTZ R180, R124, R177 ;  /* 0x000000b17cb47221 */ /* 0x008fe20000010000 */
[----:B------:R-:W1:Y:S01]  /*8930*/  MUFU.EX2 R128, R128 ;  /* 0x0000008000807308 */ /* 0x000e620000000800 */
[----:B------:R-:W-:-:S02]  /*8940*/  FADD.FTZ R3, R135, R4 ;  /* 0x0000000487037221 */ /* 0x000fc40000010000 */
[----:B----4-:R-:W-:Y:S02]  /*8950*/  FADD.FTZ R137, R9, R180 ;  /* 0x000000b409897221 */ /* 0x010fe40000010000 */
[----:B------:R-:W-:-:S02]  /*8960*/  FADD.FTZ R3, R136, R3 ;  /* 0x0000000388037221 */ /* 0x000fc40000010000 */
[----:B------:R-:W-:Y:S01]  /*8970*/  FADD.FTZ R4, R174, R137 ;  /* 0x00000089ae047221 */ /* 0x000fe20000010000 */
[----:B------:R-:W2:Y:S01]  /*8980*/  MUFU.EX2 R152, R152 ;  /* 0x0000009800987308 */ /* 0x000ea20000000800 */
[----:B------:R-:W-:-:S02]  /*8990*/  FADD.FTZ R180, R138, R3 ;  /* 0x000000038ab47221 */ /* 0x000fc40000010000 */
[----:B0-----:R-:W-:Y:S02]  /*89a0*/  FADD.FTZ R3, R127, R4 ;  /* 0x000000047f037221 */ /* 0x001fe40000010000 */
[----:B------:R-:W-:-:S03]  /*89b0*/  FADD.FTZ R180, R139, R180 ;  /* 0x000000b48bb47221 */ /* 0x000fc60000010000 */
[----:B------:R-:W0:Y:S01]  /*89c0*/  MUFU.EX2 R131, R131 ;  /* 0x0000008300837308 */ /* 0x000e220000000800 */
[----:B-1----:R-:W-:-:S01]  /*89d0*/  FADD.FTZ R4, R128, R3 ;  /* 0x0000000380047221 */ /* 0x002fc20000010000 */
[----:B------:R-:W-:-:S03]  /*89e0*/  FADD.FTZ R3, R141, R180 ;  /* 0x000000b48d037221 */ /* 0x000fc60000010000 */
[----:B------:R-:W-:Y:S01]  /*89f0*/  FADD.FTZ R137, R173, R4 ;  /* 0x00000004ad897221 */ /* 0x000fe20000010000 */
[----:B------:R-:W-:-:S02]  /*8a00*/  FADD.FTZ R4, R150, R3 ;  /* 0x0000000396047221 */ /* 0x000fc40000010000 */
[----:B------:R-:W1:Y:S01]  /*8a10*/  MUFU.EX2 R176, R176 ;  /* 0x000000b000b07308 */ /* 0x000e620000000800 */
[----:B--2---:R-:W-:-:S01]  /*8a20*/  FADD.FTZ R180, R152, R137 ;  /* 0x0000008998b47221 */ /* 0x004fc20000010000 */
[----:B------:R-:W-:Y:S01]  /*8a30*/  FADD.FTZ R3, R151, R4 ;  /* 0x0000000497037221 */ /* 0x000fe20000010000 */
[----:B------:R-:W-:-:S03]  /*8a40*/  FFMA.FTZ R137, R140, UR6, -R163 ;  /* 0x000000068c897c23 */ /* 0x000fc600080108a3 */
[----:B------:R-:W-:Y:S02]  /*8a50*/  FADD.FTZ R4, R154, R3 ;  /* 0x000000039a047221 */ /* 0x000fe40000010000 */
[----:B------:R-:W2:Y:S02]  /*8a60*/  MUFU.EX2 R133, R133 ;  /* 0x0000008500857308 */ /* 0x000ea40000000800 */
[----:B------:R-:W-:-:S04]  /*8a70*/  FADD.FTZ R3, R153, R4 ;  /* 0x0000000499037221 */ /* 0x000fc80000010000 */
[----:B------:R-:W-:Y:S02]  /*8a80*/  FADD.FTZ R4, R156, R3 ;  /* 0x000000039c047221 */ /* 0x000fe40000010000 */
[----:B------:R-:W3:Y:S02]  /*8a90*/  MUFU.EX2 R144, R144 ;  /* 0x0000009000907308 */ /* 0x000ee40000000800 */
[----:B------:R-:W-:-:S04]  /*8aa0*/  FADD.FTZ R3, R155, R4 ;  /* 0x000000049b037221 */ /* 0x000fc80000010000 */
[----:B------:R-:W-:Y:S02]  /*8ab0*/  FADD.FTZ R4, R158, R3 ;  /* 0x000000039e047221 */ /* 0x000fe40000010000 */
[----:B------:R-:W4:Y:S02]  /*8ac0*/  MUFU.EX2 R147, R147 ;  /* 0x0000009300937308 */ /* 0x000f240000000800 */
[----:B------:R-:W-:-:S04]  /*8ad0*/  FADD.FTZ R3, R157, R4 ;  /* 0x000000049d037221 */ /* 0x000fc80000010000 */
[----:B------:R-:W-:Y:S02]  /*8ae0*/  FADD.FTZ R4, R160, R3 ;  /* 0x00000003a0047221 */ /* 0x000fe40000010000 */
[----:B------:R0:W-:Y:S08]  /*8af0*/  MUFU.EX2 R182, R145 ;  /* 0x0000009100b67308 */ /* 0x0001f00000000800 */
[----:B------:R-:W5:Y:S01]  /*8b00*/  MUFU.EX2 R178, R178 ;  /* 0x000000b200b27308 */ /* 0x000f620000000800 */
[----:B0-----:R-:W-:-:S04]  /*8b10*/  FADD.FTZ R145, R131, R180 ;  /* 0x000000b483917221 */ /* 0x001fc80000010000 */
[----:B-1----:R-:W-:-:S03]  /*8b20*/  FADD.FTZ R140, R176, R145 ;  /* 0x00000091b08c7221 */ /* 0x002fc60000010000 */
[----:B------:R-:W0:Y:S01]  /*8b30*/  MUFU.EX2 R146, R146 ;  /* 0x0000009200927308 */ /* 0x000e220000000800 */
[----:B--2---:R-:W-:-:S04]  /*8b40*/  FADD.FTZ R145, R133, R140 ;  /* 0x0000008c85917221 */ /* 0x004fc80000010000 */
[----:B---3--:R-:W-:-:S03]  /*8b50*/  FADD.FTZ R140, R144, R145 ;  /* 0x00000091908c7221 */ /* 0x008fc60000010000 */
[----:B------:R-:W1:Y:S01]  /*8b60*/  MUFU.EX2 R159, R159 ;  /* 0x0000009f009f7308 */ /* 0x000e620000000800 */
[----:B----4-:R-:W-:-:S04]  /*8b70*/  FADD.FTZ R145, R147, R140 ;  /* 0x0000008c93917221 */ /* 0x010fc80000010000 */
[----:B-----5:R-:W-:-:S03]  /*8b80*/  FADD.FTZ R145, R178, R145 ;  /* 0x00000091b2917221 */ /* 0x020fc60000010000 */
[----:B------:R-:W2:Y:S01]  /*8b90*/  MUFU.EX2 R137, R137 ;  /* 0x0000008900897308 */ /* 0x000ea20000000800 */
[----:B------:R-:W-:-:S04]  /*8ba0*/  FADD.FTZ R145, R182, R145 ;  /* 0x00000091b6917221 */ /* 0x000fc80000010000 */
[----:B0-----:R-:W-:-:S03]  /*8bb0*/  FADD.FTZ R140, R146, R145 ;  /* 0x00000091928c7221 */ /* 0x001fc60000010000 */
        /* <DEDUP_REMOVED lines=9> */
[----:B--2---:R-:W-:-:S04]  /*8c50*/  FADD.FTZ R3, R161, R4 ;  /* 0x00000004a1037221 */ /* 0x004fc80000010000 */
[----:B------:R-:W-:Y:S01]  /*8c60*/  FADD.FTZ R4, R10, R3 ;  /* 0x000000030a047221 */ /* 0x000fe20000010000 */
[----:B0-----:R-:W-:-:S04]  /*8c70*/  FADD.FTZ R140, R177, R140 ;  /* 0x0000008cb18c7221 */ /* 0x001fc80000010000 */
[----:B-1----:R-:W-:Y:S01]  /*8c80*/  FADD.FTZ R3, R143, R140 ;  /* 0x0000008c8f037221 */ /* 0x002fe20000010000 */
[----:B------:R-:W-:Y:S06]  /*8c90*/  @!P0 BRA `(.L_x_4981) ;  /* 0x0000000000048947 */ /* 0x000fec0003800000 */
[----:B------:R-:W-:Y:S01]  /*8ca0*/  BPT.TRAP 0x1 ;  /* 0x000000040000795c */ /* 0x000fe20000300000 */
.L_x_4981:
[----:B------:R-:W-:Y:S01]  /*8cb0*/  ULEA UR10, UR33, UR36, 0x3 ;  /* 0x00000024210a7291 */ /* 0x000fe2000f8e183f */
[----:B------:R-:W-:Y:S01]  /*8cc0*/  ISETP.GT.AND P1, PT, R8, UR35, PT ;  /* 0x0000002308007c0c */ /* 0x000fe2000bf24270 */
[----:B------:R-:W-:Y:S01]  /*8cd0*/  UMOV UR34, UR30 ;  /* 0x0000001e00227c82 */ /* 0x000fe20008000000 */
[----:B------:R-:W-:Y:S01]  /*8ce0*/  F2FP.SATFINITE.E4M3.F32.PACK_AB_MERGE_C R12, R23, R12, RZ ;  /* 0x0000000c170c723e */ /* 0x000fe200048070ff */
[----:B------:R-:W-:Y:S01]  /*8cf0*/  UIADD3 UR10, UR10, 0x2a860, URZ ;  /* 0x0002a8600a0a7890 */ /* 0x000fe2000fffe03f */
[----:B------:R-:W-:Y:S01]  /*8d00*/  F2FP.SATFINITE.E4M3.F32.PACK_AB_MERGE_C R129, R130, R129, RZ ;  /* 0x000000818281723e */ /* 0x000fe200048070ff */
[----:B------:R-:W-:Y:S01]  /*8d10*/  UMOV UR33, UR31 ;  /* 0x0000001f00217c82 */ /* 0x000fe20008000000 */
[----:B------:R-:W-:Y:S01]  /*8d20*/  F2FP.SATFINITE.E4M3.F32.PACK_AB_MERGE_C R9, R174, R9, RZ ;  /* 0x00000009ae09723e */ /* 0x000fe200048070ff */
[----:B------:R-:W-:Y:S01]  /*8d30*/  UPRMT UR10, UR29, 0x654, UR10 ;  /* 0x000006541d0a7896 */ /* 0x000fe2000800000a */
[----:B------:R-:W-:Y:S01]  /*8d40*/  F2FP.SATFINITE.E4M3.F32.PACK_AB_MERGE_C R10, R10, R161, RZ ;  /* 0x000000a10a0a723e */ /* 0x000fe200048070ff */
[----:B------:R-:W-:Y:S01]  /*8d50*/  FMUL.FTZ R24, R24, R164 ;  /* 0x000000a418187220 */ /* 0x000fe20000410000 */
[----:B------:R-:W-:Y:S01]  /*8d60*/  F2FP.SATFINITE.E4M3.F32.PACK_AB_MERGE_C R20, R171, R20, RZ ;  /* 0x00000014ab14723e */ /* 0x000fe200048070ff */
[----:B------:R-:W-:Y:S01]  /*8d70*/  FMUL.FTZ R25, R25, R164 ;  /* 0x000000a419197220 */ /* 0x000fe20000410000 */
        /* <DEDUP_REMOVED lines=122> */
[----:B------:R-:W-:-:S02]  /*9520*/  VIADD R8, R8, 0xffffffff ;  /* 0xffffffff08087836 */ /* 0x000fc40000000000 */
[----:B------:R-:W-:Y:S02]  /*9530*/  IMAD.MOV.U32 R9, RZ, RZ, R13 ;  /* 0x000000ffff097224 */ /* 0x000fe400078e000d */
[----:B------:R-:W-:Y:S01]  /*9540*/  IMAD.MOV.U32 R10, RZ, RZ, R22 ;  /* 0x000000ffff0a7224 */ /* 0x000fe200078e0016 */
[----:B------:R-:W-:Y:S06]  /*9550*/  @P1 BRA `(.L_x_4982) ;  /* 0xffffffc400a41947 */ /* 0x000fec000383ffff */
.L_x_4963:
[----:B------:R-:W0:Y:S01]  /*9560*/  S2UR UR10, SR_CTAID.X ;  /* 0x00000000000a79c3 */ /* 0x000e220000002500 */
[----:B------:R-:W-:Y:S01]  /*9570*/  IADD3 R9, -R132, 0x1, RZ ;  /* 0x0000000184097810 */ /* 0x000fe20007ffe1ff */
[----:B------:R-:W-:Y:S02]  /*9580*/  UISETP.NE.AND UP1, UPT, UR44, URZ, UPT ;  /* 0x0000003f2c00728c */ /* 0x000fe4000bf25270 */
[----:B------:R-:W-:Y:S02]  /*9590*/  UISETP.NE.AND UP0, UPT, UR43, URZ, UPT ;  /* 0x0000003f2b00728c */ /* 0x000fe4000bf05270 */
[----:B------:R-:W-:-:S04]  /*95a0*/  IMAD R9, R16, UR7, R9 ;  /* 0x0000000710097c24 */ /* 0x000fc8000f8e0209 */
[----:B------:R-:W-:Y:S02]  /*95b0*/  PLOP3.LUT P1, PT, PT, PT, UP0, 0x40, 0x0 ;  /* 0x000000000000781c */ /* 0x000fe40003f2e808 */
[----:B------:R-:W-:Y:S01]  /*95c0*/  R2UR UR14, R9 ;  /* 0x00000000090e72ca */ /* 0x000fe200000e0000 */
[----:B------:R-:W-:Y:S01]  /*95d0*/  @UP1 ULDC UR15, c[0x0][0x450] ;  /* 0x00011400000f1ab9 */ /* 0x000fe20000000800 */
[----:B0-----:R-:W-:-:S03]  /*95e0*/  ULEA UR7, UR10, 0x7f, 0x7 ;  /* 0x0000007f0a077891 */ /* 0x001fc6000f8e383f */
[----:B------:R-:W-:Y:S02]  /*95f0*/  @UP1 ULDC UR10, c[0x0][0x44c] ;  /* 0x00011300000a1ab9 */ /* 0x000fe40000000800 */
[----:B------:R-:W-:-:S04]  /*9600*/  UIMAD.WIDE.U32 UR10, UR7, UR10, URZ ;  /* 0x0000000a070a72a5 */ /* 0x000fc8000f8e003f */
[----:B------:R-:W-:-:S04]  /*9610*/  @UP1 USHF.R.U32.HI UR7, URZ, UR15, UR11 ;  /* 0x0000000f3f071299 */ /* 0x000fc8000801160b */
[----:B------:R-:W-:-:S03]  /*9620*/  UIADD3 UR7, UR14, UR7, URZ ;  /* 0x000000070e077290 */ /* 0x000fc6000fffe03f */
[----:B------:R-:W-:Y:S02]  /*9630*/  ULDC UR14, c[0x0][0x9dc] ;  /* 0x00027700000e7ab9 */ /* 0x000fe40000000800 */
[----:B------:R-:W-:Y:S01]  /*9640*/  UIADD3 UR14, UR7, -UR14, URZ ;  /* 0x8000000e070e7290 */ /* 0x000fe2000fffe03f */
[----:B------:R-:W-:Y:S11]  /*9650*/  @P1 BRA `(.L_x_4983) ;  /* 0x00000000004c1947 */ /* 0x000ff60003800000 */
        /* <DEDUP_REMOVED lines=11> */
.L_x_4984:
[----:B------:R-:W-:Y:S02]  /*9710*/  ULDC UR15, c[0x0][0x9e4] ;  /* 0x00027900000f7ab9 */ /* 0x000fe40000000800 */
[----:B------:R-:W-:-:S11]  /*9720*/  UISETP.NE.AND UP0, UPT, UR15, 0x1, UPT ;  /* 0x000000010f00788c */ /* 0x000fd6000bf05270 */
[----:B------:R-:W-:Y:S02]  /*9730*/  @UP0 ULDC.64 UR18, c[0x0][0x9e8] ;  /* 0x00027a0000120ab9 */ /* 0x000fe40000000a00 */
[----:B------:R-:W-:-:S04]  /*9740*/  UIMAD.WIDE.U32 UR10, UR7, UR18, URZ ;  /* 0x00000012070a72a5 */ /* 0x000fc8000f8e003f */
[----:B------:R-:W-:-:S12]  /*9750*/  @UP0 USHF.R.U32.HI UR7, URZ, UR19, UR11 ;  /* 0x000000133f070299 */ /* 0x000fd8000801160b */
.L_x_4985:
[----:B------:R-:W-:-:S04]  /*9760*/  UIMAD UR7, UR7, UR15, URZ ;  /* 0x0000000f070772a4 */ /* 0x000fc8000f8e023f */
[----:B------:R-:W-:-:S04]  /*9770*/  UISETP.LT.AND UP0, UPT, UR14, UR7, UPT ;  /* 0x000000070e00728c */ /* 0x000fc8000bf01270 */
[----:B------:R-:W-:-:S12]  /*9780*/  USEL UR14, UR14, UR7, !UP0 ;  /* 0x000000070e0e7287 */ /* 0x000fd8000c000000 */
.L_x_4983:
        /* <DEDUP_REMOVED lines=9> */
[----:B------:R-:W-:Y:S01]  /*9820*/  UMOV UR45, UR30 ;  /* 0x0000001e002d7c82 */ /* 0x000fe20008000000 */
[----:B------:R-:W-:Y:S01]  /*9830*/  IMAD.MOV.U32 R9, RZ, RZ, R22 ;  /* 0x000000ffff097224 */ /* 0x000fe200078e0016 */
[----:B------:R-:W-:Y:S01]  /*9840*/  UMOV UR35, UR31 ;  /* 0x0000001f00237c82 */ /* 0x000fe20008000000 */
[----:B------:R-:W-:-:S05]  /*9850*/  ULDC UR33, c[0x0][0x988] ;  /* 0x0002620000217ab9 */ /* 0x000fca0000000800 */
.L_x_4997:
[----:B------:R-:W-:Y:S01]  /*9860*/  ISETP.NE.AND P2, PT, RZ, UR37, PT ;  /* 0x00000025ff007c0c */ /* 0x000fe2000bf45270 */
[----:B------:R-:W-:-:S04]  /*9870*/  UISETP.NE.AND UP0, UPT, UR35, 0x1, UPT ;  /* 0x000000012300788c */ /* 0x000fc8000bf05270 */
[----:B------:R-:W-:-:S04]  /*9880*/  USEL UR30, URZ, 0x1, UP0 ;  /* 0x000000013f1e7887 */ /* 0x000fc80008000000 */
[----:B------:R-:W-:-:S04]  /*9890*/  ULOP3.LUT UR30, UR45, UR30, URZ, 0x3c, !UPT ;  /* 0x0000001e2d1e7292 */ /* 0x000fc8000f8e3c3f */
[----:B------:R-:W-:Y:S08]  /*98a0*/  @P2 BRA `(.L_x_4987) ;  /* 0x0000000000382947 */ /* 0x000ff00003800000 */
[----:B------:R-:W-:Y:S05]  /*98b0*/  @!P0 BRA `(.L_x_4988) ;  /* 0x0000000000048947 */ /* 0x000fea0003800000 */
[----:B------:R-:W-:Y:S01]  /*98c0*/  BPT.TRAP 0x1 ;  /* 0x000000040000795c */ /* 0x000fe20000300000 */
.L_x_4988:
        /* <DEDUP_REMOVED lines=9> */
.L_x_4989:
[----:B-1----:R-:W-:Y:S05]  /*9960*/  @P1 BRA `(.L_x_4987) ;  /* 0x0000000000081947 */ /* 0x002fea0003800000 */
[----:B------:R-:W1:Y:S02]  /*9970*/  SYNCS.PHASECHK.TRANS64.TRYWAIT P1, [UR6+0x2a830], R11 ;  /* 0x02a8300bff0075a7 */ /* 0x000e640008020146 */
[----:B-1----:R-:W-:Y:S05]  /*9980*/  @!P1 BRA `(.L_x_4990) ;  /* 0x000000e400e49947 */ /* 0x002fea0003800000 */
.L_x_4987:
        /* <DEDUP_REMOVED lines=40> */
.L_x_4992:
[----:B------:R-:W-:Y:S01]  /*9c10*/  ULEA UR6, UR35, UR36, 0x3 ;  /* 0x0000002423067291 */ /* 0x000fe2000f8e183f */
[----:B------:R-:W-:-:S05]  /*9c20*/  IMAD.U32 R11, RZ, RZ, UR45 ;  /* 0x0000002dff0b7e24 */ /* 0x000fca000f8e00ff */
[----:B------:R-:W-:-:S04]  /*9c30*/  SHF.L.U32 R11, R11, 0x1f, RZ ;  /* 0x0000001f0b0b7819 */ /* 0x000fc800000006ff */
[----:B------:R0:W1:Y:S01]  /*9c40*/  SYNCS.PHASECHK.TRANS64.TRYWAIT P1, [UR6+0x2a850], R11 ;  /* 0x02a8500bff0075a7 */ /* 0x0000620008020146 */
[----:B------:R-:W-:Y:S05]  /*9c50*/  @!P0 BRA `(.L_x_4993) ;  /* 0x0000000000048947 */ /* 0x000fea0003800000 */
[----:B------:R-:W-:Y:S01]  /*9c60*/  BPT.TRAP 0x1 ;  /* 0x000000040000795c */ /* 0x000fe20000300000 */
.L_x_4993:
[----:B-1----:R-:W-:Y:S05]  /*9c70*/  @P1 BRA `(.L_x_4991) ;  /* 0x0000000000081947 */ /* 0x002fea0003800000 */
[----:B------:R-:W1:Y:S02]  /*9c80*/  SYNCS.PHASECHK.TRANS64.TRYWAIT P1, [UR6+0x2a850], R11 ;  /* 0x02a8500bff0075a7 */ /* 0x000e640008020146 */
[----:B-1----:R-:W-:Y:S05]  /*9c90*/  @!P1 BRA `(.L_x_4994) ;  /* 0x000000e400389947 */ /* 0x002fea0003800000 */
.L_x_4991:
        /* <DEDUP_REMOVED lines=29> */
.L_x_4995:
[C---:B------:R-:W-:Y:S01]  /*9e70*/  FMUL.FTZ R14, R0.reuse, R120 ;  /* 0x00000078000e7220 */ /* 0x040fe20000410000 */
[C---:B0-----:R-:W-:Y:S01]  /*9e80*/  FMUL.FTZ R11, R0.reuse, R122 ;  /* 0x0000007a000b7220 */ /* 0x041fe20000410000 */
        /* <DEDUP_REMOVED lines=71> */
[----:B------:R-:W-:Y:S01]  /*a300*/  FMUL.FTZ R168, R0, R181 ;  /* 0x000000b500a87220 */ /* 0x000fe20000410000 */
[----:B------:R-:W-:Y:S01]  /*a310*/  UMOV UR6, UR33 ;  /* 0x0000002100067c82 */ /* 0x000fe20008000000 */
[----:B------:R-:W-:Y:S01]  /*a320*/  ULEA UR7, UR31, UR36, 0x3 ;  /* 0x000000241f077291 */ /* 0x000fe2000f8e183f */
[----:B------:R-:W-:-:S02]  /*a330*/  IMAD.U32 R173, RZ, RZ, UR6 ;  /* 0x00000006ffad7e24 */ /* 0x000fc4000f8e00ff */
[----:B------:R-:W0:Y:S01]  /*a340*/  MUFU.TANH R121, R121 ;  /* 0x0000007900797308 */ /* 0x000e220000002400 */
[----:B-1----:R-:W-:Y:S01]  /*a350*/  FMNMX.FTZ R22, R21, R22, !PT ;  /* 0x0000001615167209 */ /* 0x002fe20007810000 */
[----:B------:R-:W-:-:S04]  /*a360*/  UIADD3 UR7, UR7, 0x2a840, URZ ;  /* 0x0002a84007077890 */ /* 0x000fc8000fffe03f */
[----:B------:R-:W-:Y:S02]  /*a370*/  UPRMT UR7, UR29, 0x654, UR7 ;  /* 0x000006541d077896 */ /* 0x000fe40008000007 */
[----:B------:R-:W1:Y:S01]  /*a380*/  MUFU.TANH R120, R120 ;  /* 0x0000007800787308 */ /* 0x000e620000002400 */
[----:B--2---:R-:W-:-:S06]  /*a390*/  FMNMX.FTZ R13, R23, R150, !PT ;  /* 0x00000096170d7209 */ /* 0x004fcc0007810000 */
[----:B------:R-:W-:Y:S01]  /*a3a0*/  SYNCS.ARRIVE.TRANS64.RED.A1T0 RZ, [UR7], RZ ;  /* 0x000000ffffff79a7 */ /* 0x000fe20008100407 */
        /* <DEDUP_REMOVED lines=14> */
[----:B------:R-:W-:-:S06]  /*a490*/  FMUL.FTZ R149, R0, R174 ;  /* 0x000000ae00957220 */ /* 0x000fcc0000410000 */
[----:B------:R-:W0:Y:S01]  /*a4a0*/  MUFU.TANH R128, R128 ;  /* 0x0000008000807308 */ /* 0x000e220000002400 */
[----:B-1----:R-:W-:-:S07]  /*a4b0*/  FMNMX.FTZ R13, R127, R22, !PT ;  /* 0x000000167f0d7209 */ /* 0x002fce0007810000 */
[----:B------:R-:W1:Y:S01]  /*a4c0*/  MUFU.TANH R130, R130 ;  /* 0x0000008200827308 */ /* 0x000e620000002400 */
[----:B--2---:R-:W-:Y:S01]  /*a4d0*/  FMNMX.FTZ R151, R129, R150, !PT ;  /* 0x0000009681977209 */ /* 0x004fe20007810000 */
[----:B------:R-:W-:-:S06]  /*a4e0*/  FMUL.FTZ R150, R0, R175 ;  /* 0x000000af00967220 */ /* 0x000fcc0000410000 */
        /* <DEDUP_REMOVED lines=29> */
[----:B--2---:R-:W-:Y:S01]  /*a6c0*/  FMNMX.FTZ R152, R188, R151, !PT ;  /* 0x00000097bc987209 */ /* 0x004fe20007810000 */
[----:B------:R-:W-:Y:S01]  /*a6d0*/  FMUL.FTZ R151, R0, R178 ;  /* 0x000000b200977220 */ /* 0x000fe20000410000 */
[----:B------:R-:W-:-:S05]  /*a6e0*/  IMAD.U32 R178, RZ, RZ, UR6 ;  /* 0x00000006ffb27e24 */ /* 0x000fca000f8e00ff */
        /* <DEDUP_REMOVED lines=60> */
[----:B-1----:R-:W-:Y:S02]  /*aab0*/  FMNMX.FTZ R169, R153, R170, !PT ;  /* 0x000000aa99a97209 */ /* 0x002fe40007810000 */
[----:B--2---:R-:W-:-:S05]  /*aac0*/  FMNMX.FTZ R170, R168, R13, !PT ;  /* 0x0000000da8aa7209 */ /* 0x004fca0007810000 */
[----:B------:R-:W1:Y:S01]  /*aad0*/  SHFL.BFLY PT, R13, R170, 0x2, 0x1f ;  /* 0x0c401f00aa0d7f89 */ /* 0x000e6200000e0000 */
[----:B0-----:R-:W-:-:S05]  /*aae0*/  FMNMX.FTZ R169, R154, R169, !PT ;  /* 0x000000a99aa97209 */ /* 0x001fca0007810000 */
[----:B------:R-:W0:Y:S01]  /*aaf0*/  SHFL.BFLY PT, R22, R169, 0x2, 0x1f ;  /* 0x0c401f00a9167f89 */ /* 0x000e2200000e0000 */
[----:B-1----:R-:W-:Y:S02]  /*ab00*/  FMNMX.FTZ R171, R170, R13, !PT ;  /* 0x0000000daaab7209 */ /* 0x002fe40007810000 */
[----:B0-----:R-:W-:-:S03]  /*ab10*/  FMNMX.FTZ R172, R169, R22, !PT ;  /* 0x00000016a9ac7209 */ /* 0x001fc60007810000 */
[----:B------:R-:W0:Y:S04]  /*ab20*/  SHFL.BFLY PT, R22, R171, 0x1, 0x1f ;  /* 0x0c201f00ab167f89 */ /* 0x000e2800000e0000 */
[----:B------:R-:W1:Y:S01]  /*ab30*/  SHFL.BFLY PT, R13, R172, 0x1, 0x1f ;  /* 0x0c201f00ac0d7f89 */ /* 0x000e6200000e0000 */
[----:B0-----:R-:W-:Y:S02]  /*ab40*/  FMNMX.FTZ R22, R171, R22, !PT ;  /* 0x00000016ab167209 */ /* 0x001fe40007810000 */
[----:B-1----:R-:W-:-:S03]  /*ab50*/  FMNMX.FTZ R13, R172, R13, !PT ;  /* 0x0000000dac0d7209 */ /* 0x002fc60007810000 */
[C---:B------:R-:W-:Y:S01]  /*ab60*/  FFMA.FTZ R171, R22.reuse, R173, -8 ;  /* 0xc100000016ab7423 */ /* 0x040fe200000100ad */
[----:B------:R-:W-:-:S03]  /*ab70*/  FADD.FTZ R9, -R22, R9 ;  /* 0x0000000916097221 */ /* 0x000fc60000010100 */
[----:B------:R-:W-:Y:S01]  /*ab80*/  FFMA.FTZ R176, R168, UR6, -R171 ;  /* 0x00000006a8b07c23 */ /* 0x000fe200080108ab */
[----:B------:R-:W-:-:S01]  /*ab90*/  FADD.FTZ R10, -R13, R10 ;  /* 0x0000000a0d0a7221 */ /* 0x000fc20000010100 */
[----:B------:R-:W-:Y:S01]  /*aba0*/  FFMA.FTZ R168, R13, R178, -8 ;  /* 0xc10000000da87423 */ /* 0x000fe200000100b2 */
[----:B------:R-:W-:Y:S01]  /*abb0*/  FMUL.FTZ R9, R9, UR6 ;  /* 0x0000000609097c20 */ /* 0x000fe20008410000 */
[--C-:B------:R-:W-:Y:S01]  /*abc0*/  FFMA.FTZ R14, R14, UR6, -R171.reuse ;  /* 0x000000060e0e7c23 */ /* 0x100fe200080108ab */
[----:B------:R-:W-:Y:S01]  /*abd0*/  FMUL.FTZ R10, R10, UR6 ;  /* 0x000000060a0a7c20 */ /* 0x000fe20008410000 */
[----:B------:R-:W-:Y:S01]  /*abe0*/  FFMA.FTZ R11, R11, UR6, -R168 ;  /* 0x000000060b0b7c23 */ /* 0x000fe200080108a8 */
[----:B------:R-:W-:-:S01]  /*abf0*/  FFMA.FTZ R15, R15, UR6, -R171 ;  /* 0x000000060f0f7c23 */ /* 0x000fc200080108ab */
[----:B------:R-:W-:Y:S01]  /*ac00*/  FFMA.FTZ R12, R12, UR6, -R168 ;  /* 0x000000060c0c7c23 */ /* 0x000fe200080108a8 */
[----:B------:R-:W-:Y:S01]  /*ac10*/  MUFU.EX2 R9, R9 ;  /* 0x0000000900097308 */ /* 0x000fe20000000800 */
[----:B------:R-:W-:-:S01]  /*ac20*/  FFMA.FTZ R19, R19, UR6, -R171 ;  /* 0x0000000613137c23 */ /* 0x000fc200080108ab */
[----:B------:R-:W-:Y:S01]  /*ac30*/  FFMA.FTZ R18, R18, UR6, -R168 ;  /* 0x0000000612127c23 */ /* 0x000fe200080108a8 */
[----:B------:R-:W-:-:S01]  /*ac40*/  FFMA.FTZ R20, R20, UR6, -R171 ;  /* 0x0000000614147c23 */ /* 0x000fc200080108ab */
[----:B------:R-:W-:Y:S01]  /*ac50*/  FFMA.FTZ R21, R21, UR6, -R168 ;  /* 0x0000000615157c23 */ /* 0x000fe200080108a8 */
[----:B------:R-:W-:-:S01]  /*ac60*/  FFMA.FTZ R23, R23, UR6, -R171 ;  /* 0x0000000617177c23 */ /* 0x000fc200080108ab */
[----:B------:R-:W-:Y:S01]  /*ac70*/  FFMA.FTZ R121, R121, UR6, -R168 ;  /* 0x0000000679797c23 */ /* 0x000fe200080108a8 */
[----:B------:R-:W-:-:S01]  /*ac80*/  FFMA.FTZ R120, R120, UR6, -R171 ;  /* 0x0000000678787c23 */ /* 0x000fc200080108ab */
[----:B------:R-:W0:Y:S01]  /*ac90*/  MUFU.EX2 R14, R14 ;  /* 0x0000000e000e7308 */ /* 0x000e220000000800 */
[----:B------:R-:W-:-:S01]  /*aca0*/  FFMA.FTZ R122, R122, UR6, -R168 ;  /* 0x000000067a7a7c23 */ /* 0x000fc200080108a8 */
[----:B------:R-:W-:Y:S01]  /*acb0*/  FFMA.FTZ R123, R123, UR6, -R171 ;  /* 0x000000067b7b7c23 */ /* 0x000fe200080108ab */
[----:B------:R-:W-:-:S01]  /*acc0*/  FFMA.FTZ R125, R125, UR6, -R168 ;  /* 0x000000067d7d7c23 */ /* 0x000fc200080108a8 */
[----:B------:R-:W-:Y:S01]  /*acd0*/  FFMA.FTZ R124, R124, UR6, -R171 ;  /* 0x000000067c7c7c23 */ /* 0x000fe200080108ab */
        /* <DEDUP_REMOVED lines=29> */
[----:B------:R-:W-:Y:S01]  /*aeb0*/  FFMA.FTZ R167, R167, UR6, -R171 ;  /* 0x00000006a7a77c23 */ /* 0x000fe200080108ab */
        /* <DEDUP_REMOVED lines=110> */
[----:B------:R-:W-:Y:S01]  /*b5a0*/  MUFU.EX2 R146, R146 ;  /* 0x0000009200927308 */ /* 0x000fe20000000800 */
[----:B--2---:R-:W-:-:S07]  /*b5b0*/  FADD.FTZ R171, R145, R178 ;  /* 0x000000b291ab7221 */ /* 0x004fce0000010000 */
[----:B------:R-:W0:Y:S01]  /*b5c0*/  MUFU.EX2 R161, R161 ;  /* 0x000000a100a17308 */ /* 0x000e220000000800 */
[----:B-1----:R-:W-:-:S07]  /*b5d0*/  FADD.FTZ R4, R160, R3 ;  /* 0x00000003a0047221 */ /* 0x002fce0000010000 */
[----:B------:R-:W-:Y:S08]  /*b5e0*/  MUFU.EX2 R147, R147 ;  /* 0x0000009300937308 */ /* 0x000ff00000000800 */
[----:B------:R-:W1:Y:S01]  /*b5f0*/  MUFU.EX2 R162, R162 ;  /* 0x000000a200a27308 */ /* 0x000e620000000800 */
[----:B0-----:R-:W-:-:S07]  /*b600*/  FADD.FTZ R3, R161, R4 ;  /* 0x00000004a1037221 */ /* 0x001fce0000010000 */
[----:B------:R-:W-:Y:S08]  /*b610*/  MUFU.EX2 R148, R148 ;  /* 0x0000009400947308 */ /* 0x000ff00000000800 */
[----:B------:R-:W0:Y:S01]  /*b620*/  MUFU.EX2 R163, R163 ;  /* 0x000000a300a37308 */ /* 0x000e220000000800 */
[----:B-1----:R-:W-:-:S07]  /*b630*/  FADD.FTZ R4, R162, R3 ;  /* 0x00000003a2047221 */ /* 0x002fce0000010000 */
[----:B------:R-:W-:Y:S08]  /*b640*/  MUFU.EX2 R180, R149 ;  /* 0x0000009500b47308 */ /* 0x000ff00000000800 */
[----:B------:R-:W1:Y:S01]  /*b650*/  MUFU.EX2 R164, R164 ;  /* 0x000000a400a47308 */ /* 0x000e620000000800 */
[----:B0-----:R-:W-:-:S07]  /*b660*/  FADD.FTZ R3, R163, R4 ;  /* 0x00000004a3037221 */ /* 0x001fce0000010000 */
[----:B------:R0:W-:Y:S08]  /*b670*/  MUFU.EX2 R177, R150 ;  /* 0x0000009600b17308 */ /* 0x0001f00000000800 */
[----:B------:R-:W2:Y:S01]  /*b680*/  MUFU.EX2 R165, R165 ;  /* 0x000000a500a57308 */ /* 0x000ea20000000800 */
[----:B0-----:R-:W-:-:S01]  /*b690*/  FADD.FTZ R150, R146, R171 ;  /* 0x000000ab92967221 */ /* 0x001fc20000010000 */
[----:B-1----:R-:W-:-:S06]  /*b6a0*/  FADD.FTZ R4, R164, R3 ;  /* 0x00000003a4047221 */ /* 0x002fcc0000010000 */
[----:B------:R0:W1:Y:S08]  /*b6b0*/  MUFU.EX2 R149, R151 ;  /* 0x0000009700957308 */ /* 0x0000700000000800 */
[----:B------:R-:W3:Y:S01]  /*b6c0*/  MUFU.EX2 R166, R166 ;  /* 0x000000a600a67308 */ /* 0x000ee20000000800 */
[----:B0-----:R-:W-:-:S01]  /*b6d0*/  FADD.FTZ R151, R147, R150 ;  /* 0x0000009693977221 */ /* 0x001fc20000010000 */
[----:B--2---:R-:W-:-:S03]  /*b6e0*/  FADD.FTZ R3, R165, R4 ;  /* 0x00000004a5037221 */ /* 0x004fc60000010000 */
[----:B------:R-:W-:-:S03]  /*b6f0*/  FADD.FTZ R151, R148, R151 ;  /* 0x0000009794977221 */ /* 0x000fc60000010000 */
[----:B------:R-:W0:Y:S01]  /*b700*/  MUFU.EX2 R187, R152 ;  /* 0x0000009800bb7308 */ /* 0x000e220000000800 */
[----:B------:R-:W-:-:S04]  /*b710*/  FADD.FTZ R151, R180, R151 ;  /* 0x00000097b4977221 */ /* 0x000fc80000010000 */
[----:B------:R-:W-:-:S03]  /*b720*/  FADD.FTZ R150, R177, R151 ;  /* 0x00000097b1967221 */ /* 0x000fc60000010000 */
[----:B------:R-:W2:Y:S01]  /*b730*/  MUFU.EX2 R167, R167 ;  /* 0x000000a700a77308 */ /* 0x000ea20000000800 */
[----:B-1----:R-:W-:-:S01]  /*b740*/  FADD.FTZ R150, R149, R150 ;  /* 0x0000009695967221 */ /* 0x002fc20000010000 */
[----:B---3--:R-:W-:-:S06]  /*b750*/  FADD.FTZ R4, R166, R3 ;  /* 0x00000003a6047221 */ /* 0x008fcc0000010000 */
[----:B------:R-:W1:Y:S01]  /*b760*/  MUFU.EX2 R153, R153 ;  /* 0x0000009900997308 */ /* 0x000e620000000800 */
[----:B0-----:R-:W-:-:S07]  /*b770*/  FADD.FTZ R150, R187, R150 ;  /* 0x00000096bb967221 */ /* 0x001fce0000010000 */
[----:B------:R-:W0:Y:S01]  /*b780*/  MUFU.EX2 R176, R176 ;  /* 0x000000b000b07308 */ /* 0x000e220000000800 */
[----:B--2---:R-:W-:-:S07]  /*b790*/  FADD.FTZ R3, R167, R4 ;  /* 0x00000004a7037221 */ /* 0x004fce0000010000 */
[----:B------:R-:W2:Y:S01]  /*b7a0*/  MUFU.EX2 R154, R154 ;  /* 0x0000009a009a7308 */ /* 0x000ea20000000800 */
[----:B-1----:R-:W-:-:S01]  /*b7b0*/  FADD.FTZ R150, R153, R150 ;  /* 0x0000009699967221 */ /* 0x002fc20000010000 */
[----:B0-----:R-:W-:-:S03]  /*b7c0*/  FADD.FTZ R4, R176, R3 ;  /* 0x00000003b0047221 */ /* 0x001fc60000010000 */
[----:B--2---:R-:W-:Y:S01]  /*b7d0*/  FADD.FTZ R3, R154, R150 ;  /* 0x000000969a037221 */ /* 0x004fe20000010000 */
[----:B------:R-:W-:Y:S06]  /*b7e0*/  @!P0 BRA `(.L_x_4996) ;  /* 0x0000000000048947 */ /* 0x000fec0003800000 */
[----:B------:R-:W-:Y:S01]  /*b7f0*/  BPT.TRAP 0x1 ;  /* 0x000000040000795c */ /* 0x000fe20000300000 */
.L_x_4996:
        /* <DEDUP_REMOVED lines=120> */
[----:B------:R-:W-:Y:S01]  /*bf80*/  VIADD R8, R8, 0xffffffff ;  /* 0xffffffff08087836 */ /* 0x000fe20000000000 */
        /* <DEDUP_REMOVED lines=16> */
[----:B------:R-:W-:Y:S01]  /*c090*/  F2FP.SATFINITE.E4M3.F32.PACK_AB_MERGE_C R187, R187, R149, R124 ;  /* 0x00000095bbbb723e */ /* 0x000fe2000480707c */
[----:B------:R-:W-:Y:S06]  /*c0a0*/  @P1 BRA `(.L_x_4997) ;  /* 0xffffffd400ec1947 */ /* 0x000fec000383ffff */
.L_x_4986:
[----:B------:R-:W-:-:S13]  /*c0b0*/  ISETP.GE.AND P1, PT, R8, UR38, PT ;  /* 0x0000002608007c0c */ /* 0x000fda000bf26270 */
[----:B------:R-:W-:Y:S05]  /*c0c0*/  @!P1 BRA `(.L_x_4998) ;  /* 0x0000003800689947 */ /* 0x000fea0003800000 */
[C---:B------:R-:W-:Y:S01]  /*c0d0*/  VIADD R11, R17.reuse, 0x8 ;  /* 0x00000008110b7836 */ /* 0x040fe20000000000 */
[----:B------:R-:W-:Y:S01]  /*c0e0*/  IADD3 R17, -R17, 0xb, RZ ;  /* 0x0000000b11117810 */ /* 0x000fe20007ffe1ff */
[----:B------:R-:W-:Y:S01]  /*c0f0*/  IMAD.MOV.U32 R9, RZ, RZ, R13 ;  /* 0x000000ffff097224 */ /* 0x000fe200078e000d */
[----:B------:R-:W-:Y:S01]  /*c100*/  UMOV UR50, UR30 ;  /* 0x0000001e00327c82 */ /* 0x000fe20008000000 */
[----:B------:R-:W-:Y:S01]  /*c110*/  IMAD.MOV.U32 R10, RZ, RZ, R22 ;  /* 0x000000ffff0a7224 */ /* 0x000fe200078e0016 */
[----:B------:R-:W-:Y:S01]  /*c120*/  UMOV UR49, UR31 ;  /* 0x0000001f00317c82 */ /* 0x000fe20008000000 */
[----:B------:R-:W-:Y:S01]  /*c130*/  ULDC UR34, c[0x0][0x9e4] ;  /* 0x0002790000227ab9 */ /* 0x000fe20000000800 */
[----:B------:R-:W-:Y:S01]  /*c140*/  ULDC UR45, c[0x0][0x288] ;  /* 0x0000a200002d7ab9 */ /* 0x000fe20000000800 */
[----:B------:R-:W-:Y:S01]  /*c150*/  ULDC UR48, c[0x0][0x2f0] ;  /* 0x0000bc0000307ab9 */ /* 0x000fe20000000800 */
[----:B------:R-:W-:Y:S01]  /*c160*/  ULDC UR33, c[0x0][0x988] ;  /* 0x0002620000217ab9 */ /* 0x000fe20000000800 */
[----:B------:R-:W-:-:S05]  /*c170*/  ULDC UR35, c[0x0][0x9e0] ;  /* 0x0002780000237ab9 */ /* 0x000fca0000000800 */
.L_x_5017:
[----:B------:R-:W-:Y:S01]  /*c180*/  UIADD3 UR31, UR49, 0x1, URZ ;  /* 0x00000001311f7890 */ /* 0x000fe2000fffe03f */
[----:B------:R-:W-:-:S03]  /*c190*/  ISETP.NE.AND P2, PT, RZ, UR37, PT ;  /* 0x00000025ff007c0c */ /* 0x000fc6000bf45270 */
[----:B------:R-:W-:-:S04]  /*c1a0*/  UISETP.NE.AND UP0, UPT, UR31, 0x2, UPT ;  /* 0x000000021f00788c */ /* 0x000fc8000bf05270 */
[----:B------:R-:W-:Y:S02]  /*c1b0*/  USEL UR30, URZ, 0x1, UP0 ;  /* 0x000000013f1e7887 */ /* 0x000fe40008000000 */
[----:B------:R-:W-:Y:S02]  /*c1c0*/  USEL UR31, UR31, URZ, UP0 ;  /* 0x0000003f1f1f7287 */ /* 0x000fe40008000000 */
[----:B------:R-:W-:Y:S02]  /*c1d0*/  ULOP3.LUT UR30, UR50, UR30, URZ, 0x3c, !UPT ;  /* 0x0000001e321e7292 */ /* 0x000fe4000f8e3c3f */
[----:B------:R-:W-:Y:S10]  /*c1e0*/  @P2 BRA `(.L_x_4999) ;  /* 0x00000000002c2947 */ /* 0x000ff40003800000 */
[----:B------:R-:W-:Y:S05]  /*c1f0*/  @!P0 BRA `(.L_x_5000) ;  /* 0x0000000000048947 */ /* 0x000fea0003800000 */
[----:B------:R-:W-:Y:S01]  /*c200*/  BPT.TRAP 0x1 ;  /* 0x000000040000795c */ /* 0x000fe20000300000 */
.L_x_5000:
[----:B------:R-:W-:Y:S01]  /*c210*/  ULEA UR6, UR31, UR36, 0x3 ;  /* 0x000000241f067291 */ /* 0x000fe2000f8e183f */
[----:B------:R-:W-:-:S05]  /*c220*/  IMAD.U32 R12, RZ, RZ, UR30 ;  /* 0x0000001eff0c7e24 */ /* 0x000fca000f8e00ff */
[----:B------:R-:W-:-:S04]  /*c230*/  SHF.L.U32 R12, R12, 0x1f, RZ ;  /* 0x0000001f0c0c7819 */ /* 0x000fc800000006ff */
[----:B------:R0:W1:Y:S01]  /*c240*/  SYNCS.PHASECHK.TRANS64.TRYWAIT P1, [UR6+0x2a830], R12 ;  /* 0x02a8300cff0075a7 */ /* 0x0000620008020146 */
[----:B------:R-:W-:Y:S05]  /*c250*/  @!P0 BRA `(.L_x_5001) ;  /* 0x0000000000048947 */ /* 0x000fea0003800000 */
[----:B------:R-:W-:Y:S01]  /*c260*/  BPT.TRAP 0x1 ;  /* 0x000000040000795c */ /* 0x000fe20000300000 */
.L_x_5001:
[----:B-1----:R-:W-:Y:S05]  /*c270*/  @P1 BRA `(.L_x_4999) ;  /* 0x0000000000081947 */ /* 0x002fea0003800000 */
[----:B------:R-:W1:Y:S02]  /*c280*/  SYNCS.PHASECHK.TRANS64.TRYWAIT P1, [UR6+0x2a830], R12 ;  /* 0x02a8300cff0075a7 */ /* 0x000e640008020146 */
[----:B-1----:R-:W-:Y:S05]  /*c290*/  @!P1 BRA `(.L_x_5002) ;  /* 0x000000bc00d09947 */ /* 0x002fea0003800000 */
.L_x_4999:
[----:B------:R2:W-:Y:S01]  /*c2a0*/  BAR.SYNC.DEFER_BLOCKING R11, 0x100 ;  /* 0x0004000b0000751d */ /* 0x0005e20000010000 */
[----:B------:R-:W-:Y:S01]  /*c2b0*/  R2UR UR24, R6 ;  /* 0x00000000061872ca */ /* 0x000fe200000e0000 */
[----:B------:R-:W-:Y:S01]  /*c2c0*/  UIMAD UR26, UR31, 0x600, UR28 ;  /* 0x000006001f1a78a4 */ /* 0x000fe2000f8e021c */
[----:B------:R-:W-:-:S03]  /*c2d0*/  R2UR UR25, R7 ;  /* 0x00000000071972ca */ /* 0x000fc600000e0000 */
        /* <DEDUP_REMOVED lines=29> */
[----:B--2---:R-:W-:Y:S05]  /*c4b0*/  @P2 BRA `(.L_x_5003) ;  /* 0x00000000002c2947 */ /* 0x004fea0003800000 */
[----:B------:R-:W-:Y:S05]  /*c4c0*/  @!P0 BRA `(.L_x_5004) ;  /* 0x0000000000048947 */ /* 0x000fea0003800000 */
[----:B------:R-:W-:Y:S01]  /*c4d0*/  BPT.TRAP 0x1 ;  /* 0x000000040000795c */ /* 0x000fe20000300000 */
.L_x_5004:
[----:B------:R-:W-:Y:S01]  /*c4e0*/  ULEA UR6, UR49, UR36, 0x3 ;  /* 0x0000002431067291 */ /* 0x000fe2000f8e183f */
[----:B01----:R-:W-:-:S05]  /*c4f0*/  IMAD.U32 R12, RZ, RZ, UR50 ;  /* 0x00000032ff0c7e24 */ /* 0x003fca000f8e00ff */
[----:B------:R-:W-:-:S04]  /*c500*/  SHF.L.U32 R12, R12, 0x1f, RZ ;  /* 0x0000001f0c0c7819 */ /* 0x000fc800000006ff */
[----:B------:R0:W1:Y:S01]  /*c510*/  SYNCS.PHASECHK.TRANS64.TRYWAIT P1, [UR6+0x2a850], R12 ;  /* 0x02a8500cff0075a7 */ /* 0x0000620008020146 */
[----:B------:R-:W-:Y:S05]  /*c520*/  @!P0 BRA `(.L_x_5005) ;  /* 0x0000000000048947 */ /* 0x000fea0003800000 */
[----:B------:R-:W-:Y:S01]  /*c530*/  BPT.TRAP 0x1 ;  /* 0x000000040000795c */ /* 0x000fe20000300000 */
.L_x_5005:
[----:B-1----:R-:W-:Y:S05]  /*c540*/  @P1 BRA `(.L_x_5003) ;  /* 0x0000000000081947 */ /* 0x002fea0003800000 */
[----:B------:R-:W1:Y:S02]  /*c550*/  SYNCS.PHASECHK.TRANS64.TRYWAIT P1, [UR6+0x2a850], R12 ;  /* 0x02a8500cff0075a7 */ /* 0x000e640008020146 */
[----:B-1----:R-:W-:Y:S05]  /*c560*/  @!P1 BRA `(.L_x_5006) ;  /* 0x000000bc00349947 */ /* 0x002fea0003800000 */
.L_x_5003:
[----:B------:R-:W-:Y:S01]  /*c570*/  UIADD3 UR6, UR36, 0x400, URZ ;  /* 0x0000040024067890 */ /* 0x000fe2000fffe03f */
[----:B------:R-:W-:Y:S01]  /*c580*/  WARPGROUP.ARRIVE ;  /* 0x00000000000079c5 */ /* 0x000fe20000000000 */
[----:B------:R-:W-:Y:S02]  /*c590*/  UMOV UR7, 0x40000040 ;  /* 0x4000004000077882 */ /* 0x000fe40000000000 */
        /* <DEDUP_REMOVED lines=25> */
.L_x_5007:
[----:B------:R-:W-:Y:S01]  /*c730*/  UISETP.NE.AND UP1, UPT, UR44, URZ, UPT ;  /* 0x0000003f2c00728c */ /* 0x000fe2000bf25270 */
[C---:B01----:R-:W-:Y:S01]  /*c740*/  FMUL.FTZ R12, R0.reuse, R122 ;  /* 0x0000007a000c7220 */ /* 0x043fe20000410000 */
[C---:B------:R-:W-:Y:S01]  /*c750*/  FMUL.FTZ R122, R0.reuse, R142 ;  /* 0x0000008e007a7220 */ /* 0x040fe20000410000 */
[C---:B------:R-:W-:Y:S01]  /*c760*/  FMUL.FTZ R185, R0.reuse, R125 ;  /* 0x0000007d00b97220 */ /* 0x040fe20000410000 */
[C---:B------:R-:W-:Y:S01]  /*c770*/  FMUL.FTZ R20, R0.reuse, R134 ;  /* 0x0000008600147220 */ /* 0x040fe20000410000 */
[C---:B------:R-:W-:Y:S01]  /*c780*/  FMUL.FTZ R125, R0.reuse, R147 ;  /* 0x00000093007d7220 */ /* 0x040fe20000410000 */
[----:B------:R-:W-:Y:S01]  /*c790*/  PLOP3.LUT P1, PT, PT, PT, UP1, 0x80, 0x0 ;  /* 0x000000000000781c */ /* 0x000fe20003f2f018 */
[C---:B------:R-:W-:Y:S01]  /*c7a0*/  FMUL.FTZ R134, R0.reuse, R166 ;  /* 0x000000a600867220 */ /* 0x040fe20000410000 */
[----:B------:R-:W-:Y:S01]  /*c7b0*/  PLOP3.LUT P2, PT, PT, PT, UP1, 0x80, 0x0 ;  /* 0x000000000000781c */ /* 0x000fe20003f4f018 */
[----:B------:R-:W-:Y:S02]  /*c7c0*/  IMAD.MOV.U32 R147, RZ, RZ, R5 ;  /* 0x000000ffff937224 */ /* 0x000fe400078e0005 */
[----:B------:R-:W-:Y:S01]  /*c7d0*/  FMUL.FTZ R184, R0, R124 ;  /* 0x0000007c00b87220 */ /* 0x000fe20000410000 */
[----:B------:R-:W-:Y:S01]  /*c7e0*/  @UP1 ULDC UR7, c[0x0][0x44c] ;  /* 0x0001130000071ab9 */ /* 0x000fe20000000800 */
[----:B------:R-:W-:-:S02]  /*c7f0*/  IMAD.SHL.U32 R166, R8, 0x80, RZ ;  /* 0x0000008008a67824 */ /* 0x000fc400078e00ff */
[C---:B------:R-:W-:Y:S01]  /*c800*/  FMUL.FTZ R124, R0.reuse, R146 ;  /* 0x00000092007c7220 */ /* 0x040fe20000410000 */
[C---:B------:R-:W-:Y:S01]  /*c810*/  FMUL.FTZ R13, R0.reuse, R123 ;  /* 0x0000007b000d7220 */ /* 0x040fe20000410000 */
[C---:B------:R-:W-:Y:S01]  /*c820*/  FMUL.FTZ R146, R0.reuse, R148 ;  /* 0x0000009400927220 */ /* 0x040fe20000410000 */
[C---:B------:R-:W-:Y:S01]  /*c830*/  FMUL.FTZ R123, R0.reuse, R143 ;  /* 0x0000008f007b7220 */ /* 0x040fe20000410000 */
[----:B------:R-:W-:Y:S01]  /*c840*/  FMUL.FTZ R148, R0, R149 ;  /* 0x0000009500947220 */ /* 0x000fe20000410000 */
[----:B------:R-:W-:Y:S01]  /*c850*/  IADD3 R143, -R166, 0x1, RZ ;  /* 0x00000001a68f7810 */ /* 0x000fe20007ffe1ff */
[----:B------:R-:W-:Y:S01]  /*c860*/  @P1 IMAD.HI.U32 R142, R5, UR7, RZ ;  /* 0x00000007058e1c27 */ /* 0x000fe2000f8e00ff */
[----:B------:R-:W-:-:S03]  /*c870*/  @UP1 ULDC UR7, c[0x0][0x450] ;  /* 0x0001140000071ab9 */ /* 0x000fc60000000800 */
[C---:B------:R-:W-:Y:S01]  /*c880*/  FMUL.FTZ R15, R0.reuse, R127 ;  /* 0x0000007f000f7220 */ /* 0x040fe20000410000 */
[C---:B------:R-:W-:Y:S01]  /*c890*/  FMUL.FTZ R186, R0.reuse, R128 ;  /* 0x0000008000ba7220 */ /* 0x040fe20000410000 */
[C---:B------:R-:W-:Y:S01]  /*c8a0*/  FMUL.FTZ R127, R0.reuse, R151 ;  /* 0x00000097007f7220 */ /* 0x040fe20000410000 */
[----:B------:R-:W-:Y:S01]  /*c8b0*/  @P2 SHF.R.U32.HI R147, RZ, UR7, R142 ;  /* 0x00000007ff932c19 */ /* 0x000fe2000801168e */
[----:B------:R-:W-:Y:S01]  /*c8c0*/  UISETP.NE.AND UP0, UPT, UR43, URZ, UPT ;  /* 0x0000003f2b00728c */ /* 0x000fe2000bf05270 */
[C---:B------:R-:W-:Y:S01]  /*c8d0*/  FMUL.FTZ R187, R0.reuse, R129 ;  /* 0x0000008100bb7220 */ /* 0x040fe20000410000 */
[C---:B------:R-:W-:Y:S01]  /*c8e0*/  FMUL.FTZ R18, R0.reuse, R130 ;  /* 0x0000008200127220 */ /* 0x040fe20000410000 */
        /* <DEDUP_REMOVED lines=52> */
[----:B------:R-:W1:Y:S01]  /*cc30*/  MUFU.TANH R22, R22 ;  /* 0x0000001600167308 */ /* 0x000e620000002400 */
[----:B------:R-:W-:Y:S01]  /*cc40*/  IMAD R145, R16, UR48, R145 ;  /* 0x0000003010917c24 */ /* 0x000fe2000f8e0291 */
[----:B------:R-:W-:-:S03]  /*cc50*/  UPRMT UR6, UR29, 0x654, UR6 ;  /* 0x000006541d067896 */ /* 0x000fc60008000006 */
[----:B------:R-:W-:-:S03]  /*cc60*/  VIADD R145, R145, -UR45 ;  /* 0x8000002d91917c36 */ /* 0x000fc60008000000 */
[----:B------:R-:W3:Y:S01]  /*cc70*/  MUFU.TANH R23, R23 ;  /* 0x0000001700177308 */ /* 0x000ee20000002400 */
[C---:B------:R-:W-:Y:S02]  /*cc80*/  VIADD R174, R145.reuse, UR35 ;  /* 0x0000002391ae7c36 */ /* 0x040fe40008000000 */
[----:B------:R-:W-:Y:S01]  /*cc90*/  VIADD R177, R145, UR32 ;  /* 0x0000002091b17c36 */ /* 0x000fe20008000000 */
[----:B------:R-:W-:Y:S01]  /*cca0*/  SYNCS.ARRIVE.TRANS64.RED.A1T0 RZ, [UR6], RZ ;  /* 0x000000ffffff79a7 */ /* 0x000fe20008100406 */
[--C-:B0-----:R-:W-:Y:S02]  /*ccb0*/  IMAD.IADD R170, R174, 0x1, R149.reuse ;  /* 0x00000001aeaa7824 */ /* 0x101fe400078e0295 */
[----:B------:R-:W-:Y:S01]  /*ccc0*/  IMAD.IADD R172, R177, 0x1, R149 ;  /* 0x00000001b1ac7824 */ /* 0x000fe200078e0295 */
        /* <DEDUP_REMOVED lines=62> */
[----:B-1-34-:R-:W-:Y:S05]  /*d0b0*/  @P1 BRA `(.L_x_5008) ;  /* 0x00000000005c1947 */ /* 0x01afea0003800000 */
        /* <DEDUP_REMOVED lines=13> */
.L_x_5010:
[----:B------:R-:W-:-:S05]  /*d190*/  IMAD.U32 R152, RZ, RZ, UR34 ;  /* 0x00000022ff987e24 */ /* 0x000fca000f8e00ff */
[----:B------:R-:W-:-:S13]  /*d1a0*/  ISETP.NE.AND P1, PT, R152, 0x1, PT ;  /* 0x000000019800780c */ /* 0x000fda0003f25270 */
[----:B------:R-:W1:Y:S02]  /*d1b0*/  @P1 LDC.64 R144, c[0x0][0x9e8] ;  /* 0x00027a00ff901b82 */ /* 0x000e640000000a00 */
[----:B-1----:R-:W-:-:S05]  /*d1c0*/  @P1 IMAD.HI.U32 R144, R149, R144, RZ ;  /* 0x0000009095901227 */ /* 0x002fca00078e00ff */
[----:B------:R-:W-:-:S07]  /*d1d0*/  @P1 SHF.R.U32.HI R149, RZ, R145, R144 ;  /* 0x00000091ff951219 */ /* 0x000fce0000011690 */
.L_x_5011:
[----:B------:R-:W-:Y:S05]  /*d1e0*/  BSYNC B0 ;  /* 0x0000000000007941 */ /* 0x000fea0003800000 */
.L_x_5009:
[----:B------:R-:W-:-:S04]  /*d1f0*/  IMAD R149, R149, R152, -R166 ;  /* 0x0000009895957224 */ /* 0x000fc800078e0aa6 */
[----:B------:R-:W-:-:S05]  /*d200*/  IMAD R149, R2, -0x2, R149 ;  /* 0xfffffffe02957824 */ /* 0x000fca00078e0295 */
[----:B------:R-:W-:Y:S02]  /*d210*/  VIADDMNMX R170, R149, R152, R170, PT ;  /* 0x0000009895aa7246 */ /* 0x000fe400038001aa */
[----:B------:R-:W-:-:S07]  /*d220*/  VIMNMX R172, R172, R149, !PT ;  /* 0x00000095acac7248 */ /* 0x000fce0007fe0100 */
.L_x_5008:
        /* <DEDUP_REMOVED lines=16> */
[----:B0-----:R-:W-:Y:S02]  /*d330*/  FSEL R169, R184, -INF , !P3 ;  /* 0xff800000b8a97808 */ /* 0x001fe40005800000 */
        /* <DEDUP_REMOVED lines=99> */
.L_x_5014:
[----:B------:R-:W-:-:S05]  /*d970*/  IMAD.U32 R168, RZ, RZ, UR34 ;  /* 0x00000022ffa87e24 */ /* 0x000fca000f8e00ff */
[----:B------:R-:W-:-:S13]  /*d980*/  ISETP.NE.AND P2, PT, R168, 0x1, PT ;  /* 0x00000001a800780c */ /* 0x000fda0003f45270 */
[----:B------:R-:W0:Y:S02]  /*d990*/  @P2 LDC.64 R22, c[0x0][0x9e8] ;  /* 0x00027a00ff162b82 */ /* 0x000e240000000a00 */
[----:B0-----:R-:W-:-:S05]  /*d9a0*/  @P2 IMAD.HI.U32 R22, R181, R22, RZ ;  /* 0x00000016b5162227 */ /* 0x001fca00078e00ff */
[----:B------:R-:W-:-:S07]  /*d9b0*/  @P2 SHF.R.U32.HI R181, RZ, R23, R22 ;  /* 0x00000017ffb52219 */ /* 0x000fce0000011616 */
.L_x_5015:
[----:B------:R-:W-:Y:S05]  /*d9c0*/  BSYNC B0 ;  /* 0x0000000000007941 */ /* 0x000fea0003800000 */
.L_x_5013:
[----:B------:R-:W-:-:S04]  /*d9d0*/  IMAD R181, R181, R168, -R166 ;  /* 0x000000a8b5b57224 */ /* 0x000fc800078e0aa6 */
[----:B------:R-:W-:-:S05]  /*d9e0*/  IMAD R181, R2, -0x2, R181 ;  /* 0xfffffffe02b57824 */ /* 0x000fca00078e02b5 */
[----:B------:R-:W-:Y:S02]  /*d9f0*/  VIADDMNMX R160, R181, R168, R160, PT ;  /* 0x000000a8b5a07246 */ /* 0x000fe400038001a0 */
[----:B------:R-:W-:-:S07]  /*da00*/  VIMNMX R177, R177, R181, !PT ;  /* 0x000000b5b1b17248 */ /* 0x000fce0007fe0100 */
.L_x_5012:
        /* <DEDUP_REMOVED lines=23> */
[----:B------:R-:W-:Y:S02]  /*db80*/  ISETP.LT.OR P4, PT, R160, 0xa, P4 ;  /* 0x0000000aa000780c */ /* 0x000fe40002781670 */
[----:B------:R-:W-:Y:S02]  /*db90*/  FMNMX.FTZ R22, R152, R23, !PT ;  /* 0x0000001798167209 */ /* 0x000fe40007810000 */
[----:B------:R-:W-:-:S02]  /*dba0*/  ISETP.LT.OR P5, PT, R160, 0x1, P5 ;  /* 0x00000001a000780c */ /* 0x000fc40002fa1670 */
[----:B------:R-:W-:Y:S02]  /*dbb0*/  FMNMX.FTZ R22, R149, R22, !PT ;  /* 0x0000001695167209 */ /* 0x000fe40007810000 */
[----:B------:R-:W-:Y:S02]  /*dbc0*/  ISETP.GT.AND P3, PT, R177, 0x8, P1 ;  /* 0x00000008b100780c */ /* 0x000fe40000f64270 */
[----:B------:R-:W-:Y:S02]  /*dbd0*/  FMNMX.FTZ R23, R147, R22, !PT ;  /* 0x0000001693177209 */ /* 0x000fe40007810000 */
[----:B------:R-:W-:Y:S02]  /*dbe0*/  FSEL R178, R12, -INF , !P5 ;  /* 0xff8000000cb27808 */ /* 0x000fe40006800000 */
[----:B------:R-:W-:Y:S02]  /*dbf0*/  FMNMX.FTZ R22, R144, R23, !PT ;  /* 0x0000001790167209 */ /* 0x000fe40007810000 */
[----:B------:R-:W-:-:S02]  /*dc00*/  ISETP.LT.OR P3, PT, R160, 0x9, P3 ;  /* 0x00000009a000780c */ /* 0x000fc40001f61670 */
[----:B------:R-:W-:Y:S02]  /*dc10*/  FMNMX.FTZ R23, R145, R22, !PT ;  /* 0x0000001691177209 */ /* 0x000fe40007810000 */
[----:B------:R-:W-:Y:S02]  /*dc20*/  FMNMX.FTZ R172, R178, R9, !PT ;  /* 0x00000009b2ac7209 */ /* 0x000fe40007810000 */
        /* <DEDUP_REMOVED lines=17> */
[----:B------:R-:W-:Y:S02]  /*dd40*/  ISETP.GT.AND P5, PT, R177, 0x38, P1 ;  /* 0x00000038b100780c */ /* 0x000fe40000fa4270 */
[----:B------:R-:W-:Y:S02]  /*dd50*/  FMNMX.FTZ R22, R158, R23, !PT ;  /* 0x000000179e167209 */ /* 0x000fe40007810000 */
[C---:B------:R-:W-:Y:S02]  /*dd60*/  ISETP.LT.OR P3, PT, R160.reuse, 0x32, P3 ;  /* 0x00000032a000780c */ /* 0x040fe40001f61670 */
[----:B------:R-:W-:Y:S02]  /*dd70*/  FMNMX.FTZ R22, R159, R22, !PT ;  /* 0x000000169f167209 */ /* 0x000fe40007810000 */
[----:B------:R-:W-:-:S02]  /*dd80*/  ISETP.LT.OR P5, PT, R160, 0x39, P5 ;  /* 0x00000039a000780c */ /* 0x000fc40002fa1670 */
[----:B------:R-:W-:Y:S02]  /*dd90*/  FMNMX.FTZ R23, R161, R22, !PT ;  /* 0x00000016a1177209 */ /* 0x000fe40007810000 */
[----:B------:R-:W-:Y:S02]  /*dda0*/  FSEL R125, R125, -INF , !P3 ;  /* 0xff8000007d7d7808 */ /* 0x000fe40005800000 */
        /* <DEDUP_REMOVED lines=8> */
[----:B------:R-:W-:Y:S01]  /*de30*/  ISETP.LT.OR P5, PT, R160, 0x49, P5 ;  /* 0x00000049a000780c */ /* 0x000fe20002fa1670 */
[----:B------:R-:W0:Y:S01]  /*de40*/  SHFL.BFLY PT, R22, R23, 0x2, 0x1f ;  /* 0x0c401f0017167f89 */ /* 0x000e2200000e0000 */
[----:B------:R-:W-:-:S02]  /*de50*/  FSEL R129, R129, -INF , !P3 ;  /* 0xff80000081817808 */ /* 0x000fc40005800000 */
[----:B------:R-:W-:-:S04]  /*de60*/  ISETP.GT.AND P3, PT, R177, 0x51, P1 ;  /* 0x00000051b100780c */ /* 0x000fc80000f64270 */
[----:B------:R-:W-:-:S04]  /*de70*/  ISETP.LT.OR P3, PT, R160, 0x52, P3 ;  /* 0x00000052a000780c */ /* 0x000fc80001f61670 */
[----:B------:R-:W-:Y:S02]  /*de80*/  FSEL R133, R133, -INF , !P3 ;  /* 0xff80000085857808 */ /* 0x000fe40005800000 */
[----:B------:R-:W-:-:S04]  /*de90*/  ISETP.GT.AND P3, PT, R177, 0x61, P1 ;  /* 0x00000061b100780c */ /* 0x000fc80000f64270 */
[----:B------:R-:W-:-:S04]  /*dea0*/  ISETP.LT.OR P3, PT, R160, 0x62, P3 ;  /* 0x00000062a000780c */ /* 0x000fc80001f61670 */
[----:B------:R-:W-:Y:S02]  /*deb0*/  FSEL R137, R137, -INF , !P3 ;  /* 0xff80000089897808 */ /* 0x000fe40005800000 */
[----:B------:R-:W-:Y:S02]  /*dec0*/  ISETP.GT.AND P3, PT, R177, 0x71, P1 ;  /* 0x00000071b100780c */ /* 0x000fe40000f64270 */
[----:B0-----:R-:W-:Y:S02]  /*ded0*/  FMNMX.FTZ R166, R23, R22, !PT ;  /* 0x0000001617a67209 */ /* 0x001fe40007810000 */
[----:B------:R-:W-:Y:S02]  /*dee0*/  FSEL R23, R13, -INF , !P2 ;  /* 0xff8000000d177808 */ /* 0x000fe40005000000 */
[----:B------:R-:W-:Y:S01]  /*def0*/  ISETP.GT.AND P2, PT, R177, 0x11, P1 ;  /* 0x00000011b100780c */ /* 0x000fe20000f44270 */
[----:B------:R-:W0:Y:S01]  /*df00*/  SHFL.BFLY PT, R181, R166, 0x1, 0x1f ;  /* 0x0c201f00a6b57f89 */ /* 0x000e2200000e0000 */
[----:B------:R-:W-:-:S02]  /*df10*/  ISETP.LT.OR P3, PT, R160, 0x72, P3 ;  /* 0x00000072a000780c */ /* 0x000fc40001f61670 */
        /* <DEDUP_REMOVED lines=13> */
[----:B------:R-:W-:-:S03]  /*dff0*/  ISETP.LT.OR P2, PT, R160, 0x41, P2 ;  /* 0x00000041a000780c */ /* 0x000fc60001741670 */
[--C-:B------:R-:W-:Y:S01]  /*e000*/  FFMA.FTZ R13, R167, UR6, -R166.reuse ;  /* 0x00000006a70d7c23 */ /* 0x100fe200080108a6 */
[----:B------:R-:W-:Y:S01]  /*e010*/  FSEL R167, R15, -INF , !P4 ;  /* 0xff8000000fa77808 */ /* 0x000fe20006000000 */
[--C-:B------:R-:W-:Y:S01]  /*e020*/  FFMA.FTZ R174, R171, UR6, -R166.reuse ;  /* 0x00000006abae7c23 */ /* 0x100fe200080108a6 */
[----:B------:R-:W-:Y:S01]  /*e030*/  ISETP.GT.AND P4, PT, R177, 0x19, P1 ;  /* 0x00000019b100780c */ /* 0x000fe20000f84270 */
[----:B------:R0:W-:Y:S01]  /*e040*/  MUFU.EX2 R15, R13 ;  /* 0x0000000d000f7308 */ /* 0x0001e20000000800 */
[----:B------:R-:W-:Y:S01]  /*e050*/  FSEL R128, R128, -INF , !P2 ;  /* 0xff80000080807808 */ /* 0x000fe20005000000 */
[--C-:B------:R-:W-:Y:S01]  /*e060*/  FFMA.FTZ R168, R179, UR6, -R166.reuse ;  /* 0x00000006b3a87c23 */ /* 0x100fe200080108a6 */
[----:B------:R-:W-:Y:S01]  /*e070*/  ISETP.LT.OR P4, PT, R160, 0x1a, P4 ;  /* 0x0000001aa000780c */ /* 0x000fe20002781670 */
[--C-:B------:R-:W-:Y:S01]  /*e080*/  FFMA.FTZ R179, R175, UR6, -R166.reuse ;  /* 0x00000006afb37c23 */ /* 0x100fe200080108a6 */
[----:B------:R-:W-:Y:S01]  /*e090*/  ISETP.GT.AND P2, PT, R177, 0x50, P1 ;  /* 0x00000050b100780c */ /* 0x000fe20000f44270 */
[--C-:B------:R-:W-:Y:S01]  /*e0a0*/  FFMA.FTZ R181, R147, UR6, -R166.reuse ;  /* 0x0000000693b57c23 */ /* 0x100fe200080108a6 */
[----:B------:R-:W-:Y:S01]  /*e0b0*/  FSEL R175, R130, -INF , !P5 ;  /* 0xff80000082af7808 */ /* 0x000fe20006800000 */
[----:B------:R-:W-:Y:S01]  /*e0c0*/  MUFU.EX2 R12, R174 ;  /* 0x000000ae000c7308 */ /* 0x000fe20000000800 */
[----:B0-----:R-:W-:-:S01]  /*e0d0*/  FFMA.FTZ R13, R169, UR6, -R166 ;  /* 0x00000006a90d7c23 */ /* 0x001fc200080108a6 */
[----:B------:R-:W-:Y:S01]  /*e0e0*/  FSEL R169, R21, -INF , !P4 ;  /* 0xff80000015a97808 */ /* 0x000fe20006000000 */
[----:B------:R-:W-:-:S01]  /*e0f0*/  FFMA.FTZ R182, R144, UR6, -R166 ;  /* 0x0000000690b67c23 */ /* 0x000fc200080108a6 */
[----:B------:R-:W-:Y:S01]  /*e100*/  ISETP.GT.AND P4, PT, R177, 0x29, P1 ;  /* 0x00000029b100780c */ /* 0x000fe20000f84270 */
[----:B------:R-:W-:-:S01]  /*e110*/  FFMA.FTZ R170, R185, UR6, -R166 ;  /* 0x00000006b9aa7c23 */ /* 0x000fc200080108a6 */
[----:B------:R-:W-:Y:S01]  /*e120*/  ISETP.LT.OR P2, PT, R160, 0x51, P2 ;  /* 0x00000051a000780c */ /* 0x000fe20001741670 */
[----:B------:R-:W-:-:S01]  /*e130*/  FFMA.FTZ R187, R187, UR6, -R166 ;  /* 0x00000006bbbb7c23 */ /* 0x000fc200080108a6 */
[----:B------:R0:W-:Y:S01]  /*e140*/  MUFU.EX2 R21, R13 ;  /* 0x0000000d00157308 */ /* 0x0001e20000000800 */
[C---:B------:R-:W-:Y:S01]  /*e150*/  ISETP.LT.OR P4, PT, R160.reuse, 0x2a, P4 ;  /* 0x0000002aa000780c */ /* 0x040fe20002781670 */
[--C-:B------:R-:W-:Y:S01]  /*e160*/  FFMA.FTZ R189, R189, UR6, -R166.reuse ;  /* 0x00000006bdbd7c23 */ /* 0x100fe200080108a6 */
[----:B------:R-:W-:Y:S01]  /*e170*/  ISETP.GT.AND P5, PT, R177, 0x58, P1 ;  /* 0x00000058b100780c */ /* 0x000fe20000fa4270 */
[--C-:B------:R-:W-:Y:S01]  /*e180*/  FFMA.FTZ R173, R173, UR6, -R166.reuse ;  /* 0x00000006adad7c23 */ /* 0x100fe200080108a6 */
[----:B------:R-:W-:Y:S01]  /*e190*/  FSEL R171, R123, -INF , !P4 ;  /* 0xff8000007bab7808 */ /* 0x000fe20006000000 */
[--C-:B------:R-:W-:Y:S01]  /*e1a0*/  FFMA.FTZ R191, R191, UR6, -R166.reuse ;  /* 0x00000006bfbf7c23 */ /* 0x100fe200080108a6 */
[----:B------:R-:W-:Y:S01]  /*e1b0*/  ISETP.GT.AND P4, PT, R177, 0x39, P1 ;  /* 0x00000039b100780c */ /* 0x000fe20000f84270 */
[--C-:B------:R-:W-:Y:S01]  /*e1c0*/  FFMA.FTZ R193, R193, UR6, -R166.reuse ;  /* 0x00000006c1c17c23 */ /* 0x100fe200080108a6 */
[----:B0-----:R-:W-:Y:S01]  /*e1d0*/  FMNMX.FTZ R13, R23, R172, !PT ;  /* 0x000000ac170d7209 */ /* 0x001fe20007810000 */
[--C-:B------:R-:W-:Y:S01]  /*e1e0*/  FFMA.FTZ R149, R149, UR6, -R166.reuse ;  /* 0x0000000695957c23 */ /* 0x100fe200080108a6 */
[----:B------:R-:W-:Y:S01]  /*e1f0*/  ISETP.LT.OR P4, PT, R160, 0x3a, P4 ;  /* 0x0000003aa000780c */ /* 0x000fe20002781670 */
[--C-:B------:R-:W-:Y:S01]  /*e200*/  FFMA.FTZ R154, R154, UR6, -R166.reuse ;  /* 0x000000069a9a7c23 */ /* 0x100fe200080108a6 */
[----:B------:R-:W-:Y:S01]  /*e210*/  FMNMX.FTZ R172, R14, R13, !PT ;  /* 0x0000000d0eac7209 */ /* 0x000fe20007810000 */
[--C-:B------:R-:W-:Y:S01]  /*e220*/  FFMA.FTZ R156, R156, UR6, -R166.reuse ;  /* 0x000000069c9c7c23 */ /* 0x100fe200080108a6 */
[----:B------:R-:W-:Y:S01]  /*e230*/  FSEL R132, R132, -INF , !P2 ;  /* 0xff80000084847808 */ /* 0x000fe20005000000 */
[----:B------:R-:W-:Y:S01]  /*e240*/  FFMA.FTZ R158, R158, UR6, -R166 ;  /* 0x000000069e9e7c23 */ /* 0x000fe200080108a6 */
[----:B------:R-:W-:Y:S01]  /*e250*/  FMNMX.FTZ R13, R167, R172, !PT ;  /* 0x000000aca70d7209 */ /* 0x000fe20007810000 */
[----:B------:R-:W-:Y:S01]  /*e260*/  MUFU.EX2 R168, R168 ;  /* 0x000000a800a87308 */ /* 0x000fe20000000800 */
[----:B------:R-:W-:-:S02]  /*e270*/  ISETP.LT.OR P5, PT, R160, 0x59, P5 ;  /* 0x00000059a000780c */ /* 0x000fc40002fa1670 */
[----:B------:R-:W-:Y:S02]  /*e280*/  FMNMX.FTZ R174, R18, R13, !PT ;  /* 0x0000000d12ae7209 */ /* 0x000fe40007810000 */
[----:B------:R-:W-:Y:S02]  /*e290*/  ISETP.GT.AND P2, PT, R177, 0x60, P1 ;  /* 0x00000060b100780c */ /* 0x000fe40000f44270 */
[----:B------:R-:W-:Y:S01]  /*e2a0*/  FMNMX.FTZ R13, R19, R174, !PT ;  /* 0x000000ae130d7209 */ /* 0x000fe20007810000 */
[----:B------:R-:W-:Y:S01]  /*e2b0*/  MUFU.EX2 R170, R170 ;  /* 0x000000aa00aa7308 */ /* 0x000fe20000000800 */
[----:B------:R-:W-:Y:S02]  /*e2c0*/  FSEL R147, R134, -INF , !P5 ;  /* 0xff80000086937808 */ /* 0x000fe40006800000 */
[----:B------:R-:W-:Y:S02]  /*e2d0*/  FMNMX.FTZ R174, R20, R13, !PT ;  /* 0x0000000d14ae7209 */ /* 0x000fe40007810000 */
[----:B------:R-:W-:-:S02]  /*e2e0*/  ISETP.GT.AND P5, PT, R177, 0x68, P1 ;  /* 0x00000068b100780c */ /* 0x000fc40000fa4270 */
[----:B------:R-:W-:Y:S01]  /*e2f0*/  FMNMX.FTZ R13, R169, R174, !PT ;  /* 0x000000aea90d7209 */ /* 0x000fe20007810000 */
[----:B------:R-:W-:Y:S01]  /*e300*/  MUFU.EX2 R123, R187 ;  /* 0x000000bb007b7308 */ /* 0x000fe20000000800 */
[----:B------:R-:W-:Y:S02]  /*e310*/  FSEL R174, R127, -INF , !P4 ;  /* 0xff8000007fae7808 */ /* 0x000fe40006000000 */
[----:B------:R-:W-:Y:S02]  /*e320*/  FMNMX.FTZ R176, R120, R13, !PT ;  /* 0x0000000d78b07209 */ /* 0x000fe40007810000 */
[----:B------:R-:W-:Y:S02]  /*e330*/  ISETP.GT.AND P4, PT, R177, 0x49, P1 ;  /* 0x00000049b100780c */ /* 0x000fe40000f84270 */
[----:B------:R-:W-:Y:S01]  /*e340*/  FMNMX.FTZ R13, R121, R176, !PT ;  /* 0x000000b0790d7209 */ /* 0x000fe20007810000 */
[----:B------:R-:W-:Y:S01]  /*e350*/  MUFU.EX2 R172, R189 ;  /* 0x000000bd00ac7308 */ /* 0x000fe20000000800 */
[----:B------:R-:W-:-:S02]  /*e360*/  ISETP.LT.OR P4, PT, R160, 0x4a, P4 ;  /* 0x0000004aa000780c */ /* 0x000fc40002781670 */
[----:B------:R-:W-:Y:S02]  /*e370*/  FMNMX.FTZ R180, R122, R13, !PT ;  /* 0x0000000d7ab47209 */ /* 0x000fe40007810000 */
[C---:B------:R-:W-:Y:S02]  /*e380*/  ISETP.LT.OR P2, PT, R160.reuse, 0x61, P2 ;  /* 0x00000061a000780c */ /* 0x040fe40001741670 */
[----:B------:R-:W-:Y:S01]  /*e390*/  FMNMX.FTZ R13, R171, R180, !PT ;  /* 0x000000b4ab0d7209 */ /* 0x000fe20007810000 */
[----:B------:R0:W-:Y:S01]  /*e3a0*/  MUFU.EX2 R176, R179 ;  /* 0x000000b300b07308 */ /* 0x0001e20000000800 */
[----:B------:R-:W-:Y:S02]  /*e3b0*/  ISETP.LT.OR P5, PT, R160, 0x69, P5 ;  /* 0x00000069a000780c */ /* 0x000fe40002fa1670 */
[----:B------:R-:W-:-:S04]  /*e3c0*/  FMNMX.FTZ R180, R124, R13, !PT ;  /* 0x0000000d7cb47209 */ /* 0x000fc80007810000 */
[----:B------:R-:W-:Y:S01]  /*e3d0*/  FMNMX.FTZ R13, R125, R180, !PT ;  /* 0x000000b47d0d7209 */ /* 0x000fe20007810000 */
[----:B------:R-:W-:Y:S01]  /*e3e0*/  MUFU.EX2 R173, R173 ;  /* 0x000000ad00ad7308 */ /* 0x000fe20000000800 */
[----:B0-----:R-:W-:-:S01]  /*e3f0*/  FFMA.FTZ R179, R152, UR6, -R166 ;  /* 0x0000000698b37c23 */ /* 0x001fc200080108a6 */
[----:B------:R-:W-:Y:S02]  /*e400*/  FSEL R152, R131, -INF , !P4 ;  /* 0xff80000083987808 */ /* 0x000fe40006000000 */
[----:B------:R-:W-:Y:S02]  /*e410*/  FMNMX.FTZ R13, R126, R13, !PT ;  /* 0x0000000d7e0d7209 */ /* 0x000fe40007810000 */
[----:B------:R-:W-:Y:S02]  /*e420*/  ISETP.GT.AND P4, PT, R177, 0x59, P1 ;  /* 0x00000059b100780c */ /* 0x000fe40000f84270 */
[----:B------:R-:W-:Y:S01]  /*e430*/  FMNMX.FTZ R13, R174, R13, !PT ;  /* 0x0000000dae0d7209 */ /* 0x000fe20007810000 */
[----:B------:R0:W-:Y:S01]  /*e440*/  MUFU.EX2 R131, R179 ;  /* 0x000000b300837308 */ /* 0x0001e20000000800 */
[----:B------:R-:W-:-:S02]  /*e450*/  ISETP.LT.OR P4, PT, R160, 0x5a, P4 ;  /* 0x0000005aa000780c */ /* 0x000fc40002781670 */
[----:B------:R-:W-:Y:S02]  /*e460*/  FMNMX.FTZ R180, R128, R13, !PT ;  /* 0x0000000d80b47209 */ /* 0x000fe40007810000 */
[----:B------:R-:W-:Y:S02]  /*e470*/  FSEL R144, R135, -INF , !P4 ;  /* 0xff80000087907808 */ /* 0x000fe40006000000 */
[----:B------:R-:W-:Y:S01]  /*e480*/  FMNMX.FTZ R180, R129, R180, !PT ;  /* 0x000000b481b47209 */ /* 0x000fe20007810000 */
[----:B------:R-:W-:Y:S01]  /*e490*/  MUFU.EX2 R127, R191 ;  /* 0x000000bf007f7308 */ /* 0x000fe20000000800 */
[----:B0-----:R-:W-:Y:S01]  /*e4a0*/  FSEL R179, R136, -INF , !P2 ;  /* 0xff80000088b37808 */ /* 0x001fe20005000000 */
[----:B------:R-:W-:Y:S01]  /*e4b0*/  FFMA.FTZ R136, R145, UR6, -R166 ;  /* 0x0000000691887c23 */ /* 0x000fe200080108a6 */
        /* <DEDUP_REMOVED lines=9> */
[----:B------:R-:W-:-:S02]  /*e550*/  ISETP.GT.AND P5, PT, R177, 0x78, P1 ;  /* 0x00000078b100780c */ /* 0x000fc40000fa4270 */
[----:B------:R-:W-:Y:S01]  /*e560*/  FMNMX.FTZ R13, R147, R180, !PT ;  /* 0x000000b4930d7209 */ /* 0x000fe20007810000 */
[----:B------:R-:W-:-:S01]  /*e570*/  FFMA.FTZ R180, R146, UR6, -R166 ;  /* 0x0000000692b47c23 */ /* 0x000fc200080108a6 */
[----:B------:R-:W-:Y:S01]  /*e580*/  ISETP.GT.AND P1, PT, R177, 0x79, P1 ;  /* 0x00000079b100780c */ /* 0x000fe20000f24270 */
[----:B------:R-:W-:-:S01]  /*e590*/  FFMA.FTZ R177, R148, UR6, -R166 ;  /* 0x0000000694b17c23 */ /* 0x000fc200080108a6 */
[----:B------:R-:W-:Y:S01]  /*e5a0*/  FMNMX.FTZ R146, R144, R13, !PT ;  /* 0x0000000d90927209 */ /* 0x000fe20007810000 */
[----:B------:R0:W-:Y:S01]  /*e5b0*/  MUFU.EX2 R138, R180 ;  /* 0x000000b4008a7308 */ /* 0x0001e20000000800 */
[C---:B------:R-:W-:Y:S02]  /*e5c0*/  ISETP.LT.OR P4, PT, R160.reuse, 0x6a, P4 ;  /* 0x0000006aa000780c */ /* 0x040fe40002781670 */
[----:B------:R-:W-:Y:S02]  /*e5d0*/  FMNMX.FTZ R146, R179, R146, !PT ;  /* 0x00000092b3927209 */ /* 0x000fe40007810000 */
[----:B------:R-:W-:-:S02]  /*e5e0*/  ISETP.LT.OR P2, PT, R160, 0x71, P2 ;  /* 0x00000071a000780c */ /* 0x000fc40001741670 */
[----:B------:R-:W-:Y:S01]  /*e5f0*/  FMNMX.FTZ R148, R137, R146, !PT ;  /* 0x0000009289947209 */ /* 0x000fe20007810000 */
[----:B------:R-:W-:Y:S01]  /*e600*/  MUFU.EX2 R134, R181 ;  /* 0x000000b500867308 */ /* 0x000fe20000000800 */
[----:B------:R-:W-:Y:S01]  /*e610*/  FSEL R146, R139, -INF , !P4 ;  /* 0xff8000008b927808 */ /* 0x000fe20006000000 */
[--C-:B0-----:R-:W-:Y:S01]  /*e620*/  FFMA.FTZ R180, R150, UR6, -R166.reuse ;  /* 0x0000000696b47c23 */ /* 0x101fe200080108a6 */
[----:B------:R-:W-:Y:S01]  /*e630*/  FMNMX.FTZ R13, R145, R148, !PT ;  /* 0x00000094910d7209 */ /* 0x000fe20007810000 */
        /* <DEDUP_REMOVED lines=10> */
[----:B------:R0:W-:Y:S01]  /*e6e0*/  MUFU.EX2 R141, R180 ;  /* 0x000000b4008d7308 */ /* 0x0001e20000000800 */
[----:B------:R-:W-:Y:S01]  /*e6f0*/  ISETP.LT.OR P1, PT, R160, 0x7a, P1 ;  /* 0x0000007aa000780c */ /* 0x000fe20000f21670 */
[--C-:B------:R-:W-:Y:S01]  /*e700*/  FFMA.FTZ R159, R162, UR6, -R166.reuse ;  /* 0x00000006a29f7c23 */ /* 0x100fe200080108a6 */
[----:B------:R-:W-:Y:S01]  /*e710*/  FSEL R142, R142, -INF , !P5 ;  /* 0xff8000008e8e7808 */ /* 0x000fe20006800000 */
[----:B------:R-:W-:Y:S01]  /*e720*/  FFMA.FTZ R162, R163, UR6, -R166 ;  /* 0x00000006a3a27c23 */ /* 0x000fe200080108a6 */
[----:B------:R-:W-:-:S02]  /*e730*/  FMNMX.FTZ R13, R148, R13, !PT ;  /* 0x0000000d940d7209 */ /* 0x000fc40007810000 */
[----:B------:R-:W-:Y:S01]  /*e740*/  FSEL R143, R143, -INF , !P1 ;  /* 0xff8000008f8f7808 */ /* 0x000fe20004800000 */
[----:B------:R-:W-:Y:S01]  /*e750*/  MUFU.EX2 R139, R177 ;  /* 0x000000b1008b7308 */ /* 0x000fe20000000800 */
[----:B------:R-:W-:Y:S02]  /*e760*/  FMNMX.FTZ R160, R142, R13, !PT ;  /* 0x0000000d8ea07209 */ /* 0x000fe40007810000 */
[----:B------:R-:W-:Y:S02]  /*e770*/  FSEL R163, R22, RZ, P6 ;  /* 0x000000ff16a37208 */ /* 0x000fe40003000000 */
[----:B------:R-:W-:-:S03]  /*e780*/  FMNMX.FTZ R160, R143, R160, !PT ;  /* 0x000000a08fa07209 */ /* 0x000fc60007810000 */
[----:B------:R-:W-:Y:S01]  /*e790*/  FADD.FTZ R163, -R163, R10 ;  /* 0x0000000aa3a37221 */ /* 0x000fe20000010100 */
[----:B------:R-:W-:Y:S01]  /*e7a0*/  MUFU.EX2 R135, R182 ;  /* 0x000000b600877308 */ /* 0x000fe20000000800 */
[----:B------:R-:W1:Y:S07]  /*e7b0*/  SHFL.BFLY PT, R13, R160, 0x2, 0x1f ;  /* 0x0c401f00a00d7f89 */ /* 0x000e6e00000e0000 */
[----:B------:R-:W-:Y:S08]  /*e7c0*/  MUFU.EX2 R136, R136 ;  /* 0x0000008800887308 */ /* 0x000ff00000000800 */
[----:B------:R-:W-:Y:S08]  /*e7d0*/  MUFU.EX2 R150, R150 ;  /* 0x0000009600967308 */ /* 0x000ff00000000800 */
[----:B------:R-:W-:Y:S01]  /*e7e0*/  MUFU.EX2 R151, R151 ;  /* 0x0000009700977308 */ /* 0x000fe20000000800 */
[----:B-1----:R-:W-:Y:S01]  /*e7f0*/  FMNMX.FTZ R13, R160, R13, !PT ;  /* 0x0000000da00d7209 */ /* 0x002fe20007810000 */
[--C-:B------:R-:W-:Y:S01]  /*e800*/  FFMA.FTZ R160, R161, UR6, -R166.reuse ;  /* 0x00000006a1a07c23 */ /* 0x100fe200080108a6 */
[----:B------:R-:W-:-:S01]  /*e810*/  FFMA.FTZ R161, R165, UR6, -R166 ;  /* 0x00000006a5a17c23 */ /* 0x000fc200080108a6 */
[----:B------:R-:W-:Y:S01]  /*e820*/  FFMA.FTZ R165, R164, UR6, -R166 ;  /* 0x00000006a4a57c23 */ /* 0x000fe200080108a6 */
[----:B------:R-:W-:Y:S01]  /*e830*/  IMAD.U32 R166, RZ, RZ, UR6 ;  /* 0x00000006ffa67e24 */ /* 0x000fe2000f8e00ff */
[----:B0-----:R-:W0:Y:S01]  /*e840*/  SHFL.BFLY PT, R180, R13, 0x1, 0x1f ;  /* 0x0c201f000db47f89 */ /* 0x001e2200000e0000 */
[----:B------:R-:W-:Y:S01]  /*e850*/  FMUL.FTZ R164, R163, UR6 ;  /* 0x00000006a3a47c20 */ /* 0x000fe20008410000 */
[----:B------:R1:W-:Y:S08]  /*e860*/  MUFU.EX2 R10, R165 ;  /* 0x000000a5000a7308 */ /* 0x0003f00000000800 */
[----:B------:R-:W3:Y:S08]  /*e870*/  MUFU.EX2 R164, R164 ;  /* 0x000000a400a47308 */ /* 0x000ef00000000800 */
[----:B------:R-:W-:Y:S01]  /*e880*/  MUFU.EX2 R154, R154 ;  /* 0x0000009a009a7308 */ /* 0x000fe20000000800 */
[----:B0-----:R-:W-:-:S07]  /*e890*/  FMNMX.FTZ R13, R13, R180, !PT ;  /* 0x000000b40d0d7209 */ /* 0x001fce0007810000 */
[----:B------:R-:W-:Y:S01]  /*e8a0*/  MUFU.EX2 R153, R153 ;  /* 0x0000009900997308 */ /* 0x000fe20000000800 */
[C---:B------:R-:W-:Y:S01]  /*e8b0*/  FSETP.NEU.FTZ.AND P1, PT, R13.reuse, -INF , PT ;  /* 0xff8000000d00780b */ /* 0x040fe20003f3d000 */
[----:B------:R-:W-:-:S05]  /*e8c0*/  FFMA.FTZ R166, R13, R166, -8 ;  /* 0xc10000000da67423 */ /* 0x000fca00000100a6 */
[----:B------:R-:W-:Y:S01]  /*e8d0*/  FSEL R163, R166, RZ, P1 ;  /* 0x000000ffa6a37208 */ /* 0x000fe20000800000 */
[----:B------:R-:W-:Y:S04]  /*e8e0*/  MUFU.EX2 R156, R156 ;  /* 0x0000009c009c7308 */ /* 0x000fe80000000800 */
[----:B------:R-:W-:-:S01]  /*e8f0*/  FFMA.FTZ R166, R178, UR6, -R163 ;  /* 0x00000006b2a67c23 */ /* 0x000fc200080108a3 */
[----:B------:R-:W-:Y:S01]  /*e900*/  FSEL R178, R13, RZ, P1 ;  /* 0x000000ff0db27208 */ /* 0x000fe20000800000 */
[----:B-1----:R-:W-:-:S01]  /*e910*/  FFMA.FTZ R165, R167, UR6, -R163 ;  /* 0x00000006a7a57c23 */ /* 0x002fc200080108a3 */
[--C-:B------:R-:W-:Y:S01]  /*e920*/  FFMA.FTZ R167, R169, UR6, -R163.reuse ;  /* 0x00000006a9a77c23 */ /* 0x100fe200080108a3 */
[----:B------:R-:W-:-:S01]  /*e930*/  FFMA.FTZ R169, R171, UR6, -R163 ;  /* 0x00000006aba97c23 */ /* 0x000fc200080108a3 */
[----:B------:R-:W-:Y:S01]  /*e940*/  FFMA.FTZ R23, R23, UR6, -R163 ;  /* 0x0000000617177c23 */ /* 0x000fe200080108a3 */
[----:B------:R-:W-:-:S01]  /*e950*/  FADD.FTZ R178, -R178, R9 ;  /* 0x00000009b2b27221 */ /* 0x000fc20000010100 */
        /* <DEDUP_REMOVED lines=9> */
[----:B---3--:R-:W-:-:S01]  /*e9f0*/  FFMA.FTZ R175, R164, R4, R15 ;  /* 0x00000004a4af7223 */ /* 0x008fc2000001000f */
        /* <DEDUP_REMOVED lines=23> */
[----:B0-----:R-:W-:-:S01]  /*eb70*/  FFMA.FTZ R4, R171, R3, R166 ;  /* 0x00000003ab047223 */ /* 0x001fc200000100a6 */
[----:B------:R-:W-:-:S03]  /*eb80*/  FFMA.FTZ R143, R143, UR6, -R163 ;  /* 0x000000068f8f7c23 */ /* 0x000fc600080108a3 */
[----:B------:R-:W-:-:S03]  /*eb90*/  FADD.FTZ R3, R23, R4 ;  /* 0x0000000417037221 */ /* 0x000fc60000010000 */
[----:B------:R-:W0:Y:S01]  /*eba0*/  MUFU.EX2 R18, R18 ;  /* 0x0000001200127308 */ /* 0x000e220000000800 */
[----:B-1----:R-:W-:-:S07]  /*ebb0*/  FADD.FTZ R4, R14, R3 ;  /* 0x000000030e047221 */ /* 0x002fce0000010000 */
[----:B------:R-:W1:Y:S01]  /*ebc0*/  MUFU.EX2 R19, R19 ;  /* 0x0000001300137308 */ /* 0x000e620000000800 */
[----:B---3--:R-:W-:-:S07]  /*ebd0*/  FADD.FTZ R3, R165, R4 ;  /* 0x00000004a5037221 */ /* 0x008fce0000010000 */
[----:B------:R3:W-:Y:S01]  /*ebe0*/  MUFU.EX2 R9, R177 ;  /* 0x000000b100097308 */ /* 0x0007e20000000800 */
[----:B0-----:R-:W-:-:S07]  /*ebf0*/  FADD.FTZ R152, R18, R3 ;  /* 0x0000000312987221 */ /* 0x001fce0000010000 */
[----:B------:R-:W0:Y:S01]  /*ec00*/  MUFU.EX2 R20, R20 ;  /* 0x0000001400147308 */ /* 0x000e220000000800 */
[----:B---3--:R-:W-:-:S04]  /*ec10*/  FADD.FTZ R177, R21, R178 ;  /* 0x000000b215b17221 */ /* 0x008fc80000010000 */
[----:B------:R-:W-:-:S03]  /*ec20*/  FADD.FTZ R177, R170, R177 ;  /* 0x000000b1aab17221 */ /* 0x000fc60000010000 */
[----:B------:R-:W3:Y:S01]  /*ec30*/  MUFU.EX2 R167, R167 ;  /* 0x000000a700a77308 */ /* 0x000ee20000000800 */
[----:B------:R-:W-:-:S01]  /*ec40*/  FADD.FTZ R4, R12, R177 ;  /* 0x000000b10c047221 */ /* 0x000fc20000010000 */
[----:B-1----:R-:W-:-:S03]  /*ec50*/  FADD.FTZ R177, R19, R152 ;  /* 0x0000009813b17221 */ /* 0x002fc60000010000 */
[----:B------:R-:W-:-:S03]  /*ec60*/  FADD.FTZ R3, R123, R4 ;  /* 0x000000047b037221 */ /* 0x000fc60000010000 */
[----:B------:R-:W1:Y:S01]  /*ec70*/  MUFU.EX2 R120, R120 ;  /* 0x0000007800787308 */ /* 0x000e620000000800 */
[----:B------:R-:W-:-:S01]  /*ec80*/  FADD.FTZ R4, R172, R3 ;  /* 0x00000003ac047221 */ /* 0x000fc20000010000 */
[----:B0-----:R-:W-:-:S03]  /*ec90*/  FADD.FTZ R152, R20, R177 ;  /* 0x000000b114987221 */ /* 0x001fc60000010000 */
[----:B------:R-:W-:-:S03]  /*eca0*/  FADD.FTZ R4, R173, R4 ;  /* 0x00000004ad047221 */ /* 0x000fc60000010000 */
[----:B------:R-:W0:Y:S01]  /*ecb0*/  MUFU.EX2 R121, R121 ;  /* 0x0000007900797308 */ /* 0x000e220000000800 */
[----:B---3--:R-:W-:-:S01]  /*ecc0*/  FADD.FTZ R3, R167, R152 ;  /* 0x00000098a7037221 */ /* 0x008fc20000010000 */
[----:B------:R-:W-:-:S04]  /*ecd0*/  FADD.FTZ R177, R127, R4 ;  /* 0x000000047fb17221 */ /* 0x000fc80000010000 */
[----:B------:R-:W-:Y:S02]  /*ece0*/  FADD.FTZ R177, R176, R177 ;  /* 0x000000b1b0b17221 */ /* 0x000fe40000010000 */
[----:B------:R-:W3:Y:S01]  /*ecf0*/  MUFU.EX2 R122, R122 ;  /* 0x0000007a007a7308 */ /* 0x000ee20000000800 */
[----:B-1----:R-:W-:-:S07]  /*ed00*/  FADD.FTZ R4, R120, R3 ;  /* 0x0000000378047221 */ /* 0x002fce0000010000 */
[----:B------:R-:W1:Y:S01]  /*ed10*/  MUFU.EX2 R169, R169 ;  /* 0x000000a900a97308 */ /* 0x000e620000000800 */
[----:B0-----:R-:W-:-:S01]  /*ed20*/  FADD.FTZ R3, R121, R4 ;  /* 0x0000000479037221 */ /* 0x001fc20000010000 */
[----:B------:R-:W-:-:S04]  /*ed30*/  FADD.FTZ R4, R130, R177 ;  /* 0x000000b182047221 */ /* 0x000fc80000010000 */
[----:B------:R-:W-:Y:S02]  /*ed40*/  FADD.FTZ R4, R131, R4 ;  /* 0x0000000483047221 */ /* 0x000fe40000010000 */
[----:B------:R-:W0:Y:S01]  /*ed50*/  MUFU.EX2 R124, R124 ;  /* 0x0000007c007c7308 */ /* 0x000e220000000800 */
[----:B---3--:R-:W-:-:S01]  /*ed60*/  FADD.FTZ R152, R122, R3 ;  /* 0x000000037a987221 */ /* 0x008fc20000010000 */
[----:B------:R-:W-:-:S04]  /*ed70*/  FADD.FTZ R177, R149, R4 ;  /* 0x0000000495b17221 */ /* 0x000fc80000010000 */
[----:B------:R-:W-:Y:S02]  /*ed80*/  FADD.FTZ R178, R134, R177 ;  /* 0x000000b186b27221 */ /* 0x000fe40000010000 */
[----:B------:R-:W3:Y:S01]  /*ed90*/  MUFU.EX2 R125, R125 ;  /* 0x0000007d007d7308 */ /* 0x000ee20000000800 */
[----:B-1----:R-:W-:-:S01]  /*eda0*/  FADD.FTZ R3, R169, R152 ;  /* 0x00000098a9037221 */ /* 0x002fc20000010000 */
[----:B------:R-:W-:-:S06]  /*edb0*/  FFMA.FTZ R152, R179, UR6, -R163 ;  /* 0x00000006b3987c23 */ /* 0x000fcc00080108a3 */
[----:B------:R-:W1:Y:S01]  /*edc0*/  MUFU.EX2 R126, R126 ;  /* 0x0000007e007e7308 */ /* 0x000e620000000800 */
[----:B0-----:R-:W-:-:S01]  /*edd0*/  FADD.FTZ R4, R124, R3 ;  /* 0x000000037c047221 */ /* 0x001fc20000010000 */
[----:B------:R-:W-:-:S04]  /*ede0*/  FADD.FTZ R3, R135, R178 ;  /* 0x000000b287037221 */ /* 0x000fc80000010000 */
[----:B------:R-:W-:Y:S02]  /*edf0*/  FADD.FTZ R3, R136, R3 ;  /* 0x0000000388037221 */ /* 0x000fe40000010000 */
[----:B------:R-:W0:Y:S01]  /*ee00*/  MUFU.EX2 R128, R128 ;  /* 0x0000008000807308 */ /* 0x000e220000000800 */
[----:B---3--:R-:W-:-:S04]  /*ee10*/  FADD.FTZ R4, R125, R4 ;  /* 0x000000047d047221 */ /* 0x008fc80000010000 */
[----:B------:R-:W-:Y:S01]  /*ee20*/  FADD.FTZ R177, R9, R4 ;  /* 0x0000000409b17221 */ /* 0x000fe20000010000 */
[----:B------:R-:W-:-:S02]  /*ee30*/  FADD.FTZ R4, R138, R3 ;  /* 0x000000038a047221 */ /* 0x000fc40000010000 */
[----:B------:R-:W3:Y:S01]  /*ee40*/  MUFU.EX2 R129, R129 ;  /* 0x0000008100817308 */ /* 0x000ee20000000800 */
[----:B-1----:R-:W-:-:S01]  /*ee50*/  FADD.FTZ R177, R126, R177 ;  /* 0x000000b17eb17221 */ /* 0x002fc20000010000 */
[----:B------:R-:W-:-:S06]  /*ee60*/  FADD.FTZ R4, R139, R4 ;  /* 0x000000048b047221 */ /* 0x000fcc0000010000 */
[----:B------:R-:W1:Y:S01]  /*ee70*/  MUFU.EX2 R174, R174 ;  /* 0x000000ae00ae7308 */ /* 0x000e620000000800 */
[----:B0-----:R-:W-:-:S01]  /*ee80*/  FADD.FTZ R178, R128, R177 ;  /* 0x000000b180b27221 */ /* 0x001fc20000010000 */
[----:B------:R-:W-:-:S06]  /*ee90*/  FADD.FTZ R177, R141, R4 ;  /* 0x000000048db17221 */ /* 0x000fcc0000010000 */
[----:B------:R-:W0:Y:S01]  /*eea0*/  MUFU.EX2 R175, R175 ;  /* 0x000000af00af7308 */ /* 0x000e220000000800 */
[----:B---3--:R-:W-:-:S01]  /*eeb0*/  FADD.FTZ R3, R129, R178 ;  /* 0x000000b281037221 */ /* 0x008fc20000010000 */
[----:B------:R-:W-:-:S04]  /*eec0*/  FADD.FTZ R178, R150, R177 ;  /* 0x000000b196b27221 */ /* 0x000fc80000010000 */
[----:B------:R-:W-:Y:S02]  /*eed0*/  FADD.FTZ R177, R151, R178 ;  /* 0x000000b297b17221 */ /* 0x000fe40000010000 */
[----:B------:R-:W3:Y:S01]  /*eee0*/  MUFU.EX2 R132, R132 ;  /* 0x0000008400847308 */ /* 0x000ee20000000800 */
[----:B-1----:R-:W-:-:S01]  /*eef0*/  FADD.FTZ R4, R174, R3 ;  /* 0x00000003ae047221 */ /* 0x002fc20000010000 */
[----:B------:R-:W-:-:S06]  /*ef00*/  FADD.FTZ R178, R154, R177 ;  /* 0x000000b19ab27221 */ /* 0x000fcc0000010000 */
[----:B------:R-:W1:Y:S01]  /*ef10*/  MUFU.EX2 R133, R133 ;  /* 0x0000008500857308 */ /* 0x000e620000000800 */
[----:B0-----:R-:W-:-:S07]  /*ef20*/  FADD.FTZ R3, R175, R4 ;  /* 0x00000004af037221 */ /* 0x001fce0000010000 */
[----:B------:R-:W0:Y:S01]  /*ef30*/  MUFU.EX2 R147, R147 ;  /* 0x0000009300937308 */ /* 0x000e220000000800 */
[----:B---3--:R-:W-:-:S01]  /*ef40*/  FADD.FTZ R4, R132, R3 ;  /* 0x0000000384047221 */ /* 0x008fc20000010000 */
[----:B------:R-:W-:-:S06]  /*ef50*/  FADD.FTZ R3, R153, R178 ;  /* 0x000000b299037221 */ /* 0x000fcc0000010000 */
[----:B------:R-:W3:Y:S01]  /*ef60*/  MUFU.EX2 R144, R144 ;  /* 0x0000009000907308 */ /* 0x000ee20000000800 */
[----:B-1----:R-:W-:-:S07]  /*ef70*/  FADD.FTZ R4, R133, R4 ;  /* 0x0000000485047221 */ /* 0x002fce0000010000 */
[----:B------:R-:W1:Y:S08]  /*ef80*/  MUFU.EX2 R155, R155 ;  /* 0x0000009b009b7308 */ /* 0x000e700000000800 */
[----:B------:R-:W4:Y:S08]  /*ef90*/  MUFU.EX2 R152, R152 ;  /* 0x0000009800987308 */ /* 0x000f300000000800 */
[----:B------:R-:W-:Y:S08]  /*efa0*/  MUFU.EX2 R158, R158 ;  /* 0x0000009e009e7308 */ /* 0x000ff00000000800 */
[----:B------:R-:W5:Y:S08]  /*efb0*/  MUFU.EX2 R137, R137 ;  /* 0x0000008900897308 */ /* 0x000f700000000800 */
[----:B------:R-:W-:Y:S08]  /*efc0*/  MUFU.EX2 R157, R157 ;  /* 0x0000009d009d7308 */ /* 0x000ff00000000800 */
[----:B------:R0:W2:Y:S08]  /*efd0*/  MUFU.EX2 R179, R145 ;  /* 0x0000009100b37308 */ /* 0x0000b00000000800 */
[----:B------:R-:W2:Y:S01]  /*efe0*/  MUFU.EX2 R160, R160 ;  /* 0x000000a000a07308 */ /* 0x000ea20000000800 */
[----:B0-----:R-:W-:-:S01]  /*eff0*/  FADD.FTZ R145, R147, R4 ;  /* 0x0000000493917221 */ /* 0x001fc20000010000 */
[----:B------:R-:W-:-:S03]  /*f000*/  FADD.FTZ R4, R156, R3 ;  /* 0x000000039c047221 */ /* 0x000fc60000010000 */
[----:B---3--:R-:W-:Y:S01]  /*f010*/  FADD.FTZ R145, R144, R145 ;  /* 0x0000009190917221 */ /* 0x008fe20000010000 */
[----:B-1----:R-:W-:-:S02]  /*f020*/  FADD.FTZ R3, R155, R4 ;  /* 0x000000049b037221 */ /* 0x002fc40000010000 */
[----:B------:R0:W1:Y:S01]  /*f030*/  MUFU.EX2 R180, R146 ;  /* 0x0000009200b47308 */ /* 0x0000620000000800 */
[----:B----4-:R-:W-:-:S04]  /*f040*/  FADD.FTZ R4, R152, R145 ;  /* 0x0000009198047221 */ /* 0x010fc80000010000 */
[----:B-----5:R-:W-:-:S03]  /*f050*/  FADD.FTZ R4, R137, R4 ;  /* 0x0000000489047221 */ /* 0x020fc60000010000 */
[----:B------:R-:W3:Y:S01]  /*f060*/  MUFU.EX2 R159, R159 ;  /* 0x0000009f009f7308 */ /* 0x000ee20000000800 */
[----:B0-----:R-:W-:-:S01]  /*f070*/  FADD.FTZ R146, R158, R3 ;  /* 0x000000039e927221 */ /* 0x001fc20000010000 */
[----:B--2---:R-:W-:-:S03]  /*f080*/  FADD.FTZ R4, R179, R4 ;  /* 0x00000004b3047221 */ /* 0x004fc60000010000 */
[----:B------:R-:W-:-:S03]  /*f090*/  FADD.FTZ R3, R157, R146 ;  /* 0x000000929d037221 */ /* 0x000fc60000010000 */
[----:B------:R-:W0:Y:S01]  /*f0a0*/  MUFU.EX2 R140, R140 ;  /* 0x0000008c008c7308 */ /* 0x000e220000000800 */
[----:B------:R-:W-:-:S01]  /*f0b0*/  FADD.FTZ R146, R160, R3 ;  /* 0x00000003a0927221 */ /* 0x000fc20000010000 */
[----:B-1----:R-:W-:-:S06]  /*f0c0*/  FADD.FTZ R3, R180, R4 ;  /* 0x00000004b4037221 */ /* 0x002fcc0000010000 */
[----:B------:R-:W1:Y:S01]  /*f0d0*/  MUFU.EX2 R162, R162 ;  /* 0x000000a200a27308 */ /* 0x000e620000000800 */
[----:B---3--:R-:W-:-:S07]  /*f0e0*/  FADD.FTZ R145, R159, R146 ;  /* 0x000000929f917221 */ /* 0x008fce0000010000 */
        /* <DEDUP_REMOVED lines=8> */
[----:B------:R-:W-:Y:S01]  /*f170*/  FADD.FTZ R4, R10, R145 ;  /* 0x000000910a047221 */ /* 0x000fe20000010000 */
[----:B-1----:R-:W-:-:S04]  /*f180*/  FADD.FTZ R3, R142, R3 ;  /* 0x000000038e037221 */ /* 0x002fc80000010000 */
[----:B--2---:R-:W-:Y:S01]  /*f190*/  FADD.FTZ R3, R143, R3 ;  /* 0x000000038f037221 */ /* 0x004fe20000010000 */
[----:B------:R-:W-:Y:S06]  /*f1a0*/  @!P0 BRA `(.L_x_5016) ;  /* 0x0000000000048947 */ /* 0x000fec0003800000 */
[----:B------:R-:W-:Y:S01]  /*f1b0*/  BPT.TRAP 0x1 ;  /* 0x000000040000795c */ /* 0x000fe20000300000 */
.L_x_5016:
        /* <DEDUP_REMOVED lines=139> */
.L_x_4998:
[----:B------:R-:W-:Y:S06]  /*fa70*/  BAR.ARV 0x8, 0x180 ;  /* 0x0206000000007b1d */ /* 0x000fec0000002000 */
[----:B------:R-:W-:Y:S05]  /*fa80*/  @!P0 BRA `(.L_x_5018) ;  /* 0x0000000000048947 */ /* 0x000fea0003800000 */
[----:B------:R-:W-:Y:S01]  /*fa90*/  BPT.TRAP 0x1 ;  /* 0x000000040000795c */ /* 0x000fe20000300000 */
.L_x_5018:
[----:B------:R-:W-:Y:S01]  /*faa0*/  ULEA UR11, UR31, UR36, 0x3 ;  /* 0x000000241f0b7291 */ /* 0x000fe2000f8e183f */
[----:B------:R-:W-:-:S05]  /*fab0*/  IMAD.U32 R0, RZ, RZ, UR30 ;  /* 0x0000001eff007e24 */ /* 0x000fca000f8e00ff */
[----:B------:R-:W-:-:S04]  /*fac0*/  SHF.L.U32 R0, R0, 0x1f, RZ ;  /* 0x0000001f00007819 */ /* 0x000fc800000006ff */
[----:B------:R0:W1:Y:S01]  /*fad0*/  SYNCS.PHASECHK.TRANS64.TRYWAIT P1, [UR11+0x2a850], R0 ;  /* 0x02a85000ff0075a7 */ /* 0x000062000802014b */
[----:B------:R-:W-:Y:S05]  /*fae0*/  @!P0 BRA `(.L_x_5019) ;  /* 0x0000000000048947 */ /* 0x000fea0003800000 */
[----:B------:R-:W-:Y:S01]  /*faf0*/  BPT.TRAP 0x1 ;  /* 0x000000040000795c */ /* 0x000fe20000300000 */
.L_x_5019:
[----:B-1----:R-:W-:Y:S05]  /*fb00*/  @P1 BRA `(.L_x_5020) ;  /* 0x0000000000081947 */ /* 0x002fea0003800000 */
[----:B------:R-:W1:Y:S02]  /*fb10*/  SYNCS.PHASECHK.TRANS64.TRYWAIT P1, [UR11+0x2a850], R0 ;  /* 0x02a85000ff0075a7 */ /* 0x000e64000802014b */
[----:B-1----:R-:W-:Y:S05]  /*fb20*/  @!P1 BRA `(.L_x_5021) ;  /* 0x0000008400dc9947 */ /* 0x002fea0003800000 */
.L_x_5020:
[----:B------:R-:W-:Y:S01]  /*fb30*/  UIADD3 UR36, UR36, 0x400, URZ ;  /* 0x0000040024247890 */ /* 0x000fe2000fffe03f */
[----:B------:R-:W-:Y:S01]  /*fb40*/  WARPGROUP.ARRIVE ;  /* 0x00000000000079c5 */ /* 0x000fe20000000000 */
[----:B------:R-:W-:Y:S01]  /*fb50*/  UMOV UR15, 0x40000040 ;  /* 0x40000040000f7882 */ /* 0x000fe20000000000 */
[----:B------:R-:W-:Y:S01]  /*fb60*/  ULDC.64 UR8, c[0x0][0x9a0] ;  /* 0x0002680000087ab9 */ /* 0x000fe20000000a00 */
[----:B------:R-:W-:Y:S01]  /*fb70*/  USHF.R.U32.HI UR36, URZ, 0x4, UR36 ;  /* 0x000000043f247899 */ /* 0x000fe20008011624 */
[----:B-1----:R-:W-:Y:S01]  /*fb80*/  IMAD.MOV.U32 R5, RZ, RZ, 0x3f800000 ;  /* 0x3f800000ff057424 */ /* 0x002fe200078e00ff */
[----:B------:R-:W-:Y:S02]  /*fb90*/  UISETP.NE.U32.AND UP0, UPT, UR8, URZ, UPT ;  /* 0x0000003f0800728c */ /* 0x000fe4000bf05070 */
[----:B------:R-:W-:Y:S02]  /*fba0*/  ULOP3.LUT UR36, UR36, 0x3fff, URZ, 0xc0, !UPT ;  /* 0x00003fff24247892 */ /* 0x000fe4000f8ec03f */
[----:B------:R-:W-:-:S02]  /*fbb0*/  UISETP.NE.AND.EX UP0, UPT, UR9, URZ, UPT, UP0 ;  /* 0x0000003f0900728c */ /* 0x000fc4000bf05300 */
[----:B------:R-:W-:-:S04]  /*fbc0*/  ULOP3.LUT UR10, UR36, 0x10000, URZ, 0xfc, !UPT ;  /* 0x00010000240a7892 */ /* 0x000fc8000f8efc3f */
[----:B------:R-:W-:Y:S01]  /*fbd0*/  UIMAD UR10, UR31, 0x600, UR10 ;  /* 0x000006001f0a78a4 */ /* 0x000fe2000f8e020a */
[----:B------:R-:W-:-:S03]  /*fbe0*/  PLOP3.LUT P1, PT, PT, PT, UP0, 0x80, 0x0 ;  /* 0x000000000000781c */ /* 0x000fc60003f2f008 */
[----:B------:R-:W-:Y:S01]  /*fbf0*/  UIADD3 UR4, UR10, 0x2, URZ ;  /* 0x000000020a047890 */ /* 0x000fe2000fffe03f */
[----:B------:R-:W-:Y:S02]  /*fc00*/  @UP0 ULDC.64 UR12, c[0x0][0x9c8] ;  /* 0x00027200000c0ab9 */ /* 0x000fe40000000a00 */
[----:B------:R-:W-:Y:S01]  /*fc10*/  UMOV UR14, UR10 ;  /* 0x0000000a000e7c82 */ /* 0x000fe20008000000 */
[----:B------:R-:W-:Y:S02]  /*fc20*/  @UP0 UIMAD UR7, UR39, UR12, URZ ;  /* 0x0000000c270702a4 */ /* 0x000fe4000f8e023f */
[----:B------:R-:W-:Y:S01]  /*fc30*/  QGMMA.64x192x32.F32.E4M3.E4M3 R24, R196, gdesc[UR12], R24, gsb0 ;  /* 0x02e0000cc4187df3 */ /* 0x000fe20008000818 */
[----:B------:R-:W-:Y:S01]  /*fc40*/  UMOV UR15, 0x40000040 ;  /* 0x40000040000f7882 */ /* 0x000fe20000000000 */
[----:B------:R-:W-:Y:S01]  /*fc50*/  UMOV UR14, UR4 ;  /* 0x00000004000e7c82 */ /* 0x000fe20008000000 */
[----:B------:R-:W-:Y:S02]  /*fc60*/  @UP0 UIMAD.WIDE.U32 UR4, UR41, UR12, URZ ;  /* 0x0000000c290402a5 */ /* 0x000fe4000f8e003f */
[----:B------:R-:W-:-:S03]  /*fc70*/  @UP0 UIMAD UR7, UR41, UR13, UR7 ;  /* 0x0000000d290702a4 */ /* 0x000fc6000f8e0207 */
[----:B------:R-:W-:Y:S01]  /*fc80*/  @UP0 ULDC.64 UR12, c[0x0][0x9d0] ;  /* 0x00027400000c0ab9 */ /* 0x000fe20000000a00 */
[----:B------:R-:W-:-:S04]  /*fc90*/  @UP0 UIADD3 UR5, UR5, UR7, URZ ;  /* 0x0000000705050290 */ /* 0x000fc8000fffe03f */
[----:B------:R-:W-:-:S04]  /*fca0*/  @UP0 UIMAD.WIDE.U32 UR4, UR40, UR12, UR4 ;  /* 0x0000000c280402a5 */ /* 0x000fc8000f8e0004 */
[----:B------:R-:W-:-:S06]  /*fcb0*/  @UP0 ULEA UR8, UP1, UR4, UR8, 0x2 ;  /* 0x0000000804080291 */ /* 0x000fcc000f82103f */
[----:B------:R-:W-:Y:S01]  /*fcc0*/  IMAD.U32 R6, RZ, RZ, UR8 ;  /* 0x00000008ff067e24 */ /* 0x000fe2000f8e00ff */
[----:B------:R-:W-:Y:S02]  /*fcd0*/  WARPGROUP.DEPBAR.LE gsb0, 0x0 ;  /* 0x00008000000079c5 */ /* 0x000fe40000010000 */
[----:B------:R-:W-:-:S06]  /*fce0*/  WARPGROUP.ARRIVE ;  /* 0x00000000000079c5 */ /* 0x000fcc0000000000 */
[----:B------:R-:W-:Y:S01]  /*fcf0*/  QGMMA.64x192x32.F32.E4M3.E4M3 R24, R192, gdesc[UR12], R24, gsb0 ;  /* 0x02e0000cc0187df3 */ /* 0x000fe20008000818 */
[----:B------:R-:W-:-:S04]  /*fd00*/  @UP0 USHF.R.S32.HI UR14, URZ, 0x1f, UR40 ;  /* 0x0000001f3f0e0899 */ /* 0x000fc80008011428 */
[----:B------:R-:W-:-:S04]  /*fd10*/  @UP0 UIMAD UR7, UR14, UR12, URZ ;  /* 0x0000000c0e0702a4 */ /* 0x000fc8000f8e023f */
[----:B------:R-:W-:-:S04]  /*fd20*/  @UP0 UIMAD UR7, UR40, UR13, UR7 ;  /* 0x0000000d280702a4 */ /* 0x000fc8000f8e0207 */
[----:B------:R-:W-:-:S04]  /*fd30*/  @UP0 UIADD3 UR5, UR5, UR7, URZ ;  /* 0x0000000705050290 */ /* 0x000fc8000fffe03f */
[----:B------:R-:W-:-:S06]  /*fd40*/  @UP0 ULEA.HI.X UR9, UR4, UR9, UR5, 0x2, UP1 ;  /* 0x0000000904090291 */ /* 0x000fcc00088f1405 */
[----:B------:R-:W-:-:S05]  /*fd50*/  IMAD.U32 R7, RZ, RZ, UR9 ;  /* 0x00000009ff077e24 */ /* 0x000fca000f8e00ff */
        /* <DEDUP_REMOVED lines=40> */
[----:B------:R-:W-:Y:S01]  /*ffe0*/  @P2 FFMA.FTZ R2, R3, R22, R6 ;  /* 0x0000001603022223 */ /* 0x000fe20000010006 */
[----:B------:R-:W-:Y:S02]  /*fff0*/  IMAD.MOV.U32 R0, RZ, RZ, -0x800000 ;  /* 0xff800000ff007424 */ /* 0x000fe400078e00ff */
[----:B------:R-:W-:Y:S01]  /*10000*/  @P3 FFMA.FTZ R0, R9, R13, R10 ;  /* 0x0000000d09003223 */ /* 0x000fe2000001000a */
[-C--:B--2---:R-:W-:Y:S01]  /*10010*/  FMUL.FTZ R4, R4, R5.reuse ;  /* 0x0000000504047220 */ /* 0x084fe20000410000 */
[----:B---3--:R-:W-:Y:S01]  /*10020*/  FMUL.FTZ R8, R8, R5 ;  /* 0x0000000508087220 */ /* 0x008fe20000410000 */
[----:B------:R-:W-:-:S02]  /*10030*/  WARPGROUP.DEPBAR.LE gsb0, 0x0 ;  /* 0x00008000000079c5 */ /* 0x000fc40000010000 */
[----:B------:R-:W-:Y:S05]  /*10040*/  @!P0 BRA `(.L_x_5022) ;  /* 0x0000000000048947 */ /* 0x000fea0003800000 */
[----:B------:R-:W-:Y:S01]  /*10050*/  BPT.TRAP 0x1 ;  /* 0x000000040000795c */ /* 0x000fe20000300000 */
.L_x_5022:
        /* <DEDUP_REMOVED lines=17> */
[----:B------:R-:W-:Y:S01]  /*10170*/  FMUL.FTZ R49, R65, R4 ;  /* 0x0000000441317220 */ /* 0x000fe20000410000 */
        /* <DEDUP_REMOVED lines=82> */
.L_x_4944:
        /* <DEDUP_REMOVED lines=25> */
[----:B------:R-:W-:Y:S01]  /*10830*/  SEL R140, R54, R55, P0 ;  /* 0x00000037368c7207 */ /* 0x000fe20000000000 */
[----:B------:R-:W-:Y:S01]  /*10840*/  UIADD3 UR9, UR5, UR9, URZ ;  /* 0x0000000905097290 */ /* 0x000fe2000fffe03f */
[----:B------:R-:W-:Y:S01]  /*10850*/  SEL R106, R55, R54, P0 ;  /* 0x00000036376a7207 */ /* 0x000fe20000000000 */
[----:B------:R-:W-:Y:S01]  /*10860*/  UIADD3 UR8, UR7, UR8, URZ ;  /* 0x0000000807087290 */ /* 0x000fe2000fffe03f */
[----:B------:R-:W-:-:S02]  /*10870*/  SEL R54, R65, R68, P0 ;  /* 0x0000004441367207 */ /* 0x000fc40000000000 */
[----:B------:R-:W-:Y:S02]  /*10880*/  LEA.HI R5, R6, R67, RZ, 0x7 ;  /* 0x0000004306057211 */ /* 0x000fe400078f38ff */
[----:B------:R-:W-:Y:S02]  /*10890*/  SEL R178, R25, R122, P0 ;  /* 0x0000007a19b27207 */ /* 0x000fe40000000000 */
[----:B------:R-:W-:Y:S02]  /*108a0*/  SEL R65, R68, R65, P0 ;  /* 0x0000004144417207 */ /* 0x000fe40000000000 */
[----:B------:R-:W-:Y:S02]  /*108b0*/  SEL R25, R122, R25, P0 ;  /* 0x000000197a197207 */ /* 0x000fe40000000000 */
[----:B------:R-:W-:Y:S02]  /*108c0*/  SEL R68, R82, R83, P0 ;  /* 0x0000005352447207 */ /* 0x000fe40000000000 */
[----:B------:R-:W-:-:S02]  /*108d0*/  SEL R91, R83, R82, P0 ;  /* 0x00000052535b7207 */ /* 0x000fc40000000000 */
[----:B------:R-:W-:Y:S02]  /*108e0*/  SEL R122, R4, R107, P0 ;  /* 0x0000006b047a7207 */ /* 0x000fe40000000000 */
[----:B------:R-:W-:Y:S02]  /*108f0*/  SEL R83, R107, R4, P0 ;  /* 0x000000046b537207 */ /* 0x000fe40000000000 */
[----:B------:R-:W-:Y:S02]  /*10900*/  LOP3.LUT R4, R5, 0xffffff80, RZ, 0xc0, !PT ;  /* 0xffffff8005047812 */ /* 0x000fe400078ec0ff */
[----:B------:R-:W-:Y:S02]  /*10910*/  SEL R176, R120, R49, P0 ;  /* 0x0000003178b07207 */ /* 0x000fe40000000000 */
[----:B------:R-:W-:Y:S02]  /*10920*/  SEL R22, R49, R120, P0 ;  /* 0x0000007831167207 */ /* 0x000fe40000000000 */
[----:B------:R-:W-:-:S02]  /*10930*/  SEL R120, R96, R97, P0 ;  /* 0x0000006160787207 */ /* 0x000fc40000000000 */
[----:B------:R-:W-:Y:S01]  /*10940*/  SEL R34, R97, R96, P0 ;  /* 0x0000006061227207 */ /* 0x000fe20000000000 */
[----:B------:R-:W-:Y:S01]  /*10950*/  IMAD.IADD R96, R67, 0x1, -R4 ;  /* 0x0000000143607824 */ /* 0x000fe200078e0a04 */
[----:B------:R-:W-:Y:S02]  /*10960*/  SEL R150, R56, R11, P0 ;  /* 0x0000000b38967207 */ /* 0x000fe40000000000 */
[----:B------:R-:W-:Y:S02]  /*10970*/  SEL R28, R36, R37, P0 ;  /* 0x00000025241c7207 */ /* 0x000fe40000000000 */
[----:B------:R-:W-:Y:S02]  /*10980*/  SHF.R.S32.HI R7, RZ, 0x1f, R96 ;  /* 0x0000001fff077819 */ /* 0x000fe40000011460 */
[----:B------:R-:W-:Y:S02]  /*10990*/  SEL R17, R37, R36, P0 ;  /* 0x0000002425117207 */ /* 0x000fe40000000000 */
[----:B------:R-:W-:-:S02]  /*109a0*/  SEL R56, R11, R56, P0 ;  /* 0x000000380b387207 */ /* 0x000fc40000000000 */
[----:B------:R-:W-:Y:S02]  /*109b0*/  SEL R36, R20, R45, P0 ;  /* 0x0000002d14247207 */ /* 0x000fe40000000000 */
[----:B------:R-:W-:Y:S02]  /*109c0*/  SEL R19, R45, R20, P0 ;  /* 0x000000142d137207 */ /* 0x000fe40000000000 */
[----:B------:R-:W-:Y:S02]  /*109d0*/  SHF.R.S32.HI R11, RZ, 0x7, R5 ;  /* 0x00000007ff0b7819 */ /* 0x000fe40000011405 */
[----:B------:R-:W-:Y:S02]  /*109e0*/  SEL R180, R29, R72, P0 ;  /* 0x000000481db47207 */ /* 0x000fe40000000000 */
[----:B------:R-:W-:Y:S02]  /*109f0*/  SEL R20, R72, R29, P0 ;  /* 0x0000001d48147207 */ /* 0x000fe40000000000 */
[----:B------:R-:W-:-:S02]  /*10a00*/  LEA.HI R6, R6, R67, RZ, 0x2 ;  /* 0x0000004306067211 */ /* 0x000fc400078f10ff */
[----:B------:R-:W-:Y:S02]  /*10a10*/  SEL R38, R23, R52, P0 ;  /* 0x0000003417267207 */ /* 0x000fe40000000000 */
[----:B------:R-:W-:Y:S02]  /*10a20*/  SEL R18, R52, R23, P0 ;  /* 0x0000001734127207 */ /* 0x000fe40000000000 */
[----:B------:R-:W-:Y:S02]  /*10a30*/  LEA.HI R29, R7, R96, RZ, 0x2 ;  /* 0x00000060071d7211 */ /* 0x000fe400078f10ff */
[----:B------:R-:W-:Y:S02]  /*10a40*/  SEL R182, R60, R121, P0 ;  /* 0x000000793cb67207 */ /* 0x000fe40000000000 */
[----:B------:R-:W-:Y:S02]  /*10a50*/  SEL R23, R121, R60, P0 ;  /* 0x0000003c79177207 */ /* 0x000fe40000000000 */
[----:B------:R-:W-:-:S02]  /*10a60*/  SEL R146, R15, R58, P0 ;  /* 0x0000003a0f927207 */ /* 0x000fc40000000000 */
[----:B------:R-:W-:Y:S02]  /*10a70*/  SEL R58, R58, R15, P0 ;  /* 0x0000000f3a3a7207 */ /* 0x000fe40000000000 */
[----:B------:R-:W-:Y:S01]  /*10a80*/  SEL R142, R42, R43, P0 ;  /* 0x0000002b2a8e7207 */ /* 0x000fe20000000000 */
[----:B------:R-:W0:Y:S01]  /*10a90*/  S2R R15, SR_CTAID.X ;  /* 0x00000000000f7919 */ /* 0x000e220000002500 */
[----:B------:R-:W-:Y:S02]  /*10aa0*/  SEL R60, R43, R42, P0 ;  /* 0x0000002a2b3c7207 */ /* 0x000fe40000000000 */
[----:B------:R-:W-:Y:S02]  /*10ab0*/  LEA.HI R4, R5, R11, RZ, 0x1 ;  /* 0x0000000b05047211 */ /* 0x000fe400078f08ff */
[----:B------:R-:W-:Y:S02]  /*10ac0*/  LOP3.LUT R42, R6, 0xfffffffc, RZ, 0xc0, !PT ;  /* 0xfffffffc062a7812 */ /* 0x000fe400078ec0ff */
[----:B------:R-:W-:-:S02]  /*10ad0*/  SHF.R.S32.HI R5, RZ, 0x2, R29 ;  /* 0x00000002ff057819 */ /* 0x000fc4000001141d */
[----:B------:R-:W-:Y:S01]  /*10ae0*/  SHF.R.S32.HI R6, RZ, 0x1f, R29 ;  /* 0x0000001fff067819 */ /* 0x000fe2000001141d */
[----:B------:R-:W-:Y:S01]  /*10af0*/  IMAD.IADD R67, R67, 0x1, -R42 ;  /* 0x0000000143437824 */ /* 0x000fe200078e0a2a */
[----:B------:R-:W-:Y:S02]  /*10b00*/  LOP3.LUT R4, R4, 0x3fffffe, RZ, 0xc0, !PT ;  /* 0x03fffffe04047812 */ /* 0x000fe400078ec0ff */
[----:B------:R-:W-:Y:S02]  /*10b10*/  LEA.HI R6, R6, R5, RZ, 0x3 ;  /* 0x0000000506067211 */ /* 0x000fe400078f18ff */
[----:B------:R-:W-:Y:S01]  /*10b20*/  LEA.HI R7, R7, R96, RZ, 0x5 ;  /* 0x0000006007077211 */ /* 0x000fe200078f28ff */
[----:B------:R-:W-:Y:S01]  /*10b30*/  IMAD.IADD R11, R11, 0x1, -R4 ;  /* 0x000000010b0b7824 */ /* 0x000fe200078e0a04 */
[----:B------:R-:W-:Y:S01]  /*10b40*/  LOP3.LUT R4, R6, 0xfffffff8, RZ, 0xc0, !PT ;  /* 0xfffffff806047812 */ /* 0x000fe200078ec0ff */
[----:B------:R-:W-:Y:S01]  /*10b50*/  IMAD.U32 R6, RZ, RZ, UR4 ;  /* 0x00000004ff067e24 */ /* 0x000fe2000f8e00ff */
[----:B------:R-:W-:Y:S01]  /*10b60*/  SHF.R.S32.HI R7, RZ, 0x5, R7 ;  /* 0x00000005ff077819 */ /* 0x000fe20000011407 */
[----:B------:R-:W1:Y:S01]  /*10b70*/  S2UR UR4, SR_CTAID.Y ;  /* 0x00000000000479c3 */ /* 0x000e620000002600 */
[----:B------:R-:W-:Y:S01]  /*10b80*/  SEL R184, R21, R24, P0 ;  /* 0x0000001815b87207 */ /* 0x000fe20000000000 */
[----:B------:R-:W-:Y:S01]  /*10b90*/  IMAD.IADD R4, R5, 0x1, -R4 ;  /* 0x0000000105047824 */ /* 0x000fe200078e0a04 */
[----:B------:R-:W-:-:S02]  /*10ba0*/  LEA.HI R5, R67, R67, RZ, 0x1 ;  /* 0x0000004343057211 */ /* 0x000fc400078f08ff */
[----:B------:R-:W-:Y:S01]  /*10bb0*/  SEL R21, R24, R21, P0 ;  /* 0x0000001518157207 */ /* 0x000fe20000000000 */
[----:B------:R-:W-:Y:S01]  /*10bc0*/  IMAD R42, R7, 0x10, R4 ;  /* 0x00000010072a7824 */ /* 0x000fe200078e0204 */
[----:B------:R-:W-:Y:S01]  /*10bd0*/  LOP3.LUT R44, R5, 0x1ffffffe, RZ, 0xc0, !PT ;  /* 0x1ffffffe052c7812 */ /* 0x000fe200078ec0ff */
[----:B------:R-:W-:Y:S01]  /*10be0*/  IMAD.U32 R5, RZ, RZ, UR7 ;  /* 0x00000007ff057e24 */ /* 0x000fe2000f8e00ff */
[----:B------:R-:W-:Y:S01]  /*10bf0*/  SEL R8, R9, R12, P0 ;  /* 0x0000000c09087207 */ /* 0x000fe20000000000 */
[----:B------:R-:W-:Y:S01]  /*10c00*/  IMAD R11, R11, 0x40, R42 ;  /* 0x000000400b0b7824 */ /* 0x000fe200078e022a */
[----:B------:R-:W-:Y:S01]  /*10c10*/  SEL R30, R40, R41, P0 ;  /* 0x00000029281e7207 */ /* 0x000fe20000000000 */
[----:B------:R-:W-:Y:S01]  /*10c20*/  IMAD.IADD R44, R67, 0x1, -R44 ;  /* 0x00000001432c7824 */ /* 0x000fe200078e0a2c */
[----:B------:R-:W-:Y:S01]  /*10c30*/  SEL R16, R41, R40, P0 ;  /* 0x0000002829107207 */ /* 0x000fe20000000000 */
[----:B------:R-:W-:Y:S01]  /*10c40*/  IMAD.U32 R4, RZ, RZ, UR6 ;  /* 0x00000006ff047e24 */ /* 0x000fe2000f8e00ff */
        /* <DEDUP_REMOVED lines=20> */
[----:B------:R-:W-:Y:S01]  /*10d90*/  IMAD R48, R44, 0x8, R11 ;  /* 0x000000082c307824 */ /* 0x000fe200078e020b */
[----:B------:R-:W-:Y:S02]  /*10da0*/  SEL R72, R98, R99, P0 ;  /* 0x0000006362487207 */ /* 0x000fe40000000000 */
[----:B------:R-:W-:Y:S01]  /*10db0*/  SEL R82, R99, R98, P0 ;  /* 0x0000006263527207 */ /* 0x000fe20000000000 */
[----:B0-----:R-:W-:Y:S01]  /*10dc0*/  IMAD R48, R15, 0x80, R48 ;  /* 0x000000800f307824 */ /* 0x001fe200078e0230 */
[----:B------:R-:W-:-:S02]  /*10dd0*/  SEL R160, R108, R109, P0 ;  /* 0x0000006d6ca07207 */ /* 0x000fc40000000000 */
[----:B------:R-:W-:Y:S02]  /*10de0*/  SEL R52, R109, R108, P0 ;  /* 0x0000006c6d347207 */ /* 0x000fe40000000000 */
[----:B------:R-:W-:Y:S01]  /*10df0*/  SEL R174, R76, R77, P0 ;  /* 0x0000004d4cae7207 */ /* 0x000fe20000000000 */
[----:B------:R-:W0:Y:S01]  /*10e00*/  LDC R109, c[0x0][0xbe8] ;  /* 0x0002fa00ff6d7b82 */ /* 0x000e220000000800 */
[----:B------:R-:W-:Y:S02]  /*10e10*/  SEL R27, R77, R76, P0 ;  /* 0x0000004c4d1b7207 */ /* 0x000fe40000000000 */
[----:B------:R-:W-:Y:S02]  /*10e20*/  SEL R162, R100, R101, P0 ;  /* 0x0000006564a27207 */ /* 0x000fe40000000000 */
[----:B------:R-:W-:Y:S01]  /*10e30*/  SEL R49, R101, R100, P0 ;  /* 0x0000006465317207 */ /* 0x000fe20000000000 */
[----:B------:R-:W-:Y:S01]  /*10e40*/  IMAD R100, R15, 0x80, R11 ;  /* 0x000000800f647824 */ /* 0x000fe200078e020b */
        /* <DEDUP_REMOVED lines=31> */
[----:B------:R-:W-:Y:S02]  /*11040*/  SEL R108, R81, R104, P0 ;  /* 0x00000068516c7207 */ /* 0x000fe40000000000 */
[----:B------:R-:W-:Y:S02]  /*11050*/  SEL R57, R117, R116, P0 ;  /* 0x0000007475397207 */ /* 0x000fe40000000000 */
[C---:B------:R-:W-:Y:S01]  /*11060*/  LOP3.LUT P1, RZ, R96.reuse, 0x3, RZ, 0xc0, !PT ;  /* 0x0000000360ff7812 */ /* 0x040fe2000782c0ff */
[----:B------:R-:W-:Y:S01]  /*11070*/  IMAD.IADD R96, R96, 0x1, -R29 ;  /* 0x0000000160607824 */ /* 0x000fe200078e0a1d */
[----:B------:R-:W-:Y:S02]  /*11080*/  SEL R64, R35, R64, P0 ;  /* 0x0000004023407207 */ /* 0x000fe40000000000 */
[----:B------:R-:W-:Y:S01]  /*11090*/  SEL R66, R31, R66, P0 ;  /* 0x000000421f427207 */ /* 0x000fe20000000000 */
[----:B------:R-:W-:Y:S01]  /*110a0*/  IMAD.SHL.U32 R96, R96, 0x2, RZ ;  /* 0x0000000260607824 */ /* 0x000fe200078e00ff */
[----:B------:R-:W-:-:S02]  /*110b0*/  SEL R90, R39, R90, P0 ;  /* 0x0000005a275a7207 */ /* 0x000fc40000000000 */
[----:B------:R-:W-:Y:S02]  /*110c0*/  SEL R81, R104, R81, P0 ;  /* 0x0000005168517207 */ /* 0x000fe40000000000 */
[----:B0-----:R-:W-:Y:S02]  /*110d0*/  ISETP.NE.AND P2, PT, R109, 0x1, PT ;  /* 0x000000016d00780c */ /* 0x001fe40003f45270 */
        /* <DEDUP_REMOVED lines=14> */
[----:B------:R-:W-:Y:S01]  /*111c0*/  SHFL.IDX PT, R71, R36, R3, 0x1c1f ;  /* 0x001c1f0324477589 */ /* 0x000fe200000e0000 */
[----:B0-----:R-:W-:-:S02]  /*111d0*/  SEL R92, R86, R87, P0 ;  /* 0x00000057565c7207 */ /* 0x001fc40000000000 */
[----:B------:R-:W-:Y:S01]  /*111e0*/  SEL R86, R87, R86, P0 ;  /* 0x0000005657567207 */ /* 0x000fe20000000000 */
[----:B------:R-:W0:Y:S04]  /*111f0*/  SHFL.IDX PT, R68, R13, R69, 0x1c1f ;  /* 0x001c1f450d447589 */ /* 0x000e2800000e0000 */
[----:B------:R-:W2:Y:S04]  /*11200*/  SHFL.IDX PT, R17, R17, R69, 0x1c1f ;  /* 0x001c1f4511117589 */ /* 0x000ea800000e0000 */
[----:B------:R-:W3:Y:S04]  /*11210*/  SHFL.IDX PT, R72, R19, R69, 0x1c1f ;  /* 0x001c1f4513487589 */ /* 0x000ee800000e0000 */
[----:B------:R-:W-:Y:S04]  /*11220*/  SHFL.IDX PT, R111, R180, R3, 0x1c1f ;  /* 0x001c1f03b46f7589 */ /* 0x000fe800000e0000 */
[----:B------:R-:W-:Y:S04]  /*11230*/  SHFL.IDX PT, R110, R182, R3, 0x1c1f ;  /* 0x001c1f03b66e7589 */ /* 0x000fe800000e0000 */
[----:B------:R-:W-:Y:S04]  /*11240*/  SHFL.IDX PT, R23, R23, R69, 0x1c1f ;  /* 0x001c1f4517177589 */ /* 0x000fe800000e0000 */
[----:B------:R-:W4:Y:S01]  /*11250*/  SHFL.IDX PT, R20, R20, R69, 0x1c1f ;  /* 0x001c1f4514147589 */ /* 0x000f2200000e0000 */
[----:B0-----:R-:W-:-:S03]  /*11260*/  SEL R95, R67, R68, P0 ;  /* 0x00000044435f7207 */ /* 0x001fc60000000000 */
[----:B------:R-:W-:Y:S01]  /*11270*/  SHFL.IDX PT, R115, R172, R3, 0x1c1f ;  /* 0x001c1f03ac737589 */ /* 0x000fe200000e0000 */
[----:B--2---:R-:W-:Y:S02]  /*11280*/  SEL R93, R70, R17, P0 ;  /* 0x00000011465d7207 */ /* 0x004fe40000000000 */
[----:B------:R-:W-:Y:S01]  /*11290*/  SEL R87, R17, R70, P0 ;  /* 0x0000004611577207 */ /* 0x000fe20000000000 */
[----:B------:R-:W-:Y:S01]  /*112a0*/  SHFL.IDX PT, R24, R24, R69, 0x1c1f ;  /* 0x001c1f4518187589 */ /* 0x000fe200000e0000 */
[----:B---3--:R-:W-:-:S03]  /*112b0*/  SEL R89, R71, R72, P0 ;  /* 0x0000004847597207 */ /* 0x008fc60000000000 */
[----:B------:R-:W-:Y:S04]  /*112c0*/  SHFL.IDX PT, R113, R176, R3, 0x1c1f ;  /* 0x001c1f03b0717589 */ /* 0x000fe800000e0000 */
[----:B------:R-:W-:Y:S04]  /*112d0*/  SHFL.IDX PT, R112, R178, R3, 0x1c1f ;  /* 0x001c1f03b2707589 */ /* 0x000fe800000e0000 */
[----:B------:R-:W-:Y:S04]  /*112e0*/  SHFL.IDX PT, R25, R25, R69, 0x1c1f ;  /* 0x001c1f4519197589 */ /* 0x000fe800000e0000 */
[----:B------:R-:W0:Y:S01]  /*112f0*/  SHFL.IDX PT, R22, R22, R69, 0x1c1f ;  /* 0x001c1f4516167589 */ /* 0x000e2200000e0000 */
[----:B----4-:R-:W-:-:S03]  /*11300*/  SEL R70, R111, R20, P0 ;  /* 0x000000146f467207 */ /* 0x010fc60000000000 */
[----:B------:R-:W-:Y:S04]  /*11310*/  SHFL.IDX PT, R107, R162, R3, 0x1c1f ;  /* 0x001c1f03a26b7589 */ /* 0x000fe800000e0000 */
[----:B------:R-:W2:Y:S04]  /*11320*/  SHFL.IDX PT, R12, R49, R69, 0x1c1f ;  /* 0x001c1f45310c7589 */ /* 0x000ea800000e0000 */
[----:B------:R-:W-:Y:S04]  /*11330*/  SHFL.IDX PT, R117, R168, R3, 0x1c1f ;  /* 0x001c1f03a8757589 */ /* 0x000fe800000e0000 */
        /* <DEDUP_REMOVED lines=33> */
[----:B------:R-:W5:Y:S04]  /*11550*/  SHFL.IDX PT, R108, R21, R69, 0x1c1f ;  /* 0x001c1f45156c7589 */ /* 0x000f6800000e0000 */
[----:B------:R-:W-:Y:S01]  /*11560*/  SHFL.IDX PT, R33, R33, R69, 0x1c1f ;  /* 0x001c1f4521217589 */ /* 0x000fe200000e0000 */
[----:B----4-:R-:W-:-:S02]  /*11570*/  SEL R3, R88, R9, P0 ;  /* 0x0000000958037207 */ /* 0x010fc40000000000 */
[----:B------:R-:W-:Y:S01]  /*11580*/  SEL R9, R9, R88, P0 ;  /* 0x0000005809097207 */ /* 0x000fe20000000000 */
[----:B------:R-:W-:Y:S01]  /*11590*/  SHFL.IDX PT, R16, R52, R69, 0x1c1f ;  /* 0x001c1f4534107589 */ /* 0x000fe200000e0000 */
[----:B------:R-:W-:Y:S02]  /*115a0*/  SEL R94, R98, R99, P0 ;  /* 0x00000063625e7207 */ /* 0x000fe40000000000 */
[----:B------:R-:W-:Y:S01]  /*115b0*/  SEL R88, R76, R77, P0 ;  /* 0x0000004d4c587207 */ /* 0x000fe20000000000 */
[----:B------:R-:W4:Y:S01]  /*115c0*/  SHFL.IDX PT, R32, R32, R69, 0x1c1f ;  /* 0x001c1f4520207589 */ /* 0x000f2200000e0000 */
[----:B------:R-:W-:Y:S02]  /*115d0*/  SEL R98, R99, R98, P0 ;  /* 0x0000006263627207 */ /* 0x000fe40000000000 */
[----:B------:R-:W-:Y:S01]  /*115e0*/  SEL R76, R77, R76, P0 ;  /* 0x0000004c4d4c7207 */ /* 0x000fe20000000000 */
[----:B------:R1:W-:Y:S01]  /*115f0*/  SHFL.IDX PT, R52, R66, R69, 0x1c1f ;  /* 0x001c1f4542347589 */ /* 0x0003e200000e0000 */
[----:B------:R-:W-:-:S02]  /*11600*/  SEL R99, R68, R67, P0 ;  /* 0x0000004344637207 */ /* 0x000fc40000000000 */
[----:B------:R-:W-:Y:S01]  /*11610*/  SEL R77, R72, R71, P0 ;  /* 0x00000047484d7207 */ /* 0x000fe20000000000 */
[----:B------:R-:W-:Y:S01]  /*11620*/  SHFL.IDX PT, R27, R27, R69, 0x1c1f ;  /* 0x001c1f451b1b7589 */ /* 0x000fe200000e0000 */
[----:B------:R-:W-:Y:S02]  /*11630*/  SEL R71, R110, R23, P0 ;  /* 0x000000176e477207 */ /* 0x000fe40000000000 */
[----:B------:R-:W-:Y:S01]  /*11640*/  SEL R67, R23, R110, P0 ;  /* 0x0000006e17437207 */ /* 0x000fe20000000000 */
[----:B------:R-:W4:Y:S01]  /*11650*/  SHFL.IDX PT, R41, R41, R69, 0x1c1f ;  /* 0x001c1f4529297589 */ /* 0x000f2200000e0000 */
[----:B0-----:R-:W-:Y:S02]  /*11660*/  SEL R68, R113, R22, P0 ;  /* 0x0000001671447207 */ /* 0x001fe40000000000 */
[----:B-1----:R-:W-:Y:S01]  /*11670*/  SEL R66, R20, R111, P0 ;  /* 0x0000006f14427207 */ /* 0x002fe20000000000 */
[----:B------:R-:W-:Y:S01]  /*11680*/  SHFL.IDX PT, R13, R40, R69, 0x1c1f ;  /* 0x001c1f45280d7589 */ /* 0x000fe200000e0000 */
[----:B------:R-:W0:Y:S01]  /*11690*/  LDC.64 R110, c[0x0][0xbd8] ;  /* 0x0002f600ff6e7b82 */ /* 0x000e220000000a00 */
[----:B--2---:R-:W-:-:S02]  /*116a0*/  SEL R21, R107, R12, P0 ;  /* 0x0000000c6b157207 */ /* 0x004fc40000000000 */
[----:B------:R-:W1:Y:S01]  /*116b0*/  SHFL.IDX PT, R121, R53, R69, 0x1c1f ;  /* 0x001c1f4535797589 */ /* 0x000e6200000e0000 */
[----:B------:R-:W-:Y:S02]  /*116c0*/  SEL R23, R12, R107, P0 ;  /* 0x0000006b0c177207 */ /* 0x000fe40000000000 */
[----:B---3--:R-:W-:Y:S01]  /*116d0*/  SEL R72, R74, R73, P0 ;  /* 0x000000494a487207 */ /* 0x008fe20000000000 */
[----:B------:R2:W-:Y:S01]  /*116e0*/  SHFL.IDX PT, R125, R60, R69, 0x1c1f ;  /* 0x001c1f453c7d7589 */ /* 0x0005e200000e0000 */
[----:B------:R-:W3:Y:S01]  /*116f0*/  @P2 LDC R107, c[0x0][0xbec] ;  /* 0x0002fb00ff6b2b82 */ /* 0x000ee20000000800 */
[----:B------:R-:W-:Y:S02]  /*11700*/  SEL R74, R73, R74, P0 ;  /* 0x0000004a494a7207 */ /* 0x000fe40000000000 */
[----:B------:R4:W-:Y:S01]  /*11710*/  SHFL.IDX PT, R105, R62, R69, 0x1c1f ;  /* 0x001c1f453e697589 */ /* 0x0009e200000e0000 */
[----:B-----5:R-:W-:Y:S02]  /*11720*/  SEL R73, R75, R108, P0 ;  /* 0x0000006c4b497207 */ /* 0x020fe40000000000 */
[----:B------:R-:W-:Y:S01]  /*11730*/  SEL R75, R108, R75, P0 ;  /* 0x0000004b6c4b7207 */ /* 0x000fe20000000000 */
[----:B------:R5:W-:Y:S01]  /*11740*/  SHFL.IDX PT, R19, R34, R69, 0x1c1f ;  /* 0x001c1f4522137589 */ /* 0x000be200000e0000 */
[----:B------:R-:W3:Y:S01]  /*11750*/  @P2 LDC R108, c[0x0][0xbf0] ;  /* 0x0002fc00ff6c2b82 */ /* 0x000ee20000000800 */
[----:B--2---:R-:W-:-:S02]  /*11760*/  SEL R60, R115, R24, P0 ;  /* 0x00000018733c7207 */ /* 0x004fc40000000000 */
[----:B------:R2:W-:Y:S01]  /*11770*/  SHFL.IDX PT, R18, R57, R69, 0x1c1f ;  /* 0x001c1f4539127589 */ /* 0x0005e200000e0000 */
[----:B----4-:R-:W-:-:S03]  /*11780*/  SEL R62, R24, R115, P0 ;  /* 0x00000073183e7207 */ /* 0x010fc60000000000 */
[----:B------:R4:W3:Y:S01]  /*11790*/  SHFL.IDX PT, R122, R59, R69, 0x1c1f ;  /* 0x001c1f453b7a7589 */ /* 0x0008e200000e0000 */
[----:B------:R-:W3:Y:S01]  /*117a0*/  LDC R115, c[0x0][0xc50] ;  /* 0x00031400ff737b82 */ /* 0x000ee20000000800 */
[----:B------:R-:W-:Y:S02]  /*117b0*/  SEL R24, R32, R119, P0 ;  /* 0x0000007720187207 */ /* 0x000fe40000000000 */
[----:B------:R4:W3:Y:S01]  /*117c0*/  SHFL.IDX PT, R124, R56, R69, 0x1c1f ;  /* 0x001c1f45387c7589 */ /* 0x0008e200000e0000 */
[----:B-----5:R-:W-:Y:S02]  /*117d0*/  SEL R34, R41, R104, P0 ;  /* 0x0000006829227207 */ /* 0x020fe40000000000 */
[----:B--2---:R-:W-:Y:S01]  /*117e0*/  SEL R57, R33, R116, P0 ;  /* 0x0000007421397207 */ /* 0x004fe20000000000 */
[----:B------:R2:W-:Y:S01]  /*117f0*/  SHFL.IDX PT, R126, R61, R69, 0x1c1f ;  /* 0x001c1f453d7e7589 */ /* 0x0005e200000e0000 */
[----:B-1----:R-:W-:Y:S02]  /*11800*/  SEL R40, R44, R121, P0 ;  /* 0x000000792c287207 */ /* 0x002fe40000000000 */
[----:B----4-:R-:W-:Y:S01]  /*11810*/  SEL R59, R116, R33, P0 ;  /* 0x00000021743b7207 */ /* 0x010fe20000000000 */
[----:B------:R1:W4:Y:S01]  /*11820*/  SHFL.IDX PT, R123, R58, R69, 0x1c1f ;  /* 0x001c1f453a7b7589 */ /* 0x00032200000e0000 */
[----:B------:R-:W5:Y:S01]  /*11830*/  @P2 LDC R116, c[0x0][0xbf0] ;  /* 0x0002fc00ff742b82 */ /* 0x000f620000000800 */
[----:B------:R-:W-:-:S02]  /*11840*/  SEL R56, R26, R117, P0 ;  /* 0x000000751a387207 */ /* 0x000fc40000000000 */
[----:B------:R0:W5:Y:S01]  /*11850*/  SHFL.IDX PT, R128, R63, R69, 0x1c1f ;  /* 0x001c1f453f807589 */ /* 0x00016200000e0000 */
[----:B------:R-:W-:Y:S02]  /*11860*/  SEL R33, R35, R16, P0 ;  /* 0x0000001023217207 */ /* 0x000fe40000000000 */
[----:B--2---:R-:W-:Y:S01]  /*11870*/  SEL R61, R114, R27, P0 ;  /* 0x0000001b723d7207 */ /* 0x004fe20000000000 */
[----:B------:R-:W-:Y:S01]  /*11880*/  SHFL.IDX PT, R106, R106, R69, 0x1c1f ;  /* 0x001c1f456a6a7589 */ /* 0x000fe200000e0000 */
[----:B------:R-:W-:Y:S02]  /*11890*/  SEL R35, R16, R35, P0 ;  /* 0x0000002310237207 */ /* 0x000fe40000000000 */
[----:B-1----:R-:W-:Y:S01]  /*118a0*/  SEL R58, R117, R26, P0 ;  /* 0x0000001a753a7207 */ /* 0x002fe20000000000 */
[----:B------:R1:W2:Y:S01]  /*118b0*/  SHFL.IDX PT, R49, R64, R69, 0x1c1f ;  /* 0x001c1f4540317589 */ /* 0x0002a200000e0000 */
[----:B------:R-:W4:Y:S01]  /*118c0*/  @P2 LDC R117, c[0x0][0xbec] ;  /* 0x0002fb00ff752b82 */ /* 0x000f220000000800 */
[----:B------:R-:W-:-:S02]  /*118d0*/  SEL R26, R119, R32, P0 ;  /* 0x00000020771a7207 */ /* 0x000fc40000000000 */
[----:B------:R-:W-:Y:S01]  /*118e0*/  SHFL.IDX PT, R102, R102, R69, 0x1c1f ;  /* 0x001c1f4566667589 */ /* 0x000fe200000e0000 */
[----:B0-----:R-:W-:Y:S01]  /*118f0*/  SEL R63, R27, R114, P0 ;  /* 0x000000721b3f7207 */ /* 0x001fe20000000000 */
[----:B------:R-:W-:Y:S01]  /*11900*/  IMAD R114, RZ, RZ, -UR40 ;  /* 0x80000028ff727e24 */ /* 0x000fe2000f8e02ff */
[----:B------:R-:W-:Y:S01]  /*11910*/  SEL R32, R104, R41, P0 ;  /* 0x0000002968207207 */ /* 0x000fe20000000000 */
[----:B------:R0:W2:Y:S01]  /*11920*/  SHFL.IDX PT, R53, R65, R69, 0x1c1f ;  /* 0x001c1f4541357589 */ /* 0x0000a200000e0000 */
[----:B------:R-:W-:Y:S01]  /*11930*/  IMAD R104, R110, UR39, RZ ;  /* 0x000000276e687c24 */ /* 0x000fe2000f8e02ff */
[----:B-1----:R-:W-:Y:S01]  /*11940*/  SEL R64, R22, R113, P0 ;  /* 0x0000007116407207 */ /* 0x002fe20000000000 */
[----:B---3--:R-:W-:Y:S01]  /*11950*/  IMAD R114, R115, R114, UR4 ;  /* 0x0000000473727e24 */ /* 0x008fe2000f8e0272 */
[----:B------:R-:W-:Y:S01]  /*11960*/  SHFL.IDX PT, R84, R84, R69, 0x1c1f ;  /* 0x001c1f4554547589 */ /* 0x000fe200000e0000 */
[----:B------:R-:W-:Y:S01]  /*11970*/  SEL R27, R118, R13, P0 ;  /* 0x0000000d761b7207 */ /* 0x000fe20000000000 */
[----:B------:R-:W-:Y:S01]  /*11980*/  ULDC.64 UR4, c[0x0][0xbe0] ;  /* 0x0002f80000047ab9 */ /* 0x000fe20000000a00 */
[----:B------:R-:W-:Y:S01]  /*11990*/  SEL R17, R122, R101, P0 ;  /* 0x000000657a117207 */ /* 0x000fe20000000000 */
[----:B------:R-:W-:Y:S01]  /*119a0*/  SHFL.IDX PT, R97, R97, R69, 0x1c1f ;  /* 0x001c1f4561617589 */ /* 0x000fe200000e0000 */
[----:B------:R-:W-:-:S02]  /*119b0*/  SEL R12, R103, R124, P0 ;  /* 0x0000007c670c7207 */ /* 0x000fc40000000000 */
[----:B0-----:R-:W-:Y:S01]  /*119c0*/  SEL R65, R25, R112, P0 ;  /* 0x0000007019417207 */ /* 0x001fe20000000000 */
[----:B------:R-:W-:Y:S01]  /*119d0*/  SHFL.IDX PT, R80, R80, R69, 0x1c1f ;  /* 0x001c1f4550507589 */ /* 0x000fe200000e0000 */
[----:B------:R-:W-:Y:S01]  /*119e0*/  SEL R16, R124, R103, P0 ;  /* 0x000000677c107207 */ /* 0x000fe20000000000 */
[C---:B------:R-:W-:Y:S01]  /*119f0*/  @P2 IMAD.HI.U32 R103, R48.reuse, R107, RZ ;  /* 0x0000006b30672227 */ /* 0x040fe200078e00ff */
[----:B------:R-:W-:Y:S01]  /*11a00*/  SHF.R.S32.HI R107, RZ, 0x1f, R114 ;  /* 0x0000001fff6b7819 */ /* 0x000fe20000011472 */
[----:B------:R-:W-:Y:S01]  /*11a10*/  SHFL.IDX PT, R91, R91, R69, 0x1c1f ;  /* 0x001c1f455b5b7589 */ /* 0x000fe200000e0000 */
[----:B------:R-:W-:Y:S01]  /*11a20*/  SEL R41, R45, R18, P0 ;  /* 0x000000122d297207 */ /* 0x000fe20000000000 */
[----:B----4-:R-:W-:Y:S01]  /*11a30*/  @P2 IMAD.HI.U32 R117, R48, R117, RZ ;  /* 0x0000007530752227 */ /* 0x010fe200078e00ff */
        /* <DEDUP_REMOVED lines=14> */
[----:B------:R0:W-:Y:S02]  /*11b20*/  SHFL.IDX PT, R78, R78, R69, 0x1c1f ;  /* 0x001c1f454e4e7589 */ /* 0x0001e400000e0000 */
[----:B0-----:R-:W-:-:S02]  /*11b30*/  SEL R69, R112, R25, P0 ;  /* 0x0000001970457207 */ /* 0x001fc40000000000 */
[----:B------:R-:W0:Y:S01]  /*11b40*/  LDC.64 R112, c[0x0][0xb40] ;  /* 0x0002d000ff707b82 */ /* 0x000e220000000a00 */
[----:B------:R-:W-:Y:S02]  /*11b50*/  SEL R25, R13, R118, P0 ;  /* 0x000000760d197207 */ /* 0x000fe40000000000 */
[----:B------:R-:W-:Y:S01]  /*11b60*/  SEL R13, R101, R122, P0 ;  /* 0x0000007a650d7207 */ /* 0x000fe20000000000 */
[----:B------:R-:W-:Y:S02]  /*11b70*/  IMAD R101, R111, UR41, R104 ;  /* 0x000000296f657c24 */ /* 0x000fe4000f8e0268 */
[----:B------:R-:W-:Y:S01]  /*11b80*/  IMAD.WIDE.U32 R110, R110, UR41, R6 ;  /* 0x000000296e6e7c25 */ /* 0x000fe2000f8e0006 */
[----:B------:R-:W-:Y:S02]  /*11b90*/  SEL R6, R42, R125, P0 ;  /* 0x0000007d2a067207 */ /* 0x000fe40000000000 */
[----:B-----5:R-:W-:Y:S01]  /*11ba0*/  SEL R7, R43, R128, P0 ;  /* 0x000000802b077207 */ /* 0x020fe20000000000 */
[----:B------:R-:W-:Y:S01]  /*11bb0*/  IMAD.IADD R111, R111, 0x1, R101 ;  /* 0x000000016f6f7824 */ /* 0x000fe200078e0265 */
[----:B------:R-:W-:Y:S01]  /*11bc0*/  SEL R42, R125, R42, P0 ;  /* 0x0000002a7d2a7207 */ /* 0x000fe20000000000 */
[--C-:B------:R-:W-:Y:S01]  /*11bd0*/  IMAD.MOV.U32 R101, RZ, RZ, R48.reuse ;  /* 0x000000ffff657224 */ /* 0x100fe200078e0030 */
[----:B------:R-:W-:Y:S01]  /*11be0*/  @P2 SHF.R.U32.HI R101, RZ, R108, R103 ;  /* 0x0000006cff652219 */ /* 0x000fe20000011667 */
[----:B------:R-:W-:Y:S01]  /*11bf0*/  IMAD.MOV.U32 R103, RZ, RZ, R48 ;  /* 0x000000ffff677224 */ /* 0x000fe200078e0030 */
[----:B------:R-:W-:-:S02]  /*11c00*/  @P2 SHF.R.U32.HI R103, RZ, R116, R117 ;  /* 0x00000074ff672219 */ /* 0x000fc40000011675 */
[----:B------:R-:W-:-:S03]  /*11c10*/  SEL R43, R128, R43, P0 ;  /* 0x0000002b802b7207 */ /* 0x000fc60000000000 */
[----:B------:R-:W-:Y:S02]  /*11c20*/  IMAD.MOV R108, RZ, RZ, -R103 ;  /* 0x000000ffff6c7224 */ /* 0x000fe400078e0a67 */
[C---:B0-----:R-:W-:Y:S02]  /*11c30*/  IMAD R104, R112.reuse, UR39, RZ ;  /* 0x0000002770687c24 */ /* 0x041fe4000f8e02ff */
[----:B------:R-:W-:-:S04]  /*11c40*/  IMAD.WIDE.U32 R4, R112, UR41, R4 ;  /* 0x0000002970047c25 */ /* 0x000fc8000f8e0004 */
[----:B------:R-:W-:Y:S02]  /*11c50*/  IMAD R113, R113, UR41, R104 ;  /* 0x0000002971717c24 */ /* 0x000fe4000f8e0268 */
[----:B------:R-:W-:Y:S02]  /*11c60*/  IMAD.MOV.U32 R112, RZ, RZ, R4 ;  /* 0x000000ffff707224 */ /* 0x000fe400078e0004 */
[----:B------:R-:W-:Y:S02]  /*11c70*/  IMAD.IADD R113, R5, 0x1, R113 ;  /* 0x0000000105717824 */ /* 0x000fe400078e0271 */
[C---:B------:R-:W-:Y:S02]  /*11c80*/  IMAD R5, R107.reuse, UR4, RZ ;  /* 0x000000046b057c24 */ /* 0x040fe4000f8e02ff */
[----:B------:R-:W-:Y:S02]  /*11c90*/  IMAD R107, R107, UR6, RZ ;  /* 0x000000066b6b7c24 */ /* 0x000fe4000f8e02ff */
[----:B------:R-:W-:-:S02]  /*11ca0*/  IMAD R104, R114, UR5, R5 ;  /* 0x0000000572687c24 */ /* 0x000fc4000f8e0205 */
[----:B------:R-:W-:Y:S01]  /*11cb0*/  IMAD.WIDE.U32 R4, R114, UR4, R110 ;  /* 0x0000000472047c25 */ /* 0x000fe2000f8e006e */
[----:B------:R-:W-:-:S03]  /*11cc0*/  ULDC.64 UR4, c[0x0][0xb30] ;  /* 0x0002cc0000047ab9 */ /* 0x000fc60000000a00 */
[C---:B------:R-:W-:Y:S01]  /*11cd0*/  IMAD R111, R114.reuse, UR7, R107 ;  /* 0x00000007726f7c24 */ /* 0x040fe2000f8e026b */
[----:B------:R-:W-:Y:S01]  /*11ce0*/  SHF.R.S32.HI R107, RZ, 0x1f, R101 ;  /* 0x0000001fff6b7819 */ /* 0x000fe20000011465 */
[----:B------:R-:W-:Y:S01]  /*11cf0*/  IMAD.WIDE.U32 R112, R114, UR6, R112 ;  /* 0x0000000672707c25 */ /* 0x000fe2000f8e0070 */
[----:B------:R-:W-:Y:S01]  /*11d00*/  IADD3 R110, P2, R101, R4, RZ ;  /* 0x00000004656e7210 */ /* 0x000fe20007f5e0ff */
[----:B------:R-:W-:Y:S01]  /*11d10*/  ULDC.64 UR6, c[0x0][0xbc8] ;  /* 0x0002f20000067ab9 */ /* 0x000fe20000000a00 */
[----:B------:R-:W-:Y:S01]  /*11d20*/  SHF.R.S32.HI R4, RZ, 0x1f, R103 ;  /* 0x0000001fff047819 */ /* 0x000fe20000011467 */
[----:B------:R-:W-:Y:S02]  /*11d30*/  IMAD.MOV R101, RZ, RZ, -R101 ;  /* 0x000000ffff657224 */ /* 0x000fe400078e0a65 */
[----:B------:R-:W-:Y:S01]  /*11d40*/  IMAD.IADD R113, R113, 0x1, R111 ;  /* 0x0000000171717824 */ /* 0x000fe200078e026f */
[----:B------:R-:W-:Y:S01]  /*11d50*/  IADD3.X R111, R107, R5, R104, P2, !PT ;  /* 0x000000056b6f7210 */ /* 0x000fe200017fe468 */
[----:B------:R-:W-:-:S02]  /*11d60*/  IMAD R101, R109, R101, R48 ;  /* 0x000000656d657224 */ /* 0x000fc400078e0230 */
[----:B------:R-:W-:Y:S02]  /*11d70*/  IMAD R4, R4, UR4, RZ ;  /* 0x0000000404047c24 */ /* 0x000fe4000f8e02ff */
[----:B------:R-:W-:Y:S01]  /*11d80*/  IMAD R107, R109, R108, R48 ;  /* 0x0000006c6d6b7224 */ /* 0x000fe200078e0230 */
[----:B------:R-:W-:Y:S01]  /*11d90*/  SHF.R.S32.HI R48, RZ, 0x1f, R101 ;  /* 0x0000001fff307819 */ /* 0x000fe20000011465 */
[C---:B------:R-:W-:Y:S01]  /*11da0*/  IMAD R115, R103.reuse, UR5, R4 ;  /* 0x0000000567737c24 */ /* 0x040fe2000f8e0204 */
[----:B------:R-:W0:Y:S01]  /*11db0*/  S2UR UR5, SR_CgaCtaId ;  /* 0x00000000000579c3 */ /* 0x000e220000008800 */
[----:B------:R-:W-:Y:S01]  /*11dc0*/  IMAD.WIDE.U32 R4, R103, UR4, R112 ;  /* 0x0000000467047c25 */ /* 0x000fe2000f8e0070 */
[----:B------:R-:W-:Y:S01]  /*11dd0*/  SHF.R.S32.HI R103, RZ, 0x1f, R107 ;  /* 0x0000001fff677819 */ /* 0x000fe2000001146b */
[----:B------:R-:W-:Y:S02]  /*11de0*/  UMOV UR4, 0x400 ;  /* 0x0000040000047882 */ /* 0x000fe40000000000 */
[----:B------:R-:W-:-:S02]  /*11df0*/  IMAD R48, R48, UR6, RZ ;  /* 0x0000000630307c24 */ /* 0x000fc4000f8e02ff */
[----:B------:R-:W-:Y:S02]  /*11e00*/  IMAD.IADD R5, R5, 0x1, R115 ;  /* 0x0000000105057824 */ /* 0x000fe400078e0273 */
[----:B------:R-:W-:Y:S02]  /*11e10*/  IMAD R104, R103, UR8, RZ ;  /* 0x0000000867687c24 */ /* 0x000fe4000f8e02ff */
[C---:B------:R-:W-:Y:S01]  /*11e20*/  IMAD R103, R101.reuse, UR7, R48 ;  /* 0x0000000765677c24 */ /* 0x040fe2000f8e0230 */
[----:B--2---:R-:W-:Y:S01]  /*11e30*/  SEL R48, R50, R49, P0 ;  /* 0x0000003132307207 */ /* 0x004fe20000000000 */
[----:B------:R-:W-:Y:S01]  /*11e40*/  IMAD.WIDE.U32 R110, R101, UR6, R110 ;  /* 0x00000006656e7c25 */ /* 0x000fe2000f8e006e */
[----:B------:R-:W-:Y:S01]  /*11e50*/  ULDC.64 UR6, c[0x0][0xba8] ;  /* 0x0002ea0000067ab9 */ /* 0x000fe20000000a00 */
[----:B------:R-:W-:Y:S02]  /*11e60*/  SEL R50, R49, R50, P0 ;  /* 0x0000003231327207 */ /* 0x000fe40000000000 */
[----:B------:R-:W-:Y:S01]  /*11e70*/  IMAD.WIDE.U32 R112, R107, UR8, R4 ;  /* 0x000000086b707c25 */ /* 0x000fe2000f8e0004 */
[----:B------:R-:W-:Y:S01]  /*11e80*/  LEA R108, P2, R110, UR6, 0x2 ;  /* 0x000000066e6c7c11 */ /* 0x000fe2000f8410ff */
[----:B------:R-:W-:Y:S01]  /*11e90*/  ULDC UR6, c[0x0][0xa88] ;  /* 0x0002a20000067ab9 */ /* 0x000fe20000000800 */
[----:B------:R-:W-:Y:S01]  /*11ea0*/  SEL R4, R46, R105, P0 ;  /* 0x000000692e047207 */ /* 0x000fe20000000000 */
[----:B------:R-:W-:Y:S01]  /*11eb0*/  IMAD.IADD R5, R111, 0x1, R103 ;  /* 0x000000016f057824 */ /* 0x000fe200078e0267 */
[----:B------:R-:W-:Y:S01]  /*11ec0*/  SEL R49, R51, R52, P0 ;  /* 0x0000003433317207 */ /* 0x000fe20000000000 */
[----:B------:R-:W-:Y:S01]  /*11ed0*/  IMAD R101, R107, UR9, R104 ;  /* 0x000000096b657c24 */ /* 0x000fe2000f8e0268 */
[----:B------:R-:W-:Y:S01]  /*11ee0*/  ULDC.64 UR8, c[0x0][0xb00] ;  /* 0x0002c00000087ab9 */ /* 0x000fe20000000a00 */
[----:B0-----:R-:W-:Y:S01]  /*11ef0*/  ULEA UR4, UR5, UR4, 0x18 ;  /* 0x0000000405047291 */ /* 0x001fe2000f8ec03f */
[----:B------:R-:W-:Y:S01]  /*11f00*/  LEA.HI.X R114, R110, UR7, R5, 0x2, P2 ;  /* 0x000000076e727c11 */ /* 0x000fe200090f1405 */
[----:B------:R-:W-:Y:S01]  /*11f10*/  IMAD.IADD R107, R113, 0x1, R101 ;  /* 0x00000001716b7824 */ /* 0x000fe200078e0265 */
[C---:B------:R-:W-:Y:S01]  /*11f20*/  LEA R103, P3, R112.reuse, UR8, 0x2 ;  /* 0x0000000870677c11 */ /* 0x040fe2000f8610ff */
[----:B------:R-:W-:Y:S01]  /*11f30*/  SHFL.IDX PT, R110, R108, RZ, 0x1c1f ;  /* 0x001c1fff6c6e7589 */ /* 0x000fe200000e0000 */
[----:B------:R-:W-:Y:S01]  /*11f40*/  SEL R5, R47, R106, P0 ;  /* 0x0000006a2f057207 */ /* 0x000fe20000000000 */
[----:B------:R-:W-:Y:S01]  /*11f50*/  IMAD R101, R109, UR6, RZ ;  /* 0x000000066d657c24 */ /* 0x000fe2000f8e02ff */
[----:B------:R-:W-:Y:S01]  /*11f60*/  LEA.HI.X R107, R112, UR9, R107, 0x2, P3 ;  /* 0x00000009706b7c11 */ /* 0x000fe200098f146b */
[----:B------:R-:W0:Y:S01]  /*11f70*/  SHFL.IDX PT, R111, R114, RZ, 0x1c1f ;  /* 0x001c1fff726f7589 */ /* 0x000e2200000e0000 */
[----:B------:R-:W-:Y:S01]  /*11f80*/  SEL R47, R106, R47, P0 ;  /* 0x0000002f6a2f7207 */ /* 0x000fe20000000000 */
[C---:B------:R-:W-:Y:S01]  /*11f90*/  VIADD R106, R100.reuse, 0x8 ;  /* 0x00000008646a7836 */ /* 0x040fe20000000000 */
[----:B------:R-:W-:Y:S01]  /*11fa0*/  UIADD3 UR4, UR4, 0x2a820, URZ ;  /* 0x0002a82004047890 */ /* 0x000fe2000fffe03f */
[----:B------:R-:W-:Y:S01]  /*11fb0*/  SHFL.IDX PT, R112, R108, 0x1, 0x1c1f ;  /* 0x003c1f006c707f89 */ /* 0x000fe200000e0000 */
[----:B------:R-:W-:-:S02]  /*11fc0*/  ISETP.GE.OR P2, PT, R100, R101, P1 ;  /* 0x000000656400720c */ /* 0x000fc40000f46670 */
[-C--:B------:R-:W-:Y:S01]  /*11fd0*/  ISETP.GE.OR P1, PT, R106, R101.reuse, P1 ;  /* 0x000000656a00720c */ /* 0x080fe20000f26670 */
[----:B------:R-:W1:Y:S01]  /*11fe0*/  SHFL.IDX PT, R113, R114, 0x1, 0x1c1f ;  /* 0x003c1f0072717f89 */ /* 0x000e6200000e0000 */
[----:B------:R-:W-:Y:S01]  /*11ff0*/  UPRMT UR4, URZ, 0x654, UR4 ;  /* 0x000006543f047896 */ /* 0x000fe20008000004 */
[----:B------:R-:W-:Y:S02]  /*12000*/  ISETP.GE.AND P3, PT, R100, R101, PT ;  /* 0x000000656400720c */ /* 0x000fe40003f66270 */
[----:B------:R-:W-:Y:S01]  /*12010*/  SEL R46, R105, R46, P0 ;  /* 0x0000002e692e7207 */ /* 0x000fe20000000000 */
[----:B------:R2:W3:Y:S01]  /*12020*/  SHFL.IDX PT, R104, R103, RZ, 0x1c1f ;  /* 0x001c1fff67687589 */ /* 0x0004e200000e0000 */
[----:B------:R-:W-:Y:S02]  /*12030*/  SEL R51, R52, R51, P0 ;  /* 0x0000003334337207 */ /* 0x000fe40000000000 */
[----:B------:R-:W-:Y:S01]  /*12040*/  SEL R52, R54, R53, P0 ;  /* 0x0000003536347207 */ /* 0x000fe20000000000 */
[----:B------:R2:W4:Y:S01]  /*12050*/  SHFL.IDX PT, R105, R107, RZ, 0x1c1f ;  /* 0x001c1fff6b697589 */ /* 0x00052200000e0000 */
[----:B------:R-:W-:Y:S01]  /*12060*/  SYNCS.ARRIVE.TRANS64.RED.A1T0 RZ, [UR4], RZ ;  /* 0x000000ffffff79a7 */ /* 0x000fe20008100404 */
[----:B------:R-:W-:-:S02]  /*12070*/  SEL R54, R53, R54, P0 ;  /* 0x0000003635367207 */ /* 0x000fc40000000000 */
[----:B------:R-:W-:Y:S02]  /*12080*/  SEL R53, R55, R102, P0 ;  /* 0x0000006637357207 */ /* 0x000fe40000000000 */
        /* <DEDUP_REMOVED lines=21> */
[----:B------:R-:W-:Y:S01]  /*121e0*/  @!P3 LOP3.LUT R113, R100, 0xfffffffe, RZ, 0xc0, !PT ;  /* 0xfffffffe6471b812 */ /* 0x000fe200078ec0ff */
[----:B------:R-:W-:Y:S01]  /*121f0*/  VIADD R100, R96, 0x38 ;  /* 0x0000003860647836 */ /* 0x000fe20000000000 */
[----:B------:R-:W-:Y:S01]  /*12200*/  @!P1 LEA.HI R102, R102, R102, RZ, 0x1 ;  /* 0x0000006666669211 */ /* 0x000fe200078f08ff */
[----:B------:R-:W-:Y:S01]  /*12210*/  @!P5 IMAD.WIDE R110, R111, 0x4, R104 ;  /* 0x000000046f6ed825 */ /* 0x000fe200078e0268 */
[----:B------:R-:W-:-:S02]  /*12220*/  ISETP.GE.AND P4, PT, R0, UR4, PT ;  /* 0x0000000400007c0c */ /* 0x000fc4000bf86270 */
[----:B------:R-:W-:Y:S02]  /*12230*/  @!P2 LEA.HI R112, R112, R112, RZ, 0x1 ;  /* 0x000000707070a211 */ /* 0x000fe400078f08ff */
[----:B------:R1:W-:Y:S01]  /*12240*/  @!P5 ST.E.64 desc[UR46][R110.64], R98 ;  /* 0x000000626e00d985 */ /* 0x0003e2000c101b2e */
[----:B------:R-:W-:Y:S02]  /*12250*/  ISETP.GE.AND P5, PT, R114, UR4, PT ;  /* 0x0000000472007c0c */ /* 0x000fe4000bfa6270 */
[----:B------:R-:W-:Y:S01]  /*12260*/  @!P1 LOP3.LUT R115, R102, 0xfffffffe, RZ, 0xc0, !PT ;  /* 0xfffffffe66739812 */ /* 0x000fe200078ec0ff */
[--C-:B0-----:R-:W-:Y:S01]  /*12270*/  @!P3 IMAD.WIDE R94, R113, 0x4, R104.reuse ;  /* 0x00000004715eb825 */ /* 0x101fe200078e0268 */
[----:B------:R-:W-:Y:S02]  /*12280*/  ISETP.GE.AND P6, PT, R100, UR4, PT ;  /* 0x0000000464007c0c */ /* 0x000fe4000bfc6270 */
[----:B------:R-:W-:Y:S01]  /*12290*/  @!P2 LOP3.LUT R109, R112, 0xfffffffe, RZ, 0xc0, !PT ;  /* 0xfffffffe706da812 */ /* 0x000fe200078ec0ff */
[----:B------:R-:W-:Y:S01]  /*122a0*/  VIADD R102, R96, 0x40 ;  /* 0x0000004060667836 */ /* 0x000fe20000000000 */
[----:B------:R-:W-:Y:S01]  /*122b0*/  @!P4 LEA.HI R0, R0, R0, RZ, 0x1 ;  /* 0x000000000000c211 */ /* 0x000fe200078f08ff */
[----:B------:R0:W-:Y:S02]  /*122c0*/  @!P3 ST.E.64 desc[UR46][R94.64], R92 ;  /* 0x0000005c5e00b985 */ /* 0x0001e4000c101b2e */
[----:B------:R-:W-:Y:S01]  /*122d0*/  @!P2 IMAD.WIDE R108, R109, 0x4, R104 ;  /* 0x000000046d6ca825 */ /* 0x000fe200078e0268 */
[----:B------:R-:W-:-:S02]  /*122e0*/  ISETP.GE.AND P3, PT, R102, UR4, PT ;  /* 0x0000000466007c0c */ /* 0x000fc4000bf66270 */
[----:B-1----:R-:W-:Y:S01]  /*122f0*/  @!P4 LOP3.LUT R111, R0, 0xfffffffe, RZ, 0xc0, !PT ;  /* 0xfffffffe006fc812 */ /* 0x002fe200078ec0ff */
[----:B------:R-:W-:Y:S01]  /*12300*/  @!P1 IMAD.WIDE R98, R115, 0x4, R104 ;  /* 0x0000000473629825 */ /* 0x000fe200078e0268 */
[----:B------:R-:W-:Y:S02]  /*12310*/  @!P5 LEA.HI R114, R114, R114, RZ, 0x1 ;  /* 0x000000727272d211 */ /* 0x000fe400078f08ff */
[----:B------:R-:W-:Y:S01]  /*12320*/  @!P6 LEA.HI R100, R100, R100, RZ, 0x1 ;  /* 0x000000646464e211 */ /* 0x000fe200078f08ff */
[C---:B------:R-:W-:Y:S01]  /*12330*/  VIADD R110, R96.reuse, 0x48 ;  /* 0x00000048606e7836 */ /* 0x040fe20000000000 */
[----:B------:R1:W-:Y:S01]  /*12340*/  @!P1 ST.E.64 desc[UR46][R98.64], R86 ;  /* 0x0000005662009985 */ /* 0x0003e2000c101b2e */
[----:B------:R-:W-:Y:S01]  /*12350*/  VIADD R0, R96, 0x50 ;  /* 0x0000005060007836 */ /* 0x000fe20000000000 */
[----:B0-----:R-:W-:Y:S02]  /*12360*/  @!P5 LOP3.LUT R93, R114, 0xfffffffe, RZ, 0xc0, !PT ;  /* 0xfffffffe725dd812 */ /* 0x001fe400078ec0ff */
[----:B------:R0:W-:Y:S01]  /*12370*/  @!P2 ST.E.64 desc[UR46][R108.64], R88 ;  /* 0x000000586c00a985 */ /* 0x0001e2000c101b2e */
[----:B------:R-:W-:-:S02]  /*12380*/  ISETP.GE.AND P1, PT, R110, UR4, PT ;  /* 0x000000046e007c0c */ /* 0x000fc4000bf26270 */
[----:B------:R-:W-:Y:S02]  /*12390*/  ISETP.GE.AND P2, PT, R0, UR4, PT ;  /* 0x0000000400007c0c */ /* 0x000fe4000bf46270 */
[----:B------:R-:W-:Y:S02]  /*123a0*/  @!P6 LOP3.LUT R95, R100, 0xfffffffe, RZ, 0xc0, !PT ;  /* 0xfffffffe645fe812 */ /* 0x000fe400078ec0ff */
[----:B------:R-:W-:Y:S01]  /*123b0*/  @!P3 LEA.HI R102, R102, R102, RZ, 0x1 ;  /* 0x000000666666b211 */ /* 0x000fe200078f08ff */
[----:B-1----:R-:W-:-:S04]  /*123c0*/  @!P4 IMAD.WIDE R86, R111, 0x4, R104 ;  /* 0x000000046f56c825 */ /* 0x002fc800078e0268 */
[----:B------:R-:W-:Y:S01]  /*123d0*/  VIADD R98, R96, 0x58 ;  /* 0x0000005860627836 */ /* 0x000fe20000000000 */
[----:B------:R1:W-:Y:S01]  /*123e0*/  @!P4 ST.E.64 desc[UR46][R86.64], R76 ;  /* 0x0000004c5600c985 */ /* 0x0003e2000c101b2e */
[--C-:B0-----:R-:W-:Y:S01]  /*123f0*/  @!P5 IMAD.WIDE R88, R93, 0x4, R104.reuse ;  /* 0x000000045d58d825 */ /* 0x101fe200078e0268 */
[----:B------:R-:W-:Y:S02]  /*12400*/  @!P1 LEA.HI R110, R110, R110, RZ, 0x1 ;  /* 0x0000006e6e6e9211 */ /* 0x000fe400078f08ff */
[----:B------:R-:W-:Y:S01]  /*12410*/  ISETP.GE.AND P4, PT, R98, UR4, PT ;  /* 0x0000000462007c0c */ /* 0x000fe2000bf86270 */
[----:B------:R-:W-:Y:S01]  /*12420*/  @!P6 IMAD.WIDE R92, R95, 0x4, R104 ;  /* 0x000000045f5ce825 */ /* 0x000fe200078e0268 */
[----:B------:R-:W-:Y:S01]  /*12430*/  @!P3 LOP3.LUT R95, R102, 0xfffffffe, RZ, 0xc0, !PT ;  /* 0xfffffffe665fb812 */ /* 0x000fe200078ec0ff */
[----:B------:R0:W-:Y:S01]  /*12440*/  @!P5 ST.E.64 desc[UR46][R88.64], R72 ;  /* 0x000000485800d985 */ /* 0x0001e2000c101b2e */
[----:B------:R-:W-:Y:S01]  /*12450*/  @!P2 LEA.HI R0, R0, R0, RZ, 0x1 ;  /* 0x000000000000a211 */ /* 0x000fe200078f08ff */
[----:B------:R-:W-:-:S02]  /*12460*/  VIADD R99, R96, 0x60 ;  /* 0x0000006060637836 */ /* 0x000fc40000000000 */
[--C-:B------:R-:W-:Y:S01]  /*12470*/  @!P3 IMAD.WIDE R94, R95, 0x4, R104.reuse ;  /* 0x000000045f5eb825 */ /* 0x100fe200078e0268 */
[----:B------:R2:W-:Y:S01]  /*12480*/  @!P6 ST.E.64 desc[UR46][R92.64], R74 ;  /* 0x0000004a5c00e985 */ /* 0x0005e2000c101b2e */
[----:B-1----:R-:W-:Y:S02]  /*12490*/  @!P1 LOP3.LUT R77, R110, 0xfffffffe, RZ, 0xc0, !PT ;  /* 0xfffffffe6e4d9812 */ /* 0x002fe400078ec0ff */
[----:B------:R-:W-:Y:S01]  /*124a0*/  VIADD R76, R96, 0x70 ;  /* 0x00000070604c7836 */ /* 0x000fe20000000000 */
[----:B------:R-:W-:Y:S01]  /*124b0*/  @!P2 LOP3.LUT R87, R0, 0xfffffffe, RZ, 0xc0, !PT ;  /* 0xfffffffe0057a812 */ /* 0x000fe200078ec0ff */
[----:B------:R1:W-:Y:S01]  /*124c0*/  @!P3 ST.E.64 desc[UR46][R94.64], R70 ;  /* 0x000000465e00b985 */ /* 0x0003e2000c101b2e */
[----:B------:R-:W-:Y:S01]  /*124d0*/  @!P4 LEA.HI R98, R98, R98, RZ, 0x1 ;  /* 0x000000626262c211 */ /* 0x000fe200078f08ff */
[----:B------:R-:W-:Y:S01]  /*124e0*/  VIADD R0, R96, 0x68 ;  /* 0x0000006860007836 */ /* 0x000fe20000000000 */
[----:B------:R-:W-:Y:S01]  /*124f0*/  ISETP.GE.AND P3, PT, R99, UR4, PT ;  /* 0x0000000463007c0c */ /* 0x000fe2000bf66270 */
[----:B0-----:R-:W-:Y:S01]  /*12500*/  @!P1 IMAD.WIDE R72, R77, 0x4, R104 ;  /* 0x000000044d489825 */ /* 0x001fe200078e0268 */
[----:B------:R-:W-:-:S03]  /*12510*/  ISETP.GE.AND P6, PT, R76, UR4, PT ;  /* 0x000000044c007c0c */ /* 0x000fc6000bfc6270 */
[----:B------:R-:W-:Y:S01]  /*12520*/  VIADD R77, R96, 0x78 ;  /* 0x00000078604d7836 */ /* 0x000fe20000000000 */
[----:B------:R0:W-:Y:S01]  /*12530*/  @!P1 ST.E.64 desc[UR46][R72.64], R66 ;  /* 0x0000004248009985 */ /* 0x0001e2000c101b2e */
[----:B--2---:R-:W-:Y:S01]  /*12540*/  @!P2 IMAD.WIDE R74, R87, 0x4, R104 ;  /* 0x00000004574aa825 */ /* 0x004fe200078e0268 */
[----:B------:R-:W-:Y:S02]  /*12550*/  ISETP.GE.AND P1, PT, R0, UR4, PT ;  /* 0x0000000400007c0c */ /* 0x000fe4000bf26270 */
[----:B------:R-:W-:Y:S01]  /*12560*/  ISETP.GE.AND P5, PT, R77, UR4, PT ;  /* 0x000000044d007c0c */ /* 0x000fe2000bfa6270 */
[----:B------:R-:W-:Y:S01]  /*12570*/  VIADD R86, R96, 0x80 ;  /* 0x0000008060567836 */ /* 0x000fe20000000000 */
[----:B-1----:R-:W-:Y:S01]  /*12580*/  @!P4 LOP3.LUT R71, R98, 0xfffffffe, RZ, 0xc0, !PT ;  /* 0xfffffffe6247c812 */ /* 0x002fe200078ec0ff */
[----:B------:R-:W-:Y:S01]  /*12590*/  VIADD R87, R96, 0x88 ;  /* 0x0000008860577836 */ /* 0x000fe20000000000 */
[----:B------:R1:W-:Y:S01]  /*125a0*/  @!P2 ST.E.64 desc[UR46][R74.64], R68 ;  /* 0x000000444a00a985 */ /* 0x0003e2000c101b2e */
[----:B------:R-:W-:-:S02]  /*125b0*/  @!P3 LEA.HI R99, R99, R99, RZ, 0x1 ;  /* 0x000000636363b211 */ /* 0x000fc400078f08ff */
[----:B------:R-:W-:Y:S02]  /*125c0*/  ISETP.GE.AND P2, PT, R86, UR4, PT ;  /* 0x0000000456007c0c */ /* 0x000fe4000bf46270 */
[----:B------:R-:W-:Y:S01]  /*125d0*/  @!P6 LEA.HI R76, R76, R76, RZ, 0x1 ;  /* 0x0000004c4c4ce211 */ /* 0x000fe200078f08ff */
[----:B0-----:R-:W-:Y:S01]  /*125e0*/  @!P4 IMAD.WIDE R66, R71, 0x4, R104 ;  /* 0x000000044742c825 */ /* 0x001fe200078e0268 */
[----:B------:R-:W-:Y:S02]  /*125f0*/  @!P1 LEA.HI R0, R0, R0, RZ, 0x1 ;  /* 0x0000000000009211 */ /* 0x000fe400078f08ff */
[----:B------:R-:W-:Y:S02]  /*12600*/  @!P6 LOP3.LUT R73, R76, 0xfffffffe, RZ, 0xc0, !PT ;  /* 0xfffffffe4c49e812 */ /* 0x000fe400078ec0ff */
[----:B------:R0:W-:Y:S01]  /*12610*/  @!P4 ST.E.64 desc[UR46][R66.64], R64 ;  /* 0x000000404200c985 */ /* 0x0001e2000c101b2e */
[----:B------:R-:W-:Y:S02]  /*12620*/  ISETP.GE.AND P4, PT, R87, UR4, PT ;  /* 0x0000000457007c0c */ /* 0x000fe4000bf86270 */
[----:B-1----:R-:W-:-:S02]  /*12630*/  @!P3 LOP3.LUT R69, R99, 0xfffffffe, RZ, 0xc0, !PT ;  /* 0xfffffffe6345b812 */ /* 0x002fc400078ec0ff */
[----:B------:R-:W-:Y:S02]  /*12640*/  @!P5 LEA.HI R77, R77, R77, RZ, 0x1 ;  /* 0x0000004d4d4dd211 */ /* 0x000fe400078f08ff */
[----:B------:R-:W-:Y:S01]  /*12650*/  @!P1 LOP3.LUT R71, R0, 0xfffffffe, RZ, 0xc0, !PT ;  /* 0xfffffffe00479812 */ /* 0x000fe200078ec0ff */
[----:B------:R-:W-:Y:S01]  /*12660*/  @!P3 IMAD.WIDE R68, R69, 0x4, R104 ;  /* 0x000000044544b825 */ /* 0x000fe200078e0268 */
[----:B------:R-:W-:-:S03]  /*12670*/  @!P2 LEA.HI R86, R86, R86, RZ, 0x1 ;  /* 0x000000565656a211 */ /* 0x000fc600078f08ff */
[--C-:B------:R-:W-:Y:S01]  /*12680*/  @!P1 IMAD.WIDE R70, R71, 0x4, R104.reuse ;  /* 0x0000000447469825 */ /* 0x100fe200078e0268 */
[----:B------:R1:W-:Y:S01]  /*12690*/  @!P3 ST.E.64 desc[UR46][R68.64], R60 ;  /* 0x0000003c4400b985 */ /* 0x0003e2000c101b2e */
[----:B------:R-:W-:Y:S02]  /*126a0*/  @!P4 LEA.HI R87, R87, R87, RZ, 0x1 ;  /* 0x000000575757c211 */ /* 0x000fe400078f08ff */
[----:B0-----:R-:W-:Y:S01]  /*126b0*/  @!P5 LOP3.LUT R67, R77, 0xfffffffe, RZ, 0xc0, !PT ;  /* 0xfffffffe4d43d812 */ /* 0x001fe200078ec0ff */
[--C-:B------:R-:W-:Y:S01]  /*126c0*/  @!P6 IMAD.WIDE R64, R73, 0x4, R104.reuse ;  /* 0x000000044940e825 */ /* 0x100fe200078e0268 */
[----:B------:R-:W-:Y:S01]  /*126d0*/  @!P2 LOP3.LUT R73, R86, 0xfffffffe, RZ, 0xc0, !PT ;  /* 0xfffffffe5649a812 */ /* 0x000fe200078ec0ff */
[----:B------:R0:W-:Y:S01]  /*126e0*/  @!P1 ST.E.64 desc[UR46][R70.64], R62 ;  /* 0x0000003e46009985 */ /* 0x0001e2000c101b2e */
[----:B------:R-:W-:Y:S01]  /*126f0*/  @!P4 LOP3.LUT R87, R87, 0xfffffffe, RZ, 0xc0, !PT ;  /* 0xfffffffe5757c812 */ /* 0x000fe200078ec0ff */
[----:B------:R-:W-:Y:S02]  /*12700*/  @!P5 IMAD.WIDE R66, R67, 0x4, R104 ;  /* 0x000000044342d825 */ /* 0x000fe400078e0268 */
[----:B------:R2:W-:Y:S02]  /*12710*/  @!P6 ST.E.64 desc[UR46][R64.64], R58 ;  /* 0x0000003a4000e985 */ /* 0x0005e4000c101b2e */
[----:B------:R-:W-:-:S02]  /*12720*/  VIADD R0, R96, 0x90 ;  /* 0x0000009060007836 */ /* 0x000fc40000000000 */
[--C-:B-1----:R-:W-:Y:S01]  /*12730*/  @!P2 IMAD.WIDE R60, R73, 0x4, R104.reuse ;  /* 0x00000004493ca825 */ /* 0x102fe200078e0268 */
[----:B------:R-:W-:Y:S02]  /*12740*/  @!P5 ST.E.64 desc[UR46][R66.64], R56 ;  /* 0x000000384200d985 */ /* 0x000fe4000c101b2e */
[----:B------:R-:W-:Y:S01]  /*12750*/  ISETP.GE.AND P1, PT, R0, UR4, PT ;  /* 0x0000000400007c0c */ /* 0x000fe2000bf26270 */
[----:B------:R-:W-:Y:S01]  /*12760*/  VIADD R68, R96, 0x98 ;  /* 0x0000009860447836 */ /* 0x000fe20000000000 */
[----:B------:R-:W-:Y:S01]  /*12770*/  @!P2 ST.E.64 desc[UR46][R60.64], R26 ;  /* 0x0000001a3c00a985 */ /* 0x000fe2000c101b2e */
[----:B0-----:R-:W-:-:S03]  /*12780*/  @!P4 IMAD.WIDE R62, R87, 0x4, R104 ;  /* 0x00000004573ec825 */ /* 0x001fc600078e0268 */
[----:B------:R-:W-:Y:S01]  /*12790*/  ISETP.GE.AND P2, PT, R68, UR4, PT ;  /* 0x0000000444007c0c */ /* 0x000fe2000bf46270 */
[C---:B------:R-:W-:Y:S01]  /*127a0*/  VIADD R69, R96.reuse, 0xa0 ;  /* 0x000000a060457836 */ /* 0x040fe20000000000 */
[----:B------:R0:W-:Y:S01]  /*127b0*/  @!P4 ST.E.64 desc[UR46][R62.64], R24 ;  /* 0x000000183e00c985 */ /* 0x0001e2000c101b2e */
[C---:B------:R-:W-:Y:S02]  /*127c0*/  VIADD R70, R96.reuse, 0xa8 ;  /* 0x000000a860467836 */ /* 0x040fe40000000000 */
[C---:B--2---:R-:W-:Y:S01]  /*127d0*/  VIADD R58, R96.reuse, 0xb0 ;  /* 0x000000b0603a7836 */ /* 0x044fe20000000000 */
[----:B------:R-:W-:Y:S01]  /*127e0*/  ISETP.GE.AND P3, PT, R69, UR4, PT ;  /* 0x0000000445007c0c */ /* 0x000fe2000bf66270 */
[----:B------:R-:W-:Y:S01]  /*127f0*/  VIADD R59, R96, 0xb8 ;  /* 0x000000b8603b7836 */ /* 0x000fe20000000000 */
[----:B------:R-:W-:Y:S02]  /*12800*/  ISETP.GE.AND P4, PT, R70, UR4, PT ;  /* 0x0000000446007c0c */ /* 0x000fe4000bf86270 */
[----:B------:R-:W-:-:S02]  /*12810*/  ISETP.GE.AND P5, PT, R58, UR4, PT ;  /* 0x000000043a007c0c */ /* 0x000fc4000bfa6270 */
[----:B------:R-:W-:Y:S02]  /*12820*/  ISETP.GE.AND P6, PT, R59, UR4, PT ;  /* 0x000000043b007c0c */ /* 0x000fe4000bfc6270 */
[----:B------:R-:W-:Y:S02]  /*12830*/  @!P1 LEA.HI R0, R0, R0, RZ, 0x1 ;  /* 0x0000000000009211 */ /* 0x000fe400078f08ff */
[----:B------:R-:W-:Y:S02]  /*12840*/  @!P2 LEA.HI R68, R68, R68, RZ, 0x1 ;  /* 0x000000444444a211 */ /* 0x000fe400078f08ff */
[----:B0-----:R-:W-:Y:S02]  /*12850*/  @!P1 LOP3.LUT R25, R0, 0xfffffffe, RZ, 0xc0, !PT ;  /* 0xfffffffe00199812 */ /* 0x001fe400078ec0ff */
[----:B------:R-:W-:Y:S02]  /*12860*/  @!P3 LEA.HI R69, R69, R69, RZ, 0x1 ;  /* 0x000000454545b211 */ /* 0x000fe400078f08ff */
[----:B------:R-:W-:-:S02]  /*12870*/  @!P4 LEA.HI R70, R70, R70, RZ, 0x1 ;  /* 0x000000464646c211 */ /* 0x000fc400078f08ff */
[----:B------:R-:W-:Y:S02]  /*12880*/  @!P5 LEA.HI R58, R58, R58, RZ, 0x1 ;  /* 0x0000003a3a3ad211 */ /* 0x000fe400078f08ff */
[----:B------:R-:W-:Y:S02]  /*12890*/  @!P6 LEA.HI R24, R59, R59, RZ, 0x1 ;  /* 0x0000003b3b18e211 */ /* 0x000fe400078f08ff */
[----:B------:R-:W-:Y:S02]  /*128a0*/  @!P2 LOP3.LUT R27, R68, 0xfffffffe, RZ, 0xc0, !PT ;  /* 0xfffffffe441ba812 */ /* 0x000fe400078ec0ff */
[----:B------:R-:W-:Y:S02]  /*128b0*/  @!P3 LOP3.LUT R57, R69, 0xfffffffe, RZ, 0xc0, !PT ;  /* 0xfffffffe4539b812 */ /* 0x000fe400078ec0ff */
[----:B------:R-:W-:Y:S01]  /*128c0*/  @!P4 LOP3.LUT R59, R70, 0xfffffffe, RZ, 0xc0, !PT ;  /* 0xfffffffe463bc812 */ /* 0x000fe200078ec0ff */
[----:B------:R-:W-:Y:S01]  /*128d0*/  @!P2 IMAD.WIDE R26, R27, 0x4, R104 ;  /* 0x000000041b1aa825 */ /* 0x000fe200078e0268 */
[----:B------:R-:W-:-:S02]  /*128e0*/  @!P5 LOP3.LUT R61, R58, 0xfffffffe, RZ, 0xc0, !PT ;  /* 0xfffffffe3a3dd812 */ /* 0x000fc400078ec0ff */
[----:B------:R-:W-:Y:S01]  /*128f0*/  @!P6 LOP3.LUT R63, R24, 0xfffffffe, RZ, 0xc0, !PT ;  /* 0xfffffffe183fe812 */ /* 0x000fe200078ec0ff */
[----:B------:R-:W-:-:S04]  /*12900*/  @!P1 IMAD.WIDE R24, R25, 0x4, R104 ;  /* 0x0000000419189825 */ /* 0x000fc800078e0268 */
        /* <DEDUP_REMOVED lines=8> */
[----:B------:R0:W-:Y:S04]  /*12990*/  @!P5 ST.E.64 desc[UR46][R60.64], R40 ;  /* 0x000000283c00d985 */ /* 0x0001e8000c101b2e */
[----:B------:R0:W-:Y:S02]  /*129a0*/  @!P6 ST.E.64 desc[UR46][R104.64], R44 ;  /* 0x0000002c6800e985 */ /* 0x0001e4000c101b2e */
.L_x_5025:
[----:B------:R-:W-:Y:S05]  /*129b0*/  BSYNC B0 ;  /* 0x0000000000007941 */ /* 0x000fea0003800000 */
.L_x_5024:
[----:B------:R-:W-:Y:S01]  /*129c0*/  ISETP.GE.AND P1, PT, R106, R101, PT ;  /* 0x000000656a00720c */ /* 0x000fe20003f26270 */
[----:B0-----:R0:W1:Y:S01]  /*129d0*/  SHFL.IDX PT, R21, R107, 0x1, 0x1c1f ;  /* 0x003c1f006b157f89 */ /* 0x00106200000e0000 */
        /* <DEDUP_REMOVED lines=33> */
[----:B------:R-:W-:Y:S01]  /*12bf0*/  ISETP.GE.AND P6, PT, R33, UR4, PT ;  /* 0x0000000421007c0c */ /* 0x000fe2000bfc6270 */
[----:B------:R-:W-:Y:S01]  /*12c00*/  VIADD R59, R96, 0x30 ;  /* 0x00000030603b7836 */ /* 0x000fe20000000000 */
[----:B------:R-:W-:-:S02]  /*12c10*/  ISETP.GE.AND P2, PT, R56, UR4, PT ;  /* 0x0000000438007c0c */ /* 0x000fc4000bf46270 */
[----:B------:R-:W-:Y:S02]  /*12c20*/  ISETP.GE.AND P3, PT, R58, UR4, PT ;  /* 0x000000043a007c0c */ /* 0x000fe4000bf66270 */
[----:B------:R-:W-:Y:S01]  /*12c30*/  ISETP.GE.AND P4, PT, R59, UR4, PT ;  /* 0x000000043b007c0c */ /* 0x000fe2000bf86270 */
[----:B------:R-:W-:Y:S02]  /*12c40*/  @!P0 IMAD.WIDE R10, R96, 0x4, R20 ;  /* 0x00000004600a8825 */ /* 0x000fe400078e0214 */
[----:B------:R-:W-:Y:S02]  /*12c50*/  @!P1 LEA.HI R0, R0, R0, RZ, 0x1 ;  /* 0x0000000000009211 */ /* 0x000fe400078f08ff */
[----:B------:R-:W-:Y:S01]  /*12c60*/  @!P5 LEA.HI R32, R32, R32, RZ, 0x1 ;  /* 0x000000202020d211 */ /* 0x000fe200078f08ff */
[----:B------:R0:W-:Y:S01]  /*12c70*/  @!P0 ST.E.64 desc[UR46][R10.64], R12 ;  /* 0x0000000c0a008985 */ /* 0x0001e2000c101b2e */
[----:B------:R-:W-:Y:S02]  /*12c80*/  @!P6 LEA.HI R44, R33, R33, RZ, 0x1 ;  /* 0x00000021212ce211 */ /* 0x000fe400078f08ff */
[----:B------:R-:W-:Y:S01]  /*12c90*/  @!P1 LOP3.LUT R33, R0, 0xfffffffe, RZ, 0xc0, !PT ;  /* 0xfffffffe00219812 */ /* 0x000fe200078ec0ff */
[----:B------:R-:W-:Y:S01]  /*12ca0*/  VIADD R0, R96, 0x38 ;  /* 0x0000003860007836 */ /* 0x000fe20000000000 */
[----:B------:R-:W-:-:S02]  /*12cb0*/  @!P5 LOP3.LUT R45, R32, 0xfffffffe, RZ, 0xc0, !PT ;  /* 0xfffffffe202dd812 */ /* 0x000fc400078ec0ff */
        /* <DEDUP_REMOVED lines=41> */
[----:B-----5:R-:W-:-:S04]  /*12f50*/  @!P1 IMAD.WIDE R4, R11, 0x4, R20 ;  /* 0x000000040b049825 */ /* 0x020fc800078e0214 */
[----:B------:R-:W-:Y:S01]  /*12f60*/  VIADD R16, R96, 0x70 ;  /* 0x0000007060107836 */ /* 0x000fe20000000000 */
[----:B------:R1:W-:Y:S01]  /*12f70*/  @!P1 ST.E.64 desc[UR46][R4.64], R48 ;  /* 0x0000003004009985 */ /* 0x0003e2000c101b2e */
[----:B------:R-:W-:Y:S01]  /*12f80*/  @!P0 IMAD.WIDE R10, R57, 0x4, R20 ;  /* 0x00000004390a8825 */ /* 0x000fe200078e0214 */
[----:B------:R-:W-:Y:S02]  /*12f90*/  @!P3 LEA.HI R0, R0, R0, RZ, 0x1 ;  /* 0x000000000000b211 */ /* 0x000fe400078f08ff */
[----:B------:R-:W-:Y:S01]  /*12fa0*/  ISETP.GE.AND P1, PT, R16, UR4, PT ;  /* 0x0000000410007c0c */ /* 0x000fe2000bf26270 */
[----:B------:R-:W-:Y:S01]  /*12fb0*/  VIADD R17, R96, 0x78 ;  /* 0x0000007860117836 */ /* 0x000fe20000000000 */
[----:B------:R2:W-:Y:S01]  /*12fc0*/  @!P0 ST.E.64 desc[UR46][R10.64], R50 ;  /* 0x000000320a008985 */ /* 0x0005e2000c101b2e */
[----:B0-----:R-:W-:Y:S01]  /*12fd0*/  @!P2 LOP3.LUT R7, R18, 0xfffffffe, RZ, 0xc0, !PT ;  /* 0xfffffffe1207a812 */ /* 0x001fe200078ec0ff */
[----:B------:R-:W-:Y:S01]  /*12fe0*/  VIADD R18, R96, 0x80 ;  /* 0x0000008060127836 */ /* 0x000fe20000000000 */
[----:B------:R-:W-:-:S02]  /*12ff0*/  @!P3 LOP3.LUT R13, R0, 0xfffffffe, RZ, 0xc0, !PT ;  /* 0xfffffffe000db812 */ /* 0x000fc400078ec0ff */
[----:B------:R-:W-:Y:S02]  /*13000*/  ISETP.GE.AND P0, PT, R17, UR4, PT ;  /* 0x0000000411007c0c */ /* 0x000fe4000bf06270 */
[----:B------:R-:W-:Y:S01]  /*13010*/  @!P4 LEA.HI R30, R30, R30, RZ, 0x1 ;  /* 0x0000001e1e1ec211 */ /* 0x000fe200078f08ff */
[--C-:B-1----:R-:W-:Y:S01]  /*13020*/  @!P2 IMAD.WIDE R4, R7, 0x4, R20.reuse ;  /* 0x000000040704a825 */ /* 0x102fe200078e0214 */
[----:B------:R-:W-:Y:S02]  /*13030*/  @!P5 LEA.HI R12, R12, R12, RZ, 0x1 ;  /* 0x0000000c0c0cd211 */ /* 0x000fe400078f08ff */
[----:B------:R-:W-:Y:S01]  /*13040*/  @!P1 LEA.HI R16, R16, R16, RZ, 0x1 ;  /* 0x0000001010109211 */ /* 0x000fe200078f08ff */
[----:B------:R-:W-:Y:S01]  /*13050*/  @!P3 IMAD.WIDE R6, R13, 0x4, R20 ;  /* 0x000000040d06b825 */ /* 0x000fe200078e0214 */
[----:B------:R-:W-:Y:S01]  /*13060*/  @!P5 LOP3.LUT R13, R12, 0xfffffffe, RZ, 0xc0, !PT ;  /* 0xfffffffe0c0dd812 */ /* 0x000fe200078ec0ff */
[----:B------:R0:W-:Y:S01]  /*13070*/  @!P2 ST.E.64 desc[UR46][R4.64], R52 ;  /* 0x000000340400a985 */ /* 0x0001e2000c101b2e */
[----:B--2---:R-:W-:-:S02]  /*13080*/  @!P4 LOP3.LUT R11, R30, 0xfffffffe, RZ, 0xc0, !PT ;  /* 0xfffffffe1e0bc812 */ /* 0x004fc400078ec0ff */
        /* <DEDUP_REMOVED lines=18> */
[----:B------:R-:W-:Y:S01]  /*131b0*/  VIADD R17, R96, 0xa8 ;  /* 0x000000a860117836 */ /* 0x000fe20000000000 */
[----:B--2---:R-:W-:Y:S01]  /*131c0*/  @!P2 LOP3.LUT R11, R18, 0xfffffffe, RZ, 0xc0, !PT ;  /* 0xfffffffe120ba812 */ /* 0x004fe200078ec0ff */
[C---:B------:R-:W-:Y:S02]  /*131d0*/  VIADD R10, R96.reuse, 0x98 ;  /* 0x00000098600a7836 */ /* 0x040fe40000000000 */
[C---:B------:R-:W-:Y:S01]  /*131e0*/  VIADD R19, R96.reuse, 0xb0 ;  /* 0x000000b060137836 */ /* 0x040fe20000000000 */
[----:B------:R-:W-:Y:S01]  /*131f0*/  ISETP.GE.AND P5, PT, R17, UR4, PT ;  /* 0x0000000411007c0c */ /* 0x000fe2000bfa6270 */
[----:B0-----:R-:W-:Y:S01]  /*13200*/  VIADD R12, R96, 0xa0 ;  /* 0x000000a0600c7836 */ /* 0x001fe20000000000 */
[----:B------:R-:W-:Y:S01]  /*13210*/  ISETP.GE.AND P0, PT, R10, UR4, PT ;  /* 0x000000040a007c0c */ /* 0x000fe2000bf06270 */
[----:B------:R-:W-:Y:S01]  /*13220*/  VIADD R96, R96, 0xb8 ;  /* 0x000000b860607836 */ /* 0x000fe20000000000 */
[----:B------:R-:W-:Y:S01]  /*13230*/  ISETP.GE.AND P6, PT, R19, UR4, PT ;  /* 0x0000000413007c0c */ /* 0x000fe2000bfc6270 */
[----:B-1----:R-:W-:Y:S01]  /*13240*/  @!P2 IMAD.WIDE R4, R11, 0x4, R20 ;  /* 0x000000040b04a825 */ /* 0x002fe200078e0214 */
[----:B------:R-:W-:-:S02]  /*13250*/  ISETP.GE.AND P4, PT, R12, UR4, PT ;  /* 0x000000040c007c0c */ /* 0x000fc4000bf86270 */
[----:B------:R-:W-:Y:S02]  /*13260*/  @!P1 LEA.HI R0, R0, R0, RZ, 0x1 ;  /* 0x0000000000009211 */ /* 0x000fe400078f08ff */
[----:B------:R-:W-:Y:S01]  /*13270*/  @!P3 LEA.HI R16, R16, R16, RZ, 0x1 ;  /* 0x000000101010b211 */ /* 0x000fe200078f08ff */
[----:B------:R0:W-:Y:S01]  /*13280*/  @!P2 ST.E.64 desc[UR46][R4.64], R22 ;  /* 0x000000160400a985 */ /* 0x0001e2000c101b2e */
[----:B------:R-:W-:Y:S02]  /*13290*/  @!P1 LOP3.LUT R11, R0, 0xfffffffe, RZ, 0xc0, !PT ;  /* 0xfffffffe000b9812 */ /* 0x000fe400078ec0ff */
[----:B-----5:R-:W-:Y:S02]  /*132a0*/  @!P3 LOP3.LUT R7, R16, 0xfffffffe, RZ, 0xc0, !PT ;  /* 0xfffffffe1007b812 */ /* 0x020fe400078ec0ff */
[----:B------:R-:W-:Y:S01]  /*132b0*/  @!P0 LEA.HI R0, R10, R10, RZ, 0x1 ;  /* 0x0000000a0a008211 */ /* 0x000fe200078f08ff */
[----:B------:R-:W-:Y:S01]  /*132c0*/  @!P1 IMAD.WIDE R10, R11, 0x4, R20 ;  /* 0x000000040b0a9825 */ /* 0x000fe200078e0214 */
[----:B------:R-:W-:-:S02]  /*132d0*/  @!P6 LEA.HI R16, R19, R19, RZ, 0x1 ;  /* 0x000000131310e211 */ /* 0x000fc400078f08ff */
[----:B------:R-:W-:Y:S01]  /*132e0*/  @!P4 LEA.HI R12, R12, R12, RZ, 0x1 ;  /* 0x0000000c0c0cc211 */ /* 0x000fe200078f08ff */
[--C-:B------:R-:W-:Y:S01]  /*132f0*/  @!P3 IMAD.WIDE R6, R7, 0x4, R20.reuse ;  /* 0x000000040706b825 */ /* 0x100fe200078e0214 */
[----:B------:R-:W-:Y:S02]  /*13300*/  @!P0 LOP3.LUT R13, R0, 0xfffffffe, RZ, 0xc0, !PT ;  /* 0xfffffffe000d8812 */ /* 0x000fe400078ec0ff */
        /* <DEDUP_REMOVED lines=17> */
[----:B0-----:R-:W-:-:S05]  /*13420*/  LOP3.LUT R3, R96, 0xfffffffe, RZ, 0xc0, !PT ;  /* 0xfffffffe60037812 */ /* 0x001fca00078ec0ff */
[----:B------:R-:W-:-:S05]  /*13430*/  IMAD.WIDE R20, R3, 0x4, R20 ;  /* 0x0000000403147825 */ /* 0x000fca00078e0214 */
[----:B------:R1:W-:Y:S01]  /*13440*/  ST.E.64 desc[UR46][R20.64], R8 ;  /* 0x0000000814007985 */ /* 0x0003e2000c101b2e */
[----:B------:R-:W-:Y:S05]  /*13450*/  BRA `(.L_x_4936) ;  /* 0x0000004800c87947 */ /* 0x000fea0003800000 */
.L_x_5023:
        /* <DEDUP_REMOVED lines=58> */
.L_x_4934:
        /* <DEDUP_REMOVED lines=18> */
.L_x_5026:
[----:B------:R-:W-:Y:S01]  /*13920*/  ULDC UR7, c[0x0][0xc50] ;  /* 0x0003140000077ab9 */ /* 0x000fe20000000800 */
[----:B------:R-:W-:Y:S01]  /*13930*/  UMOV UR39, UR6 ;  /* 0x0000000600277c82 */ /* 0x000fe20008000000 */
[----:B------:R-:W-:-:S11]  /*13940*/  UISETP.NE.AND UP0, UPT, UR7, 0x1, UPT ;  /* 0x000000010700788c */ /* 0x000fd6000bf05270 */
[----:B------:R-:W-:Y:S01]  /*13950*/  @UP0 ULDC UR4, c[0x0][0xc54] ;  /* 0x0003150000040ab9 */ /* 0x000fe20000000800 */
[----:B------:R-:W-:Y:S01]  /*13960*/  @UP0 ULDC UR8, c[0x0][0xc58] ;  /* 0x0003160000080ab9 */ /* 0x000fe20000000800 */
[----:B------:R-:W-:-:S04]  /*13970*/  UIMAD.WIDE.U32 UR4, UR6, UR4, URZ ;  /* 0x00000004060472a5 */ /* 0x000fc8000f8e003f */
[----:B------:R-:W-:-:S12]  /*13980*/  @UP0 USHF.R.U32.HI UR39, URZ, UR8, UR5 ;  /* 0x000000083f270299 */ /* 0x000fd80008011605 */
.L_x_5027:
        /* <DEDUP_REMOVED lines=53> */
.L_x_5030:
[----:B------:R-:W-:-:S11]  /*13ce0*/  UISETP.NE.AND UP0, UPT, UR5, 0x1, UPT ;  /* 0x000000010500788c */ /* 0x000fd6000bf05270 */
[----:B------:R-:W-:Y:S02]  /*13cf0*/  @UP0 ULDC.64 UR12, c[0x0][0x9e8] ;  /* 0x00027a00000c0ab9 */ /* 0x000fe40000000a00 */
[----:B------:R-:W-:-:S04]  /*13d00*/  UIMAD.WIDE.U32 UR6, UR8, UR12, URZ ;  /* 0x0000000c080672a5 */ /* 0x000fc8000f8e003f */
[----:B------:R-:W-:-:S12]  /*13d10*/  @UP0 USHF.R.U32.HI UR8, URZ, UR13, UR7 ;  /* 0x0000000d3f080299 */ /* 0x000fd80008011607 */
.L_x_5031:
[----:B------:R-:W-:-:S04]  /*13d20*/  UIMAD UR8, UR8, UR5, UR5 ;  /* 0x00000005080872a4 */ /* 0x000fc8000f8e0205 */
[----:B------:R-:W-:-:S04]  /*13d30*/  UISETP.LT.AND UP0, UPT, UR4, UR8, UPT ;  /* 0x000000080400728c */ /* 0x000fc8000bf01270 */
[----:B------:R-:W-:-:S12]  /*13d40*/  USEL UR4, UR4, UR8, UP0 ;  /* 0x0000000804047287 */ /* 0x000fd80008000000 */
.L_x_5029:
        /* <DEDUP_REMOVED lines=26> */
.L_x_5033:
[----:B------:R-:W-:-:S11]  /*13ef0*/  UISETP.NE.AND UP0, UPT, UR5, 0x1, UPT ;  /* 0x000000010500788c */ /* 0x000fd6000bf05270 */
[----:B------:R-:W-:Y:S02]  /*13f00*/  @UP0 ULDC.64 UR10, c[0x0][0x9e8] ;  /* 0x00027a00000a0ab9 */ /* 0x000fe40000000a00 */
[----:B------:R-:W-:-:S04]  /*13f10*/  UIMAD.WIDE.U32 UR6, UR4, UR10, URZ ;  /* 0x0000000a040672a5 */ /* 0x000fc8000f8e003f */
[----:B------:R-:W-:-:S12]  /*13f20*/  @UP0 USHF.R.U32.HI UR4, URZ, UR11, UR7 ;  /* 0x0000000b3f040299 */ /* 0x000fd80008011607 */
.L_x_5034:
[----:B------:R-:W-:-:S04]  /*13f30*/  UIMAD UR4, UR4, UR5, URZ ;  /* 0x00000005040472a4 */ /* 0x000fc8000f8e023f */
[----:B------:R-:W-:-:S04]  /*13f40*/  UISETP.LT.AND UP0, UPT, UR8, UR4, UPT ;  /* 0x000000040800728c */ /* 0x000fc8000bf01270 */
[----:B------:R-:W-:-:S12]  /*13f50*/  USEL UR8, UR8, UR4, !UP0 ;  /* 0x0000000408087287 */ /* 0x000fd8000c000000 */
.L_x_5032:
        /* <DEDUP_REMOVED lines=44> */
.L_x_5035:
[----:B------:R-:W-:Y:S02]  /*14220*/  UIMAD UR51, UR45, UR38, UR44 ;  /* 0x000000262d3372a4 */ /* 0x000fe4000f8e022c */
[----:B------:R-:W-:Y:S02]  /*14230*/  IMAD.U32 R3, RZ, RZ, UR38 ;  /* 0x00000026ff037e24 */ /* 0x000fe4000f8e00ff */
[----:B------:R-:W-:Y:S02]  /*14240*/  IMAD.MOV.U32 R0, RZ, RZ, RZ ;  /* 0x000000ffff007224 */ /* 0x000fe400078e00ff */
[----:B------:R-:W-:Y:S02]  /*14250*/  IMAD.MOV.U32 R20, RZ, RZ, 0x1 ;  /* 0x00000001ff147424 */ /* 0x000fe400078e00ff */
[----:B------:R-:W-:Y:S02]  /*14260*/  IMAD.U32 R18, RZ, RZ, UR51 ;  /* 0x00000033ff127e24 */ /* 0x000fe4000f8e00ff */
[----:B------:R-:W-:-:S03]  /*14270*/  IMAD.MOV.U32 R2, RZ, RZ, 0x1 ;  /* 0x00000001ff027424 */ /* 0x000fc600078e00ff */
        /* <DEDUP_REMOVED lines=27> */
.L_x_5036:
        /* <DEDUP_REMOVED lines=20> */
.L_x_5037:
        /* <DEDUP_REMOVED lines=20> */
.L_x_5038:
        /* <DEDUP_REMOVED lines=18> */
.L_x_5039:
[----:B------:R-:W0:Y:S01]  /*147d0*/  LDC.64 R2, c[0x0][0x9f8] ;  /* 0x00027e00ff027b82 */ /* 0x000e220000000a00 */
[----:B------:R-:W-:-:S07]  /*147e0*/  IMAD.MOV.U32 R28, RZ, RZ, R35 ;  /* 0x000000ffff1c7224 */ /* 0x000fce00078e0023 */
[----:B------:R-:W1:Y:S01]  /*147f0*/  LDC R10, c[0x0][0x430] ;  /* 0x00010c00ff0a7b82 */ /* 0x000e620000000800 */
[C---:B------:R-:W-:Y:S01]  /*14800*/  IMAD.SHL.U32 R32, R26.reuse, 0x20, RZ ;  /* 0x000000201a207824 */ /* 0x040fe200078e00ff */
[----:B------:R-:W-:Y:S02]  /*14810*/  LOP3.LUT R7, R26, 0x7f, RZ, 0xc0, !PT ;  /* 0x0000007f1a077812 */ /* 0x000fe400078ec0ff */
[----:B------:R-:W-:Y:S02]  /*14820*/  LEA R6, R18, 0xffffff80, 0x7 ;  /* 0xffffff8012067811 */ /* 0x000fe400078e38ff */
[----:B------:R-:W-:Y:S01]  /*14830*/  LOP3.LUT R16, R16, 0xffffffef, RZ, 0xc0, !PT ;  /* 0xffffffef10107812 */ /* 0x000fe200078ec0ff */
[----:B------:R-:W-:Y:S01]  /*14840*/  IMAD.SHL.U32 R23, R26, 0x40, RZ ;  /* 0x000000401a177824 */ /* 0x000fe200078e00ff */
        /* <DEDUP_REMOVED lines=22> */
[----:B------:R-:W-:Y:S01]  /*149b0*/  UMOV UR4, 0xffffffff ;  /* 0xffffffff00047882 */ /* 0x000fe20000000000 */
[----:B---3--:R-:W-:Y:S02]  /*149c0*/  SHF.R.S32.HI R33, RZ, 0x1f, R28 ;  /* 0x0000001fff217819 */ /* 0x008fe4000001141c */
[----:B----4-:R-:W-:-:S04]  /*149d0*/  @!P0 IMAD.WIDE.U32 R2, R28, R8, R2 ;  /* 0x000000081c028225 */ /* 0x010fc800078e0002 */
[----:B------:R-:W-:Y:S01]  /*149e0*/  @!P0 IMAD R0, R33, R8, RZ ;  /* 0x0000000821008224 */ /* 0x000fe200078e02ff */
[----:B--2---:R-:W-:-:S03]  /*149f0*/  @!P0 LEA R4, P1, R2, R4, 0x2 ;  /* 0x0000000402048211 */ /* 0x004fc600078210ff */
[----:B------:R-:W-:-:S04]  /*14a00*/  @!P0 IMAD R9, R28, R9, R0 ;  /* 0x000000091c098224 */ /* 0x000fc800078e0200 */
[----:B------:R-:W-:-:S05]  /*14a10*/  @!P0 IMAD.IADD R0, R3, 0x1, R9 ;  /* 0x0000000103008824 */ /* 0x000fca00078e0209 */
[----:B------:R-:W-:Y:S01]  /*14a20*/  @!P0 LEA.HI.X R5, R2, R5, R0, 0x2, P1 ;  /* 0x0000000502058211 */ /* 0x000fe200008f1400 */
[----:B------:R-:W-:Y:S02]  /*14a30*/  IMAD.MOV.U32 R0, RZ, RZ, RZ ;  /* 0x000000ffff007224 */ /* 0x000fe400078e00ff */
[----:B------:R-:W-:Y:S01]  /*14a40*/  IMAD.MOV R2, RZ, RZ, -R11 ;  /* 0x000000ffff027224 */ /* 0x000fe200078e0a0b */
[----:B------:R-:W-:-:S03]  /*14a50*/  LOP3.LUT R3, R23, 0x180, RZ, 0xc0, !PT ;  /* 0x0000018017037812 */ /* 0x000fc600078ec0ff */
[----:B------:R0:W5:Y:S01]  /*14a60*/  @!P0 LDG.E R0, desc[UR46][R4.64] ;  /* 0x0000002e04008981 */ /* 0x000162000c1e1900 */
[----:B------:R-:W-:Y:S02]  /*14a70*/  R2P PR, R26, 0x6 ;  /* 0x000000061a007804 */ /* 0x000fe40000000000 */
[----:B------:R-:W-:Y:S01]  /*14a80*/  SHF.R.U32.HI R9, RZ, 0x5, R7 ;  /* 0x00000005ff097819 */ /* 0x000fe20000011607 */
[----:B0-----:R-:W-:Y:S01]  /*14a90*/  IMAD R4, R10, R2, R13 ;  /* 0x000000020a047224 */ /* 0x001fe200078e020d */
[----:B------:R-:W-:Y:S01]  /*14aa0*/  SHF.R.U32.HI R2, RZ, 0x1, R26 ;  /* 0x00000001ff027819 */ /* 0x000fe2000001161a */
[----:B------:R-:W-:-:S03]  /*14ab0*/  IMAD.MOV.U32 R10, RZ, RZ, 0x40 ;  /* 0x00000040ff0a7424 */ /* 0x000fc600078e00ff */
[----:B------:R-:W-:Y:S01]  /*14ac0*/  LOP3.LUT R2, R3, 0x30, R2, 0xf8, !PT ;  /* 0x0000003003027812 */ /* 0x000fe200078ef802 */
[----:B------:R-:W-:-:S05]  /*14ad0*/  IMAD.SHL.U32 R3, R26, 0x8, RZ ;  /* 0x000000081a037824 */ /* 0x000fca00078e00ff */
[----:B------:R-:W-:Y:S01]  /*14ae0*/  LOP3.LUT R2, R2, 0x30, R3, 0x78, !PT ;  /* 0x0000003002027812 */ /* 0x000fe200078e7803 */
[----:B------:R-:W-:-:S05]  /*14af0*/  IMAD.SHL.U32 R3, R26, 0x80, RZ ;  /* 0x000000801a037824 */ /* 0x000fca00078e00ff */
[C---:B------:R-:W-:Y:S02]  /*14b00*/  LOP3.LUT R5, R3.reuse, 0x380, RZ, 0xc0, !PT ;  /* 0x0000038003057812 */ /* 0x040fe400078ec0ff */
[----:B------:R-:W-:Y:S01]  /*14b10*/  LOP3.LUT R8, R3, 0x400, RZ, 0xc0, !PT ;  /* 0x0000040003087812 */ /* 0x000fe200078ec0ff */
[----:B------:R-:W-:Y:S01]  /*14b20*/  IMAD.MOV.U32 R3, RZ, RZ, 0x20 ;  /* 0x00000020ff037424 */ /* 0x000fe200078e00ff */
[----:B------:R-:W-:-:S03]  /*14b30*/  LOP3.LUT R5, R5, 0x10, R26, 0xf8, !PT ;  /* 0x0000001005057812 */ /* 0x000fc600078ef81a */
[----:B------:R-:W-:Y:S01]  /*14b40*/  IMAD R31, R9, 0x800, R8 ;  /* 0x00000800091f7824 */ /* 0x000fe200078e0208 */
[----:B------:R-:W-:Y:S01]  /*14b50*/  SEL R7, R3, 0xffffffe0, !P1 ;  /* 0xffffffe003077807 */ /* 0x000fe20004800000 */
[----:B------:R-:W-:Y:S01]  /*14b60*/  IMAD.SHL.U32 R8, R26, 0x10, RZ ;  /* 0x000000101a087824 */ /* 0x000fe200078e00ff */
[----:B------:R-:W-:-:S03]  /*14b70*/  SEL R3, R10, 0xffffffc0, !P2 ;  /* 0xffffffc00a037807 */ /* 0x000fc60005000000 */
[----:B------:R0:W-:Y:S04]  /*14b80*/  STL [R1], R7 ;  /* 0x0000000701007387 */ /* 0x0001e80000100800 */
[----:B------:R0:W-:Y:S01]  /*14b90*/  STL [R1+0x4], R3 ;  /* 0x0000040301007387 */ /* 0x0001e20000100800 */
[----:B------:R-:W-:Y:S05]  /*14ba0*/  BRA.DIV UR4, `(.L_x_5040) ;  /* 0x0000003604d47947 */ /* 0x000fea000b800000 */
.L_x_5092:
[----:B------:R-:W-:Y:S01]  /*14bb0*/  ULOP3.LUT UR4, UR42, 0x2, URZ, 0xfc, !UPT ;  /* 0x000000022a047892 */ /* 0x000fe2000f8efc3f */
[----:B------:R-:W-:Y:S02]  /*14bc0*/  LOP3.LUT R30, R8, 0x30, RZ, 0xc0, !PT ;  /* 0x00000030081e7812 */ /* 0x000fe400078ec0ff */
[----:B------:R-:W-:Y:S02]  /*14bd0*/  LOP3.LUT R16, R16, 0xfffffff7, RZ, 0xc0, !PT ;  /* 0xfffffff710107812 */ /* 0x000fe400078ec0ff */
[C---:B------:R-:W-:Y:S01]  /*14be0*/  ISETP.GE.AND P3, PT, R30.reuse, R17, PT ;  /* 0x000000111e00720c */ /* 0x040fe20003f66270 */
[----:B------:R-:W-:Y:S01]  /*14bf0*/  IMAD.U32 R37, RZ, RZ, UR4 ;  /* 0x00000004ff257e24 */ /* 0x000fe2000f8e00ff */
[C---:B------:R-:W-:Y:S02]  /*14c00*/  LOP3.LUT R25, R30.reuse, 0x40, RZ, 0xfc, !PT ;  /* 0x000000401e197812 */ /* 0x040fe400078efcff */
[----:B------:R-:W-:Y:S02]  /*14c10*/  LOP3.LUT R24, R30, 0x80, RZ, 0xfc, !PT ;  /* 0x000000801e187812 */ /* 0x000fe400078efcff */
[----:B------:R-:W-:-:S02]  /*14c20*/  ISETP.NE.AND P0, PT, R37, 0x3, PT ;  /* 0x000000032500780c */ /* 0x000fc40003f05270 */
[-C--:B------:R-:W-:Y:S02]  /*14c30*/  ISETP.GE.AND P2, PT, R25, R17.reuse, PT ;  /* 0x000000111900720c */ /* 0x080fe40003f46270 */
[----:B------:R-:W-:Y:S02]  /*14c40*/  ISETP.GE.AND P1, PT, R24, R17, PT ;  /* 0x000000111800720c */ /* 0x000fe40003f26270 */
[----:B------:R-:W-:Y:S02]  /*14c50*/  LOP3.LUT R10, R5, 0x70, R8, 0x78, !PT ;  /* 0x00000070050a7812 */ /* 0x000fe400078e7808 */
[----:B------:R-:W-:Y:S01]  /*14c60*/  LOP3.LUT R23, R2, 0x640, R23, 0xf8, !PT ;  /* 0x0000064002177812 */ /* 0x000fe200078ef817 */
[----:B------:R-:W-:Y:S02]  /*14c70*/  IMAD.U32 R2, RZ, RZ, UR39 ;  /* 0x00000027ff027e24 */ /* 0x000fe4000f8e00ff */
[----:B------:R-:W-:Y:S01]  /*14c80*/  IMAD.IADD R31, R31, 0x1, R10 ;  /* 0x000000011f1f7824 */ /* 0x000fe200078e020a */
[----:B------:R-:W-:-:S02]  /*14c90*/  SHF.R.U32.HI R10, RZ, 0x3, R26 ;  /* 0x00000003ff0a7819 */ /* 0x000fc4000001161a */
[----:B------:R-:W-:Y:S02]  /*14ca0*/  @P0 LOP3.LUT R16, R16, 0x8, RZ, 0xfc, !PT ;  /* 0x0000000810100812 */ /* 0x000fe400078efcff */
[----:B------:R-:W-:Y:S02]  /*14cb0*/  SHF.R.S32.HI R26, RZ, 0x1f, R2 ;  /* 0x0000001fff1a7819 */ /* 0x000fe40000011402 */
[----:B------:R-:W-:-:S04]  /*14cc0*/  LOP3.LUT R16, R16, 0xfffffffb, RZ, 0xc0, !PT ;  /* 0xfffffffb10107812 */ /* 0x000fc800078ec0ff */
[----:B------:R-:W-:-:S04]  /*14cd0*/  @P3 LOP3.LUT R16, R16, 0x4, RZ, 0xfc, !PT ;  /* 0x0000000410103812 */ /* 0x000fc800078efcff */
[----:B------:R-:W-:-:S04]  /*14ce0*/  LOP3.LUT R16, R16, 0xfffffffd, RZ, 0xc0, !PT ;  /* 0xfffffffd10107812 */ /* 0x000fc800078ec0ff */
[----:B------:R-:W-:-:S04]  /*14cf0*/  @P2 LOP3.LUT R16, R16, 0x2, RZ, 0xfc, !PT ;  /* 0x0000000210102812 */ /* 0x000fc800078efcff */
[----:B------:R-:W-:-:S04]  /*14d00*/  LOP3.LUT R16, R16, 0xfffffffe, RZ, 0xc0, !PT ;  /* 0xfffffffe10107812 */ /* 0x000fc800078ec0ff */
[----:B------:R-:W-:Y:S01]  /*14d10*/  @P1 LOP3.LUT R16, R16, 0x1, RZ, 0xfc, !PT ;  /* 0x0000000110101812 */ /* 0x000fe200078efcff */
[----:B------:R-:W-:Y:S06]  /*14d20*/  @!P0 BRA `(.L_x_5041) ;  /* 0x0000000000048947 */ /* 0x000fec0003800000 */
[----:B------:R-:W-:Y:S01]  /*14d30*/  BPT.TRAP 0x1 ;  /* 0x000000040000795c */ /* 0x000fe20000300000 */
.L_x_5041:
[----:B------:R-:W-:Y:S01]  /*14d40*/  IMAD.MOV.U32 R20, RZ, RZ, 0x1 ;  /* 0x00000001ff147424 */ /* 0x000fe200078e00ff */
[----:B------:R-:W-:-:S04]  /*14d50*/  SHF.R.S32.HI R5, RZ, 0x1f, R4 ;  /* 0x0000001fff057819 */ /* 0x000fc80000011404 */
[----:B------:R-:W-:-:S04]  /*14d60*/  SHF.L.U32 R20, R20, 0x1f, RZ ;  /* 0x0000001f14147819 */ /* 0x000fc800000006ff */
[----:B------:R-:W1:Y:S02]  /*14d70*/  SYNCS.PHASECHK.TRANS64.TRYWAIT P0, [UR48+0x2a880], R20 ;  /* 0x02a88014ff0075a7 */ /* 0x000e640008000170 */
[----:B-1----:R-:W-:Y:S05]  /*14d80*/  @!P0 BRA `(.L_x_5042) ;  /* 0x00000034007c8947 */ /* 0x002fea0003800000 */
.L_x_5093:
[----:B------:R-:W-:Y:S01]  /*14d90*/  ULDC.64 UR4, c[0x0][0x328] ;  /* 0x0000ca0000047ab9 */ /* 0x000fe20000000a00 */
[----:B------:R-:W-:Y:S01]  /*14da0*/  R2UR UR6, R26 ;  /* 0x000000001a0672ca */ /* 0x000fe200000e0000 */
[----:B0-----:R-:W-:Y:S01]  /*14db0*/  IMAD R3, R5, UR4, RZ ;  /* 0x0000000405037c24 */ /* 0x001fe2000f8e02ff */
[----:B------:R-:W-:Y:S01]  /*14dc0*/  LOP3.LUT R29, R8, 0x40, RZ, 0xc0, !PT ;  /* 0x00000040081d7812 */ /* 0x000fe200078ec0ff */
[----:B------:R-:W-:Y:S01]  /*14dd0*/  IMAD.SHL.U32 R11, R10, 0x80, RZ ;  /* 0x000000800a0b7824 */ /* 0x000fe200078e00ff */
[----:B------:R-:W-:Y:S01]  /*14de0*/  IADD3 R6, -R27, UR36, -R6 ;  /* 0x000000241b067c10 */ /* 0x000fe2000fffe906 */
[C---:B------:R-:W-:Y:S02]  /*14df0*/  IMAD R7, R4.reuse, UR5, R3 ;  /* 0x0000000504077c24 */ /* 0x040fe4000f8e0203 */
[----:B------:R-:W-:Y:S01]  /*14e00*/  IMAD.WIDE.U32 R2, R4, UR4, RZ ;  /* 0x0000000404027c25 */ /* 0x000fe2000f8e00ff */
[----:B------:R-:W-:Y:S01]  /*14e10*/  ULDC.64 UR4, c[0x0][0x338] ;  /* 0x0000ce0000047ab9 */ /* 0x000fe20000000a00 */
[----:B------:R-:W-:-:S02]  /*14e20*/  LOP3.LUT R11, R11, 0x180, RZ, 0xc0, !PT ;  /* 0x000001800b0b7812 */ /* 0x000fc400078ec0ff */
[----:B------:R-:W-:Y:S01]  /*14e30*/  IMAD.IADD R3, R3, 0x1, R7 ;  /* 0x0000000103037824 */ /* 0x000fe200078e0207 */
[----:B-----5:R-:W-:Y:S01]  /*14e40*/  SHF.R.S32.HI R7, RZ, 0x1f, R0 ;  /* 0x0000001fff077819 */ /* 0x020fe20000011400 */
[----:B------:R-:W-:Y:S01]  /*14e50*/  IMAD R29, R9, 0x200, R29 ;  /* 0x00000200091d7824 */ /* 0x000fe200078e021d */
[----:B------:R-:W-:Y:S01]  /*14e60*/  LOP3.LUT R11, R11, 0x30, R8, 0xf8, !PT ;  /* 0x000000300b0b7812 */ /* 0x000fe200078ef808 */
[----:B------:R-:W-:Y:S01]  /*14e70*/  IMAD.WIDE.U32 R2, R0, UR4, R2 ;  /* 0x0000000400027c25 */ /* 0x000fe2000f8e0002 */
[----:B------:R-:W-:-:S03]  /*14e80*/  ISETP.GE.AND P5, PT, R6, 0x1, PT ;  /* 0x000000010600780c */ /* 0x000fc60003fa6270 */
[----:B------:R-:W-:Y:S02]  /*14e90*/  IMAD R13, R7, UR4, RZ ;  /* 0x00000004070d7c24 */ /* 0x000fe4000f8e02ff */
[----:B------:R-:W-:Y:S02]  /*14ea0*/  IMAD.SHL.U32 R10, R10, 0x10, RZ ;  /* 0x000000100a0a7824 */ /* 0x000fe400078e00ff */
[----:B------:R-:W-:Y:S01]  /*14eb0*/  IMAD R12, R0, UR5, R13 ;  /* 0x00000005000c7c24 */ /* 0x000fe2000f8e020d */
[----:B------:R-:W-:Y:S02]  /*14ec0*/  ULDC.64 UR4, c[0x0][0x330] ;  /* 0x0000cc0000047ab9 */ /* 0x000fe40000000a00 */
[----:B------:R-:W-:Y:S01]  /*14ed0*/  IMAD.U32 R9, RZ, RZ, UR4 ;  /* 0x00000004ff097e24 */ /* 0x000fe2000f8e00ff */
[----:B------:R-:W-:Y:S01]  /*14ee0*/  UIMAD UR4, UR6, UR4, URZ ;  /* 0x00000004060472a4 */ /* 0x000fe2000f8e023f */
[----:B------:R-:W-:Y:S01]  /*14ef0*/  IMAD.IADD R3, R3, 0x1, R12 ;  /* 0x0000000103037824 */ /* 0x000fe200078e020c */
[----:B------:R-:W-:Y:S01]  /*14f00*/  LOP3.LUT R10, R11, 0x30, R10, 0x78, !PT ;  /* 0x000000300b0a7812 */ /* 0x000fe200078e780a */
[----:B------:R-:W-:Y:S01]  /*14f10*/  ULDC.64 UR6, c[0x0][0x318] ;  /* 0x0000c60000067ab9 */ /* 0x000fe20000000a00 */
[----:B------:R-:W-:-:S02]  /*14f20*/  UIMAD UR4, UR39, UR5, UR4 ;  /* 0x00000005270472a4 */ /* 0x000fc4000f8e0204 */
[----:B------:R-:W-:-:S04]  /*14f30*/  IMAD.WIDE.U32 R2, R9, UR39, R2 ;  /* 0x0000002709027c25 */ /* 0x000fc8000f8e0002 */
[----:B------:R-:W-:Y:S01]  /*14f40*/  IMAD.U32 R9, RZ, RZ, UR7 ;  /* 0x00000007ff097e24 */ /* 0x000fe2000f8e00ff */
[----:B------:R-:W-:Y:S01]  /*14f50*/  IADD3 R8, P0, R2, UR6, RZ ;  /* 0x0000000602087c10 */ /* 0x000fe2000ff1e0ff */
[----:B------:R-:W-:-:S03]  /*14f60*/  IMAD.IADD R29, R10, 0x1, R29 ;  /* 0x000000010a1d7824 */ /* 0x000fc600078e021d */
[----:B------:R-:W-:Y:S01]  /*14f70*/  IADD3.X R9, R9, UR4, R3, P0, !PT ;  /* 0x0000000409097c10 */ /* 0x000fe200087fe403 */
[----:B------:R-:W-:-:S03]  /*14f80*/  UMOV UR4, 0xffffffff ;  /* 0xffffffff00047882 */ /* 0x000fc60000000000 */
[----:B------:R-:W-:Y:S05]  /*14f90*/  BRA.DIV UR4, `(.L_x_5043) ;  /* 0x00000036040c7947 */ /* 0x000fea000b800000 */
[----:B------:R-:W0:Y:S01]  /*14fa0*/  SHFL.IDX PT, R14, R8, RZ, 0x1c1f ;  /* 0x001c1fff080e7589 */ /* 0x000e2200000e0000 */
[----:B------:R-:W2:Y:S01]  /*14fb0*/  LDC R10, c[0x0][0x2f4] ;  /* 0x0000bd00ff0a7b82 */ /* 0x000ea20000000800 */
[----:B------:R-:W-:Y:S01]  /*14fc0*/  VIADD R17, R29, UR48 ;  /* 0x000000301d117c36 */ /* 0x000fe20008000000 */
[----:B------:R-:W-:Y:S01]  /*14fd0*/  ISETP.GE.AND P6, PT, R6, 0x61, PT ;  /* 0x000000610600780c */ /* 0x000fe20003fc6270 */
[----:B------:R-:W3:Y:S01]  /*14fe0*/  SHFL.IDX PT, R3, R9, RZ, 0x1c1f ;  /* 0x001c1fff09037589 */ /* 0x000ee200000e0000 */
[----:B------:R-:W-:Y:S02]  /*14ff0*/  LOP3.LUT R16, R16, 0xffffffdf, RZ, 0xc0, !PT ;  /* 0xffffffdf10107812 */ /* 0x000fe400078ec0ff */
[----:B------:R-:W-:-:S09]  /*15000*/  ISETP.GE.AND P1, PT, R6, 0x41, PT ;  /* 0x000000410600780c */ /* 0x000fd20003f26270 */
[----:B------:R-:W-:Y:S02]  /*15010*/  @P6 LOP3.LUT R16, R16, 0x20, RZ, 0xfc, !PT ;  /* 0x0000002010106812 */ /* 0x000fe400078efcff */
[C---:B0-----:R-:W-:Y:S02]  /*15020*/  IADD3 R2, P0, R30.reuse, R14, RZ ;  /* 0x0000000e1e027210 */ /* 0x041fe40007f1e0ff */
[-C--:B--2---:R-:W-:Y:S01]  /*15030*/  ISETP.GE.AND P4, PT, R30, R10.reuse, PT ;  /* 0x0000000a1e00720c */ /* 0x084fe20003f86270 */
[----:B------:R-:W0:Y:S01]  /*15040*/  SHFL.IDX PT, R14, R8, 0x1, 0x1c1f ;  /* 0x003c1f00080e7f89 */ /* 0x000e2200000e0000 */
[-C--:B------:R-:W-:Y:S01]  /*15050*/  ISETP.GE.AND P3, PT, R25, R10.reuse, PT ;  /* 0x0000000a1900720c */ /* 0x080fe20003f66270 */
[----:B---3--:R-:W-:Y:S01]  /*15060*/  IMAD.X R3, RZ, RZ, R3, P0 ;  /* 0x000000ffff037224 */ /* 0x008fe200000e0603 */
[----:B------:R-:W-:Y:S02]  /*15070*/  ISETP.LT.OR P0, PT, R6, 0x1, P4 ;  /* 0x000000010600780c */ /* 0x000fe40002701670 */
[----:B------:R-:W-:-:S11]  /*15080*/  ISETP.GE.AND P2, PT, R24, R10, PT ;  /* 0x0000000a1800720c */ /* 0x000fd60003f46270 */
[----:B------:R-:W-:Y:S01]  /*15090*/  LDGSTS.E.BYPASS.LTC128B.128 [R17+0xc400], desc[UR46][R2.64], !P0 ;  /* 0x0c40000002117fae */ /* 0x000fe2000c101d6e */
[----:B------:R-:W-:-:S13]  /*150a0*/  ISETP.LT.OR P0, PT, R6, 0x1, P3 ;  /* 0x000000010600780c */ /* 0x000fda0001f01670 */
[----:B------:R-:W-:Y:S01]  /*150b0*/  LDGSTS.E.BYPASS.LTC128B.128 [R17+0xe400], desc[UR46][R2.64+0x40], !P0 ;  /* 0x0e40004002117fae */ /* 0x000fe2000c101d6e */
[----:B------:R-:W-:-:S13]  /*150c0*/  ISETP.LT.OR P0, PT, R6, 0x1, P2 ;  /* 0x000000010600780c */ /* 0x000fda0001701670 */
[----:B------:R2:W-:Y:S04]  /*150d0*/  LDGSTS.E.BYPASS.LTC128B.128 [R17+0x10400], desc[UR46][R2.64+0x80], !P0 ;  /* 0x1040008002117fae */ /* 0x0005e8000c101d6e */
[----:B--2---:R-:W2:Y:S01]  /*150e0*/  SHFL.IDX PT, R3, R9, 0x1, 0x1c1f ;  /* 0x003c1f0009037f89 */ /* 0x004ea200000e0000 */
[----:B0-----:R-:W-:-:S03]  /*150f0*/  IADD3 R2, P0, R30, R14, RZ ;  /* 0x0000000e1e027210 */ /* 0x001fc60007f1e0ff */
[----:B------:R-:W0:Y:S02]  /*15100*/  SHFL.IDX PT, R14, R8, 0x2, 0x1c1f ;  /* 0x005c1f00080e7f89 */ /* 0x000e2400000e0000 */
[----:B--2---:R-:W-:Y:S01]  /*15110*/  IMAD.X R3, RZ, RZ, R3, P0 ;  /* 0x000000ffff037224 */ /* 0x004fe200000e0603 */
[----:B------:R-:W-:-:S13]  /*15120*/  ISETP.LT.OR P0, PT, R6, 0x21, P4 ;  /* 0x000000210600780c */ /* 0x000fda0002701670 */
[----:B------:R-:W-:Y:S01]  /*15130*/  LDGSTS.E.BYPASS.LTC128B.128 [R17+0xcc00], desc[UR46][R2.64], !P0 ;  /* 0x0cc0000002117fae */ /* 0x000fe2000c101d6e */
[----:B------:R-:W-:-:S13]  /*15140*/  ISETP.LT.OR P0, PT, R6, 0x21, P3 ;  /* 0x000000210600780c */ /* 0x000fda0001f01670 */
[----:B------:R-:W-:Y:S01]  /*15150*/  LDGSTS.E.BYPASS.LTC128B.128 [R17+0xec00], desc[UR46][R2.64+0x40], !P0 ;  /* 0x0ec0004002117fae */ /* 0x000fe2000c101d6e */
[----:B------:R-:W-:-:S13]  /*15160*/  ISETP.LT.OR P0, PT, R6, 0x21, P2 ;  /* 0x000000210600780c */ /* 0x000fda0001701670 */
[----:B------:R2:W-:Y:S04]  /*15170*/  LDGSTS.E.BYPASS.LTC128B.128 [R17+0x10c00], desc[UR46][R2.64+0x80], !P0 ;  /* 0x10c0008002117fae */ /* 0x0005e8000c101d6e */
[----:B--2---:R-:W2:Y:S01]  /*15180*/  SHFL.IDX PT, R3, R9, 0x2, 0x1c1f ;  /* 0x005c1f0009037f89 */ /* 0x004ea200000e0000 */
[----:B0-----:R-:W-:-:S03]  /*15190*/  IADD3 R2, P0, R30, R14, RZ ;  /* 0x0000000e1e027210 */ /* 0x001fc60007f1e0ff */
[----:B------:R-:W0:Y:S04]  /*151a0*/  SHFL.IDX PT, R9, R9, 0x3, 0x1c1f ;  /* 0x007c1f0009097f89 */ /* 0x000e2800000e0000 */
[----:B------:R3:W4:Y:S01]  /*151b0*/  SHFL.IDX PT, R14, R8, 0x3, 0x1c1f ;  /* 0x007c1f00080e7f89 */ /* 0x00072200000e0000 */
[----:B--2---:R-:W-:Y:S01]  /*151c0*/  IMAD.X R3, RZ, RZ, R3, P0 ;  /* 0x000000ffff037224 */ /* 0x004fe200000e0603 */
[----:B------:R-:W-:-:S13]  /*151d0*/  ISETP.LT.OR P0, PT, R6, 0x41, P4 ;  /* 0x000000410600780c */ /* 0x000fda0002701670 */
[----:B------:R3:W-:Y:S01]  /*151e0*/  LDGSTS.E.BYPASS.LTC128B.128 [R17+0xd400], desc[UR46][R2.64], !P0 ;  /* 0x0d40000002117fae */ /* 0x0007e2000c101d6e */
[----:B------:R-:W-:-:S13]  /*151f0*/  ISETP.LT.OR P0, PT, R6, 0x41, P3 ;  /* 0x000000410600780c */ /* 0x000fda0001f01670 */
[----:B------:R3:W-:Y:S01]  /*15200*/  LDGSTS.E.BYPASS.LTC128B.128 [R17+0xf400], desc[UR46][R2.64+0x40], !P0 ;  /* 0x0f40004002117fae */ /* 0x0007e2000c101d6e */
[----:B------:R-:W-:-:S13]  /*15210*/  ISETP.LT.OR P0, PT, R6, 0x41, P2 ;  /* 0x000000410600780c */ /* 0x000fda0001701670 */
[----:B------:R3:W-:Y:S01]  /*15220*/  LDGSTS.E.BYPASS.LTC128B.128 [R17+0x11400], desc[UR46][R2.64+0x80], !P0 ;  /* 0x1140008002117fae */ /* 0x0007e2000c101d6e */
[----:B0---4-:R-:W-:-:S13]  /*15230*/  ISETP.GE.AND P0, PT, R6, 0x21, PT ;  /* 0x000000210600780c */ /* 0x011fda0003f06270 */
.L_x_5103:
[C---:B------:R-:W-:Y:S02]  /*15240*/  ISETP.LT.OR P4, PT, R6.reuse, 0x61, P4 ;  /* 0x000000610600780c */ /* 0x040fe40002781670 */
        /* <DEDUP_REMOVED lines=14> */
[----:B------:R-:W-:-:S13]  /*15330*/  ISETP.NE.AND P6, PT, R37, 0x3, PT ;  /* 0x000000032500780c */ /* 0x000fda0003fc5270 */
[----:B0-----:R-:W-:Y:S05]  /*15340*/  @!P6 BRA `(.L_x_5044) ;  /* 0x000000000004e947 */ /* 0x001fea0003800000 */
[----:B------:R-:W-:Y:S01]  /*15350*/  BPT.TRAP 0x1 ;  /* 0x000000040000795c */ /* 0x000fe20000300000 */
.L_x_5044:
[----:B------:R-:W-:Y:S01]  /*15360*/  SYNCS.ARRIVE.TRANS64.A1T0 RZ, [UR48+0x2a870], RZ ;  /* 0x02a870ffffff79a7 */ /* 0x000fe20008100030 */
[----:B------:R-:W-:Y:S05]  /*15370*/  @!P6 BRA `(.L_x_5045) ;  /* 0x000000000004e947 */ /* 0x000fea0003800000 */
[----:B------:R-:W-:Y:S01]  /*15380*/  BPT.TRAP 0x1 ;  /* 0x000000040000795c */ /* 0x000fe20000300000 */
.L_x_5045:
[----:B------:R-:W0:Y:S02]  /*15390*/  SYNCS.PHASECHK.TRANS64.TRYWAIT P2, [UR48+0x2a840], R20 ;  /* 0x02a84014ff0075a7 */ /* 0x000e240008040170 */
[----:B0-----:R-:W-:Y:S05]  /*153a0*/  @!P2 BRA `(.L_x_5046) ;  /* 0x000000340080a947 */ /* 0x001fea0003800000 */
.L_x_5104:
[----:B------:R-:W-:Y:S01]  /*153b0*/  ULDC.64 UR4, c[0x0][0x300] ;  /* 0x0000c00000047ab9 */ /* 0x000fe20000000a00 */
[----:B------:R-:W-:Y:S01]  /*153c0*/  R2UR UR6, R26 ;  /* 0x000000001a0672ca */ /* 0x000fe200000e0000 */
[----:B------:R-:W-:Y:S01]  /*153d0*/  IMAD R5, R5, UR4, RZ ;  /* 0x0000000405057c24 */ /* 0x000fe2000f8e02ff */
[----:B------:R-:W2:Y:S01]  /*153e0*/  LDC R6, c[0x0][0x2f4] ;  /* 0x0000bd00ff067b82 */ /* 0x000ea20000000800 */
[----:B------:R-:W-:-:S04]  /*153f0*/  IMAD.WIDE.U32 R2, R4, UR4, RZ ;  /* 0x0000000404027c25 */ /* 0x000fc8000f8e00ff */
        /* <DEDUP_REMOVED lines=8> */
[----:B------:R-:W-:Y:S01]  /*15480*/  IMAD.U32 R5, RZ, RZ, UR4 ;  /* 0x00000004ff057e24 */ /* 0x000fe2000f8e00ff */
[----:B------:R-:W-:-:S03]  /*15490*/  UIMAD UR4, UR6, UR4, URZ ;  /* 0x00000004060472a4 */ /* 0x000fc6000f8e023f */
[----:B------:R-:W-:Y:S01]  /*154a0*/  IMAD.WIDE.U32 R2, R5, UR39, R2 ;  /* 0x0000002705027c25 */ /* 0x000fe2000f8e0002 */
[----:B------:R-:W-:Y:S01]  /*154b0*/  ULDC.64 UR6, c[0x0][0x2e8] ;  /* 0x0000ba0000067ab9 */ /* 0x000fe20000000a00 */
[----:B------:R-:W-:Y:S01]  /*154c0*/  UIMAD UR4, UR39, UR5, UR4 ;  /* 0x00000005270472a4 */ /* 0x000fe2000f8e0204 */
[-C--:B--2---:R-:W-:Y:S01]  /*154d0*/  ISETP.GE.AND P3, PT, R24, R6.reuse, PT ;  /* 0x000000061800720c */ /* 0x084fe20003f66270 */
[----:B------:R-:W-:Y:S01]  /*154e0*/  IMAD.U32 R5, RZ, RZ, UR7 ;  /* 0x00000007ff057e24 */ /* 0x000fe2000f8e00ff */
[----:B------:R-:W-:Y:S02]  /*154f0*/  IADD3 R0, P2, R2, UR6, RZ ;  /* 0x0000000602007c10 */ /* 0x000fe4000ff5e0ff */
[----:B------:R-:W-:Y:S02]  /*15500*/  ISETP.GE.AND P4, PT, R25, R6, PT ;  /* 0x000000061900720c */ /* 0x000fe40003f86270 */
[----:B------:R-:W-:Y:S01]  /*15510*/  IADD3.X R4, R5, UR4, R3, P2, !PT ;  /* 0x0000000405047c10 */ /* 0x000fe200097fe403 */
[----:B------:R-:W-:-:S03]  /*15520*/  UMOV UR4, 0xffffffff ;  /* 0xffffffff00047882 */ /* 0x000fc60000000000 */
[----:B------:R-:W-:Y:S07]  /*15530*/  BRA.DIV UR4, `(.L_x_5047) ;  /* 0x0000003604307947 */ /* 0x000fee000b800000 */
        /* <DEDUP_REMOVED lines=27> */
[----:B------:R2:W-:Y:S04]  /*156f0*/  @P1 LDGSTS.E.BYPASS.LTC128B.128 [R17+0x23400], desc[UR46][R2.64+0x80], !P3 ;  /* 0x2340008002111fae */ /* 0x0005e8000d901d6e */
[----:B------:R2:W4:Y:S02]  /*15700*/  SHFL.IDX PT, R5, R4, 0x3, 0x1c1f ;  /* 0x007c1f0004057f89 */ /* 0x00052400000e0000 */
.L_x_5114:
        /* <DEDUP_REMOVED lines=8> */
[----:B------:R2:W-:Y:S04]  /*15790*/  @P1 LDGSTS.E.BYPASS.LTC128B.128 [R17+0x21c00], desc[UR46][R2.64+0x40], !P4 ;  /* 0x21c0004002111fae */ /* 0x0005e8000e101d6e */
[----:B------:R2:W-:Y:S01]  /*157a0*/  @P1 LDGSTS.E.BYPASS.LTC128B.128 [R17+0x23c00], desc[UR46][R2.64+0x80], !P3 ;  /* 0x23c0008002111fae */ /* 0x0005e2000d901d6e */
[----:B------:R-:W-:Y:S01]  /*157b0*/  NOP ;  /* 0x0000000000007918 */ /* 0x000fe20000000000 */
[----:B------:R-:W-:Y:S02]  /*157c0*/  SYNCS.ARRIVE.TRANS64.RED.A0T1 RZ, [UR48+0x2a830], RZ ;  /* 0x02a830ffffff79a7 */ /* 0x000fe40008200430 */
[----:B------:R-:W-:Y:S01]  /*157d0*/  ARRIVES.LDGSTSBAR.64.TRANSCNT [UR48+0x2a830] ;  /* 0x02a83000ff0079b0 */ /* 0x000fe20008000ab0 */
[----:B------:R-:W-:Y:S01]  /*157e0*/  NOP ;  /* 0x0000000000007918 */ /* 0x000fe20000000000 */
[----:B------:R-:W-:-:S13]  /*157f0*/  ISETP.NE.AND P1, PT, R37, 0x3, PT ;  /* 0x000000032500780c */ /* 0x000fda0003f25270 */
[----:B--2---:R-:W-:Y:S05]  /*15800*/  @!P1 BRA `(.L_x_5048) ;  /* 0x0000000000049947 */ /* 0x004fea0003800000 */
[----:B------:R-:W-:Y:S01]  /*15810*/  BPT.TRAP 0x1 ;  /* 0x000000040000795c */ /* 0x000fe20000300000 */
.L_x_5048:
        /* <DEDUP_REMOVED lines=30> */
.L_x_5049:
[----:B------:R-:W-:Y:S01]  /*15a00*/  UISETP.NE.AND UP0, UPT, UR50, URZ, UPT ;  /* 0x0000003f3200728c */ /* 0x000fe2000bf05270 */
[----:B------:R-:W-:Y:S01]  /*15a10*/  IMAD.U32 R4, RZ, RZ, UR36 ;  /* 0x00000024ff047e24 */ /* 0x000fe2000f8e00ff */
[----:B------:R-:W-:Y:S01]  /*15a20*/  ULDC.64 UR4, c[0x0][0x2e0] ;  /* 0x0000b80000047ab9 */ /* 0x000fe20000000a00 */
[----:B------:R-:W-:Y:S01]  /*15a30*/  IMAD.U32 R3, RZ, RZ, UR49 ;  /* 0x00000031ff037e24 */ /* 0x000fe2000f8e00ff */
[----:B------:R-:W-:Y:S01]  /*15a40*/  IADD3 R0, R27, UR40, R32 ;  /* 0x000000281b007c10 */ /* 0x000fe2000fffe020 */
[----:B------:R-:W-:Y:S01]  /*15a50*/  IMAD.U32 R5, RZ, RZ, UR37 ;  /* 0x00000025ff057e24 */ /* 0x000fe2000f8e00ff */
[----:B------:R-:W-:Y:S01]  /*15a60*/  PLOP3.LUT P0, PT, PT, PT, UP0, 0x80, 0x0 ;  /* 0x000000000000781c */ /* 0x000fe20003f0f008 */
[----:B------:R-:W-:Y:S01]  /*15a70*/  IMAD.MOV.U32 R2, RZ, RZ, R4 ;  /* 0x000000ffff027224 */ /* 0x000fe200078e0004 */
[----:B------:R-:W-:Y:S01]  /*15a80*/  PLOP3.LUT P1, PT, PT, PT, UP0, 0x80, 0x0 ;  /* 0x000000000000781c */ /* 0x000fe20003f2f008 */
[----:B------:R-:W-:Y:S02]  /*15a90*/  IMAD R36, R36, UR4, RZ ;  /* 0x0000000424247c24 */ /* 0x000fe4000f8e02ff */
[C---:B------:R-:W-:Y:S01]  /*15aa0*/  IMAD.WIDE.U32 R2, R35.reuse, UR4, R2 ;  /* 0x0000000423027c25 */ /* 0x040fe2000f8e0002 */
[----:B------:R-:W-:Y:S01]  /*15ab0*/  @UP0 ULDC UR4, c[0x0][0x44c] ;  /* 0x0001130000040ab9 */ /* 0x000fe20000000800 */
[----:B------:R-:W2:Y:S02]  /*15ac0*/  LDC R5, c[0x0][0x448] ;  /* 0x00011200ff057b82 */ /* 0x000ea40000000800 */
[----:B------:R-:W-:Y:S01]  /*15ad0*/  IMAD R9, R35, UR5, R36 ;  /* 0x0000000523097c24 */ /* 0x000fe2000f8e0224 */
[----:B------:R-:W-:Y:S01]  /*15ae0*/  @UP0 ULDC UR5, c[0x0][0x450] ;  /* 0x0001140000050ab9 */ /* 0x000fe20000000800 */
[----:B------:R-:W-:-:S02]  /*15af0*/  IMAD.MOV.U32 R7, RZ, RZ, R0 ;  /* 0x000000ffff077224 */ /* 0x000fc400078e0000 */
[----:B------:R-:W-:-:S04]  /*15b00*/  @P0 IMAD.HI.U32 R4, R0, UR4, RZ ;  /* 0x0000000400040c27 */ /* 0x000fc8000f8e00ff */
[----:B------:R-:W-:Y:S01]  /*15b10*/  IMAD.IADD R3, R3, 0x1, R9 ;  /* 0x0000000103037824 */ /* 0x000fe200078e0209 */
        /* <DEDUP_REMOVED lines=23> */
[----:B------:R-:W2:Y:S01]  /*15c90*/  SHFL.IDX PT, R14, R0, RZ, 0x1c1f ;  /* 0x001c1fff000e7589 */ /* 0x000ea200000e0000 */
[----:B------:R-:W-:Y:S01]  /*15ca0*/  ULDC UR4, c[0x0][0x288] ;  /* 0x0000a20000047ab9 */ /* 0x000fe20000000800 */
[----:B------:R-:W-:Y:S02]  /*15cb0*/  VIADD R6, R27, UR40 ;  /* 0x000000281b067c36 */ /* 0x000fe40008000000 */
        /* <DEDUP_REMOVED lines=12> */
[----:B------:R-:W-:Y:S01]  /*15d80*/  ISETP.GE.AND P1, PT, R8, R5, PT ;  /* 0x000000050800720c */ /* 0x000fe20003f26270 */
[----:B------:R-:W-:-:S12]  /*15d90*/  VIADD R8, R6, 0x40 ;  /* 0x0000004006087836 */ /* 0x000fd80000000000 */
[----:B--2---:R-:W-:-:S05]  /*15da0*/  @!P1 IADD3 R14, P4, R30, R14, RZ ;  /* 0x0000000e1e0e9210 */ /* 0x004fca0007f9e0ff */
[----:B------:R-:W-:Y:S02]  /*15db0*/  @!P1 IMAD.X R7, RZ, RZ, R7, P4 ;  /* 0x000000ffff079224 */ /* 0x000fe400020e0607 */
[----:B---3--:R-:W-:Y:S02]  /*15dc0*/  @!P1 IMAD.MOV.U32 R2, RZ, RZ, R14 ;  /* 0x000000ffff029224 */ /* 0x008fe400078e000e */
[----:B------:R-:W2:Y:S01]  /*15dd0*/  SHFL.IDX PT, R14, R0, 0x2, 0x1c1f ;  /* 0x005c1f00000e7f89 */ /* 0x000ea200000e0000 */
[----:B------:R-:W-:-:S03]  /*15de0*/  @!P1 IMAD.MOV.U32 R3, RZ, RZ, R7 ;  /* 0x000000ffff039224 */ /* 0x000fc600078e0007 */
[----:B------:R-:W3:Y:S04]  /*15df0*/  SHFL.IDX PT, R7, R4, 0x2, 0x1c1f ;  /* 0x005c1f0004077f89 */ /* 0x000ee800000e0000 */
[----:B------:R-:W-:Y:S04]  /*15e00*/  @!P1 LDGSTS.E.BYPASS.LTC128B.128 [R17+0x18c00], desc[UR46][R2.64], !P3 ;  /* 0x18c0000002119fae */ /* 0x000fe8000d901d6e */
        /* <DEDUP_REMOVED lines=10> */
[----:B------:R2:W-:Y:S04]  /*15eb0*/  @!P1 LDGSTS.E.BYPASS.LTC128B.128 [R17+0x1d400], desc[UR46][R2.64+0x80], !P0 ;  /* 0x1d40008002119fae */ /* 0x0005e8000c101d6e */
[----:B------:R2:W4:Y:S02]  /*15ec0*/  SHFL.IDX PT, R7, R4, 0x3, 0x1c1f ;  /* 0x007c1f0004077f89 */ /* 0x00052400000e0000 */
.L_x_5123:
[----:B------:R-:W-:Y:S01]  /*15ed0*/  VIADD R6, R6, 0x60 ;  /* 0x0000006006067836 */ /* 0x000fe20000000000 */
[----:B------:R-:W-:Y:S04]  /*15ee0*/  BSSY B0, `(.L_x_5051) ;  /* 0x000000b000007945 */ /* 0x000fe80003800000 */
[----:B------:R-:W-:-:S13]  /*15ef0*/  ISETP.GE.AND P1, PT, R6, R5, PT ;  /* 0x000000050600720c */ /* 0x000fda0003f26270 */
[----:B------:R-:W-:Y:S05]  /*15f00*/  @P1 BRA `(.L_x_5052) ;  /* 0x0000000000201947 */ /* 0x000fea0003800000 */
[----:B--23--:R-:W-:-:S05]  /*15f10*/  IADD3 R2, P1, R30, R14, RZ ;  /* 0x0000000e1e027210 */ /* 0x00cfca0007f3e0ff */
[----:B----4-:R-:W-:-:S05]  /*15f20*/  IMAD.X R3, RZ, RZ, R7, P1 ;  /* 0x000000ffff037224 */ /* 0x010fca00008e0607 */
[----:B------:R-:W-:Y:S01]  /*15f30*/  @!PT LDS RZ, [RZ] ;  /* 0x00000000fffff984 */ /* 0x000fe20000000800 */
[----:B------:R-:W-:Y:S01]  /*15f40*/  @!PT LDS RZ, [RZ] ;  /* 0x00000000fffff984 */ /* 0x000fe20000000800 */
[----:B------:R-:W-:Y:S01]  /*15f50*/  @!PT LDS RZ, [RZ] ;  /* 0x00000000fffff984 */ /* 0x000fe20000000800 */
[----:B------:R2:W-:Y:S04]  /*15f60*/  LDGSTS.E.BYPASS.LTC128B.128 [R17+0x19c00], desc[UR46][R2.64], !P3 ;  /* 0x19c0000002117fae */ /* 0x0005e8000d901d6e */
[----:B------:R2:W-:Y:S04]  /*15f70*/  LDGSTS.E.BYPASS.LTC128B.128 [R17+0x1bc00], desc[UR46][R2.64+0x40], !P2 ;  /* 0x1bc0004002117fae */ /* 0x0005e8000d101d6e */
[----:B------:R2:W-:Y:S02]  /*15f80*/  LDGSTS.E.BYPASS.LTC128B.128 [R17+0x1dc00], desc[UR46][R2.64+0x80], !P0 ;  /* 0x1dc0008002117fae */ /* 0x0005e4000c101d6e */
.L_x_5052:
[----:B------:R-:W-:Y:S05]  /*15f90*/  BSYNC B0 ;  /* 0x0000000000007941 */ /* 0x000fea0003800000 */
.L_x_5051:
[----:B------:R-:W-:Y:S01]  /*15fa0*/  NOP ;  /* 0x0000000000007918 */ /* 0x000fe20000000000 */
[----:B------:R-:W-:Y:S01]  /*15fb0*/  SYNCS.ARRIVE.TRANS64.RED.A0T1 RZ, [UR48+0x2a800], RZ ;  /* 0x02a800ffffff79a7 */ /* 0x000fe20008200430 */
[----:B--2---:R-:W-:Y:S01]  /*15fc0*/  IMAD.MOV.U32 R3, RZ, RZ, 0x1 ;  /* 0x00000001ff037424 */ /* 0x004fe200078e00ff */
[----:B------:R-:W-:Y:S04]  /*15fd0*/  ARRIVES.LDGSTSBAR.64.TRANSCNT [UR48+0x2a800] ;  /* 0x02a80000ff0079b0 */ /* 0x000fe80008000ab0 */
[----:B------:R-:W-:Y:S01]  /*15fe0*/  SHF.L.U32 R3, R3, 0x1f, RZ ;  /* 0x0000001f03037819 */ /* 0x000fe200000006ff */
[----:B------:R-:W-:Y:S01]  /*15ff0*/  NOP ;  /* 0x0000000000007918 */ /* 0x000fe20000000000 */
[----:B------:R-:W-:Y:S01]  /*16000*/  SYNCS.ARRIVE.TRANS64.A1T0 RZ, [UR48+0x2a800], RZ ;  /* 0x02a800ffffff79a7 */ /* 0x000fe20008100030 */
[----:B------:R-:W-:-:S05]  /*16010*/  VIADD R18, R18, 0xfffffffe ;  /* 0xfffffffe12127836 */ /* 0x000fca0000000000 */
[----:B------:R-:W-:Y:S01]  /*16020*/  ISETP.GE.AND P0, PT, R18, UR51, PT ;  /* 0x0000003312007c0c */ /* 0x000fe2000bf06270 */
[----:B------:R-:W2:Y:S02]  /*16030*/  SYNCS.PHASECHK.TRANS64.TRYWAIT P1, [UR48+0x2a820], R3 ;  /* 0x02a82003ff0075a7 */ /* 0x000ea40008020170 */
[----:B--2---:R-:W-:Y:S10]  /*16040*/  @!P1 BRA `(.L_x_5053) ;  /* 0x0000003000f49947 */ /* 0x004ff40003800000 */
.L_x_5124:
[----:B01----:R-:W-:Y:S01]  /*16050*/  IMAD.MOV.U32 R20, RZ, RZ, 0x1 ;  /* 0x00000001ff147424 */ /* 0x003fe200078e00ff */
[----:B------:R-:W-:Y:S06]  /*16060*/  @!P0 BRA `(.L_x_5054) ;  /* 0x0000001000ec8947 */ /* 0x000fec0003800000 */
[----:B------:R-:W5:Y:S04]  /*16070*/  LDL R6, [R1+0x4] ;  /* 0x0000040001067983 */ /* 0x000f680000100800 */
[----:B------:R-:W3:Y:S01]  /*16080*/  LDL R4, [R1] ;  /* 0x0000000001047983 */ /* 0x000ee20000100800 */
[----:B------:R-:W-:Y:S01]  /*16090*/  UIADD3 UR4, UR45, 0x1, URZ ;  /* 0x000000012d047890 */ /* 0x000fe2000fffe03f */
[----:B--2---:R-:W-:Y:S01]  /*160a0*/  LOP3.LUT R3, RZ, UR43, RZ, 0x33, !PT ;  /* 0x0000002bff037c12 */ /* 0x004fe2000f8e33ff */
[----:B------:R-:W-:Y:S01]  /*160b0*/  IMAD.MOV.U32 R8, RZ, RZ, 0x1 ;  /* 0x00000001ff087424 */ /* 0x000fe200078e00ff */
[----:B------:R-:W-:Y:S01]  /*160c0*/  IADD3 R19, R32, R19, R27 ;  /* 0x0000001320137210 */ /* 0x000fe20007ffe01b */
[----:B------:R-:W-:Y:S01]  /*160d0*/  UIMAD UR4, UR4, UR38, URZ ;  /* 0x00000026040472a4 */ /* 0x000fe2000f8e023f */
[----:B------:R-:W-:Y:S01]  /*160e0*/  LOP3.LUT R5, RZ, UR41, RZ, 0x33, !PT ;  /* 0x00000029ff057c12 */ /* 0x000fe2000f8e33ff */
[----:B----4-:R-:W-:-:S02]  /*160f0*/  IMAD.MOV.U32 R7, RZ, RZ, RZ ;  /* 0x000000ffff077224 */ /* 0x010fc400078e00ff */
[----:B------:R-:W-:Y:S02]  /*16100*/  VIADD R19, R19, 0xfffffe80 ;  /* 0xfffffe8013137836 */ /* 0x000fe40000000000 */
[----:B------:R-:W-:-:S04]  /*16110*/  LOP3.LUT R0, RZ, UR4, RZ, 0x33, !PT ;  /* 0x00000004ff007c12 */ /* 0x000fc8000f8e33ff */
[----:B------:R-:W-:-:S04]  /*16120*/  VIADDMNMX R0, R0, -UR44, R3, !PT ;  /* 0x8000002c00007c46 */ /* 0x000fc8000f800103 */
[----:B------:R-:W-:-:S04]  /*16130*/  VIMNMX R0, R0, R5, !PT ;  /* 0x0000000500007248 */ /* 0x000fc80007fe0100 */
[C---:B------:R-:W-:Y:S01]  /*16140*/  IADD3 R21, -R0.reuse, -0x2, RZ ;  /* 0xfffffffe00157810 */ /* 0x040fe20007ffe1ff */
[----:B------:R-:W-:Y:S02]  /*16150*/  IMAD R18, R0, -0x80, R19 ;  /* 0xffffff8000127824 */ /* 0x000fe400078e0213 */
[--C-:B-----5:R-:W-:Y:S02]  /*16160*/  IMAD.IADD R32, R6, 0x1, R31.reuse ;  /* 0x0000000106207824 */ /* 0x120fe400078e021f */
[C---:B---3--:R-:W-:Y:S02]  /*16170*/  IMAD.IADD R36, R4.reuse, 0x1, R31 ;  /* 0x0000000104247824 */ /* 0x048fe400078e021f */
[----:B------:R-:W-:-:S07]  /*16180*/  IMAD.IADD R34, R4, 0x1, R32 ;  /* 0x0000000104227824 */ /* 0x000fce00078e0220 */
.L_x_5069:
[----:B0-----:R-:W0:Y:S01]  /*16190*/  LDC R0, c[0x0][0x430] ;  /* 0x00010c00ff007b82 */ /* 0x001e220000000800 */
[----:B------:R-:W-:Y:S01]  /*161a0*/  IMAD.MOV.U32 R9, RZ, RZ, R18 ;  /* 0x000000ffff097224 */ /* 0x000fe200078e0012 */
[----:B------:R-:W-:Y:S01]  /*161b0*/  ULDC.64 UR4, c[0x0][0x428] ;  /* 0x00010a0000047ab9 */ /* 0x000fe20000000a00 */
[----:B0-----:R-:W-:-:S13]  /*161c0*/  ISETP.NE.AND P0, PT, R0, 0x1, PT ;  /* 0x000000010000780c */ /* 0x001fda0003f05270 */
[----:B------:R-:W0:Y:S08]  /*161d0*/  @P0 LDC R3, c[0x0][0x434] ;  /* 0x00010d00ff030b82 */ /* 0x000e300000000800 */
[----:B------:R-:W1:Y:S01]  /*161e0*/  @P0 LDC R5, c[0x0][0x438] ;  /* 0x00010e00ff050b82 */ /* 0x000e620000000800 */
[----:B0-----:R-:W-:-:S05]  /*161f0*/  @P0 IMAD.HI.U32 R0, R18, R3, RZ ;  /* 0x0000000312000227 */ /* 0x001fca00078e00ff */
[----:B-1----:R-:W-:Y:S01]  /*16200*/  @P0 SHF.R.U32.HI R9, RZ, R5, R0 ;  /* 0x00000005ff090219 */ /* 0x002fe20000011600 */
[----:B------:R-:W-:-:S03]  /*16210*/  IMAD R5, R33, UR4, RZ ;  /* 0x0000000421057c24 */ /* 0x000fc6000f8e02ff */
[--C-:B------:R-:W-:Y:S01]  /*16220*/  SHF.R.S32.HI R3, RZ, 0x1f, R9.reuse ;  /* 0x0000001fff037819 */ /* 0x100fe20000011409 */
[----:B------:R-:W-:Y:S02]  /*16230*/  IMAD.MOV.U32 R2, RZ, RZ, R9 ;  /* 0x000000ffff027224 */ /* 0x000fe400078e0009 */
[C---:B------:R-:W-:Y:S02]  /*16240*/  IMAD R5, R28.reuse, UR5, R5 ;  /* 0x000000051c057c24 */ /* 0x040fe4000f8e0205 */
[----:B------:R-:W-:Y:S01]  /*16250*/  IMAD.WIDE.U32 R2, R28, UR4, R2 ;  /* 0x000000041c027c25 */ /* 0x000fe2000f8e0002 */
[----:B------:R-:W-:-:S03]  /*16260*/  ULDC.64 UR4, c[0x0][0x418] ;  /* 0x0001060000047ab9 */ /* 0x000fc60000000a00 */
[----:B------:R-:W-:Y:S01]  /*16270*/  IMAD.IADD R3, R5, 0x1, R3 ;  /* 0x0000000105037824 */ /* 0x000fe200078e0203 */
[----:B------:R-:W-:-:S04]  /*16280*/  LEA R4, P0, R2, UR4, 0x2 ;  /* 0x0000000402047c11 */ /* 0x000fc8000f8010ff */
[----:B------:R-:W-:-:S05]  /*16290*/  LEA.HI.X R5, R2, UR5, R3, 0x2, P0 ;  /* 0x0000000502057c11 */ /* 0x000fca00080f1403 */
[----:B------:R-:W2:Y:S01]  /*162a0*/  LDG.E R4, desc[UR46][R4.64] ;  /* 0x0000002e04047981 */ /* 0x000ea2000c1e1900 */
[----:B------:R-:W-:Y:S01]  /*162b0*/  ISETP.NE.AND P2, PT, R37, 0x3, PT ;  /* 0x000000032500780c */ /* 0x000fe20003f45270 */
[----:B------:R-:W-:Y:S02]  /*162c0*/  VIADD R0, R7, 0x1 ;  /* 0x0000000107007836 */ /* 0x000fe40000000000 */
[----:B------:R-:W-:-:S03]  /*162d0*/  VIADD R21, R21, 0xffffffff ;  /* 0xffffffff15157836 */ /* 0x000fc60000000000 */
[C---:B------:R-:W-:Y:S02]  /*162e0*/  ISETP.NE.AND P1, PT, R0.reuse, 0x2, PT ;  /* 0x000000020000780c */ /* 0x040fe40003f25270 */
[----:B------:R-:W-:Y:S02]  /*162f0*/  ISETP.GT.AND P0, PT, R21, UR51, PT ;  /* 0x0000003315007c0c */ /* 0x000fe4000bf04270 */
[----:B------:R-:W-:Y:S02]  /*16300*/  SEL R3, RZ, 0x1, P1 ;  /* 0x00000001ff037807 */ /* 0x000fe40000800000 */
[----:B------:R-:W-:Y:S02]  /*16310*/  SEL R0, R0, RZ, P1 ;  /* 0x000000ff00007207 */ /* 0x000fe40000800000 */
[----:B------:R-:W-:Y:S02]  /*16320*/  LOP3.LUT R20, R8, R3, RZ, 0x3c, !PT ;  /* 0x0000000308147212 */ /* 0x000fe400078e3cff */
[----:B--2---:R-:W-:Y:S01]  /*16330*/  SHF.R.S32.HI R10, RZ, 0x1f, R4 ;  /* 0x0000001fff0a7819 */ /* 0x004fe20000011404 */
[----:B------:R-:W-:Y:S06]  /*16340*/  @!P2 BRA `(.L_x_5055) ;  /* 0x000000000004a947 */ /* 0x000fec0003800000 */
[----:B------:R-:W-:Y:S01]  /*16350*/  BPT.TRAP 0x1 ;  /* 0x000000040000795c */ /* 0x000fe20000300000 */
.L_x_5055:
[----:B------:R-:W-:Y:S02]  /*16360*/  LEA R6, R0, UR48, 0x3 ;  /* 0x0000003000067c11 */ /* 0x000fe4000f8e18ff */
[----:B------:R-:W-:-:S04]  /*16370*/  SHF.L.U32 R19, R20, 0x1f, RZ ;  /* 0x0000001f14137819 */ /* 0x000fc800000006ff */
[----:B------:R-:W0:Y:S02]  /*16380*/  SYNCS.PHASECHK.TRANS64.TRYWAIT P1, [R6+URZ+0x2a880], R19 ;  /* 0x02a88013060075a7 */ /* 0x000e24000802017f */
[----:B0-----:R-:W-:Y:S05]  /*16390*/  @!P1 BRA `(.L_x_5056) ;  /* 0x0000003000349947 */ /* 0x001fea0003800000 */
.L_x_5125:
[----:B------:R-:W-:Y:S01]  /*163a0*/  ULDC UR4, c[0x0][0x430] ;  /* 0x00010c0000047ab9 */ /* 0x000fe20000000800 */
[----:B------:R-:W-:Y:S01]  /*163b0*/  R2UR UR6, R26 ;  /* 0x000000001a0672ca */ /* 0x000fe200000e0000 */
[----:B------:R-:W-:Y:S01]  /*163c0*/  UIADD3 UR4, -UR4, URZ, URZ ;  /* 0x0000003f04047290 */ /* 0x000fe2000fffe13f */
[----:B------:R-:W1:Y:S01]  /*163d0*/  LDC R12, c[0x0][0x2f4] ;  /* 0x0000bd00ff0c7b82 */ /* 0x000e620000000800 */
[C---:B------:R-:W-:Y:S02]  /*163e0*/  LOP3.LUT P3, RZ, R16.reuse, 0x2, RZ, 0xc0, !PT ;  /* 0x0000000210ff7812 */ /* 0x040fe4000786c0ff */
[----:B------:R-:W-:Y:S02]  /*163f0*/  LOP3.LUT P2, RZ, R16, 0x1, RZ, 0xc0, !PT ;  /* 0x0000000110ff7812 */ /* 0x000fe4000784c0ff */
        /* <DEDUP_REMOVED lines=27> */
[----:B------:R-:W-:Y:S01]  /*165b0*/  SHFL.IDX PT, R35, R27, 0x2, 0x1c1f ;  /* 0x005c1f001b237f89 */ /* 0x000fe200000e0000 */
[----:B-1----:R-:W-:-:S03]  /*165c0*/  IADD3 R2, P1, R30, R14, RZ ;  /* 0x0000000e1e027210 */ /* 0x002fc60007f3e0ff */
[----:B------:R-:W-:Y:S02]  /*165d0*/  SHFL.IDX PT, R14, R24, 0x3, 0x1c1f ;  /* 0x007c1f00180e7f89 */ /* 0x000fe400000e0000 */
        /* <DEDUP_REMOVED lines=14> */
[----:B------:R1:W2:Y:S04]  /*166c0*/  SHFL.IDX PT, R35, R27, 0x3, 0x1c1f ;  /* 0x007c1f001b237f89 */ /* 0x0002a800000e0000 */
[----:B------:R1:W-:Y:S04]  /*166d0*/  LDGSTS.E.BYPASS.LTC128B.128 [R25+0xd400], desc[UR46][R2.64], !P4 ;  /* 0x0d40000002197fae */ /* 0x0003e8000e101d6e */
[----:B------:R1:W-:Y:S04]  /*166e0*/  LDGSTS.E.BYPASS.LTC128B.128 [R25+0xf400], desc[UR46][R2.64+0x40], !P3 ;  /* 0x0f40004002197fae */ /* 0x0003e8000d901d6e */
[----:B------:R1:W-:Y:S02]  /*166f0*/  LDGSTS.E.BYPASS.LTC128B.128 [R25+0x11400], desc[UR46][R2.64+0x80], !P2 ;  /* 0x1140008002197fae */ /* 0x0003e4000d101d6e */
.L_x_5135:
[----:B-1----:R-:W-:Y:S02]  /*16700*/  IADD3 R2, P1, R30, R14, RZ ;  /* 0x0000000e1e027210 */ /* 0x002fe40007f3e0ff */
[----:B------:R-:W-:-:S03]  /*16710*/  R2UR UR4, R6 ;  /* 0x00000000060472ca */ /* 0x000fc600000e0000 */
[----:B--2---:R-:W-:-:S05]  /*16720*/  IMAD.X R3, RZ, RZ, R35, P1 ;  /* 0x000000ffff037224 */ /* 0x004fca00008e0623 */
        /* <DEDUP_REMOVED lines=11> */
[----:B-1----:R-:W-:Y:S05]  /*167e0*/  @!P2 BRA `(.L_x_5058) ;  /* 0x000000000004a947 */ /* 0x002fea0003800000 */
[----:B------:R-:W-:Y:S01]  /*167f0*/  BPT.TRAP 0x1 ;  /* 0x000000040000795c */ /* 0x000fe20000300000 */
.L_x_5058:
[----:B------:R1:W-:Y:S01]  /*16800*/  SYNCS.ARRIVE.TRANS64.A1T0 RZ, [R6+URZ+0x2a870], RZ ;  /* 0x02a870ff06ff79a7 */ /* 0x0003e2000810003f */
[----:B------:R-:W-:Y:S05]  /*16810*/  @!P2 BRA `(.L_x_5059) ;  /* 0x000000000004a947 */ /* 0x000fea0003800000 */
[----:B------:R-:W-:Y:S01]  /*16820*/  BPT.TRAP 0x1 ;  /* 0x000000040000795c */ /* 0x000fe20000300000 */
.L_x_5059:
[----:B------:R-:W2:Y:S02]  /*16830*/  SYNCS.PHASECHK.TRANS64.TRYWAIT P1, [R6+URZ+0x2a840], R19 ;  /* 0x02a84013060075a7 */ /* 0x000ea4000802017f */
[----:B--2---:R-:W-:Y:S05]  /*16840*/  @!P1 BRA `(.L_x_5060) ;  /* 0x0000003000489947 */ /* 0x004fea0003800000 */
.L_x_5136:
[----:B------:R-:W-:Y:S01]  /*16850*/  ULDC.64 UR4, c[0x0][0x300] ;  /* 0x0000c00000047ab9 */ /* 0x000fe20000000a00 */
[----:B------:R-:W-:Y:S01]  /*16860*/  R2UR UR6, R26 ;  /* 0x000000001a0672ca */ /* 0x000fe200000e0000 */
[----:B------:R-:W-:Y:S01]  /*16870*/  IMAD R2, R9, UR4, RZ ;  /* 0x0000000409027c24 */ /* 0x000fe2000f8e02ff */
[----:B------:R-:W3:Y:S01]  /*16880*/  LDC R11, c[0x0][0x2f4] ;  /* 0x0000bd00ff0b7b82 */ /* 0x000ee20000000800 */
[C---:B------:R-:W-:Y:S02]  /*16890*/  LOP3.LUT P3, RZ, R16.reuse, 0x2, RZ, 0xc0, !PT ;  /* 0x0000000210ff7812 */ /* 0x040fe4000786c0ff */
[C---:B------:R-:W-:Y:S01]  /*168a0*/  IMAD R9, R5.reuse, UR5, R2 ;  /* 0x0000000505097c24 */ /* 0x040fe2000f8e0202 */
[----:B------:R-:W-:Y:S01]  /*168b0*/  LOP3.LUT P2, RZ, R16, 0x1, RZ, 0xc0, !PT ;  /* 0x0000000110ff7812 */ /* 0x000fe2000784c0ff */
        /* <DEDUP_REMOVED lines=14> */
[----:B0-2---:R-:W-:Y:S01]  /*169a0*/  IMAD.U32 R19, RZ, RZ, UR7 ;  /* 0x00000007ff137e24 */ /* 0x005fe2000f8e00ff */
[----:B------:R-:W-:-:S04]  /*169b0*/  IADD3 R9, P1, R2, UR6, RZ ;  /* 0x0000000602097c10 */ /* 0x000fc8000ff3e0ff */
[----:B------:R-:W-:Y:S01]  /*169c0*/  IADD3.X R19, R19, UR4, R3, P1, !PT ;  /* 0x0000000413137c10 */ /* 0x000fe20008ffe403 */
[----:B------:R-:W-:-:S03]  /*169d0*/  UMOV UR4, 0xffffffff ;  /* 0xffffffff00047882 */ /* 0x000fc60000000000 */
[----:B------:R-:W-:Y:S05]  /*169e0*/  BRA.DIV UR4, `(.L_x_5061) ;  /* 0x0000002e04f47947 */ /* 0x000fea000b800000 */
[----:B------:R-:W0:Y:S01]  /*169f0*/  SHFL.IDX PT, R14, R9, RZ, 0x1c1f ;  /* 0x001c1fff090e7589 */ /* 0x000e2200000e0000 */
[----:B------:R-:W-:-:S03]  /*16a00*/  IMAD R10, R0, 0x6000, R29 ;  /* 0x00006000000a7824 */ /* 0x000fc600078e021d */
[----:B------:R-:W2:Y:S01]  /*16a10*/  SHFL.IDX PT, R3, R19, RZ, 0x1c1f ;  /* 0x001c1fff13037589 */ /* 0x000ea200000e0000 */
[----:B------:R-:W-:-:S03]  /*16a20*/  VIADD R10, R10, UR48 ;  /* 0x000000300a0a7c36 */ /* 0x000fc60008000000 */
[----:B------:R-:W-:Y:S01]  /*16a30*/  SHFL.IDX PT, R25, R9, 0x2, 0x1c1f ;  /* 0x005c1f0009197f89 */ /* 0x000fe200000e0000 */
[----:B0-----:R-:W-:-:S03]  /*16a40*/  IADD3 R4, P1, R30, R14, RZ ;  /* 0x0000000e1e047210 */ /* 0x001fc60007f3e0ff */
[----:B------:R-:W0:Y:S02]  /*16a50*/  SHFL.IDX PT, R14, R9, 0x1, 0x1c1f ;  /* 0x003c1f00090e7f89 */ /* 0x000e2400000e0000 */
[----:B--2---:R-:W-:Y:S02]  /*16a60*/  IMAD.X R5, RZ, RZ, R3, P1 ;  /* 0x000000ffff057224 */ /* 0x004fe400008e0603 */
[----:B------:R-:W2:Y:S04]  /*16a70*/  SHFL.IDX PT, R3, R19, 0x1, 0x1c1f ;  /* 0x003c1f0013037f89 */ /* 0x000ea800000e0000 */
[----:B------:R-:W-:Y:S04]  /*16a80*/  LDGSTS.E.BYPASS.LTC128B.128 [R10+0x1e400], desc[UR46][R4.64], !P4 ;  /* 0x1e400000040a7fae */ /* 0x000fe8000e101d6e */
[----:B------:R-:W-:Y:S04]  /*16a90*/  LDGSTS.E.BYPASS.LTC128B.128 [R10+0x20400], desc[UR46][R4.64+0x40], !P3 ;  /* 0x20400040040a7fae */ /* 0x000fe8000d901d6e */
[----:B------:R3:W-:Y:S01]  /*16aa0*/  LDGSTS.E.BYPASS.LTC128B.128 [R10+0x22400], desc[UR46][R4.64+0x80], !P2 ;  /* 0x22400080040a7fae */ /* 0x0007e2000d101d6e */
[----:B0-----:R-:W-:-:S03]  /*16ab0*/  IADD3 R2, P1, R30, R14, RZ ;  /* 0x0000000e1e027210 */ /* 0x001fc60007f3e0ff */
[----:B------:R-:W-:Y:S02]  /*16ac0*/  SHFL.IDX PT, R14, R9, 0x3, 0x1c1f ;  /* 0x007c1f00090e7f89 */ /* 0x000fe400000e0000 */
[----:B--2---:R-:W-:Y:S02]  /*16ad0*/  IMAD.X R3, RZ, RZ, R3, P1 ;  /* 0x000000ffff037224 */ /* 0x004fe400008e0603 */
[----:B---3--:R-:W0:Y:S04]  /*16ae0*/  SHFL.IDX PT, R4, R19, 0x2, 0x1c1f ;  /* 0x005c1f0013047f89 */ /* 0x008e2800000e0000 */
[----:B------:R-:W-:Y:S04]  /*16af0*/  LDGSTS.E.BYPASS.LTC128B.128 [R10+0x1ec00], desc[UR46][R2.64], !P4 ;  /* 0x1ec00000020a7fae */ /* 0x000fe8000e101d6e */
[----:B------:R-:W-:Y:S04]  /*16b00*/  LDGSTS.E.BYPASS.LTC128B.128 [R10+0x20c00], desc[UR46][R2.64+0x40], !P3 ;  /* 0x20c00040020a7fae */ /* 0x000fe8000d901d6e */
[----:B------:R2:W-:Y:S04]  /*16b10*/  LDGSTS.E.BYPASS.LTC128B.128 [R10+0x22c00], desc[UR46][R2.64+0x80], !P2 ;  /* 0x22c00080020a7fae */ /* 0x0005e8000d101d6e */
[----:B------:R-:W3:Y:S01]  /*16b20*/  SHFL.IDX PT, R19, R19, 0x3, 0x1c1f ;  /* 0x007c1f0013137f89 */ /* 0x000ee200000e0000 */
[----:B--2---:R-:W-:-:S05]  /*16b30*/  IADD3 R2, P1, R30, R25, RZ ;  /* 0x000000191e027210 */ /* 0x004fca0007f3e0ff */
[----:B0-----:R-:W-:-:S05]  /*16b40*/  IMAD.X R3, RZ, RZ, R4, P1 ;  /* 0x000000ffff037224 */ /* 0x001fca00008e0604 */
[----:B------:R0:W-:Y:S04]  /*16b50*/  LDGSTS.E.BYPASS.LTC128B.128 [R10+0x1f400], desc[UR46][R2.64], !P4 ;  /* 0x1f400000020a7fae */ /* 0x0001e8000e101d6e */
[----:B------:R0:W-:Y:S04]  /*16b60*/  LDGSTS.E.BYPASS.LTC128B.128 [R10+0x21400], desc[UR46][R2.64+0x40], !P3 ;  /* 0x21400040020a7fae */ /* 0x0001e8000d901d6e */
[----:B---3--:R0:W-:Y:S02]  /*16b70*/  LDGSTS.E.BYPASS.LTC128B.128 [R10+0x23400], desc[UR46][R2.64+0x80], !P2 ;  /* 0x23400080020a7fae */ /* 0x0081e4000d101d6e */
.L_x_5146:
[----:B0-----:R-:W-:Y:S02]  /*16b80*/  IADD3 R2, P1, R30, R14, RZ ;  /* 0x0000000e1e027210 */ /* 0x001fe40007f3e0ff */
        /* <DEDUP_REMOVED lines=15> */
.L_x_5062:
[----:B------:R-:W-:Y:S01]  /*16c80*/  IMAD.U32 R2, RZ, RZ, UR42 ;  /* 0x0000002aff027e24 */ /* 0x000fe2000f8e00ff */
[----:B------:R0:W-:Y:S04]  /*16c90*/  SYNCS.ARRIVE.TRANS64.A1T0 RZ, [R6+URZ+0x2a830], RZ ;  /* 0x02a830ff06ff79a7 */ /* 0x0001e8000810003f */
[----:B------:R-:W-:-:S04]  /*16ca0*/  LOP3.LUT R2, R2, 0x1, RZ, 0xfc, !PT ;  /* 0x0000000102027812 */ /* 0x000fc800078efcff */
[----:B------:R-:W-:-:S13]  /*16cb0*/  ISETP.NE.AND P1, PT, R2, 0x3, PT ;  /* 0x000000030200780c */ /* 0x000fda0003f25270 */
[----:B0-----:R-:W-:Y:S05]  /*16cc0*/  @!P1 BRA `(.L_x_5063) ;  /* 0x0000000000049947 */ /* 0x001fea0003800000 */
[----:B------:R-:W-:Y:S01]  /*16cd0*/  BPT.TRAP 0x1 ;  /* 0x000000040000795c */ /* 0x000fe20000300000 */
.L_x_5063:
[----:B------:R-:W-:Y:S02]  /*16ce0*/  LOP3.LUT R3, R8, 0x1, RZ, 0x3c, !PT ;  /* 0x0000000108037812 */ /* 0x000fe400078e3cff */
[----:B------:R-:W-:Y:S02]  /*16cf0*/  LEA R2, R7, UR48, 0x3 ;  /* 0x0000003007027c11 */ /* 0x000fe4000f8e18ff */
[----:B------:R-:W-:-:S04]  /*16d00*/  SHF.L.U32 R3, R3, 0x1f, RZ ;  /* 0x0000001f03037819 */ /* 0x000fc800000006ff */
[----:B------:R-:W0:Y:S02]  /*16d10*/  SYNCS.PHASECHK.TRANS64.TRYWAIT P2, [R2+URZ+0x2a870], R3 ;  /* 0x02a87003020075a7 */ /* 0x000e24000804017f */
[----:B0-----:R-:W-:Y:S05]  /*16d20*/  @!P2 BRA `(.L_x_5064) ;  /* 0x000000300050a947 */ /* 0x001fea0003800000 */
.L_x_5147:
[----:B------:R-:W-:-:S13]  /*16d30*/  ISETP.NE.AND P2, PT, R37, 0x3, PT ;  /* 0x000000032500780c */ /* 0x000fda0003f45270 */
[----:B------:R-:W-:Y:S05]  /*16d40*/  @!P2 BRA `(.L_x_5065) ;  /* 0x000000000004a947 */ /* 0x000fea0003800000 */
[----:B------:R-:W-:Y:S01]  /*16d50*/  BPT.TRAP 0x1 ;  /* 0x000000040000795c */ /* 0x000fe20000300000 */
.L_x_5065:
[----:B------:R-:W-:Y:S01]  /*16d60*/  SHF.L.U32 R5, R8, 0x1f, RZ ;  /* 0x0000001f08057819 */ /* 0x000fe200000006ff */
[----:B0-----:R-:W-:-:S03]  /*16d70*/  IMAD R3, R7, 0x6000, RZ ;  /* 0x0000600007037824 */ /* 0x001fc600078e02ff */
[----:B------:R-:W0:Y:S02]  /*16d80*/  SYNCS.PHASECHK.TRANS64.TRYWAIT P2, [R2+URZ+0x2a860], R5 ;  /* 0x02a86005020075a7 */ /* 0x000e24000804017f */
[----:B0-----:R-:W-:Y:S05]  /*16d90*/  @!P2 BRA `(.L_x_5066) ;  /* 0x000000300048a947 */ /* 0x001fea0003800000 */
.L_x_5148:
[C---:B------:R-:W-:Y:S01]  /*16da0*/  LOP3.LUT R4, R3.reuse, R23, RZ, 0xfc, !PT ;  /* 0x0000001703047212 */ /* 0x040fe200078efcff */
[----:B------:R-:W-:Y:S05]  /*16db0*/  WARPSYNC.ALL ;  /* 0x0000000000007948 */ /* 0x000fea0003800000 */
[----:B------:R-:W2:Y:S01]  /*16dc0*/  LDSM.16.MT88.4 R8, [R4+UR48+0xc400] ;  /* 0x00c400300408783b */ /* 0x000ea20008004200 */
[----:B-1----:R-:W-:Y:S01]  /*16dd0*/  VIADD R6, R3, 0x2000 ;  /* 0x0000200003067836 */ /* 0x002fe20000000000 */
[----:B0-----:R-:W-:Y:S02]  /*16de0*/  IADD3 R5, R22, R3, R31 ;  /* 0x0000000316057210 */ /* 0x001fe40007ffe01f */
[----:B------:R-:W-:-:S02]  /*16df0*/  ISETP.NE.AND P2, PT, R37, 0x3, PT ;  /* 0x000000032500780c */ /* 0x000fc40003f45270 */
[----:B------:R-:W-:Y:S02]  /*16e00*/  LOP3.LUT R6, R6, R23, RZ, 0xfc, !PT ;  /* 0x0000001706067212 */ /* 0x000fe400078efcff */
[C-C-:B--2---:R-:W-:Y:S02]  /*16e10*/  PRMT R12, R8.reuse, 0x6420, R9.reuse ;  /* 0x00006420080c7816 */ /* 0x144fe40000000009 */
[----:B------:R-:W-:Y:S02]  /*16e20*/  PRMT R13, R8, 0x7531, R9 ;  /* 0x00007531080d7816 */ /* 0x000fe40000000009 */
[C-C-:B------:R-:W-:Y:S02]  /*16e30*/  PRMT R14, R10.reuse, 0x6420, R11.reuse ;  /* 0x000064200a0e7816 */ /* 0x140fe4000000000b */
[----:B------:R-:W-:-:S05]  /*16e40*/  PRMT R15, R10, 0x7531, R11 ;  /* 0x000075310a0f7816 */ /* 0x000fca000000000b */
[----:B------:R-:W-:Y:S04]  /*16e50*/  STSM.16.M88.4 [R5], R12 ;  /* 0x0000000c05007844 */ /* 0x000fe80000000200 */
[----:B------:R-:W0:Y:S02]  /*16e60*/  LDSM.16.MT88.4 R8, [R6+UR48+0xc400] ;  /* 0x00c400300608783b */ /* 0x000e240008004200 */
[C-C-:B0-----:R-:W-:Y:S02]  /*16e70*/  PRMT R12, R8.reuse, 0x6420, R9.reuse ;  /* 0x00006420080c7816 */ /* 0x141fe40000000009 */
[----:B------:R-:W-:Y:S01]  /*16e80*/  PRMT R13, R8, 0x7531, R9 ;  /* 0x00007531080d7816 */ /* 0x000fe20000000009 */
[----:B------:R-:W-:Y:S01]  /*16e90*/  VIADD R8, R3, 0x4000 ;  /* 0x0000400003087836 */ /* 0x000fe20000000000 */
[----:B------:R-:W-:-:S02]  /*16ea0*/  PRMT R14, R10, 0x6420, R11 ;  /* 0x000064200a0e7816 */ /* 0x000fc4000000000b */
[----:B------:R-:W-:Y:S02]  /*16eb0*/  PRMT R15, R10, 0x7531, R11 ;  /* 0x000075310a0f7816 */ /* 0x000fe4000000000b */
[----:B------:R-:W-:-:S03]  /*16ec0*/  LOP3.LUT R7, R8, R23, RZ, 0xfc, !PT ;  /* 0x0000001708077212 */ /* 0x000fc600078efcff */
[----:B------:R-:W-:Y:S04]  /*16ed0*/  STSM.16.M88.4 [R5+0x2000], R12 ;  /* 0x0020000c05007844 */ /* 0x000fe80000000200 */
[----:B------:R-:W0:Y:S02]  /*16ee0*/  LDSM.16.MT88.4 R8, [R7+UR48+0xc400] ;  /* 0x00c400300708783b */ /* 0x000e240008004200 */
[C-C-:B0-----:R-:W-:Y:S02]  /*16ef0*/  PRMT R12, R8.reuse, 0x6420, R9.reuse ;  /* 0x00006420080c7816 */ /* 0x141fe40000000009 */
[----:B------:R-:W-:Y:S02]  /*16f00*/  PRMT R13, R8, 0x7531, R9 ;  /* 0x00007531080d7816 */ /* 0x000fe40000000009 */
[----:B------:R-:W-:-:S02]  /*16f10*/  PRMT R14, R10, 0x6420, R11 ;  /* 0x000064200a0e7816 */ /* 0x000fc4000000000b */
[----:B------:R-:W-:-:S05]  /*16f20*/  PRMT R15, R10, 0x7531, R11 ;  /* 0x000075310a0f7816 */ /* 0x000fca000000000b */
[----:B------:R0:W-:Y:S04]  /*16f30*/  STSM.16.M88.4 [R5+0x4000], R12 ;  /* 0x0040000c05007844 */ /* 0x0001e80000000200 */
[----:B------:R-:W1:Y:S01]  /*16f40*/  LDSM.16.MT88.4 R8, [R4+UR48+0xcc00] ;  /* 0x00cc00300408783b */ /* 0x000e620008004200 */
[----:B0-----:R-:W-:Y:S02]  /*16f50*/  IADD3 R5, R22, R36, R3 ;  /* 0x0000002416057210 */ /* 0x001fe40007ffe003 */
[C-C-:B-1----:R-:W-:Y:S02]  /*16f60*/  PRMT R12, R8.reuse, 0x6420, R9.reuse ;  /* 0x00006420080c7816 */ /* 0x142fe40000000009 */
        /* <DEDUP_REMOVED lines=17> */
[C-C-:B0-----:R-:W-:Y:S02]  /*17080*/  IADD3 R5, R22.reuse, R32, R3.reuse ;  /* 0x0000002016057210 */ /* 0x141fe40007ffe003 */
[----:B------:R-:W-:Y:S02]  /*17090*/  IADD3 R3, R22, R34, R3 ;  /* 0x0000002216037210 */ /* 0x000fe40007ffe003 */
[C-C-:B-1----:R-:W-:Y:S02]  /*170a0*/  PRMT R12, R8.reuse, 0x6420, R9.reuse ;  /* 0x00006420080c7816 */ /* 0x142fe40000000009 */
[----:B------:R-:W-:-:S02]  /*170b0*/  PRMT R13, R8, 0x7531, R9 ;  /* 0x00007531080d7816 */ /* 0x000fc40000000009 */
        /* <DEDUP_REMOVED lines=41> */
.L_x_5067:
[----:B-1----:R1:W-:Y:S01]  /*17350*/  SYNCS.ARRIVE.TRANS64.A1T0 RZ, [R2+URZ+0x2a850], RZ ;  /* 0x02a850ff02ff79a7 */ /* 0x0023e2000810003f */
[----:B------:R-:W-:Y:S06]  /*17360*/  BAR.SYNC.DEFER_BLOCKING 0x2, 0x80 ;  /* 0x0082000000007b1d */ /* 0x000fec0000010000 */
[----:B------:R-:W-:Y:S05]  /*17370*/  @!P1 BRA `(.L_x_5068) ;  /* 0x0000000000049947 */ /* 0x000fea0003800000 */
[----:B------:R-:W-:Y:S01]  /*17380*/  BPT.TRAP 0x1 ;  /* 0x000000040000795c */ /* 0x000fe20000300000 */
.L_x_5068:
[----:B0-----:R-:W0:Y:S01]  /*17390*/  S2R R3, SR_CgaCtaId ;  /* 0x0000000000037919 */ /* 0x001e220000008800 */
[----:B-1----:R-:W-:Y:S02]  /*173a0*/  VIADD R2, R2, 0x2a880 ;  /* 0x0002a88002027836 */ /* 0x002fe40000000000 */
[----:B------:R-:W-:Y:S02]  /*173b0*/  VIADD R18, R18, 0xffffff80 ;  /* 0xffffff8012127836 */ /* 0x000fe40000000000 */
[----:B------:R-:W-:Y:S02]  /*173c0*/  IMAD.MOV.U32 R7, RZ, RZ, R0 ;  /* 0x000000ffff077224 */ /* 0x000fe400078e0000 */
[----:B------:R-:W-:Y:S01]  /*173d0*/  IMAD.MOV.U32 R8, RZ, RZ, R20 ;  /* 0x000000ffff087224 */ /* 0x000fe200078e0014 */
[----:B0-----:R-:W-:-:S04]  /*173e0*/  PRMT R2, R3, 0x654, R2 ;  /* 0x0000065403027816 */ /* 0x001fc80000000002 */
[----:B------:R0:W-:Y:S01]  /*173f0*/  SYNCS.ARRIVE.TRANS64.RED.A1T0 RZ, [R2+URZ], RZ ;  /* 0x000000ff02ff79a7 */ /* 0x0001e2000810043f */
[----:B------:R-:W-:Y:S05]  /*17400*/  @P0 BRA `(.L_x_5069) ;  /* 0xffffffec00600947 */ /* 0x000fea000383ffff */
[----:B------:R-:W-:Y:S05]  /*17410*/  BRA `(.L_x_5070) ;  /* 0x0000000000047947 */ /* 0x000fea0003800000 */
.L_x_5054:
[----:B------:R-:W-:-:S07]  /*17420*/  IMAD.MOV.U32 R0, RZ, RZ, RZ ;  /* 0x000000ffff007224 */ /* 0x000fce00078e00ff */
.L_x_5070:
[----:B------:R-:W-:-:S06]  /*17430*/  ULOP3.LUT UR4, UR42, 0x1, URZ, 0xfc, !UPT ;  /* 0x000000012a047892 */ /* 0x000fcc000f8efc3f */
[----:B0-----:R-:W-:-:S05]  /*17440*/  IMAD.U32 R2, RZ, RZ, UR4 ;  /* 0x00000004ff027e24 */ /* 0x001fca000f8e00ff */
[----:B------:R-:W-:-:S13]  /*17450*/  ISETP.NE.AND P1, PT, R2, 0x3, PT ;  /* 0x000000030200780c */ /* 0x000fda0003f25270 */
[----:B------:R-:W-:Y:S05]  /*17460*/  @!P1 BRA `(.L_x_5071) ;  /* 0x0000000000049947 */ /* 0x000fea0003800000 */
[----:B------:R-:W-:Y:S01]  /*17470*/  BPT.TRAP 0x1 ;  /* 0x000000040000795c */ /* 0x000fe20000300000 */
.L_x_5071:
[----:B--2---:R-:W-:Y:S01]  /*17480*/  LOP3.LUT R3, R20, 0x1, RZ, 0x3c, !PT ;  /* 0x0000000114037812 */ /* 0x004fe200078e3cff */
[----:B------:R-:W-:Y:S01]  /*17490*/  BSSY B0, `(.L_x_5072) ;  /* 0x0000005000007945 */ /* 0x000fe20003800000 */
[----:B------:R-:W-:Y:S02]  /*174a0*/  LEA R12, R0, UR48, 0x3 ;  /* 0x00000030000c7c11 */ /* 0x000fe4000f8e18ff */
[----:B------:R-:W-:-:S04]  /*174b0*/  SHF.L.U32 R3, R3, 0x1f, RZ ;  /* 0x0000001f03037819 */ /* 0x000fc800000006ff */
[----:B------:R-:W0:Y:S02]  /*174c0*/  SYNCS.PHASECHK.TRANS64.TRYWAIT P0, [R12+URZ+0x2a870], R3 ;  /* 0x02a870030c0075a7 */ /* 0x000e24000800017f */
[----:B0-----:R-:W-:Y:S05]  /*174d0*/  @!P0 BRA `(.L_x_5073) ;  /* 0x00000028008c8947 */ /* 0x001fea0003800000 */
.L_x_5149:
[----:B------:R-:W-:Y:S05]  /*174e0*/  BSYNC B0 ;  /* 0x0000000000007941 */ /* 0x000fea0003800000 */
.L_x_5072:
[----:B------:R-:W-:-:S13]  /*174f0*/  ISETP.NE.AND P0, PT, R37, 0x3, PT ;  /* 0x000000032500780c */ /* 0x000fda0003f05270 */
[----:B------:R-:W-:Y:S05]  /*17500*/  @!P0 BRA `(.L_x_5074) ;  /* 0x0000000000048947 */ /* 0x000fea0003800000 */
[----:B------:R-:W-:Y:S01]  /*17510*/  BPT.TRAP 0x1 ;  /* 0x000000040000795c */ /* 0x000fe20000300000 */
.L_x_5074:
[----:B------:R-:W-:Y:S01]  /*17520*/  SHF.L.U32 R5, R20, 0x1f, RZ ;  /* 0x0000001f14057819 */ /* 0x000fe200000006ff */
[----:B0-----:R-:W-:-:S03]  /*17530*/  IMAD R3, R0, 0x6000, RZ ;  /* 0x0000600000037824 */ /* 0x001fc600078e02ff */
[----:B------:R-:W0:Y:S02]  /*17540*/  SYNCS.PHASECHK.TRANS64.TRYWAIT P0, [R12+URZ+0x2a860], R5 ;  /* 0x02a860050c0075a7 */ /* 0x000e24000800017f */
[----:B------:R-:W-:Y:S01]  /*17550*/  LOP3.LUT R2, R3, R23, RZ, 0xfc, !PT ;  /* 0x0000001703027212 */ /* 0x000fe200078efcff */
[----:B0-----:R-:W-:Y:S06]  /*17560*/  @!P0 BRA `(.L_x_5075) ;  /* 0x00000028007c8947 */ /* 0x001fec0003800000 */
.L_x_5150:
[----:B------:R-:W2:Y:S04]  /*17570*/  LDL.LU R18, [R1+0x4] ;  /* 0x0000040001127983 */ /* 0x000ea80000300800 */
[----:B------:R-:W5:Y:S01]  /*17580*/  LDL.LU R17, [R1] ;  /* 0x0000000001117983 */ /* 0x000f620000300800 */
[----:B------:R-:W-:Y:S05]  /*17590*/  WARPSYNC.ALL ;  /* 0x0000000000007948 */ /* 0x000fea0003800000 */
[----:B0---4-:R-:W0:Y:S01]  /*175a0*/  LDSM.16.MT88.4 R4, [R2+UR48+0xc400] ;  /* 0x00c400300204783b */ /* 0x011e220008004200 */
[C---:B---3--:R-:W-:Y:S01]  /*175b0*/  VIADD R14, R3.reuse, 0x2000 ;  /* 0x00002000030e7836 */ /* 0x048fe20000000000 */
[----:B------:R-:W-:Y:S01]  /*175c0*/  IADD3 R13, R22, R3, R31 ;  /* 0x00000003160d7210 */ /* 0x000fe20007ffe01f */
[----:B------:R-:W-:Y:S01]  /*175d0*/  VIADD R16, R3, 0x4000 ;  /* 0x0000400003107836 */ /* 0x000fe20000000000 */
[----:B------:R-:W-:-:S02]  /*175e0*/  ISETP.NE.AND P0, PT, R37, 0x3, PT ;  /* 0x000000032500780c */ /* 0x000fc40003f05270 */
[-C--:B------:R-:W-:Y:S02]  /*175f0*/  LOP3.LUT R14, R14, R23.reuse, RZ, 0xfc, !PT ;  /* 0x000000170e0e7212 */ /* 0x080fe400078efcff */
[----:B------:R-:W-:Y:S02]  /*17600*/  LOP3.LUT R16, R16, R23, RZ, 0xfc, !PT ;  /* 0x0000001710107212 */ /* 0x000fe400078efcff */
[C-C-:B0-----:R-:W-:Y:S02]  /*17610*/  PRMT R8, R4.reuse, 0x6420, R5.reuse ;  /* 0x0000642004087816 */ /* 0x141fe40000000005 */
        /* <DEDUP_REMOVED lines=20> */
[----:B------:R-:W-:Y:S02]  /*17760*/  PRMT R11, R6, 0x7531, R7 ;  /* 0x00007531060b7816 */ /* 0x000fe40000000007 */
[----:B-----5:R-:W-:Y:S01]  /*17770*/  IADD3 R15, R3, R31, R17 ;  /* 0x0000001f030f7210 */ /* 0x020fe20007ffe011 */
[----:B--2---:R-:W-:-:S04]  /*17780*/  IMAD.IADD R31, R18, 0x1, R31 ;  /* 0x00000001121f7824 */ /* 0x004fc800078e021f */
[--C-:B------:R-:W-:Y:S01]  /*17790*/  IMAD.IADD R15, R15, 0x1, R22.reuse ;  /* 0x000000010f0f7824 */ /* 0x100fe200078e0216 */
[-C--:B------:R-:W-:Y:S02]  /*177a0*/  IADD3 R13, R22, R31.reuse, R3 ;  /* 0x0000001f160d7210 */ /* 0x080fe40007ffe003 */
[----:B------:R-:W-:Y:S02]  /*177b0*/  IADD3 R3, R3, R31, R17 ;  /* 0x0000001f03037210 */ /* 0x000fe40007ffe011 */
[----:B------:R-:W-:Y:S03]  /*177c0*/  STSM.16.M88.4 [R15], R8 ;  /* 0x000000080f007844 */ /* 0x000fe60000000200 */
[----:B------:R-:W-:Y:S01]  /*177d0*/  IMAD.IADD R3, R3, 0x1, R22 ;  /* 0x0000000103037824 */ /* 0x000fe200078e0216 */
[----:B------:R-:W0:Y:S02]  /*177e0*/  LDSM.16.MT88.4 R4, [R2+UR48+0xec00] ;  /* 0x00ec00300204783b */ /* 0x000e240008004200 */
[----:B0-----:R-:W-:-:S02]  /*177f0*/  PRMT R8, R4, 0x6420, R5 ;  /* 0x0000642004087816 */ /* 0x001fc40000000005 */
[----:B------:R-:W-:Y:S02]  /*17800*/  PRMT R9, R4, 0x7531, R5 ;  /* 0x0000753104097816 */ /* 0x000fe40000000005 */
[C-C-:B------:R-:W-:Y:S02]  /*17810*/  PRMT R10, R6.reuse, 0x6420, R7.reuse ;  /* 0x00006420060a7816 */ /* 0x140fe40000000007 */
        /* <DEDUP_REMOVED lines=52> */
.L_x_5076:
[----:B-1----:R1:W-:Y:S01]  /*17b60*/  SYNCS.ARRIVE.TRANS64.A1T0 RZ, [R12+URZ+0x2a850], RZ ;  /* 0x02a850ff0cff79a7 */ /* 0x0023e2000810003f */
[----:B------:R-:W-:Y:S06]  /*17b70*/  BAR.SYNC.DEFER_BLOCKING 0x2, 0x80 ;  /* 0x0082000000007b1d */ /* 0x000fec0000010000 */
[----:B------:R-:W-:Y:S05]  /*17b80*/  @!P1 BRA `(.L_x_5077) ;  /* 0x0000000000049947 */ /* 0x000fea0003800000 */
[----:B------:R-:W-:Y:S01]  /*17b90*/  BPT.TRAP 0x1 ;  /* 0x000000040000795c */ /* 0x000fe20000300000 */
.L_x_5077:
        /* <DEDUP_REMOVED lines=10> */
.L_x_5028:
[----:B------:R-:W1:Y:S01]  /*17c40*/  S2R R4, SR_CgaCtaId ;  /* 0x0000000000047919 */ /* 0x000e620000008800 */
[----:B------:R-:W-:Y:S02]  /*17c50*/  MOV R3, 0x400 ;  /* 0x0000040000037802 */ /* 0x000fe40000000f00 */
[----:B------:R-:W-:Y:S02]  /*17c60*/  SHF.L.U32 R2, R2, 0x1f, RZ ;  /* 0x0000001f02027819 */ /* 0x000fe400000006ff */
[----:B-1----:R-:W-:-:S04]  /*17c70*/  LEA R7, R4, R3, 0x18 ;  /* 0x0000000304077211 */ /* 0x002fc800078ec0ff */
[----:B------:R-:W1:Y:S02]  /*17c80*/  SYNCS.PHASECHK.TRANS64.TRYWAIT P0, [R7+URZ+0x2a820], R2 ;  /* 0x02a82002070075a7 */ /* 0x000e64000800017f */
[----:B-1----:R-:W-:Y:S05]  /*17c90*/  @!P0 BRA `(.L_x_5078) ;  /* 0x0000002000c48947 */ /* 0x002fea0003800000 */
.L_x_5151:
        /* <DEDUP_REMOVED lines=13> */
.L_x_5079:
[----:B------:R-:W-:Y:S01]  /*17d70*/  IMAD R5, R0, 0x8, R7 ;  /* 0x0000000800057824 */ /* 0x000fe200078e0207 */
[----:B------:R-:W-:Y:S01]  /*17d80*/  SHF.L.U32 R2, R20, 0x1f, RZ ;  /* 0x0000001f14027819 */ /* 0x000fe200000006ff */
[----:B------:R-:W-:-:S03]  /*17d90*/  VIADD R0, R0, 0x1 ;  /* 0x0000000100007836 */ /* 0x000fc60000000000 */
[----:B------:R-:W1:Y:S02]  /*17da0*/  SYNCS.PHASECHK.TRANS64.TRYWAIT P1, [R5+URZ+0x2a840], R2 ;  /* 0x02a84002050075a7 */ /* 0x000e64000802017f */
[----:B------:R-:W-:-:S04]  /*17db0*/  ISETP.NE.AND P2, PT, R0, 0x2, PT ;  /* 0x000000020000780c */ /* 0x000fc80003f45270 */
[----:B------:R-:W-:Y:S01]  /*17dc0*/  SEL R3, RZ, 0x1, P2 ;  /* 0x00000001ff037807 */ /* 0x000fe20001000000 */
[----:B-1----:R-:W-:Y:S08]  /*17dd0*/  @!P1 BRA `(.L_x_5080) ;  /* 0x0000002000889947 */ /* 0x002ff00003800000 */
.L_x_5152:
[----:B------:R-:W-:Y:S02]  /*17de0*/  SEL R0, R0, RZ, P2 ;  /* 0x000000ff00007207 */ /* 0x000fe40001000000 */
[----:B------:R-:W-:Y:S01]  /*17df0*/  LOP3.LUT R3, R20, R3, RZ, 0x3c, !PT ;  /* 0x0000000314037212 */ /* 0x000fe200078e3cff */
[----:B------:R-:W-:Y:S06]  /*17e00*/  @!P0 BRA `(.L_x_5081) ;  /* 0x0000000000048947 */ /* 0x000fec0003800000 */
[----:B------:R-:W-:Y:S01]  /*17e10*/  BPT.TRAP 0x1 ;  /* 0x000000040000795c */ /* 0x000fe20000300000 */
.L_x_5081:
[----:B------:R-:W-:Y:S01]  /*17e20*/  IMAD R7, R0, 0x8, R7 ;  /* 0x0000000800077824 */ /* 0x000fe200078e0207 */
[----:B------:R-:W-:-:S04]  /*17e30*/  SHF.L.U32 R0, R3, 0x1f, RZ ;  /* 0x0000001f03007819 */ /* 0x000fc800000006ff */
[----:B------:R-:W2:Y:S02]  /*17e40*/  SYNCS.PHASECHK.TRANS64.TRYWAIT P1, [R7+URZ+0x2a840], R0 ;  /* 0x02a84000070075a7 */ /* 0x000ea4000802017f */
[----:B--2---:R-:W-:Y:S05]  /*17e50*/  @!P1 BRA `(.L_x_5082) ;  /* 0x00000020007c9947 */ /* 0x004fea0003800000 */
.L_x_5153:
[----:B------:R-:W-:Y:S05]  /*17e60*/  @!P0 BRA `(.L_x_5083) ;  /* 0x0000000000048947 */ /* 0x000fea0003800000 */
[----:B------:R-:W-:Y:S01]  /*17e70*/  BPT.TRAP 0x1 ;  /* 0x000000040000795c */ /* 0x000fe20000300000 */
.L_x_5083:
[----:B------:R-:W3:Y:S02]  /*17e80*/  SYNCS.PHASECHK.TRANS64.TRYWAIT P1, [R5+URZ+0x2a860], R2 ;  /* 0x02a86002050075a7 */ /* 0x000ee4000802017f */
[----:B---3--:R-:W-:Y:S05]  /*17e90*/  @!P1 BRA `(.L_x_5084) ;  /* 0x0000002000809947 */ /* 0x008fea0003800000 */
.L_x_5154:
[----:B------:R-:W-:Y:S05]  /*17ea0*/  @!P0 BRA `(.L_x_5085) ;  /* 0x0000000000048947 */ /* 0x000fea0003800000 */
[----:B------:R-:W-:Y:S01]  /*17eb0*/  BPT.TRAP 0x1 ;  /* 0x000000040000795c */ /* 0x000fe20000300000 */
.L_x_5085:
[----:B------:R-:W4:Y:S02]  /*17ec0*/  SYNCS.PHASECHK.TRANS64.TRYWAIT P1, [R7+URZ+0x2a860], R0 ;  /* 0x02a86000070075a7 */ /* 0x000f24000802017f */
[----:B----4-:R-:W-:Y:S05]  /*17ed0*/  @!P1 BRA `(.L_x_5086) ;  /* 0x0000002000849947 */ /* 0x010fea0003800000 */
.L_x_5155:
[----:B------:R-:W-:Y:S05]  /*17ee0*/  @!P0 BRA `(.L_x_5087) ;  /* 0x0000000000048947 */ /* 0x000fea0003800000 */
[----:B------:R-:W-:Y:S01]  /*17ef0*/  BPT.TRAP 0x1 ;  /* 0x000000040000795c */ /* 0x000fe20000300000 */
.L_x_5087:
[----:B------:R-:W0:Y:S02]  /*17f00*/  SYNCS.PHASECHK.TRANS64.TRYWAIT P1, [R5+URZ+0x2a880], R2 ;  /* 0x02a88002050075a7 */ /* 0x000e24000802017f */
[----:B0-----:R-:W-:Y:S05]  /*17f10*/  @!P1 BRA `(.L_x_5088) ;  /* 0x0000002000889947 */ /* 0x001fea0003800000 */
.L_x_5156:
[----:B------:R-:W-:Y:S05]  /*17f20*/  @!P0 BRA `(.L_x_5089) ;  /* 0x0000000000048947 */ /* 0x000fea0003800000 */
[----:B------:R-:W-:Y:S01]  /*17f30*/  BPT.TRAP 0x1 ;  /* 0x000000040000795c */ /* 0x000fe20000300000 */
.L_x_5089:
[----:B------:R0:W0:Y:S02]  /*17f40*/  SYNCS.PHASECHK.TRANS64.TRYWAIT P0, [R7+URZ+0x2a880], R0 ;  /* 0x02a88000070075a7 */ /* 0x000024000800017f */
[----:B0-----:R-:W-:Y:S05]  /*17f50*/  @!P0 NANOSLEEP.SYNCS 0x989680 ;  /* 0x009896800000895d */ /* 0x001fea0003900000 */
[----:B------:R-:W0:Y:S02]  /*17f60*/  @!P0 SYNCS.PHASECHK.TRANS64 P0, [R7+URZ+0x2a880], R0 ;  /* 0x02a88000070085a7 */ /* 0x000e24000800007f */
[----:B0-----:R-:W-:Y:S05]  /*17f70*/  @!P0 BRA `(.L_x_5089) ;  /* 0xfffffffc00f08947 */ /* 0x001fea000383ffff */
.L_x_4936:
[----:B------:R-:W-:Y:S05]  /*17f80*/  BSYNC B6 ;  /* 0x0000000000067941 */ /* 0x000fea0003800000 */
.L_x_4933:
[----:B------:R-:W-:Y:S05]  /*17f90*/  EXIT ;  /* 0x000000000000794d */ /* 0x000fea0003800000 */
.L_x_4946:
[----:B0-----:R-:W-:-:S04]  /*17fa0*/  IMAD.U32 R3, RZ, RZ, UR36 ;  /* 0x00000024ff037e24 */ /* 0x001fc8000f8e00ff */
[----:B------:R0:W1:Y:S03]  /*17fb0*/  SYNCS.PHASECHK.TRANS64.TRYWAIT P0, [R3+URZ+0x2a800], R8 ;  /* 0x02a80008030075a7 */ /* 0x000066000800017f */
[----:B-1----:R-:W-:Y:S05]  /*17fc0*/  @!P0 NANOSLEEP.SYNCS 0x989680 ;  /* 0x009896800000895d */ /* 0x002fea0003900000 */
[----:B------:R-:W1:Y:S02]  /*17fd0*/  @!P0 SYNCS.PHASECHK.TRANS64 P0, [R3+URZ+0x2a800], R8 ;  /* 0x02a80008030085a7 */ /* 0x000e64000800007f */
[----:B-1----:R-:W-:Y:S05]  /*17fe0*/  @!P0 BRA `(.L_x_4946) ;  /* 0xfffffffc00ec8947 */ /* 0x002fea000383ffff */
[----:B------:R-:W-:Y:S05]  /*17ff0*/  BRA `(.L_x_5090) ;  /* 0xfffffe9800e07947 */ /* 0x000fea000383ffff */
.L_x_4950:
[----:B0-----:R-:W-:-:S04]  /*18000*/  IMAD.U32 R3, RZ, RZ, UR36 ;  /* 0x00000024ff037e24 */ /* 0x001fc8000f8e00ff */
[----:B------:R0:W2:Y:S03]  /*18010*/  SYNCS.PHASECHK.TRANS64.TRYWAIT P1, [R3+URZ+0x2a830], R8 ;  /* 0x02a83008030075a7 */ /* 0x0000a6000802017f */
[----:B--2---:R-:W-:Y:S05]  /*18020*/  @!P1 NANOSLEEP.SYNCS 0x989680 ;  /* 0x009896800000995d */ /* 0x004fea0003900000 */
[----:B------:R-:W2:Y:S02]  /*18030*/  @!P1 SYNCS.PHASECHK.TRANS64 P1, [R3+URZ+0x2a830], R8 ;  /* 0x02a83008030095a7 */ /* 0x000ea4000802007f */
[----:B--2---:R-:W-:Y:S05]  /*18040*/  @!P1 BRA `(.L_x_4950) ;  /* 0xfffffffc00ec9947 */ /* 0x004fea000383ffff */
[----:B------:R-:W-:Y:S05]  /*18050*/  BRA `(.L_x_4949) ;  /* 0xfffffe9800fc7947 */ /* 0x000fea000383ffff */
.L_x_4967:
[----:B-1----:R-:W-:-:S04]  /*18060*/  IMAD.U32 R12, RZ, RZ, UR6 ;  /* 0x00000006ff0c7e24 */ /* 0x002fc8000f8e00ff */
[----:B------:R1:W2:Y:S03]  /*18070*/  SYNCS.PHASECHK.TRANS64.TRYWAIT P1, [R12+URZ+0x2a830], R11 ;  /* 0x02a8300b0c0075a7 */ /* 0x0002a6000802017f */
[----:B--2---:R-:W-:Y:S05]  /*18080*/  @!P1 NANOSLEEP.SYNCS 0x989680 ;  /* 0x009896800000995d */ /* 0x004fea0003900000 */
[----:B------:R-:W2:Y:S02]  /*18090*/  @!P1 SYNCS.PHASECHK.TRANS64 P1, [R12+URZ+0x2a830], R11 ;  /* 0x02a8300b0c0095a7 */ /* 0x000ea4000802007f */
[----:B--2---:R-:W-:Y:S05]  /*180a0*/  @!P1 BRA `(.L_x_4967) ;  /* 0xfffffffc00ec9947 */ /* 0x004fea000383ffff */
[----:B------:R-:W-:Y:S05]  /*180b0*/  BRA `(.L_x_4964) ;  /* 0xfffffedc00187947 */ /* 0x000fea000383ffff */
.L_x_4971:
[----:B-1----:R-:W-:-:S04]  /*180c0*/  IMAD.U32 R12, RZ, RZ, UR6 ;  /* 0x00000006ff0c7e24 */ /* 0x002fc8000f8e00ff */
[----:B------:R1:W2:Y:S03]  /*180d0*/  SYNCS.PHASECHK.TRANS64.TRYWAIT P1, [R12+URZ+0x2a850], R11 ;  /* 0x02a8500b0c0075a7 */ /* 0x0002a6000802017f */
[----:B--2---:R-:W-:Y:S05]  /*180e0*/  @!P1 NANOSLEEP.SYNCS 0x989680 ;  /* 0x009896800000995d */ /* 0x004fea0003900000 */
[----:B------:R-:W2:Y:S02]  /*180f0*/  @!P1 SYNCS.PHASECHK.TRANS64 P1, [R12+URZ+0x2a850], R11 ;  /* 0x02a8500b0c0095a7 */ /* 0x000ea4000802007f */
[----:B--2---:R-:W-:Y:S05]  /*18100*/  @!P1 BRA `(.L_x_4971) ;  /* 0xfffffffc00ec9947 */ /* 0x004fea000383ffff */
[----:B------:R-:W-:Y:S05]  /*18110*/  BRA `(.L_x_4968) ;  /* 0xfffffedc00c47947 */ /* 0x000fea000383ffff */
.L_x_4990:
[----:B-1----:R-:W-:-:S04]  /*18120*/  IMAD.U32 R12, RZ, RZ, UR6 ;  /* 0x00000006ff0c7e24 */ /* 0x002fc8000f8e00ff */
[----:B------:R1:W2:Y:S03]  /*18130*/  SYNCS.PHASECHK.TRANS64.TRYWAIT P1, [R12+URZ+0x2a830], R11 ;  /* 0x02a8300b0c0075a7 */ /* 0x0002a6000802017f */
[----:B--2---:R-:W-:Y:S05]  /*18140*/  @!P1 NANOSLEEP.SYNCS 0x989680 ;  /* 0x009896800000995d */ /* 0x004fea0003900000 */
[----:B------:R-:W2:Y:S02]  /*18150*/  @!P1 SYNCS.PHASECHK.TRANS64 P1, [R12+URZ+0x2a830], R11 ;  /* 0x02a8300b0c0095a7 */ /* 0x000ea4000802007f */
[----:B--2---:R-:W-:Y:S05]  /*18160*/  @!P1 BRA `(.L_x_4990) ;  /* 0xfffffffc00ec9947 */ /* 0x004fea000383ffff */
[----:B------:R-:W-:Y:S05]  /*18170*/  BRA `(.L_x_4987) ;  /* 0xffffff1800047947 */ /* 0x000fea000383ffff */
.L_x_4994:
[----:B-1----:R-:W-:-:S04]  /*18180*/  IMAD.U32 R12, RZ, RZ, UR6 ;  /* 0x00000006ff0c7e24 */ /* 0x002fc8000f8e00ff */
[----:B------:R1:W2:Y:S03]  /*18190*/  SYNCS.PHASECHK.TRANS64.TRYWAIT P1, [R12+URZ+0x2a850], R11 ;  /* 0x02a8500b0c0075a7 */ /* 0x0002a6000802017f */
[----:B--2---:R-:W-:Y:S05]  /*181a0*/  @!P1 NANOSLEEP.SYNCS 0x989680 ;  /* 0x009896800000995d */ /* 0x004fea0003900000 */
[----:B------:R-:W2:Y:S02]  /*181b0*/  @!P1 SYNCS.PHASECHK.TRANS64 P1, [R12+URZ+0x2a850], R11 ;  /* 0x02a8500b0c0095a7 */ /* 0x000ea4000802007f */
[----:B--2---:R-:W-:Y:S05]  /*181c0*/  @!P1 BRA `(.L_x_4994) ;  /* 0xfffffffc00ec9947 */ /* 0x004fea000383ffff */
[----:B------:R-:W-:Y:S05]  /*181d0*/  BRA `(.L_x_4991) ;  /* 0xffffff1800b07947 */ /* 0x000fea000383ffff */
.L_x_5002:
[----:B-1----:R-:W-:-:S04]  /*181e0*/  IMAD.U32 R13, RZ, RZ, UR6 ;  /* 0x00000006ff0d7e24 */ /* 0x002fc8000f8e00ff */
[----:B------:R1:W2:Y:S03]  /*181f0*/  SYNCS.PHASECHK.TRANS64.TRYWAIT P1, [R13+URZ+0x2a830], R12 ;  /* 0x02a8300c0d0075a7 */ /* 0x0002a6000802017f */
[----:B--2---:R-:W-:Y:S05]  /*18200*/  @!P1 NANOSLEEP.SYNCS 0x989680 ;  /* 0x009896800000995d */ /* 0x004fea0003900000 */
[----:B------:R-:W2:Y:S02]  /*18210*/  @!P1 SYNCS.PHASECHK.TRANS64 P1, [R13+URZ+0x2a830], R12 ;  /* 0x02a8300c0d0095a7 */ /* 0x000ea4000802007f */
[----:B--2---:R-:W-:Y:S05]  /*18220*/  @!P1 BRA `(.L_x_5002) ;  /* 0xfffffffc00ec9947 */ /* 0x004fea000383ffff */
[----:B------:R-:W-:Y:S05]  /*18230*/  BRA `(.L_x_4999) ;  /* 0xffffff4000187947 */ /* 0x000fea000383ffff */
.L_x_5006:
[----:B-1----:R-:W-:-:S04]  /*18240*/  IMAD.U32 R13, RZ, RZ, UR6 ;  /* 0x00000006ff0d7e24 */ /* 0x002fc8000f8e00ff */
[----:B------:R1:W2:Y:S03]  /*18250*/  SYNCS.PHASECHK.TRANS64.TRYWAIT P1, [R13+URZ+0x2a850], R12 ;  /* 0x02a8500c0d0075a7 */ /* 0x0002a6000802017f */
[----:B--2---:R-:W-:Y:S05]  /*18260*/  @!P1 NANOSLEEP.SYNCS 0x989680 ;  /* 0x009896800000995d */ /* 0x004fea0003900000 */
[----:B------:R-:W2:Y:S02]  /*18270*/  @!P1 SYNCS.PHASECHK.TRANS64 P1, [R13+URZ+0x2a850], R12 ;  /* 0x02a8500c0d0095a7 */ /* 0x000ea4000802007f */
[----:B--2---:R-:W-:Y:S05]  /*18280*/  @!P1 BRA `(.L_x_5006) ;  /* 0xfffffffc00ec9947 */ /* 0x004fea000383ffff */
[----:B------:R-:W-:Y:S05]  /*18290*/  BRA `(.L_x_5003) ;  /* 0xffffff4000b47947 */ /* 0x000fea000383ffff */
.L_x_5021:
[----:B-1----:R-:W-:-:S04]  /*182a0*/  IMAD.U32 R5, RZ, RZ, UR11 ;  /* 0x0000000bff057e24 */ /* 0x002fc8000f8e00ff */
[----:B------:R1:W2:Y:S03]  /*182b0*/  SYNCS.PHASECHK.TRANS64.TRYWAIT P1, [R5+URZ+0x2a850], R0 ;  /* 0x02a85000050075a7 */ /* 0x0002a6000802017f */
[----:B--2---:R-:W-:Y:S05]  /*182c0*/  @!P1 NANOSLEEP.SYNCS 0x989680 ;  /* 0x009896800000995d */ /* 0x004fea0003900000 */
[----:B------:R-:W2:Y:S02]  /*182d0*/  @!P1 SYNCS.PHASECHK.TRANS64 P1, [R5+URZ+0x2a850], R0 ;  /* 0x02a85000050095a7 */ /* 0x000ea4000802007f */
[----:B--2---:R-:W-:Y:S05]  /*182e0*/  @!P1 BRA `(.L_x_5021) ;  /* 0xfffffffc00ec9947 */ /* 0x004fea000383ffff */
[----:B------:R-:W-:Y:S05]  /*182f0*/  BRA `(.L_x_5020) ;  /* 0xffffff78000c7947 */ /* 0x000fea000383ffff */
.L_x_5040:
[----:B------:R-:W-:Y:S02]  /*18300*/  IMAD.MOV.U32 R13, RZ, RZ, R24 ;  /* 0x000000ffff0d7224 */ /* 0x000fe400078e0018 */
[----:B------:R-:W-:Y:S02]  /*18310*/  IMAD.MOV.U32 R12, RZ, RZ, RZ ;  /* 0x000000ffff0c7224 */ /* 0x000fe400078e00ff */
[----:B------:R-:W-:Y:S02]  /*18320*/  IMAD.MOV.U32 R11, RZ, RZ, 0x1f ;  /* 0x0000001fff0b7424 */ /* 0x000fe400078e00ff */
[----:B------:R-:W-:-:S07]  /*18330*/  IMAD.MOV.U32 R15, RZ, RZ, -0x1 ;  /* 0xffffffffff0f7424 */ /* 0x000fce00078e00ff */
[----:B0----5:R-:W-:Y:S05]  /*18340*/  WARPSYNC.COLLECTIVE R15, `(.L_x_5091) ;  /* 0x000000000f087348 */ /* 0x021fea0003c00000 */
[----:B------:R1:W2:Y:S02]  /*18350*/  SHFL.IDX P6, R14, R13, R12, R11 ;  /* 0x0000000c0d0e7389 */ /* 0x0002a400000c000b */
[----:B012--5:R-:W-:Y:S01]  /*18360*/  ENDCOLLECTIVE ;  /* 0x000000000000791b */ /* 0x027fe20003800000 */
.L_x_5091:
[----:B------:R-:W-:Y:S05]  /*18370*/  BRA `(.L_x_5092) ;  /* 0xffffffc8000c7947 */ /* 0x000fea000383ffff */
.L_x_5042:
[----:B-1----:R1:W2:Y:S02]  /*18380*/  SYNCS.PHASECHK.TRANS64.TRYWAIT P0, [R34+URZ+0x2a880], R20 ;  /* 0x02a88014220075a7 */ /* 0x0022a4000800017f */
[----:B--2---:R-:W-:Y:S05]  /*18390*/  @!P0 NANOSLEEP.SYNCS 0x989680 ;  /* 0x009896800000895d */ /* 0x004fea0003900000 */
[----:B------:R-:W2:Y:S02]  /*183a0*/  @!P0 SYNCS.PHASECHK.TRANS64 P0, [R34+URZ+0x2a880], R20 ;  /* 0x02a88014220085a7 */ /* 0x000ea4000800007f */
[----:B--2---:R-:W-:Y:S05]  /*183b0*/  @!P0 BRA `(.L_x_5042) ;  /* 0xfffffffc00f08947 */ /* 0x004fea000383ffff */
[----:B------:R-:W-:Y:S05]  /*183c0*/  BRA `(.L_x_5093) ;  /* 0xffffffc800707947 */ /* 0x000fea000383ffff */
.L_x_5043:
        /* <DEDUP_REMOVED lines=8> */
.L_x_5095:
[----:B------:R-:W-:Y:S05]  /*18450*/  BSYNC B0 ;  /* 0x0000000000007941 */ /* 0x000fea0003800000 */
.L_x_5094:
[----:B------:R-:W-:Y:S01]  /*18460*/  IMAD.MOV.U32 R13, RZ, RZ, R8 ;  /* 0x000000ffff0d7224 */ /* 0x000fe200078e0008 */
[----:B------:R-:W0:Y:S01]  /*18470*/  LDC R21, c[0x0][0x2f4] ;  /* 0x0000bd00ff157b82 */ /* 0x000e220000000800 */
[----:B------:R-:W-:Y:S01]  /*18480*/  IMAD.MOV.U32 R12, RZ, RZ, RZ ;  /* 0x000000ffff0c7224 */ /* 0x000fe200078e00ff */
[----:B------:R-:W-:Y:S01]  /*18490*/  LOP3.LUT R16, R16, 0xffffffdf, RZ, 0xc0, !PT ;  /* 0xffffffdf10107812 */ /* 0x000fe200078ec0ff */
        /* <DEDUP_REMOVED lines=8> */
.L_x_5096:
[-C--:B------:R-:W-:Y:S01]  /*18520*/  ISETP.GE.AND P4, PT, R30, R21.reuse, PT ;  /* 0x000000151e00720c */ /* 0x080fe20003f86270 */
[----:B------:R-:W-:Y:S01]  /*18530*/  IMAD.MOV.U32 R13, RZ, RZ, R9 ;  /* 0x000000ffff0d7224 */ /* 0x000fe200078e0009 */
[-C--:B------:R-:W-:Y:S01]  /*18540*/  ISETP.GE.AND P3, PT, R25, R21.reuse, PT ;  /* 0x000000151900720c */ /* 0x080fe20003f66270 */
[----:B------:R-:W-:Y:S01]  /*18550*/  IMAD.MOV.U32 R12, RZ, RZ, 0x1 ;  /* 0x00000001ff0c7424 */ /* 0x000fe200078e00ff */
[----:B------:R-:W-:Y:S02]  /*18560*/  ISETP.GE.AND P2, PT, R24, R21, PT ;  /* 0x000000151800720c */ /* 0x000fe40003f46270 */
[----:B------:R-:W-:-:S13]  /*18570*/  IADD3 R2, P0, R30, R14, RZ ;  /* 0x0000000e1e027210 */ /* 0x000fda0007f1e0ff */
[----:B------:R-:W-:Y:S05]  /*18580*/  WARPSYNC.COLLECTIVE R15, `(.L_x_5097) ;  /* 0x000000000f087348 */ /* 0x000fea0003c00000 */
[----:B------:R0:W1:Y:S02]  /*18590*/  SHFL.IDX P6, R14, R13, R12, R11 ;  /* 0x0000000c0d0e7389 */ /* 0x00006400000c000b */
[----:B01----:R-:W-:Y:S01]  /*185a0*/  ENDCOLLECTIVE ;  /* 0x000000000000791b */ /* 0x003fe20003800000 */
.L_x_5097:
        /* <DEDUP_REMOVED lines=15> */
.L_x_5098:
[----:B------:R-:W-:Y:S02]  /*186a0*/  IMAD.MOV.U32 R13, RZ, RZ, R9 ;  /* 0x000000ffff0d7224 */ /* 0x000fe400078e0009 */
[----:B------:R-:W-:Y:S01]  /*186b0*/  IMAD.MOV.U32 R12, RZ, RZ, 0x2 ;  /* 0x00000002ff0c7424 */ /* 0x000fe200078e00ff */
[----:B------:R-:W-:-:S13]  /*186c0*/  IADD3 R2, P0, R30, R14, RZ ;  /* 0x0000000e1e027210 */ /* 0x000fda0007f1e0ff */
[----:B------:R-:W-:Y:S05]  /*186d0*/  WARPSYNC.COLLECTIVE R15, `(.L_x_5099) ;  /* 0x000000000f087348 */ /* 0x000fea0003c00000 */
[----:B------:R0:W1:Y:S02]  /*186e0*/  SHFL.IDX P6, R14, R13, R12, R11 ;  /* 0x0000000c0d0e7389 */ /* 0x00006400000c000b */
[----:B01----:R-:W-:Y:S01]  /*186f0*/  ENDCOLLECTIVE ;  /* 0x000000000000791b */ /* 0x003fe20003800000 */
.L_x_5099:
        /* <DEDUP_REMOVED lines=15> */
.L_x_5100:
[----:B------:R-:W-:Y:S02]  /*187f0*/  IMAD.MOV.U32 R13, RZ, RZ, R9 ;  /* 0x000000ffff0d7224 */ /* 0x000fe400078e0009 */
[----:B------:R-:W-:Y:S01]  /*18800*/  IMAD.MOV.U32 R12, RZ, RZ, 0x3 ;  /* 0x00000003ff0c7424 */ /* 0x000fe200078e00ff */
[----:B------:R-:W-:-:S13]  /*18810*/  IADD3 R2, P0, R30, R14, RZ ;  /* 0x0000000e1e027210 */ /* 0x000fda0007f1e0ff */
[----:B------:R-:W-:Y:S05]  /*18820*/  WARPSYNC.COLLECTIVE R15, `(.L_x_5101) ;  /* 0x000000000f087348 */ /* 0x000fea0003c00000 */
[----:B------:R0:W1:Y:S02]  /*18830*/  SHFL.IDX P6, R14, R13, R12, R11 ;  /* 0x0000000c0d0e7389 */ /* 0x00006400000c000b */
[----:B01----:R-:W-:Y:S01]  /*18840*/  ENDCOLLECTIVE ;  /* 0x000000000000791b */ /* 0x003fe20003800000 */
.L_x_5101:
        /* <DEDUP_REMOVED lines=12> */
.L_x_5102:
[----:B------:R-:W-:Y:S01]  /*18910*/  @!PT LDS RZ, [RZ] ;  /* 0x00000000fffff984 */ /* 0x000fe20000000800 */
[----:B------:R-:W-:Y:S01]  /*18920*/  @!PT LDS RZ, [RZ] ;  /* 0x00000000fffff984 */ /* 0x000fe20000000800 */
[----:B------:R-:W-:Y:S01]  /*18930*/  @!PT LDS RZ, [RZ] ;  /* 0x00000000fffff984 */ /* 0x000fe20000000800 */
[----:B------:R0:W-:Y:S01]  /*18940*/  LDGSTS.E.BYPASS.LTC128B.128 [R17+0xf400], desc[UR46][R2.64+0x40], !P0 ;  /* 0x0f40004002117fae */ /* 0x0001e2000c101d6e */
[----:B------:R-:W-:-:S13]  /*18950*/  ISETP.LT.OR P0, PT, R6, 0x41, P2 ;  /* 0x000000410600780c */ /* 0x000fda0001701670 */
[----:B------:R0:W-:Y:S01]  /*18960*/  LDGSTS.E.BYPASS.LTC128B.128 [R17+0x11400], desc[UR46][R2.64+0x80], !P0 ;  /* 0x1140008002117fae */ /* 0x0001e2000c101d6e */
[C---:B------:R-:W-:Y:S02]  /*18970*/  ISETP.GE.AND P0, PT, R6.reuse, 0x21, PT ;  /* 0x000000210600780c */ /* 0x040fe40003f06270 */
[----:B------:R-:W-:-:S13]  /*18980*/  ISETP.GE.AND P6, PT, R6, 0x61, PT ;  /* 0x000000610600780c */ /* 0x000fda0003fc6270 */
[----:B------:R-:W-:Y:S01]  /*18990*/  @P6 LOP3.LUT R16, R16, 0x20, RZ, 0xfc, !PT ;  /* 0x0000002010106812 */ /* 0x000fe200078efcff */
[----:B0-----:R-:W-:Y:S06]  /*189a0*/  BRA `(.L_x_5103) ;  /* 0xffffffc800247947 */ /* 0x001fec000383ffff */
.L_x_5046:
[----:B0-----:R0:W2:Y:S02]  /*189b0*/  SYNCS.PHASECHK.TRANS64.TRYWAIT P2, [R34+URZ+0x2a840], R20 ;  /* 0x02a84014220075a7 */ /* 0x0010a4000804017f */
[----:B--2---:R-:W-:Y:S05]  /*189c0*/  @!P2 NANOSLEEP.SYNCS 0x989680 ;  /* 0x009896800000a95d */ /* 0x004fea0003900000 */
[----:B------:R-:W2:Y:S02]  /*189d0*/  @!P2 SYNCS.PHASECHK.TRANS64 P2, [R34+URZ+0x2a840], R20 ;  /* 0x02a840142200a5a7 */ /* 0x000ea4000804007f */
[----:B--2---:R-:W-:Y:S05]  /*189e0*/  @!P2 BRA `(.L_x_5046) ;  /* 0xfffffffc00f0a947 */ /* 0x004fea000383ffff */
[----:B------:R-:W-:Y:S05]  /*189f0*/  BRA `(.L_x_5104) ;  /* 0xffffffc8006c7947 */ /* 0x000fea000383ffff */
.L_x_5047:
        /* <DEDUP_REMOVED lines=8> */
.L_x_5106:
[----:B------:R-:W-:Y:S05]  /*18a80*/  BSYNC B0 ;  /* 0x0000000000007941 */ /* 0x000fea0003800000 */
.L_x_5105:
        /* <DEDUP_REMOVED lines=8> */
.L_x_5107:
        /* <DEDUP_REMOVED lines=13> */
.L_x_5108:
[----:B------:R-:W-:Y:S01]  /*18be0*/  @!PT LDS RZ, [RZ] ;  /* 0x00000000fffff984 */ /* 0x000fe20000000800 */
[----:B------:R-:W-:Y:S01]  /*18bf0*/  @!PT LDS RZ, [RZ] ;  /* 0x00000000fffff984 */ /* 0x000fe20000000800 */
[----:B------:R-:W-:Y:S01]  /*18c00*/  @!PT LDS RZ, [RZ] ;  /* 0x00000000fffff984 */ /* 0x000fe20000000800 */
[----:B------:R0:W-:Y:S04]  /*18c10*/  @P5 LDGSTS.E.BYPASS.LTC128B.128 [R17+0x20400], desc[UR46][R2.64+0x40], !P4 ;  /* 0x2040004002115fae */ /* 0x0001e8000e101d6e */
[----:B------:R0:W-:Y:S01]  /*18c20*/  @P5 LDGSTS.E.BYPASS.LTC128B.128 [R17+0x22400], desc[UR46][R2.64+0x80], !P3 ;  /* 0x2240008002115fae */ /* 0x0001e2000d901d6e */
[----:B------:R-:W-:Y:S01]  /*18c30*/  ISETP.GE.AND P5, PT, R30, R6, PT ;  /* 0x000000061e00720c */ /* 0x000fe20003fa6270 */
[----:B------:R-:W-:Y:S02]  /*18c40*/  IMAD.MOV.U32 R13, RZ, RZ, R0 ;  /* 0x000000ffff0d7224 */ /* 0x000fe400078e0000 */
[----:B------:R-:W-:-:S10]  /*18c50*/  IMAD.MOV.U32 R5, RZ, RZ, R14 ;  /* 0x000000ffff057224 */ /* 0x000fd400078e000e */
[----:B0-----:R-:W-:Y:S05]  /*18c60*/  WARPSYNC.COLLECTIVE R15, `(.L_x_5109) ;  /* 0x000000000f087348 */ /* 0x001fea0003c00000 */
[----:B------:R1:W2:Y:S02]  /*18c70*/  SHFL.IDX P6, R14, R13, R12, R11 ;  /* 0x0000000c0d0e7389 */ /* 0x0002a400000c000b */
[----:B012---:R-:W-:Y:S01]  /*18c80*/  ENDCOLLECTIVE ;  /* 0x000000000000791b */ /* 0x007fe20003800000 */
.L_x_5109:
[----:B------:R-:W-:Y:S02]  /*18c90*/  IMAD.MOV.U32 R13, RZ, RZ, R4 ;  /* 0x000000ffff0d7224 */ /* 0x000fe400078e0004 */
[----:B------:R-:W-:Y:S01]  /*18ca0*/  IMAD.MOV.U32 R12, RZ, RZ, 0x2 ;  /* 0x00000002ff0c7424 */ /* 0x000fe200078e00ff */
[----:B------:R-:W-:-:S05]  /*18cb0*/  @P0 IADD3 R14, P2, R30, R14, RZ ;  /* 0x0000000e1e0e0210 */ /* 0x000fca0007f5e0ff */
[----:B------:R-:W-:-:S08]  /*18cc0*/  @P0 IMAD.MOV.U32 R2, RZ, RZ, R14 ;  /* 0x000000ffff020224 */ /* 0x000fd000078e000e */
[----:B------:R-:W-:Y:S05]  /*18cd0*/  WARPSYNC.COLLECTIVE R15, `(.L_x_5110) ;  /* 0x000000000f087348 */ /* 0x000fea0003c00000 */
[----:B------:R0:W1:Y:S02]  /*18ce0*/  SHFL.IDX P6, R14, R13, R12, R11 ;  /* 0x0000000c0d0e7389 */ /* 0x00006400000c000b */
[----:B01----:R-:W-:Y:S01]  /*18cf0*/  ENDCOLLECTIVE ;  /* 0x000000000000791b */ /* 0x003fe20003800000 */
.L_x_5110:
        /* <DEDUP_REMOVED lines=13> */
.L_x_5111:
[----:B------:R-:W-:Y:S02]  /*18dd0*/  IMAD.MOV.U32 R13, RZ, RZ, R4 ;  /* 0x000000ffff0d7224 */ /* 0x000fe400078e0004 */
[----:B------:R-:W-:Y:S01]  /*18de0*/  IMAD.MOV.U32 R12, RZ, RZ, 0x3 ;  /* 0x00000003ff0c7424 */ /* 0x000fe200078e00ff */
[----:B------:R-:W-:-:S05]  /*18df0*/  @P1 IADD3 R14, P0, R30, R14, RZ ;  /* 0x0000000e1e0e1210 */ /* 0x000fca0007f1e0ff */
[----:B------:R-:W-:-:S08]  /*18e00*/  @P1 IMAD.MOV.U32 R2, RZ, RZ, R14 ;  /* 0x000000ffff021224 */ /* 0x000fd000078e000e */
[----:B------:R-:W-:Y:S05]  /*18e10*/  WARPSYNC.COLLECTIVE R15, `(.L_x_5112) ;  /* 0x000000000f087348 */ /* 0x000fea0003c00000 */
[----:B------:R0:W1:Y:S02]  /*18e20*/  SHFL.IDX P6, R14, R13, R12, R11 ;  /* 0x0000000c0d0e7389 */ /* 0x00006400000c000b */
[----:B01----:R-:W-:Y:S01]  /*18e30*/  ENDCOLLECTIVE ;  /* 0x000000000000791b */ /* 0x003fe20003800000 */
.L_x_5112:
        /* <DEDUP_REMOVED lines=13> */
.L_x_5113:
[----:B------:R-:W-:Y:S05]  /*18f10*/  BRA `(.L_x_5114) ;  /* 0xffffffc400fc7947 */ /* 0x000fea000383ffff */
.L_x_5050:
[----:B------:R-:W-:Y:S02]  /*18f20*/  IMAD.MOV.U32 R13, RZ, RZ, R4 ;  /* 0x000000ffff0d7224 */ /* 0x000fe400078e0004 */
[----:B------:R-:W-:Y:S02]  /*18f30*/  IMAD.MOV.U32 R12, RZ, RZ, RZ ;  /* 0x000000ffff0c7224 */ /* 0x000fe400078e00ff */
[----:B------:R-:W-:Y:S02]  /*18f40*/  IMAD.MOV.U32 R11, RZ, RZ, 0x1c1f ;  /* 0x00001c1fff0b7424 */ /* 0x000fe400078e00ff */
[----:B------:R-:W-:Y:S02]  /*18f50*/  IMAD.MOV.U32 R15, RZ, RZ, -0x1 ;  /* 0xffffffffff0f7424 */ /* 0x000fe400078e00ff */
[----:B------:R-:W-:-:S07]  /*18f60*/  VIADD R6, R27, UR40 ;  /* 0x000000281b067c36 */ /* 0x000fce0008000000 */
[----:B01----:R-:W-:Y:S05]  /*18f70*/  WARPSYNC.COLLECTIVE R15, `(.L_x_5115) ;  /* 0x000000000f087348 */ /* 0x003fea0003c00000 */
[----:B------:R2:W3:Y:S02]  /*18f80*/  SHFL.IDX P6, R14, R13, R12, R11 ;  /* 0x0000000c0d0e7389 */ /* 0x0004e400000c000b */
[----:B0123--:R-:W-:Y:S01]  /*18f90*/  ENDCOLLECTIVE ;  /* 0x000000000000791b */ /* 0x00ffe20003800000 */
.L_x_5115:
[----:B------:R-:W-:Y:S02]  /*18fa0*/  VIADD R8, R6, 0x20 ;  /* 0x0000002006087836 */ /* 0x000fe40000000000 */
[----:B------:R-:W-:Y:S02]  /*18fb0*/  IMAD.MOV.U32 R13, RZ, RZ, R0 ;  /* 0x000000ffff0d7224 */ /* 0x000fe400078e0000 */
[----:B------:R-:W-:-:S07]  /*18fc0*/  IMAD.MOV.U32 R2, RZ, RZ, R14 ;  /* 0x000000ffff027224 */ /* 0x000fce00078e000e */
[----:B------:R-:W-:Y:S05]  /*18fd0*/  WARPSYNC.COLLECTIVE R15, `(.L_x_5116) ;  /* 0x000000000f087348 */ /* 0x000fea0003c00000 */
[----:B------:R0:W1:Y:S02]  /*18fe0*/  SHFL.IDX P6, R14, R13, R12, R11 ;  /* 0x0000000c0d0e7389 */ /* 0x00006400000c000b */
[----:B01----:R-:W-:Y:S01]  /*18ff0*/  ENDCOLLECTIVE ;  /* 0x000000000000791b */ /* 0x003fe20003800000 */
.L_x_5116:
        /* <DEDUP_REMOVED lines=11> */
.L_x_5117:
[----:B------:R-:W-:Y:S01]  /*190b0*/  @!PT LDS RZ, [RZ] ;  /* 0x00000000fffff984 */ /* 0x000fe20000000800 */
[----:B------:R-:W-:Y:S01]  /*190c0*/  @!PT LDS RZ, [RZ] ;  /* 0x00000000fffff984 */ /* 0x000fe20000000800 */
[----:B------:R-:W-:Y:S01]  /*190d0*/  @!PT LDS RZ, [RZ] ;  /* 0x00000000fffff984 */ /* 0x000fe20000000800 */
[----:B------:R0:W-:Y:S04]  /*190e0*/  @!P1 LDGSTS.E.BYPASS.LTC128B.128 [R17+0x18400], desc[UR46][R2.64], !P3 ;  /* 0x1840000002119fae */ /* 0x0001e8000d901d6e */
[----:B------:R0:W-:Y:S04]  /*190f0*/  @!P1 LDGSTS.E.BYPASS.LTC128B.128 [R17+0x1a400], desc[UR46][R2.64+0x40], !P2 ;  /* 0x1a40004002119fae */ /* 0x0001e8000d101d6e */
[----:B------:R0:W-:Y:S01]  /*19100*/  @!P1 LDGSTS.E.BYPASS.LTC128B.128 [R17+0x1c400], desc[UR46][R2.64+0x80], !P0 ;  /* 0x1c40008002119fae */ /* 0x0001e2000c101d6e */
[----:B------:R-:W-:Y:S01]  /*19110*/  ISETP.GE.AND P1, PT, R8, R5, PT ;  /* 0x000000050800720c */ /* 0x000fe20003f26270 */
[----:B------:R-:W-:-:S02]  /*19120*/  IMAD.MOV.U32 R13, RZ, RZ, R0 ;  /* 0x000000ffff0d7224 */ /* 0x000fc400078e0000 */
[----:B------:R-:W-:Y:S02]  /*19130*/  VIADD R8, R6, 0x40 ;  /* 0x0000004006087836 */ /* 0x000fe40000000000 */
[----:B------:R-:W-:-:S08]  /*19140*/  IMAD.MOV.U32 R7, RZ, RZ, R14 ;  /* 0x000000ffff077224 */ /* 0x000fd000078e000e */
[----:B0-----:R-:W-:Y:S05]  /*19150*/  WARPSYNC.COLLECTIVE R15, `(.L_x_5118) ;  /* 0x000000000f087348 */ /* 0x001fea0003c00000 */
[----:B------:R1:W2:Y:S02]  /*19160*/  SHFL.IDX P6, R14, R13, R12, R11 ;  /* 0x0000000c0d0e7389 */ /* 0x0002a400000c000b */
[----:B012---:R-:W-:Y:S01]  /*19170*/  ENDCOLLECTIVE ;  /* 0x000000000000791b */ /* 0x007fe20003800000 */
.L_x_5118:
[----:B------:R-:W-:Y:S02]  /*19180*/  IMAD.MOV.U32 R13, RZ, RZ, R4 ;  /* 0x000000ffff0d7224 */ /* 0x000fe400078e0004 */
[----:B------:R-:W-:Y:S01]  /*19190*/  IMAD.MOV.U32 R12, RZ, RZ, 0x2 ;  /* 0x00000002ff0c7424 */ /* 0x000fe200078e00ff */
[----:B------:R-:W-:-:S05]  /*191a0*/  @!P1 IADD3 R14, P4, R30, R14, RZ ;  /* 0x0000000e1e0e9210 */ /* 0x000fca0007f9e0ff */
[----:B------:R-:W-:-:S08]  /*191b0*/  @!P1 IMAD.MOV.U32 R2, RZ, RZ, R14 ;  /* 0x000000ffff029224 */ /* 0x000fd000078e000e */
[----:B------:R-:W-:Y:S05]  /*191c0*/  WARPSYNC.COLLECTIVE R15, `(.L_x_5119) ;  /* 0x000000000f087348 */ /* 0x000fea0003c00000 */
[----:B------:R0:W1:Y:S02]  /*191d0*/  SHFL.IDX P6, R14, R13, R12, R11 ;  /* 0x0000000c0d0e7389 */ /* 0x00006400000c000b */
[----:B01----:R-:W-:Y:S01]  /*191e0*/  ENDCOLLECTIVE ;  /* 0x000000000000791b */ /* 0x003fe20003800000 */
.L_x_5119:
        /* <DEDUP_REMOVED lines=9> */
[----:B------:R-:W-:Y:S01]  /*19280*/  ISETP.GE.AND P1, PT, R8, R5, PT ;  /* 0x000000050800720c */ /* 0x000fe20003f26270 */
[----:B------:R-:W-:-:S12]  /*19290*/  IMAD.MOV.U32 R7, RZ, RZ, R14 ;  /* 0x000000ffff077224 */ /* 0x000fd800078e000e */
[----:B0-----:R-:W-:Y:S05]  /*192a0*/  WARPSYNC.COLLECTIVE R15, `(.L_x_5120) ;  /* 0x000000000f087348 */ /* 0x001fea0003c00000 */
[----:B------:R1:W2:Y:S02]  /*192b0*/  SHFL.IDX P6, R14, R13, R12, R11 ;  /* 0x0000000c0d0e7389 */ /* 0x0002a400000c000b */
[----:B012---:R-:W-:Y:S01]  /*192c0*/  ENDCOLLECTIVE ;  /* 0x000000000000791b */ /* 0x007fe20003800000 */
.L_x_5120:
[----:B------:R-:W-:Y:S02]  /*192d0*/  IMAD.MOV.U32 R13, RZ, RZ, R4 ;  /* 0x000000ffff0d7224 */ /* 0x000fe400078e0004 */
[----:B------:R-:W-:Y:S01]  /*192e0*/  IMAD.MOV.U32 R12, RZ, RZ, 0x3 ;  /* 0x00000003ff0c7424 */ /* 0x000fe200078e00ff */
[----:B------:R-:W-:-:S05]  /*192f0*/  @!P1 IADD3 R14, P4, R30, R14, RZ ;  /* 0x0000000e1e0e9210 */ /* 0x000fca0007f9e0ff */
[----:B------:R-:W-:-:S08]  /*19300*/  @!P1 IMAD.MOV.U32 R2, RZ, RZ, R14 ;  /* 0x000000ffff029224 */ /* 0x000fd000078e000e */
[----:B------:R-:W-:Y:S05]  /*19310*/  WARPSYNC.COLLECTIVE R15, `(.L_x_5121) ;  /* 0x000000000f087348 */ /* 0x000fea0003c00000 */
[----:B------:R0:W1:Y:S02]  /*19320*/  SHFL.IDX P6, R14, R13, R12, R11 ;  /* 0x0000000c0d0e7389 */ /* 0x00006400000c000b */
[----:B01----:R-:W-:Y:S01]  /*19330*/  ENDCOLLECTIVE ;  /* 0x000000000000791b */ /* 0x003fe20003800000 */
.L_x_5121:
        /* <DEDUP_REMOVED lines=13> */
.L_x_5122:
[----:B------:R-:W-:Y:S05]  /*19410*/  BRA `(.L_x_5123) ;  /* 0xffffffc800ac7947 */ /* 0x000fea000383ffff */
.L_x_5053:
[----:B--2---:R2:W0:Y:S02]  /*19420*/  SYNCS.PHASECHK.TRANS64.TRYWAIT P1, [R34+URZ+0x2a820], R3 ;  /* 0x02a82003220075a7 */ /* 0x004424000802017f */
[----:B0-----:R-:W-:Y:S05]  /*19430*/  @!P1 NANOSLEEP.SYNCS 0x989680 ;  /* 0x009896800000995d */ /* 0x001fea0003900000 */
[----:B------:R-:W0:Y:S02]  /*19440*/  @!P1 SYNCS.PHASECHK.TRANS64 P1, [R34+URZ+0x2a820], R3 ;  /* 0x02a82003220095a7 */ /* 0x000e24000802007f */
[----:B0-----:R-:W-:Y:S05]  /*19450*/  @!P1 BRA `(.L_x_5053) ;  /* 0xfffffffc00f09947 */ /* 0x001fea000383ffff */
[----:B------:R-:W-:Y:S05]  /*19460*/  BRA `(.L_x_5124) ;  /* 0xffffffc800f87947 */ /* 0x000fea000383ffff */
.L_x_5056:
[----:B0-----:R0:W1:Y:S02]  /*19470*/  SYNCS.PHASECHK.TRANS64.TRYWAIT P1, [R6+URZ+0x2a880], R19 ;  /* 0x02a88013060075a7 */ /* 0x001064000802017f */
[----:B-1----:R-:W-:Y:S05]  /*19480*/  @!P1 NANOSLEEP.SYNCS 0x989680 ;  /* 0x009896800000995d */ /* 0x002fea0003900000 */
[----:B------:R-:W1:Y:S02]  /*19490*/  @!P1 SYNCS.PHASECHK.TRANS64 P1, [R6+URZ+0x2a880], R19 ;  /* 0x02a88013060095a7 */ /* 0x000e64000802007f */
[----:B-1----:R-:W-:Y:S05]  /*194a0*/  @!P1 BRA `(.L_x_5056) ;  /* 0xfffffffc00f09947 */ /* 0x002fea000383ffff */
[----:B------:R-:W-:Y:S05]  /*194b0*/  BRA `(.L_x_5125) ;  /* 0xffffffcc00b87947 */ /* 0x000fea000383ffff */
.L_x_5057:
        /* <DEDUP_REMOVED lines=8> */
.L_x_5127:
[----:B------:R-:W-:Y:S05]  /*19540*/  BSYNC B0 ;  /* 0x0000000000007941 */ /* 0x000fea0003800000 */
.L_x_5126:
        /* <DEDUP_REMOVED lines=9> */
.L_x_5128:
[----:B------:R-:W-:Y:S02]  /*195e0*/  IMAD.MOV.U32 R13, RZ, RZ, R27 ;  /* 0x000000ffff0d7224 */ /* 0x000fe400078e001b */
[----:B------:R-:W-:Y:S01]  /*195f0*/  IMAD.MOV.U32 R12, RZ, RZ, 0x1 ;  /* 0x00000001ff0c7424 */ /* 0x000fe200078e00ff */
[----:B------:R-:W-:-:S13]  /*19600*/  IADD3 R2, P1, R30, R14, RZ ;  /* 0x0000000e1e027210 */ /* 0x000fda0007f3e0ff */
[----:B------:R-:W-:Y:S05]  /*19610*/  WARPSYNC.COLLECTIVE R15, `(.L_x_5129) ;  /* 0x000000000f087348 */ /* 0x000fea0003c00000 */
[----:B------:R0:W1:Y:S02]  /*19620*/  SHFL.IDX P6, R14, R13, R12, R11 ;  /* 0x0000000c0d0e7389 */ /* 0x00006400000c000b */
[----:B01----:R-:W-:Y:S01]  /*19630*/  ENDCOLLECTIVE ;  /* 0x000000000000791b */ /* 0x003fe20003800000 */
.L_x_5129:
        /* <DEDUP_REMOVED lines=12> */
.L_x_5130:
[----:B------:R-:W-:Y:S02]  /*19700*/  IMAD.MOV.U32 R13, RZ, RZ, R27 ;  /* 0x000000ffff0d7224 */ /* 0x000fe400078e001b */
[----:B------:R-:W-:Y:S02]  /*19710*/  IMAD.MOV.U32 R12, RZ, RZ, 0x2 ;  /* 0x00000002ff0c7424 */ /* 0x000fe400078e00ff */
[----:B------:R-:W-:-:S07]  /*19720*/  IMAD.MOV.U32 R2, RZ, RZ, R14 ;  /* 0x000000ffff027224 */ /* 0x000fce00078e000e */
[----:B------:R-:W-:Y:S05]  /*19730*/  WARPSYNC.COLLECTIVE R15, `(.L_x_5131) ;  /* 0x000000000f087348 */ /* 0x000fea0003c00000 */
[----:B------:R0:W1:Y:S02]  /*19740*/  SHFL.IDX P6, R14, R13, R12, R11 ;  /* 0x0000000c0d0e7389 */ /* 0x00006400000c000b */
[----:B01----:R-:W-:Y:S01]  /*19750*/  ENDCOLLECTIVE ;  /* 0x000000000000791b */ /* 0x003fe20003800000 */
.L_x_5131:
        /* <DEDUP_REMOVED lines=13> */
.L_x_5132:
[----:B------:R-:W-:Y:S02]  /*19830*/  IMAD.MOV.U32 R13, RZ, RZ, R27 ;  /* 0x000000ffff0d7224 */ /* 0x000fe400078e001b */
[----:B------:R-:W-:Y:S02]  /*19840*/  IMAD.MOV.U32 R12, RZ, RZ, 0x3 ;  /* 0x00000003ff0c7424 */ /* 0x000fe400078e00ff */
[----:B------:R-:W-:-:S07]  /*19850*/  IMAD.MOV.U32 R2, RZ, RZ, R14 ;  /* 0x000000ffff027224 */ /* 0x000fce00078e000e */
[----:B------:R-:W-:Y:S05]  /*19860*/  WARPSYNC.COLLECTIVE R15, `(.L_x_5133) ;  /* 0x000000000f087348 */ /* 0x000fea0003c00000 */
[----:B------:R0:W1:Y:S02]  /*19870*/  SHFL.IDX P6, R14, R13, R12, R11 ;  /* 0x0000000c0d0e7389 */ /* 0x00006400000c000b */
[----:B01----:R-:W-:Y:S01]  /*19880*/  ENDCOLLECTIVE ;  /* 0x000000000000791b */ /* 0x003fe20003800000 */
.L_x_5133:
        /* <DEDUP_REMOVED lines=13> */
.L_x_5134:
[----:B------:R-:W-:Y:S05]  /*19960*/  BRA `(.L_x_5135) ;  /* 0xffffffcc00647947 */ /* 0x000fea000383ffff */
.L_x_5060:
[----:B--2---:R2:W3:Y:S02]  /*19970*/  SYNCS.PHASECHK.TRANS64.TRYWAIT P1, [R6+URZ+0x2a840], R19 ;  /* 0x02a84013060075a7 */ /* 0x0044e4000802017f */
[----:B---3--:R-:W-:Y:S05]  /*19980*/  @!P1 NANOSLEEP.SYNCS 0x989680 ;  /* 0x009896800000995d */ /* 0x008fea0003900000 */
[----:B------:R-:W3:Y:S02]  /*19990*/  @!P1 SYNCS.PHASECHK.TRANS64 P1, [R6+URZ+0x2a840], R19 ;  /* 0x02a84013060095a7 */ /* 0x000ee4000802007f */
[----:B---3--:R-:W-:Y:S05]  /*199a0*/  @!P1 BRA `(.L_x_5060) ;  /* 0xfffffffc00f09947 */ /* 0x008fea000383ffff */
[----:B------:R-:W-:Y:S05]  /*199b0*/  BRA `(.L_x_5136) ;  /* 0xffffffcc00a47947 */ /* 0x000fea000383ffff */
.L_x_5061:
        /* <DEDUP_REMOVED lines=8> */
.L_x_5138:
[----:B------:R-:W-:Y:S05]  /*19a40*/  BSYNC B0 ;  /* 0x0000000000007941 */ /* 0x000fea0003800000 */
.L_x_5137:
        /* <DEDUP_REMOVED lines=9> */
.L_x_5139:
[----:B------:R-:W-:Y:S02]  /*19ae0*/  VIADD R10, R10, UR48 ;  /* 0x000000300a0a7c36 */ /* 0x000fe40008000000 */
[----:B------:R-:W-:Y:S02]  /*19af0*/  IMAD.MOV.U32 R13, RZ, RZ, R19 ;  /* 0x000000ffff0d7224 */ /* 0x000fe400078e0013 */
[----:B------:R-:W-:Y:S01]  /*19b00*/  IMAD.MOV.U32 R12, RZ, RZ, 0x1 ;  /* 0x00000001ff0c7424 */ /* 0x000fe200078e00ff */
[----:B------:R-:W-:-:S13]  /*19b10*/  IADD3 R2, P1, R30, R14, RZ ;  /* 0x0000000e1e027210 */ /* 0x000fda0007f3e0ff */
[----:B------:R-:W-:Y:S05]  /*19b20*/  WARPSYNC.COLLECTIVE R15, `(.L_x_5140) ;  /* 0x000000000f087348 */ /* 0x000fea0003c00000 */
[----:B------:R0:W1:Y:S02]  /*19b30*/  SHFL.IDX P6, R14, R13, R12, R11 ;  /* 0x0000000c0d0e7389 */ /* 0x00006400000c000b */
[----:B01----:R-:W-:Y:S01]  /*19b40*/  ENDCOLLECTIVE ;  /* 0x000000000000791b */ /* 0x003fe20003800000 */
.L_x_5140:
        /* <DEDUP_REMOVED lines=12> */
.L_x_5141:
[----:B------:R-:W-:Y:S02]  /*19c10*/  IMAD.MOV.U32 R13, RZ, RZ, R19 ;  /* 0x000000ffff0d7224 */ /* 0x000fe400078e0013 */
[----:B------:R-:W-:Y:S01]  /*19c20*/  IMAD.MOV.U32 R12, RZ, RZ, 0x2 ;  /* 0x00000002ff0c7424 */ /* 0x000fe200078e00ff */
[----:B------:R-:W-:-:S13]  /*19c30*/  IADD3 R2, P1, R30, R14, RZ ;  /* 0x0000000e1e027210 */ /* 0x000fda0007f3e0ff */
[----:B------:R-:W-:Y:S05]  /*19c40*/  WARPSYNC.COLLECTIVE R15, `(.L_x_5142) ;  /* 0x000000000f087348 */ /* 0x000fea0003c00000 */
[----:B------:R0:W1:Y:S02]  /*19c50*/  SHFL.IDX P6, R14, R13, R12, R11 ;  /* 0x0000000c0d0e7389 */ /* 0x00006400000c000b */
[----:B01----:R-:W-:Y:S01]  /*19c60*/  ENDCOLLECTIVE ;  /* 0x000000000000791b */ /* 0x003fe20003800000 */
.L_x_5142:
        /* <DEDUP_REMOVED lines=12> */
.L_x_5143:
[----:B------:R-:W-:Y:S02]  /*19d30*/  IMAD.MOV.U32 R13, RZ, RZ, R19 ;  /* 0x000000ffff0d7224 */ /* 0x000fe400078e0013 */
[----:B------:R-:W-:Y:S02]  /*19d40*/  IMAD.MOV.U32 R12, RZ, RZ, 0x3 ;  /* 0x00000003ff0c7424 */ /* 0x000fe400078e00ff */
[----:B------:R-:W-:-:S07]  /*19d50*/  IMAD.MOV.U32 R25, RZ, RZ, R14 ;  /* 0x000000ffff197224 */ /* 0x000fce00078e000e */
[----:B------:R-:W-:Y:S05]  /*19d60*/  WARPSYNC.COLLECTIVE R15, `(.L_x_5144) ;  /* 0x000000000f087348 */ /* 0x000fea0003c00000 */
[----:B------:R0:W1:Y:S02]  /*19d70*/  SHFL.IDX P6, R14, R13, R12, R11 ;  /* 0x0000000c0d0e7389 */ /* 0x00006400000c000b */
[----:B01----:R-:W-:Y:S01]  /*19d80*/  ENDCOLLECTIVE ;  /* 0x000000000000791b */ /* 0x003fe20003800000 */
.L_x_5144:
        /* <DEDUP_REMOVED lines=13> */
.L_x_5145:
[----:B------:R-:W-:Y:S05]  /*19e60*/  BRA `(.L_x_5146) ;  /* 0xffffffcc00447947 */ /* 0x000fea000383ffff */
.L_x_5064:
[----:B0-----:R0:W2:Y:S02]  /*19e70*/  SYNCS.PHASECHK.TRANS64.TRYWAIT P2, [R2+URZ+0x2a870], R3 ;  /* 0x02a87003020075a7 */ /* 0x0010a4000804017f */
[----:B--2---:R-:W-:Y:S05]  /*19e80*/  @!P2 NANOSLEEP.SYNCS 0x989680 ;  /* 0x009896800000a95d */ /* 0x004fea0003900000 */
[----:B------:R-:W2:Y:S02]  /*19e90*/  @!P2 SYNCS.PHASECHK.TRANS64 P2, [R2+URZ+0x2a870], R3 ;  /* 0x02a870030200a5a7 */ /* 0x000ea4000804007f */
[----:B--2---:R-:W-:Y:S05]  /*19ea0*/  @!P2 BRA `(.L_x_5064) ;  /* 0xfffffffc00f0a947 */ /* 0x004fea000383ffff */
[----:B------:R-:W-:Y:S05]  /*19eb0*/  BRA `(.L_x_5147) ;  /* 0xffffffcc009c7947 */ /* 0x000fea000383ffff */
.L_x_5066:
[----:B0-----:R0:W2:Y:S02]  /*19ec0*/  SYNCS.PHASECHK.TRANS64.TRYWAIT P2, [R2+URZ+0x2a860], R5 ;  /* 0x02a86005020075a7 */ /* 0x0010a4000804017f */
[----:B--2---:R-:W-:Y:S05]  /*19ed0*/  @!P2 NANOSLEEP.SYNCS 0x989680 ;  /* 0x009896800000a95d */ /* 0x004fea0003900000 */
[----:B------:R-:W2:Y:S02]  /*19ee0*/  @!P2 SYNCS.PHASECHK.TRANS64 P2, [R2+URZ+0x2a860], R5 ;  /* 0x02a860050200a5a7 */ /* 0x000ea4000804007f */
[----:B--2---:R-:W-:Y:S05]  /*19ef0*/  @!P2 BRA `(.L_x_5066) ;  /* 0xfffffffc00f0a947 */ /* 0x004fea000383ffff */
[----:B------:R-:W-:Y:S05]  /*19f00*/  BRA `(.L_x_5148) ;  /* 0xffffffcc00a47947 */ /* 0x000fea000383ffff */
.L_x_5073:
[----:B0-----:R0:W1:Y:S02]  /*19f10*/  SYNCS.PHASECHK.TRANS64.TRYWAIT P0, [R12+URZ+0x2a870], R3 ;  /* 0x02a870030c0075a7 */ /* 0x001064000800017f */
[----:B-1----:R-:W-:Y:S05]  /*19f20*/  @!P0 NANOSLEEP.SYNCS 0x989680 ;  /* 0x009896800000895d */ /* 0x002fea0003900000 */
[----:B------:R-:W1:Y:S02]  /*19f30*/  @!P0 SYNCS.PHASECHK.TRANS64 P0, [R12+URZ+0x2a870], R3 ;  /* 0x02a870030c0085a7 */ /* 0x000e64000800007f */
[----:B-1----:R-:W-:Y:S05]  /*19f40*/  @!P0 BRA `(.L_x_5073) ;  /* 0xfffffffc00f08947 */ /* 0x002fea000383ffff */
[----:B------:R-:W-:Y:S05]  /*19f50*/  BRA `(.L_x_5149) ;  /* 0xffffffd400607947 */ /* 0x000fea000383ffff */
.L_x_5075:
[----:B0-----:R0:W1:Y:S02]  /*19f60*/  SYNCS.PHASECHK.TRANS64.TRYWAIT P0, [R12+URZ+0x2a860], R5 ;  /* 0x02a860050c0075a7 */ /* 0x001064000800017f */
[----:B-1----:R-:W-:Y:S05]  /*19f70*/  @!P0 NANOSLEEP.SYNCS 0x989680 ;  /* 0x009896800000895d */ /* 0x002fea0003900000 */
[----:B------:R-:W1:Y:S02]  /*19f80*/  @!P0 SYNCS.PHASECHK.TRANS64 P0, [R12+URZ+0x2a860], R5 ;  /* 0x02a860050c0085a7 */ /* 0x000e64000800007f */
[----:B-1----:R-:W-:Y:S05]  /*19f90*/  @!P0 BRA `(.L_x_5075) ;  /* 0xfffffffc00f08947 */ /* 0x002fea000383ffff */
[----:B------:R-:W-:Y:S05]  /*19fa0*/  BRA `(.L_x_5150) ;  /* 0xffffffd400707947 */ /* 0x000fea000383ffff */
.L_x_5078:
[----:B-1----:R1:W2:Y:S02]  /*19fb0*/  SYNCS.PHASECHK.TRANS64.TRYWAIT P0, [R7+URZ+0x2a820], R2 ;  /* 0x02a82002070075a7 */ /* 0x0022a4000800017f */
[----:B--2---:R-:W-:Y:S05]  /*19fc0*/  @!P0 NANOSLEEP.SYNCS 0x989680 ;  /* 0x009896800000895d */ /* 0x004fea0003900000 */
[----:B------:R-:W2:Y:S02]  /*19fd0*/  @!P0 SYNCS.PHASECHK.TRANS64 P0, [R7+URZ+0x2a820], R2 ;  /* 0x02a82002070085a7 */ /* 0x000ea4000800007f */
[----:B--2---:R-:W-:Y:S05]  /*19fe0*/  @!P0 BRA `(.L_x_5078) ;  /* 0xfffffffc00f08947 */ /* 0x004fea000383ffff */
[----:B------:R-:W-:Y:S05]  /*19ff0*/  BRA `(.L_x_5151) ;  /* 0xffffffdc00287947 */ /* 0x000fea000383ffff */
.L_x_5080:
[----:B-1----:R1:W2:Y:S02]  /*1a000*/  SYNCS.PHASECHK.TRANS64.TRYWAIT P1, [R5+URZ+0x2a840], R2 ;  /* 0x02a84002050075a7 */ /* 0x0022a4000802017f */
[----:B--2---:R-:W-:Y:S05]  /*1a010*/  @!P1 NANOSLEEP.SYNCS 0x989680 ;  /* 0x009896800000995d */ /* 0x004fea0003900000 */
[----:B------:R-:W2:Y:S02]  /*1a020*/  @!P1 SYNCS.PHASECHK.TRANS64 P1, [R5+URZ+0x2a840], R2 ;  /* 0x02a84002050095a7 */ /* 0x000ea4000802007f */
[----:B--2---:R-:W-:Y:S05]  /*1a030*/  @!P1 BRA `(.L_x_5080) ;  /* 0xfffffffc00f09947 */ /* 0x004fea000383ffff */
[----:B------:R-:W-:Y:S05]  /*1a040*/  BRA `(.L_x_5152) ;  /* 0xffffffdc00647947 */ /* 0x000fea000383ffff */
.L_x_5082:
[----:B--2---:R2:W3:Y:S02]  /*1a050*/  SYNCS.PHASECHK.TRANS64.TRYWAIT P1, [R7+URZ+0x2a840], R0 ;  /* 0x02a84000070075a7 */ /* 0x0044e4000802017f */
[----:B---3--:R-:W-:Y:S05]  /*1a060*/  @!P1 NANOSLEEP.SYNCS 0x989680 ;  /* 0x009896800000995d */ /* 0x008fea0003900000 */
[----:B------:R-:W3:Y:S02]  /*1a070*/  @!P1 SYNCS.PHASECHK.TRANS64 P1, [R7+URZ+0x2a840], R0 ;  /* 0x02a84000070095a7 */ /* 0x000ee4000802007f */
[----:B---3--:R-:W-:Y:S05]  /*1a080*/  @!P1 BRA `(.L_x_5082) ;  /* 0xfffffffc00f09947 */ /* 0x008fea000383ffff */
[----:B------:R-:W-:Y:S05]  /*1a090*/  BRA `(.L_x_5153) ;  /* 0xffffffdc00707947 */ /* 0x000fea000383ffff */
.L_x_5084:
[----:B---3--:R3:W4:Y:S02]  /*1a0a0*/  SYNCS.PHASECHK.TRANS64.TRYWAIT P1, [R5+URZ+0x2a860], R2 ;  /* 0x02a86002050075a7 */ /* 0x008724000802017f */
[----:B----4-:R-:W-:Y:S05]  /*1a0b0*/  @!P1 NANOSLEEP.SYNCS 0x989680 ;  /* 0x009896800000995d */ /* 0x010fea0003900000 */
[----:B------:R-:W4:Y:S02]  /*1a0c0*/  @!P1 SYNCS.PHASECHK.TRANS64 P1, [R5+URZ+0x2a860], R2 ;  /* 0x02a86002050095a7 */ /* 0x000f24000802007f */
[----:B----4-:R-:W-:Y:S05]  /*1a0d0*/  @!P1 BRA `(.L_x_5084) ;  /* 0xfffffffc00f09947 */ /* 0x010fea000383ffff */
[----:B------:R-:W-:Y:S05]  /*1a0e0*/  BRA `(.L_x_5154) ;  /* 0xffffffdc006c7947 */ /* 0x000fea000383ffff */
.L_x_5086:
[----:B----4-:R4:W0:Y:S02]  /*1a0f0*/  SYNCS.PHASECHK.TRANS64.TRYWAIT P1, [R7+URZ+0x2a860], R0 ;  /* 0x02a86000070075a7 */ /* 0x010824000802017f */
[----:B0-----:R-:W-:Y:S05]  /*1a100*/  @!P1 NANOSLEEP.SYNCS 0x989680 ;  /* 0x009896800000995d */ /* 0x001fea0003900000 */
[----:B------:R-:W0:Y:S02]  /*1a110*/  @!P1 SYNCS.PHASECHK.TRANS64 P1, [R7+URZ+0x2a860], R0 ;  /* 0x02a86000070095a7 */ /* 0x000e24000802007f */
[----:B0-----:R-:W-:Y:S05]  /*1a120*/  @!P1 BRA `(.L_x_5086) ;  /* 0xfffffffc00f09947 */ /* 0x001fea000383ffff */
[----:B------:R-:W-:Y:S05]  /*1a130*/  BRA `(.L_x_5155) ;  /* 0xffffffdc00687947 */ /* 0x000fea000383ffff */
.L_x_5088:
[----:B------:R0:W0:Y:S02]  /*1a140*/  SYNCS.PHASECHK.TRANS64.TRYWAIT P1, [R5+URZ+0x2a880], R2 ;  /* 0x02a88002050075a7 */ /* 0x000024000802017f */
[----:B0-----:R-:W-:Y:S05]  /*1a150*/  @!P1 NANOSLEEP.SYNCS 0x989680 ;  /* 0x009896800000995d */ /* 0x001fea0003900000 */
[----:B------:R-:W0:Y:S02]  /*1a160*/  @!P1 SYNCS.PHASECHK.TRANS64 P1, [R5+URZ+0x2a880], R2 ;  /* 0x02a88002050095a7 */ /* 0x000e24000802007f */
[----:B0-----:R-:W-:Y:S05]  /*1a170*/  @!P1 BRA `(.L_x_5088) ;  /* 0xfffffffc00f09947 */ /* 0x001fea000383ffff */
[----:B------:R-:W-:Y:S05]  /*1a180*/  BRA `(.L_x_5156) ;  /* 0xffffffdc00647947 */ /* 0x000fea000383ffff */
.L_x_5157:
        /* <DEDUP_REMOVED lines=15> */
.L_x_16278:


//--------------------- .text._ZN7cutlass13device_kernelIN5flash11enable_sm90INS1_16FlashAttnFwdSm90INS1_25CollectiveMainloopFwdSm90ILi2EN4cute5tupleIJNS5_1CILi1EEES8_S8_EEENS6_IJNS7_ILi128EEESA_NS7_ILi192EEEEEELi192ENS_12float_e4m3_tEfNS_4arch4Sm90ELb0ELb1ELb1ELb1ELb1ELb0ELb0ELb1ELb1ELb1ELb1ELb0EEENS1_21CollectiveEpilogueFwdINS6_IJSA_SB_SA_EEES9_NS_10bfloat16_tESF_Li256ELb1ELb1ELb1ELb1EEENS1_36VarlenDynamicPersistentTileSchedulerILi128ELi128ELi256ELi128ELb1ELb1ELb1ELb1ELb0ELb1EEEEEEEEEvNT_6ParamsE --------------------------
	.section	.text._ZN7cutlass13device_kernelIN5flash11enable_sm90INS1_16FlashAttnFwdSm90INS1_25CollectiveMainloopFwdSm90ILi2EN4cute5tupleIJNS5_1CILi1EEES8_S8_EEENS6_IJNS7_ILi128EEESA_NS7_ILi192EEEEEELi192ENS_12float_e4m3_tEfNS_4arch4Sm90ELb0ELb1ELb1ELb1ELb1ELb0ELb0ELb1ELb1ELb1ELb1ELb0EEENS1_21CollectiveEpilogueFwdINS6_IJSA_SB_SA_EEES9_NS_10bfloat16_tESF_Li256ELb1ELb1ELb1ELb1EEENS1_36VarlenDynamicPersistentTileSchedulerILi128ELi128ELi256ELi128ELb1ELb1ELb1ELb1ELb0ELb1EEEEEEEEEvNT_6ParamsE,"ax",@progbits
	.align	128
.text._ZN7cutlass13device_kernelIN5flash11enable_sm90INS1_16FlashAttnFwdSm90INS1_25CollectiveMainloopFwdSm90ILi2EN4cute5tupleIJNS5_1CILi1EEES8_S8_EEENS6_IJNS7_ILi128EEESA_NS7_ILi192EEEEEELi192ENS_12float_e4m3_tEfNS_4arch4Sm90ELb0ELb1ELb1ELb1ELb1ELb0ELb0ELb1ELb1ELb1ELb1ELb0EEENS1_21CollectiveEpilogueFwdINS6_IJSA_SB_SA_EEES9_NS_10bfloat16_tESF_Li256ELb1ELb1ELb1ELb1EEENS1_36VarlenDynamicPersistentTileSchedulerILi128ELi128ELi256ELi128ELb1ELb1ELb1ELb1ELb0ELb1EEEEEEEEEvNT_6ParamsE:
        .type           _ZN7cutlass13device_kernelIN5flash11enable_sm90INS1_16FlashAttnFwdSm90INS1_25CollectiveMainloopFwdSm90ILi2EN4cute5tupleIJNS5_1CILi1EEES8_S8_EEENS6_IJNS7_ILi128EEESA_NS7_ILi192EEEEEELi192ENS_12float_e4m3_tEfNS_4arch4Sm90ELb0ELb1ELb1ELb1ELb1ELb0ELb0ELb1ELb1ELb1ELb1ELb0EEENS1_21CollectiveEpilogueFwdINS6_IJSA_SB_SA_EEES9_NS_10bfloat16_tESF_Li256ELb1ELb1ELb1ELb1EEENS1_36VarlenDynamicPersistentTileSchedulerILi128ELi128ELi256ELi128ELb1ELb1ELb1ELb1ELb0ELb1EEEEEEEEEvNT_6ParamsE,@function
        .size           _ZN7cutlass13device_kernelIN5flash11enable_sm90INS1_16FlashAttnFwdSm90INS1_25CollectiveMainloopFwdSm90ILi2EN4cute5tupleIJNS5_1CILi1EEES8_S8_EEENS6_IJNS7_ILi128EEESA_NS7_ILi192EEEEEELi192ENS_12float_e4m3_tEfNS_4arch4Sm90ELb0ELb1ELb1ELb1ELb1ELb0ELb0ELb1ELb1ELb1ELb1ELb0EEENS1_21CollectiveEpilogueFwdINS6_IJSA_SB_SA_EEES9_NS_10bfloat16_tESF_Li256ELb1ELb1ELb1ELb1EEENS1_36VarlenDynamicPersistentTileSchedulerILi128ELi128ELi256ELi128ELb1ELb1ELb1ELb1ELb0ELb1EEEEEEEEEvNT_6ParamsE,(.L_x_16279 - _ZN7cutlass13device_kernelIN5flash11enable_sm90INS1_16FlashAttnFwdSm90INS1_25CollectiveMainloopFwdSm90ILi2EN4cute5tupleIJNS5_1CILi1EEES8_S8_EEENS6_IJNS7_ILi128EEESA_NS7_ILi192EEEEEELi192ENS_12float_e4m3_tEfNS_4arch4Sm90ELb0ELb1ELb1ELb1ELb1ELb0ELb0ELb1ELb1ELb1ELb1ELb0EEENS1_21CollectiveEpilogueFwdINS6_IJSA_SB_SA_EEES9_NS_10bfloat16_tESF_Li256ELb1ELb1ELb1ELb1EEENS1_36VarlenDynamicPersistentTileSchedulerILi128ELi128ELi256ELi128ELb1ELb1ELb1ELb1ELb0ELb1EEEEEEEEEvNT_6ParamsE)
        .other          _ZN7cutlass13device_kernelIN5flash11enable_sm90INS1_16FlashAttnFwdSm90INS1_25CollectiveMainloopFwdSm90ILi2EN4cute5tupleIJNS5_1CILi1EEES8_S8_EEENS6_IJNS7_ILi128EEESA_NS7_ILi192EEEEEELi192ENS_12float_e4m3_tEfNS_4arch4Sm90ELb0ELb1ELb1ELb1ELb1ELb0ELb0ELb1ELb1ELb1ELb1ELb0EEENS1_21CollectiveEpilogueFwdINS6_IJSA_SB_SA_EEES9_NS_10bfloat16_tESF_Li256ELb1ELb1ELb1ELb1EEENS1_36VarlenDynamicPersistentTileSchedulerILi128ELi128ELi256ELi128ELb1ELb1ELb1ELb1ELb0ELb1EEEEEEEEEvNT_6ParamsE,@"STO_CUDA_ENTRY STV_DEFAULT"
_ZN7cutlass13device_kernelIN5flash11enable_sm90INS1_16FlashAttnFwdSm90INS1_25CollectiveMainloopFwdSm90ILi2EN4cute5tupleIJNS5_1CILi1EEES8_S8_EEENS6_IJNS7_ILi128EEESA_NS7_ILi192EEEEEELi192ENS_12float_e4m3_tEfNS_4arch4Sm90ELb0ELb1ELb1ELb1ELb1ELb0ELb0ELb1ELb1ELb1ELb1ELb0EEENS1_21CollectiveEpilogueFwdINS6_IJSA_SB_SA_EEES9_NS_10bfloat16_tESF_Li256ELb1ELb1ELb1ELb1EEENS1_36VarlenDynamicPersistentTileSchedulerILi128ELi128ELi256ELi128ELb1ELb1ELb1ELb1ELb0ELb1EEEEEEEEEvNT_6ParamsE:
        /* <DEDUP_REMOVED lines=45> */
.L_x_5158:
        /* <DEDUP_REMOVED lines=22> */
.L_x_5159:
        /* <DEDUP_REMOVED lines=18> */
.L_x_5160:
        /* <DEDUP_REMOVED lines=22> */
.L_x_5161:
        /* <DEDUP_REMOVED lines=24> */
.L_x_5162:
        /* <DEDUP_REMOVED lines=8> */
.L_x_5164:
        /* <DEDUP_REMOVED lines=40> */
[----:B------:R-:W-:Y:S02]  /*0b30*/  SHF.R.S32.HI R13, RZ, 0x7, R2 ;  /* 0x00000007ff0d7819 */ /* 0x000fe40000011402 */
[--C-:B------:R-:W-:Y:S02]  /*0b40*/  SHF.R.S32.HI R9, RZ, 0x2, R8.reuse ;  /* 0x00000002ff097819 */ /* 0x100fe40000011408 */
[----:B------:R-:W-:Y:S02]  /*0b50*/  SHF.R.S32.HI R10, RZ, 0x1f, R8 ;  /* 0x0000001fff0a7819 */ /* 0x000fe40000011408 */
[----:B------:R-:W-:-:S02]  /*0b60*/  LOP3.LUT R11, R11, 0xfffffffc, RZ, 0xc0, !PT ;  /* 0xfffffffc0b0b7812 */ /* 0x000fc400078ec0ff */
[----:B------:R-:W-:Y:S02]  /*0b70*/  LEA.HI R10, R10, R9, RZ, 0x3 ;  /* 0x000000090a0a7211 */ /* 0x000fe400078f18ff */
[----:B------:R-:W-:Y:S01]  /*0b80*/  LOP3.LUT R5, R5, 0xfffffc00, RZ, 0xc0, !PT ;  /* 0xfffffc0005057812 */ /* 0x000fe200078ec0ff */
[----:B------:R-:W-:Y:S01]  /*0b90*/  IMAD.IADD R11, R12, 0x1, -R11 ;  /* 0x000000010c0b7824 */ /* 0x000fe200078e0a0b */
[----:B------:R-:W-:Y:S02]  /*0ba0*/  LOP3.LUT R3, R3, 0x1ffffffe, RZ, 0xc0, !PT ;  /* 0x1ffffffe03037812 */ /* 0x000fe400078ec0ff */
[----:B------:R-:W-:Y:S01]  /*0bb0*/  LOP3.LUT R10, R10, 0xfffffff8, RZ, 0xc0, !PT ;  /* 0xfffffff80a0a7812 */ /* 0x000fe200078ec0ff */
[----:B------:R-:W-:Y:S01]  /*0bc0*/  IMAD R4, R4, 0x40, R5 ;  /* 0x0000004004047824 */ /* 0x000fe200078e0205 */
[----:B------:R-:W-:Y:S01]  /*0bd0*/  LEA.HI R7, R7, R222, RZ, 0x5 ;  /* 0x000000de07077211 */ /* 0x000fe200078f28ff */
[----:B------:R-:W-:Y:S01]  /*0be0*/  IMAD.IADD R3, R6, 0x1, -R3 ;  /* 0x0000000106037824 */ /* 0x000fe200078e0a03 */
[----:B------:R-:W-:Y:S01]  /*0bf0*/  LEA.HI R2, R2, R13, RZ, 0x1 ;  /* 0x0000000d02027211 */ /* 0x000fe200078f08ff */
[----:B------:R-:W-:Y:S01]  /*0c00*/  IMAD.IADD R10, R9, 0x1, -R10 ;  /* 0x00000001090a7824 */ /* 0x000fe200078e0a0a */
[----:B------:R-:W-:Y:S01]  /*0c10*/  SHF.R.S32.HI R7, RZ, 0x5, R7 ;  /* 0x00000005ff077819 */ /* 0x000fe20000011407 */
[----:B------:R-:W-:Y:S01]  /*0c20*/  IMAD R3, R3, 0x8, R4 ;  /* 0x0000000803037824 */ /* 0x000fe200078e0204 */
[----:B------:R-:W-:-:S02]  /*0c30*/  LOP3.LUT R2, R2, 0x3fffffe, RZ, 0xc0, !PT ;  /* 0x03fffffe02027812 */ /* 0x000fc400078ec0ff */
[----:B------:R-:W-:Y:S01]  /*0c40*/  LEA.HI R5, R11, R11, RZ, 0x1 ;  /* 0x0000000b0b057211 */ /* 0x000fe200078f08ff */
[----:B------:R-:W-:Y:S01]  /*0c50*/  IMAD R7, R7, 0x10, R10 ;  /* 0x0000001007077824 */ /* 0x000fe200078e020a */
[----:B------:R0:W-:Y:S01]  /*0c60*/  STL [R1+0x10], R3 ;  /* 0x0000100301007387 */ /* 0x0001e20000100800 */
[----:B------:R-:W-:Y:S01]  /*0c70*/  IMAD.IADD R2, R13, 0x1, -R2 ;  /* 0x000000010d027824 */ /* 0x000fe200078e0a02 */
[----:B------:R-:W-:Y:S02]  /*0c80*/  LOP3.LUT R4, R5, 0x1ffffffe, RZ, 0xc0, !PT ;  /* 0x1ffffffe05047812 */ /* 0x000fe400078ec0ff */
[----:B------:R-:W-:Y:S01]  /*0c90*/  LEA.HI R0, R0, R12, RZ, 0x3 ;  /* 0x0000000c00007211 */ /* 0x000fe200078f18ff */
[----:B------:R-:W-:Y:S02]  /*0ca0*/  IMAD R5, R2, 0x40, R7 ;  /* 0x0000004002057824 */ /* 0x000fe400078e0207 */
[----:B------:R-:W-:Y:S01]  /*0cb0*/  IMAD.IADD R4, R11, 0x1, -R4 ;  /* 0x000000010b047824 */ /* 0x000fe200078e0a04 */
[----:B------:R-:W-:-:S02]  /*0cc0*/  LOP3.LUT R19, R0, 0xfffffff8, RZ, 0xc0, !PT ;  /* 0xfffffff800137812 */ /* 0x000fc400078ec0ff */
[----:B0-----:R-:W-:Y:S01]  /*0cd0*/  LOP3.LUT R3, R8, 0x7ffffffc, RZ, 0xc0, !PT ;  /* 0x7ffffffc08037812 */ /* 0x001fe200078ec0ff */
[----:B------:R0:W-:Y:S01]  /*0ce0*/  STL [R1+0xc], R5 ;  /* 0x00000c0501007387 */ /* 0x0001e20000100800 */
[----:B------:R-:W-:Y:S01]  /*0cf0*/  SHF.R.S32.HI R221, RZ, 0x3, R0 ;  /* 0x00000003ffdd7819 */ /* 0x000fe20000011400 */
[----:B------:R-:W-:Y:S02]  /*0d00*/  IMAD.IADD R19, R12, 0x1, -R19 ;  /* 0x000000010c137824 */ /* 0x000fe400078e0a13 */
[----:B------:R-:W-:Y:S02]  /*0d10*/  IMAD.IADD R3, R222, 0x1, -R3 ;  /* 0x00000001de037824 */ /* 0x000fe400078e0a03 */
[----:B------:R-:W-:Y:S02]  /*0d20*/  IMAD R18, R4, 0x8, R5 ;  /* 0x0000000804127824 */ /* 0x000fe400078e0205 */
[----:B------:R-:W-:-:S04]  /*0d30*/  IMAD.SHL.U32 R17, R3, 0x2, RZ ;  /* 0x0000000203117824 */ /* 0x000fc800078e00ff */
[C---:B------:R-:W-:Y:S01]  /*0d40*/  VIADD R220, R17.reuse, 0x8 ;  /* 0x0000000811dc7836 */ /* 0x040fe20000000000 */
[----:B------:R-:W-:Y:S01]  /*0d50*/  SHF.R.S32.HI R0, RZ, 0x1f, R17 ;  /* 0x0000001fff007819 */ /* 0x000fe20000011411 */
[C---:B------:R-:W-:Y:S02]  /*0d60*/  VIADD R219, R17.reuse, 0x10 ;  /* 0x0000001011db7836 */ /* 0x040fe40000000000 */
        /* <DEDUP_REMOVED lines=43> */
[----:B0-----:R-:W-:-:S07]  /*1020*/  SHF.R.S32.HI R223, RZ, 0x1f, R22 ;  /* 0x0000001fffdf7819 */ /* 0x001fce0000011416 */
.L_x_5276:
        /* <DEDUP_REMOVED lines=12> */
[----:B0-2-4-:R-:W-:Y:S02]  /*10f0*/  IMAD.U32 R2, RZ, RZ, UR8 ;  /* 0x00000008ff027e24 */ /* 0x015fe4000f8e00ff */
        /* <DEDUP_REMOVED lines=19> */
[----:B-1---5:R-:W-:-:S14]  /*1230*/  @P2 BRA `(.L_x_5165) ;  /* 0x0000000000382947 */ /* 0x022fdc0003800000 */
        /* <DEDUP_REMOVED lines=14> */
.L_x_5165:
        /* <DEDUP_REMOVED lines=9> */
.L_x_5166:
        /* <DEDUP_REMOVED lines=13> */
.L_x_5167:
        /* <DEDUP_REMOVED lines=28> */
.L_x_5169:
[----:B------:R-:W-:-:S11]  /*1640*/  UISETP.NE.AND UP0, UPT, UR7, 0x1, UPT ;  /* 0x000000010700788c */ /* 0x000fd6000bf05270 */
[----:B------:R-:W-:Y:S02]  /*1650*/  @UP0 ULDC.64 UR10, c[0x0][0x9e8] ;  /* 0x00027a00000a0ab9 */ /* 0x000fe40000000a00 */
[----:B------:R-:W-:-:S04]  /*1660*/  UIMAD.WIDE.U32 UR8, UR4, UR10, URZ ;  /* 0x0000000a040872a5 */ /* 0x000fc8000f8e003f */
[----:B------:R-:W-:-:S12]  /*1670*/  @UP0 USHF.R.U32.HI UR4, URZ, UR11, UR9 ;  /* 0x0000000b3f040299 */ /* 0x000fd80008011609 */
.L_x_5170:
[----:B------:R-:W-:-:S04]  /*1680*/  UIMAD UR4, UR4, UR7, UR7 ;  /* 0x00000007040472a4 */ /* 0x000fc8000f8e0207 */
[----:B------:R-:W-:-:S04]  /*1690*/  UISETP.LT.AND UP0, UPT, UR6, UR4, UPT ;  /* 0x000000040600728c */ /* 0x000fc8000bf01270 */
[----:B------:R-:W-:-:S12]  /*16a0*/  USEL UR6, UR6, UR4, UP0 ;  /* 0x0000000406067287 */ /* 0x000fd80008000000 */
.L_x_5168:
        /* <DEDUP_REMOVED lines=33> */
.L_x_5172:
[----:B------:R-:W-:-:S11]  /*18c0*/  UISETP.NE.AND UP0, UPT, UR7, 0x1, UPT ;  /* 0x000000010700788c */ /* 0x000fd6000bf05270 */
[----:B------:R-:W-:Y:S02]  /*18d0*/  @UP0 ULDC.64 UR12, c[0x0][0x9e8] ;  /* 0x00027a00000c0ab9 */ /* 0x000fe40000000a00 */
[----:B------:R-:W-:-:S04]  /*18e0*/  UIMAD.WIDE.U32 UR8, UR4, UR12, URZ ;  /* 0x0000000c040872a5 */ /* 0x000fc8000f8e003f */
[----:B------:R-:W-:-:S12]  /*18f0*/  @UP0 USHF.R.U32.HI UR4, URZ, UR13, UR9 ;  /* 0x0000000d3f040299 */ /* 0x000fd80008011609 */
.L_x_5173:
[----:B------:R-:W-:-:S04]  /*1900*/  UIMAD UR4, UR4, UR7, URZ ;  /* 0x00000007040472a4 */ /* 0x000fc8000f8e023f */
[----:B------:R-:W-:-:S04]  /*1910*/  UISETP.LT.AND UP0, UPT, UR10, UR4, UPT ;  /* 0x000000040a00728c */ /* 0x000fc8000bf01270 */
[----:B------:R-:W-:-:S12]  /*1920*/  USEL UR10, UR10, UR4, !UP0 ;  /* 0x000000040a0a7287 */ /* 0x000fd8000c000000 */
.L_x_5171:
        /* <DEDUP_REMOVED lines=52> */
.L_x_5174:
[----:B------:R-:W-:Y:S01]  /*1c70*/  UIMAD UR38, UR39, UR4, UR38 ;  /* 0x00000004272672a4 */ /* 0x000fe2000f8e0226 */
[----:B------:R-:W-:Y:S01]  /*1c80*/  IMAD.U32 R89, RZ, RZ, UR6 ;  /* 0x00000006ff597e24 */ /* 0x000fe2000f8e00ff */
[----:B------:R-:W-:Y:S01]  /*1c90*/  PLOP3.LUT P0, PT, PT, PT, PT, 0x80, 0x0 ;  /* 0x000000000000781c */ /* 0x000fe20003f0f070 */
[----:B------:R-:W-:Y:S01]  /*1ca0*/  IMAD.U32 R0, RZ, RZ, UR4 ;  /* 0x00000004ff007e24 */ /* 0x000fe2000f8e00ff */
[----:B------:R-:W-:Y:S02]  /*1cb0*/  CS2R R28, SRZ ;  /* 0x00000000001c7805 */ /* 0x000fe4000001ff00 */
[----:B------:R-:W-:Y:S02]  /*1cc0*/  CS2R R2, SRZ ;  /* 0x0000000000027805 */ /* 0x000fe4000001ff00 */
[----:B------:R-:W-:Y:S02]  /*1cd0*/  CS2R R24, SRZ ;  /* 0x0000000000187805 */ /* 0x000fe4000001ff00 */
[----:B------:R-:W-:-:S02]  /*1ce0*/  CS2R R30, SRZ ;  /* 0x00000000001e7805 */ /* 0x000fc4000001ff00 */
[----:B------:R-:W-:Y:S01]  /*1cf0*/  VIADDMNMX R89, R0, UR38, R89, PT ;  /* 0x0000002600597c46 */ /* 0x000fe2000b800159 */
[----:B------:R-:W-:Y:S01]  /*1d00*/  IMAD.MOV.U32 R0, RZ, RZ, RZ ;  /* 0x000000ffff007224 */ /* 0x000fe200078e00ff */
[----:B------:R-:W-:Y:S02]  /*1d10*/  CS2R R26, SRZ ;  /* 0x00000000001a7805 */ /* 0x000fe4000001ff00 */
[----:B------:R-:W-:Y:S02]  /*1d20*/  CS2R R36, SRZ ;  /* 0x0000000000247805 */ /* 0x000fe4000001ff00 */
[----:B------:R-:W-:Y:S02]  /*1d30*/  ISETP.GT.AND P1, PT, R89, UR38, PT ;  /* 0x0000002659007c0c */ /* 0x000fe4000bf24270 */
        /* <DEDUP_REMOVED lines=83> */
.L_x_5176:
        /* <DEDUP_REMOVED lines=14> */
[----:B------:R-:W-:Y:S02]  /*2350*/  @UP0 UIMAD.WIDE.U32 UR12, UR52, UR10, URZ ;  /* 0x0000000a340c02a5 */ /* 0x000fe4000f8e003f */
[----:B------:R-:W-:Y:S02]  /*2360*/  @UP0 UIMAD UR14, UR14, UR10, URZ ;  /* 0x0000000a0e0e02a4 */ /* 0x000fe4000f8e023f */
[----:B------:R-:W-:Y:S02]  /*2370*/  @UP1 UIMAD UR10, UR15, UR8, URZ ;  /* 0x000000080f0a12a4 */ /* 0x000fe4000f8e023f */
        /* <DEDUP_REMOVED lines=22> */
[----:B------:R-:W-:-:S03]  /*24e0*/  IMAD.U32 R8, RZ, RZ, UR51 ;  /* 0x00000033ff087e24 */ /* 0x000fc6000f8e00ff */
[----:B------:R-:W-:Y:S02]  /*24f0*/  ULOP3.LUT UR4, UR4, 0xfffffffe, URZ, 0xc0, !UPT ;  /* 0xfffffffe04047892 */ /* 0x000fe4000f8ec03f */
[----:B------:R-:W-:Y:S02]  /*2500*/  ISETP.NE.AND P0, PT, R8, 0x3, PT ;  /* 0x000000030800780c */ /* 0x000fe40003f05270 */
        /* <DEDUP_REMOVED lines=8> */
.L_x_5385:
[----:B------:R-:W-:Y:S05]  /*2590*/  @!P0 BRA `(.L_x_5178) ;  /* 0x0000000000048947 */ /* 0x000fea0003800000 */
[----:B------:R-:W-:Y:S01]  /*25a0*/  BPT.TRAP 0x1 ;  /* 0x000000040000795c */ /* 0x000fe20000300000 */
.L_x_5178:
[----:B------:R-:W-:Y:S02]  /*25b0*/  IMAD.U32 R2, RZ, RZ, UR48 ;  /* 0x00000030ff027e24 */ /* 0x000fe4000f8e00ff */
[----:B0-----:R-:W-:-:S03]  /*25c0*/  IMAD.U32 R3, RZ, RZ, UR49 ;  /* 0x00000031ff037e24 */ /* 0x001fc6000f8e00ff */
[----:B------:R-:W-:Y:S02]  /*25d0*/  LEA R2, R2, UR36, 0x3 ;  /* 0x0000002402027c11 */ /* 0x000fe4000f8e18ff */
[----:B------:R-:W-:-:S04]  /*25e0*/  SHF.L.U32 R3, R3, 0x1f, RZ ;  /* 0x0000001f03037819 */ /* 0x000fc800000006ff */
[----:B------:R0:W1:Y:S01]  /*25f0*/  SYNCS.PHASECHK.TRANS64.TRYWAIT P1, [R2+URZ+0x2a830], R3 ;  /* 0x02a83003020075a7 */ /* 0x000062000802017f */
[----:B------:R-:W-:Y:S05]  /*2600*/  @!P0 BRA `(.L_x_5179) ;  /* 0x0000000000048947 */ /* 0x000fea0003800000 */
[----:B------:R-:W-:Y:S01]  /*2610*/  BPT.TRAP 0x1 ;  /* 0x000000040000795c */ /* 0x000fe20000300000 */
.L_x_5179:
[----:B-1----:R-:W-:Y:S05]  /*2620*/  @P1 BRA `(.L_x_5180) ;  /* 0x0000000000081947 */ /* 0x002fea0003800000 */
[----:B------:R-:W1:Y:S02]  /*2630*/  SYNCS.PHASECHK.TRANS64.TRYWAIT P1, [R2+URZ+0x2a830], R3 ;  /* 0x02a83003020075a7 */ /* 0x000e64000802017f */
[----:B-1----:R-:W-:Y:S05]  /*2640*/  @!P1 BRA `(.L_x_5181) ;  /* 0x000001ac00d49947 */ /* 0x002fea0003800000 */
.L_x_5180:
        /* <DEDUP_REMOVED lines=8> */
[----:B------:R-:W-:Y:S01]  /*26d0*/  UMOV UR5, 0x80000020 ;  /* 0x8000002000057882 */ /* 0x000fe20000000000 */
[----:B------:R-:W-:Y:S02]  /*26e0*/  UMOV UR7, 0x80000020 ;  /* 0x8000002000077882 */ /* 0x000fe40000000000 */
[----:B------:R-:W-:Y:S02]  /*26f0*/  ULOP3.LUT UR28, UR4, 0x10000, URZ, 0xfc, !UPT ;  /* 0x00010000041c7892 */ /* 0x000fe4000f8efc3f */
[----:B------:R-:W-:Y:S02]  /*2700*/  UIADD3 UR4, UR24, 0x2, URZ ;  /* 0x0000000218047890 */ /* 0x000fe4000fffe03f */
[----:B------:R-:W-:Y:S02]  /*2710*/  UIMAD UR26, UR48, 0x600, UR28 ;  /* 0x00000600301a78a4 */ /* 0x000fe4000f8e021c */
[----:B------:R-:W-:-:S02]  /*2720*/  UIADD3 UR8, UR24, 0x200, URZ ;  /* 0x0000020018087890 */ /* 0x000fc4000fffe03f */
[----:B------:R-:W-:Y:S02]  /*2730*/  UIADD3 UR6, UR26, 0x2, URZ ;  /* 0x000000021a067890 */ /* 0x000fe4000fffe03f */
[----:B------:R-:W-:Y:S01]  /*2740*/  UIADD3 UR10, UR26, 0x200, URZ ;  /* 0x000002001a0a7890 */ /* 0x000fe2000fffe03f */
[----:B------:R-:W-:Y:S02]  /*2750*/  UMOV UR9, 0x80000020 ;  /* 0x8000002000097882 */ /* 0x000fe40000000000 */
[----:B------:R-:W-:Y:S01]  /*2760*/  QGMMA.64x128x32.F32.E4M3.E4M3 R24, gdesc[UR24], RZ, !UPT, gsb0 ;  /* 0x01e00000181879f3 */ /* 0x000fe2000c0008ff */
        /* <DEDUP_REMOVED lines=31> */
.L_x_5182:
[----:B------:R-:W-:Y:S01]  /*2960*/  UISETP.NE.AND UP1, UPT, UR54, URZ, UPT ;  /* 0x0000003f3600728c */ /* 0x000fe2000bf25270 */
[C---:B------:R-:W-:Y:S01]  /*2970*/  FMUL.FTZ R10, R0.reuse, R35 ;  /* 0x00000023000a7220 */ /* 0x040fe20000410000 */
[C---:B------:R-:W-:Y:S01]  /*2980*/  FMUL.FTZ R35, R0.reuse, R37 ;  /* 0x0000002500237220 */ /* 0x040fe20000410000 */
[C---:B------:R-:W-:Y:S01]  /*2990*/  FMUL.FTZ R37, R0.reuse, R63 ;  /* 0x0000003f00257220 */ /* 0x040fe20000410000 */
[----:B------:R-:W-:Y:S01]  /*29a0*/  FMUL.FTZ R63, R0, R74 ;  /* 0x0000004a003f7220 */ /* 0x000fe20000410000 */
[----:B------:R-:W-:Y:S01]  /*29b0*/  VIADD R74, R18, UR41 ;  /* 0x00000029124a7c36 */ /* 0x000fe20008000000 */
[----:B------:R-:W-:Y:S01]  /*29c0*/  PLOP3.LUT P1, PT, PT, PT, UP1, 0x80, 0x0 ;  /* 0x000000000000781c */ /* 0x000fe20003f2f018 */
[C---:B------:R-:W-:Y:S01]  /*29d0*/  FMUL.FTZ R5, R0.reuse, R27 ;  /* 0x0000001b00057220 */ /* 0x040fe20000410000 */
[----:B------:R-:W-:Y:S01]  /*29e0*/  PLOP3.LUT P2, PT, PT, PT, UP1, 0x80, 0x0 ;  /* 0x000000000000781c */ /* 0x000fe20003f4f018 */
[----:B------:R-:W-:Y:S01]  /*29f0*/  FMUL.FTZ R27, R0, R29 ;  /* 0x0000001d001b7220 */ /* 0x000fe20000410000 */
[----:B------:R-:W-:Y:S01]  /*2a00*/  R2UR UR6, R2 ;  /* 0x00000000020672ca */ /* 0x000fe200000e0000 */
[----:B------:R-:W-:Y:S01]  /*2a10*/  @UP1 ULDC UR7, c[0x0][0x44c] ;  /* 0x0001130000071ab9 */ /* 0x000fe20000000800 */
[C---:B------:R-:W-:Y:S01]  /*2a20*/  FMUL.FTZ R29, R0.reuse, R55 ;  /* 0x00000037001d7220 */ /* 0x040fe20000410000 */
[C---:B------:R-:W-:Y:S01]  /*2a30*/  FMUL.FTZ R55, R0.reuse, R56 ;  /* 0x0000003800377220 */ /* 0x040fe20000410000 */
[C---:B------:R-:W-:Y:S01]  /*2a40*/  FMUL.FTZ R21, R0.reuse, R25 ;  /* 0x0000001900157220 */ /* 0x040fe20000410000 */
[C---:B------:R-:W-:Y:S01]  /*2a50*/  FMUL.FTZ R25, R0.reuse, R51 ;  /* 0x0000003300197220 */ /* 0x040fe20000410000 */
[----:B------:R-:W-:Y:S01]  /*2a60*/  UISETP.NE.AND UP0, UPT, UR53, URZ, UPT ;  /* 0x0000003f3500728c */ /* 0x000fe2000bf05270 */
[C---:B------:R-:W-:Y:S01]  /*2a70*/  FMUL.FTZ R6, R0.reuse, R24 ;  /* 0x0000001800067220 */ /* 0x040fe20000410000 */
[----:B------:R-:W-:Y:S01]  /*2a80*/  FMUL.FTZ R4, R0, R26 ;  /* 0x0000001a00047220 */ /* 0x000fe20000410000 */
[----:B01----:R-:W-:Y:S01]  /*2a90*/  @P1 IMAD.HI.U32 R2, R74, UR7, RZ ;  /* 0x000000074a021c27 */ /* 0x003fe2000f8e00ff */
[----:B------:R-:W-:-:S03]  /*2aa0*/  @UP1 ULDC UR7, c[0x0][0x450] ;  /* 0x0001140000071ab9 */ /* 0x000fc60000000800 */
[C---:B------:R-:W-:Y:S01]  /*2ab0*/  FMUL.FTZ R92, R0.reuse, R49 ;  /* 0x00000031005c7220 */ /* 0x040fe20000410000 */
[C---:B------:R-:W-:Y:S01]  /*2ac0*/  FMUL.FTZ R51, R0.reuse, R53 ;  /* 0x0000003500337220 */ /* 0x040fe20000410000 */
[----:B------:R-:W-:Y:S01]  /*2ad0*/  UIADD3 UR6, UR6, 0x2a840, URZ ;  /* 0x0002a84006067890 */ /* 0x000fe2000fffe03f */
[----:B------:R-:W-:Y:S01]  /*2ae0*/  @P2 SHF.R.U32.HI R74, RZ, UR7, R2 ;  /* 0x00000007ff4a2c19 */ /* 0x000fe20008011602 */
[----:B------:R-:W-:Y:S02]  /*2af0*/  IMAD.MOV.U32 R2, RZ, RZ, -0x80 ;  /* 0xffffff80ff027424 */ /* 0x000fe400078e00ff */
        /* <DEDUP_REMOVED lines=27> */
[----:B------:R-:W-:-:S02]  /*2cb0*/  IMAD R86, R89, R2, 0x80 ;  /* 0x0000008059567424 */ /* 0x000fc400078e0202 */
        /* <DEDUP_REMOVED lines=23> */
[----:B------:R1:W2:Y:S01]  /*2e30*/  MUFU.TANH R95, R3 ;  /* 0x00000003005f7308 */ /* 0x0002a20000002400 */
[C---:B------:R-:W-:Y:S01]  /*2e40*/  FMUL.FTZ R73, R0.reuse, R73 ;  /* 0x0000004900497220 */ /* 0x040fe20000410000 */
[----:B------:R-:W-:Y:S01]  /*2e50*/  PLOP3.LUT P1, PT, PT, PT, UP0, 0x40, 0x0 ;  /* 0x000000000000781c */ /* 0x000fe20003f2e808 */
[----:B------:R-:W-:Y:S01]  /*2e60*/  ULDC UR31, c[0x0][0x9dc] ;  /* 0x00027700001f7ab9 */ /* 0x000fe20000000800 */
[C-C-:B------:R-:W-:Y:S01]  /*2e70*/  IADD3 R2, -R17.reuse, 0x1, R86.reuse ;  /* 0x0000000111027810 */ /* 0x140fe20007ffe156 */
[----:B------:R-:W-:Y:S01]  /*2e80*/  SYNCS.ARRIVE.TRANS64.RED.A1T0 RZ, [UR6], RZ ;  /* 0x000000ffffff79a7 */ /* 0x000fe20008100406 */
[----:B------:R-:W-:Y:S01]  /*2e90*/  ULOP3.LUT UR6, URZ, UR31, URZ, 0x33, !UPT ;  /* 0x0000001f3f067292 */ /* 0x000fe2000f8e333f */
[----:B------:R-:W-:Y:S01]  /*2ea0*/  FMUL.FTZ R76, R0, R76 ;  /* 0x0000004c004c7220 */ /* 0x000fe20000410000 */
[----:B------:R-:W3:Y:S01]  /*2eb0*/  MUFU.TANH R6, R6 ;  /* 0x0000000600067308 */ /* 0x000ee20000002400 */
[----:B-1----:R-:W-:Y:S01]  /*2ec0*/  IMAD.U32 R3, RZ, RZ, UR47 ;  /* 0x0000002fff037e24 */ /* 0x002fe2000f8e00ff */
[----:B------:R-:W-:Y:S01]  /*2ed0*/  ULDC UR14, c[0x0][0x9e0] ;  /* 0x00027800000e7ab9 */ /* 0x000fe20000000800 */
[----:B------:R-:W-:-:S02]  /*2ee0*/  IADD3 R79, -R17, UR40, R86 ;  /* 0x00000028114f7c10 */ /* 0x000fc4000fffe156 */
[----:B------:R-:W-:Y:S02]  /*2ef0*/  LEA R82, R89, 0xffffff80, 0x7 ;  /* 0xffffff8059527811 */ /* 0x000fe400078e38ff */
[----:B------:R-:W-:Y:S01]  /*2f00*/  IADD3 R2, -R3, UR40, R2 ;  /* 0x0000002803027c10 */ /* 0x000fe2000fffe102 */
[----:B------:R-:W1:Y:S04]  /*2f10*/  MUFU.TANH R21, R21 ;  /* 0x0000001500157308 */ /* 0x000e680000002400 */
[C---:B------:R-:W-:Y:S02]  /*2f20*/  VIADD R98, R2.reuse, UR14 ;  /* 0x0000000e02627c36 */ /* 0x040fe40008000000 */
[----:B------:R-:W-:Y:S02]  /*2f30*/  VIADD R83, R2, UR6 ;  /* 0x0000000602537c36 */ /* 0x000fe40008000000 */
[----:B------:R-:W4:Y:S02]  /*2f40*/  MUFU.TANH R4, R4 ;  /* 0x0000000400047308 */ /* 0x000f240000002400 */
[----:B0-----:R-:W-:-:S06]  /*2f50*/  IMAD.IADD R78, R83, 0x1, R56 ;  /* 0x00000001534e7824 */ /* 0x001fcc00078e0238 */
        /* <DEDUP_REMOVED lines=60> */
[----:B-----5:R-:W-:Y:S01]  /*3320*/  VIADDMNMX R76, R56, R98, R79, PT ;  /* 0x00000062384c7246 */ /* 0x020fe2000380014f */
[----:B-1234-:R-:W-:Y:S06]  /*3330*/  @P1 BRA `(.L_x_5183) ;  /* 0x0000000000641947 */ /* 0x01efec0003800000 */
        /* <DEDUP_REMOVED lines=14> */
.L_x_5185:
[----:B------:R-:W-:Y:S02]  /*3420*/  ULDC UR6, c[0x0][0x9e4] ;  /* 0x0002790000067ab9 */ /* 0x000fe40000000800 */
[----:B------:R-:W-:-:S05]  /*3430*/  IMAD.U32 R56, RZ, RZ, UR6 ;  /* 0x00000006ff387e24 */ /* 0x000fca000f8e00ff */
[----:B------:R-:W-:-:S13]  /*3440*/  ISETP.NE.AND P1, PT, R56, 0x1, PT ;  /* 0x000000013800780c */ /* 0x000fda0003f25270 */
[----:B------:R-:W1:Y:S02]  /*3450*/  @P1 LDC.64 R2, c[0x0][0x9e8] ;  /* 0x00027a00ff021b82 */ /* 0x000e640000000a00 */
[----:B-1----:R-:W-:-:S05]  /*3460*/  @P1 IMAD.HI.U32 R2, R57, R2, RZ ;  /* 0x0000000239021227 */ /* 0x002fca00078e00ff */
[----:B------:R-:W-:-:S07]  /*3470*/  @P1 SHF.R.U32.HI R57, RZ, R3, R2 ;  /* 0x00000003ff391219 */ /* 0x000fce0000011602 */
.L_x_5186:
[----:B------:R-:W-:Y:S05]  /*3480*/  BSYNC B0 ;  /* 0x0000000000007941 */ /* 0x000fea0003800000 */
.L_x_5184:
[----:B------:R-:W-:-:S04]  /*3490*/  IMAD R2, R57, R56, -R82 ;  /* 0x0000003839027224 */ /* 0x000fc800078e0a52 */
[----:B------:R-:W-:-:S05]  /*34a0*/  IMAD.IADD R3, R2, 0x1, -R17 ;  /* 0x0000000102037824 */ /* 0x000fca00078e0a11 */
[----:B------:R-:W-:Y:S02]  /*34b0*/  VIADDMNMX R76, R3, R56, R76, PT ;  /* 0x00000038034c7246 */ /* 0x000fe4000380014c */
[----:B------:R-:W-:-:S07]  /*34c0*/  VIMNMX R78, R78, R3, !PT ;  /* 0x000000034e4e7248 */ /* 0x000fce0007fe0100 */
.L_x_5183:
[C---:B------:R-:W-:Y:S01]  /*34d0*/  ISETP.GE.AND P2, PT, R86.reuse, 0x9, PT ;  /* 0x000000095600780c */ /* 0x040fe20003f46270 */
[----:B------:R-:W1:Y:S01]  /*34e0*/  SHFL.IDX PT, R74, R74, 0x1, 0x1c1f ;  /* 0x003c1f004a4a7f89 */ /* 0x000e6200000e0000 */
[----:B------:R-:W-:Y:S01]  /*34f0*/  ISETP.GE.AND P1, PT, R86, 0x2, PT ;  /* 0x000000025600780c */ /* 0x000fe20003f26270 */
[----:B------:R-:W-:Y:S01]  /*3500*/  UISETP.NE.AND UP0, UPT, UR53, URZ, UPT ;  /* 0x0000003f3500728c */ /* 0x000fe2000bf05270 */
        /* <DEDUP_REMOVED lines=99> */
[----:B------:R-:W-:Y:S01]  /*3b40*/  FSEL R52, R64, -INF , !P3 ;  /* 0xff80000040347808 */ /* 0x000fe20005800000 */
[----:B-1----:R-:W-:Y:S01]  /*3b50*/  IMAD.IADD R64, R83, 0x1, R74 ;  /* 0x0000000153407824 */ /* 0x002fe200078e024a */
        /* <DEDUP_REMOVED lines=70> */
.L_x_5189:
[----:B------:R-:W-:Y:S02]  /*3fc0*/  ULDC UR6, c[0x0][0x9e4] ;  /* 0x0002790000067ab9 */ /* 0x000fe40000000800 */
[----:B------:R-:W-:-:S05]  /*3fd0*/  IMAD.U32 R74, RZ, RZ, UR6 ;  /* 0x00000006ff4a7e24 */ /* 0x000fca000f8e00ff */
[----:B------:R-:W-:-:S13]  /*3fe0*/  ISETP.NE.AND P6, PT, R74, 0x1, PT ;  /* 0x000000014a00780c */ /* 0x000fda0003fc5270 */
[----:B------:R-:W0:Y:S02]  /*3ff0*/  @P6 LDC.64 R2, c[0x0][0x9e8] ;  /* 0x00027a00ff026b82 */ /* 0x000e240000000a00 */
[----:B0-----:R-:W-:-:S05]  /*4000*/  @P6 IMAD.HI.U32 R2, R79, R2, RZ ;  /* 0x000000024f026227 */ /* 0x001fca00078e00ff */
[----:B------:R-:W-:-:S07]  /*4010*/  @P6 SHF.R.U32.HI R79, RZ, R3, R2 ;  /* 0x00000003ff4f6219 */ /* 0x000fce0000011602 */
.L_x_5190:
[----:B------:R-:W-:Y:S05]  /*4020*/  BSYNC B0 ;  /* 0x0000000000007941 */ /* 0x000fea0003800000 */
.L_x_5188:
[----:B------:R-:W-:-:S04]  /*4030*/  IMAD R2, R79, R74, -R82 ;  /* 0x0000004a4f027224 */ /* 0x000fc800078e0a52 */
[----:B------:R-:W-:-:S05]  /*4040*/  IMAD.IADD R3, R2, 0x1, -R17 ;  /* 0x0000000102037824 */ /* 0x000fca00078e0a11 */
[----:B------:R-:W-:Y:S02]  /*4050*/  VIADDMNMX R60, R3, R74, R60, PT ;  /* 0x0000004a033c7246 */ /* 0x000fe4000380013c */
[----:B------:R-:W-:-:S07]  /*4060*/  VIMNMX R64, R64, R3, !PT ;  /* 0x0000000340407248 */ /* 0x000fce0007fe0100 */
.L_x_5187:
[----:B------:R-:W-:Y:S01]  /*4070*/  ISETP.GT.AND P1, PT, R64, 0x1, !P1 ;  /* 0x000000014000780c */ /* 0x000fe20004f24270 */
[----:B------:R-:W-:Y:S01]  /*4080*/  ULDC UR29, c[0x0][0x988] ;  /* 0x00026200001d7ab9 */ /* 0x000fe20000000800 */
[----:B------:R-:W-:Y:S01]  /*4090*/  ISETP.NE.AND P6, PT, R99, RZ, PT ;  /* 0x000000ff6300720c */ /* 0x000fe20003fc5270 */
[----:B------:R-:W-:Y:S01]  /*40a0*/  UISETP.NE.AND UP1, UPT, UR54, URZ, UPT ;  /* 0x0000003f3600728c */ /* 0x000fe2000bf25270 */
[----:B------:R-:W-:Y:S01]  /*40b0*/  ISETP.LT.OR P1, PT, R60, 0x2, P1 ;  /* 0x000000023c00780c */ /* 0x000fe20000f21670 */
[----:B------:R-:W-:Y:S01]  /*40c0*/  UISETP.NE.AND UP0, UPT, UR53, URZ, UPT ;  /* 0x0000003f3500728c */ /* 0x000fe2000bf05270 */
[C---:B------:R-:W-:Y:S01]  /*40d0*/  ISETP.GT.AND P2, PT, R64.reuse, 0x8, !P2 ;  /* 0x000000084000780c */ /* 0x040fe20005744270 */
[----:B------:R-:W-:Y:S01]  /*40e0*/  UMOV UR10, UR41 ;  /* 0x00000029000a7c82 */ /* 0x000fe20008000000 */
        /* <DEDUP_REMOVED lines=12> */
[----:B------:R-:W-:Y:S01]  /*41b0*/  ISETP.GT.AND P1, PT, R64, 0x10, !P1 ;  /* 0x000000104000780c */ /* 0x000fe20004f24270 */
[----:B------:R-:W-:Y:S01]  /*41c0*/  UIADD3 UR55, UR55, UR10, URZ ;  /* 0x0000000a37377290 */ /* 0x000fe2000fffe03f */
[----:B------:R-:W-:Y:S02]  /*41d0*/  ISETP.NE.AND P6, PT, R92, RZ, PT ;  /* 0x000000ff5c00720c */ /* 0x000fe40003fc5270 */
[----:B------:R-:W-:Y:S01]  /*41e0*/  ISETP.LT.OR P1, PT, R60, 0x11, P1 ;  /* 0x000000113c00780c */ /* 0x000fe20000f21670 */
[----:B------:R-:W-:Y:S01]  /*41f0*/  UIADD3 UR14, UR55, UR14, URZ ;  /* 0x0000000e370e7290 */ /* 0x000fe2000fffe03f */
        /* <DEDUP_REMOVED lines=82> */
[----:B------:R-:W-:Y:S01]  /*4720*/  ISETP.NE.AND P1, PT, R110, RZ, PT ;  /* 0x000000ff6e00720c */ /* 0x000fe20003f25270 */
[----:B------:R-:W0:Y:S01]  /*4730*/  SHFL.BFLY PT, R10, R79, 0x2, 0x1f ;  /* 0x0c401f004f0a7f89 */ /* 0x000e2200000e0000 */
[----:B------:R-:W-:Y:S02]  /*4740*/  ISETP.NE.AND P2, PT, R94, RZ, PT ;  /* 0x000000ff5e00720c */ /* 0x000fe40003f45270 */
[----:B------:R-:W-:Y:S02]  /*4750*/  ISETP.GT.AND P1, PT, R64, 0x41, !P1 ;  /* 0x000000414000780c */ /* 0x000fe40004f24270 */
[----:B------:R-:W-:Y:S02]  /*4760*/  ISETP.NE.AND P6, PT, R95, RZ, PT ;  /* 0x000000ff5f00720c */ /* 0x000fe40003fc5270 */
[----:B------:R-:W-:-:S02]  /*4770*/  ISETP.LT.OR P1, PT, R60, 0x42, P1 ;  /* 0x000000423c00780c */ /* 0x000fc40000f21670 */
[----:B------:R-:W-:Y:S02]  /*4780*/  ISETP.LT.OR P4, PT, R60, 0x72, P4 ;  /* 0x000000723c00780c */ /* 0x000fe40002781670 */
[----:B------:R-:W-:Y:S02]  /*4790*/  FSEL R33, R33, -INF , !P1 ;  /* 0xff80000021217808 */ /* 0x000fe40004800000 */
[----:B------:R-:W-:Y:S02]  /*47a0*/  ISETP.NE.AND P1, PT, R111, RZ, PT ;  /* 0x000000ff6f00720c */ /* 0x000fe40003f25270 */
[----:B------:R-:W-:Y:S02]  /*47b0*/  FSEL R44, R44, -INF , !P3 ;  /* 0xff8000002c2c7808 */ /* 0x000fe40005800000 */
[----:B------:R-:W-:Y:S02]  /*47c0*/  ISETP.GT.AND P1, PT, R64, 0x48, !P1 ;  /* 0x000000484000780c */ /* 0x000fe40004f24270 */
[----:B------:R-:W-:-:S02]  /*47d0*/  ISETP.LT.OR P5, PT, R60, 0x79, P5 ;  /* 0x000000793c00780c */ /* 0x000fc40002fa1670 */
[----:B------:R-:W-:Y:S02]  /*47e0*/  ISETP.LT.OR P1, PT, R60, 0x49, P1 ;  /* 0x000000493c00780c */ /* 0x000fe40000f21670 */
[----:B------:R-:W-:Y:S02]  /*47f0*/  FSEL R46, R46, -INF , !P4 ;  /* 0xff8000002e2e7808 */ /* 0x000fe40006000000 */
[----:B------:R-:W-:Y:S02]  /*4800*/  FSEL R36, R36, -INF , !P1 ;  /* 0xff80000024247808 */ /* 0x000fe40004800000 */
[----:B------:R-:W-:Y:S02]  /*4810*/  ISETP.NE.AND P1, PT, R112, RZ, PT ;  /* 0x000000ff7000720c */ /* 0x000fe40003f25270 */
[----:B------:R-:W-:Y:S02]  /*4820*/  FSEL R49, R49, -INF , !P5 ;  /* 0xff80000031317808 */ /* 0x000fe40006800000 */
        /* <DEDUP_REMOVED lines=29> */
[----:B0-----:R-:W-:-:S02]  /*4a00*/  FMNMX.FTZ R72, R79, R10, !PT ;  /* 0x0000000a4f487209 */ /* 0x001fc40007810000 */
[----:B------:R-:W-:-:S03]  /*4a10*/  FSEL R42, R42, -INF , !P2 ;  /* 0xff8000002a2a7808 */ /* 0x000fc60005000000 */
[----:B------:R-:W0:Y:S02]  /*4a20*/  SHFL.BFLY PT, R81, R72, 0x1, 0x1f ;  /* 0x0c201f0048517f89 */ /* 0x000e2400000e0000 */
[----:B0-----:R-:W-:Y:S01]  /*4a30*/  FMNMX.FTZ R10, R72, R81, !PT ;  /* 0x00000051480a7209 */ /* 0x001fe20007810000 */
[----:B------:R-:W-:-:S03]  /*4a40*/  IMAD.U32 R81, RZ, RZ, UR29 ;  /* 0x0000001dff517e24 */ /* 0x000fc6000f8e00ff */
[C---:B------:R-:W-:Y:S01]  /*4a50*/  FSETP.NEU.FTZ.AND P1, PT, R10.reuse, -INF , PT ;  /* 0xff8000000a00780b */ /* 0x040fe20003f3d000 */
[----:B------:R-:W-:-:S05]  /*4a60*/  FFMA.FTZ R74, R10, R81, -8 ;  /* 0xc10000000a4a7423 */ /* 0x000fca0000010051 */
[----:B------:R-:W-:Y:S02]  /*4a70*/  FSEL R74, R74, RZ, P1 ;  /* 0x000000ff4a4a7208 */ /* 0x000fe40000800000 */
[----:B------:R-:W-:Y:S02]  /*4a80*/  ISETP.GT.AND P1, PT, R64, RZ, !P6 ;  /* 0x000000ff4000720c */ /* 0x000fe40007724270 */
[----:B------:R-:W-:Y:S01]  /*4a90*/  ISETP.NE.AND P6, PT, R80, RZ, PT ;  /* 0x000000ff5000720c */ /* 0x000fe20003fc5270 */
[----:B------:R-:W-:-:S01]  /*4aa0*/  FFMA.FTZ R72, R75, UR29, -R74 ;  /* 0x0000001d4b487c23 */ /* 0x000fc2000801084a */
[----:B------:R-:W-:Y:S01]  /*4ab0*/  ISETP.LT.OR P1, PT, R60, 0x1, P1 ;  /* 0x000000013c00780c */ /* 0x000fe20000f21670 */
[----:B------:R-:W-:-:S01]  /*4ac0*/  FFMA.FTZ R73, R73, UR29, -R74 ;  /* 0x0000001d49497c23 */ /* 0x000fc2000801084a */
[----:B------:R-:W-:Y:S01]  /*4ad0*/  ISETP.GT.AND P6, PT, R64, 0x79, !P6 ;  /* 0x000000794000780c */ /* 0x000fe200077c4270 */
[----:B------:R-:W-:-:S01]  /*4ae0*/  FFMA.FTZ R71, R71, UR29, -R74 ;  /* 0x0000001d47477c23 */ /* 0x000fc2000801084a */
[----:B------:R-:W-:Y:S01]  /*4af0*/  FSEL R76, R4, -INF , !P1 ;  /* 0xff800000044c7808 */ /* 0x000fe20004800000 */
[----:B------:R-:W-:-:S01]  /*4b00*/  FFMA.FTZ R4, R77, UR29, -R74 ;  /* 0x0000001d4d047c23 */ /* 0x000fc2000801084a */
[----:B------:R-:W-:Y:S01]  /*4b10*/  ISETP.NE.AND P1, PT, R87, RZ, PT ;  /* 0x000000ff5700720c */ /* 0x000fe20003f25270 */
[----:B------:R-:W-:Y:S01]  /*4b20*/  MUFU.EX2 R73, R73 ;  /* 0x0000004900497308 */ /* 0x000fe20000000800 */
[----:B------:R-:W-:Y:S01]  /*4b30*/  FMNMX.FTZ R78, R76, R5, !PT ;  /* 0x000000054c4e7209 */ /* 0x000fe20007810000 */
[--C-:B------:R-:W-:Y:S01]  /*4b40*/  FFMA.FTZ R70, R70, UR29, -R74.reuse ;  /* 0x0000001d46467c23 */ /* 0x100fe2000801084a */
[----:B------:R-:W-:Y:S01]  /*4b50*/  ISETP.GT.AND P1, PT, R64, 0x68, !P1 ;  /* 0x000000684000780c */ /* 0x000fe20004f24270 */
[--C-:B------:R-:W-:Y:S01]  /*4b60*/  FFMA.FTZ R69, R69, UR29, -R74.reuse ;  /* 0x0000001d45457c23 */ /* 0x100fe2000801084a */
[----:B------:R-:W-:Y:S01]  /*4b70*/  FMNMX.FTZ R75, R7, R78, !PT ;  /* 0x0000004e074b7209 */ /* 0x000fe20007810000 */
[--C-:B------:R-:W-:Y:S01]  /*4b80*/  FFMA.FTZ R68, R68, UR29, -R74.reuse ;  /* 0x0000001d44447c23 */ /* 0x100fe2000801084a */
[----:B------:R-:W-:Y:S01]  /*4b90*/  ISETP.LT.OR P1, PT, R60, 0x69, P1 ;  /* 0x000000693c00780c */ /* 0x000fe20000f21670 */
[----:B------:R-:W0:Y:S01]  /*4ba0*/  MUFU.EX2 R4, R4 ;  /* 0x0000000400047308 */ /* 0x000e220000000800 */
[----:B------:R-:W-:Y:S01]  /*4bb0*/  FMNMX.FTZ R78, R8, R75, !PT ;  /* 0x0000004b084e7209 */ /* 0x000fe20007810000 */
[--C-:B------:R-:W-:Y:S01]  /*4bc0*/  FFMA.FTZ R67, R67, UR29, -R74.reuse ;  /* 0x0000001d43437c23 */ /* 0x100fe2000801084a */
[----:B------:R-:W-:Y:S01]  /*4bd0*/  FSEL R41, R41, -INF , !P1 ;  /* 0xff80000029297808 */ /* 0x000fe20004800000 */
[--C-:B------:R-:W-:Y:S01]  /*4be0*/  FFMA.FTZ R66, R66, UR29, -R74.reuse ;  /* 0x0000001d42427c23 */ /* 0x100fe2000801084a */
[----:B------:R-:W-:Y:S01]  /*4bf0*/  FMNMX.FTZ R75, R9, R78, !PT ;  /* 0x0000004e094b7209 */ /* 0x000fe20007810000 */
[--C-:B------:R-:W-:Y:S01]  /*4c00*/  FFMA.FTZ R65, R65, UR29, -R74.reuse ;  /* 0x0000001d41417c23 */ /* 0x100fe2000801084a */
[----:B------:R-:W-:Y:S01]  /*4c10*/  ISETP.LT.OR P6, PT, R60, 0x7a, P6 ;  /* 0x0000007a3c00780c */ /* 0x000fe200037c1670 */
        /* <DEDUP_REMOVED lines=10> */
[--C-:B------:R-:W-:Y:S01]  /*4cc0*/  FFMA.FTZ R56, R56, UR29, -R74.reuse ;  /* 0x0000001d38387c23 */ /* 0x100fe2000801084a */
[----:B------:R-:W-:-:S01]  /*4cd0*/  FFMA.FTZ R57, R57, UR29, -R74 ;  /* 0x0000001d39397c23 */ /* 0x000fc2000801084a */
[--C-:B------:R-:W-:Y:S01]  /*4ce0*/  FFMA.FTZ R55, R55, UR29, -R74.reuse ;  /* 0x0000001d37377c23 */ /* 0x100fe2000801084a */
[----:B------:R-:W-:Y:S01]  /*4cf0*/  FMNMX.FTZ R75, R13, R78, !PT ;  /* 0x0000004e0d4b7209 */ /* 0x000fe20007810000 */
[--C-:B------:R-:W-:Y:S01]  /*4d00*/  FFMA.FTZ R54, R54, UR29, -R74.reuse ;  /* 0x0000001d36367c23 */ /* 0x100fe2000801084a */
[----:B------:R-:W-:-:S01]  /*4d10*/  FFMA.FTZ R53, R53, UR29, -R74 ;  /* 0x0000001d35357c23 */ /* 0x000fc2000801084a */
[----:B------:R-:W3:Y:S01]  /*4d20*/  MUFU.EX2 R70, R70 ;  /* 0x0000004600467308 */ /* 0x000ee20000000800 */
[----:B------:R-:W-:Y:S01]  /*4d30*/  FMNMX.FTZ R78, R14, R75, !PT ;  /* 0x0000004b0e4e7209 */ /* 0x000fe20007810000 */
[--C-:B------:R-:W-:Y:S01]  /*4d40*/  FFMA.FTZ R38, R38, UR29, -R74.reuse ;  /* 0x0000001d26267c23 */ /* 0x100fe2000801084a */
[----:B------:R-:W-:-:S01]  /*4d50*/  FFMA.FTZ R39, R39, UR29, -R74 ;  /* 0x0000001d27277c23 */ /* 0x000fc2000801084a */
[--C-:B------:R-:W-:Y:S01]  /*4d60*/  FFMA.FTZ R52, R52, UR29, -R74.reuse ;  /* 0x0000001d34347c23 */ /* 0x100fe2000801084a */
        /* <DEDUP_REMOVED lines=13> */
[----:B------:R-:W-:Y:S01]  /*4e40*/  FFMA.FTZ R6, R6, UR29, -R74 ;  /* 0x0000001d06067c23 */ /* 0x000fe2000801084a */
        /* <DEDUP_REMOVED lines=27> */
[----:B------:R-:W-:Y:S03]  /*5000*/  MUFU.EX2 R57, R57 ;  /* 0x0000003900397308 */ /* 0x000fe60000000800 */
[----:B------:R-:W4:Y:S05]  /*5010*/  SHFL.BFLY PT, R60, R75, 0x2, 0x1f ;  /* 0x0c401f004b3c7f89 */ /* 0x000f2a00000e0000 */
[----:B------:R-:W-:Y:S08]  /*5020*/  MUFU.EX2 R58, R58 ;  /* 0x0000003a003a7308 */ /* 0x000ff00000000800 */
[----:B------:R-:W-:Y:S08]  /*5030*/  MUFU.EX2 R53, R53 ;  /* 0x0000003500357308 */ /* 0x000ff00000000800 */
[----:B------:R-:W-:Y:S01]  /*5040*/  MUFU.EX2 R38, R38 ;  /* 0x0000002600267308 */ /* 0x000fe20000000800 */
[----:B----4-:R-:W-:-:S05]  /*5050*/  FMNMX.FTZ R60, R75, R60, !PT ;  /* 0x0000003c4b3c7209 */ /* 0x010fca0007810000 */
[----:B------:R-:W4:Y:S02]  /*5060*/  SHFL.BFLY PT, R75, R60, 0x1, 0x1f ;  /* 0x0c201f003c4b7f89 */ /* 0x000f2400000e0000 */
[----:B------:R-:W-:Y:S08]  /*5070*/  MUFU.EX2 R55, R55 ;  /* 0x0000003700377308 */ /* 0x000ff00000000800 */
[----:B------:R-:W-:Y:S08]  /*5080*/  MUFU.EX2 R54, R54 ;  /* 0x0000003600367308 */ /* 0x000ff00000000800 */
[----:B------:R-:W-:Y:S01]  /*5090*/  MUFU.EX2 R51, R51 ;  /* 0x0000003300337308 */ /* 0x000fe20000000800 */
[----:B----4-:R-:W-:Y:S01]  /*50a0*/  FMNMX.FTZ R120, R60, R75, !PT ;  /* 0x0000004b3c787209 */ /* 0x010fe20007810000 */
[----:B------:R-:W-:-:S06]  /*50b0*/  IMAD.U32 R75, RZ, RZ, UR29 ;  /* 0x0000001dff4b7e24 */ /* 0x000fcc000f8e00ff */
[----:B------:R-:W-:Y:S01]  /*50c0*/  MUFU.EX2 R50, R50 ;  /* 0x0000003200327308 */ /* 0x000fe20000000800 */
[C---:B------:R-:W-:Y:S01]  /*50d0*/  FSETP.NEU.FTZ.AND P1, PT, R120.reuse, -INF , PT ;  /* 0xff8000007800780b */ /* 0x040fe20003f3d000 */
[----:B------:R-:W-:-:S05]  /*50e0*/  FFMA.FTZ R60, R120, R75, -8 ;  /* 0xc1000000783c7423 */ /* 0x000fca000001004b */
        /* <DEDUP_REMOVED lines=18> */
[----:B----4-:R-:W-:-:S01]  /*5210*/  FFMA.FTZ R12, R25, UR29, -R64 ;  /* 0x0000001d190c7c23 */ /* 0x010fc20008010840 */
[----:B0-----:R-:W-:Y:S01]  /*5220*/  FADD.FTZ R25, R4, R73 ;  /* 0x0000004904197221 */ /* 0x001fe20000010000 */
        /* <DEDUP_REMOVED lines=18> */
[----:B------:R-:W-:-:S03]  /*5350*/  FFMA.FTZ R48, R48, UR29, -R64 ;  /* 0x0000001d30307c23 */ /* 0x000fc60008010840 */
[----:B------:R-:W5:Y:S01]  /*5360*/  MUFU.EX2 R74, R74 ;  /* 0x0000004a004a7308 */ /* 0x000f620000000800 */
[----:B----4-:R-:W-:-:S01]  /*5370*/  FFMA.FTZ R11, R24, UR29, -R64 ;  /* 0x0000001d180b7c23 */ /* 0x010fc20008010840 */
[----:B-1----:R-:W-:-:S04]  /*5380*/  FADD.FTZ R24, R72, R25 ;  /* 0x0000001948187221 */ /* 0x002fc80000010000 */
[C---:B--2---:R-:W-:Y:S01]  /*5390*/  FADD.FTZ R25, R71.reuse, R24 ;  /* 0x0000001847197221 */ /* 0x044fe20000010000 */
[----:B------:R-:W-:Y:S01]  /*53a0*/  F2FP.SATFINITE.E4M3.F32.PACK_AB_MERGE_C R71, R71, R72, RZ ;  /* 0x000000484747723e */ /* 0x000fe200048070ff */
[----:B------:R-:W1:Y:S02]  /*53b0*/  MUFU.EX2 R75, R75 ;  /* 0x0000004b004b7308 */ /* 0x000e640000000800 */
[----:B---3--:R-:W-:-:S01]  /*53c0*/  FADD.FTZ R24, R70, R25 ;  /* 0x0000001946187221 */ /* 0x008fc20000010000 */
[----:B0-----:R-:W-:Y:S01]  /*53d0*/  FADD.FTZ R25, R60, R5 ;  /* 0x000000053c197221 */ /* 0x001fe20000010000 */
[----:B------:R-:W-:Y:S02]  /*53e0*/  F2FP.SATFINITE.E4M3.F32.PACK_AB_MERGE_C R196, R73, R4, R71 ;  /* 0x0000000449c4723e */ /* 0x000fe40004807047 */
[----:B------:R-:W-:Y:S02]  /*53f0*/  FADD.FTZ R33, R69, R24 ;  /* 0x0000001845217221 */ /* 0x000fe40000010000 */
[----:B------:R-:W0:Y:S01]  /*5400*/  MUFU.EX2 R7, R7 ;  /* 0x0000000700077308 */ /* 0x000e220000000800 */
[----:B-----5:R-:W-:-:S01]  /*5410*/  FADD.FTZ R24, R74, R25 ;  /* 0x000000194a187221 */ /* 0x020fc20000010000 */
[----:B------:R-:W-:-:S04]  /*5420*/  FADD.FTZ R32, R68, R33 ;  /* 0x0000002144207221 */ /* 0x000fc80000010000 */
[C---:B------:R-:W-:Y:S01]  /*5430*/  FADD.FTZ R25, R67.reuse, R32 ;  /* 0x0000002043197221 */ /* 0x040fe20000010000 */
[----:B------:R-:W-:Y:S01]  /*5440*/  F2FP.SATFINITE.E4M3.F32.PACK_AB_MERGE_C R67, R67, R68, RZ ;  /* 0x000000444343723e */ /* 0x000fe200048070ff */
[----:B------:R-:W2:Y:S01]  /*5450*/  MUFU.EX2 R2, R2 ;  /* 0x0000000200027308 */ /* 0x000ea20000000800 */
[----:B-1----:R-:W-:-:S01]  /*5460*/  FADD.FTZ R24, R75, R24 ;  /* 0x000000184b187221 */ /* 0x002fc20000010000 */
[----:B------:R-:W-:Y:S01]  /*5470*/  FADD.FTZ R32, R66, R25 ;  /* 0x0000001942207221 */ /* 0x000fe20000010000 */
[----:B------:R-:W-:Y:S02]  /*5480*/  F2FP.SATFINITE.E4M3.F32.PACK_AB_MERGE_C R74, R75, R74, RZ ;  /* 0x0000004a4b4a723e */ /* 0x000fe400048070ff */
[----:B------:R-:W-:Y:S01]  /*5490*/  F2FP.SATFINITE.E4M3.F32.PACK_AB_MERGE_C R198, R69, R70, R67 ;  /* 0x0000004645c6723e */ /* 0x000fe20004807043 */
[----:B------:R-:W-:-:S01]  /*54a0*/  FADD.FTZ R33, R65, R32 ;  /* 0x0000002041217221 */ /* 0x000fc20000010000 */
[----:B------:R-:W-:Y:S01]  /*54b0*/  F2FP.SATFINITE.E4M3.F32.PACK_AB_MERGE_C R32, R38, R53, RZ ;  /* 0x000000352620723e */ /* 0x000fe200048070ff */
[----:B------:R-:W1:Y:S01]  /*54c0*/  MUFU.EX2 R8, R8 ;  /* 0x0000000800087308 */ /* 0x000e620000000800 */
[----:B0-----:R-:W-:-:S01]  /*54d0*/  FADD.FTZ R25, R7, R24 ;  /* 0x0000001807197221 */ /* 0x001fc20000010000 */
[----:B------:R-:W-:Y:S01]  /*54e0*/  FADD.FTZ R24, R62, R33 ;  /* 0x000000213e187221 */ /* 0x000fe20000010000 */
[----:B------:R-:W-:-:S02]  /*54f0*/  F2FP.SATFINITE.E4M3.F32.PACK_AB_MERGE_C R188, R54, R55, R32 ;  /* 0x0000003736bc723e */ /* 0x000fc40004807020 */
[----:B------:R-:W-:Y:S01]  /*5500*/  F2FP.SATFINITE.E4M3.F32.PACK_AB_MERGE_C R197, R5, R60, R74 ;  /* 0x0000003c05c5723e */ /* 0x000fe2000480704a */
[----:B------:R-:W-:-:S01]  /*5510*/  FADD.FTZ R24, R61, R24 ;  /* 0x000000183d187221 */ /* 0x000fc20000010000 */
[----:B------:R-:W-:Y:S01]  /*5520*/  F2FP.SATFINITE.E4M3.F32.PACK_AB_MERGE_C R62, R61, R62, RZ ;  /* 0x0000003e3d3e723e */ /* 0x000fe200048070ff */
[----:B------:R-:W0:Y:S01]  /*5530*/  MUFU.EX2 R9, R9 ;  /* 0x0000000900097308 */ /* 0x000e220000000800 */
[----:B--2---:R-:W-:-:S01]  /*5540*/  FADD.FTZ R25, R2, R25 ;  /* 0x0000001902197221 */ /* 0x004fc20000010000 */
[----:B------:R-:W-:Y:S01]  /*5550*/  FADD.FTZ R33, R59, R24 ;  /* 0x000000183b217221 */ /* 0x000fe20000010000 */
[----:B------:R-:W-:Y:S02]  /*5560*/  F2FP.SATFINITE.E4M3.F32.PACK_AB_MERGE_C R192, R65, R66, R62 ;  /* 0x0000004241c0723e */ /* 0x000fe4000480703e */
[----:B------:R-:W-:Y:S01]  /*5570*/  FADD.FTZ R4, R76, R25 ;  /* 0x000000194c047221 */ /* 0x000fe20000010000 */
[----:B------:R-:W-:-:S01]  /*5580*/  FADD.FTZ R33, R58, R33 ;  /* 0x000000213a217221 */ /* 0x000fc20000010000 */
[C---:B------:R-:W-:Y:S01]  /*5590*/  F2FP.SATFINITE.E4M3.F32.PACK_AB_MERGE_C R76, R77.reuse, R76, RZ ;  /* 0x0000004c4d4c723e */ /* 0x040fe200048070ff */
[----:B------:R-:W2:Y:S01]  /*55a0*/  MUFU.EX2 R15, R15 ;  /* 0x0000000f000f7308 */ /* 0x000ea20000000800 */
[----:B------:R-:W-:-:S02]  /*55b0*/  FADD.FTZ R25, R77, R4 ;  /* 0x000000044d197221 */ /* 0x000fc40000010000 */
[----:B------:R-:W-:Y:S02]  /*55c0*/  F2FP.SATFINITE.E4M3.F32.PACK_AB_MERGE_C R199, R2, R7, R76 ;  /* 0x0000000702c7723e */ /* 0x000fe4000480704c */
[----:B-1----:R-:W-:-:S01]  /*55d0*/  FADD.FTZ R24, R8, R25 ;  /* 0x0000001908187221 */ /* 0x002fc20000010000 */
[----:B------:R-:W-:Y:S01]  /*55e0*/  F2FP.SATFINITE.E4M3.F32.PACK_AB_MERGE_C R25, R57, R56, RZ ;  /* 0x000000383919723e */ /* 0x000fe200048070ff */
[----:B------:R-:W-:-:S01]  /*55f0*/  FADD.FTZ R56, R56, R33 ;  /* 0x0000002138387221 */ /* 0x000fc20000010000 */
[----:B------:R-:W1:Y:S01]  /*5600*/  MUFU.EX2 R20, R20 ;  /* 0x0000001400147308 */ /* 0x000e620000000800 */
[----:B0-----:R-:W-:-:S01]  /*5610*/  FADD.FTZ R24, R9, R24 ;  /* 0x0000001809187221 */ /* 0x001fc20000010000 */
[----:B------:R-:W-:Y:S01]  /*5620*/  F2FP.SATFINITE.E4M3.F32.PACK_AB_MERGE_C R194, R58, R59, R25 ;  /* 0x0000003b3ac2723e */ /* 0x000fe20004807019 */
[----:B------:R-:W-:-:S04]  /*5630*/  FADD.FTZ R56, R57, R56 ;  /* 0x0000003839387221 */ /* 0x000fc80000010000 */
[----:B------:R-:W-:Y:S01]  /*5640*/  FADD.FTZ R33, R55, R56 ;  /* 0x0000003837217221 */ /* 0x000fe20000010000 */
[----:B------:R-:W0:Y:S01]  /*5650*/  MUFU.EX2 R11, R11 ;  /* 0x0000000b000b7308 */ /* 0x000e220000000800 */
[----:B--2---:R-:W-:-:S02]  /*5660*/  FADD.FTZ R25, R15, R24 ;  /* 0x000000180f197221 */ /* 0x004fc40000010000 */
[----:B------:R-:W-:Y:S01]  /*5670*/  FADD.FTZ R54, R54, R33 ;  /* 0x0000002136367221 */ /* 0x000fe20000010000 */
[----:B------:R-:W-:-:S03]  /*5680*/  F2FP.SATFINITE.E4M3.F32.PACK_AB_MERGE_C R33, R50, R51, RZ ;  /* 0x000000333221723e */ /* 0x000fc600048070ff */
[----:B------:R-:W-:Y:S01]  /*5690*/  FADD.FTZ R53, R53, R54 ;  /* 0x0000003635357221 */ /* 0x000fe20000010000 */
[----:B------:R-:W2:Y:S01]  /*56a0*/  MUFU.EX2 R12, R12 ;  /* 0x0000000c000c7308 */ /* 0x000ea20000000800 */
[----:B-1----:R-:W-:-:S02]  /*56b0*/  FADD.FTZ R24, R20, R25 ;  /* 0x0000001914187221 */ /* 0x002fc40000010000 */
[----:B------:R-:W-:-:S05]  /*56c0*/  FADD.FTZ R38, R38, R53 ;  /* 0x0000003526267221 */ /* 0x000fca0000010000 */
        /* <DEDUP_REMOVED lines=23> */
[----:B-1----:R-:W-:Y:S01]  /*5840*/  F2FP.SATFINITE.E4M3.F32.PACK_AB_MERGE_C R190, R52, R39, R33 ;  /* 0x0000002734be723e */ /* 0x002fe20004807021 */
[----:B------:R-:W-:-:S04]  /*5850*/  FADD.FTZ R39, R39, R38 ;  /* 0x0000002627277221 */ /* 0x000fc80000010000 */
[----:B------:R-:W-:Y:S02]  /*5860*/  FADD.FTZ R52, R52, R39 ;  /* 0x0000002734347221 */ /* 0x000fe40000010000 */
[----:B------:R-:W1:Y:S01]  /*5870*/  MUFU.EX2 R45, R45 ;  /* 0x0000002d002d7308 */ /* 0x000e620000000800 */
[----:B0-----:R-:W-:-:S01]  /*5880*/  FADD.FTZ R20, R40, R15 ;  /* 0x0000000f28147221 */ /* 0x001fc20000010000 */
[----:B------:R-:W-:-:S04]  /*5890*/  FADD.FTZ R51, R51, R52 ;  /* 0x0000003433337221 */ /* 0x000fc80000010000 */
[----:B------:R-:W-:Y:S02]  /*58a0*/  FADD.FTZ R50, R50, R51 ;  /* 0x0000003332327221 */ /* 0x000fe40000010000 */
[----:B------:R-:W-:Y:S01]  /*58b0*/  MUFU.EX2 R31, R31 ;  /* 0x0000001f001f7308 */ /* 0x000fe20000000800 */
[----:B--2---:R-:W-:-:S07]  /*58c0*/  FADD.FTZ R20, R43, R20 ;  /* 0x000000142b147221 */ /* 0x004fce0000010000 */
[----:B------:R-:W0:Y:S01]  /*58d0*/  MUFU.EX2 R30, R30 ;  /* 0x0000001e001e7308 */ /* 0x000e220000000800 */
[----:B-1----:R-:W-:-:S07]  /*58e0*/  FADD.FTZ R5, R45, R20 ;  /* 0x000000142d057221 */ /* 0x002fce0000010000 */
[----:B------:R-:W1:Y:S08]  /*58f0*/  MUFU.EX2 R4, R47 ;  /* 0x0000002f00047308 */ /* 0x000e700000000800 */
[----:B------:R-:W-:Y:S01]  /*5900*/  MUFU.EX2 R35, R35 ;  /* 0x0000002300237308 */ /* 0x000fe20000000800 */
[----:B0-----:R-:W-:-:S07]  /*5910*/  F2FP.SATFINITE.E4M3.F32.PACK_AB_MERGE_C R25, R30, R31, RZ ;  /* 0x0000001f1e19723e */ /* 0x001fce00048070ff */
[----:B------:R-:W0:Y:S01]  /*5920*/  MUFU.EX2 R34, R34 ;  /* 0x0000002200227308 */ /* 0x000e220000000800 */
[C---:B-1----:R-:W-:Y:S01]  /*5930*/  F2FP.SATFINITE.E4M3.F32.PACK_AB_MERGE_C R45, R4.reuse, R45, RZ ;  /* 0x0000002d042d723e */ /* 0x042fe200048070ff */
[----:B------:R-:W-:-:S03]  /*5940*/  FADD.FTZ R4, R4, R5 ;  /* 0x0000000504047221 */ /* 0x000fc60000010000 */
[----:B------:R-:W-:-:S03]  /*5950*/  F2FP.SATFINITE.E4M3.F32.PACK_AB_MERGE_C R191, R43, R40, R45 ;  /* 0x000000282bbf723e */ /* 0x000fc6000480702d */
[----:B------:R-:W1:Y:S08]  /*5960*/  MUFU.EX2 R3, R3 ;  /* 0x0000000300037308 */ /* 0x000e700000000800 */
[----:B------:R-:W2:Y:S01]  /*5970*/  MUFU.EX2 R24, R63 ;  /* 0x0000003f00187308 */ /* 0x000ea20000000800 */
[----:B0-----:R-:W-:Y:S01]  /*5980*/  F2FP.SATFINITE.E4M3.F32.PACK_AB_MERGE_C R184, R34, R35, R25 ;  /* 0x0000002322b8723e */ /* 0x001fe20004807019 */
[----:B------:R-:W-:-:S04]  /*5990*/  FADD.FTZ R35, R35, R50 ;  /* 0x0000003223237221 */ /* 0x000fc80000010000 */
[----:B------:R-:W-:Y:S02]  /*59a0*/  FADD.FTZ R34, R34, R35 ;  /* 0x0000002322227221 */ /* 0x000fe40000010000 */
[----:B------:R-:W0:Y:S01]  /*59b0*/  MUFU.EX2 R41, R41 ;  /* 0x0000002900297308 */ /* 0x000e220000000800 */
[----:B-1----:R-:W-:-:S01]  /*59c0*/  FADD.FTZ R5, R3, R4 ;  /* 0x0000000403057221 */ /* 0x002fc20000010000 */
[----:B------:R-:W-:-:S04]  /*59d0*/  FADD.FTZ R31, R31, R34 ;  /* 0x000000221f1f7221 */ /* 0x000fc80000010000 */
[----:B------:R-:W-:Y:S02]  /*59e0*/  FADD.FTZ R30, R30, R31 ;  /* 0x0000001f1e1e7221 */ /* 0x000fe40000010000 */
[----:B------:R-:W-:Y:S01]  /*59f0*/  MUFU.EX2 R21, R21 ;  /* 0x0000001500157308 */ /* 0x000fe20000000800 */
[----:B--2---:R-:W-:-:S07]  /*5a00*/  FADD.FTZ R2, R24, R5 ;  /* 0x0000000518027221 */ /* 0x004fce0000010000 */
[----:B------:R-:W1:Y:S01]  /*5a10*/  MUFU.EX2 R6, R6 ;  /* 0x0000000600067308 */ /* 0x000e620000000800 */
[----:B0-----:R-:W-:-:S07]  /*5a20*/  FADD.FTZ R5, R41, R2 ;  /* 0x0000000229057221 */ /* 0x001fce0000010000 */
[----:B------:R-:W0:Y:S08]  /*5a30*/  MUFU.EX2 R42, R42 ;  /* 0x0000002a002a7308 */ /* 0x000e300000000800 */
[----:B------:R-:W-:Y:S01]  /*5a40*/  MUFU.EX2 R27, R27 ;  /* 0x0000001b001b7308 */ /* 0x000fe20000000800 */
[----:B-1----:R-:W-:-:S07]  /*5a50*/  F2FP.SATFINITE.E4M3.F32.PACK_AB_MERGE_C R4, R6, R21, RZ ;  /* 0x000000150604723e */ /* 0x002fce00048070ff */
[----:B------:R-:W1:Y:S01]  /*5a60*/  MUFU.EX2 R26, R26 ;  /* 0x0000001a001a7308 */ /* 0x000e620000000800 */
[----:B0-----:R-:W-:-:S01]  /*5a70*/  FADD.FTZ R5, R42, R5 ;  /* 0x000000052a057221 */ /* 0x001fc20000010000 */
[----:B------:R-:W-:-:S04]  /*5a80*/  F2FP.SATFINITE.E4M3.F32.PACK_AB_MERGE_C R41, R42, R41, RZ ;  /* 0x000000292a29723e */ /* 0x000fc800048070ff */
[----:B------:R-:W-:Y:S02]  /*5a90*/  F2FP.SATFINITE.E4M3.F32.PACK_AB_MERGE_C R185, R24, R3, R41 ;  /* 0x0000000318b9723e */ /* 0x000fe40004807029 */
[----:B------:R-:W0:Y:S08]  /*5aa0*/  MUFU.EX2 R44, R44 ;  /* 0x0000002c002c7308 */ /* 0x000e300000000800 */
[----:B------:R-:W2:Y:S01]  /*5ab0*/  MUFU.EX2 R15, R46 ;  /* 0x0000002e000f7308 */ /* 0x000ea20000000800 */
[----:B-1----:R-:W-:Y:S01]  /*5ac0*/  F2FP.SATFINITE.E4M3.F32.PACK_AB_MERGE_C R186, R26, R27, R4 ;  /* 0x0000001b1aba723e */ /* 0x002fe20004807004 */
[----:B------:R-:W-:-:S04]  /*5ad0*/  FADD.FTZ R27, R27, R30 ;  /* 0x0000001e1b1b7221 */ /* 0x000fc80000010000 */
[----:B------:R-:W-:Y:S02]  /*5ae0*/  FADD.FTZ R26, R26, R27 ;  /* 0x0000001b1a1a7221 */ /* 0x000fe40000010000 */
[----:B------:R-:W-:Y:S01]  /*5af0*/  MUFU.EX2 R49, R49 ;  /* 0x0000003100317308 */ /* 0x000fe20000000800 */
[----:B0-----:R-:W-:-:S01]  /*5b00*/  FADD.FTZ R2, R44, R5 ;  /* 0x000000052c027221 */ /* 0x001fc20000010000 */
[----:B------:R-:W-:-:S04]  /*5b10*/  FADD.FTZ R3, R21, R26 ;  /* 0x0000001a15037221 */ /* 0x000fc80000010000 */
[----:B------:R-:W-:Y:S01]  /*5b20*/  FADD.FTZ R3, R6, R3 ;  /* 0x0000000306037221 */ /* 0x000fe20000010000 */
[----:B------:R-:W-:Y:S01]  /*5b30*/  VIADD R6, R89, 0xfffffffe ;  /* 0xfffffffe59067836 */ /* 0x000fe20000000000 */
[----:B------:R-:W0:Y:S01]  /*5b40*/  MUFU.EX2 R48, R48 ;  /* 0x0000003000307308 */ /* 0x000e220000000800 */
[----:B--2---:R-:W-:-:S01]  /*5b50*/  FADD.FTZ R2, R15, R2 ;  /* 0x000000020f027221 */ /* 0x004fc20000010000 */
[----:B0-----:R-:W-:-:S03]  /*5b60*/  F2FP.SATFINITE.E4M3.F32.PACK_AB_MERGE_C R4, R48, R49, RZ ;  /* 0x000000313004723e */ /* 0x001fc600048070ff */
[----:B------:R-:W-:Y:S01]  /*5b70*/  FADD.FTZ R49, R49, R2 ;  /* 0x0000000231317221 */ /* 0x000fe20000010000 */
[----:B------:R-:W-:-:S03]  /*5b80*/  F2FP.SATFINITE.E4M3.F32.PACK_AB_MERGE_C R187, R15, R44, R4 ;  /* 0x0000002c0fbb723e */ /* 0x000fc60004807004 */
[----:B------:R-:W-:Y:S01]  /*5b90*/  FADD.FTZ R2, R48, R49 ;  /* 0x0000003130027221 */ /* 0x000fe20000010000 */
        /* <DEDUP_REMOVED lines=12> */
.L_x_5192:
[----:B------:R-:W-:Y:S02]  /*5c60*/  ULDC UR18, c[0x0][0x9e4] ;  /* 0x0002790000127ab9 */ /* 0x000fe40000000800 */
[----:B------:R-:W-:-:S11]  /*5c70*/  UISETP.NE.AND UP0, UPT, UR18, 0x1, UPT ;  /* 0x000000011200788c */ /* 0x000fd6000bf05270 */
[----:B------:R-:W-:Y:S02]  /*5c80*/  @UP0 ULDC.64 UR6, c[0x0][0x9e8] ;  /* 0x00027a0000060ab9 */ /* 0x000fe40000000a00 */
[----:B------:R-:W-:-:S04]  /*5c90*/  UIMAD.WIDE.U32 UR10, UR15, UR6, URZ ;  /* 0x000000060f0a72a5 */ /* 0x000fc8000f8e003f */
[----:B------:R-:W-:-:S12]  /*5ca0*/  @UP0 USHF.R.U32.HI UR15, URZ, UR7, UR11 ;  /* 0x000000073f0f0299 */ /* 0x000fd8000801160b */
.L_x_5193:
[----:B------:R-:W-:-:S04]  /*5cb0*/  UIMAD UR15, UR15, UR18, UR18 ;  /* 0x000000120f0f72a4 */ /* 0x000fc8000f8e0212 */
[----:B------:R-:W-:-:S04]  /*5cc0*/  UISETP.LT.AND UP0, UPT, UR14, UR15, UPT ;  /* 0x0000000f0e00728c */ /* 0x000fc8000bf01270 */
[----:B------:R-:W-:-:S12]  /*5cd0*/  USEL UR14, UR14, UR15, UP0 ;  /* 0x0000000f0e0e7287 */ /* 0x000fd80008000000 */
.L_x_5191:
[----:B------:R-:W-:Y:S01]  /*5ce0*/  USHF.R.S32.HI UR6, URZ, 0x1f, UR14 ;  /* 0x0000001f3f067899 */ /* 0x000fe2000801140e */
[----:B------:R-:W-:Y:S02]  /*5cf0*/  CS2R R24, SRZ ;  /* 0x0000000000187805 */ /* 0x000fe4000001ff00 */
[----:B------:R-:W-:Y:S02]  /*5d00*/  CS2R R26, SRZ ;  /* 0x00000000001a7805 */ /* 0x000fe4000001ff00 */
[----:B------:R-:W-:Y:S01]  /*5d10*/  CS2R R28, SRZ ;  /* 0x00000000001c7805 */ /* 0x000fe2000001ff00 */
        /* <DEDUP_REMOVED lines=103> */
[----:B------:R-:W-:Y:S01]  /*6390*/  ULDC UR30, c[0x0][0x9e4] ;  /* 0x00027900001e7ab9 */ /* 0x000fe20000000800 */
[----:B------:R-:W-:Y:S01]  /*63a0*/  ULDC UR31, c[0x0][0x9dc] ;  /* 0x00027700001f7ab9 */ /* 0x000fe20000000800 */
[----:B------:R-:W-:Y:S01]  /*63b0*/  ULDC UR29, c[0x0][0x988] ;  /* 0x00026200001d7ab9 */ /* 0x000fe20000000800 */
[----:B------:R-:W-:-:S05]  /*63c0*/  ULDC UR32, c[0x0][0x9e0] ;  /* 0x0002780000207ab9 */ /* 0x000fca0000000800 */
.L_x_5213:
[----:B------:R-:W-:Y:S01]  /*63d0*/  ISETP.NE.AND P2, PT, RZ, UR45, PT ;  /* 0x0000002dff007c0c */ /* 0x000fe2000bf45270 */
[----:B------:R-:W-:-:S04]  /*63e0*/  UISETP.NE.AND UP0, UPT, UR34, 0x1, UPT ;  /* 0x000000012200788c */ /* 0x000fc8000bf05270 */
[----:B------:R-:W-:-:S04]  /*63f0*/  USEL UR49, URZ, 0x1, UP0 ;  /* 0x000000013f317887 */ /* 0x000fc80008000000 */
[----:B------:R-:W-:-:S04]  /*6400*/  ULOP3.LUT UR49, UR35, UR49, URZ, 0x3c, !UPT ;  /* 0x0000003123317292 */ /* 0x000fc8000f8e3c3f */
[----:B------:R-:W-:Y:S08]  /*6410*/  @P2 BRA `(.L_x_5195) ;  /* 0x0000000000382947 */ /* 0x000ff00003800000 */
[----:B------:R-:W-:Y:S05]  /*6420*/  @!P0 BRA `(.L_x_5196) ;  /* 0x0000000000048947 */ /* 0x000fea0003800000 */
[----:B------:R-:W-:Y:S01]  /*6430*/  BPT.TRAP 0x1 ;  /* 0x000000040000795c */ /* 0x000fe20000300000 */
.L_x_5196:
        /* <DEDUP_REMOVED lines=9> */
.L_x_5197:
[----:B-1----:R-:W-:Y:S05]  /*64d0*/  @P1 BRA `(.L_x_5195) ;  /* 0x0000000000081947 */ /* 0x002fea0003800000 */
[----:B------:R-:W1:Y:S02]  /*64e0*/  SYNCS.PHASECHK.TRANS64.TRYWAIT P1, [UR6+0x2a830], R7 ;  /* 0x02a83007ff0075a7 */ /* 0x000e640008020146 */
[----:B-1----:R-:W-:Y:S05]  /*64f0*/  @!P1 BRA `(.L_x_5198) ;  /* 0x00000170003c9947 */ /* 0x002fea0003800000 */
.L_x_5195:
[----:B-1----:R-:W1:Y:S01]  /*6500*/  S2R R8, SR_TID.X ;  /* 0x0000000000087919 */ /* 0x002e620000002100 */
[----:B------:R-:W-:Y:S01]  /*6510*/  UIADD3 UR48, UR34, 0x1, URZ ;  /* 0x0000000122307890 */ /* 0x000fe2000fffe03f */
[----:B------:R-:W-:Y:S01]  /*6520*/  UMOV UR27, 0x80000020 ;  /* 0x80000020001b7882 */ /* 0x000fe20000000000 */
[----:B------:R-:W-:Y:S02]  /*6530*/  UMOV UR7, 0x80000020 ;  /* 0x8000002000077882 */ /* 0x000fe40000000000 */
[----:B------:R-:W-:Y:S01]  /*6540*/  UISETP.NE.AND UP0, UPT, UR48, 0x2, UPT ;  /* 0x000000023000788c */ /* 0x000fe2000bf05270 */
[----:B------:R-:W-:Y:S01]  /*6550*/  UMOV UR11, 0x80000020 ;  /* 0x80000020000b7882 */ /* 0x000fe20000000000 */
[----:B------:R-:W-:Y:S02]  /*6560*/  UMOV UR15, 0x80000020 ;  /* 0x80000020000f7882 */ /* 0x000fe40000000000 */
[----:B------:R-:W-:Y:S01]  /*6570*/  USEL UR48, UR48, URZ, UP0 ;  /* 0x0000003f30307287 */ /* 0x000fe20008000000 */
[----:B------:R-:W-:Y:S01]  /*6580*/  UMOV UR19, 0x80000020 ;  /* 0x8000002000137882 */ /* 0x000fe20000000000 */
[----:B------:R-:W-:-:S02]  /*6590*/  UMOV UR23, 0x80000020 ;  /* 0x8000002000177882 */ /* 0x000fc40000000000 */
[----:B------:R-:W-:-:S04]  /*65a0*/  UIMAD UR26, UR48, 0x600, UR28 ;  /* 0x00000600301a78a4 */ /* 0x000fc8000f8e021c */
[----:B------:R-:W-:Y:S02]  /*65b0*/  UIADD3 UR6, UR26, 0x2, URZ ;  /* 0x000000021a067890 */ /* 0x000fe4000fffe03f */
[----:B------:R-:W-:Y:S02]  /*65c0*/  UIADD3 UR10, UR26, 0x200, URZ ;  /* 0x000002001a0a7890 */ /* 0x000fe4000fffe03f */
[----:B------:R-:W-:Y:S02]  /*65d0*/  UIADD3 UR14, UR26, 0x202, URZ ;  /* 0x000002021a0e7890 */ /* 0x000fe4000fffe03f */
[----:B------:R-:W-:Y:S02]  /*65e0*/  UIADD3 UR18, UR26, 0x400, URZ ;  /* 0x000004001a127890 */ /* 0x000fe4000fffe03f */
[----:B------:R-:W-:Y:S01]  /*65f0*/  UIADD3 UR22, UR26, 0x402, URZ ;  /* 0x000004021a167890 */ /* 0x000fe2000fffe03f */
[----:B-1----:R-:W-:-:S05]  /*6600*/  SHF.R.U32.HI R8, RZ, 0x7, R8 ;  /* 0x00000007ff087819 */ /* 0x002fca0000011608 */
[----:B0-----:R-:W-:-:S05]  /*6610*/  VIADD R7, R8, 0x8 ;  /* 0x0000000808077836 */ /* 0x001fca0000000000 */
[----:B------:R0:W-:Y:S06]  /*6620*/  BAR.SYNC.DEFER_BLOCKING R7, 0x100 ;  /* 0x000400070000751d */ /* 0x0001ec0000010000 */
        /* <DEDUP_REMOVED lines=21> */
.L_x_5200:
[----:B------:R-:W-:Y:S01]  /*6780*/  ULEA UR6, UR34, UR36, 0x3 ;  /* 0x0000002422067291 */ /* 0x000fe2000f8e183f */
[----:B------:R-:W-:-:S05]  /*6790*/  IMAD.U32 R7, RZ, RZ, UR35 ;  /* 0x00000023ff077e24 */ /* 0x000fca000f8e00ff */
[----:B------:R-:W-:-:S04]  /*67a0*/  SHF.L.U32 R7, R7, 0x1f, RZ ;  /* 0x0000001f07077819 */ /* 0x000fc800000006ff */
[----:B------:R0:W1:Y:S01]  /*67b0*/  SYNCS.PHASECHK.TRANS64.TRYWAIT P1, [UR6+0x2a850], R7 ;  /* 0x02a85007ff0075a7 */ /* 0x0000620008020146 */
[----:B------:R-:W-:Y:S05]  /*67c0*/  @!P0 BRA `(.L_x_5201) ;  /* 0x0000000000048947 */ /* 0x000fea0003800000 */
[----:B------:R-:W-:Y:S01]  /*67d0*/  BPT.TRAP 0x1 ;  /* 0x000000040000795c */ /* 0x000fe20000300000 */
.L_x_5201:
[----:B-1----:R-:W-:Y:S05]  /*67e0*/  @P1 BRA `(.L_x_5199) ;  /* 0x0000000000081947 */ /* 0x002fea0003800000 */
[----:B------:R-:W1:Y:S02]  /*67f0*/  SYNCS.PHASECHK.TRANS64.TRYWAIT P1, [UR6+0x2a850], R7 ;  /* 0x02a85007ff0075a7 */ /* 0x000e640008020146 */
[----:B-1----:R-:W-:Y:S05]  /*6800*/  @!P1 BRA `(.L_x_5202) ;  /* 0x0000016c00909947 */ /* 0x002fea0003800000 */
.L_x_5199:
[----:B------:R-:W-:Y:S01]  /*6810*/  UIADD3 UR6, UR36, 0x400, URZ ;  /* 0x0000040024067890 */ /* 0x000fe2000fffe03f */
[----:B------:R-:W-:Y:S01]  /*6820*/  WARPGROUP.ARRIVE ;  /* 0x00000000000079c5 */ /* 0x000fe20000000000 */
[----:B------:R-:W-:-:S05]  /*6830*/  UMOV UR7, 0x40000040 ;  /* 0x4000004000077882 */ /* 0x000fca0000000000 */
[----:B-1----:R-:W1:Y:S01]  /*6840*/  S2R R8, SR_TID.X ;  /* 0x0000000000087919 */ /* 0x002e620000002100 */
        /* <DEDUP_REMOVED lines=8> */
[----:B-1----:R-:W-:-:S04]  /*68d0*/  SHF.R.U32.HI R8, RZ, 0x7, R8 ;  /* 0x00000007ff087819 */ /* 0x002fc80000011608 */
[----:B0-----:R-:W-:Y:S01]  /*68e0*/  IADD3 R7, -R8, 0xb, RZ ;  /* 0x0000000b08077810 */ /* 0x001fe20007ffe1ff */
[----:B------:R-:W-:Y:S02]  /*68f0*/  WARPGROUP.DEPBAR.LE gsb0, 0x0 ;  /* 0x00008000000079c5 */ /* 0x000fe40000010000 */
[----:B------:R-:W-:-:S10]  /*6900*/  WARPGROUP.ARRIVE ;  /* 0x00000000000079c5 */ /* 0x000fd40000000000 */
        /* <DEDUP_REMOVED lines=15> */
.L_x_5203:
[----:B------:R-:W-:Y:S01]  /*6a00*/  UISETP.NE.AND UP1, UPT, UR54, URZ, UPT ;  /* 0x0000003f3600728c */ /* 0x000fe2000bf25270 */
[C---:B------:R-:W-:Y:S01]  /*6a10*/  FMUL.FTZ R14, R0.reuse, R127 ;  /* 0x0000007f000e7220 */ /* 0x040fe20000410000 */
[C---:B------:R-:W-:Y:S01]  /*6a20*/  FMUL.FTZ R127, R0.reuse, R138 ;  /* 0x0000008a007f7220 */ /* 0x040fe20000410000 */
[C---:B------:R-:W-:Y:S01]  /*6a30*/  FMUL.FTZ R138, R0.reuse, R145 ;  /* 0x00000091008a7220 */ /* 0x040fe20000410000 */
[C---:B------:R-:W-:Y:S01]  /*6a40*/  FMUL.FTZ R145, R0.reuse, R152 ;  /* 0x0000009800917220 */ /* 0x040fe20000410000 */
[C---:B------:R-:W-:Y:S01]  /*6a50*/  FMUL.FTZ R152, R0.reuse, R163 ;  /* 0x000000a300987220 */ /* 0x040fe20000410000 */
[----:B------:R-:W-:Y:S01]  /*6a60*/  PLOP3.LUT P1, PT, PT, PT, UP1, 0x80, 0x0 ;  /* 0x000000000000781c */ /* 0x000fe20003f2f018 */
[----:B------:R-:W-:Y:S01]  /*6a70*/  FMUL.FTZ R163, R0, R174 ;  /* 0x000000ae00a37220 */ /* 0x000fe20000410000 */
[----:B------:R-:W-:Y:S01]  /*6a80*/  PLOP3.LUT P2, PT, PT, PT, UP1, 0x80, 0x0 ;  /* 0x000000000000781c */ /* 0x000fe20003f4f018 */
[----:B------:R-:W-:Y:S02]  /*6a90*/  VIADD R174, R18, UR41 ;  /* 0x0000002912ae7c36 */ /* 0x000fe40008000000 */
[C---:B------:R-:W-:Y:S01]  /*6aa0*/  FMUL.FTZ R15, R0.reuse, R128 ;  /* 0x00000080000f7220 */ /* 0x040fe20000410000 */
[----:B------:R-:W-:Y:S01]  /*6ab0*/  @UP1 ULDC UR6, c[0x0][0x44c] ;  /* 0x0001130000061ab9 */ /* 0x000fe20000000800 */
[C---:B------:R-:W-:Y:S01]  /*6ac0*/  FMUL.FTZ R128, R0.reuse, R139 ;  /* 0x0000008b00807220 */ /* 0x040fe20000410000 */
[C---:B------:R-:W-:Y:S01]  /*6ad0*/  FMUL.FTZ R139, R0.reuse, R150 ;  /* 0x00000096008b7220 */ /* 0x040fe20000410000 */
[C---:B------:R-:W-:Y:S01]  /*6ae0*/  FMUL.FTZ R150, R0.reuse, R157 ;  /* 0x0000009d00967220 */ /* 0x040fe20000410000 */
[C---:B------:R-:W-:Y:S01]  /*6af0*/  FMUL.FTZ R157, R0.reuse, R164 ;  /* 0x000000a4009d7220 */ /* 0x040fe20000410000 */
[C---:B------:R-:W-:Y:S01]  /*6b00*/  FMUL.FTZ R164, R0.reuse, R175 ;  /* 0x000000af00a47220 */ /* 0x040fe20000410000 */
[C---:B0-----:R-:W-:Y:S01]  /*6b10*/  FMUL.FTZ R7, R0.reuse, R120 ;  /* 0x0000007800077220 */ /* 0x041fe20000410000 */
[----:B------:R-:W-:Y:S01]  /*6b20*/  FMUL.FTZ R8, R0, R121 ;  /* 0x0000007900087220 */ /* 0x000fe20000410000 */
[----:B------:R-:W-:Y:S01]  /*6b30*/  @P1 IMAD.HI.U32 R20, R174, UR6, RZ ;  /* 0x00000006ae141c27 */ /* 0x000fe2000f8e00ff */
[----:B------:R-:W-:-:S03]  /*6b40*/  @UP1 ULDC UR6, c[0x0][0x450] ;  /* 0x0001140000061ab9 */ /* 0x000fc60000000800 */
[C---:B------:R-:W-:Y:S01]  /*6b50*/  FMUL.FTZ R11, R0.reuse, R124 ;  /* 0x0000007c000b7220 */ /* 0x040fe20000410000 */
[C---:B------:R-:W-:Y:S01]  /*6b60*/  FMUL.FTZ R12, R0.reuse, R125 ;  /* 0x0000007d000c7220 */ /* 0x040fe20000410000 */
[C---:B------:R-:W-:Y:S01]  /*6b70*/  FMUL.FTZ R175, R0.reuse, R181 ;  /* 0x000000b500af7220 */ /* 0x040fe20000410000 */
[----:B------:R-:W-:Y:S01]  /*6b80*/  @P2 SHF.R.U32.HI R174, RZ, UR6, R20 ;  /* 0x00000006ffae2c19 */ /* 0x000fe20008011614 */
        /* <DEDUP_REMOVED lines=45> */
[----:B------:R-:W-:Y:S01]  /*6e60*/  FMUL.FTZ R169, R0, R176 ;  /* 0x000000b000a97220 */ /* 0x000fe20000410000 */
[----:B------:R-:W-:-:S02]  /*6e70*/  IMAD.SHL.U32 R170, R6, 0x80, RZ ;  /* 0x0000008006aa7824 */ /* 0x000fc400078e00ff */
[C---:B------:R-:W-:Y:S01]  /*6e80*/  FMUL.FTZ R171, R0.reuse, R177 ;  /* 0x000000b100ab7220 */ /* 0x040fe20000410000 */
[C---:B------:R-:W-:Y:S01]  /*6e90*/  FMUL.FTZ R167, R0.reuse, R178 ;  /* 0x000000b200a77220 */ /* 0x040fe20000410000 */
[C---:B------:R-:W-:Y:S01]  /*6ea0*/  FMUL.FTZ R168, R0.reuse, R179 ;  /* 0x000000b300a87220 */ /* 0x040fe20000410000 */
[C---:B------:R-:W-:Y:S01]  /*6eb0*/  FMUL.FTZ R176, R0.reuse, R180 ;  /* 0x000000b400b07220 */ /* 0x040fe20000410000 */
[C---:B------:R-:W-:Y:S01]  /*6ec0*/  FMUL.FTZ R172, R0.reuse, R182 ;  /* 0x000000b600ac7220 */ /* 0x040fe20000410000 */
[----:B------:R-:W-:Y:S01]  /*6ed0*/  FMUL.FTZ R173, R0, R183 ;  /* 0x000000b700ad7220 */ /* 0x000fe20000410000 */
[----:B------:R-:W-:Y:S01]  /*6ee0*/  IMAD.U32 R21, RZ, RZ, UR47 ;  /* 0x0000002fff157e24 */ /* 0x000fe2000f8e00ff */
[----:B------:R-:W-:Y:S01]  /*6ef0*/  PLOP3.LUT P1, PT, PT, PT, UP0, 0x40, 0x0 ;  /* 0x000000000000781c */ /* 0x000fe20003f2e808 */
[----:B------:R-:W1:Y:S01]  /*6f00*/  MUFU.TANH R7, R7 ;  /* 0x0000000700077308 */ /* 0x000e620000002400 */
[----:B------:R-:W-:Y:S01]  /*6f10*/  IADD3 R178, -R17, 0x1, -R170 ;  /* 0x0000000111b27810 */ /* 0x000fe20007ffe9aa */
[----:B------:R-:W-:Y:S01]  /*6f20*/  SYNCS.ARRIVE.TRANS64.RED.A1T0 RZ, [UR6], RZ ;  /* 0x000000ffffff79a7 */ /* 0x000fe20008100406 */
[----:B------:R-:W-:-:S02]  /*6f30*/  ULOP3.LUT UR6, URZ, UR31, URZ, 0x33, !UPT ;  /* 0x0000001f3f067292 */ /* 0x000fc4000f8e333f */
[----:B------:R-:W-:-:S03]  /*6f40*/  IADD3 R178, -R21, UR40, R178 ;  /* 0x0000002815b27c10 */ /* 0x000fc6000fffe1b2 */
[----:B------:R-:W2:Y:S02]  /*6f50*/  MUFU.TANH R8, R8 ;  /* 0x0000000800087308 */ /* 0x000ea40000002400 */
[C---:B------:R-:W-:Y:S02]  /*6f60*/  VIADD R177, R178.reuse, UR32 ;  /* 0x00000020b2b17c36 */ /* 0x040fe40008000000 */
        /* <DEDUP_REMOVED lines=79> */
.L_x_5206:
[----:B------:R-:W-:-:S05]  /*7460*/  IMAD.U32 R182, RZ, RZ, UR30 ;  /* 0x0000001effb67e24 */ /* 0x000fca000f8e00ff */
[----:B------:R-:W-:-:S13]  /*7470*/  ISETP.NE.AND P1, PT, R182, 0x1, PT ;  /* 0x00000001b600780c */ /* 0x000fda0003f25270 */
[----:B------:R-:W1:Y:S02]  /*7480*/  @P1 LDC.64 R20, c[0x0][0x9e8] ;  /* 0x00027a00ff141b82 */ /* 0x000e640000000a00 */
[----:B-1----:R-:W-:-:S05]  /*7490*/  @P1 IMAD.HI.U32 R20, R181, R20, RZ ;  /* 0x00000014b5141227 */ /* 0x002fca00078e00ff */
[----:B------:R-:W-:-:S07]  /*74a0*/  @P1 SHF.R.U32.HI R181, RZ, R21, R20 ;  /* 0x00000015ffb51219 */ /* 0x000fce0000011614 */
.L_x_5207:
[----:B------:R-:W-:Y:S05]  /*74b0*/  BSYNC B0 ;  /* 0x0000000000007941 */ /* 0x000fea0003800000 */
.L_x_5205:
[----:B------:R-:W-:-:S04]  /*74c0*/  IMAD R181, R181, R182, -R170 ;  /* 0x000000b6b5b57224 */ /* 0x000fc800078e0aaa */
[----:B------:R-:W-:-:S05]  /*74d0*/  IMAD.IADD R181, R181, 0x1, -R17 ;  /* 0x00000001b5b57824 */ /* 0x000fca00078e0a11 */
[----:B------:R-:W-:Y:S02]  /*74e0*/  VIMNMX R180, R180, R181, !PT ;  /* 0x000000b5b4b47248 */ /* 0x000fe40007fe0100 */
[----:B------:R-:W-:-:S07]  /*74f0*/  VIADDMNMX R179, R181, R182, R179, PT ;  /* 0x000000b6b5b37246 */ /* 0x000fce00038001b3 */
.L_x_5204:
[----:B------:R-:W-:Y:S01]  /*7500*/  ISETP.GT.AND P1, PT, R6, -0x1, PT ;  /* 0xffffffff0600780c */ /* 0x000fe20003f24270 */
[----:B------:R-:W1:Y:S01]  /*7510*/  SHFL.IDX PT, R174, R174, 0x1, 0x1c1f ;  /* 0x003c1f00aeae7f89 */ /* 0x000e6200000e0000 */
[----:B------:R-:W-:Y:S02]  /*7520*/  UISETP.NE.AND UP0, UPT, UR53, URZ, UPT ;  /* 0x0000003f3500728c */ /* 0x000fe4000bf05270 */
[C---:B------:R-:W-:Y:S02]  /*7530*/  ISETP.GT.AND P3, PT, R180.reuse, 0x8, P1 ;  /* 0x00000008b400780c */ /* 0x040fe40000f64270 */
[C---:B------:R-:W-:Y:S02]  /*7540*/  ISETP.GT.AND P6, PT, R180.reuse, RZ, P1 ;  /* 0x000000ffb400720c */ /* 0x040fe40000fc4270 */
[----:B------:R-:W-:Y:S02]  /*7550*/  ISETP.LT.OR P3, PT, R179, 0x9, P3 ;  /* 0x00000009b300780c */ /* 0x000fe40001f61670 */
[----:B------:R-:W-:-:S02]  /*7560*/  ISETP.GT.AND P2, PT, R180, 0x1, P1 ;  /* 0x00000001b400780c */ /* 0x000fc40000f44270 */
[----:B------:R-:W-:Y:S02]  /*7570*/  FSEL R11, R11, -INF , !P3 ;  /* 0xff8000000b0b7808 */ /* 0x000fe40005800000 */
[----:B------:R-:W-:Y:S02]  /*7580*/  ISETP.GT.AND P3, PT, R180, 0x19, P1 ;  /* 0x00000019b400780c */ /* 0x000fe40000f64270 */
[C---:B------:R-:W-:Y:S02]  /*7590*/  ISETP.LT.OR P6, PT, R179.reuse, 0x1, P6 ;  /* 0x00000001b300780c */ /* 0x040fe400037c1670 */
[C---:B------:R-:W-:Y:S02]  /*75a0*/  ISETP.LT.OR P2, PT, R179.reuse, 0x2, P2 ;  /* 0x00000002b300780c */ /* 0x040fe40001741670 */
[----:B------:R-:W-:Y:S02]  /*75b0*/  ISETP.LT.OR P3, PT, R179, 0x1a, P3 ;  /* 0x0000001ab300780c */ /* 0x000fe40001f61670 */
[----:B------:R-:W-:-:S02]  /*75c0*/  FSEL R7, R7, -INF , !P6 ;  /* 0xff80000007077808 */ /* 0x000fc40007000000 */
[----:B------:R-:W-:Y:S01]  /*75d0*/  FSEL R8, R8, -INF , !P2 ;  /* 0xff80000008087808 */ /* 0x000fe20005000000 */
[--C-:B-1----:R-:W-:Y:S01]  /*75e0*/  IMAD.IADD R177, R177, 0x1, R174.reuse ;  /* 0x00000001b1b17824 */ /* 0x102fe200078e02ae */
[----:B------:R-:W-:Y:S01]  /*75f0*/  ISETP.GT.AND P5, PT, R180, 0x9, P1 ;  /* 0x00000009b400780c */ /* 0x000fe20000fa4270 */
[----:B------:R-:W-:Y:S01]  /*7600*/  IMAD.IADD R178, R178, 0x1, R174 ;  /* 0x00000001b2b27824 */ /* 0x000fe200078e02ae */
[C---:B------:R-:W-:Y:S02]  /*7610*/  ISETP.GT.AND P4, PT, R180.reuse, 0x10, P1 ;  /* 0x00000010b400780c */ /* 0x040fe40000f84270 */
[C---:B------:R-:W-:Y:S02]  /*7620*/  ISETP.GT.AND P6, PT, R180.reuse, 0x11, P1 ;  /* 0x00000011b400780c */ /* 0x040fe40000fc4270 */
[----:B------:R-:W-:Y:S02]  /*7630*/  ISETP.GT.AND P2, PT, R180, 0x18, P1 ;  /* 0x00000018b400780c */ /* 0x000fe40000f44270 */
[----:B0-----:R-:W-:-:S02]  /*7640*/  FSEL R124, R124, -INF , !P3 ;  /* 0xff8000007c7c7808 */ /* 0x001fc40005800000 */
        /* <DEDUP_REMOVED lines=23> */
[----:B------:R-:W-:-:S02]  /*77c0*/  FSEL R133, R133, -INF , !P6 ;  /* 0xff80000085857808 */ /* 0x000fc40007000000 */
[----:B------:R-:W-:Y:S02]  /*77d0*/  FSEL R134, R134, -INF , !P2 ;  /* 0xff80000086867808 */ /* 0x000fe40005000000 */
[C---:B------:R-:W-:Y:S02]  /*77e0*/  ISETP.GT.AND P5, PT, R180.reuse, 0x31, P1 ;  /* 0x00000031b400780c */ /* 0x040fe40000fa4270 */
[C---:B------:R-:W-:Y:S02]  /*77f0*/  ISETP.GT.AND P4, PT, R180.reuse, 0x38, P1 ;  /* 0x00000038b400780c */ /* 0x040fe40000f84270 */
        /* <DEDUP_REMOVED lines=33> */
[----:B------:R-:W-:Y:S02]  /*7a10*/  PLOP3.LUT P3, PT, PT, PT, UP0, 0x40, 0x0 ;  /* 0x000000000000781c */ /* 0x000fe40003f6e808 */
        /* <DEDUP_REMOVED lines=8> */
[C---:B------:R-:W-:Y:S02]  /*7aa0*/  ISETP.GT.AND P5, PT, R180.reuse, 0x70, P1 ;  /* 0x00000070b400780c */ /* 0x040fe40000fa4270 */
[C---:B------:R-:W-:Y:S02]  /*7ab0*/  ISETP.GT.AND P4, PT, R180.reuse, 0x71, P1 ;  /* 0x00000071b400780c */ /* 0x040fe40000f84270 */
        /* <DEDUP_REMOVED lines=24> */
.L_x_5210:
[----:B------:R-:W-:-:S05]  /*7c40*/  IMAD.U32 R179, RZ, RZ, UR30 ;  /* 0x0000001effb37e24 */ /* 0x000fca000f8e00ff */
[----:B------:R-:W-:-:S13]  /*7c50*/  ISETP.NE.AND P2, PT, R179, 0x1, PT ;  /* 0x00000001b300780c */ /* 0x000fda0003f45270 */
[----:B------:R-:W0:Y:S02]  /*7c60*/  @P2 LDC.64 R20, c[0x0][0x9e8] ;  /* 0x00027a00ff142b82 */ /* 0x000e240000000a00 */
[----:B0-----:R-:W-:-:S05]  /*7c70*/  @P2 IMAD.HI.U32 R20, R174, R20, RZ ;  /* 0x00000014ae142227 */ /* 0x001fca00078e00ff */
[----:B------:R-:W-:-:S07]  /*7c80*/  @P2 SHF.R.U32.HI R174, RZ, R21, R20 ;  /* 0x00000015ffae2219 */ /* 0x000fce0000011614 */
.L_x_5211:
[----:B------:R-:W-:Y:S05]  /*7c90*/  BSYNC B0 ;  /* 0x0000000000007941 */ /* 0x000fea0003800000 */
.L_x_5209:
[----:B------:R-:W-:-:S04]  /*7ca0*/  IMAD R170, R174, R179, -R170 ;  /* 0x000000b3aeaa7224 */ /* 0x000fc800078e0aaa */
[----:B------:R-:W-:-:S05]  /*7cb0*/  IMAD.IADD R170, R170, 0x1, -R17 ;  /* 0x00000001aaaa7824 */ /* 0x000fca00078e0a11 */
[----:B------:R-:W-:Y:S02]  /*7cc0*/  VIMNMX R178, R178, R170, !PT ;  /* 0x000000aab2b27248 */ /* 0x000fe40007fe0100 */
[----:B------:R-:W-:-:S07]  /*7cd0*/  VIADDMNMX R177, R170, R179, R177, PT ;  /* 0x000000b3aab17246 */ /* 0x000fce00038001b1 */
.L_x_5208:
[----:B------:R-:W-:Y:S02]  /*7ce0*/  ISETP.GT.AND P4, PT, R178, 0x1, P1 ;  /* 0x00000001b200780c */ /* 0x000fe40000f84270 */
[----:B------:R-:W-:Y:S02]  /*7cf0*/  FMNMX.FTZ R21, R7, R5, !PT ;  /* 0x0000000507157209 */ /* 0x000fe40007810000 */
[----:B------:R-:W-:Y:S02]  /*7d00*/  ISETP.LT.OR P4, PT, R177, 0x2, P4 ;  /* 0x00000002b100780c */ /* 0x000fe40002781670 */
[----:B------:R-:W-:Y:S02]  /*7d10*/  LOP3.LUT R16, R16, 0xf7ffffff, RZ, 0xc0, !PT ;  /* 0xf7ffffff10107812 */ /* 0x000fe400078ec0ff */
[----:B------:R-:W-:Y:S02]  /*7d20*/  FSEL R20, R10, -INF , !P4 ;  /* 0xff8000000a147808 */ /* 0x000fe40006000000 */
[----:B------:R-:W-:-:S02]  /*7d30*/  FMNMX.FTZ R10, R8, R21, !PT ;  /* 0x00000015080a7209 */ /* 0x000fc40007810000 */
[----:B------:R-:W-:Y:S02]  /*7d40*/  @P0 LOP3.LUT R16, R16, 0x8000000, RZ, 0xfc, !PT ;  /* 0x0800000010100812 */ /* 0x000fe400078efcff */
[----:B------:R-:W-:Y:S02]  /*7d50*/  FMNMX.FTZ R21, R11, R10, !PT ;  /* 0x0000000a0b157209 */ /* 0x000fe40007810000 */
[----:B------:R-:W-:Y:S02]  /*7d60*/  ISETP.GT.AND P0, PT, R178, 0x59, P1 ;  /* 0x00000059b200780c */ /* 0x000fe40000f04270 */
[----:B------:R-:W-:Y:S02]  /*7d70*/  FMNMX.FTZ R10, R12, R21, !PT ;  /* 0x000000150c0a7209 */ /* 0x000fe40007810000 */
[----:B------:R-:W-:Y:S02]  /*7d80*/  ISETP.GT.AND P5, PT, R178, 0x8, P1 ;  /* 0x00000008b200780c */ /* 0x000fe40000fa4270 */
[----:B------:R-:W-:-:S02]  /*7d90*/  FMNMX.FTZ R21, R15, R10, !PT ;  /* 0x0000000a0f157209 */ /* 0x000fc40007810000 */
[----:B------:R-:W-:Y:S02]  /*7da0*/  LOP3.LUT R16, R16, 0xbfffffff, RZ, 0xc0, !PT ;  /* 0xbfffffff10107812 */ /* 0x000fe400078ec0ff */
[----:B------:R-:W-:Y:S02]  /*7db0*/  FMNMX.FTZ R10, R120, R21, !PT ;  /* 0x00000015780a7209 */ /* 0x000fe40007810000 */
[----:B------:R-:W-:Y:S02]  /*7dc0*/  ISETP.LT.OR P5, PT, R177, 0x9, P5 ;  /* 0x00000009b100780c */ /* 0x000fe40002fa1670 */
[----:B------:R-:W-:Y:S02]  /*7dd0*/  FMNMX.FTZ R21, R123, R10, !PT ;  /* 0x0000000a7b157209 */ /* 0x000fe40007810000 */
[----:B------:R-:W-:Y:S02]  /*7de0*/  @P0 LOP3.LUT R16, R16, 0x40000000, RZ, 0xfc, !PT ;  /* 0x4000000010100812 */ /* 0x000fe400078efcff */
[----:B------:R-:W-:-:S02]  /*7df0*/  FMNMX.FTZ R10, R124, R21, !PT ;  /* 0x000000157c0a7209 */ /* 0x000fc40007810000 */
[----:B------:R-:W-:Y:S02]  /*7e00*/  ISETP.GT.AND P0, PT, R178, 0x71, P1 ;  /* 0x00000071b200780c */ /* 0x000fe40000f04270 */
[----:B------:R-:W-:Y:S02]  /*7e10*/  FMNMX.FTZ R21, R129, R10, !PT ;  /* 0x0000000a81157209 */ /* 0x000fe40007810000 */
[----:B------:R-:W-:Y:S02]  /*7e20*/  FSEL R13, R13, -INF , !P5 ;  /* 0xff8000000d0d7808 */ /* 0x000fe40006800000 */
[----:B------:R-:W-:Y:S02]  /*7e30*/  FMNMX.FTZ R10, R130, R21, !PT ;  /* 0x00000015820a7209 */ /* 0x000fe40007810000 */
[----:B------:R-:W-:Y:S02]  /*7e40*/  ISETP.GT.AND P6, PT, R178, 0x9, P1 ;  /* 0x00000009b200780c */ /* 0x000fe40000fc4270 */
[----:B------:R-:W-:-:S02]  /*7e50*/  FMNMX.FTZ R21, R133, R10, !PT ;  /* 0x0000000a85157209 */ /* 0x000fc40007810000 */
[----:B------:R-:W-:Y:S02]  /*7e60*/  ISETP.GT.AND P2, PT, R178, 0x10, P1 ;  /* 0x00000010b200780c */ /* 0x000fe40000f44270 */
[----:B------:R-:W-:Y:S02]  /*7e70*/  FMNMX.FTZ R10, R134, R21, !PT ;  /* 0x00000015860a7209 */ /* 0x000fe40007810000 */
[C---:B------:R-:W-:Y:S02]  /*7e80*/  ISETP.GT.AND P3, PT, R178.reuse, 0x11, P1 ;  /* 0x00000011b200780c */ /* 0x040fe40000f64270 */
[----:B------:R-:W-:Y:S02]  /*7e90*/  FMNMX.FTZ R21, R137, R10, !PT ;  /* 0x0000000a89157209 */ /* 0x000fe40007810000 */
[----:B------:R-:W-:Y:S02]  /*7ea0*/  ISETP.GT.AND P4, PT, R178, 0x18, P1 ;  /* 0x00000018b200780c */ /* 0x000fe40000f84270 */
[----:B------:R-:W-:-:S02]  /*7eb0*/  FMNMX.FTZ R10, R138, R21, !PT ;  /* 0x000000158a0a7209 */ /* 0x000fc40007810000 */
[----:B------:R-:W-:Y:S02]  /*7ec0*/  ISETP.GT.AND P5, PT, R178, 0x19, P1 ;  /* 0x00000019b200780c */ /* 0x000fe40000fa4270 */
[----:B------:R-:W-:Y:S02]  /*7ed0*/  FMNMX.FTZ R21, R141, R10, !PT ;  /* 0x0000000a8d157209 */ /* 0x000fe40007810000 */
[C---:B------:R-:W-:Y:S02]  /*7ee0*/  ISETP.LT.OR P6, PT, R177.reuse, 0xa, P6 ;  /* 0x0000000ab100780c */ /* 0x040fe400037c1670 */
[C---:B------:R-:W-:Y:S02]  /*7ef0*/  ISETP.LT.OR P2, PT, R177.reuse, 0x11, P2 ;  /* 0x00000011b100780c */ /* 0x040fe40001741670 */
[C---:B------:R-:W-:Y:S02]  /*7f00*/  ISETP.LT.OR P3, PT, R177.reuse, 0x12, P3 ;  /* 0x00000012b100780c */ /* 0x040fe40001f61670 */
[----:B------:R-:W-:-:S02]  /*7f10*/  ISETP.LT.OR P4, PT, R177, 0x19, P4 ;  /* 0x00000019b100780c */ /* 0x000fc40002781670 */
[----:B------:R-:W-:Y:S02]  /*7f20*/  ISETP.LT.OR P5, PT, R177, 0x1a, P5 ;  /* 0x0000001ab100780c */ /* 0x000fe40002fa1670 */
[----:B------:R-:W-:Y:S02]  /*7f30*/  FMNMX.FTZ R10, R142, R21, !PT ;  /* 0x000000158e0a7209 */ /* 0x000fe40007810000 */
[----:B------:R-:W-:Y:S02]  /*7f40*/  LOP3.LUT R16, R16, 0xfffffffd, RZ, 0xc0, !PT ;  /* 0xfffffffd10107812 */ /* 0x000fe400078ec0ff */
[----:B------:R-:W-:Y:S02]  /*7f50*/  FSEL R14, R14, -INF , !P6 ;  /* 0xff8000000e0e7808 */ /* 0x000fe40007000000 */
        /* <DEDUP_REMOVED lines=8> */
[----:B------:R-:W-:Y:S02]  /*7fe0*/  ISETP.GT.AND P5, PT, R178, 0x30, P1 ;  /* 0x00000030b200780c */ /* 0x000fe40000fa4270 */
[----:B------:R-:W-:Y:S02]  /*7ff0*/  FMNMX.FTZ R21, R145, R10, !PT ;  /* 0x0000000a91157209 */ /* 0x000fe40007810000 */
[----:B------:R-:W-:Y:S02]  /*8000*/  @P0 LOP3.LUT R16, R16, 0x2, RZ, 0xfc, !PT ;  /* 0x0000000210100812 */ /* 0x000fe400078efcff */
[----:B------:R-:W-:Y:S02]  /*8010*/  ISETP.GT.AND P0, PT, R178, 0x78, P1 ;  /* 0x00000078b200780c */ /* 0x000fe40000f04270 */
[C---:B------:R-:W-:Y:S02]  /*8020*/  ISETP.LT.OR P6, PT, R177.reuse, 0x21, P6 ;  /* 0x00000021b100780c */ /* 0x040fe400037c1670 */
[----:B------:R-:W-:-:S02]  /*8030*/  ISETP.LT.OR P2, PT, R177, 0x22, P2 ;  /* 0x00000022b100780c */ /* 0x000fc40001741670 */
[C---:B------:R-:W-:Y:S02]  /*8040*/  ISETP.LT.OR P3, PT, R177.reuse, 0x29, P3 ;  /* 0x00000029b100780c */ /* 0x040fe40001f61670 */
[C---:B------:R-:W-:Y:S02]  /*8050*/  ISETP.LT.OR P4, PT, R177.reuse, 0x2a, P4 ;  /* 0x0000002ab100780c */ /* 0x040fe40002781670 */
[----:B------:R-:W-:Y:S02]  /*8060*/  ISETP.LT.OR P5, PT, R177, 0x31, P5 ;  /* 0x00000031b100780c */ /* 0x000fe40002fa1670 */
[----:B------:R-:W-:Y:S02]  /*8070*/  FMNMX.FTZ R10, R146, R21, !PT ;  /* 0x00000015920a7209 */ /* 0x000fe40007810000 */
[----:B------:R-:W-:Y:S02]  /*8080*/  FSEL R127, R127, -INF , !P6 ;  /* 0xff8000007f7f7808 */ /* 0x000fe40007000000 */
[----:B------:R-:W-:-:S02]  /*8090*/  FSEL R128, R128, -INF , !P2 ;  /* 0xff80000080807808 */ /* 0x000fc40005000000 */
[----:B------:R-:W-:Y:S02]  /*80a0*/  FSEL R131, R131, -INF , !P3 ;  /* 0xff80000083837808 */ /* 0x000fe40005800000 */
[----:B------:R-:W-:Y:S02]  /*80b0*/  FSEL R132, R132, -INF , !P4 ;  /* 0xff80000084847808 */ /* 0x000fe40006000000 */
[----:B------:R-:W-:Y:S02]  /*80c0*/  FSEL R135, R135, -INF , !P5 ;  /* 0xff80000087877808 */ /* 0x000fe40006800000 */
[----:B------:R-:W-:Y:S02]  /*80d0*/  FMNMX.FTZ R21, R149, R10, !PT ;  /* 0x0000000a95157209 */ /* 0x000fe40007810000 */
[C---:B------:R-:W-:Y:S02]  /*80e0*/  ISETP.GT.AND P6, PT, R178.reuse, 0x31, P1 ;  /* 0x00000031b200780c */ /* 0x040fe40000fc4270 */
[----:B------:R-:W-:-:S02]  /*80f0*/  ISETP.GT.AND P2, PT, R178, 0x38, P1 ;  /* 0x00000038b200780c */ /* 0x000fc40000f44270 */
[C---:B------:R-:W-:Y:S02]  /*8100*/  ISETP.GT.AND P3, PT, R178.reuse, 0x39, P1 ;  /* 0x00000039b200780c */ /* 0x040fe40000f64270 */
[C---:B------:R-:W-:Y:S02]  /*8110*/  ISETP.GT.AND P4, PT, R178.reuse, 0x40, P1 ;  /* 0x00000040b200780c */ /* 0x040fe40000f84270 */
[----:B------:R-:W-:Y:S02]  /*8120*/  ISETP.GT.AND P5, PT, R178, 0x41, P1 ;  /* 0x00000041b200780c */ /* 0x000fe40000fa4270 */
[----:B------:R-:W-:Y:S02]  /*8130*/  LOP3.LUT R16, R16, 0xfffffff7, RZ, 0xc0, !PT ;  /* 0xfffffff710107812 */ /* 0x000fe400078ec0ff */
[----:B------:R-:W-:Y:S02]  /*8140*/  FMNMX.FTZ R10, R150, R21, !PT ;  /* 0x00000015960a7209 */ /* 0x000fe40007810000 */
[----:B------:R-:W-:-:S02]  /*8150*/  ISETP.LT.OR P6, PT, R177, 0x32, P6 ;  /* 0x00000032b100780c */ /* 0x000fc400037c1670 */
[C---:B------:R-:W-:Y:S02]  /*8160*/  ISETP.LT.OR P2, PT, R177.reuse, 0x39, P2 ;  /* 0x00000039b100780c */ /* 0x040fe40001741670 */
[C---:B------:R-:W-:Y:S02]  /*8170*/  ISETP.LT.OR P3, PT, R177.reuse, 0x3a, P3 ;  /* 0x0000003ab100780c */ /* 0x040fe40001f61670 */
[C---:B------:R-:W-:Y:S02]  /*8180*/  ISETP.LT.OR P4, PT, R177.reuse, 0x41, P4 ;  /* 0x00000041b100780c */ /* 0x040fe40002781670 */
[----:B------:R-:W-:Y:S02]  /*8190*/  ISETP.LT.OR P5, PT, R177, 0x42, P5 ;  /* 0x00000042b100780c */ /* 0x000fe40002fa1670 */
[----:B------:R-:W-:Y:S02]  /*81a0*/  @P0 LOP3.LUT R16, R16, 0x8, RZ, 0xfc, !PT ;  /* 0x0000000810100812 */ /* 0x000fe400078efcff */
[----:B------:R-:W-:-:S02]  /*81b0*/  ISETP.GT.AND P0, PT, R178, RZ, P1 ;  /* 0x000000ffb200720c */ /* 0x000fc40000f04270 */
[----:B------:R-:W-:Y:S02]  /*81c0*/  FMNMX.FTZ R21, R153, R10, !PT ;  /* 0x0000000a99157209 */ /* 0x000fe40007810000 */
[----:B------:R-:W-:Y:S02]  /*81d0*/  FSEL R136, R136, -INF , !P6 ;  /* 0xff80000088887808 */ /* 0x000fe40007000000 */
[----:B------:R-:W-:Y:S02]  /*81e0*/  FSEL R139, R139, -INF , !P2 ;  /* 0xff8000008b8b7808 */ /* 0x000fe40005000000 */
[----:B------:R-:W-:Y:S02]  /*81f0*/  FSEL R140, R140, -INF , !P3 ;  /* 0xff8000008c8c7808 */ /* 0x000fe40005800000 */
[----:B------:R-:W-:Y:S02]  /*8200*/  FSEL R143, R143, -INF , !P4 ;  /* 0xff8000008f8f7808 */ /* 0x000fe40006000000 */
[----:B------:R-:W-:-:S02]  /*8210*/  FSEL R144, R144, -INF , !P5 ;  /* 0xff80000090907808 */ /* 0x000fc40006800000 */
[C---:B------:R-:W-:Y:S02]  /*8220*/  ISETP.GT.AND P6, PT, R178.reuse, 0x48, P1 ;  /* 0x00000048b200780c */ /* 0x040fe40000fc4270 */
[C---:B------:R-:W-:Y:S02]  /*8230*/  ISETP.GT.AND P2, PT, R178.reuse, 0x49, P1 ;  /* 0x00000049b200780c */ /* 0x040fe40000f44270 */
[C---:B------:R-:W-:Y:S02]  /*8240*/  ISETP.GT.AND P3, PT, R178.reuse, 0x50, P1 ;  /* 0x00000050b200780c */ /* 0x040fe40000f64270 */
[C---:B------:R-:W-:Y:S02]  /*8250*/  ISETP.GT.AND P4, PT, R178.reuse, 0x51, P1 ;  /* 0x00000051b200780c */ /* 0x040fe40000f84270 */
[----:B------:R-:W-:Y:S02]  /*8260*/  ISETP.GT.AND P5, PT, R178, 0x58, P1 ;  /* 0x00000058b200780c */ /* 0x000fe40000fa4270 */
[----:B------:R-:W-:-:S02]  /*8270*/  FMNMX.FTZ R10, R154, R21, !PT ;  /* 0x000000159a0a7209 */ /* 0x000fc40007810000 */
[C---:B------:R-:W-:Y:S02]  /*8280*/  ISETP.LT.OR P6, PT, R177.reuse, 0x49, P6 ;  /* 0x00000049b100780c */ /* 0x040fe400037c1670 */
[C---:B------:R-:W-:Y:S02]  /*8290*/  ISETP.LT.OR P2, PT, R177.reuse, 0x4a, P2 ;  /* 0x0000004ab100780c */ /* 0x040fe40001741670 */
[C---:B------:R-:W-:Y:S02]  /*82a0*/  ISETP.LT.OR P3, PT, R177.reuse, 0x51, P3 ;  /* 0x00000051b100780c */ /* 0x040fe40001f61670 */
[C---:B------:R-:W-:Y:S02]  /*82b0*/  ISETP.LT.OR P4, PT, R177.reuse, 0x52, P4 ;  /* 0x00000052b100780c */ /* 0x040fe40002781670 */
[----:B------:R-:W-:Y:S02]  /*82c0*/  ISETP.LT.OR P5, PT, R177, 0x59, P5 ;  /* 0x00000059b100780c */ /* 0x000fe40002fa1670 */
[----:B------:R-:W-:-:S02]  /*82d0*/  FMNMX.FTZ R21, R157, R10, !PT ;  /* 0x0000000a9d157209 */ /* 0x000fc40007810000 */
[----:B------:R-:W-:Y:S02]  /*82e0*/  LOP3.LUT R16, R16, 0xffffff7f, RZ, 0xc0, !PT ;  /* 0xffffff7f10107812 */ /* 0x000fe400078ec0ff */
        /* <DEDUP_REMOVED lines=9> */
[C---:B------:R-:W-:Y:S02]  /*8380*/  ISETP.GT.AND P6, PT, R178.reuse, 0x70, P1 ;  /* 0x00000070b200780c */ /* 0x040fe40000fc4270 */
[----:B------:R-:W-:-:S02]  /*8390*/  ISETP.GT.AND P1, PT, R178, 0x79, P1 ;  /* 0x00000079b200780c */ /* 0x000fc40000f24270 */
[----:B------:R-:W-:Y:S02]  /*83a0*/  FMNMX.FTZ R10, R158, R21, !PT ;  /* 0x000000159e0a7209 */ /* 0x000fe40007810000 */
[----:B------:R-:W-:Y:S02]  /*83b0*/  @P0 LOP3.LUT R16, R16, 0x80, RZ, 0xfc, !PT ;  /* 0x0000008010100812 */ /* 0x000fe400078efcff */
[----:B------:R-:W-:Y:S02]  /*83c0*/  FMNMX.FTZ R21, R161, R10, !PT ;  /* 0x0000000aa1157209 */ /* 0x000fe40007810000 */
[----:B------:R-:W-:Y:S02]  /*83d0*/  LOP3.LUT P0, RZ, R16, 0x40000000, RZ, 0xc0, !PT ;  /* 0x4000000010ff7812 */ /* 0x000fe4000780c0ff */
[----:B------:R-:W-:Y:S02]  /*83e0*/  FMNMX.FTZ R10, R162, R21, !PT ;  /* 0x00000015a20a7209 */ /* 0x000fe40007810000 */
[----:B------:R-:W-:-:S02]  /*83f0*/  LOP3.LUT R16, R16, 0xffffffdf, RZ, 0xc0, !PT ;  /* 0xffffffdf10107812 */ /* 0x000fc400078ec0ff */
[----:B------:R-:W-:Y:S02]  /*8400*/  ISETP.LT.OR P0, PT, R177, 0x5a, P0 ;  /* 0x0000005ab100780c */ /* 0x000fe40000701670 */
[----:B------:R-:W-:Y:S02]  /*8410*/  FMNMX.FTZ R21, R165, R10, !PT ;  /* 0x0000000aa5157209 */ /* 0x000fe40007810000 */
[----:B------:R-:W-:Y:S02]  /*8420*/  @P1 LOP3.LUT R16, R16, 0x20, RZ, 0xfc, !PT ;  /* 0x0000002010101812 */ /* 0x000fe400078efcff */
[----:B------:R-:W-:Y:S02]  /*8430*/  FMNMX.FTZ R10, R166, R21, !PT ;  /* 0x00000015a60a7209 */ /* 0x000fe40007810000 */
[C---:B------:R-:W-:Y:S02]  /*8440*/  LOP3.LUT P1, RZ, R16.reuse, 0x2, RZ, 0xc0, !PT ;  /* 0x0000000210ff7812 */ /* 0x040fe4000782c0ff */
[----:B------:R-:W-:-:S02]  /*8450*/  LOP3.LUT R16, R16, 0xfffffeff, RZ, 0xc0, !PT ;  /* 0xfffffeff10107812 */ /* 0x000fc400078ec0ff */
[----:B------:R-:W-:Y:S02]  /*8460*/  FMNMX.FTZ R10, R169, R10, !PT ;  /* 0x0000000aa90a7209 */ /* 0x000fe40007810000 */
[----:B------:R-:W-:Y:S02]  /*8470*/  @P0 LOP3.LUT R16, R16, 0x100, RZ, 0xfc, !PT ;  /* 0x0000010010100812 */ /* 0x000fe400078efcff */
[----:B------:R-:W-:Y:S02]  /*8480*/  ISETP.LT.OR P0, PT, R177, 0x61, P2 ;  /* 0x00000061b100780c */ /* 0x000fe40001701670 */
[----:B------:R-:W-:Y:S02]  /*8490*/  FMNMX.FTZ R21, R171, R10, !PT ;  /* 0x0000000aab157209 */ /* 0x000fe40007810000 */
[----:B------:R-:W-:Y:S02]  /*84a0*/  LOP3.LUT P2, RZ, R16, 0x8, RZ, 0xc0, !PT ;  /* 0x0000000810ff7812 */ /* 0x000fe4000784c0ff */
[----:B------:R-:W-:-:S02]  /*84b0*/  FMNMX.FTZ R10, R176, R21, !PT ;  /* 0x00000015b00a7209 */ /* 0x000fc40007810000 */
[----:B------:R-:W-:Y:S02]  /*84c0*/  LOP3.LUT R16, R16, 0xffffffbf, RZ, 0xc0, !PT ;  /* 0xffffffbf10107812 */ /* 0x000fe400078ec0ff */
[----:B------:R-:W-:Y:S02]  /*84d0*/  FMNMX.FTZ R21, R175, R10, !PT ;  /* 0x0000000aaf157209 */ /* 0x000fe40007810000 */
[C---:B------:R-:W-:Y:S02]  /*84e0*/  ISETP.LT.OR P6, PT, R177.reuse, 0x71, P6 ;  /* 0x00000071b100780c */ /* 0x040fe400037c1670 */
[----:B------:R-:W-:Y:S01]  /*84f0*/  @P0 LOP3.LUT R16, R16, 0x40, RZ, 0xfc, !PT ;  /* 0x0000004010100812 */ /* 0x000fe200078efcff */
[----:B------:R-:W0:Y:S01]  /*8500*/  SHFL.BFLY PT, R10, R21, 0x2, 0x1f ;  /* 0x0c401f00150a7f89 */ /* 0x000e2200000e0000 */
[----:B------:R-:W-:Y:S02]  /*8510*/  ISETP.LT.OR P0, PT, R177, 0x62, P3 ;  /* 0x00000062b100780c */ /* 0x000fe40001f01670 */
[----:B------:R-:W-:-:S02]  /*8520*/  LOP3.LUT P3, RZ, R16, 0x80, RZ, 0xc0, !PT ;  /* 0x0000008010ff7812 */ /* 0x000fc4000786c0ff */
[----:B------:R-:W-:Y:S02]  /*8530*/  LOP3.LUT R16, R16, 0xffffffef, RZ, 0xc0, !PT ;  /* 0xffffffef10107812 */ /* 0x000fe400078ec0ff */
[C---:B------:R-:W-:Y:S02]  /*8540*/  ISETP.LT.OR P1, PT, R177.reuse, 0x72, P1 ;  /* 0x00000072b100780c */ /* 0x040fe40000f21670 */
[C---:B------:R-:W-:Y:S02]  /*8550*/  ISETP.LT.OR P2, PT, R177.reuse, 0x79, P2 ;  /* 0x00000079b100780c */ /* 0x040fe40001741670 */
[----:B------:R-:W-:Y:S02]  /*8560*/  ISETP.LT.OR P3, PT, R177, 0x1, P3 ;  /* 0x00000001b100780c */ /* 0x000fe40001f61670 */
[----:B------:R-:W-:Y:S02]  /*8570*/  FSEL R167, R167, -INF , !P6 ;  /* 0xff800000a7a77808 */ /* 0x000fe40007000000 */
[----:B------:R-:W-:-:S02]  /*8580*/  @P0 LOP3.LUT R16, R16, 0x10, RZ, 0xfc, !PT ;  /* 0x0000001010100812 */ /* 0x000fc400078efcff */
[C---:B------:R-:W-:Y:S02]  /*8590*/  ISETP.LT.OR P0, PT, R177.reuse, 0x69, P4 ;  /* 0x00000069b100780c */ /* 0x040fe40002701670 */
[C---:B------:R-:W-:Y:S02]  /*85a0*/  LOP3.LUT P4, RZ, R16.reuse, 0x20, RZ, 0xc0, !PT ;  /* 0x0000002010ff7812 */ /* 0x040fe4000788c0ff */
[----:B------:R-:W-:Y:S02]  /*85b0*/  LOP3.LUT R16, R16, 0xfffffffb, RZ, 0xc0, !PT ;  /* 0xfffffffb10107812 */ /* 0x000fe400078ec0ff */
[----:B------:R-:W-:Y:S02]  /*85c0*/  ISETP.LT.OR P4, PT, R177, 0x7a, P4 ;  /* 0x0000007ab100780c */ /* 0x000fe40002781670 */
[----:B0-----:R-:W-:Y:S02]  /*85d0*/  FMNMX.FTZ R174, R21, R10, !PT ;  /* 0x0000000a15ae7209 */ /* 0x001fe40007810000 */
[----:B------:R-:W-:-:S02]  /*85e0*/  FSEL R9, R9, -INF , !P3 ;  /* 0xff80000009097808 */ /* 0x000fc40005800000 */
[----:B------:R-:W-:Y:S02]  /*85f0*/  FSEL R168, R168, -INF , !P1 ;  /* 0xff800000a8a87808 */ /* 0x000fe40004800000 */
[----:B------:R-:W-:Y:S02]  /*8600*/  @P0 LOP3.LUT R16, R16, 0x4, RZ, 0xfc, !PT ;  /* 0x0000000410100812 */ /* 0x000fe400078efcff */
[----:B------:R-:W-:Y:S02]  /*8610*/  ISETP.LT.OR P0, PT, R177, 0x6a, P5 ;  /* 0x0000006ab100780c */ /* 0x000fe40002f01670 */
[----:B------:R-:W0:Y:S01]  /*8620*/  SHFL.BFLY PT, R177, R174, 0x1, 0x1f ;  /* 0x0c201f00aeb17f89 */ /* 0x000e2200000e0000 */
[----:B------:R-:W-:Y:S02]  /*8630*/  FMNMX.FTZ R21, R9, R4, !PT ;  /* 0x0000000409157209 */ /* 0x000fe40007810000 */
[----:B------:R-:W-:Y:S02]  /*8640*/  LOP3.LUT R16, R16, 0xefffffff, RZ, 0xc0, !PT ;  /* 0xefffffff10107812 */ /* 0x000fe400078ec0ff */
[----:B------:R-:W-:-:S02]  /*8650*/  FSEL R172, R172, -INF , !P2 ;  /* 0xff800000acac7808 */ /* 0x000fc40005000000 */
[----:B------:R-:W-:-:S04]  /*8660*/  FSEL R173, R173, -INF , !P4 ;  /* 0xff800000adad7808 */ /* 0x000fc80006000000 */
[----:B------:R-:W-:-:S04]  /*8670*/  @P0 LOP3.LUT R16, R16, 0x10000000, RZ, 0xfc, !PT ;  /* 0x1000000010100812 */ /* 0x000fc800078efcff */
[C---:B------:R-:W-:Y:S02]  /*8680*/  LOP3.LUT P0, RZ, R16.reuse, 0x40, RZ, 0xc0, !PT ;  /* 0x0000004010ff7812 */ /* 0x040fe4000780c0ff */
[----:B------:R-:W-:Y:S02]  /*8690*/  LOP3.LUT R16, R16, 0xdfffffff, RZ, 0xc0, !PT ;  /* 0xdfffffff10107812 */ /* 0x000fe400078ec0ff */
[----:B0-----:R-:W-:Y:S01]  /*86a0*/  FMNMX.FTZ R10, R174, R177, !PT ;  /* 0x000000b1ae0a7209 */ /* 0x001fe20007810000 */
[----:B------:R-:W-:Y:S01]  /*86b0*/  IMAD.U32 R177, RZ, RZ, UR29 ;  /* 0x0000001dffb17e24 */ /* 0x000fe2000f8e00ff */
[----:B------:R-:W-:Y:S02]  /*86c0*/  FMNMX.FTZ R174, R20, R21, !PT ;  /* 0x0000001514ae7209 */ /* 0x000fe40007810000 */
[----:B------:R-:W-:Y:S02]  /*86d0*/  FSETP.NEU.FTZ.AND P5, PT, R10, -INF , PT ;  /* 0xff8000000a00780b */ /* 0x000fe40003fbd000 */
[----:B------:R-:W-:-:S03]  /*86e0*/  FMNMX.FTZ R21, R13, R174, !PT ;  /* 0x000000ae0d157209 */ /* 0x000fc60007810000 */
[----:B------:R-:W-:Y:S02]  /*86f0*/  @P0 LOP3.LUT R16, R16, 0x20000000, RZ, 0xfc, !PT ;  /* 0x2000000010100812 */ /* 0x000fe400078efcff */
[----:B------:R-:W-:Y:S02]  /*8700*/  FMNMX.FTZ R174, R14, R21, !PT ;  /* 0x000000150eae7209 */ /* 0x000fe40007810000 */
[----:B------:R-:W-:Y:S02]  /*8710*/  FSEL R170, R10, RZ, P5 ;  /* 0x000000ff0aaa7208 */ /* 0x000fe40002800000 */
[----:B------:R-:W-:Y:S02]  /*8720*/  FMNMX.FTZ R21, R121, R174, !PT ;  /* 0x000000ae79157209 */ /* 0x000fe40007810000 */
[----:B------:R-:W-:Y:S01]  /*8730*/  LOP3.LUT P0, RZ, R16, 0x100, RZ, 0xc0, !PT ;  /* 0x0000010010ff7812 */ /* 0x000fe2000780c0ff */
[----:B------:R-:W-:-:S01]  /*8740*/  FADD.FTZ R5, -R170, R5 ;  /* 0x00000005aa057221 */ /* 0x000fc20000010100 */
[----:B------:R-:W-:Y:S01]  /*8750*/  FMNMX.FTZ R174, R122, R21, !PT ;  /* 0x000000157aae7209 */ /* 0x000fe20007810000 */
[----:B------:R-:W-:-:S01]  /*8760*/  FFMA.FTZ R170, R10, R177, -8 ;  /* 0xc10000000aaa7423 */ /* 0x000fc200000100b1 */
[----:B------:R-:W-:Y:S01]  /*8770*/  FSEL R156, R156, -INF , !P0 ;  /* 0xff8000009c9c7808 */ /* 0x000fe20004000000 */
[----:B------:R-:W-:Y:S01]  /*8780*/  FMUL.FTZ R5, R5, UR29 ;  /* 0x0000001d05057c20 */ /* 0x000fe20008410000 */
[----:B------:R-:W-:-:S02]  /*8790*/  FMNMX.FTZ R21, R125, R174, !PT ;  /* 0x000000ae7d157209 */ /* 0x000fc40007810000 */
[----:B------:R-:W-:Y:S02]  /*87a0*/  LOP3.LUT P0, RZ, R16, 0x20000000, RZ, 0xc0, !PT ;  /* 0x2000000010ff7812 */ /* 0x000fe4000780c0ff */
[----:B------:R-:W-:Y:S01]  /*87b0*/  FMNMX.FTZ R174, R126, R21, !PT ;  /* 0x000000157eae7209 */ /* 0x000fe20007810000 */
[----:B------:R-:W-:Y:S01]  /*87c0*/  MUFU.EX2 R5, R5 ;  /* 0x0000000500057308 */ /* 0x000fe20000000800 */
[----:B------:R-:W-:Y:S02]  /*87d0*/  FSEL R170, R170, RZ, P5 ;  /* 0x000000ffaaaa7208 */ /* 0x000fe40002800000 */
[----:B------:R-:W-:Y:S02]  /*87e0*/  FMNMX.FTZ R21, R127, R174, !PT ;  /* 0x000000ae7f157209 */ /* 0x000fe40007810000 */
[----:B------:R-:W-:Y:S01]  /*87f0*/  LOP3.LUT P5, RZ, R16, 0x10, RZ, 0xc0, !PT ;  /* 0x0000001010ff7812 */ /* 0x000fe200078ac0ff */
[--C-:B------:R-:W-:Y:S01]  /*8800*/  FFMA.FTZ R7, R7, UR29, -R170.reuse ;  /* 0x0000001d07077c23 */ /* 0x100fe200080108aa */
[----:B------:R-:W-:Y:S01]  /*8810*/  FMNMX.FTZ R174, R128, R21, !PT ;  /* 0x0000001580ae7209 */ /* 0x000fe20007810000 */
[--C-:B------:R-:W-:Y:S01]  /*8820*/  FFMA.FTZ R120, R120, UR29, -R170.reuse ;  /* 0x0000001d78787c23 */ /* 0x100fe200080108aa */
[----:B------:R-:W-:Y:S01]  /*8830*/  FSEL R159, R159, -INF , !P0 ;  /* 0xff8000009f9f7808 */ /* 0x000fe20004000000 */
[--C-:B------:R-:W-:Y:S01]  /*8840*/  FFMA.FTZ R8, R8, UR29, -R170.reuse ;  /* 0x0000001d08087c23 */ /* 0x100fe200080108aa */
[----:B------:R-:W-:Y:S01]  /*8850*/  FMNMX.FTZ R21, R131, R174, !PT ;  /* 0x000000ae83157209 */ /* 0x000fe20007810000 */
[----:B------:R-:W-:Y:S01]  /*8860*/  MUFU.EX2 R180, R120 ;  /* 0x0000007800b47308 */ /* 0x000fe20000000800 */
[----:B------:R-:W-:Y:S01]  /*8870*/  FSEL R160, R160, -INF , !P5 ;  /* 0xff800000a0a07808 */ /* 0x000fe20006800000 */
[--C-:B------:R-:W-:Y:S01]  /*8880*/  FFMA.FTZ R11, R11, UR29, -R170.reuse ;  /* 0x0000001d0b0b7c23 */ /* 0x100fe200080108aa */
[----:B------:R-:W-:Y:S01]  /*8890*/  FMNMX.FTZ R174, R132, R21, !PT ;  /* 0x0000001584ae7209 */ /* 0x000fe20007810000 */
[--C-:B------:R-:W-:Y:S01]  /*88a0*/  FFMA.FTZ R12, R12, UR29, -R170.reuse ;  /* 0x0000001d0c0c7c23 */ /* 0x100fe200080108aa */
[C---:B------:R-:W-:Y:S01]  /*88b0*/  LOP3.LUT P5, RZ, R16.reuse, 0x4, RZ, 0xc0, !PT ;  /* 0x0000000410ff7812 */ /* 0x040fe200078ac0ff */
[--C-:B------:R-:W-:Y:S01]  /*88c0*/  FFMA.FTZ R15, R15, UR29, -R170.reuse ;  /* 0x0000001d0f0f7c23 */ /* 0x100fe200080108aa */
[----:B------:R-:W-:Y:S01]  /*88d0*/  FMNMX.FTZ R21, R135, R174, !PT ;  /* 0x000000ae87157209 */ /* 0x000fe20007810000 */
[--C-:B------:R-:W-:Y:S01]  /*88e0*/  FFMA.FTZ R123, R123, UR29, -R170.reuse ;  /* 0x0000001d7b7b7c23 */ /* 0x100fe200080108aa */
[----:B------:R-:W-:Y:S01]  /*88f0*/  LOP3.LUT P0, RZ, R16, 0x10000000, RZ, 0xc0, !PT ;  /* 0x1000000010ff7812 */ /* 0x000fe2000780c0ff */
        /* <DEDUP_REMOVED lines=36> */
[----:B------:R-:W-:Y:S01]  /*8b40*/  MUFU.EX2 R11, R11 ;  /* 0x0000000b000b7308 */ /* 0x000fe20000000800 */
[----:B------:R-:W-:-:S02]  /*8b50*/  FMNMX.FTZ R21, R155, R174, !PT ;  /* 0x000000ae9b157209 */ /* 0x000fc40007810000 */
[----:B------:R-:W-:Y:S02]  /*8b60*/  LOP3.LUT P0, RZ, R16, 0x8000000, RZ, 0xc0, !PT ;  /* 0x0800000010ff7812 */ /* 0x000fe4000780c0ff */
[----:B------:R-:W-:-:S03]  /*8b70*/  FMNMX.FTZ R174, R156, R21, !PT ;  /* 0x000000159cae7209 */ /* 0x000fc60007810000 */
[----:B------:R-:W-:Y:S01]  /*8b80*/  MUFU.EX2 R175, R8 ;  /* 0x0000000800af7308 */ /* 0x000fe20000000800 */
[----:B------:R-:W-:-:S04]  /*8b90*/  FMNMX.FTZ R21, R159, R174, !PT ;  /* 0x000000ae9f157209 */ /* 0x000fc80007810000 */
        /* <DEDUP_REMOVED lines=10> */
[----:B------:R0:W1:Y:S02]  /*8c40*/  MUFU.EX2 R174, R7 ;  /* 0x0000000700ae7308 */ /* 0x0000640000000800 */
[----:B------:R-:W2:Y:S06]  /*8c50*/  SHFL.BFLY PT, R178, R21, 0x2, 0x1f ;  /* 0x0c401f0015b27f89 */ /* 0x000eac00000e0000 */
[----:B------:R-:W-:Y:S08]  /*8c60*/  MUFU.EX2 R8, R171 ;  /* 0x000000ab00087308 */ /* 0x000ff00000000800 */
[----:B------:R-:W-:Y:S08]  /*8c70*/  MUFU.EX2 R124, R124 ;  /* 0x0000007c007c7308 */ /* 0x000ff00000000800 */
[----:B------:R-:W-:Y:S01]  /*8c80*/  MUFU.EX2 R129, R129 ;  /* 0x0000008100817308 */ /* 0x000fe20000000800 */
[----:B--2---:R-:W-:Y:S01]  /*8c90*/  FMNMX.FTZ R178, R21, R178, !PT ;  /* 0x000000b215b27209 */ /* 0x004fe20007810000 */
[----:B------:R-:W-:-:S04]  /*8ca0*/  IMAD.U32 R21, RZ, RZ, UR29 ;  /* 0x0000001dff157e24 */ /* 0x000fc8000f8e00ff */
[----:B0-----:R-:W0:Y:S02]  /*8cb0*/  SHFL.BFLY PT, R7, R178, 0x1, 0x1f ;  /* 0x0c201f00b2077f89 */ /* 0x001e2400000e0000 */
[----:B------:R-:W-:Y:S08]  /*8cc0*/  MUFU.EX2 R130, R130 ;  /* 0x0000008200827308 */ /* 0x000ff00000000800 */
[----:B------:R-:W-:Y:S08]  /*8cd0*/  MUFU.EX2 R133, R133 ;  /* 0x0000008500857308 */ /* 0x000ff00000000800 */
[----:B------:R-:W-:Y:S01]  /*8ce0*/  MUFU.EX2 R134, R134 ;  /* 0x0000008600867308 */ /* 0x000fe20000000800 */
[----:B0-----:R-:W-:-:S07]  /*8cf0*/  FMNMX.FTZ R120, R178, R7, !PT ;  /* 0x00000007b2787209 */ /* 0x001fce0007810000 */
[----:B------:R-:W-:Y:S01]  /*8d00*/  MUFU.EX2 R137, R137 ;  /* 0x0000008900897308 */ /* 0x000fe20000000800 */
[C---:B------:R-:W-:Y:S01]  /*8d10*/  FSETP.NEU.FTZ.AND P1, PT, R120.reuse, -INF , PT ;  /* 0xff8000007800780b */ /* 0x040fe20003f3d000 */
[----:B------:R-:W-:-:S03]  /*8d20*/  FFMA.FTZ R21, R120, R21, -8 ;  /* 0xc100000078157423 */ /* 0x000fc60000010015 */
[----:B------:R-:W-:-:S03]  /*8d30*/  FSEL R7, R120, RZ, P1 ;  /* 0x000000ff78077208 */ /* 0x000fc60000800000 */
[----:B------:R-:W-:Y:S01]  /*8d40*/  MUFU.EX2 R138, R138 ;  /* 0x0000008a008a7308 */ /* 0x000fe20000000800 */
[----:B------:R-:W-:Y:S01]  /*8d50*/  FSEL R21, R21, RZ, P1 ;  /* 0x000000ff15157208 */ /* 0x000fe20000800000 */
[----:B------:R-:W-:-:S04]  /*8d60*/  FADD.FTZ R4, -R7, R4 ;  /* 0x0000000407047221 */ /* 0x000fc80000010100 */
[--C-:B------:R-:W-:Y:S01]  /*8d70*/  FFMA.FTZ R9, R9, UR29, -R21.reuse ;  /* 0x0000001d09097c23 */ /* 0x100fe20008010815 */
[----:B------:R-:W-:-:S01]  /*8d80*/  FFMA.FTZ R20, R20, UR29, -R21 ;  /* 0x0000001d14147c23 */ /* 0x000fc20008010815 */
[----:B------:R-:W-:Y:S01]  /*8d90*/  FMUL.FTZ R4, R4, UR29 ;  /* 0x0000001d04047c20 */ /* 0x000fe20008410000 */
        /* <DEDUP_REMOVED lines=33> */
[----:B------:R-:W-:-:S02]  /*8fb0*/  FFMA.FTZ R21, R173, UR29, -R21 ;  /* 0x0000001dad157c23 */ /* 0x000fc40008010815 */
[----:B------:R-:W4:Y:S08]  /*8fc0*/  MUFU.EX2 R14, R14 ;  /* 0x0000000e000e7308 */ /* 0x000f300000000800 */
[----:B------:R1:W-:Y:S08]  /*8fd0*/  MUFU.EX2 R7, R170 ;  /* 0x000000aa00077308 */ /* 0x0003f00000000800 */
[----:B------:R-:W5:Y:S01]  /*8fe0*/  MUFU.EX2 R121, R121 ;  /* 0x0000007900797308 */ /* 0x000f620000000800 */
[----:B-1----:R-:W-:-:S01]  /*8ff0*/  FFMA.FTZ R170, R5, R3, R174 ;  /* 0x0000000305aa7223 */ /* 0x002fc200000100ae */
[----:B0-----:R-:W-:-:S03]  /*9000*/  FFMA.FTZ R3, R4, R2, R9 ;  /* 0x0000000204037223 */ /* 0x001fc60000010009 */
[----:B------:R-:W-:Y:S01]  /*9010*/  FADD.FTZ R170, R175, R170 ;  /* 0x000000aaafaa7221 */ /* 0x000fe20000010000 */
[----:B--2---:R-:W-:-:S02]  /*9020*/  FADD.FTZ R2, R20, R3 ;  /* 0x0000000314027221 */ /* 0x004fc40000010000 */
[----:B------:R-:W0:Y:S01]  /*9030*/  MUFU.EX2 R122, R122 ;  /* 0x0000007a007a7308 */ /* 0x000e220000000800 */
[----:B------:R-:W-:-:S01]  /*9040*/  FADD.FTZ R3, R11, R170 ;  /* 0x000000aa0b037221 */ /* 0x000fc20000010000 */
[----:B---3--:R-:W-:-:S03]  /*9050*/  FADD.FTZ R171, R13, R2 ;  /* 0x000000020dab7221 */ /* 0x008fc60000010000 */
[----:B------:R-:W-:Y:S01]  /*9060*/  FADD.FTZ R2, R12, R3 ;  /* 0x000000030c027221 */ /* 0x000fe20000010000 */
[----:B----4-:R-:W-:-:S02]  /*9070*/  FADD.FTZ R170, R14, R171 ;  /* 0x000000ab0eaa7221 */ /* 0x010fc40000010000 */
[----:B------:R-:W1:Y:S01]  /*9080*/  MUFU.EX2 R125, R125 ;  /* 0x0000007d007d7308 */ /* 0x000e620000000800 */
[----:B------:R-:W-:-:S01]  /*9090*/  FADD.FTZ R3, R15, R2 ;  /* 0x000000020f037221 */ /* 0x000fc20000010000 */
[----:B-----5:R-:W-:-:S03]  /*90a0*/  FADD.FTZ R171, R121, R170 ;  /* 0x000000aa79ab7221 */ /* 0x020fc60000010000 */
[----:B------:R-:W-:-:S03]  /*90b0*/  FADD.FTZ R2, R180, R3 ;  /* 0x00000003b4027221 */ /* 0x000fc60000010000 */
[----:B------:R-:W2:Y:S01]  /*90c0*/  MUFU.EX2 R126, R126 ;  /* 0x0000007e007e7308 */ /* 0x000ea20000000800 */
[----:B0-----:R-:W-:-:S01]  /*90d0*/  FADD.FTZ R170, R122, R171 ;  /* 0x000000ab7aaa7221 */ /* 0x001fc20000010000 */
[----:B------:R-:W-:-:S04]  /*90e0*/  FADD.FTZ R3, R123, R2 ;  /* 0x000000027b037221 */ /* 0x000fc80000010000 */
[----:B------:R-:W-:Y:S02]  /*90f0*/  FADD.FTZ R2, R124, R3 ;  /* 0x000000037c027221 */ /* 0x000fe40000010000 */
[----:B------:R-:W0:Y:S01]  /*9100*/  MUFU.EX2 R127, R127 ;  /* 0x0000007f007f7308 */ /* 0x000e220000000800 */
[----:B-1----:R-:W-:-:S01]  /*9110*/  FADD.FTZ R171, R125, R170 ;  /* 0x000000aa7dab7221 */ /* 0x002fc20000010000 */
[----:B------:R-:W-:-:S04]  /*9120*/  FADD.FTZ R3, R129, R2 ;  /* 0x0000000281037221 */ /* 0x000fc80000010000 */
[----:B------:R-:W-:Y:S02]  /*9130*/  FADD.FTZ R2, R130, R3 ;  /* 0x0000000382027221 */ /* 0x000fe40000010000 */
[----:B------:R-:W1:Y:S01]  /*9140*/  MUFU.EX2 R128, R128 ;  /* 0x0000008000807308 */ /* 0x000e620000000800 */
[----:B--2---:R-:W-:-:S01]  /*9150*/  FADD.FTZ R170, R126, R171 ;  /* 0x000000ab7eaa7221 */ /* 0x004fc20000010000 */
[----:B------:R-:W-:-:S04]  /*9160*/  FADD.FTZ R3, R133, R2 ;  /* 0x0000000285037221 */ /* 0x000fc80000010000 */
[----:B------:R-:W-:Y:S02]  /*9170*/  FADD.FTZ R2, R134, R3 ;  /* 0x0000000386027221 */ /* 0x000fe40000010000 */
        /* <DEDUP_REMOVED lines=78> */
[----:B-1----:R-:W-:-:S04]  /*9660*/  FADD.FTZ R2, R176, R3 ;  /* 0x00000003b0027221 */ /* 0x002fc80000010000 */
[----:B------:R-:W-:Y:S01]  /*9670*/  FADD.FTZ R3, R7, R2 ;  /* 0x0000000207037221 */ /* 0x000fe20000010000 */
[----:B--2---:R-:W-:-:S04]  /*9680*/  FADD.FTZ R170, R172, R171 ;  /* 0x000000abacaa7221 */ /* 0x004fc80000010000 */
[----:B0-----:R-:W-:Y:S01]  /*9690*/  FADD.FTZ R2, R21, R170 ;  /* 0x000000aa15027221 */ /* 0x001fe20000010000 */
[----:B------:R-:W-:Y:S06]  /*96a0*/  @!P0 BRA `(.L_x_5212) ;  /* 0x0000000000048947 */ /* 0x000fec0003800000 */
[----:B------:R-:W-:Y:S01]  /*96b0*/  BPT.TRAP 0x1 ;  /* 0x000000040000795c */ /* 0x000fe20000300000 */
.L_x_5212:
        /* <DEDUP_REMOVED lines=139> */
.L_x_5194:
        /* <DEDUP_REMOVED lines=24> */
.L_x_5215:
[----:B------:R-:W-:Y:S02]  /*a0f0*/  ULDC UR15, c[0x0][0x9e4] ;  /* 0x00027900000f7ab9 */ /* 0x000fe40000000800 */
[----:B------:R-:W-:-:S11]  /*a100*/  UISETP.NE.AND UP0, UPT, UR15, 0x1, UPT ;  /* 0x000000010f00788c */ /* 0x000fd6000bf05270 */
[----:B------:R-:W-:Y:S02]  /*a110*/  @UP0 ULDC.64 UR6, c[0x0][0x9e8] ;  /* 0x00027a0000060ab9 */ /* 0x000fe40000000a00 */
[----:B------:R-:W-:-:S04]  /*a120*/  UIMAD.WIDE.U32 UR10, UR14, UR6, URZ ;  /* 0x000000060e0a72a5 */ /* 0x000fc8000f8e003f */
[----:B------:R-:W-:-:S12]  /*a130*/  @UP0 USHF.R.U32.HI UR14, URZ, UR7, UR11 ;  /* 0x000000073f0e0299 */ /* 0x000fd8000801160b */
.L_x_5216:
[----:B------:R-:W-:-:S04]  /*a140*/  UIMAD UR14, UR14, UR15, URZ ;  /* 0x0000000f0e0e72a4 */ /* 0x000fc8000f8e023f */
[----:B------:R-:W-:-:S04]  /*a150*/  UISETP.LT.AND UP0, UPT, UR31, UR14, UPT ;  /* 0x0000000e1f00728c */ /* 0x000fc8000bf01270 */
[----:B------:R-:W-:-:S12]  /*a160*/  USEL UR31, UR31, UR14, !UP0 ;  /* 0x0000000e1f1f7287 */ /* 0x000fd8000c000000 */
.L_x_5214:
        /* <DEDUP_REMOVED lines=13> */
.L_x_5228:
[----:B------:R-:W-:Y:S01]  /*a240*/  ISETP.NE.AND P2, PT, RZ, UR45, PT ;  /* 0x0000002dff007c0c */ /* 0x000fe2000bf45270 */
[----:B------:R-:W-:-:S04]  /*a250*/  UISETP.NE.AND UP0, UPT, UR31, 0x1, UPT ;  /* 0x000000011f00788c */ /* 0x000fc8000bf05270 */
[----:B------:R-:W-:-:S04]  /*a260*/  USEL UR49, URZ, 0x1, UP0 ;  /* 0x000000013f317887 */ /* 0x000fc80008000000 */
[----:B------:R-:W-:-:S04]  /*a270*/  ULOP3.LUT UR49, UR32, UR49, URZ, 0x3c, !UPT ;  /* 0x0000003120317292 */ /* 0x000fc8000f8e3c3f */
[----:B------:R-:W-:Y:S08]  /*a280*/  @P2 BRA `(.L_x_5218) ;  /* 0x0000000000382947 */ /* 0x000ff00003800000 */
[----:B------:R-:W-:Y:S05]  /*a290*/  @!P0 BRA `(.L_x_5219) ;  /* 0x0000000000048947 */ /* 0x000fea0003800000 */
[----:B------:R-:W-:Y:S01]  /*a2a0*/  BPT.TRAP 0x1 ;  /* 0x000000040000795c */ /* 0x000fe20000300000 */
.L_x_5219:
        /* <DEDUP_REMOVED lines=9> */
.L_x_5220:
[----:B-1----:R-:W-:Y:S05]  /*a340*/  @P1 BRA `(.L_x_5218) ;  /* 0x0000000000081947 */ /* 0x002fea0003800000 */
[----:B------:R-:W1:Y:S02]  /*a350*/  SYNCS.PHASECHK.TRANS64.TRYWAIT P1, [UR6+0x2a830], R7 ;  /* 0x02a83007ff0075a7 */ /* 0x000e640008020146 */
[----:B-1----:R-:W-:Y:S05]  /*a360*/  @!P1 BRA `(.L_x_5221) ;  /* 0x0000013000d09947 */ /* 0x002fea0003800000 */
.L_x_5218:
        /* <DEDUP_REMOVED lines=40> */
.L_x_5223:
[----:B------:R-:W-:Y:S01]  /*a5f0*/  ULEA UR6, UR31, UR36, 0x3 ;  /* 0x000000241f067291 */ /* 0x000fe2000f8e183f */
[----:B------:R-:W-:-:S05]  /*a600*/  IMAD.U32 R7, RZ, RZ, UR32 ;  /* 0x00000020ff077e24 */ /* 0x000fca000f8e00ff */
[----:B------:R-:W-:-:S04]  /*a610*/  SHF.L.U32 R7, R7, 0x1f, RZ ;  /* 0x0000001f07077819 */ /* 0x000fc800000006ff */
[----:B------:R0:W1:Y:S01]  /*a620*/  SYNCS.PHASECHK.TRANS64.TRYWAIT P1, [UR6+0x2a850], R7 ;  /* 0x02a85007ff0075a7 */ /* 0x0000620008020146 */
[----:B------:R-:W-:Y:S05]  /*a630*/  @!P0 BRA `(.L_x_5224) ;  /* 0x0000000000048947 */ /* 0x000fea0003800000 */
[----:B------:R-:W-:Y:S01]  /*a640*/  BPT.TRAP 0x1 ;  /* 0x000000040000795c */ /* 0x000fe20000300000 */
.L_x_5224:
[----:B-1----:R-:W-:Y:S05]  /*a650*/  @P1 BRA `(.L_x_5222) ;  /* 0x0000000000081947 */ /* 0x002fea0003800000 */
[----:B------:R-:W1:Y:S02]  /*a660*/  SYNCS.PHASECHK.TRANS64.TRYWAIT P1, [UR6+0x2a850], R7 ;  /* 0x02a85007ff0075a7 */ /* 0x000e640008020146 */
[----:B-1----:R-:W-:Y:S05]  /*a670*/  @!P1 BRA `(.L_x_5225) ;  /* 0x0000013000249947 */ /* 0x002fea0003800000 */
.L_x_5222:
        /* <DEDUP_REMOVED lines=31> */
.L_x_5226:
        /* <DEDUP_REMOVED lines=64> */
[----:B------:R-:W-:-:S04]  /*ac70*/  ULEA UR6, UR48, UR36, 0x3 ;  /* 0x0000002430067291 */ /* 0x000fc8000f8e183f */
[----:B------:R-:W-:Y:S02]  /*ac80*/  UIADD3 UR6, UR6, 0x2a840, URZ ;  /* 0x0002a84006067890 */ /* 0x000fe4000fffe03f */
[----:B------:R-:W2:Y:S01]  /*ac90*/  MUFU.TANH R125, R125 ;  /* 0x0000007d007d7308 */ /* 0x000ea20000002400 */
[----:B0-----:R-:W-:Y:S01]  /*aca0*/  FMNMX.FTZ R149, R123, R10, !PT ;  /* 0x0000000a7b957209 */ /* 0x001fe20007810000 */
[----:B------:R-:W-:-:S06]  /*acb0*/  UPRMT UR6, UR37, 0x654, UR6 ;  /* 0x0000065425067896 */ /* 0x000fcc0008000006 */
[----:B------:R-:W0:Y:S01]  /*acc0*/  MUFU.TANH R126, R126 ;  /* 0x0000007e007e7308 */ /* 0x000e220000002400 */
[----:B-1----:R-:W-:Y:S02]  /*acd0*/  FMNMX.FTZ R10, R124, R149, !PT ;  /* 0x000000957c0a7209 */ /* 0x002fe40007810000 */
[----:B------:R-:W-:Y:S05]  /*ace0*/  SYNCS.ARRIVE.TRANS64.RED.A1T0 RZ, [UR6], RZ ;  /* 0x000000ffffff79a7 */ /* 0x000fea0008100406 */
[----:B------:R-:W1:Y:S01]  /*acf0*/  MUFU.TANH R127, R127 ;  /* 0x0000007f007f7308 */ /* 0x000e620000002400 */
[----:B--2---:R-:W-:-:S07]  /*ad00*/  FMNMX.FTZ R149, R125, R10, !PT ;  /* 0x0000000a7d957209 */ /* 0x004fce0007810000 */
[----:B------:R-:W2:Y:S01]  /*ad10*/  MUFU.TANH R128, R128 ;  /* 0x0000008000807308 */ /* 0x000ea20000002400 */
[----:B0-----:R-:W-:Y:S01]  /*ad20*/  FMNMX.FTZ R10, R126, R149, !PT ;  /* 0x000000957e0a7209 */ /* 0x001fe20007810000 */
[C---:B------:R-:W-:Y:S01]  /*ad30*/  FMUL.FTZ R149, R0.reuse, R168 ;  /* 0x000000a800957220 */ /* 0x040fe20000410000 */
[----:B------:R-:W-:-:S05]  /*ad40*/  FMUL.FTZ R168, R0, R171 ;  /* 0x000000ab00a87220 */ /* 0x000fca0000410000 */
[----:B------:R-:W0:Y:S01]  /*ad50*/  MUFU.TANH R129, R129 ;  /* 0x0000008100817308 */ /* 0x000e220000002400 */
[----:B-1----:R-:W-:-:S07]  /*ad60*/  FMNMX.FTZ R153, R127, R10, !PT ;  /* 0x0000000a7f997209 */ /* 0x002fce0007810000 */
[----:B------:R-:W1:Y:S01]  /*ad70*/  MUFU.TANH R130, R130 ;  /* 0x0000008200827308 */ /* 0x000e620000002400 */
[----:B--2---:R-:W-:-:S07]  /*ad80*/  FMNMX.FTZ R10, R128, R153, !PT ;  /* 0x00000099800a7209 */ /* 0x004fce0007810000 */
[----:B------:R-:W2:Y:S01]  /*ad90*/  MUFU.TANH R131, R131 ;  /* 0x0000008300837308 */ /* 0x000ea20000002400 */
[----:B0-----:R-:W-:-:S07]  /*ada0*/  FMNMX.FTZ R153, R129, R10, !PT ;  /* 0x0000000a81997209 */ /* 0x001fce0007810000 */
[----:B------:R-:W0:Y:S01]  /*adb0*/  MUFU.TANH R132, R132 ;  /* 0x0000008400847308 */ /* 0x000e220000002400 */
[----:B-1----:R-:W-:Y:S01]  /*adc0*/  FMNMX.FTZ R10, R130, R153, !PT ;  /* 0x00000099820a7209 */ /* 0x002fe20007810000 */
[C---:B------:R-:W-:Y:S01]  /*add0*/  FMUL.FTZ R153, R0.reuse, R172 ;  /* 0x000000ac00997220 */ /* 0x040fe20000410000 */
[----:B------:R-:W-:-:S05]  /*ade0*/  FMUL.FTZ R172, R0, R179 ;  /* 0x000000b300ac7220 */ /* 0x000fca0000410000 */
        /* <DEDUP_REMOVED lines=37> */
[----:B-1----:R-:W-:-:S05]  /*b040*/  FMNMX.FTZ R165, R164, R165, !PT ;  /* 0x000000a5a4a57209 */ /* 0x002fca0007810000 */
[----:B------:R-:W1:Y:S02]  /*b050*/  SHFL.BFLY PT, R10, R165, 0x2, 0x1f ;  /* 0x0c401f00a50a7f89 */ /* 0x000e6400000e0000 */
[----:B------:R-:W3:Y:S08]  /*b060*/  MUFU.TANH R14, R14 ;  /* 0x0000000e000e7308 */ /* 0x000ef00000002400 */
[----:B------:R-:W4:Y:S08]  /*b070*/  MUFU.TANH R15, R15 ;  /* 0x0000000f000f7308 */ /* 0x000f300000002400 */
[----:B------:R-:W5:Y:S01]  /*b080*/  MUFU.TANH R121, R121 ;  /* 0x0000007900797308 */ /* 0x000f620000002400 */
[----:B-1----:R-:W-:-:S07]  /*b090*/  FMNMX.FTZ R120, R165, R10, !PT ;  /* 0x0000000aa5787209 */ /* 0x002fce0007810000 */
[----:B------:R-:W1:Y:S01]  /*b0a0*/  MUFU.TANH R122, R122 ;  /* 0x0000007a007a7308 */ /* 0x000e620000002400 */
[----:B------:R-:W2:Y:S07]  /*b0b0*/  SHFL.BFLY PT, R165, R120, 0x1, 0x1f ;  /* 0x0c201f0078a57f89 */ /* 0x000eae00000e0000 */
[----:B------:R-:W1:Y:S08]  /*b0c0*/  MUFU.TANH R134, R134 ;  /* 0x0000008600867308 */ /* 0x000e700000002400 */
[----:B------:R-:W1:Y:S08]  /*b0d0*/  MUFU.TANH R135, R135 ;  /* 0x0000008700877308 */ /* 0x000e700000002400 */
[----:B------:R-:W1:Y:S01]  /*b0e0*/  MUFU.TANH R138, R138 ;  /* 0x0000008a008a7308 */ /* 0x000e620000002400 */
[----:B--2---:R-:W-:-:S02]  /*b0f0*/  FMNMX.FTZ R10, R120, R165, !PT ;  /* 0x000000a5780a7209 */ /* 0x004fc40007810000 */
[----:B------:R-:W-:-:S05]  /*b100*/  FMNMX.FTZ R120, R12, R5, !PT ;  /* 0x000000050c787209 */ /* 0x000fca0007810000 */
[----:B------:R-:W2:Y:S01]  /*b110*/  MUFU.TANH R139, R139 ;  /* 0x0000008b008b7308 */ /* 0x000ea20000002400 */
[----:B0-----:R-:W-:Y:S01]  /*b120*/  FMNMX.FTZ R165, R9, R120, !PT ;  /* 0x0000007809a57209 */ /* 0x001fe20007810000 */
[----:B------:R-:W-:-:S03]  /*b130*/  FADD.FTZ R4, -R10, R4 ;  /* 0x000000040a047221 */ /* 0x000fc60000010100 */
[----:B---3--:R-:W-:Y:S01]  /*b140*/  FMNMX.FTZ R120, R14, R165, !PT ;  /* 0x000000a50e787209 */ /* 0x008fe20007810000 */
[----:B------:R-:W-:Y:S02]  /*b150*/  FMUL.FTZ R4, R4, UR29 ;  /* 0x0000001d04047c20 */ /* 0x000fe40008410000 */
[----:B------:R-:W0:Y:S01]  /*b160*/  MUFU.TANH R142, R142 ;  /* 0x0000008e008e7308 */ /* 0x000e220000002400 */
[----:B----4-:R-:W-:-:S04]  /*b170*/  FMNMX.FTZ R120, R15, R120, !PT ;  /* 0x000000780f787209 */ /* 0x010fc80007810000 */
[----:B-----5:R-:W-:-:S03]  /*b180*/  FMNMX.FTZ R165, R121, R120, !PT ;  /* 0x0000007879a57209 */ /* 0x020fc60007810000 */
[----:B------:R-:W3:Y:S01]  /*b190*/  MUFU.TANH R143, R143 ;  /* 0x0000008f008f7308 */ /* 0x000ee20000002400 */
[----:B-1----:R-:W-:-:S04]  /*b1a0*/  FMNMX.FTZ R165, R122, R165, !PT ;  /* 0x000000a57aa57209 */ /* 0x002fc80007810000 */
[----:B------:R-:W-:Y:S01]  /*b1b0*/  FMNMX.FTZ R120, R134, R165, !PT ;  /* 0x000000a586787209 */ /* 0x000fe20007810000 */
[C---:B------:R-:W-:Y:S01]  /*b1c0*/  FMUL.FTZ R165, R0.reuse, R166 ;  /* 0x000000a600a57220 */ /* 0x040fe20000410000 */
[C---:B------:R-:W-:Y:S01]  /*b1d0*/  FMUL.FTZ R166, R0.reuse, R167 ;  /* 0x000000a700a67220 */ /* 0x040fe20000410000 */
[----:B------:R-:W1:Y:S01]  /*b1e0*/  MUFU.TANH R146, R146 ;  /* 0x0000009200927308 */ /* 0x000e620000002400 */
[----:B------:R-:W-:Y:S01]  /*b1f0*/  FMNMX.FTZ R169, R135, R120, !PT ;  /* 0x0000007887a97209 */ /* 0x000fe20007810000 */
[C---:B------:R-:W-:Y:S01]  /*b200*/  FMUL.FTZ R167, R0.reuse, R170 ;  /* 0x000000aa00a77220 */ /* 0x040fe20000410000 */
[----:B------:R-:W-:Y:S02]  /*b210*/  FMUL.FTZ R170, R0, R175 ;  /* 0x000000af00aa7220 */ /* 0x000fe40000410000 */
[----:B------:R-:W-:-:S03]  /*b220*/  FMNMX.FTZ R120, R138, R169, !PT ;  /* 0x000000a98a787209 */ /* 0x000fc60007810000 */
[----:B------:R-:W4:Y:S01]  /*b230*/  MUFU.TANH R147, R147 ;  /* 0x0000009300937308 */ /* 0x000f220000002400 */
[----:B--2---:R-:W-:-:S04]  /*b240*/  FMNMX.FTZ R169, R139, R120, !PT ;  /* 0x000000788ba97209 */ /* 0x004fc80007810000 */
[----:B0-----:R-:W-:-:S03]  /*b250*/  FMNMX.FTZ R120, R142, R169, !PT ;  /* 0x000000a98e787209 */ /* 0x001fc60007810000 */
[----:B------:R-:W0:Y:S01]  /*b260*/  MUFU.TANH R150, R150 ;  /* 0x0000009600967308 */ /* 0x000e220000002400 */
[----:B---3--:R-:W-:-:S04]  /*b270*/  FMNMX.FTZ R169, R143, R120, !PT ;  /* 0x000000788fa97209 */ /* 0x008fc80007810000 */
[----:B-1----:R-:W-:-:S03]  /*b280*/  FMNMX.FTZ R120, R146, R169, !PT ;  /* 0x000000a992787209 */ /* 0x002fc60007810000 */
[----:B------:R-:W1:Y:S01]  /*b290*/  MUFU.TANH R151, R151 ;  /* 0x0000009700977308 */ /* 0x000e620000002400 */
[----:B----4-:R-:W-:-:S07]  /*b2a0*/  FMNMX.FTZ R169, R147, R120, !PT ;  /* 0x0000007893a97209 */ /* 0x010fce0007810000 */
        /* <DEDUP_REMOVED lines=36> */
[----:B------:R-:W-:Y:S01]  /*b4f0*/  MUFU.EX2 R4, R4 ;  /* 0x0000000400047308 */ /* 0x000fe20000000800 */
[----:B-1----:R-:W-:-:S04]  /*b500*/  FMNMX.FTZ R175, R173, R120, !PT ;  /* 0x00000078adaf7209 */ /* 0x002fc80007810000 */
[----:B--2---:R-:W-:-:S05]  /*b510*/  FMNMX.FTZ R177, R174, R175, !PT ;  /* 0x000000afaeb17209 */ /* 0x004fca0007810000 */
[----:B------:R-:W0:Y:S02]  /*b520*/  SHFL.BFLY PT, R120, R177, 0x2, 0x1f ;  /* 0x0c401f00b1787f89 */ /* 0x000e2400000e0000 */
[----:B0-----:R-:W-:-:S05]  /*b530*/  FMNMX.FTZ R178, R177, R120, !PT ;  /* 0x00000078b1b27209 */ /* 0x001fca0007810000 */
[----:B------:R-:W0:Y:S02]  /*b540*/  SHFL.BFLY PT, R175, R178, 0x1, 0x1f ;  /* 0x0c201f00b2af7f89 */ /* 0x000e2400000e0000 */
[----:B0-----:R-:W-:Y:S01]  /*b550*/  FMNMX.FTZ R120, R178, R175, !PT ;  /* 0x000000afb2787209 */ /* 0x001fe20007810000 */
[----:B------:R-:W-:-:S04]  /*b560*/  IMAD.U32 R175, RZ, RZ, UR29 ;  /* 0x0000001dffaf7e24 */ /* 0x000fc8000f8e00ff */
[----:B------:R-:W-:Y:S01]  /*b570*/  FFMA.FTZ R176, R10, R175, -8 ;  /* 0xc10000000ab07423 */ /* 0x000fe200000100af */
[----:B------:R-:W-:-:S03]  /*b580*/  FADD.FTZ R5, -R120, R5 ;  /* 0x0000000578057221 */ /* 0x000fc60000010100 */
        /* <DEDUP_REMOVED lines=33> */
[----:B------:R0:W-:Y:S08]  /*b7a0*/  MUFU.EX2 R176, R13 ;  /* 0x0000000d00b07308 */ /* 0x0001f00000000800 */
[----:B------:R-:W1:Y:S01]  /*b7b0*/  MUFU.EX2 R7, R7 ;  /* 0x0000000700077308 */ /* 0x000e620000000800 */
[----:B0-----:R-:W-:-:S04]  /*b7c0*/  IMAD.U32 R13, RZ, RZ, UR29 ;  /* 0x0000001dff0d7e24 */ /* 0x001fc8000f8e00ff */
[----:B------:R-:W-:-:S03]  /*b7d0*/  FFMA.FTZ R13, R120, R13, -8 ;  /* 0xc1000000780d7423 */ /* 0x000fc6000001000d */
        /* <DEDUP_REMOVED lines=38> */
[----:B------:R-:W-:Y:S01]  /*ba40*/  FFMA.FTZ R13, R174, UR29, -R13 ;  /* 0x0000001dae0d7c23 */ /* 0x000fe2000801080d */
[----:B-1----:R-:W-:-:S01]  /*ba50*/  FADD.FTZ R174, R8, R3 ;  /* 0x0000000308ae7221 */ /* 0x002fc20000010000 */
        /* <DEDUP_REMOVED lines=121> */
.L_x_5227:
        /* <DEDUP_REMOVED lines=139> */
.L_x_5217:
[----:B------:R-:W-:-:S13]  /*caa0*/  ISETP.GE.AND P1, PT, R6, UR38, PT ;  /* 0x0000002606007c0c */ /* 0x000fda000bf26270 */
[----:B------:R-:W-:Y:S05]  /*cab0*/  @!P1 BRA `(.L_x_5229) ;  /* 0x0000003800f89947 */ /* 0x000fea0003800000 */
[----:B------:R-:W-:Y:S01]  /*cac0*/  IMAD.MOV.U32 R4, RZ, RZ, R120 ;  /* 0x000000ffff047224 */ /* 0x000fe200078e0078 */
[----:B------:R-:W-:Y:S01]  /*cad0*/  UMOV UR34, UR49 ;  /* 0x0000003100227c82 */ /* 0x000fe20008000000 */
[----:B------:R-:W-:Y:S01]  /*cae0*/  IMAD.MOV.U32 R5, RZ, RZ, R10 ;  /* 0x000000ffff057224 */ /* 0x000fe200078e000a */
[----:B------:R-:W-:Y:S01]  /*caf0*/  UMOV UR33, UR48 ;  /* 0x0000003000217c82 */ /* 0x000fe20008000000 */
[----:B------:R-:W-:Y:S01]  /*cb00*/  ULDC UR30, c[0x0][0x9e4] ;  /* 0x00027900001e7ab9 */ /* 0x000fe20000000800 */
[----:B------:R-:W-:Y:S01]  /*cb10*/  ULDC UR32, c[0x0][0x9dc] ;  /* 0x0002770000207ab9 */ /* 0x000fe20000000800 */
[----:B------:R-:W-:Y:S01]  /*cb20*/  ULDC UR29, c[0x0][0x988] ;  /* 0x00026200001d7ab9 */ /* 0x000fe20000000800 */
[----:B------:R-:W-:-:S05]  /*cb30*/  ULDC UR31, c[0x0][0x9e0] ;  /* 0x00027800001f7ab9 */ /* 0x000fca0000000800 */
.L_x_5248:
        /* <DEDUP_REMOVED lines=9> */
.L_x_5231:
[----:B------:R-:W-:Y:S01]  /*cbd0*/  ULEA UR6, UR48, UR36, 0x3 ;  /* 0x0000002430067291 */ /* 0x000fe2000f8e183f */
[----:B------:R-:W-:-:S05]  /*cbe0*/  IMAD.U32 R7, RZ, RZ, UR49 ;  /* 0x00000031ff077e24 */ /* 0x000fca000f8e00ff */
[----:B------:R-:W-:-:S04]  /*cbf0*/  SHF.L.U32 R7, R7, 0x1f, RZ ;  /* 0x0000001f07077819 */ /* 0x000fc800000006ff */
[----:B------:R0:W1:Y:S01]  /*cc00*/  SYNCS.PHASECHK.TRANS64.TRYWAIT P1, [UR6+0x2a830], R7 ;  /* 0x02a83007ff0075a7 */ /* 0x0000620008020146 */
[----:B------:R-:W-:Y:S05]  /*cc10*/  @!P0 BRA `(.L_x_5232) ;  /* 0x0000000000048947 */ /* 0x000fea0003800000 */
[----:B------:R-:W-:Y:S01]  /*cc20*/  BPT.TRAP 0x1 ;  /* 0x000000040000795c */ /* 0x000fe20000300000 */
.L_x_5232:
[----:B-1----:R-:W-:Y:S05]  /*cc30*/  @P1 BRA `(.L_x_5230) ;  /* 0x0000000000081947 */ /* 0x002fea0003800000 */
[----:B------:R-:W1:Y:S02]  /*cc40*/  SYNCS.PHASECHK.TRANS64.TRYWAIT P1, [UR6+0x2a830], R7 ;  /* 0x02a83007ff0075a7 */ /* 0x000e640008020146 */
[----:B-1----:R-:W-:Y:S05]  /*cc50*/  @!P1 BRA `(.L_x_5233) ;  /* 0x0000010800c49947 */ /* 0x002fea0003800000 */
.L_x_5230:
[----:B-1----:R-:W1:Y:S01]  /*cc60*/  S2R R8, SR_TID.X ;  /* 0x0000000000087919 */ /* 0x002e620000002100 */
[----:B------:R-:W-:Y:S01]  /*cc70*/  UIMAD UR26, UR48, 0x600, UR28 ;  /* 0x00000600301a78a4 */ /* 0x000fe2000f8e021c */
[----:B------:R-:W-:Y:S01]  /*cc80*/  UMOV UR27, 0x80000020 ;  /* 0x80000020001b7882 */ /* 0x000fe20000000000 */
[----:B------:R-:W-:Y:S02]  /*cc90*/  UMOV UR7, 0x80000020 ;  /* 0x8000002000077882 */ /* 0x000fe40000000000 */
[----:B------:R-:W-:Y:S02]  /*cca0*/  UIADD3 UR6, UR26, 0x2, URZ ;  /* 0x000000021a067890 */ /* 0x000fe4000fffe03f */
        /* <DEDUP_REMOVED lines=32> */
.L_x_5235:
[----:B------:R-:W-:Y:S01]  /*ceb0*/  ULEA UR6, UR33, UR36, 0x3 ;  /* 0x0000002421067291 */ /* 0x000fe2000f8e183f */
[----:B------:R-:W-:-:S05]  /*cec0*/  IMAD.U32 R7, RZ, RZ, UR34 ;  /* 0x00000022ff077e24 */ /* 0x000fca000f8e00ff */
[----:B------:R-:W-:-:S04]  /*ced0*/  SHF.L.U32 R7, R7, 0x1f, RZ ;  /* 0x0000001f07077819 */ /* 0x000fc800000006ff */
[----:B------:R0:W1:Y:S01]  /*cee0*/  SYNCS.PHASECHK.TRANS64.TRYWAIT P1, [UR6+0x2a850], R7 ;  /* 0x02a85007ff0075a7 */ /* 0x0000620008020146 */
[----:B------:R-:W-:Y:S05]  /*cef0*/  @!P0 BRA `(.L_x_5236) ;  /* 0x0000000000048947 */ /* 0x000fea0003800000 */
[----:B------:R-:W-:Y:S01]  /*cf00*/  BPT.TRAP 0x1 ;  /* 0x000000040000795c */ /* 0x000fe20000300000 */
.L_x_5236:
[----:B-1----:R-:W-:Y:S05]  /*cf10*/  @P1 BRA `(.L_x_5234) ;  /* 0x0000000000081947 */ /* 0x002fea0003800000 */
[----:B------:R-:W1:Y:S02]  /*cf20*/  SYNCS.PHASECHK.TRANS64.TRYWAIT P1, [UR6+0x2a850], R7 ;  /* 0x02a85007ff0075a7 */ /* 0x000e640008020146 */
[----:B-1----:R-:W-:Y:S05]  /*cf30*/  @!P1 BRA `(.L_x_5237) ;  /* 0x0000010800249947 */ /* 0x002fea0003800000 */
.L_x_5234:
        /* <DEDUP_REMOVED lines=31> */
.L_x_5238:
        /* <DEDUP_REMOVED lines=166> */
.L_x_5241:
[----:B------:R-:W-:-:S05]  /*db90*/  IMAD.U32 R182, RZ, RZ, UR30 ;  /* 0x0000001effb67e24 */ /* 0x000fca000f8e00ff */
[----:B------:R-:W-:-:S13]  /*dba0*/  ISETP.NE.AND P1, PT, R182, 0x1, PT ;  /* 0x00000001b600780c */ /* 0x000fda0003f25270 */
[----:B------:R-:W1:Y:S02]  /*dbb0*/  @P1 LDC.64 R20, c[0x0][0x9e8] ;  /* 0x00027a00ff141b82 */ /* 0x000e640000000a00 */
[----:B-1----:R-:W-:-:S05]  /*dbc0*/  @P1 IMAD.HI.U32 R20, R181, R20, RZ ;  /* 0x00000014b5141227 */ /* 0x002fca00078e00ff */
[----:B------:R-:W-:-:S07]  /*dbd0*/  @P1 SHF.R.U32.HI R181, RZ, R21, R20 ;  /* 0x00000015ffb51219 */ /* 0x000fce0000011614 */
.L_x_5242:
[----:B------:R-:W-:Y:S05]  /*dbe0*/  BSYNC B0 ;  /* 0x0000000000007941 */ /* 0x000fea0003800000 */
.L_x_5240:
[----:B------:R-:W-:-:S04]  /*dbf0*/  IMAD R181, R181, R182, -R170 ;  /* 0x000000b6b5b57224 */ /* 0x000fc800078e0aaa */
[----:B------:R-:W-:-:S05]  /*dc00*/  IMAD.IADD R181, R181, 0x1, -R17 ;  /* 0x00000001b5b57824 */ /* 0x000fca00078e0a11 */
[----:B------:R-:W-:Y:S02]  /*dc10*/  VIMNMX R180, R180, R181, !PT ;  /* 0x000000b5b4b47248 */ /* 0x000fe40007fe0100 */
[----:B------:R-:W-:-:S07]  /*dc20*/  VIADDMNMX R179, R181, R182, R179, PT ;  /* 0x000000b6b5b37246 */ /* 0x000fce00038001b3 */
.L_x_5239:
        /* <DEDUP_REMOVED lines=116> */
.L_x_5245:
[----:B------:R-:W-:-:S05]  /*e370*/  IMAD.U32 R179, RZ, RZ, UR30 ;  /* 0x0000001effb37e24 */ /* 0x000fca000f8e00ff */
[----:B------:R-:W-:-:S13]  /*e380*/  ISETP.NE.AND P2, PT, R179, 0x1, PT ;  /* 0x00000001b300780c */ /* 0x000fda0003f45270 */
[----:B------:R-:W0:Y:S02]  /*e390*/  @P2 LDC.64 R20, c[0x0][0x9e8] ;  /* 0x00027a00ff142b82 */ /* 0x000e240000000a00 */
[----:B0-----:R-:W-:-:S05]  /*e3a0*/  @P2 IMAD.HI.U32 R20, R174, R20, RZ ;  /* 0x00000014ae142227 */ /* 0x001fca00078e00ff */
[----:B------:R-:W-:-:S07]  /*e3b0*/  @P2 SHF.R.U32.HI R174, RZ, R21, R20 ;  /* 0x00000015ffae2219 */ /* 0x000fce0000011614 */
.L_x_5246:
[----:B------:R-:W-:Y:S05]  /*e3c0*/  BSYNC B0 ;  /* 0x0000000000007941 */ /* 0x000fea0003800000 */
.L_x_5244:
[----:B------:R-:W-:-:S04]  /*e3d0*/  IMAD R170, R174, R179, -R170 ;  /* 0x000000b3aeaa7224 */ /* 0x000fc800078e0aaa */
[----:B------:R-:W-:-:S05]  /*e3e0*/  IMAD.IADD R170, R170, 0x1, -R17 ;  /* 0x00000001aaaa7824 */ /* 0x000fca00078e0a11 */
[----:B------:R-:W-:Y:S02]  /*e3f0*/  VIMNMX R178, R178, R170, !PT ;  /* 0x000000aab2b27248 */ /* 0x000fe40007fe0100 */
[----:B------:R-:W-:-:S07]  /*e400*/  VIADDMNMX R177, R170, R179, R177, PT ;  /* 0x000000b3aab17246 */ /* 0x000fce00038001b1 */
.L_x_5243:
        /* <DEDUP_REMOVED lines=173> */
[----:B------:R-:W-:Y:S02]  /*eee0*/  FMNMX.FTZ R174, R126, R21, !PT ;  /* 0x000000157eae7209 */ /* 0x000fe40007810000 */
        /* <DEDUP_REMOVED lines=71> */
[----:B------:R0:W-:Y:S02]  /*f360*/  MUFU.EX2 R174, R7 ;  /* 0x0000000700ae7308 */ /* 0x0001e40000000800 */
[----:B------:R-:W1:Y:S06]  /*f370*/  SHFL.BFLY PT, R178, R21, 0x2, 0x1f ;  /* 0x0c401f0015b27f89 */ /* 0x000e6c00000e0000 */
[----:B------:R-:W-:Y:S08]  /*f380*/  MUFU.EX2 R8, R171 ;  /* 0x000000ab00087308 */ /* 0x000ff00000000800 */
[----:B------:R-:W-:Y:S08]  /*f390*/  MUFU.EX2 R124, R124 ;  /* 0x0000007c007c7308 */ /* 0x000ff00000000800 */
[----:B------:R-:W-:Y:S01]  /*f3a0*/  MUFU.EX2 R129, R129 ;  /* 0x0000008100817308 */ /* 0x000fe20000000800 */
[----:B-1----:R-:W-:Y:S01]  /*f3b0*/  FMNMX.FTZ R178, R21, R178, !PT ;  /* 0x000000b215b27209 */ /* 0x002fe20007810000 */
        /* <DEDUP_REMOVED lines=50> */
[----:B------:R-:W-:-:S06]  /*f6e0*/  FFMA.FTZ R5, R173, UR29, -R5 ;  /* 0x0000001dad057c23 */ /* 0x000fcc0008010805 */
[----:B------:R-:W4:Y:S08]  /*f6f0*/  MUFU.EX2 R14, R14 ;  /* 0x0000000e000e7308 */ /* 0x000f300000000800 */
[----:B------:R0:W-:Y:S08]  /*f700*/  MUFU.EX2 R7, R170 ;  /* 0x000000aa00077308 */ /* 0x0001f00000000800 */
[----:B------:R-:W5:Y:S01]  /*f710*/  MUFU.EX2 R121, R121 ;  /* 0x0000007900797308 */ /* 0x000f620000000800 */
[----:B0-----:R-:W-:-:S01]  /*f720*/  FFMA.FTZ R170, R21, R3, R174 ;  /* 0x0000000315aa7223 */ /* 0x001fc200000100ae */
[----:B-1----:R-:W-:-:S03]  /*f730*/  FFMA.FTZ R3, R4, R2, R9 ;  /* 0x0000000204037223 */ /* 0x002fc60000010009 */
        /* <DEDUP_REMOVED lines=107> */
.L_x_5247:
        /* <DEDUP_REMOVED lines=139> */
.L_x_5229:
[----:B------:R-:W-:Y:S06]  /*106a0*/  BAR.ARV 0x8, 0x180 ;  /* 0x0206000000007b1d */ /* 0x000fec0000002000 */
[----:B------:R-:W-:Y:S05]  /*106b0*/  @!P0 BRA `(.L_x_5249) ;  /* 0x0000000000048947 */ /* 0x000fea0003800000 */
[----:B------:R-:W-:Y:S01]  /*106c0*/  BPT.TRAP 0x1 ;  /* 0x000000040000795c */ /* 0x000fe20000300000 */
.L_x_5249:
[----:B------:R-:W-:Y:S01]  /*106d0*/  ULEA UR9, UR48, UR36, 0x3 ;  /* 0x0000002430097291 */ /* 0x000fe2000f8e183f */
[----:B------:R-:W-:-:S05]  /*106e0*/  IMAD.U32 R0, RZ, RZ, UR49 ;  /* 0x00000031ff007e24 */ /* 0x000fca000f8e00ff */
[----:B------:R-:W-:-:S04]  /*106f0*/  SHF.L.U32 R0, R0, 0x1f, RZ ;  /* 0x0000001f00007819 */ /* 0x000fc800000006ff */
[----:B------:R0:W1:Y:S01]  /*10700*/  SYNCS.PHASECHK.TRANS64.TRYWAIT P1, [UR9+0x2a850], R0 ;  /* 0x02a85000ff0075a7 */ /* 0x0000620008020149 */
[----:B------:R-:W-:Y:S05]  /*10710*/  @!P0 BRA `(.L_x_5250) ;  /* 0x0000000000048947 */ /* 0x000fea0003800000 */
[----:B------:R-:W-:Y:S01]  /*10720*/  BPT.TRAP 0x1 ;  /* 0x000000040000795c */ /* 0x000fe20000300000 */
.L_x_5250:
[----:B-1----:R-:W-:Y:S05]  /*10730*/  @P1 BRA `(.L_x_5251) ;  /* 0x0000000000081947 */ /* 0x002fea0003800000 */
[----:B------:R-:W1:Y:S02]  /*10740*/  SYNCS.PHASECHK.TRANS64.TRYWAIT P1, [UR9+0x2a850], R0 ;  /* 0x02a85000ff0075a7 */ /* 0x000e640008020149 */
[----:B-1----:R-:W-:Y:S05]  /*10750*/  @!P1 BRA `(.L_x_5252) ;  /* 0x000000d000349947 */ /* 0x002fea0003800000 */
.L_x_5251:
[----:B------:R-:W-:Y:S01]  /*10760*/  UIADD3 UR36, UR36, 0x400, URZ ;  /* 0x0000040024247890 */ /* 0x000fe2000fffe03f */
[----:B------:R-:W-:Y:S01]  /*10770*/  WARPGROUP.ARRIVE ;  /* 0x00000000000079c5 */ /* 0x000fe20000000000 */
[----:B------:R-:W-:Y:S01]  /*10780*/  UMOV UR7, 0x40000040 ;  /* 0x4000004000077882 */ /* 0x000fe20000000000 */
[----:B------:R-:W-:Y:S01]  /*10790*/  ULDC.64 UR10, c[0x0][0x9a0] ;  /* 0x00026800000a7ab9 */ /* 0x000fe20000000a00 */
[----:B------:R-:W-:Y:S01]  /*107a0*/  USHF.R.U32.HI UR36, URZ, 0x4, UR36 ;  /* 0x000000043f247899 */ /* 0x000fe20008011624 */
[----:B------:R-:W-:Y:S01]  /*107b0*/  IMAD.MOV.U32 R6, RZ, RZ, 0x3f800000 ;  /* 0x3f800000ff067424 */ /* 0x000fe200078e00ff */
[----:B------:R-:W-:Y:S02]  /*107c0*/  UISETP.NE.U32.AND UP0, UPT, UR10, URZ, UPT ;  /* 0x0000003f0a00728c */ /* 0x000fe4000bf05070 */
[----:B------:R-:W-:Y:S02]  /*107d0*/  ULOP3.LUT UR36, UR36, 0x3fff, URZ, 0xc0, !UPT ;  /* 0x00003fff24247892 */ /* 0x000fe4000f8ec03f */
[----:B------:R-:W-:-:S02]  /*107e0*/  UISETP.NE.AND.EX UP0, UPT, UR11, URZ, UPT, UP0 ;  /* 0x0000003f0b00728c */ /* 0x000fc4000bf05300 */
[----:B------:R-:W-:-:S04]  /*107f0*/  ULOP3.LUT UR8, UR36, 0x10000, URZ, 0xfc, !UPT ;  /* 0x0001000024087892 */ /* 0x000fc8000f8efc3f */
[----:B------:R-:W-:Y:S01]  /*10800*/  UIMAD UR8, UR48, 0x600, UR8 ;  /* 0x00000600300878a4 */ /* 0x000fe2000f8e0208 */
[----:B------:R-:W-:-:S04]  /*10810*/  PLOP3.LUT P1, PT, PT, PT, UP0, 0x80, 0x0 ;  /* 0x000000000000781c */ /* 0x000fc80003f2f008 */
[----:B------:R-:W-:Y:S02]  /*10820*/  @UP0 ULDC.64 UR12, c[0x0][0x9c8] ;  /* 0x00027200000c0ab9 */ /* 0x000fe40000000a00 */
[----:B------:R-:W-:Y:S01]  /*10830*/  UMOV UR6, UR8 ;  /* 0x0000000800067c82 */ /* 0x000fe20008000000 */
[----:B------:R-:W-:-:S09]  /*10840*/  @UP0 UIMAD.WIDE.U32 UR4, UR52, UR12, URZ ;  /* 0x0000000c340402a5 */ /* 0x000fd2000f8e003f */
[----:B------:R-:W-:Y:S01]  /*10850*/  QGMMA.64x192x32.F32.E4M3.E4M3 R24, R196, gdesc[UR4], R24, gsb0 ;  /* 0x02e00004c4187df3 */ /* 0x000fe20008000818 */
[----:B------:R-:W-:Y:S01]  /*10860*/  UIADD3 UR6, UR8, 0x2, URZ ;  /* 0x0000000208067890 */ /* 0x000fe2000fffe03f */
[----:B------:R-:W-:Y:S01]  /*10870*/  UMOV UR7, 0x40000040 ;  /* 0x4000004000077882 */ /* 0x000fe20000000000 */
[----:B------:R-:W-:Y:S02]  /*10880*/  WARPGROUP.DEPBAR.LE gsb0, 0x0 ;  /* 0x00008000000079c5 */ /* 0x000fe40000010000 */
[----:B------:R-:W-:-:S15]  /*10890*/  WARPGROUP.ARRIVE ;  /* 0x00000000000079c5 */ /* 0x000fde0000000000 */
[----:B------:R-:W-:Y:S01]  /*108a0*/  QGMMA.64x192x32.F32.E4M3.E4M3 R24, R192, gdesc[UR4], R24, gsb0 ;  /* 0x02e00004c0187df3 */ /* 0x000fe20008000818 */
[----:B------:R-:W-:-:S04]  /*108b0*/  @UP0 USHF.R.S32.HI UR6, URZ, 0x1f, UR52 ;  /* 0x0000001f3f060899 */ /* 0x000fc80008011434 */
[----:B------:R-:W-:-:S04]  /*108c0*/  @UP0 UIMAD UR6, UR6, UR12, URZ ;  /* 0x0000000c060602a4 */ /* 0x000fc8000f8e023f */
[----:B------:R-:W-:-:S04]  /*108d0*/  @UP0 UIMAD UR6, UR52, UR13, UR6 ;  /* 0x0000000d340602a4 */ /* 0x000fc8000f8e0206 */
[----:B------:R-:W-:-:S03]  /*108e0*/  @UP0 UIADD3 UR5, UR5, UR6, URZ ;  /* 0x0000000605050290 */ /* 0x000fc6000fffe03f */
[----:B------:R-:W-:Y:S02]  /*108f0*/  @UP0 ULDC.64 UR6, c[0x0][0x9d0] ;  /* 0x0002740000060ab9 */ /* 0x000fe40000000a00 */
[----:B------:R-:W-:-:S04]  /*10900*/  @UP0 UIMAD.WIDE.U32 UR4, UR43, UR6, UR4 ;  /* 0x000000062b0402a5 */ /* 0x000fc8000f8e0004 */
[----:B------:R-:W-:Y:S02]  /*10910*/  @UP0 UIMAD UR5, UR43, UR7, UR5 ;  /* 0x000000072b0502a4 */ /* 0x000fe4000f8e0205 */
[----:B------:R-:W-:-:S04]  /*10920*/  @UP0 ULEA UR6, UP1, UR4, UR10, 0x2 ;  /* 0x0000000a04060291 */ /* 0x000fc8000f82103f */
[----:B------:R-:W-:Y:S02]  /*10930*/  @UP0 ULEA.HI.X UR7, UR4, UR11, UR5, 0x2, UP1 ;  /* 0x0000000b04070291 */ /* 0x000fe400088f1405 */
[----:B------:R-:W-:-:S04]  /*10940*/  IMAD.U32 R4, RZ, RZ, UR6 ;  /* 0x00000006ff047e24 */ /* 0x000fc8000f8e00ff */
[----:B-1----:R-:W-:-:S05]  /*10950*/  IMAD.U32 R5, RZ, RZ, UR7 ;  /* 0x00000007ff057e24 */ /* 0x002fca000f8e00ff */
[----:B------:R1:W2:Y:S01]  /*10960*/  @P1 LDG.E R6, desc[UR56][R4.64] ;  /* 0x0000003804061981 */ /* 0x0002a2000c1e1900 */
[----:B------:R-:W-:Y:S01]  /*10970*/  UIADD3 UR6, UR8, 0x4, URZ ;  /* 0x0000000408067890 */ /* 0x000fe2000fffe03f */
[----:B------:R-:W-:Y:S01]  /*10980*/  UMOV UR7, 0x40000040 ;  /* 0x4000004000077882 */ /* 0x000fe20000000000 */
[----:B------:R-:W-:Y:S01]  /*10990*/  UIADD3 UR8, UR8, 0x6, URZ ;  /* 0x0000000608087890 */ /* 0x000fe2000fffe03f */
[----:B------:R-:W-:Y:S02]  /*109a0*/  WARPGROUP.DEPBAR.LE gsb0, 0x0 ;  /* 0x00008000000079c5 */ /* 0x000fe40000010000 */
[----:B------:R-:W-:-:S06]  /*109b0*/  WARPGROUP.ARRIVE ;  /* 0x00000000000079c5 */ /* 0x000fcc0000000000 */
[----:B------:R-:W-:Y:S01]  /*109c0*/  QGMMA.64x192x32.F32.E4M3.E4M3 R24, R188, gdesc[UR4], R24, gsb0 ;  /* 0x02e00004bc187df3 */ /* 0x000fe20008000818 */
[----:B------:R-:W-:Y:S01]  /*109d0*/  UMOV UR6, UR8 ;  /* 0x0000000800067c82 */ /* 0x000fe20008000000 */
[----:B------:R-:W-:Y:S01]  /*109e0*/  UMOV UR7, 0x40000040 ;  /* 0x4000004000077882 */ /* 0x000fe20000000000 */
[----:B0-----:R-:W0:Y:S04]  /*109f0*/  SHFL.BFLY PT, R0, R3, 0x2, 0x1f ;  /* 0x0c401f0003007f89 */ /* 0x001e2800000e0000 */
[----:B------:R-:W3:Y:S01]  /*10a00*/  SHFL.BFLY PT, R9, R2, 0x2, 0x1f ;  /* 0x0c401f0002097f89 */ /* 0x000ee200000e0000 */
[----:B0-----:R-:W-:-:S01]  /*10a10*/  FADD.FTZ R0, R0, R3 ;  /* 0x0000000300007221 */ /* 0x001fc20000010000 */
[----:B---3--:R-:W-:-:S04]  /*10a20*/  FADD.FTZ R9, R9, R2 ;  /* 0x0000000209097221 */ /* 0x008fc80000010000 */
[----:B------:R-:W0:Y:S04]  /*10a30*/  SHFL.BFLY PT, R7, R0, 0x1, 0x1f ;  /* 0x0c201f0000077f89 */ /* 0x000e2800000e0000 */
        /* <DEDUP_REMOVED lines=9> */
[----:B------:R0:W-:Y:S01]  /*10ad0*/  @P1 MUFU.RCP R3, R5 ;  /* 0x0000000500031308 */ /* 0x0001e20000001000 */
[----:B------:R-:W-:Y:S01]  /*10ae0*/  FSETP.NE.FTZ.AND P1, PT, R11, RZ, PT ;  /* 0x000000ff0b00720b */ /* 0x000fe20003f35000 */
[----:B------:R-:W-:-:S06]  /*10af0*/  IMAD.MOV.U32 R7, RZ, RZ, RZ ;  /* 0x000000ffff077224 */ /* 0x000fcc00078e00ff */
[----:B------:R-:W1:Y:S01]  /*10b00*/  @P2 MUFU.LG2 R4, R12 ;  /* 0x0000000c00042308 */ /* 0x000e620000000c00 */
[----:B------:R-:W-:Y:S02]  /*10b10*/  WARPGROUP.DEPBAR.LE gsb0, 0x0 ;  /* 0x00008000000079c5 */ /* 0x000fe40000010000 */
[----:B------:R-:W-:-:S06]  /*10b20*/  WARPGROUP.ARRIVE ;  /* 0x00000000000079c5 */ /* 0x000fcc0000000000 */
[----:B------:R-:W-:Y:S01]  /*10b30*/  QGMMA.64x192x32.F32.E4M3.E4M3 R24, R184, gdesc[UR4], R24, gsb0 ;  /* 0x02e00004b8187df3 */ /* 0x000fe20008000818 */
[----:B------:R-:W3:Y:S01]  /*10b40*/  @P3 MUFU.LG2 R8, R8 ;  /* 0x0000000800083308 */ /* 0x000ee20000000c00 */
[----:B------:R-:W-:-:S07]  /*10b50*/  IMAD.U32 R9, RZ, RZ, UR29 ;  /* 0x0000001dff097e24 */ /* 0x000fce000f8e00ff */
[----:B------:R-:W4:Y:S01]  /*10b60*/  @P1 MUFU.RCP R7, R11 ;  /* 0x0000000b00071308 */ /* 0x000f220000001000 */
[----:B------:R-:W-:Y:S02]  /*10b70*/  IMAD.U32 R14, RZ, RZ, UR29 ;  /* 0x0000001dff0e7e24 */ /* 0x000fe4000f8e00ff */
[----:B0-----:R-:W-:Y:S01]  /*10b80*/  @P2 FMUL.FTZ R5, R9, 0.69314718246459960938 ;  /* 0x3f31721809052820 */ /* 0x001fe20000410000 */
[----:B-1----:R-:W-:Y:S01]  /*10b90*/  @P2 FMUL.FTZ R4, R4, 0.69314718246459960938 ;  /* 0x3f31721804042820 */ /* 0x002fe20000410000 */
[----:B------:R-:W-:Y:S02]  /*10ba0*/  IMAD.MOV.U32 R0, RZ, RZ, -0x800000 ;  /* 0xff800000ff007424 */ /* 0x000fe400078e00ff */
[----:B------:R-:W-:Y:S01]  /*10bb0*/  @P3 FMUL.FTZ R14, R14, 0.69314718246459960938 ;  /* 0x3f3172180e0e3820 */ /* 0x000fe20000410000 */
[----:B------:R-:W-:Y:S02]  /*10bc0*/  IMAD.MOV.U32 R2, RZ, RZ, -0x800000 ;  /* 0xff800000ff027424 */ /* 0x000fe400078e00ff */
[----:B------:R-:W-:-:S01]  /*10bd0*/  @P2 FFMA.FTZ R0, R5, R10, R4 ;  /* 0x0000000a05002223 */ /* 0x000fc20000010004 */
[----:B---3--:R-:W-:Y:S01]  /*10be0*/  @P3 FMUL.FTZ R9, R8, 0.69314718246459960938 ;  /* 0x3f31721808093820 */ /* 0x008fe20000410000 */
[----:B--2---:R-:W-:-:S03]  /*10bf0*/  FMUL.FTZ R4, R3, R6 ;  /* 0x0000000603047220 */ /* 0x004fc60000410000 */
[----:B------:R-:W-:Y:S01]  /*10c00*/  @P3 FFMA.FTZ R2, R14, R120, R9 ;  /* 0x000000780e023223 */ /* 0x000fe20000010009 */
[----:B----4-:R-:W-:Y:S01]  /*10c10*/  FMUL.FTZ R3, R7, R6 ;  /* 0x0000000607037220 */ /* 0x010fe20000410000 */
[----:B------:R-:W-:Y:S02]  /*10c20*/  WARPGROUP.DEPBAR.LE gsb0, 0x0 ;  /* 0x00008000000079c5 */ /* 0x000fe40000010000 */
[----:B------:R-:W-:Y:S05]  /*10c30*/  @!P0 BRA `(.L_x_5253) ;  /* 0x0000000000048947 */ /* 0x000fea0003800000 */
[----:B------:R-:W-:Y:S01]  /*10c40*/  BPT.TRAP 0x1 ;  /* 0x000000040000795c */ /* 0x000fe20000300000 */
.L_x_5253:
        /* <DEDUP_REMOVED lines=101> */
[----:B------:R-:W-:Y:S01]  /*112a0*/  PLOP3.LUT P0, PT, PT, PT, PT, 0x8, 0x0 ;  /* 0x000000000000781c */ /* 0x000fe20003f0e170 */
[----:B------:R-:W-:Y:S01]  /*112b0*/  FMUL.FTZ R3, R115, R3 ;  /* 0x0000000373037220 */ /* 0x000fe20000410000 */
[----:B------:R-:W-:-:S02]  /*112c0*/  UIADD3 UR50, UR50, 0x1, URZ ;  /* 0x0000000132327890 */ /* 0x000fc4000fffe03f */
[----:B------:R-:W-:Y:S02]  /*112d0*/  USEL UR48, UR48, URZ, UP0 ;  /* 0x0000003f30307287 */ /* 0x000fe40008000000 */
[----:B------:R-:W-:-:S12]  /*112e0*/  ULOP3.LUT UR49, UR49, UR4, URZ, 0x3c, !UPT ;  /* 0x0000000431317292 */ /* 0x000fd8000f8e3c3f */
.L_x_5175:
        /* <DEDUP_REMOVED lines=18> */
[----:B0-----:R-:W-:-:S05]  /*11410*/  IMAD.SHL.U32 R4, R8, 0x4, RZ ;  /* 0x0000000408047824 */ /* 0x001fca00078e00ff */
[----:B------:R-:W-:Y:S01]  /*11420*/  LOP3.LUT R4, R4, 0xc, RZ, 0xc0, !PT ;  /* 0x0000000c04047812 */ /* 0x000fe200078ec0ff */
[----:B------:R-:W-:Y:S03]  /*11430*/  BAR.SYNC.DEFER_BLOCKING 0x1, 0x100 ;  /* 0x0044000000007b1d */ /* 0x000fe60000010000 */
[----:B------:R-:W-:-:S05]  /*11440*/  IADD3 R4, P0, R4, UR8, RZ ;  /* 0x0000000804047c10 */ /* 0x000fca000ff1e0ff */
[----:B------:R-:W-:-:S05]  /*11450*/  IMAD.X R5, RZ, RZ, UR9, P0 ;  /* 0x00000009ff057e24 */ /* 0x000fca00080e06ff */
[----:B------:R-:W2:Y:S01]  /*11460*/  LDG.E.CONSTANT R12, desc[UR56][R4.64] ;  /* 0x00000038040c7981 */ /* 0x000ea2000c1e9900 */
[----:B------:R-:W-:-:S03]  /*11470*/  LOP3.LUT P0, R6, R8, 0x3, RZ, 0xc0, !PT ;  /* 0x0000000308067812 */ /* 0x000fc6000780c0ff */
[----:B------:R-:W3:Y:S01]  /*11480*/  LDL R4, [R1+0x10] ;  /* 0x0000100001047983 */ /* 0x000ee20000100800 */
[----:B------:R-:W-:Y:S01]  /*11490*/  ISETP.EQ.OR P0, PT, R6, 0x3, !P0 ;  /* 0x000000030600780c */ /* 0x000fe20004702670 */
[----:B------:R-:W-:Y:S01]  /*114a0*/  UMOV UR8, UR7 ;  /* 0x0000000700087c82 */ /* 0x000fe20008000000 */
[----:B-1----:R-:W-:Y:S01]  /*114b0*/  UMOV UR9, UR4 ;  /* 0x0000000400097c82 */ /* 0x002fe20008000000 */
[----:B------:R-:W-:Y:S01]  /*114c0*/  UIMAD.WIDE UR10, UR42, 0x4, UR10 ;  /* 0x000000042a0a78a5 */ /* 0x000fe2000f8e020a */
        /* <DEDUP_REMOVED lines=17> */
[----:B------:R-:W-:Y:S01]  /*115e0*/  IMAD.MOV.U32 R26, RZ, RZ, 0x2 ;  /* 0x00000002ff1a7424 */ /* 0x000fe200078e00ff */
        /* <DEDUP_REMOVED lines=79> */
[----:B--2---:R-:W-:Y:S04]  /*11ae0*/  SHFL.IDX PT, R107, R49, R12, 0x1c1f ;  /* 0x001c1f0c316b7589 */ /* 0x004fe800000e0000 */
[----:B------:R-:W-:Y:S04]  /*11af0*/  SHFL.IDX PT, R21, R21, R12, 0x1c1f ;  /* 0x001c1f0c15157589 */ /* 0x000fe800000e0000 */
[----:B------:R-:W-:Y:S01]  /*11b00*/  SHFL.IDX PT, R13, R13, R12, 0x1c1f ;  /* 0x001c1f0c0d0d7589 */ /* 0x000fe200000e0000 */
[----:B---3--:R-:W-:-:S03]  /*11b10*/  IMAD.WIDE R26, R4, R26, UR8 ;  /* 0x00000008041a7e25 */ /* 0x008fc6000f8e021a */
[----:B------:R-:W-:Y:S01]  /*11b20*/  SHFL.IDX PT, R49, R125, R12, 0x1c1f ;  /* 0x001c1f0c7d317589 */ /* 0x000fe200000e0000 */
[----:B------:R-:W-:-:S03]  /*11b30*/  LOP3.LUT R3, R26, 0x380, RZ, 0xc0, !PT ;  /* 0x000003801a037812 */ /* 0x000fc600078ec0ff */
[----:B------:R-:W-:Y:S01]  /*11b40*/  SHFL.IDX PT, R25, R25, R12, 0x1c1f ;  /* 0x001c1f0c19197589 */ /* 0x000fe200000e0000 */
[C---:B------:R-:W-:Y:S02]  /*11b50*/  IADD3 R103, P4, R26.reuse, 0x8060, RZ ;  /* 0x000080601a677810 */ /* 0x040fe40007f9e0ff */
[C---:B------:R-:W-:Y:S01]  /*11b60*/  IADD3 R99, P3, R26.reuse, 0x8040, RZ ;  /* 0x000080401a637810 */ /* 0x040fe20007f7e0ff */
[----:B------:R-:W-:Y:S01]  /*11b70*/  SHFL.IDX PT, R126, R41, R12, 0x1c1f ;  /* 0x001c1f0c297e7589 */ /* 0x000fe200000e0000 */
[C---:B------:R-:W-:Y:S01]  /*11b80*/  IADD3 R10, P6, R26.reuse, 0x8020, RZ ;  /* 0x000080201a0a7810 */ /* 0x040fe20007fde0ff */
[--C-:B------:R-:W-:Y:S01]  /*11b90*/  IMAD.X R31, RZ, RZ, R27.reuse, P4 ;  /* 0x000000ffff1f7224 */ /* 0x100fe200020e061b */
[C---:B------:R-:W-:Y:S01]  /*11ba0*/  IADD3 R91, P5, R26.reuse, 0x8000, RZ ;  /* 0x000080001a5b7810 */ /* 0x040fe20007fbe0ff */
[--C-:B------:R-:W-:Y:S01]  /*11bb0*/  IMAD.X R135, RZ, RZ, R27.reuse, P3 ;  /* 0x000000ffff877224 */ /* 0x100fe200018e061b */
[----:B------:R-:W-:Y:S01]  /*11bc0*/  IADD3 R87, P2, R26, 0x4060, RZ ;  /* 0x000040601a577810 */ /* 0x000fe20007f5e0ff */
[--C-:B------:R-:W-:Y:S01]  /*11bd0*/  IMAD.X R29, RZ, RZ, R27.reuse, P6 ;  /* 0x000000ffff1d7224 */ /* 0x100fe200030e061b */
[----:B------:R-:W-:Y:S01]  /*11be0*/  SHF.R.U64 R3, R3, 0x3, RZ ;  /* 0x0000000303037819 */ /* 0x000fe200000012ff */
[--C-:B------:R-:W-:Y:S01]  /*11bf0*/  IMAD.X R137, RZ, RZ, R27.reuse, P5 ;  /* 0x000000ffff897224 */ /* 0x100fe200028e061b */
[----:B------:R-:W-:Y:S01]  /*11c00*/  LOP3.LUT R28, R103, 0x380, RZ, 0xc0, !PT ;  /* 0x00000380671c7812 */ /* 0x000fe200078ec0ff */
[----:B------:R-:W-:Y:S01]  /*11c10*/  IMAD.X R15, RZ, RZ, R27, P2 ;  /* 0x000000ffff0f7224 */ /* 0x000fe200010e061b */
[----:B------:R-:W-:Y:S01]  /*11c20*/  LOP3.LUT R14, R99, 0x380, RZ, 0xc0, !PT ;  /* 0x00000380630e7812 */ /* 0x000fe200078ec0ff */
[----:B------:R-:W-:Y:S01]  /*11c30*/  SHFL.IDX PT, R122, R43, R12, 0x1c1f ;  /* 0x001c1f0c2b7a7589 */ /* 0x000fe200000e0000 */
[----:B------:R-:W-:-:S02]  /*11c40*/  LOP3.LUT R8, R10, 0x380, RZ, 0xc0, !PT ;  /* 0x000003800a087812 */ /* 0x000fc400078ec0ff */
[C---:B------:R-:W-:Y:S01]  /*11c50*/  IADD3 R37, P1, R26.reuse, 0x4040, RZ ;  /* 0x000040401a257810 */ /* 0x040fe20007f3e0ff */
[----:B------:R-:W-:Y:S01]  /*11c60*/  SHFL.IDX PT, R123, R123, R12, 0x1c1f ;  /* 0x001c1f0c7b7b7589 */ /* 0x000fe200000e0000 */
[C---:B------:R-:W-:Y:S02]  /*11c70*/  IADD3 R6, P4, R26.reuse, 0x4020, RZ ;  /* 0x000040201a067810 */ /* 0x040fe40007f9e0ff */
[C---:B------:R-:W-:Y:S01]  /*11c80*/  IADD3 R63, P3, R26.reuse, 0x4000, RZ ;  /* 0x000040001a3f7810 */ /* 0x040fe20007f7e0ff */
[--C-:B------:R-:W-:Y:S01]  /*11c90*/  IMAD.X R139, RZ, RZ, R27.reuse, P1 ;  /* 0x000000ffff8b7224 */ /* 0x100fe200008e061b */
[C---:B------:R-:W-:Y:S01]  /*11ca0*/  IADD3 R4, P6, R26.reuse, 0x20, RZ ;  /* 0x000000201a047810 */ /* 0x040fe20007fde0ff */
[--C-:B------:R-:W-:Y:S01]  /*11cb0*/  IMAD.X R11, RZ, RZ, R27.reuse, P4 ;  /* 0x000000ffff0b7224 */ /* 0x100fe200020e061b */
[C---:B------:R-:W-:Y:S01]  /*11cc0*/  IADD3 R61, P5, R26.reuse, 0x60, RZ ;  /* 0x000000601a3d7810 */ /* 0x040fe20007fbe0ff */
[--C-:B------:R-:W-:Y:S01]  /*11cd0*/  IMAD.X R141, RZ, RZ, R27.reuse, P3 ;  /* 0x000000ffff8d7224 */ /* 0x100fe200018e061b */
[----:B------:R-:W-:Y:S01]  /*11ce0*/  IADD3 R94, P2, R26, 0x40, RZ ;  /* 0x000000401a5e7810 */ /* 0x000fe20007f5e0ff */
[--C-:B------:R-:W-:Y:S01]  /*11cf0*/  IMAD.X R9, RZ, RZ, R27.reuse, P6 ;  /* 0x000000ffff097224 */ /* 0x100fe200030e061b */
[----:B------:R-:W-:Y:S01]  /*11d00*/  LOP3.LUT R26, R3, R26, RZ, 0x3c, !PT ;  /* 0x0000001a031a7212 */ /* 0x000fe200078e3cff */
[--C-:B------:R-:W-:Y:S01]  /*11d10*/  IMAD.X R7, RZ, RZ, R27.reuse, P5 ;  /* 0x000000ffff077224 */ /* 0x100fe200028e061b */
[----:B------:R-:W-:Y:S01]  /*11d20*/  SHF.R.U64 R28, R28, 0x3, RZ ;  /* 0x000000031c1c7819 */ /* 0x000fe200000012ff */
[----:B------:R-:W-:Y:S01]  /*11d30*/  IMAD.X R5, RZ, RZ, R27, P2 ;  /* 0x000000ffff057224 */ /* 0x000fe200010e061b */
[----:B------:R-:W-:Y:S01]  /*11d40*/  SHF.R.U64 R14, R14, 0x3, RZ ;  /* 0x000000030e0e7819 */ /* 0x000fe200000012ff */
[----:B------:R-:W-:Y:S01]  /*11d50*/  SHFL.IDX PT, R43, R83, R12, 0x1c1f ;  /* 0x001c1f0c532b7589 */ /* 0x000fe200000e0000 */
[----:B------:R-:W-:-:S02]  /*11d60*/  SHF.R.U64 R3, R8, 0x3, RZ ;  /* 0x0000000308037819 */ /* 0x000fc400000012ff */
[----:B------:R-:W-:Y:S01]  /*11d70*/  LOP3.LUT R30, R28, R103, RZ, 0x3c, !PT ;  /* 0x000000671c1e7212 */ /* 0x000fe200078e3cff */
[----:B------:R-:W-:Y:S01]  /*11d80*/  SHFL.IDX PT, R41, R133, R12, 0x1c1f ;  /* 0x001c1f0c85297589 */ /* 0x000fe200000e0000 */
[----:B------:R-:W-:Y:S02]  /*11d90*/  LOP3.LUT R134, R14, R99, RZ, 0x3c, !PT ;  /* 0x000000630e867212 */ /* 0x000fe400078e3cff */
[----:B------:R-:W-:Y:S01]  /*11da0*/  LOP3.LUT R8, R37, 0x380, RZ, 0xc0, !PT ;  /* 0x0000038025087812 */ /* 0x000fe200078ec0ff */
[----:B------:R-:W-:Y:S01]  /*11db0*/  SHFL.IDX PT, R99, R77, R12, 0x1c1f ;  /* 0x001c1f0c4d637589 */ /* 0x000fe200000e0000 */
[----:B------:R-:W-:Y:S02]  /*11dc0*/  LOP3.LUT R28, R3, R10, RZ, 0x3c, !PT ;  /* 0x0000000a031c7212 */ /* 0x000fe400078e3cff */
[----:B------:R-:W-:Y:S01]  /*11dd0*/  LOP3.LUT R14, R91, 0x380, RZ, 0xc0, !PT ;  /* 0x000003805b0e7812 */ /* 0x000fe200078ec0ff */
[----:B------:R-:W-:Y:S01]  /*11de0*/  SHFL.IDX PT, R77, R47, R12, 0x1c1f ;  /* 0x001c1f0c2f4d7589 */ /* 0x000fe200000e0000 */
[----:B------:R-:W-:-:S02]  /*11df0*/  LOP3.LUT R10, R87, 0x380, RZ, 0xc0, !PT ;  /* 0x00000380570a7812 */ /* 0x000fc400078ec0ff */
[----:B------:R-:W-:Y:S01]  /*11e00*/  LOP3.LUT R3, R6, 0x380, RZ, 0xc0, !PT ;  /* 0x0000038006037812 */ /* 0x000fe200078ec0ff */
[----:B------:R-:W-:Y:S01]  /*11e10*/  SHFL.IDX PT, R103, R53, R12, 0x1c1f ;  /* 0x001c1f0c35677589 */ /* 0x000fe200000e0000 */
[----:B------:R-:W-:Y:S02]  /*11e20*/  SHF.R.U64 R8, R8, 0x3, RZ ;  /* 0x0000000308087819 */ /* 0x000fe400000012ff */
[----:B------:R-:W-:Y:S01]  /*11e30*/  SHF.R.U64 R14, R14, 0x3, RZ ;  /* 0x000000030e0e7819 */ /* 0x000fe200000012ff */
[----:B------:R-:W-:Y:S01]  /*11e40*/  SHFL.IDX PT, R130, R35, R12, 0x1c1f ;  /* 0x001c1f0c23827589 */ /* 0x000fe200000e0000 */
[----:B------:R-:W-:Y:S02]  /*11e50*/  SHF.R.U64 R10, R10, 0x3, RZ ;  /* 0x000000030a0a7819 */ /* 0x000fe400000012ff */
[----:B------:R-:W-:Y:S01]  /*11e60*/  SHF.R.U64 R3, R3, 0x3, RZ ;  /* 0x0000000303037819 */ /* 0x000fe200000012ff */
[----:B------:R-:W-:Y:S01]  /*11e70*/  SHFL.IDX PT, R124, R101, R12, 0x1c1f ;  /* 0x001c1f0c657c7589 */ /* 0x000fe200000e0000 */
[----:B------:R-:W-:-:S02]  /*11e80*/  LOP3.LUT R138, R8, R37, RZ, 0x3c, !PT ;  /* 0x00000025088a7212 */ /* 0x000fc400078e3cff */
[----:B------:R-:W-:Y:S01]  /*11e90*/  LOP3.LUT R136, R14, R91, RZ, 0x3c, !PT ;  /* 0x0000005b0e887212 */ /* 0x000fe200078e3cff */
[----:B------:R-:W-:Y:S01]  /*11ea0*/  SHFL.IDX PT, R132, R109, R12, 0x1c1f ;  /* 0x001c1f0c6d847589 */ /* 0x000fe200000e0000 */
[----:B------:R-:W-:Y:S02]  /*11eb0*/  LOP3.LUT R8, R63, 0x380, RZ, 0xc0, !PT ;  /* 0x000003803f087812 */ /* 0x000fe400078ec0ff */
[----:B------:R-:W-:Y:S01]  /*11ec0*/  LOP3.LUT R14, R10, R87, RZ, 0x3c, !PT ;  /* 0x000000570a0e7212 */ /* 0x000fe200078e3cff */
[----:B------:R-:W-:Y:S01]  /*11ed0*/  SHFL.IDX PT, R91, R69, R12, 0x1c1f ;  /* 0x001c1f0c455b7589 */ /* 0x000fe200000e0000 */
[----:B------:R-:W-:Y:S02]  /*11ee0*/  LOP3.LUT R10, R3, R6, RZ, 0x3c, !PT ;  /* 0x00000006030a7212 */ /* 0x000fe400078e3cff */
[----:B------:R-:W-:Y:S01]  /*11ef0*/  LOP3.LUT R6, R61, 0x380, RZ, 0xc0, !PT ;  /* 0x000003803d067812 */ /* 0x000fe200078ec0ff */
[----:B------:R-:W-:Y:S01]  /*11f00*/  SHFL.IDX PT, R87, R65, R12, 0x1c1f ;  /* 0x001c1f0c41577589 */ /* 0x000fe200000e0000 */
[----:B------:R-:W-:-:S02]  /*11f10*/  SHF.R.U64 R8, R8, 0x3, RZ ;  /* 0x0000000308087819 */ /* 0x000fc400000012ff */
[----:B------:R-:W-:Y:S01]  /*11f20*/  LOP3.LUT R3, R4, 0x380, RZ, 0xc0, !PT ;  /* 0x0000038004037812 */ /* 0x000fe200078ec0ff */
[----:B------:R-:W-:Y:S01]  /*11f30*/  SHFL.IDX PT, R65, R39, R12, 0x1c1f ;  /* 0x001c1f0c27417589 */ /* 0x000fe200000e0000 */
[----:B------:R-:W-:Y:S02]  /*11f40*/  SHF.R.U64 R6, R6, 0x3, RZ ;  /* 0x0000000306067819 */ /* 0x000fe400000012ff */
[----:B------:R-:W-:Y:S01]  /*11f50*/  LOP3.LUT R37, R94, 0x380, RZ, 0xc0, !PT ;  /* 0x000003805e257812 */ /* 0x000fe200078ec0ff */
[----:B------:R-:W-:Y:S01]  /*11f60*/  SHFL.IDX PT, R131, R131, R12, 0x1c1f ;  /* 0x001c1f0c83837589 */ /* 0x000fe200000e0000 */
[----:B------:R-:W-:Y:S02]  /*11f70*/  LOP3.LUT R140, R8, R63, RZ, 0x3c, !PT ;  /* 0x0000003f088c7212 */ /* 0x000fe400078e3cff */
[----:B------:R-:W-:Y:S01]  /*11f80*/  SHF.R.U64 R3, R3, 0x3, RZ ;  /* 0x0000000303037819 */ /* 0x000fe200000012ff */
[----:B------:R-:W-:Y:S01]  /*11f90*/  SHFL.IDX PT, R63, R81, R12, 0x1c1f ;  /* 0x001c1f0c513f7589 */ /* 0x000fe200000e0000 */
[----:B------:R-:W-:-:S02]  /*11fa0*/  LOP3.LUT R6, R6, R61, RZ, 0x3c, !PT ;  /* 0x0000003d06067212 */ /* 0x000fc400078e3cff */
[----:B------:R-:W-:Y:S01]  /*11fb0*/  SHF.R.U64 R37, R37, 0x3, RZ ;  /* 0x0000000325257819 */ /* 0x000fe200000012ff */
[----:B------:R0:W-:Y:S01]  /*11fc0*/  SHFL.IDX PT, R81, R55, R12, 0x1c1f ;  /* 0x001c1f0c37517589 */ /* 0x0001e200000e0000 */
[----:B------:R-:W-:Y:S02]  /*11fd0*/  LOP3.LUT R8, R3, R4, RZ, 0x3c, !PT ;  /* 0x0000000403087212 */ /* 0x000fe400078e3cff */
[----:B------:R-:W-:Y:S01]  /*11fe0*/  MOV R136, R136 ;  /* 0x0000008800887202 */ /* 0x000fe20000000f00 */
[----:B------:R-:W-:Y:S01]  /*11ff0*/  SHFL.IDX PT, R119, R45, R12, 0x1c1f ;  /* 0x001c1f0c2d777589 */ /* 0x000fe200000e0000 */
[----:B------:R-:W-:Y:S02]  /*12000*/  MOV R140, R140 ;  /* 0x0000008c008c7202 */ /* 0x000fe40000000f00 */
[----:B------:R-:W-:Y:S01]  /*12010*/  LOP3.LUT R4, R37, R94, RZ, 0x3c, !PT ;  /* 0x0000005e25047212 */ /* 0x000fe200078e3cff */
[----:B------:R-:W-:Y:S01]  /*12020*/  SHFL.IDX PT, R127, R127, R12, 0x1c1f ;  /* 0x001c1f0c7f7f7589 */ /* 0x000fe200000e0000 */
[----:B------:R-:W-:-:S02]  /*12030*/  MOV R137, R14 ;  /* 0x0000000e00897202 */ /* 0x000fc40000000f00 */
[----:B0-----:R-:W-:Y:S01]  /*12040*/  LOP3.LUT R55, R12, 0x2, RZ, 0x3c, !PT ;  /* 0x000000020c377812 */ /* 0x001fe200078e3cff */
[----:B------:R-:W-:Y:S01]  /*12050*/  SHFL.IDX PT, R14, R115, R12, 0x1c1f ;  /* 0x001c1f0c730e7589 */ /* 0x000fe200000e0000 */
[----:B------:R-:W-:Y:S02]  /*12060*/  MOV R141, R6 ;  /* 0x00000006008d7202 */ /* 0x000fe40000000f00 */
[----:B------:R-:W-:Y:S01]  /*12070*/  MOV R37, R26 ;  /* 0x0000001a00257202 */ /* 0x000fe20000000f00 */
[----:B------:R-:W0:Y:S01]  /*12080*/  SHFL.IDX PT, R20, R20, R55, 0x1c1f ;  /* 0x001c1f3714147589 */ /* 0x000e2200000e0000 */
[----:B------:R-:W-:Y:S02]  /*12090*/  MOV R3, R30 ;  /* 0x0000001e00037202 */ /* 0x000fe40000000f00 */
[----:B------:R-:W-:Y:S01]  /*120a0*/  MOV R134, R134 ;  /* 0x0000008600867202 */ /* 0x000fe20000000f00 */
[----:B------:R-:W1:Y:S01]  /*120b0*/  SHFL.IDX PT, R24, R24, R55, 0x1c1f ;  /* 0x001c1f3718187589 */ /* 0x000e6200000e0000 */
[----:B------:R-:W-:-:S02]  /*120c0*/  MOV R135, R28 ;  /* 0x0000001c00877202 */ /* 0x000fc40000000f00 */
[----:B------:R-:W-:Y:S01]  /*120d0*/  MOV R142, R4 ;  /* 0x00000004008e7202 */ /* 0x000fe20000000f00 */
[----:B------:R-:W-:Y:S01]  /*120e0*/  SHFL.IDX PT, R69, R48, R55, 0x1c1f ;  /* 0x001c1f3730457589 */ /* 0x000fe200000e0000 */
[----:B------:R-:W-:Y:S02]  /*120f0*/  MOV R138, R138 ;  /* 0x0000008a008a7202 */ /* 0x000fe40000000f00 */
[----:B------:R-:W-:Y:S01]  /*12100*/  MOV R139, R10 ;  /* 0x0000000a008b7202 */ /* 0x000fe20000000f00 */
[----:B------:R-:W-:Y:S01]  /*12110*/  SHFL.IDX PT, R146, R72, R55, 0x1c1f ;  /* 0x001c1f3748927589 */ /* 0x000fe200000e0000 */
[----:B------:R-:W-:-:S03]  /*12120*/  MOV R61, R8 ;  /* 0x00000008003d7202 */ /* 0x000fc60000000f00 */
[----:B------:R-:W-:Y:S04]  /*12130*/  SHFL.IDX PT, R6, R105, R12, 0x1c1f ;  /* 0x001c1f0c69067589 */ /* 0x000fe800000e0000 */
[----:B------:R-:W-:Y:S04]  /*12140*/  SHFL.IDX PT, R15, R121, R12, 0x1c1f ;  /* 0x001c1f0c790f7589 */ /* 0x000fe800000e0000 */
[----:B------:R-:W2:Y:S01]  /*12150*/  SHFL.IDX PT, R154, R32, R55, 0x1c1f ;  /* 0x001c1f37209a7589 */ /* 0x000ea200000e0000 */
[----:B0-----:R-:W-:Y:S02]  /*12160*/  SEL R9, R21, R20, P0 ;  /* 0x0000001415097207 */ /* 0x001fe40000000000 */
[----:B------:R-:W-:Y:S01]  /*12170*/  SEL R11, R20, R21, P0 ;  /* 0x00000015140b7207 */ /* 0x000fe20000000000 */
[----:B------:R-:W-:Y:S01]  /*12180*/  SHFL.IDX PT, R125, R104, R55, 0x1c1f ;  /* 0x001c1f37687d7589 */ /* 0x000fe200000e0000 */
[----:B-1----:R-:W-:-:S02]  /*12190*/  SEL R8, R13, R24, P0 ;  /* 0x000000180d087207 */ /* 0x002fc40000000000 */
[----:B------:R-:W-:Y:S01]  /*121a0*/  SEL R10, R24, R13, P0 ;  /* 0x0000000d180a7207 */ /* 0x000fe20000000000 */
[----:B------:R-:W0:Y:S04]  /*121b0*/  SHFL.IDX PT, R48, R120, R55, 0x1c1f ;  /* 0x001c1f3778307589 */ /* 0x000e2800000e0000 */
[----:B------:R-:W-:Y:S04]  /*121c0*/  SHFL.IDX PT, R117, R117, R55, 0x1c1f ;  /* 0x001c1f3775757589 */ /* 0x000fe800000e0000 */
[----:B------:R-:W-:Y:S04]  /*121d0*/  SHFL.IDX PT, R72, R50, R55, 0x1c1f ;  /* 0x001c1f3732487589 */ /* 0x000fe800000e0000 */
[----:B------:R-:W-:Y:S04]  /*121e0*/  SHFL.IDX PT, R26, R33, R12, 0x1c1f ;  /* 0x001c1f0c211a7589 */ /* 0x000fe800000e0000 */
[----:B------:R-:W-:Y:S01]  /*121f0*/  SHFL.IDX PT, R94, R73, R12, 0x1c1f ;  /* 0x001c1f0c495e7589 */ /* 0x000fe200000e0000 */
[----:B--2---:R-:W-:-:S02]  /*12200*/  SEL R20, R25, R154, P0 ;  /* 0x0000009a19147207 */ /* 0x004fc40000000000 */
[----:B------:R-:W-:Y:S01]  /*12210*/  SEL R24, R154, R25, P0 ;  /* 0x000000199a187207 */ /* 0x000fe20000000000 */
[----:B------:R-:W-:Y:S04]  /*12220*/  SHFL.IDX PT, R105, R79, R12, 0x1c1f ;  /* 0x001c1f0c4f697589 */ /* 0x000fe800000e0000 */
[----:B------:R-:W1:Y:S01]  /*12230*/  SHFL.IDX PT, R27, R36, R55, 0x1c1f ;  /* 0x001c1f37241b7589 */ /* 0x000e6200000e0000 */
[----:B0-----:R-:W-:Y:S02]  /*12240*/  SEL R13, R15, R48, P0 ;  /* 0x000000300f0d7207 */ /* 0x001fe40000000000 */
[----:B------:R-:W-:Y:S01]  /*12250*/  SEL R15, R48, R15, P0 ;  /* 0x0000000f300f7207 */ /* 0x000fe20000000000 */
[----:B------:R-:W-:Y:S04]  /*12260*/  SHFL.IDX PT, R152, R52, R55, 0x1c1f ;  /* 0x001c1f3734987589 */ /* 0x000fe800000e0000 */
[----:B------:R-:W-:Y:S04]  /*12270*/  SHFL.IDX PT, R150, R64, R55, 0x1c1f ;  /* 0x001c1f3740967589 */ /* 0x000fe800000e0000 */
[----:B------:R-:W-:Y:S04]  /*12280*/  SHFL.IDX PT, R104, R82, R55, 0x1c1f ;  /* 0x001c1f3752687589 */ /* 0x000fe800000e0000 */
[----:B------:R-:W-:Y:S04]  /*12290*/  SHFL.IDX PT, R73, R51, R12, 0x1c1f ;  /* 0x001c1f0c33497589 */ /* 0x000fe800000e0000 */
[----:B------:R-:W-:Y:S04]  /*122a0*/  SHFL.IDX PT, R60, R60, R55, 0x1c1f ;  /* 0x001c1f373c3c7589 */ /* 0x000fe800000e0000 */
[----:B------:R-:W0:Y:S01]  /*122b0*/  SHFL.IDX PT, R148, R68, R55, 0x1c1f ;  /* 0x001c1f3744947589 */ /* 0x000e2200000e0000 */
[----:B-1----:R-:W-:-:S02]  /*122c0*/  SEL R21, R26, R27, P0 ;  /* 0x0000001b1a157207 */ /* 0x002fc40000000000 */
[----:B------:R-:W-:Y:S01]  /*122d0*/  SEL R25, R27, R26, P0 ;  /* 0x0000001a1b197207 */ /* 0x000fe20000000000 */
[----:B------:R-:W-:Y:S04]  /*122e0*/  SHFL.IDX PT, R47, R108, R55, 0x1c1f ;  /* 0x001c1f376c2f7589 */ /* 0x000fe800000e0000 */
[----:B------:R-:W1:Y:S04]  /*122f0*/  SHFL.IDX PT, R52, R38, R55, 0x1c1f ;  /* 0x001c1f3726347589 */ /* 0x000e6800000e0000 */
[----:B------:R-:W2:Y:S04]  /*12300*/  SHFL.IDX PT, R64, R34, R55, 0x1c1f ;  /* 0x001c1f3722407589 */ /* 0x000ea800000e0000 */
[----:B------:R-:W-:Y:S04]  /*12310*/  SHFL.IDX PT, R31, R89, R12, 0x1c1f ;  /* 0x001c1f0c591f7589 */ /* 0x000fe800000e0000 */
[----:B------:R-:W-:Y:S04]  /*12320*/  SHFL.IDX PT, R30, R93, R12, 0x1c1f ;  /* 0x001c1f0c5d1e7589 */ /* 0x000fe800000e0000 */
[----:B------:R-:W3:Y:S01]  /*12330*/  SHFL.IDX PT, R51, R40, R55, 0x1c1f ;  /* 0x001c1f3728337589 */ /* 0x000ee200000e0000 */
[----:B0-----:R-:W-:-:S03]  /*12340*/  SEL R83, R87, R148, P0 ;  /* 0x0000009457537207 */ /* 0x001fc60000000000 */
[----:B------:R-:W-:Y:S04]  /*12350*/  SHFL.IDX PT, R36, R92, R55, 0x1c1f ;  /* 0x001c1f375c247589 */ /* 0x000fe800000e0000 */
[----:B------:R-:W0:Y:S01]  /*12360*/  SHFL.IDX PT, R68, R42, R55, 0x1c1f ;  /* 0x001c1f372a447589 */ /* 0x000e2200000e0000 */
[----:B-1----:R-:W-:Y:S02]  /*12370*/  SEL R27, R49, R52, P0 ;  /* 0x00000034311b7207 */ /* 0x002fe40000000000 */
[----:B------:R-:W-:Y:S01]  /*12380*/  SEL R49, R52, R49, P0 ;  /* 0x0000003134317207 */ /* 0x000fe20000000000 */
[----:B------:R-:W-:Y:S01]  /*12390*/  SHFL.IDX PT, R108, R86, R55, 0x1c1f ;  /* 0x001c1f37566c7589 */ /* 0x000fe200000e0000 */
[----:B--2---:R-:W-:Y:S02]  /*123a0*/  SEL R26, R123, R64, P0 ;  /* 0x000000407b1a7207 */ /* 0x004fe40000000000 */
[----:B------:R-:W-:Y:S01]  /*123b0*/  SEL R48, R64, R123, P0 ;  /* 0x0000007b40307207 */ /* 0x000fe20000000000 */
[----:B------:R1:W-:Y:S01]  /*123c0*/  SHFL.IDX PT, R33, R85, R12, 0x1c1f ;  /* 0x001c1f0c55217589 */ /* 0x0003e200000e0000 */
[----:B------:R-:W-:-:S03]  /*123d0*/  SEL R123, R6, R47, P0 ;  /* 0x0000002f067b7207 */ /* 0x000fc60000000000 */
[----:B------:R2:W-:Y:S04]  /*123e0*/  SHFL.IDX PT, R89, R67, R12, 0x1c1f ;  /* 0x001c1f0c43597589 */ /* 0x0005e800000e0000 */
[----:B------:R-:W-:Y:S01]  /*123f0*/  SHFL.IDX PT, R93, R76, R55, 0x1c1f ;  /* 0x001c1f374c5d7589 */ /* 0x000fe200000e0000 */
[----:B---3--:R-:W-:Y:S02]  /*12400*/  SEL R50, R130, R51, P0 ;  /* 0x0000003382327207 */ /* 0x008fe40000000000 */
[----:B-1----:R-:W-:Y:S01]  /*12410*/  SEL R85, R148, R87, P0 ;  /* 0x0000005794557207 */ /* 0x002fe20000000000 */
[----:B------:R-:W-:Y:S01]  /*12420*/  SHFL.IDX PT, R40, R88, R55, 0x1c1f ;  /* 0x001c1f3758287589 */ /* 0x000fe200000e0000 */
[----:B------:R-:W-:Y:S02]  /*12430*/  SEL R52, R51, R130, P0 ;  /* 0x0000008233347207 */ /* 0x000fe40000000000 */
[----:B--2---:R-:W-:Y:S01]  /*12440*/  SEL R67, R119, R152, P0 ;  /* 0x0000009877437207 */ /* 0x004fe20000000000 */
[----:B------:R-:W1:Y:S01]  /*12450*/  SHFL.IDX PT, R133, R112, R55, 0x1c1f ;  /* 0x001c1f3770857589 */ /* 0x000e6200000e0000 */
[----:B0-----:R-:W-:-:S02]  /*12460*/  SEL R64, R68, R65, P0 ;  /* 0x0000004144407207 */ /* 0x001fc40000000000 */
[----:B------:R-:W-:Y:S01]  /*12470*/  SEL R109, R36, R31, P0 ;  /* 0x0000001f246d7207 */ /* 0x000fe20000000000 */
[----:B------:R0:W2:Y:S04]  /*12480*/  SHFL.IDX PT, R92, R70, R55, 0x1c1f ;  /* 0x001c1f37465c7589 */ /* 0x0000a800000e0000 */
[----:B------:R-:W-:Y:S04]  /*12490*/  SHFL.IDX PT, R42, R95, R55, 0x1c1f ;  /* 0x001c1f375f2a7589 */ /* 0x000fe800000e0000 */
[----:B------:R-:W3:Y:S01]  /*124a0*/  SHFL.IDX PT, R53, R44, R55, 0x1c1f ;  /* 0x001c1f372c357589 */ /* 0x000ee200000e0000 */
[----:B0-----:R-:W-:-:S03]  /*124b0*/  SEL R70, R77, R72, P0 ;  /* 0x000000484d467207 */ /* 0x001fc60000000000 */
[----:B------:R0:W-:Y:S01]  /*124c0*/  SHFL.IDX PT, R76, R54, R55, 0x1c1f ;  /* 0x001c1f37364c7589 */ /* 0x0001e200000e0000 */
[----:B------:R-:W-:Y:S02]  /*124d0*/  SEL R72, R72, R77, P0 ;  /* 0x0000004d48487207 */ /* 0x000fe40000000000 */
[----:B------:R-:W-:Y:S01]  /*124e0*/  SEL R77, R60, R103, P0 ;  /* 0x000000673c4d7207 */ /* 0x000fe20000000000 */
[----:B------:R4:W-:Y:S04]  /*124f0*/  SHFL.IDX PT, R112, R90, R55, 0x1c1f ;  /* 0x001c1f375a707589 */ /* 0x0009e800000e0000 */
[----:B------:R-:W3:Y:S01]  /*12500*/  SHFL.IDX PT, R46, R46, R55, 0x1c1f ;  /* 0x001c1f372e2e7589 */ /* 0x000ee200000e0000 */
[----:B-1----:R-:W-:Y:S02]  /*12510*/  SEL R130, R132, R133, P0 ;  /* 0x0000008584827207 */ /* 0x002fe40000000000 */
[----:B0-----:R-:W-:Y:S01]  /*12520*/  SEL R54, R65, R68, P0 ;  /* 0x0000004441367207 */ /* 0x001fe20000000000 */
[----:B------:R-:W-:Y:S01]  /*12530*/  SHFL.IDX PT, R29, R97, R12, 0x1c1f ;  /* 0x001c1f0c611d7589 */ /* 0x000fe200000e0000 */
[----:B------:R-:W-:-:S02]  /*12540*/  SEL R68, R69, R122, P0 ;  /* 0x0000007a45447207 */ /* 0x000fc40000000000 */
[----:B--2---:R-:W-:Y:S01]  /*12550*/  SEL R87, R89, R92, P0 ;  /* 0x0000005c59577207 */ /* 0x004fe20000000000 */
[----:B------:R0:W-:Y:S01]  /*12560*/  SHFL.IDX PT, R4, R113, R12, 0x1c1f ;  /* 0x001c1f0c71047589 */ /* 0x0001e200000e0000 */
[----:B------:R-:W-:Y:S02]  /*12570*/  SEL R89, R92, R89, P0 ;  /* 0x000000595c597207 */ /* 0x000fe40000000000 */
[----:B----4-:R-:W-:Y:S01]  /*12580*/  SEL R90, R91, R146, P0 ;  /* 0x000000925b5a7207 */ /* 0x010fe20000000000 */
[----:B------:R-:W-:Y:S01]  /*12590*/  SHFL.IDX PT, R129, R129, R12, 0x1c1f ;  /* 0x001c1f0c81817589 */ /* 0x000fe200000e0000 */
[----:B---3--:R-:W-:Y:S02]  /*125a0*/  SEL R51, R126, R53, P0 ;  /* 0x000000357e337207 */ /* 0x008fe40000000000 */
        /* <DEDUP_REMOVED lines=10> */
[----:B------:R-:W-:Y:S04]  /*12650*/  SHFL.IDX PT, R32, R100, R55, 0x1c1f ;  /* 0x001c1f3764207589 */ /* 0x000fe800000e0000 */
[----:B------:R-:W0:Y:S04]  /*12660*/  SHFL.IDX PT, R115, R96, R55, 0x1c1f ;  /* 0x001c1f3760737589 */ /* 0x000e2800000e0000 */
[----:B------:R0:W-:Y:S04]  /*12670*/  SHFL.IDX PT, R45, R116, R55, 0x1c1f ;  /* 0x001c1f37742d7589 */ /* 0x0001e800000e0000 */
[----:B------:R-:W1:Y:S04]  /*12680*/  SHFL.IDX PT, R118, R118, R55, 0x1c1f ;  /* 0x001c1f3776767589 */ /* 0x000e6800000e0000 */
[----:B------:R-:W2:Y:S04]  /*12690*/  SHFL.IDX PT, R58, R58, R55, 0x1c1f ;  /* 0x001c1f373a3a7589 */ /* 0x000ea800000e0000 */
[----:B------:R3:W4:Y:S04]  /*126a0*/  SHFL.IDX PT, R88, R66, R55, 0x1c1f ;  /* 0x001c1f3742587589 */ /* 0x00072800000e0000 */
[----:B------:R-:W-:Y:S04]  /*126b0*/  SHFL.IDX PT, R59, R59, R12, 0x1c1f ;  /* 0x001c1f0c3b3b7589 */ /* 0x000fe800000e0000 */
[----:B------:R1:W-:Y:S01]  /*126c0*/  SHFL.IDX PT, R97, R75, R12, 0x1c1f ;  /* 0x001c1f0c4b617589 */ /* 0x0003e200000e0000 */
[----:B0-----:R-:W-:-:S02]  /*126d0*/  SEL R116, R115, R30, P0 ;  /* 0x0000001e73747207 */ /* 0x001fc40000000000 */
[----:B---3--:R-:W-:Y:S01]  /*126e0*/  SEL R66, R122, R69, P0 ;  /* 0x000000457a427207 */ /* 0x008fe20000000000 */
[----:B------:R0:W-:Y:S01]  /*126f0*/  SHFL.IDX PT, R28, R111, R12, 0x1c1f ;  /* 0x001c1f0c6f1c7589 */ /* 0x0001e200000e0000 */
[----:B------:R-:W-:Y:S02]  /*12700*/  SEL R122, R124, R125, P0 ;  /* 0x0000007d7c7a7207 */ /* 0x000fe40000000000 */
[----:B------:R-:W-:Y:S01]  /*12710*/  SEL R124, R125, R124, P0 ;  /* 0x0000007c7d7c7207 */ /* 0x000fe20000000000 */
[----:B------:R-:W3:Y:S01]  /*12720*/  SHFL.IDX PT, R62, R62, R55, 0x1c1f ;  /* 0x001c1f373e3e7589 */ /* 0x000ee200000e0000 */
[----:B-1----:R-:W-:Y:S02]  /*12730*/  SEL R5, R151, R118, P0 ;  /* 0x0000007697057207 */ /* 0x002fe40000000000 */
[----:B------:R-:W-:Y:S01]  /*12740*/  SEL R75, R103, R60, P0 ;  /* 0x0000003c674b7207 */ /* 0x000fe20000000000 */
[----:B------:R2:W1:Y:S01]  /*12750*/  SHFL.IDX PT, R100, R78, R55, 0x1c1f ;  /* 0x001c1f374e647589 */ /* 0x00046200000e0000 */
[----:B------:R-:W-:-:S02]  /*12760*/  SEL R103, R43, R108, P0 ;  /* 0x0000006c2b677207 */ /* 0x000fc40000000000 */
[----:B0-----:R-:W-:Y:S01]  /*12770*/  SEL R111, R41, R42, P0 ;  /* 0x0000002a296f7207 */ /* 0x001fe20000000000 */
[----:B------:R-:W0:Y:S01]  /*12780*/  SHFL.IDX PT, R120, R98, R55, 0x1c1f ;  /* 0x001c1f3762787589 */ /* 0x000e2200000e0000 */
[----:B------:R-:W-:Y:S02]  /*12790*/  F2FP.BF16.F32.PACK_AB R42, R11, R10 ;  /* 0x0000000a0b2a723e */ /* 0x000fe400000010ff */
[----:B------:R-:W-:Y:S01]  /*127a0*/  SEL R7, R118, R151, P0 ;  /* 0x0000009776077207 */ /* 0x000fe20000000000 */
[----:B------:R3:W0:Y:S01]  /*127b0*/  SHFL.IDX PT, R143, R114, R55, 0x1c1f ;  /* 0x001c1f37728f7589 */ /* 0x00062200000e0000 */
[----:B------:R-:W-:Y:S02]  /*127c0*/  SEL R69, R152, R119, P0 ;  /* 0x0000007798457207 */ /* 0x000fe40000000000 */
[----:B--2---:R-:W-:Y:S01]  /*127d0*/  SEL R78, R81, R58, P0 ;  /* 0x0000003a514e7207 */ /* 0x004fe20000000000 */
[----:B------:R-:W2:Y:S01]  /*127e0*/  SHFL.IDX PT, R57, R57, R12, 0x1c1f ;  /* 0x001c1f0c39397589 */ /* 0x000ea200000e0000 */
[----:B----4-:R-:W-:-:S02]  /*127f0*/  SEL R86, R129, R88, P0 ;  /* 0x0000005881567207 */ /* 0x010fc40000000000 */
[----:B------:R-:W-:Y:S01]  /*12800*/  SEL R125, R47, R6, P0 ;  /* 0x000000062f7d7207 */ /* 0x000fe20000000000 */
[----:B------:R4:W-:Y:S01]  /*12810*/  SHFL.IDX PT, R101, R71, R12, 0x1c1f ;  /* 0x001c1f0c47657589 */ /* 0x0009e200000e0000 */
[----:B------:R-:W-:Y:S02]  /*12820*/  SEL R133, R45, R4, P0 ;  /* 0x000000042d857207 */ /* 0x000fe40000000000 */
[----:B---3--:R-:W-:Y:S01]  /*12830*/  SEL R114, R30, R115, P0 ;  /* 0x000000731e727207 */ /* 0x008fe20000000000 */
[----:B------:R-:W-:Y:S01]  /*12840*/  SHFL.IDX PT, R35, R149, R12, 0x1c1f ;  /* 0x001c1f0c95237589 */ /* 0x000fe200000e0000 */
[----:B------:R-:W-:Y:S02]  /*12850*/  SEL R79, R59, R62, P0 ;  /* 0x0000003e3b4f7207 */ /* 0x000fe40000000000 */
[----:B------:R-:W-:Y:S01]  /*12860*/  SEL R88, R88, R129, P0 ;  /* 0x0000008158587207 */ /* 0x000fe20000000000 */
[----:B------:R3:W2:Y:S01]  /*12870*/  SHFL.IDX PT, R96, R74, R55, 0x1c1f ;  /* 0x001c1f374a607589 */ /* 0x0006a200000e0000 */
[----:B-1----:R-:W-:-:S02]  /*12880*/  SEL R95, R97, R100, P0 ;  /* 0x00000064615f7207 */ /* 0x002fc40000000000 */
[----:B----4-:R-:W-:Y:S01]  /*12890*/  SEL R71, R73, R76, P0 ;  /* 0x0000004c49477207 */ /* 0x010fe20000000000 */
[----:B------:R1:W4:Y:S01]  /*128a0*/  SHFL.IDX PT, R34, R110, R55, 0x1c1f ;  /* 0x001c1f376e227589 */ /* 0x00032200000e0000 */
[----:B------:R-:W-:Y:S02]  /*128b0*/  SEL R73, R76, R73, P0 ;  /* 0x000000494c497207 */ /* 0x000fe40000000000 */
[----:B------:R-:W-:Y:S01]  /*128c0*/  SEL R76, R56, R107, P0 ;  /* 0x0000006b384c7207 */ /* 0x000fe20000000000 */
[----:B------:R-:W-:Y:S01]  /*128d0*/  SHFL.IDX PT, R39, R145, R12, 0x1c1f ;  /* 0x001c1f0c91277589 */ /* 0x000fe200000e0000 */
[----:B------:R-:W-:Y:S02]  /*128e0*/  SEL R115, R29, R32, P0 ;  /* 0x000000201d737207 */ /* 0x000fe40000000000 */
[----:B---3--:R-:W-:Y:S01]  /*128f0*/  SEL R74, R107, R56, P0 ;  /* 0x000000386b4a7207 */ /* 0x008fe20000000000 */
[----:B------:R3:W4:Y:S01]  /*12900*/  SHFL.IDX PT, R44, R80, R55, 0x1c1f ;  /* 0x001c1f37502c7589 */ /* 0x00072200000e0000 */
[----:B------:R-:W-:-:S02]  /*12910*/  SEL R107, R31, R36, P0 ;  /* 0x000000241f6b7207 */ /* 0x000fc40000000000 */
[----:B-1----:R-:W-:Y:S01]  /*12920*/  SEL R110, R131, R112, P0 ;  /* 0x00000070836e7207 */ /* 0x002fe20000000000 */
[----:B------:R1:W4:Y:S01]  /*12930*/  SHFL.IDX PT, R38, R102, R55, 0x1c1f ;  /* 0x001c1f3766267589 */ /* 0x00032200000e0000 */
[----:B------:R-:W-:Y:S02]  /*12940*/  SEL R112, R112, R131, P0 ;  /* 0x0000008370707207 */ /* 0x000fe40000000000 */
[----:B------:R-:W-:Y:S01]  /*12950*/  SEL R131, R4, R45, P0 ;  /* 0x0000002d04837207 */ /* 0x000fe20000000000 */
[----:B------:R-:W4:Y:S01]  /*12960*/  SHFL.IDX PT, R144, R84, R55, 0x1c1f ;  /* 0x001c1f3754907589 */ /* 0x000f2200000e0000 */
[----:B0-----:R-:W-:Y:S02]  /*12970*/  SEL R118, R121, R120, P0 ;  /* 0x0000007879767207 */ /* 0x001fe40000000000 */
[----:B---3--:R-:W-:Y:S01]  /*12980*/  SEL R80, R58, R81, P0 ;  /* 0x000000513a507207 */ /* 0x008fe20000000000 */
[----:B------:R0:W-:Y:S01]  /*12990*/  SHFL.IDX PT, R128, R147, R12, 0x1c1f ;  /* 0x001c1f0c93807589 */ /* 0x0001e200000e0000 */
[----:B------:R-:W-:-:S02]  /*129a0*/  SEL R81, R62, R59, P0 ;  /* 0x0000003b3e517207 */ /* 0x000fc40000000000 */
[----:B-1----:R-:W-:Y:S01]  /*129b0*/  SEL R102, R105, R104, P0 ;  /* 0x0000006869667207 */ /* 0x002fe20000000000 */
[----:B------:R1:W3:Y:S01]  /*129c0*/  SHFL.IDX PT, R145, R106, R55, 0x1c1f ;  /* 0x001c1f376a917589 */ /* 0x0002e200000e0000 */
[----:B------:R-:W-:Y:S02]  /*129d0*/  SEL R104, R104, R105, P0 ;  /* 0x0000006968687207 */ /* 0x000fe40000000000 */
[----:B------:R-:W-:Y:S02]  /*129e0*/  SEL R105, R108, R43, P0 ;  /* 0x0000002b6c697207 */ /* 0x000fe40000000000 */
[----:B------:R-:W-:Y:S02]  /*129f0*/  SEL R108, R40, R33, P0 ;  /* 0x00000021286c7207 */ /* 0x000fe40000000000 */
[----:B0-----:R-:W-:Y:S02]  /*12a00*/  SEL R12, R14, R117, P0 ;  /* 0x000000750e0c7207 */ /* 0x001fe40000000000 */
[----:B------:R-:W-:-:S02]  /*12a10*/  SEL R14, R117, R14, P0 ;  /* 0x0000000e750e7207 */ /* 0x000fc40000000000 */
[----:B-1----:R-:W-:Y:S02]  /*12a20*/  SEL R106, R33, R40, P0 ;  /* 0x00000028216a7207 */ /* 0x002fe40000000000 */
[----:B------:R-:W-:Y:S02]  /*12a30*/  F2FP.BF16.F32.PACK_AB R40, R9, R8 ;  /* 0x000000080928723e */ /* 0x000fe400000010ff */
[----:B------:R-:W-:Y:S02]  /*12a40*/  F2FP.BF16.F32.PACK_AB R41, R13, R12 ;  /* 0x0000000c0d29723e */ /* 0x000fe400000010ff */
[----:B------:R-:W-:Y:S02]  /*12a50*/  F2FP.BF16.F32.PACK_AB R43, R15, R14 ;  /* 0x0000000e0f2b723e */ /* 0x000fe400000010ff */
[----:B------:R-:W-:Y:S02]  /*12a60*/  SEL R55, R127, R46, P0 ;  /* 0x0000002e7f377207 */ /* 0x000fe40000000000 */
[----:B------:R-:W-:Y:S01]  /*12a70*/  SEL R117, R32, R29, P0 ;  /* 0x0000001d20757207 */ /* 0x000fe20000000000 */
[----:B------:R0:W-:Y:S01]  /*12a80*/  STSM.16.M88.4 [R37], R40 ;  /* 0x0000002825007844 */ /* 0x0001e20000000200 */
[----:B------:R-:W-:-:S02]  /*12a90*/  SEL R4, R28, R143, P0 ;  /* 0x0000008f1c047207 */ /* 0x000fc40000000000 */
[----:B------:R-:W-:Y:S02]  /*12aa0*/  SEL R6, R143, R28, P0 ;  /* 0x0000001c8f067207 */ /* 0x000fe40000000000 */
[----:B--2---:R-:W-:Y:S02]  /*12ab0*/  SEL R82, R57, R150, P0 ;  /* 0x0000009639527207 */ /* 0x004fe40000000000 */
[----:B------:R-:W-:Y:S02]  /*12ac0*/  SEL R84, R150, R57, P0 ;  /* 0x0000003996547207 */ /* 0x000fe40000000000 */
[----:B------:R-:W-:Y:S02]  /*12ad0*/  SEL R94, R101, R96, P0 ;  /* 0x00000060655e7207 */ /* 0x000fe40000000000 */
[----:B------:R-:W-:Y:S02]  /*12ae0*/  SEL R97, R100, R97, P0 ;  /* 0x0000006164617207 */ /* 0x000fe40000000000 */
[----:B------:R-:W-:-:S02]  /*12af0*/  SEL R120, R120, R121, P0 ;  /* 0x0000007978787207 */ /* 0x000fc40000000000 */
[----:B----4-:R-:W-:Y:S02]  /*12b00*/  SEL R127, R35, R34, P0 ;  /* 0x00000022237f7207 */ /* 0x010fe40000000000 */
        /* <DEDUP_REMOVED lines=16> */
[----:B------:R-:W-:Y:S01]  /*12c10*/  SEL R101, R144, R63, P0 ;  /* 0x0000003f90657207 */ /* 0x000fe20000000000 */
[----:B------:R2:W-:Y:S01]  /*12c20*/  STSM.16.M88.4 [R142], R32 ;  /* 0x000000208e007844 */ /* 0x0005e20000000200 */
[----:B------:R-:W-:-:S02]  /*12c30*/  F2FP.BF16.F32.PACK_AB R36, R67, R66 ;  /* 0x000000424324723e */ /* 0x000fc400000010ff */
[----:B------:R-:W-:Y:S02]  /*12c40*/  F2FP.BF16.F32.PACK_AB R38, R69, R68 ;  /* 0x000000444526723e */ /* 0x000fe400000010ff */
[----:B------:R-:W-:Y:S02]  /*12c50*/  F2FP.BF16.F32.PACK_AB R39, R73, R72 ;  /* 0x000000484927723e */ /* 0x000fe400000010ff */
[----:B0-----:R-:W-:Y:S02]  /*12c60*/  F2FP.BF16.F32.PACK_AB R37, R71, R70 ;  /* 0x000000464725723e */ /* 0x001fe400000010ff */
[----:B------:R-:W-:Y:S02]  /*12c70*/  F2FP.BF16.F32.PACK_AB R40, R75, R74 ;  /* 0x0000004a4b28723e */ /* 0x000fe400000010ff */
[----:B------:R-:W-:Y:S01]  /*12c80*/  F2FP.BF16.F32.PACK_AB R42, R77, R76 ;  /* 0x0000004c4d2a723e */ /* 0x000fe200000010ff */
[----:B------:R0:W-:Y:S01]  /*12c90*/  STSM.16.M88.4 [R141], R36 ;  /* 0x000000248d007844 */ /* 0x0001e20000000200 */
[----:B------:R-:W-:-:S02]  /*12ca0*/  F2FP.BF16.F32.PACK_AB R43, R81, R80 ;  /* 0x00000050512b723e */ /* 0x000fc400000010ff */
[----:B------:R-:W-:Y:S02]  /*12cb0*/  F2FP.BF16.F32.PACK_AB R41, R79, R78 ;  /* 0x0000004e4f29723e */ /* 0x000fe400000010ff */
[----:B---3--:R-:W-:Y:S02]  /*12cc0*/  SEL R126, R128, R145, P0 ;  /* 0x00000091807e7207 */ /* 0x008fe40000000000 */
[----:B------:R-:W-:Y:S01]  /*12cd0*/  F2FP.BF16.F32.PACK_AB R44, R83, R82 ;  /* 0x00000052532c723e */ /* 0x000fe200000010ff */
[----:B------:R3:W-:Y:S01]  /*12ce0*/  STSM.16.M88.4 [R140], R40 ;  /* 0x000000288c007844 */ /* 0x0007e20000000200 */
[----:B------:R-:W-:Y:S02]  /*12cf0*/  F2FP.BF16.F32.PACK_AB R46, R85, R84 ;  /* 0x00000054552e723e */ /* 0x000fe400000010ff */
[----:B------:R-:W-:Y:S02]  /*12d00*/  F2FP.BF16.F32.PACK_AB R47, R89, R88 ;  /* 0x00000058592f723e */ /* 0x000fe400000010ff */
[----:B------:R-:W-:-:S02]  /*12d10*/  F2FP.BF16.F32.PACK_AB R45, R87, R86 ;  /* 0x00000056572d723e */ /* 0x000fc400000010ff */
[----:B------:R-:W-:Y:S02]  /*12d20*/  SEL R128, R145, R128, P0 ;  /* 0x0000008091807207 */ /* 0x000fe40000000000 */
[----:B------:R-:W-:Y:S01]  /*12d30*/  F2FP.BF16.F32.PACK_AB R56, R91, R90 ;  /* 0x0000005a5b38723e */ /* 0x000fe200000010ff */
[----:B------:R-:W-:Y:S01]  /*12d40*/  STSM.16.M88.4 [R139], R44 ;  /* 0x0000002c8b007844 */ /* 0x000fe20000000200 */
[----:B------:R-:W-:Y:S02]  /*12d50*/  F2FP.BF16.F32.PACK_AB R58, R93, R92 ;  /* 0x0000005c5d3a723e */ /* 0x000fe400000010ff */
[----:B------:R-:W-:Y:S02]  /*12d60*/  F2FP.BF16.F32.PACK_AB R59, R97, R96 ;  /* 0x00000060613b723e */ /* 0x000fe400000010ff */
[----:B------:R-:W-:Y:S02]  /*12d70*/  F2FP.BF16.F32.PACK_AB R57, R95, R94 ;  /* 0x0000005e5f39723e */ /* 0x000fe400000010ff */
[----:B------:R-:W-:-:S02]  /*12d80*/  F2FP.BF16.F32.PACK_AB R60, R99, R98 ;  /* 0x00000062633c723e */ /* 0x000fc400000010ff */
[----:B------:R-:W-:Y:S01]  /*12d90*/  F2FP.BF16.F32.PACK_AB R62, R101, R100 ;  /* 0x00000064653e723e */ /* 0x000fe200000010ff */
[----:B------:R-:W-:Y:S01]  /*12da0*/  STSM.16.M88.4 [R138], R56 ;  /* 0x000000388a007844 */ /* 0x000fe20000000200 */
[----:B------:R-:W-:Y:S02]  /*12db0*/  F2FP.BF16.F32.PACK_AB R63, R105, R104 ;  /* 0x00000068693f723e */ /* 0x000fe400000010ff */
[----:B-1----:R-:W-:Y:S02]  /*12dc0*/  F2FP.BF16.F32.PACK_AB R61, R103, R102 ;  /* 0x00000066673d723e */ /* 0x002fe400000010ff */
[----:B------:R-:W-:Y:S02]  /*12dd0*/  F2FP.BF16.F32.PACK_AB R28, R107, R106 ;  /* 0x0000006a6b1c723e */ /* 0x000fe400000010ff */
[----:B------:R-:W-:Y:S01]  /*12de0*/  F2FP.BF16.F32.PACK_AB R30, R109, R108 ;  /* 0x0000006c6d1e723e */ /* 0x000fe200000010ff */
[----:B------:R-:W-:Y:S01]  /*12df0*/  STSM.16.M88.4 [R137], R60 ;  /* 0x0000003c89007844 */ /* 0x000fe20000000200 */
[----:B------:R-:W-:-:S02]  /*12e00*/  F2FP.BF16.F32.PACK_AB R31, R113, R112 ;  /* 0x00000070711f723e */ /* 0x000fc400000010ff */
[----:B------:R-:W-:Y:S02]  /*12e10*/  F2FP.BF16.F32.PACK_AB R29, R111, R110 ;  /* 0x0000006e6f1d723e */ /* 0x000fe400000010ff */
[----:B--2---:R-:W-:Y:S02]  /*12e20*/  F2FP.BF16.F32.PACK_AB R32, R115, R114 ;  /* 0x000000727320723e */ /* 0x004fe400000010ff */
[----:B------:R-:W-:Y:S01]  /*12e30*/  F2FP.BF16.F32.PACK_AB R34, R117, R116 ;  /* 0x000000747522723e */ /* 0x000fe200000010ff */
[----:B------:R1:W-:Y:S01]  /*12e40*/  STSM.16.M88.4 [R136], R28 ;  /* 0x0000001c88007844 */ /* 0x0003e20000000200 */
[----:B------:R-:W-:Y:S02]  /*12e50*/  F2FP.BF16.F32.PACK_AB R35, R121, R120 ;  /* 0x000000787923723e */ /* 0x000fe400000010ff */
[----:B------:R-:W-:Y:S02]  /*12e60*/  F2FP.BF16.F32.PACK_AB R33, R119, R118 ;  /* 0x000000767721723e */ /* 0x000fe400000010ff */
[----:B0-----:R-:W-:-:S02]  /*12e70*/  F2FP.BF16.F32.PACK_AB R36, R123, R122 ;  /* 0x0000007a7b24723e */ /* 0x001fc400000010ff */
[----:B------:R-:W-:Y:S01]  /*12e80*/  F2FP.BF16.F32.PACK_AB R38, R125, R124 ;  /* 0x0000007c7d26723e */ /* 0x000fe200000010ff */
[----:B------:R-:W-:Y:S01]  /*12e90*/  STSM.16.M88.4 [R135], R32 ;  /* 0x0000002087007844 */ /* 0x000fe20000000200 */
[----:B------:R-:W-:Y:S02]  /*12ea0*/  F2FP.BF16.F32.PACK_AB R39, R129, R128 ;  /* 0x000000808127723e */ /* 0x000fe400000010ff */
[----:B------:R-:W-:Y:S02]  /*12eb0*/  F2FP.BF16.F32.PACK_AB R37, R127, R126 ;  /* 0x0000007e7f25723e */ /* 0x000fe400000010ff */
[----:B---3--:R-:W-:Y:S02]  /*12ec0*/  F2FP.BF16.F32.PACK_AB R41, R5, R4 ;  /* 0x000000040529723e */ /* 0x008fe400000010ff */
[----:B------:R-:W-:Y:S01]  /*12ed0*/  F2FP.BF16.F32.PACK_AB R42, R133, R132 ;  /* 0x00000084852a723e */ /* 0x000fe200000010ff */
[----:B------:R-:W-:Y:S01]  /*12ee0*/  STSM.16.M88.4 [R134], R36 ;  /* 0x0000002486007844 */ /* 0x000fe20000000200 */
[----:B------:R-:W-:Y:S01]  /*12ef0*/  F2FP.BF16.F32.PACK_AB R43, R7, R6 ;  /* 0x00000006072b723e */ /* 0x000fe200000010ff */
[----:B-1----:R-:W-:Y:S01]  /*12f00*/  IMAD.U32 R28, RZ, RZ, UR10 ;  /* 0x0000000aff1c7e24 */ /* 0x002fe2000f8e00ff */
[----:B------:R-:W-:Y:S01]  /*12f10*/  F2FP.BF16.F32.PACK_AB R40, R131, R130 ;  /* 0x000000828328723e */ /* 0x000fe200000010ff */
[----:B------:R-:W-:Y:S01]  /*12f20*/  IMAD.U32 R29, RZ, RZ, UR11 ;  /* 0x0000000bff1d7e24 */ /* 0x000fe2000f8e00ff */
[----:B------:R-:W-:Y:S01]  /*12f30*/  ISETP.NE.U32.AND P0, PT, RZ, UR12, PT ;  /* 0x0000000cff007c0c */ /* 0x000fe2000bf05070 */
[----:B------:R-:W-:-:S02]  /*12f40*/  ULDC.64 UR10, c[0x0][0xc08] ;  /* 0x00030200000a7ab9 */ /* 0x000fc40000000a00 */
[----:B------:R0:W-:Y:S01]  /*12f50*/  STSM.16.M88.4 [R3], R40 ;  /* 0x0000002803007844 */ /* 0x0001e20000000200 */
[----:B------:R-:W-:Y:S01]  /*12f60*/  ISETP.NE.AND.EX P0, PT, RZ, UR13, PT, P0 ;  /* 0x0000000dff007c0c */ /* 0x000fe2000bf05300 */
[----:B------:R-:W-:Y:S08]  /*12f70*/  BAR.SYNC.DEFER_BLOCKING 0x1, 0x100 ;  /* 0x0044000000007b1d */ /* 0x000ff00000010000 */
[----:B0-----:R-:W0:Y:S04]  /*12f80*/  LDC R3, c[0x0][0xbe8] ;  /* 0x0002fa00ff037b82 */ /* 0x001e280000000800 */
[----:B------:R-:W2:Y:S01]  /*12f90*/  @P0 LDG.E R44, desc[UR56][R28.64] ;  /* 0x000000381c2c0981 */ /* 0x000ea2000c1e1900 */
[----:B------:R-:W-:-:S02]  /*12fa0*/  UISETP.NE.U32.AND UP0, UPT, UR10, URZ, UPT ;  /* 0x0000003f0a00728c */ /* 0x000fc4000bf05070 */
[----:B------:R-:W-:Y:S02]  /*12fb0*/  UISETP.GT.AND UP1, UPT, UR46, 0x1, UPT ;  /* 0x000000012e00788c */ /* 0x000fe4000bf24270 */
[----:B------:R-:W-:Y:S01]  /*12fc0*/  UISETP.NE.AND.EX UP0, UPT, UR11, URZ, UPT, UP0 ;  /* 0x0000003f0b00728c */ /* 0x000fe2000bf05300 */
[----:B------:R-:W-:Y:S01]  /*12fd0*/  UMOV UR19, 0x9b8 ;  /* 0x000009b800137882 */ /* 0x000fe20000000000 */
[----:B------:R-:W-:Y:S01]  /*12fe0*/  ULDC UR4, c[0x0][0xa88] ;  /* 0x0002a20000047ab9 */ /* 0x000fe20000000800 */
[----:B0-----:R-:W-:Y:S01]  /*12ff0*/  ISETP.NE.AND P1, PT, R3, 0x1, PT ;  /* 0x000000010300780c */ /* 0x001fe20003f25270 */
[----:B------:R-:W-:Y:S02]  /*13000*/  USEL UR19, UR19, 0x978, UP1 ;  /* 0x0000097813137887 */ /* 0x000fe40008800000 */
[----:B------:R-:W-:Y:S01]  /*13010*/  PLOP3.LUT P4, PT, PT, PT, UP0, 0x80, 0x0 ;  /* 0x000000000000781c */ /* 0x000fe20003f8f008 */
[----:B------:R-:W-:-:S04]  /*13020*/  IMAD.U32 R60, RZ, RZ, UR4 ;  /* 0x00000004ff3c7e24 */ /* 0x000fc8000f8e00ff */
[----:B------:R-:W-:Y:S02]  /*13030*/  @UP0 ULDC.64 UR10, c[0x0][0xc08] ;  /* 0x00030200000a0ab9 */ /* 0x000fe40000000a00 */
[----:B------:R-:W-:-:S03]  /*13040*/  @UP0 UIMAD.WIDE UR10, UR42, 0x4, UR10 ;  /* 0x000000042a0a08a5 */ /* 0x000fc6000f8e020a */
[----:B------:R-:W0:Y:S08]  /*13050*/  @P1 LDC R32, c[0x0][0xbec] ;  /* 0x0002fb00ff201b82 */ /* 0x000e300000000800 */
[----:B------:R-:W1:Y:S01]  /*13060*/  @P1 LDC R33, c[0x0][0xbf0] ;  /* 0x0002fc00ff211b82 */ /* 0x000e620000000800 */
[----:B------:R-:W-:Y:S01]  /*13070*/  UISETP.NE.U32.AND UP0, UPT, UR12, URZ, UPT ;  /* 0x0000003f0c00728c */ /* 0x000fe2000bf05070 */
[----:B------:R-:W-:Y:S01]  /*13080*/  IMAD.U32 R30, RZ, RZ, UR10 ;  /* 0x0000000aff1e7e24 */ /* 0x000fe2000f8e00ff */
[----:B------:R-:W-:Y:S01]  /*13090*/  UMOV UR4, URZ ;  /* 0x0000003f00047c82 */ /* 0x000fe20008000000 */
[----:B------:R-:W-:Y:S01]  /*130a0*/  IMAD.U32 R31, RZ, RZ, UR11 ;  /* 0x0000000bff1f7e24 */ /* 0x000fe2000f8e00ff */
[----:B------:R-:W-:Y:S01]  /*130b0*/  UISETP.NE.AND.EX UP0, UPT, UR13, URZ, UPT, UP0 ;  /* 0x0000003f0d00728c */ /* 0x000fe2000bf05300 */
[----:B------:R-:W-:Y:S01]  /*130c0*/  VIADD R37, R18, UR41 ;  /* 0x0000002912257c36 */ /* 0x000fe20008000000 */
[----:B------:R-:W-:Y:S01]  /*130d0*/  ULDC.64 UR10, c[0x0][UR19+0x218] ;  /* 0x00008600130a7abb */ /* 0x000fe20008000a00 */
[----:B------:R-:W-:Y:S01]  /*130e0*/  USHF.R.S32.HI UR21, URZ, 0x1f, UR42 ;  /* 0x0000001f3f157899 */ /* 0x000fe2000801142a */
[----:B------:R0:W5:Y:S01]  /*130f0*/  @P4 LDG.E R60, desc[UR56][R30.64] ;  /* 0x000000381e3c4981 */ /* 0x000162000c1e1900 */
[----:B------:R-:W-:-:S02]  /*13100*/  UIMAD.WIDE.U32 UR12, UR10, UR43, URZ ;  /* 0x0000002b0a0c72a5 */ /* 0x000fc4000f8e003f */
[----:B------:R-:W-:Y:S02]  /*13110*/  USEL UR10, UR42, URZ, !UP0 ;  /* 0x0000003f2a0a7287 */ /* 0x000fe4000c000000 */
[----:B------:R-:W-:Y:S01]  /*13120*/  USEL UR18, UR39, URZ, UP1 ;  /* 0x0000003f27127287 */ /* 0x000fe20008800000 */
[----:B------:R-:W-:Y:S01]  /*13130*/  ULDC.64 UR14, c[0x0][UR19+0x220] ;  /* 0x00008800130e7abb */ /* 0x000fe20008000a00 */
[----:B------:R-:W-:Y:S01]  /*13140*/  ULDC.64 UR16, c[0x0][UR19+0x228] ;  /* 0x00008a0013107abb */ /* 0x000fe20008000a00 */
[----:B------:R-:W-:Y:S01]  /*13150*/  UIMAD UR20, UR11, UR43, URZ ;  /* 0x0000002b0b1472a4 */ /* 0x000fe2000f8e023f */
[----:B0-----:R-:W-:Y:S01]  /*13160*/  @P1 IMAD.HI.U32 R30, R37, R32, RZ ;  /* 0x00000020251e1227 */ /* 0x001fe200078e00ff */
[----:B------:R-:W-:Y:S02]  /*13170*/  USEL UR11, UR21, URZ, !UP0 ;  /* 0x0000003f150b7287 */ /* 0x000fe4000c000000 */
[----:B------:R-:W-:Y:S01]  /*13180*/  UIMAD UR15, UR15, UR10, URZ ;  /* 0x0000000a0f0f72a4 */ /* 0x000fe2000f8e023f */
[----:B------:R-:W-:Y:S01]  /*13190*/  IMAD.MOV.U32 R31, RZ, RZ, R37 ;  /* 0x000000ffff1f7224 */ /* 0x000fe200078e0025 */
[----:B------:R-:W-:Y:S01]  /*131a0*/  UIMAD.WIDE.U32 UR22, UR16, UR18, URZ ;  /* 0x00000012101672a5 */ /* 0x000fe2000f8e003f */
[----:B-1----:R-:W-:Y:S01]  /*131b0*/  @P1 SHF.R.U32.HI R31, RZ, R33, R30 ;  /* 0x00000021ff1f1219 */ /* 0x002fe2000001161e */
[----:B------:R-:W-:-:S02]  /*131c0*/  UIMAD UR18, UR17, UR18, URZ ;  /* 0x00000012111272a4 */ /* 0x000fc4000f8e023f */
[----:B------:R-:W-:Y:S02]  /*131d0*/  UIMAD.WIDE.U32 UR16, UR14, UR10, URZ ;  /* 0x0000000a0e1072a5 */ /* 0x000fe4000f8e003f */
[----:B------:R-:W-:Y:S01]  /*131e0*/  UIMAD UR15, UR14, UR11, UR15 ;  /* 0x0000000b0e0f72a4 */ /* 0x000fe2000f8e020f */
[----:B------:R-:W-:Y:S01]  /*131f0*/  IMAD.MOV R30, RZ, RZ, -R31 ;  /* 0x000000ffff1e7224 */ /* 0x000fe200078e0a1f */
[----:B------:R-:W-:Y:S01]  /*13200*/  UIADD3 UR18, UR23, UR18, URZ ;  /* 0x0000001217127290 */ /* 0x000fe2000fffe03f */
[----:B------:R-:W-:Y:S01]  /*13210*/  IMAD.U32 R32, RZ, RZ, UR22 ;  /* 0x00000016ff207e24 */ /* 0x000fe2000f8e00ff */
[----:B------:R-:W-:Y:S01]  /*13220*/  UIADD3 UR11, UR13, UR20, URZ ;  /* 0x000000140d0b7290 */ /* 0x000fe2000fffe03f */
[----:B------:R-:W-:Y:S01]  /*13230*/  IMAD R33, R3, R30, R37 ;  /* 0x0000001e03217224 */ /* 0x000fe200078e0225 */
[----:B------:R-:W-:Y:S02]  /*13240*/  UIADD3 UR15, UR17, UR15, URZ ;  /* 0x0000000f110f7290 */ /* 0x000fe4000fffe03f */
[----:B------:R-:W-:Y:S01]  /*13250*/  IMAD.U32 R34, RZ, RZ, UR18 ;  /* 0x00000012ff227e24 */ /* 0x000fe2000f8e00ff */
[----:B--2---:R-:W-:-:S13]  /*13260*/  @P0 R2UR UR4, R44 ;  /* 0x000000002c0402ca */ /* 0x004fda00000e0000 */
[----:B------:R-:W-:Y:S02]  /*13270*/  UIADD3 UR12, UP0, UP2, UR16, UR12, UR4 ;  /* 0x0000000c100c7290 */ /* 0x000fe4000fa1e004 */
[----:B------:R-:W-:Y:S01]  /*13280*/  USHF.R.S32.HI UR14, URZ, 0x1f, UR4 ;  /* 0x0000001f3f0e7899 */ /* 0x000fe20008011404 */
[----:B------:R-:W-:Y:S01]  /*13290*/  ULDC.64 UR16, c[0x0][0xba8] ;  /* 0x0002ea0000107ab9 */ /* 0x000fe20000000a00 */
[----:B------:R-:W-:Y:S02]  /*132a0*/  @!UP1 ULDC UR16, c[0x0][0xb50] ;  /* 0x0002d40000109ab9 */ /* 0x000fe40000000800 */
[----:B------:R-:W-:Y:S01]  /*132b0*/  UIADD3.X UR11, UR15, UR11, UR14, UP0, UP2 ;  /* 0x0000000b0f0b7290 */ /* 0x000fe200087e440e */
[----:B------:R-:W-:Y:S01]  /*132c0*/  IADD3 R30, P2, P3, R31, UR12, R32 ;  /* 0x0000000c1f1e7c10 */ /* 0x000fe2000fb5e020 */
[----:B------:R-:W-:Y:S01]  /*132d0*/  ULDC.64 UR12, c[0x0][UR19+0x210] ;  /* 0x00008400130c7abb */ /* 0x000fe20008000a00 */
[----:B------:R-:W-:Y:S01]  /*132e0*/  SHF.R.S32.HI R31, RZ, 0x1f, R31 ;  /* 0x0000001fff1f7819 */ /* 0x000fe2000001141f */
[----:B------:R-:W-:Y:S01]  /*132f0*/  IMAD R35, R33, UR13, RZ ;  /* 0x0000000d21237c24 */ /* 0x000fe2000f8e02ff */
[----:B------:R-:W-:Y:S01]  /*13300*/  SHF.R.S32.HI R32, RZ, 0x1f, R33 ;  /* 0x0000001fff207819 */ /* 0x000fe20000011421 */
[----:B------:R-:W-:Y:S01]  /*13310*/  @!UP1 ULDC UR17, c[0x0][0xb54] ;  /* 0x0002d50000119ab9 */ /* 0x000fe20000000800 */
[----:B------:R-:W-:-:S03]  /*13320*/  IADD3.X R31, R31, UR11, R34, P2, P3 ;  /* 0x0000000b1f1f7c10 */ /* 0x000fc600097e6422 */
[----:B------:R-:W-:Y:S02]  /*13330*/  IMAD R35, R32, UR12, R35 ;  /* 0x0000000c20237c24 */ /* 0x000fe4000f8e0223 */
[----:B------:R-:W-:-:S04]  /*13340*/  IMAD.WIDE.U32 R30, R33, UR12, R30 ;  /* 0x0000000c211e7c25 */ /* 0x000fc8000f8e001e */
[----:B------:R-:W-:Y:S01]  /*13350*/  IMAD.IADD R31, R31, 0x1, R35 ;  /* 0x000000011f1f7824 */ /* 0x000fe200078e0223 */
[----:B------:R-:W-:-:S04]  /*13360*/  LEA R32, P2, R30, UR16, 0x2 ;  /* 0x000000101e207c11 */ /* 0x000fc8000f8410ff */
[----:B------:R-:W-:Y:S01]  /*13370*/  LEA.HI.X R34, R30, UR17, R31, 0x2, P2 ;  /* 0x000000111e227c11 */ /* 0x000fe200090f141f */
[----:B------:R-:W-:Y:S08]  /*13380*/  @P4 BRA `(.L_x_5256) ;  /* 0x0000000000104947 */ /* 0x000ff00003800000 */
[----:B------:R-:W-:Y:S05]  /*13390*/  @!P0 BRA `(.L_x_5256) ;  /* 0x00000000000c8947 */ /* 0x000fea0003800000 */
[----:B------:R-:W2:Y:S04]  /*133a0*/  LDG.E R31, desc[UR56][R28.64] ;  /* 0x000000381c1f7981 */ /* 0x000ea8000c1e1900 */
[----:B-----5:R-:W2:Y:S02]  /*133b0*/  LDG.E R60, desc[UR56][R28.64+0x4] ;  /* 0x000004381c3c7981 */ /* 0x020ea4000c1e1900 */
[----:B--2---:R-:W-:-:S07]  /*133c0*/  IMAD.IADD R60, R60, 0x1, -R31 ;  /* 0x000000013c3c7824 */ /* 0x004fce00078e0a1f */
.L_x_5256:
[----:B------:R-:W2:Y:S01]  /*133d0*/  LDL R33, [R1+0xc] ;  /* 0x00000c0001217983 */ /* 0x000ea20000100800 */
[----:B-----5:R-:W-:Y:S01]  /*133e0*/  IMAD R60, R60, R3, RZ ;  /* 0x000000033c3c7224 */ /* 0x020fe200078e02ff */
        /* <DEDUP_REMOVED lines=15> */
[----:B0-----:R-:W-:Y:S01]  /*134e0*/  IMAD.SHL.U32 R0, R19, 0x8, RZ ;  /* 0x0000000813007824 */ /* 0x001fe200078e00ff */
[----:B------:R-:W0:Y:S01]  /*134f0*/  @P1 LDC R20, c[0x0][0xbec] ;  /* 0x0002fb00ff141b82 */ /* 0x000e220000000800 */
[----:B------:R-:W-:Y:S01]  /*13500*/  IMAD.MOV.U32 R5, RZ, RZ, 0x2 ;  /* 0x00000002ff057424 */ /* 0x000fe200078e00ff */
[----:B------:R-:W-:Y:S01]  /*13510*/  ULDC.64 UR12, c[0x0][0xaa0] ;  /* 0x0002a800000c7ab9 */ /* 0x000fe20000000a00 */
[----:B------:R-:W-:-:S04]  /*13520*/  IMAD R4, R221, 0x40, R0 ;  /* 0x00000040dd047824 */ /* 0x000fc800078e0200 */
[----:B------:R-:W-:Y:S01]  /*13530*/  IMAD.WIDE R4, R4, R5, UR8 ;  /* 0x0000000804047e25 */ /* 0x000fe2000f8e0205 */
[----:B------:R-:W1:Y:S02]  /*13540*/  @P1 LDC R21, c[0x0][0xbf0] ;  /* 0x0002fc00ff151b82 */ /* 0x000e640000000800 */
[C---:B------:R-:W-:Y:S01]  /*13550*/  IADD3 R33, P2, R4.reuse, 0x5000, RZ ;  /* 0x0000500004217810 */ /* 0x040fe20007f5e0ff */
[----:B------:R-:W-:Y:S01]  /*13560*/  UIMAD UR11, UR14, UR12, URZ ;  /* 0x0000000c0e0b72a4 */ /* 0x000fe2000f8e023f */
[C---:B------:R-:W-:Y:S02]  /*13570*/  IADD3 R9, P4, R4.reuse, 0x1000, RZ ;  /* 0x0000100004097810 */ /* 0x040fe40007f9e0ff */
[----:B------:R-:W-:Y:S01]  /*13580*/  LOP3.LUT R32, R33, 0x380, RZ, 0xc0, !PT ;  /* 0x0000038021207812 */ /* 0x000fe200078ec0ff */
[----:B------:R-:W-:Y:S01]  /*13590*/  UIMAD.WIDE.U32 UR8, UR4, UR12, URZ ;  /* 0x0000000c040872a5 */ /* 0x000fe2000f8e003f */
[----:B------:R-:W-:Y:S02]  /*135a0*/  IADD3 R13, P3, R4, 0x2000, RZ ;  /* 0x00002000040d7810 */ /* 0x000fe40007f7e0ff */
[----:B------:R-:W-:Y:S01]  /*135b0*/  SHF.R.U64 R32, R32, 0x3, RZ ;  /* 0x0000000320207819 */ /* 0x000fe200000012ff */
[----:B------:R-:W-:Y:S01]  /*135c0*/  UIMAD UR11, UR4, UR13, UR11 ;  /* 0x0000000d040b72a4 */ /* 0x000fe2000f8e020b */
[----:B------:R-:W-:-:S02]  /*135d0*/  IADD3 R25, P6, R4, 0x3000, RZ ;  /* 0x0000300004197810 */ /* 0x000fc40007fde0ff */
[----:B------:R-:W-:Y:S01]  /*135e0*/  LOP3.LUT R32, R32, R33, RZ, 0x3c, !PT ;  /* 0x0000002120207212 */ /* 0x000fe200078e3cff */
[--C-:B------:R-:W-:Y:S01]  /*135f0*/  IMAD.X R33, RZ, RZ, R5.reuse, P2 ;  /* 0x000000ffff217224 */ /* 0x100fe200010e0605 */
[C---:B------:R-:W-:Y:S02]  /*13600*/  IADD3 R7, P2, R4.reuse, 0xb000, RZ ;  /* 0x0000b00004077810 */ /* 0x040fe40007f5e0ff */
[----:B------:R-:W-:Y:S01]  /*13610*/  IADD3 R29, P5, R4, 0x4000, RZ ;  /* 0x00004000041d7810 */ /* 0x000fe20007fbe0ff */
[----:B------:R-:W-:Y:S01]  /*13620*/  ULDC.64 UR12, c[0x0][0xae8] ;  /* 0x0002ba00000c7ab9 */ /* 0x000fe20000000a00 */
[----:B------:R-:W-:Y:S01]  /*13630*/  LOP3.LUT R2, R7, 0x380, RZ, 0xc0, !PT ;  /* 0x0000038007027812 */ /* 0x000fe200078ec0ff */
[----:B------:R-:W-:Y:S01]  /*13640*/  UIADD3 UR9, UR9, UR11, URZ ;  /* 0x0000000b09097290 */ /* 0x000fe2000fffe03f */
[----:B------:R-:W-:Y:S02]  /*13650*/  LOP3.LUT R8, R9, 0x380, RZ, 0xc0, !PT ;  /* 0x0000038009087812 */ /* 0x000fe400078ec0ff */
[----:B------:R-:W-:Y:S01]  /*13660*/  LOP3.LUT R12, R13, 0x380, RZ, 0xc0, !PT ;  /* 0x000003800d0c7812 */ /* 0x000fe200078ec0ff */
[----:B------:R-:W-:Y:S01]  /*13670*/  USHF.R.S32.HI UR4, URZ, 0x1f, UR10 ;  /* 0x0000001f3f047899 */ /* 0x000fe2000801140a */
[----:B------:R-:W-:Y:S01]  /*13680*/  SHF.R.U64 R2, R2, 0x3, RZ ;  /* 0x0000000302027819 */ /* 0x000fe200000012ff */
[----:B------:R-:W-:Y:S01]  /*13690*/  IMAD.X R57, RZ, RZ, R5, P2 ;  /* 0x000000ffff397224 */ /* 0x000fe200010e0605 */
[----:B------:R-:W-:Y:S01]  /*136a0*/  LOP3.LUT R24, R25, 0x380, RZ, 0xc0, !PT ;  /* 0x0000038019187812 */ /* 0x000fe200078ec0ff */
[----:B------:R-:W5:Y:S01]  /*136b0*/  LD.E.128 R32, desc[UR56][R32.64] ;  /* 0x0000003820207980 */ /* 0x000f62000c101d00 */
[----:B------:R-:W-:-:S02]  /*136c0*/  LOP3.LUT R28, R29, 0x380, RZ, 0xc0, !PT ;  /* 0x000003801d1c7812 */ /* 0x000fc400078ec0ff */
[----:B------:R-:W-:Y:S01]  /*136d0*/  LOP3.LUT R56, R2, R7, RZ, 0x3c, !PT ;  /* 0x0000000702387212 */ /* 0x000fe200078e3cff */
[----:B------:R-:W-:Y:S01]  /*136e0*/  IMAD R2, R19, 0x20, R221 ;  /* 0x0000002013027824 */ /* 0x000fe200078e02dd */
[----:B------:R-:W-:Y:S01]  /*136f0*/  SHF.R.U64 R8, R8, 0x3, RZ ;  /* 0x0000000308087819 */ /* 0x000fe200000012ff */
[----:B------:R-:W-:Y:S01]  /*13700*/  UIMAD.WIDE.U32 UR8, UR43, UR12, UR8 ;  /* 0x0000000c2b0872a5 */ /* 0x000fe2000f8e0008 */
[----:B------:R-:W-:Y:S02]  /*13710*/  SHF.R.U64 R12, R12, 0x3, RZ ;  /* 0x000000030c0c7819 */ /* 0x000fe400000012ff */
[----:B------:R-:W-:Y:S02]  /*13720*/  SHF.R.U64 R24, R24, 0x3, RZ ;  /* 0x0000000318187819 */ /* 0x000fe400000012ff */
[----:B------:R-:W-:Y:S01]  /*13730*/  SHF.R.U64 R28, R28, 0x3, RZ ;  /* 0x000000031c1c7819 */ /* 0x000fe200000012ff */
[----:B------:R-:W-:Y:S01]  /*13740*/  VIADD R63, R2, UR41 ;  /* 0x00000029023f7c36 */ /* 0x000fe20008000000 */
[----:B------:R-:W-:Y:S01]  /*13750*/  LOP3.LUT R8, R8, R9, RZ, 0x3c, !PT ;  /* 0x0000000908087212 */ /* 0x000fe200078e3cff */
[----:B------:R-:W-:Y:S01]  /*13760*/  UIMAD UR9, UR43, UR13, UR9 ;  /* 0x0000000d2b0972a4 */ /* 0x000fe2000f8e0209 */
[----:B------:R-:W-:Y:S01]  /*13770*/  LOP3.LUT R12, R12, R13, RZ, 0x3c, !PT ;  /* 0x0000000d0c0c7212 */ /* 0x000fe200078e3cff */
[--C-:B------:R-:W-:Y:S01]  /*13780*/  IMAD.X R9, RZ, RZ, R5.reuse, P4 ;  /* 0x000000ffff097224 */ /* 0x100fe200020e0605 */
[----:B------:R-:W-:Y:S01]  /*13790*/  LOP3.LUT R24, R24, R25, RZ, 0x3c, !PT ;  /* 0x0000001918187212 */ /* 0x000fe200078e3cff */
[--C-:B------:R-:W-:Y:S01]  /*137a0*/  IMAD.X R13, RZ, RZ, R5.reuse, P3 ;  /* 0x000000ffff0d7224 */ /* 0x100fe200018e0605 */
[----:B------:R-:W-:Y:S01]  /*137b0*/  LOP3.LUT R28, R28, R29, RZ, 0x3c, !PT ;  /* 0x0000001d1c1c7212 */ /* 0x000fe200078e3cff */
[--C-:B------:R-:W-:Y:S01]  /*137c0*/  IMAD.X R25, RZ, RZ, R5.reuse, P6 ;  /* 0x000000ffff197224 */ /* 0x100fe200030e0605 */
[----:B------:R-:W-:Y:S01]  /*137d0*/  ULDC.64 UR12, c[0x0][0xaf0] ;  /* 0x0002bc00000c7ab9 */ /* 0x000fe20000000a00 */
[----:B------:R-:W-:Y:S01]  /*137e0*/  IMAD.X R29, RZ, RZ, R5, P5 ;  /* 0x000000ffff1d7224 */ /* 0x000fe200028e0605 */
[C---:B------:R-:W-:Y:S01]  /*137f0*/  IADD3 R37, P0, R4.reuse, 0x6000, RZ ;  /* 0x0000600004257810 */ /* 0x040fe20007f1e0ff */
[----:B------:R-:W-:Y:S01]  /*13800*/  UIMAD UR4, UR4, UR12, URZ ;  /* 0x0000000c040472a4 */ /* 0x000fe2000f8e023f */
[C---:B------:R-:W-:Y:S01]  /*13810*/  IADD3 R41, P4, R4.reuse, 0x7000, RZ ;  /* 0x0000700004297810 */ /* 0x040fe20007f9e0ff */
[----:B0-----:R-:W-:Y:S01]  /*13820*/  @P1 IMAD.HI.U32 R2, R63, R20, RZ ;  /* 0x000000143f021227 */ /* 0x001fe200078e00ff */
[C---:B------:R-:W-:Y:S01]  /*13830*/  IADD3 R45, P3, R4.reuse, 0x8000, RZ ;  /* 0x00008000042d7810 */ /* 0x040fe20007f7e0ff */
[----:B------:R-:W5:Y:S01]  /*13840*/  LD.E.128 R12, desc[UR56][R12.64] ;  /* 0x000000380c0c7980 */ /* 0x000f62000c101d00 */
[----:B------:R-:W-:-:S02]  /*13850*/  IADD3 R49, P6, R4, 0x9000, RZ ;  /* 0x0000900004317810 */ /* 0x000fc40007fde0ff */
[C---:B------:R-:W-:Y:S01]  /*13860*/  IADD3 R53, P5, R4.reuse, 0xa000, RZ ;  /* 0x0000a00004357810 */ /* 0x040fe20007fbe0ff */
[----:B------:R-:W-:Y:S01]  /*13870*/  UIMAD UR4, UR10, UR13, UR4 ;  /* 0x0000000d0a0472a4 */ /* 0x000fe2000f8e0204 */
[----:B------:R-:W-:Y:S01]  /*13880*/  LOP3.LUT R36, R37, 0x380, RZ, 0xc0, !PT ;  /* 0x0000038025247812 */ /* 0x000fe200078ec0ff */
[----:B------:R-:W-:Y:S01]  /*13890*/  IMAD.MOV.U32 R61, RZ, RZ, R63 ;  /* 0x000000ffff3d7224 */ /* 0x000fe200078e003f */
[----:B------:R-:W-:Y:S01]  /*138a0*/  LOP3.LUT R40, R41, 0x380, RZ, 0xc0, !PT ;  /* 0x0000038029287812 */ /* 0x000fe200078ec0ff */
[----:B------:R-:W5:Y:S01]  /*138b0*/  LD.E.128 R24, desc[UR56][R24.64] ;  /* 0x0000003818187980 */ /* 0x000f62000c101d00 */
[----:B------:R-:W-:Y:S02]  /*138c0*/  LOP3.LUT R44, R45, 0x380, RZ, 0xc0, !PT ;  /* 0x000003802d2c7812 */ /* 0x000fe400078ec0ff */
[----:B------:R-:W-:Y:S01]  /*138d0*/  LOP3.LUT R48, R49, 0x380, RZ, 0xc0, !PT ;  /* 0x0000038031307812 */ /* 0x000fe200078ec0ff */
[----:B------:R-:W5:Y:S01]  /*138e0*/  LD.E.128 R28, desc[UR56][R28.64] ;  /* 0x000000381c1c7980 */ /* 0x000f62000c101d00 */
[----:B------:R-:W-:Y:S01]  /*138f0*/  LOP3.LUT R52, R53, 0x380, RZ, 0xc0, !PT ;  /* 0x0000038035347812 */ /* 0x000fe200078ec0ff */
[----:B------:R-:W-:Y:S01]  /*13900*/  UIMAD.WIDE.U32 UR10, UR10, UR12, UR8 ;  /* 0x0000000c0a0a72a5 */ /* 0x000fe2000f8e0008 */
[----:B------:R-:W-:Y:S01]  /*13910*/  LOP3.LUT R11, R4, 0x380, RZ, 0xc0, !PT ;  /* 0x00000380040b7812 */ /* 0x000fe200078ec0ff */
[----:B------:R-:W5:Y:S01]  /*13920*/  LD.E.128 R56, desc[UR56][R56.64] ;  /* 0x0000003838387980 */ /* 0x000f62000c101d00 */
[----:B-1----:R-:W-:-:S02]  /*13930*/  @P1 SHF.R.U32.HI R61, RZ, R21, R2 ;  /* 0x00000015ff3d1219 */ /* 0x002fc40000011602 */
[----:B------:R-:W-:Y:S02]  /*13940*/  SHF.R.U64 R36, R36, 0x3, RZ ;  /* 0x0000000324247819 */ /* 0x000fe400000012ff */
[----:B------:R-:W-:Y:S02]  /*13950*/  SHF.R.U64 R40, R40, 0x3, RZ ;  /* 0x0000000328287819 */ /* 0x000fe400000012ff */
[----:B------:R-:W-:Y:S02]  /*13960*/  SHF.R.U64 R44, R44, 0x3, RZ ;  /* 0x000000032c2c7819 */ /* 0x000fe400000012ff */
[----:B------:R-:W-:Y:S02]  /*13970*/  SHF.R.U64 R48, R48, 0x3, RZ ;  /* 0x0000000330307819 */ /* 0x000fe400000012ff */
[----:B------:R-:W-:Y:S01]  /*13980*/  SHF.R.U64 R52, R52, 0x3, RZ ;  /* 0x0000000334347819 */ /* 0x000fe200000012ff */
[----:B------:R-:W-:Y:S01]  /*13990*/  UIADD3 UR4, UR11, UR4, URZ ;  /* 0x000000040b047290 */ /* 0x000fe2000fffe03f */
[----:B------:R-:W-:Y:S01]  /*139a0*/  SHF.R.U64 R11, R11, 0x3, RZ ;  /* 0x000000030b0b7819 */ /* 0x000fe200000012ff */
[----:B------:R-:W-:Y:S01]  /*139b0*/  ULDC.64 UR8, c[0x0][0xae0] ;  /* 0x0002b80000087ab9 */ /* 0x000fe20000000a00 */
        /* <DEDUP_REMOVED lines=13> */
[----:B------:R-:W-:Y:S01]  /*13a90*/  IMAD.U32 R21, RZ, RZ, UR11 ;  /* 0x0000000bff157e24 */ /* 0x000fe2000f8e00ff */
[----:B------:R-:W5:Y:S01]  /*13aa0*/  LD.E.128 R8, desc[UR56][R8.64] ;  /* 0x0000003808087980 */ /* 0x000f62000c101d00 */
[----:B------:R-:W-:-:S02]  /*13ab0*/  IMAD R2, R2, UR8, RZ ;  /* 0x0000000802027c24 */ /* 0x000fc4000f8e02ff */
[----:B------:R-:W-:Y:S01]  /*13ac0*/  IMAD.U32 R20, RZ, RZ, UR10 ;  /* 0x0000000aff147e24 */ /* 0x000fe2000f8e00ff */
[----:B------:R-:W5:Y:S01]  /*13ad0*/  LD.E.128 R4, desc[UR56][R4.64] ;  /* 0x0000003804047980 */ /* 0x000f62000c101d00 */
[----:B------:R-:W-:Y:S02]  /*13ae0*/  IMAD.U32 R21, RZ, RZ, UR4 ;  /* 0x00000004ff157e24 */ /* 0x000fe4000f8e00ff */
[----:B------:R-:W-:Y:S01]  /*13af0*/  IMAD R63, R3, R62, R63 ;  /* 0x0000003e033f7224 */ /* 0x000fe200078e023f */
[----:B------:R-:W5:Y:S01]  /*13b00*/  LD.E.128 R36, desc[UR56][R36.64] ;  /* 0x0000003824247980 */ /* 0x000f62000c101d00 */
[C---:B------:R-:W-:Y:S02]  /*13b10*/  IMAD R65, R61.reuse, UR9, R2 ;  /* 0x000000093d417c24 */ /* 0x040fe4000f8e0202 */
[----:B------:R-:W-:Y:S01]  /*13b20*/  IMAD.WIDE.U32 R2, R61, UR8, R20 ;  /* 0x000000083d027c25 */ /* 0x000fe2000f8e0014 */
[----:B------:R-:W5:Y:S01]  /*13b30*/  LD.E.128 R40, desc[UR56][R40.64] ;  /* 0x0000003828287980 */ /* 0x000f62000c101d00 */
[----:B------:R-:W-:Y:S01]  /*13b40*/  SHF.R.S32.HI R20, RZ, 0x1f, R63 ;  /* 0x0000001fff147819 */ /* 0x000fe2000001143f */
[----:B------:R-:W-:-:S02]  /*13b50*/  ULDC.64 UR8, c[0x0][0xad8] ;  /* 0x0002b60000087ab9 */ /* 0x000fc40000000a00 */
        /* <DEDUP_REMOVED lines=9> */
[----:B------:R-:W-:-:S02]  /*13bf0*/  VIADD R67, R221, UR41 ;  /* 0x00000029dd437c36 */ /* 0x000fc40008000000 */
        /* <DEDUP_REMOVED lines=14> */
[C---:B------:R-:W-:Y:S01]  /*13ce0*/  VIADD R66, R0.reuse, 0x40 ;  /* 0x0000004000427836 */ /* 0x040fe20000000000 */
[----:B------:R-:W-:Y:S01]  /*13cf0*/  ISETP.GE.AND P0, PT, R21, R60, PT ;  /* 0x0000003c1500720c */ /* 0x000fe20003f06270 */
[----:B------:R-:W-:Y:S01]  /*13d00*/  VIADD R70, R0, 0x80 ;  /* 0x0000008000467836 */ /* 0x000fe20000000000 */
[----:B0-----:R-:W-:Y:S01]  /*13d10*/  SYNCS.ARRIVE.TRANS64.RED.A1T0 RZ, [UR7], RZ ;  /* 0x000000ffffff79a7 */ /* 0x001fe20008100407 */
[----:B------:R0:W1:Y:S01]  /*13d20*/  SHFL.IDX PT, R21, R61, RZ, 0x181f ;  /* 0x00181fff3d157589 */ /* 0x00006200000e0000 */
[----:B------:R-:W-:Y:S03]  /*13d30*/  BSSY B1, `(.L_x_5258) ;  /* 0x0000013000017945 */ /* 0x000fe60003800000 */
[----:B------:R0:W2:Y:S01]  /*13d40*/  SHFL.IDX PT, R63, R64, RZ, 0x181f ;  /* 0x00181fff403f7589 */ /* 0x0000a200000e0000 */
[----:B------:R-:W-:-:S02]  /*13d50*/  SHF.R.S32.HI R65, RZ, 0x1f, R0 ;  /* 0x0000001fff417819 */ /* 0x000fc40000011400 */
        /* <DEDUP_REMOVED lines=12> */
[----:B-----5:R3:W-:Y:S01]  /*13e20*/  @!P4 ST.E.128 desc[UR56][R2.64], R4 ;  /* 0x000000040200c985 */ /* 0x0207e2000c101d38 */
[----:B------:R-:W-:-:S03]  /*13e30*/  @!P2 LEA.HI.X R63, R70, R63, R69, 0x1, P6 ;  /* 0x0000003f463fa211 */ /* 0x000fc600030f0c45 */
[----:B------:R3:W-:Y:S04]  /*13e40*/  @!P3 ST.E.128 desc[UR56][R20.64], R28 ;  /* 0x0000001c1400b985 */ /* 0x0007e8000c101d38 */
[----:B------:R3:W-:Y:S02]  /*13e50*/  @!P2 ST.E.128 desc[UR56][R62.64], R44 ;  /* 0x0000002c3e00a985 */ /* 0x0007e4000c101d38 */
.L_x_5259:
[----:B------:R-:W-:Y:S05]  /*13e60*/  BSYNC B1 ;  /* 0x0000000000017941 */ /* 0x000fea0003800000 */
.L_x_5258:
[----:B---3-5:R3:W4:Y:S01]  /*13e70*/  SHFL.IDX PT, R7, R64, 0x1, 0x181f ;  /* 0x00381f0040077f89 */ /* 0x02872200000e0000 */
[----:B------:R-:W-:Y:S03]  /*13e80*/  BSSY B1, `(.L_x_5260) ;  /* 0x0000010000017945 */ /* 0x000fe60003800000 */
[----:B------:R3:W0:Y:S01]  /*13e90*/  SHFL.IDX PT, R3, R61, 0x1, 0x181f ;  /* 0x00381f003d037f89 */ /* 0x00062200000e0000 */
        /* <DEDUP_REMOVED lines=8> */
[-C--:B----4-:R-:W-:Y:S02]  /*13f20*/  @!P4 LEA.HI.X R3, R0, R7.reuse, R65, 0x1, P0 ;  /* 0x000000070003c211 */ /* 0x090fe400000f0c41 */
[-C--:B------:R-:W-:Y:S02]  /*13f30*/  @!P5 LEA.HI.X R5, R66, R7.reuse, R68, 0x1, P2 ;  /* 0x000000074205d211 */ /* 0x080fe400010f0c44 */
[----:B------:R-:W-:Y:S01]  /*13f40*/  @!P6 LEA.HI.X R7, R70, R7, R69, 0x1, P3 ;  /* 0x000000074607e211 */ /* 0x000fe200018f0c45 */
[----:B------:R0:W-:Y:S04]  /*13f50*/  @!P4 ST.E.128 desc[UR56][R2.64], R8 ;  /* 0x000000080200c985 */ /* 0x0001e8000c101d38 */
[----:B------:R0:W-:Y:S04]  /*13f60*/  @!P5 ST.E.128 desc[UR56][R4.64], R32 ;  /* 0x000000200400d985 */ /* 0x0001e8000c101d38 */
[----:B------:R0:W-:Y:S02]  /*13f70*/  @!P6 ST.E.128 desc[UR56][R6.64], R48 ;  /* 0x000000300600e985 */ /* 0x0001e4000c101d38 */
.L_x_5261:
[----:B------:R-:W-:Y:S05]  /*13f80*/  BSYNC B1 ;  /* 0x0000000000017941 */ /* 0x000fea0003800000 */
.L_x_5260:
[----:B0---4-:R0:W4:Y:S01]  /*13f90*/  SHFL.IDX PT, R7, R64, 0x2, 0x181f ;  /* 0x00581f0040077f89 */ /* 0x01112200000e0000 */
        /* <DEDUP_REMOVED lines=16> */
.L_x_5263:
[----:B------:R-:W-:Y:S05]  /*140a0*/  BSYNC B1 ;  /* 0x0000000000017941 */ /* 0x000fea0003800000 */
.L_x_5262:
[----:B0-----:R-:W-:Y:S01]  /*140b0*/  VIADD R3, R67, 0x60 ;  /* 0x0000006043037836 */ /* 0x001fe20000000000 */
[----:B----4-:R0:W4:Y:S04]  /*140c0*/  SHFL.IDX PT, R7, R64, 0x3, 0x181f ;  /* 0x00781f0040077f89 */ /* 0x01012800000e0000 */
[----:B------:R-:W-:Y:S01]  /*140d0*/  ISETP.GE.AND P0, PT, R3, R60, PT ;  /* 0x0000003c0300720c */ /* 0x000fe20003f06270 */
[----:B---3--:R-:W3:-:S12]  /*140e0*/  SHFL.IDX PT, R61, R61, 0x3, 0x181f ;  /* 0x00781f003d3d7f89 */ /* 0x008ed800000e0000 */
[----:B0-----:R-:W-:Y:S05]  /*140f0*/  @P0 BRA `(.L_x_5264) ;  /* 0x0000001c00d80947 */ /* 0x001fea0003800000 */
[----:B------:R-:W-:Y:S02]  /*14100*/  ULDC UR4, c[0x0][0xac8] ;  /* 0x0002b20000047ab9 */ /* 0x000fe40000000800 */
[----:B------:R-:W-:Y:S02]  /*14110*/  ISETP.GE.AND P2, PT, R0, UR4, PT ;  /* 0x0000000400007c0c */ /* 0x000fe4000bf46270 */
[----:B------:R-:W-:-:S11]  /*14120*/  ISETP.GE.AND P3, PT, R66, UR4, PT ;  /* 0x0000000442007c0c */ /* 0x000fd6000bf66270 */
[-C--:B---3--:R-:W-:Y:S02]  /*14130*/  @!P2 LEA R2, P0, R0, R61.reuse, 0x1 ;  /* 0x0000003d0002a211 */ /* 0x088fe400078008ff */
[----:B------:R-:W-:Y:S02]  /*14140*/  @!P3 LEA R4, P1, R66, R61, 0x1 ;  /* 0x0000003d4204b211 */ /* 0x000fe400078208ff */
[-C--:B----4-:R-:W-:Y:S02]  /*14150*/  @!P2 LEA.HI.X R3, R0, R7.reuse, R65, 0x1, P0 ;  /* 0x000000070003a211 */ /* 0x090fe400000f0c41 */
        /* <DEDUP_REMOVED lines=9> */
.L_x_5257:
        /* <DEDUP_REMOVED lines=29> */
[----:B------:R-:W-:Y:S01]  /*143c0*/  UIMAD.WIDE.U32 UR10, UR10, UR12, UR8 ;  /* 0x0000000c0a0a72a5 */ /* 0x000fe2000f8e0008 */
[----:B------:R-:W-:Y:S02]  /*143d0*/  SHF.R.S32.HI R56, RZ, 0x1f, R214 ;  /* 0x0000001fff387819 */ /* 0x000fe400000114d6 */
[----:B------:R-:W-:Y:S01]  /*143e0*/  ULDC.64 UR12, c[0x0][0xb48] ;  /* 0x0002d200000c7ab9 */ /* 0x000fe20000000a00 */
[----:B------:R-:W-:Y:S01]  /*143f0*/  UIADD3 UR9, UR11, UR4, URZ ;  /* 0x000000040b097290 */ /* 0x000fe2000fffe03f */
[----:B-1----:R-:W-:-:S02]  /*14400*/  @P1 SHF.R.U32.HI R29, RZ, R31, R0 ;  /* 0x0000001fff1d1219 */ /* 0x002fc40000011600 */
[----:B------:R-:W-:Y:S01]  /*14410*/  UMOV UR8, UR10 ;  /* 0x0000000a00087c82 */ /* 0x000fe20008000000 */
[----:B------:R-:W-:Y:S01]  /*14420*/  ULDC.64 UR10, c[0x0][0xb30] ;  /* 0x0002cc00000a7ab9 */ /* 0x000fe20000000a00 */
[----:B------:R-:W-:Y:S01]  /*14430*/  UIMAD.WIDE.U32 UR8, UR39, UR12, UR8 ;  /* 0x0000000c270872a5 */ /* 0x000fe2000f8e0008 */
[--C-:B------:R-:W-:Y:S01]  /*14440*/  SHF.R.S32.HI R0, RZ, 0x1f, R29.reuse ;  /* 0x0000001fff007819 */ /* 0x100fe2000001141d */
[----:B------:R-:W-:Y:S01]  /*14450*/  IMAD.MOV R2, RZ, RZ, -R29 ;  /* 0x000000ffff027224 */ /* 0x000fe200078e0a1d */
[----:B------:R-:W-:Y:S01]  /*14460*/  SHF.R.S32.HI R57, RZ, 0x1f, R215 ;  /* 0x0000001fff397819 */ /* 0x000fe200000114d7 */
[----:B------:R-:W-:Y:S01]  /*14470*/  UIMAD UR39, UR39, UR13, UR9 ;  /* 0x0000000d272772a4 */ /* 0x000fe2000f8e0209 */
[----:B------:R-:W-:Y:S01]  /*14480*/  SHF.R.S32.HI R58, RZ, 0x1f, R216 ;  /* 0x0000001fff3a7819 */ /* 0x000fe200000114d8 */
[----:B------:R-:W-:Y:S01]  /*14490*/  IMAD R31, R3, R2, R37 ;  /* 0x00000002031f7224 */ /* 0x000fe200078e0225 */
[----:B------:R-:W-:Y:S01]  /*144a0*/  SHF.R.S32.HI R59, RZ, 0x1f, R217 ;  /* 0x0000001fff3b7819 */ /* 0x000fe200000114d9 */
[----:B------:R-:W-:Y:S01]  /*144b0*/  IMAD R0, R0, UR10, RZ ;  /* 0x0000000a00007c24 */ /* 0x000fe2000f8e02ff */
[----:B------:R-:W-:Y:S01]  /*144c0*/  SHF.R.S32.HI R60, RZ, 0x1f, R218 ;  /* 0x0000001fff3c7819 */ /* 0x000fe200000114da */
[----:B------:R-:W-:Y:S01]  /*144d0*/  IMAD.U32 R3, RZ, RZ, UR9 ;  /* 0x00000009ff037e24 */ /* 0x000fe2000f8e00ff */
        /* <DEDUP_REMOVED lines=8> */
[----:B------:R-:W-:-:S03]  /*14560*/  SHF.R.S32.HI R63, RZ, 0x1f, R17 ;  /* 0x0000001fff3f7819 */ /* 0x000fc60000011411 */
        /* <DEDUP_REMOVED lines=14> */
[----:B------:R-:W-:Y:S02]  /*14650*/  ISETP.GE.AND P1, PT, R219, UR4, PT ;  /* 0x00000004db007c0c */ /* 0x000fe4000bf26270 */
[----:B------:R-:W-:-:S07]  /*14660*/  ISETP.GE.AND P2, PT, R218, UR4, PT ;  /* 0x00000004da007c0c */ /* 0x000fce000bf46270 */
[CC--:B-1----:R-:W-:Y:S02]  /*14670*/  @!P3 LEA R2, P5, R17.reuse, R37.reuse, 0x2 ;  /* 0x000000251102b211 */ /* 0x0c2fe400078a10ff */
[CC--:B------:R-:W-:Y:S02]  /*14680*/  @!P4 LEA R28, P6, R220.reuse, R37.reuse, 0x2 ;  /* 0x00000025dc1cc211 */ /* 0x0c0fe400078c10ff */
[-C--:B--2---:R-:W-:Y:S02]  /*14690*/  @!P3 LEA.HI.X R3, R17, R38.reuse, R63, 0x2, P5 ;  /* 0x000000261103b211 */ /* 0x084fe400028f143f */
[----:B------:R-:W-:Y:S02]  /*146a0*/  @!P4 LEA.HI.X R29, R220, R38, R62, 0x2, P6 ;  /* 0x00000026dc1dc211 */ /* 0x000fe400030f143e */
[----:B------:R-:W-:Y:S01]  /*146b0*/  @!P1 LEA R30, P5, R219, R37, 0x2 ;  /* 0x00000025db1e9211 */ /* 0x000fe200078a10ff */
[----:B------:R1:W-:Y:S01]  /*146c0*/  @!P3 ST.E.64 desc[UR56][R2.64], R8 ;  /* 0x000000080200b985 */ /* 0x0003e2000c101b38 */
[----:B------:R-:W-:-:S02]  /*146d0*/  ISETP.GE.AND P3, PT, R217, UR4, PT ;  /* 0x00000004d9007c0c */ /* 0x000fc4000bf66270 */
[-C--:B------:R-:W-:Y:S01]  /*146e0*/  @!P1 LEA.HI.X R31, R219, R38.reuse, R61, 0x2, P5 ;  /* 0x00000026db1f9211 */ /* 0x080fe200028f143d */
[----:B------:R2:W-:Y:S01]  /*146f0*/  @!P4 ST.E.64 desc[UR56][R28.64], R10 ;  /* 0x0000000a1c00c985 */ /* 0x0005e2000c101b38 */
[----:B------:R-:W-:Y:S02]  /*14700*/  ISETP.GE.AND P4, PT, R216, UR4, PT ;  /* 0x00000004d8007c0c */ /* 0x000fe4000bf86270 */
[C---:B------:R-:W-:Y:S01]  /*14710*/  @!P2 LEA R32, P6, R218.reuse, R37, 0x2 ;  /* 0x00000025da20a211 */ /* 0x040fe200078c10ff */
[----:B------:R3:W-:Y:S01]  /*14720*/  @!P1 ST.E.64 desc[UR56][R30.64], R20 ;  /* 0x000000141e009985 */ /* 0x0007e2000c101b38 */
[----:B------:R-:W-:Y:S02]  /*14730*/  ISETP.GE.AND P1, PT, R215, UR4, PT ;  /* 0x00000004d7007c0c */ /* 0x000fe4000bf26270 */
[----:B------:R-:W-:-:S03]  /*14740*/  @!P2 LEA.HI.X R33, R218, R38, R60, 0x2, P6 ;  /* 0x00000026da21a211 */ /* 0x000fc600030f143c */
[CC--:B------:R-:W-:Y:S02]  /*14750*/  @!P3 LEA R34, P5, R217.reuse, R37.reuse, 0x2 ;  /* 0x00000025d922b211 */ /* 0x0c0fe400078a10ff */
[----:B------:R4:W-:Y:S01]  /*14760*/  @!P2 ST.E.64 desc[UR56][R32.64], R24 ;  /* 0x000000182000a985 */ /* 0x0009e2000c101b38 */
[----:B------:R-:W-:Y:S02]  /*14770*/  ISETP.GE.AND P2, PT, R214, UR4, PT ;  /* 0x00000004d6007c0c */ /* 0x000fe4000bf46270 */
[----:B------:R-:W-:Y:S02]  /*14780*/  @!P3 LEA.HI.X R35, R217, R38, R59, 0x2, P5 ;  /* 0x00000026d923b211 */ /* 0x000fe400028f143b */
[-C--:B-1----:R-:W-:Y:S02]  /*14790*/  @!P4 LEA R2, P6, R216, R37.reuse, 0x2 ;  /* 0x00000025d802c211 */ /* 0x082fe400078c10ff */
[----:B------:R-:W-:Y:S01]  /*147a0*/  @!P1 LEA R8, P5, R215, R37, 0x2 ;  /* 0x00000025d7089211 */ /* 0x000fe200078a10ff */
[----:B------:R-:W-:Y:S01]  /*147b0*/  @!P3 ST.E.64 desc[UR56][R34.64], R50 ;  /* 0x000000322200b985 */ /* 0x000fe2000c101b38 */
[----:B------:R-:W-:-:S02]  /*147c0*/  ISETP.GE.AND P3, PT, R213, UR4, PT ;  /* 0x00000004d5007c0c */ /* 0x000fc4000bf66270 */
[-C--:B------:R-:W-:Y:S02]  /*147d0*/  @!P4 LEA.HI.X R3, R216, R38.reuse, R58, 0x2, P6 ;  /* 0x00000026d803c211 */ /* 0x080fe400030f143a */
[-C--:B------:R-:W-:Y:S02]  /*147e0*/  @!P1 LEA.HI.X R9, R215, R38.reuse, R57, 0x2, P5 ;  /* 0x00000026d7099211 */ /* 0x080fe400028f1439 */
[----:B--2---:R-:W-:Y:S01]  /*147f0*/  @!P2 LEA R10, P6, R214, R37, 0x2 ;  /* 0x00000025d60aa211 */ /* 0x004fe200078c10ff */
[----:B------:R1:W-:Y:S01]  /*14800*/  @!P4 ST.E.64 desc[UR56][R2.64], R52 ;  /* 0x000000340200c985 */ /* 0x0003e2000c101b38 */
[----:B------:R-:W-:Y:S02]  /*14810*/  ISETP.GE.AND P4, PT, R212, UR4, PT ;  /* 0x00000004d4007c0c */ /* 0x000fe4000bf86270 */
[----:B------:R-:W-:Y:S01]  /*14820*/  @!P2 LEA.HI.X R11, R214, R38, R56, 0x2, P6 ;  /* 0x00000026d60ba211 */ /* 0x000fe200030f1438 */
[----:B------:R2:W-:Y:S01]  /*14830*/  @!P1 ST.E.64 desc[UR56][R8.64], R66 ;  /* 0x0000004208009985 */ /* 0x0005e2000c101b38 */
[----:B------:R-:W-:-:S02]  /*14840*/  ISETP.GE.AND P1, PT, R211, UR4, PT ;  /* 0x00000004d3007c0c */ /* 0x000fc4000bf26270 */
[CC--:B---3--:R-:W-:Y:S01]  /*14850*/  @!P3 LEA R20, P5, R213.reuse, R37.reuse, 0x2 ;  /* 0x00000025d514b211 */ /* 0x0c8fe200078a10ff */
[----:B------:R3:W-:Y:S01]  /*14860*/  @!P2 ST.E.64 desc[UR56][R10.64], R68 ;  /* 0x000000440a00a985 */ /* 0x0007e2000c101b38 */
[----:B------:R-:W-:Y:S02]  /*14870*/  ISETP.GE.AND P2, PT, R210, UR4, PT ;  /* 0x00000004d2007c0c */ /* 0x000fe4000bf46270 */
[----:B------:R-:W-:Y:S02]  /*14880*/  @!P3 LEA.HI.X R21, R213, R38, R47, 0x2, P5 ;  /* 0x00000026d515b211 */ /* 0x000fe400028f142f */
[----:B------:R-:W-:Y:S02]  /*14890*/  ISETP.GE.AND P5, PT, R208, UR4, PT ;  /* 0x00000004d0007c0c */ /* 0x000fe4000bfa6270 */
[----:B----4-:R-:W-:Y:S01]  /*148a0*/  @!P4 LEA R24, P6, R212, R37, 0x2 ;  /* 0x00000025d418c211 */ /* 0x010fe200078c10ff */
[----:B------:R4:W-:Y:S01]  /*148b0*/  @!P3 ST.E.64 desc[UR56][R20.64], R74 ;  /* 0x0000004a1400b985 */ /* 0x0009e2000c101b38 */
[----:B------:R-:W-:-:S02]  /*148c0*/  ISETP.GE.AND P3, PT, R209, UR4, PT ;  /* 0x00000004d1007c0c */ /* 0x000fc4000bf66270 */
[----:B------:R-:W-:Y:S02]  /*148d0*/  @!P4 LEA.HI.X R25, R212, R38, R46, 0x2, P6 ;  /* 0x00000026d419c211 */ /* 0x000fe400030f142e */
[----:B-1----:R-:W-:-:S03]  /*148e0*/  @!P1 LEA R2, P6, R211, R37, 0x2 ;  /* 0x00000025d3029211 */ /* 0x002fc600078c10ff */
[----:B------:R1:W-:Y:S01]  /*148f0*/  @!P4 ST.E.64 desc[UR56][R24.64], R76 ;  /* 0x0000004c1800c985 */ /* 0x0003e2000c101b38 */
        /* <DEDUP_REMOVED lines=8> */
[----:B------:R-:W-:Y:S02]  /*14980*/  @!P3 LEA.HI.X R11, R209, R38, R43, 0x2, P4 ;  /* 0x00000026d10bb211 */ /* 0x000fe400020f142b */
[----:B----4-:R-:W-:-:S03]  /*14990*/  @!P5 LEA R20, P6, R208, R37, 0x2 ;  /* 0x00000025d014d211 */ /* 0x010fc600078c10ff */
[----:B------:R4:W-:Y:S01]  /*149a0*/  @!P3 ST.E.64 desc[UR56][R10.64], R90 ;  /* 0x0000005a0a00b985 */ /* 0x0009e2000c101b38 */
[-C--:B------:R-:W-:Y:S02]  /*149b0*/  @!P5 LEA.HI.X R21, R208, R38.reuse, R42, 0x2, P6 ;  /* 0x00000026d015d211 */ /* 0x080fe400030f142a */
[----:B------:R-:W-:Y:S02]  /*149c0*/  ISETP.GE.AND P3, PT, R205, UR4, PT ;  /* 0x00000004cd007c0c */ /* 0x000fe4000bf66270 */
[CC--:B-1----:R-:W-:Y:S01]  /*149d0*/  @!P1 LEA R24, P4, R207.reuse, R37.reuse, 0x2 ;  /* 0x00000025cf189211 */ /* 0x0c2fe200078810ff */
[----:B------:R1:W-:Y:S01]  /*149e0*/  @!P5 ST.E.64 desc[UR56][R20.64], R92 ;  /* 0x0000005c1400d985 */ /* 0x0003e2000c101b38 */
[----:B------:R-:W-:Y:S02]  /*149f0*/  ISETP.GE.AND P5, PT, R204, UR4, PT ;  /* 0x00000004cc007c0c */ /* 0x000fe4000bfa6270 */
[----:B------:R-:W-:Y:S02]  /*14a00*/  @!P1 LEA.HI.X R25, R207, R38, R41, 0x2, P4 ;  /* 0x00000026cf199211 */ /* 0x000fe400020f1429 */
[----:B--2---:R-:W-:-:S02]  /*14a10*/  @!P2 LEA R2, P6, R206, R37, 0x2 ;  /* 0x00000025ce02a211 */ /* 0x004fc400078c10ff */
[----:B------:R-:W-:Y:S01]  /*14a20*/  ISETP.GE.AND P4, PT, R203, UR4, PT ;  /* 0x00000004cb007c0c */ /* 0x000fe2000bf86270 */
[----:B------:R-:W-:Y:S01]  /*14a30*/  @!P1 ST.E.64 desc[UR56][R24.64], R98 ;  /* 0x0000006218009985 */ /* 0x000fe2000c101b38 */
[----:B------:R-:W-:Y:S02]  /*14a40*/  @!P2 LEA.HI.X R3, R206, R38, R40, 0x2, P6 ;  /* 0x00000026ce03a211 */ /* 0x000fe400030f1428 */
[----:B---3--:R-:W-:-:S03]  /*14a50*/  @!P3 LEA R8, P1, R205, R37, 0x2 ;  /* 0x00000025cd08b211 */ /* 0x008fc600078210ff */
[----:B------:R2:W-:Y:S01]  /*14a60*/  @!P2 ST.E.64 desc[UR56][R2.64], R100 ;  /* 0x000000640200a985 */ /* 0x0005e2000c101b38 */
[-C--:B------:R-:W-:Y:S02]  /*14a70*/  @!P3 LEA.HI.X R9, R205, R38.reuse, R39, 0x2, P1 ;  /* 0x00000026cd09b211 */ /* 0x080fe400008f1427 */
[-C--:B----4-:R-:W-:Y:S02]  /*14a80*/  @!P5 LEA R10, P2, R204, R37.reuse, 0x2 ;  /* 0x00000025cc0ad211 */ /* 0x090fe400078410ff */
[----:B------:R-:W-:Y:S01]  /*14a90*/  ISETP.GE.AND P1, PT, R202, UR4, PT ;  /* 0x00000004ca007c0c */ /* 0x000fe2000bf26270 */
[----:B------:R3:W-:Y:S01]  /*14aa0*/  @!P3 ST.E.64 desc[UR56][R8.64], R106 ;  /* 0x0000006a0800b985 */ /* 0x0007e2000c101b38 */
[----:B------:R-:W-:Y:S02]  /*14ab0*/  @!P5 LEA.HI.X R11, R204, R38, R229, 0x2, P2 ;  /* 0x00000026cc0bd211 */ /* 0x000fe400010f14e5 */
[----:B------:R-:W-:Y:S02]  /*14ac0*/  ISETP.GE.AND P2, PT, R201, UR4, PT ;  /* 0x00000004c9007c0c */ /* 0x000fe4000bf46270 */
[----:B-1----:R-:W-:Y:S01]  /*14ad0*/  @!P4 LEA R20, P6, R203, R37, 0x2 ;  /* 0x00000025cb14c211 */ /* 0x002fe200078c10ff */
[----:B------:R1:W-:Y:S01]  /*14ae0*/  @!P5 ST.E.64 desc[UR56][R10.64], R108 ;  /* 0x0000006c0a00d985 */ /* 0x0003e2000c101b38 */
[----:B------:R-:W-:-:S02]  /*14af0*/  ISETP.GE.AND P5, PT, R200, UR4, PT ;  /* 0x00000004c8007c0c */ /* 0x000fc4000bfa6270 */
[-C--:B------:R-:W-:Y:S02]  /*14b00*/  @!P4 LEA.HI.X R21, R203, R38.reuse, R228, 0x2, P6 ;  /* 0x00000026cb15c211 */ /* 0x080fe400030f14e4 */
[----:B------:R-:W-:Y:S02]  /*14b10*/  ISETP.GE.AND P6, PT, R23, UR4, PT ;  /* 0x0000000417007c0c */ /* 0x000fe4000bfc6270 */
[-C--:B--2---:R-:W-:Y:S01]  /*14b20*/  @!P1 LEA R2, P3, R202, R37.reuse, 0x2 ;  /* 0x00000025ca029211 */ /* 0x084fe200078610ff */
[----:B------:R4:W-:Y:S01]  /*14b30*/  @!P4 ST.E.64 desc[UR56][R20.64], R114 ;  /* 0x000000721400c985 */ /* 0x0009e2000c101b38 */
[----:B------:R-:W-:Y:S02]  /*14b40*/  ISETP.GE.AND P4, PT, R22, UR4, PT ;  /* 0x0000000416007c0c */ /* 0x000fe4000bf86270 */
[----:B------:R-:W-:Y:S02]  /*14b50*/  @!P1 LEA.HI.X R3, R202, R38, R227, 0x2, P3 ;  /* 0x00000026ca039211 */ /* 0x000fe400018f14e3 */
[----:B------:R-:W-:-:S03]  /*14b60*/  @!P2 LEA R24, P3, R201, R37, 0x2 ;  /* 0x00000025c918a211 */ /* 0x000fc600078610ff */
[----:B------:R4:W-:Y:S01]  /*14b70*/  @!P1 ST.E.64 desc[UR56][R2.64], R116 ;  /* 0x0000007402009985 */ /* 0x0009e2000c101b38 */
[----:B------:R-:W-:Y:S02]  /*14b80*/  @!P2 LEA.HI.X R25, R201, R38, R226, 0x2, P3 ;  /* 0x00000026c919a211 */ /* 0x000fe400018f14e2 */
[----:B---3--:R-:W-:-:S03]  /*14b90*/  @!P5 LEA R8, P1, R200, R37, 0x2 ;  /* 0x00000025c808d211 */ /* 0x008fc600078210ff */
[----:B------:R4:W-:Y:S01]  /*14ba0*/  @!P2 ST.E.64 desc[UR56][R24.64], R122 ;  /* 0x0000007a1800a985 */ /* 0x0009e2000c101b38 */
[CC--:B-1----:R-:W-:Y:S02]  /*14bb0*/  @!P6 LEA R10, P2, R23.reuse, R37.reuse, 0x2 ;  /* 0x00000025170ae211 */ /* 0x0c2fe400078410ff */
[----:B------:R-:W-:Y:S02]  /*14bc0*/  @!P4 LEA R28, P3, R22, R37, 0x2 ;  /* 0x00000025161cc211 */ /* 0x000fe400078610ff */
[-C--:B------:R-:W-:Y:S02]  /*14bd0*/  @!P5 LEA.HI.X R9, R200, R38.reuse, R225, 0x2, P1 ;  /* 0x00000026c809d211 */ /* 0x080fe400008f14e1 */
[-C--:B------:R-:W-:Y:S02]  /*14be0*/  @!P6 LEA.HI.X R11, R23, R38.reuse, R224, 0x2, P2 ;  /* 0x00000026170be211 */ /* 0x080fe400010f14e0 */
[----:B------:R-:W-:Y:S01]  /*14bf0*/  @!P4 LEA.HI.X R29, R22, R38, R223, 0x2, P3 ;  /* 0x00000026161dc211 */ /* 0x000fe200018f14df */
[----:B------:R4:W-:Y:S04]  /*14c00*/  @!P5 ST.E.64 desc[UR56][R8.64], R124 ;  /* 0x0000007c0800d985 */ /* 0x0009e8000c101b38 */
[----:B------:R4:W-:Y:S04]  /*14c10*/  @!P6 ST.E.64 desc[UR56][R10.64], R130 ;  /* 0x000000820a00e985 */ /* 0x0009e8000c101b38 */
[----:B------:R4:W-:Y:S02]  /*14c20*/  @!P4 ST.E.64 desc[UR56][R28.64], R132 ;  /* 0x000000841c00c985 */ /* 0x0009e4000c101b38 */
.L_x_5266:
[----:B------:R-:W-:Y:S05]  /*14c30*/  BSYNC B1 ;  /* 0x0000000000017941 */ /* 0x000fea0003800000 */
.L_x_5265:
[----:B0-----:R-:W0:Y:S04]  /*14c40*/  SHFL.IDX PT, R36, R36, 0x1, 0x1c1f ;  /* 0x003c1f0024247f89 */ /* 0x001e2800000e0000 */
[----:B------:R-:W3:Y:S01]  /*14c50*/  SHFL.IDX PT, R0, R0, 0x1, 0x1c1f ;  /* 0x003c1f0000007f89 */ /* 0x000ee200000e0000 */
[----:B------:R-:W-:Y:S05]  /*14c60*/  @P0 BRA `(.L_x_5264) ;  /* 0x0000001000fc0947 */ /* 0x000fea0003800000 */
[----:B------:R-:W-:Y:S02]  /*14c70*/  ULDC UR4, c[0x0][0xac8] ;  /* 0x0002b20000047ab9 */ /* 0x000fe40000000800 */
[----:B------:R-:W-:Y:S02]  /*14c80*/  ISETP.GE.AND P5, PT, R17, UR4, PT ;  /* 0x0000000411007c0c */ /* 0x000fe4000bfa6270 */
[----:B------:R-:W-:Y:S02]  /*14c90*/  ISETP.GE.AND P0, PT, R220, UR4, PT ;  /* 0x00000004dc007c0c */ /* 0x000fe4000bf06270 */
[----:B------:R-:W-:Y:S02]  /*14ca0*/  ISETP.GE.AND P1, PT, R219, UR4, PT ;  /* 0x00000004db007c0c */ /* 0x000fe4000bf26270 */
[----:B------:R-:W-:-:S07]  /*14cb0*/  ISETP.GE.AND P4, PT, R218, UR4, PT ;  /* 0x00000004da007c0c */ /* 0x000fce000bf86270 */
[CC--:B---34-:R-:W-:Y:S02]  /*14cc0*/  @!P5 LEA R2, P2, R17.reuse, R0.reuse, 0x2 ;  /* 0x000000001102d211 */ /* 0x0d8fe400078410ff */
[C---:B------:R-:W-:Y:S02]  /*14cd0*/  @!P0 LEA R8, P3, R220.reuse, R0, 0x2 ;  /* 0x00000000dc088211 */ /* 0x040fe400078610ff */
[-C--:B0-----:R-:W-:Y:S02]  /*14ce0*/  @!P5 LEA.HI.X R3, R17, R36.reuse, R63, 0x2, P2 ;  /* 0x000000241103d211 */ /* 0x081fe400010f143f */
[----:B------:R-:W-:Y:S02]  /*14cf0*/  ISETP.GE.AND P2, PT, R217, UR4, PT ;  /* 0x00000004d9007c0c */ /* 0x000fe4000bf46270 */
[----:B------:R-:W-:Y:S01]  /*14d00*/  @!P0 LEA.HI.X R9, R220, R36, R62, 0x2, P3 ;  /* 0x00000024dc098211 */ /* 0x000fe200018f143e */
[----:B------:R0:W-:Y:S01]  /*14d10*/  @!P5 ST.E.64 desc[UR56][R2.64], R12 ;  /* 0x0000000c0200d985 */ /* 0x0001e2000c101b38 */
[----:B------:R-:W-:-:S02]  /*14d20*/  @!P1 LEA R10, P5, R219, R0, 0x2 ;  /* 0x00000000db0a9211 */ /* 0x000fc400078a10ff */
[----:B------:R-:W-:Y:S01]  /*14d30*/  ISETP.GE.AND P3, PT, R216, UR4, PT ;  /* 0x00000004d8007c0c */ /* 0x000fe2000bf66270 */
[----:B------:R3:W-:Y:S01]  /*14d40*/  @!P0 ST.E.64 desc[UR56][R8.64], R14 ;  /* 0x0000000e08008985 */ /* 0x0007e2000c101b38 */
[----:B------:R-:W-:Y:S02]  /*14d50*/  @!P1 LEA.HI.X R11, R219, R36, R61, 0x2, P5 ;  /* 0x00000024db0b9211 */ /* 0x000fe400028f143d */
[C---:B------:R-:W-:Y:S02]  /*14d60*/  @!P4 LEA R20, P6, R218.reuse, R0, 0x2 ;  /* 0x00000000da14c211 */ /* 0x040fe400078c10ff */
[----:B------:R-:W-:Y:S01]  /*14d70*/  ISETP.GE.AND P0, PT, R215, UR4, PT ;  /* 0x00000004d7007c0c */ /* 0x000fe2000bf06270 */
[----:B------:R4:W-:Y:S01]  /*14d80*/  @!P1 ST.E.64 desc[UR56][R10.64], R26 ;  /* 0x0000001a0a009985 */ /* 0x0009e2000c101b38 */
[----:B------:R-:W-:Y:S02]  /*14d90*/  @!P4 LEA.HI.X R21, R218, R36, R60, 0x2, P6 ;  /* 0x00000024da15c211 */ /* 0x000fe400030f143c */
[----:B------:R-:W-:-:S02]  /*14da0*/  ISETP.GE.AND P1, PT, R214, UR4, PT ;  /* 0x00000004d6007c0c */ /* 0x000fc4000bf26270 */
[----:B------:R-:W-:Y:S01]  /*14db0*/  @!P2 LEA R24, P5, R217, R0, 0x2 ;  /* 0x00000000d918a211 */ /* 0x000fe200078a10ff */
[----:B------:R5:W-:Y:S01]  /*14dc0*/  @!P4 ST.E.64 desc[UR56][R20.64], R48 ;  /* 0x000000301400c985 */ /* 0x000be2000c101b38 */
[----:B------:R-:W-:Y:S02]  /*14dd0*/  ISETP.GE.AND P4, PT, R213, UR4, PT ;  /* 0x00000004d5007c0c */ /* 0x000fe4000bf86270 */
[----:B------:R-:W-:Y:S02]  /*14de0*/  @!P2 LEA.HI.X R25, R217, R36, R59, 0x2, P5 ;  /* 0x00000024d919a211 */ /* 0x000fe400028f143b */
[CC--:B0-----:R-:W-:Y:S02]  /*14df0*/  @!P3 LEA R2, P5, R216.reuse, R0.reuse, 0x2 ;  /* 0x00000000d802b211 */ /* 0x0c1fe400078a10ff */
[----:B---3--:R-:W-:Y:S01]  /*14e00*/  @!P0 LEA R8, P6, R215, R0, 0x2 ;  /* 0x00000000d7088211 */ /* 0x008fe200078c10ff */
[----:B------:R-:W-:Y:S01]  /*14e10*/  @!P2 ST.E.64 desc[UR56][R24.64], R54 ;  /* 0x000000361800a985 */ /* 0x000fe2000c101b38 */
[----:B------:R-:W-:-:S02]  /*14e20*/  @!P3 LEA.HI.X R3, R216, R36, R58, 0x2, P5 ;  /* 0x00000024d803b211 */ /* 0x000fc400028f143a */
[----:B------:R-:W-:Y:S02]  /*14e30*/  @!P0 LEA.HI.X R9, R215, R36, R57, 0x2, P6 ;  /* 0x00000024d7098211 */ /* 0x000fe400030f1439 */
[----:B------:R-:W-:Y:S01]  /*14e40*/  @!P1 LEA R12, P5, R214, R0, 0x2 ;  /* 0x00000000d60c9211 */ /* 0x000fe200078a10ff */
[----:B------:R0:W-:Y:S01]  /*14e50*/  @!P3 ST.E.64 desc[UR56][R2.64], R64 ;  /* 0x000000400200b985 */ /* 0x0001e2000c101b38 */
[----:B------:R-:W-:Y:S02]  /*14e60*/  ISETP.GE.AND P2, PT, R212, UR4, PT ;  /* 0x00000004d4007c0c */ /* 0x000fe4000bf46270 */
[----:B------:R-:W-:Y:S01]  /*14e70*/  @!P1 LEA.HI.X R13, R214, R36, R56, 0x2, P5 ;  /* 0x00000024d60d9211 */ /* 0x000fe200028f1438 */
[----:B------:R3:W-:Y:S01]  /*14e80*/  @!P0 ST.E.64 desc[UR56][R8.64], R70 ;  /* 0x0000004608008985 */ /* 0x0007e2000c101b38 */
[----:B------:R-:W-:Y:S02]  /*14e90*/  ISETP.GE.AND P3, PT, R211, UR4, PT ;  /* 0x00000004d3007c0c */ /* 0x000fe4000bf66270 */
[----:B----4-:R-:W-:Y:S01]  /*14ea0*/  @!P4 LEA R10, P0, R213, R0, 0x2 ;  /* 0x00000000d50ac211 */ /* 0x010fe200078010ff */
[----:B------:R4:W-:Y:S01]  /*14eb0*/  @!P1 ST.E.64 desc[UR56][R12.64], R72 ;  /* 0x000000480c009985 */ /* 0x0009e2000c101b38 */
[----:B------:R-:W-:-:S02]  /*14ec0*/  ISETP.GE.AND P1, PT, R210, UR4, PT ;  /* 0x00000004d2007c0c */ /* 0x000fc4000bf26270 */
[----:B------:R-:W-:Y:S02]  /*14ed0*/  @!P4 LEA.HI.X R11, R213, R36, R47, 0x2, P0 ;  /* 0x00000024d50bc211 */ /* 0x000fe400000f142f */
[----:B------:R-:W-:Y:S02]  /*14ee0*/  ISETP.GE.AND P0, PT, R209, UR4, PT ;  /* 0x00000004d1007c0c */ /* 0x000fe4000bf06270 */
[-C--:B------:R-:W-:Y:S01]  /*14ef0*/  @!P2 LEA R14, P6, R212, R0.reuse, 0x2 ;  /* 0x00000000d40ea211 */ /* 0x080fe200078c10ff */
[----:B------:R1:W-:Y:S01]  /*14f00*/  @!P4 ST.E.64 desc[UR56][R10.64], R78 ;  /* 0x0000004e0a00c985 */ /* 0x0003e2000c101b38 */
[----:B------:R-:W-:Y:S02]  /*14f10*/  ISETP.GE.AND P4, PT, R208, UR4, PT ;  /* 0x00000004d0007c0c */ /* 0x000fe4000bf86270 */
[----:B-----5:R-:W-:Y:S02]  /*14f20*/  @!P3 LEA R20, P5, R211, R0, 0x2 ;  /* 0x00000000d314b211 */ /* 0x020fe400078a10ff */
[----:B------:R-:W-:-:S02]  /*14f30*/  @!P2 LEA.HI.X R15, R212, R36, R46, 0x2, P6 ;  /* 0x00000024d40fa211 */ /* 0x000fc400030f142e */
[----:B------:R-:W-:Y:S02]  /*14f40*/  @!P3 LEA.HI.X R21, R211, R36, R45, 0x2, P5 ;  /* 0x00000024d315b211 */ /* 0x000fe400028f142d */
[CC--:B0-----:R-:W-:Y:S01]  /*14f50*/  @!P1 LEA R2, P5, R210.reuse, R0.reuse, 0x2 ;  /* 0x00000000d2029211 */ /* 0x0c1fe200078a10ff */
[----:B------:R0:W-:Y:S01]  /*14f60*/  @!P2 ST.E.64 desc[UR56][R14.64], R80 ;  /* 0x000000500e00a985 */ /* 0x0001e2000c101b38 */
[----:B------:R-:W-:Y:S02]  /*14f70*/  ISETP.GE.AND P2, PT, R207, UR4, PT ;  /* 0x00000004cf007c0c */ /* 0x000fe4000bf46270 */
[----:B---3--:R-:W-:Y:S01]  /*14f80*/  @!P0 LEA R8, P6, R209, R0, 0x2 ;  /* 0x00000000d1088211 */ /* 0x008fe200078c10ff */
[----:B------:R3:W-:Y:S01]  /*14f90*/  @!P3 ST.E.64 desc[UR56][R20.64], R86 ;  /* 0x000000561400b985 */ /* 0x0007e2000c101b38 */
[----:B------:R-:W-:Y:S02]  /*14fa0*/  @!P1 LEA.HI.X R3, R210, R36, R44, 0x2, P5 ;  /* 0x00000024d2039211 */ /* 0x000fe400028f142c */
[----:B------:R-:W-:-:S02]  /*14fb0*/  ISETP.GE.AND P3, PT, R206, UR4, PT ;  /* 0x00000004ce007c0c */ /* 0x000fc4000bf66270 */
[C---:B----4-:R-:W-:Y:S01]  /*14fc0*/  @!P4 LEA R12, P5, R208.reuse, R0, 0x2 ;  /* 0x00000000d00cc211 */ /* 0x050fe200078a10ff */
[----:B------:R4:W-:Y:S01]  /*14fd0*/  @!P1 ST.E.64 desc[UR56][R2.64], R88 ;  /* 0x0000005802009985 */ /* 0x0009e2000c101b38 */
[-C--:B------:R-:W-:Y:S02]  /*14fe0*/  @!P0 LEA.HI.X R9, R209, R36.reuse, R43, 0x2, P6 ;  /* 0x00000024d1098211 */ /* 0x080fe400030f142b */
[----:B------:R-:W-:Y:S02]  /*14ff0*/  @!P4 LEA.HI.X R13, R208, R36, R42, 0x2, P5 ;  /* 0x00000024d00dc211 */ /* 0x000fe400028f142a */
[----:B------:R-:W-:Y:S01]  /*15000*/  ISETP.GE.AND P1, PT, R205, UR4, PT ;  /* 0x00000004cd007c0c */ /* 0x000fe2000bf26270 */
[----:B------:R5:W-:Y:S01]  /*15010*/  @!P0 ST.E.64 desc[UR56][R8.64], R94 ;  /* 0x0000005e08008985 */ /* 0x000be2000c101b38 */
[----:B-1----:R-:W-:-:S03]  /*15020*/  @!P2 LEA R10, P0, R207, R0, 0x2 ;  /* 0x00000000cf0aa211 */ /* 0x002fc600078010ff */
[----:B------:R-:W-:Y:S01]  /*15030*/  @!P4 ST.E.64 desc[UR56][R12.64], R96 ;  /* 0x000000600c00c985 */ /* 0x000fe2000c101b38 */
[----:B------:R-:W-:Y:S02]  /*15040*/  ISETP.GE.AND P4, PT, R204, UR4, PT ;  /* 0x00000004cc007c0c */ /* 0x000fe4000bf86270 */
[C---:B0-----:R-:W-:Y:S02]  /*15050*/  @!P3 LEA R14, P5, R206.reuse, R0, 0x2 ;  /* 0x00000000ce0eb211 */ /* 0x041fe400078a10ff */
[-C--:B------:R-:W-:Y:S02]  /*15060*/  @!P2 LEA.HI.X R11, R207, R36.reuse, R41, 0x2, P0 ;  /* 0x00000024cf0ba211 */ /* 0x080fe400000f1429 */
[----:B------:R-:W-:Y:S02]  /*15070*/  ISETP.GE.AND P0, PT, R203, UR4, PT ;  /* 0x00000004cb007c0c */ /* 0x000fe4000bf06270 */
[----:B------:R-:W-:Y:S01]  /*15080*/  @!P3 LEA.HI.X R15, R206, R36, R40, 0x2, P5 ;  /* 0x00000024ce0fb211 */ /* 0x000fe200028f1428 */
[----:B------:R0:W-:Y:S01]  /*15090*/  @!P2 ST.E.64 desc[UR56][R10.64], R102 ;  /* 0x000000660a00a985 */ /* 0x0001e2000c101b38 */
[----:B---3--:R-:W-:-:S02]  /*150a0*/  @!P1 LEA R20, P6, R205, R0, 0x2 ;  /* 0x00000000cd149211 */ /* 0x008fc400078c10ff */
[----:B------:R-:W-:Y:S01]  /*150b0*/  ISETP.GE.AND P2, PT, R202, UR4, PT ;  /* 0x00000004ca007c0c */ /* 0x000fe2000bf46270 */
[----:B------:R1:W-:Y:S01]  /*150c0*/  @!P3 ST.E.64 desc[UR56][R14.64], R104 ;  /* 0x000000680e00b985 */ /* 0x0003e2000c101b38 */
[----:B------:R-:W-:Y:S02]  /*150d0*/  @!P1 LEA.HI.X R21, R205, R36, R39, 0x2, P6 ;  /* 0x00000024cd159211 */ /* 0x000fe400030f1427 */
[C---:B----4-:R-:W-:Y:S02]  /*150e0*/  @!P4 LEA R2, P3, R204.reuse, R0, 0x2 ;  /* 0x00000000cc02c211 */ /* 0x050fe400078610ff */
[----:B------:R-:W-:Y:S01]  /*150f0*/  ISETP.GE.AND P5, PT, R201, UR4, PT ;  /* 0x00000004c9007c0c */ /* 0x000fe2000bfa6270 */
[----:B------:R3:W-:Y:S01]  /*15100*/  @!P1 ST.E.64 desc[UR56][R20.64], R110 ;  /* 0x0000006e14009985 */ /* 0x0007e2000c101b38 */
[----:B------:R-:W-:Y:S02]  /*15110*/  @!P4 LEA.HI.X R3, R204, R36, R229, 0x2, P3 ;  /* 0x00000024cc03c211 */ /* 0x000fe400018f14e5 */
[----:B------:R-:W-:-:S02]  /*15120*/  ISETP.GE.AND P3, PT, R200, UR4, PT ;  /* 0x00000004c8007c0c */ /* 0x000fc4000bf66270 */
[----:B------:R-:W-:Y:S01]  /*15130*/  ISETP.GE.AND P1, PT, R23, UR4, PT ;  /* 0x0000000417007c0c */ /* 0x000fe2000bf26270 */
[----:B------:R4:W-:Y:S01]  /*15140*/  @!P4 ST.E.64 desc[UR56][R2.64], R112 ;  /* 0x000000700200c985 */ /* 0x0009e2000c101b38 */
[CC--:B-----5:R-:W-:Y:S02]  /*15150*/  @!P0 LEA R8, P6, R203.reuse, R0.reuse, 0x2 ;  /* 0x00000000cb088211 */ /* 0x0e0fe400078c10ff */
[C---:B0-----:R-:W-:Y:S02]  /*15160*/  @!P2 LEA R10, P4, R202.reuse, R0, 0x2 ;  /* 0x00000000ca0aa211 */ /* 0x041fe400078810ff */
[-C--:B------:R-:W-:Y:S02]  /*15170*/  @!P0 LEA.HI.X R9, R203, R36.reuse, R228, 0x2, P6 ;  /* 0x00000024cb098211 */ /* 0x080fe400030f14e4 */
[----:B------:R-:W-:-:S03]  /*15180*/  @!P2 LEA.HI.X R11, R202, R36, R227, 0x2, P4 ;  /* 0x00000024ca0ba211 */ /* 0x000fc600020f14e3 */
[----:B------:R4:W-:Y:S01]  /*15190*/  @!P0 ST.E.64 desc[UR56][R8.64], R118 ;  /* 0x0000007608008985 */ /* 0x0009e2000c101b38 */
[-C--:B------:R-:W-:Y:S02]  /*151a0*/  @!P5 LEA R12, P0, R201, R0.reuse, 0x2 ;  /* 0x00000000c90cd211 */ /* 0x080fe400078010ff */
[CC--:B-1----:R-:W-:Y:S01]  /*151b0*/  @!P3 LEA R14, P4, R200.reuse, R0.reuse, 0x2 ;  /* 0x00000000c80eb211 */ /* 0x0c2fe200078810ff */
[----:B------:R4:W-:Y:S01]  /*151c0*/  @!P2 ST.E.64 desc[UR56][R10.64], R120 ;  /* 0x000000780a00a985 */ /* 0x0009e2000c101b38 */
[----:B---3--:R-:W-:Y:S02]  /*151d0*/  @!P1 LEA R20, P6, R23, R0, 0x2 ;  /* 0x0000000017149211 */ /* 0x008fe400078c10ff */
        /* <DEDUP_REMOVED lines=8> */
[----:B----4-:R-:W-:-:S04]  /*15260*/  LEA R2, P0, R22, R0, 0x2 ;  /* 0x0000000016027211 */ /* 0x010fc800078010ff */
[----:B------:R-:W-:-:S05]  /*15270*/  LEA.HI.X R3, R22, R36, R223, 0x2, P0 ;  /* 0x0000002416037211 */ /* 0x000fca00000f14df */
[----:B------:R0:W-:Y:S01]  /*15280*/  ST.E.64 desc[UR56][R2.64], R6 ;  /* 0x0000000602007985 */ /* 0x0001e2000c101b38 */
[----:B------:R-:W-:Y:S05]  /*15290*/  BRA `(.L_x_5264) ;  /* 0x0000000c00707947 */ /* 0x000fea0003800000 */
.L_x_5255:
        /* <DEDUP_REMOVED lines=30> */
.L_x_5267:
[----:B------:R-:W-:Y:S01]  /*15480*/  USHF.R.S32.HI UR12, URZ, 0x1f, UR42 ;  /* 0x0000001f3f0c7899 */ /* 0x000fe2000801142a */
[----:B------:R-:W-:Y:S01]  /*15490*/  BSSY B1, `(.L_x_5268) ;  /* 0x000003a000017945 */ /* 0x000fe20003800000 */
[----:B------:R-:W-:Y:S02]  /*154a0*/  USHF.R.S32.HI UR18, URZ, 0x1f, UR4 ;  /* 0x0000001f3f127899 */ /* 0x000fe40008011404 */
[----:B------:R-:W-:Y:S02]  /*154b0*/  USEL UR7, UR42, URZ, !UP0 ;  /* 0x0000003f2a077287 */ /* 0x000fe4000c000000 */
[----:B------:R-:W-:Y:S01]  /*154c0*/  USEL UR12, UR12, URZ, !UP0 ;  /* 0x0000003f0c0c7287 */ /* 0x000fe2000c000000 */
[----:B------:R-:W-:Y:S11]  /*154d0*/  @P0 BRA `(.L_x_5269) ;  /* 0x0000000000d40947 */ /* 0x000ff60003800000 */
[----:B------:R-:W0:Y:S01]  /*154e0*/  S2R R3, SR_TID.X ;  /* 0x0000000000037919 */ /* 0x000e220000002100 */
[----:B------:R-:W1:Y:S01]  /*154f0*/  LDC R9, c[0x0][0xbe8] ;  /* 0x0002fa00ff097b82 */ /* 0x000e620000000800 */
[----:B------:R-:W-:Y:S02]  /*15500*/  IMAD.U32 R4, RZ, RZ, UR41 ;  /* 0x00000029ff047e24 */ /* 0x000fe4000f8e00ff */
[----:B-1---5:R-:W-:-:S03]  /*15510*/  IMAD R2, R0, R9, RZ ;  /* 0x0000000900027224 */ /* 0x022fc600078e02ff */
[----:B0-----:R-:W-:-:S04]  /*15520*/  IADD3 R4, R4, -0x80, R3 ;  /* 0xffffff8004047810 */ /* 0x001fc80007ffe003 */
        /* <DEDUP_REMOVED lines=48> */
.L_x_5269:
[----:B------:R-:W-:Y:S05]  /*15830*/  BSYNC B1 ;  /* 0x0000000000017941 */ /* 0x000fea0003800000 */
.L_x_5268:
[----:B------:R-:W-:-:S06]  /*15840*/  UISETP.GT.AND UP0, UPT, UR46, 0x1, UPT ;  /* 0x000000012e00788c */ /* 0x000fcc000bf04270 */
[----:B------:R-:W-:-:S13]  /*15850*/  PLOP3.LUT P0, PT, PT, PT, UP0, 0x80, 0x0 ;  /* 0x000000000000781c */ /* 0x000fda0003f0f008 */
[----:B------:R-:W-:Y:S05]  /*15860*/  @P0 BRA `(.L_x_5264) ;  /* 0x0000000400fc0947 */ /* 0x000fea0003800000 */
[----:B------:R-:W1:Y:S01]  /*15870*/  LDC R11, c[0x0][0xbe8] ;  /* 0x0002fa00ff0b7b82 */ /* 0x000e620000000800 */
[----:B------:R-:W-:Y:S01]  /*15880*/  ULDC.64 UR14, c[0x0][0xaa0] ;  /* 0x0002a800000e7ab9 */ /* 0x000fe20000000a00 */
[----:B------:R-:W-:Y:S01]  /*15890*/  IMAD R2, R19, 0x20, R221 ;  /* 0x0000002013027824 */ /* 0x000fe200078e02dd */
[----:B------:R-:W-:Y:S01]  /*158a0*/  UIMAD UR10, UR18, UR14, URZ ;  /* 0x0000000e120a72a4 */ /* 0x000fe2000f8e023f */
[----:B------:R-:W-:Y:S01]  /*158b0*/  VIADD R8, R221, UR41 ;  /* 0x00000029dd087c36 */ /* 0x000fe20008000000 */
[----:B------:R-:W-:Y:S01]  /*158c0*/  UIMAD.WIDE.U32 UR8, UR4, UR14, URZ ;  /* 0x0000000e040872a5 */ /* 0x000fe2000f8e003f */
[----:B------:R-:W-:Y:S01]  /*158d0*/  VIADD R6, R2, UR41 ;  /* 0x0000002902067c36 */ /* 0x000fe20008000000 */
[----:B------:R-:W-:Y:S01]  /*158e0*/  UIMAD UR10, UR4, UR15, UR10 ;  /* 0x0000000f040a72a4 */ /* 0x000fe2000f8e020a */
[----:B------:R-:W-:Y:S02]  /*158f0*/  BSSY B1, `(.L_x_5270) ;  /* 0x0000040000017945 */ /* 0x000fe40003800000 */
[----:B0-----:R-:W-:Y:S01]  /*15900*/  IMAD.MOV.U32 R5, RZ, RZ, R6 ;  /* 0x000000ffff057224 */ /* 0x001fe200078e0006 */
[----:B------:R-:W-:-:S03]  /*15910*/  UIADD3 UR9, UR9, UR10, URZ ;  /* 0x0000000a09097290 */ /* 0x000fc6000fffe03f */
[----:B------:R-:W-:Y:S02]  /*15920*/  ULDC.64 UR10, c[0x0][0xae8] ;  /* 0x0002ba00000a7ab9 */ /* 0x000fe40000000a00 */
[----:B------:R-:W-:-:S04]  /*15930*/  UIMAD.WIDE.U32 UR8, UR43, UR10, UR8 ;  /* 0x0000000a2b0872a5 */ /* 0x000fc8000f8e0008 */
[----:B------:R-:W-:-:S03]  /*15940*/  UIMAD UR9, UR43, UR11, UR9 ;  /* 0x0000000b2b0972a4 */ /* 0x000fc6000f8e0209 */
[----:B------:R-:W-:Y:S01]  /*15950*/  ULDC.64 UR10, c[0x0][0xaf0] ;  /* 0x0002bc00000a7ab9 */ /* 0x000fe20000000a00 */
[----:B-1----:R-:W-:Y:S01]  /*15960*/  ISETP.NE.AND P0, PT, R11, 0x1, PT ;  /* 0x000000010b00780c */ /* 0x002fe20003f05270 */
[----:B------:R-:W-:Y:S02]  /*15970*/  UIMAD UR12, UR12, UR10, URZ ;  /* 0x0000000a0c0c72a4 */ /* 0x000fe4000f8e023f */
[----:B------:R-:W-:Y:S02]  /*15980*/  UIMAD.WIDE.U32 UR8, UR7, UR10, UR8 ;  /* 0x0000000a070872a5 */ /* 0x000fe4000f8e0008 */
[----:B------:R-:W-:-:S03]  /*15990*/  UIMAD UR4, UR7, UR11, UR12 ;  /* 0x0000000b070472a4 */ /* 0x000fc6000f8e020c */
[----:B------:R-:W-:Y:S01]  /*159a0*/  ULDC.64 UR10, c[0x0][0xae0] ;  /* 0x0002b800000a7ab9 */ /* 0x000fe20000000a00 */
[----:B------:R-:W-:-:S04]  /*159b0*/  UIADD3 UR4, UR9, UR4, URZ ;  /* 0x0000000409047290 */ /* 0x000fc8000fffe03f */
        /* <DEDUP_REMOVED lines=9> */
[----:B------:R-:W-:Y:S02]  /*15a50*/  IMAD R7, R11, R7, R6 ;  /* 0x000000070b077224 */ /* 0x000fe400078e0206 */
[----:B------:R-:W-:Y:S01]  /*15a60*/  IMAD.U32 R2, RZ, RZ, UR8 ;  /* 0x00000008ff027e24 */ /* 0x000fe2000f8e00ff */
[----:B------:R-:W-:Y:S01]  /*15a70*/  ULDC.64 UR8, c[0x0][0xad8] ;  /* 0x0002b60000087ab9 */ /* 0x000fe20000000a00 */
[C---:B------:R-:W-:Y:S01]  /*15a80*/  IMAD R9, R5.reuse, UR11, R4 ;  /* 0x0000000b05097c24 */ /* 0x040fe2000f8e0204 */
[----:B------:R-:W-:Y:S01]  /*15a90*/  SHF.R.S32.HI R4, RZ, 0x1f, R7 ;  /* 0x0000001fff047819 */ /* 0x000fe20000011407 */
[----:B------:R-:W-:-:S04]  /*15aa0*/  IMAD.WIDE.U32 R2, R5, UR10, R2 ;  /* 0x0000000a05027c25 */ /* 0x000fc8000f8e0002 */
[----:B------:R-:W-:Y:S02]  /*15ab0*/  IMAD.IADD R3, R3, 0x1, R9 ;  /* 0x0000000103037824 */ /* 0x000fe400078e0209 */
[----:B------:R-:W-:Y:S02]  /*15ac0*/  IMAD R6, R4, UR8, RZ ;  /* 0x0000000804067c24 */ /* 0x000fe4000f8e02ff */
[----:B-----5:R-:W-:Y:S02]  /*15ad0*/  IMAD R11, R0, R11, RZ ;  /* 0x0000000b000b7224 */ /* 0x020fe400078e02ff */
[C---:B------:R-:W-:Y:S02]  /*15ae0*/  VIADD R4, R8.reuse, 0x40 ;  /* 0x0000004008047836 */ /* 0x040fe40000000000 */
[C---:B------:R-:W-:Y:S01]  /*15af0*/  IMAD R5, R7.reuse, UR9, R6 ;  /* 0x0000000907057c24 */ /* 0x040fe2000f8e0206 */
[-C--:B------:R-:W-:Y:S01]  /*15b00*/  ISETP.GE.AND P2, PT, R8, R11.reuse, PT ;  /* 0x0000000b0800720c */ /* 0x080fe20003f46270 */
[----:B------:R-:W-:Y:S01]  /*15b10*/  IMAD.WIDE.U32 R2, R7, UR8, R2 ;  /* 0x0000000807027c25 */ /* 0x000fe2000f8e0002 */
[----:B------:R-:W-:Y:S01]  /*15b20*/  ULDC.64 UR8, c[0x0][0xa80] ;  /* 0x0002a00000087ab9 */ /* 0x000fe20000000a00 */
[----:B------:R-:W-:-:S02]  /*15b30*/  ISETP.GE.AND P1, PT, R4, R11, PT ;  /* 0x0000000b0400720c */ /* 0x000fc40003f26270 */
[----:B------:R-:W-:Y:S01]  /*15b40*/  IMAD.IADD R3, R3, 0x1, R5 ;  /* 0x0000000103037824 */ /* 0x000fe200078e0205 */
[----:B------:R-:W-:Y:S01]  /*15b50*/  LEA R4, P3, R2, UR8, 0x1 ;  /* 0x0000000802047c11 */ /* 0x000fe2000f8608ff */
[----:B------:R-:W-:Y:S02]  /*15b60*/  VIADD R0, R8, 0x20 ;  /* 0x0000002008007836 */ /* 0x000fe40000000000 */
[----:B------:R-:W-:Y:S01]  /*15b70*/  IMAD.SHL.U32 R7, R19, 0x8, RZ ;  /* 0x0000000813077824 */ /* 0x000fe200078e00ff */
[----:B------:R-:W-:Y:S02]  /*15b80*/  LEA.HI.X R5, R2, UR9, R3, 0x1, P3 ;  /* 0x0000000902057c11 */ /* 0x000fe400098f0c03 */
[----:B------:R-:W-:Y:S01]  /*15b90*/  ISETP.GE.AND P0, PT, R0, R11, PT ;  /* 0x0000000b0000720c */ /* 0x000fe20003f06270 */
[C---:B------:R-:W-:Y:S01]  /*15ba0*/  VIADD R9, R7.reuse, 0x80 ;  /* 0x0000008007097836 */ /* 0x040fe20000000000 */
[----:B------:R0:W1:Y:S01]  /*15bb0*/  SHFL.IDX PT, R2, R4, RZ, 0x181f ;  /* 0x00181fff04027589 */ /* 0x00006200000e0000 */
[----:B------:R-:W-:Y:S01]  /*15bc0*/  VIADD R13, R7, 0x40 ;  /* 0x00000040070d7836 */ /* 0x000fe20000000000 */
[----:B------:R-:W-:-:S02]  /*15bd0*/  SHF.R.S32.HI R12, RZ, 0x1f, R7 ;  /* 0x0000001fff0c7819 */ /* 0x000fc40000011407 */
        /* <DEDUP_REMOVED lines=17> */
.L_x_5271:
[----:B------:R-:W-:Y:S05]  /*15cf0*/  BSYNC B1 ;  /* 0x0000000000017941 */ /* 0x000fea0003800000 */
.L_x_5270:
        /* <DEDUP_REMOVED lines=17> */
.L_x_5273:
[----:B------:R-:W-:Y:S05]  /*15e10*/  BSYNC B1 ;  /* 0x0000000000017941 */ /* 0x000fea0003800000 */
.L_x_5272:
        /* <DEDUP_REMOVED lines=17> */
.L_x_5275:
[----:B------:R-:W-:Y:S05]  /*15f30*/  BSYNC B1 ;  /* 0x0000000000017941 */ /* 0x000fea0003800000 */
.L_x_5274:
        /* <DEDUP_REMOVED lines=18> */
.L_x_5264:
[----:B------:R-:W-:Y:S05]  /*16060*/  BSYNC B0 ;  /* 0x0000000000007941 */ /* 0x000fea0003800000 */
.L_x_5254:
[----:B------:R-:W-:Y:S02]  /*16070*/  ULDC UR4, c[0x0][0xc3c] ;  /* 0x00030f0000047ab9 */ /* 0x000fe40000000800 */
[----:B------:R-:W-:-:S06]  /*16080*/  UISETP.GE.AND UP0, UPT, UR52, UR4, UPT ;  /* 0x000000043400728c */ /* 0x000fcc000bf06270 */
[----:B------:R-:W-:-:S13]  /*16090*/  PLOP3.LUT P0, PT, PT, PT, UP0, 0x80, 0x0 ;  /* 0x000000000000781c */ /* 0x000fda0003f0f008 */
[----:B------:R-:W-:Y:S05]  /*160a0*/  @!P0 BRA `(.L_x_5276) ;  /* 0xfffffeac00e08947 */ /* 0x000fea000383ffff */
[----:B------:R-:W-:Y:S05]  /*160b0*/  EXIT ;  /* 0x000000000000794d */ /* 0x000fea0003800000 */
.L_x_5163:
        /* <DEDUP_REMOVED lines=59> */
.L_x_5280:
        /* <DEDUP_REMOVED lines=38> */
.L_x_5278:
        /* <DEDUP_REMOVED lines=17> */
.L_x_5281:
        /* <DEDUP_REMOVED lines=61> */
.L_x_5282:
        /* <DEDUP_REMOVED lines=63> */
.L_x_5283:
[----:B------:R-:W-:-:S05]  /*16fa0*/  LOP3.LUT R29, RZ, R2, RZ, 0x33, !PT ;  /* 0x00000002ff1d7212 */ /* 0x000fca00078e33ff */
[----:B------:R-:W-:Y:S01]  /*16fb0*/  IMAD.IADD R29, R0, 0x1, R29 ;  /* 0x00000001001d7824 */ /* 0x000fe200078e021d */
[----:B------:R-:W-:Y:S06]  /*16fc0*/  BRA `(.L_x_5284) ;  /* 0x0000000000107947 */ /* 0x000fec0003800000 */
.L_x_5279:
[----:B------:R-:W-:Y:S01]  /*16fd0*/  IMAD.MOV.U32 R28, RZ, RZ, R11 ;  /* 0x000000ffff1c7224 */ /* 0x000fe200078e000b */
[----:B------:R-:W-:Y:S01]  /*16fe0*/  ULDC UR40, c[0x0][0xc3c] ;  /* 0x00030f0000287ab9 */ /* 0x000fe20000000800 */
[----:B------:R-:W-:Y:S02]  /*16ff0*/  IMAD.MOV.U32 R29, RZ, RZ, RZ ;  /* 0x000000ffff1d7224 */ /* 0x000fe400078e00ff */
[----:B------:R-:W-:-:S07]  /*17000*/  IMAD.MOV.U32 R30, RZ, RZ, RZ ;  /* 0x000000ffff1e7224 */ /* 0x000fce00078e00ff */
.L_x_5284:
[----:B------:R-:W-:Y:S01]  /*17010*/  ISETP.NE.AND P0, PT, R7, RZ, PT ;  /* 0x000000ff0700720c */ /* 0x000fe20003f05270 */
[----:B------:R-:W-:-:S12]  /*17020*/  IMAD.U32 R31, RZ, RZ, UR40 ;  /* 0x00000028ff1f7e24 */ /* 0x000fd8000f8e00ff */
[----:B------:R-:W0:Y:S01]  /*17030*/  @!P0 S2R R3, SR_CgaCtaId ;  /* 0x0000000000038919 */ /* 0x000e220000008800 */
[----:B------:R-:W-:-:S04]  /*17040*/  @!P0 MOV R0, 0x400 ;  /* 0x0000040000008802 */ /* 0x000fc80000000f00 */
[----:B0-----:R-:W-:-:S05]  /*17050*/  @!P0 LEA R0, R3, R0, 0x18 ;  /* 0x0000000003008211 */ /* 0x001fca00078ec0ff */
[----:B------:R0:W-:Y:S01]  /*17060*/  @!P0 STS.128 [R0+0x2a8d0], R28 ;  /* 0x02a8d01c00008388 */ /* 0x0001e20000000c00 */
[----:B------:R-:W-:Y:S06]  /*17070*/  BAR.ARV 0x5, 0x180 ;  /* 0x0146000000007b1d */ /* 0x000fec0000002000 */
.L_x_5277:
        /* <DEDUP_REMOVED lines=9> */
[----:B------:R-:W-:Y:S01]  /*17110*/  MOV R18, 0x400 ;  /* 0x0000040000127802 */ /* 0x000fe20000000f00 */
[----:B------:R-:W-:Y:S01]  /*17120*/  IMAD.MOV.U32 R24, RZ, RZ, 0x1 ;  /* 0x00000001ff187424 */ /* 0x000fe200078e00ff */
[----:B------:R-:W-:Y:S01]  /*17130*/  STL [R1+0x8], RZ ;  /* 0x000008ff01007387 */ /* 0x000fe20000100800 */
[----:B------:R-:W-:Y:S01]  /*17140*/  IMAD.MOV.U32 R22, RZ, RZ, RZ ;  /* 0x000000ffff167224 */ /* 0x000fe200078e00ff */
[----:B------:R-:W-:Y:S02]  /*17150*/  ULOP3.LUT UR43, UR44, 0x2, URZ, 0xfc, !UPT ;  /* 0x000000022c2b7892 */ /* 0x000fe4000f8efc3f */
[----:B------:R-:W-:Y:S01]  /*17160*/  ULOP3.LUT UR45, UR44, 0x1, URZ, 0xfc, !UPT ;  /* 0x000000012c2d7892 */ /* 0x000fe2000f8efc3f */
[----:B------:R-:W-:Y:S01]  /*17170*/  ULDC UR46, c[0x0][0xc] ;  /* 0x00000300002e7ab9 */ /* 0x000fe20000000800 */
[----:B--2---:R-:W-:-:S05]  /*17180*/  IMAD.U32 R33, RZ, RZ, UR4 ;  /* 0x00000004ff217e24 */ /* 0x004fca000f8e00ff */
[----:B------:R-:W-:Y:S01]  /*17190*/  LEA R18, R33, R18, 0x18 ;  /* 0x0000001221127211 */ /* 0x000fe200078ec0ff */
[C---:B-1----:R-:W-:Y:S01]  /*171a0*/  IMAD.SHL.U32 R17, R11.reuse, 0x40, RZ ;  /* 0x000000400b117824 */ /* 0x042fe200078e00ff */
[----:B0-----:R-:W-:Y:S01]  /*171b0*/  SHF.R.U32.HI R0, RZ, 0x1, R11 ;  /* 0x00000001ff007819 */ /* 0x001fe2000001160b */
[C---:B------:R-:W-:Y:S01]  /*171c0*/  IMAD.SHL.U32 R2, R11.reuse, 0x80, RZ ;  /* 0x000000800b027824 */ /* 0x040fe200078e00ff */
[C---:B------:R-:W-:Y:S01]  /*171d0*/  LOP3.LUT R10, R11.reuse, 0x7f, RZ, 0xc0, !PT ;  /* 0x0000007f0b0a7812 */ /* 0x040fe200078ec0ff */
[----:B------:R-:W-:Y:S01]  /*171e0*/  IMAD.SHL.U32 R7, R11, 0x10, RZ ;  /* 0x000000100b077824 */ /* 0x000fe200078e00ff */
[----:B------:R-:W-:Y:S01]  /*171f0*/  LOP3.LUT R3, R17, 0x180, RZ, 0xc0, !PT ;  /* 0x0000018011037812 */ /* 0x000fe200078ec0ff */
[----:B------:R-:W-:Y:S01]  /*17200*/  IMAD.SHL.U32 R9, R11, 0x2, RZ ;  /* 0x000000020b097824 */ /* 0x000fe200078e00ff */
[C---:B------:R-:W-:Y:S02]  /*17210*/  LOP3.LUT R4, R2.reuse, 0x380, RZ, 0xc0, !PT ;  /* 0x0000038002047812 */ /* 0x040fe400078ec0ff */
[----:B------:R-:W-:Y:S01]  /*17220*/  LOP3.LUT R0, R3, 0x30, R0, 0xf8, !PT ;  /* 0x0000003003007812 */ /* 0x000fe200078ef800 */
[----:B------:R-:W-:Y:S01]  /*17230*/  IMAD.SHL.U32 R3, R11, 0x8, RZ ;  /* 0x000000080b037824 */ /* 0x000fe200078e00ff */
[----:B------:R-:W-:-:S02]  /*17240*/  LOP3.LUT R2, R2, 0x400, RZ, 0xc0, !PT ;  /* 0x0000040002027812 */ /* 0x000fc400078ec0ff */
[----:B------:R-:W-:Y:S02]  /*17250*/  SHF.R.U32.HI R5, RZ, 0x5, R10 ;  /* 0x00000005ff057819 */ /* 0x000fe4000001160a */
[----:B------:R-:W-:Y:S02]  /*17260*/  LOP3.LUT R8, R7, 0x40, RZ, 0xc0, !PT ;  /* 0x0000004007087812 */ /* 0x000fe400078ec0ff */
[----:B------:R-:W-:Y:S01]  /*17270*/  LOP3.LUT R4, R4, 0x10, R11, 0xf8, !PT ;  /* 0x0000001004047812 */ /* 0x000fe200078ef80b */
[----:B------:R-:W-:Y:S01]  /*17280*/  IMAD R2, R5, 0x800, R2 ;  /* 0x0000080005027824 */ /* 0x000fe200078e0202 */
[----:B------:R-:W-:Y:S01]  /*17290*/  R2P PR, R11, 0x6 ;  /* 0x000000060b007804 */ /* 0x000fe20000000000 */
[----:B------:R-:W-:Y:S01]  /*172a0*/  IMAD R37, R5, 0x200, R8 ;  /* 0x0000020005257824 */ /* 0x000fe200078e0208 */
[----:B------:R-:W-:Y:S02]  /*172b0*/  LOP3.LUT R5, R4, 0x70, R7, 0x78, !PT ;  /* 0x0000007004057812 */ /* 0x000fe400078e7807 */
[----:B------:R-:W-:Y:S01]  /*172c0*/  LOP3.LUT R0, R0, 0x30, R3, 0x78, !PT ;  /* 0x0000003000007812 */ /* 0x000fe200078e7803 */
[----:B------:R-:W-:Y:S01]  /*172d0*/  IMAD.MOV.U32 R3, RZ, RZ, 0x20 ;  /* 0x00000020ff037424 */ /* 0x000fe200078e00ff */
[----:B------:R-:W-:Y:S01]  /*172e0*/  LOP3.LUT R6, R7, 0x1b0, RZ, 0xc0, !PT ;  /* 0x000001b007067812 */ /* 0x000fe200078ec0ff */
[----:B------:R-:W-:Y:S01]  /*172f0*/  IMAD.IADD R36, R2, 0x1, R5 ;  /* 0x0000000102247824 */ /* 0x000fe200078e0205 */
[----:B------:R-:W-:Y:S01]  /*17300*/  LOP3.LUT R17, R0, 0x640, R17, 0xf8, !PT ;  /* 0x0000064000117812 */ /* 0x000fe200078ef811 */
[----:B------:R-:W-:Y:S01]  /*17310*/  IMAD.SHL.U32 R0, R11, 0x20, RZ ;  /* 0x000000200b007824 */ /* 0x000fe200078e00ff */
[----:B------:R-:W-:Y:S01]  /*17320*/  LOP3.LUT R6, R6, 0x30, R9, 0x78, !PT ;  /* 0x0000003006067812 */ /* 0x000fe200078e7809 */
[C---:B------:R-:W-:Y:S01]  /*17330*/  VIADD R34, R36.reuse, 0x40 ;  /* 0x0000004024227836 */ /* 0x040fe20000000000 */
[----:B------:R-:W-:Y:S01]  /*17340*/  SEL R3, R3, 0xffffffe0, !P1 ;  /* 0xffffffe003037807 */ /* 0x000fe20004800000 */
[----:B------:R-:W-:Y:S01]  /*17350*/  @P2 VIADD R34, R36, 0xffffffc0 ;  /* 0xffffffc024222836 */ /* 0x000fe20000000000 */
[----:B------:R-:W-:Y:S01]  /*17360*/  LOP3.LUT R0, R0, 0x60, RZ, 0xc0, !PT ;  /* 0x0000006000007812 */ /* 0x000fe200078ec0ff */
[----:B------:R-:W-:Y:S01]  /*17370*/  IMAD.IADD R37, R6, 0x1, R37 ;  /* 0x0000000106257824 */ /* 0x000fe200078e0225 */
[----:B------:R-:W-:Y:S01]  /*17380*/  SHF.R.U32.HI R2, RZ, 0x2, R10 ;  /* 0x00000002ff027819 */ /* 0x000fe2000001160a */
[----:B------:R-:W-:Y:S01]  /*17390*/  IMAD.IADD R35, R3, 0x1, R36 ;  /* 0x0000000103237824 */ /* 0x000fe200078e0224 */
[----:B------:R-:W-:Y:S01]  /*173a0*/  LOP3.LUT R32, R7, 0x30, RZ, 0xc0, !PT ;  /* 0x0000003007207812 */ /* 0x000fe200078ec0ff */
[----:B------:R-:W-:Y:S01]  /*173b0*/  IMAD.IADD R3, R3, 0x1, R34 ;  /* 0x0000000103037824 */ /* 0x000fe200078e0222 */
[----:B------:R-:W-:Y:S01]  /*173c0*/  LOP3.LUT R0, R2, R0, RZ, 0xfc, !PT ;  /* 0x0000000002007212 */ /* 0x000fe200078efcff */
[----:B------:R-:W-:Y:S01]  /*173d0*/  IMAD.IADD R0, R18, 0x1, R37 ;  /* 0x0000000112007824 */ /* 0x000fe200078e0225 */
[----:B------:R-:W-:-:S02]  /*173e0*/  LOP3.LUT R2, R32, 0x80, RZ, 0xfc, !PT ;  /* 0x0000008020027812 */ /* 0x000fc400078efcff */
[----:B------:R0:W-:Y:S01]  /*173f0*/  STL [R1], R3 ;  /* 0x0000000301007387 */ /* 0x0001e20000100800 */
[C---:B------:R-:W-:Y:S02]  /*17400*/  LOP3.LUT R2, R17.reuse, 0x4800, RZ, 0xfc, !PT ;  /* 0x0000480011027812 */ /* 0x040fe400078efcff */
[C---:B------:R-:W-:Y:S01]  /*17410*/  LOP3.LUT R2, R17.reuse, 0x3800, RZ, 0xfc, !PT ;  /* 0x0000380011027812 */ /* 0x040fe200078efcff */
[----:B------:R1:W-:Y:S01]  /*17420*/  STL [R1+0x4], R0 ;  /* 0x0000040001007387 */ /* 0x0003e20000100800 */
[----:B0-----:R-:W-:Y:S02]  /*17430*/  LOP3.LUT R3, R32, 0x40, RZ, 0xfc, !PT ;  /* 0x0000004020037812 */ /* 0x001fe400078efcff */
[C---:B------:R-:W-:Y:S02]  /*17440*/  LOP3.LUT R3, R17.reuse, 0x2800, RZ, 0xfc, !PT ;  /* 0x0000280011037812 */ /* 0x040fe400078efcff */
[C---:B-1----:R-:W-:Y:S02]  /*17450*/  LOP3.LUT R0, R17.reuse, 0x3000, RZ, 0xfc, !PT ;  /* 0x0000300011007812 */ /* 0x042fe400078efcff */
[----:B------:R-:W-:-:S02]  /*17460*/  LOP3.LUT R3, R17, 0x5000, RZ, 0xfc, !PT ;  /* 0x0000500011037812 */ /* 0x000fc400078efcff */
[----:B------:R-:W-:-:S07]  /*17470*/  LOP3.LUT R0, R17, 0x5800, RZ, 0xfc, !PT ;  /* 0x0000580011007812 */ /* 0x000fce00078efcff */
.L_x_5367:
        /* <DEDUP_REMOVED lines=21> */
[----:B------:R-:W-:-:S02]  /*175d0*/  IMAD.U32 R2, RZ, RZ, UR4 ;  /* 0x00000004ff027e24 */ /* 0x000fc4000f8e00ff */
[----:B------:R-:W-:Y:S01]  /*175e0*/  IMAD.U32 R3, RZ, RZ, UR5 ;  /* 0x00000005ff037e24 */ /* 0x000fe2000f8e00ff */
[----:B------:R-:W-:-:S04]  /*175f0*/  @UP2 ULDC.64 UR4, c[0x0][0xa18] ;  /* 0x0002860000042ab9 */ /* 0x000fc80000000a00 */
[----:B0-2---:R0:W2:Y:S01]  /*17600*/  @P0 LDG.E R0, desc[UR56][R2.64] ;  /* 0x0000003802000981 */ /* 0x0050a2000c1e1900 */
        /* <DEDUP_REMOVED lines=19> */
[----:B-1----:R-:W-:-:S14]  /*17740*/  @P1 BRA `(.L_x_5286) ;  /* 0x00000000002c1947 */ /* 0x002fdc0003800000 */
        /* <DEDUP_REMOVED lines=11> */
.L_x_5286:
        /* <DEDUP_REMOVED lines=8> */
.L_x_5287:
        /* <DEDUP_REMOVED lines=13> */
.L_x_5288:
        /* <DEDUP_REMOVED lines=31> */
.L_x_5290:
[----:B------:R-:W-:-:S11]  /*17b40*/  UISETP.NE.AND UP0, UPT, UR5, 0x1, UPT ;  /* 0x000000010500788c */ /* 0x000fd6000bf05270 */
[----:B------:R-:W-:Y:S02]  /*17b50*/  @UP0 ULDC.64 UR8, c[0x0][0x9e8] ;  /* 0x00027a0000080ab9 */ /* 0x000fe40000000a00 */
[----:B------:R-:W-:-:S04]  /*17b60*/  UIMAD.WIDE.U32 UR6, UR4, UR8, URZ ;  /* 0x00000008040672a5 */ /* 0x000fc8000f8e003f */
[----:B------:R-:W-:-:S12]  /*17b70*/  @UP0 USHF.R.U32.HI UR4, URZ, UR9, UR7 ;  /* 0x000000093f040299 */ /* 0x000fd80008011607 */
.L_x_5291:
[----:B------:R-:W-:-:S06]  /*17b80*/  UIMAD UR4, UR4, UR5, UR5 ;  /* 0x00000005040472a4 */ /* 0x000fcc000f8e0205 */
[----:B------:R-:W-:-:S07]  /*17b90*/  VIMNMX R0, R0, UR4, PT ;  /* 0x0000000400007c48 */ /* 0x000fce000bfe0100 */
.L_x_5289:
        /* <DEDUP_REMOVED lines=29> */
.L_x_5293:
[----:B------:R-:W-:-:S11]  /*17d70*/  UISETP.NE.AND UP0, UPT, UR5, 0x1, UPT ;  /* 0x000000010500788c */ /* 0x000fd6000bf05270 */
[----:B------:R-:W-:Y:S02]  /*17d80*/  @UP0 ULDC.64 UR10, c[0x0][0x9e8] ;  /* 0x00027a00000a0ab9 */ /* 0x000fe40000000a00 */
[----:B------:R-:W-:-:S04]  /*17d90*/  UIMAD.WIDE.U32 UR6, UR9, UR10, URZ ;  /* 0x0000000a090672a5 */ /* 0x000fc8000f8e003f */
[----:B------:R-:W-:-:S12]  /*17da0*/  @UP0 USHF.R.U32.HI UR9, URZ, UR11, UR7 ;  /* 0x0000000b3f090299 */ /* 0x000fd80008011607 */
.L_x_5294:
[----:B------:R-:W-:-:S04]  /*17db0*/  UIMAD UR5, UR9, UR5, URZ ;  /* 0x00000005090572a4 */ /* 0x000fc8000f8e023f */
[----:B------:R-:W-:-:S04]  /*17dc0*/  UISETP.LT.AND UP0, UPT, UR4, UR5, UPT ;  /* 0x000000050400728c */ /* 0x000fc8000bf01270 */
[----:B------:R-:W-:-:S12]  /*17dd0*/  USEL UR4, UR4, UR5, !UP0 ;  /* 0x0000000504047287 */ /* 0x000fd8000c000000 */
.L_x_5292:
        /* <DEDUP_REMOVED lines=50> */
.L_x_5295:
        /* <DEDUP_REMOVED lines=23> */
.L_x_5297:
        /* <DEDUP_REMOVED lines=20> */
.L_x_5300:
[----:B------:R-:W-:Y:S05]  /*183b0*/  BSYNC B6 ;  /* 0x0000000000067941 */ /* 0x000fea0003800000 */
.L_x_5299:
        /* <DEDUP_REMOVED lines=22> */
.L_x_5302:
[----:B------:R-:W-:Y:S05]  /*18520*/  BSYNC B6 ;  /* 0x0000000000067941 */ /* 0x000fea0003800000 */
.L_x_5301:
        /* <DEDUP_REMOVED lines=20> */
.L_x_5304:
[----:B------:R-:W-:Y:S05]  /*18670*/  BSYNC B6 ;  /* 0x0000000000067941 */ /* 0x000fea0003800000 */
.L_x_5303:
        /* <DEDUP_REMOVED lines=19> */
.L_x_5306:
[----:B------:R-:W-:Y:S05]  /*187b0*/  BSYNC B6 ;  /* 0x0000000000067941 */ /* 0x000fea0003800000 */
.L_x_5305:
[----:B------:R-:W-:Y:S01]  /*187c0*/  ULDC.64 UR4, c[0x0][0x9f8] ;  /* 0x00027e0000047ab9 */ /* 0x000fe20000000a00 */
[----:B------:R-:W-:Y:S01]  /*187d0*/  IMAD.U32 R25, RZ, RZ, UR40 ;  /* 0x00000028ff197e24 */ /* 0x000fe2000f8e00ff */
[----:B------:R-:W-:Y:S01]  /*187e0*/  UISETP.NE.U32.AND UP0, UPT, UR4, URZ, UPT ;  /* 0x0000003f0400728c */ /* 0x000fe2000bf05070 */
[----:B------:R-:W0:Y:S01]  /*187f0*/  S2R R21, SR_TID.X ;  /* 0x0000000000157919 */ /* 0x000e220000002100 */
[----:B------:R-:W1:Y:S02]  /*18800*/  LDC R8, c[0x0][0x430] ;  /* 0x00010c00ff087b82 */ /* 0x000e640000000800 */
[----:B------:R-:W-:Y:S01]  /*18810*/  UISETP.NE.AND.EX UP0, UPT, UR5, URZ, UPT, UP0 ;  /* 0x0000003f0500728c */ /* 0x000fe2000bf05300 */
[----:B------:R-:W2:Y:S05]  /*18820*/  S2R R20, SR_TID.X ;  /* 0x0000000000147919 */ /* 0x000eaa0000002100 */
[----:B------:R-:W-:Y:S01]  /*18830*/  PLOP3.LUT P0, PT, PT, PT, UP0, 0x80, 0x0 ;  /* 0x000000000000781c */ /* 0x000fe20003f0f008 */
[----:B------:R-:W3:Y:S04]  /*18840*/  LDC R31, c[0x0][0x2f4] ;  /* 0x0000bd00ff1f7b82 */ /* 0x000ee80000000800 */
[----:B------:R-:W-:-:S02]  /*18850*/  @UP0 ULDC.64 UR4, c[0x0][0x9f8] ;  /* 0x00027e0000040ab9 */ /* 0x000fc40000000a00 */
[----:B------:R-:W-:-:S06]  /*18860*/  @UP0 UIMAD.WIDE UR4, UR40, 0x4, UR4 ;  /* 0x00000004280408a5 */ /* 0x000fcc000f8e0204 */
[----:B------:R-:W-:Y:S02]  /*18870*/  IMAD.U32 R2, RZ, RZ, UR4 ;  /* 0x00000004ff027e24 */ /* 0x000fe4000f8e00ff */
[----:B------:R-:W-:-:S05]  /*18880*/  IMAD.U32 R3, RZ, RZ, UR5 ;  /* 0x00000005ff037e24 */ /* 0x000fca000f8e00ff */
[----:B------:R4:W4:Y:S01]  /*18890*/  @P0 LDG.E R25, desc[UR56][R2.64] ;  /* 0x0000003802190981 */ /* 0x000922000c1e1900 */
[----:B-1----:R-:W-:Y:S01]  /*188a0*/  ISETP.NE.AND P1, PT, R8, 0x1, PT ;  /* 0x000000010800780c */ /* 0x002fe20003f25270 */
[----:B0-----:R-:W-:Y:S01]  /*188b0*/  IMAD.SHL.U32 R21, R21, 0x20, RZ ;  /* 0x0000002015157824 */ /* 0x001fe200078e00ff */
[----:B------:R-:W-:Y:S02]  /*188c0*/  LEA R0, R27, 0xffffff80, 0x7 ;  /* 0xffffff801b007811 */ /* 0x000fe400078e38ff */
[----:B------:R-:W-:Y:S02]  /*188d0*/  LOP3.LUT R16, R16, 0xffffffef, RZ, 0xc0, !PT ;  /* 0xffffffef10107812 */ /* 0x000fe400078ec0ff */
[----:B--2---:R-:W-:Y:S02]  /*188e0*/  LOP3.LUT R20, R20, 0x7f, RZ, 0xc0, !PT ;  /* 0x0000007f14147812 */ /* 0x004fe400078ec0ff */
[----:B------:R-:W-:Y:S02]  /*188f0*/  LOP3.LUT R21, R21, 0x60, RZ, 0xc0, !PT ;  /* 0x0000006015157812 */ /* 0x000fe400078ec0ff */
[----:B------:R-:W-:-:S03]  /*18900*/  SHF.R.U32.HI R20, RZ, 0x2, R20 ;  /* 0x00000002ff147819 */ /* 0x000fc60000011614 */
[----:B------:R-:W0:Y:S01]  /*18910*/  @P1 LDC R7, c[0x0][0x434] ;  /* 0x00010d00ff071b82 */ /* 0x000e220000000800 */
[----:B---3--:R-:W-:Y:S02]  /*18920*/  ISETP.GE.AND P3, PT, R32, R31, PT ;  /* 0x0000001f2000720c */ /* 0x008fe40003f66270 */
[----:B------:R-:W-:Y:S02]  /*18930*/  LOP3.LUT R5, R0, R20, R21, 0xfe, !PT ;  /* 0x0000001400057212 */ /* 0x000fe400078efe15 */
[----:B------:R-:W-:Y:S02]  /*18940*/  @P1 LOP3.LUT R16, R16, 0x10, RZ, 0xfc, !PT ;  /* 0x0000001010101812 */ /* 0x000fe400078efcff */
[C---:B------:R-:W-:Y:S01]  /*18950*/  ISETP.GE.AND P0, PT, R5.reuse, UR36, PT ;  /* 0x0000002405007c0c */ /* 0x040fe2000bf06270 */
[----:B------:R-:W1:Y:S01]  /*18960*/  @P1 LDC R4, c[0x0][0x438] ;  /* 0x00010e00ff041b82 */ /* 0x000e620000000800 */
[----:B------:R-:W-:-:S04]  /*18970*/  VIADD R5, R5, UR38 ;  /* 0x0000002605057c36 */ /* 0x000fc80008000000 */
[----:B------:R-:W-:-:S07]  /*18980*/  IMAD.MOV.U32 R6, RZ, RZ, R5 ;  /* 0x000000ffff067224 */ /* 0x000fce00078e0005 */
[----:B----4-:R-:W2:Y:S01]  /*18990*/  @!P0 LDC.64 R2, c[0x0][0x428] ;  /* 0x00010a00ff028b82 */ /* 0x010ea20000000a00 */
[----:B0-----:R-:W-:-:S05]  /*189a0*/  @P1 IMAD.HI.U32 R7, R5, R7, RZ ;  /* 0x0000000705071227 */ /* 0x001fca00078e00ff */
[----:B-1----:R-:W-:-:S04]  /*189b0*/  @P1 SHF.R.U32.HI R6, RZ, R4, R7 ;  /* 0x00000004ff061219 */ /* 0x002fc80000011607 */
[--C-:B------:R-:W-:Y:S01]  /*189c0*/  @!P0 SHF.R.S32.HI R7, RZ, 0x1f, R6.reuse ;  /* 0x0000001fff078819 */ /* 0x100fe20000011406 */
[----:B------:R-:W-:-:S04]  /*189d0*/  IMAD.MOV R4, RZ, RZ, -R6 ;  /* 0x000000ffff047224 */ /* 0x000fc800078e0a06 */
[----:B------:R-:W-:Y:S01]  /*189e0*/  IMAD R5, R8, R4, R5 ;  /* 0x0000000408057224 */ /* 0x000fe200078e0205 */
[----:B------:R-:W-:Y:S02]  /*189f0*/  LOP3.LUT R21, R32, 0x40, RZ, 0xfc, !PT ;  /* 0x0000004020157812 */ /* 0x000fe400078efcff */
[----:B------:R-:W-:Y:S01]  /*18a00*/  LOP3.LUT R16, R16, 0xfffffffb, RZ, 0xc0, !PT ;  /* 0xfffffffb10107812 */ /* 0x000fe200078ec0ff */
[----:B------:R-:W-:-:S03]  /*18a10*/  IMAD.U32 R8, RZ, RZ, UR43 ;  /* 0x0000002bff087e24 */ /* 0x000fc6000f8e00ff */
[----:B------:R-:W-:Y:S02]  /*18a20*/  @P3 LOP3.LUT R16, R16, 0x4, RZ, 0xfc, !PT ;  /* 0x0000000410103812 */ /* 0x000fe400078efcff */
[----:B------:R-:W-:Y:S02]  /*18a30*/  ISETP.NE.AND P2, PT, R8, 0x3, PT ;  /* 0x000000030800780c */ /* 0x000fe40003f45270 */
[----:B------:R-:W-:Y:S02]  /*18a40*/  LOP3.LUT R16, R16, 0xfffffff7, RZ, 0xc0, !PT ;  /* 0xfffffff710107812 */ /* 0x000fe400078ec0ff */
[----:B------:R-:W-:Y:S02]  /*18a50*/  LOP3.LUT R20, R32, 0x80, RZ, 0xfc, !PT ;  /* 0x0000008020147812 */ /* 0x000fe400078efcff */
[----:B------:R-:W-:Y:S01]  /*18a60*/  LOP3.LUT R16, R16, 0xfffffffd, RZ, 0xc0, !PT ;  /* 0xfffffffd10107812 */ /* 0x000fe200078ec0ff */
[----:B------:R-:W-:Y:S01]  /*18a70*/  UMOV UR4, 0xffffffff ;  /* 0xffffffff00047882 */ /* 0x000fe20000000000 */
[----:B------:R-:W-:Y:S01]  /*18a80*/  SHF.R.S32.HI R29, RZ, 0x1f, R25 ;  /* 0x0000001fff1d7819 */ /* 0x000fe20000011419 */
[----:B--2---:R-:W-:-:S04]  /*18a90*/  @!P0 IMAD.WIDE.U32 R6, R25, R2, R6 ;  /* 0x0000000219068225 */ /* 0x004fc800078e0006 */
[----:B------:R-:W-:-:S04]  /*18aa0*/  @!P0 IMAD R4, R29, R2, RZ ;  /* 0x000000021d048224 */ /* 0x000fc800078e02ff */
[----:B------:R-:W-:Y:S02]  /*18ab0*/  @!P0 IMAD R4, R25, R3, R4 ;  /* 0x0000000319048224 */ /* 0x000fe400078e0204 */
[----:B------:R-:W0:Y:S02]  /*18ac0*/  @!P0 LDC.64 R2, c[0x0][0x418] ;  /* 0x00010600ff028b82 */ /* 0x000e240000000a00 */
[----:B------:R-:W-:Y:S01]  /*18ad0*/  @!P0 IMAD.IADD R4, R7, 0x1, R4 ;  /* 0x0000000107048824 */ /* 0x000fe200078e0204 */
[----:B0-----:R-:W-:-:S04]  /*18ae0*/  @!P0 LEA R2, P1, R6, R2, 0x2 ;  /* 0x0000000206028211 */ /* 0x001fc800078210ff */
[----:B------:R-:W-:Y:S01]  /*18af0*/  @!P0 LEA.HI.X R3, R6, R3, R4, 0x2, P1 ;  /* 0x0000000306038211 */ /* 0x000fe200008f1404 */
[----:B------:R-:W-:Y:S01]  /*18b00*/  IMAD.MOV.U32 R6, RZ, RZ, RZ ;  /* 0x000000ffff067224 */ /* 0x000fe200078e00ff */
[----:B------:R-:W-:-:S05]  /*18b10*/  ISETP.GE.AND P1, PT, R21, R31, PT ;  /* 0x0000001f1500720c */ /* 0x000fca0003f26270 */
[----:B------:R0:W5:Y:S01]  /*18b20*/  @!P0 LDG.E R6, desc[UR56][R2.64] ;  /* 0x0000003802068981 */ /* 0x000162000c1e1900 */
[----:B------:R-:W-:-:S07]  /*18b30*/  ISETP.GE.AND P0, PT, R20, R31, PT ;  /* 0x0000001f1400720c */ /* 0x000fce0003f06270 */
[----:B------:R-:W-:-:S04]  /*18b40*/  @P1 LOP3.LUT R16, R16, 0x2, RZ, 0xfc, !PT ;  /* 0x0000000210101812 */ /* 0x000fc800078efcff */
[----:B------:R-:W-:-:S04]  /*18b50*/  @P2 LOP3.LUT R16, R16, 0x8, RZ, 0xfc, !PT ;  /* 0x0000000810102812 */ /* 0x000fc800078efcff */
[----:B------:R-:W-:-:S04]  /*18b60*/  LOP3.LUT R16, R16, 0xfffffffe, RZ, 0xc0, !PT ;  /* 0xfffffffe10107812 */ /* 0x000fc800078ec0ff */
[----:B------:R-:W-:Y:S01]  /*18b70*/  @P0 LOP3.LUT R16, R16, 0x1, RZ, 0xfc, !PT ;  /* 0x0000000110100812 */ /* 0x000fe200078efcff */
[----:B0-----:R-:W-:Y:S06]  /*18b80*/  BRA.DIV UR4, `(.L_x_5307) ;  /* 0x0000004e04407947 */ /* 0x001fec000b800000 */
.L_x_5387:
[----:B------:R-:W-:Y:S01]  /*18b90*/  LOP3.LUT R23, R30, 0xffff, RZ, 0xc0, !PT ;  /* 0x0000ffff1e177812 */ /* 0x000fe200078ec0ff */
[----:B------:R-:W-:Y:S06]  /*18ba0*/  @!P2 BRA `(.L_x_5308) ;  /* 0x000000000004a947 */ /* 0x000fec0003800000 */
[----:B------:R-:W-:Y:S01]  /*18bb0*/  BPT.TRAP 0x1 ;  /* 0x000000040000795c */ /* 0x000fe20000300000 */
.L_x_5308:
[----:B------:R-:W-:Y:S01]  /*18bc0*/  IMAD R4, R22, 0x8, R18 ;  /* 0x0000000816047824 */ /* 0x000fe200078e0212 */
[----:B------:R-:W-:Y:S01]  /*18bd0*/  SHF.L.U32 R30, R24, 0x1f, RZ ;  /* 0x0000001f181e7819 */ /* 0x000fe200000006ff */
[----:B------:R-:W-:Y:S01]  /*18be0*/  BSSY B0, `(.L_x_5309) ;  /* 0x0000004000007945 */ /* 0x000fe20003800000 */
[----:B------:R-:W-:Y:S02]  /*18bf0*/  SHF.R.S32.HI R20, RZ, 0x1f, R5 ;  /* 0x0000001fff147819 */ /* 0x000fe40000011405 */
[----:B------:R-:W0:Y:S02]  /*18c00*/  SYNCS.PHASECHK.TRANS64.TRYWAIT P0, [R4+URZ+0x2a880], R30 ;  /* 0x02a8801e040075a7 */ /* 0x000e24000800017f */
[----:B0-----:R-:W-:Y:S05]  /*18c10*/  @!P0 BRA `(.L_x_5310) ;  /* 0x0000004c00488947 */ /* 0x001fea0003800000 */
.L_x_5388:
[----:B------:R-:W-:Y:S05]  /*18c20*/  BSYNC B0 ;  /* 0x0000000000007941 */ /* 0x000fea0003800000 */
.L_x_5309:
[----:B------:R-:W1:Y:S01]  /*18c30*/  S2R R8, SR_TID.X ;  /* 0x0000000000087919 */ /* 0x000e620000002100 */
[----:B------:R-:W-:Y:S01]  /*18c40*/  ULDC.64 UR4, c[0x0][0x328] ;  /* 0x0000ca0000047ab9 */ /* 0x000fe20000000a00 */
[----:B-----5:R-:W-:Y:S01]  /*18c50*/  SHF.R.S32.HI R21, RZ, 0x1f, R6 ;  /* 0x0000001fff157819 */ /* 0x020fe20000011406 */
[----:B------:R-:W-:Y:S01]  /*18c60*/  IMAD R7, R20, UR4, RZ ;  /* 0x0000000414077c24 */ /* 0x000fe2000f8e02ff */
[----:B------:R-:W-:Y:S01]  /*18c70*/  ULDC.64 UR6, c[0x0][0x318] ;  /* 0x0000c60000067ab9 */ /* 0x000fe20000000a00 */
[----:B------:R-:W-:-:S04]  /*18c80*/  IMAD.WIDE.U32 R2, R5, UR4, RZ ;  /* 0x0000000405027c25 */ /* 0x000fc8000f8e00ff */
        /* <DEDUP_REMOVED lines=8> */
[C---:B------:R-:W-:Y:S01]  /*18d10*/  IMAD.WIDE.U32 R2, R23.reuse, UR4, R2 ;  /* 0x0000000417027c25 */ /* 0x040fe2000f8e0002 */
[----:B------:R-:W-:Y:S01]  /*18d20*/  UMOV UR4, 0xffffffff ;  /* 0xffffffff00047882 */ /* 0x000fe20000000000 */
[----:B-1----:R-:W-:Y:S02]  /*18d30*/  LOP3.LUT R8, R8, 0x7f, RZ, 0xc0, !PT ;  /* 0x0000007f08087812 */ /* 0x002fe400078ec0ff */
[----:B------:R-:W-:Y:S02]  /*18d40*/  IMAD R9, R23, UR5, R3 ;  /* 0x0000000517097c24 */ /* 0x000fe4000f8e0203 */
[----:B------:R-:W-:Y:S02]  /*18d50*/  SHF.R.U32.HI R10, RZ, 0x2, R8 ;  /* 0x00000002ff0a7819 */ /* 0x000fe40000011608 */
[----:B------:R-:W-:-:S02]  /*18d60*/  IADD3 R8, P0, R2, UR6, RZ ;  /* 0x0000000602087c10 */ /* 0x000fc4000ff1e0ff */
[----:B------:R-:W-:Y:S01]  /*18d70*/  IADD3 R7, -R10, UR36, -R0 ;  /* 0x000000240a077c10 */ /* 0x000fe2000fffe900 */
[----:B------:R-:W-:Y:S01]  /*18d80*/  IMAD R10, R22, 0x6000, R37 ;  /* 0x00006000160a7824 */ /* 0x000fe200078e0225 */
[----:B------:R-:W-:Y:S02]  /*18d90*/  IADD3.X R9, R9, UR7, RZ, P0, !PT ;  /* 0x0000000709097c10 */ /* 0x000fe400087fe4ff */
[----:B------:R-:W-:Y:S01]  /*18da0*/  ISETP.GE.AND P5, PT, R7, 0x1, PT ;  /* 0x000000010700780c */ /* 0x000fe20003fa6270 */
[----:B------:R-:W-:-:S12]  /*18db0*/  BRA.DIV UR4, `(.L_x_5311) ;  /* 0x0000004a04f47947 */ /* 0x000fd8000b800000 */
[----:B------:R-:W1:Y:S01]  /*18dc0*/  SHFL.IDX PT, R2, R8, RZ, 0x1c1f ;  /* 0x001c1fff08027589 */ /* 0x000e6200000e0000 */
[CC--:B------:R-:W-:Y:S02]  /*18dd0*/  ISETP.GE.AND P3, PT, R32.reuse, R31.reuse, PT ;  /* 0x0000001f2000720c */ /* 0x0c0fe40003f66270 */
[C---:B------:R-:W-:Y:S01]  /*18de0*/  LOP3.LUT R12, R32.reuse, 0x40, RZ, 0xfc, !PT ;  /* 0x00000040200c7812 */ /* 0x040fe200078efcff */
[----:B------:R-:W2:Y:S01]  /*18df0*/  SHFL.IDX PT, R0, R9, RZ, 0x1c1f ;  /* 0x001c1fff09007589 */ /* 0x000ea200000e0000 */
[----:B------:R-:W-:Y:S02]  /*18e00*/  LOP3.LUT R11, R32, 0x80, RZ, 0xfc, !PT ;  /* 0x00000080200b7812 */ /* 0x000fe400078efcff */
[----:B------:R-:W-:Y:S02]  /*18e10*/  ISETP.GE.AND P2, PT, R12, R31, PT ;  /* 0x0000001f0c00720c */ /* 0x000fe40003f46270 */
[C---:B------:R-:W-:Y:S02]  /*18e20*/  ISETP.GE.AND P6, PT, R7.reuse, 0x61, PT ;  /* 0x000000610700780c */ /* 0x040fe40003fc6270 */
[----:B------:R-:W-:-:S02]  /*18e30*/  ISETP.LT.OR P1, PT, R7, 0x1, P2 ;  /* 0x000000010700780c */ /* 0x000fc40001721670 */
[----:B------:R-:W-:Y:S02]  /*18e40*/  LOP3.LUT R16, R16, 0xffffffdf, RZ, 0xc0, !PT ;  /* 0xffffffdf10107812 */ /* 0x000fe400078ec0ff */
[----:B------:R-:W-:-:S07]  /*18e50*/  ISETP.GE.AND P4, PT, R7, 0x21, PT ;  /* 0x000000210700780c */ /* 0x000fce0003f86270 */
[----:B------:R-:W-:Y:S02]  /*18e60*/  @P6 LOP3.LUT R16, R16, 0x20, RZ, 0xfc, !PT ;  /* 0x0000002010106812 */ /* 0x000fe400078efcff */
[----:B-1----:R-:W-:-:S05]  /*18e70*/  IADD3 R2, P0, R32, R2, RZ ;  /* 0x0000000220027210 */ /* 0x002fca0007f1e0ff */
[----:B--2---:R-:W-:Y:S01]  /*18e80*/  IMAD.X R3, RZ, RZ, R0, P0 ;  /* 0x000000ffff037224 */ /* 0x004fe200000e0600 */
[----:B------:R-:W-:Y:S01]  /*18e90*/  ISETP.LT.OR P0, PT, R7, 0x1, P3 ;  /* 0x000000010700780c */ /* 0x000fe20001f01670 */
[----:B------:R-:W-:-:S12]  /*18ea0*/  IMAD.IADD R0, R18, 0x1, R10 ;  /* 0x0000000112007824 */ /* 0x000fd800078e020a */
[----:B------:R-:W-:Y:S01]  /*18eb0*/  @!PT LDS RZ, [RZ] ;  /* 0x00000000fffff984 */ /* 0x000fe20000000800 */
        /* <DEDUP_REMOVED lines=23> */
[----:B------:R-:W-:Y:S01]  /*19030*/  LDGSTS.E.BYPASS.LTC128B.128 [R0+0xf400], desc[UR56][R2.64+0x40], !P1 ;  /* 0x0f40004002007fae */ /* 0x000fe2000c901d78 */
[----:B------:R-:W-:-:S13]  /*19040*/  ISETP.LT.OR P1, PT, R7, 0x41, P0 ;  /* 0x000000410700780c */ /* 0x000fda0000721670 */
[----:B------:R1:W-:Y:S01]  /*19050*/  LDGSTS.E.BYPASS.LTC128B.128 [R0+0x11400], desc[UR56][R2.64+0x80], !P1 ;  /* 0x1140008002007fae */ /* 0x0003e2000c901d78 */
[----:B------:R-:W-:-:S03]  /*19060*/  ISETP.GE.AND P1, PT, R7, 0x41, PT ;  /* 0x000000410700780c */ /* 0x000fc60003f26270 */
[----:B-1-3--:R1:W2:Y:S10]  /*19070*/  SHFL.IDX PT, R2, R8, 0x3, 0x1c1f ;  /* 0x007c1f0008027f89 */ /* 0x00a2b400000e0000 */
.L_x_5398:
        /* <DEDUP_REMOVED lines=13> */
.L_x_5312:
        /* <DEDUP_REMOVED lines=11> */
.L_x_5313:
[----:B------:R2:W-:Y:S01]  /*19200*/  SYNCS.ARRIVE.TRANS64.A1T0 RZ, [R4+URZ+0x2a870], RZ ;  /* 0x02a870ff04ff79a7 */ /* 0x0005e2000810003f */
[----:B------:R-:W-:Y:S05]  /*19210*/  @!P3 BRA `(.L_x_5314) ;  /* 0x000000000004b947 */ /* 0x000fea0003800000 */
[----:B------:R-:W-:Y:S01]  /*19220*/  BPT.TRAP 0x1 ;  /* 0x000000040000795c */ /* 0x000fe20000300000 */
.L_x_5314:
[----:B------:R-:W3:Y:S01]  /*19230*/  SYNCS.PHASECHK.TRANS64.TRYWAIT P0, [R4+URZ+0x2a840], R30 ;  /* 0x02a8401e040075a7 */ /* 0x000ee2000800017f */
[----:B------:R-:W-:Y:S04]  /*19240*/  BSSY B0, `(.L_x_5315) ;  /* 0x0000002000007945 */ /* 0x000fe80003800000 */
[----:B---3--:R-:W-:Y:S05]  /*19250*/  @!P0 BRA `(.L_x_5316) ;  /* 0x0000004c006c8947 */ /* 0x008fea0003800000 */
.L_x_5399:
[----:B------:R-:W-:Y:S05]  /*19260*/  BSYNC B0 ;  /* 0x0000000000007941 */ /* 0x000fea0003800000 */
.L_x_5315:
[----:B------:R-:W-:Y:S01]  /*19270*/  ULDC.64 UR4, c[0x0][0x300] ;  /* 0x0000c00000047ab9 */ /* 0x000fe20000000a00 */
[----:B------:R-:W-:Y:S01]  /*19280*/  ULDC.64 UR6, c[0x0][0x2e8] ;  /* 0x0000ba0000067ab9 */ /* 0x000fe20000000a00 */
[----:B------:R-:W-:Y:S01]  /*19290*/  IMAD R7, R20, UR4, RZ ;  /* 0x0000000414077c24 */ /* 0x000fe2000f8e02ff */
[C---:B------:R-:W-:Y:S01]  /*192a0*/  LOP3.LUT R9, R32.reuse, 0x80, RZ, 0xfc, !PT ;  /* 0x0000008020097812 */ /* 0x040fe200078efcff */
[----:B------:R-:W-:Y:S01]  /*192b0*/  IMAD.WIDE.U32 R2, R5, UR4, RZ ;  /* 0x0000000405027c25 */ /* 0x000fe2000f8e00ff */
[----:B-1----:R-:W-:Y:S02]  /*192c0*/  LOP3.LUT R8, R32, 0x40, RZ, 0xfc, !PT ;  /* 0x0000004020087812 */ /* 0x002fe400078efcff */
[-C--:B------:R-:W-:Y:S01]  /*192d0*/  ISETP.GE.AND P2, PT, R9, R31.reuse, PT ;  /* 0x0000001f0900720c */ /* 0x080fe20003f46270 */
[----:B------:R-:W-:Y:S01]  /*192e0*/  IMAD R7, R5, UR5, R7 ;  /* 0x0000000505077c24 */ /* 0x000fe2000f8e0207 */
[----:B------:R-:W-:Y:S01]  /*192f0*/  ULDC.64 UR4, c[0x0][0x310] ;  /* 0x0000c40000047ab9 */ /* 0x000fe20000000a00 */
[----:B------:R-:W-:Y:S01]  /*19300*/  ISETP.GE.AND P3, PT, R8, R31, PT ;  /* 0x0000001f0800720c */ /* 0x000fe20003f66270 */
[----:B------:R-:W-:-:S02]  /*19310*/  IMAD R21, R21, UR4, RZ ;  /* 0x0000000415157c24 */ /* 0x000fc4000f8e02ff */
[----:B------:R-:W-:Y:S02]  /*19320*/  IMAD.IADD R3, R3, 0x1, R7 ;  /* 0x0000000103037824 */ /* 0x000fe400078e0207 */
        /* <DEDUP_REMOVED lines=12> */
[----:B------:R-:W4:Y:S01]  /*193f0*/  SHFL.IDX PT, R2, R6, RZ, 0x1c1f ;  /* 0x001c1fff06027589 */ /* 0x000f2200000e0000 */
[----:B-1----:R-:W-:-:S05]  /*19400*/  @P5 IADD3 R3, P0, R32, R3, RZ ;  /* 0x0000000320035210 */ /* 0x002fca0007f1e0ff */
[----:B----4-:R-:W-:-:S05]  /*19410*/  @P5 IMAD.X R2, RZ, RZ, R2, P0 ;  /* 0x000000ffff025224 */ /* 0x010fca00000e0602 */
[----:B------:R-:W-:-:S04]  /*19420*/  @P5 LOP3.LUT R3, R3, R2, RZ, 0x3c, !PT ;  /* 0x0000000203035212 */ /* 0x000fc800078e3cff */
[----:B------:R-:W-:-:S04]  /*19430*/  @P5 LOP3.LUT R2, R3, R2, RZ, 0x3c, !PT ;  /* 0x0000000203025212 */ /* 0x000fc800078e3cff */
[----:B------:R-:W-:-:S05]  /*19440*/  @P5 LOP3.LUT R3, R3, R2, RZ, 0x3c, !PT ;  /* 0x0000000203035212 */ /* 0x000fca00078e3cff */
[----:B------:R-:W-:Y:S01]  /*19450*/  @!PT LDS RZ, [RZ] ;  /* 0x00000000fffff984 */ /* 0x000fe20000000800 */
[----:B------:R-:W-:Y:S04]  /*19460*/  @P5 LDGSTS.E.BYPASS.LTC128B.128 [R0+0x1e400], desc[UR56][R2.64], !P6 ;  /* 0x1e40000002005fae */ /* 0x000fe8000f101d78 */
[----:B------:R-:W-:Y:S04]  /*19470*/  @P5 LDGSTS.E.BYPASS.LTC128B.128 [R0+0x20400], desc[UR56][R2.64+0x40], !P3 ;  /* 0x2040004002005fae */ /* 0x000fe8000d901d78 */
[----:B------:R1:W-:Y:S04]  /*19480*/  @P5 LDGSTS.E.BYPASS.LTC128B.128 [R0+0x22400], desc[UR56][R2.64+0x80], !P2 ;  /* 0x2240008002005fae */ /* 0x0003e8000d101d78 */
[----:B-1----:R-:W1:Y:S04]  /*19490*/  SHFL.IDX PT, R3, R5, 0x1, 0x1c1f ;  /* 0x003c1f0005037f89 */ /* 0x002e6800000e0000 */
[----:B------:R-:W4:Y:S01]  /*194a0*/  SHFL.IDX PT, R2, R6, 0x1, 0x1c1f ;  /* 0x003c1f0006027f89 */ /* 0x000f2200000e0000 */
[----:B-1----:R-:W-:-:S05]  /*194b0*/  @P4 IADD3 R3, P0, R32, R3, RZ ;  /* 0x0000000320034210 */ /* 0x002fca0007f1e0ff */
[----:B----4-:R-:W-:-:S05]  /*194c0*/  @P4 IMAD.X R2, RZ, RZ, R2, P0 ;  /* 0x000000ffff024224 */ /* 0x010fca00000e0602 */
[----:B------:R-:W-:-:S04]  /*194d0*/  @P4 LOP3.LUT R3, R3, R2, RZ, 0x3c, !PT ;  /* 0x0000000203034212 */ /* 0x000fc800078e3cff */
[----:B------:R-:W-:-:S04]  /*194e0*/  @P4 LOP3.LUT R2, R3, R2, RZ, 0x3c, !PT ;  /* 0x0000000203024212 */ /* 0x000fc800078e3cff */
[----:B------:R-:W-:-:S05]  /*194f0*/  @P4 LOP3.LUT R3, R3, R2, RZ, 0x3c, !PT ;  /* 0x0000000203034212 */ /* 0x000fca00078e3cff */
[----:B------:R-:W-:Y:S04]  /*19500*/  @P4 LDGSTS.E.BYPASS.LTC128B.128 [R0+0x1ec00], desc[UR56][R2.64], !P6 ;  /* 0x1ec0000002004fae */ /* 0x000fe8000f101d78 */
[----:B------:R-:W-:Y:S04]  /*19510*/  @P4 LDGSTS.E.BYPASS.LTC128B.128 [R0+0x20c00], desc[UR56][R2.64+0x40], !P3 ;  /* 0x20c0004002004fae */ /* 0x000fe8000d901d78 */
[----:B------:R1:W-:Y:S04]  /*19520*/  @P4 LDGSTS.E.BYPASS.LTC128B.128 [R0+0x22c00], desc[UR56][R2.64+0x80], !P2 ;  /* 0x22c0008002004fae */ /* 0x0003e8000d101d78 */
[----:B-1----:R-:W1:Y:S04]  /*19530*/  SHFL.IDX PT, R3, R5, 0x2, 0x1c1f ;  /* 0x005c1f0005037f89 */ /* 0x002e6800000e0000 */
[----:B------:R-:W4:Y:S04]  /*19540*/  SHFL.IDX PT, R2, R6, 0x2, 0x1c1f ;  /* 0x005c1f0006027f89 */ /* 0x000f2800000e0000 */
[----:B------:R-:W0:Y:S04]  /*19550*/  SHFL.IDX PT, R5, R5, 0x3, 0x1c1f ;  /* 0x007c1f0005057f89 */ /* 0x000e2800000e0000 */
[----:B------:R-:W0:Y:S01]  /*19560*/  SHFL.IDX PT, R6, R6, 0x3, 0x1c1f ;  /* 0x007c1f0006067f89 */ /* 0x000e2200000e0000 */
[----:B-1----:R-:W-:-:S05]  /*19570*/  @P1 IADD3 R3, P0, R32, R3, RZ ;  /* 0x0000000320031210 */ /* 0x002fca0007f1e0ff */
[----:B----4-:R-:W-:-:S05]  /*19580*/  @P1 IMAD.X R2, RZ, RZ, R2, P0 ;  /* 0x000000ffff021224 */ /* 0x010fca00000e0602 */
[----:B------:R-:W-:-:S04]  /*19590*/  @P1 LOP3.LUT R3, R3, R2, RZ, 0x3c, !PT ;  /* 0x0000000203031212 */ /* 0x000fc800078e3cff */
[----:B------:R-:W-:-:S04]  /*195a0*/  @P1 LOP3.LUT R2, R3, R2, RZ, 0x3c, !PT ;  /* 0x0000000203021212 */ /* 0x000fc800078e3cff */
[----:B------:R-:W-:-:S05]  /*195b0*/  @P1 LOP3.LUT R3, R3, R2, RZ, 0x3c, !PT ;  /* 0x0000000203031212 */ /* 0x000fca00078e3cff */
[----:B------:R1:W-:Y:S04]  /*195c0*/  @P1 LDGSTS.E.BYPASS.LTC128B.128 [R0+0x1f400], desc[UR56][R2.64], !P6 ;  /* 0x1f40000002001fae */ /* 0x0003e8000f101d78 */
[----:B------:R1:W-:Y:S04]  /*195d0*/  @P1 LDGSTS.E.BYPASS.LTC128B.128 [R0+0x21400], desc[UR56][R2.64+0x40], !P3 ;  /* 0x2140004002001fae */ /* 0x0003e8000d901d78 */
[----:B0-----:R1:W-:Y:S02]  /*195e0*/  @P1 LDGSTS.E.BYPASS.LTC128B.128 [R0+0x23400], desc[UR56][R2.64+0x80], !P2 ;  /* 0x2340008002001fae */ /* 0x0013e4000d101d78 */
.L_x_5409:
[----:B------:R-:W-:Y:S02]  /*195f0*/  LOP3.LUT P1, RZ, R16, 0x20, RZ, 0xc0, !PT ;  /* 0x0000002010ff7812 */ /* 0x000fe4000782c0ff */
[----:B------:R-:W-:-:S11]  /*19600*/  ISETP.GE.AND P4, PT, R32, R31, PT ;  /* 0x0000001f2000720c */ /* 0x000fd60003f86270 */
[----:B01----:R-:W-:-:S05]  /*19610*/  @P1 IADD3 R2, P0, R32, R5, RZ ;  /* 0x0000000520021210 */ /* 0x003fca0007f1e0ff */
[----:B------:R-:W-:Y:S01]  /*19620*/  @P1 IMAD.X R3, RZ, RZ, R6, P0 ;  /* 0x000000ffff031224 */ /* 0x000fe200000e0606 */
[----:B------:R-:W-:-:S04]  /*19630*/  PLOP3.LUT P0, PT, PT, PT, PT, 0x80, 0x0 ;  /* 0x000000000000781c */ /* 0x000fc80003f0f070 */
[----:B------:R-:W-:Y:S01]  /*19640*/  @!PT LDS RZ, [RZ] ;  /* 0x00000000fffff984 */ /* 0x000fe20000000800 */
[----:B------:R-:W-:Y:S01]  /*19650*/  @!PT LDS RZ, [RZ] ;  /* 0x00000000fffff984 */ /* 0x000fe20000000800 */
[----:B------:R-:W-:Y:S01]  /*19660*/  @!PT LDS RZ, [RZ] ;  /* 0x00000000fffff984 */ /* 0x000fe20000000800 */
[----:B------:R0:W-:Y:S04]  /*19670*/  @P1 LDGSTS.E.BYPASS.LTC128B.128 [R0+0x1fc00], desc[UR56][R2.64], !P4 ;  /* 0x1fc0000002001fae */ /* 0x0001e8000e101d78 */
[----:B------:R0:W-:Y:S04]  /*19680*/  @P1 LDGSTS.E.BYPASS.LTC128B.128 [R0+0x21c00], desc[UR56][R2.64+0x40], !P3 ;  /* 0x21c0004002001fae */ /* 0x0001e8000d901d78 */
[----:B------:R0:W-:Y:S01]  /*19690*/  @P1 LDGSTS.E.BYPASS.LTC128B.128 [R0+0x23c00], desc[UR56][R2.64+0x80], !P2 ;  /* 0x23c0008002001fae */ /* 0x0001e2000d101d78 */
[----:B------:R-:W-:Y:S01]  /*196a0*/  NOP ;  /* 0x0000000000007918 */ /* 0x000fe20000000000 */
.L_x_5318:
        /* <DEDUP_REMOVED lines=11> */
.L_x_5319:
[----:B------:R0:W-:Y:S02]  /*19760*/  SYNCS.ARRIVE.TRANS64.A1T0 RZ, [R4+URZ+0x2a830], RZ ;  /* 0x02a830ff04ff79a7 */ /* 0x0001e4000810003f */
[----:B------:R-:W-:Y:S05]  /*19770*/  WARPSYNC.ALL ;  /* 0x0000000000007948 */ /* 0x000fea0003800000 */
[----:B------:R-:W-:Y:S01]  /*19780*/  VIADD R0, R18, 0x18400 ;  /* 0x0001840012007836 */ /* 0x000fe20000000000 */
        /* <DEDUP_REMOVED lines=26> */
.L_x_5321:
[----:B------:R-:W-:Y:S05]  /*19930*/  BSYNC B6 ;  /* 0x0000000000067941 */ /* 0x000fea0003800000 */
.L_x_5320:
[----:B------:R1:W5:Y:S01]  /*19940*/  LDL R8, [R1+0x4] ;  /* 0x0000040001087983 */ /* 0x0003620000100800 */
[----:B------:R-:W-:Y:S01]  /*19950*/  UISETP.NE.AND UP1, UPT, UR48, URZ, UPT ;  /* 0x0000003f3000728c */ /* 0x000fe2000bf25270 */
[----:B------:R-:W4:Y:S01]  /*19960*/  S2R R20, SR_TID.X ;  /* 0x0000000000147919 */ /* 0x000f220000002100 */
[----:B------:R-:W-:Y:S01]  /*19970*/  R2UR UR7, R23 ;  /* 0x00000000170772ca */ /* 0x000fe200000e0000 */
[----:B------:R-:W1:Y:S03]  /*19980*/  LDC R7, c[0x0][0x448] ;  /* 0x00011200ff077b82 */ /* 0x000e660000000800 */
[----:B------:R-:W-:Y:S01]  /*19990*/  PLOP3.LUT P0, PT, PT, PT, UP1, 0x80, 0x0 ;  /* 0x000000000000781c */ /* 0x000fe20003f0f018 */
[----:B------:R-:W-:Y:S01]  /*199a0*/  ULDC.64 UR8, c[0x0][0x2d8] ;  /* 0x0000b60000087ab9 */ /* 0x000fe20000000a00 */
[----:B------:R-:W-:-:S03]  /*199b0*/  UISETP.NE.AND UP0, UPT, UR47, URZ, UPT ;  /* 0x0000003f2f00728c */ /* 0x000fc6000bf05270 */
[----:B------:R-:W-:Y:S01]  /*199c0*/  @UP1 ULDC UR4, c[0x0][0x44c] ;  /* 0x0001130000041ab9 */ /* 0x000fe20000000800 */
[C---:B----4-:R-:W-:Y:S01]  /*199d0*/  LOP3.LUT R2, R20.reuse, 0x7f, RZ, 0xc0, !PT ;  /* 0x0000007f14027812 */ /* 0x050fe200078ec0ff */
[----:B------:R-:W-:-:S03]  /*199e0*/  IMAD.SHL.U32 R20, R20, 0x20, RZ ;  /* 0x0000002014147824 */ /* 0x000fc600078e00ff */
[----:B------:R-:W-:Y:S02]  /*199f0*/  SHF.R.U32.HI R2, RZ, 0x2, R2 ;  /* 0x00000002ff027819 */ /* 0x000fe40000011602 */
[----:B------:R-:W-:-:S04]  /*19a00*/  LOP3.LUT R20, R20, 0x60, RZ, 0xc0, !PT ;  /* 0x0000006014147812 */ /* 0x000fc800078ec0ff */
[----:B------:R-:W-:-:S05]  /*19a10*/  LOP3.LUT R2, R2, R20, RZ, 0xfc, !PT ;  /* 0x0000001402027212 */ /* 0x000fca00078efcff */
[----:B------:R-:W-:-:S04]  /*19a20*/  IMAD.IADD R0, R2, 0x1, R26 ;  /* 0x0000000102007824 */ /* 0x000fc800078e021a */
[----:B------:R-:W-:Y:S01]  /*19a30*/  @P0 IMAD.HI.U32 R2, R0, UR4, RZ ;  /* 0x0000000400020c27 */ /* 0x000fe2000f8e00ff */
[----:B------:R-:W-:Y:S01]  /*19a40*/  PLOP3.LUT P0, PT, PT, PT, UP1, 0x80, 0x0 ;  /* 0x000000000000781c */ /* 0x000fe20003f0f018 */
[----:B------:R-:W-:Y:S01]  /*19a50*/  @UP1 ULDC UR4, c[0x0][0x450] ;  /* 0x0001140000041ab9 */ /* 0x000fe20000000800 */
[----:B------:R-:W-:Y:S01]  /*19a60*/  R2UR UR10, R23 ;  /* 0x00000000170a72ca */ /* 0x000fe200000e0000 */
[----:B------:R-:W-:Y:S01]  /*19a70*/  IMAD.MOV.U32 R6, RZ, RZ, R0 ;  /* 0x000000ffff067224 */ /* 0x000fe200078e0000 */
[----:B------:R-:W-:Y:S01]  /*19a80*/  UMOV UR5, UR39 ;  /* 0x0000002700057c82 */ /* 0x000fe20008000000 */
[----:B------:R-:W-:-:S08]  /*19a90*/  USHF.R.S32.HI UR6, URZ, 0x1f, UR40 ;  /* 0x0000001f3f067899 */ /* 0x000fd00008011428 */
[----:B------:R-:W-:Y:S01]  /*19aa0*/  @P0 SHF.R.U32.HI R6, RZ, UR4, R2 ;  /* 0x00000004ff060c19 */ /* 0x000fe20008011602 */
[----:B------:R-:W-:Y:S02]  /*19ab0*/  UMOV UR4, UR36 ;  /* 0x0000002400047c82 */ /* 0x000fe40008000000 */
[----:B------:R-:W-:Y:S02]  /*19ac0*/  UIMAD.WIDE.U32 UR4, UR7, UR8, UR4 ;  /* 0x00000008070472a5 */ /* 0x000fe4000f8e0004 */
[----:B------:R-:W-:Y:S02]  /*19ad0*/  USEL UR7, UR6, URZ, !UP0 ;  /* 0x0000003f06077287 */ /* 0x000fe4000c000000 */
[----:B------:R-:W-:Y:S02]  /*19ae0*/  UIMAD UR5, UR10, UR9, UR5 ;  /* 0x000000090a0572a4 */ /* 0x000fe4000f8e0205 */
[----:B------:R-:W-:Y:S01]  /*19af0*/  USEL UR6, UR40, URZ, !UP0 ;  /* 0x0000003f28067287 */ /* 0x000fe2000c000000 */
[----:B------:R-:W-:-:S03]  /*19b00*/  ULDC.64 UR8, c[0x0][0x2e0] ;  /* 0x0000b80000087ab9 */ /* 0x000fc60000000a00 */
[----:B------:R-:W-:Y:S02]  /*19b10*/  UIMAD.WIDE.U32 UR4, UR6, UR8, UR4 ;  /* 0x00000008060472a5 */ /* 0x000fe4000f8e0004 */
[----:B------:R-:W-:Y:S01]  /*19b20*/  UIMAD UR7, UR7, UR8, URZ ;  /* 0x00000008070772a4 */ /* 0x000fe2000f8e023f */
[----:B------:R-:W-:-:S03]  /*19b30*/  IMAD.MOV R2, RZ, RZ, -R6 ;  /* 0x000000ffff027224 */ /* 0x000fc600078e0a06 */
[----:B------:R-:W-:Y:S01]  /*19b40*/  UIMAD UR7, UR6, UR9, UR7 ;  /* 0x00000009060772a4 */ /* 0x000fe2000f8e0207 */
[----:B0-23--:R-:W-:Y:S02]  /*19b50*/  IMAD.U32 R4, RZ, RZ, UR4 ;  /* 0x00000004ff047e24 */ /* 0x00dfe4000f8e00ff */
[----:B-1----:R-:W-:Y:S01]  /*19b60*/  IMAD R0, R7, R2, R0 ;  /* 0x0000000207007224 */ /* 0x002fe200078e0200 */
[----:B------:R-:W-:Y:S01]  /*19b70*/  UIADD3 UR6, UR5, UR7, URZ ;  /* 0x0000000705067290 */ /* 0x000fe2000fffe03f */
[----:B------:R-:W-:Y:S01]  /*19b80*/  IMAD.MOV.U32 R2, RZ, RZ, R4 ;  /* 0x000000ffff027224 */ /* 0x000fe200078e0004 */
[----:B------:R-:W-:Y:S01]  /*19b90*/  SHF.R.S32.HI R4, RZ, 0x1f, R6 ;  /* 0x0000001fff047819 */ /* 0x000fe20000011406 */
[----:B------:R-:W0:Y:S01]  /*19ba0*/  S2R R20, SR_TID.X ;  /* 0x0000000000147919 */ /* 0x000e220000002100 */
[----:B------:R-:W-:Y:S01]  /*19bb0*/  IMAD.U32 R5, RZ, RZ, UR5 ;  /* 0x00000005ff057e24 */ /* 0x000fe2000f8e00ff */
[----:B------:R-:W-:Y:S01]  /*19bc0*/  ULDC.64 UR4, c[0x0][0x2d0] ;  /* 0x0000b40000047ab9 */ /* 0x000fe20000000a00 */
[----:B------:R-:W-:-:S02]  /*19bd0*/  IMAD.U32 R3, RZ, RZ, UR6 ;  /* 0x00000006ff037e24 */ /* 0x000fc4000f8e00ff */
        /* <DEDUP_REMOVED lines=10> */
[----:B------:R-:W-:Y:S01]  /*19c80*/  IADD3 R0, P0, R2, UR4, RZ ;  /* 0x0000000402007c10 */ /* 0x000fe2000ff1e0ff */
[----:B------:R-:W-:Y:S01]  /*19c90*/  ULDC UR4, c[0x0][0x2b8] ;  /* 0x0000ae0000047ab9 */ /* 0x000fe20000000800 */
[C---:B------:R-:W-:Y:S02]  /*19ca0*/  LOP3.LUT R9, R32.reuse, 0x40, RZ, 0xfc, !PT ;  /* 0x0000004020097812 */ /* 0x040fe400078efcff */
[----:B------:R-:W-:Y:S02]  /*19cb0*/  LOP3.LUT R10, R32, 0x80, RZ, 0xfc, !PT ;  /* 0x00000080200a7812 */ /* 0x000fe400078efcff */
[----:B------:R-:W-:Y:S01]  /*19cc0*/  IADD3.X R5, R3, UR5, R4, P0, !PT ;  /* 0x0000000503057c10 */ /* 0x000fe200087fe404 */
[----:B------:R-:W-:Y:S01]  /*19cd0*/  UMOV UR5, 0xffffffff ;  /* 0xffffffff00057882 */ /* 0x000fe20000000000 */
[----:B0-----:R-:W-:-:S02]  /*19ce0*/  LOP3.LUT R20, R20, 0x7f, RZ, 0xc0, !PT ;  /* 0x0000007f14147812 */ /* 0x001fc400078ec0ff */
[----:B------:R-:W-:Y:S02]  /*19cf0*/  ISETP.GE.AND P3, PT, R32, UR4, PT ;  /* 0x0000000420007c0c */ /* 0x000fe4000bf66270 */
[----:B------:R-:W-:Y:S02]  /*19d00*/  ISETP.GE.AND P2, PT, R9, UR4, PT ;  /* 0x0000000409007c0c */ /* 0x000fe4000bf46270 */
[----:B------:R-:W-:Y:S02]  /*19d10*/  ISETP.GE.AND P0, PT, R10, UR4, PT ;  /* 0x000000040a007c0c */ /* 0x000fe4000bf06270 */
[----:B------:R-:W-:Y:S01]  /*19d20*/  SHF.R.U32.HI R9, RZ, 0x2, R20 ;  /* 0x00000002ff097819 */ /* 0x000fe20000011614 */
[----:B------:R-:W-:Y:S10]  /*19d30*/  BRA.DIV UR5, `(.L_x_5322) ;  /* 0x0000004a05307947 */ /* 0x000ff4000b800000 */
[----:B------:R-:W0:Y:S01]  /*19d40*/  SHFL.IDX PT, R3, R0, RZ, 0x1c1f ;  /* 0x001c1fff00037589 */ /* 0x000e2200000e0000 */
[----:B------:R-:W-:Y:S02]  /*19d50*/  IMAD R4, R7, UR41, RZ ;  /* 0x0000002907047c24 */ /* 0x000fe4000f8e02ff */
        /* <DEDUP_REMOVED lines=9> */
[----:B-----5:R-:W-:Y:S04]  /*19df0*/  @!P1 LDGSTS.E.BYPASS.LTC128B.128 [R8+0x18400], desc[UR56][R2.64], !P3 ;  /* 0x1840000002089fae */ /* 0x020fe8000d901d78 */
[----:B------:R-:W-:Y:S04]  /*19e00*/  @!P1 LDGSTS.E.BYPASS.LTC128B.128 [R8+0x1a400], desc[UR56][R2.64+0x40], !P2 ;  /* 0x1a40004002089fae */ /* 0x000fe8000d101d78 */
[----:B------:R0:W-:Y:S02]  /*19e10*/  @!P1 LDGSTS.E.BYPASS.LTC128B.128 [R8+0x1c400], desc[UR56][R2.64+0x80], !P0 ;  /* 0x1c40008002089fae */ /* 0x0001e4000c101d78 */
[----:B0-----:R-:W-:-:S02]  /*19e20*/  VIADD R2, R26, 0x20 ;  /* 0x000000201a027836 */ /* 0x001fc40000000000 */
[----:B------:R-:W0:Y:S03]  /*19e30*/  SHFL.IDX PT, R3, R0, 0x1, 0x1c1f ;  /* 0x003c1f0000037f89 */ /* 0x000e2600000e0000 */
[----:B------:R-:W-:Y:S02]  /*19e40*/  ISETP.GE.AND P1, PT, R2, R4, PT ;  /* 0x000000040200720c */ /* 0x000fe40003f26270 */
[----:B------:R-:W1:Y:S11]  /*19e50*/  SHFL.IDX PT, R2, R5, 0x1, 0x1c1f ;  /* 0x003c1f0005027f89 */ /* 0x000e7600000e0000 */
[----:B0-----:R-:W-:-:S05]  /*19e60*/  @!P1 IADD3 R3, P4, R32, R3, RZ ;  /* 0x0000000320039210 */ /* 0x001fca0007f9e0ff */
[----:B-1----:R-:W-:-:S05]  /*19e70*/  @!P1 IMAD.X R2, RZ, RZ, R2, P4 ;  /* 0x000000ffff029224 */ /* 0x002fca00020e0602 */
[----:B------:R-:W-:-:S04]  /*19e80*/  @!P1 LOP3.LUT R3, R3, R2, RZ, 0x3c, !PT ;  /* 0x0000000203039212 */ /* 0x000fc800078e3cff */
[----:B------:R-:W-:-:S04]  /*19e90*/  @!P1 LOP3.LUT R2, R3, R2, RZ, 0x3c, !PT ;  /* 0x0000000203029212 */ /* 0x000fc800078e3cff */
[----:B------:R-:W-:-:S05]  /*19ea0*/  @!P1 LOP3.LUT R3, R3, R2, RZ, 0x3c, !PT ;  /* 0x0000000203039212 */ /* 0x000fca00078e3cff */
[----:B------:R-:W-:Y:S04]  /*19eb0*/  @!P1 LDGSTS.E.BYPASS.LTC128B.128 [R8+0x18c00], desc[UR56][R2.64], !P3 ;  /* 0x18c0000002089fae */ /* 0x000fe8000d901d78 */
[----:B------:R-:W-:Y:S04]  /*19ec0*/  @!P1 LDGSTS.E.BYPASS.LTC128B.128 [R8+0x1ac00], desc[UR56][R2.64+0x40], !P2 ;  /* 0x1ac0004002089fae */ /* 0x000fe8000d101d78 */
[----:B------:R0:W-:Y:S02]  /*19ed0*/  @!P1 LDGSTS.E.BYPASS.LTC128B.128 [R8+0x1cc00], desc[UR56][R2.64+0x80], !P0 ;  /* 0x1cc0008002089fae */ /* 0x0001e4000c101d78 */
[----:B0-----:R-:W-:-:S02]  /*19ee0*/  VIADD R2, R26, 0x40 ;  /* 0x000000401a027836 */ /* 0x001fc40000000000 */
        /* <DEDUP_REMOVED lines=13> */
.L_x_5418:
        /* <DEDUP_REMOVED lines=10> */
[----:B------:R2:W-:Y:S04]  /*1a060*/  LDGSTS.E.BYPASS.LTC128B.128 [R8+0x1bc00], desc[UR56][R2.64+0x40], !P2 ;  /* 0x1bc0004002087fae */ /* 0x0005e8000d101d78 */
[----:B------:R2:W-:Y:S02]  /*1a070*/  LDGSTS.E.BYPASS.LTC128B.128 [R8+0x1dc00], desc[UR56][R2.64+0x80], !P0 ;  /* 0x1dc0008002087fae */ /* 0x0005e4000c101d78 */
.L_x_5324:
[----:B------:R-:W-:Y:S05]  /*1a080*/  BSYNC B0 ;  /* 0x0000000000007941 */ /* 0x000fea0003800000 */
.L_x_5323:
[----:B------:R-:W-:Y:S01]  /*1a090*/  NOP ;  /* 0x0000000000007918 */ /* 0x000fe20000000000 */
[----:B------:R-:W-:-:S13]  /*1a0a0*/  PLOP3.LUT P0, PT, PT, PT, PT, 0x80, 0x0 ;  /* 0x000000000000781c */ /* 0x000fda0003f0f070 */
.L_x_5325:
        /* <DEDUP_REMOVED lines=19> */
.L_x_5419:
[----:B------:R-:W-:Y:S05]  /*1a1e0*/  BSYNC B0 ;  /* 0x0000000000007941 */ /* 0x000fea0003800000 */
.L_x_5326:
[----:B------:R-:W-:-:S13]  /*1a1f0*/  ISETP.GE.AND P0, PT, R21, UR42, PT ;  /* 0x0000002a15007c0c */ /* 0x000fda000bf06270 */
[----:B------:R-:W-:Y:S05]  /*1a200*/  @!P0 BRA `(.L_x_5328) ;  /* 0x0000001400448947 */ /* 0x000fea0003800000 */
[----:B------:R-:W-:Y:S02]  /*1a210*/  IMAD.MOV.U32 R5, RZ, RZ, R22 ;  /* 0x000000ffff057224 */ /* 0x000fe400078e0016 */
[----:B------:R-:W-:-:S07]  /*1a220*/  IMAD.MOV.U32 R6, RZ, RZ, R24 ;  /* 0x000000ffff067224 */ /* 0x000fce00078e0018 */
.L_x_5348:
[----:B01----:R-:W1:Y:S01]  /*1a230*/  LDC R3, c[0x0][0x430] ;  /* 0x00010c00ff037b82 */ /* 0x003e620000000800 */
[----:B------:R-:W0:Y:S01]  /*1a240*/  S2R R2, SR_TID.X ;  /* 0x0000000000027919 */ /* 0x000e220000002100 */
[----:B------:R-:W-:Y:S05]  /*1a250*/  YIELD ;  /* 0x0000000000007946 */ /* 0x000fea0003800000 */
[----:B------:R-:W-:Y:S01]  /*1a260*/  ULDC UR4, c[0x0][0x430] ;  /* 0x00010c0000047ab9 */ /* 0x000fe20000000800 */
[----:B-1----:R-:W-:Y:S02]  /*1a270*/  ISETP.NE.AND P0, PT, R3, 0x1, PT ;  /* 0x000000010300780c */ /* 0x002fe40003f05270 */
[C---:B0-2---:R-:W-:Y:S01]  /*1a280*/  LOP3.LUT R0, R2.reuse, 0x7f, RZ, 0xc0, !PT ;  /* 0x0000007f02007812 */ /* 0x045fe200078ec0ff */
[----:B------:R-:W-:-:S10]  /*1a290*/  IMAD.SHL.U32 R2, R2, 0x20, RZ ;  /* 0x0000002002027824 */ /* 0x000fd400078e00ff */
[----:B------:R-:W0:Y:S01]  /*1a2a0*/  @P0 LDC R4, c[0x0][0x434] ;  /* 0x00010d00ff040b82 */ /* 0x000e220000000800 */
[----:B------:R-:W-:Y:S02]  /*1a2b0*/  SHF.R.U32.HI R3, RZ, 0x2, R0 ;  /* 0x00000002ff037819 */ /* 0x000fe40000011600 */
[----:B------:R-:W-:-:S03]  /*1a2c0*/  LOP3.LUT R2, R2, 0x60, RZ, 0xc0, !PT ;  /* 0x0000006002027812 */ /* 0x000fc600078ec0ff */
[----:B------:R-:W-:Y:S02]  /*1a2d0*/  IMAD R3, R21, 0x80, R3 ;  /* 0x0000008015037824 */ /* 0x000fe400078e0203 */
[----:B------:R-:W1:Y:S03]  /*1a2e0*/  @P0 LDC R0, c[0x0][0x438] ;  /* 0x00010e00ff000b82 */ /* 0x000e660000000800 */
[----:B------:R-:W-:-:S05]  /*1a2f0*/  IADD3 R3, R2, UR38, R3 ;  /* 0x0000002602037c10 */ /* 0x000fca000fffe003 */
[----:B------:R-:W-:Y:S02]  /*1a300*/  IMAD.MOV.U32 R2, RZ, RZ, R3 ;  /* 0x000000ffff027224 */ /* 0x000fe400078e0003 */
[----:B0-----:R-:W-:-:S05]  /*1a310*/  @P0 IMAD.HI.U32 R4, R3, R4, RZ ;  /* 0x0000000403040227 */ /* 0x001fca00078e00ff */
[----:B-1----:R-:W-:-:S05]  /*1a320*/  @P0 SHF.R.U32.HI R2, RZ, R0, R4 ;  /* 0x00000000ff020219 */ /* 0x002fca0000011604 */
[----:B------:R-:W-:-:S04]  /*1a330*/  IMAD.MOV R7, RZ, RZ, -R2 ;  /* 0x000000ffff077224 */ /* 0x000fc800078e0a02 */
[----:B------:R-:W-:Y:S01]  /*1a340*/  IMAD R7, R7, UR4, R3 ;  /* 0x0000000407077c24 */ /* 0x000fe2000f8e0203 */
[----:B------:R-:W-:Y:S01]  /*1a350*/  ULDC.64 UR4, c[0x0][0x428] ;  /* 0x00010a0000047ab9 */ /* 0x000fe20000000a00 */
[----:B------:R-:W-:Y:S01]  /*1a360*/  SHF.R.S32.HI R3, RZ, 0x1f, R2 ;  /* 0x0000001fff037819 */ /* 0x000fe20000011402 */
[----:B------:R-:W-:-:S04]  /*1a370*/  IMAD R0, R29, UR4, RZ ;  /* 0x000000041d007c24 */ /* 0x000fc8000f8e02ff */
[C---:B------:R-:W-:Y:S02]  /*1a380*/  IMAD R0, R25.reuse, UR5, R0 ;  /* 0x0000000519007c24 */ /* 0x040fe4000f8e0200 */
[----:B------:R-:W-:Y:S01]  /*1a390*/  IMAD.WIDE.U32 R2, R25, UR4, R2 ;  /* 0x0000000419027c25 */ /* 0x000fe2000f8e0002 */
[----:B------:R-:W-:-:S03]  /*1a3a0*/  ULDC.64 UR4, c[0x0][0x418] ;  /* 0x0001060000047ab9 */ /* 0x000fc60000000a00 */
[----:B------:R-:W-:Y:S01]  /*1a3b0*/  IMAD.IADD R0, R0, 0x1, R3 ;  /* 0x0000000100007824 */ /* 0x000fe200078e0203 */
[----:B------:R-:W-:-:S04]  /*1a3c0*/  LEA R8, P0, R2, UR4, 0x2 ;  /* 0x0000000402087c11 */ /* 0x000fc8000f8010ff */
[----:B------:R-:W-:-:S05]  /*1a3d0*/  LEA.HI.X R9, R2, UR5, R0, 0x2, P0 ;  /* 0x0000000502097c11 */ /* 0x000fca00080f1400 */
[----:B------:R-:W2:Y:S01]  /*1a3e0*/  LDG.E R8, desc[UR56][R8.64] ;  /* 0x0000003808087981 */ /* 0x000ea2000c1e1900 */
[----:B------:R-:W-:Y:S02]  /*1a3f0*/  IMAD.U32 R10, RZ, RZ, UR43 ;  /* 0x0000002bff0a7e24 */ /* 0x000fe4000f8e00ff */
[----:B------:R-:W-:Y:S02]  /*1a400*/  VIADD R22, R5, 0x1 ;  /* 0x0000000105167836 */ /* 0x000fe40000000000 */
[----:B------:R-:W-:Y:S01]  /*1a410*/  IMAD.MOV.U32 R0, RZ, RZ, R21 ;  /* 0x000000ffff007224 */ /* 0x000fe200078e0015 */
[----:B------:R-:W-:Y:S01]  /*1a420*/  ISETP.NE.AND P2, PT, R10, 0x3, PT ;  /* 0x000000030a00780c */ /* 0x000fe20003f45270 */
[----:B------:R-:W-:Y:S01]  /*1a430*/  VIADD R21, R21, 0xffffffff ;  /* 0xffffffff15157836 */ /* 0x000fe20000000000 */
[----:B------:R-:W-:Y:S02]  /*1a440*/  ISETP.NE.AND P0, PT, R22, 0x2, PT ;  /* 0x000000021600780c */ /* 0x000fe40003f05270 */
[----:B------:R-:W-:-:S02]  /*1a450*/  ISETP.GT.AND P1, PT, R0, UR42, PT ;  /* 0x0000002a00007c0c */ /* 0x000fc4000bf24270 */
[----:B------:R-:W-:Y:S02]  /*1a460*/  SEL R24, RZ, 0x1, P0 ;  /* 0x00000001ff187807 */ /* 0x000fe40000000000 */
[----:B------:R-:W-:Y:S02]  /*1a470*/  SEL R22, R22, RZ, P0 ;  /* 0x000000ff16167207 */ /* 0x000fe40000000000 */
[----:B------:R-:W-:Y:S02]  /*1a480*/  LOP3.LUT R24, R6, R24, RZ, 0x3c, !PT ;  /* 0x0000001806187212 */ /* 0x000fe400078e3cff */
[----:B--2---:R-:W-:Y:S01]  /*1a490*/  SHF.R.S32.HI R10, RZ, 0x1f, R8 ;  /* 0x0000001fff0a7819 */ /* 0x004fe20000011408 */
[----:B------:R-:W-:Y:S06]  /*1a4a0*/  @!P2 BRA `(.L_x_5329) ;  /* 0x000000000004a947 */ /* 0x000fec0003800000 */
[----:B------:R-:W-:Y:S01]  /*1a4b0*/  BPT.TRAP 0x1 ;  /* 0x000000040000795c */ /* 0x000fe20000300000 */
.L_x_5329:
[----:B------:R-:W-:Y:S01]  /*1a4c0*/  IMAD R4, R22, 0x8, R18 ;  /* 0x0000000816047824 */ /* 0x000fe200078e0212 */
[----:B------:R-:W-:Y:S01]  /*1a4d0*/  SHF.L.U32 R20, R24, 0x1f, RZ ;  /* 0x0000001f18147819 */ /* 0x000fe200000006ff */
[----:B------:R-:W-:Y:S01]  /*1a4e0*/  BSSY B0, `(.L_x_5330) ;  /* 0x0000004000007945 */ /* 0x000fe20003800000 */
[----:B------:R-:W-:Y:S02]  /*1a4f0*/  SHF.R.S32.HI R9, RZ, 0x1f, R7 ;  /* 0x0000001fff097819 */ /* 0x000fe40000011407 */
[----:B------:R-:W0:Y:S02]  /*1a500*/  SYNCS.PHASECHK.TRANS64.TRYWAIT P0, [R4+URZ+0x2a880], R20 ;  /* 0x02a88014040075a7 */ /* 0x000e24000800017f */
[----:B0-----:R-:W-:Y:S05]  /*1a510*/  @!P0 BRA `(.L_x_5331) ;  /* 0x0000004400a88947 */ /* 0x001fea0003800000 */
.L_x_5420:
[----:B------:R-:W-:Y:S05]  /*1a520*/  BSYNC B0 ;  /* 0x0000000000007941 */ /* 0x000fea0003800000 */
.L_x_5330:
[----:B------:R-:W-:Y:S01]  /*1a530*/  ULDC.64 UR4, c[0x0][0x328] ;  /* 0x0000ca0000047ab9 */ /* 0x000fe20000000a00 */
[----:B------:R-:W-:Y:S01]  /*1a540*/  ULDC.64 UR6, c[0x0][0x318] ;  /* 0x0000c60000067ab9 */ /* 0x000fe20000000a00 */
[----:B------:R-:W-:Y:S01]  /*1a550*/  IMAD R0, R9, UR4, RZ ;  /* 0x0000000409007c24 */ /* 0x000fe2000f8e02ff */
[C---:B------:R-:W-:Y:S01]  /*1a560*/  LOP3.LUT R12, R32.reuse, 0x80, RZ, 0xfc, !PT ;  /* 0x00000080200c7812 */ /* 0x040fe200078efcff */
[C---:B------:R-:W-:Y:S01]  /*1a570*/  IMAD.WIDE.U32 R2, R7.reuse, UR4, RZ ;  /* 0x0000000407027c25 */ /* 0x040fe2000f8e00ff */
[----:B------:R-:W-:Y:S02]  /*1a580*/  LOP3.LUT R11, R32, 0x40, RZ, 0xfc, !PT ;  /* 0x00000040200b7812 */ /* 0x000fe400078efcff */
[-C--:B------:R-:W-:Y:S01]  /*1a590*/  ISETP.GE.AND P2, PT, R12, R31.reuse, PT ;  /* 0x0000001f0c00720c */ /* 0x080fe20003f46270 */
[----:B------:R-:W-:Y:S01]  /*1a5a0*/  IMAD R0, R7, UR5, R0 ;  /* 0x0000000507007c24 */ /* 0x000fe2000f8e0200 */
[----:B------:R-:W-:Y:S01]  /*1a5b0*/  ULDC.64 UR4, c[0x0][0x338] ;  /* 0x0000ce0000047ab9 */ /* 0x000fe20000000a00 */
[----:B------:R-:W-:Y:S01]  /*1a5c0*/  IMAD R30, R22, 0x6000, R37 ;  /* 0x00006000161e7824 */ /* 0x000fe200078e0225 */
[-C--:B------:R-:W-:Y:S01]  /*1a5d0*/  ISETP.GE.AND P3, PT, R11, R31.reuse, PT ;  /* 0x0000001f0b00720c */ /* 0x080fe20003f66270 */
[----:B------:R-:W-:Y:S01]  /*1a5e0*/  IMAD.IADD R3, R3, 0x1, R0 ;  /* 0x0000000103037824 */ /* 0x000fe200078e0200 */
[----:B------:R-:W-:Y:S01]  /*1a5f0*/  ISETP.GE.AND P4, PT, R32, R31, PT ;  /* 0x0000001f2000720c */ /* 0x000fe20003f86270 */
[----:B------:R-:W-:-:S02]  /*1a600*/  IMAD R0, R10, UR4, RZ ;  /* 0x000000040a007c24 */ /* 0x000fc4000f8e02ff */
        /* <DEDUP_REMOVED lines=10> */
[----:B------:R-:W1:Y:S04]  /*1a6b0*/  SHFL.IDX PT, R2, R26, RZ, 0x1c1f ;  /* 0x001c1fff1a027589 */ /* 0x000e6800000e0000 */
[----:B------:R-:W2:Y:S01]  /*1a6c0*/  SHFL.IDX PT, R0, R27, RZ, 0x1c1f ;  /* 0x001c1fff1b007589 */ /* 0x000ea200000e0000 */
        /* <DEDUP_REMOVED lines=18> */
[----:B------:R-:W-:Y:S04]  /*1a7f0*/  LDGSTS.E.BYPASS.LTC128B.128 [R0+0xd400], desc[UR56][R2.64], !P4 ;  /* 0x0d40000002007fae */ /* 0x000fe8000e101d78 */
[----:B------:R-:W-:Y:S04]  /*1a800*/  LDGSTS.E.BYPASS.LTC128B.128 [R0+0xf400], desc[UR56][R2.64+0x40], !P3 ;  /* 0x0f40004002007fae */ /* 0x000fe8000d901d78 */
[----:B------:R3:W-:Y:S04]  /*1a810*/  LDGSTS.E.BYPASS.LTC128B.128 [R0+0x11400], desc[UR56][R2.64+0x80], !P2 ;  /* 0x1140008002007fae */ /* 0x0007e8000d101d78 */
[----:B--23--:R1:W3:Y:S02]  /*1a820*/  SHFL.IDX PT, R2, R26, 0x3, 0x1c1f ;  /* 0x007c1f001a027f89 */ /* 0x00c2e400000e0000 */
.L_x_5430:
[----:B---3--:R-:W-:-:S05]  /*1a830*/  IADD3 R2, P0, R32, R2, RZ ;  /* 0x0000000220027210 */ /* 0x008fca0007f1e0ff */
        /* <DEDUP_REMOVED lines=9> */
.L_x_5333:
        /* <DEDUP_REMOVED lines=11> */
.L_x_5334:
[----:B------:R2:W-:Y:S01]  /*1a980*/  SYNCS.ARRIVE.TRANS64.A1T0 RZ, [R4+URZ+0x2a870], RZ ;  /* 0x02a870ff04ff79a7 */ /* 0x0005e2000810003f */
[----:B------:R-:W-:Y:S05]  /*1a990*/  @!P3 BRA `(.L_x_5335) ;  /* 0x000000000004b947 */ /* 0x000fea0003800000 */
[----:B------:R-:W-:Y:S01]  /*1a9a0*/  BPT.TRAP 0x1 ;  /* 0x000000040000795c */ /* 0x000fe20000300000 */
.L_x_5335:
[----:B------:R-:W3:Y:S01]  /*1a9b0*/  SYNCS.PHASECHK.TRANS64.TRYWAIT P0, [R4+URZ+0x2a840], R20 ;  /* 0x02a84014040075a7 */ /* 0x000ee2000800017f */
[----:B------:R-:W-:Y:S04]  /*1a9c0*/  BSSY B0, `(.L_x_5336) ;  /* 0x0000002000007945 */ /* 0x000fe80003800000 */
[----:B---3--:R-:W-:Y:S05]  /*1a9d0*/  @!P0 BRA `(.L_x_5337) ;  /* 0x0000004400c08947 */ /* 0x008fea0003800000 */
.L_x_5431:
[----:B------:R-:W-:Y:S05]  /*1a9e0*/  BSYNC B0 ;  /* 0x0000000000007941 */ /* 0x000fea0003800000 */
.L_x_5336:
        /* <DEDUP_REMOVED lines=9> */
[-C--:B------:R-:W-:Y:S01]  /*1aa80*/  ISETP.GE.AND P3, PT, R11, R31.reuse, PT ;  /* 0x0000001f0b00720c */ /* 0x080fe20003f66270 */
[----:B------:R-:W-:Y:S01]  /*1aa90*/  IMAD R10, R10, UR4, RZ ;  /* 0x000000040a0a7c24 */ /* 0x000fe2000f8e02ff */
[----:B------:R-:W-:Y:S01]  /*1aaa0*/  ISETP.GE.AND P4, PT, R32, R31, PT ;  /* 0x0000001f2000720c */ /* 0x000fe20003f86270 */
[----:B------:R-:W-:-:S02]  /*1aab0*/  IMAD.IADD R3, R3, 0x1, R9 ;  /* 0x0000000103037824 */ /* 0x000fc400078e0209 */
        /* <DEDUP_REMOVED lines=10> */
[----:B------:R-:W4:Y:S04]  /*1ab60*/  SHFL.IDX PT, R2, R7, RZ, 0x1c1f ;  /* 0x001c1fff07027589 */ /* 0x000f2800000e0000 */
[----:B------:R-:W5:Y:S04]  /*1ab70*/  SHFL.IDX PT, R3, R8, RZ, 0x1c1f ;  /* 0x001c1fff08037589 */ /* 0x000f6800000e0000 */
[----:B------:R-:W-:Y:S01]  /*1ab80*/  SHFL.IDX PT, R9, R8, 0x2, 0x1c1f ;  /* 0x005c1f0008097f89 */ /* 0x000fe200000e0000 */
        /* <DEDUP_REMOVED lines=15> */
[----:B------:R4:W0:Y:S04]  /*1ac80*/  SHFL.IDX PT, R9, R8, 0x3, 0x1c1f ;  /* 0x007c1f0008097f89 */ /* 0x00082800000e0000 */
[----:B------:R-:W-:Y:S04]  /*1ac90*/  LDGSTS.E.BYPASS.LTC128B.128 [R0+0x1f400], desc[UR56][R2.64], !P4 ;  /* 0x1f40000002007fae */ /* 0x000fe8000e101d78 */
[----:B------:R-:W-:Y:S04]  /*1aca0*/  LDGSTS.E.BYPASS.LTC128B.128 [R0+0x21400], desc[UR56][R2.64+0x40], !P3 ;  /* 0x2140004002007fae */ /* 0x000fe8000d901d78 */
[----:B------:R5:W-:Y:S04]  /*1acb0*/  LDGSTS.E.BYPASS.LTC128B.128 [R0+0x23400], desc[UR56][R2.64+0x80], !P2 ;  /* 0x2340008002007fae */ /* 0x000be8000d101d78 */
[----:B-----5:R4:W0:Y:S02]  /*1acc0*/  SHFL.IDX PT, R2, R7, 0x3, 0x1c1f ;  /* 0x007c1f0007027f89 */ /* 0x02082400000e0000 */
.L_x_5441:
        /* <DEDUP_REMOVED lines=10> */
.L_x_5339:
        /* <DEDUP_REMOVED lines=11> */
.L_x_5340:
[----:B------:R-:W-:Y:S01]  /*1ae20*/  IMAD.U32 R0, RZ, RZ, UR45 ;  /* 0x0000002dff007e24 */ /* 0x000fe2000f8e00ff */
[----:B------:R0:W-:Y:S04]  /*1ae30*/  SYNCS.ARRIVE.TRANS64.A1T0 RZ, [R4+URZ+0x2a830], RZ ;  /* 0x02a830ff04ff79a7 */ /* 0x0001e8000810003f */
[----:B------:R-:W-:-:S13]  /*1ae40*/  ISETP.NE.AND P0, PT, R0, 0x3, PT ;  /* 0x000000030000780c */ /* 0x000fda0003f05270 */
[----:B0-----:R-:W-:Y:S05]  /*1ae50*/  @!P0 BRA `(.L_x_5341) ;  /* 0x0000000000048947 */ /* 0x001fea0003800000 */
[----:B------:R-:W-:Y:S01]  /*1ae60*/  BPT.TRAP 0x1 ;  /* 0x000000040000795c */ /* 0x000fe20000300000 */
.L_x_5341:
[----:B------:R-:W-:Y:S01]  /*1ae70*/  LOP3.LUT R2, R6, 0x1, RZ, 0x3c, !PT ;  /* 0x0000000106027812 */ /* 0x000fe200078e3cff */
[----:B------:R-:W-:Y:S01]  /*1ae80*/  IMAD R0, R5, 0x8, R18 ;  /* 0x0000000805007824 */ /* 0x000fe200078e0212 */
[----:B------:R-:W-:Y:S02]  /*1ae90*/  BSSY B0, `(.L_x_5342) ;  /* 0x0000004000007945 */ /* 0x000fe40003800000 */
[----:B------:R-:W-:-:S04]  /*1aea0*/  SHF.L.U32 R2, R2, 0x1f, RZ ;  /* 0x0000001f02027819 */ /* 0x000fc800000006ff */
[----:B------:R-:W0:Y:S02]  /*1aeb0*/  SYNCS.PHASECHK.TRANS64.TRYWAIT P2, [R0+URZ+0x2a870], R2 ;  /* 0x02a87002000075a7 */ /* 0x000e24000804017f */
[----:B0-----:R-:W-:Y:S05]  /*1aec0*/  @!P2 BRA `(.L_x_5343) ;  /* 0x0000004400c8a947 */ /* 0x001fea0003800000 */
.L_x_5442:
[----:B------:R-:W-:Y:S05]  /*1aed0*/  BSYNC B0 ;  /* 0x0000000000007941 */ /* 0x000fea0003800000 */
.L_x_5342:
[----:B------:R-:W-:-:S05]  /*1aee0*/  IMAD.U32 R3, RZ, RZ, UR43 ;  /* 0x0000002bff037e24 */ /* 0x000fca000f8e00ff */
[----:B------:R-:W-:-:S13]  /*1aef0*/  ISETP.NE.AND P2, PT, R3, 0x3, PT ;  /* 0x000000030300780c */ /* 0x000fda0003f45270 */
[----:B------:R-:W-:Y:S05]  /*1af00*/  @!P2 BRA `(.L_x_5344) ;  /* 0x000000000004a947 */ /* 0x000fea0003800000 */
[----:B------:R-:W-:Y:S01]  /*1af10*/  BPT.TRAP 0x1 ;  /* 0x000000040000795c */ /* 0x000fe20000300000 */
.L_x_5344:
[----:B------:R-:W-:Y:S01]  /*1af20*/  SHF.L.U32 R3, R6, 0x1f, RZ ;  /* 0x0000001f06037819 */ /* 0x000fe200000006ff */
[----:B------:R-:W-:-:S03]  /*1af30*/  IMAD R2, R5, 0x6000, RZ ;  /* 0x0000600005027824 */ /* 0x000fc600078e02ff */
[----:B------:R-:W0:Y:S02]  /*1af40*/  SYNCS.PHASECHK.TRANS64.TRYWAIT P2, [R0+URZ+0x2a860], R3 ;  /* 0x02a86003000075a7 */ /* 0x000e24000804017f */
[----:B0-----:R-:W-:Y:S05]  /*1af50*/  @!P2 BRA `(.L_x_5345) ;  /* 0x0000004400b8a947 */ /* 0x001fea0003800000 */
.L_x_5443:
[----:B------:R-:W-:Y:S01]  /*1af60*/  LOP3.LUT R3, R2, R17, RZ, 0xfc, !PT ;  /* 0x0000001102037212 */ /* 0x000fe200078efcff */
[----:B------:R-:W-:Y:S05]  /*1af70*/  WARPSYNC.ALL ;  /* 0x0000000000007948 */ /* 0x000fea0003800000 */
[----:B------:R-:W-:Y:S01]  /*1af80*/  IMAD.IADD R3, R18, 0x1, R3 ;  /* 0x0000000112037824 */ /* 0x000fe200078e0203 */
[----:B------:R-:W-:Y:S01]  /*1af90*/  LOP3.LUT R12, R17, 0x2800, RZ, 0xfc, !PT ;  /* 0x00002800110c7812 */ /* 0x000fe200078efcff */
[----:B------:R-:W5:Y:S04]  /*1afa0*/  LDL R13, [R1] ;  /* 0x00000000010d7983 */ /* 0x000f680000100800 */
[----:B--234-:R0:W2:Y:S02]  /*1afb0*/  LDSM.16.MT88.4 R4, [R3+0xc400] ;  /* 0x00c400000304783b */ /* 0x01c0a40000004200 */
[----:B0-----:R-:W-:-:S02]  /*1afc0*/  IADD3 R3, R19, R2, R36 ;  /* 0x0000000213037210 */ /* 0x001fc40007ffe024 */
[C-C-:B--2---:R-:W-:Y:S02]  /*1afd0*/  PRMT R8, R4.reuse, 0x6420, R5.reuse ;  /* 0x0000642004087816 */ /* 0x144fe40000000005 */
[----:B------:R-:W-:Y:S01]  /*1afe0*/  PRMT R9, R4, 0x7531, R5 ;  /* 0x0000753104097816 */ /* 0x000fe20000000005 */
[----:B------:R-:W-:Y:S01]  /*1aff0*/  VIADD R4, R2, 0x2000 ;  /* 0x0000200002047836 */ /* 0x000fe20000000000 */
[C-C-:B------:R-:W-:Y:S02]  /*1b000*/  PRMT R10, R6.reuse, 0x6420, R7.reuse ;  /* 0x00006420060a7816 */ /* 0x140fe40000000007 */
[----:B------:R-:W-:Y:S02]  /*1b010*/  PRMT R11, R6, 0x7531, R7 ;  /* 0x00007531060b7816 */ /* 0x000fe40000000007 */
[----:B------:R-:W-:-:S03]  /*1b020*/  LOP3.LUT R4, R4, R17, RZ, 0xfc, !PT ;  /* 0x0000001104047212 */ /* 0x000fc600078efcff */
[----:B------:R-:W-:Y:S02]  /*1b030*/  STSM.16.M88.4 [R3], R8 ;  /* 0x0000000803007844 */ /* 0x000fe40000000200 */
[----:B------:R-:W-:-:S06]  /*1b040*/  IMAD.IADD R4, R18, 0x1, R4 ;  /* 0x0000000112047824 */ /* 0x000fcc00078e0204 */
[----:B------:R-:W0:Y:S02]  /*1b050*/  LDSM.16.MT88.4 R4, [R4+0xc400] ;  /* 0x00c400000404783b */ /* 0x000e240000004200 */
[C-C-:B0-----:R-:W-:Y:S02]  /*1b060*/  PRMT R8, R4.reuse, 0x6420, R5.reuse ;  /* 0x0000642004087816 */ /* 0x141fe40000000005 */
[----:B------:R-:W-:Y:S01]  /*1b070*/  PRMT R9, R4, 0x7531, R5 ;  /* 0x0000753104097816 */ /* 0x000fe20000000005 */
[----:B------:R-:W-:Y:S01]  /*1b080*/  VIADD R4, R2, 0x4000 ;  /* 0x0000400002047836 */ /* 0x000fe20000000000 */
[C-C-:B------:R-:W-:Y:S02]  /*1b090*/  PRMT R10, R6.reuse, 0x6420, R7.reuse ;  /* 0x00006420060a7816 */ /* 0x140fe40000000007 */
[----:B------:R-:W-:Y:S02]  /*1b0a0*/  PRMT R11, R6, 0x7531, R7 ;  /* 0x00007531060b7816 */ /* 0x000fe40000000007 */
[----:B------:R-:W-:-:S03]  /*1b0b0*/  LOP3.LUT R4, R4, R17, RZ, 0xfc, !PT ;  /* 0x0000001104047212 */ /* 0x000fc600078efcff */
[----:B------:R-:W-:Y:S02]  /*1b0c0*/  STSM.16.M88.4 [R3+0x2000], R8 ;  /* 0x0020000803007844 */ /* 0x000fe40000000200 */
[----:B------:R-:W-:-:S06]  /*1b0d0*/  IMAD.IADD R4, R18, 0x1, R4 ;  /* 0x0000000112047824 */ /* 0x000fcc00078e0204 */
[----:B------:R-:W0:Y:S02]  /*1b0e0*/  LDSM.16.MT88.4 R4, [R4+0xc400] ;  /* 0x00c400000404783b */ /* 0x000e240000004200 */
[C-C-:B0-----:R-:W-:Y:S02]  /*1b0f0*/  PRMT R8, R4.reuse, 0x6420, R5.reuse ;  /* 0x0000642004087816 */ /* 0x141fe40000000005 */
[----:B------:R-:W-:Y:S02]  /*1b100*/  PRMT R9, R4, 0x7531, R5 ;  /* 0x0000753104097816 */ /* 0x000fe40000000005 */
[C-C-:B------:R-:W-:Y:S02]  /*1b110*/  PRMT R10, R6.reuse, 0x6420, R7.reuse ;  /* 0x00006420060a7816 */ /* 0x140fe40000000007 */
[----:B------:R-:W-:-:S05]  /*1b120*/  PRMT R11, R6, 0x7531, R7 ;  /* 0x00007531060b7816 */ /* 0x000fca0000000007 */
[----:B------:R0:W-:Y:S02]  /*1b130*/  STSM.16.M88.4 [R3+0x4000], R8 ;  /* 0x0040000803007844 */ /* 0x0001e40000000200 */
[----:B0-----:R-:W-:-:S05]  /*1b140*/  LOP3.LUT R3, R2, 0x800, R17, 0xfe, !PT ;  /* 0x0000080002037812 */ /* 0x001fca00078efe11 */
[----:B------:R-:W-:-:S05]  /*1b150*/  IMAD.IADD R3, R18, 0x1, R3 ;  /* 0x0000000112037824 */ /* 0x000fca00078e0203 */
[----:B------:R0:W2:Y:S02]  /*1b160*/  LDSM.16.MT88.4 R4, [R3+0xc400] ;  /* 0x00c400000304783b */ /* 0x0000a40000004200 */
[----:B0-----:R-:W-:Y:S02]  /*1b170*/  IADD3 R3, R19, R35, R2 ;  /* 0x0000002313037210 */ /* 0x001fe40007ffe002 */
[C-C-:B--2---:R-:W-:Y:S02]  /*1b180*/  PRMT R8, R4.reuse, 0x6420, R5.reuse ;  /* 0x0000642004087816 */ /* 0x144fe40000000005 */
[----:B------:R-:W-:Y:S02]  /*1b190*/  PRMT R9, R4, 0x7531, R5 ;  /* 0x0000753104097816 */ /* 0x000fe40000000005 */
[C-C-:B------:R-:W-:Y:S02]  /*1b1a0*/  PRMT R10, R6.reuse, 0x6420, R7.reuse ;  /* 0x00006420060a7816 */ /* 0x140fe40000000007 */
[----:B------:R-:W-:-:S02]  /*1b1b0*/  PRMT R11, R6, 0x7531, R7 ;  /* 0x00007531060b7816 */ /* 0x000fc40000000007 */
[----:B------:R-:W-:Y:S02]  /*1b1c0*/  IADD3 R4, R18, R12, R2 ;  /* 0x0000000c12047210 */ /* 0x000fe40007ffe002 */
[----:B------:R-:W-:Y:S01]  /*1b1d0*/  LOP3.LUT R12, R17, 0x4800, RZ, 0xfc, !PT ;  /* 0x00004800110c7812 */ /* 0x000fe200078efcff */
[----:B------:R-:W-:Y:S04]  /*1b1e0*/  STSM.16.M88.4 [R3], R8 ;  /* 0x0000000803007844 */ /* 0x000fe80000000200 */
[----:B------:R-:W0:Y:S02]  /*1b1f0*/  LDSM.16.MT88.4 R4, [R4+0xc400] ;  /* 0x00c400000404783b */ /* 0x000e240000004200 */
[C-C-:B0-----:R-:W-:Y:S02]  /*1b200*/  PRMT R8, R4.reuse, 0x6420, R5.reuse ;  /* 0x0000642004087816 */ /* 0x141fe40000000005 */
[----:B------:R-:W-:-:S02]  /*1b210*/  PRMT R9, R4, 0x7531, R5 ;  /* 0x0000753104097816 */ /* 0x000fc40000000005 */
[C-C-:B------:R-:W-:Y:S02]  /*1b220*/  PRMT R10, R6.reuse, 0x6420, R7.reuse ;  /* 0x00006420060a7816 */ /* 0x140fe40000000007 */
[----:B------:R-:W-:Y:S02]  /*1b230*/  PRMT R11, R6, 0x7531, R7 ;  /* 0x00007531060b7816 */ /* 0x000fe40000000007 */
[----:B------:R-:W-:-:S03]  /*1b240*/  IADD3 R4, R18, R12, R2 ;  /* 0x0000000c12047210 */ /* 0x000fc60007ffe002 */
[----:B------:R-:W-:Y:S04]  /*1b250*/  STSM.16.M88.4 [R3+0x2000], R8 ;  /* 0x0020000803007844 */ /* 0x000fe80000000200 */
[----:B------:R-:W0:Y:S02]  /*1b260*/  LDSM.16.MT88.4 R4, [R4+0xc400] ;  /* 0x00c400000404783b */ /* 0x000e240000004200 */
[C-C-:B0-----:R-:W-:Y:S02]  /*1b270*/  PRMT R8, R4.reuse, 0x6420, R5.reuse ;  /* 0x0000642004087816 */ /* 0x141fe40000000005 */
[----:B------:R-:W-:Y:S02]  /*1b280*/  PRMT R9, R4, 0x7531, R5 ;  /* 0x0000753104097816 */ /* 0x000fe40000000005 */
[----:B------:R-:W-:-:S02]  /*1b290*/  PRMT R10, R6, 0x6420, R7 ;  /* 0x00006420060a7816 */ /* 0x000fc40000000007 */
[----:B------:R-:W-:-:S05]  /*1b2a0*/  PRMT R11, R6, 0x7531, R7 ;  /* 0x00007531060b7816 */ /* 0x000fca0000000007 */
[----:B------:R0:W-:Y:S02]  /*1b2b0*/  STSM.16.M88.4 [R3+0x4000], R8 ;  /* 0x0040000803007844 */ /* 0x0001e40000000200 */
[----:B0-----:R-:W-:-:S05]  /*1b2c0*/  LOP3.LUT R3, R2, 0x1000, R17, 0xfe, !PT ;  /* 0x0000100002037812 */ /* 0x001fca00078efe11 */
[----:B------:R-:W-:-:S05]  /*1b2d0*/  IMAD.IADD R3, R18, 0x1, R3 ;  /* 0x0000000112037824 */ /* 0x000fca00078e0203 */
[----:B------:R0:W2:Y:S01]  /*1b2e0*/  LDSM.16.MT88.4 R4, [R3+0xc400] ;  /* 0x00c400000304783b */ /* 0x0000a20000004200 */
[----:B------:R-:W-:Y:S02]  /*1b2f0*/  LOP3.LUT R12, R17, 0x3000, RZ, 0xfc, !PT ;  /* 0x00003000110c7812 */ /* 0x000fe400078efcff */
[----:B0-----:R-:W-:Y:S02]  /*1b300*/  IADD3 R3, R19, R34, R2 ;  /* 0x0000002213037210 */ /* 0x001fe40007ffe002 */
[C-C-:B--2---:R-:W-:Y:S02]  /*1b310*/  PRMT R8, R4.reuse, 0x6420, R5.reuse ;  /* 0x0000642004087816 */ /* 0x144fe40000000005 */
[----:B------:R-:W-:Y:S02]  /*1b320*/  PRMT R9, R4, 0x7531, R5 ;  /* 0x0000753104097816 */ /* 0x000fe40000000005 */
[C-C-:B------:R-:W-:Y:S02]  /*1b330*/  PRMT R10, R6.reuse, 0x6420, R7.reuse ;  /* 0x00006420060a7816 */ /* 0x140fe40000000007 */
[----:B------:R-:W-:-:S02]  /*1b340*/  PRMT R11, R6, 0x7531, R7 ;  /* 0x00007531060b7816 */ /* 0x000fc40000000007 */
[----:B------:R-:W-:-:S03]  /*1b350*/  IADD3 R4, R18, R12, R2 ;  /* 0x0000000c12047210 */ /* 0x000fc60007ffe002 */
[----:B------:R-:W-:Y:S04]  /*1b360*/  STSM.16.M88.4 [R3], R8 ;  /* 0x0000000803007844 */ /* 0x000fe80000000200 */
[----:B------:R-:W0:Y:S01]  /*1b370*/  LDSM.16.MT88.4 R4, [R4+0xc400] ;  /* 0x00c400000404783b */ /* 0x000e220000004200 */
[----:B------:R-:W-:Y:S02]  /*1b380*/  LOP3.LUT R12, R17, 0x5000, RZ, 0xfc, !PT ;  /* 0x00005000110c7812 */ /* 0x000fe400078efcff */
[C-C-:B0-----:R-:W-:Y:S02]  /*1b390*/  PRMT R8, R4.reuse, 0x6420, R5.reuse ;  /* 0x0000642004087816 */ /* 0x141fe40000000005 */
[----:B------:R-:W-:Y:S02]  /*1b3a0*/  PRMT R9, R4, 0x7531, R5 ;  /* 0x0000753104097816 */ /* 0x000fe40000000005 */
[----:B------:R-:W-:-:S02]  /*1b3b0*/  PRMT R10, R6, 0x6420, R7 ;  /* 0x00006420060a7816 */ /* 0x000fc40000000007 */
        /* <DEDUP_REMOVED lines=11> */
[----:B------:R5:W0:Y:S01]  /*1b470*/  LDSM.16.MT88.4 R4, [R3+0xc400] ;  /* 0x00c400000304783b */ /* 0x000a220000004200 */
[----:B------:R-:W-:Y:S02]  /*1b480*/  LOP3.LUT R12, R17, 0x3800, RZ, 0xfc, !PT ;  /* 0x00003800110c7812 */ /* 0x000fe400078efcff */
[----:B-----5:R-:W-:Y:S02]  /*1b490*/  IADD3 R3, R19, R13, R2 ;  /* 0x0000000d13037210 */ /* 0x020fe40007ffe002 */
[C-C-:B0-----:R-:W-:Y:S02]  /*1b4a0*/  PRMT R8, R4.reuse, 0x6420, R5.reuse ;  /* 0x0000642004087816 */ /* 0x141fe40000000005 */
        /* <DEDUP_REMOVED lines=13> */
[----:B------:R-:W0:Y:S01]  /*1b580*/  LDSM.16.MT88.4 R4, [R4+0xc400] ;  /* 0x00c400000404783b */ /* 0x000e220000004200 */
[----:B------:R-:W-:-:S05]  /*1b590*/  IMAD.U32 R12, RZ, RZ, UR43 ;  /* 0x0000002bff0c7e24 */ /* 0x000fca000f8e00ff */
[----:B------:R-:W-:Y:S02]  /*1b5a0*/  ISETP.NE.AND P2, PT, R12, 0x3, PT ;  /* 0x000000030c00780c */ /* 0x000fe40003f45270 */
        /* <DEDUP_REMOVED lines=13> */
.L_x_5346:
[----:B--2---:R2:W-:Y:S01]  /*1b680*/  SYNCS.ARRIVE.TRANS64.A1T0 RZ, [R0+URZ+0x2a850], RZ ;  /* 0x02a850ff00ff79a7 */ /* 0x0045e2000810003f */
[----:B------:R-:W-:Y:S06]  /*1b690*/  BAR.SYNC.DEFER_BLOCKING 0x2, 0x80 ;  /* 0x0082000000007b1d */ /* 0x000fec0000010000 */
[----:B------:R-:W-:Y:S05]  /*1b6a0*/  @!P0 BRA `(.L_x_5347) ;  /* 0x0000000000048947 */ /* 0x000fea0003800000 */
[----:B------:R-:W-:Y:S01]  /*1b6b0*/  BPT.TRAP 0x1 ;  /* 0x000000040000795c */ /* 0x000fe20000300000 */
.L_x_5347:
[----:B--2---:R-:W-:Y:S02]  /*1b6c0*/  VIADD R0, R0, 0x2a880 ;  /* 0x0002a88000007836 */ /* 0x004fe40000000000 */
[----:B------:R-:W-:Y:S02]  /*1b6d0*/  IMAD.MOV.U32 R5, RZ, RZ, R22 ;  /* 0x000000ffff057224 */ /* 0x000fe400078e0016 */
[----:B------:R-:W-:Y:S01]  /*1b6e0*/  IMAD.MOV.U32 R6, RZ, RZ, R24 ;  /* 0x000000ffff067224 */ /* 0x000fe200078e0018 */
[----:B------:R-:W-:-:S04]  /*1b6f0*/  PRMT R0, R33, 0x654, R0 ;  /* 0x0000065421007816 */ /* 0x000fc80000000000 */
[----:B------:R2:W-:Y:S01]  /*1b700*/  SYNCS.ARRIVE.TRANS64.RED.A1T0 RZ, [R0+URZ], RZ ;  /* 0x000000ff00ff79a7 */ /* 0x0005e2000810043f */
[----:B------:R-:W-:Y:S05]  /*1b710*/  @P1 BRA `(.L_x_5348) ;  /* 0xffffffe800c41947 */ /* 0x000fea000383ffff */
.L_x_5328:
[----:B0-2---:R-:W0:Y:S01]  /*1b720*/  S2R R0, SR_TID.X ;  /* 0x0000000000007919 */ /* 0x005e220000002100 */
        /* <DEDUP_REMOVED lines=18> */
.L_x_5350:
[----:B------:R-:W-:Y:S05]  /*1b850*/  BSYNC B0 ;  /* 0x0000000000007941 */ /* 0x000fea0003800000 */
.L_x_5349:
[----:B------:R-:W-:Y:S05]  /*1b860*/  @!P0 BRA `(.L_x_5351) ;  /* 0x0000000000048947 */ /* 0x000fea0003800000 */
[----:B------:R-:W-:Y:S01]  /*1b870*/  BPT.TRAP 0x1 ;  /* 0x000000040000795c */ /* 0x000fe20000300000 */
.L_x_5351:
[----:B------:R-:W-:Y:S01]  /*1b880*/  LOP3.LUT R3, R24, 0x1, RZ, 0x3c, !PT ;  /* 0x0000000118037812 */ /* 0x000fe200078e3cff */
[----:B------:R-:W-:Y:S01]  /*1b890*/  IMAD R0, R22, 0x8, R18 ;  /* 0x0000000816007824 */ /* 0x000fe200078e0212 */
[----:B------:R-:W-:Y:S02]  /*1b8a0*/  BSSY B0, `(.L_x_5352) ;  /* 0x0000004000007945 */ /* 0x000fe40003800000 */
[----:B------:R-:W-:-:S04]  /*1b8b0*/  SHF.L.U32 R3, R3, 0x1f, RZ ;  /* 0x0000001f03037819 */ /* 0x000fc800000006ff */
[----:B------:R-:W0:Y:S02]  /*1b8c0*/  SYNCS.PHASECHK.TRANS64.TRYWAIT P1, [R0+URZ+0x2a870], R3 ;  /* 0x02a87003000075a7 */ /* 0x000e24000802017f */
[----:B0-----:R-:W-:Y:S05]  /*1b8d0*/  @!P1 BRA `(.L_x_5353) ;  /* 0x0000003c006c9947 */ /* 0x001fea0003800000 */
.L_x_5444:
[----:B------:R-:W-:Y:S05]  /*1b8e0*/  BSYNC B0 ;  /* 0x0000000000007941 */ /* 0x000fea0003800000 */
.L_x_5352:
[----:B------:R-:W-:-:S05]  /*1b8f0*/  IMAD.U32 R2, RZ, RZ, UR43 ;  /* 0x0000002bff027e24 */ /* 0x000fca000f8e00ff */
[----:B------:R-:W-:-:S13]  /*1b900*/  ISETP.NE.AND P1, PT, R2, 0x3, PT ;  /* 0x000000030200780c */ /* 0x000fda0003f25270 */
[----:B------:R-:W-:Y:S05]  /*1b910*/  @!P1 BRA `(.L_x_5354) ;  /* 0x0000000000049947 */ /* 0x000fea0003800000 */
[----:B------:R-:W-:Y:S01]  /*1b920*/  BPT.TRAP 0x1 ;  /* 0x000000040000795c */ /* 0x000fe20000300000 */
.L_x_5354:
[----:B0-----:R-:W-:-:S04]  /*1b930*/  SHF.L.U32 R3, R24, 0x1f, RZ ;  /* 0x0000001f18037819 */ /* 0x001fc800000006ff */
[----:B------:R-:W0:Y:S02]  /*1b940*/  SYNCS.PHASECHK.TRANS64.TRYWAIT P1, [R0+URZ+0x2a860], R3 ;  /* 0x02a86003000075a7 */ /* 0x000e24000802017f */
[----:B0-----:R-:W-:Y:S05]  /*1b950*/  @!P1 BRA `(.L_x_5355) ;  /* 0x0000003c00609947 */ /* 0x001fea0003800000 */
.L_x_5445:
[----:B0-----:R-:W-:Y:S01]  /*1b960*/  IMAD R3, R22, 0x6000, RZ ;  /* 0x0000600016037824 */ /* 0x001fe200078e02ff */
[----:B------:R-:W-:Y:S05]  /*1b970*/  WARPSYNC.ALL ;  /* 0x0000000000007948 */ /* 0x000fea0003800000 */
[----:B------:R-:W-:Y:S01]  /*1b980*/  LOP3.LUT R5, R3, R17, RZ, 0xfc, !PT ;  /* 0x0000001103057212 */ /* 0x000fe200078efcff */
[----:B------:R-:W2:Y:S01]  /*1b990*/  LDL R15, [R1] ;  /* 0x00000000010f7983 */ /* 0x000ea20000100800 */
[----:B------:R-:W-:Y:S02]  /*1b9a0*/  IADD3 R2, R19, R3, R36 ;  /* 0x0000000313027210 */ /* 0x000fe40007ffe024 */
[----:B------:R-:W-:Y:S01]  /*1b9b0*/  LOP3.LUT R14, R17, 0x2800, RZ, 0xfc, !PT ;  /* 0x00002800110e7812 */ /* 0x000fe200078efcff */
[----:B------:R-:W-:-:S05]  /*1b9c0*/  IMAD.IADD R12, R18, 0x1, R5 ;  /* 0x00000001120c7824 */ /* 0x000fca00078e0205 */
[----:B------:R-:W0:Y:S02]  /*1b9d0*/  LDSM.16.MT88.4 R4, [R12+0xc400] ;  /* 0x00c400000c04783b */ /* 0x000e240000004200 */
[C-C-:B0-----:R-:W-:Y:S02]  /*1b9e0*/  PRMT R8, R4.reuse, 0x6420, R5.reuse ;  /* 0x0000642004087816 */ /* 0x141fe40000000005 */
[----:B------:R-:W-:Y:S01]  /*1b9f0*/  PRMT R9, R4, 0x7531, R5 ;  /* 0x0000753104097816 */ /* 0x000fe20000000005 */
[----:B------:R-:W-:Y:S01]  /*1ba00*/  VIADD R4, R3, 0x2000 ;  /* 0x0000200003047836 */ /* 0x000fe20000000000 */
[C-C-:B------:R-:W-:Y:S02]  /*1ba10*/  PRMT R10, R6.reuse, 0x6420, R7.reuse ;  /* 0x00006420060a7816 */ /* 0x140fe40000000007 */
[----:B------:R-:W-:Y:S02]  /*1ba20*/  PRMT R11, R6, 0x7531, R7 ;  /* 0x00007531060b7816 */ /* 0x000fe40000000007 */
[----:B------:R-:W-:-:S03]  /*1ba30*/  LOP3.LUT R5, R4, R17, RZ, 0xfc, !PT ;  /* 0x0000001104057212 */ /* 0x000fc600078efcff */
[----:B------:R-:W-:Y:S02]  /*1ba40*/  STSM.16.M88.4 [R2], R8 ;  /* 0x0000000802007844 */ /* 0x000fe40000000200 */
        /* <DEDUP_REMOVED lines=9> */
[----:B------:R-:W-:-:S05]  /*1bae0*/  IMAD.IADD R12, R18, 0x1, R5 ;  /* 0x00000001120c7824 */ /* 0x000fca00078e0205 */
[----:B------:R0:W3:Y:S02]  /*1baf0*/  LDSM.16.MT88.4 R4, [R12+0xc400] ;  /* 0x00c400000c04783b */ /* 0x0000e40000004200 */
[----:B0-----:R-:W-:Y:S02]  /*1bb00*/  IADD3 R12, R18, R14, R3 ;  /* 0x0000000e120c7210 */ /* 0x001fe40007ffe003 */
[----:B------:R-:W-:Y:S02]  /*1bb10*/  LOP3.LUT R14, R17, 0x4800, RZ, 0xfc, !PT ;  /* 0x00004800110e7812 */ /* 0x000fe400078efcff */
[C-C-:B---3--:R-:W-:Y:S02]  /*1bb20*/  PRMT R8, R4.reuse, 0x6420, R5.reuse ;  /* 0x0000642004087816 */ /* 0x148fe40000000005 */
[----:B------:R-:W-:Y:S02]  /*1bb30*/  PRMT R9, R4, 0x7531, R5 ;  /* 0x0000753104097816 */ /* 0x000fe40000000005 */
[----:B------:R-:W-:-:S02]  /*1bb40*/  LOP3.LUT R5, R3, 0x800, R17, 0xfe, !PT ;  /* 0x0000080003057812 */ /* 0x000fc400078efe11 */
[C-C-:B------:R-:W-:Y:S02]  /*1bb50*/  PRMT R10, R6.reuse, 0x6420, R7.reuse ;  /* 0x00006420060a7816 */ /* 0x140fe40000000007 */
[----:B------:R-:W-:Y:S01]  /*1bb60*/  PRMT R11, R6, 0x7531, R7 ;  /* 0x00007531060b7816 */ /* 0x000fe20000000007 */
[----:B------:R-:W-:-:S04]  /*1bb70*/  IMAD.IADD R13, R18, 0x1, R5 ;  /* 0x00000001120d7824 */ /* 0x000fc800078e0205 */
[----:B------:R-:W-:Y:S04]  /*1bb80*/  STSM.16.M88.4 [R2+0x4000], R8 ;  /* 0x0040000802007844 */ /* 0x000fe80000000200 */
[----:B------:R0:W3:Y:S02]  /*1bb90*/  LDSM.16.MT88.4 R4, [R13+0xc400] ;  /* 0x00c400000d04783b */ /* 0x0000e40000004200 */
[--C-:B0-----:R-:W-:Y:S02]  /*1bba0*/  IADD3 R13, R18, R14, R3.reuse ;  /* 0x0000000e120d7210 */ /* 0x101fe40007ffe003 */
[----:B------:R-:W-:Y:S02]  /*1bbb0*/  IADD3 R2, R19, R35, R3 ;  /* 0x0000002313027210 */ /* 0x000fe40007ffe003 */
[----:B---3--:R-:W-:-:S02]  /*1bbc0*/  PRMT R8, R4, 0x6420, R5 ;  /* 0x0000642004087816 */ /* 0x008fc40000000005 */
        /* <DEDUP_REMOVED lines=9> */
[----:B------:R-:W-:Y:S04]  /*1bc60*/  STSM.16.M88.4 [R2+0x2000], R8 ;  /* 0x0020000802007844 */ /* 0x000fe80000000200 */
[----:B------:R-:W0:Y:S02]  /*1bc70*/  LDSM.16.MT88.4 R4, [R13+0xc400] ;  /* 0x00c400000d04783b */ /* 0x000e240000004200 */
[C-C-:B0-----:R-:W-:Y:S02]  /*1bc80*/  PRMT R8, R4.reuse, 0x6420, R5.reuse ;  /* 0x0000642004087816 */ /* 0x141fe40000000005 */
[----:B------:R-:W-:Y:S02]  /*1bc90*/  PRMT R9, R4, 0x7531, R5 ;  /* 0x0000753104097816 */ /* 0x000fe40000000005 */
[----:B------:R-:W-:-:S02]  /*1bca0*/  LOP3.LUT R5, R3, 0x1000, R17, 0xfe, !PT ;  /* 0x0000100003057812 */ /* 0x000fc400078efe11 */
[C-C-:B------:R-:W-:Y:S02]  /*1bcb0*/  PRMT R10, R6.reuse, 0x6420, R7.reuse ;  /* 0x00006420060a7816 */ /* 0x140fe40000000007 */
[----:B------:R-:W-:Y:S01]  /*1bcc0*/  PRMT R11, R6, 0x7531, R7 ;  /* 0x00007531060b7816 */ /* 0x000fe20000000007 */
[----:B------:R-:W-:-:S04]  /*1bcd0*/  IMAD.IADD R12, R18, 0x1, R5 ;  /* 0x00000001120c7824 */ /* 0x000fc800078e0205 */
[----:B------:R0:W-:Y:S04]  /*1bce0*/  STSM.16.M88.4 [R2+0x4000], R8 ;  /* 0x0040000802007844 */ /* 0x0001e80000000200 */
[----:B------:R-:W3:Y:S01]  /*1bcf0*/  LDSM.16.MT88.4 R4, [R12+0xc400] ;  /* 0x00c400000c04783b */ /* 0x000ee20000004200 */
[----:B------:R-:W-:-:S04]  /*1bd00*/  LOP3.LUT R14, R17, 0x3000, RZ, 0xfc, !PT ;  /* 0x00003000110e7812 */ /* 0x000fc800078efcff */
[--C-:B------:R-:W-:Y:S02]  /*1bd10*/  IADD3 R13, R18, R14, R3.reuse ;  /* 0x0000000e120d7210 */ /* 0x100fe40007ffe003 */
[----:B0-----:R-:W-:Y:S02]  /*1bd20*/  IADD3 R2, R19, R34, R3 ;  /* 0x0000002213027210 */ /* 0x001fe40007ffe003 */
[C-C-:B---3--:R-:W-:Y:S02]  /*1bd30*/  PRMT R8, R4.reuse, 0x6420, R5.reuse ;  /* 0x0000642004087816 */ /* 0x148fe40000000005 */
[----:B------:R-:W-:Y:S02]  /*1bd40*/  PRMT R9, R4, 0x7531, R5 ;  /* 0x0000753104097816 */ /* 0x000fe40000000005 */
[C-C-:B------:R-:W-:Y:S02]  /*1bd50*/  PRMT R10, R6.reuse, 0x6420, R7.reuse ;  /* 0x00006420060a7816 */ /* 0x140fe40000000007 */
[----:B------:R-:W-:-:S05]  /*1bd60*/  PRMT R11, R6, 0x7531, R7 ;  /* 0x00007531060b7816 */ /* 0x000fca0000000007 */
[----:B------:R-:W-:Y:S04]  /*1bd70*/  STSM.16.M88.4 [R2], R8 ;  /* 0x0000000802007844 */ /* 0x000fe80000000200 */
[----:B------:R-:W0:Y:S01]  /*1bd80*/  LDSM.16.MT88.4 R4, [R13+0xc400] ;  /* 0x00c400000d04783b */ /* 0x000e220000004200 */
[----:B------:R-:W-:-:S04]  /*1bd90*/  LOP3.LUT R14, R17, 0x5000, RZ, 0xfc, !PT ;  /* 0x00005000110e7812 */ /* 0x000fc800078efcff */
[----:B------:R-:W-:Y:S02]  /*1bda0*/  IADD3 R12, R18, R14, R3 ;  /* 0x0000000e120c7210 */ /* 0x000fe40007ffe003 */
[C-C-:B0-----:R-:W-:Y:S02]  /*1bdb0*/  PRMT R8, R4.reuse, 0x6420, R5.reuse ;  /* 0x0000642004087816 */ /* 0x141fe40000000005 */
[----:B------:R-:W-:Y:S02]  /*1bdc0*/  PRMT R9, R4, 0x7531, R5 ;  /* 0x0000753104097816 */ /* 0x000fe40000000005 */
[C-C-:B------:R-:W-:Y:S02]  /*1bdd0*/  PRMT R10, R6.reuse, 0x6420, R7.reuse ;  /* 0x00006420060a7816 */ /* 0x140fe40000000007 */
        /* <DEDUP_REMOVED lines=9> */
[----:B------:R-:W-:Y:S04]  /*1be70*/  STSM.16.M88.4 [R2+0x4000], R8 ;  /* 0x0040000802007844 */ /* 0x000fe80000000200 */
[----:B------:R-:W0:Y:S01]  /*1be80*/  LDSM.16.MT88.4 R4, [R13+0xc400] ;  /* 0x00c400000d04783b */ /* 0x000e220000004200 */
[----:B------:R-:W-:Y:S02]  /*1be90*/  LOP3.LUT R14, R17, 0x3800, RZ, 0xfc, !PT ;  /* 0x00003800110e7812 */ /* 0x000fe400078efcff */
[--C-:B--2---:R-:W-:Y:S02]  /*1bea0*/  IADD3 R19, R19, R15, R3.reuse ;  /* 0x0000000f13137210 */ /* 0x104fe40007ffe003 */
[----:B------:R-:W-:Y:S02]  /*1beb0*/  IADD3 R12, R18, R14, R3 ;  /* 0x0000000e120c7210 */ /* 0x000fe40007ffe003 */
[----:B0-----:R-:W-:-:S02]  /*1bec0*/  PRMT R8, R4, 0x6420, R5 ;  /* 0x0000642004087816 */ /* 0x001fc40000000005 */
[----:B------:R-:W-:Y:S02]  /*1bed0*/  PRMT R9, R4, 0x7531, R5 ;  /* 0x0000753104097816 */ /* 0x000fe40000000005 */
[C-C-:B------:R-:W-:Y:S02]  /*1bee0*/  PRMT R10, R6.reuse, 0x6420, R7.reuse ;  /* 0x00006420060a7816 */ /* 0x140fe40000000007 */
[----:B------:R-:W-:-:S05]  /*1bef0*/  PRMT R11, R6, 0x7531, R7 ;  /* 0x00007531060b7816 */ /* 0x000fca0000000007 */
        /* <DEDUP_REMOVED lines=25> */
.L_x_5356:
[----:B--2---:R2:W-:Y:S01]  /*1c090*/  SYNCS.ARRIVE.TRANS64.A1T0 RZ, [R0+URZ+0x2a850], RZ ;  /* 0x02a850ff00ff79a7 */ /* 0x0045e2000810003f */
[----:B------:R-:W-:Y:S06]  /*1c0a0*/  BAR.SYNC.DEFER_BLOCKING 0x2, 0x80 ;  /* 0x0082000000007b1d */ /* 0x000fec0000010000 */
[----:B------:R-:W-:Y:S05]  /*1c0b0*/  @!P0 BRA `(.L_x_5357) ;  /* 0x0000000000048947 */ /* 0x000fea0003800000 */
[----:B------:R-:W-:Y:S01]  /*1c0c0*/  BPT.TRAP 0x1 ;  /* 0x000000040000795c */ /* 0x000fe20000300000 */
.L_x_5357:
[----:B--2---:R-:W-:Y:S02]  /*1c0d0*/  VIADD R0, R0, 0x2a880 ;  /* 0x0002a88000007836 */ /* 0x004fe40000000000 */
[----:B------:R-:W-:-:S03]  /*1c0e0*/  VIADD R22, R22, 0x1 ;  /* 0x0000000116167836 */ /* 0x000fc60000000000 */
[----:B------:R-:W-:Y:S02]  /*1c0f0*/  PRMT R0, R33, 0x654, R0 ;  /* 0x0000065421007816 */ /* 0x000fe40000000000 */
[C---:B------:R-:W-:Y:S02]  /*1c100*/  ISETP.NE.AND P0, PT, R22.reuse, 0x2, PT ;  /* 0x000000021600780c */ /* 0x040fe40003f05270 */
[----:B------:R2:W-:Y:S02]  /*1c110*/  SYNCS.ARRIVE.TRANS64.RED.A1T0 RZ, [R0+URZ], RZ ;  /* 0x000000ff00ff79a7 */ /* 0x0005e4000810043f */
[----:B------:R-:W-:Y:S02]  /*1c120*/  SEL R3, RZ, 0x1, P0 ;  /* 0x00000001ff037807 */ /* 0x000fe40000000000 */
[----:B------:R-:W-:Y:S02]  /*1c130*/  SEL R22, R22, RZ, P0 ;  /* 0x000000ff16167207 */ /* 0x000fe40000000000 */
[----:B------:R-:W-:-:S07]  /*1c140*/  LOP3.LUT R24, R24, R3, RZ, 0x3c, !PT ;  /* 0x0000000318187212 */ /* 0x000fce00078e3cff */
.L_x_5298:
[----:B------:R-:W-:Y:S05]  /*1c150*/  BSYNC B7 ;  /* 0x0000000000077941 */ /* 0x000fea0003800000 */
.L_x_5296:
        /* <DEDUP_REMOVED lines=11> */
.L_x_5358:
[----:B--2---:R-:W0:Y:S01]  /*1c210*/  S2R R0, SR_TID.X ;  /* 0x0000000000007919 */ /* 0x004e220000002100 */
[----:B------:R-:W-:Y:S01]  /*1c220*/  ULDC UR4, c[0x0][0xc3c] ;  /* 0x00030f0000047ab9 */ /* 0x000fe20000000800 */
[----:B0-----:R-:W-:Y:S01]  /*1c230*/  LOP3.LUT R9, R0, 0x1f, RZ, 0xc0, !PT ;  /* 0x0000001f00097812 */ /* 0x001fe200078ec0ff */
[----:B------:R-:W-:-:S03]  /*1c240*/  IMAD.MOV.U32 R0, RZ, RZ, RZ ;  /* 0x000000ffff007224 */ /* 0x000fc600078e00ff */
[C---:B------:R-:W-:Y:S01]  /*1c250*/  ISETP.NE.AND P0, PT, R9.reuse, 0x1f, PT ;  /* 0x0000001f0900780c */ /* 0x040fe20003f05270 */
[----:B------:R-:W-:-:S05]  /*1c260*/  VIADD R7, R9, UR40 ;  /* 0x0000002809077c36 */ /* 0x000fca0008000000 */
[----:B------:R-:W-:Y:S01]  /*1c270*/  ISETP.GE.OR P1, PT, R7, UR4, !P0 ;  /* 0x0000000407007c0c */ /* 0x000fe2000c726670 */
[----:B------:R-:W-:-:S12]  /*1c280*/  ULDC UR4, c[0x0][0xc3c] ;  /* 0x00030f0000047ab9 */ /* 0x000fd80000000800 */
[----:B------:R-:W0:Y:S08]  /*1c290*/  @!P1 LDC.64 R2, c[0x0][0xc80] ;  /* 0x00032000ff029b82 */ /* 0x000e300000000a00 */
[----:B------:R-:W2:Y:S01]  /*1c2a0*/  @!P1 LDC.64 R4, c[0x0][0xc78] ;  /* 0x00031e00ff049b82 */ /* 0x000ea20000000a00 */
[----:B0-----:R-:W-:-:S05]  /*1c2b0*/  @!P1 IMAD.WIDE R2, R7, 0x4, R2 ;  /* 0x0000000407029825 */ /* 0x001fca00078e0202 */
[----:B------:R2:W3:Y:S02]  /*1c2c0*/  @!P1 LDG.E R0, desc[UR56][R2.64] ;  /* 0x0000003802009981 */ /* 0x0004e4000c1e1900 */
[----:B--2---:R-:W-:-:S04]  /*1c2d0*/  @!P1 IMAD.WIDE R2, R7, 0x4, R4 ;  /* 0x0000000407029825 */ /* 0x004fc800078e0204 */
[----:B------:R-:W-:-:S06]  /*1c2e0*/  IMAD.MOV.U32 R7, RZ, RZ, RZ ;  /* 0x000000ffff077224 */ /* 0x000fcc00078e00ff */
[----:B------:R-:W3:Y:S01]  /*1c2f0*/  @!P1 LDG.E R7, desc[UR56][R2.64] ;  /* 0x0000003802079981 */ /* 0x000ee2000c1e1900 */
[C---:B------:R-:W-:Y:S02]  /*1c300*/  ISETP.NE.AND P1, PT, R9.reuse, RZ, PT ;  /* 0x000000ff0900720c */ /* 0x040fe40003f25270 */
[C---:B------:R-:W-:Y:S02]  /*1c310*/  ISETP.GE.U32.AND P2, PT, R9.reuse, 0x2, PT ;  /* 0x000000020900780c */ /* 0x040fe40003f46070 */
[C---:B------:R-:W-:Y:S02]  /*1c320*/  ISETP.GE.U32.AND P3, PT, R9.reuse, 0x4, PT ;  /* 0x000000040900780c */ /* 0x040fe40003f66070 */
[C---:B------:R-:W-:Y:S02]  /*1c330*/  ISETP.GE.U32.AND P4, PT, R9.reuse, 0x8, PT ;  /* 0x000000080900780c */ /* 0x040fe40003f86070 */
[----:B------:R-:W-:Y:S02]  /*1c340*/  ISETP.GE.U32.AND P5, PT, R9, 0x10, PT ;  /* 0x000000100900780c */ /* 0x000fe40003fa6070 */
[----:B------:R-:W-:Y:S01]  /*1c350*/  SHFL.IDX PT, R9, R28, 0x1, 0x1f ;  /* 0x00201f001c097f89 */ /* 0x000fe200000e0000 */
[----:B---3--:R-:W-:-:S05]  /*1c360*/  IMAD R4, R7, R0, RZ ;  /* 0x0000000007047224 */ /* 0x008fca00078e02ff */
[----:B------:R-:W0:Y:S02]  /*1c370*/  SHFL.UP PT, R5, R4, 0x1, RZ ;  /* 0x0420000004057989 */ /* 0x000e2400000e00ff */
[----:B0-----:R-:W-:-:S05]  /*1c380*/  SEL R5, R5, RZ, P1 ;  /* 0x000000ff05057207 */ /* 0x001fca0000800000 */
[----:B------:R-:W-:Y:S02]  /*1c390*/  IMAD.IADD R5, R4, 0x1, R5 ;  /* 0x0000000104057824 */ /* 0x000fe400078e0205 */
[----:B------:R0:W-:Y:S04]  /*1c3a0*/  SHFL.IDX PT, R4, R28, RZ, 0x1f ;  /* 0x00001fff1c047589 */ /* 0x0001e800000e0000 */
[----:B------:R-:W2:Y:S01]  /*1c3b0*/  SHFL.UP PT, R6, R5, 0x2, RZ ;  /* 0x0440000005067989 */ /* 0x000ea200000e00ff */
[----:B0-----:R-:W-:Y:S01]  /*1c3c0*/  IMAD.MOV.U32 R28, RZ, RZ, RZ ;  /* 0x000000ffff1c7224 */ /* 0x001fe200078e00ff */
[----:B--2---:R-:W-:-:S05]  /*1c3d0*/  SEL R6, R6, RZ, P2 ;  /* 0x000000ff06067207 */ /* 0x004fca0001000000 */
[----:B------:R-:W-:-:S05]  /*1c3e0*/  IMAD.IADD R6, R5, 0x1, R6 ;  /* 0x0000000105067824 */ /* 0x000fca00078e0206 */
[----:B------:R-:W0:Y:S02]  /*1c3f0*/  SHFL.UP PT, R8, R6, 0x4, RZ ;  /* 0x0480000006087989 */ /* 0x000e2400000e00ff */
[----:B0-----:R-:W-:-:S05]  /*1c400*/  SEL R3, R8, RZ, P3 ;  /* 0x000000ff08037207 */ /* 0x001fca0001800000 */
[----:B------:R-:W-:Y:S02]  /*1c410*/  IMAD.IADD R3, R6, 0x1, R3 ;  /* 0x0000000106037824 */ /* 0x000fe400078e0203 */
[----:B------:R-:W0:Y:S03]  /*1c420*/  LDC R6, c[0x0][0xc38] ;  /* 0x00030e00ff067b82 */ /* 0x000e260000000800 */
[----:B------:R-:W2:Y:S02]  /*1c430*/  SHFL.UP PT, R2, R3, 0x8, RZ ;  /* 0x0500000003027989 */ /* 0x000ea400000e00ff */
[----:B--2---:R-:W-:-:S05]  /*1c440*/  SEL R2, R2, RZ, P4 ;  /* 0x000000ff02027207 */ /* 0x004fca0002000000 */
[----:B------:R-:W-:-:S05]  /*1c450*/  IMAD.IADD R8, R3, 0x1, R2 ;  /* 0x0000000103087824 */ /* 0x000fca00078e0202 */
[----:B------:R-:W2:Y:S02]  /*1c460*/  SHFL.UP PT, R2, R8, 0x10, RZ ;  /* 0x0600000008027989 */ /* 0x000ea400000e00ff */
[----:B--2---:R-:W-:-:S05]  /*1c470*/  SEL R5, R2, RZ, P5 ;  /* 0x000000ff02057207 */ /* 0x004fca0002800000 */
[----:B------:R-:W-:-:S05]  /*1c480*/  IMAD.IADD R2, R8, 0x1, R5 ;  /* 0x0000000108027824 */ /* 0x000fca00078e0205 */
[----:B------:R-:W0:Y:S02]  /*1c490*/  SHFL.IDX PT, R5, R2, 0x1f, 0x1f ;  /* 0x03e01f0002057f89 */ /* 0x000e2400000e0000 */
[----:B0-----:R-:W-:-:S04]  /*1c4a0*/  IMAD R10, R5, R6, RZ ;  /* 0x00000006050a7224 */ /* 0x001fc800078e02ff */
[----:B------:R-:W-:-:S05]  /*1c4b0*/  IMAD.IADD R5, R9, 0x1, R10 ;  /* 0x0000000109057824 */ /* 0x000fca00078e020a */
[----:B------:R-:W-:-:S13]  /*1c4c0*/  ISETP.GT.AND P6, PT, R5, R4, PT ;  /* 0x000000040500720c */ /* 0x000fda0003fc4270 */
[----:B------:R-:W-:Y:S05]  /*1c4d0*/  @P6 BRA `(.L_x_5360) ;  /* 0x0000000000986947 */ /* 0x000fea0003800000 */
.L_x_5362:
        /* <DEDUP_REMOVED lines=9> */
[----:B------:R-:W0:Y:S02]  /*1c570*/  @!P6 LDC.64 R2, c[0x0][0xc80] ;  /* 0x00032000ff02eb82 */ /* 0x000e240000000a00 */
[----:B0-----:R-:W-:-:S05]  /*1c580*/  @!P6 IMAD.WIDE R2, R6, 0x4, R2 ;  /* 0x000000040602e825 */ /* 0x001fca00078e0202 */
[----:B------:R0:W2:Y:S01]  /*1c590*/  @!P6 LDG.E R0, desc[UR56][R2.64] ;  /* 0x000000380200e981 */ /* 0x0000a2000c1e1900 */
[----:B------:R-:W-:Y:S01]  /*1c5a0*/  IMAD.MOV.U32 R7, RZ, RZ, RZ ;  /* 0x000000ffff077224 */ /* 0x000fe200078e00ff */
[----:B0-----:R-:W0:Y:S02]  /*1c5b0*/  @!P6 LDC.64 R2, c[0x0][0xc78] ;  /* 0x00031e00ff02eb82 */ /* 0x001e240000000a00 */
[----:B0-----:R-:W-:-:S05]  /*1c5c0*/  @!P6 IMAD.WIDE R2, R6, 0x4, R2 ;  /* 0x000000040602e825 */ /* 0x001fca00078e0202 */
        /* <DEDUP_REMOVED lines=22> */
[----:B------:R-:W-:Y:S05]  /*1c730*/  @!P6 BRA `(.L_x_5362) ;  /* 0xfffffffc0068e947 */ /* 0x000fea000383ffff */
.L_x_5360:
[----:B------:R-:W-:-:S04]  /*1c740*/  IMAD.IADD R5, R5, 0x1, -R10 ;  /* 0x0000000105057824 */ /* 0x000fc800078e0a0a */
[----:B------:R-:W-:-:S05]  /*1c750*/  IMAD R3, R2, R6, R5 ;  /* 0x0000000602037224 */ /* 0x000fca00078e0205 */
[----:B------:R-:W-:-:S13]  /*1c760*/  ISETP.GT.AND P0, PT, R3, R4, PT ;  /* 0x000000040300720c */ /* 0x000fda0003f04270 */
[----:B------:R-:W-:Y:S02]  /*1c770*/  VOTEU.ANY UR5, UPT, !P0 ;  /* 0x0000000000057886 */ /* 0x000fe400040e0100 */
[----:B------:R-:W-:Y:S01]  /*1c780*/  ISETP.NE.AND P0, PT, RZ, UR5, PT ;  /* 0x00000005ff007c0c */ /* 0x000fe2000bf05270 */
[----:B------:R-:W-:-:S06]  /*1c790*/  UPOPC UR4, UR5 ;  /* 0x00000005000472bf */ /* 0x000fcc0008000000 */
[----:B------:R-:W-:Y:S02]  /*1c7a0*/  IMAD.U32 R3, RZ, RZ, UR4 ;  /* 0x00000004ff037e24 */ /* 0x000fe4000f8e00ff */
[----:B------:R-:W-:-:S03]  /*1c7b0*/  IMAD.U32 R8, RZ, RZ, UR4 ;  /* 0x00000004ff087e24 */ /* 0x000fc6000f8e00ff */
[----:B------:R0:W2:Y:S04]  /*1c7c0*/  SHFL.IDX PT, R0, R0, R3, 0x1f ;  /* 0x00001f0300007589 */ /* 0x0000a800000e0000 */
[----:B------:R0:W3:Y:S01]  /*1c7d0*/  SHFL.IDX PT, R7, R7, R8, 0x1f ;  /* 0x00001f0807077589 */ /* 0x0000e200000e0000 */
[----:B------:R-:W-:Y:S05]  /*1c7e0*/  @!P0 BRA `(.L_x_5363) ;  /* 0x00000000000c8947 */ /* 0x000fea0003800000 */
[----:B------:R-:W-:-:S06]  /*1c7f0*/  UIADD3 UR5, UR4, -0x1, URZ ;  /* 0xffffffff04057890 */ /* 0x000fcc000fffe03f */
[----:B0-----:R-:W-:-:S05]  /*1c800*/  IMAD.U32 R3, RZ, RZ, UR5 ;  /* 0x00000005ff037e24 */ /* 0x001fca000f8e00ff */
[----:B------:R4:W0:Y:S02]  /*1c810*/  SHFL.IDX PT, R28, R2, R3, 0x1f ;  /* 0x00001f03021c7589 */ /* 0x00082400000e0000 */
.L_x_5363:
[----:B---3--:R-:W-:Y:S01]  /*1c820*/  ISETP.NE.AND P0, PT, R7, 0x1, PT ;  /* 0x000000010700780c */ /* 0x008fe20003f05270 */
[----:B0-----:R-:W-:Y:S01]  /*1c830*/  IMAD R28, R28, R6, R5 ;  /* 0x000000061c1c7224 */ /* 0x001fe200078e0205 */
[----:B------:R-:W-:-:S03]  /*1c840*/  UIADD3 UR40, UR4, UR40, URZ ;  /* 0x0000002804287290 */ /* 0x000fc6000fffe03f */
[----:B------:R-:W-:-:S08]  /*1c850*/  IMAD.IADD R4, R4, 0x1, -R28 ;  /* 0x0000000104047824 */ /* 0x000fd000078e0a1c */
[----:B------:R-:W-:Y:S05]  /*1c860*/  @!P0 BRA `(.L_x_5364) ;  /* 0x0000000000dc8947 */ /* 0x000fea0003800000 */
[----:B--2---:R-:W-:-:S04]  /*1c870*/  IABS R5, R0 ;  /* 0x0000000000057213 */ /* 0x004fc80000000000 */
[----:B------:R-:W0:Y:S08]  /*1c880*/  I2F.RP R6, R5 ;  /* 0x0000000500067306 */ /* 0x000e300000209400 */
[----:B0-----:R-:W0:Y:S02]  /*1c890*/  MUFU.RCP R6, R6 ;  /* 0x0000000600067308 */ /* 0x001e240000001000 */
[----:B0-----:R-:W-:-:S06]  /*1c8a0*/  VIADD R8, R6, 0xffffffe ;  /* 0x0ffffffe06087836 */ /* 0x001fcc0000000000 */
[----:B----4-:R-:W0:Y:S02]  /*1c8b0*/  F2I.FTZ.U32.TRUNC.NTZ R3, R8 ;  /* 0x0000000800037305 */ /* 0x010e24000021f000 */
[----:B0-----:R-:W-:-:S04]  /*1c8c0*/  IMAD.MOV R2, RZ, RZ, -R3 ;  /* 0x000000ffff027224 */ /* 0x001fc800078e0a03 */
        /* <DEDUP_REMOVED lines=13> */
[----:B------:R-:W-:-:S04]  /*1c9a0*/  IABS R5, R7 ;  /* 0x0000000700057213 */ /* 0x000fc80000000000 */
[----:B------:R-:W0:Y:S07]  /*1c9b0*/  I2F.RP R8, R5 ;  /* 0x0000000500087306 */ /* 0x000e2e0000209400 */
[----:B------:R-:W-:Y:S01]  /*1c9c0*/  @P0 VIADD R6, R6, 0x1 ;  /* 0x0000000106060836 */ /* 0x000fe20000000000 */
[----:B0-----:R-:W0:Y:S02]  /*1c9d0*/  MUFU.RCP R8, R8 ;  /* 0x0000000800087308 */ /* 0x001e240000001000 */
[----:B0-----:R-:W-:Y:S01]  /*1c9e0*/  VIADD R9, R8, 0xffffffe ;  /* 0x0ffffffe08097836 */ /* 0x001fe20000000000 */
[----:B------:R-:W-:-:S05]  /*1c9f0*/  IABS R8, R7 ;  /* 0x0000000700087213 */ /* 0x000fca0000000000 */
[----:B------:R-:W0:Y:S01]  /*1ca00*/  F2I.FTZ.U32.TRUNC.NTZ R3, R9 ;  /* 0x0000000900037305 */ /* 0x000e22000021f000 */
[----:B------:R-:W-:Y:S02]  /*1ca10*/  IMAD.MOV R8, RZ, RZ, -R8 ;  /* 0x000000ffff087224 */ /* 0x000fe400078e0a08 */
        /* <DEDUP_REMOVED lines=8> */
[----:B------:R-:W-:-:S05]  /*1caa0*/  IABS R3, R6 ;  /* 0x0000000600037213 */ /* 0x000fca0000000000 */
[----:B------:R-:W-:-:S04]  /*1cab0*/  IMAD.HI.U32 R2, R2, R3, RZ ;  /* 0x0000000302027227 */ /* 0x000fc800078e00ff */
[----:B------:R-:W-:Y:S02]  /*1cac0*/  IMAD R8, R2, R8, R3 ;  /* 0x0000000802087224 */ /* 0x000fe400078e0203 */
[----:B------:R-:W-:-:S03]  /*1cad0*/  IMAD.MOV R3, RZ, RZ, -R6 ;  /* 0x000000ffff037224 */ /* 0x000fc600078e0a06 */
[----:B------:R-:W-:Y:S01]  /*1cae0*/  ISETP.GT.U32.AND P1, PT, R5, R8, PT ;  /* 0x000000080500720c */ /* 0x000fe20003f24070 */
[----:B------:R-:W-:Y:S01]  /*1caf0*/  IMAD R4, R0, R3, R4 ;  /* 0x0000000300047224 */ /* 0x000fe200078e0204 */
[----:B------:R-:W-:-:S04]  /*1cb00*/  LOP3.LUT R3, R6, R7, RZ, 0x3c, !PT ;  /* 0x0000000706037212 */ /* 0x000fc800078e3cff */
[----:B------:R-:W-:-:S07]  /*1cb10*/  ISETP.GE.AND P2, PT, R3, RZ, PT ;  /* 0x000000ff0300720c */ /* 0x000fce0003f46270 */
        /* <DEDUP_REMOVED lines=12> */
.L_x_5364:
[----:B------:R-:W-:Y:S02]  /*1cbe0*/  ULDC.64 UR4, c[0x0][0xc90] ;  /* 0x0003240000047ab9 */ /* 0x000fe40000000a00 */
[----:B------:R-:W-:-:S06]  /*1cbf0*/  UIMAD.WIDE UR4, UR40, 0x4, UR4 ;  /* 0x00000004280478a5 */ /* 0x000fcc000f8e0204 */
[----:B----4-:R-:W-:Y:S02]  /*1cc00*/  IMAD.U32 R2, RZ, RZ, UR4 ;  /* 0x00000004ff027e24 */ /* 0x010fe4000f8e00ff */
[----:B------:R-:W-:-:S05]  /*1cc10*/  IMAD.U32 R3, RZ, RZ, UR5 ;  /* 0x00000005ff037e24 */ /* 0x000fca000f8e00ff */
[----:B------:R-:W2:Y:S02]  /*1cc20*/  LDG.E R7, desc[UR56][R2.64] ;  /* 0x0000003802077981 */ /* 0x000ea4000c1e1900 */
[----:B--2---:R-:W-:-:S05]  /*1cc30*/  IMAD R5, R0, R7, RZ ;  /* 0x0000000700057224 */ /* 0x004fca00078e02ff */
[----:B------:R-:W-:-:S04]  /*1cc40*/  IABS R8, R5 ;  /* 0x0000000500087213 */ /* 0x000fc80000000000 */
[----:B------:R-:W0:Y:S08]  /*1cc50*/  I2F.RP R10, R8 ;  /* 0x00000008000a7306 */ /* 0x000e300000209400 */
[----:B0-----:R-:W0:Y:S02]  /*1cc60*/  MUFU.RCP R10, R10 ;  /* 0x0000000a000a7308 */ /* 0x001e240000001000 */
[----:B0-----:R-:W-:-:S06]  /*1cc70*/  VIADD R11, R10, 0xffffffe ;  /* 0x0ffffffe0a0b7836 */ /* 0x001fcc0000000000 */
[----:B------:R-:W0:Y:S02]  /*1cc80*/  F2I.FTZ.U32.TRUNC.NTZ R3, R11 ;  /* 0x0000000b00037305 */ /* 0x000e24000021f000 */
        /* <DEDUP_REMOVED lines=46> */
[----:B------:R-:W-:-:S04]  /*1cf70*/  @P0 VIADD R9, R9, 0x1 ;  /* 0x0000000109090836 */ /* 0x000fc80000000000 */
[----:B------:R-:W-:-:S04]  /*1cf80*/  IMAD.MOV.U32 R4, RZ, RZ, R9 ;  /* 0x000000ffff047224 */ /* 0x000fc800078e0009 */
[----:B------:R-:W-:Y:S01]  /*1cf90*/  @!P2 IMAD.MOV R4, RZ, RZ, -R4 ;  /* 0x000000ffff04a224 */ /* 0x000fe200078e0a04 */
[----:B------:R-:W-:Y:S01]  /*1cfa0*/  @!P1 LOP3.LUT R4, RZ, R6, RZ, 0x33, !PT ;  /* 0x00000006ff049212 */ /* 0x000fe200078e33ff */
[----:B------:R-:W-:-:S04]  /*1cfb0*/  IMAD.MOV R6, RZ, RZ, -R6 ;  /* 0x000000ffff067224 */ /* 0x000fc800078e0a06 */
[----:B------:R-:W-:-:S07]  /*1cfc0*/  IMAD R30, R4, R6, R5 ;  /* 0x00000006041e7224 */ /* 0x000fce00078e0205 */
.L_x_5365:
[----:B------:R-:W-:-:S05]  /*1cfd0*/  LOP3.LUT R29, RZ, R4, RZ, 0x33, !PT ;  /* 0x00000004ff1d7212 */ /* 0x000fca00078e33ff */
[----:B------:R-:W-:Y:S01]  /*1cfe0*/  IMAD.IADD R29, R0, 0x1, R29 ;  /* 0x00000001001d7824 */ /* 0x000fe200078e021d */
[----:B------:R-:W-:Y:S06]  /*1cff0*/  BRA `(.L_x_5366) ;  /* 0x0000000000107947 */ /* 0x000fec0003800000 */
.L_x_5361:
[----:B------:R-:W-:Y:S01]  /*1d000*/  IMAD.MOV.U32 R28, RZ, RZ, R4 ;  /* 0x000000ffff1c7224 */ /* 0x000fe200078e0004 */
[----:B------:R-:W-:Y:S01]  /*1d010*/  ULDC UR40, c[0x0][0xc3c] ;  /* 0x00030f0000287ab9 */ /* 0x000fe20000000800 */
[----:B------:R-:W-:Y:S02]  /*1d020*/  IMAD.MOV.U32 R29, RZ, RZ, RZ ;  /* 0x000000ffff1d7224 */ /* 0x000fe400078e00ff */
[----:B------:R-:W-:-:S07]  /*1d030*/  IMAD.MOV.U32 R30, RZ, RZ, RZ ;  /* 0x000000ffff1e7224 */ /* 0x000fce00078e00ff */
.L_x_5366:
        /* <DEDUP_REMOVED lines=10> */
.L_x_5359:
[----:B------:R-:W-:Y:S02]  /*1d0e0*/  ULDC UR4, c[0x0][0xc3c] ;  /* 0x00030f0000047ab9 */ /* 0x000fe40000000800 */
[----:B------:R-:W-:-:S06]  /*1d0f0*/  UISETP.GE.AND UP0, UPT, UR40, UR4, UPT ;  /* 0x000000042800728c */ /* 0x000fcc000bf06270 */
[----:B------:R-:W-:-:S13]  /*1d100*/  PLOP3.LUT P0, PT, PT, PT, UP0, 0x80, 0x0 ;  /* 0x000000000000781c */ /* 0x000fda0003f0f008 */
[----:B------:R-:W-:Y:S05]  /*1d110*/  @!P0 BRA `(.L_x_5367) ;  /* 0xffffffa000d88947 */ /* 0x000fea000383ffff */
.L_x_5285:
        /* <DEDUP_REMOVED lines=12> */
.L_x_5446:
[----:B------:R-:W-:Y:S05]  /*1d1e0*/  BSYNC B0 ;  /* 0x0000000000007941 */ /* 0x000fea0003800000 */
.L_x_5368:
[----:B------:R-:W-:-:S03]  /*1d1f0*/  UMOV UR4, 0xffffffff ;  /* 0xffffffff00047882 */ /* 0x000fc60000000000 */
[----:B------:R-:W-:Y:S05]  /*1d200*/  BRA.DIV UR4, `(.L_x_5370) ;  /* 0x00000026045c7947 */ /* 0x000fea000b800000 */
[----:B0-----:R-:W0:Y:S02]  /*1d210*/  S2R R0, SR_TID.X ;  /* 0x0000000000007919 */ /* 0x001e240000002100 */
[----:B0-----:R-:W-:-:S04]  /*1d220*/  SHF.R.U32.HI R0, RZ, 0x5, R0 ;  /* 0x00000005ff007819 */ /* 0x001fc80000011600 */
[----:B------:R-:W-:-:S05]  /*1d230*/  LOP3.LUT R0, R0, 0x3, RZ, 0xc0, !PT ;  /* 0x0000000300007812 */ /* 0x000fca00078ec0ff */
[----:B------:R0:W2:Y:S02]  /*1d240*/  SHFL.IDX PT, R14, R0, RZ, 0x1f ;  /* 0x00001fff000e7589 */ /* 0x0000a400000e0000 */
.L_x_5449:
[----:B--2---:R-:W-:Y:S01]  /*1d250*/  ISETP.NE.AND P0, PT, R14, RZ, PT ;  /* 0x000000ff0e00720c */ /* 0x004fe20003f05270 */
[----:B------:R-:W-:-:S12]  /*1d260*/  BSSY B0, `(.L_x_5371) ;  /* 0x000002c000007945 */ /* 0x000fd80003800000 */
[----:B------:R-:W-:Y:S05]  /*1d270*/  @P0 BRA `(.L_x_5372) ;  /* 0x0000000000a80947 */ /* 0x000fea0003800000 */
[----:B------:R-:W-:-:S03]  /*1d280*/  UMOV UR4, 0xffffffff ;  /* 0xffffffff00047882 */ /* 0x000fc60000000000 */
[----:B------:R-:W-:Y:S05]  /*1d290*/  BRA.DIV UR4, `(.L_x_5373) ;  /* 0x00000026046c7947 */ /* 0x000fea000b800000 */
[----:B------:R-:W-:-:S13]  /*1d2a0*/  ELECT P6, URZ, PT ;  /* 0x00000000003f782f */ /* 0x000fda00038c0000 */
.L_x_5452:
[----:B------:R-:W-:Y:S05]  /*1d2b0*/  @!P6 BRA `(.L_x_5372) ;  /* 0x000000000098e947 */ /* 0x000fea0003800000 */
[----:B------:R-:W-:-:S06]  /*1d2c0*/  ULOP3.LUT UR4, UR44, 0x2, URZ, 0xfc, !UPT ;  /* 0x000000022c047892 */ /* 0x000fcc000f8efc3f */
[----:B0-----:R-:W-:-:S05]  /*1d2d0*/  IMAD.U32 R0, RZ, RZ, UR4 ;  /* 0x00000004ff007e24 */ /* 0x001fca000f8e00ff */
[----:B------:R-:W-:-:S13]  /*1d2e0*/  ISETP.NE.AND P0, PT, R0, 0x3, PT ;  /* 0x000000030000780c */ /* 0x000fda0003f05270 */
[----:B------:R-:W-:Y:S05]  /*1d2f0*/  @!P0 BRA `(.L_x_5374) ;  /* 0x0000000000048947 */ /* 0x000fea0003800000 */
[----:B------:R-:W-:Y:S01]  /*1d300*/  BPT.TRAP 0x1 ;  /* 0x000000040000795c */ /* 0x000fe20000300000 */
.L_x_5374:
[----:B------:R-:W-:Y:S01]  /*1d310*/  IMAD R5, R22, 0x8, R7 ;  /* 0x0000000816057824 */ /* 0x000fe200078e0207 */
[----:B------:R-:W-:Y:S01]  /*1d320*/  SHF.L.U32 R0, R24, 0x1f, RZ ;  /* 0x0000001f18007819 */ /* 0x000fe200000006ff */
[----:B------:R-:W-:-:S03]  /*1d330*/  VIADD R22, R22, 0x1 ;  /* 0x0000000116167836 */ /* 0x000fc60000000000 */
[----:B------:R-:W0:Y:S02]  /*1d340*/  SYNCS.PHASECHK.TRANS64.TRYWAIT P1, [R5+URZ+0x2a840], R0 ;  /* 0x02a84000050075a7 */ /* 0x000e24000802017f */
[----:B------:R-:W-:-:S04]  /*1d350*/  ISETP.NE.AND P2, PT, R22, 0x2, PT ;  /* 0x000000021600780c */ /* 0x000fc80003f45270 */
[----:B------:R-:W-:Y:S01]  /*1d360*/  SEL R3, RZ, 0x1, P2 ;  /* 0x00000001ff037807 */ /* 0x000fe20001000000 */
[----:B0-----:R-:W-:Y:S08]  /*1d370*/  @!P1 BRA `(.L_x_5375) ;  /* 0x0000002400549947 */ /* 0x001ff00003800000 */
.L_x_5453:
[----:B------:R-:W-:Y:S02]  /*1d380*/  SEL R22, R22, RZ, P2 ;  /* 0x000000ff16167207 */ /* 0x000fe40001000000 */
[----:B------:R-:W-:Y:S01]  /*1d390*/  LOP3.LUT R2, R24, R3, RZ, 0x3c, !PT ;  /* 0x0000000318027212 */ /* 0x000fe200078e3cff */
[----:B------:R-:W-:Y:S06]  /*1d3a0*/  @!P0 BRA `(.L_x_5376) ;  /* 0x0000000000048947 */ /* 0x000fec0003800000 */
[----:B------:R-:W-:Y:S01]  /*1d3b0*/  BPT.TRAP 0x1 ;  /* 0x000000040000795c */ /* 0x000fe20000300000 */
.L_x_5376:
[----:B------:R-:W-:Y:S01]  /*1d3c0*/  IMAD R3, R22, 0x8, R7 ;  /* 0x0000000816037824 */ /* 0x000fe200078e0207 */
[----:B------:R-:W-:-:S04]  /*1d3d0*/  SHF.L.U32 R2, R2, 0x1f, RZ ;  /* 0x0000001f02027819 */ /* 0x000fc800000006ff */
[----:B------:R-:W2:Y:S02]  /*1d3e0*/  SYNCS.PHASECHK.TRANS64.TRYWAIT P1, [R3+URZ+0x2a840], R2 ;  /* 0x02a84002030075a7 */ /* 0x000ea4000802017f */
[----:B--2---:R-:W-:Y:S05]  /*1d3f0*/  @!P1 BRA `(.L_x_5377) ;  /* 0x0000002400489947 */ /* 0x004fea0003800000 */
.L_x_5454:
[----:B------:R-:W-:Y:S05]  /*1d400*/  @!P0 BRA `(.L_x_5378) ;  /* 0x0000000000048947 */ /* 0x000fea0003800000 */
[----:B------:R-:W-:Y:S01]  /*1d410*/  BPT.TRAP 0x1 ;  /* 0x000000040000795c */ /* 0x000fe20000300000 */
.L_x_5378:
[----:B------:R-:W3:Y:S02]  /*1d420*/  SYNCS.PHASECHK.TRANS64.TRYWAIT P1, [R5+URZ+0x2a860], R0 ;  /* 0x02a86000050075a7 */ /* 0x000ee4000802017f */
[----:B---3--:R-:W-:Y:S05]  /*1d430*/  @!P1 BRA `(.L_x_5379) ;  /* 0x00000024004c9947 */ /* 0x008fea0003800000 */
.L_x_5455:
[----:B------:R-:W-:Y:S05]  /*1d440*/  @!P0 BRA `(.L_x_5380) ;  /* 0x0000000000048947 */ /* 0x000fea0003800000 */
[----:B------:R-:W-:Y:S01]  /*1d450*/  BPT.TRAP 0x1 ;  /* 0x000000040000795c */ /* 0x000fe20000300000 */
.L_x_5380:
[----:B------:R-:W4:Y:S02]  /*1d460*/  SYNCS.PHASECHK.TRANS64.TRYWAIT P1, [R3+URZ+0x2a860], R2 ;  /* 0x02a86002030075a7 */ /* 0x000f24000802017f */
[----:B----4-:R-:W-:Y:S05]  /*1d470*/  @!P1 BRA `(.L_x_5381) ;  /* 0x0000002400509947 */ /* 0x010fea0003800000 */
.L_x_5456:
[----:B------:R-:W-:Y:S05]  /*1d480*/  @!P0 BRA `(.L_x_5382) ;  /* 0x0000000000048947 */ /* 0x000fea0003800000 */
[----:B------:R-:W-:Y:S01]  /*1d490*/  BPT.TRAP 0x1 ;  /* 0x000000040000795c */ /* 0x000fe20000300000 */
.L_x_5382:
[----:B------:R-:W5:Y:S02]  /*1d4a0*/  SYNCS.PHASECHK.TRANS64.TRYWAIT P1, [R5+URZ+0x2a880], R0 ;  /* 0x02a88000050075a7 */ /* 0x000f64000802017f */
[----:B-----5:R-:W-:Y:S05]  /*1d4b0*/  @!P1 BRA `(.L_x_5383) ;  /* 0x0000002400549947 */ /* 0x020fea0003800000 */
.L_x_5457:
[----:B------:R-:W-:Y:S05]  /*1d4c0*/  @!P0 BRA `(.L_x_5384) ;  /* 0x0000000000048947 */ /* 0x000fea0003800000 */
[----:B------:R-:W-:Y:S01]  /*1d4d0*/  BPT.TRAP 0x1 ;  /* 0x000000040000795c */ /* 0x000fe20000300000 */
.L_x_5384:
[----:B------:R0:W0:Y:S02]  /*1d4e0*/  SYNCS.PHASECHK.TRANS64.TRYWAIT P0, [R3+URZ+0x2a880], R2 ;  /* 0x02a88002030075a7 */ /* 0x000024000800017f */
[----:B0-----:R-:W-:Y:S05]  /*1d4f0*/  @!P0 NANOSLEEP.SYNCS 0x989680 ;  /* 0x009896800000895d */ /* 0x001fea0003900000 */
[----:B------:R-:W0:Y:S02]  /*1d500*/  @!P0 SYNCS.PHASECHK.TRANS64 P0, [R3+URZ+0x2a880], R2 ;  /* 0x02a88002030085a7 */ /* 0x000e24000800007f */
[----:B0-----:R-:W-:Y:S05]  /*1d510*/  @!P0 BRA `(.L_x_5384) ;  /* 0xfffffffc00f08947 */ /* 0x001fea000383ffff */
.L_x_5372:
[----:B------:R-:W-:Y:S05]  /*1d520*/  BSYNC B0 ;  /* 0x0000000000007941 */ /* 0x000fea0003800000 */
.L_x_5371:
[----:B------:R-:W-:Y:S05]  /*1d530*/  EXIT ;  /* 0x000000000000794d */ /* 0x000fea0003800000 */
.L_x_5177:
[----:B0-----:R-:W-:-:S04]  /*1d540*/  IMAD.U32 R3, RZ, RZ, UR36 ;  /* 0x00000024ff037e24 */ /* 0x001fc8000f8e00ff */
[----:B------:R0:W1:Y:S03]  /*1d550*/  SYNCS.PHASECHK.TRANS64.TRYWAIT P1, [R3+URZ+0x2a800], R6 ;  /* 0x02a80006030075a7 */ /* 0x000066000802017f */
[----:B-1----:R-:W-:Y:S05]  /*1d560*/  @!P1 NANOSLEEP.SYNCS 0x989680 ;  /* 0x009896800000995d */ /* 0x002fea0003900000 */
[----:B------:R-:W1:Y:S02]  /*1d570*/  @!P1 SYNCS.PHASECHK.TRANS64 P1, [R3+URZ+0x2a800], R6 ;  /* 0x02a80006030095a7 */ /* 0x000e64000802007f */
[----:B-1----:R-:W-:Y:S05]  /*1d580*/  @!P1 BRA `(.L_x_5177) ;  /* 0xfffffffc00ec9947 */ /* 0x002fea000383ffff */
[----:B------:R-:W-:Y:S05]  /*1d590*/  BRA `(.L_x_5385) ;  /* 0xfffffe4c00fc7947 */ /* 0x000fea000383ffff */
.L_x_5181:
[----:B-1----:R1:W2:Y:S02]  /*1d5a0*/  SYNCS.PHASECHK.TRANS64.TRYWAIT P1, [R2+URZ+0x2a830], R3 ;  /* 0x02a83003020075a7 */ /* 0x0022a4000802017f */
[----:B--2---:R-:W-:Y:S05]  /*1d5b0*/  @!P1 NANOSLEEP.SYNCS 0x989680 ;  /* 0x009896800000995d */ /* 0x004fea0003900000 */
[----:B------:R-:W2:Y:S02]  /*1d5c0*/  @!P1 SYNCS.PHASECHK.TRANS64 P1, [R2+URZ+0x2a830], R3 ;  /* 0x02a83003020095a7 */ /* 0x000ea4000802007f */
[----:B--2---:R-:W-:Y:S05]  /*1d5d0*/  @!P1 BRA `(.L_x_5181) ;  /* 0xfffffffc00f09947 */ /* 0x004fea000383ffff */
[----:B------:R-:W-:Y:S05]  /*1d5e0*/  BRA `(.L_x_5180) ;  /* 0xfffffe5000187947 */ /* 0x000fea000383ffff */
.L_x_5198:
[----:B-1----:R-:W-:-:S04]  /*1d5f0*/  IMAD.U32 R8, RZ, RZ, UR6 ;  /* 0x00000006ff087e24 */ /* 0x002fc8000f8e00ff */
[----:B------:R1:W2:Y:S03]  /*1d600*/  SYNCS.PHASECHK.TRANS64.TRYWAIT P1, [R8+URZ+0x2a830], R7 ;  /* 0x02a83007080075a7 */ /* 0x0002a6000802017f */
[----:B--2---:R-:W-:Y:S05]  /*1d610*/  @!P1 NANOSLEEP.SYNCS 0x989680 ;  /* 0x009896800000995d */ /* 0x004fea0003900000 */
[----:B------:R-:W2:Y:S02]  /*1d620*/  @!P1 SYNCS.PHASECHK.TRANS64 P1, [R8+URZ+0x2a830], R7 ;  /* 0x02a83007080095a7 */ /* 0x000ea4000802007f */
[----:B--2---:R-:W-:Y:S05]  /*1d630*/  @!P1 BRA `(.L_x_5198) ;  /* 0xfffffffc00ec9947 */ /* 0x004fea000383ffff */
[----:B------:R-:W-:Y:S05]  /*1d640*/  BRA `(.L_x_5195) ;  /* 0xfffffe8c00ac7947 */ /* 0x000fea000383ffff */
.L_x_5202:
[----:B-1----:R-:W-:-:S04]  /*1d650*/  IMAD.U32 R8, RZ, RZ, UR6 ;  /* 0x00000006ff087e24 */ /* 0x002fc8000f8e00ff */
[----:B------:R1:W2:Y:S03]  /*1d660*/  SYNCS.PHASECHK.TRANS64.TRYWAIT P1, [R8+URZ+0x2a850], R7 ;  /* 0x02a85007080075a7 */ /* 0x0002a6000802017f */
[----:B--2---:R-:W-:Y:S05]  /*1d670*/  @!P1 NANOSLEEP.SYNCS 0x989680 ;  /* 0x009896800000995d */ /* 0x004fea0003900000 */
[----:B------:R-:W2:Y:S02]  /*1d680*/  @!P1 SYNCS.PHASECHK.TRANS64 P1, [R8+URZ+0x2a850], R7 ;  /* 0x02a85007080095a7 */ /* 0x000ea4000802007f */
[----:B--2---:R-:W-:Y:S05]  /*1d690*/  @!P1 BRA `(.L_x_5202) ;  /* 0xfffffffc00ec9947 */ /* 0x004fea000383ffff */
[----:B------:R-:W-:Y:S05]  /*1d6a0*/  BRA `(.L_x_5199) ;  /* 0xfffffe9000587947 */ /* 0x000fea000383ffff */
.L_x_5221:
[----:B-1----:R-:W-:-:S04]  /*1d6b0*/  IMAD.U32 R8, RZ, RZ, UR6 ;  /* 0x00000006ff087e24 */ /* 0x002fc8000f8e00ff */
[----:B------:R1:W2:Y:S03]  /*1d6c0*/  SYNCS.PHASECHK.TRANS64.TRYWAIT P1, [R8+URZ+0x2a830], R7 ;  /* 0x02a83007080075a7 */ /* 0x0002a6000802017f */
[----:B--2---:R-:W-:Y:S05]  /*1d6d0*/  @!P1 NANOSLEEP.SYNCS 0x989680 ;  /* 0x009896800000995d */ /* 0x004fea0003900000 */
[----:B------:R-:W2:Y:S02]  /*1d6e0*/  @!P1 SYNCS.PHASECHK.TRANS64 P1, [R8+URZ+0x2a830], R7 ;  /* 0x02a83007080095a7 */ /* 0x000ea4000802007f */
[----:B--2---:R-:W-:Y:S05]  /*1d6f0*/  @!P1 BRA `(.L_x_5221) ;  /* 0xfffffffc00ec9947 */ /* 0x004fea000383ffff */
[----:B------:R-:W-:Y:S05]  /*1d700*/  BRA `(.L_x_5218) ;  /* 0xfffffecc00187947 */ /* 0x000fea000383ffff */
.L_x_5225:
[----:B-1----:R-:W-:-:S04]  /*1d710*/  IMAD.U32 R8, RZ, RZ, UR6 ;  /* 0x00000006ff087e24 */ /* 0x002fc8000f8e00ff */
[----:B------:R1:W2:Y:S03]  /*1d720*/  SYNCS.PHASECHK.TRANS64.TRYWAIT P1, [R8+URZ+0x2a850], R7 ;  /* 0x02a85007080075a7 */ /* 0x0002a6000802017f */
[----:B--2---:R-:W-:Y:S05]  /*1d730*/  @!P1 NANOSLEEP.SYNCS 0x989680 ;  /* 0x009896800000995d */ /* 0x004fea0003900000 */
[----:B------:R-:W2:Y:S02]  /*1d740*/  @!P1 SYNCS.PHASECHK.TRANS64 P1, [R8+URZ+0x2a850], R7 ;  /* 0x02a85007080095a7 */ /* 0x000ea4000802007f */
[----:B--2---:R-:W-:Y:S05]  /*1d750*/  @!P1 BRA `(.L_x_5225) ;  /* 0xfffffffc00ec9947 */ /* 0x004fea000383ffff */
[----:B------:R-:W-:Y:S05]  /*1d760*/  BRA `(.L_x_5222) ;  /* 0xfffffecc00c47947 */ /* 0x000fea000383ffff */
.L_x_5233:
[----:B-1----:R-:W-:-:S04]  /*1d770*/  IMAD.U32 R8, RZ, RZ, UR6 ;  /* 0x00000006ff087e24 */ /* 0x002fc8000f8e00ff */
[----:B------:R1:W2:Y:S03]  /*1d780*/  SYNCS.PHASECHK.TRANS64.TRYWAIT P1, [R8+URZ+0x2a830], R7 ;  /* 0x02a83007080075a7 */ /* 0x0002a6000802017f */
[----:B--2---:R-:W-:Y:S05]  /*1d790*/  @!P1 NANOSLEEP.SYNCS 0x989680 ;  /* 0x009896800000995d */ /* 0x004fea0003900000 */
[----:B------:R-:W2:Y:S02]  /*1d7a0*/  @!P1 SYNCS.PHASECHK.TRANS64 P1, [R8+URZ+0x2a830], R7 ;  /* 0x02a83007080095a7 */ /* 0x000ea4000802007f */
[----:B--2---:R-:W-:Y:S05]  /*1d7b0*/  @!P1 BRA `(.L_x_5233) ;  /* 0xfffffffc00ec9947 */ /* 0x004fea000383ffff */
[----:B------:R-:W-:Y:S05]  /*1d7c0*/  BRA `(.L_x_5230) ;  /* 0xfffffef400247947 */ /* 0x000fea000383ffff */
.L_x_5237:
[----:B-1----:R-:W-:-:S04]  /*1d7d0*/  IMAD.U32 R8, RZ, RZ, UR6 ;  /* 0x00000006ff087e24 */ /* 0x002fc8000f8e00ff */
[----:B------:R1:W2:Y:S03]  /*1d7e0*/  SYNCS.PHASECHK.TRANS64.TRYWAIT P1, [R8+URZ+0x2a850], R7 ;  /* 0x02a85007080075a7 */ /* 0x0002a6000802017f */
[----:B--2---:R-:W-:Y:S05]  /*1d7f0*/  @!P1 NANOSLEEP.SYNCS 0x989680 ;  /* 0x009896800000995d */ /* 0x004fea0003900000 */
[----:B------:R-:W2:Y:S02]  /*1d800*/  @!P1 SYNCS.PHASECHK.TRANS64 P1, [R8+URZ+0x2a850], R7 ;  /* 0x02a85007080095a7 */ /* 0x000ea4000802007f */
[----:B--2---:R-:W-:Y:S05]  /*1d810*/  @!P1 BRA `(.L_x_5237) ;  /* 0xfffffffc00ec9947 */ /* 0x004fea000383ffff */
[----:B------:R-:W-:Y:S05]  /*1d820*/  BRA `(.L_x_5234) ;  /* 0xfffffef400c47947 */ /* 0x000fea000383ffff */
.L_x_5252:
[----:B-1----:R-:W-:-:S04]  /*1d830*/  IMAD.U32 R5, RZ, RZ, UR9 ;  /* 0x00000009ff057e24 */ /* 0x002fc8000f8e00ff */
[----:B------:R1:W2:Y:S03]  /*1d840*/  SYNCS.PHASECHK.TRANS64.TRYWAIT P1, [R5+URZ+0x2a850], R0 ;  /* 0x02a85000050075a7 */ /* 0x0002a6000802017f */
[----:B--2---:R-:W-:Y:S05]  /*1d850*/  @!P1 NANOSLEEP.SYNCS 0x989680 ;  /* 0x009896800000995d */ /* 0x004fea0003900000 */
[----:B------:R-:W2:Y:S02]  /*1d860*/  @!P1 SYNCS.PHASECHK.TRANS64 P1, [R5+URZ+0x2a850], R0 ;  /* 0x02a85000050095a7 */ /* 0x000ea4000802007f */
[----:B--2---:R-:W-:Y:S05]  /*1d870*/  @!P1 BRA `(.L_x_5252) ;  /* 0xfffffffc00ec9947 */ /* 0x004fea000383ffff */
[----:B------:R-:W-:Y:S05]  /*1d880*/  BRA `(.L_x_5251) ;  /* 0xffffff2c00b47947 */ /* 0x000fea000383ffff */
.L_x_5307:
        /* <DEDUP_REMOVED lines=10> */
.L_x_5386:
[----:B------:R-:W-:Y:S05]  /*1d930*/  BRA `(.L_x_5387) ;  /* 0xffffffb000947947 */ /* 0x000fea000383ffff */
.L_x_5310:
[----:B0-----:R0:W1:Y:S02]  /*1d940*/  SYNCS.PHASECHK.TRANS64.TRYWAIT P0, [R4+URZ+0x2a880], R30 ;  /* 0x02a8801e040075a7 */ /* 0x001064000800017f */
[----:B-1----:R-:W-:Y:S05]  /*1d950*/  @!P0 NANOSLEEP.SYNCS 0x989680 ;  /* 0x009896800000895d */ /* 0x002fea0003900000 */
[----:B------:R-:W1:Y:S02]  /*1d960*/  @!P0 SYNCS.PHASECHK.TRANS64 P0, [R4+URZ+0x2a880], R30 ;  /* 0x02a8801e040085a7 */ /* 0x000e64000800007f */
[----:B-1----:R-:W-:Y:S05]  /*1d970*/  @!P0 BRA `(.L_x_5310) ;  /* 0xfffffffc00f08947 */ /* 0x002fea000383ffff */
[----:B------:R-:W-:Y:S05]  /*1d980*/  BRA `(.L_x_5388) ;  /* 0xffffffb000a47947 */ /* 0x000fea000383ffff */
.L_x_5311:
        /* <DEDUP_REMOVED lines=8> */
.L_x_5390:
[----:B------:R-:W-:Y:S05]  /*1da10*/  BSYNC B0 ;  /* 0x0000000000007941 */ /* 0x000fea0003800000 */
.L_x_5389:
[----:B------:R-:W-:Y:S01]  /*1da20*/  IMAD.MOV.U32 R13, RZ, RZ, R8 ;  /* 0x000000ffff0d7224 */ /* 0x000fe200078e0008 */
[----:B------:R-:W-:Y:S01]  /*1da30*/  ISETP.GE.AND P3, PT, R32, R31, PT ;  /* 0x0000001f2000720c */ /* 0x000fe20003f66270 */
[----:B------:R-:W-:Y:S01]  /*1da40*/  IMAD.MOV.U32 R12, RZ, RZ, RZ ;  /* 0x000000ffff0c7224 */ /* 0x000fe200078e00ff */
[----:B------:R-:W-:Y:S01]  /*1da50*/  LOP3.LUT R16, R16, 0xffffffdf, RZ, 0xc0, !PT ;  /* 0xffffffdf10107812 */ /* 0x000fe200078ec0ff */
[----:B------:R-:W-:Y:S01]  /*1da60*/  IMAD.MOV.U32 R11, RZ, RZ, 0x1c1f ;  /* 0x00001c1fff0b7424 */ /* 0x000fe200078e00ff */
[----:B------:R-:W-:Y:S01]  /*1da70*/  ISETP.GE.AND P4, PT, R7, 0x21, PT ;  /* 0x000000210700780c */ /* 0x000fe20003f86270 */
[----:B------:R-:W-:Y:S02]  /*1da80*/  IMAD.MOV.U32 R15, RZ, RZ, -0x1 ;  /* 0xffffffffff0f7424 */ /* 0x000fe400078e00ff */
[----:B------:R-:W-:-:S10]  /*1da90*/  IMAD.MOV.U32 R0, RZ, RZ, R14 ;  /* 0x000000ffff007224 */ /* 0x000fd400078e000e */
[----:B------:R-:W-:Y:S05]  /*1daa0*/  WARPSYNC.COLLECTIVE R15, `(.L_x_5391) ;  /* 0x000000000f087348 */ /* 0x000fea0003c00000 */
[----:B------:R0:W1:Y:S02]  /*1dab0*/  SHFL.IDX P6, R14, R13, R12, R11 ;  /* 0x0000000c0d0e7389 */ /* 0x00006400000c000b */
[----:B01----:R-:W-:Y:S01]  /*1dac0*/  ENDCOLLECTIVE ;  /* 0x000000000000791b */ /* 0x003fe20003800000 */
.L_x_5391:
[C---:B------:R-:W-:Y:S01]  /*1dad0*/  LOP3.LUT R11, R32.reuse, 0x40, RZ, 0xfc, !PT ;  /* 0x00000040200b7812 */ /* 0x040fe200078efcff */
[----:B------:R-:W-:Y:S01]  /*1dae0*/  IMAD.MOV.U32 R13, RZ, RZ, R9 ;  /* 0x000000ffff0d7224 */ /* 0x000fe200078e0009 */
[----:B------:R-:W-:Y:S01]  /*1daf0*/  LOP3.LUT R15, R32, 0x80, RZ, 0xfc, !PT ;  /* 0x00000080200f7812 */ /* 0x000fe200078efcff */
[----:B------:R-:W-:Y:S01]  /*1db00*/  IMAD.MOV.U32 R12, RZ, RZ, 0x1 ;  /* 0x00000001ff0c7424 */ /* 0x000fe200078e00ff */
[----:B------:R-:W-:Y:S01]  /*1db10*/  ISETP.GE.AND P2, PT, R11, R31, PT ;  /* 0x0000001f0b00720c */ /* 0x000fe20003f46270 */
[----:B------:R-:W-:-:S03]  /*1db20*/  IMAD.MOV.U32 R11, RZ, RZ, 0x1c1f ;  /* 0x00001c1fff0b7424 */ /* 0x000fc600078e00ff */
[----:B------:R-:W-:Y:S01]  /*1db30*/  ISETP.LT.OR P1, PT, R7, 0x1, P2 ;  /* 0x000000010700780c */ /* 0x000fe20001721670 */
[----:B------:R-:W-:-:S05]  /*1db40*/  IMAD.MOV.U32 R2, RZ, RZ, R14 ;  /* 0x000000ffff027224 */ /* 0x000fca00078e000e */
[----:B------:R-:W-:-:S05]  /*1db50*/  IADD3 R2, P0, R32, R2, RZ ;  /* 0x0000000220027210 */ /* 0x000fca0007f1e0ff */
[----:B------:R-:W-:Y:S01]  /*1db60*/  IMAD.X R3, RZ, RZ, R0, P0 ;  /* 0x000000ffff037224 */ /* 0x000fe200000e0600 */
[----:B------:R-:W-:Y:S01]  /*1db70*/  ISETP.LT.OR P0, PT, R7, 0x1, P3 ;  /* 0x000000010700780c */ /* 0x000fe20001f01670 */
[----:B------:R-:W-:-:S12]  /*1db80*/  IMAD.IADD R0, R18, 0x1, R10 ;  /* 0x0000000112007824 */ /* 0x000fd800078e020a */
        /* <DEDUP_REMOVED lines=11> */
.L_x_5392:
        /* <DEDUP_REMOVED lines=9> */
.L_x_5393:
[----:B------:R-:W-:Y:S02]  /*1dcd0*/  IMAD.MOV.U32 R13, RZ, RZ, R9 ;  /* 0x000000ffff0d7224 */ /* 0x000fe400078e0009 */
[----:B------:R-:W-:Y:S02]  /*1dce0*/  IMAD.MOV.U32 R12, RZ, RZ, 0x2 ;  /* 0x00000002ff0c7424 */ /* 0x000fe400078e00ff */
[----:B------:R-:W-:-:S07]  /*1dcf0*/  IMAD.MOV.U32 R2, RZ, RZ, R14 ;  /* 0x000000ffff027224 */ /* 0x000fce00078e000e */
[----:B------:R-:W-:Y:S05]  /*1dd00*/  WARPSYNC.COLLECTIVE R15, `(.L_x_5394) ;  /* 0x000000000f087348 */ /* 0x000fea0003c00000 */
[----:B------:R0:W1:Y:S02]  /*1dd10*/  SHFL.IDX P6, R14, R13, R12, R11 ;  /* 0x0000000c0d0e7389 */ /* 0x00006400000c000b */
[----:B01----:R-:W-:Y:S01]  /*1dd20*/  ENDCOLLECTIVE ;  /* 0x000000000000791b */ /* 0x003fe20003800000 */
.L_x_5394:
        /* <DEDUP_REMOVED lines=16> */
.L_x_5395:
[----:B------:R-:W-:Y:S02]  /*1de30*/  IMAD.MOV.U32 R13, RZ, RZ, R9 ;  /* 0x000000ffff0d7224 */ /* 0x000fe400078e0009 */
[----:B------:R-:W-:Y:S02]  /*1de40*/  IMAD.MOV.U32 R12, RZ, RZ, 0x3 ;  /* 0x00000003ff0c7424 */ /* 0x000fe400078e00ff */
[----:B------:R-:W-:-:S07]  /*1de50*/  IMAD.MOV.U32 R2, RZ, RZ, R14 ;  /* 0x000000ffff027224 */ /* 0x000fce00078e000e */
[----:B------:R-:W-:Y:S05]  /*1de60*/  WARPSYNC.COLLECTIVE R15, `(.L_x_5396) ;  /* 0x000000000f087348 */ /* 0x000fea0003c00000 */
[----:B------:R0:W1:Y:S02]  /*1de70*/  SHFL.IDX P6, R14, R13, R12, R11 ;  /* 0x0000000c0d0e7389 */ /* 0x00006400000c000b */
[----:B01----:R-:W-:Y:S01]  /*1de80*/  ENDCOLLECTIVE ;  /* 0x000000000000791b */ /* 0x003fe20003800000 */
.L_x_5396:
        /* <DEDUP_REMOVED lines=13> */
.L_x_5397:
        /* <DEDUP_REMOVED lines=11> */
.L_x_5316:
[----:B---3--:R3:W4:Y:S02]  /*1e010*/  SYNCS.PHASECHK.TRANS64.TRYWAIT P0, [R4+URZ+0x2a840], R30 ;  /* 0x02a8401e040075a7 */ /* 0x008724000800017f */
[----:B----4-:R-:W-:Y:S05]  /*1e020*/  @!P0 NANOSLEEP.SYNCS 0x989680 ;  /* 0x009896800000895d */ /* 0x010fea0003900000 */
[----:B------:R-:W4:Y:S02]  /*1e030*/  @!P0 SYNCS.PHASECHK.TRANS64 P0, [R4+URZ+0x2a840], R30 ;  /* 0x02a8401e040085a7 */ /* 0x000f24000800007f */
[----:B----4-:R-:W-:Y:S05]  /*1e040*/  @!P0 BRA `(.L_x_5316) ;  /* 0xfffffffc00f08947 */ /* 0x010fea000383ffff */
[----:B------:R-:W-:Y:S05]  /*1e050*/  BRA `(.L_x_5399) ;  /* 0xffffffb000807947 */ /* 0x000fea000383ffff */
.L_x_5317:
        /* <DEDUP_REMOVED lines=8> */
.L_x_5401:
[----:B------:R-:W-:Y:S05]  /*1e0e0*/  BSYNC B0 ;  /* 0x0000000000007941 */ /* 0x000fea0003800000 */
.L_x_5400:
        /* <DEDUP_REMOVED lines=8> */
.L_x_5402:
        /* <DEDUP_REMOVED lines=16> */
.L_x_5403:
        /* <DEDUP_REMOVED lines=11> */
.L_x_5404:
[----:B------:R-:W-:Y:S02]  /*1e320*/  IMAD.MOV.U32 R13, RZ, RZ, R6 ;  /* 0x000000ffff0d7224 */ /* 0x000fe400078e0006 */
[----:B------:R-:W-:Y:S02]  /*1e330*/  IMAD.MOV.U32 R12, RZ, RZ, 0x2 ;  /* 0x00000002ff0c7424 */ /* 0x000fe400078e00ff */
[----:B------:R-:W-:-:S07]  /*1e340*/  IMAD.MOV.U32 R3, RZ, RZ, R14 ;  /* 0x000000ffff037224 */ /* 0x000fce00078e000e */
[----:B------:R-:W-:Y:S05]  /*1e350*/  WARPSYNC.COLLECTIVE R15, `(.L_x_5405) ;  /* 0x000000000f087348 */ /* 0x000fea0003c00000 */
[----:B------:R0:W1:Y:S02]  /*1e360*/  SHFL.IDX P6, R14, R13, R12, R11 ;  /* 0x0000000c0d0e7389 */ /* 0x00006400000c000b */
[----:B01----:R-:W-:Y:S01]  /*1e370*/  ENDCOLLECTIVE ;  /* 0x000000000000791b */ /* 0x003fe20003800000 */
.L_x_5405:
        /* <DEDUP_REMOVED lines=10> */
[----:B------:R-:W-:Y:S04]  /*1e420*/  @P4 LDGSTS.E.BYPASS.LTC128B.128 [R0+0x20c00], desc[UR56][R2.64+0x40], !P3 ;  /* 0x20c0004002004fae */ /* 0x000fe8000d901d78 */
[----:B------:R0:W-:Y:S02]  /*1e430*/  @P4 LDGSTS.E.BYPASS.LTC128B.128 [R0+0x22c00], desc[UR56][R2.64+0x80], !P2 ;  /* 0x22c0008002004fae */ /* 0x0001e4000d101d78 */
[----:B0-----:R-:W-:-:S07]  /*1e440*/  IMAD.MOV.U32 R2, RZ, RZ, R14 ;  /* 0x000000ffff027224 */ /* 0x001fce00078e000e */
[----:B------:R-:W-:Y:S05]  /*1e450*/  WARPSYNC.COLLECTIVE R15, `(.L_x_5406) ;  /* 0x000000000f087348 */ /* 0x000fea0003c00000 */
[----:B------:R0:W1:Y:S02]  /*1e460*/  SHFL.IDX P6, R14, R13, R12, R11 ;  /* 0x0000000c0d0e7389 */ /* 0x00006400000c000b */
[----:B01----:R-:W-:Y:S01]  /*1e470*/  ENDCOLLECTIVE ;  /* 0x000000000000791b */ /* 0x003fe20003800000 */
.L_x_5406:
[----:B------:R-:W-:Y:S02]  /*1e480*/  IMAD.MOV.U32 R13, RZ, RZ, R6 ;  /* 0x000000ffff0d7224 */ /* 0x000fe400078e0006 */
[----:B------:R-:W-:Y:S02]  /*1e490*/  IMAD.MOV.U32 R12, RZ, RZ, 0x3 ;  /* 0x00000003ff0c7424 */ /* 0x000fe400078e00ff */
[----:B------:R-:W-:-:S07]  /*1e4a0*/  IMAD.MOV.U32 R3, RZ, RZ, R14 ;  /* 0x000000ffff037224 */ /* 0x000fce00078e000e */
[----:B------:R-:W-:Y:S05]  /*1e4b0*/  WARPSYNC.COLLECTIVE R15, `(.L_x_5407) ;  /* 0x000000000f087348 */ /* 0x000fea0003c00000 */
[----:B------:R0:W1:Y:S02]  /*1e4c0*/  SHFL.IDX P6, R14, R13, R12, R11 ;  /* 0x0000000c0d0e7389 */ /* 0x00006400000c000b */
[----:B01----:R-:W-:Y:S01]  /*1e4d0*/  ENDCOLLECTIVE ;  /* 0x000000000000791b */ /* 0x003fe20003800000 */
.L_x_5407:
        /* <DEDUP_REMOVED lines=10> */
.L_x_5408:
[----:B------:R-:W-:Y:S01]  /*1e580*/  @!PT LDS RZ, [RZ] ;  /* 0x00000000fffff984 */ /* 0x000fe20000000800 */
[----:B------:R-:W-:Y:S01]  /*1e590*/  @!PT LDS RZ, [RZ] ;  /* 0x00000000fffff984 */ /* 0x000fe20000000800 */
[----:B------:R-:W-:Y:S01]  /*1e5a0*/  @!PT LDS RZ, [RZ] ;  /* 0x00000000fffff984 */ /* 0x000fe20000000800 */
[----:B------:R0:W-:Y:S04]  /*1e5b0*/  @P1 LDGSTS.E.BYPASS.LTC128B.128 [R0+0x1f400], desc[UR56][R2.64], !P5 ;  /* 0x1f40000002001fae */ /* 0x0001e8000e901d78 */
[----:B------:R0:W-:Y:S04]  /*1e5c0*/  @P1 LDGSTS.E.BYPASS.LTC128B.128 [R0+0x21400], desc[UR56][R2.64+0x40], !P3 ;  /* 0x2140004002001fae */ /* 0x0001e8000d901d78 */
[----:B------:R0:W-:Y:S01]  /*1e5d0*/  @P1 LDGSTS.E.BYPASS.LTC128B.128 [R0+0x23400], desc[UR56][R2.64+0x80], !P2 ;  /* 0x2340008002001fae */ /* 0x0001e2000d101d78 */
[----:B------:R-:W-:Y:S01]  /*1e5e0*/  IMAD.MOV.U32 R5, RZ, RZ, R14 ;  /* 0x000000ffff057224 */ /* 0x000fe200078e000e */
[----:B------:R-:W-:Y:S06]  /*1e5f0*/  BRA `(.L_x_5409) ;  /* 0xffffffac00fc7947 */ /* 0x000fec000383ffff */
.L_x_5322:
        /* <DEDUP_REMOVED lines=9> */
.L_x_5410:
[C---:B------:R-:W-:Y:S01]  /*1e690*/  VIADD R7, R26.reuse, 0x20 ;  /* 0x000000201a077836 */ /* 0x040fe20000000000 */
[----:B------:R-:W-:Y:S01]  /*1e6a0*/  ISETP.GE.AND P1, PT, R26, R4, PT ;  /* 0x000000041a00720c */ /* 0x000fe20003f26270 */
[----:B------:R-:W-:Y:S02]  /*1e6b0*/  IMAD.MOV.U32 R13, RZ, RZ, R0 ;  /* 0x000000ffff0d7224 */ /* 0x000fe400078e0000 */
[----:B------:R-:W-:-:S10]  /*1e6c0*/  IMAD.MOV.U32 R2, RZ, RZ, R14 ;  /* 0x000000ffff027224 */ /* 0x000fd400078e000e */
[----:B------:R-:W-:Y:S05]  /*1e6d0*/  WARPSYNC.COLLECTIVE R15, `(.L_x_5411) ;  /* 0x000000000f087348 */ /* 0x000fea0003c00000 */
[----:B------:R0:W1:Y:S02]  /*1e6e0*/  SHFL.IDX P6, R14, R13, R12, R11 ;  /* 0x0000000c0d0e7389 */ /* 0x00006400000c000b */
[----:B01----:R-:W-:Y:S01]  /*1e6f0*/  ENDCOLLECTIVE ;  /* 0x000000000000791b */ /* 0x003fe20003800000 */
.L_x_5411:
[----:B------:R-:W-:Y:S02]  /*1e700*/  IMAD.MOV.U32 R13, RZ, RZ, R5 ;  /* 0x000000ffff0d7224 */ /* 0x000fe400078e0005 */
[----:B------:R-:W-:Y:S02]  /*1e710*/  IMAD.MOV.U32 R12, RZ, RZ, 0x1 ;  /* 0x00000001ff0c7424 */ /* 0x000fe400078e00ff */
[----:B------:R-:W-:-:S07]  /*1e720*/  IMAD.MOV.U32 R3, RZ, RZ, R14 ;  /* 0x000000ffff037224 */ /* 0x000fce00078e000e */
[----:B------:R-:W-:Y:S05]  /*1e730*/  WARPSYNC.COLLECTIVE R15, `(.L_x_5412) ;  /* 0x000000000f087348 */ /* 0x000fea0003c00000 */
[----:B------:R0:W1:Y:S02]  /*1e740*/  SHFL.IDX P6, R14, R13, R12, R11 ;  /* 0x0000000c0d0e7389 */ /* 0x00006400000c000b */
[----:B01----:R-:W-:Y:S01]  /*1e750*/  ENDCOLLECTIVE ;  /* 0x000000000000791b */ /* 0x003fe20003800000 */
.L_x_5412:
        /* <DEDUP_REMOVED lines=17> */
.L_x_5413:
[----:B------:R-:W-:Y:S02]  /*1e870*/  IMAD.MOV.U32 R13, RZ, RZ, R5 ;  /* 0x000000ffff0d7224 */ /* 0x000fe400078e0005 */
[----:B------:R-:W-:Y:S02]  /*1e880*/  IMAD.MOV.U32 R12, RZ, RZ, 0x2 ;  /* 0x00000002ff0c7424 */ /* 0x000fe400078e00ff */
[----:B------:R-:W-:-:S07]  /*1e890*/  IMAD.MOV.U32 R3, RZ, RZ, R14 ;  /* 0x000000ffff037224 */ /* 0x000fce00078e000e */
[----:B------:R-:W-:Y:S05]  /*1e8a0*/  WARPSYNC.COLLECTIVE R15, `(.L_x_5414) ;  /* 0x000000000f087348 */ /* 0x000fea0003c00000 */
[----:B------:R0:W1:Y:S02]  /*1e8b0*/  SHFL.IDX P6, R14, R13, R12, R11 ;  /* 0x0000000c0d0e7389 */ /* 0x00006400000c000b */
[----:B01----:R-:W-:Y:S01]  /*1e8c0*/  ENDCOLLECTIVE ;  /* 0x000000000000791b */ /* 0x003fe20003800000 */
.L_x_5414:
        /* <DEDUP_REMOVED lines=18> */
.L_x_5415:
[----:B------:R-:W-:Y:S02]  /*1e9f0*/  IMAD.MOV.U32 R13, RZ, RZ, R5 ;  /* 0x000000ffff0d7224 */ /* 0x000fe400078e0005 */
[----:B------:R-:W-:Y:S02]  /*1ea00*/  IMAD.MOV.U32 R12, RZ, RZ, 0x3 ;  /* 0x00000003ff0c7424 */ /* 0x000fe400078e00ff */
[----:B------:R-:W-:-:S07]  /*1ea10*/  IMAD.MOV.U32 R3, RZ, RZ, R14 ;  /* 0x000000ffff037224 */ /* 0x000fce00078e000e */
[----:B------:R-:W-:Y:S05]  /*1ea20*/  WARPSYNC.COLLECTIVE R15, `(.L_x_5416) ;  /* 0x000000000f087348 */ /* 0x000fea0003c00000 */
[----:B------:R0:W1:Y:S02]  /*1ea30*/  SHFL.IDX P6, R14, R13, R12, R11 ;  /* 0x0000000c0d0e7389 */ /* 0x00006400000c000b */
[----:B01----:R-:W-:Y:S01]  /*1ea40*/  ENDCOLLECTIVE ;  /* 0x000000000000791b */ /* 0x003fe20003800000 */
.L_x_5416:
        /* <DEDUP_REMOVED lines=10> */
.L_x_5417:
[----:B------:R-:W-:Y:S01]  /*1eaf0*/  @!PT LDS RZ, [RZ] ;  /* 0x00000000fffff984 */ /* 0x000fe20000000800 */
[----:B------:R-:W-:Y:S01]  /*1eb00*/  @!PT LDS RZ, [RZ] ;  /* 0x00000000fffff984 */ /* 0x000fe20000000800 */
[----:B------:R-:W-:Y:S01]  /*1eb10*/  @!PT LDS RZ, [RZ] ;  /* 0x00000000fffff984 */ /* 0x000fe20000000800 */
[----:B------:R0:W-:Y:S04]  /*1eb20*/  @!P1 LDGSTS.E.BYPASS.LTC128B.128 [R8+0x19400], desc[UR56][R2.64], !P3 ;  /* 0x1940000002089fae */ /* 0x0001e8000d901d78 */
[----:B------:R0:W-:Y:S04]  /*1eb30*/  @!P1 LDGSTS.E.BYPASS.LTC128B.128 [R8+0x1b400], desc[UR56][R2.64+0x40], !P2 ;  /* 0x1b40004002089fae */ /* 0x0001e8000d101d78 */
[----:B------:R0:W-:Y:S01]  /*1eb40*/  @!P1 LDGSTS.E.BYPASS.LTC128B.128 [R8+0x1d400], desc[UR56][R2.64+0x80], !P0 ;  /* 0x1d40008002089fae */ /* 0x0001e2000c101d78 */
[----:B------:R-:W-:Y:S01]  /*1eb50*/  IMAD.MOV.U32 R0, RZ, RZ, R14 ;  /* 0x000000ffff007224 */ /* 0x000fe200078e000e */
[----:B------:R-:W-:Y:S06]  /*1eb60*/  BRA `(.L_x_5418) ;  /* 0xffffffb400147947 */ /* 0x000fec000383ffff */
.L_x_5327:
[----:B0-----:R0:W1:Y:S02]  /*1eb70*/  SYNCS.PHASECHK.TRANS64.TRYWAIT P0, [R18+URZ+0x2a820], R0 ;  /* 0x02a82000120075a7 */ /* 0x001064000800017f */
[----:B-1----:R-:W-:Y:S05]  /*1eb80*/  @!P0 NANOSLEEP.SYNCS 0x989680 ;  /* 0x009896800000895d */ /* 0x002fea0003900000 */
[----:B------:R-:W1:Y:S02]  /*1eb90*/  @!P0 SYNCS.PHASECHK.TRANS64 P0, [R18+URZ+0x2a820], R0 ;  /* 0x02a82000120085a7 */ /* 0x000e64000800007f */
[----:B-1----:R-:W-:Y:S05]  /*1eba0*/  @!P0 BRA `(.L_x_5327) ;  /* 0xfffffffc00f08947 */ /* 0x002fea000383ffff */
[----:B------:R-:W-:Y:S05]  /*1ebb0*/  BRA `(.L_x_5419) ;  /* 0xffffffb400887947 */ /* 0x000fea000383ffff */
.L_x_5331:
[----:B0-----:R0:W1:Y:S02]  /*1ebc0*/  SYNCS.PHASECHK.TRANS64.TRYWAIT P0, [R4+URZ+0x2a880], R20 ;  /* 0x02a88014040075a7 */ /* 0x001064000800017f */
[----:B-1----:R-:W-:Y:S05]  /*1ebd0*/  @!P0 NANOSLEEP.SYNCS 0x989680 ;  /* 0x009896800000895d */ /* 0x002fea0003900000 */
[----:B------:R-:W1:Y:S02]  /*1ebe0*/  @!P0 SYNCS.PHASECHK.TRANS64 P0, [R4+URZ+0x2a880], R20 ;  /* 0x02a88014040085a7 */ /* 0x000e64000800007f */
[----:B-1----:R-:W-:Y:S05]  /*1ebf0*/  @!P0 BRA `(.L_x_5331) ;  /* 0xfffffffc00f08947 */ /* 0x002fea000383ffff */
[----:B------:R-:W-:Y:S05]  /*1ec00*/  BRA `(.L_x_5420) ;  /* 0xffffffb800447947 */ /* 0x000fea000383ffff */
.L_x_5332:
        /* <DEDUP_REMOVED lines=8> */
.L_x_5422:
[----:B------:R-:W-:Y:S05]  /*1ec90*/  BSYNC B0 ;  /* 0x0000000000007941 */ /* 0x000fea0003800000 */
.L_x_5421:
        /* <DEDUP_REMOVED lines=8> */
.L_x_5423:
[----:B------:R-:W-:Y:S02]  /*1ed20*/  IMAD.MOV.U32 R13, RZ, RZ, R27 ;  /* 0x000000ffff0d7224 */ /* 0x000fe400078e001b */
[----:B------:R-:W-:Y:S02]  /*1ed30*/  IMAD.MOV.U32 R12, RZ, RZ, 0x1 ;  /* 0x00000001ff0c7424 */ /* 0x000fe400078e00ff */
[----:B------:R-:W-:-:S07]  /*1ed40*/  IMAD.MOV.U32 R2, RZ, RZ, R14 ;  /* 0x000000ffff027224 */ /* 0x000fce00078e000e */
[----:B------:R-:W-:Y:S05]  /*1ed50*/  WARPSYNC.COLLECTIVE R15, `(.L_x_5424) ;  /* 0x000000000f087348 */ /* 0x000fea0003c00000 */
[----:B------:R0:W1:Y:S02]  /*1ed60*/  SHFL.IDX P6, R14, R13, R12, R11 ;  /* 0x0000000c0d0e7389 */ /* 0x00006400000c000b */
[----:B01----:R-:W-:Y:S01]  /*1ed70*/  ENDCOLLECTIVE ;  /* 0x000000000000791b */ /* 0x003fe20003800000 */
.L_x_5424:
        /* <DEDUP_REMOVED lines=14> */
.L_x_5425:
[----:B------:R-:W-:Y:S02]  /*1ee60*/  IMAD.MOV.U32 R13, RZ, RZ, R27 ;  /* 0x000000ffff0d7224 */ /* 0x000fe400078e001b */
[----:B------:R-:W-:Y:S02]  /*1ee70*/  IMAD.MOV.U32 R12, RZ, RZ, 0x2 ;  /* 0x00000002ff0c7424 */ /* 0x000fe400078e00ff */
[----:B------:R-:W-:-:S07]  /*1ee80*/  IMAD.MOV.U32 R2, RZ, RZ, R14 ;  /* 0x000000ffff027224 */ /* 0x000fce00078e000e */
[----:B------:R-:W-:Y:S05]  /*1ee90*/  WARPSYNC.COLLECTIVE R15, `(.L_x_5426) ;  /* 0x000000000f087348 */ /* 0x000fea0003c00000 */
[----:B------:R0:W1:Y:S02]  /*1eea0*/  SHFL.IDX P6, R14, R13, R12, R11 ;  /* 0x0000000c0d0e7389 */ /* 0x00006400000c000b */
[----:B01----:R-:W-:Y:S01]  /*1eeb0*/  ENDCOLLECTIVE ;  /* 0x000000000000791b */ /* 0x003fe20003800000 */
.L_x_5426:
        /* <DEDUP_REMOVED lines=13> */
.L_x_5427:
[----:B------:R-:W-:Y:S02]  /*1ef90*/  IMAD.MOV.U32 R13, RZ, RZ, R27 ;  /* 0x000000ffff0d7224 */ /* 0x000fe400078e001b */
[----:B------:R-:W-:Y:S02]  /*1efa0*/  IMAD.MOV.U32 R12, RZ, RZ, 0x3 ;  /* 0x00000003ff0c7424 */ /* 0x000fe400078e00ff */
[----:B------:R-:W-:-:S07]  /*1efb0*/  IMAD.MOV.U32 R2, RZ, RZ, R14 ;  /* 0x000000ffff027224 */ /* 0x000fce00078e000e */
[----:B------:R-:W-:Y:S05]  /*1efc0*/  WARPSYNC.COLLECTIVE R15, `(.L_x_5428) ;  /* 0x000000000f087348 */ /* 0x000fea0003c00000 */
[----:B------:R0:W1:Y:S02]  /*1efd0*/  SHFL.IDX P6, R14, R13, R12, R11 ;  /* 0x0000000c0d0e7389 */ /* 0x00006400000c000b */
[----:B01----:R-:W-:Y:S01]  /*1efe0*/  ENDCOLLECTIVE ;  /* 0x000000000000791b */ /* 0x003fe20003800000 */
.L_x_5428:
        /* <DEDUP_REMOVED lines=13> */
.L_x_5429:
[----:B------:R-:W-:Y:S01]  /*1f0c0*/  IMAD.MOV.U32 R2, RZ, RZ, R14 ;  /* 0x000000ffff027224 */ /* 0x000fe200078e000e */
[----:B------:R-:W-:Y:S06]  /*1f0d0*/  BRA `(.L_x_5430) ;  /* 0xffffffb400d47947 */ /* 0x000fec000383ffff */
.L_x_5337:
[----:B---3--:R3:W4:Y:S02]  /*1f0e0*/  SYNCS.PHASECHK.TRANS64.TRYWAIT P0, [R4+URZ+0x2a840], R20 ;  /* 0x02a84014040075a7 */ /* 0x008724000800017f */
[----:B----4-:R-:W-:Y:S05]  /*1f0f0*/  @!P0 NANOSLEEP.SYNCS 0x989680 ;  /* 0x009896800000895d */ /* 0x010fea0003900000 */
[----:B------:R-:W4:Y:S02]  /*1f100*/  @!P0 SYNCS.PHASECHK.TRANS64 P0, [R4+URZ+0x2a840], R20 ;  /* 0x02a84014040085a7 */ /* 0x000f24000800007f */
[----:B----4-:R-:W-:Y:S05]  /*1f110*/  @!P0 BRA `(.L_x_5337) ;  /* 0xfffffffc00f08947 */ /* 0x010fea000383ffff */
[----:B------:R-:W-:Y:S05]  /*1f120*/  BRA `(.L_x_5431) ;  /* 0xffffffb8002c7947 */ /* 0x000fea000383ffff */
.L_x_5338:
        /* <DEDUP_REMOVED lines=8> */
.L_x_5433:
[----:B------:R-:W-:Y:S05]  /*1f1b0*/  BSYNC B0 ;  /* 0x0000000000007941 */ /* 0x000fea0003800000 */
.L_x_5432:
        /* <DEDUP_REMOVED lines=8> */
.L_x_5434:
[----:B------:R-:W-:Y:S02]  /*1f240*/  IMAD.MOV.U32 R13, RZ, RZ, R8 ;  /* 0x000000ffff0d7224 */ /* 0x000fe400078e0008 */
[----:B------:R-:W-:Y:S02]  /*1f250*/  IMAD.MOV.U32 R12, RZ, RZ, 0x1 ;  /* 0x00000001ff0c7424 */ /* 0x000fe400078e00ff */
[----:B------:R-:W-:-:S07]  /*1f260*/  IMAD.MOV.U32 R2, RZ, RZ, R14 ;  /* 0x000000ffff027224 */ /* 0x000fce00078e000e */
[----:B------:R-:W-:Y:S05]  /*1f270*/  WARPSYNC.COLLECTIVE R15, `(.L_x_5435) ;  /* 0x000000000f087348 */ /* 0x000fea0003c00000 */
[----:B------:R0:W1:Y:S02]  /*1f280*/  SHFL.IDX P6, R14, R13, R12, R11 ;  /* 0x0000000c0d0e7389 */ /* 0x00006400000c000b */
[----:B01----:R-:W-:Y:S01]  /*1f290*/  ENDCOLLECTIVE ;  /* 0x000000000000791b */ /* 0x003fe20003800000 */
.L_x_5435:
        /* <DEDUP_REMOVED lines=13> */
.L_x_5436:
[----:B------:R-:W-:Y:S02]  /*1f370*/  IMAD.MOV.U32 R13, RZ, RZ, R8 ;  /* 0x000000ffff0d7224 */ /* 0x000fe400078e0008 */
[----:B------:R-:W-:Y:S02]  /*1f380*/  IMAD.MOV.U32 R12, RZ, RZ, 0x2 ;  /* 0x00000002ff0c7424 */ /* 0x000fe400078e00ff */
[----:B------:R-:W-:-:S07]  /*1f390*/  IMAD.MOV.U32 R2, RZ, RZ, R14 ;  /* 0x000000ffff027224 */ /* 0x000fce00078e000e */
[----:B------:R-:W-:Y:S05]  /*1f3a0*/  WARPSYNC.COLLECTIVE R15, `(.L_x_5437) ;  /* 0x000000000f087348 */ /* 0x000fea0003c00000 */
[----:B------:R0:W1:Y:S02]  /*1f3b0*/  SHFL.IDX P6, R14, R13, R12, R11 ;  /* 0x0000000c0d0e7389 */ /* 0x00006400000c000b */
[----:B01----:R-:W-:Y:S01]  /*1f3c0*/  ENDCOLLECTIVE ;  /* 0x000000000000791b */ /* 0x003fe20003800000 */
.L_x_5437:
        /* <DEDUP_REMOVED lines=13> */
.L_x_5438:
[----:B------:R-:W-:Y:S02]  /*1f4a0*/  IMAD.MOV.U32 R13, RZ, RZ, R8 ;  /* 0x000000ffff0d7224 */ /* 0x000fe400078e0008 */
[----:B------:R-:W-:Y:S02]  /*1f4b0*/  IMAD.MOV.U32 R12, RZ, RZ, 0x3 ;  /* 0x00000003ff0c7424 */ /* 0x000fe400078e00ff */
[----:B------:R-:W-:-:S07]  /*1f4c0*/  IMAD.MOV.U32 R2, RZ, RZ, R14 ;  /* 0x000000ffff027224 */ /* 0x000fce00078e000e */
[----:B------:R-:W-:Y:S05]  /*1f4d0*/  WARPSYNC.COLLECTIVE R15, `(.L_x_5439) ;  /* 0x000000000f087348 */ /* 0x000fea0003c00000 */
[----:B------:R0:W1:Y:S02]  /*1f4e0*/  SHFL.IDX P6, R14, R13, R12, R11 ;  /* 0x0000000c0d0e7389 */ /* 0x00006400000c000b */
[----:B01----:R-:W-:Y:S01]  /*1f4f0*/  ENDCOLLECTIVE ;  /* 0x000000000000791b */ /* 0x003fe20003800000 */
.L_x_5439:
        /* <DEDUP_REMOVED lines=13> */
.L_x_5440:
[----:B------:R-:W-:Y:S01]  /*1f5d0*/  IMAD.MOV.U32 R2, RZ, RZ, R14 ;  /* 0x000000ffff027224 */ /* 0x000fe200078e000e */
[----:B------:R-:W-:Y:S06]  /*1f5e0*/  BRA `(.L_x_5441) ;  /* 0xffffffb400b87947 */ /* 0x000fec000383ffff */
.L_x_5343:
[----:B------:R0:W0:Y:S02]  /*1f5f0*/  SYNCS.PHASECHK.TRANS64.TRYWAIT P2, [R0+URZ+0x2a870], R2 ;  /* 0x02a87002000075a7 */ /* 0x000024000804017f */
[----:B0-----:R-:W-:Y:S05]  /*1f600*/  @!P2 NANOSLEEP.SYNCS 0x989680 ;  /* 0x009896800000a95d */ /* 0x001fea0003900000 */
[----:B------:R-:W0:Y:S02]  /*1f610*/  @!P2 SYNCS.PHASECHK.TRANS64 P2, [R0+URZ+0x2a870], R2 ;  /* 0x02a870020000a5a7 */ /* 0x000e24000804007f */
[----:B0-----:R-:W-:Y:S05]  /*1f620*/  @!P2 BRA `(.L_x_5343) ;  /* 0xfffffffc00f0a947 */ /* 0x001fea000383ffff */
[----:B------:R-:W-:Y:S05]  /*1f630*/  BRA `(.L_x_5442) ;  /* 0xffffffb800247947 */ /* 0x000fea000383ffff */
.L_x_5345:
[----:B------:R0:W0:Y:S02]  /*1f640*/  SYNCS.PHASECHK.TRANS64.TRYWAIT P2, [R0+URZ+0x2a860], R3 ;  /* 0x02a86003000075a7 */ /* 0x000024000804017f */
[----:B0-----:R-:W-:Y:S05]  /*1f650*/  @!P2 NANOSLEEP.SYNCS 0x989680 ;  /* 0x009896800000a95d */ /* 0x001fea0003900000 */
[----:B------:R-:W0:Y:S02]  /*1f660*/  @!P2 SYNCS.PHASECHK.TRANS64 P2, [R0+URZ+0x2a860], R3 ;  /* 0x02a860030000a5a7 */ /* 0x000e24000804007f */
[----:B0-----:R-:W-:Y:S05]  /*1f670*/  @!P2 BRA `(.L_x_5345) ;  /* 0xfffffffc00f0a947 */ /* 0x001fea000383ffff */
[----:B------:R-:W-:Y:S05]  /*1f680*/  BRA `(.L_x_5443) ;  /* 0xffffffb800347947 */ /* 0x000fea000383ffff */
.L_x_5353:
[----:B0-----:R0:W2:Y:S02]  /*1f690*/  SYNCS.PHASECHK.TRANS64.TRYWAIT P1, [R0+URZ+0x2a870], R3 ;  /* 0x02a87003000075a7 */ /* 0x0010a4000802017f */
[----:B--2---:R-:W-:Y:S05]  /*1f6a0*/  @!P1 NANOSLEEP.SYNCS 0x989680 ;  /* 0x009896800000995d */ /* 0x004fea0003900000 */
[----:B------:R-:W2:Y:S02]  /*1f6b0*/  @!P1 SYNCS.PHASECHK.TRANS64 P1, [R0+URZ+0x2a870], R3 ;  /* 0x02a87003000095a7 */ /* 0x000ea4000802007f */
[----:B--2---:R-:W-:Y:S05]  /*1f6c0*/  @!P1 BRA `(.L_x_5353) ;  /* 0xfffffffc00f09947 */ /* 0x004fea000383ffff */
[----:B------:R-:W-:Y:S05]  /*1f6d0*/  BRA `(.L_x_5444) ;  /* 0xffffffc000807947 */ /* 0x000fea000383ffff */
.L_x_5355:
[----:B0-----:R0:W2:Y:S02]  /*1f6e0*/  SYNCS.PHASECHK.TRANS64.TRYWAIT P1, [R0+URZ+0x2a860], R3 ;  /* 0x02a86003000075a7 */ /* 0x0010a4000802017f */
[----:B--2---:R-:W-:Y:S05]  /*1f6f0*/  @!P1 NANOSLEEP.SYNCS 0x989680 ;  /* 0x009896800000995d */ /* 0x004fea0003900000 */
[----:B------:R-:W2:Y:S02]  /*1f700*/  @!P1 SYNCS.PHASECHK.TRANS64 P1, [R0+URZ+0x2a860], R3 ;  /* 0x02a86003000095a7 */ /* 0x000ea4000802007f */
[----:B--2---:R-:W-:Y:S05]  /*1f710*/  @!P1 BRA `(.L_x_5355) ;  /* 0xfffffffc00f09947 */ /* 0x004fea000383ffff */
[----:B------:R-:W-:Y:S05]  /*1f720*/  BRA `(.L_x_5445) ;  /* 0xffffffc0008c7947 */ /* 0x000fea000383ffff */
.L_x_5369:
[----:B0-----:R0:W2:Y:S02]  /*1f730*/  SYNCS.PHASECHK.TRANS64.TRYWAIT P0, [R7+URZ+0x2a820], R0 ;  /* 0x02a82000070075a7 */ /* 0x0010a4000800017f */
[----:B--2---:R-:W-:Y:S05]  /*1f740*/  @!P0 NANOSLEEP.SYNCS 0x989680 ;  /* 0x009896800000895d */ /* 0x004fea0003900000 */
[----:B------:R-:W2:Y:S02]  /*1f750*/  @!P0 SYNCS.PHASECHK.TRANS64 P0, [R7+URZ+0x2a820], R0 ;  /* 0x02a82000070085a7 */ /* 0x000ea4000800007f */
[----:B--2---:R-:W-:Y:S05]  /*1f760*/  @!P0 BRA `(.L_x_5369) ;  /* 0xfffffffc00f08947 */ /* 0x004fea000383ffff */
[----:B------:R-:W-:Y:S05]  /*1f770*/  BRA `(.L_x_5446) ;  /* 0xffffffd800987947 */ /* 0x000fea000383ffff */
.L_x_5370:
        /* <DEDUP_REMOVED lines=11> */
.L_x_5448:
[----:B------:R-:W-:Y:S05]  /*1f830*/  BSYNC B0 ;  /* 0x0000000000007941 */ /* 0x000fea0003800000 */
.L_x_5447:
[----:B------:R-:W-:Y:S05]  /*1f840*/  BRA `(.L_x_5449) ;  /* 0xffffffd800807947 */ /* 0x000fea000383ffff */
.L_x_5373:
[----:B------:R-:W-:Y:S01]  /*1f850*/  BSSY B1, `(.L_x_5450) ;  /* 0x0000006000017945 */ /* 0x000fe20003800000 */
[----:B------:R-:W-:-:S07]  /*1f860*/  IMAD.MOV.U32 R15, RZ, RZ, -0x1 ;  /* 0xffffffffff0f7424 */ /* 0x000fce00078e00ff */
[----:B01----:R-:W-:Y:S05]  /*1f870*/  WARPSYNC.COLLECTIVE R15, `(.L_x_5451) ;  /* 0x000000000f0c7348 */ /* 0x003fea0003c00000 */
[----:B------:R-:W-:Y:S02]  /*1f880*/  ELECT P6, UR62, PT ;  /* 0x00000000003e782f */ /* 0x000fe400038c0000 */
[----:B------:R-:W-:Y:S01]  /*1f890*/  MOV R14, UR62 ;  /* 0x0000003e000e7c02 */ /* 0x000fe20008000f00 */
[----:B01----:R-:W-:Y:S10]  /*1f8a0*/  ENDCOLLECTIVE ;  /* 0x000000000000791b */ /* 0x003ff40003800000 */
.L_x_5451:
[----:B------:R-:W-:Y:S05]  /*1f8b0*/  BSYNC B1 ;  /* 0x0000000000017941 */ /* 0x000fea0003800000 */
.L_x_5450:
[----:B------:R-:W-:Y:S05]  /*1f8c0*/  BRA `(.L_x_5452) ;  /* 0xffffffd800787947 */ /* 0x000fea000383ffff */
.L_x_5375:
[----:B0-----:R0:W2:Y:S02]  /*1f8d0*/  SYNCS.PHASECHK.TRANS64.TRYWAIT P1, [R5+URZ+0x2a840], R0 ;  /* 0x02a84000050075a7 */ /* 0x0010a4000802017f */
[----:B--2---:R-:W-:Y:S05]  /*1f8e0*/  @!P1 NANOSLEEP.SYNCS 0x989680 ;  /* 0x009896800000995d */ /* 0x004fea0003900000 */
[----:B------:R-:W2:Y:S02]  /*1f8f0*/  @!P1 SYNCS.PHASECHK.TRANS64 P1, [R5+URZ+0x2a840], R0 ;  /* 0x02a84000050095a7 */ /* 0x000ea4000802007f */
[----:B--2---:R-:W-:Y:S05]  /*1f900*/  @!P1 BRA `(.L_x_5375) ;  /* 0xfffffffc00f09947 */ /* 0x004fea000383ffff */
[----:B------:R-:W-:Y:S05]  /*1f910*/  BRA `(.L_x_5453) ;  /* 0xffffffd800987947 */ /* 0x000fea000383ffff */
.L_x_5377:
[----:B--2---:R2:W3:Y:S02]  /*1f920*/  SYNCS.PHASECHK.TRANS64.TRYWAIT P1, [R3+URZ+0x2a840], R2 ;  /* 0x02a84002030075a7 */ /* 0x0044e4000802017f */
[----:B---3--:R-:W-:Y:S05]  /*1f930*/  @!P1 NANOSLEEP.SYNCS 0x989680 ;  /* 0x009896800000995d */ /* 0x008fea0003900000 */
[----:B------:R-:W3:Y:S02]  /*1f940*/  @!P1 SYNCS.PHASECHK.TRANS64 P1, [R3+URZ+0x2a840], R2 ;  /* 0x02a84002030095a7 */ /* 0x000ee4000802007f */
[----:B---3--:R-:W-:Y:S05]  /*1f950*/  @!P1 BRA `(.L_x_5377) ;  /* 0xfffffffc00f09947 */ /* 0x008fea000383ffff */
[----:B------:R-:W-:Y:S05]  /*1f960*/  BRA `(.L_x_5454) ;  /* 0xffffffd800a47947 */ /* 0x000fea000383ffff */
.L_x_5379:
[----:B---3--:R3:W4:Y:S02]  /*1f970*/  SYNCS.PHASECHK.TRANS64.TRYWAIT P1, [R5+URZ+0x2a860], R0 ;  /* 0x02a86000050075a7 */ /* 0x008724000802017f */
[----:B----4-:R-:W-:Y:S05]  /*1f980*/  @!P1 NANOSLEEP.SYNCS 0x989680 ;  /* 0x009896800000995d */ /* 0x010fea0003900000 */
[----:B------:R-:W4:Y:S02]  /*1f990*/  @!P1 SYNCS.PHASECHK.TRANS64 P1, [R5+URZ+0x2a860], R0 ;  /* 0x02a86000050095a7 */ /* 0x000f24000802007f */
[----:B----4-:R-:W-:Y:S05]  /*1f9a0*/  @!P1 BRA `(.L_x_5379) ;  /* 0xfffffffc00f09947 */ /* 0x010fea000383ffff */
[----:B------:R-:W-:Y:S05]  /*1f9b0*/  BRA `(.L_x_5455) ;  /* 0xffffffd800a07947 */ /* 0x000fea000383ffff */
.L_x_5381:
[----:B----4-:R4:W0:Y:S02]  /*1f9c0*/  SYNCS.PHASECHK.TRANS64.TRYWAIT P1, [R3+URZ+0x2a860], R2 ;  /* 0x02a86002030075a7 */ /* 0x010824000802017f */
[----:B0-----:R-:W-:Y:S05]  /*1f9d0*/  @!P1 NANOSLEEP.SYNCS 0x989680 ;  /* 0x009896800000995d */ /* 0x001fea0003900000 */
[----:B------:R-:W0:Y:S02]  /*1f9e0*/  @!P1 SYNCS.PHASECHK.TRANS64 P1, [R3+URZ+0x2a860], R2 ;  /* 0x02a86002030095a7 */ /* 0x000e24000802007f */
[----:B0-----:R-:W-:Y:S05]  /*1f9f0*/  @!P1 BRA `(.L_x_5381) ;  /* 0xfffffffc00f09947 */ /* 0x001fea000383ffff */
[----:B------:R-:W-:Y:S05]  /*1fa00*/  BRA `(.L_x_5456) ;  /* 0xffffffd8009c7947 */ /* 0x000fea000383ffff */
.L_x_5383:
[----:B------:R0:W0:Y:S02]  /*1fa10*/  SYNCS.PHASECHK.TRANS64.TRYWAIT P1, [R5+URZ+0x2a880], R0 ;  /* 0x02a88000050075a7 */ /* 0x000024000802017f */
[----:B0-----:R-:W-:Y:S05]  /*1fa20*/  @!P1 NANOSLEEP.SYNCS 0x989680 ;  /* 0x009896800000995d */ /* 0x001fea0003900000 */
[----:B------:R-:W0:Y:S02]  /*1fa30*/  @!P1 SYNCS.PHASECHK.TRANS64 P1, [R5+URZ+0x2a880], R0 ;  /* 0x02a88000050095a7 */ /* 0x000e24000802007f */
[----:B0-----:R-:W-:Y:S05]  /*1fa40*/  @!P1 BRA `(.L_x_5383) ;  /* 0xfffffffc00f09947 */ /* 0x001fea000383ffff */
[----:B------:R-:W-:Y:S05]  /*1fa50*/  BRA `(.L_x_5457) ;  /* 0xffffffd800987947 */ /* 0x000fea000383ffff */
.L_x_5458:
        /* <DEDUP_REMOVED lines=10> */
.L_x_16279:


//--------------------- .text._ZN7cutlass13device_kernelIN5flash11enable_sm90INS1_16FlashAttnFwdSm90INS1_25CollectiveMainloopFwdSm90ILi2EN4cute5tupleIJNS5_1CILi1EEES8_S8_EEENS6_IJNS7_ILi128EEESA_NS7_ILi192EEEEEELi192ENS_12float_e4m3_tEfNS_4arch4Sm90ELb0ELb1ELb1ELb1ELb1ELb1ELb0ELb1ELb1ELb1ELb1ELb0EEENS1_21CollectiveEpilogueFwdINS6_IJSA_SB_SA_EEES9_NS_10bfloat16_tESF_Li256ELb1ELb1ELb1ELb1EEENS1_36VarlenDynamicPersistentTileSchedulerILi128ELi128ELi256ELi128ELb1ELb1ELb1ELb1ELb0ELb1EEEEEEEEEvNT_6ParamsE --------------------------
	.section	.text._ZN7cutlass13device_kernelIN5flash11enable_sm90INS1_16FlashAttnFwdSm90INS1_25CollectiveMainloopFwdSm90ILi2EN4cute5tupleIJNS5_1CILi1EEES8_S8_EEENS6_IJNS7_ILi128EEESA_NS7_ILi192EEEEEELi192ENS_12float_e4m3_tEfNS_4arch4Sm90ELb0ELb1ELb1ELb1ELb1ELb1ELb0ELb1ELb1ELb1ELb1ELb0EEENS1_21CollectiveEpilogueFwdINS6_IJSA_SB_SA_EEES9_NS_10bfloat16_tESF_Li256ELb1ELb1ELb1ELb1EEENS1_36VarlenDynamicPersistentTileSchedulerILi128ELi128ELi256ELi128ELb1ELb1ELb1ELb1ELb0ELb1EEEEEEEEEvNT_6ParamsE,"ax",@progbits
	.align	128
.text._ZN7cutlass13device_kernelIN5flash11enable_sm90INS1_16FlashAttnFwdSm90INS1_25CollectiveMainloopFwdSm90ILi2EN4cute5tupleIJNS5_1CILi1EEES8_S8_EEENS6_IJNS7_ILi128EEESA_NS7_ILi192EEEEEELi192ENS_12float_e4m3_tEfNS_4arch4Sm90ELb0ELb1ELb1ELb1ELb1ELb1ELb0ELb1ELb1ELb1ELb1ELb0EEENS1_21CollectiveEpilogueFwdINS6_IJSA_SB_SA_EEES9_NS_10bfloat16_tESF_Li256ELb1ELb1ELb1ELb1EEENS1_36VarlenDynamicPersistentTileSchedulerILi128ELi128ELi256ELi128ELb1ELb1ELb1ELb1ELb0ELb1EEEEEEEEEvNT_6ParamsE:
        .type           _ZN7cutlass13device_kernelIN5flash11enable_sm90INS1_16FlashAttnFwdSm90INS1_25CollectiveMainloopFwdSm90ILi2EN4cute5tupleIJNS5_1CILi1EEES8_S8_EEENS6_IJNS7_ILi128EEESA_NS7_ILi192EEEEEELi192ENS_12float_e4m3_tEfNS_4arch4Sm90ELb0ELb1ELb1ELb1ELb1ELb1ELb0ELb1ELb1ELb1ELb1ELb0EEENS1_21CollectiveEpilogueFwdINS6_IJSA_SB_SA_EEES9_NS_10bfloat16_tESF_Li256ELb1ELb1ELb1ELb1EEENS1_36VarlenDynamicPersistentTileSchedulerILi128ELi128ELi256ELi128ELb1ELb1ELb1ELb1ELb0ELb1EEEEEEEEEvNT_6ParamsE,@function
        .size           _ZN7cutlass13device_kernelIN5flash11enable_sm90INS1_16FlashAttnFwdSm90INS1_25CollectiveMainloopFwdSm90ILi2EN4cute5tupleIJNS5_1CILi1EEES8_S8_EEENS6_IJNS7_ILi128EEESA_NS7_ILi192EEEEEELi192ENS_12float_e4m3_tEfNS_4arch4Sm90ELb0ELb1ELb1ELb1ELb1ELb1ELb0ELb1ELb1ELb1ELb1ELb0EEENS1_21CollectiveEpilogueFwdINS6_IJSA_SB_SA_EEES9_NS_10bfloat16_tESF_Li256ELb1ELb1ELb1ELb1EEENS1_36VarlenDynamicPersistentTileSchedulerILi128ELi128ELi256ELi128ELb1ELb1ELb1ELb1ELb0ELb1EEEEEEEEEvNT_6ParamsE,(.L_x_16280 - _ZN7cutlass13device_kernelIN5flash11enable_sm90INS1_16FlashAttnFwdSm90INS1_25CollectiveMainloopFwdSm90ILi2EN4cute5tupleIJNS5_1CILi1EEES8_S8_EEENS6_IJNS7_ILi128EEESA_NS7_ILi192EEEEEELi192ENS_12float_e4m3_tEfNS_4arch4Sm90ELb0ELb1ELb1ELb1ELb1ELb1ELb0ELb1ELb1ELb1ELb1ELb0EEENS1_21CollectiveEpilogueFwdINS6_IJSA_SB_SA_EEES9_NS_10bfloat16_tESF_Li256ELb1ELb1ELb1ELb1EEENS1_36VarlenDynamicPersistentTileSchedulerILi128ELi128ELi256ELi128ELb1ELb1ELb1ELb1ELb0ELb1EEEEEEEEEvNT_6ParamsE)
        .other          _ZN7cutlass13device_kernelIN5flash11enable_sm90INS1_16FlashAttnFwdSm90INS1_25CollectiveMainloopFwdSm90ILi2EN4cute5tupleIJNS5_1CILi1EEES8_S8_EEENS6_IJNS7_ILi128EEESA_NS7_ILi192EEEEEELi192ENS_12float_e4m3_tEfNS_4arch4Sm90ELb0ELb1ELb1ELb1ELb1ELb1ELb0ELb1ELb1ELb1ELb1ELb0EEENS1_21CollectiveEpilogueFwdINS6_IJSA_SB_SA_EEES9_NS_10bfloat16_tESF_Li256ELb1ELb1ELb1ELb1EEENS1_36VarlenDynamicPersistentTileSchedulerILi128ELi128ELi256ELi128ELb1ELb1ELb1ELb1ELb0ELb1EEEEEEEEEvNT_6ParamsE,@"STO_CUDA_ENTRY STV_DEFAULT"
_ZN7cutlass13device_kernelIN5flash11enable_sm90INS1_16FlashAttnFwdSm90INS1_25CollectiveMainloopFwdSm90ILi2EN4cute5tupleIJNS5_1CILi1EEES8_S8_EEENS6_IJNS7_ILi128EEESA_NS7_ILi192EEEEEELi192ENS_12float_e4m3_tEfNS_4arch4Sm90ELb0ELb1ELb1ELb1ELb1ELb1ELb0ELb1ELb1ELb1ELb1ELb0EEENS1_21CollectiveEpilogueFwdINS6_IJSA_SB_SA_EEES9_NS_10bfloat16_tESF_Li256ELb1ELb1ELb1ELb1EEENS1_36VarlenDynamicPersistentTileSchedulerILi128ELi128ELi256ELi128ELb1ELb1ELb1ELb1ELb0ELb1EEEEEEEEEvNT_6ParamsE:
        /* <DEDUP_REMOVED lines=18> */
.L_x_5460:
[----:B------:R-:W-:Y:S05]  /*0120*/  BSYNC B0 ;  /* 0x0000000000007941 */ /* 0x000fea0003800000 */
.L_x_5459:
        /* <DEDUP_REMOVED lines=41> */
.L_x_5461:
        /* <DEDUP_REMOVED lines=22> */
.L_x_5462:
        /* <DEDUP_REMOVED lines=18> */
.L_x_5463:
        /* <DEDUP_REMOVED lines=22> */
.L_x_5464:
        /* <DEDUP_REMOVED lines=23> */
.L_x_5465:
        /* <DEDUP_REMOVED lines=8> */
.L_x_5468:
        /* <DEDUP_REMOVED lines=8> */
[----:B-1----:R-:W-:-:S06]  /*0a10*/  ULEA UR4, UR38, UR4, 0x18 ;  /* 0x0000000426047291 */ /* 0x002fcc000f8ec03f */
[----:B------:R-:W-:Y:S01]  /*0a20*/  IMAD.U32 R16, RZ, RZ, UR4 ;  /* 0x00000004ff107e24 */ /* 0x000fe2000f8e00ff */
[----:B0-----:R-:W-:Y:S01]  /*0a30*/  SHF.R.U32.HI R0, RZ, 0x7, R0 ;  /* 0x00000007ff007819 */ /* 0x001fe20000011600 */
[----:B------:R-:W-:-:S03]  /*0a40*/  ULDC UR4, c[0x0][0xc3c] ;  /* 0x00030f0000047ab9 */ /* 0x000fc60000000800 */
[----:B------:R-:W-:-:S13]  /*0a50*/  ISETP.NE.AND P0, PT, R0, 0x1, PT ;  /* 0x000000010000780c */ /* 0x000fda0003f05270 */
[----:B------:R-:W-:Y:S08]  /*0a60*/  @!P0 BAR.ARV 0x9, 0x100 ;  /* 0x0244000000008b1d */ /* 0x000ff00000002000 */
[----:B------:R-:W-:Y:S06]  /*0a70*/  BAR.SYNC.DEFER_BLOCKING 0x5, 0x180 ;  /* 0x0146000000007b1d */ /* 0x000fec0000010000 */
[----:B------:R-:W0:Y:S02]  /*0a80*/  LDS.128 R224, [R16+0x2a8d0] ;  /* 0x02a8d00010e07984 */ /* 0x000e240000000c00 */
[----:B------:R-:W-:Y:S06]  /*0a90*/  BAR.ARV 0x4, 0x180 ;  /* 0x0106000000007b1d */ /* 0x000fec0000002000 */
[----:B0-----:R-:W-:-:S13]  /*0aa0*/  ISETP.GE.AND P0, PT, R227, UR4, PT ;  /* 0x00000004e3007c0c */ /* 0x001fda000bf06270 */
[----:B------:R-:W-:Y:S05]  /*0ab0*/  @P0 BRA `(.L_x_5469) ;  /* 0x000002ec00700947 */ /* 0x000fea0003800000 */
[----:B------:R-:W0:Y:S01]  /*0ac0*/  S2R R0, SR_TID.X ;  /* 0x0000000000007919 */ /* 0x000e220000002100 */
[----:B------:R-:W-:Y:S02]  /*0ad0*/  R2UR UR39, R16 ;  /* 0x00000000102772ca */ /* 0x000fe400000e0000 */
[----:B------:R-:W-:Y:S01]  /*0ae0*/  CS2R R22, SRZ ;  /* 0x0000000000167805 */ /* 0x000fe2000001ff00 */
[----:B------:R-:W-:Y:S01]  /*0af0*/  IMAD.MOV.U32 R209, RZ, RZ, RZ ;  /* 0x000000ffffd17224 */ /* 0x000fe200078e00ff */
[----:B------:R-:W-:Y:S01]  /*0b00*/  ULOP3.LUT UR40, UR36, 0x1, URZ, 0xfc, !UPT ;  /* 0x0000000124287892 */ /* 0x000fe2000f8efc3f */
[----:B------:R-:W-:Y:S01]  /*0b10*/  IMAD.MOV.U32 R17, RZ, RZ, RZ ;  /* 0x000000ffff117224 */ /* 0x000fe200078e00ff */
[----:B------:R-:W-:-:S07]  /*0b20*/  UMOV UR37, URZ ;  /* 0x0000003f00257c82 */ /* 0x000fce0008000000 */
[----:B------:R-:W-:Y:S01]  /*0b30*/  UIADD3 UR39, UR39, 0x18400, URZ ;  /* 0x0001840027277890 */ /* 0x000fe2000fffe03f */
[----:B0-----:R-:W-:-:S05]  /*0b40*/  VIADD R0, R0, 0xffffff80 ;  /* 0xffffff8000007836 */ /* 0x001fca0000000000 */
[----:B------:R-:W-:Y:S02]  /*0b50*/  SHF.R.S32.HI R3, RZ, 0x1f, R0 ;  /* 0x0000001fff037819 */ /* 0x000fe40000011400 */
[-C--:B------:R-:W-:Y:S02]  /*0b60*/  LEA.HI R5, R0, R0.reuse, RZ, 0x1 ;  /* 0x0000000000057211 */ /* 0x080fe400078f08ff */
[CC--:B------:R-:W-:Y:S02]  /*0b70*/  LEA.HI R6, R3.reuse, R0.reuse, RZ, 0x5 ;  /* 0x0000000003067211 */ /* 0x0c0fe400078f28ff */
[CC--:B------:R-:W-:Y:S02]  /*0b80*/  LEA.HI R2, R3.reuse, R0.reuse, RZ, 0x7 ;  /* 0x0000000003027211 */ /* 0x0c0fe400078f38ff */
[CC--:B------:R-:W-:Y:S01]  /*0b90*/  LEA.HI R8, R3.reuse, R0.reuse, RZ, 0x4 ;  /* 0x0000000003087211 */ /* 0x0c0fe200078f20ff */
[----:B------:R-:W-:Y:S01]  /*0ba0*/  IMAD.SHL.U32 R6, R6, 0x20, RZ ;  /* 0x0000002006067824 */ /* 0x000fe200078e00ff */
[----:B------:R-:W-:-:S02]  /*0bb0*/  LEA.HI R4, R3, R0, RZ, 0x2 ;  /* 0x0000000003047211 */ /* 0x000fc400078f10ff */
[----:B------:R-:W-:Y:S02]  /*0bc0*/  LOP3.LUT R7, R8, 0x3fffff0, RZ, 0xc0, !PT ;  /* 0x03fffff008077812 */ /* 0x000fe400078ec0ff */
[----:B------:R-:W-:Y:S02]  /*0bd0*/  LOP3.LUT R9, R2, 0xffffff80, RZ, 0xc0, !PT ;  /* 0xffffff8002097812 */ /* 0x000fe400078ec0ff */
[----:B------:R-:W-:Y:S01]  /*0be0*/  LOP3.LUT R3, R5, 0xfffffffe, RZ, 0xc0, !PT ;  /* 0xfffffffe05037812 */ /* 0x000fe200078ec0ff */
[----:B------:R-:W-:Y:S01]  /*0bf0*/  IMAD.IADD R7, R0, 0x1, -R7 ;  /* 0x0000000100077824 */ /* 0x000fe200078e0a07 */
[----:B------:R-:W-:Y:S01]  /*0c00*/  LOP3.LUT R11, R4, 0xfffffffc, RZ, 0xc0, !PT ;  /* 0xfffffffc040b7812 */ /* 0x000fe200078ec0ff */
[----:B------:R-:W-:Y:S01]  /*0c10*/  IMAD.IADD R14, R0, 0x1, -R9 ;  /* 0x00000001000e7824 */ /* 0x000fe200078e0a09 */
[----:B------:R-:W-:Y:S01]  /*0c20*/  LOP3.LUT R6, R6, 0xfffffc00, RZ, 0xc0, !PT ;  /* 0xfffffc0006067812 */ /* 0x000fe200078ec0ff */
[C---:B------:R-:W-:Y:S01]  /*0c30*/  IMAD.IADD R18, R0.reuse, 0x1, -R3 ;  /* 0x0000000100127824 */ /* 0x040fe200078e0a03 */
[----:B------:R-:W-:Y:S01]  /*0c40*/  SHF.R.S32.HI R210, RZ, 0x1, R5 ;  /* 0x00000001ffd27819 */ /* 0x000fe20000011405 */
[----:B------:R-:W-:Y:S01]  /*0c50*/  IMAD.IADD R10, R0, 0x1, -R11 ;  /* 0x00000001000a7824 */ /* 0x000fe200078e0a0b */
[----:B------:R-:W-:Y:S01]  /*0c60*/  SHF.R.S32.HI R9, RZ, 0x4, R8 ;  /* 0x00000004ff097819 */ /* 0x000fe20000011408 */
[----:B------:R-:W-:Y:S01]  /*0c70*/  IMAD R11, R7, 0x40, R6 ;  /* 0x00000040070b7824 */ /* 0x000fe200078e0206 */
[----:B------:R-:W-:Y:S01]  /*0c80*/  SHF.R.S32.HI R3, RZ, 0x7, R2 ;  /* 0x00000007ff037819 */ /* 0x000fe20000011402 */
[----:B------:R-:W-:Y:S01]  /*0c90*/  STL [R1+0x30], R14 ;  /* 0x0000300e01007387 */ /* 0x000fe20000100800 */
[----:B------:R-:W-:Y:S01]  /*0ca0*/  LEA.HI R6, R5, R210, RZ, 0x1 ;  /* 0x000000d205067211 */ /* 0x000fe200078f08ff */
[----:B------:R-:W-:Y:S01]  /*0cb0*/  IMAD.SHL.U32 R204, R18, 0x8, RZ ;  /* 0x0000000812cc7824 */ /* 0x000fe200078e00ff */
[----:B------:R-:W-:Y:S01]  /*0cc0*/  LEA.HI R8, R8, R9, RZ, 0x1 ;  /* 0x0000000908087211 */ /* 0x000fe200078f08ff */
[----:B------:R-:W-:Y:S01]  /*0cd0*/  IMAD.SHL.U32 R18, R18, 0x10, RZ ;  /* 0x0000001012127824 */ /* 0x000fe200078e00ff */
[--C-:B------:R-:W-:Y:S01]  /*0ce0*/  SHF.R.S32.HI R0, RZ, 0x2, R4.reuse ;  /* 0x00000002ff007819 */ /* 0x100fe20000011404 */
[C---:B------:R-:W-:Y:S01]  /*0cf0*/  VIADD R222, R204.reuse, 0x40 ;  /* 0x00000040ccde7836 */ /* 0x040fe20000000000 */
[----:B------:R-:W-:Y:S01]  /*0d00*/  SHF.R.S32.HI R5, RZ, 0x1f, R4 ;  /* 0x0000001fff057819 */ /* 0x000fe20000011404 */
[----:B------:R-:W-:Y:S01]  /*0d10*/  VIADD R223, R204, 0x20 ;  /* 0x00000020ccdf7836 */ /* 0x000fe20000000000 */
[----:B------:R-:W-:Y:S01]  /*0d20*/  LEA.HI R2, R2, R3, RZ, 0x1 ;  /* 0x0000000302027211 */ /* 0x000fe200078f08ff */
[----:B------:R-:W-:Y:S01]  /*0d30*/  VIADD R207, R18, 0x60 ;  /* 0x0000006012cf7836 */ /* 0x000fe20000000000 */
[----:B------:R-:W-:Y:S01]  /*0d40*/  LOP3.LUT R8, R8, 0x1ffffffe, RZ, 0xc0, !PT ;  /* 0x1ffffffe08087812 */ /* 0x000fe200078ec0ff */
[C---:B------:R-:W-:Y:S01]  /*0d50*/  VIADD R206, R18.reuse, 0x80 ;  /* 0x0000008012ce7836 */ /* 0x040fe20000000000 */
[----:B------:R-:W-:Y:S01]  /*0d60*/  LEA.HI R5, R5, R0, RZ, 0x2 ;  /* 0x0000000005057211 */ /* 0x000fe200078f10ff */
[----:B------:R-:W-:Y:S01]  /*0d70*/  VIADD R208, R18, 0xa0 ;  /* 0x000000a012d07836 */ /* 0x000fe20000000000 */
[----:B------:R-:W-:Y:S01]  /*0d80*/  LOP3.LUT R2, R2, 0x3fffffe, RZ, 0xc0, !PT ;  /* 0x03fffffe02027812 */ /* 0x000fe200078ec0ff */
[----:B------:R-:W-:Y:S01]  /*0d90*/  IMAD.IADD R8, R9, 0x1, -R8 ;  /* 0x0000000109087824 */ /* 0x000fe200078e0a08 */
[----:B------:R-:W-:Y:S01]  /*0da0*/  LOP3.LUT R5, R5, 0xfffffffc, RZ, 0xc0, !PT ;  /* 0xfffffffc05057812 */ /* 0x000fe200078ec0ff */
[----:B------:R-:W-:Y:S01]  /*0db0*/  VIADD R221, R204, 0x10 ;  /* 0x00000010ccdd7836 */ /* 0x000fe20000000000 */
[----:B------:R-:W-:Y:S01]  /*0dc0*/  LOP3.LUT R7, R6, 0x3fffffe, RZ, 0xc0, !PT ;  /* 0x03fffffe06077812 */ /* 0x000fe200078ec0ff */
[----:B------:R-:W-:Y:S01]  /*0dd0*/  IMAD.IADD R2, R3, 0x1, -R2 ;  /* 0x0000000103027824 */ /* 0x000fe200078e0a02 */
[----:B------:R-:W-:Y:S01]  /*0de0*/  LEA.HI R4, R10, R10, RZ, 0x1 ;  /* 0x0000000a0a047211 */ /* 0x000fe200078f08ff */
[----:B------:R-:W-:Y:S01]  /*0df0*/  IMAD R3, R8, 0x8, R11 ;  /* 0x0000000808037824 */ /* 0x000fe200078e020b */
[----:B------:R-:W-:Y:S01]  /*0e00*/  SHF.R.S32.HI R19, RZ, 0x1f, R18 ;  /* 0x0000001fff137819 */ /* 0x000fe20000011412 */
[----:B------:R-:W-:Y:S01]  /*0e10*/  IMAD.IADD R5, R0, 0x1, -R5 ;  /* 0x0000000100057824 */ /* 0x000fe200078e0a05 */
[----:B------:R-:W-:Y:S01]  /*0e20*/  SHF.R.S32.HI R0, RZ, 0x1f, R14 ;  /* 0x0000001fff007819 */ /* 0x000fe2000001140e */
[----:B------:R-:W-:Y:S01]  /*0e30*/  IMAD.IADD R7, R210, 0x1, -R7 ;  /* 0x00000001d2077824 */ /* 0x000fe200078e0a07 */
[----:B------:R0:W-:Y:S01]  /*0e40*/  STL [R1+0x44], R3 ;  /* 0x0000440301007387 */ /* 0x0001e20000100800 */
[----:B------:R-:W-:Y:S01]  /*0e50*/  IMAD.IADD R8, R204, 0x1, R222 ;  /* 0x00000001cc087824 */ /* 0x000fe200078e02de */
[----:B------:R-:W-:Y:S01]  /*0e60*/  SHF.R.S32.HI R220, RZ, 0x1f, R207 ;  /* 0x0000001fffdc7819 */ /* 0x000fe200000114cf */
[----:B------:R-:W-:Y:S01]  /*0e70*/  IMAD R216, R9, 0x8, R7 ;  /* 0x0000000809d87824 */ /* 0x000fe200078e0207 */
[----:B------:R-:W-:Y:S01]  /*0e80*/  LOP3.LUT R9, R4, 0x1ffffffe, RZ, 0xc0, !PT ;  /* 0x1ffffffe04097812 */ /* 0x000fe200078ec0ff */
[----:B------:R-:W-:Y:S01]  /*0e90*/  IMAD.IADD R6, R204, 0x1, R223 ;  /* 0x00000001cc067824 */ /* 0x000fe200078e02df */
[----:B------:R-:W-:Y:S01]  /*0ea0*/  SHF.R.S32.HI R15, RZ, 0x1f, R8 ;  /* 0x0000001fff0f7819 */ /* 0x000fe20000011408 */
[----:B------:R-:W-:Y:S01]  /*0eb0*/  IMAD.SHL.U32 R5, R5, 0x80, RZ ;  /* 0x0000008005057824 */ /* 0x000fe200078e00ff */
[----:B------:R-:W-:Y:S01]  /*0ec0*/  SHF.R.S32.HI R219, RZ, 0x1f, R206 ;  /* 0x0000001fffdb7819 */ /* 0x000fe200000114ce */
[----:B------:R-:W-:Y:S01]  /*0ed0*/  IMAD.IADD R9, R10, 0x1, -R9 ;  /* 0x000000010a097824 */ /* 0x000fe200078e0a09 */
[-C--:B0-----:R-:W-:Y:S01]  /*0ee0*/  LEA.HI R3, R0, R14.reuse, RZ, 0x2 ;  /* 0x0000000e00037211 */ /* 0x081fe200078f10ff */
[----:B------:R-:W-:Y:S01]  /*0ef0*/  IMAD.SHL.U32 R216, R216, 0x40, RZ ;  /* 0x00000040d8d87824 */ /* 0x000fe200078e00ff */
[----:B------:R-:W-:Y:S01]  /*0f00*/  LEA.HI R0, R0, R14, RZ, 0x5 ;  /* 0x0000000e00007211 */ /* 0x000fe200078f28ff */
[C---:B------:R-:W-:Y:S01]  /*0f10*/  VIADD R228, R204.reuse, 0x30 ;  /* 0x00000030cce47836 */ /* 0x040fe20000000000 */
[--C-:B------:R-:W-:Y:S01]  /*0f20*/  SHF.R.S32.HI R4, RZ, 0x2, R3.reuse ;  /* 0x00000002ff047819 */ /* 0x100fe20000011403 */
[----:B------:R-:W-:Y:S01]  /*0f30*/  VIADD R229, R204, 0x50 ;  /* 0x00000050cce57836 */ /* 0x000fe20000000000 */
[----:B------:R-:W-:-:S02]  /*0f40*/  SHF.R.S32.HI R7, RZ, 0x1f, R3 ;  /* 0x0000001fff077819 */ /* 0x000fc40000011403 */
[----:B------:R-:W-:Y:S02]  /*0f50*/  SHF.R.S32.HI R0, RZ, 0x5, R0 ;  /* 0x00000005ff007819 */ /* 0x000fe40000011400 */
[----:B------:R-:W-:Y:S02]  /*0f60*/  LEA.HI R7, R7, R4, RZ, 0x3 ;  /* 0x0000000407077211 */ /* 0x000fe400078f18ff */
[----:B------:R-:W-:Y:S02]  /*0f70*/  LOP3.LUT R3, R3, 0x7ffffffc, RZ, 0xc0, !PT ;  /* 0x7ffffffc03037812 */ /* 0x000fe400078ec0ff */
[----:B------:R-:W-:Y:S02]  /*0f80*/  LOP3.LUT R7, R7, 0xfffffff8, RZ, 0xc0, !PT ;  /* 0xfffffff807077812 */ /* 0x000fe400078ec0ff */
[----:B------:R-:W-:Y:S01]  /*0f90*/  SHF.R.S32.HI R11, RZ, 0x1f, R6 ;  /* 0x0000001fff0b7819 */ /* 0x000fe20000011406 */
[----:B------:R-:W-:Y:S01]  /*0fa0*/  IMAD.IADD R3, R14, 0x1, -R3 ;  /* 0x000000010e037824 */ /* 0x000fe200078e0a03 */
[----:B------:R-:W-:Y:S01]  /*0fb0*/  LOP3.LUT R214, R5, 0x180, RZ, 0xc0, !PT ;  /* 0x0000018005d67812 */ /* 0x000fe200078ec0ff */
[----:B------:R-:W-:Y:S01]  /*0fc0*/  IMAD.IADD R7, R4, 0x1, -R7 ;  /* 0x0000000104077824 */ /* 0x000fe200078e0a07 */
[----:B------:R-:W-:Y:S01]  /*0fd0*/  LEA.HI R213, R15, R8, RZ, 0x4 ;  /* 0x000000080fd57211 */ /* 0x000fe200078f20ff */
[----:B------:R-:W-:Y:S01]  /*0fe0*/  IMAD.SHL.U32 R201, R3, 0x2, RZ ;  /* 0x0000000203c97824 */ /* 0x000fe200078e00ff */
[----:B------:R-:W-:Y:S01]  /*0ff0*/  LEA.HI R13, R11, R6, RZ, 0x4 ;  /* 0x000000060b0d7211 */ /* 0x000fe200078f20ff */
[----:B------:R-:W-:Y:S01]  /*1000*/  IMAD R7, R0, 0x10, R7 ;  /* 0x0000001000077824 */ /* 0x000fe200078e0207 */
[----:B------:R-:W-:Y:S01]  /*1010*/  LEA.HI R8, R15, R8, RZ, 0x6 ;  /* 0x000000080f087211 */ /* 0x000fe200078f30ff */
[----:B------:R-:W-:Y:S01]  /*1020*/  VIADD R33, R201, 0x8 ;  /* 0x00000008c9217836 */ /* 0x000fe20000000000 */
[----:B------:R-:W-:Y:S01]  /*1030*/  SHF.R.U32.HI R215, RZ, 0x3, R214 ;  /* 0x00000003ffd77819 */ /* 0x000fe200000116d6 */
[----:B------:R-:W-:Y:S01]  /*1040*/  IMAD R12, R2, 0x40, R7 ;  /* 0x00000040020c7824 */ /* 0x000fe200078e0207 */
[--C-:B------:R-:W-:Y:S01]  /*1050*/  LOP3.LUT R0, R214, 0x10, R18.reuse, 0xf8, !PT ;  /* 0x00000010d6007812 */ /* 0x100fe200078ef812 */
[----:B------:R-:W-:Y:S01]  /*1060*/  IMAD.SHL.U32 R10, R8, 0x80, RZ ;  /* 0x00000080080a7824 */ /* 0x000fe200078e00ff */
[----:B------:R-:W-:Y:S01]  /*1070*/  LEA.HI R6, R11, R6, RZ, 0x6 ;  /* 0x000000060b067211 */ /* 0x000fe200078f30ff */
[C---:B------:R-:W-:Y:S01]  /*1080*/  VIADD R30, R201.reuse, 0x20 ;  /* 0x00000020c91e7836 */ /* 0x040fe20000000000 */
[-C--:B------:R-:W-:Y:S01]  /*1090*/  LOP3.LUT R3, R0, R215.reuse, RZ, 0x3c, !PT ;  /* 0x000000d700037212 */ /* 0x080fe200078e3cff */
[C---:B------:R-:W-:Y:S01]  /*10a0*/  VIADD R27, R201.reuse, 0x38 ;  /* 0x00000038c91b7836 */ /* 0x040fe20000000000 */
[----:B------:R-:W-:Y:S01]  /*10b0*/  LOP3.LUT R8, R214, 0x30, R213, 0xf8, !PT ;  /* 0x00000030d6087812 */ /* 0x000fe200078ef8d5 */
[----:B------:R-:W-:Y:S01]  /*10c0*/  IMAD.SHL.U32 R6, R6, 0x80, RZ ;  /* 0x0000008006067824 */ /* 0x000fe200078e00ff */
[----:B------:R-:W-:Y:S01]  /*10d0*/  LOP3.LUT R4, R214, 0x30, R13, 0xf8, !PT ;  /* 0x00000030d6047812 */ /* 0x000fe200078ef80d */
[----:B------:R-:W-:Y:S01]  /*10e0*/  IMAD.IADD R3, R216, 0x1, R3 ;  /* 0x00000001d8037824 */ /* 0x000fe200078e0203 */
[----:B------:R-:W-:Y:S01]  /*10f0*/  LOP3.LUT R15, R10, 0xffffe000, RZ, 0xc0, !PT ;  /* 0xffffe0000a0f7812 */ /* 0x000fe200078ec0ff */
[----:B------:R-:W-:Y:S01]  /*1100*/  STL [R1+0x40], R12 ;  /* 0x0000400c01007387 */ /* 0x000fe20000100800 */
[-C--:B------:R-:W-:Y:S01]  /*1110*/  LOP3.LUT R8, R8, R215.reuse, RZ, 0x3c, !PT ;  /* 0x000000d708087212 */ /* 0x080fe200078e3cff */
[C---:B------:R-:W-:Y:S01]  /*1120*/  VIADD R24, R201.reuse, 0x50 ;  /* 0x00000050c9187836 */ /* 0x040fe20000000000 */
[----:B------:R-:W-:Y:S01]  /*1130*/  LOP3.LUT R5, R6, 0xffffe000, RZ, 0xc0, !PT ;  /* 0xffffe00006057812 */ /* 0x000fe200078ec0ff */
[C---:B------:R-:W-:Y:S01]  /*1140*/  VIADD R14, R201.reuse, 0x68 ;  /* 0x00000068c90e7836 */ /* 0x040fe20000000000 */
[-C--:B------:R-:W-:Y:S01]  /*1150*/  LOP3.LUT R4, R4, R215.reuse, RZ, 0x3c, !PT ;  /* 0x000000d704047212 */ /* 0x080fe200078e3cff */
[----:B------:R0:W-:Y:S01]  /*1160*/  STL [R1+0x4], R3 ;  /* 0x0000040301007387 */ /* 0x0001e20000100800 */
[----:B------:R-:W-:Y:S01]  /*1170*/  LOP3.LUT R2, R214, 0x30, R18, 0xf8, !PT ;  /* 0x00000030d6027812 */ /* 0x000fe200078ef812 */
[C---:B------:R-:W-:Y:S01]  /*1180*/  VIADD R31, R201.reuse, 0x18 ;  /* 0x00000018c91f7836 */ /* 0x040fe20000000000 */
[-C--:B------:R-:W-:Y:S01]  /*1190*/  IADD3 R15, R8, R216.reuse, R15 ;  /* 0x000000d8080f7210 */ /* 0x080fe20007ffe00f */
[C---:B------:R-:W-:Y:S01]  /*11a0*/  VIADD R8, R201.reuse, 0x80 ;  /* 0x00000080c9087836 */ /* 0x040fe20000000000 */
[-C--:B------:R-:W-:Y:S01]  /*11b0*/  IADD3 R11, R4, R216.reuse, R5 ;  /* 0x000000d8040b7210 */ /* 0x080fe20007ffe005 */
[C---:B------:R-:W-:Y:S01]  /*11c0*/  VIADD R4, R201.reuse, 0x98 ;  /* 0x00000098c9047836 */ /* 0x040fe20000000000 */
[----:B------:R-:W-:Y:S01]  /*11d0*/  LOP3.LUT R5, R2, R215, RZ, 0x3c, !PT ;  /* 0x000000d702057212 */ /* 0x000fe200078e3cff */
        /* <DEDUP_REMOVED lines=15> */
[C---:B------:R-:W-:Y:S01]  /*12d0*/  IADD3 R5, R16.reuse, R216, R5 ;  /* 0x000000d810057210 */ /* 0x040fe20007ffe005 */
[----:B------:R-:W-:Y:S01]  /*12e0*/  VIADD R26, R201, 0x40 ;  /* 0x00000040c91a7836 */ /* 0x000fe20000000000 */
[----:B------:R-:W-:Y:S01]  /*12f0*/  SHF.R.S32.HI R3, RZ, 0x1f, R4 ;  /* 0x0000001fff037819 */ /* 0x000fe20000011404 */
[C---:B------:R-:W-:Y:S01]  /*1300*/  IMAD.IADD R3, R16.reuse, 0x1, R11 ;  /* 0x0000000110037824 */ /* 0x040fe200078e020b */
[----:B------:R-:W-:Y:S01]  /*1310*/  SHF.R.S32.HI R2, RZ, 0x1f, R2 ;  /* 0x0000001fff027819 */ /* 0x000fe20000011402 */
[----:B------:R-:W-:Y:S01]  /*1320*/  IMAD.IADD R2, R16, 0x1, R15 ;  /* 0x0000000110027824 */ /* 0x000fe200078e020f */
[----:B------:R-:W-:Y:S01]  /*1330*/  SHF.R.S32.HI R0, RZ, 0x1f, R0 ;  /* 0x0000001fff007819 */ /* 0x000fe20000011400 */
[----:B------:R-:W-:Y:S01]  /*1340*/  IMAD R0, R9, 0x8, R12 ;  /* 0x0000000809007824 */ /* 0x000fe200078e020c */
[----:B------:R0:W-:Y:S01]  /*1350*/  STL [R1+0x3c], R5 ;  /* 0x00003c0501007387 */ /* 0x0001e20000100800 */
[----:B------:R-:W-:Y:S01]  /*1360*/  SHF.R.S32.HI R212, RZ, 0x4, R13 ;  /* 0x00000004ffd47819 */ /* 0x000fe2000001140d */
[C---:B------:R-:W-:Y:S01]  /*1370*/  VIADD R21, R201.reuse, 0x58 ;  /* 0x00000058c9157836 */ /* 0x040fe20000000000 */
[----:B------:R-:W-:Y:S01]  /*1380*/  SHF.R.S32.HI R218, RZ, 0x1f, R208 ;  /* 0x0000001fffda7819 */ /* 0x000fe200000114d0 */
[----:B------:R1:W-:Y:S01]  /*1390*/  STL [R1+0x38], R3 ;  /* 0x0000380301007387 */ /* 0x0003e20000100800 */
[C---:B------:R-:W-:Y:S01]  /*13a0*/  VIADD R13, R201.reuse, 0x70 ;  /* 0x00000070c90d7836 */ /* 0x040fe20000000000 */
[----:B------:R-:W-:Y:S01]  /*13b0*/  SHF.R.S32.HI R213, RZ, 0x4, R213 ;  /* 0x00000004ffd57819 */ /* 0x000fe200000114d5 */
[C---:B------:R-:W-:Y:S01]  /*13c0*/  VIADD R7, R201.reuse, 0x88 ;  /* 0x00000088c9077836 */ /* 0x040fe20000000000 */
[----:B------:R1:W-:Y:S01]  /*13d0*/  STL [R1+0x34], R2 ;  /* 0x0000340201007387 */ /* 0x0003e20000100800 */
[C---:B------:R-:W-:Y:S01]  /*13e0*/  VIADD R6, R201.reuse, 0x90 ;  /* 0x00000090c9067836 */ /* 0x040fe20000000000 */
[----:B0-----:R-:W-:Y:S01]  /*13f0*/  SHF.R.S32.HI R5, RZ, 0x1f, R31 ;  /* 0x0000001fff057819 */ /* 0x001fe2000001141f */
[----:B------:R-:W-:Y:S01]  /*1400*/  VIADD R34, R201, 0xb0 ;  /* 0x000000b0c9227836 */ /* 0x000fe20000000000 */
[----:B------:R1:W-:Y:S01]  /*1410*/  STL [R1], R0 ;  /* 0x0000000001007387 */ /* 0x0003e20000100800 */
        /* <DEDUP_REMOVED lines=10> */
[----:B-1----:R-:W-:-:S07]  /*14c0*/  SHF.R.S32.HI R5, RZ, 0x1f, R6 ;  /* 0x0000001fff057819 */ /* 0x002fce0000011406 */
.L_x_5708:
[----:B------:R-:W-:Y:S05]  /*14d0*/  YIELD ;  /* 0x0000000000007946 */ /* 0x000fea0003800000 */
[----:B------:R-:W-:Y:S01]  /*14e0*/  ULDC.64 UR4, c[0x0][0xa28] ;  /* 0x00028a0000047ab9 */ /* 0x000fe20000000a00 */
[----:B0123--:R-:W0:Y:S01]  /*14f0*/  LDC.64 R4, c[0x0][0xa08] ;  /* 0x00028200ff047b82 */ /* 0x00fe220000000a00 */
[----:B------:R-:W-:Y:S01]  /*1500*/  ISETP.NE.U32.AND P1, PT, RZ, UR4, PT ;  /* 0x00000004ff007c0c */ /* 0x000fe2000bf25070 */
[----:B------:R-:W-:Y:S02]  /*1510*/  IMAD.MOV.U32 R79, RZ, RZ, RZ ;  /* 0x000000ffff4f7224 */ /* 0x000fe400078e00ff */
[----:B------:R-:W-:Y:S01]  /*1520*/  IMAD.MOV.U32 R11, RZ, RZ, RZ ;  /* 0x000000ffff0b7224 */ /* 0x000fe200078e00ff */
        /* <DEDUP_REMOVED lines=13> */
[----:B------:R-:W5:Y:S01]  /*1600*/  @P0 LDG.E R79, desc[UR42][R8.64] ;  /* 0x0000002a084f0981 */ /* 0x000f62000c1e1900 */
[----:B-1----:R-:W-:-:S04]  /*1610*/  @P1 IMAD.WIDE R2, R227, 0x4, R2 ;  /* 0x00000004e3021825 */ /* 0x002fc800078e0202 */
[----:B0-----:R-:W-:Y:S01]  /*1620*/  @P2 IMAD.WIDE R4, R227, 0x4, R6 ;  /* 0x00000004e3042825 */ /* 0x001fe200078e0206 */
[----:B------:R-:W-:Y:S01]  /*1630*/  UISETP.NE.U32.AND UP0, UPT, UR4, URZ, UPT ;  /* 0x0000003f0400728c */ /* 0x000fe2000bf05070 */
[----:B------:R0:W5:Y:S02]  /*1640*/  @P1 LDG.E R11, desc[UR42][R2.64] ;  /* 0x0000002a020b1981 */ /* 0x000164000c1e1900 */
[----:B------:R-:W-:Y:S02]  /*1650*/  ULDC UR4, c[0x0][0x424] ;  /* 0x0001090000047ab9 */ /* 0x000fe40000000800 */
[----:B------:R1:W5:Y:S01]  /*1660*/  @P2 LDG.E R202, desc[UR42][R4.64] ;  /* 0x0000002a04ca2981 */ /* 0x000362000c1e1900 */
[----:B------:R-:W-:-:S03]  /*1670*/  UISETP.NE.AND.EX UP0, UPT, UR5, URZ, UPT, UP0 ;  /* 0x0000003f0500728c */ /* 0x000fc6000bf05300 */
[----:B------:R-:W-:Y:S01]  /*1680*/  ULDC UR5, c[0x0][0x2f0] ;  /* 0x0000bc0000057ab9 */ /* 0x000fe20000000800 */
[----:B------:R-:W-:-:S04]  /*1690*/  USEL UR4, UR4, 0x1, UP0 ;  /* 0x0000000104047887 */ /* 0x000fc80008000000 */
[----:B------:R-:W-:-:S03]  /*16a0*/  UIMAD UR4, UR4, UR5, URZ ;  /* 0x00000005040472a4 */ /* 0x000fc6000f8e023f */
[----:B------:R-:W-:Y:S02]  /*16b0*/  ULDC UR5, c[0x0][0x348] ;  /* 0x0000d20000057ab9 */ /* 0x000fe40000000800 */
[----:B0-----:R-:W-:Y:S02]  /*16c0*/  IMAD.U32 R2, RZ, RZ, UR5 ;  /* 0x00000005ff027e24 */ /* 0x001fe4000f8e00ff */
[----:B------:R-:W-:Y:S01]  /*16d0*/  IMAD.U32 R28, RZ, RZ, UR4 ;  /* 0x00000004ff1c7e24 */ /* 0x000fe2000f8e00ff */
[----:B-1--4-:R-:W-:Y:S06]  /*16e0*/  @P2 BRA `(.L_x_5470) ;  /* 0x0000000000242947 */ /* 0x012fec0003800000 */
        /* <DEDUP_REMOVED lines=9> */
.L_x_5470:
        /* <DEDUP_REMOVED lines=10> */
[----:B------:R-:W0:Y:S02]  /*1820*/  LDC.64 R28, c[0x0][0xa20] ;  /* 0x00028800ff1c7b82 */ /* 0x000e240000000a00 */
[----:B0-----:R-:W-:-:S06]  /*1830*/  IMAD.WIDE R28, R227, 0x4, R28 ;  /* 0x00000004e31c7825 */ /* 0x001fcc00078e021c */
[----:B------:R0:W5:Y:S01]  /*1840*/  LDG.E R28, desc[UR42][R28.64] ;  /* 0x0000002a1c1c7981 */ /* 0x000162000c1e1900 */
[----:B------:R-:W-:Y:S05]  /*1850*/  BRA `(.L_x_5472) ;  /* 0x0000000000107947 */ /* 0x000fea0003800000 */
.L_x_5471:
[----:B------:R-:W-:Y:S05]  /*1860*/  @!P0 BRA `(.L_x_5472) ;  /* 0x00000000000c8947 */ /* 0x000fea0003800000 */
[----:B------:R-:W2:Y:S04]  /*1870*/  LDG.E R3, desc[UR42][R8.64] ;  /* 0x0000002a08037981 */ /* 0x000ea8000c1e1900 */
[----:B------:R-:W2:Y:S02]  /*1880*/  LDG.E R28, desc[UR42][R8.64+0x4] ;  /* 0x0000042a081c7981 */ /* 0x000ea4000c1e1900 */
[----:B--2---:R-:W-:-:S07]  /*1890*/  IMAD.IADD R28, R28, 0x1, -R3 ;  /* 0x000000011c1c7824 */ /* 0x004fce00078e0a03 */
.L_x_5472:
[----:B------:R-:W-:Y:S01]  /*18a0*/  ULDC.64 UR4, c[0x0][0xa10] ;  /* 0x0002840000047ab9 */ /* 0x000fe20000000a00 */
[----:B------:R-:W1:Y:S01]  /*18b0*/  LDC R4, c[0x0][0x448] ;  /* 0x00011200ff047b82 */ /* 0x000e620000000800 */
[----:B------:R-:W-:-:S04]  /*18c0*/  ISETP.NE.U32.AND P0, PT, RZ, UR4, PT ;  /* 0x00000004ff007c0c */ /* 0x000fc8000bf05070 */
[----:B------:R-:W-:Y:S01]  /*18d0*/  ISETP.NE.AND.EX P0, PT, RZ, UR5, PT, P0 ;  /* 0x00000005ff007c0c */ /* 0x000fe2000bf05300 */
[----:B------:R-:W-:Y:S02]  /*18e0*/  ULDC.64 UR4, c[0x0][0xa30] ;  /* 0x00028c0000047ab9 */ /* 0x000fe40000000a00 */
[----:B------:R-:W-:-:S04]  /*18f0*/  ISETP.NE.U32.AND P1, PT, RZ, UR4, PT ;  /* 0x00000004ff007c0c */ /* 0x000fc8000bf25070 */
[----:B------:R-:W-:-:S06]  /*1900*/  ISETP.NE.AND.EX P1, PT, RZ, UR5, PT, P1 ;  /* 0x00000005ff007c0c */ /* 0x000fcc000bf25310 */
[----:B------:R-:W2:Y:S08]  /*1910*/  @P0 LDC.64 R6, c[0x0][0xa10] ;  /* 0x00028400ff060b82 */ /* 0x000eb00000000a00 */
[----:B------:R-:W3:Y:S01]  /*1920*/  @P1 LDC.64 R8, c[0x0][0xa30] ;  /* 0x00028c00ff081b82 */ /* 0x000ee20000000a00 */
[----:B--2---:R-:W-:-:S05]  /*1930*/  @P0 IMAD.WIDE R6, R227, 0x4, R6 ;  /* 0x00000004e3060825 */ /* 0x004fca00078e0206 */
[----:B------:R-:W2:Y:S04]  /*1940*/  @P0 LDG.E R0, desc[UR42][R6.64] ;  /* 0x0000002a06000981 */ /* 0x000ea8000c1e1900 */
[----:B------:R-:W2:Y:S01]  /*1950*/  @P0 LDG.E R3, desc[UR42][R6.64+0x4] ;  /* 0x0000042a06030981 */ /* 0x000ea2000c1e1900 */
[----:B-----5:R-:W-:Y:S02]  /*1960*/  IMAD.MOV.U32 R26, RZ, RZ, R28 ;  /* 0x000000ffff1a7224 */ /* 0x020fe400078e001c */
[----:B---3--:R-:W-:-:S05]  /*1970*/  @P1 IMAD.WIDE R8, R227, 0x4, R8 ;  /* 0x00000004e3081825 */ /* 0x008fca00078e0208 */
[----:B------:R3:W5:Y:S01]  /*1980*/  @P1 LDG.E R26, desc[UR42][R8.64] ;  /* 0x0000002a081a1981 */ /* 0x000762000c1e1900 */
[----:B-1----:R-:W-:Y:S01]  /*1990*/  ISETP.NE.AND P1, PT, R4, 0x1, PT ;  /* 0x000000010400780c */ /* 0x002fe20003f25270 */
[----:B------:R-:W-:Y:S01]  /*19a0*/  IMAD.SHL.U32 R211, R225, 0x80, RZ ;  /* 0x00000080e1d37824 */ /* 0x000fe200078e00ff */
[----:B------:R-:W1:Y:S01]  /*19b0*/  LDC.64 R4, c[0x0][0x9e0] ;  /* 0x00027800ff047b82 */ /* 0x000e620000000a00 */
[----:B------:R-:W-:-:S10]  /*19c0*/  IMAD.IADD R11, R28, 0x1, -R11 ;  /* 0x000000011c0b7824 */ /* 0x000fd400078e0a0b */
[----:B------:R-:W4:Y:S08]  /*19d0*/  @P1 LDC R13, c[0x0][0x44c] ;  /* 0x00011300ff0d1b82 */ /* 0x000f300000000800 */
[----:B------:R-:W0:Y:S01]  /*19e0*/  @P1 LDC R10, c[0x0][0x450] ;  /* 0x00011400ff0a1b82 */ /* 0x000e220000000800 */
[----:B-1----:R-:W-:Y:S01]  /*19f0*/  ISETP.GE.AND P2, PT, R5, 0x1, PT ;  /* 0x000000010500780c */ /* 0x002fe20003f46270 */
[----:B--2---:R-:W-:-:S02]  /*1a00*/  @P0 IMAD.IADD R2, R3, 0x1, -R0 ;  /* 0x0000000103020824 */ /* 0x004fc400078e0a00 */
[----:B------:R-:W-:Y:S02]  /*1a10*/  VIADD R0, R211, 0x7f ;  /* 0x0000007fd3007836 */ /* 0x000fe40000000000 */
[----:B------:R-:W-:Y:S02]  /*1a20*/  IMAD.IADD R203, R11, 0x1, R2 ;  /* 0x000000010bcb7824 */ /* 0x000fe400078e0202 */
[----:B----4-:R-:W-:-:S03]  /*1a30*/  @P1 IMAD.HI.U32 R3, R0, R13, RZ ;  /* 0x0000000d00031227 */ /* 0x010fc600078e00ff */
[C---:B------:R-:W-:Y:S01]  /*1a40*/  IADD3 R7, R203.reuse, 0x1, -R202 ;  /* 0x00000001cb077810 */ /* 0x040fe20007ffe8ca */
[----:B------:R-:W-:Y:S01]  /*1a50*/  IMAD.MOV.U32 R6, RZ, RZ, R0 ;  /* 0x000000ffff067224 */ /* 0x000fe200078e0000 */
[----:B0-----:R-:W-:Y:S01]  /*1a60*/  @P1 SHF.R.U32.HI R6, RZ, R10, R3 ;  /* 0x0000000aff061219 */ /* 0x001fe20000011603 */
[----:B------:R-:W-:-:S04]  /*1a70*/  VIADD R0, R203, 0x7f ;  /* 0x0000007fcb007836 */ /* 0x000fc80000000000 */
[----:B---3--:R-:W-:Y:S01]  /*1a80*/  IMAD.IADD R9, R7, 0x1, R6 ;  /* 0x0000000107097824 */ /* 0x008fe200078e0206 */
        /* <DEDUP_REMOVED lines=16> */
.L_x_5475:
[----:B------:R-:W-:-:S13]  /*1b90*/  ISETP.NE.AND P0, PT, R5, 0x1, PT ;  /* 0x000000010500780c */ /* 0x000fda0003f05270 */
[----:B------:R-:W0:Y:S02]  /*1ba0*/  @P0 LDC.64 R6, c[0x0][0x9e8] ;  /* 0x00027a00ff060b82 */ /* 0x000e240000000a00 */
[----:B0-----:R-:W-:-:S05]  /*1bb0*/  @P0 IMAD.HI.U32 R6, R0, R6, RZ ;  /* 0x0000000600060227 */ /* 0x001fca00078e00ff */
[----:B------:R-:W-:-:S07]  /*1bc0*/  @P0 SHF.R.U32.HI R0, RZ, R7, R6 ;  /* 0x00000007ff000219 */ /* 0x000fce0000011606 */
.L_x_5476:
[----:B------:R-:W-:Y:S05]  /*1bd0*/  BSYNC B0 ;  /* 0x0000000000007941 */ /* 0x000fea0003800000 */
.L_x_5474:
[----:B------:R-:W-:-:S05]  /*1be0*/  IMAD R3, R0, R5, R5 ;  /* 0x0000000500037224 */ /* 0x000fca00078e0205 */
[----:B------:R-:W-:-:S07]  /*1bf0*/  VIMNMX R4, R4, R3, PT ;  /* 0x0000000304047248 */ /* 0x000fce0003fe0100 */
.L_x_5473:
[----:B------:R-:W0:Y:S01]  /*1c00*/  @P1 LDC R0, c[0x0][0x44c] ;  /* 0x00011300ff001b82 */ /* 0x000e220000000800 */
[----:B------:R-:W-:Y:S01]  /*1c10*/  VIADD R4, R4, 0x7f ;  /* 0x0000007f04047836 */ /* 0x000fe20000000000 */
[----:B------:R-:W-:Y:S01]  /*1c20*/  ULDC UR4, c[0x0][0x9dc] ;  /* 0x0002770000047ab9 */ /* 0x000fe20000000800 */
[----:B------:R-:W-:Y:S02]  /*1c30*/  IMAD.MOV.U32 R6, RZ, RZ, R211 ;  /* 0x000000ffff067224 */ /* 0x000fe400078e00d3 */
[----:B------:R-:W-:Y:S01]  /*1c40*/  IMAD.IADD R95, R203, 0x1, -R202 ;  /* 0x00000001cb5f7824 */ /* 0x000fe200078e0aca */
[----:B------:R-:W-:Y:S02]  /*1c50*/  SHF.R.S32.HI R3, RZ, 0x1f, R4 ;  /* 0x0000001fff037819 */ /* 0x000fe40000011404 */
[----:B------:R-:W1:Y:S02]  /*1c60*/  @P1 LDC R7, c[0x0][0x450] ;  /* 0x00011400ff071b82 */ /* 0x000e640000000800 */
[----:B------:R-:W-:Y:S01]  /*1c70*/  LEA.HI R3, R3, R4, RZ, 0x7 ;  /* 0x0000000403037211 */ /* 0x000fe200078f38ff */
[----:B0-----:R-:W-:-:S05]  /*1c80*/  @P1 IMAD.HI.U32 R0, R211, R0, RZ ;  /* 0x00000000d3001227 */ /* 0x001fca00078e00ff */
[----:B-1----:R-:W-:Y:S02]  /*1c90*/  @P1 SHF.R.U32.HI R6, RZ, R7, R0 ;  /* 0x00000007ff061219 */ /* 0x002fe40000011600 */
[----:B------:R-:W-:-:S03]  /*1ca0*/  SHF.R.S32.HI R0, RZ, 0x7, R3 ;  /* 0x00000007ff007819 */ /* 0x000fc60000011403 */
[----:B------:R-:W-:Y:S01]  /*1cb0*/  IMAD.IADD R3, R95, 0x1, R6 ;  /* 0x000000015f037824 */ /* 0x000fe200078e0206 */
[----:B------:R-:W-:-:S03]  /*1cc0*/  VIMNMX R8, R27, R0, PT ;  /* 0x000000001b087248 */ /* 0x000fc60003fe0100 */
        /* <DEDUP_REMOVED lines=12> */
.L_x_5479:
[----:B------:R-:W-:-:S13]  /*1d90*/  ISETP.NE.AND P0, PT, R5, 0x1, PT ;  /* 0x000000010500780c */ /* 0x000fda0003f05270 */
[----:B------:R-:W0:Y:S02]  /*1da0*/  @P0 LDC.64 R6, c[0x0][0x9e8] ;  /* 0x00027a00ff060b82 */ /* 0x000e240000000a00 */
[----:B0-----:R-:W-:-:S05]  /*1db0*/  @P0 IMAD.HI.U32 R4, R3, R6, RZ ;  /* 0x0000000603040227 */ /* 0x001fca00078e00ff */
[----:B------:R-:W-:-:S07]  /*1dc0*/  @P0 SHF.R.U32.HI R3, RZ, R7, R4 ;  /* 0x00000007ff030219 */ /* 0x000fce0000011604 */
.L_x_5480:
[----:B------:R-:W-:Y:S05]  /*1dd0*/  BSYNC B0 ;  /* 0x0000000000007941 */ /* 0x000fea0003800000 */
.L_x_5478:
[----:B------:R-:W-:-:S05]  /*1de0*/  IMAD R3, R3, R5, RZ ;  /* 0x0000000503037224 */ /* 0x000fca00078e02ff */
[----:B------:R-:W-:-:S07]  /*1df0*/  VIMNMX R0, R0, R3, !PT ;  /* 0x0000000300007248 */ /* 0x000fce0007fe0100 */
.L_x_5477:
[----:B------:R-:W-:Y:S01]  /*1e00*/  SHF.R.S32.HI R3, RZ, 0x1f, R0 ;  /* 0x0000001fff037819 */ /* 0x000fe20000011400 */
[----:B------:R-:W-:Y:S01]  /*1e10*/  BSSY B0, `(.L_x_5481) ;  /* 0x000002a000007945 */ /* 0x000fe20003800000 */
[----:B------:R-:W-:Y:S02]  /*1e20*/  LOP3.LUT R14, R12, 0xff, RZ, 0xc0, !PT ;  /* 0x000000ff0c0e7812 */ /* 0x000fe400078ec0ff */
[----:B------:R-:W-:Y:S01]  /*1e30*/  LEA.HI R3, R3, R0, RZ, 0x7 ;  /* 0x0000000003037211 */ /* 0x000fe200078f38ff */
[----:B------:R-:W-:Y:S01]  /*1e40*/  IMAD.MOV.U32 R0, RZ, RZ, RZ ;  /* 0x000000ffff007224 */ /* 0x000fe200078e00ff */
[----:B------:R-:W-:Y:S01]  /*1e50*/  SHF.R.U32.HI R4, RZ, 0x10, R12 ;  /* 0x00000010ff047819 */ /* 0x000fe2000001160c */
[----:B------:R0:W-:Y:S01]  /*1e60*/  STL [R1+0x14], R14 ;  /* 0x0000140e01007387 */ /* 0x0001e20000100800 */
[----:B------:R-:W-:-:S03]  /*1e70*/  SHF.R.S32.HI R3, RZ, 0x7, R3 ;  /* 0x00000007ff037819 */ /* 0x000fc60000011403 */
[----:B------:R0:W-:Y:S01]  /*1e80*/  STL [R1+0x8], R4 ;  /* 0x0000080401007387 */ /* 0x0001e20000100800 */
[----:B------:R-:W-:-:S04]  /*1e90*/  VIMNMX R9, RZ, R3, !PT ;  /* 0x00000003ff097248 */ /* 0x000fc80007fe0100 */
[----:B------:R-:W-:-:S13]  /*1ea0*/  ISETP.GT.AND P0, PT, R8, R9, PT ;  /* 0x000000090800720c */ /* 0x000fda0003f04270 */
[----:B0-----:R-:W-:Y:S05]  /*1eb0*/  @!P0 BRA `(.L_x_5482) ;  /* 0x00000000007c8947 */ /* 0x001fea0003800000 */
        /* <DEDUP_REMOVED lines=18> */
[----:B------:R-:W-:-:S04]  /*1fe0*/  IMAD.HI.U32 R5, R5, R7, R4 ;  /* 0x0000000705057227 */ /* 0x000fc800078e0004 */
[----:B------:R-:W-:-:S04]  /*1ff0*/  IMAD.MOV.U32 R4, RZ, RZ, R10 ;  /* 0x000000ffff047224 */ /* 0x000fc800078e000a */
        /* <DEDUP_REMOVED lines=11> */
.L_x_5482:
[----:B------:R-:W-:Y:S05]  /*20b0*/  BSYNC B0 ;  /* 0x0000000000007941 */ /* 0x000fea0003800000 */
.L_x_5481:
        /* <DEDUP_REMOVED lines=35> */
[----:B-1---5:R-:W-:Y:S05]  /*22f0*/  CALL.ABS.NOINC R14 ;  /* 0x000000000e007343 */ /* 0x022fea0003c00000 */
.L_x_5485:
[----:B------:R-:W-:Y:S05]  /*2300*/  BSYNC B6 ;  /* 0x0000000000067941 */ /* 0x000fea0003800000 */
.L_x_5484:
        /* <DEDUP_REMOVED lines=20> */
.L_x_5487:
[----:B------:R-:W-:Y:S05]  /*2450*/  BSYNC B6 ;  /* 0x0000000000067941 */ /* 0x000fea0003800000 */
.L_x_5486:
[----:B------:R-:W-:Y:S01]  /*2460*/  ULDC.64 UR4, c[0x0][0x9f8] ;  /* 0x00027e0000047ab9 */ /* 0x000fe20000000a00 */
[----:B------:R-:W-:Y:S01]  /*2470*/  IMAD.MOV.U32 R81, RZ, RZ, R227 ;  /* 0x000000ffff517224 */ /* 0x000fe200078e00e3 */
[----:B------:R-:W-:Y:S01]  /*2480*/  ISETP.NE.U32.AND P0, PT, RZ, UR4, PT ;  /* 0x00000004ff007c0c */ /* 0x000fe2000bf05070 */
[----:B------:R-:W0:Y:S01]  /*2490*/  S2R R20, SR_TID.X ;  /* 0x0000000000147919 */ /* 0x000e220000002100 */
[----:B------:R-:W1:Y:S02]  /*24a0*/  LDC.64 R70, c[0x0][0x408] ;  /* 0x00010200ff467b82 */ /* 0x000e640000000a00 */
[----:B------:R-:W-:Y:S01]  /*24b0*/  ISETP.NE.AND.EX P0, PT, RZ, UR5, PT, P0 ;  /* 0x00000005ff007c0c */ /* 0x000fe2000bf05300 */
[----:B------:R-:W-:-:S05]  /*24c0*/  VIADD R80, R18, 0x20 ;  /* 0x0000002012507836 */ /* 0x000fca0000000000 */
[----:B------:R-:W2:Y:S08]  /*24d0*/  LDC R13, c[0x0][0x3f4] ;  /* 0x0000fd00ff0d7b82 */ /* 0x000eb00000000800 */
[----:B------:R-:W3:Y:S01]  /*24e0*/  @P0 LDC.64 R4, c[0x0][0x9f8] ;  /* 0x00027e00ff040b82 */ /* 0x000ee20000000a00 */
[----:B------:R-:W-:-:S07]  /*24f0*/  VIADD R78, R18, 0x40 ;  /* 0x00000040124e7836 */ /* 0x000fce0000000000 */
[----:B------:R-:W4:Y:S01]  /*2500*/  LDC.64 R68, c[0x0][0x3f8] ;  /* 0x0000fe00ff447b82 */ /* 0x000f220000000a00 */
[----:B0-----:R-:W-:Y:S01]  /*2510*/  SHF.R.U32.HI R29, RZ, 0x7, R20 ;  /* 0x00000007ff1d7819 */ /* 0x001fe20000011614 */
[----:B---3--:R-:W-:-:S05]  /*2520*/  @P0 IMAD.WIDE R4, R227, 0x4, R4 ;  /* 0x00000004e3040825 */ /* 0x008fca00078e0204 */
[----:B------:R0:W3:Y:S01]  /*2530*/  @P0 LDG.E R81, desc[UR42][R4.64] ;  /* 0x0000002a04510981 */ /* 0x0000e2000c1e1900 */
[----:B------:R-:W-:Y:S01]  /*2540*/  VIADD R6, R20, 0xffffff80 ;  /* 0xffffff8014067836 */ /* 0x000fe20000000000 */
[----:B------:R-:W-:Y:S01]  /*2550*/  ISETP.NE.AND P6, PT, R29, 0x1, PT ;  /* 0x000000011d00780c */ /* 0x000fe20003fc5270 */
[C---:B-1----:R-:W-:Y:S01]  /*2560*/  IMAD.WIDE.U32 R20, R210.reuse, R70, R18 ;  /* 0x00000046d2147225 */ /* 0x042fe200078e0012 */
[----:B------:R-:W-:Y:S02]  /*2570*/  SHF.R.S32.HI R205, RZ, 0x1f, R204 ;  /* 0x0000001fffcd7819 */ /* 0x000fe400000114cc */
[----:B------:R-:W-:Y:S01]  /*2580*/  SHF.R.S32.HI R3, RZ, 0x1f, R6 ;  /* 0x0000001fff037819 */ /* 0x000fe20000011406 */
[----:B----4-:R-:W-:Y:S01]  /*2590*/  IMAD.WIDE.U32 R50, R210, R68, R18 ;  /* 0x00000044d2327225 */ /* 0x010fe200078e0012 */
[----:B--2---:R-:W-:Y:S02]  /*25a0*/  ISETP.GE.AND P2, PT, R80, R13, PT ;  /* 0x0000000d5000720c */ /* 0x004fe40003f46270 */
[----:B------:R-:W-:Y:S01]  /*25b0*/  LEA.HI R3, R3, R6, RZ, 0x2 ;  /* 0x0000000603037211 */ /* 0x000fe200078f10ff */
[----:B------:R-:W-:Y:S01]  /*25c0*/  IMAD.WIDE.U32 R48, R210, R70, R204 ;  /* 0x00000046d2307225 */ /* 0x000fe200078e00cc */
[----:B------:R-:W-:-:S02]  /*25d0*/  P2R R83, PR, RZ, 0x4 ;  /* 0x00000004ff537803 */ /* 0x000fc40000000000 */
[--C-:B------:R-:W-:Y:S01]  /*25e0*/  SHF.R.S32.HI R7, RZ, 0x2, R3.reuse ;  /* 0x00000002ff077819 */ /* 0x100fe20000011403 */
[----:B------:R-:W-:Y:S05]  /*25f0*/  @!P6 WARPSYNC.ALL ;  /* 0x000000000000e948 */ /* 0x000fea0003800000 */
[----:B------:R-:W-:Y:S01]  /*2600*/  SHF.R.S32.HI R0, RZ, 0x1f, R3 ;  /* 0x0000001fff007819 */ /* 0x000fe20000011403 */
[----:B------:R-:W-:Y:S01]  /*2610*/  ULDC UR4, c[0x0][0x2f4] ;  /* 0x0000bd0000047ab9 */ /* 0x000fe20000000800 */
[----:B------:R-:W-:Y:S01]  /*2620*/  IMAD.WIDE.U32 R52, R210, R68, R204 ;  /* 0x00000044d2347225 */ /* 0x000fe200078e00cc */
[----:B------:R-:W-:Y:S01]  /*2630*/  @!P6 BAR.SYNC.DEFER_BLOCKING 0x9, 0x100 ;  /* 0x024400000000eb1d */ /* 0x000fe20000010000 */
[----:B------:R-:W-:-:S02]  /*2640*/  ISETP.GE.AND P1, PT, R80, UR4, PT ;  /* 0x0000000450007c0c */ /* 0x000fc4000bf26270 */
[----:B------:R-:W-:Y:S01]  /*2650*/  LEA.HI R3, R0, R7, RZ, 0x2 ;  /* 0x0000000700037211 */ /* 0x000fe200078f10ff */
[----:B------:R-:W-:Y:S01]  /*2660*/  IMAD.IADD R79, R79, 0x1, R28 ;  /* 0x000000014f4f7824 */ /* 0x000fe200078e021c */
[----:B------:R-:W-:Y:S01]  /*2670*/  SEL R0, RZ, 0xffffffff, P1 ;  /* 0xffffffffff007807 */ /* 0x000fe20000800000 */
[----:B------:R-:W-:Y:S01]  /*2680*/  VIADD R67, R29, 0x8 ;  /* 0x000000081d437836 */ /* 0x000fe20000000000 */
[----:B0-----:R-:W-:Y:S01]  /*2690*/  LOP3.LUT R4, R3, 0xfffffffc, RZ, 0xc0, !PT ;  /* 0xfffffffc03047812 */ /* 0x001fe200078ec0ff */
[----:B------:R-:W-:Y:S01]  /*26a0*/  IMAD.SHL.U32 R66, R13, 0x2, RZ ;  /* 0x000000020d427824 */ /* 0x000fe200078e00ff */
[----:B------:R-:W-:Y:S01]  /*26b0*/  ISETP.GE.AND P0, PT, R18, UR4, PT ;  /* 0x0000000412007c0c */ /* 0x000fe2000bf06270 */
[----:B------:R-:W-:Y:S01]  /*26c0*/  IMAD.SHL.U32 R8, R0, 0x2, RZ ;  /* 0x0000000200087824 */ /* 0x000fe200078e00ff */
[----:B------:R-:W-:Y:S01]  /*26d0*/  ISETP.GE.AND P1, PT, R207, UR4, PT ;  /* 0x00000004cf007c0c */ /* 0x000fe2000bf26270 */
[----:B------:R-:W-:Y:S01]  /*26e0*/  IMAD.IADD R0, R7, 0x1, -R4 ;  /* 0x0000000107007824 */ /* 0x000fe200078e0a04 */
[----:B------:R-:W-:-:S02]  /*26f0*/  SHF.R.S32.HI R7, RZ, 0x1f, R210 ;  /* 0x0000001fff077819 */ /* 0x000fc400000114d2 */
[----:B------:R-:W-:Y:S02]  /*2700*/  SEL R3, RZ, 0x1, P0 ;  /* 0x00000001ff037807 */ /* 0x000fe40000000000 */
[----:B------:R-:W-:Y:S01]  /*2710*/  ISETP.GE.AND P0, PT, R78, UR4, PT ;  /* 0x000000044e007c0c */ /* 0x000fe2000bf06270 */
[C---:B------:R-:W-:Y:S01]  /*2720*/  IMAD R4, R7.reuse, R70, RZ ;  /* 0x0000004607047224 */ /* 0x040fe200078e02ff */
[----:B------:R-:W-:Y:S01]  /*2730*/  LOP3.LUT R3, R8, 0x2, R3, 0xe2, !PT ;  /* 0x0000000208037812 */ /* 0x000fe200078ee203 */
[----:B------:R-:W-:Y:S01]  /*2740*/  IMAD R7, R7, R68, RZ ;  /* 0x0000004407077224 */ /* 0x000fe200078e02ff */
[----:B------:R-:W-:Y:S01]  /*2750*/  SEL R5, RZ, 0x8, P1 ;  /* 0x00000008ff057807 */ /* 0x000fe20000800000 */
[----:B------:R-:W-:Y:S01]  /*2760*/  IMAD R9, R210, R71, R4 ;  /* 0x00000047d2097224 */ /* 0x000fe200078e0204 */
[----:B------:R-:W-:Y:S02]  /*2770*/  SEL R4, RZ, 0x4, P0 ;  /* 0x00000004ff047807 */ /* 0x000fe40000000000 */
[----:B------:R-:W-:Y:S01]  /*2780*/  ISETP.GE.AND P0, PT, R206, UR4, PT ;  /* 0x00000004ce007c0c */ /* 0x000fe2000bf06270 */
[----:B------:R-:W-:Y:S01]  /*2790*/  IMAD.IADD R21, R21, 0x1, R9 ;  /* 0x0000000115157824 */ /* 0x000fe200078e0209 */
[----:B------:R-:W-:Y:S01]  /*27a0*/  LOP3.LUT R3, R5, R3, R4, 0xfe, !PT ;  /* 0x0000000305037212 */ /* 0x000fe200078efe04 */
[----:B------:R-:W-:Y:S01]  /*27b0*/  IMAD.IADD R49, R9, 0x1, R49 ;  /* 0x0000000109317824 */ /* 0x000fe200078e0231 */
[----:B------:R-:W-:Y:S01]  /*27c0*/  LEA.HI R8, R6, R6, RZ, 0x1 ;  /* 0x0000000606087211 */ /* 0x000fe200078f08ff */
[----:B-----5:R-:W-:Y:S01]  /*27d0*/  IMAD.WIDE.U32 R20, R26, R70, R20 ;  /* 0x000000461a147225 */ /* 0x020fe200078e0014 */
[----:B------:R-:W-:-:S02]  /*27e0*/  SEL R4, RZ, 0x10, P0 ;  /* 0x00000010ff047807 */ /* 0x000fc40000000000 */
[----:B------:R-:W-:Y:S01]  /*27f0*/  LOP3.LUT P0, RZ, R0, 0x2, RZ, 0xc0, !PT ;  /* 0x0000000200ff7812 */ /* 0x000fe2000780c0ff */
[----:B------:R-:W-:Y:S01]  /*2800*/  IMAD.WIDE.U32 R48, R26, R70, R48 ;  /* 0x000000461a307225 */ /* 0x000fe200078e0030 */
[-C--:B------:R-:W-:Y:S02]  /*2810*/  ISETP.GE.AND P0, PT, R18, R13.reuse, PT ;  /* 0x0000000d1200720c */ /* 0x080fe40003f06270 */
[----:B------:R-:W-:Y:S02]  /*2820*/  LOP3.LUT R11, R8, 0xfffffffe, RZ, 0xc0, !PT ;  /* 0xfffffffe080b7812 */ /* 0x000fe400078ec0ff */
[----:B------:R-:W-:Y:S02]  /*2830*/  SEL R5, R13, RZ, P0 ;  /* 0x000000ff0d057207 */ /* 0x000fe40000000000 */
[----:B------:R-:W-:Y:S01]  /*2840*/  ISETP.GE.AND P1, PT, R78, R13, PT ;  /* 0x0000000d4e00720c */ /* 0x000fe20003f26270 */
[----:B------:R-:W-:Y:S01]  /*2850*/  IMAD.IADD R65, R6, 0x1, -R11 ;  /* 0x0000000106417824 */ /* 0x000fe200078e0a0b */
[----:B------:R-:W-:Y:S01]  /*2860*/  LOP3.LUT R3, R3, R4, RZ, 0xfc, !PT ;  /* 0x0000000403037212 */ /* 0x000fe200078efcff */
[----:B------:R-:W-:Y:S01]  /*2870*/  IMAD R11, R210, R69, R7 ;  /* 0x00000045d20b7224 */ /* 0x000fe200078e0207 */
[C---:B------:R-:W-:Y:S01]  /*2880*/  SEL R7, R13.reuse, RZ, P2 ;  /* 0x000000ff0d077207 */ /* 0x040fe20001000000 */
[----:B------:R-:W-:Y:S01]  /*2890*/  IMAD.IADD R5, R18, 0x1, R5 ;  /* 0x0000000112057824 */ /* 0x000fe200078e0205 */
[----:B------:R-:W-:Y:S01]  /*28a0*/  SEL R9, R13, RZ, P1 ;  /* 0x000000ff0d097207 */ /* 0x000fe20000800000 */
[----:B------:R-:W-:Y:S01]  /*28b0*/  IMAD.IADD R51, R51, 0x1, R11 ;  /* 0x0000000133337824 */ /* 0x000fe200078e020b */
[----:B------:R-:W-:Y:S01]  /*28c0*/  P2R R84, PR, RZ, 0x2 ;  /* 0x00000002ff547803 */ /* 0x000fe20000000000 */
[----:B------:R-:W-:Y:S01]  /*28d0*/  IMAD.IADD R7, R80, 0x1, R7 ;  /* 0x0000000150077824 */ /* 0x000fe200078e0207 */
[----:B------:R-:W-:Y:S01]  /*28e0*/  SHF.R.S32.HI R4, RZ, 0x1f, R5 ;  /* 0x0000001fff047819 */ /* 0x000fe20000011405 */
[----:B------:R-:W-:Y:S01]  /*28f0*/  IMAD.IADD R9, R78, 0x1, R9 ;  /* 0x000000014e097824 */ /* 0x000fe200078e0209 */
[----:B------:R-:W-:Y:S01]  /*2900*/  ISETP.GE.AND P1, PT, R208, UR4, PT ;  /* 0x00000004d0007c0c */ /* 0x000fe2000bf26270 */
[----:B------:R-:W-:Y:S01]  /*2910*/  IMAD.IADD R53, R11, 0x1, R53 ;  /* 0x000000010b357824 */ /* 0x000fe200078e0235 */
[----:B------:R-:W-:Y:S01]  /*2920*/  LEA.HI R77, R4, R5, RZ, 0x4 ;  /* 0x00000005044d7211 */ /* 0x000fe200078f20ff */
[----:B------:R-:W-:Y:S01]  /*2930*/  IMAD.WIDE.U32 R50, R26, R68, R50 ;  /* 0x000000441a327225 */ /* 0x000fe200078e0032 */
[----:B------:R-:W-:-:S02]  /*2940*/  SHF.R.S32.HI R6, RZ, 0x1f, R7 ;  /* 0x0000001fff067819 */ /* 0x000fc40000011407 */
[----:B------:R-:W-:Y:S01]  /*2950*/  SHF.R.S32.HI R8, RZ, 0x1f, R9 ;  /* 0x0000001fff087819 */ /* 0x000fe20000011409 */
[----:B------:R-:W-:Y:S01]  /*2960*/  IMAD.WIDE.U32 R52, R26, R68, R52 ;  /* 0x000000441a347225 */ /* 0x000fe200078e0034 */
[----:B------:R-:W-:Y:S02]  /*2970*/  LEA.HI R4, R4, R5, RZ, 0x6 ;  /* 0x0000000504047211 */ /* 0x000fe400078f30ff */
[----:B------:R-:W-:Y:S01]  /*2980*/  LEA.HI R76, R6, R7, RZ, 0x4 ;  /* 0x00000007064c7211 */ /* 0x000fe200078f20ff */
[----:B------:R-:W-:Y:S01]  /*2990*/  IMAD R65, R65, 0x80, R210 ;  /* 0x0000008041417824 */ /* 0x000fe200078e02d2 */
[----:B------:R-:W-:Y:S01]  /*29a0*/  LEA.HI R75, R8, R9, RZ, 0x4 ;  /* 0x00000009084b7211 */ /* 0x000fe200078f20ff */
[----:B------:R-:W-:Y:S01]  /*29b0*/  IMAD.SHL.U32 R5, R4, 0x80, RZ ;  /* 0x0000008004057824 */ /* 0x000fe200078e00ff */
[----:B------:R-:W-:Y:S02]  /*29c0*/  LEA.HI R6, R6, R7, RZ, 0x6 ;  /* 0x0000000706067211 */ /* 0x000fe400078f30ff */
[----:B------:R-:W-:-:S02]  /*29d0*/  LEA.HI R8, R8, R9, RZ, 0x6 ;  /* 0x0000000908087211 */ /* 0x000fc400078f30ff */
[----:B------:R-:W-:Y:S01]  /*29e0*/  SHF.R.S32.HI R11, RZ, 0x1f, R26 ;  /* 0x0000001fff0b7819 */ /* 0x000fe2000001141a */
[----:B------:R-:W-:Y:S01]  /*29f0*/  IMAD.SHL.U32 R7, R6, 0x80, RZ ;  /* 0x0000008006077824 */ /* 0x000fe200078e00ff */
[----:B------:R-:W-:Y:S01]  /*2a00*/  LOP3.LUT R4, R214, 0x30, R77, 0xf8, !PT ;  /* 0x00000030d6047812 */ /* 0x000fe200078ef84d */
[----:B------:R-:W-:Y:S01]  /*2a10*/  IMAD.SHL.U32 R9, R8, 0x80, RZ ;  /* 0x0000008008097824 */ /* 0x000fe200078e00ff */
[----:B------:R-:W-:Y:S01]  /*2a20*/  LOP3.LUT R5, R5, 0xffffe000, RZ, 0xc0, !PT ;  /* 0xffffe00005057812 */ /* 0x000fe200078ec0ff */
[C---:B------:R-:W-:Y:S01]  /*2a30*/  IMAD R10, R11.reuse, R70, RZ ;  /* 0x000000460b0a7224 */ /* 0x040fe200078e02ff */
[----:B------:R-:W-:Y:S01]  /*2a40*/  LOP3.LUT R4, R4, R215, RZ, 0x3c, !PT ;  /* 0x000000d704047212 */ /* 0x000fe200078e3cff */
[----:B------:R-:W-:Y:S01]  /*2a50*/  IMAD R11, R11, R68, RZ ;  /* 0x000000440b0b7224 */ /* 0x000fe200078e02ff */
[C---:B------:R-:W-:Y:S02]  /*2a60*/  LOP3.LUT R6, R214.reuse, 0x30, R76, 0xf8, !PT ;  /* 0x00000030d6067812 */ /* 0x040fe400078ef84c */
[----:B------:R-:W-:Y:S01]  /*2a70*/  LOP3.LUT R8, R214, 0x30, R75, 0xf8, !PT ;  /* 0x00000030d6087812 */ /* 0x000fe200078ef84b */
[----:B------:R-:W-:Y:S01]  /*2a80*/  IMAD R11, R26, R69, R11 ;  /* 0x000000451a0b7224 */ /* 0x000fe200078e020b */
[----:B------:R-:W-:-:S02]  /*2a90*/  SEL R58, RZ, 0x20, P1 ;  /* 0x00000020ff3a7807 */ /* 0x000fc40000800000 */
[----:B------:R-:W-:Y:S01]  /*2aa0*/  IADD3 R74, R4, R5, R216 ;  /* 0x00000005044a7210 */ /* 0x000fe20007ffe0d8 */
[----:B------:R-:W-:Y:S01]  /*2ab0*/  IMAD R5, R26, R71, R10 ;  /* 0x000000471a057224 */ /* 0x000fe200078e020a */
[----:B------:R-:W-:Y:S01]  /*2ac0*/  LOP3.LUT R7, R7, 0xffffe000, RZ, 0xc0, !PT ;  /* 0xffffe00007077812 */ /* 0x000fe200078ec0ff */
[----:B------:R-:W-:Y:S01]  /*2ad0*/  IMAD.IADD R61, R51, 0x1, R11 ;  /* 0x00000001333d7824 */ /* 0x000fe200078e020b */
[-C--:B------:R-:W-:Y:S01]  /*2ae0*/  LOP3.LUT R6, R6, R215.reuse, RZ, 0x3c, !PT ;  /* 0x000000d706067212 */ /* 0x080fe200078e3cff */
[----:B------:R-:W-:Y:S01]  /*2af0*/  IMAD.IADD R63, R21, 0x1, R5 ;  /* 0x00000001153f7824 */ /* 0x000fe200078e0205 */
[----:B------:R-:W-:Y:S01]  /*2b00*/  LOP3.LUT R9, R9, 0xffffe000, RZ, 0xc0, !PT ;  /* 0xffffe00009097812 */ /* 0x000fe200078ec0ff */
[----:B------:R-:W-:Y:S01]  /*2b10*/  IMAD.IADD R62, R5, 0x1, R49 ;  /* 0x00000001053e7824 */ /* 0x000fe200078e0231 */
[----:B------:R-:W-:Y:S01]  /*2b20*/  LOP3.LUT R8, R8, R215, RZ, 0x3c, !PT ;  /* 0x000000d708087212 */ /* 0x000fe200078e3cff */
[----:B------:R-:W-:Y:S01]  /*2b30*/  IMAD.IADD R60, R11, 0x1, R53 ;  /* 0x000000010b3c7824 */ /* 0x000fe200078e0235 */
[----:B------:R-:W-:-:S02]  /*2b40*/  LOP3.LUT R58, R3, R58, RZ, 0xfc, !PT ;  /* 0x0000003a033a7212 */ /* 0x000fc400078efcff */
[C---:B------:R-:W-:Y:S01]  /*2b50*/  SHF.L.U64.HI R71, R70.reuse, 0x7, R71 ;  /* 0x0000000746477819 */ /* 0x040fe20000010247 */
[----:B------:R-:W-:Y:S01]  /*2b60*/  IMAD.SHL.U32 R70, R70, 0x80, RZ ;  /* 0x0000008046467824 */ /* 0x000fe200078e00ff */
[C---:B------:R-:W-:Y:S01]  /*2b70*/  SHF.L.U64.HI R69, R68.reuse, 0x7, R69 ;  /* 0x0000000744457819 */ /* 0x040fe20000010245 */
[----:B------:R-:W-:Y:S01]  /*2b80*/  IMAD.SHL.U32 R68, R68, 0x80, RZ ;  /* 0x0000008044447824 */ /* 0x000fe200078e00ff */
[----:B------:R-:W-:Y:S02]  /*2b90*/  LOP3.LUT R55, R3, 0x1, RZ, 0xc0, !PT ;  /* 0x0000000103377812 */ /* 0x000fe400078ec0ff */
[--C-:B------:R-:W-:Y:S02]  /*2ba0*/  IADD3 R73, R6, R7, R216.reuse ;  /* 0x0000000706497210 */ /* 0x100fe40007ffe0d8 */
[----:B------:R-:W-:Y:S02]  /*2bb0*/  IADD3 R72, R8, R9, R216 ;  /* 0x0000000908487210 */ /* 0x000fe40007ffe0d8 */
[----:B------:R-:W-:-:S02]  /*2bc0*/  LOP3.LUT R59, R77, 0xfffffff0, RZ, 0xc0, !PT ;  /* 0xfffffff04d3b7812 */ /* 0x000fc400078ec0ff */
[----:B------:R-:W-:Y:S02]  /*2bd0*/  LOP3.LUT R57, R76, 0xfffffff0, RZ, 0xc0, !PT ;  /* 0xfffffff04c397812 */ /* 0x000fe400078ec0ff */
[----:B------:R-:W-:Y:S02]  /*2be0*/  LOP3.LUT R56, R75, 0xfffffff0, RZ, 0xc0, !PT ;  /* 0xfffffff04b387812 */ /* 0x000fe400078ec0ff */
[C---:B------:R-:W-:Y:S02]  /*2bf0*/  LOP3.LUT R54, R58.reuse, 0x2, RZ, 0xc0, !PT ;  /* 0x000000023a367812 */ /* 0x040fe400078ec0ff */
[----:B------:R-:W-:Y:S02]  /*2c00*/  LOP3.LUT R3, R58, 0x4, RZ, 0xc0, !PT ;  /* 0x000000043a037812 */ /* 0x000fe400078ec0ff */
[----:B---3--:R-:W-:-:S07]  /*2c10*/  SHF.R.S32.HI R64, RZ, 0x1f, R81 ;  /* 0x0000001fff407819 */ /* 0x008fce0000011451 */
.L_x_5546:
[----:B--2---:R-:W2:Y:S01]  /*2c20*/  LDL R13, [R1+0x4] ;  /* 0x00000400010d7983 */ /* 0x004ea20000100800 */
[----:B0-----:R-:W0:Y:S01]  /*2c30*/  LDC R88, c[0x0][0x430] ;  /* 0x00010c00ff587b82 */ /* 0x001e220000000800 */
        /* <DEDUP_REMOVED lines=10> */
[----:B---3--:R-:W3:Y:S08]  /*2ce0*/  @!P1 LDC.64 R4, c[0x0][0x418] ;  /* 0x00010600ff049b82 */ /* 0x008ef00000000a00 */
[----:B----4-:R-:W4:Y:S08]  /*2cf0*/  @P2 LDC R9, c[0x0][0x434] ;  /* 0x00010d00ff092b82 */ /* 0x010f300000000800 */
[----:B------:R-:W1:Y:S01]  /*2d00*/  @P2 LDC R10, c[0x0][0x438] ;  /* 0x00010e00ff0a2b82 */ /* 0x000e620000000800 */
[----:B----4-:R-:W-:-:S05]  /*2d10*/  @P2 IMAD.HI.U32 R9, R12, R9, RZ ;  /* 0x000000090c092227 */ /* 0x010fca00078e00ff */
[----:B-1----:R-:W-:Y:S01]  /*2d20*/  @P2 SHF.R.U32.HI R8, RZ, R10, R9 ;  /* 0x0000000aff082219 */ /* 0x002fe20000011609 */
[----:B0-----:R-:W-:-:S03]  /*2d30*/  @!P1 IMAD R10, R64, R6, RZ ;  /* 0x00000006400a9224 */ /* 0x001fc600078e02ff */
[----:B------:R-:W-:Y:S01]  /*2d40*/  @!P1 SHF.R.S32.HI R9, RZ, 0x1f, R8 ;  /* 0x0000001fff099819 */ /* 0x000fe20000011408 */
[C---:B------:R-:W-:Y:S02]  /*2d50*/  @!P1 IMAD R11, R81.reuse, R7, R10 ;  /* 0x00000007510b9224 */ /* 0x040fe400078e020a */
[----:B------:R-:W-:-:S04]  /*2d60*/  @!P1 IMAD.WIDE.U32 R6, R81, R6, R8 ;  /* 0x0000000651069225 */ /* 0x000fc800078e0008 */
[----:B------:R-:W-:Y:S01]  /*2d70*/  @!P1 IMAD.IADD R7, R7, 0x1, R11 ;  /* 0x0000000107079824 */ /* 0x000fe200078e020b */
[----:B---3--:R-:W-:Y:S02]  /*2d80*/  @!P1 LEA R4, P2, R6, R4, 0x2 ;  /* 0x0000000406049211 */ /* 0x008fe400078410ff */
[----:B------:R-:W-:Y:S02]  /*2d90*/  LOP3.LUT P3, RZ, R0, 0x2, RZ, 0xc0, !PT ;  /* 0x0000000200ff7812 */ /* 0x000fe4000786c0ff */
[----:B------:R-:W-:Y:S02]  /*2da0*/  @!P1 LEA.HI.X R5, R6, R5, R7, 0x2, P2 ;  /* 0x0000000506059211 */ /* 0x000fe400010f1407 */
[----:B------:R-:W-:Y:S01]  /*2db0*/  ISETP.GE.AND P2, PT, R96, 0x1, PT ;  /* 0x000000016000780c */ /* 0x000fe20003f46270 */
[----:B------:R-:W-:Y:S01]  /*2dc0*/  IMAD.MOV R9, RZ, RZ, -R8 ;  /* 0x000000ffff097224 */ /* 0x000fe200078e0a08 */
[----:B------:R-:W-:Y:S05]  /*2dd0*/  YIELD ;  /* 0x0000000000007946 */ /* 0x000fea0003800000 */
[----:B------:R-:W-:Y:S01]  /*2de0*/  BSSY B0, `(.L_x_5488) ;  /* 0x00006c3000007945 */ /* 0x000fe20003800000 */
[----:B------:R0:W5:Y:S01]  /*2df0*/  @!P1 LDG.E R87, desc[UR42][R4.64] ;  /* 0x0000002a04579981 */ /* 0x000162000c1e1900 */
[----:B------:R-:W-:Y:S01]  /*2e00*/  IMAD R88, R88, R9, R12 ;  /* 0x0000000958587224 */ /* 0x000fe200078e020c */
[----:B------:R-:W-:Y:S01]  /*2e10*/  ISETP.GT.AND P1, PT, R24, R25, PT ;  /* 0x000000191800720c */ /* 0x000fe20003f24270 */
[----:B--2---:R-:W-:-:S04]  /*2e20*/  IMAD R7, R22, 0x6000, R13 ;  /* 0x0000600016077824 */ /* 0x004fc800078e020d */
[C---:B------:R-:W-:Y:S02]  /*2e30*/  VIADD R85, R7.reuse, 0x20 ;  /* 0x0000002007557836 */ /* 0x040fe40000000000 */
[----:B------:R-:W-:Y:S02]  /*2e40*/  @P3 VIADD R85, R7, 0xffffffe0 ;  /* 0xffffffe007553836 */ /* 0x000fe40000000000 */
[C---:B------:R-:W-:Y:S02]  /*2e50*/  IMAD.IADD R86, R16.reuse, 0x1, R7 ;  /* 0x0000000110567824 */ /* 0x040fe400078e0207 */
[----:B------:R-:W-:Y:S01]  /*2e60*/  IMAD.IADD R85, R16, 0x1, R85 ;  /* 0x0000000110557824 */ /* 0x000fe200078e0255 */
[----:B0-----:R-:W-:Y:S06]  /*2e70*/  @!P2 BRA `(.L_x_5489) ;  /* 0x0000006400d0a947 */ /* 0x001fec0003800000 */
[----:B------:R-:W-:Y:S01]  /*2e80*/  SHF.R.S32.HI R89, RZ, 0x1f, R88 ;  /* 0x0000001fff597819 */ /* 0x000fe20000011458 */
[----:B------:R-:W-:Y:S01]  /*2e90*/  ULDC.64 UR4, c[0x0][0x300] ;  /* 0x0000c00000047ab9 */ /* 0x000fe20000000a00 */
[----:B-----5:R-:W-:Y:S01]  /*2ea0*/  SHF.R.S32.HI R90, RZ, 0x1f, R87 ;  /* 0x0000001fff5a7819 */ /* 0x020fe20000011457 */
[----:B------:R-:W-:-:S04]  /*2eb0*/  IMAD.WIDE.U32 R4, R88, UR4, RZ ;  /* 0x0000000458047c25 */ /* 0x000fc8000f8e00ff */
        /* <DEDUP_REMOVED lines=14> */
[----:B------:R-:W-:-:S04]  /*2fa0*/  IMAD.WIDE.U32 R4, R200, UR4, R4 ;  /* 0x00000004c8047c25 */ /* 0x000fc8000f8e0004 */
[----:B------:R-:W-:Y:S01]  /*2fb0*/  IMAD R99, R200, UR5, R5 ;  /* 0x00000005c8637c24 */ /* 0x000fe2000f8e0205 */
[----:B------:R-:W-:Y:S01]  /*2fc0*/  ULDC.64 UR4, c[0x0][0x2e8] ;  /* 0x0000ba0000047ab9 */ /* 0x000fe20000000a00 */
[C---:B------:R-:W-:Y:S01]  /*2fd0*/  IMAD R5, R7.reuse, R68, R6 ;  /* 0x0000004407057224 */ /* 0x040fe200078e0206 */
[----:B------:R-:W-:Y:S01]  /*2fe0*/  IADD3 R97, P2, R4, UR4, RZ ;  /* 0x0000000404617c10 */ /* 0x000fe2000ff5e0ff */
[----:B------:R-:W-:Y:S01]  /*2ff0*/  ULDC.U8 UR4, c[0x0][0x410] ;  /* 0x0001040000047ab9 */ /* 0x000fe20000000000 */
[----:B------:R-:W-:Y:S02]  /*3000*/  IMAD R7, R7, R70, R8 ;  /* 0x0000004607077224 */ /* 0x000fe400078e0208 */
[----:B------:R-:W-:Y:S01]  /*3010*/  IADD3.X R99, R99, UR5, RZ, P2, !PT ;  /* 0x0000000563637c10 */ /* 0x000fe200097fe4ff */
[----:B------:R-:W-:Y:S01]  /*3020*/  IMAD.WIDE.U32 R12, R68, R24, RZ ;  /* 0x00000018440c7225 */ /* 0x000fe200078e00ff */
[----:B------:R-:W-:-:S03]  /*3030*/  ISETP.NE.AND P2, PT, RZ, UR4, PT ;  /* 0x00000004ff007c0c */ /* 0x000fc6000bf45270 */
[----:B------:R-:W-:-:S04]  /*3040*/  IMAD.WIDE.U32 R10, R70, R24, RZ ;  /* 0x00000018460a7225 */ /* 0x000fc800078e00ff */
[----:B------:R-:W-:Y:S02]  /*3050*/  IMAD.IADD R14, R13, 0x1, R5 ;  /* 0x000000010d0e7824 */ /* 0x000fe400078e0205 */
[----:B------:R-:W-:-:S04]  /*3060*/  IMAD.IADD R15, R11, 0x1, R7 ;  /* 0x000000010b0f7824 */ /* 0x000fc800078e0207 */
[----:B------:R-:W-:Y:S05]  /*3070*/  @!P2 BRA `(.L_x_5490) ;  /* 0x000000300064a947 */ /* 0x000fea0003800000 */
[----:B------:R-:W-:Y:S01]  /*3080*/  ISETP.GE.AND P3, PT, R210, R91, PT ;  /* 0x0000005bd200720c */ /* 0x000fe20003f66270 */
        /* <DEDUP_REMOVED lines=50> */
.L_x_5492:
[----:B------:R-:W-:Y:S05]  /*33b0*/  BSYNC B1 ;  /* 0x0000000000017941 */ /* 0x000fea0003800000 */
.L_x_5491:
[----:B------:R-:W-:Y:S01]  /*33c0*/  UISETP.NE.AND UP0, UPT, UR40, 0x3, UPT ;  /* 0x000000032800788c */ /* 0x000fe2000bf05270 */
[----:B-----5:R-:W-:Y:S02]  /*33d0*/  IMAD.MOV.U32 R98, RZ, RZ, R8 ;  /* 0x000000ffff627224 */ /* 0x020fe400078e0008 */
[----:B------:R-:W-:Y:S02]  /*33e0*/  IMAD.MOV.U32 R101, RZ, RZ, R30 ;  /* 0x000000ffff657224 */ /* 0x000fe400078e001e */
        /* <DEDUP_REMOVED lines=13> */
.L_x_5493:
[----:B------:R-:W-:Y:S01]  /*34c0*/  IMAD R82, R22, 0x8, R16 ;  /* 0x0000000816527824 */ /* 0x000fe200078e0210 */
[----:B------:R-:W-:Y:S01]  /*34d0*/  SHF.L.U32 R94, R209, 0x1f, RZ ;  /* 0x0000001fd15e7819 */ /* 0x000fe200000006ff */
[----:B------:R-:W-:Y:S03]  /*34e0*/  BSSY B1, `(.L_x_5494) ;  /* 0x0000003000017945 */ /* 0x000fe60003800000 */
[----:B------:R-:W1:Y:S02]  /*34f0*/  SYNCS.PHASECHK.TRANS64.TRYWAIT P4, [R82+URZ+0x2a890], R94 ;  /* 0x02a8905e520075a7 */ /* 0x000e64000808017f */
[----:B-1----:R-:W-:Y:S05]  /*3500*/  @!P4 BRA `(.L_x_5495) ;  /* 0x000002c000e4c947 */ /* 0x002fea0003800000 */
.L_x_5871:
[----:B------:R-:W-:Y:S05]  /*3510*/  BSYNC B1 ;  /* 0x0000000000017941 */ /* 0x000fea0003800000 */
.L_x_5494:
[----:B------:R-:W-:-:S03]  /*3520*/  UMOV UR4, 0xffffffff ;  /* 0xffffffff00047882 */ /* 0x000fc60000000000 */
[----:B------:R-:W-:Y:S05]  /*3530*/  BRA.DIV UR4, `(.L_x_5496) ;  /* 0x000002c204ec7947 */ /* 0x000fea000b800000 */
[----:B------:R-:W2:Y:S04]  /*3540*/  SHFL.IDX PT, R99, R99, RZ, 0x1e1f ;  /* 0x001e1fff63637589 */ /* 0x000ea800000e0000 */
[----:B------:R3:W4:Y:S02]  /*3550*/  SHFL.IDX PT, R14, R97, RZ, 0x1e1f ;  /* 0x001e1fff610e7589 */ /* 0x00072400000e0000 */
.L_x_5875:
[----:B------:R-:W-:Y:S05]  /*3560*/  @P3 BRA `(.L_x_5497) ;  /* 0x0000006400283947 */ /* 0x000fea0003800000 */
[----:B------:R-:W-:Y:S01]  /*3570*/  ISETP.NE.AND P3, PT, R55, RZ, PT ;  /* 0x000000ff3700720c */ /* 0x000fe20003f65270 */
[----:B------:R-:W-:-:S12]  /*3580*/  BSSY B1, `(.L_x_5498) ;  /* 0x0000075000017945 */ /* 0x000fd80003800000 */
[----:B------:R-:W-:Y:S05]  /*3590*/  @!P3 BRA `(.L_x_5499) ;  /* 0x0000000400ccb947 */ /* 0x000fea0003800000 */
[----:B------:R1:W1:Y:S01]  /*35a0*/  LDS.128 R4, [R86+0x1e400] ;  /* 0x01e4000056047984 */ /* 0x0002620000000c00 */
[----:B0---4-:R-:W-:Y:S01]  /*35b0*/  IADD3 R10, P3, R18, R14, RZ ;  /* 0x0000000e120a7210 */ /* 0x011fe20007f7e0ff */
[----:B------:R-:W-:Y:S04]  /*35c0*/  BSSY B2, `(.L_x_5500) ;  /* 0x000006f000027945 */ /* 0x000fe80003800000 */
[----:B--2---:R-:W-:Y:S01]  /*35d0*/  IMAD.X R11, R99, 0x1, R19, P3 ;  /* 0x00000001630b7824 */ /* 0x004fe200018e0613 */
        /* <DEDUP_REMOVED lines=13> */
[----:B---3--:R-:W-:Y:S01]  /*36b0*/  SHF.R.U32.HI R97, RZ, 0x10, R93 ;  /* 0x00000010ff617819 */ /* 0x008fe2000001165d */
[----:B-1----:R-:W-:Y:S01]  /*36c0*/  IMAD.MOV.U32 R15, RZ, RZ, R4 ;  /* 0x000000ffff0f7224 */ /* 0x002fe200078e0004 */
[----:B------:R-:W-:Y:S01]  /*36d0*/  LOP3.LUT R13, R13, 0xff00, R12, 0xf8, !PT ;  /* 0x0000ff000d0d7812 */ /* 0x000fe200078ef80c */
[----:B------:R-:W-:Y:S01]  /*36e0*/  IMAD.U32 R12, R112, 0x10000, RZ ;  /* 0x00010000700c7824 */ /* 0x000fe200078e00ff */
[----:B------:R-:W-:Y:S01]  /*36f0*/  LOP3.LUT R93, R47, 0xff00, R46, 0xf8, !PT ;  /* 0x0000ff002f5d7812 */ /* 0x000fe200078ef82e */
[----:B------:R-:W-:Y:S01]  /*3700*/  IMAD.U32 R46, R97, 0x10000, RZ ;  /* 0x00010000612e7824 */ /* 0x000fe200078e00ff */
[----:B------:R-:W-:-:S02]  /*3710*/  F2FP.F16.E4M3.UNPACK_B R4, R5 ;  /* 0x00000005ff04723e */ /* 0x000fc400020006ff */
[-C--:B------:R-:W-:Y:S02]  /*3720*/  F2FP.F16.E4M3.UNPACK_B R47, R110.reuse.H1 ;  /* 0x0000006eff2f723e */ /* 0x080fe400030006ff */
        /* <DEDUP_REMOVED lines=9> */
[----:B------:R-:W-:Y:S01]  /*37c0*/  FMUL.FTZ R113, R46, R111 ;  /* 0x0000006f2e717220 */ /* 0x000fe20000410000 */
        /* <DEDUP_REMOVED lines=32> */
[-C--:B------:R-:W-:Y:S01]  /*39d0*/  F2FP.F16.E4M3.UNPACK_B R114, R13.reuse.H1 ;  /* 0x0000000dff72723e */ /* 0x080fe200030006ff */
[--C-:B------:R-:W-:Y:S01]  /*39e0*/  HADD2.F32 R109, -RZ, R97.reuse.H0_H0 ;  /* 0x20000061ff6d7230 */ /* 0x100fe20000004100 */
[----:B------:R-:W-:Y:S01]  /*39f0*/  F2FP.F16.E4M3.UNPACK_B R111, R12.H1 ;  /* 0x0000000cff6f723e */ /* 0x000fe200030006ff */
[----:B------:R-:W-:Y:S01]  /*3a00*/  HADD2.F32 R97, -RZ, R97.H1_H1 ;  /* 0x30000061ff617230 */ /* 0x000fe20000004100 */
[----:B------:R-:W-:Y:S01]  /*3a10*/  F2FP.SATFINITE.E4M3.F32.PACK_AB_MERGE_C R92, R93, R92, RZ ;  /* 0x0000005c5d5c723e */ /* 0x000fe200048070ff */
[--C-:B------:R-:W-:Y:S01]  /*3a20*/  HADD2.F32 R118, -RZ, R114.reuse.H1_H1 ;  /* 0x30000072ff767230 */ /* 0x100fe20000004100 */
[----:B------:R-:W-:Y:S01]  /*3a30*/  F2FP.F16.E4M3.UNPACK_B R93, R6.H1 ;  /* 0x00000006ff5d723e */ /* 0x000fe200030006ff */
[----:B------:R-:W-:Y:S01]  /*3a40*/  HADD2.F32 R112, -RZ, R111.H1_H1 ;  /* 0x3000006fff707230 */ /* 0x000fe20000004100 */
[----:B------:R-:W-:Y:S01]  /*3a50*/  F2FP.F16.E4M3.UNPACK_B R113, R13 ;  /* 0x0000000dff71723e */ /* 0x000fe200020006ff */
[----:B------:R-:W-:Y:S01]  /*3a60*/  HADD2.F32 R114, -RZ, R114.H0_H0 ;  /* 0x20000072ff727230 */ /* 0x000fe20000004100 */
[----:B------:R-:W-:Y:S01]  /*3a70*/  F2FP.F16.E4M3.UNPACK_B R110, R12 ;  /* 0x0000000cff6e723e */ /* 0x000fe200020006ff */
[----:B------:R-:W-:Y:S01]  /*3a80*/  FMUL.FTZ R12, R97, R118 ;  /* 0x00000076610c7220 */ /* 0x000fe20000410000 */
[----:B------:R-:W-:-:S02]  /*3a90*/  HADD2.F32 R13, -RZ, R93.H1_H1 ;  /* 0x3000005dff0d7230 */ /* 0x000fc40000004100 */
[C---:B------:R-:W-:Y:S01]  /*3aa0*/  FMUL.FTZ R120, R109.reuse, R118 ;  /* 0x000000766d787220 */ /* 0x040fe20000410000 */
[----:B------:R-:W-:Y:S02]  /*3ab0*/  HADD2.F32 R116, -RZ, R113.H1_H1 ;  /* 0x30000071ff747230 */ /* 0x000fe40000004100 */
[----:B------:R-:W-:Y:S01]  /*3ac0*/  FFMA.FTZ R109, R109, R112, -R12 ;  /* 0x000000706d6d7223 */ /* 0x000fe2000001080c */
[----:B------:R-:W-:Y:S01]  /*3ad0*/  HADD2.F32 R93, -RZ, R93.H0_H0 ;  /* 0x2000005dff5d7230 */ /* 0x000fe20000004100 */
[----:B------:R-:W-:Y:S01]  /*3ae0*/  F2FP.F16.E4M3.UNPACK_B R7, R7 ;  /* 0x00000007ff07723e */ /* 0x000fe200020006ff */
[----:B------:R-:W-:Y:S02]  /*3af0*/  HADD2.F32 R12, -RZ, R110.H1_H1 ;  /* 0x3000006eff0c7230 */ /* 0x000fe40000004100 */
[----:B------:R-:W-:Y:S01]  /*3b00*/  FMUL.FTZ R118, R13, R116 ;  /* 0x000000740d767220 */ /* 0x000fe20000410000 */
[----:B------:R-:W-:Y:S01]  /*3b10*/  F2FP.F16.E4M3.UNPACK_B R6, R6 ;  /* 0x00000006ff06723e */ /* 0x000fe200020006ff */
[----:B------:R-:W-:Y:S01]  /*3b20*/  FMUL.FTZ R116, R93, R116 ;  /* 0x000000745d747220 */ /* 0x000fe20000410000 */
[----:B------:R-:W-:-:S02]  /*3b30*/  HADD2.F32 R113, -RZ, R113.H0_H0 ;  /* 0x20000071ff717230 */ /* 0x000fc40000004100 */
[----:B------:R-:W-:Y:S01]  /*3b40*/  FFMA.FTZ R118, R93, R12, -R118 ;  /* 0x0000000c5d767223 */ /* 0x000fe20000010876 */
[----:B------:R-:W-:Y:S01]  /*3b50*/  FFMA.FTZ R120, R97, R112, R120 ;  /* 0x0000007061787223 */ /* 0x000fe20000010078 */
[----:B------:R-:W-:Y:S01]  /*3b60*/  FFMA.FTZ R93, R13, R12, R116 ;  /* 0x0000000c0d5d7223 */ /* 0x000fe20000010074 */
[--C-:B------:R-:W-:Y:S01]  /*3b70*/  HADD2.F32 R12, -RZ, R7.reuse.H0_H0 ;  /* 0x20000007ff0c7230 */ /* 0x100fe20000004100 */
[----:B------:R-:W-:Y:S01]  /*3b80*/  F2FP.SATFINITE.E4M3.F32.PACK_AB_MERGE_C R5, R5, R4, R47 ;  /* 0x000000040505723e */ /* 0x000fe2000480702f */
[----:B------:R-:W-:Y:S01]  /*3b90*/  HADD2.F32 R13, -RZ, R7.H1_H1 ;  /* 0x30000007ff0d7230 */ /* 0x000fe20000004100 */
[----:B------:R-:W-:Y:S01]  /*3ba0*/  F2FP.SATFINITE.E4M3.F32.PACK_AB_MERGE_C R109, R120, R109, RZ ;  /* 0x0000006d786d723e */ /* 0x000fe200048070ff */
        /* <DEDUP_REMOVED lines=13> */
[----:B------:R-:W-:Y:S02]  /*3c80*/  F2FP.SATFINITE.E4M3.F32.PACK_AB_MERGE_C R4, R46, R15, R92 ;  /* 0x0000000f2e04723e */ /* 0x000fe4000480705c */
[----:B------:R-:W-:-:S02]  /*3c90*/  F2FP.SATFINITE.E4M3.F32.PACK_AB_MERGE_C R7, R114, R97, R109 ;  /* 0x000000617207723e */ /* 0x000fc4000480706d */
[----:B------:R-:W-:-:S07]  /*3ca0*/  F2FP.SATFINITE.E4M3.F32.PACK_AB_MERGE_C R6, R113, R112, R93 ;  /* 0x000000707106723e */ /* 0x000fce000480705d */
.L_x_5501:
[----:B------:R-:W-:Y:S05]  /*3cb0*/  BSYNC B2 ;  /* 0x0000000000027941 */ /* 0x000fea0003800000 */
.L_x_5500:
[----:B-1----:R0:W-:Y:S02]  /*3cc0*/  ST.E.128 desc[UR42][R10.64], R4 ;  /* 0x000000040a007985 */ /* 0x0021e4000c101d2a */
.L_x_5499:
[----:B------:R-:W-:Y:S05]  /*3cd0*/  BSYNC B1 ;  /* 0x0000000000017941 */ /* 0x000fea0003800000 */
.L_x_5498:
[----:B------:R-:W-:Y:S01]  /*3ce0*/  ISETP.NE.AND P3, PT, R54, RZ, PT ;  /* 0x000000ff3600720c */ /* 0x000fe20003f65270 */
[----:B------:R-:W-:-:S12]  /*3cf0*/  BSSY B1, `(.L_x_5502) ;  /* 0x0000077000017945 */ /* 0x000fd80003800000 */
[----:B------:R-:W-:Y:S05]  /*3d00*/  @!P3 BRA `(.L_x_5503) ;  /* 0x0000000400d4b947 */ /* 0x000fea0003800000 */
[----:B0-----:R-:W-:Y:S01]  /*3d10*/  IMAD.SHL.U32 R4, R212, 0x10, RZ ;  /* 0x00000010d4047824 */ /* 0x001fe200078e00ff */
[----:B------:R-:W-:Y:S04]  /*3d20*/  BSSY B2, `(.L_x_5504) ;  /* 0x0000072000027945 */ /* 0x000fe80003800000 */
[----:B----4-:R-:W-:-:S04]  /*3d30*/  IADD3 R10, P3, R14, R4, RZ ;  /* 0x000000040e0a7210 */ /* 0x010fc80007f7e0ff */
[----:B--2---:R-:W-:Y:S02]  /*3d40*/  LEA.HI.X.SX32 R11, R4, R99, 0x1, P3 ;  /* 0x00000063040b7211 */ /* 0x004fe400018f0eff */
[----:B------:R0:W2:Y:S01]  /*3d50*/  LDS.128 R4, [R85+0x1e400] ;  /* 0x01e4000055047984 */ /* 0x0000a20000000c00 */
[----:B------:R-:W-:-:S13]  /*3d60*/  ISETP.GE.AND P3, PT, R221, R96, PT ;  /* 0x00000060dd00720c */ /* 0x000fda0003f66270 */
[----:B0-----:R-:W-:Y:S05]  /*3d70*/  @P3 BRA `(.L_x_5505) ;  /* 0x0000000400b03947 */ /* 0x001fea0003800000 */
[----:B------:R-:W-:Y:S02]  /*3d80*/  SHF.R.U32.HI R47, RZ, 0x8, R43 ;  /* 0x00000008ff2f7819 */ /* 0x000fe4000001162b */
[----:B------:R-:W-:Y:S02]  /*3d90*/  SHF.R.U32.HI R15, RZ, 0x8, R45 ;  /* 0x00000008ff0f7819 */ /* 0x000fe4000001162d */
[----:B------:R-:W-:Y:S02]  /*3da0*/  SHF.R.U32.HI R93, RZ, 0x18, R43 ;  /* 0x00000018ff5d7819 */ /* 0x000fe4000001162b */
[----:B------:R-:W-:Y:S02]  /*3db0*/  LOP3.LUT R12, R43, 0xff, RZ, 0xc0, !PT ;  /* 0x000000ff2b0c7812 */ /* 0x000fe400078ec0ff */
[----:B------:R-:W-:Y:S02]  /*3dc0*/  SHF.R.U32.HI R42, RZ, 0x18, R45 ;  /* 0x00000018ff2a7819 */ /* 0x000fe4000001162d */
[----:B------:R-:W-:-:S02]  /*3dd0*/  LOP3.LUT R13, R45, 0xff, RZ, 0xc0, !PT ;  /* 0x000000ff2d0d7812 */ /* 0x000fc400078ec0ff */
[----:B------:R-:W-:Y:S01]  /*3de0*/  SHF.R.U32.HI R46, RZ, 0x10, R43 ;  /* 0x00000010ff2e7819 */ /* 0x000fe2000001162b */
[----:B------:R-:W-:Y:S01]  /*3df0*/  IMAD.SHL.U32 R43, R47, 0x100, RZ ;  /* 0x000001002f2b7824 */ /* 0x000fe200078e00ff */
[----:B------:R-:W-:Y:S01]  /*3e00*/  SHF.R.U32.HI R44, RZ, 0x10, R45 ;  /* 0x00000010ff2c7819 */ /* 0x000fe2000001162d */
[----:B------:R-:W-:Y:S01]  /*3e10*/  IMAD.SHL.U32 R45, R15, 0x100, RZ ;  /* 0x000001000f2d7824 */ /* 0x000fe200078e00ff */
[----:B------:R-:W-:Y:S01]  /*3e20*/  PRMT R12, R93, 0x654, R12 ;  /* 0x000006545d0c7816 */ /* 0x000fe2000000000c */
[----:B--2---:R-:W-:Y:S01]  /*3e30*/  IMAD.MOV.U32 R15, RZ, RZ, R4 ;  /* 0x000000ffff0f7224 */ /* 0x004fe200078e0004 */
[----:B------:R-:W-:Y:S01]  /*3e40*/  PRMT R42, R42, 0x654, R13 ;  /* 0x000006542a2a7816 */ /* 0x000fe2000000000d */
[----:B------:R-:W-:Y:S01]  /*3e50*/  IMAD.MOV.U32 R13, RZ, RZ, R5 ;  /* 0x000000ffff0d7224 */ /* 0x000fe200078e0005 */
        /* <DEDUP_REMOVED lines=15> */
[----:B---3--:R-:W-:Y:S01]  /*3f50*/  FMUL.FTZ R97, R42, R93 ;  /* 0x0000005d2a617220 */ /* 0x008fe20000410000 */
        /* <DEDUP_REMOVED lines=15> */
[--C-:B------:R-:W-:Y:S02]  /*4050*/  HADD2.F32 R45, -RZ, R42.reuse.H1_H1 ;  /* 0x3000002aff2d7230 */ /* 0x100fe40000004100 */
[----:B------:R-:W-:Y:S01]  /*4060*/  HADD2.F32 R44, -RZ, R42.H0_H0 ;  /* 0x2000002aff2c7230 */ /* 0x000fe20000004100 */
[----:B------:R-:W-:Y:S01]  /*4070*/  F2FP.SATFINITE.E4M3.F32.PACK_AB_MERGE_C R112, R97, R92, RZ ;  /* 0x0000005c6170723e */ /* 0x000fe200048070ff */
        /* <DEDUP_REMOVED lines=12> */
[----:B------:R-:W-:Y:S01]  /*4140*/  FFMA.FTZ R15, R42, R107, -R47 ;  /* 0x0000006b2a0f7223 */ /* 0x000fe2000001082f */
[----:B------:R-:W-:Y:S01]  /*4150*/  F2FP.F16.E4M3.UNPACK_B R44, R7.H1 ;  /* 0x00000007ff2c723e */ /* 0x000fe200030006ff */
[----:B------:R-:W-:Y:S01]  /*4160*/  FFMA.FTZ R42, R43, R107, R108 ;  /* 0x0000006b2b2a7223 */ /* 0x000fe2000001006c */
[----:B------:R-:W-:Y:S01]  /*4170*/  F2FP.F16.E4M3.UNPACK_B R43, R6.H1 ;  /* 0x00000006ff2b723e */ /* 0x000fe200030006ff */
[----:B------:R-:W-:Y:S01]  /*4180*/  HADD2.F32 R108, -RZ, R97.H1_H1 ;  /* 0x30000061ff6c7230 */ /* 0x000fe20000004100 */
[----:B------:R-:W-:Y:S01]  /*4190*/  F2FP.SATFINITE.E4M3.F32.PACK_AB_MERGE_C R111, R46, R93, RZ ;  /* 0x0000005d2e6f723e */ /* 0x000fe200048070ff */
        /* <DEDUP_REMOVED lines=11> */
[-C--:B------:R-:W-:Y:S01]  /*4250*/  FMUL.FTZ R108, R12, R107.reuse ;  /* 0x0000006b0c6c7220 */ /* 0x080fe20000410000 */
        /* <DEDUP_REMOVED lines=21> */
[----:B------:R-:W-:-:S02]  /*43b0*/  F2FP.SATFINITE.E4M3.F32.PACK_AB_MERGE_C R109, R109, R110, RZ ;  /* 0x0000006e6d6d723e */ /* 0x000fc400048070ff */
[-C--:B------:R-:W-:Y:S01]  /*43c0*/  FFMA.FTZ R43, R12, R47.reuse, -R43 ;  /* 0x0000002f0c2b7223 */ /* 0x080fe2000001082b */
[----:B------:R-:W-:Y:S01]  /*43d0*/  FFMA.FTZ R92, R7, R47, R92 ;  /* 0x0000002f075c7223 */ /* 0x000fe2000001005c */
[-C--:B------:R-:W-:Y:S01]  /*43e0*/  FFMA.FTZ R44, R5, R46.reuse, -R44 ;  /* 0x0000002e052c7223 */ /* 0x080fe2000001082c */
[----:B------:R-:W-:Y:S01]  /*43f0*/  FFMA.FTZ R93, R6, R46, R93 ;  /* 0x0000002e065d7223 */ /* 0x000fe2000001005d */
[----:B------:R-:W-:Y:S02]  /*4400*/  F2FP.SATFINITE.E4M3.F32.PACK_AB_MERGE_C R5, R13, R4, R112 ;  /* 0x000000040d05723e */ /* 0x000fe40004807070 */
[----:B------:R-:W-:Y:S02]  /*4410*/  F2FP.SATFINITE.E4M3.F32.PACK_AB_MERGE_C R4, R42, R15, R111 ;  /* 0x0000000f2a04723e */ /* 0x000fe4000480706f */
[----:B------:R-:W-:Y:S02]  /*4420*/  F2FP.SATFINITE.E4M3.F32.PACK_AB_MERGE_C R6, R93, R44, R107 ;  /* 0x0000002c5d06723e */ /* 0x000fe4000480706b */
[----:B------:R-:W-:-:S07]  /*4430*/  F2FP.SATFINITE.E4M3.F32.PACK_AB_MERGE_C R7, R92, R43, R109 ;  /* 0x0000002b5c07723e */ /* 0x000fce000480706d */
.L_x_5505:
[----:B------:R-:W-:Y:S05]  /*4440*/  BSYNC B2 ;  /* 0x0000000000027941 */ /* 0x000fea0003800000 */
.L_x_5504:
[----:B--2---:R0:W-:Y:S02]  /*4450*/  ST.E.128 desc[UR42][R10.64], R4 ;  /* 0x000000040a007985 */ /* 0x0041e4000c101d2a */
.L_x_5503:
[----:B------:R-:W-:Y:S05]  /*4460*/  BSYNC B1 ;  /* 0x0000000000017941 */ /* 0x000fea0003800000 */
.L_x_5502:
        /* <DEDUP_REMOVED lines=11> */
[----:B------:R-:W-:Y:S02]  /*4520*/  LOP3.LUT R13, R41, 0xff, RZ, 0xc0, !PT ;  /* 0x000000ff290d7812 */ /* 0x000fe400078ec0ff */
[--C-:B------:R-:W-:Y:S02]  /*4530*/  SHF.R.U32.HI R40, RZ, 0x18, R41.reuse ;  /* 0x00000018ff287819 */ /* 0x100fe40000011629 */
[----:B------:R-:W-:Y:S02]  /*4540*/  SHF.R.U32.HI R15, RZ, 0x8, R41 ;  /* 0x00000008ff0f7819 */ /* 0x000fe40000011629 */
[----:B------:R-:W-:Y:S02]  /*4550*/  LOP3.LUT R12, R39, 0xff, RZ, 0xc0, !PT ;  /* 0x000000ff270c7812 */ /* 0x000fe400078ec0ff */
[----:B------:R-:W-:Y:S01]  /*4560*/  SHF.R.U32.HI R43, RZ, 0x18, R39 ;  /* 0x00000018ff2b7819 */ /* 0x000fe20000011627 */
[----:B------:R-:W-:Y:S01]  /*4570*/  IMAD.SHL.U32 R15, R15, 0x100, RZ ;  /* 0x000001000f0f7824 */ /* 0x000fe200078e00ff */
[----:B------:R-:W-:Y:S01]  /*4580*/  PRMT R40, R40, 0x654, R13 ;  /* 0x0000065428287816 */ /* 0x000fe2000000000d */
[----:B------:R-:W-:Y:S01]  /*4590*/  IMAD.SHL.U32 R13, R42, 0x100, RZ ;  /* 0x000001002a0d7824 */ /* 0x000fe200078e00ff */
[----:B------:R-:W-:-:S02]  /*45a0*/  SHF.R.U32.HI R44, RZ, 0x10, R39 ;  /* 0x00000010ff2c7819 */ /* 0x000fc40000011627 */
[----:B------:R-:W-:Y:S02]  /*45b0*/  SHF.R.U32.HI R39, RZ, 0x10, R41 ;  /* 0x00000010ff277819 */ /* 0x000fe40000011629 */
[----:B------:R-:W-:Y:S01]  /*45c0*/  PRMT R38, R43, 0x654, R12 ;  /* 0x000006542b267816 */ /* 0x000fe2000000000c */
[----:B--2---:R-:W-:Y:S01]  /*45d0*/  IMAD.MOV.U32 R12, RZ, RZ, R4 ;  /* 0x000000ffff0c7224 */ /* 0x004fe200078e0004 */
[----:B------:R-:W-:Y:S01]  /*45e0*/  LOP3.LUT R40, R40, 0xff00, R15, 0xf8, !PT ;  /* 0x0000ff0028287812 */ /* 0x000fe200078ef80f */
[----:B------:R-:W-:Y:S01]  /*45f0*/  IMAD.U32 R39, R39, 0x10000, RZ ;  /* 0x0001000027277824 */ /* 0x000fe200078e00ff */
[----:B------:R-:W-:Y:S01]  /*4600*/  LOP3.LUT R38, R38, 0xff00, R13, 0xf8, !PT ;  /* 0x0000ff0026267812 */ /* 0x000fe200078ef80d */
[----:B------:R-:W-:Y:S01]  /*4610*/  IMAD.U32 R13, R44, 0x10000, RZ ;  /* 0x000100002c0d7824 */ /* 0x000fe200078e00ff */
[----:B------:R-:W-:Y:S02]  /*4620*/  F2FP.F16.E4M3.UNPACK_B R15, R106.H1 ;  /* 0x0000006aff0f723e */ /* 0x000fe400030006ff */
[----:B------:R-:W-:-:S02]  /*4630*/  F2FP.F16.E4M3.UNPACK_B R4, R5 ;  /* 0x00000005ff04723e */ /* 0x000fc400020006ff */
        /* <DEDUP_REMOVED lines=14> */
[----:B------:R-:W-:Y:S01]  /*4720*/  FFMA.FTZ R5, R13, R40, R42 ;  /* 0x000000280d057223 */ /* 0x000fe2000001002a */
[----:B------:R-:W-:Y:S02]  /*4730*/  HADD2.F32 R39, -RZ, R39.H1_H1 ;  /* 0x30000027ff277230 */ /* 0x000fe40000004100 */
[-C--:B------:R-:W-:Y:S01]  /*4740*/  FMUL.FTZ R46, R38, R43.reuse ;  /* 0x0000002b262e7220 */ /* 0x080fe20000410000 */
[----:B------:R-:W-:Y:S01]  /*4750*/  F2FP.F16.E4M3.UNPACK_B R13, R12.H1 ;  /* 0x0000000cff0d723e */ /* 0x000fe200030006ff */
[C---:B------:R-:W-:Y:S01]  /*4760*/  FMUL.FTZ R43, R15.reuse, R43 ;  /* 0x0000002b0f2b7220 */ /* 0x040fe20000410000 */
[----:B------:R-:W-:Y:S01]  /*4770*/  FFMA.FTZ R4, R4, R40, -R45 ;  /* 0x0000002804047223 */ /* 0x000fe2000001082d */
[-C--:B------:R-:W-:Y:S01]  /*4780*/  FFMA.FTZ R47, R15, R39.reuse, -R46 ;  /* 0x000000270f2f7223 */ /* 0x080fe2000001082e */
[----:B------:R-:W-:Y:S01]  /*4790*/  F2FP.F16.E4M3.UNPACK_B R12, R12 ;  /* 0x0000000cff0c723e */ /* 0x000fe200020006ff */
[----:B------:R-:W-:Y:S01]  /*47a0*/  FFMA.FTZ R92, R38, R39, R43 ;  /* 0x00000027265c7223 */ /* 0x000fe2000001002b */
[----:B------:R-:W-:Y:S01]  /*47b0*/  F2FP.F16.E4M3.UNPACK_B R105, R105 ;  /* 0x00000069ff69723e */ /* 0x000fe200020006ff */
[----:B------:R-:W-:-:S02]  /*47c0*/  HADD2.F32 R40, -RZ, R106.H1_H1 ;  /* 0x3000006aff287230 */ /* 0x000fc40000004100 */
[--C-:B------:R-:W-:Y:S02]  /*47d0*/  HADD2.F32 R15, -RZ, R13.reuse.H0_H0 ;  /* 0x2000000dff0f7230 */ /* 0x100fe40000004100 */
[----:B------:R-:W-:Y:S02]  /*47e0*/  HADD2.F32 R38, -RZ, R13.H1_H1 ;  /* 0x3000000dff267230 */ /* 0x000fe40000004100 */
[----:B------:R-:W-:Y:S02]  /*47f0*/  HADD2.F32 R13, -RZ, R12.H0_H0 ;  /* 0x2000000cff0d7230 */ /* 0x000fe40000004100 */
[-C--:B------:R-:W-:Y:S01]  /*4800*/  FMUL.FTZ R45, R15, R40.reuse ;  /* 0x000000280f2d7220 */ /* 0x080fe20000410000 */
[----:B------:R-:W-:Y:S02]  /*4810*/  HADD2.F32 R39, -RZ, R105.H1_H1 ;  /* 0x30000069ff277230 */ /* 0x000fe40000004100 */
[----:B------:R-:W-:Y:S01]  /*4820*/  FMUL.FTZ R42, R38, R40 ;  /* 0x00000028262a7220 */ /* 0x000fe20000410000 */
[----:B------:R-:W-:-:S02]  /*4830*/  HADD2.F32 R106, -RZ, R106.H0_H0 ;  /* 0x2000006aff6a7230 */ /* 0x000fc40000004100 */
[----:B------:R-:W-:Y:S02]  /*4840*/  HADD2.F32 R12, -RZ, R12.H1_H1 ;  /* 0x3000000cff0c7230 */ /* 0x000fe40000004100 */
[-C--:B------:R-:W-:Y:S01]  /*4850*/  FFMA.FTZ R42, R15, R39.reuse, -R42 ;  /* 0x000000270f2a7223 */ /* 0x080fe2000001082a */
[----:B------:R-:W-:Y:S02]  /*4860*/  HADD2.F32 R105, -RZ, R105.H0_H0 ;  /* 0x20000069ff697230 */ /* 0x000fe40000004100 */
[----:B------:R-:W-:Y:S01]  /*4870*/  FFMA.FTZ R45, R38, R39, R45 ;  /* 0x00000027262d7223 */ /* 0x000fe2000001002d */
[-C--:B------:R-:W-:Y:S01]  /*4880*/  FMUL.FTZ R43, R13, R106.reuse ;  /* 0x0000006a0d2b7220 */ /* 0x080fe20000410000 */
[C---:B------:R-:W-:Y:S01]  /*4890*/  FMUL.FTZ R40, R12.reuse, R106 ;  /* 0x0000006a0c287220 */ /* 0x040fe20000410000 */
[----:B------:R-:W-:Y:S02]  /*48a0*/  F2FP.F16.E4M3.UNPACK_B R39, R41.H1 ;  /* 0x00000029ff27723e */ /* 0x000fe400030006ff */
[----:B---3--:R-:W-:Y:S01]  /*48b0*/  F2FP.SATFINITE.E4M3.F32.PACK_AB_MERGE_C R97, R45, R42, RZ ;  /* 0x0000002a2d61723e */ /* 0x008fe200048070ff */
[----:B------:R-:W-:Y:S01]  /*48c0*/  FFMA.FTZ R46, R13, R105, -R40 ;  /* 0x000000690d2e7223 */ /* 0x000fe20000010828 */
[----:B------:R-:W-:Y:S01]  /*48d0*/  F2FP.F16.E4M3.UNPACK_B R13, R7.H1 ;  /* 0x00000007ff0d723e */ /* 0x000fe200030006ff */
[----:B------:R-:W-:Y:S01]  /*48e0*/  FFMA.FTZ R105, R12, R105, R43 ;  /* 0x000000690c697223 */ /* 0x000fe2000001002b */
[----:B------:R-:W-:Y:S01]  /*48f0*/  F2FP.F16.E4M3.UNPACK_B R42, R44.H1 ;  /* 0x0000002cff2a723e */ /* 0x000fe200030006ff */
[----:B------:R-:W-:Y:S01]  /*4900*/  HADD2.F32 R40, -RZ, R39.H1_H1 ;  /* 0x30000027ff287230 */ /* 0x000fe20000004100 */
[----:B------:R-:W-:Y:S01]  /*4910*/  F2FP.F16.E4M3.UNPACK_B R12, R6.H1 ;  /* 0x00000006ff0c723e */ /* 0x000fe200030006ff */
[--C-:B------:R-:W-:Y:S01]  /*4920*/  HADD2.F32 R38, -RZ, R13.reuse.H1_H1 ;  /* 0x3000000dff267230 */ /* 0x100fe20000004100 */
[----:B------:R-:W-:Y:S01]  /*4930*/  F2FP.F16.E4M3.UNPACK_B R44, R44 ;  /* 0x0000002cff2c723e */ /* 0x000fe200020006ff */
[----:B------:R-:W-:Y:S01]  /*4940*/  HADD2.F32 R45, -RZ, R42.H1_H1 ;  /* 0x3000002aff2d7230 */ /* 0x000fe20000004100 */
[----:B------:R-:W-:Y:S01]  /*4950*/  F2FP.SATFINITE.E4M3.F32.PACK_AB_MERGE_C R106, R92, R47, RZ ;  /* 0x0000002f5c6a723e */ /* 0x000fe200048070ff */
[----:B------:R-:W-:Y:S01]  /*4960*/  HADD2.F32 R15, -RZ, R13.H0_H0 ;  /* 0x2000000dff0f7230 */ /* 0x000fe20000004100 */
        /* <DEDUP_REMOVED lines=25> */
[----:B------:R-:W-:Y:S01]  /*4b00*/  HADD2.F32 R39, -RZ, R39.H0_H0 ;  /* 0x20000027ff277230 */ /* 0x000fe20000004100 */
[----:B------:R-:W-:Y:S01]  /*4b10*/  F2FP.SATFINITE.E4M3.F32.PACK_AB_MERGE_C R40, R40, R47, RZ ;  /* 0x0000002f2828723e */ /* 0x000fe200048070ff */
        /* <DEDUP_REMOVED lines=9> */
[----:B------:R-:W-:-:S07]  /*4bb0*/  F2FP.SATFINITE.E4M3.F32.PACK_AB_MERGE_C R6, R15, R38, R45 ;  /* 0x000000260f06723e */ /* 0x000fce000480702d */
.L_x_5509:
[----:B------:R-:W-:Y:S05]  /*4bc0*/  BSYNC B2 ;  /* 0x0000000000027941 */ /* 0x000fea0003800000 */
.L_x_5508:
[----:B--2---:R0:W-:Y:S02]  /*4bd0*/  ST.E.128 desc[UR42][R10.64], R4 ;  /* 0x000000040a007985 */ /* 0x0041e4000c101d2a */
.L_x_5507:
[----:B------:R-:W-:Y:S05]  /*4be0*/  BSYNC B1 ;  /* 0x0000000000017941 */ /* 0x000fea0003800000 */
.L_x_5506:
[----:B------:R-:W-:Y:S01]  /*4bf0*/  LOP3.LUT P3, RZ, R58, 0x8, RZ, 0xc0, !PT ;  /* 0x000000083aff7812 */ /* 0x000fe2000786c0ff */
[----:B------:R-:W-:-:S12]  /*4c00*/  BSSY B1, `(.L_x_5510) ;  /* 0x0000075000017945 */ /* 0x000fd80003800000 */
[----:B------:R-:W-:Y:S05]  /*4c10*/  @!P3 BRA `(.L_x_5511) ;  /* 0x0000000400ccb947 */ /* 0x000fea0003800000 */
[----:B0-----:R0:W0:Y:S01]  /*4c20*/  LDS.128 R4, [R85+0x20400] ;  /* 0x0204000055047984 */ /* 0x0010220000000c00 */
[----:B----4-:R-:W-:Y:S01]  /*4c30*/  IADD3 R10, P3, R207, R14, RZ ;  /* 0x0000000ecf0a7210 */ /* 0x010fe20007f7e0ff */
        /* <DEDUP_REMOVED lines=13> */
[----:B------:R-:W-:-:S02]  /*4d10*/  SHF.R.U32.HI R38, RZ, 0x10, R35 ;  /* 0x00000010ff267819 */ /* 0x000fc40000011623 */
[----:B------:R-:W-:Y:S02]  /*4d20*/  SHF.R.U32.HI R35, RZ, 0x10, R37 ;  /* 0x00000010ff237819 */ /* 0x000fe40000011625 */
[----:B------:R-:W-:Y:S01]  /*4d30*/  PRMT R13, R13, 0x654, R12 ;  /* 0x000006540d0d7816 */ /* 0x000fe2000000000c */
[----:B0-----:R-:W-:Y:S01]  /*4d40*/  IMAD.MOV.U32 R12, RZ, RZ, R4 ;  /* 0x000000ffff0c7224 */ /* 0x001fe200078e0004 */
        /* <DEDUP_REMOVED lines=44> */
[-C--:B------:R-:W-:Y:S01]  /*5010*/  FMUL.FTZ R39, R13, R104.reuse ;  /* 0x000000680d277220 */ /* 0x080fe20000410000 */
[C---:B------:R-:W-:Y:S01]  /*5020*/  FMUL.FTZ R36, R12.reuse, R104 ;  /* 0x000000680c247220 */ /* 0x040fe20000410000 */
[----:B------:R-:W-:Y:S02]  /*5030*/  F2FP.F16.E4M3.UNPACK_B R35, R37.H1 ;  /* 0x00000025ff23723e */ /* 0x000fe400030006ff */
[----:B------:R-:W-:Y:S01]  /*5040*/  F2FP.SATFINITE.E4M3.F32.PACK_AB_MERGE_C R46, R41, R38, RZ ;  /* 0x00000026292e723e */ /* 0x000fe200048070ff */
        /* <DEDUP_REMOVED lines=9> */
[----:B------:R-:W-:Y:S01]  /*50e0*/  F2FP.F16.E4M3.UNPACK_B R37, R37 ;  /* 0x00000025ff25723e */ /* 0x000fe200020006ff */
        /* <DEDUP_REMOVED lines=11> */
[----:B------:R-:W-:Y:S01]  /*51a0*/  FMUL.FTZ R44, R12, R39 ;  /* 0x000000270c2c7220 */ /* 0x000fe20000410000 */
[----:B------:R-:W-:-:S02]  /*51b0*/  HADD2.F32 R38, -RZ, R38.H0_H0 ;  /* 0x20000026ff267230 */ /* 0x000fc40000004100 */
[-C--:B------:R-:W-:Y:S01]  /*51c0*/  FFMA.FTZ R41, R12, R15.reuse, -R41 ;  /* 0x0000000f0c297223 */ /* 0x080fe20000010829 */
[--C-:B------:R-:W-:Y:S02]  /*51d0*/  HADD2.F32 R12, -RZ, R7.reuse.H0_H0 ;  /* 0x20000007ff0c7230 */ /* 0x100fe40000004100 */
[----:B------:R-:W-:Y:S01]  /*51e0*/  FFMA.FTZ R44, R13, R15, R44 ;  /* 0x0000000f0d2c7223 */ /* 0x000fe2000001002c */
[----:B------:R-:W-:Y:S02]  /*51f0*/  HADD2.F32 R13, -RZ, R7.H1_H1 ;  /* 0x30000007ff0d7230 */ /* 0x000fe40000004100 */
[----:B------:R-:W-:Y:S01]  /*5200*/  FFMA.FTZ R36, R34, R36, R45 ;  /* 0x0000002422247223 */ /* 0x000fe2000001002d */
[--C-:B------:R-:W-:Y:S01]  /*5210*/  HADD2.F32 R7, -RZ, R6.reuse.H0_H0 ;  /* 0x20000006ff077230 */ /* 0x100fe20000004100 */
[----:B------:R-:W-:Y:S01]  /*5220*/  F2FP.SATFINITE.E4M3.F32.PACK_AB_MERGE_C R4, R103, R42, R46 ;  /* 0x0000002a6704723e */ /* 0x000fe2000480702e */
        /* <DEDUP_REMOVED lines=13> */
[----:B------:R-:W-:-:S04]  /*5300*/  F2FP.SATFINITE.E4M3.F32.PACK_AB_MERGE_C R36, R36, R43, RZ ;  /* 0x0000002b2424723e */ /* 0x000fc800048070ff */
[----:B------:R-:W-:Y:S02]  /*5310*/  F2FP.SATFINITE.E4M3.F32.PACK_AB_MERGE_C R6, R15, R34, R41 ;  /* 0x000000220f06723e */ /* 0x000fe40004807029 */
[----:B------:R-:W-:-:S07]  /*5320*/  F2FP.SATFINITE.E4M3.F32.PACK_AB_MERGE_C R7, R38, R39, R36 ;  /* 0x000000272607723e */ /* 0x000fce0004807024 */
.L_x_5513:
[----:B------:R-:W-:Y:S05]  /*5330*/  BSYNC B2 ;  /* 0x0000000000027941 */ /* 0x000fea0003800000 */
.L_x_5512:
[----:B0-----:R0:W-:Y:S02]  /*5340*/  ST.E.128 desc[UR42][R10.64], R4 ;  /* 0x000000040a007985 */ /* 0x0011e4000c101d2a */
.L_x_5511:
[----:B------:R-:W-:Y:S05]  /*5350*/  BSYNC B1 ;  /* 0x0000000000017941 */ /* 0x000fea0003800000 */
.L_x_5510:
        /* <DEDUP_REMOVED lines=116> */
.L_x_5517:
[----:B------:R-:W-:Y:S05]  /*5aa0*/  BSYNC B2 ;  /* 0x0000000000027941 */ /* 0x000fea0003800000 */
.L_x_5516:
[----:B0-----:R0:W-:Y:S02]  /*5ab0*/  ST.E.128 desc[UR42][R10.64], R4 ;  /* 0x000000040a007985 */ /* 0x0011e4000c101d2a */
.L_x_5515:
[----:B------:R-:W-:Y:S05]  /*5ac0*/  BSYNC B1 ;  /* 0x0000000000017941 */ /* 0x000fea0003800000 */
.L_x_5514:
[----:B------:R-:W-:-:S13]  /*5ad0*/  LOP3.LUT P3, RZ, R58, 0x20, RZ, 0xc0, !PT ;  /* 0x000000203aff7812 */ /* 0x000fda000786c0ff */
        /* <DEDUP_REMOVED lines=8> */
[----:B------:R-:W-:Y:S02]  /*5b60*/  SHF.R.U32.HI R14, RZ, 0x8, R29 ;  /* 0x00000008ff0e7819 */ /* 0x000fe4000001161d */
[----:B------:R-:W-:Y:S01]  /*5b70*/  SHF.R.U32.HI R31, RZ, 0x18, R9 ;  /* 0x00000018ff1f7819 */ /* 0x000fe20000011609 */
[----:B------:R-:W-:Y:S01]  /*5b80*/  IMAD.SHL.U32 R12, R12, 0x100, RZ ;  /* 0x000001000c0c7824 */ /* 0x000fe200078e00ff */
[----:B------:R-:W-:Y:S01]  /*5b90*/  LOP3.LUT R8, R9, 0xff, RZ, 0xc0, !PT ;  /* 0x000000ff09087812 */ /* 0x000fe200078ec0ff */
[----:B------:R-:W-:Y:S01]  /*5ba0*/  IMAD.SHL.U32 R14, R14, 0x100, RZ ;  /* 0x000001000e0e7824 */ /* 0x000fe200078e00ff */
[----:B------:R-:W-:Y:S02]  /*5bb0*/  SHF.R.U32.HI R28, RZ, 0x10, R29 ;  /* 0x00000010ff1c7819 */ /* 0x000fe4000001161d */
[----:B------:R-:W-:-:S02]  /*5bc0*/  SHF.R.U32.HI R15, RZ, 0x10, R9 ;  /* 0x00000010ff0f7819 */ /* 0x000fc40000011609 */
[----:B------:R-:W-:Y:S01]  /*5bd0*/  LOP3.LUT R13, R29, 0xff0000ff, RZ, 0xc0, !PT ;  /* 0xff0000ff1d0d7812 */ /* 0x000fe200078ec0ff */
[----:B------:R-:W-:Y:S01]  /*5be0*/  IMAD.U32 R28, R28, 0x10000, RZ ;  /* 0x000100001c1c7824 */ /* 0x000fe200078e00ff */
[----:B------:R-:W-:Y:S01]  /*5bf0*/  PRMT R9, R31, 0x654, R8 ;  /* 0x000006541f097816 */ /* 0x000fe20000000008 */
[----:B0-----:R-:W-:Y:S01]  /*5c00*/  IMAD.MOV.U32 R8, RZ, RZ, R4 ;  /* 0x000000ffff087224 */ /* 0x001fe200078e0004 */
[----:B------:R-:W-:Y:S02]  /*5c10*/  LOP3.LUT R13, R13, 0xff00, R14, 0xf8, !PT ;  /* 0x0000ff000d0d7812 */ /* 0x000fe400078ef80e */
[----:B------:R-:W-:Y:S01]  /*5c20*/  LOP3.LUT R9, R9, 0xff00, R12, 0xf8, !PT ;  /* 0x0000ff0009097812 */ /* 0x000fe200078ef80c */
[----:B------:R-:W-:Y:S01]  /*5c30*/  IMAD.U32 R12, R15, 0x10000, RZ ;  /* 0x000100000f0c7824 */ /* 0x000fe200078e00ff */
[----:B------:R-:W-:Y:S02]  /*5c40*/  F2FP.F16.E4M3.UNPACK_B R4, R5 ;  /* 0x00000005ff04723e */ /* 0x000fe400020006ff */
[----:B------:R-:W-:-:S02]  /*5c50*/  F2FP.F16.E4M3.UNPACK_B R14, R100.H1 ;  /* 0x00000064ff0e723e */ /* 0x000fc400030006ff */
[----:B------:R-:W-:Y:S02]  /*5c60*/  F2FP.F16.E4M3.UNPACK_B R5, R5.H1 ;  /* 0x00000005ff05723e */ /* 0x000fe400030006ff */
[----:B------:R-:W-:Y:S01]  /*5c70*/  LOP3.LUT R30, R13, 0xff0000, R28, 0xf8, !PT ;  /* 0x00ff00000d1e7812 */ /* 0x000fe200078ef81c */
[--C-:B------:R-:W-:Y:S01]  /*5c80*/  HADD2.F32 R29, -RZ, R14.reuse.H1_H1 ;  /* 0x3000000eff1d7230 */ /* 0x100fe20000004100 */
[----:B------:R-:W-:Y:S01]  /*5c90*/  F2FP.F16.E4M3.UNPACK_B R13, R98.H1 ;  /* 0x00000062ff0d723e */ /* 0x000fe200030006ff */
[----:B------:R-:W-:Y:S01]  /*5ca0*/  HADD2.F32 R28, -RZ, R14.H0_H0 ;  /* 0x2000000eff1c7230 */ /* 0x000fe20000004100 */
[----:B------:R-:W-:Y:S01]  /*5cb0*/  LOP3.LUT R15, R9, 0xff0000, R12, 0xf8, !PT ;  /* 0x00ff0000090f7812 */ /* 0x000fe200078ef80c */
[----:B------:R-:W-:Y:S01]  /*5cc0*/  HADD2.F32 R12, -RZ, R5.H1_H1 ;  /* 0x30000005ff0c7230 */ /* 0x000fe20000004100 */
[----:B------:R-:W-:Y:S01]  /*5cd0*/  F2FP.F16.E4M3.UNPACK_B R100, R100 ;  /* 0x00000064ff64723e */ /* 0x000fe200020006ff */
[----:B------:R-:W-:Y:S01]  /*5ce0*/  HADD2.F32 R14, -RZ, R13.H0_H0 ;  /* 0x2000000dff0e7230 */ /* 0x000fe20000004100 */
[----:B------:R-:W-:Y:S01]  /*5cf0*/  F2FP.F16.E4M3.UNPACK_B R98, R98 ;  /* 0x00000062ff62723e */ /* 0x000fe200020006ff */
[----:B------:R-:W-:-:S02]  /*5d00*/  HADD2.F32 R9, -RZ, R4.H1_H1 ;  /* 0x30000004ff097230 */ /* 0x000fc40000004100 */
[-C--:B------:R-:W-:Y:S01]  /*5d10*/  FMUL.FTZ R32, R12, R29.reuse ;  /* 0x0000001d0c207220 */ /* 0x080fe20000410000 */
[----:B------:R-:W-:Y:S02]  /*5d20*/  HADD2.F32 R5, -RZ, R5.H0_H0 ;  /* 0x20000005ff057230 */ /* 0x000fe40000004100 */
[----:B------:R-:W-:Y:S02]  /*5d30*/  HADD2.F32 R13, -RZ, R13.H1_H1 ;  /* 0x3000000dff0d7230 */ /* 0x000fe40000004100 */
[----:B------:R-:W-:Y:S01]  /*5d40*/  FMUL.FTZ R31, R9, R28 ;  /* 0x0000001c091f7220 */ /* 0x000fe20000410000 */
[----:B------:R-:W-:Y:S02]  /*5d50*/  HADD2.F32 R4, -RZ, R4.H0_H0 ;  /* 0x20000004ff047230 */ /* 0x000fe40000004100 */
[C---:B------:R-:W-:Y:S01]  /*5d60*/  FMUL.FTZ R29, R5.reuse, R29 ;  /* 0x0000001d051d7220 */ /* 0x040fe20000410000 */
[-C--:B------:R-:W-:Y:S01]  /*5d70*/  FFMA.FTZ R34, R5, R13.reuse, -R32 ;  /* 0x0000000d05227223 */ /* 0x080fe20000010820 */
[----:B------:R-:W-:Y:S01]  /*5d80*/  F2FP.F16.E4M3.UNPACK_B R5, R8.H1 ;  /* 0x00000008ff05723e */ /* 0x000fe200030006ff */
[C---:B------:R-:W-:Y:S01]  /*5d90*/  FMUL.FTZ R28, R4.reuse, R28 ;  /* 0x0000001c041c7220 */ /* 0x040fe20000410000 */
[----:B------:R-:W-:Y:S01]  /*5da0*/  FFMA.FTZ R4, R4, R14, -R31 ;  /* 0x0000000e04047223 */ /* 0x000fe2000001081f */
[----:B------:R-:W-:Y:S01]  /*5db0*/  FFMA.FTZ R37, R12, R13, R29 ;  /* 0x0000000d0c257223 */ /* 0x000fe2000001001d */
[----:B------:R-:W-:Y:S01]  /*5dc0*/  F2FP.F16.E4M3.UNPACK_B R8, R8 ;  /* 0x00000008ff08723e */ /* 0x000fe200020006ff */
[----:B------:R-:W-:Y:S01]  /*5dd0*/  FFMA.FTZ R35, R9, R14, R28 ;  /* 0x0000000e09237223 */ /* 0x000fe2000001001c */
[----:B------:R-:W-:-:S02]  /*5de0*/  HADD2.F32 R14, -RZ, R100.H1_H1 ;  /* 0x30000064ff0e7230 */ /* 0x000fc40000004100 */
[--C-:B------:R-:W-:Y:S01]  /*5df0*/  HADD2.F32 R9, -RZ, R5.reuse.H0_H0 ;  /* 0x20000005ff097230 */ /* 0x100fe20000004100 */
[----:B------:R-:W-:Y:S01]  /*5e00*/  F2FP.SATFINITE.E4M3.F32.PACK_AB_MERGE_C R39, R37, R34, RZ ;  /* 0x000000222527723e */ /* 0x000fe200048070ff */
[----:B------:R-:W-:Y:S02]  /*5e10*/  HADD2.F32 R12, -RZ, R5.H1_H1 ;  /* 0x30000005ff0c7230 */ /* 0x000fe40000004100 */
[----:B------:R-:W-:Y:S02]  /*5e20*/  HADD2.F32 R13, -RZ, R98.H1_H1 ;  /* 0x30000062ff0d7230 */ /* 0x000fe40000004100 */
[-C--:B------:R-:W-:Y:S01]  /*5e30*/  FMUL.FTZ R31, R9, R14.reuse ;  /* 0x0000000e091f7220 */ /* 0x080fe20000410000 */
[----:B------:R-:W-:Y:S02]  /*5e40*/  HADD2.F32 R100, -RZ, R100.H0_H0 ;  /* 0x20000064ff647230 */ /* 0x000fe40000004100 */
[----:B------:R-:W-:Y:S01]  /*5e50*/  FMUL.FTZ R28, R12, R14 ;  /* 0x0000000e0c1c7220 */ /* 0x000fe20000410000 */
[----:B------:R-:W-:-:S02]  /*5e60*/  HADD2.F32 R5, -RZ, R8.H0_H0 ;  /* 0x20000008ff057230 */ /* 0x000fc40000004100 */
[-C--:B------:R-:W-:Y:S01]  /*5e70*/  FFMA.FTZ R31, R12, R13.reuse, R31 ;  /* 0x0000000d0c1f7223 */ /* 0x080fe2000001001f */
[----:B------:R-:W-:Y:S02]  /*5e80*/  HADD2.F32 R8, -RZ, R8.H1_H1 ;  /* 0x30000008ff087230 */ /* 0x000fe40000004100 */
[----:B------:R-:W-:Y:S01]  /*5e90*/  FFMA.FTZ R28, R9, R13, -R28 ;  /* 0x0000000d091c7223 */ /* 0x000fe2000001081c */
[----:B------:R-:W-:Y:S02]  /*5ea0*/  HADD2.F32 R98, -RZ, R98.H0_H0 ;  /* 0x20000062ff627230 */ /* 0x000fe40000004100 */
[-C--:B------:R-:W-:Y:S01]  /*5eb0*/  FMUL.FTZ R29, R5, R100.reuse ;  /* 0x00000064051d7220 */ /* 0x080fe20000410000 */
[----:B------:R-:W-:Y:S01]  /*5ec0*/  F2FP.F16.E4M3.UNPACK_B R13, R15.H1 ;  /* 0x0000000fff0d723e */ /* 0x000fe200030006ff */
[C---:B------:R-:W-:Y:S01]  /*5ed0*/  FMUL.FTZ R14, R8.reuse, R100 ;  /* 0x00000064080e7220 */ /* 0x040fe20000410000 */
[----:B------:R-:W-:Y:S01]  /*5ee0*/  F2FP.SATFINITE.E4M3.F32.PACK_AB_MERGE_C R38, R31, R28, RZ ;  /* 0x0000001c1f26723e */ /* 0x000fe200048070ff */
[-C--:B------:R-:W-:Y:S01]  /*5ef0*/  FFMA.FTZ R33, R8, R98.reuse, R29 ;  /* 0x0000006208217223 */ /* 0x080fe2000001001d */
[----:B------:R-:W-:Y:S01]  /*5f00*/  F2FP.F16.E4M3.UNPACK_B R8, R7.H1 ;  /* 0x00000007ff08723e */ /* 0x000fe200030006ff */
[----:B------:R-:W-:Y:S01]  /*5f10*/  FFMA.FTZ R32, R5, R98, -R14 ;  /* 0x0000006205207223 */ /* 0x000fe2000001080e */
[----:B------:R-:W-:Y:S01]  /*5f20*/  F2FP.F16.E4M3.UNPACK_B R28, R30.H1 ;  /* 0x0000001eff1c723e */ /* 0x000fe200030006ff */
[----:B------:R-:W-:Y:S01]  /*5f30*/  HADD2.F32 R14, -RZ, R13.H1_H1 ;  /* 0x3000000dff0e7230 */ /* 0x000fe20000004100 */
[----:B------:R-:W-:Y:S01]  /*5f40*/  F2FP.F16.E4M3.UNPACK_B R5, R6.H1 ;  /* 0x00000006ff05723e */ /* 0x000fe200030006ff */
        /* <DEDUP_REMOVED lines=18> */
[----:B------:R-:W-:Y:S02]  /*6070*/  HADD2.F32 R30, -RZ, R30.H0_H0 ;  /* 0x2000001eff1e7230 */ /* 0x000fe40000004100 */
[----:B------:R-:W-:Y:S01]  /*6080*/  FFMA.FTZ R29, R8, R9, R29 ;  /* 0x00000009081d7223 */ /* 0x000fe2000001001d */
[--C-:B------:R-:W-:Y:S02]  /*6090*/  HADD2.F32 R8, -RZ, R7.reuse.H0_H0 ;  /* 0x20000007ff087230 */ /* 0x100fe40000004100 */
[----:B------:R-:W-:Y:S01]  /*60a0*/  FFMA.FTZ R37, R12, R14, R31 ;  /* 0x0000000e0c257223 */ /* 0x000fe2000001001f */
[----:B------:R-:W-:Y:S02]  /*60b0*/  HADD2.F32 R7, -RZ, R7.H1_H1 ;  /* 0x30000007ff077230 */ /* 0x000fe40000004100 */
[--C-:B------:R-:W-:Y:S01]  /*60c0*/  HADD2.F32 R5, -RZ, R6.reuse.H0_H0 ;  /* 0x20000006ff057230 */ /* 0x100fe20000004100 */
[----:B------:R-:W-:Y:S01]  /*60d0*/  F2FP.SATFINITE.E4M3.F32.PACK_AB_MERGE_C R29, R29, R34, RZ ;  /* 0x000000221d1d723e */ /* 0x000fe200048070ff */
[----:B------:R-:W-:-:S02]  /*60e0*/  HADD2.F32 R6, -RZ, R6.H1_H1 ;  /* 0x30000006ff067230 */ /* 0x000fc40000004100 */
        /* <DEDUP_REMOVED lines=15> */
.L_x_5519:
[----:B------:R-:W-:Y:S05]  /*61e0*/  BSYNC B1 ;  /* 0x0000000000017941 */ /* 0x000fea0003800000 */
.L_x_5518:
[----:B0-----:R0:W-:Y:S01]  /*61f0*/  ST.E.128 desc[UR42][R10.64], R4 ;  /* 0x000000040a007985 */ /* 0x0011e2000c101d2a */
[----:B------:R-:W-:Y:S05]  /*6200*/  BRA `(.L_x_5497) ;  /* 0x0000003800007947 */ /* 0x000fea0003800000 */
.L_x_5490:
        /* <DEDUP_REMOVED lines=42> */
.L_x_5521:
[----:B------:R-:W-:Y:S05]  /*64b0*/  BSYNC B1 ;  /* 0x0000000000017941 */ /* 0x000fea0003800000 */
.L_x_5520:
[----:B------:R-:W-:Y:S01]  /*64c0*/  UISETP.NE.AND UP0, UPT, UR40, 0x3, UPT ;  /* 0x000000032800788c */ /* 0x000fe2000bf05270 */
[----:B-----5:R-:W-:Y:S01]  /*64d0*/  IMAD.MOV.U32 R101, RZ, RZ, R6 ;  /* 0x000000ffff657224 */ /* 0x020fe200078e0006 */
[----:B------:R-:W-:Y:S01]  /*64e0*/  MOV R102, R4 ;  /* 0x0000000400667202 */ /* 0x000fe20000000f00 */
        /* <DEDUP_REMOVED lines=13> */
.L_x_5522:
[----:B------:R-:W-:Y:S01]  /*65c0*/  IMAD R82, R22, 0x8, R16 ;  /* 0x0000000816527824 */ /* 0x000fe200078e0210 */
[----:B------:R-:W-:Y:S01]  /*65d0*/  SHF.L.U32 R94, R209, 0x1f, RZ ;  /* 0x0000001fd15e7819 */ /* 0x000fe200000006ff */
[----:B------:R-:W-:Y:S03]  /*65e0*/  BSSY B1, `(.L_x_5523) ;  /* 0x0000003000017945 */ /* 0x000fe60003800000 */
[----:B------:R-:W1:Y:S02]  /*65f0*/  SYNCS.PHASECHK.TRANS64.TRYWAIT P4, [R82+URZ+0x2a890], R94 ;  /* 0x02a8905e520075a7 */ /* 0x000e64000808017f */
[----:B-1----:R-:W-:Y:S05]  /*6600*/  @!P4 BRA `(.L_x_5524) ;  /* 0x000002940000c947 */ /* 0x002fea0003800000 */
.L_x_5876:
[----:B------:R-:W-:Y:S05]  /*6610*/  BSYNC B1 ;  /* 0x0000000000017941 */ /* 0x000fea0003800000 */
.L_x_5523:
[----:B------:R-:W-:-:S03]  /*6620*/  UMOV UR4, 0xffffffff ;  /* 0xffffffff00047882 */ /* 0x000fc60000000000 */
[----:B------:R-:W-:Y:S05]  /*6630*/  BRA.DIV UR4, `(.L_x_5525) ;  /* 0x0000029604087947 */ /* 0x000fea000b800000 */
[----:B------:R2:W3:Y:S04]  /*6640*/  SHFL.IDX PT, R98, R99, RZ, 0x1e1f ;  /* 0x001e1fff63627589 */ /* 0x0004e800000e0000 */
[----:B------:R2:W4:Y:S02]  /*6650*/  SHFL.IDX PT, R100, R97, RZ, 0x1e1f ;  /* 0x001e1fff61647589 */ /* 0x00052400000e0000 */
.L_x_5880:
[----:B------:R-:W-:Y:S05]  /*6660*/  @P3 BRA `(.L_x_5497) ;  /* 0x0000003000e83947 */ /* 0x000fea0003800000 */
[----:B--2---:R-:W2:Y:S01]  /*6670*/  LDC R97, c[0x0][0x2f4] ;  /* 0x0000bd00ff617b82 */ /* 0x004ea20000000800 */
[----:B------:R-:W-:Y:S01]  /*6680*/  ISETP.NE.AND P3, PT, R55, RZ, PT ;  /* 0x000000ff3700720c */ /* 0x000fe20003f65270 */
[----:B------:R-:W-:Y:S01]  /*6690*/  BSSY B1, `(.L_x_5526) ;  /* 0x00000fd000017945 */ /* 0x000fe20003800000 */
[----:B--2---:R-:W-:-:S11]  /*66a0*/  IMAD.IADD R99, R97, 0x1, -R66 ;  /* 0x0000000161637824 */ /* 0x004fd600078e0a42 */
[----:B------:R-:W-:Y:S05]  /*66b0*/  @!P3 BRA `(.L_x_5527) ;  /* 0x0000000c00e8b947 */ /* 0x000fea0003800000 */
[----:B------:R-:W-:Y:S01]  /*66c0*/  SEL R8, R66, R99, !P0 ;  /* 0x0000006342087207 */ /* 0x000fe20004000000 */
[----:B------:R-:W-:Y:S01]  /*66d0*/  BSSY B2, `(.L_x_5528) ;  /* 0x00000f3000027945 */ /* 0x000fe20003800000 */
[C---:B----4-:R-:W-:Y:S02]  /*66e0*/  IADD3 R92, P3, R59.reuse, R100, RZ ;  /* 0x000000643b5c7210 */ /* 0x050fe40007f7e0ff */
[----:B------:R-:W-:Y:S02]  /*66f0*/  SHF.R.S32.HI R9, RZ, 0x1f, R8 ;  /* 0x0000001fff097819 */ /* 0x000fe40000011408 */
[----:B---3--:R-:W-:Y:S02]  /*6700*/  LEA.HI.X.SX32 R93, R59, R98, 0x1, P3 ;  /* 0x000000623b5d7211 */ /* 0x008fe400018f0eff */
[----:B------:R-:W-:Y:S02]  /*6710*/  LEA.HI R9, R9, R8, RZ, 0x5 ;  /* 0x0000000809097211 */ /* 0x000fe400078f28ff */
[----:B------:R-:W-:-:S02]  /*6720*/  ISETP.GE.AND P3, PT, R18, R96, PT ;  /* 0x000000601200720c */ /* 0x000fc40003f66270 */
[----:B------:R-:W-:-:S04]  /*6730*/  SHF.R.S32.HI R8, RZ, 0x5, R9 ;  /* 0x00000005ff087819 */ /* 0x000fc80000011409 */
        /* <DEDUP_REMOVED lines=8> */
[----:B0-----:R-:W-:Y:S01]  /*67c0*/  IADD3 R11, R8, R9, R216 ;  /* 0x00000009080b7210 */ /* 0x001fe20007ffe0d8 */
[----:B------:R-:W-:-:S04]  /*67d0*/  IMAD R9, R22, 0x6000, R74 ;  /* 0x0000600016097824 */ /* 0x000fc800078e024a */
[----:B------:R-:W-:Y:S02]  /*67e0*/  IMAD R11, R22, 0x6000, R11 ;  /* 0x00006000160b7824 */ /* 0x000fe400078e020b */
[C---:B------:R-:W-:Y:S02]  /*67f0*/  IMAD.IADD R9, R16.reuse, 0x1, R9 ;  /* 0x0000000110097824 */ /* 0x040fe400078e0209 */
[----:B------:R-:W-:-:S04]  /*6800*/  IMAD.IADD R12, R16, 0x1, R11 ;  /* 0x00000001100c7824 */ /* 0x000fc800078e020b */
[----:B------:R-:W0:Y:S04]  /*6810*/  LDS.128 R8, [R9+0x1e400] ;  /* 0x01e4000009087984 */ /* 0x000e280000000c00 */
[----:B------:R-:W2:Y:S01]  /*6820*/  LDS.128 R12, [R12+0x1e400] ;  /* 0x01e400000c0c7984 */ /* 0x000ea20000000c00 */
[----:B------:R-:W-:Y:S05]  /*6830*/  @P3 BRA `(.L_x_5529) ;  /* 0x0000000c00703947 */ /* 0x000fea0003800000 */
[--C-:B------:R-:W-:Y:S01]  /*6840*/  SHF.R.U32.HI R124, RZ, 0x8, R33.reuse ;  /* 0x00000008ff7c7819 */ /* 0x100fe20000011621 */
[----:B0-----:R-:W-:Y:S01]  /*6850*/  IMAD.MOV.U32 R44, RZ, RZ, R8 ;  /* 0x000000ffff2c7224 */ /* 0x001fe200078e0008 */
[----:B------:R-:W-:Y:S01]  /*6860*/  LOP3.LUT R114, R33, 0xff, RZ, 0xc0, !PT ;  /* 0x000000ff21727812 */ /* 0x000fe200078ec0ff */
[----:B--2---:R-:W-:Y:S01]  /*6870*/  IMAD.MOV.U32 R34, RZ, RZ, R14 ;  /* 0x000000ffff227224 */ /* 0x004fe200078e000e */
[----:B------:R-:W-:Y:S01]  /*6880*/  SHF.R.U32.HI R125, RZ, 0x18, R33 ;  /* 0x00000018ff7d7819 */ /* 0x000fe20000011621 */
[----:B------:R-:W-:Y:S01]  /*6890*/  IMAD.SHL.U32 R8, R124, 0x100, RZ ;  /* 0x000001007c087824 */ /* 0x000fe200078e00ff */
[--C-:B------:R-:W-:Y:S02]  /*68a0*/  SHF.R.U32.HI R46, RZ, 0x10, R35.reuse ;  /* 0x00000010ff2e7819 */ /* 0x100fe40000011623 */
[----:B------:R-:W-:Y:S02]  /*68b0*/  SHF.R.U32.HI R123, RZ, 0x8, R35 ;  /* 0x00000008ff7b7819 */ /* 0x000fe40000011623 */
[----:B------:R-:W-:-:S02]  /*68c0*/  LOP3.LUT R115, R35, 0xff, RZ, 0xc0, !PT ;  /* 0x000000ff23737812 */ /* 0x000fc400078ec0ff */
[----:B------:R-:W-:Y:S02]  /*68d0*/  SHF.R.U32.HI R122, RZ, 0x18, R35 ;  /* 0x00000018ff7a7819 */ /* 0x000fe40000011623 */
[--C-:B------:R-:W-:Y:S02]  /*68e0*/  SHF.R.U32.HI R35, RZ, 0x10, R47.reuse ;  /* 0x00000010ff237819 */ /* 0x100fe4000001162f */
[--C-:B------:R-:W-:Y:S02]  /*68f0*/  SHF.R.U32.HI R120, RZ, 0x8, R47.reuse ;  /* 0x00000008ff787819 */ /* 0x100fe4000001162f */
[----:B------:R-:W-:Y:S01]  /*6900*/  LOP3.LUT R118, R47, 0xff, RZ, 0xc0, !PT ;  /* 0x000000ff2f767812 */ /* 0x000fe200078ec0ff */
[----:B------:R-:W-:Y:S01]  /*6910*/  IMAD.U32 R35, R35, 0x10000, RZ ;  /* 0x0001000023237824 */ /* 0x000fe200078e00ff */
[----:B------:R-:W-:Y:S01]  /*6920*/  SHF.R.U32.HI R119, RZ, 0x18, R47 ;  /* 0x00000018ff777819 */ /* 0x000fe2000001162f */
[----:B------:R-:W-:Y:S01]  /*6930*/  IMAD.SHL.U32 R14, R120, 0x100, RZ ;  /* 0x00000100780e7824 */ /* 0x000fe200078e00ff */
[----:B------:R-:W-:-:S02]  /*6940*/  PRMT R47, R125, 0x654, R114 ;  /* 0x000006547d2f7816 */ /* 0x000fc40000000072 */
[----:B------:R-:W-:Y:S01]  /*6950*/  SHF.R.U32.HI R126, RZ, 0x10, R33 ;  /* 0x00000010ff7e7819 */ /* 0x000fe20000011621 */
[----:B------:R-:W-:Y:S01]  /*6960*/  IMAD.MOV.U32 R33, RZ, RZ, R10 ;  /* 0x000000ffff217224 */ /* 0x000fe200078e000a */
[----:B------:R-:W-:Y:S01]  /*6970*/  LOP3.LUT R47, R47, 0xff00, R8, 0xf8, !PT ;  /* 0x0000ff002f2f7812 */ /* 0x000fe200078ef808 */
[----:B------:R-:W-:Y:S01]  /*6980*/  IMAD.SHL.U32 R8, R123, 0x100, RZ ;  /* 0x000001007b087824 */ /* 0x000fe200078e00ff */
[--C-:B------:R-:W-:Y:S02]  /*6990*/  SHF.R.U32.HI R32, RZ, 0x10, R45.reuse ;  /* 0x00000010ff207819 */ /* 0x100fe4000001162d */
[--C-:B------:R-:W-:Y:S02]  /*69a0*/  SHF.R.U32.HI R121, RZ, 0x8, R45.reuse ;  /* 0x00000008ff797819 */ /* 0x100fe4000001162d */
[----:B------:R-:W-:Y:S02]  /*69b0*/  LOP3.LUT R116, R45, 0xff, RZ, 0xc0, !PT ;  /* 0x000000ff2d747812 */ /* 0x000fe400078ec0ff */
[----:B------:R-:W-:Y:S01]  /*69c0*/  SHF.R.U32.HI R117, RZ, 0x18, R45 ;  /* 0x00000018ff757819 */ /* 0x000fe2000001162d */
[----:B------:R-:W-:Y:S01]  /*69d0*/  IMAD.MOV.U32 R45, RZ, RZ, R12 ;  /* 0x000000ffff2d7224 */ /* 0x000fe200078e000c */
[----:B------:R-:W-:Y:S01]  /*69e0*/  PRMT R115, R122, 0x654, R115 ;  /* 0x000006547a737816 */ /* 0x000fe20000000073 */
[----:B------:R-:W-:Y:S01]  /*69f0*/  IMAD.SHL.U32 R10, R121, 0x100, RZ ;  /* 0x00000100790a7824 */ /* 0x000fe200078e00ff */
[----:B------:R-:W-:Y:S01]  /*6a00*/  PRMT R119, R119, 0x654, R118 ;  /* 0x0000065477777816 */ /* 0x000fe20000000076 */
[----:B------:R-:W-:Y:S01]  /*6a10*/  IMAD.U32 R12, R126, 0x10000, RZ ;  /* 0x000100007e0c7824 */ /* 0x000fe200078e00ff */
[----:B------:R-:W-:Y:S01]  /*6a20*/  LOP3.LUT R115, R115, 0xff00, R8, 0xf8, !PT ;  /* 0x0000ff0073737812 */ /* 0x000fe200078ef808 */
[----:B------:R-:W-:Y:S01]  /*6a30*/  IMAD.U32 R8, R46, 0x10000, RZ ;  /* 0x000100002e087824 */ /* 0x000fe200078e00ff */
[----:B------:R-:W-:Y:S01]  /*6a40*/  LOP3.LUT R120, R119, 0xff00, R14, 0xf8, !PT ;  /* 0x0000ff0077787812 */ /* 0x000fe200078ef80e */
[----:B------:R-:W-:Y:S01]  /*6a50*/  IMAD.U32 R14, R32, 0x10000, RZ ;  /* 0x00010000200e7824 */ /* 0x000fe200078e00ff */
[----:B------:R-:W-:-:S02]  /*6a60*/  PRMT R117, R117, 0x654, R116 ;  /* 0x0000065475757816 */ /* 0x000fc40000000074 */
[----:B------:R-:W-:Y:S02]  /*6a70*/  F2FP.F16.E4M3.UNPACK_B R119, R113.H1 ;  /* 0x00000071ff77723e */ /* 0x000fe400030006ff */
[----:B------:R-:W-:Y:S02]  /*6a80*/  F2FP.F16.E4M3.UNPACK_B R114, R45.H1 ;  /* 0x0000002dff72723e */ /* 0x000fe400030006ff */
[----:B------:R-:W-:Y:S02]  /*6a90*/  F2FP.F16.E4M3.UNPACK_B R46, R44.H1 ;  /* 0x0000002cff2e723e */ /* 0x000fe400030006ff */
[----:B------:R-:W-:Y:S01]  /*6aa0*/  LOP3.LUT R117, R117, 0xff00, R10, 0xf8, !PT ;  /* 0x0000ff0075757812 */ /* 0x000fe200078ef80a */
[----:B------:R-:W-:Y:S01]  /*6ab0*/  HADD2.F32 R10, -RZ, R119.H0_H0 ;  /* 0x20000077ff0a7230 */ /* 0x000fe20000004100 */
[----:B------:R-:W-:Y:S01]  /*6ac0*/  LOP3.LUT R12, R47, 0xff0000, R12, 0xf8, !PT ;  /* 0x00ff00002f0c7812 */ /* 0x000fe200078ef80c */
[----:B------:R-:W-:Y:S01]  /*6ad0*/  HADD2.F32 R47, -RZ, R46.H0_H0 ;  /* 0x2000002eff2f7230 */ /* 0x000fe20000004100 */
[----:B------:R-:W-:Y:S01]  /*6ae0*/  LOP3.LUT R8, R115, 0xff0000, R8, 0xf8, !PT ;  /* 0x00ff000073087812 */ /* 0x000fe200078ef808 */
[----:B------:R-:W-:Y:S01]  /*6af0*/  HADD2.F32 R115, -RZ, R114.H0_H0 ;  /* 0x20000072ff737230 */ /* 0x000fe20000004100 */
[----:B------:R-:W-:Y:S01]  /*6b00*/  F2FP.F16.E4M3.UNPACK_B R116, R112.H1 ;  /* 0x00000070ff74723e */ /* 0x000fe200030006ff */
[----:B------:R-:W-:-:S02]  /*6b10*/  HADD2.F32 R46, -RZ, R46.H1_H1 ;  /* 0x3000002eff2e7230 */ /* 0x000fc40000004100 */
[-C--:B------:R-:W-:Y:S01]  /*6b20*/  FMUL.FTZ R122, R47, R10.reuse ;  /* 0x0000000a2f7a7220 */ /* 0x080fe20000410000 */
[----:B------:R-:W-:Y:S01]  /*6b30*/  LOP3.LUT R14, R117, 0xff0000, R14, 0xf8, !PT ;  /* 0x00ff0000750e7812 */ /* 0x000fe200078ef80e */
[----:B------:R-:W-:Y:S01]  /*6b40*/  FMUL.FTZ R32, R115, R10 ;  /* 0x0000000a73207220 */ /* 0x000fe20000410000 */
[--C-:B------:R-:W-:Y:S01]  /*6b50*/  HADD2.F32 R118, -RZ, R116.reuse.H0_H0 ;  /* 0x20000074ff767230 */ /* 0x100fe20000004100 */
[----:B------:R-:W-:Y:S01]  /*6b60*/  LOP3.LUT R10, R120, 0xff0000, R35, 0xf8, !PT ;  /* 0x00ff0000780a7812 */ /* 0x000fe200078ef823 */
[----:B------:R-:W-:Y:S01]  /*6b70*/  HADD2.F32 R117, -RZ, R116.H1_H1 ;  /* 0x30000074ff757230 */ /* 0x000fe20000004100 */
[----:B------:R-:W-:Y:S02]  /*6b80*/  F2FP.F16.E4M3.UNPACK_B R116, R112 ;  /* 0x00000070ff74723e */ /* 0x000fe400020006ff */
[-C--:B------:R-:W-:Y:S01]  /*6b90*/  FFMA.FTZ R32, R47, R118.reuse, -R32 ;  /* 0x000000762f207223 */ /* 0x080fe20000010820 */
[----:B------:R-:W-:Y:S01]  /*6ba0*/  FFMA.FTZ R35, R115, R118, R122 ;  /* 0x0000007673237223 */ /* 0x000fe2000001007a */
[----:B------:R-:W-:Y:S01]  /*6bb0*/  HADD2.F32 R47, -RZ, R119.H1_H1 ;  /* 0x30000077ff2f7230 */ /* 0x000fe20000004100 */
[----:B------:R-:W-:Y:S01]  /*6bc0*/  F2FP.F16.E4M3.UNPACK_B R118, R113 ;  /* 0x00000071ff76723e */ /* 0x000fe200020006ff */
[----:B------:R-:W-:Y:S01]  /*6bd0*/  HADD2.F32 R115, -RZ, R114.H1_H1 ;  /* 0x30000072ff737230 */ /* 0x000fe20000004100 */
[----:B------:R-:W-:-:S02]  /*6be0*/  F2FP.F16.E4M3.UNPACK_B R113, R45 ;  /* 0x0000002dff71723e */ /* 0x000fc400020006ff */
[----:B------:R-:W-:Y:S01]  /*6bf0*/  F2FP.F16.E4M3.UNPACK_B R112, R44 ;  /* 0x0000002cff70723e */ /* 0x000fe200020006ff */
[----:B------:R-:W-:Y:S02]  /*6c00*/  HADD2.F32 R119, -RZ, R118.H0_H0 ;  /* 0x20000076ff777230 */ /* 0x000fe40000004100 */
[-C--:B------:R-:W-:Y:S01]  /*6c10*/  FMUL.FTZ R45, R115, R47.reuse ;  /* 0x0000002f732d7220 */ /* 0x080fe20000410000 */
[----:B------:R-:W-:Y:S02]  /*6c20*/  HADD2.F32 R114, -RZ, R113.H0_H0 ;  /* 0x20000071ff727230 */ /* 0x000fe40000004100 */
[C---:B------:R-:W-:Y:S01]  /*6c30*/  FMUL.FTZ R44, R46.reuse, R47 ;  /* 0x0000002f2e2c7220 */ /* 0x040fe20000410000 */
[----:B------:R-:W-:Y:S02]  /*6c40*/  HADD2.F32 R47, -RZ, R112.H0_H0 ;  /* 0x20000070ff2f7230 */ /* 0x000fe40000004100 */
[----:B------:R-:W-:Y:S01]  /*6c50*/  FFMA.FTZ R45, R46, R117, -R45 ;  /* 0x000000752e2d7223 */ /* 0x000fe2000001082d */
[----:B------:R-:W-:-:S02]  /*6c60*/  HADD2.F32 R46, -RZ, R116.H0_H0 ;  /* 0x20000074ff2e7230 */ /* 0x000fc40000004100 */
[----:B------:R-:W-:Y:S01]  /*6c70*/  FMUL.FTZ R120, R114, R119 ;  /* 0x0000007772787220 */ /* 0x000fe20000410000 */
[----:B------:R-:W-:Y:S02]  /*6c80*/  HADD2.F32 R118, -RZ, R118.H1_H1 ;  /* 0x30000076ff767230 */ /* 0x000fe40000004100 */
[----:B------:R-:W-:Y:S01]  /*6c90*/  FFMA.FTZ R44, R115, R117, R44 ;  /* 0x00000075732c7223 */ /* 0x000fe2000001002c */
[----:B------:R-:W-:Y:S02]  /*6ca0*/  HADD2.F32 R113, -RZ, R113.H1_H1 ;  /* 0x30000071ff717230 */ /* 0x000fe40000004100 */
[C---:B------:R-:W-:Y:S01]  /*6cb0*/  FMUL.FTZ R119, R47.reuse, R119 ;  /* 0x000000772f777220 */ /* 0x040fe20000410000 */
[----:B------:R-:W-:Y:S02]  /*6cc0*/  HADD2.F32 R112, -RZ, R112.H1_H1 ;  /* 0x30000070ff707230 */ /* 0x000fe40000004100 */
[----:B------:R-:W-:Y:S01]  /*6cd0*/  FFMA.FTZ R47, R47, R46, -R120 ;  /* 0x0000002e2f2f7223 */ /* 0x000fe20000010878 */
[----:B------:R-:W-:-:S02]  /*6ce0*/  HADD2.F32 R115, -RZ, R116.H1_H1 ;  /* 0x30000074ff737230 */ /* 0x000fc40000004100 */
[C---:B------:R-:W-:Y:S01]  /*6cf0*/  FMUL.FTZ R117, R113.reuse, R118 ;  /* 0x0000007671757220 */ /* 0x040fe20000410000 */
[----:B------:R-:W-:Y:S01]  /*6d00*/  F2FP.F16.E4M3.UNPACK_B R120, R111.H1 ;  /* 0x0000006fff78723e */ /* 0x000fe200030006ff */
[----:B------:R-:W-:Y:S01]  /*6d10*/  FFMA.FTZ R46, R114, R46, R119 ;  /* 0x0000002e722e7223 */ /* 0x000fe20000010077 */
[----:B------:R-:W-:Y:S01]  /*6d20*/  F2FP.F16.E4M3.UNPACK_B R116, R34.H1 ;  /* 0x00000022ff74723e */ /* 0x000fe200030006ff */
[C---:B------:R-:W-:Y:S01]  /*6d30*/  FMUL.FTZ R118, R112.reuse, R118 ;  /* 0x0000007670767220 */ /* 0x040fe20000410000 */
[----:B------:R-:W-:Y:S01]  /*6d40*/  FFMA.FTZ R112, R112, R115, -R117 ;  /* 0x0000007370707223 */ /* 0x000fe20000010875 */
[----:B------:R-:W-:Y:S01]  /*6d50*/  F2FP.F16.E4M3.UNPACK_B R119, R110.H1 ;  /* 0x0000006eff77723e */ /* 0x000fe200030006ff */
[----:B------:R-:W-:Y:S01]  /*6d60*/  HADD2.F32 R122, -RZ, R120.H0_H0 ;  /* 0x20000078ff7a7230 */ /* 0x000fe20000004100 */
[----:B------:R-:W-:Y:S01]  /*6d70*/  F2FP.F16.E4M3.UNPACK_B R114, R33.H1 ;  /* 0x00000021ff72723e */ /* 0x000fe200030006ff */
[----:B------:R-:W-:Y:S02]  /*6d80*/  HADD2.F32 R117, -RZ, R116.H0_H0 ;  /* 0x20000074ff757230 */ /* 0x000fe40000004100 */
[----:B------:R-:W-:Y:S01]  /*6d90*/  FFMA.FTZ R113, R113, R115, R118 ;  /* 0x0000007371717223 */ /* 0x000fe20000010076 */
[----:B------:R-:W-:Y:S01]  /*6da0*/  HADD2.F32 R121, -RZ, R120.H1_H1 ;  /* 0x30000078ff797230 */ /* 0x000fe20000004100 */
[----:B------:R-:W-:Y:S01]  /*6db0*/  F2FP.F16.E4M3.UNPACK_B R33, R33 ;  /* 0x00000021ff21723e */ /* 0x000fe200020006ff */
[----:B------:R-:W-:-:S02]  /*6dc0*/  HADD2.F32 R115, -RZ, R114.H0_H0 ;  /* 0x20000072ff737230 */ /* 0x000fc40000004100 */
[----:B------:R-:W-:Y:S01]  /*6dd0*/  FMUL.FTZ R124, R117, R122 ;  /* 0x0000007a757c7220 */ /* 0x000fe20000410000 */
[--C-:B------:R-:W-:Y:S01]  /*6de0*/  HADD2.F32 R120, -RZ, R119.reuse.H0_H0 ;  /* 0x20000077ff787230 */ /* 0x100fe20000004100 */
[----:B------:R-:W-:Y:S01]  /*6df0*/  F2FP.SATFINITE.E4M3.F32.PACK_AB_MERGE_C R32, R45, R32, RZ ;  /* 0x000000202d20723e */ /* 0x000fe200048070ff */
[----:B------:R-:W-:Y:S02]  /*6e00*/  HADD2.F32 R118, -RZ, R116.H1_H1 ;  /* 0x30000074ff767230 */ /* 0x000fe40000004100 */
[C---:B------:R-:W-:Y:S01]  /*6e10*/  FMUL.FTZ R122, R115.reuse, R122 ;  /* 0x0000007a737a7220 */ /* 0x040fe20000410000 */
[----:B------:R-:W-:Y:S02]  /*6e20*/  HADD2.F32 R116, -RZ, R114.H1_H1 ;  /* 0x30000072ff747230 */ /* 0x000fe40000004100 */
        /* <DEDUP_REMOVED lines=12> */
[----:B------:R-:W-:Y:S01]  /*6ef0*/  F2FP.F16.E4M3.UNPACK_B R115, R110 ;  /* 0x0000006eff73723e */ /* 0x000fe200020006ff */
[----:B------:R-:W-:Y:S01]  /*6f00*/  HADD2.F32 R110, -RZ, R111.H0_H0 ;  /* 0x2000006fff6e7230 */ /* 0x000fe20000004100 */
[----:B------:R-:W-:Y:S01]  /*6f10*/  F2FP.F16.E4M3.UNPACK_B R45, R9 ;  /* 0x00000009ff2d723e */ /* 0x000fe200020006ff */
[----:B------:R-:W-:Y:S01]  /*6f20*/  HADD2.F32 R33, -RZ, R33.H1_H1 ;  /* 0x30000021ff217230 */ /* 0x000fe20000004100 */
[----:B------:R-:W-:Y:S01]  /*6f30*/  F2FP.SATFINITE.E4M3.F32.PACK_AB_MERGE_C R114, R123, R114, RZ ;  /* 0x000000727b72723e */ /* 0x000fe200048070ff */
[----:B------:R-:W-:Y:S01]  /*6f40*/  HADD2.F32 R111, -RZ, R111.H1_H1 ;  /* 0x3000006fff6f7230 */ /* 0x000fe20000004100 */
[----:B------:R-:W-:Y:S01]  /*6f50*/  F2FP.SATFINITE.E4M3.F32.PACK_AB_MERGE_C R121, R124, R121, RZ ;  /* 0x000000797c79723e */ /* 0x000fe200048070ff */
[----:B------:R-:W-:-:S02]  /*6f60*/  HADD2.F32 R117, -RZ, R115.H0_H0 ;  /* 0x20000073ff757230 */ /* 0x000fc40000004100 */
[-C--:B------:R-:W-:Y:S01]  /*6f70*/  FMUL.FTZ R122, R33, R118.reuse ;  /* 0x00000076217a7220 */ /* 0x080fe20000410000 */
[----:B------:R-:W-:Y:S02]  /*6f80*/  HADD2.F32 R116, -RZ, R115.H1_H1 ;  /* 0x30000073ff747230 */ /* 0x000fe40000004100 */
[-C--:B------:R-:W-:Y:S01]  /*6f90*/  FMUL.FTZ R115, R110, R119.reuse ;  /* 0x000000776e737220 */ /* 0x080fe20000410000 */
[C---:B------:R-:W-:Y:S01]  /*6fa0*/  FMUL.FTZ R119, R34.reuse, R119 ;  /* 0x0000007722777220 */ /* 0x040fe20000410000 */
[C---:B------:R-:W-:Y:S02]  /*6fb0*/  FMUL.FTZ R120, R111.reuse, R118 ;  /* 0x000000766f787220 */ /* 0x040fe40000410000 */
[----:B------:R-:W-:Y:S01]  /*6fc0*/  FFMA.FTZ R118, R34, R117, -R115 ;  /* 0x0000007522767223 */ /* 0x000fe20000010873 */
[----:B------:R-:W-:Y:S01]  /*6fd0*/  F2FP.SATFINITE.E4M3.F32.PACK_AB_MERGE_C R34, R44, R35, RZ ;  /* 0x000000232c22723e */ /* 0x000fe200048070ff */
[----:B------:R-:W-:Y:S01]  /*6fe0*/  FFMA.FTZ R119, R110, R117, R119 ;  /* 0x000000756e777223 */ /* 0x000fe20000010077 */
[----:B------:R-:W-:Y:S01]  /*6ff0*/  F2FP.SATFINITE.E4M3.F32.PACK_AB_MERGE_C R35, R112, R47, R32 ;  /* 0x0000002f7023723e */ /* 0x000fe20004807020 */
[----:B------:R-:W-:Y:S01]  /*7000*/  HADD2.F32 R44, -RZ, R45.H0_H0 ;  /* 0x2000002dff2c7230 */ /* 0x000fe20000004100 */
[----:B------:R-:W-:Y:S01]  /*7010*/  F2FP.F16.E4M3.UNPACK_B R110, R13 ;  /* 0x0000000dff6e723e */ /* 0x000fe200020006ff */
[----:B------:R-:W-:Y:S01]  /*7020*/  FFMA.FTZ R122, R111, R116, R122 ;  /* 0x000000746f7a7223 */ /* 0x000fe2000001007a */
[----:B------:R-:W-:Y:S01]  /*7030*/  F2FP.F16.E4M3.UNPACK_B R47, R14 ;  /* 0x0000000eff2f723e */ /* 0x000fe200020006ff */
[----:B------:R-:W-:Y:S01]  /*7040*/  FFMA.FTZ R33, R33, R116, -R120 ;  /* 0x0000007421217223 */ /* 0x000fe20000010878 */
[----:B------:R-:W-:Y:S01]  /*7050*/  F2FP.SATFINITE.E4M3.F32.PACK_AB_MERGE_C R34, R113, R46, R34 ;  /* 0x0000002e7122723e */ /* 0x000fe20004807022 */
[--C-:B------:R-:W-:Y:S01]  /*7060*/  HADD2.F32 R46, -RZ, R110.reuse.H0_H0 ;  /* 0x2000006eff2e7230 */ /* 0x100fe20000004100 */
[----:B------:R-:W-:Y:S01]  /*7070*/  F2FP.F16.E4M3.UNPACK_B R112, R12 ;  /* 0x0000000cff70723e */ /* 0x000fe200020006ff */
[--C-:B------:R-:W-:Y:S01]  /*7080*/  HADD2.F32 R115, -RZ, R47.reuse.H0_H0 ;  /* 0x2000002fff737230 */ /* 0x100fe20000004100 */
[----:B------:R-:W-:Y:S01]  /*7090*/  F2FP.SATFINITE.E4M3.F32.PACK_AB_MERGE_C R33, R33, R118, R114 ;  /* 0x000000762121723e */ /* 0x000fe20004807072 */
[----:B------:R-:W-:Y:S01]  /*70a0*/  HADD2.F32 R111, -RZ, R110.H1_H1 ;  /* 0x3000006eff6f7230 */ /* 0x000fe20000004100 */
[----:B------:R-:W-:Y:S01]  /*70b0*/  F2FP.F16.E4M3.UNPACK_B R12, R12.H1 ;  /* 0x0000000cff0c723e */ /* 0x000fe200030006ff */
[----:B------:R-:W-:-:S02]  /*70c0*/  HADD2.F32 R110, -RZ, R47.H1_H1 ;  /* 0x3000002fff6e7230 */ /* 0x000fc40000004100 */
[-C--:B------:R-:W-:Y:S01]  /*70d0*/  FMUL.FTZ R117, R46, R115.reuse ;  /* 0x000000732e757220 */ /* 0x080fe20000410000 */
[--C-:B------:R-:W-:Y:S02]  /*70e0*/  HADD2.F32 R113, -RZ, R112.reuse.H0_H0 ;  /* 0x20000070ff717230 */ /* 0x100fe40000004100 */
[C---:B------:R-:W-:Y:S01]  /*70f0*/  FMUL.FTZ R115, R44.reuse, R115 ;  /* 0x000000732c737220 */ /* 0x040fe20000410000 */
[----:B------:R-:W-:Y:S02]  /*7100*/  HADD2.F32 R47, -RZ, R45.H1_H1 ;  /* 0x3000002dff2f7230 */ /* 0x000fe40000004100 */
[-C--:B------:R-:W-:Y:S01]  /*7110*/  FMUL.FTZ R114, R111, R110.reuse ;  /* 0x0000006e6f727220 */ /* 0x080fe20000410000 */
[----:B------:R-:W-:Y:S02]  /*7120*/  HADD2.F32 R112, -RZ, R112.H1_H1 ;  /* 0x30000070ff707230 */ /* 0x000fe40000004100 */
[-C--:B------:R-:W-:Y:S01]  /*7130*/  FFMA.FTZ R44, R44, R113.reuse, -R117 ;  /* 0x000000712c2c7223 */ /* 0x080fe20000010875 */
[----:B------:R-:W-:Y:S01]  /*7140*/  FFMA.FTZ R45, R46, R113, R115 ;  /* 0x000000712e2d7223 */ /* 0x000fe20000010073 */
[----:B------:R-:W-:Y:S01]  /*7150*/  FMUL.FTZ R116, R47, R110 ;  /* 0x0000006e2f747220 */ /* 0x000fe20000410000 */
[----:B------:R-:W-:-:S02]  /*7160*/  F2FP.F16.E4M3.UNPACK_B R110, R13.H1 ;  /* 0x0000000dff6e723e */ /* 0x000fc400030006ff */
[----:B------:R-:W-:Y:S01]  /*7170*/  F2FP.F16.E4M3.UNPACK_B R113, R14.H1 ;  /* 0x0000000eff71723e */ /* 0x000fe200030006ff */
[-C--:B------:R-:W-:Y:S01]  /*7180*/  FFMA.FTZ R14, R111, R112.reuse, R116 ;  /* 0x000000706f0e7223 */ /* 0x080fe20000010074 */
[----:B------:R-:W-:Y:S01]  /*7190*/  F2FP.F16.E4M3.UNPACK_B R46, R9.H1 ;  /* 0x00000009ff2e723e */ /* 0x000fe200030006ff */
[----:B------:R-:W-:Y:S01]  /*71a0*/  FFMA.FTZ R9, R47, R112, -R114 ;  /* 0x000000702f097223 */ /* 0x000fe20000010872 */
[----:B------:R-:W-:Y:S01]  /*71b0*/  HADD2.F32 R47, -RZ, R110.H0_H0 ;  /* 0x2000006eff2f7230 */ /* 0x000fe20000004100 */
[-C--:B------:R-:W-:Y:S01]  /*71c0*/  F2FP.F16.E4M3.UNPACK_B R118, R10.reuse ;  /* 0x0000000aff76723e */ /* 0x080fe200020006ff */
[----:B------:R-:W-:Y:S01]  /*71d0*/  HADD2.F32 R112, -RZ, R113.H0_H0 ;  /* 0x20000071ff707230 */ /* 0x000fe20000004100 */
[----:B------:R-:W-:Y:S01]  /*71e0*/  F2FP.SATFINITE.E4M3.F32.PACK_AB_MERGE_C R32, R122, R119, R121 ;  /* 0x000000777a20723e */ /* 0x000fe20004807079 */
[----:B------:R-:W-:Y:S01]  /*71f0*/  HADD2.F32 R13, -RZ, R46.H0_H0 ;  /* 0x2000002eff0d7230 */ /* 0x000fe20000004100 */
[----:B------:R-:W-:Y:S01]  /*7200*/  F2FP.F16.E4M3.UNPACK_B R119, R10.H1 ;  /* 0x0000000aff77723e */ /* 0x000fe200030006ff */
[----:B------:R-:W-:-:S02]  /*7210*/  HADD2.F32 R111, -RZ, R110.H1_H1 ;  /* 0x3000006eff6f7230 */ /* 0x000fc40000004100 */
[-C--:B------:R-:W-:Y:S01]  /*7220*/  FMUL.FTZ R116, R47, R112.reuse ;  /* 0x000000702f747220 */ /* 0x080fe20000410000 */
[----:B------:R-:W-:Y:S02]  /*7230*/  HADD2.F32 R114, -RZ, R113.H1_H1 ;  /* 0x30000071ff727230 */ /* 0x000fe40000004100 */
[----:B------:R-:W-:Y:S01]  /*7240*/  FMUL.FTZ R112, R13, R112 ;  /* 0x000000700d707220 */ /* 0x000fe20000410000 */
[----:B------:R-:W-:Y:S01]  /*7250*/  HADD2.F32 R110, -RZ, R12.H0_H0 ;  /* 0x2000000cff6e7230 */ /* 0x000fe20000004100 */
[----:B------:R-:W-:Y:S01]  /*7260*/  F2FP.F16.E4M3.UNPACK_B R10, R8 ;  /* 0x00000008ff0a723e */ /* 0x000fe200020006ff */
[----:B------:R-:W-:Y:S02]  /*7270*/  HADD2.F32 R46, -RZ, R46.H1_H1 ;  /* 0x3000002eff2e7230 */ /* 0x000fe40000004100 */
[----:B------:R-:W-:Y:S01]  /*7280*/  FMUL.FTZ R115, R111, R114 ;  /* 0x000000726f737220 */ /* 0x000fe20000410000 */
        /* <DEDUP_REMOVED lines=8> */
[----:B------:R-:W-:Y:S01]  /*7310*/  F2FP.F16.E4M3.UNPACK_B R113, R15.H1 ;  /* 0x0000000fff71723e */ /* 0x000fe200030006ff */
[----:B------:R-:W-:Y:S01]  /*7320*/  HADD2.F32 R15, -RZ, R110.H0_H0 ;  /* 0x2000006eff0f7230 */ /* 0x000fe20000004100 */
[----:B------:R-:W-:Y:S01]  /*7330*/  F2FP.F16.E4M3.UNPACK_B R11, R11.H1 ;  /* 0x0000000bff0b723e */ /* 0x000fe200030006ff */
[----:B------:R-:W-:Y:S01]  /*7340*/  HADD2.F32 R120, -RZ, R118.H0_H0 ;  /* 0x20000076ff787230 */ /* 0x000fe20000004100 */
[----:B------:R-:W-:Y:S01]  /*7350*/  F2FP.F16.E4M3.UNPACK_B R115, R8.H1 ;  /* 0x00000008ff73723e */ /* 0x000fe200030006ff */
[----:B------:R-:W-:Y:S01]  /*7360*/  HADD2.F32 R114, -RZ, R112.H0_H0 ;  /* 0x20000070ff727230 */ /* 0x000fe20000004100 */
[----:B------:R-:W-:Y:S01]  /*7370*/  F2FP.SATFINITE.E4M3.F32.PACK_AB_MERGE_C R12, R47, R12, RZ ;  /* 0x0000000c2f0c723e */ /* 0x000fe200048070ff */
[----:B------:R-:W-:-:S02]  /*7380*/  HADD2.F32 R8, -RZ, R113.H0_H0 ;  /* 0x20000071ff087230 */ /* 0x000fc40000004100 */
[-C--:B------:R-:W-:Y:S01]  /*7390*/  FMUL.FTZ R123, R15, R120.reuse ;  /* 0x000000780f7b7220 */ /* 0x080fe20000410000 */
[----:B------:R-:W-:Y:S02]  /*73a0*/  HADD2.F32 R121, -RZ, R119.H0_H0 ;  /* 0x20000077ff797230 */ /* 0x000fe40000004100 */
[----:B------:R-:W-:Y:S01]  /*73b0*/  FMUL.FTZ R122, R114, R120 ;  /* 0x00000078727a7220 */ /* 0x000fe20000410000 */
[----:B------:R-:W-:Y:S01]  /*73c0*/  HADD2.F32 R116, -RZ, R10.H0_H0 ;  /* 0x2000000aff747230 */ /* 0x000fe20000004100 */
[----:B------:R-:W-:Y:S01]  /*73d0*/  F2FP.SATFINITE.E4M3.F32.PACK_AB_MERGE_C R13, R46, R13, RZ ;  /* 0x0000000d2e0d723e */ /* 0x000fe200048070ff */
[----:B------:R-:W-:Y:S02]  /*73e0*/  HADD2.F32 R111, -RZ, R11.H0_H0 ;  /* 0x2000000bff6f7230 */ /* 0x000fe40000004100 */
[----:B------:R-:W-:Y:S01]  /*73f0*/  FMUL.FTZ R120, R8, R121 ;  /* 0x0000007908787220 */ /* 0x000fe20000410000 */
[----:B------:R-:W-:Y:S02]  /*7400*/  HADD2.F32 R117, -RZ, R115.H0_H0 ;  /* 0x20000073ff757230 */ /* 0x000fe40000004100 */
[----:B------:R-:W-:Y:S01]  /*7410*/  FFMA.FTZ R123, R114, R116, R123 ;  /* 0x00000074727b7223 */ /* 0x000fe2000001007b */
[----:B------:R-:W-:-:S02]  /*7420*/  HADD2.F32 R113, -RZ, R113.H1_H1 ;  /* 0x30000071ff717230 */ /* 0x000fc40000004100 */
[----:B------:R-:W-:Y:S01]  /*7430*/  FMUL.FTZ R121, R111, R121 ;  /* 0x000000796f797220 */ /* 0x000fe20000410000 */
[----:B------:R-:W-:Y:S02]  /*7440*/  HADD2.F32 R114, -RZ, R119.H1_H1 ;  /* 0x30000077ff727230 */ /* 0x000fe40000004100 */
[----:B------:R-:W-:Y:S01]  /*7450*/  FFMA.FTZ R122, R15, R116, -R122 ;  /* 0x000000740f7a7223 */ /* 0x000fe2000001087a */
[----:B------:R-:W-:Y:S02]  /*7460*/  HADD2.F32 R11, -RZ, R11.H1_H1 ;  /* 0x3000000bff0b7230 */ /* 0x000fe40000004100 */
[-C--:B------:R-:W-:Y:S01]  /*7470*/  FFMA.FTZ R120, R111, R117.reuse, -R120 ;  /* 0x000000756f787223 */ /* 0x080fe20000010878 */
[----:B------:R-:W-:Y:S01]  /*7480*/  FFMA.FTZ R121, R8, R117, R121 ;  /* 0x0000007508797223 */ /* 0x000fe20000010079 */
[----:B------:R-:W-:Y:S01]  /*7490*/  HADD2.F32 R112, -RZ, R112.H1_H1 ;  /* 0x30000070ff707230 */ /* 0x000fe20000004100 */
[----:B------:R-:W-:Y:S01]  /*74a0*/  F2FP.SATFINITE.E4M3.F32.PACK_AB_MERGE_C R9, R9, R44, R12 ;  /* 0x0000002c0909723e */ /* 0x000fe2000480700c */
[----:B------:R-:W-:Y:S01]  /*74b0*/  HADD2.F32 R111, -RZ, R118.H1_H1 ;  /* 0x30000076ff6f7230 */ /* 0x000fe20000004100 */
[----:B------:R-:W-:Y:S01]  /*74c0*/  F2FP.SATFINITE.E4M3.F32.PACK_AB_MERGE_C R13, R14, R45, R13 ;  /* 0x0000002d0e0d723e */ /* 0x000fe2000480700d */
[----:B------:R-:W-:-:S02]  /*74d0*/  HADD2.F32 R15, -RZ, R10.H1_H1 ;  /* 0x3000000aff0f7230 */ /* 0x000fc40000004100 */
[-C--:B------:R-:W-:Y:S01]  /*74e0*/  FMUL.FTZ R10, R113, R114.reuse ;  /* 0x00000072710a7220 */ /* 0x080fe20000410000 */
[----:B------:R-:W-:Y:S02]  /*74f0*/  HADD2.F32 R110, -RZ, R110.H1_H1 ;  /* 0x3000006eff6e7230 */ /* 0x000fe40000004100 */
[----:B------:R-:W-:Y:S01]  /*7500*/  FMUL.FTZ R114, R11, R114 ;  /* 0x000000720b727220 */ /* 0x000fe20000410000 */
[----:B------:R-:W-:Y:S02]  /*7510*/  HADD2.F32 R8, -RZ, R115.H1_H1 ;  /* 0x30000073ff087230 */ /* 0x000fe40000004100 */
[-C--:B------:R-:W-:Y:S01]  /*7520*/  FMUL.FTZ R115, R112, R111.reuse ;  /* 0x0000006f70737220 */ /* 0x080fe20000410000 */
[----:B------:R-:W-:Y:S02]  /*7530*/  IMAD.MOV.U32 R12, RZ, RZ, R34 ;  /* 0x000000ffff0c7224 */ /* 0x000fe400078e0022 */
[----:B------:R-:W-:Y:S01]  /*7540*/  FMUL.FTZ R111, R110, R111 ;  /* 0x0000006f6e6f7220 */ /* 0x000fe20000410000 */
[----:B------:R-:W-:-:S02]  /*7550*/  IMAD.MOV.U32 R14, RZ, RZ, R32 ;  /* 0x000000ffff0e7224 */ /* 0x000fc400078e0020 */
[-C--:B------:R-:W-:Y:S01]  /*7560*/  FFMA.FTZ R11, R11, R8.reuse, -R10 ;  /* 0x000000080b0b7223 */ /* 0x080fe2000001080a */
[----:B------:R-:W-:Y:S01]  /*7570*/  FFMA.FTZ R114, R113, R8, R114 ;  /* 0x0000000871727223 */ /* 0x000fe20000010072 */
[-C--:B------:R-:W-:Y:S01]  /*7580*/  FFMA.FTZ R115, R110, R15.reuse, -R115 ;  /* 0x0000000f6e737223 */ /* 0x080fe20000010873 */
[----:B------:R-:W-:Y:S01]  /*7590*/  FFMA.FTZ R112, R112, R15, R111 ;  /* 0x0000000f70707223 */ /* 0x000fe2000001006f */
[----:B------:R-:W-:Y:S01]  /*75a0*/  IMAD.MOV.U32 R8, RZ, RZ, R35 ;  /* 0x000000ffff087224 */ /* 0x000fe200078e0023 */
[----:B------:R-:W-:Y:S01]  /*75b0*/  F2FP.SATFINITE.E4M3.F32.PACK_AB_MERGE_C R11, R11, R120, RZ ;  /* 0x000000780b0b723e */ /* 0x000fe200048070ff */
[----:B------:R-:W-:Y:S01]  /*75c0*/  IMAD.MOV.U32 R10, RZ, RZ, R33 ;  /* 0x000000ffff0a7224 */ /* 0x000fe200078e0021 */
[----:B------:R-:W-:Y:S02]  /*75d0*/  F2FP.SATFINITE.E4M3.F32.PACK_AB_MERGE_C R114, R114, R121, RZ ;  /* 0x000000797272723e */ /* 0x000fe400048070ff */
[----:B------:R-:W-:Y:S02]  /*75e0*/  F2FP.SATFINITE.E4M3.F32.PACK_AB_MERGE_C R11, R115, R122, R11 ;  /* 0x0000007a730b723e */ /* 0x000fe4000480700b */
[----:B------:R-:W-:-:S07]  /*75f0*/  F2FP.SATFINITE.E4M3.F32.PACK_AB_MERGE_C R15, R112, R123, R114 ;  /* 0x0000007b700f723e */ /* 0x000fce0004807072 */
.L_x_5529:
[----:B------:R-:W-:Y:S05]  /*7600*/  BSYNC B2 ;  /* 0x0000000000027941 */ /* 0x000fea0003800000 */
.L_x_5528:
[----:B------:R-:W-:Y:S01]  /*7610*/  ISETP.GE.AND P3, PT, R109, R97, PT ;  /* 0x000000616d00720c */ /* 0x000fe20003f66270 */
[----:B0-----:R0:W-:-:S12]  /*7620*/  ST.E.128 desc[UR42][R92.64], R8 ;  /* 0x000000085c007985 */ /* 0x0011d8000c101d2a */
[----:B------:R-:W-:-:S04]  /*7630*/  @!P3 IADD3 R32, P4, R100, R109, RZ ;  /* 0x0000006d6420b210 */ /* 0x000fc80007f9e0ff */
[----:B------:R-:W-:-:S05]  /*7640*/  @!P3 LEA.HI.X.SX32 R33, R109, R98, 0x1, P4 ;  /* 0x000000626d21b211 */ /* 0x000fca00020f0eff */
[----:B--2---:R0:W-:Y:S04]  /*7650*/  @!P3 ST.E.128 desc[UR42][R32.64], R12 ;  /* 0x0000000c2000b985 */ /* 0x0041e8000c101d2a */
.L_x_5527:
[----:B------:R-:W-:Y:S05]  /*7660*/  BSYNC B1 ;  /* 0x0000000000017941 */ /* 0x000fea0003800000 */
.L_x_5526:
[----:B------:R-:W-:Y:S01]  /*7670*/  ISETP.NE.AND P3, PT, R54, RZ, PT ;  /* 0x000000ff3600720c */ /* 0x000fe20003f65270 */
[----:B------:R-:W-:-:S12]  /*7680*/  BSSY B1, `(.L_x_5530) ;  /* 0x00000fc000017945 */ /* 0x000fd80003800000 */
[----:B------:R-:W-:Y:S05]  /*7690*/  @!P3 BRA `(.L_x_5531) ;  /* 0x0000000c00e8b947 */ /* 0x000fea0003800000 */
[----:B------:R-:W-:Y:S01]  /*76a0*/  ISETP.NE.AND P4, PT, R83, RZ, PT ;  /* 0x000000ff5300720c */ /* 0x000fe20003f85270 */
[----:B------:R-:W-:Y:S01]  /*76b0*/  BSSY B2, `(.L_x_5532) ;  /* 0x00000f3000027945 */ /* 0x000fe20003800000 */
[C---:B0---4-:R-:W-:Y:S02]  /*76c0*/  IADD3 R32, P3, R57.reuse, R100, RZ ;  /* 0x0000006439207210 */ /* 0x051fe40007f7e0ff */
[----:B------:R-:W-:Y:S02]  /*76d0*/  SEL R8, R66, R99, !P4 ;  /* 0x0000006342087207 */ /* 0x000fe40006000000 */
[----:B---3--:R-:W-:Y:S02]  /*76e0*/  LEA.HI.X.SX32 R33, R57, R98, 0x1, P3 ;  /* 0x0000006239217211 */ /* 0x008fe400018f0eff */
[----:B------:R-:W-:Y:S02]  /*76f0*/  SHF.R.S32.HI R9, RZ, 0x1f, R8 ;  /* 0x0000001fff097819 */ /* 0x000fe40000011408 */
[----:B------:R-:W-:-:S02]  /*7700*/  ISETP.GE.AND P3, PT, R80, R96, PT ;  /* 0x000000605000720c */ /* 0x000fc40003f66270 */
[----:B------:R-:W-:-:S04]  /*7710*/  LEA.HI R9, R9, R8, RZ, 0x5 ;  /* 0x0000000809097211 */ /* 0x000fc800078f28ff */
        /* <DEDUP_REMOVED lines=15> */
[----:B------:R-:W2:Y:S01]  /*7810*/  LDS.128 R12, [R12+0x1e400] ;  /* 0x01e400000c0c7984 */ /* 0x000ea20000000c00 */
[----:B------:R-:W-:Y:S05]  /*7820*/  @P3 BRA `(.L_x_5533) ;  /* 0x0000000c006c3947 */ /* 0x000fea0003800000 */
[----:B------:R-:W-:Y:S01]  /*7830*/  SHF.R.U32.HI R113, RZ, 0x8, R29 ;  /* 0x00000008ff717819 */ /* 0x000fe2000001161d */
[----:B0-----:R-:W-:Y:S01]  /*7840*/  IMAD.MOV.U32 R28, RZ, RZ, R9 ;  /* 0x000000ffff1c7224 */ /* 0x001fe200078e0009 */
[----:B------:R-:W-:Y:S01]  /*7850*/  SHF.R.U32.HI R115, RZ, 0x18, R29 ;  /* 0x00000018ff737819 */ /* 0x000fe2000001161d */
[----:B--2---:R-:W-:Y:S01]  /*7860*/  IMAD.MOV.U32 R40, RZ, RZ, R12 ;  /* 0x000000ffff287224 */ /* 0x004fe200078e000c */
[----:B------:R-:W-:Y:S01]  /*7870*/  LOP3.LUT R30, R29, 0xff, RZ, 0xc0, !PT ;  /* 0x000000ff1d1e7812 */ /* 0x000fe200078ec0ff */
[----:B------:R-:W-:Y:S01]  /*7880*/  IMAD.SHL.U32 R9, R113, 0x100, RZ ;  /* 0x0000010071097824 */ /* 0x000fe200078e00ff */
[--C-:B------:R-:W-:Y:S01]  /*7890*/  SHF.R.U32.HI R111, RZ, 0x18, R31.reuse ;  /* 0x00000018ff6f7819 */ /* 0x100fe2000001161f */
[----:B------:R-:W-:Y:S01]  /*78a0*/  IMAD.MOV.U32 R34, RZ, RZ, R8 ;  /* 0x000000ffff227224 */ /* 0x000fe200078e0008 */
[----:B------:R-:W-:Y:S02]  /*78b0*/  LOP3.LUT R42, R31, 0xff, RZ, 0xc0, !PT ;  /* 0x000000ff1f2a7812 */ /* 0x000fe400078ec0ff */
[----:B------:R-:W-:-:S02]  /*78c0*/  SHF.R.U32.HI R110, RZ, 0x8, R31 ;  /* 0x00000008ff6e7819 */ /* 0x000fc4000001161f */
[----:B------:R-:W-:Y:S02]  /*78d0*/  SHF.R.U32.HI R109, RZ, 0x10, R31 ;  /* 0x00000010ff6d7819 */ /* 0x000fe4000001161f */
[----:B------:R-:W-:Y:S01]  /*78e0*/  SHF.R.U32.HI R112, RZ, 0x10, R29 ;  /* 0x00000010ff707819 */ /* 0x000fe2000001161d */
[----:B------:R-:W-:Y:S01]  /*78f0*/  IMAD.MOV.U32 R29, RZ, RZ, R10 ;  /* 0x000000ffff1d7224 */ /* 0x000fe200078e000a */
[--C-:B------:R-:W-:Y:S02]  /*7900*/  SHF.R.U32.HI R92, RZ, 0x18, R41.reuse ;  /* 0x00000018ff5c7819 */ /* 0x100fe40000011629 */
[----:B------:R-:W-:Y:S01]  /*7910*/  LOP3.LUT R31, R41, 0xff, RZ, 0xc0, !PT ;  /* 0x000000ff291f7812 */ /* 0x000fe200078ec0ff */
[----:B------:R-:W-:Y:S01]  /*7920*/  IMAD.U32 R10, R112, 0x10000, RZ ;  /* 0x00010000700a7824 */ /* 0x000fe200078e00ff */
[--C-:B------:R-:W-:Y:S02]  /*7930*/  SHF.R.U32.HI R45, RZ, 0x8, R41.reuse ;  /* 0x00000008ff2d7819 */ /* 0x100fe40000011629 */
[----:B------:R-:W-:-:S02]  /*7940*/  SHF.R.U32.HI R47, RZ, 0x10, R41 ;  /* 0x00000010ff2f7819 */ /* 0x000fc40000011629 */
[--C-:B------:R-:W-:Y:S02]  /*7950*/  SHF.R.U32.HI R46, RZ, 0x18, R43.reuse ;  /* 0x00000018ff2e7819 */ /* 0x100fe4000001162b */
[----:B------:R-:W-:Y:S01]  /*7960*/  LOP3.LUT R41, R43, 0xff, RZ, 0xc0, !PT ;  /* 0x000000ff2b297812 */ /* 0x000fe200078ec0ff */
[----:B------:R-:W-:Y:S01]  /*7970*/  IMAD.U32 R47, R47, 0x10000, RZ ;  /* 0x000100002f2f7824 */ /* 0x000fe200078e00ff */
[----:B------:R-:W-:Y:S02]  /*7980*/  PRMT R30, R115, 0x654, R30 ;  /* 0x00000654731e7816 */ /* 0x000fe4000000001e */
[--C-:B------:R-:W-:Y:S02]  /*7990*/  SHF.R.U32.HI R44, RZ, 0x8, R43.reuse ;  /* 0x00000008ff2c7819 */ /* 0x100fe4000001162b */
[----:B------:R-:W-:Y:S02]  /*79a0*/  SHF.R.U32.HI R93, RZ, 0x10, R43 ;  /* 0x00000010ff5d7819 */ /* 0x000fe4000001162b */
[----:B------:R-:W-:Y:S01]  /*79b0*/  PRMT R12, R92, 0x654, R31 ;  /* 0x000006545c0c7816 */ /* 0x000fe2000000001f */
[----:B------:R-:W-:Y:S01]  /*79c0*/  IMAD.SHL.U32 R31, R110, 0x100, RZ ;  /* 0x000001006e1f7824 */ /* 0x000fe200078e00ff */
[----:B------:R-:W-:Y:S01]  /*79d0*/  PRMT R43, R46, 0x654, R41 ;  /* 0x000006542e2b7816 */ /* 0x000fe20000000029 */
[----:B------:R-:W-:Y:S01]  /*79e0*/  IMAD.SHL.U32 R41, R45, 0x100, RZ ;  /* 0x000001002d297824 */ /* 0x000fe200078e00ff */
[----:B------:R-:W-:Y:S01]  /*79f0*/  LOP3.LUT R9, R30, 0xff00, R9, 0xf8, !PT ;  /* 0x0000ff001e097812 */ /* 0x000fe200078ef809 */
[----:B------:R-:W-:Y:S01]  /*7a00*/  IMAD.SHL.U32 R30, R44, 0x100, RZ ;  /* 0x000001002c1e7824 */ /* 0x000fe200078e00ff */
[----:B------:R-:W-:Y:S01]  /*7a10*/  PRMT R42, R111, 0x654, R42 ;  /* 0x000006546f2a7816 */ /* 0x000fe2000000002a */
[----:B------:R-:W-:Y:S01]  /*7a20*/  IMAD.U32 R93, R93, 0x10000, RZ ;  /* 0x000100005d5d7824 */ /* 0x000fe200078e00ff */
[----:B------:R-:W-:Y:S01]  /*7a30*/  LOP3.LUT R10, R9, 0xff0000, R10, 0xf8, !PT ;  /* 0x00ff0000090a7812 */ /* 0x000fe200078ef80a */
[----:B------:R-:W-:Y:S01]  /*7a40*/  IMAD.U32 R9, R109, 0x10000, RZ ;  /* 0x000100006d097824 */ /* 0x000fe200078e00ff */
[----:B------:R-:W-:-:S02]  /*7a50*/  LOP3.LUT R8, R42, 0xff00, R31, 0xf8, !PT ;  /* 0x0000ff002a087812 */ /* 0x000fc400078ef81f */
[----:B------:R-:W-:Y:S02]  /*7a60*/  LOP3.LUT R12, R12, 0xff00, R41, 0xf8, !PT ;  /* 0x0000ff000c0c7812 */ /* 0x000fe400078ef829 */
[----:B------:R-:W-:Y:S02]  /*7a70*/  F2FP.F16.E4M3.UNPACK_B R45, R108.H1 ;  /* 0x0000006cff2d723e */ /* 0x000fe400030006ff */
[----:B------:R-:W-:Y:S02]  /*7a80*/  F2FP.F16.E4M3.UNPACK_B R42, R40.H1 ;  /* 0x00000028ff2a723e */ /* 0x000fe400030006ff */
[----:B------:R-:W-:Y:S02]  /*7a90*/  F2FP.F16.E4M3.UNPACK_B R41, R34.H1 ;  /* 0x00000022ff29723e */ /* 0x000fe400030006ff */
[----:B------:R-:W-:Y:S01]  /*7aa0*/  LOP3.LUT R46, R43, 0xff00, R30, 0xf8, !PT ;  /* 0x0000ff002b2e7812 */ /* 0x000fe200078ef81e */
[----:B------:R-:W-:Y:S01]  /*7ab0*/  HADD2.F32 R31, -RZ, R42.H0_H0 ;  /* 0x2000002aff1f7230 */ /* 0x000fe20000004100 */
[----:B------:R-:W-:Y:S01]  /*7ac0*/  LOP3.LUT R8, R8, 0xff0000, R9, 0xf8, !PT ;  /* 0x00ff000008087812 */ /* 0x000fe200078ef809 */
[----:B------:R-:W-:Y:S01]  /*7ad0*/  HADD2.F32 R9, -RZ, R45.H0_H0 ;  /* 0x2000002dff097230 */ /* 0x000fe20000004100 */
[----:B------:R-:W-:Y:S01]  /*7ae0*/  F2FP.F16.E4M3.UNPACK_B R43, R106.H1 ;  /* 0x0000006aff2b723e */ /* 0x000fe200030006ff */
[--C-:B------:R-:W-:Y:S01]  /*7af0*/  HADD2.F32 R30, -RZ, R41.reuse.H0_H0 ;  /* 0x20000029ff1e7230 */ /* 0x100fe20000004100 */
[----:B------:R-:W-:Y:S01]  /*7b00*/  F2FP.F16.E4M3.UNPACK_B R108, R108 ;  /* 0x0000006cff6c723e */ /* 0x000fe200020006ff */
[----:B------:R-:W-:-:S02]  /*7b10*/  HADD2.F32 R41, -RZ, R41.H1_H1 ;  /* 0x30000029ff297230 */ /* 0x000fc40000004100 */
[CC--:B------:R-:W-:Y:S01]  /*7b20*/  FMUL.FTZ R109, R31.reuse, R9.reuse ;  /* 0x000000091f6d7220 */ /* 0x0c0fe20000410000 */
[--C-:B------:R-:W-:Y:S02]  /*7b30*/  HADD2.F32 R44, -RZ, R43.reuse.H0_H0 ;  /* 0x2000002bff2c7230 */ /* 0x100fe40000004100 */
[----:B------:R-:W-:Y:S01]  /*7b40*/  FMUL.FTZ R92, R30, R9 ;  /* 0x000000091e5c7220 */ /* 0x000fe20000410000 */
[----:B------:R-:W-:Y:S01]  /*7b50*/  LOP3.LUT R9, R46, 0xff0000, R93, 0xf8, !PT ;  /* 0x00ff00002e097812 */ /* 0x000fe200078ef85d */
[----:B------:R-:W-:Y:S01]  /*7b60*/  HADD2.F32 R46, -RZ, R43.H1_H1 ;  /* 0x3000002bff2e7230 */ /* 0x000fe20000004100 */
[----:B------:R-:W-:Y:S01]  /*7b70*/  F2FP.F16.E4M3.UNPACK_B R43, R34 ;  /* 0x00000022ff2b723e */ /* 0x000fe200020006ff */
[-C--:B------:R-:W-:Y:S01]  /*7b80*/  FFMA.FTZ R30, R30, R44.reuse, -R109 ;  /* 0x0000002c1e1e7223 */ /* 0x080fe2000001086d */
[----:B------:R-:W-:Y:S01]  /*7b90*/  FFMA.FTZ R31, R31, R44, R92 ;  /* 0x0000002c1f1f7223 */ /* 0x000fe2000001005c */
[----:B------:R-:W-:Y:S01]  /*7ba0*/  HADD2.F32 R44, -RZ, R45.H1_H1 ;  /* 0x3000002dff2c7230 */ /* 0x000fe20000004100 */
[----:B------:R-:W-:Y:S01]  /*7bb0*/  F2FP.F16.E4M3.UNPACK_B R106, R106 ;  /* 0x0000006aff6a723e */ /* 0x000fe200020006ff */
[----:B------:R-:W-:Y:S01]  /*7bc0*/  HADD2.F32 R45, -RZ, R42.H1_H1 ;  /* 0x3000002aff2d7230 */ /* 0x000fe20000004100 */
[----:B------:R-:W-:Y:S01]  /*7bd0*/  F2FP.F16.E4M3.UNPACK_B R42, R40 ;  /* 0x00000028ff2a723e */ /* 0x000fe200020006ff */
[----:B------:R-:W-:-:S02]  /*7be0*/  HADD2.F32 R93, -RZ, R108.H0_H0 ;  /* 0x2000006cff5d7230 */ /* 0x000fc40000004100 */
[-C--:B------:R-:W-:Y:S01]  /*7bf0*/  FMUL.FTZ R92, R41, R44.reuse ;  /* 0x0000002c295c7220 */ /* 0x080fe20000410000 */
[----:B------:R-:W-:Y:S02]  /*7c00*/  HADD2.F32 R40, -RZ, R43.H0_H0 ;  /* 0x2000002bff287230 */ /* 0x000fe40000004100 */
[----:B------:R-:W-:Y:S01]  /*7c10*/  FMUL.FTZ R34, R45, R44 ;  /* 0x0000002c2d227220 */ /* 0x000fe20000410000 */
[----:B------:R-:W-:Y:S01]  /*7c20*/  HADD2.F32 R44, -RZ, R42.H0_H0 ;  /* 0x2000002aff2c7230 */ /* 0x000fe20000004100 */
[----:B------:R-:W-:Y:S01]  /*7c30*/  LOP3.LUT R12, R12, 0xff0000, R47, 0xf8, !PT ;  /* 0x00ff00000c0c7812 */ /* 0x000fe200078ef82f */
[----:B------:R-:W-:Y:S02]  /*7c40*/  HADD2.F32 R47, -RZ, R106.H0_H0 ;  /* 0x2000006aff2f7230 */ /* 0x000fe40000004100 */
[-C--:B------:R-:W-:Y:S01]  /*7c50*/  FFMA.FTZ R41, R41, R46.reuse, -R34 ;  /* 0x0000002e29297223 */ /* 0x080fe20000010822 */
[----:B------:R-:W-:Y:S01]  /*7c60*/  FFMA.FTZ R34, R45, R46, R92 ;  /* 0x0000002e2d227223 */ /* 0x000fe2000001005c */
[-C--:B------:R-:W-:Y:S01]  /*7c70*/  FMUL.FTZ R109, R44, R93.reuse ;  /* 0x0000005d2c6d7220 */ /* 0x080fe20000410000 */
[----:B------:R-:W-:Y:S01]  /*7c80*/  FMUL.FTZ R93, R40, R93 ;  /* 0x0000005d285d7220 */ /* 0x000fe20000410000 */
[----:B------:R-:W-:Y:S01]  /*7c90*/  HADD2.F32 R108, -RZ, R108.H1_H1 ;  /* 0x3000006cff6c7230 */ /* 0x000fe20000004100 */
[----:B------:R-:W-:Y:S01]  /*7ca0*/  F2FP.F16.E4M3.UNPACK_B R46, R107.H1 ;  /* 0x0000006bff2e723e */ /* 0x000fe200030006ff */
[----:B------:R-:W-:-:S02]  /*7cb0*/  HADD2.F32 R45, -RZ, R42.H1_H1 ;  /* 0x3000002aff2d7230 */ /* 0x000fc40000004100 */
[-C--:B------:R-:W-:Y:S01]  /*7cc0*/  FFMA.FTZ R42, R44, R47.reuse, R93 ;  /* 0x0000002f2c2a7223 */ /* 0x080fe2000001005d */
[----:B------:R-:W-:Y:S02]  /*7cd0*/  HADD2.F32 R43, -RZ, R43.H1_H1 ;  /* 0x3000002bff2b7230 */ /* 0x000fe40000004100 */
[----:B------:R-:W-:Y:S01]  /*7ce0*/  FFMA.FTZ R40, R40, R47, -R109 ;  /* 0x0000002f28287223 */ /* 0x000fe2000001086d */
[----:B------:R-:W-:Y:S02]  /*7cf0*/  HADD2.F32 R106, -RZ, R106.H1_H1 ;  /* 0x3000006aff6a7230 */ /* 0x000fe40000004100 */
[----:B------:R-:W-:Y:S01]  /*7d00*/  FMUL.FTZ R44, R45, R108 ;  /* 0x0000006c2d2c7220 */ /* 0x000fe20000410000 */
[----:B------:R-:W-:Y:S01]  /*7d10*/  F2FP.F16.E4M3.UNPACK_B R47, R14.H1 ;  /* 0x0000000eff2f723e */ /* 0x000fe200030006ff */
[C---:B------:R-:W-:Y:S01]  /*7d20*/  FMUL.FTZ R108, R43.reuse, R108 ;  /* 0x0000006c2b6c7220 */ /* 0x040fe20000410000 */
[----:B------:R-:W-:Y:S01]  /*7d30*/  F2FP.F16.E4M3.UNPACK_B R93, R105.H1 ;  /* 0x00000069ff5d723e */ /* 0x000fe200030006ff */
[----:B------:R-:W-:Y:S01]  /*7d40*/  FFMA.FTZ R43, R43, R106, -R44 ;  /* 0x0000006a2b2b7223 */ /* 0x000fe2000001082c */
[----:B------:R-:W-:Y:S01]  /*7d50*/  F2FP.F16.E4M3.UNPACK_B R44, R29.H1 ;  /* 0x0000001dff2c723e */ /* 0x000fe200030006ff */
[----:B------:R-:W-:-:S02]  /*7d60*/  HADD2.F32 R111, -RZ, R46.H0_H0 ;  /* 0x2000002eff6f7230 */ /* 0x000fc40000004100 */
[----:B------:R-:W-:Y:S01]  /*7d70*/  FFMA.FTZ R45, R45, R106, R108 ;  /* 0x0000006a2d2d7223 */ /* 0x000fe2000001006c */
[--C-:B------:R-:W-:Y:S01]  /*7d80*/  HADD2.F32 R92, -RZ, R47.reuse.H0_H0 ;  /* 0x2000002fff5c7230 */ /* 0x100fe20000004100 */
[----:B------:R-:W-:Y:S01]  /*7d90*/  F2FP.F16.E4M3.UNPACK_B R107, R107 ;  /* 0x0000006bff6b723e */ /* 0x000fe200020006ff */
[----:B------:R-:W-:Y:S01]  /*7da0*/  HADD2.F32 R106, -RZ, R46.H1_H1 ;  /* 0x3000002eff6a7230 */ /* 0x000fe20000004100 */
[----:B------:R-:W-:Y:S01]  /*7db0*/  F2FP.F16.E4M3.UNPACK_B R29, R29 ;  /* 0x0000001dff1d723e */ /* 0x000fe200020006ff */
[----:B------:R-:W-:Y:S02]  /*7dc0*/  HADD2.F32 R47, -RZ, R47.H1_H1 ;  /* 0x3000002fff2f7230 */ /* 0x000fe40000004100 */
[----:B------:R-:W-:Y:S01]  /*7dd0*/  FMUL.FTZ R113, R92, R111 ;  /* 0x0000006f5c717220 */ /* 0x000fe20000410000 */
[----:B------:R-:W-:Y:S01]  /*7de0*/  HADD2.F32 R46, -RZ, R44.H0_H0 ;  /* 0x2000002cff2e7230 */ /* 0x000fe20000004100 */
[----:B------:R-:W-:Y:S01]  /*7df0*/  F2FP.F16.E4M3.UNPACK_B R105, R105 ;  /* 0x00000069ff69723e */ /* 0x000fe200020006ff */
[----:B------:R-:W-:-:S02]  /*7e00*/  HADD2.F32 R109, -RZ, R93.H0_H0 ;  /* 0x2000005dff6d7230 */ /* 0x000fc40000004100 */
[----:B------:R-:W-:Y:S01]  /*7e10*/  FMUL.FTZ R115, R47, R106 ;  /* 0x0000006a2f737220 */ /* 0x000fe20000410000 */
[----:B------:R-:W-:Y:S02]  /*7e20*/  HADD2.F32 R44, -RZ, R44.H1_H1 ;  /* 0x3000002cff2c7230 */ /* 0x000fe40000004100 */
[C---:B------:R-:W-:Y:S01]  /*7e30*/  FMUL.FTZ R111, R46.reuse, R111 ;  /* 0x0000006f2e6f7220 */ /* 0x040fe20000410000 */
[----:B------:R-:W-:Y:S02]  /*7e40*/  HADD2.F32 R93, -RZ, R93.H1_H1 ;  /* 0x3000005dff5d7230 */ /* 0x000fe40000004100 */
[-C--:B------:R-:W-:Y:S01]  /*7e50*/  FFMA.FTZ R113, R46, R109.reuse, -R113 ;  /* 0x0000006d2e717223 */ /* 0x080fe20000010871 */
[----:B------:R-:W-:Y:S01]  /*7e60*/  F2FP.SATFINITE.E4M3.F32.PACK_AB_MERGE_C R30, R41, R30, RZ ;  /* 0x0000001e291e723e */ /* 0x000fe200048070ff */
[----:B------:R-:W-:Y:S01]  /*7e70*/  FMUL.FTZ R46, R44, R106 ;  /* 0x0000006a2c2e7220 */ /* 0x000fe20000410000 */
[----:B------:R-:W-:Y:S01]  /*7e80*/  FFMA.FTZ R111, R92, R109, R111 ;  /* 0x0000006d5c6f7223 */ /* 0x000fe2000001006f */
[-C--:B------:R-:W-:Y:S01]  /*7e90*/  FFMA.FTZ R106, R44, R93.reuse, -R115 ;  /* 0x0000005d2c6a7223 */ /* 0x080fe20000010873 */
[----:B------:R-:W-:Y:S01]  /*7ea0*/  F2FP.F16.E4M3.UNPACK_B R44, R14 ;  /* 0x0000000eff2c723e */ /* 0x000fe200020006ff */
[----:B------:R-:W-:Y:S01]  /*7eb0*/  FFMA.FTZ R108, R47, R93, R46 ;  /* 0x0000005d2f6c7223 */ /* 0x000fe2000001002e */
[----:B------:R-:W-:Y:S01]  /*7ec0*/  HADD2.F32 R93, -RZ, R107.H0_H0 ;  /* 0x2000006bff5d7230 */ /* 0x000fe20000004100 */
[----:B------:R-:W-:Y:S01]  /*7ed0*/  F2FP.SATFINITE.E4M3.F32.PACK_AB_MERGE_C R34, R34, R31, RZ ;  /* 0x0000001f2222723e */ /* 0x000fe200048070ff */
[----:B------:R-:W-:Y:S01]  /*7ee0*/  HADD2.F32 R14, -RZ, R29.H0_H0 ;  /* 0x2000001dff0e7230 */ /* 0x000fe20000004100 */
[----:B------:R-:W-:Y:S01]  /*7ef0*/  F2FP.F16.E4M3.UNPACK_B R41, R13 ;  /* 0x0000000dff29723e */ /* 0x000fe200020006ff */
[----:B------:R-:W-:Y:S01]  /*7f00*/  HADD2.F32 R46, -RZ, R44.H0_H0 ;  /* 0x2000002cff2e7230 */ /* 0x000fe20000004100 */
[----:B------:R-:W-:Y:S01]  /*7f10*/  F2FP.SATFINITE.E4M3.F32.PACK_AB_MERGE_C R31, R43, R40, R30 ;  /* 0x000000282b1f723e */ /* 0x000fe2000480701e */
[----:B------:R-:W-:Y:S01]  /*7f20*/  HADD2.F32 R47, -RZ, R105.H0_H0 ;  /* 0x20000069ff2f7230 */ /* 0x000fe20000004100 */
[----:B------:R-:W-:Y:S01]  /*7f30*/  F2FP.F16.E4M3.UNPACK_B R40, R28 ;  /* 0x0000001cff28723e */ /* 0x000fe200020006ff */
[----:B------:R-:W-:-:S02]  /*7f40*/  HADD2.F32 R107, -RZ, R107.H1_H1 ;  /* 0x3000006bff6b7230 */ /* 0x000fc40000004100 */
[-C--:B------:R-:W-:Y:S01]  /*7f50*/  FMUL.FTZ R109, R46, R93.reuse ;  /* 0x0000005d2e6d7220 */ /* 0x080fe20000410000 */
[----:B------:R-:W-:Y:S02]  /*7f60*/  HADD2.F32 R44, -RZ, R44.H1_H1 ;  /* 0x3000002cff2c7230 */ /* 0x000fe40000004100 */
[C---:B------:R-:W-:Y:S01]  /*7f70*/  FMUL.FTZ R93, R14.reuse, R93 ;  /* 0x0000005d0e5d7220 */ /* 0x040fe20000410000 */
[----:B------:R-:W-:Y:S02]  /*7f80*/  HADD2.F32 R29, -RZ, R29.H1_H1 ;  /* 0x3000001dff1d7230 */ /* 0x000fe40000004100 */
[----:B------:R-:W-:Y:S01]  /*7f90*/  FFMA.FTZ R109, R14, R47, -R109 ;  /* 0x0000002f0e6d7223 */ /* 0x000fe2000001086d */
[----:B------:R-:W-:Y:S02]  /*7fa0*/  HADD2.F32 R105, -RZ, R105.H1_H1 ;  /* 0x30000069ff697230 */ /* 0x000fe40000004100 */
[----:B------:R-:W-:Y:S01]  /*7fb0*/  FMUL.FTZ R92, R44, R107 ;  /* 0x0000006b2c5c7220 */ /* 0x000fe20000410000 */
[----:B------:R-:W-:Y:S01]  /*7fc0*/  FFMA.FTZ R14, R46, R47, R93 ;  /* 0x0000002f2e0e7223 */ /* 0x000fe2000001005d */
[C---:B------:R-:W-:Y:S01]  /*7fd0*/  FMUL.FTZ R107, R29.reuse, R107 ;  /* 0x0000006b1d6b7220 */ /* 0x040fe20000410000 */
[----:B------:R-:W-:Y:S01]  /*7fe0*/  F2FP.F16.E4M3.UNPACK_B R46, R12 ;  /* 0x0000000cff2e723e */ /* 0x000fe200020006ff */
[-C--:B------:R-:W-:Y:S01]  /*7ff0*/  FFMA.FTZ R92, R29, R105.reuse, -R92 ;  /* 0x000000691d5c7223 */ /* 0x080fe2000001085c */
[----:B------:R-:W-:Y:S01]  /*8000*/  F2FP.SATFINITE.E4M3.F32.PACK_AB_MERGE_C R30, R45, R42, R34 ;  /* 0x0000002a2d1e723e */ /* 0x000fe20004807022 */
[----:B------:R-:W-:Y:S01]  /*8010*/  FFMA.FTZ R107, R44, R105, R107 ;  /* 0x000000692c6b7223 */ /* 0x000fe2000001006b */
[----:B------:R-:W-:Y:S01]  /*8020*/  HADD2.F32 R42, -RZ, R41.H0_H0 ;  /* 0x20000029ff2a7230 */ /* 0x000fe20000004100 */
[----:B------:R-:W-:Y:S01]  /*8030*/  F2FP.F16.E4M3.UNPACK_B R44, R10 ;  /* 0x0000000aff2c723e */ /* 0x000fe200020006ff */
[----:B------:R-:W-:Y:S01]  /*8040*/  HADD2.F32 R47, -RZ, R46.H0_H0 ;  /* 0x2000002eff2f7230 */ /* 0x000fe20000004100 */
[----:B------:R-:W-:Y:S01]  /*8050*/  F2FP.SATFINITE.E4M3.F32.PACK_AB_MERGE_C R29, R106, R113, RZ ;  /* 0x000000716a1d723e */ /* 0x000fe200048070ff */
[----:B------:R-:W-:Y:S01]  /*8060*/  HADD2.F32 R34, -RZ, R40.H0_H0 ;  /* 0x20000028ff227230 */ /* 0x000fe20000004100 */
[----:B------:R-:W-:Y:S01]  /*8070*/  F2FP.F16.E4M3.UNPACK_B R28, R28.H1 ;  /* 0x0000001cff1c723e */ /* 0x000fe200030006ff */
[----:B------:R-:W-:-:S02]  /*8080*/  HADD2.F32 R45, -RZ, R44.H0_H0 ;  /* 0x2000002cff2d7230 */ /* 0x000fc40000004100 */
[-C--:B------:R-:W-:Y:S01]  /*8090*/  FMUL.FTZ R93, R42, R47.reuse ;  /* 0x0000002f2a5d7220 */ /* 0x080fe20000410000 */
[----:B------:R-:W-:Y:S02]  /*80a0*/  HADD2.F32 R43, -RZ, R41.H1_H1 ;  /* 0x30000029ff2b7230 */ /* 0x000fe40000004100 */
[----:B------:R-:W-:Y:S01]  /*80b0*/  FMUL.FTZ R47, R34, R47 ;  /* 0x0000002f222f7220 */ /* 0x000fe20000410000 */
[----:B------:R-:W-:Y:S01]  /*80c0*/  HADD2.F32 R46, -RZ, R46.H1_H1 ;  /* 0x3000002eff2e7230 */ /* 0x000fe20000004100 */
[----:B------:R-:W-:Y:S01]  /*80d0*/  F2FP.SATFINITE.E4M3.F32.PACK_AB_MERGE_C R29, R92, R109, R29 ;  /* 0x0000006d5c1d723e */ /* 0x000fe2000480701d */
[----:B------:R-:W-:Y:S02]  /*80e0*/  HADD2.F32 R41, -RZ, R40.H1_H1 ;  /* 0x30000028ff297230 */ /* 0x000fe40000004100 */
[-C--:B------:R-:W-:Y:S01]  /*80f0*/  FFMA.FTZ R40, R42, R45.reuse, R47 ;  /* 0x0000002d2a287223 */ /* 0x080fe2000001002f */
[----:B------:R-:W-:Y:S02]  /*8100*/  HADD2.F32 R44, -RZ, R44.H1_H1 ;  /* 0x3000002cff2c7230 */ /* 0x000fe40000004100 */
[-C--:B------:R-:W-:Y:S01]  /*8110*/  FMUL.FTZ R92, R43, R46.reuse ;  /* 0x0000002e2b5c7220 */ /* 0x080fe20000410000 */
[----:B------:R-:W-:Y:S01]  /*8120*/  FFMA.FTZ R34, R34, R45, -R93 ;  /* 0x0000002d22227223 */ /* 0x000fe2000001085d */
[C---:B------:R-:W-:Y:S01]  /*8130*/  FMUL.FTZ R46, R41.reuse, R46 ;  /* 0x0000002e292e7220 */ /* 0x040fe20000410000 */
[----:B------:R-:W-:Y:S01]  /*8140*/  F2FP.F16.E4M3.UNPACK_B R42, R13.H1 ;  /* 0x0000000dff2a723e */ /* 0x000fe200030006ff */
[----:B------:R-:W-:Y:S01]  /*8150*/  FFMA.FTZ R13, R41, R44, -R92 ;  /* 0x0000002c290d7223 */ /* 0x000fe2000001085c */
[----:B------:R-:W-:Y:S01]  /*8160*/  F2FP.F16.E4M3.UNPACK_B R45, R12.H1 ;  /* 0x0000000cff2d723e */ /* 0x000fe200030006ff */
[----:B------:R-:W-:Y:S01]  /*8170*/  FFMA.FTZ R41, R43, R44, R46 ;  /* 0x0000002c2b297223 */ /* 0x000fe2000001002e */
[----:B------:R-:W-:Y:S01]  /*8180*/  HADD2.F32 R12, -RZ, R28.H0_H0 ;  /* 0x2000001cff0c7230 */ /* 0x000fe20000004100 */
[----:B------:R-:W-:Y:S01]  /*8190*/  F2FP.F16.E4M3.UNPACK_B R10, R10.H1 ;  /* 0x0000000aff0a723e */ /* 0x000fe200030006ff */
[--C-:B------:R-:W-:Y:S01]  /*81a0*/  HADD2.F32 R43, -RZ, R42.reuse.H0_H0 ;  /* 0x2000002aff2b7230 */ /* 0x100fe20000004100 */
[----:B------:R-:W-:Y:S01]  /*81b0*/  F2FP.SATFINITE.E4M3.F32.PACK_AB_MERGE_C R108, R108, R111, RZ ;  /* 0x0000006f6c6c723e */ /* 0x000fe200048070ff */
[----:B------:R-:W-:Y:S01]  /*81c0*/  HADD2.F32 R42, -RZ, R42.H1_H1 ;  /* 0x3000002aff2a7230 */ /* 0x000fe20000004100 */
[----:B------:R-:W-:Y:S01]  /*81d0*/  F2FP.F16.E4M3.UNPACK_B R92, R9.H1 ;  /* 0x00000009ff5c723e */ /* 0x000fe200030006ff */
[----:B------:R-:W-:Y:S01]  /*81e0*/  HADD2.F32 R47, -RZ, R45.H1_H1 ;  /* 0x3000002dff2f7230 */ /* 0x000fe20000004100 */
[----:B------:R-:W-:Y:S01]  /*81f0*/  F2FP.SATFINITE.E4M3.F32.PACK_AB_MERGE_C R14, R107, R14, R108 ;  /* 0x0000000e6b0e723e */ /* 0x000fe2000480706c */
[----:B------:R-:W-:-:S02]  /*8200*/  HADD2.F32 R28, -RZ, R28.H1_H1 ;  /* 0x3000001cff1c7230 */ /* 0x000fc40000004100 */
[----:B------:R-:W-:Y:S02]  /*8210*/  HADD2.F32 R46, -RZ, R45.H0_H0 ;  /* 0x2000002dff2e7230 */ /* 0x000fe40000004100 */
[-C--:B------:R-:W-:Y:S01]  /*8220*/  FMUL.FTZ R105, R42, R47.reuse ;  /* 0x0000002f2a697220 */ /* 0x080fe20000410000 */
[--C-:B------:R-:W-:Y:S02]  /*8230*/  HADD2.F32 R45, -RZ, R10.reuse.H1_H1 ;  /* 0x3000000aff2d7230 */ /* 0x100fe40000004100 */
[----:B------:R-:W-:Y:S01]  /*8240*/  FMUL.FTZ R47, R28, R47 ;  /* 0x0000002f1c2f7220 */ /* 0x000fe20000410000 */
[----:B------:R-:W-:Y:S02]  /*8250*/  HADD2.F32 R44, -RZ, R10.H0_H0 ;  /* 0x2000000aff2c7230 */ /* 0x000fe40000004100 */
[CC--:B------:R-:W-:Y:S01]  /*8260*/  FMUL.FTZ R93, R43.reuse, R46.reuse ;  /* 0x0000002e2b5d7220 */ /* 0x0c0fe20000410000 */
[----:B------:R-:W-:Y:S01]  /*8270*/  FMUL.FTZ R46, R12, R46 ;  /* 0x0000002e0c2e7220 */ /* 0x000fe20000410000 */
[----:B------:R-:W-:Y:S01]  /*8280*/  FFMA.FTZ R108, R42, R45, R47 ;  /* 0x0000002d2a6c7223 */ /* 0x000fe2000001002f */
[----:B------:R-:W-:Y:S01]  /*8290*/  F2FP.F16.E4M3.UNPACK_B R10, R11 ;  /* 0x0000000bff0a723e */ /* 0x000fe200020006ff */
[-C--:B------:R-:W-:Y:S01]  /*82a0*/  FFMA.FTZ R106, R12, R44.reuse, -R93 ;  /* 0x0000002c0c6a7223 */ /* 0x080fe2000001085d */
[----:B------:R-:W-:Y:S01]  /*82b0*/  F2FP.F16.E4M3.UNPACK_B R42, R15.H1 ;  /* 0x0000000fff2a723e */ /* 0x000fe200030006ff */
[----:B------:R-:W-:Y:S01]  /*82c0*/  FFMA.FTZ R107, R43, R44, R46 ;  /* 0x0000002c2b6b7223 */ /* 0x000fe2000001002e */
[----:B------:R-:W-:Y:S01]  /*82d0*/  F2FP.F16.E4M3.UNPACK_B R11, R11.H1 ;  /* 0x0000000bff0b723e */ /* 0x000fe200030006ff */
[----:B------:R-:W-:Y:S01]  /*82e0*/  FFMA.FTZ R109, R28, R45, -R105 ;  /* 0x0000002d1c6d7223 */ /* 0x000fe20000010869 */
[----:B------:R-:W-:Y:S01]  /*82f0*/  F2FP.F16.E4M3.UNPACK_B R47, R9 ;  /* 0x00000009ff2f723e */ /* 0x000fe200020006ff */
[----:B------:R-:W-:Y:S01]  /*8300*/  HADD2.F32 R105, -RZ, R92.H0_H0 ;  /* 0x2000005cff697230 */ /* 0x000fe20000004100 */
[-C--:B------:R-:W-:Y:S01]  /*8310*/  F2FP.F16.E4M3.UNPACK_B R9, R8.reuse ;  /* 0x00000008ff09723e */ /* 0x080fe200020006ff */
[----:B------:R-:W-:Y:S01]  /*8320*/  HADD2.F32 R12, -RZ, R10.H0_H0 ;  /* 0x2000000aff0c7230 */ /* 0x000fe20000004100 */
[----:B------:R-:W-:Y:S01]  /*8330*/  F2FP.F16.E4M3.UNPACK_B R44, R8.H1 ;  /* 0x00000008ff2c723e */ /* 0x000fe200030006ff */
[----:B------:R-:W-:Y:S01]  /*8340*/  HADD2.F32 R8, -RZ, R42.H0_H0 ;  /* 0x2000002aff087230 */ /* 0x000fe20000004100 */
[----:B------:R-:W-:Y:S01]  /*8350*/  F2FP.F16.E4M3.UNPACK_B R28, R15 ;  /* 0x0000000fff1c723e */ /* 0x000fe200020006ff */
[----:B------:R-:W-:Y:S01]  /*8360*/  HADD2.F32 R15, -RZ, R11.H0_H0 ;  /* 0x2000000bff0f7230 */ /* 0x000fe20000004100 */
[----:B------:R-:W-:Y:S01]  /*8370*/  F2FP.SATFINITE.E4M3.F32.PACK_AB_MERGE_C R106, R109, R106, RZ ;  /* 0x0000006a6d6a723e */ /* 0x000fe200048070ff */
[----:B------:R-:W-:-:S02]  /*8380*/  HADD2.F32 R93, -RZ, R47.H0_H0 ;  /* 0x2000002fff5d7230 */ /* 0x000fc40000004100 */
[-C--:B------:R-:W-:Y:S01]  /*8390*/  FMUL.FTZ R112, R8, R105.reuse ;  /* 0x0000006908707220 */ /* 0x080fe20000410000 */
[----:B------:R-:W-:Y:S02]  /*83a0*/  HADD2.F32 R46, -RZ, R44.H0_H0 ;  /* 0x2000002cff2e7230 */ /* 0x000fe40000004100 */
[----:B------:R-:W-:Y:S01]  /*83b0*/  FMUL.FTZ R105, R15, R105 ;  /* 0x000000690f697220 */ /* 0x000fe20000410000 */
[----:B------:R-:W-:Y:S02]  /*83c0*/  HADD2.F32 R43, -RZ, R28.H0_H0 ;  /* 0x2000001cff2b7230 */ /* 0x000fe40000004100 */
[----:B------:R-:W-:Y:S01]  /*83d0*/  FMUL.FTZ R110, R12, R93 ;  /* 0x0000005d0c6e7220 */ /* 0x000fe20000410000 */
[----:B------:R-:W-:Y:S02]  /*83e0*/  HADD2.F32 R45, -RZ, R9.H0_H0 ;  /* 0x20000009ff2d7230 */ /* 0x000fe40000004100 */
[----:B------:R-:W-:Y:S01]  /*83f0*/  FFMA.FTZ R105, R8, R46, R105 ;  /* 0x0000002e08697223 */ /* 0x000fe20000010069 */
[----:B------:R-:W-:-:S02]  /*8400*/  HADD2.F32 R42, -RZ, R42.H1_H1 ;  /* 0x3000002aff2a7230 */ /* 0x000fc40000004100 */
[C---:B------:R-:W-:Y:S01]  /*8410*/  FMUL.FTZ R111, R43.reuse, R93 ;  /* 0x0000005d2b6f7220 */ /* 0x040fe20000410000 */
[----:B------:R-:W-:Y:S02]  /*8420*/  HADD2.F32 R92, -RZ, R92.H1_H1 ;  /* 0x3000005cff5c7230 */ /* 0x000fe40000004100 */
[----:B------:R-:W-:Y:S01]  /*8430*/  FFMA.FTZ R110, R43, R45, R110 ;  /* 0x0000002d2b6e7223 */ /* 0x000fe2000001006e */
[----:B------:R-:W-:Y:S02]  /*8440*/  HADD2.F32 R11, -RZ, R11.H1_H1 ;  /* 0x3000000bff0b7230 */ /* 0x000fe40000004100 */
[----:B------:R-:W-:Y:S01]  /*8450*/  FFMA.FTZ R112, R15, R46, -R112 ;  /* 0x0000002e0f707223 */ /* 0x000fe20000010870 */
[----:B------:R-:W-:Y:S02]  /*8460*/  HADD2.F32 R28, -RZ, R28.H1_H1 ;  /* 0x3000001cff1c7230 */ /* 0x000fe40000004100 */
[----:B------:R-:W-:Y:S01]  /*8470*/  FMUL.FTZ R8, R42, R92 ;  /* 0x0000005c2a087220 */ /* 0x000fe20000410000 */
[----:B------:R-:W-:-:S02]  /*8480*/  HADD2.F32 R47, -RZ, R47.H1_H1 ;  /* 0x3000002fff2f7230 */ /* 0x000fc40000004100 */
[C---:B------:R-:W-:Y:S01]  /*8490*/  FMUL.FTZ R43, R11.reuse, R92 ;  /* 0x0000005c0b2b7220 */ /* 0x040fe20000410000 */
[----:B------:R-:W-:Y:S02]  /*84a0*/  HADD2.F32 R44, -RZ, R44.H1_H1 ;  /* 0x3000002cff2c7230 */ /* 0x000fe40000004100 */
[----:B------:R-:W-:Y:S01]  /*84b0*/  FFMA.FTZ R111, R12, R45, -R111 ;  /* 0x0000002d0c6f7223 */ /* 0x000fe2000001086f */
[----:B------:R-:W-:Y:S02]  /*84c0*/  HADD2.F32 R10, -RZ, R10.H1_H1 ;  /* 0x3000000aff0a7230 */ /* 0x000fe40000004100 */
[-C--:B------:R-:W-:Y:S01]  /*84d0*/  FMUL.FTZ R15, R28, R47.reuse ;  /* 0x0000002f1c0f7220 */ /* 0x080fe20000410000 */
[----:B------:R-:W-:Y:S02]  /*84e0*/  HADD2.F32 R9, -RZ, R9.H1_H1 ;  /* 0x30000009ff097230 */ /* 0x000fe40000004100 */
[-C--:B------:R-:W-:Y:S01]  /*84f0*/  FFMA.FTZ R11, R11, R44.reuse, -R8 ;  /* 0x0000002c0b0b7223 */ /* 0x080fe20000010808 */
[----:B------:R-:W-:Y:S01]  /*8500*/  FFMA.FTZ R42, R42, R44, R43 ;  /* 0x0000002c2a2a7223 */ /* 0x000fe2000001002b */
[----:B------:R-:W-:Y:S01]  /*8510*/  FMUL.FTZ R47, R10, R47 ;  /* 0x0000002f0a2f7220 */ /* 0x000fe20000410000 */
[----:B------:R-:W-:Y:S01]  /*8520*/  F2FP.SATFINITE.E4M3.F32.PACK_AB_MERGE_C R107, R108, R107, RZ ;  /* 0x0000006b6c6b723e */ /* 0x000fe200048070ff */
[-C--:B------:R-:W-:Y:S01]  /*8530*/  FFMA.FTZ R10, R10, R9.reuse, -R15 ;  /* 0x000000090a0a7223 */ /* 0x080fe2000001080f */
[----:B------:R-:W-:Y:S01]  /*8540*/  F2FP.SATFINITE.E4M3.F32.PACK_AB_MERGE_C R11, R11, R112, RZ ;  /* 0x000000700b0b723e */ /* 0x000fe200048070ff */
[----:B------:R-:W-:Y:S01]  /*8550*/  FFMA.FTZ R47, R28, R9, R47 ;  /* 0x000000091c2f7223 */ /* 0x000fe2000001002f */
[----:B------:R-:W-:Y:S01]  /*8560*/  F2FP.SATFINITE.E4M3.F32.PACK_AB_MERGE_C R42, R42, R105, RZ ;  /* 0x000000692a2a723e */ /* 0x000fe200048070ff */
[----:B------:R-:W-:Y:S01]  /*8570*/  IMAD.MOV.U32 R8, RZ, RZ, R31 ;  /* 0x000000ffff087224 */ /* 0x000fe200078e001f */
[----:B------:R-:W-:Y:S01]  /*8580*/  F2FP.SATFINITE.E4M3.F32.PACK_AB_MERGE_C R9, R13, R34, R106 ;  /* 0x000000220d09723e */ /* 0x000fe2000480706a */
[----:B------:R-:W-:Y:S01]  /*8590*/  IMAD.MOV.U32 R12, RZ, RZ, R30 ;  /* 0x000000ffff0c7224 */ /* 0x000fe200078e001e */
[----:B------:R-:W-:Y:S01]  /*85a0*/  F2FP.SATFINITE.E4M3.F32.PACK_AB_MERGE_C R11, R10, R111, R11 ;  /* 0x0000006f0a0b723e */ /* 0x000fe2000480700b */
[----:B------:R-:W-:Y:S01]  /*85b0*/  IMAD.MOV.U32 R10, RZ, RZ, R29 ;  /* 0x000000ffff0a7224 */ /* 0x000fe200078e001d */
[----:B------:R-:W-:-:S02]  /*85c0*/  F2FP.SATFINITE.E4M3.F32.PACK_AB_MERGE_C R13, R41, R40, R107 ;  /* 0x00000028290d723e */ /* 0x000fc4000480706b */
[----:B------:R-:W-:-:S07]  /*85d0*/  F2FP.SATFINITE.E4M3.F32.PACK_AB_MERGE_C R15, R47, R110, R42 ;  /* 0x0000006e2f0f723e */ /* 0x000fce000480702a */
.L_x_5533:
[----:B------:R-:W-:Y:S05]  /*85e0*/  BSYNC B2 ;  /* 0x0000000000027941 */ /* 0x000fea0003800000 */
.L_x_5532:
[----:B------:R-:W-:Y:S01]  /*85f0*/  ISETP.GE.AND P3, PT, R35, R97, PT ;  /* 0x000000612300720c */ /* 0x000fe20003f66270 */
[----:B0-----:R0:W-:-:S12]  /*8600*/  ST.E.128 desc[UR42][R32.64], R8 ;  /* 0x0000000820007985 */ /* 0x0011d8000c101d2a */
[----:B------:R-:W-:-:S04]  /*8610*/  @!P3 IADD3 R28, P4, R100, R35, RZ ;  /* 0x00000023641cb210 */ /* 0x000fc80007f9e0ff */
[----:B------:R-:W-:-:S05]  /*8620*/  @!P3 LEA.HI.X.SX32 R29, R35, R98, 0x1, P4 ;  /* 0x00000062231db211 */ /* 0x000fca00020f0eff */
[----:B--2---:R0:W-:Y:S04]  /*8630*/  @!P3 ST.E.128 desc[UR42][R28.64], R12 ;  /* 0x0000000c1c00b985 */ /* 0x0041e8000c101d2a */
.L_x_5531:
[----:B------:R-:W-:Y:S05]  /*8640*/  BSYNC B1 ;  /* 0x0000000000017941 */ /* 0x000fea0003800000 */
.L_x_5530:
[----:B------:R-:W-:-:S13]  /*8650*/  ISETP.NE.AND P3, PT, R3, RZ, PT ;  /* 0x000000ff0300720c */ /* 0x000fda0003f65270 */
[----:B------:R-:W-:Y:S05]  /*8660*/  @!P3 BRA `(.L_x_5497) ;  /* 0x0000001000e8b947 */ /* 0x000fea0003800000 */
[----:B------:R-:W-:Y:S01]  /*8670*/  ISETP.NE.AND P4, PT, R84, RZ, PT ;  /* 0x000000ff5400720c */ /* 0x000fe20003f85270 */
[----:B------:R-:W-:Y:S01]  /*8680*/  BSSY B1, `(.L_x_5534) ;  /* 0x00000ec000017945 */ /* 0x000fe20003800000 */
[----:B0---4-:R-:W-:Y:S02]  /*8690*/  IADD3 R28, P3, R56, R100, RZ ;  /* 0x00000064381c7210 */ /* 0x011fe40007f7e0ff */
        /* <DEDUP_REMOVED lines=23> */
[----:B--2---:R-:W-:Y:S01]  /*8810*/  IMAD.MOV.U32 R34, RZ, RZ, R12 ;  /* 0x000000ffff227224 */ /* 0x004fe200078e000c */
[--C-:B------:R-:W-:Y:S01]  /*8820*/  SHF.R.U32.HI R43, RZ, 0x8, R5.reuse ;  /* 0x00000008ff2b7819 */ /* 0x100fe20000011605 */
[----:B0-----:R-:W-:Y:S01]  /*8830*/  IMAD.MOV.U32 R30, RZ, RZ, R8 ;  /* 0x000000ffff1e7224 */ /* 0x001fe200078e0008 */
[----:B------:R-:W-:Y:S02]  /*8840*/  LOP3.LUT R4, R5, 0xff, RZ, 0xc0, !PT ;  /* 0x000000ff05047812 */ /* 0x000fe400078ec0ff */
[----:B------:R-:W-:Y:S02]  /*8850*/  SHF.R.U32.HI R5, RZ, 0x18, R5 ;  /* 0x00000018ff057819 */ /* 0x000fe40000011605 */
[----:B------:R-:W-:Y:S02]  /*8860*/  SHF.R.U32.HI R36, RZ, 0x8, R39 ;  /* 0x00000008ff247819 */ /* 0x000fe40000011627 */
[----:B------:R-:W-:Y:S01]  /*8870*/  PRMT R5, R5, 0x654, R4 ;  /* 0x0000065405057816 */ /* 0x000fe20000000004 */
[----:B------:R-:W-:Y:S01]  /*8880*/  IMAD.SHL.U32 R4, R43, 0x100, RZ ;  /* 0x000001002b047824 */ /* 0x000fe200078e00ff */
[--C-:B------:R-:W-:Y:S01]  /*8890*/  SHF.R.U32.HI R40, RZ, 0x8, R7.reuse ;  /* 0x00000008ff287819 */ /* 0x100fe20000011607 */
[----:B------:R-:W-:Y:S01]  /*88a0*/  IMAD.SHL.U32 R12, R36, 0x100, RZ ;  /* 0x00000100240c7824 */ /* 0x000fe200078e00ff */
[----:B------:R-:W-:-:S02]  /*88b0*/  SHF.R.U32.HI R42, RZ, 0x10, R7 ;  /* 0x00000010ff2a7819 */ /* 0x000fc40000011607 */
[----:B------:R-:W-:Y:S02]  /*88c0*/  LOP3.LUT R6, R7, 0xff, RZ, 0xc0, !PT ;  /* 0x000000ff07067812 */ /* 0x000fe400078ec0ff */
[----:B------:R-:W-:Y:S02]  /*88d0*/  SHF.R.U32.HI R38, RZ, 0x8, R37 ;  /* 0x00000008ff267819 */ /* 0x000fe40000011625 */
[----:B------:R-:W-:Y:S02]  /*88e0*/  SHF.R.U32.HI R7, RZ, 0x18, R7 ;  /* 0x00000018ff077819 */ /* 0x000fe40000011607 */
[----:B------:R-:W-:Y:S01]  /*88f0*/  LOP3.LUT R32, R37, 0xff, RZ, 0xc0, !PT ;  /* 0x000000ff25207812 */ /* 0x000fe200078ec0ff */
[----:B------:R-:W-:Y:S01]  /*8900*/  IMAD.SHL.U32 R8, R38, 0x100, RZ ;  /* 0x0000010026087824 */ /* 0x000fe200078e00ff */
[----:B------:R-:W-:Y:S02]  /*8910*/  SHF.R.U32.HI R33, RZ, 0x18, R37 ;  /* 0x00000018ff217819 */ /* 0x000fe40000011625 */
[----:B------:R-:W-:-:S02]  /*8920*/  LOP3.LUT R35, R39, 0xff0000ff, RZ, 0xc0, !PT ;  /* 0xff0000ff27237812 */ /* 0x000fc400078ec0ff */
[----:B------:R-:W-:Y:S01]  /*8930*/  LOP3.LUT R5, R5, 0xff00, R4, 0xf8, !PT ;  /* 0x0000ff0005057812 */ /* 0x000fe200078ef804 */
[----:B------:R-:W-:Y:S01]  /*8940*/  IMAD.SHL.U32 R4, R40, 0x100, RZ ;  /* 0x0000010028047824 */ /* 0x000fe200078e00ff */
[----:B------:R-:W-:Y:S01]  /*8950*/  PRMT R7, R7, 0x654, R6 ;  /* 0x0000065407077816 */ /* 0x000fe20000000006 */
[----:B------:R-:W-:Y:S01]  /*8960*/  IMAD.U32 R6, R44, 0x10000, RZ ;  /* 0x000100002c067824 */ /* 0x000fe200078e00ff */
[----:B------:R-:W-:Y:S02]  /*8970*/  PRMT R33, R33, 0x654, R32 ;  /* 0x0000065421217816 */ /* 0x000fe40000000020 */
[----:B------:R-:W-:Y:S02]  /*8980*/  LOP3.LUT R40, R35, 0xff00, R12, 0xf8, !PT ;  /* 0x0000ff0023287812 */ /* 0x000fe400078ef80c */
[----:B------:R-:W-:Y:S02]  /*8990*/  F2FP.F16.E4M3.UNPACK_B R36, R104.H1 ;  /* 0x00000068ff24723e */ /* 0x000fe400030006ff */
[----:B------:R-:W-:-:S02]  /*89a0*/  F2FP.F16.E4M3.UNPACK_B R35, R34.H1 ;  /* 0x00000022ff23723e */ /* 0x000fc400030006ff */
[----:B------:R-:W-:Y:S02]  /*89b0*/  F2FP.F16.E4M3.UNPACK_B R32, R30.H1 ;  /* 0x0000001eff20723e */ /* 0x000fe400030006ff */
[----:B------:R-:W-:Y:S01]  /*89c0*/  SHF.R.U32.HI R41, RZ, 0x10, R37 ;  /* 0x00000010ff297819 */ /* 0x000fe20000011625 */
[----:B------:R-:W-:Y:S01]  /*89d0*/  HADD2.F32 R12, -RZ, R35.H0_H0 ;  /* 0x20000023ff0c7230 */ /* 0x000fe20000004100 */
[----:B------:R-:W-:Y:S01]  /*89e0*/  LOP3.LUT R7, R7, 0xff00, R4, 0xf8, !PT ;  /* 0x0000ff0007077812 */ /* 0x000fe200078ef804 */
[----:B------:R-:W-:Y:S01]  /*89f0*/  IMAD.U32 R4, R42, 0x10000, RZ ;  /* 0x000100002a047824 */ /* 0x000fe200078e00ff */
[----:B------:R-:W-:Y:S02]  /*8a00*/  SHF.R.U32.HI R37, RZ, 0x10, R39 ;  /* 0x00000010ff257819 */ /* 0x000fe40000011627 */
[----:B------:R-:W-:Y:S01]  /*8a10*/  LOP3.LUT R38, R33, 0xff00, R8, 0xf8, !PT ;  /* 0x0000ff0021267812 */ /* 0x000fe200078ef808 */
[----:B------:R-:W-:Y:S01]  /*8a20*/  HADD2.F32 R8, -RZ, R32.H0_H0 ;  /* 0x20000020ff087230 */ /* 0x000fe20000004100 */
[----:B------:R-:W-:Y:S01]  /*8a30*/  LOP3.LUT R6, R5, 0xff0000, R6, 0xf8, !PT ;  /* 0x00ff000005067812 */ /* 0x000fe200078ef806 */
[----:B------:R-:W-:Y:S01]  /*8a40*/  HADD2.F32 R5, -RZ, R36.H0_H0 ;  /* 0x20000024ff057230 */ /* 0x000fe20000004100 */
[----:B------:R-:W-:Y:S01]  /*8a50*/  F2FP.F16.E4M3.UNPACK_B R33, R102.H1 ;  /* 0x00000066ff21723e */ /* 0x000fe200030006ff */
[----:B------:R-:W-:Y:S01]  /*8a60*/  IMAD.U32 R39, R37, 0x10000, RZ ;  /* 0x0001000025277824 */ /* 0x000fe200078e00ff */
[----:B------:R-:W-:Y:S01]  /*8a70*/  LOP3.LUT R4, R7, 0xff0000, R4, 0xf8, !PT ;  /* 0x00ff000007047812 */ /* 0x000fe200078ef804 */
[----:B------:R-:W-:-:S02]  /*8a80*/  IMAD.U32 R7, R41, 0x10000, RZ ;  /* 0x0001000029077824 */ /* 0x000fc400078e00ff */
[-C--:B------:R-:W-:Y:S01]  /*8a90*/  FMUL.FTZ R41, R12, R5.reuse ;  /* 0x000000050c297220 */ /* 0x080fe20000410000 */
        /* <DEDUP_REMOVED lines=13> */
[----:B------:R-:W-:Y:S01]  /*8b70*/  HADD2.F32 R38, -RZ, R104.H0_H0 ;  /* 0x20000068ff267230 */ /* 0x000fe20000004100 */
[----:B------:R-:W-:Y:S01]  /*8b80*/  F2FP.F16.E4M3.UNPACK_B R102, R102 ;  /* 0x00000066ff66723e */ /* 0x000fe200020006ff */
[-C--:B------:R-:W-:Y:S01]  /*8b90*/  FMUL.FTZ R40, R36, R39.reuse ;  /* 0x0000002724287220 */ /* 0x080fe20000410000 */
[----:B------:R-:W-:Y:S01]  /*8ba0*/  FMUL.FTZ R39, R33, R39 ;  /* 0x0000002721277220 */ /* 0x000fe20000410000 */
[----:B------:R-:W-:-:S02]  /*8bb0*/  HADD2.F32 R35, -RZ, R34.H0_H0 ;  /* 0x20000022ff237230 */ /* 0x000fc40000004100 */
[----:B------:R-:W-:Y:S02]  /*8bc0*/  HADD2.F32 R32, -RZ, R30.H0_H0 ;  /* 0x2000001eff207230 */ /* 0x000fe40000004100 */
[-C--:B------:R-:W-:Y:S01]  /*8bd0*/  FFMA.FTZ R45, R33, R37.reuse, -R40 ;  /* 0x00000025212d7223 */ /* 0x080fe20000010828 */
[----:B------:R-:W-:Y:S01]  /*8be0*/  FFMA.FTZ R47, R36, R37, R39 ;  /* 0x00000025242f7223 */ /* 0x000fe20000010027 */
[----:B------:R-:W-:Y:S02]  /*8bf0*/  HADD2.F32 R33, -RZ, R102.H0_H0 ;  /* 0x20000066ff217230 */ /* 0x000fe40000004100 */
[-C--:B------:R-:W-:Y:S01]  /*8c00*/  FMUL.FTZ R37, R35, R38.reuse ;  /* 0x0000002623257220 */ /* 0x080fe20000410000 */
[----:B------:R-:W-:Y:S01]  /*8c10*/  FMUL.FTZ R38, R32, R38 ;  /* 0x0000002620267220 */ /* 0x000fe20000410000 */
[----:B------:R-:W-:Y:S01]  /*8c20*/  HADD2.F32 R39, -RZ, R104.H1_H1 ;  /* 0x30000068ff277230 */ /* 0x000fe20000004100 */
[----:B------:R-:W-:Y:S01]  /*8c30*/  F2FP.F16.E4M3.UNPACK_B R36, R101.H1 ;  /* 0x00000065ff24723e */ /* 0x000fe200030006ff */
[----:B------:R-:W-:-:S02]  /*8c40*/  HADD2.F32 R34, -RZ, R34.H1_H1 ;  /* 0x30000022ff227230 */ /* 0x000fc40000004100 */
[-C--:B------:R-:W-:Y:S01]  /*8c50*/  FFMA.FTZ R40, R32, R33.reuse, -R37 ;  /* 0x0000002120287223 */ /* 0x080fe20000010825 */
[----:B------:R-:W-:Y:S02]  /*8c60*/  HADD2.F32 R30, -RZ, R30.H1_H1 ;  /* 0x3000001eff1e7230 */ /* 0x000fe40000004100 */
[----:B------:R-:W-:Y:S01]  /*8c70*/  FFMA.FTZ R41, R35, R33, R38 ;  /* 0x0000002123297223 */ /* 0x000fe20000010026 */
        /* <DEDUP_REMOVED lines=13> */
[----:B------:R-:W-:Y:S02]  /*8d50*/  HADD2.F32 R32, -RZ, R30.H0_H0 ;  /* 0x2000001eff207230 */ /* 0x000fe40000004100 */
[----:B------:R-:W-:Y:S01]  /*8d60*/  FMUL.FTZ R43, R35, R38 ;  /* 0x00000026232b7220 */ /* 0x000fe20000410000 */
[----:B------:R-:W-:Y:S01]  /*8d70*/  HADD2.F32 R34, -RZ, R36.H0_H0 ;  /* 0x20000024ff227230 */ /* 0x000fe20000004100 */
[----:B------:R-:W-:Y:S01]  /*8d80*/  F2FP.F16.E4M3.UNPACK_B R101, R101 ;  /* 0x00000065ff65723e */ /* 0x000fe200020006ff */
[----:B------:R-:W-:-:S02]  /*8d90*/  HADD2.F32 R33, -RZ, R33.H1_H1 ;  /* 0x30000021ff217230 */ /* 0x000fc40000004100 */
[C---:B------:R-:W-:Y:S01]  /*8da0*/  FMUL.FTZ R44, R32.reuse, R38 ;  /* 0x00000026202c7220 */ /* 0x040fe20000410000 */
[----:B------:R-:W-:Y:S02]  /*8db0*/  HADD2.F32 R30, -RZ, R30.H1_H1 ;  /* 0x3000001eff1e7230 */ /* 0x000fe40000004100 */
[-C--:B------:R-:W-:Y:S01]  /*8dc0*/  FFMA.FTZ R38, R32, R34.reuse, -R43 ;  /* 0x0000002220267223 */ /* 0x080fe2000001082b */
[----:B------:R-:W-:Y:S02]  /*8dd0*/  HADD2.F32 R36, -RZ, R36.H1_H1 ;  /* 0x30000024ff247230 */ /* 0x000fe40000004100 */
[-C--:B------:R-:W-:Y:S01]  /*8de0*/  FMUL.FTZ R43, R33, R37.reuse ;  /* 0x00000025212b7220 */ /* 0x080fe20000410000 */
[----:B------:R-:W-:Y:S01]  /*8df0*/  FFMA.FTZ R44, R35, R34, R44 ;  /* 0x00000022232c7223 */ /* 0x000fe2000001002c */
[C---:B------:R-:W-:Y:S01]  /*8e00*/  FMUL.FTZ R32, R30.reuse, R37 ;  /* 0x000000251e207220 */ /* 0x040fe20000410000 */
[--C-:B------:R-:W-:Y:S02]  /*8e10*/  HADD2.F32 R35, -RZ, R103.reuse.H0_H0 ;  /* 0x20000067ff237230 */ /* 0x100fe40000004100 */
[----:B------:R-:W-:Y:S01]  /*8e20*/  FFMA.FTZ R93, R30, R36, -R43 ;  /* 0x000000241e5d7223 */ /* 0x000fe2000001082b */
[----:B------:R-:W-:Y:S01]  /*8e30*/  F2FP.F16.E4M3.UNPACK_B R30, R14 ;  /* 0x0000000eff1e723e */ /* 0x000fe200020006ff */
[----:B------:R-:W-:Y:S01]  /*8e40*/  FFMA.FTZ R99, R33, R36, R32 ;  /* 0x0000002421637223 */ /* 0x000fe20000010020 */
[----:B------:R-:W-:Y:S01]  /*8e50*/  HADD2.F32 R14, -RZ, R10.H0_H0 ;  /* 0x2000000aff0e7230 */ /* 0x000fe20000004100 */
[----:B------:R-:W-:Y:S01]  /*8e60*/  F2FP.SATFINITE.E4M3.F32.PACK_AB_MERGE_C R8, R45, R8, RZ ;  /* 0x000000082d08723e */ /* 0x000fe200048070ff */
[----:B------:R-:W-:Y:S01]  /*8e70*/  HADD2.F32 R103, -RZ, R103.H1_H1 ;  /* 0x30000067ff677230 */ /* 0x000fe20000004100 */
[----:B------:R-:W-:Y:S01]  /*8e80*/  F2FP.F16.E4M3.UNPACK_B R34, R7 ;  /* 0x00000007ff22723e */ /* 0x000fe200020006ff */
[--C-:B------:R-:W-:Y:S01]  /*8e90*/  HADD2.F32 R32, -RZ, R30.reuse.H0_H0 ;  /* 0x2000001eff207230 */ /* 0x100fe20000004100 */
[----:B------:R-:W-:Y:S01]  /*8ea0*/  F2FP.SATFINITE.E4M3.F32.PACK_AB_MERGE_C R8, R39, R40, R8 ;  /* 0x000000282708723e */ /* 0x000fe20004807008 */
[----:B------:R-:W-:Y:S01]  /*8eb0*/  HADD2.F32 R30, -RZ, R30.H1_H1 ;  /* 0x3000001eff1e7230 */ /* 0x000fe20000004100 */
[----:B------:R-:W-:Y:S01]  /*8ec0*/  F2FP.SATFINITE.E4M3.F32.PACK_AB_MERGE_C R12, R47, R12, RZ ;  /* 0x0000000c2f0c723e */ /* 0x000fe200048070ff */
[----:B------:R-:W-:-:S02]  /*8ed0*/  HADD2.F32 R33, -RZ, R101.H0_H0 ;  /* 0x20000065ff217230 */ /* 0x000fc40000004100 */
[-C--:B------:R-:W-:Y:S01]  /*8ee0*/  FMUL.FTZ R37, R32, R35.reuse ;  /* 0x0000002320257220 */ /* 0x080fe20000410000 */
[----:B------:R-:W-:Y:S02]  /*8ef0*/  HADD2.F32 R10, -RZ, R10.H1_H1 ;  /* 0x3000000aff0a7230 */ /* 0x000fe40000004100 */
[----:B------:R-:W-:Y:S01]  /*8f00*/  FMUL.FTZ R35, R14, R35 ;  /* 0x000000230e237220 */ /* 0x000fe20000410000 */
[----:B------:R-:W-:Y:S02]  /*8f10*/  HADD2.F32 R101, -RZ, R101.H1_H1 ;  /* 0x30000065ff657230 */ /* 0x000fe40000004100 */
[----:B------:R-:W-:Y:S01]  /*8f20*/  FMUL.FTZ R43, R30, R103 ;  /* 0x000000671e2b7220 */ /* 0x000fe20000410000 */
[-C--:B------:R-:W-:Y:S01]  /*8f30*/  FFMA.FTZ R14, R14, R33.reuse, -R37 ;  /* 0x000000210e0e7223 */ /* 0x080fe20000010825 */
[----:B------:R-:W-:Y:S01]  /*8f40*/  FFMA.FTZ R36, R32, R33, R35 ;  /* 0x0000002120247223 */ /* 0x000fe20000010023 */
[C---:B------:R-:W-:Y:S01]  /*8f50*/  FMUL.FTZ R103, R10.reuse, R103 ;  /* 0x000000670a677220 */ /* 0x040fe20000410000 */
[----:B------:R-:W-:Y:S01]  /*8f60*/  F2FP.F16.E4M3.UNPACK_B R33, R13 ;  /* 0x0000000dff21723e */ /* 0x000fe200020006ff */
[----:B------:R-:W-:Y:S01]  /*8f70*/  FFMA.FTZ R43, R10, R101, -R43 ;  /* 0x000000650a2b7223 */ /* 0x000fe2000001082b */
[----:B------:R-:W-:Y:S01]  /*8f80*/  F2FP.F16.E4M3.UNPACK_B R32, R9 ;  /* 0x00000009ff20723e */ /* 0x000fe200020006ff */
        /* <DEDUP_REMOVED lines=10> */
[-C--:B------:R-:W-:Y:S01]  /*9030*/  FMUL.FTZ R41, R35, R39.reuse ;  /* 0x0000002723297220 */ /* 0x080fe20000410000 */
[----:B------:R-:W-:Y:S01]  /*9040*/  F2FP.SATFINITE.E4M3.F32.PACK_AB_MERGE_C R14, R103, R36, R44 ;  /* 0x00000024670e723e */ /* 0x000fe2000480702c */
[----:B------:R-:W-:Y:S01]  /*9050*/  FMUL.FTZ R40, R30, R39 ;  /* 0x000000271e287220 */ /* 0x000fe20000410000 */
[----:B------:R-:W-:Y:S01]  /*9060*/  HADD2.F32 R36, -RZ, R33.H1_H1 ;  /* 0x30000021ff247230 */ /* 0x000fe20000004100 */
[----:B------:R-:W-:Y:S01]  /*9070*/  F2FP.F16.E4M3.UNPACK_B R33, R9.H1 ;  /* 0x00000009ff21723e */ /* 0x000fe200030006ff */
[----:B------:R-:W-:Y:S01]  /*9080*/  HADD2.F32 R39, -RZ, R34.H1_H1 ;  /* 0x30000022ff277230 */ /* 0x000fe20000004100 */
[----:B------:R-:W-:Y:S01]  /*9090*/  F2FP.F16.E4M3.UNPACK_B R13, R13.H1 ;  /* 0x0000000dff0d723e */ /* 0x000fe200030006ff */
[----:B------:R-:W-:-:S02]  /*90a0*/  HADD2.F32 R34, -RZ, R32.H1_H1 ;  /* 0x30000020ff227230 */ /* 0x000fc40000004100 */
        /* <DEDUP_REMOVED lines=11> */
[----:B------:R-:W-:-:S02]  /*9160*/  HADD2.F32 R34, -RZ, R13.H0_H0 ;  /* 0x2000000dff227230 */ /* 0x000fc40000004100 */
[----:B------:R-:W-:Y:S02]  /*9170*/  HADD2.F32 R36, -RZ, R35.H0_H0 ;  /* 0x20000023ff247230 */ /* 0x000fe40000004100 */
[----:B------:R-:W-:Y:S02]  /*9180*/  HADD2.F32 R13, -RZ, R13.H1_H1 ;  /* 0x3000000dff0d7230 */ /* 0x000fe40000004100 */
[----:B------:R-:W-:Y:S02]  /*9190*/  HADD2.F32 R38, -RZ, R35.H1_H1 ;  /* 0x30000023ff267230 */ /* 0x000fe40000004100 */
[-C--:B------:R-:W-:Y:S01]  /*91a0*/  FMUL.FTZ R40, R34, R36.reuse ;  /* 0x0000002422287220 */ /* 0x080fe20000410000 */
[----:B------:R-:W-:Y:S02]  /*91b0*/  HADD2.F32 R33, -RZ, R33.H1_H1 ;  /* 0x30000021ff217230 */ /* 0x000fe40000004100 */
[----:B------:R-:W-:Y:S01]  /*91c0*/  FMUL.FTZ R37, R7, R36 ;  /* 0x0000002407257220 */ /* 0x000fe20000410000 */
[----:B------:R-:W-:-:S02]  /*91d0*/  HADD2.F32 R35, -RZ, R6.H0_H0 ;  /* 0x20000006ff237230 */ /* 0x000fc40000004100 */
[----:B------:R-:W-:Y:S02]  /*91e0*/  HADD2.F32 R36, -RZ, R6.H1_H1 ;  /* 0x30000006ff247230 */ /* 0x000fe40000004100 */
[-C--:B------:R-:W-:Y:S01]  /*91f0*/  FMUL.FTZ R6, R13, R38.reuse ;  /* 0x000000260d067220 */ /* 0x080fe20000410000 */
[----:B------:R-:W-:Y:S01]  /*9200*/  FMUL.FTZ R38, R33, R38 ;  /* 0x0000002621267220 */ /* 0x000fe20000410000 */
[-C--:B------:R-:W-:Y:S01]  /*9210*/  FFMA.FTZ R42, R7, R35.reuse, -R40 ;  /* 0x00000023072a7223 */ /* 0x080fe20000010828 */
[----:B------:R-:W-:Y:S01]  /*9220*/  FFMA.FTZ R44, R34, R35, R37 ;  /* 0x00000023222c7223 */ /* 0x000fe20000010025 */
[-C--:B------:R-:W-:Y:S01]  /*9230*/  FFMA.FTZ R45, R33, R36.reuse, -R6 ;  /* 0x00000024212d7223 */ /* 0x080fe20000010806 */
[----:B------:R-:W-:Y:S01]  /*9240*/  FFMA.FTZ R47, R13, R36, R38 ;  /* 0x000000240d2f7223 */ /* 0x000fe20000010026 */
[----:B------:R-:W-:Y:S01]  /*9250*/  F2FP.F16.E4M3.UNPACK_B R6, R11 ;  /* 0x0000000bff06723e */ /* 0x000fe200020006ff */
[----:B------:R-:W-:Y:S01]  /*9260*/  HADD2.F32 R41, -RZ, R39.H0_H0 ;  /* 0x20000027ff297230 */ /* 0x000fe20000004100 */
[----:B------:R-:W-:-:S02]  /*9270*/  F2FP.F16.E4M3.UNPACK_B R38, R5 ;  /* 0x00000005ff26723e */ /* 0x000fc400020006ff */
[-C--:B------:R-:W-:Y:S01]  /*9280*/  F2FP.F16.E4M3.UNPACK_B R33, R15.reuse ;  /* 0x0000000fff21723e */ /* 0x080fe200020006ff */
[----:B------:R-:W-:Y:S01]  /*9290*/  HADD2.F32 R7, -RZ, R6.H0_H0 ;  /* 0x20000006ff077230 */ /* 0x000fe20000004100 */
[----:B------:R-:W-:Y:S01]  /*92a0*/  F2FP.F16.E4M3.UNPACK_B R15, R15.H1 ;  /* 0x0000000fff0f723e */ /* 0x000fe200030006ff */
[----:B------:R-:W-:Y:S01]  /*92b0*/  HADD2.F32 R40, -RZ, R38.H0_H0 ;  /* 0x20000026ff287230 */ /* 0x000fe20000004100 */
[-C--:B------:R-:W-:Y:S01]  /*92c0*/  F2FP.F16.E4M3.UNPACK_B R5, R4.reuse ;  /* 0x00000004ff05723e */ /* 0x080fe200020006ff */
[--C-:B------:R-:W-:Y:S01]  /*92d0*/  HADD2.F32 R34, -RZ, R33.reuse.H0_H0 ;  /* 0x20000021ff227230 */ /* 0x100fe20000004100 */
[----:B------:R-:W-:Y:S01]  /*92e0*/  F2FP.F16.E4M3.UNPACK_B R11, R11.H1 ;  /* 0x0000000bff0b723e */ /* 0x000fe200030006ff */
[----:B------:R-:W-:Y:S01]  /*92f0*/  HADD2.F32 R33, -RZ, R33.H1_H1 ;  /* 0x30000021ff217230 */ /* 0x000fe20000004100 */
[----:B------:R-:W-:Y:S01]  /*9300*/  F2FP.F16.E4M3.UNPACK_B R35, R4.H1 ;  /* 0x00000004ff23723e */ /* 0x000fe200030006ff */
[----:B------:R-:W-:Y:S02]  /*9310*/  HADD2.F32 R4, -RZ, R15.H0_H0 ;  /* 0x2000000fff047230 */ /* 0x000fe40000004100 */
[----:B------:R-:W-:Y:S01]  /*9320*/  FMUL.FTZ R93, R7, R40 ;  /* 0x00000028075d7220 */ /* 0x000fe20000410000 */
[----:B------:R-:W-:-:S02]  /*9330*/  HADD2.F32 R36, -RZ, R5.H0_H0 ;  /* 0x20000005ff247230 */ /* 0x000fc40000004100 */
[----:B------:R-:W-:Y:S01]  /*9340*/  FMUL.FTZ R46, R34, R40 ;  /* 0x00000028222e7220 */ /* 0x000fe20000410000 */
[----:B------:R-:W-:Y:S02]  /*9350*/  HADD2.F32 R13, -RZ, R11.H0_H0 ;  /* 0x2000000bff0d7230 */ /* 0x000fe40000004100 */
[-C--:B------:R-:W-:Y:S01]  /*9360*/  FMUL.FTZ R40, R4, R41.reuse ;  /* 0x0000002904287220 */ /* 0x080fe20000410000 */
[----:B------:R-:W-:Y:S02]  /*9370*/  HADD2.F32 R37, -RZ, R35.H0_H0 ;  /* 0x20000023ff257230 */ /* 0x000fe40000004100 */
[----:B------:R-:W-:Y:S01]  /*9380*/  FFMA.FTZ R93, R34, R36, R93 ;  /* 0x00000024225d7223 */ /* 0x000fe2000001005d */
[----:B------:R-:W-:Y:S02]  /*9390*/  HADD2.F32 R15, -RZ, R15.H1_H1 ;  /* 0x3000000fff0f7230 */ /* 0x000fe40000004100 */
[----:B------:R-:W-:Y:S01]  /*93a0*/  FMUL.FTZ R41, R13, R41 ;  /* 0x000000290d297220 */ /* 0x000fe20000410000 */
[----:B------:R-:W-:-:S02]  /*93b0*/  HADD2.F32 R34, -RZ, R39.H1_H1 ;  /* 0x30000027ff227230 */ /* 0x000fc40000004100 */
[----:B------:R-:W-:Y:S01]  /*93c0*/  FFMA.FTZ R46, R7, R36, -R46 ;  /* 0x00000024072e7223 */ /* 0x000fe2000001082e */
[----:B------:R-:W-:Y:S02]  /*93d0*/  HADD2.F32 R11, -RZ, R11.H1_H1 ;  /* 0x3000000bff0b7230 */ /* 0x000fe40000004100 */
[----:B------:R-:W-:Y:S01]  /*93e0*/  FFMA.FTZ R41, R4, R37, R41 ;  /* 0x0000002504297223 */ /* 0x000fe20000010029 */
[----:B------:R-:W-:Y:S02]  /*93f0*/  HADD2.F32 R38, -RZ, R38.H1_H1 ;  /* 0x30000026ff267230 */ /* 0x000fe40000004100 */
[-C--:B------:R-:W-:Y:S01]  /*9400*/  FMUL.FTZ R36, R15, R34.reuse ;  /* 0x000000220f247220 */ /* 0x080fe20000410000 */
[----:B------:R-:W-:Y:S02]  /*9410*/  HADD2.F32 R6, -RZ, R6.H1_H1 ;  /* 0x30000006ff067230 */ /* 0x000fe40000004100 */
[----:B------:R-:W-:Y:S01]  /*9420*/  FMUL.FTZ R34, R11, R34 ;  /* 0x000000220b227220 */ /* 0x000fe20000410000 */
[----:B------:R-:W-:-:S02]  /*9430*/  HADD2.F32 R4, -RZ, R35.H1_H1 ;  /* 0x30000023ff047230 */ /* 0x000fc40000004100 */
[-C--:B------:R-:W-:Y:S01]  /*9440*/  FMUL.FTZ R7, R33, R38.reuse ;  /* 0x0000002621077220 */ /* 0x080fe20000410000 */
[----:B------:R-:W-:Y:S02]  /*9450*/  HADD2.F32 R5, -RZ, R5.H1_H1 ;  /* 0x30000005ff057230 */ /* 0x000fe40000004100 */
[----:B------:R-:W-:Y:S01]  /*9460*/  FFMA.FTZ R40, R13, R37, -R40 ;  /* 0x000000250d287223 */ /* 0x000fe20000010828 */
[C---:B------:R-:W-:Y:S01]  /*9470*/  FMUL.FTZ R38, R6.reuse, R38 ;  /* 0x0000002606267220 */ /* 0x040fe20000410000 */
[-C--:B------:R-:W-:Y:S01]  /*9480*/  FFMA.FTZ R11, R11, R4.reuse, -R36 ;  /* 0x000000040b0b7223 */ /* 0x080fe20000010824 */
[----:B------:R-:W-:Y:S01]  /*9490*/  FFMA.FTZ R34, R15, R4, R34 ;  /* 0x000000040f227223 */ /* 0x000fe20000010022 */
[-C--:B------:R-:W-:Y:S01]  /*94a0*/  FFMA.FTZ R7, R6, R5.reuse, -R7 ;  /* 0x0000000506077223 */ /* 0x080fe20000010807 */
        /* <DEDUP_REMOVED lines=8> */
[----:B------:R-:W-:-:S07]  /*9530*/  F2FP.SATFINITE.E4M3.F32.PACK_AB_MERGE_C R15, R38, R93, R34 ;  /* 0x0000005d260f723e */ /* 0x000fce0004807022 */
.L_x_5535:
[----:B------:R-:W-:Y:S05]  /*9540*/  BSYNC B1 ;  /* 0x0000000000017941 */ /* 0x000fea0003800000 */
.L_x_5534:
[----:B0-----:R0:W-:Y:S01]  /*9550*/  ST.E.128 desc[UR42][R28.64], R8 ;  /* 0x000000081c007985 */ /* 0x0011e2000c101d2a */
[----:B------:R-:W-:-:S13]  /*9560*/  ISETP.GE.AND P3, PT, R31, R97, PT ;  /* 0x000000611f00720c */ /* 0x000fda0003f66270 */
[----:B------:R-:W-:Y:S05]  /*9570*/  @P3 BRA `(.L_x_5497) ;  /* 0x0000000400243947 */ /* 0x000fea0003800000 */
[----:B------:R-:W-:-:S04]  /*9580*/  IADD3 R4, P3, R100, R31, RZ ;  /* 0x0000001f64047210 */ /* 0x000fc80007f7e0ff */
[----:B------:R-:W-:-:S05]  /*9590*/  LEA.HI.X.SX32 R5, R31, R98, 0x1, P3 ;  /* 0x000000621f057211 */ /* 0x000fca00018f0eff */
[----:B--2---:R2:W-:Y:S01]  /*95a0*/  ST.E.128 desc[UR42][R4.64], R12 ;  /* 0x0000000c04007985 */ /* 0x0045e2000c101d2a */
[----:B------:R-:W-:Y:S05]  /*95b0*/  BRA `(.L_x_5497) ;  /* 0x0000000400147947 */ /* 0x000fea0003800000 */
.L_x_5489:
[----:B------:R-:W-:-:S06]  /*95c0*/  UISETP.NE.AND UP0, UPT, UR40, 0x3, UPT ;  /* 0x000000032800788c */ /* 0x000fcc000bf05270 */
[----:B------:R-:W-:-:S13]  /*95d0*/  PLOP3.LUT P2, PT, PT, PT, UP0, 0x80, 0x0 ;  /* 0x000000000000781c */ /* 0x000fda0003f4f008 */
[----:B------:R-:W-:Y:S05]  /*95e0*/  @!P2 BRA `(.L_x_5536) ;  /* 0x000000000004a947 */ /* 0x000fea0003800000 */
[----:B------:R-:W-:Y:S01]  /*95f0*/  BPT.TRAP 0x1 ;  /* 0x000000040000795c */ /* 0x000fe20000300000 */
.L_x_5536:
[----:B------:R-:W-:Y:S01]  /*9600*/  IMAD R82, R22, 0x8, R16 ;  /* 0x0000000816527824 */ /* 0x000fe200078e0210 */
[----:B------:R-:W-:Y:S01]  /*9610*/  SHF.L.U32 R94, R209, 0x1f, RZ ;  /* 0x0000001fd15e7819 */ /* 0x000fe200000006ff */
[----:B------:R-:W-:Y:S01]  /*9620*/  BSSY B1, `(.L_x_5537) ;  /* 0x0000004000017945 */ /* 0x000fe20003800000 */
[----:B------:R-:W-:Y:S02]  /*9630*/  SHF.R.S32.HI R89, RZ, 0x1f, R88 ;  /* 0x0000001fff597819 */ /* 0x000fe40000011458 */
[----:B------:R-:W0:Y:S02]  /*9640*/  SYNCS.PHASECHK.TRANS64.TRYWAIT P3, [R82+URZ+0x2a890], R94 ;  /* 0x02a8905e520075a7 */ /* 0x000e24000806017f */
[----:B0-----:R-:W-:Y:S05]  /*9650*/  @!P3 BRA `(.L_x_5538) ;  /* 0x00000264004cb947 */ /* 0x001fea0003800000 */
.L_x_5881:
[----:B------:R-:W-:Y:S05]  /*9660*/  BSYNC B1 ;  /* 0x0000000000017941 */ /* 0x000fea0003800000 */
.L_x_5537:
        /* <DEDUP_REMOVED lines=19> */
[----:B------:R-:W-:Y:S02]  /*97a0*/  IADD3.X R13, R13, UR7, RZ, P3, !PT ;  /* 0x000000070d0d7c10 */ /* 0x000fe40009ffe4ff */
[----:B------:R-:W-:Y:S01]  /*97b0*/  ISETP.GT.AND P3, PT, R91, R210, PT ;  /* 0x000000d25b00720c */ /* 0x000fe20003f64270 */
[----:B------:R-:W-:-:S12]  /*97c0*/  BRA.DIV UR4, `(.L_x_5539) ;  /* 0x0000026604047947 */ /* 0x000fd8000b800000 */
[----:B------:R1:W2:Y:S04]  /*97d0*/  SHFL.IDX PT, R29, R13, RZ, 0x1e1f ;  /* 0x001e1fff0d1d7589 */ /* 0x0002a800000e0000 */
[----:B------:R1:W3:Y:S02]  /*97e0*/  SHFL.IDX PT, R14, R4, RZ, 0x1e1f ;  /* 0x001e1fff040e7589 */ /* 0x0002e400000e0000 */
.L_x_5885:
[----:B------:R-:W-:Y:S05]  /*97f0*/  @!P3 BRA `(.L_x_5497) ;  /* 0x000000000084b947 */ /* 0x000fea0003800000 */
[----:B------:R-:W-:Y:S02]  /*9800*/  ULDC UR4, c[0x0][0x2f4] ;  /* 0x0000bd0000047ab9 */ /* 0x000fe40000000800 */
[----:B------:R-:W-:-:S13]  /*9810*/  ISETP.GE.AND P5, PT, R18, UR4, PT ;  /* 0x0000000412007c0c */ /* 0x000fda000bfa6270 */
[----:B-1----:R-:W1:Y:S01]  /*9820*/  @!P5 LDS.128 R4, [R86+0x1e400] ;  /* 0x01e400005604d984 */ /* 0x002e620000000c00 */
[----:B---3--:R-:W-:-:S05]  /*9830*/  @!P5 IADD3 R12, P3, R18, R14, RZ ;  /* 0x0000000e120cd210 */ /* 0x008fca0007f7e0ff */
[----:B--2---:R-:W-:Y:S01]  /*9840*/  @!P5 IMAD.X R13, R29, 0x1, R19, P3 ;  /* 0x000000011d0dd824 */ /* 0x004fe200018e0613 */
[----:B------:R-:W-:-:S13]  /*9850*/  ISETP.GE.AND P3, PT, R207, UR4, PT ;  /* 0x00000004cf007c0c */ /* 0x000fda000bf66270 */
[----:B------:R-:W-:-:S05]  /*9860*/  @!P3 IADD3 R10, P4, R207, R14, RZ ;  /* 0x0000000ecf0ab210 */ /* 0x000fca0007f9e0ff */
[----:B------:R-:W-:Y:S01]  /*9870*/  @!P3 IMAD.X R11, R29, 0x1, R220, P4 ;  /* 0x000000011d0bb824 */ /* 0x000fe200020e06dc */
[----:B------:R-:W-:-:S13]  /*9880*/  ISETP.GE.AND P4, PT, R206, UR4, PT ;  /* 0x00000004ce007c0c */ /* 0x000fda000bf86270 */
[----:B------:R-:W-:Y:S01]  /*9890*/  @!P4 IADD3 R8, P6, R206, R14, RZ ;  /* 0x0000000ece08c210 */ /* 0x000fe20007fde0ff */
[----:B-1----:R1:W-:Y:S01]  /*98a0*/  @!P5 ST.E.128 desc[UR42][R12.64], R4 ;  /* 0x000000040c00d985 */ /* 0x0023e2000c101d2a */
[----:B------:R-:W-:-:S03]  /*98b0*/  ISETP.GE.AND P5, PT, R80, UR4, PT ;  /* 0x0000000450007c0c */ /* 0x000fc6000bfa6270 */
[----:B------:R-:W-:-:S10]  /*98c0*/  @!P4 IMAD.X R9, R29, 0x1, R219, P6 ;  /* 0x000000011d09c824 */ /* 0x000fd400030e06db */
[----:B------:R-:W2:Y:S01]  /*98d0*/  @!P5 LDS.128 R4, [R85+0x1e400] ;  /* 0x01e400005504d984 */ /* 0x000ea20000000c00 */
[----:B------:R-:W-:-:S05]  /*98e0*/  @!P5 IMAD.SHL.U32 R15, R212, 0x10, RZ ;  /* 0x00000010d40fd824 */ /* 0x000fca00078e00ff */
[----:B-1----:R-:W-:-:S04]  /*98f0*/  @!P5 IADD3 R12, P6, R15, R14, RZ ;  /* 0x0000000e0f0cd210 */ /* 0x002fc80007fde0ff */
[----:B------:R-:W-:-:S05]  /*9900*/  @!P5 LEA.HI.X.SX32 R13, R15, R29, 0x1, P6 ;  /* 0x0000001d0f0dd211 */ /* 0x000fca00030f0eff */
[----:B--2---:R1:W-:Y:S01]  /*9910*/  @!P5 ST.E.128 desc[UR42][R12.64], R4 ;  /* 0x000000040c00d985 */ /* 0x0043e2000c101d2a */
[----:B------:R-:W-:-:S13]  /*9920*/  ISETP.GE.AND P5, PT, R78, UR4, PT ;  /* 0x000000044e007c0c */ /* 0x000fda000bfa6270 */
[----:B------:R-:W2:Y:S01]  /*9930*/  @!P5 LDS.128 R4, [R86+0x20400] ;  /* 0x020400005604d984 */ /* 0x000ea20000000c00 */
[----:B------:R-:W-:-:S05]  /*9940*/  @!P5 IMAD.SHL.U32 R15, R213, 0x10, RZ ;  /* 0x00000010d50fd824 */ /* 0x000fca00078e00ff */
[----:B-1----:R-:W-:-:S04]  /*9950*/  @!P5 IADD3 R12, P6, R15, R14, RZ ;  /* 0x0000000e0f0cd210 */ /* 0x002fc80007fde0ff */
[----:B------:R-:W-:-:S05]  /*9960*/  @!P5 LEA.HI.X.SX32 R13, R15, R29, 0x1, P6 ;  /* 0x0000001d0f0dd211 */ /* 0x000fca00030f0eff */
[----:B--2---:R1:W-:Y:S01]  /*9970*/  @!P5 ST.E.128 desc[UR42][R12.64], R4 ;  /* 0x000000040c00d985 */ /* 0x0043e2000c101d2a */
[----:B------:R-:W-:-:S03]  /*9980*/  ISETP.GE.AND P5, PT, R208, UR4, PT ;  /* 0x00000004d0007c0c */ /* 0x000fc6000bfa6270 */
[----:B------:R-:W2:Y:S10]  /*9990*/  @!P3 LDS.128 R4, [R85+0x20400] ;  /* 0x020400005504b984 */ /* 0x000eb40000000c00 */
[----:B-1----:R-:W-:-:S05]  /*99a0*/  @!P5 IADD3 R12, P6, R208, R14, RZ ;  /* 0x0000000ed00cd210 */ /* 0x002fca0007fde0ff */
[----:B------:R-:W-:Y:S01]  /*99b0*/  @!P5 IMAD.X R13, R29, 0x1, R218, P6 ;  /* 0x000000011d0dd824 */ /* 0x000fe200030e06da */
[----:B--2---:R-:W-:Y:S04]  /*99c0*/  @!P3 ST.E.128 desc[UR42][R10.64], R4 ;  /* 0x000000040a00b985 */ /* 0x004fe8000c101d2a */
[----:B------:R-:W1:Y:S04]  /*99d0*/  @!P4 LDS.128 R4, [R86+0x22400] ;  /* 0x022400005604c984 */ /* 0x000e680000000c00 */
[----:B-1----:R-:W-:Y:S04]  /*99e0*/  @!P4 ST.E.128 desc[UR42][R8.64], R4 ;  /* 0x000000040800c985 */ /* 0x002fe8000c101d2a */
[----:B------:R-:W1:Y:S04]  /*99f0*/  @!P5 LDS.128 R4, [R85+0x22400] ;  /* 0x022400005504d984 */ /* 0x000e680000000c00 */
[----:B-1----:R4:W-:Y:S02]  /*9a00*/  @!P5 ST.E.128 desc[UR42][R12.64], R4 ;  /* 0x000000040c00d985 */ /* 0x0029e4000c101d2a */
.L_x_5497:
[----:B------:R-:W-:Y:S05]  /*9a10*/  BSYNC B0 ;  /* 0x0000000000007941 */ /* 0x000fea0003800000 */
.L_x_5488:
[----:B012-4-:R-:W0:Y:S01]  /*9a20*/  S2R R4, SR_TID.X ;  /* 0x0000000000047919 */ /* 0x017e220000002100 */
        /* <DEDUP_REMOVED lines=9> */
[----:B0-----:R-:W-:-:S13]  /*9ac0*/  LOP3.LUT P3, RZ, R4, 0x7f, RZ, 0xc0, !PT ;  /* 0x0000007f04ff7812 */ /* 0x001fda000786c0ff */
[----:B------:R-:W-:-:S05]  /*9ad0*/  @!P3 VIADD R4, R82, 0x2a8a0 ;  /* 0x0002a8a05204b836 */ /* 0x000fca0000000000 */
[----:B------:R-:W-:-:S04]  /*9ae0*/  @!P3 PRMT R4, RZ, 0x654, R4 ;  /* 0x00000654ff04b816 */ /* 0x000fc80000000004 */
[----:B------:R1:W-:Y:S01]  /*9af0*/  @!P3 SYNCS.ARRIVE.TRANS64.RED.A1T0 RZ, [R4+URZ], RZ ;  /* 0x000000ff04ffb9a7 */ /* 0x0003e2000810043f */
[----:B------:R-:W-:Y:S05]  /*9b00*/  @!P2 BRA `(.L_x_5541) ;  /* 0x000000000004a947 */ /* 0x000fea0003800000 */
[----:B------:R-:W-:Y:S01]  /*9b10*/  BPT.TRAP 0x1 ;  /* 0x000000040000795c */ /* 0x000fe20000300000 */
.L_x_5541:
[----:B------:R-:W-:Y:S05]  /*9b20*/  BSYNC B0 ;  /* 0x0000000000007941 */ /* 0x000fea0003800000 */
.L_x_5540:
[----:B------:R-:W0:Y:S01]  /*9b30*/  SYNCS.PHASECHK.TRANS64.TRYWAIT P2, [R82+URZ+0x2a8b0], R94 ;  /* 0x02a8b05e520075a7 */ /* 0x000e22000804017f */
[----:B------:R-:W-:Y:S04]  /*9b40*/  BSSY B0, `(.L_x_5542) ;  /* 0x0000002000007945 */ /* 0x000fe80003800000 */
[----:B0-----:R-:W-:Y:S05]  /*9b50*/  @!P2 BRA `(.L_x_5543) ;  /* 0x000002600064a947 */ /* 0x001fea0003800000 */
.L_x_5886:
[----:B------:R-:W-:Y:S05]  /*9b60*/  BSYNC B0 ;  /* 0x0000000000007941 */ /* 0x000fea0003800000 */
.L_x_5542:
[----:B------:R-:W-:Y:S01]  /*9b70*/  ULDC.64 UR4, c[0x0][0x328] ;  /* 0x0000ca0000047ab9 */ /* 0x000fe20000000a00 */
[----:B------:R-:W-:Y:S01]  /*9b80*/  ULDC.64 UR6, c[0x0][0x318] ;  /* 0x0000c60000067ab9 */ /* 0x000fe20000000a00 */
[----:B------:R-:W-:Y:S01]  /*9b90*/  IMAD R89, R89, UR4, RZ ;  /* 0x0000000459597c24 */ /* 0x000fe2000f8e02ff */
[----:B------:R-:W-:Y:S01]  /*9ba0*/  BSSY B0, `(.L_x_5544) ;  /* 0x0000033000007945 */ /* 0x000fe20003800000 */
[----:B-1----:R-:W-:-:S04]  /*9bb0*/  IMAD.WIDE.U32 R4, R88, UR4, RZ ;  /* 0x0000000458047c25 */ /* 0x002fc8000f8e00ff */
        /* <DEDUP_REMOVED lines=12> */
[----:B------:R1:W2:Y:S01]  /*9c80*/  SHFL.IDX PT, R29, R4, RZ, 0x1e1f ;  /* 0x001e1fff041d7589 */ /* 0x0002a200000e0000 */
[----:B------:R-:W-:-:S03]  /*9c90*/  ISETP.GT.AND P2, PT, R91, R210, PT ;  /* 0x000000d25b00720c */ /* 0x000fc60003f44270 */
[----:B------:R1:W4:Y:S10]  /*9ca0*/  SHFL.IDX PT, R15, R5, RZ, 0x1e1f ;  /* 0x001e1fff050f7589 */ /* 0x00033400000e0000 */
[----:B-1----:R-:W-:Y:S05]  /*9cb0*/  @!P2 BRA `(.L_x_5545) ;  /* 0x000000000084a947 */ /* 0x002fea0003800000 */
[----:B------:R-:W-:Y:S02]  /*9cc0*/  ULDC UR4, c[0x0][0x2f4] ;  /* 0x0000bd0000047ab9 */ /* 0x000fe40000000800 */
[----:B------:R-:W-:-:S13]  /*9cd0*/  ISETP.GE.AND P5, PT, R18, UR4, PT ;  /* 0x0000000412007c0c */ /* 0x000fda000bfa6270 */
[----:B------:R-:W1:Y:S01]  /*9ce0*/  @!P5 LDS.128 R4, [R86+0xc400] ;  /* 0x00c400005604d984 */ /* 0x000e620000000c00 */
[----:B--2---:R-:W-:-:S05]  /*9cf0*/  @!P5 IADD3 R12, P2, R18, R29, RZ ;  /* 0x0000001d120cd210 */ /* 0x004fca0007f5e0ff */
[----:B----4-:R-:W-:Y:S01]  /*9d00*/  @!P5 IMAD.X R13, R15, 0x1, R19, P2 ;  /* 0x000000010f0dd824 */ /* 0x010fe200010e0613 */
        /* <DEDUP_REMOVED lines=9> */
[----:B---3--:R-:W-:-:S05]  /*9da0*/  @!P5 IMAD.SHL.U32 R14, R212, 0x10, RZ ;  /* 0x00000010d40ed824 */ /* 0x008fca00078e00ff */
        /* <DEDUP_REMOVED lines=18> */
.L_x_5545:
[----:B------:R-:W-:Y:S05]  /*9ed0*/  BSYNC B0 ;  /* 0x0000000000007941 */ /* 0x000fea0003800000 */
.L_x_5544:
[----:B------:R-:W-:Y:S01]  /*9ee0*/  @!PT LDS RZ, [RZ] ;  /* 0x00000000fffff984 */ /* 0x000fe20000000800 */
[----:B------:R-:W-:Y:S01]  /*9ef0*/  @!PT LDS RZ, [RZ] ;  /* 0x00000000fffff984 */ /* 0x000fe20000000800 */
[----:B------:R-:W-:Y:S01]  /*9f00*/  @!PT LDS RZ, [RZ] ;  /* 0x00000000fffff984 */ /* 0x000fe20000000800 */
[----:B------:R-:W-:Y:S01]  /*9f10*/  @!PT LDS RZ, [RZ] ;  /* 0x00000000fffff984 */ /* 0x000fe20000000800 */
[----:B------:R5:W-:Y:S06]  /*9f20*/  MEMBAR.ALL.CTA ;  /* 0x0000000000007992 */ /* 0x000bec0000008000 */
[----:B-----5:R-:W5:Y:S01]  /*9f30*/  FENCE.VIEW.ASYNC.S ;  /* 0x00000000000073c6 */ /* 0x020f620000000000 */
[----:B------:R-:W-:Y:S02]  /*9f40*/  VIADD R22, R22, 0x1 ;  /* 0x0000000116167836 */ /* 0x000fe40000000000 */
[----:B0-----:R-:W-:Y:S01]  /*9f50*/  @!P3 VIADD R82, R82, 0x2a8c0 ;  /* 0x0002a8c05252b836 */ /* 0x001fe20000000000 */
[----:B-----5:R0:W-:Y:S02]  /*9f60*/  BAR.SYNC.DEFER_BLOCKING R67, 0x80 ;  /* 0x000200430000751d */ /* 0x0201e40000010000 */
[----:B------:R-:W-:-:S02]  /*9f70*/  ISETP.NE.AND P2, PT, R22, 0x2, PT ;  /* 0x000000021600780c */ /* 0x000fc40003f45270 */
[----:B------:R-:W-:Y:S02]  /*9f80*/  @!P3 PRMT R82, RZ, 0x654, R82 ;  /* 0x00000654ff52b816 */ /* 0x000fe40000000052 */
[----:B-1----:R-:W-:Y:S02]  /*9f90*/  SEL R4, RZ, 0x1, P2 ;  /* 0x00000001ff047807 */ /* 0x002fe40001000000 */
[----:B------:R-:W-:Y:S02]  /*9fa0*/  SEL R22, R22, RZ, P2 ;  /* 0x000000ff16167207 */ /* 0x000fe40001000000 */
[----:B------:R-:W-:Y:S01]  /*9fb0*/  LOP3.LUT R209, R209, R4, RZ, 0x3c, !PT ;  /* 0x00000004d1d17212 */ /* 0x000fe200078e3cff */
[----:B------:R0:W-:Y:S01]  /*9fc0*/  @!P3 SYNCS.ARRIVE.TRANS64.RED.A1T0 RZ, [R82+URZ], RZ ;  /* 0x000000ff52ffb9a7 */ /* 0x0001e2000810043f */
[----:B------:R-:W-:Y:S05]  /*9fd0*/  @P1 BRA `(.L_x_5546) ;  /* 0xffffff8c00101947 */ /* 0x000fea000383ffff */
[----:B------:R-:W1:Y:S01]  /*9fe0*/  S2R R5, SR_TID.X ;  /* 0x0000000000057919 */ /* 0x000e620000002100 */
[----:B------:R-:W-:Y:S02]  /*9ff0*/  PLOP3.LUT P0, PT, PT, PT, PT, 0x8, 0x0 ;  /* 0x000000000000781c */ /* 0x000fe40003f0e170 */
[----:B-1----:R-:W-:-:S04]  /*a000*/  SHF.R.U32.HI R5, RZ, 0x7, R5 ;  /* 0x00000007ff057819 */ /* 0x002fc80000011605 */
[----:B------:R-:W-:-:S13]  /*a010*/  ISETP.NE.AND P4, PT, R5, 0x1, PT ;  /* 0x000000010500780c */ /* 0x000fda0003f85270 */
[----:B------:R-:W-:Y:S06]  /*a020*/  @!P4 BAR.ARV 0x9, 0x100 ;  /* 0x024400000000cb1d */ /* 0x000fec0000002000 */
.L_x_5483:
[----:B------:R-:W1:Y:S01]  /*a030*/  LDC R0, c[0x0][0x448] ;  /* 0x00011200ff007b82 */ /* 0x000e620000000800 */
[----:B------:R-:W-:-:S07]  /*a040*/  IADD3 R7, R203, 0x1, -R202 ;  /* 0x00000001cb077810 */ /* 0x000fce0007ffe8ca */
[----:B------:R-:W0:Y:S01]  /*a050*/  LDC.64 R2, c[0x0][0x9e0] ;  /* 0x00027800ff027b82 */ /* 0x000e220000000a00 */
[----:B-1----:R-:W-:Y:S01]  /*a060*/  ISETP.NE.AND P1, PT, R0, 0x1, PT ;  /* 0x000000010000780c */ /* 0x002fe20003f25270 */
[----:B------:R-:W-:Y:S01]  /*a070*/  VIADD R0, R211, 0x7f ;  /* 0x0000007fd3007836 */ /* 0x000fe20000000000 */
[----:B0-----:R-:W-:-:S11]  /*a080*/  ISETP.GE.AND P2, PT, R3, 0x1, PT ;  /* 0x000000010300780c */ /* 0x001fd60003f46270 */
[----:B------:R-:W0:Y:S08]  /*a090*/  @P1 LDC R5, c[0x0][0x44c] ;  /* 0x00011300ff051b82 */ /* 0x000e300000000800 */
[----:B------:R-:W1:Y:S01]  /*a0a0*/  @P1 LDC R4, c[0x0][0x450] ;  /* 0x00011400ff041b82 */ /* 0x000e620000000800 */
[----:B0-----:R-:W-:-:S05]  /*a0b0*/  @P1 IMAD.HI.U32 R5, R0, R5, RZ ;  /* 0x0000000500051227 */ /* 0x001fca00078e00ff */
[----:B-1----:R-:W-:-:S05]  /*a0c0*/  @P1 SHF.R.U32.HI R0, RZ, R4, R5 ;  /* 0x00000004ff001219 */ /* 0x002fca0000011605 */
[----:B------:R-:W-:Y:S01]  /*a0d0*/  IMAD.IADD R5, R7, 0x1, R0 ;  /* 0x0000000107057824 */ /* 0x000fe200078e0200 */
[----:B------:R-:W-:Y:S06]  /*a0e0*/  @P0 BRA `(.L_x_5547) ;  /* 0x00000000000c0947 */ /* 0x000fec0003800000 */
[----:B------:R-:W0:Y:S01]  /*a0f0*/  FENCE.VIEW.ASYNC.G ;  /* 0x00000000000073c6 */ /* 0x000e220000000100 */
[----:B------:R-:W-:Y:S05]  /*a100*/  WARPSYNC.ALL ;  /* 0x0000000000007948 */ /* 0x000fea0003800000 */
[----:B0-----:R-:W-:Y:S06]  /*a110*/  BAR.ARV 0xc, 0x180 ;  /* 0x0306000000007b1d */ /* 0x001fec0000002000 */
.L_x_5547:
        /* <DEDUP_REMOVED lines=13> */
.L_x_5550:
[----:B------:R-:W-:-:S13]  /*a1f0*/  ISETP.NE.AND P0, PT, R3, 0x1, PT ;  /* 0x000000010300780c */ /* 0x000fda0003f05270 */
[----:B------:R-:W0:Y:S02]  /*a200*/  @P0 LDC.64 R4, c[0x0][0x9e8] ;  /* 0x00027a00ff040b82 */ /* 0x000e240000000a00 */
[----:B0-----:R-:W-:-:S05]  /*a210*/  @P0 IMAD.HI.U32 R4, R0, R4, RZ ;  /* 0x0000000400040227 */ /* 0x001fca00078e00ff */
[----:B------:R-:W-:-:S07]  /*a220*/  @P0 SHF.R.U32.HI R0, RZ, R5, R4 ;  /* 0x00000005ff000219 */ /* 0x000fce0000011604 */
.L_x_5551:
[----:B------:R-:W-:Y:S05]  /*a230*/  BSYNC B0 ;  /* 0x0000000000007941 */ /* 0x000fea0003800000 */
.L_x_5549:
[----:B------:R-:W-:-:S05]  /*a240*/  IMAD R5, R0, R3, R3 ;  /* 0x0000000300057224 */ /* 0x000fca00078e0203 */
[----:B------:R-:W-:-:S07]  /*a250*/  VIMNMX R2, R2, R5, PT ;  /* 0x0000000502027248 */ /* 0x000fce0003fe0100 */
.L_x_5548:
[----:B------:R-:W0:Y:S01]  /*a260*/  @P1 LDC R0, c[0x0][0x44c] ;  /* 0x00011300ff001b82 */ /* 0x000e220000000800 */
[----:B------:R-:W-:Y:S01]  /*a270*/  VIADD R2, R2, 0x7f ;  /* 0x0000007f02027836 */ /* 0x000fe20000000000 */
[----:B------:R-:W-:Y:S01]  /*a280*/  ULDC UR4, c[0x0][0x9dc] ;  /* 0x0002770000047ab9 */ /* 0x000fe20000000800 */
[----:B------:R-:W-:-:S03]  /*a290*/  IMAD.MOV.U32 R4, RZ, RZ, R211 ;  /* 0x000000ffff047224 */ /* 0x000fc600078e00d3 */
        /* <DEDUP_REMOVED lines=20> */
.L_x_5554:
[----:B------:R-:W-:-:S13]  /*a3e0*/  ISETP.NE.AND P0, PT, R3, 0x1, PT ;  /* 0x000000010300780c */ /* 0x000fda0003f05270 */
[----:B------:R-:W0:Y:S02]  /*a3f0*/  @P0 LDC.64 R4, c[0x0][0x9e8] ;  /* 0x00027a00ff040b82 */ /* 0x000e240000000a00 */
[----:B0-----:R-:W-:-:S05]  /*a400*/  @P0 IMAD.HI.U32 R4, R2, R4, RZ ;  /* 0x0000000402040227 */ /* 0x001fca00078e00ff */
[----:B------:R-:W-:-:S07]  /*a410*/  @P0 SHF.R.U32.HI R2, RZ, R5, R4 ;  /* 0x00000005ff020219 */ /* 0x000fce0000011604 */
.L_x_5555:
[----:B------:R-:W-:Y:S05]  /*a420*/  BSYNC B0 ;  /* 0x0000000000007941 */ /* 0x000fea0003800000 */
.L_x_5553:
[----:B------:R-:W-:-:S05]  /*a430*/  IMAD R3, R2, R3, RZ ;  /* 0x0000000302037224 */ /* 0x000fca00078e02ff */
[----:B------:R-:W-:-:S07]  /*a440*/  VIMNMX R0, R0, R3, !PT ;  /* 0x0000000300007248 */ /* 0x000fce0007fe0100 */
.L_x_5552:
[----:B------:R-:W-:Y:S01]  /*a450*/  SHF.R.S32.HI R3, RZ, 0x1f, R0 ;  /* 0x0000001fff037819 */ /* 0x000fe20000011400 */
[----:B------:R-:W-:Y:S03]  /*a460*/  BSSY B0, `(.L_x_5556) ;  /* 0x0000026000007945 */ /* 0x000fe60003800000 */
[----:B------:R-:W-:-:S04]  /*a470*/  LEA.HI R3, R3, R0, RZ, 0x7 ;  /* 0x0000000003037211 */ /* 0x000fc800078f38ff */
[----:B------:R-:W-:-:S04]  /*a480*/  SHF.R.S32.HI R3, RZ, 0x7, R3 ;  /* 0x00000007ff037819 */ /* 0x000fc80000011403 */
[----:B------:R-:W-:Y:S01]  /*a490*/  VIMNMX R224, RZ, R3, !PT ;  /* 0x00000003ffe07248 */ /* 0x000fe20007fe0100 */
[----:B------:R-:W-:-:S03]  /*a4a0*/  IMAD.MOV.U32 R3, RZ, RZ, RZ ;  /* 0x000000ffff037224 */ /* 0x000fc600078e00ff */
[----:B------:R-:W-:-:S13]  /*a4b0*/  ISETP.GT.AND P0, PT, R27, R224, PT ;  /* 0x000000e01b00720c */ /* 0x000fda0003f04270 */
        /* <DEDUP_REMOVED lines=32> */
.L_x_5557:
[----:B------:R-:W-:Y:S05]  /*a6c0*/  BSYNC B0 ;  /* 0x0000000000007941 */ /* 0x000fea0003800000 */
.L_x_5556:
[----:B------:R-:W3:Y:S01]  /*a6d0*/  LDL R0, [R1+0x14] ;  /* 0x0000140001007983 */ /* 0x000ee20000100800 */
[----:B------:R-:W-:Y:S02]  /*a6e0*/  PLOP3.LUT P0, PT, PT, PT, PT, 0x80, 0x0 ;  /* 0x000000000000781c */ /* 0x000fe40003f0f070 */
[----:B--2---:R-:W-:Y:S01]  /*a6f0*/  CS2R R28, SRZ ;  /* 0x00000000001c7805 */ /* 0x004fe2000001ff00 */
        /* <DEDUP_REMOVED lines=16> */
[----:B---34-:R-:W-:Y:S02]  /*a800*/  CS2R R14, SRZ ;  /* 0x00000000000e7805 */ /* 0x018fe4000001ff00 */
        /* <DEDUP_REMOVED lines=33> */
[----:B------:R-:W-:-:S02]  /*aa20*/  IMAD.MOV.U32 R78, RZ, RZ, RZ ;  /* 0x000000ffff4e7224 */ /* 0x000fc400078e00ff */
[----:B------:R-:W-:Y:S02]  /*aa30*/  IMAD.MOV.U32 R12, RZ, RZ, RZ ;  /* 0x000000ffff0c7224 */ /* 0x000fe400078e00ff */
[----:B------:R-:W-:Y:S02]  /*aa40*/  IMAD.MOV.U32 R5, RZ, RZ, RZ ;  /* 0x000000ffff057224 */ /* 0x000fe400078e00ff */
[----:B------:R-:W-:Y:S02]  /*aa50*/  IMAD.MOV.U32 R107, RZ, RZ, RZ ;  /* 0x000000ffff6b7224 */ /* 0x000fe400078e00ff */
[----:B------:R-:W-:Y:S02]  /*aa60*/  IMAD.MOV.U32 R115, RZ, RZ, RZ ;  /* 0x000000ffff737224 */ /* 0x000fe400078e00ff */
[----:B------:R-:W-:-:S05]  /*aa70*/  IMAD R224, R0, R3, R224 ;  /* 0x0000000300e07224 */ /* 0x000fca00078e02e0 */
[----:B------:R-:W-:Y:S02]  /*aa80*/  VIADDMNMX R94, R224, R3, R27, PT ;  /* 0x00000003e05e7246 */ /* 0x000fe4000380011b */
[----:B------:R-:W-:Y:S02]  /*aa90*/  CS2R R2, SRZ ;  /* 0x0000000000027805 */ /* 0x000fe4000001ff00 */
[----:B------:R-:W-:-:S13]  /*aaa0*/  ISETP.GT.AND P1, PT, R94, R224, PT ;  /* 0x000000e05e00720c */ /* 0x000fda0003f24270 */
[----:B------:R-:W-:Y:S05]  /*aab0*/  @!P1 BRA `(.L_x_5558) ;  /* 0x0000016400049947 */ /* 0x000fea0003800000 */
        /* <DEDUP_REMOVED lines=8> */
.L_x_5889:
[----:B-1----:R-:W-:Y:S01]  /*ab40*/  LEA.HI R0, R217, R217, RZ, 0x1 ;  /* 0x000000d9d9007211 */ /* 0x002fe200078f08ff */
[----:B------:R-:W-:-:S03]  /*ab50*/  ULOP3.LUT UP0, URZ, UR39, 0x3ff, URZ, 0xc0, !UPT ;  /* 0x000003ff273f7892 */ /* 0x000fc6000f80c03f */
[----:B------:R-:W-:-:S03]  /*ab60*/  LOP3.LUT R0, R0, 0x3e, RZ, 0xc0, !PT ;  /* 0x0000003e00007812 */ /* 0x000fc600078ec0ff */
[----:B------:R-:W-:Y:S02]  /*ab70*/  PLOP3.LUT P0, PT, PT, PT, UP0, 0x80, 0x0 ;  /* 0x000000000000781c */ /* 0x000fe40003f0f008 */
        /* <DEDUP_REMOVED lines=8> */
[----:B------:R-:W-:Y:S01]  /*ac00*/  IMAD.U32 R4, RZ, RZ, UR4 ;  /* 0x00000004ff047e24 */ /* 0x000fe2000f8e00ff */
[----:B------:R1:W2:Y:S01]  /*ac10*/  LDC.64 R2, c[0x4][R0] ;  /* 0x0100000000027b82 */ /* 0x0002a20000000a00 */
        /* <DEDUP_REMOVED lines=8> */
[----:B01----:R-:W-:-:S07]  /*aca0*/  IMAD.MOV.U32 R13, RZ, RZ, RZ ;  /* 0x000000ffff0d7224 */ /* 0x003fce00078e00ff */
[----:B------:R-:W-:-:S07]  /*acb0*/  LEPC R20, `(.L_x_5560) ;  /* 0x000000001014794e */ /* 0x000fce0000000000 */
[----:B--2--5:R-:W-:Y:S05]  /*acc0*/  CALL.ABS.NOINC R2 ;  /* 0x0000000002007343 */ /* 0x024fea0003c00000 */
.L_x_5560:
        /* <DEDUP_REMOVED lines=8> */
[----:B------:R-:W-:-:S05]  /*ad50*/  @P0 SHF.R.S32.HI R3, RZ, 0x1f, R227 ;  /* 0x0000001fff030819 */ /* 0x000fca00000114e3 */
[----:B------:R-:W2:Y:S08]  /*ad60*/  @P0 LDC.64 R6, c[0x0][0x9a8] ;  /* 0x00026a00ff060b82 */ /* 0x000eb00000000a00 */
[----:B------:R-:W3:Y:S08]  /*ad70*/  @P0 LDC.64 R10, c[0x0][0x9b0] ;  /* 0x00026c00ff0a0b82 */ /* 0x000ef00000000a00 */
[----:B0-----:R-:W0:Y:S01]  /*ad80*/  @P1 LDC.64 R12, c[0x0][0x9c0] ;  /* 0x00027000ff0c1b82 */ /* 0x001e220000000a00 */
[----:B-1----:R-:W-:-:S02]  /*ad90*/  @P1 IMAD R2, R5, R8, RZ ;  /* 0x0000000805021224 */ /* 0x002fc400078e02ff */
[----:B------:R-:W-:-:S04]  /*ada0*/  @P1 IMAD.WIDE.U32 R4, R227, R8, RZ ;  /* 0x00000008e3041225 */ /* 0x000fc800078e00ff */
[----:B------:R-:W-:Y:S02]  /*adb0*/  @P1 IMAD R9, R227, R9, R2 ;  /* 0x00000009e3091224 */ /* 0x000fe400078e0202 */
[-C--:B--2---:R-:W-:Y:S02]  /*adc0*/  @P0 IMAD R0, R3, R6.reuse, RZ ;  /* 0x0000000603000224 */ /* 0x084fe400078e02ff */
[----:B------:R-:W-:-:S04]  /*add0*/  @P0 IMAD.WIDE.U32 R2, R227, R6, RZ ;  /* 0x00000006e3020225 */ /* 0x000fc800078e00ff */
[----:B------:R-:W-:Y:S02]  /*ade0*/  @P0 IMAD R7, R227, R7, R0 ;  /* 0x00000007e3070224 */ /* 0x000fe400078e0200 */
[----:B------:R-:W-:Y:S02]  /*adf0*/  @P1 IMAD.IADD R5, R5, 0x1, R9 ;  /* 0x0000000105051824 */ /* 0x000fe400078e0209 */
[----:B------:R-:W-:Y:S02]  /*ae00*/  @P0 IMAD.IADD R3, R3, 0x1, R7 ;  /* 0x0000000103030824 */ /* 0x000fe400078e0207 */
[----:B------:R-:W-:Y:S02]  /*ae10*/  IMAD.MOV.U32 R0, RZ, RZ, 0x3f800000 ;  /* 0x3f800000ff007424 */ /* 0x000fe400078e00ff */
[----:B---3--:R-:W-:-:S04]  /*ae20*/  @P0 IMAD.WIDE.U32 R2, R200, R10, R2 ;  /* 0x0000000ac8020225 */ /* 0x008fc800078e0002 */
[----:B0-----:R-:W-:Y:S01]  /*ae30*/  @P1 IMAD.WIDE.U32 R6, R200, R12, R4 ;  /* 0x0000000cc8061225 */ /* 0x001fe200078e0004 */
[----:B------:R-:W-:Y:S01]  /*ae40*/  @P0 LEA R4, P2, R2, UR4, 0x2 ;  /* 0x0000000402040c11 */ /* 0x000fe2000f8410ff */
[----:B------:R-:W-:Y:S02]  /*ae50*/  ULDC UR4, c[0x0][0x3f4] ;  /* 0x0000fd0000047ab9 */ /* 0x000fe40000000800 */
[----:B------:R-:W-:Y:S01]  /*ae60*/  @P0 IMAD R5, R200, R11, R3 ;  /* 0x0000000bc8050224 */ /* 0x000fe200078e0203 */
[----:B------:R-:W-:Y:S01]  /*ae70*/  @P1 LEA R8, P3, R6, UR6, 0x2 ;  /* 0x0000000606081c11 */ /* 0x000fe2000f8610ff */
[----:B------:R-:W-:-:S03]  /*ae80*/  @P1 IMAD R3, R200, R13, R7 ;  /* 0x0000000dc8031224 */ /* 0x000fc600078e0207 */
[----:B------:R-:W-:Y:S02]  /*ae90*/  @P0 LEA.HI.X R5, R2, UR5, R5, 0x2, P2 ;  /* 0x0000000502050c11 */ /* 0x000fe400090f1405 */
[----:B------:R-:W-:Y:S01]  /*aea0*/  @P1 LEA.HI.X R9, R6, UR7, R3, 0x2, P3 ;  /* 0x0000000706091c11 */ /* 0x000fe200098f1403 */
[----:B------:R-:W-:-:S04]  /*aeb0*/  IMAD.MOV.U32 R3, RZ, RZ, 0x3f800000 ;  /* 0x3f800000ff037424 */ /* 0x000fc800078e00ff */
        /* <DEDUP_REMOVED lines=12> */
[----:B------:R0:W1:Y:S03]  /*af80*/  SYNCS.PHASECHK.TRANS64.TRYWAIT P0, [R16+URZ+0x2a800], R3 ;  /* 0x02a80003100075a7 */ /* 0x000066000800017f */
[----:B-1----:R-:W-:Y:S05]  /*af90*/  @!P0 NANOSLEEP.SYNCS 0x989680 ;  /* 0x009896800000895d */ /* 0x002fea0003900000 */
[----:B------:R-:W1:Y:S01]  /*afa0*/  @!P0 SYNCS.PHASECHK.TRANS64 P0, [R16+URZ+0x2a800], R3 ;  /* 0x02a80003100085a7 */ /* 0x000e62000800007f */
[----:B------:R-:W-:Y:S04]  /*afb0*/  BSSY B0, `(.L_x_5562) ;  /* 0x0000006000007945 */ /* 0x000fe80003800000 */
[----:B-1----:R-:W-:Y:S05]  /*afc0*/  @P0 BRA `(.L_x_5563) ;  /* 0x0000000000100947 */ /* 0x002fea0003800000 */
.L_x_5564:
[----:B-1----:R1:W2:Y:S02]  /*afd0*/  SYNCS.PHASECHK.TRANS64.TRYWAIT P0, [R16+URZ+0x2a800], R3 ;  /* 0x02a80003100075a7 */ /* 0x0022a4000800017f */
[----:B--2---:R-:W-:Y:S05]  /*afe0*/  @!P0 NANOSLEEP.SYNCS 0x989680 ;  /* 0x009896800000895d */ /* 0x004fea0003900000 */
[----:B------:R-:W2:Y:S02]  /*aff0*/  @!P0 SYNCS.PHASECHK.TRANS64 P0, [R16+URZ+0x2a800], R3 ;  /* 0x02a80003100085a7 */ /* 0x000ea4000800007f */
[----:B--2---:R-:W-:Y:S05]  /*b000*/  @!P0 BRA `(.L_x_5564) ;  /* 0xfffffffc00f08947 */ /* 0x004fea000383ffff */
.L_x_5563:
[----:B------:R-:W-:Y:S05]  /*b010*/  BSYNC B0 ;  /* 0x0000000000007941 */ /* 0x000fea0003800000 */
.L_x_5562:
[----:B------:R-:W-:Y:S05]  /*b020*/  BRA `(.L_x_5565) ;  /* 0x0000006c00ec7947 */ /* 0x000fea0003800000 */
.L_x_5561:
[----:B------:R-:W-:Y:S01]  /*b030*/  ULOP3.LUT UP0, URZ, UR39, 0x1bf, URZ, 0xc0, !UPT ;  /* 0x000001bf273f7892 */ /* 0x000fe2000f80c03f */
[----:B-----5:R-:W-:Y:S01]  /*b040*/  SHF.R.S32.HI R0, RZ, 0x1f, R26 ;  /* 0x0000001fff007819 */ /* 0x020fe2000001141a */
[----:B------:R-:W-:Y:S01]  /*b050*/  ULDC.64 UR4, c[0x0][0x3f8] ;  /* 0x0000fe0000047ab9 */ /* 0x000fe20000000a00 */
[----:B------:R-:W-:Y:S01]  /*b060*/  ULDC.64 UR6, c[0x0][0x408] ;  /* 0x0001020000067ab9 */ /* 0x000fe20000000a00 */
[----:B------:R-:W-:Y:S02]  /*b070*/  IMAD.WIDE.U32 R24, R26, UR4, RZ ;  /* 0x000000041a187c25 */ /* 0x000fe4000f8e00ff */
[----:B------:R-:W-:Y:S02]  /*b080*/  PLOP3.LUT P0, PT, PT, PT, UP0, 0x80, 0x0 ;  /* 0x000000000000781c */ /* 0x000fe40003f0f008 */
[C---:B------:R-:W-:Y:S02]  /*b090*/  IMAD R3, R0.reuse, UR4, RZ ;  /* 0x0000000400037c24 */ /* 0x040fe4000f8e02ff */
[----:B------:R-:W-:-:S02]  /*b0a0*/  IMAD R5, R0, UR6, RZ ;  /* 0x0000000600057c24 */ /* 0x000fc4000f8e02ff */
[C---:B------:R-:W-:Y:S02]  /*b0b0*/  IMAD R3, R26.reuse, UR5, R3 ;  /* 0x000000051a037c24 */ /* 0x040fe4000f8e0203 */
        /* <DEDUP_REMOVED lines=21> */
.L_x_5566:
[----:B------:R-:W-:Y:S01]  /*b210*/  ULDC.U8 UR4, c[0x0][0x410] ;  /* 0x0001040000047ab9 */ /* 0x000fe20000000000 */
[----:B------:R-:W-:Y:S01]  /*b220*/  BSSY B0, `(.L_x_5567) ;  /* 0x00006d3000007945 */ /* 0x000fe20003800000 */
[----:B------:R-:W-:Y:S01]  /*b230*/  ISETP.NE.AND P0, PT, RZ, UR4, PT ;  /* 0x00000004ff007c0c */ /* 0x000fe2000bf05270 */
[----:B------:R-:W-:-:S12]  /*b240*/  IMAD.IADD R10, R210, 0x1, R211 ;  /* 0x00000001d20a7824 */ /* 0x000fd800078e02d3 */
[----:B------:R-:W-:Y:S05]  /*b250*/  @!P0 BRA `(.L_x_5568) ;  /* 0x0000003400b48947 */ /* 0x000fea0003800000 */
[----:B------:R-:W0:Y:S01]  /*b260*/  LDC R55, c[0x0][0x448] ;  /* 0x00011200ff377b82 */ /* 0x000e220000000800 */
[----:B------:R-:W-:Y:S01]  /*b270*/  IMAD.MOV.U32 R11, RZ, RZ, R10 ;  /* 0x000000ffff0b7224 */ /* 0x000fe200078e000a */
[----:B------:R-:W-:Y:S01]  /*b280*/  ULDC.64 UR4, c[0x0][0x3f8] ;  /* 0x0000fe0000047ab9 */ /* 0x000fe20000000a00 */
[----:B------:R-:W-:Y:S01]  /*b290*/  IMAD.MOV.U32 R8, RZ, RZ, R26 ;  /* 0x000000ffff087224 */ /* 0x000fe200078e001a */
[----:B------:R-:W-:Y:S01]  /*b2a0*/  ULDC.64 UR6, c[0x0][0x408] ;  /* 0x0001020000067ab9 */ /* 0x000fe20000000a00 */
[----:B------:R-:W-:Y:S01]  /*b2b0*/  IMAD.MOV.U32 R9, RZ, RZ, R31 ;  /* 0x000000ffff097224 */ /* 0x000fe200078e001f */
[----:B------:R-:W-:Y:S01]  /*b2c0*/  ULDC.64 UR8, c[0x0][0x400] ;  /* 0x0001000000087ab9 */ /* 0x000fe20000000a00 */
[----:B------:R-:W-:Y:S02]  /*b2d0*/  IMAD.MOV.U32 R6, RZ, RZ, R24 ;  /* 0x000000ffff067224 */ /* 0x000fe400078e0018 */
[----:B------:R-:W-:Y:S01]  /*b2e0*/  IMAD.MOV.U32 R7, RZ, RZ, R29 ;  /* 0x000000ffff077224 */ /* 0x000fe200078e001d */
[----:B0-----:R-:W-:-:S13]  /*b2f0*/  ISETP.NE.AND P0, PT, R55, 0x1, PT ;  /* 0x000000013700780c */ /* 0x001fda0003f05270 */
[----:B------:R-:W0:Y:S08]  /*b300*/  @P0 LDC R3, c[0x0][0x44c] ;  /* 0x00011300ff030b82 */ /* 0x000e300000000800 */
[----:B------:R-:W1:Y:S01]  /*b310*/  @P0 LDC R5, c[0x0][0x450] ;  /* 0x00011400ff050b82 */ /* 0x000e620000000800 */
[----:B0-----:R-:W-:-:S05]  /*b320*/  @P0 IMAD.HI.U32 R0, R10, R3, RZ ;  /* 0x000000030a000227 */ /* 0x001fca00078e00ff */
[----:B-1----:R-:W-:-:S04]  /*b330*/  @P0 SHF.R.U32.HI R11, RZ, R5, R0 ;  /* 0x00000005ff0b0219 */ /* 0x002fc80000011600 */
[----:B------:R-:W-:Y:S01]  /*b340*/  SHF.R.S32.HI R0, RZ, 0x1f, R11 ;  /* 0x0000001fff007819 */ /* 0x000fe2000001140b */
[----:B------:R-:W-:-:S04]  /*b350*/  IMAD.WIDE.U32 R8, R11, UR6, R8 ;  /* 0x000000060b087c25 */ /* 0x000fc8000f8e0008 */
[----:B------:R-:W-:Y:S01]  /*b360*/  IMAD R4, R0, UR4, RZ ;  /* 0x0000000400047c24 */ /* 0x000fe2000f8e02ff */
[----:B------:R-:W-:Y:S01]  /*b370*/  IADD3 R5, P1, R8, UR8, RZ ;  /* 0x0000000808057c10 */ /* 0x000fe2000ff3e0ff */
[----:B------:R-:W-:-:S04]  /*b380*/  IMAD.WIDE.U32 R6, R11, UR4, R6 ;  /* 0x000000040b067c25 */ /* 0x000fc8000f8e0006 */
[----:B------:R-:W-:Y:S02]  /*b390*/  IMAD R0, R0, UR6, RZ ;  /* 0x0000000600007c24 */ /* 0x000fe4000f8e02ff */
        /* <DEDUP_REMOVED lines=8> */
[----:B------:R0:W1:Y:S04]  /*b420*/  SHFL.IDX PT, R0, R13, RZ, 0x1e1f ;  /* 0x001e1fff0d007589 */ /* 0x00006800000e0000 */
[----:B------:R-:W2:Y:S04]  /*b430*/  SHFL.IDX PT, R3, R3, RZ, 0x1e1f ;  /* 0x001e1fff03037589 */ /* 0x000ea800000e0000 */
[----:B------:R-:W3:Y:S04]  /*b440*/  SHFL.IDX PT, R4, R4, RZ, 0x1e1f ;  /* 0x001e1fff04047589 */ /* 0x000ee800000e0000 */
[----:B0-----:R-:W4:Y:S02]  /*b450*/  SHFL.IDX PT, R5, R5, RZ, 0x1e1f ;  /* 0x001e1fff05057589 */ /* 0x001f2400000e0000 */
.L_x_5895:
[----:B------:R-:W-:Y:S01]  /*b460*/  IMAD R55, R202, R55, RZ ;  /* 0x00000037ca377224 */ /* 0x000fe200078e02ff */
        /* <DEDUP_REMOVED lines=14> */
[----:B------:R-:W-:Y:S06]  /*b550*/  @P0 BRA `(.L_x_5571) ;  /* 0x0000000000f40947 */ /* 0x000fec0003800000 */
[----:B------:R-:W-:Y:S01]  /*b560*/  ULDC UR4, c[0x0][0x3f4] ;  /* 0x0000fd0000047ab9 */ /* 0x000fe20000000800 */
[----:B------:R-:W-:Y:S02]  /*b570*/  SHF.R.S32.HI R9, RZ, 0x1f, R221 ;  /* 0x0000001fff097819 */ /* 0x000fe400000114dd */
[----:B------:R-:W-:Y:S02]  /*b580*/  CS2R R32, SRZ ;  /* 0x0000000000207805 */ /* 0x000fe4000001ff00 */
[----:B------:R-:W-:Y:S02]  /*b590*/  ISETP.GE.AND P4, PT, R221, UR4, PT ;  /* 0x00000004dd007c0c */ /* 0x000fe4000bf86270 */
[----:B------:R-:W-:Y:S02]  /*b5a0*/  CS2R R30, SRZ ;  /* 0x00000000001e7805 */ /* 0x000fe4000001ff00 */
[----:B------:R-:W-:Y:S02]  /*b5b0*/  ISETP.GE.AND P3, PT, R223, UR4, PT ;  /* 0x00000004df007c0c */ /* 0x000fe4000bf66270 */
[----:B------:R-:W-:-:S07]  /*b5c0*/  ISETP.GE.AND P2, PT, R228, UR4, PT ;  /* 0x00000004e4007c0c */ /* 0x000fce000bf46270 */
[C---:B--2---:R-:W-:Y:S02]  /*b5d0*/  @!P4 IADD3 R6, P0, R221.reuse, R3, RZ ;  /* 0x00000003dd06c210 */ /* 0x044fe40007f1e0ff */
[----:B----4-:R-:W-:-:S03]  /*b5e0*/  @!P4 IADD3 R12, P1, R221, R5, RZ ;  /* 0x00000005dd0cc210 */ /* 0x010fc60007f3e0ff */
[--C-:B-1----:R-:W-:Y:S02]  /*b5f0*/  @!P4 IMAD.X R7, R0, 0x1, R9.reuse, P0 ;  /* 0x000000010007c824 */ /* 0x102fe400000e0609 */
[----:B---3--:R-:W-:Y:S01]  /*b600*/  @!P4 IMAD.X R13, R4, 0x1, R9, P1 ;  /* 0x00000001040dc824 */ /* 0x008fe200008e0609 */
[----:B------:R-:W-:Y:S02]  /*b610*/  ISETP.GE.AND P1, PT, R222, UR4, PT ;  /* 0x00000004de007c0c */ /* 0x000fe4000bf26270 */
[----:B------:R-:W5:Y:S01]  /*b620*/  @!P4 LD.E.64 R32, desc[UR42][R6.64] ;  /* 0x0000002a0620c980 */ /* 0x000f62000c101b00 */
[----:B------:R-:W-:-:S03]  /*b630*/  SHF.R.S32.HI R9, RZ, 0x1f, R223 ;  /* 0x0000001fff097819 */ /* 0x000fc600000114df */
[----:B------:R0:W5:Y:S01]  /*b640*/  @!P4 LD.E.64 R30, desc[UR42][R12.64] ;  /* 0x0000002a0c1ec980 */ /* 0x000162000c101b00 */
[C---:B------:R-:W-:Y:S02]  /*b650*/  @!P3 IADD3 R10, P4, R223.reuse, R3, RZ ;  /* 0x00000003df0ab210 */ /* 0x040fe40007f9e0ff */
[----:B------:R-:W-:Y:S02]  /*b660*/  CS2R R26, SRZ ;  /* 0x00000000001a7805 */ /* 0x000fe4000001ff00 */
[----:B------:R-:W-:Y:S02]  /*b670*/  @!P3 IADD3 R8, P5, R223, R5, RZ ;  /* 0x00000005df08b210 */ /* 0x000fe40007fbe0ff */
[----:B------:R-:W-:Y:S02]  /*b680*/  CS2R R28, SRZ ;  /* 0x00000000001c7805 */ /* 0x000fe4000001ff00 */
[----:B------:R-:W-:Y:S01]  /*b690*/  SHF.R.S32.HI R21, RZ, 0x1f, R228 ;  /* 0x0000001fff157819 */ /* 0x000fe200000114e4 */
[--C-:B------:R-:W-:Y:S01]  /*b6a0*/  @!P3 IMAD.X R11, R0, 0x1, R9.reuse, P4 ;  /* 0x00000001000bb824 */ /* 0x100fe200020e0609 */
[----:B------:R-:W-:Y:S01]  /*b6b0*/  ISETP.GE.AND P0, PT, R204, UR4, PT ;  /* 0x00000004cc007c0c */ /* 0x000fe2000bf06270 */
[----:B------:R-:W-:Y:S01]  /*b6c0*/  @!P3 IMAD.X R9, R4, 0x1, R9, P5 ;  /* 0x000000010409b824 */ /* 0x000fe200028e0609 */
[----:B------:R-:W-:-:S02]  /*b6d0*/  @!P2 IADD3 R52, P4, R228, R3, RZ ;  /* 0x00000003e434a210 */ /* 0x000fc40007f9e0ff */
[----:B------:R-:W-:Y:S01]  /*b6e0*/  @!P2 IADD3 R50, P5, R228, R5, RZ ;  /* 0x00000005e432a210 */ /* 0x000fe20007fbe0ff */
[----:B------:R-:W5:Y:S01]  /*b6f0*/  @!P3 LD.E.64 R26, desc[UR42][R10.64] ;  /* 0x0000002a0a1ab980 */ /* 0x000f62000c101b00 */
[----:B------:R-:W-:Y:S01]  /*b700*/  SHF.R.S32.HI R15, RZ, 0x1f, R222 ;  /* 0x0000001fff0f7819 */ /* 0x000fe200000114de */
[--C-:B------:R-:W-:Y:S01]  /*b710*/  @!P2 IMAD.X R53, R0, 0x1, R21.reuse, P4 ;  /* 0x000000010035a824 */ /* 0x100fe200020e0615 */
[----:B------:R-:W-:Y:S01]  /*b720*/  @!P1 IADD3 R48, P4, R222, R3, RZ ;  /* 0x00000003de309210 */ /* 0x000fe20007f9e0ff */
[----:B------:R-:W-:Y:S01]  /*b730*/  @!P2 IMAD.X R51, R4, 0x1, R21, P5 ;  /* 0x000000010433a824 */ /* 0x000fe200028e0615 */
[----:B------:R-:W-:Y:S01]  /*b740*/  @!P1 IADD3 R42, P5, R222, R5, RZ ;  /* 0x00000005de2a9210 */ /* 0x000fe20007fbe0ff */
[----:B------:R1:W5:Y:S01]  /*b750*/  @!P3 LD.E.64 R28, desc[UR42][R8.64] ;  /* 0x0000002a081cb980 */ /* 0x000362000c101b00 */
[----:B0-----:R-:W-:Y:S01]  /*b760*/  SHF.R.S32.HI R13, RZ, 0x1f, R229 ;  /* 0x0000001fff0d7819 */ /* 0x001fe200000114e5 */
[--C-:B------:R-:W-:Y:S01]  /*b770*/  @!P1 IMAD.X R49, R0, 0x1, R15.reuse, P4 ;  /* 0x0000000100319824 */ /* 0x100fe200020e060f */
[----:B------:R-:W-:Y:S01]  /*b780*/  ISETP.GE.AND P4, PT, R229, UR4, PT ;  /* 0x00000004e5007c0c */ /* 0x000fe2000bf86270 */
[----:B------:R-:W-:Y:S01]  /*b790*/  @!P1 IMAD.X R43, R4, 0x1, R15, P5 ;  /* 0x00000001042b9824 */ /* 0x000fe200028e060f */
[----:B------:R-:W-:-:S02]  /*b7a0*/  @!P0 SHF.R.S32.HI R7, RZ, 0x1f, R204 ;  /* 0x0000001fff078819 */ /* 0x000fc400000114cc */
[----:B------:R-:W-:-:S05]  /*b7b0*/  @!P0 IADD3 R40, P5, R204, R3, RZ ;  /* 0x00000003cc288210 */ /* 0x000fca0007fbe0ff */
[----:B------:R-:W-:Y:S01]  /*b7c0*/  @!P0 IMAD.X R41, R0, 0x1, R7, P5 ;  /* 0x0000000100298824 */ /* 0x000fe200028e0607 */
[----:B------:R-:W-:-:S05]  /*b7d0*/  @!P0 IADD3 R6, P5, R204, R5, RZ ;  /* 0x00000005cc068210 */ /* 0x000fca0007fbe0ff */
[----:B------:R-:W-:Y:S01]  /*b7e0*/  @!P0 IMAD.X R7, R4, 0x1, R7, P5 ;  /* 0x0000000104078824 */ /* 0x000fe200028e0607 */
[----:B------:R-:W-:-:S05]  /*b7f0*/  @!P4 IADD3 R38, P5, R229, R3, RZ ;  /* 0x00000003e526c210 */ /* 0x000fca0007fbe0ff */
[--C-:B------:R-:W-:Y:S01]  /*b800*/  @!P4 IMAD.X R39, R0, 0x1, R13.reuse, P5 ;  /* 0x000000010027c824 */ /* 0x100fe200028e060d */
[----:B------:R-:W-:Y:S02]  /*b810*/  @!P4 IADD3 R46, P5, R229, R5, RZ ;  /* 0x00000005e52ec210 */ /* 0x000fe40007fbe0ff */
[----:B------:R-:W-:Y:S02]  /*b820*/  CS2R R20, SRZ ;  /* 0x0000000000147805 */ /* 0x000fe4000001ff00 */
[----:B------:R-:W-:Y:S02]  /*b830*/  CS2R R24, SRZ ;  /* 0x0000000000187805 */ /* 0x000fe4000001ff00 */
[----:B------:R-:W-:Y:S02]  /*b840*/  CS2R R14, SRZ ;  /* 0x00000000000e7805 */ /* 0x000fe4000001ff00 */
[----:B------:R-:W-:Y:S01]  /*b850*/  CS2R R34, SRZ ;  /* 0x0000000000227805 */ /* 0x000fe2000001ff00 */
[----:B------:R-:W-:Y:S01]  /*b860*/  @!P4 IMAD.X R47, R4, 0x1, R13, P5 ;  /* 0x00000001042fc824 */ /* 0x000fe200028e060d */
[----:B------:R-:W-:-:S02]  /*b870*/  CS2R R12, SRZ ;  /* 0x00000000000c7805 */ /* 0x000fc4000001ff00 */
[----:B------:R-:W-:Y:S02]  /*b880*/  CS2R R36, SRZ ;  /* 0x0000000000247805 */ /* 0x000fe4000001ff00 */
[----:B-1----:R-:W-:Y:S02]  /*b890*/  CS2R R8, SRZ ;  /* 0x0000000000087805 */ /* 0x002fe4000001ff00 */
[----:B------:R-:W-:Y:S01]  /*b8a0*/  CS2R R10, SRZ ;  /* 0x00000000000a7805 */ /* 0x000fe2000001ff00 */
[----:B------:R0:W5:Y:S04]  /*b8b0*/  @!P2 LD.E.64 R20, desc[UR42][R52.64] ;  /* 0x0000002a3414a980 */ /* 0x000168000c101b00 */
[----:B------:R0:W5:Y:S04]  /*b8c0*/  @!P2 LD.E.64 R24, desc[UR42][R50.64] ;  /* 0x0000002a3218a980 */ /* 0x000168000c101b00 */
[----:B------:R0:W5:Y:S04]  /*b8d0*/  @!P1 LD.E.64 R12, desc[UR42][R48.64] ;  /* 0x0000002a300c9980 */ /* 0x000168000c101b00 */
[----:B------:R0:W5:Y:S04]  /*b8e0*/  @!P1 LD.E.64 R14, desc[UR42][R42.64] ;  /* 0x0000002a2a0e9980 */ /* 0x000168000c101b00 */
[----:B------:R0:W5:Y:S04]  /*b8f0*/  @!P0 LD.E.64 R34, desc[UR42][R40.64] ;  /* 0x0000002a28228980 */ /* 0x000168000c101b00 */
[----:B------:R0:W5:Y:S04]  /*b900*/  @!P0 LD.E.64 R36, desc[UR42][R6.64] ;  /* 0x0000002a06248980 */ /* 0x000168000c101b00 */
[----:B------:R0:W5:Y:S04]  /*b910*/  @!P4 LD.E.64 R8, desc[UR42][R38.64] ;  /* 0x0000002a2608c980 */ /* 0x000168000c101b00 */
[----:B------:R0:W5:Y:S02]  /*b920*/  @!P4 LD.E.64 R10, desc[UR42][R46.64] ;  /* 0x0000002a2e0ac980 */ /* 0x000164000c101b00 */
.L_x_5571:
[----:B------:R-:W-:Y:S05]  /*b930*/  BSYNC B1 ;  /* 0x0000000000017941 */ /* 0x000fea0003800000 */
.L_x_5570:
[----:B------:R-:W-:Y:S01]  /*b940*/  ULEA.HI UR4, UR37, UR37, URZ, 0x1 ;  /* 0x0000002525047291 */ /* 0x000fe2000f8f083f */
[----:B--2---:R-:W-:Y:S01]  /*b950*/  VIADDMNMX R3, R55, -R211, 0x80, PT ;  /* 0x0000008037037446 */ /* 0x004fe200038009d3 */
[----:B------:R-:W-:Y:S02]  /*b960*/  BSSY B1, `(.L_x_5572) ;  /* 0x0000008000017945 */ /* 0x000fe40003800000 */
[----:B------:R-:W-:Y:S01]  /*b970*/  ULOP3.LUT UR4, UR4, 0xfffffffe, URZ, 0xc0, !UPT ;  /* 0xfffffffe04047892 */ /* 0x000fe2000f8ec03f */
[----:B------:R-:W-:-:S03]  /*b980*/  ISETP.GE.AND P1, PT, R210, R3, PT ;  /* 0x00000003d200720c */ /* 0x000fc60003f26270 */
[----:B------:R-:W-:-:S06]  /*b990*/  UIADD3 UR4, UR37, -UR4, URZ ;  /* 0x8000000425047290 */ /* 0x000fcc000fffe03f */
[----:B----4-:R-:W-:-:S05]  /*b9a0*/  IMAD.U32 R5, RZ, RZ, UR4 ;  /* 0x00000004ff057e24 */ /* 0x010fca000f8e00ff */
[----:B------:R-:W-:-:S04]  /*b9b0*/  SHF.L.U32 R5, R5, 0x1f, RZ ;  /* 0x0000001f05057819 */ /* 0x000fc800000006ff */
[----:B------:R-:W2:Y:S02]  /*b9c0*/  SYNCS.PHASECHK.TRANS64.TRYWAIT P0, [R16+URZ+0x2a800], R5 ;  /* 0x02a80005100075a7 */ /* 0x000ea4000800017f */
[----:B--2---:R-:W-:Y:S05]  /*b9d0*/  @!P0 BRA `(.L_x_5573) ;  /* 0x0000024400708947 */ /* 0x004fea0003800000 */
.L_x_5896:
[----:B------:R-:W-:Y:S05]  /*b9e0*/  BSYNC B1 ;  /* 0x0000000000017941 */ /* 0x000fea0003800000 */
.L_x_5572:
[----:B------:R-:W-:Y:S05]  /*b9f0*/  @P1 BRA `(.L_x_5574) ;  /* 0x0000006400541947 */ /* 0x000fea0003800000 */
[----:B------:R-:W4:Y:S01]  /*ba00*/  LDL R3, [R1+0x4] ;  /* 0x0000040001037983 */ /* 0x000f220000100800 */
[----:B---3--:R-:W3:Y:S01]  /*ba10*/  LDC R4, c[0x0][0x3f4] ;  /* 0x0000fd00ff047b82 */ /* 0x008ee20000000800 */
[----:B------:R-:W-:Y:S01]  /*ba20*/  LEA.HI R45, R54, R45, RZ, 0x2 ;  /* 0x0000002d362d7211 */ /* 0x000fe200078f10ff */
[----:B------:R-:W-:Y:S03]  /*ba30*/  BSSY B1, `(.L_x_5575) ;  /* 0x0000086000017945 */ /* 0x000fe60003800000 */
[--C-:B-1----:R-:W-:Y:S02]  /*ba40*/  SHF.R.S32.HI R0, RZ, 0x2, R45.reuse ;  /* 0x00000002ff007819 */ /* 0x102fe4000001142d */
[----:B------:R-:W-:-:S04]  /*ba50*/  SHF.R.S32.HI R45, RZ, 0x1f, R45 ;  /* 0x0000001fff2d7819 */ /* 0x000fc8000001142d */
[----:B------:R-:W-:-:S04]  /*ba60*/  LEA.HI R45, R45, R0, RZ, 0x2 ;  /* 0x000000002d2d7211 */ /* 0x000fc800078f10ff */
[----:B------:R-:W-:-:S05]  /*ba70*/  LOP3.LUT R45, R45, 0xfffffffc, RZ, 0xc0, !PT ;  /* 0xfffffffc2d2d7812 */ /* 0x000fca00078ec0ff */
[----:B------:R-:W-:Y:S01]  /*ba80*/  IMAD.IADD R45, R0, 0x1, -R45 ;  /* 0x00000001002d7824 */ /* 0x000fe200078e0a2d */
[----:B---3--:R-:W-:-:S04]  /*ba90*/  ISETP.GE.AND P6, PT, R204, R4, PT ;  /* 0x00000004cc00720c */ /* 0x008fc80003fc6270 */
[----:B------:R-:W-:Y:S02]  /*baa0*/  LOP3.LUT P0, RZ, R45, 0x2, RZ, 0xc0, !PT ;  /* 0x000000022dff7812 */ /* 0x000fe4000780c0ff */
[-C--:B------:R-:W-:Y:S02]  /*bab0*/  ISETP.GE.AND P1, PT, R221, R4.reuse, PT ;  /* 0x00000004dd00720c */ /* 0x080fe40003f26270 */
[-C--:B------:R-:W-:Y:S02]  /*bac0*/  ISETP.GE.AND P2, PT, R223, R4.reuse, PT ;  /* 0x00000004df00720c */ /* 0x080fe40003f46270 */
[-C--:B------:R-:W-:Y:S02]  /*bad0*/  ISETP.GE.AND P3, PT, R228, R4.reuse, PT ;  /* 0x00000004e400720c */ /* 0x080fe40003f66270 */
[-C--:B------:R-:W-:Y:S02]  /*bae0*/  ISETP.GE.AND P4, PT, R222, R4.reuse, PT ;  /* 0x00000004de00720c */ /* 0x080fe40003f86270 */
[----:B------:R-:W-:Y:S01]  /*baf0*/  ISETP.GE.AND P5, PT, R229, R4, PT ;  /* 0x00000004e500720c */ /* 0x000fe20003fa6270 */
[----:B----4-:R-:W-:-:S04]  /*bb00*/  IMAD.IADD R3, R16, 0x1, R3 ;  /* 0x0000000110037824 */ /* 0x010fc800078e0203 */
[----:B------:R-:W-:Y:S01]  /*bb10*/  VIADD R0, R3, 0x20 ;  /* 0x0000002003007836 */ /* 0x000fe20000000000 */
[----:B------:R-:W-:Y:S07]  /*bb20*/  @P6 BRA `(.L_x_5576) ;  /* 0x0000000400d86947 */ /* 0x000fee0003800000 */
[----:B0-2---:R-:W0:Y:S01]  /*bb30*/  LDS.128 R4, [R3+0x18400] ;  /* 0x0184000003047984 */ /* 0x005e220000000c00 */
        /* <DEDUP_REMOVED lines=26> */
[----:B------:R-:W-:Y:S01]  /*bce0*/  F2FP.F16.E4M3.UNPACK_B R47, R46 ;  /* 0x0000002eff2f723e */ /* 0x000fe200020006ff */
[--C-:B------:R-:W-:Y:S01]  /*bcf0*/  HADD2.F32 R37, -RZ, R38.reuse.H0_H0 ;  /* 0x20000026ff257230 */ /* 0x100fe20000004100 */
[----:B------:R-:W-:Y:S01]  /*bd00*/  F2FP.F16.E4M3.UNPACK_B R42, R41 ;  /* 0x00000029ff2a723e */ /* 0x000fe200020006ff */
[----:B------:R-:W-:Y:S01]  /*bd10*/  HADD2.F32 R38, -RZ, R38.H1_H1 ;  /* 0x30000026ff267230 */ /* 0x000fe20000004100 */
[----:B------:R-:W-:Y:S01]  /*bd20*/  LOP3.LUT R39, R39, 0xff0000, R34, 0xf8, !PT ;  /* 0x00ff000027277812 */ /* 0x000fe200078ef822 */
[--C-:B------:R-:W-:Y:S01]  /*bd30*/  HADD2.F32 R48, -RZ, R47.reuse.H1_H1 ;  /* 0x3000002fff307230 */ /* 0x100fe20000004100 */
        /* <DEDUP_REMOVED lines=85> */
.L_x_5576:
[----:B------:R-:W-:Y:S05]  /*c290*/  BSYNC B1 ;  /* 0x0000000000017941 */ /* 0x000fea0003800000 */
.L_x_5575:
[----:B------:R-:W-:Y:S01]  /*c2a0*/  BSSY B1, `(.L_x_5577) ;  /* 0x000007d000017945 */ /* 0x000fe20003800000 */
[----:B------:R-:W-:-:S03]  /*c2b0*/  @P0 VIADD R0, R3, 0xffffffe0 ;  /* 0xffffffe003000836 */ /* 0x000fc60000000000 */
        /* <DEDUP_REMOVED lines=123> */
.L_x_5578:
[----:B------:R-:W-:Y:S05]  /*ca70*/  BSYNC B1 ;  /* 0x0000000000017941 */ /* 0x000fea0003800000 */
.L_x_5577:
        /* <DEDUP_REMOVED lines=120> */
.L_x_5580:
[----:B------:R-:W-:Y:S05]  /*d200*/  BSYNC B1 ;  /* 0x0000000000017941 */ /* 0x000fea0003800000 */
.L_x_5579:
[----:B------:R-:W-:Y:S04]  /*d210*/  BSSY B1, `(.L_x_5581) ;  /* 0x000007c000017945 */ /* 0x000fe80003800000 */
[----:B------:R-:W-:Y:S05]  /*d220*/  @P3 BRA `(.L_x_5582) ;  /* 0x0000000400e83947 */ /* 0x000fea0003800000 */
[----:B01234-:R-:W0:Y:S01]  /*d230*/  LDS.128 R4, [R0+0x1a400] ;  /* 0x01a4000000047984 */ /* 0x01fe220000000c00 */
        /* <DEDUP_REMOVED lines=121> */
.L_x_5582:
[----:B------:R-:W-:Y:S05]  /*d9d0*/  BSYNC B1 ;  /* 0x0000000000017941 */ /* 0x000fea0003800000 */
.L_x_5581:
[----:B------:R-:W-:Y:S04]  /*d9e0*/  BSSY B1, `(.L_x_5583) ;  /* 0x0000078000017945 */ /* 0x000fe80003800000 */
[----:B------:R-:W-:Y:S05]  /*d9f0*/  @P4 BRA `(.L_x_5584) ;  /* 0x0000000400d84947 */ /* 0x000fea0003800000 */
[----:B01234-:R-:W0:Y:S01]  /*da00*/  LDS.128 R4, [R3+0x1c400] ;  /* 0x01c4000003047984 */ /* 0x01fe220000000c00 */
        /* <DEDUP_REMOVED lines=117> */
.L_x_5584:
[----:B------:R-:W-:Y:S05]  /*e160*/  BSYNC B1 ;  /* 0x0000000000017941 */ /* 0x000fea0003800000 */
.L_x_5583:
        /* <DEDUP_REMOVED lines=124> */
.L_x_5568:
[----:B------:R-:W0:Y:S01]  /*e930*/  LDC R9, c[0x0][0x448] ;  /* 0x00011200ff097b82 */ /* 0x000e220000000800 */
[----:B------:R-:W-:Y:S01]  /*e940*/  IMAD.MOV.U32 R4, RZ, RZ, R24 ;  /* 0x000000ffff047224 */ /* 0x000fe200078e0018 */
        /* <DEDUP_REMOVED lines=8> */
[----:B0-----:R-:W-:-:S04]  /*e9d0*/  @P0 IMAD.HI.U32 R0, R10, R3, RZ ;  /* 0x000000030a000227 */ /* 0x001fc800078e00ff */
[----:B------:R-:W-:Y:S01]  /*e9e0*/  IMAD.MOV.U32 R3, RZ, RZ, R10 ;  /* 0x000000ffff037224 */ /* 0x000fe200078e000a */
[----:B-1----:R-:W-:Y:S01]  /*e9f0*/  @P0 SHF.R.U32.HI R3, RZ, R5, R0 ;  /* 0x00000005ff030219 */ /* 0x002fe20000011600 */
[----:B------:R-:W-:-:S03]  /*ea00*/  IMAD.MOV.U32 R5, RZ, RZ, R29 ;  /* 0x000000ffff057224 */ /* 0x000fc600078e001d */
        /* <DEDUP_REMOVED lines=18> */
.L_x_5902:
        /* <DEDUP_REMOVED lines=16> */
[C---:B------:R-:W-:Y:S01]  /*ec30*/  VIADD R4, R18.reuse, 0x20 ;  /* 0x0000002012047836 */ /* 0x040fe20000000000 */
[----:B------:R-:W-:Y:S01]  /*ec40*/  ULDC UR4, c[0x0][0x3f4] ;  /* 0x0000fd0000047ab9 */ /* 0x000fe20000000800 */
[C---:B------:R-:W-:Y:S01]  /*ec50*/  VIADD R5, R18.reuse, 0x40 ;  /* 0x0000004012057836 */ /* 0x040fe20000000000 */
[----:B------:R-:W-:Y:S02]  /*ec60*/  ISETP.GE.AND P2, PT, R18, UR4, PT ;  /* 0x0000000412007c0c */ /* 0x000fe4000bf46270 */
[----:B------:R-:W-:Y:S02]  /*ec70*/  CS2R R24, SRZ ;  /* 0x0000000000187805 */ /* 0x000fe4000001ff00 */
[----:B------:R-:W-:Y:S02]  /*ec80*/  ISETP.GE.AND P1, PT, R4, UR4, PT ;  /* 0x0000000404007c0c */ /* 0x000fe4000bf26270 */
[----:B------:R-:W-:Y:S02]  /*ec90*/  CS2R R26, SRZ ;  /* 0x00000000001a7805 */ /* 0x000fe4000001ff00 */
[----:B------:R-:W-:-:S02]  /*eca0*/  ISETP.GE.AND P0, PT, R5, UR4, PT ;  /* 0x0000000405007c0c */ /* 0x000fc4000bf06270 */
[----:B------:R-:W-:Y:S02]  /*ecb0*/  CS2R R4, SRZ ;  /* 0x0000000000047805 */ /* 0x000fe4000001ff00 */
[----:B------:R-:W-:Y:S02]  /*ecc0*/  CS2R R28, SRZ ;  /* 0x00000000001c7805 */ /* 0x000fe4000001ff00 */
[----:B------:R-:W-:Y:S02]  /*ecd0*/  CS2R R30, SRZ ;  /* 0x00000000001e7805 */ /* 0x000fe4000001ff00 */
[----:B--2---:R-:W-:Y:S01]  /*ece0*/  @!P2 IADD3 R46, P3, R18, R21, RZ ;  /* 0x00000015122ea210 */ /* 0x004fe20007f7e0ff */
[----:B------:R-:W-:-:S04]  /*ecf0*/  @!P1 IMAD.SHL.U32 R20, R212, 0x10, RZ ;  /* 0x00000010d4149824 */ /* 0x000fc800078e00ff */
[----:B------:R-:W-:Y:S02]  /*ed00*/  @!P0 IMAD.SHL.U32 R38, R213, 0x10, RZ ;  /* 0x00000010d5268824 */ /* 0x000fe400078e00ff */
[C---:B-1----:R-:W-:Y:S01]  /*ed10*/  @!P2 IMAD.X R47, R3.reuse, 0x1, R19, P3 ;  /* 0x00000001032fa824 */ /* 0x042fe200018e0613 */
[----:B------:R-:W-:Y:S02]  /*ed20*/  @!P1 SHF.R.S32.HI R6, RZ, 0x1f, R20 ;  /* 0x0000001fff069819 */ /* 0x000fe40000011414 */
[C---:B------:R-:W-:Y:S02]  /*ed30*/  @!P1 IADD3 R42, P5, R20.reuse, R21, RZ ;  /* 0x00000015142a9210 */ /* 0x040fe40007fbe0ff */
[----:B----4-:R-:W-:Y:S02]  /*ed40*/  @!P1 IADD3 R20, P4, R20, R39, RZ ;  /* 0x0000002714149210 */ /* 0x010fe40007f9e0ff */
[----:B------:R-:W-:Y:S02]  /*ed50*/  CS2R R10, SRZ ;  /* 0x00000000000a7805 */ /* 0x000fe4000001ff00 */
[C---:B------:R-:W-:Y:S01]  /*ed60*/  @!P0 IADD3 R40, P3, R38.reuse, R21, RZ ;  /* 0x0000001526288210 */ /* 0x040fe20007f7e0ff */
[----:B------:R-:W-:Y:S01]  /*ed70*/  @!P1 IMAD.X R43, R3, 0x1, R6, P5 ;  /* 0x00000001032b9824 */ /* 0x000fe200028e0606 */
[----:B------:R-:W-:Y:S01]  /*ed80*/  @!P0 SHF.R.S32.HI R8, RZ, 0x1f, R38 ;  /* 0x0000001fff088819 */ /* 0x000fe20000011426 */
[----:B---3--:R-:W-:Y:S01]  /*ed90*/  @!P1 IMAD.X R21, R37, 0x1, R6, P4 ;  /* 0x0000000125159824 */ /* 0x008fe200020e0606 */
[----:B------:R-:W-:-:S02]  /*eda0*/  @!P0 IADD3 R38, P5, R38, R39, RZ ;  /* 0x0000002726268210 */ /* 0x000fc40007fbe0ff */
[----:B------:R-:W-:Y:S02]  /*edb0*/  CS2R R6, SRZ ;  /* 0x0000000000067805 */ /* 0x000fe4000001ff00 */
[----:B------:R-:W-:Y:S01]  /*edc0*/  @!P2 IADD3 R36, P4, R18, R39, RZ ;  /* 0x000000271224a210 */ /* 0x000fe20007f9e0ff */
[--C-:B------:R-:W-:Y:S01]  /*edd0*/  @!P0 IMAD.X R41, R3, 0x1, R8.reuse, P3 ;  /* 0x0000000103298824 */ /* 0x100fe200018e0608 */
[----:B------:R-:W-:Y:S01]  /*ede0*/  CS2R R32, SRZ ;  /* 0x0000000000207805 */ /* 0x000fe2000001ff00 */
[----:B------:R-:W-:Y:S01]  /*edf0*/  @!P0 IMAD.X R39, R37, 0x1, R8, P5 ;  /* 0x0000000125278824 */ /* 0x000fe200028e0608 */
[----:B------:R-:W-:Y:S02]  /*ee00*/  CS2R R8, SRZ ;  /* 0x0000000000087805 */ /* 0x000fe4000001ff00 */
[----:B------:R-:W-:Y:S02]  /*ee10*/  CS2R R34, SRZ ;  /* 0x0000000000227805 */ /* 0x000fe4000001ff00 */
[----:B------:R-:W-:-:S02]  /*ee20*/  CS2R R12, SRZ ;  /* 0x00000000000c7805 */ /* 0x000fc4000001ff00 */
        /* <DEDUP_REMOVED lines=8> */
.L_x_5587:
[----:B------:R-:W-:Y:S05]  /*eeb0*/  BSYNC B1 ;  /* 0x0000000000017941 */ /* 0x000fea0003800000 */
.L_x_5586:
[----:B------:R-:W-:Y:S01]  /*eec0*/  ULEA.HI UR4, UR37, UR37, URZ, 0x1 ;  /* 0x0000002525047291 */ /* 0x000fe2000f8f083f */
[----:B-1----:R-:W-:Y:S01]  /*eed0*/  VIADDMNMX R3, R0, -R211, 0x80, PT ;  /* 0x0000008000037446 */ /* 0x002fe200038009d3 */
[----:B------:R-:W-:Y:S02]  /*eee0*/  BSSY B1, `(.L_x_5588) ;  /* 0x0000008000017945 */ /* 0x000fe40003800000 */
[----:B------:R-:W-:Y:S01]  /*eef0*/  ULOP3.LUT UR4, UR4, 0xfffffffe, URZ, 0xc0, !UPT ;  /* 0xfffffffe04047892 */ /* 0x000fe2000f8ec03f */
[----:B------:R-:W-:-:S03]  /*ef00*/  ISETP.GE.AND P1, PT, R210, R3, PT ;  /* 0x00000003d200720c */ /* 0x000fc60003f26270 */
[----:B------:R-:W-:-:S06]  /*ef10*/  UIADD3 UR4, UR37, -UR4, URZ ;  /* 0x8000000425047290 */ /* 0x000fcc000fffe03f */
[----:B0-2---:R-:W-:-:S05]  /*ef20*/  IMAD.U32 R21, RZ, RZ, UR4 ;  /* 0x00000004ff157e24 */ /* 0x005fca000f8e00ff */
[----:B------:R-:W-:-:S04]  /*ef30*/  SHF.L.U32 R21, R21, 0x1f, RZ ;  /* 0x0000001f15157819 */ /* 0x000fc800000006ff */
[----:B------:R-:W0:Y:S02]  /*ef40*/  SYNCS.PHASECHK.TRANS64.TRYWAIT P0, [R16+URZ+0x2a800], R21 ;  /* 0x02a80015100075a7 */ /* 0x000e24000800017f */
[----:B0-----:R-:W-:Y:S05]  /*ef50*/  @!P0 BRA `(.L_x_5589) ;  /* 0x0000021000948947 */ /* 0x001fea0003800000 */
.L_x_5903:
[----:B------:R-:W-:Y:S05]  /*ef60*/  BSYNC B1 ;  /* 0x0000000000017941 */ /* 0x000fea0003800000 */
.L_x_5588:
[----:B------:R-:W-:Y:S05]  /*ef70*/  @P1 BRA `(.L_x_5574) ;  /* 0x0000002c00f41947 */ /* 0x000fea0003800000 */
[----:B------:R-:W1:Y:S01]  /*ef80*/  LDC R3, c[0x0][0x3f4] ;  /* 0x0000fd00ff037b82 */ /* 0x000e620000000800 */
[C---:B------:R-:W-:Y:S01]  /*ef90*/  VIADD R0, R18.reuse, 0x20 ;  /* 0x0000002012007836 */ /* 0x040fe20000000000 */
[C---:B------:R-:W-:Y:S01]  /*efa0*/  IADD3 R20, R18.reuse, 0x40, RZ ;  /* 0x0000004012147810 */ /* 0x040fe20007ffe0ff */
[----:B------:R-:W-:Y:S01]  /*efb0*/  BSSY B1, `(.L_x_5590) ;  /* 0x00000ff000017945 */ /* 0x000fe20003800000 */
[-C--:B-1----:R-:W-:Y:S02]  /*efc0*/  ISETP.GE.AND P0, PT, R18, R3.reuse, PT ;  /* 0x000000031200720c */ /* 0x082fe40003f06270 */
[-C--:B------:R-:W-:Y:S02]  /*efd0*/  ISETP.GE.AND P1, PT, R0, R3.reuse, PT ;  /* 0x000000030000720c */ /* 0x080fe40003f26270 */
[----:B------:R-:W-:-:S09]  /*efe0*/  ISETP.GE.AND P2, PT, R20, R3, PT ;  /* 0x000000031400720c */ /* 0x000fd20003f46270 */
[----:B------:R-:W-:Y:S05]  /*eff0*/  @P0 BRA `(.L_x_5591) ;  /* 0x0000000c00e80947 */ /* 0x000fea0003800000 */
[----:B------:R-:W2:Y:S01]  /*f000*/  LDL R67, [R1+0x3c] ;  /* 0x00003c0001437983 */ /* 0x000ea20000100800 */
[C---:B------:R-:W-:Y:S02]  /*f010*/  LEA.HI R0, R45.reuse, R45, RZ, 0x1 ;  /* 0x0000002d2d007211 */ /* 0x040fe400078f08ff */
[----:B-----5:R-:W-:Y:S02]  /*f020*/  LOP3.LUT R20, R24, 0xff, RZ, 0xc0, !PT ;  /* 0x000000ff18147812 */ /* 0x020fe400078ec0ff */
[----:B------:R-:W-:Y:S02]  /*f030*/  LOP3.LUT R36, R0, 0xfffffffe, RZ, 0xc0, !PT ;  /* 0xfffffffe00247812 */ /* 0x000fe400078ec0ff */
[----:B------:R-:W-:Y:S02]  /*f040*/  SHF.R.U32.HI R0, RZ, 0x8, R24 ;  /* 0x00000008ff007819 */ /* 0x000fe40000011618 */
[----:B---3--:R-:W-:Y:S01]  /*f050*/  SHF.R.U32.HI R37, RZ, 0x8, R25 ;  /* 0x00000008ff257819 */ /* 0x008fe20000011619 */
[----:B------:R-:W-:Y:S01]  /*f060*/  IMAD.IADD R40, R45, 0x1, -R36 ;  /* 0x000000012d287824 */ /* 0x000fe200078e0a24 */
[----:B0-----:R-:W-:-:S02]  /*f070*/  LOP3.LUT R21, R0, 0xff, RZ, 0xc0, !PT ;  /* 0x000000ff00157812 */ /* 0x001fc400078ec0ff */
[----:B----4-:R-:W-:Y:S02]  /*f080*/  SHF.R.U32.HI R39, RZ, 0x8, R26 ;  /* 0x00000008ff277819 */ /* 0x010fe4000001161a */
        /* <DEDUP_REMOVED lines=23> */
[----:B------:R-:W-:Y:S02]  /*f200*/  SHF.R.U32.HI R40, RZ, 0x8, R5 ;  /* 0x00000008ff287819 */ /* 0x000fe40000011605 */
[----:B------:R-:W-:Y:S02]  /*f210*/  PRMT R20, R37, 0x7604, R36 ;  /* 0x0000760425147816 */ /* 0x000fe40000000024 */
[----:B------:R-:W-:Y:S02]  /*f220*/  PRMT R51, R39, 0x7604, R38 ;  /* 0x0000760427337816 */ /* 0x000fe40000000026 */
[----:B------:R-:W-:Y:S02]  /*f230*/  LOP3.LUT R21, R40, 0xff, RZ, 0xc0, !PT ;  /* 0x000000ff28157812 */ /* 0x000fe400078ec0ff */
[----:B------:R-:W0:Y:S01]  /*f240*/  LDS.128 R40, [R0+0x18400] ;  /* 0x0184000000287984 */ /* 0x000e220000000c00 */
        /* <DEDUP_REMOVED lines=11> */
[----:B------:R-:W-:Y:S01]  /*f300*/  PRMT R55, R50, 0x7604, R49 ;  /* 0x0000760432377816 */ /* 0x000fe20000000031 */
[----:B------:R-:W-:Y:S01]  /*f310*/  IMAD.U32 R53, R53, 0x10000, RZ ;  /* 0x0001000035357824 */ /* 0x000fe200078e00ff */
[----:B------:R-:W-:Y:S01]  /*f320*/  SHF.R.U32.HI R49, RZ, 0x10, R27 ;  /* 0x00000010ff317819 */ /* 0x000fe2000001161b */
[----:B------:R-:W-:Y:S01]  /*f330*/  IMAD.U32 R21, R21, 0x10000, RZ ;  /* 0x0001000015157824 */ /* 0x000fe200078e00ff */
[----:B------:R-:W-:-:S02]  /*f340*/  LOP3.LUT R45, R45, 0xff0000, R24, 0xf8, !PT ;  /* 0x00ff00002d2d7812 */ /* 0x000fc400078ef818 */
[----:B------:R-:W-:Y:S01]  /*f350*/  LOP3.LUT R53, R48, 0xff0000, R53, 0xf8, !PT ;  /* 0x00ff000030357812 */ /* 0x000fe200078ef835 */
[----:B------:R-:W-:Y:S01]  /*f360*/  IMAD.U32 R49, R49, 0x10000, RZ ;  /* 0x0001000031317824 */ /* 0x000fe200078e00ff */
[----:B------:R-:W-:Y:S02]  /*f370*/  LOP3.LUT R21, R46, 0xff0000, R21, 0xf8, !PT ;  /* 0x00ff00002e157812 */ /* 0x000fe400078ef815 */
[----:B------:R-:W-:Y:S02]  /*f380*/  LOP3.LUT R47, R47, 0xff0000, R26, 0xf8, !PT ;  /* 0x00ff00002f2f7812 */ /* 0x000fe400078ef81a */
[----:B------:R-:W-:Y:S02]  /*f390*/  LOP3.LUT R49, R20, 0xff0000, R49, 0xf8, !PT ;  /* 0x00ff000014317812 */ /* 0x000fe400078ef831 */
[----:B------:R-:W-:Y:S02]  /*f3a0*/  LOP3.LUT R55, R55, 0xff0000, R6, 0xf8, !PT ;  /* 0x00ff000037377812 */ /* 0x000fe400078ef806 */
[----:B------:R-:W-:-:S02]  /*f3b0*/  SHF.R.U32.HI R57, RZ, 0x10, R7 ;  /* 0x00000010ff397819 */ /* 0x000fc40000011607 */
[----:B------:R-:W-:Y:S02]  /*f3c0*/  LOP3.LUT R45, R45, 0xff000000, R24, 0xf8, !PT ;  /* 0xff0000002d2d7812 */ /* 0x000fe400078ef818 */
[----:B------:R-:W-:Y:S01]  /*f3d0*/  LOP3.LUT R50, R53, 0xff000000, R5, 0xf8, !PT ;  /* 0xff00000035327812 */ /* 0x000fe200078ef805 */
[----:B------:R-:W-:Y:S01]  /*f3e0*/  IMAD.U32 R57, R57, 0x10000, RZ ;  /* 0x0001000039397824 */ /* 0x000fe200078e00ff */
[----:B------:R-:W-:Y:S02]  /*f3f0*/  LOP3.LUT R24, R21, 0xff000000, R25, 0xf8, !PT ;  /* 0xff00000015187812 */ /* 0x000fe400078ef819 */
[----:B------:R-:W-:Y:S02]  /*f400*/  LOP3.LUT R20, R47, 0xff000000, R26, 0xf8, !PT ;  /* 0xff0000002f147812 */ /* 0x000fe400078ef81a */
[----:B------:R-:W-:Y:S02]  /*f410*/  LOP3.LUT R54, R49, 0xff000000, R27, 0xf8, !PT ;  /* 0xff00000031367812 */ /* 0x000fe400078ef81b */
[----:B------:R-:W-:-:S02]  /*f420*/  LOP3.LUT R5, R55, 0xff000000, R6, 0xf8, !PT ;  /* 0xff00000037057812 */ /* 0x000fc400078ef806 */
[----:B------:R-:W-:Y:S02]  /*f430*/  F2FP.F16.E4M3.UNPACK_B R55, R50 ;  /* 0x00000032ff37723e */ /* 0x000fe400020006ff */
[----:B0-----:R-:W-:Y:S02]  /*f440*/  F2FP.F16.E4M3.UNPACK_B R27, R41 ;  /* 0x00000029ff1b723e */ /* 0x001fe400020006ff */
[--C-:B------:R-:W-:Y:S01]  /*f450*/  LOP3.LUT R51, R51, 0xff0000, R4.reuse, 0xf8, !PT ;  /* 0x00ff000033337812 */ /* 0x100fe200078ef804 */
[----:B------:R-:W-:Y:S01]  /*f460*/  HADD2.F32 R56, -RZ, R55.H0_H0 ;  /* 0x20000037ff387230 */ /* 0x000fe20000004100 */
[----:B------:R-:W-:Y:S01]  /*f470*/  LOP3.LUT R57, R52, 0xff0000, R57, 0xf8, !PT ;  /* 0x00ff000034397812 */ /* 0x000fe200078ef839 */
[----:B------:R-:W-:Y:S01]  /*f480*/  HADD2.F32 R6, -RZ, R27.H0_H0 ;  /* 0x2000001bff067230 */ /* 0x000fe20000004100 */
[----:B------:R-:W-:Y:S01]  /*f490*/  LOP3.LUT R46, R51, 0xff000000, R4, 0xf8, !PT ;  /* 0xff000000332e7812 */ /* 0x000fe200078ef804 */
[----:B------:R-:W-:Y:S01]  /*f4a0*/  HADD2.F32 R55, -RZ, R55.H1_H1 ;  /* 0x30000037ff377230 */ /* 0x000fe20000004100 */
[-C--:B------:R-:W-:Y:S01]  /*f4b0*/  F2FP.F16.E4M3.UNPACK_B R51, R43.reuse ;  /* 0x0000002bff33723e */ /* 0x080fe200020006ff */
[----:B------:R-:W-:Y:S01]  /*f4c0*/  HADD2.F32 R27, -RZ, R27.H1_H1 ;  /* 0x3000001bff1b7230 */ /* 0x000fe20000004100 */
[----:B------:R-:W-:-:S02]  /*f4d0*/  F2FP.F16.E4M3.UNPACK_B R53, R43.H1 ;  /* 0x0000002bff35723e */ /* 0x000fc400030006ff */
[-C--:B------:R-:W-:Y:S02]  /*f4e0*/  F2FP.F16.E4M3.UNPACK_B R43, R40.reuse ;  /* 0x00000028ff2b723e */ /* 0x080fe400020006ff */
[----:B------:R-:W-:Y:S01]  /*f4f0*/  F2FP.F16.E4M3.UNPACK_B R52, R40.H1 ;  /* 0x00000028ff34723e */ /* 0x000fe200030006ff */
[----:B------:R-:W-:Y:S01]  /*f500*/  FMUL.FTZ R40, R6, R56 ;  /* 0x0000003806287220 */ /* 0x000fe20000410000 */
[----:B------:R-:W-:Y:S01]  /*f510*/  LOP3.LUT R59, R57, 0xff000000, R7, 0xf8, !PT ;  /* 0xff000000393b7812 */ /* 0x000fe200078ef807 */
[----:B------:R-:W-:Y:S01]  /*f520*/  FMUL.FTZ R61, R27, R55 ;  /* 0x000000371b3d7220 */ /* 0x000fe20000410000 */
[----:B------:R-:W-:Y:S02]  /*f530*/  F2FP.F16.E4M3.UNPACK_B R41, R41.H1 ;  /* 0x00000029ff29723e */ /* 0x000fe400030006ff */
[-C--:B------:R-:W-:Y:S02]  /*f540*/  F2FP.F16.E4M3.UNPACK_B R7, R42.reuse ;  /* 0x0000002aff07723e */ /* 0x080fe400020006ff */
[----:B------:R-:W-:Y:S01]  /*f550*/  F2FP.F16.E4M3.UNPACK_B R42, R42.H1 ;  /* 0x0000002aff2a723e */ /* 0x000fe200030006ff */
[----:B--2---:R-:W0:Y:S02]  /*f560*/  LDS.128 R36, [R67+0x18400] ;  /* 0x0184000043247984 */ /* 0x004e240000000c00 */
[----:B0-----:R-:W-:-:S02]  /*f570*/  F2FP.F16.E4M3.UNPACK_B R26, R36 ;  /* 0x00000024ff1a723e */ /* 0x001fc400020006ff */
[----:B------:R-:W-:Y:S02]  /*f580*/  F2FP.F16.E4M3.UNPACK_B R47, R36.H1 ;  /* 0x00000024ff2f723e */ /* 0x000fe400030006ff */
[----:B------:R-:W-:Y:S02]  /*f590*/  F2FP.F16.E4M3.UNPACK_B R36, R24 ;  /* 0x00000018ff24723e */ /* 0x000fe400020006ff */
[----:B------:R-:W-:Y:S02]  /*f5a0*/  F2FP.F16.E4M3.UNPACK_B R21, R37 ;  /* 0x00000025ff15723e */ /* 0x000fe400020006ff */
[-C--:B------:R-:W-:Y:S02]  /*f5b0*/  F2FP.F16.E4M3.UNPACK_B R48, R39.reuse ;  /* 0x00000027ff30723e */ /* 0x080fe400020006ff */
[----:B------:R-:W-:Y:S01]  /*f5c0*/  F2FP.F16.E4M3.UNPACK_B R49, R39.H1 ;  /* 0x00000027ff31723e */ /* 0x000fe200030006ff */
[----:B------:R-:W-:Y:S01]  /*f5d0*/  HADD2.F32 R39, -RZ, R36.H0_H0 ;  /* 0x20000024ff277230 */ /* 0x000fe20000004100 */
[----:B------:R-:W-:Y:S01]  /*f5e0*/  F2FP.F16.E4M3.UNPACK_B R37, R37.H1 ;  /* 0x00000025ff25723e */ /* 0x000fe200030006ff */
[----:B------:R-:W-:Y:S01]  /*f5f0*/  HADD2.F32 R25, -RZ, R21.H0_H0 ;  /* 0x20000015ff197230 */ /* 0x000fe20000004100 */
[----:B------:R-:W-:-:S02]  /*f600*/  F2FP.F16.E4M3.UNPACK_B R4, R38 ;  /* 0x00000026ff04723e */ /* 0x000fc400020006ff */
[-C--:B------:R-:W-:Y:S01]  /*f610*/  FMUL.FTZ R57, R6, R39.reuse ;  /* 0x0000002706397220 */ /* 0x080fe20000410000 */
[----:B------:R-:W-:Y:S01]  /*f620*/  F2FP.F16.E4M3.UNPACK_B R38, R38.H1 ;  /* 0x00000026ff26723e */ /* 0x000fe200030006ff */
[C---:B------:R-:W-:Y:S01]  /*f630*/  FFMA.FTZ R6, R25.reuse, R39, -R40 ;  /* 0x0000002719067223 */ /* 0x040fe20000010828 */
[----:B------:R-:W-:Y:S01]  /*f640*/  F2FP.F16.E4M3.UNPACK_B R39, R24.H1 ;  /* 0x00000018ff27723e */ /* 0x000fe200030006ff */
[----:B------:R-:W-:Y:S01]  /*f650*/  FFMA.FTZ R25, R25, R56, R57 ;  /* 0x0000003819197223 */ /* 0x000fe20000010039 */
[----:B------:R-:W-:Y:S01]  /*f660*/  F2FP.F16.E4M3.UNPACK_B R56, R50.H1 ;  /* 0x00000032ff38723e */ /* 0x000fe200030006ff */
[----:B------:R-:W-:Y:S02]  /*f670*/  HADD2.F32 R40, -RZ, R36.H1_H1 ;  /* 0x30000024ff287230 */ /* 0x000fe40000004100 */
[----:B------:R-:W-:Y:S02]  /*f680*/  HADD2.F32 R24, -RZ, R21.H1_H1 ;  /* 0x30000015ff187230 */ /* 0x000fe40000004100 */
[----:B------:R-:W-:-:S02]  /*f690*/  HADD2.F32 R57, -RZ, R56.H0_H0 ;  /* 0x20000038ff397230 */ /* 0x000fc40000004100 */
[----:B------:R-:W-:Y:S01]  /*f6a0*/  FMUL.FTZ R58, R27, R40 ;  /* 0x000000281b3a7220 */ /* 0x000fe20000410000 */
[----:B------:R-:W-:Y:S02]  /*f6b0*/  HADD2.F32 R21, -RZ, R41.H0_H0 ;  /* 0x20000029ff157230 */ /* 0x000fe40000004100 */
[----:B------:R-:W-:Y:S02]  /*f6c0*/  HADD2.F32 R50, -RZ, R39.H0_H0 ;  /* 0x20000027ff327230 */ /* 0x000fe40000004100 */
[----:B------:R-:W-:Y:S02]  /*f6d0*/  HADD2.F32 R36, -RZ, R37.H0_H0 ;  /* 0x20000025ff247230 */ /* 0x000fe40000004100 */
[C---:B------:R-:W-:Y:S01]  /*f6e0*/  FMUL.FTZ R27, R21.reuse, R57 ;  /* 0x00000039151b7220 */ /* 0x040fe20000410000 */
[----:B------:R-:W-:Y:S02]  /*f6f0*/  HADD2.F32 R41, -RZ, R41.H1_H1 ;  /* 0x30000029ff297230 */ /* 0x000fe40000004100 */
[----:B------:R-:W-:Y:S01]  /*f700*/  FMUL.FTZ R60, R21, R50 ;  /* 0x00000032153c7220 */ /* 0x000fe20000410000 */
[C---:B------:R-:W-:Y:S01]  /*f710*/  FFMA.FTZ R21, R24.reuse, R40, -R61 ;  /* 0x0000002818157223 */ /* 0x040fe2000001083d */
[----:B------:R-:W-:Y:S01]  /*f720*/  FFMA.FTZ R24, R24, R55, R58 ;  /* 0x0000003718187223 */ /* 0x000fe2000001003a */
[----:B------:R-:W-:Y:S01]  /*f730*/  F2FP.F16.E4M3.UNPACK_B R55, R54 ;  /* 0x00000036ff37723e */ /* 0x000fe200020006ff */
[C---:B------:R-:W-:Y:S01]  /*f740*/  FFMA.FTZ R27, R36.reuse, R50, -R27 ;  /* 0x00000032241b7223 */ /* 0x040fe2000001081b */
[----:B------:R-:W-:Y:S01]  /*f750*/  FFMA.FTZ R36, R36, R57, R60 ;  /* 0x0000003924247223 */ /* 0x000fe2000001003c */
[----:B------:R-:W-:Y:S01]  /*f760*/  HADD2.F32 R58, -RZ, R56.H1_H1 ;  /* 0x30000038ff3a7230 */ /* 0x000fe20000004100 */
[-C--:B------:R-:W-:Y:S01]  /*f770*/  F2FP.F16.E4M3.UNPACK_B R60, R59.reuse ;  /* 0x0000003bff3c723e */ /* 0x080fe200020006ff */
[----:B------:R-:W-:Y:S01]  /*f780*/  HADD2.F32 R40, -RZ, R39.H1_H1 ;  /* 0x30000027ff287230 */ /* 0x000fe20000004100 */
[----:B------:R-:W-:Y:S01]  /*f790*/  F2FP.F16.E4M3.UNPACK_B R59, R59.H1 ;  /* 0x0000003bff3b723e */ /* 0x000fe200030006ff */
[----:B------:R-:W-:-:S02]  /*f7a0*/  HADD2.F32 R39, -RZ, R51.H0_H0 ;  /* 0x20000033ff277230 */ /* 0x000fc40000004100 */
[C---:B------:R-:W-:Y:S01]  /*f7b0*/  FMUL.FTZ R62, R41.reuse, R58 ;  /* 0x0000003a293e7220 */ /* 0x040fe20000410000 */
[----:B------:R-:W-:Y:S02]  /*f7c0*/  HADD2.F32 R56, -RZ, R55.H0_H0 ;  /* 0x20000037ff387230 */ /* 0x000fe40000004100 */
[----:B------:R-:W-:Y:S01]  /*f7d0*/  FMUL.FTZ R41, R41, R40 ;  /* 0x0000002829297220 */ /* 0x000fe20000410000 */
[----:B------:R-:W-:Y:S02]  /*f7e0*/  HADD2.F32 R37, -RZ, R37.H1_H1 ;  /* 0x30000025ff257230 */ /* 0x000fe40000004100 */
[----:B------:R-:W-:Y:S02]  /*f7f0*/  HADD2.F32 R57, -RZ, R60.H0_H0 ;  /* 0x2000003cff397230 */ /* 0x000fe40000004100 */
[----:B------:R-:W-:Y:S01]  /*f800*/  FMUL.FTZ R64, R39, R56 ;  /* 0x0000003827407220 */ /* 0x000fe20000410000 */
[----:B------:R-:W-:Y:S02]  /*f810*/  HADD2.F32 R50, -RZ, R48.H0_H0 ;  /* 0x20000030ff327230 */ /* 0x000fe40000004100 */
[C---:B------:R-:W-:Y:S01]  /*f820*/  FFMA.FTZ R40, R37.reuse, R40, -R62 ;  /* 0x0000002825287223 */ /* 0x040fe2000001083e */
[----:B------:R-:W-:Y:S01]  /*f830*/  FFMA.FTZ R41, R37, R58, R41 ;  /* 0x0000003a25297223 */ /* 0x000fe20000010029 */
[----:B------:R-:W-:Y:S01]  /*f840*/  FMUL.FTZ R61, R39, R57 ;  /* 0x00000039273d7220 */ /* 0x000fe20000410000 */
[----:B------:R-:W-:-:S02]  /*f850*/  HADD2.F32 R58, -RZ, R59.H0_H0 ;  /* 0x2000003bff3a7230 */ /* 0x000fc40000004100 */
[C---:B------:R-:W-:Y:S01]  /*f860*/  FFMA.FTZ R37, R50.reuse, R57, R64 ;  /* 0x0000003932257223 */ /* 0x040fe20000010040 */
[----:B------:R-:W-:Y:S01]  /*f870*/  HADD2.F32 R57, -RZ, R55.H1_H1 ;  /* 0x30000037ff397230 */ /* 0x000fe20000004100 */
[----:B------:R-:W-:Y:S01]  /*f880*/  F2FP.F16.E4M3.UNPACK_B R55, R54.H1 ;  /* 0x00000036ff37723e */ /* 0x000fe200030006ff */
[----:B------:R-:W-:Y:S01]  /*f890*/  FFMA.FTZ R39, R50, R56, -R61 ;  /* 0x0000003832277223 */ /* 0x000fe2000001083d */
[----:B------:R-:W-:Y:S01]  /*f8a0*/  HADD2.F32 R50, -RZ, R48.H1_H1 ;  /* 0x30000030ff327230 */ /* 0x000fe20000004100 */
[----:B------:R-:W-:Y:S01]  /*f8b0*/  F2FP.SATFINITE.E4M3.F32.PACK_AB_MERGE_C R36, R41, R36, RZ ;  /* 0x000000242924723e */ /* 0x000fe200048070ff */
[----:B------:R-:W-:Y:S02]  /*f8c0*/  HADD2.F32 R61, -RZ, R60.H1_H1 ;  /* 0x3000003cff3d7230 */ /* 0x000fe40000004100 */
[----:B------:R-:W-:Y:S01]  /*f8d0*/  HADD2.F32 R48, -RZ, R51.H1_H1 ;  /* 0x30000033ff307230 */ /* 0x000fe20000004100 */
[----:B------:R-:W-:Y:S01]  /*f8e0*/  F2FP.SATFINITE.E4M3.F32.PACK_AB_MERGE_C R25, R24, R25, R36 ;  /* 0x000000191819723e */ /* 0x000fe20004807024 */
[----:B------:R-:W-:-:S02]  /*f8f0*/  HADD2.F32 R54, -RZ, R53.H0_H0 ;  /* 0x20000035ff367230 */ /* 0x000fc40000004100 */
[----:B------:R-:W-:Y:S02]  /*f900*/  HADD2.F32 R56, -RZ, R55.H0_H0 ;  /* 0x20000037ff387230 */ /* 0x000fe40000004100 */
[C---:B------:R-:W-:Y:S01]  /*f910*/  FMUL.FTZ R63, R48.reuse, R61 ;  /* 0x0000003d303f7220 */ /* 0x040fe20000410000 */
[----:B------:R-:W-:Y:S02]  /*f920*/  HADD2.F32 R51, -RZ, R49.H0_H0 ;  /* 0x20000031ff337230 */ /* 0x000fe40000004100 */
[-C--:B------:R-:W-:Y:S01]  /*f930*/  FMUL.FTZ R60, R48, R57.reuse ;  /* 0x00000039303c7220 */ /* 0x080fe20000410000 */
[C---:B------:R-:W-:Y:S01]  /*f940*/  FMUL.FTZ R62, R54.reuse, R58 ;  /* 0x0000003a363e7220 */ /* 0x040fe20000410000 */
[----:B------:R-:W-:Y:S01]  /*f950*/  FMUL.FTZ R65, R54, R56 ;  /* 0x0000003836417220 */ /* 0x000fe20000410000 */
[C---:B------:R-:W-:Y:S01]  /*f960*/  FFMA.FTZ R48, R50.reuse, R57, -R63 ;  /* 0x0000003932307223 */ /* 0x040fe2000001083f */
[----:B------:R-:W-:Y:S01]  /*f970*/  HADD2.F32 R57, -RZ, R55.H1_H1 ;  /* 0x30000037ff397230 */ /* 0x000fe20000004100 */
[----:B------:R-:W-:Y:S01]  /*f980*/  F2FP.F16.E4M3.UNPACK_B R55, R45.H1 ;  /* 0x0000002dff37723e */ /* 0x000fe200030006ff */
[----:B------:R-:W-:Y:S01]  /*f990*/  FFMA.FTZ R65, R51, R58, R65 ;  /* 0x0000003a33417223 */ /* 0x000fe20000010041 */
[----:B------:R-:W-:Y:S01]  /*f9a0*/  F2FP.F16.E4M3.UNPACK_B R58, R46.H1 ;  /* 0x0000002eff3a723e */ /* 0x000fe200030006ff */
[----:B------:R-:W-:Y:S01]  /*f9b0*/  FFMA.FTZ R50, R50, R61, R60 ;  /* 0x0000003d32327223 */ /* 0x000fe2000001003c */
[----:B------:R-:W-:-:S02]  /*f9c0*/  HADD2.F32 R59, -RZ, R59.H1_H1 ;  /* 0x3000003bff3b7230 */ /* 0x000fc40000004100 */
[----:B------:R-:W-:Y:S01]  /*f9d0*/  FFMA.FTZ R63, R51, R56, -R62 ;  /* 0x00000038333f7223 */ /* 0x000fe2000001083e */
        /* <DEDUP_REMOVED lines=21> */
[-C--:B------:R-:W-:Y:S01]  /*fb30*/  FMUL.FTZ R45, R52, R55.reuse ;  /* 0x00000037342d7220 */ /* 0x080fe20000410000 */
[----:B------:R-:W-:Y:S02]  /*fb40*/  HADD2.F32 R52, -RZ, R51.H0_H0 ;  /* 0x20000033ff347230 */ /* 0x000fe40000004100 */
        /* <DEDUP_REMOVED lines=13> */
[----:B------:R-:W-:Y:S01]  /*fc20*/  FMUL.FTZ R53, R43, R51 ;  /* 0x000000332b357220 */ /* 0x000fe20000410000 */
        /* <DEDUP_REMOVED lines=25> */
[----:B------:R-:W-:-:S02]  /*fdc0*/  HADD2.F32 R26, -RZ, R20.H0_H0 ;  /* 0x20000014ff1a7230 */ /* 0x000fc40000004100 */
[----:B------:R-:W-:Y:S01]  /*fdd0*/  HADD2.F32 R38, -RZ, R20.H1_H1 ;  /* 0x30000014ff267230 */ /* 0x000fe20000004100 */
[----:B------:R-:W-:Y:S01]  /*fde0*/  F2FP.SATFINITE.E4M3.F32.PACK_AB_MERGE_C R58, R58, R59, RZ ;  /* 0x0000003b3a3a723e */ /* 0x000fe200048070ff */
[----:B------:R-:W-:Y:S01]  /*fdf0*/  HADD2.F32 R42, -RZ, R5.H0_H0 ;  /* 0x20000005ff2a7230 */ /* 0x000fe20000004100 */
[----:B------:R-:W-:Y:S01]  /*fe00*/  F2FP.SATFINITE.E4M3.F32.PACK_AB_MERGE_C R49, R62, R49, RZ ;  /* 0x000000313e31723e */ /* 0x000fe200048070ff */
[----:B------:R-:W-:Y:S02]  /*fe10*/  HADD2.F32 R20, -RZ, R7.H0_H0 ;  /* 0x20000007ff147230 */ /* 0x000fe40000004100 */
[----:B------:R-:W-:Y:S02]  /*fe20*/  HADD2.F32 R43, -RZ, R5.H1_H1 ;  /* 0x30000005ff2b7230 */ /* 0x000fe40000004100 */
[----:B------:R-:W-:Y:S02]  /*fe30*/  HADD2.F32 R7, -RZ, R7.H1_H1 ;  /* 0x30000007ff077230 */ /* 0x000fe40000004100 */
[----:B------:R-:W-:Y:S01]  /*fe40*/  FMUL.FTZ R46, R20, R42 ;  /* 0x0000002a142e7220 */ /* 0x000fe20000410000 */
[----:B------:R-:W-:-:S02]  /*fe50*/  HADD2.F32 R5, -RZ, R4.H0_H0 ;  /* 0x20000004ff057230 */ /* 0x000fc40000004100 */
[----:B------:R-:W-:Y:S01]  /*fe60*/  FMUL.FTZ R45, R20, R26 ;  /* 0x0000001a142d7220 */ /* 0x000fe20000410000 */
[----:B------:R-:W-:Y:S02]  /*fe70*/  HADD2.F32 R4, -RZ, R4.H1_H1 ;  /* 0x30000004ff047230 */ /* 0x000fe40000004100 */
        /* <DEDUP_REMOVED lines=16> */
[----:B------:R1:W-:Y:S04]  /*ff80*/  STS.128 [R67+0x18400], R4 ;  /* 0x0184000443007388 */ /* 0x0003e80000000c00 */
[----:B------:R1:W-:Y:S02]  /*ff90*/  STS.128 [R0+0x18400], R24 ;  /* 0x0184001800007388 */ /* 0x0003e40000000c00 */
.L_x_5591:
[----:B------:R-:W-:Y:S05]  /*ffa0*/  BSYNC B1 ;  /* 0x0000000000017941 */ /* 0x000fea0003800000 */
.L_x_5590:
[----:B------:R-:W-:Y:S04]  /*ffb0*/  BSSY B1, `(.L_x_5592) ;  /* 0x0000101000017945 */ /* 0x000fe80003800000 */
[----:B------:R-:W-:Y:S05]  /*ffc0*/  @P1 BRA `(.L_x_5593) ;  /* 0x0000000c00fc1947 */ /* 0x000fea0003800000 */
[----:B------:R-:W2:Y:S01]  /*ffd0*/  LDL R57, [R1+0x38] ;  /* 0x0000380001397983 */ /* 0x000ea20000100800 */
[----:B-1---5:R-:W-:Y:S02]  /*ffe0*/  SHF.R.U32.HI R0, RZ, 0x8, R28 ;  /* 0x00000008ff007819 */ /* 0x022fe4000001161c */
[----:B------:R-:W-:Y:S02]  /*fff0*/  LOP3.LUT R5, R28, 0xff, RZ, 0xc0, !PT ;  /* 0x000000ff1c057812 */ /* 0x000fe400078ec0ff */
[----:B------:R-:W-:Y:S02]  /*10000*/  LOP3.LUT R4, R0, 0xff, RZ, 0xc0, !PT ;  /* 0x000000ff00047812 */ /* 0x000fe400078ec0ff */
[----:B------:R-:W-:Y:S02]  /*10010*/  LEA.HI R0, R3, R212, RZ, 0x1c ;  /* 0x000000d403007211 */ /* 0x000fe400078fe0ff */
[----:B---3--:R-:W-:Y:S02]  /*10020*/  PRMT R37, R4, 0x7604, R5 ;  /* 0x0000760404257816 */ /* 0x008fe40000000005 */
[----:B------:R-:W-:-:S02]  /*10030*/  SHF.R.S32.HI R5, RZ, 0x1f, R0 ;  /* 0x0000001fff057819 */ /* 0x000fc40000011400 */
[----:B------:R-:W-:Y:S02]  /*10040*/  SHF.R.U32.HI R20, RZ, 0x8, R31 ;  /* 0x00000008ff147819 */ /* 0x000fe4000001161f */
[----:B------:R-:W-:Y:S01]  /*10050*/  LEA.HI R4, R5, R0, RZ, 0x2 ;  /* 0x0000000005047211 */ /* 0x000fe200078f10ff */
[----:B------:R-:W-:Y:S01]  /*10060*/  IMAD.SHL.U32 R5, R0, 0x10, RZ ;  /* 0x0000001000057824 */ /* 0x000fe200078e00ff */
[----:B0-----:R-:W-:Y:S02]  /*10070*/  LOP3.LUT R21, R31, 0xff, RZ, 0xc0, !PT ;  /* 0x000000ff1f157812 */ /* 0x001fe400078ec0ff */
[----:B------:R-:W-:Y:S01]  /*10080*/  LOP3.LUT R20, R20, 0xff, RZ, 0xc0, !PT ;  /* 0x000000ff14147812 */ /* 0x000fe200078ec0ff */
[----:B------:R-:W-:Y:S01]  /*10090*/  IMAD.SHL.U32 R4, R4, 0x800, RZ ;  /* 0x0000080004047824 */ /* 0x000fe200078e00ff */
[----:B------:R-:W-:Y:S02]  /*100a0*/  LOP3.LUT R0, R214, 0x30, R5, 0xf8, !PT ;  /* 0x00000030d6007812 */ /* 0x000fe400078ef805 */
[----:B------:R-:W-:-:S02]  /*100b0*/  SHF.R.U32.HI R24, RZ, 0x8, R8 ;  /* 0x00000008ff187819 */ /* 0x000fc40000011608 */
[----:B------:R-:W-:Y:S02]  /*100c0*/  LOP3.LUT R0, R0, R215, RZ, 0x3c, !PT ;  /* 0x000000d700007212 */ /* 0x000fe400078e3cff */
[----:B------:R-:W-:Y:S02]  /*100d0*/  LOP3.LUT R5, R4, 0xffffe000, RZ, 0xc0, !PT ;  /* 0xffffe00004057812 */ /* 0x000fe400078ec0ff */
[----:B------:R-:W-:Y:S02]  /*100e0*/  PRMT R41, R20, 0x7604, R21 ;  /* 0x0000760414297816 */ /* 0x000fe40000000015 */
[----:B------:R-:W-:Y:S02]  /*100f0*/  SHF.R.U32.HI R6, RZ, 0x8, R29 ;  /* 0x00000008ff067819 */ /* 0x000fe4000001161d */
[----:B------:R-:W-:Y:S02]  /*10100*/  LOP3.LUT R25, R8, 0xff, RZ, 0xc0, !PT ;  /* 0x000000ff08197812 */ /* 0x000fe400078ec0ff */
[----:B------:R-:W-:-:S02]  /*10110*/  LOP3.LUT R24, R24, 0xff, RZ, 0xc0, !PT ;  /* 0x000000ff18187812 */ /* 0x000fc400078ec0ff */
[----:B------:R-:W-:Y:S02]  /*10120*/  IADD3 R21, R0, R216, R5 ;  /* 0x000000d800157210 */ /* 0x000fe40007ffe005 */
[----:B------:R-:W-:Y:S02]  /*10130*/  SHF.R.U32.HI R0, RZ, 0x8, R9 ;  /* 0x00000008ff007819 */ /* 0x000fe40000011609 */
[----:B------:R-:W-:Y:S02]  /*10140*/  LOP3.LUT R7, R29, 0xff, RZ, 0xc0, !PT ;  /* 0x000000ff1d077812 */ /* 0x000fe400078ec0ff */
[----:B------:R-:W-:Y:S02]  /*10150*/  LOP3.LUT R6, R6, 0xff, RZ, 0xc0, !PT ;  /* 0x000000ff06067812 */ /* 0x000fe400078ec0ff */
[----:B------:R-:W-:Y:S02]  /*10160*/  PRMT R43, R24, 0x7604, R25 ;  /* 0x00007604182b7816 */ /* 0x000fe40000000019 */
[----:B------:R-:W-:-:S02]  /*10170*/  LOP3.LUT R25, R9, 0xff, RZ, 0xc0, !PT ;  /* 0x000000ff09197812 */ /* 0x000fc400078ec0ff */
[----:B------:R-:W-:Y:S02]  /*10180*/  SHF.R.U32.HI R24, RZ, 0x8, R11 ;  /* 0x00000008ff187819 */ /* 0x000fe4000001160b */
[----:B------:R-:W-:Y:S02]  /*10190*/  LOP3.LUT R0, R0, 0xff, RZ, 0xc0, !PT ;  /* 0x000000ff00007812 */ /* 0x000fe400078ec0ff */
[----:B------:R-:W-:Y:S02]  /*101a0*/  SHF.R.U32.HI R20, RZ, 0x8, R10 ;  /* 0x00000008ff147819 */ /* 0x000fe4000001160a */
[----:B------:R-:W-:Y:S02]  /*101b0*/  PRMT R36, R6, 0x7604, R7 ;  /* 0x0000760406247816 */ /* 0x000fe40000000007 */
[----:B------:R-:W-:Y:S02]  /*101c0*/  SHF.R.U32.HI R6, RZ, 0x8, R30 ;  /* 0x00000008ff067819 */ /* 0x000fe4000001161e */
[----:B------:R-:W-:-:S02]  /*101d0*/  LOP3.LUT R27, R10, 0xff, RZ, 0xc0, !PT ;  /* 0x000000ff0a1b7812 */ /* 0x000fc400078ec0ff */
[----:B------:R-:W-:Y:S02]  /*101e0*/  LOP3.LUT R24, R24, 0xff, RZ, 0xc0, !PT ;  /* 0x000000ff18187812 */ /* 0x000fe400078ec0ff */
[----:B------:R-:W-:Y:S01]  /*101f0*/  PRMT R45, R0, 0x7604, R25 ;  /* 0x00007604002d7816 */ /* 0x000fe20000000019 */
[----:B------:R-:W-:Y:S01]  /*10200*/  IMAD.IADD R0, R16, 0x1, R21 ;  /* 0x0000000110007824 */ /* 0x000fe200078e0215 */
[----:B------:R-:W-:Y:S02]  /*10210*/  LOP3.LUT R20, R20, 0xff, RZ, 0xc0, !PT ;  /* 0x000000ff14147812 */ /* 0x000fe400078ec0ff */
[----:B------:R-:W-:Y:S02]  /*10220*/  LOP3.LUT R49, R11, 0xff, RZ, 0xc0, !PT ;  /* 0x000000ff0b317812 */ /* 0x000fe400078ec0ff */
[----:B------:R-:W-:Y:S02]  /*10230*/  LOP3.LUT R7, R30, 0xff, RZ, 0xc0, !PT ;  /* 0x000000ff1e077812 */ /* 0x000fe400078ec0ff */
[----:B------:R-:W-:-:S02]  /*10240*/  LOP3.LUT R6, R6, 0xff, RZ, 0xc0, !PT ;  /* 0x000000ff06067812 */ /* 0x000fc400078ec0ff */
[----:B------:R-:W-:Y:S02]  /*10250*/  PRMT R47, R20, 0x7604, R27 ;  /* 0x00007604142f7816 */ /* 0x000fe4000000001b */
[----:B------:R-:W-:Y:S02]  /*10260*/  PRMT R49, R24, 0x7604, R49 ;  /* 0x0000760418317816 */ /* 0x000fe40000000031 */
[----:B------:R-:W0:Y:S01]  /*10270*/  LDS.128 R24, [R0+0x18400] ;  /* 0x0184000000187984 */ /* 0x000e220000000c00 */
[----:B----4-:R-:W-:Y:S02]  /*10280*/  PRMT R39, R6, 0x7604, R7 ;  /* 0x0000760406277816 */ /* 0x010fe40000000007 */
[----:B------:R-:W-:Y:S02]  /*10290*/  SHF.R.U32.HI R21, RZ, 0x10, R29 ;  /* 0x00000010ff157819 */ /* 0x000fe4000001161d */
[----:B------:R-:W-:Y:S02]  /*102a0*/  SHF.R.U32.HI R20, RZ, 0x10, R28 ;  /* 0x00000010ff147819 */ /* 0x000fe4000001161c */
[----:B------:R-:W-:-:S02]  /*102b0*/  SHF.R.U32.HI R38, RZ, 0x10, R30 ;  /* 0x00000010ff267819 */ /* 0x000fc4000001161e */
[----:B------:R-:W-:Y:S02]  /*102c0*/  SHF.R.U32.HI R40, RZ, 0x10, R31 ;  /* 0x00000010ff287819 */ /* 0x000fe4000001161f */
[----:B------:R-:W-:Y:S02]  /*102d0*/  LOP3.LUT R21, R21, 0xff, RZ, 0xc0, !PT ;  /* 0x000000ff15157812 */ /* 0x000fe400078ec0ff */
[----:B------:R-:W-:Y:S02]  /*102e0*/  LOP3.LUT R20, R20, 0xff, RZ, 0xc0, !PT ;  /* 0x000000ff14147812 */ /* 0x000fe400078ec0ff */
[----:B------:R-:W-:Y:S02]  /*102f0*/  LOP3.LUT R38, R38, 0xff, RZ, 0xc0, !PT ;  /* 0x000000ff26267812 */ /* 0x000fe400078ec0ff */
[----:B------:R-:W-:Y:S02]  /*10300*/  LOP3.LUT R40, R40, 0xff, RZ, 0xc0, !PT ;  /* 0x000000ff28287812 */ /* 0x000fe400078ec0ff */
[----:B------:R-:W-:-:S02]  /*10310*/  PRMT R21, R21, 0x7054, R36 ;  /* 0x0000705415157816 */ /* 0x000fc40000000024 */
[----:B------:R-:W-:Y:S02]  /*10320*/  SHF.R.U32.HI R36, RZ, 0x10, R9 ;  /* 0x00000010ff247819 */ /* 0x000fe40000011609 */
[----:B------:R-:W-:Y:S02]  /*10330*/  PRMT R37, R20, 0x7054, R37 ;  /* 0x0000705414257816 */ /* 0x000fe40000000025 */
[----:B------:R-:W-:Y:S02]  /*10340*/  PRMT R39, R38, 0x7054, R39 ;  /* 0x0000705426277816 */ /* 0x000fe40000000027 */
[----:B------:R-:W-:Y:S02]  /*10350*/  PRMT R41, R40, 0x7054, R41 ;  /* 0x0000705428297816 */ /* 0x000fe40000000029 */
        /* <DEDUP_REMOVED lines=8> */
[----:B------:R-:W-:Y:S02]  /*103e0*/  PRMT R43, R20, 0x7054, R43 ;  /* 0x00007054142b7816 */ /* 0x000fe4000000002b */
[----:B------:R-:W-:Y:S02]  /*103f0*/  PRMT R47, R38, 0x7054, R47 ;  /* 0x00007054262f7816 */ /* 0x000fe4000000002f */
[----:B------:R-:W-:Y:S02]  /*10400*/  PRMT R51, R40, 0x7054, R49 ;  /* 0x0000705428337816 */ /* 0x000fe40000000031 */
[----:B------:R-:W-:Y:S02]  /*10410*/  LOP3.LUT R46, R45, 0xff000000, R9, 0xf8, !PT ;  /* 0xff0000002d2e7812 */ /* 0x000fe400078ef809 */
[----:B------:R-:W-:Y:S02]  /*10420*/  LOP3.LUT R21, R21, 0xff000000, R29, 0xf8, !PT ;  /* 0xff00000015157812 */ /* 0x000fe400078ef81d */
[----:B------:R-:W-:-:S02]  /*10430*/  LOP3.LUT R49, R43, 0xff000000, R8, 0xf8, !PT ;  /* 0xff0000002b317812 */ /* 0x000fc400078ef808 */
[----:B------:R-:W-:Y:S02]  /*10440*/  LOP3.LUT R8, R47, 0xff000000, R10, 0xf8, !PT ;  /* 0xff0000002f087812 */ /* 0x000fe400078ef80a */
[----:B------:R-:W-:Y:S02]  /*10450*/  LOP3.LUT R51, R51, 0xff000000, R11, 0xf8, !PT ;  /* 0xff00000033337812 */ /* 0x000fe400078ef80b */
[----:B------:R-:W-:Y:S02]  /*10460*/  LOP3.LUT R20, R39, 0xff000000, R30, 0xf8, !PT ;  /* 0xff00000027147812 */ /* 0x000fe400078ef81e */
[----:B------:R-:W-:Y:S02]  /*10470*/  F2FP.F16.E4M3.UNPACK_B R47, R46 ;  /* 0x0000002eff2f723e */ /* 0x000fe400020006ff */
[----:B0-----:R-:W-:Y:S02]  /*10480*/  F2FP.F16.E4M3.UNPACK_B R11, R25 ;  /* 0x00000019ff0b723e */ /* 0x001fe400020006ff */
[----:B------:R-:W-:Y:S01]  /*10490*/  F2FP.F16.E4M3.UNPACK_B R30, R21 ;  /* 0x00000015ff1e723e */ /* 0x000fe200020006ff */
[--C-:B------:R-:W-:Y:S01]  /*104a0*/  HADD2.F32 R48, -RZ, R47.reuse.H0_H0 ;  /* 0x2000002fff307230 */ /* 0x100fe20000004100 */
[----:B------:R-:W-:Y:S01]  /*104b0*/  LOP3.LUT R36, R37, 0xff000000, R28, 0xf8, !PT ;  /* 0xff00000025247812 */ /* 0x000fe200078ef81c */
[----:B------:R-:W-:Y:S01]  /*104c0*/  HADD2.F32 R47, -RZ, R47.H1_H1 ;  /* 0x3000002fff2f7230 */ /* 0x000fe20000004100 */
[-C--:B------:R-:W-:Y:S01]  /*104d0*/  F2FP.F16.E4M3.UNPACK_B R42, R24.reuse ;  /* 0x00000018ff2a723e */ /* 0x080fe200020006ff */
[--C-:B------:R-:W-:Y:S01]  /*104e0*/  HADD2.F32 R40, -RZ, R30.reuse.H0_H0 ;  /* 0x2000001eff287230 */ /* 0x100fe20000004100 */
[----:B------:R-:W-:Y:S01]  /*104f0*/  F2FP.F16.E4M3.UNPACK_B R43, R24.H1 ;  /* 0x00000018ff2b723e */ /* 0x000fe200030006ff */
[----:B------:R-:W-:Y:S01]  /*10500*/  HADD2.F32 R30, -RZ, R30.H1_H1 ;  /* 0x3000001eff1e7230 */ /* 0x000fe20000004100 */
[----:B------:R-:W-:-:S02]  /*10510*/  F2FP.F16.E4M3.UNPACK_B R38, R27 ;  /* 0x0000001bff26723e */ /* 0x000fc400020006ff */
[----:B------:R-:W-:Y:S02]  /*10520*/  F2FP.F16.E4M3.UNPACK_B R45, R27.H1 ;  /* 0x0000001bff2d723e */ /* 0x000fe400030006ff */
[----:B------:R-:W-:Y:S02]  /*10530*/  F2FP.F16.E4M3.UNPACK_B R25, R25.H1 ;  /* 0x00000019ff19723e */ /* 0x000fe400030006ff */
[----:B------:R-:W-:Y:S02]  /*10540*/  F2FP.F16.E4M3.UNPACK_B R46, R46.H1 ;  /* 0x0000002eff2e723e */ /* 0x000fe400030006ff */
[----:B------:R-:W-:Y:S01]  /*10550*/  LOP3.LUT R41, R41, 0xff000000, R31, 0xf8, !PT ;  /* 0xff00000029297812 */ /* 0x000fe200078ef81f */
[----:B--2---:R-:W0:Y:S02]  /*10560*/  LDS.128 R4, [R57+0x18400] ;  /* 0x0184000039047984 */ /* 0x004e240000000c00 */
        /* <DEDUP_REMOVED lines=9> */
[----:B------:R-:W-:Y:S02]  /*10600*/  F2FP.F16.E4M3.UNPACK_B R31, R4.H1 ;  /* 0x00000004ff1f723e */ /* 0x000fe400030006ff */
[C---:B------:R-:W-:Y:S01]  /*10610*/  FFMA.FTZ R5, R9.reuse, R40, -R24 ;  /* 0x0000002809057223 */ /* 0x040fe20000010818 */
[----:B------:R-:W-:Y:S01]  /*10620*/  FFMA.FTZ R9, R9, R48, R27 ;  /* 0x0000003009097223 */ /* 0x000fe2000001001b */
[----:B------:R-:W-:Y:S01]  /*10630*/  F2FP.F16.E4M3.UNPACK_B R27, R21.H1 ;  /* 0x00000015ff1b723e */ /* 0x000fe200030006ff */
[----:B------:R-:W-:Y:S02]  /*10640*/  HADD2.F32 R24, -RZ, R10.H1_H1 ;  /* 0x3000000aff187230 */ /* 0x000fe40000004100 */
[----:B------:R-:W-:Y:S01]  /*10650*/  FMUL.FTZ R53, R11, R47 ;  /* 0x0000002f0b357220 */ /* 0x000fe20000410000 */
[----:B------:R-:W-:-:S02]  /*10660*/  HADD2.F32 R48, -RZ, R46.H0_H0 ;  /* 0x2000002eff307230 */ /* 0x000fc40000004100 */
[----:B------:R-:W-:Y:S01]  /*10670*/  FMUL.FTZ R50, R11, R30 ;  /* 0x0000001e0b327220 */ /* 0x000fe20000410000 */
[----:B------:R-:W-:Y:S01]  /*10680*/  HADD2.F32 R10, -RZ, R25.H0_H0 ;  /* 0x20000019ff0a7230 */ /* 0x000fe20000004100 */
[----:B------:R-:W-:Y:S01]  /*10690*/  F2FP.F16.E4M3.UNPACK_B R29, R4 ;  /* 0x00000004ff1d723e */ /* 0x000fe200020006ff */
[----:B------:R-:W-:Y:S01]  /*106a0*/  HADD2.F32 R40, -RZ, R27.H0_H0 ;  /* 0x2000001bff287230 */ /* 0x000fe20000004100 */
[----:B------:R-:W-:Y:S01]  /*106b0*/  F2FP.F16.E4M3.UNPACK_B R4, R6 ;  /* 0x00000006ff04723e */ /* 0x000fe200020006ff */
[----:B------:R-:W-:Y:S02]  /*106c0*/  HADD2.F32 R21, -RZ, R28.H0_H0 ;  /* 0x2000001cff157230 */ /* 0x000fe40000004100 */
[C---:B------:R-:W-:Y:S01]  /*106d0*/  FMUL.FTZ R52, R10.reuse, R48 ;  /* 0x000000300a347220 */ /* 0x040fe20000410000 */
[----:B------:R-:W-:Y:S02]  /*106e0*/  HADD2.F32 R25, -RZ, R25.H1_H1 ;  /* 0x30000019ff197230 */ /* 0x000fe40000004100 */
[----:B------:R-:W-:Y:S01]  /*106f0*/  FMUL.FTZ R55, R10, R40 ;  /* 0x000000280a377220 */ /* 0x000fe20000410000 */
[C---:B------:R-:W-:Y:S01]  /*10700*/  FFMA.FTZ R10, R24.reuse, R30, -R53 ;  /* 0x0000001e180a7223 */ /* 0x040fe20000010835 */
[C---:B------:R-:W-:Y:S01]  /*10710*/  FFMA.FTZ R11, R21.reuse, R40, -R52 ;  /* 0x00000028150b7223 */ /* 0x040fe20000010834 */
[----:B------:R-:W-:Y:S01]  /*10720*/  FFMA.FTZ R24, R24, R47, R50 ;  /* 0x0000002f18187223 */ /* 0x000fe20000010032 */
[----:B------:R-:W-:Y:S01]  /*10730*/  FFMA.FTZ R21, R21, R48, R55 ;  /* 0x0000003015157223 */ /* 0x000fe20000010037 */
[----:B------:R-:W-:Y:S01]  /*10740*/  F2FP.F16.E4M3.UNPACK_B R50, R51 ;  /* 0x00000033ff32723e */ /* 0x000fe200020006ff */
[----:B------:R-:W-:Y:S01]  /*10750*/  HADD2.F32 R48, -RZ, R46.H1_H1 ;  /* 0x3000002eff307230 */ /* 0x000fe20000004100 */
[----:B------:R-:W-:Y:S01]  /*10760*/  F2FP.F16.E4M3.UNPACK_B R46, R41 ;  /* 0x00000029ff2e723e */ /* 0x000fe200020006ff */
[----:B------:R-:W-:Y:S01]  /*10770*/  HADD2.F32 R40, -RZ, R27.H1_H1 ;  /* 0x3000001bff287230 */ /* 0x000fe20000004100 */
[----:B------:R-:W-:Y:S01]  /*10780*/  F2FP.F16.E4M3.UNPACK_B R51, R51.H1 ;  /* 0x00000033ff33723e */ /* 0x000fe200030006ff */
[----:B------:R-:W-:-:S02]  /*10790*/  HADD2.F32 R30, -RZ, R28.H1_H1 ;  /* 0x3000001cff1e7230 */ /* 0x000fc40000004100 */
[C---:B------:R-:W-:Y:S01]  /*107a0*/  FMUL.FTZ R53, R25.reuse, R48 ;  /* 0x0000003019357220 */ /* 0x040fe20000410000 */
[----:B------:R-:W-:Y:S02]  /*107b0*/  HADD2.F32 R52, -RZ, R50.H0_H0 ;  /* 0x20000032ff347230 */ /* 0x000fe40000004100 */
[----:B------:R-:W-:Y:S01]  /*107c0*/  FMUL.FTZ R25, R25, R40 ;  /* 0x0000002819197220 */ /* 0x000fe20000410000 */
[----:B------:R-:W-:Y:S01]  /*107d0*/  HADD2.F32 R28, -RZ, R38.H0_H0 ;  /* 0x20000026ff1c7230 */ /* 0x000fe20000004100 */
[----:B------:R-:W-:Y:S01]  /*107e0*/  F2FP.F16.E4M3.UNPACK_B R7, R6.H1 ;  /* 0x00000006ff07723e */ /* 0x000fe200030006ff */
[----:B------:R-:W-:Y:S01]  /*107f0*/  HADD2.F32 R47, -RZ, R46.H0_H0 ;  /* 0x2000002eff2f7230 */ /* 0x000fe20000004100 */
[----:B------:R-:W-:Y:S01]  /*10800*/  F2FP.F16.E4M3.UNPACK_B R6, R26 ;  /* 0x0000001aff06723e */ /* 0x000fe200020006ff */
[----:B------:R-:W-:Y:S02]  /*10810*/  HADD2.F32 R27, -RZ, R37.H0_H0 ;  /* 0x20000025ff1b7230 */ /* 0x000fe40000004100 */
[----:B------:R-:W-:Y:S01]  /*10820*/  FMUL.FTZ R54, R28, R52 ;  /* 0x000000341c367220 */ /* 0x000fe20000410000 */
[----:B------:R-:W-:-:S02]  /*10830*/  HADD2.F32 R50, -RZ, R50.H1_H1 ;  /* 0x30000032ff327230 */ /* 0x000fc40000004100 */
[-C--:B------:R-:W-:Y:S01]  /*10840*/  FMUL.FTZ R55, R28, R47.reuse ;  /* 0x0000002f1c377220 */ /* 0x080fe20000410000 */
[C---:B------:R-:W-:Y:S01]  /*10850*/  FFMA.FTZ R28, R30.reuse, R40, -R53 ;  /* 0x000000281e1c7223 */ /* 0x040fe20000010835 */
[----:B------:R-:W-:Y:S01]  /*10860*/  FFMA.FTZ R30, R30, R48, R25 ;  /* 0x000000301e1e7223 */ /* 0x000fe20000010019 */
[C---:B------:R-:W-:Y:S01]  /*10870*/  FFMA.FTZ R25, R27.reuse, R47, -R54 ;  /* 0x0000002f1b197223 */ /* 0x040fe20000010836 */
[----:B------:R-:W-:Y:S01]  /*10880*/  HADD2.F32 R47, -RZ, R46.H1_H1 ;  /* 0x3000002eff2f7230 */ /* 0x000fe20000004100 */
[----:B------:R-:W-:Y:S01]  /*10890*/  F2FP.F16.E4M3.UNPACK_B R46, R41.H1 ;  /* 0x00000029ff2e723e */ /* 0x000fe200030006ff */
[----:B------:R-:W-:Y:S02]  /*108a0*/  HADD2.F32 R38, -RZ, R38.H1_H1 ;  /* 0x30000026ff267230 */ /* 0x000fe40000004100 */
[----:B------:R-:W-:Y:S01]  /*108b0*/  FFMA.FTZ R27, R27, R52, R55 ;  /* 0x000000341b1b7223 */ /* 0x000fe20000010037 */
[----:B------:R-:W-:Y:S01]  /*108c0*/  HADD2.F32 R37, -RZ, R37.H1_H1 ;  /* 0x30000025ff257230 */ /* 0x000fe20000004100 */
[----:B------:R-:W-:Y:S01]  /*108d0*/  F2FP.F16.E4M3.UNPACK_B R26, R26.H1 ;  /* 0x0000001aff1a723e */ /* 0x000fe200030006ff */
[----:B------:R-:W-:-:S02]  /*108e0*/  HADD2.F32 R52, -RZ, R51.H0_H0 ;  /* 0x20000033ff347230 */ /* 0x000fc40000004100 */
[C---:B------:R-:W-:Y:S01]  /*108f0*/  FMUL.FTZ R54, R38.reuse, R50 ;  /* 0x0000003226367220 */ /* 0x040fe20000410000 */
[----:B------:R-:W-:Y:S02]  /*10900*/  HADD2.F32 R40, -RZ, R45.H0_H0 ;  /* 0x2000002dff287230 */ /* 0x000fe40000004100 */
[-C--:B------:R-:W-:Y:S01]  /*10910*/  FMUL.FTZ R53, R38, R47.reuse ;  /* 0x0000002f26357220 */ /* 0x080fe20000410000 */
[--C-:B------:R-:W-:Y:S02]  /*10920*/  HADD2.F32 R48, -RZ, R46.reuse.H0_H0 ;  /* 0x2000002eff307230 */ /* 0x100fe40000004100 */
[C---:B------:R-:W-:Y:S01]  /*10930*/  FFMA.FTZ R38, R37.reuse, R47, -R54 ;  /* 0x0000002f25267223 */ /* 0x040fe20000010836 */
[----:B------:R-:W-:Y:S02]  /*10940*/  HADD2.F32 R41, -RZ, R39.H0_H0 ;  /* 0x20000027ff297230 */ /* 0x000fe40000004100 */
[C---:B------:R-:W-:Y:S01]  /*10950*/  FMUL.FTZ R56, R40.reuse, R52 ;  /* 0x0000003428387220 */ /* 0x040fe20000410000 */
[----:B------:R-:W-:Y:S01]  /*10960*/  F2FP.F16.E4M3.UNPACK_B R47, R49.H1 ;  /* 0x00000031ff2f723e */ /* 0x000fe200030006ff */
[----:B------:R-:W-:Y:S01]  /*10970*/  FMUL.FTZ R55, R40, R48 ;  /* 0x0000003028377220 */ /* 0x000fe20000410000 */
[----:B------:R-:W-:Y:S01]  /*10980*/  FFMA.FTZ R40, R37, R50, R53 ;  /* 0x0000003225287223 */ /* 0x000fe20000010035 */
[----:B------:R-:W-:-:S02]  /*10990*/  HADD2.F32 R50, -RZ, R46.H1_H1 ;  /* 0x3000002eff327230 */ /* 0x000fc40000004100 */
[C---:B------:R-:W-:Y:S01]  /*109a0*/  FFMA.FTZ R53, R41.reuse, R48, -R56 ;  /* 0x0000003029357223 */ /* 0x040fe20000010838 */
[----:B------:R-:W-:Y:S01]  /*109b0*/  FFMA.FTZ R55, R41, R52, R55 ;  /* 0x0000003429377223 */ /* 0x000fe20000010037 */
[----:B------:R-:W-:Y:S01]  /*109c0*/  F2FP.F16.E4M3.UNPACK_B R46, R36.H1 ;  /* 0x00000024ff2e723e */ /* 0x000fe200030006ff */
[----:B------:R-:W-:Y:S01]  /*109d0*/  HADD2.F32 R52, -RZ, R47.H0_H0 ;  /* 0x2000002fff347230 */ /* 0x000fe20000004100 */
[----:B------:R-:W-:Y:S01]  /*109e0*/  F2FP.F16.E4M3.UNPACK_B R49, R49 ;  /* 0x00000031ff31723e */ /* 0x000fe200020006ff */
[----:B------:R-:W-:Y:S01]  /*109f0*/  HADD2.F32 R41, -RZ, R43.H0_H0 ;  /* 0x2000002bff297230 */ /* 0x000fe20000004100 */
[----:B------:R-:W-:Y:S01]  /*10a00*/  F2FP.SATFINITE.E4M3.F32.PACK_AB_MERGE_C R11, R28, R11, RZ ;  /* 0x0000000b1c0b723e */ /* 0x000fe200048070ff */
[----:B------:R-:W-:Y:S01]  /*10a10*/  HADD2.F32 R48, -RZ, R46.H0_H0 ;  /* 0x2000002eff307230 */ /* 0x000fe20000004100 */
[----:B------:R-:W-:Y:S01]  /*10a20*/  F2FP.SATFINITE.E4M3.F32.PACK_AB_MERGE_C R21, R30, R21, RZ ;  /* 0x000000151e15723e */ /* 0x000fe200048070ff */
[----:B------:R-:W-:Y:S02]  /*10a30*/  HADD2.F32 R37, -RZ, R31.H0_H0 ;  /* 0x2000001fff257230 */ /* 0x000fe40000004100 */
[----:B------:R-:W-:Y:S01]  /*10a40*/  FMUL.FTZ R56, R41, R52 ;  /* 0x0000003429387220 */ /* 0x000fe20000410000 */
[----:B------:R-:W-:-:S02]  /*10a50*/  HADD2.F32 R54, -RZ, R51.H1_H1 ;  /* 0x30000033ff367230 */ /* 0x000fc40000004100 */
[-C--:B------:R-:W-:Y:S01]  /*10a60*/  FMUL.FTZ R41, R41, R48.reuse ;  /* 0x0000003029297220 */ /* 0x080fe20000410000 */
[----:B------:R-:W-:Y:S02]  /*10a70*/  HADD2.F32 R45, -RZ, R45.H1_H1 ;  /* 0x3000002dff2d7230 */ /* 0x000fe40000004100 */
[C---:B------:R-:W-:Y:S01]  /*10a80*/  FFMA.FTZ R56, R37.reuse, R48, -R56 ;  /* 0x0000003025387223 */ /* 0x040fe20000010838 */
[----:B------:R-:W-:Y:S02]  /*10a90*/  HADD2.F32 R39, -RZ, R39.H1_H1 ;  /* 0x30000027ff277230 */ /* 0x000fe40000004100 */
[----:B------:R-:W-:Y:S01]  /*10aa0*/  FFMA.FTZ R52, R37, R52, R41 ;  /* 0x0000003425347223 */ /* 0x000fe20000010029 */
[----:B------:R-:W-:Y:S02]  /*10ab0*/  HADD2.F32 R48, -RZ, R47.H1_H1 ;  /* 0x3000002fff307230 */ /* 0x000fe40000004100 */
[----:B------:R-:W-:Y:S01]  /*10ac0*/  FMUL.FTZ R58, R45, R54 ;  /* 0x000000362d3a7220 */ /* 0x000fe20000410000 */
[----:B------:R-:W-:-:S02]  /*10ad0*/  HADD2.F32 R43, -RZ, R43.H1_H1 ;  /* 0x3000002bff2b7230 */ /* 0x000fc40000004100 */
[-C--:B------:R-:W-:Y:S01]  /*10ae0*/  FMUL.FTZ R45, R45, R50.reuse ;  /* 0x000000322d2d7220 */ /* 0x080fe20000410000 */
[----:B------:R-:W-:Y:S02]  /*10af0*/  HADD2.F32 R46, -RZ, R46.H1_H1 ;  /* 0x3000002eff2e7230 */ /* 0x000fe40000004100 */
[----:B------:R-:W-:Y:S01]  /*10b00*/  FFMA.FTZ R60, R39, R50, -R58 ;  /* 0x00000032273c7223 */ /* 0x000fe2000001083a */
[----:B------:R-:W-:Y:S02]  /*10b10*/  HADD2.F32 R31, -RZ, R31.H1_H1 ;  /* 0x3000001fff1f7230 */ /* 0x000fe40000004100 */
[C---:B------:R-:W-:Y:S01]  /*10b20*/  FMUL.FTZ R50, R43.reuse, R48 ;  /* 0x000000302b327220 */ /* 0x040fe20000410000 */
[----:B------:R-:W-:Y:S01]  /*10b30*/  F2FP.F16.E4M3.UNPACK_B R37, R36 ;  /* 0x00000024ff25723e */ /* 0x000fe200020006ff */
[----:B------:R-:W-:Y:S01]  /*10b40*/  FMUL.FTZ R43, R43, R46 ;  /* 0x0000002e2b2b7220 */ /* 0x000fe20000410000 */
[----:B------:R-:W-:Y:S02]  /*10b50*/  HADD2.F32 R41, -RZ, R49.H0_H0 ;  /* 0x20000031ff297230 */ /* 0x000fe40000004100 */
[----:B------:R-:W-:Y:S01]  /*10b60*/  FFMA.FTZ R62, R39, R54, R45 ;  /* 0x00000036273e7223 */ /* 0x000fe2000001002d */
[----:B------:R-:W-:-:S02]  /*10b70*/  HADD2.F32 R36, -RZ, R42.H0_H0 ;  /* 0x2000002aff247230 */ /* 0x000fc40000004100 */
[C---:B------:R-:W-:Y:S01]  /*10b80*/  FFMA.FTZ R45, R31.reuse, R46, -R50 ;  /* 0x0000002e1f2d7223 */ /* 0x040fe20000010832 */
        /* <DEDUP_REMOVED lines=33> */
[----:B------:R-:W-:Y:S02]  /*10da0*/  HADD2.F32 R29, -RZ, R20.H1_H1 ;  /* 0x30000014ff1d7230 */ /* 0x000fe40000004100 */
[-C--:B------:R-:W-:Y:S01]  /*10db0*/  FMUL.FTZ R26, R26, R36.reuse ;  /* 0x000000241a1a7220 */ /* 0x080fe20000410000 */
[----:B------:R-:W-:Y:S02]  /*10dc0*/  HADD2.F32 R31, -RZ, R8.H1_H1 ;  /* 0x30000008ff1f7230 */ /* 0x000fe40000004100 */
[C---:B------:R-:W-:Y:S01]  /*10dd0*/  FFMA.FTZ R49, R7.reuse, R36, -R42 ;  /* 0x0000002407317223 */ /* 0x040fe2000001082a */
[----:B------:R-:W-:Y:S01]  /*10de0*/  F2FP.SATFINITE.E4M3.F32.PACK_AB_MERGE_C R5, R10, R5, R11 ;  /* 0x000000050a05723e */ /* 0x000fe2000480700b */
[----:B------:R-:W-:Y:S01]  /*10df0*/  FFMA.FTZ R51, R7, R39, R26 ;  /* 0x0000002707337223 */ /* 0x000fe2000001001a */
[----:B------:R-:W-:Y:S01]  /*10e00*/  HADD2.F32 R26, -RZ, R20.H0_H0 ;  /* 0x20000014ff1a7230 */ /* 0x000fe20000004100 */
[----:B------:R-:W-:Y:S01]  /*10e10*/  F2FP.SATFINITE.E4M3.F32.PACK_AB_MERGE_C R9, R24, R9, R21 ;  /* 0x000000091809723e */ /* 0x000fe20004807015 */
[----:B------:R-:W-:Y:S01]  /*10e20*/  HADD2.F32 R20, -RZ, R8.H0_H0 ;  /* 0x20000008ff147230 */ /* 0x000fe20000004100 */
[----:B------:R-:W-:Y:S01]  /*10e30*/  F2FP.SATFINITE.E4M3.F32.PACK_AB_MERGE_C R49, R49, R54, RZ ;  /* 0x000000363131723e */ /* 0x000fe200048070ff */
[--C-:B------:R-:W-:Y:S01]  /*10e40*/  HADD2.F32 R7, -RZ, R6.reuse.H0_H0 ;  /* 0x20000006ff077230 */ /* 0x100fe20000004100 */
[----:B------:R-:W-:Y:S01]  /*10e50*/  F2FP.SATFINITE.E4M3.F32.PACK_AB_MERGE_C R51, R51, R58, RZ ;  /* 0x0000003a3333723e */ /* 0x000fe200048070ff */
[----:B------:R-:W-:Y:S01]  /*10e60*/  HADD2.F32 R8, -RZ, R6.H1_H1 ;  /* 0x30000006ff087230 */ /* 0x000fe20000004100 */
[----:B------:R-:W-:Y:S01]  /*10e70*/  F2FP.SATFINITE.E4M3.F32.PACK_AB_MERGE_C R11, R40, R27, R55 ;  /* 0x0000001b280b723e */ /* 0x000fe20004807037 */
[----:B------:R-:W-:-:S02]  /*10e80*/  HADD2.F32 R6, -RZ, R4.H0_H0 ;  /* 0x20000004ff067230 */ /* 0x000fc40000004100 */
[C---:B------:R-:W-:Y:S01]  /*10e90*/  FMUL.FTZ R37, R7.reuse, R20 ;  /* 0x0000001407257220 */ /* 0x040fe20000410000 */
[----:B------:R-:W-:Y:S02]  /*10ea0*/  HADD2.F32 R4, -RZ, R4.H1_H1 ;  /* 0x30000004ff047230 */ /* 0x000fe40000004100 */
[-C--:B------:R-:W-:Y:S01]  /*10eb0*/  FMUL.FTZ R7, R7, R26.reuse ;  /* 0x0000001a07077220 */ /* 0x080fe20000410000 */
        /* <DEDUP_REMOVED lines=13> */
[----:B------:R-:W-:Y:S01]  /*10f90*/  F2FP.SATFINITE.E4M3.F32.PACK_AB_MERGE_C R10, R31, R20, R51 ;  /* 0x000000141f0a723e */ /* 0x000fe20004807033 */
[----:B------:R2:W-:Y:S04]  /*10fa0*/  STS.128 [R57+0x18400], R4 ;  /* 0x0184000439007388 */ /* 0x0005e80000000c00 */
[----:B------:R2:W-:Y:S02]  /*10fb0*/  STS.128 [R0+0x18400], R8 ;  /* 0x0184000800007388 */ /* 0x0005e40000000c00 */
.L_x_5593:
[----:B------:R-:W-:Y:S05]  /*10fc0*/  BSYNC B1 ;  /* 0x0000000000017941 */ /* 0x000fea0003800000 */
.L_x_5592:
[----:B------:R-:W-:Y:S05]  /*10fd0*/  @P2 BRA `(.L_x_5574) ;  /* 0x0000000c00dc2947 */ /* 0x000fea0003800000 */
[----:B------:R-:W3:Y:S01]  /*10fe0*/  LDL R47, [R1+0x34] ;  /* 0x00003400012f7983 */ /* 0x000ee20000100800 */
[----:B-12--5:R-:W-:Y:S02]  /*10ff0*/  SHF.R.U32.HI R4, RZ, 0x8, R32 ;  /* 0x00000008ff047819 */ /* 0x026fe40000011620 */
[----:B------:R-:W-:Y:S02]  /*11000*/  LOP3.LUT R0, R32, 0xff, RZ, 0xc0, !PT ;  /* 0x000000ff20007812 */ /* 0x000fe400078ec0ff */
[----:B------:R-:W-:Y:S02]  /*11010*/  SHF.R.U32.HI R8, RZ, 0x8, R34 ;  /* 0x00000008ff087819 */ /* 0x000fe40000011622 */
[----:B------:R-:W-:Y:S02]  /*11020*/  LOP3.LUT R5, R4, 0xff, RZ, 0xc0, !PT ;  /* 0x000000ff04057812 */ /* 0x000fe400078ec0ff */
[----:B------:R-:W-:Y:S02]  /*11030*/  LEA.HI R3, R3, R213, RZ, 0x1c ;  /* 0x000000d503037211 */ /* 0x000fe400078fe0ff */
[----:B------:R-:W-:-:S02]  /*11040*/  LOP3.LUT R4, R34, 0xff, RZ, 0xc0, !PT ;  /* 0x000000ff22047812 */ /* 0x000fc400078ec0ff */
[----:B------:R-:W-:Y:S02]  /*11050*/  LOP3.LUT R9, R8, 0xff, RZ, 0xc0, !PT ;  /* 0x000000ff08097812 */ /* 0x000fe400078ec0ff */
[----:B0-----:R-:W-:Y:S02]  /*11060*/  PRMT R21, R5, 0x7604, R0 ;  /* 0x0000760405157816 */ /* 0x001fe40000000000 */
[----:B------:R-:W-:Y:S02]  /*11070*/  SHF.R.S32.HI R0, RZ, 0x1f, R3 ;  /* 0x0000001fff007819 */ /* 0x000fe40000011403 */
[----:B------:R-:W-:Y:S02]  /*11080*/  PRMT R25, R9, 0x7604, R4 ;  /* 0x0000760409197816 */ /* 0x000fe40000000004 */
[----:B------:R-:W-:Y:S01]  /*11090*/  LEA.HI R4, R0, R3, RZ, 0x2 ;  /* 0x0000000300047211 */ /* 0x000fe200078f10ff */
[----:B------:R-:W-:Y:S01]  /*110a0*/  IMAD.SHL.U32 R3, R3, 0x10, RZ ;  /* 0x0000001003037824 */ /* 0x000fe200078e00ff */
[----:B------:R-:W-:-:S02]  /*110b0*/  SHF.R.U32.HI R7, RZ, 0x8, R33 ;  /* 0x00000008ff077819 */ /* 0x000fc40000011621 */
[----:B------:R-:W-:Y:S01]  /*110c0*/  LOP3.LUT R6, R33, 0xff, RZ, 0xc0, !PT ;  /* 0x000000ff21067812 */ /* 0x000fe200078ec0ff */
[----:B------:R-:W-:Y:S01]  /*110d0*/  IMAD.SHL.U32 R4, R4, 0x800, RZ ;  /* 0x0000080004047824 */ /* 0x000fe200078e00ff */
[----:B------:R-:W-:Y:S02]  /*110e0*/  LOP3.LUT R0, R214, 0x30, R3, 0xf8, !PT ;  /* 0x00000030d6007812 */ /* 0x000fe400078ef803 */
[----:B------:R-:W-:Y:S02]  /*110f0*/  LOP3.LUT R7, R7, 0xff, RZ, 0xc0, !PT ;  /* 0x000000ff07077812 */ /* 0x000fe400078ec0ff */
[----:B------:R-:W-:Y:S02]  /*11100*/  SHF.R.U32.HI R8, RZ, 0x8, R12 ;  /* 0x00000008ff087819 */ /* 0x000fe4000001160c */
[----:B------:R-:W-:Y:S02]  /*11110*/  LOP3.LUT R0, R0, R215, RZ, 0x3c, !PT ;  /* 0x000000d700007212 */ /* 0x000fe400078e3cff */
[----:B------:R-:W-:-:S02]  /*11120*/  LOP3.LUT R3, R4, 0xffffe000, RZ, 0xc0, !PT ;  /* 0xffffe00004037812 */ /* 0x000fc400078ec0ff */
[----:B------:R-:W-:Y:S02]  /*11130*/  PRMT R20, R7, 0x7604, R6 ;  /* 0x0000760407147816 */ /* 0x000fe40000000006 */
[----:B------:R-:W-:Y:S02]  /*11140*/  LOP3.LUT R7, R12, 0xff, RZ, 0xc0, !PT ;  /* 0x000000ff0c077812 */ /* 0x000fe400078ec0ff */
[----:B------:R-:W-:Y:S02]  /*11150*/  LOP3.LUT R8, R8, 0xff, RZ, 0xc0, !PT ;  /* 0x000000ff08087812 */ /* 0x000fe400078ec0ff */
[----:B------:R-:W-:Y:S02]  /*11160*/  IADD3 R3, R0, R216, R3 ;  /* 0x000000d800037210 */ /* 0x000fe40007ffe003 */
[----:B------:R-:W-:Y:S02]  /*11170*/  PRMT R29, R8, 0x7604, R7 ;  /* 0x00007604081d7816 */ /* 0x000fe40000000007 */
[----:B------:R-:W-:Y:S01]  /*11180*/  SHF.R.U32.HI R6, RZ, 0x8, R35 ;  /* 0x00000008ff067819 */ /* 0x000fe20000011623 */
[----:B------:R-:W-:Y:S01]  /*11190*/  IMAD.IADD R0, R16, 0x1, R3 ;  /* 0x0000000110007824 */ /* 0x000fe200078e0203 */
        /* <DEDUP_REMOVED lines=10> */
[----:B------:R-:W-:Y:S02]  /*11240*/  SHF.R.U32.HI R28, RZ, 0x8, R14 ;  /* 0x00000008ff1c7819 */ /* 0x000fe4000001160e */
[----:B------:R-:W-:Y:S02]  /*11250*/  PRMT R30, R31, 0x7604, R30 ;  /* 0x000076041f1e7816 */ /* 0x000fe4000000001e */
[----:B------:R-:W-:Y:S02]  /*11260*/  PRMT R26, R3, 0x7604, R26 ;  /* 0x00007604031a7816 */ /* 0x000fe4000000001a */
[----:B------:R-:W-:-:S02]  /*11270*/  SHF.R.U32.HI R31, RZ, 0x10, R13 ;  /* 0x00000010ff1f7819 */ /* 0x000fc4000001160d */
[----:B------:R-:W-:Y:S02]  /*11280*/  SHF.R.U32.HI R3, RZ, 0x10, R33 ;  /* 0x00000010ff037819 */ /* 0x000fe40000011621 */
[----:B------:R-:W-:Y:S01]  /*11290*/  LOP3.LUT R27, R14, 0xff, RZ, 0xc0, !PT ;  /* 0x000000ff0e1b7812 */ /* 0x000fe200078ec0ff */
[----:B------:R-:W-:Y:S01]  /*112a0*/  IMAD.U32 R31, R31, 0x10000, RZ ;  /* 0x000100001f1f7824 */ /* 0x000fe200078e00ff */
[----:B------:R-:W-:Y:S01]  /*112b0*/  LOP3.LUT R28, R28, 0xff, RZ, 0xc0, !PT ;  /* 0x000000ff1c1c7812 */ /* 0x000fe200078ec0ff */
[----:B------:R-:W-:Y:S01]  /*112c0*/  IMAD.U32 R3, R3, 0x10000, RZ ;  /* 0x0001000003037824 */ /* 0x000fe200078e00ff */
[----:B----4-:R-:W-:Y:S02]  /*112d0*/  SHF.R.U32.HI R39, RZ, 0x10, R15 ;  /* 0x00000010ff277819 */ /* 0x010fe4000001160f */
[----:B---3--:R-:W-:Y:S02]  /*112e0*/  PRMT R37, R28, 0x7604, R27 ;  /* 0x000076041c257816 */ /* 0x008fe4000000001b */
        /* <DEDUP_REMOVED lines=9> */
[----:B------:R-:W-:-:S02]  /*11380*/  LOP3.LUT R27, R24, 0xff0000, R27, 0xf8, !PT ;  /* 0x00ff0000181b7812 */ /* 0x000fc400078ef81b */
[----:B------:R-:W-:Y:S02]  /*11390*/  LOP3.LUT R3, R25, 0xff000000, R34, 0xf8, !PT ;  /* 0xff00000019037812 */ /* 0x000fe400078ef822 */
[----:B------:R-:W-:Y:S02]  /*113a0*/  F2FP.F16.E4M3.UNPACK_B R40, R39 ;  /* 0x00000027ff28723e */ /* 0x000fe400020006ff */
[----:B0-----:R-:W-:Y:S02]  /*113b0*/  F2FP.F16.E4M3.UNPACK_B R24, R9 ;  /* 0x00000009ff18723e */ /* 0x001fe400020006ff */
[----:B------:R-:W-:Y:S02]  /*113c0*/  F2FP.F16.E4M3.UNPACK_B R34, R36 ;  /* 0x00000024ff22723e */ /* 0x000fe400020006ff */
[----:B------:R-:W-:Y:S01]  /*113d0*/  LOP3.LUT R42, R41, 0xff000000, R15, 0xf8, !PT ;  /* 0xff000000292a7812 */ /* 0x000fe200078ef80f */
[--C-:B------:R-:W-:Y:S01]  /*113e0*/  HADD2.F32 R41, -RZ, R40.reuse.H0_H0 ;  /* 0x20000028ff297230 */ /* 0x100fe20000004100 */
[----:B------:R-:W-:Y:S01]  /*113f0*/  LOP3.LUT R33, R37, 0xff0000, R14, 0xf8, !PT ;  /* 0x00ff000025217812 */ /* 0x000fe200078ef80e */
[----:B------:R-:W-:Y:S01]  /*11400*/  HADD2.F32 R40, -RZ, R40.H1_H1 ;  /* 0x30000028ff287230 */ /* 0x000fe20000004100 */
[----:B------:R-:W-:-:S02]  /*11410*/  LOP3.LUT R21, R21, 0xff0000, R32, 0xf8, !PT ;  /* 0x00ff000015157812 */ /* 0x000fc400078ef820 */
[----:B------:R-:W-:Y:S01]  /*11420*/  LOP3.LUT R37, R27, 0xff000000, R35, 0xf8, !PT ;  /* 0xff0000001b257812 */ /* 0x000fe200078ef823 */
[--C-:B------:R-:W-:Y:S01]  /*11430*/  HADD2.F32 R35, -RZ, R34.reuse.H0_H0 ;  /* 0x20000022ff237230 */ /* 0x100fe20000004100 */
[----:B------:R-:W-:Y:S01]  /*11440*/  LOP3.LUT R21, R21, 0xff000000, R32, 0xf8, !PT ;  /* 0xff00000015157812 */ /* 0x000fe200078ef820 */
[----:B------:R-:W-:Y:S01]  /*11450*/  HADD2.F32 R34, -RZ, R34.H1_H1 ;  /* 0x30000022ff227230 */ /* 0x000fe20000004100 */
[----:B------:R-:W-:Y:S02]  /*11460*/  LOP3.LUT R29, R29, 0xff0000, R12, 0xf8, !PT ;  /* 0x00ff00001d1d7812 */ /* 0x000fe400078ef80c */
[----:B------:R-:W-:Y:S02]  /*11470*/  F2FP.F16.E4M3.UNPACK_B R25, R9.H1 ;  /* 0x00000009ff19723e */ /* 0x000fe400030006ff */
[-C--:B------:R-:W-:Y:S02]  /*11480*/  F2FP.F16.E4M3.UNPACK_B R31, R8.reuse ;  /* 0x00000008ff1f723e */ /* 0x080fe400020006ff */
[----:B------:R-:W-:-:S02]  /*11490*/  F2FP.F16.E4M3.UNPACK_B R32, R8.H1 ;  /* 0x00000008ff20723e */ /* 0x000fc400030006ff */
[----:B------:R-:W-:Y:S02]  /*114a0*/  F2FP.F16.E4M3.UNPACK_B R39, R39.H1 ;  /* 0x00000027ff27723e */ /* 0x000fe400030006ff */
[----:B------:R-:W-:Y:S02]  /*114b0*/  F2FP.F16.E4M3.UNPACK_B R36, R36.H1 ;  /* 0x00000024ff24723e */ /* 0x000fe400030006ff */
[----:B------:R-:W-:Y:S02]  /*114c0*/  LOP3.LUT R38, R29, 0xff000000, R12, 0xf8, !PT ;  /* 0xff0000001d267812 */ /* 0x000fe400078ef80c */
[----:B------:R-:W-:Y:S02]  /*114d0*/  LOP3.LUT R12, R33, 0xff000000, R14, 0xf8, !PT ;  /* 0xff000000210c7812 */ /* 0x000fe400078ef80e */
[-C--:B------:R-:W-:Y:S02]  /*114e0*/  F2FP.F16.E4M3.UNPACK_B R30, R11.reuse ;  /* 0x0000000bff1e723e */ /* 0x080fe400020006ff */
[----:B------:R-:W-:Y:S01]  /*114f0*/  F2FP.F16.E4M3.UNPACK_B R33, R11.H1 ;  /* 0x0000000bff21723e */ /* 0x000fe200030006ff */
[--C-:B------:R-:W-:Y:S01]  /*11500*/  HADD2.F32 R11, -RZ, R36.reuse.H0_H0 ;  /* 0x20000024ff0b7230 */ /* 0x100fe20000004100 */
[----:B------:R-:W-:Y:S01]  /*11510*/  F2FP.F16.E4M3.UNPACK_B R14, R10.H1 ;  /* 0x0000000aff0e723e */ /* 0x000fe200030006ff */
[----:B------:R-:W-:Y:S01]  /*11520*/  HADD2.F32 R36, -RZ, R36.H1_H1 ;  /* 0x30000024ff247230 */ /* 0x000fe20000004100 */
[----:B------:R-:W0:Y:S02]  /*11530*/  LDS.128 R4, [R47+0x18400] ;  /* 0x018400002f047984 */ /* 0x000e240000000c00 */
        /* <DEDUP_REMOVED lines=14> */
[-C--:B------:R-:W-:Y:S01]  /*11620*/  F2FP.F16.E4M3.UNPACK_B R4, R6.reuse ;  /* 0x00000006ff04723e */ /* 0x080fe200020006ff */
[----:B------:R-:W-:Y:S01]  /*11630*/  HADD2.F32 R35, -RZ, R39.H0_H0 ;  /* 0x20000027ff237230 */ /* 0x000fe20000004100 */
[----:B------:R-:W-:Y:S01]  /*11640*/  F2FP.F16.E4M3.UNPACK_B R7, R6.H1 ;  /* 0x00000006ff07723e */ /* 0x000fe200030006ff */
[----:B------:R-:W-:Y:S01]  /*11650*/  HADD2.F32 R8, -RZ, R25.H0_H0 ;  /* 0x20000019ff087230 */ /* 0x000fe20000004100 */
[----:B------:R-:W-:Y:S01]  /*11660*/  F2FP.F16.E4M3.UNPACK_B R6, R10 ;  /* 0x0000000aff06723e */ /* 0x000fe200020006ff */
[C---:B------:R-:W-:Y:S01]  /*11670*/  FMUL.FTZ R10, R24.reuse, R40 ;  /* 0x00000028180a7220 */ /* 0x040fe20000410000 */
[----:B------:R-:W-:Y:S01]  /*11680*/  FMUL.FTZ R41, R24, R34 ;  /* 0x0000002218297220 */ /* 0x000fe20000410000 */
[----:B------:R-:W-:-:S02]  /*11690*/  HADD2.F32 R20, -RZ, R15.H0_H0 ;  /* 0x2000000fff147230 */ /* 0x000fc40000004100 */
[C---:B------:R-:W-:Y:S01]  /*116a0*/  FMUL.FTZ R43, R8.reuse, R35 ;  /* 0x00000023082b7220 */ /* 0x040fe20000410000 */
[-C--:B------:R-:W-:Y:S01]  /*116b0*/  FMUL.FTZ R24, R8, R11.reuse ;  /* 0x0000000b08187220 */ /* 0x080fe20000410000 */
[C---:B------:R-:W-:Y:S01]  /*116c0*/  FFMA.FTZ R8, R13.reuse, R34, -R10 ;  /* 0x000000220d087223 */ /* 0x040fe2000001080a */
[----:B------:R-:W-:Y:S01]  /*116d0*/  FFMA.FTZ R10, R13, R40, R41 ;  /* 0x000000280d0a7223 */ /* 0x000fe20000010029 */
[-C--:B------:R-:W-:Y:S01]  /*116e0*/  F2FP.F16.E4M3.UNPACK_B R40, R42.reuse ;  /* 0x0000002aff28723e */ /* 0x080fe200020006ff */
[C---:B------:R-:W-:Y:S01]  /*116f0*/  FFMA.FTZ R11, R20.reuse, R11, -R43 ;  /* 0x0000000b140b7223 */ /* 0x040fe2000001082b */
[----:B------:R-:W-:Y:S01]  /*11700*/  F2FP.F16.E4M3.UNPACK_B R34, R37 ;  /* 0x00000025ff22723e */ /* 0x000fe200020006ff */
[----:B------:R-:W-:Y:S01]  /*11710*/  FFMA.FTZ R13, R20, R35, R24 ;  /* 0x00000023140d7223 */ /* 0x000fe20000010018 */
[----:B------:R-:W-:Y:S01]  /*11720*/  HADD2.F32 R39, -RZ, R39.H1_H1 ;  /* 0x30000027ff277230 */ /* 0x000fe20000004100 */
[----:B------:R-:W-:Y:S01]  /*11730*/  F2FP.F16.E4M3.UNPACK_B R42, R42.H1 ;  /* 0x0000002aff2a723e */ /* 0x000fe200030006ff */
        /* <DEDUP_REMOVED lines=9> */
[--C-:B------:R-:W-:Y:S02]  /*117d0*/  HADD2.F32 R25, -RZ, R28.reuse.H0_H0 ;  /* 0x2000001cff197230 */ /* 0x100fe40000004100 */
[----:B------:R-:W-:Y:S01]  /*117e0*/  FMUL.FTZ R52, R24, R35 ;  /* 0x0000002318347220 */ /* 0x000fe20000410000 */
[----:B------:R-:W-:-:S02]  /*117f0*/  HADD2.F32 R28, -RZ, R28.H1_H1 ;  /* 0x3000001cff1c7230 */ /* 0x000fc40000004100 */
[C---:B------:R-:W-:Y:S01]  /*11800*/  FFMA.FTZ R20, R15.reuse, R36, -R46 ;  /* 0x000000240f147223 */ /* 0x040fe2000001082e */
[----:B------:R-:W-:Y:S01]  /*11810*/  FFMA.FTZ R24, R15, R39, R48 ;  /* 0x000000270f187223 */ /* 0x000fe20000010030 */
[C---:B------:R-:W-:Y:S01]  /*11820*/  FFMA.FTZ R15, R25.reuse, R35, -R50 ;  /* 0x00000023190f7223 */ /* 0x040fe20000010832 */
[----:B------:R-:W-:Y:S01]  /*11830*/  FFMA.FTZ R25, R25, R41, R52 ;  /* 0x0000002919197223 */ /* 0x000fe20000010034 */
[----:B------:R-:W-:Y:S01]  /*11840*/  HADD2.F32 R41, -RZ, R40.H1_H1 ;  /* 0x30000028ff297230 */ /* 0x000fe20000004100 */
[----:B------:R-:W-:Y:S01]  /*11850*/  F2FP.SATFINITE.E4M3.F32.PACK_AB_MERGE_C R11, R20, R11, RZ ;  /* 0x0000000b140b723e */ /* 0x000fe200048070ff */
[----:B------:R-:W-:Y:S01]  /*11860*/  HADD2.F32 R39, -RZ, R34.H1_H1 ;  /* 0x30000022ff277230 */ /* 0x000fe20000004100 */
[----:B------:R-:W-:Y:S01]  /*11870*/  F2FP.SATFINITE.E4M3.F32.PACK_AB_MERGE_C R13, R24, R13, RZ ;  /* 0x0000000d180d723e */ /* 0x000fe200048070ff */
[----:B------:R-:W-:Y:S01]  /*11880*/  HADD2.F32 R40, -RZ, R42.H0_H0 ;  /* 0x2000002aff287230 */ /* 0x000fe20000004100 */
[----:B------:R-:W-:Y:S01]  /*11890*/  F2FP.SATFINITE.E4M3.F32.PACK_AB_MERGE_C R5, R8, R5, R11 ;  /* 0x000000050805723e */ /* 0x000fe2000480700b */
[----:B------:R-:W-:Y:S01]  /*118a0*/  HADD2.F32 R35, -RZ, R33.H0_H0 ;  /* 0x20000021ff237230 */ /* 0x000fe20000004100 */
[----:B------:R-:W-:Y:S01]  /*118b0*/  F2FP.SATFINITE.E4M3.F32.PACK_AB_MERGE_C R9, R10, R9, R13 ;  /* 0x000000090a09723e */ /* 0x000fe2000480700d */
[----:B------:R-:W-:-:S02]  /*118c0*/  HADD2.F32 R34, -RZ, R30.H1_H1 ;  /* 0x3000001eff227230 */ /* 0x000fc40000004100 */
[----:B------:R-:W-:Y:S02]  /*118d0*/  HADD2.F32 R36, -RZ, R37.H0_H0 ;  /* 0x20000025ff247230 */ /* 0x000fe40000004100 */
[C---:B------:R-:W-:Y:S01]  /*118e0*/  FMUL.FTZ R45, R35.reuse, R40 ;  /* 0x00000028232d7220 */ /* 0x040fe20000410000 */
[----:B------:R-:W-:Y:S02]  /*118f0*/  HADD2.F32 R30, -RZ, R29.H0_H0 ;  /* 0x2000001dff1e7230 */ /* 0x000fe40000004100 */
[C---:B------:R-:W-:Y:S01]  /*11900*/  FMUL.FTZ R43, R34.reuse, R41 ;  /* 0x00000029222b7220 */ /* 0x040fe20000410000 */
[----:B------:R-:W-:Y:S01]  /*11910*/  FMUL.FTZ R34, R34, R39 ;  /* 0x0000002722227220 */ /* 0x000fe20000410000 */
[-C--:B------:R-:W-:Y:S01]  /*11920*/  FMUL.FTZ R35, R35, R36.reuse ;  /* 0x0000002423237220 */ /* 0x080fe20000410000 */
[----:B------:R-:W-:Y:S02]  /*11930*/  HADD2.F32 R42, -RZ, R42.H1_H1 ;  /* 0x3000002aff2a7230 */ /* 0x000fe40000004100 */
[----:B------:R-:W-:Y:S01]  /*11940*/  FFMA.FTZ R45, R30, R36, -R45 ;  /* 0x000000241e2d7223 */ /* 0x000fe2000001082d */
[----:B------:R-:W-:-:S02]  /*11950*/  HADD2.F32 R36, -RZ, R37.H1_H1 ;  /* 0x30000025ff247230 */ /* 0x000fc40000004100 */
[C---:B------:R-:W-:Y:S01]  /*11960*/  FFMA.FTZ R50, R28.reuse, R41, R34 ;  /* 0x000000291c327223 */ /* 0x040fe20000010022 */
[----:B------:R-:W-:Y:S01]  /*11970*/  F2FP.F16.E4M3.UNPACK_B R37, R38.H1 ;  /* 0x00000026ff25723e */ /* 0x000fe200030006ff */
[----:B------:R-:W-:Y:S01]  /*11980*/  FFMA.FTZ R48, R28, R39, -R43 ;  /* 0x000000271c307223 */ /* 0x000fe2000001082b */
[----:B------:R-:W-:Y:S01]  /*11990*/  F2FP.F16.E4M3.UNPACK_B R34, R21.H1 ;  /* 0x00000015ff22723e */ /* 0x000fe200030006ff */
[----:B------:R-:W-:Y:S02]  /*119a0*/  HADD2.F32 R33, -RZ, R33.H1_H1 ;  /* 0x30000021ff217230 */ /* 0x000fe40000004100 */
[----:B------:R-:W-:Y:S01]  /*119b0*/  FFMA.FTZ R43, R30, R40, R35 ;  /* 0x000000281e2b7223 */ /* 0x000fe20000010023 */
[----:B------:R-:W-:Y:S01]  /*119c0*/  HADD2.F32 R39, -RZ, R37.H0_H0 ;  /* 0x20000025ff277230 */ /* 0x000fe20000004100 */
[----:B------:R-:W-:Y:S01]  /*119d0*/  F2FP.F16.E4M3.UNPACK_B R38, R38 ;  /* 0x00000026ff26723e */ /* 0x000fe200020006ff */
[----:B------:R-:W-:Y:S02]  /*119e0*/  HADD2.F32 R30, -RZ, R32.H0_H0 ;  /* 0x20000020ff1e7230 */ /* 0x000fe40000004100 */
[----:B------:R-:W-:Y:S01]  /*119f0*/  FMUL.FTZ R40, R33, R42 ;  /* 0x0000002a21287220 */ /* 0x000fe20000410000 */
[----:B------:R-:W-:-:S02]  /*11a00*/  HADD2.F32 R35, -RZ, R34.H0_H0 ;  /* 0x20000022ff237230 */ /* 0x000fc40000004100 */
[-C--:B------:R-:W-:Y:S01]  /*11a10*/  FMUL.FTZ R41, R33, R36.reuse ;  /* 0x0000002421297220 */ /* 0x080fe20000410000 */
[----:B------:R-:W-:Y:S02]  /*11a20*/  HADD2.F32 R29, -RZ, R29.H1_H1 ;  /* 0x3000001dff1d7230 */ /* 0x000fe40000004100 */
[C---:B------:R-:W-:Y:S01]  /*11a30*/  FMUL.FTZ R33, R30.reuse, R39 ;  /* 0x000000271e217220 */ /* 0x040fe20000410000 */
[----:B------:R-:W-:Y:S02]  /*11a40*/  HADD2.F32 R37, -RZ, R37.H1_H1 ;  /* 0x30000025ff257230 */ /* 0x000fe40000004100 */
[----:B------:R-:W-:Y:S01]  /*11a50*/  FMUL.FTZ R30, R30, R35 ;  /* 0x000000231e1e7220 */ /* 0x000fe20000410000 */
[----:B------:R-:W-:Y:S02]  /*11a60*/  HADD2.F32 R32, -RZ, R32.H1_H1 ;  /* 0x30000020ff207230 */ /* 0x000fe40000004100 */
[----:B------:R-:W-:Y:S01]  /*11a70*/  FFMA.FTZ R52, R29, R36, -R40 ;  /* 0x000000241d347223 */ /* 0x000fe20000010828 */
[----:B------:R-:W-:-:S02]  /*11a80*/  HADD2.F32 R34, -RZ, R34.H1_H1 ;  /* 0x30000022ff227230 */ /* 0x000fc40000004100 */
[----:B------:R-:W-:Y:S01]  /*11a90*/  FFMA.FTZ R54, R29, R42, R41 ;  /* 0x0000002a1d367223 */ /* 0x000fe20000010029 */
[--C-:B------:R-:W-:Y:S02]  /*11aa0*/  HADD2.F32 R28, -RZ, R27.reuse.H0_H0 ;  /* 0x2000001bff1c7230 */ /* 0x100fe40000004100 */
[C---:B------:R-:W-:Y:S01]  /*11ab0*/  FMUL.FTZ R36, R32.reuse, R37 ;  /* 0x0000002520247220 */ /* 0x040fe20000410000 */
[----:B------:R-:W-:Y:S01]  /*11ac0*/  HADD2.F32 R27, -RZ, R27.H1_H1 ;  /* 0x3000001bff1b7230 */ /* 0x000fe20000004100 */
[----:B------:R-:W-:Y:S01]  /*11ad0*/  F2FP.F16.E4M3.UNPACK_B R29, R21 ;  /* 0x00000015ff1d723e */ /* 0x000fe200020006ff */
[-C--:B------:R-:W-:Y:S01]  /*11ae0*/  FMUL.FTZ R32, R32, R34.reuse ;  /* 0x0000002220207220 */ /* 0x080fe20000410000 */
[C---:B------:R-:W-:Y:S01]  /*11af0*/  FFMA.FTZ R35, R28.reuse, R35, -R33 ;  /* 0x000000231c237223 */ /* 0x040fe20000010821 */
[----:B------:R-:W-:Y:S01]  /*11b00*/  FFMA.FTZ R39, R28, R39, R30 ;  /* 0x000000271c277223 */ /* 0x000fe2000001001e */
[----:B------:R-:W-:Y:S02]  /*11b10*/  HADD2.F32 R30, -RZ, R38.H0_H0 ;  /* 0x20000026ff1e7230 */ /* 0x000fe40000004100 */
[----:B------:R-:W-:Y:S01]  /*11b20*/  FFMA.FTZ R40, R27, R34, -R36 ;  /* 0x000000221b287223 */ /* 0x000fe20000010824 */
        /* <DEDUP_REMOVED lines=15> */
[----:B------:R-:W-:Y:S01]  /*11c20*/  F2FP.F16.E4M3.UNPACK_B R21, R3.H1 ;  /* 0x00000003ff15723e */ /* 0x000fe200030006ff */
        /* <DEDUP_REMOVED lines=10> */
[--C-:B------:R-:W-:Y:S02]  /*11cd0*/  HADD2.F32 R21, -RZ, R7.reuse.H0_H0 ;  /* 0x20000007ff157230 */ /* 0x100fe40000004100 */
[-C--:B------:R-:W-:Y:S01]  /*11ce0*/  FMUL.FTZ R46, R27, R26.reuse ;  /* 0x0000001a1b2e7220 */ /* 0x080fe20000410000 */
[----:B------:R-:W-:Y:S01]  /*11cf0*/  HADD2.F32 R32, -RZ, R32.H1_H1 ;  /* 0x30000020ff207230 */ /* 0x000fe20000004100 */
[----:B------:R-:W-:Y:S01]  /*11d00*/  F2FP.SATFINITE.E4M3.F32.PACK_AB_MERGE_C R11, R50, R25, R43 ;  /* 0x00000019320b723e */ /* 0x000fe2000480702b */
[----:B------:R-:W-:Y:S02]  /*11d10*/  HADD2.F32 R14, -RZ, R14.H1_H1 ;  /* 0x3000000eff0e7230 */ /* 0x000fe40000004100 */
[C---:B------:R-:W-:Y:S01]  /*11d20*/  FFMA.FTZ R38, R21.reuse, R26, -R38 ;  /* 0x0000001a15267223 */ /* 0x040fe20000010826 */
[----:B------:R-:W-:Y:S02]  /*11d30*/  HADD2.F32 R7, -RZ, R7.H1_H1 ;  /* 0x30000007ff077230 */ /* 0x000fe40000004100 */
[----:B------:R-:W-:Y:S01]  /*11d40*/  FFMA.FTZ R46, R21, R30, R46 ;  /* 0x0000001e152e7223 */ /* 0x000fe2000001002e */
[----:B------:R-:W-:-:S02]  /*11d50*/  HADD2.F32 R21, -RZ, R3.H1_H1 ;  /* 0x30000003ff157230 */ /* 0x000fc40000004100 */
[C---:B------:R-:W-:Y:S01]  /*11d60*/  FMUL.FTZ R26, R14.reuse, R32 ;  /* 0x000000200e1a7220 */ /* 0x040fe20000410000 */
[----:B------:R-:W-:Y:S01]  /*11d70*/  FMUL.FTZ R27, R14, R28 ;  /* 0x0000001c0e1b7220 */ /* 0x000fe20000410000 */
[----:B------:R-:W-:Y:S01]  /*11d80*/  F2FP.F16.E4M3.UNPACK_B R14, R12 ;  /* 0x0000000cff0e723e */ /* 0x000fe200020006ff */
[----:B------:R-:W-:Y:S02]  /*11d90*/  HADD2.F32 R12, -RZ, R3.H0_H0 ;  /* 0x20000003ff0c7230 */ /* 0x000fe40000004100 */
[C---:B------:R-:W-:Y:S01]  /*11da0*/  FFMA.FTZ R37, R7.reuse, R28, -R26 ;  /* 0x0000001c07257223 */ /* 0x040fe2000001081a */
[----:B------:R-:W-:Y:S01]  /*11db0*/  FFMA.FTZ R41, R7, R32, R27 ;  /* 0x0000002007297223 */ /* 0x000fe2000001001b */
[----:B------:R-:W-:Y:S01]  /*11dc0*/  HADD2.F32 R7, -RZ, R6.H0_H0 ;  /* 0x20000006ff077230 */ /* 0x000fe20000004100 */
        /* <DEDUP_REMOVED lines=21> */
[----:B------:R-:W-:-:S03]  /*11f20*/  F2FP.SATFINITE.E4M3.F32.PACK_AB_MERGE_C R10, R28, R3, R41 ;  /* 0x000000031c0a723e */ /* 0x000fc60004807029 */
[----:B------:R0:W-:Y:S04]  /*11f30*/  STS.128 [R47+0x18400], R4 ;  /* 0x018400042f007388 */ /* 0x0001e80000000c00 */
[----:B------:R0:W-:Y:S02]  /*11f40*/  STS.128 [R0+0x18400], R8 ;  /* 0x0184000800007388 */ /* 0x0001e40000000c00 */
.L_x_5574:
[----:B------:R-:W-:Y:S05]  /*11f50*/  BSYNC B0 ;  /* 0x0000000000007941 */ /* 0x000fea0003800000 */
.L_x_5567:
        /* <DEDUP_REMOVED lines=8> */
.L_x_5565:
[----:B0-23--:R-:W-:-:S05]  /*11fe0*/  IMAD.U32 R0, RZ, RZ, UR40 ;  /* 0x00000028ff007e24 */ /* 0x00dfca000f8e00ff */
[----:B------:R-:W-:-:S13]  /*11ff0*/  ISETP.NE.AND P0, PT, R0, 0x3, PT ;  /* 0x000000030000780c */ /* 0x000fda0003f05270 */
[----:B------:R-:W-:Y:S05]  /*12000*/  @!P0 BRA `(.L_x_5594) ;  /* 0x0000000000048947 */ /* 0x000fea0003800000 */
[----:B------:R-:W-:Y:S01]  /*12010*/  BPT.TRAP 0x1 ;  /* 0x000000040000795c */ /* 0x000fe20000300000 */
.L_x_5594:
[----:B-----5:R-:W-:Y:S01]  /*12020*/  IMAD R21, R17, 0x8, R16 ;  /* 0x0000000811157824 */ /* 0x020fe200078e0210 */
[----:B------:R-:W-:-:S04]  /*12030*/  SHF.L.U32 R0, R23, 0x1f, RZ ;  /* 0x0000001f17007819 */ /* 0x000fc800000006ff */
[----:B------:R0:W2:Y:S01]  /*12040*/  SYNCS.PHASECHK.TRANS64.TRYWAIT P1, [R21+URZ+0x2a830], R0 ;  /* 0x02a83000150075a7 */ /* 0x0000a2000802017f */
[----:B------:R-:W-:Y:S05]  /*12050*/  @!P0 BRA `(.L_x_5595) ;  /* 0x0000000000048947 */ /* 0x000fea0003800000 */
[----:B------:R-:W-:Y:S01]  /*12060*/  BPT.TRAP 0x1 ;  /* 0x000000040000795c */ /* 0x000fe20000300000 */
.L_x_5595:
[----:B--2---:R-:W-:Y:S05]  /*12070*/  @P1 BRA `(.L_x_5596) ;  /* 0x0000000000081947 */ /* 0x004fea0003800000 */
[----:B------:R-:W2:Y:S02]  /*12080*/  SYNCS.PHASECHK.TRANS64.TRYWAIT P1, [R21+URZ+0x2a830], R0 ;  /* 0x02a83000150075a7 */ /* 0x000ea4000802017f */
[----:B--2---:R-:W-:Y:S05]  /*12090*/  @!P1 BRA `(.L_x_5597) ;  /* 0x000001e000589947 */ /* 0x004fea0003800000 */
.L_x_5596:
[----:B------:R-:W-:Y:S05]  /*120a0*/  WARPSYNC.ALL ;  /* 0x0000000000007948 */ /* 0x000fea0003800000 */
[----:B0-2---:R-:W-:Y:S01]  /*120b0*/  VIADD R0, R16, 0x1e400 ;  /* 0x0001e40010007836 */ /* 0x005fe20000000000 */
[----:B------:R-:W-:Y:S01]  /*120c0*/  R2UR UR24, R44 ;  /* 0x000000002c1872ca */ /* 0x000fe200000e0000 */
[----:B----4-:R-:W-:Y:S01]  /*120d0*/  IMAD.MOV.U32 R7, RZ, RZ, -0x7fffffe0 ;  /* 0x80000020ff077424 */ /* 0x010fe200078e00ff */
[----:B------:R-:W-:Y:S01]  /*120e0*/  WARPGROUP.ARRIVE ;  /* 0x00000000000079c5 */ /* 0x000fe20000000000 */
[----:B------:R-:W-:Y:S01]  /*120f0*/  UMOV UR25, 0x80000020 ;  /* 0x8000002000197882 */ /* 0x000fe20000000000 */
[----:B------:R-:W-:Y:S01]  /*12100*/  SHF.R.U32.HI R0, RZ, 0x4, R0 ;  /* 0x00000004ff007819 */ /* 0x000fe20000011600 */
[----:B------:R-:W-:Y:S01]  /*12110*/  IMAD.MOV.U32 R9, RZ, RZ, -0x7fffffe0 ;  /* 0x80000020ff097424 */ /* 0x000fe200078e00ff */
[----:B------:R-:W-:Y:S01]  /*12120*/  R2UR UR27, R7 ;  /* 0x00000000071b72ca */ /* 0x000fe200000e0000 */
[----:B------:R-:W-:Y:S01]  /*12130*/  UMOV UR5, 0x80000020 ;  /* 0x8000002000057882 */ /* 0x000fe20000000000 */
[----:B------:R-:W-:Y:S01]  /*12140*/  LOP3.LUT R0, R0, 0x3fff, RZ, 0xc0, !PT ;  /* 0x00003fff00007812 */ /* 0x000fe200078ec0ff */
[----:B------:R-:W-:Y:S01]  /*12150*/  UMOV UR9, 0x80000020 ;  /* 0x8000002000097882 */ /* 0x000fe20000000000 */
[----:B------:R-:W-:Y:S01]  /*12160*/  R2UR UR7, R9 ;  /* 0x00000000090772ca */ /* 0x000fe200000e0000 */
[----:B------:R-:W-:Y:S01]  /*12170*/  IMAD.MOV.U32 R9, RZ, RZ, -0x7fffffe0 ;  /* 0x80000020ff097424 */ /* 0x000fe200078e00ff */
[----:B------:R-:W-:Y:S01]  /*12180*/  LOP3.LUT R5, R0, 0x10000, RZ, 0xfc, !PT ;  /* 0x0001000000057812 */ /* 0x000fe200078efcff */
[----:B------:R-:W-:Y:S01]  /*12190*/  ULOP3.LUT UR24, UR24, 0x10000, URZ, 0xfc, !UPT ;  /* 0x0001000018187892 */ /* 0x000fe2000f8efc3f */
[----:B------:R-:W-:Y:S01]  /*121a0*/  IMAD.MOV.U32 R7, RZ, RZ, -0x7fffffe0 ;  /* 0x80000020ff077424 */ /* 0x000fe200078e00ff */
[----:B------:R-:W-:Y:S01]  /*121b0*/  UMOV UR13, 0x80000020 ;  /* 0x80000020000d7882 */ /* 0x000fe20000000000 */
[----:B------:R-:W-:Y:S01]  /*121c0*/  R2UR UR11, R9 ;  /* 0x00000000090b72ca */ /* 0x000fe200000e0000 */
[----:B------:R-:W-:Y:S01]  /*121d0*/  IMAD R6, R17, 0x600, R5 ;  /* 0x0000060011067824 */ /* 0x000fe200078e0205 */
[----:B------:R-:W-:Y:S01]  /*121e0*/  UIADD3 UR4, UR24, 0x2, URZ ;  /* 0x0000000218047890 */ /* 0x000fe2000fffe03f */
[----:B------:R-:W-:Y:S01]  /*121f0*/  IMAD.MOV.U32 R9, RZ, RZ, -0x7fffffe0 ;  /* 0x80000020ff097424 */ /* 0x000fe200078e00ff */
[----:B------:R-:W-:Y:S01]  /*12200*/  UIADD3 UR8, UR24, 0x200, URZ ;  /* 0x0000020018087890 */ /* 0x000fe2000fffe03f */
[C---:B------:R-:W-:Y:S01]  /*12210*/  VIADD R8, R6.reuse, 0x2 ;  /* 0x0000000206087836 */ /* 0x040fe20000000000 */
[----:B------:R-:W-:Y:S01]  /*12220*/  R2UR UR26, R6 ;  /* 0x00000000061a72ca */ /* 0x000fe200000e0000 */
[----:B------:R-:W-:Y:S01]  /*12230*/  UIADD3 UR12, UR24, 0x202, URZ ;  /* 0x00000202180c7890 */ /* 0x000fe2000fffe03f */
[----:B------:R-:W-:Y:S01]  /*12240*/  R2UR UR15, R9 ;  /* 0x00000000090f72ca */ /* 0x000fe200000e0000 */
[----:B------:R-:W-:Y:S01]  /*12250*/  IMAD.MOV.U32 R9, RZ, RZ, -0x7fffffe0 ;  /* 0x80000020ff097424 */ /* 0x000fe200078e00ff */
[----:B------:R-:W-:Y:S01]  /*12260*/  R2UR UR6, R8 ;  /* 0x00000000080672ca */ /* 0x000fe200000e0000 */
[----:B------:R-:W-:Y:S01]  /*12270*/  VIADD R8, R6, 0x200 ;  /* 0x0000020006087836 */ /* 0x000fe20000000000 */
[----:B------:R-:W-:Y:S01]  /*12280*/  UIADD3 UR16, UR24, 0x400, URZ ;  /* 0x0000040018107890 */ /* 0x000fe2000fffe03f */
[----:B------:R-:W-:Y:S01]  /*12290*/  R2UR UR23, R7 ;  /* 0x00000000071772ca */ /* 0x000fe200000e0000 */
[----:B------:R-:W-:Y:S01]  /*122a0*/  UMOV UR17, 0x80000020 ;  /* 0x8000002000117882 */ /* 0x000fe20000000000 */
[----:B------:R-:W-:Y:S01]  /*122b0*/  R2UR UR19, R9 ;  /* 0x00000000091372ca */ /* 0x000fe200000e0000 */
[----:B------:R-:W-:Y:S01]  /*122c0*/  UIADD3 UR20, UR24, 0x402, URZ ;  /* 0x0000040218147890 */ /* 0x000fe2000fffe03f */
[----:B------:R-:W-:Y:S01]  /*122d0*/  R2UR UR10, R8 ;  /* 0x00000000080a72ca */ /* 0x000fe200000e0000 */
[----:B------:R-:W-:Y:S01]  /*122e0*/  VIADD R8, R6, 0x202 ;  /* 0x0000020206087836 */ /* 0x000fe20000000000 */
[----:B------:R-:W-:Y:S01]  /*122f0*/  QGMMA.64x128x32.F32.E4M3.E4M3 R24, gdesc[UR24], RZ, !UPT, gsb0 ;  /* 0x01e00000181879f3 */ /* 0x000fe2000c0008ff */
[----:B------:R-:W-:-:S03]  /*12300*/  UMOV UR21, 0x80000020 ;  /* 0x8000002000157882 */ /* 0x000fc60000000000 */
[----:B------:R-:W-:Y:S01]  /*12310*/  R2UR UR14, R8 ;  /* 0x00000000080e72ca */ /* 0x000fe200000e0000 */
[C---:B------:R-:W-:Y:S02]  /*12320*/  VIADD R8, R6.reuse, 0x400 ;  /* 0x0000040006087836 */ /* 0x040fe40000000000 */
[----:B------:R-:W-:-:S03]  /*12330*/  VIADD R6, R6, 0x402 ;  /* 0x0000040206067836 */ /* 0x000fc60000000000 */
[----:B------:R-:W-:Y:S02]  /*12340*/  R2UR UR18, R8 ;  /* 0x00000000081272ca */ /* 0x000fe400000e0000 */
[----:B------:R-:W-:Y:S01]  /*12350*/  R2UR UR22, R6 ;  /* 0x00000000061672ca */ /* 0x000fe200000e0000 */
        /* <DEDUP_REMOVED lines=18> */
.L_x_5598:
[----:B------:R-:W2:Y:S01]  /*12480*/  LDL R8, [R1] ;  /* 0x0000000001087983 */ /* 0x000ea20000100800 */
[----:B------:R-:W0:Y:S01]  /*12490*/  LDC R6, c[0x0][0x448] ;  /* 0x00011200ff067b82 */ /* 0x000e220000000800 */
[C---:B------:R-:W-:Y:S01]  /*124a0*/  FMUL.FTZ R91, R2.reuse, R33 ;  /* 0x00000021025b7220 */ /* 0x040fe20000410000 */
[C---:B------:R-:W-:Y:S01]  /*124b0*/  FMUL.FTZ R33, R2.reuse, R62 ;  /* 0x0000003e02217220 */ /* 0x040fe20000410000 */
[C---:B------:R-:W-:Y:S01]  /*124c0*/  FMUL.FTZ R62, R2.reuse, R65 ;  /* 0x00000041023e7220 */ /* 0x040fe20000410000 */
[C---:B------:R-:W-:Y:S01]  /*124d0*/  FMUL.FTZ R65, R2.reuse, R68 ;  /* 0x0000004402417220 */ /* 0x040fe20000410000 */
[C---:B------:R-:W-:Y:S01]  /*124e0*/  FMUL.FTZ R101, R2.reuse, R48 ;  /* 0x0000003002657220 */ /* 0x040fe20000410000 */
[C---:B------:R-:W-:Y:S01]  /*124f0*/  FMUL.FTZ R10, R2.reuse, R30 ;  /* 0x0000001e020a7220 */ /* 0x040fe20000410000 */
[----:B------:R-:W-:Y:S02]  /*12500*/  VIADD R21, R21, 0x2a840 ;  /* 0x0002a84015157836 */ /* 0x000fe40000000000 */
        /* <DEDUP_REMOVED lines=16> */
[----:B0-----:R-:W-:Y:S01]  /*12610*/  ISETP.NE.AND P1, PT, R6, 0x1, PT ;  /* 0x000000010600780c */ /* 0x001fe20003f25270 */
        /* <DEDUP_REMOVED lines=12> */
[----:B------:R-:W0:Y:S01]  /*126e0*/  @P1 LDC R7, c[0x0][0x44c] ;  /* 0x00011300ff071b82 */ /* 0x000e220000000800 */
[C---:B------:R-:W-:Y:S01]  /*126f0*/  FMUL.FTZ R98, R2.reuse, R45 ;  /* 0x0000002d02627220 */ /* 0x040fe20000410000 */
[C---:B------:R-:W-:Y:S01]  /*12700*/  FMUL.FTZ R25, R2.reuse, R46 ;  /* 0x0000002e02197220 */ /* 0x040fe20000410000 */
[C---:B------:R-:W-:Y:S01]  /*12710*/  FMUL.FTZ R32, R2.reuse, R59 ;  /* 0x0000003b02207220 */ /* 0x040fe20000410000 */
[C---:B------:R-:W-:Y:S01]  /*12720*/  FMUL.FTZ R35, R2.reuse, R66 ;  /* 0x0000004202237220 */ /* 0x040fe20000410000 */
[C---:B------:R-:W-:Y:S01]  /*12730*/  FMUL.FTZ R61, R2.reuse, R69 ;  /* 0x00000045023d7220 */ /* 0x040fe20000410000 */
[C---:B------:R-:W-:Y:S01]  /*12740*/  FMUL.FTZ R38, R2.reuse, R70 ;  /* 0x0000004602267220 */ /* 0x040fe20000410000 */
[C---:B------:R-:W-:Y:S01]  /*12750*/  FMUL.FTZ R63, R2.reuse, R72 ;  /* 0x00000048023f7220 */ /* 0x040fe20000410000 */
[----:B------:R-:W1:Y:S01]  /*12760*/  @P1 LDC R9, c[0x0][0x450] ;  /* 0x00011400ff091b82 */ /* 0x000e620000000800 */
        /* <DEDUP_REMOVED lines=24> */
[----:B------:R-:W-:Y:S01]  /*128f0*/  ULDC UR41, c[0x0][0x9dc] ;  /* 0x0002770000297ab9 */ /* 0x000fe20000000800 */
[----:B------:R-:W-:Y:S01]  /*12900*/  LEA R64, R94, 0xffffff80, 0x7 ;  /* 0xffffff805e407811 */ /* 0x000fe200078e38ff */
[----:B------:R-:W-:-:S05]  /*12910*/  ULOP3.LUT UR41, URZ, UR41, URZ, 0x33, !UPT ;  /* 0x000000293f297292 */ /* 0x000fca000f8e333f */
        /* <DEDUP_REMOVED lines=27> */
[----:B------:R-:W3:Y:S01]  /*12ad0*/  MUFU.TANH R100, R100 ;  /* 0x0000006400647308 */ /* 0x000ee20000002400 */
[----:B--2---:R-:W-:-:S07]  /*12ae0*/  IMAD.IADD R68, R8, 0x1, R211 ;  /* 0x0000000108447824 */ /* 0x004fce00078e02d3 */
[----:B------:R-:W2:Y:S01]  /*12af0*/  MUFU.TANH R96, R96 ;  /* 0x0000006000607308 */ /* 0x000ea20000002400 */
[----:B0-----:R-:W-:Y:S02]  /*12b00*/  @P1 IMAD.HI.U32 R8, R68, R7, RZ ;  /* 0x0000000744081227 */ /* 0x001fe400078e00ff */
[----:B------:R-:W0:Y:S03]  /*12b10*/  LDC.64 R6, c[0x0][0x9e0] ;  /* 0x00027800ff067b82 */ /* 0x000e260000000a00 */
[----:B-1----:R-:W-:Y:S01]  /*12b20*/  @P1 SHF.R.U32.HI R68, RZ, R9, R8 ;  /* 0x00000009ff441219 */ /* 0x002fe20000011608 */
[----:B------:R-:W-:Y:S01]  /*12b30*/  IMAD.U32 R8, RZ, RZ, UR38 ;  /* 0x00000026ff087e24 */ /* 0x000fe2000f8e00ff */
[----:B------:R-:W1:Y:S01]  /*12b40*/  MUFU.TANH R29, R29 ;  /* 0x0000001d001d7308 */ /* 0x000e620000002400 */
[----:B------:R-:W-:Y:S02]  /*12b50*/  IMAD.MOV.U32 R9, RZ, RZ, -0x80 ;  /* 0xffffff80ff097424 */ /* 0x000fe400078e00ff */
[----:B------:R-:W5:Y:S01]  /*12b60*/  SHFL.IDX PT, R48, R68, RZ, 0x1c1f ;  /* 0x001c1fff44307589 */ /* 0x000f6200000e0000 */
[----:B------:R-:W-:Y:S01]  /*12b70*/  PRMT R8, R8, 0x654, R21 ;  /* 0x0000065408087816 */ /* 0x000fe20000000015 */
[----:B------:R-:W-:-:S03]  /*12b80*/  IMAD R76, R94, R9, 0x80 ;  /* 0x000000805e4c7424 */ /* 0x000fc600078e0209 */
[----:B------:R4:W-:Y:S01]  /*12b90*/  SYNCS.ARRIVE.TRANS64.RED.A1T0 RZ, [R8+URZ], RZ ;  /* 0x000000ff08ff79a7 */ /* 0x0009e2000810043f */
[----:B------:R-:W0:Y:S01]  /*12ba0*/  MUFU.TANH R30, R30 ;  /* 0x0000001e001e7308 */ /* 0x000e220000002400 */
[C-C-:B------:R-:W-:Y:S02]  /*12bb0*/  IADD3 R75, -R201.reuse, R203, R76.reuse ;  /* 0x000000cbc94b7210 */ /* 0x140fe40007ffe14c */
[----:B----4-:R-:W-:-:S05]  /*12bc0*/  IADD3 R8, -R201, 0x1, R76 ;  /* 0x00000001c9087810 */ /* 0x010fca0007ffe14c */
[----:B------:R-:W4:Y:S01]  /*12bd0*/  MUFU.TANH R55, R55 ;  /* 0x0000003700377308 */ /* 0x000f220000002400 */
[----:B0-----:R-:W-:Y:S02]  /*12be0*/  ISETP.GE.AND P2, PT, R7, 0x1, PT ;  /* 0x000000010700780c */ /* 0x001fe40003f46270 */
[----:B------:R-:W-:-:S05]  /*12bf0*/  IADD3 R9, -R202, R8, R203 ;  /* 0x00000008ca097210 */ /* 0x000fca0007ffe1cb */
[----:B------:R-:W0:Y:S01]  /*12c00*/  MUFU.TANH R56, R56 ;  /* 0x0000003800387308 */ /* 0x000e220000002400 */
[C---:B------:R-:W-:Y:S02]  /*12c10*/  IMAD.IADD R74, R9.reuse, 0x1, R6 ;  /* 0x00000001094a7824 */ /* 0x040fe400078e0206 */
[----:B------:R-:W-:-:S03]  /*12c20*/  VIADD R71, R9, UR41 ;  /* 0x0000002909477c36 */ /* 0x000fc60008000000 */
[----:B-----5:R-:W-:Y:S01]  /*12c30*/  VIADDMNMX R78, R48, R74, R75, PT ;  /* 0x0000004a304e7246 */ /* 0x020fe2000380014b */
[----:B------:R-:W-:Y:S01]  /*12c40*/  IMAD.IADD R79, R71, 0x1, R48 ;  /* 0x00000001474f7824 */ /* 0x000fe200078e0230 */
        /* <DEDUP_REMOVED lines=29> */
[----:B------:R-:W0:Y:S01]  /*12e20*/  MUFU.TANH R46, R46 ;  /* 0x0000002e002e7308 */ /* 0x000e220000002400 */
[----:B-1234-:R-:W-:Y:S05]  /*12e30*/  @!P2 BRA `(.L_x_5599) ;  /* 0x000000000050a947 */ /* 0x01efea0003800000 */
[----:B------:R-:W-:Y:S01]  /*12e40*/  IADD3 R47, -R202, R203, R48 ;  /* 0x000000cbca2f7210 */ /* 0x000fe20007ffe130 */
[----:B------:R-:W-:Y:S03]  /*12e50*/  BSSY B0, `(.L_x_5600) ;  /* 0x000000e000007945 */ /* 0x000fe60003800000 */
[----:B------:R-:W-:-:S13]  /*12e60*/  ISETP.GT.AND P3, PT, R47, -0x1, PT ;  /* 0xffffffff2f00780c */ /* 0x000fda0003f64270 */
        /* <DEDUP_REMOVED lines=8> */
.L_x_5601:
[----:B------:R-:W-:-:S13]  /*12ef0*/  ISETP.NE.AND P3, PT, R7, 0x1, PT ;  /* 0x000000010700780c */ /* 0x000fda0003f65270 */
[----:B------:R-:W1:Y:S02]  /*12f00*/  @P3 LDC.64 R8, c[0x0][0x9e8] ;  /* 0x00027a00ff083b82 */ /* 0x000e640000000a00 */
[----:B-1----:R-:W-:-:S05]  /*12f10*/  @P3 IMAD.HI.U32 R8, R47, R8, RZ ;  /* 0x000000082f083227 */ /* 0x002fca00078e00ff */
[----:B------:R-:W-:-:S07]  /*12f20*/  @P3 SHF.R.U32.HI R47, RZ, R9, R8 ;  /* 0x00000009ff2f3219 */ /* 0x000fce0000011608 */
.L_x_5602:
[----:B------:R-:W-:Y:S05]  /*12f30*/  BSYNC B0 ;  /* 0x0000000000007941 */ /* 0x000fea0003800000 */
.L_x_5600:
[----:B------:R-:W-:-:S04]  /*12f40*/  IMAD R8, R47, R7, -R64 ;  /* 0x000000072f087224 */ /* 0x000fc800078e0a40 */
[----:B------:R-:W-:-:S05]  /*12f50*/  IMAD.IADD R8, R8, 0x1, -R201 ;  /* 0x0000000108087824 */ /* 0x000fca00078e0ac9 */
[----:B------:R-:W-:Y:S02]  /*12f60*/  VIMNMX R79, R79, R8, !PT ;  /* 0x000000084f4f7248 */ /* 0x000fe40007fe0100 */
[----:B------:R-:W-:-:S07]  /*12f70*/  VIADDMNMX R78, R8, R7, R78, PT ;  /* 0x00000007084e7246 */ /* 0x000fce000380014e */
.L_x_5599:
[C---:B------:R-:W-:Y:S01]  /*12f80*/  ISETP.GE.AND P3, PT, R76.reuse, 0x2, PT ;  /* 0x000000024c00780c */ /* 0x040fe20003f66270 */
[----:B------:R-:W1:Y:S01]  /*12f90*/  SHFL.IDX PT, R68, R68, 0x1, 0x1c1f ;  /* 0x003c1f0044447f89 */ /* 0x000e6200000e0000 */
[----:B------:R-:W-:Y:S02]  /*12fa0*/  ISETP.GE.AND P5, PT, R76, 0x9, PT ;  /* 0x000000094c00780c */ /* 0x000fe40003fa6270 */
[----:B------:R-:W-:Y:S02]  /*12fb0*/  ISETP.GT.AND P4, PT, R79, 0x1, !P3 ;  /* 0x000000014f00780c */ /* 0x000fe40005f84270 */
[----:B------:R-:W-:Y:S02]  /*12fc0*/  P2R R111, PR, RZ, 0x20 ;  /* 0x00000020ff6f7803 */ /* 0x000fe40000000000 */
[----:B------:R-:W-:-:S04]  /*12fd0*/  ISETP.LT.OR P4, PT, R78, 0x2, P4 ;  /* 0x000000024e00780c */ /* 0x000fc80002781670 */
[----:B------:R-:W-:Y:S02]  /*12fe0*/  FSEL R88, R88, -INF , !P4 ;  /* 0xff80000058587808 */ /* 0x000fe40006000000 */
[----:B------:R-:W-:Y:S02]  /*12ff0*/  ISETP.GT.AND P4, PT, R79, 0x8, !P5 ;  /* 0x000000084f00780c */ /* 0x000fe40006f84270 */
[----:B------:R-:W-:Y:S02]  /*13000*/  ISETP.GE.AND P5, PT, R76, 0xa, PT ;  /* 0x0000000a4c00780c */ /* 0x000fe40003fa6270 */
[----:B------:R-:W-:Y:S02]  /*13010*/  ISETP.LT.OR P4, PT, R78, 0x9, P4 ;  /* 0x000000094e00780c */ /* 0x000fe40002781670 */
[----:B------:R-:W-:Y:S02]  /*13020*/  P2R R110, PR, RZ, 0x20 ;  /* 0x00000020ff6e7803 */ /* 0x000fe40000000000 */
[----:B------:R-:W-:-:S02]  /*13030*/  FSEL R90, R90, -INF , !P4 ;  /* 0xff8000005a5a7808 */ /* 0x000fc40006000000 */
[----:B------:R-:W-:Y:S01]  /*13040*/  ISETP.GT.AND P4, PT, R79, 0x9, !P5 ;  /* 0x000000094f00780c */ /* 0x000fe20006f84270 */
[----:B-1----:R-:W-:Y:S01]  /*13050*/  IMAD.IADD R71, R71, 0x1, R68 ;  /* 0x0000000147477824 */ /* 0x002fe200078e0244 */
[----:B------:R-:W-:Y:S02]  /*13060*/  ISETP.GE.AND P5, PT, R76, 0x11, PT ;  /* 0x000000114c00780c */ /* 0x000fe40003fa6270 */
[----:B------:R-:W-:Y:S02]  /*13070*/  ISETP.LT.OR P4, PT, R78, 0xa, P4 ;  /* 0x0000000a4e00780c */ /* 0x000fe40002781670 */
[----:B------:R-:W-:Y:S02]  /*13080*/  P2R R109, PR, RZ, 0x20 ;  /* 0x00000020ff6d7803 */ /* 0x000fe40000000000 */
[----:B------:R-:W-:Y:S02]  /*13090*/  FSEL R89, R89, -INF , !P4 ;  /* 0xff80000059597808 */ /* 0x000fe40006000000 */
[----:B------:R-:W-:-:S02]  /*130a0*/  ISETP.GT.AND P4, PT, R79, 0x10, !P5 ;  /* 0x000000104f00780c */ /* 0x000fc40006f84270 */
[----:B------:R-:W-:Y:S02]  /*130b0*/  ISETP.GE.AND P5, PT, R76, 0x12, PT ;  /* 0x000000124c00780c */ /* 0x000fe40003fa6270 */
[----:B------:R-:W-:Y:S02]  /*130c0*/  ISETP.LT.OR P4, PT, R78, 0x11, P4 ;  /* 0x000000114e00780c */ /* 0x000fe40002781670 */
[----:B------:R-:W-:Y:S02]  /*130d0*/  P2R R108, PR, RZ, 0x20 ;  /* 0x00000020ff6c7803 */ /* 0x000fe40000000000 */
[----:B------:R-:W-:Y:S02]  /*130e0*/  FSEL R92, R92, -INF , !P4 ;  /* 0xff8000005c5c7808 */ /* 0x000fe40006000000 */
[----:B------:R-:W-:Y:S02]  /*130f0*/  ISETP.GT.AND P4, PT, R79, 0x11, !P5 ;  /* 0x000000114f00780c */ /* 0x000fe40006f84270 */
[----:B------:R-:W-:-:S02]  /*13100*/  ISETP.GE.AND P5, PT, R76, 0x19, PT ;  /* 0x000000194c00780c */ /* 0x000fc40003fa6270 */
[----:B------:R-:W-:Y:S02]  /*13110*/  ISETP.LT.OR P4, PT, R78, 0x12, P4 ;  /* 0x000000124e00780c */ /* 0x000fe40002781670 */
[----:B------:R-:W-:Y:S02]  /*13120*/  P2R R113, PR, RZ, 0x20 ;  /* 0x00000020ff717803 */ /* 0x000fe40000000000 */
[----:B------:R-:W-:Y:S02]  /*13130*/  FSEL R91, R91, -INF , !P4 ;  /* 0xff8000005b5b7808 */ /* 0x000fe40006000000 */
[----:B------:R-:W-:Y:S02]  /*13140*/  ISETP.GT.AND P4, PT, R79, 0x18, !P5 ;  /* 0x000000184f00780c */ /* 0x000fe40006f84270 */
[----:B------:R-:W-:Y:S02]  /*13150*/  ISETP.GE.AND P5, PT, R76, 0x1a, PT ;  /* 0x0000001a4c00780c */ /* 0x000fe40003fa6270 */
[----:B------:R-:W-:-:S02]  /*13160*/  ISETP.LT.OR P4, PT, R78, 0x19, P4 ;  /* 0x000000194e00780c */ /* 0x000fc40002781670 */
[----:B------:R-:W-:Y:S02]  /*13170*/  P2R R107, PR, RZ, 0x20 ;  /* 0x00000020ff6b7803 */ /* 0x000fe40000000000 */
[----:B------:R-:W-:Y:S02]  /*13180*/  FSEL R93, R93, -INF , !P4 ;  /* 0xff8000005d5d7808 */ /* 0x000fe40006000000 */
[----:B------:R-:W-:Y:S02]  /*13190*/  ISETP.GT.AND P4, PT, R79, 0x19, !P5 ;  /* 0x000000194f00780c */ /* 0x000fe40006f84270 */
[----:B------:R-:W-:Y:S02]  /*131a0*/  ISETP.GE.AND P5, PT, R76, 0x21, PT ;  /* 0x000000214c00780c */ /* 0x000fe40003fa6270 */
[----:B------:R-:W-:Y:S02]  /*131b0*/  ISETP.LT.OR P4, PT, R78, 0x1a, P4 ;  /* 0x0000001a4e00780c */ /* 0x000fe40002781670 */
[----:B------:R-:W-:-:S02]  /*131c0*/  P2R R106, PR, RZ, 0x20 ;  /* 0x00000020ff6a7803 */ /* 0x000fc40000000000 */
[----:B------:R-:W-:Y:S02]  /*131d0*/  FSEL R36, R36, -INF , !P4 ;  /* 0xff80000024247808 */ /* 0x000fe40006000000 */
[----:B------:R-:W-:Y:S02]  /*131e0*/  ISETP.GT.AND P4, PT, R79, 0x20, !P5 ;  /* 0x000000204f00780c */ /* 0x000fe40006f84270 */
[----:B------:R-:W-:Y:S02]  /*131f0*/  ISETP.GE.AND P5, PT, R76, 0x22, PT ;  /* 0x000000224c00780c */ /* 0x000fe40003fa6270 */
[----:B------:R-:W-:Y:S02]  /*13200*/  ISETP.LT.OR P4, PT, R78, 0x21, P4 ;  /* 0x000000214e00780c */ /* 0x000fe40002781670 */
[----:B------:R-:W-:Y:S02]  /*13210*/  P2R R105, PR, RZ, 0x20 ;  /* 0x00000020ff697803 */ /* 0x000fe40000000000 */
[----:B------:R-:W-:-:S02]  /*13220*/  FSEL R47, R103, -INF , !P4 ;  /* 0xff800000672f7808 */ /* 0x000fc40006000000 */
[----:B------:R-:W-:Y:S02]  /*13230*/  ISETP.GT.AND P4, PT, R79, 0x21, !P5 ;  /* 0x000000214f00780c */ /* 0x000fe40006f84270 */
        /* <DEDUP_REMOVED lines=29> */
[C---:B------:R-:W-:Y:S02]  /*13410*/  ISETP.GT.AND P4, PT, R79.reuse, 0x39, !P5 ;  /* 0x000000394f00780c */ /* 0x040fe40006f84270 */
[----:B------:R-:W-:Y:S02]  /*13420*/  ISETP.GE.AND P5, PT, R76, 0x41, PT ;  /* 0x000000414c00780c */ /* 0x000fe40003fa6270 */
[----:B------:R-:W-:Y:S02]  /*13430*/  ISETP.LT.OR P4, PT, R78, 0x3a, P4 ;  /* 0x0000003a4e00780c */ /* 0x000fe40002781670 */
[----:B------:R-:W-:Y:S02]  /*13440*/  VIADDMNMX R74, R68, R74, R75, PT ;  /* 0x0000004a444a7246 */ /* 0x000fe4000380014b */
        /* <DEDUP_REMOVED lines=10> */
[----:B0-----:R-:W-:Y:S02]  /*134f0*/  FSEL R56, R56, -INF , !P4 ;  /* 0xff80000038387808 */ /* 0x001fe40006000000 */
        /* <DEDUP_REMOVED lines=71> */
[----:B------:R-:W-:Y:S01]  /*13970*/  FSEL R72, R72, -INF , !P6 ;  /* 0xff80000048487808 */ /* 0x000fe20007000000 */
[----:B------:R-:W-:Y:S08]  /*13980*/  @!P2 BRA `(.L_x_5603) ;  /* 0x000000000050a947 */ /* 0x000ff00003800000 */
[----:B------:R-:W-:Y:S01]  /*13990*/  IADD3 R75, -R202, R203, R68 ;  /* 0x000000cbca4b7210 */ /* 0x000fe20007ffe144 */
[----:B------:R-:W-:Y:S03]  /*139a0*/  BSSY B0, `(.L_x_5604) ;  /* 0x000000e000007945 */ /* 0x000fe60003800000 */
        /* <DEDUP_REMOVED lines=9> */
.L_x_5605:
[----:B------:R-:W-:-:S13]  /*13a40*/  ISETP.NE.AND P6, PT, R7, 0x1, PT ;  /* 0x000000010700780c */ /* 0x000fda0003fc5270 */
[----:B------:R-:W0:Y:S02]  /*13a50*/  @P6 LDC.64 R8, c[0x0][0x9e8] ;  /* 0x00027a00ff086b82 */ /* 0x000e240000000a00 */
[----:B0-----:R-:W-:-:S05]  /*13a60*/  @P6 IMAD.HI.U32 R8, R75, R8, RZ ;  /* 0x000000084b086227 */ /* 0x001fca00078e00ff */
[----:B------:R-:W-:-:S07]  /*13a70*/  @P6 SHF.R.U32.HI R75, RZ, R9, R8 ;  /* 0x00000009ff4b6219 */ /* 0x000fce0000011608 */
.L_x_5606:
[----:B------:R-:W-:Y:S05]  /*13a80*/  BSYNC B0 ;  /* 0x0000000000007941 */ /* 0x000fea0003800000 */
.L_x_5604:
[----:B------:R-:W-:-:S04]  /*13a90*/  IMAD R64, R75, R7, -R64 ;  /* 0x000000074b407224 */ /* 0x000fc800078e0a40 */
[----:B------:R-:W-:-:S05]  /*13aa0*/  IMAD.IADD R64, R64, 0x1, -R201 ;  /* 0x0000000140407824 */ /* 0x000fca00078e0ac9 */
[----:B------:R-:W-:Y:S02]  /*13ab0*/  VIMNMX R71, R71, R64, !PT ;  /* 0x0000004047477248 */ /* 0x000fe40007fe0100 */
[----:B------:R-:W-:-:S07]  /*13ac0*/  VIADDMNMX R74, R64, R7, R74, PT ;  /* 0x00000007404a7246 */ /* 0x000fce000380014a */
.L_x_5603:
[----:B------:R-:W-:Y:S01]  /*13ad0*/  ISETP.GT.AND P3, PT, R71, 0x1, !P3 ;  /* 0x000000014700780c */ /* 0x000fe20005f64270 */
[----:B------:R-:W-:Y:S01]  /*13ae0*/  ULDC UR35, c[0x0][0x988] ;  /* 0x0002620000237ab9 */ /* 0x000fe20000000800 */
[----:B------:R-:W-:Y:S02]  /*13af0*/  ISETP.NE.AND P6, PT, R113, RZ, PT ;  /* 0x000000ff7100720c */ /* 0x000fe40003fc5270 */
[----:B------:R-:W-:Y:S02]  /*13b00*/  ISETP.LT.OR P3, PT, R74, 0x2, P3 ;  /* 0x000000024a00780c */ /* 0x000fe40001f61670 */
[----:B------:R-:W-:Y:S02]  /*13b10*/  FMNMX.FTZ R9, R77, R88, !PT ;  /* 0x000000584d097209 */ /* 0x000fe40007810000 */
[----:B------:R-:W-:Y:S02]  /*13b20*/  FSEL R3, R3, -INF , !P3 ;  /* 0xff80000003037808 */ /* 0x000fe40005800000 */
[----:B------:R-:W-:-:S02]  /*13b30*/  ISETP.NE.AND P3, PT, R111, RZ, PT ;  /* 0x000000ff6f00720c */ /* 0x000fc40003f65270 */
[C---:B------:R-:W-:Y:S02]  /*13b40*/  ISETP.GT.AND P4, PT, R71.reuse, 0x71, !P4 ;  /* 0x000000714700780c */ /* 0x040fe40006784270 */
[C---:B------:R-:W-:Y:S02]  /*13b50*/  ISETP.GT.AND P3, PT, R71.reuse, 0x8, !P3 ;  /* 0x000000084700780c */ /* 0x040fe40005f64270 */
[----:B------:R-:W-:Y:S02]  /*13b60*/  ISETP.GT.AND P5, PT, R71, 0x78, !P5 ;  /* 0x000000784700780c */ /* 0x000fe40006fa4270 */
[C---:B------:R-:W-:Y:S02]  /*13b70*/  ISETP.LT.OR P3, PT, R74.reuse, 0x9, P3 ;  /* 0x000000094a00780c */ /* 0x040fe40001f61670 */
[----:B------:R-:W-:Y:S02]  /*13b80*/  ISETP.LT.OR P4, PT, R74, 0x72, P4 ;  /* 0x000000724a00780c */ /* 0x000fe40002781670 */
        /* <DEDUP_REMOVED lines=22> */
[----:B------:R-:W-:Y:S02]  /*13cf0*/  ISETP.GT.AND P3, PT, R71, 0x18, !P6 ;  /* 0x000000184700780c */ /* 0x000fe40007764270 */
[----:B------:R-:W-:Y:S02]  /*13d00*/  ISETP.NE.AND P6, PT, R114, RZ, PT ;  /* 0x000000ff7200720c */ /* 0x000fe40003fc5270 */
        /* <DEDUP_REMOVED lines=49> */
[C---:B------:R-:W-:Y:S02]  /*14020*/  ISETP.LT.OR P3, PT, R74.reuse, 0x32, P3 ;  /* 0x000000324a00780c */ /* 0x040fe40001f61670 */
[----:B------:R-:W-:Y:S01]  /*14030*/  ISETP.LT.OR P5, PT, R74, 0x79, P5 ;  /* 0x000000794a00780c */ /* 0x000fe20002fa1670 */
[----:B------:R-:W0:Y:S01]  /*14040*/  SHFL.BFLY PT, R10, R9, 0x2, 0x1f ;  /* 0x0c401f00090a7f89 */ /* 0x000e2200000e0000 */
[----:B------:R-:W-:Y:S02]  /*14050*/  FSEL R28, R28, -INF , !P3 ;  /* 0xff8000001c1c7808 */ /* 0x000fe40005800000 */
[----:B------:R-:W-:Y:S02]  /*14060*/  ISETP.NE.AND P3, PT, R98, RZ, PT ;  /* 0x000000ff6200720c */ /* 0x000fe40003f65270 */
[----:B------:R-:W-:Y:S02]  /*14070*/  FSEL R44, R44, -INF , !P4 ;  /* 0xff8000002c2c7808 */ /* 0x000fe40006000000 */
[----:B------:R-:W-:-:S02]  /*14080*/  ISETP.GT.AND P3, PT, R71, 0x38, !P3 ;  /* 0x000000384700780c */ /* 0x000fc40005f64270 */
[----:B------:R-:W-:Y:S02]  /*14090*/  FSEL R21, R21, -INF , !P5 ;  /* 0xff80000015157808 */ /* 0x000fe40006800000 */
[----:B------:R-:W-:-:S04]  /*140a0*/  ISETP.LT.OR P3, PT, R74, 0x39, P3 ;  /* 0x000000394a00780c */ /* 0x000fc80001f61670 */
[----:B------:R-:W-:Y:S02]  /*140b0*/  FSEL R29, R29, -INF , !P3 ;  /* 0xff8000001d1d7808 */ /* 0x000fe40005800000 */
[----:B------:R-:W-:-:S04]  /*140c0*/  ISETP.NE.AND P3, PT, R97, RZ, PT ;  /* 0x000000ff6100720c */ /* 0x000fc80003f65270 */
[----:B------:R-:W-:Y:S02]  /*140d0*/  ISETP.GT.AND P3, PT, R71, 0x39, !P3 ;  /* 0x000000394700780c */ /* 0x000fe40005f64270 */
[----:B0-----:R-:W-:Y:S02]  /*140e0*/  FMNMX.FTZ R14, R9, R10, !PT ;  /* 0x0000000a090e7209 */ /* 0x001fe40007810000 */
[----:B------:R-:W-:-:S03]  /*140f0*/  ISETP.LT.OR P3, PT, R74, 0x3a, P3 ;  /* 0x0000003a4a00780c */ /* 0x000fc60001f61670 */
[----:B------:R-:W0:Y:S01]  /*14100*/  SHFL.BFLY PT, R75, R14, 0x1, 0x1f ;  /* 0x0c201f000e4b7f89 */ /* 0x000e2200000e0000 */
        /* <DEDUP_REMOVED lines=8> */
[----:B0-----:R-:W-:Y:S01]  /*14190*/  FMNMX.FTZ R10, R14, R75, !PT ;  /* 0x0000004b0e0a7209 */ /* 0x001fe20007810000 */
[----:B------:R-:W-:Y:S01]  /*141a0*/  IMAD.U32 R75, RZ, RZ, UR35 ;  /* 0x00000023ff4b7e24 */ /* 0x000fe2000f8e00ff */
[----:B------:R-:W-:-:S02]  /*141b0*/  FSEL R32, R32, -INF , !P3 ;  /* 0xff80000020207808 */ /* 0x000fc40005800000 */
        /* <DEDUP_REMOVED lines=45> */
[----:B------:R-:W-:-:S04]  /*14490*/  FSETP.NEU.FTZ.AND P3, PT, R10, -INF , PT ;  /* 0xff8000000a00780b */ /* 0x000fc80003f7d000 */
[----:B------:R-:W-:Y:S02]  /*144a0*/  FSEL R78, R78, RZ, P3 ;  /* 0x000000ff4e4e7208 */ /* 0x000fe40001800000 */
[----:B------:R-:W-:Y:S02]  /*144b0*/  ISETP.GT.AND P3, PT, R71, RZ, !P6 ;  /* 0x000000ff4700720c */ /* 0x000fe40007764270 */
[----:B------:R-:W-:Y:S01]  /*144c0*/  ISETP.NE.AND P6, PT, R76, RZ, PT ;  /* 0x000000ff4c00720c */ /* 0x000fe20003fc5270 */
[----:B------:R-:W-:-:S01]  /*144d0*/  FFMA.FTZ R82, R36, UR35, -R78 ;  /* 0x0000002324527c23 */ /* 0x000fc2000801084e */
[----:B------:R-:W-:Y:S01]  /*144e0*/  ISETP.LT.OR P3, PT, R74, 0x1, P3 ;  /* 0x000000014a00780c */ /* 0x000fe20001f61670 */
[----:B------:R-:W-:-:S01]  /*144f0*/  FFMA.FTZ R36, R47, UR35, -R78 ;  /* 0x000000232f247c23 */ /* 0x000fc2000801084e */
[--C-:B------:R-:W-:Y:S01]  /*14500*/  FFMA.FTZ R9, R88, UR35, -R78.reuse ;  /* 0x0000002358097c23 */ /* 0x100fe2000801084e */
[----:B------:R-:W-:-:S01]  /*14510*/  FFMA.FTZ R64, R90, UR35, -R78 ;  /* 0x000000235a407c23 */ /* 0x000fc2000801084e */
[----:B------:R-:W-:Y:S01]  /*14520*/  FSEL R80, R0, -INF , !P3 ;  /* 0xff80000000507808 */ /* 0x000fe20005800000 */
[----:B------:R-:W-:-:S01]  /*14530*/  FFMA.FTZ R0, R77, UR35, -R78 ;  /* 0x000000234d007c23 */ /* 0x000fc2000801084e */
[----:B------:R-:W-:Y:S01]  /*14540*/  ISETP.GT.AND P3, PT, R71, 0x79, !P6 ;  /* 0x000000794700780c */ /* 0x000fe20007764270 */
[----:B------:R-:W-:-:S01]  /*14550*/  FFMA.FTZ R75, R89, UR35, -R78 ;  /* 0x00000023594b7c23 */ /* 0x000fc2000801084e */
[----:B------:R-:W-:Y:S01]  /*14560*/  FMNMX.FTZ R77, R80, R3, !PT ;  /* 0x00000003504d7209 */ /* 0x000fe20007810000 */
[----:B------:R-:W-:Y:S01]  /*14570*/  MUFU.EX2 R9, R9 ;  /* 0x0000000900097308 */ /* 0x000fe20000000800 */
[----:B------:R-:W-:Y:S01]  /*14580*/  ISETP.LT.OR P3, PT, R74, 0x7a, P3 ;  /* 0x0000007a4a00780c */ /* 0x000fe20001f61670 */
[--C-:B------:R-:W-:Y:S01]  /*14590*/  FFMA.FTZ R68, R92, UR35, -R78.reuse ;  /* 0x000000235c447c23 */ /* 0x100fe2000801084e */
[----:B------:R-:W-:Y:S01]  /*145a0*/  FMNMX.FTZ R14, R4, R77, !PT ;  /* 0x0000004d040e7209 */ /* 0x000fe20007810000 */
[--C-:B------:R-:W-:Y:S01]  /*145b0*/  FFMA.FTZ R91, R91, UR35, -R78.reuse ;  /* 0x000000235b5b7c23 */ /* 0x100fe2000801084e */
[----:B------:R-:W-:Y:S01]  /*145c0*/  FSEL R46, R46, -INF , !P3 ;  /* 0xff8000002e2e7808 */ /* 0x000fe20005800000 */
        /* <DEDUP_REMOVED lines=8> */
[----:B------:R-:W-:Y:S01]  /*14650*/  FFMA.FTZ R72, R72, UR35, -R78 ;  /* 0x0000002348487c23 */ /* 0x000fe2000801084e */
[----:B------:R-:W-:Y:S01]  /*14660*/  FMNMX.FTZ R79, R13, R14, !PT ;  /* 0x0000000e0d4f7209 */ /* 0x000fe20007810000 */
[----:B------:R-:W-:Y:S03]  /*14670*/  MUFU.EX2 R64, R64 ;  /* 0x0000004000407308 */ /* 0x000fe60000000800 */
[----:B------:R-:W-:-:S04]  /*14680*/  FMNMX.FTZ R14, R8, R79, !PT ;  /* 0x0000004f080e7209 */ /* 0x000fc80007810000 */
[----:B------:R-:W-:Y:S01]  /*14690*/  FMNMX.FTZ R79, R15, R14, !PT ;  /* 0x0000000e0f4f7209 */ /* 0x000fe20007810000 */
[----:B------:R-:W0:Y:S03]  /*146a0*/  MUFU.EX2 R75, R75 ;  /* 0x0000004b004b7308 */ /* 0x000e260000000800 */
[----:B------:R-:W-:-:S04]  /*146b0*/  FMNMX.FTZ R81, R20, R79, !PT ;  /* 0x0000004f14517209 */ /* 0x000fc80007810000 */
[----:B------:R-:W-:Y:S01]  /*146c0*/  FMNMX.FTZ R14, R24, R81, !PT ;  /* 0x00000051180e7209 */ /* 0x000fe20007810000 */
[----:B------:R1:W-:Y:S03]  /*146d0*/  MUFU.EX2 R79, R82 ;  /* 0x00000052004f7308 */ /* 0x0003e60000000800 */
[----:B------:R-:W-:-:S04]  /*146e0*/  FMNMX.FTZ R47, R25, R14, !PT ;  /* 0x0000000e192f7209 */ /* 0x000fc80007810000 */
[----:B------:R-:W-:Y:S01]  /*146f0*/  FMNMX.FTZ R14, R26, R47, !PT ;  /* 0x0000002f1a0e7209 */ /* 0x000fe20007810000 */
[----:B------:R-:W-:-:S01]  /*14700*/  FFMA.FTZ R47, R48, UR35, -R78 ;  /* 0x00000023302f7c23 */ /* 0x000fc2000801084e */
[--C-:B------:R-:W-:Y:S01]  /*14710*/  FFMA.FTZ R48, R49, UR35, -R78.reuse ;  /* 0x0000002331307c23 */ /* 0x100fe2000801084e */
[----:B-1----:R-:W-:-:S01]  /*14720*/  FFMA.FTZ R82, R54, UR35, -R78 ;  /* 0x0000002336527c23 */ /* 0x002fc2000801084e */
[----:B------:R-:W-:Y:S01]  /*14730*/  FMNMX.FTZ R81, R27, R14, !PT ;  /* 0x0000000e1b517209 */ /* 0x000fe20007810000 */
[----:B------:R-:W-:-:S01]  /*14740*/  FFMA.FTZ R54, R55, UR35, -R78 ;  /* 0x0000002337367c23 */ /* 0x000fc2000801084e */
[--C-:B------:R-:W-:Y:S01]  /*14750*/  FFMA.FTZ R55, R56, UR35, -R78.reuse ;  /* 0x0000002338377c23 */ /* 0x100fe2000801084e */
[----:B------:R-:W-:-:S01]  /*14760*/  FFMA.FTZ R56, R57, UR35, -R78 ;  /* 0x0000002339387c23 */ /* 0x000fc2000801084e */
[----:B------:R-:W-:Y:S01]  /*14770*/  FMNMX.FTZ R14, R28, R81, !PT ;  /* 0x000000511c0e7209 */ /* 0x000fe20007810000 */
[----:B------:R-:W-:Y:S01]  /*14780*/  MUFU.EX2 R68, R68 ;  /* 0x0000004400447308 */ /* 0x000fe20000000800 */
[----:B0-----:R-:W-:-:S02]  /*14790*/  F2FP.SATFINITE.E4M3.F32.PACK_AB_MERGE_C R196, R75, R64, RZ ;  /* 0x000000404bc4723e */ /* 0x001fc400048070ff */
[----:B------:R-:W-:Y:S02]  /*147a0*/  FMNMX.FTZ R49, R29, R14, !PT ;  /* 0x0000000e1d317209 */ /* 0x000fe40007810000 */
[----:B------:R-:W-:Y:S02]  /*147b0*/  F2FP.SATFINITE.E4M3.F32.PACK_AB_MERGE_C R196, R9, R0, R196 ;  /* 0x0000000009c4723e */ /* 0x000fe400048070c4 */
[----:B------:R-:W-:Y:S01]  /*147c0*/  FMNMX.FTZ R14, R30, R49, !PT ;  /* 0x000000311e0e7209 */ /* 0x000fe20007810000 */
[----:B------:R-:W-:-:S01]  /*147d0*/  FFMA.FTZ R49, R50, UR35, -R78 ;  /* 0x0000002332317c23 */ /* 0x000fc2000801084e */
[----:B------:R-:W-:Y:S01]  /*147e0*/  FFMA.FTZ R50, R51, UR35, -R78 ;  /* 0x0000002333327c23 */ /* 0x000fe2000801084e */
[----:B------:R-:W-:Y:S01]  /*147f0*/  MUFU.EX2 R77, R91 ;  /* 0x0000005b004d7308 */ /* 0x000fe20000000800 */
[----:B------:R-:W-:-:S04]  /*14800*/  FMNMX.FTZ R81, R31, R14, !PT ;  /* 0x0000000e1f517209 */ /* 0x000fc80007810000 */
[----:B------:R-:W-:-:S03]  /*14810*/  FMNMX.FTZ R14, R32, R81, !PT ;  /* 0x00000051200e7209 */ /* 0x000fc60007810000 */
[----:B------:R-:W0:Y:S01]  /*14820*/  MUFU.EX2 R76, R76 ;  /* 0x0000004c004c7308 */ /* 0x000e220000000800 */
[----:B------:R-:W-:-:S04]  /*14830*/  FMNMX.FTZ R51, R33, R14, !PT ;  /* 0x0000000e21337209 */ /* 0x000fc80007810000 */
[----:B------:R-:W-:Y:S01]  /*14840*/  FMNMX.FTZ R14, R34, R51, !PT ;  /* 0x00000033220e7209 */ /* 0x000fe20007810000 */
[----:B------:R-:W-:-:S01]  /*14850*/  FFMA.FTZ R51, R52, UR35, -R78 ;  /* 0x0000002334337c23 */ /* 0x000fc2000801084e */
[----:B------:R-:W-:Y:S01]  /*14860*/  FFMA.FTZ R52, R53, UR35, -R78 ;  /* 0x0000002335347c23 */ /* 0x000fe2000801084e */
[----:B------:R-:W-:Y:S01]  /*14870*/  MUFU.EX2 R36, R36 ;  /* 0x0000002400247308 */ /* 0x000fe20000000800 */
[----:B------:R-:W-:-:S04]  /*14880*/  FMNMX.FTZ R14, R35, R14, !PT ;  /* 0x0000000e230e7209 */ /* 0x000fc80007810000 */
[----:B------:R-:W-:-:S03]  /*14890*/  FMNMX.FTZ R81, R37, R14, !PT ;  /* 0x0000000e25517209 */ /* 0x000fc60007810000 */
[----:B------:R-:W-:Y:S01]  /*148a0*/  MUFU.EX2 R47, R47 ;  /* 0x0000002f002f7308 */ /* 0x000fe20000000800 */
[----:B------:R-:W-:Y:S02]  /*148b0*/  FMNMX.FTZ R14, R38, R81, !PT ;  /* 0x00000051260e7209 */ /* 0x000fe40007810000 */
[----:B0-----:R-:W-:Y:S02]  /*148c0*/  F2FP.SATFINITE.E4M3.F32.PACK_AB_MERGE_C R198, R79, R76, RZ ;  /* 0x0000004c4fc6723e */ /* 0x001fe400048070ff */
[----:B------:R-:W-:Y:S02]  /*148d0*/  FMNMX.FTZ R53, R39, R14, !PT ;  /* 0x0000000e27357209 */ /* 0x000fe40007810000 */
[----:B------:R-:W-:Y:S01]  /*148e0*/  F2FP.SATFINITE.E4M3.F32.PACK_AB_MERGE_C R198, R77, R68, R198 ;  /* 0x000000444dc6723e */ /* 0x000fe200048070c6 */
[----:B------:R-:W-:Y:S01]  /*148f0*/  MUFU.EX2 R48, R48 ;  /* 0x0000003000307308 */ /* 0x000fe20000000800 */
[----:B------:R-:W-:-:S04]  /*14900*/  FMNMX.FTZ R14, R40, R53, !PT ;  /* 0x00000035280e7209 */ /* 0x000fc80007810000 */
[----:B------:R-:W-:-:S03]  /*14910*/  FMNMX.FTZ R81, R41, R14, !PT ;  /* 0x0000000e29517209 */ /* 0x000fc60007810000 */
[----:B------:R-:W0:Y:S01]  /*14920*/  MUFU.EX2 R49, R49 ;  /* 0x0000003100317308 */ /* 0x000e220000000800 */
[----:B------:R-:W-:Y:S01]  /*14930*/  FMNMX.FTZ R14, R42, R81, !PT ;  /* 0x000000512a0e7209 */ /* 0x000fe20007810000 */
[----:B------:R-:W-:-:S03]  /*14940*/  FADD.FTZ R81, R0, R9 ;  /* 0x0000000900517221 */ /* 0x000fc60000010000 */
[----:B------:R-:W-:-:S03]  /*14950*/  FMNMX.FTZ R14, R43, R14, !PT ;  /* 0x0000000e2b0e7209 */ /* 0x000fc60007810000 */
[----:B------:R-:W-:Y:S01]  /*14960*/  MUFU.EX2 R50, R50 ;  /* 0x0000003200327308 */ /* 0x000fe20000000800 */
[----:B------:R-:W-:-:S04]  /*14970*/  FMNMX.FTZ R71, R45, R14, !PT ;  /* 0x0000000e2d477209 */ /* 0x000fc80007810000 */
[----:B------:R-:W-:-:S03]  /*14980*/  FMNMX.FTZ R14, R44, R71, !PT ;  /* 0x000000472c0e7209 */ /* 0x000fc60007810000 */
[----:B------:R-:W-:Y:S01]  /*14990*/  MUFU.EX2 R51, R51 ;  /* 0x0000003300337308 */ /* 0x000fe20000000800 */
[----:B------:R-:W-:Y:S02]  /*149a0*/  FMNMX.FTZ R57, R21, R14, !PT ;  /* 0x0000000e15397209 */ /* 0x000fe40007810000 */
[----:B0-----:R-:W-:Y:S02]  /*149b0*/  F2FP.SATFINITE.E4M3.F32.PACK_AB_MERGE_C R192, R49, R48, RZ ;  /* 0x0000003031c0723e */ /* 0x001fe400048070ff */
[----:B------:R-:W-:Y:S01]  /*149c0*/  FMNMX.FTZ R14, R46, R57, !PT ;  /* 0x000000392e0e7209 */ /* 0x000fe20007810000 */
[--C-:B------:R-:W-:Y:S01]  /*149d0*/  FFMA.FTZ R57, R58, UR35, -R78.reuse ;  /* 0x000000233a397c23 */ /* 0x100fe2000801084e */
[----:B------:R-:W-:-:S01]  /*149e0*/  FFMA.FTZ R58, R59, UR35, -R78 ;  /* 0x000000233b3a7c23 */ /* 0x000fc2000801084e */
[--C-:B------:R-:W-:Y:S01]  /*149f0*/  FFMA.FTZ R59, R62, UR35, -R78.reuse ;  /* 0x000000233e3b7c23 */ /* 0x100fe2000801084e */
[----:B------:R-:W-:-:S01]  /*14a00*/  FFMA.FTZ R62, R65, UR35, -R78 ;  /* 0x00000023413e7c23 */ /* 0x000fc2000801084e */
[----:B------:R-:W0:Y:S01]  /*14a10*/  SHFL.BFLY PT, R71, R14, 0x2, 0x1f ;  /* 0x0c401f000e477f89 */ /* 0x000e2200000e0000 */
[----:B------:R-:W-:-:S01]  /*14a20*/  FFMA.FTZ R65, R67, UR35, -R78 ;  /* 0x0000002343417c23 */ /* 0x000fc2000801084e */
[--C-:B------:R-:W-:Y:S01]  /*14a30*/  FFMA.FTZ R67, R70, UR35, -R78.reuse ;  /* 0x0000002346437c23 */ /* 0x100fe2000801084e */
[----:B------:R-:W-:-:S01]  /*14a40*/  FFMA.FTZ R70, R69, UR35, -R78 ;  /* 0x0000002345467c23 */ /* 0x000fc2000801084e */
[----:B------:R-:W-:Y:S01]  /*14a50*/  FFMA.FTZ R69, R73, UR35, -R78 ;  /* 0x0000002349457c23 */ /* 0x000fe2000801084e */
[----:B------:R-:W-:Y:S01]  /*14a60*/  MUFU.EX2 R52, R52 ;  /* 0x0000003400347308 */ /* 0x000fe20000000800 */
[----:B------:R-:W-:-:S07]  /*14a70*/  F2FP.SATFINITE.E4M3.F32.PACK_AB_MERGE_C R192, R47, R36, R192 ;  /* 0x000000242fc0723e */ /* 0x000fce00048070c0 */
[----:B------:R-:W1:Y:S08]  /*14a80*/  MUFU.EX2 R53, R82 ;  /* 0x0000005200357308 */ /* 0x000e700000000800 */
[----:B------:R-:W-:Y:S01]  /*14a90*/  MUFU.EX2 R56, R56 ;  /* 0x0000003800387308 */ /* 0x000fe20000000800 */
[----:B0-----:R-:W-:-:S05]  /*14aa0*/  FMNMX.FTZ R71, R14, R71, !PT ;  /* 0x000000470e477209 */ /* 0x001fca0007810000 */
[----:B------:R-:W0:Y:S02]  /*14ab0*/  SHFL.BFLY PT, R14, R71, 0x1, 0x1f ;  /* 0x0c201f00470e7f89 */ /* 0x000e2400000e0000 */
[----:B------:R-:W2:Y:S01]  /*14ac0*/  MUFU.EX2 R57, R57 ;  /* 0x0000003900397308 */ /* 0x000ea20000000800 */
[----:B-1----:R-:W-:-:S04]  /*14ad0*/  F2FP.SATFINITE.E4M3.F32.PACK_AB_MERGE_C R194, R53, R52, RZ ;  /* 0x0000003435c2723e */ /* 0x002fc800048070ff */
[----:B------:R-:W-:-:S03]  /*14ae0*/  F2FP.SATFINITE.E4M3.F32.PACK_AB_MERGE_C R194, R51, R50, R194 ;  /* 0x0000003233c2723e */ /* 0x000fc600048070c2 */
[----:B------:R-:W-:Y:S08]  /*14af0*/  MUFU.EX2 R54, R54 ;  /* 0x0000003600367308 */ /* 0x000ff00000000800 */
[----:B------:R-:W1:Y:S01]  /*14b00*/  MUFU.EX2 R55, R55 ;  /* 0x0000003700377308 */ /* 0x000e620000000800 */
[----:B--2---:R-:W-:Y:S02]  /*14b10*/  F2FP.SATFINITE.E4M3.F32.PACK_AB_MERGE_C R188, R57, R56, RZ ;  /* 0x0000003839bc723e */ /* 0x004fe400048070ff */
[----:B0-----:R-:W-:Y:S01]  /*14b20*/  FMNMX.FTZ R14, R71, R14, !PT ;  /* 0x0000000e470e7209 */ /* 0x001fe20007810000 */
[----:B------:R-:W-:-:S04]  /*14b30*/  IMAD.U32 R71, RZ, RZ, UR35 ;  /* 0x00000023ff477e24 */ /* 0x000fc8000f8e00ff */
[----:B------:R-:W-:Y:S01]  /*14b40*/  MUFU.EX2 R62, R62 ;  /* 0x0000003e003e7308 */ /* 0x000fe20000000800 */
[C---:B------:R-:W-:Y:S01]  /*14b50*/  FSETP.NEU.FTZ.AND P3, PT, R14.reuse, -INF , PT ;  /* 0xff8000000e00780b */ /* 0x040fe20003f7d000 */
[----:B------:R-:W-:-:S05]  /*14b60*/  FFMA.FTZ R71, R14, R71, -8 ;  /* 0xc10000000e477423 */ /* 0x000fca0000010047 */
[----:B------:R-:W-:Y:S01]  /*14b70*/  FSEL R71, R71, RZ, P3 ;  /* 0x000000ff47477208 */ /* 0x000fe20001800000 */
[----:B------:R-:W-:Y:S01]  /*14b80*/  MUFU.EX2 R61, R61 ;  /* 0x0000003d003d7308 */ /* 0x000fe20000000800 */
[----:B-1----:R-:W-:-:S03]  /*14b90*/  F2FP.SATFINITE.E4M3.F32.PACK_AB_MERGE_C R188, R55, R54, R188 ;  /* 0x0000003637bc723e */ /* 0x002fc600048070bc */
        /* <DEDUP_REMOVED lines=18> */
[----:B------:R-:W-:Y:S01]  /*14cc0*/  FFMA.FTZ R26, R29, UR35, -R71 ;  /* 0x000000231d1a7c23 */ /* 0x000fe20008010847 */
[----:B------:R-:W-:-:S01]  /*14cd0*/  FADD.FTZ R81, R75, R32 ;  /* 0x000000204b517221 */ /* 0x000fc20000010000 */
[--C-:B------:R-:W-:Y:S01]  /*14ce0*/  FFMA.FTZ R29, R30, UR35, -R71.reuse ;  /* 0x000000231e1d7c23 */ /* 0x100fe20008010847 */
[----:B------:R-:W-:-:S01]  /*14cf0*/  FFMA.FTZ R30, R33, UR35, -R71 ;  /* 0x00000023211e7c23 */ /* 0x000fc20008010847 */
[----:B------:R-:W1:Y:S01]  /*14d00*/  MUFU.EX2 R3, R3 ;  /* 0x0000000300037308 */ /* 0x000e620000000800 */
[----:B------:R-:W-:-:S01]  /*14d10*/  FFMA.FTZ R33, R34, UR35, -R71 ;  /* 0x0000002322217c23 */ /* 0x000fc20008010847 */
[----:B------:R-:W-:Y:S01]  /*14d20*/  FADD.FTZ R34, R68, R81 ;  /* 0x0000005144227221 */ /* 0x000fe20000010000 */
[----:B------:R-:W-:-:S01]  /*14d30*/  FFMA.FTZ R15, R15, UR35, -R71 ;  /* 0x000000230f0f7c23 */ /* 0x000fc20008010847 */
[--C-:B------:R-:W-:Y:S01]  /*14d40*/  FFMA.FTZ R38, R38, UR35, -R71.reuse ;  /* 0x0000002326267c23 */ /* 0x100fe20008010847 */
[----:B------:R-:W-:-:S01]  /*14d50*/  FFMA.FTZ R39, R39, UR35, -R71 ;  /* 0x0000002327277c23 */ /* 0x000fc20008010847 */
[----:B------:R-:W-:Y:S01]  /*14d60*/  FADD.FTZ R83, R77, R34 ;  /* 0x000000224d537221 */ /* 0x000fe20000010000 */
[----:B------:R-:W-:-:S01]  /*14d70*/  FFMA.FTZ R40, R40, UR35, -R71 ;  /* 0x0000002328287c23 */ /* 0x000fc20008010847 */
[----:B------:R-:W2:Y:S01]  /*14d80*/  MUFU.EX2 R78, R78 ;  /* 0x0000004e004e7308 */ /* 0x000ea20000000800 */
[----:B0-----:R-:W-:-:S01]  /*14d90*/  FADD.FTZ R32, R73, R74 ;  /* 0x0000004a49207221 */ /* 0x001fc20000010000 */
[----:B------:R-:W-:Y:S01]  /*14da0*/  FADD.FTZ R34, R76, R83 ;  /* 0x000000534c227221 */ /* 0x000fe20000010000 */
[----:B------:R-:W-:-:S01]  /*14db0*/  FFMA.FTZ R41, R41, UR35, -R71 ;  /* 0x0000002329297c23 */ /* 0x000fc20008010847 */
[--C-:B------:R-:W-:Y:S01]  /*14dc0*/  FFMA.FTZ R42, R42, UR35, -R71.reuse ;  /* 0x000000232a2a7c23 */ /* 0x100fe20008010847 */
[----:B------:R-:W-:-:S01]  /*14dd0*/  FFMA.FTZ R43, R43, UR35, -R71 ;  /* 0x000000232b2b7c23 */ /* 0x000fc20008010847 */
[----:B------:R-:W-:Y:S01]  /*14de0*/  FADD.FTZ R75, R79, R34 ;  /* 0x000000224f4b7221 */ /* 0x000fe20000010000 */
[----:B------:R-:W-:-:S01]  /*14df0*/  FFMA.FTZ R45, R45, UR35, -R71 ;  /* 0x000000232d2d7c23 */ /* 0x000fc20008010847 */
[----:B------:R-:W0:Y:S01]  /*14e00*/  MUFU.EX2 R4, R4 ;  /* 0x0000000400047308 */ /* 0x000e220000000800 */
[----:B-1----:R-:W-:-:S01]  /*14e10*/  FADD.FTZ R81, R3, R32 ;  /* 0x0000002003517221 */ /* 0x002fc20000010000 */
[--C-:B------:R-:W-:Y:S01]  /*14e20*/  FFMA.FTZ R32, R35, UR35, -R71.reuse ;  /* 0x0000002323207c23 */ /* 0x100fe20008010847 */
[----:B------:R-:W-:-:S01]  /*14e30*/  FFMA.FTZ R35, R37, UR35, -R71 ;  /* 0x0000002325237c23 */ /* 0x000fc20008010847 */
[----:B------:R-:W-:Y:S01]  /*14e40*/  FADD.FTZ R64, R36, R75 ;  /* 0x0000004b24407221 */ /* 0x000fe20000010000 */
[----:B------:R-:W-:-:S01]  /*14e50*/  FFMA.FTZ R44, R44, UR35, -R71 ;  /* 0x000000232c2c7c23 */ /* 0x000fc20008010847 */
[--C-:B------:R-:W-:Y:S01]  /*14e60*/  FFMA.FTZ R21, R21, UR35, -R71.reuse ;  /* 0x0000002315157c23 */ /* 0x100fe20008010847 */
[----:B------:R-:W-:-:S01]  /*14e70*/  FFMA.FTZ R46, R46, UR35, -R71 ;  /* 0x000000232e2e7c23 */ /* 0x000fc20008010847 */
        /* <DEDUP_REMOVED lines=24> */
[----:B------:R-:W1:Y:S03]  /*15000*/  @P1 LDC R4, c[0x0][0x44c] ;  /* 0x00011300ff041b82 */ /* 0x000e660000000800 */
[----:B------:R-:W-:-:S02]  /*15010*/  FADD.FTZ R55, R55, R54 ;  /* 0x0000003637377221 */ /* 0x000fc40000010000 */
[----:B------:R-:W3:Y:S01]  /*15020*/  MUFU.EX2 R25, R25 ;  /* 0x0000001900197308 */ /* 0x000ee20000000800 */
[----:B--2---:R-:W-:-:S01]  /*15030*/  FADD.FTZ R9, R13, R0 ;  /* 0x000000000d097221 */ /* 0x004fc20000010000 */
[----:B------:R-:W-:Y:S01]  /*15040*/  FADD.FTZ R56, R56, R55 ;  /* 0x0000003738387221 */ /* 0x000fe20000010000 */
[----:B------:R-:W2:Y:S03]  /*15050*/  @P1 LDC R12, c[0x0][0x450] ;  /* 0x00011400ff0c1b82 */ /* 0x000ea60000000800 */
[----:B------:R-:W-:-:S02]  /*15060*/  FADD.FTZ R57, R57, R56 ;  /* 0x0000003839397221 */ /* 0x000fc40000010000 */
[----:B------:R-:W4:Y:S01]  /*15070*/  MUFU.EX2 R24, R24 ;  /* 0x0000001800187308 */ /* 0x000f220000000800 */
[----:B0-----:R-:W-:-:S07]  /*15080*/  FADD.FTZ R0, R20, R9 ;  /* 0x0000000914007221 */ /* 0x001fce0000010000 */
[----:B------:R-:W0:Y:S01]  /*15090*/  MUFU.EX2 R27, R27 ;  /* 0x0000001b001b7308 */ /* 0x000e220000000800 */
[----:B---3--:R-:W-:-:S01]  /*150a0*/  FADD.FTZ R9, R25, R0 ;  /* 0x0000000019097221 */ /* 0x008fc20000010000 */
[----:B------:R-:W-:-:S04]  /*150b0*/  F2FP.SATFINITE.E4M3.F32.PACK_AB_MERGE_C R20, R25, R20, RZ ;  /* 0x000000141914723e */ /* 0x000fc800048070ff */
[----:B------:R-:W-:Y:S01]  /*150c0*/  F2FP.SATFINITE.E4M3.F32.PACK_AB_MERGE_C R193, R13, R8, R20 ;  /* 0x000000080dc1723e */ /* 0x000fe20004807014 */
[----:B------:R-:W-:Y:S01]  /*150d0*/  IMAD.MOV.U32 R8, RZ, RZ, R211 ;  /* 0x000000ffff087224 */ /* 0x000fe200078e00d3 */
[----:B------:R-:W3:Y:S01]  /*150e0*/  MUFU.EX2 R26, R26 ;  /* 0x0000001a001a7308 */ /* 0x000ee20000000800 */
[----:B----4-:R-:W-:-:S07]  /*150f0*/  FADD.FTZ R0, R24, R9 ;  /* 0x0000000918007221 */ /* 0x010fce0000010000 */
[----:B------:R-:W4:Y:S01]  /*15100*/  MUFU.EX2 R29, R29 ;  /* 0x0000001d001d7308 */ /* 0x000f220000000800 */
[----:B0-----:R-:W-:-:S07]  /*15110*/  FADD.FTZ R9, R27, R0 ;  /* 0x000000001b097221 */ /* 0x001fce0000010000 */
[----:B------:R-:W0:Y:S01]  /*15120*/  MUFU.EX2 R28, R28 ;  /* 0x0000001c001c7308 */ /* 0x000e220000000800 */
[----:B---3--:R-:W-:-:S07]  /*15130*/  FADD.FTZ R0, R26, R9 ;  /* 0x000000091a007221 */ /* 0x008fce0000010000 */
[----:B------:R-:W3:Y:S01]  /*15140*/  MUFU.EX2 R31, R31 ;  /* 0x0000001f001f7308 */ /* 0x000ee20000000800 */
[----:B----4-:R-:W-:-:S01]  /*15150*/  FADD.FTZ R9, R29, R0 ;  /* 0x000000001d097221 */ /* 0x010fc20000010000 */
[----:B------:R-:W-:-:S04]  /*15160*/  F2FP.SATFINITE.E4M3.F32.PACK_AB_MERGE_C R26, R29, R26, RZ ;  /* 0x0000001a1d1a723e */ /* 0x000fc800048070ff */
[----:B------:R-:W-:Y:S02]  /*15170*/  F2FP.SATFINITE.E4M3.F32.PACK_AB_MERGE_C R195, R27, R24, R26 ;  /* 0x000000181bc3723e */ /* 0x000fe4000480701a */
[----:B------:R-:W4:Y:S01]  /*15180*/  MUFU.EX2 R30, R30 ;  /* 0x0000001e001e7308 */ /* 0x000f220000000800 */
[----:B0-----:R-:W-:-:S01]  /*15190*/  FADD.FTZ R0, R28, R9 ;  /* 0x000000091c007221 */ /* 0x001fc20000010000 */
[----:B------:R-:W-:-:S06]  /*151a0*/  F2FP.SATFINITE.E4M3.F32.PACK_AB_MERGE_C R9, R61, R62, RZ ;  /* 0x0000003e3d09723e */ /* 0x000fcc00048070ff */
[----:B------:R-:W0:Y:S01]  /*151b0*/  MUFU.EX2 R33, R33 ;  /* 0x0000002100217308 */ /* 0x000e220000000800 */
[----:B---3--:R-:W-:-:S07]  /*151c0*/  FADD.FTZ R3, R31, R0 ;  /* 0x000000001f037221 */ /* 0x008fce0000010000 */
[----:B------:R-:W-:Y:S01]  /*151d0*/  MUFU.EX2 R58, R58 ;  /* 0x0000003a003a7308 */ /* 0x000fe20000000800 */
[----:B----4-:R-:W-:-:S07]  /*151e0*/  FADD.FTZ R0, R30, R3 ;  /* 0x000000031e007221 */ /* 0x010fce0000010000 */
[----:B------:R-:W3:Y:S01]  /*151f0*/  MUFU.EX2 R59, R59 ;  /* 0x0000003b003b7308 */ /* 0x000ee20000000800 */
[----:B0-----:R-:W-:-:S01]  /*15200*/  FADD.FTZ R3, R33, R0 ;  /* 0x0000000021037221 */ /* 0x001fc20000010000 */
[----:B------:R-:W-:-:S04]  /*15210*/  F2FP.SATFINITE.E4M3.F32.PACK_AB_MERGE_C R30, R33, R30, RZ ;  /* 0x0000001e211e723e */ /* 0x000fc800048070ff */
[----:B------:R-:W-:Y:S02]  /*15220*/  F2FP.SATFINITE.E4M3.F32.PACK_AB_MERGE_C R189, R31, R28, R30 ;  /* 0x0000001c1fbd723e */ /* 0x000fe4000480701e */
[----:B------:R-:W0:Y:S08]  /*15230*/  MUFU.EX2 R32, R32 ;  /* 0x0000002000207308 */ /* 0x000e300000000800 */
[----:B------:R-:W4:Y:S01]  /*15240*/  MUFU.EX2 R35, R35 ;  /* 0x0000002300237308 */ /* 0x000f220000000800 */
[----:B---3--:R-:W-:Y:S01]  /*15250*/  F2FP.SATFINITE.E4M3.F32.PACK_AB_MERGE_C R190, R59, R58, R9 ;  /* 0x0000003a3bbe723e */ /* 0x008fe20004807009 */
[----:B------:R-:W-:Y:S01]  /*15260*/  FADD.FTZ R58, R58, R57 ;  /* 0x000000393a3a7221 */ /* 0x000fe20000010000 */
[----:B-1----:R-:W-:-:S04]  /*15270*/  @P1 IMAD.HI.U32 R9, R211, R4, RZ ;  /* 0x00000004d3091227 */ /* 0x002fc800078e00ff */
[----:B------:R-:W-:Y:S01]  /*15280*/  FADD.FTZ R59, R59, R58 ;  /* 0x0000003a3b3b7221 */ /* 0x000fe20000010000 */
[----:B------:R-:W1:Y:S01]  /*15290*/  MUFU.EX2 R38, R38 ;  /* 0x0000002600267308 */ /* 0x000e620000000800 */
[----:B0-----:R-:W-:-:S02]  /*152a0*/  FADD.FTZ R0, R32, R3 ;  /* 0x0000000320007221 */ /* 0x001fc40000010000 */
[----:B------:R-:W-:Y:S01]  /*152b0*/  FADD.FTZ R62, R62, R59 ;  /* 0x0000003b3e3e7221 */ /* 0x000fe20000010000 */
[----:B--2---:R-:W-:-:S03]  /*152c0*/  @P1 SHF.R.U32.HI R8, RZ, R12, R9 ;  /* 0x0000000cff081219 */ /* 0x004fc60000011609 */
[----:B------:R-:W-:Y:S01]  /*152d0*/  FADD.FTZ R62, R61, R62 ;  /* 0x0000003e3d3e7221 */ /* 0x000fe20000010000 */
[----:B------:R-:W-:Y:S01]  /*152e0*/  MUFU.EX2 R65, R65 ;  /* 0x0000004100417308 */ /* 0x000fe20000000800 */
[----:B----4-:R-:W-:-:S01]  /*152f0*/  FADD.FTZ R3, R35, R0 ;  /* 0x0000000023037221 */ /* 0x010fc20000010000 */
[----:B------:R-:W-:-:S04]  /*15300*/  IMAD.IADD R9, R95, 0x1, R8 ;  /* 0x000000015f097824 */ /* 0x000fc800078e0208 */
[----:B------:R-:W-:Y:S02]  /*15310*/  IMAD.IADD R6, R9, 0x1, R6 ;  /* 0x0000000109067824 */ /* 0x000fe400078e0206 */
        /* <DEDUP_REMOVED lines=35> */
[----:B0-----:R-:W-:-:S01]  /*15550*/  FADD.FTZ R3, R45, R0 ;  /* 0x000000002d037221 */ /* 0x001fc20000010000 */
[----:B------:R-:W-:-:S06]  /*15560*/  FADD.FTZ R69, R69, R70 ;  /* 0x0000004645457221 */ /* 0x000fcc0000010000 */
[----:B------:R-:W0:Y:S01]  /*15570*/  MUFU.EX2 R46, R46 ;  /* 0x0000002e002e7308 */ /* 0x000e220000000800 */
[----:B--2---:R-:W-:-:S04]  /*15580*/  FADD.FTZ R0, R44, R3 ;  /* 0x000000032c007221 */ /* 0x004fc80000010000 */
[----:B-1----:R-:W-:Y:S01]  /*15590*/  FADD.FTZ R3, R21, R0 ;  /* 0x0000000015037221 */ /* 0x002fe20000010000 */
[----:B------:R-:W-:Y:S01]  /*155a0*/  VIADD R0, R94, 0xfffffffe ;  /* 0xfffffffe5e007836 */ /* 0x000fe20000000000 */
[C---:B0-----:R-:W-:Y:S02]  /*155b0*/  F2FP.SATFINITE.E4M3.F32.PACK_AB_MERGE_C R4, R46.reuse, R21, RZ ;  /* 0x000000152e04723e */ /* 0x041fe400048070ff */
[----:B------:R-:W-:-:S02]  /*155c0*/  FADD.FTZ R3, R46, R3 ;  /* 0x000000032e037221 */ /* 0x000fc40000010000 */
[----:B------:R-:W-:Y:S01]  /*155d0*/  F2FP.SATFINITE.E4M3.F32.PACK_AB_MERGE_C R187, R44, R45, R4 ;  /* 0x0000002d2cbb723e */ /* 0x000fe20004807004 */
[----:B------:R-:W-:-:S01]  /*155e0*/  FADD.FTZ R4, R72, R69 ;  /* 0x0000004548047221 */ /* 0x000fc20000010000 */
        /* <DEDUP_REMOVED lines=12> */
.L_x_5609:
[----:B------:R-:W-:-:S13]  /*156b0*/  ISETP.NE.AND P3, PT, R7, 0x1, PT ;  /* 0x000000010700780c */ /* 0x000fda0003f65270 */
[----:B------:R-:W0:Y:S02]  /*156c0*/  @P3 LDC.64 R12, c[0x0][0x9e8] ;  /* 0x00027a00ff0c3b82 */ /* 0x000e240000000a00 */
[----:B0-----:R-:W-:-:S05]  /*156d0*/  @P3 IMAD.HI.U32 R12, R8, R12, RZ ;  /* 0x0000000c080c3227 */ /* 0x001fca00078e00ff */
[----:B------:R-:W-:-:S07]  /*156e0*/  @P3 SHF.R.U32.HI R8, RZ, R13, R12 ;  /* 0x0000000dff083219 */ /* 0x000fce000001160c */
.L_x_5610:
[----:B------:R-:W-:Y:S05]  /*156f0*/  BSYNC B0 ;  /* 0x0000000000007941 */ /* 0x000fea0003800000 */
.L_x_5608:
[----:B------:R-:W-:-:S05]  /*15700*/  IMAD R7, R8, R7, R7 ;  /* 0x0000000708077224 */ /* 0x000fca00078e0207 */
[----:B------:R-:W-:-:S07]  /*15710*/  VIMNMX R6, R6, R7, PT ;  /* 0x0000000706067248 */ /* 0x000fce0003fe0100 */
.L_x_5607:
        /* <DEDUP_REMOVED lines=9> */
[----:B------:R-:W-:Y:S01]  /*157b0*/  ULDC UR33, c[0x0][0x9e0] ;  /* 0x0002780000217ab9 */ /* 0x000fe20000000800 */
[----:B------:R-:W-:-:S02]  /*157c0*/  CS2R R24, SRZ ;  /* 0x0000000000187805 */ /* 0x000fc4000001ff00 */
[----:B------:R-:W-:Y:S02]  /*157d0*/  CS2R R26, SRZ ;  /* 0x00000000001a7805 */ /* 0x000fe4000001ff00 */
[----:B------:R-:W-:Y:S02]  /*157e0*/  VIMNMX R11, R224, R7, !PT ;  /* 0x00000007e00b7248 */ /* 0x000fe40007fe0100 */
        /* <DEDUP_REMOVED lines=95> */
[----:B------:R-:W-:-:S07]  /*15de0*/  CS2R R24, SRZ ;  /* 0x0000000000187805 */ /* 0x000fce000001ff00 */
.L_x_5631:
[----:B------:R-:W-:Y:S01]  /*15df0*/  ISETP.NE.AND P3, PT, R217, RZ, PT ;  /* 0x000000ffd900720c */ /* 0x000fe20003f65270 */
[----:B------:R-:W-:Y:S01]  /*15e00*/  VIADD R12, R17, 0x1 ;  /* 0x00000001110c7836 */ /* 0x000fe20000000000 */
[----:B------:R-:W-:Y:S05]  /*15e10*/  YIELD ;  /* 0x0000000000007946 */ /* 0x000fea0003800000 */
[----:B------:R-:W-:-:S04]  /*15e20*/  ISETP.NE.AND P4, PT, R12, 0x2, PT ;  /* 0x000000020c00780c */ /* 0x000fc80003f85270 */
[----:B------:R-:W-:Y:S02]  /*15e30*/  SEL R6, RZ, 0x1, P4 ;  /* 0x00000001ff067807 */ /* 0x000fe40002000000 */
[----:B------:R-:W-:Y:S02]  /*15e40*/  SEL R12, R12, RZ, P4 ;  /* 0x000000ff0c0c7207 */ /* 0x000fe40002000000 */
[----:B------:R-:W-:Y:S01]  /*15e50*/  LOP3.LUT R13, R23, R6, RZ, 0x3c, !PT ;  /* 0x00000006170d7212 */ /* 0x000fe200078e3cff */
[----:B------:R-:W-:Y:S06]  /*15e60*/  @P3 BRA `(.L_x_5612) ;  /* 0x0000000000303947 */ /* 0x000fec0003800000 */
[----:B------:R-:W-:Y:S05]  /*15e70*/  @!P0 BRA `(.L_x_5613) ;  /* 0x0000000000048947 */ /* 0x000fea0003800000 */
[----:B------:R-:W-:Y:S01]  /*15e80*/  BPT.TRAP 0x1 ;  /* 0x000000040000795c */ /* 0x000fe20000300000 */
.L_x_5613:
[----:B------:R-:W-:Y:S01]  /*15e90*/  IMAD R7, R12, 0x8, R16 ;  /* 0x000000080c077824 */ /* 0x000fe200078e0210 */
[----:B------:R-:W-:-:S04]  /*15ea0*/  SHF.L.U32 R6, R13, 0x1f, RZ ;  /* 0x0000001f0d067819 */ /* 0x000fc800000006ff */
[----:B------:R0:W1:Y:S01]  /*15eb0*/  SYNCS.PHASECHK.TRANS64.TRYWAIT P4, [R7+URZ+0x2a830], R6 ;  /* 0x02a83006070075a7 */ /* 0x000062000808017f */
[----:B------:R-:W-:Y:S05]  /*15ec0*/  @!P0 BRA `(.L_x_5614) ;  /* 0x0000000000048947 */ /* 0x000fea0003800000 */
[----:B------:R-:W-:Y:S01]  /*15ed0*/  BPT.TRAP 0x1 ;  /* 0x000000040000795c */ /* 0x000fe20000300000 */
.L_x_5614:
[----:B------:R-:W-:Y:S04]  /*15ee0*/  BSSY B0, `(.L_x_5612) ;  /* 0x0000004000007945 */ /* 0x000fe80003800000 */
[----:B-1----:R-:W-:Y:S05]  /*15ef0*/  @P4 BRA `(.L_x_5615) ;  /* 0x0000000000084947 */ /* 0x002fea0003800000 */
[----:B------:R-:W1:Y:S02]  /*15f00*/  SYNCS.PHASECHK.TRANS64.TRYWAIT P4, [R7+URZ+0x2a830], R6 ;  /* 0x02a83006070075a7 */ /* 0x000e64000808017f */
[----:B-1----:R-:W-:Y:S05]  /*15f10*/  @!P4 BRA `(.L_x_5616) ;  /* 0x000001a000ccc947 */ /* 0x002fea0003800000 */
.L_x_5615:
[----:B------:R-:W-:Y:S05]  /*15f20*/  BSYNC B0 ;  /* 0x0000000000007941 */ /* 0x000fea0003800000 */
.L_x_5612:
[----:B01----:R-:W0:Y:S01]  /*15f30*/  S2R R6, SR_TID.X ;  /* 0x0000000000067919 */ /* 0x003e220000002100 */
[----:B------:R-:W-:Y:S05]  /*15f40*/  WARPSYNC.ALL ;  /* 0x0000000000007948 */ /* 0x000fea0003800000 */
[----:B------:R-:W-:Y:S02]  /*15f50*/  IMAD.MOV.U32 R7, RZ, RZ, -0x7fffffe0 ;  /* 0x80000020ff077424 */ /* 0x000fe400078e00ff */
[----:B------:R-:W-:Y:S02]  /*15f60*/  IMAD.MOV.U32 R121, RZ, RZ, -0x7fffffe0 ;  /* 0x80000020ff797424 */ /* 0x000fe400078e00ff */
[----:B------:R-:W-:Y:S01]  /*15f70*/  IMAD.MOV.U32 R21, RZ, RZ, -0x7fffffe0 ;  /* 0x80000020ff157424 */ /* 0x000fe200078e00ff */
[----:B------:R-:W-:Y:S01]  /*15f80*/  R2UR UR27, R7 ;  /* 0x00000000071b72ca */ /* 0x000fe200000e0000 */
[----:B------:R-:W-:Y:S01]  /*15f90*/  IMAD.MOV.U32 R9, RZ, RZ, -0x7fffffe0 ;  /* 0x80000020ff097424 */ /* 0x000fe200078e00ff */
[----:B------:R-:W-:-:S02]  /*15fa0*/  R2UR UR19, R121 ;  /* 0x00000000791372ca */ /* 0x000fc400000e0000 */
[----:B------:R-:W-:Y:S02]  /*15fb0*/  R2UR UR7, R21 ;  /* 0x00000000150772ca */ /* 0x000fe400000e0000 */
[----:B------:R-:W-:Y:S02]  /*15fc0*/  R2UR UR11, R9 ;  /* 0x00000000090b72ca */ /* 0x000fe400000e0000 */
[----:B------:R-:W-:Y:S02]  /*15fd0*/  R2UR UR15, R21 ;  /* 0x00000000150f72ca */ /* 0x000fe400000e0000 */
[----:B------:R-:W-:Y:S02]  /*15fe0*/  R2UR UR23, R7 ;  /* 0x00000000071772ca */ /* 0x000fe400000e0000 */
[----:B0-----:R-:W-:Y:S01]  /*15ff0*/  SHF.R.U32.HI R8, RZ, 0x7, R6 ;  /* 0x00000007ff087819 */ /* 0x001fe20000011606 */
[----:B------:R-:W-:-:S04]  /*16000*/  IMAD R6, R12, 0x600, R5 ;  /* 0x000006000c067824 */ /* 0x000fc800078e0205 */
[----:B------:R-:W-:Y:S01]  /*16010*/  VIADD R15, R8, 0x8 ;  /* 0x00000008080f7836 */ /* 0x000fe20000000000 */
[C---:B------:R-:W-:Y:S01]  /*16020*/  R2UR UR26, R6.reuse ;  /* 0x00000000061a72ca */ /* 0x040fe200000e0000 */
[C---:B------:R-:W-:Y:S02]  /*16030*/  VIADD R120, R6.reuse, 0x400 ;  /* 0x0000040006787836 */ /* 0x040fe40000000000 */
[C---:B------:R-:W-:Y:S01]  /*16040*/  VIADD R20, R6.reuse, 0x2 ;  /* 0x0000000206147836 */ /* 0x040fe20000000000 */
[----:B------:R0:W-:Y:S01]  /*16050*/  BAR.SYNC.DEFER_BLOCKING R15, 0x100 ;  /* 0x0004000f0000751d */ /* 0x0001e20000010000 */
[----:B------:R-:W-:Y:S01]  /*16060*/  VIADD R8, R6, 0x200 ;  /* 0x0000020006087836 */ /* 0x000fe20000000000 */
[----:B------:R-:W-:Y:S02]  /*16070*/  R2UR UR18, R120 ;  /* 0x00000000781272ca */ /* 0x000fe400000e0000 */
[----:B------:R-:W-:Y:S01]  /*16080*/  R2UR UR6, R20 ;  /* 0x00000000140672ca */ /* 0x000fe200000e0000 */
[----:B------:R-:W-:Y:S01]  /*16090*/  VIADD R20, R6, 0x202 ;  /* 0x0000020206147836 */ /* 0x000fe20000000000 */
[----:B------:R-:W-:Y:S01]  /*160a0*/  R2UR UR10, R8 ;  /* 0x00000000080a72ca */ /* 0x000fe200000e0000 */
[----:B------:R-:W-:-:S03]  /*160b0*/  VIADD R6, R6, 0x402 ;  /* 0x0000040206067836 */ /* 0x000fc60000000000 */
[----:B------:R-:W-:Y:S02]  /*160c0*/  R2UR UR14, R20 ;  /* 0x00000000140e72ca */ /* 0x000fe400000e0000 */
[----:B------:R-:W-:Y:S01]  /*160d0*/  R2UR UR22, R6 ;  /* 0x00000000061672ca */ /* 0x000fe200000e0000 */
        /* <DEDUP_REMOVED lines=21> */
.L_x_5618:
[----:B------:R-:W-:Y:S01]  /*16230*/  SHF.L.U32 R6, R23, 0x1f, RZ ;  /* 0x0000001f17067819 */ /* 0x000fe200000006ff */
[----:B------:R-:W-:-:S04]  /*16240*/  IMAD R7, R17, 0x8, R16 ;  /* 0x0000000811077824 */ /* 0x000fc800078e0210 */
[----:B------:R0:W1:Y:S01]  /*16250*/  SYNCS.PHASECHK.TRANS64.TRYWAIT P3, [R7+URZ+0x2a850], R6 ;  /* 0x02a85006070075a7 */ /* 0x000062000806017f */
[----:B------:R-:W-:Y:S05]  /*16260*/  @!P0 BRA `(.L_x_5619) ;  /* 0x0000000000048947 */ /* 0x000fea0003800000 */
[----:B------:R-:W-:Y:S01]  /*16270*/  BPT.TRAP 0x1 ;  /* 0x000000040000795c */ /* 0x000fe20000300000 */
.L_x_5619:
[----:B-1----:R-:W-:Y:S05]  /*16280*/  @P3 BRA `(.L_x_5617) ;  /* 0x0000000000083947 */ /* 0x002fea0003800000 */
[----:B------:R-:W1:Y:S02]  /*16290*/  SYNCS.PHASECHK.TRANS64.TRYWAIT P3, [R7+URZ+0x2a850], R6 ;  /* 0x02a85006070075a7 */ /* 0x000e64000806017f */
[----:B-1----:R-:W-:Y:S05]  /*162a0*/  @!P3 BRA `(.L_x_5620) ;  /* 0x0000019c00fcb947 */ /* 0x002fea0003800000 */
.L_x_5617:
[----:B01----:R-:W-:Y:S01]  /*162b0*/  VIADD R6, R16, 0x400 ;  /* 0x0000040010067836 */ /* 0x003fe20000000000 */
[----:B------:R-:W-:Y:S05]  /*162c0*/  WARPSYNC.ALL ;  /* 0x0000000000007948 */ /* 0x000fea0003800000 */
[----:B------:R-:W-:Y:S01]  /*162d0*/  SHF.R.U32.HI R6, RZ, 0x4, R6 ;  /* 0x00000004ff067819 */ /* 0x000fe20000011606 */
[----:B------:R-:W-:Y:S01]  /*162e0*/  IMAD.MOV.U32 R7, RZ, RZ, 0x40000040 ;  /* 0x40000040ff077424 */ /* 0x000fe200078e00ff */
[----:B------:R-:W-:Y:S01]  /*162f0*/  WARPGROUP.ARRIVE ;  /* 0x00000000000079c5 */ /* 0x000fe20000000000 */
[----:B------:R-:W-:Y:S01]  /*16300*/  IMAD.MOV.U32 R9, RZ, RZ, 0x40000040 ;  /* 0x40000040ff097424 */ /* 0x000fe200078e00ff */
[----:B------:R-:W-:-:S04]  /*16310*/  LOP3.LUT R6, R6, 0x3fff, RZ, 0xc0, !PT ;  /* 0x00003fff06067812 */ /* 0x000fc800078ec0ff */
[----:B------:R-:W0:Y:S01]  /*16320*/  S2R R15, SR_TID.X ;  /* 0x00000000000f7919 */ /* 0x000e220000002100 */
[----:B------:R-:W-:Y:S01]  /*16330*/  R2UR UR7, R7 ;  /* 0x00000000070772ca */ /* 0x000fe200000e0000 */
[----:B------:R-:W-:Y:S01]  /*16340*/  IMAD.MOV.U32 R7, RZ, RZ, 0x40000040 ;  /* 0x40000040ff077424 */ /* 0x000fe200078e00ff */
[----:B------:R-:W-:-:S05]  /*16350*/  LOP3.LUT R6, R6, 0x10000, RZ, 0xfc, !PT ;  /* 0x0001000006067812 */ /* 0x000fca00078efcff */
[----:B------:R-:W-:-:S04]  /*16360*/  IMAD R6, R17, 0x600, R6 ;  /* 0x0000060011067824 */ /* 0x000fc800078e0206 */
[C---:B------:R-:W-:Y:S01]  /*16370*/  VIADD R8, R6.reuse, 0x2 ;  /* 0x0000000206087836 */ /* 0x040fe20000000000 */
[----:B------:R-:W-:-:S13]  /*16380*/  R2UR UR6, R6 ;  /* 0x00000000060672ca */ /* 0x000fda00000e0000 */
[----:B------:R-:W-:Y:S01]  /*16390*/  QGMMA.64x192x32.F32.E4M3.E4M3 R24, R196, gdesc[UR4], R24, gsb0 ;  /* 0x02e00004c4187df3 */ /* 0x000fe20008000818 */
[----:B------:R-:W-:Y:S01]  /*163a0*/  R2UR UR6, R8 ;  /* 0x00000000080672ca */ /* 0x000fe200000e0000 */
[C---:B------:R-:W-:Y:S01]  /*163b0*/  VIADD R8, R6.reuse, 0x4 ;  /* 0x0000000406087836 */ /* 0x040fe20000000000 */
[----:B------:R-:W-:Y:S01]  /*163c0*/  R2UR UR7, R9 ;  /* 0x00000000090772ca */ /* 0x000fe200000e0000 */
[----:B------:R-:W-:Y:S02]  /*163d0*/  IMAD.MOV.U32 R9, RZ, RZ, 0x40000040 ;  /* 0x40000040ff097424 */ /* 0x000fe400078e00ff */
[----:B------:R-:W-:Y:S01]  /*163e0*/  VIADD R6, R6, 0x6 ;  /* 0x0000000606067836 */ /* 0x000fe20000000000 */
[----:B0-----:R-:W-:Y:S01]  /*163f0*/  SHF.R.U32.HI R15, RZ, 0x7, R15 ;  /* 0x00000007ff0f7819 */ /* 0x001fe2000001160f */
[----:B------:R-:W-:Y:S02]  /*16400*/  WARPGROUP.DEPBAR.LE gsb0, 0x0 ;  /* 0x00008000000079c5 */ /* 0x000fe40000010000 */
[----:B------:R-:W-:-:S10]  /*16410*/  WARPGROUP.ARRIVE ;  /* 0x00000000000079c5 */ /* 0x000fd40000000000 */
[----:B------:R-:W-:Y:S01]  /*16420*/  QGMMA.64x192x32.F32.E4M3.E4M3 R24, R192, gdesc[UR4], R24, gsb0 ;  /* 0x02e00004c0187df3 */ /* 0x000fe20008000818 */
[----:B------:R-:W-:Y:S02]  /*16430*/  R2UR UR6, R8 ;  /* 0x00000000080672ca */ /* 0x000fe400000e0000 */
[----:B------:R-:W-:Y:S01]  /*16440*/  R2UR UR7, R9 ;  /* 0x00000000090772ca */ /* 0x000fe200000e0000 */
[----:B------:R-:W-:Y:S02]  /*16450*/  WARPGROUP.DEPBAR.LE gsb0, 0x0 ;  /* 0x00008000000079c5 */ /* 0x000fe40000010000 */
[----:B------:R-:W-:-:S14]  /*16460*/  WARPGROUP.ARRIVE ;  /* 0x00000000000079c5 */ /* 0x000fdc0000000000 */
[----:B------:R-:W-:Y:S01]  /*16470*/  QGMMA.64x192x32.F32.E4M3.E4M3 R24, R188, gdesc[UR4], R24, gsb0 ;  /* 0x02e00004bc187df3 */ /* 0x000fe20008000818 */
[----:B------:R-:W-:Y:S02]  /*16480*/  R2UR UR6, R6 ;  /* 0x00000000060672ca */ /* 0x000fe400000e0000 */
[----:B------:R-:W-:Y:S02]  /*16490*/  R2UR UR7, R7 ;  /* 0x00000000070772ca */ /* 0x000fe400000e0000 */
[----:B------:R-:W-:Y:S01]  /*164a0*/  IADD3 R6, -R15, 0xb, RZ ;  /* 0x0000000b0f067810 */ /* 0x000fe20007ffe1ff */
[----:B------:R-:W-:Y:S02]  /*164b0*/  WARPGROUP.DEPBAR.LE gsb0, 0x0 ;  /* 0x00008000000079c5 */ /* 0x000fe40000010000 */
[----:B------:R-:W-:-:S12]  /*164c0*/  WARPGROUP.ARRIVE ;  /* 0x00000000000079c5 */ /* 0x000fd80000000000 */
[----:B------:R-:W-:Y:S03]  /*164d0*/  QGMMA.64x192x32.F32.E4M3.E4M3 R24, R184, gdesc[UR4], R24, gsb0 ;  /* 0x02e00004b8187df3 */ /* 0x000fe60008000818 */
[----:B------:R-:W-:Y:S02]  /*164e0*/  WARPGROUP.DEPBAR.LE gsb0, 0x0 ;  /* 0x00008000000079c5 */ /* 0x000fe40000010000 */
[----:B------:R0:W-:Y:S06]  /*164f0*/  BAR.ARV R6, 0x100 ;  /* 0x000400060000751d */ /* 0x0001ec0000002000 */
[----:B------:R-:W-:Y:S05]  /*16500*/  @!P0 BRA `(.L_x_5621) ;  /* 0x0000000000048947 */ /* 0x000fea0003800000 */
[----:B------:R-:W-:Y:S01]  /*16510*/  BPT.TRAP 0x1 ;  /* 0x000000040000795c */ /* 0x000fe20000300000 */
.L_x_5621:
[----:B0-----:R-:W2:Y:S01]  /*16520*/  LDL R6, [R1] ;  /* 0x0000000001067983 */ /* 0x001ea20000100800 */
        /* <DEDUP_REMOVED lines=40> */
[----:B------:R-:W-:Y:S01]  /*167b0*/  FMUL.FTZ R176, R2, R182 ;  /* 0x000000b602b07220 */ /* 0x000fe20000410000 */
[----:B------:R-:W-:Y:S01]  /*167c0*/  IMAD R122, R12, 0x8, R16 ;  /* 0x000000080c7a7824 */ /* 0x000fe200078e0210 */
[----:B------:R-:W-:Y:S01]  /*167d0*/  IADD3 R181, -R201, 0x1, -R175 ;  /* 0x00000001c9b57810 */ /* 0x000fe20007ffe9af */
[----:B------:R-:W3:Y:S01]  /*167e0*/  MUFU.TANH R9, R9 ;  /* 0x0000000900097308 */ /* 0x000ee20000002400 */
[----:B------:R-:W-:Y:S02]  /*167f0*/  IMAD.U32 R123, RZ, RZ, UR38 ;  /* 0x00000026ff7b7e24 */ /* 0x000fe4000f8e00ff */
[----:B------:R-:W-:Y:S01]  /*16800*/  VIADD R122, R122, 0x2a840 ;  /* 0x0002a8407a7a7836 */ /* 0x000fe20000000000 */
[----:B------:R-:W-:-:S04]  /*16810*/  IADD3 R181, -R202, R181, R203 ;  /* 0x000000b5cab57210 */ /* 0x000fc80007ffe1cb */
[----:B------:R-:W4:Y:S01]  /*16820*/  MUFU.TANH R15, R15 ;  /* 0x0000000f000f7308 */ /* 0x000f220000002400 */
[----:B------:R-:W-:-:S04]  /*16830*/  PRMT R122, R123, 0x654, R122 ;  /* 0x000006547b7a7816 */ /* 0x000fc8000000007a */
[----:B------:R0:W-:Y:S03]  /*16840*/  SYNCS.ARRIVE.TRANS64.RED.A1T0 RZ, [R122+URZ], RZ ;  /* 0x000000ff7aff79a7 */ /* 0x0001e6000810043f */
        /* <DEDUP_REMOVED lines=29> */
[----:B------:R-:W1:Y:S01]  /*16a20*/  MUFU.TANH R169, R169 ;  /* 0x000000a900a97308 */ /* 0x000e620000002400 */
[----:B--2---:R-:W-:-:S07]  /*16a30*/  IMAD.IADD R6, R6, 0x1, R211 ;  /* 0x0000000106067824 */ /* 0x004fce00078e02d3 */
[----:B------:R-:W2:Y:S01]  /*16a40*/  MUFU.TANH R170, R170 ;  /* 0x000000aa00aa7308 */ /* 0x000ea20000002400 */
[----:B0-----:R-:W-:-:S05]  /*16a50*/  @P1 IMAD.HI.U32 R8, R6, R8, RZ ;  /* 0x0000000806081227 */ /* 0x001fca00078e00ff */
[----:B-1----:R-:W-:Y:S01]  /*16a60*/  @P1 SHF.R.U32.HI R6, RZ, R7, R8 ;  /* 0x00000007ff061219 */ /* 0x002fe20000011608 */
        /* <DEDUP_REMOVED lines=27> */
[----:B------:R-:W1:Y:S01]  /*16c20*/  MUFU.TANH R7, R7 ;  /* 0x0000000700077308 */ /* 0x000e620000002400 */
[----:B------:R-:W-:-:S02]  /*16c30*/  VIADD R180, R181, UR34 ;  /* 0x00000022b5b47c36 */ /* 0x000fc40008000000 */
[----:B------:R-:W-:-:S05]  /*16c40*/  VIADD R181, R181, UR41 ;  /* 0x00000029b5b57c36 */ /* 0x000fca0008000000 */
[----:B------:R-:W1:Y:S01]  /*16c50*/  MUFU.TANH R8, R8 ;  /* 0x0000000800087308 */ /* 0x000e620000002400 */
[--C-:B0-----:R-:W-:Y:S02]  /*16c60*/  IMAD.IADD R182, R180, 0x1, R184.reuse ;  /* 0x00000001b4b67824 */ /* 0x101fe400078e02b8 */
[----:B------:R-:W-:-:S05]  /*16c70*/  IMAD.IADD R183, R181, 0x1, R184 ;  /* 0x00000001b5b77824 */ /* 0x000fca00078e02b8 */
        /* <DEDUP_REMOVED lines=29> */
[----:B-1234-:R-:W-:Y:S05]  /*16e50*/  @!P2 BRA `(.L_x_5622) ;  /* 0x000000000058a947 */ /* 0x01efea0003800000 */
[----:B------:R-:W-:Y:S01]  /*16e60*/  IADD3 R184, -R202, R203, R184 ;  /* 0x000000cbcab87210 */ /* 0x000fe20007ffe1b8 */
[----:B------:R-:W-:Y:S03]  /*16e70*/  BSSY B0, `(.L_x_5623) ;  /* 0x0000010000007945 */ /* 0x000fe60003800000 */
        /* <DEDUP_REMOVED lines=10> */
.L_x_5624:
[----:B------:R-:W-:-:S05]  /*16f20*/  IMAD.U32 R185, RZ, RZ, UR32 ;  /* 0x00000020ffb97e24 */ /* 0x000fca000f8e00ff */
[----:B------:R-:W-:-:S13]  /*16f30*/  ISETP.NE.AND P3, PT, R185, 0x1, PT ;  /* 0x00000001b900780c */ /* 0x000fda0003f65270 */
[----:B------:R-:W1:Y:S02]  /*16f40*/  @P3 LDC.64 R122, c[0x0][0x9e8] ;  /* 0x00027a00ff7a3b82 */ /* 0x000e640000000a00 */
[----:B-1----:R-:W-:-:S05]  /*16f50*/  @P3 IMAD.HI.U32 R122, R184, R122, RZ ;  /* 0x0000007ab87a3227 */ /* 0x002fca00078e00ff */
[----:B------:R-:W-:-:S07]  /*16f60*/  @P3 SHF.R.U32.HI R184, RZ, R123, R122 ;  /* 0x0000007bffb83219 */ /* 0x000fce000001167a */
.L_x_5625:
[----:B------:R-:W-:Y:S05]  /*16f70*/  BSYNC B0 ;  /* 0x0000000000007941 */ /* 0x000fea0003800000 */
.L_x_5623:
[----:B------:R-:W-:-:S04]  /*16f80*/  IMAD R184, R184, R185, -R175 ;  /* 0x000000b9b8b87224 */ /* 0x000fc800078e0aaf */
[----:B------:R-:W-:-:S05]  /*16f90*/  IMAD.IADD R184, R184, 0x1, -R201 ;  /* 0x00000001b8b87824 */ /* 0x000fca00078e0ac9 */
[----:B------:R-:W-:Y:S02]  /*16fa0*/  VIMNMX R183, R183, R184, !PT ;  /* 0x000000b8b7b77248 */ /* 0x000fe40007fe0100 */
[----:B------:R-:W-:-:S07]  /*16fb0*/  VIADDMNMX R182, R184, R185, R182, PT ;  /* 0x000000b9b8b67246 */ /* 0x000fce00038001b6 */
.L_x_5622:
[----:B------:R-:W-:Y:S01]  /*16fc0*/  ISETP.GT.AND P3, PT, R0, -0x1, PT ;  /* 0xffffffff0000780c */ /* 0x000fe20003f64270 */
[----:B------:R-:W1:Y:S03]  /*16fd0*/  SHFL.IDX PT, R6, R6, 0x1, 0x1c1f ;  /* 0x003c1f0006067f89 */ /* 0x000e6600000e0000 */
[C---:B------:R-:W-:Y:S02]  /*16fe0*/  ISETP.GT.AND P5, PT, R183.reuse, RZ, P3 ;  /* 0x000000ffb700720c */ /* 0x040fe40001fa4270 */
        /* <DEDUP_REMOVED lines=9> */
[----:B------:R-:W-:Y:S01]  /*17080*/  FSEL R20, R20, -INF , !P5 ;  /* 0xff80000014147808 */ /* 0x000fe20006800000 */
[--C-:B-1----:R-:W-:Y:S01]  /*17090*/  IMAD.IADD R180, R180, 0x1, R6.reuse ;  /* 0x00000001b4b47824 */ /* 0x102fe200078e0206 */
[----:B------:R-:W-:Y:S01]  /*170a0*/  FSEL R21, R21, -INF , !P4 ;  /* 0xff80000015157808 */ /* 0x000fe20006000000 */
[----:B------:R-:W-:Y:S01]  /*170b0*/  IMAD.IADD R181, R181, 0x1, R6 ;  /* 0x00000001b5b57824 */ /* 0x000fe200078e0206 */
[C---:B------:R-:W-:Y:S02]  /*170c0*/  ISETP.GT.AND P5, PT, R183.reuse, 0x10, P3 ;  /* 0x00000010b700780c */ /* 0x040fe40001fa4270 */
[----:B------:R-:W-:Y:S02]  /*170d0*/  ISETP.GT.AND P4, PT, R183, 0x11, P3 ;  /* 0x00000011b700780c */ /* 0x000fe40001f84270 */
[C---:B------:R-:W-:Y:S02]  /*170e0*/  ISETP.LT.OR P5, PT, R182.reuse, 0x11, P5 ;  /* 0x00000011b600780c */ /* 0x040fe40002fa1670 */
[----:B------:R-:W-:-:S02]  /*170f0*/  ISETP.LT.OR P4, PT, R182, 0x12, P4 ;  /* 0x00000012b600780c */ /* 0x000fc40002781670 */
[----:B0-----:R-:W-:Y:S02]  /*17100*/  FSEL R121, R121, -INF , !P5 ;  /* 0xff80000079797808 */ /* 0x001fe40006800000 */
        /* <DEDUP_REMOVED lines=92> */
.L_x_5628:
[----:B------:R-:W-:-:S05]  /*176d0*/  IMAD.U32 R182, RZ, RZ, UR32 ;  /* 0x00000020ffb67e24 */ /* 0x000fca000f8e00ff */
[----:B------:R-:W-:-:S13]  /*176e0*/  ISETP.NE.AND P4, PT, R182, 0x1, PT ;  /* 0x00000001b600780c */ /* 0x000fda0003f85270 */
[----:B------:R-:W0:Y:S02]  /*176f0*/  @P4 LDC.64 R6, c[0x0][0x9e8] ;  /* 0x00027a00ff064b82 */ /* 0x000e240000000a00 */
[----:B0-----:R-:W-:-:S05]  /*17700*/  @P4 IMAD.HI.U32 R6, R123, R6, RZ ;  /* 0x000000067b064227 */ /* 0x001fca00078e00ff */
[----:B------:R-:W-:-:S07]  /*17710*/  @P4 SHF.R.U32.HI R123, RZ, R7, R6 ;  /* 0x00000007ff7b4219 */ /* 0x000fce0000011606 */
.L_x_5629:
[----:B------:R-:W-:Y:S05]  /*17720*/  BSYNC B0 ;  /* 0x0000000000007941 */ /* 0x000fea0003800000 */
.L_x_5627:
[----:B------:R-:W-:-:S04]  /*17730*/  IMAD R123, R123, R182, -R175 ;  /* 0x000000b67b7b7224 */ /* 0x000fc800078e0aaf */
[----:B------:R-:W-:-:S05]  /*17740*/  IMAD.IADD R123, R123, 0x1, -R201 ;  /* 0x000000017b7b7824 */ /* 0x000fca00078e0ac9 */
[----:B------:R-:W-:Y:S02]  /*17750*/  VIMNMX R181, R181, R123, !PT ;  /* 0x0000007bb5b57248 */ /* 0x000fe40007fe0100 */
[----:B------:R-:W-:-:S07]  /*17760*/  VIADDMNMX R180, R123, R182, R180, PT ;  /* 0x000000b67bb47246 */ /* 0x000fce00038001b4 */
.L_x_5626:
        /* <DEDUP_REMOVED lines=36> */
[----:B0-----:R-:W-:-:S04]  /*179b0*/  FMNMX.FTZ R6, R6, R7, !PT ;  /* 0x0000000706067209 */ /* 0x001fc80007810000 */
[----:B------:R-:W-:-:S04]  /*179c0*/  FSETP.NEU.FTZ.AND P4, PT, R6, -INF , PT ;  /* 0xff8000000600780b */ /* 0x000fc80003f9d000 */
[----:B------:R-:W-:-:S05]  /*179d0*/  FSEL R7, R6, RZ, P4 ;  /* 0x000000ff06077208 */ /* 0x000fca0002000000 */
[----:B------:R-:W-:Y:S01]  /*179e0*/  FADD.FTZ R7, -R7, R10 ;  /* 0x0000000a07077221 */ /* 0x000fe20000010100 */
[----:B------:R-:W-:-:S03]  /*179f0*/  IMAD.U32 R10, RZ, RZ, UR35 ;  /* 0x00000023ff0a7e24 */ /* 0x000fc6000f8e00ff */
[----:B------:R-:W-:Y:S01]  /*17a00*/  FMUL.FTZ R7, R7, UR35 ;  /* 0x0000002307077c20 */ /* 0x000fe20008410000 */
[----:B------:R-:W-:-:S05]  /*17a10*/  FFMA.FTZ R10, R6, R10, -8 ;  /* 0xc1000000060a7423 */ /* 0x000fca000001000a */
[----:B------:R-:W-:Y:S01]  /*17a20*/  FSEL R123, R10, RZ, P4 ;  /* 0x000000ff0a7b7208 */ /* 0x000fe20002000000 */
[----:B------:R-:W-:Y:S01]  /*17a30*/  MUFU.EX2 R7, R7 ;  /* 0x0000000700077308 */ /* 0x000fe20000000800 */
[----:B------:R-:W-:-:S03]  /*17a40*/  ISETP.GT.AND P4, PT, R181, 0x1, P3 ;  /* 0x00000001b500780c */ /* 0x000fc60001f84270 */
[--C-:B------:R-:W-:Y:S01]  /*17a50*/  FFMA.FTZ R141, R141, UR35, -R123.reuse ;  /* 0x000000238d8d7c23 */ /* 0x100fe2000801087b */
[----:B------:R-:W-:Y:S01]  /*17a60*/  ISETP.LT.OR P5, PT, R180, 0x2, P4 ;  /* 0x00000002b400780c */ /* 0x000fe200027a1670 */
[--C-:B------:R-:W-:Y:S01]  /*17a70*/  FFMA.FTZ R122, R122, UR35, -R123.reuse ;  /* 0x000000237a7a7c23 */ /* 0x100fe2000801087b */
[----:B------:R-:W-:Y:S01]  /*17a80*/  ISETP.GT.AND P4, PT, R181, 0x8, P3 ;  /* 0x00000008b500780c */ /* 0x000fe20001f84270 */
[--C-:B------:R-:W-:Y:S01]  /*17a90*/  FFMA.FTZ R8, R8, UR35, -R123.reuse ;  /* 0x0000002308087c23 */ /* 0x100fe2000801087b */
[----:B------:R-:W-:Y:S01]  /*17aa0*/  FSEL R15, R15, -INF , !P5 ;  /* 0xff8000000f0f7808 */ /* 0x000fe20006800000 */
[--C-:B------:R-:W-:Y:S01]  /*17ab0*/  FFMA.FTZ R20, R20, UR35, -R123.reuse ;  /* 0x0000002314147c23 */ /* 0x100fe2000801087b */
[----:B------:R-:W-:Y:S01]  /*17ac0*/  ISETP.GT.AND P5, PT, R181, 0x9, P3 ;  /* 0x00000009b500780c */ /* 0x000fe20001fa4270 */
[----:B------:R-:W0:Y:S01]  /*17ad0*/  MUFU.EX2 R122, R122 ;  /* 0x0000007a007a7308 */ /* 0x000e220000000800 */
[C---:B------:R-:W-:Y:S01]  /*17ae0*/  ISETP.LT.OR P4, PT, R180.reuse, 0x9, P4 ;  /* 0x00000009b400780c */ /* 0x040fe20002781670 */
[--C-:B------:R-:W-:Y:S01]  /*17af0*/  FFMA.FTZ R21, R21, UR35, -R123.reuse ;  /* 0x0000002315157c23 */ /* 0x100fe2000801087b */
[----:B------:R-:W-:Y:S01]  /*17b00*/  ISETP.LT.OR P5, PT, R180, 0xa, P5 ;  /* 0x0000000ab400780c */ /* 0x000fe20002fa1670 */
[--C-:B------:R-:W-:Y:S01]  /*17b10*/  FFMA.FTZ R121, R121, UR35, -R123.reuse ;  /* 0x0000002379797c23 */ /* 0x100fe2000801087b */
[----:B------:R-:W-:Y:S01]  /*17b20*/  FSEL R23, R23, -INF , !P4 ;  /* 0xff80000017177808 */ /* 0x000fe20006000000 */
[--C-:B------:R-:W-:Y:S01]  /*17b30*/  FFMA.FTZ R124, R124, UR35, -R123.reuse ;  /* 0x000000237c7c7c23 */ /* 0x100fe2000801087b */
[----:B------:R-:W-:Y:S01]  /*17b40*/  FSEL R120, R120, -INF , !P5 ;  /* 0xff80000078787808 */ /* 0x000fe20006800000 */
[----:B------:R-:W1:Y:S01]  /*17b50*/  MUFU.EX2 R8, R8 ;  /* 0x0000000800087308 */ /* 0x000e620000000800 */
[----:B------:R-:W-:Y:S01]  /*17b60*/  ISETP.GT.AND P5, PT, R181, 0x11, P3 ;  /* 0x00000011b500780c */ /* 0x000fe20001fa4270 */
[--C-:B------:R-:W-:Y:S01]  /*17b70*/  FFMA.FTZ R127, R127, UR35, -R123.reuse ;  /* 0x000000237f7f7c23 */ /* 0x100fe2000801087b */
[----:B------:R-:W-:Y:S01]  /*17b80*/  ISETP.GT.AND P4, PT, R181, 0x10, P3 ;  /* 0x00000010b500780c */ /* 0x000fe20001f84270 */
[--C-:B------:R-:W-:Y:S01]  /*17b90*/  FFMA.FTZ R128, R128, UR35, -R123.reuse ;  /* 0x0000002380807c23 */ /* 0x100fe2000801087b */
[C---:B------:R-:W-:Y:S01]  /*17ba0*/  ISETP.LT.OR P5, PT, R180.reuse, 0x12, P5 ;  /* 0x00000012b400780c */ /* 0x040fe20002fa1670 */
[--C-:B------:R-:W-:Y:S01]  /*17bb0*/  FFMA.FTZ R131, R131, UR35, -R123.reuse ;  /* 0x0000002383837c23 */ /* 0x100fe2000801087b */
[----:B------:R-:W-:Y:S01]  /*17bc0*/  ISETP.LT.OR P4, PT, R180, 0x11, P4 ;  /* 0x00000011b400780c */ /* 0x000fe20002781670 */
[----:B------:R-:W-:Y:S01]  /*17bd0*/  MUFU.EX2 R20, R20 ;  /* 0x0000001400147308 */ /* 0x000fe20000000800 */
[----:B------:R-:W-:Y:S01]  /*17be0*/  FSEL R126, R126, -INF , !P5 ;  /* 0xff8000007e7e7808 */ /* 0x000fe20006800000 */
[----:B0-----:R-:W-:Y:S01]  /*17bf0*/  FFMA.FTZ R4, R7, R4, R122 ;  /* 0x0000000407047223 */ /* 0x001fe2000001007a */
[----:B------:R-:W-:Y:S01]  /*17c00*/  ISETP.GT.AND P5, PT, R181, 0x19, P3 ;  /* 0x00000019b500780c */ /* 0x000fe20001fa4270 */
[--C-:B------:R-:W-:Y:S01]  /*17c10*/  FFMA.FTZ R132, R132, UR35, -R123.reuse ;  /* 0x0000002384847c23 */ /* 0x100fe2000801087b */
[----:B------:R-:W-:Y:S01]  /*17c20*/  FSEL R125, R125, -INF , !P4 ;  /* 0xff8000007d7d7808 */ /* 0x000fe20006000000 */
[--C-:B------:R-:W-:Y:S01]  /*17c30*/  FFMA.FTZ R137, R137, UR35, -R123.reuse ;  /* 0x0000002389897c23 */ /* 0x100fe2000801087b */
[----:B------:R-:W-:Y:S01]  /*17c40*/  ISETP.LT.OR P5, PT, R180, 0x1a, P5 ;  /* 0x0000001ab400780c */ /* 0x000fe20002fa1670 */
[----:B------:R-:W-:Y:S01]  /*17c50*/  MUFU.EX2 R21, R21 ;  /* 0x0000001500157308 */ /* 0x000fe20000000800 */
[C---:B------:R-:W-:Y:S01]  /*17c60*/  ISETP.GT.AND P4, PT, R181.reuse, 0x18, P3 ;  /* 0x00000018b500780c */ /* 0x040fe20001f84270 */
[----:B-1----:R-:W-:Y:S01]  /*17c70*/  FADD.FTZ R4, R8, R4 ;  /* 0x0000000408047221 */ /* 0x002fe20000010000 */
[----:B------:R-:W-:Y:S01]  /*17c80*/  FSEL R130, R130, -INF , !P5 ;  /* 0xff80000082827808 */ /* 0x000fe20006800000 */
[--C-:B------:R-:W-:Y:S01]  /*17c90*/  FFMA.FTZ R138, R138, UR35, -R123.reuse ;  /* 0x000000238a8a7c23 */ /* 0x100fe2000801087b */
[----:B------:R-:W-:Y:S01]  /*17ca0*/  ISETP.GT.AND P5, PT, R181, 0x21, P3 ;  /* 0x00000021b500780c */ /* 0x000fe20001fa4270 */
[--C-:B------:R-:W-:Y:S01]  /*17cb0*/  FFMA.FTZ R142, R142, UR35, -R123.reuse ;  /* 0x000000238e8e7c23 */ /* 0x100fe2000801087b */
[C---:B------:R-:W-:Y:S01]  /*17cc0*/  ISETP.LT.OR P4, PT, R180.reuse, 0x19, P4 ;  /* 0x00000019b400780c */ /* 0x040fe20002781670 */
[----:B------:R-:W-:Y:S01]  /*17cd0*/  MUFU.EX2 R121, R121 ;  /* 0x0000007900797308 */ /* 0x000fe20000000800 */
[----:B------:R-:W-:Y:S01]  /*17ce0*/  ISETP.LT.OR P5, PT, R180, 0x22, P5 ;  /* 0x00000022b400780c */ /* 0x000fe20002fa1670 */
[--C-:B------:R-:W-:Y:S01]  /*17cf0*/  FFMA.FTZ R145, R145, UR35, -R123.reuse ;  /* 0x0000002391917c23 */ /* 0x100fe2000801087b */
[----:B------:R-:W-:Y:S01]  /*17d00*/  FSEL R129, R129, -INF , !P4 ;  /* 0xff80000081817808 */ /* 0x000fe20006000000 */
[--C-:B------:R-:W-:Y:S01]  /*17d10*/  FFMA.FTZ R146, R146, UR35, -R123.reuse ;  /* 0x0000002392927c23 */ /* 0x100fe2000801087b */
[----:B------:R-:W-:Y:S01]  /*17d20*/  FSEL R134, R134, -INF , !P5 ;  /* 0xff80000086867808 */ /* 0x000fe20006800000 */
[--C-:B------:R-:W-:Y:S01]  /*17d30*/  FFMA.FTZ R149, R149, UR35, -R123.reuse ;  /* 0x0000002395957c23 */ /* 0x100fe2000801087b */
[C---:B------:R-:W-:Y:S01]  /*17d40*/  ISETP.GT.AND P5, PT, R181.reuse, 0x29, P3 ;  /* 0x00000029b500780c */ /* 0x040fe20001fa4270 */
[----:B------:R-:W-:Y:S01]  /*17d50*/  MUFU.EX2 R124, R124 ;  /* 0x0000007c007c7308 */ /* 0x000fe20000000800 */
[----:B------:R-:W-:Y:S01]  /*17d60*/  ISETP.GT.AND P4, PT, R181, 0x20, P3 ;  /* 0x00000020b500780c */ /* 0x000fe20001f84270 */
[--C-:B------:R-:W-:Y:S01]  /*17d70*/  FFMA.FTZ R150, R150, UR35, -R123.reuse ;  /* 0x0000002396967c23 */ /* 0x100fe2000801087b */
[C---:B------:R-:W-:Y:S01]  /*17d80*/  ISETP.LT.OR P5, PT, R180.reuse, 0x2a, P5 ;  /* 0x0000002ab400780c */ /* 0x040fe20002fa1670 */
[--C-:B------:R-:W-:Y:S01]  /*17d90*/  FFMA.FTZ R153, R153, UR35, -R123.reuse ;  /* 0x0000002399997c23 */ /* 0x100fe2000801087b */
[----:B------:R-:W-:Y:S01]  /*17da0*/  ISETP.LT.OR P4, PT, R180, 0x21, P4 ;  /* 0x00000021b400780c */ /* 0x000fe20002781670 */
[--C-:B------:R-:W-:Y:S01]  /*17db0*/  FFMA.FTZ R154, R154, UR35, -R123.reuse ;  /* 0x000000239a9a7c23 */ /* 0x100fe2000801087b */
[----:B------:R-:W-:Y:S01]  /*17dc0*/  FSEL R136, R136, -INF , !P5 ;  /* 0xff80000088887808 */ /* 0x000fe20006800000 */
[----:B------:R-:W-:Y:S01]  /*17dd0*/  MUFU.EX2 R127, R127 ;  /* 0x0000007f007f7308 */ /* 0x000fe20000000800 */
[----:B------:R-:W-:Y:S01]  /*17de0*/  ISETP.GT.AND P5, PT, R181, 0x31, P3 ;  /* 0x00000031b500780c */ /* 0x000fe20001fa4270 */
[--C-:B------:R-:W-:Y:S01]  /*17df0*/  FFMA.FTZ R157, R157, UR35, -R123.reuse ;  /* 0x000000239d9d7c23 */ /* 0x100fe2000801087b */
[----:B------:R-:W-:Y:S01]  /*17e00*/  FSEL R133, R133, -INF , !P4 ;  /* 0xff80000085857808 */ /* 0x000fe20006000000 */
[--C-:B------:R-:W-:Y:S01]  /*17e10*/  FFMA.FTZ R158, R158, UR35, -R123.reuse ;  /* 0x000000239e9e7c23 */ /* 0x100fe2000801087b */
[----:B------:R-:W-:Y:S01]  /*17e20*/  ISETP.LT.OR P5, PT, R180, 0x32, P5 ;  /* 0x00000032b400780c */ /* 0x000fe20002fa1670 */
[--C-:B------:R-:W-:Y:S01]  /*17e30*/  FFMA.FTZ R161, R161, UR35, -R123.reuse ;  /* 0x00000023a1a17c23 */ /* 0x100fe2000801087b */
[C---:B------:R-:W-:Y:S01]  /*17e40*/  ISETP.GT.AND P4, PT, R181.reuse, 0x28, P3 ;  /* 0x00000028b500780c */ /* 0x040fe20001f84270 */
[----:B------:R-:W-:Y:S01]  /*17e50*/  MUFU.EX2 R128, R128 ;  /* 0x0000008000807308 */ /* 0x000fe20000000800 */
[----:B------:R-:W-:Y:S01]  /*17e60*/  FSEL R140, R140, -INF , !P5 ;  /* 0xff8000008c8c7808 */ /* 0x000fe20006800000 */
[--C-:B------:R-:W-:Y:S01]  /*17e70*/  FFMA.FTZ R162, R162, UR35, -R123.reuse ;  /* 0x00000023a2a27c23 */ /* 0x100fe2000801087b */
[----:B------:R-:W-:Y:S01]  /*17e80*/  ISETP.GT.AND P5, PT, R181, 0x39, P3 ;  /* 0x00000039b500780c */ /* 0x000fe20001fa4270 */
[--C-:B------:R-:W-:Y:S01]  /*17e90*/  FFMA.FTZ R165, R165, UR35, -R123.reuse ;  /* 0x00000023a5a57c23 */ /* 0x100fe2000801087b */
[----:B------:R-:W-:Y:S01]  /*17ea0*/  ISETP.LT.OR P4, PT, R180, 0x29, P4 ;  /* 0x00000029b400780c */ /* 0x000fe20002781670 */
[--C-:B------:R-:W-:Y:S01]  /*17eb0*/  FFMA.FTZ R166, R166, UR35, -R123.reuse ;  /* 0x00000023a6a67c23 */ /* 0x100fe2000801087b */
[----:B------:R-:W-:Y:S01]  /*17ec0*/  ISETP.LT.OR P5, PT, R180, 0x3a, P5 ;  /* 0x0000003ab400780c */ /* 0x000fe20002fa1670 */
[----:B------:R-:W-:Y:S01]  /*17ed0*/  MUFU.EX2 R131, R131 ;  /* 0x0000008300837308 */ /* 0x000fe20000000800 */
[----:B------:R-:W-:Y:S01]  /*17ee0*/  FSEL R135, R135, -INF , !P4 ;  /* 0xff80000087877808 */ /* 0x000fe20006000000 */
[--C-:B------:R-:W-:Y:S01]  /*17ef0*/  FFMA.FTZ R169, R169, UR35, -R123.reuse ;  /* 0x00000023a9a97c23 */ /* 0x100fe2000801087b */
[----:B------:R-:W-:Y:S01]  /*17f00*/  FSEL R144, R144, -INF , !P5 ;  /* 0xff80000090907808 */ /* 0x000fe20006800000 */
[--C-:B------:R-:W-:Y:S01]  /*17f10*/  FFMA.FTZ R170, R170, UR35, -R123.reuse ;  /* 0x00000023aaaa7c23 */ /* 0x100fe2000801087b */
[----:B------:R-:W-:Y:S01]  /*17f20*/  ISETP.GT.AND P5, PT, R181, 0x41, P3 ;  /* 0x00000041b500780c */ /* 0x000fe20001fa4270 */
[--C-:B------:R-:W-:Y:S01]  /*17f30*/  FFMA.FTZ R173, R173, UR35, -R123.reuse ;  /* 0x00000023adad7c23 */ /* 0x100fe2000801087b */
[----:B------:R-:W-:Y:S01]  /*17f40*/  ISETP.GT.AND P4, PT, R181, 0x30, P3 ;  /* 0x00000030b500780c */ /* 0x000fe20001f84270 */
[----:B------:R-:W-:Y:S01]  /*17f50*/  MUFU.EX2 R132, R132 ;  /* 0x0000008400847308 */ /* 0x000fe20000000800 */
[----:B------:R-:W-:Y:S01]  /*17f60*/  ISETP.LT.OR P5, PT, R180, 0x42, P5 ;  /* 0x00000042b400780c */ /* 0x000fe20002fa1670 */
[--C-:B------:R-:W-:Y:S01]  /*17f70*/  FFMA.FTZ R174, R174, UR35, -R123.reuse ;  /* 0x00000023aeae7c23 */ /* 0x100fe2000801087b */
[----:B------:R-:W-:Y:S01]  /*17f80*/  ISETP.LT.OR P4, PT, R180, 0x31, P4 ;  /* 0x00000031b400780c */ /* 0x000fe20002781670 */
[--C-:B------:R-:W-:Y:S01]  /*17f90*/  FFMA.FTZ R178, R178, UR35, -R123.reuse ;  /* 0x00000023b2b27c23 */ /* 0x100fe2000801087b */
[----:B------:R-:W-:Y:S01]  /*17fa0*/  FSEL R148, R148, -INF , !P5 ;  /* 0xff80000094947808 */ /* 0x000fe20006800000 */
[----:B------:R-:W-:Y:S01]  /*17fb0*/  FFMA.FTZ R123, R179, UR35, -R123 ;  /* 0x00000023b37b7c23 */ /* 0x000fe2000801087b */
[----:B------:R-:W-:Y:S01]  /*17fc0*/  ISETP.GT.AND P5, PT, R181, 0x49, P3 ;  /* 0x00000049b500780c */ /* 0x000fe20001fa4270 */
[----:B------:R-:W-:Y:S01]  /*17fd0*/  MUFU.EX2 R137, R137 ;  /* 0x0000008900897308 */ /* 0x000fe20000000800 */
[----:B------:R-:W-:-:S02]  /*17fe0*/  FSEL R139, R139, -INF , !P4 ;  /* 0xff8000008b8b7808 */ /* 0x000fc40006000000 */
[----:B------:R-:W-:Y:S02]  /*17ff0*/  ISETP.LT.OR P5, PT, R180, 0x4a, P5 ;  /* 0x0000004ab400780c */ /* 0x000fe40002fa1670 */
[C---:B------:R-:W-:Y:S02]  /*18000*/  ISETP.GT.AND P4, PT, R181.reuse, 0x38, P3 ;  /* 0x00000038b500780c */ /* 0x040fe40001f84270 */
[----:B------:R-:W-:Y:S01]  /*18010*/  FSEL R152, R152, -INF , !P5 ;  /* 0xff80000098987808 */ /* 0x000fe20006800000 */
[----:B------:R-:W-:Y:S01]  /*18020*/  MUFU.EX2 R138, R138 ;  /* 0x0000008a008a7308 */ /* 0x000fe20000000800 */
[----:B------:R-:W-:Y:S02]  /*18030*/  ISETP.GT.AND P5, PT, R181, 0x51, P3 ;  /* 0x00000051b500780c */ /* 0x000fe40001fa4270 */
[C---:B------:R-:W-:Y:S02]  /*18040*/  ISETP.LT.OR P4, PT, R180.reuse, 0x39, P4 ;  /* 0x00000039b400780c */ /* 0x040fe40002781670 */
[----:B------:R-:W-:-:S02]  /*18050*/  ISETP.LT.OR P5, PT, R180, 0x52, P5 ;  /* 0x00000052b400780c */ /* 0x000fc40002fa1670 */
[----:B------:R-:W-:Y:S01]  /*18060*/  FSEL R143, R143, -INF , !P4 ;  /* 0xff8000008f8f7808 */ /* 0x000fe20006000000 */
[----:B------:R-:W-:Y:S01]  /*18070*/  MUFU.EX2 R142, R142 ;  /* 0x0000008e008e7308 */ /* 0x000fe20000000800 */
[----:B------:R-:W-:Y:S02]  /*18080*/  FSEL R156, R156, -INF , !P5 ;  /* 0xff8000009c9c7808 */ /* 0x000fe40006800000 */
[C---:B------:R-:W-:Y:S02]  /*18090*/  ISETP.GT.AND P5, PT, R181.reuse, 0x59, P3 ;  /* 0x00000059b500780c */ /* 0x040fe40001fa4270 */
[----:B------:R-:W-:Y:S02]  /*180a0*/  ISETP.GT.AND P4, PT, R181, 0x40, P3 ;  /* 0x00000040b500780c */ /* 0x000fe40001f84270 */
[C---:B------:R-:W-:Y:S01]  /*180b0*/  ISETP.LT.OR P5, PT, R180.reuse, 0x5a, P5 ;  /* 0x0000005ab400780c */ /* 0x040fe20002fa1670 */
[----:B------:R-:W-:Y:S01]  /*180c0*/  MUFU.EX2 R145, R145 ;  /* 0x0000009100917308 */ /* 0x000fe20000000800 */
[----:B------:R-:W-:-:S02]  /*180d0*/  ISETP.LT.OR P4, PT, R180, 0x41, P4 ;  /* 0x00000041b400780c */ /* 0x000fc40002781670 */
[----:B------:R-:W-:Y:S02]  /*180e0*/  FSEL R160, R160, -INF , !P5 ;  /* 0xff800000a0a07808 */ /* 0x000fe40006800000 */
[----:B------:R-:W-:Y:S02]  /*180f0*/  ISETP.GT.AND P5, PT, R181, 0x61, P3 ;  /* 0x00000061b500780c */ /* 0x000fe40001fa4270 */
[----:B------:R-:W-:Y:S01]  /*18100*/  FSEL R147, R147, -INF , !P4 ;  /* 0xff80000093937808 */ /* 0x000fe20006000000 */
[----:B------:R-:W-:Y:S01]  /*18110*/  MUFU.EX2 R146, R146 ;  /* 0x0000009200927308 */ /* 0x000fe20000000800 */
[----:B------:R-:W-:Y:S02]  /*18120*/  ISETP.LT.OR P5, PT, R180, 0x62, P5 ;  /* 0x00000062b400780c */ /* 0x000fe40002fa1670 */
[----:B------:R-:W-:Y:S02]  /*18130*/  ISETP.GT.AND P4, PT, R181, 0x48, P3 ;  /* 0x00000048b500780c */ /* 0x000fe40001f84270 */
[----:B------:R-:W-:-:S02]  /*18140*/  FSEL R164, R164, -INF , !P5 ;  /* 0xff800000a4a47808 */ /* 0x000fc40006800000 */
[----:B------:R-:W-:Y:S01]  /*18150*/  ISETP.GT.AND P5, PT, R181, 0x69, P3 ;  /* 0x00000069b500780c */ /* 0x000fe20001fa4270 */
[----:B------:R-:W-:Y:S01]  /*18160*/  MUFU.EX2 R149, R149 ;  /* 0x0000009500957308 */ /* 0x000fe20000000800 */
[C---:B------:R-:W-:Y:S02]  /*18170*/  ISETP.LT.OR P4, PT, R180.reuse, 0x49, P4 ;  /* 0x00000049b400780c */ /* 0x040fe40002781670 */
[----:B------:R-:W-:Y:S02]  /*18180*/  ISETP.LT.OR P5, PT, R180, 0x6a, P5 ;  /* 0x0000006ab400780c */ /* 0x000fe40002fa1670 */
[----:B------:R-:W-:Y:S02]  /*18190*/  FSEL R151, R151, -INF , !P4 ;  /* 0xff80000097977808 */ /* 0x000fe40006000000 */
[----:B------:R-:W-:Y:S01]  /*181a0*/  FSEL R168, R168, -INF , !P5 ;  /* 0xff800000a8a87808 */ /* 0x000fe20006800000 */
[----:B------:R-:W-:Y:S01]  /*181b0*/  MUFU.EX2 R150, R150 ;  /* 0x0000009600967308 */ /* 0x000fe20000000800 */
[----:B------:R-:W-:-:S02]  /*181c0*/  ISETP.GT.AND P5, PT, R181, RZ, P3 ;  /* 0x000000ffb500720c */ /* 0x000fc40001fa4270 */
[----:B------:R-:W-:Y:S02]  /*181d0*/  ISETP.GT.AND P4, PT, R181, 0x50, P3 ;  /* 0x00000050b500780c */ /* 0x000fe40001f84270 */
[C---:B------:R-:W-:Y:S02]  /*181e0*/  ISETP.LT.OR P5, PT, R180.reuse, 0x1, P5 ;  /* 0x00000001b400780c */ /* 0x040fe40002fa1670 */
[----:B------:R-:W-:Y:S01]  /*181f0*/  ISETP.LT.OR P4, PT, R180, 0x51, P4 ;  /* 0x00000051b400780c */ /* 0x000fe20002781670 */
[----:B------:R-:W-:Y:S01]  /*18200*/  MUFU.EX2 R153, R153 ;  /* 0x0000009900997308 */ /* 0x000fe20000000800 */
[----:B------:R-:W-:Y:S02]  /*18210*/  FSEL R9, R9, -INF , !P5 ;  /* 0xff80000009097808 */ /* 0x000fe40006800000 */
[----:B------:R-:W-:Y:S02]  /*18220*/  FSEL R155, R155, -INF , !P4 ;  /* 0xff8000009b9b7808 */ /* 0x000fe40006000000 */
[----:B------:R-:W-:-:S02]  /*18230*/  FMNMX.FTZ R10, R9, R14, !PT ;  /* 0x0000000e090a7209 */ /* 0x000fc40007810000 */
[----:B------:R-:W-:Y:S01]  /*18240*/  ISETP.GT.AND P4, PT, R181, 0x58, P3 ;  /* 0x00000058b500780c */ /* 0x000fe20001f84270 */
[----:B------:R-:W-:Y:S01]  /*18250*/  MUFU.EX2 R154, R154 ;  /* 0x0000009a009a7308 */ /* 0x000fe20000000800 */
[----:B------:R-:W-:Y:S02]  /*18260*/  FMNMX.FTZ R10, R15, R10, !PT ;  /* 0x0000000a0f0a7209 */ /* 0x000fe40007810000 */
[----:B------:R-:W-:Y:S02]  /*18270*/  ISETP.LT.OR P4, PT, R180, 0x59, P4 ;  /* 0x00000059b400780c */ /* 0x000fe40002781670 */
[----:B------:R-:W-:Y:S02]  /*18280*/  FMNMX.FTZ R10, R23, R10, !PT ;  /* 0x0000000a170a7209 */ /* 0x000fe40007810000 */
[----:B------:R-:W-:Y:S01]  /*18290*/  FSEL R159, R159, -INF , !P4 ;  /* 0xff8000009f9f7808 */ /* 0x000fe20006000000 */
[----:B------:R-:W-:Y:S01]  /*182a0*/  MUFU.EX2 R157, R157 ;  /* 0x0000009d009d7308 */ /* 0x000fe20000000800 */
[----:B------:R-:W-:-:S02]  /*182b0*/  FMNMX.FTZ R10, R120, R10, !PT ;  /* 0x0000000a780a7209 */ /* 0x000fc40007810000 */
[----:B------:R-:W-:Y:S02]  /*182c0*/  ISETP.GT.AND P4, PT, R181, 0x60, P3 ;  /* 0x00000060b500780c */ /* 0x000fe40001f84270 */
[----:B------:R-:W-:Y:S02]  /*182d0*/  FMNMX.FTZ R10, R125, R10, !PT ;  /* 0x0000000a7d0a7209 */ /* 0x000fe40007810000 */
[----:B------:R-:W-:Y:S01]  /*182e0*/  ISETP.LT.OR P4, PT, R180, 0x61, P4 ;  /* 0x00000061b400780c */ /* 0x000fe20002781670 */
[----:B------:R-:W-:Y:S01]  /*182f0*/  MUFU.EX2 R158, R158 ;  /* 0x0000009e009e7308 */ /* 0x000fe20000000800 */
[----:B------:R-:W-:Y:S02]  /*18300*/  FMNMX.FTZ R10, R126, R10, !PT ;  /* 0x0000000a7e0a7209 */ /* 0x000fe40007810000 */
        /* <DEDUP_REMOVED lines=17> */
[C---:B------:R-:W-:Y:S01]  /*18420*/  ISETP.GT.AND P4, PT, R181.reuse, 0x71, P3 ;  /* 0x00000071b500780c */ /* 0x040fe20001f84270 */
[----:B------:R-:W-:Y:S01]  /*18430*/  MUFU.EX2 R166, R166 ;  /* 0x000000a600a67308 */ /* 0x000fe20000000800 */
[----:B------:R-:W-:Y:S02]  /*18440*/  FMNMX.FTZ R10, R140, R10, !PT ;  /* 0x0000000a8c0a7209 */ /* 0x000fe40007810000 */
[----:B------:R-:W-:Y:S02]  /*18450*/  ISETP.GT.AND P5, PT, R181, 0x78, P3 ;  /* 0x00000078b500780c */ /* 0x000fe40001fa4270 */
[----:B------:R-:W-:Y:S02]  /*18460*/  FMNMX.FTZ R10, R143, R10, !PT ;  /* 0x0000000a8f0a7209 */ /* 0x000fe40007810000 */
[----:B------:R-:W-:Y:S01]  /*18470*/  ISETP.LT.OR P4, PT, R180, 0x72, P4 ;  /* 0x00000072b400780c */ /* 0x000fe20002781670 */
        /* <DEDUP_REMOVED lines=9> */
[----:B------:R-:W-:Y:S01]  /*18510*/  ISETP.LT.OR P3, PT, R180, 0x7a, P3 ;  /* 0x0000007ab400780c */ /* 0x000fe20001f61670 */
[----:B------:R-:W-:Y:S01]  /*18520*/  MUFU.EX2 R173, R173 ;  /* 0x000000ad00ad7308 */ /* 0x000fe20000000800 */
[----:B------:R-:W-:Y:S02]  /*18530*/  FMNMX.FTZ R10, R152, R10, !PT ;  /* 0x0000000a980a7209 */ /* 0x000fe40007810000 */
[----:B------:R-:W-:Y:S02]  /*18540*/  FSEL R176, R176, -INF , !P5 ;  /* 0xff800000b0b07808 */ /* 0x000fe40006800000 */
[----:B------:R-:W-:Y:S02]  /*18550*/  FMNMX.FTZ R10, R155, R10, !PT ;  /* 0x0000000a9b0a7209 */ /* 0x000fe40007810000 */
[----:B------:R-:W-:Y:S01]  /*18560*/  FSEL R177, R177, -INF , !P3 ;  /* 0xff800000b1b17808 */ /* 0x000fe20005800000 */
        /* <DEDUP_REMOVED lines=16> */
[----:B------:R0:W-:Y:S03]  /*18670*/  MUFU.EX2 R10, R141 ;  /* 0x0000008d000a7308 */ /* 0x0001e60000000800 */
[----:B0-----:R-:W0:Y:S02]  /*18680*/  SHFL.BFLY PT, R141, R175, 0x1, 0x1f ;  /* 0x0c201f00af8d7f89 */ /* 0x001e2400000e0000 */
        /* <DEDUP_REMOVED lines=8> */
[----:B------:R-:W-:Y:S04]  /*18710*/  MUFU.EX2 R14, R14 ;  /* 0x0000000e000e7308 */ /* 0x000fe80000000800 */
        /* <DEDUP_REMOVED lines=32> */
[----:B------:R-:W-:Y:S01]  /*18920*/  FADD.FTZ R3, R20, R4 ;  /* 0x0000000414037221 */ /* 0x000fe20000010000 */
[----:B------:R-:W-:-:S01]  /*18930*/  FFMA.FTZ R167, R167, UR35, -R180 ;  /* 0x00000023a7a77c23 */ /* 0x000fc200080108b4 */
[--C-:B------:R-:W-:Y:S01]  /*18940*/  FFMA.FTZ R168, R168, UR35, -R180.reuse ;  /* 0x00000023a8a87c23 */ /* 0x100fe200080108b4 */
[----:B------:R-:W-:-:S01]  /*18950*/  FFMA.FTZ R171, R171, UR35, -R180 ;  /* 0x00000023abab7c23 */ /* 0x000fc200080108b4 */
[----:B------:R-:W-:Y:S01]  /*18960*/  FADD.FTZ R3, R21, R3 ;  /* 0x0000000315037221 */ /* 0x000fe20000010000 */
[----:B------:R-:W-:-:S01]  /*18970*/  FFMA.FTZ R172, R172, UR35, -R180 ;  /* 0x00000023acac7c23 */ /* 0x000fc200080108b4 */
[----:B------:R-:W1:Y:S01]  /*18980*/  MUFU.EX2 R125, R125 ;  /* 0x0000007d007d7308 */ /* 0x000e620000000800 */
[----:B--2---:R-:W-:-:S01]  /*18990*/  FADD.FTZ R4, R23, R175 ;  /* 0x000000af17047221 */ /* 0x004fc20000010000 */
[----:B------:R-:W-:Y:S01]  /*189a0*/  FADD.FTZ R3, R121, R3 ;  /* 0x0000000379037221 */ /* 0x000fe20000010000 */
[----:B------:R-:W-:-:S01]  /*189b0*/  FFMA.FTZ R176, R176, UR35, -R180 ;  /* 0x00000023b0b07c23 */ /* 0x000fc200080108b4 */
[----:B------:R-:W-:-:S02]  /*189c0*/  FFMA.FTZ R177, R177, UR35, -R180 ;  /* 0x00000023b1b17c23 */ /* 0x000fc400080108b4 */
[----:B------:R-:W-:-:S02]  /*189d0*/  FADD.FTZ R3, R124, R3 ;  /* 0x000000037c037221 */ /* 0x000fc40000010000 */
        /* <DEDUP_REMOVED lines=50> */
[----:B------:R-:W-:-:S06]  /*18d00*/  FADD.FTZ R3, R178, R3 ;  /* 0x00000003b2037221 */ /* 0x000fcc0000010000 */
        /* <DEDUP_REMOVED lines=28> */
[----:B0-----:R-:W-:Y:S01]  /*18ed0*/  FADD.FTZ R175, R176, R4 ;  /* 0x00000004b0af7221 */ /* 0x001fe20000010000 */
[----:B------:R-:W-:-:S03]  /*18ee0*/  FADD.FTZ R4, R123, R3 ;  /* 0x000000037b047221 */ /* 0x000fc60000010000 */
[----:B-1----:R-:W-:Y:S01]  /*18ef0*/  FADD.FTZ R3, R177, R175 ;  /* 0x000000afb1037221 */ /* 0x002fe20000010000 */
[----:B------:R-:W-:Y:S06]  /*18f00*/  @!P0 BRA `(.L_x_5630) ;  /* 0x0000000000048947 */ /* 0x000fec0003800000 */
[----:B------:R-:W-:Y:S01]  /*18f10*/  BPT.TRAP 0x1 ;  /* 0x000000040000795c */ /* 0x000fe20000300000 */
.L_x_5630:
[----:B------:R-:W-:Y:S01]  /*18f20*/  IMAD R17, R17, 0x8, R16 ;  /* 0x0000000811117824 */ /* 0x000fe200078e0210 */
[----:B------:R-:W-:Y:S01]  /*18f30*/  ISETP.GT.AND P3, PT, R0, R11, PT ;  /* 0x0000000b0000720c */ /* 0x000fe20003f64270 */
[----:B------:R-:W-:Y:S01]  /*18f40*/  IMAD.U32 R175, RZ, RZ, UR38 ;  /* 0x00000026ffaf7e24 */ /* 0x000fe2000f8e00ff */
[----:B------:R-:W-:Y:S01]  /*18f50*/  F2FP.SATFINITE.E4M3.F32.PACK_AB_MERGE_C R20, R21, R20, RZ ;  /* 0x000000141514723e */ /* 0x000fe200048070ff */
[----:B------:R-:W-:Y:S01]  /*18f60*/  VIADD R17, R17, 0x2a860 ;  /* 0x0002a86011117836 */ /* 0x000fe20000000000 */
        /* <DEDUP_REMOVED lines=31> */
[----:B------:R-:W-:Y:S01]  /*19160*/  FMUL.FTZ R55, R55, R14 ;  /* 0x0000000e37377220 */ /* 0x000fe20000410000 */
[----:B------:R-:W-:Y:S01]  /*19170*/  F2FP.SATFINITE.E4M3.F32.PACK_AB_MERGE_C R8, R8, R122, R20 ;  /* 0x0000007a0808723e */ /* 0x000fe20004807014 */
[-C--:B------:R-:W-:Y:S01]  /*19180*/  FMUL.FTZ R58, R58, R14.reuse ;  /* 0x0000000e3a3a7220 */ /* 0x080fe20000410000 */
[----:B------:R-:W-:Y:S01]  /*19190*/  F2FP.SATFINITE.E4M3.F32.PACK_AB_MERGE_C R9, R15, R9, R23 ;  /* 0x000000090f09723e */ /* 0x000fe20004807017 */
[----:B------:R0:W-:Y:S01]  /*191a0*/  SYNCS.ARRIVE.TRANS64.RED.A1T0 RZ, [R17+URZ], RZ ;  /* 0x000000ff11ff79a7 */ /* 0x0001e2000810043f */
        /* <DEDUP_REMOVED lines=95> */
[----:B------:R-:W-:Y:S02]  /*197a0*/  IMAD.MOV.U32 R10, RZ, RZ, R6 ;  /* 0x000000ffff0a7224 */ /* 0x000fe400078e0006 */
[----:B------:R-:W-:Y:S02]  /*197b0*/  IMAD.MOV.U32 R23, RZ, RZ, R13 ;  /* 0x000000ffff177224 */ /* 0x000fe400078e000d */
[----:B0-----:R-:W-:Y:S02]  /*197c0*/  IMAD.MOV.U32 R17, RZ, RZ, R12 ;  /* 0x000000ffff117224 */ /* 0x001fe400078e000c */
        /* <DEDUP_REMOVED lines=16> */
[----:B------:R-:W-:Y:S06]  /*198d0*/  @P3 BRA `(.L_x_5631) ;  /* 0xffffffc400443947 */ /* 0x000fec000383ffff */
[----:B------:R-:W-:Y:S02]  /*198e0*/  IMAD.MOV.U32 R14, RZ, RZ, R141 ;  /* 0x000000ffff0e7224 */ /* 0x000fe400078e008d */
[----:B------:R-:W-:Y:S02]  /*198f0*/  IMAD.MOV.U32 R10, RZ, RZ, R6 ;  /* 0x000000ffff0a7224 */ /* 0x000fe400078e0006 */
[----:B------:R-:W-:Y:S02]  /*19900*/  IMAD.MOV.U32 R17, RZ, RZ, R12 ;  /* 0x000000ffff117224 */ /* 0x000fe400078e000c */
[----:B------:R-:W-:-:S07]  /*19910*/  IMAD.MOV.U32 R23, RZ, RZ, R13 ;  /* 0x000000ffff177224 */ /* 0x000fce00078e000d */
.L_x_5611:
[----:B------:R-:W0:Y:S01]  /*19920*/  LDC R6, c[0x0][0x448] ;  /* 0x00011200ff067b82 */ /* 0x000e220000000800 */
[----:B------:R-:W-:-:S07]  /*19930*/  ULDC UR6, c[0x0][0x9dc] ;  /* 0x0002770000067ab9 */ /* 0x000fce0000000800 */
[----:B------:R-:W1:Y:S01]  /*19940*/  LDC R12, c[0x0][0x9e4] ;  /* 0x00027900ff0c7b82 */ /* 0x000e620000000800 */
[----:B0-----:R-:W-:Y:S01]  /*19950*/  ISETP.NE.AND P4, PT, R6, 0x1, PT ;  /* 0x000000010600780c */ /* 0x001fe20003f85270 */
[----:B------:R-:W-:Y:S01]  /*19960*/  VIADD R6, R211, 0x7f ;  /* 0x0000007fd3067836 */ /* 0x000fe20000000000 */
[----:B-1----:R-:W-:-:S11]  /*19970*/  ISETP.GE.AND P5, PT, R12, 0x1, PT ;  /* 0x000000010c00780c */ /* 0x002fd60003fa6270 */
[----:B------:R-:W0:Y:S08]  /*19980*/  @P4 LDC R7, c[0x0][0x44c] ;  /* 0x00011300ff074b82 */ /* 0x000e300000000800 */
[----:B------:R-:W1:Y:S01]  /*19990*/  @P4 LDC R8, c[0x0][0x450] ;  /* 0x00011400ff084b82 */ /* 0x000e620000000800 */
[----:B0-----:R-:W-:-:S05]  /*199a0*/  @P4 IMAD.HI.U32 R7, R6, R7, RZ ;  /* 0x0000000706074227 */ /* 0x001fca00078e00ff */
[----:B-1----:R-:W-:Y:S02]  /*199b0*/  @P4 SHF.R.U32.HI R6, RZ, R8, R7 ;  /* 0x00000008ff064219 */ /* 0x002fe40000011607 */
[----:B------:R-:W-:-:S05]  /*199c0*/  IADD3 R7, R203, 0x1, -R202 ;  /* 0x00000001cb077810 */ /* 0x000fca0007ffe8ca */
[----:B------:R-:W-:-:S04]  /*199d0*/  IMAD.IADD R6, R7, 0x1, R6 ;  /* 0x0000000107067824 */ /* 0x000fc800078e0206 */
[----:B------:R-:W-:Y:S01]  /*199e0*/  VIADD R8, R6, -UR6 ;  /* 0x8000000606087c36 */ /* 0x000fe20008000000 */
        /* <DEDUP_REMOVED lines=12> */
.L_x_5634:
[----:B------:R-:W-:-:S13]  /*19ab0*/  ISETP.NE.AND P1, PT, R12, 0x1, PT ;  /* 0x000000010c00780c */ /* 0x000fda0003f25270 */
[----:B------:R-:W0:Y:S02]  /*19ac0*/  @P1 LDC.64 R6, c[0x0][0x9e8] ;  /* 0x00027a00ff061b82 */ /* 0x000e240000000a00 */
[----:B0-----:R-:W-:-:S05]  /*19ad0*/  @P1 IMAD.HI.U32 R6, R9, R6, RZ ;  /* 0x0000000609061227 */ /* 0x001fca00078e00ff */
[----:B------:R-:W-:-:S07]  /*19ae0*/  @P1 SHF.R.U32.HI R9, RZ, R7, R6 ;  /* 0x00000007ff091219 */ /* 0x000fce0000011606 */
.L_x_5635:
[----:B------:R-:W-:Y:S05]  /*19af0*/  BSYNC B0 ;  /* 0x0000000000007941 */ /* 0x000fea0003800000 */
.L_x_5633:
[----:B------:R-:W-:-:S05]  /*19b00*/  IMAD R9, R9, R12, RZ ;  /* 0x0000000c09097224 */ /* 0x000fca00078e02ff */
[----:B------:R-:W-:-:S07]  /*19b10*/  VIMNMX R8, R8, R9, !PT ;  /* 0x0000000908087248 */ /* 0x000fce0007fe0100 */
.L_x_5632:
        /* <DEDUP_REMOVED lines=9> */
[----:B------:R-:W-:Y:S02]  /*19bb0*/  IMAD.MOV.U32 R6, RZ, RZ, R23 ;  /* 0x000000ffff067224 */ /* 0x000fe400078e0017 */
[----:B------:R-:W-:-:S07]  /*19bc0*/  IMAD.MOV.U32 R15, RZ, RZ, R17 ;  /* 0x000000ffff0f7224 */ /* 0x000fce00078e0011 */
.L_x_5648:
[----:B------:R-:W-:Y:S01]  /*19bd0*/  ISETP.NE.AND P1, PT, R15, 0x1, PT ;  /* 0x000000010f00780c */ /* 0x000fe20003f25270 */
[----:B------:R-:W-:Y:S05]  /*19be0*/  YIELD ;  /* 0x0000000000007946 */ /* 0x000fea0003800000 */
[----:B------:R-:W-:Y:S02]  /*19bf0*/  SEL R23, RZ, 0x1, P1 ;  /* 0x00000001ff177807 */ /* 0x000fe40000800000 */
[----:B------:R-:W-:Y:S02]  /*19c00*/  ISETP.NE.AND P1, PT, R217, RZ, PT ;  /* 0x000000ffd900720c */ /* 0x000fe40003f25270 */
[----:B------:R-:W-:-:S11]  /*19c10*/  LOP3.LUT R23, R6, R23, RZ, 0x3c, !PT ;  /* 0x0000001706177212 */ /* 0x000fd600078e3cff */
[----:B------:R-:W-:Y:S05]  /*19c20*/  @P1 BRA `(.L_x_5637) ;  /* 0x00000000003c1947 */ /* 0x000fea0003800000 */
[----:B------:R-:W-:Y:S05]  /*19c30*/  @!P0 BRA `(.L_x_5638) ;  /* 0x0000000000048947 */ /* 0x000fea0003800000 */
[----:B------:R-:W-:Y:S01]  /*19c40*/  BPT.TRAP 0x1 ;  /* 0x000000040000795c */ /* 0x000fe20000300000 */
.L_x_5638:
[----:B------:R-:W-:Y:S01]  /*19c50*/  VIADD R7, R15, 0x1 ;  /* 0x000000010f077836 */ /* 0x000fe20000000000 */
[----:B------:R-:W-:-:S04]  /*19c60*/  SHF.L.U32 R8, R23, 0x1f, RZ ;  /* 0x0000001f17087819 */ /* 0x000fc800000006ff */
[----:B------:R-:W-:-:S04]  /*19c70*/  ISETP.NE.AND P2, PT, R7, 0x2, PT ;  /* 0x000000020700780c */ /* 0x000fc80003f45270 */
[----:B------:R-:W-:-:S05]  /*19c80*/  SEL R7, R7, RZ, P2 ;  /* 0x000000ff07077207 */ /* 0x000fca0001000000 */
[----:B------:R-:W-:-:S04]  /*19c90*/  IMAD R7, R7, 0x8, R16 ;  /* 0x0000000807077824 */ /* 0x000fc800078e0210 */
[----:B------:R0:W1:Y:S01]  /*19ca0*/  SYNCS.PHASECHK.TRANS64.TRYWAIT P2, [R7+URZ+0x2a830], R8 ;  /* 0x02a83008070075a7 */ /* 0x000062000804017f */
[----:B------:R-:W-:Y:S05]  /*19cb0*/  @!P0 BRA `(.L_x_5639) ;  /* 0x0000000000048947 */ /* 0x000fea0003800000 */
[----:B------:R-:W-:Y:S01]  /*19cc0*/  BPT.TRAP 0x1 ;  /* 0x000000040000795c */ /* 0x000fe20000300000 */
.L_x_5639:
[----:B------:R-:W-:Y:S04]  /*19cd0*/  BSSY B0, `(.L_x_5637) ;  /* 0x0000004000007945 */ /* 0x000fe80003800000 */
[----:B-1----:R-:W-:Y:S05]  /*19ce0*/  @P2 BRA `(.L_x_5640) ;  /* 0x0000000000082947 */ /* 0x002fea0003800000 */
[----:B------:R-:W1:Y:S02]  /*19cf0*/  SYNCS.PHASECHK.TRANS64.TRYWAIT P2, [R7+URZ+0x2a830], R8 ;  /* 0x02a83008070075a7 */ /* 0x000e64000804017f */
[----:B-1----:R-:W-:Y:S05]  /*19d00*/  @!P2 BRA `(.L_x_5641) ;  /* 0x000001640078a947 */ /* 0x002fea0003800000 */
.L_x_5640:
[----:B------:R-:W-:Y:S05]  /*19d10*/  BSYNC B0 ;  /* 0x0000000000007941 */ /* 0x000fea0003800000 */
.L_x_5637:
[----:B01----:R-:W0:Y:S01]  /*19d20*/  S2R R7, SR_TID.X ;  /* 0x0000000000077919 */ /* 0x003e220000002100 */
[----:B------:R-:W-:Y:S01]  /*19d30*/  VIADD R17, R15, 0x1 ;  /* 0x000000010f117836 */ /* 0x000fe20000000000 */
[----:B------:R-:W-:Y:S05]  /*19d40*/  WARPSYNC.ALL ;  /* 0x0000000000007948 */ /* 0x000fea0003800000 */
[C---:B------:R-:W-:Y:S01]  /*19d50*/  ISETP.NE.AND P2, PT, R17.reuse, 0x2, PT ;  /* 0x000000021100780c */ /* 0x040fe20003f45270 */
[----:B------:R-:W-:Y:S02]  /*19d60*/  IMAD.MOV.U32 R9, RZ, RZ, -0x7fffffe0 ;  /* 0x80000020ff097424 */ /* 0x000fe400078e00ff */
[----:B------:R-:W-:Y:S01]  /*19d70*/  IMAD.MOV.U32 R121, RZ, RZ, -0x7fffffe0 ;  /* 0x80000020ff797424 */ /* 0x000fe200078e00ff */
[----:B------:R-:W-:Y:S01]  /*19d80*/  SEL R17, R17, RZ, P2 ;  /* 0x000000ff11117207 */ /* 0x000fe20001000000 */
[----:B------:R-:W-:Y:S01]  /*19d90*/  IMAD.MOV.U32 R123, RZ, RZ, -0x7fffffe0 ;  /* 0x80000020ff7b7424 */ /* 0x000fe200078e00ff */
[----:B------:R-:W-:Y:S01]  /*19da0*/  R2UR UR27, R9 ;  /* 0x00000000091b72ca */ /* 0x000fe200000e0000 */
[----:B------:R-:W-:Y:S01]  /*19db0*/  IMAD.MOV.U32 R21, RZ, RZ, -0x7fffffe0 ;  /* 0x80000020ff157424 */ /* 0x000fe200078e00ff */
[----:B------:R-:W-:Y:S01]  /*19dc0*/  R2UR UR7, R121 ;  /* 0x00000000790772ca */ /* 0x000fe200000e0000 */
[----:B------:R-:W-:Y:S01]  /*19dd0*/  IMAD R8, R17, 0x600, R5 ;  /* 0x0000060011087824 */ /* 0x000fe200078e0205 */
[----:B------:R-:W-:-:S02]  /*19de0*/  R2UR UR15, R121 ;  /* 0x00000000790f72ca */ /* 0x000fc400000e0000 */
[----:B------:R-:W-:Y:S01]  /*19df0*/  R2UR UR19, R123 ;  /* 0x000000007b1372ca */ /* 0x000fe200000e0000 */
[C---:B------:R-:W-:Y:S01]  /*19e00*/  VIADD R120, R8.reuse, 0x2 ;  /* 0x0000000208787836 */ /* 0x040fe20000000000 */
[C---:B------:R-:W-:Y:S01]  /*19e10*/  R2UR UR26, R8.reuse ;  /* 0x00000000081a72ca */ /* 0x040fe200000e0000 */
[C---:B------:R-:W-:Y:S01]  /*19e20*/  VIADD R122, R8.reuse, 0x400 ;  /* 0x00000400087a7836 */ /* 0x040fe20000000000 */
[----:B------:R-:W-:Y:S01]  /*19e30*/  R2UR UR11, R21 ;  /* 0x00000000150b72ca */ /* 0x000fe200000e0000 */
[----:B------:R-:W-:Y:S01]  /*19e40*/  VIADD R20, R8, 0x200 ;  /* 0x0000020008147836 */ /* 0x000fe20000000000 */
[----:B------:R-:W-:Y:S01]  /*19e50*/  R2UR UR6, R120 ;  /* 0x00000000780672ca */ /* 0x000fe200000e0000 */
[----:B------:R-:W-:Y:S01]  /*19e60*/  VIADD R120, R8, 0x202 ;  /* 0x0000020208787836 */ /* 0x000fe20000000000 */
[----:B------:R-:W-:Y:S01]  /*19e70*/  R2UR UR18, R122 ;  /* 0x000000007a1272ca */ /* 0x000fe200000e0000 */
[----:B------:R-:W-:Y:S01]  /*19e80*/  VIADD R8, R8, 0x402 ;  /* 0x0000040208087836 */ /* 0x000fe20000000000 */
[----:B------:R-:W-:-:S02]  /*19e90*/  R2UR UR10, R20 ;  /* 0x00000000140a72ca */ /* 0x000fc400000e0000 */
[----:B------:R-:W-:Y:S02]  /*19ea0*/  R2UR UR14, R120 ;  /* 0x00000000780e72ca */ /* 0x000fe400000e0000 */
[----:B0-----:R-:W-:Y:S02]  /*19eb0*/  SHF.R.U32.HI R7, RZ, 0x7, R7 ;  /* 0x00000007ff077819 */ /* 0x001fe40000011607 */
[----:B------:R-:W-:Y:S02]  /*19ec0*/  R2UR UR22, R8 ;  /* 0x00000000081672ca */ /* 0x000fe400000e0000 */
[----:B------:R-:W-:Y:S01]  /*19ed0*/  R2UR UR23, R9 ;  /* 0x00000000091772ca */ /* 0x000fe200000e0000 */
[----:B------:R-:W-:-:S05]  /*19ee0*/  VIADD R7, R7, 0x8 ;  /* 0x0000000807077836 */ /* 0x000fca0000000000 */
        /* <DEDUP_REMOVED lines=22> */
.L_x_5643:
[----:B------:R-:W-:Y:S01]  /*1a050*/  SHF.L.U32 R6, R6, 0x1f, RZ ;  /* 0x0000001f06067819 */ /* 0x000fe200000006ff */
[----:B------:R-:W-:-:S04]  /*1a060*/  IMAD R7, R15, 0x8, R16 ;  /* 0x000000080f077824 */ /* 0x000fc800078e0210 */
[----:B------:R0:W1:Y:S01]  /*1a070*/  SYNCS.PHASECHK.TRANS64.TRYWAIT P1, [R7+URZ+0x2a850], R6 ;  /* 0x02a85006070075a7 */ /* 0x000062000802017f */
[----:B------:R-:W-:Y:S05]  /*1a080*/  @!P0 BRA `(.L_x_5644) ;  /* 0x0000000000048947 */ /* 0x000fea0003800000 */
[----:B------:R-:W-:Y:S01]  /*1a090*/  BPT.TRAP 0x1 ;  /* 0x000000040000795c */ /* 0x000fe20000300000 */
.L_x_5644:
[----:B-1----:R-:W-:Y:S05]  /*1a0a0*/  @P1 BRA `(.L_x_5642) ;  /* 0x0000000000081947 */ /* 0x002fea0003800000 */
[----:B------:R-:W1:Y:S02]  /*1a0b0*/  SYNCS.PHASECHK.TRANS64.TRYWAIT P1, [R7+URZ+0x2a850], R6 ;  /* 0x02a85006070075a7 */ /* 0x000e64000802017f */
[----:B-1----:R-:W-:Y:S05]  /*1a0c0*/  @!P1 BRA `(.L_x_5645) ;  /* 0x00000160009c9947 */ /* 0x002fea0003800000 */
.L_x_5642:
        /* <DEDUP_REMOVED lines=39> */
.L_x_5646:
[C---:B0-----:R-:W-:Y:S01]  /*1a340*/  FMUL.FTZ R6, R2.reuse, R120 ;  /* 0x0000007802067220 */ /* 0x041fe20000410000 */
[C---:B------:R-:W-:Y:S01]  /*1a350*/  FMUL.FTZ R7, R2.reuse, R121 ;  /* 0x0000007902077220 */ /* 0x040fe20000410000 */
[C---:B------:R-:W-:Y:S01]  /*1a360*/  FMUL.FTZ R20, R2.reuse, R124 ;  /* 0x0000007c02147220 */ /* 0x040fe20000410000 */
[----:B------:R-:W-:Y:S02]  /*1a370*/  IMAD R10, R17, 0x8, R16 ;  /* 0x00000008110a7824 */ /* 0x000fe400078e0210 */
[----:B------:R-:W-:Y:S01]  /*1a380*/  FMUL.FTZ R21, R2, R125 ;  /* 0x0000007d02157220 */ /* 0x000fe20000410000 */
[----:B------:R-:W-:Y:S01]  /*1a390*/  IMAD.U32 R14, RZ, RZ, UR38 ;  /* 0x00000026ff0e7e24 */ /* 0x000fe2000f8e00ff */
[----:B------:R-:W0:Y:S01]  /*1a3a0*/  MUFU.TANH R6, R6 ;  /* 0x0000000600067308 */ /* 0x000e220000002400 */
[----:B------:R-:W-:Y:S02]  /*1a3b0*/  VIADD R10, R10, 0x2a840 ;  /* 0x0002a8400a0a7836 */ /* 0x000fe40000000000 */
[C---:B------:R-:W-:Y:S01]  /*1a3c0*/  FMUL.FTZ R8, R2.reuse, R122 ;  /* 0x0000007a02087220 */ /* 0x040fe20000410000 */
[C---:B------:R-:W-:Y:S01]  /*1a3d0*/  FMUL.FTZ R122, R2.reuse, R128 ;  /* 0x00000080027a7220 */ /* 0x040fe20000410000 */
[C---:B------:R-:W-:Y:S01]  /*1a3e0*/  FMUL.FTZ R9, R2.reuse, R123 ;  /* 0x0000007b02097220 */ /* 0x040fe20000410000 */
[----:B------:R-:W-:Y:S01]  /*1a3f0*/  FMUL.FTZ R123, R2, R129 ;  /* 0x00000081027b7220 */ /* 0x000fe20000410000 */
[----:B------:R-:W-:Y:S01]  /*1a400*/  PRMT R10, R14, 0x654, R10 ;  /* 0x000006540e0a7816 */ /* 0x000fe2000000000a */
[C---:B------:R-:W-:Y:S01]  /*1a410*/  FMUL.FTZ R120, R2.reuse, R126 ;  /* 0x0000007e02787220 */ /* 0x040fe20000410000 */
[----:B------:R-:W1:Y:S01]  /*1a420*/  MUFU.TANH R7, R7 ;  /* 0x0000000700077308 */ /* 0x000e620000002400 */
[C---:B------:R-:W-:Y:S01]  /*1a430*/  FMUL.FTZ R126, R2.reuse, R132 ;  /* 0x00000084027e7220 */ /* 0x040fe20000410000 */
[----:B------:R0:W-:Y:S01]  /*1a440*/  SYNCS.ARRIVE.TRANS64.RED.A1T0 RZ, [R10+URZ], RZ ;  /* 0x000000ff0aff79a7 */ /* 0x0001e2000810043f */
[C---:B------:R-:W-:Y:S01]  /*1a450*/  FMUL.FTZ R121, R2.reuse, R127 ;  /* 0x0000007f02797220 */ /* 0x040fe20000410000 */
[C---:B------:R-:W-:Y:S01]  /*1a460*/  FMUL.FTZ R127, R2.reuse, R133 ;  /* 0x00000085027f7220 */ /* 0x040fe20000410000 */
[C---:B------:R-:W-:Y:S01]  /*1a470*/  FMUL.FTZ R128, R2.reuse, R136 ;  /* 0x0000008802807220 */ /* 0x040fe20000410000 */
[C---:B------:R-:W-:Y:S01]  /*1a480*/  FMUL.FTZ R129, R2.reuse, R137 ;  /* 0x0000008902817220 */ /* 0x040fe20000410000 */
[C---:B------:R-:W-:Y:S01]  /*1a490*/  FMUL.FTZ R124, R2.reuse, R130 ;  /* 0x00000082027c7220 */ /* 0x040fe20000410000 */
[----:B------:R-:W2:Y:S01]  /*1a4a0*/  MUFU.TANH R20, R20 ;  /* 0x0000001400147308 */ /* 0x000ea20000002400 */
[----:B------:R-:W-:Y:S01]  /*1a4b0*/  FMUL.FTZ R130, R2, R140 ;  /* 0x0000008c02827220 */ /* 0x000fe20000410000 */
[----:B0-----:R-:W-:Y:S01]  /*1a4c0*/  FMNMX.FTZ R10, R6, R11, !PT ;  /* 0x0000000b060a7209 */ /* 0x001fe20007810000 */
        /* <DEDUP_REMOVED lines=63> */
[----:B------:R-:W-:Y:S01]  /*1a8c0*/  FMUL.FTZ R178, R2, R183 ;  /* 0x000000b702b27220 */ /* 0x000fe20000410000 */
[----:B------:R-:W-:-:S05]  /*1a8d0*/  UMOV UR35, UR30 ;  /* 0x0000001e00237c82 */ /* 0x000fca0008000000 */
        /* <DEDUP_REMOVED lines=68> */
[----:B------:R-:W-:-:S03]  /*1ad20*/  FMNMX.FTZ R14, R134, R14, !PT ;  /* 0x0000000e860e7209 */ /* 0x000fc60007810000 */
[----:B------:R-:W1:Y:S01]  /*1ad30*/  MUFU.TANH R146, R146 ;  /* 0x0000009200927308 */ /* 0x000e620000002400 */
[----:B------:R-:W-:-:S04]  /*1ad40*/  FMNMX.FTZ R14, R135, R14, !PT ;  /* 0x0000000e870e7209 */ /* 0x000fc80007810000 */
        /* <DEDUP_REMOVED lines=83> */
[----:B------:R-:W-:-:S02]  /*1b280*/  IMAD.U32 R177, RZ, RZ, UR35 ;  /* 0x00000023ffb17e24 */ /* 0x000fc4000f8e00ff */
[----:B------:R-:W-:Y:S01]  /*1b290*/  FMUL.FTZ R12, R12, UR35 ;  /* 0x000000230c0c7c20 */ /* 0x000fe20008410000 */
[----:B------:R-:W0:Y:S01]  /*1b2a0*/  MUFU.EX2 R6, R6 ;  /* 0x0000000600067308 */ /* 0x000e220000000800 */
[----:B------:R-:W-:-:S04]  /*1b2b0*/  FFMA.FTZ R177, R14, R177, -8 ;  /* 0xc10000000eb17423 */ /* 0x000fc800000100b1 */
[--C-:B------:R-:W-:Y:S01]  /*1b2c0*/  FFMA.FTZ R8, R8, UR35, -R177.reuse ;  /* 0x0000002308087c23 */ /* 0x100fe200080108b1 */
[----:B------:R-:W-:-:S02]  /*1b2d0*/  FFMA.FTZ R9, R9, UR35, -R177 ;  /* 0x0000002309097c23 */ /* 0x000fc400080108b1 */
        /* <DEDUP_REMOVED lines=36> */
[----:B------:R-:W-:Y:S01]  /*1b520*/  FFMA.FTZ R177, R178, UR35, -R177 ;  /* 0x00000023b2b17c23 */ /* 0x000fe200080108b1 */
[----:B0-----:R-:W-:-:S03]  /*1b530*/  FADD.FTZ R4, R7, R4 ;  /* 0x0000000407047221 */ /* 0x001fc60000010000 */
        /* <DEDUP_REMOVED lines=122> */
.L_x_5647:
        /* <DEDUP_REMOVED lines=35> */
[----:B------:R-:W-:Y:S01]  /*1bf10*/  PRMT R15, R178, 0x654, R15 ;  /* 0x00000654b20f7816 */ /* 0x000fe2000000000f */
[-C--:B------:R-:W-:Y:S01]  /*1bf20*/  FMUL.FTZ R53, R53, R11.reuse ;  /* 0x0000000b35357220 */ /* 0x080fe20000410000 */
        /* <DEDUP_REMOVED lines=119> */
.L_x_5636:
[----:B------:R-:W-:-:S13]  /*1c6a0*/  ISETP.GE.AND P1, PT, R0, R224, PT ;  /* 0x000000e00000720c */ /* 0x000fda0003f26270 */
[----:B------:R-:W-:Y:S05]  /*1c6b0*/  @!P1 BRA `(.L_x_5649) ;  /* 0x0000003800dc9947 */ /* 0x000fea0003800000 */
[----:B------:R-:W-:Y:S02]  /*1c6c0*/  IMAD.MOV.U32 R11, RZ, RZ, R14 ;  /* 0x000000ffff0b7224 */ /* 0x000fe400078e000e */
[----:B------:R-:W-:Y:S02]  /*1c6d0*/  IMAD.MOV.U32 R12, RZ, RZ, R10 ;  /* 0x000000ffff0c7224 */ /* 0x000fe400078e000a */
[----:B------:R-:W-:Y:S02]  /*1c6e0*/  IMAD.MOV.U32 R6, RZ, RZ, R23 ;  /* 0x000000ffff067224 */ /* 0x000fe400078e0017 */
[----:B------:R-:W-:-:S07]  /*1c6f0*/  IMAD.MOV.U32 R13, RZ, RZ, R17 ;  /* 0x000000ffff0d7224 */ /* 0x000fce00078e0011 */
.L_x_5669:
        /* <DEDUP_REMOVED lines=8> */
.L_x_5651:
        /* <DEDUP_REMOVED lines=8> */
.L_x_5652:
[----:B------:R-:W-:Y:S04]  /*1c800*/  BSSY B0, `(.L_x_5650) ;  /* 0x0000004000007945 */ /* 0x000fe80003800000 */
[----:B-1----:R-:W-:Y:S05]  /*1c810*/  @P2 BRA `(.L_x_5653) ;  /* 0x0000000000082947 */ /* 0x002fea0003800000 */
[----:B------:R-:W1:Y:S02]  /*1c820*/  SYNCS.PHASECHK.TRANS64.TRYWAIT P2, [R7+URZ+0x2a830], R8 ;  /* 0x02a83008070075a7 */ /* 0x000e64000804017f */
[----:B-1----:R-:W-:Y:S05]  /*1c830*/  @!P2 BRA `(.L_x_5654) ;  /* 0x0000013800d4a947 */ /* 0x002fea0003800000 */
.L_x_5653:
[----:B------:R-:W-:Y:S05]  /*1c840*/  BSYNC B0 ;  /* 0x0000000000007941 */ /* 0x000fea0003800000 */
.L_x_5650:
[----:B01----:R-:W0:Y:S01]  /*1c850*/  S2R R7, SR_TID.X ;  /* 0x0000000000077919 */ /* 0x003e220000002100 */
[----:B------:R-:W-:Y:S01]  /*1c860*/  VIADD R17, R13, 0x1 ;  /* 0x000000010d117836 */ /* 0x000fe20000000000 */
[----:B------:R-:W-:Y:S05]  /*1c870*/  WARPSYNC.ALL ;  /* 0x0000000000007948 */ /* 0x000fea0003800000 */
[C---:B------:R-:W-:Y:S01]  /*1c880*/  ISETP.NE.AND P2, PT, R17.reuse, 0x2, PT ;  /* 0x000000021100780c */ /* 0x040fe20003f45270 */
[----:B------:R-:W-:Y:S01]  /*1c890*/  IMAD.MOV.U32 R9, RZ, RZ, -0x7fffffe0 ;  /* 0x80000020ff097424 */ /* 0x000fe200078e00ff */
[----:B------:R-:W-:Y:S01]  /*1c8a0*/  MOV R121, 0x80000020 ;  /* 0x8000002000797802 */ /* 0x000fe20000000f00 */
[----:B------:R-:W-:Y:S01]  /*1c8b0*/  IMAD.MOV.U32 R21, RZ, RZ, -0x7fffffe0 ;  /* 0x80000020ff157424 */ /* 0x000fe200078e00ff */
[----:B------:R-:W-:Y:S01]  /*1c8c0*/  SEL R17, R17, RZ, P2 ;  /* 0x000000ff11117207 */ /* 0x000fe20001000000 */
[----:B------:R-:W-:Y:S01]  /*1c8d0*/  IMAD.MOV.U32 R15, RZ, RZ, -0x7fffffe0 ;  /* 0x80000020ff0f7424 */ /* 0x000fe200078e00ff */
[----:B------:R-:W-:-:S02]  /*1c8e0*/  R2UR UR27, R9 ;  /* 0x00000000091b72ca */ /* 0x000fc400000e0000 */
[----:B------:R-:W-:Y:S01]  /*1c8f0*/  R2UR UR19, R121 ;  /* 0x00000000791372ca */ /* 0x000fe200000e0000 */
[----:B------:R-:W-:Y:S01]  /*1c900*/  IMAD R8, R17, 0x600, R5 ;  /* 0x0000060011087824 */ /* 0x000fe200078e0205 */
[----:B------:R-:W-:Y:S02]  /*1c910*/  R2UR UR7, R21 ;  /* 0x00000000150772ca */ /* 0x000fe400000e0000 */
[----:B------:R-:W-:Y:S01]  /*1c920*/  R2UR UR11, R15 ;  /* 0x000000000f0b72ca */ /* 0x000fe200000e0000 */
[C---:B------:R-:W-:Y:S01]  /*1c930*/  VIADD R120, R8.reuse, 0x400 ;  /* 0x0000040008787836 */ /* 0x040fe20000000000 */
[C---:B------:R-:W-:Y:S01]  /*1c940*/  R2UR UR26, R8.reuse ;  /* 0x00000000081a72ca */ /* 0x040fe200000e0000 */
[C---:B------:R-:W-:Y:S01]  /*1c950*/  VIADD R20, R8.reuse, 0x2 ;  /* 0x0000000208147836 */ /* 0x040fe20000000000 */
[----:B------:R-:W-:Y:S01]  /*1c960*/  R2UR UR15, R21 ;  /* 0x00000000150f72ca */ /* 0x000fe200000e0000 */
[----:B------:R-:W-:Y:S01]  /*1c970*/  VIADD R14, R8, 0x200 ;  /* 0x00000200080e7836 */ /* 0x000fe20000000000 */
[----:B------:R-:W-:-:S02]  /*1c980*/  R2UR UR18, R120 ;  /* 0x00000000781272ca */ /* 0x000fc400000e0000 */
[----:B------:R-:W-:Y:S01]  /*1c990*/  R2UR UR6, R20 ;  /* 0x00000000140672ca */ /* 0x000fe200000e0000 */
[----:B------:R-:W-:Y:S01]  /*1c9a0*/  VIADD R20, R8, 0x202 ;  /* 0x0000020208147836 */ /* 0x000fe20000000000 */
[----:B------:R-:W-:Y:S01]  /*1c9b0*/  R2UR UR10, R14 ;  /* 0x000000000e0a72ca */ /* 0x000fe200000e0000 */
[----:B------:R-:W-:Y:S01]  /*1c9c0*/  VIADD R8, R8, 0x402 ;  /* 0x0000040208087836 */ /* 0x000fe20000000000 */
        /* <DEDUP_REMOVED lines=27> */
.L_x_5656:
[----:B------:R-:W-:Y:S01]  /*1cb80*/  SHF.L.U32 R6, R6, 0x1f, RZ ;  /* 0x0000001f06067819 */ /* 0x000fe200000006ff */
[----:B------:R-:W-:-:S04]  /*1cb90*/  IMAD R7, R13, 0x8, R16 ;  /* 0x000000080d077824 */ /* 0x000fc800078e0210 */
[----:B------:R0:W1:Y:S01]  /*1cba0*/  SYNCS.PHASECHK.TRANS64.TRYWAIT P1, [R7+URZ+0x2a850], R6 ;  /* 0x02a85006070075a7 */ /* 0x000062000802017f */
[----:B------:R-:W-:Y:S05]  /*1cbb0*/  @!P0 BRA `(.L_x_5657) ;  /* 0x0000000000048947 */ /* 0x000fea0003800000 */
[----:B------:R-:W-:Y:S01]  /*1cbc0*/  BPT.TRAP 0x1 ;  /* 0x000000040000795c */ /* 0x000fe20000300000 */
.L_x_5657:
[----:B-1----:R-:W-:Y:S05]  /*1cbd0*/  @P1 BRA `(.L_x_5655) ;  /* 0x0000000000081947 */ /* 0x002fea0003800000 */
[----:B------:R-:W1:Y:S02]  /*1cbe0*/  SYNCS.PHASECHK.TRANS64.TRYWAIT P1, [R7+URZ+0x2a850], R6 ;  /* 0x02a85006070075a7 */ /* 0x000e64000802017f */
[----:B-1----:R-:W-:Y:S05]  /*1cbf0*/  @!P1 BRA `(.L_x_5658) ;  /* 0x0000013400f89947 */ /* 0x002fea0003800000 */
.L_x_5655:
        /* <DEDUP_REMOVED lines=39> */
.L_x_5659:
[----:B0-----:R-:W2:Y:S01]  /*1ce70*/  LDL R6, [R1] ;  /* 0x0000000001067983 */ /* 0x001ea20000100800 */
[----:B------:R-:W0:Y:S01]  /*1ce80*/  @P4 LDC R8, c[0x0][0x44c] ;  /* 0x00011300ff084b82 */ /* 0x000e220000000800 */
[C---:B------:R-:W-:Y:S01]  /*1ce90*/  FMUL.FTZ R9, R2.reuse, R121 ;  /* 0x0000007902097220 */ /* 0x040fe20000410000 */
[C---:B------:R-:W-:Y:S01]  /*1cea0*/  FMUL.FTZ R14, R2.reuse, R123 ;  /* 0x0000007b020e7220 */ /* 0x040fe20000410000 */
[C---:B------:R-:W-:Y:S01]  /*1ceb0*/  FMUL.FTZ R121, R2.reuse, R130 ;  /* 0x0000008202797220 */ /* 0x040fe20000410000 */
[C---:B------:R-:W-:Y:S01]  /*1cec0*/  FMUL.FTZ R130, R2.reuse, R136 ;  /* 0x0000008802827220 */ /* 0x040fe20000410000 */
[----:B------:R-:W-:Y:S02]  /*1ced0*/  IMAD.U32 R123, RZ, RZ, UR38 ;  /* 0x00000026ff7b7e24 */ /* 0x000fe4000f8e00ff */
        /* <DEDUP_REMOVED lines=50> */
[----:B------:R-:W-:Y:S01]  /*1d200*/  IADD3 R180, -R201, 0x1, -R176 ;  /* 0x00000001c9b47810 */ /* 0x000fe20007ffe9b0 */
[----:B------:R-:W3:Y:S03]  /*1d210*/  MUFU.TANH R9, R9 ;  /* 0x0000000900097308 */ /* 0x000ee60000002400 */
[----:B------:R-:W-:-:S05]  /*1d220*/  IADD3 R180, -R202, R180, R203 ;  /* 0x000000b4cab47210 */ /* 0x000fca0007ffe1cb */
[----:B------:R-:W4:Y:S01]  /*1d230*/  MUFU.TANH R14, R14 ;  /* 0x0000000e000e7308 */ /* 0x000f220000002400 */
[C---:B------:R-:W-:Y:S02]  /*1d240*/  VIADD R179, R180.reuse, UR33 ;  /* 0x00000021b4b37c36 */ /* 0x040fe40008000000 */
[----:B------:R-:W-:-:S05]  /*1d250*/  VIADD R180, R180, UR41 ;  /* 0x00000029b4b47c36 */ /* 0x000fca0008000000 */
        /* <DEDUP_REMOVED lines=27> */
[----:B------:R-:W1:Y:S08]  /*1d410*/  MUFU.TANH R152, R152 ;  /* 0x0000009800987308 */ /* 0x000e700000002400 */
[----:B------:R-:W3:Y:S01]  /*1d420*/  MUFU.TANH R149, R149 ;  /* 0x0000009500957308 */ /* 0x000ee20000002400 */
[----:B--2---:R-:W-:-:S04]  /*1d430*/  IMAD.IADD R6, R6, 0x1, R211 ;  /* 0x0000000106067824 */ /* 0x004fc800078e02d3 */
[----:B0-----:R-:W-:-:S03]  /*1d440*/  @P4 IMAD.HI.U32 R8, R6, R8, RZ ;  /* 0x0000000806084227 */ /* 0x001fc600078e00ff */
[----:B------:R-:W0:Y:S02]  /*1d450*/  MUFU.TANH R151, R151 ;  /* 0x0000009700977308 */ /* 0x000e240000002400 */
[----:B-1----:R-:W-:Y:S01]  /*1d460*/  @P4 SHF.R.U32.HI R6, RZ, R7, R8 ;  /* 0x00000007ff064219 */ /* 0x002fe20000011608 */
[C---:B------:R-:W-:Y:S01]  /*1d470*/  FMUL.FTZ R8, R2.reuse, R122 ;  /* 0x0000007a02087220 */ /* 0x040fe20000410000 */
[----:B------:R-:W-:Y:S02]  /*1d480*/  IMAD R122, R17, 0x8, R16 ;  /* 0x00000008117a7824 */ /* 0x000fe400078e0210 */
[C---:B------:R-:W-:Y:S01]  /*1d490*/  FMUL.FTZ R7, R2.reuse, R120 ;  /* 0x0000007802077220 */ /* 0x040fe20000410000 */
[C---:B------:R-:W-:Y:S01]  /*1d4a0*/  FMUL.FTZ R120, R2.reuse, R128 ;  /* 0x0000008002787220 */ /* 0x040fe20000410000 */
[----:B------:R-:W-:Y:S01]  /*1d4b0*/  FMUL.FTZ R128, R2, R133 ;  /* 0x0000008502807220 */ /* 0x000fe20000410000 */
[----:B------:R-:W-:Y:S02]  /*1d4c0*/  VIADD R122, R122, 0x2a840 ;  /* 0x0002a8407a7a7836 */ /* 0x000fe40000000000 */
[C---:B------:R-:W-:Y:S01]  /*1d4d0*/  FMUL.FTZ R133, R2.reuse, R142 ;  /* 0x0000008e02857220 */ /* 0x040fe20000410000 */
[C---:B------:R-:W-:Y:S01]  /*1d4e0*/  FMUL.FTZ R142, R2.reuse, R145 ;  /* 0x00000091028e7220 */ /* 0x040fe20000410000 */
[C---:B------:R-:W-:Y:S01]  /*1d4f0*/  FMUL.FTZ R145, R2.reuse, R154 ;  /* 0x0000009a02917220 */ /* 0x040fe20000410000 */
[C---:B------:R-:W-:Y:S01]  /*1d500*/  FMUL.FTZ R154, R2.reuse, R157 ;  /* 0x0000009d029a7220 */ /* 0x040fe20000410000 */
[----:B------:R-:W-:Y:S01]  /*1d510*/  PRMT R123, R123, 0x654, R122 ;  /* 0x000006547b7b7816 */ /* 0x000fe2000000007a */
[C---:B------:R-:W-:Y:S01]  /*1d520*/  FMUL.FTZ R157, R2.reuse, R166 ;  /* 0x000000a6029d7220 */ /* 0x040fe20000410000 */
[----:B------:R-:W1:Y:S01]  /*1d530*/  SHFL.IDX PT, R122, R6, RZ, 0x1c1f ;  /* 0x001c1fff067a7589 */ /* 0x000e6200000e0000 */
[C---:B------:R-:W-:Y:S01]  /*1d540*/  FMUL.FTZ R166, R2.reuse, R169 ;  /* 0x000000a902a67220 */ /* 0x040fe20000410000 */
[C---:B------:R-:W-:Y:S01]  /*1d550*/  FMUL.FTZ R169, R2.reuse, R178 ;  /* 0x000000b202a97220 */ /* 0x040fe20000410000 */
[----:B------:R-:W-:Y:S01]  /*1d560*/  FMUL.FTZ R178, R2, R181 ;  /* 0x000000b502b27220 */ /* 0x000fe20000410000 */
[----:B------:R-:W2:Y:S01]  /*1d570*/  MUFU.TANH R7, R7 ;  /* 0x0000000700077308 */ /* 0x000ea20000002400 */
[----:B------:R0:W-:Y:S07]  /*1d580*/  SYNCS.ARRIVE.TRANS64.RED.A1T0 RZ, [R123+URZ], RZ ;  /* 0x000000ff7bff79a7 */ /* 0x0001ee000810043f */
[----:B------:R-:W0:Y:S08]  /*1d590*/  MUFU.TANH R8, R8 ;  /* 0x0000000800087308 */ /* 0x000e300000002400 */
[----:B------:R-:W0:Y:S01]  /*1d5a0*/  MUFU.TANH R120, R120 ;  /* 0x0000007800787308 */ /* 0x000e220000002400 */
[----:B-1----:R-:W-:-:S02]  /*1d5b0*/  IMAD.IADD R181, R179, 0x1, R122 ;  /* 0x00000001b3b57824 */ /* 0x002fc400078e027a */
[----:B------:R-:W-:-:S05]  /*1d5c0*/  IMAD.IADD R182, R180, 0x1, R122 ;  /* 0x00000001b4b67824 */ /* 0x000fca00078e027a */
[----:B------:R-:W1:Y:S08]  /*1d5d0*/  MUFU.TANH R128, R128 ;  /* 0x0000008000807308 */ /* 0x000e700000002400 */
        /* <DEDUP_REMOVED lines=41> */
.L_x_5662:
[----:B------:R-:W-:-:S05]  /*1d870*/  IMAD.U32 R184, RZ, RZ, UR29 ;  /* 0x0000001dffb87e24 */ /* 0x000fca000f8e00ff */
[----:B------:R-:W-:-:S13]  /*1d880*/  ISETP.NE.AND P1, PT, R184, 0x1, PT ;  /* 0x00000001b800780c */ /* 0x000fda0003f25270 */
[----:B0-----:R-:W0:Y:S02]  /*1d890*/  @P1 LDC.64 R122, c[0x0][0x9e8] ;  /* 0x00027a00ff7a1b82 */ /* 0x001e240000000a00 */
[----:B0-----:R-:W-:-:S05]  /*1d8a0*/  @P1 IMAD.HI.U32 R122, R183, R122, RZ ;  /* 0x0000007ab77a1227 */ /* 0x001fca00078e00ff */
[----:B------:R-:W-:-:S07]  /*1d8b0*/  @P1 SHF.R.U32.HI R183, RZ, R123, R122 ;  /* 0x0000007bffb71219 */ /* 0x000fce000001167a */
.L_x_5663:
[----:B------:R-:W-:Y:S05]  /*1d8c0*/  BSYNC B0 ;  /* 0x0000000000007941 */ /* 0x000fea0003800000 */
.L_x_5661:
[----:B------:R-:W-:-:S04]  /*1d8d0*/  IMAD R183, R183, R184, -R176 ;  /* 0x000000b8b7b77224 */ /* 0x000fc800078e0ab0 */
[----:B------:R-:W-:-:S05]  /*1d8e0*/  IMAD.IADD R183, R183, 0x1, -R201 ;  /* 0x00000001b7b77824 */ /* 0x000fca00078e0ac9 */
[----:B------:R-:W-:Y:S02]  /*1d8f0*/  VIMNMX R182, R182, R183, !PT ;  /* 0x000000b7b6b67248 */ /* 0x000fe40007fe0100 */
[----:B------:R-:W-:-:S07]  /*1d900*/  VIADDMNMX R181, R183, R184, R181, PT ;  /* 0x000000b8b7b57246 */ /* 0x000fce00038001b5 */
.L_x_5660:
        /* <DEDUP_REMOVED lines=12> */
[----:B0-----:R-:W-:Y:S01]  /*1d9d0*/  FSEL R123, R10, -INF , !P3 ;  /* 0xff8000000a7b7808 */ /* 0x001fe20005800000 */
[--C-:B-1----:R-:W-:Y:S01]  /*1d9e0*/  IMAD.IADD R179, R179, 0x1, R6.reuse ;  /* 0x00000001b3b37824 */ /* 0x102fe200078e0206 */
        /* <DEDUP_REMOVED lines=99> */
.L_x_5666:
[----:B------:R-:W-:-:S05]  /*1e020*/  IMAD.U32 R181, RZ, RZ, UR29 ;  /* 0x0000001dffb57e24 */ /* 0x000fca000f8e00ff */
[----:B------:R-:W-:-:S13]  /*1e030*/  ISETP.NE.AND P2, PT, R181, 0x1, PT ;  /* 0x00000001b500780c */ /* 0x000fda0003f45270 */
[----:B------:R-:W0:Y:S02]  /*1e040*/  @P2 LDC.64 R6, c[0x0][0x9e8] ;  /* 0x00027a00ff062b82 */ /* 0x000e240000000a00 */
[----:B0-----:R-:W-:-:S05]  /*1e050*/  @P2 IMAD.HI.U32 R6, R10, R6, RZ ;  /* 0x000000060a062227 */ /* 0x001fca00078e00ff */
[----:B------:R-:W-:-:S07]  /*1e060*/  @P2 SHF.R.U32.HI R10, RZ, R7, R6 ;  /* 0x00000007ff0a2219 */ /* 0x000fce0000011606 */
.L_x_5667:
[----:B------:R-:W-:Y:S05]  /*1e070*/  BSYNC B0 ;  /* 0x0000000000007941 */ /* 0x000fea0003800000 */
.L_x_5665:
[----:B------:R-:W-:-:S04]  /*1e080*/  IMAD R10, R10, R181, -R176 ;  /* 0x000000b50a0a7224 */ /* 0x000fc800078e0ab0 */
[----:B------:R-:W-:-:S05]  /*1e090*/  IMAD.IADD R10, R10, 0x1, -R201 ;  /* 0x000000010a0a7824 */ /* 0x000fca00078e0ac9 */
[----:B------:R-:W-:Y:S02]  /*1e0a0*/  VIMNMX R180, R180, R10, !PT ;  /* 0x0000000ab4b47248 */ /* 0x000fe40007fe0100 */
[----:B------:R-:W-:-:S07]  /*1e0b0*/  VIADDMNMX R179, R10, R181, R179, PT ;  /* 0x000000b50ab37246 */ /* 0x000fce00038001b3 */
.L_x_5664:
        /* <DEDUP_REMOVED lines=45> */
[----:B------:R-:W-:Y:S01]  /*1e390*/  ISETP.LT.OR P3, PT, R179, 0x2, P2 ;  /* 0x00000002b300780c */ /* 0x000fe20001761670 */
[----:B------:R-:W-:Y:S01]  /*1e3a0*/  FMUL.FTZ R6, R6, UR35 ;  /* 0x0000002306067c20 */ /* 0x000fe20008410000 */
[----:B------:R-:W-:Y:S01]  /*1e3b0*/  ISETP.GT.AND P2, PT, R180, 0x8, P1 ;  /* 0x00000008b400780c */ /* 0x000fe20000f44270 */
[--C-:B------:R-:W-:Y:S01]  /*1e3c0*/  FFMA.FTZ R9, R9, UR35, -R7.reuse ;  /* 0x0000002309097c23 */ /* 0x100fe20008010807 */
[----:B------:R-:W-:Y:S01]  /*1e3d0*/  FSEL R12, R14, -INF , !P3 ;  /* 0xff8000000e0c7808 */ /* 0x000fe20005800000 */
        /* <DEDUP_REMOVED lines=8> */
[----:B------:R-:W0:Y:S01]  /*1e460*/  MUFU.EX2 R6, R6 ;  /* 0x0000000600067308 */ /* 0x000e220000000800 */
[----:B------:R-:W-:Y:S01]  /*1e470*/  FSEL R21, R21, -INF , !P3 ;  /* 0xff80000015157808 */ /* 0x000fe20005800000 */
[--C-:B------:R-:W-:Y:S01]  /*1e480*/  FFMA.FTZ R124, R124, UR35, -R7.reuse ;  /* 0x000000237c7c7c23 */ /* 0x100fe20008010807 */
[----:B------:R-:W-:Y:S01]  /*1e490*/  ISETP.GT.AND P3, PT, R180, 0x11, P1 ;  /* 0x00000011b400780c */ /* 0x000fe20000f64270 */
[--C-:B------:R-:W-:Y:S01]  /*1e4a0*/  FFMA.FTZ R126, R126, UR35, -R7.reuse ;  /* 0x000000237e7e7c23 */ /* 0x100fe20008010807 */
[----:B------:R-:W-:Y:S01]  /*1e4b0*/  ISETP.GT.AND P2, PT, R180, 0x10, P1 ;  /* 0x00000010b400780c */ /* 0x000fe20000f44270 */
[--C-:B------:R-:W-:Y:S01]  /*1e4c0*/  FFMA.FTZ R128, R128, UR35, -R7.reuse ;  /* 0x0000002380807c23 */ /* 0x100fe20008010807 */
[C---:B------:R-:W-:Y:S01]  /*1e4d0*/  ISETP.LT.OR P3, PT, R179.reuse, 0x12, P3 ;  /* 0x00000012b300780c */ /* 0x040fe20001f61670 */
[----:B------:R-:W1:Y:S01]  /*1e4e0*/  MUFU.EX2 R9, R9 ;  /* 0x0000000900097308 */ /* 0x000e620000000800 */
[----:B------:R-:W-:Y:S01]  /*1e4f0*/  ISETP.LT.OR P2, PT, R179, 0x11, P2 ;  /* 0x00000011b300780c */ /* 0x000fe20001741670 */
[--C-:B------:R-:W-:Y:S01]  /*1e500*/  FFMA.FTZ R130, R130, UR35, -R7.reuse ;  /* 0x0000002382827c23 */ /* 0x100fe20008010807 */
[----:B------:R-:W-:Y:S01]  /*1e510*/  FSEL R125, R125, -INF , !P3 ;  /* 0xff8000007d7d7808 */ /* 0x000fe20005800000 */
[--C-:B------:R-:W-:Y:S01]  /*1e520*/  FFMA.FTZ R134, R134, UR35, -R7.reuse ;  /* 0x0000002386867c23 */ /* 0x100fe20008010807 */
[----:B------:R-:W-:Y:S01]  /*1e530*/  ISETP.GT.AND P3, PT, R180, 0x19, P1 ;  /* 0x00000019b400780c */ /* 0x000fe20000f64270 */
[--C-:B------:R-:W-:Y:S01]  /*1e540*/  FFMA.FTZ R136, R136, UR35, -R7.reuse ;  /* 0x0000002388887c23 */ /* 0x100fe20008010807 */
[----:B------:R-:W-:Y:S01]  /*1e550*/  FSEL R121, R121, -INF , !P2 ;  /* 0xff80000079797808 */ /* 0x000fe20005000000 */
[----:B------:R-:W-:Y:S01]  /*1e560*/  MUFU.EX2 R123, R123 ;  /* 0x0000007b007b7308 */ /* 0x000fe20000000800 */
[----:B------:R-:W-:Y:S01]  /*1e570*/  ISETP.LT.OR P3, PT, R179, 0x1a, P3 ;  /* 0x0000001ab300780c */ /* 0x000fe20001f61670 */
[----:B0-----:R-:W-:Y:S01]  /*1e580*/  FFMA.FTZ R4, R6, R4, R122 ;  /* 0x0000000406047223 */ /* 0x001fe2000001007a */
[----:B------:R-:W-:Y:S01]  /*1e590*/  ISETP.GT.AND P2, PT, R180, 0x18, P1 ;  /* 0x00000018b400780c */ /* 0x000fe20000f44270 */
[--C-:B------:R-:W-:Y:S01]  /*1e5a0*/  FFMA.FTZ R138, R138, UR35, -R7.reuse ;  /* 0x000000238a8a7c23 */ /* 0x100fe20008010807 */
[----:B------:R-:W-:Y:S01]  /*1e5b0*/  FSEL R129, R129, -INF , !P3 ;  /* 0xff80000081817808 */ /* 0x000fe20005800000 */
[--C-:B------:R-:W-:Y:S01]  /*1e5c0*/  FFMA.FTZ R140, R140, UR35, -R7.reuse ;  /* 0x000000238c8c7c23 */ /* 0x100fe20008010807 */
[----:B------:R-:W-:Y:S01]  /*1e5d0*/  ISETP.GT.AND P3, PT, R180, 0x21, P1 ;  /* 0x00000021b400780c */ /* 0x000fe20000f64270 */
[----:B------:R-:W-:Y:S01]  /*1e5e0*/  MUFU.EX2 R20, R20 ;  /* 0x0000001400147308 */ /* 0x000fe20000000800 */
[----:B------:R-:W-:Y:S01]  /*1e5f0*/  ISETP.LT.OR P2, PT, R179, 0x19, P2 ;  /* 0x00000019b300780c */ /* 0x000fe20001741670 */
[----:B-1----:R-:W-:Y:S01]  /*1e600*/  FADD.FTZ R4, R9, R4 ;  /* 0x0000000409047221 */ /* 0x002fe20000010000 */
[----:B------:R-:W-:Y:S01]  /*1e610*/  ISETP.LT.OR P3, PT, R179, 0x22, P3 ;  /* 0x00000022b300780c */ /* 0x000fe20001f61670 */
[--C-:B------:R-:W-:Y:S01]  /*1e620*/  FFMA.FTZ R142, R142, UR35, -R7.reuse ;  /* 0x000000238e8e7c23 */ /* 0x100fe20008010807 */
[----:B------:R-:W-:Y:S01]  /*1e630*/  FSEL R127, R127, -INF , !P2 ;  /* 0xff8000007f7f7808 */ /* 0x000fe20005000000 */
[--C-:B------:R-:W-:Y:S01]  /*1e640*/  FFMA.FTZ R144, R144, UR35, -R7.reuse ;  /* 0x0000002390907c23 */ /* 0x100fe20008010807 */
[----:B------:R-:W-:Y:S01]  /*1e650*/  FSEL R132, R132, -INF , !P3 ;  /* 0xff80000084847808 */ /* 0x000fe20005800000 */
[----:B------:R-:W-:Y:S01]  /*1e660*/  MUFU.EX2 R120, R120 ;  /* 0x0000007800787308 */ /* 0x000fe20000000800 */
        /* <DEDUP_REMOVED lines=9> */
[--C-:B------:R-:W-:Y:S01]  /*1e700*/  FFMA.FTZ R152, R152, UR35, -R7.reuse ;  /* 0x0000002398987c23 */ /* 0x100fe20008010807 */
[----:B------:R-:W-:Y:S01]  /*1e710*/  ISETP.GT.AND P3, PT, R180, 0x31, P1 ;  /* 0x00000031b400780c */ /* 0x000fe20000f64270 */
[--C-:B------:R-:W-:Y:S01]  /*1e720*/  FFMA.FTZ R154, R154, UR35, -R7.reuse ;  /* 0x000000239a9a7c23 */ /* 0x100fe20008010807 */
[----:B------:R-:W-:Y:S01]  /*1e730*/  FSEL R131, R131, -INF , !P2 ;  /* 0xff80000083837808 */ /* 0x000fe20005000000 */
        /* <DEDUP_REMOVED lines=30> */
[----:B------:R-:W-:Y:S01]  /*1e920*/  FFMA.FTZ R7, R178, UR35, -R7 ;  /* 0x00000023b2077c23 */ /* 0x000fe20008010807 */
[----:B------:R-:W-:-:S02]  /*1e930*/  ISETP.LT.OR P3, PT, R179, 0x4a, P3 ;  /* 0x0000004ab300780c */ /* 0x000fc40001f61670 */
[C---:B------:R-:W-:Y:S01]  /*1e940*/  ISETP.GT.AND P2, PT, R180.reuse, 0x38, P1 ;  /* 0x00000038b400780c */ /* 0x040fe20000f44270 */
[----:B------:R-:W-:Y:S01]  /*1e950*/  MUFU.EX2 R136, R136 ;  /* 0x0000008800887308 */ /* 0x000fe20000000800 */
[----:B------:R-:W-:Y:S02]  /*1e960*/  FSEL R151, R151, -INF , !P3 ;  /* 0xff80000097977808 */ /* 0x000fe40005800000 */
[----:B------:R-:W-:Y:S02]  /*1e970*/  ISETP.GT.AND P3, PT, R180, 0x51, P1 ;  /* 0x00000051b400780c */ /* 0x000fe40000f64270 */
[C---:B------:R-:W-:Y:S02]  /*1e980*/  ISETP.LT.OR P2, PT, R179.reuse, 0x39, P2 ;  /* 0x00000039b300780c */ /* 0x040fe40001741670 */
[----:B------:R-:W-:Y:S01]  /*1e990*/  ISETP.LT.OR P3, PT, R179, 0x52, P3 ;  /* 0x00000052b300780c */ /* 0x000fe20001f61670 */
[----:B------:R-:W-:Y:S01]  /*1e9a0*/  MUFU.EX2 R138, R138 ;  /* 0x0000008a008a7308 */ /* 0x000fe20000000800 */
[----:B------:R-:W-:-:S02]  /*1e9b0*/  FSEL R141, R141, -INF , !P2 ;  /* 0xff8000008d8d7808 */ /* 0x000fc40005000000 */
[----:B------:R-:W-:Y:S02]  /*1e9c0*/  FSEL R155, R155, -INF , !P3 ;  /* 0xff8000009b9b7808 */ /* 0x000fe40005800000 */
[C---:B------:R-:W-:Y:S02]  /*1e9d0*/  ISETP.GT.AND P3, PT, R180.reuse, 0x59, P1 ;  /* 0x00000059b400780c */ /* 0x040fe40000f64270 */
[----:B------:R-:W-:Y:S01]  /*1e9e0*/  ISETP.GT.AND P2, PT, R180, 0x40, P1 ;  /* 0x00000040b400780c */ /* 0x000fe20000f44270 */
[----:B------:R-:W-:Y:S01]  /*1e9f0*/  MUFU.EX2 R140, R140 ;  /* 0x0000008c008c7308 */ /* 0x000fe20000000800 */
[C---:B------:R-:W-:Y:S02]  /*1ea00*/  ISETP.LT.OR P3, PT, R179.reuse, 0x5a, P3 ;  /* 0x0000005ab300780c */ /* 0x040fe40001f61670 */
[----:B------:R-:W-:Y:S02]  /*1ea10*/  ISETP.LT.OR P2, PT, R179, 0x41, P2 ;  /* 0x00000041b300780c */ /* 0x000fe40001741670 */
[----:B------:R-:W-:-:S02]  /*1ea20*/  FSEL R159, R159, -INF , !P3 ;  /* 0xff8000009f9f7808 */ /* 0x000fc40005800000 */
[C---:B------:R-:W-:Y:S01]  /*1ea30*/  ISETP.GT.AND P3, PT, R180.reuse, 0x61, P1 ;  /* 0x00000061b400780c */ /* 0x040fe20000f64270 */
[----:B------:R-:W-:Y:S01]  /*1ea40*/  MUFU.EX2 R142, R142 ;  /* 0x0000008e008e7308 */ /* 0x000fe20000000800 */
[----:B------:R-:W-:Y:S02]  /*1ea50*/  FSEL R145, R145, -INF , !P2 ;  /* 0xff80000091917808 */ /* 0x000fe40005000000 */
[----:B------:R-:W-:Y:S02]  /*1ea60*/  ISETP.LT.OR P3, PT, R179, 0x62, P3 ;  /* 0x00000062b300780c */ /* 0x000fe40001f61670 */
[C---:B------:R-:W-:Y:S02]  /*1ea70*/  ISETP.GT.AND P2, PT, R180.reuse, 0x48, P1 ;  /* 0x00000048b400780c */ /* 0x040fe40000f44270 */
[----:B------:R-:W-:Y:S01]  /*1ea80*/  FSEL R163, R163, -INF , !P3 ;  /* 0xff800000a3a37808 */ /* 0x000fe20005800000 */
[----:B------:R-:W-:Y:S01]  /*1ea90*/  MUFU.EX2 R144, R144 ;  /* 0x0000009000907308 */ /* 0x000fe20000000800 */
[----:B------:R-:W-:-:S02]  /*1eaa0*/  ISETP.GT.AND P3, PT, R180, 0x69, P1 ;  /* 0x00000069b400780c */ /* 0x000fc40000f64270 */
[C---:B------:R-:W-:Y:S02]  /*1eab0*/  ISETP.LT.OR P2, PT, R179.reuse, 0x49, P2 ;  /* 0x00000049b300780c */ /* 0x040fe40001741670 */
[----:B------:R-:W-:Y:S02]  /*1eac0*/  ISETP.LT.OR P3, PT, R179, 0x6a, P3 ;  /* 0x0000006ab300780c */ /* 0x000fe40001f61670 */
[----:B------:R-:W-:Y:S01]  /*1ead0*/  FSEL R149, R149, -INF , !P2 ;  /* 0xff80000095957808 */ /* 0x000fe20005000000 */
[----:B------:R-:W-:Y:S01]  /*1eae0*/  MUFU.EX2 R146, R146 ;  /* 0x0000009200927308 */ /* 0x000fe20000000800 */
[----:B------:R-:W-:Y:S02]  /*1eaf0*/  FSEL R167, R167, -INF , !P3 ;  /* 0xff800000a7a77808 */ /* 0x000fe40005800000 */
[C---:B------:R-:W-:Y:S02]  /*1eb00*/  ISETP.GT.AND P3, PT, R180.reuse, RZ, P1 ;  /* 0x000000ffb400720c */ /* 0x040fe40000f64270 */
[----:B------:R-:W-:-:S02]  /*1eb10*/  ISETP.GT.AND P2, PT, R180, 0x50, P1 ;  /* 0x00000050b400780c */ /* 0x000fc40000f44270 */
[C---:B------:R-:W-:Y:S01]  /*1eb20*/  ISETP.LT.OR P3, PT, R179.reuse, 0x1, P3 ;  /* 0x00000001b300780c */ /* 0x040fe20001f61670 */
[----:B------:R-:W-:Y:S01]  /*1eb30*/  MUFU.EX2 R148, R148 ;  /* 0x0000009400947308 */ /* 0x000fe20000000800 */
[----:B------:R-:W-:Y:S02]  /*1eb40*/  ISETP.LT.OR P2, PT, R179, 0x51, P2 ;  /* 0x00000051b300780c */ /* 0x000fe40001741670 */
[----:B------:R-:W-:Y:S02]  /*1eb50*/  FSEL R8, R8, -INF , !P3 ;  /* 0xff80000008087808 */ /* 0x000fe40005800000 */
[----:B------:R-:W-:Y:S02]  /*1eb60*/  FSEL R153, R153, -INF , !P2 ;  /* 0xff80000099997808 */ /* 0x000fe40005000000 */
[----:B------:R-:W-:Y:S01]  /*1eb70*/  FMNMX.FTZ R14, R8, R11, !PT ;  /* 0x0000000b080e7209 */ /* 0x000fe20007810000 */
[----:B------:R-:W-:Y:S01]  /*1eb80*/  MUFU.EX2 R150, R150 ;  /* 0x0000009600967308 */ /* 0x000fe20000000800 */
[----:B------:R-:W-:-:S02]  /*1eb90*/  ISETP.GT.AND P2, PT, R180, 0x58, P1 ;  /* 0x00000058b400780c */ /* 0x000fc40000f44270 */
[----:B------:R-:W-:Y:S02]  /*1eba0*/  FMNMX.FTZ R14, R12, R14, !PT ;  /* 0x0000000e0c0e7209 */ /* 0x000fe40007810000 */
[----:B------:R-:W-:Y:S02]  /*1ebb0*/  ISETP.LT.OR P2, PT, R179, 0x59, P2 ;  /* 0x00000059b300780c */ /* 0x000fe40001741670 */
[----:B------:R-:W-:Y:S01]  /*1ebc0*/  FMNMX.FTZ R14, R15, R14, !PT ;  /* 0x0000000e0f0e7209 */ /* 0x000fe20007810000 */
[----:B------:R-:W-:Y:S01]  /*1ebd0*/  MUFU.EX2 R152, R152 ;  /* 0x0000009800987308 */ /* 0x000fe20000000800 */
[----:B------:R-:W-:Y:S02]  /*1ebe0*/  FSEL R157, R157, -INF , !P2 ;  /* 0xff8000009d9d7808 */ /* 0x000fe40005000000 */
[----:B------:R-:W-:Y:S02]  /*1ebf0*/  FMNMX.FTZ R14, R21, R14, !PT ;  /* 0x0000000e150e7209 */ /* 0x000fe40007810000 */
[----:B------:R-:W-:-:S02]  /*1ec00*/  ISETP.GT.AND P2, PT, R180, 0x60, P1 ;  /* 0x00000060b400780c */ /* 0x000fc40000f44270 */
[----:B------:R-:W-:Y:S01]  /*1ec10*/  FMNMX.FTZ R14, R121, R14, !PT ;  /* 0x0000000e790e7209 */ /* 0x000fe20007810000 */
[----:B------:R-:W-:Y:S01]  /*1ec20*/  MUFU.EX2 R154, R154 ;  /* 0x0000009a009a7308 */ /* 0x000fe20000000800 */
[----:B------:R-:W-:Y:S02]  /*1ec30*/  ISETP.LT.OR P2, PT, R179, 0x61, P2 ;  /* 0x00000061b300780c */ /* 0x000fe40001741670 */
[----:B------:R-:W-:Y:S02]  /*1ec40*/  FMNMX.FTZ R14, R125, R14, !PT ;  /* 0x0000000e7d0e7209 */ /* 0x000fe40007810000 */
        /* <DEDUP_REMOVED lines=20> */
[C---:B------:R-:W-:Y:S02]  /*1ed90*/  ISETP.GT.AND P3, PT, R180.reuse, 0x78, P1 ;  /* 0x00000078b400780c */ /* 0x040fe40000f64270 */
[----:B------:R-:W-:Y:S01]  /*1eda0*/  FMNMX.FTZ R14, R141, R14, !PT ;  /* 0x0000000e8d0e7209 */ /* 0x000fe20007810000 */
[----:B------:R-:W-:Y:S01]  /*1edb0*/  MUFU.EX2 R164, R164 ;  /* 0x000000a400a47308 */ /* 0x000fe20000000800 */
[----:B------:R-:W-:Y:S02]  /*1edc0*/  ISETP.LT.OR P2, PT, R179, 0x72, P2 ;  /* 0x00000072b300780c */ /* 0x000fe40001741670 */
        /* <DEDUP_REMOVED lines=9> */
[----:B------:R-:W-:-:S02]  /*1ee60*/  ISETP.LT.OR P1, PT, R179, 0x7a, P1 ;  /* 0x0000007ab300780c */ /* 0x000fc40000f21670 */
[----:B------:R-:W-:Y:S02]  /*1ee70*/  FMNMX.FTZ R14, R151, R14, !PT ;  /* 0x0000000e970e7209 */ /* 0x000fe40007810000 */
[----:B------:R-:W-:Y:S02]  /*1ee80*/  FSEL R173, R173, -INF , !P3 ;  /* 0xff800000adad7808 */ /* 0x000fe40005800000 */
[----:B------:R-:W-:Y:S01]  /*1ee90*/  FMNMX.FTZ R14, R153, R14, !PT ;  /* 0x0000000e990e7209 */ /* 0x000fe20007810000 */
[----:B------:R-:W-:Y:S01]  /*1eea0*/  MUFU.EX2 R170, R170 ;  /* 0x000000aa00aa7308 */ /* 0x000fe20000000800 */
[----:B------:R-:W-:Y:S02]  /*1eeb0*/  FSEL R175, R175, -INF , !P1 ;  /* 0xff800000afaf7808 */ /* 0x000fe40004800000 */
        /* <DEDUP_REMOVED lines=66> */
[----:B------:R-:W-:-:S02]  /*1f2e0*/  FADD.FTZ R3, R123, R4 ;  /* 0x000000047b037221 */ /* 0x000fc40000010000 */
[----:B--2---:R-:W-:Y:S02]  /*1f2f0*/  FADD.FTZ R4, R15, R176 ;  /* 0x000000b00f047221 */ /* 0x004fe40000010000 */
        /* <DEDUP_REMOVED lines=55> */
[----:B------:R-:W-:-:S06]  /*1f670*/  FADD.FTZ R3, R177, R3 ;  /* 0x00000003b1037221 */ /* 0x000fcc0000010000 */
        /* <DEDUP_REMOVED lines=31> */
.L_x_5668:
[----:B------:R-:W-:Y:S01]  /*1f870*/  IMAD R13, R13, 0x8, R16 ;  /* 0x000000080d0d7824 */ /* 0x000fe200078e0210 */
[----:B------:R-:W-:Y:S01]  /*1f880*/  ISETP.GT.AND P1, PT, R0, R224, PT ;  /* 0x000000e00000720c */ /* 0x000fe20003f24270 */
[----:B------:R-:W-:Y:S01]  /*1f890*/  IMAD.U32 R176, RZ, RZ, UR38 ;  /* 0x00000026ffb07e24 */ /* 0x000fe2000f8e00ff */
[----:B------:R-:W-:Y:S01]  /*1f8a0*/  F2FP.SATFINITE.E4M3.F32.PACK_AB_MERGE_C R20, R20, R123, RZ ;  /* 0x0000007b1414723e */ /* 0x000fe200048070ff */
[----:B------:R-:W-:Y:S01]  /*1f8b0*/  VIADD R13, R13, 0x2a860 ;  /* 0x0002a8600d0d7836 */ /* 0x000fe20000000000 */
        /* <DEDUP_REMOVED lines=31> */
[----:B------:R-:W-:Y:S01]  /*1fab0*/  FMUL.FTZ R53, R53, R6 ;  /* 0x0000000635357220 */ /* 0x000fe20000410000 */
[----:B------:R-:W-:Y:S01]  /*1fac0*/  F2FP.SATFINITE.E4M3.F32.PACK_AB_MERGE_C R9, R9, R122, R20 ;  /* 0x0000007a0909723e */ /* 0x000fe20004807014 */
[----:B------:R-:W-:Y:S01]  /*1fad0*/  FMUL.FTZ R56, R56, R6 ;  /* 0x0000000638387220 */ /* 0x000fe20000410000 */
[----:B------:R-:W-:Y:S01]  /*1fae0*/  F2FP.SATFINITE.E4M3.F32.PACK_AB_MERGE_C R15, R12, R8, R15 ;  /* 0x000000080c0f723e */ /* 0x000fe2000480700f */
[----:B------:R0:W-:Y:S01]  /*1faf0*/  SYNCS.ARRIVE.TRANS64.RED.A1T0 RZ, [R13+URZ], RZ ;  /* 0x000000ff0dff79a7 */ /* 0x0001e2000810043f */
        /* <DEDUP_REMOVED lines=115> */
.L_x_5649:
[----:B------:R-:W-:Y:S05]  /*20230*/  WARPSYNC.ALL ;  /* 0x0000000000007948 */ /* 0x000fea0003800000 */
[----:B------:R-:W-:Y:S06]  /*20240*/  BAR.ARV 0x8, 0x180 ;  /* 0x0206000000007b1d */ /* 0x000fec0000002000 */
[----:B------:R-:W-:Y:S05]  /*20250*/  @!P0 BRA `(.L_x_5670) ;  /* 0x0000000000048947 */ /* 0x000fea0003800000 */
[----:B------:R-:W-:Y:S01]  /*20260*/  BPT.TRAP 0x1 ;  /* 0x000000040000795c */ /* 0x000fe20000300000 */
.L_x_5670:
[----:B------:R-:W-:Y:S01]  /*20270*/  IMAD R2, R17, 0x8, R16 ;  /* 0x0000000811027824 */ /* 0x000fe200078e0210 */
[----:B------:R-:W-:-:S04]  /*20280*/  SHF.L.U32 R5, R23, 0x1f, RZ ;  /* 0x0000001f17057819 */ /* 0x000fc800000006ff */
[----:B------:R0:W1:Y:S01]  /*20290*/  SYNCS.PHASECHK.TRANS64.TRYWAIT P1, [R2+URZ+0x2a850], R5 ;  /* 0x02a85005020075a7 */ /* 0x000062000802017f */
[----:B------:R-:W-:Y:S05]  /*202a0*/  @!P0 BRA `(.L_x_5671) ;  /* 0x0000000000048947 */ /* 0x000fea0003800000 */
[----:B------:R-:W-:Y:S01]  /*202b0*/  BPT.TRAP 0x1 ;  /* 0x000000040000795c */ /* 0x000fe20000300000 */
.L_x_5671:
[----:B------:R-:W-:-:S05]  /*202c0*/  VIADD R16, R16, 0x400 ;  /* 0x0000040010107836 */ /* 0x000fca0000000000 */
[----:B------:R-:W-:-:S04]  /*202d0*/  SHF.R.U32.HI R16, RZ, 0x4, R16 ;  /* 0x00000004ff107819 */ /* 0x000fc80000011610 */
[----:B------:R-:W-:-:S04]  /*202e0*/  LOP3.LUT R16, R16, 0x3fff, RZ, 0xc0, !PT ;  /* 0x00003fff10107812 */ /* 0x000fc800078ec0ff */
[----:B------:R-:W-:Y:S01]  /*202f0*/  LOP3.LUT R16, R16, 0x10000, RZ, 0xfc, !PT ;  /* 0x0001000010107812 */ /* 0x000fe200078efcff */
[----:B-1----:R-:W-:Y:S06]  /*20300*/  @P1 BRA `(.L_x_5672) ;  /* 0x0000000000081947 */ /* 0x002fec0003800000 */
[----:B------:R-:W1:Y:S02]  /*20310*/  SYNCS.PHASECHK.TRANS64.TRYWAIT P1, [R2+URZ+0x2a850], R5 ;  /* 0x02a85005020075a7 */ /* 0x000e64000802017f */
[----:B-1----:R-:W-:Y:S05]  /*20320*/  @!P1 BRA `(.L_x_5673) ;  /* 0x0000010000409947 */ /* 0x002fea0003800000 */
.L_x_5672:
[----:B------:R-:W-:Y:S01]  /*20330*/  IMAD R6, R17, 0x600, R16 ;  /* 0x0000060011067824 */ /* 0x000fe200078e0210 */
[----:B------:R-:W-:Y:S05]  /*20340*/  WARPSYNC.ALL ;  /* 0x0000000000007948 */ /* 0x000fea0003800000 */
[----:B------:R-:W-:Y:S01]  /*20350*/  IMAD.MOV.U32 R7, RZ, RZ, 0x40000040 ;  /* 0x40000040ff077424 */ /* 0x000fe200078e00ff */
[C---:B------:R-:W-:Y:S01]  /*20360*/  R2UR UR6, R6.reuse ;  /* 0x00000000060672ca */ /* 0x040fe200000e0000 */
[----:B------:R-:W-:Y:S01]  /*20370*/  WARPGROUP.ARRIVE ;  /* 0x00000000000079c5 */ /* 0x000fe20000000000 */
[----:B------:R-:W-:Y:S01]  /*20380*/  VIADD R8, R6, 0x2 ;  /* 0x0000000206087836 */ /* 0x000fe20000000000 */
[----:B------:R-:W-:Y:S01]  /*20390*/  ULDC.64 UR4, c[0x0][0x9a0] ;  /* 0x0002680000047ab9 */ /* 0x000fe20000000a00 */
[----:B------:R-:W-:Y:S01]  /*203a0*/  R2UR UR7, R7 ;  /* 0x00000000070772ca */ /* 0x000fe200000e0000 */
[----:B------:R-:W-:Y:S01]  /*203b0*/  IMAD.MOV.U32 R9, RZ, RZ, 0x40000040 ;  /* 0x40000040ff097424 */ /* 0x000fe200078e00ff */
[----:B------:R-:W-:-:S04]  /*203c0*/  ISETP.NE.U32.AND P1, PT, RZ, UR4, PT ;  /* 0x00000004ff007c0c */ /* 0x000fc8000bf25070 */
[----:B------:R-:W-:-:S07]  /*203d0*/  ISETP.NE.AND.EX P1, PT, RZ, UR5, PT, P1 ;  /* 0x00000005ff007c0c */ /* 0x000fce000bf25310 */
[----:B------:R-:W-:Y:S01]  /*203e0*/  QGMMA.64x192x32.F32.E4M3.E4M3 R24, R196, gdesc[UR4], R24, gsb0 ;  /* 0x02e00004c4187df3 */ /* 0x000fe20008000818 */
[----:B------:R-:W-:Y:S02]  /*203f0*/  R2UR UR6, R8 ;  /* 0x00000000080672ca */ /* 0x000fe400000e0000 */
[----:B------:R-:W-:-:S03]  /*20400*/  R2UR UR7, R9 ;  /* 0x00000000090772ca */ /* 0x000fc600000e0000 */
[----:B------:R-:W2:Y:S01]  /*20410*/  @P1 LDC.64 R8, c[0x0][0x9c8] ;  /* 0x00027200ff081b82 */ /* 0x000ea20000000a00 */
[----:B01----:R-:W-:-:S07]  /*20420*/  @P1 SHF.R.S32.HI R5, RZ, 0x1f, R227 ;  /* 0x0000001fff051819 */ /* 0x003fce00000114e3 */
[----:B------:R-:W0:Y:S01]  /*20430*/  @P1 LDC.64 R12, c[0x0][0x9d0] ;  /* 0x00027400ff0c1b82 */ /* 0x000e220000000a00 */
[----:B--2---:R-:W-:-:S04]  /*20440*/  @P1 IMAD R0, R5, R8, RZ ;  /* 0x0000000805001224 */ /* 0x004fc800078e02ff */
[C---:B------:R-:W-:Y:S02]  /*20450*/  @P1 IMAD R5, R227.reuse, R9, R0 ;  /* 0x00000009e3051224 */ /* 0x040fe400078e0200 */
[----:B------:R-:W-:-:S04]  /*20460*/  @P1 IMAD.WIDE.U32 R8, R227, R8, RZ ;  /* 0x00000008e3081225 */ /* 0x000fc800078e00ff */
[----:B------:R-:W-:Y:S02]  /*20470*/  @P1 IMAD.IADD R9, R9, 0x1, R5 ;  /* 0x0000000109091824 */ /* 0x000fe400078e0205 */
[----:B------:R-:W-:Y:S02]  /*20480*/  IMAD.MOV.U32 R0, RZ, RZ, 0x3f800000 ;  /* 0x3f800000ff007424 */ /* 0x000fe400078e00ff */
[----:B0-----:R-:W-:-:S04]  /*20490*/  @P1 IMAD.WIDE.U32 R8, R200, R12, R8 ;  /* 0x0000000cc8081225 */ /* 0x001fc800078e0008 */
[----:B------:R-:W-:Y:S01]  /*204a0*/  @P1 IMAD R13, R200, R13, R9 ;  /* 0x0000000dc80d1224 */ /* 0x000fe200078e0209 */
[----:B------:R-:W-:-:S04]  /*204b0*/  @P1 LEA R12, P2, R8, UR4, 0x2 ;  /* 0x00000004080c1c11 */ /* 0x000fc8000f8410ff */
[----:B------:R-:W-:-:S05]  /*204c0*/  @P1 LEA.HI.X R13, R8, UR5, R13, 0x2, P2 ;  /* 0x00000005080d1c11 */ /* 0x000fca00090f140d */
[----:B------:R0:W2:Y:S01]  /*204d0*/  @P1 LDG.E R0, desc[UR42][R12.64] ;  /* 0x0000002a0c001981 */ /* 0x0000a2000c1e1900 */
[----:B------:R-:W-:Y:S02]  /*204e0*/  VIADD R8, R6, 0x4 ;  /* 0x0000000406087836 */ /* 0x000fe40000000000 */
[----:B------:R-:W-:Y:S01]  /*204f0*/  IMAD.MOV.U32 R9, RZ, RZ, 0x40000040 ;  /* 0x40000040ff097424 */ /* 0x000fe200078e00ff */
[----:B------:R-:W-:Y:S02]  /*20500*/  WARPGROUP.DEPBAR.LE gsb0, 0x0 ;  /* 0x00008000000079c5 */ /* 0x000fe40000010000 */
[----:B------:R-:W-:-:S06]  /*20510*/  WARPGROUP.ARRIVE ;  /* 0x00000000000079c5 */ /* 0x000fcc0000000000 */
[----:B------:R-:W-:Y:S01]  /*20520*/  QGMMA.64x192x32.F32.E4M3.E4M3 R24, R192, gdesc[UR4], R24, gsb0 ;  /* 0x02e00004c0187df3 */ /* 0x000fe20008000818 */
[----:B------:R-:W-:Y:S02]  /*20530*/  R2UR UR6, R8 ;  /* 0x00000000080672ca */ /* 0x000fe400000e0000 */
[----:B------:R-:W-:Y:S01]  /*20540*/  R2UR UR7, R9 ;  /* 0x00000000090772ca */ /* 0x000fe200000e0000 */
[----:B------:R-:W-:Y:S02]  /*20550*/  VIADD R6, R6, 0x6 ;  /* 0x0000000606067836 */ /* 0x000fe40000000000 */
[----:B------:R-:W-:Y:S01]  /*20560*/  IMAD.MOV.U32 R7, RZ, RZ, 0x40000040 ;  /* 0x40000040ff077424 */ /* 0x000fe200078e00ff */
[----:B------:R-:W1:Y:S04]  /*20570*/  SHFL.BFLY PT, R5, R4, 0x2, 0x1f ;  /* 0x0c401f0004057f89 */ /* 0x000e6800000e0000 */
[----:B------:R-:W3:Y:S01]  /*20580*/  SHFL.BFLY PT, R8, R3, 0x2, 0x1f ;  /* 0x0c401f0003087f89 */ /* 0x000ee200000e0000 */
[----:B------:R-:W-:-:S02]  /*20590*/  WARPGROUP.DEPBAR.LE gsb0, 0x0 ;  /* 0x00008000000079c5 */ /* 0x000fc40000010000 */
[----:B------:R-:W-:-:S06]  /*205a0*/  WARPGROUP.ARRIVE ;  /* 0x00000000000079c5 */ /* 0x000fcc0000000000 */
[----:B------:R-:W-:Y:S01]  /*205b0*/  QGMMA.64x192x32.F32.E4M3.E4M3 R24, R188, gdesc[UR4], R24, gsb0 ;  /* 0x02e00004bc187df3 */ /* 0x000fe20008000818 */
[----:B------:R-:W-:Y:S02]  /*205c0*/  R2UR UR6, R6 ;  /* 0x00000000060672ca */ /* 0x000fe400000e0000 */
[----:B------:R-:W-:Y:S01]  /*205d0*/  R2UR UR7, R7 ;  /* 0x00000000070772ca */ /* 0x000fe200000e0000 */
[----:B-1----:R-:W-:-:S01]  /*205e0*/  FADD.FTZ R5, R5, R4 ;  /* 0x0000000405057221 */ /* 0x002fc20000010000 */
[----:B---3--:R-:W-:-:S04]  /*205f0*/  FADD.FTZ R8, R8, R3 ;  /* 0x0000000308087221 */ /* 0x008fc80000010000 */
[----:B------:R-:W1:Y:S04]  /*20600*/  SHFL.BFLY PT, R6, R5, 0x1, 0x1f ;  /* 0x0c201f0005067f89 */ /* 0x000e6800000e0000 */
[----:B------:R-:W3:Y:S01]  /*20610*/  SHFL.BFLY PT, R7, R8, 0x1, 0x1f ;  /* 0x0c201f0008077f89 */ /* 0x000ee200000e0000 */
[----:B-1----:R-:W-:-:S01]  /*20620*/  FADD.FTZ R9, R5, R6 ;  /* 0x0000000605097221 */ /* 0x002fc20000010000 */
[----:B---3--:R-:W-:-:S04]  /*20630*/  FADD.FTZ R11, R8, R7 ;  /* 0x00000007080b7221 */ /* 0x008fc80000010000 */
[C---:B------:R-:W-:Y:S01]  /*20640*/  FSETP.NE.FTZ.AND P1, PT, R9.reuse, RZ, PT ;  /* 0x000000ff0900720b */ /* 0x040fe20003f35000 */
[----:B0-----:R-:W-:Y:S01]  /*20650*/  FMUL.FTZ R12, R9, 0.00390625 ;  /* 0x3b800000090c7820 */ /* 0x001fe20000410000 */
[----:B------:R-:W-:Y:S01]  /*20660*/  FMUL.FTZ R6, R11, 0.00390625 ;  /* 0x3b8000000b067820 */ /* 0x000fe20000410000 */
[----:B------:R-:W-:-:S03]  /*20670*/  IMAD.MOV.U32 R7, RZ, RZ, RZ ;  /* 0x000000ffff077224 */ /* 0x000fc600078e00ff */
[----:B------:R-:W-:Y:S02]  /*20680*/  FSETP.NE.FTZ.AND P2, PT, R12, RZ, PT ;  /* 0x000000ff0c00720b */ /* 0x000fe40003f55000 */
[----:B------:R-:W-:-:S05]  /*20690*/  FSETP.NE.FTZ.AND P3, PT, R6, RZ, PT ;  /* 0x000000ff0600720b */ /* 0x000fca0003f75000 */
[----:B------:R-:W-:Y:S01]  /*206a0*/  @P1 MUFU.RCP R7, R9 ;  /* 0x0000000900071308 */ /* 0x000fe20000001000 */
[----:B------:R-:W-:Y:S01]  /*206b0*/  FSETP.NE.FTZ.AND P1, PT, R11, RZ, PT ;  /* 0x000000ff0b00720b */ /* 0x000fe20003f35000 */
[----:B------:R-:W-:-:S06]  /*206c0*/  IMAD.MOV.U32 R5, RZ, RZ, RZ ;  /* 0x000000ffff057224 */ /* 0x000fcc00078e00ff */
[----:B------:R-:W0:Y:S08]  /*206d0*/  @P2 MUFU.LG2 R4, R12 ;  /* 0x0000000c00042308 */ /* 0x000e300000000c00 */
[----:B------:R-:W1:Y:S01]  /*206e0*/  @P3 MUFU.LG2 R6, R6 ;  /* 0x0000000600063308 */ /* 0x000e620000000c00 */
[----:B------:R-:W-:-:S07]  /*206f0*/  IMAD.U32 R3, RZ, RZ, UR35 ;  /* 0x00000023ff037e24 */ /* 0x000fce000f8e00ff */
[----:B------:R-:W3:Y:S01]  /*20700*/  @P1 MUFU.RCP R5, R11 ;  /* 0x0000000b00051308 */ /* 0x000ee20000001000 */
[----:B------:R-:W-:Y:S02]  /*20710*/  WARPGROUP.DEPBAR.LE gsb0, 0x0 ;  /* 0x00008000000079c5 */ /* 0x000fe40000010000 */
[----:B------:R-:W-:-:S06]  /*20720*/  WARPGROUP.ARRIVE ;  /* 0x00000000000079c5 */ /* 0x000fcc0000000000 */
[----:B------:R-:W-:Y:S01]  /*20730*/  QGMMA.64x192x32.F32.E4M3.E4M3 R24, R184, gdesc[UR4], R24, gsb0 ;  /* 0x02e00004b8187df3 */ /* 0x000fe20008000818 */
[----:B------:R-:W-:Y:S02]  /*20740*/  IMAD.U32 R8, RZ, RZ, UR35 ;  /* 0x00000023ff087e24 */ /* 0x000fe4000f8e00ff */
[----:B------:R-:W-:Y:S01]  /*20750*/  @P2 FMUL.FTZ R3, R3, 0.69314718246459960938 ;  /* 0x3f31721803032820 */ /* 0x000fe20000410000 */
[----:B0-----:R-:W-:Y:S01]  /*20760*/  @P2 FMUL.FTZ R4, R4, 0.69314718246459960938 ;  /* 0x3f31721804042820 */ /* 0x001fe20000410000 */
[----:B-1----:R-:W-:Y:S01]  /*20770*/  @P3 FMUL.FTZ R9, R6, 0.69314718246459960938 ;  /* 0x3f31721806093820 */ /* 0x002fe20000410000 */
[----:B------:R-:W-:Y:S01]  /*20780*/  @P3 FMUL.FTZ R8, R8, 0.69314718246459960938 ;  /* 0x3f31721808083820 */ /* 0x000fe20000410000 */
[----:B------:R-:W-:Y:S02]  /*20790*/  IMAD.MOV.U32 R151, RZ, RZ, -0x800000 ;  /* 0xff800000ff977424 */ /* 0x000fe400078e00ff */
[----:B------:R-:W-:-:S01]  /*207a0*/  @P2 FFMA.FTZ R151, R3, R10, R4 ;  /* 0x0000000a03972223 */ /* 0x000fc20000010004 */
[----:B------:R-:W-:-:S02]  /*207b0*/  IMAD.MOV.U32 R152, RZ, RZ, -0x800000 ;  /* 0xff800000ff987424 */ /* 0x000fc400078e00ff */
[----:B--2---:R-:W-:Y:S01]  /*207c0*/  FMUL.FTZ R4, R7, R0 ;  /* 0x0000000007047220 */ /* 0x004fe20000410000 */
[----:B------:R-:W-:Y:S01]  /*207d0*/  @P3 FFMA.FTZ R152, R8, R14, R9 ;  /* 0x0000000e08983223 */ /* 0x000fe20000010009 */
[----:B---3--:R-:W-:Y:S01]  /*207e0*/  FMUL.FTZ R0, R5, R0 ;  /* 0x0000000005007220 */ /* 0x008fe20000410000 */
[----:B------:R-:W-:Y:S02]  /*207f0*/  WARPGROUP.DEPBAR.LE gsb0, 0x0 ;  /* 0x00008000000079c5 */ /* 0x000fe40000010000 */
[----:B------:R-:W-:Y:S05]  /*20800*/  @!P0 BRA `(.L_x_5674) ;  /* 0x0000000000048947 */ /* 0x000fea0003800000 */
[----:B------:R-:W-:Y:S01]  /*20810*/  BPT.TRAP 0x1 ;  /* 0x000000040000795c */ /* 0x000fe20000300000 */
.L_x_5674:
[----:B------:R-:W-:Y:S02]  /*20820*/  VIADD R6, R2, 0x2a860 ;  /* 0x0002a86002067836 */ /* 0x000fe40000000000 */
[-C--:B------:R-:W-:Y:S01]  /*20830*/  FMUL.FTZ R134, R49, R4.reuse ;  /* 0x0000000431867220 */ /* 0x080fe20000410000 */
[----:B------:R-:W-:Y:S02]  /*20840*/  IMAD.U32 R3, RZ, RZ, UR38 ;  /* 0x00000026ff037e24 */ /* 0x000fe4000f8e00ff */
[-C--:B------:R-:W-:Y:S01]  /*20850*/  FMUL.FTZ R121, R53, R4.reuse ;  /* 0x0000000435797220 */ /* 0x080fe20000410000 */
[----:B------:R-:W-:Y:S02]  /*20860*/  VIADD R17, R17, 0x1 ;  /* 0x0000000111117836 */ /* 0x000fe40000000000 */
[-C--:B------:R-:W-:Y:S01]  /*20870*/  FMUL.FTZ R122, R56, R4.reuse ;  /* 0x00000004387a7220 */ /* 0x080fe20000410000 */
[-C--:B------:R-:W-:Y:S01]  /*20880*/  FMUL.FTZ R8, R64, R4.reuse ;  /* 0x0000000440087220 */ /* 0x080fe20000410000 */
[----:B------:R-:W-:Y:S01]  /*20890*/  PRMT R6, R3, 0x654, R6 ;  /* 0x0000065403067816 */ /* 0x000fe20000000006 */
[-C--:B------:R-:W-:Y:S01]  /*208a0*/  FMUL.FTZ R7, R93, R4.reuse ;  /* 0x000000045d077220 */ /* 0x080fe20000410000 */
[----:B------:R-:W-:Y:S01]  /*208b0*/  ISETP.NE.AND P1, PT, R17, 0x2, PT ;  /* 0x000000021100780c */ /* 0x000fe20003f25270 */
[-C--:B------:R-:W-:Y:S01]  /*208c0*/  FMUL.FTZ R5, R109, R4.reuse ;  /* 0x000000046d057220 */ /* 0x080fe20000410000 */
[----:B------:R0:W-:Y:S01]  /*208d0*/  SYNCS.ARRIVE.TRANS64.RED.A1T0 RZ, [R6+URZ], RZ ;  /* 0x000000ff06ff79a7 */ /* 0x0001e2000810043f */
        /* <DEDUP_REMOVED lines=91> */
[----:B------:R-:W-:Y:S01]  /*20e90*/  FMUL.FTZ R115, R115, R0 ;  /* 0x0000000073737220 */ /* 0x000fe20000410000 */
[----:B------:R-:W-:Y:S01]  /*20ea0*/  LOP3.LUT R23, R23, R4, RZ, 0x3c, !PT ;  /* 0x0000000417177212 */ /* 0x000fe200078e3cff */
[----:B------:R-:W-:Y:S01]  /*20eb0*/  UIADD3 UR37, UR37, 0x1, URZ ;  /* 0x0000000125257890 */ /* 0x000fe2000fffe03f */
[----:B0-----:R-:W-:-:S11]  /*20ec0*/  SEL R17, R17, RZ, P1 ;  /* 0x000000ff11117207 */ /* 0x001fd60000800000 */
.L_x_5558:
        /* <DEDUP_REMOVED lines=16> */
[----:B------:R-:W1:Y:S01]  /*20fd0*/  S2R R167, SR_TID.X ;  /* 0x0000000000a77919 */ /* 0x000e620000002100 */
[----:B------:R-:W3:Y:S01]  /*20fe0*/  S2R R13, SR_SWINHI ;  /* 0x00000000000d7919 */ /* 0x000ee20000002f00 */
[----:B-1----:R-:W-:-:S05]  /*20ff0*/  IMAD.SHL.U32 R0, R167, 0x4, RZ ;  /* 0x00000004a7007824 */ /* 0x002fca00078e00ff */
[----:B------:R-:W-:Y:S02]  /*21000*/  LOP3.LUT R0, R0, 0xc, RZ, 0xc0, !PT ;  /* 0x0000000c00007812 */ /* 0x000fe400078ec0ff */
[----:B------:R-:W-:Y:S02]  /*21010*/  MOV R84, R16 ;  /* 0x0000001000547202 */ /* 0x000fe40000000f00 */
[----:B---3--:R-:W-:Y:S02]  /*21020*/  MOV R85, R13 ;  /* 0x0000000d00557202 */ /* 0x008fe40000000f00 */
[----:B------:R-:W-:-:S05]  /*21030*/  IADD3 R20, P0, R0, UR4, RZ ;  /* 0x0000000400147c10 */ /* 0x000fca000ff1e0ff */
[----:B------:R-:W-:Y:S01]  /*21040*/  IMAD.X R21, RZ, RZ, UR5, P0 ;  /* 0x00000005ff157e24 */ /* 0x000fe200080e06ff */
[----:B------:R-:W-:-:S04]  /*21050*/  LOP3.LUT P0, R4, R167, 0x3, RZ, 0xc0, !PT ;  /* 0x00000003a7047812 */ /* 0x000fc8000780c0ff */
[----:B------:R-:W-:Y:S01]  /*21060*/  ISETP.EQ.OR P0, PT, R4, 0x3, !P0 ;  /* 0x000000030400780c */ /* 0x000fe20004702670 */
[----:B------:R1:W5:Y:S01]  /*21070*/  LDG.E.CONSTANT R0, desc[UR42][R20.64] ;  /* 0x0000002a14007981 */ /* 0x000362000c1e9900 */
[----:B------:R-:W-:Y:S02]  /*21080*/  UMOV UR4, 0xffffffff ;  /* 0xffffffff00047882 */ /* 0x000fe40000000000 */
[----:B------:R-:W-:Y:S02]  /*21090*/  SEL R4, R24, R25, P0 ;  /* 0x0000001918047207 */ /* 0x000fe40000000000 */
[----:B------:R-:W-:Y:S02]  /*210a0*/  SEL R150, R25, R24, P0 ;  /* 0x0000001819967207 */ /* 0x000fe40000000000 */
[----:B------:R-:W-:Y:S02]  /*210b0*/  SEL R13, R28, R29, P0 ;  /* 0x0000001d1c0d7207 */ /* 0x000fe40000000000 */
[----:B------:R-:W-:Y:S01]  /*210c0*/  SEL R149, R29, R28, P0 ;  /* 0x0000001c1d957207 */ /* 0x000fe20000000000 */
[----:B--2---:R-:W-:-:S03]  /*210d0*/  IMAD.WIDE R62, R6, 0x2, R84 ;  /* 0x00000002063e7825 */ /* 0x004fc600078e0254 */
[C---:B------:R-:W-:Y:S02]  /*210e0*/  IADD3 R31, P3, R62.reuse, 0x8060, RZ ;  /* 0x000080603e1f7810 */ /* 0x040fe40007f7e0ff */
[----:B------:R-:W-:Y:S02]  /*210f0*/  IADD3 R25, P4, R62, 0x8040, RZ ;  /* 0x000080403e197810 */ /* 0x000fe40007f9e0ff */
[----:B-1----:R-:W-:Y:S01]  /*21100*/  LOP3.LUT R20, R31, 0x380, RZ, 0xc0, !PT ;  /* 0x000003801f147812 */ /* 0x002fe200078ec0ff */
[----:B------:R-:W-:Y:S01]  /*21110*/  IMAD.X R21, RZ, RZ, R63, P3 ;  /* 0x000000ffff157224 */ /* 0x000fe200018e063f */
[----:B------:R-:W-:Y:S02]  /*21120*/  LOP3.LUT R24, R25, 0x380, RZ, 0xc0, !PT ;  /* 0x0000038019187812 */ /* 0x000fe400078ec0ff */
[----:B------:R-:W-:Y:S02]  /*21130*/  SHF.R.U64 R20, R20, 0x3, RZ ;  /* 0x0000000314147819 */ /* 0x000fe400000012ff */
[----:B------:R-:W-:-:S02]  /*21140*/  SHF.R.U64 R24, R24, 0x3, RZ ;  /* 0x0000000318187819 */ /* 0x000fc400000012ff */
[----:B------:R-:W-:Y:S02]  /*21150*/  LOP3.LUT R20, R20, R31, RZ, 0x3c, !PT ;  /* 0x0000001f14147212 */ /* 0x000fe400078e3cff */
[C---:B------:R-:W-:Y:S02]  /*21160*/  IADD3 R27, P5, R62.reuse, 0x8020, RZ ;  /* 0x000080203e1b7810 */ /* 0x040fe40007fbe0ff */
[C---:B------:R-:W-:Y:S02]  /*21170*/  IADD3 R29, P1, R62.reuse, 0x8000, RZ ;  /* 0x000080003e1d7810 */ /* 0x040fe40007f3e0ff */
[C---:B------:R-:W-:Y:S02]  /*21180*/  IADD3 R31, P2, R62.reuse, 0x4060, RZ ;  /* 0x000040603e1f7810 */ /* 0x040fe40007f5e0ff */
[----:B------:R-:W-:Y:S02]  /*21190*/  IADD3 R45, P3, R62, 0x4040, RZ ;  /* 0x000040403e2d7810 */ /* 0x000fe40007f7e0ff */
[----:B------:R-:W-:Y:S01]  /*211a0*/  LOP3.LUT R24, R24, R25, RZ, 0x3c, !PT ;  /* 0x0000001918187212 */ /* 0x000fe200078e3cff */
[----:B------:R-:W-:Y:S01]  /*211b0*/  IMAD.X R25, RZ, RZ, R63, P4 ;  /* 0x000000ffff197224 */ /* 0x000fe200020e063f */
[----:B-----5:R-:W-:-:S02]  /*211c0*/  LOP3.LUT R26, R27, 0x380, RZ, 0xc0, !PT ;  /* 0x000003801b1a7812 */ /* 0x020fc400078ec0ff */
[----:B------:R-:W-:Y:S02]  /*211d0*/  LOP3.LUT R28, R29, 0x380, RZ, 0xc0, !PT ;  /* 0x000003801d1c7812 */ /* 0x000fe400078ec0ff */
[----:B------:R-:W-:Y:S02]  /*211e0*/  LOP3.LUT R30, R31, 0x380, RZ, 0xc0, !PT ;  /* 0x000003801f1e7812 */ /* 0x000fe400078ec0ff */
[----:B------:R-:W-:Y:S02]  /*211f0*/  LOP3.LUT R44, R45, 0x380, RZ, 0xc0, !PT ;  /* 0x000003802d2c7812 */ /* 0x000fe400078ec0ff */
[----:B------:R-:W-:Y:S02]  /*21200*/  IADD3 R47, P4, R62, 0x4020, RZ ;  /* 0x000040203e2f7810 */ /* 0x000fe40007f9e0ff */
[----:B------:R-:W-:Y:S02]  /*21210*/  SHF.R.U64 R26, R26, 0x3, RZ ;  /* 0x000000031a1a7819 */ /* 0x000fe400000012ff */
[----:B------:R-:W-:-:S02]  /*21220*/  SHF.R.U64 R28, R28, 0x3, RZ ;  /* 0x000000031c1c7819 */ /* 0x000fc400000012ff */
[----:B------:R-:W-:Y:S02]  /*21230*/  SHF.R.U64 R30, R30, 0x3, RZ ;  /* 0x000000031e1e7819 */ /* 0x000fe400000012ff */
[----:B------:R-:W-:Y:S02]  /*21240*/  SHF.R.U64 R44, R44, 0x3, RZ ;  /* 0x000000032c2c7819 */ /* 0x000fe400000012ff */
[----:B------:R-:W-:Y:S02]  /*21250*/  LOP3.LUT R46, R47, 0x380, RZ, 0xc0, !PT ;  /* 0x000003802f2e7812 */ /* 0x000fe400078ec0ff */
        /* <DEDUP_REMOVED lines=8> */
[----:B------:R-:W-:-:S02]  /*212e0*/  SHF.R.U64 R46, R46, 0x3, RZ ;  /* 0x000000032e2e7819 */ /* 0x000fc400000012ff */
[C---:B------:R-:W-:Y:S02]  /*212f0*/  IADD3 R51, P5, R62.reuse, 0x4000, RZ ;  /* 0x000040003e337810 */ /* 0x040fe40007fbe0ff */
[C---:B------:R-:W-:Y:S02]  /*21300*/  IADD3 R55, P1, R62.reuse, 0x60, RZ ;  /* 0x000000603e377810 */ /* 0x040fe40007f3e0ff */
[C---:B------:R-:W-:Y:S02]  /*21310*/  IADD3 R59, P2, R62.reuse, 0x40, RZ ;  /* 0x000000403e3b7810 */ /* 0x040fe40007f5e0ff */
[----:B------:R-:W-:Y:S02]  /*21320*/  IADD3 R67, P3, R62, 0x20, RZ ;  /* 0x000000203e437810 */ /* 0x000fe40007f7e0ff */
[----:B------:R-:W-:Y:S02]  /*21330*/  LOP3.LUT R46, R46, R47, RZ, 0x3c, !PT ;  /* 0x0000002f2e2e7212 */ /* 0x000fe400078e3cff */
        /* <DEDUP_REMOVED lines=31> */
[----:B------:R-:W-:Y:S01]  /*21530*/  MOV R154, R66 ;  /* 0x00000042009a7202 */ /* 0x000fe20000000f00 */
[----:B------:R-:W-:Y:S06]  /*21540*/  BRA.DIV UR4, `(.L_x_5677) ;  /* 0x000000ee04cc7947 */ /* 0x000fec000b800000 */
[----:B------:R-:W-:Y:S02]  /*21550*/  SEL R86, R108, R5, P0 ;  /* 0x000000056c567207 */ /* 0x000fe40000000000 */
[----:B------:R-:W-:Y:S02]  /*21560*/  SEL R63, R41, R87, P0 ;  /* 0x00000057293f7207 */ /* 0x000fe40000000000 */
[----:B------:R-:W-:Y:S02]  /*21570*/  SEL R6, R2, R129, P0 ;  /* 0x0000008102067207 */ /* 0x000fe40000000000 */
[----:B------:R-:W-:Y:S01]  /*21580*/  SEL R148, R129, R2, P0 ;  /* 0x0000000281947207 */ /* 0x000fe20000000000 */
[----:B------:R-:W-:Y:S01]  /*21590*/  SHFL.IDX PT, R86, R86, R0, 0x1c1f ;  /* 0x001c1f0056567589 */ /* 0x000fe200000e0000 */
        /* <DEDUP_REMOVED lines=50> */
[----:B------:R-:W-:Y:S01]  /*218c0*/  SEL R30, R57, R131, P0 ;  /* 0x00000083391e7207 */ /* 0x000fe20000000000 */
[----:B------:R-:W-:Y:S01]  /*218d0*/  IMAD.MOV.U32 R131, RZ, RZ, RZ ;  /* 0x000000ffff837224 */ /* 0x000fe200078e00ff */
        /* <DEDUP_REMOVED lines=79> */
[----:B------:R4:W5:Y:S01]  /*21dd0*/  SHFL.IDX PT, R74, R2, R87, 0x1c1f ;  /* 0x001c1f57024a7589 */ /* 0x00096200000e0000 */
[----:B------:R-:W-:Y:S02]  /*21de0*/  SEL R118, R119, R118, P0 ;  /* 0x0000007677767207 */ /* 0x000fe40000000000 */
[----:B-1----:R-:W-:Y:S01]  /*21df0*/  SEL R123, R125, R82, P0 ;  /* 0x000000527d7b7207 */ /* 0x002fe20000000000 */
[----:B------:R-:W1:Y:S01]  /*21e00*/  SHFL.IDX PT, R72, R134, R87, 0x1c1f ;  /* 0x001c1f5786487589 */ /* 0x000e6200000e0000 */
[----:B------:R-:W-:Y:S02]  /*21e10*/  SEL R125, R82, R125, P0 ;  /* 0x0000007d527d7207 */ /* 0x000fe40000000000 */
[----:B------:R-:W-:Y:S01]  /*21e20*/  SEL R82, R79, R3, P0 ;  /* 0x000000034f527207 */ /* 0x000fe20000000000 */
[----:B------:R-:W-:Y:S01]  /*21e30*/  SHFL.IDX PT, R68, R68, R87, 0x1c1f ;  /* 0x001c1f5744447589 */ /* 0x000fe200000e0000 */
[----:B------:R-:W-:-:S02]  /*21e40*/  SEL R79, R3, R79, P0 ;  /* 0x0000004f034f7207 */ /* 0x000fc40000000000 */
[----:B----4-:R-:W-:Y:S01]  /*21e50*/  SEL R2, R121, R92, P0 ;  /* 0x0000005c79027207 */ /* 0x010fe20000000000 */
[----:B------:R-:W-:Y:S01]  /*21e60*/  SHFL.IDX PT, R70, R70, R87, 0x1c1f ;  /* 0x001c1f5746467589 */ /* 0x000fe200000e0000 */
[----:B------:R-:W-:Y:S02]  /*21e70*/  SEL R3, R4, R46, P0 ;  /* 0x0000002e04037207 */ /* 0x000fe40000000000 */
[----:B------:R-:W-:Y:S01]  /*21e80*/  SEL R121, R92, R121, P0 ;  /* 0x000000795c797207 */ /* 0x000fe20000000000 */
[----:B------:R-:W4:Y:S01]  /*21e90*/  SHFL.IDX PT, R62, R62, R87, 0x1c1f ;  /* 0x001c1f573e3e7589 */ /* 0x000f2200000e0000 */
[----:B--2---:R-:W-:Y:S02]  /*21ea0*/  SEL R122, R124, R76, P0 ;  /* 0x0000004c7c7a7207 */ /* 0x004fe40000000000 */
[----:B------:R-:W-:Y:S01]  /*21eb0*/  SEL R124, R76, R124, P0 ;  /* 0x0000007c4c7c7207 */ /* 0x000fe20000000000 */
[----:B------:R-:W2:Y:S01]  /*21ec0*/  SHFL.IDX PT, R66, R66, R87, 0x1c1f ;  /* 0x001c1f5742427589 */ /* 0x000ea200000e0000 */
[----:B---3--:R-:W-:-:S02]  /*21ed0*/  SEL R126, R129, R78, P0 ;  /* 0x0000004e817e7207 */ /* 0x008fc40000000000 */
[----:B------:R-:W-:Y:S01]  /*21ee0*/  SEL R129, R78, R129, P0 ;  /* 0x000000814e817207 */ /* 0x000fe20000000000 */
[----:B------:R-:W3:Y:S01]  /*21ef0*/  SHFL.IDX PT, R58, R58, R87, 0x1c1f ;  /* 0x001c1f573a3a7589 */ /* 0x000ee200000e0000 */
[----:B-----5:R-:W-:Y:S02]  /*21f00*/  SEL R119, R128, R74, P0 ;  /* 0x0000004a80777207 */ /* 0x020fe40000000000 */
[----:B------:R-:W-:Y:S01]  /*21f10*/  SEL R128, R74, R128, P0 ;  /* 0x000000804a807207 */ /* 0x000fe20000000000 */
[----:B------:R-:W5:Y:S01]  /*21f20*/  SHFL.IDX PT, R64, R64, R87, 0x1c1f ;  /* 0x001c1f5740407589 */ /* 0x000f6200000e0000 */
[----:B-1----:R-:W-:Y:S02]  /*21f30*/  SEL R130, R117, R72, P0 ;  /* 0x0000004875827207 */ /* 0x002fe40000000000 */
[----:B------:R-:W-:Y:S01]  /*21f40*/  SEL R117, R72, R117, P0 ;  /* 0x0000007548757207 */ /* 0x000fe20000000000 */
[----:B------:R-:W1:Y:S01]  /*21f50*/  SHFL.IDX PT, R60, R60, R87, 0x1c1f ;  /* 0x001c1f573c3c7589 */ /* 0x000e6200000e0000 */
[----:B------:R-:W-:-:S03]  /*21f60*/  SEL R4, R46, R4, P0 ;  /* 0x000000042e047207 */ /* 0x000fc60000000000 */
[----:B------:R-:W0:Y:S04]  /*21f70*/  SHFL.IDX PT, R56, R56, R87, 0x1c1f ;  /* 0x001c1f5738387589 */ /* 0x000e2800000e0000 */
[----:B------:R-:W-:Y:S01]  /*21f80*/  SHFL.IDX PT, R44, R44, R87, 0x1c1f ;  /* 0x001c1f572c2c7589 */ /* 0x000fe200000e0000 */
[----:B----4-:R-:W-:Y:S02]  /*21f90*/  SEL R116, R109, R62, P0 ;  /* 0x0000003e6d747207 */ /* 0x010fe40000000000 */
[----:B------:R-:W-:Y:S01]  /*21fa0*/  SEL R109, R62, R109, P0 ;  /* 0x0000006d3e6d7207 */ /* 0x000fe20000000000 */
[----:B------:R-:W-:Y:S01]  /*21fb0*/  SHFL.IDX PT, R93, R93, R0, 0x1c1f ;  /* 0x001c1f005d5d7589 */ /* 0x000fe200000e0000 */
[----:B--2---:R-:W-:Y:S02]  /*21fc0*/  SEL R111, R110, R66, P0 ;  /* 0x000000426e6f7207 */ /* 0x004fe40000000000 */
[----:B------:R-:W-:Y:S01]  /*21fd0*/  SEL R110, R66, R110, P0 ;  /* 0x0000006e426e7207 */ /* 0x000fe20000000000 */
[----:B------:R-:W-:Y:S01]  /*21fe0*/  SHFL.IDX PT, R99, R99, R0, 0x1c1f ;  /* 0x001c1f0063637589 */ /* 0x000fe200000e0000 */
[----:B---3--:R-:W-:-:S02]  /*21ff0*/  SEL R112, R105, R58, P0 ;  /* 0x0000003a69707207 */ /* 0x008fc40000000000 */
[----:B------:R-:W-:Y:S01]  /*22000*/  SEL R105, R58, R105, P0 ;  /* 0x000000693a697207 */ /* 0x000fe20000000000 */
[----:B------:R-:W-:Y:S01]  /*22010*/  SHFL.IDX PT, R94, R94, R0, 0x1c1f ;  /* 0x001c1f005e5e7589 */ /* 0x000fe200000e0000 */
[----:B-----5:R-:W-:Y:S02]  /*22020*/  SEL R107, R106, R64, P0 ;  /* 0x000000406a6b7207 */ /* 0x020fe40000000000 */
[----:B------:R-:W-:Y:S01]  /*22030*/  SEL R106, R64, R106, P0 ;  /* 0x0000006a406a7207 */ /* 0x000fe20000000000 */
[----:B------:R-:W-:Y:S01]  /*22040*/  SHFL.IDX PT, R95, R95, R0, 0x1c1f ;  /* 0x001c1f005f5f7589 */ /* 0x000fe200000e0000 */
[----:B-1----:R-:W-:Y:S02]  /*22050*/  SEL R103, R102, R60, P0 ;  /* 0x0000003c66677207 */ /* 0x002fe40000000000 */
[----:B------:R-:W-:Y:S01]  /*22060*/  SEL R102, R60, R102, P0 ;  /* 0x000000663c667207 */ /* 0x000fe20000000000 */
[----:B------:R-:W-:Y:S01]  /*22070*/  SHFL.IDX PT, R83, R83, R0, 0x1c1f ;  /* 0x001c1f0053537589 */ /* 0x000fe200000e0000 */
[----:B0-----:R-:W-:-:S02]  /*22080*/  SEL R100, R97, R56, P0 ;  /* 0x0000003861647207 */ /* 0x001fc40000000000 */
        /* <DEDUP_REMOVED lines=15> */
[----:B------:R-:W1:Y:S04]  /*22180*/  SHFL.IDX PT, R53, R53, R87, 0x1c1f ;  /* 0x001c1f5735357589 */ /* 0x000e6800000e0000 */
[----:B------:R-:W2:Y:S04]  /*22190*/  SHFL.IDX PT, R51, R51, R87, 0x1c1f ;  /* 0x001c1f5733337589 */ /* 0x000ea800000e0000 */
[----:B------:R-:W3:Y:S04]  /*221a0*/  SHFL.IDX PT, R54, R54, R87, 0x1c1f ;  /* 0x001c1f5736367589 */ /* 0x000ee800000e0000 */
[----:B------:R-:W4:Y:S04]  /*221b0*/  SHFL.IDX PT, R49, R49, R87, 0x1c1f ;  /* 0x001c1f5731317589 */ /* 0x000f2800000e0000 */
[----:B------:R-:W5:Y:S04]  /*221c0*/  SHFL.IDX PT, R52, R52, R87, 0x1c1f ;  /* 0x001c1f5734347589 */ /* 0x000f6800000e0000 */
[----:B------:R-:W-:Y:S01]  /*221d0*/  SHFL.IDX PT, R50, R50, R87, 0x1c1f ;  /* 0x001c1f5732327589 */ /* 0x000fe200000e0000 */
[----:B0-----:R-:W-:-:S02]  /*221e0*/  SEL R108, R93, R55, P0 ;  /* 0x000000375d6c7207 */ /* 0x001fc40000000000 */
[----:B------:R-:W-:Y:S01]  /*221f0*/  SEL R93, R55, R93, P0 ;  /* 0x0000005d375d7207 */ /* 0x000fe20000000000 */
[----:B------:R-:W-:Y:S01]  /*22200*/  SHFL.IDX PT, R42, R42, R87, 0x1c1f ;  /* 0x001c1f572a2a7589 */ /* 0x000fe200000e0000 */
[----:B-1----:R-:W-:Y:S02]  /*22210*/  SEL R104, R99, R53, P0 ;  /* 0x0000003563687207 */ /* 0x002fe40000000000 */
[----:B------:R-:W-:Y:S01]  /*22220*/  SEL R99, R53, R99, P0 ;  /* 0x0000006335637207 */ /* 0x000fe20000000000 */
[----:B------:R-:W0:Y:S01]  /*22230*/  SHFL.IDX PT, R48, R48, R87, 0x1c1f ;  /* 0x001c1f5730307589 */ /* 0x000e2200000e0000 */
[----:B--2---:R-:W-:Y:S02]  /*22240*/  SEL R101, R98, R51, P0 ;  /* 0x0000003362657207 */ /* 0x004fe40000000000 */
[----:B------:R-:W-:Y:S01]  /*22250*/  SEL R98, R51, R98, P0 ;  /* 0x0000006233627207 */ /* 0x000fe20000000000 */
[----:B------:R-:W1:Y:S01]  /*22260*/  SHFL.IDX PT, R40, R40, R87, 0x1c1f ;  /* 0x001c1f5728287589 */ /* 0x000e6200000e0000 */
[----:B---3--:R-:W-:-:S02]  /*22270*/  SEL R96, R94, R54, P0 ;  /* 0x000000365e607207 */ /* 0x008fc40000000000 */
[----:B------:R-:W-:Y:S01]  /*22280*/  SEL R94, R54, R94, P0 ;  /* 0x0000005e365e7207 */ /* 0x000fe20000000000 */
[----:B------:R-:W2:Y:S01]  /*22290*/  SHFL.IDX PT, R43, R43, R87, 0x1c1f ;  /* 0x001c1f572b2b7589 */ /* 0x000ea200000e0000 */
[----:B----4-:R-:W-:Y:S02]  /*222a0*/  SEL R78, R95, R49, P0 ;  /* 0x000000315f4e7207 */ /* 0x010fe40000000000 */
[----:B------:R-:W-:Y:S01]  /*222b0*/  SEL R95, R49, R95, P0 ;  /* 0x0000005f315f7207 */ /* 0x000fe20000000000 */
[----:B------:R-:W3:Y:S01]  /*222c0*/  SHFL.IDX PT, R38, R38, R87, 0x1c1f ;  /* 0x001c1f5726267589 */ /* 0x000ee200000e0000 */
[----:B-----5:R-:W-:Y:S02]  /*222d0*/  SEL R92, R83, R52, P0 ;  /* 0x00000034535c7207 */ /* 0x020fe40000000000 */
[----:B------:R-:W-:Y:S01]  /*222e0*/  SEL R83, R52, R83, P0 ;  /* 0x0000005334537207 */ /* 0x000fe20000000000 */
[----:B------:R-:W4:Y:S04]  /*222f0*/  SHFL.IDX PT, R41, R41, R87, 0x1c1f ;  /* 0x001c1f5729297589 */ /* 0x000f2800000e0000 */
[----:B------:R-:W5:Y:S04]  /*22300*/  SHFL.IDX PT, R36, R36, R87, 0x1c1f ;  /* 0x001c1f5724247589 */ /* 0x000f6800000e0000 */
[----:B------:R-:W5:Y:S01]  /*22310*/  SHFL.IDX PT, R39, R39, R87, 0x1c1f ;  /* 0x001c1f5727277589 */ /* 0x000f6200000e0000 */
[----:B0-----:R-:W-:-:S02]  /*22320*/  SEL R46, R47, R48, P0 ;  /* 0x000000302f2e7207 */ /* 0x001fc40000000000 */
[----:B------:R-:W-:Y:S01]  /*22330*/  SEL R47, R48, R47, P0 ;  /* 0x0000002f302f7207 */ /* 0x000fe20000000000 */
[----:B------:R-:W0:Y:S01]  /*22340*/  SHFL.IDX PT, R34, R34, R87, 0x1c1f ;  /* 0x001c1f5722227589 */ /* 0x000e2200000e0000 */
[----:B-1----:R-:W-:Y:S02]  /*22350*/  SEL R56, R57, R40, P0 ;  /* 0x0000002839387207 */ /* 0x002fe40000000000 */
[----:B------:R-:W-:Y:S01]  /*22360*/  SEL R57, R40, R57, P0 ;  /* 0x0000003928397207 */ /* 0x000fe20000000000 */
[----:B------:R-:W1:Y:S01]  /*22370*/  SHFL.IDX PT, R37, R37, R87, 0x1c1f ;  /* 0x001c1f5725257589 */ /* 0x000e6200000e0000 */
[----:B--2---:R-:W-:Y:S02]  /*22380*/  SEL R58, R59, R43, P0 ;  /* 0x0000002b3b3a7207 */ /* 0x004fe40000000000 */
[----:B------:R-:W-:Y:S01]  /*22390*/  SEL R59, R43, R59, P0 ;  /* 0x0000003b2b3b7207 */ /* 0x000fe20000000000 */
[----:B------:R-:W2:Y:S01]  /*223a0*/  SHFL.IDX PT, R33, R33, R87, 0x1c1f ;  /* 0x001c1f5721217589 */ /* 0x000ea200000e0000 */
[----:B---3--:R-:W-:-:S02]  /*223b0*/  SEL R60, R61, R38, P0 ;  /* 0x000000263d3c7207 */ /* 0x008fc40000000000 */
[----:B------:R-:W-:Y:S01]  /*223c0*/  SEL R61, R38, R61, P0 ;  /* 0x0000003d263d7207 */ /* 0x000fe20000000000 */
[----:B------:R-:W3:Y:S01]  /*223d0*/  SHFL.IDX PT, R35, R35, R87, 0x1c1f ;  /* 0x001c1f5723237589 */ /* 0x000ee200000e0000 */
[----:B----4-:R-:W-:Y:S02]  /*223e0*/  SEL R62, R63, R41, P0 ;  /* 0x000000293f3e7207 */ /* 0x010fe40000000000 */
[----:B------:R-:W-:Y:S01]  /*223f0*/  SEL R63, R41, R63, P0 ;  /* 0x0000003f293f7207 */ /* 0x000fe20000000000 */
[----:B------:R-:W4:Y:S01]  /*22400*/  SHFL.IDX PT, R32, R32, R87, 0x1c1f ;  /* 0x001c1f5720207589 */ /* 0x000f2200000e0000 */
[----:B-----5:R-:W-:Y:S02]  /*22410*/  SEL R64, R65, R36, P0 ;  /* 0x0000002441407207 */ /* 0x020fe40000000000 */
[----:B------:R-:W-:Y:S01]  /*22420*/  SEL R65, R36, R65, P0 ;  /* 0x0000004124417207 */ /* 0x000fe20000000000 */
[----:B------:R5:W0:Y:S01]  /*22430*/  SHFL.IDX PT, R11, R115, R87, 0x1c1f ;  /* 0x001c1f57730b7589 */ /* 0x000a2200000e0000 */
[----:B------:R-:W-:-:S02]  /*22440*/  SEL R66, R67, R39, P0 ;  /* 0x0000002743427207 */ /* 0x000fc40000000000 */
[----:B------:R-:W-:Y:S01]  /*22450*/  SEL R67, R39, R67, P0 ;  /* 0x0000004327437207 */ /* 0x000fe20000000000 */
[----:B------:R1:W0:Y:S04]  /*22460*/  SHFL.IDX PT, R127, R118, R87, 0x1c1f ;  /* 0x001c1f57767f7589 */ /* 0x00022800000e0000 */
[----:B------:R-:W0:Y:S01]  /*22470*/  SHFL.IDX PT, R90, R153, R0, 0x1c1f ;  /* 0x001c1f00995a7589 */ /* 0x000e2200000e0000 */
[----:B-----5:R-:W-:-:S03]  /*22480*/  SEL R115, R114, R70, P0 ;  /* 0x0000004672737207 */ /* 0x020fc60000000000 */
[----:B------:R5:W0:Y:S01]  /*22490*/  SHFL.IDX PT, R91, R91, R0, 0x1c1f ;  /* 0x001c1f005b5b7589 */ /* 0x000a2200000e0000 */
[----:B------:R-:W-:Y:S02]  /*224a0*/  SEL R114, R70, R114, P0 ;  /* 0x0000007246727207 */ /* 0x000fe40000000000 */
[----:B-1----:R-:W-:Y:S02]  /*224b0*/  SEL R87, R86, R5, P0 ;  /* 0x0000000556577207 */ /* 0x002fe40000000000 */
        /* <DEDUP_REMOVED lines=15> */
[----:B-----5:R-:W-:-:S02]  /*225b0*/  SEL R0, R120, R81, P0 ;  /* 0x0000005178007207 */ /* 0x020fc40000000000 */
        /* <DEDUP_REMOVED lines=9> */
[----:B--2---:R-:W-:Y:S02]  /*22650*/  SEL R72, R73, R33, P0 ;  /* 0x0000002149487207 */ /* 0x004fe40000000000 */
[----:B---3--:R-:W-:Y:S02]  /*22660*/  SEL R74, R75, R35, P0 ;  /* 0x000000234b4a7207 */ /* 0x008fe40000000000 */
[----:B----4-:R-:W-:-:S02]  /*22670*/  SEL R76, R77, R32, P0 ;  /* 0x000000204d4c7207 */ /* 0x010fc40000000000 */
[----:B------:R-:W-:Y:S02]  /*22680*/  SEL R80, R50, R80, P0 ;  /* 0x0000005032507207 */ /* 0x000fe40000000000 */
[----:B------:R-:W-:Y:S02]  /*22690*/  SEL R45, R42, R45, P0 ;  /* 0x0000002d2a2d7207 */ /* 0x000fe40000000000 */
[----:B------:R-:W-:Y:S02]  /*226a0*/  SEL R69, R34, R69, P0 ;  /* 0x0000004522457207 */ /* 0x000fe40000000000 */
[----:B------:R-:W-:Y:S02]  /*226b0*/  SEL R71, R37, R71, P0 ;  /* 0x0000004725477207 */ /* 0x000fe40000000000 */
[----:B------:R-:W-:Y:S02]  /*226c0*/  SEL R73, R33, R73, P0 ;  /* 0x0000004921497207 */ /* 0x000fe40000000000 */
[----:B------:R-:W-:-:S02]  /*226d0*/  SEL R75, R35, R75, P0 ;  /* 0x0000004b234b7207 */ /* 0x000fc40000000000 */
[----:B------:R-:W-:-:S07]  /*226e0*/  SEL R77, R32, R77, P0 ;  /* 0x0000004d204d7207 */ /* 0x000fce0000000000 */
.L_x_6000:
[----:B------:R-:W2:Y:S01]  /*226f0*/  LDL R134, [R1+0xc] ;  /* 0x00000c0001867983 */ /* 0x000ea20000100800 */
[----:B------:R-:W-:Y:S05]  /*22700*/  WARPSYNC.ALL ;  /* 0x0000000000007948 */ /* 0x000fea0003800000 */
[----:B------:R-:W-:Y:S01]  /*22710*/  F2FP.BF16.F32.PACK_AB R48, R0, R2 ;  /* 0x000000020030723e */ /* 0x000fe200000010ff */
[----:B------:R-:W2:Y:S01]  /*22720*/  LDC.64 R132, c[0x0][0xc00] ;  /* 0x00030000ff847b82 */ /* 0x000ea20000000a00 */
[----:B------:R-:W-:Y:S01]  /*22730*/  F2FP.BF16.F32.PACK_AB R49, R5, R3 ;  /* 0x000000030531723e */ /* 0x000fe200000010ff */
[----:B------:R-:W-:Y:S01]  /*22740*/  ULDC.64 UR4, c[0x0][0xc00] ;  /* 0x0003000000047ab9 */ /* 0x000fe20000000a00 */
[----:B------:R-:W-:Y:S01]  /*22750*/  F2FP.BF16.F32.PACK_AB R50, R120, R121 ;  /* 0x000000797832723e */ /* 0x000fe200000010ff */
[----:B------:R-:W-:Y:S01]  /*22760*/  ULDC.64 UR6, c[0x0][0xc08] ;  /* 0x0003020000067ab9 */ /* 0x000fe20000000a00 */
[----:B------:R-:W-:-:S03]  /*22770*/  F2FP.BF16.F32.PACK_AB R51, R6, R4 ;  /* 0x000000040633723e */ /* 0x000fc600000010ff */
[----:B------:R-:W-:Y:S01]  /*22780*/  BAR.SYNC.DEFER_BLOCKING 0x1, 0x100 ;  /* 0x0044000000007b1d */ /* 0x000fe20000010000 */
[----:B------:R-:W-:Y:S02]  /*22790*/  F2FP.BF16.F32.PACK_AB R40, R122, R123 ;  /* 0x0000007b7a28723e */ /* 0x000fe400000010ff */
        /* <DEDUP_REMOVED lines=11> */
[----:B------:R0:W-:Y:S01]  /*22850*/  STSM.16.M88.4 [R158], R48 ;  /* 0x000000309e007844 */ /* 0x0001e20000000200 */
[----:B------:R-:W-:-:S02]  /*22860*/  F2FP.BF16.F32.PACK_AB R36, R116, R115 ;  /* 0x000000737424723e */ /* 0x000fc400000010ff */
[----:B------:R-:W-:Y:S01]  /*22870*/  F2FP.BF16.F32.PACK_AB R37, R44, R30 ;  /* 0x0000001e2c25723e */ /* 0x000fe200000010ff */
[----:B------:R1:W-:Y:S01]  /*22880*/  STSM.16.M88.4 [R154], R40 ;  /* 0x000000289a007844 */ /* 0x0003e20000000200 */
[----:B------:R-:W-:Y:S02]  /*22890*/  F2FP.BF16.F32.PACK_AB R38, R109, R114 ;  /* 0x000000726d26723e */ /* 0x000fe400000010ff */
[----:B------:R-:W-:Y:S01]  /*228a0*/  F2FP.BF16.F32.PACK_AB R39, R45, R31 ;  /* 0x0000001f2d27723e */ /* 0x000fe200000010ff */
[----:B------:R3:W-:Y:S01]  /*228b0*/  STSM.16.M88.4 [R155], R12 ;  /* 0x0000000c9b007844 */ /* 0x0007e20000000200 */
[----:B------:R-:W-:Y:S02]  /*228c0*/  SEL R88, R90, R11, P0 ;  /* 0x0000000b5a587207 */ /* 0x000fe40000000000 */
[----:B------:R-:W-:Y:S01]  /*228d0*/  SEL R89, R91, R127, P0 ;  /* 0x0000007f5b597207 */ /* 0x000fe20000000000 */
[----:B------:R4:W-:Y:S01]  /*228e0*/  STSM.16.M88.4 [R156], R32 ;  /* 0x000000209c007844 */ /* 0x0009e20000000200 */
[----:B------:R-:W-:-:S02]  /*228f0*/  SEL R90, R11, R90, P0 ;  /* 0x0000005a0b5a7207 */ /* 0x000fc40000000000 */
[----:B------:R-:W-:Y:S01]  /*22900*/  F2FP.BF16.F32.PACK_AB R52, R104, R103 ;  /* 0x000000676834723e */ /* 0x000fe200000010ff */
[----:B------:R4:W-:Y:S01]  /*22910*/  STSM.16.M88.4 [R157], R36 ;  /* 0x000000249d007844 */ /* 0x0009e20000000200 */
[----:B0-----:R-:W-:Y:S02]  /*22920*/  F2FP.BF16.F32.PACK_AB R48, R108, R107 ;  /* 0x0000006b6c30723e */ /* 0x001fe400000010ff */
[----:B------:R-:W-:Y:S02]  /*22930*/  F2FP.BF16.F32.PACK_AB R49, R60, R58 ;  /* 0x0000003a3c31723e */ /* 0x000fe400000010ff */
[----:B-1----:R-:W-:Y:S02]  /*22940*/  F2FP.BF16.F32.PACK_AB R40, R112, R111 ;  /* 0x0000006f7028723e */ /* 0x002fe400000010ff */
[----:B------:R-:W-:Y:S02]  /*22950*/  F2FP.BF16.F32.PACK_AB R41, R56, R46 ;  /* 0x0000002e3829723e */ /* 0x000fe400000010ff */
[----:B------:R-:W-:-:S02]  /*22960*/  F2FP.BF16.F32.PACK_AB R42, R105, R110 ;  /* 0x0000006e692a723e */ /* 0x000fc400000010ff */
[----:B------:R-:W-:Y:S02]  /*22970*/  F2FP.BF16.F32.PACK_AB R43, R57, R47 ;  /* 0x0000002f392b723e */ /* 0x000fe400000010ff */
[----:B------:R-:W-:Y:S02]  /*22980*/  F2FP.BF16.F32.PACK_AB R50, R93, R106 ;  /* 0x0000006a5d32723e */ /* 0x000fe400000010ff */
[----:B------:R-:W-:Y:S01]  /*22990*/  F2FP.BF16.F32.PACK_AB R51, R61, R59 ;  /* 0x0000003b3d33723e */ /* 0x000fe200000010ff */
[----:B------:R0:W-:Y:S01]  /*229a0*/  STSM.16.M88.4 [R159], R40 ;  /* 0x000000289f007844 */ /* 0x0001e20000000200 */
[----:B------:R-:W-:Y:S02]  /*229b0*/  F2FP.BF16.F32.PACK_AB R53, R64, R62 ;  /* 0x0000003e4035723e */ /* 0x000fe400000010ff */
[----:B------:R-:W-:Y:S01]  /*229c0*/  F2FP.BF16.F32.PACK_AB R54, R99, R102 ;  /* 0x000000666336723e */ /* 0x000fe200000010ff */
[----:B------:R-:W-:Y:S01]  /*229d0*/  STSM.16.M88.4 [R160], R48 ;  /* 0x00000030a0007844 */ /* 0x000fe20000000200 */
[----:B------:R-:W-:-:S02]  /*229e0*/  F2FP.BF16.F32.PACK_AB R55, R65, R63 ;  /* 0x0000003f4137723e */ /* 0x000fc400000010ff */
[----:B------:R-:W-:Y:S02]  /*229f0*/  SEL R91, R127, R91, P0 ;  /* 0x0000005b7f5b7207 */ /* 0x000fe40000000000 */
[----:B---3--:R-:W-:Y:S01]  /*22a00*/  F2FP.BF16.F32.PACK_AB R12, R101, R100 ;  /* 0x00000064650c723e */ /* 0x008fe200000010ff */
[----:B------:R-:W-:Y:S01]  /*22a10*/  STSM.16.M88.4 [R161], R52 ;  /* 0x00000034a1007844 */ /* 0x000fe20000000200 */
[----:B------:R-:W-:Y:S01]  /*22a20*/  F2FP.BF16.F32.PACK_AB R13, R68, R66 ;  /* 0x00000042440d723e */ /* 0x000fe200000010ff */
[----:B------:R-:W1:Y:S01]  /*22a30*/  LDC R127, c[0x0][0xbe8] ;  /* 0x0002fa00ff7f7b82 */ /* 0x000e620000000800 */
[----:B------:R-:W-:Y:S02]  /*22a40*/  F2FP.BF16.F32.PACK_AB R14, R98, R97 ;  /* 0x00000061620e723e */ /* 0x000fe400000010ff */
[----:B------:R-:W-:Y:S02]  /*22a50*/  F2FP.BF16.F32.PACK_AB R15, R69, R67 ;  /* 0x00000043450f723e */ /* 0x000fe400000010ff */
[----:B----4-:R-:W-:-:S02]  /*22a60*/  F2FP.BF16.F32.PACK_AB R32, R78, R96 ;  /* 0x000000604e20723e */ /* 0x010fc400000010ff */
[----:B------:R-:W-:Y:S01]  /*22a70*/  F2FP.BF16.F32.PACK_AB R33, R72, R70 ;  /* 0x000000464821723e */ /* 0x000fe200000010ff */
[----:B------:R2:W-:Y:S01]  /*22a80*/  STSM.16.M88.4 [R162], R12 ;  /* 0x0000000ca2007844 */ /* 0x0005e20000000200 */
[----:B------:R-:W-:Y:S02]  /*22a90*/  F2FP.BF16.F32.PACK_AB R34, R95, R94 ;  /* 0x0000005e5f22723e */ /* 0x000fe400000010ff */
[----:B------:R-:W-:Y:S02]  /*22aa0*/  F2FP.BF16.F32.PACK_AB R35, R73, R71 ;  /* 0x000000474923723e */ /* 0x000fe400000010ff */
[----:B------:R-:W-:Y:S02]  /*22ab0*/  F2FP.BF16.F32.PACK_AB R36, R87, R92 ;  /* 0x0000005c5724723e */ /* 0x000fe400000010ff */
[----:B------:R-:W-:Y:S01]  /*22ac0*/  F2FP.BF16.F32.PACK_AB R37, R76, R74 ;  /* 0x0000004a4c25723e */ /* 0x000fe200000010ff */
[----:B------:R-:W-:Y:S01]  /*22ad0*/  STSM.16.M88.4 [R163], R32 ;  /* 0x00000020a3007844 */ /* 0x000fe20000000200 */
[----:B------:R-:W-:-:S02]  /*22ae0*/  F2FP.BF16.F32.PACK_AB R38, R86, R83 ;  /* 0x000000535626723e */ /* 0x000fc400000010ff */
[----:B------:R-:W-:Y:S02]  /*22af0*/  F2FP.BF16.F32.PACK_AB R39, R77, R75 ;  /* 0x0000004b4d27723e */ /* 0x000fe400000010ff */
[----:B0-----:R-:W-:Y:S02]  /*22b00*/  F2FP.BF16.F32.PACK_AB R40, R82, R81 ;  /* 0x000000515228723e */ /* 0x001fe400000010ff */
[----:B------:R-:W-:Y:S01]  /*22b10*/  F2FP.BF16.F32.PACK_AB R42, R79, R80 ;  /* 0x000000504f2a723e */ /* 0x000fe200000010ff */
[----:B------:R-:W-:Y:S01]  /*22b20*/  STSM.16.M88.4 [R164], R36 ;  /* 0x00000024a4007844 */ /* 0x000fe20000000200 */
[----:B------:R-:W-:Y:S02]  /*22b30*/  F2FP.BF16.F32.PACK_AB R41, R89, R88 ;  /* 0x000000585929723e */ /* 0x000fe400000010ff */
[----:B------:R-:W-:Y:S02]  /*22b40*/  F2FP.BF16.F32.PACK_AB R43, R91, R90 ;  /* 0x0000005a5b2b723e */ /* 0x000fe400000010ff */
[----:B------:R-:W-:-:S03]  /*22b50*/  ISETP.NE.U32.AND P3, PT, RZ, UR4, PT ;  /* 0x00000004ff007c0c */ /* 0x000fc6000bf65070 */
[----:B------:R0:W-:Y:S01]  /*22b60*/  STSM.16.M88.4 [R165], R40 ;  /* 0x00000028a5007844 */ /* 0x0001e20000000200 */
[----:B------:R-:W-:Y:S01]  /*22b70*/  BAR.SYNC.DEFER_BLOCKING 0x1, 0x100 ;  /* 0x0044000000007b1d */ /* 0x000fe20000010000 */
[----:B------:R-:W-:Y:S01]  /*22b80*/  ISETP.NE.AND.EX P3, PT, RZ, UR5, PT, P3 ;  /* 0x00000005ff007c0c */ /* 0x000fe2000bf65330 */
[----:B--2---:R-:W-:-:S12]  /*22b90*/  IMAD.WIDE R12, R134, 0x4, R132 ;  /* 0x00000004860c7825 */ /* 0x004fd800078e0284 */
[----:B------:R-:W5:Y:S01]  /*22ba0*/  @P3 LDG.E R131, desc[UR42][R12.64] ;  /* 0x0000002a0c833981 */ /* 0x000f62000c1e1900 */
[----:B------:R-:W-:Y:S01]  /*22bb0*/  ISETP.NE.U32.AND P0, PT, RZ, UR6, PT ;  /* 0x00000006ff007c0c */ /* 0x000fe2000bf05070 */
[----:B------:R-:W-:Y:S01]  /*22bc0*/  ULDC UR6, c[0x0][0xa88] ;  /* 0x0002a20000067ab9 */ /* 0x000fe20000000800 */
[----:B0-----:R-:W-:Y:S02]  /*22bd0*/  IMAD.MOV.U32 R40, RZ, RZ, 0x9b8 ;  /* 0x000009b8ff287424 */ /* 0x001fe400078e00ff */
[----:B------:R-:W-:Y:S01]  /*22be0*/  ISETP.NE.AND.EX P0, PT, RZ, UR7, PT, P0 ;  /* 0x00000007ff007c0c */ /* 0x000fe2000bf05300 */
[----:B------:R-:W-:-:S12]  /*22bf0*/  IMAD.U32 R48, RZ, RZ, UR6 ;  /* 0x00000006ff307e24 */ /* 0x000fd8000f8e00ff */
[----:B------:R-:W0:Y:S01]  /*22c00*/  @P0 LDC.64 R14, c[0x0][0xc08] ;  /* 0x00030200ff0e0b82 */ /* 0x000e220000000a00 */
[----:B------:R-:W-:-:S04]  /*22c10*/  ISETP.GT.AND P1, PT, R166, 0x1, PT ;  /* 0x00000001a600780c */ /* 0x000fc80003f24270 */
[----:B------:R-:W-:-:S04]  /*22c20*/  SEL R40, R40, 0x978, P1 ;  /* 0x0000097828287807 */ /* 0x000fc80000800000 */
[----:B------:R2:W3:Y:S08]  /*22c30*/  LDC.64 R32, c[0x0][R40+0x218] ;  /* 0x0000860028207b82 */ /* 0x0004f00000000a00 */
[----:B------:R2:W4:Y:S01]  /*22c40*/  LDC.64 R34, c[0x0][R40+0x228] ;  /* 0x00008a0028227b82 */ /* 0x0005220000000a00 */
[----:B0-----:R-:W-:-:S05]  /*22c50*/  @P0 IMAD.WIDE R14, R134, 0x4, R14 ;  /* 0x00000004860e0825 */ /* 0x001fca00078e020e */
[----:B------:R0:W5:Y:S01]  /*22c60*/  @P0 LDG.E R48, desc[UR42][R14.64] ;  /* 0x0000002a0e300981 */ /* 0x000162000c1e1900 */
[----:B-1----:R-:W-:Y:S01]  /*22c70*/  ISETP.NE.AND P2, PT, R127, 0x1, PT ;  /* 0x000000017f00780c */ /* 0x002fe20003f45270 */
[----:B0-----:R2:W0:Y:S01]  /*22c80*/  LDC.64 R14, c[0x0][R40+0x220] ;  /* 0x00008800280e7b82 */ /* 0x0014220000000a00 */
[----:B---3--:R-:W-:Y:S11]  /*22c90*/  @P0 BRA `(.L_x_5678) ;  /* 0x0000000000100947 */ /* 0x008ff60003800000 */
[----:B------:R-:W-:Y:S05]  /*22ca0*/  @!P3 BRA `(.L_x_5678) ;  /* 0x00000000000cb947 */ /* 0x000fea0003800000 */
[----:B------:R-:W3:Y:S04]  /*22cb0*/  LDG.E R11, desc[UR42][R12.64] ;  /* 0x0000002a0c0b7981 */ /* 0x000ee8000c1e1900 */
[----:B-----5:R-:W3:Y:S02]  /*22cc0*/  LDG.E R48, desc[UR42][R12.64+0x4] ;  /* 0x0000042a0c307981 */ /* 0x020ee4000c1e1900 */
[----:B---3--:R-:W-:-:S07]  /*22cd0*/  IMAD.IADD R48, R48, 0x1, -R11 ;  /* 0x0000000130307824 */ /* 0x008fce00078e0a0b */
.L_x_5678:
[----:B------:R-:W3:Y:S04]  /*22ce0*/  LDL R38, [R1] ;  /* 0x0000000001267983 */ /* 0x000ee80000100800 */
[----:B------:R-:W2:Y:S01]  /*22cf0*/  LDL R132, [R1+0x14] ;  /* 0x0000140001847983 */ /* 0x000ea20000100800 */
[----:B------:R1:W1:Y:S01]  /*22d00*/  LDC.64 R12, c[0x0][R40+0x210] ;  /* 0x00008400280c7b82 */ /* 0x0002620000000a00 */
[----:B------:R-:W-:Y:S01]  /*22d10*/  ISETP.NE.U32.AND P0, PT, RZ, UR4, PT ;  /* 0x00000004ff007c0c */ /* 0x000fe2000bf05070 */
[-C--:B------:R-:W-:Y:S01]  /*22d20*/  IMAD R41, R33, R200.reuse, RZ ;  /* 0x000000c821297224 */ /* 0x080fe200078e02ff */
[----:B------:R-:W4:Y:S01]  /*22d30*/  LDL R50, [R1+0x40] ;  /* 0x0000400001327983 */ /* 0x000f220000100800 */
[----:B------:R-:W-:Y:S01]  /*22d40*/  SHF.R.S32.HI R39, RZ, 0x1f, R134 ;  /* 0x0000001fff277819 */ /* 0x000fe20000011486 */
[----:B------:R-:W-:Y:S01]  /*22d50*/  IMAD.WIDE.U32 R32, R32, R200, RZ ;  /* 0x000000c820207225 */ /* 0x000fe200078e00ff */
[----:B------:R-:W-:Y:S01]  /*22d60*/  ISETP.NE.AND.EX P0, PT, RZ, UR5, PT, P0 ;  /* 0x00000005ff007c0c */ /* 0x000fe2000bf05300 */
[----:B------:R-:W4:Y:S01]  /*22d70*/  LDL R42, [R1+0x30] ;  /* 0x00003000012a7983 */ /* 0x000f220000100800 */
[----:B------:R-:W1:Y:S02]  /*22d80*/  @P2 LDC R49, c[0x0][0xbec] ;  /* 0x0002fb00ff312b82 */ /* 0x000e640000000800 */
[----:B------:R-:W-:-:S02]  /*22d90*/  SEL R11, R134, RZ, !P0 ;  /* 0x000000ff860b7207 */ /* 0x000fc40004000000 */
[----:B------:R-:W-:-:S03]  /*22da0*/  SEL R39, R39, RZ, !P0 ;  /* 0x000000ff27277207 */ /* 0x000fc60004000000 */
[----:B0-----:R-:W-:Y:S01]  /*22db0*/  IMAD R15, R15, R11, RZ ;  /* 0x0000000b0f0f7224 */ /* 0x001fe200078e02ff */
[----:B------:R-:W0:Y:S03]  /*22dc0*/  @P2 LDC R51, c[0x0][0xbf0] ;  /* 0x0002fc00ff332b82 */ /* 0x000e260000000800 */
[C---:B------:R-:W-:Y:S02]  /*22dd0*/  IMAD R43, R14.reuse, R39, R15 ;  /* 0x000000270e2b7224 */ /* 0x040fe400078e020f */
[----:B------:R-:W-:-:S03]  /*22de0*/  IMAD.WIDE.U32 R14, R14, R11, RZ ;  /* 0x0000000b0e0e7225 */ /* 0x000fc600078e00ff */
[----:B------:R-:W1:Y:S01]  /*22df0*/  LDC.64 R36, c[0x0][0xba8] ;  /* 0x0002ea00ff247b82 */ /* 0x000e620000000a00 */
[----:B------:R-:W-:Y:S01]  /*22e00*/  IMAD.IADD R53, R33, 0x1, R41 ;  /* 0x0000000121357824 */ /* 0x000fe200078e0229 */
[----:B-----5:R-:W-:Y:S01]  /*22e10*/  IADD3 R33, P0, P3, R14, R32, R131 ;  /* 0x000000200e217210 */ /* 0x020fe20007b1e083 */
[----:B------:R-:W-:Y:S01]  /*22e20*/  IMAD.IADD R43, R15, 0x1, R43 ;  /* 0x000000010f2b7824 */ /* 0x000fe200078e022b */
[----:B------:R-:W-:-:S04]  /*22e30*/  SHF.R.S32.HI R32, RZ, 0x1f, R131 ;  /* 0x0000001fff207819 */ /* 0x000fc80000011483 */
[----:B-1----:R-:W1:Y:S08]  /*22e40*/  @!P1 LDC R36, c[0x0][0xb50] ;  /* 0x0002d400ff249b82 */ /* 0x002e700000000800 */
[----:B------:R-:W1:Y:S01]  /*22e50*/  @!P1 LDC R37, c[0x0][0xb54] ;  /* 0x0002d500ff259b82 */ /* 0x000e620000000800 */
[----:B---3--:R-:W-:-:S04]  /*22e60*/  IMAD.IADD R38, R38, 0x1, R211 ;  /* 0x0000000126267824 */ /* 0x008fc800078e02d3 */
[----:B------:R-:W-:Y:S01]  /*22e70*/  @P2 IMAD.HI.U32 R14, R38, R49, RZ ;  /* 0x00000031260e2227 */ /* 0x000fe200078e00ff */
[----:B--2---:R-:W-:-:S03]  /*22e80*/  SEL R39, R132, RZ, P1 ;  /* 0x000000ff84277207 */ /* 0x004fc60000800000 */
[----:B------:R-:W-:Y:S01]  /*22e90*/  IMAD.MOV.U32 R15, RZ, RZ, R38 ;  /* 0x000000ffff0f7224 */ /* 0x000fe200078e0026 */
[----:B0-----:R-:W-:Y:S01]  /*22ea0*/  @P2 SHF.R.U32.HI R15, RZ, R51, R14 ;  /* 0x00000033ff0f2219 */ /* 0x001fe2000001160e */
[-C--:B----4-:R-:W-:Y:S02]  /*22eb0*/  IMAD R41, R35, R39.reuse, RZ ;  /* 0x0000002723297224 */ /* 0x090fe400078e02ff */
[----:B------:R-:W-:Y:S01]  /*22ec0*/  IMAD.WIDE.U32 R34, R34, R39, RZ ;  /* 0x0000002722227225 */ /* 0x000fe200078e00ff */
[----:B------:R-:W-:-:S03]  /*22ed0*/  IADD3.X R39, R43, R53, R32, P0, P3 ;  /* 0x000000352b277210 */ /* 0x000fc600007e6420 */
[----:B------:R-:W-:Y:S01]  /*22ee0*/  IMAD.MOV R40, RZ, RZ, -R15 ;  /* 0x000000ffff287224 */ /* 0x000fe200078e0a0f */
[----:B------:R-:W-:Y:S01]  /*22ef0*/  IADD3 R34, P0, P3, R15, R33, R34 ;  /* 0x000000210f227210 */ /* 0x000fe20007b1e022 */
[----:B------:R-:W-:Y:S01]  /*22f00*/  IMAD.IADD R41, R35, 0x1, R41 ;  /* 0x0000000123297824 */ /* 0x000fe200078e0229 */
[----:B------:R-:W-:Y:S01]  /*22f10*/  SHF.R.S32.HI R14, RZ, 0x1f, R15 ;  /* 0x0000001fff0e7819 */ /* 0x000fe2000001140f */
[----:B------:R-:W-:-:S03]  /*22f20*/  IMAD R15, R127, R40, R38 ;  /* 0x000000287f0f7224 */ /* 0x000fc600078e0226 */
[----:B------:R-:W-:Y:S01]  /*22f30*/  IADD3.X R35, R14, R39, R41, P0, P3 ;  /* 0x000000270e237210 */ /* 0x000fe200007e6429 */
[-C--:B------:R-:W-:Y:S01]  /*22f40*/  IMAD R13, R13, R15.reuse, RZ ;  /* 0x0000000f0d0d7224 */ /* 0x080fe200078e02ff */
[----:B------:R-:W-:Y:S01]  /*22f50*/  SHF.R.S32.HI R33, RZ, 0x1f, R15 ;  /* 0x0000001fff217819 */ /* 0x000fe2000001140f */
[----:B------:R-:W-:-:S04]  /*22f60*/  IMAD.WIDE.U32 R34, R12, R15, R34 ;  /* 0x0000000f0c227225 */ /* 0x000fc800078e0022 */
[----:B------:R-:W-:Y:S01]  /*22f70*/  IMAD R13, R12, R33, R13 ;  /* 0x000000210c0d7224 */ /* 0x000fe200078e020d */
[----:B-1----:R-:W-:-:S03]  /*22f80*/  LEA R36, P0, R34, R36, 0x2 ;  /* 0x0000002422247211 */ /* 0x002fc600078010ff */
[----:B------:R-:W-:-:S05]  /*22f90*/  IMAD.IADD R12, R35, 0x1, R13 ;  /* 0x00000001230c7824 */ /* 0x000fca00078e020d */
[----:B------:R-:W-:Y:S01]  /*22fa0*/  LEA.HI.X R37, R34, R37, R12, 0x2, P0 ;  /* 0x0000002522257211 */ /* 0x000fe200000f140c */
[----:B------:R-:W-:Y:S01]  /*22fb0*/  SHFL.IDX PT, R14, R36, 0x1, 0x1c1f ;  /* 0x003c1f00240e7f89 */ /* 0x000fe200000e0000 */
[----:B------:R-:W-:-:S03]  /*22fc0*/  IMAD.IADD R33, R50, 0x1, R211 ;  /* 0x0000000132217824 */ /* 0x000fc600078e02d3 */
[----:B------:R-:W-:Y:S04]  /*22fd0*/  SHFL.IDX PT, R12, R36, RZ, 0x1c1f ;  /* 0x001c1fff240c7589 */ /* 0x000fe800000e0000 */
[----:B------:R-:W0:Y:S04]  /*22fe0*/  SHFL.IDX PT, R13, R37, RZ, 0x1c1f ;  /* 0x001c1fff250d7589 */ /* 0x000e2800000e0000 */
        /* <DEDUP_REMOVED lines=9> */
[----:B------:R-:W-:Y:S01]  /*23080*/  VIADD R0, R167, 0xffffff80 ;  /* 0xffffff80a7007836 */ /* 0x000fe20000000000 */
[----:B0-----:R-:W0:Y:S01]  /*23090*/  @P2 LDC R15, c[0x0][0xbec] ;  /* 0x0002fb00ff0f2b82 */ /* 0x001e220000000800 */
[----:B------:R-:W-:-:S03]  /*230a0*/  ULDC.64 UR4, c[0x0][0xaa0] ;  /* 0x0002a80000047ab9 */ /* 0x000fc60000000a00 */
        /* <DEDUP_REMOVED lines=23> */
[----:B------:R-:W-:-:S02]  /*23220*/  SHF.R.U64 R48, R48, 0x3, RZ ;  /* 0x0000000330307819 */ /* 0x000fc400000012ff */
[----:B------:R-:W-:Y:S02]  /*23230*/  LOP3.LUT R36, R37, 0x380, RZ, 0xc0, !PT ;  /* 0x0000038025247812 */ /* 0x000fe400078ec0ff */
[----:B------:R-:W-:Y:S01]  /*23240*/  LOP3.LUT R48, R48, R49, RZ, 0x3c, !PT ;  /* 0x0000003130307212 */ /* 0x000fe200078e3cff */
[--C-:B------:R-:W-:Y:S01]  /*23250*/  IMAD.X R49, RZ, RZ, R85.reuse, P3 ;  /* 0x000000ffff317224 */ /* 0x100fe200018e0655 */
[----:B------:R-:W-:Y:S02]  /*23260*/  IADD3 R3, P3, R84, 0xb000, RZ ;  /* 0x0000b00054037810 */ /* 0x000fe40007f7e0ff */
[----:B------:R-:W-:Y:S02]  /*23270*/  LOP3.LUT R40, R41, 0x380, RZ, 0xc0, !PT ;  /* 0x0000038029287812 */ /* 0x000fe400078ec0ff */
[----:B------:R-:W-:Y:S02]  /*23280*/  LOP3.LUT R0, R3, 0x380, RZ, 0xc0, !PT ;  /* 0x0000038003007812 */ /* 0x000fe400078ec0ff */
[----:B------:R-:W-:Y:S01]  /*23290*/  LOP3.LUT R44, R45, 0x380, RZ, 0xc0, !PT ;  /* 0x000003802d2c7812 */ /* 0x000fe200078ec0ff */
[----:B------:R-:W-:Y:S01]  /*232a0*/  IMAD R13, R131, UR5, R32 ;  /* 0x00000005830d7c24 */ /* 0x000fe2000f8e0220 */
[----:B------:R-:W-:Y:S01]  /*232b0*/  SHF.R.U64 R0, R0, 0x3, RZ ;  /* 0x0000000300007819 */ /* 0x000fe200000012ff */
[----:B------:R-:W-:Y:S01]  /*232c0*/  IMAD.X R69, RZ, RZ, R85, P3 ;  /* 0x000000ffff457224 */ /* 0x000fe200018e0655 */
[----:B------:R-:W-:Y:S01]  /*232d0*/  SHF.R.U64 R28, R28, 0x3, RZ ;  /* 0x000000031c1c7819 */ /* 0x000fe200000012ff */
[----:B------:R-:W5:Y:S01]  /*232e0*/  LD.E.128 R48, desc[UR42][R48.64] ;  /* 0x0000002a30307980 */ /* 0x000f62000c101d00 */
[----:B------:R-:W-:-:S02]  /*232f0*/  SHF.R.U64 R36, R36, 0x3, RZ ;  /* 0x0000000324247819 */ /* 0x000fc400000012ff */
        /* <DEDUP_REMOVED lines=12> */
[C---:B------:R-:W-:Y:S01]  /*233c0*/  IADD3 R53, P4, R84.reuse, 0x7000, RZ ;  /* 0x0000700054357810 */ /* 0x040fe20007f9e0ff */
[--C-:B------:R-:W-:Y:S01]  /*233d0*/  IMAD.X R41, RZ, RZ, R85.reuse, P0 ;  /* 0x000000ffff297224 */ /* 0x100fe200000e0655 */
[C---:B------:R-:W-:Y:S01]  /*233e0*/  IADD3 R57, P5, R84.reuse, 0x8000, RZ ;  /* 0x0000800054397810 */ /* 0x040fe20007fbe0ff */
[----:B------:R-:W-:Y:S01]  /*233f0*/  IMAD.X R45, RZ, RZ, R85, P1 ;  /* 0x000000ffff2d7224 */ /* 0x000fe200008e0655 */
[C---:B------:R-:W-:Y:S01]  /*23400*/  IADD3 R61, P0, R84.reuse, 0x9000, RZ ;  /* 0x00009000543d7810 */ /* 0x040fe20007f1e0ff */
[----:B------:R-:W-:Y:S01]  /*23410*/  IMAD.IADD R3, R3, 0x1, R13 ;  /* 0x0000000103037824 */ /* 0x000fe200078e020d */
[----:B------:R-:W-:Y:S01]  /*23420*/  IADD3 R65, P1, R84, 0xa000, RZ ;  /* 0x0000a00054417810 */ /* 0x000fe20007f3e0ff */
[----:B------:R-:W-:Y:S01]  /*23430*/  IMAD.IADD R12, R211, 0x1, R0 ;  /* 0x00000001d30c7824 */ /* 0x000fe200078e0200 */
[----:B------:R-:W-:Y:S01]  /*23440*/  LOP3.LUT R52, R53, 0x380, RZ, 0xc0, !PT ;  /* 0x0000038035347812 */ /* 0x000fe200078ec0ff */
[----:B------:R-:W-:Y:S01]  /*23450*/  IMAD.WIDE.U32 R2, R200, UR4, R2 ;  /* 0x00000004c8027c25 */ /* 0x000fe2000f8e0002 */
[----:B------:R-:W-:Y:S01]  /*23460*/  LOP3.LUT R56, R57, 0x380, RZ, 0xc0, !PT ;  /* 0x0000038039387812 */ /* 0x000fe200078ec0ff */
[----:B------:R-:W5:Y:S01]  /*23470*/  LD.E.128 R28, desc[UR42][R28.64] ;  /* 0x0000002a1c1c7980 */ /* 0x000f62000c101d00 */
[----:B------:R-:W-:-:S02]  /*23480*/  LOP3.LUT R60, R61, 0x380, RZ, 0xc0, !PT ;  /* 0x000003803d3c7812 */ /* 0x000fc400078ec0ff */
[----:B------:R-:W-:Y:S01]  /*23490*/  LOP3.LUT R64, R65, 0x380, RZ, 0xc0, !PT ;  /* 0x0000038041407812 */ /* 0x000fe200078ec0ff */
[----:B0-----:R-:W-:Y:S01]  /*234a0*/  @P2 IMAD.HI.U32 R0, R12, R15, RZ ;  /* 0x0000000f0c002227 */ /* 0x001fe200078e00ff */
[----:B------:R-:W-:Y:S01]  /*234b0*/  LOP3.LUT R5, R84, 0x380, RZ, 0xc0, !PT ;  /* 0x0000038054057812 */ /* 0x000fe200078ec0ff */
[----:B------:R-:W5:Y:S01]  /*234c0*/  LD.E.128 R36, desc[UR42][R36.64] ;  /* 0x0000002a24247980 */ /* 0x000f62000c101d00 */
[----:B------:R-:W-:Y:S01]  /*234d0*/  SHF.R.S32.HI R10, RZ, 0x1f, R11 ;  /* 0x0000001fff0a7819 */ /* 0x000fe2000001140b */
[----:B------:R-:W-:Y:S01]  /*234e0*/  IMAD R3, R200, UR5, R3 ;  /* 0x00000005c8037c24 */ /* 0x000fe2000f8e0203 */
[----:B------:R-:W-:Y:S01]  /*234f0*/  SHF.R.U64 R52, R52, 0x3, RZ ;  /* 0x0000000334347819 */ /* 0x000fe200000012ff */
[----:B------:R-:W-:Y:S01]  /*23500*/  ULDC.64 UR4, c[0x0][0xaf0] ;  /* 0x0002bc0000047ab9 */ /* 0x000fe20000000a00 */
[----:B------:R-:W-:Y:S01]  /*23510*/  SHF.R.U64 R56, R56, 0x3, RZ ;  /* 0x0000000338387819 */ /* 0x000fe200000012ff */
[----:B------:R-:W5:Y:S01]  /*23520*/  LD.E.128 R40, desc[UR42][R40.64] ;  /* 0x0000002a28287980 */ /* 0x000f62000c101d00 */
[----:B------:R-:W-:-:S02]  /*23530*/  SHF.R.U64 R60, R60, 0x3, RZ ;  /* 0x000000033c3c7819 */ /* 0x000fc400000012ff */
[----:B------:R-:W-:Y:S01]  /*23540*/  SHF.R.U64 R64, R64, 0x3, RZ ;  /* 0x0000000340407819 */ /* 0x000fe200000012ff */
[----:B------:R-:W-:Y:S01]  /*23550*/  IMAD.MOV.U32 R13, RZ, RZ, R12 ;  /* 0x000000ffff0d7224 */ /* 0x000fe200078e000c */
[----:B------:R-:W-:Y:S01]  /*23560*/  SHF.R.U64 R5, R5, 0x3, RZ ;  /* 0x0000000305057819 */ /* 0x000fe200000012ff */
[----:B------:R-:W-:Y:S01]  /*23570*/  IMAD R10, R10, UR4, RZ ;  /* 0x000000040a0a7c24 */ /* 0x000fe2000f8e02ff */
[----:B-1----:R-:W-:Y:S01]  /*23580*/  @P2 SHF.R.U32.HI R13, RZ, R21, R0 ;  /* 0x00000015ff0d2219 */ /* 0x002fe20000011600 */
        /* <DEDUP_REMOVED lines=10> */
[C---:B------:R-:W-:Y:S01]  /*23630*/  IMAD R15, R11.reuse, UR5, R10 ;  /* 0x000000050b0f7c24 */ /* 0x040fe2000f8e020a */
[--C-:B------:R-:W-:Y:S01]  /*23640*/  SHF.R.S32.HI R0, RZ, 0x1f, R13.reuse ;  /* 0x0000001fff007819 */ /* 0x100fe2000001140d */
[----:B------:R-:W-:Y:S01]  /*23650*/  IMAD.MOV R10, RZ, RZ, -R13 ;  /* 0x000000ffff0a7224 */ /* 0x000fe200078e0a0d */
[----:B------:R-:W5:Y:S01]  /*23660*/  LD.E.128 R52, desc[UR42][R52.64] ;  /* 0x0000002a34347980 */ /* 0x000f62000c101d00 */
[----:B------:R-:W-:Y:S01]  /*23670*/  IMAD.WIDE.U32 R2, R11, UR4, R2 ;  /* 0x000000040b027c25 */ /* 0x000fe2000f8e0002 */
[----:B------:R-:W-:-:S02]  /*23680*/  ULDC.64 UR4, c[0x0][0xae0] ;  /* 0x0002b80000047ab9 */ /* 0x000fc40000000a00 */
[----:B------:R0:W5:Y:S01]  /*23690*/  LD.E.128 R4, desc[UR42][R84.64] ;  /* 0x0000002a54047980 */ /* 0x000162000c101d00 */
[----:B------:R-:W-:-:S03]  /*236a0*/  IMAD R11, R127, R10, R12 ;  /* 0x0000000a7f0b7224 */ /* 0x000fc600078e020c */
[----:B------:R-:W5:Y:S01]  /*236b0*/  LD.E.128 R56, desc[UR42][R56.64] ;  /* 0x0000002a38387980 */ /* 0x000f62000c101d00 */
[----:B------:R-:W-:-:S03]  /*236c0*/  IMAD.IADD R3, R3, 0x1, R15 ;  /* 0x0000000103037824 */ /* 0x000fc600078e020f */
[----:B------:R-:W5:Y:S04]  /*236d0*/  LD.E.128 R60, desc[UR42][R60.64] ;  /* 0x0000002a3c3c7980 */ /* 0x000f68000c101d00 */
[----:B------:R-:W5:Y:S04]  /*236e0*/  LD.E.128 R64, desc[UR42][R64.64] ;  /* 0x0000002a40407980 */ /* 0x000f68000c101d00 */
[----:B------:R-:W5:Y:S01]  /*236f0*/  LD.E.128 R68, desc[UR42][R68.64] ;  /* 0x0000002a44447980 */ /* 0x000f62000c101d00 */
[----:B------:R-:W-:Y:S01]  /*23700*/  IMAD R0, R0, UR4, RZ ;  /* 0x0000000400007c24 */ /* 0x000fe2000f8e02ff */
[----:B------:R-:W-:Y:S01]  /*23710*/  @!PT LDS RZ, [RZ] ;  /* 0x00000000fffff984 */ /* 0x000fe20000000800 */
[----:B------:R-:W-:Y:S01]  /*23720*/  @!PT LDS RZ, [RZ] ;  /* 0x00000000fffff984 */ /* 0x000fe20000000800 */
[----:B------:R-:W-:Y:S01]  /*23730*/  @!PT LDS RZ, [RZ] ;  /* 0x00000000fffff984 */ /* 0x000fe20000000800 */
[----:B------:R-:W-:Y:S01]  /*23740*/  @!PT LDS RZ, [RZ] ;  /* 0x00000000fffff984 */ /* 0x000fe20000000800 */
[----:B------:R1:W-:Y:S06]  /*23750*/  MEMBAR.ALL.CTA ;  /* 0x0000000000007992 */ /* 0x0003ec0000008000 */
[----:B-1----:R-:W1:Y:S01]  /*23760*/  FENCE.VIEW.ASYNC.S ;  /* 0x00000000000073c6 */ /* 0x002e620000000000 */
[----:B------:R-:W-:Y:S01]  /*23770*/  SHF.R.S32.HI R10, RZ, 0x1f, R11 ;  /* 0x0000001fff0a7819 */ /* 0x000fe2000001140b */
[----:B------:R-:W-:-:S04]  /*23780*/  IMAD.WIDE.U32 R2, R13, UR4, R2 ;  /* 0x000000040d027c25 */ /* 0x000fc8000f8e0002 */
[----:B------:R-:W-:Y:S01]  /*23790*/  IMAD R13, R13, UR5, R0 ;  /* 0x000000050d0d7c24 */ /* 0x000fe2000f8e0200 */
[----:B------:R-:W-:Y:S02]  /*237a0*/  ULDC.64 UR4, c[0x0][0xad8] ;  /* 0x0002b60000047ab9 */ /* 0x000fe40000000a00 */
[----:B------:R-:W-:Y:S02]  /*237b0*/  IMAD R10, R10, UR4, RZ ;  /* 0x000000040a0a7c24 */ /* 0x000fe4000f8e02ff */
[----:B------:R-:W-:Y:S02]  /*237c0*/  IMAD.IADD R3, R3, 0x1, R13 ;  /* 0x0000000103037824 */ /* 0x000fe400078e020d */
[C---:B------:R-:W-:Y:S02]  /*237d0*/  IMAD R13, R11.reuse, UR5, R10 ;  /* 0x000000050b0d7c24 */ /* 0x040fe4000f8e020a */
[----:B------:R-:W-:Y:S02]  /*237e0*/  VIADD R0, R16, 0x2a820 ;  /* 0x0002a82010007836 */ /* 0x000fe40000000000 */
[----:B------:R-:W-:Y:S01]  /*237f0*/  IMAD.WIDE.U32 R10, R11, UR4, R2 ;  /* 0x000000040b0a7c25 */ /* 0x000fe2000f8e0002 */
[----:B------:R-:W-:-:S02]  /*23800*/  ULDC.64 UR4, c[0x0][0xa80] ;  /* 0x0002a00000047ab9 */ /* 0x000fc40000000a00 */
[----:B------:R-:W-:Y:S01]  /*23810*/  PRMT R0, RZ, 0x654, R0 ;  /* 0x00000654ff007816 */ /* 0x000fe20000000000 */
[----:B------:R-:W-:Y:S01]  /*23820*/  IMAD.IADD R3, R11, 0x1, R13 ;  /* 0x000000010b037824 */ /* 0x000fe200078e020d */
[C---:B------:R-:W-:Y:S01]  /*23830*/  LEA R2, P0, R10.reuse, UR4, 0x1 ;  /* 0x000000040a027c11 */ /* 0x040fe2000f8008ff */
[C---:B------:R-:W-:Y:S01]  /*23840*/  VIADD R21, R9.reuse, 0x80 ;  /* 0x0000008009157836 */ /* 0x040fe20000000000 */
[----:B------:R-:W-:Y:S01]  /*23850*/  UMOV UR4, 0xffffffff ;  /* 0xffffffff00047882 */ /* 0x000fe20000000000 */
[----:B------:R-:W-:Y:S01]  /*23860*/  VIADD R33, R9, 0x40 ;  /* 0x0000004009217836 */ /* 0x000fe20000000000 */
[----:B-1----:R0:W-:Y:S01]  /*23870*/  SYNCS.ARRIVE.TRANS64.RED.A1T0 RZ, [R0+URZ], RZ ;  /* 0x000000ff00ff79a7 */ /* 0x0021e2000810043f */
[----:B------:R-:W-:Y:S02]  /*23880*/  LEA.HI.X R3, R10, UR5, R3, 0x1, P0 ;  /* 0x000000050a037c11 */ /* 0x000fe400080f0c03 */
[----:B------:R-:W-:Y:S02]  /*23890*/  SHF.R.S32.HI R20, RZ, 0x1f, R9 ;  /* 0x0000001fff147819 */ /* 0x000fe40000011409 */
[----:B------:R-:W-:-:S02]  /*238a0*/  SHF.R.S32.HI R32, RZ, 0x1f, R21 ;  /* 0x0000001fff207819 */ /* 0x000fc40000011415 */
[----:B------:R-:W-:Y:S01]  /*238b0*/  SHF.R.S32.HI R35, RZ, 0x1f, R33 ;  /* 0x0000001fff237819 */ /* 0x000fe20000011421 */
[----:B0-----:R-:W-:Y:S06]  /*238c0*/  BRA.DIV UR4, `(.L_x_5680) ;  /* 0x000000fa041c7947 */ /* 0x001fec000b800000 */
[----:B------:R0:W1:Y:S04]  /*238d0*/  SHFL.IDX PT, R0, R3, RZ, 0x181f ;  /* 0x00181fff03007589 */ /* 0x00006800000e0000 */
[----:B------:R0:W2:Y:S02]  /*238e0*/  SHFL.IDX PT, R14, R2, RZ, 0x181f ;  /* 0x00181fff020e7589 */ /* 0x0000a400000e0000 */
.L_x_6003:
[----:B------:R-:W-:Y:S01]  /*238f0*/  IMAD.IADD R211, R8, 0x1, R211 ;  /* 0x0000000108d37824 */ /* 0x000fe200078e02d3 */
        /* <DEDUP_REMOVED lines=16> */
.L_x_5682:
[----:B------:R-:W-:Y:S05]  /*23a00*/  BSYNC B1 ;  /* 0x0000000000017941 */ /* 0x000fea0003800000 */
.L_x_5681:
[----:B------:R-:W-:-:S03]  /*23a10*/  UMOV UR4, 0xffffffff ;  /* 0xffffffff00047882 */ /* 0x000fc60000000000 */
[----:B------:R-:W-:Y:S05]  /*23a20*/  BRA.DIV UR4, `(.L_x_5683) ;  /* 0x000000f604f87947 */ /* 0x000fea000b800000 */
[----:B-1----:R1:W4:Y:S04]  /*23a30*/  SHFL.IDX PT, R0, R3, 0x1, 0x181f ;  /* 0x00381f0003007f89 */ /* 0x00232800000e0000 */
[----:B--23--:R1:W2:Y:S02]  /*23a40*/  SHFL.IDX PT, R14, R2, 0x1, 0x181f ;  /* 0x00381f00020e7f89 */ /* 0x00c2a400000e0000 */
.L_x_6007:
[----:B-----5:R-:W-:Y:S01]  /*23a50*/  VIADD R5, R211, 0x20 ;  /* 0x00000020d3057836 */ /* 0x020fe20000000000 */
        /* <DEDUP_REMOVED lines=16> */
.L_x_5685:
[----:B------:R-:W-:Y:S05]  /*23b60*/  BSYNC B1 ;  /* 0x0000000000017941 */ /* 0x000fea0003800000 */
.L_x_5684:
[----:B------:R-:W-:-:S03]  /*23b70*/  UMOV UR4, 0xffffffff ;  /* 0xffffffff00047882 */ /* 0x000fc60000000000 */
[----:B------:R-:W-:Y:S05]  /*23b80*/  BRA.DIV UR4, `(.L_x_5686) ;  /* 0x000000f604e87947 */ /* 0x000fea000b800000 */
[----:B----4-:R4:W0:Y:S04]  /*23b90*/  SHFL.IDX PT, R0, R3, 0x2, 0x181f ;  /* 0x00581f0003007f89 */ /* 0x01082800000e0000 */
[----:B--23--:R4:W2:Y:S02]  /*23ba0*/  SHFL.IDX PT, R14, R2, 0x2, 0x181f ;  /* 0x00581f00020e7f89 */ /* 0x00c8a400000e0000 */
.L_x_6011:
        /* <DEDUP_REMOVED lines=17> */
.L_x_5688:
[----:B------:R-:W-:Y:S05]  /*23cc0*/  BSYNC B1 ;  /* 0x0000000000017941 */ /* 0x000fea0003800000 */
.L_x_5687:
[----:B------:R-:W-:-:S03]  /*23cd0*/  UMOV UR4, 0xffffffff ;  /* 0xffffffff00047882 */ /* 0x000fc60000000000 */
[----:B------:R-:W-:Y:S05]  /*23ce0*/  BRA.DIV UR4, `(.L_x_5689) ;  /* 0x000000f604d87947 */ /* 0x000fea000b800000 */
[----:B0-----:R0:W0:Y:S04]  /*23cf0*/  SHFL.IDX PT, R0, R3, 0x3, 0x181f ;  /* 0x00781f0003007f89 */ /* 0x00102800000e0000 */
[----:B--23--:R2:W3:Y:S02]  /*23d00*/  SHFL.IDX PT, R14, R2, 0x3, 0x181f ;  /* 0x00781f00020e7f89 */ /* 0x00c4e400000e0000 */
.L_x_6015:
[----:B01--4-:R-:W-:-:S05]  /*23d10*/  VIADD R3, R211, 0x60 ;  /* 0x00000060d3037836 */ /* 0x013fca0000000000 */
[----:B------:R-:W-:-:S13]  /*23d20*/  ISETP.GE.AND P0, PT, R3, R34, PT ;  /* 0x000000220300720c */ /* 0x000fda0003f06270 */
[----:B------:R-:W-:Y:S05]  /*23d30*/  @P0 BRA `(.L_x_5690) ;  /* 0x0000002800e40947 */ /* 0x000fea0003800000 */
[----:B------:R-:W-:Y:S02]  /*23d40*/  ULDC UR4, c[0x0][0xac8] ;  /* 0x0002b20000047ab9 */ /* 0x000fe40000000800 */
[----:B------:R-:W-:Y:S02]  /*23d50*/  ISETP.GE.AND P2, PT, R9, UR4, PT ;  /* 0x0000000409007c0c */ /* 0x000fe4000bf46270 */
[----:B------:R-:W-:-:S11]  /*23d60*/  ISETP.GE.AND P3, PT, R33, UR4, PT ;  /* 0x0000000421007c0c */ /* 0x000fd6000bf66270 */
[-C--:B--23--:R-:W-:Y:S02]  /*23d70*/  @!P2 LEA R2, P0, R9, R14.reuse, 0x1 ;  /* 0x0000000e0902a211 */ /* 0x08cfe400078008ff */
[----:B------:R-:W-:Y:S02]  /*23d80*/  @!P3 LEA R4, P1, R33, R14, 0x1 ;  /* 0x0000000e2104b211 */ /* 0x000fe400078208ff */
[-C--:B------:R-:W-:Y:S02]  /*23d90*/  @!P2 LEA.HI.X R3, R9, R0.reuse, R20, 0x1, P0 ;  /* 0x000000000903a211 */ /* 0x080fe400000f0c14 */
        /* <DEDUP_REMOVED lines=9> */
.L_x_5679:
        /* <DEDUP_REMOVED lines=46> */
.L_x_6018:
[----:B------:R-:W-:Y:S01]  /*24110*/  ISETP.GE.AND P0, PT, R33, R34, PT ;  /* 0x000000222100720c */ /* 0x000fe20003f06270 */
[----:B------:R-:W-:-:S12]  /*24120*/  BSSY B1, `(.L_x_5692) ;  /* 0x00000cf000017945 */ /* 0x000fd80003800000 */
[----:B------:R-:W-:Y:S05]  /*24130*/  @P0 BRA `(.L_x_5693) ;  /* 0x0000000c00340947 */ /* 0x000fea0003800000 */
[----:B------:R-:W-:Y:S01]  /*24140*/  ULDC UR4, c[0x0][0xac8] ;  /* 0x0002b20000047ab9 */ /* 0x000fe20000000800 */
[C---:B------:R-:W-:Y:S01]  /*24150*/  VIADD R41, R201.reuse, 0x8 ;  /* 0x00000008c9297836 */ /* 0x040fe20000000000 */
[C---:B------:R-:W-:Y:S01]  /*24160*/  ISETP.GE.AND P3, PT, R201.reuse, UR4, PT ;  /* 0x00000004c9007c0c */ /* 0x040fe2000bf66270 */
[C---:B------:R-:W-:Y:S01]  /*24170*/  VIADD R40, R201.reuse, 0x10 ;  /* 0x00000010c9287836 */ /* 0x040fe20000000000 */
[----:B------:R-:W-:Y:S01]  /*24180*/  SHF.R.S32.HI R14, RZ, 0x1f, R201 ;  /* 0x0000001fff0e7819 */ /* 0x000fe200000114c9 */
[----:B------:R-:W-:Y:S01]  /*24190*/  VIADD R39, R201, 0x18 ;  /* 0x00000018c9277836 */ /* 0x000fe20000000000 */
[----:B------:R-:W-:Y:S01]  /*241a0*/  ISETP.GE.AND P2, PT, R41, UR4, PT ;  /* 0x0000000429007c0c */ /* 0x000fe2000bf46270 */
[C---:B------:R-:W-:Y:S01]  /*241b0*/  VIADD R48, R201.reuse, 0x8 ;  /* 0x00000008c9307836 */ /* 0x040fe20000000000 */
[----:B------:R-:W-:Y:S01]  /*241c0*/  ISETP.GE.AND P1, PT, R40, UR4, PT ;  /* 0x0000000428007c0c */ /* 0x000fe2000bf26270 */
[C---:B------:R-:W-:Y:S02]  /*241d0*/  VIADD R42, R201.reuse, 0x20 ;  /* 0x00000020c92a7836 */ /* 0x040fe40000000000 */
[----:B------:R-:W-:Y:S01]  /*241e0*/  VIADD R43, R201, 0x10 ;  /* 0x00000010c92b7836 */ /* 0x000fe20000000000 */
[----:B------:R-:W-:-:S03]  /*241f0*/  SHF.R.S32.HI R48, RZ, 0x1f, R48 ;  /* 0x0000001fff307819 */ /* 0x000fc60000011430 */
[CC--:B--2---:R-:W-:Y:S01]  /*24200*/  @!P3 LEA R12, P0, R201.reuse, R11.reuse, 0x2 ;  /* 0x0000000bc90cb211 */ /* 0x0c4fe200078010ff */
[----:B------:R-:W-:Y:S01]  /*24210*/  @!P3 IMAD.MOV.U32 R15, RZ, RZ, R0 ;  /* 0x000000ffff0fb224 */ /* 0x000fe200078e0000 */
[----:B------:R-:W-:Y:S01]  /*24220*/  SHF.R.S32.HI R43, RZ, 0x1f, R43 ;  /* 0x0000001fff2b7819 */ /* 0x000fe2000001142b */
[C---:B------:R-:W-:Y:S01]  /*24230*/  VIADD R0, R201.reuse, 0x40 ;  /* 0x00000040c9007836 */ /* 0x040fe20000000000 */
[----:B-1----:R-:W-:Y:S01]  /*24240*/  @!P3 LEA.HI.X R13, R201, R38, R14, 0x2, P0 ;  /* 0x00000026c90db211 */ /* 0x002fe200000f140e */
[----:B------:R-:W-:Y:S01]  /*24250*/  @!P3 IMAD.MOV.U32 R14, RZ, RZ, R2 ;  /* 0x000000ffff0eb224 */ /* 0x000fe200078e0002 */
[-C--:B------:R-:W-:Y:S01]  /*24260*/  @!P2 LOP3.LUT R121, R121, R120.reuse, RZ, 0x3c, !PT ;  /* 0x000000787979a212 */ /* 0x080fe200078e3cff */
[----:B------:R-:W-:Y:S01]  /*24270*/  VIADD R2, R201, 0x38 ;  /* 0x00000038c9027836 */ /* 0x000fe20000000000 */
[----:B------:R-:W-:Y:S02]  /*24280*/  ISETP.GE.AND P0, PT, R39, UR4, PT ;  /* 0x0000000427007c0c */ /* 0x000fe4000bf06270 */
[----:B------:R-:W-:Y:S01]  /*24290*/  @!P2 LEA R32, P4, R41, R11, 0x2 ;  /* 0x0000000b2920a211 */ /* 0x000fe200078810ff */
[----:B------:R1:W-:Y:S01]  /*242a0*/  @!P3 ST.E.64 desc[UR42][R12.64], R14 ;  /* 0x0000000e0c00b985 */ /* 0x0003e2000c101b2a */
[----:B------:R-:W-:-:S02]  /*242b0*/  @!P2 LOP3.LUT R120, R121, R120, RZ, 0x3c, !PT ;  /* 0x000000787978a212 */ /* 0x000fc400078e3cff */
[----:B------:R-:W-:Y:S02]  /*242c0*/  @!P1 LOP3.LUT R123, R123, R122, RZ, 0x3c, !PT ;  /* 0x0000007a7b7b9212 */ /* 0x000fe400078e3cff */
[----:B------:R-:W-:Y:S02]  /*242d0*/  ISETP.GE.AND P3, PT, R42, UR4, PT ;  /* 0x000000042a007c0c */ /* 0x000fe4000bf66270 */
[----:B------:R-:W-:Y:S01]  /*242e0*/  @!P2 LEA.HI.X R33, R41, R38, R48, 0x2, P4 ;  /* 0x000000262921a211 */ /* 0x000fe200020f1430 */
[----:B------:R-:W-:Y:S01]  /*242f0*/  VIADD R41, R201, 0x28 ;  /* 0x00000028c9297836 */ /* 0x000fe20000000000 */
[----:B------:R-:W-:Y:S01]  /*24300*/  @!P2 LOP3.LUT R121, R121, R120, RZ, 0x3c, !PT ;  /* 0x000000787979a212 */ /* 0x000fe200078e3cff */
[----:B------:R-:W-:Y:S01]  /*24310*/  VIADD R48, R201, 0x18 ;  /* 0x00000018c9307836 */ /* 0x000fe20000000000 */
[----:B------:R-:W-:Y:S02]  /*24320*/  @!P1 LOP3.LUT R122, R123, R122, RZ, 0x3c, !PT ;  /* 0x0000007a7b7a9212 */ /* 0x000fe400078e3cff */
[----:B------:R-:W-:Y:S01]  /*24330*/  @!P0 LOP3.LUT R125, R125, R124, RZ, 0x3c, !PT ;  /* 0x0000007c7d7d8212 */ /* 0x000fe200078e3cff */
[----:B------:R-:W-:Y:S01]  /*24340*/  @!P2 ST.E.64 desc[UR42][R32.64], R120 ;  /* 0x000000782000a985 */ /* 0x000fe2000c101b2a */
[----:B-1----:R-:W-:-:S02]  /*24350*/  @!P1 LEA R12, P5, R40, R11, 0x2 ;  /* 0x0000000b280c9211 */ /* 0x002fc400078a10ff */
[----:B------:R-:W-:Y:S01]  /*24360*/  @!P1 LOP3.LUT R123, R123, R122, RZ, 0x3c, !PT ;  /* 0x0000007a7b7b9212 */ /* 0x000fe200078e3cff */
[----:B------:R-:W-:Y:S01]  /*24370*/  @!P3 IMAD.MOV.U32 R127, RZ, RZ, R119 ;  /* 0x000000ffff7fb224 */ /* 0x000fe200078e0077 */
[----:B------:R-:W-:Y:S01]  /*24380*/  @!P1 LEA.HI.X R13, R40, R38, R43, 0x2, P5 ;  /* 0x00000026280d9211 */ /* 0x000fe200028f142b */
[----:B------:R-:W-:Y:S01]  /*24390*/  VIADD R40, R201, 0x30 ;  /* 0x00000030c9287836 */ /* 0x000fe20000000000 */
[----:B------:R-:W-:Y:S01]  /*243a0*/  ISETP.GE.AND P2, PT, R41, UR4, PT ;  /* 0x0000000429007c0c */ /* 0x000fe2000bf46270 */
[----:B------:R-:W-:Y:S01]  /*243b0*/  VIADD R43, R201, 0x20 ;  /* 0x00000020c92b7836 */ /* 0x000fe20000000000 */
[----:B------:R-:W-:Y:S01]  /*243c0*/  @!P0 LEA R14, P4, R39, R11, 0x2 ;  /* 0x0000000b270e8211 */ /* 0x000fe200078810ff */
[----:B------:R1:W-:Y:S01]  /*243d0*/  @!P1 ST.E.64 desc[UR42][R12.64], R122 ;  /* 0x0000007a0c009985 */ /* 0x0003e2000c101b2a */
[----:B------:R-:W-:Y:S02]  /*243e0*/  SHF.R.S32.HI R48, RZ, 0x1f, R48 ;  /* 0x0000001fff307819 */ /* 0x000fe40000011430 */
[----:B------:R-:W-:-:S02]  /*243f0*/  @!P0 LOP3.LUT R124, R125, R124, RZ, 0x3c, !PT ;  /* 0x0000007c7d7c8212 */ /* 0x000fc400078e3cff */
[----:B------:R-:W-:Y:S02]  /*24400*/  ISETP.GE.AND P1, PT, R40, UR4, PT ;  /* 0x0000000428007c0c */ /* 0x000fe4000bf26270 */
[----:B------:R-:W-:Y:S02]  /*24410*/  SHF.R.S32.HI R43, RZ, 0x1f, R43 ;  /* 0x0000001fff2b7819 */ /* 0x000fe4000001142b */
[----:B------:R-:W-:Y:S01]  /*24420*/  @!P0 LEA.HI.X R15, R39, R38, R48, 0x2, P4 ;  /* 0x00000026270f8211 */ /* 0x000fe200020f1430 */
[----:B------:R-:W-:Y:S01]  /*24430*/  VIADD R39, R201, 0x38 ;  /* 0x00000038c9277836 */ /* 0x000fe20000000000 */
[----:B------:R-:W-:Y:S01]  /*24440*/  @!P0 LOP3.LUT R125, R125, R124, RZ, 0x3c, !PT ;  /* 0x0000007c7d7d8212 */ /* 0x000fe200078e3cff */
[----:B------:R-:W-:Y:S01]  /*24450*/  VIADD R48, R201, 0x28 ;  /* 0x00000028c9307836 */ /* 0x000fe20000000000 */
[----:B------:R-:W-:Y:S02]  /*24460*/  @!P2 LOP3.LUT R129, R129, R128, RZ, 0x3c, !PT ;  /* 0x000000808181a212 */ /* 0x000fe400078e3cff */
[C---:B-1----:R-:W-:Y:S01]  /*24470*/  @!P3 LEA R12, P5, R42.reuse, R11, 0x2 ;  /* 0x0000000b2a0cb211 */ /* 0x042fe200078a10ff */
[----:B------:R1:W-:Y:S01]  /*24480*/  @!P0 ST.E.64 desc[UR42][R14.64], R124 ;  /* 0x0000007c0e008985 */ /* 0x0003e2000c101b2a */
[----:B------:R-:W-:Y:S01]  /*24490*/  ISETP.GE.AND P0, PT, R39, UR4, PT ;  /* 0x0000000427007c0c */ /* 0x000fe2000bf06270 */
[----:B------:R-:W-:Y:S01]  /*244a0*/  @!P1 IMAD.MOV.U32 R119, RZ, RZ, R118 ;  /* 0x000000ffff779224 */ /* 0x000fe200078e0076 */
[----:B------:R-:W-:Y:S01]  /*244b0*/  @!P3 LEA.HI.X R13, R42, R38, R43, 0x2, P5 ;  /* 0x000000262a0db211 */ /* 0x000fe200028f142b */
[C---:B------:R-:W-:Y:S01]  /*244c0*/  VIADD R42, R201.reuse, 0x40 ;  /* 0x00000040c92a7836 */ /* 0x040fe20000000000 */
[----:B------:R-:W-:Y:S01]  /*244d0*/  SHF.R.S32.HI R48, RZ, 0x1f, R48 ;  /* 0x0000001fff307819 */ /* 0x000fe20000011430 */
[----:B------:R-:W-:Y:S01]  /*244e0*/  VIADD R43, R201, 0x30 ;  /* 0x00000030c92b7836 */ /* 0x000fe20000000000 */
[----:B------:R-:W-:Y:S01]  /*244f0*/  @!P2 LOP3.LUT R128, R129, R128, RZ, 0x3c, !PT ;  /* 0x000000808180a212 */ /* 0x000fe200078e3cff */
[----:B------:R2:W-:Y:S01]  /*24500*/  @!P3 ST.E.64 desc[UR42][R12.64], R126 ;  /* 0x0000007e0c00b985 */ /* 0x0005e2000c101b2a */
[----:B------:R-:W-:Y:S01]  /*24510*/  ISETP.GE.AND P3, PT, R42, UR4, PT ;  /* 0x000000042a007c0c */ /* 0x000fe2000bf66270 */
[----:B------:R-:W-:Y:S01]  /*24520*/  @!P1 IMAD.MOV.U32 R118, RZ, RZ, R130 ;  /* 0x000000ffff769224 */ /* 0x000fe200078e0082 */
[----:B------:R-:W-:-:S02]  /*24530*/  SHF.R.S32.HI R43, RZ, 0x1f, R43 ;  /* 0x0000001fff2b7819 */ /* 0x000fc4000001142b */
[----:B------:R-:W-:Y:S01]  /*24540*/  @!P2 LOP3.LUT R129, R129, R128, RZ, 0x3c, !PT ;  /* 0x000000808181a212 */ /* 0x000fe200078e3cff */
[----:B------:R-:W-:Y:S01]  /*24550*/  @!P0 IMAD.MOV.U32 R32, RZ, RZ, R117 ;  /* 0x000000ffff208224 */ /* 0x000fe200078e0075 */
[CC--:B-1----:R-:W-:Y:S01]  /*24560*/  @!P2 LEA R14, P4, R41.reuse, R11.reuse, 0x2 ;  /* 0x0000000b290ea211 */ /* 0x0c2fe200078810ff */
[----:B------:R-:W-:Y:S01]  /*24570*/  @!P0 IMAD.MOV.U32 R33, RZ, RZ, R113 ;  /* 0x000000ffff218224 */ /* 0x000fe200078e0071 */
[----:B------:R-:W-:Y:S02]  /*24580*/  SHF.R.S32.HI R2, RZ, 0x1f, R2 ;  /* 0x0000001fff027819 */ /* 0x000fe40000011402 */
[-C--:B------:R-:W-:Y:S01]  /*24590*/  @!P2 LEA.HI.X R15, R41, R38.reuse, R48, 0x2, P4 ;  /* 0x00000026290fa211 */ /* 0x080fe200020f1430 */
[----:B------:R-:W-:Y:S01]  /*245a0*/  VIADD R41, R201, 0x48 ;  /* 0x00000048c9297836 */ /* 0x000fe20000000000 */
[----:B------:R-:W-:Y:S01]  /*245b0*/  SHF.R.S32.HI R0, RZ, 0x1f, R0 ;  /* 0x0000001fff007819 */ /* 0x000fe20000011400 */
[----:B------:R-:W-:Y:S01]  /*245c0*/  @!P3 IMAD.MOV.U32 R117, RZ, RZ, R116 ;  /* 0x000000ffff75b224 */ /* 0x000fe200078e0074 */
[C---:B--2---:R-:W-:Y:S01]  /*245d0*/  @!P1 LEA R12, P5, R40.reuse, R11, 0x2 ;  /* 0x0000000b280c9211 */ /* 0x044fe200078a10ff */
[----:B------:R1:W-:Y:S01]  /*245e0*/  @!P2 ST.E.64 desc[UR42][R14.64], R128 ;  /* 0x000000800e00a985 */ /* 0x0003e2000c101b2a */
[----:B------:R-:W-:Y:S01]  /*245f0*/  ISETP.GE.AND P2, PT, R41, UR4, PT ;  /* 0x0000000429007c0c */ /* 0x000fe2000bf46270 */
[----:B------:R-:W-:Y:S01]  /*24600*/  @!P3 IMAD.MOV.U32 R116, RZ, RZ, R115 ;  /* 0x000000ffff74b224 */ /* 0x000fe200078e0073 */
[----:B------:R-:W-:Y:S01]  /*24610*/  @!P1 LEA.HI.X R13, R40, R38, R43, 0x2, P5 ;  /* 0x00000026280d9211 */ /* 0x000fe200028f142b */
[----:B------:R-:W-:-:S02]  /*24620*/  VIADD R40, R201, 0x50 ;  /* 0x00000050c9287836 */ /* 0x000fc40000000000 */
[----:B------:R-:W-:Y:S02]  /*24630*/  VIADD R43, R201, 0x68 ;  /* 0x00000068c92b7836 */ /* 0x000fe40000000000 */
[----:B------:R2:W-:Y:S01]  /*24640*/  @!P1 ST.E.64 desc[UR42][R12.64], R118 ;  /* 0x000000760c009985 */ /* 0x0005e2000c101b2a */
[----:B------:R-:W-:Y:S02]  /*24650*/  ISETP.GE.AND P1, PT, R40, UR4, PT ;  /* 0x0000000428007c0c */ /* 0x000fe4000bf26270 */
[----:B------:R-:W-:Y:S02]  /*24660*/  SHF.R.S32.HI R43, RZ, 0x1f, R43 ;  /* 0x0000001fff2b7819 */ /* 0x000fe4000001142b */
[----:B-1----:R-:W-:Y:S01]  /*24670*/  @!P0 LEA R14, P4, R39, R11, 0x2 ;  /* 0x0000000b270e8211 */ /* 0x002fe200078810ff */
[----:B------:R-:W-:-:S03]  /*24680*/  @!P2 IMAD.MOV.U32 R115, RZ, RZ, R109 ;  /* 0x000000ffff73a224 */ /* 0x000fc600078e006d */
[-C--:B------:R-:W-:Y:S01]  /*24690*/  @!P0 LEA.HI.X R15, R39, R38.reuse, R2, 0x2, P4 ;  /* 0x00000026270f8211 */ /* 0x080fe200020f1402 */
[C---:B------:R-:W-:Y:S02]  /*246a0*/  VIADD R39, R201.reuse, 0x58 ;  /* 0x00000058c9277836 */ /* 0x040fe40000000000 */
[----:B------:R-:W-:Y:S01]  /*246b0*/  VIADD R2, R201, 0x50 ;  /* 0x00000050c9027836 */ /* 0x000fe20000000000 */
[C---:B--2---:R-:W-:Y:S01]  /*246c0*/  @!P3 LEA R12, P5, R42.reuse, R11, 0x2 ;  /* 0x0000000b2a0cb211 */ /* 0x044fe200078a10ff */
        /* <DEDUP_REMOVED lines=11> */
[----:B-1----:R-:W-:Y:S01]  /*24780*/  @!P2 LEA R14, P4, R41, R11, 0x2 ;  /* 0x0000000b290ea211 */ /* 0x002fe200078810ff */
[----:B------:R-:W-:Y:S02]  /*24790*/  @!P0 IMAD.MOV.U32 R111, RZ, RZ, R105 ;  /* 0x000000ffff6f8224 */ /* 0x000fe400078e0069 */
[----:B------:R-:W-:Y:S01]  /*247a0*/  VIADD R32, R201, 0x78 ;  /* 0x00000078c9207836 */ /* 0x000fe20000000000 */
[----:B------:R-:W-:Y:S01]  /*247b0*/  @!P2 LEA.HI.X R15, R41, R38, R42, 0x2, P4 ;  /* 0x00000026290fa211 */ /* 0x000fe200020f142a */
[----:B------:R-:W-:-:S02]  /*247c0*/  VIADD R42, R201, 0x68 ;  /* 0x00000068c92a7836 */ /* 0x000fc40000000000 */
[C---:B------:R-:W-:Y:S01]  /*247d0*/  VIADD R41, R201.reuse, 0x58 ;  /* 0x00000058c9297836 */ /* 0x040fe20000000000 */
[----:B--2---:R-:W-:Y:S01]  /*247e0*/  @!P1 LEA R12, P5, R40, R11, 0x2 ;  /* 0x0000000b280c9211 */ /* 0x004fe200078a10ff */
[----:B------:R1:W-:Y:S01]  /*247f0*/  @!P2 ST.E.64 desc[UR42][R14.64], R114 ;  /* 0x000000720e00a985 */ /* 0x0003e2000c101b2a */
[----:B------:R-:W-:Y:S01]  /*24800*/  ISETP.GE.AND P2, PT, R42, UR4, PT ;  /* 0x000000042a007c0c */ /* 0x000fe2000bf46270 */
[----:B------:R-:W-:Y:S01]  /*24810*/  @!P3 IMAD.MOV.U32 R109, RZ, RZ, R108 ;  /* 0x000000ffff6db224 */ /* 0x000fe200078e006c */
[----:B------:R-:W-:Y:S01]  /*24820*/  @!P1 LEA.HI.X R13, R40, R38, R2, 0x2, P5 ;  /* 0x00000026280d9211 */ /* 0x000fe200028f1402 */
[C---:B------:R-:W-:Y:S01]  /*24830*/  VIADD R2, R201.reuse, 0x70 ;  /* 0x00000070c9027836 */ /* 0x040fe20000000000 */
[----:B------:R-:W-:Y:S01]  /*24840*/  SHF.R.S32.HI R41, RZ, 0x1f, R41 ;  /* 0x0000001fff297819 */ /* 0x000fe20000011429 */
[----:B------:R-:W-:Y:S01]  /*24850*/  VIADD R40, R201, 0x60 ;  /* 0x00000060c9287836 */ /* 0x000fe20000000000 */
[----:B------:R-:W-:Y:S01]  /*24860*/  SHF.R.S32.HI R32, RZ, 0x1f, R32 ;  /* 0x0000001fff207819 */ /* 0x000fe20000011420 */
[----:B------:R2:W-:Y:S01]  /*24870*/  @!P1 ST.E.64 desc[UR42][R12.64], R112 ;  /* 0x000000700c009985 */ /* 0x0005e2000c101b2a */
[----:B------:R-:W-:Y:S01]  /*24880*/  ISETP.GE.AND P1, PT, R2, UR4, PT ;  /* 0x0000000402007c0c */ /* 0x000fe2000bf26270 */
[----:B------:R-:W-:Y:S01]  /*24890*/  @!P3 IMAD.MOV.U32 R108, RZ, RZ, R107 ;  /* 0x000000ffff6cb224 */ /* 0x000fe200078e006b */
[----:B------:R-:W-:-:S02]  /*248a0*/  SHF.R.S32.HI R40, RZ, 0x1f, R40 ;  /* 0x0000001fff287819 */ /* 0x000fc40000011428 */
        /* <DEDUP_REMOVED lines=16> */
[----:B-1----:R-:W-:-:S03]  /*249b0*/  @!P2 LEA R14, P5, R42, R11, 0x2 ;  /* 0x0000000b2a0ea211 */ /* 0x002fc600078a10ff */
[----:B------:R-:W-:Y:S01]  /*249c0*/  @!P0 IMAD.MOV.U32 R103, RZ, RZ, R99 ;  /* 0x000000ffff678224 */ /* 0x000fe200078e0063 */
[-C--:B------:R-:W-:Y:S01]  /*249d0*/  @!P2 LEA.HI.X R15, R42, R38.reuse, R43, 0x2, P5 ;  /* 0x000000262a0fa211 */ /* 0x080fe200028f142b */
[C---:B------:R-:W-:Y:S01]  /*249e0*/  VIADD R43, R201.reuse, 0xa0 ;  /* 0x000000a0c92b7836 */ /* 0x040fe20000000000 */
[----:B------:R-:W-:Y:S02]  /*249f0*/  ISETP.GE.AND P5, PT, R0, UR4, PT ;  /* 0x0000000400007c0c */ /* 0x000fe4000bfa6270 */
[C---:B--2---:R-:W-:Y:S01]  /*24a00*/  @!P1 LEA R12, P4, R2.reuse, R11, 0x2 ;  /* 0x0000000b020c9211 */ /* 0x044fe200078810ff */
[----:B------:R1:W-:Y:S01]  /*24a10*/  @!P2 ST.E.64 desc[UR42][R14.64], R106 ;  /* 0x0000006a0e00a985 */ /* 0x0003e2000c101b2a */
[C---:B------:R-:W-:Y:S02]  /*24a20*/  IADD3 R42, R201.reuse, 0xa0, RZ ;  /* 0x000000a0c92a7810 */ /* 0x040fe40007ffe0ff */
[----:B------:R-:W-:Y:S01]  /*24a30*/  @!P1 LEA.HI.X R13, R2, R38, R41, 0x2, P4 ;  /* 0x00000026020d9211 */ /* 0x000fe200020f1429 */
[C---:B------:R-:W-:Y:S01]  /*24a40*/  VIADD R41, R201.reuse, 0x80 ;  /* 0x00000080c9297836 */ /* 0x040fe20000000000 */
[----:B------:R-:W-:Y:S01]  /*24a50*/  SHF.R.S32.HI R43, RZ, 0x1f, R43 ;  /* 0x0000001fff2b7819 */ /* 0x000fe2000001142b */
[----:B------:R-:W-:-:S02]  /*24a60*/  VIADD R2, R201, 0x90 ;  /* 0x00000090c9027836 */ /* 0x000fc40000000000 */
[----:B------:R2:W-:Y:S01]  /*24a70*/  @!P1 ST.E.64 desc[UR42][R12.64], R104 ;  /* 0x000000680c009985 */ /* 0x0005e2000c101b2a */
[----:B------:R-:W-:Y:S01]  /*24a80*/  SHF.R.S32.HI R41, RZ, 0x1f, R41 ;  /* 0x0000001fff297819 */ /* 0x000fe20000011429 */
[----:B------:R-:W-:Y:S01]  /*24a90*/  @!P5 IMAD.MOV.U32 R99, RZ, RZ, R98 ;  /* 0x000000ffff63d224 */ /* 0x000fe200078e0062 */
[----:B------:R-:W-:Y:S01]  /*24aa0*/  ISETP.GE.AND P1, PT, R2, UR4, PT ;  /* 0x0000000402007c0c */ /* 0x000fe2000bf26270 */
[----:B------:R-:W-:Y:S01]  /*24ab0*/  @!P5 IMAD.MOV.U32 R98, RZ, RZ, R97 ;  /* 0x000000ffff62d224 */ /* 0x000fe200078e0061 */
[----:B-1----:R-:W-:-:S04]  /*24ac0*/  @!P0 LEA R14, P2, R39, R11, 0x2 ;  /* 0x0000000b270e8211 */ /* 0x002fc800078410ff */
[-C--:B------:R-:W-:Y:S01]  /*24ad0*/  @!P0 LEA.HI.X R15, R39, R38.reuse, R32, 0x2, P2 ;  /* 0x00000026270f8211 */ /* 0x080fe200010f1420 */
[----:B------:R-:W-:Y:S01]  /*24ae0*/  VIADD R39, R201, 0x98 ;  /* 0x00000098c9277836 */ /* 0x000fe20000000000 */
[-C--:B------:R-:W-:Y:S02]  /*24af0*/  @!P5 LEA R32, P2, R0, R11.reuse, 0x2 ;  /* 0x0000000b0020d211 */ /* 0x080fe400078410ff */
[C---:B--2---:R-:W-:Y:S01]  /*24b00*/  @!P3 LEA R12, P4, R40.reuse, R11, 0x2 ;  /* 0x0000000b280cb211 */ /* 0x044fe200078810ff */
[----:B------:R1:W-:Y:S01]  /*24b10*/  @!P0 ST.E.64 desc[UR42][R14.64], R102 ;  /* 0x000000660e008985 */ /* 0x0003e2000c101b2a */
[----:B------:R-:W-:Y:S01]  /*24b20*/  ISETP.GE.AND P0, PT, R39, UR4, PT ;  /* 0x0000000427007c0c */ /* 0x000fe2000bf06270 */
[----:B------:R-:W-:Y:S01]  /*24b30*/  @!P1 IMAD.MOV.U32 R97, RZ, RZ, R78 ;  /* 0x000000ffff619224 */ /* 0x000fe200078e004e */
[----:B------:R-:W-:Y:S01]  /*24b40*/  @!P3 LEA.HI.X R13, R40, R38, R41, 0x2, P4 ;  /* 0x00000026280db211 */ /* 0x000fe200020f1429 */
[C---:B------:R-:W-:Y:S02]  /*24b50*/  VIADD R40, R201.reuse, 0x88 ;  /* 0x00000088c9287836 */ /* 0x040fe40000000000 */
[----:B------:R-:W-:-:S02]  /*24b60*/  VIADD R41, R201, 0x90 ;  /* 0x00000090c9297836 */ /* 0x000fc40000000000 */
[----:B------:R2:W-:Y:S01]  /*24b70*/  @!P3 ST.E.64 desc[UR42][R12.64], R100 ;  /* 0x000000640c00b985 */ /* 0x0005e2000c101b2a */
[----:B------:R-:W-:Y:S02]  /*24b80*/  SHF.R.S32.HI R40, RZ, 0x1f, R40 ;  /* 0x0000001fff287819 */ /* 0x000fe40000011428 */
[----:B------:R-:W-:Y:S02]  /*24b90*/  SHF.R.S32.HI R41, RZ, 0x1f, R41 ;  /* 0x0000001fff297819 */ /* 0x000fe40000011429 */
[----:B------:R-:W-:Y:S01]  /*24ba0*/  @!P5 LEA.HI.X R33, R0, R38, R40, 0x2, P2 ;  /* 0x000000260021d211 */ /* 0x000fe200010f1428 */
[C---:B------:R-:W-:Y:S01]  /*24bb0*/  VIADD R40, R201.reuse, 0xb0 ;  /* 0x000000b0c9287836 */ /* 0x040fe20000000000 */
[----:B------:R-:W-:Y:S01]  /*24bc0*/  ISETP.GE.AND P3, PT, R42, UR4, PT ;  /* 0x000000042a007c0c */ /* 0x000fe2000bf66270 */
[----:B------:R-:W-:Y:S01]  /*24bd0*/  VIADD R0, R201, 0xb8 ;  /* 0x000000b8c9007836 */ /* 0x000fe20000000000 */
[-C--:B-1----:R-:W-:Y:S01]  /*24be0*/  @!P0 LEA R14, P4, R39, R11.reuse, 0x2 ;  /* 0x0000000b270e8211 */ /* 0x082fe200078810ff */
[----:B------:R1:W-:Y:S01]  /*24bf0*/  @!P5 ST.E.64 desc[UR42][R32.64], R98 ;  /* 0x000000622000d985 */ /* 0x0003e2000c101b2a */
[----:B--2---:R-:W-:-:S04]  /*24c00*/  @!P1 LEA R12, P2, R2, R11, 0x2 ;  /* 0x0000000b020c9211 */ /* 0x004fc800078410ff */
[-C--:B------:R-:W-:Y:S01]  /*24c10*/  @!P1 LEA.HI.X R13, R2, R38.reuse, R41, 0x2, P2 ;  /* 0x00000026020d9211 */ /* 0x080fe200010f1429 */
[C---:B------:R-:W-:Y:S01]  /*24c20*/  VIADD R41, R201.reuse, 0x98 ;  /* 0x00000098c9297836 */ /* 0x040fe20000000000 */
[----:B------:R-:W-:Y:S01]  /*24c30*/  ISETP.GE.AND P2, PT, R40, UR4, PT ;  /* 0x0000000428007c0c */ /* 0x000fe2000bf46270 */
[----:B------:R-:W-:Y:S02]  /*24c40*/  VIADD R2, R201, 0xa8 ;  /* 0x000000a8c9027836 */ /* 0x000fe40000000000 */
[----:B------:R2:W-:Y:S01]  /*24c50*/  @!P1 ST.E.64 desc[UR42][R12.64], R96 ;  /* 0x000000600c009985 */ /* 0x0005e2000c101b2a */
[----:B------:R-:W-:Y:S01]  /*24c60*/  SHF.R.S32.HI R41, RZ, 0x1f, R41 ;  /* 0x0000001fff297819 */ /* 0x000fe20000011429 */
[----:B------:R-:W-:Y:S01]  /*24c70*/  @!P3 IMAD.MOV.U32 R93, RZ, RZ, R87 ;  /* 0x000000ffff5db224 */ /* 0x000fe200078e0057 */
[----:B------:R-:W-:Y:S02]  /*24c80*/  ISETP.GE.AND P1, PT, R0, UR4, PT ;  /* 0x0000000400007c0c */ /* 0x000fe4000bf26270 */
[----:B------:R-:W-:-:S02]  /*24c90*/  @!P0 LEA.HI.X R15, R39, R38, R41, 0x2, P4 ;  /* 0x00000026270f8211 */ /* 0x000fc400020f1429 */
[----:B------:R-:W-:Y:S02]  /*24ca0*/  ISETP.GE.AND P4, PT, R2, UR4, PT ;  /* 0x0000000402007c0c */ /* 0x000fe4000bf86270 */
[CC--:B-1----:R-:W-:Y:S01]  /*24cb0*/  @!P3 LEA R32, P5, R42.reuse, R11.reuse, 0x2 ;  /* 0x0000000b2a20b211 */ /* 0x0c2fe200078a10ff */
[----:B------:R1:W-:Y:S01]  /*24cc0*/  @!P0 ST.E.64 desc[UR42][R14.64], R94 ;  /* 0x0000005e0e008985 */ /* 0x0003e2000c101b2a */
[----:B------:R-:W-:Y:S02]  /*24cd0*/  SHF.R.S32.HI R39, RZ, 0x1f, R40 ;  /* 0x0000001fff277819 */ /* 0x000fe40000011428 */
[-C--:B------:R-:W-:Y:S01]  /*24ce0*/  @!P3 LEA.HI.X R33, R42, R38.reuse, R43, 0x2, P5 ;  /* 0x000000262a21b211 */ /* 0x080fe200028f142b */
[----:B------:R-:W-:Y:S01]  /*24cf0*/  VIADD R42, R201, 0xa8 ;  /* 0x000000a8c92a7836 */ /* 0x000fe20000000000 */
[CC--:B--2---:R-:W-:Y:S02]  /*24d00*/  @!P2 LEA R12, P0, R40.reuse, R11.reuse, 0x2 ;  /* 0x0000000b280ca211 */ /* 0x0c4fe400078010ff */
[----:B------:R-:W-:Y:S01]  /*24d10*/  SHF.R.S32.HI R41, RZ, 0x1f, R0 ;  /* 0x0000001fff297819 */ /* 0x000fe20000011400 */
[----:B------:R3:W-:Y:S01]  /*24d20*/  @!P3 ST.E.64 desc[UR42][R32.64], R92 ;  /* 0x0000005c2000b985 */ /* 0x0007e2000c101b2a */
[----:B------:R-:W-:Y:S01]  /*24d30*/  @!P2 LEA.HI.X R13, R40, R38, R39, 0x2, P0 ;  /* 0x00000026280da211 */ /* 0x000fe200000f1427 */
[----:B------:R-:W-:Y:S01]  /*24d40*/  @!P4 IMAD.MOV.U32 R87, RZ, RZ, R86 ;  /* 0x000000ffff57c224 */ /* 0x000fe200078e0056 */
[----:B------:R-:W-:Y:S01]  /*24d50*/  SHF.R.S32.HI R42, RZ, 0x1f, R42 ;  /* 0x0000001fff2a7819 */ /* 0x000fe2000001142a */
[----:B------:R-:W-:Y:S01]  /*24d60*/  @!P4 IMAD.MOV.U32 R86, RZ, RZ, R83 ;  /* 0x000000ffff56c224 */ /* 0x000fe200078e0053 */
[-C--:B------:R-:W-:Y:S01]  /*24d70*/  @!P4 LEA R40, P0, R2, R11.reuse, 0x2 ;  /* 0x0000000b0228c211 */ /* 0x080fe200078010ff */
[----:B------:R-:W-:Y:S01]  /*24d80*/  @!P2 IMAD.MOV.U32 R83, RZ, RZ, R82 ;  /* 0x000000ffff53a224 */ /* 0x000fe200078e0052 */
[----:B-1----:R-:W-:Y:S01]  /*24d90*/  @!P1 LEA R14, P5, R0, R11, 0x2 ;  /* 0x0000000b000e9211 */ /* 0x002fe200078a10ff */
[----:B------:R-:W-:-:S02]  /*24da0*/  @!P2 IMAD.MOV.U32 R82, RZ, RZ, R81 ;  /* 0x000000ffff52a224 */ /* 0x000fc400078e0051 */
[----:B------:R-:W-:Y:S01]  /*24db0*/  @!P1 IMAD.MOV.U32 R81, RZ, RZ, R79 ;  /* 0x000000ffff519224 */ /* 0x000fe200078e004f */
[-C--:B------:R-:W-:Y:S02]  /*24dc0*/  @!P1 LEA.HI.X R15, R0, R38.reuse, R41, 0x2, P5 ;  /* 0x00000026000f9211 */ /* 0x080fe400028f1429 */
[----:B------:R-:W-:-:S05]  /*24dd0*/  @!P4 LEA.HI.X R41, R2, R38, R42, 0x2, P0 ;  /* 0x000000260229c211 */ /* 0x000fca00000f142a */
[----:B------:R3:W-:Y:S04]  /*24de0*/  @!P4 ST.E.64 desc[UR42][R40.64], R86 ;  /* 0x000000562800c985 */ /* 0x0007e8000c101b2a */
[----:B------:R3:W-:Y:S04]  /*24df0*/  @!P2 ST.E.64 desc[UR42][R12.64], R82 ;  /* 0x000000520c00a985 */ /* 0x0007e8000c101b2a */
[----:B------:R3:W-:Y:S02]  /*24e00*/  @!P1 ST.E.64 desc[UR42][R14.64], R80 ;  /* 0x000000500e009985 */ /* 0x0007e4000c101b2a */
.L_x_5693:
[----:B------:R-:W-:Y:S05]  /*24e10*/  BSYNC B1 ;  /* 0x0000000000017941 */ /* 0x000fea0003800000 */
.L_x_5692:
[----:B------:R-:W-:-:S03]  /*24e20*/  UMOV UR4, 0xffffffff ;  /* 0xffffffff00047882 */ /* 0x000fc60000000000 */
[----:B------:R-:W-:Y:S05]  /*24e30*/  BRA.DIV UR4, `(.L_x_5694) ;  /* 0x000000ea04047947 */ /* 0x000fea000b800000 */
[----:B------:R4:W1:Y:S04]  /*24e40*/  SHFL.IDX PT, R0, R37, 0x1, 0x1c1f ;  /* 0x003c1f0025007f89 */ /* 0x00086800000e0000 */
[----:B0-----:R-:W0:Y:S02]  /*24e50*/  SHFL.IDX PT, R36, R36, 0x1, 0x1c1f ;  /* 0x003c1f0024247f89 */ /* 0x001e2400000e0000 */
.L_x_6022:
[----:B------:R-:W-:-:S13]  /*24e60*/  ISETP.GE.AND P0, PT, R35, R34, PT ;  /* 0x000000222300720c */ /* 0x000fda0003f06270 */
[----:B------:R-:W-:Y:S05]  /*24e70*/  @P0 BRA `(.L_x_5690) ;  /* 0x0000001800940947 */ /* 0x000fea0003800000 */
[----:B------:R-:W-:Y:S01]  /*24e80*/  ULDC UR4, c[0x0][0xac8] ;  /* 0x0002b20000047ab9 */ /* 0x000fe20000000800 */
[C---:B---3--:R-:W-:Y:S01]  /*24e90*/  VIADD R32, R201.reuse, 0x8 ;  /* 0x00000008c9207836 */ /* 0x048fe20000000000 */
[C---:B------:R-:W-:Y:S01]  /*24ea0*/  ISETP.GE.AND P5, PT, R201.reuse, UR4, PT ;  /* 0x00000004c9007c0c */ /* 0x040fe2000bfa6270 */
[C---:B----4-:R-:W-:Y:S01]  /*24eb0*/  VIADD R37, R201.reuse, 0x10 ;  /* 0x00000010c9257836 */ /* 0x050fe20000000000 */
[----:B------:R-:W-:Y:S01]  /*24ec0*/  SHF.R.S32.HI R14, RZ, 0x1f, R201 ;  /* 0x0000001fff0e7819 */ /* 0x000fe200000114c9 */
[C---:B--2---:R-:W-:Y:S01]  /*24ed0*/  VIADD R11, R201.reuse, 0x18 ;  /* 0x00000018c90b7836 */ /* 0x044fe20000000000 */
[----:B------:R-:W-:Y:S01]  /*24ee0*/  ISETP.GE.AND P1, PT, R32, UR4, PT ;  /* 0x0000000420007c0c */ /* 0x000fe2000bf26270 */
[----:B------:R-:W-:Y:S01]  /*24ef0*/  VIADD R33, R201, 0x8 ;  /* 0x00000008c9217836 */ /* 0x000fe20000000000 */
[----:B------:R-:W-:Y:S01]  /*24f00*/  ISETP.GE.AND P2, PT, R37, UR4, PT ;  /* 0x0000000425007c0c */ /* 0x000fe2000bf46270 */
[----:B-1----:R-:W-:Y:S01]  /*24f10*/  VIADD R38, R201, 0x20 ;  /* 0x00000020c9267836 */ /* 0x002fe20000000000 */
[----:B------:R-:W-:Y:S01]  /*24f20*/  ISETP.GE.AND P3, PT, R11, UR4, PT ;  /* 0x000000040b007c0c */ /* 0x000fe2000bf66270 */
[C---:B------:R-:W-:Y:S01]  /*24f30*/  VIADD R39, R201.reuse, 0x10 ;  /* 0x00000010c9277836 */ /* 0x040fe20000000000 */
[----:B------:R-:W-:Y:S01]  /*24f40*/  SHF.R.S32.HI R33, RZ, 0x1f, R33 ;  /* 0x0000001fff217819 */ /* 0x000fe20000011421 */
[----:B------:R-:W-:-:S02]  /*24f50*/  VIADD R40, R201, 0x40 ;  /* 0x00000040c9287836 */ /* 0x000fc40000000000 */
[C---:B0-----:R-:W-:Y:S01]  /*24f60*/  @!P5 LEA R12, P0, R201.reuse, R36, 0x2 ;  /* 0x00000024c90cd211 */ /* 0x041fe200078010ff */
[----:B------:R-:W-:Y:S01]  /*24f70*/  @!P5 IMAD.MOV.U32 R15, RZ, RZ, R5 ;  /* 0x000000ffff0fd224 */ /* 0x000fe200078e0005 */
[----:B------:R-:W-:Y:S01]  /*24f80*/  SHF.R.S32.HI R39, RZ, 0x1f, R39 ;  /* 0x0000001fff277819 */ /* 0x000fe20000011427 */
[C---:B------:R-:W-:Y:S01]  /*24f90*/  VIADD R41, R201.reuse, 0x90 ;  /* 0x00000090c9297836 */ /* 0x040fe20000000000 */
[C---:B------:R-:W-:Y:S01]  /*24fa0*/  @!P5 LEA.HI.X R13, R201.reuse, R0, R14, 0x2, P0 ;  /* 0x00000000c90dd211 */ /* 0x040fe200000f140e */
[----:B------:R-:W-:Y:S01]  /*24fb0*/  @!P5 IMAD.MOV.U32 R14, RZ, RZ, R3 ;  /* 0x000000ffff0ed224 */ /* 0x000fe200078e0003 */
[----:B------:R-:W-:Y:S01]  /*24fc0*/  @!P1 LEA R2, P4, R32, R36, 0x2 ;  /* 0x0000002420029211 */ /* 0x000fe200078810ff */
[----:B------:R-:W-:Y:S01]  /*24fd0*/  @!P1 IMAD.MOV.U32 R5, RZ, RZ, R6 ;  /* 0x000000ffff059224 */ /* 0x000fe200078e0006 */
[----:B------:R-:W-:Y:S02]  /*24fe0*/  ISETP.GE.AND P0, PT, R38, UR4, PT ;  /* 0x0000000426007c0c */ /* 0x000fe4000bf06270 */
[----:B------:R-:W-:Y:S01]  /*24ff0*/  @!P1 LEA.HI.X R3, R32, R0, R33, 0x2, P4 ;  /* 0x0000000020039211 */ /* 0x000fe200020f1421 */
[----:B------:R0:W-:Y:S01]  /*25000*/  @!P5 ST.E.64 desc[UR42][R12.64], R14 ;  /* 0x0000000e0c00d985 */ /* 0x0001e2000c101b2a */
[C---:B------:R-:W-:Y:S01]  /*25010*/  VIADD R32, R201.reuse, 0x28 ;  /* 0x00000028c9207836 */ /* 0x040fe20000000000 */
[----:B------:R-:W-:Y:S01]  /*25020*/  SHF.R.S32.HI R40, RZ, 0x1f, R40 ;  /* 0x0000001fff287819 */ /* 0x000fe20000011428 */
[----:B------:R-:W-:Y:S01]  /*25030*/  VIADD R33, R201, 0x18 ;  /* 0x00000018c9217836 */ /* 0x000fe20000000000 */
[----:B------:R1:W-:Y:S01]  /*25040*/  @!P1 ST.E.64 desc[UR42][R2.64], R4 ;  /* 0x0000000402009985 */ /* 0x0003e2000c101b2a */
[----:B------:R-:W-:-:S02]  /*25050*/  SHF.R.S32.HI R41, RZ, 0x1f, R41 ;  /* 0x0000001fff297819 */ /* 0x000fc40000011429 */
[----:B------:R-:W-:Y:S02]  /*25060*/  ISETP.GE.AND P1, PT, R32, UR4, PT ;  /* 0x0000000420007c0c */ /* 0x000fe4000bf26270 */
[----:B------:R-:W-:Y:S01]  /*25070*/  SHF.R.S32.HI R33, RZ, 0x1f, R33 ;  /* 0x0000001fff217819 */ /* 0x000fe20000011421 */
[----:B------:R-:W-:Y:S01]  /*25080*/  @!P0 IMAD.MOV.U32 R6, RZ, RZ, R20 ;  /* 0x000000ffff068224 */ /* 0x000fe200078e0014 */
[----:B0-----:R-:W-:-:S04]  /*25090*/  @!P2 LEA R12, P4, R37, R36, 0x2 ;  /* 0x00000024250ca211 */ /* 0x001fc800078810ff */
[----:B------:R-:W-:Y:S01]  /*250a0*/  @!P2 LEA.HI.X R13, R37, R0, R39, 0x2, P4 ;  /* 0x00000000250da211 */ /* 0x000fe200020f1427 */
[----:B-1----:R-:W-:Y:S01]  /*250b0*/  @!P2 IMAD.MOV.U32 R4, RZ, RZ, R7 ;  /* 0x000000ffff04a224 */ /* 0x002fe200078e0007 */
[----:B------:R-:W-:Y:S01]  /*250c0*/  @!P3 LEA R2, P5, R11, R36, 0x2 ;  /* 0x000000240b02b211 */ /* 0x000fe200078a10ff */
[----:B------:R-:W-:Y:S02]  /*250d0*/  @!P2 IMAD.MOV.U32 R5, RZ, RZ, R9 ;  /* 0x000000ffff05a224 */ /* 0x000fe400078e0009 */
[----:B------:R-:W-:Y:S01]  /*250e0*/  VIADD R37, R201, 0x30 ;  /* 0x00000030c9257836 */ /* 0x000fe20000000000 */
[----:B------:R-:W-:Y:S01]  /*250f0*/  @!P3 LEA.HI.X R3, R11, R0, R33, 0x2, P5 ;  /* 0x000000000b03b211 */ /* 0x000fe200028f1421 */
[----:B------:R-:W-:Y:S01]  /*25100*/  VIADD R39, R201, 0x20 ;  /* 0x00000020c9277836 */ /* 0x000fe20000000000 */
[----:B------:R0:W-:Y:S01]  /*25110*/  @!P2 ST.E.64 desc[UR42][R12.64], R4 ;  /* 0x000000040c00a985 */ /* 0x0001e2000c101b2a */
[----:B------:R-:W-:Y:S01]  /*25120*/  @!P3 IMAD.MOV.U32 R9, RZ, RZ, R10 ;  /* 0x000000ffff09b224 */ /* 0x000fe200078e000a */
[----:B------:R-:W-:Y:S01]  /*25130*/  ISETP.GE.AND P2, PT, R37, UR4, PT ;  /* 0x0000000425007c0c */ /* 0x000fe2000bf46270 */
[C---:B------:R-:W-:Y:S01]  /*25140*/  VIADD R11, R201.reuse, 0x38 ;  /* 0x00000038c90b7836 */ /* 0x040fe20000000000 */
[----:B------:R-:W-:Y:S01]  /*25150*/  SHF.R.S32.HI R39, RZ, 0x1f, R39 ;  /* 0x0000001fff277819 */ /* 0x000fe20000011427 */
[----:B------:R-:W-:Y:S01]  /*25160*/  VIADD R33, R201, 0x28 ;  /* 0x00000028c9217836 */ /* 0x000fe20000000000 */
[----:B------:R1:W-:Y:S01]  /*25170*/  @!P3 ST.E.64 desc[UR42][R2.64], R8 ;  /* 0x000000080200b985 */ /* 0x0003e2000c101b2a */
[----:B------:R-:W-:Y:S01]  /*25180*/  @!P0 IMAD.MOV.U32 R7, RZ, RZ, R24 ;  /* 0x000000ffff078224 */ /* 0x000fe200078e0018 */
[----:B------:R-:W-:-:S02]  /*25190*/  ISETP.GE.AND P3, PT, R11, UR4, PT ;  /* 0x000000040b007c0c */ /* 0x000fc4000bf66270 */
[----:B------:R-:W-:Y:S02]  /*251a0*/  SHF.R.S32.HI R33, RZ, 0x1f, R33 ;  /* 0x0000001fff217819 */ /* 0x000fe40000011421 */
[----:B0-----:R-:W-:-:S04]  /*251b0*/  @!P0 LEA R4, P4, R38, R36, 0x2 ;  /* 0x0000002426048211 */ /* 0x001fc800078810ff */
[----:B------:R-:W-:Y:S01]  /*251c0*/  @!P0 LEA.HI.X R5, R38, R0, R39, 0x2, P4 ;  /* 0x0000000026058211 */ /* 0x000fe200020f1427 */
[C---:B------:R-:W-:Y:S01]  /*251d0*/  VIADD R38, R201.reuse, 0x40 ;  /* 0x00000040c9267836 */ /* 0x040fe20000000000 */
[C---:B-1----:R-:W-:Y:S01]  /*251e0*/  @!P1 LEA R2, P5, R32.reuse, R36, 0x2 ;  /* 0x0000002420029211 */ /* 0x042fe200078a10ff */
[C---:B------:R-:W-:Y:S02]  /*251f0*/  VIADD R39, R201.reuse, 0x30 ;  /* 0x00000030c9277836 */ /* 0x040fe40000000000 */
[----:B------:R0:W-:Y:S01]  /*25200*/  @!P0 ST.E.64 desc[UR42][R4.64], R6 ;  /* 0x0000000604008985 */ /* 0x0001e2000c101b2a */
[----:B------:R-:W-:Y:S01]  /*25210*/  @!P1 LEA.HI.X R3, R32, R0, R33, 0x2, P5 ;  /* 0x0000000020039211 */ /* 0x000fe200028f1421 */
[C---:B------:R-:W-:Y:S01]  /*25220*/  VIADD R32, R201.reuse, 0x48 ;  /* 0x00000048c9207836 */ /* 0x040fe20000000000 */
[----:B------:R-:W-:Y:S01]  /*25230*/  ISETP.GE.AND P0, PT, R38, UR4, PT ;  /* 0x0000000426007c0c */ /* 0x000fe2000bf06270 */
[----:B------:R-:W-:Y:S01]  /*25240*/  VIADD R33, R201, 0x38 ;  /* 0x00000038c9217836 */ /* 0x000fe20000000000 */
[----:B------:R-:W-:-:S04]  /*25250*/  SHF.R.S32.HI R39, RZ, 0x1f, R39 ;  /* 0x0000001fff277819 */ /* 0x000fc80000011427 */
        /* <DEDUP_REMOVED lines=8> */
[----:B------:R-:W-:Y:S01]  /*252e0*/  VIADD R37, R201, 0x48 ;  /* 0x00000048c9257836 */ /* 0x000fe20000000000 */
[----:B------:R-:W-:-:S04]  /*252f0*/  @!P0 LEA R8, P4, R38, R36, 0x2 ;  /* 0x0000002426088211 */ /* 0x000fc800078810ff */
[----:B------:R-:W-:Y:S01]  /*25300*/  @!P0 LEA.HI.X R9, R38, R0, R40, 0x2, P4 ;  /* 0x0000000026098211 */ /* 0x000fe200020f1428 */
[C---:B------:R-:W-:Y:S01]  /*25310*/  VIADD R38, R201.reuse, 0x60 ;  /* 0x00000060c9267836 */ /* 0x040fe20000000000 */
[----:B------:R-:W-:Y:S01]  /*25320*/  SHF.R.S32.HI R37, RZ, 0x1f, R37 ;  /* 0x0000001fff257819 */ /* 0x000fe20000011425 */
[----:B------:R-:W-:Y:S02]  /*25330*/  VIADD R40, R201, 0x50 ;  /* 0x00000050c9287836 */ /* 0x000fe40000000000 */
[----:B0-----:R-:W-:Y:S01]  /*25340*/  @!P2 IMAD.MOV.U32 R4, RZ, RZ, R26 ;  /* 0x000000ffff04a224 */ /* 0x001fe200078e001a */
[C---:B------:R-:W-:Y:S01]  /*25350*/  @!P3 LEA R2, P5, R11.reuse, R36, 0x2 ;  /* 0x000000240b02b211 */ /* 0x040fe200078a10ff */
[----:B------:R-:W-:Y:S01]  /*25360*/  @!P2 IMAD.MOV.U32 R5, RZ, RZ, R28 ;  /* 0x000000ffff05a224 */ /* 0x000fe200078e001c */
[----:B------:R-:W-:Y:S01]  /*25370*/  SHF.R.S32.HI R40, RZ, 0x1f, R40 ;  /* 0x0000001fff287819 */ /* 0x000fe20000011428 */
[----:B------:R-:W-:Y:S01]  /*25380*/  @!P3 IMAD.MOV.U32 R28, RZ, RZ, R27 ;  /* 0x000000ffff1cb224 */ /* 0x000fe200078e001b */
[----:B------:R-:W-:Y:S01]  /*25390*/  @!P3 LEA.HI.X R3, R11, R0, R33, 0x2, P5 ;  /* 0x000000000b03b211 */ /* 0x000fe200028f1421 */
[----:B------:R-:W-:Y:S01]  /*253a0*/  VIADD R33, R201, 0x58 ;  /* 0x00000058c9217836 */ /* 0x000fe20000000000 */
[----:B------:R0:W-:Y:S01]  /*253b0*/  @!P2 ST.E.64 desc[UR42][R6.64], R4 ;  /* 0x000000040600a985 */ /* 0x0001e2000c101b2a */
[----:B------:R-:W-:-:S02]  /*253c0*/  ISETP.GE.AND P2, PT, R39, UR4, PT ;  /* 0x0000000427007c0c */ /* 0x000fc4000bf46270 */
[C---:B------:R-:W-:Y:S01]  /*253d0*/  @!P1 LEA R10, P5, R32.reuse, R36, 0x2 ;  /* 0x00000024200a9211 */ /* 0x040fe200078a10ff */
[----:B------:R1:W-:Y:S01]  /*253e0*/  @!P3 ST.E.64 desc[UR42][R2.64], R28 ;  /* 0x0000001c0200b985 */ /* 0x0003e2000c101b2a */
[----:B------:R-:W-:Y:S02]  /*253f0*/  ISETP.GE.AND P3, PT, R33, UR4, PT ;  /* 0x0000000421007c0c */ /* 0x000fe4000bf66270 */
[----:B------:R-:W-:Y:S01]  /*25400*/  @!P1 LEA.HI.X R11, R32, R0, R37, 0x2, P5 ;  /* 0x00000000200b9211 */ /* 0x000fe200028f1425 */
[C---:B------:R-:W-:Y:S02]  /*25410*/  VIADD R32, R201.reuse, 0x68 ;  /* 0x00000068c9207836 */ /* 0x040fe40000000000 */
[----:B------:R-:W-:-:S04]  /*25420*/  VIADD R37, R201, 0x58 ;  /* 0x00000058c9257836 */ /* 0x000fc80000000000 */
[C---:B0-----:R-:W-:Y:S02]  /*25430*/  @!P2 LEA R4, P4, R39.reuse, R36, 0x2 ;  /* 0x000000242704a211 */ /* 0x041fe400078810ff */
[----:B------:R-:W-:Y:S01]  /*25440*/  SHF.R.S32.HI R37, RZ, 0x1f, R37 ;  /* 0x0000001fff257819 */ /* 0x000fe20000011425 */
[----:B-1----:R-:W-:Y:S01]  /*25450*/  @!P0 IMAD.MOV.U32 R2, RZ, RZ, R30 ;  /* 0x000000ffff028224 */ /* 0x002fe200078e001e */
[----:B------:R-:W-:Y:S01]  /*25460*/  @!P2 LEA.HI.X R5, R39, R0, R40, 0x2, P4 ;  /* 0x000000002705a211 */ /* 0x000fe200020f1428 */
[----:B------:R-:W-:Y:S01]  /*25470*/  @!P0 IMAD.MOV.U32 R3, RZ, RZ, R44 ;  /* 0x000000ffff038224 */ /* 0x000fe200078e002c */
[----:B------:R-:W-:Y:S01]  /*25480*/  @!P3 LEA R6, P5, R33, R36, 0x2 ;  /* 0x000000242106b211 */ /* 0x000fe200078a10ff */
[----:B------:R-:W-:Y:S02]  /*25490*/  @!P1 IMAD.MOV.U32 R44, RZ, RZ, R31 ;  /* 0x000000ffff2c9224 */ /* 0x000fe400078e001f */
[C---:B------:R-:W-:Y:S01]  /*254a0*/  VIADD R39, R201.reuse, 0x70 ;  /* 0x00000070c9277836 */ /* 0x040fe20000000000 */
[----:B------:R0:W-:Y:S01]  /*254b0*/  @!P0 ST.E.64 desc[UR42][R8.64], R2 ;  /* 0x0000000208008985 */ /* 0x0001e2000c101b2a */
[----:B------:R-:W-:Y:S01]  /*254c0*/  ISETP.GE.AND P0, PT, R38, UR4, PT ;  /* 0x0000000426007c0c */ /* 0x000fe2000bf06270 */
[----:B------:R-:W-:Y:S01]  /*254d0*/  VIADD R40, R201, 0x60 ;  /* 0x00000060c9287836 */ /* 0x000fe20000000000 */
[----:B------:R-:W-:Y:S01]  /*254e0*/  @!P3 LEA.HI.X R7, R33, R0, R37, 0x2, P5 ;  /* 0x000000002107b211 */ /* 0x000fe200028f1425 */
[----:B------:R1:W-:Y:S01]  /*254f0*/  @!P1 ST.E.64 desc[UR42][R10.64], R44 ;  /* 0x0000002c0a009985 */ /* 0x0003e2000c101b2a */
[----:B------:R-:W-:Y:S01]  /*25500*/  ISETP.GE.AND P1, PT, R32, UR4, PT ;  /* 0x0000000420007c0c */ /* 0x000fe2000bf26270 */
[C---:B------:R-:W-:Y:S01]  /*25510*/  VIADD R33, R201.reuse, 0x78 ;  /* 0x00000078c9217836 */ /* 0x040fe20000000000 */
[----:B------:R-:W-:Y:S01]  /*25520*/  SHF.R.S32.HI R40, RZ, 0x1f, R40 ;  /* 0x0000001fff287819 */ /* 0x000fe20000011428 */
[----:B------:R-:W-:-:S05]  /*25530*/  VIADD R37, R201, 0x68 ;  /* 0x00000068c9257836 */ /* 0x000fca0000000000 */
[----:B------:R-:W-:Y:S01]  /*25540*/  SHF.R.S32.HI R37, RZ, 0x1f, R37 ;  /* 0x0000001fff257819 */ /* 0x000fe20000011425 */
[----:B0-----:R-:W-:Y:S01]  /*25550*/  @!P2 IMAD.MOV.U32 R2, RZ, RZ, R46 ;  /* 0x000000ffff02a224 */ /* 0x001fe200078e002e */
[C---:B------:R-:W-:Y:S01]  /*25560*/  @!P0 LEA R8, P4, R38.reuse, R36, 0x2 ;  /* 0x0000002426088211 */ /* 0x040fe200078810ff */
[----:B------:R-:W-:Y:S02]  /*25570*/  @!P2 IMAD.MOV.U32 R3, RZ, RZ, R56 ;  /* 0x000000ffff03a224 */ /* 0x000fe400078e0038 */
[----:B------:R-:W-:Y:S01]  /*25580*/  @!P3 IMAD.MOV.U32 R56, RZ, RZ, R47 ;  /* 0x000000ffff38b224 */ /* 0x000fe200078e002f */
[----:B------:R-:W-:Y:S01]  /*25590*/  @!P0 LEA.HI.X R9, R38, R0, R40, 0x2, P4 ;  /* 0x0000000026098211 */ /* 0x000fe200020f1428 */
[----:B------:R-:W-:Y:S01]  /*255a0*/  VIADD R38, R201, 0x80 ;  /* 0x00000080c9267836 */ /* 0x000fe20000000000 */
[----:B------:R0:W-:Y:S01]  /*255b0*/  @!P2 ST.E.64 desc[UR42][R4.64], R2 ;  /* 0x000000020400a985 */ /* 0x0001e2000c101b2a */
[----:B------:R-:W-:Y:S01]  /*255c0*/  ISETP.GE.AND P2, PT, R39, UR4, PT ;  /* 0x0000000427007c0c */ /* 0x000fe2000bf46270 */
[----:B------:R-:W-:Y:S01]  /*255d0*/  VIADD R40, R201, 0x70 ;  /* 0x00000070c9287836 */ /* 0x000fe20000000000 */
[----:B-1----:R-:W-:Y:S01]  /*255e0*/  @!P1 LEA R10, P5, R32, R36, 0x2 ;  /* 0x00000024200a9211 */ /* 0x002fe200078a10ff */
[----:B------:R1:W-:Y:S01]  /*255f0*/  @!P3 ST.E.64 desc[UR42][R6.64], R56 ;  /* 0x000000380600b985 */ /* 0x0003e2000c101b2a */
[----:B------:R-:W-:-:S02]  /*25600*/  ISETP.GE.AND P3, PT, R33, UR4, PT ;  /* 0x0000000421007c0c */ /* 0x000fc4000bf66270 */
[----:B------:R-:W-:Y:S01]  /*25610*/  @!P1 LEA.HI.X R11, R32, R0, R37, 0x2, P5 ;  /* 0x00000000200b9211 */ /* 0x000fe200028f1425 */
[C---:B------:R-:W-:Y:S01]  /*25620*/  VIADD R32, R201.reuse, 0x88 ;  /* 0x00000088c9207836 */ /* 0x040fe20000000000 */
[----:B------:R-:W-:Y:S01]  /*25630*/  SHF.R.S32.HI R40, RZ, 0x1f, R40 ;  /* 0x0000001fff287819 */ /* 0x000fe20000011428 */
[----:B------:R-:W-:Y:S02]  /*25640*/  VIADD R37, R201, 0x78 ;  /* 0x00000078c9257836 */ /* 0x000fe40000000000 */
[----:B0-----:R-:W-:Y:S02]  /*25650*/  @!P0 IMAD.MOV.U32 R2, RZ, RZ, R58 ;  /* 0x000000ffff028224 */ /* 0x001fe400078e003a */
[C---:B------:R-:W-:Y:S01]  /*25660*/  @!P2 LEA R4, P4, R39.reuse, R36, 0x2 ;  /* 0x000000242704a211 */ /* 0x040fe200078810ff */
[----:B------:R-:W-:Y:S01]  /*25670*/  @!P0 IMAD.MOV.U32 R3, RZ, RZ, R60 ;  /* 0x000000ffff038224 */ /* 0x000fe200078e003c */
[----:B------:R-:W-:Y:S01]  /*25680*/  SHF.R.S32.HI R37, RZ, 0x1f, R37 ;  /* 0x0000001fff257819 */ /* 0x000fe20000011425 */
[----:B------:R-:W-:Y:S01]  /*25690*/  @!P1 IMAD.MOV.U32 R60, RZ, RZ, R59 ;  /* 0x000000ffff3c9224 */ /* 0x000fe200078e003b */
[----:B------:R-:W-:Y:S01]  /*256a0*/  @!P2 LEA.HI.X R5, R39, R0, R40, 0x2, P4 ;  /* 0x000000002705a211 */ /* 0x000fe200020f1428 */
[C---:B------:R-:W-:Y:S01]  /*256b0*/  VIADD R40, R201.reuse, 0x90 ;  /* 0x00000090c9287836 */ /* 0x040fe20000000000 */
        /* <DEDUP_REMOVED lines=9> */
[C---:B------:R-:W-:Y:S02]  /*25750*/  VIADD R37, R201.reuse, 0x88 ;  /* 0x00000088c9257836 */ /* 0x040fe40000000000 */
        /* <DEDUP_REMOVED lines=15> */
[----:B------:R-:W-:Y:S01]  /*25850*/  ISETP.GE.AND P4, PT, R38, UR4, PT ;  /* 0x0000000426007c0c */ /* 0x000fe2000bf86270 */
[----:B------:R-:W-:Y:S01]  /*25860*/  VIADD R32, R201, 0xa8 ;  /* 0x000000a8c9207836 */ /* 0x000fe20000000000 */
[----:B------:R-:W-:Y:S01]  /*25870*/  SHF.R.S32.HI R39, RZ, 0x1f, R39 ;  /* 0x0000001fff277819 */ /* 0x000fe20000011427 */
[----:B0-----:R-:W-:Y:S02]  /*25880*/  @!P0 IMAD.MOV.U32 R2, RZ, RZ, R66 ;  /* 0x000000ffff028224 */ /* 0x001fe400078e0042 */
[----:B------:R-:W-:Y:S02]  /*25890*/  @!P0 IMAD.MOV.U32 R3, RZ, RZ, R68 ;  /* 0x000000ffff038224 */ /* 0x000fe400078e0044 */
[----:B------:R-:W-:Y:S02]  /*258a0*/  @!P1 IMAD.MOV.U32 R68, RZ, RZ, R67 ;  /* 0x000000ffff449224 */ /* 0x000fe400078e0043 */
[-C--:B-1----:R-:W-:Y:S01]  /*258b0*/  @!P3 LEA R6, P5, R33, R36.reuse, 0x2 ;  /* 0x000000242106b211 */ /* 0x082fe200078a10ff */
[----:B------:R0:W-:Y:S01]  /*258c0*/  @!P0 ST.E.64 desc[UR42][R8.64], R2 ;  /* 0x0000000208008985 */ /* 0x0001e2000c101b2a */
[----:B------:R-:W-:-:S02]  /*258d0*/  @!P2 LEA R4, P0, R40, R36, 0x2 ;  /* 0x000000242804a211 */ /* 0x000fc400078010ff */
[-C--:B------:R-:W-:Y:S01]  /*258e0*/  @!P3 LEA.HI.X R7, R33, R0.reuse, R39, 0x2, P5 ;  /* 0x000000002107b211 */ /* 0x080fe200028f1427 */
[----:B------:R1:W-:Y:S01]  /*258f0*/  @!P1 ST.E.64 desc[UR42][R10.64], R68 ;  /* 0x000000440a009985 */ /* 0x0003e2000c101b2a */
[----:B------:R-:W-:Y:S01]  /*25900*/  @!P2 LEA.HI.X R5, R40, R0, R41, 0x2, P0 ;  /* 0x000000002805a211 */ /* 0x000fe200000f1429 */
[----:B------:R-:W-:Y:S01]  /*25910*/  VIADD R39, R201, 0xa0 ;  /* 0x000000a0c9277836 */ /* 0x000fe20000000000 */
[----:B------:R-:W-:Y:S01]  /*25920*/  ISETP.GE.AND P0, PT, R37, UR4, PT ;  /* 0x0000000425007c0c */ /* 0x000fe2000bf06270 */
[----:B------:R-:W-:Y:S01]  /*25930*/  VIADD R33, R201, 0xa8 ;  /* 0x000000a8c9217836 */ /* 0x000fe20000000000 */
[----:B------:R-:W-:Y:S02]  /*25940*/  ISETP.GE.AND P1, PT, R32, UR4, PT ;  /* 0x0000000420007c0c */ /* 0x000fe4000bf26270 */
[----:B------:R-:W-:Y:S02]  /*25950*/  SHF.R.S32.HI R39, RZ, 0x1f, R39 ;  /* 0x0000001fff277819 */ /* 0x000fe40000011427 */
[----:B------:R-:W-:Y:S01]  /*25960*/  SHF.R.S32.HI R33, RZ, 0x1f, R33 ;  /* 0x0000001fff217819 */ /* 0x000fe20000011421 */
[----:B0-----:R-:W-:-:S02]  /*25970*/  @!P2 IMAD.MOV.U32 R2, RZ, RZ, R70 ;  /* 0x000000ffff02a224 */ /* 0x001fc400078e0046 */
[----:B------:R-:W-:Y:S02]  /*25980*/  @!P2 IMAD.MOV.U32 R3, RZ, RZ, R72 ;  /* 0x000000ffff03a224 */ /* 0x000fe400078e0048 */
[----:B------:R-:W-:Y:S01]  /*25990*/  @!P3 IMAD.MOV.U32 R72, RZ, RZ, R71 ;  /* 0x000000ffff48b224 */ /* 0x000fe200078e0047 */
[----:B-1----:R-:W-:Y:S02]  /*259a0*/  SHF.R.S32.HI R11, RZ, 0x1f, R37 ;  /* 0x0000001fff0b7819 */ /* 0x002fe40000011425 */
[----:B------:R0:W-:Y:S01]  /*259b0*/  @!P2 ST.E.64 desc[UR42][R4.64], R2 ;  /* 0x000000020400a985 */ /* 0x0001e2000c101b2a */
[-C--:B------:R-:W-:Y:S02]  /*259c0*/  @!P4 LEA R8, P2, R38, R36.reuse, 0x2 ;  /* 0x000000242608c211 */ /* 0x080fe400078410ff */
[-C--:B------:R-:W-:Y:S01]  /*259d0*/  @!P0 LEA R12, P5, R37, R36.reuse, 0x2 ;  /* 0x00000024250c8211 */ /* 0x080fe200078a10ff */
[----:B------:R1:W-:Y:S01]  /*259e0*/  @!P3 ST.E.64 desc[UR42][R6.64], R72 ;  /* 0x000000480600b985 */ /* 0x0003e2000c101b2a */
[----:B------:R-:W-:-:S02]  /*259f0*/  @!P1 LEA R10, P3, R32, R36, 0x2 ;  /* 0x00000024200a9211 */ /* 0x000fc400078610ff */
[-C--:B------:R-:W-:Y:S02]  /*25a00*/  @!P4 LEA.HI.X R9, R38, R0.reuse, R39, 0x2, P2 ;  /* 0x000000002609c211 */ /* 0x080fe400010f1427 */
[-C--:B------:R-:W-:Y:S02]  /*25a10*/  @!P0 LEA.HI.X R13, R37, R0.reuse, R11, 0x2, P5 ;  /* 0x00000000250d8211 */ /* 0x080fe400028f140b */
[----:B------:R-:W-:Y:S01]  /*25a20*/  @!P1 LEA.HI.X R11, R32, R0, R33, 0x2, P3 ;  /* 0x00000000200b9211 */ /* 0x000fe200018f1421 */
[----:B0-----:R-:W-:Y:S02]  /*25a30*/  @!P4 IMAD.MOV.U32 R2, RZ, RZ, R74 ;  /* 0x000000ffff02c224 */ /* 0x001fe400078e004a */
[----:B------:R-:W-:Y:S02]  /*25a40*/  @!P4 IMAD.MOV.U32 R3, RZ, RZ, R76 ;  /* 0x000000ffff03c224 */ /* 0x000fe400078e004c */
[----:B------:R-:W-:Y:S02]  /*25a50*/  @!P1 IMAD.MOV.U32 R76, RZ, RZ, R75 ;  /* 0x000000ffff4c9224 */ /* 0x000fe400078e004b */
[----:B------:R-:W-:Y:S01]  /*25a60*/  VIADD R5, R201, 0xb8 ;  /* 0x000000b8c9057836 */ /* 0x000fe20000000000 */
[----:B------:R1:W-:Y:S04]  /*25a70*/  @!P4 ST.E.64 desc[UR42][R8.64], R2 ;  /* 0x000000020800c985 */ /* 0x0003e8000c101b2a */
[----:B------:R1:W-:Y:S04]  /*25a80*/  @!P1 ST.E.64 desc[UR42][R10.64], R76 ;  /* 0x0000004c0a009985 */ /* 0x0003e8000c101b2a */
[----:B------:R1:W-:Y:S01]  /*25a90*/  @!P0 ST.E.64 desc[UR42][R12.64], R88 ;  /* 0x000000580c008985 */ /* 0x0003e2000c101b2a */
[----:B------:R-:W-:-:S13]  /*25aa0*/  ISETP.GE.AND P0, PT, R5, UR4, PT ;  /* 0x0000000405007c0c */ /* 0x000fda000bf06270 */
[----:B-1----:R-:W-:Y:S05]  /*25ab0*/  @P0 BRA `(.L_x_5690) ;  /* 0x0000000c00840947 */ /* 0x002fea0003800000 */
[----:B------:R-:W-:Y:S02]  /*25ac0*/  LEA R36, P0, R5, R36, 0x2 ;  /* 0x0000002405247211 */ /* 0x000fe400078010ff */
[----:B------:R-:W-:-:S04]  /*25ad0*/  SHF.R.S32.HI R2, RZ, 0x1f, R5 ;  /* 0x0000001fff027819 */ /* 0x000fc80000011405 */
[----:B------:R-:W-:-:S05]  /*25ae0*/  LEA.HI.X R37, R5, R0, R2, 0x2, P0 ;  /* 0x0000000005257211 */ /* 0x000fca00000f1402 */
[----:B------:R0:W-:Y:S01]  /*25af0*/  ST.E.64 desc[UR42][R36.64], R90 ;  /* 0x0000005a24007985 */ /* 0x0001e2000c101b2a */
[----:B------:R-:W-:Y:S05]  /*25b00*/  BRA `(.L_x_5690) ;  /* 0x0000000c00707947 */ /* 0x000fea0003800000 */
.L_x_5676:
[----:B------:R-:W2:Y:S01]  /*25b10*/  LDL R6, [R1+0xc] ;  /* 0x00000c0001067983 */ /* 0x000ea20000100800 */
[----:B------:R-:W-:Y:S01]  /*25b20*/  ULDC.64 UR4, c[0x0][0xc08] ;  /* 0x0003020000047ab9 */ /* 0x000fe20000000a00 */
[----:B------:R-:W2:Y:S01]  /*25b30*/  LDC.64 R2, c[0x0][0xc00] ;  /* 0x00030000ff027b82 */ /* 0x000ea20000000a00 */
[----:B------:R-:W-:Y:S01]  /*25b40*/  ISETP.NE.U32.AND P0, PT, RZ, UR4, PT ;  /* 0x00000004ff007c0c */ /* 0x000fe2000bf05070 */
[----:B------:R-:W-:-:S03]  /*25b50*/  IMAD.MOV.U32 R15, RZ, RZ, RZ ;  /* 0x000000ffff0f7224 */ /* 0x000fc600078e00ff */
[----:B------:R-:W-:Y:S01]  /*25b60*/  ISETP.NE.AND.EX P1, PT, RZ, UR5, PT, P0 ;  /* 0x00000005ff007c0c */ /* 0x000fe2000bf25300 */
[----:B------:R-:W-:Y:S02]  /*25b70*/  ULDC.64 UR4, c[0x0][0xc00] ;  /* 0x0003000000047ab9 */ /* 0x000fe40000000a00 */
[----:B------:R-:W-:-:S04]  /*25b80*/  ISETP.NE.U32.AND P0, PT, RZ, UR4, PT ;  /* 0x00000004ff007c0c */ /* 0x000fc8000bf05070 */
[----:B------:R-:W-:-:S06]  /*25b90*/  ISETP.NE.AND.EX P0, PT, RZ, UR5, PT, P0 ;  /* 0x00000005ff007c0c */ /* 0x000fcc000bf05300 */
[----:B------:R-:W1:Y:S01]  /*25ba0*/  @P1 LDC.64 R4, c[0x0][0xc08] ;  /* 0x00030200ff041b82 */ /* 0x000e620000000a00 */
[----:B------:R-:W-:Y:S02]  /*25bb0*/  ULDC UR4, c[0x0][0xa88] ;  /* 0x0002a20000047ab9 */ /* 0x000fe40000000800 */
[----:B------:R-:W-:Y:S01]  /*25bc0*/  IMAD.U32 R20, RZ, RZ, UR4 ;  /* 0x00000004ff147e24 */ /* 0x000fe2000f8e00ff */
[----:B------:R-:W3:Y:S01]  /*25bd0*/  S2R R28, SR_TID.X ;  /* 0x00000000001c7919 */ /* 0x000ee20000002100 */
[----:B--2---:R-:W-:-:S04]  /*25be0*/  IMAD.WIDE R2, R6, 0x4, R2 ;  /* 0x0000000406027825 */ /* 0x004fc800078e0202 */
[----:B-1----:R-:W-:Y:S01]  /*25bf0*/  @P1 IMAD.WIDE R4, R6, 0x4, R4 ;  /* 0x0000000406041825 */ /* 0x002fe200078e0204 */
[----:B------:R1:W5:Y:S04]  /*25c00*/  @P0 LDG.E R15, desc[UR42][R2.64] ;  /* 0x0000002a020f0981 */ /* 0x000368000c1e1900 */
[----:B------:R1:W5:Y:S01]  /*25c10*/  @P1 LDG.E R20, desc[UR42][R4.64] ;  /* 0x0000002a04141981 */ /* 0x000362000c1e1900 */
[----:B---3--:R-:W-:Y:S01]  /*25c20*/  VIADD R0, R28, 0xffffff80 ;  /* 0xffffff801c007836 */ /* 0x008fe20000000000 */
[----:B------:R-:W-:Y:S02]  /*25c30*/  ISETP.GT.AND P2, PT, R166, 0x1, PT ;  /* 0x00000001a600780c */ /* 0x000fe40003f44270 */
[----:B------:R-:W-:Y:S02]  /*25c40*/  SHF.R.S32.HI R24, RZ, 0x1f, R6 ;  /* 0x0000001fff187819 */ /* 0x000fe40000011406 */
[----:B------:R-:W-:Y:S01]  /*25c50*/  ISETP.GT.AND P3, PT, R0, 0x7f, PT ;  /* 0x0000007f0000780c */ /* 0x000fe20003f64270 */
[----:B------:R-:W-:-:S12]  /*25c60*/  @P1 BRA `(.L_x_5695) ;  /* 0x0000000000101947 */ /* 0x000fd80003800000 */
[----:B------:R-:W-:Y:S05]  /*25c70*/  @!P0 BRA `(.L_x_5695) ;  /* 0x00000000000c8947 */ /* 0x000fea0003800000 */
[----:B-1----:R-:W2:Y:S04]  /*25c80*/  LDG.E R5, desc[UR42][R2.64] ;  /* 0x0000002a02057981 */ /* 0x002ea8000c1e1900 */
[----:B-----5:R-:W2:Y:S02]  /*25c90*/  LDG.E R20, desc[UR42][R2.64+0x4] ;  /* 0x0000042a02147981 */ /* 0x020ea4000c1e1900 */
[----:B--2---:R-:W-:-:S07]  /*25ca0*/  IMAD.IADD R20, R20, 0x1, -R5 ;  /* 0x0000000114147824 */ /* 0x004fce00078e0a05 */
.L_x_5695:
[----:B------:R-:W-:Y:S01]  /*25cb0*/  BSSY B1, `(.L_x_5696) ;  /* 0x0000036000017945 */ /* 0x000fe20003800000 */
[----:B------:R-:W-:Y:S02]  /*25cc0*/  SEL R25, R6, RZ, !P0 ;  /* 0x000000ff06197207 */ /* 0x000fe40004000000 */
[----:B------:R-:W-:Y:S02]  /*25cd0*/  SEL R24, R24, RZ, !P0 ;  /* 0x000000ff18187207 */ /* 0x000fe40004000000 */
[----:B-----5:R-:W-:Y:S01]  /*25ce0*/  SHF.R.S32.HI R14, RZ, 0x1f, R15 ;  /* 0x0000001fff0e7819 */ /* 0x020fe2000001140f */
[----:B------:R-:W-:Y:S06]  /*25cf0*/  @P3 BRA `(.L_x_5697) ;  /* 0x0000000000c43947 */ /* 0x000fec0003800000 */
[----:B------:R-:W2:Y:S01]  /*25d00*/  LDC R29, c[0x0][0xbe8] ;  /* 0x0002fa00ff1d7b82 */ /* 0x000ea20000000800 */
[----:B------:R-:W-:Y:S01]  /*25d10*/  IADD3 R27, R211, -0x80, R28 ;  /* 0xffffff80d31b7810 */ /* 0x000fe20007ffe01c */
[----:B--2---:R-:W-:-:S05]  /*25d20*/  IMAD R0, R20, R29, RZ ;  /* 0x0000001d14007224 */ /* 0x004fca00078e02ff */
[----:B------:R-:W-:-:S13]  /*25d30*/  ISETP.GE.AND P0, PT, R27, R0, PT ;  /* 0x000000001b00720c */ /* 0x000fda0003f06270 */
[----:B------:R-:W-:Y:S05]  /*25d40*/  @P0 BRA `(.L_x_5697) ;  /* 0x0000000000b00947 */ /* 0x000fea0003800000 */
[----:B------:R-:W2:Y:S01]  /*25d50*/  LDL.LU R30, [R1+0x14] ;  /* 0x00001400011e7983 */ /* 0x000ea20000300800 */
[----:B------:R-:W-:Y:S01]  /*25d60*/  IMAD.MOV.U32 R0, RZ, RZ, 0x9b8 ;  /* 0x000009b8ff007424 */ /* 0x000fe200078e00ff */
[----:B------:R-:W-:Y:S01]  /*25d70*/  ISETP.GT.AND P3, PT, R166, 0x1, PT ;  /* 0x00000001a600780c */ /* 0x000fe20003f64270 */
[----:B-1----:R-:W1:Y:S01]  /*25d80*/  LDC.64 R2, c[0x0][0xba8] ;  /* 0x0002ea00ff027b82 */ /* 0x002e620000000a00 */
        /* <DEDUP_REMOVED lines=20> */
[----:B------:R-:W-:Y:S02]  /*25ed0*/  IMAD.MOV R0, RZ, RZ, -R21 ;  /* 0x000000ffff007224 */ /* 0x000fe400078e0a15 */
[----:B------:R-:W-:Y:S02]  /*25ee0*/  IMAD.IADD R8, R7, 0x1, R9 ;  /* 0x0000000107087824 */ /* 0x000fe400078e0209 */
[----:B------:R-:W-:-:S03]  /*25ef0*/  IMAD R9, R29, R0, R27 ;  /* 0x000000001d097224 */ /* 0x000fc600078e021b */
[----:B------:R-:W-:Y:S02]  /*25f00*/  IADD3.X R0, R8, R13, R14, P0, P1 ;  /* 0x0000000d08007210 */ /* 0x000fe400007e240e */
[----:B--2---:R-:W-:-:S05]  /*25f10*/  SEL R33, R30, RZ, P3 ;  /* 0x000000ff1e217207 */ /* 0x004fca0001800000 */
[----:B------:R-:W-:-:S04]  /*25f20*/  IMAD.WIDE.U32 R6, R10, R33, RZ ;  /* 0x000000210a067225 */ /* 0x000fc800078e00ff */
[----:B------:R-:W-:Y:S01]  /*25f30*/  IMAD R11, R11, R33, RZ ;  /* 0x000000210b0b7224 */ /* 0x000fe200078e02ff */
[----:B------:R-:W-:Y:S02]  /*25f40*/  IADD3 R6, P0, P1, R21, R12, R6 ;  /* 0x0000000c15067210 */ /* 0x000fe4000791e006 */
[----:B------:R-:W-:Y:S01]  /*25f50*/  SHF.R.S32.HI R21, RZ, 0x1f, R21 ;  /* 0x0000001fff157819 */ /* 0x000fe20000011415 */
[----:B------:R-:W-:Y:S01]  /*25f60*/  IMAD.IADD R7, R11, 0x1, R7 ;  /* 0x000000010b077824 */ /* 0x000fe200078e0207 */
        /* <DEDUP_REMOVED lines=10> */
.L_x_5697:
[----:B------:R-:W-:Y:S05]  /*26010*/  BSYNC B1 ;  /* 0x0000000000017941 */ /* 0x000fea0003800000 */
.L_x_5696:
[----:B------:R-:W-:Y:S05]  /*26020*/  @P2 BRA `(.L_x_5690) ;  /* 0x0000000800282947 */ /* 0x000fea0003800000 */
[----:B------:R-:W3:Y:S01]  /*26030*/  LDC R21, c[0x0][0xbe8] ;  /* 0x0002fa00ff157b82 */ /* 0x000ee20000000800 */
[----:B-1----:R-:W-:Y:S01]  /*26040*/  VIADD R4, R28, 0xffffff80 ;  /* 0xffffff801c047836 */ /* 0x002fe20000000000 */
[----:B------:R-:W-:Y:S01]  /*26050*/  ULDC.64 UR4, c[0x0][0xaa0] ;  /* 0x0002a80000047ab9 */ /* 0x000fe20000000a00 */
[----:B------:R-:W-:Y:S01]  /*26060*/  ULDC.64 UR6, c[0x0][0xaf0] ;  /* 0x0002bc0000067ab9 */ /* 0x000fe20000000a00 */
[----:B------:R-:W-:Y:S02]  /*26070*/  IMAD R0, R14, UR4, RZ ;  /* 0x000000040e007c24 */ /* 0x000fe4000f8e02ff */
[----:B--2---:R-:W-:Y:S02]  /*26080*/  SHF.R.S32.HI R3, RZ, 0x1f, R4 ;  /* 0x0000001fff037819 */ /* 0x004fe40000011404 */
[----:B------:R-:W-:Y:S02]  /*26090*/  IMAD R5, R15, UR5, R0 ;  /* 0x000000050f057c24 */ /* 0x000fe4000f8e0200 */
[----:B------:R-:W-:Y:S01]  /*260a0*/  LEA.HI R7, R3, R4, RZ, 0x3 ;  /* 0x0000000403077211 */ /* 0x000fe200078f18ff */
[----:B------:R-:W-:Y:S01]  /*260b0*/  IMAD.WIDE.U32 R2, R15, UR4, RZ ;  /* 0x000000040f027c25 */ /* 0x000fe2000f8e00ff */
[----:B------:R-:W-:-:S02]  /*260c0*/  ULDC.64 UR4, c[0x0][0xae8] ;  /* 0x0002ba0000047ab9 */ /* 0x000fc40000000a00 */
[----:B------:R-:W-:Y:S01]  /*260d0*/  LOP3.LUT R9, R7, 0xfffffff8, RZ, 0xc0, !PT ;  /* 0xfffffff807097812 */ /* 0x000fe200078ec0ff */
[----:B------:R-:W-:Y:S01]  /*260e0*/  IMAD.IADD R3, R3, 0x1, R5 ;  /* 0x0000000103037824 */ /* 0x000fe200078e0205 */
[----:B------:R-:W-:-:S03]  /*260f0*/  SHF.R.S32.HI R8, RZ, 0x3, R7 ;  /* 0x00000003ff087819 */ /* 0x000fc60000011407 */
[----:B------:R-:W-:Y:S02]  /*26100*/  IMAD.IADD R13, R4, 0x1, -R9 ;  /* 0x00000001040d7824 */ /* 0x000fe400078e0a09 */
[----:B------:R-:W-:Y:S01]  /*26110*/  IMAD.WIDE.U32 R2, R200, UR4, R2 ;  /* 0x00000004c8027c25 */ /* 0x000fe2000f8e0002 */
[----:B---3--:R-:W-:-:S03]  /*26120*/  ISETP.NE.AND P0, PT, R21, 0x1, PT ;  /* 0x000000011500780c */ /* 0x008fc60003f05270 */
[----:B------:R-:W-:Y:S02]  /*26130*/  IMAD R0, R13, 0x20, R8 ;  /* 0x000000200d007824 */ /* 0x000fe400078e0208 */
[----:B------:R-:W-:Y:S01]  /*26140*/  IMAD R3, R200, UR5, R3 ;  /* 0x00000005c8037c24 */ /* 0x000fe2000f8e0203 */
[----:B------:R-:W-:Y:S01]  /*26150*/  ULDC.64 UR4, c[0x0][0xae0] ;  /* 0x0002b80000047ab9 */ /* 0x000fe20000000a00 */
[----:B------:R-:W-:Y:S02]  /*26160*/  IMAD.IADD R9, R211, 0x1, R0 ;  /* 0x00000001d3097824 */ /* 0x000fe400078e0200 */
[----:B------:R-:W-:Y:S02]  /*26170*/  IMAD R4, R24, UR6, RZ ;  /* 0x0000000618047c24 */ /* 0x000fe4000f8e02ff */
[----:B------:R-:W-:Y:S02]  /*26180*/  IMAD.MOV.U32 R5, RZ, RZ, R9 ;  /* 0x000000ffff057224 */ /* 0x000fe400078e0009 */
[C---:B------:R-:W-:Y:S01]  /*26190*/  IMAD R7, R25.reuse, UR7, R4 ;  /* 0x0000000719077c24 */ /* 0x040fe2000f8e0204 */
[----:B------:R-:W1:Y:S01]  /*261a0*/  @P0 LDC R6, c[0x0][0xbec] ;  /* 0x0002fb00ff060b82 */ /* 0x000e620000000800 */
[----:B------:R-:W-:-:S04]  /*261b0*/  IMAD.WIDE.U32 R2, R25, UR6, R2 ;  /* 0x0000000619027c25 */ /* 0x000fc8000f8e0002 */
[----:B------:R-:W-:-:S03]  /*261c0*/  IMAD.IADD R3, R3, 0x1, R7 ;  /* 0x0000000103037824 */ /* 0x000fc600078e0207 */
[----:B------:R-:W2:Y:S01]  /*261d0*/  @P0 LDC R11, c[0x0][0xbf0] ;  /* 0x0002fc00ff0b0b82 */ /* 0x000ea20000000800 */
[----:B-1----:R-:W-:-:S05]  /*261e0*/  @P0 IMAD.HI.U32 R0, R9, R6, RZ ;  /* 0x0000000609000227 */ /* 0x002fca00078e00ff */
[----:B--2---:R-:W-:-:S04]  /*261f0*/  @P0 SHF.R.U32.HI R5, RZ, R11, R0 ;  /* 0x0000000bff050219 */ /* 0x004fc80000011600 */
        /* <DEDUP_REMOVED lines=26> */
.L_x_6025:
[----:B------:R-:W-:Y:S01]  /*263a0*/  IMAD R21, R20, R21, RZ ;  /* 0x0000001514157224 */ /* 0x000fe200078e02ff */
[----:B------:R-:W-:Y:S01]  /*263b0*/  BSSY B1, `(.L_x_5699) ;  /* 0x0000011000017945 */ /* 0x000fe20003800000 */
[----:B------:R-:W-:-:S05]  /*263c0*/  IMAD.IADD R6, R8, 0x1, R211 ;  /* 0x0000000108067824 */ /* 0x000fca00078e02d3 */
        /* <DEDUP_REMOVED lines=15> */
.L_x_5700:
[----:B------:R-:W-:Y:S05]  /*264c0*/  BSYNC B1 ;  /* 0x0000000000017941 */ /* 0x000fea0003800000 */
.L_x_5699:
[----:B------:R-:W-:-:S03]  /*264d0*/  UMOV UR4, 0xffffffff ;  /* 0xffffffff00047882 */ /* 0x000fc60000000000 */
[----:B------:R-:W-:Y:S05]  /*264e0*/  BRA.DIV UR4, `(.L_x_5701) ;  /* 0x000000d204d87947 */ /* 0x000fea000b800000 */
[----:B--2---:R2:W0:Y:S04]  /*264f0*/  SHFL.IDX PT, R0, R3, 0x1, 0x181f ;  /* 0x00381f0003007f89 */ /* 0x00442800000e0000 */
[----:B---34-:R2:W3:Y:S02]  /*26500*/  SHFL.IDX PT, R14, R2, 0x1, 0x181f ;  /* 0x00381f00020e7f89 */ /* 0x0184e400000e0000 */
.L_x_6029:
        /* <DEDUP_REMOVED lines=17> */
.L_x_5703:
[----:B------:R-:W-:Y:S05]  /*26620*/  BSYNC B1 ;  /* 0x0000000000017941 */ /* 0x000fea0003800000 */
.L_x_5702:
[----:B------:R-:W-:-:S03]  /*26630*/  UMOV UR4, 0xffffffff ;  /* 0xffffffff00047882 */ /* 0x000fc60000000000 */
[----:B------:R-:W-:Y:S05]  /*26640*/  BRA.DIV UR4, `(.L_x_5704) ;  /* 0x000000d204c87947 */ /* 0x000fea000b800000 */
[----:B0-----:R0:W0:Y:S04]  /*26650*/  SHFL.IDX PT, R0, R3, 0x2, 0x181f ;  /* 0x00581f0003007f89 */ /* 0x00102800000e0000 */
[----:B---34-:R3:W4:Y:S02]  /*26660*/  SHFL.IDX PT, R14, R2, 0x2, 0x181f ;  /* 0x00581f00020e7f89 */ /* 0x01872400000e0000 */
.L_x_6033:
        /* <DEDUP_REMOVED lines=17> */
.L_x_5706:
[----:B------:R-:W-:Y:S05]  /*26780*/  BSYNC B1 ;  /* 0x0000000000017941 */ /* 0x000fea0003800000 */
.L_x_5705:
[----:B------:R-:W-:-:S03]  /*26790*/  UMOV UR4, 0xffffffff ;  /* 0xffffffff00047882 */ /* 0x000fc60000000000 */
[----:B------:R-:W-:Y:S05]  /*267a0*/  BRA.DIV UR4, `(.L_x_5707) ;  /* 0x000000d204b87947 */ /* 0x000fea000b800000 */
[----:B0-----:R0:W0:Y:S04]  /*267b0*/  SHFL.IDX PT, R0, R3, 0x3, 0x181f ;  /* 0x00781f0003007f89 */ /* 0x00102800000e0000 */
[----:B----4-:R4:W0:Y:S02]  /*267c0*/  SHFL.IDX PT, R14, R2, 0x3, 0x181f ;  /* 0x00781f00020e7f89 */ /* 0x01082400000e0000 */
.L_x_6037:
        /* <DEDUP_REMOVED lines=16> */
.L_x_5690:
[----:B------:R-:W-:Y:S05]  /*268d0*/  BSYNC B0 ;  /* 0x0000000000007941 */ /* 0x000fea0003800000 */
.L_x_5675:
[----:B------:R-:W-:Y:S02]  /*268e0*/  ULDC UR4, c[0x0][0xc3c] ;  /* 0x00030f0000047ab9 */ /* 0x000fe40000000800 */
[----:B------:R-:W-:-:S13]  /*268f0*/  ISETP.GE.AND P0, PT, R227, UR4, PT ;  /* 0x00000004e3007c0c */ /* 0x000fda000bf06270 */
[----:B------:R-:W-:Y:S05]  /*26900*/  @!P0 BRA `(.L_x_5708) ;  /* 0xfffffda800f08947 */ /* 0x000fea000383ffff */
[----:B------:R-:W-:Y:S05]  /*26910*/  BRA `(.L_x_5469) ;  /* 0x0000008c00d87947 */ /* 0x000fea0003800000 */
.L_x_5467:
        /* <DEDUP_REMOVED lines=58> */
.L_x_5712:
[----:B------:R-:W0:Y:S01]  /*26cc0*/  LDC R0, c[0x0][0xc3c] ;  /* 0x00030f00ff007b82 */ /* 0x000e220000000800 */
[----:B------:R-:W-:Y:S01]  /*26cd0*/  UIADD3 UR4, UR4, 0x1f, URZ ;  /* 0x0000001f04047890 */ /* 0x000fe2000fffe03f */
[----:B------:R-:W-:Y:S02]  /*26ce0*/  ULDC UR7, c[0x0][0xc3c] ;  /* 0x00030f0000077ab9 */ /* 0x000fe40000000800 */
[----:B-1----:R-:W-:-:S03]  /*26cf0*/  IMAD.U32 R19, RZ, RZ, UR7 ;  /* 0x00000007ff137e24 */ /* 0x002fc6000f8e00ff */
        /* <DEDUP_REMOVED lines=33> */
.L_x_5710:
        /* <DEDUP_REMOVED lines=13> */
.L_x_5713:
        /* <DEDUP_REMOVED lines=62> */
.L_x_5714:
        /* <DEDUP_REMOVED lines=61> */
.L_x_5715:
[----:B------:R-:W-:-:S05]  /*27790*/  LOP3.LUT R17, RZ, R2, RZ, 0x33, !PT ;  /* 0x00000002ff117212 */ /* 0x000fca00078e33ff */
[----:B------:R-:W-:Y:S01]  /*277a0*/  IMAD.IADD R17, R0, 0x1, R17 ;  /* 0x0000000100117824 */ /* 0x000fe200078e0211 */
[----:B------:R-:W-:Y:S06]  /*277b0*/  BRA `(.L_x_5716) ;  /* 0x00000000000c7947 */ /* 0x000fec0003800000 */
.L_x_5711:
[----:B------:R-:W-:Y:S02]  /*277c0*/  IMAD.MOV.U32 R17, RZ, RZ, RZ ;  /* 0x000000ffff117224 */ /* 0x000fe400078e00ff */
[----:B------:R-:W-:Y:S02]  /*277d0*/  IMAD.U32 R16, RZ, RZ, UR6 ;  /* 0x00000006ff107e24 */ /* 0x000fe4000f8e00ff */
[----:B------:R-:W-:-:S07]  /*277e0*/  IMAD.MOV.U32 R18, RZ, RZ, RZ ;  /* 0x000000ffff127224 */ /* 0x000fce00078e00ff */
.L_x_5716:
[----:B------:R-:W-:-:S13]  /*277f0*/  ISETP.NE.AND P0, PT, R7, RZ, PT ;  /* 0x000000ff0700720c */ /* 0x000fda0003f05270 */
[----:B------:R-:W0:Y:S01]  /*27800*/  @!P0 S2R R3, SR_CgaCtaId ;  /* 0x0000000000038919 */ /* 0x000e220000008800 */
[----:B------:R-:W-:-:S04]  /*27810*/  @!P0 MOV R0, 0x400 ;  /* 0x0000040000008802 */ /* 0x000fc80000000f00 */
[----:B0-----:R-:W-:-:S05]  /*27820*/  @!P0 LEA R0, R3, R0, 0x18 ;  /* 0x0000000003008211 */ /* 0x001fca00078ec0ff */
[----:B------:R2:W-:Y:S01]  /*27830*/  @!P0 STS.128 [R0+0x2a8d0], R16 ;  /* 0x02a8d01000008388 */ /* 0x0005e20000000c00 */
[----:B------:R-:W-:Y:S06]  /*27840*/  BAR.ARV 0x5, 0x180 ;  /* 0x0146000000007b1d */ /* 0x000fec0000002000 */
.L_x_5709:
[----:B------:R3:W-:Y:S01]  /*27850*/  STL [R1+0x2c], RZ ;  /* 0x00002cff01007387 */ /* 0x0007e20000100800 */
[----:B------:R-:W-:Y:S01]  /*27860*/  ULDC UR4, c[0x0][0xc3c] ;  /* 0x00030f0000047ab9 */ /* 0x000fe20000000800 */
[----:B------:R-:W-:Y:S01]  /*27870*/  IMAD.MOV.U32 R28, RZ, RZ, 0x1 ;  /* 0x00000001ff1c7424 */ /* 0x000fe200078e00ff */
[----:B-1----:R-:W-:Y:S01]  /*27880*/  ISETP.GE.AND P0, PT, R19, UR4, PT ;  /* 0x0000000413007c0c */ /* 0x002fe2000bf06270 */
[----:B------:R-:W-:-:S12]  /*27890*/  IMAD.MOV.U32 R25, RZ, RZ, RZ ;  /* 0x000000ffff197224 */ /* 0x000fd800078e00ff */
[----:B---3--:R-:W-:Y:S05]  /*278a0*/  @P0 BRA `(.L_x_5717) ;  /* 0x0000007800f80947 */ /* 0x008fea0003800000 */
[----:B------:R-:W1:Y:S01]  /*278b0*/  S2R R13, SR_TID.X ;  /* 0x00000000000d7919 */ /* 0x000e620000002100 */
[----:B------:R-:W3:Y:S01]  /*278c0*/  S2UR UR4, SR_CgaCtaId ;  /* 0x00000000000479c3 */ /* 0x000ee20000008800 */
[----:B------:R-:W-:Y:S01]  /*278d0*/  BSSY B7, `(.L_x_5717) ;  /* 0x00007bb000077945 */ /* 0x000fe20003800000 */
[----:B------:R-:W-:Y:S01]  /*278e0*/  IMAD.MOV.U32 R29, RZ, RZ, 0x1 ;  /* 0x00000001ff1d7424 */ /* 0x000fe200078e00ff */
[----:B------:R-:W-:Y:S01]  /*278f0*/  ULDC.64 UR40, c[0x0][0x198] ;  /* 0x0000660000287ab9 */ /* 0x000fe20000000a00 */
[----:B------:R-:W-:Y:S01]  /*27900*/  IMAD.MOV.U32 R26, RZ, RZ, RZ ;  /* 0x000000ffff1a7224 */ /* 0x000fe200078e00ff */
[----:B------:R-:W-:Y:S01]  /*27910*/  ULOP3.LUT UR39, UR36, 0x2, URZ, 0xfc, !UPT ;  /* 0x0000000224277892 */ /* 0x000fe2000f8efc3f */
[----:B------:R-:W-:Y:S01]  /*27920*/  IMAD.MOV.U32 R25, RZ, RZ, RZ ;  /* 0x000000ffff197224 */ /* 0x000fe200078e00ff */
[----:B------:R-:W-:Y:S01]  /*27930*/  ULOP3.LUT UR37, UR36, 0x1, URZ, 0xfc, !UPT ;  /* 0x0000000124257892 */ /* 0x000fe2000f8efc3f */
[----:B------:R-:W-:Y:S01]  /*27940*/  IMAD.MOV.U32 R28, RZ, RZ, 0x1 ;  /* 0x00000001ff1c7424 */ /* 0x000fe200078e00ff */
[----:B------:R-:W-:Y:S01]  /*27950*/  ULDC UR38, c[0x0][0xc] ;  /* 0x0000030000267ab9 */ /* 0x000fe20000000800 */
[----:B---3--:R-:W-:-:S02]  /*27960*/  IMAD.U32 R37, RZ, RZ, UR4 ;  /* 0x00000004ff257e24 */ /* 0x008fc4000f8e00ff */
[C---:B-1----:R-:W-:Y:S01]  /*27970*/  IMAD.SHL.U32 R22, R13.reuse, 0x40, RZ ;  /* 0x000000400d167824 */ /* 0x042fe200078e00ff */
[C---:B------:R-:W-:Y:S01]  /*27980*/  LOP3.LUT R12, R13.reuse, 0x7f, RZ, 0xc0, !PT ;  /* 0x0000007f0d0c7812 */ /* 0x040fe200078ec0ff */
[C---:B0-----:R-:W-:Y:S01]  /*27990*/  IMAD.SHL.U32 R2, R13.reuse, 0x80, RZ ;  /* 0x000000800d027824 */ /* 0x041fe200078e00ff */
[C---:B------:R-:W-:Y:S01]  /*279a0*/  SHF.L.U32 R31, R13.reuse, 0x4, RZ ;  /* 0x000000040d1f7819 */ /* 0x040fe200000006ff */
[----:B------:R-:W-:Y:S01]  /*279b0*/  IMAD.SHL.U32 R7, R13, 0x2, RZ ;  /* 0x000000020d077824 */ /* 0x000fe200078e00ff */
[----:B--2---:R-:W-:Y:S02]  /*279c0*/  SHF.R.U32.HI R0, RZ, 0x1, R13 ;  /* 0x00000001ff007819 */ /* 0x004fe4000001160d */
[----:B------:R-:W-:Y:S02]  /*279d0*/  LOP3.LUT R3, R22, 0x180, RZ, 0xc0, !PT ;  /* 0x0000018016037812 */ /* 0x000fe400078ec0ff */
[----:B------:R-:W-:Y:S02]  /*279e0*/  LOP3.LUT R4, R2, 0x380, RZ, 0xc0, !PT ;  /* 0x0000038002047812 */ /* 0x000fe400078ec0ff */
[----:B------:R-:W-:-:S02]  /*279f0*/  SHF.R.U32.HI R5, RZ, 0x5, R12 ;  /* 0x00000005ff057819 */ /* 0x000fc4000001160c */
[----:B------:R-:W-:Y:S02]  /*27a00*/  LOP3.LUT R2, R2, 0x400, RZ, 0xc0, !PT ;  /* 0x0000040002027812 */ /* 0x000fe400078ec0ff */
[----:B------:R-:W-:Y:S02]  /*27a10*/  LOP3.LUT R8, R31, 0x40, RZ, 0xc0, !PT ;  /* 0x000000401f087812 */ /* 0x000fe400078ec0ff */
[----:B------:R-:W-:Y:S01]  /*27a20*/  LOP3.LUT R0, R3, 0x30, R0, 0xf8, !PT ;  /* 0x0000003003007812 */ /* 0x000fe200078ef800 */
[----:B------:R-:W-:Y:S01]  /*27a30*/  IMAD.SHL.U32 R3, R13, 0x8, RZ ;  /* 0x000000080d037824 */ /* 0x000fe200078e00ff */
[----:B------:R-:W-:Y:S01]  /*27a40*/  LOP3.LUT R4, R4, 0x10, R13, 0xf8, !PT ;  /* 0x0000001004047812 */ /* 0x000fe200078ef80d */
[----:B------:R-:W-:Y:S01]  /*27a50*/  IMAD R2, R5, 0x800, R2 ;  /* 0x0000080005027824 */ /* 0x000fe200078e0202 */
[----:B------:R-:W-:Y:S01]  /*27a60*/  R2P PR, R13, 0x6 ;  /* 0x000000060d007804 */ /* 0x000fe20000000000 */
[----:B------:R-:W-:Y:S01]  /*27a70*/  IMAD R9, R5, 0x200, R8 ;  /* 0x0000020005097824 */ /* 0x000fe200078e0208 */
[----:B------:R-:W-:-:S02]  /*27a80*/  LOP3.LUT R6, R31, 0x1b0, RZ, 0xc0, !PT ;  /* 0x000001b01f067812 */ /* 0x000fc400078ec0ff */
[----:B------:R-:W-:Y:S02]  /*27a90*/  LOP3.LUT R5, R4, 0x70, R31, 0x78, !PT ;  /* 0x0000007004057812 */ /* 0x000fe400078e781f */
[----:B------:R-:W-:Y:S01]  /*27aa0*/  LOP3.LUT R3, R0, 0x30, R3, 0x78, !PT ;  /* 0x0000003000037812 */ /* 0x000fe200078e7803 */
[----:B------:R-:W-:Y:S01]  /*27ab0*/  IMAD.MOV.U32 R0, RZ, RZ, 0x20 ;  /* 0x00000020ff007424 */ /* 0x000fe200078e00ff */
[----:B------:R-:W-:Y:S01]  /*27ac0*/  LOP3.LUT R6, R6, 0x30, R7, 0x78, !PT ;  /* 0x0000003006067812 */ /* 0x000fe200078e7807 */
[----:B------:R-:W-:Y:S01]  /*27ad0*/  IMAD.IADD R11, R2, 0x1, R5 ;  /* 0x00000001020b7824 */ /* 0x000fe200078e0205 */
[----:B------:R-:W-:Y:S01]  /*27ae0*/  MOV R4, 0x400 ;  /* 0x0000040000047802 */ /* 0x000fe20000000f00 */
[----:B------:R-:W-:Y:S01]  /*27af0*/  IMAD.SHL.U32 R2, R13, 0x20, RZ ;  /* 0x000000200d027824 */ /* 0x000fe200078e00ff */
[----:B------:R-:W-:Y:S01]  /*27b00*/  SEL R0, R0, 0xffffffe0, !P1 ;  /* 0xffffffe000007807 */ /* 0x000fe20004800000 */
[----:B------:R-:W-:Y:S01]  /*27b10*/  IMAD.IADD R10, R6, 0x1, R9 ;  /* 0x00000001060a7824 */ /* 0x000fe200078e0209 */
[----:B------:R-:W-:Y:S01]  /*27b20*/  LEA R23, R37, R4, 0x18 ;  /* 0x0000000425177211 */ /* 0x000fe200078ec0ff */
[----:B------:R-:W-:Y:S01]  /*27b30*/  VIADD R5, R11, 0x40 ;  /* 0x000000400b057836 */ /* 0x000fe20000000000 */
[----:B------:R-:W-:Y:S01]  /*27b40*/  LOP3.LUT R22, R3, 0x640, R22, 0xf8, !PT ;  /* 0x0000064003167812 */ /* 0x000fe200078ef816 */
[----:B------:R-:W-:Y:S01]  /*27b50*/  @P2 VIADD R5, R11, 0xffffffc0 ;  /* 0xffffffc00b052836 */ /* 0x000fe20000000000 */
[----:B------:R-:W-:Y:S01]  /*27b60*/  STL [R1+0xc], R10 ;  /* 0x00000c0a01007387 */ /* 0x000fe20000100800 */
[C---:B------:R-:W-:Y:S01]  /*27b70*/  IMAD.IADD R4, R0.reuse, 0x1, R11 ;  /* 0x0000000100047824 */ /* 0x040fe200078e020b */
[----:B------:R-:W-:Y:S01]  /*27b80*/  SHF.R.U32.HI R3, RZ, 0x2, R12 ;  /* 0x00000002ff037819 */ /* 0x000fe2000001160c */
[----:B------:R-:W-:Y:S01]  /*27b90*/  IMAD.IADD R0, R0, 0x1, R5 ;  /* 0x0000000100007824 */ /* 0x000fe200078e0205 */
[----:B------:R-:W-:Y:S01]  /*27ba0*/  STL [R1+0x8], R11 ;  /* 0x0000080b01007387 */ /* 0x000fe20000100800 */
[----:B------:R-:W-:-:S02]  /*27bb0*/  LOP3.LUT R2, R2, 0x60, RZ, 0xc0, !PT ;  /* 0x0000006002027812 */ /* 0x000fc400078ec0ff */
[----:B------:R-:W-:Y:S01]  /*27bc0*/  LOP3.LUT R31, R31, 0x30, RZ, 0xc0, !PT ;  /* 0x000000301f1f7812 */ /* 0x000fe200078ec0ff */
[----:B------:R-:W-:Y:S04]  /*27bd0*/  STL [R1], R5 ;  /* 0x0000000501007387 */ /* 0x000fe80000100800 */
[----:B------:R-:W-:Y:S04]  /*27be0*/  STL [R1+0x4], R4 ;  /* 0x0000040401007387 */ /* 0x000fe80000100800 */
[----:B------:R-:W-:Y:S04]  /*27bf0*/  STL [R1+0x2c], RZ ;  /* 0x00002cff01007387 */ /* 0x000fe80000100800 */
[----:B------:R0:W-:Y:S02]  /*27c00*/  STL [R1+0x10], R0 ;  /* 0x0000100001007387 */ /* 0x0001e40000100800 */
[----:B0-----:R-:W-:Y:S01]  /*27c10*/  LOP3.LUT R0, R3, R2, RZ, 0xfc, !PT ;  /* 0x0000000203007212 */ /* 0x001fe200078efcff */
[----:B------:R-:W-:Y:S01]  /*27c20*/  IMAD.IADD R0, R23, 0x1, R10 ;  /* 0x0000000117007824 */ /* 0x000fe200078e020a */
[----:B------:R-:W-:-:S02]  /*27c30*/  LOP3.LUT R3, R31, 0x40, RZ, 0xfc, !PT ;  /* 0x000000401f037812 */ /* 0x000fc400078efcff */
[----:B------:R-:W-:Y:S02]  /*27c40*/  LOP3.LUT R2, R31, 0x80, RZ, 0xfc, !PT ;  /* 0x000000801f027812 */ /* 0x000fe400078efcff */
[----:B------:R0:W-:Y:S01]  /*27c50*/  STL [R1+0x14], R0 ;  /* 0x0000140001007387 */ /* 0x0001e20000100800 */
[C---:B------:R-:W-:Y:S02]  /*27c60*/  LOP3.LUT R3, R22.reuse, 0x2800, RZ, 0xfc, !PT ;  /* 0x0000280016037812 */ /* 0x040fe400078efcff */
[C---:B------:R-:W-:Y:S02]  /*27c70*/  LOP3.LUT R2, R22.reuse, 0x4800, RZ, 0xfc, !PT ;  /* 0x0000480016027812 */ /* 0x040fe400078efcff */
[C---:B------:R-:W-:Y:S02]  /*27c80*/  LOP3.LUT R3, R22.reuse, 0x5000, RZ, 0xfc, !PT ;  /* 0x0000500016037812 */ /* 0x040fe400078efcff */
[C---:B------:R-:W-:Y:S02]  /*27c90*/  LOP3.LUT R2, R22.reuse, 0x3800, RZ, 0xfc, !PT ;  /* 0x0000380016027812 */ /* 0x040fe400078efcff */
[----:B0-----:R-:W-:-:S02]  /*27ca0*/  LOP3.LUT R0, R22, 0x3000, RZ, 0xfc, !PT ;  /* 0x0000300016007812 */ /* 0x001fc400078efcff */
[----:B------:R-:W-:-:S07]  /*27cb0*/  LOP3.LUT R0, R22, 0x5800, RZ, 0xfc, !PT ;  /* 0x0000580016007812 */ /* 0x000fce00078efcff */
.L_x_5855:
[----:B------:R-:W-:Y:S05]  /*27cc0*/  YIELD ;  /* 0x0000000000007946 */ /* 0x000fea0003800000 */
[----:B------:R-:W-:Y:S01]  /*27cd0*/  ULDC.64 UR4, c[0x0][0xa28] ;  /* 0x00028a0000047ab9 */ /* 0x000fe20000000a00 */
[----:B------:R-:W-:Y:S01]  /*27ce0*/  IMAD.MOV.U32 R34, RZ, RZ, RZ ;  /* 0x000000ffff227224 */ /* 0x000fe200078e00ff */
[----:B------:R-:W-:Y:S01]  /*27cf0*/  ISETP.NE.U32.AND P0, PT, RZ, UR4, PT ;  /* 0x00000004ff007c0c */ /* 0x000fe2000bf05070 */
[----:B0-----:R-:W0:Y:S01]  /*27d00*/  LDC.64 R4, c[0x0][0xa00] ;  /* 0x00028000ff047b82 */ /* 0x001e220000000a00 */
[----:B------:R-:W-:Y:S02]  /*27d10*/  ULDC.64 UR6, c[0x0][0xa10] ;  /* 0x0002840000067ab9 */ /* 0x000fe40000000a00 */
[----:B------:R-:W-:Y:S01]  /*27d20*/  ISETP.NE.AND.EX P0, PT, RZ, UR5, PT, P0 ;  /* 0x00000005ff007c0c */ /* 0x000fe2000bf05300 */
[----:B------:R-:W-:-:S12]  /*27d30*/  ULDC.64 UR4, c[0x0][0xa18] ;  /* 0x0002860000047ab9 */ /* 0x000fd80000000a00 */
[----:B-1----:R-:W1:Y:S01]  /*27d40*/  @P0 LDC.64 R2, c[0x0][0xa28] ;  /* 0x00028a00ff020b82 */ /* 0x002e620000000a00 */
[----:B------:R-:W-:Y:S01]  /*27d50*/  ISETP.NE.U32.AND P1, PT, RZ, UR6, PT ;  /* 0x00000006ff007c0c */ /* 0x000fe2000bf25070 */
[----:B-1----:R-:W-:-:S05]  /*27d60*/  @P0 IMAD.WIDE R2, R19, 0x4, R2 ;  /* 0x0000000413020825 */ /* 0x002fca00078e0202 */
[----:B------:R1:W5:Y:S01]  /*27d70*/  @P0 LDG.E R34, desc[UR42][R2.64] ;  /* 0x0000002a02220981 */ /* 0x000362000c1e1900 */
[----:B------:R-:W-:Y:S01]  /*27d80*/  ISETP.NE.U32.AND P0, PT, RZ, UR4, PT ;  /* 0x00000004ff007c0c */ /* 0x000fe2000bf05070 */
[----:B------:R-:W-:Y:S01]  /*27d90*/  IMAD.MOV.U32 R8, RZ, RZ, RZ ;  /* 0x000000ffff087224 */ /* 0x000fe200078e00ff */
[----:B------:R-:W-:Y:S01]  /*27da0*/  ISETP.NE.AND.EX P1, PT, RZ, UR7, PT, P1 ;  /* 0x00000007ff007c0c */ /* 0x000fe2000bf25310 */
[----:B0-----:R-:W-:Y:S01]  /*27db0*/  IMAD.WIDE R4, R19, 0x4, R4 ;  /* 0x0000000413047825 */ /* 0x001fe200078e0204 */
[----:B------:R-:W-:Y:S01]  /*27dc0*/  ISETP.NE.AND.EX P2, PT, RZ, UR5, PT, P0 ;  /* 0x00000005ff007c0c */ /* 0x000fe2000bf45300 */
[----:B------:R-:W-:Y:S02]  /*27dd0*/  ULDC.64 UR4, c[0x0][0xa00] ;  /* 0x0002800000047ab9 */ /* 0x000fe40000000a00 */
[----:B------:R-:W-:Y:S01]  /*27de0*/  ISETP.NE.U32.AND P0, PT, RZ, UR4, PT ;  /* 0x00000004ff007c0c */ /* 0x000fe2000bf05070 */
[----:B------:R-:W-:Y:S01]  /*27df0*/  IMAD.MOV.U32 R0, RZ, RZ, RZ ;  /* 0x000000ffff007224 */ /* 0x000fe200078e00ff */
[----:B-1----:R-:W0:Y:S02]  /*27e00*/  LDC.64 R2, c[0x0][0xa10] ;  /* 0x00028400ff027b82 */ /* 0x002e240000000a00 */
[----:B------:R-:W-:-:S06]  /*27e10*/  ISETP.NE.AND.EX P0, PT, RZ, UR5, PT, P0 ;  /* 0x00000005ff007c0c */ /* 0x000fcc000bf05300 */
[----:B------:R-:W1:Y:S07]  /*27e20*/  @P2 LDC.64 R6, c[0x0][0xa18] ;  /* 0x00028600ff062b82 */ /* 0x000e6e0000000a00 */
[----:B--2---:R-:W2:Y:S01]  /*27e30*/  @P0 LDG.E R8, desc[UR42][R4.64] ;  /* 0x0000002a04080981 */ /* 0x004ea2000c1e1900 */
[----:B0-----:R-:W-:-:S05]  /*27e40*/  IMAD.WIDE R2, R19, 0x4, R2 ;  /* 0x0000000413027825 */ /* 0x001fca00078e0202 */
[----:B------:R-:W5:Y:S01]  /*27e50*/  @P1 LDG.E R0, desc[UR42][R2.64] ;  /* 0x0000002a02001981 */ /* 0x000f62000c1e1900 */
[----:B------:R-:W-:Y:S02]  /*27e60*/  ULDC UR4, c[0x0][0x288] ;  /* 0x0000a20000047ab9 */ /* 0x000fe40000000800 */
[----:B------:R-:W-:Y:S01]  /*27e70*/  IMAD.U32 R35, RZ, RZ, UR4 ;  /* 0x00000004ff237e24 */ /* 0x000fe2000f8e00ff */
[----:B------:R-:W-:Y:S02]  /*27e80*/  ULDC.64 UR4, c[0x0][0x418] ;  /* 0x0001060000047ab9 */ /* 0x000fe40000000a00 */
[----:B------:R-:W-:-:S03]  /*27e90*/  UISETP.NE.U32.AND UP0, UPT, UR4, URZ, UPT ;  /* 0x0000003f0400728c */ /* 0x000fc6000bf05070 */
[----:B------:R-:W-:Y:S01]  /*27ea0*/  ULDC UR4, c[0x0][0x424] ;  /* 0x0001090000047ab9 */ /* 0x000fe20000000800 */
[----:B------:R-:W-:Y:S01]  /*27eb0*/  UISETP.NE.AND.EX UP0, UPT, UR5, URZ, UPT, UP0 ;  /* 0x0000003f0500728c */ /* 0x000fe2000bf05300 */
[----:B-1----:R-:W-:Y:S02]  /*27ec0*/  @P2 IMAD.WIDE R6, R19, 0x4, R6 ;  /* 0x0000000413062825 */ /* 0x002fe400078e0206 */
[----:B------:R-:W-:Y:S01]  /*27ed0*/  ULDC UR5, c[0x0][0x2f0] ;  /* 0x0000bc0000057ab9 */ /* 0x000fe20000000800 */
[----:B------:R-:W-:Y:S02]  /*27ee0*/  USEL UR4, UR4, 0x1, UP0 ;  /* 0x0000000104047887 */ /* 0x000fe40008000000 */
[----:B------:R0:W5:Y:S02]  /*27ef0*/  @P2 LDG.E R35, desc[UR42][R6.64] ;  /* 0x0000002a06232981 */ /* 0x000164000c1e1900 */
[----:B------:R-:W-:-:S03]  /*27f00*/  UIMAD UR4, UR4, UR5, URZ ;  /* 0x00000005040472a4 */ /* 0x000fc6000f8e023f */
[----:B------:R-:W-:-:S03]  /*27f10*/  ULDC UR5, c[0x0][0x348] ;  /* 0x0000d20000057ab9 */ /* 0x000fc60000000800 */
[----:B0-----:R-:W-:Y:S01]  /*27f20*/  IMAD.U32 R7, RZ, RZ, UR4 ;  /* 0x00000004ff077e24 */ /* 0x001fe2000f8e00ff */
[----:B--2---:R0:W-:Y:S02]  /*27f30*/  STL [R1+0x18], R8 ;  /* 0x0000180801007387 */ /* 0x0041e40000100800 */
[----:B0-----:R-:W-:Y:S01]  /*27f40*/  IMAD.U32 R8, RZ, RZ, UR5 ;  /* 0x00000005ff087e24 */ /* 0x001fe2000f8e00ff */
[----:B------:R-:W-:Y:S06]  /*27f50*/  @P2 BRA `(.L_x_5718) ;  /* 0x0000000000102947 */ /* 0x000fec0003800000 */
[----:B------:R-:W-:Y:S05]  /*27f60*/  @!P0 BRA `(.L_x_5718) ;  /* 0x00000000000c8947 */ /* 0x000fea0003800000 */
[----:B-----5:R-:W2:Y:S04]  /*27f70*/  LDG.E R35, desc[UR42][R4.64] ;  /* 0x0000002a04237981 */ /* 0x020ea8000c1e1900 */
[----:B------:R-:W2:Y:S02]  /*27f80*/  LDG.E R4, desc[UR42][R4.64+0x4] ;  /* 0x0000042a04047981 */ /* 0x000ea4000c1e1900 */
[----:B--2---:R-:W-:-:S07]  /*27f90*/  IMAD.IADD R35, R4, 0x1, -R35 ;  /* 0x0000000104237824 */ /* 0x004fce00078e0a23 */
.L_x_5718:
        /* <DEDUP_REMOVED lines=9> */
[----:B------:R-:W0:Y:S02]  /*28030*/  LDC.64 R4, c[0x0][0xa20] ;  /* 0x00028800ff047b82 */ /* 0x000e240000000a00 */
[----:B0-----:R-:W-:-:S05]  /*28040*/  IMAD.WIDE R4, R19, 0x4, R4 ;  /* 0x0000000413047825 */ /* 0x001fca00078e0204 */
[----:B------:R0:W5:Y:S01]  /*28050*/  LDG.E R7, desc[UR42][R4.64] ;  /* 0x0000002a04077981 */ /* 0x000162000c1e1900 */
[----:B------:R-:W-:Y:S05]  /*28060*/  BRA `(.L_x_5720) ;  /* 0x0000000000247947 */ /* 0x000fea0003800000 */
.L_x_5719:
        /* <DEDUP_REMOVED lines=9> */
.L_x_5720:
[----:B0-----:R-:W2:Y:S04]  /*28100*/  @P1 LDG.E R4, desc[UR42][R2.64] ;  /* 0x0000002a02041981 */ /* 0x001ea8000c1e1900 */
[----:B------:R0:W2:Y:S01]  /*28110*/  @P1 LDG.E R5, desc[UR42][R2.64+0x4] ;  /* 0x0000042a02051981 */ /* 0x0000a2000c1e1900 */
[----:B------:R-:W-:Y:S02]  /*28120*/  IMAD.SHL.U32 R17, R17, 0x80, RZ ;  /* 0x0000008011117824 */ /* 0x000fe400078e00ff */
[----:B-----5:R-:W-:Y:S02]  /*28130*/  IMAD.IADD R7, R7, 0x1, -R34 ;  /* 0x0000000107077824 */ /* 0x020fe400078e0a22 */
[----:B------:R-:W-:Y:S01]  /*28140*/  VIADD R10, R17, 0x7f ;  /* 0x0000007f110a7836 */ /* 0x000fe20000000000 */
[----:B0-----:R-:W0:Y:S02]  /*28150*/  LDC R2, c[0x0][0x448] ;  /* 0x00011200ff027b82 */ /* 0x001e240000000800 */
[----:B0-----:R-:W-:-:S13]  /*28160*/  ISETP.NE.AND P2, PT, R2, 0x1, PT ;  /* 0x000000010200780c */ /* 0x001fda0003f45270 */
[----:B------:R-:W0:Y:S08]  /*28170*/  @P2 LDC R3, c[0x0][0x44c] ;  /* 0x00011300ff032b82 */ /* 0x000e300000000800 */
[----:B------:R-:W1:Y:S01]  /*28180*/  @P2 LDC R2, c[0x0][0x450] ;  /* 0x00011400ff022b82 */ /* 0x000e620000000800 */
[----:B0-----:R-:W-:-:S05]  /*28190*/  @P2 IMAD.HI.U32 R3, R10, R3, RZ ;  /* 0x000000030a032227 */ /* 0x001fca00078e00ff */
[----:B-1----:R-:W-:Y:S01]  /*281a0*/  @P2 SHF.R.U32.HI R10, RZ, R2, R3 ;  /* 0x00000002ff0a2219 */ /* 0x002fe20000011603 */
[----:B--2---:R-:W-:-:S04]  /*281b0*/  @P1 IMAD.IADD R8, R5, 0x1, -R4 ;  /* 0x0000000105081824 */ /* 0x004fc800078e0a04 */
[----:B------:R-:W-:-:S04]  /*281c0*/  IMAD.IADD R27, R7, 0x1, R8 ;  /* 0x00000001071b7824 */ /* 0x000fc800078e0208 */
[C---:B------:R-:W-:Y:S01]  /*281d0*/  VIADD R21, R27.reuse, 0x7f ;  /* 0x0000007f1b157836 */ /* 0x040fe20000000000 */
[----:B------:R-:W-:-:S04]  /*281e0*/  IADD3 R9, R27, 0x1, -R35 ;  /* 0x000000011b097810 */ /* 0x000fc80007ffe823 */
[----:B------:R-:W-:Y:S01]  /*281f0*/  SHF.R.S32.HI R2, RZ, 0x1f, R21 ;  /* 0x0000001fff027819 */ /* 0x000fe20000011415 */
[----:B------:R-:W-:-:S03]  /*28200*/  IMAD.IADD R10, R9, 0x1, R10 ;  /* 0x00000001090a7824 */ /* 0x000fc600078e020a */
[----:B------:R-:W-:Y:S02]  /*28210*/  LEA.HI R21, R2, R21, RZ, 0x7 ;  /* 0x0000001502157211 */ /* 0x000fe400078f38ff */
[----:B------:R-:W0:Y:S02]  /*28220*/  LDC.64 R2, c[0x0][0x9e0] ;  /* 0x00027800ff027b82 */ /* 0x000e240000000a00 */
[----:B------:R-:W-:Y:S02]  /*28230*/  SHF.R.S32.HI R21, RZ, 0x7, R21 ;  /* 0x00000007ff157819 */ /* 0x000fe40000011415 */
[----:B0-----:R-:W-:Y:S01]  /*28240*/  ISETP.GE.AND P3, PT, R3, 0x1, PT ;  /* 0x000000010300780c */ /* 0x001fe20003f66270 */
        /* <DEDUP_REMOVED lines=13> */
.L_x_5723:
[----:B------:R-:W-:-:S13]  /*28320*/  ISETP.NE.AND P0, PT, R3, 0x1, PT ;  /* 0x000000010300780c */ /* 0x000fda0003f05270 */
[----:B------:R-:W0:Y:S02]  /*28330*/  @P0 LDC.64 R4, c[0x0][0x9e8] ;  /* 0x00027a00ff040b82 */ /* 0x000e240000000a00 */
[----:B0-----:R-:W-:-:S05]  /*28340*/  @P0 IMAD.HI.U32 R4, R11, R4, RZ ;  /* 0x000000040b040227 */ /* 0x001fca00078e00ff */
[----:B------:R-:W-:-:S07]  /*28350*/  @P0 SHF.R.U32.HI R11, RZ, R5, R4 ;  /* 0x00000005ff0b0219 */ /* 0x000fce0000011604 */
.L_x_5724:
[----:B------:R-:W-:Y:S05]  /*28360*/  BSYNC B0 ;  /* 0x0000000000007941 */ /* 0x000fea0003800000 */
.L_x_5722:
[----:B------:R-:W-:-:S05]  /*28370*/  IMAD R11, R11, R3, R3 ;  /* 0x000000030b0b7224 */ /* 0x000fca00078e0203 */
[----:B------:R-:W-:-:S07]  /*28380*/  VIMNMX R2, R2, R11, PT ;  /* 0x0000000b02027248 */ /* 0x000fce0003fe0100 */
.L_x_5721:
[----:B------:R-:W0:Y:S01]  /*28390*/  @P2 LDC R10, c[0x0][0x44c] ;  /* 0x00011300ff0a2b82 */ /* 0x000e220000000800 */
[----:B------:R-:W-:Y:S01]  /*283a0*/  VIADD R2, R2, 0x7f ;  /* 0x0000007f02027836 */ /* 0x000fe20000000000 */
[----:B------:R-:W-:Y:S01]  /*283b0*/  ULDC UR4, c[0x0][0x9dc] ;  /* 0x0002770000047ab9 */ /* 0x000fe20000000800 */
[----:B------:R-:W-:Y:S02]  /*283c0*/  IMAD.MOV.U32 R4, RZ, RZ, R17 ;  /* 0x000000ffff047224 */ /* 0x000fe400078e0011 */
[----:B------:R-:W-:-:S03]  /*283d0*/  IMAD.IADD R20, R27, 0x1, -R35 ;  /* 0x000000011b147824 */ /* 0x000fc600078e0a23 */
[----:B------:R-:W1:Y:S01]  /*283e0*/  @P2 LDC R5, c[0x0][0x450] ;  /* 0x00011400ff052b82 */ /* 0x000e620000000800 */
[----:B0-----:R-:W-:-:S05]  /*283f0*/  @P2 IMAD.HI.U32 R10, R17, R10, RZ ;  /* 0x0000000a110a2227 */ /* 0x001fca00078e00ff */
[----:B-1----:R-:W-:Y:S02]  /*28400*/  @P2 SHF.R.U32.HI R4, RZ, R5, R10 ;  /* 0x00000005ff042219 */ /* 0x002fe4000001160a */
        /* <DEDUP_REMOVED lines=17> */
.L_x_5727:
[----:B------:R-:W-:-:S13]  /*28520*/  ISETP.NE.AND P0, PT, R3, 0x1, PT ;  /* 0x000000010300780c */ /* 0x000fda0003f05270 */
[----:B------:R-:W0:Y:S02]  /*28530*/  @P0 LDC.64 R4, c[0x0][0x9e8] ;  /* 0x00027a00ff040b82 */ /* 0x000e240000000a00 */
[----:B0-----:R-:W-:-:S05]  /*28540*/  @P0 IMAD.HI.U32 R4, R11, R4, RZ ;  /* 0x000000040b040227 */ /* 0x001fca00078e00ff */
[----:B------:R-:W-:-:S07]  /*28550*/  @P0 SHF.R.U32.HI R11, RZ, R5, R4 ;  /* 0x00000005ff0b0219 */ /* 0x000fce0000011604 */
.L_x_5728:
[----:B------:R-:W-:Y:S05]  /*28560*/  BSYNC B0 ;  /* 0x0000000000007941 */ /* 0x000fea0003800000 */
.L_x_5726:
[----:B------:R-:W-:-:S05]  /*28570*/  IMAD R3, R11, R3, RZ ;  /* 0x000000030b037224 */ /* 0x000fca00078e02ff */
[----:B------:R-:W-:-:S07]  /*28580*/  VIMNMX R2, R2, R3, !PT ;  /* 0x0000000302027248 */ /* 0x000fce0007fe0100 */
.L_x_5725:
        /* <DEDUP_REMOVED lines=14> */
[----:B------:R-:W-:Y:S02]  /*28670*/  IADD3 R12, R5, -0x1, R10 ;  /* 0xffffffff050c7810 */ /* 0x000fe40007ffe00a */
        /* <DEDUP_REMOVED lines=24> */
.L_x_5730:
[----:B------:R-:W-:Y:S05]  /*28800*/  BSYNC B0 ;  /* 0x0000000000007941 */ /* 0x000fea0003800000 */
.L_x_5729:
[-C--:B------:R-:W-:Y:S01]  /*28810*/  IMAD R4, R33, R2.reuse, R4 ;  /* 0x0000000221047224 */ /* 0x080fe200078e0204 */
[----:B------:R-:W-:Y:S04]  /*28820*/  BSSY B0, `(.L_x_5731) ;  /* 0x0000150000007945 */ /* 0x000fe80003800000 */
[C---:B------:R-:W-:Y:S01]  /*28830*/  VIADDMNMX R2, R4.reuse, R2, R10, PT ;  /* 0x0000000204027246 */ /* 0x040fe2000380010a */
[----:B------:R-:W-:-:S04]  /*28840*/  IMAD R4, R4, 0x80, -R7 ;  /* 0x0000008004047824 */ /* 0x000fc800078e0a07 */
        /* <DEDUP_REMOVED lines=20> */
.L_x_6040:
[----:B-1----:R-:W-:Y:S02]  /*28990*/  ISETP.NE.AND P0, PT, R14, RZ, PT ;  /* 0x000000ff0e00720c */ /* 0x002fe40003f05270 */
[----:B------:R-:W-:-:S11]  /*289a0*/  PLOP3.LUT P6, PT, PT, PT, PT, 0x8, 0x0 ;  /* 0x000000000000781c */ /* 0x000fd60003fce170 */
[----:B------:R-:W-:Y:S05]  /*289b0*/  @P0 BRA `(.L_x_5734) ;  /* 0x00000000000c0947 */ /* 0x000fea0003800000 */
[----:B------:R-:W-:-:S03]  /*289c0*/  UMOV UR4, 0xffffffff ;  /* 0xffffffff00047882 */ /* 0x000fc60000000000 */
[----:B------:R-:W-:Y:S05]  /*289d0*/  BRA.DIV UR4, `(.L_x_5735) ;  /* 0x000000b204a87947 */ /* 0x000fea000b800000 */
[----:B------:R-:W-:-:S13]  /*289e0*/  ELECT P6, URZ, PT ;  /* 0x00000000003f782f */ /* 0x000fda00038c0000 */
.L_x_5734:
        /* <DEDUP_REMOVED lines=9> */
.L_x_6043:
[----:B------:R-:W-:Y:S05]  /*28a80*/  BSYNC B1 ;  /* 0x0000000000017941 */ /* 0x000fea0003800000 */
.L_x_5736:
        /* <DEDUP_REMOVED lines=10> */
.L_x_6044:
[----:B------:R-:W-:Y:S05]  /*28b30*/  BSYNC B2 ;  /* 0x0000000000027941 */ /* 0x000fea0003800000 */
.L_x_5740:
        /* <DEDUP_REMOVED lines=9> */
.L_x_5743:
[----:B------:R-:W-:Y:S05]  /*28bd0*/  BSYNC B2 ;  /* 0x0000000000027941 */ /* 0x000fea0003800000 */
.L_x_5742:
        /* <DEDUP_REMOVED lines=8> */
[----:B0-----:R-:W-:Y:S01]  /*28c60*/  VIADD R5, R11, 0x2a890 ;  /* 0x0002a8900b057836 */ /* 0x001fe20000000000 */
[----:B------:R-:W-:Y:S01]  /*28c70*/  UMOV UR6, 0x0 ;  /* 0x0000000000067882 */ /* 0x000fe20000000000 */
[----:B------:R-:W-:Y:S01]  /*28c80*/  VIADD R12, R8, 0x1e400 ;  /* 0x0001e400080c7836 */ /* 0x000fe20000000000 */
[----:B------:R-:W-:-:S09]  /*28c90*/  UMOV UR7, 0x12f00000 ;  /* 0x12f0000000077882 */ /* 0x000fd20000000000 */
.L_x_5744:
        /* <DEDUP_REMOVED lines=16> */
.L_x_5745:
        /* <DEDUP_REMOVED lines=16> */
.L_x_5746:
        /* <DEDUP_REMOVED lines=13> */
.L_x_6045:
[----:B------:R-:W-:Y:S05]  /*28f70*/  BSYNC B2 ;  /* 0x0000000000027941 */ /* 0x000fea0003800000 */
.L_x_5747:
        /* <DEDUP_REMOVED lines=11> */
.L_x_5750:
[----:B------:R-:W-:Y:S05]  /*29030*/  BSYNC B2 ;  /* 0x0000000000027941 */ /* 0x000fea0003800000 */
.L_x_5749:
        /* <DEDUP_REMOVED lines=8> */
.L_x_5751:
        /* <DEDUP_REMOVED lines=15> */
.L_x_5752:
        /* <DEDUP_REMOVED lines=15> */
.L_x_5753:
        /* <DEDUP_REMOVED lines=10> */
.L_x_5739:
[----:B------:R-:W-:Y:S05]  /*29340*/  BSYNC B1 ;  /* 0x0000000000017941 */ /* 0x000fea0003800000 */
.L_x_5738:
        /* <DEDUP_REMOVED lines=9> */
.L_x_5770:
        /* <DEDUP_REMOVED lines=11> */
.L_x_6046:
[----:B------:R-:W-:Y:S05]  /*29490*/  BSYNC B2 ;  /* 0x0000000000027941 */ /* 0x000fea0003800000 */
.L_x_5756:
        /* <DEDUP_REMOVED lines=9> */
.L_x_5759:
[----:B------:R-:W-:Y:S05]  /*29530*/  BSYNC B2 ;  /* 0x0000000000027941 */ /* 0x000fea0003800000 */
.L_x_5758:
[----:B------:R-:W-:Y:S01]  /*29540*/  IMAD.MOV.U32 R14, RZ, RZ, RZ ;  /* 0x000000ffff0e7224 */ /* 0x000fe200078e00ff */
[----:B------:R-:W-:Y:S01]  /*29550*/  UIADD3 UR4, UP0, UR40, 0x570, URZ ;  /* 0x0000057028047890 */ /* 0x000fe2000ff1e03f */
[----:B------:R-:W-:Y:S01]  /*29560*/  IMAD R7, R26, 0x6000, R23 ;  /* 0x000060001a077824 */ /* 0x000fe200078e0217 */
[----:B------:R-:W-:Y:S01]  /*29570*/  PLOP3.LUT P1, PT, PT, PT, PT, 0x80, 0x0 ;  /* 0x000000000000781c */ /* 0x000fe20003f2f070 */
[----:B0-----:R-:W-:Y:S01]  /*29580*/  IMAD R5, R11, 0x80, R0 ;  /* 0x000000800b057824 */ /* 0x001fe200078e0200 */
[----:B------:R-:W-:Y:S01]  /*29590*/  R2UR UR10, R14 ;  /* 0x000000000e0a72ca */ /* 0x000fe200000e0000 */
[----:B------:R-:W-:Y:S01]  /*295a0*/  VIADD R3, R10, 0x2a890 ;  /* 0x0002a8900a037836 */ /* 0x000fe20000000000 */
[----:B------:R-:W-:Y:S01]  /*295b0*/  UIADD3.X UR5, URZ, UR41, URZ, UP0, !UPT ;  /* 0x000000293f057290 */ /* 0x000fe200087fe43f */
[----:B------:R-:W-:Y:S01]  /*295c0*/  VIADD R12, R7, 0x1e400 ;  /* 0x0001e400070c7836 */ /* 0x000fe20000000000 */
[----:B------:R-:W-:Y:S01]  /*295d0*/  UMOV UR6, 0x0 ;  /* 0x0000000000067882 */ /* 0x000fe20000000000 */
[----:B------:R-:W-:-:S10]  /*295e0*/  UMOV UR7, 0x12f00000 ;  /* 0x12f0000000077882 */ /* 0x000fd40000000000 */
.L_x_5760:
        /* <DEDUP_REMOVED lines=16> */
.L_x_5761:
        /* <DEDUP_REMOVED lines=16> */
.L_x_5762:
        /* <DEDUP_REMOVED lines=13> */
.L_x_6047:
[----:B------:R-:W-:Y:S05]  /*298c0*/  BSYNC B2 ;  /* 0x0000000000027941 */ /* 0x000fea0003800000 */
.L_x_5763:
        /* <DEDUP_REMOVED lines=11> */
.L_x_5766:
[----:B------:R-:W-:Y:S05]  /*29980*/  BSYNC B2 ;  /* 0x0000000000027941 */ /* 0x000fea0003800000 */
.L_x_5765:
        /* <DEDUP_REMOVED lines=8> */
.L_x_5767:
        /* <DEDUP_REMOVED lines=15> */
.L_x_5768:
        /* <DEDUP_REMOVED lines=15> */
.L_x_5769:
        /* <DEDUP_REMOVED lines=10> */
.L_x_5755:
[----:B------:R-:W-:Y:S05]  /*29c90*/  BSYNC B1 ;  /* 0x0000000000017941 */ /* 0x000fea0003800000 */
.L_x_5754:
[C---:B------:R-:W-:Y:S01]  /*29ca0*/  ISETP.GT.AND P2, PT, R11.reuse, R4, PT ;  /* 0x000000040b00720c */ /* 0x040fe20003f44270 */
[----:B------:R-:W-:Y:S02]  /*29cb0*/  VIADD R26, R26, 0x1 ;  /* 0x000000011a1a7836 */ /* 0x000fe40000000000 */
[----:B------:R-:W-:-:S03]  /*29cc0*/  VIADD R11, R11, 0xffffffff ;  /* 0xffffffff0b0b7836 */ /* 0x000fc60000000000 */
[----:B------:R-:W-:-:S04]  /*29cd0*/  ISETP.NE.AND P1, PT, R26, 0x2, PT ;  /* 0x000000021a00780c */ /* 0x000fc80003f25270 */
[----:B------:R-:W-:Y:S02]  /*29ce0*/  SEL R3, RZ, 0x1, P1 ;  /* 0x00000001ff037807 */ /* 0x000fe40000800000 */
[----:B------:R-:W-:Y:S02]  /*29cf0*/  SEL R26, R26, RZ, P1 ;  /* 0x000000ff1a1a7207 */ /* 0x000fe40000800000 */
[----:B------:R-:W-:Y:S01]  /*29d00*/  LOP3.LUT R29, R29, R3, RZ, 0x3c, !PT ;  /* 0x000000031d1d7212 */ /* 0x000fe200078e3cff */
[----:B------:R-:W-:Y:S06]  /*29d10*/  @P2 BRA `(.L_x_5770) ;  /* 0xfffffff400b02947 */ /* 0x000fec000383ffff */
.L_x_5732:
[----:B------:R-:W-:Y:S05]  /*29d20*/  BSYNC B0 ;  /* 0x0000000000007941 */ /* 0x000fea0003800000 */
.L_x_5731:
[----:B------:R-:W1:Y:S01]  /*29d30*/  LDC R0, c[0x0][0x448] ;  /* 0x00011200ff007b82 */ /* 0x000e620000000800 */
[----:B------:R-:W-:Y:S01]  /*29d40*/  VIADD R2, R17, 0x7f ;  /* 0x0000007f11027836 */ /* 0x000fe20000000000 */
[----:B------:R-:W-:Y:S06]  /*29d50*/  @!P0 WARPSYNC.ALL ;  /* 0x0000000000008948 */ /* 0x000fec0003800000 */
[----:B------:R-:W-:Y:S01]  /*29d60*/  @!P0 BAR.SYNC.DEFER_BLOCKING 0xc, 0x180 ;  /* 0x0306000000008b1d */ /* 0x000fe20000010000 */
[----:B-1----:R-:W-:-:S13]  /*29d70*/  ISETP.NE.AND P1, PT, R0, 0x1, PT ;  /* 0x000000010000780c */ /* 0x002fda0003f25270 */
[----:B------:R-:W1:Y:S08]  /*29d80*/  @P1 LDC R3, c[0x0][0x44c] ;  /* 0x00011300ff031b82 */ /* 0x000e700000000800 */
[----:B------:R-:W2:Y:S01]  /*29d90*/  @P1 LDC R0, c[0x0][0x450] ;  /* 0x00011400ff001b82 */ /* 0x000ea20000000800 */
[----:B-1----:R-:W-:-:S05]  /*29da0*/  @P1 IMAD.HI.U32 R3, R2, R3, RZ ;  /* 0x0000000302031227 */ /* 0x002fca00078e00ff */
[----:B--2---:R-:W-:-:S05]  /*29db0*/  @P1 SHF.R.U32.HI R2, RZ, R0, R3 ;  /* 0x00000000ff021219 */ /* 0x004fca0000011603 */
[----:B------:R-:W-:Y:S02]  /*29dc0*/  IMAD.IADD R9, R9, 0x1, R2 ;  /* 0x0000000109097824 */ /* 0x000fe400078e0202 */
[----:B------:R-:W1:Y:S02]  /*29dd0*/  LDC.64 R2, c[0x0][0x9e0] ;  /* 0x00027800ff027b82 */ /* 0x000e640000000a00 */
        /* <DEDUP_REMOVED lines=9> */
[----:B0-----:R-:W0:Y:S02]  /*29e70*/  @P0 LDC.64 R4, c[0x0][0x9e8] ;  /* 0x00027a00ff040b82 */ /* 0x001e240000000a00 */
[----:B0-----:R-:W-:-:S05]  /*29e80*/  @P0 IMAD.HI.U32 R4, R0, R4, RZ ;  /* 0x0000000400040227 */ /* 0x001fca00078e00ff */
[----:B------:R-:W-:-:S04]  /*29e90*/  @P0 SHF.R.U32.HI R0, RZ, R5, R4 ;  /* 0x00000005ff000219 */ /* 0x000fc80000011604 */
[----:B------:R-:W-:Y:S01]  /*29ea0*/  LOP3.LUT R0, RZ, R0, RZ, 0x33, !PT ;  /* 0x00000000ff007212 */ /* 0x000fe200078e33ff */
[----:B------:R-:W-:Y:S06]  /*29eb0*/  BRA `(.L_x_5774) ;  /* 0x0000000000107947 */ /* 0x000fec0003800000 */
.L_x_5773:
[----:B------:R-:W-:-:S13]  /*29ec0*/  ISETP.NE.AND P0, PT, R3, 0x1, PT ;  /* 0x000000010300780c */ /* 0x000fda0003f05270 */
[----:B0-----:R-:W0:Y:S02]  /*29ed0*/  @P0 LDC.64 R4, c[0x0][0x9e8] ;  /* 0x00027a00ff040b82 */ /* 0x001e240000000a00 */
[----:B0-----:R-:W-:-:S05]  /*29ee0*/  @P0 IMAD.HI.U32 R4, R0, R4, RZ ;  /* 0x0000000400040227 */ /* 0x001fca00078e00ff */
[----:B------:R-:W-:-:S07]  /*29ef0*/  @P0 SHF.R.U32.HI R0, RZ, R5, R4 ;  /* 0x00000005ff000219 */ /* 0x000fce0000011604 */
.L_x_5774:
[----:B------:R-:W-:Y:S05]  /*29f00*/  BSYNC B0 ;  /* 0x0000000000007941 */ /* 0x000fea0003800000 */
.L_x_5772:
[----:B------:R-:W-:-:S05]  /*29f10*/  IMAD R0, R0, R3, R3 ;  /* 0x0000000300007224 */ /* 0x000fca00078e0203 */
[----:B------:R-:W-:-:S07]  /*29f20*/  VIMNMX R2, R2, R0, PT ;  /* 0x0000000002027248 */ /* 0x000fce0003fe0100 */
.L_x_5771:
[----:B------:R-:W-:Y:S01]  /*29f30*/  VIADD R2, R2, 0x7f ;  /* 0x0000007f02027836 */ /* 0x000fe20000000000 */
[----:B------:R-:W-:Y:S01]  /*29f40*/  ULDC UR4, c[0x0][0x9dc] ;  /* 0x0002770000047ab9 */ /* 0x000fe20000000800 */
[----:B------:R-:W-:-:S03]  /*29f50*/  IMAD.MOV.U32 R4, RZ, RZ, R17 ;  /* 0x000000ffff047224 */ /* 0x000fc600078e0011 */
[----:B------:R-:W-:-:S04]  /*29f60*/  SHF.R.S32.HI R0, RZ, 0x1f, R2 ;  /* 0x0000001fff007819 */ /* 0x000fc80000011402 */
[----:B------:R-:W-:Y:S02]  /*29f70*/  LEA.HI R0, R0, R2, RZ, 0x7 ;  /* 0x0000000200007211 */ /* 0x000fe400078f38ff */
[----:B------:R-:W1:Y:S02]  /*29f80*/  @P1 LDC R2, c[0x0][0x44c] ;  /* 0x00011300ff021b82 */ /* 0x000e640000000800 */
[----:B------:R-:W-:-:S04]  /*29f90*/  SHF.R.S32.HI R0, RZ, 0x7, R0 ;  /* 0x00000007ff007819 */ /* 0x000fc80000011400 */
[----:B------:R-:W-:Y:S02]  /*29fa0*/  VIMNMX R21, R21, R0, PT ;  /* 0x0000000015157248 */ /* 0x000fe40003fe0100 */
[----:B------:R-:W2:Y:S01]  /*29fb0*/  @P1 LDC R0, c[0x0][0x450] ;  /* 0x00011400ff001b82 */ /* 0x000ea20000000800 */
[----:B-1----:R-:W-:-:S05]  /*29fc0*/  @P1 IMAD.HI.U32 R2, R17, R2, RZ ;  /* 0x0000000211021227 */ /* 0x002fca00078e00ff */
[----:B--2---:R-:W-:-:S05]  /*29fd0*/  @P1 SHF.R.U32.HI R4, RZ, R0, R2 ;  /* 0x00000000ff041219 */ /* 0x004fca0000011602 */
        /* <DEDUP_REMOVED lines=8> */
[----:B0-----:R-:W0:Y:S02]  /*2a060*/  @P0 LDC.64 R4, c[0x0][0x9e8] ;  /* 0x00027a00ff040b82 */ /* 0x001e240000000a00 */
[----:B0-----:R-:W-:-:S05]  /*2a070*/  @P0 IMAD.HI.U32 R4, R2, R4, RZ ;  /* 0x0000000402040227 */ /* 0x001fca00078e00ff */
[----:B------:R-:W-:-:S04]  /*2a080*/  @P0 SHF.R.U32.HI R2, RZ, R5, R4 ;  /* 0x00000005ff020219 */ /* 0x000fc80000011604 */
[----:B------:R-:W-:Y:S01]  /*2a090*/  LOP3.LUT R2, RZ, R2, RZ, 0x33, !PT ;  /* 0x00000002ff027212 */ /* 0x000fe200078e33ff */
[----:B------:R-:W-:Y:S06]  /*2a0a0*/  BRA `(.L_x_5778) ;  /* 0x0000000000107947 */ /* 0x000fec0003800000 */
.L_x_5777:
[----:B------:R-:W-:-:S13]  /*2a0b0*/  ISETP.NE.AND P0, PT, R3, 0x1, PT ;  /* 0x000000010300780c */ /* 0x000fda0003f05270 */
[----:B0-----:R-:W0:Y:S02]  /*2a0c0*/  @P0 LDC.64 R4, c[0x0][0x9e8] ;  /* 0x00027a00ff040b82 */ /* 0x001e240000000a00 */
[----:B0-----:R-:W-:-:S05]  /*2a0d0*/  @P0 IMAD.HI.U32 R4, R2, R4, RZ ;  /* 0x0000000402040227 */ /* 0x001fca00078e00ff */
[----:B------:R-:W-:-:S07]  /*2a0e0*/  @P0 SHF.R.U32.HI R2, RZ, R5, R4 ;  /* 0x00000005ff020219 */ /* 0x000fce0000011604 */
.L_x_5778:
[----:B------:R-:W-:Y:S05]  /*2a0f0*/  BSYNC B0 ;  /* 0x0000000000007941 */ /* 0x000fea0003800000 */
.L_x_5776:
[----:B------:R-:W-:-:S05]  /*2a100*/  IMAD R2, R2, R3, RZ ;  /* 0x0000000302027224 */ /* 0x000fca00078e02ff */
[----:B------:R-:W-:-:S07]  /*2a110*/  VIMNMX R0, R0, R2, !PT ;  /* 0x0000000200007248 */ /* 0x000fce0007fe0100 */
.L_x_5775:
        /* <DEDUP_REMOVED lines=18> */
[----:B0-----:R-:W-:Y:S02]  /*2a240*/  IMAD R5, R2, R4, RZ ;  /* 0x0000000402057224 */ /* 0x001fe400078e02ff */
        /* <DEDUP_REMOVED lines=18> */
.L_x_5780:
[----:B------:R-:W-:Y:S05]  /*2a370*/  BSYNC B0 ;  /* 0x0000000000007941 */ /* 0x000fea0003800000 */
.L_x_5779:
        /* <DEDUP_REMOVED lines=9> */
[----:B0-----:R-:W0:Y:S01]  /*2a410*/  S2R R5, SR_LANEID ;  /* 0x0000000000057919 */ /* 0x001e220000000000 */
        /* <DEDUP_REMOVED lines=10> */
[----:B0-----:R-:W-:Y:S01]  /*2a4c0*/  IADD3 R16, R0, UR38, R7 ;  /* 0x0000002600107c10 */ /* 0x001fe2000fffe007 */
[----:B------:R-:W-:Y:S06]  /*2a4d0*/  BRA `(.L_x_5782) ;  /* 0x0000003c00d47947 */ /* 0x000fec0003800000 */
.L_x_5781:
        /* <DEDUP_REMOVED lines=9> */
[----:B------:R-:W2:Y:S01]  /*2a570*/  LDC.64 R2, c[0x4][R2] ;  /* 0x0100000002027b82 */ /* 0x000ea20000000a00 */
[----:B0-----:R-:W-:Y:S02]  /*2a580*/  IMAD.U32 R5, RZ, RZ, UR7 ;  /* 0x00000007ff057e24 */ /* 0x001fe4000f8e00ff */
[----:B-1----:R-:W-:Y:S02]  /*2a590*/  IMAD.U32 R6, RZ, RZ, UR8 ;  /* 0x00000008ff067e24 */ /* 0x002fe4000f8e00ff */
[----:B------:R-:W-:-:S02]  /*2a5a0*/  IMAD.U32 R7, RZ, RZ, UR9 ;  /* 0x00000009ff077e24 */ /* 0x000fc4000f8e00ff */
[----:B------:R-:W-:Y:S02]  /*2a5b0*/  IMAD.U32 R10, RZ, RZ, UR4 ;  /* 0x00000004ff0a7e24 */ /* 0x000fe4000f8e00ff */
[----:B------:R-:W-:Y:S02]  /*2a5c0*/  IMAD.U32 R11, RZ, RZ, UR5 ;  /* 0x00000005ff0b7e24 */ /* 0x000fe4000f8e00ff */
[----:B------:R-:W-:Y:S02]  /*2a5d0*/  IMAD.MOV.U32 R8, RZ, RZ, 0x70 ;  /* 0x00000070ff087424 */ /* 0x000fe400078e00ff */
[----:B------:R-:W-:Y:S02]  /*2a5e0*/  IMAD.MOV.U32 R12, RZ, RZ, 0x1 ;  /* 0x00000001ff0c7424 */ /* 0x000fe400078e00ff */
[----:B------:R-:W-:-:S07]  /*2a5f0*/  IMAD.MOV.U32 R13, RZ, RZ, RZ ;  /* 0x000000ffff0d7224 */ /* 0x000fce00078e00ff */
[----:B------:R-:W-:-:S07]  /*2a600*/  LEPC R20, `(.L_x_5784) ;  /* 0x000000001014794e */ /* 0x000fce0000000000 */
[----:B--2---:R-:W-:Y:S05]  /*2a610*/  CALL.ABS.NOINC R2 ;  /* 0x0000000002007343 */ /* 0x004fea0003c00000 */
.L_x_5784:
[----:B------:R-:W-:Y:S05]  /*2a620*/  BSYNC B6 ;  /* 0x0000000000067941 */ /* 0x000fea0003800000 */
.L_x_5783:
        /* <DEDUP_REMOVED lines=22> */
.L_x_5786:
[----:B------:R-:W-:Y:S05]  /*2a790*/  BSYNC B6 ;  /* 0x0000000000067941 */ /* 0x000fea0003800000 */
.L_x_5785:
        /* <DEDUP_REMOVED lines=20> */
.L_x_5788:
[----:B------:R-:W-:Y:S05]  /*2a8e0*/  BSYNC B6 ;  /* 0x0000000000067941 */ /* 0x000fea0003800000 */
.L_x_5787:
        /* <DEDUP_REMOVED lines=19> */
.L_x_5790:
[----:B------:R-:W-:Y:S05]  /*2aa20*/  BSYNC B6 ;  /* 0x0000000000067941 */ /* 0x000fea0003800000 */
.L_x_5789:
[----:B------:R-:W-:Y:S01]  /*2aa30*/  ULDC.64 UR4, c[0x0][0x9f8] ;  /* 0x00027e0000047ab9 */ /* 0x000fe20000000a00 */
[----:B------:R-:W-:Y:S01]  /*2aa40*/  IMAD.MOV.U32 R0, RZ, RZ, R30 ;  /* 0x000000ffff007224 */ /* 0x000fe200078e001e */
[----:B------:R-:W-:Y:S01]  /*2aa50*/  ISETP.NE.U32.AND P0, PT, RZ, UR4, PT ;  /* 0x00000004ff007c0c */ /* 0x000fe2000bf05070 */
[----:B------:R-:W-:Y:S01]  /*2aa60*/  IMAD.MOV.U32 R30, RZ, RZ, R19 ;  /* 0x000000ffff1e7224 */ /* 0x000fe200078e0013 */
[----:B------:R-:W2:Y:S01]  /*2aa70*/  S2R R21, SR_TID.X ;  /* 0x0000000000157919 */ /* 0x000ea20000002100 */
[----:B------:R-:W3:Y:S01]  /*2aa80*/  LDC R8, c[0x0][0x430] ;  /* 0x00010c00ff087b82 */ /* 0x000ee20000000800 */
[----:B------:R-:W-:Y:S01]  /*2aa90*/  ISETP.NE.AND.EX P0, PT, RZ, UR5, PT, P0 ;  /* 0x00000005ff007c0c */ /* 0x000fe2000bf05300 */
[----:B------:R-:W4:Y:S06]  /*2aaa0*/  S2R R20, SR_TID.X ;  /* 0x0000000000147919 */ /* 0x000f2c0000002100 */
[----:B------:R-:W1:Y:S08]  /*2aab0*/  LDC R10, c[0x0][0x2f4] ;  /* 0x0000bd00ff0a7b82 */ /* 0x000e700000000800 */
[----:B------:R-:W1:Y:S01]  /*2aac0*/  @P0 LDC.64 R2, c[0x0][0x9f8] ;  /* 0x00027e00ff020b82 */ /* 0x000e620000000a00 */
[----:B0-----:R-:W-:-:S02]  /*2aad0*/  LEA R5, R0, 0xffffff80, 0x7 ;  /* 0xffffff8000057811 */ /* 0x001fc400078e38ff */
[----:B---3--:R-:W-:Y:S01]  /*2aae0*/  ISETP.NE.AND P1, PT, R8, 0x1, PT ;  /* 0x000000010800780c */ /* 0x008fe20003f25270 */
[----:B--2---:R-:W-:Y:S01]  /*2aaf0*/  IMAD.SHL.U32 R21, R21, 0x20, RZ ;  /* 0x0000002015157824 */ /* 0x004fe200078e00ff */
[----:B----4-:R-:W-:Y:S01]  /*2ab00*/  LOP3.LUT R20, R20, 0x7f, RZ, 0xc0, !PT ;  /* 0x0000007f14147812 */ /* 0x010fe200078ec0ff */
[----:B-1----:R-:W-:-:S10]  /*2ab10*/  @P0 IMAD.WIDE R2, R19, 0x4, R2 ;  /* 0x0000000413020825 */ /* 0x002fd400078e0202 */
[----:B------:R-:W0:Y:S01]  /*2ab20*/  @P1 LDC R7, c[0x0][0x434] ;  /* 0x00010d00ff071b82 */ /* 0x000e220000000800 */
[----:B------:R1:W2:Y:S01]  /*2ab30*/  @P0 LDG.E R30, desc[UR42][R2.64] ;  /* 0x0000002a021e0981 */ /* 0x0002a2000c1e1900 */
[----:B------:R-:W-:Y:S02]  /*2ab40*/  SHF.R.U32.HI R20, RZ, 0x2, R20 ;  /* 0x00000002ff147819 */ /* 0x000fe40000011614 */
[----:B------:R-:W-:-:S04]  /*2ab50*/  LOP3.LUT R21, R21, 0x60, RZ, 0xc0, !PT ;  /* 0x0000006015157812 */ /* 0x000fc800078ec0ff */
[----:B------:R-:W3:Y:S01]  /*2ab60*/  @P1 LDC R0, c[0x0][0x438] ;  /* 0x00010e00ff001b82 */ /* 0x000ee20000000800 */
[----:B------:R-:W-:-:S04]  /*2ab70*/  LOP3.LUT R4, R5, R20, R21, 0xfe, !PT ;  /* 0x0000001405047212 */ /* 0x000fc800078efe15 */
[C---:B------:R-:W-:Y:S01]  /*2ab80*/  ISETP.GE.AND P0, PT, R4.reuse, R27, PT ;  /* 0x0000001b0400720c */ /* 0x040fe20003f06270 */
[----:B------:R-:W-:-:S04]  /*2ab90*/  IMAD.IADD R4, R4, 0x1, R34 ;  /* 0x0000000104047824 */ /* 0x000fc800078e0222 */
[----:B------:R-:W-:Y:S02]  /*2aba0*/  IMAD.MOV.U32 R6, RZ, RZ, R4 ;  /* 0x000000ffff067224 */ /* 0x000fe400078e0004 */
[----:B0-----:R-:W-:-:S06]  /*2abb0*/  @P1 IMAD.HI.U32 R7, R4, R7, RZ ;  /* 0x0000000704071227 */ /* 0x001fcc00078e00ff */
[----:B-1----:R-:W0:Y:S01]  /*2abc0*/  @!P0 LDC.64 R2, c[0x0][0x428] ;  /* 0x00010a00ff028b82 */ /* 0x002e220000000a00 */
[----:B---3--:R-:W-:-:S04]  /*2abd0*/  @P1 SHF.R.U32.HI R6, RZ, R0, R7 ;  /* 0x00000000ff061219 */ /* 0x008fc80000011607 */
[--C-:B------:R-:W-:Y:S01]  /*2abe0*/  @!P0 SHF.R.S32.HI R7, RZ, 0x1f, R6.reuse ;  /* 0x0000001fff078819 */ /* 0x100fe20000011406 */
[----:B------:R-:W-:-:S04]  /*2abf0*/  IMAD.MOV R0, RZ, RZ, -R6 ;  /* 0x000000ffff007224 */ /* 0x000fc800078e0a06 */
[----:B------:R-:W-:Y:S01]  /*2ac00*/  IMAD R4, R8, R0, R4 ;  /* 0x0000000008047224 */ /* 0x000fe200078e0204 */
[C---:B------:R-:W-:Y:S02]  /*2ac10*/  ISETP.GE.AND P3, PT, R31.reuse, R10, PT ;  /* 0x0000000a1f00720c */ /* 0x040fe40003f66270 */
[C---:B------:R-:W-:Y:S02]  /*2ac20*/  LOP3.LUT R11, R31.reuse, 0x40, RZ, 0xfc, !PT ;  /* 0x000000401f0b7812 */ /* 0x040fe400078efcff */
[----:B------:R-:W-:Y:S01]  /*2ac30*/  LOP3.LUT R32, R32, 0xfffffffb, RZ, 0xc0, !PT ;  /* 0xfffffffb20207812 */ /* 0x000fe200078ec0ff */
[----:B------:R-:W-:Y:S01]  /*2ac40*/  IMAD.U32 R12, RZ, RZ, UR39 ;  /* 0x00000027ff0c7e24 */ /* 0x000fe2000f8e00ff */
[----:B------:R-:W-:-:S04]  /*2ac50*/  LOP3.LUT R9, R31, 0x80, RZ, 0xfc, !PT ;  /* 0x000000801f097812 */ /* 0x000fc800078efcff */
[----:B------:R-:W-:-:S03]  /*2ac60*/  ISETP.NE.AND P2, PT, R12, 0x3, PT ;  /* 0x000000030c00780c */ /* 0x000fc60003f45270 */
[----:B------:R-:W-:-:S04]  /*2ac70*/  @P3 LOP3.LUT R32, R32, 0x4, RZ, 0xfc, !PT ;  /* 0x0000000420203812 */ /* 0x000fc800078efcff */
[----:B------:R-:W-:-:S04]  /*2ac80*/  LOP3.LUT R32, R32, 0xfffffff7, RZ, 0xc0, !PT ;  /* 0xfffffff720207812 */ /* 0x000fc800078ec0ff */
[----:B------:R-:W-:Y:S01]  /*2ac90*/  LOP3.LUT R32, R32, 0xfffffffd, RZ, 0xc0, !PT ;  /* 0xfffffffd20207812 */ /* 0x000fe200078ec0ff */
[----:B------:R-:W-:Y:S01]  /*2aca0*/  UMOV UR4, 0xffffffff ;  /* 0xffffffff00047882 */ /* 0x000fe20000000000 */
[----:B--2---:R-:W-:Y:S01]  /*2acb0*/  SHF.R.S32.HI R36, RZ, 0x1f, R30 ;  /* 0x0000001fff247819 */ /* 0x004fe2000001141e */
[----:B0-----:R-:W-:-:S04]  /*2acc0*/  @!P0 IMAD.WIDE.U32 R6, R30, R2, R6 ;  /* 0x000000021e068225 */ /* 0x001fc800078e0006 */
[----:B------:R-:W-:-:S04]  /*2acd0*/  @!P0 IMAD R0, R36, R2, RZ ;  /* 0x0000000224008224 */ /* 0x000fc800078e02ff */
[----:B------:R-:W-:Y:S02]  /*2ace0*/  @!P0 IMAD R0, R30, R3, R0 ;  /* 0x000000031e008224 */ /* 0x000fe400078e0200 */
[----:B------:R-:W0:Y:S02]  /*2acf0*/  @!P0 LDC.64 R2, c[0x0][0x418] ;  /* 0x00010600ff028b82 */ /* 0x000e240000000a00 */
[----:B------:R-:W-:Y:S02]  /*2ad00*/  @!P0 IMAD.IADD R0, R7, 0x1, R0 ;  /* 0x0000000107008824 */ /* 0x000fe400078e0200 */
[----:B------:R-:W-:Y:S01]  /*2ad10*/  IMAD.MOV.U32 R7, RZ, RZ, RZ ;  /* 0x000000ffff077224 */ /* 0x000fe200078e00ff */
[----:B0-----:R-:W-:-:S04]  /*2ad20*/  @!P0 LEA R2, P1, R6, R2, 0x2 ;  /* 0x0000000206028211 */ /* 0x001fc800078210ff */
[----:B------:R-:W-:Y:S02]  /*2ad30*/  @!P0 LEA.HI.X R3, R6, R3, R0, 0x2, P1 ;  /* 0x0000000306038211 */ /* 0x000fe400008f1400 */
[----:B------:R-:W-:-:S03]  /*2ad40*/  ISETP.GE.AND P1, PT, R11, R10, PT ;  /* 0x0000000a0b00720c */ /* 0x000fc60003f26270 */
[----:B------:R0:W5:Y:S01]  /*2ad50*/  @!P0 LDG.E R7, desc[UR42][R2.64] ;  /* 0x0000002a02078981 */ /* 0x000162000c1e1900 */
[----:B------:R-:W-:-:S09]  /*2ad60*/  ISETP.GE.AND P0, PT, R9, R10, PT ;  /* 0x0000000a0900720c */ /* 0x000fd20003f06270 */
[----:B------:R-:W-:-:S04]  /*2ad70*/  @P1 LOP3.LUT R32, R32, 0x2, RZ, 0xfc, !PT ;  /* 0x0000000220201812 */ /* 0x000fc800078efcff */
[----:B------:R-:W-:-:S04]  /*2ad80*/  @P2 LOP3.LUT R32, R32, 0x8, RZ, 0xfc, !PT ;  /* 0x0000000820202812 */ /* 0x000fc800078efcff */
[----:B------:R-:W-:-:S04]  /*2ad90*/  LOP3.LUT R32, R32, 0xfffffffe, RZ, 0xc0, !PT ;  /* 0xfffffffe20207812 */ /* 0x000fc800078ec0ff */
[----:B------:R-:W-:Y:S01]  /*2ada0*/  @P0 LOP3.LUT R32, R32, 0x1, RZ, 0xfc, !PT ;  /* 0x0000000120200812 */ /* 0x000fe200078efcff */
[----:B0-----:R-:W-:Y:S06]  /*2adb0*/  BRA.DIV UR4, `(.L_x_5791) ;  /* 0x0000009204347947 */ /* 0x001fec000b800000 */
.L_x_6050:
[----:B------:R-:W-:Y:S05]  /*2adc0*/  @!P2 BRA `(.L_x_5792) ;  /* 0x000000000004a947 */ /* 0x000fea0003800000 */
[----:B------:R-:W-:Y:S01]  /*2add0*/  BPT.TRAP 0x1 ;  /* 0x000000040000795c */ /* 0x000fe20000300000 */
.L_x_5792:
[----:B------:R-:W-:Y:S01]  /*2ade0*/  IMAD R6, R25, 0x8, R23 ;  /* 0x0000000819067824 */ /* 0x000fe200078e0217 */
[----:B------:R-:W-:Y:S01]  /*2adf0*/  SHF.L.U32 R0, R28, 0x1f, RZ ;  /* 0x0000001f1c007819 */ /* 0x000fe200000006ff */
[----:B------:R-:W-:Y:S01]  /*2ae00*/  BSSY B0, `(.L_x_5793) ;  /* 0x0000006000007945 */ /* 0x000fe20003800000 */
[----:B------:R-:W-:Y:S02]  /*2ae10*/  IADD3 R5, -R20, R27, -R5 ;  /* 0x0000001b14057210 */ /* 0x000fe40007ffe905 */
[----:B------:R-:W0:Y:S01]  /*2ae20*/  SYNCS.PHASECHK.TRANS64.TRYWAIT P0, [R6+URZ+0x2a880], R0 ;  /* 0x02a88000060075a7 */ /* 0x000e22000800017f */
[----:B------:R1:W-:Y:S01]  /*2ae30*/  STL [R1+0x1c], R0 ;  /* 0x00001c0001007387 */ /* 0x0003e20000100800 */
[----:B------:R-:W-:Y:S01]  /*2ae40*/  SHF.R.S32.HI R20, RZ, 0x1f, R4 ;  /* 0x0000001fff147819 */ /* 0x000fe20000011404 */
[----:B01----:R-:W-:Y:S06]  /*2ae50*/  @!P0 BRA `(.L_x_5794) ;  /* 0x0000009000408947 */ /* 0x003fec0003800000 */
.L_x_6051:
[----:B------:R-:W-:Y:S05]  /*2ae60*/  BSYNC B0 ;  /* 0x0000000000007941 */ /* 0x000fea0003800000 */
.L_x_5793:
[----:B------:R-:W2:Y:S01]  /*2ae70*/  LDL R10, [R1+0xc] ;  /* 0x00000c00010a7983 */ /* 0x000ea20000100800 */
[----:B------:R-:W-:Y:S01]  /*2ae80*/  ULDC.64 UR4, c[0x0][0x328] ;  /* 0x0000ca0000047ab9 */ /* 0x000fe20000000a00 */
[----:B-----5:R-:W-:Y:S01]  /*2ae90*/  SHF.R.S32.HI R21, RZ, 0x1f, R7 ;  /* 0x0000001fff157819 */ /* 0x020fe20000011407 */
[----:B0-----:R-:W-:Y:S01]  /*2aea0*/  IMAD R0, R20, UR4, RZ ;  /* 0x0000000414007c24 */ /* 0x001fe2000f8e02ff */
        /* <DEDUP_REMOVED lines=18> */
[----:B------:R-:W0:Y:S01]  /*2afd0*/  SHFL.IDX PT, R2, R8, RZ, 0x1c1f ;  /* 0x001c1fff08027589 */ /* 0x000e2200000e0000 */
[----:B------:R-:W1:Y:S01]  /*2afe0*/  LDC R12, c[0x0][0x2f4] ;  /* 0x0000bd00ff0c7b82 */ /* 0x000e620000000800 */
[C---:B------:R-:W-:Y:S02]  /*2aff0*/  LOP3.LUT R13, R31.reuse, 0x40, RZ, 0xfc, !PT ;  /* 0x000000401f0d7812 */ /* 0x040fe400078efcff */
[----:B------:R-:W2:Y:S01]  /*2b000*/  SHFL.IDX PT, R0, R9, RZ, 0x1c1f ;  /* 0x001c1fff09007589 */ /* 0x000ea200000e0000 */
[----:B------:R-:W-:Y:S02]  /*2b010*/  LOP3.LUT R11, R31, 0x80, RZ, 0xfc, !PT ;  /* 0x000000801f0b7812 */ /* 0x000fe400078efcff */
[C---:B------:R-:W-:Y:S02]  /*2b020*/  ISETP.GE.AND P6, PT, R5.reuse, 0x61, PT ;  /* 0x000000610500780c */ /* 0x040fe40003fc6270 */
[----:B------:R-:W-:Y:S02]  /*2b030*/  LOP3.LUT R32, R32, 0xffffffef, RZ, 0xc0, !PT ;  /* 0xffffffef20207812 */ /* 0x000fe400078ec0ff */
[----:B------:R-:W-:-:S09]  /*2b040*/  ISETP.GE.AND P4, PT, R5, 0x21, PT ;  /* 0x000000210500780c */ /* 0x000fd20003f86270 */
[----:B------:R-:W-:Y:S02]  /*2b050*/  @P6 LOP3.LUT R32, R32, 0x10, RZ, 0xfc, !PT ;  /* 0x0000001020206812 */ /* 0x000fe400078efcff */
[C---:B0-----:R-:W-:Y:S02]  /*2b060*/  IADD3 R2, P0, R31.reuse, R2, RZ ;  /* 0x000000021f027210 */ /* 0x041fe40007f1e0ff */
[-C--:B-1----:R-:W-:Y:S02]  /*2b070*/  ISETP.GE.AND P3, PT, R31, R12.reuse, PT ;  /* 0x0000000c1f00720c */ /* 0x082fe40003f66270 */
[----:B------:R-:W-:Y:S01]  /*2b080*/  ISETP.GE.AND P2, PT, R13, R12, PT ;  /* 0x0000000c0d00720c */ /* 0x000fe20003f46270 */
[----:B--2---:R-:W-:Y:S01]  /*2b090*/  IMAD.X R3, RZ, RZ, R0, P0 ;  /* 0x000000ffff037224 */ /* 0x004fe200000e0600 */
[----:B------:R-:W-:Y:S01]  /*2b0a0*/  ISETP.LT.OR P0, PT, R5, 0x1, P3 ;  /* 0x000000010500780c */ /* 0x000fe20001f01670 */
[----:B------:R-:W-:Y:S01]  /*2b0b0*/  IMAD.IADD R0, R23, 0x1, R10 ;  /* 0x0000000117007824 */ /* 0x000fe200078e020a */
[----:B------:R-:W-:-:S11]  /*2b0c0*/  ISETP.LT.OR P1, PT, R5, 0x1, P2 ;  /* 0x000000010500780c */ /* 0x000fd60001721670 */
[----:B------:R-:W-:Y:S01]  /*2b0d0*/  @!PT LDS RZ, [RZ] ;  /* 0x00000000fffff984 */ /* 0x000fe20000000800 */
[----:B------:R-:W-:Y:S01]  /*2b0e0*/  LDGSTS.E.BYPASS.LTC128B.128 [R0+0xc400], desc[UR42][R2.64], !P0 ;  /* 0x0c40000002007fae */ /* 0x000fe2000c101d6a */
[----:B------:R-:W-:-:S03]  /*2b0f0*/  ISETP.GE.AND P0, PT, R11, R12, PT ;  /* 0x0000000c0b00720c */ /* 0x000fc60003f06270 */
        /* <DEDUP_REMOVED lines=15> */
[----:B------:R-:W2:Y:S01]  /*2b1f0*/  SHFL.IDX PT, R9, R9, 0x3, 0x1c1f ;  /* 0x007c1f0009097f89 */ /* 0x000ea200000e0000 */
[----:B0-----:R-:W-:-:S05]  /*2b200*/  IADD3 R2, P1, R31, R2, RZ ;  /* 0x000000021f027210 */ /* 0x001fca0007f3e0ff */
[----:B-1----:R-:W-:Y:S01]  /*2b210*/  IMAD.X R3, RZ, RZ, R3, P1 ;  /* 0x000000ffff037224 */ /* 0x002fe200008e0603 */
[----:B------:R-:W-:-:S13]  /*2b220*/  ISETP.LT.OR P1, PT, R5, 0x41, P3 ;  /* 0x000000410500780c */ /* 0x000fda0001f21670 */
[----:B------:R-:W-:Y:S01]  /*2b230*/  LDGSTS.E.BYPASS.LTC128B.128 [R0+0xd400], desc[UR42][R2.64], !P1 ;  /* 0x0d40000002007fae */ /* 0x000fe2000c901d6a */
[----:B------:R-:W-:-:S13]  /*2b240*/  ISETP.LT.OR P1, PT, R5, 0x41, P2 ;  /* 0x000000410500780c */ /* 0x000fda0001721670 */
[----:B------:R-:W-:Y:S01]  /*2b250*/  LDGSTS.E.BYPASS.LTC128B.128 [R0+0xf400], desc[UR42][R2.64+0x40], !P1 ;  /* 0x0f40004002007fae */ /* 0x000fe2000c901d6a */
[----:B------:R-:W-:-:S13]  /*2b260*/  ISETP.LT.OR P1, PT, R5, 0x41, P0 ;  /* 0x000000410500780c */ /* 0x000fda0000721670 */
[----:B------:R0:W-:Y:S01]  /*2b270*/  LDGSTS.E.BYPASS.LTC128B.128 [R0+0x11400], desc[UR42][R2.64+0x80], !P1 ;  /* 0x1140008002007fae */ /* 0x0001e2000c901d6a */
[----:B------:R-:W-:-:S03]  /*2b280*/  ISETP.GE.AND P1, PT, R5, 0x41, PT ;  /* 0x000000410500780c */ /* 0x000fc60003f26270 */
[----:B0-2---:R0:W1:Y:S10]  /*2b290*/  SHFL.IDX PT, R2, R8, 0x3, 0x1c1f ;  /* 0x007c1f0008027f89 */ /* 0x00507400000e0000 */
.L_x_6061:
        /* <DEDUP_REMOVED lines=13> */
.L_x_5796:
        /* <DEDUP_REMOVED lines=11> */
.L_x_5797:
[----:B------:R1:W-:Y:S01]  /*2b420*/  SYNCS.ARRIVE.TRANS64.A1T0 RZ, [R6+URZ+0x2a870], RZ ;  /* 0x02a870ff06ff79a7 */ /* 0x0003e2000810003f */
[----:B------:R-:W-:Y:S05]  /*2b430*/  @!P3 BRA `(.L_x_5798) ;  /* 0x000000000004b947 */ /* 0x000fea0003800000 */
[----:B------:R-:W-:Y:S01]  /*2b440*/  BPT.TRAP 0x1 ;  /* 0x000000040000795c */ /* 0x000fe20000300000 */
.L_x_5798:
[----:B------:R-:W2:Y:S01]  /*2b450*/  LDL R2, [R1+0x1c] ;  /* 0x00001c0001027983 */ /* 0x000ea20000100800 */
[----:B------:R-:W-:Y:S01]  /*2b460*/  BSSY B0, `(.L_x_5799) ;  /* 0x0000003000007945 */ /* 0x000fe20003800000 */
[----:B--2---:R-:W2:Y:S03]  /*2b470*/  SYNCS.PHASECHK.TRANS64.TRYWAIT P0, [R6+URZ+0x2a840], R2 ;  /* 0x02a84002060075a7 */ /* 0x004ea6000800017f */
[----:B--2---:R-:W-:Y:S05]  /*2b480*/  @!P0 BRA `(.L_x_5800) ;  /* 0x0000009000708947 */ /* 0x004fea0003800000 */
.L_x_6062:
[----:B------:R-:W-:Y:S05]  /*2b490*/  BSYNC B0 ;  /* 0x0000000000007941 */ /* 0x000fea0003800000 */
.L_x_5799:
[----:B------:R-:W-:Y:S01]  /*2b4a0*/  ULDC.64 UR4, c[0x0][0x300] ;  /* 0x0000c00000047ab9 */ /* 0x000fe20000000a00 */
[----:B0-----:R-:W0:Y:S01]  /*2b4b0*/  LDC R8, c[0x0][0x2f4] ;  /* 0x0000bd00ff087b82 */ /* 0x001e220000000800 */
[----:B------:R-:W-:Y:S01]  /*2b4c0*/  IMAD R5, R20, UR4, RZ ;  /* 0x0000000414057c24 */ /* 0x000fe2000f8e02ff */
[----:B------:R-:W-:Y:S01]  /*2b4d0*/  ULDC.64 UR6, c[0x0][0x2e8] ;  /* 0x0000ba0000067ab9 */ /* 0x000fe20000000a00 */
[C---:B--2---:R-:W-:Y:S01]  /*2b4e0*/  IMAD.WIDE.U32 R2, R4.reuse, UR4, RZ ;  /* 0x0000000404027c25 */ /* 0x044fe2000f8e00ff */
[C---:B------:R-:W-:Y:S02]  /*2b4f0*/  LOP3.LUT R10, R31.reuse, 0x80, RZ, 0xfc, !PT ;  /* 0x000000801f0a7812 */ /* 0x040fe400078efcff */
[----:B------:R-:W-:Y:S01]  /*2b500*/  LOP3.LUT R9, R31, 0x40, RZ, 0xfc, !PT ;  /* 0x000000401f097812 */ /* 0x000fe200078efcff */
[----:B------:R-:W-:Y:S01]  /*2b510*/  IMAD R5, R4, UR5, R5 ;  /* 0x0000000504057c24 */ /* 0x000fe2000f8e0205 */
[----:B------:R-:W-:Y:S02]  /*2b520*/  ULDC.64 UR4, c[0x0][0x310] ;  /* 0x0000c40000047ab9 */ /* 0x000fe40000000a00 */
[----:B------:R-:W-:-:S02]  /*2b530*/  IMAD R21, R21, UR4, RZ ;  /* 0x0000000415157c24 */ /* 0x000fc4000f8e02ff */
[----:B------:R-:W-:Y:S02]  /*2b540*/  IMAD.IADD R3, R3, 0x1, R5 ;  /* 0x0000000103037824 */ /* 0x000fe400078e0205 */
[C---:B------:R-:W-:Y:S02]  /*2b550*/  IMAD R21, R7.reuse, UR5, R21 ;  /* 0x0000000507157c24 */ /* 0x040fe4000f8e0215 */
[----:B------:R-:W-:Y:S01]  /*2b560*/  IMAD.WIDE.U32 R2, R7, UR4, R2 ;  /* 0x0000000407027c25 */ /* 0x000fe2000f8e0002 */
[----:B------:R-:W-:-:S03]  /*2b570*/  ULDC.64 UR4, c[0x0][0x308] ;  /* 0x0000c20000047ab9 */ /* 0x000fc60000000a00 */
[----:B------:R-:W-:Y:S02]  /*2b580*/  IMAD.IADD R3, R3, 0x1, R21 ;  /* 0x0000000103037824 */ /* 0x000fe400078e0215 */
[----:B------:R-:W-:Y:S01]  /*2b590*/  IMAD.WIDE.U32 R2, R18, UR4, R2 ;  /* 0x0000000412027c25 */ /* 0x000fe2000f8e0002 */
[----:B------:R-:W-:Y:S01]  /*2b5a0*/  UMOV UR4, 0xffffffff ;  /* 0xffffffff00047882 */ /* 0x000fe20000000000 */
[-C--:B0-----:R-:W-:Y:S02]  /*2b5b0*/  ISETP.GE.AND P2, PT, R10, R8.reuse, PT ;  /* 0x000000080a00720c */ /* 0x081fe40003f46270 */
[----:B------:R-:W-:Y:S01]  /*2b5c0*/  IMAD R5, R18, UR5, R3 ;  /* 0x0000000512057c24 */ /* 0x000fe2000f8e0203 */
[----:B------:R-:W-:Y:S02]  /*2b5d0*/  IADD3 R4, P0, R2, UR6, RZ ;  /* 0x0000000602047c10 */ /* 0x000fe4000ff1e0ff */
[----:B------:R-:W-:Y:S02]  /*2b5e0*/  ISETP.GE.AND P3, PT, R9, R8, PT ;  /* 0x000000080900720c */ /* 0x000fe40003f66270 */
[----:B------:R-:W-:Y:S01]  /*2b5f0*/  IADD3.X R5, R5, UR7, RZ, P0, !PT ;  /* 0x0000000705057c10 */ /* 0x000fe200087fe4ff */
[----:B------:R-:W-:Y:S10]  /*2b600*/  BRA.DIV UR4, `(.L_x_5801) ;  /* 0x0000009204287947 */ /* 0x000ff4000b800000 */
[----:B------:R-:W0:Y:S01]  /*2b610*/  SHFL.IDX PT, R3, R4, RZ, 0x1c1f ;  /* 0x001c1fff04037589 */ /* 0x000e2200000e0000 */
[----:B------:R-:W-:-:S03]  /*2b620*/  ISETP.GE.AND P6, PT, R31, R8, PT ;  /* 0x000000081f00720c */ /* 0x000fc60003fc6270 */
[----:B------:R-:W2:Y:S01]  /*2b630*/  SHFL.IDX PT, R2, R5, RZ, 0x1c1f ;  /* 0x001c1fff05027589 */ /* 0x000ea200000e0000 */
[----:B0-----:R-:W-:-:S05]  /*2b640*/  @P5 IADD3 R3, P0, R31, R3, RZ ;  /* 0x000000031f035210 */ /* 0x001fca0007f1e0ff */
[----:B--2---:R-:W-:-:S05]  /*2b650*/  @P5 IMAD.X R2, RZ, RZ, R2, P0 ;  /* 0x000000ffff025224 */ /* 0x004fca00000e0602 */
[----:B------:R-:W-:-:S04]  /*2b660*/  @P5 LOP3.LUT R3, R3, R2, RZ, 0x3c, !PT ;  /* 0x0000000203035212 */ /* 0x000fc800078e3cff */
[----:B------:R-:W-:-:S04]  /*2b670*/  @P5 LOP3.LUT R2, R3, R2, RZ, 0x3c, !PT ;  /* 0x0000000203025212 */ /* 0x000fc800078e3cff */
[----:B------:R-:W-:-:S05]  /*2b680*/  @P5 LOP3.LUT R3, R3, R2, RZ, 0x3c, !PT ;  /* 0x0000000203035212 */ /* 0x000fca00078e3cff */
[----:B------:R-:W-:Y:S01]  /*2b690*/  @!PT LDS RZ, [RZ] ;  /* 0x00000000fffff984 */ /* 0x000fe20000000800 */
[----:B------:R-:W-:Y:S04]  /*2b6a0*/  @P5 LDGSTS.E.BYPASS.LTC128B.128 [R0+0x1e400], desc[UR42][R2.64], !P6 ;  /* 0x1e40000002005fae */ /* 0x000fe8000f101d6a */
[----:B------:R-:W-:Y:S04]  /*2b6b0*/  @P5 LDGSTS.E.BYPASS.LTC128B.128 [R0+0x20400], desc[UR42][R2.64+0x40], !P3 ;  /* 0x2040004002005fae */ /* 0x000fe8000d901d6a */
[----:B------:R0:W-:Y:S04]  /*2b6c0*/  @P5 LDGSTS.E.BYPASS.LTC128B.128 [R0+0x22400], desc[UR42][R2.64+0x80], !P2 ;  /* 0x2240008002005fae */ /* 0x0001e8000d101d6a */
[----:B0-----:R-:W0:Y:S04]  /*2b6d0*/  SHFL.IDX PT, R3, R4, 0x1, 0x1c1f ;  /* 0x003c1f0004037f89 */ /* 0x001e2800000e0000 */
[----:B------:R-:W2:Y:S01]  /*2b6e0*/  SHFL.IDX PT, R2, R5, 0x1, 0x1c1f ;  /* 0x003c1f0005027f89 */ /* 0x000ea200000e0000 */
[----:B0-----:R-:W-:-:S05]  /*2b6f0*/  @P4 IADD3 R3, P0, R31, R3, RZ ;  /* 0x000000031f034210 */ /* 0x001fca0007f1e0ff */
[----:B--2---:R-:W-:-:S05]  /*2b700*/  @P4 IMAD.X R2, RZ, RZ, R2, P0 ;  /* 0x000000ffff024224 */ /* 0x004fca00000e0602 */
[----:B------:R-:W-:-:S04]  /*2b710*/  @P4 LOP3.LUT R3, R3, R2, RZ, 0x3c, !PT ;  /* 0x0000000203034212 */ /* 0x000fc800078e3cff */
[----:B------:R-:W-:-:S04]  /*2b720*/  @P4 LOP3.LUT R2, R3, R2, RZ, 0x3c, !PT ;  /* 0x0000000203024212 */ /* 0x000fc800078e3cff */
[----:B------:R-:W-:-:S05]  /*2b730*/  @P4 LOP3.LUT R3, R3, R2, RZ, 0x3c, !PT ;  /* 0x0000000203034212 */ /* 0x000fca00078e3cff */
[----:B------:R-:W-:Y:S04]  /*2b740*/  @P4 LDGSTS.E.BYPASS.LTC128B.128 [R0+0x1ec00], desc[UR42][R2.64], !P6 ;  /* 0x1ec0000002004fae */ /* 0x000fe8000f101d6a */
[----:B------:R-:W-:Y:S04]  /*2b750*/  @P4 LDGSTS.E.BYPASS.LTC128B.128 [R0+0x20c00], desc[UR42][R2.64+0x40], !P3 ;  /* 0x20c0004002004fae */ /* 0x000fe8000d901d6a */
[----:B------:R0:W-:Y:S04]  /*2b760*/  @P4 LDGSTS.E.BYPASS.LTC128B.128 [R0+0x22c00], desc[UR42][R2.64+0x80], !P2 ;  /* 0x22c0008002004fae */ /* 0x0001e8000d101d6a */
[----:B0-----:R-:W0:Y:S04]  /*2b770*/  SHFL.IDX PT, R3, R4, 0x2, 0x1c1f ;  /* 0x005c1f0004037f89 */ /* 0x001e2800000e0000 */
[----:B------:R-:W2:Y:S04]  /*2b780*/  SHFL.IDX PT, R2, R5, 0x2, 0x1c1f ;  /* 0x005c1f0005027f89 */ /* 0x000ea800000e0000 */
[----:B------:R-:W3:Y:S04]  /*2b790*/  SHFL.IDX PT, R4, R4, 0x3, 0x1c1f ;  /* 0x007c1f0004047f89 */ /* 0x000ee800000e0000 */
[----:B------:R-:W4:Y:S01]  /*2b7a0*/  SHFL.IDX PT, R5, R5, 0x3, 0x1c1f ;  /* 0x007c1f0005057f89 */ /* 0x000f2200000e0000 */
[----:B0-----:R-:W-:-:S05]  /*2b7b0*/  @P1 IADD3 R3, P0, R31, R3, RZ ;  /* 0x000000031f031210 */ /* 0x001fca0007f1e0ff */
[----:B--2---:R-:W-:-:S05]  /*2b7c0*/  @P1 IMAD.X R2, RZ, RZ, R2, P0 ;  /* 0x000000ffff021224 */ /* 0x004fca00000e0602 */
[----:B------:R-:W-:-:S04]  /*2b7d0*/  @P1 LOP3.LUT R3, R3, R2, RZ, 0x3c, !PT ;  /* 0x0000000203031212 */ /* 0x000fc800078e3cff */
[----:B------:R-:W-:-:S04]  /*2b7e0*/  @P1 LOP3.LUT R2, R3, R2, RZ, 0x3c, !PT ;  /* 0x0000000203021212 */ /* 0x000fc800078e3cff */
[----:B------:R-:W-:-:S05]  /*2b7f0*/  @P1 LOP3.LUT R3, R3, R2, RZ, 0x3c, !PT ;  /* 0x0000000203031212 */ /* 0x000fca00078e3cff */
[----:B------:R2:W-:Y:S04]  /*2b800*/  @P1 LDGSTS.E.BYPASS.LTC128B.128 [R0+0x1f400], desc[UR42][R2.64], !P6 ;  /* 0x1f40000002001fae */ /* 0x0005e8000f101d6a */
[----:B------:R2:W-:Y:S04]  /*2b810*/  @P1 LDGSTS.E.BYPASS.LTC128B.128 [R0+0x21400], desc[UR42][R2.64+0x40], !P3 ;  /* 0x2140004002001fae */ /* 0x0005e8000d901d6a */
[----:B---34-:R2:W-:Y:S02]  /*2b820*/  @P1 LDGSTS.E.BYPASS.LTC128B.128 [R0+0x23400], desc[UR42][R2.64+0x80], !P2 ;  /* 0x2340008002001fae */ /* 0x0185e4000d101d6a */
.L_x_6072:
[----:B------:R-:W-:Y:S02]  /*2b830*/  LOP3.LUT P1, RZ, R32, 0x10, RZ, 0xc0, !PT ;  /* 0x0000001020ff7812 */ /* 0x000fe4000782c0ff */
[----:B------:R-:W-:-:S11]  /*2b840*/  ISETP.GE.AND P4, PT, R31, R8, PT ;  /* 0x000000081f00720c */ /* 0x000fd60003f86270 */
[----:B0-2---:R-:W-:-:S05]  /*2b850*/  @P1 IADD3 R2, P0, R31, R4, RZ ;  /* 0x000000041f021210 */ /* 0x005fca0007f1e0ff */
        /* <DEDUP_REMOVED lines=9> */
.L_x_5802:
        /* <DEDUP_REMOVED lines=11> */
.L_x_5803:
[----:B------:R0:W5:Y:S01]  /*2b9a0*/  LDL.LU R3, [R1+0x18] ;  /* 0x0000180001037983 */ /* 0x0001620000300800 */
[----:B------:R0:W-:Y:S02]  /*2b9b0*/  SYNCS.ARRIVE.TRANS64.A1T0 RZ, [R6+URZ+0x2a830], RZ ;  /* 0x02a830ff06ff79a7 */ /* 0x0001e4000810003f */
        /* <DEDUP_REMOVED lines=25> */
[----:B--2---:R-:W-:Y:S02]  /*2bb50*/  IMAD.U32 R4, RZ, RZ, UR4 ;  /* 0x00000004ff047e24 */ /* 0x004fe4000f8e00ff */
[----:B------:R-:W2:Y:S01]  /*2bb60*/  LDC.64 R2, c[0x4][R2] ;  /* 0x0100000002027b82 */ /* 0x000ea20000000a00 */
[----:B------:R-:W-:Y:S02]  /*2bb70*/  IMAD.U32 R5, RZ, RZ, UR5 ;  /* 0x00000005ff057e24 */ /* 0x000fe4000f8e00ff */
[----:B01----:R-:W-:Y:S02]  /*2bb80*/  IMAD.U32 R6, RZ, RZ, UR6 ;  /* 0x00000006ff067e24 */ /* 0x003fe4000f8e00ff */
        /* <DEDUP_REMOVED lines=8> */
.L_x_5805:
[----:B------:R-:W-:Y:S05]  /*2bc10*/  BSYNC B6 ;  /* 0x0000000000067941 */ /* 0x000fea0003800000 */
.L_x_5804:
[----:B------:R-:W3:Y:S01]  /*2bc20*/  LDL.LU R21, [R1+0x28] ;  /* 0x0000280001157983 */ /* 0x000ee20000300800 */
[----:B------:R-:W4:Y:S01]  /*2bc30*/  LDC R7, c[0x0][0x448] ;  /* 0x00011200ff077b82 */ /* 0x000f220000000800 */
[----:B------:R-:W-:Y:S02]  /*2bc40*/  ULDC.64 UR4, c[0x0][0x2d8] ;  /* 0x0000b60000047ab9 */ /* 0x000fe40000000a00 */
[----:B------:R-:W3:Y:S04]  /*2bc50*/  LDL.LU R20, [R1+0x24] ;  /* 0x0000240001147983 */ /* 0x000ee80000300800 */
[----:B--2---:R-:W3:Y:S04]  /*2bc60*/  LDL.LU.64 R2, [R1+0x18] ;  /* 0x0000180001027983 */ /* 0x004ee80000300a00 */
[----:B------:R2:W5:Y:S01]  /*2bc70*/  LDL R8, [R1+0x14] ;  /* 0x0000140001087983 */ /* 0x0005620000100800 */
[----:B----4-:R-:W-:-:S13]  /*2bc80*/  ISETP.NE.AND P0, PT, R7, 0x1, PT ;  /* 0x000000010700780c */ /* 0x010fda0003f05270 */
[----:B01----:R-:W0:Y:S01]  /*2bc90*/  @P0 LDC R6, c[0x0][0x44c] ;  /* 0x00011300ff060b82 */ /* 0x003e220000000800 */
[C---:B------:R-:W-:Y:S02]  /*2bca0*/  LOP3.LUT R9, R31.reuse, 0x40, RZ, 0xfc, !PT ;  /* 0x000000401f097812 */ /* 0x040fe400078efcff */
[----:B------:R-:W-:Y:S01]  /*2bcb0*/  LOP3.LUT R10, R31, 0x80, RZ, 0xfc, !PT ;  /* 0x000000801f0a7812 */ /* 0x000fe200078efcff */
[----:B---3--:R-:W-:Y:S02]  /*2bcc0*/  IMAD.MOV.U32 R3, RZ, RZ, R20 ;  /* 0x000000ffff037224 */ /* 0x008fe400078e0014 */
[----:B------:R-:W1:Y:S01]  /*2bcd0*/  S2R R20, SR_TID.X ;  /* 0x0000000000147919 */ /* 0x000e620000002100 */
[----:B------:R-:W-:-:S04]  /*2bce0*/  IMAD.WIDE.U32 R2, R18, UR4, R2 ;  /* 0x0000000412027c25 */ /* 0x000fc8000f8e0002 */
[----:B------:R-:W-:Y:S01]  /*2bcf0*/  IMAD R3, R18, UR5, R3 ;  /* 0x0000000512037c24 */ /* 0x000fe2000f8e0203 */
[----:B------:R-:W-:Y:S02]  /*2bd00*/  ULDC.64 UR4, c[0x0][0x2e0] ;  /* 0x0000b80000047ab9 */ /* 0x000fe40000000a00 */
[----:B------:R-:W-:Y:S02]  /*2bd10*/  IMAD R0, R21, UR4, RZ ;  /* 0x0000000415007c24 */ /* 0x000fe4000f8e02ff */
[----:B------:R-:W3:Y:S01]  /*2bd20*/  S2R R21, SR_TID.X ;  /* 0x0000000000157919 */ /* 0x000ee20000002100 */
[----:B------:R-:W-:-:S04]  /*2bd30*/  IMAD.WIDE.U32 R2, R27, UR4, R2 ;  /* 0x000000041b027c25 */ /* 0x000fc8000f8e0002 */
[----:B------:R-:W-:Y:S01]  /*2bd40*/  IMAD R0, R27, UR5, R0 ;  /* 0x000000051b007c24 */ /* 0x000fe2000f8e0200 */
[----:B------:R-:W-:-:S03]  /*2bd50*/  ULDC.64 UR4, c[0x0][0x2d0] ;  /* 0x0000b40000047ab9 */ /* 0x000fc60000000a00 */
[----:B------:R-:W-:Y:S02]  /*2bd60*/  IMAD.IADD R3, R3, 0x1, R0 ;  /* 0x0000000103037824 */ /* 0x000fe400078e0200 */
[----:B------:R-:W4:Y:S01]  /*2bd70*/  @P0 LDC R0, c[0x0][0x450] ;  /* 0x00011400ff000b82 */ /* 0x000f220000000800 */
[----:B-1----:R-:W-:-:S04]  /*2bd80*/  LOP3.LUT R20, R20, 0x7f, RZ, 0xc0, !PT ;  /* 0x0000007f14147812 */ /* 0x002fc800078ec0ff */
[----:B------:R-:W-:Y:S02]  /*2bd90*/  SHF.R.U32.HI R20, RZ, 0x2, R20 ;  /* 0x00000002ff147819 */ /* 0x000fe40000011614 */
[----:B---3--:R-:W-:-:S04]  /*2bda0*/  SHF.L.U32 R21, R21, 0x5, RZ ;  /* 0x0000000515157819 */ /* 0x008fc800000006ff */
[----:B------:R-:W-:-:S04]  /*2bdb0*/  LOP3.LUT R21, R21, 0x60, RZ, 0xc0, !PT ;  /* 0x0000006015157812 */ /* 0x000fc800078ec0ff */
[----:B------:R-:W-:-:S05]  /*2bdc0*/  LOP3.LUT R20, R20, R21, RZ, 0xfc, !PT ;  /* 0x0000001514147212 */ /* 0x000fca00078efcff */
[----:B------:R-:W-:-:S04]  /*2bdd0*/  IMAD.IADD R5, R20, 0x1, R17 ;  /* 0x0000000114057824 */ /* 0x000fc800078e0211 */
[----:B0-----:R-:W-:-:S04]  /*2bde0*/  @P0 IMAD.HI.U32 R6, R5, R6, RZ ;  /* 0x0000000605060227 */ /* 0x001fc800078e00ff */
[----:B------:R-:W-:Y:S01]  /*2bdf0*/  IMAD.MOV.U32 R4, RZ, RZ, R5 ;  /* 0x000000ffff047224 */ /* 0x000fe200078e0005 */
[----:B----4-:R-:W-:Y:S01]  /*2be00*/  @P0 SHF.R.U32.HI R4, RZ, R0, R6 ;  /* 0x00000000ff040219 */ /* 0x010fe20000011606 */
        /* <DEDUP_REMOVED lines=23> */
[----:B--2---:R-:W-:Y:S10]  /*2bf80*/  BRA.DIV UR5, `(.L_x_5806) ;  /* 0x0000008e05307947 */ /* 0x004ff4000b800000 */
[----:B------:R-:W0:Y:S01]  /*2bf90*/  SHFL.IDX PT, R3, R4, RZ, 0x1c1f ;  /* 0x001c1fff04037589 */ /* 0x000e2200000e0000 */
[----:B------:R-:W-:Y:S02]  /*2bfa0*/  IMAD R35, R35, R7, RZ ;  /* 0x0000000723237224 */ /* 0x000fe400078e02ff */
        /* <DEDUP_REMOVED lines=26> */
[----:B------:R-:W-:Y:S02]  /*2c150*/  ISETP.GE.AND P2, PT, R2, R35, PT ;  /* 0x000000230200720c */ /* 0x000fe40003f46270 */
[----:B------:R-:W1:Y:S04]  /*2c160*/  SHFL.IDX PT, R2, R0, 0x2, 0x1c1f ;  /* 0x005c1f0000027f89 */ /* 0x000e6800000e0000 */
[----:B------:R-:W2:Y:S07]  /*2c170*/  SHFL.IDX PT, R0, R0, 0x3, 0x1c1f ;  /* 0x007c1f0000007f89 */ /* 0x000eae00000e0000 */
[----:B0-----:R-:W-:-:S05]  /*2c180*/  @!P2 IADD3 R3, P4, R31, R3, RZ ;  /* 0x000000031f03a210 */ /* 0x001fca0007f9e0ff */
[----:B-1----:R-:W-:-:S05]  /*2c190*/  @!P2 IMAD.X R2, RZ, RZ, R2, P4 ;  /* 0x000000ffff02a224 */ /* 0x002fca00020e0602 */
[----:B------:R-:W-:-:S04]  /*2c1a0*/  @!P2 LOP3.LUT R3, R3, R2, RZ, 0x3c, !PT ;  /* 0x000000020303a212 */ /* 0x000fc800078e3cff */
[----:B------:R-:W-:-:S04]  /*2c1b0*/  @!P2 LOP3.LUT R2, R3, R2, RZ, 0x3c, !PT ;  /* 0x000000020302a212 */ /* 0x000fc800078e3cff */
[----:B------:R-:W-:-:S05]  /*2c1c0*/  @!P2 LOP3.LUT R3, R3, R2, RZ, 0x3c, !PT ;  /* 0x000000020303a212 */ /* 0x000fca00078e3cff */
[----:B------:R-:W-:Y:S04]  /*2c1d0*/  @!P2 LDGSTS.E.BYPASS.LTC128B.128 [R8+0x19400], desc[UR42][R2.64], !P3 ;  /* 0x194000000208afae */ /* 0x000fe8000d901d6a */
[----:B------:R-:W-:Y:S04]  /*2c1e0*/  @!P2 LDGSTS.E.BYPASS.LTC128B.128 [R8+0x1b400], desc[UR42][R2.64+0x40], !P0 ;  /* 0x1b4000400208afae */ /* 0x000fe8000c101d6a */
[----:B------:R0:W-:Y:S04]  /*2c1f0*/  @!P2 LDGSTS.E.BYPASS.LTC128B.128 [R8+0x1d400], desc[UR42][R2.64+0x80], !P1 ;  /* 0x1d4000800208afae */ /* 0x0001e8000c901d6a */
[----:B0-2---:R0:W1:Y:S02]  /*2c200*/  SHFL.IDX PT, R2, R4, 0x3, 0x1c1f ;  /* 0x007c1f0004027f89 */ /* 0x00506400000e0000 */
.L_x_6081:
[----:B------:R-:W-:Y:S01]  /*2c210*/  VIADD R17, R17, 0x60 ;  /* 0x0000006011117836 */ /* 0x000fe20000000000 */
[----:B------:R-:W-:Y:S04]  /*2c220*/  BSSY B0, `(.L_x_5807) ;  /* 0x000000b000007945 */ /* 0x000fe80003800000 */
[----:B------:R-:W-:-:S13]  /*2c230*/  ISETP.GE.AND P2, PT, R17, R35, PT ;  /* 0x000000231100720c */ /* 0x000fda0003f46270 */
[----:B------:R-:W-:Y:S05]  /*2c240*/  @P2 BRA `(.L_x_5808) ;  /* 0x0000000000202947 */ /* 0x000fea0003800000 */
        /* <DEDUP_REMOVED lines=8> */
.L_x_5808:
[----:B------:R-:W-:Y:S05]  /*2c2d0*/  BSYNC B0 ;  /* 0x0000000000007941 */ /* 0x000fea0003800000 */
.L_x_5807:
[----:B------:R-:W-:Y:S01]  /*2c2e0*/  NOP ;  /* 0x0000000000007918 */ /* 0x000fe20000000000 */
[----:B------:R-:W-:-:S13]  /*2c2f0*/  PLOP3.LUT P0, PT, PT, PT, PT, 0x80, 0x0 ;  /* 0x000000000000781c */ /* 0x000fda0003f0f070 */
.L_x_5809:
[----:B------:R-:W-:Y:S02]  /*2c300*/  PLOP3.LUT P1, PT, P1, P0, PT, 0xa2, 0x0 ;  /* 0x000000000000781c */ /* 0x000fe40000f21472 */
[----:B------:R-:W-:-:S08]  /*2c310*/  @P0 R2UR P1, UR4, R23 ;  /* 0x00000000170402ca */ /* 0x000fd00000020000 */
[----:B------:R-:W-:-:S05]  /*2c320*/  @P0 PLOP3.LUT P0, PT, P1, PT, PT, 0x80, 0x0 ;  /* 0x000000000000081c */ /* 0x000fca0000f0f070 */
[----:B------:R-:W-:Y:S01]  /*2c330*/  @!P1 SYNCS.ARRIVE.TRANS64.RED.A0T1 RZ, [UR4+0x2a800], RZ ;  /* 0x02a800ffffff99a7 */ /* 0x000fe20008200404 */
[----:B------:R-:W-:Y:S07]  /*2c340*/  @!P1 ARRIVES.LDGSTSBAR.64.TRANSCNT [UR4+0x2a800] ;  /* 0x02a80000ff0099b0 */ /* 0x000fee0008000a84 */
[----:B------:R-:W-:Y:S05]  /*2c350*/  @P0 BRA.U.ANY `(.L_x_5809) ;  /* 0xfffffffd00e80947 */ /* 0x000fea000393ffff */
[----:B-12---:R-:W2:Y:S02]  /*2c360*/  LDL.LU R2, [R1+0x2c] ;  /* 0x00002c0001027983 */ /* 0x006ea40000300800 */
        /* <DEDUP_REMOVED lines=9> */
[----:B------:R-:W2:Y:S03]  /*2c400*/  SYNCS.PHASECHK.TRANS64.TRYWAIT P0, [R23+URZ+0x2a820], R0 ;  /* 0x02a82000170075a7 */ /* 0x000ea6000800017f */
[----:B-12---:R-:W-:Y:S05]  /*2c410*/  @!P0 BRA `(.L_x_5811) ;  /* 0x0000008c00688947 */ /* 0x006fea0003800000 */
.L_x_6082:
[----:B------:R-:W-:Y:S05]  /*2c420*/  BSYNC B0 ;  /* 0x0000000000007941 */ /* 0x000fea0003800000 */
.L_x_5810:
[----:B------:R-:W2:Y:S02]  /*2c430*/  LDL.LU R2, [R1+0x20] ;  /* 0x0000200001027983 */ /* 0x000ea40000300800 */
[----:B--2---:R-:W-:-:S05]  /*2c440*/  VIADD R20, R2, 0xfffffffe ;  /* 0xfffffffe02147836 */ /* 0x004fca0000000000 */
[----:B------:R-:W-:-:S13]  /*2c450*/  ISETP.GE.AND P0, PT, R20, R33, PT ;  /* 0x000000211400720c */ /* 0x000fda0003f06270 */
[----:B------:R-:W-:Y:S05]  /*2c460*/  @!P0 BRA `(.L_x_5812) ;  /* 0x0000001400588947 */ /* 0x000fea0003800000 */
[----:B------:R-:W-:Y:S02]  /*2c470*/  IMAD.MOV.U32 R5, RZ, RZ, R25 ;  /* 0x000000ffff057224 */ /* 0x000fe400078e0019 */
[----:B------:R-:W-:-:S07]  /*2c480*/  IMAD.MOV.U32 R6, RZ, RZ, R28 ;  /* 0x000000ffff067224 */ /* 0x000fce00078e001c */
.L_x_5832:
[----:B--2---:R-:W2:Y:S01]  /*2c490*/  LDC R7, c[0x0][0x430] ;  /* 0x00010c00ff077b82 */ /* 0x004ea20000000800 */
[----:B-1----:R-:W1:Y:S01]  /*2c4a0*/  S2R R2, SR_TID.X ;  /* 0x0000000000027919 */ /* 0x002e620000002100 */
[----:B------:R-:W-:Y:S05]  /*2c4b0*/  YIELD ;  /* 0x0000000000007946 */ /* 0x000fea0003800000 */
[----:B------:R-:W-:Y:S01]  /*2c4c0*/  ULDC.64 UR4, c[0x0][0x428] ;  /* 0x00010a0000047ab9 */ /* 0x000fe20000000a00 */
[----:B--2---:R-:W-:Y:S02]  /*2c4d0*/  ISETP.NE.AND P0, PT, R7, 0x1, PT ;  /* 0x000000010700780c */ /* 0x004fe40003f05270 */
[C---:B-1----:R-:W-:Y:S01]  /*2c4e0*/  LOP3.LUT R0, R2.reuse, 0x7f, RZ, 0xc0, !PT ;  /* 0x0000007f02007812 */ /* 0x042fe200078ec0ff */
[----:B------:R-:W-:-:S10]  /*2c4f0*/  IMAD.SHL.U32 R2, R2, 0x20, RZ ;  /* 0x0000002002027824 */ /* 0x000fd400078e00ff */
[----:B0-----:R-:W0:Y:S01]  /*2c500*/  @P0 LDC R4, c[0x0][0x434] ;  /* 0x00010d00ff040b82 */ /* 0x001e220000000800 */
[----:B------:R-:W-:Y:S02]  /*2c510*/  SHF.R.U32.HI R3, RZ, 0x2, R0 ;  /* 0x00000002ff037819 */ /* 0x000fe40000011600 */
[----:B------:R-:W-:-:S03]  /*2c520*/  LOP3.LUT R2, R2, 0x60, RZ, 0xc0, !PT ;  /* 0x0000006002027812 */ /* 0x000fc600078ec0ff */
[----:B------:R-:W-:Y:S02]  /*2c530*/  IMAD R3, R20, 0x80, R3 ;  /* 0x0000008014037824 */ /* 0x000fe400078e0203 */
[----:B------:R-:W1:Y:S03]  /*2c540*/  @P0 LDC R0, c[0x0][0x438] ;  /* 0x00010e00ff000b82 */ /* 0x000e660000000800 */
[----:B------:R-:W-:-:S05]  /*2c550*/  IADD3 R3, R2, R3, R34 ;  /* 0x0000000302037210 */ /* 0x000fca0007ffe022 */
[----:B------:R-:W-:Y:S02]  /*2c560*/  IMAD.MOV.U32 R2, RZ, RZ, R3 ;  /* 0x000000ffff027224 */ /* 0x000fe400078e0003 */
[----:B0-----:R-:W-:-:S05]  /*2c570*/  @P0 IMAD.HI.U32 R4, R3, R4, RZ ;  /* 0x0000000403040227 */ /* 0x001fca00078e00ff */
[----:B-1----:R-:W-:-:S05]  /*2c580*/  @P0 SHF.R.U32.HI R2, RZ, R0, R4 ;  /* 0x00000000ff020219 */ /* 0x002fca0000011604 */
[----:B------:R-:W-:-:S04]  /*2c590*/  IMAD.MOV R0, RZ, RZ, -R2 ;  /* 0x000000ffff007224 */ /* 0x000fc800078e0a02 */
[----:B------:R-:W-:Y:S01]  /*2c5a0*/  IMAD R7, R7, R0, R3 ;  /* 0x0000000007077224 */ /* 0x000fe200078e0203 */
        /* <DEDUP_REMOVED lines=15> */
[----:B------:R-:W-:-:S02]  /*2c6a0*/  ISETP.GT.AND P1, PT, R0, R33, PT ;  /* 0x000000210000720c */ /* 0x000fc40003f24270 */
[----:B------:R-:W-:Y:S02]  /*2c6b0*/  SEL R28, RZ, 0x1, P0 ;  /* 0x00000001ff1c7807 */ /* 0x000fe40000000000 */
[----:B------:R-:W-:Y:S02]  /*2c6c0*/  SEL R25, R25, RZ, P0 ;  /* 0x000000ff19197207 */ /* 0x000fe40000000000 */
[----:B------:R-:W-:Y:S02]  /*2c6d0*/  LOP3.LUT R28, R6, R28, RZ, 0x3c, !PT ;  /* 0x0000001c061c7212 */ /* 0x000fe400078e3cff */
[----:B--2---:R-:W-:Y:S01]  /*2c6e0*/  SHF.R.S32.HI R10, RZ, 0x1f, R8 ;  /* 0x0000001fff0a7819 */ /* 0x004fe20000011408 */
[----:B------:R-:W-:Y:S06]  /*2c6f0*/  @!P2 BRA `(.L_x_5813) ;  /* 0x000000000004a947 */ /* 0x000fec0003800000 */
[----:B------:R-:W-:Y:S01]  /*2c700*/  BPT.TRAP 0x1 ;  /* 0x000000040000795c */ /* 0x000fe20000300000 */
.L_x_5813:
[----:B------:R-:W-:Y:S01]  /*2c710*/  IMAD R4, R25, 0x8, R23 ;  /* 0x0000000819047824 */ /* 0x000fe200078e0217 */
[----:B------:R-:W-:Y:S01]  /*2c720*/  SHF.L.U32 R17, R28, 0x1f, RZ ;  /* 0x0000001f1c117819 */ /* 0x000fe200000006ff */
[----:B------:R-:W-:Y:S01]  /*2c730*/  BSSY B0, `(.L_x_5814) ;  /* 0x0000004000007945 */ /* 0x000fe20003800000 */
[----:B------:R-:W-:Y:S02]  /*2c740*/  SHF.R.S32.HI R9, RZ, 0x1f, R7 ;  /* 0x0000001fff097819 */ /* 0x000fe40000011407 */
[----:B------:R-:W0:Y:S02]  /*2c750*/  SYNCS.PHASECHK.TRANS64.TRYWAIT P0, [R4+URZ+0x2a880], R17 ;  /* 0x02a88011040075a7 */ /* 0x000e24000800017f */
[----:B0-----:R-:W-:Y:S05]  /*2c760*/  @!P0 BRA `(.L_x_5815) ;  /* 0x0000008800a88947 */ /* 0x001fea0003800000 */
.L_x_6083:
[----:B------:R-:W-:Y:S05]  /*2c770*/  BSYNC B0 ;  /* 0x0000000000007941 */ /* 0x000fea0003800000 */
.L_x_5814:
[----:B------:R-:W2:Y:S01]  /*2c780*/  LDL R14, [R1+0xc] ;  /* 0x00000c00010e7983 */ /* 0x000ea20000100800 */
[----:B------:R-:W-:Y:S01]  /*2c790*/  ULDC.64 UR4, c[0x0][0x328] ;  /* 0x0000ca0000047ab9 */ /* 0x000fe20000000a00 */
[----:B------:R-:W1:Y:S01]  /*2c7a0*/  LDC R11, c[0x0][0x2f4] ;  /* 0x0000bd00ff0b7b82 */ /* 0x000e620000000800 */
[----:B------:R-:W-:Y:S01]  /*2c7b0*/  IMAD R0, R9, UR4, RZ ;  /* 0x0000000409007c24 */ /* 0x000fe2000f8e02ff */
[----:B------:R-:W-:Y:S01]  /*2c7c0*/  ULDC.64 UR6, c[0x0][0x318] ;  /* 0x0000c60000067ab9 */ /* 0x000fe20000000a00 */
[----:B------:R-:W-:Y:S01]  /*2c7d0*/  IMAD.WIDE.U32 R2, R7, UR4, RZ ;  /* 0x0000000407027c25 */ /* 0x000fe2000f8e00ff */
[C---:B------:R-:W-:Y:S02]  /*2c7e0*/  LOP3.LUT R13, R31.reuse, 0x80, RZ, 0xfc, !PT ;  /* 0x000000801f0d7812 */ /* 0x040fe400078efcff */
[----:B------:R-:W-:Y:S01]  /*2c7f0*/  LOP3.LUT R12, R31, 0x40, RZ, 0xfc, !PT ;  /* 0x000000401f0c7812 */ /* 0x000fe200078efcff */
        /* <DEDUP_REMOVED lines=9> */
[-C--:B------:R-:W-:Y:S01]  /*2c890*/  ISETP.GE.AND P3, PT, R12, R11.reuse, PT ;  /* 0x0000000b0c00720c */ /* 0x080fe20003f66270 */
        /* <DEDUP_REMOVED lines=32> */
.L_x_6093:
        /* <DEDUP_REMOVED lines=10> */
.L_x_5817:
        /* <DEDUP_REMOVED lines=11> */
.L_x_5818:
[----:B------:R2:W-:Y:S01]  /*2cbf0*/  SYNCS.ARRIVE.TRANS64.A1T0 RZ, [R4+URZ+0x2a870], RZ ;  /* 0x02a870ff04ff79a7 */ /* 0x0005e2000810003f */
[----:B------:R-:W-:Y:S05]  /*2cc00*/  @!P3 BRA `(.L_x_5819) ;  /* 0x000000000004b947 */ /* 0x000fea0003800000 */
[----:B------:R-:W-:Y:S01]  /*2cc10*/  BPT.TRAP 0x1 ;  /* 0x000000040000795c */ /* 0x000fe20000300000 */
.L_x_5819:
[----:B------:R-:W3:Y:S01]  /*2cc20*/  SYNCS.PHASECHK.TRANS64.TRYWAIT P0, [R4+URZ+0x2a840], R17 ;  /* 0x02a84011040075a7 */ /* 0x000ee2000800017f */
[----:B------:R-:W-:Y:S04]  /*2cc30*/  BSSY B0, `(.L_x_5820) ;  /* 0x0000002000007945 */ /* 0x000fe80003800000 */
[----:B---3--:R-:W-:Y:S05]  /*2cc40*/  @!P0 BRA `(.L_x_5821) ;  /* 0x0000008800b88947 */ /* 0x008fea0003800000 */
.L_x_6094:
[----:B------:R-:W-:Y:S05]  /*2cc50*/  BSYNC B0 ;  /* 0x0000000000007941 */ /* 0x000fea0003800000 */
.L_x_5820:
[----:B------:R-:W-:Y:S01]  /*2cc60*/  ULDC.64 UR4, c[0x0][0x300] ;  /* 0x0000c00000047ab9 */ /* 0x000fe20000000a00 */
[----:B------:R-:W4:Y:S01]  /*2cc70*/  LDC R11, c[0x0][0x2f4] ;  /* 0x0000bd00ff0b7b82 */ /* 0x000f220000000800 */
[----:B------:R-:W-:Y:S01]  /*2cc80*/  IMAD R9, R9, UR4, RZ ;  /* 0x0000000409097c24 */ /* 0x000fe2000f8e02ff */
[----:B------:R-:W-:Y:S01]  /*2cc90*/  ULDC.64 UR6, c[0x0][0x2e8] ;  /* 0x0000ba0000067ab9 */ /* 0x000fe20000000a00 */
[----:B------:R-:W-:Y:S01]  /*2cca0*/  IMAD.WIDE.U32 R2, R7, UR4, RZ ;  /* 0x0000000407027c25 */ /* 0x000fe2000f8e00ff */
        /* <DEDUP_REMOVED lines=10> */
[C---:B------:R-:W-:Y:S01]  /*2cd50*/  IMAD.WIDE.U32 R2, R18.reuse, UR4, R2 ;  /* 0x0000000412027c25 */ /* 0x040fe2000f8e0002 */
[----:B------:R-:W-:Y:S01]  /*2cd60*/  UMOV UR4, 0xffffffff ;  /* 0xffffffff00047882 */ /* 0x000fe20000000000 */
[-C--:B----4-:R-:W-:Y:S02]  /*2cd70*/  ISETP.GE.AND P2, PT, R13, R11.reuse, PT ;  /* 0x0000000b0d00720c */ /* 0x090fe40003f46270 */
[----:B------:R-:W-:Y:S01]  /*2cd80*/  IMAD R8, R18, UR5, R3 ;  /* 0x0000000512087c24 */ /* 0x000fe2000f8e0203 */
[----:B------:R-:W-:Y:S02]  /*2cd90*/  IADD3 R7, P0, R2, UR6, RZ ;  /* 0x0000000602077c10 */ /* 0x000fe4000ff1e0ff */
[----:B------:R-:W-:Y:S02]  /*2cda0*/  ISETP.GE.AND P3, PT, R12, R11, PT ;  /* 0x0000000b0c00720c */ /* 0x000fe40003f66270 */
[----:B------:R-:W-:-:S02]  /*2cdb0*/  IADD3.X R8, R8, UR7, RZ, P0, !PT ;  /* 0x0000000708087c10 */ /* 0x000fc400087fe4ff */
[----:B------:R-:W-:Y:S01]  /*2cdc0*/  ISETP.GE.AND P4, PT, R31, R11, PT ;  /* 0x0000000b1f00720c */ /* 0x000fe20003f86270 */
[----:B------:R-:W-:-:S12]  /*2cdd0*/  BRA.DIV UR4, `(.L_x_5822) ;  /* 0x0000008a04687947 */ /* 0x000fd8000b800000 */
        /* <DEDUP_REMOVED lines=23> */
.L_x_6104:
        /* <DEDUP_REMOVED lines=10> */
.L_x_5823:
        /* <DEDUP_REMOVED lines=11> */
.L_x_5824:
[----:B------:R-:W-:Y:S01]  /*2d0a0*/  IMAD.U32 R0, RZ, RZ, UR37 ;  /* 0x00000025ff007e24 */ /* 0x000fe2000f8e00ff */
[----:B------:R0:W-:Y:S04]  /*2d0b0*/  SYNCS.ARRIVE.TRANS64.A1T0 RZ, [R4+URZ+0x2a830], RZ ;  /* 0x02a830ff04ff79a7 */ /* 0x0001e8000810003f */
[----:B------:R-:W-:-:S13]  /*2d0c0*/  ISETP.NE.AND P0, PT, R0, 0x3, PT ;  /* 0x000000030000780c */ /* 0x000fda0003f05270 */
[----:B0-----:R-:W-:Y:S05]  /*2d0d0*/  @!P0 BRA `(.L_x_5825) ;  /* 0x0000000000048947 */ /* 0x001fea0003800000 */
[----:B------:R-:W-:Y:S01]  /*2d0e0*/  BPT.TRAP 0x1 ;  /* 0x000000040000795c */ /* 0x000fe20000300000 */
.L_x_5825:
[----:B------:R-:W-:Y:S01]  /*2d0f0*/  LOP3.LUT R0, R6, 0x1, RZ, 0x3c, !PT ;  /* 0x0000000106007812 */ /* 0x000fe200078e3cff */
[----:B------:R-:W-:Y:S01]  /*2d100*/  IMAD R2, R5, 0x8, R23 ;  /* 0x0000000805027824 */ /* 0x000fe200078e0217 */
[----:B------:R-:W-:Y:S02]  /*2d110*/  BSSY B0, `(.L_x_5826) ;  /* 0x0000004000007945 */ /* 0x000fe40003800000 */
[----:B------:R-:W-:-:S04]  /*2d120*/  SHF.L.U32 R0, R0, 0x1f, RZ ;  /* 0x0000001f00007819 */ /* 0x000fc800000006ff */
[----:B------:R-:W0:Y:S02]  /*2d130*/  SYNCS.PHASECHK.TRANS64.TRYWAIT P2, [R2+URZ+0x2a870], R0 ;  /* 0x02a87000020075a7 */ /* 0x000e24000804017f */
[----:B0-----:R-:W-:Y:S05]  /*2d140*/  @!P2 BRA `(.L_x_5827) ;  /* 0x0000008800bca947 */ /* 0x001fea0003800000 */
.L_x_6105:
[----:B------:R-:W-:Y:S05]  /*2d150*/  BSYNC B0 ;  /* 0x0000000000007941 */ /* 0x000fea0003800000 */
.L_x_5826:
[----:B------:R-:W-:-:S05]  /*2d160*/  IMAD.U32 R3, RZ, RZ, UR39 ;  /* 0x00000027ff037e24 */ /* 0x000fca000f8e00ff */
[----:B------:R-:W-:-:S13]  /*2d170*/  ISETP.NE.AND P2, PT, R3, 0x3, PT ;  /* 0x000000030300780c */ /* 0x000fda0003f45270 */
[----:B------:R-:W-:Y:S05]  /*2d180*/  @!P2 BRA `(.L_x_5828) ;  /* 0x000000000004a947 */ /* 0x000fea0003800000 */
[----:B------:R-:W-:Y:S01]  /*2d190*/  BPT.TRAP 0x1 ;  /* 0x000000040000795c */ /* 0x000fe20000300000 */
.L_x_5828:
[----:B------:R-:W-:Y:S01]  /*2d1a0*/  SHF.L.U32 R3, R6, 0x1f, RZ ;  /* 0x0000001f06037819 */ /* 0x000fe200000006ff */
[----:B------:R-:W-:-:S03]  /*2d1b0*/  IMAD R0, R5, 0x6000, RZ ;  /* 0x0000600005007824 */ /* 0x000fc600078e02ff */
[----:B------:R-:W0:Y:S02]  /*2d1c0*/  SYNCS.PHASECHK.TRANS64.TRYWAIT P2, [R2+URZ+0x2a860], R3 ;  /* 0x02a86003020075a7 */ /* 0x000e24000804017f */
[----:B0-----:R-:W-:Y:S05]  /*2d1d0*/  @!P2 BRA `(.L_x_5829) ;  /* 0x0000008800aca947 */ /* 0x001fea0003800000 */
.L_x_6106:
[----:B------:R-:W5:Y:S04]  /*2d1e0*/  LDL R12, [R1+0x8] ;  /* 0x00000800010c7983 */ /* 0x000f680000100800 */
[----:B------:R-:W5:Y:S01]  /*2d1f0*/  LDL R13, [R1+0x4] ;  /* 0x00000400010d7983 */ /* 0x000f620000100800 */
[----:B------:R-:W-:Y:S01]  /*2d200*/  LOP3.LUT R3, R0, R22, RZ, 0xfc, !PT ;  /* 0x0000001600037212 */ /* 0x000fe200078efcff */
[----:B------:R-:W-:Y:S05]  /*2d210*/  WARPSYNC.ALL ;  /* 0x0000000000007948 */ /* 0x000fea0003800000 */
[----:B------:R-:W-:Y:S01]  /*2d220*/  IMAD.IADD R3, R23, 0x1, R3 ;  /* 0x0000000117037824 */ /* 0x000fe200078e0203 */
[----:B------:R-:W5:Y:S04]  /*2d230*/  LDL R14, [R1] ;  /* 0x00000000010e7983 */ /* 0x000f680000100800 */
[----:B--234-:R-:W0:Y:S02]  /*2d240*/  LDSM.16.MT88.4 R4, [R3+0xc400] ;  /* 0x00c400000304783b */ /* 0x01ce240000004200 */
[----:B0-----:R-:W-:-:S02]  /*2d250*/  PRMT R8, R4, 0x6420, R5 ;  /* 0x0000642004087816 */ /* 0x001fc40000000005 */
[----:B------:R-:W-:Y:S01]  /*2d260*/  PRMT R9, R4, 0x7531, R5 ;  /* 0x0000753104097816 */ /* 0x000fe20000000005 */
[----:B------:R-:W-:Y:S01]  /*2d270*/  VIADD R4, R0, 0x2000 ;  /* 0x0000200000047836 */ /* 0x000fe20000000000 */
[C-C-:B------:R-:W-:Y:S02]  /*2d280*/  PRMT R10, R6.reuse, 0x6420, R7.reuse ;  /* 0x00006420060a7816 */ /* 0x140fe40000000007 */
[----:B------:R-:W-:Y:S02]  /*2d290*/  PRMT R11, R6, 0x7531, R7 ;  /* 0x00007531060b7816 */ /* 0x000fe40000000007 */
[----:B------:R-:W-:-:S05]  /*2d2a0*/  LOP3.LUT R4, R4, R22, RZ, 0xfc, !PT ;  /* 0x0000001604047212 */ /* 0x000fca00078efcff */
[----:B------:R-:W-:Y:S01]  /*2d2b0*/  IMAD.IADD R4, R23, 0x1, R4 ;  /* 0x0000000117047824 */ /* 0x000fe200078e0204 */
[----:B-----5:R-:W-:-:S05]  /*2d2c0*/  IADD3 R3, R24, R0, R12 ;  /* 0x0000000018037210 */ /* 0x020fca0007ffe00c */
[----:B------:R-:W-:Y:S04]  /*2d2d0*/  STSM.16.M88.4 [R3], R8 ;  /* 0x0000000803007844 */ /* 0x000fe80000000200 */
[----:B------:R-:W0:Y:S02]  /*2d2e0*/  LDSM.16.MT88.4 R4, [R4+0xc400] ;  /* 0x00c400000404783b */ /* 0x000e240000004200 */
[C-C-:B0-----:R-:W-:Y:S02]  /*2d2f0*/  PRMT R8, R4.reuse, 0x6420, R5.reuse ;  /* 0x0000642004087816 */ /* 0x141fe40000000005 */
[----:B------:R-:W-:Y:S01]  /*2d300*/  PRMT R9, R4, 0x7531, R5 ;  /* 0x0000753104097816 */ /* 0x000fe20000000005 */
[----:B------:R-:W-:-:S05]  /*2d310*/  VIADD R4, R0, 0x4000 ;  /* 0x0000400000047836 */ /* 0x000fca0000000000 */
        /* <DEDUP_REMOVED lines=16> */
[----:B------:R-:W3:Y:S01]  /*2d420*/  LDL R13, [R1+0x10] ;  /* 0x00001000010d7983 */ /* 0x000ee20000100800 */
[C-C-:B--2---:R-:W-:Y:S02]  /*2d430*/  PRMT R8, R4.reuse, 0x6420, R5.reuse ;  /* 0x0000642004087816 */ /* 0x144fe40000000005 */
[----:B------:R-:W-:Y:S02]  /*2d440*/  PRMT R9, R4, 0x7531, R5 ;  /* 0x0000753104097816 */ /* 0x000fe40000000005 */
[----:B------:R-:W-:-:S02]  /*2d450*/  PRMT R10, R6, 0x6420, R7 ;  /* 0x00006420060a7816 */ /* 0x000fc40000000007 */
[----:B------:R-:W-:Y:S02]  /*2d460*/  PRMT R11, R6, 0x7531, R7 ;  /* 0x00007531060b7816 */ /* 0x000fe40000000007 */
        /* <DEDUP_REMOVED lines=45> */
[----:B---3--:R-:W-:Y:S02]  /*2d740*/  IADD3 R3, R24, R13, R0 ;  /* 0x0000000d18037210 */ /* 0x008fe40007ffe000 */
        /* <DEDUP_REMOVED lines=30> */
.L_x_5830:
[----:B--2---:R2:W-:Y:S01]  /*2d930*/  SYNCS.ARRIVE.TRANS64.A1T0 RZ, [R2+URZ+0x2a850], RZ ;  /* 0x02a850ff02ff79a7 */ /* 0x0045e2000810003f */
[----:B------:R-:W-:Y:S06]  /*2d940*/  BAR.SYNC.DEFER_BLOCKING 0x2, 0x80 ;  /* 0x0082000000007b1d */ /* 0x000fec0000010000 */
[----:B------:R-:W-:Y:S05]  /*2d950*/  @!P0 BRA `(.L_x_5831) ;  /* 0x0000000000048947 */ /* 0x000fea0003800000 */
[----:B------:R-:W-:Y:S01]  /*2d960*/  BPT.TRAP 0x1 ;  /* 0x000000040000795c */ /* 0x000fe20000300000 */
.L_x_5831:
[----:B--2---:R-:W-:Y:S02]  /*2d970*/  VIADD R2, R2, 0x2a880 ;  /* 0x0002a88002027836 */ /* 0x004fe40000000000 */
[----:B------:R-:W-:Y:S02]  /*2d980*/  IMAD.MOV.U32 R5, RZ, RZ, R25 ;  /* 0x000000ffff057224 */ /* 0x000fe400078e0019 */
[----:B------:R-:W-:Y:S01]  /*2d990*/  IMAD.MOV.U32 R6, RZ, RZ, R28 ;  /* 0x000000ffff067224 */ /* 0x000fe200078e001c */
[----:B------:R-:W-:-:S04]  /*2d9a0*/  PRMT R2, R37, 0x654, R2 ;  /* 0x0000065425027816 */ /* 0x000fc80000000002 */
[----:B------:R2:W-:Y:S01]  /*2d9b0*/  SYNCS.ARRIVE.TRANS64.RED.A1T0 RZ, [R2+URZ], RZ ;  /* 0x000000ff02ff79a7 */ /* 0x0005e2000810043f */
[----:B------:R-:W-:Y:S05]  /*2d9c0*/  @P1 BRA `(.L_x_5832) ;  /* 0xffffffe800b01947 */ /* 0x000fea000383ffff */
.L_x_5812:
[----:B-1----:R-:W2:Y:S01]  /*2d9d0*/  S2R R0, SR_TID.X ;  /* 0x0000000000007919 */ /* 0x002ea20000002100 */
[----:B------:R-:W-:Y:S01]  /*2d9e0*/  BSSY B0, `(.L_x_5833) ;  /* 0x0000012000007945 */ /* 0x000fe20003800000 */
[----:B--2---:R-:W-:Y:S01]  /*2d9f0*/  LOP3.LUT R2, R0, 0x7f, RZ, 0xc0, !PT ;  /* 0x0000007f00027812 */ /* 0x004fe200078ec0ff */
[----:B------:R-:W-:-:S03]  /*2da00*/  IMAD.U32 R0, RZ, RZ, UR37 ;  /* 0x00000025ff007e24 */ /* 0x000fc6000f8e00ff */
[----:B------:R-:W-:Y:S02]  /*2da10*/  ISETP.NE.AND P1, PT, R2, RZ, PT ;  /* 0x000000ff0200720c */ /* 0x000fe40003f25270 */
[----:B------:R-:W-:-:S11]  /*2da20*/  ISETP.NE.AND P0, PT, R0, 0x3, PT ;  /* 0x000000030000780c */ /* 0x000fd60003f05270 */
[----:B------:R-:W-:Y:S05]  /*2da30*/  @P1 BRA `(.L_x_5834) ;  /* 0x0000000000301947 */ /* 0x000fea0003800000 */
[----:B0-----:R-:W0:Y:S01]  /*2da40*/  S2R R3, SR_LANEID ;  /* 0x0000000000037919 */ /* 0x001e220000000000 */
[----:B------:R-:W-:Y:S02]  /*2da50*/  VOTEU.ANY UR4, UPT, PT ;  /* 0x0000000000047886 */ /* 0x000fe400038e0100 */
[----:B------:R-:W0:Y:S08]  /*2da60*/  FLO.U32 R0, UR4 ;  /* 0x0000000400007d00 */ /* 0x000e3000080e0000 */
[----:B------:R-:W1:Y:S01]  /*2da70*/  POPC R5, UR4 ;  /* 0x0000000400057d09 */ /* 0x000e620008000000 */
[----:B0-----:R-:W-:-:S02]  /*2da80*/  ISETP.EQ.U32.AND P1, PT, R0, R3, PT ;  /* 0x000000030000720c */ /* 0x001fc40003f22070 */
[----:B------:R-:W1:Y:S11]  /*2da90*/  LDC.64 R2, c[0x0][0xc60] ;  /* 0x00031800ff027b82 */ /* 0x000e760000000a00 */
[----:B-1----:R-:W2:Y:S01]  /*2daa0*/  @P1 ATOMG.E.ADD.STRONG.GPU PT, R3, desc[UR42][R2.64], R5 ;  /* 0x00000005020319a8 */ /* 0x002ea200081ee1ea */
[----:B------:R-:W0:Y:S02]  /*2dab0*/  S2R R4, SR_LTMASK ;  /* 0x0000000000047919 */ /* 0x000e240000003900 */
[----:B0-----:R-:W-:-:S04]  /*2dac0*/  LOP3.LUT R4, R4, UR4, RZ, 0xc0, !PT ;  /* 0x0000000404047c12 */ /* 0x001fc8000f8ec0ff */
[----:B------:R-:W0:Y:S01]  /*2dad0*/  POPC R7, R4 ;  /* 0x0000000400077309 */ /* 0x000e220000000000 */
[----:B--2---:R-:W0:Y:S02]  /*2dae0*/  SHFL.IDX PT, R0, R3, R0, 0x1f ;  /* 0x00001f0003007589 */ /* 0x004e2400000e0000 */
[----:B0-----:R-:W-:-:S07]  /*2daf0*/  IADD3 R16, R0, UR38, R7 ;  /* 0x0000002600107c10 */ /* 0x001fce000fffe007 */
.L_x_5834:
[----:B------:R-:W-:Y:S05]  /*2db00*/  BSYNC B0 ;  /* 0x0000000000007941 */ /* 0x000fea0003800000 */
.L_x_5833:
[----:B------:R-:W-:Y:S05]  /*2db10*/  @!P0 BRA `(.L_x_5835) ;  /* 0x0000000000048947 */ /* 0x000fea0003800000 */
[----:B------:R-:W-:Y:S01]  /*2db20*/  BPT.TRAP 0x1 ;  /* 0x000000040000795c */ /* 0x000fe20000300000 */
.L_x_5835:
[----:B0-----:R-:W-:Y:S01]  /*2db30*/  LOP3.LUT R3, R28, 0x1, RZ, 0x3c, !PT ;  /* 0x000000011c037812 */ /* 0x001fe200078e3cff */
[----:B------:R-:W-:Y:S01]  /*2db40*/  IMAD R2, R25, 0x8, R23 ;  /* 0x0000000819027824 */ /* 0x000fe200078e0217 */
[----:B------:R-:W-:Y:S02]  /*2db50*/  BSSY B0, `(.L_x_5836) ;  /* 0x0000004000007945 */ /* 0x000fe40003800000 */
[----:B------:R-:W-:-:S04]  /*2db60*/  SHF.L.U32 R3, R3, 0x1f, RZ ;  /* 0x0000001f03037819 */ /* 0x000fc800000006ff */
[----:B------:R-:W0:Y:S02]  /*2db70*/  SYNCS.PHASECHK.TRANS64.TRYWAIT P1, [R2+URZ+0x2a870], R3 ;  /* 0x02a87003020075a7 */ /* 0x000e24000802017f */
[----:B0-----:R-:W-:Y:S05]  /*2db80*/  @!P1 BRA `(.L_x_5837) ;  /* 0x0000008000549947 */ /* 0x001fea0003800000 */
.L_x_6107:
[----:B------:R-:W-:Y:S05]  /*2db90*/  BSYNC B0 ;  /* 0x0000000000007941 */ /* 0x000fea0003800000 */
.L_x_5836:
[----:B------:R-:W-:-:S05]  /*2dba0*/  IMAD.U32 R0, RZ, RZ, UR39 ;  /* 0x00000027ff007e24 */ /* 0x000fca000f8e00ff */
[----:B------:R-:W-:-:S13]  /*2dbb0*/  ISETP.NE.AND P1, PT, R0, 0x3, PT ;  /* 0x000000030000780c */ /* 0x000fda0003f25270 */
[----:B------:R-:W-:Y:S05]  /*2dbc0*/  @!P1 BRA `(.L_x_5838) ;  /* 0x0000000000049947 */ /* 0x000fea0003800000 */
[----:B------:R-:W-:Y:S01]  /*2dbd0*/  BPT.TRAP 0x1 ;  /* 0x000000040000795c */ /* 0x000fe20000300000 */
.L_x_5838:
[----:B0-----:R-:W-:-:S04]  /*2dbe0*/  SHF.L.U32 R3, R28, 0x1f, RZ ;  /* 0x0000001f1c037819 */ /* 0x001fc800000006ff */
[----:B------:R-:W0:Y:S02]  /*2dbf0*/  SYNCS.PHASECHK.TRANS64.TRYWAIT P1, [R2+URZ+0x2a860], R3 ;  /* 0x02a86003020075a7 */ /* 0x000e24000802017f */
[----:B0-----:R-:W-:Y:S05]  /*2dc00*/  @!P1 BRA `(.L_x_5839) ;  /* 0x0000008000489947 */ /* 0x001fea0003800000 */
.L_x_6108:
[----:B------:R-:W2:Y:S04]  /*2dc10*/  LDL R13, [R1+0x8] ;  /* 0x00000800010d7983 */ /* 0x000ea80000100800 */
[----:B------:R-:W3:Y:S01]  /*2dc20*/  LDL R14, [R1+0x4] ;  /* 0x00000400010e7983 */ /* 0x000ee20000100800 */
[----:B0-----:R-:W-:Y:S01]  /*2dc30*/  IMAD R3, R25, 0x6000, RZ ;  /* 0x0000600019037824 */ /* 0x001fe200078e02ff */
[----:B------:R-:W-:Y:S05]  /*2dc40*/  WARPSYNC.ALL ;  /* 0x0000000000007948 */ /* 0x000fea0003800000 */
[----:B------:R-:W-:Y:S01]  /*2dc50*/  LOP3.LUT R0, R3, R22, RZ, 0xfc, !PT ;  /* 0x0000001603007212 */ /* 0x000fe200078efcff */
[----:B------:R-:W4:Y:S04]  /*2dc60*/  LDL R15, [R1] ;  /* 0x00000000010f7983 */ /* 0x000f280000100800 */
[----:B------:R-:W-:-:S05]  /*2dc70*/  IMAD.IADD R12, R23, 0x1, R0 ;  /* 0x00000001170c7824 */ /* 0x000fca00078e0200 */
[----:B------:R-:W0:Y:S02]  /*2dc80*/  LDSM.16.MT88.4 R4, [R12+0xc400] ;  /* 0x00c400000c04783b */ /* 0x000e240000004200 */
[C-C-:B0-----:R-:W-:Y:S02]  /*2dc90*/  PRMT R8, R4.reuse, 0x6420, R5.reuse ;  /* 0x0000642004087816 */ /* 0x141fe40000000005 */
[----:B------:R-:W-:Y:S01]  /*2dca0*/  PRMT R9, R4, 0x7531, R5 ;  /* 0x0000753104097816 */ /* 0x000fe20000000005 */
[----:B------:R-:W-:Y:S01]  /*2dcb0*/  VIADD R4, R3, 0x2000 ;  /* 0x0000200003047836 */ /* 0x000fe20000000000 */
[C-C-:B------:R-:W-:Y:S02]  /*2dcc0*/  PRMT R10, R6.reuse, 0x6420, R7.reuse ;  /* 0x00006420060a7816 */ /* 0x140fe40000000007 */
[----:B------:R-:W-:Y:S02]  /*2dcd0*/  PRMT R11, R6, 0x7531, R7 ;  /* 0x00007531060b7816 */ /* 0x000fe40000000007 */
[----:B------:R-:W-:-:S05]  /*2dce0*/  LOP3.LUT R4, R4, R22, RZ, 0xfc, !PT ;  /* 0x0000001604047212 */ /* 0x000fca00078efcff */
[----:B------:R-:W-:Y:S01]  /*2dcf0*/  IMAD.IADD R4, R23, 0x1, R4 ;  /* 0x0000000117047824 */ /* 0x000fe200078e0204 */
[----:B--2---:R-:W-:-:S05]  /*2dd00*/  IADD3 R0, R24, R3, R13 ;  /* 0x0000000318007210 */ /* 0x004fca0007ffe00d */
        /* <DEDUP_REMOVED lines=18> */
[----:B------:R-:W0:Y:S01]  /*2de30*/  LDSM.16.MT88.4 R4, [R12+0xc400] ;  /* 0x00c400000c04783b */ /* 0x000e220000004200 */
[----:B------:R-:W-:Y:S02]  /*2de40*/  LOP3.LUT R13, R22, 0x2800, RZ, 0xfc, !PT ;  /* 0x00002800160d7812 */ /* 0x000fe400078efcff */
[----:B---3--:R-:W-:Y:S02]  /*2de50*/  IADD3 R0, R24, R14, R3 ;  /* 0x0000000e18007210 */ /* 0x008fe40007ffe003 */
[----:B------:R-:W2:Y:S01]  /*2de60*/  LDL R14, [R1+0x10] ;  /* 0x00001000010e7983 */ /* 0x000ea20000100800 */
[----:B0-----:R-:W-:-:S02]  /*2de70*/  PRMT R8, R4, 0x6420, R5 ;  /* 0x0000642004087816 */ /* 0x001fc40000000005 */
[----:B------:R-:W-:Y:S02]  /*2de80*/  PRMT R9, R4, 0x7531, R5 ;  /* 0x0000753104097816 */ /* 0x000fe40000000005 */
[C-C-:B------:R-:W-:Y:S02]  /*2de90*/  PRMT R10, R6.reuse, 0x6420, R7.reuse ;  /* 0x00006420060a7816 */ /* 0x140fe40000000007 */
        /* <DEDUP_REMOVED lines=21> */
[----:B----4-:R-:W-:Y:S02]  /*2dff0*/  IADD3 R0, R24, R15, R3 ;  /* 0x0000000f18007210 */ /* 0x010fe40007ffe003 */
[C-C-:B0-----:R-:W-:Y:S02]  /*2e000*/  PRMT R8, R4.reuse, 0x6420, R5.reuse ;  /* 0x0000642004087816 */ /* 0x141fe40000000005 */
[----:B------:R-:W-:-:S02]  /*2e010*/  PRMT R9, R4, 0x7531, R5 ;  /* 0x0000753104097816 */ /* 0x000fc40000000005 */
        /* <DEDUP_REMOVED lines=53> */
.L_x_5840:
[----:B-1----:R1:W-:Y:S01]  /*2e370*/  SYNCS.ARRIVE.TRANS64.A1T0 RZ, [R2+URZ+0x2a850], RZ ;  /* 0x02a850ff02ff79a7 */ /* 0x0023e2000810003f */
[----:B------:R-:W-:Y:S06]  /*2e380*/  BAR.SYNC.DEFER_BLOCKING 0x2, 0x80 ;  /* 0x0082000000007b1d */ /* 0x000fec0000010000 */
[----:B------:R-:W-:Y:S05]  /*2e390*/  @!P0 BRA `(.L_x_5841) ;  /* 0x0000000000048947 */ /* 0x000fea0003800000 */
[----:B------:R-:W-:Y:S01]  /*2e3a0*/  BPT.TRAP 0x1 ;  /* 0x000000040000795c */ /* 0x000fe20000300000 */
.L_x_5841:
[----:B-1----:R-:W-:Y:S02]  /*2e3b0*/  VIADD R2, R2, 0x2a880 ;  /* 0x0002a88002027836 */ /* 0x002fe40000000000 */
[----:B------:R-:W-:-:S03]  /*2e3c0*/  VIADD R25, R25, 0x1 ;  /* 0x0000000119197836 */ /* 0x000fc60000000000 */
[----:B------:R-:W-:Y:S02]  /*2e3d0*/  PRMT R2, R37, 0x654, R2 ;  /* 0x0000065425027816 */ /* 0x000fe40000000002 */
[C---:B------:R-:W-:Y:S02]  /*2e3e0*/  ISETP.NE.AND P0, PT, R25.reuse, 0x2, PT ;  /* 0x000000021900780c */ /* 0x040fe40003f05270 */
[----:B------:R1:W-:Y:S02]  /*2e3f0*/  SYNCS.ARRIVE.TRANS64.RED.A1T0 RZ, [R2+URZ], RZ ;  /* 0x000000ff02ff79a7 */ /* 0x0003e4000810043f */
[----:B------:R-:W-:Y:S02]  /*2e400*/  SEL R3, RZ, 0x1, P0 ;  /* 0x00000001ff037807 */ /* 0x000fe40000000000 */
[----:B------:R-:W-:Y:S02]  /*2e410*/  SEL R25, R25, RZ, P0 ;  /* 0x000000ff19197207 */ /* 0x000fe40000000000 */
[----:B------:R-:W-:-:S07]  /*2e420*/  LOP3.LUT R28, R28, R3, RZ, 0x3c, !PT ;  /* 0x000000031c1c7212 */ /* 0x000fce00078e3cff */
.L_x_5782:
[----:B------:R-:W-:-:S13]  /*2e430*/  LOP3.LUT P0, RZ, R32, 0x20, RZ, 0xc0, !PT ;  /* 0x0000002020ff7812 */ /* 0x000fda000780c0ff */
[----:B------:R-:W-:Y:S05]  /*2e440*/  @!P0 BRA `(.L_x_5842) ;  /* 0x0000000000248947 */ /* 0x000fea0003800000 */
[----:B------:R-:W-:Y:S05]  /*2e450*/  WARPSYNC.ALL ;  /* 0x0000000000007948 */ /* 0x000fea0003800000 */
[----:B------:R-:W2:Y:S08]  /*2e460*/  S2UR UR4, SR_CgaCtaId ;  /* 0x00000000000479c3 */ /* 0x000eb00000008800 */
[----:B------:R-:W-:Y:S01]  /*2e470*/  BAR.SYNC.DEFER_BLOCKING 0x5, 0x180 ;  /* 0x0146000000007b1d */ /* 0x000fe20000010000 */
[----:B------:R-:W-:Y:S01]  /*2e480*/  MOV R0, 0x400 ;  /* 0x0000040000007802 */ /* 0x000fe20000000f00 */
[----:B--2---:R-:W-:-:S05]  /*2e490*/  IMAD.U32 R37, RZ, RZ, UR4 ;  /* 0x00000004ff257e24 */ /* 0x004fca000f8e00ff */
[----:B0-----:R-:W-:-:S05]  /*2e4a0*/  LEA R23, R37, R0, 0x18 ;  /* 0x0000000025177211 */ /* 0x001fca00078ec0ff */
[----:B------:R2:W3:Y:S01]  /*2e4b0*/  LDS.128 R16, [R23+0x2a8d0] ;  /* 0x02a8d00017107984 */ /* 0x0004e20000000c00 */
[----:B------:R-:W-:Y:S06]  /*2e4c0*/  BAR.ARV 0x4, 0x180 ;  /* 0x0106000000007b1d */ /* 0x000fec0000002000 */
[----:B------:R-:W-:Y:S05]  /*2e4d0*/  BRA `(.L_x_5843) ;  /* 0x0000000c00dc7947 */ /* 0x000fea0003800000 */
.L_x_5842:
        /* <DEDUP_REMOVED lines=8> */
[----:B-1----:R-:W0:Y:S08]  /*2e560*/  @!P1 LDC.64 R2, c[0x0][0xc80] ;  /* 0x00032000ff029b82 */ /* 0x002e300000000a00 */
[----:B------:R-:W1:Y:S01]  /*2e570*/  @!P1 LDC.64 R4, c[0x0][0xc78] ;  /* 0x00031e00ff049b82 */ /* 0x000e620000000a00 */
[----:B0-----:R-:W-:-:S05]  /*2e580*/  @!P1 IMAD.WIDE R2, R0, 0x4, R2 ;  /* 0x0000000400029825 */ /* 0x001fca00078e0202 */
[----:B------:R1:W2:Y:S02]  /*2e590*/  @!P1 LDG.E R7, desc[UR42][R2.64] ;  /* 0x0000002a02079981 */ /* 0x0002a4000c1e1900 */
[----:B-1----:R-:W-:-:S06]  /*2e5a0*/  @!P1 IMAD.WIDE R2, R0, 0x4, R4 ;  /* 0x0000000400029825 */ /* 0x002fcc00078e0204 */
        /* <DEDUP_REMOVED lines=8> */
[----:B------:R0:W-:Y:S02]  /*2e630*/  SHFL.IDX PT, R6, R16, 0x1, 0x1f ;  /* 0x00201f0010067f89 */ /* 0x0001e400000e0000 */
        /* <DEDUP_REMOVED lines=21> */
.L_x_6118:
[----:B------:R-:W-:Y:S02]  /*2e790*/  ULDC UR4, c[0x0][0xc38] ;  /* 0x00030e0000047ab9 */ /* 0x000fe40000000800 */
[----:B------:R-:W-:-:S04]  /*2e7a0*/  IMAD.U32 R4, RZ, RZ, UR4 ;  /* 0x00000004ff047e24 */ /* 0x000fc8000f8e00ff */
[----:B-1----:R-:W-:-:S04]  /*2e7b0*/  IMAD R3, R3, R4, RZ ;  /* 0x0000000403037224 */ /* 0x002fc800078e02ff */
[----:B------:R-:W-:-:S05]  /*2e7c0*/  IMAD.IADD R6, R6, 0x1, R3 ;  /* 0x0000000106067824 */ /* 0x000fca00078e0203 */
[----:B------:R-:W-:-:S13]  /*2e7d0*/  ISETP.GT.AND P6, PT, R6, R0, PT ;  /* 0x000000000600720c */ /* 0x000fda0003fc4270 */
[----:B------:R-:W-:Y:S05]  /*2e7e0*/  @P6 BRA `(.L_x_5845) ;  /* 0x0000000000a46947 */ /* 0x000fea0003800000 */
.L_x_5848:
        /* <DEDUP_REMOVED lines=9> */
[----:B------:R-:W0:Y:S02]  /*2e880*/  @!P6 LDC.64 R2, c[0x0][0xc80] ;  /* 0x00032000ff02eb82 */ /* 0x000e240000000a00 */
[----:B0-----:R-:W-:-:S05]  /*2e890*/  @!P6 IMAD.WIDE R2, R4, 0x4, R2 ;  /* 0x000000040402e825 */ /* 0x001fca00078e0202 */
[----:B------:R0:W2:Y:S01]  /*2e8a0*/  @!P6 LDG.E R17, desc[UR42][R2.64] ;  /* 0x0000002a0211e981 */ /* 0x0000a2000c1e1900 */
[----:B------:R-:W-:Y:S01]  /*2e8b0*/  IMAD.MOV.U32 R5, RZ, RZ, RZ ;  /* 0x000000ffff057224 */ /* 0x000fe200078e00ff */
[----:B0-----:R-:W0:Y:S02]  /*2e8c0*/  @!P6 LDC.64 R2, c[0x0][0xc78] ;  /* 0x00031e00ff02eb82 */ /* 0x001e240000000a00 */
[----:B0-----:R-:W-:-:S05]  /*2e8d0*/  @!P6 IMAD.WIDE R2, R4, 0x4, R2 ;  /* 0x000000040402e825 */ /* 0x001fca00078e0202 */
        /* <DEDUP_REMOVED lines=20> */
.L_x_6126:
[----:B------:R-:W-:Y:S02]  /*2ea20*/  ULDC UR4, c[0x0][0xc38] ;  /* 0x00030e0000047ab9 */ /* 0x000fe40000000800 */
[----:B------:R-:W-:-:S04]  /*2ea30*/  IMAD.U32 R4, RZ, RZ, UR4 ;  /* 0x00000004ff047e24 */ /* 0x000fc8000f8e00ff */
[----:B-1----:R-:W-:-:S04]  /*2ea40*/  IMAD R3, R3, R4, RZ ;  /* 0x0000000403037224 */ /* 0x002fc800078e02ff */
[----:B------:R-:W-:-:S05]  /*2ea50*/  IMAD.IADD R6, R3, 0x1, R6 ;  /* 0x0000000103067824 */ /* 0x000fca00078e0206 */
[----:B------:R-:W-:-:S13]  /*2ea60*/  ISETP.GT.AND P6, PT, R6, R0, PT ;  /* 0x000000000600720c */ /* 0x000fda0003fc4270 */
[----:B------:R-:W-:Y:S05]  /*2ea70*/  @!P6 BRA `(.L_x_5848) ;  /* 0xfffffffc005ce947 */ /* 0x000fea000383ffff */
.L_x_5845:
[----:B------:R-:W-:Y:S01]  /*2ea80*/  IMAD.IADD R6, R6, 0x1, -R3 ;  /* 0x0000000106067824 */ /* 0x000fe200078e0a03 */
[----:B------:R-:W-:-:S03]  /*2ea90*/  UMOV UR4, 0xffffffff ;  /* 0xffffffff00047882 */ /* 0x000fc60000000000 */
[----:B------:R-:W-:-:S05]  /*2eaa0*/  IMAD R3, R2, R4, R6 ;  /* 0x0000000402037224 */ /* 0x000fca00078e0206 */
[----:B------:R-:W-:Y:S01]  /*2eab0*/  ISETP.GT.AND P6, PT, R3, R0, PT ;  /* 0x000000000300720c */ /* 0x000fe20003fc4270 */
[----:B------:R-:W-:-:S12]  /*2eac0*/  BRA.DIV UR4, `(.L_x_5849) ;  /* 0x0000007a04d87947 */ /* 0x000fd8000b800000 */
[----:B------:R-:W-:-:S04]  /*2ead0*/  VOTE.ANY R3, PT, !P6 ;  /* 0x0000000000037806 */ /* 0x000fc800070e0100 */
[----:B------:R-:W1:Y:S02]  /*2eae0*/  POPC R7, R3 ;  /* 0x0000000300077309 */ /* 0x000e640000000000 */
[----:B-1----:R1:W2:Y:S01]  /*2eaf0*/  SHFL.IDX PT, R17, R17, R7, 0x1f ;  /* 0x00001f0711117589 */ /* 0x0022a200000e0000 */
[----:B------:R-:W-:-:S03]  /*2eb00*/  IMAD.IADD R19, R7, 0x1, R19 ;  /* 0x0000000107137824 */ /* 0x000fc600078e0213 */
[----:B------:R1:W3:Y:S04]  /*2eb10*/  SHFL.IDX PT, R5, R5, R7, 0x1f ;  /* 0x00001f0705057589 */ /* 0x0002e800000e0000 */
.L_x_6131:
[----:B------:R-:W-:-:S13]  /*2eb20*/  ISETP.NE.AND P0, PT, R3, RZ, PT ;  /* 0x000000ff0300720c */ /* 0x000fda0003f05270 */
[----:B------:R-:W-:Y:S05]  /*2eb30*/  @!P0 BRA `(.L_x_5850) ;  /* 0x0000000000108947 */ /* 0x000fea0003800000 */
[----:B------:R-:W-:Y:S01]  /*2eb40*/  UMOV UR4, 0xffffffff ;  /* 0xffffffff00047882 */ /* 0x000fe20000000000 */
[----:B-1----:R-:W-:Y:S02]  /*2eb50*/  VIADD R7, R7, 0xffffffff ;  /* 0xffffffff07077836 */ /* 0x002fe40000000000 */
[----:B------:R-:W-:Y:S05]  /*2eb60*/  BRA.DIV UR4, `(.L_x_5851) ;  /* 0x0000007e04107947 */ /* 0x000fea000b800000 */
[----:B------:R4:W1:Y:S02]  /*2eb70*/  SHFL.IDX PT, R16, R2, R7, 0x1f ;  /* 0x00001f0702107589 */ /* 0x00086400000e0000 */
.L_x_5850:
[----:B---3--:R-:W-:Y:S01]  /*2eb80*/  ISETP.NE.AND P0, PT, R5, 0x1, PT ;  /* 0x000000010500780c */ /* 0x008fe20003f05270 */
[----:B-1----:R-:W-:-:S04]  /*2eb90*/  IMAD R16, R16, R4, R6 ;  /* 0x0000000410107224 */ /* 0x002fc800078e0206 */
[----:B------:R-:W-:-:S08]  /*2eba0*/  IMAD.IADD R0, R0, 0x1, -R16 ;  /* 0x0000000100007824 */ /* 0x000fd000078e0a10 */
[----:B------:R-:W-:Y:S05]  /*2ebb0*/  @!P0 BRA `(.L_x_5852) ;  /* 0x0000000000e08947 */ /* 0x000fea0003800000 */
[----:B--2---:R-:W-:-:S04]  /*2ebc0*/  IABS R4, R17 ;  /* 0x0000001100047213 */ /* 0x004fc80000000000 */
[----:B------:R-:W1:Y:S08]  /*2ebd0*/  I2F.RP R6, R4 ;  /* 0x0000000400067306 */ /* 0x000e700000209400 */
[----:B-1----:R-:W1:Y:S02]  /*2ebe0*/  MUFU.RCP R6, R6 ;  /* 0x0000000600067308 */ /* 0x002e640000001000 */
[----:B-1----:R-:W-:-:S06]  /*2ebf0*/  VIADD R8, R6, 0xffffffe ;  /* 0x0ffffffe06087836 */ /* 0x002fcc0000000000 */
[----:B------:R-:W0:Y:S02]  /*2ec00*/  F2I.FTZ.U32.TRUNC.NTZ R3, R8 ;  /* 0x0000000800037305 */ /* 0x000e24000021f000 */
[----:B0---4-:R-:W-:-:S04]  /*2ec10*/  IMAD.MOV R2, RZ, RZ, -R3 ;  /* 0x000000ffff027224 */ /* 0x011fc800078e0a03 */
        /* <DEDUP_REMOVED lines=17> */
[----:B0-----:R-:W-:-:S06]  /*2ed30*/  VIADD R2, R2, 0xffffffe ;  /* 0x0ffffffe02027836 */ /* 0x001fcc0000000000 */
[----:B------:R-:W0:Y:S02]  /*2ed40*/  F2I.FTZ.U32.TRUNC.NTZ R3, R2 ;  /* 0x0000000200037305 */ /* 0x000e24000021f000 */
[----:B0-----:R-:W-:-:S04]  /*2ed50*/  IMAD.MOV R2, RZ, RZ, -R3 ;  /* 0x000000ffff027224 */ /* 0x001fc800078e0a03 */
[----:B------:R-:W-:Y:S02]  /*2ed60*/  IMAD R6, R2, R4, RZ ;  /* 0x0000000402067224 */ /* 0x000fe400078e02ff */
[----:B------:R-:W-:-:S04]  /*2ed70*/  IMAD.MOV.U32 R2, RZ, RZ, RZ ;  /* 0x000000ffff027224 */ /* 0x000fc800078e00ff */
[----:B------:R-:W-:Y:S01]  /*2ed80*/  IMAD.HI.U32 R6, R3, R6, R2 ;  /* 0x0000000603067227 */ /* 0x000fe200078e0002 */
[----:B------:R-:W-:-:S03]  /*2ed90*/  LOP3.LUT R2, R0, R17, RZ, 0x3c, !PT ;  /* 0x0000001100027212 */ /* 0x000fc600078e3cff */
[----:B------:R-:W-:Y:S01]  /*2eda0*/  IMAD.MOV.U32 R3, RZ, RZ, R7 ;  /* 0x000000ffff037224 */ /* 0x000fe200078e0007 */
[----:B------:R-:W-:Y:S02]  /*2edb0*/  ISETP.GE.AND P2, PT, R2, RZ, PT ;  /* 0x000000ff0200720c */ /* 0x000fe40003f46270 */
        /* <DEDUP_REMOVED lines=11> */
[----:B------:R-:W-:Y:S01]  /*2ee70*/  ISETP.GE.U32.AND P0, PT, R2, R4, PT ;  /* 0x000000040200720c */ /* 0x000fe20003f06070 */
[----:B------:R-:W-:-:S04]  /*2ee80*/  IMAD.MOV R2, RZ, RZ, -R3 ;  /* 0x000000ffff027224 */ /* 0x000fc800078e0a03 */
[----:B------:R-:W-:Y:S01]  /*2ee90*/  IMAD R0, R17, R2, R0 ;  /* 0x0000000211007224 */ /* 0x000fe200078e0200 */
[----:B------:R-:W-:-:S04]  /*2eea0*/  LOP3.LUT R2, R3, R5, RZ, 0x3c, !PT ;  /* 0x0000000503027212 */ /* 0x000fc800078e3cff */
[----:B------:R-:W-:-:S03]  /*2eeb0*/  ISETP.GE.AND P2, PT, R2, RZ, PT ;  /* 0x000000ff0200720c */ /* 0x000fc60003f46270 */
[----:B------:R-:W-:-:S10]  /*2eec0*/  @P0 VIADD R6, R6, 0x1 ;  /* 0x0000000106060836 */ /* 0x000fd40000000000 */
[----:B------:R-:W-:Y:S01]  /*2eed0*/  @!P2 IMAD.MOV R6, RZ, RZ, -R6 ;  /* 0x000000ffff06a224 */ /* 0x000fe200078e0a06 */
[----:B------:R-:W-:-:S05]  /*2eee0*/  @!P1 LOP3.LUT R6, RZ, R5, RZ, 0x33, !PT ;  /* 0x00000005ff069212 */ /* 0x000fca00078e33ff */
[----:B------:R-:W-:-:S04]  /*2eef0*/  IMAD.MOV R2, RZ, RZ, -R6 ;  /* 0x000000ffff027224 */ /* 0x000fc800078e0a06 */
[C---:B------:R-:W-:Y:S02]  /*2ef00*/  IMAD R2, R5.reuse, R2, R3 ;  /* 0x0000000205027224 */ /* 0x040fe400078e0203 */
[----:B------:R-:W-:-:S04]  /*2ef10*/  IMAD R5, R5, 0x1000000, R6 ;  /* 0x0100000005057824 */ /* 0x000fc800078e0206 */
[----:B------:R-:W-:Y:S01]  /*2ef20*/  IMAD R18, R2, 0x10000, R5 ;  /* 0x0001000002127824 */ /* 0x000fe200078e0205 */
[----:B------:R-:W-:Y:S06]  /*2ef30*/  BRA `(.L_x_5853) ;  /* 0x0000000000f47947 */ /* 0x000fec0003800000 */
.L_x_5852:
[----:B0---4-:R-:W0:Y:S02]  /*2ef40*/  LDC.64 R2, c[0x0][0xc90] ;  /* 0x00032400ff027b82 */ /* 0x011e240000000a00 */
[----:B0-----:R-:W-:-:S05]  /*2ef50*/  IMAD.WIDE R2, R19, 0x4, R2 ;  /* 0x0000000413027825 */ /* 0x001fca00078e0202 */
        /* <DEDUP_REMOVED lines=30> */
[----:B------:R-:W-:Y:S02]  /*2f140*/  VIADDMNMX R4, R3, R4, R6, PT ;  /* 0x0000000403047246 */ /* 0x000fe40003800106 */
[----:B------:R-:W-:Y:S02]  /*2f150*/  IADD3 R7, R7, 0x1000000, R0 ;  /* 0x0100000007077810 */ /* 0x000fe40007ffe000 */
        /* <DEDUP_REMOVED lines=23> */
[----:B------:R-:W-:Y:S01]  /*2f2d0*/  @!P1 LOP3.LUT R2, RZ, R4, RZ, 0x33, !PT ;  /* 0x00000004ff029212 */ /* 0x000fe200078e33ff */
[----:B------:R-:W-:-:S04]  /*2f2e0*/  IMAD.MOV R4, RZ, RZ, -R4 ;  /* 0x000000ffff047224 */ /* 0x000fc800078e0a04 */
[----:B------:R-:W-:Y:S02]  /*2f2f0*/  IMAD R18, R2, R4, R7 ;  /* 0x0000000402127224 */ /* 0x000fe400078e0207 */
[----:B------:R-:W-:-:S07]  /*2f300*/  IMAD.MOV.U32 R0, RZ, RZ, R2 ;  /* 0x000000ffff007224 */ /* 0x000fce00078e0002 */
.L_x_5853:
[----:B------:R-:W-:-:S05]  /*2f310*/  LOP3.LUT R0, RZ, R0, RZ, 0x33, !PT ;  /* 0x00000000ff007212 */ /* 0x000fca00078e33ff */
[----:B------:R-:W-:Y:S01]  /*2f320*/  IMAD.IADD R17, R17, 0x1, R0 ;  /* 0x0000000111117824 */ /* 0x000fe200078e0200 */
[----:B------:R-:W-:Y:S06]  /*2f330*/  BRA `(.L_x_5854) ;  /* 0x00000000001c7947 */ /* 0x000fec0003800000 */
.L_x_5846:
[----:B------:R-:W-:Y:S01]  /*2f340*/  UMOV UR4, URZ ;  /* 0x0000003f00047c82 */ /* 0x000fe20008000000 */
[----:B------:R-:W-:Y:S01]  /*2f350*/  UMOV UR5, URZ ;  /* 0x0000003f00057c82 */ /* 0x000fe20008000000 */
[----:B------:R-:W-:Y:S01]  /*2f360*/  ULDC UR6, c[0x0][0xc3c] ;  /* 0x00030f0000067ab9 */ /* 0x000fe20000000800 */
[----:B------:R-:W-:Y:S02]  /*2f370*/  IMAD.MOV.U32 R16, RZ, RZ, R0 ;  /* 0x000000ffff107224 */ /* 0x000fe400078e0000 */
[----:B------:R-:W-:Y:S02]  /*2f380*/  IMAD.U32 R17, RZ, RZ, UR4 ;  /* 0x00000004ff117e24 */ /* 0x000fe4000f8e00ff */
[----:B------:R-:W-:Y:S02]  /*2f390*/  IMAD.U32 R18, RZ, RZ, UR5 ;  /* 0x00000005ff127e24 */ /* 0x000fe4000f8e00ff */
[----:B------:R-:W-:-:S07]  /*2f3a0*/  IMAD.U32 R19, RZ, RZ, UR6 ;  /* 0x00000006ff137e24 */ /* 0x000fce000f8e00ff */
.L_x_5854:
[----:B------:R-:W0:Y:S01]  /*2f3b0*/  S2R R0, SR_TID.X ;  /* 0x0000000000007919 */ /* 0x000e220000002100 */
[----:B------:R-:W-:Y:S05]  /*2f3c0*/  WARPSYNC.ALL ;  /* 0x0000000000007948 */ /* 0x000fea0003800000 */
        /* <DEDUP_REMOVED lines=8> */
.L_x_5843:
[----:B------:R-:W-:Y:S02]  /*2f450*/  ULDC UR4, c[0x0][0xc3c] ;  /* 0x00030f0000047ab9 */ /* 0x000fe40000000800 */
[----:B---3--:R-:W-:-:S13]  /*2f460*/  ISETP.GE.AND P0, PT, R19, UR4, PT ;  /* 0x0000000413007c0c */ /* 0x008fda000bf06270 */
[----:B------:R-:W-:Y:S05]  /*2f470*/  @!P0 BRA `(.L_x_5855) ;  /* 0xffffff8800108947 */ /* 0x000fea000383ffff */
[----:B------:R-:W-:Y:S05]  /*2f480*/  BSYNC B7 ;  /* 0x0000000000077941 */ /* 0x000fea0003800000 */
.L_x_5717:
[----:B--2---:R-:W2:Y:S01]  /*2f490*/  LDL.LU R0, [R1+0x2c] ;  /* 0x00002c0001007983 */ /* 0x004ea20000300800 */
[----:B------:R-:W-:Y:S01]  /*2f4a0*/  BSSY B0, `(.L_x_5856) ;  /* 0x000000b000007945 */ /* 0x000fe20003800000 */
[----:B------:R-:W3:Y:S01]  /*2f4b0*/  S2R R5, SR_CgaCtaId ;  /* 0x0000000000057919 */ /* 0x000ee20000008800 */
[----:B--2---:R-:W-:-:S05]  /*2f4c0*/  VIADD R0, R0, 0x1 ;  /* 0x0000000100007836 */ /* 0x004fca0000000000 */
[----:B01----:R-:W-:-:S04]  /*2f4d0*/  LEA.HI R2, R0, R0, RZ, 0x1 ;  /* 0x0000000000027211 */ /* 0x003fc800078f08ff */
[----:B------:R-:W-:Y:S02]  /*2f4e0*/  LOP3.LUT R3, R2, 0xfffffffe, RZ, 0xc0, !PT ;  /* 0xfffffffe02037812 */ /* 0x000fe400078ec0ff */
[----:B------:R-:W-:-:S03]  /*2f4f0*/  MOV R2, 0x400 ;  /* 0x0000040000027802 */ /* 0x000fc60000000f00 */
[----:B------:R-:W-:Y:S01]  /*2f500*/  IMAD.IADD R0, R0, 0x1, -R3 ;  /* 0x0000000100007824 */ /* 0x000fe200078e0a03 */
[----:B---3--:R-:W-:-:S04]  /*2f510*/  LEA R4, R5, R2, 0x18 ;  /* 0x0000000205047211 */ /* 0x008fc800078ec0ff */
[----:B------:R-:W-:-:S04]  /*2f520*/  SHF.L.U32 R0, R0, 0x1f, RZ ;  /* 0x0000001f00007819 */ /* 0x000fc800000006ff */
[----:B------:R-:W0:Y:S02]  /*2f530*/  SYNCS.PHASECHK.TRANS64.TRYWAIT P0, [R4+URZ+0x2a820], R0 ;  /* 0x02a82000040075a7 */ /* 0x000e24000800017f */
[----:B0-----:R-:W-:Y:S05]  /*2f540*/  @!P0 BRA `(.L_x_5857) ;  /* 0x0000007000c48947 */ /* 0x001fea0003800000 */
.L_x_6134:
[----:B------:R-:W-:Y:S05]  /*2f550*/  BSYNC B0 ;  /* 0x0000000000007941 */ /* 0x000fea0003800000 */
.L_x_5856:
[----:B------:R-:W-:-:S03]  /*2f560*/  UMOV UR4, 0xffffffff ;  /* 0xffffffff00047882 */ /* 0x000fc60000000000 */
[----:B------:R-:W-:Y:S05]  /*2f570*/  BRA.DIV UR4, `(.L_x_5858) ;  /* 0x0000007204cc7947 */ /* 0x000fea000b800000 */
[----:B0-----:R-:W0:Y:S02]  /*2f580*/  S2R R0, SR_TID.X ;  /* 0x0000000000007919 */ /* 0x001e240000002100 */
[----:B0-----:R-:W-:-:S04]  /*2f590*/  SHF.R.U32.HI R0, RZ, 0x5, R0 ;  /* 0x00000005ff007819 */ /* 0x001fc80000011600 */
[----:B------:R-:W-:-:S05]  /*2f5a0*/  LOP3.LUT R0, R0, 0x3, RZ, 0xc0, !PT ;  /* 0x0000000300007812 */ /* 0x000fca00078ec0ff */
[----:B------:R0:W1:Y:S02]  /*2f5b0*/  SHFL.IDX PT, R14, R0, RZ, 0x1f ;  /* 0x00001fff000e7589 */ /* 0x00006400000e0000 */
.L_x_6137:
[----:B-1----:R-:W-:-:S13]  /*2f5c0*/  ISETP.NE.AND P0, PT, R14, RZ, PT ;  /* 0x000000ff0e00720c */ /* 0x002fda0003f05270 */
[----:B------:R-:W-:Y:S05]  /*2f5d0*/  @P0 BRA `(.L_x_5469) ;  /* 0x0000000000a80947 */ /* 0x000fea0003800000 */
[----:B------:R-:W-:-:S03]  /*2f5e0*/  UMOV UR4, 0xffffffff ;  /* 0xffffffff00047882 */ /* 0x000fc60000000000 */
[----:B------:R-:W-:Y:S05]  /*2f5f0*/  BRA.DIV UR4, `(.L_x_5859) ;  /* 0x0000007204e07947 */ /* 0x000fea000b800000 */
[----:B------:R-:W-:-:S13]  /*2f600*/  ELECT P6, URZ, PT ;  /* 0x00000000003f782f */ /* 0x000fda00038c0000 */
.L_x_6140:
[----:B------:R-:W-:Y:S05]  /*2f610*/  @!P6 BRA `(.L_x_5469) ;  /* 0x000000000098e947 */ /* 0x000fea0003800000 */
[----:B------:R-:W-:-:S06]  /*2f620*/  ULOP3.LUT UR4, UR36, 0x2, URZ, 0xfc, !UPT ;  /* 0x0000000224047892 */ /* 0x000fcc000f8efc3f */
[----:B0-----:R-:W-:-:S05]  /*2f630*/  IMAD.U32 R0, RZ, RZ, UR4 ;  /* 0x00000004ff007e24 */ /* 0x001fca000f8e00ff */
[----:B------:R-:W-:-:S13]  /*2f640*/  ISETP.NE.AND P0, PT, R0, 0x3, PT ;  /* 0x000000030000780c */ /* 0x000fda0003f05270 */
[----:B------:R-:W-:Y:S05]  /*2f650*/  @!P0 BRA `(.L_x_5860) ;  /* 0x0000000000048947 */ /* 0x000fea0003800000 */
[----:B------:R-:W-:Y:S01]  /*2f660*/  BPT.TRAP 0x1 ;  /* 0x000000040000795c */ /* 0x000fe20000300000 */
.L_x_5860:
[C---:B------:R-:W-:Y:S01]  /*2f670*/  IMAD R5, R25.reuse, 0x8, R4 ;  /* 0x0000000819057824 */ /* 0x040fe200078e0204 */
[----:B------:R-:W-:Y:S01]  /*2f680*/  SHF.L.U32 R0, R28, 0x1f, RZ ;  /* 0x0000001f1c007819 */ /* 0x000fe200000006ff */
[----:B------:R-:W-:-:S03]  /*2f690*/  VIADD R25, R25, 0x1 ;  /* 0x0000000119197836 */ /* 0x000fc60000000000 */
[----:B------:R-:W0:Y:S02]  /*2f6a0*/  SYNCS.PHASECHK.TRANS64.TRYWAIT P1, [R5+URZ+0x2a840], R0 ;  /* 0x02a84000050075a7 */ /* 0x000e24000802017f */
[----:B------:R-:W-:-:S04]  /*2f6b0*/  ISETP.NE.AND P2, PT, R25, 0x2, PT ;  /* 0x000000021900780c */ /* 0x000fc80003f45270 */
[----:B------:R-:W-:Y:S01]  /*2f6c0*/  SEL R3, RZ, 0x1, P2 ;  /* 0x00000001ff037807 */ /* 0x000fe20001000000 */
[----:B0-----:R-:W-:Y:S08]  /*2f6d0*/  @!P1 BRA `(.L_x_5861) ;  /* 0x0000007000c89947 */ /* 0x001ff00003800000 */
.L_x_6141:
[----:B------:R-:W-:Y:S02]  /*2f6e0*/  SEL R25, R25, RZ, P2 ;  /* 0x000000ff19197207 */ /* 0x000fe40001000000 */
[----:B------:R-:W-:Y:S01]  /*2f6f0*/  LOP3.LUT R2, R28, R3, RZ, 0x3c, !PT ;  /* 0x000000031c027212 */ /* 0x000fe200078e3cff */
[----:B------:R-:W-:Y:S06]  /*2f700*/  @!P0 BRA `(.L_x_5862) ;  /* 0x0000000000048947 */ /* 0x000fec0003800000 */
[----:B------:R-:W-:Y:S01]  /*2f710*/  BPT.TRAP 0x1 ;  /* 0x000000040000795c */ /* 0x000fe20000300000 */
.L_x_5862:
[----:B------:R-:W-:Y:S01]  /*2f720*/  IMAD R25, R25, 0x8, R4 ;  /* 0x0000000819197824 */ /* 0x000fe200078e0204 */
[----:B------:R-:W-:-:S04]  /*2f730*/  SHF.L.U32 R2, R2, 0x1f, RZ ;  /* 0x0000001f02027819 */ /* 0x000fc800000006ff */
[----:B------:R-:W1:Y:S02]  /*2f740*/  SYNCS.PHASECHK.TRANS64.TRYWAIT P1, [R25+URZ+0x2a840], R2 ;  /* 0x02a84002190075a7 */ /* 0x000e64000802017f */
[----:B-1----:R-:W-:Y:S05]  /*2f750*/  @!P1 BRA `(.L_x_5863) ;  /* 0x0000007000bc9947 */ /* 0x002fea0003800000 */
.L_x_6142:
[----:B------:R-:W-:Y:S05]  /*2f760*/  @!P0 BRA `(.L_x_5864) ;  /* 0x0000000000048947 */ /* 0x000fea0003800000 */
[----:B------:R-:W-:Y:S01]  /*2f770*/  BPT.TRAP 0x1 ;  /* 0x000000040000795c */ /* 0x000fe20000300000 */
.L_x_5864:
[----:B------:R-:W2:Y:S02]  /*2f780*/  SYNCS.PHASECHK.TRANS64.TRYWAIT P1, [R5+URZ+0x2a860], R0 ;  /* 0x02a86000050075a7 */ /* 0x000ea4000802017f */
[----:B--2---:R-:W-:Y:S05]  /*2f790*/  @!P1 BRA `(.L_x_5865) ;  /* 0x0000007000c09947 */ /* 0x004fea0003800000 */
.L_x_6143:
[----:B------:R-:W-:Y:S05]  /*2f7a0*/  @!P0 BRA `(.L_x_5866) ;  /* 0x0000000000048947 */ /* 0x000fea0003800000 */
[----:B------:R-:W-:Y:S01]  /*2f7b0*/  BPT.TRAP 0x1 ;  /* 0x000000040000795c */ /* 0x000fe20000300000 */
.L_x_5866:
[----:B------:R-:W3:Y:S02]  /*2f7c0*/  SYNCS.PHASECHK.TRANS64.TRYWAIT P1, [R25+URZ+0x2a860], R2 ;  /* 0x02a86002190075a7 */ /* 0x000ee4000802017f */
[----:B---3--:R-:W-:Y:S05]  /*2f7d0*/  @!P1 BRA `(.L_x_5867) ;  /* 0x0000007000c49947 */ /* 0x008fea0003800000 */
.L_x_6144:
[----:B------:R-:W-:Y:S05]  /*2f7e0*/  @!P0 BRA `(.L_x_5868) ;  /* 0x0000000000048947 */ /* 0x000fea0003800000 */
[----:B------:R-:W-:Y:S01]  /*2f7f0*/  BPT.TRAP 0x1 ;  /* 0x000000040000795c */ /* 0x000fe20000300000 */
.L_x_5868:
[----:B------:R-:W4:Y:S02]  /*2f800*/  SYNCS.PHASECHK.TRANS64.TRYWAIT P1, [R5+URZ+0x2a880], R0 ;  /* 0x02a88000050075a7 */ /* 0x000f24000802017f */
[----:B----4-:R-:W-:Y:S05]  /*2f810*/  @!P1 BRA `(.L_x_5869) ;  /* 0x0000007000c89947 */ /* 0x010fea0003800000 */
.L_x_6145:
[----:B------:R-:W-:Y:S05]  /*2f820*/  @!P0 BRA `(.L_x_5870) ;  /* 0x0000000000048947 */ /* 0x000fea0003800000 */
[----:B------:R-:W-:Y:S01]  /*2f830*/  BPT.TRAP 0x1 ;  /* 0x000000040000795c */ /* 0x000fe20000300000 */
.L_x_5870:
[----:B------:R0:W0:Y:S02]  /*2f840*/  SYNCS.PHASECHK.TRANS64.TRYWAIT P0, [R25+URZ+0x2a880], R2 ;  /* 0x02a88002190075a7 */ /* 0x000024000800017f */
[----:B0-----:R-:W-:Y:S05]  /*2f850*/  @!P0 NANOSLEEP.SYNCS 0x989680 ;  /* 0x009896800000895d */ /* 0x001fea0003900000 */
[----:B------:R-:W0:Y:S02]  /*2f860*/  @!P0 SYNCS.PHASECHK.TRANS64 P0, [R25+URZ+0x2a880], R2 ;  /* 0x02a88002190085a7 */ /* 0x000e24000800007f */
[----:B0-----:R-:W-:Y:S05]  /*2f870*/  @!P0 BRA `(.L_x_5870) ;  /* 0xfffffffc00f08947 */ /* 0x001fea000383ffff */
.L_x_5469:
[----:B------:R-:W-:Y:S05]  /*2f880*/  BSYNC B8 ;  /* 0x0000000000087941 */ /* 0x000fea0003800000 */
.L_x_5466:
[----:B------:R-:W-:Y:S05]  /*2f890*/  EXIT ;  /* 0x000000000000794d */ /* 0x000fea0003800000 */
.L_x_5495:
[----:B-1----:R1:W2:Y:S02]  /*2f8a0*/  SYNCS.PHASECHK.TRANS64.TRYWAIT P4, [R82+URZ+0x2a890], R94 ;  /* 0x02a8905e520075a7 */ /* 0x0022a4000808017f */
[----:B--2---:R-:W-:Y:S05]  /*2f8b0*/  @!P4 NANOSLEEP.SYNCS 0x989680 ;  /* 0x009896800000c95d */ /* 0x004fea0003900000 */
[----:B------:R-:W2:Y:S02]  /*2f8c0*/  @!P4 SYNCS.PHASECHK.TRANS64 P4, [R82+URZ+0x2a890], R94 ;  /* 0x02a8905e5200c5a7 */ /* 0x000ea4000808007f */
[----:B--2---:R-:W-:Y:S05]  /*2f8d0*/  @!P4 BRA `(.L_x_5495) ;  /* 0xfffffffc00f0c947 */ /* 0x004fea000383ffff */
[----:B------:R-:W-:Y:S05]  /*2f8e0*/  BRA `(.L_x_5871) ;  /* 0xfffffd3c00087947 */ /* 0x000fea000383ffff */
.L_x_5496:
        /* <DEDUP_REMOVED lines=8> */
.L_x_5873:
[----:B------:R-:W-:Y:S05]  /*2f970*/  BSYNC B1 ;  /* 0x0000000000017941 */ /* 0x000fea0003800000 */
.L_x_5872:
        /* <DEDUP_REMOVED lines=8> */
.L_x_5874:
[----:B------:R-:W-:Y:S05]  /*2fa00*/  BRA `(.L_x_5875) ;  /* 0xfffffd3800d47947 */ /* 0x000fea000383ffff */
.L_x_5524:
[----:B-1----:R1:W2:Y:S02]  /*2fa10*/  SYNCS.PHASECHK.TRANS64.TRYWAIT P4, [R82+URZ+0x2a890], R94 ;  /* 0x02a8905e520075a7 */ /* 0x0022a4000808017f */
[----:B--2---:R-:W-:Y:S05]  /*2fa20*/  @!P4 NANOSLEEP.SYNCS 0x989680 ;  /* 0x009896800000c95d */ /* 0x004fea0003900000 */
[----:B------:R-:W2:Y:S02]  /*2fa30*/  @!P4 SYNCS.PHASECHK.TRANS64 P4, [R82+URZ+0x2a890], R94 ;  /* 0x02a8905e5200c5a7 */ /* 0x000ea4000808007f */
[----:B--2---:R-:W-:Y:S05]  /*2fa40*/  @!P4 BRA `(.L_x_5524) ;  /* 0xfffffffc00f0c947 */ /* 0x004fea000383ffff */
[----:B------:R-:W-:Y:S05]  /*2fa50*/  BRA `(.L_x_5876) ;  /* 0xfffffd6800ec7947 */ /* 0x000fea000383ffff */
.L_x_5525:
        /* <DEDUP_REMOVED lines=8> */
.L_x_5878:
[----:B------:R-:W-:Y:S05]  /*2fae0*/  BSYNC B1 ;  /* 0x0000000000017941 */ /* 0x000fea0003800000 */
.L_x_5877:
        /* <DEDUP_REMOVED lines=8> */
.L_x_5879:
[----:B------:R-:W-:Y:S01]  /*2fb70*/  IMAD.MOV.U32 R100, RZ, RZ, R14 ;  /* 0x000000ffff647224 */ /* 0x000fe200078e000e */
[----:B------:R-:W-:Y:S06]  /*2fb80*/  BRA `(.L_x_5880) ;  /* 0xfffffd6800b47947 */ /* 0x000fec000383ffff */
.L_x_5538:
[----:B0-----:R0:W1:Y:S02]  /*2fb90*/  SYNCS.PHASECHK.TRANS64.TRYWAIT P3, [R82+URZ+0x2a890], R94 ;  /* 0x02a8905e520075a7 */ /* 0x001064000806017f */
[----:B-1----:R-:W-:Y:S05]  /*2fba0*/  @!P3 NANOSLEEP.SYNCS 0x989680 ;  /* 0x009896800000b95d */ /* 0x002fea0003900000 */
[----:B------:R-:W1:Y:S02]  /*2fbb0*/  @!P3 SYNCS.PHASECHK.TRANS64 P3, [R82+URZ+0x2a890], R94 ;  /* 0x02a8905e5200b5a7 */ /* 0x000e64000806007f */
[----:B-1----:R-:W-:Y:S05]  /*2fbc0*/  @!P3 BRA `(.L_x_5538) ;  /* 0xfffffffc00f0b947 */ /* 0x002fea000383ffff */
[----:B------:R-:W-:Y:S05]  /*2fbd0*/  BRA `(.L_x_5881) ;  /* 0xfffffd9800a07947 */ /* 0x000fea000383ffff */
.L_x_5539:
[----:B------:R-:W-:Y:S01]  /*2fbe0*/  BSSY B1, `(.L_x_5882) ;  /* 0x0000007000017945 */ /* 0x000fe20003800000 */
[----:B------:R-:W-:Y:S02]  /*2fbf0*/  IMAD.MOV.U32 R12, RZ, RZ, RZ ;  /* 0x000000ffff0c7224 */ /* 0x000fe400078e00ff */
[----:B------:R-:W-:Y:S02]  /*2fc00*/  IMAD.MOV.U32 R11, RZ, RZ, 0x1e1f ;  /* 0x00001e1fff0b7424 */ /* 0x000fe400078e00ff */
[----:B------:R-:W-:-:S07]  /*2fc10*/  IMAD.MOV.U32 R15, RZ, RZ, -0x1 ;  /* 0xffffffffff0f7424 */ /* 0x000fce00078e00ff */
[----:B0-----:R-:W-:Y:S05]  /*2fc20*/  WARPSYNC.COLLECTIVE R15, `(.L_x_5883) ;  /* 0x000000000f087348 */ /* 0x001fea0003c00000 */
[----:B------:R1:W2:Y:S02]  /*2fc30*/  SHFL.IDX P6, R14, R13, R12, R11 ;  /* 0x0000000c0d0e7389 */ /* 0x0002a400000c000b */
[----:B012---:R-:W-:Y:S01]  /*2fc40*/  ENDCOLLECTIVE ;  /* 0x000000000000791b */ /* 0x007fe20003800000 */
.L_x_5883:
[----:B------:R-:W-:Y:S05]  /*2fc50*/  BSYNC B1 ;  /* 0x0000000000017941 */ /* 0x000fea0003800000 */
.L_x_5882:
        /* <DEDUP_REMOVED lines=8> */
.L_x_5884:
[----:B------:R-:W-:Y:S05]  /*2fce0*/  BRA `(.L_x_5885) ;  /* 0xfffffd9800c07947 */ /* 0x000fea000383ffff */
.L_x_5543:
[----:B0-----:R0:W2:Y:S02]  /*2fcf0*/  SYNCS.PHASECHK.TRANS64.TRYWAIT P2, [R82+URZ+0x2a8b0], R94 ;  /* 0x02a8b05e520075a7 */ /* 0x0010a4000804017f */
[----:B--2---:R-:W-:Y:S05]  /*2fd00*/  @!P2 NANOSLEEP.SYNCS 0x989680 ;  /* 0x009896800000a95d */ /* 0x004fea0003900000 */
[----:B------:R-:W2:Y:S02]  /*2fd10*/  @!P2 SYNCS.PHASECHK.TRANS64 P2, [R82+URZ+0x2a8b0], R94 ;  /* 0x02a8b05e5200a5a7 */ /* 0x000ea4000804007f */
[----:B--2---:R-:W-:Y:S05]  /*2fd20*/  @!P2 BRA `(.L_x_5543) ;  /* 0xfffffffc00f0a947 */ /* 0x004fea000383ffff */
[----:B------:R-:W-:Y:S05]  /*2fd30*/  BRA `(.L_x_5886) ;  /* 0xfffffd9c00887947 */ /* 0x000fea000383ffff */
.L_x_5559:
[----:B------:R-:W-:Y:S01]  /*2fd40*/  BSSY B0, `(.L_x_5887) ;  /* 0x0000007000007945 */ /* 0x000fe20003800000 */
[----:B------:R-:W-:Y:S02]  /*2fd50*/  IMAD.MOV.U32 R12, RZ, RZ, RZ ;  /* 0x000000ffff0c7224 */ /* 0x000fe400078e00ff */
[----:B------:R-:W-:Y:S02]  /*2fd60*/  IMAD.MOV.U32 R11, RZ, RZ, 0x1f ;  /* 0x0000001fff0b7424 */ /* 0x000fe400078e00ff */
[----:B------:R-:W-:-:S07]  /*2fd70*/  IMAD.MOV.U32 R15, RZ, RZ, -0x1 ;  /* 0xffffffffff0f7424 */ /* 0x000fce00078e00ff */
[----:B-----5:R-:W-:Y:S05]  /*2fd80*/  WARPSYNC.COLLECTIVE R15, `(.L_x_5888) ;  /* 0x000000000f087348 */ /* 0x020fea0003c00000 */
[----:B------:R0:W1:Y:S02]  /*2fd90*/  SHFL.IDX P6, R14, R13, R12, R11 ;  /* 0x0000000c0d0e7389 */ /* 0x00006400000c000b */
[----:B01---5:R-:W-:Y:S01]  /*2fda0*/  ENDCOLLECTIVE ;  /* 0x000000000000791b */ /* 0x023fe20003800000 */
.L_x_5888:
[----:B------:R-:W-:Y:S05]  /*2fdb0*/  BSYNC B0 ;  /* 0x0000000000007941 */ /* 0x000fea0003800000 */
.L_x_5887:
[----:B------:R-:W-:Y:S01]  /*2fdc0*/  IMAD.MOV.U32 R217, RZ, RZ, R14 ;  /* 0x000000ffffd97224 */ /* 0x000fe200078e000e */
[----:B------:R-:W-:Y:S06]  /*2fdd0*/  BRA `(.L_x_5889) ;  /* 0xfffffdac00587947 */ /* 0x000fec000383ffff */
.L_x_5569:
[----:B------:R-:W-:Y:S01]  /*2fde0*/  BSSY B1, `(.L_x_5890) ;  /* 0x0000007000017945 */ /* 0x000fe20003800000 */
[----:B------:R-:W-:Y:S02]  /*2fdf0*/  IMAD.MOV.U32 R12, RZ, RZ, RZ ;  /* 0x000000ffff0c7224 */ /* 0x000fe400078e00ff */
[----:B------:R-:W-:Y:S02]  /*2fe00*/  IMAD.MOV.U32 R11, RZ, RZ, 0x1e1f ;  /* 0x00001e1fff0b7424 */ /* 0x000fe400078e00ff */
[----:B------:R-:W-:-:S07]  /*2fe10*/  IMAD.MOV.U32 R15, RZ, RZ, -0x1 ;  /* 0xffffffffff0f7424 */ /* 0x000fce00078e00ff */
[----:B------:R-:W-:Y:S05]  /*2fe20*/  WARPSYNC.COLLECTIVE R15, `(.L_x_5891) ;  /* 0x000000000f087348 */ /* 0x000fea0003c00000 */
[----:B------:R0:W1:Y:S02]  /*2fe30*/  SHFL.IDX P6, R14, R13, R12, R11 ;  /* 0x0000000c0d0e7389 */ /* 0x00006400000c000b */
[----:B01----:R-:W-:Y:S01]  /*2fe40*/  ENDCOLLECTIVE ;  /* 0x000000000000791b */ /* 0x003fe20003800000 */
.L_x_5891:
[----:B------:R-:W-:Y:S05]  /*2fe50*/  BSYNC B1 ;  /* 0x0000000000017941 */ /* 0x000fea0003800000 */
.L_x_5890:
        /* <DEDUP_REMOVED lines=8> */
.L_x_5892:
[----:B------:R-:W-:Y:S01]  /*2fee0*/  MOV R13, R4 ;  /* 0x00000004000d7202 */ /* 0x000fe20000000f00 */
[----:B------:R-:W-:-:S07]  /*2fef0*/  IMAD.MOV.U32 R3, RZ, RZ, R14 ;  /* 0x000000ffff037224 */ /* 0x000fce00078e000e */
[----:B------:R-:W-:Y:S05]  /*2ff00*/  WARPSYNC.COLLECTIVE R15, `(.L_x_5893) ;  /* 0x000000000f087348 */ /* 0x000fea0003c00000 */
[----:B------:R0:W1:Y:S02]  /*2ff10*/  SHFL.IDX P6, R14, R13, R12, R11 ;  /* 0x0000000c0d0e7389 */ /* 0x00006400000c000b */
[----:B01----:R-:W-:Y:S01]  /*2ff20*/  ENDCOLLECTIVE ;  /* 0x000000000000791b */ /* 0x003fe20003800000 */
.L_x_5893:
[----:B------:R-:W-:Y:S02]  /*2ff30*/  IMAD.MOV.U32 R13, RZ, RZ, R5 ;  /* 0x000000ffff0d7224 */ /* 0x000fe400078e0005 */
[----:B------:R-:W-:-:S07]  /*2ff40*/  IMAD.MOV.U32 R4, RZ, RZ, R14 ;  /* 0x000000ffff047224 */ /* 0x000fce00078e000e */
[----:B------:R-:W-:Y:S05]  /*2ff50*/  WARPSYNC.COLLECTIVE R15, `(.L_x_5894) ;  /* 0x000000000f087348 */ /* 0x000fea0003c00000 */
[----:B------:R0:W1:Y:S02]  /*2ff60*/  SHFL.IDX P6, R14, R13, R12, R11 ;  /* 0x0000000c0d0e7389 */ /* 0x00006400000c000b */
[----:B01----:R-:W-:Y:S01]  /*2ff70*/  ENDCOLLECTIVE ;  /* 0x000000000000791b */ /* 0x003fe20003800000 */
.L_x_5894:
[----:B------:R-:W-:Y:S01]  /*2ff80*/  IMAD.MOV.U32 R5, RZ, RZ, R14 ;  /* 0x000000ffff057224 */ /* 0x000fe200078e000e */
[----:B------:R-:W-:Y:S06]  /*2ff90*/  BRA `(.L_x_5895) ;  /* 0xfffffdb400307947 */ /* 0x000fec000383ffff */
.L_x_5573:
[----:B--2---:R2:W4:Y:S02]  /*2ffa0*/  SYNCS.PHASECHK.TRANS64.TRYWAIT P0, [R16+URZ+0x2a800], R5 ;  /* 0x02a80005100075a7 */ /* 0x004524000800017f */
[----:B----4-:R-:W-:Y:S05]  /*2ffb0*/  @!P0 NANOSLEEP.SYNCS 0x989680 ;  /* 0x009896800000895d */ /* 0x010fea0003900000 */
[----:B------:R-:W4:Y:S02]  /*2ffc0*/  @!P0 SYNCS.PHASECHK.TRANS64 P0, [R16+URZ+0x2a800], R5 ;  /* 0x02a80005100085a7 */ /* 0x000f24000800007f */
[----:B----4-:R-:W-:Y:S05]  /*2ffd0*/  @!P0 BRA `(.L_x_5573) ;  /* 0xfffffffc00f08947 */ /* 0x010fea000383ffff */
[----:B------:R-:W-:Y:S05]  /*2ffe0*/  BRA `(.L_x_5896) ;  /* 0xfffffdb8007c7947 */ /* 0x000fea000383ffff */
.L_x_5585:
[----:B------:R-:W-:Y:S01]  /*2fff0*/  BSSY B1, `(.L_x_5897) ;  /* 0x0000007000017945 */ /* 0x000fe20003800000 */
[----:B------:R-:W-:Y:S02]  /*30000*/  IMAD.MOV.U32 R12, RZ, RZ, RZ ;  /* 0x000000ffff0c7224 */ /* 0x000fe400078e00ff */
[----:B------:R-:W-:Y:S02]  /*30010*/  IMAD.MOV.U32 R11, RZ, RZ, 0x1e1f ;  /* 0x00001e1fff0b7424 */ /* 0x000fe400078e00ff */
[----:B------:R-:W-:-:S07]  /*30020*/  IMAD.MOV.U32 R15, RZ, RZ, -0x1 ;  /* 0xffffffffff0f7424 */ /* 0x000fce00078e00ff */
[----:B------:R-:W-:Y:S05]  /*30030*/  WARPSYNC.COLLECTIVE R15, `(.L_x_5898) ;  /* 0x000000000f087348 */ /* 0x000fea0003c00000 */
[----:B------:R0:W1:Y:S02]  /*30040*/  SHFL.IDX P6, R14, R13, R12, R11 ;  /* 0x0000000c0d0e7389 */ /* 0x00006400000c000b */
[----:B01----:R-:W-:Y:S01]  /*30050*/  ENDCOLLECTIVE ;  /* 0x000000000000791b */ /* 0x003fe20003800000 */
.L_x_5898:
[----:B------:R-:W-:Y:S05]  /*30060*/  BSYNC B1 ;  /* 0x0000000000017941 */ /* 0x000fea0003800000 */
.L_x_5897:
        /* <DEDUP_REMOVED lines=8> */
.L_x_5899:
[----:B------:R-:W-:Y:S02]  /*300f0*/  IMAD.MOV.U32 R13, RZ, RZ, R37 ;  /* 0x000000ffff0d7224 */ /* 0x000fe400078e0025 */
[----:B------:R-:W-:-:S07]  /*30100*/  IMAD.MOV.U32 R21, RZ, RZ, R14 ;  /* 0x000000ffff157224 */ /* 0x000fce00078e000e */
[----:B------:R-:W-:Y:S05]  /*30110*/  WARPSYNC.COLLECTIVE R15, `(.L_x_5900) ;  /* 0x000000000f087348 */ /* 0x000fea0003c00000 */
[----:B------:R0:W1:Y:S02]  /*30120*/  SHFL.IDX P6, R14, R13, R12, R11 ;  /* 0x0000000c0d0e7389 */ /* 0x00006400000c000b */
[----:B01----:R-:W-:Y:S01]  /*30130*/  ENDCOLLECTIVE ;  /* 0x000000000000791b */ /* 0x003fe20003800000 */
.L_x_5900:
[----:B------:R-:W-:Y:S02]  /*30140*/  IMAD.MOV.U32 R13, RZ, RZ, R39 ;  /* 0x000000ffff0d7224 */ /* 0x000fe400078e0027 */
[----:B------:R-:W-:-:S07]  /*30150*/  IMAD.MOV.U32 R37, RZ, RZ, R14 ;  /* 0x000000ffff257224 */ /* 0x000fce00078e000e */
[----:B------:R-:W-:Y:S05]  /*30160*/  WARPSYNC.COLLECTIVE R15, `(.L_x_5901) ;  /* 0x000000000f087348 */ /* 0x000fea0003c00000 */
[----:B------:R0:W1:Y:S02]  /*30170*/  SHFL.IDX P6, R14, R13, R12, R11 ;  /* 0x0000000c0d0e7389 */ /* 0x00006400000c000b */
[----:B01----:R-:W-:Y:S01]  /*30180*/  ENDCOLLECTIVE ;  /* 0x000000000000791b */ /* 0x003fe20003800000 */
.L_x_5901:
[----:B------:R-:W-:Y:S01]  /*30190*/  IMAD.MOV.U32 R39, RZ, RZ, R14 ;  /* 0x000000ffff277224 */ /* 0x000fe200078e000e */
[----:B------:R-:W-:Y:S06]  /*301a0*/  BRA `(.L_x_5902) ;  /* 0xfffffde800607947 */ /* 0x000fec000383ffff */
.L_x_5589:
[----:B0-----:R0:W1:Y:S02]  /*301b0*/  SYNCS.PHASECHK.TRANS64.TRYWAIT P0, [R16+URZ+0x2a800], R21 ;  /* 0x02a80015100075a7 */ /* 0x001064000800017f */
[----:B-1----:R-:W-:Y:S05]  /*301c0*/  @!P0 NANOSLEEP.SYNCS 0x989680 ;  /* 0x009896800000895d */ /* 0x002fea0003900000 */
[----:B------:R-:W1:Y:S02]  /*301d0*/  @!P0 SYNCS.PHASECHK.TRANS64 P0, [R16+URZ+0x2a800], R21 ;  /* 0x02a80015100085a7 */ /* 0x000e64000800007f */
[----:B-1----:R-:W-:Y:S05]  /*301e0*/  @!P0 BRA `(.L_x_5589) ;  /* 0xfffffffc00f08947 */ /* 0x002fea000383ffff */
[----:B------:R-:W-:Y:S05]  /*301f0*/  BRA `(.L_x_5903) ;  /* 0xfffffdec00587947 */ /* 0x000fea000383ffff */
.L_x_5597:
[----:B--2---:R2:W3:Y:S02]  /*30200*/  SYNCS.PHASECHK.TRANS64.TRYWAIT P1, [R21+URZ+0x2a830], R0 ;  /* 0x02a83000150075a7 */ /* 0x0044e4000802017f */
[----:B---3--:R-:W-:Y:S05]  /*30210*/  @!P1 NANOSLEEP.SYNCS 0x989680 ;  /* 0x009896800000995d */ /* 0x008fea0003900000 */
[----:B------:R-:W3:Y:S02]  /*30220*/  @!P1 SYNCS.PHASECHK.TRANS64 P1, [R21+URZ+0x2a830], R0 ;  /* 0x02a83000150095a7 */ /* 0x000ee4000802007f */
[----:B---3--:R-:W-:Y:S05]  /*30230*/  @!P1 BRA `(.L_x_5597) ;  /* 0xfffffffc00f09947 */ /* 0x008fea000383ffff */
[----:B------:R-:W-:Y:S05]  /*30240*/  BRA `(.L_x_5596) ;  /* 0xfffffe1c00947947 */ /* 0x000fea000383ffff */
.L_x_5616:
[----:B-1----:R1:W2:Y:S02]  /*30250*/  SYNCS.PHASECHK.TRANS64.TRYWAIT P4, [R7+URZ+0x2a830], R6 ;  /* 0x02a83006070075a7 */ /* 0x0022a4000808017f */
[----:B--2---:R-:W-:Y:S05]  /*30260*/  @!P4 NANOSLEEP.SYNCS 0x989680 ;  /* 0x009896800000c95d */ /* 0x004fea0003900000 */
[----:B------:R-:W2:Y:S02]  /*30270*/  @!P4 SYNCS.PHASECHK.TRANS64 P4, [R7+URZ+0x2a830], R6 ;  /* 0x02a830060700c5a7 */ /* 0x000ea4000808007f */
[----:B--2---:R-:W-:Y:S05]  /*30280*/  @!P4 BRA `(.L_x_5616) ;  /* 0xfffffffc00f0c947 */ /* 0x004fea000383ffff */
[----:B------:R-:W-:Y:S05]  /*30290*/  BRA `(.L_x_5615) ;  /* 0xfffffe5c00207947 */ /* 0x000fea000383ffff */
.L_x_5620:
[----:B-1----:R1:W2:Y:S02]  /*302a0*/  SYNCS.PHASECHK.TRANS64.TRYWAIT P3, [R7+URZ+0x2a850], R6 ;  /* 0x02a85006070075a7 */ /* 0x0022a4000806017f */
[----:B--2---:R-:W-:Y:S05]  /*302b0*/  @!P3 NANOSLEEP.SYNCS 0x989680 ;  /* 0x009896800000b95d */ /* 0x004fea0003900000 */
[----:B------:R-:W2:Y:S02]  /*302c0*/  @!P3 SYNCS.PHASECHK.TRANS64 P3, [R7+URZ+0x2a850], R6 ;  /* 0x02a850060700b5a7 */ /* 0x000ea4000806007f */
[----:B--2---:R-:W-:Y:S05]  /*302d0*/  @!P3 BRA `(.L_x_5620) ;  /* 0xfffffffc00f0b947 */ /* 0x004fea000383ffff */
[----:B------:R-:W-:Y:S05]  /*302e0*/  BRA `(.L_x_5617) ;  /* 0xfffffe5c00f07947 */ /* 0x000fea000383ffff */
.L_x_5641:
[----:B-1----:R1:W2:Y:S02]  /*302f0*/  SYNCS.PHASECHK.TRANS64.TRYWAIT P2, [R7+URZ+0x2a830], R8 ;  /* 0x02a83008070075a7 */ /* 0x0022a4000804017f */
[----:B--2---:R-:W-:Y:S05]  /*30300*/  @!P2 NANOSLEEP.SYNCS 0x989680 ;  /* 0x009896800000a95d */ /* 0x004fea0003900000 */
[----:B------:R-:W2:Y:S02]  /*30310*/  @!P2 SYNCS.PHASECHK.TRANS64 P2, [R7+URZ+0x2a830], R8 ;  /* 0x02a830080700a5a7 */ /* 0x000ea4000804007f */
[----:B--2---:R-:W-:Y:S05]  /*30320*/  @!P2 BRA `(.L_x_5641) ;  /* 0xfffffffc00f0a947 */ /* 0x004fea000383ffff */
[----:B------:R-:W-:Y:S05]  /*30330*/  BRA `(.L_x_5640) ;  /* 0xfffffe9800747947 */ /* 0x000fea000383ffff */
.L_x_5645:
[----:B-1----:R1:W2:Y:S02]  /*30340*/  SYNCS.PHASECHK.TRANS64.TRYWAIT P1, [R7+URZ+0x2a850], R6 ;  /* 0x02a85006070075a7 */ /* 0x0022a4000802017f */
[----:B--2---:R-:W-:Y:S05]  /*30350*/  @!P1 NANOSLEEP.SYNCS 0x989680 ;  /* 0x009896800000995d */ /* 0x004fea0003900000 */
[----:B------:R-:W2:Y:S02]  /*30360*/  @!P1 SYNCS.PHASECHK.TRANS64 P1, [R7+URZ+0x2a850], R6 ;  /* 0x02a85006070095a7 */ /* 0x000ea4000802007f */
[----:B--2---:R-:W-:Y:S05]  /*30370*/  @!P1 BRA `(.L_x_5645) ;  /* 0xfffffffc00f09947 */ /* 0x004fea000383ffff */
[----:B------:R-:W-:Y:S05]  /*30380*/  BRA `(.L_x_5642) ;  /* 0xfffffe9c00507947 */ /* 0x000fea000383ffff */
.L_x_5654:
[----:B-1----:R1:W2:Y:S02]  /*30390*/  SYNCS.PHASECHK.TRANS64.TRYWAIT P2, [R7+URZ+0x2a830], R8 ;  /* 0x02a83008070075a7 */ /* 0x0022a4000804017f */
[----:B--2---:R-:W-:Y:S05]  /*303a0*/  @!P2 NANOSLEEP.SYNCS 0x989680 ;  /* 0x009896800000a95d */ /* 0x004fea0003900000 */
[----:B------:R-:W2:Y:S02]  /*303b0*/  @!P2 SYNCS.PHASECHK.TRANS64 P2, [R7+URZ+0x2a830], R8 ;  /* 0x02a830080700a5a7 */ /* 0x000ea4000804007f */
[----:B--2---:R-:W-:Y:S05]  /*303c0*/  @!P2 BRA `(.L_x_5654) ;  /* 0xfffffffc00f0a947 */ /* 0x004fea000383ffff */
[----:B------:R-:W-:Y:S05]  /*303d0*/  BRA `(.L_x_5653) ;  /* 0xfffffec400187947 */ /* 0x000fea000383ffff */
.L_x_5658:
[----:B-1----:R1:W2:Y:S02]  /*303e0*/  SYNCS.PHASECHK.TRANS64.TRYWAIT P1, [R7+URZ+0x2a850], R6 ;  /* 0x02a85006070075a7 */ /* 0x0022a4000802017f */
[----:B--2---:R-:W-:Y:S05]  /*303f0*/  @!P1 NANOSLEEP.SYNCS 0x989680 ;  /* 0x009896800000995d */ /* 0x004fea0003900000 */
[----:B------:R-:W2:Y:S02]  /*30400*/  @!P1 SYNCS.PHASECHK.TRANS64 P1, [R7+URZ+0x2a850], R6 ;  /* 0x02a85006070095a7 */ /* 0x000ea4000802007f */
[----:B--2---:R-:W-:Y:S05]  /*30410*/  @!P1 BRA `(.L_x_5658) ;  /* 0xfffffffc00f09947 */ /* 0x004fea000383ffff */
[----:B------:R-:W-:Y:S05]  /*30420*/  BRA `(.L_x_5655) ;  /* 0xfffffec400f47947 */ /* 0x000fea000383ffff */
.L_x_5673:
[----:B-1----:R1:W2:Y:S02]  /*30430*/  SYNCS.PHASECHK.TRANS64.TRYWAIT P1, [R2+URZ+0x2a850], R5 ;  /* 0x02a85005020075a7 */ /* 0x0022a4000802017f */
[----:B--2---:R-:W-:Y:S05]  /*30440*/  @!P1 NANOSLEEP.SYNCS 0x989680 ;  /* 0x009896800000995d */ /* 0x004fea0003900000 */
[----:B------:R-:W2:Y:S02]  /*30450*/  @!P1 SYNCS.PHASECHK.TRANS64 P1, [R2+URZ+0x2a850], R5 ;  /* 0x02a85005020095a7 */ /* 0x000ea4000802007f */
[----:B--2---:R-:W-:Y:S05]  /*30460*/  @!P1 BRA `(.L_x_5673) ;  /* 0xfffffffc00f09947 */ /* 0x004fea000383ffff */
[----:B------:R-:W-:Y:S05]  /*30470*/  BRA `(.L_x_5672) ;  /* 0xfffffefc00ac7947 */ /* 0x000fea000383ffff */
.L_x_5677:
        /* <DEDUP_REMOVED lines=15> */
[----:B------:R-:W-:Y:S01]  /*30570*/  IMAD.MOV.U32 R15, RZ, RZ, -0x1 ;  /* 0xffffffffff0f7424 */ /* 0x000fe200078e00ff */
[----:B------:R-:W-:Y:S02]  /*30580*/  SEL R75, R12, R107, P0 ;  /* 0x0000006b0c4b7207 */ /* 0x000fe40000000000 */
[----:B------:R-:W-:Y:S01]  /*30590*/  SEL R35, R107, R12, P0 ;  /* 0x0000000c6b237207 */ /* 0x000fe20000000000 */
[----:B------:R-:W-:Y:S01]  /*305a0*/  IMAD.MOV.U32 R12, RZ, RZ, R0 ;  /* 0x000000ffff0c7224 */ /* 0x000fe200078e0000 */
[----:B------:R-:W-:Y:S01]  /*305b0*/  SEL R115, R115, R11, P0 ;  /* 0x0000000b73737207 */ /* 0x000fe20000000000 */
[----:B------:R-:W-:Y:S01]  /*305c0*/  IMAD.MOV.U32 R11, RZ, RZ, 0x1c1f ;  /* 0x00001c1fff0b7424 */ /* 0x000fe200078e00ff */
[----:B------:R-:W-:-:S02]  /*305d0*/  SEL R145, R109, R9, P0 ;  /* 0x000000096d917207 */ /* 0x000fc40000000000 */
[----:B------:R-:W-:Y:S02]  /*305e0*/  SEL R146, R9, R109, P0 ;  /* 0x0000006d09927207 */ /* 0x000fe40000000000 */
[----:B------:R-:W-:Y:S02]  /*305f0*/  SEL R109, R128, R61, P0 ;  /* 0x0000003d806d7207 */ /* 0x000fe40000000000 */
[----:B------:R-:W-:Y:S02]  /*30600*/  SEL R62, R61, R128, P0 ;  /* 0x000000803d3e7207 */ /* 0x000fe40000000000 */
[----:B------:R-:W-:Y:S02]  /*30610*/  SEL R61, R38, R14, P0 ;  /* 0x0000000e263d7207 */ /* 0x000fe40000000000 */
[----:B------:R-:W-:-:S07]  /*30620*/  SEL R38, R14, R38, P0 ;  /* 0x000000260e267207 */ /* 0x000fce0000000000 */
[----:B0-----:R-:W-:Y:S05]  /*30630*/  WARPSYNC.COLLECTIVE R15, `(.L_x_5904) ;  /* 0x000000000f087348 */ /* 0x001fea0003c00000 */
[----:B------:R1:W2:Y:S02]  /*30640*/  SHFL.IDX P6, R14, R13, R12, R11 ;  /* 0x0000000c0d0e7389 */ /* 0x0002a400000c000b */
[----:B012---:R-:W-:Y:S01]  /*30650*/  ENDCOLLECTIVE ;  /* 0x000000000000791b */ /* 0x007fe20003800000 */
.L_x_5904:
[----:B------:R-:W-:Y:S02]  /*30660*/  SEL R117, R120, R134, P0 ;  /* 0x0000008678757207 */ /* 0x000fe40000000000 */
[----:B------:R-:W-:Y:S02]  /*30670*/  SEL R134, R134, R120, P0 ;  /* 0x0000007886867207 */ /* 0x000fe40000000000 */
[----:B------:R-:W-:Y:S02]  /*30680*/  SEL R63, R41, R87, P0 ;  /* 0x00000057293f7207 */ /* 0x000fe40000000000 */
[----:B------:R-:W-:Y:S02]  /*30690*/  SEL R41, R87, R41, P0 ;  /* 0x0000002957297207 */ /* 0x000fe40000000000 */
[----:B------:R-:W-:Y:S02]  /*306a0*/  LOP3.LUT R87, R0, 0x2, RZ, 0x3c, !PT ;  /* 0x0000000200577812 */ /* 0x000fe400078e3cff */
        /* <DEDUP_REMOVED lines=13> */
.L_x_5905:
        /* <DEDUP_REMOVED lines=19> */
.L_x_5906:
        /* <DEDUP_REMOVED lines=9> */
[----:B------:R-:W-:Y:S01]  /*30940*/  IMAD.MOV.U32 R131, RZ, RZ, RZ ;  /* 0x000000ffff837224 */ /* 0x000fe200078e00ff */
        /* <DEDUP_REMOVED lines=9> */
.L_x_5907:
        /* <DEDUP_REMOVED lines=19> */
.L_x_5908:
        /* <DEDUP_REMOVED lines=18> */
.L_x_5909:
[----:B------:R-:W-:Y:S02]  /*30c30*/  SEL R67, R39, R91, P0 ;  /* 0x0000005b27437207 */ /* 0x000fe40000000000 */
[----:B------:R-:W-:Y:S02]  /*30c40*/  SEL R39, R91, R39, P0 ;  /* 0x000000275b277207 */ /* 0x000fe40000000000 */
        /* <DEDUP_REMOVED lines=8> */
.L_x_5910:
[----:B------:R-:W-:Y:S02]  /*30cd0*/  IMAD.MOV.U32 R13, RZ, RZ, R148 ;  /* 0x000000ffff0d7224 */ /* 0x000fe400078e0094 */
[----:B------:R-:W-:-:S07]  /*30ce0*/  IMAD.MOV.U32 R76, RZ, RZ, R14 ;  /* 0x000000ffff4c7224 */ /* 0x000fce00078e000e */
[----:B------:R-:W-:Y:S05]  /*30cf0*/  WARPSYNC.COLLECTIVE R15, `(.L_x_5911) ;  /* 0x000000000f087348 */ /* 0x000fea0003c00000 */
[----:B------:R0:W1:Y:S02]  /*30d00*/  SHFL.IDX P6, R14, R13, R12, R11 ;  /* 0x0000000c0d0e7389 */ /* 0x00006400000c000b */
[----:B01----:R-:W-:Y:S01]  /*30d10*/  ENDCOLLECTIVE ;  /* 0x000000000000791b */ /* 0x003fe20003800000 */
.L_x_5911:
        /* <DEDUP_REMOVED lines=8> */
.L_x_5912:
[----:B------:R-:W-:Y:S02]  /*30da0*/  SEL R123, R125, R82, P0 ;  /* 0x000000527d7b7207 */ /* 0x000fe40000000000 */
[----:B------:R-:W-:Y:S01]  /*30db0*/  SEL R125, R82, R125, P0 ;  /* 0x0000007d527d7207 */ /* 0x000fe20000000000 */
[----:B------:R-:W-:Y:S02]  /*30dc0*/  IMAD.MOV.U32 R13, RZ, RZ, R129 ;  /* 0x000000ffff0d7224 */ /* 0x000fe400078e0081 */
[----:B------:R-:W-:-:S07]  /*30dd0*/  IMAD.MOV.U32 R128, RZ, RZ, R14 ;  /* 0x000000ffff807224 */ /* 0x000fce00078e000e */
[----:B------:R-:W-:Y:S05]  /*30de0*/  WARPSYNC.COLLECTIVE R15, `(.L_x_5913) ;  /* 0x000000000f087348 */ /* 0x000fea0003c00000 */
[----:B------:R0:W1:Y:S02]  /*30df0*/  SHFL.IDX P6, R14, R13, R12, R11 ;  /* 0x0000000c0d0e7389 */ /* 0x00006400000c000b */
[----:B01----:R-:W-:Y:S01]  /*30e00*/  ENDCOLLECTIVE ;  /* 0x000000000000791b */ /* 0x003fe20003800000 */
.L_x_5913:
[----:B------:R-:W-:Y:S01]  /*30e10*/  IMAD.MOV.U32 R13, RZ, RZ, R2 ;  /* 0x000000ffff0d7224 */ /* 0x000fe200078e0002 */
[----:B------:R-:W-:Y:S01]  /*30e20*/  SEL R2, R121, R92, P0 ;  /* 0x0000005c79027207 */ /* 0x000fe20000000000 */
[----:B------:R-:W-:Y:S01]  /*30e30*/  IMAD.MOV.U32 R12, RZ, RZ, R87 ;  /* 0x000000ffff0c7224 */ /* 0x000fe200078e0057 */
[----:B------:R-:W-:Y:S01]  /*30e40*/  SEL R121, R92, R121, P0 ;  /* 0x000000795c797207 */ /* 0x000fe20000000000 */
[----:B------:R-:W-:-:S07]  /*30e50*/  IMAD.MOV.U32 R129, RZ, RZ, R14 ;  /* 0x000000ffff817224 */ /* 0x000fce00078e000e */
[----:B------:R-:W-:Y:S05]  /*30e60*/  WARPSYNC.COLLECTIVE R15, `(.L_x_5914) ;  /* 0x000000000f087348 */ /* 0x000fea0003c00000 */
[----:B------:R0:W1:Y:S02]  /*30e70*/  SHFL.IDX P6, R14, R13, R12, R11 ;  /* 0x0000000c0d0e7389 */ /* 0x00006400000c000b */
[----:B01----:R-:W-:Y:S01]  /*30e80*/  ENDCOLLECTIVE ;  /* 0x000000000000791b */ /* 0x003fe20003800000 */
.L_x_5914:
[----:B------:R-:W-:Y:S02]  /*30e90*/  IMAD.MOV.U32 R13, RZ, RZ, R147 ;  /* 0x000000ffff0d7224 */ /* 0x000fe400078e0093 */
[----:B------:R-:W-:-:S07]  /*30ea0*/  IMAD.MOV.U32 R74, RZ, RZ, R14 ;  /* 0x000000ffff4a7224 */ /* 0x000fce00078e000e */
[----:B------:R-:W-:Y:S05]  /*30eb0*/  WARPSYNC.COLLECTIVE R15, `(.L_x_5915) ;  /* 0x000000000f087348 */ /* 0x000fea0003c00000 */
[----:B------:R0:W1:Y:S02]  /*30ec0*/  SHFL.IDX P6, R14, R13, R12, R11 ;  /* 0x0000000c0d0e7389 */ /* 0x00006400000c000b */
[----:B01----:R-:W-:Y:S01]  /*30ed0*/  ENDCOLLECTIVE ;  /* 0x000000000000791b */ /* 0x003fe20003800000 */
.L_x_5915:
        /* <DEDUP_REMOVED lines=8> */
.L_x_5916:
[----:B------:R-:W-:Y:S02]  /*30f60*/  SEL R126, R129, R78, P0 ;  /* 0x0000004e817e7207 */ /* 0x000fe40000000000 */
[----:B------:R-:W-:Y:S01]  /*30f70*/  SEL R129, R78, R129, P0 ;  /* 0x000000814e817207 */ /* 0x000fe20000000000 */
[----:B------:R-:W-:Y:S02]  /*30f80*/  IMAD.MOV.U32 R13, RZ, RZ, R117 ;  /* 0x000000ffff0d7224 */ /* 0x000fe400078e0075 */
[----:B------:R-:W-:-:S07]  /*30f90*/  IMAD.MOV.U32 R113, RZ, RZ, R14 ;  /* 0x000000ffff717224 */ /* 0x000fce00078e000e */
[----:B------:R-:W-:Y:S05]  /*30fa0*/  WARPSYNC.COLLECTIVE R15, `(.L_x_5917) ;  /* 0x000000000f087348 */ /* 0x000fea0003c00000 */
[----:B------:R0:W1:Y:S02]  /*30fb0*/  SHFL.IDX P6, R14, R13, R12, R11 ;  /* 0x0000000c0d0e7389 */ /* 0x00006400000c000b */
[----:B01----:R-:W-:Y:S01]  /*30fc0*/  ENDCOLLECTIVE ;  /* 0x000000000000791b */ /* 0x003fe20003800000 */
.L_x_5917:
[----:B------:R-:W-:Y:S02]  /*30fd0*/  IMAD.MOV.U32 R13, RZ, RZ, R68 ;  /* 0x000000ffff0d7224 */ /* 0x000fe400078e0044 */
[----:B------:R-:W-:Y:S02]  /*30fe0*/  IMAD.MOV.U32 R12, RZ, RZ, R87 ;  /* 0x000000ffff0c7224 */ /* 0x000fe400078e0057 */
[----:B------:R-:W-:-:S07]  /*30ff0*/  IMAD.MOV.U32 R117, RZ, RZ, R14 ;  /* 0x000000ffff757224 */ /* 0x000fce00078e000e */
[----:B------:R-:W-:Y:S05]  /*31000*/  WARPSYNC.COLLECTIVE R15, `(.L_x_5918) ;  /* 0x000000000f087348 */ /* 0x000fea0003c00000 */
[----:B------:R0:W1:Y:S02]  /*31010*/  SHFL.IDX P6, R14, R13, R12, R11 ;  /* 0x0000000c0d0e7389 */ /* 0x00006400000c000b */
[----:B01----:R-:W-:Y:S01]  /*31020*/  ENDCOLLECTIVE ;  /* 0x000000000000791b */ /* 0x003fe20003800000 */
.L_x_5918:
[----:B------:R-:W-:Y:S02]  /*31030*/  IMAD.MOV.U32 R13, RZ, RZ, R134 ;  /* 0x000000ffff0d7224 */ /* 0x000fe400078e0086 */
[----:B------:R-:W-:-:S07]  /*31040*/  IMAD.MOV.U32 R68, RZ, RZ, R14 ;  /* 0x000000ffff447224 */ /* 0x000fce00078e000e */
[----:B------:R-:W-:Y:S05]  /*31050*/  WARPSYNC.COLLECTIVE R15, `(.L_x_5919) ;  /* 0x000000000f087348 */ /* 0x000fea0003c00000 */
[----:B------:R0:W1:Y:S02]  /*31060*/  SHFL.IDX P6, R14, R13, R12, R11 ;  /* 0x0000000c0d0e7389 */ /* 0x00006400000c000b */
[----:B01----:R-:W-:Y:S01]  /*31070*/  ENDCOLLECTIVE ;  /* 0x000000000000791b */ /* 0x003fe20003800000 */
.L_x_5919:
[----:B------:R-:W-:Y:S02]  /*31080*/  IMAD.MOV.U32 R13, RZ, RZ, R109 ;  /* 0x000000ffff0d7224 */ /* 0x000fe400078e006d */
[----:B------:R-:W-:Y:S02]  /*31090*/  IMAD.MOV.U32 R12, RZ, RZ, R0 ;  /* 0x000000ffff0c7224 */ /* 0x000fe400078e0000 */
[----:B------:R-:W-:-:S07]  /*310a0*/  IMAD.MOV.U32 R72, RZ, RZ, R14 ;  /* 0x000000ffff487224 */ /* 0x000fce00078e000e */
[----:B------:R-:W-:Y:S05]  /*310b0*/  WARPSYNC.COLLECTIVE R15, `(.L_x_5920) ;  /* 0x000000000f087348 */ /* 0x000fea0003c00000 */
[----:B------:R0:W1:Y:S02]  /*310c0*/  SHFL.IDX P6, R14, R13, R12, R11 ;  /* 0x0000000c0d0e7389 */ /* 0x00006400000c000b */
[----:B01----:R-:W-:Y:S01]  /*310d0*/  ENDCOLLECTIVE ;  /* 0x000000000000791b */ /* 0x003fe20003800000 */
.L_x_5920:
[----:B------:R-:W-:Y:S02]  /*310e0*/  SEL R130, R117, R72, P0 ;  /* 0x0000004875827207 */ /* 0x000fe40000000000 */
[----:B------:R-:W-:Y:S01]  /*310f0*/  SEL R117, R72, R117, P0 ;  /* 0x0000007548757207 */ /* 0x000fe20000000000 */
[----:B------:R-:W-:Y:S02]  /*31100*/  IMAD.MOV.U32 R13, RZ, RZ, R114 ;  /* 0x000000ffff0d7224 */ /* 0x000fe400078e0072 */
[----:B------:R-:W-:-:S07]  /*31110*/  IMAD.MOV.U32 R109, RZ, RZ, R14 ;  /* 0x000000ffff6d7224 */ /* 0x000fce00078e000e */
[----:B------:R-:W-:Y:S05]  /*31120*/  WARPSYNC.COLLECTIVE R15, `(.L_x_5921) ;  /* 0x000000000f087348 */ /* 0x000fea0003c00000 */
[----:B------:R0:W1:Y:S02]  /*31130*/  SHFL.IDX P6, R14, R13, R12, R11 ;  /* 0x0000000c0d0e7389 */ /* 0x00006400000c000b */
[----:B01----:R-:W-:Y:S01]  /*31140*/  ENDCOLLECTIVE ;  /* 0x000000000000791b */ /* 0x003fe20003800000 */
.L_x_5921:
[----:B------:R-:W-:Y:S02]  /*31150*/  IMAD.MOV.U32 R13, RZ, RZ, R62 ;  /* 0x000000ffff0d7224 */ /* 0x000fe400078e003e */
[----:B------:R-:W-:Y:S02]  /*31160*/  IMAD.MOV.U32 R12, RZ, RZ, R87 ;  /* 0x000000ffff0c7224 */ /* 0x000fe400078e0057 */
[----:B------:R-:W-:-:S07]  /*31170*/  IMAD.MOV.U32 R114, RZ, RZ, R14 ;  /* 0x000000ffff727224 */ /* 0x000fce00078e000e */
[----:B------:R-:W-:Y:S05]  /*31180*/  WARPSYNC.COLLECTIVE R15, `(.L_x_5922) ;  /* 0x000000000f087348 */ /* 0x000fea0003c00000 */
[----:B------:R0:W1:Y:S02]  /*31190*/  SHFL.IDX P6, R14, R13, R12, R11 ;  /* 0x0000000c0d0e7389 */ /* 0x00006400000c000b */
[----:B01----:R-:W-:Y:S01]  /*311a0*/  ENDCOLLECTIVE ;  /* 0x000000000000791b */ /* 0x003fe20003800000 */
.L_x_5922:
[----:B------:R-:W-:Y:S02]  /*311b0*/  IMAD.MOV.U32 R13, RZ, RZ, R70 ;  /* 0x000000ffff0d7224 */ /* 0x000fe400078e0046 */
[----:B------:R-:W-:-:S07]  /*311c0*/  IMAD.MOV.U32 R62, RZ, RZ, R14 ;  /* 0x000000ffff3e7224 */ /* 0x000fce00078e000e */
[----:B------:R-:W-:Y:S05]  /*311d0*/  WARPSYNC.COLLECTIVE R15, `(.L_x_5923) ;  /* 0x000000000f087348 */ /* 0x000fea0003c00000 */
[----:B------:R0:W1:Y:S02]  /*311e0*/  SHFL.IDX P6, R14, R13, R12, R11 ;  /* 0x0000000c0d0e7389 */ /* 0x00006400000c000b */
[----:B01----:R-:W-:Y:S01]  /*311f0*/  ENDCOLLECTIVE ;  /* 0x000000000000791b */ /* 0x003fe20003800000 */
.L_x_5923:
        /* <DEDUP_REMOVED lines=8> */
.L_x_5924:
[----:B------:R-:W-:Y:S02]  /*31280*/  IMAD.MOV.U32 R13, RZ, RZ, R110 ;  /* 0x000000ffff0d7224 */ /* 0x000fe400078e006e */
[----:B------:R-:W-:-:S07]  /*31290*/  IMAD.MOV.U32 R105, RZ, RZ, R14 ;  /* 0x000000ffff697224 */ /* 0x000fce00078e000e */
[----:B------:R-:W-:Y:S05]  /*312a0*/  WARPSYNC.COLLECTIVE R15, `(.L_x_5925) ;  /* 0x000000000f087348 */ /* 0x000fea0003c00000 */
[----:B------:R0:W1:Y:S02]  /*312b0*/  SHFL.IDX P6, R14, R13, R12, R11 ;  /* 0x0000000c0d0e7389 */ /* 0x00006400000c000b */
[----:B01----:R-:W-:Y:S01]  /*312c0*/  ENDCOLLECTIVE ;  /* 0x000000000000791b */ /* 0x003fe20003800000 */
.L_x_5925:
[----:B------:R-:W-:Y:S02]  /*312d0*/  IMAD.MOV.U32 R13, RZ, RZ, R58 ;  /* 0x000000ffff0d7224 */ /* 0x000fe400078e003a */
[----:B------:R-:W-:Y:S02]  /*312e0*/  IMAD.MOV.U32 R12, RZ, RZ, R87 ;  /* 0x000000ffff0c7224 */ /* 0x000fe400078e0057 */
[----:B------:R-:W-:-:S07]  /*312f0*/  IMAD.MOV.U32 R110, RZ, RZ, R14 ;  /* 0x000000ffff6e7224 */ /* 0x000fce00078e000e */
[----:B------:R-:W-:Y:S05]  /*31300*/  WARPSYNC.COLLECTIVE R15, `(.L_x_5926) ;  /* 0x000000000f087348 */ /* 0x000fea0003c00000 */
[----:B------:R0:W1:Y:S02]  /*31310*/  SHFL.IDX P6, R14, R13, R12, R11 ;  /* 0x0000000c0d0e7389 */ /* 0x00006400000c000b */
[----:B01----:R-:W-:Y:S01]  /*31320*/  ENDCOLLECTIVE ;  /* 0x000000000000791b */ /* 0x003fe20003800000 */
.L_x_5926:
[----:B------:R-:W-:Y:S02]  /*31330*/  IMAD.MOV.U32 R13, RZ, RZ, R66 ;  /* 0x000000ffff0d7224 */ /* 0x000fe400078e0042 */
[----:B------:R-:W-:-:S07]  /*31340*/  IMAD.MOV.U32 R58, RZ, RZ, R14 ;  /* 0x000000ffff3a7224 */ /* 0x000fce00078e000e */
[----:B------:R-:W-:Y:S05]  /*31350*/  WARPSYNC.COLLECTIVE R15, `(.L_x_5927) ;  /* 0x000000000f087348 */ /* 0x000fea0003c00000 */
[----:B------:R0:W1:Y:S02]  /*31360*/  SHFL.IDX P6, R14, R13, R12, R11 ;  /* 0x0000000c0d0e7389 */ /* 0x00006400000c000b */
[----:B01----:R-:W-:Y:S01]  /*31370*/  ENDCOLLECTIVE ;  /* 0x000000000000791b */ /* 0x003fe20003800000 */
.L_x_5927:
        /* <DEDUP_REMOVED lines=8> */
.L_x_5928:
[----:B------:R-:W-:Y:S02]  /*31400*/  SEL R111, R110, R66, P0 ;  /* 0x000000426e6f7207 */ /* 0x000fe40000000000 */
[----:B------:R-:W-:Y:S01]  /*31410*/  SEL R110, R66, R110, P0 ;  /* 0x0000006e426e7207 */ /* 0x000fe20000000000 */
[----:B------:R-:W-:Y:S02]  /*31420*/  IMAD.MOV.U32 R13, RZ, RZ, R106 ;  /* 0x000000ffff0d7224 */ /* 0x000fe400078e006a */
[----:B------:R-:W-:-:S07]  /*31430*/  IMAD.MOV.U32 R93, RZ, RZ, R14 ;  /* 0x000000ffff5d7224 */ /* 0x000fce00078e000e */
[----:B------:R-:W-:Y:S05]  /*31440*/  WARPSYNC.COLLECTIVE R15, `(.L_x_5929) ;  /* 0x000000000f087348 */ /* 0x000fea0003c00000 */
[----:B------:R0:W1:Y:S02]  /*31450*/  SHFL.IDX P6, R14, R13, R12, R11 ;  /* 0x0000000c0d0e7389 */ /* 0x00006400000c000b */
[----:B01----:R-:W-:Y:S01]  /*31460*/  ENDCOLLECTIVE ;  /* 0x000000000000791b */ /* 0x003fe20003800000 */
.L_x_5929:
[----:B------:R-:W-:Y:S02]  /*31470*/  IMAD.MOV.U32 R13, RZ, RZ, R55 ;  /* 0x000000ffff0d7224 */ /* 0x000fe400078e0037 */
[----:B------:R-:W-:Y:S02]  /*31480*/  IMAD.MOV.U32 R12, RZ, RZ, R87 ;  /* 0x000000ffff0c7224 */ /* 0x000fe400078e0057 */
[----:B------:R-:W-:-:S07]  /*31490*/  IMAD.MOV.U32 R106, RZ, RZ, R14 ;  /* 0x000000ffff6a7224 */ /* 0x000fce00078e000e */
[----:B------:R-:W-:Y:S05]  /*314a0*/  WARPSYNC.COLLECTIVE R15, `(.L_x_5930) ;  /* 0x000000000f087348 */ /* 0x000fea0003c00000 */
[----:B------:R0:W1:Y:S02]  /*314b0*/  SHFL.IDX P6, R14, R13, R12, R11 ;  /* 0x0000000c0d0e7389 */ /* 0x00006400000c000b */
[----:B01----:R-:W-:Y:S01]  /*314c0*/  ENDCOLLECTIVE ;  /* 0x000000000000791b */ /* 0x003fe20003800000 */
.L_x_5930:
[----:B------:R-:W-:Y:S02]  /*314d0*/  IMAD.MOV.U32 R13, RZ, RZ, R64 ;  /* 0x000000ffff0d7224 */ /* 0x000fe400078e0040 */
[----:B------:R-:W-:-:S07]  /*314e0*/  IMAD.MOV.U32 R55, RZ, RZ, R14 ;  /* 0x000000ffff377224 */ /* 0x000fce00078e000e */
[----:B------:R-:W-:Y:S05]  /*314f0*/  WARPSYNC.COLLECTIVE R15, `(.L_x_5931) ;  /* 0x000000000f087348 */ /* 0x000fea0003c00000 */
[----:B------:R0:W1:Y:S02]  /*31500*/  SHFL.IDX P6, R14, R13, R12, R11 ;  /* 0x0000000c0d0e7389 */ /* 0x00006400000c000b */
[----:B01----:R-:W-:Y:S01]  /*31510*/  ENDCOLLECTIVE ;  /* 0x000000000000791b */ /* 0x003fe20003800000 */
.L_x_5931:
        /* <DEDUP_REMOVED lines=8> */
.L_x_5932:
[----:B------:R-:W-:Y:S02]  /*315a0*/  SEL R107, R106, R64, P0 ;  /* 0x000000406a6b7207 */ /* 0x000fe40000000000 */
[----:B------:R-:W-:Y:S01]  /*315b0*/  SEL R106, R64, R106, P0 ;  /* 0x0000006a406a7207 */ /* 0x000fe20000000000 */
[----:B------:R-:W-:Y:S02]  /*315c0*/  IMAD.MOV.U32 R13, RZ, RZ, R102 ;  /* 0x000000ffff0d7224 */ /* 0x000fe400078e0066 */
[----:B------:R-:W-:-:S07]  /*315d0*/  IMAD.MOV.U32 R99, RZ, RZ, R14 ;  /* 0x000000ffff637224 */ /* 0x000fce00078e000e */
[----:B------:R-:W-:Y:S05]  /*315e0*/  WARPSYNC.COLLECTIVE R15, `(.L_x_5933) ;  /* 0x000000000f087348 */ /* 0x000fea0003c00000 */
[----:B------:R0:W1:Y:S02]  /*315f0*/  SHFL.IDX P6, R14, R13, R12, R11 ;  /* 0x0000000c0d0e7389 */ /* 0x00006400000c000b */
[----:B01----:R-:W-:Y:S01]  /*31600*/  ENDCOLLECTIVE ;  /* 0x000000000000791b */ /* 0x003fe20003800000 */
.L_x_5933:
[----:B------:R-:W-:Y:S02]  /*31610*/  IMAD.MOV.U32 R13, RZ, RZ, R53 ;  /* 0x000000ffff0d7224 */ /* 0x000fe400078e0035 */
[----:B------:R-:W-:Y:S02]  /*31620*/  IMAD.MOV.U32 R12, RZ, RZ, R87 ;  /* 0x000000ffff0c7224 */ /* 0x000fe400078e0057 */
[----:B------:R-:W-:-:S07]  /*31630*/  IMAD.MOV.U32 R102, RZ, RZ, R14 ;  /* 0x000000ffff667224 */ /* 0x000fce00078e000e */
[----:B------:R-:W-:Y:S05]  /*31640*/  WARPSYNC.COLLECTIVE R15, `(.L_x_5934) ;  /* 0x000000000f087348 */ /* 0x000fea0003c00000 */
[----:B------:R0:W1:Y:S02]  /*31650*/  SHFL.IDX P6, R14, R13, R12, R11 ;  /* 0x0000000c0d0e7389 */ /* 0x00006400000c000b */
[----:B01----:R-:W-:Y:S01]  /*31660*/  ENDCOLLECTIVE ;  /* 0x000000000000791b */ /* 0x003fe20003800000 */
.L_x_5934:
[----:B------:R-:W-:Y:S02]  /*31670*/  IMAD.MOV.U32 R13, RZ, RZ, R60 ;  /* 0x000000ffff0d7224 */ /* 0x000fe400078e003c */
[----:B------:R-:W-:-:S07]  /*31680*/  IMAD.MOV.U32 R53, RZ, RZ, R14 ;  /* 0x000000ffff357224 */ /* 0x000fce00078e000e */
[----:B------:R-:W-:Y:S05]  /*31690*/  WARPSYNC.COLLECTIVE R15, `(.L_x_5935) ;  /* 0x000000000f087348 */ /* 0x000fea0003c00000 */
[----:B------:R0:W1:Y:S02]  /*316a0*/  SHFL.IDX P6, R14, R13, R12, R11 ;  /* 0x0000000c0d0e7389 */ /* 0x00006400000c000b */
[----:B01----:R-:W-:Y:S01]  /*316b0*/  ENDCOLLECTIVE ;  /* 0x000000000000791b */ /* 0x003fe20003800000 */
.L_x_5935:
        /* <DEDUP_REMOVED lines=8> */
.L_x_5936:
[----:B------:R-:W-:Y:S02]  /*31740*/  SEL R103, R102, R60, P0 ;  /* 0x0000003c66677207 */ /* 0x000fe40000000000 */
[----:B------:R-:W-:Y:S01]  /*31750*/  SEL R102, R60, R102, P0 ;  /* 0x000000663c667207 */ /* 0x000fe20000000000 */
[----:B------:R-:W-:Y:S02]  /*31760*/  IMAD.MOV.U32 R13, RZ, RZ, R97 ;  /* 0x000000ffff0d7224 */ /* 0x000fe400078e0061 */
[----:B------:R-:W-:-:S07]  /*31770*/  IMAD.MOV.U32 R98, RZ, RZ, R14 ;  /* 0x000000ffff627224 */ /* 0x000fce00078e000e */
[----:B------:R-:W-:Y:S05]  /*31780*/  WARPSYNC.COLLECTIVE R15, `(.L_x_5937) ;  /* 0x000000000f087348 */ /* 0x000fea0003c00000 */
[----:B------:R0:W1:Y:S02]  /*31790*/  SHFL.IDX P6, R14, R13, R12, R11 ;  /* 0x0000000c0d0e7389 */ /* 0x00006400000c000b */
[----:B01----:R-:W-:Y:S01]  /*317a0*/  ENDCOLLECTIVE ;  /* 0x000000000000791b */ /* 0x003fe20003800000 */
.L_x_5937:
[----:B------:R-:W-:Y:S02]  /*317b0*/  IMAD.MOV.U32 R13, RZ, RZ, R51 ;  /* 0x000000ffff0d7224 */ /* 0x000fe400078e0033 */
[----:B------:R-:W-:Y:S02]  /*317c0*/  IMAD.MOV.U32 R12, RZ, RZ, R87 ;  /* 0x000000ffff0c7224 */ /* 0x000fe400078e0057 */
[----:B------:R-:W-:-:S07]  /*317d0*/  IMAD.MOV.U32 R97, RZ, RZ, R14 ;  /* 0x000000ffff617224 */ /* 0x000fce00078e000e */
[----:B------:R-:W-:Y:S05]  /*317e0*/  WARPSYNC.COLLECTIVE R15, `(.L_x_5938) ;  /* 0x000000000f087348 */ /* 0x000fea0003c00000 */
[----:B------:R0:W1:Y:S02]  /*317f0*/  SHFL.IDX P6, R14, R13, R12, R11 ;  /* 0x0000000c0d0e7389 */ /* 0x00006400000c000b */
[----:B01----:R-:W-:Y:S01]  /*31800*/  ENDCOLLECTIVE ;  /* 0x000000000000791b */ /* 0x003fe20003800000 */
.L_x_5938:
[----:B------:R-:W-:Y:S02]  /*31810*/  IMAD.MOV.U32 R13, RZ, RZ, R56 ;  /* 0x000000ffff0d7224 */ /* 0x000fe400078e0038 */
[----:B------:R-:W-:-:S07]  /*31820*/  IMAD.MOV.U32 R51, RZ, RZ, R14 ;  /* 0x000000ffff337224 */ /* 0x000fce00078e000e */
[----:B------:R-:W-:Y:S05]  /*31830*/  WARPSYNC.COLLECTIVE R15, `(.L_x_5939) ;  /* 0x000000000f087348 */ /* 0x000fea0003c00000 */
[----:B------:R0:W1:Y:S02]  /*31840*/  SHFL.IDX P6, R14, R13, R12, R11 ;  /* 0x0000000c0d0e7389 */ /* 0x00006400000c000b */
[----:B01----:R-:W-:Y:S01]  /*31850*/  ENDCOLLECTIVE ;  /* 0x000000000000791b */ /* 0x003fe20003800000 */
.L_x_5939:
        /* <DEDUP_REMOVED lines=8> */
.L_x_5940:
[----:B------:R-:W-:Y:S02]  /*318e0*/  SEL R100, R97, R56, P0 ;  /* 0x0000003861647207 */ /* 0x000fe40000000000 */
[----:B------:R-:W-:Y:S01]  /*318f0*/  SEL R97, R56, R97, P0 ;  /* 0x0000006138617207 */ /* 0x000fe20000000000 */
[----:B------:R-:W-:Y:S02]  /*31900*/  IMAD.MOV.U32 R13, RZ, RZ, R94 ;  /* 0x000000ffff0d7224 */ /* 0x000fe400078e005e */
[----:B------:R-:W-:-:S07]  /*31910*/  IMAD.MOV.U32 R95, RZ, RZ, R14 ;  /* 0x000000ffff5f7224 */ /* 0x000fce00078e000e */
[----:B------:R-:W-:Y:S05]  /*31920*/  WARPSYNC.COLLECTIVE R15, `(.L_x_5941) ;  /* 0x000000000f087348 */ /* 0x000fea0003c00000 */
[----:B------:R0:W1:Y:S02]  /*31930*/  SHFL.IDX P6, R14, R13, R12, R11 ;  /* 0x0000000c0d0e7389 */ /* 0x00006400000c000b */
[----:B01----:R-:W-:Y:S01]  /*31940*/  ENDCOLLECTIVE ;  /* 0x000000000000791b */ /* 0x003fe20003800000 */
.L_x_5941:
[----:B------:R-:W-:Y:S02]  /*31950*/  IMAD.MOV.U32 R13, RZ, RZ, R49 ;  /* 0x000000ffff0d7224 */ /* 0x000fe400078e0031 */
[----:B------:R-:W-:Y:S02]  /*31960*/  IMAD.MOV.U32 R12, RZ, RZ, R87 ;  /* 0x000000ffff0c7224 */ /* 0x000fe400078e0057 */
[----:B------:R-:W-:-:S07]  /*31970*/  IMAD.MOV.U32 R94, RZ, RZ, R14 ;  /* 0x000000ffff5e7224 */ /* 0x000fce00078e000e */
[----:B------:R-:W-:Y:S05]  /*31980*/  WARPSYNC.COLLECTIVE R15, `(.L_x_5942) ;  /* 0x000000000f087348 */ /* 0x000fea0003c00000 */
[----:B------:R0:W1:Y:S02]  /*31990*/  SHFL.IDX P6, R14, R13, R12, R11 ;  /* 0x0000000c0d0e7389 */ /* 0x00006400000c000b */
[----:B01----:R-:W-:Y:S01]  /*319a0*/  ENDCOLLECTIVE ;  /* 0x000000000000791b */ /* 0x003fe20003800000 */
.L_x_5942:
[----:B------:R-:W-:Y:S02]  /*319b0*/  IMAD.MOV.U32 R13, RZ, RZ, R54 ;  /* 0x000000ffff0d7224 */ /* 0x000fe400078e0036 */
[----:B------:R-:W-:-:S07]  /*319c0*/  IMAD.MOV.U32 R49, RZ, RZ, R14 ;  /* 0x000000ffff317224 */ /* 0x000fce00078e000e */
[----:B------:R-:W-:Y:S05]  /*319d0*/  WARPSYNC.COLLECTIVE R15, `(.L_x_5943) ;  /* 0x000000000f087348 */ /* 0x000fea0003c00000 */
[----:B------:R0:W1:Y:S02]  /*319e0*/  SHFL.IDX P6, R14, R13, R12, R11 ;  /* 0x0000000c0d0e7389 */ /* 0x00006400000c000b */
[----:B01----:R-:W-:Y:S01]  /*319f0*/  ENDCOLLECTIVE ;  /* 0x000000000000791b */ /* 0x003fe20003800000 */
.L_x_5943:
        /* <DEDUP_REMOVED lines=8> */
.L_x_5944:
[----:B------:R-:W-:Y:S02]  /*31a80*/  SEL R96, R94, R54, P0 ;  /* 0x000000365e607207 */ /* 0x000fe40000000000 */
[----:B------:R-:W-:Y:S01]  /*31a90*/  SEL R94, R54, R94, P0 ;  /* 0x0000005e365e7207 */ /* 0x000fe20000000000 */
[----:B------:R-:W-:Y:S02]  /*31aa0*/  IMAD.MOV.U32 R13, RZ, RZ, R83 ;  /* 0x000000ffff0d7224 */ /* 0x000fe400078e0053 */
[----:B------:R-:W-:-:S07]  /*31ab0*/  IMAD.MOV.U32 R86, RZ, RZ, R14 ;  /* 0x000000ffff567224 */ /* 0x000fce00078e000e */
[----:B------:R-:W-:Y:S05]  /*31ac0*/  WARPSYNC.COLLECTIVE R15, `(.L_x_5945) ;  /* 0x000000000f087348 */ /* 0x000fea0003c00000 */
[----:B------:R0:W1:Y:S02]  /*31ad0*/  SHFL.IDX P6, R14, R13, R12, R11 ;  /* 0x0000000c0d0e7389 */ /* 0x00006400000c000b */
[----:B01----:R-:W-:Y:S01]  /*31ae0*/  ENDCOLLECTIVE ;  /* 0x000000000000791b */ /* 0x003fe20003800000 */
.L_x_5945:
[----:B------:R-:W-:Y:S02]  /*31af0*/  IMAD.MOV.U32 R13, RZ, RZ, R5 ;  /* 0x000000ffff0d7224 */ /* 0x000fe400078e0005 */
[----:B------:R-:W-:Y:S02]  /*31b00*/  IMAD.MOV.U32 R12, RZ, RZ, R87 ;  /* 0x000000ffff0c7224 */ /* 0x000fe400078e0057 */
[----:B------:R-:W-:-:S07]  /*31b10*/  IMAD.MOV.U32 R83, RZ, RZ, R14 ;  /* 0x000000ffff537224 */ /* 0x000fce00078e000e */
[----:B------:R-:W-:Y:S05]  /*31b20*/  WARPSYNC.COLLECTIVE R15, `(.L_x_5946) ;  /* 0x000000000f087348 */ /* 0x000fea0003c00000 */
[----:B------:R0:W1:Y:S02]  /*31b30*/  SHFL.IDX P6, R14, R13, R12, R11 ;  /* 0x0000000c0d0e7389 */ /* 0x00006400000c000b */
[----:B01----:R-:W-:Y:S01]  /*31b40*/  ENDCOLLECTIVE ;  /* 0x000000000000791b */ /* 0x003fe20003800000 */
.L_x_5946:
[----:B------:R-:W-:Y:S02]  /*31b50*/  IMAD.MOV.U32 R13, RZ, RZ, R52 ;  /* 0x000000ffff0d7224 */ /* 0x000fe400078e0034 */
[----:B------:R-:W-:-:S07]  /*31b60*/  IMAD.MOV.U32 R5, RZ, RZ, R14 ;  /* 0x000000ffff057224 */ /* 0x000fce00078e000e */
[----:B------:R-:W-:Y:S05]  /*31b70*/  WARPSYNC.COLLECTIVE R15, `(.L_x_5947) ;  /* 0x000000000f087348 */ /* 0x000fea0003c00000 */
[----:B------:R0:W1:Y:S02]  /*31b80*/  SHFL.IDX P6, R14, R13, R12, R11 ;  /* 0x0000000c0d0e7389 */ /* 0x00006400000c000b */
[----:B01----:R-:W-:Y:S01]  /*31b90*/  ENDCOLLECTIVE ;  /* 0x000000000000791b */ /* 0x003fe20003800000 */
.L_x_5947:
[----:B------:R-:W-:Y:S02]  /*31ba0*/  IMAD.MOV.U32 R13, RZ, RZ, R79 ;  /* 0x000000ffff0d7224 */ /* 0x000fe400078e004f */
[----:B------:R-:W-:Y:S02]  /*31bb0*/  IMAD.MOV.U32 R12, RZ, RZ, R0 ;  /* 0x000000ffff0c7224 */ /* 0x000fe400078e0000 */
[----:B------:R-:W-:-:S07]  /*31bc0*/  IMAD.MOV.U32 R52, RZ, RZ, R14 ;  /* 0x000000ffff347224 */ /* 0x000fce00078e000e */
[----:B------:R-:W-:Y:S05]  /*31bd0*/  WARPSYNC.COLLECTIVE R15, `(.L_x_5948) ;  /* 0x000000000f087348 */ /* 0x000fea0003c00000 */
[----:B------:R0:W1:Y:S02]  /*31be0*/  SHFL.IDX P6, R14, R13, R12, R11 ;  /* 0x0000000c0d0e7389 */ /* 0x00006400000c000b */
[----:B01----:R-:W-:Y:S01]  /*31bf0*/  ENDCOLLECTIVE ;  /* 0x000000000000791b */ /* 0x003fe20003800000 */
.L_x_5948:
[----:B------:R-:W-:Y:S02]  /*31c00*/  SEL R92, R83, R52, P0 ;  /* 0x00000034535c7207 */ /* 0x000fe40000000000 */
[----:B------:R-:W-:Y:S01]  /*31c10*/  SEL R83, R52, R83, P0 ;  /* 0x0000005334537207 */ /* 0x000fe20000000000 */
[----:B------:R-:W-:Y:S02]  /*31c20*/  IMAD.MOV.U32 R13, RZ, RZ, R80 ;  /* 0x000000ffff0d7224 */ /* 0x000fe400078e0050 */
[----:B------:R-:W-:-:S07]  /*31c30*/  IMAD.MOV.U32 R79, RZ, RZ, R14 ;  /* 0x000000ffff4f7224 */ /* 0x000fce00078e000e */
[----:B------:R-:W-:Y:S05]  /*31c40*/  WARPSYNC.COLLECTIVE R15, `(.L_x_5949) ;  /* 0x000000000f087348 */ /* 0x000fea0003c00000 */
[----:B------:R0:W1:Y:S02]  /*31c50*/  SHFL.IDX P6, R14, R13, R12, R11 ;  /* 0x0000000c0d0e7389 */ /* 0x00006400000c000b */
[----:B01----:R-:W-:Y:S01]  /*31c60*/  ENDCOLLECTIVE ;  /* 0x000000000000791b */ /* 0x003fe20003800000 */
.L_x_5949:
[----:B------:R-:W-:Y:S02]  /*31c70*/  IMAD.MOV.U32 R13, RZ, RZ, R3 ;  /* 0x000000ffff0d7224 */ /* 0x000fe400078e0003 */
[----:B------:R-:W-:Y:S02]  /*31c80*/  IMAD.MOV.U32 R12, RZ, RZ, R87 ;  /* 0x000000ffff0c7224 */ /* 0x000fe400078e0057 */
[----:B------:R-:W-:-:S07]  /*31c90*/  IMAD.MOV.U32 R80, RZ, RZ, R14 ;  /* 0x000000ffff507224 */ /* 0x000fce00078e000e */
[----:B------:R-:W-:Y:S05]  /*31ca0*/  WARPSYNC.COLLECTIVE R15, `(.L_x_5950) ;  /* 0x000000000f087348 */ /* 0x000fea0003c00000 */
[----:B------:R0:W1:Y:S02]  /*31cb0*/  SHFL.IDX P6, R14, R13, R12, R11 ;  /* 0x0000000c0d0e7389 */ /* 0x00006400000c000b */
[----:B01----:R-:W-:Y:S01]  /*31cc0*/  ENDCOLLECTIVE ;  /* 0x000000000000791b */ /* 0x003fe20003800000 */
.L_x_5950:
[----:B------:R-:W-:Y:S02]  /*31cd0*/  IMAD.MOV.U32 R13, RZ, RZ, R50 ;  /* 0x000000ffff0d7224 */ /* 0x000fe400078e0032 */
[----:B------:R-:W-:-:S07]  /*31ce0*/  IMAD.MOV.U32 R3, RZ, RZ, R14 ;  /* 0x000000ffff037224 */ /* 0x000fce00078e000e */
[----:B------:R-:W-:Y:S05]  /*31cf0*/  WARPSYNC.COLLECTIVE R15, `(.L_x_5951) ;  /* 0x000000000f087348 */ /* 0x000fea0003c00000 */
[----:B------:R0:W1:Y:S02]  /*31d00*/  SHFL.IDX P6, R14, R13, R12, R11 ;  /* 0x0000000c0d0e7389 */ /* 0x00006400000c000b */
[----:B01----:R-:W-:Y:S01]  /*31d10*/  ENDCOLLECTIVE ;  /* 0x000000000000791b */ /* 0x003fe20003800000 */
.L_x_5951:
        /* <DEDUP_REMOVED lines=8> */
.L_x_5952:
[----:B------:R-:W-:Y:S02]  /*31da0*/  IMAD.MOV.U32 R13, RZ, RZ, R10 ;  /* 0x000000ffff0d7224 */ /* 0x000fe400078e000a */
[----:B------:R-:W-:-:S07]  /*31db0*/  IMAD.MOV.U32 R6, RZ, RZ, R14 ;  /* 0x000000ffff067224 */ /* 0x000fce00078e000e */
[----:B------:R-:W-:Y:S05]  /*31dc0*/  WARPSYNC.COLLECTIVE R15, `(.L_x_5953) ;  /* 0x000000000f087348 */ /* 0x000fea0003c00000 */
[----:B------:R0:W1:Y:S02]  /*31dd0*/  SHFL.IDX P6, R14, R13, R12, R11 ;  /* 0x0000000c0d0e7389 */ /* 0x00006400000c000b */
[----:B01----:R-:W-:Y:S01]  /*31de0*/  ENDCOLLECTIVE ;  /* 0x000000000000791b */ /* 0x003fe20003800000 */
.L_x_5953:
[----:B------:R-:W-:Y:S02]  /*31df0*/  IMAD.MOV.U32 R13, RZ, RZ, R7 ;  /* 0x000000ffff0d7224 */ /* 0x000fe400078e0007 */
[----:B------:R-:W-:Y:S02]  /*31e00*/  IMAD.MOV.U32 R12, RZ, RZ, R87 ;  /* 0x000000ffff0c7224 */ /* 0x000fe400078e0057 */
[----:B------:R-:W-:-:S07]  /*31e10*/  IMAD.MOV.U32 R4, RZ, RZ, R14 ;  /* 0x000000ffff047224 */ /* 0x000fce00078e000e */
[----:B------:R-:W-:Y:S05]  /*31e20*/  WARPSYNC.COLLECTIVE R15, `(.L_x_5954) ;  /* 0x000000000f087348 */ /* 0x000fea0003c00000 */
[----:B------:R0:W1:Y:S02]  /*31e30*/  SHFL.IDX P6, R14, R13, R12, R11 ;  /* 0x0000000c0d0e7389 */ /* 0x00006400000c000b */
[----:B01----:R-:W-:Y:S01]  /*31e40*/  ENDCOLLECTIVE ;  /* 0x000000000000791b */ /* 0x003fe20003800000 */
.L_x_5954:
[----:B------:R-:W-:Y:S02]  /*31e50*/  IMAD.MOV.U32 R13, RZ, RZ, R46 ;  /* 0x000000ffff0d7224 */ /* 0x000fe400078e002e */
[----:B------:R-:W-:-:S07]  /*31e60*/  IMAD.MOV.U32 R7, RZ, RZ, R14 ;  /* 0x000000ffff077224 */ /* 0x000fce00078e000e */
[----:B------:R-:W-:Y:S05]  /*31e70*/  WARPSYNC.COLLECTIVE R15, `(.L_x_5955) ;  /* 0x000000000f087348 */ /* 0x000fea0003c00000 */
[----:B------:R0:W1:Y:S02]  /*31e80*/  SHFL.IDX P6, R14, R13, R12, R11 ;  /* 0x0000000c0d0e7389 */ /* 0x00006400000c000b */
[----:B01----:R-:W-:Y:S01]  /*31e90*/  ENDCOLLECTIVE ;  /* 0x000000000000791b */ /* 0x003fe20003800000 */
.L_x_5955:
[----:B------:R-:W-:Y:S02]  /*31ea0*/  IMAD.MOV.U32 R13, RZ, RZ, R88 ;  /* 0x000000ffff0d7224 */ /* 0x000fe400078e0058 */
[----:B------:R-:W-:Y:S02]  /*31eb0*/  IMAD.MOV.U32 R12, RZ, RZ, R0 ;  /* 0x000000ffff0c7224 */ /* 0x000fe400078e0000 */
[----:B------:R-:W-:-:S07]  /*31ec0*/  IMAD.MOV.U32 R46, RZ, RZ, R14 ;  /* 0x000000ffff2e7224 */ /* 0x000fce00078e000e */
[----:B------:R-:W-:Y:S05]  /*31ed0*/  WARPSYNC.COLLECTIVE R15, `(.L_x_5956) ;  /* 0x000000000f087348 */ /* 0x000fea0003c00000 */
[----:B------:R0:W1:Y:S02]  /*31ee0*/  SHFL.IDX P6, R14, R13, R12, R11 ;  /* 0x0000000c0d0e7389 */ /* 0x00006400000c000b */
[----:B01----:R-:W-:Y:S01]  /*31ef0*/  ENDCOLLECTIVE ;  /* 0x000000000000791b */ /* 0x003fe20003800000 */
.L_x_5956:
[----:B------:R-:W-:Y:S02]  /*31f00*/  SEL R3, R4, R46, P0 ;  /* 0x0000002e04037207 */ /* 0x000fe40000000000 */
[----:B------:R-:W-:Y:S01]  /*31f10*/  SEL R4, R46, R4, P0 ;  /* 0x000000042e047207 */ /* 0x000fe20000000000 */
[----:B------:R-:W-:Y:S02]  /*31f20*/  IMAD.MOV.U32 R13, RZ, RZ, R8 ;  /* 0x000000ffff0d7224 */ /* 0x000fe400078e0008 */
[----:B------:R-:W-:-:S07]  /*31f30*/  IMAD.MOV.U32 R10, RZ, RZ, R14 ;  /* 0x000000ffff0a7224 */ /* 0x000fce00078e000e */
[----:B------:R-:W-:Y:S05]  /*31f40*/  WARPSYNC.COLLECTIVE R15, `(.L_x_5957) ;  /* 0x000000000f087348 */ /* 0x000fea0003c00000 */
[----:B------:R0:W1:Y:S02]  /*31f50*/  SHFL.IDX P6, R14, R13, R12, R11 ;  /* 0x0000000c0d0e7389 */ /* 0x00006400000c000b */
[----:B01----:R-:W-:Y:S01]  /*31f60*/  ENDCOLLECTIVE ;  /* 0x000000000000791b */ /* 0x003fe20003800000 */
.L_x_5957:
[----:B------:R-:W-:Y:S02]  /*31f70*/  IMAD.MOV.U32 R13, RZ, RZ, R20 ;  /* 0x000000ffff0d7224 */ /* 0x000fe400078e0014 */
[----:B------:R-:W-:Y:S02]  /*31f80*/  IMAD.MOV.U32 R12, RZ, RZ, R87 ;  /* 0x000000ffff0c7224 */ /* 0x000fe400078e0057 */
[----:B------:R-:W-:-:S07]  /*31f90*/  IMAD.MOV.U32 R8, RZ, RZ, R14 ;  /* 0x000000ffff087224 */ /* 0x000fce00078e000e */
[----:B------:R-:W-:Y:S05]  /*31fa0*/  WARPSYNC.COLLECTIVE R15, `(.L_x_5958) ;  /* 0x000000000f087348 */ /* 0x000fea0003c00000 */
[----:B------:R0:W1:Y:S02]  /*31fb0*/  SHFL.IDX P6, R14, R13, R12, R11 ;  /* 0x0000000c0d0e7389 */ /* 0x00006400000c000b */
[----:B01----:R-:W-:Y:S01]  /*31fc0*/  ENDCOLLECTIVE ;  /* 0x000000000000791b */ /* 0x003fe20003800000 */
.L_x_5958:
[----:B------:R-:W-:Y:S02]  /*31fd0*/  IMAD.MOV.U32 R13, RZ, RZ, R9 ;  /* 0x000000ffff0d7224 */ /* 0x000fe400078e0009 */
[----:B------:R-:W-:-:S07]  /*31fe0*/  IMAD.MOV.U32 R20, RZ, RZ, R14 ;  /* 0x000000ffff147224 */ /* 0x000fce00078e000e */
[----:B------:R-:W-:Y:S05]  /*31ff0*/  WARPSYNC.COLLECTIVE R15, `(.L_x_5959) ;  /* 0x000000000f087348 */ /* 0x000fea0003c00000 */
[----:B------:R0:W1:Y:S02]  /*32000*/  SHFL.IDX P6, R14, R13, R12, R11 ;  /* 0x0000000c0d0e7389 */ /* 0x00006400000c000b */
[----:B01----:R-:W-:Y:S01]  /*32010*/  ENDCOLLECTIVE ;  /* 0x000000000000791b */ /* 0x003fe20003800000 */
.L_x_5959:
[----:B------:R-:W-:Y:S02]  /*32020*/  IMAD.MOV.U32 R13, RZ, RZ, R25 ;  /* 0x000000ffff0d7224 */ /* 0x000fe400078e0019 */
[----:B------:R-:W-:Y:S02]  /*32030*/  IMAD.MOV.U32 R12, RZ, RZ, R0 ;  /* 0x000000ffff0c7224 */ /* 0x000fe400078e0000 */
[----:B------:R-:W-:-:S07]  /*32040*/  IMAD.MOV.U32 R9, RZ, RZ, R14 ;  /* 0x000000ffff097224 */ /* 0x000fce00078e000e */
[----:B------:R-:W-:Y:S05]  /*32050*/  WARPSYNC.COLLECTIVE R15, `(.L_x_5960) ;  /* 0x000000000f087348 */ /* 0x000fea0003c00000 */
[----:B------:R0:W1:Y:S02]  /*32060*/  SHFL.IDX P6, R14, R13, R12, R11 ;  /* 0x0000000c0d0e7389 */ /* 0x00006400000c000b */
[----:B01----:R-:W-:Y:S01]  /*32070*/  ENDCOLLECTIVE ;  /* 0x000000000000791b */ /* 0x003fe20003800000 */
.L_x_5960:
[----:B------:R-:W-:Y:S02]  /*32080*/  IMAD.MOV.U32 R13, RZ, RZ, R21 ;  /* 0x000000ffff0d7224 */ /* 0x000fe400078e0015 */
[----:B------:R-:W-:-:S07]  /*32090*/  IMAD.MOV.U32 R25, RZ, RZ, R14 ;  /* 0x000000ffff197224 */ /* 0x000fce00078e000e */
[----:B------:R-:W-:Y:S05]  /*320a0*/  WARPSYNC.COLLECTIVE R15, `(.L_x_5961) ;  /* 0x000000000f087348 */ /* 0x000fea0003c00000 */
[----:B------:R0:W1:Y:S02]  /*320b0*/  SHFL.IDX P6, R14, R13, R12, R11 ;  /* 0x0000000c0d0e7389 */ /* 0x00006400000c000b */
[----:B01----:R-:W-:Y:S01]  /*320c0*/  ENDCOLLECTIVE ;  /* 0x000000000000791b */ /* 0x003fe20003800000 */
.L_x_5961:
[----:B------:R-:W-:Y:S02]  /*320d0*/  IMAD.MOV.U32 R13, RZ, RZ, R26 ;  /* 0x000000ffff0d7224 */ /* 0x000fe400078e001a */
[----:B------:R-:W-:Y:S02]  /*320e0*/  IMAD.MOV.U32 R12, RZ, RZ, R87 ;  /* 0x000000ffff0c7224 */ /* 0x000fe400078e0057 */
[----:B------:R-:W-:-:S07]  /*320f0*/  IMAD.MOV.U32 R21, RZ, RZ, R14 ;  /* 0x000000ffff157224 */ /* 0x000fce00078e000e */
[----:B------:R-:W-:Y:S05]  /*32100*/  WARPSYNC.COLLECTIVE R15, `(.L_x_5962) ;  /* 0x000000000f087348 */ /* 0x000fea0003c00000 */
[----:B------:R0:W1:Y:S02]  /*32110*/  SHFL.IDX P6, R14, R13, R12, R11 ;  /* 0x0000000c0d0e7389 */ /* 0x00006400000c000b */
[----:B01----:R-:W-:Y:S01]  /*32120*/  ENDCOLLECTIVE ;  /* 0x000000000000791b */ /* 0x003fe20003800000 */
.L_x_5962:
[----:B------:R-:W-:Y:S02]  /*32130*/  IMAD.MOV.U32 R13, RZ, RZ, R24 ;  /* 0x000000ffff0d7224 */ /* 0x000fe400078e0018 */
[----:B------:R-:W-:-:S07]  /*32140*/  IMAD.MOV.U32 R26, RZ, RZ, R14 ;  /* 0x000000ffff1a7224 */ /* 0x000fce00078e000e */
[----:B------:R-:W-:Y:S05]  /*32150*/  WARPSYNC.COLLECTIVE R15, `(.L_x_5963) ;  /* 0x000000000f087348 */ /* 0x000fea0003c00000 */
[----:B------:R0:W1:Y:S02]  /*32160*/  SHFL.IDX P6, R14, R13, R12, R11 ;  /* 0x0000000c0d0e7389 */ /* 0x00006400000c000b */
[----:B01----:R-:W-:Y:S01]  /*32170*/  ENDCOLLECTIVE ;  /* 0x000000000000791b */ /* 0x003fe20003800000 */
.L_x_5963:
[----:B------:R-:W-:Y:S02]  /*32180*/  IMAD.MOV.U32 R13, RZ, RZ, R29 ;  /* 0x000000ffff0d7224 */ /* 0x000fe400078e001d */
[----:B------:R-:W-:Y:S02]  /*32190*/  IMAD.MOV.U32 R12, RZ, RZ, R0 ;  /* 0x000000ffff0c7224 */ /* 0x000fe400078e0000 */
[----:B------:R-:W-:-:S07]  /*321a0*/  IMAD.MOV.U32 R24, RZ, RZ, R14 ;  /* 0x000000ffff187224 */ /* 0x000fce00078e000e */
[----:B------:R-:W-:Y:S05]  /*321b0*/  WARPSYNC.COLLECTIVE R15, `(.L_x_5964) ;  /* 0x000000000f087348 */ /* 0x000fea0003c00000 */
[----:B------:R0:W1:Y:S02]  /*321c0*/  SHFL.IDX P6, R14, R13, R12, R11 ;  /* 0x0000000c0d0e7389 */ /* 0x00006400000c000b */
[----:B01----:R-:W-:Y:S01]  /*321d0*/  ENDCOLLECTIVE ;  /* 0x000000000000791b */ /* 0x003fe20003800000 */
.L_x_5964:
[----:B------:R-:W-:Y:S02]  /*321e0*/  IMAD.MOV.U32 R13, RZ, RZ, R27 ;  /* 0x000000ffff0d7224 */ /* 0x000fe400078e001b */
[----:B------:R-:W-:-:S07]  /*321f0*/  IMAD.MOV.U32 R29, RZ, RZ, R14 ;  /* 0x000000ffff1d7224 */ /* 0x000fce00078e000e */
[----:B------:R-:W-:Y:S05]  /*32200*/  WARPSYNC.COLLECTIVE R15, `(.L_x_5965) ;  /* 0x000000000f087348 */ /* 0x000fea0003c00000 */
[----:B------:R0:W1:Y:S02]  /*32210*/  SHFL.IDX P6, R14, R13, R12, R11 ;  /* 0x0000000c0d0e7389 */ /* 0x00006400000c000b */
[----:B01----:R-:W-:Y:S01]  /*32220*/  ENDCOLLECTIVE ;  /* 0x000000000000791b */ /* 0x003fe20003800000 */
.L_x_5965:
[----:B------:R-:W-:Y:S02]  /*32230*/  IMAD.MOV.U32 R13, RZ, RZ, R30 ;  /* 0x000000ffff0d7224 */ /* 0x000fe400078e001e */
[----:B------:R-:W-:Y:S02]  /*32240*/  IMAD.MOV.U32 R12, RZ, RZ, R87 ;  /* 0x000000ffff0c7224 */ /* 0x000fe400078e0057 */
[----:B------:R-:W-:-:S07]  /*32250*/  IMAD.MOV.U32 R27, RZ, RZ, R14 ;  /* 0x000000ffff1b7224 */ /* 0x000fce00078e000e */
[----:B------:R-:W-:Y:S05]  /*32260*/  WARPSYNC.COLLECTIVE R15, `(.L_x_5966) ;  /* 0x000000000f087348 */ /* 0x000fea0003c00000 */
[----:B------:R0:W1:Y:S02]  /*32270*/  SHFL.IDX P6, R14, R13, R12, R11 ;  /* 0x0000000c0d0e7389 */ /* 0x00006400000c000b */
[----:B01----:R-:W-:Y:S01]  /*32280*/  ENDCOLLECTIVE ;  /* 0x000000000000791b */ /* 0x003fe20003800000 */
.L_x_5966:
[----:B------:R-:W-:Y:S02]  /*32290*/  IMAD.MOV.U32 R13, RZ, RZ, R28 ;  /* 0x000000ffff0d7224 */ /* 0x000fe400078e001c */
[----:B------:R-:W-:-:S07]  /*322a0*/  IMAD.MOV.U32 R30, RZ, RZ, R14 ;  /* 0x000000ffff1e7224 */ /* 0x000fce00078e000e */
[----:B------:R-:W-:Y:S05]  /*322b0*/  WARPSYNC.COLLECTIVE R15, `(.L_x_5967) ;  /* 0x000000000f087348 */ /* 0x000fea0003c00000 */
[----:B------:R0:W1:Y:S02]  /*322c0*/  SHFL.IDX P6, R14, R13, R12, R11 ;  /* 0x0000000c0d0e7389 */ /* 0x00006400000c000b */
[----:B01----:R-:W-:Y:S01]  /*322d0*/  ENDCOLLECTIVE ;  /* 0x000000000000791b */ /* 0x003fe20003800000 */
.L_x_5967:
[----:B------:R-:W-:Y:S02]  /*322e0*/  IMAD.MOV.U32 R13, RZ, RZ, R45 ;  /* 0x000000ffff0d7224 */ /* 0x000fe400078e002d */
[----:B------:R-:W-:Y:S02]  /*322f0*/  IMAD.MOV.U32 R12, RZ, RZ, R0 ;  /* 0x000000ffff0c7224 */ /* 0x000fe400078e0000 */
[----:B------:R-:W-:-:S07]  /*32300*/  IMAD.MOV.U32 R28, RZ, RZ, R14 ;  /* 0x000000ffff1c7224 */ /* 0x000fce00078e000e */
[----:B------:R-:W-:Y:S05]  /*32310*/  WARPSYNC.COLLECTIVE R15, `(.L_x_5968) ;  /* 0x000000000f087348 */ /* 0x000fea0003c00000 */
[----:B------:R0:W1:Y:S02]  /*32320*/  SHFL.IDX P6, R14, R13, R12, R11 ;  /* 0x0000000c0d0e7389 */ /* 0x00006400000c000b */
[----:B01----:R-:W-:Y:S01]  /*32330*/  ENDCOLLECTIVE ;  /* 0x000000000000791b */ /* 0x003fe20003800000 */
.L_x_5968:
[----:B------:R-:W-:Y:S02]  /*32340*/  IMAD.MOV.U32 R13, RZ, RZ, R31 ;  /* 0x000000ffff0d7224 */ /* 0x000fe400078e001f */
[----:B------:R-:W-:-:S07]  /*32350*/  IMAD.MOV.U32 R45, RZ, RZ, R14 ;  /* 0x000000ffff2d7224 */ /* 0x000fce00078e000e */
[----:B------:R-:W-:Y:S05]  /*32360*/  WARPSYNC.COLLECTIVE R15, `(.L_x_5969) ;  /* 0x000000000f087348 */ /* 0x000fea0003c00000 */
[----:B------:R0:W1:Y:S02]  /*32370*/  SHFL.IDX P6, R14, R13, R12, R11 ;  /* 0x0000000c0d0e7389 */ /* 0x00006400000c000b */
[----:B01----:R-:W-:Y:S01]  /*32380*/  ENDCOLLECTIVE ;  /* 0x000000000000791b */ /* 0x003fe20003800000 */
.L_x_5969:
[----:B------:R-:W-:Y:S02]  /*32390*/  IMAD.MOV.U32 R13, RZ, RZ, R42 ;  /* 0x000000ffff0d7224 */ /* 0x000fe400078e002a */
[----:B------:R-:W-:Y:S02]  /*323a0*/  IMAD.MOV.U32 R12, RZ, RZ, R87 ;  /* 0x000000ffff0c7224 */ /* 0x000fe400078e0057 */
[----:B------:R-:W-:-:S07]  /*323b0*/  IMAD.MOV.U32 R31, RZ, RZ, R14 ;  /* 0x000000ffff1f7224 */ /* 0x000fce00078e000e */
[----:B------:R-:W-:Y:S05]  /*323c0*/  WARPSYNC.COLLECTIVE R15, `(.L_x_5970) ;  /* 0x000000000f087348 */ /* 0x000fea0003c00000 */
[----:B------:R0:W1:Y:S02]  /*323d0*/  SHFL.IDX P6, R14, R13, R12, R11 ;  /* 0x0000000c0d0e7389 */ /* 0x00006400000c000b */
[----:B01----:R-:W-:Y:S01]  /*323e0*/  ENDCOLLECTIVE ;  /* 0x000000000000791b */ /* 0x003fe20003800000 */
.L_x_5970:
[----:B------:R-:W-:Y:S02]  /*323f0*/  IMAD.MOV.U32 R13, RZ, RZ, R44 ;  /* 0x000000ffff0d7224 */ /* 0x000fe400078e002c */
[----:B------:R-:W-:-:S07]  /*32400*/  IMAD.MOV.U32 R42, RZ, RZ, R14 ;  /* 0x000000ffff2a7224 */ /* 0x000fce00078e000e */
[----:B------:R-:W-:Y:S05]  /*32410*/  WARPSYNC.COLLECTIVE R15, `(.L_x_5971) ;  /* 0x000000000f087348 */ /* 0x000fea0003c00000 */
[----:B------:R0:W1:Y:S02]  /*32420*/  SHFL.IDX P6, R14, R13, R12, R11 ;  /* 0x0000000c0d0e7389 */ /* 0x00006400000c000b */
[----:B01----:R-:W-:Y:S01]  /*32430*/  ENDCOLLECTIVE ;  /* 0x000000000000791b */ /* 0x003fe20003800000 */
.L_x_5971:
[----:B------:R-:W-:Y:S02]  /*32440*/  IMAD.MOV.U32 R13, RZ, RZ, R57 ;  /* 0x000000ffff0d7224 */ /* 0x000fe400078e0039 */
[----:B------:R-:W-:Y:S02]  /*32450*/  IMAD.MOV.U32 R12, RZ, RZ, R0 ;  /* 0x000000ffff0c7224 */ /* 0x000fe400078e0000 */
[----:B------:R-:W-:-:S07]  /*32460*/  IMAD.MOV.U32 R44, RZ, RZ, R14 ;  /* 0x000000ffff2c7224 */ /* 0x000fce00078e000e */
[----:B------:R-:W-:Y:S05]  /*32470*/  WARPSYNC.COLLECTIVE R15, `(.L_x_5972) ;  /* 0x000000000f087348 */ /* 0x000fea0003c00000 */
[----:B------:R0:W1:Y:S02]  /*32480*/  SHFL.IDX P6, R14, R13, R12, R11 ;  /* 0x0000000c0d0e7389 */ /* 0x00006400000c000b */
[----:B01----:R-:W-:Y:S01]  /*32490*/  ENDCOLLECTIVE ;  /* 0x000000000000791b */ /* 0x003fe20003800000 */
.L_x_5972:
[----:B------:R-:W-:Y:S02]  /*324a0*/  IMAD.MOV.U32 R13, RZ, RZ, R47 ;  /* 0x000000ffff0d7224 */ /* 0x000fe400078e002f */
[----:B------:R-:W-:-:S07]  /*324b0*/  IMAD.MOV.U32 R57, RZ, RZ, R14 ;  /* 0x000000ffff397224 */ /* 0x000fce00078e000e */
[----:B------:R-:W-:Y:S05]  /*324c0*/  WARPSYNC.COLLECTIVE R15, `(.L_x_5973) ;  /* 0x000000000f087348 */ /* 0x000fea0003c00000 */
[----:B------:R0:W1:Y:S02]  /*324d0*/  SHFL.IDX P6, R14, R13, R12, R11 ;  /* 0x0000000c0d0e7389 */ /* 0x00006400000c000b */
[----:B01----:R-:W-:Y:S01]  /*324e0*/  ENDCOLLECTIVE ;  /* 0x000000000000791b */ /* 0x003fe20003800000 */
.L_x_5973:
[----:B------:R-:W-:Y:S01]  /*324f0*/  IMAD.MOV.U32 R13, RZ, RZ, R40 ;  /* 0x000000ffff0d7224 */ /* 0x000fe200078e0028 */
[----:B------:R-:W-:Y:S01]  /*32500*/  MOV R12, R87 ;  /* 0x00000057000c7202 */ /* 0x000fe20000000f00 */
[----:B------:R-:W-:-:S07]  /*32510*/  IMAD.MOV.U32 R47, RZ, RZ, R14 ;  /* 0x000000ffff2f7224 */ /* 0x000fce00078e000e */
[----:B------:R-:W-:Y:S05]  /*32520*/  WARPSYNC.COLLECTIVE R15, `(.L_x_5974) ;  /* 0x000000000f087348 */ /* 0x000fea0003c00000 */
[----:B------:R0:W1:Y:S02]  /*32530*/  SHFL.IDX P6, R14, R13, R12, R11 ;  /* 0x0000000c0d0e7389 */ /* 0x00006400000c000b */
[----:B01----:R-:W-:Y:S01]  /*32540*/  ENDCOLLECTIVE ;  /* 0x000000000000791b */ /* 0x003fe20003800000 */
.L_x_5974:
[----:B------:R-:W-:Y:S02]  /*32550*/  IMAD.MOV.U32 R13, RZ, RZ, R48 ;  /* 0x000000ffff0d7224 */ /* 0x000fe400078e0030 */
[----:B------:R-:W-:-:S07]  /*32560*/  IMAD.MOV.U32 R40, RZ, RZ, R14 ;  /* 0x000000ffff287224 */ /* 0x000fce00078e000e */
[----:B------:R-:W-:Y:S05]  /*32570*/  WARPSYNC.COLLECTIVE R15, `(.L_x_5975) ;  /* 0x000000000f087348 */ /* 0x000fea0003c00000 */
[----:B------:R0:W1:Y:S02]  /*32580*/  SHFL.IDX P6, R14, R13, R12, R11 ;  /* 0x0000000c0d0e7389 */ /* 0x00006400000c000b */
[----:B01----:R-:W-:Y:S01]  /*32590*/  ENDCOLLECTIVE ;  /* 0x000000000000791b */ /* 0x003fe20003800000 */
.L_x_5975:
        /* <DEDUP_REMOVED lines=8> */
.L_x_5976:
[----:B------:R-:W-:Y:S02]  /*32620*/  SEL R46, R47, R48, P0 ;  /* 0x000000302f2e7207 */ /* 0x000fe40000000000 */
[----:B------:R-:W-:Y:S01]  /*32630*/  SEL R47, R48, R47, P0 ;  /* 0x0000002f302f7207 */ /* 0x000fe20000000000 */
[----:B------:R-:W-:Y:S02]  /*32640*/  IMAD.MOV.U32 R13, RZ, RZ, R59 ;  /* 0x000000ffff0d7224 */ /* 0x000fe400078e003b */
[----:B------:R-:W-:-:S07]  /*32650*/  IMAD.MOV.U32 R61, RZ, RZ, R14 ;  /* 0x000000ffff3d7224 */ /* 0x000fce00078e000e */
[----:B------:R-:W-:Y:S05]  /*32660*/  WARPSYNC.COLLECTIVE R15, `(.L_x_5977) ;  /* 0x000000000f087348 */ /* 0x000fea0003c00000 */
[----:B------:R0:W1:Y:S02]  /*32670*/  SHFL.IDX P6, R14, R13, R12, R11 ;  /* 0x0000000c0d0e7389 */ /* 0x00006400000c000b */
[----:B01----:R-:W-:Y:S01]  /*32680*/  ENDCOLLECTIVE ;  /* 0x000000000000791b */ /* 0x003fe20003800000 */
.L_x_5977:
[----:B------:R-:W-:Y:S02]  /*32690*/  IMAD.MOV.U32 R13, RZ, RZ, R38 ;  /* 0x000000ffff0d7224 */ /* 0x000fe400078e0026 */
[----:B------:R-:W-:Y:S02]  /*326a0*/  IMAD.MOV.U32 R12, RZ, RZ, R87 ;  /* 0x000000ffff0c7224 */ /* 0x000fe400078e0057 */
[----:B------:R-:W-:-:S07]  /*326b0*/  IMAD.MOV.U32 R59, RZ, RZ, R14 ;  /* 0x000000ffff3b7224 */ /* 0x000fce00078e000e */
[----:B------:R-:W-:Y:S05]  /*326c0*/  WARPSYNC.COLLECTIVE R15, `(.L_x_5978) ;  /* 0x000000000f087348 */ /* 0x000fea0003c00000 */
[----:B------:R0:W1:Y:S02]  /*326d0*/  SHFL.IDX P6, R14, R13, R12, R11 ;  /* 0x0000000c0d0e7389 */ /* 0x00006400000c000b */
[----:B01----:R-:W-:Y:S01]  /*326e0*/  ENDCOLLECTIVE ;  /* 0x000000000000791b */ /* 0x003fe20003800000 */
.L_x_5978:
[----:B------:R-:W-:Y:S02]  /*326f0*/  IMAD.MOV.U32 R13, RZ, RZ, R43 ;  /* 0x000000ffff0d7224 */ /* 0x000fe400078e002b */
[----:B------:R-:W-:-:S07]  /*32700*/  IMAD.MOV.U32 R38, RZ, RZ, R14 ;  /* 0x000000ffff267224 */ /* 0x000fce00078e000e */
[----:B------:R-:W-:Y:S05]  /*32710*/  WARPSYNC.COLLECTIVE R15, `(.L_x_5979) ;  /* 0x000000000f087348 */ /* 0x000fea0003c00000 */
[----:B------:R0:W1:Y:S02]  /*32720*/  SHFL.IDX P6, R14, R13, R12, R11 ;  /* 0x0000000c0d0e7389 */ /* 0x00006400000c000b */
[----:B01----:R-:W-:Y:S01]  /*32730*/  ENDCOLLECTIVE ;  /* 0x000000000000791b */ /* 0x003fe20003800000 */
.L_x_5979:
        /* <DEDUP_REMOVED lines=8> */
.L_x_5980:
[----:B------:R-:W-:Y:S02]  /*327c0*/  SEL R58, R59, R43, P0 ;  /* 0x0000002b3b3a7207 */ /* 0x000fe40000000000 */
[----:B------:R-:W-:Y:S01]  /*327d0*/  SEL R59, R43, R59, P0 ;  /* 0x0000003b2b3b7207 */ /* 0x000fe20000000000 */
[----:B------:R-:W-:Y:S02]  /*327e0*/  IMAD.MOV.U32 R13, RZ, RZ, R63 ;  /* 0x000000ffff0d7224 */ /* 0x000fe400078e003f */
[----:B------:R-:W-:-:S07]  /*327f0*/  IMAD.MOV.U32 R65, RZ, RZ, R14 ;  /* 0x000000ffff417224 */ /* 0x000fce00078e000e */
[----:B------:R-:W-:Y:S05]  /*32800*/  WARPSYNC.COLLECTIVE R15, `(.L_x_5981) ;  /* 0x000000000f087348 */ /* 0x000fea0003c00000 */
[----:B------:R0:W1:Y:S02]  /*32810*/  SHFL.IDX P6, R14, R13, R12, R11 ;  /* 0x0000000c0d0e7389 */ /* 0x00006400000c000b */
[----:B01----:R-:W-:Y:S01]  /*32820*/  ENDCOLLECTIVE ;  /* 0x000000000000791b */ /* 0x003fe20003800000 */
.L_x_5981:
[----:B------:R-:W-:Y:S02]  /*32830*/  IMAD.MOV.U32 R13, RZ, RZ, R36 ;  /* 0x000000ffff0d7224 */ /* 0x000fe400078e0024 */
[----:B------:R-:W-:Y:S02]  /*32840*/  IMAD.MOV.U32 R12, RZ, RZ, R87 ;  /* 0x000000ffff0c7224 */ /* 0x000fe400078e0057 */
[----:B------:R-:W-:-:S07]  /*32850*/  IMAD.MOV.U32 R63, RZ, RZ, R14 ;  /* 0x000000ffff3f7224 */ /* 0x000fce00078e000e */
[----:B------:R-:W-:Y:S05]  /*32860*/  WARPSYNC.COLLECTIVE R15, `(.L_x_5982) ;  /* 0x000000000f087348 */ /* 0x000fea0003c00000 */
[----:B------:R0:W1:Y:S02]  /*32870*/  SHFL.IDX P6, R14, R13, R12, R11 ;  /* 0x0000000c0d0e7389 */ /* 0x00006400000c000b */
[----:B01----:R-:W-:Y:S01]  /*32880*/  ENDCOLLECTIVE ;  /* 0x000000000000791b */ /* 0x003fe20003800000 */
.L_x_5982:
[----:B------:R-:W-:Y:S02]  /*32890*/  IMAD.MOV.U32 R13, RZ, RZ, R41 ;  /* 0x000000ffff0d7224 */ /* 0x000fe400078e0029 */
[----:B------:R-:W-:-:S07]  /*328a0*/  IMAD.MOV.U32 R36, RZ, RZ, R14 ;  /* 0x000000ffff247224 */ /* 0x000fce00078e000e */
[----:B------:R-:W-:Y:S05]  /*328b0*/  WARPSYNC.COLLECTIVE R15, `(.L_x_5983) ;  /* 0x000000000f087348 */ /* 0x000fea0003c00000 */
[----:B------:R0:W1:Y:S02]  /*328c0*/  SHFL.IDX P6, R14, R13, R12, R11 ;  /* 0x0000000c0d0e7389 */ /* 0x00006400000c000b */
[----:B01----:R-:W-:Y:S01]  /*328d0*/  ENDCOLLECTIVE ;  /* 0x000000000000791b */ /* 0x003fe20003800000 */
.L_x_5983:
        /* <DEDUP_REMOVED lines=8> */
.L_x_5984:
[----:B------:R-:W-:Y:S02]  /*32960*/  SEL R62, R63, R41, P0 ;  /* 0x000000293f3e7207 */ /* 0x000fe40000000000 */
[----:B------:R-:W-:Y:S01]  /*32970*/  SEL R63, R41, R63, P0 ;  /* 0x0000003f293f7207 */ /* 0x000fe20000000000 */
[----:B------:R-:W-:Y:S02]  /*32980*/  IMAD.MOV.U32 R13, RZ, RZ, R67 ;  /* 0x000000ffff0d7224 */ /* 0x000fe400078e0043 */
[----:B------:R-:W-:-:S07]  /*32990*/  IMAD.MOV.U32 R69, RZ, RZ, R14 ;  /* 0x000000ffff457224 */ /* 0x000fce00078e000e */
[----:B------:R-:W-:Y:S05]  /*329a0*/  WARPSYNC.COLLECTIVE R15, `(.L_x_5985) ;  /* 0x000000000f087348 */ /* 0x000fea0003c00000 */
[----:B------:R0:W1:Y:S02]  /*329b0*/  SHFL.IDX P6, R14, R13, R12, R11 ;  /* 0x0000000c0d0e7389 */ /* 0x00006400000c000b */
[----:B01----:R-:W-:Y:S01]  /*329c0*/  ENDCOLLECTIVE ;  /* 0x000000000000791b */ /* 0x003fe20003800000 */
.L_x_5985:
[----:B------:R-:W-:Y:S02]  /*329d0*/  IMAD.MOV.U32 R13, RZ, RZ, R34 ;  /* 0x000000ffff0d7224 */ /* 0x000fe400078e0022 */
[----:B------:R-:W-:Y:S02]  /*329e0*/  IMAD.MOV.U32 R12, RZ, RZ, R87 ;  /* 0x000000ffff0c7224 */ /* 0x000fe400078e0057 */
[----:B------:R-:W-:-:S07]  /*329f0*/  IMAD.MOV.U32 R67, RZ, RZ, R14 ;  /* 0x000000ffff437224 */ /* 0x000fce00078e000e */
[----:B------:R-:W-:Y:S05]  /*32a00*/  WARPSYNC.COLLECTIVE R15, `(.L_x_5986) ;  /* 0x000000000f087348 */ /* 0x000fea0003c00000 */
[----:B------:R0:W1:Y:S02]  /*32a10*/  SHFL.IDX P6, R14, R13, R12, R11 ;  /* 0x0000000c0d0e7389 */ /* 0x00006400000c000b */
[----:B01----:R-:W-:Y:S01]  /*32a20*/  ENDCOLLECTIVE ;  /* 0x000000000000791b */ /* 0x003fe20003800000 */
.L_x_5986:
[----:B------:R-:W-:Y:S02]  /*32a30*/  IMAD.MOV.U32 R13, RZ, RZ, R39 ;  /* 0x000000ffff0d7224 */ /* 0x000fe400078e0027 */
[----:B------:R-:W-:-:S07]  /*32a40*/  IMAD.MOV.U32 R34, RZ, RZ, R14 ;  /* 0x000000ffff227224 */ /* 0x000fce00078e000e */
[----:B------:R-:W-:Y:S05]  /*32a50*/  WARPSYNC.COLLECTIVE R15, `(.L_x_5987) ;  /* 0x000000000f087348 */ /* 0x000fea0003c00000 */
[----:B------:R0:W1:Y:S02]  /*32a60*/  SHFL.IDX P6, R14, R13, R12, R11 ;  /* 0x0000000c0d0e7389 */ /* 0x00006400000c000b */
[----:B01----:R-:W-:Y:S01]  /*32a70*/  ENDCOLLECTIVE ;  /* 0x000000000000791b */ /* 0x003fe20003800000 */
.L_x_5987:
[----:B------:R-:W-:Y:S02]  /*32a80*/  IMAD.MOV.U32 R13, RZ, RZ, R73 ;  /* 0x000000ffff0d7224 */ /* 0x000fe400078e0049 */
[----:B------:R-:W-:Y:S02]  /*32a90*/  IMAD.MOV.U32 R12, RZ, RZ, R0 ;  /* 0x000000ffff0c7224 */ /* 0x000fe400078e0000 */
[----:B------:R-:W-:-:S07]  /*32aa0*/  IMAD.MOV.U32 R39, RZ, RZ, R14 ;  /* 0x000000ffff277224 */ /* 0x000fce00078e000e */
[----:B------:R-:W-:Y:S05]  /*32ab0*/  WARPSYNC.COLLECTIVE R15, `(.L_x_5988) ;  /* 0x000000000f087348 */ /* 0x000fea0003c00000 */
[----:B------:R0:W1:Y:S02]  /*32ac0*/  SHFL.IDX P6, R14, R13, R12, R11 ;  /* 0x0000000c0d0e7389 */ /* 0x00006400000c000b */
[----:B01----:R-:W-:Y:S01]  /*32ad0*/  ENDCOLLECTIVE ;  /* 0x000000000000791b */ /* 0x003fe20003800000 */
.L_x_5988:
[----:B------:R-:W-:Y:S02]  /*32ae0*/  SEL R66, R67, R39, P0 ;  /* 0x0000002743427207 */ /* 0x000fe40000000000 */
[----:B------:R-:W-:Y:S01]  /*32af0*/  SEL R67, R39, R67, P0 ;  /* 0x0000004327437207 */ /* 0x000fe20000000000 */
[----:B------:R-:W-:Y:S02]  /*32b00*/  IMAD.MOV.U32 R13, RZ, RZ, R71 ;  /* 0x000000ffff0d7224 */ /* 0x000fe400078e0047 */
[----:B------:R-:W-:-:S07]  /*32b10*/  IMAD.MOV.U32 R73, RZ, RZ, R14 ;  /* 0x000000ffff497224 */ /* 0x000fce00078e000e */
[----:B------:R-:W-:Y:S05]  /*32b20*/  WARPSYNC.COLLECTIVE R15, `(.L_x_5989) ;  /* 0x000000000f087348 */ /* 0x000fea0003c00000 */
[----:B------:R0:W1:Y:S02]  /*32b30*/  SHFL.IDX P6, R14, R13, R12, R11 ;  /* 0x0000000c0d0e7389 */ /* 0x00006400000c000b */
[----:B01----:R-:W-:Y:S01]  /*32b40*/  ENDCOLLECTIVE ;  /* 0x000000000000791b */ /* 0x003fe20003800000 */
.L_x_5989:
[----:B------:R-:W-:Y:S02]  /*32b50*/  IMAD.MOV.U32 R13, RZ, RZ, R33 ;  /* 0x000000ffff0d7224 */ /* 0x000fe400078e0021 */
[----:B------:R-:W-:Y:S02]  /*32b60*/  IMAD.MOV.U32 R12, RZ, RZ, R87 ;  /* 0x000000ffff0c7224 */ /* 0x000fe400078e0057 */
[----:B------:R-:W-:-:S07]  /*32b70*/  IMAD.MOV.U32 R71, RZ, RZ, R14 ;  /* 0x000000ffff477224 */ /* 0x000fce00078e000e */
[----:B------:R-:W-:Y:S05]  /*32b80*/  WARPSYNC.COLLECTIVE R15, `(.L_x_5990) ;  /* 0x000000000f087348 */ /* 0x000fea0003c00000 */
[----:B------:R0:W1:Y:S02]  /*32b90*/  SHFL.IDX P6, R14, R13, R12, R11 ;  /* 0x0000000c0d0e7389 */ /* 0x00006400000c000b */
[----:B01----:R-:W-:Y:S01]  /*32ba0*/  ENDCOLLECTIVE ;  /* 0x000000000000791b */ /* 0x003fe20003800000 */
.L_x_5990:
[----:B------:R-:W-:Y:S02]  /*32bb0*/  IMAD.MOV.U32 R13, RZ, RZ, R37 ;  /* 0x000000ffff0d7224 */ /* 0x000fe400078e0025 */
[----:B------:R-:W-:-:S07]  /*32bc0*/  IMAD.MOV.U32 R33, RZ, RZ, R14 ;  /* 0x000000ffff217224 */ /* 0x000fce00078e000e */
[----:B------:R-:W-:Y:S05]  /*32bd0*/  WARPSYNC.COLLECTIVE R15, `(.L_x_5991) ;  /* 0x000000000f087348 */ /* 0x000fea0003c00000 */
[----:B------:R0:W1:Y:S02]  /*32be0*/  SHFL.IDX P6, R14, R13, R12, R11 ;  /* 0x0000000c0d0e7389 */ /* 0x00006400000c000b */
[----:B01----:R-:W-:Y:S01]  /*32bf0*/  ENDCOLLECTIVE ;  /* 0x000000000000791b */ /* 0x003fe20003800000 */
.L_x_5991:
        /* <DEDUP_REMOVED lines=8> */
.L_x_5992:
[----:B------:R-:W-:Y:S02]  /*32c80*/  IMAD.MOV.U32 R13, RZ, RZ, R75 ;  /* 0x000000ffff0d7224 */ /* 0x000fe400078e004b */
[----:B------:R-:W-:-:S07]  /*32c90*/  IMAD.MOV.U32 R77, RZ, RZ, R14 ;  /* 0x000000ffff4d7224 */ /* 0x000fce00078e000e */
[----:B------:R-:W-:Y:S05]  /*32ca0*/  WARPSYNC.COLLECTIVE R15, `(.L_x_5993) ;  /* 0x000000000f087348 */ /* 0x000fea0003c00000 */
[----:B------:R0:W1:Y:S02]  /*32cb0*/  SHFL.IDX P6, R14, R13, R12, R11 ;  /* 0x0000000c0d0e7389 */ /* 0x00006400000c000b */
[----:B01----:R-:W-:Y:S01]  /*32cc0*/  ENDCOLLECTIVE ;  /* 0x000000000000791b */ /* 0x003fe20003800000 */
.L_x_5993:
[----:B------:R-:W-:Y:S02]  /*32cd0*/  IMAD.MOV.U32 R13, RZ, RZ, R32 ;  /* 0x000000ffff0d7224 */ /* 0x000fe400078e0020 */
[----:B------:R-:W-:Y:S02]  /*32ce0*/  IMAD.MOV.U32 R12, RZ, RZ, R87 ;  /* 0x000000ffff0c7224 */ /* 0x000fe400078e0057 */
[----:B------:R-:W-:-:S07]  /*32cf0*/  IMAD.MOV.U32 R75, RZ, RZ, R14 ;  /* 0x000000ffff4b7224 */ /* 0x000fce00078e000e */
[----:B------:R-:W-:Y:S05]  /*32d00*/  WARPSYNC.COLLECTIVE R15, `(.L_x_5994) ;  /* 0x000000000f087348 */ /* 0x000fea0003c00000 */
[----:B------:R0:W1:Y:S02]  /*32d10*/  SHFL.IDX P6, R14, R13, R12, R11 ;  /* 0x0000000c0d0e7389 */ /* 0x00006400000c000b */
[----:B01----:R-:W-:Y:S01]  /*32d20*/  ENDCOLLECTIVE ;  /* 0x000000000000791b */ /* 0x003fe20003800000 */
.L_x_5994:
[----:B------:R-:W-:Y:S02]  /*32d30*/  IMAD.MOV.U32 R13, RZ, RZ, R35 ;  /* 0x000000ffff0d7224 */ /* 0x000fe400078e0023 */
[----:B------:R-:W-:-:S07]  /*32d40*/  IMAD.MOV.U32 R32, RZ, RZ, R14 ;  /* 0x000000ffff207224 */ /* 0x000fce00078e000e */
[----:B------:R-:W-:Y:S05]  /*32d50*/  WARPSYNC.COLLECTIVE R15, `(.L_x_5995) ;  /* 0x000000000f087348 */ /* 0x000fea0003c00000 */
[----:B------:R0:W1:Y:S02]  /*32d60*/  SHFL.IDX P6, R14, R13, R12, R11 ;  /* 0x0000000c0d0e7389 */ /* 0x00006400000c000b */
[----:B01----:R-:W-:Y:S01]  /*32d70*/  ENDCOLLECTIVE ;  /* 0x000000000000791b */ /* 0x003fe20003800000 */
.L_x_5995:
[----:B------:R-:W-:Y:S02]  /*32d80*/  SEL R76, R77, R32, P0 ;  /* 0x000000204d4c7207 */ /* 0x000fe40000000000 */
[----:B------:R-:W-:Y:S01]  /*32d90*/  SEL R77, R32, R77, P0 ;  /* 0x0000004d204d7207 */ /* 0x000fe20000000000 */
[----:B------:R-:W-:Y:S02]  /*32da0*/  IMAD.MOV.U32 R13, RZ, RZ, R91 ;  /* 0x000000ffff0d7224 */ /* 0x000fe400078e005b */
[----:B------:R-:W-:Y:S01]  /*32db0*/  IMAD.MOV.U32 R12, RZ, RZ, R0 ;  /* 0x000000ffff0c7224 */ /* 0x000fe200078e0000 */
[----:B------:R-:W-:Y:S02]  /*32dc0*/  SEL R0, R120, R81, P0 ;  /* 0x0000005178007207 */ /* 0x000fe40000000000 */
[----:B------:R-:W-:Y:S02]  /*32dd0*/  SEL R120, R81, R120, P0 ;  /* 0x0000007851787207 */ /* 0x000fe40000000000 */
[----:B------:R-:W-:-:S02]  /*32de0*/  SEL R81, R80, R50, P0 ;  /* 0x0000003250517207 */ /* 0x000fc40000000000 */
[----:B------:R-:W-:Y:S01]  /*32df0*/  SEL R80, R50, R80, P0 ;  /* 0x0000005032507207 */ /* 0x000fe20000000000 */
[----:B------:R-:W-:-:S07]  /*32e00*/  IMAD.MOV.U32 R35, RZ, RZ, R14 ;  /* 0x000000ffff237224 */ /* 0x000fce00078e000e */
[----:B------:R-:W-:Y:S05]  /*32e10*/  WARPSYNC.COLLECTIVE R15, `(.L_x_5996) ;  /* 0x000000000f087348 */ /* 0x000fea0003c00000 */
[----:B------:R0:W1:Y:S02]  /*32e20*/  SHFL.IDX P6, R14, R13, R12, R11 ;  /* 0x0000000c0d0e7389 */ /* 0x00006400000c000b */
[----:B01----:R-:W-:Y:S01]  /*32e30*/  ENDCOLLECTIVE ;  /* 0x000000000000791b */ /* 0x003fe20003800000 */
.L_x_5996:
[----:B------:R-:W-:Y:S02]  /*32e40*/  SEL R74, R75, R35, P0 ;  /* 0x000000234b4a7207 */ /* 0x000fe40000000000 */
[----:B------:R-:W-:Y:S01]  /*32e50*/  SEL R75, R35, R75, P0 ;  /* 0x0000004b234b7207 */ /* 0x000fe20000000000 */
[----:B------:R-:W-:Y:S02]  /*32e60*/  IMAD.MOV.U32 R13, RZ, RZ, R153 ;  /* 0x000000ffff0d7224 */ /* 0x000fe400078e0099 */
[----:B------:R-:W-:-:S07]  /*32e70*/  IMAD.MOV.U32 R91, RZ, RZ, R14 ;  /* 0x000000ffff5b7224 */ /* 0x000fce00078e000e */
[----:B------:R-:W-:Y:S05]  /*32e80*/  WARPSYNC.COLLECTIVE R15, `(.L_x_5997) ;  /* 0x000000000f087348 */ /* 0x000fea0003c00000 */
[----:B------:R0:W1:Y:S02]  /*32e90*/  SHFL.IDX P6, R14, R13, R12, R11 ;  /* 0x0000000c0d0e7389 */ /* 0x00006400000c000b */
[----:B01----:R-:W-:Y:S01]  /*32ea0*/  ENDCOLLECTIVE ;  /* 0x000000000000791b */ /* 0x003fe20003800000 */
.L_x_5997:
        /* <DEDUP_REMOVED lines=12> */
.L_x_5998:
        /* <DEDUP_REMOVED lines=18> */
.L_x_5999:
        /* <DEDUP_REMOVED lines=9> */
[----:B------:R-:W-:Y:S01]  /*33120*/  IMAD.MOV.U32 R11, RZ, RZ, R14 ;  /* 0x000000ffff0b7224 */ /* 0x000fe200078e000e */
[----:B------:R-:W-:Y:S06]  /*33130*/  BRA `(.L_x_6000) ;  /* 0xfffffef4006c7947 */ /* 0x000fec000383ffff */
.L_x_5680:
[----:B------:R-:W-:Y:S02]  /*33140*/  IMAD.MOV.U32 R13, RZ, RZ, R3 ;  /* 0x000000ffff0d7224 */ /* 0x000fe400078e0003 */
[----:B------:R-:W-:Y:S02]  /*33150*/  IMAD.MOV.U32 R12, RZ, RZ, RZ ;  /* 0x000000ffff0c7224 */ /* 0x000fe400078e00ff */
[----:B------:R-:W-:Y:S02]  /*33160*/  IMAD.MOV.U32 R11, RZ, RZ, 0x181f ;  /* 0x0000181fff0b7424 */ /* 0x000fe400078e00ff */
[----:B------:R-:W-:-:S07]  /*33170*/  IMAD.MOV.U32 R15, RZ, RZ, -0x1 ;  /* 0xffffffffff0f7424 */ /* 0x000fce00078e00ff */
[----:B-----5:R-:W-:Y:S05]  /*33180*/  WARPSYNC.COLLECTIVE R15, `(.L_x_6001) ;  /* 0x000000000f087348 */ /* 0x020fea0003c00000 */
[----:B------:R0:W1:Y:S02]  /*33190*/  SHFL.IDX P6, R14, R13, R12, R11 ;  /* 0x0000000c0d0e7389 */ /* 0x00006400000c000b */
[----:B01---5:R-:W-:Y:S01]  /*331a0*/  ENDCOLLECTIVE ;  /* 0x000000000000791b */ /* 0x023fe20003800000 */
.L_x_6001:
[----:B------:R-:W-:Y:S02]  /*331b0*/  IMAD.MOV.U32 R13, RZ, RZ, R2 ;  /* 0x000000ffff0d7224 */ /* 0x000fe400078e0002 */
[----:B------:R-:W-:-:S07]  /*331c0*/  IMAD.MOV.U32 R0, RZ, RZ, R14 ;  /* 0x000000ffff007224 */ /* 0x000fce00078e000e */
[----:B------:R-:W-:Y:S05]  /*331d0*/  WARPSYNC.COLLECTIVE R15, `(.L_x_6002) ;  /* 0x000000000f087348 */ /* 0x000fea0003c00000 */
[----:B------:R0:W1:Y:S02]  /*331e0*/  SHFL.IDX P6, R14, R13, R12, R11 ;  /* 0x0000000c0d0e7389 */ /* 0x00006400000c000b */
[----:B01----:R-:W-:Y:S01]  /*331f0*/  ENDCOLLECTIVE ;  /* 0x000000000000791b */ /* 0x003fe20003800000 */
.L_x_6002:
[----:B------:R-:W-:Y:S05]  /*33200*/  BRA `(.L_x_6003) ;  /* 0xffffff0400b87947 */ /* 0x000fea000383ffff */
.L_x_5683:
[----:B------:R-:W-:Y:S01]  /*33210*/  BSSY B1, `(.L_x_6004) ;  /* 0x0000008000017945 */ /* 0x000fe20003800000 */
[----:B---3--:R-:W-:Y:S02]  /*33220*/  IMAD.MOV.U32 R13, RZ, RZ, R3 ;  /* 0x000000ffff0d7224 */ /* 0x008fe400078e0003 */
[----:B------:R-:W-:Y:S02]  /*33230*/  IMAD.MOV.U32 R12, RZ, RZ, 0x1 ;  /* 0x00000001ff0c7424 */ /* 0x000fe400078e00ff */
[----:B------:R-:W-:Y:S02]  /*33240*/  IMAD.MOV.U32 R11, RZ, RZ, 0x181f ;  /* 0x0000181fff0b7424 */ /* 0x000fe400078e00ff */
[----:B------:R-:W-:-:S07]  /*33250*/  IMAD.MOV.U32 R15, RZ, RZ, -0x1 ;  /* 0xffffffffff0f7424 */ /* 0x000fce00078e00ff */
[----:B012--5:R-:W-:Y:S05]  /*33260*/  WARPSYNC.COLLECTIVE R15, `(.L_x_6005) ;  /* 0x000000000f087348 */ /* 0x027fea0003c00000 */
[----:B--2---:R2:W3:Y:S02]  /*33270*/  SHFL.IDX P6, R14, R13, R12, R11 ;  /* 0x0000000c0d0e7389 */ /* 0x0044e400000c000b */
[----:B0123-5:R-:W-:Y:S01]  /*33280*/  ENDCOLLECTIVE ;  /* 0x000000000000791b */ /* 0x02ffe20003800000 */
.L_x_6005:
[----:B------:R-:W-:Y:S05]  /*33290*/  BSYNC B1 ;  /* 0x0000000000017941 */ /* 0x000fea0003800000 */
.L_x_6004:
        /* <DEDUP_REMOVED lines=8> */
.L_x_6006:
[----:B------:R-:W-:Y:S05]  /*33320*/  BRA `(.L_x_6007) ;  /* 0xffffff0400c87947 */ /* 0x000fea000383ffff */
.L_x_5686:
[----:B------:R-:W-:Y:S01]  /*33330*/  BSSY B1, `(.L_x_6008) ;  /* 0x0000008000017945 */ /* 0x000fe20003800000 */
[----:B------:R-:W-:Y:S02]  /*33340*/  IMAD.MOV.U32 R13, RZ, RZ, R3 ;  /* 0x000000ffff0d7224 */ /* 0x000fe400078e0003 */
[----:B------:R-:W-:Y:S02]  /*33350*/  IMAD.MOV.U32 R12, RZ, RZ, 0x2 ;  /* 0x00000002ff0c7424 */ /* 0x000fe400078e00ff */
[----:B------:R-:W-:Y:S02]  /*33360*/  IMAD.MOV.U32 R11, RZ, RZ, 0x181f ;  /* 0x0000181fff0b7424 */ /* 0x000fe400078e00ff */
[----:B---3--:R-:W-:-:S07]  /*33370*/  IMAD.MOV.U32 R15, RZ, RZ, -0x1 ;  /* 0xffffffffff0f7424 */ /* 0x008fce00078e00ff */
[----:B012-4-:R-:W-:Y:S05]  /*33380*/  WARPSYNC.COLLECTIVE R15, `(.L_x_6009) ;  /* 0x000000000f087348 */ /* 0x017fea0003c00000 */
[----:B--2---:R2:W3:Y:S02]  /*33390*/  SHFL.IDX P6, R14, R13, R12, R11 ;  /* 0x0000000c0d0e7389 */ /* 0x0044e400000c000b */
[----:B01234-:R-:W-:Y:S01]  /*333a0*/  ENDCOLLECTIVE ;  /* 0x000000000000791b */ /* 0x01ffe20003800000 */
.L_x_6009:
[----:B------:R-:W-:Y:S05]  /*333b0*/  BSYNC B1 ;  /* 0x0000000000017941 */ /* 0x000fea0003800000 */
.L_x_6008:
        /* <DEDUP_REMOVED lines=8> */
.L_x_6010:
[----:B------:R-:W-:Y:S05]  /*33440*/  BRA `(.L_x_6011) ;  /* 0xffffff0400d87947 */ /* 0x000fea000383ffff */
.L_x_5689:
        /* <DEDUP_REMOVED lines=8> */
.L_x_6013:
[----:B------:R-:W-:Y:S05]  /*334d0*/  BSYNC B1 ;  /* 0x0000000000017941 */ /* 0x000fea0003800000 */
.L_x_6012:
        /* <DEDUP_REMOVED lines=8> */
.L_x_6014:
[----:B------:R-:W-:Y:S05]  /*33560*/  BRA `(.L_x_6015) ;  /* 0xffffff0400e87947 */ /* 0x000fea000383ffff */
.L_x_5691:
[----:B------:R-:W-:Y:S02]  /*33570*/  IMAD.MOV.U32 R13, RZ, RZ, R37 ;  /* 0x000000ffff0d7224 */ /* 0x000fe400078e0025 */
[----:B------:R-:W-:Y:S02]  /*33580*/  IMAD.MOV.U32 R12, RZ, RZ, RZ ;  /* 0x000000ffff0c7224 */ /* 0x000fe400078e00ff */
[----:B------:R-:W-:Y:S02]  /*33590*/  IMAD.MOV.U32 R11, RZ, RZ, 0x1c1f ;  /* 0x00001c1fff0b7424 */ /* 0x000fe400078e00ff */
[----:B------:R-:W-:-:S07]  /*335a0*/  IMAD.MOV.U32 R15, RZ, RZ, -0x1 ;  /* 0xffffffffff0f7424 */ /* 0x000fce00078e00ff */
[----:B------:R-:W-:Y:S05]  /*335b0*/  WARPSYNC.COLLECTIVE R15, `(.L_x_6016) ;  /* 0x000000000f087348 */ /* 0x000fea0003c00000 */
[----:B------:R0:W1:Y:S02]  /*335c0*/  SHFL.IDX P6, R14, R13, R12, R11 ;  /* 0x0000000c0d0e7389 */ /* 0x00006400000c000b */
[----:B01----:R-:W-:Y:S01]  /*335d0*/  ENDCOLLECTIVE ;  /* 0x000000000000791b */ /* 0x003fe20003800000 */
.L_x_6016:
[----:B------:R-:W-:Y:S02]  /*335e0*/  IMAD.MOV.U32 R13, RZ, RZ, R36 ;  /* 0x000000ffff0d7224 */ /* 0x000fe400078e0024 */
[----:B------:R-:W-:-:S07]  /*335f0*/  IMAD.MOV.U32 R38, RZ, RZ, R14 ;  /* 0x000000ffff267224 */ /* 0x000fce00078e000e */
[----:B------:R-:W-:Y:S05]  /*33600*/  WARPSYNC.COLLECTIVE R15, `(.L_x_6017) ;  /* 0x000000000f087348 */ /* 0x000fea0003c00000 */
[----:B------:R0:W1:Y:S02]  /*33610*/  SHFL.IDX P6, R14, R13, R12, R11 ;  /* 0x0000000c0d0e7389 */ /* 0x00006400000c000b */
[----:B01----:R-:W-:Y:S01]  /*33620*/  ENDCOLLECTIVE ;  /* 0x000000000000791b */ /* 0x003fe20003800000 */
.L_x_6017:
[----:B------:R-:W-:Y:S01]  /*33630*/  IMAD.MOV.U32 R11, RZ, RZ, R14 ;  /* 0x000000ffff0b7224 */ /* 0x000fe200078e000e */
[----:B------:R-:W-:Y:S06]  /*33640*/  BRA `(.L_x_6018) ;  /* 0xffffff0800b07947 */ /* 0x000fec000383ffff */
.L_x_5694:
        /* <DEDUP_REMOVED lines=8> */
.L_x_6020:
[----:B------:R-:W-:Y:S05]  /*336d0*/  BSYNC B1 ;  /* 0x0000000000017941 */ /* 0x000fea0003800000 */
.L_x_6019:
        /* <DEDUP_REMOVED lines=8> */
.L_x_6021:
[----:B------:R-:W-:Y:S01]  /*33760*/  IMAD.MOV.U32 R36, RZ, RZ, R14 ;  /* 0x000000ffff247224 */ /* 0x000fe200078e000e */
[----:B------:R-:W-:Y:S06]  /*33770*/  BRA `(.L_x_6022) ;  /* 0xffffff1400b87947 */ /* 0x000fec000383ffff */
.L_x_5698:
[----:B------:R-:W-:Y:S02]  /*33780*/  IMAD.MOV.U32 R13, RZ, RZ, R3 ;  /* 0x000000ffff0d7224 */ /* 0x000fe400078e0003 */
[----:B------:R-:W-:Y:S02]  /*33790*/  IMAD.MOV.U32 R12, RZ, RZ, RZ ;  /* 0x000000ffff0c7224 */ /* 0x000fe400078e00ff */
[----:B------:R-:W-:Y:S02]  /*337a0*/  IMAD.MOV.U32 R11, RZ, RZ, 0x181f ;  /* 0x0000181fff0b7424 */ /* 0x000fe400078e00ff */
[----:B------:R-:W-:-:S07]  /*337b0*/  IMAD.MOV.U32 R15, RZ, RZ, -0x1 ;  /* 0xffffffffff0f7424 */ /* 0x000fce00078e00ff */
[----:B0-----:R-:W-:Y:S05]  /*337c0*/  WARPSYNC.COLLECTIVE R15, `(.L_x_6023) ;  /* 0x000000000f087348 */ /* 0x001fea0003c00000 */
[----:B------:R1:W2:Y:S02]  /*337d0*/  SHFL.IDX P6, R14, R13, R12, R11 ;  /* 0x0000000c0d0e7389 */ /* 0x0002a400000c000b */
[----:B012---:R-:W-:Y:S01]  /*337e0*/  ENDCOLLECTIVE ;  /* 0x000000000000791b */ /* 0x007fe20003800000 */
.L_x_6023:
[----:B------:R-:W-:Y:S02]  /*337f0*/  IMAD.MOV.U32 R13, RZ, RZ, R2 ;  /* 0x000000ffff0d7224 */ /* 0x000fe400078e0002 */
[----:B------:R-:W-:-:S07]  /*33800*/  IMAD.MOV.U32 R0, RZ, RZ, R14 ;  /* 0x000000ffff007224 */ /* 0x000fce00078e000e */
[----:B------:R-:W-:Y:S05]  /*33810*/  WARPSYNC.COLLECTIVE R15, `(.L_x_6024) ;  /* 0x000000000f087348 */ /* 0x000fea0003c00000 */
[----:B------:R0:W1:Y:S02]  /*33820*/  SHFL.IDX P6, R14, R13, R12, R11 ;  /* 0x0000000c0d0e7389 */ /* 0x00006400000c000b */
[----:B01----:R-:W-:Y:S01]  /*33830*/  ENDCOLLECTIVE ;  /* 0x000000000000791b */ /* 0x003fe20003800000 */
.L_x_6024:
[----:B------:R-:W-:Y:S05]  /*33840*/  BRA `(.L_x_6025) ;  /* 0xffffff2800d47947 */ /* 0x000fea000383ffff */
.L_x_5701:
        /* <DEDUP_REMOVED lines=8> */
.L_x_6027:
[----:B------:R-:W-:Y:S05]  /*338d0*/  BSYNC B1 ;  /* 0x0000000000017941 */ /* 0x000fea0003800000 */
.L_x_6026:
        /* <DEDUP_REMOVED lines=8> */
.L_x_6028:
[----:B------:R-:W-:Y:S05]  /*33960*/  BRA `(.L_x_6029) ;  /* 0xffffff2800e87947 */ /* 0x000fea000383ffff */
.L_x_5704:
        /* <DEDUP_REMOVED lines=8> */
.L_x_6031:
[----:B------:R-:W-:Y:S05]  /*339f0*/  BSYNC B1 ;  /* 0x0000000000017941 */ /* 0x000fea0003800000 */
.L_x_6030:
        /* <DEDUP_REMOVED lines=8> */
.L_x_6032:
[----:B------:R-:W-:Y:S05]  /*33a80*/  BRA `(.L_x_6033) ;  /* 0xffffff2800f87947 */ /* 0x000fea000383ffff */
.L_x_5707:
[----:B------:R-:W-:Y:S01]  /*33a90*/  BSSY B1, `(.L_x_6034) ;  /* 0x0000008000017945 */ /* 0x000fe20003800000 */
[----:B0-----:R-:W-:Y:S02]  /*33aa0*/  IMAD.MOV.U32 R13, RZ, RZ, R3 ;  /* 0x000000ffff0d7224 */ /* 0x001fe400078e0003 */
[----:B------:R-:W-:Y:S02]  /*33ab0*/  IMAD.MOV.U32 R12, RZ, RZ, 0x3 ;  /* 0x00000003ff0c7424 */ /* 0x000fe400078e00ff */
[----:B------:R-:W-:Y:S02]  /*33ac0*/  IMAD.MOV.U32 R11, RZ, RZ, 0x181f ;  /* 0x0000181fff0b7424 */ /* 0x000fe400078e00ff */
[----:B------:R-:W-:-:S07]  /*33ad0*/  IMAD.MOV.U32 R15, RZ, RZ, -0x1 ;  /* 0xffffffffff0f7424 */ /* 0x000fce00078e00ff */
[----:B-1234-:R-:W-:Y:S05]  /*33ae0*/  WARPSYNC.COLLECTIVE R15, `(.L_x_6035) ;  /* 0x000000000f087348 */ /* 0x01efea0003c00000 */
[----:B----4-:R0:W4:Y:S02]  /*33af0*/  SHFL.IDX P6, R14, R13, R12, R11 ;  /* 0x0000000c0d0e7389 */ /* 0x01012400000c000b */
[----:B01234-:R-:W-:Y:S01]  /*33b00*/  ENDCOLLECTIVE ;  /* 0x000000000000791b */ /* 0x01ffe20003800000 */
.L_x_6035:
[----:B------:R-:W-:Y:S05]  /*33b10*/  BSYNC B1 ;  /* 0x0000000000017941 */ /* 0x000fea0003800000 */
.L_x_6034:
        /* <DEDUP_REMOVED lines=8> */
.L_x_6036:
[----:B------:R-:W-:Y:S05]  /*33ba0*/  BRA `(.L_x_6037) ;  /* 0xffffff2c00087947 */ /* 0x000fea000383ffff */
.L_x_5733:
        /* <DEDUP_REMOVED lines=8> */
[----:B------:R-:W-:Y:S05]  /*33c30*/  WARPSYNC.COLLECTIVE R15, `(.L_x_6039) ;  /* 0x000000000f087348 */ /* 0x000fea0003c00000 */
[----:B------:R0:W1:Y:S02]  /*33c40*/  SHFL.IDX P6, R14, R13, R12, R11 ;  /* 0x0000000c0d0e7389 */ /* 0x00006400000c000b */
[----:B01----:R-:W-:Y:S01]  /*33c50*/  ENDCOLLECTIVE ;  /* 0x000000000000791b */ /* 0x003fe20003800000 */
.L_x_6039:
[----:B------:R-:W-:Y:S05]  /*33c60*/  BSYNC B1 ;  /* 0x0000000000017941 */ /* 0x000fea0003800000 */
.L_x_6038:
[----:B------:R-:W-:Y:S05]  /*33c70*/  BRA `(.L_x_6040) ;  /* 0xffffff4c00447947 */ /* 0x000fea000383ffff */
.L_x_5735:
[----:B------:R-:W-:Y:S01]  /*33c80*/  BSSY B1, `(.L_x_6041) ;  /* 0x0000006000017945 */ /* 0x000fe20003800000 */
[----:B------:R-:W-:-:S07]  /*33c90*/  IMAD.MOV.U32 R15, RZ, RZ, -0x1 ;  /* 0xffffffffff0f7424 */ /* 0x000fce00078e00ff */
[----:B0-----:R-:W-:Y:S05]  /*33ca0*/  WARPSYNC.COLLECTIVE R15, `(.L_x_6042) ;  /* 0x000000000f0c7348 */ /* 0x001fea0003c00000 */
[----:B------:R-:W-:Y:S02]  /*33cb0*/  ELECT P6, UR62, PT ;  /* 0x00000000003e782f */ /* 0x000fe400038c0000 */
[----:B------:R-:W-:Y:S01]  /*33cc0*/  MOV R14, UR62 ;  /* 0x0000003e000e7c02 */ /* 0x000fe20008000f00 */
[----:B0-----:R-:W-:Y:S10]  /*33cd0*/  ENDCOLLECTIVE ;  /* 0x000000000000791b */ /* 0x001ff40003800000 */
.L_x_6042:
[----:B------:R-:W-:Y:S05]  /*33ce0*/  BSYNC B1 ;  /* 0x0000000000017941 */ /* 0x000fea0003800000 */
.L_x_6041:
[----:B------:R-:W-:Y:S05]  /*33cf0*/  BRA `(.L_x_5734) ;  /* 0xffffff4c003c7947 */ /* 0x000fea000383ffff */
.L_x_5737:
[----:B0-----:R0:W1:Y:S02]  /*33d00*/  SYNCS.PHASECHK.TRANS64.TRYWAIT P0, [R23+URZ+0x2a820], R5 ;  /* 0x02a82005170075a7 */ /* 0x001064000800017f */
[----:B-1----:R-:W-:Y:S05]  /*33d10*/  @!P0 NANOSLEEP.SYNCS 0x989680 ;  /* 0x009896800000895d */ /* 0x002fea0003900000 */
[----:B------:R-:W1:Y:S02]  /*33d20*/  @!P0 SYNCS.PHASECHK.TRANS64 P0, [R23+URZ+0x2a820], R5 ;  /* 0x02a82005170085a7 */ /* 0x000e64000800007f */
[----:B-1----:R-:W-:Y:S05]  /*33d30*/  @!P0 BRA `(.L_x_5737) ;  /* 0xfffffffc00f08947 */ /* 0x002fea000383ffff */
[----:B------:R-:W-:Y:S05]  /*33d40*/  BRA `(.L_x_6043) ;  /* 0xffffff4c004c7947 */ /* 0x000fea000383ffff */
.L_x_5741:
[----:B-1----:R1:W2:Y:S02]  /*33d50*/  SYNCS.PHASECHK.TRANS64.TRYWAIT P0, [R11+URZ+0x2a8a0], R10 ;  /* 0x02a8a00a0b0075a7 */ /* 0x0022a4000800017f */
[----:B--2---:R-:W-:Y:S05]  /*33d60*/  @!P0 NANOSLEEP.SYNCS 0x989680 ;  /* 0x009896800000895d */ /* 0x004fea0003900000 */
[----:B------:R-:W2:Y:S02]  /*33d70*/  @!P0 SYNCS.PHASECHK.TRANS64 P0, [R11+URZ+0x2a8a0], R10 ;  /* 0x02a8a00a0b0085a7 */ /* 0x000ea4000800007f */
[----:B--2---:R-:W-:Y:S05]  /*33d80*/  @!P0 BRA `(.L_x_5741) ;  /* 0xfffffffc00f08947 */ /* 0x004fea000383ffff */
[----:B------:R-:W-:Y:S05]  /*33d90*/  BRA `(.L_x_6044) ;  /* 0xffffff4c00647947 */ /* 0x000fea000383ffff */
.L_x_5748:
[----:B0-----:R0:W2:Y:S02]  /*33da0*/  SYNCS.PHASECHK.TRANS64.TRYWAIT P0, [R11+URZ+0x2a8c0], R10 ;  /* 0x02a8c00a0b0075a7 */ /* 0x0010a4000800017f */
[----:B--2---:R-:W-:Y:S05]  /*33db0*/  @!P0 NANOSLEEP.SYNCS 0x989680 ;  /* 0x009896800000895d */ /* 0x004fea0003900000 */
[----:B------:R-:W2:Y:S02]  /*33dc0*/  @!P0 SYNCS.PHASECHK.TRANS64 P0, [R11+URZ+0x2a8c0], R10 ;  /* 0x02a8c00a0b0085a7 */ /* 0x000ea4000800007f */
[----:B--2---:R-:W-:Y:S05]  /*33dd0*/  @!P0 BRA `(.L_x_5748) ;  /* 0xfffffffc00f08947 */ /* 0x004fea000383ffff */
[----:B------:R-:W-:Y:S05]  /*33de0*/  BRA `(.L_x_6045) ;  /* 0xffffff5000607947 */ /* 0x000fea000383ffff */
.L_x_5757:
[----:B-1----:R1:W2:Y:S02]  /*33df0*/  SYNCS.PHASECHK.TRANS64.TRYWAIT P1, [R10+URZ+0x2a8a0], R8 ;  /* 0x02a8a0080a0075a7 */ /* 0x0022a4000802017f */
[----:B--2---:R-:W-:Y:S05]  /*33e00*/  @!P1 NANOSLEEP.SYNCS 0x989680 ;  /* 0x009896800000995d */ /* 0x004fea0003900000 */
[----:B------:R-:W2:Y:S02]  /*33e10*/  @!P1 SYNCS.PHASECHK.TRANS64 P1, [R10+URZ+0x2a8a0], R8 ;  /* 0x02a8a0080a0095a7 */ /* 0x000ea4000802007f */
[----:B--2---:R-:W-:Y:S05]  /*33e20*/  @!P1 BRA `(.L_x_5757) ;  /* 0xfffffffc00f09947 */ /* 0x004fea000383ffff */
[----:B------:R-:W-:Y:S05]  /*33e30*/  BRA `(.L_x_6046) ;  /* 0xffffff5400947947 */ /* 0x000fea000383ffff */
.L_x_5764:
[----:B0-----:R0:W2:Y:S02]  /*33e40*/  SYNCS.PHASECHK.TRANS64.TRYWAIT P1, [R10+URZ+0x2a8c0], R8 ;  /* 0x02a8c0080a0075a7 */ /* 0x0010a4000802017f */
[----:B--2---:R-:W-:Y:S05]  /*33e50*/  @!P1 NANOSLEEP.SYNCS 0x989680 ;  /* 0x009896800000995d */ /* 0x004fea0003900000 */
[----:B------:R-:W2:Y:S02]  /*33e60*/  @!P1 SYNCS.PHASECHK.TRANS64 P1, [R10+URZ+0x2a8c0], R8 ;  /* 0x02a8c0080a0095a7 */ /* 0x000ea4000802007f */
[----:B--2---:R-:W-:Y:S05]  /*33e70*/  @!P1 BRA `(.L_x_5764) ;  /* 0xfffffffc00f09947 */ /* 0x004fea000383ffff */
[----:B------:R-:W-:Y:S05]  /*33e80*/  BRA `(.L_x_6047) ;  /* 0xffffff58008c7947 */ /* 0x000fea000383ffff */
.L_x_5791:
        /* <DEDUP_REMOVED lines=11> */
.L_x_6049:
[----:B------:R-:W-:Y:S05]  /*33f40*/  BSYNC B0 ;  /* 0x0000000000007941 */ /* 0x000fea0003800000 */
.L_x_6048:
[----:B------:R-:W-:Y:S05]  /*33f50*/  BRA `(.L_x_6050) ;  /* 0xffffff6c00987947 */ /* 0x000fea000383ffff */
.L_x_5794:
[----:B0-----:R-:W2:Y:S02]  /*33f60*/  LDL R0, [R1+0x1c] ;  /* 0x00001c0001007983 */ /* 0x001ea40000100800 */
[----:B--2---:R0:W1:Y:S02]  /*33f70*/  SYNCS.PHASECHK.TRANS64.TRYWAIT P0, [R6+URZ+0x2a880], R0 ;  /* 0x02a88000060075a7 */ /* 0x004064000800017f */
[----:B-1----:R-:W-:Y:S05]  /*33f80*/  @!P0 NANOSLEEP.SYNCS 0x989680 ;  /* 0x009896800000895d */ /* 0x002fea0003900000 */
[----:B------:R-:W1:Y:S02]  /*33f90*/  @!P0 SYNCS.PHASECHK.TRANS64 P0, [R6+URZ+0x2a880], R0 ;  /* 0x02a88000060085a7 */ /* 0x000e64000800007f */
[----:B-1----:R-:W-:Y:S05]  /*33fa0*/  @!P0 BRA `(.L_x_5794) ;  /* 0xfffffffc00ec8947 */ /* 0x002fea000383ffff */
[----:B------:R-:W-:Y:S05]  /*33fb0*/  BRA `(.L_x_6051) ;  /* 0xffffff6c00a87947 */ /* 0x000fea000383ffff */
.L_x_5795:
        /* <DEDUP_REMOVED lines=8> */
.L_x_6053:
[----:B------:R-:W-:Y:S05]  /*34040*/  BSYNC B0 ;  /* 0x0000000000007941 */ /* 0x000fea0003800000 */
.L_x_6052:
[----:B------:R-:W-:Y:S01]  /*34050*/  IMAD.MOV.U32 R13, RZ, RZ, R8 ;  /* 0x000000ffff0d7224 */ /* 0x000fe200078e0008 */
[----:B------:R-:W-:Y:S01]  /*34060*/  LOP3.LUT R27, R31, 0x80, RZ, 0xfc, !PT ;  /* 0x000000801f1b7812 */ /* 0x000fe200078efcff */
        /* <DEDUP_REMOVED lines=9> */
.L_x_6054:
        /* <DEDUP_REMOVED lines=24> */
.L_x_6055:
        /* <DEDUP_REMOVED lines=9> */
.L_x_6056:
[----:B------:R-:W-:Y:S02]  /*34310*/  IMAD.MOV.U32 R13, RZ, RZ, R9 ;  /* 0x000000ffff0d7224 */ /* 0x000fe400078e0009 */
[----:B------:R-:W-:Y:S02]  /*34320*/  IMAD.MOV.U32 R12, RZ, RZ, 0x2 ;  /* 0x00000002ff0c7424 */ /* 0x000fe400078e00ff */
[----:B------:R-:W-:-:S07]  /*34330*/  IMAD.MOV.U32 R2, RZ, RZ, R14 ;  /* 0x000000ffff027224 */ /* 0x000fce00078e000e */
[----:B------:R-:W-:Y:S05]  /*34340*/  WARPSYNC.COLLECTIVE R15, `(.L_x_6057) ;  /* 0x000000000f087348 */ /* 0x000fea0003c00000 */
[----:B------:R0:W1:Y:S02]  /*34350*/  SHFL.IDX P6, R14, R13, R12, R11 ;  /* 0x0000000c0d0e7389 */ /* 0x00006400000c000b */
[----:B01----:R-:W-:Y:S01]  /*34360*/  ENDCOLLECTIVE ;  /* 0x000000000000791b */ /* 0x003fe20003800000 */
.L_x_6057:
        /* <DEDUP_REMOVED lines=16> */
.L_x_6058:
[----:B------:R-:W-:Y:S02]  /*34470*/  IMAD.MOV.U32 R13, RZ, RZ, R9 ;  /* 0x000000ffff0d7224 */ /* 0x000fe400078e0009 */
[----:B------:R-:W-:Y:S02]  /*34480*/  IMAD.MOV.U32 R12, RZ, RZ, 0x3 ;  /* 0x00000003ff0c7424 */ /* 0x000fe400078e00ff */
[----:B------:R-:W-:-:S07]  /*34490*/  IMAD.MOV.U32 R2, RZ, RZ, R14 ;  /* 0x000000ffff027224 */ /* 0x000fce00078e000e */
[----:B------:R-:W-:Y:S05]  /*344a0*/  WARPSYNC.COLLECTIVE R15, `(.L_x_6059) ;  /* 0x000000000f087348 */ /* 0x000fea0003c00000 */
[----:B------:R0:W1:Y:S02]  /*344b0*/  SHFL.IDX P6, R14, R13, R12, R11 ;  /* 0x0000000c0d0e7389 */ /* 0x00006400000c000b */
[----:B01----:R-:W-:Y:S01]  /*344c0*/  ENDCOLLECTIVE ;  /* 0x000000000000791b */ /* 0x003fe20003800000 */
.L_x_6059:
        /* <DEDUP_REMOVED lines=13> */
.L_x_6060:
        /* <DEDUP_REMOVED lines=11> */
.L_x_5800:
[----:B--2---:R-:W2:Y:S02]  /*34650*/  LDL R2, [R1+0x1c] ;  /* 0x00001c0001027983 */ /* 0x004ea40000100800 */
[----:B--2---:R2:W3:Y:S02]  /*34660*/  SYNCS.PHASECHK.TRANS64.TRYWAIT P0, [R6+URZ+0x2a840], R2 ;  /* 0x02a84002060075a7 */ /* 0x0044e4000800017f */
[----:B---3--:R-:W-:Y:S05]  /*34670*/  @!P0 NANOSLEEP.SYNCS 0x989680 ;  /* 0x009896800000895d */ /* 0x008fea0003900000 */
[----:B------:R-:W3:Y:S02]  /*34680*/  @!P0 SYNCS.PHASECHK.TRANS64 P0, [R6+URZ+0x2a840], R2 ;  /* 0x02a84002060085a7 */ /* 0x000ee4000800007f */
[----:B---3--:R-:W-:Y:S05]  /*34690*/  @!P0 BRA `(.L_x_5800) ;  /* 0xfffffffc00ec8947 */ /* 0x008fea000383ffff */
[----:B------:R-:W-:Y:S05]  /*346a0*/  BRA `(.L_x_6062) ;  /* 0xffffff6c00787947 */ /* 0x000fea000383ffff */
.L_x_5801:
        /* <DEDUP_REMOVED lines=8> */
.L_x_6064:
[----:B------:R-:W-:Y:S05]  /*34730*/  BSYNC B0 ;  /* 0x0000000000007941 */ /* 0x000fea0003800000 */
.L_x_6063:
        /* <DEDUP_REMOVED lines=8> */
.L_x_6065:
        /* <DEDUP_REMOVED lines=16> */
.L_x_6066:
        /* <DEDUP_REMOVED lines=11> */
.L_x_6067:
[----:B------:R-:W-:Y:S02]  /*34970*/  IMAD.MOV.U32 R13, RZ, RZ, R5 ;  /* 0x000000ffff0d7224 */ /* 0x000fe400078e0005 */
[----:B------:R-:W-:Y:S02]  /*34980*/  IMAD.MOV.U32 R12, RZ, RZ, 0x2 ;  /* 0x00000002ff0c7424 */ /* 0x000fe400078e00ff */
[----:B------:R-:W-:-:S07]  /*34990*/  IMAD.MOV.U32 R3, RZ, RZ, R14 ;  /* 0x000000ffff037224 */ /* 0x000fce00078e000e */
[----:B------:R-:W-:Y:S05]  /*349a0*/  WARPSYNC.COLLECTIVE R15, `(.L_x_6068) ;  /* 0x000000000f087348 */ /* 0x000fea0003c00000 */
[----:B------:R0:W1:Y:S02]  /*349b0*/  SHFL.IDX P6, R14, R13, R12, R11 ;  /* 0x0000000c0d0e7389 */ /* 0x00006400000c000b */
[----:B01----:R-:W-:Y:S01]  /*349c0*/  ENDCOLLECTIVE ;  /* 0x000000000000791b */ /* 0x003fe20003800000 */
.L_x_6068:
        /* <DEDUP_REMOVED lines=16> */
.L_x_6069:
[----:B------:R-:W-:Y:S02]  /*34ad0*/  IMAD.MOV.U32 R13, RZ, RZ, R5 ;  /* 0x000000ffff0d7224 */ /* 0x000fe400078e0005 */
[----:B------:R-:W-:Y:S02]  /*34ae0*/  IMAD.MOV.U32 R12, RZ, RZ, 0x3 ;  /* 0x00000003ff0c7424 */ /* 0x000fe400078e00ff */
[----:B------:R-:W-:-:S07]  /*34af0*/  IMAD.MOV.U32 R3, RZ, RZ, R14 ;  /* 0x000000ffff037224 */ /* 0x000fce00078e000e */
[----:B------:R-:W-:Y:S05]  /*34b00*/  WARPSYNC.COLLECTIVE R15, `(.L_x_6070) ;  /* 0x000000000f087348 */ /* 0x000fea0003c00000 */
[----:B------:R0:W1:Y:S02]  /*34b10*/  SHFL.IDX P6, R14, R13, R12, R11 ;  /* 0x0000000c0d0e7389 */ /* 0x00006400000c000b */
[----:B01----:R-:W-:Y:S01]  /*34b20*/  ENDCOLLECTIVE ;  /* 0x000000000000791b */ /* 0x003fe20003800000 */
.L_x_6070:
        /* <DEDUP_REMOVED lines=10> */
.L_x_6071:
        /* <DEDUP_REMOVED lines=8> */
.L_x_5806:
        /* <DEDUP_REMOVED lines=9> */
.L_x_6073:
[C---:B------:R-:W-:Y:S01]  /*34ce0*/  VIADD R6, R17.reuse, 0x20 ;  /* 0x0000002011067836 */ /* 0x040fe20000000000 */
[----:B------:R-:W-:Y:S01]  /*34cf0*/  ISETP.GE.AND P2, PT, R17, R35, PT ;  /* 0x000000231100720c */ /* 0x000fe20003f46270 */
[----:B------:R-:W-:Y:S02]  /*34d00*/  IMAD.MOV.U32 R13, RZ, RZ, R4 ;  /* 0x000000ffff0d7224 */ /* 0x000fe400078e0004 */
[----:B------:R-:W-:-:S10]  /*34d10*/  IMAD.MOV.U32 R2, RZ, RZ, R14 ;  /* 0x000000ffff027224 */ /* 0x000fd400078e000e */
[----:B------:R-:W-:Y:S05]  /*34d20*/  WARPSYNC.COLLECTIVE R15, `(.L_x_6074) ;  /* 0x000000000f087348 */ /* 0x000fea0003c00000 */
[----:B------:R0:W1:Y:S02]  /*34d30*/  SHFL.IDX P6, R14, R13, R12, R11 ;  /* 0x0000000c0d0e7389 */ /* 0x00006400000c000b */
[----:B01----:R-:W-:Y:S01]  /*34d40*/  ENDCOLLECTIVE ;  /* 0x000000000000791b */ /* 0x003fe20003800000 */
.L_x_6074:
[----:B------:R-:W-:Y:S02]  /*34d50*/  IMAD.MOV.U32 R13, RZ, RZ, R0 ;  /* 0x000000ffff0d7224 */ /* 0x000fe400078e0000 */
[----:B------:R-:W-:Y:S02]  /*34d60*/  IMAD.MOV.U32 R12, RZ, RZ, 0x1 ;  /* 0x00000001ff0c7424 */ /* 0x000fe400078e00ff */
[----:B------:R-:W-:-:S07]  /*34d70*/  IMAD.MOV.U32 R3, RZ, RZ, R14 ;  /* 0x000000ffff037224 */ /* 0x000fce00078e000e */
[----:B------:R-:W-:Y:S05]  /*34d80*/  WARPSYNC.COLLECTIVE R15, `(.L_x_6075) ;  /* 0x000000000f087348 */ /* 0x000fea0003c00000 */
[----:B------:R0:W1:Y:S02]  /*34d90*/  SHFL.IDX P6, R14, R13, R12, R11 ;  /* 0x0000000c0d0e7389 */ /* 0x00006400000c000b */
[----:B01----:R-:W-:Y:S01]  /*34da0*/  ENDCOLLECTIVE ;  /* 0x000000000000791b */ /* 0x003fe20003800000 */
.L_x_6075:
        /* <DEDUP_REMOVED lines=17> */
.L_x_6076:
[----:B------:R-:W-:Y:S02]  /*34ec0*/  IMAD.MOV.U32 R13, RZ, RZ, R0 ;  /* 0x000000ffff0d7224 */ /* 0x000fe400078e0000 */
[----:B------:R-:W-:Y:S02]  /*34ed0*/  IMAD.MOV.U32 R12, RZ, RZ, 0x2 ;  /* 0x00000002ff0c7424 */ /* 0x000fe400078e00ff */
[----:B------:R-:W-:-:S07]  /*34ee0*/  IMAD.MOV.U32 R3, RZ, RZ, R14 ;  /* 0x000000ffff037224 */ /* 0x000fce00078e000e */
[----:B------:R-:W-:Y:S05]  /*34ef0*/  WARPSYNC.COLLECTIVE R15, `(.L_x_6077) ;  /* 0x000000000f087348 */ /* 0x000fea0003c00000 */
[----:B------:R0:W1:Y:S02]  /*34f00*/  SHFL.IDX P6, R14, R13, R12, R11 ;  /* 0x0000000c0d0e7389 */ /* 0x00006400000c000b */
[----:B01----:R-:W-:Y:S01]  /*34f10*/  ENDCOLLECTIVE ;  /* 0x000000000000791b */ /* 0x003fe20003800000 */
.L_x_6077:
        /* <DEDUP_REMOVED lines=18> */
.L_x_6078:
[----:B------:R-:W-:Y:S02]  /*35040*/  IMAD.MOV.U32 R13, RZ, RZ, R0 ;  /* 0x000000ffff0d7224 */ /* 0x000fe400078e0000 */
[----:B------:R-:W-:Y:S02]  /*35050*/  IMAD.MOV.U32 R12, RZ, RZ, 0x3 ;  /* 0x00000003ff0c7424 */ /* 0x000fe400078e00ff */
[----:B------:R-:W-:-:S07]  /*35060*/  IMAD.MOV.U32 R3, RZ, RZ, R14 ;  /* 0x000000ffff037224 */ /* 0x000fce00078e000e */
[----:B------:R-:W-:Y:S05]  /*35070*/  WARPSYNC.COLLECTIVE R15, `(.L_x_6079) ;  /* 0x000000000f087348 */ /* 0x000fea0003c00000 */
[----:B------:R0:W1:Y:S02]  /*35080*/  SHFL.IDX P6, R14, R13, R12, R11 ;  /* 0x0000000c0d0e7389 */ /* 0x00006400000c000b */
[----:B01----:R-:W-:Y:S01]  /*35090*/  ENDCOLLECTIVE ;  /* 0x000000000000791b */ /* 0x003fe20003800000 */
.L_x_6079:
        /* <DEDUP_REMOVED lines=10> */
.L_x_6080:
[----:B------:R-:W-:Y:S01]  /*35140*/  @!PT LDS RZ, [RZ] ;  /* 0x00000000fffff984 */ /* 0x000fe20000000800 */
[----:B------:R-:W-:Y:S01]  /*35150*/  @!PT LDS RZ, [RZ] ;  /* 0x00000000fffff984 */ /* 0x000fe20000000800 */
[----:B------:R-:W-:Y:S01]  /*35160*/  @!PT LDS RZ, [RZ] ;  /* 0x00000000fffff984 */ /* 0x000fe20000000800 */
[----:B------:R-:W-:Y:S04]  /*35170*/  @!P2 LDGSTS.E.BYPASS.LTC128B.128 [R8+0x19400], desc[UR42][R2.64], !P3 ;  /* 0x194000000208afae */ /* 0x000fe8000d901d6a */
[----:B------:R-:W-:Y:S04]  /*35180*/  @!P2 LDGSTS.E.BYPASS.LTC128B.128 [R8+0x1b400], desc[UR42][R2.64+0x40], !P0 ;  /* 0x1b4000400208afae */ /* 0x000fe8000c101d6a */
[----:B------:R0:W-:Y:S02]  /*35190*/  @!P2 LDGSTS.E.BYPASS.LTC128B.128 [R8+0x1d400], desc[UR42][R2.64+0x80], !P1 ;  /* 0x1d4000800208afae */ /* 0x0001e4000c901d6a */
[----:B0-----:R-:W-:Y:S01]  /*351a0*/  IMAD.MOV.U32 R2, RZ, RZ, R14 ;  /* 0x000000ffff027224 */ /* 0x001fe200078e000e */
[----:B------:R-:W-:Y:S06]  /*351b0*/  BRA `(.L_x_6081) ;  /* 0xffffff7000147947 */ /* 0x000fec000383ffff */
.L_x_5811:
[----:B-1----:R1:W2:Y:S02]  /*351c0*/  SYNCS.PHASECHK.TRANS64.TRYWAIT P0, [R23+URZ+0x2a820], R0 ;  /* 0x02a82000170075a7 */ /* 0x0022a4000800017f */
[----:B--2---:R-:W-:Y:S05]  /*351d0*/  @!P0 NANOSLEEP.SYNCS 0x989680 ;  /* 0x009896800000895d */ /* 0x004fea0003900000 */
[----:B------:R-:W2:Y:S02]  /*351e0*/  @!P0 SYNCS.PHASECHK.TRANS64 P0, [R23+URZ+0x2a820], R0 ;  /* 0x02a82000170085a7 */ /* 0x000ea4000800007f */
[----:B--2---:R-:W-:Y:S05]  /*351f0*/  @!P0 BRA `(.L_x_5811) ;  /* 0xfffffffc00f08947 */ /* 0x004fea000383ffff */
[----:B------:R-:W-:Y:S05]  /*35200*/  BRA `(.L_x_6082) ;  /* 0xffffff7000847947 */ /* 0x000fea000383ffff */
.L_x_5815:
[----:B0-----:R0:W1:Y:S02]  /*35210*/  SYNCS.PHASECHK.TRANS64.TRYWAIT P0, [R4+URZ+0x2a880], R17 ;  /* 0x02a88011040075a7 */ /* 0x001064000800017f */
[----:B-1----:R-:W-:Y:S05]  /*35220*/  @!P0 NANOSLEEP.SYNCS 0x989680 ;  /* 0x009896800000895d */ /* 0x002fea0003900000 */
[----:B------:R-:W1:Y:S02]  /*35230*/  @!P0 SYNCS.PHASECHK.TRANS64 P0, [R4+URZ+0x2a880], R17 ;  /* 0x02a88011040085a7 */ /* 0x000e64000800007f */
[----:B-1----:R-:W-:Y:S05]  /*35240*/  @!P0 BRA `(.L_x_5815) ;  /* 0xfffffffc00f08947 */ /* 0x002fea000383ffff */
[----:B------:R-:W-:Y:S05]  /*35250*/  BRA `(.L_x_6083) ;  /* 0xffffff7400447947 */ /* 0x000fea000383ffff */
.L_x_5816:
        /* <DEDUP_REMOVED lines=8> */
.L_x_6085:
[----:B------:R-:W-:Y:S05]  /*352e0*/  BSYNC B0 ;  /* 0x0000000000007941 */ /* 0x000fea0003800000 */
.L_x_6084:
        /* <DEDUP_REMOVED lines=8> */
.L_x_6086:
[----:B------:R-:W-:Y:S02]  /*35370*/  IMAD.MOV.U32 R13, RZ, RZ, R27 ;  /* 0x000000ffff0d7224 */ /* 0x000fe400078e001b */
[----:B------:R-:W-:Y:S02]  /*35380*/  IMAD.MOV.U32 R12, RZ, RZ, 0x1 ;  /* 0x00000001ff0c7424 */ /* 0x000fe400078e00ff */
[----:B------:R-:W-:-:S07]  /*35390*/  IMAD.MOV.U32 R2, RZ, RZ, R14 ;  /* 0x000000ffff027224 */ /* 0x000fce00078e000e */
[----:B------:R-:W-:Y:S05]  /*353a0*/  WARPSYNC.COLLECTIVE R15, `(.L_x_6087) ;  /* 0x000000000f087348 */ /* 0x000fea0003c00000 */
[----:B------:R0:W1:Y:S02]  /*353b0*/  SHFL.IDX P6, R14, R13, R12, R11 ;  /* 0x0000000c0d0e7389 */ /* 0x00006400000c000b */
[----:B01----:R-:W-:Y:S01]  /*353c0*/  ENDCOLLECTIVE ;  /* 0x000000000000791b */ /* 0x003fe20003800000 */
.L_x_6087:
        /* <DEDUP_REMOVED lines=14> */
.L_x_6088:
[----:B------:R-:W-:Y:S02]  /*354b0*/  IMAD.MOV.U32 R13, RZ, RZ, R27 ;  /* 0x000000ffff0d7224 */ /* 0x000fe400078e001b */
[----:B------:R-:W-:Y:S02]  /*354c0*/  IMAD.MOV.U32 R12, RZ, RZ, 0x2 ;  /* 0x00000002ff0c7424 */ /* 0x000fe400078e00ff */
[----:B------:R-:W-:-:S07]  /*354d0*/  IMAD.MOV.U32 R2, RZ, RZ, R14 ;  /* 0x000000ffff027224 */ /* 0x000fce00078e000e */
[----:B------:R-:W-:Y:S05]  /*354e0*/  WARPSYNC.COLLECTIVE R15, `(.L_x_6089) ;  /* 0x000000000f087348 */ /* 0x000fea0003c00000 */
[----:B------:R0:W1:Y:S02]  /*354f0*/  SHFL.IDX P6, R14, R13, R12, R11 ;  /* 0x0000000c0d0e7389 */ /* 0x00006400000c000b */
[----:B01----:R-:W-:Y:S01]  /*35500*/  ENDCOLLECTIVE ;  /* 0x000000000000791b */ /* 0x003fe20003800000 */
.L_x_6089:
        /* <DEDUP_REMOVED lines=13> */
.L_x_6090:
[----:B------:R-:W-:Y:S02]  /*355e0*/  IMAD.MOV.U32 R13, RZ, RZ, R27 ;  /* 0x000000ffff0d7224 */ /* 0x000fe400078e001b */
[----:B------:R-:W-:Y:S02]  /*355f0*/  IMAD.MOV.U32 R12, RZ, RZ, 0x3 ;  /* 0x00000003ff0c7424 */ /* 0x000fe400078e00ff */
[----:B------:R-:W-:-:S07]  /*35600*/  IMAD.MOV.U32 R2, RZ, RZ, R14 ;  /* 0x000000ffff027224 */ /* 0x000fce00078e000e */
[----:B------:R-:W-:Y:S05]  /*35610*/  WARPSYNC.COLLECTIVE R15, `(.L_x_6091) ;  /* 0x000000000f087348 */ /* 0x000fea0003c00000 */
[----:B------:R0:W1:Y:S02]  /*35620*/  SHFL.IDX P6, R14, R13, R12, R11 ;  /* 0x0000000c0d0e7389 */ /* 0x00006400000c000b */
[----:B01----:R-:W-:Y:S01]  /*35630*/  ENDCOLLECTIVE ;  /* 0x000000000000791b */ /* 0x003fe20003800000 */
.L_x_6091:
        /* <DEDUP_REMOVED lines=13> */
.L_x_6092:
[----:B------:R-:W-:Y:S01]  /*35710*/  IMAD.MOV.U32 R2, RZ, RZ, R14 ;  /* 0x000000ffff027224 */ /* 0x000fe200078e000e */
[----:B------:R-:W-:Y:S06]  /*35720*/  BRA `(.L_x_6093) ;  /* 0xffffff7000dc7947 */ /* 0x000fec000383ffff */
.L_x_5821:
[----:B---3--:R3:W4:Y:S02]  /*35730*/  SYNCS.PHASECHK.TRANS64.TRYWAIT P0, [R4+URZ+0x2a840], R17 ;  /* 0x02a84011040075a7 */ /* 0x008724000800017f */
[----:B----4-:R-:W-:Y:S05]  /*35740*/  @!P0 NANOSLEEP.SYNCS 0x989680 ;  /* 0x009896800000895d */ /* 0x010fea0003900000 */
[----:B------:R-:W4:Y:S02]  /*35750*/  @!P0 SYNCS.PHASECHK.TRANS64 P0, [R4+URZ+0x2a840], R17 ;  /* 0x02a84011040085a7 */ /* 0x000f24000800007f */
[----:B----4-:R-:W-:Y:S05]  /*35760*/  @!P0 BRA `(.L_x_5821) ;  /* 0xfffffffc00f08947 */ /* 0x010fea000383ffff */
[----:B------:R-:W-:Y:S05]  /*35770*/  BRA `(.L_x_6094) ;  /* 0xffffff7400347947 */ /* 0x000fea000383ffff */
.L_x_5822:
        /* <DEDUP_REMOVED lines=8> */
.L_x_6096:
[----:B------:R-:W-:Y:S05]  /*35800*/  BSYNC B0 ;  /* 0x0000000000007941 */ /* 0x000fea0003800000 */
.L_x_6095:
        /* <DEDUP_REMOVED lines=8> */
.L_x_6097:
[----:B------:R-:W-:Y:S02]  /*35890*/  IMAD.MOV.U32 R13, RZ, RZ, R8 ;  /* 0x000000ffff0d7224 */ /* 0x000fe400078e0008 */
[----:B------:R-:W-:Y:S02]  /*358a0*/  IMAD.MOV.U32 R12, RZ, RZ, 0x1 ;  /* 0x00000001ff0c7424 */ /* 0x000fe400078e00ff */
[----:B------:R-:W-:-:S07]  /*358b0*/  IMAD.MOV.U32 R2, RZ, RZ, R14 ;  /* 0x000000ffff027224 */ /* 0x000fce00078e000e */
[----:B------:R-:W-:Y:S05]  /*358c0*/  WARPSYNC.COLLECTIVE R15, `(.L_x_6098) ;  /* 0x000000000f087348 */ /* 0x000fea0003c00000 */
[----:B------:R0:W1:Y:S02]  /*358d0*/  SHFL.IDX P6, R14, R13, R12, R11 ;  /* 0x0000000c0d0e7389 */ /* 0x00006400000c000b */
[----:B01----:R-:W-:Y:S01]  /*358e0*/  ENDCOLLECTIVE ;  /* 0x000000000000791b */ /* 0x003fe20003800000 */
.L_x_6098:
        /* <DEDUP_REMOVED lines=13> */
.L_x_6099:
[----:B------:R-:W-:Y:S02]  /*359c0*/  IMAD.MOV.U32 R13, RZ, RZ, R8 ;  /* 0x000000ffff0d7224 */ /* 0x000fe400078e0008 */
[----:B------:R-:W-:Y:S02]  /*359d0*/  IMAD.MOV.U32 R12, RZ, RZ, 0x2 ;  /* 0x00000002ff0c7424 */ /* 0x000fe400078e00ff */
[----:B------:R-:W-:-:S07]  /*359e0*/  IMAD.MOV.U32 R2, RZ, RZ, R14 ;  /* 0x000000ffff027224 */ /* 0x000fce00078e000e */
[----:B------:R-:W-:Y:S05]  /*359f0*/  WARPSYNC.COLLECTIVE R15, `(.L_x_6100) ;  /* 0x000000000f087348 */ /* 0x000fea0003c00000 */
[----:B------:R0:W1:Y:S02]  /*35a00*/  SHFL.IDX P6, R14, R13, R12, R11 ;  /* 0x0000000c0d0e7389 */ /* 0x00006400000c000b */
[----:B01----:R-:W-:Y:S01]  /*35a10*/  ENDCOLLECTIVE ;  /* 0x000000000000791b */ /* 0x003fe20003800000 */
.L_x_6100:
        /* <DEDUP_REMOVED lines=13> */
.L_x_6101:
[----:B------:R-:W-:Y:S02]  /*35af0*/  IMAD.MOV.U32 R13, RZ, RZ, R8 ;  /* 0x000000ffff0d7224 */ /* 0x000fe400078e0008 */
[----:B------:R-:W-:Y:S02]  /*35b00*/  IMAD.MOV.U32 R12, RZ, RZ, 0x3 ;  /* 0x00000003ff0c7424 */ /* 0x000fe400078e00ff */
[----:B------:R-:W-:-:S07]  /*35b10*/  IMAD.MOV.U32 R2, RZ, RZ, R14 ;  /* 0x000000ffff027224 */ /* 0x000fce00078e000e */
[----:B------:R-:W-:Y:S05]  /*35b20*/  WARPSYNC.COLLECTIVE R15, `(.L_x_6102) ;  /* 0x000000000f087348 */ /* 0x000fea0003c00000 */
[----:B------:R0:W1:Y:S02]  /*35b30*/  SHFL.IDX P6, R14, R13, R12, R11 ;  /* 0x0000000c0d0e7389 */ /* 0x00006400000c000b */
[----:B01----:R-:W-:Y:S01]  /*35b40*/  ENDCOLLECTIVE ;  /* 0x000000000000791b */ /* 0x003fe20003800000 */
.L_x_6102:
        /* <DEDUP_REMOVED lines=13> */
.L_x_6103:
[----:B------:R-:W-:Y:S01]  /*35c20*/  IMAD.MOV.U32 R2, RZ, RZ, R14 ;  /* 0x000000ffff027224 */ /* 0x000fe200078e000e */
[----:B------:R-:W-:Y:S06]  /*35c30*/  BRA `(.L_x_6104) ;  /* 0xffffff7000c47947 */ /* 0x000fec000383ffff */
.L_x_5827:
[----:B------:R0:W0:Y:S02]  /*35c40*/  SYNCS.PHASECHK.TRANS64.TRYWAIT P2, [R2+URZ+0x2a870], R0 ;  /* 0x02a87000020075a7 */ /* 0x000024000804017f */
[----:B0-----:R-:W-:Y:S05]  /*35c50*/  @!P2 NANOSLEEP.SYNCS 0x989680 ;  /* 0x009896800000a95d */ /* 0x001fea0003900000 */
[----:B------:R-:W0:Y:S02]  /*35c60*/  @!P2 SYNCS.PHASECHK.TRANS64 P2, [R2+URZ+0x2a870], R0 ;  /* 0x02a870000200a5a7 */ /* 0x000e24000804007f */
[----:B0-----:R-:W-:Y:S05]  /*35c70*/  @!P2 BRA `(.L_x_5827) ;  /* 0xfffffffc00f0a947 */ /* 0x001fea000383ffff */
[----:B------:R-:W-:Y:S05]  /*35c80*/  BRA `(.L_x_6105) ;  /* 0xffffff7400307947 */ /* 0x000fea000383ffff */
.L_x_5829:
[----:B------:R0:W0:Y:S02]  /*35c90*/  SYNCS.PHASECHK.TRANS64.TRYWAIT P2, [R2+URZ+0x2a860], R3 ;  /* 0x02a86003020075a7 */ /* 0x000024000804017f */
[----:B0-----:R-:W-:Y:S05]  /*35ca0*/  @!P2 NANOSLEEP.SYNCS 0x989680 ;  /* 0x009896800000a95d */ /* 0x001fea0003900000 */
[----:B------:R-:W0:Y:S02]  /*35cb0*/  @!P2 SYNCS.PHASECHK.TRANS64 P2, [R2+URZ+0x2a860], R3 ;  /* 0x02a860030200a5a7 */ /* 0x000e24000804007f */
[----:B0-----:R-:W-:Y:S05]  /*35cc0*/  @!P2 BRA `(.L_x_5829) ;  /* 0xfffffffc00f0a947 */ /* 0x001fea000383ffff */
[----:B------:R-:W-:Y:S05]  /*35cd0*/  BRA `(.L_x_6106) ;  /* 0xffffff7400407947 */ /* 0x000fea000383ffff */
.L_x_5837:
[----:B0-----:R0:W1:Y:S02]  /*35ce0*/  SYNCS.PHASECHK.TRANS64.TRYWAIT P1, [R2+URZ+0x2a870], R3 ;  /* 0x02a87003020075a7 */ /* 0x001064000802017f */
[----:B-1----:R-:W-:Y:S05]  /*35cf0*/  @!P1 NANOSLEEP.SYNCS 0x989680 ;  /* 0x009896800000995d */ /* 0x002fea0003900000 */
[----:B------:R-:W1:Y:S02]  /*35d00*/  @!P1 SYNCS.PHASECHK.TRANS64 P1, [R2+URZ+0x2a870], R3 ;  /* 0x02a87003020095a7 */ /* 0x000e64000802007f */
[----:B-1----:R-:W-:Y:S05]  /*35d10*/  @!P1 BRA `(.L_x_5837) ;  /* 0xfffffffc00f09947 */ /* 0x002fea000383ffff */
[----:B------:R-:W-:Y:S05]  /*35d20*/  BRA `(.L_x_6107) ;  /* 0xffffff7c00987947 */ /* 0x000fea000383ffff */
.L_x_5839:
[----:B0-----:R0:W1:Y:S02]  /*35d30*/  SYNCS.PHASECHK.TRANS64.TRYWAIT P1, [R2+URZ+0x2a860], R3 ;  /* 0x02a86003020075a7 */ /* 0x001064000802017f */
[----:B-1----:R-:W-:Y:S05]  /*35d40*/  @!P1 NANOSLEEP.SYNCS 0x989680 ;  /* 0x009896800000995d */ /* 0x002fea0003900000 */
[----:B------:R-:W1:Y:S02]  /*35d50*/  @!P1 SYNCS.PHASECHK.TRANS64 P1, [R2+URZ+0x2a860], R3 ;  /* 0x02a86003020095a7 */ /* 0x000e64000802007f */
[----:B-1----:R-:W-:Y:S05]  /*35d60*/  @!P1 BRA `(.L_x_5839) ;  /* 0xfffffffc00f09947 */ /* 0x002fea000383ffff */
[----:B------:R-:W-:Y:S05]  /*35d70*/  BRA `(.L_x_6108) ;  /* 0xffffff7c00a47947 */ /* 0x000fea000383ffff */
.L_x_5844:
        /* <DEDUP_REMOVED lines=8> */
.L_x_6110:
[----:B------:R-:W-:Y:S05]  /*35e00*/  BSYNC B0 ;  /* 0x0000000000007941 */ /* 0x000fea0003800000 */
.L_x_6109:
[----:B------:R-:W-:Y:S02]  /*35e10*/  IMAD.MOV.U32 R13, RZ, RZ, R16 ;  /* 0x000000ffff0d7224 */ /* 0x000fe400078e0010 */
        /* <DEDUP_REMOVED lines=8> */
.L_x_6111:
        /* <DEDUP_REMOVED lines=9> */
[----:B-1----:R-:W-:-:S06]  /*35f30*/  @!P1 IMAD.WIDE R2, R8, 0x4, R4 ;  /* 0x0000000408029825 */ /* 0x002fcc00078e0204 */
        /* <DEDUP_REMOVED lines=9> */
[----:B------:R-:W-:-:S04]  /*35fd0*/  IMAD R2, R5, R17, RZ ;  /* 0x0000001105027224 */ /* 0x000fc800078e02ff */
[----:B------:R-:W-:-:S07]  /*35fe0*/  IMAD.MOV.U32 R13, RZ, RZ, R2 ;  /* 0x000000ffff0d7224 */ /* 0x000fce00078e0002 */
[----:B------:R-:W-:Y:S05]  /*35ff0*/  WARPSYNC.COLLECTIVE R15, `(.L_x_6112) ;  /* 0x000000000f087348 */ /* 0x000fea0003c00000 */
[----:B------:R0:W1:Y:S02]  /*36000*/  SHFL.UP P6, R14, R13, R12, R11 ;  /* 0x0400000c0d0e7389 */ /* 0x00006400000c000b */
[----:B01----:R-:W-:Y:S01]  /*36010*/  ENDCOLLECTIVE ;  /* 0x000000000000791b */ /* 0x003fe20003800000 */
.L_x_6112:
[----:B------:R-:W-:Y:S02]  /*36020*/  IMAD.MOV.U32 R12, RZ, RZ, 0x2 ;  /* 0x00000002ff0c7424 */ /* 0x000fe400078e00ff */
[----:B------:R-:W-:-:S05]  /*36030*/  IMAD.MOV.U32 R3, RZ, RZ, R14 ;  /* 0x000000ffff037224 */ /* 0x000fca00078e000e */
[----:B------:R-:W-:-:S05]  /*36040*/  SEL R3, R3, RZ, P1 ;  /* 0x000000ff03037207 */ /* 0x000fca0000800000 */
[----:B------:R-:W-:-:S04]  /*36050*/  IMAD.IADD R2, R2, 0x1, R3 ;  /* 0x0000000102027824 */ /* 0x000fc800078e0203 */
[----:B------:R-:W-:-:S07]  /*36060*/  IMAD.MOV.U32 R13, RZ, RZ, R2 ;  /* 0x000000ffff0d7224 */ /* 0x000fce00078e0002 */
[----:B------:R-:W-:Y:S05]  /*36070*/  WARPSYNC.COLLECTIVE R15, `(.L_x_6113) ;  /* 0x000000000f087348 */ /* 0x000fea0003c00000 */
[----:B------:R0:W1:Y:S02]  /*36080*/  SHFL.UP P6, R14, R13, R12, R11 ;  /* 0x0400000c0d0e7389 */ /* 0x00006400000c000b */
[----:B01----:R-:W-:Y:S01]  /*36090*/  ENDCOLLECTIVE ;  /* 0x000000000000791b */ /* 0x003fe20003800000 */
.L_x_6113:
        /* <DEDUP_REMOVED lines=8> */
.L_x_6114:
        /* <DEDUP_REMOVED lines=8> */
.L_x_6115:
        /* <DEDUP_REMOVED lines=8> */
.L_x_6116:
[----:B------:R-:W-:Y:S02]  /*36220*/  IMAD.MOV.U32 R12, RZ, RZ, 0x1f ;  /* 0x0000001fff0c7424 */ /* 0x000fe400078e00ff */
[----:B------:R-:W-:Y:S02]  /*36230*/  IMAD.MOV.U32 R11, RZ, RZ, 0x1f ;  /* 0x0000001fff0b7424 */ /* 0x000fe400078e00ff */
[----:B------:R-:W-:-:S05]  /*36240*/  IMAD.MOV.U32 R3, RZ, RZ, R14 ;  /* 0x000000ffff037224 */ /* 0x000fca00078e000e */
[----:B------:R-:W-:-:S05]  /*36250*/  SEL R3, R3, RZ, P5 ;  /* 0x000000ff03037207 */ /* 0x000fca0002800000 */
[----:B------:R-:W-:-:S04]  /*36260*/  IMAD.IADD R2, R2, 0x1, R3 ;  /* 0x0000000102027824 */ /* 0x000fc800078e0203 */
[----:B------:R-:W-:-:S07]  /*36270*/  IMAD.MOV.U32 R13, RZ, RZ, R2 ;  /* 0x000000ffff0d7224 */ /* 0x000fce00078e0002 */
[----:B------:R-:W-:Y:S05]  /*36280*/  WARPSYNC.COLLECTIVE R15, `(.L_x_6117) ;  /* 0x000000000f087348 */ /* 0x000fea0003c00000 */
[----:B------:R0:W1:Y:S02]  /*36290*/  SHFL.IDX P6, R14, R13, R12, R11 ;  /* 0x0000000c0d0e7389 */ /* 0x00006400000c000b */
[----:B01----:R-:W-:Y:S01]  /*362a0*/  ENDCOLLECTIVE ;  /* 0x000000000000791b */ /* 0x003fe20003800000 */
.L_x_6117:
[----:B------:R-:W-:Y:S01]  /*362b0*/  IMAD.MOV.U32 R3, RZ, RZ, R14 ;  /* 0x000000ffff037224 */ /* 0x000fe200078e000e */
[----:B------:R-:W-:Y:S06]  /*362c0*/  BRA `(.L_x_6118) ;  /* 0xffffff8400307947 */ /* 0x000fec000383ffff */
.L_x_5847:
[----:B------:R-:W-:Y:S01]  /*362d0*/  BSSY B0, `(.L_x_6119) ;  /* 0x0000008000007945 */ /* 0x000fe20003800000 */
[----:B------:R-:W-:Y:S02]  /*362e0*/  IMAD.MOV.U32 R13, RZ, RZ, R2 ;  /* 0x000000ffff0d7224 */ /* 0x000fe400078e0002 */
[----:B------:R-:W-:Y:S02]  /*362f0*/  IMAD.MOV.U32 R12, RZ, RZ, 0x1 ;  /* 0x00000001ff0c7424 */ /* 0x000fe400078e00ff */
[----:B------:R-:W-:Y:S02]  /*36300*/  IMAD.MOV.U32 R11, RZ, RZ, RZ ;  /* 0x000000ffff0b7224 */ /* 0x000fe400078e00ff */
[----:B------:R-:W-:-:S07]  /*36310*/  IMAD.MOV.U32 R15, RZ, RZ, -0x1 ;  /* 0xffffffffff0f7424 */ /* 0x000fce00078e00ff */
[----:B------:R-:W-:Y:S05]  /*36320*/  WARPSYNC.COLLECTIVE R15, `(.L_x_6120) ;  /* 0x000000000f087348 */ /* 0x000fea0003c00000 */
[----:B------:R0:W1:Y:S02]  /*36330*/  SHFL.UP P6, R14, R13, R12, R11 ;  /* 0x0400000c0d0e7389 */ /* 0x00006400000c000b */
[----:B01----:R-:W-:Y:S01]  /*36340*/  ENDCOLLECTIVE ;  /* 0x000000000000791b */ /* 0x003fe20003800000 */
.L_x_6120:
[----:B------:R-:W-:Y:S05]  /*36350*/  BSYNC B0 ;  /* 0x0000000000007941 */ /* 0x000fea0003800000 */
.L_x_6119:
[----:B------:R-:W-:Y:S02]  /*36360*/  IMAD.MOV.U32 R3, RZ, RZ, R14 ;  /* 0x000000ffff037224 */ /* 0x000fe400078e000e */
[----:B------:R-:W-:Y:S02]  /*36370*/  IMAD.MOV.U32 R12, RZ, RZ, 0x2 ;  /* 0x00000002ff0c7424 */ /* 0x000fe400078e00ff */
[----:B------:R-:W-:Y:S01]  /*36380*/  IMAD.MOV.U32 R11, RZ, RZ, RZ ;  /* 0x000000ffff0b7224 */ /* 0x000fe200078e00ff */
[----:B------:R-:W-:Y:S01]  /*36390*/  SEL R3, R3, RZ, P1 ;  /* 0x000000ff03037207 */ /* 0x000fe20000800000 */
[----:B------:R-:W-:-:S04]  /*363a0*/  IMAD.MOV.U32 R15, RZ, RZ, -0x1 ;  /* 0xffffffffff0f7424 */ /* 0x000fc800078e00ff */
[----:B------:R-:W-:-:S04]  /*363b0*/  IMAD.IADD R2, R2, 0x1, R3 ;  /* 0x0000000102027824 */ /* 0x000fc800078e0203 */
[----:B------:R-:W-:-:S07]  /*363c0*/  IMAD.MOV.U32 R13, RZ, RZ, R2 ;  /* 0x000000ffff0d7224 */ /* 0x000fce00078e0002 */
[----:B------:R-:W-:Y:S05]  /*363d0*/  WARPSYNC.COLLECTIVE R15, `(.L_x_6121) ;  /* 0x000000000f087348 */ /* 0x000fea0003c00000 */
[----:B------:R0:W1:Y:S02]  /*363e0*/  SHFL.UP P6, R14, R13, R12, R11 ;  /* 0x0400000c0d0e7389 */ /* 0x00006400000c000b */
[----:B01----:R-:W-:Y:S01]  /*363f0*/  ENDCOLLECTIVE ;  /* 0x000000000000791b */ /* 0x003fe20003800000 */
.L_x_6121:
        /* <DEDUP_REMOVED lines=8> */
.L_x_6122:
        /* <DEDUP_REMOVED lines=8> */
.L_x_6123:
        /* <DEDUP_REMOVED lines=8> */
.L_x_6124:
        /* <DEDUP_REMOVED lines=9> */
.L_x_6125:
[----:B------:R-:W-:Y:S01]  /*36610*/  IMAD.MOV.U32 R3, RZ, RZ, R14 ;  /* 0x000000ffff037224 */ /* 0x000fe200078e000e */
[----:B------:R-:W-:Y:S06]  /*36620*/  BRA `(.L_x_6126) ;  /* 0xffffff8000fc7947 */ /* 0x000fec000383ffff */
.L_x_5849:
[----:B------:R-:W-:Y:S01]  /*36630*/  BSSY B0, `(.L_x_6127) ;  /* 0x0000006000007945 */ /* 0x000fe20003800000 */
[----:B------:R-:W-:Y:S01]  /*36640*/  PLOP3.LUT P6, PT, P6, PT, PT, 0x8, 0x0 ;  /* 0x000000000000781c */ /* 0x000fe200037ce170 */
[----:B------:R-:W-:-:S12]  /*36650*/  IMAD.MOV.U32 R15, RZ, RZ, -0x1 ;  /* 0xffffffffff0f7424 */ /* 0x000fd800078e00ff */
[----:B0-----:R-:W-:Y:S05]  /*36660*/  WARPSYNC.COLLECTIVE R15, `(.L_x_6128) ;  /* 0x000000000f087348 */ /* 0x001fea0003c00000 */
[----:B------:R-:W-:Y:S01]  /*36670*/  VOTE.ANY R14, PT, P6 ;  /* 0x00000000000e7806 */ /* 0x000fe200030e0100 */
[----:B0-----:R-:W-:Y:S06]  /*36680*/  ENDCOLLECTIVE ;  /* 0x000000000000791b */ /* 0x001fec0003800000 */
.L_x_6128:
[----:B------:R-:W-:Y:S05]  /*36690*/  BSYNC B0 ;  /* 0x0000000000007941 */ /* 0x000fea0003800000 */
.L_x_6127:
        /* <DEDUP_REMOVED lines=10> */
.L_x_6129:
[----:B------:R-:W-:Y:S02]  /*36740*/  IMAD.MOV.U32 R13, RZ, RZ, R5 ;  /* 0x000000ffff0d7224 */ /* 0x000fe400078e0005 */
[----:B------:R-:W-:-:S07]  /*36750*/  IMAD.MOV.U32 R17, RZ, RZ, R14 ;  /* 0x000000ffff117224 */ /* 0x000fce00078e000e */
[----:B------:R-:W-:Y:S05]  /*36760*/  WARPSYNC.COLLECTIVE R15, `(.L_x_6130) ;  /* 0x000000000f087348 */ /* 0x000fea0003c00000 */
[----:B------:R0:W1:Y:S02]  /*36770*/  SHFL.IDX P6, R14, R13, R12, R11 ;  /* 0x0000000c0d0e7389 */ /* 0x00006400000c000b */
[----:B01----:R-:W-:Y:S01]  /*36780*/  ENDCOLLECTIVE ;  /* 0x000000000000791b */ /* 0x003fe20003800000 */
.L_x_6130:
[----:B------:R-:W-:Y:S01]  /*36790*/  IMAD.MOV.U32 R5, RZ, RZ, R14 ;  /* 0x000000ffff057224 */ /* 0x000fe200078e000e */
[----:B------:R-:W-:Y:S06]  /*367a0*/  BRA `(.L_x_6131) ;  /* 0xffffff8000dc7947 */ /* 0x000fec000383ffff */
.L_x_5851:
[----:B------:R-:W-:Y:S01]  /*367b0*/  BSSY B0, `(.L_x_6132) ;  /* 0x0000008000007945 */ /* 0x000fe20003800000 */
[----:B------:R-:W-:Y:S02]  /*367c0*/  IMAD.MOV.U32 R13, RZ, RZ, R2 ;  /* 0x000000ffff0d7224 */ /* 0x000fe400078e0002 */
[----:B------:R-:W-:Y:S02]  /*367d0*/  IMAD.MOV.U32 R12, RZ, RZ, R7 ;  /* 0x000000ffff0c7224 */ /* 0x000fe400078e0007 */
[----:B------:R-:W-:Y:S02]  /*367e0*/  IMAD.MOV.U32 R11, RZ, RZ, 0x1f ;  /* 0x0000001fff0b7424 */ /* 0x000fe400078e00ff */
[----:B------:R-:W-:-:S07]  /*367f0*/  IMAD.MOV.U32 R15, RZ, RZ, -0x1 ;  /* 0xffffffffff0f7424 */ /* 0x000fce00078e00ff */
[----:B0-23--:R-:W-:Y:S05]  /*36800*/  WARPSYNC.COLLECTIVE R15, `(.L_x_6133) ;  /* 0x000000000f087348 */ /* 0x00dfea0003c00000 */
[----:B------:R1:W4:Y:S02]  /*36810*/  SHFL.IDX P6, R14, R13, R12, R11 ;  /* 0x0000000c0d0e7389 */ /* 0x00032400000c000b */
[----:B01234-:R-:W-:Y:S01]  /*36820*/  ENDCOLLECTIVE ;  /* 0x000000000000791b */ /* 0x01ffe20003800000 */
.L_x_6133:
[----:B------:R-:W-:Y:S05]  /*36830*/  BSYNC B0 ;  /* 0x0000000000007941 */ /* 0x000fea0003800000 */
.L_x_6132:
[----:B------:R-:W-:Y:S01]  /*36840*/  IMAD.MOV.U32 R16, RZ, RZ, R14 ;  /* 0x000000ffff107224 */ /* 0x000fe200078e000e */
[----:B------:R-:W-:Y:S06]  /*36850*/  BRA `(.L_x_5850) ;  /* 0xffffff8000c87947 */ /* 0x000fec000383ffff */
.L_x_5857:
[----:B0-----:R0:W1:Y:S02]  /*36860*/  SYNCS.PHASECHK.TRANS64.TRYWAIT P0, [R4+URZ+0x2a820], R0 ;  /* 0x02a82000040075a7 */ /* 0x001064000800017f */
[----:B-1----:R-:W-:Y:S05]  /*36870*/  @!P0 NANOSLEEP.SYNCS 0x989680 ;  /* 0x009896800000895d */ /* 0x002fea0003900000 */
[----:B------:R-:W1:Y:S02]  /*36880*/  @!P0 SYNCS.PHASECHK.TRANS64 P0, [R4+URZ+0x2a820], R0 ;  /* 0x02a82000040085a7 */ /* 0x000e64000800007f */
[----:B-1----:R-:W-:Y:S05]  /*36890*/  @!P0 BRA `(.L_x_5857) ;  /* 0xfffffffc00f08947 */ /* 0x002fea000383ffff */
[----:B------:R-:W-:Y:S05]  /*368a0*/  BRA `(.L_x_6134) ;  /* 0xffffff8c00287947 */ /* 0x000fea000383ffff */
.L_x_5858:
        /* <DEDUP_REMOVED lines=11> */
.L_x_6136:
[----:B------:R-:W-:Y:S05]  /*36960*/  BSYNC B0 ;  /* 0x0000000000007941 */ /* 0x000fea0003800000 */
.L_x_6135:
[----:B------:R-:W-:Y:S05]  /*36970*/  BRA `(.L_x_6137) ;  /* 0xffffff8c00107947 */ /* 0x000fea000383ffff */
.L_x_5859:
[----:B------:R-:W-:Y:S01]  /*36980*/  BSSY B0, `(.L_x_6138) ;  /* 0x0000006000007945 */ /* 0x000fe20003800000 */
[----:B------:R-:W-:-:S07]  /*36990*/  IMAD.MOV.U32 R15, RZ, RZ, -0x1 ;  /* 0xffffffffff0f7424 */ /* 0x000fce00078e00ff */
[----:B0-----:R-:W-:Y:S05]  /*369a0*/  WARPSYNC.COLLECTIVE R15, `(.L_x_6139) ;  /* 0x000000000f0c7348 */ /* 0x001fea0003c00000 */
[----:B------:R-:W-:Y:S02]  /*369b0*/  ELECT P6, UR62, PT ;  /* 0x00000000003e782f */ /* 0x000fe400038c0000 */
[----:B------:R-:W-:Y:S01]  /*369c0*/  MOV R14, UR62 ;  /* 0x0000003e000e7c02 */ /* 0x000fe20008000f00 */
[----:B0-----:R-:W-:Y:S10]  /*369d0*/  ENDCOLLECTIVE ;  /* 0x000000000000791b */ /* 0x001ff40003800000 */
.L_x_6139:
[----:B------:R-:W-:Y:S05]  /*369e0*/  BSYNC B0 ;  /* 0x0000000000007941 */ /* 0x000fea0003800000 */
.L_x_6138:
[----:B------:R-:W-:Y:S05]  /*369f0*/  BRA `(.L_x_6140) ;  /* 0xffffff8c00047947 */ /* 0x000fea000383ffff */
.L_x_5861:
[----:B0-----:R0:W1:Y:S02]  /*36a00*/  SYNCS.PHASECHK.TRANS64.TRYWAIT P1, [R5+URZ+0x2a840], R0 ;  /* 0x02a84000050075a7 */ /* 0x001064000802017f */
[----:B-1----:R-:W-:Y:S05]  /*36a10*/  @!P1 NANOSLEEP.SYNCS 0x989680 ;  /* 0x009896800000995d */ /* 0x002fea0003900000 */
[----:B------:R-:W1:Y:S02]  /*36a20*/  @!P1 SYNCS.PHASECHK.TRANS64 P1, [R5+URZ+0x2a840], R0 ;  /* 0x02a84000050095a7 */ /* 0x000e64000802007f */
[----:B-1----:R-:W-:Y:S05]  /*36a30*/  @!P1 BRA `(.L_x_5861) ;  /* 0xfffffffc00f09947 */ /* 0x002fea000383ffff */
[----:B------:R-:W-:Y:S05]  /*36a40*/  BRA `(.L_x_6141) ;  /* 0xffffff8c00247947 */ /* 0x000fea000383ffff */
.L_x_5863:
[----:B-1----:R1:W2:Y:S02]  /*36a50*/  SYNCS.PHASECHK.TRANS64.TRYWAIT P1, [R25+URZ+0x2a840], R2 ;  /* 0x02a84002190075a7 */ /* 0x0022a4000802017f */
[----:B--2---:R-:W-:Y:S05]  /*36a60*/  @!P1 NANOSLEEP.SYNCS 0x989680 ;  /* 0x009896800000995d */ /* 0x004fea0003900000 */
[----:B------:R-:W2:Y:S02]  /*36a70*/  @!P1 SYNCS.PHASECHK.TRANS64 P1, [R25+URZ+0x2a840], R2 ;  /* 0x02a84002190095a7 */ /* 0x000ea4000802007f */
[----:B--2---:R-:W-:Y:S05]  /*36a80*/  @!P1 BRA `(.L_x_5863) ;  /* 0xfffffffc00f09947 */ /* 0x004fea000383ffff */
[----:B------:R-:W-:Y:S05]  /*36a90*/  BRA `(.L_x_6142) ;  /* 0xffffff8c00307947 */ /* 0x000fea000383ffff */
.L_x_5865:
[----:B--2---:R2:W3:Y:S02]  /*36aa0*/  SYNCS.PHASECHK.TRANS64.TRYWAIT P1, [R5+URZ+0x2a860], R0 ;  /* 0x02a86000050075a7 */ /* 0x0044e4000802017f */
[----:B---3--:R-:W-:Y:S05]  /*36ab0*/  @!P1 NANOSLEEP.SYNCS 0x989680 ;  /* 0x009896800000995d */ /* 0x008fea0003900000 */
[----:B------:R-:W3:Y:S02]  /*36ac0*/  @!P1 SYNCS.PHASECHK.TRANS64 P1, [R5+URZ+0x2a860], R0 ;  /* 0x02a86000050095a7 */ /* 0x000ee4000802007f */
[----:B---3--:R-:W-:Y:S05]  /*36ad0*/  @!P1 BRA `(.L_x_5865) ;  /* 0xfffffffc00f09947 */ /* 0x008fea000383ffff */
[----:B------:R-:W-:Y:S05]  /*36ae0*/  BRA `(.L_x_6143) ;  /* 0xffffff8c002c7947 */ /* 0x000fea000383ffff */
.L_x_5867:
[----:B---3--:R3:W4:Y:S02]  /*36af0*/  SYNCS.PHASECHK.TRANS64.TRYWAIT P1, [R25+URZ+0x2a860], R2 ;  /* 0x02a86002190075a7 */ /* 0x008724000802017f */
[----:B----4-:R-:W-:Y:S05]  /*36b00*/  @!P1 NANOSLEEP.SYNCS 0x989680 ;  /* 0x009896800000995d */ /* 0x010fea0003900000 */
[----:B------:R-:W4:Y:S02]  /*36b10*/  @!P1 SYNCS.PHASECHK.TRANS64 P1, [R25+URZ+0x2a860], R2 ;  /* 0x02a86002190095a7 */ /* 0x000f24000802007f */
[----:B----4-:R-:W-:Y:S05]  /*36b20*/  @!P1 BRA `(.L_x_5867) ;  /* 0xfffffffc00f09947 */ /* 0x010fea000383ffff */
[----:B------:R-:W-:Y:S05]  /*36b30*/  BRA `(.L_x_6144) ;  /* 0xffffff8c00287947 */ /* 0x000fea000383ffff */
.L_x_5869:
[----:B----4-:R4:W0:Y:S02]  /*36b40*/  SYNCS.PHASECHK.TRANS64.TRYWAIT P1, [R5+URZ+0x2a880], R0 ;  /* 0x02a88000050075a7 */ /* 0x010824000802017f */
[----:B0-----:R-:W-:Y:S05]  /*36b50*/  @!P1 NANOSLEEP.SYNCS 0x989680 ;  /* 0x009896800000995d */ /* 0x001fea0003900000 */
[----:B------:R-:W0:Y:S02]  /*36b60*/  @!P1 SYNCS.PHASECHK.TRANS64 P1, [R5+URZ+0x2a880], R0 ;  /* 0x02a88000050095a7 */ /* 0x000e24000802007f */
[----:B0-----:R-:W-:Y:S05]  /*36b70*/  @!P1 BRA `(.L_x_5869) ;  /* 0xfffffffc00f09947 */ /* 0x001fea000383ffff */
[----:B------:R-:W-:Y:S05]  /*36b80*/  BRA `(.L_x_6145) ;  /* 0xffffff8c00247947 */ /* 0x000fea000383ffff */
.L_x_6146:
        /* <DEDUP_REMOVED lines=15> */
.L_x_16280:


//--------------------- .text._ZN7cutlass13device_kernelIN5flash11enable_sm90INS1_16FlashAttnFwdSm90INS1_25CollectiveMainloopFwdSm90ILi2EN4cute5tupleIJNS5_1CILi1EEES8_S8_EEENS6_IJNS7_ILi128EEENS7_ILi160EEENS7_ILi192EEEEEELi192ENS_12float_e4m3_tEfNS_4arch4Sm90ELb1ELb0ELb1ELb0ELb1ELb0ELb0ELb1ELb1ELb1ELb1ELb0EEENS1_21CollectiveEpilogueFwdINS6_IJSA_SC_SB_EEES9_NS_10bfloat16_tESG_Li256ELb0ELb1ELb1ELb1EEENS1_19SingleTileSchedulerILb0ELb1ELb1ELi128EEEEEEEEEvNT_6ParamsE --------------------------
	.section	.text._ZN7cutlass13device_kernelIN5flash11enable_sm90INS1_16FlashAttnFwdSm90INS1_25CollectiveMainloopFwdSm90ILi2EN4cute5tupleIJNS5_1CILi1EEES8_S8_EEENS6_IJNS7_ILi128EEENS7_ILi160EEENS7_ILi192EEEEEELi192ENS_12float_e4m3_tEfNS_4arch4Sm90ELb1ELb0ELb1ELb0ELb1ELb0ELb0ELb1ELb1ELb1ELb1ELb0EEENS1_21CollectiveEpilogueFwdINS6_IJSA_SC_SB_EEES9_NS_10bfloat16_tESG_Li256ELb0ELb1ELb1ELb1EEENS1_19SingleTileSchedulerILb0ELb1ELb1ELi128EEEEEEEEEvNT_6ParamsE,"ax",@progbits
	.align	128
.text._ZN7cutlass13device_kernelIN5flash11enable_sm90INS1_16FlashAttnFwdSm90INS1_25CollectiveMainloopFwdSm90ILi2EN4cute5tupleIJNS5_1CILi1EEES8_S8_EEENS6_IJNS7_ILi128EEENS7_ILi160EEENS7_ILi192EEEEEELi192ENS_12float_e4m3_tEfNS_4arch4Sm90ELb1ELb0ELb1ELb0ELb1ELb0ELb0ELb1ELb1ELb1ELb1ELb0EEENS1_21CollectiveEpilogueFwdINS6_IJSA_SC_SB_EEES9_NS_10bfloat16_tESG_Li256ELb0ELb1ELb1ELb1EEENS1_19SingleTileSchedulerILb0ELb1ELb1ELi128EEEEEEEEEvNT_6ParamsE:
        .type           _ZN7cutlass13device_kernelIN5flash11enable_sm90INS1_16FlashAttnFwdSm90INS1_25CollectiveMainloopFwdSm90ILi2EN4cute5tupleIJNS5_1CILi1EEES8_S8_EEENS6_IJNS7_ILi128EEENS7_ILi160EEENS7_ILi192EEEEEELi192ENS_12float_e4m3_tEfNS_4arch4Sm90ELb1ELb0ELb1ELb0ELb1ELb0ELb0ELb1ELb1ELb1ELb1ELb0EEENS1_21CollectiveEpilogueFwdINS6_IJSA_SC_SB_EEES9_NS_10bfloat16_tESG_Li256ELb0ELb1ELb1ELb1EEENS1_19SingleTileSchedulerILb0ELb1ELb1ELi128EEEEEEEEEvNT_6ParamsE,@function
        .size           _ZN7cutlass13device_kernelIN5flash11enable_sm90INS1_16FlashAttnFwdSm90INS1_25CollectiveMainloopFwdSm90ILi2EN4cute5tupleIJNS5_1CILi1EEES8_S8_EEENS6_IJNS7_ILi128EEENS7_ILi160EEENS7_ILi192EEEEEELi192ENS_12float_e4m3_tEfNS_4arch4Sm90ELb1ELb0ELb1ELb0ELb1ELb0ELb0ELb1ELb1ELb1ELb1ELb0EEENS1_21CollectiveEpilogueFwdINS6_IJSA_SC_SB_EEES9_NS_10bfloat16_tESG_Li256ELb0ELb1ELb1ELb1EEENS1_19SingleTileSchedulerILb0ELb1ELb1ELi128EEEEEEEEEvNT_6ParamsE,(.L_x_16281 - _ZN7cutlass13device_kernelIN5flash11enable_sm90INS1_16FlashAttnFwdSm90INS1_25CollectiveMainloopFwdSm90ILi2EN4cute5tupleIJNS5_1CILi1EEES8_S8_EEENS6_IJNS7_ILi128EEENS7_ILi160EEENS7_ILi192EEEEEELi192ENS_12float_e4m3_tEfNS_4arch4Sm90ELb1ELb0ELb1ELb0ELb1ELb0ELb0ELb1ELb1ELb1ELb1ELb0EEENS1_21CollectiveEpilogueFwdINS6_IJSA_SC_SB_EEES9_NS_10bfloat16_tESG_Li256ELb0ELb1ELb1ELb1EEENS1_19SingleTileSchedulerILb0ELb1ELb1ELi128EEEEEEEEEvNT_6ParamsE)
        .other          _ZN7cutlass13device_kernelIN5flash11enable_sm90INS1_16FlashAttnFwdSm90INS1_25CollectiveMainloopFwdSm90ILi2EN4cute5tupleIJNS5_1CILi1EEES8_S8_EEENS6_IJNS7_ILi128EEENS7_ILi160EEENS7_ILi192EEEEEELi192ENS_12float_e4m3_tEfNS_4arch4Sm90ELb1ELb0ELb1ELb0ELb1ELb0ELb0ELb1ELb1ELb1ELb1ELb0EEENS1_21CollectiveEpilogueFwdINS6_IJSA_SC_SB_EEES9_NS_10bfloat16_tESG_Li256ELb0ELb1ELb1ELb1EEENS1_19SingleTileSchedulerILb0ELb1ELb1ELi128EEEEEEEEEvNT_6ParamsE,@"STO_CUDA_ENTRY STV_DEFAULT"
_ZN7cutlass13device_kernelIN5flash11enable_sm90INS1_16FlashAttnFwdSm90INS1_25CollectiveMainloopFwdSm90ILi2EN4cute5tupleIJNS5_1CILi1EEES8_S8_EEENS6_IJNS7_ILi128EEENS7_ILi160EEENS7_ILi192EEEEEELi192ENS_12float_e4m3_tEfNS_4arch4Sm90ELb1ELb0ELb1ELb0ELb1ELb0ELb0ELb1ELb1ELb1ELb1ELb0EEENS1_21CollectiveEpilogueFwdINS6_IJSA_SC_SB_EEES9_NS_10bfloat16_tESG_Li256ELb0ELb1ELb1ELb1EEENS1_19SingleTileSchedulerILb0ELb1ELb1ELi128EEEEEEEEEvNT_6ParamsE:
        /* <DEDUP_REMOVED lines=45> */
.L_x_6147:
        /* <DEDUP_REMOVED lines=22> */
.L_x_6148:
        /* <DEDUP_REMOVED lines=18> */
.L_x_6149:
        /* <DEDUP_REMOVED lines=22> */
.L_x_6150:
        /* <DEDUP_REMOVED lines=23> */
.L_x_6151:
[----:B------:R-:W-:Y:S01]  /*0820*/  UISETP.NE.AND UP0, UPT, UR9, URZ, UPT ;  /* 0x0000003f0900728c */ /* 0x000fe2000bf05270 */
[----:B------:R-:W-:Y:S01]  /*0830*/  NOP ;  /* 0x0000000000007918 */ /* 0x000fe20000000000 */
[----:B-1----:R-:W-:Y:S01]  /*0840*/  UMOV UR4, 0x1 ;  /* 0x0000000100047882 */ /* 0x002fe20000000000 */
[----:B------:R-:W-:Y:S01]  /*0850*/  ULDC.64 UR36, c[0x0][0x208] ;  /* 0x0000820000247ab9 */ /* 0x000fe20000000a00 */
[----:B------:R-:W-:Y:S01]  /*0860*/  USEL UR4, UR4, 0x2, !UP0 ;  /* 0x0000000204047887 */ /* 0x000fe2000c000000 */
[----:B------:R-:W-:Y:S01]  /*0870*/  BSSY B6, `(.L_x_6152) ;  /* 0x000166c000067945 */ /* 0x000fe20003800000 */
[----:B0-234-:R-:W-:Y:S01]  /*0880*/  BAR.SYNC.DEFER_BLOCKING 0x0 ;  /* 0x0000000000007b1d */ /* 0x01dfe20000010000 */
[----:B------:R-:W-:-:S03]  /*0890*/  PLOP3.LUT P0, PT, PT, PT, UP0, 0x80, 0x0 ;  /* 0x000000000000781c */ /* 0x000fc60003f0f008 */
[----:B------:R-:W-:-:S05]  /*08a0*/  IMAD.U32 R2, RZ, RZ, UR4 ;  /* 0x00000004ff027e24 */ /* 0x000fca000f8e00ff */
[----:B------:R0:W-:Y:S05]  /*08b0*/  STL [R1+0x10], R2 ;  /* 0x0000100201007387 */ /* 0x0001ea0000100800 */
[----:B------:R-:W-:Y:S05]  /*08c0*/  @!P0 BRA `(.L_x_6153) ;  /* 0x0000011000388947 */ /* 0x000fea0003800000 */
.L_x_6154:
[----:B------:R-:W-:-:S08]  /*08d0*/  NOP ;  /* 0x0000000000007918 */ /* 0x000fd00000000000 */
[----:B------:R-:W1:Y:S02]  /*08e0*/  USETMAXREG.TRY_ALLOC.CTAPOOL UP0, 0xe8 ;  /* 0x000000e8000079c8 */ /* 0x000e640008000600 */
[----:B-1----:R-:W-:-:S13]  /*08f0*/  PLOP3.LUT P0, PT, PT, PT, UP0, 0x80, 0x0 ;  /* 0x000000000000781c */ /* 0x002fda0003f0f008 */
[----:B------:R-:W-:Y:S05]  /*0900*/  @!P0 BRA `(.L_x_6154) ;  /* 0xfffffffc00f08947 */ /* 0x000fea000383ffff */
[----:B------:R-:W1:Y:S01]  /*0910*/  S2UR UR6, SR_CTAID.Y ;  /* 0x00000000000679c3 */ /* 0x000e620000002600 */
[----:B------:R-:W-:Y:S01]  /*0920*/  LOP3.LUT R0, R23, 0xffffff80, RZ, 0xc0, !PT ;  /* 0xffffff8017007812 */ /* 0x000fe200078ec0ff */
[----:B------:R-:W-:Y:S02]  /*0930*/  ULDC UR7, c[0x0][0xc50] ;  /* 0x0003140000077ab9 */ /* 0x000fe40000000800 */
[----:B------:R-:W-:-:S04]  /*0940*/  UISETP.NE.AND UP0, UPT, UR7, 0x1, UPT ;  /* 0x000000010700788c */ /* 0x000fc8000bf05270 */
[----:B------:R-:W-:Y:S08]  /*0950*/  BAR.ARV 0x8, 0x180 ;  /* 0x0206000000007b1d */ /* 0x000ff00000002000 */
[----:B------:R-:W2:Y:S01]  /*0960*/  S2UR UR9, SR_CTAID.Z ;  /* 0x00000000000979c3 */ /* 0x000ea20000002700 */
[----:B------:R-:W-:Y:S01]  /*0970*/  ISETP.NE.AND P0, PT, R0, 0x80, PT ;  /* 0x000000800000780c */ /* 0x000fe20003f05270 */
[----:B------:R-:W-:Y:S01]  /*0980*/  @UP0 ULDC UR4, c[0x0][0xc54] ;  /* 0x0003150000040ab9 */ /* 0x000fe20000000800 */
[----:B------:R-:W-:Y:S01]  /*0990*/  @UP0 ULDC UR8, c[0x0][0xc58] ;  /* 0x0003160000080ab9 */ /* 0x000fe20000000800 */
[----:B-1----:R-:W-:-:S10]  /*09a0*/  UIMAD.WIDE.U32 UR4, UR6, UR4, URZ ;  /* 0x00000004060472a5 */ /* 0x002fd4000f8e003f */
[----:B------:R-:W-:Y:S06]  /*09b0*/  @!P0 BAR.ARV 0x9, 0x100 ;  /* 0x0244000000008b1d */ /* 0x000fec0000002000 */
[----:B------:R-:W-:Y:S01]  /*09c0*/  UMOV UR57, UR6 ;  /* 0x0000000600397c82 */ /* 0x000fe20008000000 */
[----:B------:R-:W-:Y:S01]  /*09d0*/  @UP0 USHF.R.U32.HI UR57, URZ, UR8, UR5 ;  /* 0x000000083f390299 */ /* 0x000fe20008011605 */
[----:B--2---:R-:W-:-:S03]  /*09e0*/  ISETP.LE.AND P0, PT, RZ, UR9, PT ;  /* 0x00000009ff007c0c */ /* 0x004fc6000bf03270 */
[----:B------:R-:W-:-:S04]  /*09f0*/  UIADD3 UR4, -UR57, URZ, URZ ;  /* 0x0000003f39047290 */ /* 0x000fc8000fffe13f */
[----:B------:R-:W-:-:S06]  /*0a00*/  UIMAD UR58, UR7, UR4, UR6 ;  /* 0x00000004073a72a4 */ /* 0x000fcc000f8e0206 */
[----:B------:R-:W-:Y:S06]  /*0a10*/  @!P0 BRA `(.L_x_6155) ;  /* 0x0000016400448947 */ /* 0x000fec0003800000 */
[----:B------:R-:W1:Y:S01]  /*0a20*/  S2UR UR39, SR_CTAID.X ;  /* 0x00000000002779c3 */ /* 0x000e620000002500 */
        /* <DEDUP_REMOVED lines=15> */
[----:B-1----:R-:W-:-:S02]  /*0b20*/  USHF.L.U32 UR39, UR39, 0x7, URZ ;  /* 0x0000000727277899 */ /* 0x002fc4000800063f */
[----:B------:R-:W-:Y:S02]  /*0b30*/  ULOP3.LUT UR58, UR58, 0xffff, URZ, 0xc0, !UPT ;  /* 0x0000ffff3a3a7892 */ /* 0x000fe4000f8ec03f */
[----:B------:R-:W-:Y:S02]  /*0b40*/  @UP1 UIADD3 UR4, UR39, 0x7f, URZ ;  /* 0x0000007f27041890 */ /* 0x000fe4000fffe03f */
[----:B------:R-:W-:Y:S02]  /*0b50*/  UIADD3 UR6, UR39, 0x7f, URZ ;  /* 0x0000007f27067890 */ /* 0x000fe4000fffe03f */
[----:B------:R-:W-:Y:S02]  /*0b60*/  UIMAD.WIDE.U32 UR4, UR4, UR5, URZ ;  /* 0x00000005040472a5 */ /* 0x000fe4000f8e003f */
[----:B------:R-:W-:Y:S02]  /*0b70*/  UIMAD UR4, UR55, UR41, 0x9f ;  /* 0x0000009f370474a4 */ /* 0x000fe4000f8e0229 */
[----:B------:R-:W-:-:S02]  /*0b80*/  @UP1 USHF.R.U32.HI UR6, URZ, UR8, UR5 ;  /* 0x000000083f061299 */ /* 0x000fc40008011605 */
[----:B------:R-:W-:Y:S02]  /*0b90*/  UIMAD.WIDE UR4, UR4, 0x66666667, URZ ;  /* 0x66666667040478a5 */ /* 0x000fe4000f8e023f */
[----:B------:R-:W-:Y:S02]  /*0ba0*/  UIADD3 UR6, UR7, UR6, URZ ;  /* 0x0000000607067290 */ /* 0x000fe4000fffe03f */
[----:B------:R-:W-:Y:S02]  /*0bb0*/  USHF.R.U32.HI UR4, URZ, 0x1f, UR5 ;  /* 0x0000001f3f047899 */ /* 0x000fe40008011605 */
[----:B------:R-:W-:Y:S02]  /*0bc0*/  UIMAD.WIDE UR6, UR6, 0x66666667, URZ ;  /* 0x66666667060678a5 */ /* 0x000fe4000f8e023f */
[----:B------:R-:W-:Y:S02]  /*0bd0*/  ULEA.HI.SX32 UR4, UR5, UR4, 0x1a ;  /* 0x0000000405047291 */ /* 0x000fe4000f8fd23f */
[----:B------:R-:W-:-:S04]  /*0be0*/  USHF.R.U32.HI UR6, URZ, 0x1f, UR7 ;  /* 0x0000001f3f067899 */ /* 0x000fc80008011607 */
[----:B------:R-:W-:-:S04]  /*0bf0*/  ULEA.HI.SX32 UR6, UR7, UR6, 0x1a ;  /* 0x0000000607067291 */ /* 0x000fc8000f8fd23f */
[----:B------:R-:W-:-:S04]  /*0c00*/  UISETP.LT.AND UP0, UPT, UR4, UR6, UPT ;  /* 0x000000060400728c */ /* 0x000fc8000bf01270 */
[----:B------:R-:W-:Y:S02]  /*0c10*/  USEL UR9, UR4, UR6, UP0 ;  /* 0x0000000604097287 */ /* 0x000fe40008000000 */
[----:B------:R-:W-:Y:S02]  /*0c20*/  UISETP.NE.AND UP0, UPT, UR10, URZ, UPT ;  /* 0x0000003f0a00728c */ /* 0x000fe4000bf05270 */
[----:B------:R-:W-:Y:S01]  /*0c30*/  UISETP.GE.AND UP1, UPT, UR9, 0x1, UPT ;  /* 0x000000010900788c */ /* 0x000fe2000bf26270 */
[----:B------:R-:W-:-:S05]  /*0c40*/  UMOV UR4, URZ ;  /* 0x0000003f00047c82 */ /* 0x000fca0008000000 */
        /* <DEDUP_REMOVED lines=14> */
[----:B------:R-:W1:Y:S08]  /*0d30*/  I2F.RP R0, UR11 ;  /* 0x0000000b00007d06 */ /* 0x000e700008209400 */
[----:B-1----:R-:W0:Y:S02]  /*0d40*/  MUFU.RCP R0, R0 ;  /* 0x0000000000007308 */ /* 0x002e240000001000 */
        /* <DEDUP_REMOVED lines=20> */
.L_x_6156:
[----:B------:R-:W-:Y:S01]  /*0e90*/  UIMAD UR58, UR58, UR4, URZ ;  /* 0x000000043a3a72a4 */ /* 0x000fe2000f8e023f */
[----:B------:R-:W-:Y:S01]  /*0ea0*/  IMAD.U32 R0, RZ, RZ, UR9 ;  /* 0x00000009ff007e24 */ /* 0x000fe2000f8e00ff */
[----:B------:R-:W1:Y:S01]  /*0eb0*/  S2UR UR5, SR_CTAID.Z ;  /* 0x00000000000579c3 */ /* 0x000e620000002700 */
[----:B------:R-:W-:Y:S01]  /*0ec0*/  IMAD.U32 R3, RZ, RZ, UR4 ;  /* 0x00000004ff037e24 */ /* 0x000fe2000f8e00ff */
[----:B------:R-:W-:Y:S01]  /*0ed0*/  UIMAD UR41, UR55, UR41, URZ ;  /* 0x00000029372972a4 */ /* 0x000fe2000f8e023f */
[----:B------:R-:W-:Y:S01]  /*0ee0*/  VIADD R23, R23, 0xffffff80 ;  /* 0xffffff8017177836 */ /* 0x000fe20000000000 */
[----:B------:R-:W-:Y:S02]  /*0ef0*/  PLOP3.LUT P0, PT, PT, PT, PT, 0x80, 0x0 ;  /* 0x000000000000781c */ /* 0x000fe40003f0f070 */
[----:B------:R-:W-:Y:S02]  /*0f00*/  CS2R R12, SRZ ;  /* 0x00000000000c7805 */ /* 0x000fe4000001ff00 */
[----:B------:R-:W-:Y:S01]  /*0f10*/  VIADDMNMX R0, R3, UR58, R0, PT ;  /* 0x0000003a03007c46 */ /* 0x000fe2000b800100 */
[----:B0-----:R-:W-:Y:S01]  /*0f20*/  IMAD.MOV.U32 R2, RZ, RZ, RZ ;  /* 0x000000ffff027224 */ /* 0x001fe200078e00ff */
[----:B------:R-:W-:Y:S01]  /*0f30*/  CS2R R62, SRZ ;  /* 0x00000000003e7805 */ /* 0x000fe2000001ff00 */
[----:B------:R-:W-:Y:S01]  /*0f40*/  IMAD.MOV.U32 R9, RZ, RZ, RZ ;  /* 0x000000ffff097224 */ /* 0x000fe200078e00ff */
[----:B------:R-:W-:Y:S01]  /*0f50*/  R2UR UR40, R0 ;  /* 0x00000000002872ca */ /* 0x000fe200000e0000 */
[----:B------:R-:W-:Y:S01]  /*0f60*/  IMAD.MOV.U32 R0, RZ, RZ, RZ ;  /* 0x000000ffff007224 */ /* 0x000fe200078e00ff */
        /* <DEDUP_REMOVED lines=11> */
[----:B------:R-:W-:Y:S01]  /*1020*/  UISETP.GT.AND UP0, UPT, UR40, UR58, UPT ;  /* 0x0000003a2800728c */ /* 0x000fe2000bf04270 */
[----:B------:R-:W-:Y:S01]  /*1030*/  IMAD.MOV.U32 R29, RZ, RZ, RZ ;  /* 0x000000ffff1d7224 */ /* 0x000fe200078e00ff */
[----:B-1----:R-:W-:Y:S01]  /*1040*/  USHF.R.S32.HI UR4, URZ, 0x1f, UR5 ;  /* 0x0000001f3f047899 */ /* 0x002fe20008011405 */
[----:B------:R-:W-:Y:S01]  /*1050*/  IMAD.MOV.U32 R50, RZ, RZ, RZ ;  /* 0x000000ffff327224 */ /* 0x000fe200078e00ff */
[----:B------:R-:W-:Y:S01]  /*1060*/  CS2R R20, SRZ ;  /* 0x0000000000147805 */ /* 0x000fe2000001ff00 */
[----:B------:R-:W-:Y:S01]  /*1070*/  IMAD.MOV.U32 R54, RZ, RZ, RZ ;  /* 0x000000ffff367224 */ /* 0x000fe200078e00ff */
[----:B------:R-:W-:Y:S01]  /*1080*/  PLOP3.LUT P1, PT, PT, PT, UP0, 0x80, 0x0 ;  /* 0x000000000000781c */ /* 0x000fe20003f2f008 */
[----:B------:R-:W-:Y:S01]  /*1090*/  IMAD.MOV.U32 R22, RZ, RZ, RZ ;  /* 0x000000ffff167224 */ /* 0x000fe200078e00ff */
[----:B------:R-:W-:Y:S01]  /*10a0*/  CS2R R52, SRZ ;  /* 0x0000000000347805 */ /* 0x000fe2000001ff00 */
[----:B------:R-:W-:Y:S01]  /*10b0*/  IMAD.U32 R17, RZ, RZ, UR4 ;  /* 0x00000004ff117e24 */ /* 0x000fe2000f8e00ff */
[----:B------:R-:W-:Y:S01]  /*10c0*/  CS2R R60, SRZ ;  /* 0x00000000003c7805 */ /* 0x000fe2000001ff00 */
[----:B------:R-:W-:Y:S01]  /*10d0*/  IMAD.MOV.U32 R45, RZ, RZ, RZ ;  /* 0x000000ffff2d7224 */ /* 0x000fe200078e00ff */
        /* <DEDUP_REMOVED lines=68> */
.L_x_6158:
[----:B------:R-:W0:Y:S01]  /*1520*/  S2UR UR8, SR_CTAID.Z ;  /* 0x00000000000879c3 */ /* 0x000e220000002700 */
[----:B------:R-:W-:Y:S01]  /*1530*/  ULDC.64 UR6, c[0x0][0x990] ;  /* 0x0002640000067ab9 */ /* 0x000fe20000000a00 */
[----:B------:R-:W-:Y:S01]  /*1540*/  ULDC.64 UR4, c[0x0][0x998] ;  /* 0x0002660000047ab9 */ /* 0x000fe20000000a00 */
[----:B------:R-:W-:Y:S01]  /*1550*/  UISETP.NE.U32.AND UP0, UPT, UR6, URZ, UPT ;  /* 0x0000003f0600728c */ /* 0x000fe2000bf05070 */
[----:B------:R-:W-:Y:S01]  /*1560*/  IMAD.MOV.U32 R7, RZ, RZ, 0x3f800000 ;  /* 0x3f800000ff077424 */ /* 0x000fe200078e00ff */
[----:B------:R-:W-:Y:S01]  /*1570*/  UISETP.NE.U32.AND UP1, UPT, UR4, URZ, UPT ;  /* 0x0000003f0400728c */ /* 0x000fe2000bf25070 */
[----:B------:R-:W-:Y:S01]  /*1580*/  IMAD.MOV.U32 R0, RZ, RZ, 0x3f800000 ;  /* 0x3f800000ff007424 */ /* 0x000fe200078e00ff */
[----:B------:R-:W-:Y:S01]  /*1590*/  UISETP.NE.AND.EX UP0, UPT, UR7, URZ, UPT, UP0 ;  /* 0x0000003f0700728c */ /* 0x000fe2000bf05300 */
[----:B------:R-:W1:Y:S01]  /*15a0*/  S2UR UR11, SR_CTAID.Z ;  /* 0x00000000000b79c3 */ /* 0x000e620000002700 */
[----:B------:R-:W-:-:S04]  /*15b0*/  UISETP.NE.AND.EX UP1, UPT, UR5, URZ, UPT, UP1 ;  /* 0x0000003f0500728c */ /* 0x000fc8000bf25310 */
[----:B------:R-:W-:Y:S02]  /*15c0*/  PLOP3.LUT P0, PT, PT, PT, UP0, 0x80, 0x0 ;  /* 0x000000000000781c */ /* 0x000fe40003f0f008 */
[----:B------:R-:W-:-:S03]  /*15d0*/  PLOP3.LUT P1, PT, PT, PT, UP1, 0x80, 0x0 ;  /* 0x000000000000781c */ /* 0x000fc60003f2f018 */
[----:B------:R-:W-:Y:S02]  /*15e0*/  @UP0 ULDC.64 UR16, c[0x0][0x9a8] ;  /* 0x00026a0000100ab9 */ /* 0x000fe40000000a00 */
[----:B------:R-:W-:Y:S01]  /*15f0*/  @UP1 ULDC.64 UR14, c[0x0][0x9b8] ;  /* 0x00026e00000e1ab9 */ /* 0x000fe20000000a00 */
[----:B------:R-:W-:Y:S02]  /*1600*/  @UP1 USHF.R.S32.HI UR19, URZ, 0x1f, UR57 ;  /* 0x0000001f3f131899 */ /* 0x000fe40008011439 */
[----:B0-----:R-:W-:-:S04]  /*1610*/  USHF.R.S32.HI UR9, URZ, 0x1f, UR8 ;  /* 0x0000001f3f097899 */ /* 0x001fc80008011408 */
[----:B------:R-:W-:Y:S02]  /*1620*/  @UP0 UIMAD UR8, UR9, UR16, URZ ;  /* 0x00000010090802a4 */ /* 0x000fe4000f8e023f */
[----:B------:R-:W-:Y:S02]  /*1630*/  @UP1 UIMAD UR10, UR9, UR14, URZ ;  /* 0x0000000e090a12a4 */ /* 0x000fe4000f8e023f */
[----:B-1----:R-:W-:Y:S02]  /*1640*/  @UP0 UIMAD.WIDE.U32 UR12, UR11, UR16, URZ ;  /* 0x000000100b0c02a5 */ /* 0x002fe4000f8e003f */
[----:B------:R-:W-:Y:S02]  /*1650*/  @UP0 UIMAD UR17, UR11, UR17, UR8 ;  /* 0x000000110b1102a4 */ /* 0x000fe4000f8e0208 */
[----:B------:R-:W-:Y:S02]  /*1660*/  @UP0 USHF.R.S32.HI UR16, URZ, 0x1f, UR57 ;  /* 0x0000001f3f100899 */ /* 0x000fe40008011439 */
[----:B------:R-:W-:-:S02]  /*1670*/  @UP1 UIMAD.WIDE.U32 UR8, UR11, UR14, URZ ;  /* 0x0000000e0b0812a5 */ /* 0x000fc4000f8e003f */
[----:B------:R-:W-:Y:S02]  /*1680*/  @UP1 UIMAD UR18, UR11, UR15, UR10 ;  /* 0x0000000f0b1212a4 */ /* 0x000fe4000f8e020a */
[----:B------:R-:W-:Y:S01]  /*1690*/  @UP0 UIADD3 UR13, UR13, UR17, URZ ;  /* 0x000000110d0d0290 */ /* 0x000fe2000fffe03f */
[----:B------:R-:W-:Y:S01]  /*16a0*/  @UP0 ULDC.64 UR14, c[0x0][0x9b0] ;  /* 0x00026c00000e0ab9 */ /* 0x000fe20000000a00 */
[----:B------:R-:W-:Y:S01]  /*16b0*/  @UP1 ULDC.64 UR10, c[0x0][0x9c0] ;  /* 0x00027000000a1ab9 */ /* 0x000fe20000000a00 */
[----:B------:R-:W-:Y:S02]  /*16c0*/  @UP0 UIMAD UR16, UR16, UR14, URZ ;  /* 0x0000000e101002a4 */ /* 0x000fe4000f8e023f */
[----:B------:R-:W-:Y:S02]  /*16d0*/  @UP1 UIMAD UR17, UR19, UR10, URZ ;  /* 0x0000000a131112a4 */ /* 0x000fe4000f8e023f */
[----:B------:R-:W-:Y:S02]  /*16e0*/  @UP1 UIADD3 UR9, UR9, UR18, URZ ;  /* 0x0000001209091290 */ /* 0x000fe4000fffe03f */
[----:B------:R-:W-:-:S02]  /*16f0*/  @UP0 UIMAD UR16, UR57, UR15, UR16 ;  /* 0x0000000f391002a4 */ /* 0x000fc4000f8e0210 */
[----:B------:R-:W-:Y:S02]  /*1700*/  @UP1 UIMAD UR17, UR57, UR11, UR17 ;  /* 0x0000000b391112a4 */ /* 0x000fe4000f8e0211 */
[----:B------:R-:W-:Y:S02]  /*1710*/  @UP0 UIMAD.WIDE.U32 UR14, UR57, UR14, UR12 ;  /* 0x0000000e390e02a5 */ /* 0x000fe4000f8e000c */
[----:B------:R-:W-:Y:S02]  /*1720*/  @UP1 UIMAD.WIDE.U32 UR10, UR57, UR10, UR8 ;  /* 0x0000000a390a12a5 */ /* 0x000fe4000f8e0008 */
[----:B------:R-:W-:Y:S02]  /*1730*/  @UP0 UIADD3 UR9, UR15, UR16, URZ ;  /* 0x000000100f090290 */ /* 0x000fe4000fffe03f */
[----:B------:R-:W-:Y:S02]  /*1740*/  @UP0 ULEA UR6, UP2, UR14, UR6, 0x2 ;  /* 0x000000060e060291 */ /* 0x000fe4000f84103f */
[----:B------:R-:W-:-:S02]  /*1750*/  @UP1 UIADD3 UR8, UR11, UR17, URZ ;  /* 0x000000110b081290 */ /* 0x000fc4000fffe03f */
        /* <DEDUP_REMOVED lines=15> */
.L_x_6257:
[----:B------:R-:W2:Y:S02]  /*1850*/  LDL R2, [R1+0x10] ;  /* 0x0000100001027983 */ /* 0x000ea40000100800 */
[----:B--2---:R-:W-:-:S13]  /*1860*/  R2UR UR4, R2 ;  /* 0x00000000020472ca */ /* 0x004fda00000e0000 */
[----:B------:R-:W-:-:S06]  /*1870*/  ULOP3.LUT UR4, UR4, 0x1, URZ, 0xfc, !UPT ;  /* 0x0000000104047892 */ /* 0x000fcc000f8efc3f */
[----:B------:R-:W-:-:S05]  /*1880*/  IMAD.U32 R2, RZ, RZ, UR4 ;  /* 0x00000004ff027e24 */ /* 0x000fca000f8e00ff */
[----:B------:R-:W-:-:S13]  /*1890*/  ISETP.NE.AND P0, PT, R2, 0x3, PT ;  /* 0x000000030200780c */ /* 0x000fda0003f05270 */
[----:B------:R-:W-:Y:S05]  /*18a0*/  @!P0 BRA `(.L_x_6160) ;  /* 0x0000000000048947 */ /* 0x000fea0003800000 */
[----:B------:R-:W-:Y:S01]  /*18b0*/  BPT.TRAP 0x1 ;  /* 0x000000040000795c */ /* 0x000fe20000300000 */
.L_x_6160:
[----:B------:R1:W2:Y:S01]  /*18c0*/  SYNCS.PHASECHK.TRANS64.TRYWAIT P1, [UR38+0x33430], R6 ;  /* 0x03343006ff0075a7 */ /* 0x0002a20008020166 */
[----:B------:R-:W-:Y:S05]  /*18d0*/  @!P0 BRA `(.L_x_6161) ;  /* 0x0000000000048947 */ /* 0x000fea0003800000 */
[----:B------:R-:W-:Y:S01]  /*18e0*/  BPT.TRAP 0x1 ;  /* 0x000000040000795c */ /* 0x000fe20000300000 */
.L_x_6161:
[----:B------:R-:W-:-:S05]  /*18f0*/  IMAD.U32 R2, RZ, RZ, UR43 ;  /* 0x0000002bff027e24 */ /* 0x000fca000f8e00ff */
[----:B------:R-:W-:Y:S01]  /*1900*/  LOP3.LUT R2, R2, 0x10000, RZ, 0xfc, !PT ;  /* 0x0001000002027812 */ /* 0x000fe200078efcff */
[----:B--2---:R-:W-:Y:S06]  /*1910*/  @P1 BRA `(.L_x_6162) ;  /* 0x0000000000081947 */ /* 0x004fec0003800000 */
[----:B------:R-:W2:Y:S02]  /*1920*/  SYNCS.PHASECHK.TRANS64.TRYWAIT P1, [UR38+0x33430], R6 ;  /* 0x03343006ff0075a7 */ /* 0x000ea40008020166 */
[----:B--2---:R-:W-:Y:S05]  /*1930*/  @!P1 BRA `(.L_x_6163) ;  /* 0x00000154009c9947 */ /* 0x004fea0003800000 */
.L_x_6162:
[----:B------:R-:W-:Y:S05]  /*1940*/  WARPSYNC.ALL ;  /* 0x0000000000007948 */ /* 0x000fea0003800000 */
        /* <DEDUP_REMOVED lines=30> */
[----:B------:R-:W-:Y:S01]  /*1b30*/  UMOV UR5, UR25 ;  /* 0x0000001900057c82 */ /* 0x000fe20008000000 */
[----:B------:R-:W-:Y:S01]  /*1b40*/  UIADD3 UR30, UR52, 0x602, URZ ;  /* 0x00000602341e7890 */ /* 0x000fe2000fffe03f */
        /* <DEDUP_REMOVED lines=16> */
[----:B------:R-:W-:Y:S01]  /*1c50*/  R2UR UR18, R2 ;  /* 0x00000000021272ca */ /* 0x000fe200000e0000 */
[----:B------:R-:W-:-:S12]  /*1c60*/  UMOV UR17, 0x80000020 ;  /* 0x8000002000117882 */ /* 0x000fd80000000000 */
[----:B------:R-:W-:Y:S02]  /*1c70*/  UIADD3 UR24, UR18, 0x2, URZ ;  /* 0x0000000212187890 */ /* 0x000fe4000fffe03f */
[----:B------:R-:W-:-:S05]  /*1c80*/  UIADD3 UR16, UR18, 0x202, URZ ;  /* 0x0000020212107890 */ /* 0x000fca000fffe03f */
[----:B------:R-:W-:Y:S01]  /*1c90*/  UMOV UR4, UR24 ;  /* 0x0000001800047c82 */ /* 0x000fe20008000000 */
[----:B------:R-:W-:Y:S01]  /*1ca0*/  UMOV UR8, UR24 ;  /* 0x0000001800087c82 */ /* 0x000fe20008000000 */
[----:B------:R-:W-:Y:S01]  /*1cb0*/  UMOV UR12, UR24 ;  /* 0x00000018000c7c82 */ /* 0x000fe20008000000 */
[----:B------:R-:W-:Y:S02]  /*1cc0*/  WARPGROUP.DEPBAR.LE gsb0, 0x0 ;  /* 0x00008000000079c5 */ /* 0x000fe40000010000 */
[----:B------:R-:W-:-:S06]  /*1cd0*/  WARPGROUP.ARRIVE ;  /* 0x00000000000079c5 */ /* 0x000fcc0000000000 */
[----:B------:R-:W-:Y:S01]  /*1ce0*/  QGMMA.64x32x32.F32.E4M3.E4M3 R24, gdesc[UR20], RZ, !UPT, gsb0 ;  /* 0x00600000141879f3 */ /* 0x000fe2000c0008ff */
        /* <DEDUP_REMOVED lines=87> */
[----:B------:R-:W-:Y:S02]  /*2260*/  WARPGROUP.DEPBAR.LE gsb0, 0x0 ;  /* 0x00008000000079c5 */ /* 0x000fe40000010000 */
[----:B------:R-:W-:-:S06]  /*2270*/  WARPGROUP.ARRIVE ;  /* 0x00000000000079c5 */ /* 0x000fcc0000000000 */
[----:B------:R-:W-:Y:S01]  /*2280*/  QGMMA.64x32x32.F32.E4M3.E4M3 R56, gdesc[UR12], R56, gsb0 ;  /* 0x006000000c3879f3 */ /* 0x000fe20008000838 */
[----:B------:R-:W-:Y:S01]  /*2290*/  UIADD3 UR12, UR18, 0x400, URZ ;  /* 0x00000400120c7890 */ /* 0x000fe2000fffe03f */
[----:B------:R-:W-:Y:S01]  /*22a0*/  UMOV UR13, 0x80000020 ;  /* 0x80000020000d7882 */ /* 0x000fe20000000000 */
[----:B------:R-:W-:Y:S01]  /*22b0*/  UIADD3 UR14, UR52, 0x600, URZ ;  /* 0x00000600340e7890 */ /* 0x000fe2000fffe03f */
        /* <DEDUP_REMOVED lines=29> */
[----:B------:R-:W-:Y:S01]  /*2490*/  UIADD3 UR10, UR52, 0x582, URZ ;  /* 0x00000582340a7890 */ /* 0x000fe2000fffe03f */
        /* <DEDUP_REMOVED lines=12> */
[----:B------:R-:W-:-:S07]  /*2560*/  UIADD3 UR8, UR18, 0x402, URZ ;  /* 0x0000040212087890 */ /* 0x000fce000fffe03f */
        /* <DEDUP_REMOVED lines=35> */
.L_x_6164:
[C---:B------:R-:W-:Y:S01]  /*27a0*/  FMUL.FTZ R74, R0.reuse, R74 ;  /* 0x0000004a004a7220 */ /* 0x040fe20000410000 */
[C---:B------:R-:W-:Y:S01]  /*27b0*/  FMUL.FTZ R4, R0.reuse, R88 ;  /* 0x0000005800047220 */ /* 0x040fe20000410000 */
[C---:B------:R-:W-:Y:S01]  /*27c0*/  FMUL.FTZ R82, R0.reuse, R82 ;  /* 0x0000005200527220 */ /* 0x040fe20000410000 */
[C---:B-12---:R-:W-:Y:S01]  /*27d0*/  FMUL.FTZ R6, R0.reuse, R58 ;  /* 0x0000003a00067220 */ /* 0x046fe20000410000 */
[----:B------:R0:W-:Y:S01]  /*27e0*/  MUFU.TANH R88, R74 ;  /* 0x0000004a00587308 */ /* 0x0001e20000002400 */
[C---:B------:R-:W-:Y:S01]  /*27f0*/  FMUL.FTZ R22, R0.reuse, R81 ;  /* 0x0000005100167220 */ /* 0x040fe20000410000 */
[----:B------:R-:W-:Y:S01]  /*2800*/  FMUL.FTZ R59, R0, R59 ;  /* 0x0000003b003b7220 */ /* 0x000fe20000410000 */
[----:B------:R-:W-:Y:S01]  /*2810*/  LEA.HI R104, R104, R23, RZ, 0x2 ;  /* 0x0000001768687211 */ /* 0x000fe200078f10ff */
[C---:B------:R-:W-:Y:S01]  /*2820*/  FMUL.FTZ R18, R0.reuse, R73 ;  /* 0x0000004900127220 */ /* 0x040fe20000410000 */
[C---:B------:R-:W-:Y:S01]  /*2830*/  FMUL.FTZ R86, R0.reuse, R86 ;  /* 0x0000005600567220 */ /* 0x040fe20000410000 */
[C---:B------:R-:W-:Y:S01]  /*2840*/  FMUL.FTZ R73, R0.reuse, R84 ;  /* 0x0000005400497220 */ /* 0x040fe20000410000 */
[C---:B------:R-:W-:Y:S01]  /*2850*/  FMUL.FTZ R62, R0.reuse, R62 ;  /* 0x0000003e003e7220 */ /* 0x040fe20000410000 */
[----:B------:R-:W-:Y:S01]  /*2860*/  MUFU.TANH R81, R82 ;  /* 0x0000005200517308 */ /* 0x000fe20000002400 */
[C---:B0-----:R-:W-:Y:S01]  /*2870*/  FMUL.FTZ R74, R0.reuse, R56 ;  /* 0x00000038004a7220 */ /* 0x041fe20000410000 */
[C---:B------:R-:W-:Y:S01]  /*2880*/  FMUL.FTZ R56, R0.reuse, R57 ;  /* 0x0000003900387220 */ /* 0x040fe20000410000 */
[C---:B------:R-:W-:Y:S01]  /*2890*/  FMUL.FTZ R57, R0.reuse, R60 ;  /* 0x0000003c00397220 */ /* 0x040fe20000410000 */
[----:B------:R-:W-:Y:S01]  /*28a0*/  LOP3.LUT R60, R105, 0xffffff80, RZ, 0xc0, !PT ;  /* 0xffffff80693c7812 */ /* 0x000fe200078ec0ff */
[----:B------:R-:W-:Y:S01]  /*28b0*/  FMUL.FTZ R58, R0, R61 ;  /* 0x0000003d003a7220 */ /* 0x000fe20000410000 */
[----:B------:R-:W-:Y:S01]  /*28c0*/  LOP3.LUT R104, R104, 0xfffffffc, RZ, 0xc0, !PT ;  /* 0xfffffffc68687812 */ /* 0x000fe200078ec0ff */
[----:B------:R-:W-:Y:S01]  /*28d0*/  FMUL.FTZ R20, R0, R77 ;  /* 0x0000004d00147220 */ /* 0x000fe20000410000 */
[----:B------:R0:W-:Y:S01]  /*28e0*/  MUFU.TANH R82, R6 ;  /* 0x0000000600527308 */ /* 0x0001e20000002400 */
[----:B------:R-:W-:-:S02]  /*28f0*/  IMAD.IADD R7, R23, 0x1, -R60 ;  /* 0x0000000117077824 */ /* 0x000fc400078e0a3c */
[C---:B------:R-:W-:Y:S01]  /*2900*/  FMUL.FTZ R63, R0.reuse, R63 ;  /* 0x0000003f003f7220 */ /* 0x040fe20000410000 */
[----:B------:R-:W-:Y:S02]  /*2910*/  IMAD.IADD R104, R23, 0x1, -R104 ;  /* 0x0000000117687824 */ /* 0x000fe400078e0a68 */
[C---:B------:R-:W-:Y:S01]  /*2920*/  FMUL.FTZ R8, R0.reuse, R92 ;  /* 0x0000005c00087220 */ /* 0x040fe20000410000 */
[----:B------:R-:W-:Y:S01]  /*2930*/  UISETP.NE.AND UP0, UPT, UR56, URZ, UPT ;  /* 0x0000003f3800728c */ /* 0x000fe2000bf05270 */
[C---:B------:R-:W-:Y:S01]  /*2940*/  FMUL.FTZ R23, R0.reuse, R64 ;  /* 0x0000004000177220 */ /* 0x040fe20000410000 */
[----:B------:R-:W-:Y:S01]  /*2950*/  UMOV UR5, 0xffffff60 ;  /* 0xffffff6000057882 */ /* 0x000fe20000000000 */
[----:B------:R1:W-:Y:S01]  /*2960*/  MUFU.TANH R84, R59 ;  /* 0x0000003b00547308 */ /* 0x0003e20000002400 */
[----:B0-----:R-:W-:Y:S01]  /*2970*/  SHF.R.S32.HI R6, RZ, 0x1f, R7 ;  /* 0x0000001fff067819 */ /* 0x001fe20000011407 */
[----:B------:R-:W-:Y:S01]  /*2980*/  UIMAD UR5, UR40, UR5, 0xa1 ;  /* 0x000000a1280574a4 */ /* 0x000fe2000f8e0205 */
[----:B------:R-:W-:Y:S01]  /*2990*/  PLOP3.LUT P1, PT, PT, PT, UP0, 0x80, 0x0 ;  /* 0x000000000000781c */ /* 0x000fe20003f2f008 */
[----:B------:R-:W-:Y:S01]  /*29a0*/  FMUL.FTZ R90, R0, R90 ;  /* 0x0000005a005a7220 */ /* 0x000fe20000410000 */
[----:B------:R-:W-:Y:S01]  /*29b0*/  LEA.HI R13, R6, R7, RZ, 0x2 ;  /* 0x00000007060d7211 */ /* 0x000fe200078f10ff */
[----:B------:R-:W-:Y:S01]  /*29c0*/  FMUL.FTZ R91, R0, R91 ;  /* 0x0000005b005b7220 */ /* 0x000fe20000410000 */
[----:B------:R-:W-:Y:S01]  /*29d0*/  PLOP3.LUT P2, PT, PT, PT, UP0, 0x80, 0x0 ;  /* 0x000000000000781c */ /* 0x000fe20003f4f008 */
[----:B------:R-:W-:Y:S01]  /*29e0*/  MUFU.TANH R77, R86 ;  /* 0x00000056004d7308 */ /* 0x000fe20000002400 */
[----:B-1----:R-:W-:Y:S01]  /*29f0*/  LEA.HI R59, R6, R7, RZ, 0x5 ;  /* 0x00000007063b7211 */ /* 0x002fe200078f28ff */
[----:B------:R-:W-:Y:S01]  /*2a00*/  @UP0 ULDC UR4, c[0x0][0x44c] ;  /* 0x0001130000040ab9 */ /* 0x000fe20000000800 */
[--C-:B------:R-:W-:Y:S01]  /*2a10*/  SHF.R.S32.HI R6, RZ, 0x2, R13.reuse ;  /* 0x00000002ff067819 */ /* 0x100fe2000001140d */
[C---:B------:R-:W-:Y:S01]  /*2a20*/  FMUL.FTZ R66, R0.reuse, R66 ;  /* 0x0000004200427220 */ /* 0x040fe20000410000 */
[----:B------:R-:W-:Y:S01]  /*2a30*/  SHF.R.S32.HI R61, RZ, 0x1f, R13 ;  /* 0x0000001fff3d7819 */ /* 0x000fe2000001140d */
[C---:B------:R-:W-:Y:S01]  /*2a40*/  FMUL.FTZ R15, R0.reuse, R72 ;  /* 0x00000048000f7220 */ /* 0x040fe20000410000 */
[----:B------:R-:W-:Y:S01]  /*2a50*/  SHF.R.S32.HI R60, RZ, 0x5, R59 ;  /* 0x00000005ff3c7819 */ /* 0x000fe2000001143b */
[----:B------:R0:W-:Y:S01]  /*2a60*/  MUFU.TANH R86, R62 ;  /* 0x0000003e00567308 */ /* 0x0001e20000002400 */
[----:B------:R-:W-:Y:S01]  /*2a70*/  LEA.HI R61, R61, R6, RZ, 0x3 ;  /* 0x000000063d3d7211 */ /* 0x000fe200078f18ff */
[C---:B------:R-:W-:Y:S01]  /*2a80*/  FMUL.FTZ R94, R0.reuse, R94 ;  /* 0x0000005e005e7220 */ /* 0x040fe20000410000 */
[C---:B------:R-:W-:Y:S01]  /*2a90*/  FMUL.FTZ R10, R0.reuse, R96 ;  /* 0x00000060000a7220 */ /* 0x040fe20000410000 */
[C---:B------:R-:W-:Y:S01]  /*2aa0*/  FMUL.FTZ R72, R0.reuse, R85 ;  /* 0x0000005500487220 */ /* 0x040fe20000410000 */
[----:B------:R-:W-:Y:S01]  /*2ab0*/  LOP3.LUT R61, R61, 0xfffffff8, RZ, 0xc0, !PT ;  /* 0xfffffff83d3d7812 */ /* 0x000fe200078ec0ff */
[----:B------:R-:W-:Y:S01]  /*2ac0*/  FMUL.FTZ R95, R0, R95 ;  /* 0x0000005f005f7220 */ /* 0x000fe20000410000 */
[----:B------:R-:W-:Y:S01]  /*2ad0*/  ULDC UR11, c[0x0][0x288] ;  /* 0x0000a200000b7ab9 */ /* 0x000fe20000000800 */
[----:B------:R1:W-:Y:S01]  /*2ae0*/  MUFU.TANH R92, R63 ;  /* 0x0000003f005c7308 */ /* 0x0003e20000002400 */
[----:B0-----:R-:W-:Y:S01]  /*2af0*/  LEA.HI R62, R106, R106, RZ, 0x1 ;  /* 0x0000006a6a3e7211 */ /* 0x001fe200078f08ff */
[C---:B------:R-:W-:Y:S01]  /*2b00*/  FMUL.FTZ R98, R0.reuse, R98 ;  /* 0x0000006200627220 */ /* 0x040fe20000410000 */
[C---:B------:R-:W-:Y:S01]  /*2b10*/  FMUL.FTZ R99, R0.reuse, R99 ;  /* 0x0000006300637220 */ /* 0x040fe20000410000 */
[C---:B------:R-:W-:Y:S01]  /*2b20*/  FMUL.FTZ R102, R0.reuse, R102 ;  /* 0x0000006600667220 */ /* 0x040fe20000410000 */
[C---:B------:R-:W-:Y:S01]  /*2b30*/  FMUL.FTZ R11, R0.reuse, R97 ;  /* 0x00000061000b7220 */ /* 0x040fe20000410000 */
[C---:B------:R-:W-:Y:S01]  /*2b40*/  FMUL.FTZ R103, R0.reuse, R103 ;  /* 0x0000006700677220 */ /* 0x040fe20000410000 */
[----:B------:R-:W-:Y:S01]  /*2b50*/  FMUL.FTZ R70, R0, R70 ;  /* 0x0000004600467220 */ /* 0x000fe20000410000 */
[----:B------:R0:W-:Y:S01]  /*2b60*/  MUFU.TANH R96, R66 ;  /* 0x0000004200607308 */ /* 0x0001e20000002400 */
[----:B-1----:R-:W-:Y:S01]  /*2b70*/  LOP3.LUT R63, R62, 0x3fffffe, RZ, 0xc0, !PT ;  /* 0x03fffffe3e3f7812 */ /* 0x002fe200078ec0ff */
[----:B------:R-:W-:Y:S01]  /*2b80*/  FMUL.FTZ R9, R0, R93 ;  /* 0x0000005d00097220 */ /* 0x000fe20000410000 */
[----:B------:R-:W-:Y:S01]  /*2b90*/  LEA R62, R60, UR39, 0x4 ;  /* 0x000000273c3e7c11 */ /* 0x000fe2000f8e20ff */
[----:B------:R-:W-:Y:S01]  /*2ba0*/  FMUL.FTZ R75, R0, R75 ;  /* 0x0000004b004b7220 */ /* 0x000fe20000410000 */
[----:B------:R-:W-:Y:S01]  /*2bb0*/  LEA.HI R60, R104, R104, RZ, 0x1 ;  /* 0x00000068683c7211 */ /* 0x000fe200078f08ff */
[----:B------:R-:W-:Y:S01]  /*2bc0*/  IMAD.IADD R63, R106, 0x1, -R63 ;  /* 0x000000016a3f7824 */ /* 0x000fe200078e0a3f */
[----:B------:R-:W-:Y:S01]  /*2bd0*/  IADD3 R62, R62, R6, -R61 ;  /* 0x000000063e3e7210 */ /* 0x000fe20007ffe83d */
[----:B------:R-:W1:Y:S01]  /*2be0*/  MUFU.TANH R90, R90 ;  /* 0x0000005a005a7308 */ /* 0x000e620000002400 */
[----:B------:R-:W-:Y:S01]  /*2bf0*/  LOP3.LUT R61, R60, 0x1ffffffe, RZ, 0xc0, !PT ;  /* 0x1ffffffe3c3d7812 */ /* 0x000fe200078ec0ff */
[C---:B------:R-:W-:Y:S01]  /*2c00*/  FMUL.FTZ R60, R0.reuse, R68 ;  /* 0x00000044003c7220 */ /* 0x040fe20000410000 */
[----:B------:R-:W-:Y:S01]  /*2c10*/  FMUL.FTZ R14, R0, R101 ;  /* 0x00000065000e7220 */ /* 0x000fe20000410000 */
[----:B------:R-:W-:Y:S01]  /*2c20*/  IMAD R63, R63, 0x40, R62 ;  /* 0x000000403f3f7824 */ /* 0x000fe200078e023e */
[----:B------:R-:W-:Y:S01]  /*2c30*/  LOP3.LUT R62, R13, 0x7ffffffc, RZ, 0xc0, !PT ;  /* 0x7ffffffc0d3e7812 */ /* 0x000fe200078ec0ff */
[----:B------:R-:W-:-:S02]  /*2c40*/  IMAD.IADD R6, R104, 0x1, -R61 ;  /* 0x0000000168067824 */ /* 0x000fc400078e0a3d */
[C---:B------:R-:W-:Y:S01]  /*2c50*/  FMUL.FTZ R78, R0.reuse, R78 ;  /* 0x0000004e004e7220 */ /* 0x040fe20000410000 */
[----:B------:R-:W2:Y:S01]  /*2c60*/  MUFU.TANH R91, R91 ;  /* 0x0000005b005b7308 */ /* 0x000ea20000002400 */
[----:B------:R-:W-:Y:S01]  /*2c70*/  FMUL.FTZ R79, R0, R79 ;  /* 0x0000004f004f7220 */ /* 0x000fe20000410000 */
[----:B------:R-:W-:Y:S02]  /*2c80*/  IMAD R6, R6, 0x8, R63 ;  /* 0x0000000806067824 */ /* 0x000fe400078e023f */
[C---:B------:R-:W-:Y:S01]  /*2c90*/  FMUL.FTZ R83, R0.reuse, R83 ;  /* 0x0000005300537220 */ /* 0x040fe20000410000 */
[----:B------:R-:W-:Y:S02]  /*2ca0*/  IMAD.IADD R7, R7, 0x1, -R62 ;  /* 0x0000000107077824 */ /* 0x000fe400078e0a3e */
[----:B------:R-:W-:Y:S01]  /*2cb0*/  FMUL.FTZ R19, R0, R76 ;  /* 0x0000004c00137220 */ /* 0x000fe20000410000 */
[----:B------:R-:W-:Y:S01]  /*2cc0*/  @P1 IMAD.HI.U32 R61, R6, UR4, RZ ;  /* 0x00000004063d1c27 */ /* 0x000fe2000f8e00ff */
[----:B------:R-:W-:Y:S01]  /*2cd0*/  @UP0 ULDC UR4, c[0x0][0x450] ;  /* 0x0001140000040ab9 */ /* 0x000fe20000000800 */
[----:B------:R-:W-:Y:S02]  /*2ce0*/  MUFU.TANH R94, R94 ;  /* 0x0000005e005e7308 */ /* 0x000fe40000002400 */
[----:B------:R-:W-:Y:S01]  /*2cf0*/  FMUL.FTZ R5, R0, R89 ;  /* 0x0000005900057220 */ /* 0x000fe20000410000 */
[----:B------:R-:W-:Y:S01]  /*2d00*/  IMAD.MOV.U32 R64, RZ, RZ, R6 ;  /* 0x000000ffff407224 */ /* 0x000fe200078e0006 */
[----:B------:R-:W-:Y:S01]  /*2d10*/  @P2 SHF.R.U32.HI R64, RZ, UR4, R61 ;  /* 0x00000004ff402c19 */ /* 0x000fe2000801163d */
[----:B------:R-:W-:Y:S01]  /*2d20*/  UIMAD UR4, UR40, -0xa0, UR41 ;  /* 0xffffff60280478a4 */ /* 0x000fe2000f8e0229 */
[----:B------:R-:W-:-:S02]  /*2d30*/  IMAD.U32 R62, RZ, RZ, UR5 ;  /* 0x00000005ff3e7e24 */ /* 0x000fc4000f8e00ff */
[C---:B------:R-:W-:Y:S01]  /*2d40*/  FMUL.FTZ R87, R0.reuse, R87 ;  /* 0x0000005700577220 */ /* 0x040fe20000410000 */
[C---:B------:R-:W-:Y:S01]  /*2d50*/  FMUL.FTZ R21, R0.reuse, R80 ;  /* 0x0000005000157220 */ /* 0x040fe20000410000 */
[----:B------:R-:W3:Y:S01]  /*2d60*/  SHFL.IDX PT, R63, R64, 0x1, 0x1c1f ;  /* 0x003c1f00403f7f89 */ /* 0x000ee200000e0000 */
[----:B------:R-:W-:Y:S01]  /*2d70*/  UIADD3 UR4, UR4, 0xa0, URZ ;  /* 0x000000a004047890 */ /* 0x000fe2000fffe03f */
[----:B------:R-:W-:Y:S01]  /*2d80*/  IMAD R85, R7, -0x2, R62 ;  /* 0xfffffffe07557824 */ /* 0x000fe200078e023e */
[----:B------:R-:W4:Y:S01]  /*2d90*/  MUFU.TANH R95, R95 ;  /* 0x0000005f005f7308 */ /* 0x000f220000002400 */
[----:B------:R-:W-:Y:S02]  /*2da0*/  IMAD.U32 R62, RZ, RZ, UR41 ;  /* 0x00000029ff3e7e24 */ /* 0x000fe4000f8e00ff */
[C---:B------:R-:W-:Y:S01]  /*2db0*/  FMUL.FTZ R71, R0.reuse, R71 ;  /* 0x0000004700477220 */ /* 0x040fe20000410000 */
[----:B------:R-:W-:Y:S01]  /*2dc0*/  FMUL.FTZ R67, R0, R67 ;  /* 0x0000004300437220 */ /* 0x000fe20000410000 */
[----:B0-----:R-:W-:-:S02]  /*2dd0*/  IMAD.U32 R66, RZ, RZ, UR4 ;  /* 0x00000004ff427e24 */ /* 0x001fc4000f8e00ff */
[C---:B------:R-:W-:Y:S01]  /*2de0*/  FMUL.FTZ R12, R0.reuse, R100 ;  /* 0x00000064000c7220 */ /* 0x040fe20000410000 */
[----:B------:R-:W-:Y:S01]  /*2df0*/  IADD3 R85, R85, -UR11, R62 ;  /* 0x8000000b55557c10 */ /* 0x000fe2000fffe03e */
[C---:B------:R-:W-:Y:S01]  /*2e00*/  FMUL.FTZ R61, R0.reuse, R69 ;  /* 0x00000045003d7220 */ /* 0x040fe20000410000 */
[----:B------:R-:W-:Y:S01]  /*2e10*/  IMAD R66, R7, -0x2, R66 ;  /* 0xfffffffe07427824 */ /* 0x000fe200078e0242 */
        /* <DEDUP_REMOVED lines=8> */
[----:B------:R4:W5:Y:S01]  /*2ea0*/  MUFU.TANH R97, R99 ;  /* 0x0000006300617308 */ /* 0x0009620000002400 */
[C---:B------:R-:W-:Y:S01]  /*2eb0*/  FMUL.FTZ R47, R0.reuse, R47 ;  /* 0x0000002f002f7220 */ /* 0x040fe20000410000 */
[C---:B------:R-:W-:Y:S01]  /*2ec0*/  FMUL.FTZ R26, R0.reuse, R26 ;  /* 0x0000001a001a7220 */ /* 0x040fe20000410000 */
[C---:B------:R-:W-:Y:S01]  /*2ed0*/  FMUL.FTZ R13, R0.reuse, R27 ;  /* 0x0000001b000d7220 */ /* 0x040fe20000410000 */
[----:B---3--:R-:W-:Y:S01]  /*2ee0*/  VIADDMNMX R68, R63, R85, R66, PT ;  /* 0x000000553f447246 */ /* 0x008fe20003800142 */
[C---:B------:R-:W-:Y:S01]  /*2ef0*/  FMUL.FTZ R51, R0.reuse, R51 ;  /* 0x0000003300337220 */ /* 0x040fe20000410000 */
[C---:B------:R-:W-:Y:S01]  /*2f00*/  FMUL.FTZ R54, R0.reuse, R54 ;  /* 0x0000003600367220 */ /* 0x040fe20000410000 */
[----:B------:R-:W-:Y:S01]  /*2f10*/  FMUL.FTZ R55, R0, R55 ;  /* 0x0000003700377220 */ /* 0x000fe20000410000 */
[C---:B------:R-:W-:Y:S01]  /*2f20*/  ISETP.GT.AND P1, PT, R68.reuse, RZ, PT ;  /* 0x000000ff4400720c */ /* 0x040fe20003f24270 */
[----:B------:R-:W3:Y:S01]  /*2f30*/  MUFU.TANH R102, R102 ;  /* 0x0000006600667308 */ /* 0x000ee20000002400 */
[----:B------:R-:W-:Y:S01]  /*2f40*/  ISETP.GT.AND P2, PT, R68, 0x1, PT ;  /* 0x000000014400780c */ /* 0x000fe20003f44270 */
[----:B------:R-:W-:Y:S01]  /*2f50*/  FMUL.FTZ R33, R0, R33 ;  /* 0x0000002100217220 */ /* 0x000fe20000410000 */
[----:B------:R-:W-:Y:S01]  /*2f60*/  ISETP.GT.AND P3, PT, R68, 0x8, PT ;  /* 0x000000084400780c */ /* 0x000fe20003f64270 */
[----:B------:R-:W-:Y:S01]  /*2f70*/  FMUL.FTZ R24, R0, R24 ;  /* 0x0000001800187220 */ /* 0x000fe20000410000 */
[----:B-1----:R-:W-:Y:S01]  /*2f80*/  FSEL R107, R90, -INF , P1 ;  /* 0xff8000005a6b7808 */ /* 0x002fe20000800000 */
[----:B------:R-:W-:Y:S01]  /*2f90*/  ULDC UR10, c[0x0][0x988] ;  /* 0x00026200000a7ab9 */ /* 0x000fe20000000800 */
[----:B--2---:R-:W-:Y:S01]  /*2fa0*/  FSEL R105, R91, -INF , P2 ;  /* 0xff8000005b697808 */ /* 0x004fe20001000000 */
[----:B------:R1:W2:Y:S01]  /*2fb0*/  MUFU.TANH R93, R103 ;  /* 0x00000067005d7308 */ /* 0x0002a20000002400 */
[----:B------:R-:W-:Y:S01]  /*2fc0*/  ISETP.GT.AND P1, PT, R68, 0x9, PT ;  /* 0x000000094400780c */ /* 0x000fe20003f24270 */
[----:B------:R-:W-:Y:S01]  /*2fd0*/  FMUL.FTZ R48, R0, R48 ;  /* 0x0000003000307220 */ /* 0x000fe20000410000 */
[----:B------:R-:W-:Y:S01]  /*2fe0*/  ISETP.GT.AND P2, PT, R68, 0x10, PT ;  /* 0x000000104400780c */ /* 0x000fe20003f44270 */
[C---:B------:R-:W-:Y:S01]  /*2ff0*/  FMUL.FTZ R52, R0.reuse, R52 ;  /* 0x0000003400347220 */ /* 0x040fe20000410000 */
[----:B----4-:R-:W-:Y:S01]  /*3000*/  FSEL R99, R95, -INF , P1 ;  /* 0xff8000005f637808 */ /* 0x010fe20000800000 */
[----:B------:R-:W-:Y:S01]  /*3010*/  FMUL.FTZ R37, R0, R37 ;  /* 0x0000002500257220 */ /* 0x000fe20000410000 */
[----:B------:R-:W-:Y:S01]  /*3020*/  ISETP.GT.AND P1, PT, R68, 0x11, PT ;  /* 0x000000114400780c */ /* 0x000fe20003f24270 */
[----:B------:R4:W-:Y:S01]  /*3030*/  MUFU.TANH R104, R70 ;  /* 0x0000004600687308 */ /* 0x0009e20000002400 */
[----:B-1----:R-:W-:Y:S01]  /*3040*/  FSEL R103, R94, -INF , P3 ;  /* 0xff8000005e677808 */ /* 0x002fe20001800000 */
[----:B------:R-:W-:Y:S01]  /*3050*/  FMUL.FTZ R36, R0, R36 ;  /* 0x0000002400247220 */ /* 0x000fe20000410000 */
[----:B0-----:R-:W-:Y:S01]  /*3060*/  FSEL R101, R98, -INF , P2 ;  /* 0xff80000062657808 */ /* 0x001fe20001000000 */
[----:B------:R-:W-:Y:S01]  /*3070*/  FMUL.FTZ R49, R0, R49 ;  /* 0x0000003100317220 */ /* 0x000fe20000410000 */
[----:B------:R-:W-:Y:S01]  /*3080*/  ISETP.GT.AND P2, PT, R68, 0x18, PT ;  /* 0x000000184400780c */ /* 0x000fe20003f44270 */
[C---:B------:R-:W-:Y:S01]  /*3090*/  FMUL.FTZ R53, R0.reuse, R53 ;  /* 0x0000003500357220 */ /* 0x040fe20000410000 */
[----:B-----5:R-:W-:Y:S01]  /*30a0*/  FSEL R97, R97, -INF , P1 ;  /* 0xff80000061617808 */ /* 0x020fe20000800000 */
[----:B------:R-:W0:Y:S01]  /*30b0*/  MUFU.TANH R75, R75 ;  /* 0x0000004b004b7308 */ /* 0x000e220000002400 */
[----:B----4-:R-:W-:Y:S01]  /*30c0*/  FMNMX.FTZ R70, R107, R105, !PT ;  /* 0x000000696b467209 */ /* 0x010fe20007810000 */
[----:B------:R-:W-:Y:S01]  /*30d0*/  FMUL.FTZ R25, R0, R25 ;  /* 0x0000001900197220 */ /* 0x000fe20000410000 */
[----:B------:R-:W-:Y:S01]  /*30e0*/  ISETP.GT.AND P1, PT, R68, 0x19, PT ;  /* 0x000000194400780c */ /* 0x000fe20003f24270 */
[C---:B------:R-:W-:Y:S01]  /*30f0*/  FMUL.FTZ R28, R0.reuse, R28 ;  /* 0x0000001c001c7220 */ /* 0x040fe20000410000 */
[----:B------:R-:W-:Y:S01]  /*3100*/  FMNMX.FTZ R70, R103, R70, !PT ;  /* 0x0000004667467209 */ /* 0x000fe20007810000 */
[----:B------:R-:W-:Y:S01]  /*3110*/  FMUL.FTZ R29, R0, R29 ;  /* 0x0000001d001d7220 */ /* 0x000fe20000410000 */
[----:B---3--:R-:W-:Y:S01]  /*3120*/  FSEL R95, R102, -INF , P2 ;  /* 0xff800000665f7808 */ /* 0x008fe20001000000 */
[----:B------:R-:W-:Y:S01]  /*3130*/  MUFU.TANH R78, R78 ;  /* 0x0000004e004e7308 */ /* 0x000fe20000002400 */
[----:B------:R-:W-:Y:S01]  /*3140*/  FMNMX.FTZ R70, R99, R70, !PT ;  /* 0x0000004663467209 */ /* 0x000fe20007810000 */
[----:B------:R-:W-:Y:S01]  /*3150*/  FMUL.FTZ R32, R0, R32 ;  /* 0x0000002000207220 */ /* 0x000fe20000410000 */
[C---:B------:R-:W-:Y:S01]  /*3160*/  ISETP.GT.AND P2, PT, R68.reuse, 0x20, PT ;  /* 0x000000204400780c */ /* 0x040fe20003f44270 */
[----:B------:R-:W-:Y:S01]  /*3170*/  @UP0 ULDC UR4, c[0x0][0x44c] ;  /* 0x0001130000040ab9 */ /* 0x000fe20000000800 */
[----:B------:R-:W-:Y:S01]  /*3180*/  FMNMX.FTZ R70, R101, R70, !PT ;  /* 0x0000004665467209 */ /* 0x000fe20007810000 */
[----:B------:R-:W-:Y:S01]  /*3190*/  UIMAD.WIDE.U32 UR4, UR39, UR4, URZ ;  /* 0x00000004270472a5 */ /* 0x000fe2000f8e003f */
[----:B--2---:R-:W-:Y:S01]  /*31a0*/  FSEL R93, R93, -INF , P1 ;  /* 0xff8000005d5d7808 */ /* 0x004fe20000800000 */
[----:B------:R-:W1:Y:S01]  /*31b0*/  MUFU.TANH R79, R79 ;  /* 0x0000004f004f7308 */ /* 0x000e620000002400 */
[----:B------:R-:W-:Y:S01]  /*31c0*/  FMNMX.FTZ R70, R97, R70, !PT ;  /* 0x0000004661467209 */ /* 0x000fe20007810000 */
[----:B------:R-:W-:Y:S01]  /*31d0*/  @UP0 ULDC UR14, c[0x0][0x450] ;  /* 0x00011400000e0ab9 */ /* 0x000fe20000000800 */
[----:B------:R-:W-:Y:S01]  /*31e0*/  ISETP.GT.AND P1, PT, R68, 0x21, PT ;  /* 0x000000214400780c */ /* 0x000fe20003f24270 */
[----:B------:R-:W-:Y:S01]  /*31f0*/  @UP0 USHF.R.U32.HI UR39, URZ, UR14, UR5 ;  /* 0x0000000e3f270299 */ /* 0x000fe20008011605 */
[----:B------:R-:W-:Y:S01]  /*3200*/  FMNMX.FTZ R70, R95, R70, !PT ;  /* 0x000000465f467209 */ /* 0x000fe20007810000 */
[----:B------:R-:W-:Y:S01]  /*3210*/  UIADD3 UR6, UR40, -0x2, URZ ;  /* 0xfffffffe28067890 */ /* 0x000fe2000fffe03f */
[----:B------:R-:W-:Y:S01]  /*3220*/  FSEL R91, R88, -INF , P2 ;  /* 0xff800000585b7808 */ /* 0x000fe20001000000 */
[----:B------:R1:W2:Y:S01]  /*3230*/  MUFU.TANH R76, R83 ;  /* 0x00000053004c7308 */ /* 0x0002a20000002400 */
[----:B------:R-:W-:Y:S01]  /*3240*/  FMNMX.FTZ R70, R93, R70, !PT ;  /* 0x000000465d467209 */ /* 0x000fe20007810000 */
[----:B------:R-:W-:Y:S01]  /*3250*/  UIADD3 UR4, UR39, -UR11, UR41 ;  /* 0x8000000b27047290 */ /* 0x000fe2000fffe029 */
[C---:B------:R-:W-:Y:S01]  /*3260*/  ISETP.GT.AND P2, PT, R68.reuse, 0x28, PT ;  /* 0x000000284400780c */ /* 0x040fe20003f44270 */
[----:B------:R-:W-:Y:S01]  /*3270*/  UIADD3 UR7, UR38, 0x33440, URZ ;  /* 0x0003344026077890 */ /* 0x000fe2000fffe03f */
[----:B0-----:R-:W-:Y:S01]  /*3280*/  FSEL R89, R75, -INF , P1 ;  /* 0xff8000004b597808 */ /* 0x001fe20000800000 */
[----:B------:R-:W-:Y:S01]  /*3290*/  UIMAD.WIDE UR4, UR4, 0x66666667, URZ ;  /* 0x66666667040478a5 */ /* 0x000fe2000f8e023f */
[----:B------:R-:W-:Y:S01]  /*32a0*/  FMNMX.FTZ R70, R91, R70, !PT ;  /* 0x000000465b467209 */ /* 0x000fe20007810000 */
[----:B------:R0:W3:Y:S01]  /*32b0*/  MUFU.TANH R80, R87 ;  /* 0x0000005700507308 */ /* 0x0000e20000002400 */
[C---:B------:R-:W-:Y:S01]  /*32c0*/  ISETP.GT.AND P1, PT, R68.reuse, 0x29, PT ;  /* 0x000000294400780c */ /* 0x040fe20003f24270 */
[----:B------:R-:W-:Y:S01]  /*32d0*/  USHF.R.U32.HI UR4, URZ, 0x1f, UR5 ;  /* 0x0000001f3f047899 */ /* 0x000fe20008011605 */
[----:B------:R-:W-:Y:S01]  /*32e0*/  FMNMX.FTZ R70, R89, R70, !PT ;  /* 0x0000004659467209 */ /* 0x000fe20007810000 */
[----:B------:R-:W-:Y:S01]  /*32f0*/  UPRMT UR7, UR42, 0x654, UR7 ;  /* 0x000006542a077896 */ /* 0x000fe20008000007 */
[----:B-1----:R-:W-:Y:S01]  /*3300*/  FSEL R83, R79, -INF , P1 ;  /* 0xff8000004f537808 */ /* 0x002fe20000800000 */
[----:B------:R-:W-:Y:S01]  /*3310*/  ULEA.HI.SX32 UR4, UR5, UR4, 0x1a ;  /* 0x0000000405047291 */ /* 0x000fe2000f8fd23f */
[----:B------:R-:W-:Y:S01]  /*3320*/  ISETP.GT.AND P1, PT, R68, 0x31, PT ;  /* 0x000000314400780c */ /* 0x000fe20003f24270 */
[----:B------:R1:W-:Y:S01]  /*3330*/  MUFU.TANH R106, R71 ;  /* 0x00000047006a7308 */ /* 0x0003e20000002400 */
[----:B0-----:R-:W-:Y:S01]  /*3340*/  FSEL R87, R78, -INF , P2 ;  /* 0xff8000004e577808 */ /* 0x001fe20001000000 */
[----:B------:R-:W-:Y:S01]  /*3350*/  UISETP.LT.AND UP0, UPT, UR58, UR4, UPT ;  /* 0x000000043a00728c */ /* 0x000fe2000bf01270 */
[C---:B------:R-:W-:Y:S01]  /*3360*/  ISETP.GT.AND P2, PT, R68.reuse, 0x30, PT ;  /* 0x000000304400780c */ /* 0x040fe20003f44270 */
[----:B------:R-:W0:Y:S01]  /*3370*/  S2UR UR60, SR_CgaCtaId ;  /* 0x00000000003c79c3 */ /* 0x000e220000008800 */
[----:B------:R-:W-:Y:S01]  /*3380*/  FMNMX.FTZ R70, R87, R70, !PT ;  /* 0x0000004657467209 */ /* 0x000fe20007810000 */
[----:B------:R-:W-:Y:S01]  /*3390*/  USEL UR53, UR58, UR4, !UP0 ;  /* 0x000000043a357287 */ /* 0x000fe2000c000000 */
[----:B------:R-:W-:Y:S01]  /*33a0*/  FSEL R81, R81, -INF , P2 ;  /* 0xff80000051517808 */ /* 0x000fe20001000000 */
[----:B------:R-:W4:Y:S01]  /*33b0*/  MUFU.TANH R100, R67 ;  /* 0x0000004300647308 */ /* 0x000f220000002400 */
[----:B------:R-:W-:Y:S01]  /*33c0*/  FMNMX.FTZ R70, R83, R70, !PT ;  /* 0x0000004653467209 */ /* 0x000fe20007810000 */
[----:B------:R-:W-:Y:S01]  /*33d0*/  UISETP.GE.AND UP0, UPT, UR6, UR53, UPT ;  /* 0x000000350600728c */ /* 0x000fe2000bf06270 */
[----:B------:R-:W-:Y:S01]  /*33e0*/  ISETP.GT.AND P2, PT, R68, 0x38, PT ;  /* 0x000000384400780c */ /* 0x000fe20003f44270 */
[----:B------:R-:W-:Y:S01]  /*33f0*/  SYNCS.ARRIVE.TRANS64.RED.A1T0 RZ, [UR7], RZ ;  /* 0x000000ffffff79a7 */ /* 0x000fe20008100407 */
[----:B--2---:R-:W-:Y:S01]  /*3400*/  FSEL R79, R76, -INF , P1 ;  /* 0xff8000004c4f7808 */ /* 0x004fe20000800000 */
[----:B------:R-:W-:Y:S01]  /*3410*/  UMOV UR4, URZ ;  /* 0x0000003f00047c82 */ /* 0x000fe20008000000 */
[----:B------:R-:W-:Y:S01]  /*3420*/  FMNMX.FTZ R70, R81, R70, !PT ;  /* 0x0000004651467209 */ /* 0x000fe20007810000 */
[----:B------:R-:W2:Y:S01]  /*3430*/  MUFU.TANH R90, R42 ;  /* 0x0000002a005a7308 */ /* 0x000ea20000002400 */
[----:B------:R-:W-:Y:S01]  /*3440*/  ISETP.GT.AND P1, PT, R68, 0x39, PT ;  /* 0x000000394400780c */ /* 0x000fe20003f24270 */
[----:B------:R-:W-:Y:S01]  /*3450*/  UMOV UR5, URZ ;  /* 0x0000003f00057c82 */ /* 0x000fe20008000000 */
[----:B------:R-:W-:-:S02]  /*3460*/  FSEL R77, R77, -INF , P2 ;  /* 0xff8000004d4d7808 */ /* 0x000fc40001000000 */
[----:B------:R-:W-:Y:S02]  /*3470*/  CS2R R112, SRZ ;  /* 0x0000000000707805 */ /* 0x000fe4000001ff00 */
[----:B------:R-:W-:Y:S02]  /*3480*/  FMNMX.FTZ R70, R79, R70, !PT ;  /* 0x000000464f467209 */ /* 0x000fe40007810000 */
[----:B------:R-:W-:Y:S02]  /*3490*/  CS2R R114, SRZ ;  /* 0x0000000000727805 */ /* 0x000fe4000001ff00 */
[----:B------:R-:W-:Y:S01]  /*34a0*/  ISETP.GT.AND P2, PT, R68, 0x40, PT ;  /* 0x000000404400780c */ /* 0x000fe20003f44270 */
[----:B------:R5:W0:Y:S01]  /*34b0*/  MUFU.TANH R94, R43 ;  /* 0x0000002b005e7308 */ /* 0x000a220000002400 */
[----:B---3--:R-:W-:Y:S02]  /*34c0*/  FSEL R75, R80, -INF , P1 ;  /* 0xff800000504b7808 */ /* 0x008fe40000800000 */
[----:B------:R-:W-:-:S02]  /*34d0*/  CS2R R116, SRZ ;  /* 0x0000000000747805 */ /* 0x000fc4000001ff00 */
[----:B------:R-:W-:Y:S02]  /*34e0*/  FMNMX.FTZ R70, R77, R70, !PT ;  /* 0x000000464d467209 */ /* 0x000fe40007810000 */
[----:B------:R-:W-:Y:S02]  /*34f0*/  CS2R R118, SRZ ;  /* 0x0000000000767805 */ /* 0x000fe4000001ff00 */
[----:B------:R-:W-:Y:S02]  /*3500*/  ISETP.GT.AND P1, PT, R68, 0x41, PT ;  /* 0x000000414400780c */ /* 0x000fe40003f24270 */
[----:B-1----:R-:W-:Y:S01]  /*3510*/  FSEL R71, R82, -INF , P2 ;  /* 0xff80000052477808 */ /* 0x002fe20001000000 */
[----:B------:R4:W-:Y:S01]  /*3520*/  MUFU.TANH R78, R50 ;  /* 0x00000032004e7308 */ /* 0x0009e20000002400 */
[----:B------:R-:W-:Y:S01]  /*3530*/  FMNMX.FTZ R70, R75, R70, !PT ;  /* 0x000000464b467209 */ /* 0x000fe20007810000 */
[----:B-----5:R-:W-:Y:S01]  /*3540*/  FMUL.FTZ R43, R0, R30 ;  /* 0x0000001e002b7220 */ /* 0x020fe20000410000 */
[----:B------:R-:W-:-:S02]  /*3550*/  ISETP.GT.AND P2, PT, R68, 0x48, PT ;  /* 0x000000484400780c */ /* 0x000fc40003f44270 */
[----:B------:R-:W-:Y:S02]  /*3560*/  FSEL R69, R84, -INF , P1 ;  /* 0xff80000054457808 */ /* 0x000fe40000800000 */
[----:B------:R-:W-:Y:S01]  /*3570*/  FMNMX.FTZ R70, R71, R70, !PT ;  /* 0x0000004647467209 */ /* 0x000fe20007810000 */
[----:B------:R1:W3:Y:S01]  /*3580*/  MUFU.TANH R88, R46 ;  /* 0x0000002e00587308 */ /* 0x0002e20000002400 */
[----:B------:R-:W-:Y:S02]  /*3590*/  ISETP.GT.AND P1, PT, R68, 0x49, PT ;  /* 0x000000494400780c */ /* 0x000fe40003f24270 */
[----:B------:R-:W-:Y:S02]  /*35a0*/  FSEL R67, R86, -INF , P2 ;  /* 0xff80000056437808 */ /* 0x000fe40001000000 */
[----:B------:R-:W-:Y:S02]  /*35b0*/  FMNMX.FTZ R70, R69, R70, !PT ;  /* 0x0000004645467209 */ /* 0x000fe40007810000 */
[----:B------:R-:W-:Y:S01]  /*35c0*/  ISETP.GT.AND P2, PT, R68, 0x50, PT ;  /* 0x000000504400780c */ /* 0x000fe20003f44270 */
[----:B------:R-:W5:Y:S01]  /*35d0*/  MUFU.TANH R47, R47 ;  /* 0x0000002f002f7308 */ /* 0x000f620000002400 */
[----:B------:R-:W-:-:S02]  /*35e0*/  FSEL R65, R92, -INF , P1 ;  /* 0xff8000005c417808 */ /* 0x000fc40000800000 */
[----:B------:R-:W-:Y:S02]  /*35f0*/  FMNMX.FTZ R70, R67, R70, !PT ;  /* 0x0000004643467209 */ /* 0x000fe40007810000 */
[----:B------:R-:W-:Y:S02]  /*3600*/  ISETP.GT.AND P1, PT, R68, 0x51, PT ;  /* 0x000000514400780c */ /* 0x000fe40003f24270 */
[----:B------:R-:W-:Y:S01]  /*3610*/  FSEL R63, R96, -INF , P2 ;  /* 0xff800000603f7808 */ /* 0x000fe20001000000 */
[----:B------:R2:W-:Y:S01]  /*3620*/  MUFU.TANH R80, R26 ;  /* 0x0000001a00507308 */ /* 0x0005e20000002400 */
[----:B------:R-:W-:Y:S02]  /*3630*/  FMNMX.FTZ R70, R65, R70, !PT ;  /* 0x0000004641467209 */ /* 0x000fe40007810000 */
[----:B------:R-:W-:Y:S02]  /*3640*/  ISETP.GT.AND P2, PT, R68, 0x58, PT ;  /* 0x000000584400780c */ /* 0x000fe40003f44270 */
[----:B----4-:R-:W-:-:S02]  /*3650*/  FSEL R50, R100, -INF , P1 ;  /* 0xff80000064327808 */ /* 0x010fc40000800000 */
[----:B------:R-:W-:Y:S01]  /*3660*/  FMNMX.FTZ R41, R63, R70, !PT ;  /* 0x000000463f297209 */ /* 0x000fe20007810000 */
[----:B------:R-:W4:Y:S01]  /*3670*/  MUFU.TANH R76, R51 ;  /* 0x00000033004c7308 */ /* 0x000f220000002400 */
[----:B------:R-:W-:Y:S02]  /*3680*/  ISETP.GT.AND P1, PT, R68, 0x59, PT ;  /* 0x000000594400780c */ /* 0x000fe40003f24270 */
[----:B------:R-:W-:Y:S02]  /*3690*/  FSEL R42, R104, -INF , P2 ;  /* 0xff800000682a7808 */ /* 0x000fe40001000000 */
[----:B------:R-:W-:Y:S02]  /*36a0*/  FMNMX.FTZ R41, R50, R41, !PT ;  /* 0x0000002932297209 */ /* 0x000fe40007810000 */
[----:B------:R-:W-:Y:S01]  /*36b0*/  ISETP.GT.AND P2, PT, R68, 0x60, PT ;  /* 0x000000604400780c */ /* 0x000fe20003f44270 */
[----:B------:R-:W4:Y:S01]  /*36c0*/  MUFU.TANH R54, R54 ;  /* 0x0000003600367308 */ /* 0x000f220000002400 */
[----:B------:R-:W-:-:S02]  /*36d0*/  FSEL R27, R106, -INF , P1 ;  /* 0xff8000006a1b7808 */ /* 0x000fc40000800000 */
[----:B-1----:R-:W-:Y:S02]  /*36e0*/  FMNMX.FTZ R46, R42, R41, !PT ;  /* 0x000000292a2e7209 */ /* 0x002fe40007810000 */
[----:B------:R-:W-:Y:S02]  /*36f0*/  ISETP.GT.AND P1, PT, R68, 0x61, PT ;  /* 0x000000614400780c */ /* 0x000fe40003f24270 */
[----:B--2---:R-:W-:Y:S01]  /*3700*/  FSEL R26, R90, -INF , P2 ;  /* 0xff8000005a1a7808 */ /* 0x004fe20001000000 */
[----:B------:R1:W-:Y:S01]  /*3710*/  MUFU.TANH R70, R13 ;  /* 0x0000000d00467308 */ /* 0x0003e20000002400 */
[----:B------:R-:W-:Y:S02]  /*3720*/  FMNMX.FTZ R41, R27, R46, !PT ;  /* 0x0000002e1b297209 */ /* 0x000fe40007810000 */
[----:B------:R-:W-:Y:S02]  /*3730*/  ISETP.GT.AND P2, PT, R68, 0x68, PT ;  /* 0x000000684400780c */ /* 0x000fe40003f44270 */
[----:B0-----:R-:W-:-:S02]  /*3740*/  FSEL R30, R94, -INF , P1 ;  /* 0xff8000005e1e7808 */ /* 0x001fc40000800000 */
[----:B------:R-:W-:Y:S01]  /*3750*/  FMNMX.FTZ R41, R26, R41, !PT ;  /* 0x000000291a297209 */ /* 0x000fe20007810000 */
[----:B------:R-:W0:Y:S01]  /*3760*/  MUFU.TANH R55, R55 ;  /* 0x0000003700377308 */ /* 0x000e220000002400 */
[----:B-1----:R-:W-:Y:S01]  /*3770*/  FMUL.FTZ R13, R0, R31 ;  /* 0x0000001f000d7220 */ /* 0x002fe20000410000 */
[----:B------:R-:W-:Y:S02]  /*3780*/  ISETP.GT.AND P1, PT, R68, 0x69, PT ;  /* 0x000000694400780c */ /* 0x000fe40003f24270 */
[----:B---3--:R-:W-:Y:S02]  /*3790*/  FSEL R31, R88, -INF , P2 ;  /* 0xff800000581f7808 */ /* 0x008fe40001000000 */
[----:B------:R-:W-:Y:S02]  /*37a0*/  FMNMX.FTZ R46, R30, R41, !PT ;  /* 0x000000291e2e7209 */ /* 0x000fe40007810000 */
[----:B------:R-:W-:Y:S01]  /*37b0*/  ISETP.GT.AND P2, PT, R68, 0x70, PT ;  /* 0x000000704400780c */ /* 0x000fe20003f44270 */
[----:B------:R4:W1:Y:S01]  /*37c0*/  MUFU.TANH R82, R43 ;  /* 0x0000002b00527308 */ /* 0x0008620000002400 */
[----:B-----5:R-:W-:Y:S01]  /*37d0*/  FSEL R41, R47, -INF , P1 ;  /* 0xff8000002f297808 */ /* 0x020fe20000800000 */
[----:B------:R-:W-:Y:S01]  /*37e0*/  FMUL.FTZ R47, R0, R34 ;  /* 0x00000022002f7220 */ /* 0x000fe20000410000 */
[----:B------:R-:W-:-:S02]  /*37f0*/  FMNMX.FTZ R46, R31, R46, !PT ;  /* 0x0000002e1f2e7209 */ /* 0x000fc40007810000 */
[----:B------:R-:W-:Y:S02]  /*3800*/  ISETP.GT.AND P1, PT, R68, 0x71, PT ;  /* 0x000000714400780c */ /* 0x000fe40003f24270 */
[----:B------:R-:W-:Y:S01]  /*3810*/  FSEL R34, R78, -INF , P2 ;  /* 0xff8000004e227808 */ /* 0x000fe20001000000 */
[----:B------:R2:W3:Y:S01]  /*3820*/  MUFU.TANH R84, R13 ;  /* 0x0000000d00547308 */ /* 0x0004e20000002400 */
[----:B------:R-:W-:Y:S02]  /*3830*/  FMNMX.FTZ R51, R41, R46, !PT ;  /* 0x0000002e29337209 */ /* 0x000fe40007810000 */
[----:B------:R-:W-:Y:S02]  /*3840*/  ISETP.GT.AND P2, PT, R68, 0x78, PT ;  /* 0x000000784400780c */ /* 0x000fe40003f44270 */
[----:B----4-:R-:W-:Y:S02]  /*3850*/  FSEL R43, R76, -INF , P1 ;  /* 0xff8000004c2b7808 */ /* 0x010fe40000800000 */
[----:B------:R-:W-:Y:S01]  /*3860*/  FMNMX.FTZ R46, R34, R51, !PT ;  /* 0x00000033222e7209 */ /* 0x000fe20007810000 */
[----:B------:R4:W5:Y:S01]  /*3870*/  MUFU.TANH R78, R47 ;  /* 0x0000002f004e7308 */ /* 0x0009620000002400 */
[----:B--2---:R-:W-:Y:S01]  /*3880*/  FMUL.FTZ R13, R0, R35 ;  /* 0x00000023000d7220 */ /* 0x004fe20000410000 */
[----:B------:R-:W-:-:S02]  /*3890*/  FSEL R35, R54, -INF , P2 ;  /* 0xff80000036237808 */ /* 0x000fc40001000000 */
[C---:B------:R-:W-:Y:S02]  /*38a0*/  ISETP.GT.AND P1, PT, R68.reuse, 0x79, PT ;  /* 0x000000794400780c */ /* 0x040fe40003f24270 */
[----:B------:R-:W-:Y:S02]  /*38b0*/  FMNMX.FTZ R54, R43, R46, !PT ;  /* 0x0000002e2b367209 */ /* 0x000fe40007810000 */
[----:B------:R-:W-:Y:S01]  /*38c0*/  ISETP.GT.AND P2, PT, R68, 0x80, PT ;  /* 0x000000804400780c */ /* 0x000fe20003f44270 */
[----:B------:R2:W5:Y:S01]  /*38d0*/  MUFU.TANH R76, R13 ;  /* 0x0000000d004c7308 */ /* 0x0005620000002400 */
[----:B0-----:R-:W-:Y:S01]  /*38e0*/  FSEL R46, R55, -INF , P1 ;  /* 0xff800000372e7808 */ /* 0x001fe20000800000 */
[C---:B------:R-:W-:Y:S01]  /*38f0*/  FMUL.FTZ R55, R0.reuse, R39 ;  /* 0x0000002700377220 */ /* 0x040fe20000410000 */
[----:B----4-:R-:W-:Y:S01]  /*3900*/  FMNMX.FTZ R47, R35, R54, !PT ;  /* 0x00000036232f7209 */ /* 0x010fe20007810000 */
[----:B------:R-:W-:Y:S01]  /*3910*/  FMUL.FTZ R54, R0, R38 ;  /* 0x0000002600367220 */ /* 0x000fe20000410000 */
[----:B------:R-:W-:-:S02]  /*3920*/  ISETP.GT.AND P1, PT, R68, 0x81, PT ;  /* 0x000000814400780c */ /* 0x000fc40003f24270 */
[----:B------:R-:W-:Y:S01]  /*3930*/  FSEL R38, R80, -INF , P2 ;  /* 0xff80000050267808 */ /* 0x000fe20001000000 */
[----:B------:R-:W-:Y:S01]  /*3940*/  MUFU.TANH R55, R55 ;  /* 0x0000003700377308 */ /* 0x000fe20000002400 */
[----:B------:R-:W-:Y:S01]  /*3950*/  FMNMX.FTZ R51, R46, R47, !PT ;  /* 0x0000002f2e337209 */ /* 0x000fe20007810000 */
[----:B--2---:R-:W-:Y:S01]  /*3960*/  FMUL.FTZ R13, R0, R44 ;  /* 0x0000002c000d7220 */ /* 0x004fe20000410000 */
[----:B------:R-:W-:Y:S02]  /*3970*/  FSEL R47, R70, -INF , P1 ;  /* 0xff800000462f7808 */ /* 0x000fe40000800000 */
[----:B------:R-:W-:Y:S02]  /*3980*/  ISETP.GT.AND P2, PT, R68, 0x88, PT ;  /* 0x000000884400780c */ /* 0x000fe40003f44270 */
[----:B------:R-:W-:Y:S01]  /*3990*/  FMNMX.FTZ R70, R38, R51, !PT ;  /* 0x0000003326467209 */ /* 0x000fe20007810000 */
[----:B------:R0:W2:Y:S01]  /*39a0*/  MUFU.TANH R80, R54 ;  /* 0x0000003600507308 */ /* 0x0000a20000002400 */
[----:B------:R-:W-:-:S02]  /*39b0*/  ISETP.GT.AND P1, PT, R68, 0x89, PT ;  /* 0x000000894400780c */ /* 0x000fc40003f24270 */
[----:B-1----:R-:W-:Y:S02]  /*39c0*/  FSEL R39, R82, -INF , P2 ;  /* 0xff80000052277808 */ /* 0x002fe40001000000 */
[----:B------:R-:W-:Y:S02]  /*39d0*/  FMNMX.FTZ R70, R47, R70, !PT ;  /* 0x000000462f467209 */ /* 0x000fe40007810000 */
[----:B------:R-:W-:Y:S01]  /*39e0*/  ISETP.GT.AND P2, PT, R68, 0x90, PT ;  /* 0x000000904400780c */ /* 0x000fe20003f44270 */
[----:B------:R1:W-:Y:S01]  /*39f0*/  MUFU.TANH R90, R13 ;  /* 0x0000000d005a7308 */ /* 0x0003e20000002400 */
[----:B---3--:R-:W-:Y:S02]  /*3a00*/  FSEL R51, R84, -INF , P1 ;  /* 0xff80000054337808 */ /* 0x008fe40000800000 */
[----:B------:R-:W-:Y:S02]  /*3a10*/  FMNMX.FTZ R70, R39, R70, !PT ;  /* 0x0000004627467209 */ /* 0x000fe40007810000 */
[----:B------:R-:W-:-:S02]  /*3a20*/  ISETP.GT.AND P1, PT, R68, 0x91, PT ;  /* 0x000000914400780c */ /* 0x000fc40003f24270 */
[----:B-----5:R-:W-:Y:S01]  /*3a30*/  FSEL R44, R78, -INF , P2 ;  /* 0xff8000004e2c7808 */ /* 0x020fe20001000000 */
[----:B------:R-:W-:Y:S01]  /*3a40*/  MUFU.TANH R4, R4 ;  /* 0x0000000400047308 */ /* 0x000fe20000002400 */
[----:B------:R-:W-:Y:S02]  /*3a50*/  FMNMX.FTZ R109, R51, R70, !PT ;  /* 0x00000046336d7209 */ /* 0x000fe40007810000 */
[----:B------:R-:W-:Y:S02]  /*3a60*/  ISETP.GT.AND P2, PT, R68, 0x98, PT ;  /* 0x000000984400780c */ /* 0x000fe40003f44270 */
[----:B0-----:R-:W-:Y:S02]  /*3a70*/  FSEL R54, R76, -INF , P1 ;  /* 0xff8000004c367808 */ /* 0x001fe40000800000 */
[----:B------:R-:W-:Y:S01]  /*3a80*/  FMNMX.FTZ R109, R44, R109, !PT ;  /* 0x0000006d2c6d7209 */ /* 0x000fe20007810000 */
[----:B------:R-:W0:Y:S01]  /*3a90*/  MUFU.TANH R5, R5 ;  /* 0x0000000500057308 */ /* 0x000e220000002400 */
[----:B------:R-:W-:Y:S01]  /*3aa0*/  ISETP.GT.AND P1, PT, R68, 0x99, PT ;  /* 0x000000994400780c */ /* 0x000fe20003f24270 */
[----:B------:R-:W-:Y:S01]  /*3ab0*/  FMUL.FTZ R68, R0, R45 ;  /* 0x0000002d00447220 */ /* 0x000fe20000410000 */
[----:B--2---:R-:W-:-:S02]  /*3ac0*/  FSEL R45, R80, -INF , P2 ;  /* 0xff800000502d7808 */ /* 0x004fc40001000000 */
[----:B------:R-:W-:Y:S02]  /*3ad0*/  FMNMX.FTZ R70, R54, R109, !PT ;  /* 0x0000006d36467209 */ /* 0x000fe40007810000 */
[----:B------:R-:W-:Y:S01]  /*3ae0*/  FSEL R55, R55, -INF , P1 ;  /* 0xff80000037377808 */ /* 0x000fe20000800000 */
[----:B------:R-:W-:Y:S01]  /*3af0*/  MUFU.TANH R92, R68 ;  /* 0x00000044005c7308 */ /* 0x000fe20000002400 */
[----:B------:R-:W-:-:S04]  /*3b00*/  FMNMX.FTZ R70, R45, R70, !PT ;  /* 0x000000462d467209 */ /* 0x000fc80007810000 */
[----:B------:R-:W-:-:S03]  /*3b10*/  FMNMX.FTZ R70, R55, R70, !PT ;  /* 0x0000004637467209 */ /* 0x000fc60007810000 */
[----:B------:R2:W-:Y:S02]  /*3b20*/  MUFU.TANH R109, R33 ;  /* 0x00000021006d7308 */ /* 0x0005e40000002400 */
[----:B-1----:R-:W1:Y:S06]  /*3b30*/  SHFL.BFLY PT, R13, R70, 0x2, 0x1f ;  /* 0x0c401f00460d7f89 */ /* 0x002e6c00000e0000 */
[----:B------:R3:W-:Y:S01]  /*3b40*/  MUFU.TANH R100, R24 ;  /* 0x0000001800647308 */ /* 0x0007e20000002400 */
[----:B--2---:R-:W2:Y:S07]  /*3b50*/  SHFL.IDX PT, R33, R64, RZ, 0x1c1f ;  /* 0x001c1fff40217589 */ /* 0x004eae00000e0000 */
[----:B------:R-:W-:Y:S01]  /*3b60*/  MUFU.TANH R8, R8 ;  /* 0x0000000800087308 */ /* 0x000fe20000002400 */
[----:B---3--:R-:W-:-:S07]  /*3b70*/  IMAD.U32 R24, RZ, RZ, UR10 ;  /* 0x0000000aff187e24 */ /* 0x008fce000f8e00ff */
[----:B------:R-:W-:Y:S01]  /*3b80*/  MUFU.TANH R9, R9 ;  /* 0x0000000900097308 */ /* 0x000fe20000002400 */
[----:B-1----:R-:W-:-:S05]  /*3b90*/  FMNMX.FTZ R68, R70, R13, !PT ;  /* 0x0000000d46447209 */ /* 0x002fca0007810000 */
[----:B------:R-:W1:Y:S02]  /*3ba0*/  SHFL.BFLY PT, R13, R68, 0x1, 0x1f ;  /* 0x0c201f00440d7f89 */ /* 0x000e6400000e0000 */
[----:B------:R2:W-:Y:S08]  /*3bb0*/  MUFU.TANH R94, R48 ;  /* 0x00000030005e7308 */ /* 0x0005f00000002400 */
[----:B------:R-:W3:Y:S01]  /*3bc0*/  MUFU.TANH R10, R10 ;  /* 0x0000000a000a7308 */ /* 0x000ee20000002400 */
[----:B--2---:R-:W-:-:S04]  /*3bd0*/  VIADDMNMX R48, R33, R85, R66, PT ;  /* 0x0000005521307246 */ /* 0x004fc80003800142 */
[C---:B------:R-:W-:Y:S02]  /*3be0*/  ISETP.GT.AND P2, PT, R48.reuse, 0x1, PT ;  /* 0x000000013000780c */ /* 0x040fe40003f44270 */
[C---:B------:R-:W-:Y:S01]  /*3bf0*/  ISETP.GT.AND P3, PT, R48.reuse, 0x8, PT ;  /* 0x000000083000780c */ /* 0x040fe20003f64270 */
[----:B------:R-:W2:Y:S01]  /*3c00*/  MUFU.TANH R11, R11 ;  /* 0x0000000b000b7308 */ /* 0x000ea20000002400 */
[----:B0-----:R-:W-:Y:S02]  /*3c10*/  FSEL R85, R5, -INF , P2 ;  /* 0xff80000005557808 */ /* 0x001fe40001000000 */
[----:B------:R-:W-:Y:S02]  /*3c20*/  ISETP.GT.AND P2, PT, R48, 0x10, PT ;  /* 0x000000103000780c */ /* 0x000fe40003f44270 */
[----:B-1----:R-:W-:-:S03]  /*3c30*/  FMNMX.FTZ R13, R68, R13, !PT ;  /* 0x0000000d440d7209 */ /* 0x002fc60007810000 */
[----:B------:R0:W-:Y:S01]  /*3c40*/  MUFU.TANH R98, R52 ;  /* 0x0000003400627308 */ /* 0x0001e20000002400 */
[----:B---3--:R-:W-:Y:S02]  /*3c50*/  FSEL R64, R10, -INF , P2 ;  /* 0xff8000000a407808 */ /* 0x008fe40001000000 */
[C---:B------:R-:W-:Y:S01]  /*3c60*/  FSETP.NEU.FTZ.AND P1, PT, R13.reuse, -INF , PT ;  /* 0xff8000000d00780b */ /* 0x040fe20003f3d000 */
[----:B------:R-:W-:Y:S01]  /*3c70*/  FFMA.FTZ R24, R13, R24, -8 ;  /* 0xc10000000d187423 */ /* 0x000fe20000010018 */
[----:B------:R-:W-:-:S03]  /*3c80*/  ISETP.GT.AND P2, PT, R48, 0x18, PT ;  /* 0x000000183000780c */ /* 0x000fc60003f44270 */
[----:B------:R1:W-:Y:S01]  /*3c90*/  MUFU.TANH R111, R37 ;  /* 0x00000025006f7308 */ /* 0x0003e20000002400 */
[----:B------:R-:W-:Y:S02]  /*3ca0*/  FSEL R24, R24, RZ, P1 ;  /* 0x000000ff18187208 */ /* 0x000fe40000800000 */
[----:B------:R-:W-:-:S03]  /*3cb0*/  ISETP.GT.AND P1, PT, R48, RZ, PT ;  /* 0x000000ff3000720c */ /* 0x000fc60003f24270 */
[--C-:B------:R-:W-:Y:S01]  /*3cc0*/  FFMA.FTZ R87, R87, UR10, -R24.reuse ;  /* 0x0000000a57577c23 */ /* 0x100fe20008010818 */
[----:B0-----:R-:W-:Y:S01]  /*3cd0*/  FSEL R52, R4, -INF , P1 ;  /* 0xff80000004347808 */ /* 0x001fe20000800000 */
[----:B------:R-:W0:Y:S01]  /*3ce0*/  MUFU.TANH R12, R12 ;  /* 0x0000000c000c7308 */ /* 0x000e220000002400 */
[----:B------:R-:W-:Y:S01]  /*3cf0*/  ISETP.GT.AND P1, PT, R48, 0x9, PT ;  /* 0x000000093000780c */ /* 0x000fe20003f24270 */
[--C-:B------:R-:W-:Y:S01]  /*3d00*/  FFMA.FTZ R10, R89, UR10, -R24.reuse ;  /* 0x0000000a590a7c23 */ /* 0x100fe20008010818 */
[----:B-1----:R-:W-:Y:S01]  /*3d10*/  FSEL R37, R8, -INF , P3 ;  /* 0xff80000008257808 */ /* 0x002fe20001800000 */
[--C-:B------:R-:W-:Y:S01]  /*3d20*/  FFMA.FTZ R67, R67, UR10, -R24.reuse ;  /* 0x0000000a43437c23 */ /* 0x100fe20008010818 */
[----:B------:R-:W-:Y:S01]  /*3d30*/  FMNMX.FTZ R8, R52, R85, !PT ;  /* 0x0000005534087209 */ /* 0x000fe20007810000 */
[--C-:B------:R-:W-:Y:S01]  /*3d40*/  FFMA.FTZ R69, R69, UR10, -R24.reuse ;  /* 0x0000000a45457c23 */ /* 0x100fe20008010818 */
[--C-:B------:R-:W-:Y:S01]  /*3d50*/  FFMA.FTZ R91, R91, UR10, -R24.reuse ;  /* 0x0000000a5b5b7c23 */ /* 0x100fe20008010818 */
[----:B------:R1:W-:Y:S01]  /*3d60*/  MUFU.TANH R110, R36 ;  /* 0x00000024006e7308 */ /* 0x0003e20000002400 */
[--C-:B------:R-:W-:Y:S01]  /*3d70*/  FFMA.FTZ R33, R101, UR10, -R24.reuse ;  /* 0x0000000a65217c23 */ /* 0x100fe20008010818 */
[--C-:B------:R-:W-:Y:S01]  /*3d80*/  FFMA.FTZ R4, R97, UR10, -R24.reuse ;  /* 0x0000000a61047c23 */ /* 0x100fe20008010818 */
[--C-:B------:R-:W-:Y:S01]  /*3d90*/  FFMA.FTZ R5, R95, UR10, -R24.reuse ;  /* 0x0000000a5f057c23 */ /* 0x100fe20008010818 */
[--C-:B------:R-:W-:Y:S01]  /*3da0*/  FFMA.FTZ R42, R42, UR10, -R24.reuse ;  /* 0x0000000a2a2a7c23 */ /* 0x100fe20008010818 */
[--C-:B------:R-:W-:Y:S01]  /*3db0*/  FFMA.FTZ R26, R26, UR10, -R24.reuse ;  /* 0x0000000a1a1a7c23 */ /* 0x100fe20008010818 */
[--C-:B------:R-:W-:Y:S01]  /*3dc0*/  FFMA.FTZ R41, R41, UR10, -R24.reuse ;  /* 0x0000000a29297c23 */ /* 0x100fe20008010818 */
[--C-:B------:R-:W-:Y:S01]  /*3dd0*/  FFMA.FTZ R35, R35, UR10, -R24.reuse ;  /* 0x0000000a23237c23 */ /* 0x100fe20008010818 */
[----:B------:R-:W3:Y:S01]  /*3de0*/  MUFU.TANH R14, R14 ;  /* 0x0000000e000e7308 */ /* 0x000ee20000002400 */
[----:B-1----:R-:W-:Y:S01]  /*3df0*/  FSEL R36, R9, -INF , P1 ;  /* 0xff80000009247808 */ /* 0x002fe20000800000 */
[--C-:B------:R-:W-:Y:S01]  /*3e00*/  FFMA.FTZ R46, R46, UR10, -R24.reuse ;  /* 0x0000000a2e2e7c23 */ /* 0x100fe20008010818 */
[----:B------:R-:W-:Y:S01]  /*3e10*/  FMNMX.FTZ R9, R37, R8, !PT ;  /* 0x0000000825097209 */ /* 0x000fe20007810000 */
[--C-:B------:R-:W-:Y:S01]  /*3e20*/  FFMA.FTZ R8, R93, UR10, -R24.reuse ;  /* 0x0000000a5d087c23 */ /* 0x100fe20008010818 */
[----:B------:R-:W-:Y:S01]  /*3e30*/  ISETP.GT.AND P1, PT, R48, 0x11, PT ;  /* 0x000000113000780c */ /* 0x000fe20003f24270 */
[--C-:B------:R-:W-:Y:S01]  /*3e40*/  FFMA.FTZ R38, R38, UR10, -R24.reuse ;  /* 0x0000000a26267c23 */ /* 0x100fe20008010818 */
[----:B------:R-:W-:Y:S01]  /*3e50*/  FMNMX.FTZ R9, R36, R9, !PT ;  /* 0x0000000924097209 */ /* 0x000fe20007810000 */
[----:B------:R-:W1:Y:S01]  /*3e60*/  MUFU.TANH R15, R15 ;  /* 0x0000000f000f7308 */ /* 0x000e620000002400 */
[----:B--2---:R-:W-:Y:S01]  /*3e70*/  FSEL R66, R11, -INF , P1 ;  /* 0xff8000000b427808 */ /* 0x004fe20000800000 */
[--C-:B------:R-:W-:Y:S01]  /*3e80*/  FFMA.FTZ R39, R39, UR10, -R24.reuse ;  /* 0x0000000a27277c23 */ /* 0x100fe20008010818 */
[----:B------:R-:W-:Y:S01]  /*3e90*/  FMNMX.FTZ R9, R64, R9, !PT ;  /* 0x0000000940097209 */ /* 0x000fe20007810000 */
[--C-:B------:R-:W-:Y:S01]  /*3ea0*/  FFMA.FTZ R44, R44, UR10, -R24.reuse ;  /* 0x0000000a2c2c7c23 */ /* 0x100fe20008010818 */
[----:B------:R-:W-:Y:S01]  /*3eb0*/  ISETP.GT.AND P1, PT, R48, 0x19, PT ;  /* 0x000000193000780c */ /* 0x000fe20003f24270 */
[--C-:B------:R-:W-:Y:S01]  /*3ec0*/  FFMA.FTZ R45, R45, UR10, -R24.reuse ;  /* 0x0000000a2d2d7c23 */ /* 0x100fe20008010818 */
[----:B0-----:R-:W-:Y:S01]  /*3ed0*/  FSEL R68, R12, -INF , P2 ;  /* 0xff8000000c447808 */ /* 0x001fe20001000000 */
[----:B------:R-:W0:Y:S01]  /*3ee0*/  MUFU.TANH R18, R18 ;  /* 0x0000001200127308 */ /* 0x000e220000002400 */
[----:B------:R-:W-:Y:S01]  /*3ef0*/  FMNMX.FTZ R9, R66, R9, !PT ;  /* 0x0000000942097209 */ /* 0x000fe20007810000 */
[----:B------:R-:W-:Y:S01]  /*3f00*/  FFMA.FTZ R12, R83, UR10, -R24 ;  /* 0x0000000a530c7c23 */ /* 0x000fe20008010818 */
[----:B------:R-:W-:-:S02]  /*3f10*/  ISETP.GT.AND P2, PT, R48, 0x20, PT ;  /* 0x000000203000780c */ /* 0x000fc40003f44270 */
[----:B---3--:R-:W-:Y:S02]  /*3f20*/  FSEL R70, R14, -INF , P1 ;  /* 0xff8000000e467808 */ /* 0x008fe40000800000 */
[----:B------:R-:W-:Y:S01]  /*3f30*/  FMNMX.FTZ R11, R68, R9, !PT ;  /* 0x00000009440b7209 */ /* 0x000fe20007810000 */
[----:B------:R-:W2:Y:S01]  /*3f40*/  MUFU.TANH R19, R19 ;  /* 0x0000001300137308 */ /* 0x000ea20000002400 */
[----:B------:R-:W-:Y:S02]  /*3f50*/  ISETP.GT.AND P1, PT, R48, 0x21, PT ;  /* 0x000000213000780c */ /* 0x000fe40003f24270 */
[----:B-1----:R-:W-:Y:S02]  /*3f60*/  FSEL R76, R15, -INF , P2 ;  /* 0xff8000000f4c7808 */ /* 0x002fe40001000000 */
[----:B------:R-:W-:Y:S02]  /*3f70*/  FMNMX.FTZ R11, R70, R11, !PT ;  /* 0x0000000b460b7209 */ /* 0x000fe40007810000 */
[----:B------:R-:W-:Y:S01]  /*3f80*/  ISETP.GT.AND P2, PT, R48, 0x28, PT ;  /* 0x000000283000780c */ /* 0x000fe20003f44270 */
[----:B------:R-:W1:Y:S01]  /*3f90*/  MUFU.TANH R20, R20 ;  /* 0x0000001400147308 */ /* 0x000e620000002400 */
[----:B0-----:R-:W-:-:S02]  /*3fa0*/  FSEL R78, R18, -INF , P1 ;  /* 0xff800000124e7808 */ /* 0x001fc40000800000 */
[----:B------:R-:W-:Y:S02]  /*3fb0*/  FMNMX.FTZ R11, R76, R11, !PT ;  /* 0x0000000b4c0b7209 */ /* 0x000fe40007810000 */
[----:B------:R-:W-:Y:S02]  /*3fc0*/  ISETP.GT.AND P1, PT, R48, 0x29, PT ;  /* 0x000000293000780c */ /* 0x000fe40003f24270 */
[----:B------:R-:W-:Y:S01]  /*3fd0*/  FMNMX.FTZ R11, R78, R11, !PT ;  /* 0x0000000b4e0b7209 */ /* 0x000fe20007810000 */
[----:B------:R-:W0:Y:S01]  /*3fe0*/  MUFU.TANH R21, R21 ;  /* 0x0000001500157308 */ /* 0x000e220000002400 */
[----:B--2---:R-:W-:Y:S01]  /*3ff0*/  FSEL R80, R19, -INF , P2 ;  /* 0xff80000013507808 */ /* 0x004fe20001000000 */
[----:B------:R-:W-:Y:S01]  /*4000*/  FFMA.FTZ R19, R81, UR10, -R24 ;  /* 0x0000000a51137c23 */ /* 0x000fe20008010818 */
[----:B------:R-:W-:Y:S02]  /*4010*/  ISETP.GT.AND P2, PT, R48, 0x30, PT ;  /* 0x000000303000780c */ /* 0x000fe40003f44270 */
[----:B------:R-:W-:-:S03]  /*4020*/  FMNMX.FTZ R15, R80, R11, !PT ;  /* 0x0000000b500f7209 */ /* 0x000fc60007810000 */
[----:B------:R-:W2:Y:S01]  /*4030*/  MUFU.TANH R22, R22 ;  /* 0x0000001600167308 */ /* 0x000ea20000002400 */
[----:B-1----:R-:W-:Y:S02]  /*4040*/  FSEL R82, R20, -INF , P1 ;  /* 0xff80000014527808 */ /* 0x002fe40000800000 */
[----:B------:R-:W-:Y:S02]  /*4050*/  ISETP.GT.AND P1, PT, R48, 0x31, PT ;  /* 0x000000313000780c */ /* 0x000fe40003f24270 */
[----:B------:R-:W-:-:S03]  /*4060*/  FMNMX.FTZ R15, R82, R15, !PT ;  /* 0x0000000f520f7209 */ /* 0x000fc60007810000 */
[----:B------:R-:W1:Y:S01]  /*4070*/  MUFU.TANH R73, R73 ;  /* 0x0000004900497308 */ /* 0x000e620000002400 */
[----:B0-----:R-:W-:Y:S01]  /*4080*/  FSEL R84, R21, -INF , P2 ;  /* 0xff80000015547808 */ /* 0x001fe20001000000 */
[----:B------:R-:W-:Y:S01]  /*4090*/  FFMA.FTZ R21, R79, UR10, -R24 ;  /* 0x0000000a4f157c23 */ /* 0x000fe20008010818 */
        /* <DEDUP_REMOVED lines=30> */
[----:B------:R-:W-:Y:S08]  /*4280*/  MUFU.TANH R60, R60 ;  /* 0x0000003c003c7308 */ /* 0x000ff00000002400 */
[----:B------:R-:W2:Y:S08]  /*4290*/  MUFU.TANH R61, R61 ;  /* 0x0000003d003d7308 */ /* 0x000eb00000002400 */
[----:B------:R3:W-:Y:S08]  /*42a0*/  MUFU.EX2 R14, R19 ;  /* 0x00000013000e7308 */ /* 0x0007f00000000800 */
[----:B------:R-:W4:Y:S01]  /*42b0*/  MUFU.TANH R62, R62 ;  /* 0x0000003e003e7308 */ /* 0x000f220000002400 */
[----:B---3--:R-:W-:Y:S01]  /*42c0*/  FFMA.FTZ R19, R77, UR10, -R24 ;  /* 0x0000000a4d137c23 */ /* 0x008fe20008010818 */
[----:B-1----:R-:W-:-:S02]  /*42d0*/  FSEL R77, R23, -INF , P2 ;  /* 0xff800000174d7808 */ /* 0x002fc40001000000 */
[----:B------:R-:W-:Y:S02]  /*42e0*/  ISETP.GT.AND P2, PT, R48, 0x58, PT ;  /* 0x000000583000780c */ /* 0x000fe40003f44270 */
[----:B------:R-:W-:Y:S02]  /*42f0*/  FMNMX.FTZ R20, R77, R20, !PT ;  /* 0x000000144d147209 */ /* 0x000fe40007810000 */
[----:B------:R-:W1:Y:S08]  /*4300*/  MUFU.TANH R40, R40 ;  /* 0x0000002800287308 */ /* 0x000e700000002400 */
[----:B------:R0:W-:Y:S08]  /*4310*/  MUFU.EX2 R11, R87 ;  /* 0x00000057000b7308 */ /* 0x0001f00000000800 */
[----:B------:R3:W-:Y:S01]  /*4320*/  MUFU.EX2 R15, R21 ;  /* 0x00000015000f7308 */ /* 0x0007e20000000800 */
[----:B0-----:R-:W-:-:S02]  /*4330*/  FSEL R87, R59, -INF , P1 ;  /* 0xff8000003b577808 */ /* 0x001fc40000800000 */
[----:B------:R-:W-:Y:S02]  /*4340*/  ISETP.GT.AND P1, PT, R48, 0x59, PT ;  /* 0x000000593000780c */ /* 0x000fe40003f24270 */
[----:B------:R-:W-:Y:S02]  /*4350*/  FMNMX.FTZ R20, R87, R20, !PT ;  /* 0x0000001457147209 */ /* 0x000fe40007810000 */
[----:B--2---:R-:W-:Y:S01]  /*4360*/  FSEL R88, R61, -INF , P1 ;  /* 0xff8000003d587808 */ /* 0x004fe20000800000 */
[----:B------:R0:W-:Y:S01]  /*4370*/  MUFU.EX2 R18, R19 ;  /* 0x0000001300127308 */ /* 0x0001e20000000800 */
[----:B---3--:R-:W-:Y:S01]  /*4380*/  FFMA.FTZ R21, R75, UR10, -R24 ;  /* 0x0000000a4b157c23 */ /* 0x008fe20008010818 */
[----:B------:R-:W-:Y:S02]  /*4390*/  FSEL R75, R60, -INF , P2 ;  /* 0xff8000003c4b7808 */ /* 0x000fe40001000000 */
[----:B------:R-:W-:Y:S02]  /*43a0*/  ISETP.GT.AND P2, PT, R48, 0x60, PT ;  /* 0x000000603000780c */ /* 0x000fe40003f44270 */
[----:B------:R-:W-:-:S02]  /*43b0*/  FMNMX.FTZ R23, R75, R20, !PT ;  /* 0x000000144b177209 */ /* 0x000fc40007810000 */
[----:B------:R-:W-:Y:S01]  /*43c0*/  ISETP.GT.AND P1, PT, R48, 0x61, PT ;  /* 0x000000613000780c */ /* 0x000fe20003f24270 */
[--C-:B0-----:R-:W-:Y:S01]  /*43d0*/  FFMA.FTZ R19, R71, UR10, -R24.reuse ;  /* 0x0000000a47137c23 */ /* 0x101fe20008010818 */
[----:B----4-:R-:W-:Y:S01]  /*43e0*/  FSEL R71, R62, -INF , P2 ;  /* 0xff8000003e477808 */ /* 0x010fe20001000000 */
[----:B------:R0:W2:Y:S01]  /*43f0*/  MUFU.TANH R96, R49 ;  /* 0x0000003100607308 */ /* 0x0000a20000002400 */
[----:B------:R-:W-:Y:S02]  /*4400*/  FMNMX.FTZ R20, R88, R23, !PT ;  /* 0x0000001758147209 */ /* 0x000fe40007810000 */
[----:B------:R-:W-:Y:S02]  /*4410*/  ISETP.GT.AND P2, PT, R48, 0x68, PT ;  /* 0x000000683000780c */ /* 0x000fe40003f44270 */
[----:B-1----:R-:W-:Y:S01]  /*4420*/  FSEL R89, R40, -INF , P1 ;  /* 0xff80000028597808 */ /* 0x002fe20000800000 */
[----:B------:R-:W-:Y:S01]  /*4430*/  FFMA.FTZ R40, R65, UR10, -R24 ;  /* 0x0000000a41287c23 */ /* 0x000fe20008010818 */
[----:B------:R-:W-:Y:S01]  /*4440*/  FMNMX.FTZ R22, R71, R20, !PT ;  /* 0x0000001447167209 */ /* 0x000fe20007810000 */
[----:B------:R-:W1:Y:S01]  /*4450*/  MUFU.TANH R53, R53 ;  /* 0x0000003500357308 */ /* 0x000e620000002400 */
[----:B------:R-:W-:-:S02]  /*4460*/  ISETP.GT.AND P1, PT, R48, 0x69, PT ;  /* 0x000000693000780c */ /* 0x000fc40003f24270 */
[----:B------:R-:W-:Y:S02]  /*4470*/  FSEL R62, R90, -INF , P2 ;  /* 0xff8000005a3e7808 */ /* 0x000fe40001000000 */
[----:B------:R-:W-:Y:S02]  /*4480*/  FMNMX.FTZ R23, R89, R22, !PT ;  /* 0x0000001659177209 */ /* 0x000fe40007810000 */
[----:B------:R-:W-:Y:S01]  /*4490*/  ISETP.GT.AND P2, PT, R48, 0x70, PT ;  /* 0x000000703000780c */ /* 0x000fe20003f44270 */
[----:B------:R3:W4:Y:S01]  /*44a0*/  MUFU.TANH R102, R25 ;  /* 0x0000001900667308 */ /* 0x0007220000002400 */
[----:B------:R-:W-:Y:S02]  /*44b0*/  FSEL R56, R92, -INF , P1 ;  /* 0xff8000005c387808 */ /* 0x000fe40000800000 */
[----:B0-----:R-:W-:Y:S02]  /*44c0*/  FMNMX.FTZ R49, R62, R23, !PT ;  /* 0x000000173e317209 */ /* 0x001fe40007810000 */
[----:B------:R-:W-:-:S02]  /*44d0*/  ISETP.GT.AND P1, PT, R48, 0x71, PT ;  /* 0x000000713000780c */ /* 0x000fc40003f24270 */
[----:B------:R-:W-:Y:S01]  /*44e0*/  FSEL R57, R94, -INF , P2 ;  /* 0xff8000005e397808 */ /* 0x000fe20001000000 */
[----:B------:R0:W5:Y:S01]  /*44f0*/  MUFU.TANH R104, R28 ;  /* 0x0000001c00687308 */ /* 0x0001620000002400 */
[----:B------:R-:W-:Y:S01]  /*4500*/  FMNMX.FTZ R22, R56, R49, !PT ;  /* 0x0000003138167209 */ /* 0x000fe20007810000 */
[--C-:B------:R-:W-:Y:S01]  /*4510*/  FFMA.FTZ R94, R27, UR10, -R24.reuse ;  /* 0x0000000a1b5e7c23 */ /* 0x100fe20008010818 */
[----:B------:R-:W-:Y:S01]  /*4520*/  ISETP.GT.AND P2, PT, R48, 0x78, PT ;  /* 0x000000783000780c */ /* 0x000fe20003f44270 */
[--C-:B---3--:R-:W-:Y:S01]  /*4530*/  FFMA.FTZ R25, R107, UR10, -R24.reuse ;  /* 0x0000000a6b197c23 */ /* 0x108fe20008010818 */
[----:B--2---:R-:W-:Y:S02]  /*4540*/  FSEL R59, R96, -INF , P1 ;  /* 0xff800000603b7808 */ /* 0x004fe40000800000 */
[----:B------:R-:W-:Y:S01]  /*4550*/  FMNMX.FTZ R22, R57, R22, !PT ;  /* 0x0000001639167209 */ /* 0x000fe20007810000 */
[----:B------:R2:W3:Y:S01]  /*4560*/  MUFU.TANH R106, R29 ;  /* 0x0000001d006a7308 */ /* 0x0004e20000002400 */
[----:B------:R-:W-:Y:S01]  /*4570*/  ISETP.GT.AND P1, PT, R48, 0x79, PT ;  /* 0x000000793000780c */ /* 0x000fe20003f24270 */
[----:B0-----:R-:W-:Y:S01]  /*4580*/  FFMA.FTZ R28, R105, UR10, -R24 ;  /* 0x0000000a691c7c23 */ /* 0x001fe20008010818 */
[----:B------:R-:W-:-:S02]  /*4590*/  FSEL R58, R98, -INF , P2 ;  /* 0xff800000623a7808 */ /* 0x000fc40001000000 */
[----:B------:R-:W-:Y:S01]  /*45a0*/  FMNMX.FTZ R49, R59, R22, !PT ;  /* 0x000000163b317209 */ /* 0x000fe20007810000 */
[--C-:B------:R-:W-:Y:S01]  /*45b0*/  FFMA.FTZ R22, R63, UR10, -R24.reuse ;  /* 0x0000000a3f167c23 */ /* 0x100fe20008010818 */
[----:B------:R-:W-:Y:S01]  /*45c0*/  ISETP.GT.AND P2, PT, R48, 0x80, PT ;  /* 0x000000803000780c */ /* 0x000fe20003f44270 */
[----:B------:R0:W3:Y:S01]  /*45d0*/  MUFU.TANH R108, R32 ;  /* 0x00000020006c7308 */ /* 0x0000e20000002400 */
[----:B-1----:R-:W-:Y:S01]  /*45e0*/  FSEL R60, R53, -INF , P1 ;  /* 0xff800000353c7808 */ /* 0x002fe20000800000 */
[--C-:B--2---:R-:W-:Y:S01]  /*45f0*/  FFMA.FTZ R29, R103, UR10, -R24.reuse ;  /* 0x0000000a671d7c23 */ /* 0x104fe20008010818 */
[----:B------:R-:W-:Y:S02]  /*4600*/  FMNMX.FTZ R49, R58, R49, !PT ;  /* 0x000000313a317209 */ /* 0x000fe40007810000 */
[----:B------:R-:W-:Y:S02]  /*4610*/  ISETP.GT.AND P1, PT, R48, 0x81, PT ;  /* 0x000000813000780c */ /* 0x000fe40003f24270 */
[----:B------:R-:W-:Y:S01]  /*4620*/  FSEL R65, R100, -INF , P2 ;  /* 0xff80000064417808 */ /* 0x000fe20001000000 */
[----:B------:R3:W-:Y:S01]  /*4630*/  MUFU.EX2 R23, R67 ;  /* 0x0000004300177308 */ /* 0x0007e20000000800 */
[----:B------:R-:W-:Y:S01]  /*4640*/  FMNMX.FTZ R90, R60, R49, !PT ;  /* 0x000000313c5a7209 */ /* 0x000fe20007810000 */
[--C-:B------:R-:W-:Y:S01]  /*4650*/  FFMA.FTZ R49, R50, UR10, -R24.reuse ;  /* 0x0000000a32317c23 */ /* 0x100fe20008010818 */
[----:B------:R-:W-:Y:S01]  /*4660*/  ISETP.GT.AND P2, PT, R48, 0x88, PT ;  /* 0x000000883000780c */ /* 0x000fe20003f44270 */
[----:B0-----:R-:W-:Y:S01]  /*4670*/  FFMA.FTZ R32, R99, UR10, -R24 ;  /* 0x0000000a63207c23 */ /* 0x001fe20008010818 */
[----:B----4-:R-:W-:-:S02]  /*4680*/  FSEL R61, R102, -INF , P1 ;  /* 0xff800000663d7808 */ /* 0x010fc40000800000 */
[----:B------:R-:W-:Y:S01]  /*4690*/  FMNMX.FTZ R90, R65, R90, !PT ;  /* 0x0000005a415a7209 */ /* 0x000fe20007810000 */
[----:B------:R0:W-:Y:S01]  /*46a0*/  MUFU.EX2 R20, R69 ;  /* 0x0000004500147308 */ /* 0x0001e20000000800 */
[----:B------:R-:W-:Y:S02]  /*46b0*/  ISETP.GT.AND P1, PT, R48, 0x89, PT ;  /* 0x000000893000780c */ /* 0x000fe40003f24270 */
[----:B-----5:R-:W-:Y:S02]  /*46c0*/  FSEL R63, R104, -INF , P2 ;  /* 0xff800000683f7808 */ /* 0x020fe40001000000 */
[----:B------:R-:W-:Y:S02]  /*46d0*/  CS2R R104, SRZ ;  /* 0x0000000000687805 */ /* 0x000fe4000001ff00 */
[----:B------:R-:W-:Y:S02]  /*46e0*/  FMNMX.FTZ R90, R61, R90, !PT ;  /* 0x0000005a3d5a7209 */ /* 0x000fe40007810000 */
[----:B------:R-:W-:Y:S01]  /*46f0*/  ISETP.GT.AND P2, PT, R48, 0x90, PT ;  /* 0x000000903000780c */ /* 0x000fe20003f44270 */
[----:B------:R1:W-:Y:S01]  /*4700*/  MUFU.EX2 R9, R91 ;  /* 0x0000005b00097308 */ /* 0x0003e20000000800 */
[----:B---3--:R-:W-:-:S02]  /*4710*/  FSEL R67, R106, -INF , P1 ;  /* 0xff8000006a437808 */ /* 0x008fc40000800000 */
[----:B------:R-:W-:Y:S02]  /*4720*/  CS2R R106, SRZ ;  /* 0x00000000006a7805 */ /* 0x000fe4000001ff00 */
[----:B------:R-:W-:Y:S02]  /*4730*/  FMNMX.FTZ R90, R63, R90, !PT ;  /* 0x0000005a3f5a7209 */ /* 0x000fe40007810000 */
[----:B------:R-:W-:Y:S02]  /*4740*/  ISETP.GT.AND P1, PT, R48, 0x91, PT ;  /* 0x000000913000780c */ /* 0x000fe40003f24270 */
[----:B------:R-:W-:Y:S01]  /*4750*/  FSEL R50, R108, -INF , P2 ;  /* 0xff8000006c327808 */ /* 0x000fe20001000000 */
[----:B------:R-:W-:Y:S01]  /*4760*/  MUFU.EX2 R25, R25 ;  /* 0x0000001900197308 */ /* 0x000fe20000000800 */
[----:B------:R-:W-:Y:S02]  /*4770*/  FMNMX.FTZ R53, R67, R90, !PT ;  /* 0x0000005a43357209 */ /* 0x000fe40007810000 */
[----:B------:R-:W-:-:S02]  /*4780*/  ISETP.GT.AND P2, PT, R48, 0x98, PT ;  /* 0x000000983000780c */ /* 0x000fc40003f44270 */
[----:B0-----:R-:W-:Y:S02]  /*4790*/  FSEL R69, R109, -INF , P1 ;  /* 0xff8000006d457808 */ /* 0x001fe40000800000 */
[----:B------:R-:W-:Y:S02]  /*47a0*/  CS2R R108, SRZ ;  /* 0x00000000006c7805 */ /* 0x000fe4000001ff00 */
[----:B------:R-:W-:Y:S01]  /*47b0*/  FMNMX.FTZ R92, R50, R53, !PT ;  /* 0x00000035325c7209 */ /* 0x000fe20007810000 */
[----:B------:R-:W-:Y:S01]  /*47c0*/  MUFU.EX2 R28, R28 ;  /* 0x0000001c001c7308 */ /* 0x000fe20000000800 */
[----:B------:R-:W-:Y:S02]  /*47d0*/  ISETP.GT.AND P1, PT, R48, 0x99, PT ;  /* 0x000000993000780c */ /* 0x000fe40003f24270 */
[----:B------:R-:W-:Y:S02]  /*47e0*/  FSEL R90, R110, -INF , P2 ;  /* 0xff8000006e5a7808 */ /* 0x000fe40001000000 */
[----:B------:R-:W-:-:S02]  /*47f0*/  FMNMX.FTZ R27, R69, R92, !PT ;  /* 0x0000005c451b7209 */ /* 0x000fc40007810000 */
[----:B-1----:R-:W-:Y:S01]  /*4800*/  FSEL R91, R111, -INF , P1 ;  /* 0xff8000006f5b7808 */ /* 0x002fe20000800000 */
        /* <DEDUP_REMOVED lines=9> */
[----:B------:R-:W-:Y:S01]  /*48a0*/  FFMA.FTZ R47, R54, UR10, -R24 ;  /* 0x0000000a362f7c23 */ /* 0x000fe20008010818 */
[----:B------:R-:W1:Y:S01]  /*48b0*/  SHFL.BFLY PT, R93, R48, 0x2, 0x1f ;  /* 0x0c401f00305d7f89 */ /* 0x000e6200000e0000 */
[----:B------:R-:W-:-:S05]  /*48c0*/  CS2R R110, SRZ ;  /* 0x00000000006e7805 */ /* 0x000fca000001ff00 */
[----:B------:R-:W-:Y:S08]  /*48d0*/  MUFU.EX2 R33, R33 ;  /* 0x0000002100217308 */ /* 0x000ff00000000800 */
[----:B------:R-:W-:Y:S01]  /*48e0*/  MUFU.EX2 R4, R4 ;  /* 0x0000000400047308 */ /* 0x000fe20000000800 */
[----:B0-----:R-:W-:-:S04]  /*48f0*/  F2FP.SATFINITE.E4M3.F32.PACK_AB_MERGE_C R217, R32, R29, RZ ;  /* 0x0000001d20d9723e */ /* 0x001fc800048070ff */
[----:B------:R-:W-:-:S03]  /*4900*/  F2FP.SATFINITE.E4M3.F32.PACK_AB_MERGE_C R217, R28, R25, R217 ;  /* 0x000000191cd9723e */ /* 0x000fc600048070d9 */
[----:B------:R-:W-:Y:S01]  /*4910*/  MUFU.EX2 R5, R5 ;  /* 0x0000000500057308 */ /* 0x000fe20000000800 */
[----:B-1----:R-:W-:Y:S01]  /*4920*/  FMNMX.FTZ R93, R48, R93, !PT ;  /* 0x0000005d305d7209 */ /* 0x002fe20007810000 */
[----:B------:R-:W-:Y:S01]  /*4930*/  FFMA.FTZ R48, R51, UR10, -R24 ;  /* 0x0000000a33307c23 */ /* 0x000fe20008010818 */
[----:B------:R-:W-:-:S03]  /*4940*/  IMAD.U32 R51, RZ, RZ, UR10 ;  /* 0x0000000aff337e24 */ /* 0x000fc6000f8e00ff */
[----:B------:R-:W0:Y:S02]  /*4950*/  SHFL.BFLY PT, R120, R93, 0x1, 0x1f ;  /* 0x0c201f005d787f89 */ /* 0x000e2400000e0000 */
[----:B------:R-:W1:Y:S08]  /*4960*/  MUFU.EX2 R8, R8 ;  /* 0x0000000800087308 */ /* 0x000e700000000800 */
[----:B------:R-:W-:Y:S08]  /*4970*/  MUFU.EX2 R10, R10 ;  /* 0x0000000a000a7308 */ /* 0x000ff00000000800 */
[----:B------:R-:W-:Y:S01]  /*4980*/  MUFU.EX2 R12, R12 ;  /* 0x0000000c000c7308 */ /* 0x000fe20000000800 */
[----:B-1----:R-:W-:-:S04]  /*4990*/  F2FP.SATFINITE.E4M3.F32.PACK_AB_MERGE_C R219, R8, R5, RZ ;  /* 0x0000000508db723e */ /* 0x002fc800048070ff */
[----:B------:R-:W-:Y:S02]  /*49a0*/  F2FP.SATFINITE.E4M3.F32.PACK_AB_MERGE_C R219, R4, R33, R219 ;  /* 0x0000002104db723e */ /* 0x000fe400048070db */
[----:B0-----:R-:W-:Y:S01]  /*49b0*/  FMNMX.FTZ R120, R93, R120, !PT ;  /* 0x000000785d787209 */ /* 0x001fe20007810000 */
[----:B------:R-:W-:Y:S03]  /*49c0*/  MUFU.EX2 R21, R21 ;  /* 0x0000001500157308 */ /* 0x000fe60000000800 */
[C---:B------:R-:W-:Y:S01]  /*49d0*/  FSETP.NEU.FTZ.AND P1, PT, R120.reuse, -INF , PT ;  /* 0xff8000007800780b */ /* 0x040fe20003f3d000 */
[----:B------:R-:W-:-:S04]  /*49e0*/  FFMA.FTZ R51, R120, R51, -8 ;  /* 0xc100000078337423 */ /* 0x000fc80000010033 */
[----:B------:R-:W-:Y:S01]  /*49f0*/  MUFU.EX2 R19, R19 ;  /* 0x0000001300137308 */ /* 0x000fe20000000800 */
[----:B------:R-:W-:Y:S02]  /*4a00*/  FSEL R51, R51, RZ, P1 ;  /* 0x000000ff33337208 */ /* 0x000fe40000800000 */
[----:B------:R-:W-:-:S03]  /*4a10*/  PLOP3.LUT P1, PT, PT, PT, UP0, 0x80, 0x0 ;  /* 0x000000000000781c */ /* 0x000fc60003f2f008 */
        /* <DEDUP_REMOVED lines=44> */
[----:B------:R-:W-:-:S02]  /*4ce0*/  FFMA.FTZ R51, R91, UR10, -R51 ;  /* 0x0000000a5b337c23 */ /* 0x000fc40008010833 */
[----:B------:R1:W-:Y:S01]  /*4cf0*/  MUFU.EX2 R97, R78 ;  /* 0x0000004e00617308 */ /* 0x0003e20000000800 */
[----:B0-----:R-:W-:-:S04]  /*4d00*/  F2FP.SATFINITE.E4M3.F32.PACK_AB_MERGE_C R216, R36, R37, RZ ;  /* 0x0000002524d8723e */ /* 0x001fc800048070ff */
[----:B------:R-:W-:-:S03]  /*4d10*/  F2FP.SATFINITE.E4M3.F32.PACK_AB_MERGE_C R216, R85, R52, R216 ;  /* 0x0000003455d8723e */ /* 0x000fc600048070d8 */
[----:B------:R-:W-:Y:S01]  /*4d20*/  MUFU.EX2 R93, R66 ;  /* 0x00000042005d7308 */ /* 0x000fe20000000800 */
[----:B-1----:R-:W-:-:S04]  /*4d30*/  FADD.FTZ R78, R25, R28 ;  /* 0x0000001c194e7221 */ /* 0x002fc80000010000 */
[----:B------:R-:W-:-:S03]  /*4d40*/  FADD.FTZ R103, R29, R78 ;  /* 0x0000004e1d677221 */ /* 0x000fc60000010000 */
[----:B------:R0:W-:Y:S01]  /*4d50*/  MUFU.EX2 R95, R70 ;  /* 0x00000046005f7308 */ /* 0x0001e20000000800 */
[----:B------:R-:W-:Y:S01]  /*4d60*/  FADD.FTZ R78, R32, R103 ;  /* 0x00000067204e7221 */ /* 0x000fe20000010000 */
[----:B------:R-:W-:-:S06]  /*4d70*/  CS2R R102, SRZ ;  /* 0x0000000000667805 */ /* 0x000fcc000001ff00 */
[----:B------:R-:W1:Y:S01]  /*4d80*/  MUFU.EX2 R68, R68 ;  /* 0x0000004400447308 */ /* 0x000e620000000800 */
[----:B0-----:R-:W-:-:S07]  /*4d90*/  FADD.FTZ R70, R52, R85 ;  /* 0x0000005534467221 */ /* 0x001fce0000010000 */
[----:B------:R0:W-:Y:S08]  /*4da0*/  MUFU.EX2 R54, R83 ;  /* 0x0000005300367308 */ /* 0x0001f00000000800 */
[----:B------:R2:W-:Y:S01]  /*4db0*/  MUFU.EX2 R66, R87 ;  /* 0x0000005700427308 */ /* 0x0005e20000000800 */
[----:B0-----:R-:W-:Y:S01]  /*4dc0*/  FADD.FTZ R83, R37, R70 ;  /* 0x0000004625537221 */ /* 0x001fe20000010000 */
[----:B-1----:R-:W-:-:S03]  /*4dd0*/  F2FP.SATFINITE.E4M3.F32.PACK_AB_MERGE_C R218, R95, R68, RZ ;  /* 0x000000445fda723e */ /* 0x002fc600048070ff */
[----:B------:R-:W-:Y:S01]  /*4de0*/  FADD.FTZ R83, R36, R83 ;  /* 0x0000005324537221 */ /* 0x000fe20000010000 */
[----:B------:R-:W-:Y:S02]  /*4df0*/  F2FP.SATFINITE.E4M3.F32.PACK_AB_MERGE_C R36, R12, R11, RZ ;  /* 0x0000000b0c24723e */ /* 0x000fe400048070ff */
[----:B------:R-:W0:Y:S01]  /*4e00*/  MUFU.EX2 R76, R76 ;  /* 0x0000004c004c7308 */ /* 0x000e220000000800 */
[----:B--2---:R-:W-:Y:S01]  /*4e10*/  FADD.FTZ R87, R33, R78 ;  /* 0x0000004e21577221 */ /* 0x004fe20000010000 */
[----:B------:R-:W-:Y:S01]  /*4e20*/  FFMA.FTZ R78, R55, UR10, -R24 ;  /* 0x0000000a374e7c23 */ /* 0x000fe20008010818 */
[----:B------:R-:W-:Y:S02]  /*4e30*/  F2FP.SATFINITE.E4M3.F32.PACK_AB_MERGE_C R213, R10, R9, R36 ;  /* 0x000000090ad5723e */ /* 0x000fe40004807024 */
[----:B------:R-:W-:-:S03]  /*4e40*/  F2FP.SATFINITE.E4M3.F32.PACK_AB_MERGE_C R218, R93, R64, R218 ;  /* 0x000000405dda723e */ /* 0x000fc600048070da */
[----:B------:R1:W-:Y:S08]  /*4e50*/  MUFU.EX2 R99, R82 ;  /* 0x0000005200637308 */ /* 0x0003f00000000800 */
[----:B------:R2:W-:Y:S01]  /*4e60*/  MUFU.EX2 R101, R86 ;  /* 0x0000005600657308 */ /* 0x0005e20000000800 */
[----:B-1----:R-:W-:-:S04]  /*4e70*/  FADD.FTZ R82, R64, R83 ;  /* 0x0000005340527221 */ /* 0x002fc80000010000 */
[----:B------:R-:W-:Y:S01]  /*4e80*/  FADD.FTZ R55, R93, R82 ;  /* 0x000000525d377221 */ /* 0x000fe20000010000 */
[----:B------:R-:W-:Y:S02]  /*4e90*/  CS2R R92, SRZ ;  /* 0x00000000005c7805 */ /* 0x000fe4000001ff00 */
[----:B------:R-:W1:Y:S01]  /*4ea0*/  MUFU.EX2 R80, R80 ;  /* 0x0000005000507308 */ /* 0x000e620000000800 */
[----:B--2---:R-:W-:Y:S01]  /*4eb0*/  FADD.FTZ R86, R4, R87 ;  /* 0x0000005704567221 */ /* 0x004fe20000010000 */
[----:B------:R-:W-:-:S03]  /*4ec0*/  FADD.FTZ R24, R68, R55 ;  /* 0x0000003744187221 */ /* 0x000fc60000010000 */
[----:B------:R-:W-:-:S03]  /*4ed0*/  FADD.FTZ R83, R5, R86 ;  /* 0x0000005605537221 */ /* 0x000fc60000010000 */
[----:B------:R-:W2:Y:S01]  /*4ee0*/  MUFU.EX2 R84, R84 ;  /* 0x0000005400547308 */ /* 0x000ea20000000800 */
[----:B------:R-:W-:Y:S01]  /*4ef0*/  FADD.FTZ R82, R8, R83 ;  /* 0x0000005308527221 */ /* 0x000fe20000010000 */
[----:B------:R-:W-:-:S03]  /*4f00*/  FADD.FTZ R83, R95, R24 ;  /* 0x000000185f537221 */ /* 0x000fc60000010000 */
[----:B------:R-:W-:Y:S01]  /*4f10*/  FADD.FTZ R87, R9, R82 ;  /* 0x0000005209577221 */ /* 0x000fe20000010000 */
[----:B0-----:R-:W-:Y:S02]  /*4f20*/  FADD.FTZ R24, R76, R83 ;  /* 0x000000534c187221 */ /* 0x001fe40000010000 */
[----:B------:R-:W0:Y:S01]  /*4f30*/  MUFU.EX2 R73, R73 ;  /* 0x0000004900497308 */ /* 0x000e220000000800 */
[----:B------:R-:W-:Y:S01]  /*4f40*/  FADD.FTZ R82, R10, R87 ;  /* 0x000000570a527221 */ /* 0x000fe20000010000 */
[----:B------:R-:W-:-:S03]  /*4f50*/  FADD.FTZ R83, R97, R24 ;  /* 0x0000001861537221 */ /* 0x000fc60000010000 */
[----:B------:R-:W-:Y:S01]  /*4f60*/  FADD.FTZ R87, R11, R82 ;  /* 0x000000520b577221 */ /* 0x000fe20000010000 */
[----:B-1----:R-:W-:Y:S01]  /*4f70*/  FADD.FTZ R24, R80, R83 ;  /* 0x0000005350187221 */ /* 0x002fe20000010000 */
[C---:B------:R-:W-:Y:S01]  /*4f80*/  F2FP.SATFINITE.E4M3.F32.PACK_AB_MERGE_C R80, R99.reuse, R80, RZ ;  /* 0x000000506350723e */ /* 0x040fe200048070ff */
[----:B------:R-:W1:Y:S01]  /*4f90*/  MUFU.EX2 R72, R72 ;  /* 0x0000004800487308 */ /* 0x000e620000000800 */
[----:B------:R-:W-:Y:S01]  /*4fa0*/  FADD.FTZ R87, R12, R87 ;  /* 0x000000570c577221 */ /* 0x000fe20000010000 */
[----:B------:R-:W-:Y:S01]  /*4fb0*/  FADD.FTZ R83, R99, R24 ;  /* 0x0000001863537221 */ /* 0x000fe20000010000 */
[----:B------:R-:W-:Y:S02]  /*4fc0*/  F2FP.SATFINITE.E4M3.F32.PACK_AB_MERGE_C R212, R97, R76, R80 ;  /* 0x0000004c61d4723e */ /* 0x000fe40004807050 */
[----:B------:R-:W-:Y:S01]  /*4fd0*/  CS2R R96, SRZ ;  /* 0x0000000000607805 */ /* 0x000fe2000001ff00 */
[----:B------:R-:W-:Y:S01]  /*4fe0*/  FADD.FTZ R82, R14, R87 ;  /* 0x000000570e527221 */ /* 0x000fe20000010000 */
[----:B------:R-:W-:-:S02]  /*4ff0*/  CS2R R86, SRZ ;  /* 0x0000000000567805 */ /* 0x000fc4000001ff00 */
[----:B------:R-:W-:Y:S01]  /*5000*/  CS2R R98, SRZ ;  /* 0x0000000000627805 */ /* 0x000fe2000001ff00 */
[----:B------:R-:W3:Y:S08]  /*5010*/  MUFU.EX2 R74, R74 ;  /* 0x0000004a004a7308 */ /* 0x000ef00000000800 */
[----:B------:R2:W-:Y:S08]  /*5020*/  MUFU.EX2 R55, R56 ;  /* 0x0000003800377308 */ /* 0x0005f00000000800 */
[----:B------:R-:W4:Y:S01]  /*5030*/  MUFU.EX2 R81, R81 ;  /* 0x0000005100517308 */ /* 0x000f220000000800 */
[----:B--2---:R-:W-:Y:S01]  /*5040*/  FADD.FTZ R56, R84, R83 ;  /* 0x0000005354387221 */ /* 0x004fe20000010000 */
[----:B------:R-:W-:-:S03]  /*5050*/  FADD.FTZ R83, R15, R82 ;  /* 0x000000520f537221 */ /* 0x000fc60000010000 */
[----:B------:R-:W-:Y:S01]  /*5060*/  FADD.FTZ R56, R101, R56 ;  /* 0x0000003865387221 */ /* 0x000fe20000010000 */
[----:B------:R-:W-:Y:S02]  /*5070*/  FADD.FTZ R82, R18, R83 ;  /* 0x0000005312527221 */ /* 0x000fe40000010000 */
[----:B------:R-:W2:Y:S02]  /*5080*/  MUFU.EX2 R79, R79 ;  /* 0x0000004f004f7308 */ /* 0x000ea40000000800 */
[C---:B------:R-:W-:Y:S01]  /*5090*/  FADD.FTZ R82, R21.reuse, R82 ;  /* 0x0000005215527221 */ /* 0x040fe20000010000 */
[----:B------:R-:W-:-:S03]  /*50a0*/  F2FP.SATFINITE.E4M3.F32.PACK_AB_MERGE_C R21, R21, R18, RZ ;  /* 0x000000121515723e */ /* 0x000fc600048070ff */
[----:B------:R-:W-:Y:S01]  /*50b0*/  FADD.FTZ R37, R19, R82 ;  /* 0x0000005213257221 */ /* 0x000fe20000010000 */
[----:B------:R-:W-:Y:S01]  /*50c0*/  F2FP.SATFINITE.E4M3.F32.PACK_AB_MERGE_C R215, R15, R14, R21 ;  /* 0x0000000e0fd7723e */ /* 0x000fe20004807015 */
[----:B------:R0:W-:Y:S01]  /*50d0*/  MUFU.EX2 R24, R59 ;  /* 0x0000003b00187308 */ /* 0x0001e20000000800 */
[----:B------:R-:W-:Y:S01]  /*50e0*/  CS2R R82, SRZ ;  /* 0x0000000000527805 */ /* 0x000fe2000001ff00 */
[----:B------:R-:W-:-:S04]  /*50f0*/  FADD.FTZ R8, R20, R37 ;  /* 0x0000002514087221 */ /* 0x000fc80000010000 */
[----:B------:R-:W-:Y:S02]  /*5100*/  FADD.FTZ R37, R23, R8 ;  /* 0x0000000817257221 */ /* 0x000fe40000010000 */
[----:B------:R-:W5:Y:S01]  /*5110*/  MUFU.EX2 R40, R40 ;  /* 0x0000002800287308 */ /* 0x000f620000000800 */
[----:B0-----:R-:W-:-:S04]  /*5120*/  FADD.FTZ R59, R73, R56 ;  /* 0x00000038493b7221 */ /* 0x001fc80000010000 */
[C---:B-1----:R-:W-:Y:S01]  /*5130*/  FADD.FTZ R59, R72.reuse, R59 ;  /* 0x0000003b483b7221 */ /* 0x042fe20000010000 */
[----:B------:R-:W-:Y:S02]  /*5140*/  F2FP.SATFINITE.E4M3.F32.PACK_AB_MERGE_C R72, R72, R73, RZ ;  /* 0x000000494848723e */ /* 0x000fe400048070ff */
[----:B------:R-:W0:Y:S01]  /*5150*/  MUFU.EX2 R22, R22 ;  /* 0x0000001600167308 */ /* 0x000e220000000800 */
[----:B---3--:R-:W-:Y:S01]  /*5160*/  FADD.FTZ R32, R74, R59 ;  /* 0x0000003b4a207221 */ /* 0x008fe20000010000 */
[----:B------:R-:W-:Y:S02]  /*5170*/  F2FP.SATFINITE.E4M3.F32.PACK_AB_MERGE_C R214, R101, R84, R72 ;  /* 0x0000005465d6723e */ /* 0x000fe40004807048 */
[----:B------:R-:W-:Y:S02]  /*5180*/  CS2R R72, SRZ ;  /* 0x0000000000487805 */ /* 0x000fe4000001ff00 */
[----:B------:R-:W-:Y:S01]  /*5190*/  CS2R R84, SRZ ;  /* 0x0000000000547805 */ /* 0x000fe2000001ff00 */
[----:B----4-:R-:W-:Y:S01]  /*51a0*/  FADD.FTZ R32, R81, R32 ;  /* 0x0000002051207221 */ /* 0x010fe20000010000 */
[----:B------:R-:W-:Y:S01]  /*51b0*/  CS2R R100, SRZ ;  /* 0x0000000000647805 */ /* 0x000fe2000001ff00 */
[----:B------:R-:W1:Y:S02]  /*51c0*/  MUFU.EX2 R77, R77 ;  /* 0x0000004d004d7308 */ /* 0x000e640000000800 */
[----:B--2---:R-:W-:Y:S01]  /*51d0*/  FADD.FTZ R5, R79, R32 ;  /* 0x000000204f057221 */ /* 0x004fe20000010000 */
[C---:B-----5:R-:W-:Y:S01]  /*51e0*/  FADD.FTZ R37, R40.reuse, R37 ;  /* 0x0000002528257221 */ /* 0x060fe20000010000 */
[----:B------:R-:W-:-:S02]  /*51f0*/  F2FP.SATFINITE.E4M3.F32.PACK_AB_MERGE_C R23, R40, R23, RZ ;  /* 0x000000172817723e */ /* 0x000fc400048070ff */
[----:B------:R-:W-:Y:S01]  /*5200*/  CS2R R32, SRZ ;  /* 0x0000000000207805 */ /* 0x000fe2000001ff00 */
[C---:B------:R-:W-:Y:S01]  /*5210*/  FADD.FTZ R12, R54.reuse, R5 ;  /* 0x00000005360c7221 */ /* 0x040fe20000010000 */
[----:B------:R-:W-:Y:S01]  /*5220*/  F2FP.SATFINITE.E4M3.F32.PACK_AB_MERGE_C R54, R54, R79, RZ ;  /* 0x0000004f3636723e */ /* 0x000fe200048070ff */
[----:B------:R-:W2:Y:S01]  /*5230*/  MUFU.EX2 R49, R49 ;  /* 0x0000003100317308 */ /* 0x000ea20000000800 */
[----:B0-----:R-:W-:Y:S02]  /*5240*/  FADD.FTZ R18, R22, R37 ;  /* 0x0000002516127221 */ /* 0x001fe40000010000 */
[----:B------:R-:W-:Y:S02]  /*5250*/  F2FP.SATFINITE.E4M3.F32.PACK_AB_MERGE_C R208, R81, R74, R54 ;  /* 0x0000004a51d0723e */ /* 0x000fe40004807036 */
[----:B------:R-:W-:Y:S02]  /*5260*/  CS2R R36, SRZ ;  /* 0x0000000000247805 */ /* 0x000fe4000001ff00 */
[----:B------:R-:W-:-:S02]  /*5270*/  F2FP.SATFINITE.E4M3.F32.PACK_AB_MERGE_C R209, R20, R19, R23 ;  /* 0x0000001314d1723e */ /* 0x000fc40004807017 */
[----:B------:R-:W-:Y:S01]  /*5280*/  CS2R R80, SRZ ;  /* 0x0000000000507805 */ /* 0x000fe2000001ff00 */
[----:B------:R-:W0:Y:S01]  /*5290*/  MUFU.EX2 R42, R42 ;  /* 0x0000002a002a7308 */ /* 0x000e220000000800 */
[----:B-1----:R-:W-:-:S04]  /*52a0*/  FADD.FTZ R5, R77, R12 ;  /* 0x0000000c4d057221 */ /* 0x002fc80000010000 */
[----:B------:R-:W-:-:S03]  /*52b0*/  FADD.FTZ R12, R66, R5 ;  /* 0x00000005420c7221 */ /* 0x000fc60000010000 */
[----:B------:R-:W1:Y:S01]  /*52c0*/  MUFU.EX2 R75, R75 ;  /* 0x0000004b004b7308 */ /* 0x000e620000000800 */
[----:B--2---:R-:W-:-:S07]  /*52d0*/  FADD.FTZ R11, R49, R18 ;  /* 0x00000012310b7221 */ /* 0x004fce0000010000 */
[----:B------:R2:W3:Y:S01]  /*52e0*/  MUFU.EX2 R53, R94 ;  /* 0x0000005e00357308 */ /* 0x0004e20000000800 */
[----:B0-----:R-:W-:-:S07]  /*52f0*/  FADD.FTZ R18, R42, R11 ;  /* 0x0000000b2a127221 */ /* 0x001fce0000010000 */
[----:B------:R-:W0:Y:S01]  /*5300*/  MUFU.EX2 R88, R88 ;  /* 0x0000005800587308 */ /* 0x000e220000000800 */
[----:B-1----:R-:W-:Y:S01]  /*5310*/  FADD.FTZ R5, R75, R12 ;  /* 0x0000000c4b057221 */ /* 0x002fe20000010000 */
[----:B--2---:R-:W-:-:S06]  /*5320*/  CS2R R94, SRZ ;  /* 0x00000000005e7805 */ /* 0x004fcc000001ff00 */
[----:B------:R-:W1:Y:S01]  /*5330*/  MUFU.EX2 R26, R26 ;  /* 0x0000001a001a7308 */ /* 0x000e620000000800 */
[C---:B---3--:R-:W-:Y:S01]  /*5340*/  F2FP.SATFINITE.E4M3.F32.PACK_AB_MERGE_C R42, R53.reuse, R42, RZ ;  /* 0x0000002a352a723e */ /* 0x048fe200048070ff */
[----:B------:R-:W-:-:S03]  /*5350*/  FADD.FTZ R53, R53, R18 ;  /* 0x0000001235357221 */ /* 0x000fc60000010000 */
[----:B------:R-:W-:-:S03]  /*5360*/  F2FP.SATFINITE.E4M3.F32.PACK_AB_MERGE_C R211, R49, R22, R42 ;  /* 0x0000001631d3723e */ /* 0x000fc6000480702a */
[----:B------:R-:W2:Y:S01]  /*5370*/  MUFU.EX2 R71, R71 ;  /* 0x0000004700477308 */ /* 0x000ea20000000800 */
[C---:B0-----:R-:W-:Y:S01]  /*5380*/  F2FP.SATFINITE.E4M3.F32.PACK_AB_MERGE_C R75, R88.reuse, R75, RZ ;  /* 0x0000004b584b723e */ /* 0x041fe200048070ff */
[----:B------:R-:W-:-:S03]  /*5390*/  FADD.FTZ R88, R88, R5 ;  /* 0x0000000558587221 */ /* 0x000fc60000010000 */
[----:B------:R-:W-:Y:S02]  /*53a0*/  F2FP.SATFINITE.E4M3.F32.PACK_AB_MERGE_C R210, R66, R77, R75 ;  /* 0x0000004d42d2723e */ /* 0x000fe4000480704b */
[----:B------:R-:W-:Y:S02]  /*53b0*/  CS2R R74, SRZ ;  /* 0x00000000004a7805 */ /* 0x000fe4000001ff00 */
[----:B------:R-:W-:Y:S01]  /*53c0*/  CS2R R76, SRZ ;  /* 0x00000000004c7805 */ /* 0x000fe2000001ff00 */
[----:B------:R-:W0:Y:S01]  /*53d0*/  MUFU.EX2 R27, R27 ;  /* 0x0000001b001b7308 */ /* 0x000e220000000800 */
[----:B-1----:R-:W-:Y:S01]  /*53e0*/  FADD.FTZ R18, R26, R53 ;  /* 0x000000351a127221 */ /* 0x002fe20000010000 */
[----:B------:R-:W-:-:S06]  /*53f0*/  CS2R R52, SRZ ;  /* 0x0000000000347805 */ /* 0x000fcc000001ff00 */
[----:B------:R1:W3:Y:S01]  /*5400*/  MUFU.EX2 R70, R89 ;  /* 0x0000005900467308 */ /* 0x0002e20000000800 */
[----:B--2---:R-:W-:-:S07]  /*5410*/  FADD.FTZ R5, R71, R88 ;  /* 0x0000005847057221 */ /* 0x004fce0000010000 */
[----:B------:R-:W2:Y:S01]  /*5420*/  MUFU.EX2 R30, R30 ;  /* 0x0000001e001e7308 */ /* 0x000ea20000000800 */
[----:B0-----:R-:W-:Y:S01]  /*5430*/  FADD.FTZ R11, R27, R18 ;  /* 0x000000121b0b7221 */ /* 0x001fe20000010000 */
[----:B-1----:R-:W-:-:S06]  /*5440*/  CS2R R88, SRZ ;  /* 0x0000000000587805 */ /* 0x002fcc000001ff00 */
[----:B------:R-:W0:Y:S01]  /*5450*/  MUFU.EX2 R62, R62 ;  /* 0x0000003e003e7308 */ /* 0x000e220000000800 */
[----:B---3--:R-:W-:-:S07]  /*5460*/  FADD.FTZ R5, R70, R5 ;  /* 0x0000000546057221 */ /* 0x008fce0000010000 */
[----:B------:R-:W1:Y:S01]  /*5470*/  MUFU.EX2 R41, R41 ;  /* 0x0000002900297308 */ /* 0x000e620000000800 */
[----:B--2---:R-:W-:-:S07]  /*5480*/  FADD.FTZ R18, R30, R11 ;  /* 0x0000000b1e127221 */ /* 0x004fce0000010000 */
[----:B------:R-:W2:Y:S01]  /*5490*/  MUFU.EX2 R31, R31 ;  /* 0x0000001f001f7308 */ /* 0x000ea20000000800 */
[----:B0-----:R-:W-:Y:S01]  /*54a0*/  FADD.FTZ R4, R62, R5 ;  /* 0x000000053e047221 */ /* 0x001fe20000010000 */
[----:B------:R-:W-:-:S03]  /*54b0*/  F2FP.SATFINITE.E4M3.F32.PACK_AB_MERGE_C R62, R55, R62, RZ ;  /* 0x0000003e373e723e */ /* 0x000fc600048070ff */
[----:B------:R-:W-:Y:S01]  /*54c0*/  FADD.FTZ R4, R55, R4 ;  /* 0x0000000437047221 */ /* 0x000fe20000010000 */
[----:B------:R-:W-:Y:S02]  /*54d0*/  F2FP.SATFINITE.E4M3.F32.PACK_AB_MERGE_C R204, R70, R71, R62 ;  /* 0x0000004746cc723e */ /* 0x000fe4000480703e */
[----:B------:R-:W-:Y:S01]  /*54e0*/  CS2R R54, SRZ ;  /* 0x0000000000367805 */ /* 0x000fe2000001ff00 */
[----:B------:R-:W0:Y:S01]  /*54f0*/  MUFU.EX2 R57, R57 ;  /* 0x0000003900397308 */ /* 0x000e220000000800 */
[C---:B-1----:R-:W-:Y:S01]  /*5500*/  FADD.FTZ R18, R41.reuse, R18 ;  /* 0x0000001229127221 */ /* 0x042fe20000010000 */
[----:B------:R-:W-:Y:S02]  /*5510*/  F2FP.SATFINITE.E4M3.F32.PACK_AB_MERGE_C R30, R41, R30, RZ ;  /* 0x0000001e291e723e */ /* 0x000fe400048070ff */
[----:B------:R-:W-:Y:S02]  /*5520*/  CS2R R40, SRZ ;  /* 0x0000000000287805 */ /* 0x000fe4000001ff00 */
[----:B------:R-:W-:-:S02]  /*5530*/  CS2R R70, SRZ ;  /* 0x0000000000467805 */ /* 0x000fc4000001ff00 */
[----:B------:R-:W-:Y:S02]  /*5540*/  F2FP.SATFINITE.E4M3.F32.PACK_AB_MERGE_C R205, R27, R26, R30 ;  /* 0x0000001a1bcd723e */ /* 0x000fe4000480701e */
[----:B------:R-:W-:Y:S01]  /*5550*/  CS2R R26, SRZ ;  /* 0x00000000001a7805 */ /* 0x000fe2000001ff00 */
        /* <DEDUP_REMOVED lines=12> */
[C---:B-1----:R-:W-:Y:S01]  /*5620*/  FADD.FTZ R9, R46.reuse, R9 ;  /* 0x000000092e097221 */ /* 0x042fe20000010000 */
[----:B------:R-:W-:-:S04]  /*5630*/  F2FP.SATFINITE.E4M3.F32.PACK_AB_MERGE_C R35, R46, R35, RZ ;  /* 0x000000232e23723e */ /* 0x000fc800048070ff */
[----:B------:R-:W-:Y:S02]  /*5640*/  F2FP.SATFINITE.E4M3.F32.PACK_AB_MERGE_C R207, R34, R31, R35 ;  /* 0x0000001f22cf723e */ /* 0x000fe40004807023 */
[----:B------:R-:W-:Y:S01]  /*5650*/  CS2R R30, SRZ ;  /* 0x00000000001e7805 */ /* 0x000fe2000001ff00 */
[----:B------:R-:W1:Y:S01]  /*5660*/  MUFU.EX2 R65, R65 ;  /* 0x0000004100417308 */ /* 0x000e620000000800 */
[C---:B--2---:R-:W-:Y:S01]  /*5670*/  FADD.FTZ R4, R29.reuse, R4 ;  /* 0x000000041d047221 */ /* 0x044fe20000010000 */
[----:B------:R-:W-:Y:S02]  /*5680*/  F2FP.SATFINITE.E4M3.F32.PACK_AB_MERGE_C R58, R29, R58, RZ ;  /* 0x0000003a1d3a723e */ /* 0x000fe400048070ff */
[----:B------:R-:W-:Y:S02]  /*5690*/  CS2R R28, SRZ ;  /* 0x00000000001c7805 */ /* 0x000fe4000001ff00 */
[----:B------:R-:W-:Y:S02]  /*56a0*/  CS2R R34, SRZ ;  /* 0x0000000000227805 */ /* 0x000fe4000001ff00 */
[----:B------:R-:W-:-:S02]  /*56b0*/  F2FP.SATFINITE.E4M3.F32.PACK_AB_MERGE_C R206, R24, R57, R58 ;  /* 0x0000003918ce723e */ /* 0x000fc4000480703a */
[----:B------:R-:W-:Y:S01]  /*56c0*/  CS2R R24, SRZ ;  /* 0x0000000000187805 */ /* 0x000fe2000001ff00 */
[----:B------:R-:W2:Y:S01]  /*56d0*/  MUFU.EX2 R43, R43 ;  /* 0x0000002b002b7308 */ /* 0x000ea20000000800 */
[----:B0-----:R-:W-:Y:S01]  /*56e0*/  FADD.FTZ R10, R38, R9 ;  /* 0x00000009260a7221 */ /* 0x001fe20000010000 */
[----:B------:R-:W-:Y:S02]  /*56f0*/  CS2R R56, SRZ ;  /* 0x0000000000387805 */ /* 0x000fe4000001ff00 */
[----:B------:R-:W-:-:S04]  /*5700*/  CS2R R58, SRZ ;  /* 0x00000000003a7805 */ /* 0x000fc8000001ff00 */
[----:B------:R0:W3:Y:S01]  /*5710*/  MUFU.EX2 R8, R61 ;  /* 0x0000003d00087308 */ /* 0x0000e20000000800 */
[----:B-1----:R-:W-:-:S07]  /*5720*/  FADD.FTZ R5, R65, R4 ;  /* 0x0000000441057221 */ /* 0x002fce0000010000 */
[----:B------:R-:W1:Y:S01]  /*5730*/  MUFU.EX2 R39, R39 ;  /* 0x0000002700277308 */ /* 0x000e620000000800 */
[----:B--2---:R-:W-:Y:S01]  /*5740*/  FADD.FTZ R10, R43, R10 ;  /* 0x0000000a2b0a7221 */ /* 0x004fe20000010000 */
[----:B0-----:R-:W-:-:S06]  /*5750*/  CS2R R60, SRZ ;  /* 0x00000000003c7805 */ /* 0x001fcc000001ff00 */
[----:B------:R-:W0:Y:S01]  /*5760*/  MUFU.EX2 R63, R63 ;  /* 0x0000003f003f7308 */ /* 0x000e220000000800 */
[----:B---3--:R-:W-:-:S07]  /*5770*/  FADD.FTZ R4, R8, R5 ;  /* 0x0000000508047221 */ /* 0x008fce0000010000 */
[----:B------:R-:W2:Y:S01]  /*5780*/  MUFU.EX2 R48, R48 ;  /* 0x0000003000307308 */ /* 0x000ea20000000800 */
[----:B-1----:R-:W-:-:S07]  /*5790*/  FADD.FTZ R9, R39, R10 ;  /* 0x0000000a27097221 */ /* 0x002fce0000010000 */
[----:B------:R1:W3:Y:S01]  /*57a0*/  MUFU.EX2 R12, R67 ;  /* 0x00000043000c7308 */ /* 0x0002e20000000800 */
[----:B0-----:R-:W-:-:S07]  /*57b0*/  FADD.FTZ R5, R63, R4 ;  /* 0x000000043f057221 */ /* 0x001fce0000010000 */
[----:B------:R-:W0:Y:S01]  /*57c0*/  MUFU.EX2 R44, R44 ;  /* 0x0000002c002c7308 */ /* 0x000e220000000800 */
[C---:B--2---:R-:W-:Y:S01]  /*57d0*/  FADD.FTZ R9, R48.reuse, R9 ;  /* 0x0000000930097221 */ /* 0x044fe20000010000 */
[----:B------:R-:W-:Y:S02]  /*57e0*/  F2FP.SATFINITE.E4M3.F32.PACK_AB_MERGE_C R39, R48, R39, RZ ;  /* 0x000000273027723e */ /* 0x000fe400048070ff */
[----:B------:R-:W-:Y:S02]  /*57f0*/  CS2R R48, SRZ ;  /* 0x0000000000307805 */ /* 0x000fe4000001ff00 */
[----:B-1----:R-:W-:Y:S02]  /*5800*/  CS2R R66, SRZ ;  /* 0x0000000000427805 */ /* 0x002fe4000001ff00 */
[----:B------:R-:W-:Y:S02]  /*5810*/  F2FP.SATFINITE.E4M3.F32.PACK_AB_MERGE_C R201, R43, R38, R39 ;  /* 0x000000262bc9723e */ /* 0x000fe40004807027 */
[----:B------:R-:W-:Y:S01]  /*5820*/  CS2R R38, SRZ ;  /* 0x0000000000267805 */ /* 0x000fe2000001ff00 */
[----:B------:R-:W1:Y:S01]  /*5830*/  MUFU.EX2 R50, R50 ;  /* 0x0000003200327308 */ /* 0x000e620000000800 */
[C---:B---3--:R-:W-:Y:S01]  /*5840*/  FADD.FTZ R5, R12.reuse, R5 ;  /* 0x000000050c057221 */ /* 0x048fe20000010000 */
[----:B------:R-:W-:-:S02]  /*5850*/  F2FP.SATFINITE.E4M3.F32.PACK_AB_MERGE_C R63, R12, R63, RZ ;  /* 0x0000003f0c3f723e */ /* 0x000fc400048070ff */
[----:B------:R-:W-:Y:S02]  /*5860*/  CS2R R42, SRZ ;  /* 0x00000000002a7805 */ /* 0x000fe4000001ff00 */
[----:B------:R-:W-:Y:S02]  /*5870*/  F2FP.SATFINITE.E4M3.F32.PACK_AB_MERGE_C R200, R8, R65, R63 ;  /* 0x0000004108c8723e */ /* 0x000fe4000480703f */
[----:B------:R-:W-:Y:S01]  /*5880*/  CS2R R62, SRZ ;  /* 0x00000000003e7805 */ /* 0x000fe2000001ff00 */
[----:B------:R-:W2:Y:S01]  /*5890*/  MUFU.EX2 R47, R47 ;  /* 0x0000002f002f7308 */ /* 0x000ea20000000800 */
[----:B0-----:R-:W-:Y:S01]  /*58a0*/  FADD.FTZ R10, R44, R9 ;  /* 0x000000092c0a7221 */ /* 0x001fe20000010000 */
[----:B------:R-:W-:-:S06]  /*58b0*/  CS2R R64, SRZ ;  /* 0x0000000000407805 */ /* 0x000fcc000001ff00 */
[----:B------:R-:W0:Y:S01]  /*58c0*/  MUFU.EX2 R69, R69 ;  /* 0x0000004500457308 */ /* 0x000e220000000800 */
[----:B-1----:R-:W-:-:S07]  /*58d0*/  FADD.FTZ R4, R50, R5 ;  /* 0x0000000532047221 */ /* 0x002fce0000010000 */
[----:B------:R-:W-:Y:S01]  /*58e0*/  MUFU.EX2 R45, R45 ;  /* 0x0000002d002d7308 */ /* 0x000fe20000000800 */
[----:B--2---:R-:W-:-:S07]  /*58f0*/  FADD.FTZ R10, R47, R10 ;  /* 0x0000000a2f0a7221 */ /* 0x004fce0000010000 */
[----:B------:R-:W-:Y:S01]  /*5900*/  MUFU.EX2 R90, R90 ;  /* 0x0000005a005a7308 */ /* 0x000fe20000000800 */
[----:B0-----:R-:W-:-:S07]  /*5910*/  FADD.FTZ R5, R69, R4 ;  /* 0x0000000445057221 */ /* 0x001fce0000010000 */
[----:B------:R-:W0:Y:S08]  /*5920*/  MUFU.EX2 R51, R51 ;  /* 0x0000003300337308 */ /* 0x000e300000000800 */
[----:B------:R-:W1:Y:S01]  /*5930*/  MUFU.EX2 R78, R78 ;  /* 0x0000004e004e7308 */ /* 0x000e620000000800 */
[----:B0-----:R-:W-:Y:S01]  /*5940*/  F2FP.SATFINITE.E4M3.F32.PACK_AB_MERGE_C R4, R51, R90, RZ ;  /* 0x0000005a3304723e */ /* 0x001fe200048070ff */
[----:B------:R-:W-:-:S03]  /*5950*/  FADD.FTZ R90, R90, R5 ;  /* 0x000000055a5a7221 */ /* 0x000fc60000010000 */
[----:B------:R-:W-:Y:S01]  /*5960*/  F2FP.SATFINITE.E4M3.F32.PACK_AB_MERGE_C R202, R69, R50, R4 ;  /* 0x0000003245ca723e */ /* 0x000fe20004807004 */
[----:B------:R-:W-:Y:S01]  /*5970*/  FADD.FTZ R5, R51, R90 ;  /* 0x0000005a33057221 */ /* 0x000fe20000010000 */
[----:B------:R-:W-:Y:S02]  /*5980*/  CS2R R50, SRZ ;  /* 0x0000000000327805 */ /* 0x000fe4000001ff00 */
[----:B------:R-:W-:Y:S02]  /*5990*/  CS2R R68, SRZ ;  /* 0x0000000000447805 */ /* 0x000fe4000001ff00 */
[C---:B-1----:R-:W-:Y:S01]  /*59a0*/  F2FP.SATFINITE.E4M3.F32.PACK_AB_MERGE_C R8, R78.reuse, R45, RZ ;  /* 0x0000002d4e08723e */ /* 0x042fe200048070ff */
[----:B------:R-:W-:Y:S01]  /*59b0*/  FADD.FTZ R45, R45, R10 ;  /* 0x0000000a2d2d7221 */ /* 0x000fe20000010000 */
[----:B------:R-:W-:Y:S02]  /*59c0*/  CS2R R90, SRZ ;  /* 0x00000000005a7805 */ /* 0x000fe4000001ff00 */
[----:B------:R-:W-:Y:S01]  /*59d0*/  F2FP.SATFINITE.E4M3.F32.PACK_AB_MERGE_C R203, R47, R44, R8 ;  /* 0x0000002c2fcb723e */ /* 0x000fe20004807008 */
[----:B------:R-:W-:Y:S01]  /*59e0*/  FADD.FTZ R4, R78, R45 ;  /* 0x0000002d4e047221 */ /* 0x000fe20000010000 */
[----:B------:R-:W-:-:S02]  /*59f0*/  CS2R R44, SRZ ;  /* 0x00000000002c7805 */ /* 0x000fc4000001ff00 */
        /* <DEDUP_REMOVED lines=54> */
[----:B------:R-:W-:Y:S01]  /*5d60*/  UMOV UR7, URZ ;  /* 0x0000003f00077c82 */ /* 0x000fe20008000000 */
[----:B------:R-:W-:Y:S01]  /*5d70*/  UMOV UR6, URZ ;  /* 0x0000003f00067c82 */ /* 0x000fe20008000000 */
[----:B------:R-:W-:Y:S01]  /*5d80*/  ULDC UR61, c[0x0][0x288] ;  /* 0x0000a200003d7ab9 */ /* 0x000fe20000000800 */
[----:B------:R-:W-:-:S05]  /*5d90*/  ULDC UR59, c[0x0][0x2f0] ;  /* 0x0000bc00003b7ab9 */ /* 0x000fca0000000800 */
.L_x_6176:
[----:B------:R-:W-:Y:S01]  /*5da0*/  ISETP.NE.AND P2, PT, RZ, UR54, PT ;  /* 0x00000036ff007c0c */ /* 0x000fe2000bf45270 */
[----:B------:R-:W-:-:S04]  /*5db0*/  UISETP.NE.AND UP0, UPT, UR6, 0x1, UPT ;  /* 0x000000010600788c */ /* 0x000fc8000bf05270 */
[----:B------:R-:W-:-:S04]  /*5dc0*/  USEL UR5, URZ, 0x1, UP0 ;  /* 0x000000013f057887 */ /* 0x000fc80008000000 */
[----:B------:R-:W-:-:S04]  /*5dd0*/  ULOP3.LUT UR5, UR7, UR5, URZ, 0x3c, !UPT ;  /* 0x0000000507057292 */ /* 0x000fc8000f8e3c3f */
[----:B------:R-:W-:Y:S08]  /*5de0*/  @P2 BRA `(.L_x_6166) ;  /* 0x0000000000382947 */ /* 0x000ff00003800000 */
[----:B------:R-:W-:Y:S05]  /*5df0*/  @!P0 BRA `(.L_x_6167) ;  /* 0x0000000000048947 */ /* 0x000fea0003800000 */
[----:B------:R-:W-:Y:S01]  /*5e00*/  BPT.TRAP 0x1 ;  /* 0x000000040000795c */ /* 0x000fe20000300000 */
.L_x_6167:
        /* <DEDUP_REMOVED lines=9> */
.L_x_6168:
[----:B-1----:R-:W-:Y:S05]  /*5ea0*/  @P1 BRA `(.L_x_6166) ;  /* 0x0000000000081947 */ /* 0x002fea0003800000 */
[----:B------:R-:W1:Y:S02]  /*5eb0*/  SYNCS.PHASECHK.TRANS64.TRYWAIT P1, [UR4+0x33430], R10 ;  /* 0x0334300aff0075a7 */ /* 0x000e640008020144 */
[----:B-1----:R-:W-:Y:S05]  /*5ec0*/  @!P1 BRA `(.L_x_6169) ;  /* 0x0000011000509947 */ /* 0x002fea0003800000 */
.L_x_6166:
        /* <DEDUP_REMOVED lines=21> */
[----:B------:R-:W-:Y:S01]  /*6020*/  UIADD3 UR46, UR30, 0x180, URZ ;  /* 0x000001801e2e7890 */ /* 0x000fe2000fffe03f */
[----:B------:R-:W-:Y:S01]  /*6030*/  UMOV UR47, 0x80000020 ;  /* 0x80000020002f7882 */ /* 0x000fe20000000000 */
[----:B------:R-:W-:Y:S01]  /*6040*/  UIADD3 UR50, UR30, 0x200, URZ ;  /* 0x000002001e327890 */ /* 0x000fe2000fffe03f */
[----:B------:R-:W-:Y:S01]  /*6050*/  UMOV UR51, 0x80000020 ;  /* 0x8000002000337882 */ /* 0x000fe20000000000 */
[----:B------:R-:W-:Y:S01]  /*6060*/  UIADD3 UR26, UR30, 0x2, URZ ;  /* 0x000000021e1a7890 */ /* 0x000fe2000fffe03f */
[----:B------:R-:W-:Y:S01]  /*6070*/  WARPGROUP.ARRIVE ;  /* 0x00000000000079c5 */ /* 0x000fe20000000000 */
[----:B------:R-:W-:Y:S01]  /*6080*/  UMOV UR27, 0x80000020 ;  /* 0x80000020001b7882 */ /* 0x000fe20000000000 */
[----:B------:R-:W-:-:S02]  /*6090*/  UIADD3 UR10, UR30, 0x82, URZ ;  /* 0x000000821e0a7890 */ /* 0x000fc4000fffe03f */
[----:B------:R-:W-:Y:S02]  /*60a0*/  UIADD3 UR11, UR30, 0x182, URZ ;  /* 0x000001821e0b7890 */ /* 0x000fe4000fffe03f */
[----:B------:R-:W-:Y:S01]  /*60b0*/  QGMMA.64x32x32.F32.E4M3.E4M3 R184, gdesc[UR28], RZ, !UPT, gsb0 ;  /* 0x006000001cb879f3 */ /* 0x000fe2000c0008ff */
[----:B------:R-:W-:Y:S01]  /*60c0*/  UIADD3 UR22, UR30, 0x280, URZ ;  /* 0x000002801e167890 */ /* 0x000fe2000fffe03f */
[----:B------:R-:W-:Y:S01]  /*60d0*/  UMOV UR23, 0x80000020 ;  /* 0x8000002000177882 */ /* 0x000fe20000000000 */
[----:B------:R-:W-:Y:S01]  /*60e0*/  UIADD3 UR18, UR30, 0x282, URZ ;  /* 0x000002821e127890 */ /* 0x000fe2000fffe03f */
[----:B------:R-:W-:Y:S01]  /*60f0*/  UMOV UR19, 0x80000020 ;  /* 0x8000002000137882 */ /* 0x000fe20000000000 */
[----:B------:R-:W-:Y:S01]  /*6100*/  UIADD3 UR14, UR30, 0x500, URZ ;  /* 0x000005001e0e7890 */ /* 0x000fe2000fffe03f */
[----:B------:R-:W-:Y:S01]  /*6110*/  UMOV UR15, 0x80000020 ;  /* 0x80000020000f7882 */ /* 0x000fe20000000000 */
[----:B------:R-:W-:Y:S01]  /*6120*/  UMOV UR28, UR8 ;  /* 0x00000008001c7c82 */ /* 0x000fe20008000000 */
[----:B------:R-:W-:Y:S01]  /*6130*/  UMOV UR29, UR9 ;  /* 0x00000009001d7c82 */ /* 0x000fe20008000000 */
[----:B------:R-:W-:Y:S01]  /*6140*/  UMOV UR31, 0x80000020 ;  /* 0x80000020001f7882 */ /* 0x000fe20000000000 */
[----:B------:R-:W-:-:S02]  /*6150*/  WARPGROUP.DEPBAR.LE gsb0, 0x0 ;  /* 0x00008000000079c5 */ /* 0x000fc40000010000 */
        /* <DEDUP_REMOVED lines=153> */
.L_x_6171:
[----:B------:R-:W-:Y:S01]  /*6af0*/  ULEA UR10, UR6, UR38, 0x3 ;  /* 0x00000026060a7291 */ /* 0x000fe2000f8e183f */
[----:B------:R-:W-:-:S05]  /*6b00*/  IMAD.U32 R10, RZ, RZ, UR7 ;  /* 0x00000007ff0a7e24 */ /* 0x000fca000f8e00ff */
[----:B------:R-:W-:-:S04]  /*6b10*/  SHF.L.U32 R10, R10, 0x1f, RZ ;  /* 0x0000001f0a0a7819 */ /* 0x000fc800000006ff */
[----:B------:R0:W1:Y:S01]  /*6b20*/  SYNCS.PHASECHK.TRANS64.TRYWAIT P1, [UR10+0x33450], R10 ;  /* 0x0334500aff0075a7 */ /* 0x000062000802014a */
[----:B------:R-:W-:Y:S05]  /*6b30*/  @!P0 BRA `(.L_x_6172) ;  /* 0x0000000000048947 */ /* 0x000fea0003800000 */
[----:B------:R-:W-:Y:S01]  /*6b40*/  BPT.TRAP 0x1 ;  /* 0x000000040000795c */ /* 0x000fe20000300000 */
.L_x_6172:
[----:B-1----:R-:W-:Y:S05]  /*6b50*/  @P1 BRA `(.L_x_6170) ;  /* 0x0000000000081947 */ /* 0x002fea0003800000 */
[----:B------:R-:W1:Y:S02]  /*6b60*/  SYNCS.PHASECHK.TRANS64.TRYWAIT P1, [UR10+0x33450], R10 ;  /* 0x0334500aff0075a7 */ /* 0x000e64000802014a */
[----:B-1----:R-:W-:Y:S05]  /*6b70*/  @!P1 BRA `(.L_x_6173) ;  /* 0x00000104003c9947 */ /* 0x002fea0003800000 */
.L_x_6170:
        /* <DEDUP_REMOVED lines=34> */
.L_x_6174:
[----:B------:R-:W-:Y:S01]  /*6da0*/  UISETP.NE.AND UP0, UPT, UR56, URZ, UPT ;  /* 0x0000003f3800728c */ /* 0x000fe2000bf05270 */
[C---:B------:R-:W-:Y:S01]  /*6db0*/  FMUL.FTZ R23, R0.reuse, R175 ;  /* 0x000000af00177220 */ /* 0x040fe20000410000 */
        /* <DEDUP_REMOVED lines=21> */
[----:B------:R-:W-:Y:S01]  /*6f10*/  IMAD.MOV.U32 R160, RZ, RZ, -0x2 ;  /* 0xfffffffeffa07424 */ /* 0x000fe200078e00ff */
[----:B------:R-:W-:Y:S01]  /*6f20*/  @P2 SHF.R.U32.HI R161, RZ, UR7, R157 ;  /* 0x00000007ffa12c19 */ /* 0x000fe2000801169d */
[C---:B------:R-:W-:Y:S01]  /*6f30*/  FMUL.FTZ R157, R0.reuse, R163 ;  /* 0x000000a3009d7220 */ /* 0x040fe20000410000 */
[----:B------:R-:W-:Y:S01]  /*6f40*/  UMOV UR7, 0x1 ;  /* 0x0000000100077882 */ /* 0x000fe20000000000 */
[C---:B------:R-:W-:Y:S01]  /*6f50*/  FMUL.FTZ R178, R0.reuse, R153 ;  /* 0x0000009900b27220 */ /* 0x040fe20000410000 */
[----:B------:R-:W-:Y:S01]  /*6f60*/  UIMAD UR7, UR39, -0xa0, UR7 ;  /* 0xffffff60270778a4 */ /* 0x000fe2000f8e0207 */
[----:B------:R-:W1:Y:S01]  /*6f70*/  SHFL.IDX PT, R163, R161, RZ, 0x1c1f ;  /* 0x001c1fffa1a37589 */ /* 0x000e6200000e0000 */
[C---:B------:R-:W-:Y:S01]  /*6f80*/  FMUL.FTZ R184, R0.reuse, R185 ;  /* 0x000000b900b87220 */ /* 0x040fe20000410000 */
[C---:B------:R-:W-:Y:S01]  /*6f90*/  FMUL.FTZ R153, R0.reuse, R155 ;  /* 0x0000009b00997220 */ /* 0x040fe20000410000 */
[----:B------:R-:W-:Y:S01]  /*6fa0*/  FMUL.FTZ R155, R0, R159 ;  /* 0x0000009f009b7220 */ /* 0x000fe20000410000 */
[----:B------:R-:W2:Y:S01]  /*6fb0*/  MUFU.TANH R200, R200 ;  /* 0x000000c800c87308 */ /* 0x000ea20000002400 */
[----:B------:R-:W-:-:S02]  /*6fc0*/  IMAD.U32 R159, RZ, RZ, UR59 ;  /* 0x0000003bff9f7e24 */ /* 0x000fc4000f8e00ff */
[C---:B------:R-:W-:Y:S01]  /*6fd0*/  FMUL.FTZ R185, R0.reuse, R188 ;  /* 0x000000bc00b97220 */ /* 0x040fe20000410000 */
[----:B------:R-:W-:Y:S02]  /*6fe0*/  IMAD R160, R7, R160, UR7 ;  /* 0x0000000707a07e24 */ /* 0x000fe4000f8e02a0 */
[C---:B------:R-:W-:Y:S01]  /*6ff0*/  FMUL.FTZ R20, R0.reuse, R170 ;  /* 0x000000aa00147220 */ /* 0x040fe20000410000 */
[C---:B------:R-:W-:Y:S01]  /*7000*/  FMUL.FTZ R170, R0.reuse, R182 ;  /* 0x000000b600aa7220 */ /* 0x040fe20000410000 */
[C---:B------:R-:W-:Y:S01]  /*7010*/  FMUL.FTZ R13, R0.reuse, R191 ;  /* 0x000000bf000d7220 */ /* 0x040fe20000410000 */
[----:B------:R-:W-:Y:S01]  /*7020*/  IMAD R160, R159, UR55, R160 ;  /* 0x000000379fa07c24 */ /* 0x000fe2000f8e02a0 */
[----:B------:R-:W3:Y:S01]  /*7030*/  MUFU.TANH R184, R184 ;  /* 0x000000b800b87308 */ /* 0x000ee20000002400 */
[C---:B------:R-:W-:Y:S01]  /*7040*/  FMUL.FTZ R191, R0.reuse, R192 ;  /* 0x000000c000bf7220 */ /* 0x040fe20000410000 */
        /* <DEDUP_REMOVED lines=10> */
[----:B-1----:R-:W-:Y:S01]  /*70f0*/  IADD3 R182, R163, -UR61, R160 ;  /* 0x8000003da3b67c10 */ /* 0x002fe2000fffe0a0 */
[C---:B------:R-:W-:Y:S01]  /*7100*/  FMUL.FTZ R136, R0.reuse, R136 ;  /* 0x0000008800887220 */ /* 0x040fe20000410000 */
[C---:B------:R-:W-:Y:S01]  /*7110*/  FMUL.FTZ R22, R0.reuse, R174 ;  /* 0x000000ae00167220 */ /* 0x040fe20000410000 */
[----:B------:R-:W-:Y:S01]  /*7120*/  FMUL.FTZ R174, R0, R177 ;  /* 0x000000b100ae7220 */ /* 0x000fe20000410000 */
[----:B------:R-:W1:Y:S01]  /*7130*/  MUFU.TANH R187, R187 ;  /* 0x000000bb00bb7308 */ /* 0x000e620000002400 */
[----:B------:R-:W-:Y:S01]  /*7140*/  ISETP.GT.AND P1, PT, R182, RZ, PT ;  /* 0x000000ffb600720c */ /* 0x000fe20003f24270 */
[----:B------:R-:W-:Y:S01]  /*7150*/  FMUL.FTZ R177, R0, R180 ;  /* 0x000000b400b17220 */ /* 0x000fe20000410000 */
[----:B------:R-:W-:Y:S01]  /*7160*/  ISETP.GT.AND P2, PT, R182, 0x1, PT ;  /* 0x00000001b600780c */ /* 0x000fe20003f44270 */
[----:B------:R-:W-:Y:S01]  /*7170*/  FMUL.FTZ R180, R0, R156 ;  /* 0x0000009c00b47220 */ /* 0x000fe20000410000 */
[----:B--2---:R-:W-:Y:S01]  /*7180*/  FSEL R186, R200, -INF , P1 ;  /* 0xff800000c8ba7808 */ /* 0x004fe20000800000 */
[----:B------:R-:W-:Y:S01]  /*7190*/  FMUL.FTZ R156, R0, R162 ;  /* 0x000000a2009c7220 */ /* 0x000fe20000410000 */
[----:B------:R-:W-:Y:S01]  /*71a0*/  ISETP.GT.AND P1, PT, R182, 0x8, PT ;  /* 0x00000008b600780c */ /* 0x000fe20003f24270 */
[----:B------:R-:W2:Y:S01]  /*71b0*/  MUFU.TANH R191, R191 ;  /* 0x000000bf00bf7308 */ /* 0x000ea20000002400 */
[----:B---3--:R-:W-:Y:S01]  /*71c0*/  FSEL R188, R184, -INF , P2 ;  /* 0xff800000b8bc7808 */ /* 0x008fe20001000000 */
[----:B------:R-:W-:Y:S01]  /*71d0*/  FMUL.FTZ R184, R0, R137 ;  /* 0x0000008900b87220 */ /* 0x000fe20000410000 */
[----:B------:R-:W-:Y:S01]  /*71e0*/  FMNMX.FTZ R163, R186, R8, !PT ;  /* 0x00000008baa37209 */ /* 0x000fe20007810000 */
[----:B------:R-:W-:Y:S01]  /*71f0*/  FMUL.FTZ R137, R0, R139 ;  /* 0x0000008b00897220 */ /* 0x000fe20000410000 */
[----:B------:R-:W-:Y:S01]  /*7200*/  ISETP.GT.AND P2, PT, R182, 0x9, PT ;  /* 0x00000009b600780c */ /* 0x000fe20003f44270 */
[----:B------:R-:W-:Y:S01]  /*7210*/  FMUL.FTZ R201, R0, R164 ;  /* 0x000000a400c97220 */ /* 0x000fe20000410000 */
[----:B0-----:R-:W-:Y:S01]  /*7220*/  FSEL R190, R185, -INF , P1 ;  /* 0xff800000b9be7808 */ /* 0x001fe20000800000 */
[----:B------:R-:W0:Y:S01]  /*7230*/  MUFU.TANH R189, R189 ;  /* 0x000000bd00bd7308 */ /* 0x000e220000002400 */
[----:B------:R-:W-:Y:S01]  /*7240*/  FMNMX.FTZ R163, R188, R163, !PT ;  /* 0x000000a3bca37209 */ /* 0x000fe20007810000 */
[----:B------:R-:W-:Y:S01]  /*7250*/  FMUL.FTZ R185, R0, R140 ;  /* 0x0000008c00b97220 */ /* 0x000fe20000410000 */
[----:B------:R-:W-:Y:S01]  /*7260*/  ISETP.GT.AND P1, PT, R182, 0x10, PT ;  /* 0x00000010b600780c */ /* 0x000fe20003f24270 */
[C---:B------:R-:W-:Y:S01]  /*7270*/  FMUL.FTZ R169, R0.reuse, R179 ;  /* 0x000000b300a97220 */ /* 0x040fe20000410000 */
[----:B-1----:R-:W-:Y:S01]  /*7280*/  FSEL R194, R187, -INF , P2 ;  /* 0xff800000bbc27808 */ /* 0x002fe20001000000 */
[----:B------:R-:W-:Y:S01]  /*7290*/  FMUL.FTZ R187, R0, R141 ;  /* 0x0000008d00bb7220 */ /* 0x000fe20000410000 */
[----:B------:R-:W-:Y:S01]  /*72a0*/  FMNMX.FTZ R163, R190, R163, !PT ;  /* 0x000000a3bea37209 */ /* 0x000fe20007810000 */
[----:B------:R-:W1:Y:S01]  /*72b0*/  MUFU.TANH R192, R192 ;  /* 0x000000c000c07308 */ /* 0x000e620000002400 */
[----:B------:R-:W-:Y:S01]  /*72c0*/  ISETP.GT.AND P2, PT, R182, 0x11, PT ;  /* 0x00000011b600780c */ /* 0x000fe20003f44270 */
[C---:B------:R-:W-:Y:S01]  /*72d0*/  FMUL.FTZ R179, R0.reuse, R152 ;  /* 0x0000009800b37220 */ /* 0x040fe20000410000 */
[----:B--2---:R-:W-:Y:S01]  /*72e0*/  FSEL R198, R191, -INF , P1 ;  /* 0xff800000bfc67808 */ /* 0x004fe20000800000 */
[----:B------:R-:W-:Y:S01]  /*72f0*/  FMUL.FTZ R202, R0, R165 ;  /* 0x000000a500ca7220 */ /* 0x000fe20000410000 */
[----:B------:R-:W-:Y:S01]  /*7300*/  FMNMX.FTZ R163, R194, R163, !PT ;  /* 0x000000a3c2a37209 */ /* 0x000fe20007810000 */
[----:B------:R-:W-:Y:S01]  /*7310*/  FMUL.FTZ R152, R0, R154 ;  /* 0x0000009a00987220 */ /* 0x000fe20000410000 */
[----:B------:R-:W-:Y:S01]  /*7320*/  ISETP.GT.AND P1, PT, R182, 0x18, PT ;  /* 0x00000018b600780c */ /* 0x000fe20003f24270 */
[----:B------:R-:W-:Y:S01]  /*7330*/  MUFU.TANH R193, R193 ;  /* 0x000000c100c17308 */ /* 0x000fe20000002400 */
[----:B0-----:R-:W-:Y:S01]  /*7340*/  FSEL R196, R189, -INF , P2 ;  /* 0xff800000bdc47808 */ /* 0x001fe20001000000 */
[----:B------:R-:W-:Y:S01]  /*7350*/  FMUL.FTZ R189, R0, R144 ;  /* 0x0000009000bd7220 */ /* 0x000fe20000410000 */
[----:B------:R-:W-:Y:S01]  /*7360*/  FMNMX.FTZ R163, R198, R163, !PT ;  /* 0x000000a3c6a37209 */ /* 0x000fe20007810000 */
[----:B------:R-:W-:Y:S01]  /*7370*/  FMUL.FTZ R154, R0, R158 ;  /* 0x0000009e009a7220 */ /* 0x000fe20000410000 */
[----:B------:R-:W-:Y:S01]  /*7380*/  ISETP.GT.AND P2, PT, R182, 0x19, PT ;  /* 0x00000019b600780c */ /* 0x000fe20003f44270 */
[----:B------:R-:W-:Y:S01]  /*7390*/  FMUL.FTZ R158, R0, R166 ;  /* 0x000000a6009e7220 */ /* 0x000fe20000410000 */
[----:B------:R-:W-:Y:S01]  /*73a0*/  FMNMX.FTZ R163, R196, R163, !PT ;  /* 0x000000a3c4a37209 */ /* 0x000fe20007810000 */
[----:B------:R-:W0:Y:S01]  /*73b0*/  MUFU.TANH R197, R197 ;  /* 0x000000c500c57308 */ /* 0x000e220000002400 */
[----:B-1----:R-:W-:Y:S01]  /*73c0*/  FSEL R192, R192, -INF , P1 ;  /* 0xff800000c0c07808 */ /* 0x002fe20000800000 */
[----:B------:R-:W-:Y:S01]  /*73d0*/  FMUL.FTZ R166, R0, R145 ;  /* 0x0000009100a67220 */ /* 0x000fe20000410000 */
[----:B------:R-:W-:Y:S01]  /*73e0*/  ISETP.GT.AND P1, PT, R182, 0x20, PT ;  /* 0x00000020b600780c */ /* 0x000fe20003f24270 */
[----:B------:R-:W-:Y:S01]  /*73f0*/  FMUL.FTZ R159, R0, R167 ;  /* 0x000000a7009f7220 */ /* 0x000fe20000410000 */
[----:B------:R-:W-:Y:S01]  /*7400*/  FMNMX.FTZ R163, R192, R163, !PT ;  /* 0x000000a3c0a37209 */ /* 0x000fe20007810000 */
[C---:B------:R-:W-:Y:S01]  /*7410*/  FMUL.FTZ R167, R0.reuse, R148 ;  /* 0x0000009400a77220 */ /* 0x040fe20000410000 */
[C---:B------:R-:W-:Y:S01]  /*7420*/  FMUL.FTZ R120, R0.reuse, R120 ;  /* 0x0000007800787220 */ /* 0x040fe20000410000 */
[----:B------:R-:W1:Y:S01]  /*7430*/  MUFU.TANH R195, R195 ;  /* 0x000000c300c37308 */ /* 0x000e620000002400 */
[----:B------:R-:W-:Y:S01]  /*7440*/  SHFL.IDX PT, R161, R161, 0x1, 0x1c1f ;  /* 0x003c1f00a1a17f89 */ /* 0x000fe200000e0000 */
[----:B------:R-:W-:Y:S01]  /*7450*/  ULDC UR10, c[0x0][0x988] ;  /* 0x00026200000a7ab9 */ /* 0x000fe20000000800 */
        /* <DEDUP_REMOVED lines=13> */
[----:B------:R0:W-:Y:S01]  /*7530*/  MUFU.TANH R200, R136 ;  /* 0x0000008800c87308 */ /* 0x0001e20000002400 */
[----:B------:R-:W-:Y:S01]  /*7540*/  FMUL.FTZ R134, R0, R134 ;  /* 0x0000008600867220 */ /* 0x000fe20000410000 */
[----:B------:R-:W-:-:S04]  /*7550*/  ULEA UR7, UR4, UR38, 0x3 ;  /* 0x0000002604077291 */ /* 0x000fc8000f8e183f */
[----:B------:R-:W-:Y:S02]  /*7560*/  UIADD3 UR7, UR7, 0x33440, URZ ;  /* 0x0003344007077890 */ /* 0x000fe4000fffe03f */
[----:B------:R-:W3:Y:S01]  /*7570*/  MUFU.TANH R173, R173 ;  /* 0x000000ad00ad7308 */ /* 0x000ee20000002400 */
[----:B0-----:R-:W-:Y:S01]  /*7580*/  FMUL.FTZ R136, R0, R138 ;  /* 0x0000008a00887220 */ /* 0x001fe20000410000 */
[----:B------:R-:W-:Y:S01]  /*7590*/  FSEL R138, R193, -INF , P2 ;  /* 0xff800000c18a7808 */ /* 0x000fe20001000000 */
[----:B------:R-:W-:Y:S01]  /*75a0*/  UPRMT UR7, UR60, 0x654, UR7 ;  /* 0x000006543c077896 */ /* 0x000fe20008000007 */
[----:B------:R-:W-:Y:S02]  /*75b0*/  ISETP.GT.AND P2, PT, R182, 0x21, PT ;  /* 0x00000021b600780c */ /* 0x000fe40003f44270 */
[----:B------:R-:W-:Y:S02]  /*75c0*/  FMNMX.FTZ R162, R138, R163, !PT ;  /* 0x000000a38aa27209 */ /* 0x000fe40007810000 */
[----:B------:R-:W0:Y:S01]  /*75d0*/  MUFU.TANH R175, R175 ;  /* 0x000000af00af7308 */ /* 0x000e220000002400 */
[----:B-1----:R-:W-:-:S02]  /*75e0*/  FSEL R140, R195, -INF , P2 ;  /* 0xff800000c38c7808 */ /* 0x002fc40001000000 */
[----:B------:R-:W-:Y:S01]  /*75f0*/  FMNMX.FTZ R163, R139, R162, !PT ;  /* 0x000000a28ba37209 */ /* 0x000fe20007810000 */
[----:B------:R-:W-:Y:S01]  /*7600*/  SYNCS.ARRIVE.TRANS64.RED.A1T0 RZ, [UR7], RZ ;  /* 0x000000ffffff79a7 */ /* 0x000fe20008100407 */
[----:B------:R-:W-:Y:S02]  /*7610*/  ISETP.GT.AND P2, PT, R182, 0x29, PT ;  /* 0x00000029b600780c */ /* 0x000fe40003f44270 */
[----:B--2---:R-:W-:Y:S01]  /*7620*/  FSEL R141, R172, -INF , P1 ;  /* 0xff800000ac8d7808 */ /* 0x004fe20000800000 */
[----:B------:R-:W1:Y:S01]  /*7630*/  MUFU.TANH R174, R174 ;  /* 0x000000ae00ae7308 */ /* 0x000e620000002400 */
[----:B------:R-:W-:Y:S02]  /*7640*/  FMNMX.FTZ R164, R140, R163, !PT ;  /* 0x000000a38ca47209 */ /* 0x000fe40007810000 */
[----:B------:R-:W-:Y:S02]  /*7650*/  ISETP.GT.AND P1, PT, R182, 0x30, PT ;  /* 0x00000030b600780c */ /* 0x000fe40003f24270 */
[----:B---3--:R-:W-:-:S02]  /*7660*/  FSEL R162, R173, -INF , P2 ;  /* 0xff800000ada27808 */ /* 0x008fc40001000000 */
        /* <DEDUP_REMOVED lines=8> */
[----:B------:R-:W-:Y:S02]  /*76f0*/  FMNMX.FTZ R164, R144, R165, !PT ;  /* 0x000000a590a47209 */ /* 0x000fe40007810000 */
[C---:B------:R-:W-:Y:S02]  /*7700*/  ISETP.GT.AND P2, PT, R182.reuse, 0x39, PT ;  /* 0x00000039b600780c */ /* 0x040fe40003f44270 */
        /* <DEDUP_REMOVED lines=11> */
[----:B------:R-:W-:-:S05]  /*77c0*/  ISETP.GT.AND P1, PT, R182, 0x48, PT ;  /* 0x00000048b600780c */ /* 0x000fca0003f24270 */
[----:B------:R-:W1:Y:S01]  /*77d0*/  MUFU.TANH R181, R181 ;  /* 0x000000b500b57308 */ /* 0x000e620000002400 */
[----:B--2---:R-:W-:Y:S01]  /*77e0*/  FSEL R165, R178, -INF , P2 ;  /* 0xff800000b2a57808 */ /* 0x004fe20001000000 */
[----:B------:R-:W-:Y:S01]  /*77f0*/  FMUL.FTZ R178, R0, R125 ;  /* 0x0000007d00b27220 */ /* 0x000fe20000410000 */
[----:B------:R-:W-:-:S05]  /*7800*/  ISETP.GT.AND P2, PT, R182, 0x49, PT ;  /* 0x00000049b600780c */ /* 0x000fca0003f44270 */
[----:B------:R-:W-:Y:S08]  /*7810*/  MUFU.TANH R183, R183 ;  /* 0x000000b700b77308 */ /* 0x000ff00000002400 */
[----:B------:R-:W2:Y:S08]  /*7820*/  MUFU.TANH R199, R199 ;  /* 0x000000c700c77308 */ /* 0x000eb00000002400 */
[----:B------:R3:W-:Y:S08]  /*7830*/  MUFU.TANH R177, R166 ;  /* 0x000000a600b17308 */ /* 0x0007f00000002400 */
[----:B------:R-:W4:Y:S01]  /*7840*/  MUFU.TANH R201, R201 ;  /* 0x000000c900c97308 */ /* 0x000f220000002400 */
[----:B---3--:R-:W-:Y:S01]  /*7850*/  FMNMX.FTZ R166, R148, R173, !PT ;  /* 0x000000ad94a67209 */ /* 0x008fe20007810000 */
[----:B------:R-:W-:Y:S01]  /*7860*/  FMUL.FTZ R173, R0, R149 ;  /* 0x0000009500ad7220 */ /* 0x000fe20000410000 */
[----:B0-----:R-:W-:Y:S01]  /*7870*/  FSEL R149, R180, -INF , P1 ;  /* 0xff800000b4957808 */ /* 0x001fe20000800000 */
[----:B------:R-:W-:Y:S01]  /*7880*/  FMUL.FTZ R180, R0, R129 ;  /* 0x0000008100b47220 */ /* 0x000fe20000410000 */
[----:B------:R-:W-:-:S02]  /*7890*/  FMNMX.FTZ R172, R165, R166, !PT ;  /* 0x000000a6a5ac7209 */ /* 0x000fc40007810000 */
[C---:B------:R-:W-:Y:S01]  /*78a0*/  ISETP.GT.AND P1, PT, R182.reuse, 0x50, PT ;  /* 0x00000050b600780c */ /* 0x040fe20003f24270 */
[----:B------:R-:W0:Y:S01]  /*78b0*/  MUFU.TANH R202, R202 ;  /* 0x000000ca00ca7308 */ /* 0x000e220000002400 */
[----:B-1----:R-:W-:Y:S02]  /*78c0*/  FSEL R166, R181, -INF , P2 ;  /* 0xff800000b5a67808 */ /* 0x002fe40001000000 */
[----:B------:R-:W-:Y:S02]  /*78d0*/  FMNMX.FTZ R175, R149, R172, !PT ;  /* 0x000000ac95af7209 */ /* 0x000fe40007810000 */
[----:B------:R-:W-:Y:S02]  /*78e0*/  ISETP.GT.AND P2, PT, R182, 0x51, PT ;  /* 0x00000051b600780c */ /* 0x000fe40003f44270 */
[----:B------:R-:W-:Y:S01]  /*78f0*/  FMNMX.FTZ R174, R166, R175, !PT ;  /* 0x000000afa6ae7209 */ /* 0x000fe20007810000 */
[----:B------:R1:W-:Y:S01]  /*7900*/  MUFU.TANH R179, R167 ;  /* 0x000000a700b37308 */ /* 0x0003e20000002400 */
[----:B--2---:R-:W-:Y:S01]  /*7910*/  FSEL R172, R199, -INF , P2 ;  /* 0xff800000c7ac7808 */ /* 0x004fe20001000000 */
[----:B------:R-:W-:Y:S01]  /*7920*/  FMUL.FTZ R175, R0, R121 ;  /* 0x0000007900af7220 */ /* 0x000fe20000410000 */
[----:B------:R-:W-:-:S05]  /*7930*/  ISETP.GT.AND P2, PT, R182, 0x59, PT ;  /* 0x00000059b600780c */ /* 0x000fca0003f44270 */
[----:B------:R-:W2:Y:S01]  /*7940*/  MUFU.TANH R184, R184 ;  /* 0x000000b800b87308 */ /* 0x000ea20000002400 */
[----:B-1----:R-:W-:Y:S02]  /*7950*/  FSEL R167, R183, -INF , P1 ;  /* 0xff800000b7a77808 */ /* 0x002fe40000800000 */
[----:B------:R-:W-:-:S04]  /*7960*/  ISETP.GT.AND P1, PT, R182, 0x58, PT ;  /* 0x00000058b600780c */ /* 0x000fc80003f24270 */
[----:B----4-:R-:W-:Y:S01]  /*7970*/  FSEL R121, R201, -INF , P1 ;  /* 0xff800000c9797808 */ /* 0x010fe20000800000 */
[----:B------:R1:W-:Y:S01]  /*7980*/  MUFU.TANH R191, R173 ;  /* 0x000000ad00bf7308 */ /* 0x0003e20000002400 */
[----:B------:R-:W-:-:S07]  /*7990*/  ISETP.GT.AND P1, PT, R182, 0x60, PT ;  /* 0x00000060b600780c */ /* 0x000fce0003f24270 */
[----:B------:R-:W3:Y:S01]  /*79a0*/  MUFU.TANH R185, R185 ;  /* 0x000000b900b97308 */ /* 0x000ee20000002400 */
[----:B-1----:R-:W-:-:S04]  /*79b0*/  FMNMX.FTZ R173, R167, R174, !PT ;  /* 0x000000aea7ad7209 */ /* 0x002fc80007810000 */
[----:B------:R-:W-:Y:S02]  /*79c0*/  FMNMX.FTZ R174, R172, R173, !PT ;  /* 0x000000adacae7209 */ /* 0x000fe40007810000 */
[----:B0-----:R-:W-:Y:S01]  /*79d0*/  FSEL R173, R202, -INF , P2 ;  /* 0xff800000caad7808 */ /* 0x001fe20001000000 */
[----:B------:R-:W0:Y:S01]  /*79e0*/  MUFU.TANH R187, R187 ;  /* 0x000000bb00bb7308 */ /* 0x000e220000002400 */
[----:B------:R-:W-:Y:S02]  /*79f0*/  FMNMX.FTZ R174, R121, R174, !PT ;  /* 0x000000ae79ae7209 */ /* 0x000fe40007810000 */
[----:B------:R-:W-:Y:S02]  /*7a00*/  ISETP.GT.AND P2, PT, R182, 0x61, PT ;  /* 0x00000061b600780c */ /* 0x000fe40003f44270 */
[----:B------:R-:W-:Y:S02]  /*7a10*/  FMNMX.FTZ R181, R173, R174, !PT ;  /* 0x000000aeadb57209 */ /* 0x000fe40007810000 */
[----:B--2---:R-:W-:Y:S01]  /*7a20*/  FSEL R174, R184, -INF , P2 ;  /* 0xff800000b8ae7808 */ /* 0x004fe20001000000 */
[----:B------:R1:W-:Y:S01]  /*7a30*/  MUFU.TANH R183, R120 ;  /* 0x0000007800b77308 */ /* 0x0003e20000002400 */
[----:B------:R-:W-:-:S07]  /*7a40*/  ISETP.GT.AND P2, PT, R182, 0x69, PT ;  /* 0x00000069b600780c */ /* 0x000fce0003f44270 */
[----:B------:R-:W2:Y:S01]  /*7a50*/  MUFU.TANH R189, R189 ;  /* 0x000000bd00bd7308 */ /* 0x000ea20000002400 */
[----:B-1----:R-:W-:Y:S01]  /*7a60*/  FMUL.FTZ R120, R0, R124 ;  /* 0x0000007c00787220 */ /* 0x002fe20000410000 */
[----:B------:R-:W-:Y:S02]  /*7a70*/  FSEL R124, R200, -INF , P1 ;  /* 0xff800000c87c7808 */ /* 0x000fe40000800000 */
[----:B------:R-:W-:Y:S02]  /*7a80*/  ISETP.GT.AND P1, PT, R182, 0x68, PT ;  /* 0x00000068b600780c */ /* 0x000fe40003f24270 */
[----:B------:R-:W-:Y:S02]  /*7a90*/  FMNMX.FTZ R181, R124, R181, !PT ;  /* 0x000000b57cb57209 */ /* 0x000fe40007810000 */
[----:B---3--:R-:W-:Y:S01]  /*7aa0*/  FSEL R125, R185, -INF , P1 ;  /* 0xff800000b97d7808 */ /* 0x008fe20000800000 */
[----:B------:R0:W1:Y:S01]  /*7ab0*/  MUFU.TANH R193, R175 ;  /* 0x000000af00c17308 */ /* 0x0000620000002400 */
[----:B------:R-:W-:-:S02]  /*7ac0*/  FMNMX.FTZ R176, R174, R181, !PT ;  /* 0x000000b5aeb07209 */ /* 0x000fc40007810000 */
[----:B------:R-:W-:Y:S02]  /*7ad0*/  ISETP.GT.AND P1, PT, R182, 0x70, PT ;  /* 0x00000070b600780c */ /* 0x000fe40003f24270 */
[----:B------:R-:W-:-:S03]  /*7ae0*/  FMNMX.FTZ R176, R125, R176, !PT ;  /* 0x000000b07db07209 */ /* 0x000fc60007810000 */
[----:B------:R3:W4:Y:S01]  /*7af0*/  MUFU.TANH R195, R120 ;  /* 0x0000007800c37308 */ /* 0x0007220000002400 */
[----:B0-----:R-:W-:Y:S02]  /*7b00*/  FSEL R175, R187, -INF , P2 ;  /* 0xff800000bbaf7808 */ /* 0x001fe40001000000 */
[----:B------:R-:W-:Y:S02]  /*7b10*/  ISETP.GT.AND P2, PT, R182, 0x71, PT ;  /* 0x00000071b600780c */ /* 0x000fe40003f44270 */
[----:B------:R-:W-:Y:S02]  /*7b20*/  FMNMX.FTZ R181, R175, R176, !PT ;  /* 0x000000b0afb57209 */ /* 0x000fe40007810000 */
[----:B------:R-:W-:Y:S01]  /*7b30*/  FSEL R176, R177, -INF , P2 ;  /* 0xff800000b1b07808 */ /* 0x000fe20001000000 */
[----:B------:R0:W5:Y:S01]  /*7b40*/  MUFU.TANH R185, R178 ;  /* 0x000000b200b97308 */ /* 0x0001620000002400 */
[----:B---3--:R-:W-:Y:S01]  /*7b50*/  FMUL.FTZ R120, R0, R128 ;  /* 0x0000008000787220 */ /* 0x008fe20000410000 */
[----:B--2---:R-:W-:-:S02]  /*7b60*/  FSEL R128, R189, -INF , P1 ;  /* 0xff800000bd807808 */ /* 0x004fc40000800000 */
[----:B------:R-:W-:Y:S02]  /*7b70*/  ISETP.GT.AND P1, PT, R182, 0x78, PT ;  /* 0x00000078b600780c */ /* 0x000fe40003f24270 */
[----:B------:R-:W-:Y:S02]  /*7b80*/  FMNMX.FTZ R181, R128, R181, !PT ;  /* 0x000000b580b57209 */ /* 0x000fe40007810000 */
[----:B------:R-:W-:Y:S01]  /*7b90*/  ISETP.GT.AND P2, PT, R182, 0x79, PT ;  /* 0x00000079b600780c */ /* 0x000fe20003f44270 */
[----:B------:R2:W3:Y:S01]  /*7ba0*/  MUFU.TANH R187, R120 ;  /* 0x0000007800bb7308 */ /* 0x0004e20000002400 */
[----:B------:R-:W-:Y:S02]  /*7bb0*/  FSEL R129, R179, -INF , P1 ;  /* 0xff800000b3817808 */ /* 0x000fe40000800000 */
[----:B0-----:R-:W-:Y:S02]  /*7bc0*/  FMNMX.FTZ R178, R176, R181, !PT ;  /* 0x000000b5b0b27209 */ /* 0x001fe40007810000 */
[----:B------:R-:W-:-:S02]  /*7bd0*/  ISETP.GT.AND P1, PT, R182, 0x80, PT ;  /* 0x00000080b600780c */ /* 0x000fc40003f24270 */
[----:B------:R-:W-:Y:S01]  /*7be0*/  FSEL R177, R191, -INF , P2 ;  /* 0xff800000bfb17808 */ /* 0x000fe20001000000 */
[----:B------:R5:W0:Y:S01]  /*7bf0*/  MUFU.TANH R189, R180 ;  /* 0x000000b400bd7308 */ /* 0x000a220000002400 */
[----:B------:R-:W-:Y:S01]  /*7c00*/  FMNMX.FTZ R178, R129, R178, !PT ;  /* 0x000000b281b27209 */ /* 0x000fe20007810000 */
[----:B--2---:R-:W-:Y:S01]  /*7c10*/  FMUL.FTZ R120, R0, R132 ;  /* 0x0000008400787220 */ /* 0x004fe20000410000 */
[----:B------:R-:W-:Y:S02]  /*7c20*/  ISETP.GT.AND P2, PT, R182, 0x81, PT ;  /* 0x00000081b600780c */ /* 0x000fe40003f44270 */
[----:B------:R-:W-:Y:S01]  /*7c30*/  FSEL R132, R183, -INF , P1 ;  /* 0xff800000b7847808 */ /* 0x000fe20000800000 */
[----:B------:R-:W-:Y:S01]  /*7c40*/  FMUL.FTZ R183, R0, R133 ;  /* 0x0000008500b77220 */ /* 0x000fe20000410000 */
[----:B------:R-:W-:Y:S01]  /*7c50*/  FMNMX.FTZ R179, R177, R178, !PT ;  /* 0x000000b2b1b37209 */ /* 0x000fe20007810000 */
[----:B------:R-:W2:Y:S01]  /*7c60*/  MUFU.TANH R191, R120 ;  /* 0x0000007800bf7308 */ /* 0x000ea20000002400 */
[----:B------:R-:W-:-:S02]  /*7c70*/  ISETP.GT.AND P1, PT, R182, 0x88, PT ;  /* 0x00000088b600780c */ /* 0x000fc40003f24270 */
[----:B-1----:R-:W-:Y:S02]  /*7c80*/  FSEL R178, R193, -INF , P2 ;  /* 0xff800000c1b27808 */ /* 0x002fe40001000000 */
[----:B------:R-:W-:Y:S02]  /*7c90*/  FMNMX.FTZ R181, R132, R179, !PT ;  /* 0x000000b384b57209 */ /* 0x000fe40007810000 */
[----:B------:R-:W-:Y:S01]  /*7ca0*/  ISETP.GT.AND P2, PT, R182, 0x89, PT ;  /* 0x00000089b600780c */ /* 0x000fe20003f44270 */
[----:B------:R1:W2:Y:S01]  /*7cb0*/  MUFU.TANH R193, R183 ;  /* 0x000000b700c17308 */ /* 0x0002a20000002400 */
[----:B----4-:R-:W-:Y:S02]  /*7cc0*/  FSEL R179, R195, -INF , P1 ;  /* 0xff800000c3b37808 */ /* 0x010fe40000800000 */
[----:B------:R-:W-:Y:S01]  /*7cd0*/  FMNMX.FTZ R184, R178, R181, !PT ;  /* 0x000000b5b2b87209 */ /* 0x000fe20007810000 */
[----:B------:R-:W-:Y:S01]  /*7ce0*/  FMUL.FTZ R181, R0, R142 ;  /* 0x0000008e00b57220 */ /* 0x000fe20000410000 */
[----:B------:R-:W-:-:S02]  /*7cf0*/  ISETP.GT.AND P1, PT, R182, 0x90, PT ;  /* 0x00000090b600780c */ /* 0x000fc40003f24270 */
[----:B-----5:R-:W-:Y:S01]  /*7d00*/  FSEL R180, R185, -INF , P2 ;  /* 0xff800000b9b47808 */ /* 0x020fe20001000000 */
[----:B------:R-:W4:Y:S01]  /*7d10*/  MUFU.TANH R10, R10 ;  /* 0x0000000a000a7308 */ /* 0x000f220000002400 */
[----:B------:R-:W-:Y:S01]  /*7d20*/  FMNMX.FTZ R133, R179, R184, !PT ;  /* 0x000000b8b3857209 */ /* 0x000fe20007810000 */
[----:B-1----:R-:W-:Y:S01]  /*7d30*/  FMUL.FTZ R183, R0, R143 ;  /* 0x0000008f00b77220 */ /* 0x002fe20000410000 */
[----:B------:R-:W-:Y:S02]  /*7d40*/  ISETP.GT.AND P2, PT, R182, 0x91, PT ;  /* 0x00000091b600780c */ /* 0x000fe40003f44270 */
[----:B---3--:R-:W-:Y:S02]  /*7d50*/  FSEL R142, R187, -INF , P1 ;  /* 0xff800000bb8e7808 */ /* 0x008fe40000800000 */
[----:B------:R-:W-:Y:S01]  /*7d60*/  FMNMX.FTZ R185, R180, R133, !PT ;  /* 0x00000085b4b97209 */ /* 0x000fe20007810000 */
[----:B------:R-:W1:Y:S01]  /*7d70*/  MUFU.TANH R11, R11 ;  /* 0x0000000b000b7308 */ /* 0x000e620000002400 */
[----:B------:R-:W-:-:S02]  /*7d80*/  ISETP.GT.AND P1, PT, R182, 0x98, PT ;  /* 0x00000098b600780c */ /* 0x000fc40003f24270 */
[----:B0-----:R-:W-:Y:S02]  /*7d90*/  FSEL R133, R189, -INF , P2 ;  /* 0xff800000bd857808 */ /* 0x001fe40001000000 */
[----:B------:R-:W-:Y:S02]  /*7da0*/  FMNMX.FTZ R120, R142, R185, !PT ;  /* 0x000000b98e787209 */ /* 0x000fe40007810000 */
[----:B------:R-:W-:Y:S01]  /*7db0*/  ISETP.GT.AND P2, PT, R182, 0x99, PT ;  /* 0x00000099b600780c */ /* 0x000fe20003f44270 */
[----:B------:R-:W0:Y:S01]  /*7dc0*/  MUFU.TANH R12, R12 ;  /* 0x0000000c000c7308 */ /* 0x000e220000002400 */
[----:B--2---:R-:W-:Y:S02]  /*7dd0*/  FSEL R143, R191, -INF , P1 ;  /* 0xff800000bf8f7808 */ /* 0x004fe40000800000 */
[----:B------:R-:W-:Y:S02]  /*7de0*/  FMNMX.FTZ R120, R133, R120, !PT ;  /* 0x0000007885787209 */ /* 0x000fe40007810000 */
[----:B------:R-:W-:-:S02]  /*7df0*/  FSEL R182, R193, -INF , P2 ;  /* 0xff800000c1b67808 */ /* 0x000fc40001000000 */
[----:B------:R-:W-:Y:S01]  /*7e00*/  FMNMX.FTZ R185, R143, R120, !PT ;  /* 0x000000788fb97209 */ /* 0x000fe20007810000 */
[----:B------:R-:W2:Y:S03]  /*7e10*/  MUFU.TANH R13, R13 ;  /* 0x0000000d000d7308 */ /* 0x000ea60000002400 */
[----:B------:R-:W-:-:S05]  /*7e20*/  FMNMX.FTZ R185, R182, R185, !PT ;  /* 0x000000b9b6b97209 */ /* 0x000fca0007810000 */
[----:B------:R-:W3:Y:S01]  /*7e30*/  SHFL.BFLY PT, R120, R185, 0x2, 0x1f ;  /* 0x0c401f00b9787f89 */ /* 0x000ee200000e0000 */
[----:B------:R-:W5:Y:S08]  /*7e40*/  MUFU.TANH R14, R14 ;  /* 0x0000000e000e7308 */ /* 0x000f700000002400 */
[----:B------:R-:W5:Y:S08]  /*7e50*/  MUFU.TANH R15, R15 ;  /* 0x0000000f000f7308 */ /* 0x000f700000002400 */
[----:B------:R-:W5:Y:S01]  /*7e60*/  MUFU.TANH R18, R18 ;  /* 0x0000001200127308 */ /* 0x000f620000002400 */
[----:B---3--:R-:W-:-:S07]  /*7e70*/  FMNMX.FTZ R184, R185, R120, !PT ;  /* 0x00000078b9b87209 */ /* 0x008fce0007810000 */
[----:B------:R-:W3:Y:S01]  /*7e80*/  MUFU.TANH R19, R19 ;  /* 0x0000001300137308 */ /* 0x000ee20000002400 */
[----:B------:R-:W4:Y:S07]  /*7e90*/  SHFL.BFLY PT, R185, R184, 0x1, 0x1f ;  /* 0x0c201f00b8b97f89 */ /* 0x000f2e00000e0000 */
[----:B------:R-:W3:Y:S08]  /*7ea0*/  MUFU.TANH R20, R20 ;  /* 0x0000001400147308 */ /* 0x000ef00000002400 */
[----:B------:R-:W3:Y:S08]  /*7eb0*/  MUFU.TANH R21, R21 ;  /* 0x0000001500157308 */ /* 0x000ef00000002400 */
[----:B------:R-:W3:Y:S01]  /*7ec0*/  MUFU.TANH R22, R22 ;  /* 0x0000001600167308 */ /* 0x000ee20000002400 */
[----:B----4-:R-:W-:Y:S01]  /*7ed0*/  FMNMX.FTZ R120, R184, R185, !PT ;  /* 0x000000b9b8787209 */ /* 0x010fe20007810000 */
[----:B------:R-:W-:-:S02]  /*7ee0*/  IMAD.U32 R185, RZ, RZ, UR10 ;  /* 0x0000000affb97e24 */ /* 0x000fc4000f8e00ff */
[----:B------:R-:W-:Y:S01]  /*7ef0*/  FMUL.FTZ R184, R0, R135 ;  /* 0x0000008700b87220 */ /* 0x000fe20000410000 */
[C---:B------:R-:W-:Y:S01]  /*7f00*/  FSETP.NEU.FTZ.AND P1, PT, R120.reuse, -INF , PT ;  /* 0xff8000007800780b */ /* 0x040fe20003f3d000 */
[----:B------:R-:W-:-:S02]  /*7f10*/  FFMA.FTZ R185, R120, R185, -8 ;  /* 0xc100000078b97423 */ /* 0x000fc400000100b9 */
[----:B------:R-:W4:Y:S03]  /*7f20*/  MUFU.TANH R23, R23 ;  /* 0x0000001700177308 */ /* 0x000f260000002400 */
[----:B------:R-:W-:-:S05]  /*7f30*/  FSEL R135, R185, RZ, P1 ;  /* 0x000000ffb9877208 */ /* 0x000fca0000800000 */
[----:B------:R-:W4:Y:S01]  /*7f40*/  MUFU.TANH R168, R168 ;  /* 0x000000a800a87308 */ /* 0x000f220000002400 */
[----:B------:R-:W-:-:S01]  /*7f50*/  FFMA.FTZ R187, R190, UR10, -R135 ;  /* 0x0000000abebb7c23 */ /* 0x000fc20008010887 */
[----:B------:R-:W-:Y:S01]  /*7f60*/  IADD3 R190, R161, -UR61, R160 ;  /* 0x8000003da1be7c10 */ /* 0x000fe2000fffe0a0 */
[----:B------:R-:W-:-:S01]  /*7f70*/  FFMA.FTZ R185, R188, UR10, -R135 ;  /* 0x0000000abcb97c23 */ /* 0x000fc20008010887 */
[--C-:B------:R-:W-:Y:S01]  /*7f80*/  FFMA.FTZ R188, R194, UR10, -R135.reuse ;  /* 0x0000000ac2bc7c23 */ /* 0x100fe20008010887 */
[----:B------:R-:W-:-:S01]  /*7f90*/  FFMA.FTZ R194, R192, UR10, -R135 ;  /* 0x0000000ac0c27c23 */ /* 0x000fc20008010887 */
[----:B------:R-:W-:Y:S01]  /*7fa0*/  ISETP.GT.AND P2, PT, R190, RZ, PT ;  /* 0x000000ffbe00720c */ /* 0x000fe20003f44270 */
[----:B------:R-:W-:-:S01]  /*7fb0*/  FFMA.FTZ R193, R138, UR10, -R135 ;  /* 0x0000000a8ac17c23 */ /* 0x000fc20008010887 */
[----:B------:R-:W-:Y:S01]  /*7fc0*/  ISETP.GT.AND P3, PT, R190, 0x1, PT ;  /* 0x00000001be00780c */ /* 0x000fe20003f64270 */
[----:B------:R-:W4:Y:S01]  /*7fd0*/  MUFU.TANH R169, R169 ;  /* 0x000000a900a97308 */ /* 0x000f220000002400 */
[----:B------:R-:W-:Y:S01]  /*7fe0*/  FSEL R10, R10, -INF , P2 ;  /* 0xff8000000a0a7808 */ /* 0x000fe20001000000 */
[--C-:B------:R-:W-:Y:S01]  /*7ff0*/  FFMA.FTZ R195, R167, UR10, -R135.reuse ;  /* 0x0000000aa7c37c23 */ /* 0x100fe20008010887 */
[----:B------:R-:W-:Y:S01]  /*8000*/  ISETP.GT.AND P2, PT, R190, 0x8, PT ;  /* 0x00000008be00780c */ /* 0x000fe20003f44270 */
[--C-:B------:R-:W-:Y:S01]  /*8010*/  FFMA.FTZ R167, R172, UR10, -R135.reuse ;  /* 0x0000000aaca77c23 */ /* 0x100fe20008010887 */
[----:B-1----:R-:W-:Y:S01]  /*8020*/  FSEL R11, R11, -INF , P3 ;  /* 0xff8000000b0b7808 */ /* 0x002fe20001800000 */
[--C-:B------:R-:W-:Y:S01]  /*8030*/  FFMA.FTZ R173, R173, UR10, -R135.reuse ;  /* 0x0000000aadad7c23 */ /* 0x100fe20008010887 */
[----:B------:R-:W-:Y:S01]  /*8040*/  FMNMX.FTZ R192, R10, R9, !PT ;  /* 0x000000090ac07209 */ /* 0x000fe20007810000 */
[----:B------:R-:W1:Y:S01]  /*8050*/  MUFU.TANH R170, R170 ;  /* 0x000000aa00aa7308 */ /* 0x000e620000002400 */
[----:B------:R-:W-:Y:S01]  /*8060*/  ISETP.GT.AND P3, PT, R190, 0x9, PT ;  /* 0x00000009be00780c */ /* 0x000fe20003f64270 */
[--C-:B------:R-:W-:Y:S01]  /*8070*/  FFMA.FTZ R186, R186, UR10, -R135.reuse ;  /* 0x0000000ababa7c23 */ /* 0x100fe20008010887 */
[----:B0-----:R-:W-:Y:S01]  /*8080*/  FSEL R161, R12, -INF , P2 ;  /* 0xff8000000ca17808 */ /* 0x001fe20001000000 */
[--C-:B------:R-:W-:Y:S01]  /*8090*/  FFMA.FTZ R189, R198, UR10, -R135.reuse ;  /* 0x0000000ac6bd7c23 */ /* 0x100fe20008010887 */
[----:B------:R-:W-:Y:S01]  /*80a0*/  FMNMX.FTZ R192, R11, R192, !PT ;  /* 0x000000c00bc07209 */ /* 0x000fe20007810000 */
[--C-:B------:R-:W-:Y:S01]  /*80b0*/  FFMA.FTZ R160, R196, UR10, -R135.reuse ;  /* 0x0000000ac4a07c23 */ /* 0x100fe20008010887 */
[----:B------:R-:W-:Y:S01]  /*80c0*/  ISETP.GT.AND P2, PT, R190, 0x10, PT ;  /* 0x00000010be00780c */ /* 0x000fe20003f44270 */
[----:B------:R0:W-:Y:S01]  /*80d0*/  MUFU.EX2 R12, R194 ;  /* 0x000000c2000c7308 */ /* 0x0001e20000000800 */
[----:B--2---:R-:W-:Y:S01]  /*80e0*/  FSEL R191, R13, -INF , P3 ;  /* 0xff8000000dbf7808 */ /* 0x004fe20001800000 */
[--C-:B------:R-:W-:Y:S01]  /*80f0*/  FFMA.FTZ R144, R144, UR10, -R135.reuse ;  /* 0x0000000a90907c23 */ /* 0x100fe20008010887 */
[----:B------:R-:W-:Y:S01]  /*8100*/  FMNMX.FTZ R192, R161, R192, !PT ;  /* 0x000000c0a1c07209 */ /* 0x000fe20007810000 */
[--C-:B------:R-:W-:Y:S01]  /*8110*/  FFMA.FTZ R163, R163, UR10, -R135.reuse ;  /* 0x0000000aa3a37c23 */ /* 0x100fe20008010887 */
[----:B------:R-:W-:Y:S01]  /*8120*/  ISETP.GT.AND P3, PT, R190, 0x11, PT ;  /* 0x00000011be00780c */ /* 0x000fe20003f64270 */
[--C-:B------:R-:W-:Y:S01]  /*8130*/  FFMA.FTZ R145, R145, UR10, -R135.reuse ;  /* 0x0000000a91917c23 */ /* 0x100fe20008010887 */
[----:B-----5:R-:W-:Y:S01]  /*8140*/  FSEL R14, R14, -INF , P2 ;  /* 0xff8000000e0e7808 */ /* 0x020fe20001000000 */
[----:B------:R-:W2:Y:S01]  /*8150*/  MUFU.TANH R171, R171 ;  /* 0x000000ab00ab7308 */ /* 0x000ea20000002400 */
[----:B------:R-:W-:Y:S01]  /*8160*/  FMNMX.FTZ R13, R191, R192, !PT ;  /* 0x000000c0bf0d7209 */ /* 0x000fe20007810000 */
[--C-:B0-----:R-:W-:Y:S01]  /*8170*/  FFMA.FTZ R194, R139, UR10, -R135.reuse ;  /* 0x0000000a8bc27c23 */ /* 0x101fe20008010887 */
[----:B------:R-:W-:Y:S01]  /*8180*/  ISETP.GT.AND P2, PT, R190, 0x18, PT ;  /* 0x00000018be00780c */ /* 0x000fe20003f44270 */
[--C-:B------:R-:W-:Y:S01]  /*8190*/  FFMA.FTZ R139, R140, UR10, -R135.reuse ;  /* 0x0000000a8c8b7c23 */ /* 0x100fe20008010887 */
[----:B------:R-:W-:Y:S01]  /*81a0*/  FSEL R15, R15, -INF , P3 ;  /* 0xff8000000f0f7808 */ /* 0x000fe20001800000 */
[--C-:B------:R-:W-:Y:S01]  /*81b0*/  FFMA.FTZ R148, R148, UR10, -R135.reuse ;  /* 0x0000000a94947c23 */ /* 0x100fe20008010887 */
[----:B------:R-:W-:Y:S01]  /*81c0*/  FMNMX.FTZ R192, R14, R13, !PT ;  /* 0x0000000d0ec07209 */ /* 0x000fe20007810000 */
[----:B------:R-:W0:Y:S01]  /*81d0*/  MUFU.TANH R152, R152 ;  /* 0x0000009800987308 */ /* 0x000e220000002400 */
[----:B------:R-:W-:Y:S01]  /*81e0*/  ISETP.GT.AND P3, PT, R190, 0x19, PT ;  /* 0x00000019be00780c */ /* 0x000fe20003f64270 */
[--C-:B------:R-:W-:Y:S01]  /*81f0*/  FFMA.FTZ R165, R165, UR10, -R135.reuse ;  /* 0x0000000aa5a57c23 */ /* 0x100fe20008010887 */
[----:B------:R-:W-:Y:S01]  /*8200*/  FSEL R138, R18, -INF , P2 ;  /* 0xff800000128a7808 */ /* 0x000fe20001000000 */
[--C-:B------:R-:W-:Y:S01]  /*8210*/  FFMA.FTZ R149, R149, UR10, -R135.reuse ;  /* 0x0000000a95957c23 */ /* 0x100fe20008010887 */
[----:B------:R-:W-:Y:S01]  /*8220*/  FMNMX.FTZ R13, R15, R192, !PT ;  /* 0x000000c00f0d7209 */ /* 0x000fe20007810000 */
[--C-:B------:R-:W-:Y:S01]  /*8230*/  FFMA.FTZ R121, R121, UR10, -R135.reuse ;  /* 0x0000000a79797c23 */ /* 0x100fe20008010887 */
[----:B------:R-:W-:Y:S01]  /*8240*/  ISETP.GT.AND P2, PT, R190, 0x20, PT ;  /* 0x00000020be00780c */ /* 0x000fe20003f44270 */
[----:B------:R5:W-:Y:S01]  /*8250*/  MUFU.EX2 R18, R194 ;  /* 0x000000c200127308 */ /* 0x000be20000000800 */
[----:B---3--:R-:W-:Y:S01]  /*8260*/  FSEL R19, R19, -INF , P3 ;  /* 0xff80000013137808 */ /* 0x008fe20001800000 */
[--C-:B------:R-:W-:Y:S01]  /*8270*/  FFMA.FTZ R124, R124, UR10, -R135.reuse ;  /* 0x0000000a7c7c7c23 */ /* 0x100fe20008010887 */
[----:B------:R-:W-:Y:S01]  /*8280*/  FMNMX.FTZ R140, R138, R13, !PT ;  /* 0x0000000d8a8c7209 */ /* 0x000fe20007810000 */
[--C-:B------:R-:W-:Y:S01]  /*8290*/  FFMA.FTZ R125, R125, UR10, -R135.reuse ;  /* 0x0000000a7d7d7c23 */ /* 0x100fe20008010887 */
[----:B------:R-:W-:Y:S01]  /*82a0*/  ISETP.GT.AND P3, PT, R190, 0x21, PT ;  /* 0x00000021be00780c */ /* 0x000fe20003f64270 */
[--C-:B------:R-:W-:Y:S01]  /*82b0*/  FFMA.FTZ R128, R128, UR10, -R135.reuse ;  /* 0x0000000a80807c23 */ /* 0x100fe20008010887 */
[----:B------:R-:W-:Y:S01]  /*82c0*/  FSEL R20, R20, -INF , P2 ;  /* 0xff80000014147808 */ /* 0x000fe20001000000 */
[----:B------:R-:W3:Y:S01]  /*82d0*/  MUFU.TANH R153, R153 ;  /* 0x0000009900997308 */ /* 0x000ee20000002400 */
[----:B------:R-:W-:Y:S01]  /*82e0*/  FMNMX.FTZ R13, R19, R140, !PT ;  /* 0x0000008c130d7209 */ /* 0x000fe20007810000 */
[--C-:B-----5:R-:W-:Y:S01]  /*82f0*/  FFMA.FTZ R194, R141, UR10, -R135.reuse ;  /* 0x0000000a8dc27c23 */ /* 0x120fe20008010887 */
[----:B------:R-:W-:Y:S01]  /*8300*/  ISETP.GT.AND P2, PT, R190, 0x28, PT ;  /* 0x00000028be00780c */ /* 0x000fe20003f44270 */
[--C-:B------:R-:W-:Y:S01]  /*8310*/  FFMA.FTZ R141, R162, UR10, -R135.reuse ;  /* 0x0000000aa28d7c23 */ /* 0x100fe20008010887 */
[----:B------:R-:W-:Y:S01]  /*8320*/  FSEL R21, R21, -INF , P3 ;  /* 0xff80000015157808 */ /* 0x000fe20001800000 */
[--C-:B------:R-:W-:Y:S01]  /*8330*/  FFMA.FTZ R129, R129, UR10, -R135.reuse ;  /* 0x0000000a81817c23 */ /* 0x100fe20008010887 */
[----:B------:R-:W-:Y:S01]  /*8340*/  FMNMX.FTZ R192, R20, R13, !PT ;  /* 0x0000000d14c07209 */ /* 0x000fe20007810000 */
[----:B------:R-:W5:Y:S01]  /*8350*/  MUFU.TANH R154, R154 ;  /* 0x0000009a009a7308 */ /* 0x000f620000002400 */
[----:B------:R-:W-:Y:S01]  /*8360*/  ISETP.GT.AND P3, PT, R190, 0x29, PT ;  /* 0x00000029be00780c */ /* 0x000fe20003f64270 */
[--C-:B------:R-:W-:Y:S01]  /*8370*/  FFMA.FTZ R132, R132, UR10, -R135.reuse ;  /* 0x0000000a84847c23 */ /* 0x100fe20008010887 */
[----:B------:R-:W-:Y:S01]  /*8380*/  FSEL R140, R22, -INF , P2 ;  /* 0xff800000168c7808 */ /* 0x000fe20001000000 */
[--C-:B------:R-:W-:Y:S01]  /*8390*/  FFMA.FTZ R142, R142, UR10, -R135.reuse ;  /* 0x0000000a8e8e7c23 */ /* 0x100fe20008010887 */
[----:B------:R-:W-:Y:S01]  /*83a0*/  FMNMX.FTZ R13, R21, R192, !PT ;  /* 0x000000c0150d7209 */ /* 0x000fe20007810000 */
[--C-:B------:R-:W-:Y:S01]  /*83b0*/  FFMA.FTZ R192, R164, UR10, -R135.reuse ;  /* 0x0000000aa4c07c23 */ /* 0x100fe20008010887 */
[----:B------:R-:W-:Y:S01]  /*83c0*/  ISETP.GT.AND P2, PT, R190, 0x30, PT ;  /* 0x00000030be00780c */ /* 0x000fe20003f44270 */
[----:B------:R-:W5:Y:S01]  /*83d0*/  MUFU.TANH R155, R155 ;  /* 0x0000009b009b7308 */ /* 0x000f620000002400 */
[----:B----4-:R-:W-:Y:S01]  /*83e0*/  FSEL R23, R23, -INF , P3 ;  /* 0xff80000017177808 */ /* 0x010fe20001800000 */
[--C-:B------:R-:W-:Y:S01]  /*83f0*/  FFMA.FTZ R133, R133, UR10, -R135.reuse ;  /* 0x0000000a85857c23 */ /* 0x100fe20008010887 */
[----:B------:R-:W-:Y:S01]  /*8400*/  FMNMX.FTZ R162, R140, R13, !PT ;  /* 0x0000000d8ca27209 */ /* 0x000fe20007810000 */
[----:B------:R-:W-:Y:S01]  /*8410*/  FFMA.FTZ R143, R143, UR10, -R135 ;  /* 0x0000000a8f8f7c23 */ /* 0x000fe20008010887 */
[----:B------:R-:W-:-:S02]  /*8420*/  ISETP.GT.AND P3, PT, R190, 0x31, PT ;  /* 0x00000031be00780c */ /* 0x000fc40003f64270 */
[----:B------:R-:W-:Y:S01]  /*8430*/  FSEL R168, R168, -INF , P2 ;  /* 0xff800000a8a87808 */ /* 0x000fe20001000000 */
[----:B------:R-:W4:Y:S01]  /*8440*/  MUFU.TANH R156, R156 ;  /* 0x0000009c009c7308 */ /* 0x000f220000002400 */
[----:B------:R-:W-:Y:S02]  /*8450*/  FMNMX.FTZ R13, R23, R162, !PT ;  /* 0x000000a2170d7209 */ /* 0x000fe40007810000 */
[----:B------:R-:W-:Y:S02]  /*8460*/  ISETP.GT.AND P2, PT, R190, 0x38, PT ;  /* 0x00000038be00780c */ /* 0x000fe40003f44270 */
[----:B------:R-:W-:Y:S02]  /*8470*/  FSEL R169, R169, -INF , P3 ;  /* 0xff800000a9a97808 */ /* 0x000fe40001800000 */
[----:B------:R-:W-:Y:S01]  /*8480*/  FMNMX.FTZ R162, R168, R13, !PT ;  /* 0x0000000da8a27209 */ /* 0x000fe20007810000 */
[----:B------:R-:W4:Y:S01]  /*8490*/  MUFU.TANH R157, R157 ;  /* 0x0000009d009d7308 */ /* 0x000f220000002400 */
[----:B------:R-:W-:-:S02]  /*84a0*/  ISETP.GT.AND P3, PT, R190, 0x39, PT ;  /* 0x00000039be00780c */ /* 0x000fc40003f64270 */
[----:B-1----:R-:W-:Y:S02]  /*84b0*/  FSEL R170, R170, -INF , P2 ;  /* 0xff800000aaaa7808 */ /* 0x002fe40001000000 */
[----:B------:R-:W-:Y:S02]  /*84c0*/  FMNMX.FTZ R13, R169, R162, !PT ;  /* 0x000000a2a90d7209 */ /* 0x000fe40007810000 */
[----:B------:R-:W-:Y:S01]  /*84d0*/  ISETP.GT.AND P2, PT, R190, 0x40, PT ;  /* 0x00000040be00780c */ /* 0x000fe20003f44270 */
[----:B------:R-:W1:Y:S01]  /*84e0*/  MUFU.TANH R158, R158 ;  /* 0x0000009e009e7308 */ /* 0x000e620000002400 */
[----:B--2---:R-:W-:Y:S02]  /*84f0*/  FSEL R171, R171, -INF , P3 ;  /* 0xff800000abab7808 */ /* 0x004fe40001800000 */
[----:B------:R-:W-:Y:S02]  /*8500*/  FMNMX.FTZ R162, R170, R13, !PT ;  /* 0x0000000daaa27209 */ /* 0x000fe40007810000 */
[----:B------:R-:W-:-:S02]  /*8510*/  ISETP.GT.AND P3, PT, R190, 0x41, PT ;  /* 0x00000041be00780c */ /* 0x000fc40003f64270 */
[----:B0-----:R-:W-:Y:S01]  /*8520*/  FSEL R152, R152, -INF , P2 ;  /* 0xff80000098987808 */ /* 0x001fe20001000000 */
[----:B------:R-:W0:Y:S01]  /*8530*/  MUFU.TANH R159, R159 ;  /* 0x0000009f009f7308 */ /* 0x000e220000002400 */
[----:B------:R-:W-:Y:S02]  /*8540*/  FMNMX.FTZ R13, R171, R162, !PT ;  /* 0x000000a2ab0d7209 */ /* 0x000fe40007810000 */
[----:B------:R-:W-:Y:S02]  /*8550*/  ISETP.GT.AND P2, PT, R190, 0x48, PT ;  /* 0x00000048be00780c */ /* 0x000fe40003f44270 */
[----:B---3--:R-:W-:Y:S02]  /*8560*/  FSEL R153, R153, -INF , P3 ;  /* 0xff80000099997808 */ /* 0x008fe40001800000 */
[----:B------:R-:W-:Y:S01]  /*8570*/  FMNMX.FTZ R162, R152, R13, !PT ;  /* 0x0000000d98a27209 */ /* 0x000fe20007810000 */
[----:B------:R-:W2:Y:S01]  /*8580*/  MUFU.TANH R136, R136 ;  /* 0x0000008800887308 */ /* 0x000ea20000002400 */
        /* <DEDUP_REMOVED lines=8> */
[----:B----4-:R-:W-:Y:S01]  /*8610*/  FSEL R162, R156, -INF , P2 ;  /* 0xff8000009ca27808 */ /* 0x010fe20001000000 */
[----:B------:R-:W4:Y:S01]  /*8620*/  MUFU.TANH R181, R181 ;  /* 0x000000b500b57308 */ /* 0x000f220000002400 */
[----:B------:R-:W-:Y:S02]  /*8630*/  FMNMX.FTZ R13, R155, R164, !PT ;  /* 0x000000a49b0d7209 */ /* 0x000fe40007810000 */
[----:B------:R-:W-:Y:S02]  /*8640*/  ISETP.GT.AND P2, PT, R190, 0x58, PT ;  /* 0x00000058be00780c */ /* 0x000fe40003f44270 */
[----:B------:R-:W-:Y:S02]  /*8650*/  FSEL R157, R157, -INF , P3 ;  /* 0xff8000009d9d7808 */ /* 0x000fe40001800000 */
[----:B------:R-:W-:Y:S01]  /*8660*/  FMNMX.FTZ R164, R162, R13, !PT ;  /* 0x0000000da2a47209 */ /* 0x000fe20007810000 */
[----:B------:R-:W5:Y:S01]  /*8670*/  MUFU.TANH R183, R183 ;  /* 0x000000b700b77308 */ /* 0x000f620000002400 */
[----:B------:R-:W-:-:S02]  /*8680*/  ISETP.GT.AND P3, PT, R190, 0x59, PT ;  /* 0x00000059be00780c */ /* 0x000fc40003f64270 */
[----:B-1----:R-:W-:Y:S02]  /*8690*/  FSEL R158, R158, -INF , P2 ;  /* 0xff8000009e9e7808 */ /* 0x002fe40001000000 */
[----:B------:R-:W-:Y:S02]  /*86a0*/  FMNMX.FTZ R13, R157, R164, !PT ;  /* 0x000000a49d0d7209 */ /* 0x000fe40007810000 */
[----:B------:R-:W-:Y:S01]  /*86b0*/  ISETP.GT.AND P2, PT, R190, 0x60, PT ;  /* 0x00000060be00780c */ /* 0x000fe20003f44270 */
[----:B------:R-:W-:Y:S01]  /*86c0*/  MUFU.TANH R146, R146 ;  /* 0x0000009200927308 */ /* 0x000fe20000002400 */
[----:B0-----:R-:W-:Y:S02]  /*86d0*/  FSEL R159, R159, -INF , P3 ;  /* 0xff8000009f9f7808 */ /* 0x001fe40001800000 */
[----:B------:R-:W-:Y:S02]  /*86e0*/  FMNMX.FTZ R164, R158, R13, !PT ;  /* 0x0000000d9ea47209 */ /* 0x000fe40007810000 */
[----:B------:R-:W-:-:S02]  /*86f0*/  ISETP.GT.AND P3, PT, R190, 0x61, PT ;  /* 0x00000061be00780c */ /* 0x000fc40003f64270 */
[----:B--2---:R-:W-:Y:S01]  /*8700*/  FSEL R136, R136, -INF , P2 ;  /* 0xff80000088887808 */ /* 0x004fe20001000000 */
[----:B------:R-:W0:Y:S01]  /*8710*/  MUFU.TANH R147, R147 ;  /* 0x0000009300937308 */ /* 0x000e220000002400 */
[----:B------:R-:W-:Y:S02]  /*8720*/  FMNMX.FTZ R13, R159, R164, !PT ;  /* 0x000000a49f0d7209 */ /* 0x000fe40007810000 */
[----:B------:R-:W-:Y:S02]  /*8730*/  ISETP.GT.AND P2, PT, R190, 0x68, PT ;  /* 0x00000068be00780c */ /* 0x000fe40003f44270 */
[----:B---3--:R-:W-:Y:S02]  /*8740*/  FSEL R137, R137, -INF , P3 ;  /* 0xff80000089897808 */ /* 0x008fe40001800000 */
[----:B------:R-:W-:Y:S01]  /*8750*/  FMNMX.FTZ R164, R136, R13, !PT ;  /* 0x0000000d88a47209 */ /* 0x000fe20007810000 */
[----:B------:R-:W1:Y:S01]  /*8760*/  MUFU.TANH R150, R150 ;  /* 0x0000009600967308 */ /* 0x000e620000002400 */
[----:B------:R-:W-:-:S02]  /*8770*/  ISETP.GT.AND P3, PT, R190, 0x69, PT ;  /* 0x00000069be00780c */ /* 0x000fc40003f64270 */
[----:B----4-:R-:W-:Y:S02]  /*8780*/  FSEL R181, R181, -INF , P2 ;  /* 0xff800000b5b57808 */ /* 0x010fe40001000000 */
[----:B------:R-:W-:Y:S02]  /*8790*/  FMNMX.FTZ R164, R137, R164, !PT ;  /* 0x000000a489a47209 */ /* 0x000fe40007810000 */
[C---:B------:R-:W-:Y:S01]  /*87a0*/  ISETP.GT.AND P2, PT, R190.reuse, 0x70, PT ;  /* 0x00000070be00780c */ /* 0x040fe20003f44270 */
[----:B------:R2:W-:Y:S01]  /*87b0*/  MUFU.EX2 R22, R194 ;  /* 0x000000c200167308 */ /* 0x0005e20000000800 */
[----:B-----5:R-:W-:Y:S02]  /*87c0*/  FSEL R183, R183, -INF , P3 ;  /* 0xff800000b7b77808 */ /* 0x020fe40001800000 */
[----:B------:R-:W-:-:S04]  /*87d0*/  ISETP.GT.AND P3, PT, R190, 0x71, PT ;  /* 0x00000071be00780c */ /* 0x000fc80003f64270 */
[----:B0-----:R-:W-:Y:S01]  /*87e0*/  FSEL R147, R147, -INF , P3 ;  /* 0xff80000093937808 */ /* 0x001fe20001800000 */
[----:B------:R-:W0:Y:S01]  /*87f0*/  MUFU.TANH R151, R151 ;  /* 0x0000009700977308 */ /* 0x000e220000002400 */
[----:B--2---:R-:W-:-:S01]  /*8800*/  FFMA.FTZ R194, R166, UR10, -R135 ;  /* 0x0000000aa6c27c23 */ /* 0x004fc20008010887 */
[----:B------:R-:W-:Y:S02]  /*8810*/  FMNMX.FTZ R166, R181, R164, !PT ;  /* 0x000000a4b5a67209 */ /* 0x000fe40007810000 */
[----:B------:R-:W-:Y:S02]  /*8820*/  FSEL R164, R146, -INF , P2 ;  /* 0xff80000092a47808 */ /* 0x000fe40001000000 */
[----:B------:R-:W-:Y:S02]  /*8830*/  FMNMX.FTZ R13, R183, R166, !PT ;  /* 0x000000a6b70d7209 */ /* 0x000fe40007810000 */
[----:B------:R-:W2:Y:S01]  /*8840*/  MUFU.TANH R122, R122 ;  /* 0x0000007a007a7308 */ /* 0x000ea20000002400 */
[----:B------:R-:W-:-:S02]  /*8850*/  ISETP.GT.AND P2, PT, R190, 0x78, PT ;  /* 0x00000078be00780c */ /* 0x000fc40003f44270 */
[----:B------:R-:W-:Y:S02]  /*8860*/  ISETP.GT.AND P3, PT, R190, 0x79, PT ;  /* 0x00000079be00780c */ /* 0x000fe40003f64270 */
[----:B-1----:R-:W-:Y:S02]  /*8870*/  FSEL R166, R150, -INF , P2 ;  /* 0xff80000096a67808 */ /* 0x002fe40001000000 */
[C---:B------:R-:W-:Y:S01]  /*8880*/  ISETP.GT.AND P2, PT, R190.reuse, 0x80, PT ;  /* 0x00000080be00780c */ /* 0x040fe20003f44270 */
[----:B------:R-:W1:Y:S01]  /*8890*/  MUFU.TANH R123, R123 ;  /* 0x0000007b007b7308 */ /* 0x000e620000002400 */
[----:B0-----:R-:W-:Y:S02]  /*88a0*/  FSEL R151, R151, -INF , P3 ;  /* 0xff80000097977808 */ /* 0x001fe40001800000 */
[----:B------:R-:W-:-:S05]  /*88b0*/  ISETP.GT.AND P3, PT, R190, 0x81, PT ;  /* 0x00000081be00780c */ /* 0x000fca0003f64270 */
[----:B------:R0:W-:Y:S01]  /*88c0*/  MUFU.EX2 R156, R192 ;  /* 0x000000c0009c7308 */ /* 0x0001e20000000800 */
[----:B--2---:R-:W-:Y:S02]  /*88d0*/  FSEL R122, R122, -INF , P2 ;  /* 0xff8000007a7a7808 */ /* 0x004fe40001000000 */
[----:B------:R-:W-:-:S05]  /*88e0*/  ISETP.GT.AND P2, PT, R190, 0x88, PT ;  /* 0x00000088be00780c */ /* 0x000fca0003f44270 */
[----:B------:R-:W2:Y:S01]  /*88f0*/  MUFU.TANH R126, R126 ;  /* 0x0000007e007e7308 */ /* 0x000ea20000002400 */
[----:B0-----:R-:W-:Y:S02]  /*8900*/  FMNMX.FTZ R192, R164, R13, !PT ;  /* 0x0000000da4c07209 */ /* 0x001fe40007810000 */
[----:B-1----:R-:W-:Y:S02]  /*8910*/  FSEL R123, R123, -INF , P3 ;  /* 0xff8000007b7b7808 */ /* 0x002fe40001800000 */
[----:B------:R-:W-:Y:S02]  /*8920*/  FMNMX.FTZ R13, R147, R192, !PT ;  /* 0x000000c0930d7209 */ /* 0x000fe40007810000 */
[----:B------:R-:W-:Y:S01]  /*8930*/  ISETP.GT.AND P3, PT, R190, 0x89, PT ;  /* 0x00000089be00780c */ /* 0x000fe20003f64270 */
[----:B------:R-:W0:Y:S01]  /*8940*/  MUFU.TANH R127, R127 ;  /* 0x0000007f007f7308 */ /* 0x000e220000002400 */
[----:B------:R-:W-:-:S04]  /*8950*/  FMNMX.FTZ R172, R166, R13, !PT ;  /* 0x0000000da6ac7209 */ /* 0x000fc80007810000 */
[----:B------:R-:W-:-:S03]  /*8960*/  FMNMX.FTZ R13, R151, R172, !PT ;  /* 0x000000ac970d7209 */ /* 0x000fc60007810000 */
[----:B------:R-:W1:Y:S01]  /*8970*/  MUFU.TANH R130, R130 ;  /* 0x0000008200827308 */ /* 0x000e620000002400 */
[----:B------:R-:W-:Y:S02]  /*8980*/  FMNMX.FTZ R172, R122, R13, !PT ;  /* 0x0000000d7aac7209 */ /* 0x000fe40007810000 */
[----:B--2---:R-:W-:Y:S02]  /*8990*/  FSEL R126, R126, -INF , P2 ;  /* 0xff8000007e7e7808 */ /* 0x004fe40001000000 */
[----:B------:R-:W-:Y:S02]  /*89a0*/  FMNMX.FTZ R13, R123, R172, !PT ;  /* 0x000000ac7b0d7209 */ /* 0x000fe40007810000 */
[----:B------:R-:W-:Y:S01]  /*89b0*/  ISETP.GT.AND P2, PT, R190, 0x90, PT ;  /* 0x00000090be00780c */ /* 0x000fe20003f44270 */
[----:B------:R-:W2:Y:S01]  /*89c0*/  MUFU.TANH R131, R131 ;  /* 0x0000008300837308 */ /* 0x000ea20000002400 */
[----:B0-----:R-:W-:Y:S02]  /*89d0*/  FSEL R127, R127, -INF , P3 ;  /* 0xff8000007f7f7808 */ /* 0x001fe40001800000 */
[----:B------:R-:W-:-:S02]  /*89e0*/  FMNMX.FTZ R192, R126, R13, !PT ;  /* 0x0000000d7ec07209 */ /* 0x000fc40007810000 */
[----:B------:R-:W-:Y:S02]  /*89f0*/  ISETP.GT.AND P3, PT, R190, 0x91, PT ;  /* 0x00000091be00780c */ /* 0x000fe40003f64270 */
[----:B------:R-:W-:Y:S01]  /*8a00*/  FMNMX.FTZ R13, R127, R192, !PT ;  /* 0x000000c07f0d7209 */ /* 0x000fe20007810000 */
        /* <DEDUP_REMOVED lines=8> */
[----:B------:R2:W-:Y:S01]  /*8a90*/  MUFU.EX2 R130, R173 ;  /* 0x000000ad00827308 */ /* 0x0005e20000000800 */
[----:B0-----:R-:W-:-:S04]  /*8aa0*/  FSEL R134, R134, -INF , P2 ;  /* 0xff80000086867808 */ /* 0x001fc80001000000 */
[----:B------:R-:W-:-:S03]  /*8ab0*/  FMNMX.FTZ R13, R134, R13, !PT ;  /* 0x0000000d860d7209 */ /* 0x000fc60007810000 */
[----:B------:R-:W-:Y:S01]  /*8ac0*/  MUFU.EX2 R186, R186 ;  /* 0x000000ba00ba7308 */ /* 0x000fe20000000800 */
[----:B-1----:R-:W-:Y:S01]  /*8ad0*/  FSEL R184, R184, -INF , P3 ;  /* 0xff800000b8b87808 */ /* 0x002fe20001800000 */
[--C-:B--2---:R-:W-:Y:S01]  /*8ae0*/  FFMA.FTZ R173, R174, UR10, -R135.reuse ;  /* 0x0000000aaead7c23 */ /* 0x104fe20008010887 */
        /* <DEDUP_REMOVED lines=8> */
[----:B------:R-:W-:-:S01]  /*8b70*/  FFMA.FTZ R180, R182, UR10, -R135 ;  /* 0x0000000ab6b47c23 */ /* 0x000fc20008010887 */
[----:B------:R-:W-:Y:S08]  /*8b80*/  MUFU.EX2 R185, R185 ;  /* 0x000000b900b97308 */ /* 0x000ff00000000800 */
        /* <DEDUP_REMOVED lines=9> */
[----:B------:R-:W-:-:S03]  /*8c20*/  IMAD.U32 R190, RZ, RZ, UR10 ;  /* 0x0000000affbe7e24 */ /* 0x000fc6000f8e00ff */
[C---:B------:R-:W-:Y:S01]  /*8c30*/  FSETP.NEU.FTZ.AND P2, PT, R13.reuse, -INF , PT ;  /* 0xff8000000d00780b */ /* 0x040fe20003f5d000 */
[----:B------:R-:W-:-:S02]  /*8c40*/  FFMA.FTZ R190, R13, R190, -8 ;  /* 0xc10000000dbe7423 */ /* 0x000fc400000100be */
[----:B------:R-:W-:Y:S03]  /*8c50*/  MUFU.EX2 R141, R141 ;  /* 0x0000008d008d7308 */ /* 0x000fe60000000800 */
[----:B------:R-:W-:-:S05]  /*8c60*/  FSEL R182, R190, RZ, P2 ;  /* 0x000000ffbeb67208 */ /* 0x000fca0001000000 */
        /* <DEDUP_REMOVED lines=9> */
[----:B------:R-:W-:Y:S01]  /*8d00*/  MUFU.EX2 R135, R135 ;  /* 0x0000008700877308 */ /* 0x000fe20000000800 */
[----:B------:R-:W-:-:S01]  /*8d10*/  FFMA.FTZ R190, R191, UR10, -R182 ;  /* 0x0000000abfbe7c23 */ /* 0x000fc200080108b6 */
[--C-:B------:R-:W-:Y:S01]  /*8d20*/  FFMA.FTZ R14, R14, UR10, -R182.reuse ;  /* 0x0000000a0e0e7c23 */ /* 0x100fe200080108b6 */
[----:B------:R-:W-:-:S01]  /*8d30*/  FFMA.FTZ R15, R15, UR10, -R182 ;  /* 0x0000000a0f0f7c23 */ /* 0x000fc200080108b6 */
[----:B------:R-:W-:Y:S01]  /*8d40*/  FADD.FTZ R171, -R171, R8 ;  /* 0x00000008abab7221 */ /* 0x000fe20000010100 */
[----:B------:R-:W-:-:S01]  /*8d50*/  FFMA.FTZ R8, R154, UR10, -R182 ;  /* 0x0000000a9a087c23 */ /* 0x000fc200080108b6 */
[----:B------:R-:W-:Y:S01]  /*8d60*/  FSEL R154, R13, RZ, P2 ;  /* 0x000000ff0d9a7208 */ /* 0x000fe20001000000 */
[----:B------:R-:W-:-:S01]  /*8d70*/  FFMA.FTZ R138, R138, UR10, -R182 ;  /* 0x0000000a8a8a7c23 */ /* 0x000fc200080108b6 */
[----:B------:R-:W-:Y:S01]  /*8d80*/  FMUL.FTZ R171, R171, UR10 ;  /* 0x0000000aabab7c20 */ /* 0x000fe20008410000 */
[----:B------:R-:W-:Y:S01]  /*8d90*/  MUFU.EX2 R10, R10 ;  /* 0x0000000a000a7308 */ /* 0x000fe20000000800 */
[----:B------:R-:W-:-:S01]  /*8da0*/  FFMA.FTZ R19, R19, UR10, -R182 ;  /* 0x0000000a13137c23 */ /* 0x000fc200080108b6 */
[----:B------:R-:W-:Y:S01]  /*8db0*/  FADD.FTZ R154, -R154, R9 ;  /* 0x000000099a9a7221 */ /* 0x000fe20000010100 */
[----:B------:R-:W-:-:S01]  /*8dc0*/  FFMA.FTZ R20, R20, UR10, -R182 ;  /* 0x0000000a14147c23 */ /* 0x000fc200080108b6 */
[--C-:B------:R-:W-:Y:S01]  /*8dd0*/  FFMA.FTZ R21, R21, UR10, -R182.reuse ;  /* 0x0000000a15157c23 */ /* 0x100fe200080108b6 */
[----:B------:R-:W-:-:S01]  /*8de0*/  FFMA.FTZ R140, R140, UR10, -R182 ;  /* 0x0000000a8c8c7c23 */ /* 0x000fc200080108b6 */
[----:B------:R-:W-:Y:S01]  /*8df0*/  FMUL.FTZ R154, R154, UR10 ;  /* 0x0000000a9a9a7c20 */ /* 0x000fe20008410000 */
        /* <DEDUP_REMOVED lines=21> */
[----:B------:R-:W-:Y:S01]  /*8f50*/  FFMA.FTZ R134, R134, UR10, -R182 ;  /* 0x0000000a86867c23 */ /* 0x000fe200080108b6 */
[----:B------:R-:W-:-:S03]  /*8f60*/  FADD.FTZ R192, R185, R192 ;  /* 0x000000c0b9c07221 */ /* 0x000fc60000010000 */
[----:B------:R-:W0:Y:S01]  /*8f70*/  MUFU.EX2 R190, R190 ;  /* 0x000000be00be7308 */ /* 0x000e220000000800 */
[----:B-1----:R-:W-:-:S04]  /*8f80*/  FFMA.FTZ R5, R154, R4, R135 ;  /* 0x000000049a057223 */ /* 0x002fc80000010087 */
[----:B------:R-:W-:Y:S01]  /*8f90*/  FADD.FTZ R4, R10, R5 ;  /* 0x000000050a047221 */ /* 0x000fe20000010000 */
[----:B------:R-:W-:-:S02]  /*8fa0*/  FADD.FTZ R5, R187, R192 ;  /* 0x000000c0bb057221 */ /* 0x000fc40000010000 */
        /* <DEDUP_REMOVED lines=10> */
[----:B--2---:R-:W-:-:S01]  /*9050*/  FADD.FTZ R171, R15, R4 ;  /* 0x000000040fab7221 */ /* 0x004fc20000010000 */
[----:B------:R-:W-:-:S04]  /*9060*/  FADD.FTZ R4, R12, R5 ;  /* 0x000000050c047221 */ /* 0x000fc80000010000 */
[----:B------:R-:W-:Y:S02]  /*9070*/  FADD.FTZ R5, R193, R4 ;  /* 0x00000004c1057221 */ /* 0x000fe40000010000 */
[----:B------:R-:W2:Y:S01]  /*9080*/  MUFU.EX2 R20, R20 ;  /* 0x0000001400147308 */ /* 0x000ea20000000800 */
[----:B0-----:R-:W-:-:S01]  /*9090*/  FADD.FTZ R192, R138, R171 ;  /* 0x000000ab8ac07221 */ /* 0x001fc20000010000 */
[----:B------:R-:W-:Y:S01]  /*90a0*/  FADD.FTZ R4, R18, R5 ;  /* 0x0000000512047221 */ /* 0x000fe20000010000 */
[----:B------:R-:W-:-:S03]  /*90b0*/  FFMA.FTZ R171, R181, UR10, -R182 ;  /* 0x0000000ab5ab7c23 */ /* 0x000fc600080108b6 */
[----:B------:R-:W-:Y:S02]  /*90c0*/  FADD.FTZ R5, R139, R4 ;  /* 0x000000048b057221 */ /* 0x000fe40000010000 */
[----:B------:R-:W0:Y:S01]  /*90d0*/  MUFU.EX2 R21, R21 ;  /* 0x0000001500157308 */ /* 0x000e220000000800 */
[----:B-1----:R-:W-:-:S01]  /*90e0*/  FADD.FTZ R191, R19, R192 ;  /* 0x000000c013bf7221 */ /* 0x002fc20000010000 */
[----:B------:R-:W-:-:S04]  /*90f0*/  FADD.FTZ R4, R22, R5 ;  /* 0x0000000516047221 */ /* 0x000fc80000010000 */
[----:B------:R-:W-:Y:S02]  /*9100*/  FADD.FTZ R5, R141, R4 ;  /* 0x000000048d057221 */ /* 0x000fe40000010000 */
[----:B------:R-:W-:Y:S01]  /*9110*/  MUFU.EX2 R140, R140 ;  /* 0x0000008c008c7308 */ /* 0x000fe20000000800 */
[----:B--2---:R-:W-:-:S01]  /*9120*/  FADD.FTZ R192, R20, R191 ;  /* 0x000000bf14c07221 */ /* 0x004fc20000010000 */
[----:B------:R-:W-:-:S06]  /*9130*/  FADD.FTZ R4, R144, R5 ;  /* 0x0000000590047221 */ /* 0x000fcc0000010000 */
[----:B------:R-:W-:Y:S01]  /*9140*/  MUFU.EX2 R23, R23 ;  /* 0x0000001700177308 */ /* 0x000fe20000000800 */
[----:B0-----:R-:W-:-:S01]  /*9150*/  FADD.FTZ R181, R21, R192 ;  /* 0x000000c015b57221 */ /* 0x001fc20000010000 */
[----:B------:R-:W-:-:S06]  /*9160*/  FFMA.FTZ R192, R183, UR10, -R182 ;  /* 0x0000000ab7c07c23 */ /* 0x000fcc00080108b6 */
[----:B------:R-:W-:Y:S08]  /*9170*/  MUFU.EX2 R161, R161 ;  /* 0x000000a100a17308 */ /* 0x000ff00000000800 */
[----:B------:R-:W0:Y:S08]  /*9180*/  MUFU.EX2 R163, R163 ;  /* 0x000000a300a37308 */ /* 0x000e300000000800 */
[----:B------:R-:W1:Y:S08]  /*9190*/  MUFU.EX2 R168, R168 ;  /* 0x000000a800a87308 */ /* 0x000e700000000800 */
[----:B------:R-:W2:Y:S01]  /*91a0*/  MUFU.EX2 R145, R145 ;  /* 0x0000009100917308 */ /* 0x000ea20000000800 */
[----:B0-----:R-:W-:-:S07]  /*91b0*/  FADD.FTZ R4, R163, R4 ;  /* 0x00000004a3047221 */ /* 0x001fce0000010000 */
[----:B------:R0:W-:Y:S08]  /*91c0*/  MUFU.EX2 R146, R194 ;  /* 0x000000c200927308 */ /* 0x0001f00000000800 */
[----:B------:R-:W3:Y:S01]  /*91d0*/  MUFU.EX2 R169, R169 ;  /* 0x000000a900a97308 */ /* 0x000ee20000000800 */
[----:B0-----:R-:W-:-:S04]  /*91e0*/  FADD.FTZ R194, R140, R181 ;  /* 0x000000b58cc27221 */ /* 0x001fc80000010000 */
[----:B------:R-:W-:-:S03]  /*91f0*/  FADD.FTZ R194, R23, R194 ;  /* 0x000000c217c27221 */ /* 0x000fc60000010000 */
[----:B------:R-:W0:Y:S01]  /*9200*/  MUFU.EX2 R170, R170 ;  /* 0x000000aa00aa7308 */ /* 0x000e220000000800 */
[----:B------:R-:W-:-:S04]  /*9210*/  FADD.FTZ R5, R161, R194 ;  /* 0x000000c2a1057221 */ /* 0x000fc80000010000 */
[----:B-1----:R-:W-:Y:S01]  /*9220*/  FADD.FTZ R194, R168, R5 ;  /* 0x00000005a8c27221 */ /* 0x002fe20000010000 */
[----:B--2---:R-:W-:-:S02]  /*9230*/  FADD.FTZ R5, R145, R4 ;  /* 0x0000000491057221 */ /* 0x004fc40000010000 */
[----:B------:R-:W1:Y:S01]  /*9240*/  MUFU.EX2 R148, R148 ;  /* 0x0000009400947308 */ /* 0x000e620000000800 */
[----:B---3--:R-:W-:-:S01]  /*9250*/  FADD.FTZ R181, R169, R194 ;  /* 0x000000c2a9b57221 */ /* 0x008fc20000010000 */
[----:B------:R-:W-:-:S06]  /*9260*/  FADD.FTZ R5, R156, R5 ;  /* 0x000000059c057221 */ /* 0x000fcc0000010000 */
        /* <DEDUP_REMOVED lines=58> */
[--C-:B------:R-:W-:Y:S01]  /*9610*/  FFMA.FTZ R172, R131, UR10, -R182.reuse ;  /* 0x0000000a83ac7c23 */ /* 0x100fe200080108b6 */
[----:B------:R-:W-:-:S05]  /*9620*/  FFMA.FTZ R182, R184, UR10, -R182 ;  /* 0x0000000ab8b67c23 */ /* 0x000fca00080108b6 */
        /* <DEDUP_REMOVED lines=40> */
.L_x_6175:
[----:B------:R-:W-:Y:S01]  /*98b0*/  ULEA UR6, UR6, UR38, 0x3 ;  /* 0x0000002606067291 */ /* 0x000fe2000f8e183f */
[----:B------:R-:W-:Y:S01]  /*98c0*/  F2FP.SATFINITE.E4M3.F32.PACK_AB_MERGE_C R8, R155, R8, RZ ;  /* 0x000000089b08723e */ /* 0x000fe200048070ff */
[----:B------:R-:W-:Y:S01]  /*98d0*/  UISETP.GT.AND UP0, UPT, UR39, UR53, UPT ;  /* 0x000000352700728c */ /* 0x000fe2000bf04270 */
[----:B------:R-:W-:Y:S01]  /*98e0*/  F2FP.SATFINITE.E4M3.F32.PACK_AB_MERGE_C R121, R130, R121, RZ ;  /* 0x000000798279723e */ /* 0x000fe200048070ff */
[----:B------:R-:W-:Y:S01]  /*98f0*/  UIADD3 UR6, UR6, 0x33460, URZ ;  /* 0x0003346006067890 */ /* 0x000fe2000fffe03f */
[----:B------:R-:W-:Y:S01]  /*9900*/  F2FP.SATFINITE.E4M3.F32.PACK_AB_MERGE_C R187, R188, R187, RZ ;  /* 0x000000bbbcbb723e */ /* 0x000fe200048070ff */
[----:B------:R-:W-:Y:S01]  /*9910*/  UIADD3 UR39, UR39, -0x1, URZ ;  /* 0xffffffff27277890 */ /* 0x000fe2000fffe03f */
[----:B------:R-:W-:Y:S01]  /*9920*/  F2FP.SATFINITE.E4M3.F32.PACK_AB_MERGE_C R11, R190, R11, RZ ;  /* 0x0000000bbe0b723e */ /* 0x000fe200048070ff */
[----:B------:R-:W-:Y:S01]  /*9930*/  UPRMT UR6, UR60, 0x654, UR6 ;  /* 0x000006543c067896 */ /* 0x000fe20008000006 */
[----:B------:R-:W-:Y:S01]  /*9940*/  PLOP3.LUT P1, PT, PT, PT, UP0, 0x80, 0x0 ;  /* 0x000000000000781c */ /* 0x000fe20003f2f008 */
[----:B------:R-:W-:Y:S01]  /*9950*/  UMOV UR7, UR5 ;  /* 0x0000000500077c82 */ /* 0x000fe20008000000 */
[----:B------:R-:W-:Y:S01]  /*9960*/  F2FP.SATFINITE.E4M3.F32.PACK_AB_MERGE_C R12, R193, R12, RZ ;  /* 0x0000000cc10c723e */ /* 0x000fe200048070ff */
[-C--:B------:R-:W-:Y:S01]  /*9970*/  FMUL.FTZ R24, R24, R9.reuse ;  /* 0x0000000918187220 */ /* 0x080fe20000410000 */
[----:B------:R-:W-:Y:S01]  /*9980*/  F2FP.SATFINITE.E4M3.F32.PACK_AB_MERGE_C R19, R19, R138, RZ ;  /* 0x0000008a1313723e */ /* 0x000fe200048070ff */
[-C--:B------:R-:W-:Y:S01]  /*9990*/  FMUL.FTZ R25, R25, R9.reuse ;  /* 0x0000000919197220 */ /* 0x080fe20000410000 */
[----:B------:R-:W-:Y:S01]  /*99a0*/  F2FP.SATFINITE.E4M3.F32.PACK_AB_MERGE_C R22, R141, R22, RZ ;  /* 0x000000168d16723e */ /* 0x000fe200048070ff */
[----:B------:R-:W-:Y:S01]  /*99b0*/  FMUL.FTZ R28, R28, R9 ;  /* 0x000000091c1c7220 */ /* 0x000fe20000410000 */
[----:B------:R-:W-:Y:S01]  /*99c0*/  F2FP.SATFINITE.E4M3.F32.PACK_AB_MERGE_C R23, R23, R140, RZ ;  /* 0x0000008c1717723e */ /* 0x000fe200048070ff */
[----:B------:R-:W-:Y:S01]  /*99d0*/  SYNCS.ARRIVE.TRANS64.RED.A1T0 RZ, [UR6], RZ ;  /* 0x000000ffffff79a7 */ /* 0x000fe20008100406 */
[----:B------:R-:W-:Y:S01]  /*99e0*/  F2FP.SATFINITE.E4M3.F32.PACK_AB_MERGE_C R145, R156, R145, RZ ;  /* 0x000000919c91723e */ /* 0x000fe200048070ff */
[----:B------:R-:W-:Y:S01]  /*99f0*/  UMOV UR6, UR4 ;  /* 0x0000000400067c82 */ /* 0x000fe20008000000 */
        /* <DEDUP_REMOVED lines=124> */
[----:B------:R-:W-:-:S02]  /*a1c0*/  IMAD.MOV.U32 R9, RZ, RZ, R13 ;  /* 0x000000ffff097224 */ /* 0x000fc400078e000d */
[----:B------:R-:W-:Y:S01]  /*a1d0*/  IMAD.MOV.U32 R8, RZ, RZ, R120 ;  /* 0x000000ffff087224 */ /* 0x000fe200078e0078 */
[----:B------:R-:W-:Y:S06]  /*a1e0*/  @P1 BRA `(.L_x_6176) ;  /* 0xffffffb800ec1947 */ /* 0x000fec000383ffff */
[----:B------:R-:W-:-:S05]  /*a1f0*/  UMOV UR6, UR39 ;  /* 0x0000002700067c82 */ /* 0x000fca0008000000 */
.L_x_6165:
[----:B------:R-:W-:-:S06]  /*a200*/  UISETP.GE.AND UP0, UPT, UR6, UR58, UPT ;  /* 0x0000003a0600728c */ /* 0x000fcc000bf06270 */
[----:B------:R-:W-:-:S13]  /*a210*/  PLOP3.LUT P1, PT, PT, PT, UP0, 0x80, 0x0 ;  /* 0x000000000000781c */ /* 0x000fda0003f2f008 */
[----:B------:R-:W-:Y:S05]  /*a220*/  @!P1 BRA `(.L_x_6177) ;  /* 0x0000003800409947 */ /* 0x000fea0003800000 */
[C---:B------:R-:W-:Y:S01]  /*a230*/  VIADD R6, R16.reuse, 0x8 ;  /* 0x0000000810067836 */ /* 0x040fe20000000000 */
[----:B------:R-:W-:Y:S01]  /*a240*/  IADD3 R16, -R16, 0xb, RZ ;  /* 0x0000000b10107810 */ /* 0x000fe20007ffe1ff */
[----:B------:R-:W-:Y:S01]  /*a250*/  IMAD.MOV.U32 R8, RZ, RZ, R13 ;  /* 0x000000ffff087224 */ /* 0x000fe200078e000d */
[----:B------:R-:W-:Y:S01]  /*a260*/  UMOV UR39, UR5 ;  /* 0x0000000500277c82 */ /* 0x000fe20008000000 */
[----:B------:R-:W-:Y:S01]  /*a270*/  IMAD.MOV.U32 R7, RZ, RZ, R120 ;  /* 0x000000ffff077224 */ /* 0x000fe200078e0078 */
[----:B------:R-:W-:Y:S01]  /*a280*/  UMOV UR7, UR4 ;  /* 0x0000000400077c82 */ /* 0x000fe20008000000 */
[----:B------:R-:W-:-:S05]  /*a290*/  ULDC UR53, c[0x0][0x988] ;  /* 0x0002620000357ab9 */ /* 0x000fca0000000800 */
.L_x_6188:
[----:B------:R-:W-:Y:S01]  /*a2a0*/  UIADD3 UR4, UR7, 0x1, URZ ;  /* 0x0000000107047890 */ /* 0x000fe2000fffe03f */
[----:B------:R-:W-:-:S03]  /*a2b0*/  ISETP.NE.AND P2, PT, RZ, UR54, PT ;  /* 0x00000036ff007c0c */ /* 0x000fc6000bf45270 */
[----:B------:R-:W-:-:S04]  /*a2c0*/  UISETP.NE.AND UP0, UPT, UR4, 0x2, UPT ;  /* 0x000000020400788c */ /* 0x000fc8000bf05270 */
[----:B------:R-:W-:Y:S02]  /*a2d0*/  USEL UR5, URZ, 0x1, UP0 ;  /* 0x000000013f057887 */ /* 0x000fe40008000000 */
[----:B------:R-:W-:Y:S02]  /*a2e0*/  USEL UR4, UR4, URZ, UP0 ;  /* 0x0000003f04047287 */ /* 0x000fe40008000000 */
[----:B------:R-:W-:Y:S02]  /*a2f0*/  ULOP3.LUT UR5, UR39, UR5, URZ, 0x3c, !UPT ;  /* 0x0000000527057292 */ /* 0x000fe4000f8e3c3f */
[----:B--2---:R-:W-:Y:S10]  /*a300*/  @P2 BRA `(.L_x_6178) ;  /* 0x00000000002c2947 */ /* 0x004ff40003800000 */
[----:B------:R-:W-:Y:S05]  /*a310*/  @!P0 BRA `(.L_x_6179) ;  /* 0x0000000000048947 */ /* 0x000fea0003800000 */
[----:B------:R-:W-:Y:S01]  /*a320*/  BPT.TRAP 0x1 ;  /* 0x000000040000795c */ /* 0x000fe20000300000 */
.L_x_6179:
[----:B------:R-:W-:Y:S01]  /*a330*/  ULEA UR10, UR4, UR38, 0x3 ;  /* 0x00000026040a7291 */ /* 0x000fe2000f8e183f */
[----:B------:R-:W-:-:S05]  /*a340*/  IMAD.U32 R9, RZ, RZ, UR5 ;  /* 0x00000005ff097e24 */ /* 0x000fca000f8e00ff */
[----:B------:R-:W-:-:S04]  /*a350*/  SHF.L.U32 R9, R9, 0x1f, RZ ;  /* 0x0000001f09097819 */ /* 0x000fc800000006ff */
[----:B------:R0:W1:Y:S01]  /*a360*/  SYNCS.PHASECHK.TRANS64.TRYWAIT P1, [UR10+0x33430], R9 ;  /* 0x03343009ff0075a7 */ /* 0x000062000802014a */
[----:B------:R-:W-:Y:S05]  /*a370*/  @!P0 BRA `(.L_x_6180) ;  /* 0x0000000000048947 */ /* 0x000fea0003800000 */
[----:B------:R-:W-:Y:S01]  /*a380*/  BPT.TRAP 0x1 ;  /* 0x000000040000795c */ /* 0x000fe20000300000 */
.L_x_6180:
[----:B-1----:R-:W-:Y:S05]  /*a390*/  @P1 BRA `(.L_x_6178) ;  /* 0x0000000000081947 */ /* 0x002fea0003800000 */
[----:B------:R-:W1:Y:S02]  /*a3a0*/  SYNCS.PHASECHK.TRANS64.TRYWAIT P1, [UR10+0x33430], R9 ;  /* 0x03343009ff0075a7 */ /* 0x000e64000802014a */
[----:B-1----:R-:W-:Y:S05]  /*a3b0*/  @!P1 BRA `(.L_x_6181) ;  /* 0x000000cc00449947 */ /* 0x002fea0003800000 */
.L_x_6178:
[----:B------:R2:W-:Y:S01]  /*a3c0*/  BAR.SYNC.DEFER_BLOCKING R6, 0x100 ;  /* 0x000400060000751d */ /* 0x0005e20000010000 */
[C---:B------:R-:W-:Y:S01]  /*a3d0*/  R2UR UR28, R2.reuse ;  /* 0x00000000021c72ca */ /* 0x040fe200000e0000 */
[----:B------:R-:W-:Y:S01]  /*a3e0*/  UIMAD UR10, UR4, 0x780, UR52 ;  /* 0x00000780040a78a4 */ /* 0x000fe2000f8e0234 */
[C---:B------:R-:W-:Y:S02]  /*a3f0*/  R2UR UR29, R3.reuse ;  /* 0x00000000031d72ca */ /* 0x040fe400000e0000 */
[C---:B------:R-:W-:Y:S01]  /*a400*/  R2UR UR32, R2.reuse ;  /* 0x00000000022072ca */ /* 0x040fe200000e0000 */
[----:B------:R-:W-:Y:S01]  /*a410*/  UMOV UR31, 0x80000020 ;  /* 0x80000020001f7882 */ /* 0x000fe20000000000 */
[C---:B------:R-:W-:Y:S01]  /*a420*/  R2UR UR33, R3.reuse ;  /* 0x00000000032172ca */ /* 0x040fe200000e0000 */
[----:B------:R-:W-:Y:S01]  /*a430*/  UIADD3 UR34, UR10, 0x80, URZ ;  /* 0x000000800a227890 */ /* 0x000fe2000fffe03f */
[C---:B------:R-:W-:Y:S01]  /*a440*/  R2UR UR40, R2.reuse ;  /* 0x00000000022872ca */ /* 0x040fe200000e0000 */
[----:B------:R-:W-:Y:S01]  /*a450*/  UMOV UR30, UR10 ;  /* 0x0000000a001e7c82 */ /* 0x000fe20008000000 */
[----:B------:R-:W-:Y:S01]  /*a460*/  UMOV UR35, 0x80000020 ;  /* 0x8000002000237882 */ /* 0x000fe20000000000 */
[C---:B------:R-:W-:Y:S01]  /*a470*/  R2UR UR41, R3.reuse ;  /* 0x00000000032972ca */ /* 0x040fe200000e0000 */
[----:B------:R-:W-:Y:S01]  /*a480*/  UIADD3 UR42, UR10, 0x100, URZ ;  /* 0x000001000a2a7890 */ /* 0x000fe2000fffe03f */
[C---:B------:R-:W-:Y:S01]  /*a490*/  R2UR UR44, R2.reuse ;  /* 0x00000000022c72ca */ /* 0x040fe200000e0000 */
[----:B------:R-:W-:Y:S01]  /*a4a0*/  UMOV UR43, 0x80000020 ;  /* 0x80000020002b7882 */ /* 0x000fe20000000000 */
[C---:B------:R-:W-:Y:S01]  /*a4b0*/  R2UR UR45, R3.reuse ;  /* 0x00000000032d72ca */ /* 0x040fe200000e0000 */
[----:B------:R-:W-:Y:S01]  /*a4c0*/  UIADD3 UR46, UR10, 0x180, URZ ;  /* 0x000001800a2e7890 */ /* 0x000fe2000fffe03f */
[----:B------:R-:W-:Y:S01]  /*a4d0*/  R2UR UR48, R2 ;  /* 0x00000000023072ca */ /* 0x000fe200000e0000 */
[----:B------:R-:W-:Y:S01]  /*a4e0*/  UMOV UR47, 0x80000020 ;  /* 0x80000020002f7882 */ /* 0x000fe20000000000 */
[----:B------:R-:W-:Y:S01]  /*a4f0*/  R2UR UR49, R3 ;  /* 0x00000000033172ca */ /* 0x000fe200000e0000 */
        /* <DEDUP_REMOVED lines=145> */
[----:B------:R-:W-:Y:S01]  /*ae10*/  QGMMA.64x32x32.F32.E4M3.E4M3 R120, gdesc[UR12], R120, gsb0 ;  /* 0x006000000c7879f3 */ /* 0x000fe20008000878 */
[----:B------:R-:W-:Y:S02]  /*ae20*/  UIADD3 UR14, UR10, 0x602, URZ ;  /* 0x000006020a0e7890 */ /* 0x000fe4000fffe03f */
[----:B------:R-:W-:-:S05]  /*ae30*/  UIADD3 UR15, UR10, 0x682, URZ ;  /* 0x000006820a0f7890 */ /* 0x000fca000fffe03f */
        /* <DEDUP_REMOVED lines=21> */
[----:B--2---:R-:W-:Y:S05]  /*af90*/  @P2 BRA `(.L_x_6182) ;  /* 0x00000000002c2947 */ /* 0x004fea0003800000 */
[----:B------:R-:W-:Y:S05]  /*afa0*/  @!P0 BRA `(.L_x_6183) ;  /* 0x0000000000048947 */ /* 0x000fea0003800000 */
[----:B------:R-:W-:Y:S01]  /*afb0*/  BPT.TRAP 0x1 ;  /* 0x000000040000795c */ /* 0x000fe20000300000 */
.L_x_6183:
[----:B------:R-:W-:Y:S01]  /*afc0*/  ULEA UR10, UR7, UR38, 0x3 ;  /* 0x00000026070a7291 */ /* 0x000fe2000f8e183f */
[----:B01----:R-:W-:-:S05]  /*afd0*/  IMAD.U32 R9, RZ, RZ, UR39 ;  /* 0x00000027ff097e24 */ /* 0x003fca000f8e00ff */
[----:B------:R-:W-:-:S04]  /*afe0*/  SHF.L.U32 R9, R9, 0x1f, RZ ;  /* 0x0000001f09097819 */ /* 0x000fc800000006ff */
[----:B------:R0:W1:Y:S01]  /*aff0*/  SYNCS.PHASECHK.TRANS64.TRYWAIT P1, [UR10+0x33450], R9 ;  /* 0x03345009ff0075a7 */ /* 0x000062000802014a */
[----:B------:R-:W-:Y:S05]  /*b000*/  @!P0 BRA `(.L_x_6184) ;  /* 0x0000000000048947 */ /* 0x000fea0003800000 */
[----:B------:R-:W-:Y:S01]  /*b010*/  BPT.TRAP 0x1 ;  /* 0x000000040000795c */ /* 0x000fe20000300000 */
.L_x_6184:
[----:B-1----:R-:W-:Y:S05]  /*b020*/  @P1 BRA `(.L_x_6182) ;  /* 0x0000000000081947 */ /* 0x002fea0003800000 */
[----:B------:R-:W1:Y:S02]  /*b030*/  SYNCS.PHASECHK.TRANS64.TRYWAIT P1, [UR10+0x33450], R9 ;  /* 0x03345009ff0075a7 */ /* 0x000e64000802014a */
[----:B-1----:R-:W-:Y:S05]  /*b040*/  @!P1 BRA `(.L_x_6185) ;  /* 0x000000c000389947 */ /* 0x002fea0003800000 */
.L_x_6182:
        /* <DEDUP_REMOVED lines=33> */
.L_x_6186:
[C---:B-1----:R-:W-:Y:S01]  /*b260*/  FMUL.FTZ R10, R0.reuse, R184 ;  /* 0x000000b8000a7220 */ /* 0x042fe20000410000 */
        /* <DEDUP_REMOVED lines=104> */
[----:B------:R-:W-:Y:S01]  /*b8f0*/  ULEA UR11, UR4, UR38, 0x3 ;  /* 0x00000026040b7291 */ /* 0x000fe2000f8e183f */
[----:B------:R-:W-:-:S03]  /*b900*/  IMAD.U32 R195, RZ, RZ, UR10 ;  /* 0x0000000affc37e24 */ /* 0x000fc6000f8e00ff */
[----:B------:R-:W-:Y:S01]  /*b910*/  UIADD3 UR11, UR11, 0x33440, URZ ;  /* 0x000334400b0b7890 */ /* 0x000fe2000fffe03f */
[----:B------:R-:W1:Y:S01]  /*b920*/  MUFU.TANH R186, R186 ;  /* 0x000000ba00ba7308 */ /* 0x000e620000002400 */
[----:B---3--:R-:W-:Y:S02]  /*b930*/  FMNMX.FTZ R189, R23, R120, !PT ;  /* 0x0000007817bd7209 */ /* 0x008fe40007810000 */
[----:B------:R-:W-:-:S05]  /*b940*/  UPRMT UR11, UR60, 0x654, UR11 ;  /* 0x000006543c0b7896 */ /* 0x000fca000800000b */
[----:B------:R-:W3:Y:S01]  /*b950*/  MUFU.TANH R185, R185 ;  /* 0x000000b900b97308 */ /* 0x000ee20000002400 */
[----:B0-----:R-:W-:-:S03]  /*b960*/  FMNMX.FTZ R120, R184, R13, !PT ;  /* 0x0000000db8787209 */ /* 0x001fc60007810000 */
[----:B------:R-:W-:Y:S04]  /*b970*/  SYNCS.ARRIVE.TRANS64.RED.A1T0 RZ, [UR11], RZ ;  /* 0x000000ffffff79a7 */ /* 0x000fe8000810040b */
[----:B------:R-:W0:Y:S01]  /*b980*/  MUFU.TANH R187, R187 ;  /* 0x000000bb00bb7308 */ /* 0x000e220000002400 */
[----:B-1----:R-:W-:-:S07]  /*b990*/  FMNMX.FTZ R190, R186, R189, !PT ;  /* 0x000000bdbabe7209 */ /* 0x002fce0007810000 */
[----:B------:R-:W1:Y:S01]  /*b9a0*/  MUFU.TANH R168, R168 ;  /* 0x000000a800a87308 */ /* 0x000e620000002400 */
[----:B---3--:R-:W-:-:S07]  /*b9b0*/  FMNMX.FTZ R13, R185, R120, !PT ;  /* 0x00000078b90d7209 */ /* 0x008fce0007810000 */
[----:B------:R-:W3:Y:S01]  /*b9c0*/  MUFU.TANH R170, R170 ;  /* 0x000000aa00aa7308 */ /* 0x000ee20000002400 */
[----:B0-----:R-:W-:-:S07]  /*b9d0*/  FMNMX.FTZ R189, R187, R190, !PT ;  /* 0x000000bebbbd7209 */ /* 0x001fce0007810000 */
        /* <DEDUP_REMOVED lines=123> */
[----:B---3--:R-:W-:Y:S02]  /*c190*/  FMNMX.FTZ R190, R134, R189, !PT ;  /* 0x000000bd86be7209 */ /* 0x008fe40007810000 */
[----:B0-----:R-:W-:-:S05]  /*c1a0*/  FMNMX.FTZ R189, R133, R120, !PT ;  /* 0x0000007885bd7209 */ /* 0x001fca0007810000 */
[----:B------:R-:W0:Y:S01]  /*c1b0*/  SHFL.BFLY PT, R120, R189, 0x2, 0x1f ;  /* 0x0c401f00bd787f89 */ /* 0x000e2200000e0000 */
[----:B-1----:R-:W-:-:S05]  /*c1c0*/  FMNMX.FTZ R190, R135, R190, !PT ;  /* 0x000000be87be7209 */ /* 0x002fca0007810000 */
[----:B------:R-:W1:Y:S01]  /*c1d0*/  SHFL.BFLY PT, R13, R190, 0x2, 0x1f ;  /* 0x0c401f00be0d7f89 */ /* 0x000e6200000e0000 */
[----:B0-----:R-:W-:-:S05]  /*c1e0*/  FMNMX.FTZ R191, R189, R120, !PT ;  /* 0x00000078bdbf7209 */ /* 0x001fca0007810000 */
[----:B------:R-:W0:Y:S01]  /*c1f0*/  SHFL.BFLY PT, R120, R191, 0x1, 0x1f ;  /* 0x0c201f00bf787f89 */ /* 0x000e2200000e0000 */
[----:B-1----:R-:W-:-:S05]  /*c200*/  FMNMX.FTZ R192, R190, R13, !PT ;  /* 0x0000000dbec07209 */ /* 0x002fca0007810000 */
        /* <DEDUP_REMOVED lines=22> */
[C---:B------:R-:W-:Y:S01]  /*c370*/  FADD.FTZ R7, -R13.reuse, R8 ;  /* 0x000000080d077221 */ /* 0x040fe20000010100 */
[----:B------:R-:W-:Y:S01]  /*c380*/  MUFU.EX2 R189, R189 ;  /* 0x000000bd00bd7308 */ /* 0x000fe20000000800 */
[----:B------:R-:W-:-:S01]  /*c390*/  FFMA.FTZ R132, R13, R132, -8 ;  /* 0xc10000000d847423 */ /* 0x000fc20000010084 */
[--C-:B------:R-:W-:Y:S01]  /*c3a0*/  FFMA.FTZ R168, R168, UR10, -R190.reuse ;  /* 0x0000000aa8a87c23 */ /* 0x100fe200080108be */
[----:B------:R-:W-:Y:S01]  /*c3b0*/  FMUL.FTZ R7, R7, UR10 ;  /* 0x0000000a07077c20 */ /* 0x000fe20008410000 */
[----:B------:R-:W-:Y:S01]  /*c3c0*/  FFMA.FTZ R169, R169, UR10, -R190 ;  /* 0x0000000aa9a97c23 */ /* 0x000fe200080108be */
[----:B------:R-:W-:-:S01]  /*c3d0*/  FFMA.FTZ R192, R11, UR10, -R132 ;  /* 0x0000000a0bc07c23 */ /* 0x000fc20008010884 */
[--C-:B------:R-:W-:Y:S01]  /*c3e0*/  FFMA.FTZ R11, R12, UR10, -R132.reuse ;  /* 0x0000000a0c0b7c23 */ /* 0x100fe20008010884 */
[----:B------:R-:W-:-:S01]  /*c3f0*/  FFMA.FTZ R12, R18, UR10, -R132 ;  /* 0x0000000a120c7c23 */ /* 0x000fc20008010884 */
[----:B------:R-:W0:Y:S01]  /*c400*/  MUFU.EX2 R8, R193 ;  /* 0x000000c100087308 */ /* 0x000e220000000800 */
[----:B------:R-:W-:-:S01]  /*c410*/  FFMA.FTZ R19, R19, UR10, -R132 ;  /* 0x0000000a13137c23 */ /* 0x000fc20008010884 */
[--C-:B------:R-:W-:Y:S01]  /*c420*/  FFMA.FTZ R18, R22, UR10, -R132.reuse ;  /* 0x0000000a16127c23 */ /* 0x100fe20008010884 */
        /* <DEDUP_REMOVED lines=46> */
[----:B---3--:R-:W-:-:S01]  /*c710*/  FADD.FTZ R5, R11, R4 ;  /* 0x000000040b057221 */ /* 0x008fc20000010000 */
[--C-:B------:R-:W-:Y:S01]  /*c720*/  FFMA.FTZ R159, R159, UR10, -R132.reuse ;  /* 0x0000000a9f9f7c23 */ /* 0x100fe20008010884 */
[----:B------:R-:W-:-:S01]  /*c730*/  FFMA.FTZ R162, R162, UR10, -R132 ;  /* 0x0000000aa2a27c23 */ /* 0x000fc20008010884 */
[--C-:B------:R-:W-:Y:S01]  /*c740*/  FFMA.FTZ R163, R163, UR10, -R132.reuse ;  /* 0x0000000aa3a37c23 */ /* 0x100fe20008010884 */
[----:B------:R-:W-:-:S01]  /*c750*/  FFMA.FTZ R166, R166, UR10, -R132 ;  /* 0x0000000aa6a67c23 */ /* 0x000fc20008010884 */
[--C-:B------:R-:W-:Y:S01]  /*c760*/  FFMA.FTZ R167, R167, UR10, -R132.reuse ;  /* 0x0000000aa7a77c23 */ /* 0x100fe20008010884 */
[----:B------:R-:W-:-:S01]  /*c770*/  FFMA.FTZ R138, R138, UR10, -R132 ;  /* 0x0000000a8a8a7c23 */ /* 0x000fc20008010884 */
[----:B------:R-:W3:Y:S01]  /*c780*/  MUFU.EX2 R14, R14 ;  /* 0x0000000e000e7308 */ /* 0x000ee20000000800 */
        /* <DEDUP_REMOVED lines=13> */
[----:B------:R-:W-:-:S02]  /*c860*/  FFMA.FTZ R134, R134, UR10, -R132 ;  /* 0x0000000a86867c23 */ /* 0x000fc40008010884 */
[----:B------:R-:W0:Y:S01]  /*c870*/  MUFU.EX2 R15, R15 ;  /* 0x0000000f000f7308 */ /* 0x000e220000000800 */
[----:B---3--:R-:W-:-:S07]  /*c880*/  FADD.FTZ R186, R14, R187 ;  /* 0x000000bb0eba7221 */ /* 0x008fce0000010000 */
[----:B------:R-:W3:Y:S01]  /*c890*/  MUFU.EX2 R18, R18 ;  /* 0x0000001200127308 */ /* 0x000ee20000000800 */
[----:B-1----:R-:W-:-:S07]  /*c8a0*/  FADD.FTZ R5, R19, R4 ;  /* 0x0000000413057221 */ /* 0x002fce0000010000 */
[----:B------:R-:W1:Y:S01]  /*c8b0*/  MUFU.EX2 R20, R20 ;  /* 0x0000001400147308 */ /* 0x000e620000000800 */
[----:B0-----:R-:W-:-:S07]  /*c8c0*/  FADD.FTZ R187, R15, R186 ;  /* 0x000000ba0fbb7221 */ /* 0x001fce0000010000 */
        /* <DEDUP_REMOVED lines=81> */
[----:B-1----:R-:W-:-:S01]  /*cde0*/  FADD.FTZ R186, R138, R187 ;  /* 0x000000bb8aba7221 */ /* 0x002fc20000010000 */
[--C-:B------:R-:W-:Y:S01]  /*cdf0*/  FFMA.FTZ R187, R127, UR10, -R132.reuse ;  /* 0x0000000a7fbb7c23 */ /* 0x100fe20008010884 */
[----:B------:R-:W-:-:S05]  /*ce00*/  FFMA.FTZ R127, R130, UR10, -R132 ;  /* 0x0000000a827f7c23 */ /* 0x000fca0008010884 */
        /* <DEDUP_REMOVED lines=19> */
[----:B0-----:R-:W-:-:S01]  /*cf40*/  FADD.FTZ R191, R147, R130 ;  /* 0x0000008293bf7221 */ /* 0x001fc20000010000 */
[--C-:B------:R-:W-:Y:S01]  /*cf50*/  FFMA.FTZ R130, R131, UR10, -R132.reuse ;  /* 0x0000000a83827c23 */ /* 0x100fe20008010884 */
[----:B------:R-:W-:-:S05]  /*cf60*/  FFMA.FTZ R132, R135, UR10, -R132 ;  /* 0x0000000a87847c23 */ /* 0x000fca0008010884 */
        /* <DEDUP_REMOVED lines=36> */
[----:B---3--:R-:W-:-:S03]  /*d1b0*/  FADD.FTZ R5, R190, R5 ;  /* 0x00000005be057221 */ /* 0x008fc60000010000 */
[----:B-1----:R-:W-:Y:S01]  /*d1c0*/  FADD.FTZ R4, R132, R131 ;  /* 0x0000008384047221 */ /* 0x002fe20000010000 */
[----:B------:R-:W-:Y:S06]  /*d1d0*/  @!P0 BRA `(.L_x_6187) ;  /* 0x0000000000048947 */ /* 0x000fec0003800000 */
[----:B------:R-:W-:Y:S01]  /*d1e0*/  BPT.TRAP 0x1 ;  /* 0x000000040000795c */ /* 0x000fe20000300000 */
.L_x_6187:
        /* <DEDUP_REMOVED lines=148> */
.L_x_6177:
[----:B------:R-:W-:Y:S06]  /*db30*/  BAR.ARV 0x8, 0x180 ;  /* 0x0206000000007b1d */ /* 0x000fec0000002000 */
[----:B------:R-:W-:Y:S05]  /*db40*/  @!P0 BRA `(.L_x_6189) ;  /* 0x0000000000048947 */ /* 0x000fea0003800000 */
[----:B------:R-:W-:Y:S01]  /*db50*/  BPT.TRAP 0x1 ;  /* 0x000000040000795c */ /* 0x000fe20000300000 */
.L_x_6189:
[----:B------:R-:W-:Y:S01]  /*db60*/  ULEA UR9, UR4, UR38, 0x3 ;  /* 0x0000002604097291 */ /* 0x000fe2000f8e183f */
[----:B------:R-:W-:-:S05]  /*db70*/  IMAD.U32 R0, RZ, RZ, UR5 ;  /* 0x00000005ff007e24 */ /* 0x000fca000f8e00ff */
[----:B------:R-:W-:-:S04]  /*db80*/  SHF.L.U32 R0, R0, 0x1f, RZ ;  /* 0x0000001f00007819 */ /* 0x000fc800000006ff */
[----:B------:R0:W1:Y:S01]  /*db90*/  SYNCS.PHASECHK.TRANS64.TRYWAIT P1, [UR9+0x33450], R0 ;  /* 0x03345000ff0075a7 */ /* 0x0000620008020149 */
[----:B------:R-:W-:Y:S05]  /*dba0*/  @!P0 BRA `(.L_x_6190) ;  /* 0x0000000000048947 */ /* 0x000fea0003800000 */
[----:B------:R-:W-:Y:S01]  /*dbb0*/  BPT.TRAP 0x1 ;  /* 0x000000040000795c */ /* 0x000fe20000300000 */
.L_x_6190:
[----:B-1----:R-:W-:Y:S05]  /*dbc0*/  @P1 BRA `(.L_x_6191) ;  /* 0x0000000000081947 */ /* 0x002fea0003800000 */
[----:B------:R-:W1:Y:S02]  /*dbd0*/  SYNCS.PHASECHK.TRANS64.TRYWAIT P1, [UR9+0x33450], R0 ;  /* 0x03345000ff0075a7 */ /* 0x000e640008020149 */
[----:B-1----:R-:W-:Y:S05]  /*dbe0*/  @!P1 BRA `(.L_x_6192) ;  /* 0x0000009400689947 */ /* 0x002fea0003800000 */
.L_x_6191:
[----:B------:R-:W-:Y:S01]  /*dbf0*/  UIADD3 UR38, UR38, 0x200, URZ ;  /* 0x0000020026267890 */ /* 0x000fe2000fffe03f */
[----:B------:R-:W-:Y:S01]  /*dc00*/  WARPGROUP.ARRIVE ;  /* 0x00000000000079c5 */ /* 0x000fe20000000000 */
[----:B------:R-:W-:-:S05]  /*dc10*/  UMOV UR7, 0xc0000010 ;  /* 0xc000001000077882 */ /* 0x000fca0000000000 */
[----:B------:R-:W3:Y:S01]  /*dc20*/  S2UR UR5, SR_CTAID.Z ;  /* 0x00000000000579c3 */ /* 0x000ee20000002700 */
[----:B------:R-:W-:Y:S01]  /*dc30*/  USHF.R.U32.HI UR38, URZ, 0x4, UR38 ;  /* 0x000000043f267899 */ /* 0x000fe20008011626 */
[----:B------:R-:W-:Y:S01]  /*dc40*/  IMAD.MOV.U32 R6, RZ, RZ, 0x3f800000 ;  /* 0x3f800000ff067424 */ /* 0x000fe200078e00ff */
[----:B------:R-:W-:Y:S02]  /*dc50*/  ULDC.64 UR12, c[0x0][0x9a0] ;  /* 0x00026800000c7ab9 */ /* 0x000fe40000000a00 */
[----:B------:R-:W-:Y:S02]  /*dc60*/  ULOP3.LUT UR38, UR38, 0x3fff, URZ, 0xc0, !UPT ;  /* 0x00003fff26267892 */ /* 0x000fe4000f8ec03f */
[----:B------:R-:W-:Y:S01]  /*dc70*/  UISETP.NE.U32.AND UP0, UPT, UR12, URZ, UPT ;  /* 0x0000003f0c00728c */ /* 0x000fe2000bf05070 */
[----:B------:R-:W4:Y:S01]  /*dc80*/  S2UR UR11, SR_CTAID.Z ;  /* 0x00000000000b79c3 */ /* 0x000f220000002700 */
[----:B------:R-:W-:Y:S02]  /*dc90*/  ULOP3.LUT UR8, UR38, 0x10000, URZ, 0xfc, !UPT ;  /* 0x0001000026087892 */ /* 0x000fe4000f8efc3f */
[----:B------:R-:W-:-:S02]  /*dca0*/  UISETP.NE.AND.EX UP0, UPT, UR13, URZ, UPT, UP0 ;  /* 0x0000003f0d00728c */ /* 0x000fc4000bf05300 */
[----:B------:R-:W-:-:S04]  /*dcb0*/  UIMAD UR8, UR4, 0x780, UR8 ;  /* 0x00000780040878a4 */ /* 0x000fc8000f8e0208 */
[----:B------:R-:W-:Y:S01]  /*dcc0*/  UIADD3 UR4, UR8, 0x180, URZ ;  /* 0x0000018008047890 */ /* 0x000fe2000fffe03f */
[----:B------:R-:W-:Y:S02]  /*dcd0*/  PLOP3.LUT P1, PT, PT, PT, UP0, 0x80, 0x0 ;  /* 0x000000000000781c */ /* 0x000fe40003f2f008 */
[----:B------:R-:W-:-:S06]  /*dce0*/  UMOV UR6, UR8 ;  /* 0x0000000800067c82 */ /* 0x000fcc0008000000 */
[----:B---3--:R-:W-:Y:S01]  /*dcf0*/  QGMMA.64x192x32.F32.E4M3.E4M3 R24, R216, gdesc[UR4], R24, gsb0 ;  /* 0x02e00004d8187df3 */ /* 0x008fe20008000818 */
[----:B------:R-:W-:Y:S01]  /*dd00*/  UMOV UR7, 0xc0000010 ;  /* 0xc000001000077882 */ /* 0x000fe20000000000 */
[----:B------:R-:W-:Y:S01]  /*dd10*/  UMOV UR6, UR4 ;  /* 0x0000000400067c82 */ /* 0x000fe20008000000 */
[----:B------:R-:W-:Y:S02]  /*dd20*/  UIADD3 UR4, UR8, 0x300, URZ ;  /* 0x0000030008047890 */ /* 0x000fe4000fffe03f */
[----:B------:R-:W-:Y:S01]  /*dd30*/  USHF.R.S32.HI UR5, URZ, 0x1f, UR5 ;  /* 0x0000001f3f057899 */ /* 0x000fe20008011405 */
[----:B------:R-:W-:Y:S01]  /*dd40*/  @UP0 ULDC.64 UR14, c[0x0][0x9c8] ;  /* 0x00027200000e0ab9 */ /* 0x000fe20000000a00 */
[----:B------:R-:W-:Y:S02]  /*dd50*/  WARPGROUP.DEPBAR.LE gsb0, 0x0 ;  /* 0x00008000000079c5 */ /* 0x000fe40000010000 */
[----:B------:R-:W-:-:S11]  /*dd60*/  WARPGROUP.ARRIVE ;  /* 0x00000000000079c5 */ /* 0x000fd60000000000 */
[----:B------:R-:W-:Y:S01]  /*dd70*/  QGMMA.64x192x32.F32.E4M3.E4M3 R24, R212, gdesc[UR4], R24, gsb0 ;  /* 0x02e00004d4187df3 */ /* 0x000fe20008000818 */
[----:B------:R-:W-:Y:S01]  /*dd80*/  UMOV UR6, UR4 ;  /* 0x0000000400067c82 */ /* 0x000fe20008000000 */
[----:B------:R-:W-:Y:S01]  /*dd90*/  UMOV UR7, 0xc0000010 ;  /* 0xc000001000077882 */ /* 0x000fe20000000000 */
[----:B------:R-:W-:Y:S02]  /*dda0*/  WARPGROUP.DEPBAR.LE gsb0, 0x0 ;  /* 0x00008000000079c5 */ /* 0x000fe40000010000 */
[----:B------:R-:W-:-:S15]  /*ddb0*/  WARPGROUP.ARRIVE ;  /* 0x00000000000079c5 */ /* 0x000fde0000000000 */
[----:B------:R-:W-:Y:S01]  /*ddc0*/  QGMMA.64x192x32.F32.E4M3.E4M3 R24, R208, gdesc[UR4], R24, gsb0 ;  /* 0x02e00004d0187df3 */ /* 0x000fe20008000818 */
[----:B------:R-:W-:Y:S02]  /*ddd0*/  @UP0 UIMAD UR6, UR5, UR14, URZ ;  /* 0x0000000e050602a4 */ /* 0x000fe4000f8e023f */
[----:B----4-:R-:W-:Y:S02]  /*dde0*/  @UP0 UIMAD.WIDE.U32 UR4, UR11, UR14, URZ ;  /* 0x0000000e0b0402a5 */ /* 0x010fe4000f8e003f */
[----:B------:R-:W-:Y:S02]  /*ddf0*/  @UP0 UIMAD UR6, UR11, UR15, UR6 ;  /* 0x0000000f0b0602a4 */ /* 0x000fe4000f8e0206 */
[----:B------:R-:W-:Y:S01]  /*de00*/  @UP0 USHF.R.S32.HI UR7, URZ, 0x1f, UR57 ;  /* 0x0000001f3f070899 */ /* 0x000fe20008011439 */
[----:B------:R-:W-:Y:S01]  /*de10*/  @UP0 ULDC.64 UR14, c[0x0][0x9d0] ;  /* 0x00027400000e0ab9 */ /* 0x000fe20000000a00 */
[----:B------:R-:W-:Y:S02]  /*de20*/  @UP0 UIADD3 UR5, UR5, UR6, URZ ;  /* 0x0000000605050290 */ /* 0x000fe4000fffe03f */
[----:B------:R-:W-:-:S02]  /*de30*/  @UP0 UIMAD UR6, UR7, UR14, URZ ;  /* 0x0000000e070602a4 */ /* 0x000fc4000f8e023f */
[----:B------:R-:W-:Y:S02]  /*de40*/  @UP0 UIMAD.WIDE.U32 UR4, UR57, UR14, UR4 ;  /* 0x0000000e390402a5 */ /* 0x000fe4000f8e0004 */
[----:B------:R-:W-:-:S04]  /*de50*/  @UP0 UIMAD UR6, UR57, UR15, UR6 ;  /* 0x0000000f390602a4 */ /* 0x000fc8000f8e0206 */
[----:B------:R-:W-:Y:S02]  /*de60*/  @UP0 UIADD3 UR5, UR5, UR6, URZ ;  /* 0x0000000605050290 */ /* 0x000fe4000fffe03f */
[----:B------:R-:W-:-:S04]  /*de70*/  @UP0 ULEA UR6, UP1, UR4, UR12, 0x2 ;  /* 0x0000000c04060291 */ /* 0x000fc8000f82103f */
[----:B------:R-:W-:Y:S02]  /*de80*/  @UP0 ULEA.HI.X UR7, UR4, UR13, UR5, 0x2, UP1 ;  /* 0x0000000d04070291 */ /* 0x000fe400088f1405 */
[----:B------:R-:W-:-:S04]  /*de90*/  IMAD.U32 R2, RZ, RZ, UR6 ;  /* 0x00000006ff027e24 */ /* 0x000fc8000f8e00ff */
[----:B-1----:R-:W-:-:S05]  /*dea0*/  IMAD.U32 R3, RZ, RZ, UR7 ;  /* 0x00000007ff037e24 */ /* 0x002fca000f8e00ff */
[----:B------:R1:W3:Y:S01]  /*deb0*/  @P1 LDG.E R6, desc[UR36][R2.64] ;  /* 0x0000002402061981 */ /* 0x0002e2000c1e1900 */
        /* <DEDUP_REMOVED lines=9> */
[----:B0-----:R-:W0:Y:S04]  /*df50*/  SHFL.BFLY PT, R0, R5, 0x2, 0x1f ;  /* 0x0c401f0005007f89 */ /* 0x001e2800000e0000 */
[----:B------:R-:W4:Y:S01]  /*df60*/  SHFL.BFLY PT, R9, R4, 0x2, 0x1f ;  /* 0x0c401f0004097f89 */ /* 0x000f2200000e0000 */
[----:B0-----:R-:W-:Y:S01]  /*df70*/  FADD.FTZ R0, R0, R5 ;  /* 0x0000000500007221 */ /* 0x001fe20000010000 */
[----:B----4-:R-:W-:-:S04]  /*df80*/  FADD.FTZ R9, R9, R4 ;  /* 0x0000000409097221 */ /* 0x010fc80000010000 */
        /* <DEDUP_REMOVED lines=18> */
[----:B------:R-:W4:Y:S01]  /*e0b0*/  @P1 MUFU.RCP R7, R11 ;  /* 0x0000000b00071308 */ /* 0x000f220000001000 */
        /* <DEDUP_REMOVED lines=10> */
[-C--:B---3--:R-:W-:Y:S01]  /*e160*/  FMUL.FTZ R3, R3, R6.reuse ;  /* 0x0000000603037220 */ /* 0x088fe20000410000 */
[----:B----4-:R-:W-:Y:S01]  /*e170*/  FMUL.FTZ R4, R7, R6 ;  /* 0x0000000607047220 */ /* 0x010fe20000410000 */
[----:B------:R-:W-:-:S02]  /*e180*/  WARPGROUP.DEPBAR.LE gsb0, 0x0 ;  /* 0x00008000000079c5 */ /* 0x000fc40000010000 */
[----:B------:R-:W-:Y:S05]  /*e190*/  @!P0 BRA `(.L_x_6193) ;  /* 0x0000000000048947 */ /* 0x000fea0003800000 */
[----:B------:R-:W-:Y:S01]  /*e1a0*/  BPT.TRAP 0x1 ;  /* 0x000000040000795c */ /* 0x000fe20000300000 */
.L_x_6193:
        /* <DEDUP_REMOVED lines=100> */
.L_x_6157:
        /* <DEDUP_REMOVED lines=11> */
[----:B------:R0:W3:Y:S01]  /*e8a0*/  LDG.E.CONSTANT R3, desc[UR36][R4.64] ;  /* 0x0000002404037981 */ /* 0x0000e2000c1e9900 */
[C---:B------:R-:W-:Y:S01]  /*e8b0*/  LOP3.LUT P0, R8, R107.reuse, 0x3, RZ, 0xc0, !PT ;  /* 0x000000036b087812 */ /* 0x040fe2000780c0ff */
[----:B------:R-:W-:Y:S01]  /*e8c0*/  VIADD R107, R107, 0xffffff80 ;  /* 0xffffff806b6b7836 */ /* 0x000fe20000000000 */
[----:B------:R-:W1:Y:S01]  /*e8d0*/  S2UR UR12, SR_CTAID.Z ;  /* 0x00000000000c79c3 */ /* 0x000e620000002700 */
[----:B------:R-:W-:Y:S01]  /*e8e0*/  UIMAD.WIDE.U32 UR4, UR57, UR8, URZ ;  /* 0x00000008390472a5 */ /* 0x000fe2000f8e003f */
[----:B------:R-:W-:Y:S01]  /*e8f0*/  ISETP.EQ.OR P0, PT, R8, 0x3, !P0 ;  /* 0x000000030800780c */ /* 0x000fe20004702670 */
[----:B------:R-:W-:Y:S01]  /*e900*/  UIMAD UR6, UR7, UR8, URZ ;  /* 0x00000008070672a4 */ /* 0x000fe2000f8e023f */
[----:B------:R-:W-:Y:S01]  /*e910*/  BSSY B0, `(.L_x_6195) ;  /* 0x0000222000007945 */ /* 0x000fe20003800000 */
[----:B------:R-:W-:Y:S01]  /*e920*/  UIMAD UR8, UR7, UR10, URZ ;  /* 0x0000000a070872a4 */ /* 0x000fe2000f8e023f */
[----:B------:R-:W-:Y:S01]  /*e930*/  SEL R8, R9, R12, P0 ;  /* 0x0000000c09087207 */ /* 0x000fe20000000000 */
[----:B------:R-:W-:Y:S01]  /*e940*/  UIMAD UR9, UR57, UR9, UR6 ;  /* 0x00000009390972a4 */ /* 0x000fe2000f8e0206 */
[----:B0-----:R-:W-:Y:S01]  /*e950*/  SHF.R.S32.HI R4, RZ, 0x1f, R107 ;  /* 0x0000001fff047819 */ /* 0x001fe2000001146b */
[----:B------:R-:W-:Y:S01]  /*e960*/  UIMAD.WIDE.U32 UR6, UR57, UR10, URZ ;  /* 0x0000000a390672a5 */ /* 0x000fe2000f8e003f */
[----:B--2---:R-:W-:Y:S01]  /*e970*/  SEL R16, R13, R10, P0 ;  /* 0x0000000a0d107207 */ /* 0x004fe20000000000 */
[----:B------:R-:W-:Y:S01]  /*e980*/  UIADD3 UR9, UR5, UR9, URZ ;  /* 0x0000000905097290 */ /* 0x000fe2000fffe03f */
[----:B------:R-:W-:Y:S01]  /*e990*/  LEA.HI R5, R4, R107, RZ, 0x7 ;  /* 0x0000006b04057211 */ /* 0x000fe200078f38ff */
[----:B------:R-:W-:Y:S01]  /*e9a0*/  UIMAD UR8, UR57, UR11, UR8 ;  /* 0x0000000b390872a4 */ /* 0x000fe2000f8e0208 */
[----:B------:R-:W-:-:S02]  /*e9b0*/  SEL R9, R12, R9, P0 ;  /* 0x000000090c097207 */ /* 0x000fc40000000000 */
[----:B------:R-:W-:Y:S01]  /*e9c0*/  SEL R13, R10, R13, P0 ;  /* 0x0000000d0a0d7207 */ /* 0x000fe20000000000 */
[----:B------:R-:W-:Y:S01]  /*e9d0*/  UIADD3 UR8, UR7, UR8, URZ ;  /* 0x0000000807087290 */ /* 0x000fe2000fffe03f */
[----:B------:R-:W-:Y:S02]  /*e9e0*/  SEL R28, R15, R14, P0 ;  /* 0x0000000e0f1c7207 */ /* 0x000fe40000000000 */
[----:B------:R-:W-:Y:S02]  /*e9f0*/  SEL R148, R6, R7, P0 ;  /* 0x0000000706947207 */ /* 0x000fe40000000000 */
[----:B------:R-:W-:Y:S02]  /*ea00*/  SEL R51, R7, R6, P0 ;  /* 0x0000000607337207 */ /* 0x000fe40000000000 */
[----:B------:R-:W-:Y:S01]  /*ea10*/  SEL R10, R32, R33, P0 ;  /* 0x00000021200a7207 */ /* 0x000fe20000000000 */
[----:B-1----:R-:W-:Y:S01]  /*ea20*/  USHF.R.S32.HI UR13, URZ, 0x1f, UR12 ;  /* 0x0000001f3f0d7899 */ /* 0x002fe2000801140c */
[----:B------:R-:W-:Y:S01]  /*ea30*/  SEL R12, R33, R32, P0 ;  /* 0x00000020210c7207 */ /* 0x000fe20000000000 */
[----:B------:R-:W0:Y:S01]  /*ea40*/  S2UR UR12, SR_CTAID.Z ;  /* 0x00000000000c79c3 */ /* 0x000e220000002700 */
[----:B------:R-:W-:-:S02]  /*ea50*/  SEL R15, R14, R15, P0 ;  /* 0x0000000f0e0f7207 */ /* 0x000fc40000000000 */
[----:B------:R-:W-:Y:S02]  /*ea60*/  LOP3.LUT R6, R5, 0xffffff80, RZ, 0xc0, !PT ;  /* 0xffffff8005067812 */ /* 0x000fe400078ec0ff */
        /* <DEDUP_REMOVED lines=12> */
[----:B------:R-:W-:Y:S01]  /*eb30*/  IMAD.IADD R98, R107, 0x1, -R6 ;  /* 0x000000016b627824 */ /* 0x000fe200078e0a06 */
[----:B------:R-:W-:Y:S02]  /*eb40*/  SEL R42, R21, R22, P0 ;  /* 0x00000016152a7207 */ /* 0x000fe40000000000 */
[----:B------:R-:W-:Y:S02]  /*eb50*/  SEL R21, R22, R21, P0 ;  /* 0x0000001516157207 */ /* 0x000fe40000000000 */
[----:B------:R-:W-:Y:S02]  /*eb60*/  SEL R144, R11, R66, P0 ;  /* 0x000000420b907207 */ /* 0x000fe40000000000 */
[----:B------:R-:W-:Y:S02]  /*eb70*/  SHF.R.S32.HI R7, RZ, 0x1f, R98 ;  /* 0x0000001fff077819 */ /* 0x000fe40000011462 */
[----:B------:R-:W-:-:S02]  /*eb80*/  SEL R174, R64, R37, P0 ;  /* 0x0000002540ae7207 */ /* 0x000fc40000000000 */
[----:B------:R-:W-:Y:S02]  /*eb90*/  SEL R22, R37, R64, P0 ;  /* 0x0000004025167207 */ /* 0x000fe40000000000 */
[----:B------:R-:W-:Y:S02]  /*eba0*/  SEL R176, R25, R24, P0 ;  /* 0x0000001819b07207 */ /* 0x000fe40000000000 */
[----:B------:R-:W-:Y:S02]  /*ebb0*/  SEL R66, R66, R11, P0 ;  /* 0x0000000b42427207 */ /* 0x000fe40000000000 */
[----:B------:R-:W-:Y:S02]  /*ebc0*/  SEL R25, R24, R25, P0 ;  /* 0x0000001918197207 */ /* 0x000fe40000000000 */
[----:B------:R-:W-:Y:S02]  /*ebd0*/  SEL R64, R65, R74, P0 ;  /* 0x0000004a41407207 */ /* 0x000fe40000000000 */
[----:B------:R-:W-:-:S02]  /*ebe0*/  SEL R71, R74, R65, P0 ;  /* 0x000000414a477207 */ /* 0x000fc40000000000 */
[----:B------:R-:W-:Y:S02]  /*ebf0*/  SHF.R.S32.HI R11, RZ, 0x7, R5 ;  /* 0x00000007ff0b7819 */ /* 0x000fe40000011405 */
[----:B------:R-:W-:Y:S02]  /*ec00*/  LEA.HI R6, R4, R107, RZ, 0x2 ;  /* 0x0000006b04067211 */ /* 0x000fe400078f10ff */
[----:B------:R-:W-:Y:S02]  /*ec10*/  LEA.HI R33, R7, R98, RZ, 0x2 ;  /* 0x0000006207217211 */ /* 0x000fe400078f10ff */
[----:B------:R-:W-:Y:S02]  /*ec20*/  SEL R168, R84, R85, P0 ;  /* 0x0000005554a87207 */ /* 0x000fe40000000000 */
[----:B------:R-:W-:Y:S02]  /*ec30*/  SEL R31, R85, R84, P0 ;  /* 0x00000054551f7207 */ /* 0x000fe40000000000 */
[----:B------:R-:W-:-:S02]  /*ec40*/  SEL R142, R46, R47, P0 ;  /* 0x0000002f2e8e7207 */ /* 0x000fc40000000000 */
[----:B------:R-:W-:Y:S02]  /*ec50*/  SEL R70, R47, R46, P0 ;  /* 0x0000002e2f467207 */ /* 0x000fe40000000000 */
[----:B------:R-:W-:Y:S02]  /*ec60*/  LEA.HI R4, R5, R11, RZ, 0x1 ;  /* 0x0000000b05047211 */ /* 0x000fe400078f08ff */
[----:B------:R-:W-:Y:S02]  /*ec70*/  SEL R84, R114, R115, P0 ;  /* 0x0000007372547207 */ /* 0x000fe40000000000 */
[----:B------:R-:W-:Y:S02]  /*ec80*/  SEL R90, R115, R114, P0 ;  /* 0x00000072735a7207 */ /* 0x000fe40000000000 */
[----:B------:R-:W-:Y:S02]  /*ec90*/  LOP3.LUT R46, R6, 0xfffffffc, RZ, 0xc0, !PT ;  /* 0xfffffffc062e7812 */ /* 0x000fe400078ec0ff */
[----:B------:R-:W-:-:S02]  /*eca0*/  SEL R34, R19, R18, P0 ;  /* 0x0000001213227207 */ /* 0x000fc40000000000 */
[--C-:B------:R-:W-:Y:S01]  /*ecb0*/  SHF.R.S32.HI R5, RZ, 0x2, R33.reuse ;  /* 0x00000002ff057819 */ /* 0x100fe20000011421 */
[----:B------:R-:W-:Y:S01]  /*ecc0*/  IMAD.IADD R107, R107, 0x1, -R46 ;  /* 0x000000016b6b7824 */ /* 0x000fe200078e0a2e */
[----:B------:R-:W-:Y:S02]  /*ecd0*/  SHF.R.S32.HI R6, RZ, 0x1f, R33 ;  /* 0x0000001fff067819 */ /* 0x000fe40000011421 */
[----:B------:R-:W-:Y:S02]  /*ece0*/  SEL R19, R18, R19, P0 ;  /* 0x0000001312137207 */ /* 0x000fe40000000000 */
[----:B------:R-:W-:Y:S02]  /*ecf0*/  SEL R38, R20, R49, P0 ;  /* 0x0000003114267207 */ /* 0x000fe40000000000 */
[----:B------:R-:W-:Y:S02]  /*ed00*/  SEL R18, R49, R20, P0 ;  /* 0x0000001431127207 */ /* 0x000fe40000000000 */
[----:B------:R-:W-:-:S02]  /*ed10*/  LOP3.LUT R4, R4, 0x3fffffe, RZ, 0xc0, !PT ;  /* 0x03fffffe04047812 */ /* 0x000fc400078ec0ff */
[----:B------:R-:W-:Y:S02]  /*ed20*/  SEL R158, R108, R109, P0 ;  /* 0x0000006d6c9e7207 */ /* 0x000fe40000000000 */
[----:B------:R-:W-:Y:S01]  /*ed30*/  SEL R49, R109, R108, P0 ;  /* 0x0000006c6d317207 */ /* 0x000fe20000000000 */
[----:B------:R-:W-:Y:S01]  /*ed40*/  IMAD.IADD R11, R11, 0x1, -R4 ;  /* 0x000000010b0b7824 */ /* 0x000fe200078e0a04 */
[----:B------:R-:W-:Y:S01]  /*ed50*/  LEA.HI R6, R6, R5, RZ, 0x3 ;  /* 0x0000000506067211 */ /* 0x000fe200078f18ff */
[----:B------:R-:W1:Y:S01]  /*ed60*/  LDC R109, c[0x0][0xbe8] ;  /* 0x0002fa00ff6d7b82 */ /* 0x000e620000000800 */
[----:B------:R-:W-:Y:S02]  /*ed70*/  SEL R24, R73, R120, P0 ;  /* 0x0000007849187207 */ /* 0x000fe40000000000 */
[----:B------:R-:W-:Y:S02]  /*ed80*/  SEL R170, R120, R73, P0 ;  /* 0x0000004978aa7207 */ /* 0x000fe40000000000 */
[----:B------:R-:W-:Y:S01]  /*ed90*/  LOP3.LUT R4, R6, 0xfffffff8, RZ, 0xc0, !PT ;  /* 0xfffffff806047812 */ /* 0x000fe200078ec0ff */
[----:B------:R-:W-:Y:S01]  /*eda0*/  IMAD.U32 R6, RZ, RZ, UR4 ;  /* 0x00000004ff067e24 */ /* 0x000fe2000f8e00ff */
[----:B------:R-:W-:Y:S01]  /*edb0*/  SEL R140, R29, R50, P0 ;  /* 0x000000321d8c7207 */ /* 0x000fe20000000000 */
[----:B------:R-:W2:Y:S01]  /*edc0*/  S2UR UR4, SR_CTAID.Y ;  /* 0x00000000000479c3 */ /* 0x000ea20000002600 */
[----:B------:R-:W-:Y:S01]  /*edd0*/  SEL R67, R50, R29, P0 ;  /* 0x0000001d32437207 */ /* 0x000fe20000000000 */
[----:B------:R-:W-:Y:S01]  /*ede0*/  IMAD.IADD R4, R5, 0x1, -R4 ;  /* 0x0000000105047824 */ /* 0x000fe200078e0a04 */
[----:B------:R-:W-:Y:S01]  /*edf0*/  SEL R128, R82, R83, P0 ;  /* 0x0000005352807207 */ /* 0x000fe20000000000 */
[----:B------:R-:W4:Y:S01]  /*ee00*/  S2R R29, SR_CTAID.X ;  /* 0x00000000001d7919 */ /* 0x000f220000002500 */
[----:B------:R-:W-:-:S02]  /*ee10*/  SEL R94, R83, R82, P0 ;  /* 0x00000052535e7207 */ /* 0x000fc40000000000 */
[----:B------:R-:W-:Y:S02]  /*ee20*/  SEL R154, R116, R117, P0 ;  /* 0x00000075749a7207 */ /* 0x000fe40000000000 */
[----:B------:R-:W-:Y:S02]  /*ee30*/  SEL R55, R117, R116, P0 ;  /* 0x0000007475377207 */ /* 0x000fe40000000000 */
[----:B------:R-:W-:Y:S02]  /*ee40*/  SEL R82, R118, R119, P0 ;  /* 0x0000007776527207 */ /* 0x000fe40000000000 */
[----:B------:R-:W-:Y:S02]  /*ee50*/  SEL R83, R119, R118, P0 ;  /* 0x0000007677537207 */ /* 0x000fe40000000000 */
[----:B------:R-:W-:Y:S02]  /*ee60*/  LEA.HI R5, R107, R107, RZ, 0x1 ;  /* 0x0000006b6b057211 */ /* 0x000fe400078f08ff */
        /* <DEDUP_REMOVED lines=9> */
[----:B------:R-:W-:Y:S01]  /*ef00*/  LOP3.LUT R50, R5, 0x1ffffffe, RZ, 0xc0, !PT ;  /* 0x1ffffffe05327812 */ /* 0x000fe200078ec0ff */
[----:B------:R-:W-:Y:S01]  /*ef10*/  IMAD.U32 R5, RZ, RZ, UR7 ;  /* 0x00000007ff057e24 */ /* 0x000fe2000f8e00ff */
[----:B------:R-:W-:Y:S01]  /*ef20*/  SEL R36, R93, R36, P0 ;  /* 0x000000245d247207 */ /* 0x000fe20000000000 */
[----:B------:R-:W-:Y:S01]  /*ef30*/  IMAD.U32 R5, RZ, RZ, UR8 ;  /* 0x00000008ff057e24 */ /* 0x000fe2000f8e00ff */
[----:B------:R-:W-:Y:S01]  /*ef40*/  SEL R134, R43, R72, P0 ;  /* 0x000000482b867207 */ /* 0x000fe20000000000 */
[----:B------:R-:W-:Y:S01]  /*ef50*/  IMAD.IADD R50, R107, 0x1, -R50 ;  /* 0x000000016b327824 */ /* 0x000fe200078e0a32 */
        /* <DEDUP_REMOVED lines=8> */
[----:B------:R-:W-:Y:S02]  /*efe0*/  LEA.HI R7, R7, R98, RZ, 0x5 ;  /* 0x0000006207077211 */ /* 0x000fe400078f28ff */
[----:B------:R-:W-:Y:S02]  /*eff0*/  SEL R23, R61, R60, P0 ;  /* 0x0000003c3d177207 */ /* 0x000fe40000000000 */
[----:B------:R-:W-:Y:S02]  /*f000*/  SEL R48, R86, R87, P0 ;  /* 0x0000005756307207 */ /* 0x000fe40000000000 */
[----:B------:R-:W-:Y:S02]  /*f010*/  SEL R99, R87, R86, P0 ;  /* 0x0000005657637207 */ /* 0x000fe40000000000 */
[----:B------:R-:W-:-:S02]  /*f020*/  SEL R92, R95, R92, P0 ;  /* 0x0000005c5f5c7207 */ /* 0x000fc40000000000 */
[----:B------:R-:W-:Y:S02]  /*f030*/  SEL R178, R60, R61, P0 ;  /* 0x0000003d3cb27207 */ /* 0x000fe40000000000 */
[----:B------:R-:W-:Y:S02]  /*f040*/  SEL R86, R105, R112, P0 ;  /* 0x0000007069567207 */ /* 0x000fe40000000000 */
[----:B------:R-:W-:Y:S02]  /*f050*/  SEL R95, R112, R105, P0 ;  /* 0x00000069705f7207 */ /* 0x000fe40000000000 */
[----:B-1----:R-:W-:Y:S02]  /*f060*/  ISETP.NE.AND P2, PT, R109, 0x1, PT ;  /* 0x000000016d00780c */ /* 0x002fe40003f45270 */
[----:B------:R-:W-:Y:S02]  /*f070*/  SHF.R.S32.HI R7, RZ, 0x5, R7 ;  /* 0x00000005ff077819 */ /* 0x000fe40000011407 */
[----:B------:R-:W-:-:S02]  /*f080*/  SEL R132, R78, R79, P0 ;  /* 0x0000004f4e847207 */ /* 0x000fc40000000000 */
        /* <DEDUP_REMOVED lines=9> */
[----:B----4-:R-:W-:Y:S01]  /*f120*/  IMAD R100, R29, 0x80, R11 ;  /* 0x000000801d647824 */ /* 0x010fe200078e020b */
[----:B------:R-:W-:Y:S01]  /*f130*/  LOP3.LUT R33, R33, 0x7ffffffc, RZ, 0xc0, !PT ;  /* 0x7ffffffc21217812 */ /* 0x000fe200078ec0ff */
        /* <DEDUP_REMOVED lines=9> */
[----:B------:R-:W-:Y:S01]  /*f1d0*/  SEL R59, R59, R58, P0 ;  /* 0x0000003a3b3b7207 */ /* 0x000fe20000000000 */
[----:B------:R-:W-:Y:S01]  /*f1e0*/  IMAD R58, R50, 0x8, R11 ;  /* 0x00000008323a7824 */ /* 0x000fe200078e020b */
[----:B------:R-:W-:Y:S02]  /*f1f0*/  SEL R62, R53, R62, P0 ;  /* 0x0000003e353e7207 */ /* 0x000fe40000000000 */
[----:B------:R-:W-:Y:S01]  /*f200*/  SEL R69, R52, R69, P0 ;  /* 0x0000004534457207 */ /* 0x000fe20000000000 */
[----:B------:R-:W-:Y:S01]  /*f210*/  IMAD R58, R29, 0x80, R58 ;  /* 0x000000801d3a7824 */ /* 0x000fe200078e023a */
[C---:B------:R-:W-:Y:S01]  /*f220*/  LOP3.LUT P1, RZ, R98.reuse, 0x3, RZ, 0xc0, !PT ;  /* 0x0000000362ff7812 */ /* 0x040fe2000782c0ff */
[----:B------:R-:W-:Y:S01]  /*f230*/  IMAD.IADD R98, R98, 0x1, -R33 ;  /* 0x0000000162627824 */ /* 0x000fe200078e0a21 */
[----:B------:R-:W-:-:S03]  /*f240*/  SEL R138, R54, R45, P0 ;  /* 0x0000002d368a7207 */ /* 0x000fc60000000000 */
[----:B------:R-:W-:Y:S01]  /*f250*/  IMAD.SHL.U32 R98, R98, 0x2, RZ ;  /* 0x0000000262627824 */ /* 0x000fe200078e00ff */
[----:B---3--:R-:W-:Y:S01]  /*f260*/  LOP3.LUT R74, R3, 0x2, RZ, 0x3c, !PT ;  /* 0x00000002034a7812 */ /* 0x008fe200078e3cff */
        /* <DEDUP_REMOVED lines=24> */
[----:B------:R-:W1:Y:S04]  /*f3f0*/  SHFL.IDX PT, R73, R28, R3, 0x1c1f ;  /* 0x001c1f031c497589 */ /* 0x000e6800000e0000 */
[----:B------:R-:W-:Y:S04]  /*f400*/  SHFL.IDX PT, R120, R120, R3, 0x1c1f ;  /* 0x001c1f0378787589 */ /* 0x000fe800000e0000 */
[----:B------:R3:W4:Y:S04]  /*f410*/  SHFL.IDX PT, R15, R26, R74, 0x1c1f ;  /* 0x001c1f4a1a0f7589 */ /* 0x00072800000e0000 */
[----:B------:R5:W-:Y:S04]  /*f420*/  SHFL.IDX PT, R133, R66, R74, 0x1c1f ;  /* 0x001c1f4a42857589 */ /* 0x000be800000e0000 */
[----:B------:R0:W-:Y:S01]  /*f430*/  SHFL.IDX PT, R128, R70, R74, 0x1c1f ;  /* 0x001c1f4a46807589 */ /* 0x0001e200000e0000 */
[----:B---3--:R-:W-:-:S03]  /*f440*/  SEL R26, R117, R24, P0 ;  /* 0x00000018751a7207 */ /* 0x008fc60000000000 */
[----:B------:R3:W-:Y:S01]  /*f450*/  SHFL.IDX PT, R135, R67, R74, 0x1c1f ;  /* 0x001c1f4a43877589 */ /* 0x0007e200000e0000 */
[----:B------:R-:W-:Y:S02]  /*f460*/  SEL R24, R24, R117, P0 ;  /* 0x0000007518187207 */ /* 0x000fe40000000000 */
[----:B-----5:R-:W-:Y:S01]  /*f470*/  SEL R66, R22, R115, P0 ;  /* 0x0000007316427207 */ /* 0x020fe20000000000 */
[----:B------:R5:W-:Y:S01]  /*f480*/  SHFL.IDX PT, R63, R71, R74, 0x1c1f ;  /* 0x001c1f4a473f7589 */ /* 0x000be200000e0000 */
[----:B-1----:R-:W-:Y:S02]  /*f490*/  SEL R85, R73, R76, P0 ;  /* 0x0000004c49557207 */ /* 0x002fe40000000000 */
[----:B0-----:R-:W-:Y:S01]  /*f4a0*/  SEL R70, R115, R22, P0 ;  /* 0x0000001673467207 */ /* 0x001fe20000000000 */
[----:B------:R-:W-:Y:S01]  /*f4b0*/  SHFL.IDX PT, R107, R38, R3, 0x1c1f ;  /* 0x001c1f03266b7589 */ /* 0x000fe200000e0000 */
[----:B---3--:R-:W-:-:S03]  /*f4c0*/  SEL R67, R25, R114, P0 ;  /* 0x0000007219437207 */ /* 0x008fc60000000000 */
[----:B------:R-:W-:Y:S01]  /*f4d0*/  SHFL.IDX PT, R106, R166, R3, 0x1c1f ;  /* 0x001c1f03a66a7589 */ /* 0x000fe200000e0000 */
[----:B----4-:R-:W-:Y:S02]  /*f4e0*/  SEL R22, R120, R15, P0 ;  /* 0x0000000f78167207 */ /* 0x010fe40000000000 */
[----:B-----5:R-:W-:Y:S01]  /*f4f0*/  SEL R71, R114, R25, P0 ;  /* 0x0000001972477207 */ /* 0x020fe20000000000 */
[----:B------:R-:W-:Y:S01]  /*f500*/  SHFL.IDX PT, R18, R18, R74, 0x1c1f ;  /* 0x001c1f4a12127589 */ /* 0x000fe200000e0000 */
[----:B------:R-:W0:Y:S01]  /*f510*/  LDC.64 R114, c[0x0][0xbd8] ;  /* 0x0002f600ff727b82 */ /* 0x000e220000000a00 */
[----:B------:R-:W-:Y:S02]  /*f520*/  SEL R25, R119, R116, P0 ;  /* 0x0000007477197207 */ /* 0x000fe40000000000 */
[----:B------:R-:W-:Y:S04]  /*f530*/  SHFL.IDX PT, R123, R36, R74, 0x1c1f ;  /* 0x001c1f4a247b7589 */ /* 0x000fe800000e0000 */
[----:B------:R-:W-:Y:S01]  /*f540*/  SHFL.IDX PT, R121, R164, R3, 0x1c1f ;  /* 0x001c1f03a4797589 */ /* 0x000fe200000e0000 */
[----:B------:R-:W2:Y:S03]  /*f550*/  LDC R119, c[0x0][0xc50] ;  /* 0x00031400ff777b82 */ /* 0x000ea60000000800 */
[----:B------:R-:W-:Y:S04]  /*f560*/  SHFL.IDX PT, R30, R30, R74, 0x1c1f ;  /* 0x001c1f4a1e1e7589 */ /* 0x000fe800000e0000 */
[----:B------:R-:W-:Y:S01]  /*f570*/  SHFL.IDX PT, R105, R160, R3, 0x1c1f ;  /* 0x001c1f03a0697589 */ /* 0x000fe200000e0000 */
[----:B------:R-:W1:Y:S03]  /*f580*/  LDC.64 R116, c[0x0][0xb40] ;  /* 0x0002d000ff747b82 */ /* 0x000e660000000a00 */
[----:B------:R-:W3:Y:S04]  /*f590*/  SHFL.IDX PT, R12, R35, R74, 0x1c1f ;  /* 0x001c1f4a230c7589 */ /* 0x000ee800000e0000 */
[----:B------:R-:W-:Y:S04]  /*f5a0*/  SHFL.IDX PT, R82, R82, R3, 0x1c1f ;  /* 0x001c1f0352527589 */ /* 0x000fe800000e0000 */
[----:B------:R-:W-:Y:S04]  /*f5b0*/  SHFL.IDX PT, R9, R83, R74, 0x1c1f ;  /* 0x001c1f4a53097589 */ /* 0x000fe800000e0000 */
[----:B------:R-:W-:Y:S04]  /*f5c0*/  SHFL.IDX PT, R112, R178, R3, 0x1c1f ;  /* 0x001c1f03b2707589 */ /* 0x000fe800000e0000 */
[----:B------:R-:W-:Y:S04]  /*f5d0*/  SHFL.IDX PT, R23, R23, R74, 0x1c1f ;  /* 0x001c1f4a17177589 */ /* 0x000fe800000e0000 */
[----:B------:R-:W-:Y:S01]  /*f5e0*/  SHFL.IDX PT, R78, R32, R3, 0x1c1f ;  /* 0x001c1f03204e7589 */ /* 0x000fe200000e0000 */
[----:B-1----:R-:W-:-:S03]  /*f5f0*/  IMAD.WIDE.U32 R4, R116, UR12, R4 ;  /* 0x0000000c74047c25 */ /* 0x002fc6000f8e0004 */
[----:B------:R1:W-:Y:S01]  /*f600*/  SHFL.IDX PT, R79, R14, R74, 0x1c1f ;  /* 0x001c1f4a0e4f7589 */ /* 0x0003e200000e0000 */
[----:B---3--:R-:W-:-:S03]  /*f610*/  SEL R36, R12, R105, P0 ;  /* 0x000000690c247207 */ /* 0x008fc60000000000 */
[----:B------:R-:W-:Y:S04]  /*f620*/  SHFL.IDX PT, R32, R108, R3, 0x1c1f ;  /* 0x001c1f036c207589 */ /* 0x000fe800000e0000 */
[----:B------:R-:W-:Y:S01]  /*f630*/  SHFL.IDX PT, R75, R34, R3, 0x1c1f ;  /* 0x001c1f03224b7589 */ /* 0x000fe200000e0000 */
[----:B-1----:R-:W-:-:S03]  /*f640*/  SEL R14, R30, R121, P0 ;  /* 0x000000791e0e7207 */ /* 0x002fc60000000000 */
[----:B------:R1:W3:Y:S04]  /*f650*/  SHFL.IDX PT, R108, R19, R74, 0x1c1f ;  /* 0x001c1f4a136c7589 */ /* 0x0002e800000e0000 */
[----:B------:R-:W-:Y:S04]  /*f660*/  SHFL.IDX PT, R110, R21, R74, 0x1c1f ;  /* 0x001c1f4a156e7589 */ /* 0x000fe800000e0000 */
[----:B------:R-:W-:Y:S01]  /*f670*/  SHFL.IDX PT, R8, R122, R3, 0x1c1f ;  /* 0x001c1f037a087589 */ /* 0x000fe200000e0000 */
[----:B-1----:R-:W-:-:S03]  /*f680*/  SEL R19, R106, R123, P0 ;  /* 0x0000007b6a137207 */ /* 0x002fc60000000000 */
[----:B------:R-:W-:Y:S04]  /*f690*/  SHFL.IDX PT, R122, R49, R74, 0x1c1f ;  /* 0x001c1f4a317a7589 */ /* 0x000fe800000e0000 */
[----:B------:R1:W-:Y:S04]  /*f6a0*/  SHFL.IDX PT, R49, R111, R74, 0x1c1f ;  /* 0x001c1f4a6f317589 */ /* 0x0003e800000e0000 */
[----:B------:R4:W-:Y:S04]  /*f6b0*/  SHFL.IDX PT, R10, R86, R3, 0x1c1f ;  /* 0x001c1f03560a7589 */ /* 0x0009e800000e0000 */
[----:B------:R-:W-:Y:S01]  /*f6c0*/  SHFL.IDX PT, R33, R126, R3, 0x1c1f ;  /* 0x001c1f037e217589 */ /* 0x000fe200000e0000 */
[----:B---3--:R-:W-:Y:S01]  /*f6d0*/  SEL R83, R75, R108, P0 ;  /* 0x0000006c4b537207 */ /* 0x008fe20000000000 */
[----:B-1----:R-:W1:Y:S02]  /*f6e0*/  @P2 LDC R111, c[0x0][0xbec] ;  /* 0x0002fb00ff6f2b82 */ /* 0x002e640000000800 */
[----:B------:R3:W-:Y:S01]  /*f6f0*/  SHFL.IDX PT, R11, R84, R3, 0x1c1f ;  /* 0x001c1f03540b7589 */ /* 0x0007e200000e0000 */
[----:B----4-:R-:W-:-:S02]  /*f700*/  SEL R86, R88, R89, P0 ;  /* 0x0000005958567207 */ /* 0x010fc40000000000 */
[----:B------:R-:W-:Y:S01]  /*f710*/  SEL R88, R89, R88, P0 ;  /* 0x0000005859587207 */ /* 0x000fe20000000000 */
[----:B------:R4:W-:Y:S01]  /*f720*/  SHFL.IDX PT, R126, R68, R74, 0x1c1f ;  /* 0x001c1f4a447e7589 */ /* 0x0009e200000e0000 */
[----:B------:R-:W-:Y:S02]  /*f730*/  SEL R89, R13, R72, P0 ;  /* 0x000000480d597207 */ /* 0x000fe40000000000 */
[----:B------:R-:W-:Y:S01]  /*f740*/  SEL R72, R113, R20, P0 ;  /* 0x0000001471487207 */ /* 0x000fe20000000000 */
[----:B------:R-:W-:Y:S01]  /*f750*/  SHFL.IDX PT, R31, R31, R74, 0x1c1f ;  /* 0x001c1f4a1f1f7589 */ /* 0x000fe200000e0000 */
[----:B---3--:R-:W-:Y:S02]  /*f760*/  SEL R84, R80, R81, P0 ;  /* 0x0000005150547207 */ /* 0x008fe40000000000 */
[----:B------:R-:W-:Y:S01]  /*f770*/  SEL R80, R81, R80, P0 ;  /* 0x0000005051507207 */ /* 0x000fe20000000000 */
[----:B------:R-:W-:Y:S01]  /*f780*/  SHFL.IDX PT, R125, R40, R74, 0x1c1f ;  /* 0x001c1f4a287d7589 */ /* 0x000fe200000e0000 */
[----:B------:R-:W-:-:S02]  /*f790*/  SEL R81, R76, R73, P0 ;  /* 0x000000494c517207 */ /* 0x000fc40000000000 */
[----:B----4-:R-:W-:Y:S01]  /*f7a0*/  SEL R68, R20, R113, P0 ;  /* 0x0000007114447207 */ /* 0x010fe20000000000 */
[----:B------:R-:W-:Y:S01]  /*f7b0*/  SHFL.IDX PT, R127, R37, R74, 0x1c1f ;  /* 0x001c1f4a257f7589 */ /* 0x000fe200000e0000 */
[----:B------:R-:W-:Y:S01]  /*f7c0*/  SEL R20, R15, R120, P0 ;  /* 0x000000780f147207 */ /* 0x000fe20000000000 */
[----:B------:R-:W3:Y:S01]  /*f7d0*/  @P2 LDC R113, c[0x0][0xbf0] ;  /* 0x0002fc00ff712b82 */ /* 0x000ee20000000800 */
[----:B------:R-:W-:Y:S01]  /*f7e0*/  SEL R76, R18, R107, P0 ;  /* 0x0000006b124c7207 */ /* 0x000fe20000000000 */
[----:B------:R-:W-:Y:S01]  /*f7f0*/  SHFL.IDX PT, R55, R55, R74, 0x1c1f ;  /* 0x001c1f4a37377589 */ /* 0x000fe200000e0000 */
[----:B------:R-:W-:Y:S01]  /*f800*/  SEL R15, R123, R106, P0 ;  /* 0x0000006a7b0f7207 */ /* 0x000fe20000000000 */
[----:B0-----:R-:W-:Y:S01]  /*f810*/  IMAD R106, R114, UR13, RZ ;  /* 0x0000000d726a7c24 */ /* 0x001fe2000f8e02ff */
[----:B------:R-:W-:Y:S01]  /*f820*/  SEL R73, R112, R23, P0 ;  /* 0x0000001770497207 */ /* 0x000fe20000000000 */
[----:B------:R-:W-:Y:S04]  /*f830*/  SHFL.IDX PT, R129, R41, R74, 0x1c1f ;  /* 0x001c1f4a29817589 */ /* 0x000fe800000e0000 */
[----:B------:R-:W-:Y:S04]  /*f840*/  SHFL.IDX PT, R131, R51, R74, 0x1c1f ;  /* 0x001c1f4a33837589 */ /* 0x000fe800000e0000 */
[----:B------:R-:W-:Y:S04]  /*f850*/  SHFL.IDX PT, R104, R104, R74, 0x1c1f ;  /* 0x001c1f4a68687589 */ /* 0x000fe800000e0000 */
[----:B------:R0:W-:Y:S04]  /*f860*/  SHFL.IDX PT, R103, R69, R74, 0x1c1f ;  /* 0x001c1f4a45677589 */ /* 0x0001e800000e0000 */
[----:B------:R-:W-:Y:S04]  /*f870*/  SHFL.IDX PT, R62, R62, R74, 0x1c1f ;  /* 0x001c1f4a3e3e7589 */ /* 0x000fe800000e0000 */
[----:B------:R-:W-:Y:S01]  /*f880*/  SHFL.IDX PT, R59, R59, R74, 0x1c1f ;  /* 0x001c1f4a3b3b7589 */ /* 0x000fe200000e0000 */
[----:B0-----:R-:W-:Y:S01]  /*f890*/  SEL R69, R23, R112, P0 ;  /* 0x0000007017457207 */ /* 0x001fe20000000000 */
[----:B------:R-:W-:-:S02]  /*f8a0*/  IMAD R112, RZ, RZ, -UR57 ;  /* 0x80000039ff707e24 */ /* 0x000fc4000f8e02ff */
[----:B------:R-:W-:Y:S02]  /*f8b0*/  SHFL.IDX PT, R102, R102, R74, 0x1c1f ;  /* 0x001c1f4a66667589 */ /* 0x000fe400000e0000 */
[----:B--2---:R-:W-:Y:S02]  /*f8c0*/  IMAD R119, R119, R112, UR4 ;  /* 0x0000000477777e24 */ /* 0x004fe4000f8e0270 */
[----:B------:R-:W-:Y:S01]  /*f8d0*/  SHFL.IDX PT, R93, R93, R74, 0x1c1f ;  /* 0x001c1f4a5d5d7589 */ /* 0x000fe200000e0000 */
[----:B------:R-:W-:-:S03]  /*f8e0*/  ULDC.64 UR4, c[0x0][0xbe0] ;  /* 0x0002f80000047ab9 */ /* 0x000fc60000000a00 */
[----:B------:R-:W-:Y:S01]  /*f8f0*/  SHFL.IDX PT, R96, R96, R74, 0x1c1f ;  /* 0x001c1f4a60607589 */ /* 0x000fe200000e0000 */
[----:B------:R-:W-:-:S03]  /*f900*/  SHF.R.S32.HI R112, RZ, 0x1f, R119 ;  /* 0x0000001fff707819 */ /* 0x000fc60000011477 */
        /* <DEDUP_REMOVED lines=9> */
[----:B------:R-:W4:Y:S01]  /*f9a0*/  SHFL.IDX PT, R50, R162, R3, 0x1c1f ;  /* 0x001c1f03a2327589 */ /* 0x000f2200000e0000 */
[----:B0-----:R-:W-:-:S02]  /*f9b0*/  SEL R74, R107, R18, P0 ;  /* 0x000000126b4a7207 */ /* 0x001fc40000000000 */
[----:B------:R-:W-:Y:S01]  /*f9c0*/  SEL R18, R121, R30, P0 ;  /* 0x0000001e79127207 */ /* 0x000fe20000000000 */
[----:B------:R-:W0:Y:S01]  /*f9d0*/  SHFL.IDX PT, R44, R156, R3, 0x1c1f ;  /* 0x001c1f039c2c7589 */ /* 0x000e2200000e0000 */
[----:B------:R-:W5:Y:S01]  /*f9e0*/  @P2 LDC R121, c[0x0][0xbec] ;  /* 0x0002fb00ff792b82 */ /* 0x000f620000000800 */
[----:B------:R-:W-:Y:S01]  /*f9f0*/  SEL R30, R105, R12, P0 ;  /* 0x0000000c691e7207 */ /* 0x000fe20000000000 */
[----:B------:R-:W-:Y:S01]  /*fa00*/  IMAD R105, R115, UR12, R106 ;  /* 0x0000000c73697c24 */ /* 0x000fe2000f8e026a */
[----:B------:R-:W1:Y:S01]  /*fa10*/  SHFL.IDX PT, R45, R158, R3, 0x1c1f ;  /* 0x001c1f039e2d7589 */ /* 0x000e6200000e0000 */
[----:B------:R-:W-:-:S03]  /*fa20*/  IMAD.WIDE.U32 R106, R114, UR12, R6 ;  /* 0x0000000c726a7c25 */ /* 0x000fc6000f8e0006 */
[----:B------:R-:W3:Y:S01]  /*fa30*/  SHFL.IDX PT, R54, R152, R3, 0x1c1f ;  /* 0x001c1f0398367589 */ /* 0x000ee200000e0000 */
[----:B------:R-:W3:Y:S01]  /*fa40*/  @P2 LDC R114, c[0x0][0xbf0] ;  /* 0x0002fc00ff722b82 */ /* 0x000ee20000000800 */
[----:B------:R-:W-:Y:S02]  /*fa50*/  IMAD.IADD R107, R107, 0x1, R105 ;  /* 0x000000016b6b7824 */ /* 0x000fe400078e0269 */
[----:B------:R-:W3:Y:S01]  /*fa60*/  SHFL.IDX PT, R34, R154, R3, 0x1c1f ;  /* 0x001c1f039a227589 */ /* 0x000ee200000e0000 */
[----:B------:R-:W-:Y:S01]  /*fa70*/  IMAD.MOV.U32 R105, RZ, RZ, R58 ;  /* 0x000000ffff697224 */ /* 0x000fe200078e003a */
[----:B--2---:R-:W-:Y:S02]  /*fa80*/  SEL R23, R118, R31, P0 ;  /* 0x0000001f76177207 */ /* 0x004fe40000000000 */
[----:B------:R-:W2:Y:S01]  /*fa90*/  SHFL.IDX PT, R28, R148, R3, 0x1c1f ;  /* 0x001c1f03941c7589 */ /* 0x000ea200000e0000 */
[----:B------:R-:W-:Y:S02]  /*faa0*/  SEL R21, R31, R118, P0 ;  /* 0x000000761f157207 */ /* 0x000fe40000000000 */
[----:B----4-:R-:W-:Y:S01]  /*fab0*/  SEL R31, R50, R125, P0 ;  /* 0x0000007d321f7207 */ /* 0x010fe20000000000 */
[----:B------:R-:W4:Y:S01]  /*fac0*/  SHFL.IDX PT, R29, R150, R3, 0x1c1f ;  /* 0x001c1f03961d7589 */ /* 0x000f2200000e0000 */
[----:B------:R-:W-:-:S03]  /*fad0*/  SEL R37, R125, R50, P0 ;  /* 0x000000327d257207 */ /* 0x000fc60000000000 */
[----:B------:R-:W4:Y:S01]  /*fae0*/  SHFL.IDX PT, R38, R144, R3, 0x1c1f ;  /* 0x001c1f0390267589 */ /* 0x000f2200000e0000 */
[----:B-----5:R-:W-:Y:S01]  /*faf0*/  @P2 IMAD.HI.U32 R121, R58, R121, RZ ;  /* 0x000000793a792227 */ /* 0x020fe200078e00ff */
[----:B0-----:R-:W-:Y:S02]  /*fb00*/  SEL R40, R44, R127, P0 ;  /* 0x0000007f2c287207 */ /* 0x001fe40000000000 */
[----:B------:R-:W0:Y:S01]  /*fb10*/  SHFL.IDX PT, R39, R146, R3, 0x1c1f ;  /* 0x001c1f0392277589 */ /* 0x000e2200000e0000 */
[----:B-1----:R-:W-:Y:S02]  /*fb20*/  SEL R41, R45, R122, P0 ;  /* 0x0000007a2d297207 */ /* 0x002fe40000000000 */
[----:B------:R-:W-:Y:S01]  /*fb30*/  SEL R44, R127, R44, P0 ;  /* 0x0000002c7f2c7207 */ /* 0x000fe20000000000 */
[----:B------:R-:W1:Y:S01]  /*fb40*/  SHFL.IDX PT, R52, R140, R3, 0x1c1f ;  /* 0x001c1f038c347589 */ /* 0x000e6200000e0000 */
[----:B---3--:R-:W-:Y:S02]  /*fb50*/  SEL R50, R54, R129, P0 ;  /* 0x0000008136327207 */ /* 0x008fe40000000000 */
[----:B------:R-:W-:Y:S01]  /*fb60*/  SEL R45, R122, R45, P0 ;  /* 0x0000002d7a2d7207 */ /* 0x000fe20000000000 */
[----:B------:R-:W3:Y:S01]  /*fb70*/  SHFL.IDX PT, R53, R142, R3, 0x1c1f ;  /* 0x001c1f038e357589 */ /* 0x000ee200000e0000 */
[----:B------:R-:W-:-:S02]  /*fb80*/  SEL R51, R34, R55, P0 ;  /* 0x0000003722337207 */ /* 0x000fc40000000000 */
[----:B------:R-:W-:Y:S01]  /*fb90*/  SEL R55, R55, R34, P0 ;  /* 0x0000002237377207 */ /* 0x000fe20000000000 */
[----:B------:R-:W-:Y:S01]  /*fba0*/  SHFL.IDX PT, R56, R56, R3, 0x1c1f ;  /* 0x001c1f0338387589 */ /* 0x000fe200000e0000 */
[----:B--2---:R-:W-:Y:S02]  /*fbb0*/  SEL R12, R28, R131, P0 ;  /* 0x000000831c0c7207 */ /* 0x004fe40000000000 */
[----:B------:R-:W-:Y:S01]  /*fbc0*/  SEL R54, R129, R54, P0 ;  /* 0x0000003681367207 */ /* 0x000fe20000000000 */
[----:B------:R-:W-:Y:S01]  /*fbd0*/  SHFL.IDX PT, R57, R138, R3, 0x1c1f ;  /* 0x001c1f038a397589 */ /* 0x000fe200000e0000 */
[----:B----4-:R-:W-:Y:S02]  /*fbe0*/  SEL R13, R29, R124, P0 ;  /* 0x0000007c1d0d7207 */ /* 0x010fe40000000000 */
[----:B------:R-:W-:Y:S01]  /*fbf0*/  SEL R28, R131, R28, P0 ;  /* 0x0000001c831c7207 */ /* 0x000fe20000000000 */
[----:B------:R-:W2:Y:S01]  /*fc00*/  SHFL.IDX PT, R60, R60, R3, 0x1c1f ;  /* 0x001c1f033c3c7589 */ /* 0x000ea200000e0000 */
[----:B------:R-:W-:-:S02]  /*fc10*/  SEL R34, R38, R133, P0 ;  /* 0x0000008526227207 */ /* 0x000fc40000000000 */
        /* <DEDUP_REMOVED lines=8> */
[----:B---3--:R-:W-:-:S02]  /*fca0*/  SEL R7, R53, R128, P0 ;  /* 0x0000008035077207 */ /* 0x008fc40000000000 */
[----:B------:R-:W-:Y:S01]  /*fcb0*/  SEL R52, R135, R52, P0 ;  /* 0x0000003487347207 */ /* 0x000fe20000000000 */
[----:B------:R-:W-:Y:S01]  /*fcc0*/  SHFL.IDX PT, R43, R130, R3, 0x1c1f ;  /* 0x001c1f03822b7589 */ /* 0x000fe200000e0000 */
[----:B------:R-:W-:-:S03]  /*fcd0*/  SEL R53, R128, R53, P0 ;  /* 0x0000003580357207 */ /* 0x000fc60000000000 */
[----:B------:R-:W-:Y:S04]  /*fce0*/  SHFL.IDX PT, R46, R132, R3, 0x1c1f ;  /* 0x001c1f03842e7589 */ /* 0x000fe800000e0000 */
[----:B------:R3:W-:Y:S02]  /*fcf0*/  SHFL.IDX PT, R48, R48, R3, 0x1c1f ;  /* 0x001c1f0330307589 */ /* 0x0007e400000e0000 */
[----:B---3--:R-:W-:Y:S02]  /*fd00*/  SEL R3, R82, R9, P0 ;  /* 0x0000000952037207 */ /* 0x008fe40000000000 */
[----:B------:R-:W-:Y:S02]  /*fd10*/  SEL R9, R9, R82, P0 ;  /* 0x0000005209097207 */ /* 0x000fe40000000000 */
[----:B------:R-:W-:-:S02]  /*fd20*/  SEL R82, R78, R79, P0 ;  /* 0x0000004f4e527207 */ /* 0x000fc40000000000 */
[----:B------:R-:W-:Y:S02]  /*fd30*/  SEL R78, R79, R78, P0 ;  /* 0x0000004e4f4e7207 */ /* 0x000fe40000000000 */
[----:B------:R-:W-:Y:S01]  /*fd40*/  SEL R79, R108, R75, P0 ;  /* 0x0000004b6c4f7207 */ /* 0x000fe20000000000 */
[----:B------:R-:W-:Y:S01]  /*fd50*/  @P2 IMAD.HI.U32 R108, R58, R111, RZ ;  /* 0x0000006f3a6c2227 */ /* 0x000fe200078e00ff */
[----:B------:R-:W-:Y:S02]  /*fd60*/  SEL R75, R77, R110, P0 ;  /* 0x0000006e4d4b7207 */ /* 0x000fe40000000000 */
[----:B------:R-:W-:Y:S01]  /*fd70*/  SEL R77, R110, R77, P0 ;  /* 0x0000004d6e4d7207 */ /* 0x000fe20000000000 */
[----:B------:R-:W-:Y:S01]  /*fd80*/  IMAD R110, R116, UR13, RZ ;  /* 0x0000000d746e7c24 */ /* 0x000fe2000f8e02ff */
[----:B------:R-:W-:Y:S01]  /*fd90*/  @P2 SHF.R.U32.HI R105, RZ, R113, R108 ;  /* 0x00000071ff692219 */ /* 0x000fe2000001166c */
[----:B------:R-:W-:Y:S01]  /*fda0*/  IMAD.MOV.U32 R113, RZ, RZ, R58 ;  /* 0x000000ffff717224 */ /* 0x000fe200078e003a */
[----:B------:R-:W-:Y:S01]  /*fdb0*/  @P2 SHF.R.U32.HI R113, RZ, R114, R121 ;  /* 0x00000072ff712219 */ /* 0x000fe20000011679 */
[----:B------:R-:W-:-:S02]  /*fdc0*/  IMAD R111, R117, UR12, R110 ;  /* 0x0000000c756f7c24 */ /* 0x000fc4000f8e026e */
[----:B------:R-:W-:Y:S02]  /*fdd0*/  IMAD.MOV.U32 R110, RZ, RZ, R4 ;  /* 0x000000ffff6e7224 */ /* 0x000fe400078e0004 */
[----:B------:R-:W-:Y:S02]  /*fde0*/  IMAD.IADD R111, R5, 0x1, R111 ;  /* 0x00000001056f7824 */ /* 0x000fe400078e026f */
[C---:B------:R-:W-:Y:S02]  /*fdf0*/  IMAD R5, R112.reuse, UR4, RZ ;  /* 0x0000000470057c24 */ /* 0x040fe4000f8e02ff */
[----:B------:R-:W-:Y:S02]  /*fe00*/  IMAD R112, R112, UR6, RZ ;  /* 0x0000000670707c24 */ /* 0x000fe4000f8e02ff */
[C---:B------:R-:W-:Y:S02]  /*fe10*/  IMAD R108, R119.reuse, UR5, R5 ;  /* 0x00000005776c7c24 */ /* 0x040fe4000f8e0205 */
[----:B------:R-:W-:Y:S01]  /*fe20*/  IMAD.WIDE.U32 R4, R119, UR4, R106 ;  /* 0x0000000477047c25 */ /* 0x000fe2000f8e006a */
[----:B------:R-:W-:Y:S01]  /*fe30*/  SHF.R.S32.HI R107, RZ, 0x1f, R105 ;  /* 0x0000001fff6b7819 */ /* 0x000fe20000011469 */
[----:B------:R-:W-:-:S02]  /*fe40*/  ULDC.64 UR4, c[0x0][0xb30] ;  /* 0x0002cc0000047ab9 */ /* 0x000fc40000000a00 */
[----:B------:R-:W-:Y:S01]  /*fe50*/  IMAD R115, R119, UR7, R112 ;  /* 0x0000000777737c24 */ /* 0x000fe2000f8e0270 */
[----:B------:R-:W-:Y:S01]  /*fe60*/  IADD3 R106, P2, R105, R4, RZ ;  /* 0x00000004696a7210 */ /* 0x000fe20007f5e0ff */
[----:B------:R-:W-:Y:S01]  /*fe70*/  IMAD.MOV R105, RZ, RZ, -R105 ;  /* 0x000000ffff697224 */ /* 0x000fe200078e0a69 */
[----:B------:R-:W-:Y:S01]  /*fe80*/  SHF.R.S32.HI R4, RZ, 0x1f, R113 ;  /* 0x0000001fff047819 */ /* 0x000fe20000011471 */
[----:B------:R-:W-:Y:S01]  /*fe90*/  IMAD.WIDE.U32 R110, R119, UR6, R110 ;  /* 0x00000006776e7c25 */ /* 0x000fe2000f8e006e */
[----:B------:R-:W-:Y:S01]  /*fea0*/  IADD3.X R107, R107, R5, R108, P2, !PT ;  /* 0x000000056b6b7210 */ /* 0x000fe200017fe46c */
[----:B------:R-:W-:Y:S02]  /*feb0*/  ULDC.64 UR6, c[0x0][0xbc8] ;  /* 0x0002f20000067ab9 */ /* 0x000fe40000000a00 */
[----:B------:R-:W-:Y:S02]  /*fec0*/  IMAD.MOV R112, RZ, RZ, -R113 ;  /* 0x000000ffff707224 */ /* 0x000fe400078e0a71 */
[----:B------:R-:W-:-:S02]  /*fed0*/  IMAD R105, R109, R105, R58 ;  /* 0x000000696d697224 */ /* 0x000fc400078e023a */
[----:B------:R-:W-:Y:S02]  /*fee0*/  IMAD R4, R4, UR4, RZ ;  /* 0x0000000404047c24 */ /* 0x000fe4000f8e02ff */
[----:B------:R-:W-:Y:S02]  /*fef0*/  IMAD.IADD R111, R111, 0x1, R115 ;  /* 0x000000016f6f7824 */ /* 0x000fe400078e0273 */
[----:B------:R-:W-:Y:S01]  /*ff00*/  IMAD R115, R109, R112, R58 ;  /* 0x000000706d737224 */ /* 0x000fe200078e023a */
[----:B------:R-:W-:Y:S01]  /*ff10*/  SHF.R.S32.HI R58, RZ, 0x1f, R105 ;  /* 0x0000001fff3a7819 */ /* 0x000fe20000011469 */
[C---:B------:R-:W-:Y:S01]  /*ff20*/  IMAD R117, R113.reuse, UR5, R4 ;  /* 0x0000000571757c24 */ /* 0x040fe2000f8e0204 */
[----:B------:R-:W3:Y:S01]  /*ff30*/  S2UR UR5, SR_CgaCtaId ;  /* 0x00000000000579c3 */ /* 0x000ee20000008800 */
[----:B------:R-:W-:Y:S01]  /*ff40*/  IMAD.WIDE.U32 R4, R113, UR4, R110 ;  /* 0x0000000471047c25 */ /* 0x000fe2000f8e006e */
[----:B------:R-:W-:Y:S01]  /*ff50*/  SHF.R.S32.HI R108, RZ, 0x1f, R115 ;  /* 0x0000001fff6c7819 */ /* 0x000fe20000011473 */
[----:B------:R-:W-:-:S02]  /*ff60*/  UMOV UR4, 0x400 ;  /* 0x0000040000047882 */ /* 0x000fc40000000000 */
[----:B------:R-:W-:Y:S02]  /*ff70*/  IMAD R58, R58, UR6, RZ ;  /* 0x000000063a3a7c24 */ /* 0x000fe4000f8e02ff */
[----:B------:R-:W-:Y:S02]  /*ff80*/  IMAD.IADD R5, R5, 0x1, R117 ;  /* 0x0000000105057824 */ /* 0x000fe400078e0275 */
[----:B------:R-:W-:Y:S02]  /*ff90*/  IMAD R108, R108, UR8, RZ ;  /* 0x000000086c6c7c24 */ /* 0x000fe4000f8e02ff */
[C---:B------:R-:W-:Y:S01]  /*ffa0*/  IMAD R113, R105.reuse, UR7, R58 ;  /* 0x0000000769717c24 */ /* 0x040fe2000f8e023a */
[----:B--2---:R-:W-:Y:S01]  /*ffb0*/  SEL R58, R60, R59, P0 ;  /* 0x0000003b3c3a7207 */ /* 0x004fe20000000000 */
[----:B------:R-:W-:Y:S01]  /*ffc0*/  IMAD.WIDE.U32 R106, R105, UR6, R106 ;  /* 0x00000006696a7c25 */ /* 0x000fe2000f8e006a */
[----:B------:R-:W-:Y:S01]  /*ffd0*/  ULDC.64 UR6, c[0x0][0xba8] ;  /* 0x0002ea0000067ab9 */ /* 0x000fe20000000a00 */
[----:B------:R-:W-:-:S02]  /*ffe0*/  SEL R60, R59, R60, P0 ;  /* 0x0000003c3b3c7207 */ /* 0x000fc40000000000 */
[----:B------:R-:W-:Y:S01]  /*fff0*/  IMAD.WIDE.U32 R110, R115, UR8, R4 ;  /* 0x00000008736e7c25 */ /* 0x000fe2000f8e0004 */
[----:B------:R-:W-:Y:S02]  /*10000*/  SEL R4, R56, R103, P0 ;  /* 0x0000006738047207 */ /* 0x000fe40000000000 */
[----:B------:R-:W-:Y:S01]  /*10010*/  SEL R56, R103, R56, P0 ;  /* 0x0000003867387207 */ /* 0x000fe20000000000 */
[----:B------:R-:W-:Y:S01]  /*10020*/  IMAD R105, R115, UR9, R108 ;  /* 0x0000000973697c24 */ /* 0x000fe2000f8e026c */
[----:B------:R-:W-:Y:S01]  /*10030*/  LEA R114, P2, R106, UR6, 0x2 ;  /* 0x000000066a727c11 */ /* 0x000fe2000f8410ff */
[----:B------:R-:W-:Y:S01]  /*10040*/  IMAD.IADD R103, R107, 0x1, R113 ;  /* 0x000000016b677824 */ /* 0x000fe200078e0271 */
[----:B------:R-:W-:Y:S01]  /*10050*/  ULDC.64 UR8, c[0x0][0xb00] ;  /* 0x0002c00000087ab9 */ /* 0x000fe20000000a00 */
[----:B------:R-:W-:Y:S01]  /*10060*/  IMAD.IADD R5, R111, 0x1, R105 ;  /* 0x000000016f057824 */ /* 0x000fe200078e0269 */
[----:B------:R-:W-:Y:S01]  /*10070*/  LEA R105, P3, R110, UR8, 0x2 ;  /* 0x000000086e697c11 */ /* 0x000fe2000f8610ff */
[----:B------:R-:W-:Y:S01]  /*10080*/  SHFL.IDX PT, R112, R114, 0x1, 0x1c1f ;  /* 0x003c1f0072707f89 */ /* 0x000fe200000e0000 */
[----:B------:R-:W-:Y:S01]  /*10090*/  LEA.HI.X R115, R106, UR7, R103, 0x2, P2 ;  /* 0x000000076a737c11 */ /* 0x000fe200090f1467 */
[----:B------:R-:W-:Y:S01]  /*100a0*/  ULDC UR6, c[0x0][0xa88] ;  /* 0x0002a20000067ab9 */ /* 0x000fe20000000800 */
[----:B------:R-:W-:Y:S01]  /*100b0*/  LEA.HI.X R108, R110, UR9, R5, 0x2, P3 ;  /* 0x000000096e6c7c11 */ /* 0x000fe200098f1405 */
[----:B---3--:R-:W-:Y:S01]  /*100c0*/  ULEA UR4, UR5, UR4, 0x18 ;  /* 0x0000000405047291 */ /* 0x008fe2000f8ec03f */
[----:B------:R-:W-:Y:S01]  /*100d0*/  SHFL.IDX PT, R110, R114, RZ, 0x1c1f ;  /* 0x001c1fff726e7589 */ /* 0x000fe200000e0000 */
[----:B------:R-:W-:Y:S01]  /*100e0*/  SEL R5, R57, R104, P0 ;  /* 0x0000006839057207 */ /* 0x000fe20000000000 */
[----:B------:R-:W-:Y:S01]  /*100f0*/  IMAD R103, R109, UR6, RZ ;  /* 0x000000066d677c24 */ /* 0x000fe2000f8e02ff */
[----:B------:R-:W-:Y:S01]  /*10100*/  SEL R57, R104, R57, P0 ;  /* 0x0000003968397207 */ /* 0x000fe20000000000 */
[----:B------:R-:W2:Y:S01]  /*10110*/  SHFL.IDX PT, R111, R115, RZ, 0x1c1f ;  /* 0x001c1fff736f7589 */ /* 0x000ea200000e0000 */
[C---:B------:R-:W-:Y:S01]  /*10120*/  VIADD R104, R100.reuse, 0x8 ;  /* 0x0000000864687836 */ /* 0x040fe20000000000 */
[----:B------:R-:W-:Y:S01]  /*10130*/  UIADD3 UR4, UR4, 0x33420, URZ ;  /* 0x0003342004047890 */ /* 0x000fe2000fffe03f */
[CC--:B------:R-:W-:Y:S01]  /*10140*/  ISETP.GE.OR P2, PT, R100.reuse, R103.reuse, P1 ;  /* 0x000000676400720c */ /* 0x0c0fe20000f46670 */
[----:B------:R-:W3:Y:S01]  /*10150*/  SHFL.IDX PT, R113, R115, 0x1, 0x1c1f ;  /* 0x003c1f0073717f89 */ /* 0x000ee200000e0000 */
[-C--:B------:R-:W-:Y:S01]  /*10160*/  ISETP.GE.AND P3, PT, R100, R103.reuse, PT ;  /* 0x000000676400720c */ /* 0x080fe20003f66270 */
[----:B------:R-:W-:Y:S01]  /*10170*/  UPRMT UR4, URZ, 0x654, UR4 ;  /* 0x000006543f047896 */ /* 0x000fe20008000004 */
[----:B------:R-:W-:Y:S01]  /*10180*/  ISETP.GE.OR P1, PT, R104, R103, P1 ;  /* 0x000000676800720c */ /* 0x000fe20000f26670 */
[----:B------:R1:W3:Y:S01]  /*10190*/  SHFL.IDX PT, R106, R105, RZ, 0x1c1f ;  /* 0x001c1fff696a7589 */ /* 0x0002e200000e0000 */
[----:B----4-:R-:W-:-:S02]  /*101a0*/  SEL R59, R61, R62, P0 ;  /* 0x0000003e3d3b7207 */ /* 0x010fc40000000000 */
[----:B------:R-:W-:Y:S01]  /*101b0*/  SEL R61, R62, R61, P0 ;  /* 0x0000003d3e3d7207 */ /* 0x000fe20000000000 */
[----:B------:R4:W4:Y:S01]  /*101c0*/  SHFL.IDX PT, R107, R108, RZ, 0x1c1f ;  /* 0x001c1fff6c6b7589 */ /* 0x00092200000e0000 */
[----:B0-----:R-:W-:Y:S02]  /*101d0*/  SEL R62, R64, R63, P0 ;  /* 0x0000003f403e7207 */ /* 0x001fe40000000000 */
[----:B------:R-:W-:Y:S01]  /*101e0*/  SYNCS.ARRIVE.TRANS64.RED.A1T0 RZ, [UR4], RZ ;  /* 0x000000ffffff79a7 */ /* 0x000fe20008100404 */
[----:B------:R-:W-:Y:S02]  /*101f0*/  SEL R64, R63, R64, P0 ;  /* 0x000000403f407207 */ /* 0x000fe40000000000 */
[----:B-1----:R-:W-:Y:S02]  /*10200*/  SEL R63, R65, R102, P0 ;  /* 0x00000066413f7207 */ /* 0x002fe40000000000 */
[----:B------:R-:W-:Y:S01]  /*10210*/  SEL R65, R102, R65, P0 ;  /* 0x0000004166417207 */ /* 0x000fe20000000000 */
[----:B--2---:R0:W-:Y:S04]  /*10220*/  @!P2 ST.E desc[UR36][R110.64], R2 ;  /* 0x000000026e00a985 */ /* 0x0041e8000c101924 */
[----:B---3--:R0:W-:Y:S01]  /*10230*/  @!P1 ST.E desc[UR36][R112.64], R0 ;  /* 0x0000000070009985 */ /* 0x0081e2000c101924 */
[----:B------:R-:W-:Y:S05]  /*10240*/  @P3 BRA `(.L_x_6196) ;  /* 0x0000000800383947 */ /* 0x000fea0003800000 */
[C---:B0-----:R-:W-:Y:S01]  /*10250*/  VIADD R0, R98.reuse, 0x8 ;  /* 0x0000000862007836 */ /* 0x041fe20000000000 */
        /* <DEDUP_REMOVED lines=10> */
[--C-:B----4-:R-:W-:Y:S02]  /*10300*/  @!P4 IMAD.WIDE R110, R98, 0x4, R106.reuse ;  /* 0x00000004626ec825 */ /* 0x110fe400078e026a */
        /* <DEDUP_REMOVED lines=22> */
[----:B------:R-:W-:Y:S01]  /*10470*/  @!P4 LOP3.LUT R109, R0, 0xfffffffe, RZ, 0xc0, !PT ;  /* 0xfffffffe006dc812 */ /* 0x000fe200078ec0ff */
[----:B-1----:R-:W-:Y:S01]  /*10480*/  @!P1 IMAD.WIDE R88, R115, 0x4, R106 ;  /* 0x0000000473589825 */ /* 0x002fe200078e026a */
        /* <DEDUP_REMOVED lines=106> */
.L_x_6196:
[----:B------:R-:W-:Y:S05]  /*10b30*/  BSYNC B0 ;  /* 0x0000000000007941 */ /* 0x000fea0003800000 */
.L_x_6195:
[----:B------:R-:W-:Y:S01]  /*10b40*/  ISETP.GE.AND P1, PT, R104, R103, PT ;  /* 0x000000676800720c */ /* 0x000fe20003f26270 */
[----:B-1----:R1:W2:Y:S01]  /*10b50*/  SHFL.IDX PT, R15, R108, 0x1, 0x1c1f ;  /* 0x003c1f006c0f7f89 */ /* 0x0022a200000e0000 */
        /* <DEDUP_REMOVED lines=21> */
[----:B0-----:R-:W-:Y:S02]  /*10cb0*/  SEL R2, R11, R90, P0 ;  /* 0x0000005a0b027207 */ /* 0x001fe40000000000 */
[----:B------:R-:W-:Y:S01]  /*10cc0*/  SEL R8, R90, R11, P0 ;  /* 0x0000000b5a087207 */ /* 0x000fe20000000000 */
[----:B-123--:R-:W-:Y:S06]  /*10cd0*/  @P1 BRA `(.L_x_6155) ;  /* 0x0000006000941947 */ /* 0x00efec0003800000 */
        /* <DEDUP_REMOVED lines=18> */
[----:B------:R-:W-:Y:S01]  /*10e00*/  @!P1 LOP3.LUT R27, R0, 0xfffffffe, RZ, 0xc0, !PT ;  /* 0xfffffffe001b9812 */ /* 0x000fe200078ec0ff */
[----:B------:R-:W-:Y:S01]  /*10e10*/  VIADD R0, R98, 0x38 ;  /* 0x0000003862007836 */ /* 0x000fe20000000000 */
[----:B------:R-:W-:Y:S01]  /*10e20*/  @!P5 LOP3.LUT R47, R16, 0xfffffffe, RZ, 0xc0, !PT ;  /* 0xfffffffe102fd812 */ /* 0x000fe200078ec0ff */
[----:B------:R-:W-:Y:S01]  /*10e30*/  VIADD R16, R98, 0x40 ;  /* 0x0000004062107836 */ /* 0x000fe20000000000 */
[----:B------:R-:W-:-:S02]  /*10e40*/  @!P6 LEA.HI R26, R26, R26, RZ, 0x1 ;  /* 0x0000001a1a1ae211 */ /* 0x000fc400078f08ff */
[----:B------:R-:W-:Y:S02]  /*10e50*/  @!P2 LEA.HI R46, R46, R46, RZ, 0x1 ;  /* 0x0000002e2e2ea211 */ /* 0x000fe400078f08ff */
[----:B------:R-:W-:Y:S02]  /*10e60*/  @!P6 LOP3.LUT R49, R26, 0xfffffffe, RZ, 0xc0, !PT ;  /* 0xfffffffe1a31e812 */ /* 0x000fe400078ec0ff */
[----:B------:R-:W-:Y:S02]  /*10e70*/  @!P3 LEA.HI R48, R48, R48, RZ, 0x1 ;  /* 0x000000303030b211 */ /* 0x000fe400078f08ff */
[----:B------:R-:W-:Y:S01]  /*10e80*/  @!P4 LEA.HI R50, R50, R50, RZ, 0x1 ;  /* 0x000000323232c211 */ /* 0x000fe200078f08ff */
[----:B0-----:R-:W-:-:S04]  /*10e90*/  @!P1 IMAD.WIDE R10, R27, 0x4, R14 ;  /* 0x000000041b0a9825 */ /* 0x001fc800078e020e */
        /* <DEDUP_REMOVED lines=18> */
[----:B--2---:R-:W-:Y:S01]  /*10fc0*/  @!P4 LOP3.LUT R27, R50, 0xfffffffe, RZ, 0xc0, !PT ;  /* 0xfffffffe321bc812 */ /* 0x004fe200078ec0ff */
[----:B------:R-:W-:Y:S01]  /*10fd0*/  VIADD R0, R98, 0x58 ;  /* 0x0000005862007836 */ /* 0x000fe20000000000 */
[----:B------:R-:W-:Y:S01]  /*10fe0*/  @!P0 LEA.HI R49, R49, R49, RZ, 0x1 ;  /* 0x0000003131318211 */ /* 0x000fe200078f08ff */
[----:B------:R1:W-:Y:S01]  /*10ff0*/  @!P3 ST.E.64 desc[UR36][R12.64], R52 ;  /* 0x000000340c00b985 */ /* 0x0003e2000c101b24 */
[----:B------:R-:W-:Y:S01]  /*11000*/  ISETP.GE.AND P2, PT, R28, UR4, PT ;  /* 0x000000041c007c0c */ /* 0x000fe2000bf46270 */
[----:B------:R-:W-:Y:S01]  /*11010*/  @!P4 IMAD.WIDE R26, R27, 0x4, R14 ;  /* 0x000000041b1ac825 */ /* 0x000fe200078e020e */
[----:B------:R-:W-:-:S02]  /*11020*/  @!P0 LOP3.LUT R49, R49, 0xfffffffe, RZ, 0xc0, !PT ;  /* 0xfffffffe31318812 */ /* 0x000fc400078ec0ff */
[----:B------:R-:W-:Y:S01]  /*11030*/  ISETP.GE.AND P3, PT, R0, UR4, PT ;  /* 0x0000000400007c0c */ /* 0x000fe2000bf66270 */
[----:B------:R-:W-:Y:S01]  /*11040*/  VIADD R34, R98, 0x60 ;  /* 0x0000006062227836 */ /* 0x000fe20000000000 */
[----:B0-----:R-:W-:Y:S01]  /*11050*/  @!P1 LOP3.LUT R11, R16, 0xfffffffe, RZ, 0xc0, !PT ;  /* 0xfffffffe100b9812 */ /* 0x001fe200078ec0ff */
[----:B------:R-:W-:Y:S01]  /*11060*/  @!P5 IMAD.WIDE R6, R29, 0x4, R14 ;  /* 0x000000041d06d825 */ /* 0x000fe200078e020e */
[----:B------:R0:W-:Y:S02]  /*11070*/  @!P4 ST.E.64 desc[UR36][R26.64], R4 ;  /* 0x000000041a00c985 */ /* 0x0001e4000c101b24 */
[----:B------:R-:W-:Y:S01]  /*11080*/  ISETP.GE.AND P4, PT, R34, UR4, PT ;  /* 0x0000000422007c0c */ /* 0x000fe2000bf86270 */
[C---:B------:R-:W-:Y:S01]  /*11090*/  VIADD R16, R98.reuse, 0x70 ;  /* 0x0000007062107836 */ /* 0x040fe20000000000 */
[----:B------:R2:W-:Y:S01]  /*110a0*/  @!P5 ST.E.64 desc[UR36][R6.64], R56 ;  /* 0x000000380600d985 */ /* 0x0005e2000c101b24 */
[----:B-1----:R-:W-:Y:S01]  /*110b0*/  VIADD R12, R98, 0x68 ;  /* 0x00000068620c7836 */ /* 0x002fe20000000000 */
[----:B------:R-:W-:-:S03]  /*110c0*/  @!P2 LEA.HI R28, R28, R28, RZ, 0x1 ;  /* 0x0000001c1c1ca211 */ /* 0x000fc600078f08ff */
[----:B------:R-:W-:Y:S02]  /*110d0*/  @!P3 LEA.HI R0, R0, R0, RZ, 0x1 ;  /* 0x000000000000b211 */ /* 0x000fe400078f08ff */
[----:B------:R-:W-:Y:S02]  /*110e0*/  ISETP.GE.AND P5, PT, R12, UR4, PT ;  /* 0x000000040c007c0c */ /* 0x000fe4000bfa6270 */
[----:B------:R-:W-:Y:S01]  /*110f0*/  @!P3 LOP3.LUT R13, R0, 0xfffffffe, RZ, 0xc0, !PT ;  /* 0xfffffffe000db812 */ /* 0x000fe200078ec0ff */
[----:B0-----:R-:W-:Y:S01]  /*11100*/  @!P1 IMAD.WIDE R4, R11, 0x4, R14 ;  /* 0x000000040b049825 */ /* 0x001fe200078e020e */
[----:B------:R-:W-:-:S03]  /*11110*/  @!P4 LEA.HI R34, R34, R34, RZ, 0x1 ;  /* 0x000000222222c211 */ /* 0x000fc600078f08ff */
[--C-:B------:R-:W-:Y:S01]  /*11120*/  @!P0 IMAD.WIDE R10, R49, 0x4, R14.reuse ;  /* 0x00000004310a8825 */ /* 0x100fe200078e020e */
[----:B------:R0:W-:Y:S01]  /*11130*/  @!P1 ST.E.64 desc[UR36][R4.64], R58 ;  /* 0x0000003a04009985 */ /* 0x0001e2000c101b24 */
[----:B------:R-:W-:Y:S02]  /*11140*/  ISETP.GE.AND P1, PT, R16, UR4, PT ;  /* 0x0000000410007c0c */ /* 0x000fe4000bf26270 */
[----:B------:R-:W-:Y:S01]  /*11150*/  VIADD R26, R98, 0x78 ;  /* 0x00000078621a7836 */ /* 0x000fe20000000000 */
[----:B------:R1:W-:Y:S01]  /*11160*/  @!P0 ST.E.64 desc[UR36][R10.64], R60 ;  /* 0x0000003c0a008985 */ /* 0x0003e2000c101b24 */
[----:B--2---:R-:W-:Y:S01]  /*11170*/  @!P2 LOP3.LUT R7, R28, 0xfffffffe, RZ, 0xc0, !PT ;  /* 0xfffffffe1c07a812 */ /* 0x004fe200078ec0ff */
[----:B------:R-:W-:Y:S01]  /*11180*/  VIADD R0, R98, 0x80 ;  /* 0x0000008062007836 */ /* 0x000fe20000000000 */
[----:B------:R-:W-:Y:S02]  /*11190*/  @!P5 LEA.HI R12, R12, R12, RZ, 0x1 ;  /* 0x0000000c0c0cd211 */ /* 0x000fe400078f08ff */
[----:B------:R-:W-:Y:S01]  /*111a0*/  ISETP.GE.AND P0, PT, R26, UR4, PT ;  /* 0x000000041a007c0c */ /* 0x000fe2000bf06270 */
[----:B0-----:R-:W-:-:S04]  /*111b0*/  @!P2 IMAD.WIDE R4, R7, 0x4, R14 ;  /* 0x000000040704a825 */ /* 0x001fc800078e020e */
[----:B------:R-:W-:Y:S02]  /*111c0*/  @!P1 LEA.HI R16, R16, R16, RZ, 0x1 ;  /* 0x0000001010109211 */ /* 0x000fe400078f08ff */
[----:B-1----:R-:W-:Y:S01]  /*111d0*/  @!P4 LOP3.LUT R11, R34, 0xfffffffe, RZ, 0xc0, !PT ;  /* 0xfffffffe220bc812 */ /* 0x002fe200078ec0ff */
[--C-:B------:R-:W-:Y:S01]  /*111e0*/  @!P3 IMAD.WIDE R6, R13, 0x4, R14.reuse ;  /* 0x000000040d06b825 */ /* 0x100fe200078e020e */
[----:B------:R-:W-:Y:S01]  /*111f0*/  @!P5 LOP3.LUT R13, R12, 0xfffffffe, RZ, 0xc0, !PT ;  /* 0xfffffffe0c0dd812 */ /* 0x000fe200078ec0ff */
[----:B------:R0:W-:Y:S03]  /*11200*/  @!P2 ST.E.64 desc[UR36][R4.64], R62 ;  /* 0x0000003e0400a985 */ /* 0x0001e6000c101b24 */
[----:B------:R-:W-:Y:S01]  /*11210*/  @!P0 LEA.HI R26, R26, R26, RZ, 0x1 ;  /* 0x0000001a1a1a8211 */ /* 0x000fe200078f08ff */
[--C-:B------:R-:W-:Y:S01]  /*11220*/  @!P4 IMAD.WIDE R10, R11, 0x4, R14.reuse ;  /* 0x000000040b0ac825 */ /* 0x100fe200078e020e */
[----:B------:R-:W-:Y:S01]  /*11230*/  @!P1 LOP3.LUT R27, R16, 0xfffffffe, RZ, 0xc0, !PT ;  /* 0xfffffffe101b9812 */ /* 0x000fe200078ec0ff */
[----:B------:R1:W-:Y:S01]  /*11240*/  @!P3 ST.E.64 desc[UR36][R6.64], R64 ;  /* 0x000000400600b985 */ /* 0x0003e2000c101b24 */
[----:B------:R-:W-:Y:S01]  /*11250*/  @!P0 LOP3.LUT R29, R26, 0xfffffffe, RZ, 0xc0, !PT ;  /* 0xfffffffe1a1d8812 */ /* 0x000fe200078ec0ff */
[----:B------:R-:W-:Y:S01]  /*11260*/  @!P5 IMAD.WIDE R12, R13, 0x4, R14 ;  /* 0x000000040d0cd825 */ /* 0x000fe200078e020e */
[----:B------:R-:W-:Y:S01]  /*11270*/  ISETP.GE.AND P2, PT, R0, UR4, PT ;  /* 0x0000000400007c0c */ /* 0x000fe2000bf46270 */
[----:B------:R2:W-:Y:S02]  /*11280*/  @!P4 ST.E.64 desc[UR36][R10.64], R30 ;  /* 0x0000001e0a00c985 */ /* 0x0005e4000c101b24 */
[----:B------:R-:W-:-:S02]  /*11290*/  VIADD R16, R98, 0x88 ;  /* 0x0000008862107836 */ /* 0x000fc40000000000 */
[----:B------:R3:W-:Y:S01]  /*112a0*/  @!P5 ST.E.64 desc[UR36][R12.64], R36 ;  /* 0x000000240c00d985 */ /* 0x0007e2000c101b24 */
[----:B------:R-:W-:Y:S02]  /*112b0*/  VIADD R26, R98, 0xa8 ;  /* 0x000000a8621a7836 */ /* 0x000fe40000000000 */
[--C-:B0-----:R-:W-:Y:S01]  /*112c0*/  @!P1 IMAD.WIDE R4, R27, 0x4, R14.reuse ;  /* 0x000000041b049825 */ /* 0x101fe200078e020e */
[----:B------:R-:W-:Y:S02]  /*112d0*/  ISETP.GE.AND P3, PT, R16, UR4, PT ;  /* 0x0000000410007c0c */ /* 0x000fe4000bf66270 */
[----:B------:R-:W-:Y:S01]  /*112e0*/  ISETP.GE.AND P5, PT, R26, UR4, PT ;  /* 0x000000041a007c0c */ /* 0x000fe2000bfa6270 */
[----:B-1----:R-:W-:Y:S01]  /*112f0*/  @!P0 IMAD.WIDE R6, R29, 0x4, R14 ;  /* 0x000000041d068825 */ /* 0x002fe200078e020e */
[----:B------:R0:W-:Y:S01]  /*11300*/  @!P1 ST.E.64 desc[UR36][R4.64], R40 ;  /* 0x0000002804009985 */ /* 0x0001e2000c101b24 */
[----:B------:R-:W-:Y:S02]  /*11310*/  @!P2 LEA.HI R0, R0, R0, RZ, 0x1 ;  /* 0x000000000000a211 */ /* 0x000fe400078f08ff */
[C---:B--2---:R-:W-:Y:S01]  /*11320*/  VIADD R10, R98.reuse, 0x90 ;  /* 0x00000090620a7836 */ /* 0x044fe20000000000 */
[----:B------:R1:W-:Y:S01]  /*11330*/  @!P0 ST.E.64 desc[UR36][R6.64], R44 ;  /* 0x0000002c06008985 */ /* 0x0003e2000c101b24 */
[----:B------:R-:W-:Y:S01]  /*11340*/  VIADD R27, R98, 0xb0 ;  /* 0x000000b0621b7836 */ /* 0x000fe20000000000 */
[----:B------:R-:W-:Y:S01]  /*11350*/  @!P2 LOP3.LUT R11, R0, 0xfffffffe, RZ, 0xc0, !PT ;  /* 0xfffffffe000ba812 */ /* 0x000fe200078ec0ff */
[----:B---3--:R-:W-:Y:S01]  /*11360*/  VIADD R12, R98, 0x98 ;  /* 0x00000098620c7836 */ /* 0x008fe20000000000 */
[----:B------:R-:W-:Y:S01]  /*11370*/  ISETP.GE.AND P1, PT, R10, UR4, PT ;  /* 0x000000040a007c0c */ /* 0x000fe2000bf26270 */
[C---:B------:R-:W-:Y:S01]  /*11380*/  VIADD R13, R98.reuse, 0xa0 ;  /* 0x000000a0620d7836 */ /* 0x040fe20000000000 */
[----:B------:R-:W-:Y:S01]  /*11390*/  ISETP.GE.AND P6, PT, R27, UR4, PT ;  /* 0x000000041b007c0c */ /* 0x000fe2000bfc6270 */
[----:B------:R-:W-:Y:S01]  /*113a0*/  VIADD R98, R98, 0xb8 ;  /* 0x000000b862627836 */ /* 0x000fe20000000000 */
[----:B------:R-:W-:-:S02]  /*113b0*/  ISETP.GE.AND P0, PT, R12, UR4, PT ;  /* 0x000000040c007c0c */ /* 0x000fc4000bf06270 */
[----:B------:R-:W-:Y:S01]  /*113c0*/  ISETP.GE.AND P4, PT, R13, UR4, PT ;  /* 0x000000040d007c0c */ /* 0x000fe2000bf86270 */
[--C-:B0-----:R-:W-:Y:S01]  /*113d0*/  @!P2 IMAD.WIDE R4, R11, 0x4, R14.reuse ;  /* 0x000000040b04a825 */ /* 0x101fe200078e020e */
[----:B------:R-:W-:Y:S02]  /*113e0*/  @!P3 LEA.HI R16, R16, R16, RZ, 0x1 ;  /* 0x000000101010b211 */ /* 0x000fe400078f08ff */
[----:B------:R-:W-:Y:S02]  /*113f0*/  @!P5 LEA.HI R26, R26, R26, RZ, 0x1 ;  /* 0x0000001a1a1ad211 */ /* 0x000fe400078f08ff */
[----:B-1----:R-:W-:Y:S01]  /*11400*/  @!P3 LOP3.LUT R7, R16, 0xfffffffe, RZ, 0xc0, !PT ;  /* 0xfffffffe1007b812 */ /* 0x002fe200078ec0ff */
[----:B------:R0:W-:Y:S01]  /*11410*/  @!P2 ST.E.64 desc[UR36][R4.64], R18 ;  /* 0x000000120400a985 */ /* 0x0001e2000c101b24 */
[----:B------:R-:W-:Y:S02]  /*11420*/  @!P1 LEA.HI R10, R10, R10, RZ, 0x1 ;  /* 0x0000000a0a0a9211 */ /* 0x000fe400078f08ff */
[----:B------:R-:W-:Y:S01]  /*11430*/  @!P6 LEA.HI R16, R27, R27, RZ, 0x1 ;  /* 0x0000001b1b10e211 */ /* 0x000fe200078f08ff */
[----:B------:R-:W-:Y:S01]  /*11440*/  @!P3 IMAD.WIDE R6, R7, 0x4, R14 ;  /* 0x000000040706b825 */ /* 0x000fe200078e020e */
[----:B------:R-:W-:-:S02]  /*11450*/  @!P0 LEA.HI R12, R12, R12, RZ, 0x1 ;  /* 0x0000000c0c0c8211 */ /* 0x000fc400078f08ff */
[----:B------:R-:W-:Y:S02]  /*11460*/  @!P4 LEA.HI R0, R13, R13, RZ, 0x1 ;  /* 0x0000000d0d00c211 */ /* 0x000fe400078f08ff */
[----:B------:R-:W-:Y:S01]  /*11470*/  @!P1 LOP3.LUT R11, R10, 0xfffffffe, RZ, 0xc0, !PT ;  /* 0xfffffffe0a0b9812 */ /* 0x000fe200078ec0ff */
[----:B------:R1:W-:Y:S01]  /*11480*/  @!P3 ST.E.64 desc[UR36][R6.64], R42 ;  /* 0x0000002a0600b985 */ /* 0x0003e2000c101b24 */
[----:B------:R-:W-:Y:S02]  /*11490*/  @!P0 LOP3.LUT R13, R12, 0xfffffffe, RZ, 0xc0, !PT ;  /* 0xfffffffe0c0d8812 */ /* 0x000fe400078ec0ff */
[----:B------:R-:W-:Y:S01]  /*114a0*/  @!P4 LOP3.LUT R27, R0, 0xfffffffe, RZ, 0xc0, !PT ;  /* 0xfffffffe001bc812 */ /* 0x000fe200078ec0ff */
[--C-:B------:R-:W-:Y:S01]  /*114b0*/  @!P1 IMAD.WIDE R10, R11, 0x4, R14.reuse ;  /* 0x000000040b0a9825 */ /* 0x100fe200078e020e */
[----:B0-----:R-:W-:Y:S02]  /*114c0*/  @!P5 LOP3.LUT R19, R26, 0xfffffffe, RZ, 0xc0, !PT ;  /* 0xfffffffe1a13d812 */ /* 0x001fe400078ec0ff */
[----:B------:R-:W-:Y:S01]  /*114d0*/  @!P6 LOP3.LUT R29, R16, 0xfffffffe, RZ, 0xc0, !PT ;  /* 0xfffffffe101de812 */ /* 0x000fe200078ec0ff */
[--C-:B------:R-:W-:Y:S01]  /*114e0*/  @!P0 IMAD.WIDE R12, R13, 0x4, R14.reuse ;  /* 0x000000040d0c8825 */ /* 0x100fe200078e020e */
[----:B------:R0:W-:Y:S03]  /*114f0*/  @!P1 ST.E.64 desc[UR36][R10.64], R20 ;  /* 0x000000140a009985 */ /* 0x0001e6000c101b24 */
[----:B------:R-:W-:Y:S01]  /*11500*/  @!P4 IMAD.WIDE R4, R27, 0x4, R14 ;  /* 0x000000041b04c825 */ /* 0x000fe200078e020e */
[----:B------:R0:W-:Y:S01]  /*11510*/  @!P0 ST.E.64 desc[UR36][R12.64], R32 ;  /* 0x000000200c008985 */ /* 0x0001e2000c101b24 */
[----:B------:R-:W-:-:S02]  /*11520*/  ISETP.GE.AND P0, PT, R98, UR4, PT ;  /* 0x0000000462007c0c */ /* 0x000fc4000bf06270 */
[--C-:B-1----:R-:W-:Y:S01]  /*11530*/  @!P5 IMAD.WIDE R6, R19, 0x4, R14.reuse ;  /* 0x000000041306d825 */ /* 0x102fe200078e020e */
[----:B------:R0:W-:Y:S03]  /*11540*/  @!P4 ST.E.64 desc[UR36][R4.64], R22 ;  /* 0x000000160400c985 */ /* 0x0001e6000c101b24 */
[----:B------:R-:W-:Y:S01]  /*11550*/  @!P6 IMAD.WIDE R18, R29, 0x4, R14 ;  /* 0x000000041d12e825 */ /* 0x000fe200078e020e */
[----:B------:R0:W-:Y:S04]  /*11560*/  @!P5 ST.E.64 desc[UR36][R6.64], R24 ;  /* 0x000000180600d985 */ /* 0x0001e8000c101b24 */
[----:B------:R0:W-:Y:S02]  /*11570*/  @!P6 ST.E.64 desc[UR36][R18.64], R2 ;  /* 0x000000021200e985 */ /* 0x0001e4000c101b24 */
[----:B------:R-:W-:Y:S05]  /*11580*/  @P0 BRA `(.L_x_6155) ;  /* 0x0000005800680947 */ /* 0x000fea0003800000 */
[----:B------:R-:W-:-:S04]  /*11590*/  LEA.HI R98, R98, R98, RZ, 0x1 ;  /* 0x0000006262627211 */ /* 0x000fc800078f08ff */
[----:B0-----:R-:W-:-:S05]  /*115a0*/  LOP3.LUT R3, R98, 0xfffffffe, RZ, 0xc0, !PT ;  /* 0xfffffffe62037812 */ /* 0x001fca00078ec0ff */
[----:B------:R-:W-:-:S05]  /*115b0*/  IMAD.WIDE R14, R3, 0x4, R14 ;  /* 0x00000004030e7825 */ /* 0x000fca00078e020e */
[----:B------:R0:W-:Y:S01]  /*115c0*/  ST.E.64 desc[UR36][R14.64], R8 ;  /* 0x000000080e007985 */ /* 0x0001e2000c101b24 */
[----:B------:R-:W-:Y:S05]  /*115d0*/  BRA `(.L_x_6155) ;  /* 0x0000005800547947 */ /* 0x000fea0003800000 */
.L_x_6194:
        /* <DEDUP_REMOVED lines=12> */
[----:B------:R-:W0:Y:S01]  /*116a0*/  S2UR UR10, SR_CTAID.Z ;  /* 0x00000000000a79c3 */ /* 0x000e220000002700 */
[----:B------:R-:W-:Y:S01]  /*116b0*/  ISETP.NE.AND P0, PT, R6, 0x1, PT ;  /* 0x000000010600780c */ /* 0x000fe20003f05270 */
[----:B------:R-:W-:Y:S01]  /*116c0*/  USHF.R.S32.HI UR6, URZ, 0x1f, UR57 ;  /* 0x0000001f3f067899 */ /* 0x000fe20008011439 */
[----:B------:R-:W-:Y:S01]  /*116d0*/  IMAD.MOV.U32 R5, RZ, RZ, R0 ;  /* 0x000000ffff057224 */ /* 0x000fe200078e0000 */
[----:B------:R-:W-:Y:S02]  /*116e0*/  ULDC.64 UR8, c[0x0][0xbd0] ;  /* 0x0002f40000087ab9 */ /* 0x000fe40000000a00 */
[----:B------:R-:W-:Y:S02]  /*116f0*/  UIMAD UR6, UR6, UR8, URZ ;  /* 0x00000008060672a4 */ /* 0x000fe4000f8e023f */
[----:B------:R-:W1:Y:S01]  /*11700*/  LDC.64 R10, c[0x0][0xbd8] ;  /* 0x0002f600ff0a7b82 */ /* 0x000e620000000a00 */
[----:B------:R-:W-:Y:S02]  /*11710*/  UIMAD.WIDE.U32 UR4, UR57, UR8, URZ ;  /* 0x00000008390472a5 */ /* 0x000fe4000f8e003f */
[----:B------:R-:W-:-:S04]  /*11720*/  UIMAD UR6, UR57, UR9, UR6 ;  /* 0x00000009390672a4 */ /* 0x000fc8000f8e0206 */
[----:B------:R-:W-:Y:S01]  /*11730*/  UIADD3 UR6, UR5, UR6, URZ ;  /* 0x0000000605067290 */ /* 0x000fe2000fffe03f */
[----:B------:R-:W3:Y:S01]  /*11740*/  @P0 LDC R7, c[0x0][0xbec] ;  /* 0x0002fb00ff070b82 */ /* 0x000ee20000000800 */
[----:B------:R-:W-:Y:S02]  /*11750*/  IMAD.U32 R3, RZ, RZ, UR5 ;  /* 0x00000005ff037e24 */ /* 0x000fe4000f8e00ff */
[----:B------:R-:W-:Y:S01]  /*11760*/  IMAD.U32 R2, RZ, RZ, UR4 ;  /* 0x00000004ff027e24 */ /* 0x000fe2000f8e00ff */
[----:B------:R-:W-:Y:S01]  /*11770*/  ULDC.64 UR4, c[0x0][0xbe0] ;  /* 0x0002f80000047ab9 */ /* 0x000fe20000000a00 */
[----:B------:R-:W-:Y:S01]  /*11780*/  IMAD.U32 R3, RZ, RZ, UR6 ;  /* 0x00000006ff037e24 */ /* 0x000fe2000f8e00ff */
[----:B0-----:R-:W-:Y:S02]  /*11790*/  USHF.R.S32.HI UR10, URZ, 0x1f, UR10 ;  /* 0x0000001f3f0a7899 */ /* 0x001fe4000801140a */
[----:B------:R-:W0:Y:S04]  /*117a0*/  @P0 LDC R9, c[0x0][0xbf0] ;  /* 0x0002fc00ff090b82 */ /* 0x000e280000000800 */
[----:B-1----:R-:W-:-:S04]  /*117b0*/  IMAD R12, R10, UR10, RZ ;  /* 0x0000000a0a0c7c24 */ /* 0x002fc8000f8e02ff */
[----:B------:R-:W1:Y:S01]  /*117c0*/  S2UR UR7, SR_CTAID.Y ;  /* 0x00000000000779c3 */ /* 0x000e620000002600 */
[----:B---3--:R-:W-:-:S07]  /*117d0*/  @P0 IMAD.HI.U32 R4, R0, R7, RZ ;  /* 0x0000000700040227 */ /* 0x008fce00078e00ff */
[----:B------:R-:W1:Y:S01]  /*117e0*/  LDC R8, c[0x0][0xc50] ;  /* 0x00031400ff087b82 */ /* 0x000e620000000800 */
[----:B------:R-:W-:-:S07]  /*117f0*/  IMAD R7, RZ, RZ, -UR57 ;  /* 0x80000039ff077e24 */ /* 0x000fce000f8e02ff */
[----:B------:R-:W3:Y:S01]  /*11800*/  S2UR UR10, SR_CTAID.Z ;  /* 0x00000000000a79c3 */ /* 0x000ee20000002700 */
[----:B0-----:R-:W-:Y:S01]  /*11810*/  @P0 SHF.R.U32.HI R5, RZ, R9, R4 ;  /* 0x00000009ff050219 */ /* 0x001fe20000011604 */
[----:B-1----:R-:W-:-:S04]  /*11820*/  IMAD R9, R8, R7, UR7 ;  /* 0x0000000708097e24 */ /* 0x002fc8000f8e0207 */
[----:B------:R-:W-:Y:S01]  /*11830*/  IMAD.MOV R7, RZ, RZ, -R5 ;  /* 0x000000ffff077224 */ /* 0x000fe200078e0a05 */
[----:B------:R-:W-:-:S03]  /*11840*/  SHF.R.S32.HI R4, RZ, 0x1f, R9 ;  /* 0x0000001fff047819 */ /* 0x000fc60000011409 */
[----:B------:R-:W-:Y:S02]  /*11850*/  IMAD R7, R6, R7, R0 ;  /* 0x0000000706077224 */ /* 0x000fe400078e0200 */
[----:B---3--:R-:W-:Y:S02]  /*11860*/  IMAD R11, R11, UR10, R12 ;  /* 0x0000000a0b0b7c24 */ /* 0x008fe4000f8e020c */
[----:B------:R-:W-:Y:S01]  /*11870*/  IMAD.WIDE.U32 R2, R10, UR10, R2 ;  /* 0x0000000a0a027c25 */ /* 0x000fe2000f8e0002 */
[----:B------:R-:W-:-:S03]  /*11880*/  SHF.R.S32.HI R0, RZ, 0x1f, R7 ;  /* 0x0000001fff007819 */ /* 0x000fc60000011407 */
[----:B------:R-:W-:Y:S02]  /*11890*/  IMAD.IADD R3, R11, 0x1, R3 ;  /* 0x000000010b037824 */ /* 0x000fe400078e0203 */
[----:B------:R-:W-:Y:S02]  /*118a0*/  IMAD R4, R4, UR4, RZ ;  /* 0x0000000404047c24 */ /* 0x000fe4000f8e02ff */
[----:B------:R-:W-:-:S04]  /*118b0*/  IMAD.WIDE.U32 R2, R9, UR4, R2 ;  /* 0x0000000409027c25 */ /* 0x000fc8000f8e0002 */
[----:B------:R-:W-:Y:S01]  /*118c0*/  IMAD R4, R9, UR5, R4 ;  /* 0x0000000509047c24 */ /* 0x000fe2000f8e0204 */
[----:B------:R-:W-:Y:S01]  /*118d0*/  SHF.R.S32.HI R9, RZ, 0x1f, R5 ;  /* 0x0000001fff097819 */ /* 0x000fe20000011405 */
[----:B------:R-:W-:Y:S01]  /*118e0*/  ULDC.64 UR4, c[0x0][0xbc8] ;  /* 0x0002f20000047ab9 */ /* 0x000fe20000000a00 */
[----:B------:R-:W-:Y:S01]  /*118f0*/  IADD3 R2, P0, R5, R2, RZ ;  /* 0x0000000205027210 */ /* 0x000fe20007f1e0ff */
[----:B------:R-:W-:-:S03]  /*11900*/  IMAD R0, R0, UR4, RZ ;  /* 0x0000000400007c24 */ /* 0x000fc6000f8e02ff */
[----:B------:R-:W-:Y:S01]  /*11910*/  IADD3.X R3, R9, R3, R4, P0, !PT ;  /* 0x0000000309037210 */ /* 0x000fe200007fe404 */
        /* <DEDUP_REMOVED lines=9> */
.L_x_6153:
[----:B------:R-:W-:-:S08]  /*119b0*/  NOP ;  /* 0x0000000000007918 */ /* 0x000fd00000000000 */
[----:B0-----:R-:W0:-:S00]  /*119c0*/  USETMAXREG.DEALLOC.CTAPOOL 0x28 ;  /* 0x00000028000079c8 */ /* 0x001e0000080e0500 */
[----:B0-----:R-:W-:Y:S01]  /*119d0*/  LOP3.LUT R19, R0, 0x3, RZ, 0xc0, !PT ;  /* 0x0000000300137812 */ /* 0x001fe200078ec0ff */
[----:B------:R-:W0:Y:S05]  /*119e0*/  S2R R32, SR_CTAID.Z ;  /* 0x0000000000207919 */ /* 0x000e2a0000002700 */
[----:B------:R-:W1:Y:S01]  /*119f0*/  S2UR UR6, SR_CTAID.Y ;  /* 0x00000000000679c3 */ /* 0x000e620000002600 */
        /* <DEDUP_REMOVED lines=13> */
.L_x_6197:
[----:B------:R-:W-:Y:S01]  /*11ad0*/  ULDC UR43, c[0x0][0xc50] ;  /* 0x00031400002b7ab9 */ /* 0x000fe20000000800 */
[----:B------:R-:W-:Y:S01]  /*11ae0*/  UMOV UR41, UR6 ;  /* 0x0000000600297c82 */ /* 0x000fe20008000000 */
[----:B------:R-:W-:-:S11]  /*11af0*/  UISETP.NE.AND UP0, UPT, UR43, 0x1, UPT ;  /* 0x000000012b00788c */ /* 0x000fd6000bf05270 */
[----:B------:R-:W-:Y:S01]  /*11b00*/  @UP0 ULDC UR4, c[0x0][0xc54] ;  /* 0x0003150000040ab9 */ /* 0x000fe20000000800 */
[----:B------:R-:W-:Y:S01]  /*11b10*/  @UP0 ULDC UR7, c[0x0][0xc58] ;  /* 0x0003160000070ab9 */ /* 0x000fe20000000800 */
[----:B------:R-:W-:-:S04]  /*11b20*/  UIMAD.WIDE.U32 UR4, UR6, UR4, URZ ;  /* 0x00000004060472a5 */ /* 0x000fc8000f8e003f */
[----:B------:R-:W-:-:S12]  /*11b30*/  @UP0 USHF.R.U32.HI UR41, URZ, UR7, UR5 ;  /* 0x000000073f290299 */ /* 0x000fd80008011605 */
.L_x_6198:
        /* <DEDUP_REMOVED lines=31> */
[----:B------:R-:W-:Y:S02]  /*11d30*/  UIMAD.WIDE UR4, UR4, 0x66666667, URZ ;  /* 0x66666667040478a5 */ /* 0x000fe4000f8e023f */
[----:B------:R-:W-:Y:S02]  /*11d40*/  UIMAD.WIDE UR6, UR6, 0x66666667, URZ ;  /* 0x66666667060678a5 */ /* 0x000fe4000f8e023f */
[----:B------:R-:W-:-:S02]  /*11d50*/  USHF.R.U32.HI UR42, URZ, 0x1f, UR5 ;  /* 0x0000001f3f2a7899 */ /* 0x000fc40008011605 */
[----:B------:R-:W-:Y:S02]  /*11d60*/  USHF.R.U32.HI UR44, URZ, 0x1f, UR7 ;  /* 0x0000001f3f2c7899 */ /* 0x000fe40008011607 */
[----:B------:R-:W-:Y:S02]  /*11d70*/  ULEA.HI.SX32 UR42, UR5, UR42, 0x1a ;  /* 0x0000002a052a7291 */ /* 0x000fe4000f8fd23f */
[----:B------:R-:W-:-:S04]  /*11d80*/  ULEA.HI.SX32 UR44, UR7, UR44, 0x1a ;  /* 0x0000002c072c7291 */ /* 0x000fc8000f8fd23f */
        /* <DEDUP_REMOVED lines=43> */
.L_x_6200:
[----:B------:R-:W-:Y:S02]  /*12040*/  UIMAD UR49, UR43, UR40, URZ ;  /* 0x000000282b3172a4 */ /* 0x000fe4000f8e023f */
[----:B------:R-:W-:-:S04]  /*12050*/  IMAD.U32 R3, RZ, RZ, UR40 ;  /* 0x00000028ff037e24 */ /* 0x000fc8000f8e00ff */
[----:B------:R-:W-:-:S05]  /*12060*/  IMAD.U32 R2, RZ, RZ, UR49 ;  /* 0x00000031ff027e24 */ /* 0x000fca000f8e00ff */
[----:B------:R-:W-:Y:S01]  /*12070*/  VIADDMNMX R2, R2, R3, UR11, PT ;  /* 0x0000000b02027e46 */ /* 0x000fe2000b800103 */
[----:B------:R-:W-:-:S03]  /*12080*/  IMAD.MOV.U32 R3, RZ, RZ, 0x1 ;  /* 0x00000001ff037424 */ /* 0x000fc600078e00ff */
[----:B------:R-:W-:Y:S01]  /*12090*/  R2UR UR50, R2 ;  /* 0x00000000023272ca */ /* 0x000fe200000e0000 */
[----:B------:R-:W-:-:S12]  /*120a0*/  IMAD.MOV.U32 R2, RZ, RZ, RZ ;  /* 0x000000ffff027224 */ /* 0x000fd800078e00ff */
        /* <DEDUP_REMOVED lines=27> */
.L_x_6201:
        /* <DEDUP_REMOVED lines=20> */
.L_x_6202:
        /* <DEDUP_REMOVED lines=20> */
.L_x_6203:
        /* <DEDUP_REMOVED lines=18> */
.L_x_6204:
        /* <DEDUP_REMOVED lines=13> */
.L_x_6259:
[----:B------:R-:W2:Y:S01]  /*126d0*/  LDL R0, [R1+0x10] ;  /* 0x0000100001007983 */ /* 0x000ea20000100800 */
[----:B------:R-:W-:Y:S01]  /*126e0*/  UMOV UR4, 0xa0 ;  /* 0x000000a000047882 */ /* 0x000fe20000000000 */
[----:B------:R-:W-:Y:S01]  /*126f0*/  ISETP.NE.AND P3, PT, R20, 0x1, PT ;  /* 0x000000011400780c */ /* 0x000fe20003f65270 */
[----:B------:R-:W-:Y:S01]  /*12700*/  UIMAD UR4, UR50, UR4, -0xa0 ;  /* 0xffffff60320474a4 */ /* 0x000fe2000f8e0204 */
[----:B------:R-:W-:Y:S02]  /*12710*/  LOP3.LUT R29, R31, 0x60, R8, 0xf8, !PT ;  /* 0x000000601f1d7812 */ /* 0x000fe400078ef808 */
[----:B-----5:R-:W-:Y:S02]  /*12720*/  SHF.R.S32.HI R21, RZ, 0x1f, R33 ;  /* 0x0000001fff157819 */ /* 0x020fe40000011421 */
[C---:B------:R-:W-:Y:S01]  /*12730*/  LOP3.LUT R14, R29.reuse, 0x80, RZ, 0xfc, !PT ;  /* 0x000000801d0e7812 */ /* 0x040fe200078efcff */
[----:B------:R-:W-:Y:S01]  /*12740*/  VIADD R9, R29, UR4 ;  /* 0x000000041d097c36 */ /* 0x000fe20008000000 */
[----:B------:R-:W-:Y:S01]  /*12750*/  LOP3.LUT R19, R19, 0xffffffdf, RZ, 0xc0, !PT ;  /* 0xffffffdf13137812 */ /* 0x000fe200078ec0ff */
[----:B------:R1:W-:Y:S02]  /*12760*/  STL [R1+0x4], R21 ;  /* 0x0000041501007387 */ /* 0x0003e40000100800 */
[----:B------:R-:W-:Y:S01]  /*12770*/  VIADD R13, R14, UR4 ;  /* 0x000000040e0d7c36 */ /* 0x000fe20008000000 */
[C---:B------:R-:W-:Y:S01]  /*12780*/  ISETP.GE.AND P1, PT, R9.reuse, UR38, PT ;  /* 0x0000002609007c0c */ /* 0x040fe2000bf26270 */
[----:B0-----:R-:W0:Y:S01]  /*12790*/  @P3 LDC R3, c[0x0][0x438] ;  /* 0x00010e00ff033b82 */ /* 0x001e220000000800 */
[----:B------:R-:W-:Y:S01]  /*127a0*/  IMAD.IADD R9, R9, 0x1, R22 ;  /* 0x0000000109097824 */ /* 0x000fe200078e0216 */
[----:B------:R-:W-:Y:S01]  /*127b0*/  @P3 LOP3.LUT R19, R19, 0x20, RZ, 0xfc, !PT ;  /* 0x0000002013133812 */ /* 0x000fe200078efcff */
[----:B------:R1:W-:Y:S01]  /*127c0*/  STL [R1+0x8], R14 ;  /* 0x0000080e01007387 */ /* 0x0003e20000100800 */
[----:B------:R-:W-:Y:S01]  /*127d0*/  ISETP.GE.AND P0, PT, R13, UR38, PT ;  /* 0x000000260d007c0c */ /* 0x000fe2000bf06270 */
[----:B------:R-:W-:-:S02]  /*127e0*/  IMAD.MOV.U32 R12, RZ, RZ, R9 ;  /* 0x000000ffff0c7224 */ /* 0x000fc400078e0009 */
[----:B------:R-:W-:Y:S01]  /*127f0*/  IMAD.IADD R13, R13, 0x1, R22 ;  /* 0x000000010d0d7824 */ /* 0x000fe200078e0216 */
[----:B------:R-:W3:Y:S01]  /*12800*/  @P3 LDC R6, c[0x0][0x434] ;  /* 0x00010d00ff063b82 */ /* 0x000ee20000000800 */
[----:B------:R-:W-:Y:S02]  /*12810*/  ISETP.GT.U32.OR P0, PT, R14, 0x9f, P0 ;  /* 0x0000009f0e00780c */ /* 0x000fe40000704470 */
[----:B------:R-:W-:-:S05]  /*12820*/  IMAD.MOV.U32 R15, RZ, RZ, R13 ;  /* 0x000000ffff0f7224 */ /* 0x000fca00078e000d */
[----:B------:R-:W4:Y:S08]  /*12830*/  @!P1 LDC.64 R4, c[0x0][0x428] ;  /* 0x00010a00ff049b82 */ /* 0x000f300000000a00 */
[----:B------:R-:W1:Y:S08]  /*12840*/  @P3 LDC R17, c[0x0][0x438] ;  /* 0x00010e00ff113b82 */ /* 0x000e700000000800 */
[----:B------:R-:W1:Y:S01]  /*12850*/  @!P0 LDC.64 R10, c[0x0][0x428] ;  /* 0x00010a00ff0a8b82 */ /* 0x000e620000000a00 */
[----:B------:R-:W-:Y:S01]  /*12860*/  LOP3.LUT R19, R19, 0xfffffff7, RZ, 0xc0, !PT ;  /* 0xfffffff713137812 */ /* 0x000fe200078ec0ff */
[----:B------:R-:W-:Y:S01]  /*12870*/  IMAD.U32 R36, RZ, RZ, UR41 ;  /* 0x00000029ff247e24 */ /* 0x000fe2000f8e00ff */
[----:B------:R-:W-:-:S04]  /*12880*/  LOP3.LUT R35, R8, 0x60, RZ, 0xc0, !PT ;  /* 0x0000006008237812 */ /* 0x000fc800078ec0ff */
[----:B------:R-:W-:Y:S02]  /*12890*/  SHF.R.S32.HI R36, RZ, 0x1f, R36 ;  /* 0x0000001fff247819 */ /* 0x000fe40000011424 */
[----:B--2---:R-:W-:Y:S02]  /*128a0*/  R2UR UR5, R0 ;  /* 0x00000000000572ca */ /* 0x004fe400000e0000 */
[----:B------:R-:W2:Y:S02]  /*128b0*/  @P3 LDC R0, c[0x0][0x434] ;  /* 0x00010d00ff003b82 */ /* 0x000ea40000000800 */
[----:B--2---:R-:W-:-:S05]  /*128c0*/  @P3 IMAD.HI.U32 R0, R9, R0, RZ ;  /* 0x0000000009003227 */ /* 0x004fca00078e00ff */
[----:B0-----:R-:W-:Y:S01]  /*128d0*/  @P3 SHF.R.U32.HI R12, RZ, R3, R0 ;  /* 0x00000003ff0c3219 */ /* 0x001fe20000011600 */
[----:B----4-:R-:W-:-:S03]  /*128e0*/  @!P1 IMAD R0, R21, R4, RZ ;  /* 0x0000000415009224 */ /* 0x010fc600078e02ff */
[--C-:B------:R-:W-:Y:S01]  /*128f0*/  @!P1 SHF.R.S32.HI R3, RZ, 0x1f, R12.reuse ;  /* 0x0000001fff039819 */ /* 0x100fe2000001140c */
[----:B------:R-:W-:Y:S02]  /*12900*/  @!P1 IMAD.MOV.U32 R2, RZ, RZ, R12 ;  /* 0x000000ffff029224 */ /* 0x000fe400078e000c */
[C---:B------:R-:W-:Y:S02]  /*12910*/  @!P1 IMAD R7, R33.reuse, R5, R0 ;  /* 0x0000000521079224 */ /* 0x040fe400078e0200 */
[----:B------:R-:W-:Y:S02]  /*12920*/  @!P1 IMAD.WIDE.U32 R2, R33, R4, R2 ;  /* 0x0000000421029225 */ /* 0x000fe400078e0002 */
[----:B------:R-:W0:Y:S02]  /*12930*/  @!P1 LDC.64 R4, c[0x0][0x418] ;  /* 0x00010600ff049b82 */ /* 0x000e240000000a00 */
[----:B------:R-:W-:Y:S01]  /*12940*/  @!P1 IMAD.IADD R0, R3, 0x1, R7 ;  /* 0x0000000103009824 */ /* 0x000fe200078e0207 */
[----:B0-----:R-:W-:-:S04]  /*12950*/  @!P1 LEA R4, P2, R2, R4, 0x2 ;  /* 0x0000000402049211 */ /* 0x001fc800078410ff */
[----:B------:R-:W-:Y:S01]  /*12960*/  @!P1 LEA.HI.X R5, R2, R5, R0, 0x2, P2 ;  /* 0x0000000502059211 */ /* 0x000fe200010f1400 */
[----:B---3--:R-:W-:Y:S02]  /*12970*/  @P3 IMAD.HI.U32 R0, R13, R6, RZ ;  /* 0x000000060d003227 */ /* 0x008fe400078e00ff */
[----:B------:R-:W0:Y:S03]  /*12980*/  @!P0 LDC.64 R6, c[0x0][0x418] ;  /* 0x00010600ff068b82 */ /* 0x000e260000000a00 */
[----:B-1----:R-:W-:Y:S01]  /*12990*/  @P3 SHF.R.U32.HI R15, RZ, R17, R0 ;  /* 0x00000011ff0f3219 */ /* 0x002fe20000011600 */
[----:B------:R-:W-:-:S03]  /*129a0*/  @!P0 IMAD R0, R21, R10, RZ ;  /* 0x0000000a15008224 */ /* 0x000fc600078e02ff */
[--C-:B------:R-:W-:Y:S01]  /*129b0*/  @!P0 SHF.R.S32.HI R3, RZ, 0x1f, R15.reuse ;  /* 0x0000001fff038819 */ /* 0x100fe2000001140f */
[----:B------:R-:W-:Y:S02]  /*129c0*/  @!P0 IMAD.MOV.U32 R2, RZ, RZ, R15 ;  /* 0x000000ffff028224 */ /* 0x000fe400078e000f */
[C---:B------:R-:W-:Y:S02]  /*129d0*/  @!P0 IMAD R11, R33.reuse, R11, R0 ;  /* 0x0000000b210b8224 */ /* 0x040fe400078e0200 */
[----:B------:R-:W-:-:S04]  /*129e0*/  @!P0 IMAD.WIDE.U32 R2, R33, R10, R2 ;  /* 0x0000000a21028225 */ /* 0x000fc800078e0002 */
[----:B------:R-:W-:Y:S02]  /*129f0*/  @!P0 IMAD.IADD R0, R11, 0x1, R3 ;  /* 0x000000010b008824 */ /* 0x000fe400078e0203 */
[----:B------:R-:W-:Y:S01]  /*12a00*/  IMAD.SHL.U32 R17, R23, 0x40, RZ ;  /* 0x0000004017117824 */ /* 0x000fe200078e00ff */
[----:B0-----:R-:W-:-:S04]  /*12a10*/  @!P0 LEA R6, P2, R2, R6, 0x2 ;  /* 0x0000000602068211 */ /* 0x001fc800078410ff */
[----:B------:R-:W-:Y:S02]  /*12a20*/  LOP3.LUT R3, R17, 0x180, RZ, 0xc0, !PT ;  /* 0x0000018011037812 */ /* 0x000fe400078ec0ff */
[----:B------:R-:W-:Y:S01]  /*12a30*/  @!P0 LEA.HI.X R7, R2, R7, R0, 0x2, P2 ;  /* 0x0000000702078211 */ /* 0x000fe200010f1400 */
[----:B------:R-:W-:Y:S01]  /*12a40*/  IMAD.MOV.U32 R0, RZ, RZ, RZ ;  /* 0x000000ffff007224 */ /* 0x000fe200078e00ff */
[----:B------:R-:W-:-:S04]  /*12a50*/  SHF.R.U32.HI R2, RZ, 0x1, R23 ;  /* 0x00000001ff027819 */ /* 0x000fc80000011617 */
[----:B------:R-:W-:Y:S01]  /*12a60*/  LOP3.LUT R2, R3, 0x30, R2, 0xf8, !PT ;  /* 0x0000003003027812 */ /* 0x000fe200078ef802 */
[----:B------:R-:W-:Y:S01]  /*12a70*/  IMAD.SHL.U32 R3, R23, 0x8, RZ ;  /* 0x0000000817037824 */ /* 0x000fe200078e00ff */
[----:B------:R0:W5:Y:S04]  /*12a80*/  @!P1 LDG.E R0, desc[UR36][R4.64] ;  /* 0x0000002404009981 */ /* 0x000168000c1e1900 */
[----:B------:R-:W-:Y:S01]  /*12a90*/  LOP3.LUT R2, R2, 0x30, R3, 0x78, !PT ;  /* 0x0000003002027812 */ /* 0x000fe200078e7803 */
[----:B------:R-:W-:Y:S02]  /*12aa0*/  IMAD.SHL.U32 R3, R18, 0x10, RZ ;  /* 0x0000001012037824 */ /* 0x000fe400078e00ff */
[----:B0-----:R-:W-:Y:S01]  /*12ab0*/  IMAD.MOV.U32 R4, RZ, RZ, RZ ;  /* 0x000000ffff047224 */ /* 0x001fe200078e00ff */
[----:B------:R-:W-:-:S02]  /*12ac0*/  LOP3.LUT R17, R2, 0x640, R17, 0xf8, !PT ;  /* 0x0000064002117812 */ /* 0x000fc400078ef811 */
[----:B------:R-:W-:Y:S01]  /*12ad0*/  LOP3.LUT R2, R8, 0x80, RZ, 0xc0, !PT ;  /* 0x0000008008027812 */ /* 0x000fe200078ec0ff */
[----:B------:R-:W-:Y:S02]  /*12ae0*/  IMAD.MOV R10, RZ, RZ, -R12 ;  /* 0x000000ffff0a7224 */ /* 0x000fe400078e0a0c */
[----:B------:R0:W5:Y:S01]  /*12af0*/  @!P0 LDG.E R4, desc[UR36][R6.64] ;  /* 0x0000002406048981 */ /* 0x000162000c1e1900 */
[----:B------:R-:W-:Y:S01]  /*12b00*/  LOP3.LUT R2, R2, 0x10, R23, 0xf8, !PT ;  /* 0x0000001002027812 */ /* 0x000fe200078ef817 */
[----:B------:R-:W-:Y:S01]  /*12b10*/  IMAD R5, R20, R10, R9 ;  /* 0x0000000a14057224 */ /* 0x000fe200078e0209 */
[----:B------:R-:W-:Y:S01]  /*12b20*/  LOP3.LUT R3, R3, 0x600, RZ, 0xc0, !PT ;  /* 0x0000060003037812 */ /* 0x000fe200078ec0ff */
[----:B------:R-:W1:Y:S01]  /*12b30*/  LDC R9, c[0x0][0x2f4] ;  /* 0x0000bd00ff097b82 */ /* 0x000e620000000800 */
[----:B------:R-:W-:Y:S01]  /*12b40*/  ISETP.GT.U32.AND P0, PT, R14, 0x9f, PT ;  /* 0x0000009f0e00780c */ /* 0x000fe20003f04070 */
[----:B------:R-:W-:Y:S01]  /*12b50*/  ULOP3.LUT UR4, UR5, 0x2, URZ, 0xfc, !UPT ;  /* 0x0000000205047892 */ /* 0x000fe2000f8efc3f */
[----:B------:R-:W-:-:S02]  /*12b60*/  IMAD.MOV R12, RZ, RZ, -R15 ;  /* 0x000000ffff0c7224 */ /* 0x000fc400078e0a0f */
[----:B0-----:R-:W-:Y:S02]  /*12b70*/  IMAD.SHL.U32 R7, R23, 0x4, RZ ;  /* 0x0000000417077824 */ /* 0x001fe400078e00ff */
[----:B------:R-:W-:-:S03]  /*12b80*/  IMAD R6, R20, R12, R13 ;  /* 0x0000000c14067224 */ /* 0x000fc600078e020d */
[----:B------:R-:W-:Y:S02]  /*12b90*/  LOP3.LUT R2, R2, 0x10, R7, 0x78, !PT ;  /* 0x0000001002027812 */ /* 0x000fe400078e7807 */
[--C-:B------:R-:W-:Y:S02]  /*12ba0*/  LOP3.LUT R7, R3, 0x60, R8.reuse, 0xf8, !PT ;  /* 0x0000006003077812 */ /* 0x100fe400078ef808 */
[----:B------:R-:W-:Y:S02]  /*12bb0*/  @P0 LOP3.LUT R19, R19, 0x8, RZ, 0xfc, !PT ;  /* 0x0000000813130812 */ /* 0x000fe400078efcff */
[----:B------:R-:W-:Y:S02]  /*12bc0*/  LOP3.LUT R7, R7, 0x100, R8, 0xf8, !PT ;  /* 0x0000010007077812 */ /* 0x000fe400078ef808 */
[----:B------:R-:W-:Y:S02]  /*12bd0*/  LOP3.LUT R19, R19, 0xffffffef, RZ, 0xc0, !PT ;  /* 0xffffffef13137812 */ /* 0x000fe400078ec0ff */
[----:B------:R-:W-:Y:S01]  /*12be0*/  LOP3.LUT R18, R7, R2, RZ, 0xfc, !PT ;  /* 0x0000000207127212 */ /* 0x000fe200078efcff */
[----:B------:R-:W-:-:S02]  /*12bf0*/  IMAD.U32 R2, RZ, RZ, UR4 ;  /* 0x00000004ff027e24 */ /* 0x000fc4000f8e00ff */
[----:B------:R-:W-:-:S03]  /*12c00*/  IMAD.U32 R7, RZ, RZ, UR50 ;  /* 0x00000032ff077e24 */ /* 0x000fc6000f8e00ff */
[----:B------:R-:W-:Y:S01]  /*12c10*/  ISETP.NE.AND P0, PT, R2, 0x3, PT ;  /* 0x000000030200780c */ /* 0x000fe20003f05270 */
[----:B------:R-:W-:Y:S01]  /*12c20*/  IMAD.SHL.U32 R2, R23, 0x10, RZ ;  /* 0x0000001017027824 */ /* 0x000fe200078e00ff */
[----:B------:R-:W-:Y:S01]  /*12c30*/  SHF.R.U32.HI R23, RZ, 0x3, R23 ;  /* 0x00000003ff177819 */ /* 0x000fe20000011617 */
[----:B------:R-:W-:-:S03]  /*12c40*/  VIADD R7, R7, 0xffffffff ;  /* 0xffffffff07077836 */ /* 0x000fc60000000000 */
[----:B------:R-:W-:-:S04]  /*12c50*/  LOP3.LUT R37, R2, 0x30, RZ, 0xc0, !PT ;  /* 0x0000003002257812 */ /* 0x000fc800078ec0ff */
[CC--:B-1----:R-:W-:Y:S02]  /*12c60*/  ISETP.GE.AND P3, PT, R37.reuse, R9.reuse, PT ;  /* 0x000000092500720c */ /* 0x0c2fe40003f66270 */
[----:B------:R-:W-:Y:S02]  /*12c70*/  LOP3.LUT R28, R37, 0x40, RZ, 0xfc, !PT ;  /* 0x00000040251c7812 */ /* 0x000fe400078efcff */
[----:B------:R-:W-:Y:S02]  /*12c80*/  @P0 LOP3.LUT R19, R19, 0x10, RZ, 0xfc, !PT ;  /* 0x0000001013130812 */ /* 0x000fe400078efcff */
[----:B------:R-:W-:Y:S02]  /*12c90*/  ISETP.GE.AND P2, PT, R28, R9, PT ;  /* 0x000000091c00720c */ /* 0x000fe40003f46270 */
[----:B------:R-:W-:Y:S02]  /*12ca0*/  LOP3.LUT R19, R19, 0xfffffffb, RZ, 0xc0, !PT ;  /* 0xfffffffb13137812 */ /* 0x000fe400078ec0ff */
[----:B------:R-:W-:-:S03]  /*12cb0*/  LOP3.LUT R27, R37, 0x80, RZ, 0xfc, !PT ;  /* 0x00000080251b7812 */ /* 0x000fc600078efcff */
[----:B------:R-:W-:Y:S02]  /*12cc0*/  @P3 LOP3.LUT R19, R19, 0x4, RZ, 0xfc, !PT ;  /* 0x0000000413133812 */ /* 0x000fe400078efcff */
[----:B------:R-:W-:Y:S02]  /*12cd0*/  ISETP.GE.AND P1, PT, R27, R9, PT ;  /* 0x000000091b00720c */ /* 0x000fe40003f26270 */
[----:B------:R-:W-:-:S04]  /*12ce0*/  LOP3.LUT R19, R19, 0xfffffffd, RZ, 0xc0, !PT ;  /* 0xfffffffd13137812 */ /* 0x000fc800078ec0ff */
[----:B------:R-:W-:-:S04]  /*12cf0*/  @P2 LOP3.LUT R19, R19, 0x2, RZ, 0xfc, !PT ;  /* 0x0000000213132812 */ /* 0x000fc800078efcff */
[----:B------:R-:W-:-:S04]  /*12d00*/  LOP3.LUT R19, R19, 0xfffffffe, RZ, 0xc0, !PT ;  /* 0xfffffffe13137812 */ /* 0x000fc800078ec0ff */
[----:B------:R-:W-:Y:S01]  /*12d10*/  @P1 LOP3.LUT R19, R19, 0x1, RZ, 0xfc, !PT ;  /* 0x0000000113131812 */ /* 0x000fe200078efcff */
[----:B------:R-:W-:Y:S06]  /*12d20*/  @!P0 BRA `(.L_x_6206) ;  /* 0x0000000000048947 */ /* 0x000fec0003800000 */
[----:B------:R-:W-:Y:S01]  /*12d30*/  BPT.TRAP 0x1 ;  /* 0x000000040000795c */ /* 0x000fe20000300000 */
.L_x_6206:
[----:B------:R-:W-:Y:S01]  /*12d40*/  IMAD.MOV.U32 R34, RZ, RZ, 0x1 ;  /* 0x00000001ff227424 */ /* 0x000fe200078e00ff */
[----:B------:R-:W-:Y:S01]  /*12d50*/  SHF.R.S32.HI R21, RZ, 0x1f, R5 ;  /* 0x0000001fff157819 */ /* 0x000fe20000011405 */
[----:B------:R-:W-:-:S03]  /*12d60*/  IMAD.SHL.U32 R8, R23, 0x80, RZ ;  /* 0x0000008017087824 */ /* 0x000fc600078e00ff */
[----:B------:R-:W-:Y:S02]  /*12d70*/  SHF.L.U32 R34, R34, 0x1f, RZ ;  /* 0x0000001f22227819 */ /* 0x000fe400000006ff */
[----:B------:R-:W-:Y:S01]  /*12d80*/  LOP3.LUT R9, R8, 0x180, RZ, 0xc0, !PT ;  /* 0x0000018008097812 */ /* 0x000fe200078ec0ff */
[----:B------:R-:W-:Y:S01]  /*12d90*/  IMAD.SHL.U32 R8, R23, 0x10, RZ ;  /* 0x0000001017087824 */ /* 0x000fe200078e00ff */
[----:B------:R-:W0:Y:S02]  /*12da0*/  SYNCS.PHASECHK.TRANS64.TRYWAIT P0, [UR45+0x33480], R34 ;  /* 0x03348022ff0075a7 */ /* 0x000e24000800016d */
[----:B------:R-:W-:Y:S02]  /*12db0*/  LOP3.LUT R9, R9, 0x30, R2, 0xf8, !PT ;  /* 0x0000003009097812 */ /* 0x000fe400078ef802 */
[----:B------:R-:W-:Y:S02]  /*12dc0*/  LOP3.LUT R2, R2, 0x40, RZ, 0xc0, !PT ;  /* 0x0000004002027812 */ /* 0x000fe400078ec0ff */
[----:B------:R-:W-:-:S04]  /*12dd0*/  LOP3.LUT R8, R9, 0x30, R8, 0x78, !PT ;  /* 0x0000003009087812 */ /* 0x000fc800078e7808 */
[----:B------:R-:W-:-:S05]  /*12de0*/  IADD3 R2, R8, R3, R2 ;  /* 0x0000000308027210 */ /* 0x000fca0007ffe002 */
[----:B------:R1:W-:Y:S02]  /*12df0*/  STL [R1], R2 ;  /* 0x0000000201007387 */ /* 0x0003e40000100800 */
[----:B01----:R-:W-:Y:S05]  /*12e00*/  @!P0 BRA `(.L_x_6207) ;  /* 0x0000004400188947 */ /* 0x003fea0003800000 */
.L_x_6260:
[----:B------:R-:W-:Y:S01]  /*12e10*/  ULDC.64 UR4, c[0x0][0x328] ;  /* 0x0000ca0000047ab9 */ /* 0x000fe20000000a00 */
[----:B-----5:R-:W-:Y:S01]  /*12e20*/  SHF.R.S32.HI R24, RZ, 0x1f, R0 ;  /* 0x0000001fff187819 */ /* 0x020fe20000011400 */
[----:B------:R-:W-:Y:S01]  /*12e30*/  IMAD R2, R21, UR4, RZ ;  /* 0x0000000415027c24 */ /* 0x000fe2000f8e02ff */
[----:B------:R-:W-:Y:S01]  /*12e40*/  SHF.R.S32.HI R26, RZ, 0x1f, R6 ;  /* 0x0000001fff1a7819 */ /* 0x000fe20000011406 */
[----:B------:R-:W-:Y:S01]  /*12e50*/  ULDC.64 UR6, c[0x0][0x338] ;  /* 0x0000ce0000067ab9 */ /* 0x000fe20000000a00 */
[----:B------:R-:W-:Y:S01]  /*12e60*/  SHF.R.S32.HI R25, RZ, 0x1f, R4 ;  /* 0x0000001fff197819 */ /* 0x000fe20000011404 */
[----:B------:R-:W-:Y:S01]  /*12e70*/  IMAD R9, R5, UR5, R2 ;  /* 0x0000000505097c24 */ /* 0x000fe2000f8e0202 */
[----:B------:R-:W-:Y:S01]  /*12e80*/  LOP3.LUT R19, R19, 0xffffffbf, RZ, 0xc0, !PT ;  /* 0xffffffbf13137812 */ /* 0x000fe200078ec0ff */
[----:B------:R-:W-:-:S04]  /*12e90*/  IMAD.WIDE.U32 R2, R5, UR4, RZ ;  /* 0x0000000405027c25 */ /* 0x000fc8000f8e00ff */
[----:B------:R-:W-:Y:S02]  /*12ea0*/  IMAD.IADD R3, R3, 0x1, R9 ;  /* 0x0000000103037824 */ /* 0x000fe400078e0209 */
[----:B------:R-:W-:Y:S02]  /*12eb0*/  IMAD R9, R24, UR6, RZ ;  /* 0x0000000618097c24 */ /* 0x000fe4000f8e02ff */
[----:B------:R-:W-:Y:S02]  /*12ec0*/  IMAD R11, R26, UR4, RZ ;  /* 0x000000041a0b7c24 */ /* 0x000fe4000f8e02ff */
[C---:B------:R-:W-:Y:S02]  /*12ed0*/  IMAD R10, R0.reuse, UR7, R9 ;  /* 0x00000007000a7c24 */ /* 0x040fe4000f8e0209 */
[----:B------:R-:W-:-:S04]  /*12ee0*/  IMAD.WIDE.U32 R8, R0, UR6, R2 ;  /* 0x0000000600087c25 */ /* 0x000fc8000f8e0002 */
[C---:B------:R-:W-:Y:S02]  /*12ef0*/  IMAD R11, R6.reuse, UR5, R11 ;  /* 0x00000005060b7c24 */ /* 0x040fe4000f8e020b */
[----:B------:R-:W-:Y:S01]  /*12f00*/  IMAD.WIDE.U32 R2, R6, UR4, RZ ;  /* 0x0000000406027c25 */ /* 0x000fe2000f8e00ff */
[----:B------:R-:W-:-:S03]  /*12f10*/  ULDC.64 UR4, c[0x0][0x330] ;  /* 0x0000cc0000047ab9 */ /* 0x000fc60000000a00 */
[----:B------:R-:W-:Y:S02]  /*12f20*/  IMAD.IADD R3, R3, 0x1, R11 ;  /* 0x0000000103037824 */ /* 0x000fe400078e020b */
        /* <DEDUP_REMOVED lines=12> */
[----:B------:R-:W-:Y:S01]  /*12ff0*/  IMAD.U32 R12, RZ, RZ, UR7 ;  /* 0x00000007ff0c7e24 */ /* 0x000fe2000f8e00ff */
        /* <DEDUP_REMOVED lines=13> */
[----:B------:R-:W-:Y:S02]  /*130d0*/  ISETP.GE.AND P6, PT, R7, 0x81, PT ;  /* 0x000000810700780c */ /* 0x000fe40003fc6270 */
        /* <DEDUP_REMOVED lines=51> */
.L_x_6272:
[C---:B------:R-:W-:Y:S02]  /*13410*/  ISETP.LT.OR P2, PT, R7.reuse, 0x81, P2 ;  /* 0x000000810700780c */ /* 0x040fe40001741670 */
[C---:B------:R-:W-:Y:S02]  /*13420*/  ISETP.LT.OR P1, PT, R7.reuse, 0x81, P1 ;  /* 0x000000810700780c */ /* 0x040fe40000f21670 */
[----:B------:R-:W-:Y:S02]  /*13430*/  ISETP.LT.OR P0, PT, R7, 0x81, P0 ;  /* 0x000000810700780c */ /* 0x000fe40000701670 */
[----:B-12---:R-:W-:-:S05]  /*13440*/  IADD3 R2, P6, R37, R14, RZ ;  /* 0x0000000e25027210 */ /* 0x006fca0007fde0ff */
        /* <DEDUP_REMOVED lines=11> */
[----:B------:R-:W-:-:S13]  /*13500*/  LOP3.LUT P6, RZ, R19, 0x10, RZ, 0xc0, !PT ;  /* 0x0000001013ff7812 */ /* 0x000fda00078cc0ff */
[----:B-1----:R-:W-:Y:S05]  /*13510*/  @!P6 BRA `(.L_x_6209) ;  /* 0x000000000004e947 */ /* 0x002fea0003800000 */
[----:B------:R-:W-:Y:S01]  /*13520*/  BPT.TRAP 0x1 ;  /* 0x000000040000795c */ /* 0x000fe20000300000 */
.L_x_6209:
[----:B------:R-:W-:Y:S01]  /*13530*/  SYNCS.ARRIVE.TRANS64.A1T0 RZ, [UR45+0x33470], RZ ;  /* 0x033470ffffff79a7 */ /* 0x000fe2000810002d */
[----:B------:R-:W-:Y:S05]  /*13540*/  @!P6 BRA `(.L_x_6210) ;  /* 0x000000000004e947 */ /* 0x000fea0003800000 */
[----:B------:R-:W-:Y:S01]  /*13550*/  BPT.TRAP 0x1 ;  /* 0x000000040000795c */ /* 0x000fe20000300000 */
.L_x_6210:
[----:B------:R-:W1:Y:S02]  /*13560*/  SYNCS.PHASECHK.TRANS64.TRYWAIT P0, [UR45+0x33440], R34 ;  /* 0x03344022ff0075a7 */ /* 0x000e64000800016d */
[----:B-1----:R-:W-:Y:S05]  /*13570*/  @!P0 BRA `(.L_x_6211) ;  /* 0x0000004400508947 */ /* 0x002fea0003800000 */
.L_x_6273:
        /* <DEDUP_REMOVED lines=20> */
[----:B------:R-:W-:-:S03]  /*136c0*/  IMAD R25, R4, UR11, R25 ;  /* 0x0000000b04197c24 */ /* 0x000fc6000f8e0219 */
[----:B------:R-:W-:Y:S01]  /*136d0*/  IADD3.X R5, R8, UR4, R3, P0, !PT ;  /* 0x0000000408057c10 */ /* 0x000fe200087fe403 */
[----:B------:R-:W-:-:S04]  /*136e0*/  IMAD R3, R26, UR8, RZ ;  /* 0x000000081a037c24 */ /* 0x000fc8000f8e02ff */
[C---:B------:R-:W-:Y:S02]  /*136f0*/  IMAD R9, R6.reuse, UR9, R3 ;  /* 0x0000000906097c24 */ /* 0x040fe4000f8e0203 */
[----:B------:R-:W-:-:S04]  /*13700*/  IMAD.WIDE.U32 R2, R6, UR8, RZ ;  /* 0x0000000806027c25 */ /* 0x000fc8000f8e00ff */
[----:B------:R-:W-:Y:S02]  /*13710*/  IMAD.IADD R3, R3, 0x1, R9 ;  /* 0x0000000103037824 */ /* 0x000fe400078e0209 */
        /* <DEDUP_REMOVED lines=28> */
[----:B----4-:R-:W-:-:S03]  /*138e0*/  @P5 IMAD.X R7, RZ, RZ, R6, P0 ;  /* 0x000000ffff075224 */ /* 0x010fc600000e0606 */
[----:B------:R-:W3:Y:S01]  /*138f0*/  SHFL.IDX PT, R6, R5, 0x2, 0x1c1f ;  /* 0x005c1f0005067f89 */ /* 0x000ee200000e0000 */
        /* <DEDUP_REMOVED lines=21> */
.L_x_6285:
[----:B------:R-:W-:Y:S01]  /*13a50*/  LOP3.LUT P0, RZ, R19, 0x80, RZ, 0xc0, !PT ;  /* 0x0000008013ff7812 */ /* 0x000fe2000780c0ff */
[----:B------:R-:W-:-:S12]  /*13a60*/  BSSY B0, `(.L_x_6213) ;  /* 0x000000e000007945 */ /* 0x000fd80003800000 */
[----:B------:R-:W-:Y:S05]  /*13a70*/  @!P0 BRA `(.L_x_6214) ;  /* 0x0000000000308947 */ /* 0x000fea0003800000 */
[----:B------:R-:W4:Y:S01]  /*13a80*/  LDC R0, c[0x0][0x2f4] ;  /* 0x0000bd00ff007b82 */ /* 0x000f220000000800 */
[----:B--23--:R-:W-:-:S05]  /*13a90*/  IADD3 R2, P0, R37, R14, RZ ;  /* 0x0000000e25027210 */ /* 0x00cfca0007f1e0ff */
[----:B------:R-:W-:Y:S01]  /*13aa0*/  IMAD.X R3, RZ, RZ, R8, P0 ;  /* 0x000000ffff037224 */ /* 0x000fe200000e0608 */
        /* <DEDUP_REMOVED lines=9> */
.L_x_6214:
[----:B------:R-:W-:Y:S05]  /*13b40*/  BSYNC B0 ;  /* 0x0000000000007941 */ /* 0x000fea0003800000 */
.L_x_6213:
[----:B------:R-:W-:Y:S01]  /*13b50*/  NOP ;  /* 0x0000000000007918 */ /* 0x000fe20000000000 */
[----:B------:R-:W-:Y:S01]  /*13b60*/  SYNCS.ARRIVE.TRANS64.RED.A0T1 RZ, [UR45+0x33430], RZ ;  /* 0x033430ffffff79a7 */ /* 0x000fe2000820042d */
[----:B------:R-:W-:Y:S01]  /*13b70*/  ARRIVES.LDGSTSBAR.64.TRANSCNT [UR45+0x33430] ;  /* 0x03343000ff0079b0 */ /* 0x000fe20008000aad */
[----:B------:R-:W-:Y:S01]  /*13b80*/  NOP ;  /* 0x0000000000007918 */ /* 0x000fe20000000000 */
[----:B------:R-:W-:-:S13]  /*13b90*/  LOP3.LUT P0, RZ, R19, 0x10, RZ, 0xc0, !PT ;  /* 0x0000001013ff7812 */ /* 0x000fda000780c0ff */
[----:B------:R-:W-:Y:S05]  /*13ba0*/  @!P0 BRA `(.L_x_6215) ;  /* 0x0000000000048947 */ /* 0x000fea0003800000 */
[----:B------:R-:W-:Y:S01]  /*13bb0*/  BPT.TRAP 0x1 ;  /* 0x000000040000795c */ /* 0x000fe20000300000 */
.L_x_6215:
        /* <DEDUP_REMOVED lines=14> */
[----:B--2-4-:R-:W-:Y:S01]  /*13ca0*/  MOV R2, 0x0 ;  /* 0x0000000000027802 */ /* 0x014fe20000000f00 */
        /* <DEDUP_REMOVED lines=14> */
[----:B0123--:R-:W-:Y:S05]  /*13d90*/  CALL.ABS.NOINC R2 ;  /* 0x0000000002007343 */ /* 0x00ffea0003c00000 */
.L_x_6216:
[----:B------:R-:W-:Y:S01]  /*13da0*/  UISETP.NE.AND UP0, UPT, UR48, URZ, UPT ;  /* 0x0000003f3000728c */ /* 0x000fe2000bf05270 */
[----:B------:R-:W-:Y:S01]  /*13db0*/  IMAD.U32 R0, RZ, RZ, UR47 ;  /* 0x0000002fff007e24 */ /* 0x000fe2000f8e00ff */
[----:B------:R-:W-:Y:S01]  /*13dc0*/  ULDC.64 UR4, c[0x0][0x2e0] ;  /* 0x0000b80000047ab9 */ /* 0x000fe20000000a00 */
[----:B--2---:R-:W-:Y:S02]  /*13dd0*/  IMAD.U32 R4, RZ, RZ, UR38 ;  /* 0x00000026ff047e24 */ /* 0x004fe4000f8e00ff */
[----:B------:R-:W-:Y:S01]  /*13de0*/  IMAD R29, R0, 0x80, R29 ;  /* 0x00000080001d7824 */ /* 0x000fe200078e021d */
[----:B------:R-:W-:Y:S01]  /*13df0*/  PLOP3.LUT P0, PT, PT, PT, UP0, 0x80, 0x0 ;  /* 0x000000000000781c */ /* 0x000fe20003f0f008 */
[----:B----4-:R-:W-:Y:S01]  /*13e00*/  IMAD.U32 R3, RZ, RZ, UR46 ;  /* 0x0000002eff037e24 */ /* 0x010fe2000f8e00ff */
[----:B------:R-:W2:Y:S01]  /*13e10*/  LDC R0, c[0x0][0x448] ;  /* 0x00011200ff007b82 */ /* 0x000ea20000000800 */
[----:B------:R-:W-:Y:S02]  /*13e20*/  IMAD.MOV.U32 R2, RZ, RZ, R4 ;  /* 0x000000ffff027224 */ /* 0x000fe400078e0004 */
[----:B------:R-:W-:Y:S01]  /*13e30*/  @UP0 ULDC UR6, c[0x0][0x44c] ;  /* 0x0001130000060ab9 */ /* 0x000fe20000000800 */
[----:B------:R-:W-:-:S02]  /*13e40*/  IMAD R7, R24, UR4, RZ ;  /* 0x0000000418077c24 */ /* 0x000fc4000f8e02ff */
[----:B------:R-:W-:Y:S01]  /*13e50*/  IMAD.WIDE.U32 R2, R32, UR4, R2 ;  /* 0x0000000420027c25 */ /* 0x000fe2000f8e0002 */
[----:B------:R-:W-:-:S03]  /*13e60*/  @UP0 ULDC UR4, c[0x0][0x450] ;  /* 0x0001140000040ab9 */ /* 0x000fc60000000800 */
[----:B------:R-:W-:Y:S02]  /*13e70*/  IMAD.U32 R5, RZ, RZ, UR39 ;  /* 0x00000027ff057e24 */ /* 0x000fe4000f8e00ff */
[----:B------:R-:W-:Y:S01]  /*13e80*/  @P0 IMAD.HI.U32 R6, R29, UR6, RZ ;  /* 0x000000061d060c27 */ /* 0x000fe2000f8e00ff */
[----:B------:R-:W-:-:S03]  /*13e90*/  PLOP3.LUT P0, PT, PT, PT, UP0, 0x80, 0x0 ;  /* 0x000000000000781c */ /* 0x000fc60003f0f008 */
[----:B------:R-:W-:Y:S02]  /*13ea0*/  IMAD.MOV.U32 R5, RZ, RZ, R29 ;  /* 0x000000ffff057224 */ /* 0x000fe400078e001d */
[----:B------:R-:W-:-:S04]  /*13eb0*/  IMAD R7, R32, UR5, R7 ;  /* 0x0000000520077c24 */ /* 0x000fc8000f8e0207 */
[----:B------:R-:W-:-:S04]  /*13ec0*/  IMAD.IADD R3, R3, 0x1, R7 ;  /* 0x0000000103037824 */ /* 0x000fc800078e0207 */
        /* <DEDUP_REMOVED lines=24> */
[----:B------:R-:W-:Y:S01]  /*14050*/  IMAD.U32 R6, RZ, RZ, UR47 ;  /* 0x0000002fff067e24 */ /* 0x000fe2000f8e00ff */
[----:B------:R-:W-:Y:S02]  /*14060*/  ULDC UR4, c[0x0][0x288] ;  /* 0x0000a20000047ab9 */ /* 0x000fe40000000800 */
[----:B------:R-:W3:Y:S01]  /*14070*/  SHFL.IDX PT, R2, R5, RZ, 0x1c1f ;  /* 0x001c1fff05027589 */ /* 0x000ee200000e0000 */
[----:B------:R-:W-:Y:S02]  /*14080*/  IMAD R7, R0, UR4, RZ ;  /* 0x0000000400077c24 */ /* 0x000fe4000f8e02ff */
[----:B------:R-:W-:Y:S02]  /*14090*/  IMAD R0, R6, 0x80, R31 ;  /* 0x0000008006007824 */ /* 0x000fe400078e021f */
[----:B------:R-:W-:Y:S02]  /*140a0*/  SHFL.IDX PT, R6, R5, 0x1, 0x1c1f ;  /* 0x003c1f0005067f89 */ /* 0x000fe400000e0000 */
[C---:B------:R-:W-:Y:S01]  /*140b0*/  VIADD R8, R0.reuse, 0x20 ;  /* 0x0000002000087836 */ /* 0x040fe20000000000 */
        /* <DEDUP_REMOVED lines=12> */
[----:B---3--:R-:W-:Y:S01]  /*14180*/  @!P0 IMAD.MOV.U32 R2, RZ, RZ, R14 ;  /* 0x000000ffff028224 */ /* 0x008fe200078e000e */
[----:B------:R-:W-:Y:S01]  /*14190*/  SHFL.IDX PT, R6, R5, 0x2, 0x1c1f ;  /* 0x005c1f0005067f89 */ /* 0x000fe200000e0000 */
[----:B------:R-:W-:-:S03]  /*141a0*/  @!P0 IMAD.MOV.U32 R3, RZ, RZ, R9 ;  /* 0x000000ffff038224 */ /* 0x000fc600078e0009 */
        /* <DEDUP_REMOVED lines=14> */
.L_x_6294:
        /* <DEDUP_REMOVED lines=12> */
.L_x_6219:
[----:B------:R-:W-:Y:S05]  /*14350*/  BSYNC B0 ;  /* 0x0000000000007941 */ /* 0x000fea0003800000 */
.L_x_6218:
        /* <DEDUP_REMOVED lines=9> */
.L_x_6295:
[----:B------:R-:W-:Y:S01]  /*143f0*/  UIADD3 UR4, UR50, -0x2, URZ ;  /* 0xfffffffe32047890 */ /* 0x000fe2000fffe03f */
[----:B------:R-:W-:-:S03]  /*14400*/  IMAD.MOV.U32 R32, RZ, RZ, 0x1 ;  /* 0x00000001ff207424 */ /* 0x000fc600078e00ff */
[----:B------:R-:W-:-:S06]  /*14410*/  UISETP.GE.AND UP0, UPT, UR4, UR49, UPT ;  /* 0x000000310400728c */ /* 0x000fcc000bf06270 */
[----:B------:R-:W-:-:S13]  /*14420*/  PLOP3.LUT P0, PT, PT, PT, UP0, 0x80, 0x0 ;  /* 0x000000000000781c */ /* 0x000fda0003f0f008 */
[----:B------:R-:W-:Y:S05]  /*14430*/  @!P0 BRA `(.L_x_6221) ;  /* 0x0000001800d88947 */ /* 0x000fea0003800000 */
[----:B------:R-:W5:Y:S01]  /*14440*/  LDL R0, [R1+0x10] ;  /* 0x0000100001007983 */ /* 0x000f620000100800 */
[----:B------:R-:W-:Y:S01]  /*14450*/  UIADD3 UR4, UR43, 0x1, URZ ;  /* 0x000000012b047890 */ /* 0x000fe2000fffe03f */
[----:B------:R-:W-:Y:S01]  /*14460*/  IADD3 R35, R35, R22, R31 ;  /* 0x0000001623237210 */ /* 0x000fe20007ffe01f */
[----:B------:R-:W-:Y:S01]  /*14470*/  ULOP3.LUT UR5, URZ, UR44, URZ, 0x33, !UPT ;  /* 0x0000002c3f057292 */ /* 0x000fe2000f8e333f */
[----:B------:R-:W-:Y:S01]  /*14480*/  IMAD.MOV.U32 R25, RZ, RZ, 0x1 ;  /* 0x00000001ff197424 */ /* 0x000fe200078e00ff */
[----:B------:R-:W-:Y:S01]  /*14490*/  UIMAD UR4, UR4, UR40, URZ ;  /* 0x00000028040472a4 */ /* 0x000fe2000f8e023f */
[----:B------:R-:W-:Y:S02]  /*144a0*/  IMAD.MOV.U32 R24, RZ, RZ, RZ ;  /* 0x000000ffff187224 */ /* 0x000fe400078e00ff */
[----:B------:R-:W-:-:S03]  /*144b0*/  VIADD R35, R35, 0xfffffe20 ;  /* 0xfffffe2023237836 */ /* 0x000fc60000000000 */
[----:B--2---:R-:W-:Y:S02]  /*144c0*/  LOP3.LUT R3, RZ, UR4, RZ, 0x33, !PT ;  /* 0x00000004ff037c12 */ /* 0x004fe4000f8e33ff */
[----:B-----5:R-:W-:Y:S02]  /*144d0*/  R2UR UR6, R0 ;  /* 0x00000000000672ca */ /* 0x020fe400000e0000 */
[----:B------:R-:W-:-:S04]  /*144e0*/  LOP3.LUT R0, RZ, UR42, RZ, 0x33, !PT ;  /* 0x0000002aff007c12 */ /* 0x000fc8000f8e33ff */
[----:B------:R-:W-:-:S04]  /*144f0*/  VIMNMX3 R0, R0, UR5, R3, !PT ;  /* 0x0000000500007c0f */ /* 0x000fc8000f800103 */
[C---:B01----:R-:W-:Y:S01]  /*14500*/  IADD3 R34, -R0.reuse, -0x2, RZ ;  /* 0xfffffffe00227810 */ /* 0x043fe20007ffe1ff */
[----:B------:R-:W-:Y:S02]  /*14510*/  IMAD R21, R0, -0xa0, R35 ;  /* 0xffffff6000157824 */ /* 0x000fe400078e0223 */
[----:B------:R-:W-:-:S05]  /*14520*/  IMAD.U32 R2, RZ, RZ, UR6 ;  /* 0x00000006ff027e24 */ /* 0x000fca000f8e00ff */
[----:B------:R-:W-:-:S05]  /*14530*/  LOP3.LUT R2, R2, 0x1, RZ, 0xfc, !PT ;  /* 0x0000000102027812 */ /* 0x000fca00078efcff */
[----:B------:R0:W-:Y:S02]  /*14540*/  STL [R1+0xc], R2 ;  /* 0x00000c0201007387 */ /* 0x0001e40000100800 */
.L_x_6236:
[----:B------:R-:W2:Y:S01]  /*14550*/  LDL R7, [R1+0x8] ;  /* 0x0000080001077983 */ /* 0x000ea20000100800 */
[----:B-1----:R-:W1:Y:S03]  /*14560*/  LDC R0, c[0x0][0x430] ;  /* 0x00010c00ff007b82 */ /* 0x002e660000000800 */
[----:B---3--:R-:W3:Y:S01]  /*14570*/  LDL R6, [R1+0x4] ;  /* 0x0000040001067983 */ /* 0x008ee20000100800 */
[----:B0-----:R-:W-:Y:S01]  /*14580*/  VIADD R11, R21, 0x80 ;  /* 0x00000080150b7836 */ /* 0x001fe20000000000 */
[----:B------:R-:W-:Y:S01]  /*14590*/  ULDC.64 UR4, c[0x0][0x428] ;  /* 0x00010a0000047ab9 */ /* 0x000fe20000000a00 */
[----:B-1----:R-:W-:-:S13]  /*145a0*/  ISETP.NE.AND P0, PT, R0, 0x1, PT ;  /* 0x000000010000780c */ /* 0x002fda0003f05270 */
[----:B------:R-:W1:Y:S08]  /*145b0*/  @P0 LDC R0, c[0x0][0x434] ;  /* 0x00010d00ff000b82 */ /* 0x000e700000000800 */
[----:B------:R-:W4:Y:S08]  /*145c0*/  @P0 LDC R3, c[0x0][0x438] ;  /* 0x00010e00ff030b82 */ /* 0x000f300000000800 */
[----:B0-----:R-:W0:Y:S08]  /*145d0*/  @P0 LDC R2, c[0x0][0x434] ;  /* 0x00010d00ff020b82 */ /* 0x001e300000000800 */
[----:B------:R-:W0:Y:S01]  /*145e0*/  @P0 LDC R5, c[0x0][0x438] ;  /* 0x00010e00ff050b82 */ /* 0x000e220000000800 */
[----:B-1----:R-:W-:-:S04]  /*145f0*/  @P0 IMAD.HI.U32 R0, R21, R0, RZ ;  /* 0x0000000015000227 */ /* 0x002fc800078e00ff */
[----:B------:R-:W-:Y:S01]  /*14600*/  IMAD.MOV.U32 R10, RZ, RZ, R21 ;  /* 0x000000ffff0a7224 */ /* 0x000fe200078e0015 */
[----:B----4-:R-:W-:Y:S01]  /*14610*/  @P0 SHF.R.U32.HI R10, RZ, R3, R0 ;  /* 0x00000003ff0a0219 */ /* 0x010fe20000011600 */
[----:B0-----:R-:W-:-:S04]  /*14620*/  @P0 IMAD.HI.U32 R0, R11, R2, RZ ;  /* 0x000000020b000227 */ /* 0x001fc800078e00ff */
[----:B------:R-:W-:Y:S01]  /*14630*/  IMAD.MOV.U32 R4, RZ, RZ, R10 ;  /* 0x000000ffff047224 */ /* 0x000fe200078e000a */
[----:B------:R-:W-:Y:S02]  /*14640*/  @P0 SHF.R.U32.HI R11, RZ, R5, R0 ;  /* 0x00000005ff0b0219 */ /* 0x000fe40000011600 */
[----:B------:R-:W-:-:S03]  /*14650*/  SHF.R.S32.HI R5, RZ, 0x1f, R10 ;  /* 0x0000001fff057819 */ /* 0x000fc6000001140a */
        /* <DEDUP_REMOVED lines=10> */
[----:B------:R-:W-:-:S06]  /*14700*/  LEA.HI.X R7, R4, UR5, R5, 0x2, P0 ;  /* 0x0000000504077c11 */ /* 0x000fcc00080f1405 */
[----:B------:R-:W2:Y:S01]  /*14710*/  LDG.E R7, desc[UR36][R6.64] ;  /* 0x0000002406077981 */ /* 0x000ea2000c1e1900 */
[----:B------:R-:W-:Y:S01]  /*14720*/  LOP3.LUT P1, RZ, R19, 0x10, RZ, 0xc0, !PT ;  /* 0x0000001013ff7812 */ /* 0x000fe2000782c0ff */
[----:B------:R-:W-:Y:S01]  /*14730*/  @!P2 IMAD.IADD R3, R9, 0x1, R3 ;  /* 0x000000010903a824 */ /* 0x000fe200078e0203 */
[----:B------:R-:W-:Y:S01]  /*14740*/  @!P2 LEA R8, P0, R2, UR4, 0x2 ;  /* 0x000000040208ac11 */ /* 0x000fe2000f8010ff */
[----:B------:R-:W-:-:S03]  /*14750*/  VIADD R20, R24, 0x1 ;  /* 0x0000000118147836 */ /* 0x000fc60000000000 */
[----:B------:R-:W-:Y:S01]  /*14760*/  @!P2 LEA.HI.X R9, R2, UR5, R3, 0x2, P0 ;  /* 0x000000050209ac11 */ /* 0x000fe200080f1403 */
[----:B------:R-:W-:Y:S01]  /*14770*/  IMAD.MOV.U32 R5, RZ, RZ, RZ ;  /* 0x000000ffff057224 */ /* 0x000fe200078e00ff */
[----:B------:R-:W-:Y:S01]  /*14780*/  ISETP.NE.AND P0, PT, R20, 0x2, PT ;  /* 0x000000021400780c */ /* 0x000fe20003f05270 */
[----:B------:R-:W-:-:S03]  /*14790*/  VIADD R34, R34, 0xffffffff ;  /* 0xffffffff22227836 */ /* 0x000fc60000000000 */
[----:B------:R-:W-:Y:S01]  /*147a0*/  SEL R32, RZ, 0x1, P0 ;  /* 0x00000001ff207807 */ /* 0x000fe20000000000 */
[----:B------:R0:W5:Y:S01]  /*147b0*/  @!P2 LDG.E R5, desc[UR36][R8.64] ;  /* 0x000000240805a981 */ /* 0x000162000c1e1900 */
[----:B------:R-:W-:Y:S02]  /*147c0*/  SEL R20, R20, RZ, P0 ;  /* 0x000000ff14147207 */ /* 0x000fe40000000000 */
[----:B------:R-:W-:Y:S02]  /*147d0*/  ISETP.GT.AND P2, PT, R34, UR49, PT ;  /* 0x0000003122007c0c */ /* 0x000fe4000bf44270 */
[----:B------:R-:W-:Y:S02]  /*147e0*/  LOP3.LUT R32, R25, R32, RZ, 0x3c, !PT ;  /* 0x0000002019207212 */ /* 0x000fe400078e3cff */
[----:B--2---:R-:W-:Y:S01]  /*147f0*/  SHF.R.S32.HI R27, RZ, 0x1f, R7 ;  /* 0x0000001fff1b7819 */ /* 0x004fe20000011407 */
[----:B0-----:R-:W-:Y:S08]  /*14800*/  @!P1 BRA `(.L_x_6222) ;  /* 0x0000000000049947 */ /* 0x001ff00003800000 */
[----:B------:R-:W-:Y:S01]  /*14810*/  BPT.TRAP 0x1 ;  /* 0x000000040000795c */ /* 0x000fe20000300000 */
.L_x_6222:
[----:B------:R-:W-:Y:S02]  /*14820*/  LEA R0, R20, UR45, 0x3 ;  /* 0x0000002d14007c11 */ /* 0x000fe4000f8e18ff */
[----:B------:R-:W-:-:S04]  /*14830*/  SHF.L.U32 R29, R32, 0x1f, RZ ;  /* 0x0000001f201d7819 */ /* 0x000fc800000006ff */
[----:B------:R-:W0:Y:S02]  /*14840*/  SYNCS.PHASECHK.TRANS64.TRYWAIT P0, [R0+URZ+0x33480], R29 ;  /* 0x0334801d000075a7 */ /* 0x000e24000800017f */
[----:B0-----:R-:W-:Y:S05]  /*14850*/  @!P0 BRA `(.L_x_6223) ;  /* 0x0000003c00b08947 */ /* 0x001fea0003800000 */
.L_x_6296:
        /* <DEDUP_REMOVED lines=30> */
[----:B------:R-:W-:Y:S02]  /*14a40*/  IMAD.IADD R9, R9, 0x1, R11 ;  /* 0x0000000109097824 */ /* 0x000fe400078e020b */
[----:B------:R-:W-:Y:S01]  /*14a50*/  IMAD.U32 R11, RZ, RZ, UR4 ;  /* 0x00000004ff0b7e24 */ /* 0x000fe2000f8e00ff */
[----:B------:R-:W-:Y:S01]  /*14a60*/  UIMAD UR4, UR6, UR4, URZ ;  /* 0x00000004060472a4 */ /* 0x000fe2000f8e023f */
[----:B------:R-:W-:Y:S02]  /*14a70*/  IMAD.IADD R3, R3, 0x1, R10 ;  /* 0x0000000103037824 */ /* 0x000fe400078e020a */
[C---:B------:R-:W-:Y:S01]  /*14a80*/  IMAD.WIDE.U32 R8, R11.reuse, UR41, R8 ;  /* 0x000000290b087c25 */ /* 0x040fe2000f8e0008 */
[----:B------:R-:W-:Y:S01]  /*14a90*/  ULDC.64 UR6, c[0x0][0x318] ;  /* 0x0000c60000067ab9 */ /* 0x000fe20000000a00 */
[----:B------:R-:W-:Y:S02]  /*14aa0*/  UIMAD UR4, UR41, UR5, UR4 ;  /* 0x00000005290472a4 */ /* 0x000fe4000f8e0204 */
        /* <DEDUP_REMOVED lines=39> */
.L_x_6308:
        /* <DEDUP_REMOVED lines=16> */
.L_x_6225:
[----:B------:R1:W-:Y:S01]  /*14e20*/  SYNCS.ARRIVE.TRANS64.A1T0 RZ, [R0+URZ+0x33470], RZ ;  /* 0x033470ff00ff79a7 */ /* 0x0003e2000810003f */
[----:B------:R-:W-:Y:S05]  /*14e30*/  @!P1 BRA `(.L_x_6226) ;  /* 0x0000000000049947 */ /* 0x000fea0003800000 */
[----:B------:R-:W-:Y:S01]  /*14e40*/  BPT.TRAP 0x1 ;  /* 0x000000040000795c */ /* 0x000fe20000300000 */
.L_x_6226:
[----:B------:R-:W2:Y:S02]  /*14e50*/  SYNCS.PHASECHK.TRANS64.TRYWAIT P0, [R0+URZ+0x33440], R29 ;  /* 0x0334401d000075a7 */ /* 0x000ea4000800017f */
[----:B--2---:R-:W-:Y:S05]  /*14e60*/  @!P0 BRA `(.L_x_6227) ;  /* 0x0000003c00bc8947 */ /* 0x004fea0003800000 */
.L_x_6309:
[----:B------:R-:W-:Y:S01]  /*14e70*/  ULDC.64 UR8, c[0x0][0x310] ;  /* 0x0000c40000087ab9 */ /* 0x000fe20000000a00 */
[----:B------:R-:W-:Y:S01]  /*14e80*/  ULDC.64 UR10, c[0x0][0x300] ;  /* 0x0000c000000a7ab9 */ /* 0x000fe20000000a00 */
[----:B------:R-:W-:Y:S01]  /*14e90*/  IMAD R2, R27, UR8, RZ ;  /* 0x000000081b027c24 */ /* 0x000fe2000f8e02ff */
[----:B------:R-:W-:Y:S01]  /*14ea0*/  R2UR UR6, R36 ;  /* 0x00000000240672ca */ /* 0x000fe200000e0000 */
[----:B------:R-:W-:Y:S01]  /*14eb0*/  ULDC.64 UR4, c[0x0][0x308] ;  /* 0x0000c20000047ab9 */ /* 0x000fe20000000a00 */
[----:B------:R-:W-:Y:S01]  /*14ec0*/  IMAD R30, R30, UR8, RZ ;  /* 0x000000081e1e7c24 */ /* 0x000fe2000f8e02ff */
[----:B------:R-:W3:Y:S01]  /*14ed0*/  LDC R8, c[0x0][0x2f4] ;  /* 0x0000bd00ff087b82 */ /* 0x000ee20000000800 */
[----:B------:R-:W-:Y:S01]  /*14ee0*/  IMAD R9, R7, UR9, R2 ;  /* 0x0000000907097c24 */ /* 0x000fe2000f8e0202 */
[----:B------:R-:W-:Y:S01]  /*14ef0*/  LOP3.LUT P3, RZ, R19, 0x2, RZ, 0xc0, !PT ;  /* 0x0000000213ff7812 */ /* 0x000fe2000786c0ff */
[----:B------:R-:W-:Y:S01]  /*14f00*/  IMAD.WIDE.U32 R2, R7, UR8, RZ ;  /* 0x0000000807027c25 */ /* 0x000fe2000f8e00ff */
[----:B------:R-:W-:-:S03]  /*14f10*/  LOP3.LUT P1, RZ, R19, 0x1, RZ, 0xc0, !PT ;  /* 0x0000000113ff7812 */ /* 0x000fc6000782c0ff */
        /* <DEDUP_REMOVED lines=45> */
[----:B---3--:R-:W-:-:S04]  /*151f0*/  IMAD R27, R20, 0x7800, R11 ;  /* 0x00007800141b7824 */ /* 0x008fc800078e020b */
[----:B------:R-:W-:-:S05]  /*15200*/  VIADD R27, R27, UR45 ;  /* 0x0000002d1b1b7c36 */ /* 0x000fca0008000000 */
        /* <DEDUP_REMOVED lines=12> */
.L_x_6321:
        /* <DEDUP_REMOVED lines=14> */
[----:B0-----:R-:W-:Y:S05]  /*153b0*/  @!P1 BRA `(.L_x_6229) ;  /* 0x0000000000049947 */ /* 0x001fea0003800000 */
[----:B------:R-:W-:Y:S01]  /*153c0*/  BPT.TRAP 0x1 ;  /* 0x000000040000795c */ /* 0x000fe20000300000 */
.L_x_6229:
[----:B------:R-:W3:Y:S01]  /*153d0*/  LDL R2, [R1+0xc] ;  /* 0x00000c0001027983 */ /* 0x000ee20000100800 */
[----:B------:R0:W-:Y:S01]  /*153e0*/  SYNCS.ARRIVE.TRANS64.A1T0 RZ, [R0+URZ+0x33430], RZ ;  /* 0x033430ff00ff79a7 */ /* 0x0001e2000810003f */
[----:B---3--:R-:W-:-:S13]  /*153f0*/  ISETP.NE.AND P0, PT, R2, 0x3, PT ;  /* 0x000000030200780c */ /* 0x008fda0003f05270 */
[----:B0-----:R-:W-:Y:S05]  /*15400*/  @!P0 BRA `(.L_x_6230) ;  /* 0x0000000000048947 */ /* 0x001fea0003800000 */
[----:B------:R-:W-:Y:S01]  /*15410*/  BPT.TRAP 0x1 ;  /* 0x000000040000795c */ /* 0x000fe20000300000 */
.L_x_6230:
[----:B------:R-:W-:Y:S02]  /*15420*/  LOP3.LUT R3, R25, 0x1, RZ, 0x3c, !PT ;  /* 0x0000000119037812 */ /* 0x000fe400078e3cff */
[----:B------:R-:W-:Y:S02]  /*15430*/  LEA R2, R24, UR45, 0x3 ;  /* 0x0000002d18027c11 */ /* 0x000fe4000f8e18ff */
[----:B------:R-:W-:-:S04]  /*15440*/  SHF.L.U32 R3, R3, 0x1f, RZ ;  /* 0x0000001f03037819 */ /* 0x000fc800000006ff */
[----:B------:R-:W0:Y:S02]  /*15450*/  SYNCS.PHASECHK.TRANS64.TRYWAIT P1, [R2+URZ+0x33470], R3 ;  /* 0x03347003020075a7 */ /* 0x000e24000802017f */
[----:B0-----:R-:W-:Y:S05]  /*15460*/  @!P1 BRA `(.L_x_6231) ;  /* 0x0000003c00c49947 */ /* 0x001fea0003800000 */
.L_x_6322:
[----:B------:R-:W-:-:S13]  /*15470*/  LOP3.LUT P1, RZ, R19, 0x10, RZ, 0xc0, !PT ;  /* 0x0000001013ff7812 */ /* 0x000fda000782c0ff */
[----:B------:R-:W-:Y:S05]  /*15480*/  @!P1 BRA `(.L_x_6232) ;  /* 0x0000000000049947 */ /* 0x000fea0003800000 */
[----:B------:R-:W-:Y:S01]  /*15490*/  BPT.TRAP 0x1 ;  /* 0x000000040000795c */ /* 0x000fe20000300000 */
.L_x_6232:
[----:B0-----:R-:W-:Y:S01]  /*154a0*/  SHF.L.U32 R3, R25, 0x1f, RZ ;  /* 0x0000001f19037819 */ /* 0x001fe200000006ff */
[----:B-12---:R-:W-:-:S03]  /*154b0*/  IMAD R0, R24, 0x7800, RZ ;  /* 0x0000780018007824 */ /* 0x006fc600078e02ff */
[----:B------:R-:W0:Y:S02]  /*154c0*/  SYNCS.PHASECHK.TRANS64.TRYWAIT P1, [R2+URZ+0x33460], R3 ;  /* 0x03346003020075a7 */ /* 0x000e24000802017f */
[----:B0-----:R-:W-:Y:S05]  /*154d0*/  @!P1 BRA `(.L_x_6233) ;  /* 0x0000003c00bc9947 */ /* 0x001fea0003800000 */
.L_x_6323:
[C---:B0-----:R-:W-:Y:S01]  /*154e0*/  LOP3.LUT R3, R0.reuse, R17, RZ, 0xfc, !PT ;  /* 0x0000001100037212 */ /* 0x041fe200078efcff */
[----:B------:R-:W-:Y:S05]  /*154f0*/  WARPSYNC.ALL ;  /* 0x0000000000007948 */ /* 0x000fea0003800000 */
[----:B------:R0:W1:Y:S01]  /*15500*/  LDSM.16.MT88.4 R4, [R3+UR45+0xf200] ;  /* 0x00f2002d0304783b */ /* 0x0000620008004200 */
[C---:B------:R-:W-:Y:S01]  /*15510*/  VIADD R12, R0.reuse, 0x2800 ;  /* 0x00002800000c7836 */ /* 0x040fe20000000000 */
[----:B------:R-:W-:Y:S01]  /*15520*/  LOP3.LUT P1, RZ, R19, 0x10, RZ, 0xc0, !PT ;  /* 0x0000001013ff7812 */ /* 0x000fe2000782c0ff */
[C---:B------:R-:W-:Y:S02]  /*15530*/  VIADD R13, R0.reuse, 0x800 ;  /* 0x00000800000d7836 */ /* 0x040fe40000000000 */
[----:B------:R-:W-:-:S03]  /*15540*/  VIADD R24, R0, 0x5000 ;  /* 0x0000500000187836 */ /* 0x000fc60000000000 */
[----:B0-----:R-:W-:-:S05]  /*15550*/  LOP3.LUT R3, R13, R18, RZ, 0xfc, !PT ;  /* 0x000000120d037212 */ /* 0x001fca00078efcff */
[----:B------:R-:W-:Y:S02]  /*15560*/  IMAD.IADD R15, R16, 0x1, R3 ;  /* 0x00000001100f7824 */ /* 0x000fe400078e0203 */
[----:B------:R-:W-:Y:S01]  /*15570*/  VIADD R3, R0, 0x1000 ;  /* 0x0000100000037836 */ /* 0x000fe20000000000 */
        /* <DEDUP_REMOVED lines=12> */
[----:B------:R-:W-:-:S02]  /*15640*/  PRMT R10, R6, 0x6420, R7 ;  /* 0x00006420060a7816 */ /* 0x000fc40000000007 */
[----:B------:R-:W-:-:S05]  /*15650*/  PRMT R11, R6, 0x7531, R7 ;  /* 0x00007531060b7816 */ /* 0x000fca0000000007 */
        /* <DEDUP_REMOVED lines=10> */
[C---:B------:R-:W-:Y:S01]  /*15700*/  VIADD R13, R0.reuse, 0x1800 ;  /* 0x00001800000d7836 */ /* 0x040fe20000000000 */
[----:B------:R-:W-:Y:S02]  /*15710*/  LOP3.LUT R3, R3, R17, RZ, 0xfc, !PT ;  /* 0x0000001103037212 */ /* 0x000fe400078efcff */
[----:B------:R0:W-:Y:S04]  /*15720*/  STSM.16.M88.4 [R22], R8 ;  /* 0x0000000816007844 */ /* 0x0001e80000000200 */
[----:B------:R-:W1:Y:S01]  /*15730*/  LDSM.16.MT88.4 R4, [R4+UR45+0xf200] ;  /* 0x00f2002d0404783b */ /* 0x000e620008004200 */
[----:B0-----:R-:W-:Y:S01]  /*15740*/  VIADD R22, R0, 0x3000 ;  /* 0x0000300000167836 */ /* 0x001fe20000000000 */
[----:B-1----:R-:W-:-:S02]  /*15750*/  PRMT R8, R4, 0x6420, R5 ;  /* 0x0000642004087816 */ /* 0x002fc40000000005 */
[----:B------:R-:W-:Y:S02]  /*15760*/  PRMT R9, R4, 0x7531, R5 ;  /* 0x0000753104097816 */ /* 0x000fe40000000005 */
[C---:B------:R-:W-:Y:S02]  /*15770*/  LOP3.LUT R5, R13.reuse, R18, RZ, 0xfc, !PT ;  /* 0x000000120d057212 */ /* 0x040fe400078efcff */
[C-C-:B------:R-:W-:Y:S02]  /*15780*/  PRMT R10, R6.reuse, 0x6420, R7.reuse ;  /* 0x00006420060a7816 */ /* 0x140fe40000000007 */
[----:B------:R-:W-:Y:S01]  /*15790*/  PRMT R11, R6, 0x7531, R7 ;  /* 0x00007531060b7816 */ /* 0x000fe20000000007 */
[----:B------:R-:W-:Y:S01]  /*157a0*/  IMAD.IADD R14, R16, 0x1, R5 ;  /* 0x00000001100e7824 */ /* 0x000fe200078e0205 */
[-C--:B------:R-:W-:Y:S02]  /*157b0*/  LOP3.LUT R5, R22, R17.reuse, RZ, 0xfc, !PT ;  /* 0x0000001116057212 */ /* 0x080fe400078efcff */
[----:B------:R-:W-:-:S02]  /*157c0*/  LOP3.LUT R13, R13, R17, RZ, 0xfc, !PT ;  /* 0x000000110d0d7212 */ /* 0x000fc400078efcff */
[----:B------:R0:W-:Y:S04]  /*157d0*/  STSM.16.M88.4 [R14], R8 ;  /* 0x000000080e007844 */ /* 0x0001e80000000200 */
[----:B------:R-:W1:Y:S01]  /*157e0*/  LDSM.16.MT88.4 R4, [R5+UR45+0xf200] ;  /* 0x00f2002d0504783b */ /* 0x000e620008004200 */
[----:B0-----:R-:W-:-:S05]  /*157f0*/  VIADD R14, R0, 0x5800 ;  /* 0x00005800000e7836 */ /* 0x001fca0000000000 */
[-C--:B------:R-:W-:Y:S02]  /*15800*/  LOP3.LUT R26, R14, R17.reuse, RZ, 0xfc, !PT ;  /* 0x000000110e1a7212 */ /* 0x080fe400078efcff */
[C-C-:B-1----:R-:W-:Y:S02]  /*15810*/  PRMT R10, R6.reuse, 0x6420, R7.reuse ;  /* 0x00006420060a7816 */ /* 0x142fe40000000007 */
[----:B------:R-:W-:Y:S02]  /*15820*/  PRMT R11, R6, 0x7531, R7 ;  /* 0x00007531060b7816 */ /* 0x000fe40000000007 */
[C---:B------:R-:W-:Y:S02]  /*15830*/  LOP3.LUT R7, R15.reuse, R18, RZ, 0xfc, !PT ;  /* 0x000000120f077212 */ /* 0x040fe400078efcff */
        /* <DEDUP_REMOVED lines=12> */
[----:B------:R-:W-:Y:S02]  /*15900*/  LOP3.LUT R5, R12, R18, RZ, 0xfc, !PT ;  /* 0x000000120c057212 */ /* 0x000fe400078efcff */
[C-C-:B------:R-:W-:Y:S02]  /*15910*/  PRMT R10, R6.reuse, 0x6420, R7.reuse ;  /* 0x00006420060a7816 */ /* 0x140fe40000000007 */
[----:B------:R-:W-:Y:S01]  /*15920*/  PRMT R11, R6, 0x7531, R7 ;  /* 0x00007531060b7816 */ /* 0x000fe20000000007 */
[----:B------:R-:W-:-:S05]  /*15930*/  IMAD.IADD R12, R16, 0x1, R5 ;  /* 0x00000001100c7824 */ /* 0x000fca00078e0205 */
[----:B------:R0:W-:Y:S04]  /*15940*/  STSM.16.M88.4 [R12], R8 ;  /* 0x000000080c007844 */ /* 0x0001e80000000200 */
[----:B------:R1:W2:Y:S01]  /*15950*/  LDSM.16.MT88.4 R4, [R3+UR45+0xf200] ;  /* 0x00f2002d0304783b */ /* 0x0002a20008004200 */
[----:B0-----:R-:W-:-:S05]  /*15960*/  VIADD R12, R0, 0x6000 ;  /* 0x00006000000c7836 */ /* 0x001fca0000000000 */
[----:B-1----:R-:W-:Y:S02]  /*15970*/  LOP3.LUT R3, R12, R17, RZ, 0xfc, !PT ;  /* 0x000000110c037212 */ /* 0x002fe400078efcff */
[C-C-:B--2---:R-:W-:Y:S02]  /*15980*/  PRMT R8, R4.reuse, 0x6420, R5.reuse ;  /* 0x0000642004087816 */ /* 0x144fe40000000005 */
[----:B------:R-:W-:Y:S02]  /*15990*/  PRMT R9, R4, 0x7531, R5 ;  /* 0x0000753104097816 */ /* 0x000fe40000000005 */
        /* <DEDUP_REMOVED lines=27> */
[C---:B------:R-:W-:Y:S02]  /*15b50*/  LOP3.LUT R5, R3.reuse, R18, RZ, 0xfc, !PT ;  /* 0x0000001203057212 */ /* 0x040fe400078efcff */
[C-C-:B------:R-:W-:Y:S02]  /*15b60*/  PRMT R10, R6.reuse, 0x6420, R7.reuse ;  /* 0x00006420060a7816 */ /* 0x140fe40000000007 */
[----:B------:R-:W-:Y:S01]  /*15b70*/  PRMT R11, R6, 0x7531, R7 ;  /* 0x00007531060b7816 */ /* 0x000fe20000000007 */
[----:B------:R-:W-:Y:S01]  /*15b80*/  IMAD.IADD R25, R16, 0x1, R5 ;  /* 0x0000000110197824 */ /* 0x000fe200078e0205 */
[----:B------:R-:W-:-:S04]  /*15b90*/  LOP3.LUT R3, R3, R17, RZ, 0xfc, !PT ;  /* 0x0000001103037212 */ /* 0x000fc800078efcff */
[----:B------:R0:W-:Y:S04]  /*15ba0*/  STSM.16.M88.4 [R25], R8 ;  /* 0x0000000819007844 */ /* 0x0001e80000000200 */
[----:B------:R-:W1:Y:S01]  /*15bb0*/  LDSM.16.MT88.4 R4, [R22+UR45+0xf200] ;  /* 0x00f2002d1604783b */ /* 0x000e620008004200 */
[C---:B0-----:R-:W-:Y:S02]  /*15bc0*/  LOP3.LUT R25, R13.reuse, R17, RZ, 0xfc, !PT ;  /* 0x000000110d197212 */ /* 0x041fe400078efcff */
[----:B------:R-:W-:-:S05]  /*15bd0*/  LOP3.LUT R13, R13, R18, RZ, 0xfc, !PT ;  /* 0x000000120d0d7212 */ /* 0x000fca00078efcff */
[----:B------:R-:W-:Y:S01]  /*15be0*/  IMAD.IADD R13, R16, 0x1, R13 ;  /* 0x00000001100d7824 */ /* 0x000fe200078e020d */
[C-C-:B-1----:R-:W-:Y:S02]  /*15bf0*/  PRMT R8, R4.reuse, 0x6420, R5.reuse ;  /* 0x0000642004087816 */ /* 0x142fe40000000005 */
[----:B------:R-:W-:Y:S02]  /*15c00*/  PRMT R9, R4, 0x7531, R5 ;  /* 0x0000753104097816 */ /* 0x000fe40000000005 */
[----:B------:R-:W-:Y:S02]  /*15c10*/  LOP3.LUT R5, R24, R18, RZ, 0xfc, !PT ;  /* 0x0000001218057212 */ /* 0x000fe400078efcff */
[C-C-:B------:R-:W-:Y:S02]  /*15c20*/  PRMT R10, R6.reuse, 0x6420, R7.reuse ;  /* 0x00006420060a7816 */ /* 0x140fe40000000007 */
[----:B------:R-:W-:Y:S01]  /*15c30*/  PRMT R11, R6, 0x7531, R7 ;  /* 0x00007531060b7816 */ /* 0x000fe20000000007 */
[----:B------:R-:W-:-:S05]  /*15c40*/  IMAD.IADD R24, R16, 0x1, R5 ;  /* 0x0000000110187824 */ /* 0x000fca00078e0205 */
        /* <DEDUP_REMOVED lines=17> */
[----:B------:R0:W1:Y:S02]  /*15d60*/  LDSM.16.MT88.4 R4, [R3+UR45+0xf200] ;  /* 0x00f2002d0304783b */ /* 0x0000640008004200 */
[----:B0-----:R-:W-:-:S05]  /*15d70*/  LOP3.LUT R3, R0, R18, RZ, 0xfc, !PT ;  /* 0x0000001200037212 */ /* 0x001fca00078efcff */
[----:B------:R-:W-:Y:S01]  /*15d80*/  IMAD.IADD R3, R16, 0x1, R3 ;  /* 0x0000000110037824 */ /* 0x000fe200078e0203 */
[C-C-:B-1----:R-:W-:Y:S02]  /*15d90*/  PRMT R8, R4.reuse, 0x6420, R5.reuse ;  /* 0x0000642004087816 */ /* 0x142fe40000000005 */
        /* <DEDUP_REMOVED lines=19> */
.L_x_6234:
[----:B-1----:R1:W-:Y:S01]  /*15ed0*/  SYNCS.ARRIVE.TRANS64.A1T0 RZ, [R2+URZ+0x33450], RZ ;  /* 0x033450ff02ff79a7 */ /* 0x0023e2000810003f */
[----:B------:R-:W-:Y:S06]  /*15ee0*/  BAR.SYNC.DEFER_BLOCKING 0x2, 0x80 ;  /* 0x0082000000007b1d */ /* 0x000fec0000010000 */
[----:B------:R-:W-:Y:S05]  /*15ef0*/  @!P0 BRA `(.L_x_6235) ;  /* 0x0000000000048947 */ /* 0x000fea0003800000 */
[----:B------:R-:W-:Y:S01]  /*15f00*/  BPT.TRAP 0x1 ;  /* 0x000000040000795c */ /* 0x000fe20000300000 */
.L_x_6235:
[----:B------:R-:W2:Y:S01]  /*15f10*/  S2R R0, SR_CgaCtaId ;  /* 0x0000000000007919 */ /* 0x000ea20000008800 */
[----:B-1----:R-:W-:Y:S02]  /*15f20*/  VIADD R2, R2, 0x33480 ;  /* 0x0003348002027836 */ /* 0x002fe40000000000 */
[----:B------:R-:W-:Y:S02]  /*15f30*/  VIADD R21, R21, 0xffffff60 ;  /* 0xffffff6015157836 */ /* 0x000fe40000000000 */
[----:B------:R-:W-:Y:S02]  /*15f40*/  IMAD.MOV.U32 R25, RZ, RZ, R32 ;  /* 0x000000ffff197224 */ /* 0x000fe400078e0020 */
[----:B------:R-:W-:Y:S01]  /*15f50*/  IMAD.MOV.U32 R24, RZ, RZ, R20 ;  /* 0x000000ffff187224 */ /* 0x000fe200078e0014 */
[----:B--2---:R-:W-:-:S04]  /*15f60*/  PRMT R2, R0, 0x654, R2 ;  /* 0x0000065400027816 */ /* 0x004fc80000000002 */
[----:B------:R1:W-:Y:S01]  /*15f70*/  SYNCS.ARRIVE.TRANS64.RED.A1T0 RZ, [R2+URZ], RZ ;  /* 0x000000ff02ff79a7 */ /* 0x0003e2000810043f */
[----:B------:R-:W-:Y:S05]  /*15f80*/  @P2 BRA `(.L_x_6236) ;  /* 0xffffffe400702947 */ /* 0x000fea000383ffff */
[----:B------:R-:W-:Y:S05]  /*15f90*/  BRA `(.L_x_6237) ;  /* 0x0000000000047947 */ /* 0x000fea0003800000 */
.L_x_6221:
[----:B------:R-:W-:-:S07]  /*15fa0*/  IMAD.MOV.U32 R20, RZ, RZ, RZ ;  /* 0x000000ffff147224 */ /* 0x000fce00078e00ff */
.L_x_6237:
[----:B------:R-:W5:Y:S02]  /*15fb0*/  LDL R0, [R1+0x10] ;  /* 0x0000100001007983 */ /* 0x000f640000100800 */
[----:B-----5:R-:W-:-:S13]  /*15fc0*/  R2UR UR4, R0 ;  /* 0x00000000000472ca */ /* 0x020fda00000e0000 */
[----:B------:R-:W-:-:S06]  /*15fd0*/  ULOP3.LUT UR4, UR4, 0x1, URZ, 0xfc, !UPT ;  /* 0x0000000104047892 */ /* 0x000fcc000f8efc3f */
[----:B------:R-:W-:-:S05]  /*15fe0*/  IMAD.U32 R0, RZ, RZ, UR4 ;  /* 0x00000004ff007e24 */ /* 0x000fca000f8e00ff */
[----:B------:R-:W-:-:S13]  /*15ff0*/  ISETP.NE.AND P1, PT, R0, 0x3, PT ;  /* 0x000000030000780c */ /* 0x000fda0003f25270 */
[----:B------:R-:W-:Y:S05]  /*16000*/  @!P1 BRA `(.L_x_6238) ;  /* 0x0000000000049947 */ /* 0x000fea0003800000 */
[----:B------:R-:W-:Y:S01]  /*16010*/  BPT.TRAP 0x1 ;  /* 0x000000040000795c */ /* 0x000fe20000300000 */
.L_x_6238:
[----:B0-2---:R-:W-:Y:S01]  /*16020*/  LOP3.LUT R3, R32, 0x1, RZ, 0x3c, !PT ;  /* 0x0000000120037812 */ /* 0x005fe200078e3cff */
[----:B------:R-:W-:Y:S01]  /*16030*/  BSSY B0, `(.L_x_6239) ;  /* 0x0000005000007945 */ /* 0x000fe20003800000 */
[----:B-1----:R-:W-:Y:S02]  /*16040*/  LEA R2, R20, UR45, 0x3 ;  /* 0x0000002d14027c11 */ /* 0x002fe4000f8e18ff */
[----:B------:R-:W-:-:S04]  /*16050*/  SHF.L.U32 R3, R3, 0x1f, RZ ;  /* 0x0000001f03037819 */ /* 0x000fc800000006ff */
[----:B------:R-:W0:Y:S02]  /*16060*/  SYNCS.PHASECHK.TRANS64.TRYWAIT P0, [R2+URZ+0x33470], R3 ;  /* 0x03347003020075a7 */ /* 0x000e24000800017f */
[----:B0-----:R-:W-:Y:S05]  /*16070*/  @!P0 BRA `(.L_x_6240) ;  /* 0x0000003000e88947 */ /* 0x001fea0003800000 */
.L_x_6324:
[----:B------:R-:W-:Y:S05]  /*16080*/  BSYNC B0 ;  /* 0x0000000000007941 */ /* 0x000fea0003800000 */
.L_x_6239:
[----:B------:R-:W-:-:S13]  /*16090*/  LOP3.LUT P0, RZ, R19, 0x10, RZ, 0xc0, !PT ;  /* 0x0000001013ff7812 */ /* 0x000fda000780c0ff */
[----:B------:R-:W-:Y:S05]  /*160a0*/  @!P0 BRA `(.L_x_6241) ;  /* 0x0000000000048947 */ /* 0x000fea0003800000 */
[----:B------:R-:W-:Y:S01]  /*160b0*/  BPT.TRAP 0x1 ;  /* 0x000000040000795c */ /* 0x000fe20000300000 */
.L_x_6241:
[----:B------:R-:W-:Y:S01]  /*160c0*/  SHF.L.U32 R5, R32, 0x1f, RZ ;  /* 0x0000001f20057819 */ /* 0x000fe200000006ff */
[----:B------:R-:W-:-:S03]  /*160d0*/  IMAD R0, R20, 0x7800, RZ ;  /* 0x0000780014007824 */ /* 0x000fc600078e02ff */
[----:B------:R-:W1:Y:S02]  /*160e0*/  SYNCS.PHASECHK.TRANS64.TRYWAIT P0, [R2+URZ+0x33460], R5 ;  /* 0x03346005020075a7 */ /* 0x000e64000800017f */
[----:B0-----:R-:W-:Y:S01]  /*160f0*/  LOP3.LUT R3, R0, R17, RZ, 0xfc, !PT ;  /* 0x0000001100037212 */ /* 0x001fe200078efcff */
[----:B-1----:R-:W-:Y:S06]  /*16100*/  @!P0 BRA `(.L_x_6242) ;  /* 0x0000003000d88947 */ /* 0x002fec0003800000 */
.L_x_6325:
[----:B------:R-:W-:Y:S05]  /*16110*/  WARPSYNC.ALL ;  /* 0x0000000000007948 */ /* 0x000fea0003800000 */
[----:B0--3--:R0:W1:Y:S01]  /*16120*/  LDSM.16.MT88.4 R4, [R3+UR45+0xf200] ;  /* 0x00f2002d0304783b */ /* 0x0090620008004200 */
[C---:B------:R-:W-:Y:S01]  /*16130*/  LOP3.LUT R13, R0.reuse, R18, RZ, 0xfc, !PT ;  /* 0x00000012000d7212 */ /* 0x040fe200078efcff */
[C---:B------:R-:W-:Y:S01]  /*16140*/  VIADD R12, R0.reuse, 0x2800 ;  /* 0x00002800000c7836 */ /* 0x040fe20000000000 */
[----:B------:R-:W-:Y:S01]  /*16150*/  LOP3.LUT P0, RZ, R19, 0x10, RZ, 0xc0, !PT ;  /* 0x0000001013ff7812 */ /* 0x000fe2000780c0ff */
[----:B----4-:R-:W-:Y:S02]  /*16160*/  VIADD R14, R0, 0x800 ;  /* 0x00000800000e7836 */ /* 0x010fe40000000000 */
[----:B------:R-:W-:-:S02]  /*16170*/  IMAD.IADD R13, R16, 0x1, R13 ;  /* 0x00000001100d7824 */ /* 0x000fc400078e020d */
[----:B------:R-:W-:Y:S01]  /*16180*/  VIADD R21, R0, 0x5000 ;  /* 0x0000500000157836 */ /* 0x000fe20000000000 */
[----:B0-----:R-:W-:-:S04]  /*16190*/  LOP3.LUT R3, R14, R18, RZ, 0xfc, !PT ;  /* 0x000000120e037212 */ /* 0x001fc800078efcff */
[C---:B------:R-:W-:Y:S01]  /*161a0*/  LOP3.LUT R19, R21.reuse, R17, RZ, 0xfc, !PT ;  /* 0x0000001115137212 */ /* 0x040fe200078efcff */
[----:B------:R-:W-:Y:S01]  /*161b0*/  IMAD.IADD R15, R16, 0x1, R3 ;  /* 0x00000001100f7824 */ /* 0x000fe200078e0203 */
[----:B------:R-:W-:Y:S01]  /*161c0*/  LOP3.LUT R21, R21, R18, RZ, 0xfc, !PT ;  /* 0x0000001215157212 */ /* 0x000fe200078efcff */
[----:B------:R-:W-:-:S04]  /*161d0*/  VIADD R3, R0, 0x1000 ;  /* 0x0000100000037836 */ /* 0x000fc80000000000 */
[----:B------:R-:W-:Y:S01]  /*161e0*/  IMAD.IADD R21, R16, 0x1, R21 ;  /* 0x0000000110157824 */ /* 0x000fe200078e0215 */
[C-C-:B-1----:R-:W-:Y:S02]  /*161f0*/  PRMT R8, R4.reuse, 0x6420, R5.reuse ;  /* 0x0000642004087816 */ /* 0x142fe40000000005 */
[----:B------:R-:W-:Y:S02]  /*16200*/  PRMT R9, R4, 0x7531, R5 ;  /* 0x0000753104097816 */ /* 0x000fe40000000005 */
[C-C-:B------:R-:W-:Y:S02]  /*16210*/  PRMT R10, R6.reuse, 0x6420, R7.reuse ;  /* 0x00006420060a7816 */ /* 0x140fe40000000007 */
[----:B------:R-:W-:Y:S02]  /*16220*/  PRMT R11, R6, 0x7531, R7 ;  /* 0x00007531060b7816 */ /* 0x000fe40000000007 */
[----:B------:R-:W-:-:S03]  /*16230*/  LOP3.LUT R4, R12, R17, RZ, 0xfc, !PT ;  /* 0x000000110c047212 */ /* 0x000fc600078efcff */
[----:B------:R0:W-:Y:S04]  /*16240*/  STSM.16.M88.4 [R13], R8 ;  /* 0x000000080d007844 */ /* 0x0001e80000000200 */
[----:B------:R-:W1:Y:S01]  /*16250*/  LDSM.16.MT88.4 R4, [R4+UR45+0xf200] ;  /* 0x00f2002d0404783b */ /* 0x000e620008004200 */
[C---:B0-----:R-:W-:Y:S02]  /*16260*/  LOP3.LUT R13, R3.reuse, R18, RZ, 0xfc, !PT ;  /* 0x00000012030d7212 */ /* 0x041fe400078efcff */
[----:B------:R-:W-:-:S03]  /*16270*/  LOP3.LUT R3, R3, R17, RZ, 0xfc, !PT ;  /* 0x0000001103037212 */ /* 0x000fc600078efcff */
[----:B------:R-:W-:Y:S02]  /*16280*/  IMAD.IADD R22, R16, 0x1, R13 ;  /* 0x0000000110167824 */ /* 0x000fe400078e020d */
[----:B------:R-:W-:Y:S01]  /*16290*/  VIADD R13, R0, 0x1800 ;  /* 0x00001800000d7836 */ /* 0x000fe20000000000 */
[C-C-:B-1----:R-:W-:Y:S02]  /*162a0*/  PRMT R8, R4.reuse, 0x6420, R5.reuse ;  /* 0x0000642004087816 */ /* 0x142fe40000000005 */
[----:B------:R-:W-:Y:S02]  /*162b0*/  PRMT R9, R4, 0x7531, R5 ;  /* 0x0000753104097816 */ /* 0x000fe40000000005 */
[C-C-:B------:R-:W-:Y:S02]  /*162c0*/  PRMT R10, R6.reuse, 0x6420, R7.reuse ;  /* 0x00006420060a7816 */ /* 0x140fe40000000007 */
[----:B------:R-:W-:-:S05]  /*162d0*/  PRMT R11, R6, 0x7531, R7 ;  /* 0x00007531060b7816 */ /* 0x000fca0000000007 */
[----:B------:R-:W-:Y:S04]  /*162e0*/  STSM.16.M88.4 [R15], R8 ;  /* 0x000000080f007844 */ /* 0x000fe80000000200 */
[----:B------:R0:W1:Y:S02]  /*162f0*/  LDSM.16.MT88.4 R4, [R19+UR45+0xf200] ;  /* 0x00f2002d1304783b */ /* 0x0000640008004200 */
[----:B0-----:R-:W-:Y:S01]  /*16300*/  VIADD R19, R0, 0x2000 ;  /* 0x0000200000137836 */ /* 0x001fe20000000000 */
[C---:B------:R-:W-:Y:S02]  /*16310*/  LOP3.LUT R15, R13.reuse, R18, RZ, 0xfc, !PT ;  /* 0x000000120d0f7212 */ /* 0x040fe400078efcff */
[----:B------:R-:W-:-:S03]  /*16320*/  LOP3.LUT R13, R13, R17, RZ, 0xfc, !PT ;  /* 0x000000110d0d7212 */ /* 0x000fc600078efcff */
[----:B------:R-:W-:Y:S02]  /*16330*/  IMAD.IADD R23, R16, 0x1, R15 ;  /* 0x0000000110177824 */ /* 0x000fe400078e020f */
[----:B------:R-:W-:Y:S01]  /*16340*/  VIADD R15, R0, 0x5800 ;  /* 0x00005800000f7836 */ /* 0x000fe20000000000 */
[C-C-:B-1----:R-:W-:Y:S02]  /*16350*/  PRMT R8, R4.reuse, 0x6420, R5.reuse ;  /* 0x0000642004087816 */ /* 0x142fe40000000005 */
[----:B------:R-:W-:Y:S02]  /*16360*/  PRMT R9, R4, 0x7531, R5 ;  /* 0x0000753104097816 */ /* 0x000fe40000000005 */
[C-C-:B------:R-:W-:Y:S02]  /*16370*/  PRMT R10, R6.reuse, 0x6420, R7.reuse ;  /* 0x00006420060a7816 */ /* 0x140fe40000000007 */
[----:B------:R-:W-:Y:S02]  /*16380*/  PRMT R11, R6, 0x7531, R7 ;  /* 0x00007531060b7816 */ /* 0x000fe40000000007 */
[----:B------:R-:W-:Y:S01]  /*16390*/  LOP3.LUT R4, R14, R17, RZ, 0xfc, !PT ;  /* 0x000000110e047212 */ /* 0x000fe200078efcff */
[----:B------:R-:W-:-:S02]  /*163a0*/  VIADD R14, R0, 0x3000 ;  /* 0x00003000000e7836 */ /* 0x000fc40000000000 */
[----:B------:R-:W-:Y:S03]  /*163b0*/  STSM.16.M88.4 [R22], R8 ;  /* 0x0000000816007844 */ /* 0x000fe60000000200 */
[----:B------:R-:W-:Y:S01]  /*163c0*/  LOP3.LUT R25, R14, R18, RZ, 0xfc, !PT ;  /* 0x000000120e197212 */ /* 0x000fe200078efcff */
[----:B------:R-:W0:Y:S04]  /*163d0*/  LDSM.16.MT88.4 R4, [R4+UR45+0xf200] ;  /* 0x00f2002d0404783b */ /* 0x000e280008004200 */
[----:B------:R-:W-:Y:S01]  /*163e0*/  IMAD.IADD R25, R16, 0x1, R25 ;  /* 0x0000000110197824 */ /* 0x000fe200078e0219 */
[C-C-:B0-----:R-:W-:Y:S02]  /*163f0*/  PRMT R8, R4.reuse, 0x6420, R5.reuse ;  /* 0x0000642004087816 */ /* 0x141fe40000000005 */
[----:B------:R-:W-:-:S02]  /*16400*/  PRMT R9, R4, 0x7531, R5 ;  /* 0x0000753104097816 */ /* 0x000fc40000000005 */
[C-C-:B------:R-:W-:Y:S02]  /*16410*/  PRMT R10, R6.reuse, 0x6420, R7.reuse ;  /* 0x00006420060a7816 */ /* 0x140fe40000000007 */
[----:B------:R-:W-:Y:S02]  /*16420*/  PRMT R11, R6, 0x7531, R7 ;  /* 0x00007531060b7816 */ /* 0x000fe40000000007 */
[-C--:B------:R-:W-:Y:S01]  /*16430*/  LOP3.LUT R5, R14, R17.reuse, RZ, 0xfc, !PT ;  /* 0x000000110e057212 */ /* 0x080fe200078efcff */
[----:B------:R-:W-:Y:S02]  /*16440*/  VIADD R14, R0, 0x3800 ;  /* 0x00003800000e7836 */ /* 0x000fe40000000000 */
[----:B------:R0:W-:Y:S04]  /*16450*/  STSM.16.M88.4 [R23], R8 ;  /* 0x0000000817007844 */ /* 0x0001e80000000200 */
[----:B------:R-:W1:Y:S01]  /*16460*/  LDSM.16.MT88.4 R4, [R5+UR45+0xf200] ;  /* 0x00f2002d0504783b */ /* 0x000e620008004200 */
[----:B0-----:R-:W-:-:S02]  /*16470*/  LOP3.LUT R23, R15, R17, RZ, 0xfc, !PT ;  /* 0x000000110f177212 */ /* 0x001fc400078efcff */
[----:B------:R-:W-:-:S05]  /*16480*/  LOP3.LUT R15, R15, R18, RZ, 0xfc, !PT ;  /* 0x000000120f0f7212 */ /* 0x000fca00078efcff */
[----:B------:R-:W-:Y:S01]  /*16490*/  IMAD.IADD R15, R16, 0x1, R15 ;  /* 0x00000001100f7824 */ /* 0x000fe200078e020f */
        /* <DEDUP_REMOVED lines=14> */
[----:B------:R-:W-:Y:S01]  /*16580*/  PRMT R11, R6, 0x7531, R7 ;  /* 0x00007531060b7816 */ /* 0x000fe20000000007 */
[----:B------:R-:W-:-:S05]  /*16590*/  IMAD.IADD R12, R16, 0x1, R5 ;  /* 0x00000001100c7824 */ /* 0x000fca00078e0205 */
[----:B------:R-:W-:Y:S04]  /*165a0*/  STSM.16.M88.4 [R12], R8 ;  /* 0x000000080c007844 */ /* 0x000fe80000000200 */
[----:B------:R0:W1:Y:S02]  /*165b0*/  LDSM.16.MT88.4 R4, [R3+UR45+0xf200] ;  /* 0x00f2002d0304783b */ /* 0x0000640008004200 */
[----:B0-----:R-:W-:Y:S01]  /*165c0*/  LOP3.LUT R3, R14, R18, RZ, 0xfc, !PT ;  /* 0x000000120e037212 */ /* 0x001fe200078efcff */
[----:B------:R-:W-:-:S04]  /*165d0*/  VIADD R12, R0, 0x6000 ;  /* 0x00006000000c7836 */ /* 0x000fc80000000000 */
[----:B------:R-:W-:Y:S01]  /*165e0*/  IMAD.IADD R3, R16, 0x1, R3 ;  /* 0x0000000110037824 */ /* 0x000fe200078e0203 */
[----:B------:R-:W-:Y:S02]  /*165f0*/  LOP3.LUT R14, R12, R17, RZ, 0xfc, !PT ;  /* 0x000000110c0e7212 */ /* 0x000fe400078efcff */
[C-C-:B-1----:R-:W-:Y:S02]  /*16600*/  PRMT R8, R4.reuse, 0x6420, R5.reuse ;  /* 0x0000642004087816 */ /* 0x142fe40000000005 */
[----:B------:R-:W-:Y:S02]  /*16610*/  PRMT R9, R4, 0x7531, R5 ;  /* 0x0000753104097816 */ /* 0x000fe40000000005 */
[C-C-:B------:R-:W-:Y:S02]  /*16620*/  PRMT R10, R6.reuse, 0x6420, R7.reuse ;  /* 0x00006420060a7816 */ /* 0x140fe40000000007 */
[----:B------:R-:W-:-:S05]  /*16630*/  PRMT R11, R6, 0x7531, R7 ;  /* 0x00007531060b7816 */ /* 0x000fca0000000007 */
[----:B------:R-:W-:Y:S04]  /*16640*/  STSM.16.M88.4 [R25], R8 ;  /* 0x0000000819007844 */ /* 0x000fe80000000200 */
[----:B------:R0:W1:Y:S02]  /*16650*/  LDSM.16.MT88.4 R4, [R22+UR45+0xf200] ;  /* 0x00f2002d1604783b */ /* 0x0000640008004200 */
[----:B0-----:R-:W-:Y:S01]  /*16660*/  VIADD R22, R0, 0x4000 ;  /* 0x0000400000167836 */ /* 0x001fe20000000000 */
        /* <DEDUP_REMOVED lines=17> */
[----:B------:R-:W-:-:S03]  /*16780*/  VIADD R0, R0, 0x7000 ;  /* 0x0000700000007836 */ /* 0x000fc60000000000 */
[C---:B------:R-:W-:Y:S02]  /*16790*/  LOP3.LUT R23, R13.reuse, R17, RZ, 0xfc, !PT ;  /* 0x000000110d177212 */ /* 0x040fe400078efcff */
        /* <DEDUP_REMOVED lines=13> */
[----:B------:R-:W-:-:S02]  /*16870*/  PRMT R10, R6, 0x6420, R7 ;  /* 0x00006420060a7816 */ /* 0x000fc40000000007 */
[----:B------:R-:W-:-:S05]  /*16880*/  PRMT R11, R6, 0x7531, R7 ;  /* 0x00007531060b7816 */ /* 0x000fca0000000007 */
[----:B------:R0:W-:Y:S04]  /*16890*/  STSM.16.M88.4 [R21], R8 ;  /* 0x0000000815007844 */ /* 0x0001e80000000200 */
[----:B------:R-:W1:Y:S01]  /*168a0*/  LDSM.16.MT88.4 R4, [R23+UR45+0xf200] ;  /* 0x00f2002d1704783b */ /* 0x000e620008004200 */
[----:B0-----:R-:W-:-:S05]  /*168b0*/  LOP3.LUT R21, R12, R18, RZ, 0xfc, !PT ;  /* 0x000000120c157212 */ /* 0x001fca00078efcff */
[----:B------:R-:W-:Y:S01]  /*168c0*/  IMAD.IADD R21, R16, 0x1, R21 ;  /* 0x0000000110157824 */ /* 0x000fe200078e0215 */
[C-C-:B-1----:R-:W-:Y:S02]  /*168d0*/  PRMT R8, R4.reuse, 0x6420, R5.reuse ;  /* 0x0000642004087816 */ /* 0x142fe40000000005 */
        /* <DEDUP_REMOVED lines=33> */
.L_x_6243:
[----:B-1----:R1:W-:Y:S01]  /*16af0*/  SYNCS.ARRIVE.TRANS64.A1T0 RZ, [R2+URZ+0x33450], RZ ;  /* 0x033450ff02ff79a7 */ /* 0x0023e2000810003f */
[----:B------:R-:W-:Y:S06]  /*16b00*/  BAR.SYNC.DEFER_BLOCKING 0x2, 0x80 ;  /* 0x0082000000007b1d */ /* 0x000fec0000010000 */
[----:B------:R-:W-:Y:S05]  /*16b10*/  @!P1 BRA `(.L_x_6244) ;  /* 0x0000000000049947 */ /* 0x000fea0003800000 */
[----:B------:R-:W-:Y:S01]  /*16b20*/  BPT.TRAP 0x1 ;  /* 0x000000040000795c */ /* 0x000fe20000300000 */
.L_x_6244:
[----:B------:R-:W2:Y:S01]  /*16b30*/  S2R R0, SR_CgaCtaId ;  /* 0x0000000000007919 */ /* 0x000ea20000008800 */
[----:B-1----:R-:W-:Y:S02]  /*16b40*/  VIADD R2, R2, 0x33480 ;  /* 0x0003348002027836 */ /* 0x002fe40000000000 */
[----:B0-----:R-:W-:-:S03]  /*16b50*/  IMAD.MOV.U32 R3, RZ, RZ, RZ ;  /* 0x000000ffff037224 */ /* 0x001fc600078e00ff */
[----:B--2---:R-:W-:-:S04]  /*16b60*/  PRMT R2, R0, 0x654, R2 ;  /* 0x0000065400027816 */ /* 0x004fc80000000002 */
[----:B------:R0:W-:Y:S02]  /*16b70*/  SYNCS.ARRIVE.TRANS64.RED.A1T0 RZ, [R2+URZ], RZ ;  /* 0x000000ff02ff79a7 */ /* 0x0001e4000810043f */
[----:B0-----:R-:W-:-:S05]  /*16b80*/  VIADD R2, R20, 0x1 ;  /* 0x0000000114027836 */ /* 0x001fca0000000000 */
[----:B------:R-:W-:-:S04]  /*16b90*/  ISETP.NE.AND P0, PT, R2, 0x2, PT ;  /* 0x000000020200780c */ /* 0x000fc80003f05270 */
[----:B------:R-:W-:Y:S02]  /*16ba0*/  SEL R5, RZ, 0x1, P0 ;  /* 0x00000001ff057807 */ /* 0x000fe40000000000 */
[----:B------:R-:W-:Y:S02]  /*16bb0*/  SEL R2, R2, RZ, P0 ;  /* 0x000000ff02027207 */ /* 0x000fe40000000000 */
[----:B------:R-:W-:-:S07]  /*16bc0*/  LOP3.LUT R0, R32, R5, RZ, 0x3c, !PT ;  /* 0x0000000520007212 */ /* 0x000fce00078e3cff */
.L_x_6199:
[----:B------:R-:W0:Y:S01]  /*16bd0*/  S2R R5, SR_CgaCtaId ;  /* 0x0000000000057919 */ /* 0x000e220000008800 */
[----:B------:R-:W-:Y:S02]  /*16be0*/  MOV R4, 0x400 ;  /* 0x0000040000047802 */ /* 0x000fe40000000f00 */
[----:B------:R-:W-:Y:S02]  /*16bf0*/  SHF.L.U32 R3, R3, 0x1f, RZ ;  /* 0x0000001f03037819 */ /* 0x000fe400000006ff */
[----:B0-----:R-:W-:-:S04]  /*16c00*/  LEA R6, R5, R4, 0x18 ;  /* 0x0000000405067211 */ /* 0x001fc800078ec0ff */
[----:B------:R-:W0:Y:S02]  /*16c10*/  SYNCS.PHASECHK.TRANS64.TRYWAIT P0, [R6+URZ+0x33420], R3 ;  /* 0x03342003060075a7 */ /* 0x000e24000800017f */
[----:B0-----:R-:W-:Y:S05]  /*16c20*/  @!P0 BRA `(.L_x_6245) ;  /* 0x0000002800248947 */ /* 0x001fea0003800000 */
.L_x_6326:
        /* <DEDUP_REMOVED lines=8> */
[----:B------:R-:W2:Y:S02]  /*16cb0*/  LDL R4, [R1+0x10] ;  /* 0x0000100001047983 */ /* 0x000ea40000100800 */
[----:B--2---:R-:W-:-:S13]  /*16cc0*/  R2UR UR4, R4 ;  /* 0x00000000040472ca */ /* 0x004fda00000e0000 */
[----:B------:R-:W-:-:S06]  /*16cd0*/  ULOP3.LUT UR4, UR4, 0x2, URZ, 0xfc, !UPT ;  /* 0x0000000204047892 */ /* 0x000fcc000f8efc3f */
[----:B------:R-:W-:-:S05]  /*16ce0*/  IMAD.U32 R3, RZ, RZ, UR4 ;  /* 0x00000004ff037e24 */ /* 0x000fca000f8e00ff */
[----:B------:R-:W-:-:S13]  /*16cf0*/  ISETP.NE.AND P0, PT, R3, 0x3, PT ;  /* 0x000000030300780c */ /* 0x000fda0003f05270 */
[----:B------:R-:W-:Y:S05]  /*16d00*/  @!P0 BRA `(.L_x_6246) ;  /* 0x0000000000048947 */ /* 0x000fea0003800000 */
[----:B------:R-:W-:Y:S01]  /*16d10*/  BPT.TRAP 0x1 ;  /* 0x000000040000795c */ /* 0x000fe20000300000 */
.L_x_6246:
[----:B------:R-:W-:Y:S01]  /*16d20*/  IMAD R5, R2, 0x8, R6 ;  /* 0x0000000802057824 */ /* 0x000fe200078e0206 */
[----:B------:R-:W-:Y:S01]  /*16d30*/  SHF.L.U32 R4, R0, 0x1f, RZ ;  /* 0x0000001f00047819 */ /* 0x000fe200000006ff */
[----:B------:R-:W-:-:S03]  /*16d40*/  VIADD R2, R2, 0x1 ;  /* 0x0000000102027836 */ /* 0x000fc60000000000 */
[----:B------:R-:W0:Y:S02]  /*16d50*/  SYNCS.PHASECHK.TRANS64.TRYWAIT P1, [R5+URZ+0x33440], R4 ;  /* 0x03344004050075a7 */ /* 0x000e24000802017f */
[----:B------:R-:W-:-:S04]  /*16d60*/  ISETP.NE.AND P2, PT, R2, 0x2, PT ;  /* 0x000000020200780c */ /* 0x000fc80003f45270 */
[----:B------:R-:W-:Y:S01]  /*16d70*/  SEL R3, RZ, 0x1, P2 ;  /* 0x00000001ff037807 */ /* 0x000fe20001000000 */
[----:B0-----:R-:W-:Y:S08]  /*16d80*/  @!P1 BRA `(.L_x_6247) ;  /* 0x0000002400e09947 */ /* 0x001ff00003800000 */
.L_x_6327:
[----:B------:R-:W-:Y:S02]  /*16d90*/  SEL R2, R2, RZ, P2 ;  /* 0x000000ff02027207 */ /* 0x000fe40001000000 */
[----:B------:R-:W-:Y:S01]  /*16da0*/  LOP3.LUT R0, R0, R3, RZ, 0x3c, !PT ;  /* 0x0000000300007212 */ /* 0x000fe200078e3cff */
[----:B------:R-:W-:Y:S06]  /*16db0*/  @!P0 BRA `(.L_x_6248) ;  /* 0x0000000000048947 */ /* 0x000fec0003800000 */
[----:B------:R-:W-:Y:S01]  /*16dc0*/  BPT.TRAP 0x1 ;  /* 0x000000040000795c */ /* 0x000fe20000300000 */
.L_x_6248:
[----:B------:R-:W-:Y:S01]  /*16dd0*/  IMAD R3, R2, 0x8, R6 ;  /* 0x0000000802037824 */ /* 0x000fe200078e0206 */
[----:B------:R-:W-:-:S04]  /*16de0*/  SHF.L.U32 R0, R0, 0x1f, RZ ;  /* 0x0000001f00007819 */ /* 0x000fc800000006ff */
[----:B------:R-:W1:Y:S02]  /*16df0*/  SYNCS.PHASECHK.TRANS64.TRYWAIT P1, [R3+URZ+0x33440], R0 ;  /* 0x03344000030075a7 */ /* 0x000e64000802017f */
[----:B-1----:R-:W-:Y:S05]  /*16e00*/  @!P1 BRA `(.L_x_6249) ;  /* 0x0000002400d49947 */ /* 0x002fea0003800000 */
.L_x_6328:
[----:B------:R-:W-:Y:S05]  /*16e10*/  @!P0 BRA `(.L_x_6250) ;  /* 0x0000000000048947 */ /* 0x000fea0003800000 */
[----:B------:R-:W-:Y:S01]  /*16e20*/  BPT.TRAP 0x1 ;  /* 0x000000040000795c */ /* 0x000fe20000300000 */
.L_x_6250:
[----:B------:R-:W2:Y:S02]  /*16e30*/  SYNCS.PHASECHK.TRANS64.TRYWAIT P1, [R5+URZ+0x33460], R4 ;  /* 0x03346004050075a7 */ /* 0x000ea4000802017f */
[----:B--2---:R-:W-:Y:S05]  /*16e40*/  @!P1 BRA `(.L_x_6251) ;  /* 0x0000002400d89947 */ /* 0x004fea0003800000 */
.L_x_6329:
[----:B------:R-:W-:Y:S05]  /*16e50*/  @!P0 BRA `(.L_x_6252) ;  /* 0x0000000000048947 */ /* 0x000fea0003800000 */
[----:B------:R-:W-:Y:S01]  /*16e60*/  BPT.TRAP 0x1 ;  /* 0x000000040000795c */ /* 0x000fe20000300000 */
.L_x_6252:
[----:B------:R-:W3:Y:S02]  /*16e70*/  SYNCS.PHASECHK.TRANS64.TRYWAIT P1, [R3+URZ+0x33460], R0 ;  /* 0x03346000030075a7 */ /* 0x000ee4000802017f */
[----:B---3--:R-:W-:Y:S05]  /*16e80*/  @!P1 BRA `(.L_x_6253) ;  /* 0x0000002400dc9947 */ /* 0x008fea0003800000 */
.L_x_6330:
[----:B------:R-:W-:Y:S05]  /*16e90*/  @!P0 BRA `(.L_x_6254) ;  /* 0x0000000000048947 */ /* 0x000fea0003800000 */
[----:B------:R-:W-:Y:S01]  /*16ea0*/  BPT.TRAP 0x1 ;  /* 0x000000040000795c */ /* 0x000fe20000300000 */
.L_x_6254:
[----:B------:R-:W4:Y:S02]  /*16eb0*/  SYNCS.PHASECHK.TRANS64.TRYWAIT P1, [R5+URZ+0x33480], R4 ;  /* 0x03348004050075a7 */ /* 0x000f24000802017f */
[----:B----4-:R-:W-:Y:S05]  /*16ec0*/  @!P1 BRA `(.L_x_6255) ;  /* 0x0000002400e09947 */ /* 0x010fea0003800000 */
.L_x_6331:
[----:B------:R-:W-:Y:S05]  /*16ed0*/  @!P0 BRA `(.L_x_6256) ;  /* 0x0000000000048947 */ /* 0x000fea0003800000 */
[----:B------:R-:W-:Y:S01]  /*16ee0*/  BPT.TRAP 0x1 ;  /* 0x000000040000795c */ /* 0x000fe20000300000 */
.L_x_6256:
[----:B------:R0:W0:Y:S02]  /*16ef0*/  SYNCS.PHASECHK.TRANS64.TRYWAIT P0, [R3+URZ+0x33480], R0 ;  /* 0x03348000030075a7 */ /* 0x000024000800017f */
[----:B0-----:R-:W-:Y:S05]  /*16f00*/  @!P0 NANOSLEEP.SYNCS 0x989680 ;  /* 0x009896800000895d */ /* 0x001fea0003900000 */
[----:B------:R-:W0:Y:S02]  /*16f10*/  @!P0 SYNCS.PHASECHK.TRANS64 P0, [R3+URZ+0x33480], R0 ;  /* 0x03348000030085a7 */ /* 0x000e24000800007f */
[----:B0-----:R-:W-:Y:S05]  /*16f20*/  @!P0 BRA `(.L_x_6256) ;  /* 0xfffffffc00f08947 */ /* 0x001fea000383ffff */
.L_x_6155:
[----:B------:R-:W-:Y:S05]  /*16f30*/  BSYNC B6 ;  /* 0x0000000000067941 */ /* 0x000fea0003800000 */
.L_x_6152:
[----:B------:R-:W-:Y:S05]  /*16f40*/  EXIT ;  /* 0x000000000000794d */ /* 0x000fea0003800000 */
.L_x_6159:
[----:B0-----:R-:W-:-:S04]  /*16f50*/  IMAD.U32 R3, RZ, RZ, UR38 ;  /* 0x00000026ff037e24 */ /* 0x001fc8000f8e00ff */
[----:B------:R0:W1:Y:S03]  /*16f60*/  SYNCS.PHASECHK.TRANS64.TRYWAIT P0, [R3+URZ+0x33400], R6 ;  /* 0x03340006030075a7 */ /* 0x000066000800017f */
[----:B-1----:R-:W-:Y:S05]  /*16f70*/  @!P0 NANOSLEEP.SYNCS 0x989680 ;  /* 0x009896800000895d */ /* 0x002fea0003900000 */
[----:B------:R-:W1:Y:S02]  /*16f80*/  @!P0 SYNCS.PHASECHK.TRANS64 P0, [R3+URZ+0x33400], R6 ;  /* 0x03340006030085a7 */ /* 0x000e64000800007f */
[----:B-1----:R-:W-:Y:S05]  /*16f90*/  @!P0 BRA `(.L_x_6159) ;  /* 0xfffffffc00ec8947 */ /* 0x002fea000383ffff */
[----:B------:R-:W-:Y:S05]  /*16fa0*/  BRA `(.L_x_6257) ;  /* 0xfffffea800287947 */ /* 0x000fea000383ffff */
.L_x_6163:
[----:B--2---:R-:W-:-:S04]  /*16fb0*/  IMAD.U32 R5, RZ, RZ, UR38 ;  /* 0x00000026ff057e24 */ /* 0x004fc8000f8e00ff */
[----:B------:R2:W3:Y:S03]  /*16fc0*/  SYNCS.PHASECHK.TRANS64.TRYWAIT P1, [R5+URZ+0x33430], R6 ;  /* 0x03343006050075a7 */ /* 0x0004e6000802017f */
[----:B---3--:R-:W-:Y:S05]  /*16fd0*/  @!P1 NANOSLEEP.SYNCS 0x989680 ;  /* 0x009896800000995d */ /* 0x008fea0003900000 */
[----:B------:R-:W3:Y:S02]  /*16fe0*/  @!P1 SYNCS.PHASECHK.TRANS64 P1, [R5+URZ+0x33430], R6 ;  /* 0x03343006050095a7 */ /* 0x000ee4000802007f */
[----:B---3--:R-:W-:Y:S05]  /*16ff0*/  @!P1 BRA `(.L_x_6163) ;  /* 0xfffffffc00ec9947 */ /* 0x008fea000383ffff */
[----:B------:R-:W-:Y:S05]  /*17000*/  BRA `(.L_x_6162) ;  /* 0xfffffea8004c7947 */ /* 0x000fea000383ffff */
.L_x_6169:
[----:B-1----:R-:W-:-:S04]  /*17010*/  IMAD.U32 R11, RZ, RZ, UR4 ;  /* 0x00000004ff0b7e24 */ /* 0x002fc8000f8e00ff */
[----:B------:R1:W2:Y:S03]  /*17020*/  SYNCS.PHASECHK.TRANS64.TRYWAIT P1, [R11+URZ+0x33430], R10 ;  /* 0x0334300a0b0075a7 */ /* 0x0002a6000802017f */
[----:B--2---:R-:W-:Y:S05]  /*17030*/  @!P1 NANOSLEEP.SYNCS 0x989680 ;  /* 0x009896800000995d */ /* 0x004fea0003900000 */
[----:B------:R-:W2:Y:S02]  /*17040*/  @!P1 SYNCS.PHASECHK.TRANS64 P1, [R11+URZ+0x33430], R10 ;  /* 0x0334300a0b0095a7 */ /* 0x000ea4000802007f */
[----:B--2---:R-:W-:Y:S05]  /*17050*/  @!P1 BRA `(.L_x_6169) ;  /* 0xfffffffc00ec9947 */ /* 0x004fea000383ffff */
[----:B------:R-:W-:Y:S05]  /*17060*/  BRA `(.L_x_6166) ;  /* 0xfffffeec00987947 */ /* 0x000fea000383ffff */
.L_x_6173:
[----:B-1----:R-:W-:-:S04]  /*17070*/  IMAD.U32 R11, RZ, RZ, UR10 ;  /* 0x0000000aff0b7e24 */ /* 0x002fc8000f8e00ff */
[----:B------:R1:W2:Y:S03]  /*17080*/  SYNCS.PHASECHK.TRANS64.TRYWAIT P1, [R11+URZ+0x33450], R10 ;  /* 0x0334500a0b0075a7 */ /* 0x0002a6000802017f */
[----:B--2---:R-:W-:Y:S05]  /*17090*/  @!P1 NANOSLEEP.SYNCS 0x989680 ;  /* 0x009896800000995d */ /* 0x004fea0003900000 */
[----:B------:R-:W2:Y:S02]  /*170a0*/  @!P1 SYNCS.PHASECHK.TRANS64 P1, [R11+URZ+0x33450], R10 ;  /* 0x0334500a0b0095a7 */ /* 0x000ea4000802007f */
[----:B--2---:R-:W-:Y:S05]  /*170b0*/  @!P1 BRA `(.L_x_6173) ;  /* 0xfffffffc00ec9947 */ /* 0x004fea000383ffff */
[----:B------:R-:W-:Y:S05]  /*170c0*/  BRA `(.L_x_6170) ;  /* 0xfffffef800ac7947 */ /* 0x000fea000383ffff */
.L_x_6181:
[----:B-1----:R-:W-:-:S04]  /*170d0*/  IMAD.U32 R10, RZ, RZ, UR10 ;  /* 0x0000000aff0a7e24 */ /* 0x002fc8000f8e00ff */
[----:B------:R1:W2:Y:S03]  /*170e0*/  SYNCS.PHASECHK.TRANS64.TRYWAIT P1, [R10+URZ+0x33430], R9 ;  /* 0x033430090a0075a7 */ /* 0x0002a6000802017f */
[----:B--2---:R-:W-:Y:S05]  /*170f0*/  @!P1 NANOSLEEP.SYNCS 0x989680 ;  /* 0x009896800000995d */ /* 0x004fea0003900000 */
[----:B------:R-:W2:Y:S02]  /*17100*/  @!P1 SYNCS.PHASECHK.TRANS64 P1, [R10+URZ+0x33430], R9 ;  /* 0x033430090a0095a7 */ /* 0x000ea4000802007f */
[----:B--2---:R-:W-:Y:S05]  /*17110*/  @!P1 BRA `(.L_x_6181) ;  /* 0xfffffffc00ec9947 */ /* 0x004fea000383ffff */
[----:B------:R-:W-:Y:S05]  /*17120*/  BRA `(.L_x_6178) ;  /* 0xffffff3000a47947 */ /* 0x000fea000383ffff */
.L_x_6185:
[----:B-1----:R-:W-:-:S04]  /*17130*/  IMAD.U32 R10, RZ, RZ, UR10 ;  /* 0x0000000aff0a7e24 */ /* 0x002fc8000f8e00ff */
[----:B------:R1:W2:Y:S03]  /*17140*/  SYNCS.PHASECHK.TRANS64.TRYWAIT P1, [R10+URZ+0x33450], R9 ;  /* 0x033450090a0075a7 */ /* 0x0002a6000802017f */
[----:B--2---:R-:W-:Y:S05]  /*17150*/  @!P1 NANOSLEEP.SYNCS 0x989680 ;  /* 0x009896800000995d */ /* 0x004fea0003900000 */
[----:B------:R-:W2:Y:S02]  /*17160*/  @!P1 SYNCS.PHASECHK.TRANS64 P1, [R10+URZ+0x33450], R9 ;  /* 0x033450090a0095a7 */ /* 0x000ea4000802007f */
[----:B--2---:R-:W-:Y:S05]  /*17170*/  @!P1 BRA `(.L_x_6185) ;  /* 0xfffffffc00ec9947 */ /* 0x004fea000383ffff */
[----:B------:R-:W-:Y:S05]  /*17180*/  BRA `(.L_x_6182) ;  /* 0xffffff3c00b07947 */ /* 0x000fea000383ffff */
.L_x_6192:
[----:B-1----:R-:W-:-:S04]  /*17190*/  IMAD.U32 R3, RZ, RZ, UR9 ;  /* 0x00000009ff037e24 */ /* 0x002fc8000f8e00ff */
[----:B------:R1:W3:Y:S03]  /*171a0*/  SYNCS.PHASECHK.TRANS64.TRYWAIT P1, [R3+URZ+0x33450], R0 ;  /* 0x03345000030075a7 */ /* 0x0002e6000802017f */
[----:B---3--:R-:W-:Y:S05]  /*171b0*/  @!P1 NANOSLEEP.SYNCS 0x989680 ;  /* 0x009896800000995d */ /* 0x008fea0003900000 */
[----:B------:R-:W3:Y:S02]  /*171c0*/  @!P1 SYNCS.PHASECHK.TRANS64 P1, [R3+URZ+0x33450], R0 ;  /* 0x03345000030095a7 */ /* 0x000ee4000802007f */
[----:B---3--:R-:W-:Y:S05]  /*171d0*/  @!P1 BRA `(.L_x_6192) ;  /* 0xfffffffc00ec9947 */ /* 0x008fea000383ffff */
[----:B------:R-:W-:Y:S05]  /*171e0*/  BRA `(.L_x_6191) ;  /* 0xffffff6800807947 */ /* 0x000fea000383ffff */
.L_x_6205:
[----:B------:R-:W-:Y:S02]  /*171f0*/  IMAD.MOV.U32 R13, RZ, RZ, R19 ;  /* 0x000000ffff0d7224 */ /* 0x000fe400078e0013 */
[----:B------:R-:W-:Y:S02]  /*17200*/  IMAD.MOV.U32 R12, RZ, RZ, RZ ;  /* 0x000000ffff0c7224 */ /* 0x000fe400078e00ff */
[----:B------:R-:W-:Y:S02]  /*17210*/  IMAD.MOV.U32 R11, RZ, RZ, 0x1f ;  /* 0x0000001fff0b7424 */ /* 0x000fe400078e00ff */
[----:B------:R-:W-:-:S07]  /*17220*/  IMAD.MOV.U32 R15, RZ, RZ, -0x1 ;  /* 0xffffffffff0f7424 */ /* 0x000fce00078e00ff */
[----:B0----5:R-:W-:Y:S05]  /*17230*/  WARPSYNC.COLLECTIVE R15, `(.L_x_6258) ;  /* 0x000000000f087348 */ /* 0x021fea0003c00000 */
[----:B------:R1:W2:Y:S02]  /*17240*/  SHFL.IDX P6, R14, R13, R12, R11 ;  /* 0x0000000c0d0e7389 */ /* 0x0002a400000c000b */
[----:B012--5:R-:W-:Y:S01]  /*17250*/  ENDCOLLECTIVE ;  /* 0x000000000000791b */ /* 0x027fe20003800000 */
.L_x_6258:
[----:B------:R-:W-:Y:S05]  /*17260*/  BRA `(.L_x_6259) ;  /* 0xffffffb400187947 */ /* 0x000fea000383ffff */
.L_x_6207:
[----:B0-----:R0:W1:Y:S02]  /*17270*/  SYNCS.PHASECHK.TRANS64.TRYWAIT P0, [R30+URZ+0x33480], R34 ;  /* 0x033480221e0075a7 */ /* 0x001064000800017f */
[----:B-1----:R-:W-:Y:S05]  /*17280*/  @!P0 NANOSLEEP.SYNCS 0x989680 ;  /* 0x009896800000895d */ /* 0x002fea0003900000 */
[----:B------:R-:W1:Y:S02]  /*17290*/  @!P0 SYNCS.PHASECHK.TRANS64 P0, [R30+URZ+0x33480], R34 ;  /* 0x033480221e0085a7 */ /* 0x000e64000800007f */
[----:B-1----:R-:W-:Y:S05]  /*172a0*/  @!P0 BRA `(.L_x_6207) ;  /* 0xfffffffc00f08947 */ /* 0x002fea000383ffff */
[----:B------:R-:W-:Y:S05]  /*172b0*/  BRA `(.L_x_6260) ;  /* 0xffffffb800d47947 */ /* 0x000fea000383ffff */
.L_x_6208:
        /* <DEDUP_REMOVED lines=8> */
.L_x_6262:
[----:B------:R-:W-:Y:S05]  /*17340*/  BSYNC B0 ;  /* 0x0000000000007941 */ /* 0x000fea0003800000 */
.L_x_6261:
        /* <DEDUP_REMOVED lines=12> */
.L_x_6263:
        /* <DEDUP_REMOVED lines=9> */
[----:B------:R-:W-:Y:S01]  /*174a0*/  ISETP.LT.OR P3, PT, R7, 0x1, P1 ;  /* 0x000000010700780c */ /* 0x000fe20000f61670 */
[----:B------:R-:W-:-:S10]  /*174b0*/  VIADD R23, R23, UR45 ;  /* 0x0000002d17177c36 */ /* 0x000fd40008000000 */
        /* <DEDUP_REMOVED lines=11> */
.L_x_6264:
        /* <DEDUP_REMOVED lines=9> */
.L_x_6265:
[----:B------:R-:W-:Y:S02]  /*17600*/  IMAD.MOV.U32 R13, RZ, RZ, R8 ;  /* 0x000000ffff0d7224 */ /* 0x000fe400078e0008 */
[----:B------:R-:W-:Y:S02]  /*17610*/  IMAD.MOV.U32 R12, RZ, RZ, 0x2 ;  /* 0x00000002ff0c7424 */ /* 0x000fe400078e00ff */
[----:B------:R-:W-:-:S07]  /*17620*/  IMAD.MOV.U32 R2, RZ, RZ, R14 ;  /* 0x000000ffff027224 */ /* 0x000fce00078e000e */
[----:B------:R-:W-:Y:S05]  /*17630*/  WARPSYNC.COLLECTIVE R15, `(.L_x_6266) ;  /* 0x000000000f087348 */ /* 0x000fea0003c00000 */
[----:B------:R0:W1:Y:S02]  /*17640*/  SHFL.IDX P6, R14, R13, R12, R11 ;  /* 0x0000000c0d0e7389 */ /* 0x00006400000c000b */
[----:B01----:R-:W-:Y:S01]  /*17650*/  ENDCOLLECTIVE ;  /* 0x000000000000791b */ /* 0x003fe20003800000 */
.L_x_6266:
        /* <DEDUP_REMOVED lines=16> */
.L_x_6267:
[----:B------:R-:W-:Y:S02]  /*17760*/  IMAD.MOV.U32 R13, RZ, RZ, R8 ;  /* 0x000000ffff0d7224 */ /* 0x000fe400078e0008 */
[----:B------:R-:W-:Y:S02]  /*17770*/  IMAD.MOV.U32 R12, RZ, RZ, 0x3 ;  /* 0x00000003ff0c7424 */ /* 0x000fe400078e00ff */
[----:B------:R-:W-:-:S07]  /*17780*/  IMAD.MOV.U32 R2, RZ, RZ, R14 ;  /* 0x000000ffff027224 */ /* 0x000fce00078e000e */
[----:B------:R-:W-:Y:S05]  /*17790*/  WARPSYNC.COLLECTIVE R15, `(.L_x_6268) ;  /* 0x000000000f087348 */ /* 0x000fea0003c00000 */
[----:B------:R0:W1:Y:S02]  /*177a0*/  SHFL.IDX P6, R14, R13, R12, R11 ;  /* 0x0000000c0d0e7389 */ /* 0x00006400000c000b */
[----:B01----:R-:W-:Y:S01]  /*177b0*/  ENDCOLLECTIVE ;  /* 0x000000000000791b */ /* 0x003fe20003800000 */
.L_x_6268:
        /* <DEDUP_REMOVED lines=13> */
.L_x_6269:
        /* <DEDUP_REMOVED lines=12> */
.L_x_6270:
        /* <DEDUP_REMOVED lines=13> */
.L_x_6271:
[----:B------:R-:W-:Y:S01]  /*17a20*/  @!PT LDS RZ, [RZ] ;  /* 0x00000000fffff984 */ /* 0x000fe20000000800 */
[----:B------:R-:W-:Y:S01]  /*17a30*/  @!PT LDS RZ, [RZ] ;  /* 0x00000000fffff984 */ /* 0x000fe20000000800 */
[----:B------:R-:W-:Y:S01]  /*17a40*/  @!PT LDS RZ, [RZ] ;  /* 0x00000000fffff984 */ /* 0x000fe20000000800 */
[----:B------:R2:W-:Y:S01]  /*17a50*/  LDGSTS.E.BYPASS.LTC128B.128 [R23+0x13200], desc[UR36][R2.64+0x40], !P3 ;  /* 0x1320004002177fae */ /* 0x0005e2000d901d64 */
[C---:B------:R-:W-:Y:S02]  /*17a60*/  ISETP.LT.OR P3, PT, R7.reuse, 0x61, P0 ;  /* 0x000000610700780c */ /* 0x040fe40000761670 */
[----:B------:R-:W-:-:S11]  /*17a70*/  ISETP.GE.AND P6, PT, R7, 0x81, PT ;  /* 0x000000810700780c */ /* 0x000fd60003fc6270 */
[----:B------:R2:W-:Y:S01]  /*17a80*/  LDGSTS.E.BYPASS.LTC128B.128 [R23+0x15a00], desc[UR36][R2.64+0x80], !P3 ;  /* 0x15a0008002177fae */ /* 0x0005e2000d901d64 */
[----:B------:R-:W-:Y:S02]  /*17a90*/  ISETP.GE.AND P3, PT, R7, 0x61, PT ;  /* 0x000000610700780c */ /* 0x000fe40003f66270 */
[----:B------:R-:W-:Y:S01]  /*17aa0*/  @P6 LOP3.LUT R19, R19, 0x80, RZ, 0xfc, !PT ;  /* 0x0000008013136812 */ /* 0x000fe200078efcff */
[----:B------:R-:W-:Y:S10]  /*17ab0*/  BRA `(.L_x_6272) ;  /* 0xffffffb800547947 */ /* 0x000ff4000383ffff */
.L_x_6211:
[----:B-1----:R1:W2:Y:S02]  /*17ac0*/  SYNCS.PHASECHK.TRANS64.TRYWAIT P0, [R30+URZ+0x33440], R34 ;  /* 0x033440221e0075a7 */ /* 0x0022a4000800017f */
[----:B--2---:R-:W-:Y:S05]  /*17ad0*/  @!P0 NANOSLEEP.SYNCS 0x989680 ;  /* 0x009896800000895d */ /* 0x004fea0003900000 */
[----:B------:R-:W2:Y:S02]  /*17ae0*/  @!P0 SYNCS.PHASECHK.TRANS64 P0, [R30+URZ+0x33440], R34 ;  /* 0x033440221e0085a7 */ /* 0x000ea4000800007f */
[----:B--2---:R-:W-:Y:S05]  /*17af0*/  @!P0 BRA `(.L_x_6211) ;  /* 0xfffffffc00f08947 */ /* 0x004fea000383ffff */
[----:B------:R-:W-:Y:S05]  /*17b00*/  BRA `(.L_x_6273) ;  /* 0xffffffb8009c7947 */ /* 0x000fea000383ffff */
.L_x_6212:
        /* <DEDUP_REMOVED lines=8> */
.L_x_6275:
[----:B------:R-:W-:Y:S05]  /*17b90*/  BSYNC B0 ;  /* 0x0000000000007941 */ /* 0x000fea0003800000 */
.L_x_6274:
        /* <DEDUP_REMOVED lines=9> */
.L_x_6276:
[-C--:B------:R-:W-:Y:S01]  /*17c30*/  ISETP.GE.AND P2, PT, R28, R10.reuse, PT ;  /* 0x0000000a1c00720c */ /* 0x080fe20003f46270 */
[----:B------:R-:W-:Y:S01]  /*17c40*/  IMAD.MOV.U32 R13, RZ, RZ, R5 ;  /* 0x000000ffff0d7224 */ /* 0x000fe200078e0005 */
[----:B------:R-:W-:Y:S01]  /*17c50*/  ISETP.GE.AND P1, PT, R27, R10, PT ;  /* 0x0000000a1b00720c */ /* 0x000fe20003f26270 */
        /* <DEDUP_REMOVED lines=15> */
.L_x_6277:
[----:B------:R-:W-:Y:S02]  /*17d50*/  IMAD.MOV.U32 R13, RZ, RZ, R0 ;  /* 0x000000ffff0d7224 */ /* 0x000fe400078e0000 */
[----:B------:R-:W-:-:S07]  /*17d60*/  IMAD.MOV.U32 R6, RZ, RZ, R14 ;  /* 0x000000ffff067224 */ /* 0x000fce00078e000e */
[----:B------:R-:W-:Y:S05]  /*17d70*/  WARPSYNC.COLLECTIVE R15, `(.L_x_6278) ;  /* 0x000000000f087348 */ /* 0x000fea0003c00000 */
[----:B------:R0:W1:Y:S02]  /*17d80*/  SHFL.IDX P6, R14, R13, R12, R11 ;  /* 0x0000000c0d0e7389 */ /* 0x00006400000c000b */
[----:B01----:R-:W-:Y:S01]  /*17d90*/  ENDCOLLECTIVE ;  /* 0x000000000000791b */ /* 0x003fe20003800000 */
.L_x_6278:
        /* <DEDUP_REMOVED lines=14> */
.L_x_6279:
        /* <DEDUP_REMOVED lines=11> */
.L_x_6280:
[----:B------:R-:W-:Y:S02]  /*17f30*/  IMAD.MOV.U32 R13, RZ, RZ, R5 ;  /* 0x000000ffff0d7224 */ /* 0x000fe400078e0005 */
[----:B------:R-:W-:Y:S01]  /*17f40*/  IMAD.MOV.U32 R12, RZ, RZ, 0x3 ;  /* 0x00000003ff0c7424 */ /* 0x000fe200078e00ff */
[----:B------:R-:W-:-:S05]  /*17f50*/  @P4 IADD3 R14, P0, R37, R14, RZ ;  /* 0x0000000e250e4210 */ /* 0x000fca0007f1e0ff */
[----:B------:R-:W-:-:S08]  /*17f60*/  @P4 IMAD.MOV.U32 R2, RZ, RZ, R14 ;  /* 0x000000ffff024224 */ /* 0x000fd000078e000e */
[----:B------:R-:W-:Y:S05]  /*17f70*/  WARPSYNC.COLLECTIVE R15, `(.L_x_6281) ;  /* 0x000000000f087348 */ /* 0x000fea0003c00000 */
[----:B------:R0:W1:Y:S02]  /*17f80*/  SHFL.IDX P6, R14, R13, R12, R11 ;  /* 0x0000000c0d0e7389 */ /* 0x00006400000c000b */
[----:B01----:R-:W-:Y:S01]  /*17f90*/  ENDCOLLECTIVE ;  /* 0x000000000000791b */ /* 0x003fe20003800000 */
.L_x_6281:
        /* <DEDUP_REMOVED lines=13> */
.L_x_6282:
[----:B------:R-:W-:Y:S02]  /*18070*/  IMAD.MOV.U32 R13, RZ, RZ, R8 ;  /* 0x000000ffff0d7224 */ /* 0x000fe400078e0008 */
[----:B------:R-:W-:Y:S01]  /*18080*/  IMAD.MOV.U32 R12, RZ, RZ, RZ ;  /* 0x000000ffff0c7224 */ /* 0x000fe200078e00ff */
[----:B------:R-:W-:-:S05]  /*18090*/  @P3 IADD3 R14, P0, R37, R14, RZ ;  /* 0x0000000e250e3210 */ /* 0x000fca0007f1e0ff */
[----:B------:R-:W-:-:S08]  /*180a0*/  @P3 IMAD.MOV.U32 R2, RZ, RZ, R14 ;  /* 0x000000ffff023224 */ /* 0x000fd000078e000e */
[----:B------:R-:W-:Y:S05]  /*180b0*/  WARPSYNC.COLLECTIVE R15, `(.L_x_6283) ;  /* 0x000000000f087348 */ /* 0x000fea0003c00000 */
[----:B------:R0:W1:Y:S02]  /*180c0*/  SHFL.IDX P6, R14, R13, R12, R11 ;  /* 0x0000000c0d0e7389 */ /* 0x00006400000c000b */
[----:B01----:R-:W-:Y:S01]  /*180d0*/  ENDCOLLECTIVE ;  /* 0x000000000000791b */ /* 0x003fe20003800000 */
.L_x_6283:
        /* <DEDUP_REMOVED lines=13> */
.L_x_6284:
[----:B------:R-:W-:Y:S05]  /*181b0*/  BRA `(.L_x_6285) ;  /* 0xffffffb800247947 */ /* 0x000fea000383ffff */
.L_x_6217:
[----:B------:R-:W-:Y:S02]  /*181c0*/  IMAD.MOV.U32 R13, RZ, RZ, R5 ;  /* 0x000000ffff0d7224 */ /* 0x000fe400078e0005 */
[----:B------:R-:W-:Y:S02]  /*181d0*/  IMAD.MOV.U32 R12, RZ, RZ, RZ ;  /* 0x000000ffff0c7224 */ /* 0x000fe400078e00ff */
[----:B------:R-:W-:Y:S02]  /*181e0*/  IMAD.MOV.U32 R11, RZ, RZ, 0x1c1f ;  /* 0x00001c1fff0b7424 */ /* 0x000fe400078e00ff */
[----:B------:R-:W-:Y:S02]  /*181f0*/  IMAD.MOV.U32 R15, RZ, RZ, -0x1 ;  /* 0xffffffffff0f7424 */ /* 0x000fe400078e00ff */
[----:B------:R-:W-:-:S07]  /*18200*/  IMAD.U32 R6, RZ, RZ, UR47 ;  /* 0x0000002fff067e24 */ /* 0x000fce000f8e00ff */
[----:B01-3--:R-:W-:Y:S05]  /*18210*/  WARPSYNC.COLLECTIVE R15, `(.L_x_6286) ;  /* 0x000000000f087348 */ /* 0x00bfea0003c00000 */
[----:B---3--:R2:W3:Y:S02]  /*18220*/  SHFL.IDX P6, R14, R13, R12, R11 ;  /* 0x0000000c0d0e7389 */ /* 0x0084e400000c000b */
[----:B0123--:R-:W-:Y:S01]  /*18230*/  ENDCOLLECTIVE ;  /* 0x000000000000791b */ /* 0x00ffe20003800000 */
.L_x_6286:
[----:B------:R-:W-:Y:S02]  /*18240*/  IMAD.MOV.U32 R13, RZ, RZ, R4 ;  /* 0x000000ffff0d7224 */ /* 0x000fe400078e0004 */
[----:B------:R-:W-:-:S07]  /*18250*/  IMAD.MOV.U32 R2, RZ, RZ, R14 ;  /* 0x000000ffff027224 */ /* 0x000fce00078e000e */
[----:B------:R-:W-:Y:S05]  /*18260*/  WARPSYNC.COLLECTIVE R15, `(.L_x_6287) ;  /* 0x000000000f087348 */ /* 0x000fea0003c00000 */
[----:B------:R0:W1:Y:S02]  /*18270*/  SHFL.IDX P6, R14, R13, R12, R11 ;  /* 0x0000000c0d0e7389 */ /* 0x00006400000c000b */
[----:B01----:R-:W-:Y:S01]  /*18280*/  ENDCOLLECTIVE ;  /* 0x000000000000791b */ /* 0x003fe20003800000 */
.L_x_6287:
[----:B------:R-:W-:Y:S02]  /*18290*/  ULDC UR4, c[0x0][0x288] ;  /* 0x0000a20000047ab9 */ /* 0x000fe40000000800 */
[----:B------:R-:W-:Y:S02]  /*182a0*/  IMAD R7, R0, UR4, RZ ;  /* 0x0000000400077c24 */ /* 0x000fe4000f8e02ff */
[----:B------:R-:W-:-:S04]  /*182b0*/  IMAD R0, R6, 0x80, R31 ;  /* 0x0000008006007824 */ /* 0x000fc800078e021f */
[C---:B------:R-:W-:Y:S01]  /*182c0*/  VIADD R6, R0.reuse, 0x20 ;  /* 0x0000002000067836 */ /* 0x040fe20000000000 */
        /* <DEDUP_REMOVED lines=9> */
.L_x_6288:
        /* <DEDUP_REMOVED lines=8> */
[----:B------:R-:W-:-:S10]  /*183e0*/  IMAD.MOV.U32 R6, RZ, RZ, R14 ;  /* 0x000000ffff067224 */ /* 0x000fd400078e000e */
[----:B0-----:R-:W-:Y:S05]  /*183f0*/  WARPSYNC.COLLECTIVE R15, `(.L_x_6289) ;  /* 0x000000000f087348 */ /* 0x001fea0003c00000 */
[----:B------:R1:W2:Y:S02]  /*18400*/  SHFL.IDX P6, R14, R13, R12, R11 ;  /* 0x0000000c0d0e7389 */ /* 0x0002a400000c000b */
[----:B012---:R-:W-:Y:S01]  /*18410*/  ENDCOLLECTIVE ;  /* 0x000000000000791b */ /* 0x007fe20003800000 */
.L_x_6289:
[----:B------:R-:W-:Y:S02]  /*18420*/  IMAD.MOV.U32 R13, RZ, RZ, R5 ;  /* 0x000000ffff0d7224 */ /* 0x000fe400078e0005 */
[----:B------:R-:W-:Y:S01]  /*18430*/  IMAD.MOV.U32 R12, RZ, RZ, 0x2 ;  /* 0x00000002ff0c7424 */ /* 0x000fe200078e00ff */
[----:B------:R-:W-:-:S05]  /*18440*/  @!P0 IADD3 R14, P4, R37, R14, RZ ;  /* 0x0000000e250e8210 */ /* 0x000fca0007f9e0ff */
[----:B------:R-:W-:-:S08]  /*18450*/  @!P0 IMAD.MOV.U32 R2, RZ, RZ, R14 ;  /* 0x000000ffff028224 */ /* 0x000fd000078e000e */
[----:B------:R-:W-:Y:S05]  /*18460*/  WARPSYNC.COLLECTIVE R15, `(.L_x_6290) ;  /* 0x000000000f087348 */ /* 0x000fea0003c00000 */
[----:B------:R0:W1:Y:S02]  /*18470*/  SHFL.IDX P6, R14, R13, R12, R11 ;  /* 0x0000000c0d0e7389 */ /* 0x00006400000c000b */
[----:B01----:R-:W-:Y:S01]  /*18480*/  ENDCOLLECTIVE ;  /* 0x000000000000791b */ /* 0x003fe20003800000 */
.L_x_6290:
[----:B------:R-:W-:Y:S02]  /*18490*/  @!P0 IMAD.X R9, RZ, RZ, R6, P4 ;  /* 0x000000ffff098224 */ /* 0x000fe400020e0606 */
[----:B------:R-:W-:Y:S02]  /*184a0*/  VIADD R6, R0, 0x40 ;  /* 0x0000004000067836 */ /* 0x000fe40000000000 */
        /* <DEDUP_REMOVED lines=13> */
.L_x_6291:
[----:B------:R-:W-:Y:S02]  /*18580*/  IMAD.MOV.U32 R13, RZ, RZ, R5 ;  /* 0x000000ffff0d7224 */ /* 0x000fe400078e0005 */
[----:B------:R-:W-:Y:S01]  /*18590*/  IMAD.MOV.U32 R12, RZ, RZ, 0x3 ;  /* 0x00000003ff0c7424 */ /* 0x000fe200078e00ff */
[----:B------:R-:W-:-:S05]  /*185a0*/  @!P0 IADD3 R14, P4, R37, R14, RZ ;  /* 0x0000000e250e8210 */ /* 0x000fca0007f9e0ff */
[----:B------:R-:W-:-:S08]  /*185b0*/  @!P0 IMAD.MOV.U32 R2, RZ, RZ, R14 ;  /* 0x000000ffff028224 */ /* 0x000fd000078e000e */
[----:B------:R-:W-:Y:S05]  /*185c0*/  WARPSYNC.COLLECTIVE R15, `(.L_x_6292) ;  /* 0x000000000f087348 */ /* 0x000fea0003c00000 */
[----:B------:R0:W1:Y:S02]  /*185d0*/  SHFL.IDX P6, R14, R13, R12, R11 ;  /* 0x0000000c0d0e7389 */ /* 0x00006400000c000b */
[----:B01----:R-:W-:Y:S01]  /*185e0*/  ENDCOLLECTIVE ;  /* 0x000000000000791b */ /* 0x003fe20003800000 */
.L_x_6292:
        /* <DEDUP_REMOVED lines=13> */
.L_x_6293:
[----:B------:R-:W-:Y:S05]  /*186c0*/  BRA `(.L_x_6294) ;  /* 0xffffffb800f07947 */ /* 0x000fea000383ffff */
.L_x_6220:
[----:B--2---:R2:W0:Y:S02]  /*186d0*/  SYNCS.PHASECHK.TRANS64.TRYWAIT P0, [R30+URZ+0x33420], R3 ;  /* 0x033420031e0075a7 */ /* 0x004424000800017f */
[----:B0-----:R-:W-:Y:S05]  /*186e0*/  @!P0 NANOSLEEP.SYNCS 0x989680 ;  /* 0x009896800000895d */ /* 0x001fea0003900000 */
[----:B------:R-:W0:Y:S02]  /*186f0*/  @!P0 SYNCS.PHASECHK.TRANS64 P0, [R30+URZ+0x33420], R3 ;  /* 0x033420031e0085a7 */ /* 0x000e24000800007f */
[----:B0-----:R-:W-:Y:S05]  /*18700*/  @!P0 BRA `(.L_x_6220) ;  /* 0xfffffffc00f08947 */ /* 0x001fea000383ffff */
[----:B------:R-:W-:Y:S05]  /*18710*/  BRA `(.L_x_6295) ;  /* 0xffffffbc00347947 */ /* 0x000fea000383ffff */
.L_x_6223:
[----:B0-----:R0:W1:Y:S02]  /*18720*/  SYNCS.PHASECHK.TRANS64.TRYWAIT P0, [R0+URZ+0x33480], R29 ;  /* 0x0334801d000075a7 */ /* 0x001064000800017f */
[----:B-1----:R-:W-:Y:S05]  /*18730*/  @!P0 NANOSLEEP.SYNCS 0x989680 ;  /* 0x009896800000895d */ /* 0x002fea0003900000 */
[----:B------:R-:W1:Y:S02]  /*18740*/  @!P0 SYNCS.PHASECHK.TRANS64 P0, [R0+URZ+0x33480], R29 ;  /* 0x0334801d000085a7 */ /* 0x000e64000800007f */
[----:B-1----:R-:W-:Y:S05]  /*18750*/  @!P0 BRA `(.L_x_6223) ;  /* 0xfffffffc00f08947 */ /* 0x002fea000383ffff */
[----:B------:R-:W-:Y:S05]  /*18760*/  BRA `(.L_x_6296) ;  /* 0xffffffc0003c7947 */ /* 0x000fea000383ffff */
.L_x_6224:
        /* <DEDUP_REMOVED lines=8> */
.L_x_6298:
[----:B------:R-:W-:Y:S05]  /*187f0*/  BSYNC B0 ;  /* 0x0000000000007941 */ /* 0x000fea0003800000 */
.L_x_6297:
        /* <DEDUP_REMOVED lines=9> */
.L_x_6299:
[----:B------:R-:W-:Y:S02]  /*18890*/  IMAD.MOV.U32 R13, RZ, RZ, R10 ;  /* 0x000000ffff0d7224 */ /* 0x000fe400078e000a */
[----:B------:R-:W-:Y:S02]  /*188a0*/  IMAD.MOV.U32 R12, RZ, RZ, 0x1 ;  /* 0x00000001ff0c7424 */ /* 0x000fe400078e00ff */
[----:B------:R-:W-:-:S07]  /*188b0*/  IMAD.MOV.U32 R2, RZ, RZ, R14 ;  /* 0x000000ffff027224 */ /* 0x000fce00078e000e */
[----:B------:R-:W-:Y:S05]  /*188c0*/  WARPSYNC.COLLECTIVE R15, `(.L_x_6300) ;  /* 0x000000000f087348 */ /* 0x000fea0003c00000 */
[----:B------:R0:W1:Y:S02]  /*188d0*/  SHFL.IDX P6, R14, R13, R12, R11 ;  /* 0x0000000c0d0e7389 */ /* 0x00006400000c000b */
[----:B01----:R-:W-:Y:S01]  /*188e0*/  ENDCOLLECTIVE ;  /* 0x000000000000791b */ /* 0x003fe20003800000 */
.L_x_6300:
        /* <DEDUP_REMOVED lines=13> */
.L_x_6301:
[----:B------:R-:W-:Y:S02]  /*189c0*/  IMAD.MOV.U32 R13, RZ, RZ, R10 ;  /* 0x000000ffff0d7224 */ /* 0x000fe400078e000a */
[----:B------:R-:W-:Y:S02]  /*189d0*/  IMAD.MOV.U32 R12, RZ, RZ, 0x2 ;  /* 0x00000002ff0c7424 */ /* 0x000fe400078e00ff */
[----:B------:R-:W-:-:S07]  /*189e0*/  IMAD.MOV.U32 R2, RZ, RZ, R14 ;  /* 0x000000ffff027224 */ /* 0x000fce00078e000e */
[----:B------:R-:W-:Y:S05]  /*189f0*/  WARPSYNC.COLLECTIVE R15, `(.L_x_6302) ;  /* 0x000000000f087348 */ /* 0x000fea0003c00000 */
[----:B------:R0:W1:Y:S02]  /*18a00*/  SHFL.IDX P6, R14, R13, R12, R11 ;  /* 0x0000000c0d0e7389 */ /* 0x00006400000c000b */
[----:B01----:R-:W-:Y:S01]  /*18a10*/  ENDCOLLECTIVE ;  /* 0x000000000000791b */ /* 0x003fe20003800000 */
.L_x_6302:
        /* <DEDUP_REMOVED lines=13> */
.L_x_6303:
[----:B------:R-:W-:Y:S02]  /*18af0*/  IMAD.MOV.U32 R13, RZ, RZ, R10 ;  /* 0x000000ffff0d7224 */ /* 0x000fe400078e000a */
[----:B------:R-:W-:Y:S02]  /*18b00*/  IMAD.MOV.U32 R12, RZ, RZ, 0x3 ;  /* 0x00000003ff0c7424 */ /* 0x000fe400078e00ff */
[----:B------:R-:W-:-:S07]  /*18b10*/  IMAD.MOV.U32 R2, RZ, RZ, R14 ;  /* 0x000000ffff027224 */ /* 0x000fce00078e000e */
[----:B------:R-:W-:Y:S05]  /*18b20*/  WARPSYNC.COLLECTIVE R15, `(.L_x_6304) ;  /* 0x000000000f087348 */ /* 0x000fea0003c00000 */
[----:B------:R0:W1:Y:S02]  /*18b30*/  SHFL.IDX P6, R14, R13, R12, R11 ;  /* 0x0000000c0d0e7389 */ /* 0x00006400000c000b */
[----:B01----:R-:W-:Y:S01]  /*18b40*/  ENDCOLLECTIVE ;  /* 0x000000000000791b */ /* 0x003fe20003800000 */
.L_x_6304:
        /* <DEDUP_REMOVED lines=13> */
.L_x_6305:
[----:B------:R-:W-:Y:S02]  /*18c20*/  IMAD.MOV.U32 R13, RZ, RZ, R22 ;  /* 0x000000ffff0d7224 */ /* 0x000fe400078e0016 */
[----:B------:R-:W-:Y:S02]  /*18c30*/  IMAD.MOV.U32 R12, RZ, RZ, RZ ;  /* 0x000000ffff0c7224 */ /* 0x000fe400078e00ff */
[----:B------:R-:W-:-:S07]  /*18c40*/  IMAD.MOV.U32 R2, RZ, RZ, R14 ;  /* 0x000000ffff027224 */ /* 0x000fce00078e000e */
[----:B------:R-:W-:Y:S05]  /*18c50*/  WARPSYNC.COLLECTIVE R15, `(.L_x_6306) ;  /* 0x000000000f087348 */ /* 0x000fea0003c00000 */
[----:B------:R0:W1:Y:S02]  /*18c60*/  SHFL.IDX P6, R14, R13, R12, R11 ;  /* 0x0000000c0d0e7389 */ /* 0x00006400000c000b */
[----:B01----:R-:W-:Y:S01]  /*18c70*/  ENDCOLLECTIVE ;  /* 0x000000000000791b */ /* 0x003fe20003800000 */
.L_x_6306:
        /* <DEDUP_REMOVED lines=13> */
.L_x_6307:
[----:B------:R-:W-:Y:S05]  /*18d50*/  BRA `(.L_x_6308) ;  /* 0xffffffbc00f07947 */ /* 0x000fea000383ffff */
.L_x_6227:
[----:B--2---:R2:W3:Y:S02]  /*18d60*/  SYNCS.PHASECHK.TRANS64.TRYWAIT P0, [R0+URZ+0x33440], R29 ;  /* 0x0334401d000075a7 */ /* 0x0044e4000800017f */
[----:B---3--:R-:W-:Y:S05]  /*18d70*/  @!P0 NANOSLEEP.SYNCS 0x989680 ;  /* 0x009896800000895d */ /* 0x008fea0003900000 */
[----:B------:R-:W3:Y:S02]  /*18d80*/  @!P0 SYNCS.PHASECHK.TRANS64 P0, [R0+URZ+0x33440], R29 ;  /* 0x0334401d000085a7 */ /* 0x000ee4000800007f */
[----:B---3--:R-:W-:Y:S05]  /*18d90*/  @!P0 BRA `(.L_x_6227) ;  /* 0xfffffffc00f08947 */ /* 0x008fea000383ffff */
[----:B------:R-:W-:Y:S05]  /*18da0*/  BRA `(.L_x_6309) ;  /* 0xffffffc000307947 */ /* 0x000fea000383ffff */
.L_x_6228:
        /* <DEDUP_REMOVED lines=8> */
.L_x_6311:
[----:B------:R-:W-:Y:S05]  /*18e30*/  BSYNC B0 ;  /* 0x0000000000007941 */ /* 0x000fea0003800000 */
.L_x_6310:
[----:B------:R0:W5:Y:S01]  /*18e40*/  LDL R8, [R1] ;  /* 0x0000000001087983 */ /* 0x0001620000100800 */
[----:B------:R-:W-:Y:S02]  /*18e50*/  IMAD.MOV.U32 R13, RZ, RZ, R10 ;  /* 0x000000ffff0d7224 */ /* 0x000fe400078e000a */
[----:B------:R-:W-:Y:S02]  /*18e60*/  IMAD.MOV.U32 R12, RZ, RZ, RZ ;  /* 0x000000ffff0c7224 */ /* 0x000fe400078e00ff */
[----:B------:R-:W-:Y:S02]  /*18e70*/  IMAD.MOV.U32 R11, RZ, RZ, 0x1c1f ;  /* 0x00001c1fff0b7424 */ /* 0x000fe400078e00ff */
[----:B------:R-:W-:Y:S02]  /*18e80*/  IMAD.MOV.U32 R15, RZ, RZ, -0x1 ;  /* 0xffffffffff0f7424 */ /* 0x000fe400078e00ff */
[----:B0-----:R-:W-:-:S07]  /*18e90*/  IMAD.MOV.U32 R3, RZ, RZ, R14 ;  /* 0x000000ffff037224 */ /* 0x001fce00078e000e */
[----:B-----5:R-:W-:Y:S05]  /*18ea0*/  WARPSYNC.COLLECTIVE R15, `(.L_x_6312) ;  /* 0x000000000f087348 */ /* 0x020fea0003c00000 */
[----:B------:R0:W1:Y:S02]  /*18eb0*/  SHFL.IDX P6, R14, R13, R12, R11 ;  /* 0x0000000c0d0e7389 */ /* 0x00006400000c000b */
[----:B01---5:R-:W-:Y:S01]  /*18ec0*/  ENDCOLLECTIVE ;  /* 0x000000000000791b */ /* 0x023fe20003800000 */
.L_x_6312:
[----:B------:R-:W-:Y:S02]  /*18ed0*/  IMAD.MOV.U32 R13, RZ, RZ, R22 ;  /* 0x000000ffff0d7224 */ /* 0x000fe400078e0016 */
[----:B------:R-:W-:Y:S01]  /*18ee0*/  IMAD.MOV.U32 R12, RZ, RZ, 0x1 ;  /* 0x00000001ff0c7424 */ /* 0x000fe200078e00ff */
[----:B------:R-:W-:-:S13]  /*18ef0*/  IADD3 R2, P0, R37, R14, RZ ;  /* 0x0000000e25027210 */ /* 0x000fda0007f1e0ff */
[----:B------:R-:W-:Y:S05]  /*18f00*/  WARPSYNC.COLLECTIVE R15, `(.L_x_6313) ;  /* 0x000000000f087348 */ /* 0x000fea0003c00000 */
[----:B------:R0:W1:Y:S02]  /*18f10*/  SHFL.IDX P6, R14, R13, R12, R11 ;  /* 0x0000000c0d0e7389 */ /* 0x00006400000c000b */
[----:B01----:R-:W-:Y:S01]  /*18f20*/  ENDCOLLECTIVE ;  /* 0x000000000000791b */ /* 0x003fe20003800000 */
.L_x_6313:
        /* <DEDUP_REMOVED lines=14> */
.L_x_6314:
[----:B------:R-:W-:Y:S02]  /*19010*/  IMAD.MOV.U32 R13, RZ, RZ, R22 ;  /* 0x000000ffff0d7224 */ /* 0x000fe400078e0016 */
[----:B------:R-:W-:Y:S01]  /*19020*/  IMAD.MOV.U32 R12, RZ, RZ, 0x2 ;  /* 0x00000002ff0c7424 */ /* 0x000fe200078e00ff */
[----:B------:R-:W-:-:S13]  /*19030*/  IADD3 R2, P0, R37, R14, RZ ;  /* 0x0000000e25027210 */ /* 0x000fda0007f1e0ff */
[----:B------:R-:W-:Y:S05]  /*19040*/  WARPSYNC.COLLECTIVE R15, `(.L_x_6315) ;  /* 0x000000000f087348 */ /* 0x000fea0003c00000 */
[----:B------:R0:W1:Y:S02]  /*19050*/  SHFL.IDX P6, R14, R13, R12, R11 ;  /* 0x0000000c0d0e7389 */ /* 0x00006400000c000b */
[----:B01----:R-:W-:Y:S01]  /*19060*/  ENDCOLLECTIVE ;  /* 0x000000000000791b */ /* 0x003fe20003800000 */
.L_x_6315:
        /* <DEDUP_REMOVED lines=12> */
.L_x_6316:
[----:B------:R-:W-:Y:S02]  /*19130*/  IMAD.MOV.U32 R13, RZ, RZ, R22 ;  /* 0x000000ffff0d7224 */ /* 0x000fe400078e0016 */
[----:B------:R-:W-:Y:S01]  /*19140*/  IMAD.MOV.U32 R12, RZ, RZ, 0x3 ;  /* 0x00000003ff0c7424 */ /* 0x000fe200078e00ff */
[----:B------:R-:W-:-:S13]  /*19150*/  IADD3 R2, P0, R37, R14, RZ ;  /* 0x0000000e25027210 */ /* 0x000fda0007f1e0ff */
[----:B------:R-:W-:Y:S05]  /*19160*/  WARPSYNC.COLLECTIVE R15, `(.L_x_6317) ;  /* 0x000000000f087348 */ /* 0x000fea0003c00000 */
[----:B------:R0:W1:Y:S02]  /*19170*/  SHFL.IDX P6, R14, R13, R12, R11 ;  /* 0x0000000c0d0e7389 */ /* 0x00006400000c000b */
[----:B01----:R-:W-:Y:S01]  /*19180*/  ENDCOLLECTIVE ;  /* 0x000000000000791b */ /* 0x003fe20003800000 */
.L_x_6317:
        /* <DEDUP_REMOVED lines=12> */
.L_x_6318:
[----:B------:R-:W-:Y:S02]  /*19250*/  IMAD.MOV.U32 R13, RZ, RZ, R28 ;  /* 0x000000ffff0d7224 */ /* 0x000fe400078e001c */
[----:B------:R-:W-:Y:S01]  /*19260*/  IMAD.MOV.U32 R12, RZ, RZ, RZ ;  /* 0x000000ffff0c7224 */ /* 0x000fe200078e00ff */
[----:B------:R-:W-:-:S13]  /*19270*/  IADD3 R2, P0, R37, R14, RZ ;  /* 0x0000000e25027210 */ /* 0x000fda0007f1e0ff */
[----:B------:R-:W-:Y:S05]  /*19280*/  WARPSYNC.COLLECTIVE R15, `(.L_x_6319) ;  /* 0x000000000f087348 */ /* 0x000fea0003c00000 */
[----:B------:R0:W1:Y:S02]  /*19290*/  SHFL.IDX P6, R14, R13, R12, R11 ;  /* 0x0000000c0d0e7389 */ /* 0x00006400000c000b */
[----:B01----:R-:W-:Y:S01]  /*192a0*/  ENDCOLLECTIVE ;  /* 0x000000000000791b */ /* 0x003fe20003800000 */
.L_x_6319:
        /* <DEDUP_REMOVED lines=12> */
.L_x_6320:
[----:B------:R-:W-:Y:S05]  /*19370*/  BRA `(.L_x_6321) ;  /* 0xffffffbc00d47947 */ /* 0x000fea000383ffff */
.L_x_6231:
[----:B0-----:R0:W3:Y:S02]  /*19380*/  SYNCS.PHASECHK.TRANS64.TRYWAIT P1, [R2+URZ+0x33470], R3 ;  /* 0x03347003020075a7 */ /* 0x0010e4000802017f */
[----:B---3--:R-:W-:Y:S05]  /*19390*/  @!P1 NANOSLEEP.SYNCS 0x989680 ;  /* 0x009896800000995d */ /* 0x008fea0003900000 */
[----:B------:R-:W3:Y:S02]  /*193a0*/  @!P1 SYNCS.PHASECHK.TRANS64 P1, [R2+URZ+0x33470], R3 ;  /* 0x03347003020095a7 */ /* 0x000ee4000802007f */
[----:B---3--:R-:W-:Y:S05]  /*193b0*/  @!P1 BRA `(.L_x_6231) ;  /* 0xfffffffc00f09947 */ /* 0x008fea000383ffff */
[----:B------:R-:W-:Y:S05]  /*193c0*/  BRA `(.L_x_6322) ;  /* 0xffffffc000287947 */ /* 0x000fea000383ffff */
.L_x_6233:
[----:B0-----:R0:W1:Y:S02]  /*193d0*/  SYNCS.PHASECHK.TRANS64.TRYWAIT P1, [R2+URZ+0x33460], R3 ;  /* 0x03346003020075a7 */ /* 0x001064000802017f */
[----:B-1----:R-:W-:Y:S05]  /*193e0*/  @!P1 NANOSLEEP.SYNCS 0x989680 ;  /* 0x009896800000995d */ /* 0x002fea0003900000 */
[----:B------:R-:W1:Y:S02]  /*193f0*/  @!P1 SYNCS.PHASECHK.TRANS64 P1, [R2+URZ+0x33460], R3 ;  /* 0x03346003020095a7 */ /* 0x000e64000802007f */
[----:B-1----:R-:W-:Y:S05]  /*19400*/  @!P1 BRA `(.L_x_6233) ;  /* 0xfffffffc00f09947 */ /* 0x002fea000383ffff */
[----:B------:R-:W-:Y:S05]  /*19410*/  BRA `(.L_x_6323) ;  /* 0xffffffc000307947 */ /* 0x000fea000383ffff */
.L_x_6240:
[----:B0-----:R0:W1:Y:S02]  /*19420*/  SYNCS.PHASECHK.TRANS64.TRYWAIT P0, [R2+URZ+0x33470], R3 ;  /* 0x03347003020075a7 */ /* 0x001064000800017f */
[----:B-1----:R-:W-:Y:S05]  /*19430*/  @!P0 NANOSLEEP.SYNCS 0x989680 ;  /* 0x009896800000895d */ /* 0x002fea0003900000 */
[----:B------:R-:W1:Y:S02]  /*19440*/  @!P0 SYNCS.PHASECHK.TRANS64 P0, [R2+URZ+0x33470], R3 ;  /* 0x03347003020085a7 */ /* 0x000e64000800007f */
[----:B-1----:R-:W-:Y:S05]  /*19450*/  @!P0 BRA `(.L_x_6240) ;  /* 0xfffffffc00f08947 */ /* 0x002fea000383ffff */
[----:B------:R-:W-:Y:S05]  /*19460*/  BRA `(.L_x_6324) ;  /* 0xffffffcc00047947 */ /* 0x000fea000383ffff */
.L_x_6242:
[----:B0-----:R0:W1:Y:S02]  /*19470*/  SYNCS.PHASECHK.TRANS64.TRYWAIT P0, [R2+URZ+0x33460], R5 ;  /* 0x03346005020075a7 */ /* 0x001064000800017f */
[----:B-1----:R-:W-:Y:S05]  /*19480*/  @!P0 NANOSLEEP.SYNCS 0x989680 ;  /* 0x009896800000895d */ /* 0x002fea0003900000 */
[----:B------:R-:W1:Y:S02]  /*19490*/  @!P0 SYNCS.PHASECHK.TRANS64 P0, [R2+URZ+0x33460], R5 ;  /* 0x03346005020085a7 */ /* 0x000e64000800007f */
[----:B-1----:R-:W-:Y:S05]  /*194a0*/  @!P0 BRA `(.L_x_6242) ;  /* 0xfffffffc00f08947 */ /* 0x002fea000383ffff */
[----:B------:R-:W-:Y:S05]  /*194b0*/  BRA `(.L_x_6325) ;  /* 0xffffffcc00147947 */ /* 0x000fea000383ffff */
.L_x_6245:
[----:B0-----:R0:W1:Y:S02]  /*194c0*/  SYNCS.PHASECHK.TRANS64.TRYWAIT P0, [R6+URZ+0x33420], R3 ;  /* 0x03342003060075a7 */ /* 0x001064000800017f */
[----:B-1----:R-:W-:Y:S05]  /*194d0*/  @!P0 NANOSLEEP.SYNCS 0x989680 ;  /* 0x009896800000895d */ /* 0x002fea0003900000 */
[----:B------:R-:W1:Y:S02]  /*194e0*/  @!P0 SYNCS.PHASECHK.TRANS64 P0, [R6+URZ+0x33420], R3 ;  /* 0x03342003060085a7 */ /* 0x000e64000800007f */
[----:B-1----:R-:W-:Y:S05]  /*194f0*/  @!P0 BRA `(.L_x_6245) ;  /* 0xfffffffc00f08947 */ /* 0x002fea000383ffff */
[----:B------:R-:W-:Y:S05]  /*19500*/  BRA `(.L_x_6326) ;  /* 0xffffffd400c87947 */ /* 0x000fea000383ffff */
.L_x_6247:
[----:B0-----:R0:W1:Y:S02]  /*19510*/  SYNCS.PHASECHK.TRANS64.TRYWAIT P1, [R5+URZ+0x33440], R4 ;  /* 0x03344004050075a7 */ /* 0x001064000802017f */
[----:B-1----:R-:W-:Y:S05]  /*19520*/  @!P1 NANOSLEEP.SYNCS 0x989680 ;  /* 0x009896800000995d */ /* 0x002fea0003900000 */
[----:B------:R-:W1:Y:S02]  /*19530*/  @!P1 SYNCS.PHASECHK.TRANS64 P1, [R5+URZ+0x33440], R4 ;  /* 0x03344004050095a7 */ /* 0x000e64000802007f */
[----:B-1----:R-:W-:Y:S05]  /*19540*/  @!P1 BRA `(.L_x_6247) ;  /* 0xfffffffc00f09947 */ /* 0x002fea000383ffff */
[----:B------:R-:W-:Y:S05]  /*19550*/  BRA `(.L_x_6327) ;  /* 0xffffffd8000c7947 */ /* 0x000fea000383ffff */
.L_x_6249:
[----:B-1----:R1:W2:Y:S02]  /*19560*/  SYNCS.PHASECHK.TRANS64.TRYWAIT P1, [R3+URZ+0x33440], R0 ;  /* 0x03344000030075a7 */ /* 0x0022a4000802017f */
[----:B--2---:R-:W-:Y:S05]  /*19570*/  @!P1 NANOSLEEP.SYNCS 0x989680 ;  /* 0x009896800000995d */ /* 0x004fea0003900000 */
[----:B------:R-:W2:Y:S02]  /*19580*/  @!P1 SYNCS.PHASECHK.TRANS64 P1, [R3+URZ+0x33440], R0 ;  /* 0x03344000030095a7 */ /* 0x000ea4000802007f */
[----:B--2---:R-:W-:Y:S05]  /*19590*/  @!P1 BRA `(.L_x_6249) ;  /* 0xfffffffc00f09947 */ /* 0x004fea000383ffff */
[----:B------:R-:W-:Y:S05]  /*195a0*/  BRA `(.L_x_6328) ;  /* 0xffffffd800187947 */ /* 0x000fea000383ffff */
.L_x_6251:
[----:B--2---:R2:W3:Y:S02]  /*195b0*/  SYNCS.PHASECHK.TRANS64.TRYWAIT P1, [R5+URZ+0x33460], R4 ;  /* 0x03346004050075a7 */ /* 0x0044e4000802017f */
[----:B---3--:R-:W-:Y:S05]  /*195c0*/  @!P1 NANOSLEEP.SYNCS 0x989680 ;  /* 0x009896800000995d */ /* 0x008fea0003900000 */
[----:B------:R-:W3:Y:S02]  /*195d0*/  @!P1 SYNCS.PHASECHK.TRANS64 P1, [R5+URZ+0x33460], R4 ;  /* 0x03346004050095a7 */ /* 0x000ee4000802007f */
[----:B---3--:R-:W-:Y:S05]  /*195e0*/  @!P1 BRA `(.L_x_6251) ;  /* 0xfffffffc00f09947 */ /* 0x008fea000383ffff */
[----:B------:R-:W-:Y:S05]  /*195f0*/  BRA `(.L_x_6329) ;  /* 0xffffffd800147947 */ /* 0x000fea000383ffff */
.L_x_6253:
[----:B---3--:R3:W4:Y:S02]  /*19600*/  SYNCS.PHASECHK.TRANS64.TRYWAIT P1, [R3+URZ+0x33460], R0 ;  /* 0x03346000030075a7 */ /* 0x008724000802017f */
[----:B----4-:R-:W-:Y:S05]  /*19610*/  @!P1 NANOSLEEP.SYNCS 0x989680 ;  /* 0x009896800000995d */ /* 0x010fea0003900000 */
[----:B------:R-:W4:Y:S02]  /*19620*/  @!P1 SYNCS.PHASECHK.TRANS64 P1, [R3+URZ+0x33460], R0 ;  /* 0x03346000030095a7 */ /* 0x000f24000802007f */
[----:B----4-:R-:W-:Y:S05]  /*19630*/  @!P1 BRA `(.L_x_6253) ;  /* 0xfffffffc00f09947 */ /* 0x010fea000383ffff */
[----:B------:R-:W-:Y:S05]  /*19640*/  BRA `(.L_x_6330) ;  /* 0xffffffd800107947 */ /* 0x000fea000383ffff */
.L_x_6255:
[----:B----4-:R4:W0:Y:S02]  /*19650*/  SYNCS.PHASECHK.TRANS64.TRYWAIT P1, [R5+URZ+0x33480], R4 ;  /* 0x03348004050075a7 */ /* 0x010824000802017f */
[----:B0-----:R-:W-:Y:S05]  /*19660*/  @!P1 NANOSLEEP.SYNCS 0x989680 ;  /* 0x009896800000995d */ /* 0x001fea0003900000 */
[----:B------:R-:W0:Y:S02]  /*19670*/  @!P1 SYNCS.PHASECHK.TRANS64 P1, [R5+URZ+0x33480], R4 ;  /* 0x03348004050095a7 */ /* 0x000e24000802007f */
[----:B0-----:R-:W-:Y:S05]  /*19680*/  @!P1 BRA `(.L_x_6255) ;  /* 0xfffffffc00f09947 */ /* 0x001fea000383ffff */
[----:B------:R-:W-:Y:S05]  /*19690*/  BRA `(.L_x_6331) ;  /* 0xffffffd8000c7947 */ /* 0x000fea000383ffff */
.L_x_6332:
        /* <DEDUP_REMOVED lines=14> */
.L_x_16281:


//--------------------- .text._ZN7cutlass13device_kernelIN5flash11enable_sm90INS1_16FlashAttnFwdSm90INS1_25CollectiveMainloopFwdSm90ILi2EN4cute5tupleIJNS5_1CILi1EEES8_S8_EEENS6_IJNS7_ILi128EEENS7_ILi160EEENS7_ILi192EEEEEELi192ENS_12float_e4m3_tEfNS_4arch4Sm90ELb1ELb0ELb1ELb1ELb1ELb0ELb0ELb1ELb1ELb1ELb1ELb0EEENS1_21CollectiveEpilogueFwdINS6_IJSA_SC_SB_EEES9_NS_10bfloat16_tESG_Li256ELb1ELb1ELb1ELb1EEENS1_36VarlenDynamicPersistentTileSchedulerILi128ELi160ELi256ELi128ELb1ELb1ELb1ELb1ELb1ELb1EEEEEEEEEvNT_6ParamsE --------------------------
	.section	.text._ZN7cutlass13device_kernelIN5flash11enable_sm90INS1_16FlashAttnFwdSm90INS1_25CollectiveMainloopFwdSm90ILi2EN4cute5tupleIJNS5_1CILi1EEES8_S8_EEENS6_IJNS7_ILi128EEENS7_ILi160EEENS7_ILi192EEEEEELi192ENS_12float_e4m3_tEfNS_4arch4Sm90ELb1ELb0ELb1ELb1ELb1ELb0ELb0ELb1ELb1ELb1ELb1ELb0EEENS1_21CollectiveEpilogueFwdINS6_IJSA_SC_SB_EEES9_NS_10bfloat16_tESG_Li256ELb1ELb1ELb1ELb1EEENS1_36VarlenDynamicPersistentTileSchedulerILi128ELi160ELi256ELi128ELb1ELb1ELb1ELb1ELb1ELb1EEEEEEEEEvNT_6ParamsE,"ax",@progbits
	.align	128
.text._ZN7cutlass13device_kernelIN5flash11enable_sm90INS1_16FlashAttnFwdSm90INS1_25CollectiveMainloopFwdSm90ILi2EN4cute5tupleIJNS5_1CILi1EEES8_S8_EEENS6_IJNS7_ILi128EEENS7_ILi160EEENS7_ILi192EEEEEELi192ENS_12float_e4m3_tEfNS_4arch4Sm90ELb1ELb0ELb1ELb1ELb1ELb0ELb0ELb1ELb1ELb1ELb1ELb0EEENS1_21CollectiveEpilogueFwdINS6_IJSA_SC_SB_EEES9_NS_10bfloat16_tESG_Li256ELb1ELb1ELb1ELb1EEENS1_36VarlenDynamicPersistentTileSchedulerILi128ELi160ELi256ELi128ELb1ELb1ELb1ELb1ELb1ELb1EEEEEEEEEvNT_6ParamsE:
        .type           _ZN7cutlass13device_kernelIN5flash11enable_sm90INS1_16FlashAttnFwdSm90INS1_25CollectiveMainloopFwdSm90ILi2EN4cute5tupleIJNS5_1CILi1EEES8_S8_EEENS6_IJNS7_ILi128EEENS7_ILi160EEENS7_ILi192EEEEEELi192ENS_12float_e4m3_tEfNS_4arch4Sm90ELb1ELb0ELb1ELb1ELb1ELb0ELb0ELb1ELb1ELb1ELb1ELb0EEENS1_21CollectiveEpilogueFwdINS6_IJSA_SC_SB_EEES9_NS_10bfloat16_tESG_Li256ELb1ELb1ELb1ELb1EEENS1_36VarlenDynamicPersistentTileSchedulerILi128ELi160ELi256ELi128ELb1ELb1ELb1ELb1ELb1ELb1EEEEEEEEEvNT_6ParamsE,@function
        .size           _ZN7cutlass13device_kernelIN5flash11enable_sm90INS1_16FlashAttnFwdSm90INS1_25CollectiveMainloopFwdSm90ILi2EN4cute5tupleIJNS5_1CILi1EEES8_S8_EEENS6_IJNS7_ILi128EEENS7_ILi160EEENS7_ILi192EEEEEELi192ENS_12float_e4m3_tEfNS_4arch4Sm90ELb1ELb0ELb1ELb1ELb1ELb0ELb0ELb1ELb1ELb1ELb1ELb0EEENS1_21CollectiveEpilogueFwdINS6_IJSA_SC_SB_EEES9_NS_10bfloat16_tESG_Li256ELb1ELb1ELb1ELb1EEENS1_36VarlenDynamicPersistentTileSchedulerILi128ELi160ELi256ELi128ELb1ELb1ELb1ELb1ELb1ELb1EEEEEEEEEvNT_6ParamsE,(.L_x_16282 - _ZN7cutlass13device_kernelIN5flash11enable_sm90INS1_16FlashAttnFwdSm90INS1_25CollectiveMainloopFwdSm90ILi2EN4cute5tupleIJNS5_1CILi1EEES8_S8_EEENS6_IJNS7_ILi128EEENS7_ILi160EEENS7_ILi192EEEEEELi192ENS_12float_e4m3_tEfNS_4arch4Sm90ELb1ELb0ELb1ELb1ELb1ELb0ELb0ELb1ELb1ELb1ELb1ELb0EEENS1_21CollectiveEpilogueFwdINS6_IJSA_SC_SB_EEES9_NS_10bfloat16_tESG_Li256ELb1ELb1ELb1ELb1EEENS1_36VarlenDynamicPersistentTileSchedulerILi128ELi160ELi256ELi128ELb1ELb1ELb1ELb1ELb1ELb1EEEEEEEEEvNT_6ParamsE)
        .other          _ZN7cutlass13device_kernelIN5flash11enable_sm90INS1_16FlashAttnFwdSm90INS1_25CollectiveMainloopFwdSm90ILi2EN4cute5tupleIJNS5_1CILi1EEES8_S8_EEENS6_IJNS7_ILi128EEENS7_ILi160EEENS7_ILi192EEEEEELi192ENS_12float_e4m3_tEfNS_4arch4Sm90ELb1ELb0ELb1ELb1ELb1ELb0ELb0ELb1ELb1ELb1ELb1ELb0EEENS1_21CollectiveEpilogueFwdINS6_IJSA_SC_SB_EEES9_NS_10bfloat16_tESG_Li256ELb1ELb1ELb1ELb1EEENS1_36VarlenDynamicPersistentTileSchedulerILi128ELi160ELi256ELi128ELb1ELb1ELb1ELb1ELb1ELb1EEEEEEEEEvNT_6ParamsE,@"STO_CUDA_ENTRY STV_DEFAULT"
_ZN7cutlass13device_kernelIN5flash11enable_sm90INS1_16FlashAttnFwdSm90INS1_25CollectiveMainloopFwdSm90ILi2EN4cute5tupleIJNS5_1CILi1EEES8_S8_EEENS6_IJNS7_ILi128EEENS7_ILi160EEENS7_ILi192EEEEEELi192ENS_12float_e4m3_tEfNS_4arch4Sm90ELb1ELb0ELb1ELb1ELb1ELb0ELb0ELb1ELb1ELb1ELb1ELb0EEENS1_21CollectiveEpilogueFwdINS6_IJSA_SC_SB_EEES9_NS_10bfloat16_tESG_Li256ELb1ELb1ELb1ELb1EEENS1_36VarlenDynamicPersistentTileSchedulerILi128ELi160ELi256ELi128ELb1ELb1ELb1ELb1ELb1ELb1EEEEEEEEEvNT_6ParamsE:
        /* <DEDUP_REMOVED lines=45> */
.L_x_6333:
        /* <DEDUP_REMOVED lines=22> */
.L_x_6334:
        /* <DEDUP_REMOVED lines=18> */
.L_x_6335:
        /* <DEDUP_REMOVED lines=22> */
.L_x_6336:
        /* <DEDUP_REMOVED lines=24> */
.L_x_6337:
        /* <DEDUP_REMOVED lines=10> */
.L_x_6339:
        /* <DEDUP_REMOVED lines=9> */
[----:B-1----:R-:W-:-:S04]  /*0960*/  LOP3.LUT R0, R2, 0xffffff80, RZ, 0xc0, !PT ;  /* 0xffffff8002007812 */ /* 0x002fc800078ec0ff */
        /* <DEDUP_REMOVED lines=8> */
[----:B0-----:R-:W2:Y:S01]  /*09f0*/  LDL R3, [R1+0x2c] ;  /* 0x00002c0001037983 */ /* 0x001ea20000100800 */
[----:B------:R-:W-:Y:S01]  /*0a00*/  VIADD R12, R2, 0xffffff80 ;  /* 0xffffff80020c7836 */ /* 0x000fe20000000000 */
[----:B------:R-:W-:Y:S01]  /*0a10*/  R2UR UR7, R7 ;  /* 0x00000000070772ca */ /* 0x000fe200000e0000 */
[----:B------:R-:W-:Y:S01]  /*0a20*/  UMOV UR60, URZ ;  /* 0x0000003f003c7c82 */ /* 0x000fe20008000000 */
[----:B------:R-:W-:Y:S01]  /*0a30*/  R2UR UR5, R6 ;  /* 0x00000000060572ca */ /* 0x000fe200000e0000 */
[----:B------:R-:W-:Y:S01]  /*0a40*/  UMOV UR44, URZ ;  /* 0x0000003f002c7c82 */ /* 0x000fe20008000000 */
[----:B------:R-:W-:Y:S01]  /*0a50*/  SHF.R.S32.HI R0, RZ, 0x1f, R12 ;  /* 0x0000001fff007819 */ /* 0x000fe2000001140c */
[----:B------:R-:W-:Y:S01]  /*0a60*/  UMOV UR38, URZ ;  /* 0x0000003f00267c82 */ /* 0x000fe20008000000 */
[----:B------:R-:W-:Y:S02]  /*0a70*/  R2UR UR6, R5 ;  /* 0x00000000050672ca */ /* 0x000fe400000e0000 */
[----:B------:R-:W-:-:S02]  /*0a80*/  LEA.HI R2, R0, R12, RZ, 0x7 ;  /* 0x0000000c00027211 */ /* 0x000fc400078f38ff */
[-C--:B------:R-:W-:Y:S02]  /*0a90*/  LEA.HI R4, R0, R12.reuse, RZ, 0x5 ;  /* 0x0000000c00047211 */ /* 0x080fe400078f28ff */
[----:B------:R-:W-:Y:S02]  /*0aa0*/  LOP3.LUT R229, R2, 0xffffff80, RZ, 0xc0, !PT ;  /* 0xffffff8002e57812 */ /* 0x000fe400078ec0ff */
[----:B------:R-:W-:Y:S01]  /*0ab0*/  SHF.R.S32.HI R13, RZ, 0x7, R2 ;  /* 0x00000007ff0d7819 */ /* 0x000fe20000011402 */
[----:B------:R-:W-:Y:S01]  /*0ac0*/  IMAD.SHL.U32 R5, R4, 0x20, RZ ;  /* 0x0000002004057824 */ /* 0x000fe200078e00ff */
[----:B------:R-:W-:Y:S01]  /*0ad0*/  LEA.HI R11, R0, R12, RZ, 0x2 ;  /* 0x0000000c000b7211 */ /* 0x000fe200078f10ff */
[----:B------:R-:W-:Y:S01]  /*0ae0*/  IMAD.IADD R229, R12, 0x1, -R229 ;  /* 0x000000010ce57824 */ /* 0x000fe200078e0ae5 */
[----:B------:R-:W-:Y:S02]  /*0af0*/  LEA.HI R2, R2, R13, RZ, 0x1 ;  /* 0x0000000d02027211 */ /* 0x000fe400078f08ff */
[----:B------:R-:W-:-:S02]  /*0b00*/  LOP3.LUT R5, R5, 0xfffffc00, RZ, 0xc0, !PT ;  /* 0xfffffc0005057812 */ /* 0x000fc400078ec0ff */
[----:B------:R-:W-:Y:S02]  /*0b10*/  SHF.R.S32.HI R8, RZ, 0x1f, R229 ;  /* 0x0000001fff087819 */ /* 0x000fe400000114e5 */
[----:B------:R-:W-:Y:S02]  /*0b20*/  LOP3.LUT R2, R2, 0x3fffffe, RZ, 0xc0, !PT ;  /* 0x03fffffe02027812 */ /* 0x000fe400078ec0ff */
[CC--:B------:R-:W-:Y:S02]  /*0b30*/  LEA.HI R7, R8.reuse, R229.reuse, RZ, 0x2 ;  /* 0x000000e508077211 */ /* 0x0c0fe400078f10ff */
[----:B------:R-:W-:Y:S01]  /*0b40*/  LEA.HI R8, R8, R229, RZ, 0x5 ;  /* 0x000000e508087211 */ /* 0x000fe200078f28ff */
[----:B------:R-:W-:Y:S01]  /*0b50*/  IMAD.IADD R2, R13, 0x1, -R2 ;  /* 0x000000010d027824 */ /* 0x000fe200078e0a02 */
[--C-:B------:R-:W-:Y:S02]  /*0b60*/  SHF.R.S32.HI R9, RZ, 0x2, R7.reuse ;  /* 0x00000002ff097819 */ /* 0x100fe40000011407 */
[----:B------:R-:W-:-:S02]  /*0b70*/  SHF.R.S32.HI R10, RZ, 0x1f, R7 ;  /* 0x0000001fff0a7819 */ /* 0x000fc40000011407 */
[----:B------:R-:W-:Y:S02]  /*0b80*/  SHF.R.S32.HI R8, RZ, 0x5, R8 ;  /* 0x00000005ff087819 */ /* 0x000fe40000011408 */
[----:B------:R-:W-:Y:S02]  /*0b90*/  LEA.HI R10, R10, R9, RZ, 0x3 ;  /* 0x000000090a0a7211 */ /* 0x000fe400078f18ff */
[----:B------:R-:W-:Y:S02]  /*0ba0*/  LOP3.LUT R11, R11, 0xfffffffc, RZ, 0xc0, !PT ;  /* 0xfffffffc0b0b7812 */ /* 0x000fe400078ec0ff */
[----:B------:R-:W-:-:S03]  /*0bb0*/  LOP3.LUT R10, R10, 0xfffffff8, RZ, 0xc0, !PT ;  /* 0xfffffff80a0a7812 */ /* 0x000fc600078ec0ff */
[----:B------:R-:W-:Y:S02]  /*0bc0*/  IMAD.IADD R11, R12, 0x1, -R11 ;  /* 0x000000010c0b7824 */ /* 0x000fe400078e0a0b */
[----:B------:R-:W-:-:S04]  /*0bd0*/  IMAD.IADD R9, R9, 0x1, -R10 ;  /* 0x0000000109097824 */ /* 0x000fc800078e0a0a */
[----:B------:R-:W-:Y:S01]  /*0be0*/  IMAD R9, R8, 0x10, R9 ;  /* 0x0000001008097824 */ /* 0x000fe200078e0209 */
[----:B--2---:R-:W-:Y:S02]  /*0bf0*/  R2UR UR4, R3 ;  /* 0x00000000030472ca */ /* 0x004fe400000e0000 */
[CC--:B------:R-:W-:Y:S02]  /*0c00*/  LEA.HI R3, R0.reuse, R12.reuse, RZ, 0x4 ;  /* 0x0000000c00037211 */ /* 0x0c0fe400078f20ff */
[----:B------:R-:W-:Y:S02]  /*0c10*/  LEA.HI R0, R0, R12, RZ, 0x3 ;  /* 0x0000000c00007211 */ /* 0x000fe400078f18ff */
[----:B------:R-:W-:Y:S02]  /*0c20*/  SHF.R.S32.HI R6, RZ, 0x4, R3 ;  /* 0x00000004ff067819 */ /* 0x000fe40000011403 */
[C---:B------:R-:W-:Y:S02]  /*0c30*/  LOP3.LUT R4, R3.reuse, 0x3fffff0, RZ, 0xc0, !PT ;  /* 0x03fffff003047812 */ /* 0x040fe400078ec0ff */
[----:B------:R-:W-:-:S02]  /*0c40*/  LEA.HI R3, R3, R6, RZ, 0x1 ;  /* 0x0000000603037211 */ /* 0x000fc400078f08ff */
[----:B------:R-:W-:Y:S01]  /*0c50*/  LOP3.LUT R18, R0, 0xfffffff8, RZ, 0xc0, !PT ;  /* 0xfffffff800127812 */ /* 0x000fe200078ec0ff */
[----:B------:R-:W-:Y:S01]  /*0c60*/  IMAD.IADD R4, R12, 0x1, -R4 ;  /* 0x000000010c047824 */ /* 0x000fe200078e0a04 */
[----:B------:R-:W-:Y:S01]  /*0c70*/  LOP3.LUT R3, R3, 0x1ffffffe, RZ, 0xc0, !PT ;  /* 0x1ffffffe03037812 */ /* 0x000fe200078ec0ff */
[----:B------:R-:W-:Y:S01]  /*0c80*/  ULOP3.LUT UR61, UR4, 0x1, URZ, 0xfc, !UPT ;  /* 0x00000001043d7892 */ /* 0x000fe2000f8efc3f */
[----:B------:R-:W-:Y:S01]  /*0c90*/  SHF.R.S32.HI R228, RZ, 0x3, R0 ;  /* 0x00000003ffe47819 */ /* 0x000fe20000011400 */
[----:B------:R-:W-:Y:S01]  /*0ca0*/  IMAD R4, R4, 0x40, R5 ;  /* 0x0000004004047824 */ /* 0x000fe200078e0205 */
[----:B------:R-:W-:Y:S01]  /*0cb0*/  LEA.HI R5, R11, R11, RZ, 0x1 ;  /* 0x0000000b0b057211 */ /* 0x000fe200078f08ff */
[----:B------:R-:W-:Y:S01]  /*0cc0*/  IMAD.IADD R3, R6, 0x1, -R3 ;  /* 0x0000000106037824 */ /* 0x000fe200078e0a03 */
[----:B------:R-:W-:Y:S01]  /*0cd0*/  LOP3.LUT R6, R7, 0x7ffffffc, RZ, 0xc0, !PT ;  /* 0x7ffffffc07067812 */ /* 0x000fe200078ec0ff */
[----:B------:R-:W-:Y:S02]  /*0ce0*/  IMAD.IADD R18, R12, 0x1, -R18 ;  /* 0x000000010c127824 */ /* 0x000fe400078e0a12 */
[----:B------:R-:W-:Y:S01]  /*0cf0*/  IMAD R3, R3, 0x8, R4 ;  /* 0x0000000803037824 */ /* 0x000fe200078e0204 */
[----:B------:R-:W-:Y:S01]  /*0d00*/  LOP3.LUT R4, R5, 0x1ffffffe, RZ, 0xc0, !PT ;  /* 0x1ffffffe05047812 */ /* 0x000fe200078ec0ff */
[----:B------:R-:W-:-:S03]  /*0d10*/  IMAD.IADD R6, R229, 0x1, -R6 ;  /* 0x00000001e5067824 */ /* 0x000fc600078e0a06 */
[----:B------:R0:W-:Y:S01]  /*0d20*/  STL [R1+0x28], R3 ;  /* 0x0000280301007387 */ /* 0x0001e20000100800 */
[----:B------:R-:W-:Y:S02]  /*0d30*/  IMAD.SHL.U32 R16, R6, 0x2, RZ ;  /* 0x0000000206107824 */ /* 0x000fe400078e00ff */
[----:B------:R-:W-:Y:S02]  /*0d40*/  IMAD.IADD R4, R11, 0x1, -R4 ;  /* 0x000000010b047824 */ /* 0x000fe400078e0a04 */
[C---:B------:R-:W-:Y:S02]  /*0d50*/  VIADD R227, R16.reuse, 0x8 ;  /* 0x0000000810e37836 */ /* 0x040fe40000000000 */
[C---:B------:R-:W-:Y:S02]  /*0d60*/  VIADD R226, R16.reuse, 0x10 ;  /* 0x0000001010e27836 */ /* 0x040fe40000000000 */
[----:B------:R-:W-:Y:S01]  /*0d70*/  VIADD R225, R16, 0x88 ;  /* 0x0000008810e17836 */ /* 0x000fe20000000000 */
        /* <DEDUP_REMOVED lines=20> */
.L_x_6403:
[----:B------:R-:W-:Y:S01]  /*0ec0*/  ULDC.64 UR8, c[0x0][0xc88] ;  /* 0x0003220000087ab9 */ /* 0x000fe20000000a00 */
[----:B------:R-:W-:Y:S01]  /*0ed0*/  ULDC.64 UR10, c[0x0][0xa18] ;  /* 0x00028600000a7ab9 */ /* 0x000fe20000000a00 */
[----:B------:R-:W-:Y:S02]  /*0ee0*/  UIMAD.WIDE UR8, UR7, 0x4, UR8 ;  /* 0x00000004070878a5 */ /* 0x000fe4000f8e0208 */
[----:B------:R-:W-:Y:S01]  /*0ef0*/  UISETP.NE.U32.AND UP1, UPT, UR10, URZ, UPT ;  /* 0x0000003f0a00728c */ /* 0x000fe2000bf25070 */
[----:B------:R-:W-:Y:S01]  /*0f00*/  ULDC UR4, c[0x0][0x424] ;  /* 0x0001090000047ab9 */ /* 0x000fe20000000800 */
[----:B------:R-:W-:Y:S02]  /*0f10*/  ULDC UR7, c[0x0][0x2f0] ;  /* 0x0000bc0000077ab9 */ /* 0x000fe40000000800 */
[----:B012---:R-:W-:Y:S02]  /*0f20*/  IMAD.U32 R2, RZ, RZ, UR8 ;  /* 0x00000008ff027e24 */ /* 0x007fe4000f8e00ff */
        /* <DEDUP_REMOVED lines=18> */
[----:B---3--:R-:W-:Y:S01]  /*1050*/  IMAD.U32 R5, RZ, RZ, UR11 ;  /* 0x0000000bff057e24 */ /* 0x008fe2000f8e00ff */
        /* <DEDUP_REMOVED lines=13> */
[----:B-----5:R-:W-:-:S14]  /*1130*/  @P2 BRA `(.L_x_6340) ;  /* 0x0000000000382947 */ /* 0x020fdc0003800000 */
        /* <DEDUP_REMOVED lines=14> */
.L_x_6340:
        /* <DEDUP_REMOVED lines=8> */
.L_x_6341:
        /* <DEDUP_REMOVED lines=13> */
.L_x_6342:
        /* <DEDUP_REMOVED lines=9> */
[----:B------:R-:W-:Y:S02]  /*1400*/  UIMAD.WIDE.U32 UR6, UR8, UR6, URZ ;  /* 0x00000006080672a5 */ /* 0x000fe4000f8e003f */
[----:B------:R-:W-:Y:S02]  /*1410*/  UIADD3 UR6, UR50, 0x9f, URZ ;  /* 0x0000009f32067890 */ /* 0x000fe4000fffe03f */
[----:B------:R-:W-:Y:S02]  /*1420*/  @UP0 USHF.R.U32.HI UR8, URZ, UR9, UR7 ;  /* 0x000000093f080299 */ /* 0x000fe40008011607 */
[----:B------:R-:W-:Y:S02]  /*1430*/  UIMAD.WIDE UR6, UR6, 0x66666667, URZ ;  /* 0x66666667060678a5 */ /* 0x000fe4000f8e023f */
[----:B------:R-:W-:-:S02]  /*1440*/  UIADD3 UR8, UR4, UR8, URZ ;  /* 0x0000000804087290 */ /* 0x000fc4000fffe03f */
[----:B------:R-:W-:Y:S02]  /*1450*/  USHF.R.U32.HI UR4, URZ, 0x1f, UR7 ;  /* 0x0000001f3f047899 */ /* 0x000fe40008011607 */
[----:B------:R-:W-:Y:S02]  /*1460*/  UIMAD.WIDE UR8, UR8, 0x66666667, URZ ;  /* 0x66666667080878a5 */ /* 0x000fe4000f8e023f */
[----:B------:R-:W-:Y:S02]  /*1470*/  ULEA.HI.SX32 UR7, UR7, UR4, 0x1a ;  /* 0x0000000407077291 */ /* 0x000fe4000f8fd23f */
[----:B------:R-:W-:Y:S02]  /*1480*/  USHF.R.U32.HI UR6, URZ, 0x1f, UR9 ;  /* 0x0000001f3f067899 */ /* 0x000fe40008011609 */
[----:B------:R-:W-:Y:S02]  /*1490*/  ULOP3.LUT UR4, UR5, 0xff000000, URZ, 0xc0, !UPT ;  /* 0xff00000005047892 */ /* 0x000fe4000f8ec03f */
[----:B------:R-:W-:-:S02]  /*14a0*/  ULEA.HI.SX32 UR6, UR9, UR6, 0x1a ;  /* 0x0000000609067291 */ /* 0x000fc4000f8fd23f */
[----:B------:R-:W-:Y:S02]  /*14b0*/  ULOP3.LUT UR5, UR5, 0xff0000, URZ, 0xc0, !UPT ;  /* 0x00ff000005057892 */ /* 0x000fe4000f8ec03f */
[----:B------:R-:W-:Y:S02]  /*14c0*/  UISETP.LT.AND UP0, UPT, UR7, UR6, UPT ;  /* 0x000000060700728c */ /* 0x000fe4000bf01270 */
[----:B------:R-:W-:Y:S02]  /*14d0*/  USHF.R.U32.HI UR4, URZ, 0x8, UR4 ;  /* 0x000000083f047899 */ /* 0x000fe40008011604 */
[----:B------:R-:W-:Y:S02]  /*14e0*/  USEL UR9, UR7, UR6, UP0 ;  /* 0x0000000607097287 */ /* 0x000fe40008000000 */
[----:B------:R-:W-:Y:S02]  /*14f0*/  ULEA.HI UR5, UR5, UR4, URZ, 0x10 ;  /* 0x0000000405057291 */ /* 0x000fe4000f8f803f */
[----:B------:R-:W-:-:S02]  /*1500*/  UISETP.GE.AND UP0, UPT, UR9, 0x1, UPT ;  /* 0x000000010900788c */ /* 0x000fc4000bf06270 */
[----:B------:R-:W-:Y:S01]  /*1510*/  ULOP3.LUT UR58, UR5, 0xff, URZ, 0xc0, !UPT ;  /* 0x000000ff053a7892 */ /* 0x000fe2000f8ec03f */
[----:B------:R-:W-:Y:S01]  /*1520*/  UMOV UR4, URZ ;  /* 0x0000003f00047c82 */ /* 0x000fe20008000000 */
[----:B------:R-:W-:Y:S02]  /*1530*/  USHF.R.U32.HI UR57, URZ, 0x10, UR5 ;  /* 0x000000103f397899 */ /* 0x000fe40008011605 */
[----:B------:R-:W-:-:S13]  /*1540*/  PLOP3.LUT P0, PT, PT, PT, UP0, 0x80, 0x0 ;  /* 0x000000000000781c */ /* 0x000fda0003f0f008 */
        /* <DEDUP_REMOVED lines=37> */
.L_x_6343:
        /* <DEDUP_REMOVED lines=8> */
[----:B------:R-:W-:-:S02]  /*1820*/  VIADDMNMX R0, R3, UR53, R0, PT ;  /* 0x0000003503007c46 */ /* 0x000fc4000b800100 */
[----:B------:R-:W-:Y:S01]  /*1830*/  CS2R R2, SRZ ;  /* 0x0000000000027805 */ /* 0x000fe2000001ff00 */
[----:B------:R-:W-:Y:S01]  /*1840*/  IMAD.MOV.U32 R96, RZ, RZ, RZ ;  /* 0x000000ffff607224 */ /* 0x000fe200078e00ff */
[----:B------:R-:W-:Y:S02]  /*1850*/  CS2R R52, SRZ ;  /* 0x0000000000347805 */ /* 0x000fe4000001ff00 */
[----:B------:R-:W-:Y:S01]  /*1860*/  R2UR UR40, R0 ;  /* 0x00000000002872ca */ /* 0x000fe200000e0000 */
[----:B------:R-:W-:Y:S01]  /*1870*/  IMAD.MOV.U32 R0, RZ, RZ, RZ ;  /* 0x000000ffff007224 */ /* 0x000fe200078e00ff */
        /* <DEDUP_REMOVED lines=11> */
[----:B------:R-:W-:Y:S01]  /*1930*/  UISETP.GT.AND UP0, UPT, UR40, UR53, UPT ;  /* 0x000000352800728c */ /* 0x000fe2000bf04270 */
[----:B------:R-:W-:Y:S01]  /*1940*/  IMAD.MOV.U32 R80, RZ, RZ, RZ ;  /* 0x000000ffff507224 */ /* 0x000fe200078e00ff */
[----:B------:R-:W-:Y:S01]  /*1950*/  CS2R R56, SRZ ;  /* 0x0000000000387805 */ /* 0x000fe2000001ff00 */
[----:B------:R-:W-:Y:S01]  /*1960*/  IMAD.MOV.U32 R141, RZ, RZ, RZ ;  /* 0x000000ffff8d7224 */ /* 0x000fe200078e00ff */
[----:B------:R-:W-:Y:S01]  /*1970*/  CS2R R32, SRZ ;  /* 0x0000000000207805 */ /* 0x000fe2000001ff00 */
[----:B------:R-:W-:Y:S01]  /*1980*/  IMAD.MOV.U32 R143, RZ, RZ, RZ ;  /* 0x000000ffff8f7224 */ /* 0x000fe200078e00ff */
[----:B------:R-:W-:Y:S01]  /*1990*/  PLOP3.LUT P1, PT, PT, PT, UP0, 0x80, 0x0 ;  /* 0x000000000000781c */ /* 0x000fe20003f2f008 */
        /* <DEDUP_REMOVED lines=40> */
[----:B------:R-:W-:Y:S02]  /*1c20*/  IMAD.MOV.U32 R118, RZ, RZ, RZ ;  /* 0x000000ffff767224 */ /* 0x000fe400078e00ff */
        /* <DEDUP_REMOVED lines=38> */
.L_x_6345:
        /* <DEDUP_REMOVED lines=42> */
.L_x_6508:
[----:B------:R-:W-:Y:S05]  /*2130*/  @!P1 BRA `(.L_x_6347) ;  /* 0x0000000000049947 */ /* 0x000fea0003800000 */
[----:B------:R-:W-:Y:S01]  /*2140*/  BPT.TRAP 0x1 ;  /* 0x000000040000795c */ /* 0x000fe20000300000 */
.L_x_6347:
[----:B0-----:R-:W-:Y:S02]  /*2150*/  IMAD.U32 R2, RZ, RZ, UR38 ;  /* 0x00000026ff027e24 */ /* 0x001fe4000f8e00ff */
[----:B------:R-:W-:-:S03]  /*2160*/  IMAD.U32 R3, RZ, RZ, UR44 ;  /* 0x0000002cff037e24 */ /* 0x000fc6000f8e00ff */
[----:B------:R-:W-:Y:S02]  /*2170*/  LEA R2, R2, UR39, 0x3 ;  /* 0x0000002702027c11 */ /* 0x000fe4000f8e18ff */
[----:B------:R-:W-:-:S04]  /*2180*/  SHF.L.U32 R3, R3, 0x1f, RZ ;  /* 0x0000001f03037819 */ /* 0x000fc800000006ff */
[----:B------:R0:W1:Y:S01]  /*2190*/  SYNCS.PHASECHK.TRANS64.TRYWAIT P0, [R2+URZ+0x33430], R3 ;  /* 0x03343003020075a7 */ /* 0x000062000800017f */
[----:B------:R-:W-:Y:S05]  /*21a0*/  @!P1 BRA `(.L_x_6348) ;  /* 0x0000000000049947 */ /* 0x000fea0003800000 */
[----:B------:R-:W-:Y:S01]  /*21b0*/  BPT.TRAP 0x1 ;  /* 0x000000040000795c */ /* 0x000fe20000300000 */
.L_x_6348:
[----:B-1----:R-:W-:Y:S05]  /*21c0*/  @P0 BRA `(.L_x_6349) ;  /* 0x0000000000080947 */ /* 0x002fea0003800000 */
[----:B------:R-:W1:Y:S02]  /*21d0*/  SYNCS.PHASECHK.TRANS64.TRYWAIT P0, [R2+URZ+0x33430], R3 ;  /* 0x03343003020075a7 */ /* 0x000e64000800017f */
[----:B-1----:R-:W-:Y:S05]  /*21e0*/  @!P0 BRA `(.L_x_6350) ;  /* 0x0000019c00bc8947 */ /* 0x002fea0003800000 */
.L_x_6349:
        /* <DEDUP_REMOVED lines=9> */
[----:B------:R-:W-:Y:S02]  /*2280*/  UMOV UR7, 0x80000020 ;  /* 0x8000002000077882 */ /* 0x000fe40000000000 */
[----:B------:R-:W-:Y:S01]  /*2290*/  ULOP3.LUT UR47, UR4, 0x10000, URZ, 0xfc, !UPT ;  /* 0x00010000042f7892 */ /* 0x000fe2000f8efc3f */
[----:B------:R-:W-:Y:S02]  /*22a0*/  UMOV UR12, UR8 ;  /* 0x00000008000c7c82 */ /* 0x000fe40008000000 */
[----:B------:R-:W-:Y:S01]  /*22b0*/  UMOV UR4, UR8 ;  /* 0x0000000800047c82 */ /* 0x000fe20008000000 */
[----:B------:R-:W-:Y:S01]  /*22c0*/  UIMAD UR10, UR38, 0x780, UR47 ;  /* 0x00000780260a78a4 */ /* 0x000fe2000f8e022f */
[----:B------:R-:W-:Y:S01]  /*22d0*/  UMOV UR13, UR9 ;  /* 0x00000009000d7c82 */ /* 0x000fe20008000000 */
[----:B------:R-:W-:-:S02]  /*22e0*/  UMOV UR15, 0x80000020 ;  /* 0x80000020000f7882 */ /* 0x000fc40000000000 */
[----:B------:R-:W-:Y:S02]  /*22f0*/  UIADD3 UR6, UR10, 0x80, URZ ;  /* 0x000000800a067890 */ /* 0x000fe4000fffe03f */
[----:B------:R-:W-:Y:S02]  /*2300*/  UIADD3 UR14, UR10, 0x100, URZ ;  /* 0x000001000a0e7890 */ /* 0x000fe4000fffe03f */
[----:B------:R-:W-:Y:S02]  /*2310*/  UIADD3 UR16, UR10, 0x200, URZ ;  /* 0x000002000a107890 */ /* 0x000fe4000fffe03f */
[----:B------:R-:W-:Y:S01]  /*2320*/  QGMMA.64x32x32.F32.E4M3.E4M3 R88, gdesc[UR8], RZ, !UPT, gsb0 ;  /* 0x00600000085879f3 */ /* 0x000fe2000c0008ff */
[----:B------:R-:W-:Y:S02]  /*2330*/  UIADD3 UR11, UR10, 0x180, URZ ;  /* 0x000001800a0b7890 */ /* 0x000fe4000fffe03f */
[----:B------:R-:W-:Y:S02]  /*2340*/  UIADD3 UR17, UR10, 0x202, URZ ;  /* 0x000002020a117890 */ /* 0x000fe4000fffe03f */
[----:B------:R-:W-:Y:S01]  /*2350*/  UIADD3 UR18, UR10, 0x280, URZ ;  /* 0x000002800a127890 */ /* 0x000fe2000fffe03f */
        /* <DEDUP_REMOVED lines=15> */
[----:B------:R-:W-:Y:S01]  /*2450*/  QGMMA.64x32x32.F32.E4M3.E4M3 R72, gdesc[UR4], RZ, !UPT, gsb0 ;  /* 0x00600000044879f3 */ /* 0x000fe2000c0008ff */
[----:B------:R-:W-:Y:S01]  /*2460*/  UMOV UR4, UR8 ;  /* 0x0000000800047c82 */ /* 0x000fe20008000000 */
[----:B------:R-:W-:Y:S01]  /*2470*/  UMOV UR5, UR9 ;  /* 0x0000000900057c82 */ /* 0x000fe20008000000 */
[----:B------:R-:W-:Y:S01]  /*2480*/  UMOV UR6, UR11 ;  /* 0x0000000b00067c82 */ /* 0x000fe20008000000 */
[----:B------:R-:W-:Y:S01]  /*2490*/  UMOV UR7, 0x80000020 ;  /* 0x8000002000077882 */ /* 0x000fe20000000000 */
[----:B------:R-:W-:Y:S01]  /*24a0*/  UIADD3 UR11, UR10, 0x102, URZ ;  /* 0x000001020a0b7890 */ /* 0x000fe2000fffe03f */
[----:B------:R-:W-:Y:S02]  /*24b0*/  WARPGROUP.DEPBAR.LE gsb0, 0x0 ;  /* 0x00008000000079c5 */ /* 0x000fe40000010000 */
[----:B------:R-:W-:-:S06]  /*24c0*/  WARPGROUP.ARRIVE ;  /* 0x00000000000079c5 */ /* 0x000fcc0000000000 */
[----:B------:R-:W-:Y:S01]  /*24d0*/  QGMMA.64x32x32.F32.E4M3.E4M3 R56, gdesc[UR12], RZ, !UPT, gsb0 ;  /* 0x006000000c3879f3 */ /* 0x000fe2000c0008ff */
[----:B------:R-:W-:Y:S02]  /*24e0*/  UIADD3 UR12, UR8, 0x2, URZ ;  /* 0x00000002080c7890 */ /* 0x000fe4000fffe03f */
[----:B------:R-:W-:Y:S01]  /*24f0*/  UIADD3 UR14, UR10, 0x2, URZ ;  /* 0x000000020a0e7890 */ /* 0x000fe2000fffe03f */
[----:B------:R-:W-:Y:S01]  /*2500*/  UMOV UR13, 0x80000020 ;  /* 0x80000020000d7882 */ /* 0x000fe20000000000 */
[----:B------:R-:W-:Y:S01]  /*2510*/  UMOV UR15, 0x80000020 ;  /* 0x80000020000f7882 */ /* 0x000fe20000000000 */
[----:B------:R-:W-:Y:S02]  /*2520*/  WARPGROUP.DEPBAR.LE gsb0, 0x0 ;  /* 0x00008000000079c5 */ /* 0x000fe40000010000 */
        /* <DEDUP_REMOVED lines=24> */
[----:B------:R-:W-:Y:S01]  /*26b0*/  UMOV UR5, UR13 ;  /* 0x0000000d00057c82 */ /* 0x000fe20008000000 */
        /* <DEDUP_REMOVED lines=147> */
.L_x_6351:
[----:B------:R-:W-:Y:S01]  /*2ff0*/  UISETP.NE.AND UP0, UPT, UR51, URZ, UPT ;  /* 0x0000003f3300728c */ /* 0x000fe2000bf05270 */
[C---:B------:R-:W-:Y:S01]  /*3000*/  FMUL.FTZ R13, R0.reuse, R76 ;  /* 0x0000004c000d7220 */ /* 0x040fe20000410000 */
[C---:B------:R-:W-:Y:S01]  /*3010*/  FMUL.FTZ R21, R0.reuse, R58 ;  /* 0x0000003a00157220 */ /* 0x040fe20000410000 */
[----:B------:R-:W-:Y:S02]  /*3020*/  VIADD R76, R17, UR48 ;  /* 0x00000030114c7c36 */ /* 0x000fe40008000000 */
[C---:B------:R-:W-:Y:S01]  /*3030*/  FMUL.FTZ R15, R0.reuse, R80 ;  /* 0x00000050000f7220 */ /* 0x040fe20000410000 */
[C---:B------:R-:W-:Y:S01]  /*3040*/  FMUL.FTZ R74, R0.reuse, R74 ;  /* 0x0000004a004a7220 */ /* 0x040fe20000410000 */
[----:B------:R-:W-:Y:S01]  /*3050*/  PLOP3.LUT P0, PT, PT, PT, UP0, 0x80, 0x0 ;  /* 0x000000000000781c */ /* 0x000fe20003f0f008 */
[----:B------:R2:W-:Y:S01]  /*3060*/  MUFU.TANH R80, R21 ;  /* 0x0000001500507308 */ /* 0x0005e20000002400 */
[----:B------:R-:W-:Y:S01]  /*3070*/  PLOP3.LUT P2, PT, PT, PT, UP0, 0x80, 0x0 ;  /* 0x000000000000781c */ /* 0x000fe20003f4f008 */
[C---:B------:R-:W-:Y:S01]  /*3080*/  FMUL.FTZ R63, R0.reuse, R63 ;  /* 0x0000003f003f7220 */ /* 0x040fe20000410000 */
[C---:B------:R-:W-:Y:S01]  /*3090*/  FMUL.FTZ R4, R0.reuse, R89 ;  /* 0x0000005900047220 */ /* 0x040fe20000410000 */
[----:B------:R-:W-:Y:S01]  /*30a0*/  @UP0 ULDC UR4, c[0x0][0x44c] ;  /* 0x0001130000040ab9 */ /* 0x000fe20000000800 */
[C---:B------:R-:W-:Y:S01]  /*30b0*/  FMUL.FTZ R90, R0.reuse, R90 ;  /* 0x0000005a005a7220 */ /* 0x040fe20000410000 */
[C---:B------:R-:W-:Y:S01]  /*30c0*/  FMUL.FTZ R91, R0.reuse, R91 ;  /* 0x0000005b005b7220 */ /* 0x040fe20000410000 */
[C---:B------:R-:W-:Y:S01]  /*30d0*/  FMUL.FTZ R9, R0.reuse, R100 ;  /* 0x0000006400097220 */ /* 0x040fe20000410000 */
[----:B------:R3:W-:Y:S01]  /*30e0*/  MUFU.TANH R89, R74 ;  /* 0x0000004a00597308 */ /* 0x0007e20000002400 */
[----:B------:R-:W-:Y:S01]  /*30f0*/  UIMAD UR5, UR40, -0xa0, UR50 ;  /* 0xffffff60280578a4 */ /* 0x000fe2000f8e0232 */
[C---:B------:R-:W-:Y:S01]  /*3100*/  FMUL.FTZ R62, R0.reuse, R62 ;  /* 0x0000003e003e7220 */ /* 0x040fe20000410000 */
[----:B------:R-:W-:Y:S01]  /*3110*/  FMUL.FTZ R67, R0, R67 ;  /* 0x0000004300437220 */ /* 0x000fe20000410000 */
[----:B--2---:R-:W-:Y:S01]  /*3120*/  @P0 IMAD.HI.U32 R21, R76, UR4, RZ ;  /* 0x000000044c150c27 */ /* 0x004fe2000f8e00ff */
[----:B------:R-:W-:-:S03]  /*3130*/  @UP0 ULDC UR4, c[0x0][0x450] ;  /* 0x0001140000040ab9 */ /* 0x000fc60000000800 */
[C---:B------:R-:W-:Y:S01]  /*3140*/  FMUL.FTZ R94, R0.reuse, R94 ;  /* 0x0000005e005e7220 */ /* 0x040fe20000410000 */
[C---:B------:R-:W-:Y:S01]  /*3150*/  FMUL.FTZ R7, R0.reuse, R96 ;  /* 0x0000006000077220 */ /* 0x040fe20000410000 */
[----:B------:R2:W-:Y:S01]  /*3160*/  MUFU.TANH R100, R63 ;  /* 0x0000003f00647308 */ /* 0x0005e20000002400 */
[----:B------:R-:W-:Y:S01]  /*3170*/  @P2 SHF.R.U32.HI R76, RZ, UR4, R21 ;  /* 0x00000004ff4c2c19 */ /* 0x000fe20008011615 */
[----:B------:R-:W-:Y:S01]  /*3180*/  UIMAD UR4, UR40, -0xa0, URZ ;  /* 0xffffff60280478a4 */ /* 0x000fe2000f8e023f */
[C---:B---3--:R-:W-:Y:S01]  /*3190*/  FMUL.FTZ R74, R0.reuse, R56 ;  /* 0x00000038004a7220 */ /* 0x048fe20000410000 */
[C---:B------:R-:W-:Y:S01]  /*31a0*/  FMUL.FTZ R56, R0.reuse, R57 ;  /* 0x0000003900387220 */ /* 0x040fe20000410000 */
[C---:B------:R-:W-:Y:S01]  /*31b0*/  FMUL.FTZ R57, R0.reuse, R60 ;  /* 0x0000003c00397220 */ /* 0x040fe20000410000 */
[----:B------:R-:W3:Y:S01]  /*31c0*/  SHFL.IDX PT, R21, R76, 0x1, 0x1c1f ;  /* 0x003c1f004c157f89 */ /* 0x000ee200000e0000 */
[C---:B------:R-:W-:Y:S01]  /*31d0*/  FMUL.FTZ R60, R0.reuse, R65 ;  /* 0x00000041003c7220 */ /* 0x040fe20000410000 */
[----:B------:R-:W-:Y:S01]  /*31e0*/  FMUL.FTZ R5, R0, R93 ;  /* 0x0000005d00057220 */ /* 0x000fe20000410000 */
[----:B--2---:R-:W-:Y:S01]  /*31f0*/  IMAD.U32 R63, RZ, RZ, UR4 ;  /* 0x00000004ff3f7e24 */ /* 0x004fe2000f8e00ff */
[----:B------:R2:W-:Y:S01]  /*3200*/  MUFU.TANH R96, R62 ;  /* 0x0000003e00607308 */ /* 0x0005e20000002400 */
[----:B------:R-:W-:-:S02]  /*3210*/  IMAD.U32 R93, RZ, RZ, UR5 ;  /* 0x00000005ff5d7e24 */ /* 0x000fc4000f8e00ff */
[C---:B------:R-:W-:Y:S01]  /*3220*/  FMUL.FTZ R95, R0.reuse, R95 ;  /* 0x0000005f005f7220 */ /* 0x040fe20000410000 */
[C---:B------:R-:W-:Y:S01]  /*3230*/  FMUL.FTZ R98, R0.reuse, R98 ;  /* 0x0000006200627220 */ /* 0x040fe20000410000 */
[C---:B------:R-:W-:Y:S01]  /*3240*/  FMUL.FTZ R99, R0.reuse, R99 ;  /* 0x0000006300637220 */ /* 0x040fe20000410000 */
[----:B------:R-:W-:Y:S01]  /*3250*/  FMUL.FTZ R75, R0, R75 ;  /* 0x0000004b004b7220 */ /* 0x000fe20000410000 */
[----:B------:R-:W-:Y:S01]  /*3260*/  IADD3 R93, -R16, 0xa0, R93 ;  /* 0x000000a0105d7810 */ /* 0x000fe20007ffe15d */
[C---:B------:R-:W-:Y:S01]  /*3270*/  FMUL.FTZ R102, R0.reuse, R102 ;  /* 0x0000006600667220 */ /* 0x040fe20000410000 */
[----:B------:R4:W-:Y:S01]  /*3280*/  MUFU.TANH R65, R67 ;  /* 0x0000004300417308 */ /* 0x0009e20000002400 */
[----:B--2---:R-:W-:Y:S01]  /*3290*/  FMUL.FTZ R62, R0, R68 ;  /* 0x00000044003e7220 */ /* 0x004fe20000410000 */
[----:B------:R-:W-:Y:S01]  /*32a0*/  IADD3 R68, -R16, 0xa1, R63 ;  /* 0x000000a110447810 */ /* 0x000fe20007ffe13f */
[C---:B------:R-:W-:Y:S01]  /*32b0*/  FMUL.FTZ R6, R0.reuse, R92 ;  /* 0x0000005c00067220 */ /* 0x040fe20000410000 */
[C---:B------:R-:W-:Y:S01]  /*32c0*/  FMUL.FTZ R8, R0.reuse, R97 ;  /* 0x0000006100087220 */ /* 0x040fe20000410000 */
[C---:B------:R-:W-:Y:S01]  /*32d0*/  FMUL.FTZ R103, R0.reuse, R103 ;  /* 0x0000006700677220 */ /* 0x040fe20000410000 */
[C---:B01----:R-:W-:Y:S01]  /*32e0*/  FMUL.FTZ R3, R0.reuse, R88 ;  /* 0x0000005800037220 */ /* 0x043fe20000410000 */
[----:B------:R-:W-:Y:S01]  /*32f0*/  FMUL.FTZ R10, R0, R101 ;  /* 0x00000065000a7220 */ /* 0x000fe20000410000 */
[----:B------:R-:W0:Y:S01]  /*3300*/  MUFU.TANH R90, R90 ;  /* 0x0000005a005a7308 */ /* 0x000e220000002400 */
[----:B----4-:R-:W-:-:S02]  /*3310*/  IMAD.U32 R67, RZ, RZ, UR45 ;  /* 0x0000002dff437e24 */ /* 0x010fc4000f8e00ff */
[C---:B------:R-:W-:Y:S01]  /*3320*/  FMUL.FTZ R78, R0.reuse, R78 ;  /* 0x0000004e004e7220 */ /* 0x040fe20000410000 */
[C---:B------:R-:W-:Y:S01]  /*3330*/  FMUL.FTZ R79, R0.reuse, R79 ;  /* 0x0000004f004f7220 */ /* 0x040fe20000410000 */
[C---:B------:R-:W-:Y:S01]  /*3340*/  FMUL.FTZ R82, R0.reuse, R82 ;  /* 0x0000005200527220 */ /* 0x040fe20000410000 */
[C---:B------:R-:W-:Y:S01]  /*3350*/  FMUL.FTZ R83, R0.reuse, R83 ;  /* 0x0000005300537220 */ /* 0x040fe20000410000 */
[----:B------:R-:W-:Y:S01]  /*3360*/  IADD3 R68, -R67, UR50, R68 ;  /* 0x0000003243447c10 */ /* 0x000fe2000fffe144 */
[C---:B------:R-:W-:Y:S01]  /*3370*/  FMUL.FTZ R86, R0.reuse, R86 ;  /* 0x0000005600567220 */ /* 0x040fe20000410000 */
[----:B------:R-:W1:Y:S01]  /*3380*/  MUFU.TANH R91, R91 ;  /* 0x0000005b005b7308 */ /* 0x000e620000002400 */
[C---:B------:R-:W-:Y:S01]  /*3390*/  FMUL.FTZ R20, R0.reuse, R81 ;  /* 0x0000005100147220 */ /* 0x040fe20000410000 */
[----:B---3--:R-:W-:Y:S01]  /*33a0*/  VIADDMNMX R21, R21, R68, R93, PT ;  /* 0x0000004415157246 */ /* 0x008fe2000380015d */
[C---:B------:R-:W-:Y:S01]  /*33b0*/  FMUL.FTZ R87, R0.reuse, R87 ;  /* 0x0000005700577220 */ /* 0x040fe20000410000 */
[C---:B------:R-:W-:Y:S01]  /*33c0*/  FMUL.FTZ R14, R0.reuse, R77 ;  /* 0x0000004d000e7220 */ /* 0x040fe20000410000 */
[C---:B------:R-:W-:Y:S01]  /*33d0*/  FMUL.FTZ R11, R0.reuse, R72 ;  /* 0x00000048000b7220 */ /* 0x040fe20000410000 */
[C---:B------:R-:W-:Y:S01]  /*33e0*/  ISETP.GT.AND P0, PT, R21.reuse, RZ, PT ;  /* 0x000000ff1500720c */ /* 0x040fe20003f04270 */
[C---:B------:R-:W-:Y:S01]  /*33f0*/  FMUL.FTZ R72, R0.reuse, R85 ;  /* 0x0000005500487220 */ /* 0x040fe20000410000 */
        /* <DEDUP_REMOVED lines=10> */
[C---:B------:R-:W-:Y:S01]  /*34a0*/  FMUL.FTZ R71, R0.reuse, R71 ;  /* 0x0000004700477220 */ /* 0x040fe20000410000 */
[----:B------:R-:W-:Y:S01]  /*34b0*/  ISETP.GT.AND P2, PT, R21, 0x10, PT ;  /* 0x000000101500780c */ /* 0x000fe20003f44270 */
[C---:B------:R-:W-:Y:S01]  /*34c0*/  FMUL.FTZ R70, R0.reuse, R70 ;  /* 0x0000004600467220 */ /* 0x040fe20000410000 */
[C---:B------:R-:W-:Y:S01]  /*34d0*/  FMUL.FTZ R58, R0.reuse, R61 ;  /* 0x0000003d003a7220 */ /* 0x040fe20000410000 */
[C---:B------:R-:W-:Y:S01]  /*34e0*/  FMUL.FTZ R61, R0.reuse, R69 ;  /* 0x00000045003d7220 */ /* 0x040fe20000410000 */
[----:B------:R-:W-:Y:S01]  /*34f0*/  FMUL.FTZ R42, R0, R42 ;  /* 0x0000002a002a7220 */ /* 0x000fe20000410000 */
[----:B------:R-:W-:Y:S01]  /*3500*/  MUFU.TANH R98, R98 ;  /* 0x0000006200627308 */ /* 0x000fe20000002400 */
[----:B--2---:R-:W-:Y:S01]  /*3510*/  FSEL R107, R94, -INF , P3 ;  /* 0xff8000005e6b7808 */ /* 0x004fe20001800000 */
[C---:B------:R-:W-:Y:S01]  /*3520*/  FMUL.FTZ R43, R0.reuse, R43 ;  /* 0x0000002b002b7220 */ /* 0x040fe20000410000 */
[C---:B------:R-:W-:Y:S01]  /*3530*/  FMUL.FTZ R63, R0.reuse, R40 ;  /* 0x00000028003f7220 */ /* 0x040fe20000410000 */
[C---:B------:R-:W-:Y:S01]  /*3540*/  FMUL.FTZ R40, R0.reuse, R41 ;  /* 0x0000002900287220 */ /* 0x040fe20000410000 */
[C---:B------:R-:W-:Y:S01]  /*3550*/  FMUL.FTZ R46, R0.reuse, R46 ;  /* 0x0000002e002e7220 */ /* 0x040fe20000410000 */
[C---:B------:R-:W-:Y:S01]  /*3560*/  FMUL.FTZ R47, R0.reuse, R47 ;  /* 0x0000002f002f7220 */ /* 0x040fe20000410000 */
[C---:B------:R-:W-:Y:S01]  /*3570*/  FMUL.FTZ R55, R0.reuse, R55 ;  /* 0x0000003700377220 */ /* 0x040fe20000410000 */
[----:B------:R-:W1:Y:S01]  /*3580*/  MUFU.TANH R99, R99 ;  /* 0x0000006300637308 */ /* 0x000e620000002400 */
[----:B0-----:R-:W-:Y:S01]  /*3590*/  FSEL R101, R95, -INF , P0 ;  /* 0xff8000005f657808 */ /* 0x001fe20000000000 */
[C---:B------:R-:W-:Y:S01]  /*35a0*/  FMUL.FTZ R26, R0.reuse, R26 ;  /* 0x0000001a001a7220 */ /* 0x040fe20000410000 */
[----:B------:R-:W-:Y:S01]  /*35b0*/  ISETP.GT.AND P0, PT, R21, 0x11, PT ;  /* 0x000000111500780c */ /* 0x000fe20003f04270 */
[C---:B------:R-:W-:Y:S01]  /*35c0*/  FMUL.FTZ R50, R0.reuse, R50 ;  /* 0x0000003200327220 */ /* 0x040fe20000410000 */
[C---:B------:R-:W-:Y:S01]  /*35d0*/  FMUL.FTZ R51, R0.reuse, R51 ;  /* 0x0000003300337220 */ /* 0x040fe20000410000 */
[C---:B------:R-:W-:Y:S01]  /*35e0*/  FMUL.FTZ R54, R0.reuse, R54 ;  /* 0x0000003600367220 */ /* 0x040fe20000410000 */
[C---:B------:R-:W-:Y:S01]  /*35f0*/  FMUL.FTZ R27, R0.reuse, R27 ;  /* 0x0000001b001b7220 */ /* 0x040fe20000410000 */
[----:B------:R0:W-:Y:S01]  /*3600*/  MUFU.TANH R92, R75 ;  /* 0x0000004b005c7308 */ /* 0x0001e20000002400 */
[C---:B------:R-:W-:Y:S01]  /*3610*/  FMUL.FTZ R31, R0.reuse, R31 ;  /* 0x0000001f001f7220 */ /* 0x040fe20000410000 */
[C---:B------:R-:W-:Y:S01]  /*3620*/  FMUL.FTZ R35, R0.reuse, R35 ;  /* 0x0000002300237220 */ /* 0x040fe20000410000 */
[C---:B------:R-:W-:Y:S01]  /*3630*/  FMUL.FTZ R39, R0.reuse, R39 ;  /* 0x0000002700277220 */ /* 0x040fe20000410000 */
[----:B------:R-:W2:Y:S01]  /*3640*/  SHFL.IDX PT, R76, R76, RZ, 0x1c1f ;  /* 0x001c1fff4c4c7589 */ /* 0x000ea200000e0000 */
[----:B------:R-:W-:Y:S01]  /*3650*/  ULDC UR59, c[0x0][0x988] ;  /* 0x00026200003b7ab9 */ /* 0x000fe20000000800 */
[----:B------:R-:W-:Y:S01]  /*3660*/  FMUL.FTZ R94, R0, R49 ;  /* 0x00000031005e7220 */ /* 0x000fe20000410000 */
[----:B------:R-:W-:Y:S01]  /*3670*/  R2UR UR10, R2 ;  /* 0x00000000020a72ca */ /* 0x000fe200000e0000 */
[----:B------:R-:W3:Y:S01]  /*3680*/  MUFU.TANH R97, R102 ;  /* 0x0000006600617308 */ /* 0x000ee20000002400 */
[C---:B0-----:R-:W-:Y:S01]  /*3690*/  FMUL.FTZ R75, R0.reuse, R59 ;  /* 0x0000003b004b7220 */ /* 0x041fe20000410000 */
[----:B------:R-:W-:Y:S01]  /*36a0*/  FMUL.FTZ R59, R0, R64 ;  /* 0x00000040003b7220 */ /* 0x000fe20000410000 */
[----:B------:R-:W-:Y:S01]  /*36b0*/  FMNMX.FTZ R64, R109, R105, !PT ;  /* 0x000000696d407209 */ /* 0x000fe20007810000 */
[----:B------:R-:W-:Y:S01]  /*36c0*/  @UP0 ULDC UR6, c[0x0][0x44c] ;  /* 0x0001130000060ab9 */ /* 0x000fe20000000800 */
[----:B-1----:R-:W-:Y:S01]  /*36d0*/  FSEL R99, R99, -INF , P0 ;  /* 0xff80000063637808 */ /* 0x002fe20000000000 */
[----:B------:R-:W-:Y:S01]  /*36e0*/  UIMAD.WIDE.U32 UR6, UR48, UR6, URZ ;  /* 0x00000006300672a5 */ /* 0x000fe2000f8e003f */
[----:B------:R-:W-:Y:S01]  /*36f0*/  FMNMX.FTZ R64, R107, R64, !PT ;  /* 0x000000406b407209 */ /* 0x000fe20007810000 */
[----:B------:R0:W1:Y:S01]  /*3700*/  MUFU.TANH R88, R103 ;  /* 0x0000006700587308 */ /* 0x0000620000002400 */
[----:B------:R-:W-:Y:S01]  /*3710*/  ISETP.GT.AND P0, PT, R21, 0x19, PT ;  /* 0x000000191500780c */ /* 0x000fe20003f04270 */
[----:B------:R-:W-:Y:S01]  /*3720*/  @UP0 ULDC UR11, c[0x0][0x450] ;  /* 0x00011400000b0ab9 */ /* 0x000fe20000000800 */
[----:B------:R-:W-:Y:S01]  /*3730*/  FMNMX.FTZ R64, R101, R64, !PT ;  /* 0x0000004065407209 */ /* 0x000fe20007810000 */
[----:B------:R-:W-:Y:S01]  /*3740*/  UMOV UR5, UR48 ;  /* 0x0000003000057c82 */ /* 0x000fe20008000000 */
[----:B------:R-:W-:Y:S01]  /*3750*/  @UP0 USHF.R.U32.HI UR5, URZ, UR11, UR7 ;  /* 0x0000000b3f050299 */ /* 0x000fe20008011607 */
[----:B------:R-:W-:Y:S01]  /*3760*/  CS2R R110, SRZ ;  /* 0x00000000006e7805 */ /* 0x000fe2000001ff00 */
[----:B------:R-:W-:Y:S01]  /*3770*/  UIADD3 UR4, UR40, -0x2, URZ ;  /* 0xfffffffe28047890 */ /* 0x000fe2000fffe03f */
[----:B------:R-:W-:Y:S01]  /*3780*/  MUFU.TANH R78, R78 ;  /* 0x0000004e004e7308 */ /* 0x000fe20000002400 */
[----:B0-----:R-:W-:Y:S01]  /*3790*/  FSEL R103, R98, -INF , P2 ;  /* 0xff80000062677808 */ /* 0x001fe20001000000 */
[----:B------:R-:W-:Y:S01]  /*37a0*/  FMUL.FTZ R98, R0, R52 ;  /* 0x0000003400627220 */ /* 0x000fe20000410000 */
[----:B------:R-:W-:Y:S01]  /*37b0*/  ISETP.GT.AND P2, PT, R21, 0x18, PT ;  /* 0x000000181500780c */ /* 0x000fe20003f44270 */
[----:B------:R-:W-:Y:S01]  /*37c0*/  UIADD3 UR6, UR5, UR50, -UR45 ;  /* 0x0000003205067290 */ /* 0x000fe2000fffe82d */
[----:B------:R-:W-:-:S02]  /*37d0*/  FMNMX.FTZ R64, R103, R64, !PT ;  /* 0x0000004067407209 */ /* 0x000fc40007810000 */
[----:B------:R-:W-:Y:S02]  /*37e0*/  CS2R R112, SRZ ;  /* 0x0000000000707805 */ /* 0x000fe4000001ff00 */
[----:B---3--:R-:W-:Y:S01]  /*37f0*/  FSEL R97, R97, -INF , P2 ;  /* 0xff80000061617808 */ /* 0x008fe20001000000 */
[----:B------:R-:W0:Y:S01]  /*3800*/  MUFU.TANH R79, R79 ;  /* 0x0000004f004f7308 */ /* 0x000e220000002400 */
[----:B------:R-:W-:Y:S01]  /*3810*/  FMNMX.FTZ R64, R99, R64, !PT ;  /* 0x0000004063407209 */ /* 0x000fe20007810000 */
[----:B------:R-:W-:Y:S01]  /*3820*/  UIMAD.WIDE UR6, UR6, 0x66666667, URZ ;  /* 0x66666667060678a5 */ /* 0x000fe2000f8e023f */
[----:B------:R-:W-:Y:S02]  /*3830*/  ISETP.GT.AND P2, PT, R21, 0x20, PT ;  /* 0x000000201500780c */ /* 0x000fe40003f44270 */
[----:B------:R-:W-:Y:S02]  /*3840*/  CS2R R114, SRZ ;  /* 0x0000000000727805 */ /* 0x000fe4000001ff00 */
[----:B-1----:R-:W-:Y:S01]  /*3850*/  FSEL R95, R88, -INF , P0 ;  /* 0xff800000585f7808 */ /* 0x002fe20000000000 */
[----:B------:R-:W-:Y:S01]  /*3860*/  USHF.R.U32.HI UR5, URZ, 0x1f, UR7 ;  /* 0x0000001f3f057899 */ /* 0x000fe20008011607 */
[----:B------:R-:W-:Y:S01]  /*3870*/  FMNMX.FTZ R64, R97, R64, !PT ;  /* 0x0000004061407209 */ /* 0x000fe20007810000 */
[----:B------:R-:W-:Y:S01]  /*3880*/  MUFU.TANH R82, R82 ;  /* 0x0000005200527308 */ /* 0x000fe20000002400 */
[----:B------:R-:W-:Y:S01]  /*3890*/  ISETP.GT.AND P0, PT, R21, 0x21, PT ;  /* 0x000000211500780c */ /* 0x000fe20003f04270 */
[----:B------:R-:W-:Y:S01]  /*38a0*/  ULEA.HI.SX32 UR7, UR7, UR5, 0x1a ;  /* 0x0000000507077291 */ /* 0x000fe2000f8fd23f */
[----:B------:R-:W-:Y:S01]  /*38b0*/  FSEL R91, R89, -INF , P2 ;  /* 0xff800000595b7808 */ /* 0x000fe20001000000 */
[----:B------:R-:W-:Y:S01]  /*38c0*/  UIADD3 UR5, UR10, 0x33440, URZ ;  /* 0x000334400a057890 */ /* 0x000fe2000fffe03f */
[----:B------:R-:W-:Y:S01]  /*38d0*/  FMNMX.FTZ R64, R95, R64, !PT ;  /* 0x000000405f407209 */ /* 0x000fe20007810000 */
[----:B------:R-:W-:Y:S01]  /*38e0*/  UISETP.LT.AND UP0, UPT, UR53, UR7, UPT ;  /* 0x000000073500728c */ /* 0x000fe2000bf01270 */
[----:B------:R-:W-:Y:S01]  /*38f0*/  ISETP.GT.AND P2, PT, R21, 0x28, PT ;  /* 0x000000281500780c */ /* 0x000fe20003f44270 */
[----:B------:R-:W1:Y:S01]  /*3900*/  MUFU.TANH R81, R83 ;  /* 0x0000005300517308 */ /* 0x000e620000002400 */
[----:B------:R-:W-:Y:S01]  /*3910*/  FSEL R89, R92, -INF , P0 ;  /* 0xff8000005c597808 */ /* 0x000fe20000000000 */
[----:B------:R-:W-:Y:S01]  /*3920*/  FMUL.FTZ R92, R0, R25 ;  /* 0x00000019005c7220 */ /* 0x000fe20000410000 */
[----:B------:R-:W-:Y:S01]  /*3930*/  FMNMX.FTZ R64, R91, R64, !PT ;  /* 0x000000405b407209 */ /* 0x000fe20007810000 */
[----:B------:R-:W-:Y:S01]  /*3940*/  USEL UR46, UR53, UR7, !UP0 ;  /* 0x00000007352e7287 */ /* 0x000fe2000c000000 */
[----:B------:R-:W-:Y:S01]  /*3950*/  ISETP.GT.AND P0, PT, R21, 0x29, PT ;  /* 0x000000291500780c */ /* 0x000fe20003f04270 */
[----:B------:R-:W-:Y:S01]  /*3960*/  UPRMT UR5, UR56, 0x654, UR5 ;  /* 0x0000065438057896 */ /* 0x000fe20008000005 */
[----:B------:R-:W-:Y:S01]  /*3970*/  FMNMX.FTZ R64, R89, R64, !PT ;  /* 0x0000004059407209 */ /* 0x000fe20007810000 */
[----:B------:R-:W3:Y:S01]  /*3980*/  MUFU.TANH R86, R86 ;  /* 0x0000005600567308 */ /* 0x000ee20000002400 */
[----:B0-----:R-:W-:Y:S01]  /*3990*/  FSEL R85, R79, -INF , P0 ;  /* 0xff8000004f557808 */ /* 0x001fe20000000000 */
[----:B------:R-:W-:Y:S01]  /*39a0*/  UISETP.GE.AND UP0, UPT, UR4, UR46, UPT ;  /* 0x0000002e0400728c */ /* 0x000fe2000bf06270 */
[----:B------:R-:W-:-:S02]  /*39b0*/  ISETP.GT.AND P0, PT, R21, 0x31, PT ;  /* 0x000000311500780c */ /* 0x000fc40003f04270 */
[----:B------:R-:W-:Y:S02]  /*39c0*/  CS2R R116, SRZ ;  /* 0x0000000000747805 */ /* 0x000fe4000001ff00 */
[----:B--2---:R-:W-:Y:S02]  /*39d0*/  VIADDMNMX R93, R76, R68, R93, PT ;  /* 0x000000444c5d7246 */ /* 0x004fe4000380015d */
[----:B------:R-:W-:Y:S01]  /*39e0*/  CS2R R118, SRZ ;  /* 0x0000000000767805 */ /* 0x000fe2000001ff00 */
[----:B------:R-:W-:Y:S01]  /*39f0*/  SYNCS.ARRIVE.TRANS64.RED.A1T0 RZ, [UR5], RZ ;  /* 0x000000ffffff79a7 */ /* 0x000fe20008100405 */
[----:B------:R0:W2:Y:S01]  /*3a00*/  MUFU.TANH R77, R87 ;  /* 0x00000057004d7308 */ /* 0x0000a20000002400 */
[----:B-1----:R-:W-:Y:S02]  /*3a10*/  FSEL R81, R81, -INF , P0 ;  /* 0xff80000051517808 */ /* 0x002fe40000000000 */
[----:B------:R-:W-:Y:S02]  /*3a20*/  ISETP.GT.AND P0, PT, R21, 0x39, PT ;  /* 0x000000391500780c */ /* 0x000fe40003f04270 */
[----:B------:R-:W-:-:S03]  /*3a30*/  ISETP.GT.AND P3, PT, R93, 0x8, PT ;  /* 0x000000085d00780c */ /* 0x000fc60003f64270 */
[----:B------:R1:W4:Y:S01]  /*3a40*/  MUFU.TANH R84, R75 ;  /* 0x0000004b00547308 */ /* 0x0003220000002400 */
[----:B0-----:R-:W-:Y:S02]  /*3a50*/  FSEL R87, R78, -INF , P2 ;  /* 0xff8000004e577808 */ /* 0x001fe40001000000 */
[----:B------:R-:W-:Y:S02]  /*3a60*/  ISETP.GT.AND P2, PT, R21, 0x30, PT ;  /* 0x000000301500780c */ /* 0x000fe40003f44270 */
[----:B------:R-:W-:Y:S02]  /*3a70*/  FMNMX.FTZ R64, R87, R64, !PT ;  /* 0x0000004057407209 */ /* 0x000fe40007810000 */
[----:B------:R-:W-:Y:S01]  /*3a80*/  FSEL R83, R82, -INF , P2 ;  /* 0xff80000052537808 */ /* 0x000fe20001000000 */
[----:B------:R-:W0:Y:S01]  /*3a90*/  MUFU.TANH R66, R66 ;  /* 0x0000004200427308 */ /* 0x000e220000002400 */
[----:B------:R-:W-:Y:S02]  /*3aa0*/  FMNMX.FTZ R64, R85, R64, !PT ;  /* 0x0000004055407209 */ /* 0x000fe40007810000 */
[----:B------:R-:W-:-:S02]  /*3ab0*/  ISETP.GT.AND P2, PT, R21, 0x38, PT ;  /* 0x000000381500780c */ /* 0x000fc40003f44270 */
[----:B------:R-:W-:Y:S02]  /*3ac0*/  FMNMX.FTZ R64, R83, R64, !PT ;  /* 0x0000004053407209 */ /* 0x000fe40007810000 */
[----:B---3--:R-:W-:Y:S01]  /*3ad0*/  FSEL R79, R86, -INF , P2 ;  /* 0xff800000564f7808 */ /* 0x008fe20001000000 */
[----:B------:R4:W-:Y:S01]  /*3ae0*/  MUFU.TANH R102, R71 ;  /* 0x0000004700667308 */ /* 0x0009e20000002400 */
[----:B------:R-:W-:Y:S02]  /*3af0*/  FMNMX.FTZ R64, R81, R64, !PT ;  /* 0x0000004051407209 */ /* 0x000fe40007810000 */
[----:B------:R-:W-:Y:S02]  /*3b00*/  ISETP.GT.AND P2, PT, R21, 0x40, PT ;  /* 0x000000401500780c */ /* 0x000fe40003f44270 */
[----:B--2---:R-:W-:Y:S02]  /*3b10*/  FSEL R77, R77, -INF , P0 ;  /* 0xff8000004d4d7808 */ /* 0x004fe40000000000 */
[----:B------:R-:W-:Y:S01]  /*3b20*/  FMNMX.FTZ R64, R79, R64, !PT ;  /* 0x000000404f407209 */ /* 0x000fe20007810000 */
[----:B------:R-:W2:Y:S01]  /*3b30*/  MUFU.TANH R70, R70 ;  /* 0x0000004600467308 */ /* 0x000ea20000002400 */
[----:B------:R-:W-:-:S02]  /*3b40*/  ISETP.GT.AND P0, PT, R21, 0x41, PT ;  /* 0x000000411500780c */ /* 0x000fc40003f04270 */
[----:B-1----:R-:W-:Y:S02]  /*3b50*/  FSEL R75, R80, -INF , P2 ;  /* 0xff800000504b7808 */ /* 0x002fe40001000000 */
[----:B------:R-:W-:Y:S02]  /*3b60*/  FMNMX.FTZ R64, R77, R64, !PT ;  /* 0x000000404d407209 */ /* 0x000fe40007810000 */
[----:B------:R-:W-:Y:S01]  /*3b70*/  ISETP.GT.AND P2, PT, R21, 0x48, PT ;  /* 0x000000481500780c */ /* 0x000fe20003f44270 */
[----:B------:R1:W3:Y:S01]  /*3b80*/  MUFU.TANH R90, R42 ;  /* 0x0000002a005a7308 */ /* 0x0002e20000002400 */
[----:B----4-:R-:W-:Y:S02]  /*3b90*/  FSEL R71, R84, -INF , P0 ;  /* 0xff80000054477808 */ /* 0x010fe40000000000 */
[----:B------:R-:W-:Y:S02]  /*3ba0*/  FMNMX.FTZ R64, R75, R64, !PT ;  /* 0x000000404b407209 */ /* 0x000fe40007810000 */
[----:B------:R-:W-:-:S02]  /*3bb0*/  ISETP.GT.AND P0, PT, R21, 0x49, PT ;  /* 0x000000491500780c */ /* 0x000fc40003f04270 */
[----:B------:R-:W-:Y:S01]  /*3bc0*/  FSEL R69, R96, -INF , P2 ;  /* 0xff80000060457808 */ /* 0x000fe20001000000 */
[----:B------:R-:W4:Y:S01]  /*3bd0*/  MUFU.TANH R43, R43 ;  /* 0x0000002b002b7308 */ /* 0x000f220000002400 */
[----:B------:R-:W-:Y:S01]  /*3be0*/  FMNMX.FTZ R64, R71, R64, !PT ;  /* 0x0000004047407209 */ /* 0x000fe20007810000 */
[----:B------:R-:W-:Y:S01]  /*3bf0*/  FMUL.FTZ R96, R0, R28 ;  /* 0x0000001c00607220 */ /* 0x000fe20000410000 */
[----:B------:R-:W-:Y:S02]  /*3c00*/  ISETP.GT.AND P2, PT, R21, 0x50, PT ;  /* 0x000000501500780c */ /* 0x000fe40003f44270 */
[----:B------:R-:W-:Y:S01]  /*3c10*/  FSEL R67, R100, -INF , P0 ;  /* 0xff80000064437808 */ /* 0x000fe20000000000 */
[----:B------:R-:W-:Y:S01]  /*3c20*/  FMUL.FTZ R100, R0, R36 ;  /* 0x0000002400647220 */ /* 0x000fe20000410000 */
[----:B------:R-:W-:Y:S01]  /*3c30*/  FMNMX.FTZ R64, R69, R64, !PT ;  /* 0x0000004045407209 */ /* 0x000fe20007810000 */
[----:B------:R-:W5:Y:S01]  /*3c40*/  MUFU.TANH R46, R46 ;  /* 0x0000002e002e7308 */ /* 0x000f620000002400 */
[----:B------:R-:W-:-:S02]  /*3c50*/  ISETP.GT.AND P0, PT, R21, 0x51, PT ;  /* 0x000000511500780c */ /* 0x000fc40003f04270 */
[----:B0-----:R-:W-:Y:S02]  /*3c60*/  FSEL R66, R66, -INF , P2 ;  /* 0xff80000042427808 */ /* 0x001fe40001000000 */
[----:B------:R-:W-:Y:S02]  /*3c70*/  FMNMX.FTZ R41, R67, R64, !PT ;  /* 0x0000004043297209 */ /* 0x000fe40007810000 */
[----:B------:R-:W-:Y:S01]  /*3c80*/  ISETP.GT.AND P2, PT, R21, 0x58, PT ;  /* 0x000000581500780c */ /* 0x000fe20003f44270 */
[----:B------:R-:W0:Y:S01]  /*3c90*/  MUFU.TANH R78, R47 ;  /* 0x0000002f004e7308 */ /* 0x000e220000002400 */
[----:B------:R-:W-:Y:S02]  /*3ca0*/  FSEL R65, R65, -INF , P0 ;  /* 0xff80000041417808 */ /* 0x000fe40000000000 */
[----:B-1----:R-:W-:Y:S02]  /*3cb0*/  FMNMX.FTZ R42, R66, R41, !PT ;  /* 0x00000029422a7209 */ /* 0x002fe40007810000 */
[----:B------:R-:W-:-:S02]  /*3cc0*/  ISETP.GT.AND P0, PT, R21, 0x59, PT ;  /* 0x000000591500780c */ /* 0x000fc40003f04270 */
[----:B--2---:R-:W-:Y:S01]  /*3cd0*/  FSEL R64, R70, -INF , P2 ;  /* 0xff80000046407808 */ /* 0x004fe20001000000 */
[----:B------:R1:W-:Y:S01]  /*3ce0*/  MUFU.TANH R84, R55 ;  /* 0x0000003700547308 */ /* 0x0003e20000002400 */
[----:B------:R-:W-:Y:S02]  /*3cf0*/  FMNMX.FTZ R41, R65, R42, !PT ;  /* 0x0000002a41297209 */ /* 0x000fe40007810000 */
[----:B------:R-:W-:Y:S02]  /*3d00*/  ISETP.GT.AND P2, PT, R21, 0x60, PT ;  /* 0x000000601500780c */ /* 0x000fe40003f44270 */
[----:B------:R-:W-:-:S03]  /*3d10*/  FMNMX.FTZ R42, R64, R41, !PT ;  /* 0x00000029402a7209 */ /* 0x000fc60007810000 */
[----:B------:R2:W-:Y:S01]  /*3d20*/  MUFU.TANH R86, R26 ;  /* 0x0000001a00567308 */ /* 0x0005e20000002400 */
[----:B-1----:R-:W-:Y:S01]  /*3d30*/  FSEL R55, R102, -INF , P0 ;  /* 0xff80000066377808 */ /* 0x002fe20000000000 */
[----:B------:R-:W-:Y:S01]  /*3d40*/  FMUL.FTZ R102, R0, R48 ;  /* 0x0000003000667220 */ /* 0x000fe20000410000 */
[----:B------:R-:W-:Y:S02]  /*3d50*/  ISETP.GT.AND P0, PT, R21, 0x61, PT ;  /* 0x000000611500780c */ /* 0x000fe40003f04270 */
[----:B------:R-:W-:-:S03]  /*3d60*/  FMNMX.FTZ R41, R55, R42, !PT ;  /* 0x0000002a37297209 */ /* 0x000fc60007810000 */
[----:B------:R4:W1:Y:S01]  /*3d70*/  MUFU.TANH R82, R50 ;  /* 0x0000003200527308 */ /* 0x0008620000002400 */
[----:B--2---:R-:W-:Y:S01]  /*3d80*/  FMUL.FTZ R26, R0, R30 ;  /* 0x0000001e001a7220 */ /* 0x004fe20000410000 */
[----:B---3--:R-:W-:Y:S01]  /*3d90*/  FSEL R30, R90, -INF , P2 ;  /* 0xff8000005a1e7808 */ /* 0x008fe20001000000 */
[----:B------:R-:W-:Y:S01]  /*3da0*/  FMUL.FTZ R90, R0, R24 ;  /* 0x00000018005a7220 */ /* 0x000fe20000410000 */
[----:B------:R-:W-:Y:S02]  /*3db0*/  ISETP.GT.AND P2, PT, R21, 0x68, PT ;  /* 0x000000681500780c */ /* 0x000fe40003f44270 */
[----:B------:R-:W-:Y:S02]  /*3dc0*/  FMNMX.FTZ R41, R30, R41, !PT ;  /* 0x000000291e297209 */ /* 0x000fe40007810000 */
[----:B------:R-:W2:Y:S01]  /*3dd0*/  MUFU.TANH R51, R51 ;  /* 0x0000003300337308 */ /* 0x000ea20000002400 */
[----:B----4-:R-:W-:Y:S02]  /*3de0*/  FSEL R50, R43, -INF , P0 ;  /* 0xff8000002b327808 */ /* 0x010fe40000000000 */
[----:B------:R-:W-:-:S02]  /*3df0*/  ISETP.GT.AND P0, PT, R21, 0x69, PT ;  /* 0x000000691500780c */ /* 0x000fc40003f04270 */
[----:B-----5:R-:W-:Y:S02]  /*3e00*/  FSEL R47, R46, -INF , P2 ;  /* 0xff8000002e2f7808 */ /* 0x020fe40001000000 */
[----:B------:R-:W-:Y:S01]  /*3e10*/  FMNMX.FTZ R42, R50, R41, !PT ;  /* 0x00000029322a7209 */ /* 0x000fe20007810000 */
[----:B------:R1:W3:Y:S01]  /*3e20*/  MUFU.TANH R80, R54 ;  /* 0x0000003600507308 */ /* 0x0002e20000002400 */
[----:B------:R-:W-:Y:S02]  /*3e30*/  ISETP.GT.AND P2, PT, R21, 0x70, PT ;  /* 0x000000701500780c */ /* 0x000fe40003f44270 */
[----:B0-----:R-:W-:Y:S02]  /*3e40*/  FSEL R41, R78, -INF , P0 ;  /* 0xff8000004e297808 */ /* 0x001fe40000000000 */
[----:B------:R-:W-:Y:S02]  /*3e50*/  FMNMX.FTZ R42, R47, R42, !PT ;  /* 0x0000002a2f2a7209 */ /* 0x000fe40007810000 */
[----:B------:R-:W-:Y:S01]  /*3e60*/  ISETP.GT.AND P0, PT, R21, 0x71, PT ;  /* 0x000000711500780c */ /* 0x000fe20003f04270 */
[----:B------:R0:W4:Y:S01]  /*3e70*/  MUFU.TANH R70, R27 ;  /* 0x0000001b00467308 */ /* 0x0001220000002400 */
[----:B-1----:R-:W-:-:S02]  /*3e80*/  FSEL R54, R82, -INF , P2 ;  /* 0xff80000052367808 */ /* 0x002fc40001000000 */
[----:B------:R-:W-:Y:S02]  /*3e90*/  ISETP.GT.AND P2, PT, R21, 0x78, PT ;  /* 0x000000781500780c */ /* 0x000fe40003f44270 */
[----:B--2---:R-:W-:Y:S02]  /*3ea0*/  FSEL R46, R51, -INF , P0 ;  /* 0xff800000332e7808 */ /* 0x004fe40000000000 */
[----:B------:R-:W-:Y:S01]  /*3eb0*/  ISETP.GT.AND P0, PT, R21, 0x79, PT ;  /* 0x000000791500780c */ /* 0x000fe20003f04270 */
[----:B------:R1:W2:Y:S01]  /*3ec0*/  MUFU.TANH R88, R26 ;  /* 0x0000001a00587308 */ /* 0x0002a20000002400 */
[----:B0-----:R-:W-:Y:S02]  /*3ed0*/  FMNMX.FTZ R27, R41, R42, !PT ;  /* 0x0000002a291b7209 */ /* 0x001fe40007810000 */
[----:B---3--:R-:W-:Y:S02]  /*3ee0*/  FSEL R43, R80, -INF , P2 ;  /* 0xff800000502b7808 */ /* 0x008fe40001000000 */
[----:B------:R-:W-:-:S02]  /*3ef0*/  FMNMX.FTZ R27, R54, R27, !PT ;  /* 0x0000001b361b7209 */ /* 0x000fc40007810000 */
[----:B------:R-:W-:Y:S01]  /*3f00*/  ISETP.GT.AND P2, PT, R21, 0x80, PT ;  /* 0x000000801500780c */ /* 0x000fe20003f44270 */
[----:B------:R-:W0:Y:S01]  /*3f10*/  MUFU.TANH R31, R31 ;  /* 0x0000001f001f7308 */ /* 0x000e220000002400 */
[----:B------:R-:W-:Y:S01]  /*3f20*/  FMNMX.FTZ R42, R46, R27, !PT ;  /* 0x0000001b2e2a7209 */ /* 0x000fe20007810000 */
[----:B-1----:R-:W-:Y:S01]  /*3f30*/  FMUL.FTZ R26, R0, R34 ;  /* 0x00000022001a7220 */ /* 0x002fe20000410000 */
[----:B------:R-:W-:Y:S02]  /*3f40*/  FSEL R34, R84, -INF , P0 ;  /* 0xff80000054227808 */ /* 0x000fe40000000000 */
[----:B------:R-:W-:Y:S02]  /*3f50*/  FMNMX.FTZ R27, R43, R42, !PT ;  /* 0x0000002a2b1b7209 */ /* 0x000fe40007810000 */
[C---:B------:R-:W-:Y:S01]  /*3f60*/  ISETP.GT.AND P0, PT, R21.reuse, 0x81, PT ;  /* 0x000000811500780c */ /* 0x040fe20003f04270 */
[----:B------:R1:W3:Y:S01]  /*3f70*/  MUFU.TANH R78, R26 ;  /* 0x0000001a004e7308 */ /* 0x0002e20000002400 */
[----:B------:R-:W-:Y:S01]  /*3f80*/  FSEL R51, R86, -INF , P2 ;  /* 0xff80000056337808 */ /* 0x000fe20001000000 */
[----:B------:R-:W-:Y:S01]  /*3f90*/  FMUL.FTZ R86, R0, R53 ;  /* 0x0000003500567220 */ /* 0x000fe20000410000 */
[----:B------:R-:W-:-:S02]  /*3fa0*/  ISETP.GT.AND P2, PT, R21, 0x88, PT ;  /* 0x000000881500780c */ /* 0x000fc40003f44270 */
[----:B----4-:R-:W-:Y:S01]  /*3fb0*/  FSEL R42, R70, -INF , P0 ;  /* 0xff800000462a7808 */ /* 0x010fe20000000000 */
[C---:B------:R-:W-:Y:S01]  /*3fc0*/  FMUL.FTZ R70, R0.reuse, R44 ;  /* 0x0000002c00467220 */ /* 0x040fe20000410000 */
[----:B------:R-:W-:Y:S01]  /*3fd0*/  ISETP.GT.AND P0, PT, R21, 0x89, PT ;  /* 0x000000891500780c */ /* 0x000fe20003f04270 */
[----:B------:R0:W4:Y:S01]  /*3fe0*/  MUFU.TANH R80, R35 ;  /* 0x0000002300507308 */ /* 0x0001220000002400 */
[----:B-1----:R-:W-:Y:S01]  /*3ff0*/  FMUL.FTZ R26, R0, R38 ;  /* 0x00000026001a7220 */ /* 0x002fe20000410000 */
[----:B------:R-:W-:-:S04]  /*4000*/  FMNMX.FTZ R38, R34, R27, !PT ;  /* 0x0000001b22267209 */ /* 0x000fc80007810000 */
[----:B------:R-:W-:Y:S02]  /*4010*/  FMNMX.FTZ R27, R51, R38, !PT ;  /* 0x00000026331b7209 */ /* 0x000fe40007810000 */
[----:B------:R1:W5:Y:S01]  /*4020*/  MUFU.TANH R82, R26 ;  /* 0x0000001a00527308 */ /* 0x0003620000002400 */
[----:B--2---:R-:W-:Y:S01]  /*4030*/  FSEL R38, R88, -INF , P2 ;  /* 0xff80000058267808 */ /* 0x004fe20001000000 */
[----:B------:R-:W-:Y:S01]  /*4040*/  FMUL.FTZ R88, R0, R37 ;  /* 0x0000002500587220 */ /* 0x000fe20000410000 */
[----:B------:R-:W-:Y:S02]  /*4050*/  FMNMX.FTZ R27, R42, R27, !PT ;  /* 0x0000001b2a1b7209 */ /* 0x000fe40007810000 */
[----:B------:R-:W-:Y:S02]  /*4060*/  ISETP.GT.AND P2, PT, R21, 0x90, PT ;  /* 0x000000901500780c */ /* 0x000fe40003f44270 */
[----:B0-----:R-:W-:Y:S01]  /*4070*/  FSEL R35, R31, -INF , P0 ;  /* 0xff8000001f237808 */ /* 0x001fe20000000000 */
[----:B------:R0:W2:Y:S01]  /*4080*/  MUFU.TANH R84, R39 ;  /* 0x0000002700547308 */ /* 0x0000a20000002400 */
[----:B-1----:R-:W-:-:S02]  /*4090*/  FMNMX.FTZ R26, R38, R27, !PT ;  /* 0x0000001b261a7209 */ /* 0x002fc40007810000 */
[----:B------:R-:W-:Y:S02]  /*40a0*/  ISETP.GT.AND P0, PT, R21, 0x91, PT ;  /* 0x000000911500780c */ /* 0x000fe40003f04270 */
[----:B---3--:R-:W-:Y:S01]  /*40b0*/  FSEL R27, R78, -INF , P2 ;  /* 0xff8000004e1b7808 */ /* 0x008fe20001000000 */
[----:B------:R-:W-:Y:S01]  /*40c0*/  FMUL.FTZ R78, R0, R33 ;  /* 0x00000021004e7220 */ /* 0x000fe20000410000 */
[----:B------:R-:W-:Y:S01]  /*40d0*/  FMNMX.FTZ R44, R35, R26, !PT ;  /* 0x0000001a232c7209 */ /* 0x000fe20007810000 */
[----:B------:R-:W-:Y:S01]  /*40e0*/  MUFU.TANH R3, R3 ;  /* 0x0000000300037308 */ /* 0x000fe20000002400 */
[----:B------:R-:W-:Y:S02]  /*40f0*/  ISETP.GT.AND P2, PT, R21, 0x98, PT ;  /* 0x000000981500780c */ /* 0x000fe40003f44270 */
[----:B----4-:R-:W-:Y:S01]  /*4100*/  FSEL R26, R80, -INF , P0 ;  /* 0xff800000501a7808 */ /* 0x010fe20000000000 */
[----:B------:R-:W-:Y:S01]  /*4110*/  FMUL.FTZ R80, R0, R45 ;  /* 0x0000002d00507220 */ /* 0x000fe20000410000 */
[----:B0-----:R-:W-:-:S02]  /*4120*/  FMNMX.FTZ R39, R27, R44, !PT ;  /* 0x0000002c1b277209 */ /* 0x001fc40007810000 */
[----:B------:R-:W-:Y:S01]  /*4130*/  ISETP.GT.AND P0, PT, R21, 0x99, PT ;  /* 0x000000991500780c */ /* 0x000fe20003f04270 */
[----:B------:R-:W-:Y:S01]  /*4140*/  MUFU.TANH R4, R4 ;  /* 0x0000000400047308 */ /* 0x000fe20000002400 */
[----:B-----5:R-:W-:Y:S01]  /*4150*/  FSEL R31, R82, -INF , P2 ;  /* 0xff800000521f7808 */ /* 0x020fe20001000000 */
[----:B------:R-:W-:Y:S01]  /*4160*/  FMUL.FTZ R82, R0, R29 ;  /* 0x0000001d00527220 */ /* 0x000fe20000410000 */
[----:B------:R-:W-:Y:S02]  /*4170*/  FMNMX.FTZ R44, R26, R39, !PT ;  /* 0x000000271a2c7209 */ /* 0x000fe40007810000 */
[----:B--2---:R-:W-:Y:S01]  /*4180*/  FSEL R21, R84, -INF , P0 ;  /* 0xff80000054157808 */ /* 0x004fe20000000000 */
[----:B------:R-:W-:Y:S01]  /*4190*/  FMUL.FTZ R84, R0, R32 ;  /* 0x0000002000547220 */ /* 0x000fe20000410000 */
[----:B------:R-:W-:Y:S01]  /*41a0*/  FMNMX.FTZ R44, R31, R44, !PT ;  /* 0x0000002c1f2c7209 */ /* 0x000fe20007810000 */
[----:B------:R-:W0:Y:S01]  /*41b0*/  MUFU.TANH R6, R6 ;  /* 0x0000000600067308 */ /* 0x000e220000002400 */
[----:B------:R-:W-:-:S02]  /*41c0*/  ISETP.GT.AND P2, PT, R93, 0x1, PT ;  /* 0x000000015d00780c */ /* 0x000fc40003f44270 */
[----:B------:R-:W-:-:S05]  /*41d0*/  FMNMX.FTZ R44, R21, R44, !PT ;  /* 0x0000002c152c7209 */ /* 0x000fca0007810000 */
[----:B------:R-:W1:Y:S01]  /*41e0*/  SHFL.BFLY PT, R39, R44, 0x2, 0x1f ;  /* 0x0c401f002c277f89 */ /* 0x000e6200000e0000 */
[----:B------:R-:W-:Y:S08]  /*41f0*/  MUFU.TANH R5, R5 ;  /* 0x0000000500057308 */ /* 0x000ff00000002400 */
[----:B------:R-:W2:Y:S01]  /*4200*/  MUFU.TANH R7, R7 ;  /* 0x0000000700077308 */ /* 0x000ea20000002400 */
[----:B0-----:R-:W-:-:S07]  /*4210*/  FSEL R37, R6, -INF , P3 ;  /* 0xff80000006257808 */ /* 0x001fce0001800000 */
[----:B------:R-:W0:Y:S01]  /*4220*/  MUFU.TANH R8, R8 ;  /* 0x0000000800087308 */ /* 0x000e220000002400 */
[----:B-1----:R-:W-:-:S07]  /*4230*/  FMNMX.FTZ R39, R44, R39, !PT ;  /* 0x000000272c277209 */ /* 0x002fce0007810000 */
[----:B------:R-:W1:Y:S01]  /*4240*/  MUFU.TANH R9, R9 ;  /* 0x0000000900097308 */ /* 0x000e620000002400 */
[----:B------:R-:W3:Y:S07]  /*4250*/  SHFL.BFLY PT, R24, R39, 0x1, 0x1f ;  /* 0x0c201f0027187f89 */ /* 0x000eee00000e0000 */
[----:B------:R-:W4:Y:S08]  /*4260*/  MUFU.TANH R10, R10 ;  /* 0x0000000a000a7308 */ /* 0x000f300000002400 */
[----:B------:R-:W5:Y:S08]  /*4270*/  MUFU.TANH R11, R11 ;  /* 0x0000000b000b7308 */ /* 0x000f700000002400 */
[----:B------:R-:W5:Y:S01]  /*4280*/  MUFU.TANH R12, R12 ;  /* 0x0000000c000c7308 */ /* 0x000f620000002400 */
[----:B---3--:R-:W-:Y:S01]  /*4290*/  FMNMX.FTZ R121, R39, R24, !PT ;  /* 0x0000001827797209 */ /* 0x008fe20007810000 */
[----:B------:R-:W-:Y:S01]  /*42a0*/  IMAD.U32 R24, RZ, RZ, UR59 ;  /* 0x0000003bff187e24 */ /* 0x000fe2000f8e00ff */
[----:B------:R-:W-:-:S02]  /*42b0*/  FSEL R39, R4, -INF , P2 ;  /* 0xff80000004277808 */ /* 0x000fc40001000000 */
[C---:B------:R-:W-:Y:S01]  /*42c0*/  FSETP.NEU.FTZ.AND P0, PT, R121.reuse, -INF , PT ;  /* 0xff8000007900780b */ /* 0x040fe20003f1d000 */
[----:B------:R-:W-:-:S01]  /*42d0*/  FFMA.FTZ R24, R121, R24, -8 ;  /* 0xc100000079187423 */ /* 0x000fc20000010018 */
[C---:B------:R-:W-:Y:S01]  /*42e0*/  ISETP.GT.AND P2, PT, R93.reuse, 0x10, PT ;  /* 0x000000105d00780c */ /* 0x040fe20003f44270 */
[----:B------:R-:W3:Y:S03]  /*42f0*/  MUFU.TANH R13, R13 ;  /* 0x0000000d000d7308 */ /* 0x000ee60000002400 */
[----:B------:R-:W-:Y:S02]  /*4300*/  FSEL R24, R24, RZ, P0 ;  /* 0x000000ff18187208 */ /* 0x000fe40000000000 */
[----:B------:R-:W-:Y:S02]  /*4310*/  ISETP.GT.AND P0, PT, R93, RZ, PT ;  /* 0x000000ff5d00720c */ /* 0x000fe40003f04270 */
[----:B--2---:R-:W-:Y:S01]  /*4320*/  FSEL R7, R7, -INF , P2 ;  /* 0xff80000007077808 */ /* 0x004fe20001000000 */
[----:B------:R-:W2:Y:S01]  /*4330*/  MUFU.TANH R14, R14 ;  /* 0x0000000e000e7308 */ /* 0x000ea20000002400 */
[----:B------:R-:W-:Y:S01]  /*4340*/  FSEL R36, R3, -INF , P0 ;  /* 0xff80000003247808 */ /* 0x000fe20000000000 */
[--C-:B------:R-:W-:Y:S01]  /*4350*/  FFMA.FTZ R85, R85, UR59, -R24.reuse ;  /* 0x0000003b55557c23 */ /* 0x100fe20008010818 */
[----:B------:R-:W-:Y:S01]  /*4360*/  ISETP.GT.AND P0, PT, R93, 0x9, PT ;  /* 0x000000095d00780c */ /* 0x000fe20003f04270 */
[--C-:B------:R-:W-:Y:S01]  /*4370*/  FFMA.FTZ R66, R66, UR59, -R24.reuse ;  /* 0x0000003b42427c23 */ /* 0x100fe20008010818 */
[----:B------:R-:W-:Y:S01]  /*4380*/  FMNMX.FTZ R6, R36, R39, !PT ;  /* 0x0000002724067209 */ /* 0x000fe20007810000 */
[--C-:B------:R-:W-:Y:S01]  /*4390*/  FFMA.FTZ R25, R109, UR59, -R24.reuse ;  /* 0x0000003b6d197c23 */ /* 0x100fe20008010818 */
[----:B------:R-:W-:Y:S01]  /*43a0*/  FSEL R44, R5, -INF , P0 ;  /* 0xff800000052c7808 */ /* 0x000fe20000000000 */
[----:B------:R-:W2:Y:S01]  /*43b0*/  MUFU.TANH R15, R15 ;  /* 0x0000000f000f7308 */ /* 0x000ea20000002400 */
[----:B------:R-:W-:Y:S01]  /*43c0*/  FMNMX.FTZ R5, R37, R6, !PT ;  /* 0x0000000625057209 */ /* 0x000fe20007810000 */
[--C-:B------:R-:W-:Y:S01]  /*43d0*/  FFMA.FTZ R28, R105, UR59, -R24.reuse ;  /* 0x0000003b691c7c23 */ /* 0x100fe20008010818 */
[----:B------:R-:W-:Y:S01]  /*43e0*/  ISETP.GT.AND P0, PT, R93, 0x11, PT ;  /* 0x000000115d00780c */ /* 0x000fe20003f04270 */
[--C-:B------:R-:W-:Y:S01]  /*43f0*/  FFMA.FTZ R29, R107, UR59, -R24.reuse ;  /* 0x0000003b6b1d7c23 */ /* 0x100fe20008010818 */
[----:B------:R-:W-:Y:S01]  /*4400*/  FMNMX.FTZ R6, R44, R5, !PT ;  /* 0x000000052c067209 */ /* 0x000fe20007810000 */
[--C-:B------:R-:W-:Y:S01]  /*4410*/  FFMA.FTZ R32, R101, UR59, -R24.reuse ;  /* 0x0000003b65207c23 */ /* 0x100fe20008010818 */
[----:B0-----:R-:W-:Y:S01]  /*4420*/  FSEL R45, R8, -INF , P0 ;  /* 0xff800000082d7808 */ /* 0x001fe20000000000 */
[----:B------:R-:W0:Y:S01]  /*4430*/  MUFU.TANH R20, R20 ;  /* 0x0000001400147308 */ /* 0x000e220000002400 */
[----:B------:R-:W-:Y:S01]  /*4440*/  ISETP.GT.AND P2, PT, R93, 0x18, PT ;  /* 0x000000185d00780c */ /* 0x000fe20003f44270 */
[--C-:B------:R-:W-:Y:S01]  /*4450*/  FFMA.FTZ R33, R103, UR59, -R24.reuse ;  /* 0x0000003b67217c23 */ /* 0x100fe20008010818 */
[----:B------:R-:W-:Y:S01]  /*4460*/  FMNMX.FTZ R8, R7, R6, !PT ;  /* 0x0000000607087209 */ /* 0x000fe20007810000 */
[--C-:B------:R-:W-:Y:S01]  /*4470*/  FFMA.FTZ R99, R99, UR59, -R24.reuse ;  /* 0x0000003b63637c23 */ /* 0x100fe20008010818 */
[----:B------:R-:W-:Y:S01]  /*4480*/  ISETP.GT.AND P0, PT, R93, 0x19, PT ;  /* 0x000000195d00780c */ /* 0x000fe20003f04270 */
[--C-:B------:R-:W-:Y:S01]  /*4490*/  FFMA.FTZ R3, R97, UR59, -R24.reuse ;  /* 0x0000003b61037c23 */ /* 0x100fe20008010818 */
[----:B-1----:R-:W-:Y:S01]  /*44a0*/  FSEL R9, R9, -INF , P2 ;  /* 0xff80000009097808 */ /* 0x002fe20001000000 */
[----:B------:R-:W1:Y:S01]  /*44b0*/  MUFU.TANH R73, R73 ;  /* 0x0000004900497308 */ /* 0x000e620000002400 */
[----:B------:R-:W-:Y:S01]  /*44c0*/  FMNMX.FTZ R8, R45, R8, !PT ;  /* 0x000000082d087209 */ /* 0x000fe20007810000 */
[--C-:B------:R-:W-:Y:S01]  /*44d0*/  FFMA.FTZ R95, R95, UR59, -R24.reuse ;  /* 0x0000003b5f5f7c23 */ /* 0x100fe20008010818 */
[----:B------:R-:W-:Y:S01]  /*44e0*/  ISETP.GT.AND P2, PT, R93, 0x20, PT ;  /* 0x000000205d00780c */ /* 0x000fe20003f44270 */
[--C-:B------:R-:W-:Y:S01]  /*44f0*/  FFMA.FTZ R5, R91, UR59, -R24.reuse ;  /* 0x0000003b5b057c23 */ /* 0x100fe20008010818 */
[----:B----4-:R-:W-:Y:S01]  /*4500*/  FSEL R10, R10, -INF , P0 ;  /* 0xff8000000a0a7808 */ /* 0x010fe20000000000 */
[--C-:B------:R-:W-:Y:S01]  /*4510*/  FFMA.FTZ R64, R64, UR59, -R24.reuse ;  /* 0x0000003b40407c23 */ /* 0x100fe20008010818 */
[----:B------:R-:W-:Y:S01]  /*4520*/  FMNMX.FTZ R49, R9, R8, !PT ;  /* 0x0000000809317209 */ /* 0x000fe20007810000 */
[----:B------:R-:W4:Y:S01]  /*4530*/  MUFU.TANH R72, R72 ;  /* 0x0000004800487308 */ /* 0x000f220000002400 */
[----:B------:R-:W-:Y:S01]  /*4540*/  ISETP.GT.AND P0, PT, R93, 0x21, PT ;  /* 0x000000215d00780c */ /* 0x000fe20003f04270 */
[--C-:B------:R-:W-:Y:S01]  /*4550*/  FFMA.FTZ R8, R89, UR59, -R24.reuse ;  /* 0x0000003b59087c23 */ /* 0x100fe20008010818 */
[----:B-----5:R-:W-:Y:S01]  /*4560*/  FSEL R48, R11, -INF , P2 ;  /* 0xff8000000b307808 */ /* 0x020fe20001000000 */
[--C-:B------:R-:W-:Y:S01]  /*4570*/  FFMA.FTZ R30, R30, UR59, -R24.reuse ;  /* 0x0000003b1e1e7c23 */ /* 0x100fe20008010818 */
[----:B------:R-:W-:Y:S01]  /*4580*/  FMNMX.FTZ R49, R10, R49, !PT ;  /* 0x000000310a317209 */ /* 0x000fe20007810000 */
[--C-:B------:R-:W-:Y:S01]  /*4590*/  FFMA.FTZ R47, R47, UR59, -R24.reuse ;  /* 0x0000003b2f2f7c23 */ /* 0x100fe20008010818 */
[----:B------:R-:W-:Y:S01]  /*45a0*/  ISETP.GT.AND P2, PT, R93, 0x28, PT ;  /* 0x000000285d00780c */ /* 0x000fe20003f44270 */
[----:B------:R-:W5:Y:S01]  /*45b0*/  MUFU.TANH R74, R74 ;  /* 0x0000004a004a7308 */ /* 0x000f620000002400 */
[----:B------:R-:W-:Y:S01]  /*45c0*/  FSEL R12, R12, -INF , P0 ;  /* 0xff8000000c0c7808 */ /* 0x000fe20000000000 */
[--C-:B------:R-:W-:Y:S01]  /*45d0*/  FFMA.FTZ R46, R46, UR59, -R24.reuse ;  /* 0x0000003b2e2e7c23 */ /* 0x100fe20008010818 */
[----:B------:R-:W-:Y:S01]  /*45e0*/  FMNMX.FTZ R11, R48, R49, !PT ;  /* 0x00000031300b7209 */ /* 0x000fe20007810000 */
[--C-:B------:R-:W-:Y:S01]  /*45f0*/  FFMA.FTZ R43, R43, UR59, -R24.reuse ;  /* 0x0000003b2b2b7c23 */ /* 0x100fe20008010818 */
[----:B------:R-:W-:Y:S01]  /*4600*/  ISETP.GT.AND P0, PT, R93, 0x29, PT ;  /* 0x000000295d00780c */ /* 0x000fe20003f04270 */
[--C-:B------:R-:W-:Y:S01]  /*4610*/  FFMA.FTZ R38, R38, UR59, -R24.reuse ;  /* 0x0000003b26267c23 */ /* 0x100fe20008010818 */
[----:B---3--:R-:W-:Y:S01]  /*4620*/  FSEL R49, R13, -INF , P2 ;  /* 0xff8000000d317808 */ /* 0x008fe20001000000 */
[----:B------:R-:W3:Y:S01]  /*4630*/  MUFU.TANH R56, R56 ;  /* 0x0000003800387308 */ /* 0x000ee20000002400 */
[----:B------:R-:W-:Y:S01]  /*4640*/  FMNMX.FTZ R68, R12, R11, !PT ;  /* 0x0000000b0c447209 */ /* 0x000fe20007810000 */
[--C-:B------:R-:W-:Y:S01]  /*4650*/  FFMA.FTZ R11, R87, UR59, -R24.reuse ;  /* 0x0000003b570b7c23 */ /* 0x100fe20008010818 */
[----:B------:R-:W-:Y:S01]  /*4660*/  ISETP.GT.AND P2, PT, R93, 0x30, PT ;  /* 0x000000305d00780c */ /* 0x000fe20003f44270 */
[--C-:B------:R-:W-:Y:S01]  /*4670*/  FFMA.FTZ R87, R75, UR59, -R24.reuse ;  /* 0x0000003b4b577c23 */ /* 0x100fe20008010818 */
[----:B--2---:R-:W-:Y:S01]  /*4680*/  FSEL R52, R14, -INF , P0 ;  /* 0xff8000000e347808 */ /* 0x004fe20000000000 */
[--C-:B------:R-:W-:Y:S01]  /*4690*/  FFMA.FTZ R35, R35, UR59, -R24.reuse ;  /* 0x0000003b23237c23 */ /* 0x100fe20008010818 */
[----:B------:R-:W-:Y:S01]  /*46a0*/  FMNMX.FTZ R13, R49, R68, !PT ;  /* 0x00000044310d7209 */ /* 0x000fe20007810000 */
[----:B------:R-:W2:Y:S01]  /*46b0*/  MUFU.TANH R57, R57 ;  /* 0x0000003900397308 */ /* 0x000ea20000002400 */
[----:B------:R-:W-:Y:S01]  /*46c0*/  ISETP.GT.AND P0, PT, R93, 0x31, PT ;  /* 0x000000315d00780c */ /* 0x000fe20003f04270 */
[--C-:B------:R-:W-:Y:S01]  /*46d0*/  FFMA.FTZ R27, R27, UR59, -R24.reuse ;  /* 0x0000003b1b1b7c23 */ /* 0x100fe20008010818 */
[----:B------:R-:W-:Y:S01]  /*46e0*/  FSEL R15, R15, -INF , P2 ;  /* 0xff8000000f0f7808 */ /* 0x000fe20001000000 */
        /* <DEDUP_REMOVED lines=8> */
[----:B------:R-:W-:Y:S01]  /*4770*/  FFMA.FTZ R21, R21, UR59, -R24 ;  /* 0x0000003b15157c23 */ /* 0x000fe20008010818 */
[----:B------:R-:W-:-:S02]  /*4780*/  ISETP.GT.AND P0, PT, R93, 0x39, PT ;  /* 0x000000395d00780c */ /* 0x000fc40003f04270 */
[----:B------:R-:W-:Y:S02]  /*4790*/  CS2R R108, SRZ ;  /* 0x00000000006c7805 */ /* 0x000fe4000001ff00 */
[----:B-1----:R-:W-:Y:S01]  /*47a0*/  FSEL R73, R73, -INF , P2 ;  /* 0xff80000049497808 */ /* 0x002fe20001000000 */
[----:B------:R-:W1:Y:S01]  /*47b0*/  MUFU.TANH R59, R59 ;  /* 0x0000003b003b7308 */ /* 0x000e620000002400 */
[----:B------:R-:W-:Y:S02]  /*47c0*/  FMNMX.FTZ R20, R53, R20, !PT ;  /* 0x0000001435147209 */ /* 0x000fe40007810000 */
[----:B------:R-:W-:Y:S02]  /*47d0*/  ISETP.GT.AND P2, PT, R93, 0x40, PT ;  /* 0x000000405d00780c */ /* 0x000fe40003f44270 */
[----:B----4-:R-:W-:Y:S02]  /*47e0*/  FSEL R72, R72, -INF , P0 ;  /* 0xff80000048487808 */ /* 0x010fe40000000000 */
[----:B------:R-:W-:Y:S01]  /*47f0*/  FMNMX.FTZ R83, R73, R20, !PT ;  /* 0x0000001449537209 */ /* 0x000fe20007810000 */
[----:B------:R-:W4:Y:S01]  /*4800*/  MUFU.TANH R60, R60 ;  /* 0x0000003c003c7308 */ /* 0x000f220000002400 */
[----:B------:R-:W-:Y:S01]  /*4810*/  ISETP.GT.AND P0, PT, R93, 0x41, PT ;  /* 0x000000415d00780c */ /* 0x000fe20003f04270 */
[----:B------:R-:W-:Y:S01]  /*4820*/  FFMA.FTZ R20, R81, UR59, -R24 ;  /* 0x0000003b51147c23 */ /* 0x000fe20008010818 */
[----:B-----5:R-:W-:-:S02]  /*4830*/  FSEL R74, R74, -INF , P2 ;  /* 0xff8000004a4a7808 */ /* 0x020fc40001000000 */
[----:B------:R-:W-:Y:S02]  /*4840*/  FMNMX.FTZ R83, R72, R83, !PT ;  /* 0x0000005348537209 */ /* 0x000fe40007810000 */
[C---:B------:R-:W-:Y:S01]  /*4850*/  ISETP.GT.AND P2, PT, R93.reuse, 0x48, PT ;  /* 0x000000485d00780c */ /* 0x040fe20003f44270 */
[----:B------:R-:W5:Y:S01]  /*4860*/  MUFU.TANH R62, R62 ;  /* 0x0000003e003e7308 */ /* 0x000f620000002400 */
[----:B---3--:R-:W-:Y:S02]  /*4870*/  FSEL R56, R56, -INF , P0 ;  /* 0xff80000038387808 */ /* 0x008fe40000000000 */
[----:B------:R-:W-:Y:S02]  /*4880*/  FMNMX.FTZ R83, R74, R83, !PT ;  /* 0x000000534a537209 */ /* 0x000fe40007810000 */
[----:B------:R-:W-:Y:S02]  /*4890*/  ISETP.GT.AND P0, PT, R93, 0x49, PT ;  /* 0x000000495d00780c */ /* 0x000fe40003f04270 */
[----:B--2---:R-:W-:Y:S01]  /*48a0*/  FSEL R68, R57, -INF , P2 ;  /* 0xff80000039447808 */ /* 0x004fe20001000000 */
[----:B------:R-:W2:Y:S01]  /*48b0*/  MUFU.TANH R61, R61 ;  /* 0x0000003d003d7308 */ /* 0x000ea20000002400 */
[----:B------:R-:W-:Y:S01]  /*48c0*/  FMNMX.FTZ R83, R56, R83, !PT ;  /* 0x0000005338537209 */ /* 0x000fe20007810000 */
[----:B------:R-:W-:Y:S01]  /*48d0*/  FFMA.FTZ R57, R79, UR59, -R24 ;  /* 0x0000003b4f397c23 */ /* 0x000fe20008010818 */
[----:B------:R-:W-:-:S02]  /*48e0*/  ISETP.GT.AND P2, PT, R93, 0x50, PT ;  /* 0x000000505d00780c */ /* 0x000fc40003f44270 */
[----:B0-----:R-:W-:Y:S02]  /*48f0*/  FSEL R76, R58, -INF , P0 ;  /* 0xff8000003a4c7808 */ /* 0x001fe40000000000 */
[----:B------:R-:W-:Y:S01]  /*4900*/  FMNMX.FTZ R83, R68, R83, !PT ;  /* 0x0000005344537209 */ /* 0x000fe20007810000 */
[----:B------:R-:W0:Y:S01]  /*4910*/  MUFU.TANH R63, R63 ;  /* 0x0000003f003f7308 */ /* 0x000e220000002400 */
[----:B------:R-:W-:Y:S02]  /*4920*/  ISETP.GT.AND P0, PT, R93, 0x51, PT ;  /* 0x000000515d00780c */ /* 0x000fe40003f04270 */
[----:B-1----:R-:W-:Y:S01]  /*4930*/  FSEL R79, R59, -INF , P2 ;  /* 0xff8000003b4f7808 */ /* 0x002fe20001000000 */
[----:B------:R-:W-:-:S01]  /*4940*/  FFMA.FTZ R59, R71, UR59, -R24 ;  /* 0x0000003b473b7c23 */ /* 0x000fc20008010818 */
[----:B------:R-:W-:Y:S02]  /*4950*/  FMNMX.FTZ R58, R76, R83, !PT ;  /* 0x000000534c3a7209 */ /* 0x000fe40007810000 */
[----:B------:R-:W-:Y:S01]  /*4960*/  ISETP.GT.AND P2, PT, R93, 0x58, PT ;  /* 0x000000585d00780c */ /* 0x000fe20003f44270 */
[----:B------:R-:W-:Y:S01]  /*4970*/  MUFU.TANH R40, R40 ;  /* 0x0000002800287308 */ /* 0x000fe20000002400 */
[----:B----4-:R-:W-:Y:S01]  /*4980*/  FSEL R81, R60, -INF , P0 ;  /* 0xff8000003c517808 */ /* 0x010fe20000000000 */
[----:B------:R-:W-:Y:S01]  /*4990*/  FFMA.FTZ R60, R77, UR59, -R24 ;  /* 0x0000003b4d3c7c23 */ /* 0x000fe20008010818 */
[----:B------:R-:W-:-:S02]  /*49a0*/  FMNMX.FTZ R58, R79, R58, !PT ;  /* 0x0000003a4f3a7209 */ /* 0x000fc40007810000 */
[----:B------:R-:W-:Y:S02]  /*49b0*/  ISETP.GT.AND P0, PT, R93, 0x59, PT ;  /* 0x000000595d00780c */ /* 0x000fe40003f04270 */
[----:B-----5:R-:W-:Y:S01]  /*49c0*/  FSEL R77, R62, -INF , P2 ;  /* 0xff8000003e4d7808 */ /* 0x020fe20001000000 */
[----:B------:R-:W1:Y:S01]  /*49d0*/  MUFU.TANH R70, R70 ;  /* 0x0000004600467308 */ /* 0x000e620000002400 */
[----:B------:R-:W-:Y:S02]  /*49e0*/  FMNMX.FTZ R58, R81, R58, !PT ;  /* 0x0000003a513a7209 */ /* 0x000fe40007810000 */
[----:B------:R-:W-:Y:S02]  /*49f0*/  ISETP.GT.AND P2, PT, R93, 0x60, PT ;  /* 0x000000605d00780c */ /* 0x000fe40003f44270 */
[----:B--2---:R-:W-:Y:S02]  /*4a00*/  FSEL R83, R61, -INF , P0 ;  /* 0xff8000003d537808 */ /* 0x004fe40000000000 */
[----:B------:R-:W-:Y:S01]  /*4a10*/  FMNMX.FTZ R62, R77, R58, !PT ;  /* 0x0000003a4d3e7209 */ /* 0x000fe20007810000 */
[----:B------:R-:W-:Y:S01]  /*4a20*/  MUFU.TANH R80, R80 ;  /* 0x0000005000507308 */ /* 0x000fe20000002400 */
[----:B------:R-:W-:-:S02]  /*4a30*/  ISETP.GT.AND P0, PT, R93, 0x61, PT ;  /* 0x000000615d00780c */ /* 0x000fc40003f04270 */
[----:B0-----:R-:W-:Y:S01]  /*4a40*/  FSEL R75, R63, -INF , P2 ;  /* 0xff8000003f4b7808 */ /* 0x001fe20001000000 */
[----:B------:R-:W-:-:S01]  /*4a50*/  FFMA.FTZ R63, R67, UR59, -R24 ;  /* 0x0000003b433f7c23 */ /* 0x000fc20008010818 */
[----:B------:R-:W-:Y:S02]  /*4a60*/  FMNMX.FTZ R62, R83, R62, !PT ;  /* 0x0000003e533e7209 */ /* 0x000fe40007810000 */
[----:B------:R-:W-:Y:S01]  /*4a70*/  ISETP.GT.AND P2, PT, R93, 0x68, PT ;  /* 0x000000685d00780c */ /* 0x000fe20003f44270 */
[----:B------:R-:W0:Y:S01]  /*4a80*/  MUFU.TANH R102, R102 ;  /* 0x0000006600667308 */ /* 0x000e220000002400 */
[----:B------:R-:W-:Y:S02]  /*4a90*/  FMNMX.FTZ R62, R75, R62, !PT ;  /* 0x0000003e4b3e7209 */ /* 0x000fe40007810000 */
[----:B-1----:R-:W-:Y:S02]  /*4aa0*/  FSEL R70, R70, -INF , P2 ;  /* 0xff80000046467808 */ /* 0x002fe40001000000 */
[----:B------:R-:W-:-:S03]  /*4ab0*/  ISETP.GT.AND P2, PT, R93, 0x70, PT ;  /* 0x000000705d00780c */ /* 0x000fc60003f44270 */
[----:B------:R-:W1:Y:S08]  /*4ac0*/  MUFU.TANH R94, R94 ;  /* 0x0000005e005e7308 */ /* 0x000e700000002400 */
[----:B------:R2:W-:Y:S01]  /*4ad0*/  MUFU.EX2 R14, R85 ;  /* 0x00000055000e7308 */ /* 0x0005e20000000800 */
[----:B0-----:R-:W-:Y:S02]  /*4ae0*/  FSEL R102, R102, -INF , P2 ;  /* 0xff80000066667808 */ /* 0x001fe40001000000 */
[----:B------:R-:W-:-:S05]  /*4af0*/  ISETP.GT.AND P2, PT, R93, 0x78, PT ;  /* 0x000000785d00780c */ /* 0x000fca0003f44270 */
[----:B------:R-:W0:Y:S01]  /*4b00*/  MUFU.TANH R98, R98 ;  /* 0x0000006200627308 */ /* 0x000e220000002400 */
[----:B--2---:R-:W-:Y:S01]  /*4b10*/  FSEL R85, R40, -INF , P0 ;  /* 0xff80000028557808 */ /* 0x004fe20000000000 */
[--C-:B------:R-:W-:Y:S01]  /*4b20*/  FFMA.FTZ R40, R69, UR59, -R24.reuse ;  /* 0x0000003b45287c23 */ /* 0x100fe20008010818 */
[----:B------:R-:W-:Y:S02]  /*4b30*/  ISETP.GT.AND P0, PT, R93, 0x69, PT ;  /* 0x000000695d00780c */ /* 0x000fe40003f04270 */
[----:B------:R-:W-:Y:S01]  /*4b40*/  FMNMX.FTZ R61, R85, R62, !PT ;  /* 0x0000003e553d7209 */ /* 0x000fe20007810000 */
[----:B------:R-:W-:-:S01]  /*4b50*/  FFMA.FTZ R62, R65, UR59, -R24 ;  /* 0x0000003b413e7c23 */ /* 0x000fc20008010818 */
        /* <DEDUP_REMOVED lines=8> */
[----:B-1----:R-:W-:Y:S01]  /*4be0*/  FSEL R94, R94, -INF , P0 ;  /* 0xff8000005e5e7808 */ /* 0x002fe20000000000 */
[----:B------:R-:W1:Y:S01]  /*4bf0*/  MUFU.TANH R90, R90 ;  /* 0x0000005a005a7308 */ /* 0x000e620000002400 */
[----:B------:R-:W-:Y:S01]  /*4c00*/  FMNMX.FTZ R61, R102, R61, !PT ;  /* 0x0000003d663d7209 */ /* 0x000fe20007810000 */
[--C-:B------:R-:W-:Y:S01]  /*4c10*/  FFMA.FTZ R41, R54, UR59, -R24.reuse ;  /* 0x0000003b36297c23 */ /* 0x100fe20008010818 */
[----:B------:R-:W-:Y:S01]  /*4c20*/  ISETP.GT.AND P0, PT, R93, 0x79, PT ;  /* 0x000000795d00780c */ /* 0x000fe20003f04270 */
[--C-:B------:R-:W-:Y:S01]  /*4c30*/  FFMA.FTZ R54, R34, UR59, -R24.reuse ;  /* 0x0000003b22367c23 */ /* 0x100fe20008010818 */
[----:B0-----:R-:W-:Y:S01]  /*4c40*/  FSEL R98, R98, -INF , P2 ;  /* 0xff80000062627808 */ /* 0x001fe20001000000 */
[--C-:B------:R-:W-:Y:S01]  /*4c50*/  FFMA.FTZ R34, R51, UR59, -R24.reuse ;  /* 0x0000003b33227c23 */ /* 0x100fe20008010818 */
[----:B------:R-:W-:Y:S01]  /*4c60*/  FMNMX.FTZ R61, R94, R61, !PT ;  /* 0x0000003d5e3d7209 */ /* 0x000fe20007810000 */
[----:B------:R-:W0:Y:S01]  /*4c70*/  MUFU.TANH R92, R92 ;  /* 0x0000005c005c7308 */ /* 0x000e220000002400 */
[----:B------:R-:W-:Y:S01]  /*4c80*/  ISETP.GT.AND P2, PT, R93, 0x80, PT ;  /* 0x000000805d00780c */ /* 0x000fe20003f44270 */
[----:B------:R-:W-:Y:S01]  /*4c90*/  FFMA.FTZ R51, R42, UR59, -R24 ;  /* 0x0000003b2a337c23 */ /* 0x000fe20008010818 */
[----:B--2---:R-:W-:-:S02]  /*4ca0*/  FSEL R86, R86, -INF , P0 ;  /* 0xff80000056567808 */ /* 0x004fc40000000000 */
[----:B------:R-:W-:Y:S02]  /*4cb0*/  FMNMX.FTZ R67, R98, R61, !PT ;  /* 0x0000003d62437209 */ /* 0x000fe40007810000 */
[C---:B------:R-:W-:Y:S01]  /*4cc0*/  ISETP.GT.AND P0, PT, R93.reuse, 0x81, PT ;  /* 0x000000815d00780c */ /* 0x040fe20003f04270 */
[----:B------:R-:W2:Y:S01]  /*4cd0*/  MUFU.TANH R96, R96 ;  /* 0x0000006000607308 */ /* 0x000ea20000002400 */
[----:B-1----:R-:W-:Y:S02]  /*4ce0*/  FSEL R90, R90, -INF , P2 ;  /* 0xff8000005a5a7808 */ /* 0x002fe40001000000 */
[----:B------:R-:W-:Y:S02]  /*4cf0*/  FMNMX.FTZ R67, R86, R67, !PT ;  /* 0x0000004356437209 */ /* 0x000fe40007810000 */
[----:B------:R-:W-:Y:S02]  /*4d00*/  ISETP.GT.AND P2, PT, R93, 0x88, PT ;  /* 0x000000885d00780c */ /* 0x000fe40003f44270 */
[----:B------:R-:W-:Y:S01]  /*4d10*/  FMNMX.FTZ R67, R90, R67, !PT ;  /* 0x000000435a437209 */ /* 0x000fe20007810000 */
[----:B------:R-:W1:Y:S01]  /*4d20*/  MUFU.TANH R82, R82 ;  /* 0x0000005200527308 */ /* 0x000e620000002400 */
[----:B0-----:R-:W-:-:S02]  /*4d30*/  FSEL R92, R92, -INF , P0 ;  /* 0xff8000005c5c7808 */ /* 0x001fc40000000000 */
        /* <DEDUP_REMOVED lines=18> */
[----:B------:R2:W-:Y:S01]  /*4e60*/  MUFU.EX2 R61, R66 ;  /* 0x00000042003d7308 */ /* 0x0005e20000000800 */
[----:B-1----:R-:W-:-:S04]  /*4e70*/  FSEL R100, R100, -INF , P2 ;  /* 0xff80000064647808 */ /* 0x002fc80001000000 */
[----:B------:R-:W-:-:S03]  /*4e80*/  FMNMX.FTZ R67, R100, R67, !PT ;  /* 0x0000004364437209 */ /* 0x000fc60007810000 */
[----:B------:R-:W-:Y:S01]  /*4e90*/  MUFU.EX2 R25, R25 ;  /* 0x0000001900197308 */ /* 0x000fe20000000800 */
[----:B0-----:R-:W-:-:S04]  /*4ea0*/  FSEL R88, R88, -INF , P0 ;  /* 0xff80000058587808 */ /* 0x001fc80000000000 */
[----:B------:R-:W-:-:S03]  /*4eb0*/  FMNMX.FTZ R67, R88, R67, !PT ;  /* 0x0000004358437209 */ /* 0x000fc60007810000 */
[----:B------:R-:W-:Y:S02]  /*4ec0*/  MUFU.EX2 R28, R28 ;  /* 0x0000001c001c7308 */ /* 0x000fe40000000800 */
[----:B--2---:R-:W0:Y:S06]  /*4ed0*/  SHFL.BFLY PT, R66, R67, 0x2, 0x1f ;  /* 0x0c401f0043427f89 */ /* 0x004e2c00000e0000 */
[----:B------:R-:W-:Y:S08]  /*4ee0*/  MUFU.EX2 R29, R29 ;  /* 0x0000001d001d7308 */ /* 0x000ff00000000800 */
[----:B------:R-:W1:Y:S08]  /*4ef0*/  MUFU.EX2 R32, R32 ;  /* 0x0000002000207308 */ /* 0x000e700000000800 */
[----:B------:R-:W-:Y:S01]  /*4f00*/  MUFU.EX2 R33, R33 ;  /* 0x0000002100217308 */ /* 0x000fe20000000800 */
[----:B0-----:R-:W-:-:S05]  /*4f10*/  FMNMX.FTZ R66, R67, R66, !PT ;  /* 0x0000004243427209 */ /* 0x001fca0007810000 */
[----:B------:R-:W0:Y:S02]  /*4f20*/  SHFL.BFLY PT, R67, R66, 0x1, 0x1f ;  /* 0x0c201f0042437f89 */ /* 0x000e2400000e0000 */
[----:B------:R-:W-:Y:S01]  /*4f30*/  MUFU.EX2 R4, R99 ;  /* 0x0000006300047308 */ /* 0x000fe20000000800 */
[----:B-1----:R-:W-:-:S04]  /*4f40*/  F2FP.SATFINITE.E4M3.F32.PACK_AB_MERGE_C R217, R32, R29, RZ ;  /* 0x0000001d20d9723e */ /* 0x002fc800048070ff */
[----:B------:R-:W-:-:S03]  /*4f50*/  F2FP.SATFINITE.E4M3.F32.PACK_AB_MERGE_C R217, R28, R25, R217 ;  /* 0x000000191cd9723e */ /* 0x000fc600048070d9 */
[----:B------:R-:W-:Y:S08]  /*4f60*/  MUFU.EX2 R3, R3 ;  /* 0x0000000300037308 */ /* 0x000ff00000000800 */
[----:B------:R1:W-:Y:S01]  /*4f70*/  MUFU.EX2 R58, R87 ;  /* 0x00000057003a7308 */ /* 0x0003e20000000800 */
[----:B0-----:R-:W-:Y:S01]  /*4f80*/  FMNMX.FTZ R120, R66, R67, !PT ;  /* 0x0000004342787209 */ /* 0x001fe20007810000 */
[----:B------:R-:W-:-:S06]  /*4f90*/  IMAD.U32 R67, RZ, RZ, UR59 ;  /* 0x0000003bff437e24 */ /* 0x000fcc000f8e00ff */
[----:B------:R-:W0:Y:S01]  /*4fa0*/  MUFU.EX2 R6, R95 ;  /* 0x0000005f00067308 */ /* 0x000e220000000800 */
        /* <DEDUP_REMOVED lines=16> */
[----:B-1----:R-:W-:-:S01]  /*50b0*/  FFMA.FTZ R87, R10, UR59, -R67 ;  /* 0x0000003b0a577c23 */ /* 0x002fc20008010843 */
        /* <DEDUP_REMOVED lines=9> */
[----:B0-----:R-:W-:Y:S01]  /*5150*/  F2FP.SATFINITE.E4M3.F32.PACK_AB_MERGE_C R219, R6, R3, RZ ;  /* 0x0000000306db723e */ /* 0x001fe200048070ff */
        /* <DEDUP_REMOVED lines=8> */
[----:B------:R1:W2:Y:S01]  /*51e0*/  MUFU.EX2 R69, R44 ;  /* 0x0000002c00457308 */ /* 0x0002a20000000800 */
[----:B0-----:R-:W-:-:S01]  /*51f0*/  FFMA.FTZ R37, R74, UR59, -R67 ;  /* 0x0000003b4a257c23 */ /* 0x001fc20008010843 */
[--C-:B------:R-:W-:Y:S01]  /*5200*/  FFMA.FTZ R90, R90, UR59, -R67.reuse ;  /* 0x0000003b5a5a7c23 */ /* 0x100fe20008010843 */
[----:B------:R-:W-:-:S01]  /*5210*/  FFMA.FTZ R92, R92, UR59, -R67 ;  /* 0x0000003b5c5c7c23 */ /* 0x000fc20008010843 */
[----:B------:R-:W-:Y:S01]  /*5220*/  FFMA.FTZ R96, R96, UR59, -R67 ;  /* 0x0000003b60607c23 */ /* 0x000fe20008010843 */
[----:B------:R-:W-:Y:S01]  /*5230*/  F2FP.SATFINITE.E4M3.F32.PACK_AB_MERGE_C R219, R4, R33, R219 ;  /* 0x0000002104db723e */ /* 0x000fe200048070db */
[--C-:B------:R-:W-:Y:S01]  /*5240*/  FFMA.FTZ R82, R82, UR59, -R67.reuse ;  /* 0x0000003b52527c23 */ /* 0x100fe20008010843 */
[----:B------:R-:W-:-:S01]  /*5250*/  FFMA.FTZ R84, R84, UR59, -R67 ;  /* 0x0000003b54547c23 */ /* 0x000fc20008010843 */
[----:B------:R-:W0:Y:S01]  /*5260*/  MUFU.EX2 R7, R7 ;  /* 0x0000000700077308 */ /* 0x000e220000000800 */
[----:B-1----:R-:W-:-:S01]  /*5270*/  FFMA.FTZ R44, R12, UR59, -R67 ;  /* 0x0000003b0c2c7c23 */ /* 0x002fc20008010843 */
[--C-:B------:R-:W-:Y:S01]  /*5280*/  FFMA.FTZ R12, R79, UR59, -R67.reuse ;  /* 0x0000003b4f0c7c23 */ /* 0x100fe20008010843 */
[----:B------:R-:W-:-:S01]  /*5290*/  FFMA.FTZ R78, R78, UR59, -R67 ;  /* 0x0000003b4e4e7c23 */ /* 0x000fc20008010843 */
[----:B------:R-:W-:-:S04]  /*52a0*/  FFMA.FTZ R100, R100, UR59, -R67 ;  /* 0x0000003b64647c23 */ /* 0x000fc80008010843 */
[----:B------:R1:W-:Y:S01]  /*52b0*/  MUFU.EX2 R89, R49 ;  /* 0x0000003100597308 */ /* 0x0003e20000000800 */
[----:B--2---:R-:W-:-:S04]  /*52c0*/  F2FP.SATFINITE.E4M3.F32.PACK_AB_MERGE_C R216, R69, R66, RZ ;  /* 0x0000004245d8723e */ /* 0x004fc800048070ff */
[----:B------:R-:W-:-:S03]  /*52d0*/  F2FP.SATFINITE.E4M3.F32.PACK_AB_MERGE_C R216, R39, R36, R216 ;  /* 0x0000002427d8723e */ /* 0x000fc600048070d8 */
[----:B------:R2:W3:Y:S01]  /*52e0*/  MUFU.EX2 R106, R52 ;  /* 0x00000034006a7308 */ /* 0x0004e20000000800 */
[----:B-1----:R-:W-:-:S01]  /*52f0*/  FFMA.FTZ R49, R75, UR59, -R67 ;  /* 0x0000003b4b317c23 */ /* 0x002fc20008010843 */
[----:B------:R-:W-:-:S04]  /*5300*/  FADD.FTZ R75, R36, R39 ;  /* 0x00000027244b7221 */ /* 0x000fc80000010000 */
[----:B------:R-:W-:Y:S02]  /*5310*/  FADD.FTZ R74, R66, R75 ;  /* 0x0000004b424a7221 */ /* 0x000fe40000010000 */
[----:B------:R-:W1:Y:S01]  /*5320*/  MUFU.EX2 R42, R42 ;  /* 0x0000002a002a7308 */ /* 0x000e620000000800 */
[----:B--2---:R-:W-:-:S01]  /*5330*/  FADD.FTZ R52, R25, R28 ;  /* 0x0000001c19347221 */ /* 0x004fc20000010000 */
[----:B------:R-:W-:-:S03]  /*5340*/  FADD.FTZ R74, R69, R74 ;  /* 0x0000004a454a7221 */ /* 0x000fc60000010000 */
[----:B------:R-:W-:Y:S01]  /*5350*/  FADD.FTZ R79, R29, R52 ;  /* 0x000000341d4f7221 */ /* 0x000fe20000010000 */
[----:B0-----:R-:W-:-:S01]  /*5360*/  FADD.FTZ R75, R7, R74 ;  /* 0x0000004a074b7221 */ /* 0x001fc20000010000 */
[----:B------:R-:W-:Y:S01]  /*5370*/  FFMA.FTZ R52, R85, UR59, -R67 ;  /* 0x0000003b55347c23 */ /* 0x000fe20008010843 */
[----:B------:R0:W2:Y:S01]  /*5380*/  MUFU.EX2 R71, R45 ;  /* 0x0000002d00477308 */ /* 0x0000a20000000800 */
[----:B---3--:R-:W-:-:S07]  /*5390*/  F2FP.SATFINITE.E4M3.F32.PACK_AB_MERGE_C R212, R106, R89, RZ ;  /* 0x000000596ad4723e */ /* 0x008fce00048070ff */
[----:B------:R3:W-:Y:S01]  /*53a0*/  MUFU.EX2 R53, R76 ;  /* 0x0000004c00357308 */ /* 0x0007e20000000800 */
[----:B-1----:R-:W-:-:S01]  /*53b0*/  FADD.FTZ R2, R42, R75 ;  /* 0x0000004b2a027221 */ /* 0x002fc20000010000 */
[--C-:B0-----:R-:W-:Y:S01]  /*53c0*/  FFMA.FTZ R45, R81, UR59, -R67.reuse ;  /* 0x0000003b512d7c23 */ /* 0x101fe20008010843 */
[----:B------:R-:W-:-:S05]  /*53d0*/  FFMA.FTZ R67, R88, UR59, -R67 ;  /* 0x0000003b58437c23 */ /* 0x000fca0008010843 */
[----:B------:R-:W0:Y:S01]  /*53e0*/  MUFU.EX2 R104, R87 ;  /* 0x0000005700687308 */ /* 0x000e220000000800 */
[----:B---3--:R-:W-:-:S01]  /*53f0*/  FADD.FTZ R76, R32, R79 ;  /* 0x0000004f204c7221 */ /* 0x008fc20000010000 */
[----:B--2---:R-:W-:-:S03]  /*5400*/  FADD.FTZ R75, R71, R2 ;  /* 0x00000002474b7221 */ /* 0x004fc60000010000 */
[----:B------:R-:W-:Y:S01]  /*5410*/  FADD.FTZ R79, R33, R76 ;  /* 0x0000004c214f7221 */ /* 0x000fe20000010000 */
[----:B------:R-:W-:Y:S02]  /*5420*/  CS2R R32, SRZ ;  /* 0x0000000000207805 */ /* 0x000fe4000001ff00 */
[----:B------:R-:W1:Y:S01]  /*5430*/  MUFU.EX2 R9, R9 ;  /* 0x0000000900097308 */ /* 0x000e620000000800 */
[----:B------:R-:W-:-:S04]  /*5440*/  FADD.FTZ R74, R4, R79 ;  /* 0x0000004f044a7221 */ /* 0x000fc80000010000 */
[----:B------:R-:W-:-:S03]  /*5450*/  FADD.FTZ R79, R3, R74 ;  /* 0x0000004a034f7221 */ /* 0x000fc60000010000 */
[----:B------:R-:W2:Y:S01]  /*5460*/  MUFU.EX2 R8, R8 ;  /* 0x0000000800087308 */ /* 0x000ea20000000800 */
[----:B------:R-:W-:-:S01]  /*5470*/  FADD.FTZ R24, R6, R79 ;  /* 0x0000004f06187221 */ /* 0x000fc20000010000 */
[C---:B0-----:R-:W-:Y:S01]  /*5480*/  FADD.FTZ R2, R104.reuse, R75 ;  /* 0x0000004b68027221 */ /* 0x041fe20000010000 */
[----:B------:R-:W-:Y:S02]  /*5490*/  F2FP.SATFINITE.E4M3.F32.PACK_AB_MERGE_C R218, R104, R71, RZ ;  /* 0x0000004768da723e */ /* 0x000fe400048070ff */
[----:B------:R-:W-:Y:S01]  /*54a0*/  CS2R R104, SRZ ;  /* 0x0000000000687805 */ /* 0x000fe2000001ff00 */
[----:B------:R-:W-:-:S01]  /*54b0*/  FADD.FTZ R81, R5, R24 ;  /* 0x0000001805517221 */ /* 0x000fc20000010000 */
[----:B------:R-:W-:Y:S01]  /*54c0*/  F2FP.SATFINITE.E4M3.F32.PACK_AB_MERGE_C R218, R42, R7, R218 ;  /* 0x000000072ada723e */ /* 0x000fe200048070da */
[----:B------:R-:W0:Y:S01]  /*54d0*/  MUFU.EX2 R44, R44 ;  /* 0x0000002c002c7308 */ /* 0x000e220000000800 */
[----:B-1----:R-:W-:-:S07]  /*54e0*/  FADD.FTZ R79, R9, R2 ;  /* 0x00000002094f7221 */ /* 0x002fce0000010000 */
[----:B------:R-:W1:Y:S01]  /*54f0*/  MUFU.EX2 R11, R11 ;  /* 0x0000000b000b7308 */ /* 0x000e620000000800 */
[----:B--2---:R-:W-:-:S07]  /*5500*/  FADD.FTZ R24, R8, R81 ;  /* 0x0000005108187221 */ /* 0x004fce0000010000 */
[----:B------:R-:W-:Y:S01]  /*5510*/  MUFU.EX2 R13, R13 ;  /* 0x0000000d000d7308 */ /* 0x000fe20000000800 */
[----:B0-----:R-:W-:-:S01]  /*5520*/  FADD.FTZ R2, R44, R79 ;  /* 0x0000004f2c027221 */ /* 0x001fc20000010000 */
[----:B------:R-:W-:-:S03]  /*5530*/  F2FP.SATFINITE.E4M3.F32.PACK_AB_MERGE_C R212, R44, R9, R212 ;  /* 0x000000092cd4723e */ /* 0x000fc600048070d4 */
[----:B------:R-:W-:Y:S01]  /*5540*/  FADD.FTZ R79, R89, R2 ;  /* 0x00000002594f7221 */ /* 0x000fe20000010000 */
[----:B------:R-:W-:Y:S02]  /*5550*/  CS2R R88, SRZ ;  /* 0x0000000000587805 */ /* 0x000fe4000001ff00 */
[----:B------:R-:W-:Y:S01]  /*5560*/  MUFU.EX2 R10, R10 ;  /* 0x0000000a000a7308 */ /* 0x000fe20000000800 */
[----:B-1----:R-:W-:-:S01]  /*5570*/  FADD.FTZ R81, R11, R24 ;  /* 0x000000180b517221 */ /* 0x002fc20000010000 */
[----:B------:R-:W-:-:S03]  /*5580*/  F2FP.SATFINITE.E4M3.F32.PACK_AB_MERGE_C R213, R14, R11, RZ ;  /* 0x0000000b0ed5723e */ /* 0x000fc600048070ff */
[----:B------:R-:W-:Y:S01]  /*5590*/  FADD.FTZ R2, R14, R81 ;  /* 0x000000510e027221 */ /* 0x000fe20000010000 */
[----:B------:R-:W-:-:S01]  /*55a0*/  FADD.FTZ R81, R106, R79 ;  /* 0x0000004f6a517221 */ /* 0x000fc20000010000 */
[----:B------:R-:W-:Y:S01]  /*55b0*/  F2FP.SATFINITE.E4M3.F32.PACK_AB_MERGE_C R213, R8, R5, R213 ;  /* 0x0000000508d5723e */ /* 0x000fe200048070d5 */
[----:B------:R-:W-:Y:S01]  /*55c0*/  MUFU.EX2 R20, R20 ;  /* 0x0000001400147308 */ /* 0x000fe20000000800 */
[----:B------:R-:W-:-:S07]  /*55d0*/  CS2R R106, SRZ ;  /* 0x00000000006a7805 */ /* 0x000fce000001ff00 */
[----:B------:R-:W-:Y:S08]  /*55e0*/  MUFU.EX2 R15, R15 ;  /* 0x0000000f000f7308 */ /* 0x000ff00000000800 */
[----:B------:R-:W-:Y:S08]  /*55f0*/  MUFU.EX2 R57, R57 ;  /* 0x0000003900397308 */ /* 0x000ff00000000800 */
[----:B------:R-:W-:Y:S08]  /*5600*/  MUFU.EX2 R73, R73 ;  /* 0x0000004900497308 */ /* 0x000ff00000000800 */
[----:B------:R-:W0:Y:S08]  /*5610*/  MUFU.EX2 R60, R60 ;  /* 0x0000003c003c7308 */ /* 0x000e300000000800 */
[----:B------:R-:W1:Y:S08]  /*5620*/  MUFU.EX2 R72, R72 ;  /* 0x0000004800487308 */ /* 0x000e700000000800 */
[----:B------:R2:W-:Y:S01]  /*5630*/  MUFU.EX2 R56, R83 ;  /* 0x0000005300387308 */ /* 0x0005e20000000800 */
[----:B0-----:R-:W-:-:S04]  /*5640*/  F2FP.SATFINITE.E4M3.F32.PACK_AB_MERGE_C R215, R60, R57, RZ ;  /* 0x000000393cd7723e */ /* 0x001fc800048070ff */
[----:B------:R-:W-:-:S03]  /*5650*/  F2FP.SATFINITE.E4M3.F32.PACK_AB_MERGE_C R215, R20, R13, R215 ;  /* 0x0000000d14d7723e */ /* 0x000fc600048070d7 */
[----:B------:R-:W0:Y:S01]  /*5660*/  MUFU.EX2 R37, R37 ;  /* 0x0000002500257308 */ /* 0x000e220000000800 */
[----:B--2---:R-:W-:-:S01]  /*5670*/  FADD.FTZ R83, R13, R2 ;  /* 0x000000020d537221 */ /* 0x004fc20000010000 */
[----:B------:R-:W-:Y:S01]  /*5680*/  FADD.FTZ R2, R10, R81 ;  /* 0x000000510a027221 */ /* 0x000fe20000010000 */
[----:B-1----:R-:W-:Y:S02]  /*5690*/  F2FP.SATFINITE.E4M3.F32.PACK_AB_MERGE_C R214, R72, R73, RZ ;  /* 0x0000004948d6723e */ /* 0x002fe400048070ff */
[----:B------:R-:W-:Y:S01]  /*56a0*/  FADD.FTZ R24, R20, R83 ;  /* 0x0000005314187221 */ /* 0x000fe20000010000 */
[----:B------:R-:W-:-:S01]  /*56b0*/  FADD.FTZ R2, R15, R2 ;  /* 0x000000020f027221 */ /* 0x000fc20000010000 */
[----:B------:R-:W-:Y:S01]  /*56c0*/  F2FP.SATFINITE.E4M3.F32.PACK_AB_MERGE_C R214, R15, R10, R214 ;  /* 0x0000000a0fd6723e */ /* 0x000fe200048070d6 */
[----:B------:R-:W1:Y:S01]  /*56d0*/  MUFU.EX2 R59, R59 ;  /* 0x0000003b003b7308 */ /* 0x000e620000000800 */
[----:B------:R-:W-:-:S01]  /*56e0*/  FADD.FTZ R83, R57, R24 ;  /* 0x0000001839537221 */ /* 0x000fc20000010000 */
[----:B------:R-:W-:-:S03]  /*56f0*/  FADD.FTZ R81, R73, R2 ;  /* 0x0000000249517221 */ /* 0x000fc60000010000 */
[----:B------:R-:W-:Y:S01]  /*5700*/  FADD.FTZ R83, R60, R83 ;  /* 0x000000533c537221 */ /* 0x000fe20000010000 */
[----:B------:R-:W-:-:S01]  /*5710*/  FADD.FTZ R2, R72, R81 ;  /* 0x0000005148027221 */ /* 0x000fc20000010000 */
[----:B------:R-:W-:Y:S01]  /*5720*/  CS2R R72, SRZ ;  /* 0x0000000000487805 */ /* 0x000fe2000001ff00 */
[----:B------:R-:W2:Y:S01]  /*5730*/  MUFU.EX2 R48, R48 ;  /* 0x0000003000307308 */ /* 0x000ea20000000800 */
[----:B------:R-:W-:-:S01]  /*5740*/  FADD.FTZ R6, R58, R83 ;  /* 0x000000533a067221 */ /* 0x000fc20000010000 */
[----:B0-----:R-:W-:-:S06]  /*5750*/  FADD.FTZ R29, R37, R2 ;  /* 0x00000002251d7221 */ /* 0x001fcc0000010000 */
        /* <DEDUP_REMOVED lines=8> */
[C---:B------:R-:W-:Y:S02]  /*57e0*/  F2FP.SATFINITE.E4M3.F32.PACK_AB_MERGE_C R208, R53.reuse, R68, RZ ;  /* 0x0000004435d0723e */ /* 0x040fe400048070ff */
[----:B------:R-:W-:Y:S01]  /*57f0*/  CS2R R68, SRZ ;  /* 0x0000000000447805 */ /* 0x000fe2000001ff00 */
[----:B------:R-:W-:Y:S01]  /*5800*/  FADD.FTZ R29, R53, R2 ;  /* 0x00000002351d7221 */ /* 0x000fe20000010000 */
[----:B------:R-:W-:Y:S02]  /*5810*/  F2FP.SATFINITE.E4M3.F32.PACK_AB_MERGE_C R208, R48, R37, R208 ;  /* 0x0000002530d0723e */ /* 0x000fe400048070d0 */
[----:B------:R-:W-:Y:S01]  /*5820*/  CS2R R36, SRZ ;  /* 0x0000000000247805 */ /* 0x000fe2000001ff00 */
[----:B------:R-:W1:Y:S01]  /*5830*/  MUFU.EX2 R62, R62 ;  /* 0x0000003e003e7308 */ /* 0x000e620000000800 */
[----:B--2---:R-:W-:-:S01]  /*5840*/  FADD.FTZ R6, R63, R6 ;  /* 0x000000063f067221 */ /* 0x004fc20000010000 */
[----:B------:R-:W-:-:S03]  /*5850*/  F2FP.SATFINITE.E4M3.F32.PACK_AB_MERGE_C R40, R63, R40, RZ ;  /* 0x000000283f28723e */ /* 0x000fc600048070ff */
[----:B------:R-:W-:Y:S01]  /*5860*/  FADD.FTZ R57, R61, R6 ;  /* 0x000000063d397221 */ /* 0x000fe20000010000 */
[----:B------:R-:W-:Y:S02]  /*5870*/  F2FP.SATFINITE.E4M3.F32.PACK_AB_MERGE_C R209, R59, R58, R40 ;  /* 0x0000003a3bd1723e */ /* 0x000fe40004807028 */
[----:B------:R-:W-:Y:S01]  /*5880*/  CS2R R58, SRZ ;  /* 0x00000000003a7805 */ /* 0x000fe2000001ff00 */
        /* <DEDUP_REMOVED lines=10> */
[----:B------:R-:W-:-:S03]  /*5930*/  F2FP.SATFINITE.E4M3.F32.PACK_AB_MERGE_C R77, R56, R77, RZ ;  /* 0x0000004d384d723e */ /* 0x000fc600048070ff */
[----:B------:R-:W-:Y:S01]  /*5940*/  FADD.FTZ R56, R56, R25 ;  /* 0x0000001938387221 */ /* 0x000fe20000010000 */
[----:B------:R-:W-:Y:S02]  /*5950*/  F2FP.SATFINITE.E4M3.F32.PACK_AB_MERGE_C R210, R45, R12, R77 ;  /* 0x0000000c2dd2723e */ /* 0x000fe4000480704d */
[----:B------:R-:W-:Y:S01]  /*5960*/  CS2R R44, SRZ ;  /* 0x00000000002c7805 */ /* 0x000fe2000001ff00 */
[----:B------:R-:W1:Y:S01]  /*5970*/  MUFU.EX2 R49, R49 ;  /* 0x0000003100317308 */ /* 0x000e620000000800 */
[C---:B--2---:R-:W-:Y:S01]  /*5980*/  F2FP.SATFINITE.E4M3.F32.PACK_AB_MERGE_C R64, R65.reuse, R64, RZ ;  /* 0x000000404140723e */ /* 0x044fe200048070ff */
[----:B------:R-:W-:Y:S01]  /*5990*/  FADD.FTZ R65, R65, R6 ;  /* 0x0000000641417221 */ /* 0x000fe20000010000 */
[----:B------:R-:W-:Y:S02]  /*59a0*/  CS2R R76, SRZ ;  /* 0x00000000004c7805 */ /* 0x000fe4000001ff00 */
[----:B------:R-:W-:Y:S02]  /*59b0*/  F2FP.SATFINITE.E4M3.F32.PACK_AB_MERGE_C R211, R62, R61, R64 ;  /* 0x0000003d3ed3723e */ /* 0x000fe40004807040 */
[----:B------:R-:W-:-:S02]  /*59c0*/  CS2R R60, SRZ ;  /* 0x00000000003c7805 */ /* 0x000fc4000001ff00 */
[----:B------:R-:W-:Y:S01]  /*59d0*/  CS2R R62, SRZ ;  /* 0x00000000003e7805 */ /* 0x000fe2000001ff00 */
[----:B------:R-:W2:Y:S01]  /*59e0*/  MUFU.EX2 R55, R55 ;  /* 0x0000003700377308 */ /* 0x000ea20000000800 */
[----:B0-----:R-:W-:-:S01]  /*59f0*/  FADD.FTZ R2, R30, R65 ;  /* 0x000000411e027221 */ /* 0x001fc20000010000 */
[----:B------:R-:W-:-:S06]  /*5a00*/  CS2R R64, SRZ ;  /* 0x0000000000407805 */ /* 0x000fcc000001ff00 */
[----:B------:R-:W0:Y:S01]  /*5a10*/  MUFU.EX2 R52, R52 ;  /* 0x0000003400347308 */ /* 0x000e220000000800 */
[----:B-1----:R-:W-:-:S01]  /*5a20*/  FADD.FTZ R29, R49, R56 ;  /* 0x00000038311d7221 */ /* 0x002fc20000010000 */
[----:B------:R-:W-:-:S06]  /*5a30*/  CS2R R56, SRZ ;  /* 0x0000000000387805 */ /* 0x000fcc000001ff00 */
[----:B------:R-:W1:Y:S01]  /*5a40*/  MUFU.EX2 R47, R47 ;  /* 0x0000002f002f7308 */ /* 0x000e620000000800 */
[----:B--2---:R-:W-:-:S07]  /*5a50*/  FADD.FTZ R2, R55, R2 ;  /* 0x0000000237027221 */ /* 0x004fce0000010000 */
[----:B------:R-:W2:Y:S01]  /*5a60*/  MUFU.EX2 R70, R70 ;  /* 0x0000004600467308 */ /* 0x000ea20000000800 */
[----:B0-----:R-:W-:-:S07]  /*5a70*/  FADD.FTZ R29, R52, R29 ;  /* 0x0000001d341d7221 */ /* 0x001fce0000010000 */
[----:B------:R-:W0:Y:S01]  /*5a80*/  MUFU.EX2 R50, R50 ;  /* 0x0000003200327308 */ /* 0x000e220000000800 */
[----:B-1----:R-:W-:-:S07]  /*5a90*/  FADD.FTZ R7, R47, R2 ;  /* 0x000000022f077221 */ /* 0x002fce0000010000 */
[----:B------:R1:W3:Y:S01]  /*5aa0*/  MUFU.EX2 R75, R80 ;  /* 0x00000050004b7308 */ /* 0x0002e20000000800 */
[----:B--2---:R-:W-:-:S01]  /*5ab0*/  FADD.FTZ R2, R70, R29 ;  /* 0x0000001d46027221 */ /* 0x004fc20000010000 */
[----:B------:R-:W-:-:S06]  /*5ac0*/  CS2R R28, SRZ ;  /* 0x00000000001c7805 */ /* 0x000fcc000001ff00 */
[----:B------:R-:W2:Y:S01]  /*5ad0*/  MUFU.EX2 R41, R41 ;  /* 0x0000002900297308 */ /* 0x000ea20000000800 */
[C---:B0-----:R-:W-:Y:S01]  /*5ae0*/  F2FP.SATFINITE.E4M3.F32.PACK_AB_MERGE_C R47, R50.reuse, R47, RZ ;  /* 0x0000002f322f723e */ /* 0x041fe200048070ff */
[----:B------:R-:W-:Y:S01]  /*5af0*/  FADD.FTZ R50, R50, R7 ;  /* 0x0000000732327221 */ /* 0x000fe20000010000 */
[----:B-1----:R-:W-:Y:S02]  /*5b00*/  CS2R R80, SRZ ;  /* 0x0000000000507805 */ /* 0x002fe4000001ff00 */
[----:B------:R-:W-:-:S03]  /*5b10*/  F2FP.SATFINITE.E4M3.F32.PACK_AB_MERGE_C R205, R55, R30, R47 ;  /* 0x0000001e37cd723e */ /* 0x000fc6000480702f */
[----:B------:R-:W0:Y:S01]  /*5b20*/  MUFU.EX2 R102, R102 ;  /* 0x0000006600667308 */ /* 0x000e220000000800 */
[C---:B---3--:R-:W-:Y:S01]  /*5b30*/  F2FP.SATFINITE.E4M3.F32.PACK_AB_MERGE_C R70, R75.reuse, R70, RZ ;  /* 0x000000464b46723e */ /* 0x048fe200048070ff */
[----:B------:R-:W-:-:S03]  /*5b40*/  FADD.FTZ R75, R75, R2 ;  /* 0x000000024b4b7221 */ /* 0x000fc60000010000 */
[----:B------:R-:W-:Y:S02]  /*5b50*/  F2FP.SATFINITE.E4M3.F32.PACK_AB_MERGE_C R204, R52, R49, R70 ;  /* 0x0000003134cc723e */ /* 0x000fe40004807046 */
[----:B------:R-:W-:Y:S02]  /*5b60*/  CS2R R48, SRZ ;  /* 0x0000000000307805 */ /* 0x000fe4000001ff00 */
[----:B------:R-:W-:Y:S01]  /*5b70*/  CS2R R52, SRZ ;  /* 0x0000000000347805 */ /* 0x000fe2000001ff00 */
[----:B------:R-:W1:Y:S01]  /*5b80*/  MUFU.EX2 R46, R46 ;  /* 0x0000002e002e7308 */ /* 0x000e620000000800 */
[----:B--2---:R-:W-:-:S01]  /*5b90*/  FADD.FTZ R7, R41, R50 ;  /* 0x0000003229077221 */ /* 0x004fc20000010000 */
[----:B------:R-:W-:-:S06]  /*5ba0*/  CS2R R70, SRZ ;  /* 0x0000000000467805 */ /* 0x000fcc000001ff00 */
[----:B------:R2:W3:Y:S01]  /*5bb0*/  MUFU.EX2 R79, R94 ;  /* 0x0000005e004f7308 */ /* 0x0004e20000000800 */
[----:B0-----:R-:W-:-:S01]  /*5bc0*/  FADD.FTZ R2, R102, R75 ;  /* 0x0000004b66027221 */ /* 0x001fc20000010000 */
[----:B------:R-:W-:-:S06]  /*5bd0*/  CS2R R74, SRZ ;  /* 0x00000000004a7805 */ /* 0x000fcc000001ff00 */
[----:B------:R-:W0:Y:S01]  /*5be0*/  MUFU.EX2 R43, R43 ;  /* 0x0000002b002b7308 */ /* 0x000e220000000800 */
[----:B-1----:R-:W-:-:S01]  /*5bf0*/  FADD.FTZ R4, R46, R7 ;  /* 0x000000072e047221 */ /* 0x002fc20000010000 */
[----:B--2---:R-:W-:-:S06]  /*5c00*/  CS2R R94, SRZ ;  /* 0x00000000005e7805 */ /* 0x004fcc000001ff00 */
[----:B------:R-:W1:Y:S01]  /*5c10*/  MUFU.EX2 R98, R98 ;  /* 0x0000006200627308 */ /* 0x000e620000000800 */
[----:B---3--:R-:W-:-:S07]  /*5c20*/  FADD.FTZ R7, R79, R2 ;  /* 0x000000024f077221 */ /* 0x008fce0000010000 */
[----:B------:R-:W2:Y:S01]  /*5c30*/  MUFU.EX2 R54, R54 ;  /* 0x0000003600367308 */ /* 0x000ea20000000800 */
[----:B0-----:R-:W-:-:S07]  /*5c40*/  FADD.FTZ R9, R43, R4 ;  /* 0x000000042b097221 */ /* 0x001fce0000010000 */
[----:B------:R0:W3:Y:S01]  /*5c50*/  MUFU.EX2 R3, R86 ;  /* 0x0000005600037308 */ /* 0x0000e20000000800 */
[----:B-1----:R-:W-:-:S07]  /*5c60*/  FADD.FTZ R2, R98, R7 ;  /* 0x0000000762027221 */ /* 0x002fce0000010000 */
[----:B------:R-:W1:Y:S01]  /*5c70*/  MUFU.EX2 R34, R34 ;  /* 0x0000002200227308 */ /* 0x000e620000000800 */
[----:B--2---:R-:W-:-:S01]  /*5c80*/  FADD.FTZ R9, R54, R9 ;  /* 0x0000000936097221 */ /* 0x004fc20000010000 */
[----:B------:R-:W-:Y:S02]  /*5c90*/  F2FP.SATFINITE.E4M3.F32.PACK_AB_MERGE_C R43, R54, R43, RZ ;  /* 0x0000002b362b723e */ /* 0x000fe400048070ff */
[----:B------:R-:W-:Y:S02]  /*5ca0*/  CS2R R54, SRZ ;  /* 0x0000000000367805 */ /* 0x000fe4000001ff00 */
[----:B0-----:R-:W-:Y:S02]  /*5cb0*/  CS2R R86, SRZ ;  /* 0x0000000000567805 */ /* 0x001fe4000001ff00 */
[----:B------:R-:W-:Y:S02]  /*5cc0*/  F2FP.SATFINITE.E4M3.F32.PACK_AB_MERGE_C R207, R46, R41, R43 ;  /* 0x000000292ecf723e */ /* 0x000fe4000480702b */
[----:B------:R-:W-:Y:S01]  /*5cd0*/  CS2R R40, SRZ ;  /* 0x0000000000287805 */ /* 0x000fe2000001ff00 */
[----:B------:R-:W0:Y:S01]  /*5ce0*/  MUFU.EX2 R90, R90 ;  /* 0x0000005a005a7308 */ /* 0x000e220000000800 */
[C---:B---3--:R-:W-:Y:S01]  /*5cf0*/  F2FP.SATFINITE.E4M3.F32.PACK_AB_MERGE_C R98, R3.reuse, R98, RZ ;  /* 0x000000620362723e */ /* 0x048fe200048070ff */
[----:B------:R-:W-:Y:S01]  /*5d00*/  FADD.FTZ R3, R3, R2 ;  /* 0x0000000203037221 */ /* 0x000fe20000010000 */
[----:B------:R-:W-:-:S02]  /*5d10*/  CS2R R42, SRZ ;  /* 0x00000000002a7805 */ /* 0x000fc4000001ff00 */
[----:B------:R-:W-:Y:S02]  /*5d20*/  CS2R R46, SRZ ;  /* 0x00000000002e7805 */ /* 0x000fe4000001ff00 */
[----:B------:R-:W-:Y:S02]  /*5d30*/  F2FP.SATFINITE.E4M3.F32.PACK_AB_MERGE_C R206, R79, R102, R98 ;  /* 0x000000664fce723e */ /* 0x000fe40004807062 */
[----:B------:R-:W-:Y:S02]  /*5d40*/  CS2R R98, SRZ ;  /* 0x0000000000627805 */ /* 0x000fe4000001ff00 */
[----:B------:R-:W-:Y:S01]  /*5d50*/  CS2R R102, SRZ ;  /* 0x0000000000667805 */ /* 0x000fe2000001ff00 */
[----:B------:R-:W2:Y:S01]  /*5d60*/  MUFU.EX2 R51, R51 ;  /* 0x0000003300337308 */ /* 0x000ea20000000800 */
[----:B-1----:R-:W-:-:S07]  /*5d70*/  FADD.FTZ R4, R34, R9 ;  /* 0x0000000922047221 */ /* 0x002fce0000010000 */
[----:B------:R1:W3:Y:S01]  /*5d80*/  MUFU.EX2 R11, R92 ;  /* 0x0000005c000b7308 */ /* 0x0002e20000000800 */
[----:B0-----:R-:W-:-:S07]  /*5d90*/  FADD.FTZ R2, R90, R3 ;  /* 0x000000035a027221 */ /* 0x001fce0000010000 */
[----:B------:R-:W0:Y:S01]  /*5da0*/  MUFU.EX2 R38, R38 ;  /* 0x0000002600267308 */ /* 0x000e220000000800 */
[----:B--2---:R-:W-:-:S01]  /*5db0*/  FADD.FTZ R7, R51, R4 ;  /* 0x0000000433077221 */ /* 0x004fc20000010000 */
[----:B-1----:R-:W-:-:S06]  /*5dc0*/  CS2R R92, SRZ ;  /* 0x00000000005c7805 */ /* 0x002fcc000001ff00 */
        /* <DEDUP_REMOVED lines=23> */
[----:B0-----:R-:W-:-:S01]  /*5f40*/  FADD.FTZ R4, R84, R25 ;  /* 0x0000001954047221 */ /* 0x001fc20000010000 */
[----:B------:R-:W-:-:S06]  /*5f50*/  CS2R R24, SRZ ;  /* 0x0000000000187805 */ /* 0x000fcc000001ff00 */
[----:B------:R-:W-:Y:S01]  /*5f60*/  MUFU.EX2 R31, R31 ;  /* 0x0000001f001f7308 */ /* 0x000fe20000000800 */
[----:B--2---:R-:W-:-:S01]  /*5f70*/  FADD.FTZ R6, R26, R3 ;  /* 0x000000031a067221 */ /* 0x004fc20000010000 */
[----:B-1----:R-:W-:-:S06]  /*5f80*/  CS2R R78, SRZ ;  /* 0x00000000004e7805 */ /* 0x002fcc000001ff00 */
[----:B------:R-:W-:Y:S01]  /*5f90*/  MUFU.EX2 R100, R100 ;  /* 0x0000006400647308 */ /* 0x000fe20000000800 */
[----:B---3--:R-:W-:-:S07]  /*5fa0*/  FADD.FTZ R3, R5, R4 ;  /* 0x0000000405037221 */ /* 0x008fce0000010000 */
[----:B------:R-:W0:Y:S08]  /*5fb0*/  MUFU.EX2 R67, R67 ;  /* 0x0000004300437308 */ /* 0x000e300000000800 */
[----:B------:R-:W1:Y:S01]  /*5fc0*/  MUFU.EX2 R2, R21 ;  /* 0x0000001500027308 */ /* 0x000e620000000800 */
[----:B0-----:R-:W-:Y:S01]  /*5fd0*/  F2FP.SATFINITE.E4M3.F32.PACK_AB_MERGE_C R4, R67, R100, RZ ;  /* 0x000000644304723e */ /* 0x001fe200048070ff */
[----:B------:R-:W-:-:S03]  /*5fe0*/  FADD.FTZ R100, R100, R3 ;  /* 0x0000000364647221 */ /* 0x000fc60000010000 */
[----:B------:R-:W-:Y:S01]  /*5ff0*/  F2FP.SATFINITE.E4M3.F32.PACK_AB_MERGE_C R202, R5, R84, R4 ;  /* 0x0000005405ca723e */ /* 0x000fe20004807004 */
[----:B------:R-:W-:-:S01]  /*6000*/  FADD.FTZ R3, R67, R100 ;  /* 0x0000006443037221 */ /* 0x000fc20000010000 */
[----:B------:R-:W-:Y:S02]  /*6010*/  CS2R R66, SRZ ;  /* 0x0000000000427805 */ /* 0x000fe4000001ff00 */
[----:B------:R-:W-:Y:S02]  /*6020*/  CS2R R84, SRZ ;  /* 0x0000000000547805 */ /* 0x000fe4000001ff00 */
[----:B-1----:R-:W-:Y:S01]  /*6030*/  F2FP.SATFINITE.E4M3.F32.PACK_AB_MERGE_C R7, R2, R31, RZ ;  /* 0x0000001f0207723e */ /* 0x002fe200048070ff */
[----:B------:R-:W-:-:S01]  /*6040*/  FADD.FTZ R31, R31, R6 ;  /* 0x000000061f1f7221 */ /* 0x000fc20000010000 */
[----:B------:R-:W-:Y:S02]  /*6050*/  CS2R R100, SRZ ;  /* 0x0000000000647805 */ /* 0x000fe4000001ff00 */
[----:B------:R-:W-:Y:S01]  /*6060*/  F2FP.SATFINITE.E4M3.F32.PACK_AB_MERGE_C R203, R26, R27, R7 ;  /* 0x0000001b1acb723e */ /* 0x000fe20004807007 */
[----:B------:R-:W-:Y:S01]  /*6070*/  FADD.FTZ R2, R2, R31 ;  /* 0x0000001f02027221 */ /* 0x000fe20000010000 */
[----:B------:R-:W-:-:S02]  /*6080*/  CS2R R26, SRZ ;  /* 0x00000000001a7805 */ /* 0x000fc4000001ff00 */
        /* <DEDUP_REMOVED lines=55> */
.L_x_6363:
[----:B------:R-:W-:Y:S01]  /*6400*/  ISETP.NE.AND P2, PT, RZ, UR49, PT ;  /* 0x00000031ff007c0c */ /* 0x000fe2000bf45270 */
[----:B------:R-:W-:-:S04]  /*6410*/  UISETP.NE.AND UP0, UPT, UR5, 0x1, UPT ;  /* 0x000000010500788c */ /* 0x000fc8000bf05270 */
[----:B------:R-:W-:-:S04]  /*6420*/  USEL UR44, URZ, 0x1, UP0 ;  /* 0x000000013f2c7887 */ /* 0x000fc80008000000 */
[----:B------:R-:W-:-:S04]  /*6430*/  ULOP3.LUT UR44, UR7, UR44, URZ, 0x3c, !UPT ;  /* 0x0000002c072c7292 */ /* 0x000fc8000f8e3c3f */
[----:B------:R-:W-:Y:S08]  /*6440*/  @P2 BRA `(.L_x_6353) ;  /* 0x0000000000382947 */ /* 0x000ff00003800000 */
[----:B------:R-:W-:Y:S05]  /*6450*/  @!P1 BRA `(.L_x_6354) ;  /* 0x0000000000049947 */ /* 0x000fea0003800000 */
[----:B------:R-:W-:Y:S01]  /*6460*/  BPT.TRAP 0x1 ;  /* 0x000000040000795c */ /* 0x000fe20000300000 */
.L_x_6354:
        /* <DEDUP_REMOVED lines=9> */
.L_x_6355:
[----:B-1----:R-:W-:Y:S05]  /*6500*/  @P0 BRA `(.L_x_6353) ;  /* 0x0000000000080947 */ /* 0x002fea0003800000 */
[----:B------:R-:W1:Y:S02]  /*6510*/  SYNCS.PHASECHK.TRANS64.TRYWAIT P0, [UR6+0x33430], R6 ;  /* 0x03343006ff0075a7 */ /* 0x000e640008000146 */
[----:B-1----:R-:W-:Y:S05]  /*6520*/  @!P0 BRA `(.L_x_6356) ;  /* 0x0000015c00008947 */ /* 0x002fea0003800000 */
.L_x_6353:
        /* <DEDUP_REMOVED lines=49> */
[----:B------:R-:W-:Y:S02]  /*6840*/  UIADD3 UR10, UR6, 0x202, URZ ;  /* 0x00000202060a7890 */ /* 0x000fe4000fffe03f */
        /* <DEDUP_REMOVED lines=142> */
.L_x_6358:
[----:B------:R-:W-:Y:S01]  /*7130*/  ULEA UR6, UR5, UR39, 0x3 ;  /* 0x0000002705067291 */ /* 0x000fe2000f8e183f */
[----:B------:R-:W-:-:S05]  /*7140*/  IMAD.U32 R6, RZ, RZ, UR7 ;  /* 0x00000007ff067e24 */ /* 0x000fca000f8e00ff */
[----:B------:R-:W-:-:S04]  /*7150*/  SHF.L.U32 R6, R6, 0x1f, RZ ;  /* 0x0000001f06067819 */ /* 0x000fc800000006ff */
[----:B------:R0:W1:Y:S01]  /*7160*/  SYNCS.PHASECHK.TRANS64.TRYWAIT P0, [UR6+0x33450], R6 ;  /* 0x03345006ff0075a7 */ /* 0x0000620008000146 */
[----:B------:R-:W-:Y:S05]  /*7170*/  @!P1 BRA `(.L_x_6359) ;  /* 0x0000000000049947 */ /* 0x000fea0003800000 */
[----:B------:R-:W-:Y:S01]  /*7180*/  BPT.TRAP 0x1 ;  /* 0x000000040000795c */ /* 0x000fe20000300000 */
.L_x_6359:
[----:B-1----:R-:W-:Y:S05]  /*7190*/  @P0 BRA `(.L_x_6357) ;  /* 0x0000000000080947 */ /* 0x002fea0003800000 */
[----:B------:R-:W1:Y:S02]  /*71a0*/  SYNCS.PHASECHK.TRANS64.TRYWAIT P0, [UR6+0x33450], R6 ;  /* 0x03345006ff0075a7 */ /* 0x000e640008000146 */
[----:B-1----:R-:W-:Y:S05]  /*71b0*/  @!P0 BRA `(.L_x_6360) ;  /* 0x0000014c00f48947 */ /* 0x002fea0003800000 */
.L_x_6357:
        /* <DEDUP_REMOVED lines=36> */
.L_x_6361:
[----:B------:R-:W-:Y:S01]  /*7400*/  UISETP.NE.AND UP0, UPT, UR51, URZ, UPT ;  /* 0x0000003f3300728c */ /* 0x000fe2000bf05270 */
[C---:B------:R-:W-:Y:S01]  /*7410*/  FMUL.FTZ R12, R0.reuse, R190 ;  /* 0x000000be000c7220 */ /* 0x040fe20000410000 */
[----:B------:R-:W-:Y:S02]  /*7420*/  VIADD R190, R17, UR48 ;  /* 0x0000003011be7c36 */ /* 0x000fe40008000000 */
[C---:B------:R-:W-:Y:S01]  /*7430*/  FMUL.FTZ R11, R0.reuse, R189 ;  /* 0x000000bd000b7220 */ /* 0x040fe20000410000 */
[C---:B------:R-:W-:Y:S01]  /*7440*/  FMUL.FTZ R10, R0.reuse, R188 ;  /* 0x000000bc000a7220 */ /* 0x040fe20000410000 */
[C---:B------:R-:W-:Y:S01]  /*7450*/  FMUL.FTZ R188, R0.reuse, R144 ;  /* 0x0000009000bc7220 */ /* 0x040fe20000410000 */
[----:B------:R-:W-:Y:S01]  /*7460*/  PLOP3.LUT P0, PT, PT, PT, UP0, 0x80, 0x0 ;  /* 0x000000000000781c */ /* 0x000fe20003f0f008 */
[----:B------:R-:W-:Y:S01]  /*7470*/  IMAD.MOV.U32 R144, RZ, RZ, R190 ;  /* 0x000000ffff907224 */ /* 0x000fe200078e00be */
[----:B------:R-:W-:Y:S01]  /*7480*/  PLOP3.LUT P2, PT, PT, PT, UP0, 0x80, 0x0 ;  /* 0x000000000000781c */ /* 0x000fe20003f4f008 */
[C---:B------:R-:W-:Y:S01]  /*7490*/  FMUL.FTZ R15, R0.reuse, R193 ;  /* 0x000000c1000f7220 */ /* 0x040fe20000410000 */
[C---:B0-----:R-:W-:Y:S01]  /*74a0*/  FMUL.FTZ R6, R0.reuse, R184 ;  /* 0x000000b800067220 */ /* 0x041fe20000410000 */
[----:B------:R-:W-:Y:S01]  /*74b0*/  @UP0 ULDC UR6, c[0x0][0x44c] ;  /* 0x0001130000060ab9 */ /* 0x000fe20000000800 */
[C---:B------:R-:W-:Y:S01]  /*74c0*/  FMUL.FTZ R7, R0.reuse, R185 ;  /* 0x000000b900077220 */ /* 0x040fe20000410000 */
[----:B------:R-:W-:Y:S01]  /*74d0*/  FMUL.FTZ R13, R0, R191 ;  /* 0x000000bf000d7220 */ /* 0x000fe20000410000 */
[----:B------:R-:W-:-:S02]  /*74e0*/  IMAD.U32 R191, RZ, RZ, UR45 ;  /* 0x0000002dffbf7e24 */ /* 0x000fc4000f8e00ff */
[C---:B------:R-:W-:Y:S01]  /*74f0*/  FMUL.FTZ R14, R0.reuse, R192 ;  /* 0x000000c0000e7220 */ /* 0x040fe20000410000 */
[C---:B------:R-:W-:Y:S01]  /*7500*/  FMUL.FTZ R184, R0.reuse, R196 ;  /* 0x000000c400b87220 */ /* 0x040fe20000410000 */
[C---:B------:R-:W-:Y:S01]  /*7510*/  FMUL.FTZ R185, R0.reuse, R197 ;  /* 0x000000c500b97220 */ /* 0x040fe20000410000 */
[----:B------:R-:W-:Y:S01]  /*7520*/  FMUL.FTZ R168, R0, R168 ;  /* 0x000000a800a87220 */ /* 0x000fe20000410000 */
[----:B------:R-:W-:Y:S01]  /*7530*/  @P0 IMAD.HI.U32 R189, R190, UR6, RZ ;  /* 0x00000006bebd0c27 */ /* 0x000fe2000f8e00ff */
[----:B------:R-:W-:-:S03]  /*7540*/  @UP0 ULDC UR6, c[0x0][0x450] ;  /* 0x0001140000060ab9 */ /* 0x000fc60000000800 */
[C---:B------:R-:W-:Y:S01]  /*7550*/  FMUL.FTZ R169, R0.reuse, R169 ;  /* 0x000000a900a97220 */ /* 0x040fe20000410000 */
[----:B------:R-:W0:Y:S01]  /*7560*/  MUFU.TANH R6, R6 ;  /* 0x0000000600067308 */ /* 0x000e220000002400 */
[C---:B------:R-:W-:Y:S01]  /*7570*/  FMUL.FTZ R172, R0.reuse, R172 ;  /* 0x000000ac00ac7220 */ /* 0x040fe20000410000 */
[----:B------:R-:W-:Y:S01]  /*7580*/  @P2 SHF.R.U32.HI R144, RZ, UR6, R189 ;  /* 0x00000006ff902c19 */ /* 0x000fe200080116bd */
[----:B------:R-:W-:Y:S01]  /*7590*/  UIMAD UR6, UR4, -0xa0, URZ ;  /* 0xffffff60040678a4 */ /* 0x000fe2000f8e023f */
[C---:B------:R-:W-:Y:S01]  /*75a0*/  FMUL.FTZ R173, R0.reuse, R173 ;  /* 0x000000ad00ad7220 */ /* 0x040fe20000410000 */
[C---:B------:R-:W-:Y:S01]  /*75b0*/  FMUL.FTZ R176, R0.reuse, R176 ;  /* 0x000000b000b07220 */ /* 0x040fe20000410000 */
[----:B------:R-:W-:Y:S01]  /*75c0*/  FMUL.FTZ R177, R0, R177 ;  /* 0x000000b100b17220 */ /* 0x000fe20000410000 */
[----:B------:R-:W1:Y:S01]  /*75d0*/  SHFL.IDX PT, R193, R144, RZ, 0x1c1f ;  /* 0x001c1fff90c17589 */ /* 0x000e6200000e0000 */
[----:B------:R-:W2:Y:S01]  /*75e0*/  MUFU.TANH R7, R7 ;  /* 0x0000000700077308 */ /* 0x000ea20000002400 */
[----:B------:R-:W-:-:S02]  /*75f0*/  IMAD.U32 R189, RZ, RZ, UR6 ;  /* 0x00000006ffbd7e24 */ /* 0x000fc4000f8e00ff */
[C---:B------:R-:W-:Y:S01]  /*7600*/  FMUL.FTZ R180, R0.reuse, R180 ;  /* 0x000000b400b47220 */ /* 0x040fe20000410000 */
[C---:B------:R-:W-:Y:S01]  /*7610*/  FMUL.FTZ R181, R0.reuse, R181 ;  /* 0x000000b500b57220 */ /* 0x040fe20000410000 */
[C---:B------:R-:W-:Y:S01]  /*7620*/  FMUL.FTZ R152, R0.reuse, R152 ;  /* 0x0000009800987220 */ /* 0x040fe20000410000 */
[----:B------:R-:W-:Y:S01]  /*7630*/  FMUL.FTZ R153, R0, R153 ;  /* 0x0000009900997220 */ /* 0x000fe20000410000 */
[----:B------:R-:W-:Y:S01]  /*7640*/  IADD3 R190, -R16, 0x1, R189 ;  /* 0x0000000110be7810 */ /* 0x000fe20007ffe1bd */
[C---:B------:R-:W-:Y:S01]  /*7650*/  FMUL.FTZ R189, R0.reuse, R120 ;  /* 0x0000007800bd7220 */ /* 0x040fe20000410000 */
[----:B------:R-:W3:Y:S01]  /*7660*/  MUFU.TANH R10, R10 ;  /* 0x0000000a000a7308 */ /* 0x000ee20000002400 */
[C---:B------:R-:W-:Y:S01]  /*7670*/  FMUL.FTZ R156, R0.reuse, R156 ;  /* 0x0000009c009c7220 */ /* 0x040fe20000410000 */
[----:B------:R-:W-:Y:S01]  /*7680*/  IADD3 R120, -R191, UR50, R190 ;  /* 0x00000032bf787c10 */ /* 0x000fe2000fffe1be */
        /* <DEDUP_REMOVED lines=11> */
[----:B------:R-:W-:Y:S01]  /*7740*/  FMUL.FTZ R145, R0, R145 ;  /* 0x0000009100917220 */ /* 0x000fe20000410000 */
[----:B-1----:R-:W-:Y:S01]  /*7750*/  IMAD.IADD R121, R120, 0x1, R193 ;  /* 0x0000000178797824 */ /* 0x002fe200078e02c1 */
[----:B------:R-:W1:Y:S01]  /*7760*/  MUFU.TANH R14, R14 ;  /* 0x0000000e000e7308 */ /* 0x000e620000002400 */
[C---:B------:R-:W-:Y:S01]  /*7770*/  FMUL.FTZ R148, R0.reuse, R148 ;  /* 0x0000009400947220 */ /* 0x040fe20000410000 */
[C---:B------:R-:W-:Y:S01]  /*7780*/  FMUL.FTZ R149, R0.reuse, R149 ;  /* 0x0000009500957220 */ /* 0x040fe20000410000 */
[C---:B------:R-:W-:Y:S01]  /*7790*/  FMUL.FTZ R190, R0.reuse, R183 ;  /* 0x000000b700be7220 */ /* 0x040fe20000410000 */
[C---:B------:R-:W-:Y:S01]  /*77a0*/  ISETP.GT.AND P2, PT, R121.reuse, RZ, PT ;  /* 0x000000ff7900720c */ /* 0x040fe20003f44270 */
[C---:B------:R-:W-:Y:S01]  /*77b0*/  FMUL.FTZ R124, R0.reuse, R124 ;  /* 0x0000007c007c7220 */ /* 0x040fe20000410000 */
[C---:B------:R-:W-:Y:S01]  /*77c0*/  ISETP.GT.AND P3, PT, R121.reuse, 0x1, PT ;  /* 0x000000017900780c */ /* 0x040fe20003f64270 */
[C---:B------:R-:W-:Y:S01]  /*77d0*/  FMUL.FTZ R125, R0.reuse, R125 ;  /* 0x0000007d007d7220 */ /* 0x040fe20000410000 */
[----:B------:R-:W5:Y:S01]  /*77e0*/  MUFU.TANH R15, R15 ;  /* 0x0000000f000f7308 */ /* 0x000f620000002400 */
[C---:B------:R-:W-:Y:S01]  /*77f0*/  ISETP.GT.AND P4, PT, R121.reuse, 0x8, PT ;  /* 0x000000087900780c */ /* 0x040fe20003f84270 */
[C---:B------:R-:W-:Y:S01]  /*7800*/  FMUL.FTZ R128, R0.reuse, R128 ;  /* 0x0000008000807220 */ /* 0x040fe20000410000 */
[----:B------:R-:W-:Y:S01]  /*7810*/  ISETP.GT.AND P5, PT, R121, 0x9, PT ;  /* 0x000000097900780c */ /* 0x000fe20003fa4270 */
[----:B------:R-:W-:Y:S01]  /*7820*/  FMUL.FTZ R129, R0, R129 ;  /* 0x0000008100817220 */ /* 0x000fe20000410000 */
[----:B0-----:R-:W-:Y:S01]  /*7830*/  FSEL R6, R6, -INF , P2 ;  /* 0xff80000006067808 */ /* 0x001fe20001000000 */
[----:B------:R-:W-:Y:S01]  /*7840*/  FMUL.FTZ R8, R0, R186 ;  /* 0x000000ba00087220 */ /* 0x000fe20000410000 */
[----:B--2---:R-:W-:Y:S01]  /*7850*/  FSEL R7, R7, -INF , P3 ;  /* 0xff80000007077808 */ /* 0x004fe20001800000 */
[----:B------:R-:W0:Y:S01]  /*7860*/  MUFU.TANH R184, R184 ;  /* 0x000000b800b87308 */ /* 0x000e220000002400 */
[----:B---3--:R-:W-:Y:S01]  /*7870*/  FSEL R10, R10, -INF , P4 ;  /* 0xff8000000a0a7808 */ /* 0x008fe20002000000 */
[C---:B------:R-:W-:Y:S01]  /*7880*/  FMUL.FTZ R9, R0.reuse, R187 ;  /* 0x000000bb00097220 */ /* 0x040fe20000410000 */
[----:B----4-:R-:W-:Y:S01]  /*7890*/  FSEL R11, R11, -INF , P5 ;  /* 0xff8000000b0b7808 */ /* 0x010fe20002800000 */
[C---:B------:R-:W-:Y:S01]  /*78a0*/  FMUL.FTZ R20, R0.reuse, R194 ;  /* 0x000000c200147220 */ /* 0x040fe20000410000 */
[C---:B------:R-:W-:Y:S01]  /*78b0*/  ISETP.GT.AND P6, PT, R121.reuse, 0x10, PT ;  /* 0x000000107900780c */ /* 0x040fe20003fc4270 */
[C---:B------:R-:W-:Y:S01]  /*78c0*/  FMUL.FTZ R21, R0.reuse, R195 ;  /* 0x000000c300157220 */ /* 0x040fe20000410000 */
[C---:B------:R-:W-:Y:S01]  /*78d0*/  ISETP.GT.AND P0, PT, R121.reuse, 0x11, PT ;  /* 0x000000117900780c */ /* 0x040fe20003f04270 */
[----:B------:R-:W2:Y:S01]  /*78e0*/  MUFU.TANH R185, R185 ;  /* 0x000000b900b97308 */ /* 0x000ea20000002400 */
[C---:B------:R-:W-:Y:S01]  /*78f0*/  ISETP.GT.AND P2, PT, R121.reuse, 0x18, PT ;  /* 0x000000187900780c */ /* 0x040fe20003f44270 */
[C---:B------:R-:W-:Y:S01]  /*7900*/  FMUL.FTZ R186, R0.reuse, R198 ;  /* 0x000000c600ba7220 */ /* 0x040fe20000410000 */
[C---:B------:R-:W-:Y:S01]  /*7910*/  ISETP.GT.AND P3, PT, R121.reuse, 0x19, PT ;  /* 0x000000197900780c */ /* 0x040fe20003f64270 */
[C---:B------:R-:W-:Y:S01]  /*7920*/  FMUL.FTZ R187, R0.reuse, R199 ;  /* 0x000000c700bb7220 */ /* 0x040fe20000410000 */
[C---:B------:R-:W-:Y:S01]  /*7930*/  ISETP.GT.AND P4, PT, R121.reuse, 0x20, PT ;  /* 0x000000207900780c */ /* 0x040fe20003f84270 */
[----:B------:R-:W-:Y:S01]  /*7940*/  FMUL.FTZ R170, R0, R170 ;  /* 0x000000aa00aa7220 */ /* 0x000fe20000410000 */
[----:B------:R-:W-:Y:S01]  /*7950*/  ISETP.GT.AND P5, PT, R121, 0x21, PT ;  /* 0x000000217900780c */ /* 0x000fe20003fa4270 */
[----:B------:R-:W3:Y:S01]  /*7960*/  MUFU.TANH R168, R168 ;  /* 0x000000a800a87308 */ /* 0x000ee20000002400 */
[----:B-1----:R-:W-:Y:S01]  /*7970*/  FSEL R14, R14, -INF , P6 ;  /* 0xff8000000e0e7808 */ /* 0x002fe20003000000 */
[C---:B------:R-:W-:Y:S01]  /*7980*/  FMUL.FTZ R174, R0.reuse, R174 ;  /* 0x000000ae00ae7220 */ /* 0x040fe20000410000 */
[----:B-----5:R-:W-:Y:S01]  /*7990*/  FSEL R15, R15, -INF , P0 ;  /* 0xff8000000f0f7808 */ /* 0x020fe20000000000 */
[----:B------:R-:W-:Y:S01]  /*79a0*/  FMUL.FTZ R175, R0, R175 ;  /* 0x000000af00af7220 */ /* 0x000fe20000410000 */
[----:B0-----:R-:W-:Y:S01]  /*79b0*/  FSEL R184, R184, -INF , P2 ;  /* 0xff800000b8b87808 */ /* 0x001fe20001000000 */
[C---:B------:R-:W-:Y:S01]  /*79c0*/  FMUL.FTZ R178, R0.reuse, R178 ;  /* 0x000000b200b27220 */ /* 0x040fe20000410000 */
[----:B------:R-:W-:Y:S01]  /*79d0*/  ISETP.GT.AND P6, PT, R121, 0x28, PT ;  /* 0x000000287900780c */ /* 0x000fe20003fc4270 */
[----:B------:R-:W0:Y:S01]  /*79e0*/  MUFU.TANH R169, R169 ;  /* 0x000000a900a97308 */ /* 0x000e220000002400 */
[----:B--2---:R-:W-:Y:S01]  /*79f0*/  FSEL R185, R185, -INF , P3 ;  /* 0xff800000b9b97808 */ /* 0x004fe20001800000 */
[C---:B------:R-:W-:Y:S01]  /*7a00*/  FMUL.FTZ R179, R0.reuse, R179 ;  /* 0x000000b300b37220 */ /* 0x040fe20000410000 */
[C---:B------:R-:W-:Y:S01]  /*7a10*/  ISETP.GT.AND P0, PT, R121.reuse, 0x29, PT ;  /* 0x000000297900780c */ /* 0x040fe20003f04270 */
[C---:B------:R-:W-:Y:S01]  /*7a20*/  FMUL.FTZ R182, R0.reuse, R182 ;  /* 0x000000b600b67220 */ /* 0x040fe20000410000 */
[C---:B------:R-:W-:Y:S01]  /*7a30*/  ISETP.GT.AND P2, PT, R121.reuse, 0x30, PT ;  /* 0x000000307900780c */ /* 0x040fe20003f44270 */
[----:B------:R-:W-:Y:S01]  /*7a40*/  FMUL.FTZ R171, R0, R171 ;  /* 0x000000ab00ab7220 */ /* 0x000fe20000410000 */
[C---:B------:R-:W-:Y:S01]  /*7a50*/  ISETP.GT.AND P3, PT, R121.reuse, 0x31, PT ;  /* 0x000000317900780c */ /* 0x040fe20003f64270 */
[----:B------:R-:W1:Y:S01]  /*7a60*/  MUFU.TANH R172, R172 ;  /* 0x000000ac00ac7308 */ /* 0x000e620000002400 */
[----:B---3--:R-:W-:Y:S01]  /*7a70*/  FSEL R168, R168, -INF , P4 ;  /* 0xff800000a8a87808 */ /* 0x008fe20002000000 */
[C---:B------:R-:W-:Y:S01]  /*7a80*/  FMUL.FTZ R138, R0.reuse, R138 ;  /* 0x0000008a008a7220 */ /* 0x040fe20000410000 */
[----:B------:R-:W-:Y:S01]  /*7a90*/  ISETP.GT.AND P4, PT, R121, 0x38, PT ;  /* 0x000000387900780c */ /* 0x000fe20003f84270 */
[----:B------:R-:W-:Y:S01]  /*7aa0*/  FMUL.FTZ R139, R0, R139 ;  /* 0x0000008b008b7220 */ /* 0x000fe20000410000 */
[----:B------:R-:W-:Y:S01]  /*7ab0*/  FMNMX.FTZ R192, R6, R5, !PT ;  /* 0x0000000506c07209 */ /* 0x000fe20007810000 */
[C---:B------:R-:W-:Y:S01]  /*7ac0*/  FMUL.FTZ R142, R0.reuse, R142 ;  /* 0x0000008e008e7220 */ /* 0x040fe20000410000 */
[C---:B------:R-:W-:Y:S01]  /*7ad0*/  FMUL.FTZ R147, R0.reuse, R147 ;  /* 0x0000009300937220 */ /* 0x040fe20000410000 */
[----:B------:R-:W2:Y:S01]  /*7ae0*/  MUFU.TANH R173, R173 ;  /* 0x000000ad00ad7308 */ /* 0x000ea20000002400 */
[----:B0-----:R-:W-:Y:S01]  /*7af0*/  FSEL R169, R169, -INF , P5 ;  /* 0xff800000a9a97808 */ /* 0x001fe20002800000 */
[C---:B------:R-:W-:Y:S01]  /*7b00*/  FMUL.FTZ R150, R0.reuse, R150 ;  /* 0x0000009600967220 */ /* 0x040fe20000410000 */
[C---:B------:R-:W-:Y:S01]  /*7b10*/  ISETP.GT.AND P5, PT, R121.reuse, 0x39, PT ;  /* 0x000000397900780c */ /* 0x040fe20003fa4270 */
[C---:B------:R-:W-:Y:S01]  /*7b20*/  FMUL.FTZ R151, R0.reuse, R151 ;  /* 0x0000009700977220 */ /* 0x040fe20000410000 */
[C---:B------:R-:W-:Y:S01]  /*7b30*/  FMUL.FTZ R122, R0.reuse, R122 ;  /* 0x0000007a007a7220 */ /* 0x040fe20000410000 */
[C---:B------:R-:W-:Y:S01]  /*7b40*/  FMUL.FTZ R123, R0.reuse, R123 ;  /* 0x0000007b007b7220 */ /* 0x040fe20000410000 */
[----:B------:R-:W-:Y:S01]  /*7b50*/  FMUL.FTZ R126, R0, R126 ;  /* 0x0000007e007e7220 */ /* 0x000fe20000410000 */
[----:B------:R-:W0:Y:S01]  /*7b60*/  MUFU.TANH R176, R176 ;  /* 0x000000b000b07308 */ /* 0x000e220000002400 */
[----:B-1----:R-:W-:Y:S01]  /*7b70*/  FSEL R172, R172, -INF , P6 ;  /* 0xff800000acac7808 */ /* 0x002fe20003000000 */
[----:B------:R-:W-:Y:S01]  /*7b80*/  IMAD.U32 R193, RZ, RZ, UR59 ;  /* 0x0000003bffc17e24 */ /* 0x000fe2000f8e00ff */
[----:B------:R-:W-:Y:S01]  /*7b90*/  ISETP.GT.AND P6, PT, R121, 0x40, PT ;  /* 0x000000407900780c */ /* 0x000fe20003fc4270 */
[C---:B------:R-:W-:Y:S01]  /*7ba0*/  FMUL.FTZ R127, R0.reuse, R127 ;  /* 0x0000007f007f7220 */ /* 0x040fe20000410000 */
[C---:B------:R-:W-:Y:S01]  /*7bb0*/  FMUL.FTZ R130, R0.reuse, R130 ;  /* 0x0000008200827220 */ /* 0x040fe20000410000 */
[C---:B------:R-:W-:Y:S01]  /*7bc0*/  FMUL.FTZ R131, R0.reuse, R131 ;  /* 0x0000008300837220 */ /* 0x040fe20000410000 */
[C---:B------:R-:W-:Y:S01]  /*7bd0*/  FMUL.FTZ R134, R0.reuse, R134 ;  /* 0x0000008600867220 */ /* 0x040fe20000410000 */
[----:B------:R-:W1:Y:S01]  /*7be0*/  MUFU.TANH R177, R177 ;  /* 0x000000b100b17308 */ /* 0x000e620000002400 */
[----:B--2---:R-:W-:Y:S01]  /*7bf0*/  FSEL R173, R173, -INF , P0 ;  /* 0xff800000adad7808 */ /* 0x004fe20000000000 */
[----:B------:R-:W-:Y:S01]  /*7c00*/  FMUL.FTZ R135, R0, R135 ;  /* 0x0000008700877220 */ /* 0x000fe20000410000 */
[----:B------:R-:W-:Y:S01]  /*7c10*/  ISETP.GT.AND P0, PT, R121, 0x41, PT ;  /* 0x000000417900780c */ /* 0x000fe20003f04270 */
[----:B------:R-:W-:-:S04]  /*7c20*/  ULEA UR6, UR38, UR39, 0x3 ;  /* 0x0000002726067291 */ /* 0x000fc8000f8e183f */
[----:B------:R-:W2:Y:S01]  /*7c30*/  MUFU.TANH R180, R180 ;  /* 0x000000b400b47308 */ /* 0x000ea20000002400 */
[----:B0-----:R-:W-:Y:S01]  /*7c40*/  FSEL R176, R176, -INF , P2 ;  /* 0xff800000b0b07808 */ /* 0x001fe20001000000 */
[----:B------:R-:W-:Y:S01]  /*7c50*/  UIADD3 UR6, UR6, 0x33440, URZ ;  /* 0x0003344006067890 */ /* 0x000fe2000fffe03f */
[----:B------:R-:W-:-:S03]  /*7c60*/  ISETP.GT.AND P2, PT, R121, 0x48, PT ;  /* 0x000000487900780c */ /* 0x000fc60003f44270 */
[----:B------:R-:W-:Y:S02]  /*7c70*/  UPRMT UR6, UR56, 0x654, UR6 ;  /* 0x0000065438067896 */ /* 0x000fe40008000006 */
[----:B------:R-:W0:Y:S01]  /*7c80*/  MUFU.TANH R181, R181 ;  /* 0x000000b500b57308 */ /* 0x000e220000002400 */
[----:B-1----:R-:W-:Y:S02]  /*7c90*/  FSEL R177, R177, -INF , P3 ;  /* 0xff800000b1b17808 */ /* 0x002fe40001800000 */
[----:B------:R-:W-:-:S04]  /*7ca0*/  ISETP.GT.AND P3, PT, R121, 0x49, PT ;  /* 0x000000497900780c */ /* 0x000fc80003f64270 */
[----:B------:R-:W-:Y:S01]  /*7cb0*/  SYNCS.ARRIVE.TRANS64.RED.A1T0 RZ, [UR6], RZ ;  /* 0x000000ffffff79a7 */ /* 0x000fe20008100406 */
[----:B------:R-:W1:Y:S01]  /*7cc0*/  MUFU.TANH R152, R152 ;  /* 0x0000009800987308 */ /* 0x000e620000002400 */
[----:B--2---:R-:W-:Y:S02]  /*7cd0*/  FSEL R180, R180, -INF , P4 ;  /* 0xff800000b4b47808 */ /* 0x004fe40002000000 */
[----:B------:R-:W-:-:S05]  /*7ce0*/  ISETP.GT.AND P4, PT, R121, 0x50, PT ;  /* 0x000000507900780c */ /* 0x000fca0003f84270 */
[----:B------:R-:W2:Y:S01]  /*7cf0*/  MUFU.TANH R153, R153 ;  /* 0x0000009900997308 */ /* 0x000ea20000002400 */
[----:B0-----:R-:W-:Y:S02]  /*7d00*/  FSEL R181, R181, -INF , P5 ;  /* 0xff800000b5b57808 */ /* 0x001fe40002800000 */
[----:B------:R-:W-:-:S05]  /*7d10*/  ISETP.GT.AND P5, PT, R121, 0x51, PT ;  /* 0x000000517900780c */ /* 0x000fca0003fa4270 */
[----:B------:R-:W0:Y:S01]  /*7d20*/  MUFU.TANH R156, R156 ;  /* 0x0000009c009c7308 */ /* 0x000e220000002400 */
[----:B-1----:R-:W-:Y:S02]  /*7d30*/  FSEL R152, R152, -INF , P6 ;  /* 0xff80000098987808 */ /* 0x002fe40003000000 */
[----:B------:R-:W-:-:S05]  /*7d40*/  ISETP.GT.AND P6, PT, R121, 0x58, PT ;  /* 0x000000587900780c */ /* 0x000fca0003fc4270 */
        /* <DEDUP_REMOVED lines=46> */
[----:B0-----:R-:W-:Y:S02]  /*8030*/  FMNMX.FTZ R191, R7, R192, !PT ;  /* 0x000000c007bf7209 */ /* 0x001fe40007810000 */
[----:B--2---:R-:W-:Y:S02]  /*8040*/  FSEL R189, R189, -INF , P4 ;  /* 0xff800000bdbd7808 */ /* 0x004fe40002000000 */
[----:B------:R-:W-:Y:S02]  /*8050*/  FMNMX.FTZ R192, R10, R191, !PT ;  /* 0x000000bf0ac07209 */ /* 0x000fe40007810000 */
[----:B------:R-:W-:Y:S01]  /*8060*/  ISETP.GT.AND P4, PT, R121, 0x98, PT ;  /* 0x000000987900780c */ /* 0x000fe20003f84270 */
[----:B------:R-:W0:Y:S01]  /*8070*/  MUFU.TANH R125, R125 ;  /* 0x0000007d007d7308 */ /* 0x000e220000002400 */
[----:B---3--:R-:W-:Y:S02]  /*8080*/  FSEL R183, R183, -INF , P5 ;  /* 0xff800000b7b77808 */ /* 0x008fe40002800000 */
[----:B------:R-:W-:Y:S01]  /*8090*/  ISETP.GT.AND P5, PT, R121, 0x99, PT ;  /* 0x000000997900780c */ /* 0x000fe20003fa4270 */
[C---:B------:R-:W-:Y:S01]  /*80a0*/  FMUL.FTZ R121, R0.reuse, R154 ;  /* 0x0000009a00797220 */ /* 0x040fe20000410000 */
[----:B------:R-:W-:Y:S01]  /*80b0*/  FMUL.FTZ R154, R0, R155 ;  /* 0x0000009b009a7220 */ /* 0x000fe20000410000 */
[----:B------:R-:W-:-:S02]  /*80c0*/  FMNMX.FTZ R155, R11, R192, !PT ;  /* 0x000000c00b9b7209 */ /* 0x000fc40007810000 */
[----:B------:R-:W2:Y:S01]  /*80d0*/  MUFU.TANH R128, R128 ;  /* 0x0000008000807308 */ /* 0x000ea20000002400 */
[----:B-1----:R-:W-:Y:S02]  /*80e0*/  FSEL R124, R124, -INF , P6 ;  /* 0xff8000007c7c7808 */ /* 0x002fe40003000000 */
[----:B------:R-:W-:Y:S01]  /*80f0*/  FMNMX.FTZ R192, R14, R155, !PT ;  /* 0x0000009b0ec07209 */ /* 0x000fe20007810000 */
[C---:B------:R-:W-:Y:S01]  /*8100*/  FMUL.FTZ R155, R0.reuse, R158 ;  /* 0x0000009e009b7220 */ /* 0x040fe20000410000 */
[----:B------:R-:W-:Y:S02]  /*8110*/  FMUL.FTZ R158, R0, R159 ;  /* 0x0000009f009e7220 */ /* 0x000fe40000410000 */
[----:B------:R-:W-:Y:S01]  /*8120*/  FMNMX.FTZ R191, R15, R192, !PT ;  /* 0x000000c00fbf7209 */ /* 0x000fe20007810000 */
[----:B------:R-:W1:Y:S01]  /*8130*/  MUFU.TANH R129, R129 ;  /* 0x0000008100817308 */ /* 0x000e620000002400 */
[----:B0-----:R-:W-:Y:S02]  /*8140*/  FSEL R125, R125, -INF , P0 ;  /* 0xff8000007d7d7808 */ /* 0x001fe40000000000 */
[----:B------:R-:W-:-:S04]  /*8150*/  FMNMX.FTZ R192, R184, R191, !PT ;  /* 0x000000bfb8c07209 */ /* 0x000fc80007810000 */
[----:B------:R-:W-:Y:S01]  /*8160*/  FMNMX.FTZ R159, R185, R192, !PT ;  /* 0x000000c0b99f7209 */ /* 0x000fe20007810000 */
[----:B------:R-:W-:Y:S01]  /*8170*/  MUFU.TANH R8, R8 ;  /* 0x0000000800087308 */ /* 0x000fe20000002400 */
[----:B--2---:R-:W-:Y:S02]  /*8180*/  FSEL R128, R128, -INF , P2 ;  /* 0xff80000080807808 */ /* 0x004fe40001000000 */
[----:B------:R-:W-:Y:S01]  /*8190*/  FMNMX.FTZ R192, R168, R159, !PT ;  /* 0x0000009fa8c07209 */ /* 0x000fe20007810000 */
[C---:B------:R-:W-:Y:S01]  /*81a0*/  FMUL.FTZ R159, R0.reuse, R162 ;  /* 0x000000a2009f7220 */ /* 0x040fe20000410000 */
[----:B------:R-:W-:Y:S02]  /*81b0*/  FMUL.FTZ R162, R0, R163 ;  /* 0x000000a300a27220 */ /* 0x000fe40000410000 */
[----:B------:R-:W-:Y:S01]  /*81c0*/  FMNMX.FTZ R191, R169, R192, !PT ;  /* 0x000000c0a9bf7209 */ /* 0x000fe20007810000 */
[----:B------:R-:W-:Y:S01]  /*81d0*/  MUFU.TANH R9, R9 ;  /* 0x0000000900097308 */ /* 0x000fe20000002400 */
[----:B-1----:R-:W-:-:S02]  /*81e0*/  FSEL R129, R129, -INF , P3 ;  /* 0xff80000081817808 */ /* 0x002fc40001800000 */
[----:B------:R-:W-:-:S04]  /*81f0*/  FMNMX.FTZ R192, R172, R191, !PT ;  /* 0x000000bfacc07209 */ /* 0x000fc80007810000 */
[----:B------:R-:W-:Y:S01]  /*8200*/  FMNMX.FTZ R163, R173, R192, !PT ;  /* 0x000000c0ada37209 */ /* 0x000fe20007810000 */
[----:B------:R-:W-:Y:S03]  /*8210*/  MUFU.TANH R12, R12 ;  /* 0x0000000c000c7308 */ /* 0x000fe60000002400 */
[----:B------:R-:W-:Y:S01]  /*8220*/  FMNMX.FTZ R192, R176, R163, !PT ;  /* 0x000000a3b0c07209 */ /* 0x000fe20007810000 */
[C---:B------:R-:W-:Y:S01]  /*8230*/  FMUL.FTZ R163, R0.reuse, R166 ;  /* 0x000000a600a37220 */ /* 0x040fe20000410000 */
[----:B------:R-:W-:Y:S02]  /*8240*/  FMUL.FTZ R166, R0, R167 ;  /* 0x000000a700a67220 */ /* 0x000fe40000410000 */
[----:B------:R-:W-:Y:S01]  /*8250*/  FMNMX.FTZ R191, R177, R192, !PT ;  /* 0x000000c0b1bf7209 */ /* 0x000fe20007810000 */
[----:B------:R-:W-:Y:S03]  /*8260*/  MUFU.TANH R20, R20 ;  /* 0x0000001400147308 */ /* 0x000fe60000002400 */
[----:B------:R-:W-:Y:S01]  /*8270*/  FMNMX.FTZ R192, R180, R191, !PT ;  /* 0x000000bfb4c07209 */ /* 0x000fe20007810000 */
[----:B------:R-:W-:-:S03]  /*8280*/  FMUL.FTZ R191, R0, R133 ;  /* 0x0000008500bf7220 */ /* 0x000fc60000410000 */
[----:B------:R-:W-:Y:S01]  /*8290*/  FMNMX.FTZ R167, R181, R192, !PT ;  /* 0x000000c0b5a77209 */ /* 0x000fe20007810000 */
[----:B------:R-:W-:Y:S03]  /*82a0*/  MUFU.TANH R21, R21 ;  /* 0x0000001500157308 */ /* 0x000fe60000002400 */
[----:B------:R-:W-:-:S04]  /*82b0*/  FMNMX.FTZ R192, R152, R167, !PT ;  /* 0x000000a798c07209 */ /* 0x000fc80007810000 */
[----:B------:R-:W-:Y:S01]  /*82c0*/  FMNMX.FTZ R167, R153, R192, !PT ;  /* 0x000000c099a77209 */ /* 0x000fe20007810000 */
[----:B------:R-:W0:Y:S03]  /*82d0*/  MUFU.TANH R191, R191 ;  /* 0x000000bf00bf7308 */ /* 0x000e260000002400 */
[----:B------:R-:W-:-:S04]  /*82e0*/  FMNMX.FTZ R192, R156, R167, !PT ;  /* 0x000000a79cc07209 */ /* 0x000fc80007810000 */
[----:B------:R-:W-:Y:S01]  /*82f0*/  FMNMX.FTZ R167, R157, R192, !PT ;  /* 0x000000c09da77209 */ /* 0x000fe20007810000 */
[----:B------:R-:W-:Y:S03]  /*8300*/  MUFU.TANH R186, R186 ;  /* 0x000000ba00ba7308 */ /* 0x000fe60000002400 */
        /* <DEDUP_REMOVED lines=15> */
[----:B------:R-:W-:Y:S01]  /*8400*/  FMNMX.FTZ R192, R148, R167, !PT ;  /* 0x000000a794c07209 */ /* 0x000fe20007810000 */
[C---:B------:R-:W-:Y:S01]  /*8410*/  FMUL.FTZ R167, R0.reuse, R132 ;  /* 0x0000008400a77220 */ /* 0x040fe20000410000 */
[C---:B------:R-:W-:Y:S01]  /*8420*/  FMUL.FTZ R132, R0.reuse, R143 ;  /* 0x0000008f00847220 */ /* 0x040fe20000410000 */
[----:B------:R-:W-:Y:S01]  /*8430*/  FMUL.FTZ R143, R0, R146 ;  /* 0x00000092008f7220 */ /* 0x000fe20000410000 */
[----:B------:R-:W-:Y:S01]  /*8440*/  FMNMX.FTZ R192, R149, R192, !PT ;  /* 0x000000c095c07209 */ /* 0x000fe20007810000 */
[----:B------:R-:W-:Y:S01]  /*8450*/  MUFU.TANH R179, R179 ;  /* 0x000000b300b37308 */ /* 0x000fe20000002400 */
[----:B0-----:R-:W-:-:S02]  /*8460*/  FSEL R146, R191, -INF , P5 ;  /* 0xff800000bf927808 */ /* 0x001fc40002800000 */
[----:B------:R-:W-:-:S04]  /*8470*/  FMNMX.FTZ R192, R189, R192, !PT ;  /* 0x000000c0bdc07209 */ /* 0x000fc80007810000 */
[----:B------:R-:W-:Y:S01]  /*8480*/  FMNMX.FTZ R133, R183, R192, !PT ;  /* 0x000000c0b7857209 */ /* 0x000fe20007810000 */
[----:B------:R-:W0:Y:S03]  /*8490*/  MUFU.TANH R167, R167 ;  /* 0x000000a700a77308 */ /* 0x000e260000002400 */
[----:B------:R-:W-:-:S04]  /*84a0*/  FMNMX.FTZ R192, R124, R133, !PT ;  /* 0x000000857cc07209 */ /* 0x000fc80007810000 */
[----:B------:R-:W-:Y:S01]  /*84b0*/  FMNMX.FTZ R133, R125, R192, !PT ;  /* 0x000000c07d857209 */ /* 0x000fe20007810000 */
[----:B------:R-:W1:Y:S03]  /*84c0*/  MUFU.TANH R182, R182 ;  /* 0x000000b600b67308 */ /* 0x000e660000002400 */
[----:B------:R-:W-:-:S04]  /*84d0*/  FMNMX.FTZ R192, R128, R133, !PT ;  /* 0x0000008580c07209 */ /* 0x000fc80007810000 */
[----:B------:R-:W-:Y:S01]  /*84e0*/  FMNMX.FTZ R192, R129, R192, !PT ;  /* 0x000000c081c07209 */ /* 0x000fe20007810000 */
[----:B------:R-:W2:Y:S01]  /*84f0*/  MUFU.TANH R13, R13 ;  /* 0x0000000d000d7308 */ /* 0x000ea20000002400 */
[----:B0-----:R-:W-:-:S04]  /*8500*/  FSEL R133, R167, -INF , P4 ;  /* 0xff800000a7857808 */ /* 0x001fc80002000000 */
[----:B------:R-:W-:-:S03]  /*8510*/  FMNMX.FTZ R167, R133, R192, !PT ;  /* 0x000000c085a77209 */ /* 0x000fc60007810000 */
[----:B------:R-:W0:Y:S01]  /*8520*/  MUFU.TANH R190, R190 ;  /* 0x000000be00be7308 */ /* 0x000e220000002400 */
[----:B------:R-:W-:-:S05]  /*8530*/  FMNMX.FTZ R167, R146, R167, !PT ;  /* 0x000000a792a77209 */ /* 0x000fca0007810000 */
[----:B------:R-:W3:Y:S02]  /*8540*/  SHFL.BFLY PT, R192, R167, 0x2, 0x1f ;  /* 0x0c401f00a7c07f89 */ /* 0x000ee400000e0000 */
[----:B------:R-:W4:Y:S08]  /*8550*/  MUFU.TANH R121, R121 ;  /* 0x0000007900797308 */ /* 0x000f300000002400 */
[----:B------:R-:W5:Y:S08]  /*8560*/  MUFU.TANH R154, R154 ;  /* 0x0000009a009a7308 */ /* 0x000f700000002400 */
[----:B------:R-:W5:Y:S01]  /*8570*/  MUFU.TANH R155, R155 ;  /* 0x0000009b009b7308 */ /* 0x000f620000002400 */
[----:B---3--:R-:W-:-:S02]  /*8580*/  FMNMX.FTZ R192, R167, R192, !PT ;  /* 0x000000c0a7c07209 */ /* 0x008fc40007810000 */
[----:B------:R-:W3:Y:S05]  /*8590*/  SHFL.IDX PT, R167, R144, 0x1, 0x1c1f ;  /* 0x003c1f0090a77f89 */ /* 0x000eea00000e0000 */
[----:B------:R-:W5:Y:S01]  /*85a0*/  MUFU.TANH R158, R158 ;  /* 0x0000009e009e7308 */ /* 0x000f620000002400 */
[----:B------:R-:W1:Y:S07]  /*85b0*/  SHFL.BFLY PT, R191, R192, 0x1, 0x1f ;  /* 0x0c201f00c0bf7f89 */ /* 0x000e6e00000e0000 */
[----:B------:R-:W5:Y:S08]  /*85c0*/  MUFU.TANH R171, R171 ;  /* 0x000000ab00ab7308 */ /* 0x000f700000002400 */
[----:B------:R-:W5:Y:S01]  /*85d0*/  MUFU.TANH R159, R159 ;  /* 0x0000009f009f7308 */ /* 0x000f620000002400 */
[----:B---3--:R-:W-:-:S07]  /*85e0*/  IMAD.IADD R167, R120, 0x1, R167 ;  /* 0x0000000178a77824 */ /* 0x008fce00078e02a7 */
[----:B------:R-:W3:Y:S01]  /*85f0*/  MUFU.TANH R162, R162 ;  /* 0x000000a200a27308 */ /* 0x000ee20000002400 */
[----:B-1----:R-:W-:Y:S02]  /*8600*/  FMNMX.FTZ R120, R192, R191, !PT ;  /* 0x000000bfc0787209 */ /* 0x002fe40007810000 */
[C---:B------:R-:W-:Y:S02]  /*8610*/  ISETP.GT.AND P6, PT, R167.reuse, RZ, PT ;  /* 0x000000ffa700720c */ /* 0x040fe40003fc4270 */
[----:B------:R-:W-:-:S03]  /*8620*/  ISETP.GT.AND P2, PT, R167, 0x1, PT ;  /* 0x00000001a700780c */ /* 0x000fc60003f44270 */
[----:B------:R-:W1:Y:S01]  /*8630*/  MUFU.TANH R163, R163 ;  /* 0x000000a300a37308 */ /* 0x000e620000002400 */
[----:B------:R-:W-:Y:S02]  /*8640*/  ISETP.GT.AND P3, PT, R167, 0x8, PT ;  /* 0x00000008a700780c */ /* 0x000fe40003f64270 */
[----:B------:R-:W-:Y:S01]  /*8650*/  FSEL R191, R8, -INF , P6 ;  /* 0xff80000008bf7808 */ /* 0x000fe20003000000 */
[----:B------:R-:W-:-:S01]  /*8660*/  FFMA.FTZ R8, R120, R193, -8 ;  /* 0xc100000078087423 */ /* 0x000fc200000100c1 */
[----:B------:R-:W-:Y:S02]  /*8670*/  FSEL R9, R9, -INF , P2 ;  /* 0xff80000009097808 */ /* 0x000fe40001000000 */
[----:B------:R-:W-:Y:S01]  /*8680*/  FSEL R12, R12, -INF , P3 ;  /* 0xff8000000c0c7808 */ /* 0x000fe20001800000 */
[----:B------:R-:W1:Y:S01]  /*8690*/  MUFU.TANH R166, R166 ;  /* 0x000000a600a67308 */ /* 0x000e620000002400 */
[C---:B------:R-:W-:Y:S02]  /*86a0*/  ISETP.GT.AND P4, PT, R167.reuse, 0x10, PT ;  /* 0x00000010a700780c */ /* 0x040fe40003f84270 */
[----:B------:R-:W-:-:S02]  /*86b0*/  ISETP.GT.AND P5, PT, R167, 0x11, PT ;  /* 0x00000011a700780c */ /* 0x000fc40003fa4270 */
[C---:B------:R-:W-:Y:S02]  /*86c0*/  ISETP.GT.AND P6, PT, R167.reuse, 0x18, PT ;  /* 0x00000018a700780c */ /* 0x040fe40003fc4270 */
[C---:B------:R-:W-:Y:S01]  /*86d0*/  ISETP.GT.AND P2, PT, R167.reuse, 0x19, PT ;  /* 0x00000019a700780c */ /* 0x040fe20003f44270 */
[----:B------:R-:W1:Y:S01]  /*86e0*/  MUFU.TANH R138, R138 ;  /* 0x0000008a008a7308 */ /* 0x000e620000002400 */
[----:B------:R-:W-:Y:S02]  /*86f0*/  ISETP.GT.AND P3, PT, R167, 0x20, PT ;  /* 0x00000020a700780c */ /* 0x000fe40003f64270 */
[----:B------:R-:W-:Y:S02]  /*8700*/  FSEL R20, R20, -INF , P4 ;  /* 0xff80000014147808 */ /* 0x000fe40002000000 */
[----:B------:R-:W-:Y:S02]  /*8710*/  FSEL R21, R21, -INF , P5 ;  /* 0xff80000015157808 */ /* 0x000fe40002800000 */
[----:B------:R-:W-:Y:S01]  /*8720*/  FSEL R186, R186, -INF , P6 ;  /* 0xff800000baba7808 */ /* 0x000fe20003000000 */
[----:B------:R-:W1:Y:S01]  /*8730*/  MUFU.TANH R139, R139 ;  /* 0x0000008b008b7308 */ /* 0x000e620000002400 */
[----:B------:R-:W-:-:S02]  /*8740*/  FSEL R187, R187, -INF , P2 ;  /* 0xff800000bbbb7808 */ /* 0x000fc40001000000 */
[----:B------:R-:W-:Y:S02]  /*8750*/  FSEL R170, R170, -INF , P3 ;  /* 0xff800000aaaa7808 */ /* 0x000fe40001800000 */
[C---:B------:R-:W-:Y:S02]  /*8760*/  ISETP.GT.AND P4, PT, R167.reuse, 0x28, PT ;  /* 0x00000028a700780c */ /* 0x040fe40003f84270 */
[C---:B------:R-:W-:Y:S01]  /*8770*/  ISETP.GT.AND P5, PT, R167.reuse, 0x29, PT ;  /* 0x00000029a700780c */ /* 0x040fe20003fa4270 */
[----:B------:R-:W1:Y:S01]  /*8780*/  MUFU.TANH R142, R142 ;  /* 0x0000008e008e7308 */ /* 0x000e620000002400 */
[C---:B------:R-:W-:Y:S02]  /*8790*/  ISETP.GT.AND P6, PT, R167.reuse, 0x30, PT ;  /* 0x00000030a700780c */ /* 0x040fe40003fc4270 */
[C---:B------:R-:W-:Y:S02]  /*87a0*/  ISETP.GT.AND P2, PT, R167.reuse, 0x31, PT ;  /* 0x00000031a700780c */ /* 0x040fe40003f44270 */
[----:B------:R-:W-:-:S02]  /*87b0*/  ISETP.GT.AND P3, PT, R167, 0x38, PT ;  /* 0x00000038a700780c */ /* 0x000fc40003f64270 */
[----:B------:R-:W-:Y:S01]  /*87c0*/  ISETP.GT.AND P0, PT, R167, 0x9, PT ;  /* 0x00000009a700780c */ /* 0x000fe20003f04270 */
[----:B------:R-:W1:Y:S01]  /*87d0*/  MUFU.TANH R132, R132 ;  /* 0x0000008400847308 */ /* 0x000e620000002400 */
[----:B------:R-:W-:Y:S02]  /*87e0*/  FSEL R174, R174, -INF , P4 ;  /* 0xff800000aeae7808 */ /* 0x000fe40002000000 */
[----:B------:R-:W-:Y:S02]  /*87f0*/  FSEL R175, R175, -INF , P5 ;  /* 0xff800000afaf7808 */ /* 0x000fe40002800000 */
[----:B------:R-:W-:Y:S02]  /*8800*/  FSEL R178, R178, -INF , P6 ;  /* 0xff800000b2b27808 */ /* 0x000fe40003000000 */
[----:B------:R-:W-:Y:S01]  /*8810*/  FSEL R179, R179, -INF , P2 ;  /* 0xff800000b3b37808 */ /* 0x000fe20001000000 */
[----:B------:R-:W1:Y:S01]  /*8820*/  MUFU.TANH R143, R143 ;  /* 0x0000008f008f7308 */ /* 0x000e620000002400 */
[----:B------:R-:W-:-:S02]  /*8830*/  FSEL R182, R182, -INF , P3 ;  /* 0xff800000b6b67808 */ /* 0x000fc40001800000 */
[C---:B------:R-:W-:Y:S02]  /*8840*/  ISETP.GT.AND P4, PT, R167.reuse, 0x39, PT ;  /* 0x00000039a700780c */ /* 0x040fe40003f84270 */
[C---:B------:R-:W-:Y:S02]  /*8850*/  ISETP.GT.AND P5, PT, R167.reuse, 0x40, PT ;  /* 0x00000040a700780c */ /* 0x040fe40003fa4270 */
[C---:B------:R-:W-:Y:S01]  /*8860*/  ISETP.GT.AND P6, PT, R167.reuse, 0x41, PT ;  /* 0x00000041a700780c */ /* 0x040fe20003fc4270 */
[----:B------:R-:W1:Y:S01]  /*8870*/  MUFU.TANH R147, R147 ;  /* 0x0000009300937308 */ /* 0x000e620000002400 */
[C---:B------:R-:W-:Y:S02]  /*8880*/  ISETP.GT.AND P2, PT, R167.reuse, 0x48, PT ;  /* 0x00000048a700780c */ /* 0x040fe40003f44270 */
[----:B------:R-:W-:Y:S02]  /*8890*/  ISETP.GT.AND P3, PT, R167, 0x49, PT ;  /* 0x00000049a700780c */ /* 0x000fe40003f64270 */
[----:B--2---:R-:W-:-:S02]  /*88a0*/  FSEL R13, R13, -INF , P0 ;  /* 0xff8000000d0d7808 */ /* 0x004fc40000000000 */
[----:B------:R-:W-:Y:S01]  /*88b0*/  ISETP.GT.AND P0, PT, R167, 0x21, PT ;  /* 0x00000021a700780c */ /* 0x000fe20003f04270 */
[----:B------:R-:W2:Y:S01]  /*88c0*/  MUFU.TANH R150, R150 ;  /* 0x0000009600967308 */ /* 0x000ea20000002400 */
[----:B0-----:R-:W-:Y:S02]  /*88d0*/  FSEL R190, R190, -INF , P4 ;  /* 0xff800000bebe7808 */ /* 0x001fe40002000000 */
[----:B----4-:R-:W-:Y:S02]  /*88e0*/  FSEL R144, R121, -INF , P5 ;  /* 0xff80000079907808 */ /* 0x010fe40002800000 */
[----:B-----5:R-:W-:Y:S02]  /*88f0*/  FSEL R154, R154, -INF , P6 ;  /* 0xff8000009a9a7808 */ /* 0x020fe40003000000 */
[----:B------:R-:W-:Y:S01]  /*8900*/  FSEL R155, R155, -INF , P2 ;  /* 0xff8000009b9b7808 */ /* 0x000fe20001000000 */
[----:B------:R-:W0:Y:S01]  /*8910*/  MUFU.TANH R151, R151 ;  /* 0x0000009700977308 */ /* 0x000e220000002400 */
[----:B------:R-:W-:-:S02]  /*8920*/  FSEL R158, R158, -INF , P3 ;  /* 0xff8000009e9e7808 */ /* 0x000fc40001800000 */
[C---:B------:R-:W-:Y:S02]  /*8930*/  ISETP.GT.AND P4, PT, R167.reuse, 0x50, PT ;  /* 0x00000050a700780c */ /* 0x040fe40003f84270 */
[C---:B------:R-:W-:Y:S02]  /*8940*/  ISETP.GT.AND P5, PT, R167.reuse, 0x51, PT ;  /* 0x00000051a700780c */ /* 0x040fe40003fa4270 */
[C---:B------:R-:W-:Y:S01]  /*8950*/  ISETP.GT.AND P6, PT, R167.reuse, 0x58, PT ;  /* 0x00000058a700780c */ /* 0x040fe20003fc4270 */
[----:B------:R-:W4:Y:S01]  /*8960*/  MUFU.TANH R122, R122 ;  /* 0x0000007a007a7308 */ /* 0x000f220000002400 */
[C---:B------:R-:W-:Y:S02]  /*8970*/  ISETP.GT.AND P2, PT, R167.reuse, 0x59, PT ;  /* 0x00000059a700780c */ /* 0x040fe40003f44270 */
[----:B------:R-:W-:Y:S02]  /*8980*/  ISETP.GT.AND P3, PT, R167, 0x60, PT ;  /* 0x00000060a700780c */ /* 0x000fe40003f64270 */
[----:B------:R-:W-:-:S02]  /*8990*/  FSEL R171, R171, -INF , P0 ;  /* 0xff800000abab7808 */ /* 0x000fc40000000000 */
[----:B------:R-:W-:Y:S01]  /*89a0*/  FSETP.NEU.FTZ.AND P0, PT, R120, -INF , PT ;  /* 0xff8000007800780b */ /* 0x000fe20003f1d000 */
[----:B------:R-:W5:Y:S01]  /*89b0*/  MUFU.TANH R123, R123 ;  /* 0x0000007b007b7308 */ /* 0x000f620000002400 */
[----:B------:R-:W-:Y:S02]  /*89c0*/  FSEL R159, R159, -INF , P4 ;  /* 0xff8000009f9f7808 */ /* 0x000fe40002000000 */
[----:B---3--:R-:W-:Y:S02]  /*89d0*/  FSEL R162, R162, -INF , P5 ;  /* 0xff800000a2a27808 */ /* 0x008fe40002800000 */
[----:B-1----:R-:W-:Y:S02]  /*89e0*/  FSEL R163, R163, -INF , P6 ;  /* 0xff800000a3a37808 */ /* 0x002fe40003000000 */
[----:B------:R-:W-:Y:S01]  /*89f0*/  FSEL R166, R166, -INF , P2 ;  /* 0xff800000a6a67808 */ /* 0x000fe20001000000 */
[----:B------:R-:W1:Y:S01]  /*8a00*/  MUFU.TANH R126, R126 ;  /* 0x0000007e007e7308 */ /* 0x000e620000002400 */
[----:B------:R-:W-:-:S02]  /*8a10*/  FSEL R138, R138, -INF , P3 ;  /* 0xff8000008a8a7808 */ /* 0x000fc40001800000 */
[C---:B------:R-:W-:Y:S02]  /*8a20*/  ISETP.GT.AND P4, PT, R167.reuse, 0x61, PT ;  /* 0x00000061a700780c */ /* 0x040fe40003f84270 */
[C---:B------:R-:W-:Y:S02]  /*8a30*/  ISETP.GT.AND P5, PT, R167.reuse, 0x68, PT ;  /* 0x00000068a700780c */ /* 0x040fe40003fa4270 */
[C---:B------:R-:W-:Y:S01]  /*8a40*/  ISETP.GT.AND P6, PT, R167.reuse, 0x69, PT ;  /* 0x00000069a700780c */ /* 0x040fe20003fc4270 */
[----:B------:R-:W3:Y:S01]  /*8a50*/  MUFU.TANH R127, R127 ;  /* 0x0000007f007f7308 */ /* 0x000ee20000002400 */
[C---:B------:R-:W-:Y:S02]  /*8a60*/  ISETP.GT.AND P2, PT, R167.reuse, 0x70, PT ;  /* 0x00000070a700780c */ /* 0x040fe40003f44270 */
[----:B------:R-:W-:Y:S02]  /*8a70*/  ISETP.GT.AND P3, PT, R167, 0x71, PT ;  /* 0x00000071a700780c */ /* 0x000fe40003f64270 */
[----:B------:R-:W-:-:S02]  /*8a80*/  FSEL R8, R8, RZ, P0 ;  /* 0x000000ff08087208 */ /* 0x000fc40000000000 */
[----:B------:R-:W-:Y:S01]  /*8a90*/  FSEL R139, R139, -INF , P4 ;  /* 0xff8000008b8b7808 */ /* 0x000fe20002000000 */
[----:B------:R-:W-:Y:S01]  /*8aa0*/  MUFU.TANH R130, R130 ;  /* 0x0000008200827308 */ /* 0x000fe20000002400 */
[----:B------:R-:W-:Y:S01]  /*8ab0*/  FSEL R142, R142, -INF , P5 ;  /* 0xff8000008e8e7808 */ /* 0x000fe20002800000 */
[--C-:B------:R-:W-:Y:S01]  /*8ac0*/  FFMA.FTZ R193, R184, UR59, -R8.reuse ;  /* 0x0000003bb8c17c23 */ /* 0x100fe20008010808 */
[----:B------:R-:W-:Y:S01]  /*8ad0*/  FSEL R132, R132, -INF , P6 ;  /* 0xff80000084847808 */ /* 0x000fe20003000000 */
[--C-:B------:R-:W-:Y:S01]  /*8ae0*/  FFMA.FTZ R192, R185, UR59, -R8.reuse ;  /* 0x0000003bb9c07c23 */ /* 0x100fe20008010808 */
[----:B------:R-:W-:Y:S01]  /*8af0*/  FSEL R143, R143, -INF , P2 ;  /* 0xff8000008f8f7808 */ /* 0x000fe20001000000 */
[--C-:B------:R-:W-:Y:S01]  /*8b00*/  FFMA.FTZ R6, R6, UR59, -R8.reuse ;  /* 0x0000003b06067c23 */ /* 0x100fe20008010808 */
[----:B------:R-:W-:Y:S01]  /*8b10*/  FSEL R147, R147, -INF , P3 ;  /* 0xff80000093937808 */ /* 0x000fe20001800000 */
[----:B------:R-:W3:Y:S01]  /*8b20*/  MUFU.TANH R131, R131 ;  /* 0x0000008300837308 */ /* 0x000ee20000002400 */
[----:B------:R-:W-:Y:S01]  /*8b30*/  FMNMX.FTZ R194, R191, R4, !PT ;  /* 0x00000004bfc27209 */ /* 0x000fe20007810000 */
[--C-:B------:R-:W-:Y:S01]  /*8b40*/  FFMA.FTZ R7, R7, UR59, -R8.reuse ;  /* 0x0000003b07077c23 */ /* 0x100fe20008010808 */
[C---:B------:R-:W-:Y:S01]  /*8b50*/  ISETP.GT.AND P4, PT, R167.reuse, 0x78, PT ;  /* 0x00000078a700780c */ /* 0x040fe20003f84270 */
[--C-:B------:R-:W-:Y:S01]  /*8b60*/  FFMA.FTZ R10, R10, UR59, -R8.reuse ;  /* 0x0000003b0a0a7c23 */ /* 0x100fe20008010808 */
[----:B------:R-:W-:Y:S01]  /*8b70*/  ISETP.GT.AND P5, PT, R167, 0x79, PT ;  /* 0x00000079a700780c */ /* 0x000fe20003fa4270 */
[--C-:B------:R-:W-:Y:S01]  /*8b80*/  FFMA.FTZ R11, R11, UR59, -R8.reuse ;  /* 0x0000003b0b0b7c23 */ /* 0x100fe20008010808 */
[C---:B------:R-:W-:Y:S01]  /*8b90*/  ISETP.GT.AND P6, PT, R167.reuse, 0x80, PT ;  /* 0x00000080a700780c */ /* 0x040fe20003fc4270 */
[----:B------:R-:W3:Y:S01]  /*8ba0*/  MUFU.TANH R134, R134 ;  /* 0x0000008600867308 */ /* 0x000ee20000002400 */
[C---:B------:R-:W-:Y:S01]  /*8bb0*/  ISETP.GT.AND P2, PT, R167.reuse, 0x81, PT ;  /* 0x00000081a700780c */ /* 0x040fe20003f44270 */
[--C-:B------:R-:W-:Y:S01]  /*8bc0*/  FFMA.FTZ R14, R14, UR59, -R8.reuse ;  /* 0x0000003b0e0e7c23 */ /* 0x100fe20008010808 */
[----:B------:R-:W-:Y:S01]  /*8bd0*/  ISETP.GT.AND P3, PT, R167, 0x88, PT ;  /* 0x00000088a700780c */ /* 0x000fe20003f64270 */
[--C-:B------:R-:W-:Y:S01]  /*8be0*/  FFMA.FTZ R15, R15, UR59, -R8.reuse ;  /* 0x0000003b0f0f7c23 */ /* 0x100fe20008010808 */
[----:B------:R-:W-:Y:S01]  /*8bf0*/  FMNMX.FTZ R121, R9, R194, !PT ;  /* 0x000000c209797209 */ /* 0x000fe20007810000 */
[--C-:B------:R-:W-:Y:S01]  /*8c00*/  FFMA.FTZ R152, R152, UR59, -R8.reuse ;  /* 0x0000003b98987c23 */ /* 0x100fe20008010808 */
[----:B--2---:R-:W-:Y:S01]  /*8c10*/  FSEL R150, R150, -INF , P4 ;  /* 0xff80000096967808 */ /* 0x004fe20002000000 */
[----:B------:R-:W2:Y:S01]  /*8c20*/  MUFU.TANH R135, R135 ;  /* 0x0000008700877308 */ /* 0x000ea20000002400 */
[----:B0-----:R-:W-:Y:S01]  /*8c30*/  FSEL R151, R151, -INF , P5 ;  /* 0xff80000097977808 */ /* 0x001fe20002800000 */
[--C-:B------:R-:W-:Y:S01]  /*8c40*/  FFMA.FTZ R153, R153, UR59, -R8.reuse ;  /* 0x0000003b99997c23 */ /* 0x100fe20008010808 */
[----:B----4-:R-:W-:Y:S01]  /*8c50*/  FSEL R122, R122, -INF , P6 ;  /* 0xff8000007a7a7808 */ /* 0x010fe20003000000 */
[--C-:B------:R-:W-:Y:S01]  /*8c60*/  FFMA.FTZ R156, R156, UR59, -R8.reuse ;  /* 0x0000003b9c9c7c23 */ /* 0x100fe20008010808 */
[----:B-----5:R-:W-:Y:S01]  /*8c70*/  FSEL R184, R123, -INF , P2 ;  /* 0xff8000007bb87808 */ /* 0x020fe20001000000 */
[--C-:B------:R-:W-:Y:S01]  /*8c80*/  FFMA.FTZ R157, R157, UR59, -R8.reuse ;  /* 0x0000003b9d9d7c23 */ /* 0x100fe20008010808 */
[----:B-1----:R-:W-:Y:S01]  /*8c90*/  FSEL R126, R126, -INF , P3 ;  /* 0xff8000007e7e7808 */ /* 0x002fe20001800000 */
[--C-:B------:R-:W-:Y:S01]  /*8ca0*/  FFMA.FTZ R160, R160, UR59, -R8.reuse ;  /* 0x0000003ba0a07c23 */ /* 0x100fe20008010808 */
[----:B------:R-:W-:Y:S01]  /*8cb0*/  ISETP.GT.AND P4, PT, R167, 0x89, PT ;  /* 0x00000089a700780c */ /* 0x000fe20003f84270 */
[--C-:B------:R-:W-:Y:S01]  /*8cc0*/  FFMA.FTZ R161, R161, UR59, -R8.reuse ;  /* 0x0000003ba1a17c23 */ /* 0x100fe20008010808 */
[C---:B------:R-:W-:Y:S01]  /*8cd0*/  ISETP.GT.AND P5, PT, R167.reuse, 0x90, PT ;  /* 0x00000090a700780c */ /* 0x040fe20003fa4270 */
[--C-:B------:R-:W-:Y:S01]  /*8ce0*/  FFMA.FTZ R164, R164, UR59, -R8.reuse ;  /* 0x0000003ba4a47c23 */ /* 0x100fe20008010808 */
[----:B------:R-:W-:Y:S01]  /*8cf0*/  ISETP.GT.AND P6, PT, R167, 0x91, PT ;  /* 0x00000091a700780c */ /* 0x000fe20003fc4270 */
[--C-:B------:R-:W-:Y:S01]  /*8d00*/  FFMA.FTZ R165, R165, UR59, -R8.reuse ;  /* 0x0000003ba5a57c23 */ /* 0x100fe20008010808 */
[----:B------:R-:W-:Y:S01]  /*8d10*/  ISETP.GT.AND P2, PT, R167, 0x98, PT ;  /* 0x00000098a700780c */ /* 0x000fe20003f44270 */
[--C-:B------:R-:W-:Y:S01]  /*8d20*/  FFMA.FTZ R137, R137, UR59, -R8.reuse ;  /* 0x0000003b89897c23 */ /* 0x100fe20008010808 */
[----:B------:R-:W-:Y:S01]  /*8d30*/  ISETP.GT.AND P3, PT, R167, 0x99, PT ;  /* 0x00000099a700780c */ /* 0x000fe20003f64270 */
[--C-:B------:R-:W-:Y:S01]  /*8d40*/  FFMA.FTZ R167, R168, UR59, -R8.reuse ;  /* 0x0000003ba8a77c23 */ /* 0x100fe20008010808 */
[----:B------:R-:W-:Y:S01]  /*8d50*/  FMNMX.FTZ R168, R12, R121, !PT ;  /* 0x000000790ca87209 */ /* 0x000fe20007810000 */
[--C-:B------:R-:W-:Y:S01]  /*8d60*/  FFMA.FTZ R140, R140, UR59, -R8.reuse ;  /* 0x0000003b8c8c7c23 */ /* 0x100fe20008010808 */
[----:B---3--:R-:W-:Y:S01]  /*8d70*/  FSEL R127, R127, -INF , P4 ;  /* 0xff8000007f7f7808 */ /* 0x008fe20002000000 */
[--C-:B------:R-:W-:Y:S01]  /*8d80*/  FFMA.FTZ R141, R141, UR59, -R8.reuse ;  /* 0x0000003b8d8d7c23 */ /* 0x100fe20008010808 */
[----:B------:R-:W-:Y:S01]  /*8d90*/  FMNMX.FTZ R121, R13, R168, !PT ;  /* 0x000000a80d797209 */ /* 0x000fe20007810000 */
[--C-:B------:R-:W-:Y:S01]  /*8da0*/  FFMA.FTZ R168, R169, UR59, -R8.reuse ;  /* 0x0000003ba9a87c23 */ /* 0x100fe20008010808 */
[----:B------:R-:W-:-:S01]  /*8db0*/  FFMA.FTZ R169, R172, UR59, -R8 ;  /* 0x0000003baca97c23 */ /* 0x000fc20008010808 */
[----:B------:R-:W-:Y:S01]  /*8dc0*/  FSEL R131, R131, -INF , P6 ;  /* 0xff80000083837808 */ /* 0x000fe20003000000 */
[----:B------:R-:W-:-:S01]  /*8dd0*/  FFMA.FTZ R124, R124, UR59, -R8 ;  /* 0x0000003b7c7c7c23 */ /* 0x000fc20008010808 */
[----:B------:R-:W-:Y:S01]  /*8de0*/  FMNMX.FTZ R194, R20, R121, !PT ;  /* 0x0000007914c27209 */ /* 0x000fe20007810000 */
[----:B------:R-:W-:-:S01]  /*8df0*/  FFMA.FTZ R125, R125, UR59, -R8 ;  /* 0x0000003b7d7d7c23 */ /* 0x000fc20008010808 */
[----:B------:R-:W-:Y:S01]  /*8e00*/  FSEL R134, R134, -INF , P2 ;  /* 0xff80000086867808 */ /* 0x000fe20001000000 */
[----:B------:R-:W-:-:S01]  /*8e10*/  FFMA.FTZ R128, R128, UR59, -R8 ;  /* 0x0000003b80807c23 */ /* 0x000fc20008010808 */
[----:B------:R-:W-:Y:S01]  /*8e20*/  FMNMX.FTZ R121, R21, R194, !PT ;  /* 0x000000c215797209 */ /* 0x000fe20007810000 */
[----:B------:R-:W-:-:S01]  /*8e30*/  FFMA.FTZ R129, R129, UR59, -R8 ;  /* 0x0000003b81817c23 */ /* 0x000fc20008010808 */
[----:B--2---:R-:W-:Y:S01]  /*8e40*/  FSEL R135, R135, -INF , P3 ;  /* 0xff80000087877808 */ /* 0x004fe20001800000 */
[----:B------:R-:W-:-:S01]  /*8e50*/  FFMA.FTZ R133, R133, UR59, -R8 ;  /* 0x0000003b85857c23 */ /* 0x000fc20008010808 */
[----:B------:R-:W-:Y:S01]  /*8e60*/  FMNMX.FTZ R172, R186, R121, !PT ;  /* 0x00000079baac7209 */ /* 0x000fe20007810000 */
[----:B------:R-:W-:Y:S03]  /*8e70*/  MUFU.EX2 R6, R6 ;  /* 0x0000000600067308 */ /* 0x000fe60000000800 */
[----:B------:R-:W-:Y:S01]  /*8e80*/  FMNMX.FTZ R121, R187, R172, !PT ;  /* 0x000000acbb797209 */ /* 0x000fe20007810000 */
[--C-:B------:R-:W-:Y:S01]  /*8e90*/  FFMA.FTZ R172, R173, UR59, -R8.reuse ;  /* 0x0000003badac7c23 */ /* 0x100fe20008010808 */
[----:B------:R-:W-:-:S02]  /*8ea0*/  FFMA.FTZ R173, R176, UR59, -R8 ;  /* 0x0000003bb0ad7c23 */ /* 0x000fc40008010808 */
[----:B------:R-:W-:Y:S01]  /*8eb0*/  FMNMX.FTZ R194, R170, R121, !PT ;  /* 0x00000079aac27209 */ /* 0x000fe20007810000 */
[----:B------:R-:W-:Y:S03]  /*8ec0*/  MUFU.EX2 R7, R7 ;  /* 0x0000000700077308 */ /* 0x000fe60000000800 */
[----:B------:R-:W-:-:S04]  /*8ed0*/  FMNMX.FTZ R121, R171, R194, !PT ;  /* 0x000000c2ab797209 */ /* 0x000fc80007810000 */
[----:B------:R-:W-:Y:S01]  /*8ee0*/  FMNMX.FTZ R176, R174, R121, !PT ;  /* 0x00000079aeb07209 */ /* 0x000fe20007810000 */
[----:B------:R-:W-:Y:S03]  /*8ef0*/  MUFU.EX2 R10, R10 ;  /* 0x0000000a000a7308 */ /* 0x000fe60000000800 */
[----:B------:R-:W-:Y:S01]  /*8f00*/  FMNMX.FTZ R121, R175, R176, !PT ;  /* 0x000000b0af797209 */ /* 0x000fe20007810000 */
[--C-:B------:R-:W-:Y:S01]  /*8f10*/  FFMA.FTZ R176, R177, UR59, -R8.reuse ;  /* 0x0000003bb1b07c23 */ /* 0x100fe20008010808 */
[----:B------:R-:W-:-:S01]  /*8f20*/  FFMA.FTZ R177, R180, UR59, -R8 ;  /* 0x0000003bb4b17c23 */ /* 0x000fc20008010808 */
[--C-:B------:R-:W-:Y:S01]  /*8f30*/  FFMA.FTZ R180, R181, UR59, -R8.reuse ;  /* 0x0000003bb5b47c23 */ /* 0x100fe20008010808 */
[----:B------:R-:W-:Y:S01]  /*8f40*/  FMNMX.FTZ R194, R178, R121, !PT ;  /* 0x00000079b2c27209 */ /* 0x000fe20007810000 */
[----:B------:R-:W-:Y:S01]  /*8f50*/  FFMA.FTZ R181, R136, UR59, -R8 ;  /* 0x0000003b88b57c23 */ /* 0x000fe20008010808 */
[----:B------:R-:W-:Y:S01]  /*8f60*/  FSEL R136, R130, -INF , P5 ;  /* 0xff80000082887808 */ /* 0x000fe20002800000 */
        /* <DEDUP_REMOVED lines=8> */
[--C-:B0-----:R-:W-:Y:S01]  /*8ff0*/  FFMA.FTZ R181, R188, UR59, -R8.reuse ;  /* 0x0000003bbcb57c23 */ /* 0x101fe20008010808 */
[----:B------:R-:W-:-:S01]  /*9000*/  FFMA.FTZ R188, R145, UR59, -R8 ;  /* 0x0000003b91bc7c23 */ /* 0x000fc20008010808 */
[--C-:B------:R-:W-:Y:S01]  /*9010*/  FFMA.FTZ R145, R148, UR59, -R8.reuse ;  /* 0x0000003b94917c23 */ /* 0x100fe20008010808 */
[----:B------:R-:W-:Y:S01]  /*9020*/  FMNMX.FTZ R121, R155, R194, !PT ;  /* 0x000000c29b797209 */ /* 0x000fe20007810000 */
[--C-:B------:R-:W-:Y:S01]  /*9030*/  FFMA.FTZ R148, R149, UR59, -R8.reuse ;  /* 0x0000003b95947c23 */ /* 0x100fe20008010808 */
[----:B------:R-:W-:-:S01]  /*9040*/  FFMA.FTZ R149, R189, UR59, -R8 ;  /* 0x0000003bbd957c23 */ /* 0x000fc20008010808 */
        /* <DEDUP_REMOVED lines=31> */
[----:B------:R-:W-:-:S05]  /*9240*/  FMNMX.FTZ R194, R135, R194, !PT ;  /* 0x000000c287c27209 */ /* 0x000fca0007810000 */
[----:B------:R-:W0:Y:S02]  /*9250*/  SHFL.BFLY PT, R121, R194, 0x2, 0x1f ;  /* 0x0c401f00c2797f89 */ /* 0x000e2400000e0000 */
[----:B------:R-:W-:Y:S08]  /*9260*/  MUFU.EX2 R152, R152 ;  /* 0x0000009800987308 */ /* 0x000ff00000000800 */
[----:B------:R-:W-:Y:S08]  /*9270*/  MUFU.EX2 R153, R153 ;  /* 0x0000009900997308 */ /* 0x000ff00000000800 */
[----:B------:R-:W-:Y:S01]  /*9280*/  MUFU.EX2 R156, R156 ;  /* 0x0000009c009c7308 */ /* 0x000fe20000000800 */
[----:B0-----:R-:W-:Y:S01]  /*9290*/  FMNMX.FTZ R185, R194, R121, !PT ;  /* 0x00000079c2b97209 */ /* 0x001fe20007810000 */
[--C-:B------:R-:W-:Y:S01]  /*92a0*/  FFMA.FTZ R194, R183, UR59, -R8.reuse ;  /* 0x0000003bb7c27c23 */ /* 0x100fe20008010808 */
[----:B------:R-:W-:-:S05]  /*92b0*/  FFMA.FTZ R8, R146, UR59, -R8 ;  /* 0x0000003b92087c23 */ /* 0x000fca0008010808 */
        /* <DEDUP_REMOVED lines=22> */
[----:B------:R-:W-:Y:S01]  /*9420*/  FSEL R190, R120, RZ, P0 ;  /* 0x000000ff78be7208 */ /* 0x000fe20000000000 */
[--C-:B------:R-:W-:Y:S01]  /*9430*/  FFMA.FTZ R185, R191, UR59, -R183.reuse ;  /* 0x0000003bbfb97c23 */ /* 0x100fe200080108b7 */
[----:B------:R-:W-:Y:S01]  /*9440*/  FSEL R155, R121, RZ, P2 ;  /* 0x000000ff799b7208 */ /* 0x000fe20001000000 */
[----:B------:R-:W-:Y:S01]  /*9450*/  MUFU.EX2 R146, R146 ;  /* 0x0000009200927308 */ /* 0x000fe20000000800 */
[----:B------:R-:W-:-:S01]  /*9460*/  FFMA.FTZ R159, R159, UR59, -R183 ;  /* 0x0000003b9f9f7c23 */ /* 0x000fc200080108b7 */
[----:B------:R-:W-:Y:S01]  /*9470*/  FADD.FTZ R190, -R190, R5 ;  /* 0x00000005bebe7221 */ /* 0x000fe20000010100 */
[----:B------:R-:W-:-:S01]  /*9480*/  FFMA.FTZ R5, R158, UR59, -R183 ;  /* 0x0000003b9e057c23 */ /* 0x000fc200080108b7 */
[----:B------:R-:W-:Y:S01]  /*9490*/  FADD.FTZ R4, -R155, R4 ;  /* 0x000000049b047221 */ /* 0x000fe20000010100 */
[----:B------:R-:W-:-:S01]  /*94a0*/  FFMA.FTZ R158, R143, UR59, -R183 ;  /* 0x0000003b8f9e7c23 */ /* 0x000fc200080108b7 */
[----:B------:R-:W-:Y:S01]  /*94b0*/  FMUL.FTZ R155, R190, UR59 ;  /* 0x0000003bbe9b7c20 */ /* 0x000fe20008410000 */
[----:B------:R-:W-:-:S01]  /*94c0*/  FFMA.FTZ R170, R170, UR59, -R183 ;  /* 0x0000003baaaa7c23 */ /* 0x000fc200080108b7 */
        /* <DEDUP_REMOVED lines=30> */
[----:B------:R-:W-:-:S03]  /*96b0*/  FFMA.FTZ R135, R135, UR59, -R183 ;  /* 0x0000003b87877c23 */ /* 0x000fc600080108b7 */
[----:B------:R-:W0:Y:S01]  /*96c0*/  MUFU.EX2 R12, R12 ;  /* 0x0000000c000c7308 */ /* 0x000e220000000800 */
[----:B-1----:R-:W-:-:S04]  /*96d0*/  FFMA.FTZ R3, R4, R2, R185 ;  /* 0x0000000204037223 */ /* 0x002fc800000100b9 */
[----:B------:R-:W-:-:S03]  /*96e0*/  FADD.FTZ R2, R146, R3 ;  /* 0x0000000392027221 */ /* 0x000fc60000010000 */
[----:B------:R-:W1:Y:S01]  /*96f0*/  MUFU.EX2 R13, R13 ;  /* 0x0000000d000d7308 */ /* 0x000e620000000800 */
[----:B--2---:R-:W-:-:S07]  /*9700*/  FADD.FTZ R3, R9, R2 ;  /* 0x0000000209037221 */ /* 0x004fce0000010000 */
[----:B------:R2:W-:Y:S01]  /*9710*/  MUFU.EX2 R143, R159 ;  /* 0x0000009f008f7308 */ /* 0x0005e20000000800 */
[----:B0-----:R-:W-:-:S07]  /*9720*/  FADD.FTZ R2, R12, R3 ;  /* 0x000000030c027221 */ /* 0x001fce0000010000 */
[----:B------:R-:W0:Y:S01]  /*9730*/  MUFU.EX2 R20, R20 ;  /* 0x0000001400147308 */ /* 0x000e220000000800 */
[----:B--2---:R-:W-:-:S01]  /*9740*/  FADD.FTZ R159, R7, R190 ;  /* 0x000000be079f7221 */ /* 0x004fc20000010000 */
[----:B-1----:R-:W-:-:S03]  /*9750*/  FADD.FTZ R3, R13, R2 ;  /* 0x000000020d037221 */ /* 0x002fc60000010000 */
[----:B------:R-:W-:-:S03]  /*9760*/  FADD.FTZ R190, R10, R159 ;  /* 0x0000009f0abe7221 */ /* 0x000fc60000010000 */
[----:B------:R-:W1:Y:S01]  /*9770*/  MUFU.EX2 R21, R21 ;  /* 0x0000001500157308 */ /* 0x000e620000000800 */
[----:B------:R-:W-:-:S04]  /*9780*/  FADD.FTZ R159, R11, R190 ;  /* 0x000000be0b9f7221 */ /* 0x000fc80000010000 */
[----:B------:R-:W-:-:S03]  /*9790*/  FADD.FTZ R190, R14, R159 ;  /* 0x0000009f0ebe7221 */ /* 0x000fc60000010000 */
[----:B------:R-:W2:Y:S01]  /*97a0*/  MUFU.EX2 R186, R186 ;  /* 0x000000ba00ba7308 */ /* 0x000ea20000000800 */
[----:B------:R-:W-:-:S01]  /*97b0*/  FADD.FTZ R190, R15, R190 ;  /* 0x000000be0fbe7221 */ /* 0x000fc20000010000 */
[----:B0-----:R-:W-:-:S03]  /*97c0*/  FADD.FTZ R2, R20, R3 ;  /* 0x0000000314027221 */ /* 0x001fc60000010000 */
[----:B------:R-:W-:-:S03]  /*97d0*/  FADD.FTZ R3, R123, R190 ;  /* 0x000000be7b037221 */ /* 0x000fc60000010000 */
        /* <DEDUP_REMOVED lines=29> */
[----:B------:R-:W-:-:S06]  /*99b0*/  FADD.FTZ R2, R152, R183 ;  /* 0x000000b798027221 */ /* 0x000fcc0000010000 */
[----:B------:R-:W1:Y:S08]  /*99c0*/  MUFU.EX2 R154, R154 ;  /* 0x0000009a009a7308 */ /* 0x000e700000000800 */
[----:B------:R-:W3:Y:S08]  /*99d0*/  MUFU.EX2 R5, R5 ;  /* 0x0000000500057308 */ /* 0x000ef00000000800 */
[----:B------:R2:W-:Y:S08]  /*99e0*/  MUFU.EX2 R159, R132 ;  /* 0x00000084009f7308 */ /* 0x0005f00000000800 */
[----:B------:R-:W4:Y:S01]  /*99f0*/  MUFU.EX2 R162, R162 ;  /* 0x000000a200a27308 */ /* 0x000f220000000800 */
[----:B--2---:R-:W-:-:S01]  /*9a00*/  FADD.FTZ R132, R144, R3 ;  /* 0x0000000390847221 */ /* 0x004fc20000010000 */
[----:B------:R-:W-:-:S03]  /*9a10*/  FADD.FTZ R3, R153, R2 ;  /* 0x0000000299037221 */ /* 0x000fc60000010000 */
[----:B0-----:R-:W-:Y:S01]  /*9a20*/  FADD.FTZ R183, R189, R132 ;  /* 0x00000084bdb77221 */ /* 0x001fe20000010000 */
[----:B------:R-:W-:-:S02]  /*9a30*/  FADD.FTZ R2, R156, R3 ;  /* 0x000000039c027221 */ /* 0x000fc40000010000 */
[----:B------:R-:W0:Y:S01]  /*9a40*/  MUFU.EX2 R163, R163 ;  /* 0x000000a300a37308 */ /* 0x000e220000000800 */
[----:B-1----:R-:W-:-:S01]  /*9a50*/  FADD.FTZ R132, R154, R183 ;  /* 0x000000b79a847221 */ /* 0x002fc20000010000 */
[----:B------:R-:W-:-:S03]  /*9a60*/  FADD.FTZ R3, R157, R2 ;  /* 0x000000029d037221 */ /* 0x000fc60000010000 */
[----:B---3--:R-:W-:Y:S01]  /*9a70*/  FADD.FTZ R132, R5, R132 ;  /* 0x0000008405847221 */ /* 0x008fe20000010000 */
[----:B------:R-:W-:-:S02]  /*9a80*/  FADD.FTZ R2, R160, R3 ;  /* 0x00000003a0027221 */ /* 0x000fc40000010000 */
[----:B------:R-:W1:Y:S01]  /*9a90*/  MUFU.EX2 R166, R166 ;  /* 0x000000a600a67308 */ /* 0x000e620000000800 */
[----:B------:R-:W-:-:S01]  /*9aa0*/  FADD.FTZ R3, R143, R132 ;  /* 0x000000848f037221 */ /* 0x000fc20000010000 */
[----:B------:R-:W-:-:S03]  /*9ab0*/  FADD.FTZ R183, R161, R2 ;  /* 0x00000002a1b77221 */ /* 0x000fc60000010000 */
[----:B----4-:R-:W-:Y:S01]  /*9ac0*/  FADD.FTZ R2, R162, R3 ;  /* 0x00000003a2027221 */ /* 0x010fe20000010000 */
[----:B------:R-:W-:-:S02]  /*9ad0*/  FADD.FTZ R132, R164, R183 ;  /* 0x000000b7a4847221 */ /* 0x000fc40000010000 */
[----:B------:R-:W2:Y:S01]  /*9ae0*/  MUFU.EX2 R138, R138 ;  /* 0x0000008a008a7308 */ /* 0x000ea20000000800 */
[----:B0-----:R-:W-:-:S01]  /*9af0*/  FADD.FTZ R3, R163, R2 ;  /* 0x00000002a3037221 */ /* 0x001fc20000010000 */
[----:B------:R-:W-:-:S04]  /*9b00*/  FADD.FTZ R191, R165, R132 ;  /* 0x00000084a5bf7221 */ /* 0x000fc80000010000 */
[----:B------:R-:W-:Y:S02]  /*9b10*/  FADD.FTZ R2, R130, R191 ;  /* 0x000000bf82027221 */ /* 0x000fe40000010000 */
        /* <DEDUP_REMOVED lines=58> */
[----:B--2---:R-:W-:-:S03]  /*9ec0*/  FADD.FTZ R3, R8, R191 ;  /* 0x000000bf08037221 */ /* 0x004fc60000010000 */
[----:B0-----:R-:W-:Y:S01]  /*9ed0*/  FADD.FTZ R2, R135, R2 ;  /* 0x0000000287027221 */ /* 0x001fe20000010000 */
[----:B------:R-:W-:Y:S06]  /*9ee0*/  @!P1 BRA `(.L_x_6362) ;  /* 0x0000000000049947 */ /* 0x000fec0003800000 */
[----:B------:R-:W-:Y:S01]  /*9ef0*/  BPT.TRAP 0x1 ;  /* 0x000000040000795c */ /* 0x000fe20000300000 */
.L_x_6362:
        /* <DEDUP_REMOVED lines=148> */
.L_x_6352:
[----:B------:R-:W-:-:S06]  /*a840*/  UISETP.GE.AND UP0, UPT, UR4, UR53, UPT ;  /* 0x000000350400728c */ /* 0x000fcc000bf06270 */
[----:B------:R-:W-:-:S13]  /*a850*/  PLOP3.LUT P0, PT, PT, PT, UP0, 0x80, 0x0 ;  /* 0x000000000000781c */ /* 0x000fda0003f0f008 */
[----:B------:R-:W-:Y:S05]  /*a860*/  @!P0 BRA `(.L_x_6364) ;  /* 0x0000003800388947 */ /* 0x000fea0003800000 */
[----:B------:R-:W-:Y:S01]  /*a870*/  IMAD.MOV.U32 R4, RZ, RZ, R121 ;  /* 0x000000ffff047224 */ /* 0x000fe200078e0079 */
[----:B------:R-:W-:Y:S01]  /*a880*/  UMOV UR7, UR44 ;  /* 0x0000002c00077c82 */ /* 0x000fe20008000000 */
[----:B------:R-:W-:Y:S01]  /*a890*/  IMAD.MOV.U32 R5, RZ, RZ, R120 ;  /* 0x000000ffff057224 */ /* 0x000fe200078e0078 */
[----:B------:R-:W-:Y:S01]  /*a8a0*/  UMOV UR5, UR38 ;  /* 0x0000002600057c82 */ /* 0x000fe20008000000 */
[----:B------:R-:W-:-:S05]  /*a8b0*/  ULDC UR45, c[0x0][0x988] ;  /* 0x00026200002d7ab9 */ /* 0x000fca0000000800 */
.L_x_6375:
        /* <DEDUP_REMOVED lines=9> */
.L_x_6366:
[----:B------:R-:W-:Y:S01]  /*a950*/  ULEA UR6, UR38, UR39, 0x3 ;  /* 0x0000002726067291 */ /* 0x000fe2000f8e183f */
[----:B------:R-:W-:-:S05]  /*a960*/  IMAD.U32 R6, RZ, RZ, UR44 ;  /* 0x0000002cff067e24 */ /* 0x000fca000f8e00ff */
[----:B------:R-:W-:-:S04]  /*a970*/  SHF.L.U32 R6, R6, 0x1f, RZ ;  /* 0x0000001f06067819 */ /* 0x000fc800000006ff */
[----:B------:R0:W1:Y:S01]  /*a980*/  SYNCS.PHASECHK.TRANS64.TRYWAIT P0, [UR6+0x33430], R6 ;  /* 0x03343006ff0075a7 */ /* 0x0000620008000146 */
[----:B------:R-:W-:Y:S05]  /*a990*/  @!P1 BRA `(.L_x_6367) ;  /* 0x0000000000049947 */ /* 0x000fea0003800000 */
[----:B------:R-:W-:Y:S01]  /*a9a0*/  BPT.TRAP 0x1 ;  /* 0x000000040000795c */ /* 0x000fe20000300000 */
.L_x_6367:
[----:B-1----:R-:W-:Y:S05]  /*a9b0*/  @P0 BRA `(.L_x_6365) ;  /* 0x0000000000080947 */ /* 0x002fea0003800000 */
[----:B------:R-:W1:Y:S02]  /*a9c0*/  SYNCS.PHASECHK.TRANS64.TRYWAIT P0, [UR6+0x33430], R6 ;  /* 0x03343006ff0075a7 */ /* 0x000e640008000146 */
[----:B-1----:R-:W-:Y:S05]  /*a9d0*/  @!P0 BRA `(.L_x_6368) ;  /* 0x0000011800048947 */ /* 0x002fea0003800000 */
.L_x_6365:
[----:B-1----:R-:W1:Y:S01]  /*a9e0*/  S2R R7, SR_TID.X ;  /* 0x0000000000077919 */ /* 0x002e620000002100 */
[----:B------:R-:W-:Y:S01]  /*a9f0*/  UIMAD UR6, UR38, 0x780, UR47 ;  /* 0x00000780260678a4 */ /* 0x000fe2000f8e022f */
[----:B------:R-:W-:Y:S01]  /*aa00*/  UMOV UR11, 0x80000020 ;  /* 0x80000020000b7882 */ /* 0x000fe20000000000 */
[----:B------:R-:W-:Y:S02]  /*aa10*/  UMOV UR32, UR8 ;  /* 0x0000000800207c82 */ /* 0x000fe40008000000 */
[----:B------:R-:W-:Y:S01]  /*aa20*/  UIADD3 UR34, UR6, 0x80, URZ ;  /* 0x0000008006227890 */ /* 0x000fe2000fffe03f */
[----:B------:R-:W-:Y:S02]  /*aa30*/  UMOV UR33, UR9 ;  /* 0x0000000900217c82 */ /* 0x000fe40008000000 */
[----:B------:R-:W-:Y:S01]  /*aa40*/  UMOV UR10, UR6 ;  /* 0x00000006000a7c82 */ /* 0x000fe20008000000 */
[----:B------:R-:W-:Y:S01]  /*aa50*/  UMOV UR35, 0x80000020 ;  /* 0x8000002000237882 */ /* 0x000fe20000000000 */
        /* <DEDUP_REMOVED lines=181> */
.L_x_6370:
[----:B------:R-:W-:Y:S01]  /*b5b0*/  ULEA UR6, UR5, UR39, 0x3 ;  /* 0x0000002705067291 */ /* 0x000fe2000f8e183f */
[----:B------:R-:W-:-:S05]  /*b5c0*/  IMAD.U32 R6, RZ, RZ, UR7 ;  /* 0x00000007ff067e24 */ /* 0x000fca000f8e00ff */
[----:B------:R-:W-:-:S04]  /*b5d0*/  SHF.L.U32 R6, R6, 0x1f, RZ ;  /* 0x0000001f06067819 */ /* 0x000fc800000006ff */
[----:B------:R0:W1:Y:S01]  /*b5e0*/  SYNCS.PHASECHK.TRANS64.TRYWAIT P0, [UR6+0x33450], R6 ;  /* 0x03345006ff0075a7 */ /* 0x0000620008000146 */
[----:B------:R-:W-:Y:S05]  /*b5f0*/  @!P1 BRA `(.L_x_6371) ;  /* 0x0000000000049947 */ /* 0x000fea0003800000 */
[----:B------:R-:W-:Y:S01]  /*b600*/  BPT.TRAP 0x1 ;  /* 0x000000040000795c */ /* 0x000fe20000300000 */
.L_x_6371:
[----:B-1----:R-:W-:Y:S05]  /*b610*/  @P0 BRA `(.L_x_6369) ;  /* 0x0000000000080947 */ /* 0x002fea0003800000 */
[----:B------:R-:W1:Y:S02]  /*b620*/  SYNCS.PHASECHK.TRANS64.TRYWAIT P0, [UR6+0x33450], R6 ;  /* 0x03345006ff0075a7 */ /* 0x000e640008000146 */
[----:B-1----:R-:W-:Y:S05]  /*b630*/  @!P0 BRA `(.L_x_6372) ;  /* 0x0000010c00048947 */ /* 0x002fea0003800000 */
.L_x_6369:
        /* <DEDUP_REMOVED lines=36> */
.L_x_6373:
        /* <DEDUP_REMOVED lines=101> */
[----:B------:R-:W-:Y:S01]  /*bed0*/  UMOV UR59, UR45 ;  /* 0x0000002d003b7c82 */ /* 0x000fe20008000000 */
[----:B------:R-:W0:Y:S01]  /*bee0*/  MUFU.TANH R184, R184 ;  /* 0x000000b800b87308 */ /* 0x000e220000002400 */
[----:B-1----:R-:W-:Y:S01]  /*bef0*/  FMNMX.FTZ R189, R15, R190, !PT ;  /* 0x000000be0fbd7209 */ /* 0x002fe20007810000 */
[----:B------:R-:W-:-:S04]  /*bf00*/  ULEA UR6, UR38, UR39, 0x3 ;  /* 0x0000002726067291 */ /* 0x000fc8000f8e183f */
[----:B------:R-:W-:Y:S02]  /*bf10*/  UIADD3 UR6, UR6, 0x33440, URZ ;  /* 0x0003344006067890 */ /* 0x000fe4000fffe03f */
[----:B------:R-:W1:Y:S01]  /*bf20*/  MUFU.TANH R186, R186 ;  /* 0x000000ba00ba7308 */ /* 0x000e620000002400 */
[----:B--2---:R-:W-:Y:S01]  /*bf30*/  FMNMX.FTZ R191, R21, R120, !PT ;  /* 0x0000007815bf7209 */ /* 0x004fe20007810000 */
[----:B------:R-:W-:-:S06]  /*bf40*/  UPRMT UR6, UR56, 0x654, UR6 ;  /* 0x0000065438067896 */ /* 0x000fcc0008000006 */
[----:B------:R-:W2:Y:S01]  /*bf50*/  MUFU.TANH R185, R185 ;  /* 0x000000b900b97308 */ /* 0x000ea20000002400 */
[----:B0-----:R-:W-:Y:S01]  /*bf60*/  FMNMX.FTZ R120, R184, R189, !PT ;  /* 0x000000bdb8787209 */ /* 0x001fe20007810000 */
[----:B------:R-:W-:Y:S01]  /*bf70*/  FMUL.FTZ R189, R0, R121 ;  /* 0x0000007900bd7220 */ /* 0x000fe20000410000 */
[----:B------:R-:W-:Y:S05]  /*bf80*/  SYNCS.ARRIVE.TRANS64.RED.A1T0 RZ, [UR6], RZ ;  /* 0x000000ffffff79a7 */ /* 0x000fea0008100406 */
        /* <DEDUP_REMOVED lines=134> */
[----:B0-----:R-:W-:Y:S01]  /*c7f0*/  FMNMX.FTZ R192, R191, R120, !PT ;  /* 0x00000078bfc07209 */ /* 0x001fe20007810000 */
[----:B------:R-:W-:Y:S01]  /*c800*/  IMAD.U32 R191, RZ, RZ, UR59 ;  /* 0x0000003bffbf7e24 */ /* 0x000fe2000f8e00ff */
[----:B-1----:R-:W-:-:S03]  /*c810*/  FMNMX.FTZ R193, R190, R121, !PT ;  /* 0x00000079bec17209 */ /* 0x002fc60007810000 */
[----:B------:R-:W0:Y:S04]  /*c820*/  SHFL.BFLY PT, R121, R192, 0x1, 0x1f ;  /* 0x0c201f00c0797f89 */ /* 0x000e2800000e0000 */
[----:B------:R-:W1:Y:S01]  /*c830*/  SHFL.BFLY PT, R194, R193, 0x1, 0x1f ;  /* 0x0c201f00c1c27f89 */ /* 0x000e6200000e0000 */
[----:B0-----:R-:W-:Y:S02]  /*c840*/  FMNMX.FTZ R120, R192, R121, !PT ;  /* 0x00000079c0787209 */ /* 0x001fe40007810000 */
[----:B-1----:R-:W-:-:S03]  /*c850*/  FMNMX.FTZ R121, R193, R194, !PT ;  /* 0x000000c2c1797209 */ /* 0x002fc60007810000 */
[C---:B------:R-:W-:Y:S01]  /*c860*/  FFMA.FTZ R190, R120.reuse, R191, -8 ;  /* 0xc100000078be7423 */ /* 0x040fe200000100bf */
        /* <DEDUP_REMOVED lines=45> */
[----:B------:R-:W-:-:S02]  /*cb40*/  FFMA.FTZ R189, R121, R190, -8 ;  /* 0xc100000079bd7423 */ /* 0x000fc400000100be */
[----:B------:R-:W-:Y:S02]  /*cb50*/  FMUL.FTZ R5, R5, UR59 ;  /* 0x0000003b05057c20 */ /* 0x000fe40008410000 */
        /* <DEDUP_REMOVED lines=47> */
[----:B------:R-:W-:-:S04]  /*ce50*/  FFMA.FTZ R135, R135, UR59, -R189 ;  /* 0x0000003b87877c23 */ /* 0x000fc800080108bd */
[----:B------:R-:W3:Y:S08]  /*ce60*/  MUFU.EX2 R8, R8 ;  /* 0x0000000800087308 */ /* 0x000ef00000000800 */
[----:B------:R-:W4:Y:S08]  /*ce70*/  MUFU.EX2 R10, R10 ;  /* 0x0000000a000a7308 */ /* 0x000f300000000800 */
[----:B------:R-:W5:Y:S08]  /*ce80*/  MUFU.EX2 R13, R13 ;  /* 0x0000000d000d7308 */ /* 0x000f700000000800 */
[----:B------:R-:W5:Y:S08]  /*ce90*/  MUFU.EX2 R11, R11 ;  /* 0x0000000b000b7308 */ /* 0x000f700000000800 */
[----:B------:R-:W5:Y:S08]  /*cea0*/  MUFU.EX2 R12, R12 ;  /* 0x0000000c000c7308 */ /* 0x000f700000000800 */
[----:B------:R-:W5:Y:S08]  /*ceb0*/  MUFU.EX2 R14, R14 ;  /* 0x0000000e000e7308 */ /* 0x000f700000000800 */
[----:B------:R0:W-:Y:S08]  /*cec0*/  MUFU.EX2 R146, R186 ;  /* 0x000000ba00927308 */ /* 0x0001f00000000800 */
[----:B------:R-:W5:Y:S01]  /*ced0*/  MUFU.EX2 R21, R21 ;  /* 0x0000001500157308 */ /* 0x000f620000000800 */
[----:B0-----:R-:W-:-:S01]  /*cee0*/  FADD.FTZ R186, R6, R3 ;  /* 0x0000000306ba7221 */ /* 0x001fc20000010000 */
[----:B--2---:R-:W-:-:S03]  /*cef0*/  FADD.FTZ R3, R9, R2 ;  /* 0x0000000209037221 */ /* 0x004fc60000010000 */
[----:B-1----:R-:W-:Y:S01]  /*cf00*/  FADD.FTZ R189, R7, R186 ;  /* 0x000000ba07bd7221 */ /* 0x002fe20000010000 */
[----:B---3--:R-:W-:-:S02]  /*cf10*/  FADD.FTZ R2, R8, R3 ;  /* 0x0000000308027221 */ /* 0x008fc40000010000 */
[----:B------:R-:W0:Y:S01]  /*cf20*/  MUFU.EX2 R15, R15 ;  /* 0x0000000f000f7308 */ /* 0x000e220000000800 */
[----:B----4-:R-:W-:-:S01]  /*cf30*/  FADD.FTZ R186, R10, R189 ;  /* 0x000000bd0aba7221 */ /* 0x010fc20000010000 */
[----:B-----5:R-:W-:-:S03]  /*cf40*/  FADD.FTZ R3, R13, R2 ;  /* 0x000000020d037221 */ /* 0x020fc60000010000 */
[----:B------:R-:W-:Y:S01]  /*cf50*/  FADD.FTZ R189, R11, R186 ;  /* 0x000000ba0bbd7221 */ /* 0x000fe20000010000 */
[----:B------:R-:W-:-:S02]  /*cf60*/  FADD.FTZ R2, R12, R3 ;  /* 0x000000030c027221 */ /* 0x000fc40000010000 */
[----:B------:R-:W1:Y:S01]  /*cf70*/  MUFU.EX2 R20, R20 ;  /* 0x0000001400147308 */ /* 0x000e620000000800 */
[----:B------:R-:W-:-:S01]  /*cf80*/  FADD.FTZ R186, R14, R189 ;  /* 0x000000bd0eba7221 */ /* 0x000fc20000010000 */
        /* <DEDUP_REMOVED lines=136> */
.L_x_6374:
        /* <DEDUP_REMOVED lines=148> */
.L_x_6364:
[----:B------:R-:W-:Y:S06]  /*e150*/  BAR.ARV 0x8, 0x180 ;  /* 0x0206000000007b1d */ /* 0x000fec0000002000 */
[----:B------:R-:W-:Y:S05]  /*e160*/  @!P1 BRA `(.L_x_6376) ;  /* 0x0000000000049947 */ /* 0x000fea0003800000 */
[----:B------:R-:W-:Y:S01]  /*e170*/  BPT.TRAP 0x1 ;  /* 0x000000040000795c */ /* 0x000fe20000300000 */
.L_x_6376:
[----:B------:R-:W-:Y:S01]  /*e180*/  ULEA UR5, UR38, UR39, 0x3 ;  /* 0x0000002726057291 */ /* 0x000fe2000f8e183f */
[----:B------:R-:W-:-:S05]  /*e190*/  IMAD.U32 R0, RZ, RZ, UR44 ;  /* 0x0000002cff007e24 */ /* 0x000fca000f8e00ff */
[----:B------:R-:W-:-:S04]  /*e1a0*/  SHF.L.U32 R0, R0, 0x1f, RZ ;  /* 0x0000001f00007819 */ /* 0x000fc800000006ff */
[----:B------:R0:W1:Y:S01]  /*e1b0*/  SYNCS.PHASECHK.TRANS64.TRYWAIT P0, [UR5+0x33450], R0 ;  /* 0x03345000ff0075a7 */ /* 0x0000620008000145 */
[----:B------:R-:W-:Y:S05]  /*e1c0*/  @!P1 BRA `(.L_x_6377) ;  /* 0x0000000000049947 */ /* 0x000fea0003800000 */
[----:B------:R-:W-:Y:S01]  /*e1d0*/  BPT.TRAP 0x1 ;  /* 0x000000040000795c */ /* 0x000fe20000300000 */
.L_x_6377:
[----:B-1----:R-:W-:Y:S05]  /*e1e0*/  @P0 BRA `(.L_x_6378) ;  /* 0x0000000000080947 */ /* 0x002fea0003800000 */
[----:B------:R-:W1:Y:S02]  /*e1f0*/  SYNCS.PHASECHK.TRANS64.TRYWAIT P0, [UR5+0x33450], R0 ;  /* 0x03345000ff0075a7 */ /* 0x000e640008000145 */
[----:B-1----:R-:W-:Y:S05]  /*e200*/  @!P0 BRA `(.L_x_6379) ;  /* 0x000000e000288947 */ /* 0x002fea0003800000 */
.L_x_6378:
        /* <DEDUP_REMOVED lines=19> */
[----:B------:R-:W-:Y:S02]  /*e340*/  ULDC.64 UR6, c[0x0][0x9a0] ;  /* 0x0002680000067ab9 */ /* 0x000fe40000000a00 */
[----:B------:R-:W-:-:S04]  /*e350*/  ISETP.NE.U32.AND P0, PT, RZ, UR6, PT ;  /* 0x00000006ff007c0c */ /* 0x000fc8000bf05070 */
[----:B------:R-:W-:-:S13]  /*e360*/  ISETP.NE.AND.EX P0, PT, RZ, UR7, PT, P0 ;  /* 0x00000007ff007c0c */ /* 0x000fda000bf05300 */
[----:B------:R-:W0:Y:S08]  /*e370*/  @P0 LDC.64 R6, c[0x0][0x9c8] ;  /* 0x00027200ff060b82 */ /* 0x000e300000000a00 */
[----:B------:R-:W2:Y:S01]  /*e380*/  @P0 LDC.64 R8, c[0x0][0x9d0] ;  /* 0x00027400ff080b82 */ /* 0x000ea20000000a00 */
[C---:B01----:R-:W-:Y:S02]  /*e390*/  @P0 IMAD R0, R6.reuse, UR55, RZ ;  /* 0x0000003706000c24 */ /* 0x043fe4000f8e02ff */
[----:B------:R-:W-:-:S04]  /*e3a0*/  @P0 IMAD.WIDE.U32 R4, R6, UR52, RZ ;  /* 0x0000003406040c25 */ /* 0x000fc8000f8e00ff */
[----:B------:R-:W-:-:S04]  /*e3b0*/  @P0 IMAD R7, R7, UR52, R0 ;  /* 0x0000003407070c24 */ /* 0x000fc8000f8e0200 */
[----:B------:R-:W-:Y:S02]  /*e3c0*/  @P0 IMAD.IADD R5, R5, 0x1, R7 ;  /* 0x0000000105050824 */ /* 0x000fe400078e0207 */
[----:B--2---:R-:W-:-:S04]  /*e3d0*/  @P0 IMAD.WIDE.U32 R4, R8, UR54, R4 ;  /* 0x0000003608040c25 */ /* 0x004fc8000f8e0004 */
[----:B------:R-:W-:Y:S01]  /*e3e0*/  @P0 IMAD R5, R9, UR54, R5 ;  /* 0x0000003609050c24 */ /* 0x000fe2000f8e0205 */
[----:B------:R-:W-:-:S04]  /*e3f0*/  @P0 LEA R6, P2, R4, UR6, 0x2 ;  /* 0x0000000604060c11 */ /* 0x000fc8000f8410ff */
[----:B------:R-:W-:Y:S01]  /*e400*/  @P0 LEA.HI.X R7, R4, UR7, R5, 0x2, P2 ;  /* 0x0000000704070c11 */ /* 0x000fe200090f1405 */
[----:B------:R-:W-:-:S06]  /*e410*/  IMAD.MOV.U32 R4, RZ, RZ, 0x3f800000 ;  /* 0x3f800000ff047424 */ /* 0x000fcc00078e00ff */
[----:B------:R0:W2:Y:S01]  /*e420*/  @P0 LDG.E R4, desc[UR36][R6.64] ;  /* 0x0000002406040981 */ /* 0x0000a2000c1e1900 */
[----:B------:R-:W-:Y:S01]  /*e430*/  UIADD3 UR6, UR4, 0x480, URZ ;  /* 0x0000048004067890 */ /* 0x000fe2000fffe03f */
[----:B------:R-:W-:Y:S01]  /*e440*/  UMOV UR7, 0xc0000010 ;  /* 0xc000001000077882 */ /* 0x000fe20000000000 */
[----:B------:R-:W-:Y:S02]  /*e450*/  WARPGROUP.DEPBAR.LE gsb0, 0x0 ;  /* 0x00008000000079c5 */ /* 0x000fe40000010000 */
[----:B------:R-:W-:-:S06]  /*e460*/  WARPGROUP.ARRIVE ;  /* 0x00000000000079c5 */ /* 0x000fcc0000000000 */
[----:B------:R-:W-:Y:S01]  /*e470*/  QGMMA.64x192x32.F32.E4M3.E4M3 R24, R204, gdesc[UR4], R24, gsb0 ;  /* 0x02e00004cc187df3 */ /* 0x000fe20008000818 */
[----:B------:R-:W-:Y:S01]  /*e480*/  UIADD3 UR6, UR4, 0x600, URZ ;  /* 0x0000060004067890 */ /* 0x000fe2000fffe03f */
[----:B------:R-:W-:Y:S01]  /*e490*/  UMOV UR7, 0xc0000010 ;  /* 0xc000001000077882 */ /* 0x000fe20000000000 */
[----:B------:R-:W1:Y:S04]  /*e4a0*/  SHFL.BFLY PT, R0, R3, 0x2, 0x1f ;  /* 0x0c401f0003007f89 */ /* 0x000e6800000e0000 */
[----:B------:R-:W3:Y:S01]  /*e4b0*/  SHFL.BFLY PT, R9, R2, 0x2, 0x1f ;  /* 0x0c401f0002097f89 */ /* 0x000ee200000e0000 */
[----:B-1----:R-:W-:-:S01]  /*e4c0*/  FADD.FTZ R0, R0, R3 ;  /* 0x0000000300007221 */ /* 0x002fc20000010000 */
[----:B---3--:R-:W-:-:S04]  /*e4d0*/  FADD.FTZ R9, R9, R2 ;  /* 0x0000000209097221 */ /* 0x008fc80000010000 */
[----:B------:R-:W1:Y:S04]  /*e4e0*/  SHFL.BFLY PT, R5, R0, 0x1, 0x1f ;  /* 0x0c201f0000057f89 */ /* 0x000e6800000e0000 */
[----:B0-----:R-:W0:Y:S01]  /*e4f0*/  SHFL.BFLY PT, R6, R9, 0x1, 0x1f ;  /* 0x0c201f0009067f89 */ /* 0x001e2200000e0000 */
[----:B------:R-:W-:Y:S02]  /*e500*/  IMAD.MOV.U32 R3, RZ, RZ, RZ ;  /* 0x000000ffff037224 */ /* 0x000fe400078e00ff */
[----:B-1----:R-:W-:Y:S01]  /*e510*/  FADD.FTZ R5, R0, R5 ;  /* 0x0000000500057221 */ /* 0x002fe20000010000 */
[----:B0-----:R-:W-:-:S04]  /*e520*/  FADD.FTZ R10, R9, R6 ;  /* 0x00000006090a7221 */ /* 0x001fc80000010000 */
        /* <DEDUP_REMOVED lines=29> */
.L_x_6380:
        /* <DEDUP_REMOVED lines=102> */
[----:B------:R-:W-:Y:S01]  /*ed60*/  FMUL.FTZ R66, R115, R12 ;  /* 0x0000000c73427220 */ /* 0x000fe20000410000 */
[----:B------:R-:W-:-:S02]  /*ed70*/  UIADD3 UR60, UR60, 0x1, URZ ;  /* 0x000000013c3c7890 */ /* 0x000fc4000fffe03f */
[----:B------:R-:W-:Y:S02]  /*ed80*/  USEL UR38, UR38, URZ, UP0 ;  /* 0x0000003f26267287 */ /* 0x000fe40008000000 */
[----:B------:R-:W-:-:S12]  /*ed90*/  ULOP3.LUT UR44, UR44, UR4, URZ, 0x3c, !UPT ;  /* 0x000000042c2c7292 */ /* 0x000fd8000f8e3c3f */
.L_x_6344:
        /* <DEDUP_REMOVED lines=23> */
[----:B------:R0:W2:Y:S01]  /*ef10*/  LDG.E.CONSTANT R24, desc[UR36][R12.64] ;  /* 0x000000240c187981 */ /* 0x0000a2000c1e9900 */
[----:B------:R-:W-:-:S03]  /*ef20*/  LOP3.LUT P0, R14, R25, 0x3, RZ, 0xc0, !PT ;  /* 0x00000003190e7812 */ /* 0x000fc6000780c0ff */
[----:B------:R-:W3:Y:S01]  /*ef30*/  LDL R13, [R1+0x28] ;  /* 0x00002800010d7983 */ /* 0x000ee20000100800 */
[----:B0-----:R-:W-:Y:S01]  /*ef40*/  IMAD.MOV.U32 R12, RZ, RZ, 0x2 ;  /* 0x00000002ff0c7424 */ /* 0x001fe200078e00ff */
[----:B------:R-:W-:Y:S01]  /*ef50*/  UMOV UR10, UR8 ;  /* 0x00000008000a7c82 */ /* 0x000fe20008000000 */
[----:B-1----:R-:W-:Y:S01]  /*ef60*/  UMOV UR11, UR4 ;  /* 0x00000004000b7c82 */ /* 0x002fe20008000000 */
[----:B------:R-:W-:Y:S01]  /*ef70*/  ISETP.EQ.OR P0, PT, R14, 0x3, !P0 ;  /* 0x000000030e00780c */ /* 0x000fe20004702670 */
[----:B------:R-:W-:-:S03]  /*ef80*/  UIMAD.WIDE UR12, UR52, 0x4, UR12 ;  /* 0x00000004340c78a5 */ /* 0x000fc6000f8e020c */
        /* <DEDUP_REMOVED lines=96> */
[----:B--2---:R-:W-:Y:S01]  /*f590*/  LOP3.LUT R92, R24, 0x2, RZ, 0x3c, !PT ;  /* 0x00000002185c7812 */ /* 0x004fe200078e3cff */
[----:B------:R-:W-:Y:S04]  /*f5a0*/  SHFL.IDX PT, R87, R87, R24, 0x1c1f ;  /* 0x001c1f1857577589 */ /* 0x000fe800000e0000 */
[----:B------:R-:W0:Y:S04]  /*f5b0*/  SHFL.IDX PT, R114, R29, R92, 0x1c1f ;  /* 0x001c1f5c1d727589 */ /* 0x000e2800000e0000 */
[----:B------:R-:W-:Y:S01]  /*f5c0*/  SHFL.IDX PT, R89, R89, R24, 0x1c1f ;  /* 0x001c1f1859597589 */ /* 0x000fe200000e0000 */
[----:B---3--:R-:W-:-:S03]  /*f5d0*/  IMAD.WIDE R12, R13, R12, UR10 ;  /* 0x0000000a0d0c7e25 */ /* 0x008fc6000f8e020c */
[----:B------:R-:W-:Y:S01]  /*f5e0*/  SHFL.IDX PT, R88, R131, R24, 0x1c1f ;  /* 0x001c1f1883587589 */ /* 0x000fe200000e0000 */
[C---:B------:R-:W-:Y:S02]  /*f5f0*/  LOP3.LUT R3, R12.reuse, 0x380, RZ, 0xc0, !PT ;  /* 0x000003800c037812 */ /* 0x040fe400078ec0ff */
[C---:B------:R-:W-:Y:S01]  /*f600*/  IADD3 R193, P3, R12.reuse, 0x8040, RZ ;  /* 0x000080400cc17810 */ /* 0x040fe20007f7e0ff */
[----:B------:R-:W-:Y:S01]  /*f610*/  SHFL.IDX PT, R86, R159, R24, 0x1c1f ;  /* 0x001c1f189f567589 */ /* 0x000fe200000e0000 */
[C---:B------:R-:W-:Y:S02]  /*f620*/  IADD3 R195, P4, R12.reuse, 0x8060, RZ ;  /* 0x000080600cc37810 */ /* 0x040fe40007f9e0ff */
        /* <DEDUP_REMOVED lines=12> */
[----:B------:R-:W-:-:S02]  /*f6f0*/  IADD3 R37, P1, R12, 0x4040, RZ ;  /* 0x000040400c257810 */ /* 0x000fc40007f3e0ff */
[C---:B------:R-:W-:Y:S01]  /*f700*/  IADD3 R6, P4, R12.reuse, 0x4020, RZ ;  /* 0x000040200c067810 */ /* 0x040fe20007f9e0ff */
[----:B------:R-:W-:Y:S01]  /*f710*/  SHFL.IDX PT, R148, R39, R92, 0x1c1f ;  /* 0x001c1f5c27947589 */ /* 0x000fe200000e0000 */
        /* <DEDUP_REMOVED lines=14> */
[----:B------:R-:W-:-:S02]  /*f800*/  LOP3.LUT R134, R14, R193, RZ, 0x3c, !PT ;  /* 0x000000c10e867212 */ /* 0x000fc400078e3cff */
[----:B------:R-:W-:Y:S01]  /*f810*/  LOP3.LUT R14, R3, R10, RZ, 0x3c, !PT ;  /* 0x0000000a030e7212 */ /* 0x000fe200078e3cff */
[----:B------:R-:W-:Y:S01]  /*f820*/  SHFL.IDX PT, R127, R127, R24, 0x1c1f ;  /* 0x001c1f187f7f7589 */ /* 0x000fe200000e0000 */
[----:B------:R-:W-:Y:S02]  /*f830*/  LOP3.LUT R8, R37, 0x380, RZ, 0xc0, !PT ;  /* 0x0000038025087812 */ /* 0x000fe400078ec0ff */
[----:B------:R-:W-:Y:S01]  /*f840*/  LOP3.LUT R3, R6, 0x380, RZ, 0xc0, !PT ;  /* 0x0000038006037812 */ /* 0x000fe200078ec0ff */
[----:B------:R-:W-:Y:S01]  /*f850*/  SHFL.IDX PT, R80, R161, R24, 0x1c1f ;  /* 0x001c1f18a1507589 */ /* 0x000fe200000e0000 */
[----:B------:R-:W-:Y:S02]  /*f860*/  LOP3.LUT R50, R191, 0x380, RZ, 0xc0, !PT ;  /* 0x00000380bf327812 */ /* 0x000fe400078ec0ff */
[----:B------:R-:W-:Y:S01]  /*f870*/  SHF.R.U64 R8, R8, 0x3, RZ ;  /* 0x0000000308087819 */ /* 0x000fe200000012ff */
[----:B------:R-:W1:Y:S01]  /*f880*/  SHFL.IDX PT, R131, R25, R92, 0x1c1f ;  /* 0x001c1f5c19837589 */ /* 0x000e6200000e0000 */
[----:B------:R-:W-:-:S02]  /*f890*/  SHF.R.U64 R3, R3, 0x3, RZ ;  /* 0x0000000303037819 */ /* 0x000fc400000012ff */
[----:B------:R-:W-:Y:S01]  /*f8a0*/  SHF.R.U64 R50, R50, 0x3, RZ ;  /* 0x0000000332327819 */ /* 0x000fe200000012ff */
[----:B------:R-:W-:Y:S01]  /*f8b0*/  SHFL.IDX PT, R159, R40, R92, 0x1c1f ;  /* 0x001c1f5c289f7589 */ /* 0x000fe200000e0000 */
[----:B------:R-:W-:Y:S02]  /*f8c0*/  LOP3.LUT R138, R8, R37, RZ, 0x3c, !PT ;  /* 0x00000025088a7212 */ /* 0x000fe400078e3cff */
[----:B------:R-:W-:Y:S01]  /*f8d0*/  LOP3.LUT R8, R3, R6, RZ, 0x3c, !PT ;  /* 0x0000000603087212 */ /* 0x000fe200078e3cff */
[----:B------:R-:W2:Y:S01]  /*f8e0*/  SHFL.IDX PT, R126, R51, R92, 0x1c1f ;  /* 0x001c1f5c337e7589 */ /* 0x000ea200000e0000 */
[----:B------:R-:W-:Y:S02]  /*f8f0*/  LOP3.LUT R6, R187, 0x380, RZ, 0xc0, !PT ;  /* 0x00000380bb067812 */ /* 0x000fe400078ec0ff */
[----:B------:R-:W-:Y:S01]  /*f900*/  LOP3.LUT R136, R50, R191, RZ, 0x3c, !PT ;  /* 0x000000bf32887212 */ /* 0x000fe200078e3cff */
[----:B------:R-:W3:Y:S01]  /*f910*/  SHFL.IDX PT, R39, R64, R92, 0x1c1f ;  /* 0x001c1f5c40277589 */ /* 0x000ee200000e0000 */
[----:B------:R-:W-:-:S02]  /*f920*/  LOP3.LUT R3, R4, 0x380, RZ, 0xc0, !PT ;  /* 0x0000038004037812 */ /* 0x000fc400078ec0ff */
[----:B------:R-:W-:Y:S01]  /*f930*/  LOP3.LUT R20, R195, 0x380, RZ, 0xc0, !PT ;  /* 0x00000380c3147812 */ /* 0x000fe200078ec0ff */
[----:B------:R-:W-:Y:S01]  /*f940*/  SHFL.IDX PT, R98, R95, R24, 0x1c1f ;  /* 0x001c1f185f627589 */ /* 0x000fe200000e0000 */
[----:B------:R-:W-:Y:S02]  /*f950*/  LOP3.LUT R10, R189, 0x380, RZ, 0xc0, !PT ;  /* 0x00000380bd0a7812 */ /* 0x000fe400078ec0ff */
[----:B------:R-:W-:Y:S01]  /*f960*/  LOP3.LUT R50, R185, 0x380, RZ, 0xc0, !PT ;  /* 0x00000380b9327812 */ /* 0x000fe200078ec0ff */
[----:B------:R-:W-:Y:S01]  /*f970*/  SHFL.IDX PT, R81, R163, R24, 0x1c1f ;  /* 0x001c1f18a3517589 */ /* 0x000fe200000e0000 */
[----:B------:R-:W-:Y:S02]  /*f980*/  LOP3.LUT R37, R42, 0x380, RZ, 0xc0, !PT ;  /* 0x000003802a257812 */ /* 0x000fe400078ec0ff */
[----:B------:R-:W-:Y:S01]  /*f990*/  SHF.R.U64 R6, R6, 0x3, RZ ;  /* 0x0000000306067819 */ /* 0x000fe200000012ff */
[----:B------:R-:W-:Y:S01]  /*f9a0*/  SHFL.IDX PT, R40, R65, R92, 0x1c1f ;  /* 0x001c1f5c41287589 */ /* 0x000fe200000e0000 */
[----:B------:R-:W-:-:S02]  /*f9b0*/  SHF.R.U64 R3, R3, 0x3, RZ ;  /* 0x0000000303037819 */ /* 0x000fc400000012ff */
[----:B------:R-:W-:Y:S01]  /*f9c0*/  SHF.R.U64 R20, R20, 0x3, RZ ;  /* 0x0000000314147819 */ /* 0x000fe200000012ff */
[----:B------:R-:W-:Y:S01]  /*f9d0*/  SHFL.IDX PT, R113, R113, R24, 0x1c1f ;  /* 0x001c1f1871717589 */ /* 0x000fe200000e0000 */
[----:B------:R-:W-:Y:S02]  /*f9e0*/  SHF.R.U64 R10, R10, 0x3, RZ ;  /* 0x000000030a0a7819 */ /* 0x000fe400000012ff */
[----:B------:R-:W-:Y:S01]  /*f9f0*/  SHF.R.U64 R50, R50, 0x3, RZ ;  /* 0x0000000332327819 */ /* 0x000fe200000012ff */
[----:B------:R-:W-:Y:S01]  /*fa00*/  SHFL.IDX PT, R95, R129, R24, 0x1c1f ;  /* 0x001c1f18815f7589 */ /* 0x000fe200000e0000 */
[----:B------:R-:W-:Y:S02]  /*fa10*/  SHF.R.U64 R37, R37, 0x3, RZ ;  /* 0x0000000325257819 */ /* 0x000fe400000012ff */
[----:B------:R-:W-:Y:S01]  /*fa20*/  LOP3.LUT R140, R6, R187, RZ, 0x3c, !PT ;  /* 0x000000bb068c7212 */ /* 0x000fe200078e3cff */
[----:B------:R-:W-:Y:S01]  /*fa30*/  SHFL.IDX PT, R146, R165, R24, 0x1c1f ;  /* 0x001c1f18a5927589 */ /* 0x000fe200000e0000 */
[----:B------:R-:W-:-:S02]  /*fa40*/  LOP3.LUT R6, R3, R4, RZ, 0x3c, !PT ;  /* 0x0000000403067212 */ /* 0x000fc400078e3cff */
[----:B------:R-:W-:Y:S01]  /*fa50*/  LOP3.LUT R20, R20, R195, RZ, 0x3c, !PT ;  /* 0x000000c314147212 */ /* 0x000fe200078e3cff */
[----:B------:R-:W-:Y:S01]  /*fa60*/  SHFL.IDX PT, R144, R167, R24, 0x1c1f ;  /* 0x001c1f18a7907589 */ /* 0x000fe200000e0000 */
[----:B------:R-:W-:Y:S02]  /*fa70*/  LOP3.LUT R10, R10, R189, RZ, 0x3c, !PT ;  /* 0x000000bd0a0a7212 */ /* 0x000fe400078e3cff */
[----:B------:R-:W-:Y:S01]  /*fa80*/  LOP3.LUT R4, R50, R185, RZ, 0x3c, !PT ;  /* 0x000000b932047212 */ /* 0x000fe200078e3cff */
[----:B------:R-:W4:Y:S01]  /*fa90*/  SHFL.IDX PT, R94, R26, R92, 0x1c1f ;  /* 0x001c1f5c1a5e7589 */ /* 0x000f2200000e0000 */
[----:B------:R-:W-:Y:S02]  /*faa0*/  LOP3.LUT R142, R37, R42, RZ, 0x3c, !PT ;  /* 0x0000002a258e7212 */ /* 0x000fe400078e3cff */
[----:B------:R-:W-:Y:S01]  /*fab0*/  MOV R138, R138 ;  /* 0x0000008a008a7202 */ /* 0x000fe20000000f00 */
[----:B------:R-:W4:Y:S01]  /*fac0*/  SHFL.IDX PT, R52, R52, R92, 0x1c1f ;  /* 0x001c1f5c34347589 */ /* 0x000f2200000e0000 */
        /* <DEDUP_REMOVED lines=16> */
[----:B0-----:R-:W-:Y:S01]  /*fbd0*/  SEL R116, R87, R114, P0 ;  /* 0x0000007257747207 */ /* 0x001fe20000000000 */
[----:B------:R-:W-:Y:S01]  /*fbe0*/  SHFL.IDX PT, R122, R27, R92, 0x1c1f ;  /* 0x001c1f5c1b7a7589 */ /* 0x000fe200000e0000 */
[----:B------:R-:W-:-:S02]  /*fbf0*/  SEL R114, R114, R87, P0 ;  /* 0x0000005772727207 */ /* 0x000fc40000000000 */
[----:B-1----:R-:W-:Y:S01]  /*fc00*/  SEL R132, R130, R131, P0 ;  /* 0x0000008382847207 */ /* 0x002fe20000000000 */
[----:B------:R-:W0:Y:S01]  /*fc10*/  SHFL.IDX PT, R106, R31, R92, 0x1c1f ;  /* 0x001c1f5c1f6a7589 */ /* 0x000e2200000e0000 */
[----:B--2---:R-:W-:Y:S02]  /*fc20*/  SEL R128, R127, R126, P0 ;  /* 0x0000007e7f807207 */ /* 0x004fe40000000000 */
[----:B---3--:R-:W-:Y:S01]  /*fc30*/  SEL R87, R39, R80, P0 ;  /* 0x0000005027577207 */ /* 0x008fe20000000000 */
[----:B------:R-:W-:Y:S01]  /*fc40*/  SHFL.IDX PT, R44, R44, R92, 0x1c1f ;  /* 0x001c1f5c2c2c7589 */ /* 0x000fe200000e0000 */
[----:B------:R-:W-:Y:S02]  /*fc50*/  SEL R130, R131, R130, P0 ;  /* 0x0000008283827207 */ /* 0x000fe40000000000 */
[----:B------:R-:W-:Y:S01]  /*fc60*/  SEL R126, R126, R127, P0 ;  /* 0x0000007f7e7e7207 */ /* 0x000fe20000000000 */
[----:B------:R-:W1:Y:S01]  /*fc70*/  SHFL.IDX PT, R56, R56, R92, 0x1c1f ;  /* 0x001c1f5c38387589 */ /* 0x000e6200000e0000 */
[----:B----4-:R-:W-:-:S02]  /*fc80*/  SEL R131, R94, R113, P0 ;  /* 0x000000715e837207 */ /* 0x010fc40000000000 */
[----:B------:R-:W-:Y:S01]  /*fc90*/  SEL R129, R95, R52, P0 ;  /* 0x000000345f817207 */ /* 0x000fe20000000000 */
[----:B------:R-:W2:Y:S01]  /*fca0*/  SHFL.IDX PT, R83, R83, R24, 0x1c1f ;  /* 0x001c1f1853537589 */ /* 0x000ea200000e0000 */
[----:B------:R-:W-:-:S03]  /*fcb0*/  SEL R127, R52, R95, P0 ;  /* 0x0000005f347f7207 */ /* 0x000fc60000000000 */
[----:B------:R-:W-:Y:S04]  /*fcc0*/  SHFL.IDX PT, R85, R85, R24, 0x1c1f ;  /* 0x001c1f1855557589 */ /* 0x000fe800000e0000 */
[----:B------:R-:W-:Y:S04]  /*fcd0*/  SHFL.IDX PT, R93, R93, R24, 0x1c1f ;  /* 0x001c1f185d5d7589 */ /* 0x000fe800000e0000 */
[----:B------:R-:W-:Y:S01]  /*fce0*/  SHFL.IDX PT, R77, R77, R24, 0x1c1f ;  /* 0x001c1f184d4d7589 */ /* 0x000fe200000e0000 */
[----:B0-----:R-:W-:Y:S02]  /*fcf0*/  SEL R108, R91, R106, P0 ;  /* 0x0000006a5b6c7207 */ /* 0x001fe40000000000 */
[----:B------:R-:W-:Y:S01]  /*fd00*/  SEL R106, R106, R91, P0 ;  /* 0x0000005b6a6a7207 */ /* 0x000fe20000000000 */
[----:B------:R-:W-:Y:S04]  /*fd10*/  SHFL.IDX PT, R90, R97, R24, 0x1c1f ;  /* 0x001c1f18615a7589 */ /* 0x000fe800000e0000 */
[----:B------:R-:W-:Y:S01]  /*fd20*/  SHFL.IDX PT, R70, R99, R24, 0x1c1f ;  /* 0x001c1f1863467589 */ /* 0x000fe200000e0000 */
[----:B-1----:R-:W-:-:S02]  /*fd30*/  SEL R112, R147, R56, P0 ;  /* 0x0000003893707207 */ /* 0x002fc40000000000 */
[----:B------:R-:W-:Y:S01]  /*fd40*/  SEL R110, R56, R147, P0 ;  /* 0x00000093386e7207 */ /* 0x000fe20000000000 */
[----:B------:R-:W-:Y:S01]  /*fd50*/  SHFL.IDX PT, R82, R101, R24, 0x1c1f ;  /* 0x001c1f1865527589 */ /* 0x000fe200000e0000 */
[----:B--2---:R-:W-:Y:S02]  /*fd60*/  SEL R124, R83, R122, P0 ;  /* 0x0000007a537c7207 */ /* 0x004fe40000000000 */
[----:B------:R-:W-:Y:S01]  /*fd70*/  SEL R122, R122, R83, P0 ;  /* 0x000000537a7a7207 */ /* 0x000fe20000000000 */
[----:B------:R-:W0:Y:S04]  /*fd80*/  SHFL.IDX PT, R15, R103, R24, 0x1c1f ;  /* 0x001c1f18670f7589 */ /* 0x000e2800000e0000 */
[----:B------:R-:W-:Y:S04]  /*fd90*/  SHFL.IDX PT, R74, R105, R24, 0x1c1f ;  /* 0x001c1f18694a7589 */ /* 0x000fe800000e0000 */
[----:B------:R-:W-:Y:S04]  /*fda0*/  SHFL.IDX PT, R11, R107, R24, 0x1c1f ;  /* 0x001c1f186b0b7589 */ /* 0x000fe800000e0000 */
[----:B------:R-:W-:Y:S04]  /*fdb0*/  SHFL.IDX PT, R66, R109, R24, 0x1c1f ;  /* 0x001c1f186d427589 */ /* 0x000fe800000e0000 */
[----:B------:R1:W-:Y:S04]  /*fdc0*/  SHFL.IDX PT, R58, R115, R24, 0x1c1f ;  /* 0x001c1f18733a7589 */ /* 0x0003e800000e0000 */
[----:B------:R2:W-:Y:S04]  /*fdd0*/  SHFL.IDX PT, R7, R117, R24, 0x1c1f ;  /* 0x001c1f1875077589 */ /* 0x0005e800000e0000 */
[----:B------:R-:W-:Y:S01]  /*fde0*/  SHFL.IDX PT, R50, R119, R24, 0x1c1f ;  /* 0x001c1f1877327589 */ /* 0x000fe200000e0000 */
[----:B0-----:R-:W-:-:S02]  /*fdf0*/  SEL R83, R148, R15, P0 ;  /* 0x0000000f94537207 */ /* 0x001fc40000000000 */
[----:B-1----:R-:W-:Y:S01]  /*fe00*/  SEL R115, R30, R89, P0 ;  /* 0x000000591e737207 */ /* 0x002fe20000000000 */
[----:B------:R-:W-:Y:S01]  /*fe10*/  SHFL.IDX PT, R5, R121, R24, 0x1c1f ;  /* 0x001c1f1879057589 */ /* 0x000fe200000e0000 */
[----:B--2---:R-:W-:-:S03]  /*fe20*/  SEL R117, R89, R30, P0 ;  /* 0x0000001e59757207 */ /* 0x004fc60000000000 */
[----:B------:R-:W-:Y:S01]  /*fe30*/  SHFL.IDX PT, R42, R123, R24, 0x1c1f ;  /* 0x001c1f187b2a7589 */ /* 0x000fe200000e0000 */
[----:B------:R-:W-:Y:S02]  /*fe40*/  SEL R89, R80, R39, P0 ;  /* 0x0000002750597207 */ /* 0x000fe40000000000 */
[----:B------:R-:W-:Y:S01]  /*fe50*/  SEL R80, R81, R40, P0 ;  /* 0x0000002851507207 */ /* 0x000fe20000000000 */
[----:B------:R-:W-:Y:S04]  /*fe60*/  SHFL.IDX PT, R4, R125, R24, 0x1c1f ;  /* 0x001c1f187d047589 */ /* 0x000fe800000e0000 */
[----:B------:R0:W-:Y:S04]  /*fe70*/  SHFL.IDX PT, R84, R133, R24, 0x1c1f ;  /* 0x001c1f1885547589 */ /* 0x0001e800000e0000 */
[----:B------:R-:W-:Y:S04]  /*fe80*/  SHFL.IDX PT, R149, R149, R24, 0x1c1f ;  /* 0x001c1f1895957589 */ /* 0x000fe800000e0000 */
[----:B------:R-:W-:Y:S01]  /*fe90*/  SHFL.IDX PT, R151, R151, R24, 0x1c1f ;  /* 0x001c1f1897977589 */ /* 0x000fe200000e0000 */
[----:B0-----:R-:W-:-:S03]  /*fea0*/  SEL R133, R113, R94, P0 ;  /* 0x0000005e71857207 */ /* 0x001fc60000000000 */
        /* <DEDUP_REMOVED lines=16> */
[----:B------:R3:W4:Y:S04]  /*ffb0*/  SHFL.IDX PT, R51, R73, R92, 0x1c1f ;  /* 0x001c1f5c49337589 */ /* 0x00072800000e0000 */
[----:B------:R-:W4:Y:S04]  /*ffc0*/  SHFL.IDX PT, R163, R36, R92, 0x1c1f ;  /* 0x001c1f5c24a37589 */ /* 0x000f2800000e0000 */
[----:B------:R-:W-:Y:S01]  /*ffd0*/  SHFL.IDX PT, R26, R47, R92, 0x1c1f ;  /* 0x001c1f5c2f1a7589 */ /* 0x000fe200000e0000 */
[----:B0-----:R-:W-:-:S02]  /*ffe0*/  SEL R109, R93, R32, P0 ;  /* 0x000000205d6d7207 */ /* 0x001fc40000000000 */
[----:B---3--:R-:W-:Y:S01]  /*fff0*/  SEL R73, R144, R69, P0 ;  /* 0x0000004590497207 */ /* 0x008fe20000000000 */
[----:B------:R-:W0:Y:S01]  /*10000*/  SHFL.IDX PT, R24, R49, R92, 0x1c1f ;  /* 0x001c1f5c31187589 */ /* 0x000e2200000e0000 */
[----:B------:R-:W-:Y:S02]  /*10010*/  SEL R107, R32, R93, P0 ;  /* 0x0000005d206b7207 */ /* 0x000fe40000000000 */
[----:B-1----:R-:W-:Y:S01]  /*10020*/  SEL R52, R50, R27, P0 ;  /* 0x0000001b32347207 */ /* 0x002fe20000000000 */
[----:B------:R1:W3:Y:S01]  /*10030*/  SHFL.IDX PT, R119, R54, R92, 0x1c1f ;  /* 0x001c1f5c36777589 */ /* 0x0002e200000e0000 */
[----:B------:R-:W-:Y:S02]  /*10040*/  SEL R50, R27, R50, P0 ;  /* 0x000000321b327207 */ /* 0x000fe40000000000 */
[----:B------:R-:W-:Y:S01]  /*10050*/  F2FP.BF16.F32.PACK_AB R27, R127, R126 ;  /* 0x0000007e7f1b723e */ /* 0x000fe200000010ff */
[----:B------:R-:W3:Y:S01]  /*10060*/  SHFL.IDX PT, R96, R28, R92, 0x1c1f ;  /* 0x001c1f5c1c607589 */ /* 0x000ee200000e0000 */
[----:B--2---:R-:W-:-:S03]  /*10070*/  SEL R21, R118, R183, P0 ;  /* 0x000000b776157207 */ /* 0x004fc60000000000 */
[----:B------:R-:W2:Y:S01]  /*10080*/  SHFL.IDX PT, R55, R55, R92, 0x1c1f ;  /* 0x001c1f5c37377589 */ /* 0x000ea200000e0000 */
[----:B----4-:R-:W-:Y:S02]  /*10090*/  SEL R56, R14, R51, P0 ;  /* 0x000000330e387207 */ /* 0x010fe40000000000 */
[----:B-1----:R-:W-:Y:S01]  /*100a0*/  SEL R54, R51, R14, P0 ;  /* 0x0000000e33367207 */ /* 0x002fe20000000000 */
[----:B------:R-:W1:Y:S01]  /*100b0*/  SHFL.IDX PT, R60, R60, R92, 0x1c1f ;  /* 0x001c1f5c3c3c7589 */ /* 0x000e6200000e0000 */
[----:B------:R-:W-:Y:S02]  /*100c0*/  SEL R93, R70, R163, P0 ;  /* 0x000000a3465d7207 */ /* 0x000fe40000000000 */
[----:B------:R-:W-:Y:S01]  /*100d0*/  SEL R91, R163, R70, P0 ;  /* 0x00000046a35b7207 */ /* 0x000fe20000000000 */
[----:B------:R-:W-:Y:S01]  /*100e0*/  SHFL.IDX PT, R63, R63, R92, 0x1c1f ;  /* 0x001c1f5c3f3f7589 */ /* 0x000fe200000e0000 */
[----:B------:R-:W-:-:S03]  /*100f0*/  F2FP.BF16.F32.PACK_AB R14, R107, R106 ;  /* 0x0000006a6b0e723e */ /* 0x000fc600000010ff */
[----:B------:R-:W4:Y:S01]  /*10100*/  SHFL.IDX PT, R68, R68, R92, 0x1c1f ;  /* 0x001c1f5c44447589 */ /* 0x000f2200000e0000 */
[----:B0-----:R-:W-:-:S03]  /*10110*/  SEL R51, R24, R5, P0 ;  /* 0x0000000518337207 */ /* 0x001fc60000000000 */
[----:B------:R-:W0:Y:S01]  /*10120*/  SHFL.IDX PT, R99, R33, R92, 0x1c1f ;  /* 0x001c1f5c21637589 */ /* 0x000e2200000e0000 */
[----:B---3--:R-:W-:-:S03]  /*10130*/  SEL R120, R88, R119, P0 ;  /* 0x0000007758787207 */ /* 0x008fc60000000000 */
[----:B------:R-:W-:Y:S01]  /*10140*/  SHFL.IDX PT, R43, R43, R92, 0x1c1f ;  /* 0x001c1f5c2b2b7589 */ /* 0x000fe200000e0000 */
[----:B------:R-:W-:Y:S02]  /*10150*/  SEL R125, R85, R96, P0 ;  /* 0x00000060557d7207 */ /* 0x000fe40000000000 */
[----:B------:R-:W-:Y:S01]  /*10160*/  SEL R123, R96, R85, P0 ;  /* 0x00000055607b7207 */ /* 0x000fe20000000000 */
[----:B------:R-:W3:Y:S01]  /*10170*/  SHFL.IDX PT, R45, R45, R92, 0x1c1f ;  /* 0x001c1f5c2d2d7589 */ /* 0x000ee200000e0000 */
[----:B--2---:R-:W-:Y:S02]  /*10180*/  SEL R121, R84, R55, P0 ;  /* 0x0000003754797207 */ /* 0x004fe40000000000 */
[----:B------:R-:W-:Y:S01]  /*10190*/  SEL R85, R15, R148, P0 ;  /* 0x000000940f557207 */ /* 0x000fe20000000000 */
[----:B------:R-:W2:Y:S01]  /*101a0*/  SHFL.IDX PT, R36, R57, R92, 0x1c1f ;  /* 0x001c1f5c39247589 */ /* 0x000ea200000e0000 */
[----:B-1----:R-:W-:Y:S02]  /*101b0*/  SEL R105, R153, R60, P0 ;  /* 0x0000003c99697207 */ /* 0x002fe40000000000 */
[----:B------:R-:W-:Y:S01]  /*101c0*/  SEL R103, R60, R153, P0 ;  /* 0x000000993c677207 */ /* 0x000fe20000000000 */
[----:B------:R1:W2:Y:S04]  /*101d0*/  SHFL.IDX PT, R102, R59, R92, 0x1c1f ;  /* 0x001c1f5c3b667589 */ /* 0x0002a800000e0000 */
[----:B------:R-:W2:Y:S01]  /*101e0*/  SHFL.IDX PT, R62, R62, R92, 0x1c1f ;  /* 0x001c1f5c3e3e7589 */ /* 0x000ea200000e0000 */
[----:B----4-:R-:W-:-:S03]  /*101f0*/  SEL R70, R68, R145, P0 ;  /* 0x0000009144467207 */ /* 0x010fc60000000000 */
[----:B------:R-:W-:Y:S01]  /*10200*/  SHFL.IDX PT, R161, R38, R92, 0x1c1f ;  /* 0x001c1f5c26a17589 */ /* 0x000fe200000e0000 */
[----:B0-----:R-:W-:Y:S02]  /*10210*/  SEL R100, R98, R99, P0 ;  /* 0x0000006362647207 */ /* 0x001fe40000000000 */
[----:B-1----:R-:W-:Y:S01]  /*10220*/  SEL R59, R26, R7, P0 ;  /* 0x000000071a3b7207 */ /* 0x002fe20000000000 */
[----:B------:R0:W-:Y:S01]  /*10230*/  SHFL.IDX PT, R49, R72, R92, 0x1c1f ;  /* 0x001c1f5c48317589 */ /* 0x0001e200000e0000 */
[----:B------:R-:W-:-:S03]  /*10240*/  SEL R98, R99, R98, P0 ;  /* 0x0000006263627207 */ /* 0x000fc60000000000 */
[----:B------:R1:W4:Y:S01]  /*10250*/  SHFL.IDX PT, R46, R71, R92, 0x1c1f ;  /* 0x001c1f5c472e7589 */ /* 0x00032200000e0000 */
[----:B---3--:R-:W-:Y:S02]  /*10260*/  SEL R60, R58, R45, P0 ;  /* 0x0000002d3a3c7207 */ /* 0x008fe40000000000 */
[----:B------:R-:W-:Y:S01]  /*10270*/  SEL R58, R45, R58, P0 ;  /* 0x0000003a2d3a7207 */ /* 0x000fe20000000000 */
[----:B------:R-:W3:Y:S01]  /*10280*/  SHFL.IDX PT, R34, R34, R92, 0x1c1f ;  /* 0x001c1f5c22227589 */ /* 0x000ee200000e0000 */
[----:B--2---:R-:W-:Y:S02]  /*10290*/  SEL R113, R149, R36, P0 ;  /* 0x0000002495717207 */ /* 0x004fe40000000000 */
[----:B0-----:R-:W-:Y:S01]  /*102a0*/  SEL R72, R145, R68, P0 ;  /* 0x0000004491487207 */ /* 0x001fe20000000000 */
[----:B------:R-:W-:Y:S01]  /*102b0*/  SHFL.IDX PT, R165, R35, R92, 0x1c1f ;  /* 0x001c1f5c23a57589 */ /* 0x000fe200000e0000 */
[----:B------:R-:W-:Y:S02]  /*102c0*/  SEL R111, R36, R149, P0 ;  /* 0x00000095246f7207 */ /* 0x000fe40000000000 */
[----:B-1----:R-:W-:Y:S01]  /*102d0*/  SEL R71, R69, R144, P0 ;  /* 0x0000009045477207 */ /* 0x002fe20000000000 */
[----:B------:R0:W-:Y:S01]  /*102e0*/  SHFL.IDX PT, R29, R53, R92, 0x1c1f ;  /* 0x001c1f5c351d7589 */ /* 0x0001e200000e0000 */
[----:B------:R-:W-:-:S02]  /*102f0*/  SEL R69, R9, R44, P0 ;  /* 0x0000002c09457207 */ /* 0x000fc40000000000 */
[----:B------:R-:W-:Y:S01]  /*10300*/  SEL R104, R151, R102, P0 ;  /* 0x0000006697687207 */ /* 0x000fe20000000000 */
[----:B------:R1:W2:Y:S01]  /*10310*/  SHFL.IDX PT, R38, R61, R92, 0x1c1f ;  /* 0x001c1f5c3d267589 */ /* 0x0002a200000e0000 */
[----:B------:R-:W-:Y:S02]  /*10320*/  SEL R97, R157, R62, P0 ;  /* 0x0000003e9d617207 */ /* 0x000fe40000000000 */
[----:B------:R-:W-:Y:S01]  /*10330*/  SEL R95, R62, R157, P0 ;  /* 0x0000009d3e5f7207 */ /* 0x000fe20000000000 */
[----:B------:R-:W2:Y:S01]  /*10340*/  SHFL.IDX PT, R47, R76, R92, 0x1c1f ;  /* 0x001c1f5c4c2f7589 */ /* 0x000ea200000e0000 */
[----:B------:R-:W-:Y:S02]  /*10350*/  SEL R68, R66, R43, P0 ;  /* 0x0000002b42447207 */ /* 0x000fe40000000000 */
[----:B0-----:R-:W-:Y:S01]  /*10360*/  SEL R53, R5, R24, P0 ;  /* 0x0000001805357207 */ /* 0x001fe20000000000 */
[----:B------:R0:W2:Y:S01]  /*10370*/  SHFL.IDX PT, R31, R79, R92, 0x1c1f ;  /* 0x001c1f5c4f1f7589 */ /* 0x0000a200000e0000 */
[----:B------:R-:W-:-:S02]  /*10380*/  F2FP.BF16.F32.PACK_AB R24, R133, R132 ;  /* 0x000000848518723e */ /* 0x000fc400000010ff */
[----:B-1----:R-:W-:Y:S01]  /*10390*/  SEL R61, R7, R26, P0 ;  /* 0x0000001a073d7207 */ /* 0x002fe20000000000 */
[----:B------:R1:W2:Y:S01]  /*103a0*/  SHFL.IDX PT, R28, R41, R92, 0x1c1f ;  /* 0x001c1f5c291c7589 */ /* 0x0002a200000e0000 */
[----:B------:R-:W-:Y:S02]  /*103b0*/  F2FP.BF16.F32.PACK_AB R26, R131, R130 ;  /* 0x00000082831a723e */ /* 0x000fe400000010ff */
[----:B------:R-:W-:Y:S01]  /*103c0*/  SEL R102, R102, R151, P0 ;  /* 0x0000009766667207 */ /* 0x000fe20000000000 */
[----:B------:R3:W2:Y:S01]  /*103d0*/  SHFL.IDX PT, R33, R78, R92, 0x1c1f ;  /* 0x001c1f5c4e217589 */ /* 0x0006a200000e0000 */
[----:B------:R-:W-:Y:S02]  /*103e0*/  SEL R66, R43, R66, P0 ;  /* 0x000000422b427207 */ /* 0x000fe40000000000 */
[----:B0-----:R-:W-:Y:S01]  /*103f0*/  SEL R79, R67, R146, P0 ;  /* 0x00000092434f7207 */ /* 0x001fe20000000000 */
[----:B------:R0:W0:Y:S01]  /*10400*/  SHFL.IDX PT, R35, R75, R92, 0x1c1f ;  /* 0x001c1f5c4b237589 */ /* 0x00002200000e0000 */
[----:B----4-:R-:W-:-:S02]  /*10410*/  SEL R64, R143, R46, P0 ;  /* 0x0000002e8f407207 */ /* 0x010fc40000000000 */
[----:B-1----:R-:W-:Y:S02]  /*10420*/  SEL R41, R183, R118, P0 ;  /* 0x00000076b7297207 */ /* 0x002fe40000000000 */
[----:B------:R-:W-:Y:S02]  /*10430*/  SEL R118, R119, R88, P0 ;  /* 0x0000005877767207 */ /* 0x000fe40000000000 */
[----:B---3--:R-:W-:Y:S02]  /*10440*/  SEL R78, R40, R81, P0 ;  /* 0x00000051284e7207 */ /* 0x008fe40000000000 */
[----:B------:R-:W-:Y:S02]  /*10450*/  SEL R81, R146, R67, P0 ;  /* 0x0000004392517207 */ /* 0x000fe40000000000 */
[----:B------:R-:W-:Y:S02]  /*10460*/  SEL R67, R44, R9, P0 ;  /* 0x000000092c437207 */ /* 0x000fe40000000000 */
[----:B------:R-:W-:-:S02]  /*10470*/  SEL R44, R42, R25, P0 ;  /* 0x000000192a2c7207 */ /* 0x000fc40000000000 */
[----:B------:R-:W-:Y:S02]  /*10480*/  SEL R42, R25, R42, P0 ;  /* 0x0000002a192a7207 */ /* 0x000fe40000000000 */
[----:B------:R-:W-:Y:S02]  /*10490*/  SEL R119, R55, R84, P0 ;  /* 0x0000005437777207 */ /* 0x000fe40000000000 */
[----:B------:R-:W-:Y:S02]  /*104a0*/  SEL R88, R86, R63, P0 ;  /* 0x0000003f56587207 */ /* 0x000fe40000000000 */
[----:B------:R-:W-:Y:S02]  /*104b0*/  F2FP.BF16.F32.PACK_AB R25, R129, R128 ;  /* 0x000000808119723e */ /* 0x000fe400000010ff */
[----:B------:R-:W-:Y:S02]  /*104c0*/  SEL R86, R63, R86, P0 ;  /* 0x000000563f567207 */ /* 0x000fe40000000000 */
[----:B------:R-:W-:Y:S01]  /*104d0*/  SEL R62, R46, R143, P0 ;  /* 0x0000008f2e3e7207 */ /* 0x000fe20000000000 */
[----:B------:R1:W-:Y:S01]  /*104e0*/  STSM.16.M88.4 [R13], R24 ;  /* 0x000000180d007844 */ /* 0x0003e20000000200 */
[----:B------:R-:W-:-:S02]  /*104f0*/  SEL R65, R20, R49, P0 ;  /* 0x0000003114417207 */ /* 0x000fc40000000000 */
[----:B------:R-:W-:Y:S02]  /*10500*/  SEL R63, R49, R20, P0 ;  /* 0x00000014313f7207 */ /* 0x000fe40000000000 */
[----:B------:R-:W-:Y:S02]  /*10510*/  SEL R101, R77, R34, P0 ;  /* 0x000000224d657207 */ /* 0x000fe40000000000 */
[----:B------:R-:W-:Y:S02]  /*10520*/  SEL R99, R34, R77, P0 ;  /* 0x0000004d22637207 */ /* 0x000fe40000000000 */
[----:B--2---:R-:W-:Y:S02]  /*10530*/  SEL R96, R155, R38, P0 ;  /* 0x000000269b607207 */ /* 0x004fe40000000000 */
[----:B------:R-:W-:Y:S02]  /*10540*/  SEL R94, R38, R155, P0 ;  /* 0x0000009b265e7207 */ /* 0x000fe40000000000 */
[----:B0-----:R-:W-:-:S02]  /*10550*/  SEL R92, R90, R165, P0 ;  /* 0x000000a55a5c7207 */ /* 0x001fc40000000000 */
        /* <DEDUP_REMOVED lines=21> */
[----:B------:R-:W-:Y:S02]  /*106b0*/  F2FP.BF16.F32.PACK_AB R8, R117, R116 ;  /* 0x000000747508723e */ /* 0x000fe400000010ff */
[----:B------:R-:W-:Y:S02]  /*106c0*/  F2FP.BF16.F32.PACK_AB R10, R115, R114 ;  /* 0x00000072730a723e */ /* 0x000fe400000010ff */
[----:B------:R-:W-:Y:S02]  /*106d0*/  F2FP.BF16.F32.PACK_AB R11, R111, R110 ;  /* 0x0000006e6f0b723e */ /* 0x000fe400000010ff */
[----:B------:R-:W-:Y:S02]  /*106e0*/  F2FP.BF16.F32.PACK_AB R9, R113, R112 ;  /* 0x000000707109723e */ /* 0x000fe400000010ff */
[----:B------:R-:W-:-:S02]  /*106f0*/  SEL R74, R159, R74, P0 ;  /* 0x0000004a9f4a7207 */ /* 0x000fc40000000000 */
        /* <DEDUP_REMOVED lines=9> */
[----:B------:R-:W-:Y:S02]  /*10790*/  F2FP.BF16.F32.PACK_AB R28, R93, R92 ;  /* 0x0000005c5d1c723e */ /* 0x000fe400000010ff */
[----:B------:R-:W-:Y:S01]  /*107a0*/  F2FP.BF16.F32.PACK_AB R30, R91, R90 ;  /* 0x0000005a5b1e723e */ /* 0x000fe200000010ff */
[----:B------:R-:W-:Y:S01]  /*107b0*/  STSM.16.M88.4 [R140], R24 ;  /* 0x000000188c007844 */ /* 0x000fe20000000200 */
        /* <DEDUP_REMOVED lines=11> */
[----:B0-----:R-:W-:Y:S02]  /*10870*/  F2FP.BF16.F32.PACK_AB R37, R73, R72 ;  /* 0x000000484925723e */ /* 0x001fe400000010ff */
[----:B------:R-:W-:Y:S02]  /*10880*/  F2FP.BF16.F32.PACK_AB R4, R69, R68 ;  /* 0x000000444504723e */ /* 0x000fe400000010ff */
[----:B------:R-:W-:Y:S01]  /*10890*/  F2FP.BF16.F32.PACK_AB R6, R67, R66 ;  /* 0x000000424306723e */ /* 0x000fe200000010ff */
[----:B------:R-:W-:Y:S01]  /*108a0*/  STSM.16.M88.4 [R137], R36 ;  /* 0x0000002489007844 */ /* 0x000fe20000000200 */
[----:B------:R-:W-:Y:S01]  /*108b0*/  F2FP.BF16.F32.PACK_AB R7, R63, R62 ;  /* 0x0000003e3f07723e */ /* 0x000fe200000010ff */
[----:B-1----:R-:W-:Y:S01]  /*108c0*/  IMAD.U32 R28, RZ, RZ, UR12 ;  /* 0x0000000cff1c7e24 */ /* 0x002fe2000f8e00ff */
[----:B------:R-:W-:Y:S01]  /*108d0*/  F2FP.BF16.F32.PACK_AB R5, R65, R64 ;  /* 0x000000404105723e */ /* 0x000fe200000010ff */
[----:B------:R-:W-:Y:S01]  /*108e0*/  IMAD.U32 R29, RZ, RZ, UR13 ;  /* 0x0000000dff1d7e24 */ /* 0x000fe2000f8e00ff */
[----:B------:R-:W-:Y:S01]  /*108f0*/  F2FP.BF16.F32.PACK_AB R8, R61, R60 ;  /* 0x0000003c3d08723e */ /* 0x000fe200000010ff */
[----:B------:R-:W-:Y:S01]  /*10900*/  ULDC.64 UR12, c[0x0][0xc08] ;  /* 0x00030200000c7ab9 */ /* 0x000fe20000000a00 */
        /* <DEDUP_REMOVED lines=14> */
[----:B------:R-:W-:-:S03]  /*109f0*/  ISETP.NE.U32.AND P0, PT, RZ, UR14, PT ;  /* 0x0000000eff007c0c */ /* 0x000fc6000bf05070 */
[----:B------:R1:W-:Y:S01]  /*10a00*/  STSM.16.M88.4 [R3], R24 ;  /* 0x0000001803007844 */ /* 0x0003e20000000200 */
[----:B------:R-:W-:Y:S01]  /*10a10*/  BAR.SYNC.DEFER_BLOCKING 0x1, 0x100 ;  /* 0x0044000000007b1d */ /* 0x000fe20000010000 */
[----:B------:R-:W-:-:S07]  /*10a20*/  ISETP.NE.AND.EX P0, PT, RZ, UR15, PT, P0 ;  /* 0x0000000fff007c0c */ /* 0x000fce000bf05300 */
[----:B0-----:R-:W0:Y:S06]  /*10a30*/  LDC R134, c[0x0][0xbe8] ;  /* 0x0002fa00ff867b82 */ /* 0x001e2c0000000800 */
[----:B------:R-:W2:Y:S01]  /*10a40*/  @P0 LDG.E R30, desc[UR36][R28.64] ;  /* 0x000000241c1e0981 */ /* 0x000ea2000c1e1900 */
[----:B------:R-:W-:Y:S01]  /*10a50*/  UISETP.NE.U32.AND UP0, UPT, UR12, URZ, UPT ;  /* 0x0000003f0c00728c */ /* 0x000fe2000bf05070 */
[----:B------:R-:W-:Y:S01]  /*10a60*/  UMOV UR20, 0x9b8 ;  /* 0x000009b800147882 */ /* 0x000fe20000000000 */
[----:B------:R-:W-:Y:S02]  /*10a70*/  ULDC UR4, c[0x0][0xa88] ;  /* 0x0002a20000047ab9 */ /* 0x000fe40000000800 */
[----:B------:R-:W-:Y:S01]  /*10a80*/  UISETP.NE.AND.EX UP0, UPT, UR13, URZ, UPT, UP0 ;  /* 0x0000003f0d00728c */ /* 0x000fe2000bf05300 */
[----:B0-----:R-:W-:Y:S01]  /*10a90*/  ISETP.NE.AND P1, PT, R134, 0x1, PT ;  /* 0x000000018600780c */ /* 0x001fe20003f25270 */
[----:B------:R-:W-:-:S04]  /*10aa0*/  IMAD.U32 R9, RZ, RZ, UR4 ;  /* 0x00000004ff097e24 */ /* 0x000fc8000f8e00ff */
[----:B------:R-:W-:-:S05]  /*10ab0*/  PLOP3.LUT P4, PT, PT, PT, UP0, 0x80, 0x0 ;  /* 0x000000000000781c */ /* 0x000fca0003f8f008 */
[----:B------:R-:W-:-:S03]  /*10ac0*/  @UP0 ULEA UR12, UP1, UR52, UR12, 0x2 ;  /* 0x0000000c340c0291 */ /* 0x000fc6000f82103f */
[----:B-1----:R-:W0:Y:S01]  /*10ad0*/  @P1 LDC R3, c[0x0][0xbec] ;  /* 0x0002fb00ff031b82 */ /* 0x002e220000000800 */
[----:B------:R-:W-:Y:S02]  /*10ae0*/  @UP0 ULEA.HI.X UR13, UR52, UR13, UR55, 0x2, UP1 ;  /* 0x0000000d340d0291 */ /* 0x000fe400088f1437 */
[----:B------:R-:W-:Y:S01]  /*10af0*/  UISETP.GT.AND UP1, UPT, UR57, 0x1, UPT ;  /* 0x000000013900788c */ /* 0x000fe2000bf24270 */
[----:B------:R-:W-:-:S04]  /*10b00*/  IMAD.U32 R4, RZ, RZ, UR12 ;  /* 0x0000000cff047e24 */ /* 0x000fc8000f8e00ff */
[----:B------:R-:W1:Y:S01]  /*10b10*/  @P1 LDC R7, c[0x0][0xbf0] ;  /* 0x0002fc00ff071b82 */ /* 0x000e620000000800 */
[----:B------:R-:W-:Y:S01]  /*10b20*/  USEL UR20, UR20, 0x978, UP1 ;  /* 0x0000097814147887 */ /* 0x000fe20008800000 */
[----:B------:R-:W-:Y:S01]  /*10b30*/  IMAD.U32 R5, RZ, RZ, UR13 ;  /* 0x0000000dff057e24 */ /* 0x000fe2000f8e00ff */
[----:B------:R-:W-:Y:S01]  /*10b40*/  UISETP.NE.U32.AND UP0, UPT, UR14, URZ, UPT ;  /* 0x0000003f0e00728c */ /* 0x000fe2000bf05070 */
[----:B------:R-:W-:Y:S01]  /*10b50*/  VIADD R14, R17, UR48 ;  /* 0x00000030110e7c36 */ /* 0x000fe20008000000 */
[----:B------:R-:W-:Y:S02]  /*10b60*/  UMOV UR4, URZ ;  /* 0x0000003f00047c82 */ /* 0x000fe40008000000 */
[----:B------:R-:W-:Y:S01]  /*10b70*/  UISETP.NE.AND.EX UP0, UPT, UR15, URZ, UPT, UP0 ;  /* 0x0000003f0f00728c */ /* 0x000fe2000bf05300 */
[----:B------:R0:W5:Y:S01]  /*10b80*/  @P4 LDG.E R9, desc[UR36][R4.64] ;  /* 0x0000002404094981 */ /* 0x000162000c1e1900 */
[----:B------:R-:W-:Y:S02]  /*10b90*/  USEL UR9, UR58, URZ, UP1 ;  /* 0x0000003f3a097287 */ /* 0x000fe40008800000 */
[----:B------:R-:W-:-:S02]  /*10ba0*/  USEL UR52, UR52, URZ, !UP0 ;  /* 0x0000003f34347287 */ /* 0x000fc4000c000000 */
[----:B------:R-:W-:Y:S01]  /*10bb0*/  ULDC.64 UR16, c[0x0][UR20+0x218] ;  /* 0x0000860014107abb */ /* 0x000fe20008000a00 */
[----:B------:R-:W-:Y:S01]  /*10bc0*/  ULDC.64 UR18, c[0x0][UR20+0x228] ;  /* 0x00008a0014127abb */ /* 0x000fe20008000a00 */
[----:B------:R-:W-:Y:S01]  /*10bd0*/  ULDC.64 UR14, c[0x0][UR20+0x220] ;  /* 0x00008800140e7abb */ /* 0x000fe20008000a00 */
[----:B------:R-:W-:Y:S02]  /*10be0*/  UIMAD.WIDE.U32 UR12, UR16, UR54, URZ ;  /* 0x00000036100c72a5 */ /* 0x000fe4000f8e003f */
[----:B------:R-:W-:Y:S01]  /*10bf0*/  UIMAD.WIDE.U32 UR22, UR18, UR9, URZ ;  /* 0x00000009121672a5 */ /* 0x000fe2000f8e003f */
[----:B0-----:R-:W-:Y:S01]  /*10c00*/  @P1 IMAD.HI.U32 R4, R14, R3, RZ ;  /* 0x000000030e041227 */ /* 0x001fe200078e00ff */
[----:B------:R-:W-:Y:S02]  /*10c10*/  UIMAD UR16, UR17, UR54, URZ ;  /* 0x00000036111072a4 */ /* 0x000fe4000f8e023f */
[----:B------:R-:W-:Y:S01]  /*10c20*/  UIMAD UR18, UR19, UR9, URZ ;  /* 0x00000009131272a4 */ /* 0x000fe2000f8e023f */
[----:B------:R-:W-:Y:S01]  /*10c30*/  IMAD.MOV.U32 R3, RZ, RZ, R14 ;  /* 0x000000ffff037224 */ /* 0x000fe200078e000e */
[----:B------:R-:W-:Y:S01]  /*10c40*/  USEL UR55, UR55, URZ, !UP0 ;  /* 0x0000003f37377287 */ /* 0x000fe2000c000000 */
[----:B-1----:R-:W-:Y:S01]  /*10c50*/  @P1 SHF.R.U32.HI R3, RZ, R7, R4 ;  /* 0x00000007ff031219 */ /* 0x002fe20000011604 */
[----:B------:R-:W-:Y:S01]  /*10c60*/  UIMAD UR9, UR15, UR52, URZ ;  /* 0x000000340f0972a4 */ /* 0x000fe2000f8e023f */
[----:B------:R-:W-:Y:S01]  /*10c70*/  IMAD.U32 R4, RZ, RZ, UR22 ;  /* 0x00000016ff047e24 */ /* 0x000fe2000f8e00ff */
[----:B------:R-:W-:Y:S01]  /*10c80*/  UIADD3 UR13, UR13, UR16, URZ ;  /* 0x000000100d0d7290 */ /* 0x000fe2000fffe03f */
[----:B------:R-:W-:Y:S01]  /*10c90*/  IMAD.U32 R5, RZ, RZ, UR23 ;  /* 0x00000017ff057e24 */ /* 0x000fe2000f8e00ff */
[----:B------:R-:W-:Y:S01]  /*10ca0*/  UIMAD.WIDE.U32 UR16, UR14, UR52, URZ ;  /* 0x000000340e1072a5 */ /* 0x000fe2000f8e003f */
[--C-:B------:R-:W-:Y:S01]  /*10cb0*/  IMAD.MOV R7, RZ, RZ, -R3.reuse ;  /* 0x000000ffff077224 */ /* 0x100fe200078e0a03 */
[----:B------:R-:W-:Y:S01]  /*10cc0*/  UIMAD UR9, UR14, UR55, UR9 ;  /* 0x000000370e0972a4 */ /* 0x000fe2000f8e0209 */
[----:B------:R-:W-:Y:S01]  /*10cd0*/  SHF.R.S32.HI R5, RZ, 0x1f, R3 ;  /* 0x0000001fff057819 */ /* 0x000fe20000011403 */
[----:B------:R-:W-:Y:S01]  /*10ce0*/  UIADD3 UR18, UR23, UR18, URZ ;  /* 0x0000001217127290 */ /* 0x000fe2000fffe03f */
[----:B------:R-:W-:Y:S01]  /*10cf0*/  IMAD R7, R134, R7, R14 ;  /* 0x0000000786077224 */ /* 0x000fe200078e020e */
[----:B------:R-:W-:-:S04]  /*10d00*/  UIADD3 UR9, UR17, UR9, URZ ;  /* 0x0000000911097290 */ /* 0x000fc8000fffe03f */
        /* <DEDUP_REMOVED lines=23> */
.L_x_6383:
[----:B------:R-:W2:Y:S01]  /*10e80*/  LDL R3, [R1+0x24] ;  /* 0x0000240001037983 */ /* 0x000ea20000100800 */
[----:B------:R-:W-:Y:S02]  /*10e90*/  LOP3.LUT P0, RZ, R229, 0x3, RZ, 0xc0, !PT ;  /* 0x00000003e5ff7812 */ /* 0x000fe4000780c0ff */
[----:B------:R-:W-:Y:S01]  /*10ea0*/  PLOP3.LUT P3, PT, PT, PT, UP1, 0x80, 0x0 ;  /* 0x000000000000781c */ /* 0x000fe20003f6f018 */
[----:B------:R-:W-:Y:S04]  /*10eb0*/  SHFL.IDX PT, R4, R10, RZ, 0x1c1f ;  /* 0x001c1fff0a047589 */ /* 0x000fe800000e0000 */
[----:B------:R-:W0:Y:S04]  /*10ec0*/  SHFL.IDX PT, R5, R11, RZ, 0x1c1f ;  /* 0x001c1fff0b057589 */ /* 0x000e2800000e0000 */
[----:B------:R-:W-:Y:S04]  /*10ed0*/  SHFL.IDX PT, R6, R10, 0x1, 0x1c1f ;  /* 0x003c1f000a067f89 */ /* 0x000fe800000e0000 */
[----:B------:R-:W1:Y:S01]  /*10ee0*/  SHFL.IDX PT, R7, R11, 0x1, 0x1c1f ;  /* 0x003c1f000b077f89 */ /* 0x000e6200000e0000 */
[----:B--2---:R-:W-:-:S02]  /*10ef0*/  VIADD R12, R3, UR48 ;  /* 0x00000030030c7c36 */ /* 0x004fc40008000000 */
[----:B-----5:R-:W-:Y:S02]  /*10f00*/  IMAD R3, R9, R134, RZ ;  /* 0x0000008609037224 */ /* 0x020fe400078e02ff */
[----:B------:R-:W-:-:S03]  /*10f10*/  VIADD R8, R12, 0x8 ;  /* 0x000000080c087836 */ /* 0x000fc60000000000 */
[-C--:B------:R-:W-:Y:S02]  /*10f20*/  ISETP.GE.OR P2, PT, R12, R3.reuse, P0 ;  /* 0x000000030c00720c */ /* 0x080fe40000746670 */
[----:B------:R-:W-:-:S11]  /*10f30*/  ISETP.GE.OR P0, PT, R8, R3, P0 ;  /* 0x000000030800720c */ /* 0x000fd60000706670 */
        /* <DEDUP_REMOVED lines=52> */
[----:B------:R-:W-:Y:S01]  /*11280*/  UIMAD UR11, UR54, UR13, UR11 ;  /* 0x0000000d360b72a4 */ /* 0x000fe2000f8e020b */
[----:B------:R-:W-:Y:S01]  /*11290*/  IADD3 R37, P0, R4, 0x6000, RZ ;  /* 0x0000600004257810 */ /* 0x000fe20007f1e0ff */
[----:B-1----:R-:W-:Y:S01]  /*112a0*/  @P1 IMAD.HI.U32 R0, R2, R21, RZ ;  /* 0x0000001502001227 */ /* 0x002fe200078e00ff */
[C---:B------:R-:W-:Y:S01]  /*112b0*/  IADD3 R41, P4, R4.reuse, 0x7000, RZ ;  /* 0x0000700004297810 */ /* 0x040fe20007f9e0ff */
[----:B------:R-:W-:Y:S01]  /*112c0*/  ULDC.64 UR12, c[0x0][0xaf0] ;  /* 0x0002bc00000c7ab9 */ /* 0x000fe20000000a00 */
[C---:B------:R-:W-:Y:S01]  /*112d0*/  IADD3 R57, P3, R4.reuse, 0x8000, RZ ;  /* 0x0000800004397810 */ /* 0x040fe20007f7e0ff */
[----:B------:R-:W-:Y:S01]  /*112e0*/  IMAD.MOV.U32 R61, RZ, RZ, R2 ;  /* 0x000000ffff3d7224 */ /* 0x000fe200078e0002 */
[C---:B------:R-:W-:Y:S01]  /*112f0*/  IADD3 R45, P6, R4.reuse, 0x9000, RZ ;  /* 0x00009000042d7810 */ /* 0x040fe20007fde0ff */
[----:B------:R-:W5:Y:S01]  /*11300*/  LD.E.128 R12, desc[UR36][R12.64] ;  /* 0x000000240c0c7980 */ /* 0x000f62000c101d00 */
[----:B------:R-:W-:Y:S01]  /*11310*/  IADD3 R49, P5, R4, 0xa000, RZ ;  /* 0x0000a00004317810 */ /* 0x000fe20007fbe0ff */
[----:B------:R-:W-:Y:S01]  /*11320*/  UIMAD UR4, UR4, UR12, URZ ;  /* 0x0000000c040472a4 */ /* 0x000fe2000f8e023f */
        /* <DEDUP_REMOVED lines=8> */
[----:B------:R-:W-:Y:S01]  /*113b0*/  LOP3.LUT R11, R4, 0x380, RZ, 0xc0, !PT ;  /* 0x00000380040b7812 */ /* 0x000fe200078ec0ff */
[----:B------:R-:W5:Y:S01]  /*113c0*/  LD.E.128 R52, desc[UR36][R52.64] ;  /* 0x0000002434347980 */ /* 0x000f62000c101d00 */
[----:B0-----:R-:W-:Y:S01]  /*113d0*/  @P1 SHF.R.U32.HI R61, RZ, R63, R0 ;  /* 0x0000003fff3d1219 */ /* 0x001fe20000011600 */
[----:B------:R-:W-:Y:S01]  /*113e0*/  UIMAD.WIDE.U32 UR52, UR52, UR12, UR10 ;  /* 0x0000000c343472a5 */ /* 0x000fe2000f8e000a */
[----:B------:R-:W-:-:S02]  /*113f0*/  SHF.R.U64 R36, R36, 0x3, RZ ;  /* 0x0000000324247819 */ /* 0x000fc400000012ff */
[----:B------:R-:W-:Y:S02]  /*11400*/  SHF.R.U64 R40, R40, 0x3, RZ ;  /* 0x0000000328287819 */ /* 0x000fe400000012ff */
[----:B------:R-:W-:Y:S02]  /*11410*/  SHF.R.U64 R56, R56, 0x3, RZ ;  /* 0x0000000338387819 */ /* 0x000fe400000012ff */
[----:B------:R-:W-:Y:S02]  /*11420*/  SHF.R.U64 R44, R44, 0x3, RZ ;  /* 0x000000032c2c7819 */ /* 0x000fe400000012ff */
[----:B------:R-:W-:Y:S01]  /*11430*/  SHF.R.U64 R48, R48, 0x3, RZ ;  /* 0x0000000330307819 */ /* 0x000fe200000012ff */
[--C-:B------:R-:W-:Y:S01]  /*11440*/  IMAD.MOV R63, RZ, RZ, -R61.reuse ;  /* 0x000000ffff3f7224 */ /* 0x100fe200078e0a3d */
[----:B------:R-:W-:Y:S02]  /*11450*/  SHF.R.U64 R11, R11, 0x3, RZ ;  /* 0x000000030b0b7819 */ /* 0x000fe400000012ff */
[----:B------:R-:W-:Y:S01]  /*11460*/  SHF.R.S32.HI R0, RZ, 0x1f, R61 ;  /* 0x0000001fff007819 */ /* 0x000fe2000001143d */
[----:B------:R-:W-:Y:S01]  /*11470*/  UIADD3 UR4, UR53, UR4, URZ ;  /* 0x0000000435047290 */ /* 0x000fe2000fffe03f */
[----:B------:R-:W-:Y:S01]  /*11480*/  LOP3.LUT R36, R36, R37, RZ, 0x3c, !PT ;  /* 0x0000002524247212 */ /* 0x000fe200078e3cff */
[----:B------:R-:W-:Y:S01]  /*11490*/  ULDC.64 UR10, c[0x0][0xae0] ;  /* 0x0002b800000a7ab9 */ /* 0x000fe20000000a00 */
        /* <DEDUP_REMOVED lines=12> */
[----:B------:R-:W-:Y:S01]  /*11560*/  IMAD R63, R134, R63, R2 ;  /* 0x0000003f863f7224 */ /* 0x000fe200078e0202 */
[----:B------:R-:W5:Y:S01]  /*11570*/  LD.E.128 R4, desc[UR36][R4.64] ;  /* 0x0000002404047980 */ /* 0x000f62000c101d00 */
[----:B------:R-:W-:Y:S02]  /*11580*/  IMAD.U32 R21, RZ, RZ, UR53 ;  /* 0x00000035ff157e24 */ /* 0x000fe4000f8e00ff */
[----:B------:R-:W-:Y:S01]  /*11590*/  IMAD.U32 R20, RZ, RZ, UR52 ;  /* 0x00000034ff147e24 */ /* 0x000fe2000f8e00ff */
[----:B------:R-:W5:Y:S01]  /*115a0*/  LD.E.128 R36, desc[UR36][R36.64] ;  /* 0x0000002424247980 */ /* 0x000f62000c101d00 */
[----:B------:R-:W-:Y:S02]  /*115b0*/  IMAD.U32 R21, RZ, RZ, UR4 ;  /* 0x00000004ff157e24 */ /* 0x000fe4000f8e00ff */
[C---:B------:R-:W-:Y:S01]  /*115c0*/  IMAD R65, R61.reuse, UR11, R0 ;  /* 0x0000000b3d417c24 */ /* 0x040fe2000f8e0200 */
[----:B------:R-:W5:Y:S01]  /*115d0*/  LD.E.128 R40, desc[UR36][R40.64] ;  /* 0x0000002428287980 */ /* 0x000f62000c101d00 */
[----:B------:R-:W-:Y:S01]  /*115e0*/  SHF.R.S32.HI R0, RZ, 0x1f, R63 ;  /* 0x0000001fff007819 */ /* 0x000fe2000001143f */
[----:B------:R-:W-:Y:S01]  /*115f0*/  IMAD.WIDE.U32 R20, R61, UR10, R20 ;  /* 0x0000000a3d147c25 */ /* 0x000fe2000f8e0014 */
[----:B------:R-:W-:Y:S01]  /*11600*/  ULDC.64 UR10, c[0x0][0xad8] ;  /* 0x0002b600000a7ab9 */ /* 0x000fe20000000a00 */
        /* <DEDUP_REMOVED lines=9> */
[----:B------:R-:W-:-:S02]  /*116a0*/  IMAD R2, R0, UR10, RZ ;  /* 0x0000000a00027c24 */ /* 0x000fc4000f8e02ff */
[----:B------:R-:W-:Y:S02]  /*116b0*/  VIADD R66, R228, UR48 ;  /* 0x00000030e4427c36 */ /* 0x000fe40008000000 */
[----:B------:R-:W-:Y:S02]  /*116c0*/  IMAD.IADD R21, R21, 0x1, R65 ;  /* 0x0000000115157824 */ /* 0x000fe400078e0241 */
[C---:B------:R-:W-:Y:S02]  /*116d0*/  IMAD R61, R63.reuse, UR11, R2 ;  /* 0x0000000b3f3d7c24 */ /* 0x040fe4000f8e0202 */
[C---:B------:R-:W-:Y:S01]  /*116e0*/  VIADD R2, R66.reuse, 0x40 ;  /* 0x0000004042027836 */ /* 0x040fe20000000000 */
[----:B------:R-:W-:Y:S01]  /*116f0*/  UIADD3 UR8, UR8, 0x33420, URZ ;  /* 0x0003342008087890 */ /* 0x000fe2000fffe03f */
        /* <DEDUP_REMOVED lines=33> */
.L_x_6386:
[----:B------:R-:W-:Y:S05]  /*11910*/  BSYNC B1 ;  /* 0x0000000000017941 */ /* 0x000fea0003800000 */
.L_x_6385:
[----:B--2---:R2:W4:Y:S01]  /*11920*/  SHFL.IDX PT, R0, R64, 0x1, 0x181f ;  /* 0x00381f0040007f89 */ /* 0x00452200000e0000 */
[----:B------:R-:W-:Y:S03]  /*11930*/  BSSY B1, `(.L_x_6387) ;  /* 0x0000010000017945 */ /* 0x000fe60003800000 */
[----:B---3--:R2:W3:Y:S01]  /*11940*/  SHFL.IDX PT, R20, R2, 0x1, 0x181f ;  /* 0x00381f0002147f89 */ /* 0x0084e200000e0000 */
[----:B------:R-:W-:Y:S05]  /*11950*/  @P0 BRA `(.L_x_6388) ;  /* 0x0000000000340947 */ /* 0x000fea0003800000 */
[----:B------:R-:W-:Y:S02]  /*11960*/  ULDC UR4, c[0x0][0xac8] ;  /* 0x0002b20000047ab9 */ /* 0x000fe40000000800 */
[----:B------:R-:W-:Y:S02]  /*11970*/  ISETP.GE.AND P4, PT, R67, UR4, PT ;  /* 0x0000000443007c0c */ /* 0x000fe4000bf86270 */
[----:B------:R-:W-:Y:S02]  /*11980*/  ISETP.GE.AND P5, PT, R69, UR4, PT ;  /* 0x0000000445007c0c */ /* 0x000fe4000bfa6270 */
[----:B------:R-:W-:-:S09]  /*11990*/  ISETP.GE.AND P6, PT, R71, UR4, PT ;  /* 0x0000000447007c0c */ /* 0x000fd2000bfc6270 */
[-C--:B---3-5:R-:W-:Y:S02]  /*119a0*/  @!P4 LEA R4, P0, R67, R20.reuse, 0x1 ;  /* 0x000000144304c211 */ /* 0x0a8fe400078008ff */
        /* <DEDUP_REMOVED lines=8> */
.L_x_6388:
[----:B------:R-:W-:Y:S05]  /*11a30*/  BSYNC B1 ;  /* 0x0000000000017941 */ /* 0x000fea0003800000 */
.L_x_6387:
[----:B----4-:R4:W0:Y:S01]  /*11a40*/  SHFL.IDX PT, R0, R64, 0x2, 0x181f ;  /* 0x00581f0040007f89 */ /* 0x01082200000e0000 */
[----:B------:R-:W-:Y:S03]  /*11a50*/  BSSY B1, `(.L_x_6389) ;  /* 0x0000010000017945 */ /* 0x000fe60003800000 */
[----:B---3-5:R4:W3:Y:S01]  /*11a60*/  SHFL.IDX PT, R8, R2, 0x2, 0x181f ;  /* 0x00581f0002087f89 */ /* 0x0288e200000e0000 */
        /* <DEDUP_REMOVED lines=14> */
.L_x_6390:
[----:B------:R-:W-:Y:S05]  /*11b50*/  BSYNC B1 ;  /* 0x0000000000017941 */ /* 0x000fea0003800000 */
.L_x_6389:
[----:B0-----:R-:W-:Y:S01]  /*11b60*/  VIADD R0, R66, 0x60 ;  /* 0x0000006042007836 */ /* 0x001fe20000000000 */
[----:B--2-4-:R-:W0:Y:S04]  /*11b70*/  SHFL.IDX PT, R64, R64, 0x3, 0x181f ;  /* 0x00781f0040407f89 */ /* 0x014e2800000e0000 */
[----:B------:R-:W-:Y:S01]  /*11b80*/  ISETP.GE.AND P0, PT, R0, R3, PT ;  /* 0x000000030000720c */ /* 0x000fe20003f06270 */
[----:B------:R2:W4:-:S12]  /*11b90*/  SHFL.IDX PT, R6, R2, 0x3, 0x181f ;  /* 0x00781f0002067f89 */ /* 0x00051800000e0000 */
[----:B--2---:R-:W-:Y:S05]  /*11ba0*/  @P0 BRA `(.L_x_6391) ;  /* 0x00000020007c0947 */ /* 0x004fea0003800000 */
        /* <DEDUP_REMOVED lines=15> */
.L_x_6384:
[----:B------:R-:W-:Y:S01]  /*11ca0*/  ULDC.64 UR12, c[0x0][0xb08] ;  /* 0x0002c200000c7ab9 */ /* 0x000fe20000000a00 */
[----:B------:R-:W1:Y:S01]  /*11cb0*/  @P1 LDC R3, c[0x0][0xbec] ;  /* 0x0002fb00ff031b82 */ /* 0x000e620000000800 */
[----:B------:R-:W-:Y:S01]  /*11cc0*/  UIMAD UR9, UR14, UR12, URZ ;  /* 0x0000000c0e0972a4 */ /* 0x000fe2000f8e023f */
[----:B0-----:R-:W-:Y:S01]  /*11cd0*/  IMAD.MOV.U32 R5, RZ, RZ, R14 ;  /* 0x000000ffff057224 */ /* 0x001fe200078e000e */
[----:B------:R-:W-:Y:S01]  /*11ce0*/  UIMAD.WIDE.U32 UR10, UR4, UR12, URZ ;  /* 0x0000000c040a72a5 */ /* 0x000fe2000f8e003f */
[----:B------:R-:W-:Y:S01]  /*11cf0*/  BSSY B1, `(.L_x_6392) ;  /* 0x00000b0000017945 */ /* 0x000fe20003800000 */
[----:B------:R-:W-:Y:S01]  /*11d00*/  UIMAD UR9, UR4, UR13, UR9 ;  /* 0x0000000d040972a4 */ /* 0x000fe2000f8e0209 */
[----:B------:R-:W-:Y:S01]  /*11d10*/  SHF.R.S32.HI R28, RZ, 0x1f, R23 ;  /* 0x0000001fff1c7819 */ /* 0x000fe20000011417 */
[----:B------:R-:W-:Y:S01]  /*11d20*/  USHF.R.S32.HI UR4, URZ, 0x1f, UR52 ;  /* 0x0000001f3f047899 */ /* 0x000fe20008011434 */
[----:B------:R-:W0:Y:S01]  /*11d30*/  @P1 LDC R0, c[0x0][0xbf0] ;  /* 0x0002fc00ff001b82 */ /* 0x000e220000000800 */
        /* <DEDUP_REMOVED lines=14> */
[----:B-1----:R-:W-:Y:S01]  /*11e20*/  @P1 IMAD.HI.U32 R3, R14, R3, RZ ;  /* 0x000000030e031227 */ /* 0x002fe200078e00ff */
[----:B------:R-:W-:Y:S01]  /*11e30*/  SYNCS.ARRIVE.TRANS64.RED.A1T0 RZ, [UR8], RZ ;  /* 0x000000ffffff79a7 */ /* 0x000fe20008100408 */
[----:B------:R-:W-:Y:S01]  /*11e40*/  SHF.R.S32.HI R36, RZ, 0x1f, R226 ;  /* 0x0000001fff247819 */ /* 0x000fe200000114e2 */
[----:B------:R-:W-:Y:S01]  /*11e50*/  UIMAD UR4, UR52, UR13, UR4 ;  /* 0x0000000d340472a4 */ /* 0x000fe2000f8e0204 */
[----:B------:R-:W-:Y:S01]  /*11e60*/  SHF.R.S32.HI R29, RZ, 0x1f, R227 ;  /* 0x0000001fff1d7819 */ /* 0x000fe200000114e3 */
[----:B------:R-:W-:-:S03]  /*11e70*/  UIMAD.WIDE.U32 UR52, UR52, UR12, UR10 ;  /* 0x0000000c343472a5 */ /* 0x000fc6000f8e000a */
[----:B------:R-:W-:Y:S01]  /*11e80*/  ULDC.64 UR12, c[0x0][0xb48] ;  /* 0x0002d200000c7ab9 */ /* 0x000fe20000000a00 */
[----:B------:R-:W-:Y:S01]  /*11e90*/  UIADD3 UR11, UR53, UR4, URZ ;  /* 0x00000004350b7290 */ /* 0x000fe2000fffe03f */
[----:B0-----:R-:W-:Y:S02]  /*11ea0*/  @P1 SHF.R.U32.HI R5, RZ, R0, R3 ;  /* 0x00000000ff051219 */ /* 0x001fe40000011603 */
        /* <DEDUP_REMOVED lines=29> */
[C---:B------:R-:W-:Y:S01]  /*12080*/  VIADD R13, R16.reuse, 0x28 ;  /* 0x00000028100d7836 */ /* 0x040fe20000000000 */
[----:B------:R-:W-:Y:S01]  /*12090*/  ISETP.GE.AND P3, PT, R227, UR4, PT ;  /* 0x00000004e3007c0c */ /* 0x000fe2000bf66270 */
[----:B------:R-:W-:Y:S01]  /*120a0*/  VIADD R15, R16, 0x30 ;  /* 0x00000030100f7836 */ /* 0x000fe20000000000 */
[----:B------:R-:W-:Y:S01]  /*120b0*/  ISETP.GE.AND P5, PT, R226, UR4, PT ;  /* 0x00000004e2007c0c */ /* 0x000fe2000bfa6270 */
[C---:B------:R-:W-:Y:S01]  /*120c0*/  VIADD R25, R16.reuse, 0x38 ;  /* 0x0000003810197836 */ /* 0x040fe20000000000 */
[----:B------:R-:W-:Y:S01]  /*120d0*/  ISETP.GE.AND P4, PT, R13, UR4, PT ;  /* 0x000000040d007c0c */ /* 0x000fe2000bf86270 */
[----:B------:R-:W-:Y:S01]  /*120e0*/  VIADD R27, R16, 0x48 ;  /* 0x00000048101b7836 */ /* 0x000fe20000000000 */
[----:B------:R-:W-:-:S02]  /*120f0*/  SHF.R.S32.HI R12, RZ, 0x1f, R11 ;  /* 0x0000001fff0c7819 */ /* 0x000fc4000001140b */
[----:B------:R-:W-:-:S03]  /*12100*/  SHF.R.S32.HI R14, RZ, 0x1f, R15 ;  /* 0x0000001fff0e7819 */ /* 0x000fc6000001140f */
[----:B-12---:R-:W-:Y:S02]  /*12110*/  @!P1 IMAD.WIDE R4, R16, 0x4, R2 ;  /* 0x0000000410049825 */ /* 0x006fe400078e0202 */
[CC--:B------:R-:W-:Y:S02]  /*12120*/  @!P3 LEA R6, P2, R227.reuse, R2.reuse, 0x2 ;  /* 0x00000002e306b211 */ /* 0x0c0fe400078410ff */
[----:B------:R-:W-:Y:S01]  /*12130*/  @!P5 LEA R8, P6, R226, R2, 0x2 ;  /* 0x00000002e208d211 */ /* 0x000fe200078c10ff */
[----:B------:R1:W-:Y:S01]  /*12140*/  @!P1 ST.E.64 desc[UR36][R4.64], R132 ;  /* 0x0000008404009985 */ /* 0x0003e2000c101b24 */
[----:B------:R-:W-:Y:S02]  /*12150*/  @!P3 LEA.HI.X R7, R227, R3, R29, 0x2, P2 ;  /* 0x00000003e307b211 */ /* 0x000fe400010f141d */
[----:B------:R-:W-:Y:S02]  /*12160*/  ISETP.GE.AND P2, PT, R22, UR4, PT ;  /* 0x0000000416007c0c */ /* 0x000fe4000bf46270 */
[----:B------:R-:W-:Y:S01]  /*12170*/  ISETP.GE.AND P1, PT, R11, UR4, PT ;  /* 0x000000040b007c0c */ /* 0x000fe2000bf26270 */
[----:B------:R2:W-:Y:S01]  /*12180*/  @!P3 ST.E.64 desc[UR36][R6.64], R130 ;  /* 0x000000820600b985 */ /* 0x0005e2000c101b24 */
[----:B------:R-:W-:-:S02]  /*12190*/  ISETP.GE.AND P3, PT, R15, UR4, PT ;  /* 0x000000040f007c0c */ /* 0x000fc4000bf66270 */
[----:B------:R-:W-:-:S05]  /*121a0*/  @!P5 LEA.HI.X R9, R226, R3, R36, 0x2, P6 ;  /* 0x00000003e209d211 */ /* 0x000fca00030f1424 */
[----:B------:R3:W-:Y:S01]  /*121b0*/  @!P5 ST.E.64 desc[UR36][R8.64], R124 ;  /* 0x0000007c0800d985 */ /* 0x0007e2000c101b24 */
[----:B-1----:R-:W-:Y:S02]  /*121c0*/  SHF.R.S32.HI R5, RZ, 0x1f, R22 ;  /* 0x0000001fff057819 */ /* 0x002fe40000011416 */
[CC--:B------:R-:W-:Y:S02]  /*121d0*/  @!P2 LEA R4, P5, R22.reuse, R2.reuse, 0x2 ;  /* 0x000000021604a211 */ /* 0x0c0fe400078a10ff */
[CC--:B------:R-:W-:Y:S02]  /*121e0*/  @!P1 LEA R10, P6, R11.reuse, R2.reuse, 0x2 ;  /* 0x000000020b0a9211 */ /* 0x0c0fe400078c10ff */
[-C--:B------:R-:W-:Y:S02]  /*121f0*/  @!P2 LEA.HI.X R5, R22, R3.reuse, R5, 0x2, P5 ;  /* 0x000000031605a211 */ /* 0x080fe400028f1405 */
[----:B------:R-:W-:Y:S02]  /*12200*/  @!P1 LEA.HI.X R11, R11, R3, R12, 0x2, P6 ;  /* 0x000000030b0b9211 */ /* 0x000fe400030f140c */
[----:B--2---:R-:W-:Y:S01]  /*12210*/  SHF.R.S32.HI R7, RZ, 0x1f, R13 ;  /* 0x0000001fff077819 */ /* 0x004fe2000001140d */
[----:B------:R1:W-:Y:S01]  /*12220*/  @!P2 ST.E.64 desc[UR36][R4.64], R122 ;  /* 0x0000007a0400a985 */ /* 0x0003e2000c101b24 */
[----:B------:R-:W-:-:S02]  /*12230*/  @!P4 LEA R6, P5, R13, R2, 0x2 ;  /* 0x000000020d06c211 */ /* 0x000fc400078a10ff */
[----:B------:R-:W-:Y:S01]  /*12240*/  @!P3 LEA R12, P6, R15, R2, 0x2 ;  /* 0x000000020f0cb211 */ /* 0x000fe200078c10ff */
[----:B------:R2:W-:Y:S01]  /*12250*/  @!P1 ST.E.64 desc[UR36][R10.64], R116 ;  /* 0x000000740a009985 */ /* 0x0005e2000c101b24 */
[-C--:B------:R-:W-:Y:S02]  /*12260*/  @!P4 LEA.HI.X R7, R13, R3.reuse, R7, 0x2, P5 ;  /* 0x000000030d07c211 */ /* 0x080fe400028f1407 */
[----:B------:R-:W-:Y:S01]  /*12270*/  @!P3 LEA.HI.X R13, R15, R3, R14, 0x2, P6 ;  /* 0x000000030f0db211 */ /* 0x000fe200030f140e */
[----:B------:R-:W-:Y:S01]  /*12280*/  VIADD R15, R16, 0x40 ;  /* 0x00000040100f7836 */ /* 0x000fe20000000000 */
[----:B------:R-:W-:Y:S01]  /*12290*/  ISETP.GE.AND P5, PT, R25, UR4, PT ;  /* 0x0000000419007c0c */ /* 0x000fe2000bfa6270 */
[----:B------:R4:W-:Y:S01]  /*122a0*/  @!P4 ST.E.64 desc[UR36][R6.64], R114 ;  /* 0x000000720600c985 */ /* 0x0009e2000c101b24 */
[----:B------:R-:W-:Y:S02]  /*122b0*/  ISETP.GE.AND P1, PT, R27, UR4, PT ;  /* 0x000000041b007c0c */ /* 0x000fe4000bf26270 */
[----:B------:R-:W-:Y:S01]  /*122c0*/  ISETP.GE.AND P2, PT, R15, UR4, PT ;  /* 0x000000040f007c0c */ /* 0x000fe2000bf46270 */
[----:B------:R5:W-:Y:S01]  /*122d0*/  @!P3 ST.E.64 desc[UR36][R12.64], R108 ;  /* 0x0000006c0c00b985 */ /* 0x000be2000c101b24 */
[----:B---3--:R-:W-:-:S02]  /*122e0*/  SHF.R.S32.HI R9, RZ, 0x1f, R25 ;  /* 0x0000001fff097819 */ /* 0x008fc40000011419 */
[----:B-1----:R-:W-:Y:S02]  /*122f0*/  SHF.R.S32.HI R5, RZ, 0x1f, R15 ;  /* 0x0000001fff057819 */ /* 0x002fe4000001140f */
[----:B------:R-:W-:-:S03]  /*12300*/  SHF.R.S32.HI R14, RZ, 0x1f, R27 ;  /* 0x0000001fff0e7819 */ /* 0x000fc6000001141b */
[----:B------:R-:W-:-:S04]  /*12310*/  @!P5 LEA R8, P6, R25, R2, 0x2 ;  /* 0x000000021908d211 */ /* 0x000fc800078c10ff */
[-C--:B------:R-:W-:Y:S01]  /*12320*/  @!P5 LEA.HI.X R9, R25, R3.reuse, R9, 0x2, P6 ;  /* 0x000000031909d211 */ /* 0x080fe200030f1409 */
[C---:B------:R-:W-:Y:S01]  /*12330*/  VIADD R25, R16.reuse, 0x50 ;  /* 0x0000005010197836 */ /* 0x040fe20000000000 */
[-C--:B------:R-:W-:Y:S02]  /*12340*/  @!P2 LEA R4, P4, R15, R2.reuse, 0x2 ;  /* 0x000000020f04a211 */ /* 0x080fe400078810ff */
[----:B--2---:R-:W-:Y:S01]  /*12350*/  @!P1 LEA R10, P6, R27, R2, 0x2 ;  /* 0x000000021b0a9211 */ /* 0x004fe200078c10ff */
        /* <DEDUP_REMOVED lines=11> */
[----:B-----5:R-:W-:Y:S02]  /*12410*/  SHF.R.S32.HI R13, RZ, 0x1f, R15 ;  /* 0x0000001fff0d7819 */ /* 0x020fe4000001140f */
        /* <DEDUP_REMOVED lines=13> */
[----:B------:R-:W-:Y:S01]  /*124f0*/  @!P5 ST.E.64 desc[UR36][R12.64], R90 ;  /* 0x0000005a0c00d985 */ /* 0x000fe2000c101b24 */
[----:B--2---:R-:W-:-:S02]  /*12500*/  SHF.R.S32.HI R5, RZ, 0x1f, R25 ;  /* 0x0000001fff057819 */ /* 0x004fc40000011419 */
[----:B------:R-:W-:Y:S01]  /*12510*/  ISETP.GE.AND P4, PT, R27, UR4, PT ;  /* 0x000000041b007c0c */ /* 0x000fe2000bf86270 */
[----:B------:R2:W-:Y:S01]  /*12520*/  @!P3 ST.E.64 desc[UR36][R8.64], R84 ;  /* 0x000000540800b985 */ /* 0x0005e2000c101b24 */
[----:B------:R-:W-:Y:S02]  /*12530*/  ISETP.GE.AND P5, PT, R19, UR4, PT ;  /* 0x0000000413007c0c */ /* 0x000fe4000bfa6270 */
[----:B------:R-:W-:Y:S02]  /*12540*/  SHF.R.S32.HI R24, RZ, 0x1f, R15 ;  /* 0x0000001fff187819 */ /* 0x000fe4000001140f */
[----:B------:R-:W-:Y:S02]  /*12550*/  @!P2 LEA R4, P6, R25, R2, 0x2 ;  /* 0x000000021904a211 */ /* 0x000fe400078c10ff */
[----:B------:R-:W-:Y:S02]  /*12560*/  ISETP.GE.AND P3, PT, R225, UR4, PT ;  /* 0x00000004e1007c0c */ /* 0x000fe4000bf66270 */
[----:B------:R-:W-:-:S02]  /*12570*/  @!P2 LEA.HI.X R5, R25, R3, R5, 0x2, P6 ;  /* 0x000000031905a211 */ /* 0x000fc400030f1405 */
[CC--:B------:R-:W-:Y:S02]  /*12580*/  @!P1 LEA R14, P6, R15.reuse, R2.reuse, 0x2 ;  /* 0x000000020f0e9211 */ /* 0x0c0fe400078c10ff */
[----:B---3--:R-:W-:Y:S01]  /*12590*/  SHF.R.S32.HI R11, RZ, 0x1f, R27 ;  /* 0x0000001fff0b7819 */ /* 0x008fe2000001141b */
[----:B------:R3:W-:Y:S01]  /*125a0*/  @!P2 ST.E.64 desc[UR36][R4.64], R82 ;  /* 0x000000520400a985 */ /* 0x0007e2000c101b24 */
[-C--:B------:R-:W-:Y:S02]  /*125b0*/  @!P1 LEA.HI.X R15, R15, R3.reuse, R24, 0x2, P6 ;  /* 0x000000030f0f9211 */ /* 0x080fe400030f1418 */
[C---:B------:R-:W-:Y:S02]  /*125c0*/  @!P4 LEA R10, P6, R27.reuse, R2, 0x2 ;  /* 0x000000021b0ac211 */ /* 0x040fe400078c10ff */
[----:B------:R-:W-:Y:S01]  /*125d0*/  ISETP.GE.AND P2, PT, R224, UR4, PT ;  /* 0x00000004e0007c0c */ /* 0x000fe2000bf46270 */
[----:B------:R-:W-:Y:S01]  /*125e0*/  @!P1 ST.E.64 desc[UR36][R14.64], R76 ;  /* 0x0000004c0e009985 */ /* 0x000fe2000c101b24 */
[----:B------:R-:W-:-:S02]  /*125f0*/  @!P4 LEA.HI.X R11, R27, R3, R11, 0x2, P6 ;  /* 0x000000031b0bc211 */ /* 0x000fc400030f140b */
[----:B-1----:R-:W-:Y:S02]  /*12600*/  SHF.R.S32.HI R7, RZ, 0x1f, R19 ;  /* 0x0000001fff077819 */ /* 0x002fe40000011413 */
[-C--:B------:R-:W-:Y:S01]  /*12610*/  @!P5 LEA R6, P1, R19, R2.reuse, 0x2 ;  /* 0x000000021306d211 */ /* 0x080fe200078210ff */
[----:B------:R1:W-:Y:S01]  /*12620*/  @!P4 ST.E.64 desc[UR36][R10.64], R74 ;  /* 0x0000004a0a00c985 */ /* 0x0003e2000c101b24 */
[-C--:B------:R-:W-:Y:S02]  /*12630*/  @!P3 LEA R24, P4, R225, R2.reuse, 0x2 ;  /* 0x00000002e118b211 */ /* 0x080fe400078810ff */
[-C--:B------:R-:W-:Y:S02]  /*12640*/  @!P5 LEA.HI.X R7, R19, R3.reuse, R7, 0x2, P1 ;  /* 0x000000031307d211 */ /* 0x080fe400008f1407 */
[----:B------:R-:W-:Y:S02]  /*12650*/  ISETP.GE.AND P1, PT, R223, UR4, PT ;  /* 0x00000004df007c0c */ /* 0x000fe4000bf26270 */
[----:B------:R-:W-:Y:S01]  /*12660*/  @!P3 LEA.HI.X R25, R225, R3, R35, 0x2, P4 ;  /* 0x00000003e119b211 */ /* 0x000fe200020f1423 */
[----:B------:R4:W-:Y:S01]  /*12670*/  @!P5 ST.E.64 desc[UR36][R6.64], R68 ;  /* 0x000000440600d985 */ /* 0x0009e2000c101b24 */
[----:B--2---:R-:W-:-:S02]  /*12680*/  @!P2 LEA R8, P6, R224, R2, 0x2 ;  /* 0x00000002e008a211 */ /* 0x004fc400078c10ff */
[----:B------:R-:W-:Y:S01]  /*12690*/  ISETP.GE.AND P4, PT, R222, UR4, PT ;  /* 0x00000004de007c0c */ /* 0x000fe2000bf86270 */
[----:B------:R2:W-:Y:S01]  /*126a0*/  @!P3 ST.E.64 desc[UR36][R24.64], R66 ;  /* 0x000000421800b985 */ /* 0x0005e2000c101b24 */
[----:B------:R-:W-:Y:S02]  /*126b0*/  @!P2 LEA.HI.X R9, R224, R3, R34, 0x2, P6 ;  /* 0x00000003e009a211 */ /* 0x000fe400030f1422 */
[----:B------:R-:W-:Y:S02]  /*126c0*/  ISETP.GE.AND P5, PT, R221, UR4, PT ;  /* 0x00000004dd007c0c */ /* 0x000fe4000bfa6270 */
[----:B------:R-:W-:Y:S01]  /*126d0*/  ISETP.GE.AND P6, PT, R220, UR4, PT ;  /* 0x00000004dc007c0c */ /* 0x000fe2000bfc6270 */
[----:B------:R2:W-:Y:S01]  /*126e0*/  @!P2 ST.E.64 desc[UR36][R8.64], R60 ;  /* 0x0000003c0800a985 */ /* 0x0005e2000c101b24 */
[----:B---3--:R-:W-:Y:S02]  /*126f0*/  @!P1 LEA R4, P3, R223, R2, 0x2 ;  /* 0x00000002df049211 */ /* 0x008fe400078610ff */
[----:B------:R-:W-:-:S02]  /*12700*/  ISETP.GE.AND P2, PT, R23, UR4, PT ;  /* 0x0000000417007c0c */ /* 0x000fc4000bf46270 */
[----:B------:R-:W-:Y:S02]  /*12710*/  @!P1 LEA.HI.X R5, R223, R3, R33, 0x2, P3 ;  /* 0x00000003df059211 */ /* 0x000fe400018f1421 */
[----:B-1----:R-:W-:-:S03]  /*12720*/  @!P4 LEA R10, P3, R222, R2, 0x2 ;  /* 0x00000002de0ac211 */ /* 0x002fc600078610ff */
[----:B------:R2:W-:Y:S01]  /*12730*/  @!P1 ST.E.64 desc[UR36][R4.64], R58 ;  /* 0x0000003a04009985 */ /* 0x0005e2000c101b24 */
[-C--:B------:R-:W-:Y:S02]  /*12740*/  @!P4 LEA.HI.X R11, R222, R3.reuse, R32, 0x2, P3 ;  /* 0x00000003de0bc211 */ /* 0x080fe400018f1420 */
[-C--:B----4-:R-:W-:Y:S02]  /*12750*/  @!P5 LEA R6, P1, R221, R2.reuse, 0x2 ;  /* 0x00000002dd06d211 */ /* 0x090fe400078210ff */
[CC--:B------:R-:W-:Y:S01]  /*12760*/  @!P6 LEA R12, P3, R220.reuse, R2.reuse, 0x2 ;  /* 0x00000002dc0ce211 */ /* 0x0c0fe200078610ff */
[----:B------:R2:W-:Y:S01]  /*12770*/  @!P4 ST.E.64 desc[UR36][R10.64], R52 ;  /* 0x000000340a00c985 */ /* 0x0005e2000c101b24 */
[----:B------:R-:W-:Y:S02]  /*12780*/  @!P2 LEA R2, P4, R23, R2, 0x2 ;  /* 0x000000021702a211 */ /* 0x000fe400078810ff */
[-C--:B------:R-:W-:Y:S02]  /*12790*/  @!P5 LEA.HI.X R7, R221, R3.reuse, R31, 0x2, P1 ;  /* 0x00000003dd07d211 */ /* 0x080fe400008f141f */
[----:B------:R-:W-:-:S02]  /*127a0*/  @!P6 LEA.HI.X R13, R220, R3, R30, 0x2, P3 ;  /* 0x00000003dc0de211 */ /* 0x000fc400018f141e */
[----:B------:R-:W-:Y:S01]  /*127b0*/  @!P2 LEA.HI.X R3, R23, R3, R28, 0x2, P4 ;  /* 0x000000031703a211 */ /* 0x000fe200020f141c */
[----:B------:R2:W-:Y:S04]  /*127c0*/  @!P5 ST.E.64 desc[UR36][R6.64], R50 ;  /* 0x000000320600d985 */ /* 0x0005e8000c101b24 */
[----:B------:R2:W-:Y:S04]  /*127d0*/  @!P6 ST.E.64 desc[UR36][R12.64], R44 ;  /* 0x0000002c0c00e985 */ /* 0x0005e8000c101b24 */
[----:B------:R2:W-:Y:S02]  /*127e0*/  @!P2 ST.E.64 desc[UR36][R2.64], R42 ;  /* 0x0000002a0200a985 */ /* 0x0005e4000c101b24 */
.L_x_6393:
[----:B------:R-:W-:Y:S05]  /*127f0*/  BSYNC B1 ;  /* 0x0000000000017941 */ /* 0x000fea0003800000 */
.L_x_6392:
[----:B--2---:R2:W3:Y:S04]  /*12800*/  SHFL.IDX PT, R5, R26, 0x1, 0x1c1f ;  /* 0x003c1f001a057f89 */ /* 0x0044e800000e0000 */
[----:B------:R2:W4:Y:S01]  /*12810*/  SHFL.IDX PT, R4, R0, 0x1, 0x1c1f ;  /* 0x003c1f0000047f89 */ /* 0x00052200000e0000 */
        /* <DEDUP_REMOVED lines=8> */
[----:B------:R-:W-:Y:S01]  /*128a0*/  VIADD R25, R16, 0x40 ;  /* 0x0000004010197836 */ /* 0x000fe20000000000 */
[----:B------:R-:W-:Y:S01]  /*128b0*/  ISETP.GE.AND P5, PT, R226, UR4, PT ;  /* 0x00000004e2007c0c */ /* 0x000fe2000bfa6270 */
[----:B------:R-:W-:Y:S01]  /*128c0*/  VIADD R27, R16, 0x48 ;  /* 0x00000048101b7836 */ /* 0x000fe20000000000 */
[----:B------:R-:W-:-:S02]  /*128d0*/  SHF.R.S32.HI R9, RZ, 0x1f, R22 ;  /* 0x0000001fff097819 */ /* 0x000fc40000011416 */
[----:B0-2---:R-:W-:Y:S02]  /*128e0*/  SHF.R.S32.HI R0, RZ, 0x1f, R11 ;  /* 0x0000001fff007819 */ /* 0x005fe4000001140b */
[----:B------:R-:W-:Y:S01]  /*128f0*/  SHF.R.S32.HI R14, RZ, 0x1f, R15 ;  /* 0x0000001fff0e7819 */ /* 0x000fe2000001140f */
[----:B-1-34-:R-:W-:Y:S02]  /*12900*/  @!P1 IMAD.WIDE R2, R16, 0x4, R4 ;  /* 0x0000000410029825 */ /* 0x01afe400078e0204 */
[-C--:B------:R-:W-:Y:S02]  /*12910*/  @!P3 LEA R6, P2, R227, R4.reuse, 0x2 ;  /* 0x00000004e306b211 */ /* 0x080fe400078410ff */
[----:B------:R-:W-:Y:S01]  /*12920*/  @!P0 LEA R8, P6, R22, R4, 0x2 ;  /* 0x0000000416088211 */ /* 0x000fe200078c10ff */
[----:B------:R0:W-:Y:S01]  /*12930*/  @!P1 ST.E.64 desc[UR36][R2.64], R128 ;  /* 0x0000008002009985 */ /* 0x0001e2000c101b24 */
[----:B------:R-:W-:Y:S02]  /*12940*/  ISETP.GE.AND P1, PT, R11, UR4, PT ;  /* 0x000000040b007c0c */ /* 0x000fe4000bf26270 */
[----:B------:R-:W-:Y:S01]  /*12950*/  @!P3 LEA.HI.X R7, R227, R5, R29, 0x2, P2 ;  /* 0x00000005e307b211 */ /* 0x000fe200010f141d */
[----:B------:R-:W-:Y:S01]  /*12960*/  VIADD R29, R16, 0x38 ;  /* 0x00000038101d7836 */ /* 0x000fe20000000000 */
[----:B------:R-:W-:-:S02]  /*12970*/  ISETP.GE.AND P2, PT, R13, UR4, PT ;  /* 0x000000040d007c0c */ /* 0x000fc4000bf46270 */
[----:B------:R-:W-:Y:S01]  /*12980*/  @!P0 LEA.HI.X R9, R22, R5, R9, 0x2, P6 ;  /* 0x0000000516098211 */ /* 0x000fe200030f1409 */
[----:B------:R1:W-:Y:S01]  /*12990*/  @!P3 ST.E.64 desc[UR36][R6.64], R126 ;  /* 0x0000007e0600b985 */ /* 0x0003e2000c101b24 */
[----:B------:R-:W-:-:S05]  /*129a0*/  ISETP.GE.AND P3, PT, R15, UR4, PT ;  /* 0x000000040f007c0c */ /* 0x000fca000bf66270 */
[CC--:B------:R-:W-:Y:S02]  /*129b0*/  @!P1 LEA R10, P4, R11.reuse, R4.reuse, 0x2 ;  /* 0x000000040b0a9211 */ /* 0x0c0fe400078810ff */
[CC--:B0-----:R-:W-:Y:S02]  /*129c0*/  @!P5 LEA R2, P6, R226.reuse, R4.reuse, 0x2 ;  /* 0x00000004e202d211 */ /* 0x0c1fe400078c10ff */
[-C--:B------:R-:W-:Y:S02]  /*129d0*/  @!P1 LEA.HI.X R11, R11, R5.reuse, R0, 0x2, P4 ;  /* 0x000000050b0b9211 */ /* 0x080fe400020f1400 */
[----:B------:R-:W-:Y:S02]  /*129e0*/  SHF.R.S32.HI R0, RZ, 0x1f, R13 ;  /* 0x0000001fff007819 */ /* 0x000fe4000001140d */
[----:B-1----:R-:W-:Y:S02]  /*129f0*/  @!P2 LEA R6, P4, R13, R4, 0x2 ;  /* 0x000000040d06a211 */ /* 0x002fe400078810ff */
[----:B------:R-:W-:-:S02]  /*12a00*/  @!P5 LEA.HI.X R3, R226, R5, R36, 0x2, P6 ;  /* 0x00000005e203d211 */ /* 0x000fc400030f1424 */
[-C--:B------:R-:W-:Y:S02]  /*12a10*/  @!P2 LEA.HI.X R7, R13, R5.reuse, R0, 0x2, P4 ;  /* 0x000000050d07a211 */ /* 0x080fe400020f1400 */
[----:B------:R-:W-:Y:S01]  /*12a20*/  ISETP.GE.AND P4, PT, R29, UR4, PT ;  /* 0x000000041d007c0c */ /* 0x000fe2000bf86270 */
[----:B------:R0:W-:Y:S01]  /*12a30*/  @!P5 ST.E.64 desc[UR36][R2.64], R120 ;  /* 0x000000780200d985 */ /* 0x0001e2000c101b24 */
[----:B------:R-:W-:Y:S02]  /*12a40*/  ISETP.GE.AND P5, PT, R25, UR4, PT ;  /* 0x0000000419007c0c */ /* 0x000fe4000bfa6270 */
[----:B------:R-:W-:Y:S01]  /*12a50*/  @!P3 LEA R12, P6, R15, R4, 0x2 ;  /* 0x000000040f0cb211 */ /* 0x000fe200078c10ff */
[----:B------:R1:W-:Y:S01]  /*12a60*/  @!P0 ST.E.64 desc[UR36][R8.64], R118 ;  /* 0x0000007608008985 */ /* 0x0003e2000c101b24 */
[----:B------:R-:W-:Y:S02]  /*12a70*/  ISETP.GE.AND P0, PT, R27, UR4, PT ;  /* 0x000000041b007c0c */ /* 0x000fe4000bf06270 */
[----:B------:R-:W-:Y:S01]  /*12a80*/  @!P3 LEA.HI.X R13, R15, R5, R14, 0x2, P6 ;  /* 0x000000050f0db211 */ /* 0x000fe200030f140e */
[----:B------:R2:W-:Y:S01]  /*12a90*/  @!P1 ST.E.64 desc[UR36][R10.64], R112 ;  /* 0x000000700a009985 */ /* 0x0005e2000c101b24 */
[----:B------:R-:W-:-:S03]  /*12aa0*/  SHF.R.S32.HI R0, RZ, 0x1f, R29 ;  /* 0x0000001fff007819 */ /* 0x000fc6000001141d */
[CC--:B------:R-:W-:Y:S01]  /*12ab0*/  @!P4 LEA R14, P6, R29.reuse, R4.reuse, 0x2 ;  /* 0x000000041d0ec211 */ /* 0x0c0fe200078c10ff */
[----:B------:R3:W-:Y:S01]  /*12ac0*/  @!P2 ST.E.64 desc[UR36][R6.64], R110 ;  /* 0x0000006e0600a985 */ /* 0x0007e2000c101b24 */
[----:B0-----:R-:W-:Y:S02]  /*12ad0*/  SHF.R.S32.HI R3, RZ, 0x1f, R25 ;  /* 0x0000001fff037819 */ /* 0x001fe40000011419 */
[-C--:B------:R-:W-:Y:S01]  /*12ae0*/  @!P4 LEA.HI.X R15, R29, R5.reuse, R0, 0x2, P6 ;  /* 0x000000051d0fc211 */ /* 0x080fe200030f1400 */
[C---:B------:R-:W-:Y:S01]  /*12af0*/  VIADD R29, R16.reuse, 0x50 ;  /* 0x00000050101d7836 */ /* 0x040fe20000000000 */
[CC--:B------:R-:W-:Y:S01]  /*12b00*/  @!P5 LEA R2, P1, R25.reuse, R4.reuse, 0x2 ;  /* 0x000000041902d211 */ /* 0x0c0fe200078210ff */
[----:B------:R0:W-:Y:S01]  /*12b10*/  @!P3 ST.E.64 desc[UR36][R12.64], R104 ;  /* 0x000000680c00b985 */ /* 0x0001e2000c101b24 */
[----:B------:R-:W-:Y:S02]  /*12b20*/  SHF.R.S32.HI R0, RZ, 0x1f, R27 ;  /* 0x0000001fff007819 */ /* 0x000fe4000001141b */
[----:B------:R-:W-:Y:S01]  /*12b30*/  @!P5 LEA.HI.X R3, R25, R5, R3, 0x2, P1 ;  /* 0x000000051903d211 */ /* 0x000fe200008f1403 */
[----:B------:R-:W-:Y:S01]  /*12b40*/  VIADD R25, R16, 0x58 ;  /* 0x0000005810197836 */ /* 0x000fe20000000000 */
[----:B-1----:R-:W-:Y:S01]  /*12b50*/  @!P0 LEA R8, P6, R27, R4, 0x2 ;  /* 0x000000041b088211 */ /* 0x002fe200078c10ff */
[----:B------:R1:W-:Y:S01]  /*12b60*/  @!P4 ST.E.64 desc[UR36][R14.64], R102 ;  /* 0x000000660e00c985 */ /* 0x0003e2000c101b24 */
[----:B------:R-:W-:-:S02]  /*12b70*/  ISETP.GE.AND P1, PT, R29, UR4, PT ;  /* 0x000000041d007c0c */ /* 0x000fc4000bf26270 */
[----:B------:R-:W-:Y:S01]  /*12b80*/  @!P0 LEA.HI.X R9, R27, R5, R0, 0x2, P6 ;  /* 0x000000051b098211 */ /* 0x000fe200030f1400 */
[----:B------:R-:W-:Y:S01]  /*12b90*/  VIADD R27, R16, 0x60 ;  /* 0x00000060101b7836 */ /* 0x000fe20000000000 */
[----:B------:R-:W-:Y:S01]  /*12ba0*/  ISETP.GE.AND P2, PT, R25, UR4, PT ;  /* 0x0000000419007c0c */ /* 0x000fe2000bf46270 */
[----:B------:R-:W-:Y:S01]  /*12bb0*/  @!P5 ST.E.64 desc[UR36][R2.64], R96 ;  /* 0x000000600200d985 */ /* 0x000fe2000c101b24 */
[----:B------:R-:W-:Y:S02]  /*12bc0*/  SHF.R.S32.HI R0, RZ, 0x1f, R29 ;  /* 0x0000001fff007819 */ /* 0x000fe4000001141d */
[----:B------:R-:W-:Y:S01]  /*12bd0*/  ISETP.GE.AND P3, PT, R27, UR4, PT ;  /* 0x000000041b007c0c */ /* 0x000fe2000bf66270 */
[----:B------:R4:W-:Y:S01]  /*12be0*/  @!P0 ST.E.64 desc[UR36][R8.64], R94 ;  /* 0x0000005e08008985 */ /* 0x0009e2000c101b24 */
[----:B------:R-:W-:-:S03]  /*12bf0*/  SHF.R.S32.HI R24, RZ, 0x1f, R27 ;  /* 0x0000001fff187819 */ /* 0x000fc6000001141b */
[----:B--2---:R-:W-:-:S04]  /*12c00*/  @!P1 LEA R10, P6, R29, R4, 0x2 ;  /* 0x000000041d0a9211 */ /* 0x004fc800078c10ff */
[-C--:B------:R-:W-:Y:S01]  /*12c10*/  @!P1 LEA.HI.X R11, R29, R5.reuse, R0, 0x2, P6 ;  /* 0x000000051d0b9211 */ /* 0x080fe200030f1400 */
[C---:B------:R-:W-:Y:S01]  /*12c20*/  VIADD R29, R16.reuse, 0x68 ;  /* 0x00000068101d7836 */ /* 0x040fe20000000000 */
[----:B------:R-:W-:Y:S02]  /*12c30*/  SHF.R.S32.HI R0, RZ, 0x1f, R25 ;  /* 0x0000001fff007819 */ /* 0x000fe40000011419 */
[-C--:B---3--:R-:W-:Y:S01]  /*12c40*/  @!P2 LEA R6, P4, R25, R4.reuse, 0x2 ;  /* 0x000000041906a211 */ /* 0x088fe200078810ff */
[----:B------:R2:W-:Y:S01]  /*12c50*/  @!P1 ST.E.64 desc[UR36][R10.64], R88 ;  /* 0x000000580a009985 */ /* 0x0005e2000c101b24 */
[----:B0-----:R-:W-:Y:S02]  /*12c60*/  @!P3 LEA R12, P6, R27, R4, 0x2 ;  /* 0x000000041b0cb211 */ /* 0x001fe400078c10ff */
[----:B------:R-:W-:Y:S01]  /*12c70*/  @!P2 LEA.HI.X R7, R25, R5, R0, 0x2, P4 ;  /* 0x000000051907a211 */ /* 0x000fe200020f1400 */
[----:B------:R-:W-:Y:S01]  /*12c80*/  VIADD R25, R16, 0x70 ;  /* 0x0000007010197836 */ /* 0x000fe20000000000 */
[----:B------:R-:W-:-:S02]  /*12c90*/  ISETP.GE.AND P4, PT, R29, UR4, PT ;  /* 0x000000041d007c0c */ /* 0x000fc4000bf86270 */
[----:B------:R-:W-:Y:S01]  /*12ca0*/  @!P3 LEA.HI.X R13, R27, R5, R24, 0x2, P6 ;  /* 0x000000051b0db211 */ /* 0x000fe200030f1418 */
[----:B------:R-:W-:Y:S01]  /*12cb0*/  VIADD R27, R16, 0x78 ;  /* 0x00000078101b7836 */ /* 0x000fe20000000000 */
[----:B------:R-:W-:Y:S01]  /*12cc0*/  ISETP.GE.AND P5, PT, R25, UR4, PT ;  /* 0x0000000419007c0c */ /* 0x000fe2000bfa6270 */
[----:B------:R0:W-:Y:S01]  /*12cd0*/  @!P2 ST.E.64 desc[UR36][R6.64], R86 ;  /* 0x000000560600a985 */ /* 0x0001e2000c101b24 */
[----:B------:R-:W-:Y:S02]  /*12ce0*/  SHF.R.S32.HI R0, RZ, 0x1f, R29 ;  /* 0x0000001fff007819 */ /* 0x000fe4000001141d */
[----:B------:R-:W-:Y:S01]  /*12cf0*/  ISETP.GE.AND P0, PT, R27, UR4, PT ;  /* 0x000000041b007c0c */ /* 0x000fe2000bf06270 */
[----:B------:R-:W-:Y:S01]  /*12d00*/  @!P3 ST.E.64 desc[UR36][R12.64], R80 ;  /* 0x000000500c00b985 */ /* 0x000fe2000c101b24 */
[----:B------:R-:W-:Y:S02]  /*12d10*/  ISETP.GE.AND P1, PT, R19, UR4, PT ;  /* 0x0000000413007c0c */ /* 0x000fe4000bf26270 */
[----:B------:R-:W-:-:S02]  /*12d20*/  ISETP.GE.AND P3, PT, R225, UR4, PT ;  /* 0x00000004e1007c0c */ /* 0x000fc4000bf66270 */
[CC--:B-1----:R-:W-:Y:S02]  /*12d30*/  @!P4 LEA R14, P6, R29.reuse, R4.reuse, 0x2 ;  /* 0x000000041d0ec211 */ /* 0x0c2fe400078c10ff */
[----:B------:R-:W-:Y:S02]  /*12d40*/  ISETP.GE.AND P2, PT, R224, UR4, PT ;  /* 0x00000004e0007c0c */ /* 0x000fe4000bf46270 */
[----:B------:R-:W-:Y:S02]  /*12d50*/  @!P4 LEA.HI.X R15, R29, R5, R0, 0x2, P6 ;  /* 0x000000051d0fc211 */ /* 0x000fe400030f1400 */
[----:B------:R-:W-:Y:S02]  /*12d60*/  SHF.R.S32.HI R0, RZ, 0x1f, R25 ;  /* 0x0000001fff007819 */ /* 0x000fe40000011419 */
[-C--:B------:R-:W-:Y:S01]  /*12d70*/  @!P5 LEA R24, P6, R25, R4.reuse, 0x2 ;  /* 0x000000041918d211 */ /* 0x080fe200078c10ff */
[----:B------:R-:W-:Y:S01]  /*12d80*/  @!P4 ST.E.64 desc[UR36][R14.64], R78 ;  /* 0x0000004e0e00c985 */ /* 0x000fe2000c101b24 */
[----:B----4-:R-:W-:-:S02]  /*12d90*/  @!P1 LEA R8, P4, R19, R4, 0x2 ;  /* 0x0000000413089211 */ /* 0x010fc400078810ff */
[-C--:B------:R-:W-:Y:S02]  /*12da0*/  @!P5 LEA.HI.X R25, R25, R5.reuse, R0, 0x2, P6 ;  /* 0x000000051919d211 */ /* 0x080fe400030f1400 */
[----:B------:R-:W-:Y:S02]  /*12db0*/  SHF.R.S32.HI R0, RZ, 0x1f, R27 ;  /* 0x0000001fff007819 */ /* 0x000fe4000001141b */
[C---:B------:R-:W-:Y:S01]  /*12dc0*/  @!P0 LEA R2, P6, R27.reuse, R4, 0x2 ;  /* 0x000000041b028211 */ /* 0x040fe200078c10ff */
[----:B------:R-:W-:Y:S01]  /*12dd0*/  @!P5 ST.E.64 desc[UR36][R24.64], R72 ;  /* 0x000000481800d985 */ /* 0x000fe2000c101b24 */
[----:B------:R-:W-:Y:S02]  /*12de0*/  ISETP.GE.AND P5, PT, R222, UR4, PT ;  /* 0x00000004de007c0c */ /* 0x000fe4000bfa6270 */
[----:B------:R-:W-:Y:S02]  /*12df0*/  @!P0 LEA.HI.X R3, R27, R5, R0, 0x2, P6 ;  /* 0x000000051b038211 */ /* 0x000fe400030f1400 */
[----:B------:R-:W-:-:S02]  /*12e00*/  SHF.R.S32.HI R0, RZ, 0x1f, R19 ;  /* 0x0000001fff007819 */ /* 0x000fc40000011413 */
[-C--:B--2---:R-:W-:Y:S01]  /*12e10*/  @!P2 LEA R10, P6, R224, R4.reuse, 0x2 ;  /* 0x00000004e00aa211 */ /* 0x084fe200078c10ff */
[----:B------:R1:W-:Y:S01]  /*12e20*/  @!P0 ST.E.64 desc[UR36][R2.64], R70 ;  /* 0x0000004602008985 */ /* 0x0003e2000c101b24 */
[-C--:B------:R-:W-:Y:S02]  /*12e30*/  @!P1 LEA.HI.X R9, R19, R5.reuse, R0, 0x2, P4 ;  /* 0x0000000513099211 */ /* 0x080fe400020f1400 */
[----:B------:R-:W-:Y:S02]  /*12e40*/  ISETP.GE.AND P0, PT, R223, UR4, PT ;  /* 0x00000004df007c0c */ /* 0x000fe4000bf06270 */
[C---:B0-----:R-:W-:Y:S01]  /*12e50*/  @!P3 LEA R6, P4, R225.reuse, R4, 0x2 ;  /* 0x00000004e106b211 */ /* 0x041fe200078810ff */
[----:B------:R0:W-:Y:S01]  /*12e60*/  @!P1 ST.E.64 desc[UR36][R8.64], R64 ;  /* 0x0000004008009985 */ /* 0x0001e2000c101b24 */
[----:B------:R-:W-:Y:S02]  /*12e70*/  ISETP.GE.AND P1, PT, R220, UR4, PT ;  /* 0x00000004dc007c0c */ /* 0x000fe4000bf26270 */
[----:B------:R-:W-:-:S02]  /*12e80*/  @!P3 LEA.HI.X R7, R225, R5, R35, 0x2, P4 ;  /* 0x00000005e107b211 */ /* 0x000fc400020f1423 */
[----:B------:R-:W-:Y:S02]  /*12e90*/  ISETP.GE.AND P4, PT, R221, UR4, PT ;  /* 0x00000004dd007c0c */ /* 0x000fe4000bf86270 */
[-C--:B------:R-:W-:Y:S01]  /*12ea0*/  @!P2 LEA.HI.X R11, R224, R5.reuse, R34, 0x2, P6 ;  /* 0x00000005e00ba211 */ /* 0x080fe200030f1422 */
[----:B------:R2:W-:Y:S02]  /*12eb0*/  @!P3 ST.E.64 desc[UR36][R6.64], R62 ;  /* 0x0000003e0600b985 */ /* 0x0005e4000c101b24 */
[CC--:B-1----:R-:W-:Y:S02]  /*12ec0*/  @!P0 LEA R2, P3, R223.reuse, R4.reuse, 0x2 ;  /* 0x00000004df028211 */ /* 0x0c2fe400078610ff */
[----:B------:R2:W-:Y:S01]  /*12ed0*/  @!P2 ST.E.64 desc[UR36][R10.64], R56 ;  /* 0x000000380a00a985 */ /* 0x0005e2000c101b24 */
[----:B------:R-:W-:Y:S02]  /*12ee0*/  @!P5 LEA R12, P2, R222, R4, 0x2 ;  /* 0x00000004de0cd211 */ /* 0x000fe400078410ff */
[----:B------:R-:W-:-:S02]  /*12ef0*/  @!P0 LEA.HI.X R3, R223, R5, R33, 0x2, P3 ;  /* 0x00000005df038211 */ /* 0x000fc400018f1421 */
[-C--:B------:R-:W-:Y:S02]  /*12f00*/  @!P1 LEA R14, P6, R220, R4.reuse, 0x2 ;  /* 0x00000004dc0e9211 */ /* 0x080fe400078c10ff */
[C---:B0-----:R-:W-:Y:S01]  /*12f10*/  @!P4 LEA R8, P3, R221.reuse, R4, 0x2 ;  /* 0x00000004dd08c211 */ /* 0x041fe200078610ff */
[----:B------:R2:W-:Y:S01]  /*12f20*/  @!P0 ST.E.64 desc[UR36][R2.64], R54 ;  /* 0x0000003602008985 */ /* 0x0005e2000c101b24 */
        /* <DEDUP_REMOVED lines=8> */
[----:B--2---:R-:W-:-:S04]  /*12fb0*/  LEA R2, P0, R23, R4, 0x2 ;  /* 0x0000000417027211 */ /* 0x004fc800078010ff */
[----:B------:R-:W-:-:S05]  /*12fc0*/  LEA.HI.X R3, R23, R5, R28, 0x2, P0 ;  /* 0x0000000517037211 */ /* 0x000fca00000f141c */
[----:B------:R0:W-:Y:S01]  /*12fd0*/  ST.E.64 desc[UR36][R2.64], R20 ;  /* 0x0000001402007985 */ /* 0x0001e2000c101b24 */
[----:B------:R-:W-:Y:S05]  /*12fe0*/  BRA `(.L_x_6391) ;  /* 0x0000000c006c7947 */ /* 0x000fea0003800000 */
.L_x_6382:
        /* <DEDUP_REMOVED lines=31> */
.L_x_6394:
[----:B------:R-:W-:Y:S01]  /*131e0*/  USEL UR52, UR52, URZ, !UP0 ;  /* 0x0000003f34347287 */ /* 0x000fe2000c000000 */
[----:B------:R-:W-:Y:S01]  /*131f0*/  BSSY B1, `(.L_x_6395) ;  /* 0x0000038000017945 */ /* 0x000fe20003800000 */
[----:B------:R-:W-:-:S03]  /*13200*/  USEL UR55, UR55, URZ, !UP0 ;  /* 0x0000003f37377287 */ /* 0x000fc6000c000000 */
[----:B------:R-:W-:Y:S09]  /*13210*/  @P0 BRA `(.L_x_6396) ;  /* 0x0000000000d40947 */ /* 0x000ff20003800000 */
        /* <DEDUP_REMOVED lines=53> */
.L_x_6396:
[----:B------:R-:W-:Y:S05]  /*13570*/  BSYNC B1 ;  /* 0x0000000000017941 */ /* 0x000fea0003800000 */
.L_x_6395:
        /* <DEDUP_REMOVED lines=34> */
[----:B------:R-:W-:Y:S02]  /*137a0*/  IMAD.U32 R2, RZ, RZ, UR52 ;  /* 0x00000034ff027e24 */ /* 0x000fe4000f8e00ff */
[C---:B------:R-:W-:Y:S01]  /*137b0*/  IMAD R9, R5.reuse, UR9, R4 ;  /* 0x0000000905097c24 */ /* 0x040fe2000f8e0204 */
[----:B------:R-:W-:Y:S01]  /*137c0*/  SHF.R.S32.HI R4, RZ, 0x1f, R7 ;  /* 0x0000001fff047819 */ /* 0x000fe20000011407 */
[----:B------:R-:W-:Y:S01]  /*137d0*/  IMAD.WIDE.U32 R2, R5, UR8, R2 ;  /* 0x0000000805027c25 */ /* 0x000fe2000f8e0002 */
[----:B------:R-:W-:-:S03]  /*137e0*/  ULDC.64 UR8, c[0x0][0xad8] ;  /* 0x0002b60000087ab9 */ /* 0x000fc60000000a00 */
        /* <DEDUP_REMOVED lines=36> */
.L_x_6398:
[----:B------:R-:W-:Y:S05]  /*13a30*/  BSYNC B1 ;  /* 0x0000000000017941 */ /* 0x000fea0003800000 */
.L_x_6397:
        /* <DEDUP_REMOVED lines=17> */
.L_x_6400:
[----:B------:R-:W-:Y:S05]  /*13b50*/  BSYNC B1 ;  /* 0x0000000000017941 */ /* 0x000fea0003800000 */
.L_x_6399:
        /* <DEDUP_REMOVED lines=17> */
.L_x_6402:
[----:B------:R-:W-:Y:S05]  /*13c70*/  BSYNC B1 ;  /* 0x0000000000017941 */ /* 0x000fea0003800000 */
.L_x_6401:
        /* <DEDUP_REMOVED lines=18> */
.L_x_6391:
[----:B------:R-:W-:Y:S05]  /*13da0*/  BSYNC B0 ;  /* 0x0000000000007941 */ /* 0x000fea0003800000 */
.L_x_6381:
[----:B------:R-:W-:Y:S02]  /*13db0*/  ULDC UR4, c[0x0][0xc3c] ;  /* 0x00030f0000047ab9 */ /* 0x000fe40000000800 */
[----:B------:R-:W-:-:S06]  /*13dc0*/  UISETP.GE.AND UP0, UPT, UR7, UR4, UPT ;  /* 0x000000040700728c */ /* 0x000fcc000bf06270 */
[----:B------:R-:W-:-:S13]  /*13dd0*/  PLOP3.LUT P0, PT, PT, PT, UP0, 0x80, 0x0 ;  /* 0x000000000000781c */ /* 0x000fda0003f0f008 */
[----:B------:R-:W-:Y:S05]  /*13de0*/  @!P0 BRA `(.L_x_6403) ;  /* 0xfffffed000348947 */ /* 0x000fea000383ffff */
[----:B------:R-:W-:Y:S05]  /*13df0*/  EXIT ;  /* 0x000000000000794d */ /* 0x000fea0003800000 */
.L_x_6338:
        /* <DEDUP_REMOVED lines=62> */
.L_x_6407:
        /* <DEDUP_REMOVED lines=36> */
.L_x_6405:
[----:B------:R-:W-:-:S04]  /*14420*/  IMAD.IADD R8, R11, 0x1, -R8 ;  /* 0x000000010b087824 */ /* 0x000fc800078e0a08 */
[----:B------:R-:W-:-:S05]  /*14430*/  IMAD R3, R5, R4, R8 ;  /* 0x0000000405037224 */ /* 0x000fca00078e0208 */
[----:B------:R-:W-:Y:S01]  /*14440*/  ISETP.GT.AND P0, PT, R3, R6, PT ;  /* 0x000000060300720c */ /* 0x000fe20003f04270 */
[----:B------:R-:W-:-:S12]  /*14450*/  IMAD.MOV.U32 R3, RZ, RZ, RZ ;  /* 0x000000ffff037224 */ /* 0x000fd800078e00ff */
        /* <DEDUP_REMOVED lines=13> */
.L_x_6408:
[----:B01----:R-:W-:-:S04]  /*14530*/  IMAD R2, R3, R4, R8 ;  /* 0x0000000403027224 */ /* 0x003fc800078e0208 */
[----:B------:R-:W-:Y:S01]  /*14540*/  IMAD.IADD R5, R6, 0x1, -R2 ;  /* 0x0000000106057824 */ /* 0x000fe200078e0a02 */
[----:B------:R0:W-:Y:S01]  /*14550*/  STL [R1], R2 ;  /* 0x0000000201007387 */ /* 0x0001e20000100800 */
[----:B------:R-:W-:Y:S05]  /*14560*/  @!P1 BRA `(.L_x_6409) ;  /* 0x0000000000ec9947 */ /* 0x000fea0003800000 */
        /* <DEDUP_REMOVED lines=40> */
[----:B------:R-:W-:Y:S02]  /*147f0*/  IMAD R3, R2, R6, R3 ;  /* 0x0000000602037224 */ /* 0x000fe400078e0203 */
[----:B------:R-:W-:-:S03]  /*14800*/  IMAD.MOV R6, RZ, RZ, -R8 ;  /* 0x000000ffff067224 */ /* 0x000fc600078e0a08 */
        /* <DEDUP_REMOVED lines=13> */
[----:B------:R-:W-:Y:S02]  /*148e0*/  IMAD R2, R0, R6, R5 ;  /* 0x0000000600027224 */ /* 0x000fe400078e0205 */
[----:B------:R-:W-:-:S05]  /*148f0*/  IMAD R3, R3, 0x10000, R4 ;  /* 0x0001000003037824 */ /* 0x000fca00078e0204 */
[----:B------:R1:W-:Y:S01]  /*14900*/  STL [R1+0x8], R3 ;  /* 0x0000080301007387 */ /* 0x0003e20000100800 */
[----:B------:R-:W-:Y:S05]  /*14910*/  BRA `(.L_x_6410) ;  /* 0x0000000400007947 */ /* 0x000fea0003800000 */
.L_x_6409:
        /* <DEDUP_REMOVED lines=40> */
[----:B0-----:R-:W-:-:S02]  /*14ba0*/  VIADD R3, R4, 0xffffffe ;  /* 0x0ffffffe04037836 */ /* 0x001fc40000000000 */
[----:B------:R-:W-:-:S04]  /*14bb0*/  IMAD.MOV R4, RZ, RZ, -R13 ;  /* 0x000000ffff047224 */ /* 0x000fc800078e0a0d */
        /* <DEDUP_REMOVED lines=20> */
[----:B------:R-:W-:-:S05]  /*14d00*/  IMAD R3, R2, R4, R3 ;  /* 0x0000000402037224 */ /* 0x000fca00078e0203 */
[----:B------:R0:W-:Y:S02]  /*14d10*/  STL [R1+0x8], R3 ;  /* 0x0000080301007387 */ /* 0x0001e40000100800 */
.L_x_6410:
[----:B01----:R-:W-:-:S05]  /*14d20*/  LOP3.LUT R3, RZ, R2, RZ, 0x33, !PT ;  /* 0x00000002ff037212 */ /* 0x003fca00078e33ff */
[----:B------:R-:W-:-:S05]  /*14d30*/  IMAD.IADD R0, R0, 0x1, R3 ;  /* 0x0000000100007824 */ /* 0x000fca00078e0203 */
[----:B------:R1:W-:Y:S01]  /*14d40*/  STL [R1+0x4], R0 ;  /* 0x0000040001007387 */ /* 0x0003e20000100800 */
[----:B------:R-:W-:Y:S05]  /*14d50*/  BRA `(.L_x_6411) ;  /* 0x0000000000107947 */ /* 0x000fea0003800000 */
.L_x_6406:
[----:B------:R0:W-:Y:S01]  /*14d60*/  STL [R1], R6 ;  /* 0x0000000601007387 */ /* 0x0001e20000100800 */
[----:B------:R-:W-:-:S03]  /*14d70*/  ULDC UR41, c[0x0][0xc3c] ;  /* 0x00030f0000297ab9 */ /* 0x000fc60000000800 */
[----:B------:R0:W-:Y:S04]  /*14d80*/  STL [R1+0x4], RZ ;  /* 0x000004ff01007387 */ /* 0x0001e80000100800 */
[----:B------:R0:W-:Y:S02]  /*14d90*/  STL [R1+0x8], RZ ;  /* 0x000008ff01007387 */ /* 0x0001e40000100800 */
.L_x_6411:
[----:B------:R-:W2:Y:S04]  /*14da0*/  LDL R8, [R1] ;  /* 0x0000000001087983 */ /* 0x000ea80000100800 */
[----:B------:R-:W2:Y:S04]  /*14db0*/  LDL R9, [R1+0x4] ;  /* 0x0000040001097983 */ /* 0x000ea80000100800 */
[----:B------:R-:W2:Y:S01]  /*14dc0*/  LDL R10, [R1+0x8] ;  /* 0x00000800010a7983 */ /* 0x000ea20000100800 */
[----:B------:R-:W-:Y:S01]  /*14dd0*/  ISETP.NE.AND P0, PT, R7, RZ, PT ;  /* 0x000000ff0700720c */ /* 0x000fe20003f05270 */
[----:B------:R-:W-:-:S12]  /*14de0*/  IMAD.U32 R2, RZ, RZ, UR41 ;  /* 0x00000029ff027e24 */ /* 0x000fd8000f8e00ff */
[----:B------:R-:W3:Y:S01]  /*14df0*/  @!P0 S2R R3, SR_CgaCtaId ;  /* 0x0000000000038919 */ /* 0x000ee20000008800 */
[----:B-1----:R-:W-:Y:S01]  /*14e00*/  @!P0 MOV R0, 0x400 ;  /* 0x0000040000008802 */ /* 0x002fe20000000f00 */
[----:B------:R-:W-:-:S03]  /*14e10*/  @!P0 IMAD.MOV.U32 R11, RZ, RZ, R2 ;  /* 0x000000ffff0b8224 */ /* 0x000fc600078e0002 */
[----:B---3--:R-:W-:-:S05]  /*14e20*/  @!P0 LEA R0, R3, R0, 0x18 ;  /* 0x0000000003008211 */ /* 0x008fca00078ec0ff */
[----:B--2---:R1:W-:Y:S01]  /*14e30*/  @!P0 STS.128 [R0+0x334d0], R8 ;  /* 0x0334d00800008388 */ /* 0x0043e20000000c00 */
[----:B------:R-:W-:Y:S06]  /*14e40*/  BAR.ARV 0x5, 0x180 ;  /* 0x0146000000007b1d */ /* 0x000fec0000002000 */
.L_x_6404:
[----:B------:R-:W-:Y:S01]  /*14e50*/  ULDC UR4, c[0x0][0xc3c] ;  /* 0x00030f0000047ab9 */ /* 0x000fe20000000800 */
[----:B------:R2:W-:Y:S01]  /*14e60*/  STL [R1+0x20], RZ ;  /* 0x000020ff01007387 */ /* 0x0005e20000100800 */
[----:B------:R-:W-:Y:S01]  /*14e70*/  UISETP.GE.AND UP0, UPT, UR41, UR4, UPT ;  /* 0x000000042900728c */ /* 0x000fe2000bf06270 */
[----:B------:R-:W-:Y:S02]  /*14e80*/  IMAD.MOV.U32 R34, RZ, RZ, 0x1 ;  /* 0x00000001ff227424 */ /* 0x000fe400078e00ff */
[----:B------:R-:W-:-:S03]  /*14e90*/  IMAD.MOV.U32 R31, RZ, RZ, RZ ;  /* 0x000000ffff1f7224 */ /* 0x000fc600078e00ff */
[----:B------:R-:W-:-:S13]  /*14ea0*/  PLOP3.LUT P0, PT, PT, PT, UP0, 0x80, 0x0 ;  /* 0x000000000000781c */ /* 0x000fda0003f0f008 */
[----:B--2---:R-:W-:Y:S05]  /*14eb0*/  @P0 BRA `(.L_x_6412) ;  /* 0x0000006c00600947 */ /* 0x004fea0003800000 */
[----:B-1----:R-:W2:Y:S01]  /*14ec0*/  LDL R0, [R1+0x2c] ;  /* 0x00002c0001007983 */ /* 0x002ea20000100800 */
[----:B------:R-:W1:Y:S01]  /*14ed0*/  S2UR UR4, SR_CgaCtaId ;  /* 0x00000000000479c3 */ /* 0x000e620000008800 */
[----:B------:R-:W-:Y:S01]  /*14ee0*/  MOV R18, 0x400 ;  /* 0x0000040000127802 */ /* 0x000fe20000000f00 */
[----:B------:R-:W-:Y:S01]  /*14ef0*/  IMAD.MOV.U32 R34, RZ, RZ, 0x1 ;  /* 0x00000001ff227424 */ /* 0x000fe200078e00ff */
[----:B------:R-:W3:Y:S01]  /*14f00*/  S2R R8, SR_TID.X ;  /* 0x0000000000087919 */ /* 0x000ee20000002100 */
[----:B------:R-:W-:Y:S01]  /*14f10*/  IMAD.MOV.U32 R31, RZ, RZ, RZ ;  /* 0x000000ffff1f7224 */ /* 0x000fe200078e00ff */
[----:B------:R-:W-:Y:S01]  /*14f20*/  ULDC UR47, c[0x0][0xc] ;  /* 0x00000300002f7ab9 */ /* 0x000fe20000000800 */
[----:B------:R-:W-:Y:S01]  /*14f30*/  STL [R1+0x20], RZ ;  /* 0x000020ff01007387 */ /* 0x000fe20000100800 */
[C---:B---3--:R-:W-:Y:S02]  /*14f40*/  IMAD.SHL.U32 R16, R8.reuse, 0x40, RZ ;  /* 0x0000004008107824 */ /* 0x048fe400078e00ff */
[----:B------:R-:W-:-:S02]  /*14f50*/  IMAD.SHL.U32 R36, R8, 0x10, RZ ;  /* 0x0000001008247824 */ /* 0x000fc400078e00ff */
[----:B------:R-:W-:Y:S01]  /*14f60*/  IMAD.SHL.U32 R7, R8, 0x2, RZ ;  /* 0x0000000208077824 */ /* 0x000fe200078e00ff */
[----:B------:R-:W-:Y:S01]  /*14f70*/  LOP3.LUT R3, R16, 0x180, RZ, 0xc0, !PT ;  /* 0x0000018010037812 */ /* 0x000fe200078ec0ff */
[----:B------:R-:W-:Y:S01]  /*14f80*/  IMAD.SHL.U32 R2, R8, 0x20, RZ ;  /* 0x0000002008027824 */ /* 0x000fe200078e00ff */
[----:B0-----:R-:W-:Y:S01]  /*14f90*/  LOP3.LUT R6, R36, 0x1b0, RZ, 0xc0, !PT ;  /* 0x000001b024067812 */ /* 0x001fe200078ec0ff */
[----:B------:R-:W-:Y:S01]  /*14fa0*/  IMAD.SHL.U32 R9, R8, 0x4, RZ ;  /* 0x0000000408097824 */ /* 0x000fe200078e00ff */
[----:B------:R-:W-:Y:S02]  /*14fb0*/  LOP3.LUT R5, R36, 0x600, RZ, 0xc0, !PT ;  /* 0x0000060024057812 */ /* 0x000fe400078ec0ff */
[----:B------:R-:W-:Y:S02]  /*14fc0*/  LOP3.LUT R7, R6, 0x30, R7, 0x78, !PT ;  /* 0x0000003006077812 */ /* 0x000fe400078e7807 */
[----:B------:R-:W-:Y:S02]  /*14fd0*/  LOP3.LUT R4, R2, 0x80, RZ, 0xc0, !PT ;  /* 0x0000008002047812 */ /* 0x000fe400078ec0ff */
[----:B------:R-:W-:-:S02]  /*14fe0*/  LOP3.LUT R5, R5, 0x60, R2, 0xf8, !PT ;  /* 0x0000006005057812 */ /* 0x000fc400078ef802 */
[----:B------:R-:W-:Y:S02]  /*14ff0*/  LOP3.LUT R4, R4, 0x10, R8, 0xf8, !PT ;  /* 0x0000001004047812 */ /* 0x000fe400078ef808 */
[----:B------:R-:W-:Y:S02]  /*15000*/  LOP3.LUT R5, R5, 0x100, R2, 0xf8, !PT ;  /* 0x0000010005057812 */ /* 0x000fe400078ef802 */
[----:B------:R-:W-:-:S04]  /*15010*/  LOP3.LUT R4, R4, 0x10, R9, 0x78, !PT ;  /* 0x0000001004047812 */ /* 0x000fc800078e7809 */
[----:B------:R-:W-:Y:S02]  /*15020*/  LOP3.LUT R17, R5, R4, RZ, 0xfc, !PT ;  /* 0x0000000405117212 */ /* 0x000fe400078efcff */
[----:B--2---:R-:W-:Y:S02]  /*15030*/  R2UR UR5, R0 ;  /* 0x00000000000572ca */ /* 0x004fe400000e0000 */
[----:B------:R-:W-:-:S04]  /*15040*/  SHF.R.U32.HI R0, RZ, 0x1, R8 ;  /* 0x00000001ff007819 */ /* 0x000fc80000011608 */
[----:B------:R-:W-:Y:S01]  /*15050*/  LOP3.LUT R0, R3, 0x30, R0, 0xf8, !PT ;  /* 0x0000003003007812 */ /* 0x000fe200078ef800 */
[C---:B------:R-:W-:Y:S01]  /*15060*/  IMAD.SHL.U32 R3, R8.reuse, 0x8, RZ ;  /* 0x0000000808037824 */ /* 0x040fe200078e00ff */
[----:B------:R-:W-:-:S04]  /*15070*/  LOP3.LUT R8, R8, 0x7f, RZ, 0xc0, !PT ;  /* 0x0000007f08087812 */ /* 0x000fc800078ec0ff */
[----:B------:R-:W-:Y:S01]  /*15080*/  LOP3.LUT R3, R0, 0x30, R3, 0x78, !PT ;  /* 0x0000003000037812 */ /* 0x000fe200078e7803 */
[----:B------:R-:W-:Y:S01]  /*15090*/  ULOP3.LUT UR44, UR5, 0x2, URZ, 0xfc, !UPT ;  /* 0x00000002052c7892 */ /* 0x000fe2000f8efc3f */
[----:B------:R-:W-:Y:S01]  /*150a0*/  LOP3.LUT R0, R7, 0x640, R36, 0xf8, !PT ;  /* 0x0000064007007812 */ /* 0x000fe200078ef824 */
[----:B------:R-:W-:Y:S01]  /*150b0*/  ULOP3.LUT UR46, UR5, 0x1, URZ, 0xfc, !UPT ;  /* 0x00000001052e7892 */ /* 0x000fe2000f8efc3f */
[----:B------:R-:W-:Y:S01]  /*150c0*/  LOP3.LUT R16, R3, 0x640, R16, 0xf8, !PT ;  /* 0x0000064003107812 */ /* 0x000fe200078ef810 */
[----:B-1----:R-:W-:Y:S01]  /*150d0*/  IMAD.U32 R3, RZ, RZ, UR4 ;  /* 0x00000004ff037e24 */ /* 0x002fe2000f8e00ff */
[----:B------:R-:W-:Y:S02]  /*150e0*/  SHF.R.U32.HI R4, RZ, 0x2, R8 ;  /* 0x00000002ff047819 */ /* 0x000fe40000011608 */
[----:B------:R-:W-:Y:S02]  /*150f0*/  LOP3.LUT R36, R36, 0x30, RZ, 0xc0, !PT ;  /* 0x0000003024247812 */ /* 0x000fe400078ec0ff */
[----:B------:R-:W-:Y:S01]  /*15100*/  LEA R18, R3, R18, 0x18 ;  /* 0x0000001203127211 */ /* 0x000fe200078ec0ff */
[----:B------:R0:W-:Y:S01]  /*15110*/  STL [R1+0x14], R3 ;  /* 0x0000140301007387 */ /* 0x0001e20000100800 */
[----:B------:R-:W-:-:S02]  /*15120*/  LOP3.LUT R2, R4, 0x60, R2, 0xf8, !PT ;  /* 0x0000006004027812 */ /* 0x000fc400078ef802 */
[----:B------:R-:W-:Y:S01]  /*15130*/  LOP3.LUT R4, R36, 0x40, RZ, 0xfc, !PT ;  /* 0x0000004024047812 */ /* 0x000fe200078efcff */
[----:B------:R1:W-:Y:S01]  /*15140*/  STL [R1+0x18], R0 ;  /* 0x0000180001007387 */ /* 0x0003e20000100800 */
[----:B------:R-:W-:Y:S02]  /*15150*/  LOP3.LUT R2, R2, 0x80, RZ, 0xfc, !PT ;  /* 0x0000008002027812 */ /* 0x000fe400078efcff */
[----:B0-----:R-:W-:Y:S01]  /*15160*/  LOP3.LUT R3, R36, 0x80, RZ, 0xfc, !PT ;  /* 0x0000008024037812 */ /* 0x001fe200078efcff */
[----:B-1----:R-:W-:-:S05]  /*15170*/  IMAD.IADD R0, R18, 0x1, R0 ;  /* 0x0000000112007824 */ /* 0x002fca00078e0200 */
[----:B------:R0:W-:Y:S02]  /*15180*/  STL [R1+0x1c], R0 ;  /* 0x00001c0001007387 */ /* 0x0001e40000100800 */
.L_x_6490:
[----:B------:R-:W-:Y:S01]  /*15190*/  ULDC.64 UR4, c[0x0][0xc88] ;  /* 0x0003220000047ab9 */ /* 0x000fe20000000a00 */
[----:B------:R-:W-:Y:S01]  /*151a0*/  ULDC.64 UR6, c[0x0][0xa18] ;  /* 0x0002860000067ab9 */ /* 0x000fe20000000a00 */
[----:B------:R-:W-:Y:S01]  /*151b0*/  UIMAD.WIDE UR4, UR41, 0x4, UR4 ;  /* 0x00000004290478a5 */ /* 0x000fe2000f8e0204 */
[----:B------:R-:W-:Y:S01]  /*151c0*/  IMAD.MOV.U32 R37, RZ, RZ, RZ ;  /* 0x000000ffff257224 */ /* 0x000fe200078e00ff */
[----:B0-----:R-:W0:Y:S04]  /*151d0*/  LDC R0, c[0x0][0x424] ;  /* 0x00010900ff007b82 */ /* 0x001e280000000800 */
[----:B---3--:R-:W-:Y:S02]  /*151e0*/  IMAD.U32 R2, RZ, RZ, UR4 ;  /* 0x00000004ff027e24 */ /* 0x008fe4000f8e00ff */
        /* <DEDUP_REMOVED lines=45> */
.L_x_6413:
        /* <DEDUP_REMOVED lines=16> */
.L_x_6414:
        /* <DEDUP_REMOVED lines=9> */
.L_x_6415:
[----:B------:R-:W2:Y:S01]  /*15650*/  LDL R0, [R1+0x4] ;  /* 0x0000040001007983 */ /* 0x000ea20000100800 */
[----:B-1----:R-:W1:Y:S03]  /*15660*/  LDC R2, c[0x0][0x448] ;  /* 0x00011200ff027b82 */ /* 0x002e660000000800 */
[----:B------:R-:W3:Y:S01]  /*15670*/  LDL R23, [R1+0x8] ;  /* 0x0000080001177983 */ /* 0x000ee20000100800 */
[----:B-1----:R-:W-:-:S13]  /*15680*/  ISETP.NE.AND P0, PT, R2, 0x1, PT ;  /* 0x000000010200780c */ /* 0x002fda0003f05270 */
[----:B------:R-:W1:Y:S08]  /*15690*/  @P0 LDC R3, c[0x0][0x44c] ;  /* 0x00011300ff030b82 */ /* 0x000e700000000800 */
[----:B------:R-:W4:Y:S01]  /*156a0*/  @P0 LDC R5, c[0x0][0x450] ;  /* 0x00011400ff050b82 */ /* 0x000f220000000800 */
[----:B-----5:R-:W-:Y:S01]  /*156b0*/  IMAD.IADD R24, R24, 0x1, -R37 ;  /* 0x0000000118187824 */ /* 0x020fe200078e0a25 */
[----:B------:R-:W-:-:S04]  /*156c0*/  LOP3.LUT R22, R22, 0xfffffeff, RZ, 0xc0, !PT ;  /* 0xfffffeff16167812 */ /* 0x000fc800078ec0ff */
[----:B------:R-:W-:Y:S01]  /*156d0*/  @P0 LOP3.LUT R22, R22, 0x100, RZ, 0xfc, !PT ;  /* 0x0000010016160812 */ /* 0x000fe200078efcff */
[----:B--2---:R-:W-:-:S04]  /*156e0*/  IMAD.SHL.U32 R0, R0, 0x80, RZ ;  /* 0x0000008000007824 */ /* 0x004fc800078e00ff */
[----:B------:R-:W-:-:S04]  /*156f0*/  VIADD R0, R0, 0x7f ;  /* 0x0000007f00007836 */ /* 0x000fc80000000000 */
[----:B-1----:R-:W-:Y:S01]  /*15700*/  @P0 IMAD.HI.U32 R2, R0, R3, RZ ;  /* 0x0000000300020227 */ /* 0x002fe200078e00ff */
[----:B0-----:R-:W-:-:S04]  /*15710*/  IADD3 R3, R24, 0xa0, -R25 ;  /* 0x000000a018037810 */ /* 0x001fc80007ffe819 */
[----:B----4-:R-:W-:Y:S01]  /*15720*/  @P0 SHF.R.U32.HI R0, RZ, R5, R2 ;  /* 0x00000005ff000219 */ /* 0x010fe20000011602 */
[----:B------:R-:W-:-:S04]  /*15730*/  VIADD R2, R24, 0x9f ;  /* 0x0000009f18027836 */ /* 0x000fc80000000000 */
[----:B------:R-:W-:Y:S02]  /*15740*/  IMAD.IADD R0, R3, 0x1, R0 ;  /* 0x0000000103007824 */ /* 0x000fe400078e0200 */
[----:B------:R-:W-:-:S04]  /*15750*/  IMAD.HI R2, R2, 0x66666667, RZ ;  /* 0x6666666702027827 */ /* 0x000fc800078e02ff */
[----:B------:R-:W-:Y:S01]  /*15760*/  IMAD.HI R0, R0, 0x66666667, RZ ;  /* 0x6666666700007827 */ /* 0x000fe200078e02ff */
[----:B------:R-:W-:-:S04]  /*15770*/  SHF.R.U32.HI R3, RZ, 0x1f, R2 ;  /* 0x0000001fff037819 */ /* 0x000fc80000011602 */
[----:B------:R-:W-:Y:S02]  /*15780*/  SHF.R.U32.HI R5, RZ, 0x1f, R0 ;  /* 0x0000001fff057819 */ /* 0x000fe40000011600 */
[----:B------:R-:W-:Y:S02]  /*15790*/  LEA.HI.SX32 R3, R2, R3, 0x1a ;  /* 0x0000000302037211 */ /* 0x000fe400078fd2ff */
[----:B------:R-:W-:-:S04]  /*157a0*/  LEA.HI.SX32 R26, R0, R5, 0x1a ;  /* 0x00000005001a7211 */ /* 0x000fc800078fd2ff */
[----:B------:R-:W-:-:S04]  /*157b0*/  VIMNMX R26, R3, R26, PT ;  /* 0x0000001a031a7248 */ /* 0x000fc80003fe0100 */
[----:B------:R-:W-:Y:S02]  /*157c0*/  ISETP.GE.AND P0, PT, R26, 0x1, PT ;  /* 0x000000011a00780c */ /* 0x000fe40003f06270 */
[C---:B---3--:R-:W-:Y:S02]  /*157d0*/  LOP3.LUT R0, R23.reuse, 0xff000000, RZ, 0xc0, !PT ;  /* 0xff00000017007812 */ /* 0x048fe400078ec0ff */
[----:B------:R-:W-:Y:S02]  /*157e0*/  LOP3.LUT R3, R23, 0xff0000, RZ, 0xc0, !PT ;  /* 0x00ff000017037812 */ /* 0x000fe400078ec0ff */
[----:B------:R-:W-:-:S04]  /*157f0*/  SHF.R.U32.HI R0, RZ, 0x8, R0 ;  /* 0x00000008ff007819 */ /* 0x000fc80000011600 */
        /* <DEDUP_REMOVED lines=33> */
.L_x_6416:
[-C--:B------:R-:W-:Y:S01]  /*15a10*/  IMAD R0, R0, R3.reuse, RZ ;  /* 0x0000000300007224 */ /* 0x080fe200078e02ff */
[----:B------:R-:W-:Y:S04]  /*15a20*/  BSSY B7, `(.L_x_6417) ;  /* 0x0000511000077945 */ /* 0x000fe80003800000 */
[----:B------:R0:W-:Y:S01]  /*15a30*/  STL [R1+0x10], R0 ;  /* 0x0000100001007387 */ /* 0x0001e20000100800 */
[----:B------:R-:W-:-:S04]  /*15a40*/  VIADDMNMX R26, R0, R3, R26, PT ;  /* 0x00000003001a7246 */ /* 0x000fc8000380011a */
[----:B------:R-:W-:-:S13]  /*15a50*/  ISETP.GT.AND P0, PT, R26, R0, PT ;  /* 0x000000001a00720c */ /* 0x000fda0003f04270 */
        /* <DEDUP_REMOVED lines=16> */
[----:B0-----:R-:W-:-:S05]  /*15b60*/  IADD3 R0, R0, UR47, R7 ;  /* 0x0000002f00007c10 */ /* 0x001fca000fffe007 */
[----:B------:R2:W-:Y:S01]  /*15b70*/  STL [R1], R0 ;  /* 0x0000000001007387 */ /* 0x0005e20000100800 */
[----:B------:R-:W-:Y:S05]  /*15b80*/  BRA `(.L_x_6419) ;  /* 0x0000004c00e87947 */ /* 0x000fea0003800000 */
.L_x_6418:
        /* <DEDUP_REMOVED lines=20> */
.L_x_6421:
[----:B------:R-:W-:Y:S05]  /*15cd0*/  BSYNC B6 ;  /* 0x0000000000067941 */ /* 0x000fea0003800000 */
.L_x_6420:
        /* <DEDUP_REMOVED lines=22> */
.L_x_6423:
[----:B------:R-:W-:Y:S05]  /*15e40*/  BSYNC B6 ;  /* 0x0000000000067941 */ /* 0x000fea0003800000 */
.L_x_6422:
        /* <DEDUP_REMOVED lines=20> */
.L_x_6425:
[----:B------:R-:W-:Y:S05]  /*15f90*/  BSYNC B6 ;  /* 0x0000000000067941 */ /* 0x000fea0003800000 */
.L_x_6424:
        /* <DEDUP_REMOVED lines=19> */
.L_x_6427:
[----:B------:R-:W-:Y:S05]  /*160d0*/  BSYNC B6 ;  /* 0x0000000000067941 */ /* 0x000fea0003800000 */
.L_x_6426:
        /* <DEDUP_REMOVED lines=11> */
[----:B-1----:R-:W-:Y:S01]  /*16190*/  ISETP.NE.AND P1, PT, R9, 0x1, PT ;  /* 0x000000010900780c */ /* 0x002fe20003f25270 */
[----:B------:R-:W-:Y:S01]  /*161a0*/  IMAD.MOV.U32 R5, RZ, RZ, 0xa0 ;  /* 0x000000a0ff057424 */ /* 0x000fe200078e00ff */
[----:B0-----:R-:W-:Y:S01]  /*161b0*/  LOP3.LUT R20, R20, 0x7f, RZ, 0xc0, !PT ;  /* 0x0000007f14147812 */ /* 0x001fe200078ec0ff */
[----:B------:R-:W0:Y:S01]  /*161c0*/  S2R R21, SR_TID.X ;  /* 0x0000000000157919 */ /* 0x000e220000002100 */
[----:B------:R-:W-:Y:S01]  /*161d0*/  LOP3.LUT R22, R22, 0xffffffbf, RZ, 0xc0, !PT ;  /* 0xffffffbf16167812 */ /* 0x000fe200078ec0ff */
[----:B------:R-:W-:Y:S01]  /*161e0*/  IMAD R0, R26, R5, -0xa0 ;  /* 0xffffff601a007424 */ /* 0x000fe200078e0205 */
[----:B------:R-:W-:-:S07]  /*161f0*/  SHF.R.U32.HI R27, RZ, 0x2, R20 ;  /* 0x00000002ff1b7819 */ /* 0x000fce0000011614 */
[----:B--2---:R-:W1:Y:S01]  /*16200*/  @P1 LDC R3, c[0x0][0x434] ;  /* 0x00010d00ff031b82 */ /* 0x004e620000000800 */
[----:B------:R-:W-:-:S07]  /*16210*/  @P1 LOP3.LUT R22, R22, 0x40, RZ, 0xfc, !PT ;  /* 0x0000004016161812 */ /* 0x000fce00078efcff */
[----:B------:R-:W2:Y:S08]  /*16220*/  @P1 LDC R2, c[0x0][0x438] ;  /* 0x00010e00ff021b82 */ /* 0x000eb00000000800 */
[----:B------:R-:W4:Y:S01]  /*16230*/  @P1 LDC R8, c[0x0][0x434] ;  /* 0x00010d00ff081b82 */ /* 0x000f220000000800 */
[C---:B0-----:R-:W-:Y:S02]  /*16240*/  IMAD.SHL.U32 R20, R21.reuse, 0x20, RZ ;  /* 0x0000002015147824 */ /* 0x041fe400078e00ff */
[----:B------:R-:W-:-:S05]  /*16250*/  IMAD.SHL.U32 R21, R21, 0x20, RZ ;  /* 0x0000002015157824 */ /* 0x000fca00078e00ff */
[----:B------:R-:W0:Y:S01]  /*16260*/  @P1 LDC R7, c[0x0][0x438] ;  /* 0x00010e00ff071b82 */ /* 0x000e220000000800 */
[C---:B------:R-:W-:Y:S02]  /*16270*/  LOP3.LUT R20, R27.reuse, 0x60, R20, 0xf8, !PT ;  /* 0x000000601b147812 */ /* 0x040fe400078ef814 */
[----:B------:R-:W-:Y:S02]  /*16280*/  LOP3.LUT R21, R27, 0x60, R21, 0xf8, !PT ;  /* 0x000000601b157812 */ /* 0x000fe400078ef815 */
[----:B------:R-:W-:-:S05]  /*16290*/  LOP3.LUT R20, R20, 0x80, RZ, 0xfc, !PT ;  /* 0x0000008014147812 */ /* 0x000fca00078efcff */
[--C-:B------:R-:W-:Y:S02]  /*162a0*/  IMAD.IADD R5, R20, 0x1, R0.reuse ;  /* 0x0000000114057824 */ /* 0x100fe400078e0200 */
[----:B------:R-:W-:-:S03]  /*162b0*/  IMAD.IADD R0, R21, 0x1, R0 ;  /* 0x0000000115007824 */ /* 0x000fc600078e0200 */
[C---:B------:R-:W-:Y:S01]  /*162c0*/  ISETP.GE.AND P0, PT, R5.reuse, R24, PT ;  /* 0x000000180500720c */ /* 0x040fe20003f06270 */
[--C-:B------:R-:W-:Y:S02]  /*162d0*/  IMAD.IADD R6, R0, 0x1, R37.reuse ;  /* 0x0000000100067824 */ /* 0x100fe400078e0225 */
[----:B------:R-:W-:Y:S01]  /*162e0*/  IMAD.IADD R5, R5, 0x1, R37 ;  /* 0x0000000105057824 */ /* 0x000fe200078e0225 */
[----:B------:R-:W-:Y:S01]  /*162f0*/  ISETP.GT.U32.OR P0, PT, R20, 0x9f, P0 ;  /* 0x0000009f1400780c */ /* 0x000fe20000704470 */
[----:B-1----:R-:W-:-:S04]  /*16300*/  @P1 IMAD.HI.U32 R3, R6, R3, RZ ;  /* 0x0000000306031227 */ /* 0x002fc800078e00ff */
[----:B------:R-:W-:Y:S01]  /*16310*/  IMAD.MOV.U32 R10, RZ, RZ, R6 ;  /* 0x000000ffff0a7224 */ /* 0x000fe200078e0006 */
[----:B--2---:R-:W-:Y:S01]  /*16320*/  @P1 SHF.R.U32.HI R10, RZ, R2, R3 ;  /* 0x00000002ff0a1219 */ /* 0x004fe20000011603 */
[----:B----4-:R-:W-:-:S04]  /*16330*/  @P1 IMAD.HI.U32 R8, R5, R8, RZ ;  /* 0x0000000805081227 */ /* 0x010fc800078e00ff */
[--C-:B------:R-:W-:Y:S01]  /*16340*/  IMAD.MOV.U32 R4, RZ, RZ, R5.reuse ;  /* 0x000000ffff047224 */ /* 0x100fe200078e0005 */
[----:B0-----:R-:W-:Y:S01]  /*16350*/  @P1 SHF.R.U32.HI R4, RZ, R7, R8 ;  /* 0x00000007ff041219 */ /* 0x001fe20000011608 */
[----:B------:R-:W0:Y:S01]  /*16360*/  @!P0 LDC.64 R2, c[0x0][0x428] ;  /* 0x00010a00ff028b82 */ /* 0x000e220000000a00 */
[----:B------:R-:W-:Y:S01]  /*16370*/  IMAD.MOV R8, RZ, RZ, -R10 ;  /* 0x000000ffff087224 */ /* 0x000fe200078e0a0a */
[----:B------:R-:W-:Y:S02]  /*16380*/  ISETP.GE.AND P1, PT, R0, R24, PT ;  /* 0x000000180000720c */ /* 0x000fe40003f26270 */
[----:B------:R-:W-:Y:S02]  /*16390*/  IMAD.MOV R7, RZ, RZ, -R4 ;  /* 0x000000ffff077224 */ /* 0x000fe400078e0a04 */
[C---:B------:R-:W-:Y:S02]  /*163a0*/  IMAD R6, R9.reuse, R8, R6 ;  /* 0x0000000809067224 */ /* 0x040fe400078e0206 */
[----:B------:R-:W-:Y:S01]  /*163b0*/  IMAD R7, R9, R7, R5 ;  /* 0x0000000709077224 */ /* 0x000fe200078e0205 */
[----:B------:R-:W-:-:S06]  /*163c0*/  @!P0 SHF.R.S32.HI R5, RZ, 0x1f, R4 ;  /* 0x0000001fff058819 */ /* 0x000fcc0000011404 */
[----:B------:R-:W-:Y:S02]  /*163d0*/  @!P1 SHF.R.S32.HI R11, RZ, 0x1f, R10 ;  /* 0x0000001fff0b9819 */ /* 0x000fe4000001140a */
[----:B------:R-:W-:Y:S01]  /*163e0*/  LOP3.LUT R22, R22, 0xfffffff7, RZ, 0xc0, !PT ;  /* 0xfffffff716167812 */ /* 0x000fe200078ec0ff */
[----:B------:R-:W-:Y:S01]  /*163f0*/  IMAD.U32 R0, RZ, RZ, UR44 ;  /* 0x0000002cff007e24 */ /* 0x000fe2000f8e00ff */
[----:B------:R-:W-:-:S04]  /*16400*/  LOP3.LUT R12, R36, 0x40, RZ, 0xfc, !PT ;  /* 0x00000040240c7812 */ /* 0x000fc800078efcff */
[----:B------:R-:W-:Y:S01]  /*16410*/  ISETP.NE.AND P3, PT, R0, 0x3, PT ;  /* 0x000000030000780c */ /* 0x000fe20003f65270 */
[----:B------:R-:W-:Y:S01]  /*16420*/  UMOV UR4, 0xffffffff ;  /* 0xffffffff00047882 */ /* 0x000fe20000000000 */
[----:B------:R-:W-:Y:S02]  /*16430*/  LOP3.LUT R23, R23, 0xffff, RZ, 0xc0, !PT ;  /* 0x0000ffff17177812 */ /* 0x000fe400078ec0ff */
[----:B---3--:R-:W-:Y:S01]  /*16440*/  SHF.R.S32.HI R9, RZ, 0x1f, R33 ;  /* 0x0000001fff097819 */ /* 0x008fe20000011421 */
[----:B0-----:R-:W-:-:S04]  /*16450*/  @!P0 IMAD.WIDE.U32 R4, R33, R2, R4 ;  /* 0x0000000221048225 */ /* 0x001fc800078e0004 */
[----:B------:R-:W-:Y:S01]  /*16460*/  @!P0 IMAD R8, R9, R2, RZ ;  /* 0x0000000209088224 */ /* 0x000fe200078e02ff */
[----:B------:R0:W-:Y:S03]  /*16470*/  STL [R1+0xc], R9 ;  /* 0x00000c0901007387 */ /* 0x0001e60000100800 */
[----:B------:R-:W-:Y:S02]  /*16480*/  @!P0 IMAD R8, R33, R3, R8 ;  /* 0x0000000321088224 */ /* 0x000fe400078e0208 */
[----:B------:R-:W1:Y:S02]  /*16490*/  @!P0 LDC.64 R2, c[0x0][0x418] ;  /* 0x00010600ff028b82 */ /* 0x000e640000000a00 */
[----:B------:R-:W-:Y:S01]  /*164a0*/  @!P0 IMAD.IADD R8, R8, 0x1, R5 ;  /* 0x0000000108088824 */ /* 0x000fe200078e0205 */
[----:B-1----:R-:W-:-:S04]  /*164b0*/  @!P0 LEA R2, P2, R4, R2, 0x2 ;  /* 0x0000000204028211 */ /* 0x002fc800078410ff */
[----:B------:R-:W-:Y:S01]  /*164c0*/  @!P0 LEA.HI.X R3, R4, R3, R8, 0x2, P2 ;  /* 0x0000000304038211 */ /* 0x000fe200010f1408 */
[----:B------:R-:W-:Y:S01]  /*164d0*/  IMAD.MOV.U32 R8, RZ, RZ, RZ ;  /* 0x000000ffff087224 */ /* 0x000fe200078e00ff */
[----:B------:R-:W1:Y:S05]  /*164e0*/  @!P1 LDC.64 R4, c[0x0][0x418] ;  /* 0x00010600ff049b82 */ /* 0x000e6a0000000a00 */
[----:B------:R2:W5:Y:S03]  /*164f0*/  @!P0 LDG.E R8, desc[UR36][R2.64] ;  /* 0x0000002402088981 */ /* 0x000566000c1e1900 */
[----:B--2---:R-:W2:Y:S01]  /*16500*/  @!P1 LDC.64 R2, c[0x0][0x428] ;  /* 0x00010a00ff029b82 */ /* 0x004ea20000000a00 */
[----:B------:R-:W-:Y:S01]  /*16510*/  ISETP.GT.U32.AND P2, PT, R20, 0x9f, PT ;  /* 0x0000009f1400780c */ /* 0x000fe20003f44070 */
[----:B--2---:R-:W-:-:S04]  /*16520*/  @!P1 IMAD.WIDE.U32 R10, R33, R2, R10 ;  /* 0x00000002210a9225 */ /* 0x004fc800078e000a */
[----:B------:R-:W-:Y:S02]  /*16530*/  @!P1 IMAD R2, R9, R2, RZ ;  /* 0x0000000209029224 */ /* 0x000fe400078e02ff */
[----:B0-----:R-:W0:Y:S02]  /*16540*/  LDC R9, c[0x0][0x2f4] ;  /* 0x0000bd00ff097b82 */ /* 0x001e240000000800 */
[----:B------:R-:W-:Y:S01]  /*16550*/  @!P1 IMAD R3, R33, R3, R2 ;  /* 0x0000000321039224 */ /* 0x000fe200078e0202 */
[----:B-1----:R-:W-:-:S03]  /*16560*/  @!P1 LEA R2, P0, R10, R4, 0x2 ;  /* 0x000000040a029211 */ /* 0x002fc600078010ff */
[----:B------:R-:W-:-:S05]  /*16570*/  @!P1 IMAD.IADD R3, R11, 0x1, R3 ;  /* 0x000000010b039824 */ /* 0x000fca00078e0203 */
[----:B------:R-:W-:Y:S01]  /*16580*/  @!P1 LEA.HI.X R3, R10, R5, R3, 0x2, P0 ;  /* 0x000000050a039211 */ /* 0x000fe200000f1403 */
[----:B------:R-:W-:Y:S01]  /*16590*/  IMAD.MOV.U32 R5, RZ, RZ, RZ ;  /* 0x000000ffff057224 */ /* 0x000fe200078e00ff */
[----:B------:R-:W-:-:S05]  /*165a0*/  @P2 LOP3.LUT R22, R22, 0x8, RZ, 0xfc, !PT ;  /* 0x0000000816162812 */ /* 0x000fca00078efcff */
[----:B------:R1:W5:Y:S01]  /*165b0*/  @!P1 LDG.E R5, desc[UR36][R2.64] ;  /* 0x0000002402059981 */ /* 0x000362000c1e1900 */
[----:B------:R-:W-:-:S04]  /*165c0*/  LOP3.LUT R22, R22, 0xffffffef, RZ, 0xc0, !PT ;  /* 0xffffffef16167812 */ /* 0x000fc800078ec0ff */
[----:B------:R-:W-:Y:S02]  /*165d0*/  LOP3.LUT R22, R22, 0xfffffffb, RZ, 0xc0, !PT ;  /* 0xfffffffb16167812 */ /* 0x000fe400078ec0ff */
[-C--:B0-----:R-:W-:Y:S02]  /*165e0*/  ISETP.GE.AND P1, PT, R36, R9.reuse, PT ;  /* 0x000000092400720c */ /* 0x081fe40003f26270 */
[----:B------:R-:W-:-:S11]  /*165f0*/  ISETP.GE.AND P0, PT, R12, R9, PT ;  /* 0x000000090c00720c */ /* 0x000fd60003f06270 */
[----:B------:R-:W-:-:S04]  /*16600*/  @P1 LOP3.LUT R22, R22, 0x4, RZ, 0xfc, !PT ;  /* 0x0000000416161812 */ /* 0x000fc800078efcff */
[----:B------:R-:W-:-:S04]  /*16610*/  @P3 LOP3.LUT R22, R22, 0x10, RZ, 0xfc, !PT ;  /* 0x0000001016163812 */ /* 0x000fc800078efcff */
[----:B------:R-:W-:-:S04]  /*16620*/  LOP3.LUT R22, R22, 0xfffffffd, RZ, 0xc0, !PT ;  /* 0xfffffffd16167812 */ /* 0x000fc800078ec0ff */
[----:B------:R-:W-:Y:S01]  /*16630*/  @P0 LOP3.LUT R22, R22, 0x2, RZ, 0xfc, !PT ;  /* 0x0000000216160812 */ /* 0x000fe200078efcff */
[----:B-1----:R-:W-:Y:S06]  /*16640*/  BRA.DIV UR4, `(.L_x_6428) ;  /* 0x0000005e04307947 */ /* 0x002fec000b800000 */
.L_x_6510:
[----:B------:R-:W-:Y:S01]  /*16650*/  LOP3.LUT R2, R36, 0x80, RZ, 0xfc, !PT ;  /* 0x0000008024027812 */ /* 0x000fe200078efcff */
[----:B------:R-:W-:Y:S01]  /*16660*/  VIADD R0, R26, 0xffffffff ;  /* 0xffffffff1a007836 */ /* 0x000fe20000000000 */
[----:B------:R-:W-:Y:S02]  /*16670*/  LOP3.LUT R22, R22, 0xfffffffe, RZ, 0xc0, !PT ;  /* 0xfffffffe16167812 */ /* 0x000fe400078ec0ff */
[----:B------:R-:W-:-:S13]  /*16680*/  ISETP.GE.AND P0, PT, R2, R9, PT ;  /* 0x000000090200720c */ /* 0x000fda0003f06270 */
[----:B------:R-:W-:Y:S01]  /*16690*/  @P0 LOP3.LUT R22, R22, 0x1, RZ, 0xfc, !PT ;  /* 0x0000000116160812 */ /* 0x000fe200078efcff */
[----:B------:R-:W-:Y:S06]  /*166a0*/  @!P3 BRA `(.L_x_6429) ;  /* 0x000000000004b947 */ /* 0x000fec0003800000 */
[----:B------:R-:W-:Y:S01]  /*166b0*/  BPT.TRAP 0x1 ;  /* 0x000000040000795c */ /* 0x000fe20000300000 */
.L_x_6429:
[----:B------:R-:W-:Y:S01]  /*166c0*/  IMAD R4, R31, 0x8, R18 ;  /* 0x000000081f047824 */ /* 0x000fe200078e0212 */
[----:B------:R-:W-:Y:S01]  /*166d0*/  SHF.L.U32 R35, R34, 0x1f, RZ ;  /* 0x0000001f22237819 */ /* 0x000fe200000006ff */
[----:B------:R-:W-:Y:S01]  /*166e0*/  BSSY B0, `(.L_x_6430) ;  /* 0x0000004000007945 */ /* 0x000fe20003800000 */
[----:B------:R-:W-:Y:S02]  /*166f0*/  SHF.R.S32.HI R28, RZ, 0x1f, R6 ;  /* 0x0000001fff1c7819 */ /* 0x000fe40000011406 */
[----:B------:R-:W0:Y:S02]  /*16700*/  SYNCS.PHASECHK.TRANS64.TRYWAIT P0, [R4+URZ+0x33480], R35 ;  /* 0x03348023040075a7 */ /* 0x000e24000800017f */
[----:B0-----:R-:W-:Y:S05]  /*16710*/  @!P0 BRA `(.L_x_6431) ;  /* 0x0000005c00288947 */ /* 0x001fea0003800000 */
.L_x_6511:
[----:B------:R-:W-:Y:S05]  /*16720*/  BSYNC B0 ;  /* 0x0000000000007941 */ /* 0x000fea0003800000 */
.L_x_6430:
        /* <DEDUP_REMOVED lines=98> */
.L_x_6523:
        /* <DEDUP_REMOVED lines=13> */
.L_x_6433:
        /* <DEDUP_REMOVED lines=10> */
.L_x_6434:
[----:B------:R3:W-:Y:S01]  /*16ec0*/  SYNCS.ARRIVE.TRANS64.A1T0 RZ, [R4+URZ+0x33470], RZ ;  /* 0x033470ff04ff79a7 */ /* 0x0007e2000810003f */
[----:B------:R-:W-:Y:S05]  /*16ed0*/  @!P2 BRA `(.L_x_6435) ;  /* 0x000000000004a947 */ /* 0x000fea0003800000 */
[----:B------:R-:W-:Y:S01]  /*16ee0*/  BPT.TRAP 0x1 ;  /* 0x000000040000795c */ /* 0x000fe20000300000 */
.L_x_6435:
[----:B------:R-:W4:Y:S01]  /*16ef0*/  SYNCS.PHASECHK.TRANS64.TRYWAIT P0, [R4+URZ+0x33440], R35 ;  /* 0x03344023040075a7 */ /* 0x000f22000800017f */
[----:B------:R-:W-:Y:S04]  /*16f00*/  BSSY B0, `(.L_x_6436) ;  /* 0x0000002000007945 */ /* 0x000fe80003800000 */
[----:B----4-:R-:W-:Y:S05]  /*16f10*/  @!P0 BRA `(.L_x_6437) ;  /* 0x0000005c00488947 */ /* 0x010fea0003800000 */
.L_x_6524:
[----:B------:R-:W-:Y:S05]  /*16f20*/  BSYNC B0 ;  /* 0x0000000000007941 */ /* 0x000fea0003800000 */
.L_x_6436:
[----:B------:R-:W-:Y:S01]  /*16f30*/  ULDC.64 UR4, c[0x0][0x300] ;  /* 0x0000c00000047ab9 */ /* 0x000fe20000000a00 */
[----:B------:R-:W-:Y:S01]  /*16f40*/  ULDC.64 UR6, c[0x0][0x310] ;  /* 0x0000c40000067ab9 */ /* 0x000fe20000000a00 */
[----:B------:R-:W-:Y:S02]  /*16f50*/  IMAD R9, R28, UR4, RZ ;  /* 0x000000041c097c24 */ /* 0x000fe4000f8e02ff */
[----:B--2---:R-:W-:-:S04]  /*16f60*/  IMAD.WIDE.U32 R2, R6, UR4, RZ ;  /* 0x0000000406027c25 */ /* 0x004fc8000f8e00ff */
        /* <DEDUP_REMOVED lines=26> */
[----:B------:R-:W2:Y:S01]  /*17110*/  SHFL.IDX PT, R3, R5, RZ, 0x1c1f ;  /* 0x001c1fff05037589 */ /* 0x000ea200000e0000 */
        /* <DEDUP_REMOVED lines=9> */
[----:B--2---:R-:W-:-:S02]  /*171b0*/  @P3 IADD3 R3, P0, R36, R3, RZ ;  /* 0x0000000324033210 */ /* 0x004fc40007f1e0ff */
        /* <DEDUP_REMOVED lines=23> */
[----:B------:R-:W5:Y:S04]  /*17330*/  SHFL.IDX PT, R5, R5, 0x3, 0x1c1f ;  /* 0x007c1f0005057f89 */ /* 0x000f6800000e0000 */
[----:B------:R-:W1:Y:S01]  /*17340*/  SHFL.IDX PT, R10, R10, 0x3, 0x1c1f ;  /* 0x007c1f000a0a7f89 */ /* 0x000e6200000e0000 */
[----:B0-----:R-:W-:-:S05]  /*17350*/  @P4 IADD3 R3, P0, R36, R3, RZ ;  /* 0x0000000324034210 */ /* 0x001fca0007f1e0ff */
[----:B--2---:R-:W-:-:S05]  /*17360*/  @P4 IMAD.X R2, RZ, RZ, R2, P0 ;  /* 0x000000ffff024224 */ /* 0x004fca00000e0602 */
[----:B------:R-:W-:-:S04]  /*17370*/  @P4 LOP3.LUT R3, R3, R2, RZ, 0x3c, !PT ;  /* 0x0000000203034212 */ /* 0x000fc800078e3cff */
[----:B------:R-:W-:-:S04]  /*17380*/  @P4 LOP3.LUT R2, R3, R2, RZ, 0x3c, !PT ;  /* 0x0000000203024212 */ /* 0x000fc800078e3cff */
[----:B------:R-:W-:-:S05]  /*17390*/  @P4 LOP3.LUT R3, R3, R2, RZ, 0x3c, !PT ;  /* 0x0000000203034212 */ /* 0x000fca00078e3cff */
[----:B------:R-:W-:Y:S04]  /*173a0*/  @P4 LDGSTS.E.BYPASS.LTC128B.128 [R0+0x25200], desc[UR36][R2.64], !P6 ;  /* 0x2520000002004fae */ /* 0x000fe8000f101d64 */
[----:B------:R-:W-:Y:S04]  /*173b0*/  @P4 LDGSTS.E.BYPASS.LTC128B.128 [R0+0x27a00], desc[UR36][R2.64+0x40], !P2 ;  /* 0x27a0004002004fae */ /* 0x000fe8000d101d64 */
[----:B------:R5:W-:Y:S02]  /*173c0*/  @P4 LDGSTS.E.BYPASS.LTC128B.128 [R0+0x2a200], desc[UR36][R2.64+0x80], !P1 ;  /* 0x2a20008002004fae */ /* 0x000be4000c901d64 */
[----:B-----5:R-:W-:-:S05]  /*173d0*/  @P3 IADD3 R2, P0, R36, R5, RZ ;  /* 0x0000000524023210 */ /* 0x020fca0007f1e0ff */
[----:B-1----:R-:W-:-:S05]  /*173e0*/  @P3 IMAD.X R3, RZ, RZ, R10, P0 ;  /* 0x000000ffff033224 */ /* 0x002fca00000e060a */
[----:B------:R0:W-:Y:S04]  /*173f0*/  @P3 LDGSTS.E.BYPASS.LTC128B.128 [R0+0x25a00], desc[UR36][R2.64], !P6 ;  /* 0x25a0000002003fae */ /* 0x0001e8000f101d64 */
[----:B------:R0:W-:Y:S04]  /*17400*/  @P3 LDGSTS.E.BYPASS.LTC128B.128 [R0+0x28200], desc[UR36][R2.64+0x40], !P2 ;  /* 0x2820004002003fae */ /* 0x0001e8000d101d64 */
[----:B------:R0:W-:Y:S02]  /*17410*/  @P3 LDGSTS.E.BYPASS.LTC128B.128 [R0+0x2aa00], desc[UR36][R2.64+0x80], !P1 ;  /* 0x2aa0008002003fae */ /* 0x0001e4000c901d64 */
.L_x_6536:
        /* <DEDUP_REMOVED lines=17> */
.L_x_6440:
[----:B------:R-:W-:Y:S05]  /*17530*/  BSYNC B0 ;  /* 0x0000000000007941 */ /* 0x000fea0003800000 */
.L_x_6439:
[----:B------:R-:W-:Y:S01]  /*17540*/  NOP ;  /* 0x0000000000007918 */ /* 0x000fe20000000000 */
[----:B------:R-:W-:-:S13]  /*17550*/  PLOP3.LUT P0, PT, PT, PT, PT, 0x80, 0x0 ;  /* 0x000000000000781c */ /* 0x000fda0003f0f070 */
.L_x_6441:
        /* <DEDUP_REMOVED lines=10> */
.L_x_6442:
[----:B------:R2:W-:Y:S02]  /*17600*/  SYNCS.ARRIVE.TRANS64.A1T0 RZ, [R4+URZ+0x33430], RZ ;  /* 0x033430ff04ff79a7 */ /* 0x0005e4000810003f */
[----:B------:R-:W-:Y:S05]  /*17610*/  WARPSYNC.ALL ;  /* 0x0000000000007948 */ /* 0x000fea0003800000 */
[----:B01----:R-:W-:Y:S01]  /*17620*/  VIADD R0, R18, 0x1e200 ;  /* 0x0001e20012007836 */ /* 0x003fe20000000000 */
        /* <DEDUP_REMOVED lines=17> */
[----:B--234-:R-:W-:Y:S02]  /*17740*/  IMAD.U32 R4, RZ, RZ, UR6 ;  /* 0x00000006ff047e24 */ /* 0x01cfe4000f8e00ff */
        /* <DEDUP_REMOVED lines=11> */
.L_x_6444:
[----:B------:R-:W-:Y:S05]  /*17800*/  BSYNC B6 ;  /* 0x0000000000067941 */ /* 0x000fea0003800000 */
.L_x_6443:
[----:B------:R-:W0:Y:S01]  /*17810*/  S2R R2, SR_TID.X ;  /* 0x0000000000027919 */ /* 0x000e220000002100 */
[----:B------:R-:W1:Y:S01]  /*17820*/  LDC R21, c[0x0][0x448] ;  /* 0x00011200ff157b82 */ /* 0x000e620000000800 */
[----:B------:R0:W5:Y:S01]  /*17830*/  LDL R8, [R1+0x1c] ;  /* 0x00001c0001087983 */ /* 0x0001620000100800 */
[C---:B------:R-:W-:Y:S01]  /*17840*/  R2UR UR8, R23.reuse ;  /* 0x00000000170872ca */ /* 0x040fe200000e0000 */
[----:B------:R-:W-:Y:S01]  /*17850*/  ULDC.64 UR6, c[0x0][0x2d8] ;  /* 0x0000b60000067ab9 */ /* 0x000fe20000000a00 */
[----:B------:R-:W-:-:S04]  /*17860*/  R2UR UR10, R23 ;  /* 0x00000000170a72ca */ /* 0x000fc800000e0000 */
[----:B------:R-:W2:Y:S01]  /*17870*/  LDC R5, c[0x0][0x448] ;  /* 0x00011200ff057b82 */ /* 0x000ea20000000800 */
[----:B0-----:R-:W-:-:S04]  /*17880*/  LOP3.LUT R20, R2, 0x7f, RZ, 0xc0, !PT ;  /* 0x0000007f02147812 */ /* 0x001fc800078ec0ff */
[----:B------:R-:W-:Y:S02]  /*17890*/  SHF.R.U32.HI R24, RZ, 0x2, R20 ;  /* 0x00000002ff187819 */ /* 0x000fe40000011614 */
[----:B------:R-:W2:Y:S01]  /*178a0*/  LDL R20, [R1+0x4] ;  /* 0x0000040001147983 */ /* 0x000ea20000100800 */
[----:B-1----:R-:W-:Y:S01]  /*178b0*/  ISETP.NE.AND P6, PT, R21, 0x1, PT ;  /* 0x000000011500780c */ /* 0x002fe20003fc5270 */
[----:B------:R-:W-:-:S05]  /*178c0*/  IMAD.SHL.U32 R2, R2, 0x20, RZ ;  /* 0x0000002002027824 */ /* 0x000fca00078e00ff */
[----:B------:R-:W-:-:S07]  /*178d0*/  LOP3.LUT R2, R24, 0x60, R2, 0xf8, !PT ;  /* 0x0000006018027812 */ /* 0x000fce00078ef802 */
[----:B------:R-:W0:Y:S08]  /*178e0*/  @P6 LDC R3, c[0x0][0x44c] ;  /* 0x00011300ff036b82 */ /* 0x000e300000000800 */
[----:B--234-:R-:W1:Y:S01]  /*178f0*/  @P6 LDC R4, c[0x0][0x450] ;  /* 0x00011400ff046b82 */ /* 0x01ce620000000800 */
[----:B------:R-:W-:Y:S01]  /*17900*/  UMOV UR4, UR38 ;  /* 0x0000002600047c82 */ /* 0x000fe20008000000 */
[----:B------:R-:W-:-:S02]  /*17910*/  UMOV UR5, UR45 ;  /* 0x0000002d00057c82 */ /* 0x000fc40008000000 */
[----:B------:R-:W-:-:S03]  /*17920*/  UIMAD.WIDE.U32 UR4, UR8, UR6, UR4 ;  /* 0x00000006080472a5 */ /* 0x000fc6000f8e0004 */
[----:B------:R-:W-:Y:S01]  /*17930*/  ULDC.64 UR8, c[0x0][0x2e0] ;  /* 0x0000b80000087ab9 */ /* 0x000fe20000000a00 */
[----:B------:R-:W-:Y:S02]  /*17940*/  UIMAD UR5, UR10, UR7, UR5 ;  /* 0x000000070a0572a4 */ /* 0x000fe4000f8e0205 */
[----:B------:R-:W-:Y:S01]  /*17950*/  UIMAD UR6, UR42, UR8, URZ ;  /* 0x000000082a0672a4 */ /* 0x000fe2000f8e023f */
[----:B------:R-:W2:Y:S01]  /*17960*/  S2R R21, SR_TID.X ;  /* 0x0000000000157919 */ /* 0x000ea20000002100 */
[----:B------:R-:W-:Y:S02]  /*17970*/  UIMAD.WIDE.U32 UR4, UR43, UR8, UR4 ;  /* 0x000000082b0472a5 */ /* 0x000fe4000f8e0004 */
[----:B------:R-:W-:-:S03]  /*17980*/  UIMAD UR6, UR43, UR9, UR6 ;  /* 0x000000092b0672a4 */ /* 0x000fc6000f8e0206 */
[----:B------:R-:W-:Y:S01]  /*17990*/  ULDC.64 UR8, c[0x0][0x2d0] ;  /* 0x0000b40000087ab9 */ /* 0x000fe20000000a00 */
[----:B------:R-:W-:Y:S01]  /*179a0*/  UIADD3 UR5, UR5, UR6, URZ ;  /* 0x0000000605057290 */ /* 0x000fe2000fffe03f */
[C---:B------:R-:W-:Y:S02]  /*179b0*/  LOP3.LUT R9, R36.reuse, 0x40, RZ, 0xfc, !PT ;  /* 0x0000004024097812 */ /* 0x040fe400078efcff */
[----:B------:R-:W-:Y:S02]  /*179c0*/  LOP3.LUT R10, R36, 0x80, RZ, 0xfc, !PT ;  /* 0x00000080240a7812 */ /* 0x000fe400078efcff */
[----:B--2---:R-:W-:Y:S01]  /*179d0*/  LOP3.LUT R21, R21, 0x7f, RZ, 0xc0, !PT ;  /* 0x0000007f15157812 */ /* 0x004fe200078ec0ff */
[----:B------:R-:W-:-:S04]  /*179e0*/  IMAD R0, R20, 0x80, R2 ;  /* 0x0000008014007824 */ /* 0x000fc800078e0202 */
[----:B0-----:R-:W-:-:S04]  /*179f0*/  @P6 IMAD.HI.U32 R3, R0, R3, RZ ;  /* 0x0000000300036227 */ /* 0x001fc800078e00ff */
[----:B------:R-:W-:Y:S01]  /*17a00*/  IMAD.MOV.U32 R2, RZ, RZ, R0 ;  /* 0x000000ffff027224 */ /* 0x000fe200078e0000 */
[----:B-1----:R-:W-:-:S04]  /*17a10*/  @P6 SHF.R.U32.HI R2, RZ, R4, R3 ;  /* 0x00000004ff026219 */ /* 0x002fc80000011603 */
[--C-:B------:R-:W-:Y:S01]  /*17a20*/  SHF.R.S32.HI R3, RZ, 0x1f, R2.reuse ;  /* 0x0000001fff037819 */ /* 0x100fe20000011402 */
[----:B------:R-:W-:-:S04]  /*17a30*/  IMAD.MOV R6, RZ, RZ, -R2 ;  /* 0x000000ffff067224 */ /* 0x000fc800078e0a02 */
[----:B------:R-:W-:Y:S02]  /*17a40*/  IMAD R7, R3, UR8, RZ ;  /* 0x0000000803077c24 */ /* 0x000fe4000f8e02ff */
[----:B------:R-:W-:Y:S02]  /*17a50*/  IMAD.U32 R3, RZ, RZ, UR8 ;  /* 0x00000008ff037e24 */ /* 0x000fe4000f8e00ff */
[C---:B------:R-:W-:Y:S02]  /*17a60*/  IMAD R4, R2.reuse, UR9, R7 ;  /* 0x0000000902047c24 */ /* 0x040fe4000f8e0207 */
[----:B------:R-:W-:Y:S01]  /*17a70*/  IMAD.WIDE.U32 R2, R2, R3, UR4 ;  /* 0x0000000402027e25 */ /* 0x000fe2000f8e0003 */
[----:B------:R-:W-:-:S03]  /*17a80*/  ULDC.64 UR4, c[0x0][0x2c8] ;  /* 0x0000b20000047ab9 */ /* 0x000fc60000000a00 */
[----:B------:R-:W-:Y:S02]  /*17a90*/  IMAD R0, R5, R6, R0 ;  /* 0x0000000605007224 */ /* 0x000fe400078e0200 */
[----:B------:R-:W-:-:S03]  /*17aa0*/  IMAD.IADD R3, R3, 0x1, R4 ;  /* 0x0000000103037824 */ /* 0x000fc600078e0204 */
[----:B------:R-:W-:Y:S01]  /*17ab0*/  SHF.R.S32.HI R4, RZ, 0x1f, R0 ;  /* 0x0000001fff047819 */ /* 0x000fe20000011400 */
[----:B------:R-:W-:-:S04]  /*17ac0*/  IMAD.WIDE.U32 R2, R0, UR4, R2 ;  /* 0x0000000400027c25 */ /* 0x000fc8000f8e0002 */
[----:B------:R-:W-:-:S04]  /*17ad0*/  IMAD R4, R4, UR4, RZ ;  /* 0x0000000404047c24 */ /* 0x000fc8000f8e02ff */
[----:B------:R-:W-:Y:S01]  /*17ae0*/  IMAD R7, R0, UR5, R4 ;  /* 0x0000000500077c24 */ /* 0x000fe2000f8e0204 */
[----:B------:R-:W-:Y:S02]  /*17af0*/  ULDC.64 UR4, c[0x0][0x280] ;  /* 0x0000a00000047ab9 */ /* 0x000fe40000000a00 */
[----:B------:R-:W-:Y:S01]  /*17b00*/  IADD3 R0, P0, R2, UR4, RZ ;  /* 0x0000000402007c10 */ /* 0x000fe2000ff1e0ff */
[----:B------:R-:W-:-:S03]  /*17b10*/  ULDC UR4, c[0x0][0x2b8] ;  /* 0x0000ae0000047ab9 */ /* 0x000fc60000000800 */
[----:B------:R-:W-:Y:S01]  /*17b20*/  IADD3.X R4, R3, UR5, R7, P0, !PT ;  /* 0x0000000503047c10 */ /* 0x000fe200087fe407 */
[----:B------:R-:W-:Y:S01]  /*17b30*/  UMOV UR5, 0xffffffff ;  /* 0xffffffff00057882 */ /* 0x000fe20000000000 */
[----:B------:R-:W-:Y:S02]  /*17b40*/  ISETP.GE.AND P3, PT, R36, UR4, PT ;  /* 0x0000000424007c0c */ /* 0x000fe4000bf66270 */
[----:B------:R-:W-:Y:S02]  /*17b50*/  ISETP.GE.AND P2, PT, R9, UR4, PT ;  /* 0x0000000409007c0c */ /* 0x000fe4000bf46270 */
[----:B------:R-:W-:Y:S02]  /*17b60*/  ISETP.GE.AND P1, PT, R10, UR4, PT ;  /* 0x000000040a007c0c */ /* 0x000fe4000bf26270 */
[----:B------:R-:W-:Y:S01]  /*17b70*/  SHF.R.U32.HI R9, RZ, 0x2, R21 ;  /* 0x00000002ff097819 */ /* 0x000fe20000011615 */
[----:B------:R-:W-:Y:S10]  /*17b80*/  BRA.DIV UR5, `(.L_x_6445) ;  /* 0x0000005a050c7947 */ /* 0x000ff4000b800000 */
[----:B------:R-:W0:Y:S01]  /*17b90*/  SHFL.IDX PT, R14, R0, RZ, 0x1c1f ;  /* 0x001c1fff000e7589 */ /* 0x000e2200000e0000 */
[----:B------:R-:W-:Y:S02]  /*17ba0*/  IMAD R25, R25, R5, RZ ;  /* 0x0000000519197224 */ /* 0x000fe400078e02ff */
[----:B------:R-:W-:Y:S01]  /*17bb0*/  IMAD R5, R20, 0x80, R9 ;  /* 0x0000008014057824 */ /* 0x000fe200078e0209 */
        /* <DEDUP_REMOVED lines=32> */
.L_x_6545:
        /* <DEDUP_REMOVED lines=12> */
.L_x_6447:
[----:B------:R-:W-:Y:S05]  /*17e80*/  BSYNC B0 ;  /* 0x0000000000007941 */ /* 0x000fea0003800000 */
.L_x_6446:
[----:B------:R-:W-:Y:S01]  /*17e90*/  NOP ;  /* 0x0000000000007918 */ /* 0x000fe20000000000 */
[----:B------:R-:W-:-:S13]  /*17ea0*/  PLOP3.LUT P0, PT, PT, PT, PT, 0x80, 0x0 ;  /* 0x000000000000781c */ /* 0x000fda0003f0f070 */
.L_x_6448:
[----:B------:R-:W-:Y:S02]  /*17eb0*/  PLOP3.LUT P1, PT, P1, P0, PT, 0xa2, 0x0 ;  /* 0x000000000000781c */ /* 0x000fe40000f21472 */
[----:B------:R-:W-:-:S08]  /*17ec0*/  @P0 R2UR P1, UR4, R18 ;  /* 0x00000000120402ca */ /* 0x000fd00000020000 */
[----:B------:R-:W-:-:S05]  /*17ed0*/  @P0 PLOP3.LUT P0, PT, P1, PT, PT, 0x80, 0x0 ;  /* 0x000000000000081c */ /* 0x000fca0000f0f070 */
[----:B------:R-:W-:Y:S01]  /*17ee0*/  @!P1 SYNCS.ARRIVE.TRANS64.RED.A0T1 RZ, [UR4+0x33400], RZ ;  /* 0x033400ffffff99a7 */ /* 0x000fe20008200404 */
[----:B------:R-:W-:Y:S07]  /*17ef0*/  @!P1 ARRIVES.LDGSTSBAR.64.TRANSCNT [UR4+0x33400] ;  /* 0x03340000ff0099b0 */ /* 0x000fee0008000a84 */
[----:B------:R-:W-:Y:S05]  /*17f00*/  @P0 BRA.U.ANY `(.L_x_6448) ;  /* 0xfffffffd00e80947 */ /* 0x000fea000393ffff */
[----:B0-----:R-:W3:Y:S01]  /*17f10*/  LDL.LU R2, [R1+0x20] ;  /* 0x0000200001027983 */ /* 0x001ee20000300800 */
[----:B------:R-:W-:Y:S02]  /*17f20*/  VIADD R32, R26, 0xfffffffe ;  /* 0xfffffffe1a207836 */ /* 0x000fe40000000000 */
        /* <DEDUP_REMOVED lines=11> */
.L_x_6546:
[----:B------:R-:W-:Y:S05]  /*17fe0*/  BSYNC B0 ;  /* 0x0000000000007941 */ /* 0x000fea0003800000 */
.L_x_6449:
[----:B------:R-:W3:Y:S02]  /*17ff0*/  LDL R0, [R1+0x10] ;  /* 0x0000100001007983 */ /* 0x000ee40000100800 */
[----:B---3--:R-:W-:-:S13]  /*18000*/  ISETP.GE.AND P0, PT, R32, R0, PT ;  /* 0x000000002000720c */ /* 0x008fda0003f06270 */
[----:B------:R-:W-:Y:S05]  /*18010*/  @!P0 BRA `(.L_x_6451) ;  /* 0x0000001c00448947 */ /* 0x000fea0003800000 */
[----:B------:R-:W-:Y:S02]  /*18020*/  IMAD.MOV.U32 R20, RZ, RZ, R31 ;  /* 0x000000ffff147224 */ /* 0x000fe400078e001f */
[----:B------:R-:W-:-:S07]  /*18030*/  IMAD.MOV.U32 R21, RZ, RZ, R34 ;  /* 0x000000ffff157224 */ /* 0x000fce00078e0022 */
.L_x_6471:
        /* <DEDUP_REMOVED lines=31> */
[----:B--2---:R-:W-:Y:S01]  /*18230*/  @P0 SHF.R.U32.HI R10, RZ, R2, R3 ;  /* 0x00000002ff0a0219 */ /* 0x004fe20000011603 */
[--C-:B------:R-:W-:Y:S01]  /*18240*/  IMAD.MOV.U32 R2, RZ, RZ, R6.reuse ;  /* 0x000000ffff027224 */ /* 0x100fe200078e0006 */
[----:B------:R-:W-:-:S03]  /*18250*/  SHF.R.S32.HI R3, RZ, 0x1f, R6 ;  /* 0x0000001fff037819 */ /* 0x000fc60000011406 */
[----:B------:R-:W-:Y:S01]  /*18260*/  IMAD.WIDE.U32 R2, R33, UR4, R2 ;  /* 0x0000000421027c25 */ /* 0x000fe2000f8e0002 */
[----:B------:R-:W-:Y:S02]  /*18270*/  ISETP.GT.U32.AND P2, PT, R8, 0x9f, PT ;  /* 0x0000009f0800780c */ /* 0x000fe40003f44070 */
[----:B------:R-:W-:Y:S01]  /*18280*/  LEA R8, P0, R2, UR6, 0x2 ;  /* 0x0000000602087c11 */ /* 0x000fe2000f8010ff */
[----:B---3--:R-:W-:-:S04]  /*18290*/  IMAD R4, R9, UR4, RZ ;  /* 0x0000000409047c24 */ /* 0x008fc8000f8e02ff */
[----:B------:R-:W-:-:S04]  /*182a0*/  IMAD R4, R33, UR5, R4 ;  /* 0x0000000521047c24 */ /* 0x000fc8000f8e0204 */
[----:B------:R-:W-:-:S05]  /*182b0*/  IMAD.IADD R3, R4, 0x1, R3 ;  /* 0x0000000104037824 */ /* 0x000fca00078e0203 */
[----:B------:R-:W-:-:S05]  /*182c0*/  LEA.HI.X R9, R2, UR7, R3, 0x2, P0 ;  /* 0x0000000702097c11 */ /* 0x000fca00080f1403 */
[----:B------:R-:W2:Y:S01]  /*182d0*/  LDG.E R8, desc[UR36][R8.64] ;  /* 0x0000002408087981 */ /* 0x000ea2000c1e1900 */
[--C-:B------:R-:W-:Y:S01]  /*182e0*/  @!P2 SHF.R.S32.HI R3, RZ, 0x1f, R10.reuse ;  /* 0x0000001fff03a819 */ /* 0x100fe2000001140a */
[----:B------:R-:W-:-:S04]  /*182f0*/  @!P2 IMAD.MOV.U32 R2, RZ, RZ, R10 ;  /* 0x000000ffff02a224 */ /* 0x000fc800078e000a */
[----:B------:R-:W-:Y:S01]  /*18300*/  @!P2 IMAD.WIDE.U32 R2, R33, UR4, R2 ;  /* 0x000000042102ac25 */ /* 0x000fe2000f8e0002 */
[----:B------:R-:W-:Y:S01]  /*18310*/  LOP3.LUT P1, RZ, R22, 0x10, RZ, 0xc0, !PT ;  /* 0x0000001016ff7812 */ /* 0x000fe2000782c0ff */
[----:B------:R-:W-:Y:S02]  /*18320*/  ULDC UR4, c[0x0][0x430] ;  /* 0x00010c0000047ab9 */ /* 0x000fe40000000800 */
[----:B------:R-:W-:Y:S01]  /*18330*/  @!P2 IMAD.IADD R3, R4, 0x1, R3 ;  /* 0x000000010403a824 */ /* 0x000fe200078e0203 */
[----:B------:R-:W-:Y:S01]  /*18340*/  @!P2 LEA R4, P0, R2, UR6, 0x2 ;  /* 0x000000060204ac11 */ /* 0x000fe2000f8010ff */
[----:B------:R-:W-:-:S03]  /*18350*/  VIADD R31, R20, 0x1 ;  /* 0x00000001141f7836 */ /* 0x000fc60000000000 */
[----:B------:R-:W-:Y:S01]  /*18360*/  @!P2 LEA.HI.X R5, R2, UR7, R3, 0x2, P0 ;  /* 0x000000070205ac11 */ /* 0x000fe200080f1403 */
[----:B------:R-:W-:Y:S02]  /*18370*/  IMAD.MOV R2, RZ, RZ, -R6 ;  /* 0x000000ffff027224 */ /* 0x000fe400078e0a06 */
[----:B------:R-:W-:Y:S02]  /*18380*/  IMAD.MOV.U32 R6, RZ, RZ, RZ ;  /* 0x000000ffff067224 */ /* 0x000fe400078e00ff */
[----:B------:R-:W-:Y:S01]  /*18390*/  IMAD.MOV R3, RZ, RZ, -R10 ;  /* 0x000000ffff037224 */ /* 0x000fe200078e0a0a */
[----:B------:R-:W-:-:S03]  /*183a0*/  ISETP.NE.AND P0, PT, R31, 0x2, PT ;  /* 0x000000021f00780c */ /* 0x000fc60003f05270 */
[----:B------:R0:W5:Y:S01]  /*183b0*/  @!P2 LDG.E R6, desc[UR36][R4.64] ;  /* 0x000000240406a981 */ /* 0x000162000c1e1900 */
[----:B------:R-:W-:Y:S01]  /*183c0*/  SEL R34, RZ, 0x1, P0 ;  /* 0x00000001ff227807 */ /* 0x000fe20000000000 */
[----:B------:R-:W-:Y:S01]  /*183d0*/  IMAD R7, R2, UR4, R7 ;  /* 0x0000000402077c24 */ /* 0x000fe2000f8e0207 */
[----:B------:R-:W-:Y:S01]  /*183e0*/  SEL R31, R31, RZ, P0 ;  /* 0x000000ff1f1f7207 */ /* 0x000fe20000000000 */
[----:B0-----:R-:W-:Y:S02]  /*183f0*/  IMAD R5, R3, UR4, R0 ;  /* 0x0000000403057c24 */ /* 0x001fe4000f8e0200 */
[----:B------:R-:W-:Y:S01]  /*18400*/  IMAD.MOV.U32 R0, RZ, RZ, R32 ;  /* 0x000000ffff007224 */ /* 0x000fe200078e0020 */
[----:B------:R-:W-:Y:S01]  /*18410*/  LOP3.LUT R34, R21, R34, RZ, 0x3c, !PT ;  /* 0x0000002215227212 */ /* 0x000fe200078e3cff */
[----:B------:R-:W-:-:S03]  /*18420*/  VIADD R32, R32, 0xffffffff ;  /* 0xffffffff20207836 */ /* 0x000fc60000000000 */
[----:B------:R-:W-:Y:S02]  /*18430*/  ISETP.GT.AND P2, PT, R0, R11, PT ;  /* 0x0000000b0000720c */ /* 0x000fe40003f44270 */
[----:B--2---:R-:W-:Y:S01]  /*18440*/  SHF.R.S32.HI R27, RZ, 0x1f, R8 ;  /* 0x0000001fff1b7819 */ /* 0x004fe20000011408 */
[----:B------:R-:W-:Y:S10]  /*18450*/  @!P1 BRA `(.L_x_6452) ;  /* 0x0000000000049947 */ /* 0x000ff40003800000 */
[----:B------:R-:W-:Y:S01]  /*18460*/  BPT.TRAP 0x1 ;  /* 0x000000040000795c */ /* 0x000fe20000300000 */
.L_x_6452:
[----:B------:R-:W-:Y:S01]  /*18470*/  IMAD R4, R31, 0x8, R18 ;  /* 0x000000081f047824 */ /* 0x000fe200078e0212 */
[----:B------:R-:W-:Y:S01]  /*18480*/  SHF.L.U32 R29, R34, 0x1f, RZ ;  /* 0x0000001f221d7819 */ /* 0x000fe200000006ff */
[----:B------:R-:W-:Y:S01]  /*18490*/  BSSY B0, `(.L_x_6453) ;  /* 0x0000004000007945 */ /* 0x000fe20003800000 */
[----:B------:R-:W-:Y:S02]  /*184a0*/  SHF.R.S32.HI R28, RZ, 0x1f, R7 ;  /* 0x0000001fff1c7819 */ /* 0x000fe40000011407 */
[----:B------:R-:W0:Y:S02]  /*184b0*/  SYNCS.PHASECHK.TRANS64.TRYWAIT P0, [R4+URZ+0x33480], R29 ;  /* 0x0334801d040075a7 */ /* 0x000e24000800017f */
[----:B0-----:R-:W-:Y:S05]  /*184c0*/  @!P0 BRA `(.L_x_6454) ;  /* 0x00000054000c8947 */ /* 0x001fea0003800000 */
.L_x_6547:
[----:B------:R-:W-:Y:S05]  /*184d0*/  BSYNC B0 ;  /* 0x0000000000007941 */ /* 0x000fea0003800000 */
.L_x_6453:
[----:B------:R-:W2:Y:S01]  /*184e0*/  LDL R15, [R1+0x18] ;  /* 0x00001800010f7983 */ /* 0x000ea20000100800 */
[----:B------:R-:W-:Y:S01]  /*184f0*/  ULDC.64 UR4, c[0x0][0x328] ;  /* 0x0000ca0000047ab9 */ /* 0x000fe20000000a00 */
[----:B------:R-:W-:Y:S01]  /*18500*/  ULDC.64 UR6, c[0x0][0x338] ;  /* 0x0000ce0000067ab9 */ /* 0x000fe20000000a00 */
[----:B------:R-:W-:Y:S01]  /*18510*/  IMAD R0, R28, UR4, RZ ;  /* 0x000000041c007c24 */ /* 0x000fe2000f8e02ff */
[----:B------:R-:W-:Y:S01]  /*18520*/  SHF.R.S32.HI R30, RZ, 0x1f, R5 ;  /* 0x0000001fff1e7819 */ /* 0x000fe20000011405 */
[C---:B------:R-:W-:Y:S01]  /*18530*/  IMAD.WIDE.U32 R2, R7.reuse, UR4, RZ ;  /* 0x0000000407027c25 */ /* 0x040fe2000f8e00ff */
[----:B-----5:R-:W-:Y:S01]  /*18540*/  SHF.R.S32.HI R26, RZ, 0x1f, R6 ;  /* 0x0000001fff1a7819 */ /* 0x020fe20000011406 */
[----:B------:R-:W1:Y:S01]  /*18550*/  LDC R12, c[0x0][0x2f4] ;  /* 0x0000bd00ff0c7b82 */ /* 0x000e620000000800 */
[C---:B------:R-:W-:Y:S01]  /*18560*/  LOP3.LUT R14, R36.reuse, 0x80, RZ, 0xfc, !PT ;  /* 0x00000080240e7812 */ /* 0x040fe200078efcff */
        /* <DEDUP_REMOVED lines=62> */
.L_x_6559:
        /* <DEDUP_REMOVED lines=10> */
.L_x_6456:
        /* <DEDUP_REMOVED lines=10> */
.L_x_6457:
[----:B------:R3:W-:Y:S01]  /*18a90*/  SYNCS.ARRIVE.TRANS64.A1T0 RZ, [R4+URZ+0x33470], RZ ;  /* 0x033470ff04ff79a7 */ /* 0x0007e2000810003f */
[----:B------:R-:W-:Y:S05]  /*18aa0*/  @!P3 BRA `(.L_x_6458) ;  /* 0x000000000004b947 */ /* 0x000fea0003800000 */
[----:B------:R-:W-:Y:S01]  /*18ab0*/  BPT.TRAP 0x1 ;  /* 0x000000040000795c */ /* 0x000fe20000300000 */
.L_x_6458:
[----:B------:R-:W4:Y:S01]  /*18ac0*/  SYNCS.PHASECHK.TRANS64.TRYWAIT P0, [R4+URZ+0x33440], R29 ;  /* 0x0334401d040075a7 */ /* 0x000f22000800017f */
[----:B------:R-:W-:Y:S04]  /*18ad0*/  BSSY B0, `(.L_x_6459) ;  /* 0x0000002000007945 */ /* 0x000fe80003800000 */
[----:B----4-:R-:W-:Y:S05]  /*18ae0*/  @!P0 BRA `(.L_x_6460) ;  /* 0x0000005400188947 */ /* 0x010fea0003800000 */
.L_x_6560:
[----:B------:R-:W-:Y:S05]  /*18af0*/  BSYNC B0 ;  /* 0x0000000000007941 */ /* 0x000fea0003800000 */
.L_x_6459:
[----:B------:R-:W-:Y:S01]  /*18b00*/  ULDC.64 UR4, c[0x0][0x310] ;  /* 0x0000c40000047ab9 */ /* 0x000fe20000000a00 */
[----:B------:R-:W-:Y:S01]  /*18b10*/  ULDC.64 UR6, c[0x0][0x300] ;  /* 0x0000c00000067ab9 */ /* 0x000fe20000000a00 */
[----:B------:R-:W-:Y:S01]  /*18b20*/  IMAD R9, R27, UR4, RZ ;  /* 0x000000041b097c24 */ /* 0x000fe2000f8e02ff */
[----:B------:R-:W5:Y:S01]  /*18b30*/  LDC R11, c[0x0][0x2f4] ;  /* 0x0000bd00ff0b7b82 */ /* 0x000f620000000800 */
[----:B--2---:R-:W-:Y:S01]  /*18b40*/  IMAD.WIDE.U32 R2, R8, UR4, RZ ;  /* 0x0000000408027c25 */ /* 0x004fe2000f8e00ff */
[C---:B------:R-:W-:Y:S02]  /*18b50*/  LOP3.LUT R13, R36.reuse, 0x80, RZ, 0xfc, !PT ;  /* 0x00000080240d7812 */ /* 0x040fe400078efcff */
[----:B------:R-:W-:Y:S01]  /*18b60*/  LOP3.LUT R12, R36, 0x40, RZ, 0xfc, !PT ;  /* 0x00000040240c7812 */ /* 0x000fe200078efcff */
        /* <DEDUP_REMOVED lines=8> */
[C---:B------:R-:W-:Y:S01]  /*18bf0*/  IMAD R7, R6.reuse, UR5, R7 ;  /* 0x0000000506077c24 */ /* 0x040fe2000f8e0207 */
[-C--:B-----5:R-:W-:Y:S01]  /*18c00*/  ISETP.GE.AND P1, PT, R13, R11.reuse, PT ;  /* 0x0000000b0d00720c */ /* 0x0a0fe20003f26270 */
        /* <DEDUP_REMOVED lines=20> */
[----:B------:R-:W2:Y:S04]  /*18d50*/  SHFL.IDX PT, R2, R5, RZ, 0x1c1f ;  /* 0x001c1fff05027589 */ /* 0x000ea800000e0000 */
[----:B------:R-:W5:Y:S04]  /*18d60*/  SHFL.IDX PT, R3, R8, RZ, 0x1c1f ;  /* 0x001c1fff08037589 */ /* 0x000f6800000e0000 */
[----:B------:R-:W-:Y:S04]  /*18d70*/  SHFL.IDX PT, R9, R8, 0x2, 0x1c1f ;  /* 0x005c1f0008097f89 */ /* 0x000fe800000e0000 */
[----:B------:R-:W-:Y:S04]  /*18d80*/  SHFL.IDX PT, R7, R7, RZ, 0x1c1f ;  /* 0x001c1fff07077589 */ /* 0x000fe800000e0000 */
[----:B------:R-:W-:Y:S01]  /*18d90*/  SHFL.IDX PT, R14, R6, RZ, 0x1c1f ;  /* 0x001c1fff060e7589 */ /* 0x000fe200000e0000 */
[----:B--2---:R-:W-:-:S05]  /*18da0*/  IADD3 R2, P0, R36, R2, RZ ;  /* 0x0000000224027210 */ /* 0x004fca0007f1e0ff */
[----:B-----5:R-:W-:-:S05]  /*18db0*/  IMAD.X R3, RZ, RZ, R3, P0 ;  /* 0x000000ffff037224 */ /* 0x020fca00000e0603 */
[----:B------:R-:W-:Y:S04]  /*18dc0*/  LDGSTS.E.BYPASS.LTC128B.128 [R0+0x24200], desc[UR36][R2.64], !P4 ;  /* 0x2420000002007fae */ /* 0x000fe8000e101d64 */
[----:B------:R-:W-:Y:S04]  /*18dd0*/  LDGSTS.E.BYPASS.LTC128B.128 [R0+0x26a00], desc[UR36][R2.64+0x40], !P3 ;  /* 0x26a0004002007fae */ /* 0x000fe8000d901d64 */
[----:B------:R2:W-:Y:S04]  /*18de0*/  LDGSTS.E.BYPASS.LTC128B.128 [R0+0x29200], desc[UR36][R2.64+0x80], !P1 ;  /* 0x2920008002007fae */ /* 0x0005e8000c901d64 */
[----:B--2---:R-:W2:Y:S04]  /*18df0*/  SHFL.IDX PT, R2, R5, 0x1, 0x1c1f ;  /* 0x003c1f0005027f89 */ /* 0x004ea800000e0000 */
[----:B------:R-:W5:Y:S01]  /*18e00*/  SHFL.IDX PT, R3, R8, 0x1, 0x1c1f ;  /* 0x003c1f0008037f89 */ /* 0x000f6200000e0000 */
[----:B--2---:R-:W-:-:S05]  /*18e10*/  IADD3 R2, P0, R36, R2, RZ ;  /* 0x0000000224027210 */ /* 0x004fca0007f1e0ff */
[----:B-----5:R-:W-:-:S05]  /*18e20*/  IMAD.X R3, RZ, RZ, R3, P0 ;  /* 0x000000ffff037224 */ /* 0x020fca00000e0603 */
[----:B------:R-:W-:Y:S04]  /*18e30*/  LDGSTS.E.BYPASS.LTC128B.128 [R0+0x24a00], desc[UR36][R2.64], !P4 ;  /* 0x24a0000002007fae */ /* 0x000fe8000e101d64 */
[----:B------:R-:W-:Y:S04]  /*18e40*/  LDGSTS.E.BYPASS.LTC128B.128 [R0+0x27200], desc[UR36][R2.64+0x40], !P3 ;  /* 0x2720004002007fae */ /* 0x000fe8000d901d64 */
[----:B------:R2:W-:Y:S04]  /*18e50*/  LDGSTS.E.BYPASS.LTC128B.128 [R0+0x29a00], desc[UR36][R2.64+0x80], !P1 ;  /* 0x29a0008002007fae */ /* 0x0005e8000c901d64 */
[----:B--2---:R-:W2:Y:S02]  /*18e60*/  SHFL.IDX PT, R2, R5, 0x2, 0x1c1f ;  /* 0x005c1f0005027f89 */ /* 0x004ea400000e0000 */
[----:B--2---:R-:W-:-:S05]  /*18e70*/  IADD3 R2, P0, R36, R2, RZ ;  /* 0x0000000224027210 */ /* 0x004fca0007f1e0ff */
[----:B------:R-:W-:Y:S02]  /*18e80*/  IMAD.X R3, RZ, RZ, R9, P0 ;  /* 0x000000ffff037224 */ /* 0x000fe400000e0609 */
[----:B------:R-:W-:Y:S04]  /*18e90*/  SHFL.IDX PT, R9, R8, 0x3, 0x1c1f ;  /* 0x007c1f0008097f89 */ /* 0x000fe800000e0000 */
[----:B------:R-:W-:Y:S04]  /*18ea0*/  LDGSTS.E.BYPASS.LTC128B.128 [R0+0x25200], desc[UR36][R2.64], !P4 ;  /* 0x2520000002007fae */ /* 0x000fe8000e101d64 */
[----:B------:R-:W-:Y:S04]  /*18eb0*/  LDGSTS.E.BYPASS.LTC128B.128 [R0+0x27a00], desc[UR36][R2.64+0x40], !P3 ;  /* 0x27a0004002007fae */ /* 0x000fe8000d901d64 */
[----:B------:R2:W-:Y:S04]  /*18ec0*/  LDGSTS.E.BYPASS.LTC128B.128 [R0+0x2a200], desc[UR36][R2.64+0x80], !P1 ;  /* 0x2a20008002007fae */ /* 0x0005e8000c901d64 */
[----:B--2---:R-:W2:Y:S02]  /*18ed0*/  SHFL.IDX PT, R2, R5, 0x3, 0x1c1f ;  /* 0x007c1f0005027f89 */ /* 0x004ea400000e0000 */
[----:B--2---:R-:W-:-:S05]  /*18ee0*/  IADD3 R2, P0, R36, R2, RZ ;  /* 0x0000000224027210 */ /* 0x004fca0007f1e0ff */
[----:B------:R-:W-:-:S05]  /*18ef0*/  IMAD.X R3, RZ, RZ, R9, P0 ;  /* 0x000000ffff037224 */ /* 0x000fca00000e0609 */
[----:B------:R2:W-:Y:S04]  /*18f00*/  LDGSTS.E.BYPASS.LTC128B.128 [R0+0x25a00], desc[UR36][R2.64], !P4 ;  /* 0x25a0000002007fae */ /* 0x0005e8000e101d64 */
[----:B------:R2:W-:Y:S04]  /*18f10*/  LDGSTS.E.BYPASS.LTC128B.128 [R0+0x28200], desc[UR36][R2.64+0x40], !P3 ;  /* 0x2820004002007fae */ /* 0x0005e8000d901d64 */
[----:B------:R2:W-:Y:S02]  /*18f20*/  LDGSTS.E.BYPASS.LTC128B.128 [R0+0x2aa00], desc[UR36][R2.64+0x80], !P1 ;  /* 0x2aa0008002007fae */ /* 0x0005e4000c901d64 */
.L_x_6572:
        /* <DEDUP_REMOVED lines=10> */
.L_x_6462:
        /* <DEDUP_REMOVED lines=10> */
.L_x_6463:
[----:B--2---:R-:W-:Y:S01]  /*19070*/  IMAD.U32 R0, RZ, RZ, UR46 ;  /* 0x0000002eff007e24 */ /* 0x004fe2000f8e00ff */
[----:B------:R2:W-:Y:S04]  /*19080*/  SYNCS.ARRIVE.TRANS64.A1T0 RZ, [R4+URZ+0x33430], RZ ;  /* 0x033430ff04ff79a7 */ /* 0x0005e8000810003f */
[----:B------:R-:W-:-:S13]  /*19090*/  ISETP.NE.AND P0, PT, R0, 0x3, PT ;  /* 0x000000030000780c */ /* 0x000fda0003f05270 */
[----:B--2---:R-:W-:Y:S05]  /*190a0*/  @!P0 BRA `(.L_x_6464) ;  /* 0x0000000000048947 */ /* 0x004fea0003800000 */
[----:B------:R-:W-:Y:S01]  /*190b0*/  BPT.TRAP 0x1 ;  /* 0x000000040000795c */ /* 0x000fe20000300000 */
.L_x_6464:
[----:B------:R-:W-:Y:S01]  /*190c0*/  LOP3.LUT R3, R21, 0x1, RZ, 0x3c, !PT ;  /* 0x0000000115037812 */ /* 0x000fe200078e3cff */
[----:B------:R-:W-:Y:S01]  /*190d0*/  IMAD R2, R20, 0x8, R18 ;  /* 0x0000000814027824 */ /* 0x000fe200078e0212 */
[----:B------:R-:W-:Y:S02]  /*190e0*/  BSSY B0, `(.L_x_6465) ;  /* 0x0000004000007945 */ /* 0x000fe40003800000 */
[----:B------:R-:W-:-:S04]  /*190f0*/  SHF.L.U32 R3, R3, 0x1f, RZ ;  /* 0x0000001f03037819 */ /* 0x000fc800000006ff */
[----:B------:R-:W2:Y:S02]  /*19100*/  SYNCS.PHASECHK.TRANS64.TRYWAIT P1, [R2+URZ+0x33470], R3 ;  /* 0x03347003020075a7 */ /* 0x000ea4000802017f */
[----:B--2---:R-:W-:Y:S05]  /*19110*/  @!P1 BRA `(.L_x_6466) ;  /* 0x0000005400189947 */ /* 0x004fea0003800000 */
.L_x_6573:
[----:B------:R-:W-:Y:S05]  /*19120*/  BSYNC B0 ;  /* 0x0000000000007941 */ /* 0x000fea0003800000 */
.L_x_6465:
[----:B------:R-:W-:-:S13]  /*19130*/  LOP3.LUT P1, RZ, R22, 0x10, RZ, 0xc0, !PT ;  /* 0x0000001016ff7812 */ /* 0x000fda000782c0ff */
[----:B------:R-:W-:Y:S05]  /*19140*/  @!P1 BRA `(.L_x_6467) ;  /* 0x0000000000049947 */ /* 0x000fea0003800000 */
[----:B------:R-:W-:Y:S01]  /*19150*/  BPT.TRAP 0x1 ;  /* 0x000000040000795c */ /* 0x000fe20000300000 */
.L_x_6467:
[----:B--2---:R-:W-:Y:S01]  /*19160*/  SHF.L.U32 R3, R21, 0x1f, RZ ;  /* 0x0000001f15037819 */ /* 0x004fe200000006ff */
[----:B------:R-:W-:-:S03]  /*19170*/  IMAD R0, R20, 0x7800, RZ ;  /* 0x0000780014007824 */ /* 0x000fc600078e02ff */
[----:B------:R-:W2:Y:S02]  /*19180*/  SYNCS.PHASECHK.TRANS64.TRYWAIT P1, [R2+URZ+0x33460], R3 ;  /* 0x03346003020075a7 */ /* 0x000ea4000802017f */
[----:B--2---:R-:W-:Y:S05]  /*19190*/  @!P1 BRA `(.L_x_6468) ;  /* 0x00000054000c9947 */ /* 0x004fea0003800000 */
.L_x_6574:
[----:B--2---:R-:W-:Y:S01]  /*191a0*/  LOP3.LUT R3, R0, R16, RZ, 0xfc, !PT ;  /* 0x0000001000037212 */ /* 0x004fe200078efcff */
[----:B------:R-:W-:Y:S05]  /*191b0*/  WARPSYNC.ALL ;  /* 0x0000000000007948 */ /* 0x000fea0003800000 */
[----:B------:R-:W-:Y:S01]  /*191c0*/  IMAD.IADD R5, R18, 0x1, R3 ;  /* 0x0000000112057824 */ /* 0x000fe200078e0203 */
[----:B------:R-:W-:Y:S01]  /*191d0*/  LOP3.LUT P1, RZ, R22, 0x10, RZ, 0xc0, !PT ;  /* 0x0000001016ff7812 */ /* 0x000fe2000782c0ff */
[C---:B------:R-:W-:Y:S02]  /*191e0*/  VIADD R12, R0.reuse, 0x2800 ;  /* 0x00002800000c7836 */ /* 0x040fe40000000000 */
[----:B------:R-:W-:-:S02]  /*191f0*/  VIADD R13, R0, 0x800 ;  /* 0x00000800000d7836 */ /* 0x000fc40000000000 */
[----:B0--34-:R-:W0:Y:S01]  /*19200*/  LDSM.16.MT88.4 R4, [R5+0xf200] ;  /* 0x00f200000504783b */ /* 0x019e220000004200 */
[----:B------:R-:W-:Y:S01]  /*19210*/  LOP3.LUT R3, R12, R16, RZ, 0xfc, !PT ;  /* 0x000000100c037212 */ /* 0x000fe200078efcff */
[----:B------:R-:W-:Y:S01]  /*19220*/  VIADD R20, R0, 0x5000 ;  /* 0x0000500000147836 */ /* 0x000fe20000000000 */
[----:B------:R-:W-:Y:S01]  /*19230*/  LOP3.LUT R12, R12, R17, RZ, 0xfc, !PT ;  /* 0x000000110c0c7212 */ /* 0x000fe200078efcff */
[C---:B------:R-:W-:Y:S02]  /*19240*/  VIADD R21, R0.reuse, 0x3000 ;  /* 0x0000300000157836 */ /* 0x040fe40000000000 */
[----:B------:R-:W-:Y:S02]  /*19250*/  VIADD R15, R0, 0x2000 ;  /* 0x00002000000f7836 */ /* 0x000fe40000000000 */
[----:B------:R-:W-:Y:S01]  /*19260*/  IMAD.IADD R12, R19, 0x1, R12 ;  /* 0x00000001130c7824 */ /* 0x000fe200078e020c */
[C-C-:B0-----:R-:W-:Y:S02]  /*19270*/  PRMT R8, R4.reuse, 0x6420, R5.reuse ;  /* 0x0000642004087816 */ /* 0x141fe40000000005 */
[----:B------:R-:W-:-:S02]  /*19280*/  PRMT R9, R4, 0x7531, R5 ;  /* 0x0000753104097816 */ /* 0x000fc40000000005 */
[-C--:B------:R-:W-:Y:S02]  /*19290*/  LOP3.LUT R4, R0, R17.reuse, RZ, 0xfc, !PT ;  /* 0x0000001100047212 */ /* 0x080fe400078efcff */
[C-C-:B------:R-:W-:Y:S02]  /*192a0*/  PRMT R10, R6.reuse, 0x6420, R7.reuse ;  /* 0x00006420060a7816 */ /* 0x140fe40000000007 */
[----:B------:R-:W-:Y:S01]  /*192b0*/  PRMT R11, R6, 0x7531, R7 ;  /* 0x00007531060b7816 */ /* 0x000fe20000000007 */
[----:B------:R-:W-:Y:S02]  /*192c0*/  IMAD.IADD R14, R19, 0x1, R4 ;  /* 0x00000001130e7824 */ /* 0x000fe400078e0204 */
[----:B------:R-:W-:Y:S01]  /*192d0*/  IMAD.IADD R4, R18, 0x1, R3 ;  /* 0x0000000112047824 */ /* 0x000fe200078e0203 */
[C---:B------:R-:W-:Y:S02]  /*192e0*/  LOP3.LUT R3, R13.reuse, R17, RZ, 0xfc, !PT ;  /* 0x000000110d037212 */ /* 0x040fe400078efcff */
[----:B------:R0:W-:Y:S01]  /*192f0*/  STSM.16.M88.4 [R14], R8 ;  /* 0x000000080e007844 */ /* 0x0001e20000000200 */
[----:B------:R-:W-:-:S02]  /*19300*/  LOP3.LUT R13, R13, R16, RZ, 0xfc, !PT ;  /* 0x000000100d0d7212 */ /* 0x000fc400078efcff */
[----:B------:R-:W-:Y:S01]  /*19310*/  IMAD.IADD R3, R19, 0x1, R3 ;  /* 0x0000000113037824 */ /* 0x000fe200078e0203 */
        /* <DEDUP_REMOVED lines=19> */
[----:B------:R-:W-:Y:S01]  /*19450*/  LOP3.LUT R3, R3, R16, RZ, 0xfc, !PT ;  /* 0x0000001003037212 */ /* 0x000fe200078efcff */
[----:B------:R-:W-:Y:S02]  /*19460*/  IMAD.IADD R6, R18, 0x1, R13 ;  /* 0x0000000112067824 */ /* 0x000fe400078e020d */
[----:B------:R-:W-:Y:S01]  /*19470*/  VIADD R13, R0, 0x1800 ;  /* 0x00001800000d7836 */ /* 0x000fe20000000000 */
[----:B------:R-:W-:Y:S01]  /*19480*/  STSM.16.M88.4 [R4], R8 ;  /* 0x0000000804007844 */ /* 0x000fe20000000200 */
[----:B------:R-:W-:-:S03]  /*19490*/  IMAD.IADD R3, R18, 0x1, R3 ;  /* 0x0000000112037824 */ /* 0x000fc600078e0203 */
        /* <DEDUP_REMOVED lines=38> */
[C---:B------:R-:W-:Y:S02]  /*19700*/  LOP3.LUT R4, R3.reuse, R16, RZ, 0xfc, !PT ;  /* 0x0000001003047212 */ /* 0x040fe400078efcff */
        /* <DEDUP_REMOVED lines=58> */
[----:B------:R-:W-:Y:S01]  /*19ab0*/  PRMT R9, R4, 0x7531, R5 ;  /* 0x0000753104097816 */ /* 0x000fe20000000005 */
[----:B------:R-:W-:Y:S01]  /*19ac0*/  IMAD.IADD R4, R18, 0x1, R3 ;  /* 0x0000000112047824 */ /* 0x000fe200078e0203 */
[----:B------:R-:W-:-:S02]  /*19ad0*/  PRMT R10, R6, 0x6420, R7 ;  /* 0x00006420060a7816 */ /* 0x000fc40000000007 */
[----:B------:R-:W-:Y:S02]  /*19ae0*/  PRMT R11, R6, 0x7531, R7 ;  /* 0x00007531060b7816 */ /* 0x000fe40000000007 */
[C---:B------:R-:W-:Y:S02]  /*19af0*/  LOP3.LUT R3, R0.reuse, R16, RZ, 0xfc, !PT ;  /* 0x0000001000037212 */ /* 0x040fe400078efcff */
[----:B------:R-:W-:Y:S01]  /*19b00*/  LOP3.LUT R0, R0, R17, RZ, 0xfc, !PT ;  /* 0x0000001100007212 */ /* 0x000fe200078efcff */
[----:B------:R-:W-:Y:S02]  /*19b10*/  STSM.16.M88.4 [R12], R8 ;  /* 0x000000080c007844 */ /* 0x000fe40000000200 */
[----:B------:R-:W-:Y:S02]  /*19b20*/  IMAD.IADD R3, R18, 0x1, R3 ;  /* 0x0000000112037824 */ /* 0x000fe400078e0203 */
[----:B------:R-:W0:Y:S01]  /*19b30*/  LDSM.16.MT88.4 R4, [R4+0xf200] ;  /* 0x00f200000404783b */ /* 0x000e220000004200 */
[----:B------:R-:W-:Y:S01]  /*19b40*/  IMAD.IADD R0, R19, 0x1, R0 ;  /* 0x0000000113007824 */ /* 0x000fe200078e0200 */
[----:B0-----:R-:W-:-:S02]  /*19b50*/  PRMT R8, R4, 0x6420, R5 ;  /* 0x0000642004087816 */ /* 0x001fc40000000005 */
        /* <DEDUP_REMOVED lines=18> */
.L_x_6469:
[----:B--2---:R2:W-:Y:S01]  /*19c80*/  SYNCS.ARRIVE.TRANS64.A1T0 RZ, [R2+URZ+0x33450], RZ ;  /* 0x033450ff02ff79a7 */ /* 0x0045e2000810003f */
[----:B------:R-:W-:Y:S06]  /*19c90*/  BAR.SYNC.DEFER_BLOCKING 0x2, 0x80 ;  /* 0x0082000000007b1d */ /* 0x000fec0000010000 */
[----:B------:R-:W-:Y:S05]  /*19ca0*/  @!P0 BRA `(.L_x_6470) ;  /* 0x0000000000048947 */ /* 0x000fea0003800000 */
[----:B------:R-:W-:Y:S01]  /*19cb0*/  BPT.TRAP 0x1 ;  /* 0x000000040000795c */ /* 0x000fe20000300000 */
.L_x_6470:
[----:B0-----:R-:W3:Y:S01]  /*19cc0*/  LDL R0, [R1+0x14] ;  /* 0x0000140001007983 */ /* 0x001ee20000100800 */
[----:B--2---:R-:W-:Y:S02]  /*19cd0*/  VIADD R2, R2, 0x33480 ;  /* 0x0003348002027836 */ /* 0x004fe40000000000 */
[----:B------:R-:W-:Y:S02]  /*19ce0*/  IMAD.MOV.U32 R20, RZ, RZ, R31 ;  /* 0x000000ffff147224 */ /* 0x000fe400078e001f */
[----:B------:R-:W-:Y:S01]  /*19cf0*/  IMAD.MOV.U32 R21, RZ, RZ, R34 ;  /* 0x000000ffff157224 */ /* 0x000fe200078e0022 */
[----:B---3--:R-:W-:-:S04]  /*19d00*/  PRMT R2, R0, 0x654, R2 ;  /* 0x0000065400027816 */ /* 0x008fc80000000002 */
[----:B------:R3:W-:Y:S01]  /*19d10*/  SYNCS.ARRIVE.TRANS64.RED.A1T0 RZ, [R2+URZ], RZ ;  /* 0x000000ff02ff79a7 */ /* 0x0007e2000810043f */
[----:B------:R-:W-:Y:S05]  /*19d20*/  @P2 BRA `(.L_x_6471) ;  /* 0xffffffe000c42947 */ /* 0x000fea000383ffff */
.L_x_6451:
        /* <DEDUP_REMOVED lines=20> */
.L_x_6473:
[----:B------:R-:W-:Y:S05]  /*19e70*/  BSYNC B0 ;  /* 0x0000000000007941 */ /* 0x000fea0003800000 */
.L_x_6472:
[----:B------:R-:W-:Y:S05]  /*19e80*/  @!P0 BRA `(.L_x_6474) ;  /* 0x0000000000048947 */ /* 0x000fea0003800000 */
[----:B------:R-:W-:Y:S01]  /*19e90*/  BPT.TRAP 0x1 ;  /* 0x000000040000795c */ /* 0x000fe20000300000 */
.L_x_6474:
[----:B0-----:R-:W-:Y:S01]  /*19ea0*/  LOP3.LUT R3, R34, 0x1, RZ, 0x3c, !PT ;  /* 0x0000000122037812 */ /* 0x001fe200078e3cff */
[----:B---3--:R-:W-:Y:S01]  /*19eb0*/  IMAD R0, R31, 0x8, R18 ;  /* 0x000000081f007824 */ /* 0x008fe200078e0212 */
[----:B------:R-:W-:Y:S02]  /*19ec0*/  BSSY B0, `(.L_x_6475) ;  /* 0x0000004000007945 */ /* 0x000fe40003800000 */
[----:B------:R-:W-:-:S04]  /*19ed0*/  SHF.L.U32 R3, R3, 0x1f, RZ ;  /* 0x0000001f03037819 */ /* 0x000fc800000006ff */
[----:B------:R-:W0:Y:S02]  /*19ee0*/  SYNCS.PHASECHK.TRANS64.TRYWAIT P1, [R0+URZ+0x33470], R3 ;  /* 0x03347003000075a7 */ /* 0x000e24000802017f */
[----:B0-----:R-:W-:Y:S05]  /*19ef0*/  @!P1 BRA `(.L_x_6476) ;  /* 0x0000004400c89947 */ /* 0x001fea0003800000 */
.L_x_6575:
[----:B------:R-:W-:Y:S05]  /*19f00*/  BSYNC B0 ;  /* 0x0000000000007941 */ /* 0x000fea0003800000 */
.L_x_6475:
[----:B------:R-:W-:-:S13]  /*19f10*/  LOP3.LUT P1, RZ, R22, 0x10, RZ, 0xc0, !PT ;  /* 0x0000001016ff7812 */ /* 0x000fda000782c0ff */
[----:B------:R-:W-:Y:S05]  /*19f20*/  @!P1 BRA `(.L_x_6477) ;  /* 0x0000000000049947 */ /* 0x000fea0003800000 */
[----:B------:R-:W-:Y:S01]  /*19f30*/  BPT.TRAP 0x1 ;  /* 0x000000040000795c */ /* 0x000fe20000300000 */
.L_x_6477:
[----:B0-----:R-:W-:-:S04]  /*19f40*/  SHF.L.U32 R3, R34, 0x1f, RZ ;  /* 0x0000001f22037819 */ /* 0x001fc800000006ff */
[----:B------:R-:W0:Y:S02]  /*19f50*/  SYNCS.PHASECHK.TRANS64.TRYWAIT P1, [R0+URZ+0x33460], R3 ;  /* 0x03346003000075a7 */ /* 0x000e24000802017f */
[----:B0-----:R-:W-:Y:S05]  /*19f60*/  @!P1 BRA `(.L_x_6478) ;  /* 0x0000004400c09947 */ /* 0x001fea0003800000 */
.L_x_6576:
[----:B------:R-:W-:Y:S01]  /*19f70*/  IMAD R2, R31, 0x7800, RZ ;  /* 0x000078001f027824 */ /* 0x000fe200078e02ff */
[----:B------:R-:W-:Y:S05]  /*19f80*/  WARPSYNC.ALL ;  /* 0x0000000000007948 */ /* 0x000fea0003800000 */
[CC--:B0-----:R-:W-:Y:S01]  /*19f90*/  LOP3.LUT R3, R2.reuse, R16.reuse, RZ, 0xfc, !PT ;  /* 0x0000001002037212 */ /* 0x0c1fe200078efcff */
[----:B------:R-:W-:Y:S01]  /*19fa0*/  VIADD R13, R2, 0x2800 ;  /* 0x00002800020d7836 */ /* 0x000fe20000000000 */
[----:B------:R-:W-:Y:S01]  /*19fb0*/  LOP3.LUT P1, RZ, R22, 0x10, RZ, 0xc0, !PT ;  /* 0x0000001016ff7812 */ /* 0x000fe2000782c0ff */
[----:B------:R-:W-:Y:S02]  /*19fc0*/  VIADD R21, R2, 0x5000 ;  /* 0x0000500002157836 */ /* 0x000fe40000000000 */
[----:B------:R-:W-:Y:S01]  /*19fd0*/  IMAD.IADD R5, R18, 0x1, R3 ;  /* 0x0000000112057824 */ /* 0x000fe200078e0203 */
[----:B------:R-:W-:Y:S01]  /*19fe0*/  LOP3.LUT R3, R13, R16, RZ, 0xfc, !PT ;  /* 0x000000100d037212 */ /* 0x000fe200078efcff */
[----:B------:R-:W-:-:S04]  /*19ff0*/  VIADD R20, R2, 0x2000 ;  /* 0x0000200002147836 */ /* 0x000fc80000000000 */
[----:B------:R-:W0:Y:S02]  /*1a000*/  LDSM.16.MT88.4 R4, [R5+0xf200] ;  /* 0x00f200000504783b */ /* 0x000e240000004200 */
[C-C-:B0-----:R-:W-:Y:S02]  /*1a010*/  PRMT R8, R4.reuse, 0x6420, R5.reuse ;  /* 0x0000642004087816 */ /* 0x141fe40000000005 */
[----:B------:R-:W-:Y:S02]  /*1a020*/  PRMT R9, R4, 0x7531, R5 ;  /* 0x0000753104097816 */ /* 0x000fe40000000005 */
[----:B------:R-:W-:Y:S02]  /*1a030*/  LOP3.LUT R4, R2, R17, RZ, 0xfc, !PT ;  /* 0x0000001102047212 */ /* 0x000fe400078efcff */
[C-C-:B------:R-:W-:Y:S02]  /*1a040*/  PRMT R10, R6.reuse, 0x6420, R7.reuse ;  /* 0x00006420060a7816 */ /* 0x140fe40000000007 */
[----:B------:R-:W-:Y:S01]  /*1a050*/  PRMT R11, R6, 0x7531, R7 ;  /* 0x00007531060b7816 */ /* 0x000fe20000000007 */
[----:B------:R-:W-:-:S02]  /*1a060*/  IMAD.IADD R12, R19, 0x1, R4 ;  /* 0x00000001130c7824 */ /* 0x000fc400078e0204 */
[----:B------:R-:W-:Y:S02]  /*1a070*/  IMAD.IADD R6, R18, 0x1, R3 ;  /* 0x0000000112067824 */ /* 0x000fe400078e0203 */
[C---:B------:R-:W-:Y:S01]  /*1a080*/  VIADD R3, R2.reuse, 0x800 ;  /* 0x0000080002037836 */ /* 0x040fe20000000000 */
[----:B------:R0:W-:Y:S04]  /*1a090*/  STSM.16.M88.4 [R12], R8 ;  /* 0x000000080c007844 */ /* 0x0001e80000000200 */
[----:B------:R-:W3:Y:S01]  /*1a0a0*/  LDSM.16.MT88.4 R4, [R6+0xf200] ;  /* 0x00f200000604783b */ /* 0x000ee20000004200 */
[----:B0-----:R-:W-:Y:S01]  /*1a0b0*/  VIADD R12, R2, 0x1000 ;  /* 0x00001000020c7836 */ /* 0x001fe20000000000 */
[C-C-:B---3--:R-:W-:Y:S02]  /*1a0c0*/  PRMT R8, R4.reuse, 0x6420, R5.reuse ;  /* 0x0000642004087816 */ /* 0x148fe40000000005 */
[----:B------:R-:W-:-:S02]  /*1a0d0*/  PRMT R9, R4, 0x7531, R5 ;  /* 0x0000753104097816 */ /* 0x000fc40000000005 */
        /* <DEDUP_REMOVED lines=19> */
[----:B------:R-:W2:Y:S01]  /*1a210*/  LDSM.16.MT88.4 R4, [R6+0xf200] ;  /* 0x00f200000604783b */ /* 0x000ea20000004200 */
[----:B0-----:R-:W-:Y:S01]  /*1a220*/  VIADD R15, R2, 0x5800 ;  /* 0x00005800020f7836 */ /* 0x001fe20000000000 */
[----:B--2---:R-:W-:-:S02]  /*1a230*/  PRMT R8, R4, 0x6420, R5 ;  /* 0x0000642004087816 */ /* 0x004fc40000000005 */
        /* <DEDUP_REMOVED lines=29> */
[----:B------:R-:W2:Y:S01]  /*1a410*/  LDSM.16.MT88.4 R4, [R6+0xf200] ;  /* 0x00f200000604783b */ /* 0x000ea20000004200 */
[----:B0-----:R-:W-:Y:S01]  /*1a420*/  VIADD R13, R2, 0x6000 ;  /* 0x00006000020d7836 */ /* 0x001fe20000000000 */
[C-C-:B--2---:R-:W-:Y:S02]  /*1a430*/  PRMT R8, R4.reuse, 0x6420, R5.reuse ;  /* 0x0000642004087816 */ /* 0x144fe40000000005 */
        /* <DEDUP_REMOVED lines=11> */
[----:B0-----:R-:W-:Y:S02]  /*1a4f0*/  LOP3.LUT R3, R13, R16, RZ, 0xfc, !PT ;  /* 0x000000100d037212 */ /* 0x001fe400078efcff */
        /* <DEDUP_REMOVED lines=86> */
.L_x_6479:
[----:B--2---:R2:W-:Y:S01]  /*1aa60*/  SYNCS.ARRIVE.TRANS64.A1T0 RZ, [R0+URZ+0x33450], RZ ;  /* 0x033450ff00ff79a7 */ /* 0x0045e2000810003f */
[----:B------:R-:W-:Y:S06]  /*1aa70*/  BAR.SYNC.DEFER_BLOCKING 0x2, 0x80 ;  /* 0x0082000000007b1d */ /* 0x000fec0000010000 */
[----:B------:R-:W-:Y:S05]  /*1aa80*/  @!P0 BRA `(.L_x_6480) ;  /* 0x0000000000048947 */ /* 0x000fea0003800000 */
[----:B------:R-:W-:Y:S01]  /*1aa90*/  BPT.TRAP 0x1 ;  /* 0x000000040000795c */ /* 0x000fe20000300000 */
.L_x_6480:
[----:B0-----:R-:W3:Y:S01]  /*1aaa0*/  LDL R2, [R1+0x14] ;  /* 0x0000140001027983 */ /* 0x001ee20000100800 */
[----:B--2---:R-:W-:Y:S02]  /*1aab0*/  VIADD R0, R0, 0x33480 ;  /* 0x0003348000007836 */ /* 0x004fe40000000000 */
[----:B------:R-:W-:-:S05]  /*1aac0*/  VIADD R31, R31, 0x1 ;  /* 0x000000011f1f7836 */ /* 0x000fca0000000000 */
[----:B------:R-:W-:-:S04]  /*1aad0*/  ISETP.NE.AND P0, PT, R31, 0x2, PT ;  /* 0x000000021f00780c */ /* 0x000fc80003f05270 */
[----:B------:R-:W-:Y:S02]  /*1aae0*/  SEL R3, RZ, 0x1, P0 ;  /* 0x00000001ff037807 */ /* 0x000fe40000000000 */
[----:B------:R-:W-:Y:S02]  /*1aaf0*/  SEL R31, R31, RZ, P0 ;  /* 0x000000ff1f1f7207 */ /* 0x000fe40000000000 */
[----:B------:R-:W-:Y:S02]  /*1ab00*/  LOP3.LUT R34, R34, R3, RZ, 0x3c, !PT ;  /* 0x0000000322227212 */ /* 0x000fe400078e3cff */
[----:B---3--:R-:W-:-:S04]  /*1ab10*/  PRMT R0, R2, 0x654, R0 ;  /* 0x0000065402007816 */ /* 0x008fc80000000000 */
[----:B------:R0:W-:Y:S03]  /*1ab20*/  SYNCS.ARRIVE.TRANS64.RED.A1T0 RZ, [R0+URZ], RZ ;  /* 0x000000ff00ff79a7 */ /* 0x0001e6000810043f */
.L_x_6419:
[----:B------:R-:W-:Y:S05]  /*1ab30*/  BSYNC B7 ;  /* 0x0000000000077941 */ /* 0x000fea0003800000 */
.L_x_6417:
[----:B------:R-:W-:-:S13]  /*1ab40*/  LOP3.LUT P0, RZ, R22, 0x200, RZ, 0xc0, !PT ;  /* 0x0000020016ff7812 */ /* 0x000fda000780c0ff */
[----:B------:R-:W-:Y:S05]  /*1ab50*/  @!P0 BRA `(.L_x_6481) ;  /* 0x0000000000348947 */ /* 0x000fea0003800000 */
[----:B------:R-:W0:Y:S08]  /*1ab60*/  S2UR UR4, SR_CgaCtaId ;  /* 0x00000000000479c3 */ /* 0x000e300000008800 */
[----:B------:R-:W-:Y:S01]  /*1ab70*/  BAR.SYNC.DEFER_BLOCKING 0x5, 0x180 ;  /* 0x0146000000007b1d */ /* 0x000fe20000010000 */
[----:B------:R-:W-:Y:S01]  /*1ab80*/  MOV R18, 0x400 ;  /* 0x0000040000127802 */ /* 0x000fe20000000f00 */
[----:B0-2---:R-:W-:-:S05]  /*1ab90*/  IMAD.U32 R0, RZ, RZ, UR4 ;  /* 0x00000004ff007e24 */ /* 0x005fca000f8e00ff */
[----:B------:R-:W-:Y:S01]  /*1aba0*/  LEA R18, R0, R18, 0x18 ;  /* 0x0000001200127211 */ /* 0x000fe200078ec0ff */
[----:B------:R-:W-:Y:S04]  /*1abb0*/  STL [R1+0x14], R0 ;  /* 0x0000140001007387 */ /* 0x000fe80000100800 */
[----:B------:R-:W0:Y:S04]  /*1abc0*/  LDS.128 R4, [R18+0x334d0] ;  /* 0x0334d00012047984 */ /* 0x000e280000000c00 */
[----:B0-----:R0:W-:Y:S01]  /*1abd0*/  STL.64 [R1], R4 ;  /* 0x0000000401007387 */ /* 0x0011e20000100a00 */
[----:B------:R-:W-:-:S03]  /*1abe0*/  IMAD.MOV.U32 R0, RZ, RZ, R7 ;  /* 0x000000ffff007224 */ /* 0x000fc600078e0007 */
[----:B------:R0:W-:Y:S02]  /*1abf0*/  STL [R1+0x8], R6 ;  /* 0x0000080601007387 */ /* 0x0001e40000100800 */
[----:B------:R-:W-:Y:S01]  /*1ac00*/  R2UR UR41, R0 ;  /* 0x00000000002972ca */ /* 0x000fe200000e0000 */
[----:B------:R-:W-:Y:S06]  /*1ac10*/  BAR.ARV 0x4, 0x180 ;  /* 0x0106000000007b1d */ /* 0x000fec0000002000 */
[----:B------:R-:W-:Y:S08]  /*1ac20*/  BRA `(.L_x_6482) ;  /* 0x0000000c00f47947 */ /* 0x000ff00003800000 */
.L_x_6481:
[----:B0-2---:R-:W2:Y:S01]  /*1ac30*/  LDL.LU R0, [R1] ;  /* 0x0000000001007983 */ /* 0x005ea20000300800 */
[----:B------:R-:W-:Y:S01]  /*1ac40*/  ULDC UR4, c[0x0][0xc3c] ;  /* 0x00030f0000047ab9 */ /* 0x000fe20000000800 */
[----:B------:R-:W0:Y:S02]  /*1ac50*/  S2R R2, SR_TID.X ;  /* 0x0000000000027919 */ /* 0x000e240000002100 */
[----:B0-----:R-:W-:-:S04]  /*1ac60*/  LOP3.LUT R9, R2, 0x1f, RZ, 0xc0, !PT ;  /* 0x0000001f02097812 */ /* 0x001fc800078ec0ff */
[C---:B------:R-:W-:Y:S01]  /*1ac70*/  ISETP.NE.AND P0, PT, R9.reuse, 0x1f, PT ;  /* 0x0000001f0900780c */ /* 0x040fe20003f05270 */
[----:B------:R-:W-:-:S05]  /*1ac80*/  VIADD R7, R9, UR41 ;  /* 0x0000002909077c36 */ /* 0x000fca0008000000 */
[----:B------:R-:W-:Y:S01]  /*1ac90*/  ISETP.GE.OR P1, PT, R7, UR4, !P0 ;  /* 0x0000000407007c0c */ /* 0x000fe2000c726670 */
[----:B------:R-:W-:-:S12]  /*1aca0*/  ULDC UR4, c[0x0][0xc3c] ;  /* 0x00030f0000047ab9 */ /* 0x000fd80000000800 */
[----:B------:R-:W0:Y:S08]  /*1acb0*/  @!P1 LDC.64 R2, c[0x0][0xc80] ;  /* 0x00032000ff029b82 */ /* 0x000e300000000a00 */
[----:B------:R-:W3:Y:S01]  /*1acc0*/  @!P1 LDC.64 R4, c[0x0][0xc78] ;  /* 0x00031e00ff049b82 */ /* 0x000ee20000000a00 */
[----:B0-----:R-:W-:-:S04]  /*1acd0*/  @!P1 IMAD.WIDE R2, R7, 0x4, R2 ;  /* 0x0000000407029825 */ /* 0x001fc800078e0202 */
        /* <DEDUP_REMOVED lines=24> */
[----:B0-----:R-:W-:-:S05]  /*1ae60*/  SEL R3, R3, RZ, P4 ;  /* 0x000000ff03037207 */ /* 0x001fca0002000000 */
[----:B------:R-:W-:-:S05]  /*1ae70*/  IMAD.IADD R7, R2, 0x1, R3 ;  /* 0x0000000102077824 */ /* 0x000fca00078e0203 */
[----:B------:R-:W0:Y:S02]  /*1ae80*/  SHFL.UP PT, R3, R7, 0x10, RZ ;  /* 0x0600000007037989 */ /* 0x000e2400000e00ff */
[----:B0-----:R-:W-:-:S05]  /*1ae90*/  SEL R4, R3, RZ, P5 ;  /* 0x000000ff03047207 */ /* 0x001fca0002800000 */
[----:B------:R-:W-:Y:S02]  /*1aea0*/  IMAD.IADD R3, R7, 0x1, R4 ;  /* 0x0000000107037824 */ /* 0x000fe400078e0204 */
[----:B------:R-:W0:Y:S01]  /*1aeb0*/  LDC R4, c[0x0][0xc38] ;  /* 0x00030e00ff047b82 */ /* 0x000e220000000800 */
[----:B------:R-:W-:Y:S02]  /*1aec0*/  IMAD.MOV.U32 R7, RZ, RZ, RZ ;  /* 0x000000ffff077224 */ /* 0x000fe400078e00ff */
[----:B------:R-:W0:Y:S02]  /*1aed0*/  SHFL.IDX PT, R9, R3, 0x1f, 0x1f ;  /* 0x03e01f0003097f89 */ /* 0x000e2400000e0000 */
[----:B0-----:R-:W-:-:S04]  /*1aee0*/  IMAD R2, R9, R4, RZ ;  /* 0x0000000409027224 */ /* 0x001fc800078e02ff */
[----:B------:R-:W-:-:S05]  /*1aef0*/  IMAD.IADD R9, R11, 0x1, R2 ;  /* 0x000000010b097824 */ /* 0x000fca00078e0202 */
[----:B------:R-:W-:-:S13]  /*1af00*/  ISETP.GT.AND P6, PT, R9, R6, PT ;  /* 0x000000060900720c */ /* 0x000fda0003fc4270 */
[----:B------:R-:W-:Y:S05]  /*1af10*/  @P6 BRA `(.L_x_6483) ;  /* 0x0000000000a06947 */ /* 0x000fea0003800000 */
.L_x_6485:
        /* <DEDUP_REMOVED lines=10> */
[----:B------:R-:W2:Y:S01]  /*1afc0*/  @!P6 LDC.64 R4, c[0x0][0xc78] ;  /* 0x00031e00ff04eb82 */ /* 0x000ea20000000a00 */
[----:B0-----:R-:W-:-:S05]  /*1afd0*/  @!P6 IMAD.WIDE R2, R11, 0x4, R2 ;  /* 0x000000040b02e825 */ /* 0x001fca00078e0202 */
[----:B------:R2:W3:Y:S02]  /*1afe0*/  @!P6 LDG.E R0, desc[UR36][R2.64] ;  /* 0x000000240200e981 */ /* 0x0004e4000c1e1900 */
[----:B--2---:R-:W-:-:S04]  /*1aff0*/  @!P6 IMAD.WIDE R2, R11, 0x4, R4 ;  /* 0x000000040b02e825 */ /* 0x004fc800078e0204 */
[----:B------:R-:W-:-:S06]  /*1b000*/  IMAD.MOV.U32 R5, RZ, RZ, RZ ;  /* 0x000000ffff057224 */ /* 0x000fcc00078e00ff */
[----:B------:R-:W3:Y:S02]  /*1b010*/  @!P6 LDG.E R5, desc[UR36][R2.64] ;  /* 0x000000240205e981 */ /* 0x000ee4000c1e1900 */
[----:B---3--:R-:W-:-:S05]  /*1b020*/  IMAD R13, R5, R0, RZ ;  /* 0x00000000050d7224 */ /* 0x008fca00078e02ff */
        /* <DEDUP_REMOVED lines=23> */
.L_x_6483:
        /* <DEDUP_REMOVED lines=8> */
[----:B------:R0:W2:Y:S04]  /*1b220*/  SHFL.IDX PT, R8, R5, R8, 0x1f ;  /* 0x00001f0805087589 */ /* 0x0000a800000e0000 */
[----:B------:R0:W3:Y:S01]  /*1b230*/  SHFL.IDX PT, R0, R0, R9, 0x1f ;  /* 0x00001f0900007589 */ /* 0x0000e200000e0000 */
[----:B------:R-:W-:Y:S05]  /*1b240*/  @!P0 BRA `(.L_x_6486) ;  /* 0x00000000000c8947 */ /* 0x000fea0003800000 */
[----:B------:R-:W-:-:S06]  /*1b250*/  UIADD3 UR5, UR4, -0x1, URZ ;  /* 0xffffffff04057890 */ /* 0x000fcc000fffe03f */
[----:B------:R-:W-:-:S05]  /*1b260*/  IMAD.U32 R10, RZ, RZ, UR5 ;  /* 0x00000005ff0a7e24 */ /* 0x000fca000f8e00ff */
[----:B------:R4:W0:Y:S02]  /*1b270*/  SHFL.IDX PT, R7, R3, R10, 0x1f ;  /* 0x00001f0a03077589 */ /* 0x00082400000e0000 */
.L_x_6486:
[----:B0-----:R-:W-:Y:S01]  /*1b280*/  IMAD R2, R7, R4, R2 ;  /* 0x0000000407027224 */ /* 0x001fe200078e0202 */
[----:B--2---:R-:W-:Y:S01]  /*1b290*/  ISETP.NE.AND P0, PT, R8, 0x1, PT ;  /* 0x000000010800780c */ /* 0x004fe20003f05270 */
[----:B------:R-:W-:Y:S02]  /*1b2a0*/  UIADD3 UR41, UR4, UR41, URZ ;  /* 0x0000002904297290 */ /* 0x000fe4000fffe03f */
[----:B------:R-:W-:Y:S01]  /*1b2b0*/  IMAD.IADD R5, R6, 0x1, -R2 ;  /* 0x0000000106057824 */ /* 0x000fe200078e0a02 */
[----:B------:R0:W-:Y:S09]  /*1b2c0*/  STL [R1], R2 ;  /* 0x0000000201007387 */ /* 0x0001f20000100800 */
[----:B------:R-:W-:Y:S05]  /*1b2d0*/  @!P0 BRA `(.L_x_6487) ;  /* 0x0000000000e08947 */ /* 0x000fea0003800000 */
[----:B---3--:R-:W-:Y:S02]  /*1b2e0*/  IABS R4, R0 ;  /* 0x0000000000047213 */ /* 0x008fe40000000000 */
[----:B------:R-:W-:Y:S02]  /*1b2f0*/  IABS R6, R8 ;  /* 0x0000000800067213 */ /* 0x000fe40000000000 */
[----:B------:R-:W2:Y:S08]  /*1b300*/  I2F.RP R7, R4 ;  /* 0x0000000400077306 */ /* 0x000eb00000209400 */
[----:B----4-:R-:W3:Y:S08]  /*1b310*/  I2F.RP R10, R6 ;  /* 0x00000006000a7306 */ /* 0x010ef00000209400 */
[----:B--2---:R-:W0:Y:S08]  /*1b320*/  MUFU.RCP R7, R7 ;  /* 0x0000000700077308 */ /* 0x004e300000001000 */
[----:B---3--:R-:W-:Y:S01]  /*1b330*/  MUFU.RCP R10, R10 ;  /* 0x0000000a000a7308 */ /* 0x008fe20000001000 */
[----:B0-----:R-:W-:Y:S01]  /*1b340*/  VIADD R2, R7, 0xffffffe ;  /* 0x0ffffffe07027836 */ /* 0x001fe20000000000 */
[----:B------:R-:W-:-:S06]  /*1b350*/  IABS R7, R0 ;  /* 0x0000000000077213 */ /* 0x000fcc0000000000 */
[----:B------:R0:W2:Y:S02]  /*1b360*/  F2I.FTZ.U32.TRUNC.NTZ R3, R2 ;  /* 0x0000000200037305 */ /* 0x0000a4000021f000 */
[----:B0-----:R-:W-:Y:S02]  /*1b370*/  IMAD.MOV.U32 R2, RZ, RZ, RZ ;  /* 0x000000ffff027224 */ /* 0x001fe400078e00ff */
[----:B--2---:R-:W-:-:S04]  /*1b380*/  IMAD.MOV R9, RZ, RZ, -R3 ;  /* 0x000000ffff097224 */ /* 0x004fc800078e0a03 */
[----:B------:R-:W-:-:S04]  /*1b390*/  IMAD R9, R9, R4, RZ ;  /* 0x0000000409097224 */ /* 0x000fc800078e02ff */
[----:B------:R-:W-:Y:S01]  /*1b3a0*/  IMAD.HI.U32 R3, R3, R9, R2 ;  /* 0x0000000903037227 */ /* 0x000fe200078e0002 */
[----:B------:R-:W-:-:S03]  /*1b3b0*/  IABS R2, R5 ;  /* 0x0000000500027213 */ /* 0x000fc60000000000 */
[----:B------:R-:W-:Y:S02]  /*1b3c0*/  IMAD.MOV R9, RZ, RZ, -R7 ;  /* 0x000000ffff097224 */ /* 0x000fe400078e0a07 */
[----:B------:R-:W-:-:S04]  /*1b3d0*/  IMAD.HI.U32 R7, R3, R2, RZ ;  /* 0x0000000203077227 */ /* 0x000fc800078e00ff */
[----:B------:R-:W-:Y:S02]  /*1b3e0*/  IMAD R9, R7, R9, R2 ;  /* 0x0000000907097224 */ /* 0x000fe400078e0202 */
[----:B------:R-:W-:Y:S02]  /*1b3f0*/  VIADD R3, R10, 0xffffffe ;  /* 0x0ffffffe0a037836 */ /* 0x000fe40000000000 */
[----:B------:R-:W-:Y:S01]  /*1b400*/  IMAD.MOV.U32 R2, RZ, RZ, RZ ;  /* 0x000000ffff027224 */ /* 0x000fe200078e00ff */
[----:B------:R-:W-:-:S03]  /*1b410*/  ISETP.GT.U32.AND P1, PT, R4, R9, PT ;  /* 0x000000090400720c */ /* 0x000fc60003f24070 */
[----:B------:R-:W0:Y:S10]  /*1b420*/  F2I.FTZ.U32.TRUNC.NTZ R3, R3 ;  /* 0x0000000300037305 */ /* 0x000e34000021f000 */
[----:B------:R-:W-:-:S02]  /*1b430*/  @!P1 IMAD.IADD R9, R9, 0x1, -R4 ;  /* 0x0000000109099824 */ /* 0x000fc400078e0a04 */
[----:B------:R-:W-:Y:S01]  /*1b440*/  @!P1 VIADD R7, R7, 0x1 ;  /* 0x0000000107079836 */ /* 0x000fe20000000000 */
[----:B------:R-:W-:Y:S02]  /*1b450*/  ISETP.NE.AND P1, PT, R0, RZ, PT ;  /* 0x000000ff0000720c */ /* 0x000fe40003f25270 */
[----:B------:R-:W-:Y:S01]  /*1b460*/  ISETP.GE.U32.AND P0, PT, R9, R4, PT ;  /* 0x000000040900720c */ /* 0x000fe20003f06070 */
[----:B0-----:R-:W-:-:S04]  /*1b470*/  IMAD.MOV R9, RZ, RZ, -R3 ;  /* 0x000000ffff097224 */ /* 0x001fc800078e0a03 */
[----:B------:R-:W-:-:S04]  /*1b480*/  IMAD R9, R9, R6, RZ ;  /* 0x0000000609097224 */ /* 0x000fc800078e02ff */
[----:B------:R-:W-:Y:S01]  /*1b490*/  IMAD.HI.U32 R4, R3, R9, R2 ;  /* 0x0000000903047227 */ /* 0x000fe200078e0002 */
[----:B------:R-:W-:-:S03]  /*1b4a0*/  LOP3.LUT R2, R5, R0, RZ, 0x3c, !PT ;  /* 0x0000000005027212 */ /* 0x000fc600078e3cff */
[----:B------:R-:W-:Y:S01]  /*1b4b0*/  @P0 VIADD R7, R7, 0x1 ;  /* 0x0000000107070836 */ /* 0x000fe20000000000 */
[----:B------:R-:W-:Y:S02]  /*1b4c0*/  ISETP.GE.AND P2, PT, R2, RZ, PT ;  /* 0x000000ff0200720c */ /* 0x000fe40003f46270 */
[----:B------:R-:W-:-:S05]  /*1b4d0*/  IABS R2, R8 ;  /* 0x0000000800027213 */ /* 0x000fca0000000000 */
[----:B------:R-:W-:-:S06]  /*1b4e0*/  IMAD.MOV R2, RZ, RZ, -R2 ;  /* 0x000000ffff027224 */ /* 0x000fcc00078e0a02 */
[----:B------:R-:W-:Y:S01]  /*1b4f0*/  @!P2 IMAD.MOV R7, RZ, RZ, -R7 ;  /* 0x000000ffff07a224 */ /* 0x000fe200078e0a07 */
[----:B------:R-:W-:-:S04]  /*1b500*/  @!P1 LOP3.LUT R7, RZ, R0, RZ, 0x33, !PT ;  /* 0x00000000ff079212 */ /* 0x000fc800078e33ff */
[----:B------:R-:W-:-:S05]  /*1b510*/  IABS R3, R7 ;  /* 0x0000000700037213 */ /* 0x000fca0000000000 */
[----:B------:R-:W-:-:S04]  /*1b520*/  IMAD.HI.U32 R4, R4, R3, RZ ;  /* 0x0000000304047227 */ /* 0x000fc800078e00ff */
        /* <DEDUP_REMOVED lines=13> */
[--C-:B------:R-:W-:Y:S02]  /*1b600*/  IMAD R8, R8, R2, R7.reuse ;  /* 0x0000000208087224 */ /* 0x100fe400078e0207 */
[----:B------:R-:W-:Y:S02]  /*1b610*/  IMAD.MOV R2, RZ, RZ, -R7 ;  /* 0x000000ffff027224 */ /* 0x000fe400078e0a07 */
[----:B------:R-:W-:Y:S02]  /*1b620*/  IMAD R3, R8, 0x10000, R3 ;  /* 0x0001000008037824 */ /* 0x000fe400078e0203 */
[----:B------:R-:W-:-:S03]  /*1b630*/  IMAD R2, R0, R2, R5 ;  /* 0x0000000200027224 */ /* 0x000fc600078e0205 */
[----:B------:R2:W-:Y:S01]  /*1b640*/  STL [R1+0x8], R3 ;  /* 0x0000080301007387 */ /* 0x0005e20000100800 */
[----:B------:R-:W-:Y:S05]  /*1b650*/  BRA `(.L_x_6488) ;  /* 0x0000000000fc7947 */ /* 0x000fea0003800000 */
.L_x_6487:
[----:B------:R-:W-:Y:S02]  /*1b660*/  ULDC.64 UR4, c[0x0][0xc90] ;  /* 0x0003240000047ab9 */ /* 0x000fe40000000a00 */
[----:B------:R-:W-:-:S06]  /*1b670*/  UIMAD.WIDE UR4, UR41, 0x4, UR4 ;  /* 0x00000004290478a5 */ /* 0x000fcc000f8e0204 */
[----:B0-----:R-:W-:Y:S02]  /*1b680*/  IMAD.U32 R2, RZ, RZ, UR4 ;  /* 0x00000004ff027e24 */ /* 0x001fe4000f8e00ff */
[----:B----4-:R-:W-:-:S05]  /*1b690*/  IMAD.U32 R3, RZ, RZ, UR5 ;  /* 0x00000005ff037e24 */ /* 0x010fca000f8e00ff */
[----:B------:R0:W3:Y:S02]  /*1b6a0*/  LDG.E R9, desc[UR36][R2.64] ;  /* 0x0000002402097981 */ /* 0x0000e4000c1e1900 */
[----:B0-----:R-:W-:Y:S02]  /*1b6b0*/  IMAD.MOV.U32 R2, RZ, RZ, RZ ;  /* 0x000000ffff027224 */ /* 0x001fe400078e00ff */
[----:B---3--:R-:W-:-:S05]  /*1b6c0*/  IMAD R6, R0, R9, RZ ;  /* 0x0000000900067224 */ /* 0x008fca00078e02ff */
        /* <DEDUP_REMOVED lines=54> */
[----:B------:R-:W-:-:S05]  /*1ba30*/  IMAD R3, R2, R4, R5 ;  /* 0x0000000402037224 */ /* 0x000fca00078e0205 */
[----:B------:R0:W-:Y:S02]  /*1ba40*/  STL [R1+0x8], R3 ;  /* 0x0000080301007387 */ /* 0x0001e40000100800 */
.L_x_6488:
[----:B0-2---:R-:W-:-:S05]  /*1ba50*/  LOP3.LUT R3, RZ, R2, RZ, 0x33, !PT ;  /* 0x00000002ff037212 */ /* 0x005fca00078e33ff */
[----:B------:R-:W-:-:S05]  /*1ba60*/  IMAD.IADD R0, R0, 0x1, R3 ;  /* 0x0000000100007824 */ /* 0x000fca00078e0203 */
[----:B------:R2:W-:Y:S01]  /*1ba70*/  STL [R1+0x4], R0 ;  /* 0x0000040001007387 */ /* 0x0005e20000100800 */
[----:B------:R-:W-:Y:S05]  /*1ba80*/  BRA `(.L_x_6489) ;  /* 0x0000000000107947 */ /* 0x000fea0003800000 */
.L_x_6484:
[----:B------:R0:W-:Y:S01]  /*1ba90*/  STL [R1], R6 ;  /* 0x0000000601007387 */ /* 0x0001e20000100800 */
[----:B------:R-:W-:-:S03]  /*1baa0*/  ULDC UR41, c[0x0][0xc3c] ;  /* 0x00030f0000297ab9 */ /* 0x000fc60000000800 */
[----:B------:R0:W-:Y:S04]  /*1bab0*/  STL [R1+0x4], RZ ;  /* 0x000004ff01007387 */ /* 0x0001e80000100800 */
[----:B------:R0:W-:Y:S02]  /*1bac0*/  STL [R1+0x8], RZ ;  /* 0x000008ff01007387 */ /* 0x0001e40000100800 */
.L_x_6489:
[----:B------:R-:W3:Y:S04]  /*1bad0*/  LDL R3, [R1+0x4] ;  /* 0x0000040001037983 */ /* 0x000ee80000100800 */
[----:B------:R-:W4:Y:S04]  /*1bae0*/  LDL R2, [R1+0x8] ;  /* 0x0000080001027983 */ /* 0x000f280000100800 */
[----:B------:R-:W5:Y:S01]  /*1baf0*/  LDL R4, [R1] ;  /* 0x0000000001047983 */ /* 0x000f620000100800 */
[----:B--2---:R-:W2:Y:S01]  /*1bb00*/  S2R R0, SR_TID.X ;  /* 0x0000000000007919 */ /* 0x004ea20000002100 */
[----:B------:R-:W-:Y:S01]  /*1bb10*/  BAR.SYNC.DEFER_BLOCKING 0x4, 0x180 ;  /* 0x0106000000007b1d */ /* 0x000fe20000010000 */
[----:B---3--:R-:W-:-:S02]  /*1bb20*/  IMAD.MOV.U32 R5, RZ, RZ, R3 ;  /* 0x000000ffff057224 */ /* 0x008fc400078e0003 */
[----:B----4-:R-:W-:-:S03]  /*1bb30*/  IMAD.MOV.U32 R3, RZ, RZ, R2 ;  /* 0x000000ffff037224 */ /* 0x010fc600078e0002 */
[----:B------:R3:W4:Y:S01]  /*1bb40*/  LDL R2, [R1+0x14] ;  /* 0x0000140001027983 */ /* 0x0007220000100800 */
[----:B--2---:R-:W-:Y:S01]  /*1bb50*/  LOP3.LUT R0, R0, 0x1f, RZ, 0xc0, !PT ;  /* 0x0000001f00007812 */ /* 0x004fe200078ec0ff */
[----:B0-----:R-:W-:-:S03]  /*1bb60*/  IMAD.MOV.U32 R6, RZ, RZ, R3 ;  /* 0x000000ffff067224 */ /* 0x001fc600078e0003 */
[----:B------:R-:W-:-:S13]  /*1bb70*/  ISETP.NE.AND P0, PT, R0, RZ, PT ;  /* 0x000000ff0000720c */ /* 0x000fda0003f05270 */
[----:B------:R-:W-:Y:S01]  /*1bb80*/  @!P0 MOV R0, 0x400 ;  /* 0x0000040000008802 */ /* 0x000fe20000000f00 */
[----:B----4-:R-:W0:Y:S03]  /*1bb90*/  @!P0 S2R R2, SR_CgaCtaId ;  /* 0x0000000000028919 */ /* 0x010e260000008800 */
[----:B0-----:R-:W-:Y:S01]  /*1bba0*/  @!P0 LEA R18, R2, R0, 0x18 ;  /* 0x0000000002128211 */ /* 0x001fe200078ec0ff */
[----:B------:R-:W-:Y:S01]  /*1bbb0*/  IMAD.U32 R0, RZ, RZ, UR41 ;  /* 0x00000029ff007e24 */ /* 0x000fe2000f8e00ff */
[----:B------:R3:W-:Y:S03]  /*1bbc0*/  @!P0 STL [R1+0x14], R2 ;  /* 0x0000140201008387 */ /* 0x0007e60000100800 */
[----:B------:R-:W-:-:S05]  /*1bbd0*/  @!P0 IMAD.MOV.U32 R7, RZ, RZ, R0 ;  /* 0x000000ffff078224 */ /* 0x000fca00078e0000 */
[----:B-----5:R3:W-:Y:S01]  /*1bbe0*/  @!P0 STS.128 [R18+0x334d0], R4 ;  /* 0x0334d00412008388 */ /* 0x0207e20000000c00 */
[----:B------:R-:W-:Y:S06]  /*1bbf0*/  BAR.ARV 0x5, 0x180 ;  /* 0x0146000000007b1d */ /* 0x000fec0000002000 */
.L_x_6482:
[----:B------:R-:W-:Y:S02]  /*1bc00*/  ULDC UR4, c[0x0][0xc3c] ;  /* 0x00030f0000047ab9 */ /* 0x000fe40000000800 */
[----:B------:R-:W-:-:S06]  /*1bc10*/  UISETP.GE.AND UP0, UPT, UR41, UR4, UPT ;  /* 0x000000042900728c */ /* 0x000fcc000bf06270 */
[----:B------:R-:W-:-:S13]  /*1bc20*/  PLOP3.LUT P0, PT, PT, PT, UP0, 0x80, 0x0 ;  /* 0x000000000000781c */ /* 0x000fda0003f0f008 */
[----:B------:R-:W-:Y:S05]  /*1bc30*/  @!P0 BRA `(.L_x_6490) ;  /* 0xffffff9400548947 */ /* 0x000fea000383ffff */
.L_x_6412:
[----:B-1----:R-:W2:Y:S01]  /*1bc40*/  LDL.LU R0, [R1+0x20] ;  /* 0x0000200001007983 */ /* 0x002ea20000300800 */
[----:B------:R-:W-:Y:S01]  /*1bc50*/  BSSY B0, `(.L_x_6491) ;  /* 0x000000b000007945 */ /* 0x000fe20003800000 */
[----:B0--3--:R-:W0:Y:S01]  /*1bc60*/  S2R R5, SR_CgaCtaId ;  /* 0x0000000000057919 */ /* 0x009e220000008800 */
        /* <DEDUP_REMOVED lines=9> */
.L_x_6577:
[----:B------:R-:W-:Y:S05]  /*1bd00*/  BSYNC B0 ;  /* 0x0000000000007941 */ /* 0x000fea0003800000 */
.L_x_6491:
[----:B------:R-:W-:-:S03]  /*1bd10*/  UMOV UR4, 0xffffffff ;  /* 0xffffffff00047882 */ /* 0x000fc60000000000 */
[----:B------:R-:W-:Y:S05]  /*1bd20*/  BRA.DIV UR4, `(.L_x_6493) ;  /* 0x0000002a04787947 */ /* 0x000fea000b800000 */
[----:B0-----:R-:W0:Y:S02]  /*1bd30*/  S2R R0, SR_TID.X ;  /* 0x0000000000007919 */ /* 0x001e240000002100 */
[----:B0-----:R-:W-:-:S04]  /*1bd40*/  SHF.R.U32.HI R0, RZ, 0x5, R0 ;  /* 0x00000005ff007819 */ /* 0x001fc80000011600 */
[----:B------:R-:W-:-:S05]  /*1bd50*/  LOP3.LUT R0, R0, 0x3, RZ, 0xc0, !PT ;  /* 0x0000000300007812 */ /* 0x000fca00078ec0ff */
[----:B------:R0:W1:Y:S02]  /*1bd60*/  SHFL.IDX PT, R14, R0, RZ, 0x1f ;  /* 0x00001fff000e7589 */ /* 0x00006400000e0000 */
.L_x_6580:
[----:B-1----:R-:W-:Y:S01]  /*1bd70*/  ISETP.NE.AND P0, PT, R14, RZ, PT ;  /* 0x000000ff0e00720c */ /* 0x002fe20003f05270 */
[----:B------:R-:W-:-:S12]  /*1bd80*/  BSSY B0, `(.L_x_6494) ;  /* 0x000002e000007945 */ /* 0x000fd80003800000 */
[----:B------:R-:W-:Y:S05]  /*1bd90*/  @P0 BRA `(.L_x_6495) ;  /* 0x0000000000b00947 */ /* 0x000fea0003800000 */
[----:B------:R-:W-:-:S03]  /*1bda0*/  UMOV UR4, 0xffffffff ;  /* 0xffffffff00047882 */ /* 0x000fc60000000000 */
[----:B------:R-:W-:Y:S05]  /*1bdb0*/  BRA.DIV UR4, `(.L_x_6496) ;  /* 0x0000002a04887947 */ /* 0x000fea000b800000 */
[----:B------:R-:W-:-:S13]  /*1bdc0*/  ELECT P6, URZ, PT ;  /* 0x00000000003f782f */ /* 0x000fda00038c0000 */
.L_x_6583:
        /* <DEDUP_REMOVED lines=8> */
.L_x_6497:
[C---:B------:R-:W-:Y:S01]  /*1be50*/  IMAD R5, R31.reuse, 0x8, R4 ;  /* 0x000000081f057824 */ /* 0x040fe200078e0204 */
[----:B------:R-:W-:Y:S01]  /*1be60*/  SHF.L.U32 R0, R34, 0x1f, RZ ;  /* 0x0000001f22007819 */ /* 0x000fe200000006ff */
[----:B------:R-:W-:-:S03]  /*1be70*/  VIADD R31, R31, 0x1 ;  /* 0x000000011f1f7836 */ /* 0x000fc60000000000 */
[----:B------:R-:W0:Y:S02]  /*1be80*/  SYNCS.PHASECHK.TRANS64.TRYWAIT P1, [R5+URZ+0x33440], R0 ;  /* 0x03344000050075a7 */ /* 0x000e24000802017f */
[----:B------:R-:W-:-:S04]  /*1be90*/  ISETP.NE.AND P2, PT, R31, 0x2, PT ;  /* 0x000000021f00780c */ /* 0x000fc80003f45270 */
[----:B------:R-:W-:Y:S01]  /*1bea0*/  SEL R3, RZ, 0x1, P2 ;  /* 0x00000001ff037807 */ /* 0x000fe20001000000 */
[----:B0-----:R-:W-:Y:S08]  /*1beb0*/  @!P1 BRA `(.L_x_6498) ;  /* 0x0000002800689947 */ /* 0x001ff00003800000 */
.L_x_6584:
[----:B------:R-:W-:Y:S02]  /*1bec0*/  SEL R31, R31, RZ, P2 ;  /* 0x000000ff1f1f7207 */ /* 0x000fe40001000000 */
[----:B------:R-:W-:Y:S01]  /*1bed0*/  LOP3.LUT R2, R34, R3, RZ, 0x3c, !PT ;  /* 0x0000000322027212 */ /* 0x000fe200078e3cff */
[----:B------:R-:W-:Y:S06]  /*1bee0*/  @!P0 BRA `(.L_x_6499) ;  /* 0x0000000000048947 */ /* 0x000fec0003800000 */
[----:B------:R-:W-:Y:S01]  /*1bef0*/  BPT.TRAP 0x1 ;  /* 0x000000040000795c */ /* 0x000fe20000300000 */
.L_x_6499:
[----:B------:R-:W-:Y:S01]  /*1bf00*/  IMAD R31, R31, 0x8, R4 ;  /* 0x000000081f1f7824 */ /* 0x000fe200078e0204 */
[----:B------:R-:W-:-:S04]  /*1bf10*/  SHF.L.U32 R2, R2, 0x1f, RZ ;  /* 0x0000001f02027819 */ /* 0x000fc800000006ff */
[----:B------:R-:W1:Y:S02]  /*1bf20*/  SYNCS.PHASECHK.TRANS64.TRYWAIT P1, [R31+URZ+0x33440], R2 ;  /* 0x033440021f0075a7 */ /* 0x000e64000802017f */
[----:B-1----:R-:W-:Y:S05]  /*1bf30*/  @!P1 BRA `(.L_x_6500) ;  /* 0x00000028005c9947 */ /* 0x002fea0003800000 */
.L_x_6585:
[----:B------:R-:W-:Y:S05]  /*1bf40*/  @!P0 BRA `(.L_x_6501) ;  /* 0x0000000000048947 */ /* 0x000fea0003800000 */
[----:B------:R-:W-:Y:S01]  /*1bf50*/  BPT.TRAP 0x1 ;  /* 0x000000040000795c */ /* 0x000fe20000300000 */
.L_x_6501:
[----:B------:R-:W2:Y:S02]  /*1bf60*/  SYNCS.PHASECHK.TRANS64.TRYWAIT P1, [R5+URZ+0x33460], R0 ;  /* 0x03346000050075a7 */ /* 0x000ea4000802017f */
[----:B--2---:R-:W-:Y:S05]  /*1bf70*/  @!P1 BRA `(.L_x_6502) ;  /* 0x0000002800609947 */ /* 0x004fea0003800000 */
.L_x_6586:
[----:B------:R-:W-:Y:S05]  /*1bf80*/  @!P0 BRA `(.L_x_6503) ;  /* 0x0000000000048947 */ /* 0x000fea0003800000 */
[----:B------:R-:W-:Y:S01]  /*1bf90*/  BPT.TRAP 0x1 ;  /* 0x000000040000795c */ /* 0x000fe20000300000 */
.L_x_6503:
[----:B------:R-:W3:Y:S02]  /*1bfa0*/  SYNCS.PHASECHK.TRANS64.TRYWAIT P1, [R31+URZ+0x33460], R2 ;  /* 0x033460021f0075a7 */ /* 0x000ee4000802017f */
[----:B---3--:R-:W-:Y:S05]  /*1bfb0*/  @!P1 BRA `(.L_x_6504) ;  /* 0x0000002800649947 */ /* 0x008fea0003800000 */
.L_x_6587:
[----:B------:R-:W-:Y:S05]  /*1bfc0*/  @!P0 BRA `(.L_x_6505) ;  /* 0x0000000000048947 */ /* 0x000fea0003800000 */
[----:B------:R-:W-:Y:S01]  /*1bfd0*/  BPT.TRAP 0x1 ;  /* 0x000000040000795c */ /* 0x000fe20000300000 */
.L_x_6505:
[----:B------:R-:W4:Y:S02]  /*1bfe0*/  SYNCS.PHASECHK.TRANS64.TRYWAIT P1, [R5+URZ+0x33480], R0 ;  /* 0x03348000050075a7 */ /* 0x000f24000802017f */
[----:B----4-:R-:W-:Y:S05]  /*1bff0*/  @!P1 BRA `(.L_x_6506) ;  /* 0x0000002800689947 */ /* 0x010fea0003800000 */
.L_x_6588:
[----:B------:R-:W-:Y:S05]  /*1c000*/  @!P0 BRA `(.L_x_6507) ;  /* 0x0000000000048947 */ /* 0x000fea0003800000 */
[----:B------:R-:W-:Y:S01]  /*1c010*/  BPT.TRAP 0x1 ;  /* 0x000000040000795c */ /* 0x000fe20000300000 */
.L_x_6507:
[----:B------:R0:W0:Y:S02]  /*1c020*/  SYNCS.PHASECHK.TRANS64.TRYWAIT P0, [R31+URZ+0x33480], R2 ;  /* 0x033480021f0075a7 */ /* 0x000024000800017f */
[----:B0-----:R-:W-:Y:S05]  /*1c030*/  @!P0 NANOSLEEP.SYNCS 0x989680 ;  /* 0x009896800000895d */ /* 0x001fea0003900000 */
[----:B------:R-:W0:Y:S02]  /*1c040*/  @!P0 SYNCS.PHASECHK.TRANS64 P0, [R31+URZ+0x33480], R2 ;  /* 0x033480021f0085a7 */ /* 0x000e24000800007f */
[----:B0-----:R-:W-:Y:S05]  /*1c050*/  @!P0 BRA `(.L_x_6507) ;  /* 0xfffffffc00f08947 */ /* 0x001fea000383ffff */
.L_x_6495:
[----:B------:R-:W-:Y:S05]  /*1c060*/  BSYNC B0 ;  /* 0x0000000000007941 */ /* 0x000fea0003800000 */
.L_x_6494:
[----:B------:R-:W-:Y:S05]  /*1c070*/  EXIT ;  /* 0x000000000000794d */ /* 0x000fea0003800000 */
.L_x_6346:
[----:B0-----:R-:W-:-:S04]  /*1c080*/  IMAD.U32 R3, RZ, RZ, UR39 ;  /* 0x00000027ff037e24 */ /* 0x001fc8000f8e00ff */
[----:B------:R0:W1:Y:S03]  /*1c090*/  SYNCS.PHASECHK.TRANS64.TRYWAIT P0, [R3+URZ+0x33400], R2 ;  /* 0x03340002030075a7 */ /* 0x000066000800017f */
[----:B-1----:R-:W-:Y:S05]  /*1c0a0*/  @!P0 NANOSLEEP.SYNCS 0x989680 ;  /* 0x009896800000895d */ /* 0x002fea0003900000 */
[----:B------:R-:W1:Y:S02]  /*1c0b0*/  @!P0 SYNCS.PHASECHK.TRANS64 P0, [R3+URZ+0x33400], R2 ;  /* 0x03340002030085a7 */ /* 0x000e64000800007f */
[----:B-1----:R-:W-:Y:S05]  /*1c0c0*/  @!P0 BRA `(.L_x_6346) ;  /* 0xfffffffc00ec8947 */ /* 0x002fea000383ffff */
[----:B------:R-:W-:Y:S05]  /*1c0d0*/  BRA `(.L_x_6508) ;  /* 0xfffffe6000147947 */ /* 0x000fea000383ffff */
.L_x_6350:
[----:B-1----:R1:W2:Y:S02]  /*1c0e0*/  SYNCS.PHASECHK.TRANS64.TRYWAIT P0, [R2+URZ+0x33430], R3 ;  /* 0x03343003020075a7 */ /* 0x0022a4000800017f */
[----:B--2---:R-:W-:Y:S05]  /*1c0f0*/  @!P0 NANOSLEEP.SYNCS 0x989680 ;  /* 0x009896800000895d */ /* 0x004fea0003900000 */
[----:B------:R-:W2:Y:S02]  /*1c100*/  @!P0 SYNCS.PHASECHK.TRANS64 P0, [R2+URZ+0x33430], R3 ;  /* 0x03343003020085a7 */ /* 0x000ea4000800007f */
[----:B--2---:R-:W-:Y:S05]  /*1c110*/  @!P0 BRA `(.L_x_6350) ;  /* 0xfffffffc00f08947 */ /* 0x004fea000383ffff */
[----:B------:R-:W-:Y:S05]  /*1c120*/  BRA `(.L_x_6349) ;  /* 0xfffffe6000307947 */ /* 0x000fea000383ffff */
.L_x_6356:
[----:B-1----:R-:W-:-:S04]  /*1c130*/  IMAD.U32 R7, RZ, RZ, UR6 ;  /* 0x00000006ff077e24 */ /* 0x002fc8000f8e00ff */
[----:B------:R1:W2:Y:S03]  /*1c140*/  SYNCS.PHASECHK.TRANS64.TRYWAIT P0, [R7+URZ+0x33430], R6 ;  /* 0x03343006070075a7 */ /* 0x0002a6000800017f */
[----:B--2---:R-:W-:Y:S05]  /*1c150*/  @!P0 NANOSLEEP.SYNCS 0x989680 ;  /* 0x009896800000895d */ /* 0x004fea0003900000 */
[----:B------:R-:W2:Y:S02]  /*1c160*/  @!P0 SYNCS.PHASECHK.TRANS64 P0, [R7+URZ+0x33430], R6 ;  /* 0x03343006070085a7 */ /* 0x000ea4000800007f */
[----:B--2---:R-:W-:Y:S05]  /*1c170*/  @!P0 BRA `(.L_x_6356) ;  /* 0xfffffffc00ec8947 */ /* 0x004fea000383ffff */
[----:B------:R-:W-:Y:S05]  /*1c180*/  BRA `(.L_x_6353) ;  /* 0xfffffea000e87947 */ /* 0x000fea000383ffff */
.L_x_6360:
[----:B-1----:R-:W-:-:S04]  /*1c190*/  IMAD.U32 R7, RZ, RZ, UR6 ;  /* 0x00000006ff077e24 */ /* 0x002fc8000f8e00ff */
[----:B------:R1:W2:Y:S03]  /*1c1a0*/  SYNCS.PHASECHK.TRANS64.TRYWAIT P0, [R7+URZ+0x33450], R6 ;  /* 0x03345006070075a7 */ /* 0x0002a6000800017f */
[----:B--2---:R-:W-:Y:S05]  /*1c1b0*/  @!P0 NANOSLEEP.SYNCS 0x989680 ;  /* 0x009896800000895d */ /* 0x004fea0003900000 */
[----:B------:R-:W2:Y:S02]  /*1c1c0*/  @!P0 SYNCS.PHASECHK.TRANS64 P0, [R7+URZ+0x33450], R6 ;  /* 0x03345006070085a7 */ /* 0x000ea4000800007f */
[----:B--2---:R-:W-:Y:S05]  /*1c1d0*/  @!P0 BRA `(.L_x_6360) ;  /* 0xfffffffc00ec8947 */ /* 0x004fea000383ffff */
[----:B------:R-:W-:Y:S05]  /*1c1e0*/  BRA `(.L_x_6357) ;  /* 0xfffffeac00f47947 */ /* 0x000fea000383ffff */
.L_x_6368:
[----:B-1----:R-:W-:-:S04]  /*1c1f0*/  IMAD.U32 R7, RZ, RZ, UR6 ;  /* 0x00000006ff077e24 */ /* 0x002fc8000f8e00ff */
[----:B------:R1:W2:Y:S03]  /*1c200*/  SYNCS.PHASECHK.TRANS64.TRYWAIT P0, [R7+URZ+0x33430], R6 ;  /* 0x03343006070075a7 */ /* 0x0002a6000800017f */
[----:B--2---:R-:W-:Y:S05]  /*1c210*/  @!P0 NANOSLEEP.SYNCS 0x989680 ;  /* 0x009896800000895d */ /* 0x004fea0003900000 */
[----:B------:R-:W2:Y:S02]  /*1c220*/  @!P0 SYNCS.PHASECHK.TRANS64 P0, [R7+URZ+0x33430], R6 ;  /* 0x03343006070085a7 */ /* 0x000ea4000800007f */
[----:B--2---:R-:W-:Y:S05]  /*1c230*/  @!P0 BRA `(.L_x_6368) ;  /* 0xfffffffc00ec8947 */ /* 0x004fea000383ffff */
[----:B------:R-:W-:Y:S05]  /*1c240*/  BRA `(.L_x_6365) ;  /* 0xfffffee400e47947 */ /* 0x000fea000383ffff */
.L_x_6372:
[----:B-1----:R-:W-:-:S04]  /*1c250*/  IMAD.U32 R7, RZ, RZ, UR6 ;  /* 0x00000006ff077e24 */ /* 0x002fc8000f8e00ff */
[----:B------:R1:W2:Y:S03]  /*1c260*/  SYNCS.PHASECHK.TRANS64.TRYWAIT P0, [R7+URZ+0x33450], R6 ;  /* 0x03345006070075a7 */ /* 0x0002a6000800017f */
[----:B--2---:R-:W-:Y:S05]  /*1c270*/  @!P0 NANOSLEEP.SYNCS 0x989680 ;  /* 0x009896800000895d */ /* 0x004fea0003900000 */
[----:B------:R-:W2:Y:S02]  /*1c280*/  @!P0 SYNCS.PHASECHK.TRANS64 P0, [R7+URZ+0x33450], R6 ;  /* 0x03345006070085a7 */ /* 0x000ea4000800007f */
[----:B--2---:R-:W-:Y:S05]  /*1c290*/  @!P0 BRA `(.L_x_6372) ;  /* 0xfffffffc00ec8947 */ /* 0x004fea000383ffff */
[----:B------:R-:W-:Y:S05]  /*1c2a0*/  BRA `(.L_x_6369) ;  /* 0xfffffef000e47947 */ /* 0x000fea000383ffff */
.L_x_6379:
[----:B-1----:R-:W-:-:S04]  /*1c2b0*/  IMAD.U32 R5, RZ, RZ, UR5 ;  /* 0x00000005ff057e24 */ /* 0x002fc8000f8e00ff */
[----:B------:R1:W2:Y:S03]  /*1c2c0*/  SYNCS.PHASECHK.TRANS64.TRYWAIT P0, [R5+URZ+0x33450], R0 ;  /* 0x03345000050075a7 */ /* 0x0002a6000800017f */
[----:B--2---:R-:W-:Y:S05]  /*1c2d0*/  @!P0 NANOSLEEP.SYNCS 0x989680 ;  /* 0x009896800000895d */ /* 0x004fea0003900000 */
[----:B------:R-:W2:Y:S02]  /*1c2e0*/  @!P0 SYNCS.PHASECHK.TRANS64 P0, [R5+URZ+0x33450], R0 ;  /* 0x03345000050085a7 */ /* 0x000ea4000800007f */
[----:B--2---:R-:W-:Y:S05]  /*1c2f0*/  @!P0 BRA `(.L_x_6379) ;  /* 0xfffffffc00ec8947 */ /* 0x004fea000383ffff */
[----:B------:R-:W-:Y:S05]  /*1c300*/  BRA `(.L_x_6378) ;  /* 0xffffff1c00c07947 */ /* 0x000fea000383ffff */
.L_x_6428:
[----:B------:R-:W0:Y:S01]  /*1c310*/  S2R R20, SR_TID.X ;  /* 0x0000000000147919 */ /* 0x000e220000002100 */
[----:B------:R-:W-:Y:S02]  /*1c320*/  IMAD.MOV.U32 R11, RZ, RZ, 0x1f ;  /* 0x0000001fff0b7424 */ /* 0x000fe400078e00ff */
[----:B------:R-:W-:Y:S01]  /*1c330*/  IMAD.MOV.U32 R15, RZ, RZ, -0x1 ;  /* 0xffffffffff0f7424 */ /* 0x000fe200078e00ff */
[----:B0-----:R-:W-:-:S04]  /*1c340*/  SHF.R.U32.HI R12, RZ, 0x5, R20 ;  /* 0x00000005ff0c7819 */ /* 0x001fc80000011614 */
[----:B------:R-:W-:-:S05]  /*1c350*/  LOP3.LUT R12, R12, 0x3, RZ, 0xc0, !PT ;  /* 0x000000030c0c7812 */ /* 0x000fca00078ec0ff */
[----:B------:R-:W-:Y:S02]  /*1c360*/  IMAD.MOV.U32 R13, RZ, RZ, R12 ;  /* 0x000000ffff0d7224 */ /* 0x000fe400078e000c */
[----:B------:R-:W-:-:S07]  /*1c370*/  IMAD.MOV.U32 R12, RZ, RZ, RZ ;  /* 0x000000ffff0c7224 */ /* 0x000fce00078e00ff */
[----:B-----5:R-:W-:Y:S05]  /*1c380*/  WARPSYNC.COLLECTIVE R15, `(.L_x_6509) ;  /* 0x000000000f087348 */ /* 0x020fea0003c00000 */
[----:B------:R0:W1:Y:S02]  /*1c390*/  SHFL.IDX P6, R14, R13, R12, R11 ;  /* 0x0000000c0d0e7389 */ /* 0x00006400000c000b */
[----:B01---5:R-:W-:Y:S01]  /*1c3a0*/  ENDCOLLECTIVE ;  /* 0x000000000000791b */ /* 0x023fe20003800000 */
.L_x_6509:
[----:B------:R-:W-:Y:S05]  /*1c3b0*/  BRA `(.L_x_6510) ;  /* 0xffffffa000a47947 */ /* 0x000fea000383ffff */
.L_x_6431:
[----:B0-----:R0:W1:Y:S02]  /*1c3c0*/  SYNCS.PHASECHK.TRANS64.TRYWAIT P0, [R4+URZ+0x33480], R35 ;  /* 0x03348023040075a7 */ /* 0x001064000800017f */
[----:B-1----:R-:W-:Y:S05]  /*1c3d0*/  @!P0 NANOSLEEP.SYNCS 0x989680 ;  /* 0x009896800000895d */ /* 0x002fea0003900000 */
[----:B------:R-:W1:Y:S02]  /*1c3e0*/  @!P0 SYNCS.PHASECHK.TRANS64 P0, [R4+URZ+0x33480], R35 ;  /* 0x03348023040085a7 */ /* 0x000e64000800007f */
[----:B-1----:R-:W-:Y:S05]  /*1c3f0*/  @!P0 BRA `(.L_x_6431) ;  /* 0xfffffffc00f08947 */ /* 0x002fea000383ffff */
[----:B------:R-:W-:Y:S05]  /*1c400*/  BRA `(.L_x_6511) ;  /* 0xffffffa000c47947 */ /* 0x000fea000383ffff */
.L_x_6432:
        /* <DEDUP_REMOVED lines=8> */
.L_x_6513:
[----:B------:R-:W-:Y:S05]  /*1c490*/  BSYNC B0 ;  /* 0x0000000000007941 */ /* 0x000fea0003800000 */
.L_x_6512:
[----:B------:R-:W-:Y:S01]  /*1c4a0*/  IMAD.MOV.U32 R13, RZ, RZ, R20 ;  /* 0x000000ffff0d7224 */ /* 0x000fe200078e0014 */
[----:B------:R-:W-:Y:S01]  /*1c4b0*/  LOP3.LUT R22, R22, 0xffffff7f, RZ, 0xc0, !PT ;  /* 0xffffff7f16167812 */ /* 0x000fe200078ec0ff */
[----:B------:R-:W-:Y:S01]  /*1c4c0*/  IMAD.MOV.U32 R12, RZ, RZ, RZ ;  /* 0x000000ffff0c7224 */ /* 0x000fe200078e00ff */
[C---:B------:R-:W-:Y:S01]  /*1c4d0*/  ISETP.GE.AND P5, PT, R9.reuse, 0x21, PT ;  /* 0x000000210900780c */ /* 0x040fe20003fa6270 */
[----:B------:R-:W-:Y:S01]  /*1c4e0*/  IMAD.MOV.U32 R11, RZ, RZ, 0x1c1f ;  /* 0x00001c1fff0b7424 */ /* 0x000fe200078e00ff */
[----:B------:R-:W-:Y:S01]  /*1c4f0*/  ISETP.GE.AND P4, PT, R9, 0x41, PT ;  /* 0x000000410900780c */ /* 0x000fe20003f86270 */
[----:B------:R-:W-:Y:S02]  /*1c500*/  IMAD.MOV.U32 R15, RZ, RZ, -0x1 ;  /* 0xffffffffff0f7424 */ /* 0x000fe400078e00ff */
[----:B------:R-:W-:-:S10]  /*1c510*/  IMAD.MOV.U32 R0, RZ, RZ, R14 ;  /* 0x000000ffff007224 */ /* 0x000fd400078e000e */
[----:B------:R-:W-:Y:S05]  /*1c520*/  WARPSYNC.COLLECTIVE R15, `(.L_x_6514) ;  /* 0x000000000f087348 */ /* 0x000fea0003c00000 */
[----:B------:R0:W1:Y:S02]  /*1c530*/  SHFL.IDX P6, R14, R13, R12, R11 ;  /* 0x0000000c0d0e7389 */ /* 0x00006400000c000b */
[----:B01----:R-:W-:Y:S01]  /*1c540*/  ENDCOLLECTIVE ;  /* 0x000000000000791b */ /* 0x003fe20003800000 */
.L_x_6514:
[----:B------:R-:W0:Y:S01]  /*1c550*/  LDC R11, c[0x0][0x2f4] ;  /* 0x0000bd00ff0b7b82 */ /* 0x000e220000000800 */
[C---:B------:R-:W-:Y:S01]  /*1c560*/  LOP3.LUT R12, R36.reuse, 0x40, RZ, 0xfc, !PT ;  /* 0x00000040240c7812 */ /* 0x040fe200078efcff */
[----:B------:R-:W-:Y:S01]  /*1c570*/  IMAD.MOV.U32 R13, RZ, RZ, R10 ;  /* 0x000000ffff0d7224 */ /* 0x000fe200078e000a */
[----:B------:R-:W-:Y:S01]  /*1c580*/  LOP3.LUT R15, R36, 0x80, RZ, 0xfc, !PT ;  /* 0x00000080240f7812 */ /* 0x000fe200078efcff */
        /* <DEDUP_REMOVED lines=14> */
[----:B------:R-:W-:Y:S02]  /*1c670*/  IMAD.MOV.U32 R11, RZ, RZ, 0x1c1f ;  /* 0x00001c1fff0b7424 */ /* 0x000fe400078e00ff */
[----:B------:R-:W-:Y:S01]  /*1c680*/  IMAD.MOV.U32 R15, RZ, RZ, -0x1 ;  /* 0xffffffffff0f7424 */ /* 0x000fe200078e00ff */
[----:B------:R0:W-:Y:S01]  /*1c690*/  LDGSTS.E.BYPASS.LTC128B.128 [R0+0x11a00], desc[UR36][R2.64+0x40], !P3 ;  /* 0x11a0004002007fae */ /* 0x0001e2000d901d64 */
[----:B------:R-:W-:-:S13]  /*1c6a0*/  ISETP.LT.OR P3, PT, R9, 0x1, P0 ;  /* 0x000000010900780c */ /* 0x000fda0000761670 */
[----:B0-----:R-:W-:Y:S05]  /*1c6b0*/  WARPSYNC.COLLECTIVE R15, `(.L_x_6515) ;  /* 0x000000000f087348 */ /* 0x001fea0003c00000 */
[----:B------:R1:W2:Y:S02]  /*1c6c0*/  SHFL.IDX P6, R14, R13, R12, R11 ;  /* 0x0000000c0d0e7389 */ /* 0x0002a400000c000b */
[----:B012---:R-:W-:Y:S01]  /*1c6d0*/  ENDCOLLECTIVE ;  /* 0x000000000000791b */ /* 0x007fe20003800000 */
.L_x_6515:
        /* <DEDUP_REMOVED lines=9> */
.L_x_6516:
[----:B------:R-:W-:Y:S02]  /*1c770*/  IMAD.MOV.U32 R13, RZ, RZ, R10 ;  /* 0x000000ffff0d7224 */ /* 0x000fe400078e000a */
[----:B------:R-:W-:Y:S02]  /*1c780*/  IMAD.MOV.U32 R12, RZ, RZ, 0x2 ;  /* 0x00000002ff0c7424 */ /* 0x000fe400078e00ff */
[----:B------:R-:W-:-:S07]  /*1c790*/  IMAD.MOV.U32 R2, RZ, RZ, R14 ;  /* 0x000000ffff027224 */ /* 0x000fce00078e000e */
[----:B------:R-:W-:Y:S05]  /*1c7a0*/  WARPSYNC.COLLECTIVE R15, `(.L_x_6517) ;  /* 0x000000000f087348 */ /* 0x000fea0003c00000 */
[----:B------:R0:W1:Y:S02]  /*1c7b0*/  SHFL.IDX P6, R14, R13, R12, R11 ;  /* 0x0000000c0d0e7389 */ /* 0x00006400000c000b */
[----:B01----:R-:W-:Y:S01]  /*1c7c0*/  ENDCOLLECTIVE ;  /* 0x000000000000791b */ /* 0x003fe20003800000 */
.L_x_6517:
        /* <DEDUP_REMOVED lines=16> */
.L_x_6518:
[----:B------:R-:W-:Y:S02]  /*1c8d0*/  IMAD.MOV.U32 R13, RZ, RZ, R10 ;  /* 0x000000ffff0d7224 */ /* 0x000fe400078e000a */
[----:B------:R-:W-:Y:S02]  /*1c8e0*/  IMAD.MOV.U32 R12, RZ, RZ, 0x3 ;  /* 0x00000003ff0c7424 */ /* 0x000fe400078e00ff */
[----:B------:R-:W-:-:S07]  /*1c8f0*/  IMAD.MOV.U32 R2, RZ, RZ, R14 ;  /* 0x000000ffff027224 */ /* 0x000fce00078e000e */
[----:B------:R-:W-:Y:S05]  /*1c900*/  WARPSYNC.COLLECTIVE R15, `(.L_x_6519) ;  /* 0x000000000f087348 */ /* 0x000fea0003c00000 */
[----:B------:R0:W1:Y:S02]  /*1c910*/  SHFL.IDX P6, R14, R13, R12, R11 ;  /* 0x0000000c0d0e7389 */ /* 0x00006400000c000b */
[----:B01----:R-:W-:Y:S01]  /*1c920*/  ENDCOLLECTIVE ;  /* 0x000000000000791b */ /* 0x003fe20003800000 */
.L_x_6519:
        /* <DEDUP_REMOVED lines=13> */
.L_x_6520:
        /* <DEDUP_REMOVED lines=12> */
.L_x_6521:
        /* <DEDUP_REMOVED lines=13> */
.L_x_6522:
        /* <DEDUP_REMOVED lines=11> */
.L_x_6437:
[----:B----4-:R4:W0:Y:S02]  /*1cc40*/  SYNCS.PHASECHK.TRANS64.TRYWAIT P0, [R4+URZ+0x33440], R35 ;  /* 0x03344023040075a7 */ /* 0x010824000800017f */
[----:B0-----:R-:W-:Y:S05]  /*1cc50*/  @!P0 NANOSLEEP.SYNCS 0x989680 ;  /* 0x009896800000895d */ /* 0x001fea0003900000 */
[----:B------:R-:W0:Y:S02]  /*1cc60*/  @!P0 SYNCS.PHASECHK.TRANS64 P0, [R4+URZ+0x33440], R35 ;  /* 0x03344023040085a7 */ /* 0x000e24000800007f */
[----:B0-----:R-:W-:Y:S05]  /*1cc70*/  @!P0 BRA `(.L_x_6437) ;  /* 0xfffffffc00f08947 */ /* 0x001fea000383ffff */
[----:B------:R-:W-:Y:S05]  /*1cc80*/  BRA `(.L_x_6524) ;  /* 0xffffffa000a47947 */ /* 0x000fea000383ffff */
.L_x_6438:
        /* <DEDUP_REMOVED lines=8> */
.L_x_6526:
[----:B------:R-:W-:Y:S05]  /*1cd10*/  BSYNC B0 ;  /* 0x0000000000007941 */ /* 0x000fea0003800000 */
.L_x_6525:
        /* <DEDUP_REMOVED lines=11> */
.L_x_6527:
        /* <DEDUP_REMOVED lines=21> */
.L_x_6528:
[----:B------:R-:W-:Y:S02]  /*1cf20*/  IMAD.MOV.U32 R13, RZ, RZ, R5 ;  /* 0x000000ffff0d7224 */ /* 0x000fe400078e0005 */
[----:B------:R-:W-:-:S07]  /*1cf30*/  IMAD.MOV.U32 R2, RZ, RZ, R14 ;  /* 0x000000ffff027224 */ /* 0x000fce00078e000e */
[----:B------:R-:W-:Y:S05]  /*1cf40*/  WARPSYNC.COLLECTIVE R15, `(.L_x_6529) ;  /* 0x000000000f087348 */ /* 0x000fea0003c00000 */
[----:B------:R0:W1:Y:S02]  /*1cf50*/  SHFL.IDX P6, R14, R13, R12, R11 ;  /* 0x0000000c0d0e7389 */ /* 0x00006400000c000b */
[----:B01----:R-:W-:Y:S01]  /*1cf60*/  ENDCOLLECTIVE ;  /* 0x000000000000791b */ /* 0x003fe20003800000 */
.L_x_6529:
        /* <DEDUP_REMOVED lines=16> */
.L_x_6530:
        /* <DEDUP_REMOVED lines=11> */
.L_x_6531:
[----:B------:R-:W-:Y:S02]  /*1d120*/  IMAD.MOV.U32 R13, RZ, RZ, R10 ;  /* 0x000000ffff0d7224 */ /* 0x000fe400078e000a */
[----:B------:R-:W-:Y:S02]  /*1d130*/  IMAD.MOV.U32 R12, RZ, RZ, 0x3 ;  /* 0x00000003ff0c7424 */ /* 0x000fe400078e00ff */
[----:B------:R-:W-:-:S07]  /*1d140*/  IMAD.MOV.U32 R3, RZ, RZ, R14 ;  /* 0x000000ffff037224 */ /* 0x000fce00078e000e */
[----:B------:R-:W-:Y:S05]  /*1d150*/  WARPSYNC.COLLECTIVE R15, `(.L_x_6532) ;  /* 0x000000000f087348 */ /* 0x000fea0003c00000 */
[----:B------:R0:W1:Y:S02]  /*1d160*/  SHFL.IDX P6, R14, R13, R12, R11 ;  /* 0x0000000c0d0e7389 */ /* 0x00006400000c000b */
[----:B01----:R-:W-:Y:S01]  /*1d170*/  ENDCOLLECTIVE ;  /* 0x000000000000791b */ /* 0x003fe20003800000 */
.L_x_6532:
        /* <DEDUP_REMOVED lines=10> */
.L_x_6533:
        /* <DEDUP_REMOVED lines=12> */
.L_x_6534:
        /* <DEDUP_REMOVED lines=13> */
.L_x_6535:
[----:B------:R-:W-:Y:S05]  /*1d3b0*/  BRA `(.L_x_6536) ;  /* 0xffffffa000187947 */ /* 0x000fea000383ffff */
.L_x_6445:
        /* <DEDUP_REMOVED lines=9> */
.L_x_6537:
[C---:B------:R-:W-:Y:S01]  /*1d450*/  VIADD R6, R5.reuse, 0x20 ;  /* 0x0000002005067836 */ /* 0x040fe20000000000 */
[----:B------:R-:W-:Y:S01]  /*1d460*/  ISETP.GE.AND P0, PT, R5, R25, PT ;  /* 0x000000190500720c */ /* 0x000fe20003f06270 */
[----:B------:R-:W-:Y:S02]  /*1d470*/  IMAD.MOV.U32 R13, RZ, RZ, R0 ;  /* 0x000000ffff0d7224 */ /* 0x000fe400078e0000 */
[----:B------:R-:W-:-:S10]  /*1d480*/  IMAD.MOV.U32 R2, RZ, RZ, R14 ;  /* 0x000000ffff027224 */ /* 0x000fd400078e000e */
[----:B------:R-:W-:Y:S05]  /*1d490*/  WARPSYNC.COLLECTIVE R15, `(.L_x_6538) ;  /* 0x000000000f087348 */ /* 0x000fea0003c00000 */
[----:B------:R0:W1:Y:S02]  /*1d4a0*/  SHFL.IDX P6, R14, R13, R12, R11 ;  /* 0x0000000c0d0e7389 */ /* 0x00006400000c000b */
[----:B01----:R-:W-:Y:S01]  /*1d4b0*/  ENDCOLLECTIVE ;  /* 0x000000000000791b */ /* 0x003fe20003800000 */
.L_x_6538:
        /* <DEDUP_REMOVED lines=8> */
.L_x_6539:
        /* <DEDUP_REMOVED lines=13> */
.L_x_6540:
        /* <DEDUP_REMOVED lines=8> */
.L_x_6541:
        /* <DEDUP_REMOVED lines=13> */
.L_x_6542:
        /* <DEDUP_REMOVED lines=8> */
.L_x_6543:
        /* <DEDUP_REMOVED lines=12> */
.L_x_6544:
[----:B------:R-:W-:Y:S05]  /*1d8a0*/  BRA `(.L_x_6545) ;  /* 0xffffffa400447947 */ /* 0x000fea000383ffff */
.L_x_6450:
[----:B0-----:R0:W1:Y:S02]  /*1d8b0*/  SYNCS.PHASECHK.TRANS64.TRYWAIT P0, [R18+URZ+0x33420], R3 ;  /* 0x03342003120075a7 */ /* 0x001064000800017f */
[----:B-1----:R-:W-:Y:S05]  /*1d8c0*/  @!P0 NANOSLEEP.SYNCS 0x989680 ;  /* 0x009896800000895d */ /* 0x002fea0003900000 */
[----:B------:R-:W1:Y:S02]  /*1d8d0*/  @!P0 SYNCS.PHASECHK.TRANS64 P0, [R18+URZ+0x33420], R3 ;  /* 0x03342003120085a7 */ /* 0x000e64000800007f */
[----:B-1----:R-:W-:Y:S05]  /*1d8e0*/  @!P0 BRA `(.L_x_6450) ;  /* 0xfffffffc00f08947 */ /* 0x002fea000383ffff */
[----:B------:R-:W-:Y:S05]  /*1d8f0*/  BRA `(.L_x_6546) ;  /* 0xffffffa400b87947 */ /* 0x000fea000383ffff */
.L_x_6454:
[----:B0-----:R0:W1:Y:S02]  /*1d900*/  SYNCS.PHASECHK.TRANS64.TRYWAIT P0, [R4+URZ+0x33480], R29 ;  /* 0x0334801d040075a7 */ /* 0x001064000800017f */
[----:B-1----:R-:W-:Y:S05]  /*1d910*/  @!P0 NANOSLEEP.SYNCS 0x989680 ;  /* 0x009896800000895d */ /* 0x002fea0003900000 */
[----:B------:R-:W1:Y:S02]  /*1d920*/  @!P0 SYNCS.PHASECHK.TRANS64 P0, [R4+URZ+0x33480], R29 ;  /* 0x0334801d040085a7 */ /* 0x000e64000800007f */
[----:B-1----:R-:W-:Y:S05]  /*1d930*/  @!P0 BRA `(.L_x_6454) ;  /* 0xfffffffc00f08947 */ /* 0x002fea000383ffff */
[----:B------:R-:W-:Y:S05]  /*1d940*/  BRA `(.L_x_6547) ;  /* 0xffffffa800e07947 */ /* 0x000fea000383ffff */
.L_x_6455:
        /* <DEDUP_REMOVED lines=8> */
.L_x_6549:
[----:B------:R-:W-:Y:S05]  /*1d9d0*/  BSYNC B0 ;  /* 0x0000000000007941 */ /* 0x000fea0003800000 */
.L_x_6548:
        /* <DEDUP_REMOVED lines=8> */
.L_x_6550:
[----:B------:R-:W-:Y:S02]  /*1da60*/  IMAD.MOV.U32 R13, RZ, RZ, R10 ;  /* 0x000000ffff0d7224 */ /* 0x000fe400078e000a */
[----:B------:R-:W-:Y:S02]  /*1da70*/  IMAD.MOV.U32 R12, RZ, RZ, 0x1 ;  /* 0x00000001ff0c7424 */ /* 0x000fe400078e00ff */
[----:B------:R-:W-:-:S07]  /*1da80*/  IMAD.MOV.U32 R2, RZ, RZ, R14 ;  /* 0x000000ffff027224 */ /* 0x000fce00078e000e */
[----:B------:R-:W-:Y:S05]  /*1da90*/  WARPSYNC.COLLECTIVE R15, `(.L_x_6551) ;  /* 0x000000000f087348 */ /* 0x000fea0003c00000 */
[----:B------:R0:W1:Y:S02]  /*1daa0*/  SHFL.IDX P6, R14, R13, R12, R11 ;  /* 0x0000000c0d0e7389 */ /* 0x00006400000c000b */
[----:B01----:R-:W-:Y:S01]  /*1dab0*/  ENDCOLLECTIVE ;  /* 0x000000000000791b */ /* 0x003fe20003800000 */
.L_x_6551:
        /* <DEDUP_REMOVED lines=14> */
.L_x_6552:
[----:B------:R-:W-:Y:S02]  /*1dba0*/  IMAD.MOV.U32 R13, RZ, RZ, R10 ;  /* 0x000000ffff0d7224 */ /* 0x000fe400078e000a */
[----:B------:R-:W-:Y:S02]  /*1dbb0*/  IMAD.MOV.U32 R12, RZ, RZ, 0x2 ;  /* 0x00000002ff0c7424 */ /* 0x000fe400078e00ff */
[----:B------:R-:W-:-:S07]  /*1dbc0*/  IMAD.MOV.U32 R2, RZ, RZ, R14 ;  /* 0x000000ffff027224 */ /* 0x000fce00078e000e */
[----:B------:R-:W-:Y:S05]  /*1dbd0*/  WARPSYNC.COLLECTIVE R15, `(.L_x_6553) ;  /* 0x000000000f087348 */ /* 0x000fea0003c00000 */
[----:B------:R0:W1:Y:S02]  /*1dbe0*/  SHFL.IDX P6, R14, R13, R12, R11 ;  /* 0x0000000c0d0e7389 */ /* 0x00006400000c000b */
[----:B01----:R-:W-:Y:S01]  /*1dbf0*/  ENDCOLLECTIVE ;  /* 0x000000000000791b */ /* 0x003fe20003800000 */
.L_x_6553:
        /* <DEDUP_REMOVED lines=13> */
.L_x_6554:
[----:B------:R-:W-:Y:S02]  /*1dcd0*/  IMAD.MOV.U32 R13, RZ, RZ, R10 ;  /* 0x000000ffff0d7224 */ /* 0x000fe400078e000a */
[----:B------:R-:W-:Y:S02]  /*1dce0*/  IMAD.MOV.U32 R12, RZ, RZ, 0x3 ;  /* 0x00000003ff0c7424 */ /* 0x000fe400078e00ff */
[----:B------:R-:W-:-:S07]  /*1dcf0*/  IMAD.MOV.U32 R2, RZ, RZ, R14 ;  /* 0x000000ffff027224 */ /* 0x000fce00078e000e */
[----:B------:R-:W-:Y:S05]  /*1dd00*/  WARPSYNC.COLLECTIVE R15, `(.L_x_6555) ;  /* 0x000000000f087348 */ /* 0x000fea0003c00000 */
[----:B------:R0:W1:Y:S02]  /*1dd10*/  SHFL.IDX P6, R14, R13, R12, R11 ;  /* 0x0000000c0d0e7389 */ /* 0x00006400000c000b */
[----:B01----:R-:W-:Y:S01]  /*1dd20*/  ENDCOLLECTIVE ;  /* 0x000000000000791b */ /* 0x003fe20003800000 */
.L_x_6555:
        /* <DEDUP_REMOVED lines=13> */
.L_x_6556:
[----:B------:R-:W-:Y:S02]  /*1de00*/  IMAD.MOV.U32 R13, RZ, RZ, R24 ;  /* 0x000000ffff0d7224 */ /* 0x000fe400078e0018 */
[----:B------:R-:W-:Y:S02]  /*1de10*/  IMAD.MOV.U32 R12, RZ, RZ, RZ ;  /* 0x000000ffff0c7224 */ /* 0x000fe400078e00ff */
[----:B------:R-:W-:-:S07]  /*1de20*/  IMAD.MOV.U32 R2, RZ, RZ, R14 ;  /* 0x000000ffff027224 */ /* 0x000fce00078e000e */
[----:B------:R-:W-:Y:S05]  /*1de30*/  WARPSYNC.COLLECTIVE R15, `(.L_x_6557) ;  /* 0x000000000f087348 */ /* 0x000fea0003c00000 */
[----:B------:R0:W1:Y:S02]  /*1de40*/  SHFL.IDX P6, R14, R13, R12, R11 ;  /* 0x0000000c0d0e7389 */ /* 0x00006400000c000b */
[----:B01----:R-:W-:Y:S01]  /*1de50*/  ENDCOLLECTIVE ;  /* 0x000000000000791b */ /* 0x003fe20003800000 */
.L_x_6557:
        /* <DEDUP_REMOVED lines=13> */
.L_x_6558:
[----:B------:R-:W-:Y:S01]  /*1df30*/  IMAD.MOV.U32 R2, RZ, RZ, R14 ;  /* 0x000000ffff027224 */ /* 0x000fe200078e000e */
[----:B------:R-:W-:Y:S06]  /*1df40*/  BRA `(.L_x_6559) ;  /* 0xffffffa800807947 */ /* 0x000fec000383ffff */
.L_x_6460:
[----:B----4-:R4:W0:Y:S02]  /*1df50*/  SYNCS.PHASECHK.TRANS64.TRYWAIT P0, [R4+URZ+0x33440], R29 ;  /* 0x0334401d040075a7 */ /* 0x010824000800017f */
[----:B0-----:R-:W-:Y:S05]  /*1df60*/  @!P0 NANOSLEEP.SYNCS 0x989680 ;  /* 0x009896800000895d */ /* 0x001fea0003900000 */
[----:B------:R-:W0:Y:S02]  /*1df70*/  @!P0 SYNCS.PHASECHK.TRANS64 P0, [R4+URZ+0x33440], R29 ;  /* 0x0334401d040085a7 */ /* 0x000e24000800007f */
[----:B0-----:R-:W-:Y:S05]  /*1df80*/  @!P0 BRA `(.L_x_6460) ;  /* 0xfffffffc00f08947 */ /* 0x001fea000383ffff */
[----:B------:R-:W-:Y:S05]  /*1df90*/  BRA `(.L_x_6560) ;  /* 0xffffffa800d47947 */ /* 0x000fea000383ffff */
.L_x_6461:
        /* <DEDUP_REMOVED lines=8> */
.L_x_6562:
[----:B------:R-:W-:Y:S05]  /*1e020*/  BSYNC B0 ;  /* 0x0000000000007941 */ /* 0x000fea0003800000 */
.L_x_6561:
        /* <DEDUP_REMOVED lines=8> */
.L_x_6563:
[----:B------:R-:W-:Y:S02]  /*1e0b0*/  IMAD.MOV.U32 R13, RZ, RZ, R8 ;  /* 0x000000ffff0d7224 */ /* 0x000fe400078e0008 */
[----:B------:R-:W-:Y:S02]  /*1e0c0*/  IMAD.MOV.U32 R12, RZ, RZ, 0x1 ;  /* 0x00000001ff0c7424 */ /* 0x000fe400078e00ff */
[----:B------:R-:W-:-:S07]  /*1e0d0*/  IMAD.MOV.U32 R2, RZ, RZ, R14 ;  /* 0x000000ffff027224 */ /* 0x000fce00078e000e */
[----:B------:R-:W-:Y:S05]  /*1e0e0*/  WARPSYNC.COLLECTIVE R15, `(.L_x_6564) ;  /* 0x000000000f087348 */ /* 0x000fea0003c00000 */
[----:B------:R0:W1:Y:S02]  /*1e0f0*/  SHFL.IDX P6, R14, R13, R12, R11 ;  /* 0x0000000c0d0e7389 */ /* 0x00006400000c000b */
[----:B01----:R-:W-:Y:S01]  /*1e100*/  ENDCOLLECTIVE ;  /* 0x000000000000791b */ /* 0x003fe20003800000 */
.L_x_6564:
        /* <DEDUP_REMOVED lines=13> */
.L_x_6565:
[----:B------:R-:W-:Y:S02]  /*1e1e0*/  IMAD.MOV.U32 R13, RZ, RZ, R8 ;  /* 0x000000ffff0d7224 */ /* 0x000fe400078e0008 */
[----:B------:R-:W-:Y:S02]  /*1e1f0*/  IMAD.MOV.U32 R12, RZ, RZ, 0x2 ;  /* 0x00000002ff0c7424 */ /* 0x000fe400078e00ff */
[----:B------:R-:W-:-:S07]  /*1e200*/  IMAD.MOV.U32 R2, RZ, RZ, R14 ;  /* 0x000000ffff027224 */ /* 0x000fce00078e000e */
[----:B------:R-:W-:Y:S05]  /*1e210*/  WARPSYNC.COLLECTIVE R15, `(.L_x_6566) ;  /* 0x000000000f087348 */ /* 0x000fea0003c00000 */
[----:B------:R0:W1:Y:S02]  /*1e220*/  SHFL.IDX P6, R14, R13, R12, R11 ;  /* 0x0000000c0d0e7389 */ /* 0x00006400000c000b */
[----:B01----:R-:W-:Y:S01]  /*1e230*/  ENDCOLLECTIVE ;  /* 0x000000000000791b */ /* 0x003fe20003800000 */
.L_x_6566:
        /* <DEDUP_REMOVED lines=13> */
.L_x_6567:
[----:B------:R-:W-:Y:S02]  /*1e310*/  IMAD.MOV.U32 R13, RZ, RZ, R8 ;  /* 0x000000ffff0d7224 */ /* 0x000fe400078e0008 */
[----:B------:R-:W-:Y:S02]  /*1e320*/  IMAD.MOV.U32 R12, RZ, RZ, 0x3 ;  /* 0x00000003ff0c7424 */ /* 0x000fe400078e00ff */
[----:B------:R-:W-:-:S07]  /*1e330*/  IMAD.MOV.U32 R2, RZ, RZ, R14 ;  /* 0x000000ffff027224 */ /* 0x000fce00078e000e */
[----:B------:R-:W-:Y:S05]  /*1e340*/  WARPSYNC.COLLECTIVE R15, `(.L_x_6568) ;  /* 0x000000000f087348 */ /* 0x000fea0003c00000 */
[----:B------:R0:W1:Y:S02]  /*1e350*/  SHFL.IDX P6, R14, R13, R12, R11 ;  /* 0x0000000c0d0e7389 */ /* 0x00006400000c000b */
[----:B01----:R-:W-:Y:S01]  /*1e360*/  ENDCOLLECTIVE ;  /* 0x000000000000791b */ /* 0x003fe20003800000 */
.L_x_6568:
        /* <DEDUP_REMOVED lines=13> */
.L_x_6569:
[----:B------:R-:W-:Y:S02]  /*1e440*/  IMAD.MOV.U32 R13, RZ, RZ, R7 ;  /* 0x000000ffff0d7224 */ /* 0x000fe400078e0007 */
[----:B------:R-:W-:Y:S02]  /*1e450*/  IMAD.MOV.U32 R12, RZ, RZ, RZ ;  /* 0x000000ffff0c7224 */ /* 0x000fe400078e00ff */
[----:B------:R-:W-:-:S07]  /*1e460*/  IMAD.MOV.U32 R2, RZ, RZ, R14 ;  /* 0x000000ffff027224 */ /* 0x000fce00078e000e */
[----:B------:R-:W-:Y:S05]  /*1e470*/  WARPSYNC.COLLECTIVE R15, `(.L_x_6570) ;  /* 0x000000000f087348 */ /* 0x000fea0003c00000 */
[----:B------:R0:W1:Y:S02]  /*1e480*/  SHFL.IDX P6, R14, R13, R12, R11 ;  /* 0x0000000c0d0e7389 */ /* 0x00006400000c000b */
[----:B01----:R-:W-:Y:S01]  /*1e490*/  ENDCOLLECTIVE ;  /* 0x000000000000791b */ /* 0x003fe20003800000 */
.L_x_6570:
        /* <DEDUP_REMOVED lines=13> */
.L_x_6571:
[----:B------:R-:W-:Y:S05]  /*1e570*/  BRA `(.L_x_6572) ;  /* 0xffffffa8006c7947 */ /* 0x000fea000383ffff */
.L_x_6466:
[----:B--2---:R2:W0:Y:S02]  /*1e580*/  SYNCS.PHASECHK.TRANS64.TRYWAIT P1, [R2+URZ+0x33470], R3 ;  /* 0x03347003020075a7 */ /* 0x004424000802017f */
[----:B0-----:R-:W-:Y:S05]  /*1e590*/  @!P1 NANOSLEEP.SYNCS 0x989680 ;  /* 0x009896800000995d */ /* 0x001fea0003900000 */
[----:B------:R-:W0:Y:S02]  /*1e5a0*/  @!P1 SYNCS.PHASECHK.TRANS64 P1, [R2+URZ+0x33470], R3 ;  /* 0x03347003020095a7 */ /* 0x000e24000802007f */
[----:B0-----:R-:W-:Y:S05]  /*1e5b0*/  @!P1 BRA `(.L_x_6466) ;  /* 0xfffffffc00f09947 */ /* 0x001fea000383ffff */
[----:B------:R-:W-:Y:S05]  /*1e5c0*/  BRA `(.L_x_6573) ;  /* 0xffffffa800d47947 */ /* 0x000fea000383ffff */
.L_x_6468:
[----:B--2---:R2:W0:Y:S02]  /*1e5d0*/  SYNCS.PHASECHK.TRANS64.TRYWAIT P1, [R2+URZ+0x33460], R3 ;  /* 0x03346003020075a7 */ /* 0x004424000802017f */
[----:B0-----:R-:W-:Y:S05]  /*1e5e0*/  @!P1 NANOSLEEP.SYNCS 0x989680 ;  /* 0x009896800000995d */ /* 0x001fea0003900000 */
[----:B------:R-:W0:Y:S02]  /*1e5f0*/  @!P1 SYNCS.PHASECHK.TRANS64 P1, [R2+URZ+0x33460], R3 ;  /* 0x03346003020095a7 */ /* 0x000e24000802007f */
[----:B0-----:R-:W-:Y:S05]  /*1e600*/  @!P1 BRA `(.L_x_6468) ;  /* 0xfffffffc00f09947 */ /* 0x001fea000383ffff */
[----:B------:R-:W-:Y:S05]  /*1e610*/  BRA `(.L_x_6574) ;  /* 0xffffffa800e07947 */ /* 0x000fea000383ffff */
.L_x_6476:
[----:B0-----:R0:W3:Y:S02]  /*1e620*/  SYNCS.PHASECHK.TRANS64.TRYWAIT P1, [R0+URZ+0x33470], R3 ;  /* 0x03347003000075a7 */ /* 0x0010e4000802017f */
[----:B---3--:R-:W-:Y:S05]  /*1e630*/  @!P1 NANOSLEEP.SYNCS 0x989680 ;  /* 0x009896800000995d */ /* 0x008fea0003900000 */
[----:B------:R-:W3:Y:S02]  /*1e640*/  @!P1 SYNCS.PHASECHK.TRANS64 P1, [R0+URZ+0x33470], R3 ;  /* 0x03347003000095a7 */ /* 0x000ee4000802007f */
[----:B---3--:R-:W-:Y:S05]  /*1e650*/  @!P1 BRA `(.L_x_6476) ;  /* 0xfffffffc00f09947 */ /* 0x008fea000383ffff */
[----:B------:R-:W-:Y:S05]  /*1e660*/  BRA `(.L_x_6575) ;  /* 0xffffffb800247947 */ /* 0x000fea000383ffff */
.L_x_6478:
[----:B0-----:R0:W3:Y:S02]  /*1e670*/  SYNCS.PHASECHK.TRANS64.TRYWAIT P1, [R0+URZ+0x33460], R3 ;  /* 0x03346003000075a7 */ /* 0x0010e4000802017f */
[----:B---3--:R-:W-:Y:S05]  /*1e680*/  @!P1 NANOSLEEP.SYNCS 0x989680 ;  /* 0x009896800000995d */ /* 0x008fea0003900000 */
[----:B------:R-:W3:Y:S02]  /*1e690*/  @!P1 SYNCS.PHASECHK.TRANS64 P1, [R0+URZ+0x33460], R3 ;  /* 0x03346003000095a7 */ /* 0x000ee4000802007f */
[----:B---3--:R-:W-:Y:S05]  /*1e6a0*/  @!P1 BRA `(.L_x_6478) ;  /* 0xfffffffc00f09947 */ /* 0x008fea000383ffff */
[----:B------:R-:W-:Y:S05]  /*1e6b0*/  BRA `(.L_x_6576) ;  /* 0xffffffb8002c7947 */ /* 0x000fea000383ffff */
.L_x_6492:
[----:B0-----:R0:W1:Y:S02]  /*1e6c0*/  SYNCS.PHASECHK.TRANS64.TRYWAIT P0, [R4+URZ+0x33420], R0 ;  /* 0x03342000040075a7 */ /* 0x001064000800017f */
[----:B-1----:R-:W-:Y:S05]  /*1e6d0*/  @!P0 NANOSLEEP.SYNCS 0x989680 ;  /* 0x009896800000895d */ /* 0x002fea0003900000 */
[----:B------:R-:W1:Y:S02]  /*1e6e0*/  @!P0 SYNCS.PHASECHK.TRANS64 P0, [R4+URZ+0x33420], R0 ;  /* 0x03342000040085a7 */ /* 0x000e64000800007f */
[----:B-1----:R-:W-:Y:S05]  /*1e6f0*/  @!P0 BRA `(.L_x_6492) ;  /* 0xfffffffc00f08947 */ /* 0x002fea000383ffff */
[----:B------:R-:W-:Y:S05]  /*1e700*/  BRA `(.L_x_6577) ;  /* 0xffffffd4007c7947 */ /* 0x000fea000383ffff */
.L_x_6493:
        /* <DEDUP_REMOVED lines=11> */
.L_x_6579:
[----:B------:R-:W-:Y:S05]  /*1e7c0*/  BSYNC B0 ;  /* 0x0000000000007941 */ /* 0x000fea0003800000 */
.L_x_6578:
[----:B------:R-:W-:Y:S05]  /*1e7d0*/  BRA `(.L_x_6580) ;  /* 0xffffffd400647947 */ /* 0x000fea000383ffff */
.L_x_6496:
[----:B------:R-:W-:Y:S01]  /*1e7e0*/  BSSY B1, `(.L_x_6581) ;  /* 0x0000006000017945 */ /* 0x000fe20003800000 */
[----:B------:R-:W-:-:S07]  /*1e7f0*/  IMAD.MOV.U32 R15, RZ, RZ, -0x1 ;  /* 0xffffffffff0f7424 */ /* 0x000fce00078e00ff */
[----:B0-----:R-:W-:Y:S05]  /*1e800*/  WARPSYNC.COLLECTIVE R15, `(.L_x_6582) ;  /* 0x000000000f0c7348 */ /* 0x001fea0003c00000 */
[----:B------:R-:W-:Y:S02]  /*1e810*/  ELECT P6, UR62, PT ;  /* 0x00000000003e782f */ /* 0x000fe400038c0000 */
[----:B------:R-:W-:Y:S01]  /*1e820*/  MOV R14, UR62 ;  /* 0x0000003e000e7c02 */ /* 0x000fe20008000f00 */
[----:B0-----:R-:W-:Y:S10]  /*1e830*/  ENDCOLLECTIVE ;  /* 0x000000000000791b */ /* 0x001ff40003800000 */
.L_x_6582:
[----:B------:R-:W-:Y:S05]  /*1e840*/  BSYNC B1 ;  /* 0x0000000000017941 */ /* 0x000fea0003800000 */
.L_x_6581:
[----:B------:R-:W-:Y:S05]  /*1e850*/  BRA `(.L_x_6583) ;  /* 0xffffffd4005c7947 */ /* 0x000fea000383ffff */
.L_x_6498:
[----:B0-----:R0:W1:Y:S02]  /*1e860*/  SYNCS.PHASECHK.TRANS64.TRYWAIT P1, [R5+URZ+0x33440], R0 ;  /* 0x03344000050075a7 */ /* 0x001064000802017f */
[----:B-1----:R-:W-:Y:S05]  /*1e870*/  @!P1 NANOSLEEP.SYNCS 0x989680 ;  /* 0x009896800000995d */ /* 0x002fea0003900000 */
[----:B------:R-:W1:Y:S02]  /*1e880*/  @!P1 SYNCS.PHASECHK.TRANS64 P1, [R5+URZ+0x33440], R0 ;  /* 0x03344000050095a7 */ /* 0x000e64000802007f */
[----:B-1----:R-:W-:Y:S05]  /*1e890*/  @!P1 BRA `(.L_x_6498) ;  /* 0xfffffffc00f09947 */ /* 0x002fea000383ffff */
[----:B------:R-:W-:Y:S05]  /*1e8a0*/  BRA `(.L_x_6584) ;  /* 0xffffffd400847947 */ /* 0x000fea000383ffff */
.L_x_6500:
[----:B-1----:R1:W2:Y:S02]  /*1e8b0*/  SYNCS.PHASECHK.TRANS64.TRYWAIT P1, [R31+URZ+0x33440], R2 ;  /* 0x033440021f0075a7 */ /* 0x0022a4000802017f */
[----:B--2---:R-:W-:Y:S05]  /*1e8c0*/  @!P1 NANOSLEEP.SYNCS 0x989680 ;  /* 0x009896800000995d */ /* 0x004fea0003900000 */
[----:B------:R-:W2:Y:S02]  /*1e8d0*/  @!P1 SYNCS.PHASECHK.TRANS64 P1, [R31+URZ+0x33440], R2 ;  /* 0x033440021f0095a7 */ /* 0x000ea4000802007f */
[----:B--2---:R-:W-:Y:S05]  /*1e8e0*/  @!P1 BRA `(.L_x_6500) ;  /* 0xfffffffc00f09947 */ /* 0x004fea000383ffff */
[----:B------:R-:W-:Y:S05]  /*1e8f0*/  BRA `(.L_x_6585) ;  /* 0xffffffd400907947 */ /* 0x000fea000383ffff */
.L_x_6502:
[----:B--2---:R2:W3:Y:S02]  /*1e900*/  SYNCS.PHASECHK.TRANS64.TRYWAIT P1, [R5+URZ+0x33460], R0 ;  /* 0x03346000050075a7 */ /* 0x0044e4000802017f */
[----:B---3--:R-:W-:Y:S05]  /*1e910*/  @!P1 NANOSLEEP.SYNCS 0x989680 ;  /* 0x009896800000995d */ /* 0x008fea0003900000 */
[----:B------:R-:W3:Y:S02]  /*1e920*/  @!P1 SYNCS.PHASECHK.TRANS64 P1, [R5+URZ+0x33460], R0 ;  /* 0x03346000050095a7 */ /* 0x000ee4000802007f */
[----:B---3--:R-:W-:Y:S05]  /*1e930*/  @!P1 BRA `(.L_x_6502) ;  /* 0xfffffffc00f09947 */ /* 0x008fea000383ffff */
[----:B------:R-:W-:Y:S05]  /*1e940*/  BRA `(.L_x_6586) ;  /* 0xffffffd4008c7947 */ /* 0x000fea000383ffff */
.L_x_6504:
[----:B---3--:R3:W4:Y:S02]  /*1e950*/  SYNCS.PHASECHK.TRANS64.TRYWAIT P1, [R31+URZ+0x33460], R2 ;  /* 0x033460021f0075a7 */ /* 0x008724000802017f */
[----:B----4-:R-:W-:Y:S05]  /*1e960*/  @!P1 NANOSLEEP.SYNCS 0x989680 ;  /* 0x009896800000995d */ /* 0x010fea0003900000 */
[----:B------:R-:W4:Y:S02]  /*1e970*/  @!P1 SYNCS.PHASECHK.TRANS64 P1, [R31+URZ+0x33460], R2 ;  /* 0x033460021f0095a7 */ /* 0x000f24000802007f */
[----:B----4-:R-:W-:Y:S05]  /*1e980*/  @!P1 BRA `(.L_x_6504) ;  /* 0xfffffffc00f09947 */ /* 0x010fea000383ffff */
[----:B------:R-:W-:Y:S05]  /*1e990*/  BRA `(.L_x_6587) ;  /* 0xffffffd400887947 */ /* 0x000fea000383ffff */
.L_x_6506:
[----:B----4-:R4:W0:Y:S02]  /*1e9a0*/  SYNCS.PHASECHK.TRANS64.TRYWAIT P1, [R5+URZ+0x33480], R0 ;  /* 0x03348000050075a7 */ /* 0x010824000802017f */
[----:B0-----:R-:W-:Y:S05]  /*1e9b0*/  @!P1 NANOSLEEP.SYNCS 0x989680 ;  /* 0x009896800000995d */ /* 0x001fea0003900000 */
[----:B------:R-:W0:Y:S02]  /*1e9c0*/  @!P1 SYNCS.PHASECHK.TRANS64 P1, [R5+URZ+0x33480], R0 ;  /* 0x03348000050095a7 */ /* 0x000e24000802007f */
[----:B0-----:R-:W-:Y:S05]  /*1e9d0*/  @!P1 BRA `(.L_x_6506) ;  /* 0xfffffffc00f09947 */ /* 0x001fea000383ffff */
[----:B------:R-:W-:Y:S05]  /*1e9e0*/  BRA `(.L_x_6588) ;  /* 0xffffffd400847947 */ /* 0x000fea000383ffff */
.L_x_6589:
        /* <DEDUP_REMOVED lines=9> */
.L_x_16282:


//--------------------- .text._ZN7cutlass13device_kernelIN5flash11enable_sm90INS1_16FlashAttnFwdSm90INS1_25CollectiveMainloopFwdSm90ILi2EN4cute5tupleIJNS5_1CILi1EEES8_S8_EEENS6_IJNS7_ILi128EEENS7_ILi160EEENS7_ILi192EEEEEELi192ENS_12float_e4m3_tEfNS_4arch4Sm90ELb1ELb0ELb1ELb1ELb1ELb1ELb0ELb1ELb1ELb1ELb1ELb0EEENS1_21CollectiveEpilogueFwdINS6_IJSA_SC_SB_EEES9_NS_10bfloat16_tESG_Li256ELb1ELb1ELb1ELb1EEENS1_36VarlenDynamicPersistentTileSchedulerILi128ELi160ELi256ELi128ELb1ELb1ELb1ELb1ELb1ELb1EEEEEEEEEvNT_6ParamsE --------------------------
	.section	.text._ZN7cutlass13device_kernelIN5flash11enable_sm90INS1_16FlashAttnFwdSm90INS1_25CollectiveMainloopFwdSm90ILi2EN4cute5tupleIJNS5_1CILi1EEES8_S8_EEENS6_IJNS7_ILi128EEENS7_ILi160EEENS7_ILi192EEEEEELi192ENS_12float_e4m3_tEfNS_4arch4Sm90ELb1ELb0ELb1ELb1ELb1ELb1ELb0ELb1ELb1ELb1ELb1ELb0EEENS1_21CollectiveEpilogueFwdINS6_IJSA_SC_SB_EEES9_NS_10bfloat16_tESG_Li256ELb1ELb1ELb1ELb1EEENS1_36VarlenDynamicPersistentTileSchedulerILi128ELi160ELi256ELi128ELb1ELb1ELb1ELb1ELb1ELb1EEEEEEEEEvNT_6ParamsE,"ax",@progbits
	.align	128
.text._ZN7cutlass13device_kernelIN5flash11enable_sm90INS1_16FlashAttnFwdSm90INS1_25CollectiveMainloopFwdSm90ILi2EN4cute5tupleIJNS5_1CILi1EEES8_S8_EEENS6_IJNS7_ILi128EEENS7_ILi160EEENS7_ILi192EEEEEELi192ENS_12float_e4m3_tEfNS_4arch4Sm90ELb1ELb0ELb1ELb1ELb1ELb1ELb0ELb1ELb1ELb1ELb1ELb0EEENS1_21CollectiveEpilogueFwdINS6_IJSA_SC_SB_EEES9_NS_10bfloat16_tESG_Li256ELb1ELb1ELb1ELb1EEENS1_36VarlenDynamicPersistentTileSchedulerILi128ELi160ELi256ELi128ELb1ELb1ELb1ELb1ELb1ELb1EEEEEEEEEvNT_6ParamsE:
        .type           _ZN7cutlass13device_kernelIN5flash11enable_sm90INS1_16FlashAttnFwdSm90INS1_25CollectiveMainloopFwdSm90ILi2EN4cute5tupleIJNS5_1CILi1EEES8_S8_EEENS6_IJNS7_ILi128EEENS7_ILi160EEENS7_ILi192EEEEEELi192ENS_12float_e4m3_tEfNS_4arch4Sm90ELb1ELb0ELb1ELb1ELb1ELb1ELb0ELb1ELb1ELb1ELb1ELb0EEENS1_21CollectiveEpilogueFwdINS6_IJSA_SC_SB_EEES9_NS_10bfloat16_tESG_Li256ELb1ELb1ELb1ELb1EEENS1_36VarlenDynamicPersistentTileSchedulerILi128ELi160ELi256ELi128ELb1ELb1ELb1ELb1ELb1ELb1EEEEEEEEEvNT_6ParamsE,@function
        .size           _ZN7cutlass13device_kernelIN5flash11enable_sm90INS1_16FlashAttnFwdSm90INS1_25CollectiveMainloopFwdSm90ILi2EN4cute5tupleIJNS5_1CILi1EEES8_S8_EEENS6_IJNS7_ILi128EEENS7_ILi160EEENS7_ILi192EEEEEELi192ENS_12float_e4m3_tEfNS_4arch4Sm90ELb1ELb0ELb1ELb1ELb1ELb1ELb0ELb1ELb1ELb1ELb1ELb0EEENS1_21CollectiveEpilogueFwdINS6_IJSA_SC_SB_EEES9_NS_10bfloat16_tESG_Li256ELb1ELb1ELb1ELb1EEENS1_36VarlenDynamicPersistentTileSchedulerILi128ELi160ELi256ELi128ELb1ELb1ELb1ELb1ELb1ELb1EEEEEEEEEvNT_6ParamsE,(.L_x_16283 - _ZN7cutlass13device_kernelIN5flash11enable_sm90INS1_16FlashAttnFwdSm90INS1_25CollectiveMainloopFwdSm90ILi2EN4cute5tupleIJNS5_1CILi1EEES8_S8_EEENS6_IJNS7_ILi128EEENS7_ILi160EEENS7_ILi192EEEEEELi192ENS_12float_e4m3_tEfNS_4arch4Sm90ELb1ELb0ELb1ELb1ELb1ELb1ELb0ELb1ELb1ELb1ELb1ELb0EEENS1_21CollectiveEpilogueFwdINS6_IJSA_SC_SB_EEES9_NS_10bfloat16_tESG_Li256ELb1ELb1ELb1ELb1EEENS1_36VarlenDynamicPersistentTileSchedulerILi128ELi160ELi256ELi128ELb1ELb1ELb1ELb1ELb1ELb1EEEEEEEEEvNT_6ParamsE)
        .other          _ZN7cutlass13device_kernelIN5flash11enable_sm90INS1_16FlashAttnFwdSm90INS1_25CollectiveMainloopFwdSm90ILi2EN4cute5tupleIJNS5_1CILi1EEES8_S8_EEENS6_IJNS7_ILi128EEENS7_ILi160EEENS7_ILi192EEEEEELi192ENS_12float_e4m3_tEfNS_4arch4Sm90ELb1ELb0ELb1ELb1ELb1ELb1ELb0ELb1ELb1ELb1ELb1ELb0EEENS1_21CollectiveEpilogueFwdINS6_IJSA_SC_SB_EEES9_NS_10bfloat16_tESG_Li256ELb1ELb1ELb1ELb1EEENS1_36VarlenDynamicPersistentTileSchedulerILi128ELi160ELi256ELi128ELb1ELb1ELb1ELb1ELb1ELb1EEEEEEEEEvNT_6ParamsE,@"STO_CUDA_ENTRY STV_DEFAULT"
_ZN7cutlass13device_kernelIN5flash11enable_sm90INS1_16FlashAttnFwdSm90INS1_25CollectiveMainloopFwdSm90ILi2EN4cute5tupleIJNS5_1CILi1EEES8_S8_EEENS6_IJNS7_ILi128EEENS7_ILi160EEENS7_ILi192EEEEEELi192ENS_12float_e4m3_tEfNS_4arch4Sm90ELb1ELb0ELb1ELb1ELb1ELb1ELb0ELb1ELb1ELb1ELb1ELb0EEENS1_21CollectiveEpilogueFwdINS6_IJSA_SC_SB_EEES9_NS_10bfloat16_tESG_Li256ELb1ELb1ELb1ELb1EEENS1_36VarlenDynamicPersistentTileSchedulerILi128ELi160ELi256ELi128ELb1ELb1ELb1ELb1ELb1ELb1EEEEEEEEEvNT_6ParamsE:
        /* <DEDUP_REMOVED lines=18> */
.L_x_6591:
[----:B------:R-:W-:Y:S05]  /*0120*/  BSYNC B0 ;  /* 0x0000000000007941 */ /* 0x000fea0003800000 */
.L_x_6590:
        /* <DEDUP_REMOVED lines=41> */
.L_x_6592:
        /* <DEDUP_REMOVED lines=22> */
.L_x_6593:
        /* <DEDUP_REMOVED lines=18> */
.L_x_6594:
        /* <DEDUP_REMOVED lines=22> */
.L_x_6595:
        /* <DEDUP_REMOVED lines=23> */
.L_x_6596:
        /* <DEDUP_REMOVED lines=8> */
.L_x_6599:
        /* <DEDUP_REMOVED lines=27> */
[----:B------:R-:W-:Y:S01]  /*0b40*/  IMAD.MOV.U32 R229, RZ, RZ, RZ ;  /* 0x000000ffffe57224 */ /* 0x000fe200078e00ff */
[----:B------:R-:W-:Y:S01]  /*0b50*/  UMOV UR37, URZ ;  /* 0x0000003f00257c82 */ /* 0x000fe20008000000 */
[----:B------:R-:W-:-:S08]  /*0b60*/  IMAD.MOV.U32 R221, RZ, RZ, RZ ;  /* 0x000000ffffdd7224 */ /* 0x000fd000078e00ff */
        /* <DEDUP_REMOVED lines=13> */
[----:B------:R-:W-:Y:S01]  /*0c40*/  IMAD.SHL.U32 R224, R16, 0x8, RZ ;  /* 0x0000000810e07824 */ /* 0x000fe200078e00ff */
[----:B------:R-:W-:Y:S01]  /*0c50*/  LOP3.LUT R6, R5, 0xfffffc00, RZ, 0xc0, !PT ;  /* 0xfffffc0005067812 */ /* 0x000fe200078ec0ff */
[C---:B------:R-:W-:Y:S01]  /*0c60*/  IMAD.IADD R5, R0.reuse, 0x1, -R3 ;  /* 0x0000000100057824 */ /* 0x040fe200078e0a03 */
[----:B------:R-:W-:Y:S02]  /*0c70*/  LOP3.LUT R11, R9, 0xfffffffc, RZ, 0xc0, !PT ;  /* 0xfffffffc090b7812 */ /* 0x000fe400078ec0ff */
[C---:B------:R-:W-:Y:S01]  /*0c80*/  IADD3 R20, R0.reuse, -R7, RZ ;  /* 0x8000000700147210 */ /* 0x040fe20007ffe0ff */
[----:B------:R-:W-:Y:S01]  /*0c90*/  IMAD R7, R5, 0x40, R6 ;  /* 0x0000004005077824 */ /* 0x000fe200078e0206 */
[----:B------:R-:W-:Y:S01]  /*0ca0*/  SHF.R.S32.HI R10, RZ, 0x1, R8 ;  /* 0x00000001ff0a7819 */ /* 0x000fe20000011408 */
[----:B------:R-:W-:Y:S01]  /*0cb0*/  IMAD.IADD R11, R0, 0x1, -R11 ;  /* 0x00000001000b7824 */ /* 0x000fe200078e0a0b */
[----:B------:R-:W-:Y:S01]  /*0cc0*/  SHF.R.S32.HI R3, RZ, 0x7, R2 ;  /* 0x00000007ff037819 */ /* 0x000fe20000011402 */
[----:B------:R-:W-:Y:S01]  /*0cd0*/  STL [R1+0xd4], R20 ;  /* 0x0000d41401007387 */ /* 0x000fe20000100800 */
[----:B------:R-:W-:Y:S01]  /*0ce0*/  SHF.R.S32.HI R5, RZ, 0x4, R4 ;  /* 0x00000004ff057819 */ /* 0x000fe20000011404 */
[----:B------:R-:W-:Y:S01]  /*0cf0*/  VIADD R13, R10, 0x80 ;  /* 0x000000800a0d7836 */ /* 0x000fe20000000000 */
[----:B------:R-:W-:-:S02]  /*0d00*/  SHF.R.S32.HI R0, RZ, 0x2, R9 ;  /* 0x00000002ff007819 */ /* 0x000fc40000011409 */
[----:B------:R-:W-:Y:S02]  /*0d10*/  SHF.R.S32.HI R9, RZ, 0x1f, R9 ;  /* 0x0000001fff097819 */ /* 0x000fe40000011409 */
[----:B------:R-:W-:Y:S02]  /*0d20*/  LEA.HI R8, R8, R10, RZ, 0x1 ;  /* 0x0000000a08087211 */ /* 0x000fe400078f08ff */
[----:B------:R-:W-:Y:S02]  /*0d30*/  LEA.HI R2, R2, R3, RZ, 0x1 ;  /* 0x0000000302027211 */ /* 0x000fe400078f08ff */
[----:B------:R-:W-:Y:S02]  /*0d40*/  LEA.HI R4, R4, R5, RZ, 0x1 ;  /* 0x0000000504047211 */ /* 0x000fe400078f08ff */
[----:B------:R-:W-:Y:S02]  /*0d50*/  LEA.HI R9, R9, R0, RZ, 0x2 ;  /* 0x0000000009097211 */ /* 0x000fe400078f10ff */
[----:B------:R-:W-:-:S02]  /*0d60*/  LOP3.LUT R8, R8, 0x3fffffe, RZ, 0xc0, !PT ;  /* 0x03fffffe08087812 */ /* 0x000fc400078ec0ff */
[----:B------:R-:W-:Y:S02]  /*0d70*/  LOP3.LUT R2, R2, 0x3fffffe, RZ, 0xc0, !PT ;  /* 0x03fffffe02027812 */ /* 0x000fe400078ec0ff */
[----:B------:R-:W-:Y:S01]  /*0d80*/  LOP3.LUT R4, R4, 0x1ffffffe, RZ, 0xc0, !PT ;  /* 0x1ffffffe04047812 */ /* 0x000fe200078ec0ff */
[----:B------:R-:W-:Y:S01]  /*0d90*/  IMAD.IADD R8, R10, 0x1, -R8 ;  /* 0x000000010a087824 */ /* 0x000fe200078e0a08 */
[----:B------:R-:W-:Y:S01]  /*0da0*/  LOP3.LUT R9, R9, 0xfffffffc, RZ, 0xc0, !PT ;  /* 0xfffffffc09097812 */ /* 0x000fe200078ec0ff */
[----:B------:R-:W-:Y:S01]  /*0db0*/  IMAD.IADD R2, R3, 0x1, -R2 ;  /* 0x0000000103027824 */ /* 0x000fe200078e0a02 */
[C---:B------:R-:W-:Y:S01]  /*0dc0*/  IADD3 R4, R5.reuse, -R4, RZ ;  /* 0x8000000405047210 */ /* 0x040fe20007ffe0ff */
[----:B------:R-:W-:Y:S01]  /*0dd0*/  IMAD R12, R5, 0x8, R8 ;  /* 0x00000008050c7824 */ /* 0x000fe200078e0208 */
[----:B------:R-:W-:Y:S01]  /*0de0*/  SHF.R.S32.HI R3, RZ, 0x1f, R13 ;  /* 0x0000001fff037819 */ /* 0x000fe2000001140d */
[----:B------:R-:W-:Y:S01]  /*0df0*/  IMAD.IADD R9, R0, 0x1, -R9 ;  /* 0x0000000100097824 */ /* 0x000fe200078e0a09 */
[----:B------:R-:W-:Y:S01]  /*0e00*/  SHF.R.S32.HI R0, RZ, 0x1f, R20 ;  /* 0x0000001fff007819 */ /* 0x000fe20000011414 */
[----:B------:R-:W-:Y:S01]  /*0e10*/  IMAD R5, R4, 0x8, R7 ;  /* 0x0000000804057824 */ /* 0x000fe200078e0207 */
[-C--:B------:R-:W-:Y:S01]  /*0e20*/  LEA.HI R4, R3, R13.reuse, RZ, 0x3 ;  /* 0x0000000d03047211 */ /* 0x080fe200078f18ff */
[----:B------:R-:W-:Y:S01]  /*0e30*/  IMAD.SHL.U32 R9, R9, 0x80, RZ ;  /* 0x0000008009097824 */ /* 0x000fe200078e00ff */
[----:B------:R-:W-:-:S02]  /*0e40*/  LEA.HI R8, R13, R13, RZ, 0x1 ;  /* 0x0000000d0d087211 */ /* 0x000fc400078f08ff */
[----:B------:R-:W-:Y:S01]  /*0e50*/  LEA.HI R3, R0, R20, RZ, 0x2 ;  /* 0x0000001400037211 */ /* 0x000fe200078f10ff */
[----:B------:R0:W-:Y:S01]  /*0e60*/  STL [R1+0x144], R5 ;  /* 0x0001440501007387 */ /* 0x0001e20000100800 */
[----:B------:R-:W-:Y:S01]  /*0e70*/  IMAD.SHL.U32 R10, R4, 0x40, RZ ;  /* 0x00000040040a7824 */ /* 0x000fe200078e00ff */
[----:B------:R-:W-:Y:S02]  /*0e80*/  LOP3.LUT R7, R8, 0x3fffffe, RZ, 0xc0, !PT ;  /* 0x03fffffe08077812 */ /* 0x000fe400078ec0ff */
[----:B------:R-:W-:Y:S02]  /*0e90*/  SHF.R.S32.HI R4, RZ, 0x2, R3 ;  /* 0x00000002ff047819 */ /* 0x000fe40000011403 */
[----:B------:R-:W-:Y:S01]  /*0ea0*/  LEA.HI R6, R11, R11, RZ, 0x1 ;  /* 0x0000000b0b067211 */ /* 0x000fe200078f08ff */
[----:B------:R-:W-:Y:S01]  /*0eb0*/  IMAD.IADD R7, R13, 0x1, -R7 ;  /* 0x000000010d077824 */ /* 0x000fe200078e0a07 */
[----:B------:R-:W-:Y:S01]  /*0ec0*/  LOP3.LUT R10, R10, 0xfffffe00, RZ, 0xc0, !PT ;  /* 0xfffffe000a0a7812 */ /* 0x000fe200078ec0ff */
[----:B------:R-:W-:Y:S01]  /*0ed0*/  VIADD R13, R224, 0x20 ;  /* 0x00000020e00d7836 */ /* 0x000fe20000000000 */
[----:B0-----:R-:W-:-:S02]  /*0ee0*/  SHF.R.S32.HI R5, RZ, 0x1f, R3 ;  /* 0x0000001fff057819 */ /* 0x001fc40000011403 */
[----:B------:R-:W-:Y:S01]  /*0ef0*/  LOP3.LUT R6, R6, 0x1ffffffe, RZ, 0xc0, !PT ;  /* 0x1ffffffe06067812 */ /* 0x000fe200078ec0ff */
[----:B------:R-:W-:Y:S01]  /*0f00*/  IMAD.IADD R222, R224, 0x1, R13 ;  /* 0x00000001e0de7824 */ /* 0x000fe200078e020d */
[----:B------:R-:W-:Y:S02]  /*0f10*/  LEA.HI R5, R5, R4, RZ, 0x3 ;  /* 0x0000000405057211 */ /* 0x000fe400078f18ff */
[----:B------:R-:W-:Y:S01]  /*0f20*/  LEA.HI R0, R0, R20, RZ, 0x5 ;  /* 0x0000001400007211 */ /* 0x000fe200078f28ff */
[----:B------:R-:W-:Y:S01]  /*0f30*/  IMAD.IADD R6, R11, 0x1, -R6 ;  /* 0x000000010b067824 */ /* 0x000fe200078e0a06 */
[----:B------:R-:W-:Y:S01]  /*0f40*/  LOP3.LUT R5, R5, 0xfffffff8, RZ, 0xc0, !PT ;  /* 0xfffffff805057812 */ /* 0x000fe200078ec0ff */
[----:B------:R-:W-:Y:S01]  /*0f50*/  VIADD R11, R224, 0x40 ;  /* 0x00000040e00b7836 */ /* 0x000fe20000000000 */
[----:B------:R-:W-:Y:S02]  /*0f60*/  LEA R7, R7, R10, 0x6 ;  /* 0x0000000a07077211 */ /* 0x000fe400078e30ff */
[----:B------:R-:W-:Y:S01]  /*0f70*/  SHF.R.S32.HI R0, RZ, 0x5, R0 ;  /* 0x00000005ff007819 */ /* 0x000fe20000011400 */
[----:B------:R-:W-:Y:S01]  /*0f80*/  IMAD.IADD R5, R4, 0x1, -R5 ;  /* 0x0000000104057824 */ /* 0x000fe200078e0a05 */
[----:B------:R-:W-:Y:S01]  /*0f90*/  LOP3.LUT R15, R9, 0x180, RZ, 0xc0, !PT ;  /* 0x00000180090f7812 */ /* 0x000fe200078ec0ff */
[----:B------:R0:W-:Y:S01]  /*0fa0*/  STL [R1+0x40], R7 ;  /* 0x0000400701007387 */ /* 0x0001e20000100800 */
[----:B------:R-:W-:Y:S01]  /*0fb0*/  IMAD.IADD R223, R224, 0x1, R11 ;  /* 0x00000001e0df7824 */ /* 0x000fe200078e020b */
[----:B------:R-:W-:Y:S01]  /*0fc0*/  SHF.L.U32 R39, R12, 0x6, RZ ;  /* 0x000000060c277819 */ /* 0x000fe200000006ff */
[----:B------:R-:W-:Y:S01]  /*0fd0*/  IMAD R5, R0, 0x10, R5 ;  /* 0x0000001000057824 */ /* 0x000fe200078e0205 */
[----:B------:R1:W-:Y:S01]  /*0fe0*/  STL [R1+0x20], R13 ;  /* 0x0000200d01007387 */ /* 0x0003e20000100800 */
[----:B------:R-:W-:Y:S01]  /*0ff0*/  SHF.R.U32.HI R14, RZ, 0x3, R15 ;  /* 0x00000003ff0e7819 */ /* 0x000fe2000001160f */
[----:B------:R-:W-:Y:S01]  /*1000*/  VIADD R0, R224, 0x30 ;  /* 0x00000030e0007836 */ /* 0x000fe20000000000 */
[----:B------:R-:W-:Y:S01]  /*1010*/  SHF.L.U32 R16, R16, 0x4, RZ ;  /* 0x0000000410107819 */ /* 0x000fe200000006ff */
[----:B------:R2:W-:Y:S01]  /*1020*/  STL [R1+0x1c], R11 ;  /* 0x00001c0b01007387 */ /* 0x0005e20000100800 */
[----:B------:R-:W-:-:S02]  /*1030*/  SHF.R.S32.HI R4, RZ, 0x1f, R223 ;  /* 0x0000001fff047819 */ /* 0x000fc400000114df */
[----:B0-----:R-:W-:Y:S01]  /*1040*/  SHF.R.S32.HI R7, RZ, 0x1f, R222 ;  /* 0x0000001fff077819 */ /* 0x001fe200000114de */
[----:B------:R-:W-:Y:S01]  /*1050*/  STL [R1+0x38], R39 ;  /* 0x0000382701007387 */ /* 0x000fe20000100800 */
[-C--:B------:R-:W-:Y:S01]  /*1060*/  LEA.HI R228, R4, R223.reuse, RZ, 0x4 ;  /* 0x000000df04e47211 */ /* 0x080fe200078f20ff */
[----:B-1----:R-:W-:Y:S01]  /*1070*/  IMAD R13, R2, 0x40, R5 ;  /* 0x00000040020d7824 */ /* 0x002fe200078e0205 */
[CC--:B------:R-:W-:Y:S01]  /*1080*/  LEA.HI R9, R7.reuse, R222.reuse, RZ, 0x6 ;  /* 0x000000de07097211 */ /* 0x0c0fe200078f30ff */
[----:B------:R-:W-:Y:S01]  /*1090*/  VIADD R2, R224, 0x10 ;  /* 0x00000010e0027836 */ /* 0x000fe20000000000 */
[----:B------:R-:W-:Y:S01]  /*10a0*/  LEA.HI R7, R7, R222, RZ, 0x4 ;  /* 0x000000de07077211 */ /* 0x000fe200078f20ff */
[----:B------:R-:W-:Y:S01]  /*10b0*/  STL [R1+0x30], R15 ;  /* 0x0000300f01007387 */ /* 0x000fe20000100800 */
[----:B------:R-:W-:Y:S01]  /*10c0*/  LEA.HI R10, R4, R223, RZ, 0x6 ;  /* 0x000000df040a7211 */ /* 0x000fe200078f30ff */
[----:B------:R-:W-:Y:S01]  /*10d0*/  IMAD.SHL.U32 R9, R9, 0x80, RZ ;  /* 0x0000008009097824 */ /* 0x000fe200078e00ff */
[----:B------:R-:W-:Y:S01]  /*10e0*/  LOP3.LUT R4, R15, 0x30, R7, 0xf8, !PT ;  /* 0x000000300f047812 */ /* 0x000fe200078ef807 */
[----:B------:R-:W-:Y:S01]  /*10f0*/  STL [R1+0x34], R14 ;  /* 0x0000340e01007387 */ /* 0x000fe20000100800 */
[C---:B------:R-:W-:Y:S01]  /*1100*/  VIADD R23, R16.reuse, 0x60 ;  /* 0x0000006010177836 */ /* 0x040fe20000000000 */
[----:B------:R-:W-:Y:S01]  /*1110*/  LOP3.LUT R3, R3, 0x7ffffffc, RZ, 0xc0, !PT ;  /* 0x7ffffffc03037812 */ /* 0x000fe200078ec0ff */
[C---:B------:R-:W-:Y:S01]  /*1120*/  VIADD R22, R16.reuse, 0x80 ;  /* 0x0000008010167836 */ /* 0x040fe20000000000 */
[----:B------:R-:W-:Y:S01]  /*1130*/  STL [R1+0x140], R13 ;  /* 0x0001400d01007387 */ /* 0x000fe20000100800 */
[----:B------:R-:W-:Y:S01]  /*1140*/  SHF.R.S32.HI R8, RZ, 0x1, R8 ;  /* 0x00000001ff087819 */ /* 0x000fe20000011408 */
[----:B------:R-:W-:Y:S01]  /*1150*/  VIADD R220, R16, 0xa0 ;  /* 0x000000a010dc7836 */ /* 0x000fe20000000000 */
[----:B------:R-:W-:Y:S01]  /*1160*/  LOP3.LUT R9, R9, 0xffffe000, RZ, 0xc0, !PT ;  /* 0xffffe00009097812 */ /* 0x000fe200078ec0ff */
[----:B------:R-:W-:Y:S01]  /*1170*/  STL [R1+0x14], RZ ;  /* 0x000014ff01007387 */ /* 0x000fe20000100800 */
[-C--:B------:R-:W-:Y:S01]  /*1180*/  LOP3.LUT R4, R4, R14.reuse, RZ, 0x3c, !PT ;  /* 0x0000000e04047212 */ /* 0x080fe200078e3cff */
[----:B------:R-:W-:Y:S01]  /*1190*/  IMAD.IADD R3, R20, 0x1, -R3 ;  /* 0x0000000114037824 */ /* 0x000fe200078e0a03 */
[----:B------:R-:W-:Y:S01]  /*11a0*/  SHF.R.S32.HI R227, RZ, 0x4, R7 ;  /* 0x00000004ffe37819 */ /* 0x000fe20000011407 */
[----:B------:R0:W-:Y:S01]  /*11b0*/  STL [R1+0x18], R2 ;  /* 0x0000180201007387 */ /* 0x0001e20000100800 */
[----:B------:R-:W-:Y:S01]  /*11c0*/  IMAD.SHL.U32 R8, R8, 0x80, RZ ;  /* 0x0000008008087824 */ /* 0x000fe200078e00ff */
[-C--:B------:R-:W-:Y:S01]  /*11d0*/  IADD3 R9, R4, R39.reuse, R9 ;  /* 0x0000002704097210 */ /* 0x080fe20007ffe009 */
[----:B------:R-:W-:Y:S01]  /*11e0*/  IMAD.SHL.U32 R40, R3, 0x2, RZ ;  /* 0x0000000203287824 */ /* 0x000fe200078e00ff */
[----:B------:R1:W-:Y:S01]  /*11f0*/  STL [R1+0x24], R0 ;  /* 0x0000240001007387 */ /* 0x0003e20000100800 */
[----:B------:R-:W-:Y:S01]  /*1200*/  SHF.R.S32.HI R4, RZ, 0x1f, R22 ;  /* 0x0000001fff047819 */ /* 0x000fe20000011416 */
[----:B--2---:R-:W-:Y:S01]  /*1210*/  IMAD.SHL.U32 R11, R10, 0x80, RZ ;  /* 0x000000800a0b7824 */ /* 0x004fe200078e00ff */
[----:B------:R-:W-:Y:S01]  /*1220*/  LOP3.LUT R10, R15, 0x30, R228, 0xf8, !PT ;  /* 0x000000300f0a7812 */ /* 0x000fe200078ef8e4 */
[C---:B------:R-:W-:Y:S01]  /*1230*/  VIADD R38, R40.reuse, 0x8 ;  /* 0x0000000828267836 */ /* 0x040fe20000000000 */
[C---:B------:R-:W-:Y:S01]  /*1240*/  IADD3 R35, R40.reuse, 0x20, RZ ;  /* 0x0000002028237810 */ /* 0x040fe20007ffe0ff */
[----:B------:R-:W-:Y:S01]  /*1250*/  VIADD R37, R40, 0x10 ;  /* 0x0000001028257836 */ /* 0x000fe20000000000 */
[----:B0-----:R-:W-:Y:S01]  /*1260*/  IADD3 R2, R224, 0x50, RZ ;  /* 0x00000050e0027810 */ /* 0x001fe20007ffe0ff */
[C---:B------:R-:W-:Y:S01]  /*1270*/  VIADD R36, R40.reuse, 0x18 ;  /* 0x0000001828247836 */ /* 0x040fe20000000000 */
[C---:B------:R-:W-:Y:S01]  /*1280*/  IADD3 R25, R40.reuse, 0x58, RZ ;  /* 0x0000005828197810 */ /* 0x040fe20007ffe0ff */
[C---:B------:R-:W-:Y:S01]  /*1290*/  VIADD R34, R40.reuse, 0x28 ;  /* 0x0000002828227836 */ /* 0x040fe20000000000 */
[----:B-1----:R-:W-:Y:S01]  /*12a0*/  SHF.R.S32.HI R0, RZ, 0x1f, R23 ;  /* 0x0000001fff007819 */ /* 0x002fe20000011417 */
[----:B------:R0:W-:Y:S01]  /*12b0*/  STL [R1+0x28], R2 ;  /* 0x0000280201007387 */ /* 0x0001e20000100800 */
[C---:B------:R-:W-:Y:S01]  /*12c0*/  VIADD R33, R40.reuse, 0x30 ;  /* 0x0000003028217836 */ /* 0x040fe20000000000 */
[----:B------:R-:W-:Y:S01]  /*12d0*/  LOP3.LUT R11, R11, 0xffffe000, RZ, 0xc0, !PT ;  /* 0xffffe0000b0b7812 */ /* 0x000fe200078ec0ff */
[C---:B------:R-:W-:Y:S01]  /*12e0*/  VIADD R32, R40.reuse, 0x38 ;  /* 0x0000003828207836 */ /* 0x040fe20000000000 */
[----:B------:R1:W-:Y:S01]  /*12f0*/  STL [R1+0x8], R0 ;  /* 0x0000080001007387 */ /* 0x0003e20000100800 */
[----:B------:R-:W-:Y:S01]  /*1300*/  VIADD R28, R40, 0x40 ;  /* 0x00000040281c7836 */ /* 0x000fe20000000000 */
[----:B------:R-:W-:Y:S01]  /*1310*/  LOP3.LUT R10, R10, R14, RZ, 0x3c, !PT ;  /* 0x0000000e0a0a7212 */ /* 0x000fe200078e3cff */
[C---:B------:R-:W-:Y:S01]  /*1320*/  VIADD R27, R40.reuse, 0x48 ;  /* 0x00000048281b7836 */ /* 0x040fe20000000000 */
[----:B------:R2:W-:Y:S01]  /*1330*/  STL [R1+0x4], R4 ;  /* 0x0000040401007387 */ /* 0x0005e20000100800 */
[----:B------:R-:W-:Y:S01]  /*1340*/  VIADD R26, R40, 0x50 ;  /* 0x00000050281a7836 */ /* 0x000fe20000000000 */
[----:B0-----:R-:W-:Y:S01]  /*1350*/  LOP3.LUT R2, R8, 0x180, RZ, 0xc0, !PT ;  /* 0x0000018008027812 */ /* 0x001fe200078ec0ff */
[----:B------:R-:W-:Y:S01]  /*1360*/  VIADD R24, R40, 0x60 ;  /* 0x0000006028187836 */ /* 0x000fe20000000000 */
[----:B------:R-:W-:Y:S01]  /*1370*/  IADD3 R11, R10, R39, R11 ;  /* 0x000000270a0b7210 */ /* 0x000fe20007ffe00b */
[C---:B------:R-:W-:Y:S01]  /*1380*/  VIADD R21, R40.reuse, 0x68 ;  /* 0x0000006828157836 */ /* 0x040fe20000000000 */
[----:B-1----:R-:W-:Y:S01]  /*1390*/  SHF.R.S32.HI R0, RZ, 0x1f, R220 ;  /* 0x0000001fff007819 */ /* 0x002fe200000114dc */
[C---:B------:R-:W-:Y:S01]  /*13a0*/  VIADD R20, R40.reuse, 0x70 ;  /* 0x0000007028147836 */ /* 0x040fe20000000000 */
[C---:B------:R-:W-:Y:S01]  /*13b0*/  IADD3 R10, R40.reuse, 0x90, RZ ;  /* 0x00000090280a7810 */ /* 0x040fe20007ffe0ff */
[C---:B------:R-:W-:Y:S01]  /*13c0*/  VIADD R12, R40.reuse, 0x88 ;  /* 0x00000088280c7836 */ /* 0x040fe20000000000 */
[----:B------:R-:W-:Y:S01]  /*13d0*/  SHF.R.S32.HI R17, RZ, 0x1f, R16 ;  /* 0x0000001fff117819 */ /* 0x000fe20000011410 */
[----:B------:R0:W-:Y:S01]  /*13e0*/  STL [R1], R0 ;  /* 0x0000000001007387 */ /* 0x0001e20000100800 */
[C---:B------:R-:W-:Y:S01]  /*13f0*/  VIADD R8, R40.reuse, 0x98 ;  /* 0x0000009828087836 */ /* 0x040fe20000000000 */
[----:B------:R-:W-:Y:S01]  /*1400*/  SHF.R.S32.HI R228, RZ, 0x4, R228 ;  /* 0x00000004ffe47819 */ /* 0x000fe200000114e4 */
[C---:B------:R-:W-:Y:S01]  /*1410*/  VIADD R7, R40.reuse, 0xa0 ;  /* 0x000000a028077836 */ /* 0x040fe20000000000 */
[----:B------:R1:W-:Y:S01]  /*1420*/  STL [R1+0x3c], R2 ;  /* 0x00003c0201007387 */ /* 0x0003e20000100800 */
[----:B------:R-:W-:-:S02]  /*1430*/  VIADD R5, R40, 0xa8 ;  /* 0x000000a828057836 */ /* 0x000fc40000000000 */
[----:B--2---:R-:W-:Y:S01]  /*1440*/  VIADD R4, R40, 0xb0 ;  /* 0x000000b028047836 */ /* 0x004fe20000000000 */
[----:B------:R2:W-:Y:S01]  /*1450*/  STL [R1+0x54], R40 ;  /* 0x0000542801007387 */ /* 0x0005e20000100800 */
[----:B0-----:R-:W-:-:S03]  /*1460*/  LOP3.LUT R0, R15, 0x10, R16, 0xf8, !PT ;  /* 0x000000100f007812 */ /* 0x001fc600078ef810 */
[----:B------:R-:W-:Y:S01]  /*1470*/  STL [R1+0xd0], R38 ;  /* 0x0000d02601007387 */ /* 0x000fe20000100800 */
[----:B-1----:R-:W-:Y:S01]  /*1480*/  LOP3.LUT R2, R15, 0x30, R16, 0xf8, !PT ;  /* 0x000000300f027812 */ /* 0x002fe200078ef810 */
[----:B------:R-:W-:Y:S02]  /*1490*/  VIADD R15, R40, 0x78 ;  /* 0x00000078280f7836 */ /* 0x000fe40000000000 */
[----:B------:R-:W-:Y:S01]  /*14a0*/  STL [R1+0xcc], R37 ;  /* 0x0000cc2501007387 */ /* 0x000fe20000100800 */
[-C--:B------:R-:W-:Y:S02]  /*14b0*/  LOP3.LUT R0, R0, R14.reuse, RZ, 0x3c, !PT ;  /* 0x0000000e00007212 */ /* 0x080fe400078e3cff */
[----:B------:R-:W-:Y:S01]  /*14c0*/  LOP3.LUT R3, R2, R14, RZ, 0x3c, !PT ;  /* 0x0000000e02037212 */ /* 0x000fe200078e3cff */
[----:B------:R-:W-:Y:S01]  /*14d0*/  STL [R1+0xc8], R36 ;  /* 0x0000c82401007387 */ /* 0x000fe20000100800 */
[C---:B------:R-:W-:Y:S02]  /*14e0*/  VIADD R14, R40.reuse, 0x80 ;  /* 0x00000080280e7836 */ /* 0x040fe40000000000 */
[----:B------:R-:W-:Y:S01]  /*14f0*/  VIADD R2, R40, 0xb8 ;  /* 0x000000b828027836 */ /* 0x000fe20000000000 */
[----:B------:R0:W-:Y:S01]  /*1500*/  STL [R1+0xc4], R35 ;  /* 0x0000c42301007387 */ /* 0x0001e20000100800 */
[----:B--2---:R-:W-:Y:S01]  /*1510*/  IMAD.IADD R40, R39, 0x1, R0 ;  /* 0x0000000127287824 */ /* 0x004fe200078e0200 */
[----:B------:R-:W-:-:S02]  /*1520*/  IADD3 R0, R18, R39, R3 ;  /* 0x0000002712007210 */ /* 0x000fc40007ffe003 */
[----:B------:R-:W-:Y:S01]  /*1530*/  STL [R1+0xc0], R34 ;  /* 0x0000c02201007387 */ /* 0x000fe20000100800 */
[----:B------:R-:W-:-:S03]  /*1540*/  SHF.R.S32.HI R3, RZ, 0x1f, R38 ;  /* 0x0000001fff037819 */ /* 0x000fc60000011426 */
        /* <DEDUP_REMOVED lines=66> */
[----:B0-----:R-:W-:-:S05]  /*1970*/  IADD3 R3, R18, R9, RZ ;  /* 0x0000000912037210 */ /* 0x001fca0007ffe0ff */
[----:B------:R0:W-:Y:S01]  /*1980*/  STL [R1+0x138], R3 ;  /* 0x0001380301007387 */ /* 0x0001e20000100800 */
[----:B-1----:R-:W-:-:S03]  /*1990*/  IMAD R0, R6, 0x8, R13 ;  /* 0x0000000806007824 */ /* 0x002fc600078e020d */
[----:B------:R0:W-:Y:S04]  /*19a0*/  STL [R1+0x134], R2 ;  /* 0x0001340201007387 */ /* 0x0001e80000100800 */
[----:B------:R0:W-:Y:S02]  /*19b0*/  STL [R1+0x5c], R0 ;  /* 0x00005c0001007387 */ /* 0x0001e40000100800 */
.L_x_6825:
[----:B01-3--:R-:W0:Y:S02]  /*19c0*/  LDC.64 R2, c[0x0][0xc88] ;  /* 0x00032200ff027b82 */ /* 0x00be240000000a00 */
[----:B0-----:R-:W-:-:S05]  /*19d0*/  IMAD.WIDE R2, R31, 0x4, R2 ;  /* 0x000000041f027825 */ /* 0x001fca00078e0202 */
[----:B--2---:R-:W2:Y:S01]  /*19e0*/  LDG.E R26, desc[UR54][R2.64] ;  /* 0x00000036021a7981 */ /* 0x004ea2000c1e1900 */
[----:B------:R-:W-:Y:S05]  /*19f0*/  YIELD ;  /* 0x0000000000007946 */ /* 0x000fea0003800000 */
[----:B------:R-:W-:Y:S01]  /*1a00*/  ULDC.64 UR4, c[0x0][0xa28] ;  /* 0x00028a0000047ab9 */ /* 0x000fe20000000a00 */
[----:B------:R-:W-:Y:S01]  /*1a10*/  ULDC.64 UR8, c[0x0][0xa18] ;  /* 0x0002860000087ab9 */ /* 0x000fe20000000a00 */
[----:B------:R-:W-:Y:S01]  /*1a20*/  ISETP.NE.U32.AND P1, PT, RZ, UR4, PT ;  /* 0x00000004ff007c0c */ /* 0x000fe2000bf25070 */
[----:B------:R-:W-:Y:S01]  /*1a30*/  IMAD.MOV.U32 R10, RZ, RZ, RZ ;  /* 0x000000ffff0a7224 */ /* 0x000fe200078e00ff */
        /* <DEDUP_REMOVED lines=16> */
[----:B------:R1:W5:Y:S01]  /*1b40*/  @P1 LDG.E R10, desc[UR54][R4.64] ;  /* 0x00000036040a1981 */ /* 0x000362000c1e1900 */
[----:B------:R-:W-:-:S03]  /*1b50*/  IADD3.X R9, R27, UR7, RZ, P3, !PT ;  /* 0x000000071b097c10 */ /* 0x000fc60009ffe4ff */
[----:B------:R1:W-:Y:S01]  /*1b60*/  STL [R1+0x68], R28 ;  /* 0x0000681c01007387 */ /* 0x0003e20000100800 */
[----:B0-----:R-:W-:Y:S01]  /*1b70*/  IMAD.U32 R0, RZ, RZ, UR4 ;  /* 0x00000004ff007e24 */ /* 0x001fe2000f8e00ff */
[----:B------:R-:W-:Y:S02]  /*1b80*/  ULDC.64 UR4, c[0x0][0x418] ;  /* 0x0001060000047ab9 */ /* 0x000fe40000000a00 */
[----:B------:R1:W5:Y:S04]  /*1b90*/  @P0 LDG.E R118, desc[UR54][R8.64] ;  /* 0x0000003608760981 */ /* 0x000368000c1e1900 */
[----:B------:R-:W-:Y:S01]  /*1ba0*/  @P2 IADD3 R6, P1, R28, UR8, RZ ;  /* 0x000000081c062c10 */ /* 0x000fe2000ff3e0ff */
[----:B------:R1:W-:Y:S03]  /*1bb0*/  STL [R1+0x6c], R27 ;  /* 0x00006c1b01007387 */ /* 0x0003e60000100800 */
[----:B------:R-:W-:-:S05]  /*1bc0*/  @P2 IADD3.X R7, R27, UR9, RZ, P1, !PT ;  /* 0x000000091b072c10 */ /* 0x000fca0008ffe4ff */
[----:B------:R-:W2:Y:S01]  /*1bd0*/  @P2 LDG.E R0, desc[UR54][R6.64] ;  /* 0x0000003606002981 */ /* 0x000ea2000c1e1900 */
        /* <DEDUP_REMOVED lines=9> */
[----:B--2---:R1:W-:Y:S01]  /*1c70*/  STL [R1+0x4c], R0 ;  /* 0x00004c0001007387 */ /* 0x0043e20000100800 */
[----:B------:R-:W-:Y:S01]  /*1c80*/  MOV R12, R0 ;  /* 0x00000000000c7202 */ /* 0x000fe20000000f00 */
[----:B----4-:R-:W-:Y:S06]  /*1c90*/  @P2 BRA `(.L_x_6601) ;  /* 0x0000000000282947 */ /* 0x010fec0003800000 */
[----:B------:R-:W-:Y:S02]  /*1ca0*/  ULDC.64 UR4, c[0x0][0xa00] ;  /* 0x0002800000047ab9 */ /* 0x000fe40000000a00 */
[----:B------:R-:W-:-:S04]  /*1cb0*/  ISETP.NE.U32.AND P1, PT, RZ, UR4, PT ;  /* 0x00000004ff007c0c */ /* 0x000fc8000bf25070 */
[----:B------:R-:W-:-:S13]  /*1cc0*/  ISETP.NE.AND.EX P1, PT, RZ, UR5, PT, P1 ;  /* 0x00000005ff007c0c */ /* 0x000fda000bf25310 */
[----:B------:R-:W-:Y:S05]  /*1cd0*/  @!P1 BRA `(.L_x_6601) ;  /* 0x0000000000189947 */ /* 0x000fea0003800000 */
[----:B-1----:R-:W0:Y:S02]  /*1ce0*/  LDC.64 R4, c[0x0][0xa00] ;  /* 0x00028000ff047b82 */ /* 0x002e240000000a00 */
[----:B0-----:R-:W-:-:S05]  /*1cf0*/  IMAD.WIDE R4, R26, 0x4, R4 ;  /* 0x000000041a047825 */ /* 0x001fca00078e0204 */
[----:B------:R-:W2:Y:S04]  /*1d00*/  LDG.E R0, desc[UR54][R4.64] ;  /* 0x0000003604007981 */ /* 0x000ea8000c1e1900 */
[----:B------:R-:W2:Y:S02]  /*1d10*/  LDG.E R3, desc[UR54][R4.64+0x4] ;  /* 0x0000043604037981 */ /* 0x000ea4000c1e1900 */
[----:B--2---:R-:W-:-:S05]  /*1d20*/  IMAD.IADD R12, R3, 0x1, -R0 ;  /* 0x00000001030c7824 */ /* 0x004fca00078e0a00 */
[----:B------:R0:W-:Y:S02]  /*1d30*/  STL [R1+0x4c], R12 ;  /* 0x00004c0c01007387 */ /* 0x0001e40000100800 */
.L_x_6601:
        /* <DEDUP_REMOVED lines=13> */
.L_x_6602:
[----:B------:R-:W-:Y:S05]  /*1e10*/  @!P0 BRA `(.L_x_6603) ;  /* 0x00000000000c8947 */ /* 0x000fea0003800000 */
[----:B------:R-:W2:Y:S04]  /*1e20*/  LDG.E R0, desc[UR54][R8.64] ;  /* 0x0000003608007981 */ /* 0x000ea8000c1e1900 */
[----:B------:R-:W2:Y:S02]  /*1e30*/  LDG.E R25, desc[UR54][R8.64+0x4] ;  /* 0x0000043608197981 */ /* 0x000ea4000c1e1900 */
[----:B--2---:R-:W-:-:S07]  /*1e40*/  IMAD.IADD R25, R25, 0x1, -R0 ;  /* 0x0000000119197824 */ /* 0x004fce00078e0a00 */
.L_x_6603:
        /* <DEDUP_REMOVED lines=12> */
[----:B------:R-:W-:-:S04]  /*1f10*/  @P1 IADD3 R6, P2, R28, UR4, RZ ;  /* 0x000000041c061c10 */ /* 0x000fc8000ff5e0ff */
[----:B------:R-:W-:-:S05]  /*1f20*/  @P1 IADD3.X R7, R27, UR5, RZ, P2, !PT ;  /* 0x000000051b071c10 */ /* 0x000fca00097fe4ff */
[----:B------:R4:W5:Y:S01]  /*1f30*/  @P1 LDG.E R129, desc[UR54][R6.64] ;  /* 0x0000003606811981 */ /* 0x000962000c1e1900 */
[----:B--2---:R-:W-:Y:S01]  /*1f40*/  ISETP.NE.AND P1, PT, R8, 0x1, PT ;  /* 0x000000010800780c */ /* 0x004fe20003f25270 */
[----:B------:R-:W-:Y:S01]  /*1f50*/  IMAD.SHL.U32 R13, R29, 0x80, RZ ;  /* 0x000000801d0d7824 */ /* 0x000fe200078e00ff */
[----:B------:R-:W-:Y:S04]  /*1f60*/  BSSY B0, `(.L_x_6604) ;  /* 0x0000039000007945 */ /* 0x000fe80003800000 */
[----:B------:R2:W-:Y:S01]  /*1f70*/  STL [R1+0x48], R13 ;  /* 0x0000480d01007387 */ /* 0x0005e20000100800 */
[----:B-1----:R-:W-:-:S06]  /*1f80*/  IADD3 R4, R13, 0x7f, RZ ;  /* 0x0000007f0d047810 */ /* 0x002fcc0007ffe0ff */
[----:B------:R-:W1:Y:S01]  /*1f90*/  @P1 LDC R9, c[0x0][0x44c] ;  /* 0x00011300ff091b82 */ /* 0x000e620000000800 */
[----:B--2---:R-:W-:-:S07]  /*1fa0*/  IMAD.IADD R13, R25, 0x1, -R10 ;  /* 0x00000001190d7824 */ /* 0x004fce00078e0a0a */
[----:B------:R-:W2:Y:S01]  /*1fb0*/  @P1 LDC R5, c[0x0][0x450] ;  /* 0x00011400ff051b82 */ /* 0x000ea20000000800 */
[----:B---3--:R-:W-:Y:S02]  /*1fc0*/  @P0 IMAD.IADD R2, R3, 0x1, -R0 ;  /* 0x0000000103020824 */ /* 0x008fe400078e0a00 */
[----:B-1----:R-:W-:-:S04]  /*1fd0*/  @P1 IMAD.HI.U32 R0, R4, R9, RZ ;  /* 0x0000000904001227 */ /* 0x002fc800078e00ff */
[----:B----4-:R-:W-:Y:S01]  /*1fe0*/  IMAD.IADD R6, R13, 0x1, R2 ;  /* 0x000000010d067824 */ /* 0x010fe200078e0202 */
[----:B--2---:R-:W-:Y:S02]  /*1ff0*/  @P1 SHF.R.U32.HI R4, RZ, R5, R0 ;  /* 0x00000005ff041219 */ /* 0x004fe40000011600 */
[----:B------:R-:W-:Y:S01]  /*2000*/  SHF.R.U32.HI R5, RZ, 0x10, R11 ;  /* 0x00000010ff057819 */ /* 0x000fe2000001160b */
[C---:B------:R-:W-:Y:S01]  /*2010*/  VIADD R0, R6.reuse, 0x9f ;  /* 0x0000009f06007836 */ /* 0x040fe20000000000 */
[----:B------:R-:W-:Y:S01]  /*2020*/  IADD3 R136, R6, 0xa0, -R12 ;  /* 0x000000a006887810 */ /* 0x000fe20007ffe80c */
[----:B------:R1:W-:Y:S01]  /*2030*/  STL [R1+0x50], R6 ;  /* 0x0000500601007387 */ /* 0x0003e20000100800 */
[----:B0-----:R-:W-:Y:S01]  /*2040*/  LOP3.LUT R12, R11, 0xff, RZ, 0xc0, !PT ;  /* 0x000000ff0b0c7812 */ /* 0x001fe200078ec0ff */
[----:B------:R-:W-:-:S04]  /*2050*/  IMAD.HI R0, R0, 0x66666667, RZ ;  /* 0x6666666700007827 */ /* 0x000fc800078e02ff */
[----:B------:R-:W-:Y:S01]  /*2060*/  IMAD.IADD R4, R136, 0x1, R4 ;  /* 0x0000000188047824 */ /* 0x000fe200078e0204 */
[----:B------:R-:W-:Y:S01]  /*2070*/  SHF.R.U32.HI R137, RZ, 0x1f, R0 ;  /* 0x0000001fff897819 */ /* 0x000fe20000011600 */
[----:B------:R1:W-:Y:S02]  /*2080*/  STL [R1+0x74], R12 ;  /* 0x0000740c01007387 */ /* 0x0003e40000100800 */
[----:B------:R-:W-:Y:S01]  /*2090*/  IMAD.HI R4, R4, 0x66666667, RZ ;  /* 0x6666666704047827 */ /* 0x000fe200078e02ff */
[----:B------:R-:W-:Y:S01]  /*20a0*/  LEA.HI.SX32 R137, R0, R137, 0x1a ;  /* 0x0000008900897211 */ /* 0x000fe200078fd2ff */
[----:B------:R1:W-:Y:S02]  /*20b0*/  STL [R1+0x64], R5 ;  /* 0x0000640501007387 */ /* 0x0003e40000100800 */
[----:B------:R-:W-:Y:S01]  /*20c0*/  IMAD.MOV.U32 R0, RZ, RZ, RZ ;  /* 0x000000ffff007224 */ /* 0x000fe200078e00ff */
[----:B------:R-:W-:-:S04]  /*20d0*/  SHF.R.U32.HI R3, RZ, 0x1f, R4 ;  /* 0x0000001fff037819 */ /* 0x000fc80000011604 */
[----:B------:R-:W-:-:S04]  /*20e0*/  LEA.HI.SX32 R4, R4, R3, 0x1a ;  /* 0x0000000304047211 */ /* 0x000fc800078fd2ff */
[----:B------:R-:W-:-:S04]  /*20f0*/  VIMNMX R9, R137, R4, PT ;  /* 0x0000000489097248 */ /* 0x000fc80003fe0100 */
[----:B------:R-:W-:-:S13]  /*2100*/  ISETP.GE.AND P0, PT, R9, 0x1, PT ;  /* 0x000000010900780c */ /* 0x000fda0003f06270 */
[----:B-1----:R-:W-:Y:S05]  /*2110*/  @!P0 BRA `(.L_x_6605) ;  /* 0x0000000000748947 */ /* 0x002fea0003800000 */
[----:B------:R-:W-:Y:S01]  /*2120*/  ISETP.NE.AND P0, PT, R5, RZ, PT ;  /* 0x000000ff0500720c */ /* 0x000fe20003f05270 */
[----:B------:R-:W-:-:S03]  /*2130*/  ULDC UR4, c[0x0][0x9f0] ;  /* 0x00027c0000047ab9 */ /* 0x000fc60000000800 */
[----:B------:R-:W-:-:S04]  /*2140*/  SEL R10, R5, UR4, P0 ;  /* 0x00000004050a7c07 */ /* 0x000fc80008000000 */
[-C--:B------:R-:W-:Y:S02]  /*2150*/  IABS R6, R10.reuse ;  /* 0x0000000a00067213 */ /* 0x080fe40000000000 */
[----:B------:R-:W-:Y:S02]  /*2160*/  IADD3 R0, R10, -0x1, R9 ;  /* 0xffffffff0a007810 */ /* 0x000fe40007ffe009 */
[----:B------:R-:W0:Y:S01]  /*2170*/  I2F.RP R3, R6 ;  /* 0x0000000600037306 */ /* 0x000e220000209400 */
[----:B------:R-:W-:Y:S02]  /*2180*/  IABS R11, R10 ;  /* 0x0000000a000b7213 */ /* 0x000fe40000000000 */
[----:B------:R-:W-:Y:S02]  /*2190*/  IABS R8, R0 ;  /* 0x0000000000087213 */ /* 0x000fe40000000000 */
[----:B------:R-:W-:-:S04]  /*21a0*/  LOP3.LUT R0, R0, R10, RZ, 0x3c, !PT ;  /* 0x0000000a00007212 */ /* 0x000fc800078e3cff */
[----:B------:R-:W-:Y:S01]  /*21b0*/  ISETP.GE.AND P2, PT, R0, RZ, PT ;  /* 0x000000ff0000720c */ /* 0x000fe20003f46270 */
[----:B0-----:R-:W0:Y:S02]  /*21c0*/  MUFU.RCP R3, R3 ;  /* 0x0000000300037308 */ /* 0x001e240000001000 */
        /* <DEDUP_REMOVED lines=18> */
.L_x_6605:
[----:B------:R-:W-:Y:S05]  /*22f0*/  BSYNC B0 ;  /* 0x0000000000007941 */ /* 0x000fea0003800000 */
.L_x_6604:
        /* <DEDUP_REMOVED lines=37> */
.L_x_6608:
[----:B------:R-:W-:Y:S05]  /*2550*/  BSYNC B6 ;  /* 0x0000000000067941 */ /* 0x000fea0003800000 */
.L_x_6607:
        /* <DEDUP_REMOVED lines=20> */
.L_x_6610:
[----:B------:R-:W-:Y:S05]  /*26a0*/  BSYNC B6 ;  /* 0x0000000000067941 */ /* 0x000fea0003800000 */
.L_x_6609:
[----:B------:R-:W2:Y:S01]  /*26b0*/  LDL.LU R10, [R1+0xc] ;  /* 0x00000c00010a7983 */ /* 0x000ea20000300800 */
[----:B------:R-:W-:Y:S01]  /*26c0*/  ULDC.64 UR4, c[0x0][0x9f8] ;  /* 0x00027e0000047ab9 */ /* 0x000fe20000000a00 */
[----:B------:R-:W-:Y:S01]  /*26d0*/  IMAD.MOV.U32 R0, RZ, RZ, R26 ;  /* 0x000000ffff007224 */ /* 0x000fe200078e001a */
[----:B------:R-:W-:Y:S01]  /*26e0*/  ISETP.NE.U32.AND P0, PT, RZ, UR4, PT ;  /* 0x00000004ff007c0c */ /* 0x000fe2000bf05070 */
[----:B------:R-:W3:Y:S01]  /*26f0*/  LDL R33, [R1+0x30] ;  /* 0x0000300001217983 */ /* 0x000ee20000100800 */
[----:B------:R-:W0:Y:S02]  /*2700*/  LDC.64 R102, c[0x0][0x3f8] ;  /* 0x0000fe00ff667b82 */ /* 0x000e240000000a00 */
[----:B------:R-:W-:Y:S01]  /*2710*/  ISETP.NE.AND.EX P0, PT, RZ, UR5, PT, P0 ;  /* 0x00000005ff007c0c */ /* 0x000fe2000bf05300 */
[----:B------:R-:W4:Y:S04]  /*2720*/  LDL R32, [R1+0x3c] ;  /* 0x00003c0001207983 */ /* 0x000f280000100800 */
[----:B------:R-:W3:Y:S04]  /*2730*/  LDL R14, [R1+0x34] ;  /* 0x00003400010e7983 */ /* 0x000ee80000100800 */
[----:B------:R-:W3:Y:S04]  /*2740*/  LDL R31, [R1+0x38] ;  /* 0x00003800011f7983 */ /* 0x000ee80000100800 */
[----:B------:R-:W3:Y:S01]  /*2750*/  LDL R15, [R1+0x40] ;  /* 0x00004000010f7983 */ /* 0x000ee20000100800 */
[----:B------:R-:W-:Y:S01]  /*2760*/  @P0 IADD3 R4, P1, R28, UR4, RZ ;  /* 0x000000041c040c10 */ /* 0x000fe2000ff3e0ff */
[----:B------:R-:W1:Y:S03]  /*2770*/  S2R R20, SR_TID.X ;  /* 0x0000000000147919 */ /* 0x000e660000002100 */
[----:B------:R-:W-:-:S02]  /*2780*/  @P0 IADD3.X R5, R27, UR5, RZ, P1, !PT ;  /* 0x000000051b050c10 */ /* 0x000fc40008ffe4ff */
[----:B------:R-:W0:Y:S03]  /*2790*/  LDC R27, c[0x0][0x3f4] ;  /* 0x0000fd00ff1b7b82 */ /* 0x000e260000000800 */
[----:B------:R1:W3:Y:S02]  /*27a0*/  @P0 LDG.E R0, desc[UR54][R4.64] ;  /* 0x0000003604000981 */ /* 0x0002e4000c1e1900 */
[----:B-1----:R-:W-:-:S04]  /*27b0*/  SHF.R.U32.HI R30, RZ, 0x7, R20 ;  /* 0x00000007ff1e7819 */ /* 0x002fc80000011614 */
[----:B------:R-:W-:Y:S01]  /*27c0*/  ISETP.NE.AND P6, PT, R30, 0x1, PT ;  /* 0x000000011e00780c */ /* 0x000fe20003fc5270 */
[----:B------:R-:W-:-:S05]  /*27d0*/  VIADD R3, R20, 0xffffff80 ;  /* 0xffffff8014037836 */ /* 0x000fca0000000000 */
[----:B------:R-:W-:Y:S02]  /*27e0*/  LEA.HI R6, R3, R3, RZ, 0x1 ;  /* 0x0000000303067211 */ /* 0x000fe400078f08ff */
[----:B------:R-:W-:Y:S02]  /*27f0*/  SHF.R.S32.HI R8, RZ, 0x1f, R3 ;  /* 0x0000001fff087819 */ /* 0x000fe40000011403 */
[----:B------:R-:W-:-:S03]  /*2800*/  LOP3.LUT R6, R6, 0xfffffffe, RZ, 0xc0, !PT ;  /* 0xfffffffe06067812 */ /* 0x000fc600078ec0ff */
[----:B------:R-:W-:Y:S05]  /*2810*/  @!P6 WARPSYNC.ALL ;  /* 0x000000000000e948 */ /* 0x000fea0003800000 */
[----:B------:R-:W-:Y:S01]  /*2820*/  ULDC UR4, c[0x0][0x2f4] ;  /* 0x0000bd0000047ab9 */ /* 0x000fe20000000800 */
[----:B------:R-:W-:Y:S02]  /*2830*/  LEA.HI R8, R8, R3, RZ, 0x2 ;  /* 0x0000000308087211 */ /* 0x000fe400078f10ff */
[----:B------:R-:W-:Y:S01]  /*2840*/  ISETP.GE.AND P1, PT, R222, UR4, PT ;  /* 0x00000004de007c0c */ /* 0x000fe2000bf26270 */
[----:B------:R-:W-:Y:S01]  /*2850*/  IMAD.IADD R109, R3, 0x1, -R6 ;  /* 0x00000001036d7824 */ /* 0x000fe200078e0a06 */
[----:B------:R-:W-:-:S02]  /*2860*/  SHF.R.S32.HI R116, RZ, 0x2, R8 ;  /* 0x00000002ff747819 */ /* 0x000fc40000011408 */
[----:B------:R-:W-:Y:S02]  /*2870*/  SHF.R.S32.HI R7, RZ, 0x1f, R8 ;  /* 0x0000001fff077819 */ /* 0x000fe40000011408 */
[----:B------:R-:W-:Y:S01]  /*2880*/  SEL R3, RZ, 0xffffffff, P1 ;  /* 0xffffffffff037807 */ /* 0x000fe20000800000 */
[----:B------:R-:W1:Y:S01]  /*2890*/  LDC.64 R8, c[0x0][0x408] ;  /* 0x00010200ff087b82 */ /* 0x000e620000000a00 */
[----:B------:R-:W-:Y:S02]  /*28a0*/  ISETP.GE.AND P0, PT, R16, UR4, PT ;  /* 0x0000000410007c0c */ /* 0x000fe4000bf06270 */
[----:B------:R-:W-:Y:S01]  /*28b0*/  LEA.HI R7, R7, R116, RZ, 0x2 ;  /* 0x0000007407077211 */ /* 0x000fe200078f10ff */
[----:B------:R-:W-:Y:S01]  /*28c0*/  IMAD.SHL.U32 R3, R3, 0x2, RZ ;  /* 0x0000000203037824 */ /* 0x000fe200078e00ff */
[----:B------:R-:W-:Y:S02]  /*28d0*/  SEL R4, RZ, 0x1, P0 ;  /* 0x00000001ff047807 */ /* 0x000fe40000000000 */
[----:B------:R-:W-:-:S02]  /*28e0*/  LOP3.LUT R7, R7, 0xfffffffc, RZ, 0xc0, !PT ;  /* 0xfffffffc07077812 */ /* 0x000fc400078ec0ff */
[----:B------:R-:W-:Y:S02]  /*28f0*/  ISETP.GE.AND P0, PT, R223, UR4, PT ;  /* 0x00000004df007c0c */ /* 0x000fe4000bf06270 */
[----:B------:R-:W-:Y:S02]  /*2900*/  ISETP.GE.AND P1, PT, R23, UR4, PT ;  /* 0x0000000417007c0c */ /* 0x000fe4000bf26270 */
[----:B------:R-:W-:Y:S01]  /*2910*/  LOP3.LUT R4, R3, 0x2, R4, 0xe2, !PT ;  /* 0x0000000203047812 */ /* 0x000fe200078ee204 */
[----:B------:R-:W-:Y:S01]  /*2920*/  IMAD.IADD R116, R116, 0x1, -R7 ;  /* 0x0000000174747824 */ /* 0x000fe200078e0a07 */
[----:B------:R-:W-:Y:S02]  /*2930*/  SEL R3, RZ, 0x4, P0 ;  /* 0x00000004ff037807 */ /* 0x000fe40000000000 */
[----:B------:R-:W-:Y:S02]  /*2940*/  SEL R5, RZ, 0x8, P1 ;  /* 0x00000008ff057807 */ /* 0x000fe40000800000 */
[----:B------:R-:W-:-:S02]  /*2950*/  ISETP.GE.AND P0, PT, R22, UR4, PT ;  /* 0x0000000416007c0c */ /* 0x000fc4000bf06270 */
[C---:B------:R-:W-:Y:S01]  /*2960*/  IADD3 R29, R20.reuse, -0x80, RZ ;  /* 0xffffff80141d7810 */ /* 0x040fe20007ffe0ff */
[----:B------:R-:W-:Y:S01]  /*2970*/  VIADD R20, R20, 0xffffff80 ;  /* 0xffffff8014147836 */ /* 0x000fe20000000000 */
[----:B------:R-:W-:Y:S02]  /*2980*/  LOP3.LUT R3, R5, R4, R3, 0xfe, !PT ;  /* 0x0000000405037212 */ /* 0x000fe400078efe03 */
[----:B------:R-:W-:Y:S02]  /*2990*/  SEL R4, RZ, 0x10, P0 ;  /* 0x00000010ff047807 */ /* 0x000fe40000000000 */
[----:B------:R-:W-:Y:S02]  /*29a0*/  LOP3.LUT P0, RZ, R116, 0x2, RZ, 0xc0, !PT ;  /* 0x0000000274ff7812 */ /* 0x000fe4000780c0ff */
[----:B------:R-:W-:-:S04]  /*29b0*/  LEA.HI R20, R20, R29, RZ, 0x1 ;  /* 0x0000001d14147211 */ /* 0x000fc800078f08ff */
[----:B------:R-:W-:Y:S02]  /*29c0*/  SHF.R.S32.HI R20, RZ, 0x1, R20 ;  /* 0x00000001ff147819 */ /* 0x000fe40000011414 */
[-C--:B0-----:R-:W-:Y:S02]  /*29d0*/  ISETP.GE.AND P1, PT, R222, R27.reuse, PT ;  /* 0x0000001bde00720c */ /* 0x081fe40003f26270 */
[----:B------:R-:W-:Y:S02]  /*29e0*/  SHF.R.S32.HI R7, RZ, 0x1f, R20 ;  /* 0x0000001fff077819 */ /* 0x000fe40000011414 */
[----:B------:R-:W-:Y:S02]  /*29f0*/  LOP3.LUT R28, R3, R4, RZ, 0xfc, !PT ;  /* 0x00000004031c7212 */ /* 0x000fe400078efcff */
[----:B------:R-:W-:Y:S01]  /*2a00*/  ISETP.GE.AND P2, PT, R223, R27, PT ;  /* 0x0000001bdf00720c */ /* 0x000fe20003f46270 */
[----:B------:R-:W-:Y:S01]  /*2a10*/  IMAD R6, R7, R102, RZ ;  /* 0x0000006607067224 */ /* 0x000fe200078e02ff */
[----:B------:R-:W-:-:S03]  /*2a20*/  SEL R5, R27, RZ, P1 ;  /* 0x000000ff1b057207 */ /* 0x000fc60000800000 */
[----:B------:R-:W-:Y:S01]  /*2a30*/  IMAD R11, R20, R103, R6 ;  /* 0x00000067140b7224 */ /* 0x000fe200078e0206 */
[----:B------:R-:W-:Y:S01]  /*2a40*/  SEL R6, R27, RZ, P2 ;  /* 0x000000ff1b067207 */ /* 0x000fe20001000000 */
[----:B------:R-:W-:Y:S02]  /*2a50*/  IMAD.IADD R5, R222, 0x1, R5 ;  /* 0x00000001de057824 */ /* 0x000fe400078e0205 */
[-C--:B-1----:R-:W-:Y:S01]  /*2a60*/  IMAD R4, R7, R8.reuse, RZ ;  /* 0x0000000807047224 */ /* 0x082fe200078e02ff */
[----:B------:R-:W-:Y:S01]  /*2a70*/  SHF.R.S32.HI R225, RZ, 0x1f, R224 ;  /* 0x0000001fffe17819 */ /* 0x000fe200000114e0 */
[----:B------:R-:W-:Y:S01]  /*2a80*/  IMAD.IADD R12, R223, 0x1, R6 ;  /* 0x00000001df0c7824 */ /* 0x000fe200078e0206 */
[----:B------:R-:W-:Y:S01]  /*2a90*/  SHF.R.S32.HI R6, RZ, 0x1f, R5 ;  /* 0x0000001fff067819 */ /* 0x000fe20000011405 */
[----:B------:R-:W-:Y:S02]  /*2aa0*/  IMAD R7, R20, R9, R4 ;  /* 0x0000000914077224 */ /* 0x000fe400078e0204 */
[----:B------:R-:W-:Y:S01]  /*2ab0*/  IMAD.IADD R118, R118, 0x1, R25 ;  /* 0x0000000176767824 */ /* 0x000fe200078e0219 */
[-C--:B------:R-:W-:Y:S01]  /*2ac0*/  LEA.HI R25, R6, R5.reuse, RZ, 0x4 ;  /* 0x0000000506197211 */ /* 0x080fe200078f20ff */
[----:B------:R-:W-:Y:S01]  /*2ad0*/  IMAD.WIDE.U32 R96, R20, R8, R16 ;  /* 0x0000000814607225 */ /* 0x000fe200078e0010 */
[----:B------:R-:W-:-:S03]  /*2ae0*/  LEA.HI R6, R6, R5, RZ, 0x6 ;  /* 0x0000000506067211 */ /* 0x000fc600078f30ff */
[----:B------:R-:W-:Y:S01]  /*2af0*/  IMAD.WIDE.U32 R98, R20, R8, R224 ;  /* 0x0000000814627225 */ /* 0x000fe200078e00e0 */
[----:B------:R-:W-:-:S03]  /*2b00*/  IADD3 R97, R7, R97, RZ ;  /* 0x0000006107617210 */ /* 0x000fc60007ffe0ff */
[----:B------:R-:W-:Y:S01]  /*2b10*/  IMAD.IADD R99, R99, 0x1, R7 ;  /* 0x0000000163637824 */ /* 0x000fe200078e0207 */
[----:B------:R-:W-:Y:S01]  /*2b20*/  SHF.R.S32.HI R7, RZ, 0x6, R6 ;  /* 0x00000006ff077819 */ /* 0x000fe20000011406 */
[----:B------:R-:W-:-:S04]  /*2b30*/  IMAD.WIDE.U32 R106, R20, R102, R224 ;  /* 0x00000066146a7225 */ /* 0x000fc800078e00e0 */
[----:B------:R-:W-:-:S04]  /*2b40*/  IMAD.WIDE.U32 R104, R20, R102, R16 ;  /* 0x0000006614687225 */ /* 0x000fc800078e0010 */
[----:B------:R-:W-:Y:S02]  /*2b50*/  IMAD.IADD R107, R107, 0x1, R11 ;  /* 0x000000016b6b7824 */ /* 0x000fe400078e020b */
[----:B------:R-:W-:Y:S01]  /*2b60*/  IMAD.IADD R105, R11, 0x1, R105 ;  /* 0x000000010b697824 */ /* 0x000fe200078e0269 */
[----:B------:R-:W-:-:S04]  /*2b70*/  SHF.R.S32.HI R13, RZ, 0x1f, R12 ;  /* 0x0000001fff0d7819 */ /* 0x000fc8000001140c */
[CC--:B------:R-:W-:Y:S02]  /*2b80*/  LEA.HI R26, R13.reuse, R12.reuse, RZ, 0x4 ;  /* 0x0000000c0d1a7211 */ /* 0x0c0fe400078f20ff */
[----:B------:R-:W-:Y:S01]  /*2b90*/  LEA.HI R12, R13, R12, RZ, 0x6 ;  /* 0x0000000c0d0c7211 */ /* 0x000fe200078f30ff */
[----:B------:R-:W-:-:S03]  /*2ba0*/  IMAD.WIDE.U32 R100, R8, 0xa0, RZ ;  /* 0x000000a008647825 */ /* 0x000fc600078e00ff */
[----:B------:R-:W-:Y:S01]  /*2bb0*/  SHF.R.S32.HI R12, RZ, 0x6, R12 ;  /* 0x00000006ff0c7819 */ /* 0x000fe2000001140c */
[----:B------:R-:W-:Y:S01]  /*2bc0*/  IMAD R121, R103, 0xa0, RZ ;  /* 0x000000a067797824 */ /* 0x000fe200078e02ff */
[----:B------:R-:W-:Y:S01]  /*2bd0*/  SHF.R.S32.HI R111, RZ, 0x4, R25 ;  /* 0x00000004ff6f7819 */ /* 0x000fe20000011419 */
[----:B-----5:R-:W-:Y:S01]  /*2be0*/  IMAD.WIDE.U32 R106, R129, R102, R106 ;  /* 0x00000066816a7225 */ /* 0x020fe200078e006a */
[----:B------:R-:W-:-:S03]  /*2bf0*/  SHF.R.S32.HI R110, RZ, 0x4, R26 ;  /* 0x00000004ff6e7819 */ /* 0x000fc6000001141a */
[----:B------:R-:W-:-:S04]  /*2c00*/  IMAD.WIDE.U32 R104, R129, R102, R104 ;  /* 0x0000006681687225 */ /* 0x000fc800078e0068 */
[----:B------:R-:W-:-:S04]  /*2c10*/  IMAD.WIDE.U32 R98, R129, R8, R98 ;  /* 0x0000000881627225 */ /* 0x000fc800078e0062 */
[----:B------:R-:W-:-:S04]  /*2c20*/  IMAD.WIDE.U32 R96, R129, R8, R96 ;  /* 0x0000000881607225 */ /* 0x000fc800078e0060 */
[----:B------:R-:W-:Y:S02]  /*2c30*/  VIADD R130, R30, 0x8 ;  /* 0x000000081e827836 */ /* 0x000fe40000000000 */
[----:B------:R-:W-:Y:S02]  /*2c40*/  IMAD.SHL.U32 R114, R27, 0x2, RZ ;  /* 0x000000021b727824 */ /* 0x000fe400078e00ff */
[----:B------:R-:W-:Y:S01]  /*2c50*/  IMAD R109, R109, 0x80, R20 ;  /* 0x000000806d6d7824 */ /* 0x000fe200078e0214 */
[----:B--2---:R-:W-:-:S04]  /*2c60*/  LOP3.LUT R10, R10, 0xfffffffb, RZ, 0xc0, !PT ;  /* 0xfffffffb0a0a7812 */ /* 0x004fc800078ec0ff */
[----:B------:R-:W-:Y:S02]  /*2c70*/  @P0 LOP3.LUT R10, R10, 0x4, RZ, 0xfc, !PT ;  /* 0x000000040a0a0812 */ /* 0x000fe400078efcff */
[----:B------:R-:W-:-:S04]  /*2c80*/  ISETP.GE.AND P0, PT, R16, R27, PT ;  /* 0x0000001b1000720c */ /* 0x000fc80003f06270 */
[----:B------:R-:W-:-:S05]  /*2c90*/  SEL R3, R27, RZ, P0 ;  /* 0x000000ff1b037207 */ /* 0x000fca0000000000 */
[----:B------:R-:W-:Y:S01]  /*2ca0*/  IMAD.IADD R3, R16, 0x1, R3 ;  /* 0x0000000110037824 */ /* 0x000fe200078e0203 */
[----:B------:R-:W-:-:S04]  /*2cb0*/  LOP3.LUT R10, R10, 0xfffffffe, RZ, 0xc0, !PT ;  /* 0xfffffffe0a0a7812 */ /* 0x000fc800078ec0ff */
[----:B------:R-:W-:Y:S02]  /*2cc0*/  SHF.R.S32.HI R4, RZ, 0x1f, R3 ;  /* 0x0000001fff047819 */ /* 0x000fe40000011403 */
[----:B------:R-:W-:Y:S02]  /*2cd0*/  @P2 LOP3.LUT R10, R10, 0x1, RZ, 0xfc, !PT ;  /* 0x000000010a0a2812 */ /* 0x000fe400078efcff */
[CC--:B------:R-:W-:Y:S02]  /*2ce0*/  LEA.HI R21, R4.reuse, R3.reuse, RZ, 0x4 ;  /* 0x0000000304157211 */ /* 0x0c0fe400078f20ff */
[----:B------:R-:W-:Y:S01]  /*2cf0*/  LEA.HI R4, R4, R3, RZ, 0x6 ;  /* 0x0000000304047211 */ /* 0x000fe200078f30ff */
[----:B------:R0:W-:Y:S01]  /*2d00*/  STL [R1+0xc], R10 ;  /* 0x00000c0a01007387 */ /* 0x0001e20000100800 */
[----:B----4-:R-:W-:Y:S02]  /*2d10*/  SHF.R.U32.HI R3, RZ, 0x3, R32 ;  /* 0x00000003ff037819 */ /* 0x010fe40000011620 */
[----:B------:R-:W-:-:S02]  /*2d20*/  SHF.R.S32.HI R5, RZ, 0x6, R4 ;  /* 0x00000006ff057819 */ /* 0x000fc40000011404 */
[----:B---3--:R-:W-:Y:S02]  /*2d30*/  LOP3.LUT R6, R33, 0x30, R25, 0xf8, !PT ;  /* 0x0000003021067812 */ /* 0x008fe400078ef819 */
[----:B0-----:R-:W-:Y:S01]  /*2d40*/  LOP3.LUT R10, R32, 0x30, R21, 0xf8, !PT ;  /* 0x00000030200a7812 */ /* 0x001fe200078ef815 */
[----:B------:R-:W-:Y:S01]  /*2d50*/  IMAD R126, R5, 0x2800, R15 ;  /* 0x00002800057e7824 */ /* 0x000fe200078e020f */
[----:B------:R-:W-:Y:S01]  /*2d60*/  LOP3.LUT R4, R33, 0x30, R21, 0xf8, !PT ;  /* 0x0000003021047812 */ /* 0x000fe200078ef815 */
[--C-:B------:R-:W-:Y:S01]  /*2d70*/  IMAD R127, R7, 0x2800, R31.reuse ;  /* 0x00002800077f7824 */ /* 0x100fe200078e021f */
[-C--:B------:R-:W-:Y:S02]  /*2d80*/  LOP3.LUT R6, R6, R14.reuse, RZ, 0x3c, !PT ;  /* 0x0000000e06067212 */ /* 0x080fe400078e3cff */
[-C--:B------:R-:W-:Y:S01]  /*2d90*/  LOP3.LUT R11, R10, R3.reuse, RZ, 0x3c, !PT ;  /* 0x000000030a0b7212 */ /* 0x080fe200078e3cff */
[----:B------:R-:W-:Y:S01]  /*2da0*/  IMAD R128, R5, 0x2800, R31 ;  /* 0x0000280005807824 */ /* 0x000fe200078e021f */
[----:B------:R-:W-:Y:S01]  /*2db0*/  LOP3.LUT R5, R4, R14, RZ, 0x3c, !PT ;  /* 0x0000000e04057212 */ /* 0x000fe200078e3cff */
[----:B------:R-:W-:Y:S01]  /*2dc0*/  IMAD.IADD R127, R127, 0x1, R6 ;  /* 0x000000017f7f7824 */ /* 0x000fe200078e0206 */
[----:B------:R-:W-:Y:S01]  /*2dd0*/  LOP3.LUT R6, R32, 0x30, R25, 0xf8, !PT ;  /* 0x0000003020067812 */ /* 0x000fe200078ef819 */
[----:B------:R-:W-:Y:S01]  /*2de0*/  IMAD.IADD R126, R126, 0x1, R11 ;  /* 0x000000017e7e7824 */ /* 0x000fe200078e020b */
[----:B------:R-:W-:Y:S01]  /*2df0*/  SHF.R.S32.HI R11, RZ, 0x1f, R129 ;  /* 0x0000001fff0b7819 */ /* 0x000fe20000011481 */
[----:B------:R-:W-:Y:S01]  /*2e00*/  IMAD.IADD R128, R128, 0x1, R5 ;  /* 0x0000000180807824 */ /* 0x000fe200078e0205 */
[----:B------:R-:W-:-:S03]  /*2e10*/  LOP3.LUT R5, R6, R3, RZ, 0x3c, !PT ;  /* 0x0000000306057212 */ /* 0x000fc600078e3cff */
[----:B------:R-:W-:Y:S01]  /*2e20*/  IMAD R6, R11, R102, RZ ;  /* 0x000000660b067224 */ /* 0x000fe200078e02ff */
[----:B------:R-:W-:-:S03]  /*2e30*/  LOP3.LUT R4, R33, 0x30, R26, 0xf8, !PT ;  /* 0x0000003021047812 */ /* 0x000fc600078ef81a */
[----:B------:R-:W-:Y:S02]  /*2e40*/  IMAD R13, R129, R103, R6 ;  /* 0x00000067810d7224 */ /* 0x000fe400078e0206 */
[----:B------:R-:W-:Y:S01]  /*2e50*/  IMAD R6, R11, R8, RZ ;  /* 0x000000080b067224 */ /* 0x000fe200078e02ff */
[----:B------:R-:W-:Y:S01]  /*2e60*/  LOP3.LUT R4, R4, R14, RZ, 0x3c, !PT ;  /* 0x0000000e04047212 */ /* 0x000fe200078e3cff */
[----:B------:R-:W-:Y:S01]  /*2e70*/  IMAD R11, R9, 0xa0, RZ ;  /* 0x000000a0090b7824 */ /* 0x000fe200078e02ff */
[----:B------:R-:W-:Y:S01]  /*2e80*/  ISETP.GE.AND P2, PT, R220, UR4, PT ;  /* 0x00000004dc007c0c */ /* 0x000fe2000bf46270 */
[----:B------:R-:W-:Y:S01]  /*2e90*/  IMAD R124, R7, 0x2800, R15 ;  /* 0x00002800077c7824 */ /* 0x000fe200078e020f */
[----:B------:R-:W-:Y:S01]  /*2ea0*/  LOP3.LUT R10, R32, 0x30, R26, 0xf8, !PT ;  /* 0x00000030200a7812 */ /* 0x000fe200078ef81a */
[----:B------:R-:W-:Y:S02]  /*2eb0*/  IMAD R125, R12, 0x2800, R31 ;  /* 0x000028000c7d7824 */ /* 0x000fe400078e021f */
[----:B------:R-:W-:Y:S01]  /*2ec0*/  IMAD.IADD R122, R101, 0x1, R11 ;  /* 0x00000001657a7824 */ /* 0x000fe200078e020b */
[----:B------:R-:W-:Y:S01]  /*2ed0*/  SEL R11, RZ, 0x20, P2 ;  /* 0x00000020ff0b7807 */ /* 0x000fe20001000000 */
[----:B------:R-:W-:Y:S01]  /*2ee0*/  IMAD.IADD R125, R125, 0x1, R4 ;  /* 0x000000017d7d7824 */ /* 0x000fe200078e0204 */
[----:B------:R-:W-:Y:S01]  /*2ef0*/  IADD3 R124, R124, R5, RZ ;  /* 0x000000057c7c7210 */ /* 0x000fe20007ffe0ff */
[----:B------:R-:W-:Y:S01]  /*2f00*/  IMAD.SHL.U32 R5, R102, 0x80, RZ ;  /* 0x0000008066057824 */ /* 0x000fe200078e00ff */
[----:B------:R-:W-:Y:S01]  /*2f10*/  LOP3.LUT R10, R10, R3, RZ, 0x3c, !PT ;  /* 0x000000030a0a7212 */ /* 0x000fe200078e3cff */
[----:B------:R-:W-:Y:S01]  /*2f20*/  IMAD R123, R12, 0x2800, R15 ;  /* 0x000028000c7b7824 */ /* 0x000fe200078e020f */
[C---:B------:R-:W-:Y:S01]  /*2f30*/  SHF.L.U64.HI R4, R102.reuse, 0x7, R103 ;  /* 0x0000000766047819 */ /* 0x040fe20000010267 */
[----:B------:R-:W-:Y:S01]  /*2f40*/  IMAD.WIDE.U32 R102, R102, 0xa0, RZ ;  /* 0x000000a066667825 */ /* 0x000fe200078e00ff */
[----:B------:R-:W-:-:S02]  /*2f50*/  SHF.R.S32.HI R112, RZ, 0x4, R21 ;  /* 0x00000004ff707819 */ /* 0x000fc40000011415 */
[----:B------:R-:W-:Y:S01]  /*2f60*/  LOP3.LUT R21, R21, 0xfffffff0, RZ, 0xc0, !PT ;  /* 0xfffffff015157812 */ /* 0x000fe200078ec0ff */
[----:B------:R-:W-:Y:S01]  /*2f70*/  IMAD R15, R129, R9, R6 ;  /* 0x00000009810f7224 */ /* 0x000fe200078e0206 */
[----:B------:R-:W-:Y:S02]  /*2f80*/  LOP3.LUT R25, R25, 0xfffffff0, RZ, 0xc0, !PT ;  /* 0xfffffff019197812 */ /* 0x000fe400078ec0ff */
[----:B------:R-:W-:Y:S02]  /*2f90*/  LOP3.LUT R26, R26, 0xfffffff0, RZ, 0xc0, !PT ;  /* 0xfffffff01a1a7812 */ /* 0x000fe400078ec0ff */
[----:B------:R-:W-:Y:S01]  /*2fa0*/  LOP3.LUT R11, R28, R11, RZ, 0xfc, !PT ;  /* 0x0000000b1c0b7212 */ /* 0x000fe200078efcff */
[----:B------:R-:W-:Y:S01]  /*2fb0*/  IMAD.IADD R123, R123, 0x1, R10 ;  /* 0x000000017b7b7824 */ /* 0x000fe200078e020a */
[C---:B------:R-:W-:Y:S01]  /*2fc0*/  SHF.L.U64.HI R6, R8.reuse, 0x7, R9 ;  /* 0x0000000708067819 */ /* 0x040fe20000010209 */
[----:B------:R-:W-:Y:S01]  /*2fd0*/  IMAD.SHL.U32 R7, R8, 0x80, RZ ;  /* 0x0000008008077824 */ /* 0x000fe200078e00ff */
[----:B------:R-:W-:Y:S01]  /*2fe0*/  IADD3 R121, R103, R121, RZ ;  /* 0x0000007967797210 */ /* 0x000fe20007ffe0ff */
[----:B------:R-:W-:Y:S01]  /*2ff0*/  IMAD.IADD R8, R107, 0x1, R13 ;  /* 0x000000016b087824 */ /* 0x000fe200078e020d */
[----:B------:R-:W-:Y:S01]  /*3000*/  SHF.R.S32.HI R117, RZ, 0x1f, R0 ;  /* 0x0000001fff757819 */ /* 0x000fe20000011400 */
[----:B------:R-:W-:Y:S01]  /*3010*/  IMAD.IADD R9, R13, 0x1, R105 ;  /* 0x000000010d097824 */ /* 0x000fe200078e0269 */
[----:B------:R-:W-:Y:S01]  /*3020*/  SHF.R.S32.HI R108, RZ, 0x1f, R21 ;  /* 0x0000001fff6c7819 */ /* 0x000fe20000011415 */
[----:B------:R-:W-:Y:S01]  /*3030*/  IMAD.IADD R10, R99, 0x1, R15 ;  /* 0x00000001630a7824 */ /* 0x000fe200078e020f */
[----:B------:R-:W-:Y:S01]  /*3040*/  SHF.R.S32.HI R95, RZ, 0x1f, R25 ;  /* 0x0000001fff5f7819 */ /* 0x000fe20000011419 */
[----:B------:R-:W-:Y:S01]  /*3050*/  IMAD.IADD R20, R15, 0x1, R97 ;  /* 0x000000010f147824 */ /* 0x000fe200078e0261 */
[----:B------:R-:W-:-:S02]  /*3060*/  SHF.R.S32.HI R27, RZ, 0x1f, R26 ;  /* 0x0000001fff1b7819 */ /* 0x000fc4000001141a */
[----:B------:R-:W-:Y:S02]  /*3070*/  LOP3.LUT R28, R28, 0x1, RZ, 0xc0, !PT ;  /* 0x000000011c1c7812 */ /* 0x000fe400078ec0ff */
[C---:B------:R-:W-:Y:S02]  /*3080*/  LOP3.LUT R29, R11.reuse, 0x2, RZ, 0xc0, !PT ;  /* 0x000000020b1d7812 */ /* 0x040fe400078ec0ff */
[C---:B------:R-:W-:Y:S02]  /*3090*/  LOP3.LUT R30, R11.reuse, 0x4, RZ, 0xc0, !PT ;  /* 0x000000040b1e7812 */ /* 0x040fe400078ec0ff */
[C---:B------:R-:W-:Y:S02]  /*30a0*/  LOP3.LUT R31, R11.reuse, 0x8, RZ, 0xc0, !PT ;  /* 0x000000080b1f7812 */ /* 0x040fe400078ec0ff */
[C---:B------:R-:W-:Y:S02]  /*30b0*/  LOP3.LUT R32, R11.reuse, 0x10, RZ, 0xc0, !PT ;  /* 0x000000100b207812 */ /* 0x040fe400078ec0ff */
[----:B------:R-:W-:Y:S01]  /*30c0*/  LOP3.LUT R33, R11, 0x20, RZ, 0xc0, !PT ;  /* 0x000000200b217812 */ /* 0x000fe200078ec0ff */
[----:B------:R-:W-:Y:S06]  /*30d0*/  @!P6 BAR.SYNC.DEFER_BLOCKING 0x9, 0x100 ;  /* 0x024400000000eb1d */ /* 0x000fec0000010000 */
.L_x_6716:
[----:B------:R-:W2:Y:S01]  /*30e0*/  LDL R40, [R1+0x58] ;  /* 0x0000580001287983 */ /* 0x000ea20000100800 */
[----:B0-----:R-:W0:Y:S03]  /*30f0*/  LDC R36, c[0x0][0x430] ;  /* 0x00010c00ff247b82 */ /* 0x001e260000000800 */
[----:B------:R-:W3:Y:S01]  /*3100*/  LDL.LU R38, [R1+0xc] ;  /* 0x00000c0001267983 */ /* 0x000ee20000300800 */
[----:B------:R-:W-:-:S04]  /*3110*/  IADD3 R24, R24, -0x1, RZ ;  /* 0xffffffff18187810 */ /* 0x000fc80007ffe0ff */
[----:B-1----:R-:W1:Y:S01]  /*3120*/  LDC R113, c[0x0][0x3f4] ;  /* 0x0000fd00ff717b82 */ /* 0x002e620000000800 */
[----:B------:R-:W-:-:S04]  /*3130*/  IMAD R11, R24, 0xa0, R109 ;  /* 0x000000a0180b7824 */ /* 0x000fc800078e026d */
[----:B------:R-:W-:Y:S01]  /*3140*/  IMAD.IADD R39, R118, 0x1, R11 ;  /* 0x0000000176277824 */ /* 0x000fe200078e020b */
[----:B------:R-:W-:-:S03]  /*3150*/  ISETP.GE.AND P2, PT, R11, R2, PT ;  /* 0x000000020b00720c */ /* 0x000fc60003f46270 */
[----:B------:R-:W-:Y:S01]  /*3160*/  IMAD.MOV.U32 R11, RZ, RZ, R39 ;  /* 0x000000ffff0b7224 */ /* 0x000fe200078e0027 */
[----:B------:R-:W-:Y:S02]  /*3170*/  ISETP.GT.OR P2, PT, R109, 0x9f, P2 ;  /* 0x0000009f6d00780c */ /* 0x000fe40001744670 */
[----:B0-----:R-:W-:-:S11]  /*3180*/  ISETP.NE.AND P3, PT, R36, 0x1, PT ;  /* 0x000000012400780c */ /* 0x001fd60003f65270 */
[----:B------:R-:W0:Y:S08]  /*3190*/  @!P2 LDC.64 R14, c[0x0][0x428] ;  /* 0x00010a00ff0eab82 */ /* 0x000e300000000a00 */
[----:B----4-:R-:W4:Y:S08]  /*31a0*/  @P3 LDC R34, c[0x0][0x434] ;  /* 0x00010d00ff223b82 */ /* 0x010f300000000800 */
[----:B------:R-:W1:Y:S08]  /*31b0*/  @P3 LDC R35, c[0x0][0x438] ;  /* 0x00010e00ff233b82 */ /* 0x000e700000000800 */
[----:B------:R-:W0:Y:S01]  /*31c0*/  @!P2 LDC.64 R12, c[0x0][0x418] ;  /* 0x00010600ff0cab82 */ /* 0x000e220000000a00 */
[----:B----4-:R-:W-:-:S05]  /*31d0*/  @P3 IMAD.HI.U32 R34, R39, R34, RZ ;  /* 0x0000002227223227 */ /* 0x010fca00078e00ff */
[----:B-1----:R-:W-:Y:S01]  /*31e0*/  @P3 SHF.R.U32.HI R11, RZ, R35, R34 ;  /* 0x00000023ff0b3219 */ /* 0x002fe20000011622 */
[----:B0-----:R-:W-:-:S03]  /*31f0*/  @!P2 IMAD R34, R117, R14, RZ ;  /* 0x0000000e7522a224 */ /* 0x001fc600078e02ff */
[--C-:B------:R-:W-:Y:S01]  /*3200*/  @!P2 SHF.R.S32.HI R35, RZ, 0x1f, R11.reuse ;  /* 0x0000001fff23a819 */ /* 0x100fe2000001140b */
[----:B------:R-:W-:Y:S02]  /*3210*/  @!P2 IMAD R37, R0, R15, R34 ;  /* 0x0000000f0025a224 */ /* 0x000fe400078e0222 */
[----:B------:R-:W-:-:S04]  /*3220*/  @!P2 IMAD.MOV.U32 R34, RZ, RZ, R11 ;  /* 0x000000ffff22a224 */ /* 0x000fc800078e000b */
[----:B------:R-:W-:-:S04]  /*3230*/  @!P2 IMAD.WIDE.U32 R14, R0, R14, R34 ;  /* 0x0000000e000ea225 */ /* 0x000fc800078e0022 */
[----:B------:R-:W-:Y:S01]  /*3240*/  @!P2 IMAD.IADD R15, R15, 0x1, R37 ;  /* 0x000000010f0fa824 */ /* 0x000fe200078e0225 */
[----:B------:R-:W-:Y:S01]  /*3250*/  @!P2 LEA R12, P3, R14, R12, 0x2 ;  /* 0x0000000c0e0ca211 */ /* 0x000fe200078610ff */
        /* <DEDUP_REMOVED lines=15> */
[----:B------:R-:W-:Y:S01]  /*3350*/  ISETP.GE.AND P2, PT, R113, 0x1, PT ;  /* 0x000000017100780c */ /* 0x000fe20003f46270 */
[----:B------:R-:W-:Y:S02]  /*3360*/  IMAD.IADD R89, R18, 0x1, R89 ;  /* 0x0000000112597824 */ /* 0x000fe400078e0259 */
[----:B------:R0:W-:Y:S10]  /*3370*/  STL [R1+0xc], R38 ;  /* 0x00000c2601007387 */ /* 0x0001f40000100800 */
[----:B0-----:R-:W-:Y:S05]  /*3380*/  @!P2 BRA `(.L_x_6612) ;  /* 0x000000d00074a947 */ /* 0x001fea0003800000 */
[----:B------:R-:W-:Y:S01]  /*3390*/  SHF.R.S32.HI R90, RZ, 0x1f, R35 ;  /* 0x0000001fff5a7819 */ /* 0x000fe20000011423 */
[----:B------:R-:W-:Y:S01]  /*33a0*/  ULDC.64 UR4, c[0x0][0x300] ;  /* 0x0000c00000047ab9 */ /* 0x000fe20000000a00 */
[----:B-----5:R-:W-:Y:S01]  /*33b0*/  SHF.R.S32.HI R91, RZ, 0x1f, R34 ;  /* 0x0000001fff5b7819 */ /* 0x020fe20000011422 */
[----:B------:R-:W-:-:S04]  /*33c0*/  IMAD.WIDE.U32 R12, R35, UR4, RZ ;  /* 0x00000004230c7c25 */ /* 0x000fc8000f8e00ff */
[----:B------:R-:W-:Y:S02]  /*33d0*/  IMAD R14, R90, UR4, RZ ;  /* 0x000000045a0e7c24 */ /* 0x000fe4000f8e02ff */
[----:B------:R-:W-:Y:S02]  /*33e0*/  IMAD R92, R24, -0xa0, R2 ;  /* 0xffffff60185c7824 */ /* 0x000fe400078e0202 */
[----:B------:R-:W-:Y:S01]  /*33f0*/  IMAD R11, R35, UR5, R14 ;  /* 0x00000005230b7c24 */ /* 0x000fe2000f8e020e */
[----:B------:R-:W-:Y:S01]  /*3400*/  ULDC.64 UR4, c[0x0][0x310] ;  /* 0x0000c40000047ab9 */ /* 0x000fe20000000a00 */
[----:B------:R-:W-:Y:S01]  /*3410*/  IMAD R14, R121, R24, RZ ;  /* 0x00000018790e7224 */ /* 0x000fe200078e02ff */
[----:B------:R-:W-:Y:S01]  /*3420*/  VIMNMX R92, R92, 0xa0, PT ;  /* 0x000000a05c5c7848 */ /* 0x000fe20003fe0100 */
[----:B------:R-:W-:Y:S02]  /*3430*/  IMAD R15, R91, UR4, RZ ;  /* 0x000000045b0f7c24 */ /* 0x000fe4000f8e02ff */
[----:B------:R-:W-:Y:S01]  /*3440*/  IMAD.IADD R13, R13, 0x1, R11 ;  /* 0x000000010d0d7824 */ /* 0x000fe200078e020b */
[----:B------:R-:W-:Y:S01]  /*3450*/  SHF.R.S32.HI R11, RZ, 0x1f, R24 ;  /* 0x0000001fff0b7819 */ /* 0x000fe20000011418 */
[----:B------:R-:W-:-:S02]  /*3460*/  IMAD R15, R34, UR5, R15 ;  /* 0x00000005220f7c24 */ /* 0x000fc4000f8e020f */
[----:B------:R-:W-:Y:S01]  /*3470*/  IMAD.WIDE.U32 R12, R34, UR4, R12 ;  /* 0x00000004220c7c25 */ /* 0x000fe2000f8e000c */
[----:B------:R-:W-:-:S03]  /*3480*/  ULDC.64 UR4, c[0x0][0x308] ;  /* 0x0000c20000047ab9 */ /* 0x000fc60000000a00 */
[----:B------:R-:W-:Y:S02]  /*3490*/  IMAD.IADD R13, R13, 0x1, R15 ;  /* 0x000000010d0d7824 */ /* 0x000fe400078e020f */
[----:B------:R-:W-:Y:S02]  /*34a0*/  IMAD R37, R11, R102, R14 ;  /* 0x000000660b257224 */ /* 0x000fe400078e020e */
[----:B------:R-:W-:-:S04]  /*34b0*/  IMAD.WIDE.U32 R12, R226, UR4, R12 ;  /* 0x00000004e20c7c25 */ /* 0x000fc8000f8e000c */
[----:B------:R-:W-:Y:S01]  /*34c0*/  IMAD R119, R226, UR5, R13 ;  /* 0x00000005e2777c24 */ /* 0x000fe2000f8e020d */
[----:B------:R-:W-:Y:S01]  /*34d0*/  ULDC.64 UR4, c[0x0][0x2e8] ;  /* 0x0000ba0000047ab9 */ /* 0x000fe20000000a00 */
[-C--:B------:R-:W-:Y:S01]  /*34e0*/  IMAD R13, R122, R24.reuse, RZ ;  /* 0x000000187a0d7224 */ /* 0x080fe200078e02ff */
[----:B------:R-:W-:Y:S01]  /*34f0*/  IADD3 R120, P2, R12, UR4, RZ ;  /* 0x000000040c787c10 */ /* 0x000fe2000ff5e0ff */
[----:B------:R-:W-:Y:S01]  /*3500*/  ULDC.U8 UR4, c[0x0][0x410] ;  /* 0x0001040000047ab9 */ /* 0x000fe20000000000 */
[----:B------:R-:W-:Y:S02]  /*3510*/  IMAD.WIDE.U32 R14, R102, R24, RZ ;  /* 0x00000018660e7225 */ /* 0x000fe400078e00ff */
[----:B------:R-:W-:Y:S02]  /*3520*/  IADD3.X R119, R119, UR5, RZ, P2, !PT ;  /* 0x0000000577777c10 */ /* 0x000fe400097fe4ff */
[----:B------:R-:W-:Y:S01]  /*3530*/  ISETP.NE.AND P2, PT, RZ, UR4, PT ;  /* 0x00000004ff007c0c */ /* 0x000fe2000bf45270 */
[----:B------:R-:W-:-:S02]  /*3540*/  IMAD R39, R11, R100, R13 ;  /* 0x000000640b277224 */ /* 0x000fc400078e020d */
[----:B------:R-:W-:-:S04]  /*3550*/  IMAD.WIDE.U32 R12, R100, R24, RZ ;  /* 0x00000018640c7225 */ /* 0x000fc800078e00ff */
[----:B------:R-:W-:Y:S01]  /*3560*/  IMAD.IADD R11, R15, 0x1, R37 ;  /* 0x000000010f0b7824 */ /* 0x000fe200078e0225 */
[----:B------:R-:W-:-:S05]  /*3570*/  IADD3 R86, R13, R39, RZ ;  /* 0x000000270d567210 */ /* 0x000fca0007ffe0ff */
[----:B------:R-:W-:Y:S05]  /*3580*/  @!P2 BRA `(.L_x_6613) ;  /* 0x000000640090a947 */ /* 0x000fea0003800000 */
[----:B------:R0:W5:Y:S04]  /*3590*/  LDL R132, [R1+0x18] ;  /* 0x0000180001847983 */ /* 0x0001680000100800 */
[----:B------:R0:W5:Y:S04]  /*35a0*/  LDL R131, [R1+0x20] ;  /* 0x0000200001837983 */ /* 0x0001680000100800 */
[----:B------:R0:W5:Y:S04]  /*35b0*/  LDL R94, [R1+0x24] ;  /* 0x00002400015e7983 */ /* 0x0001680000100800 */
[----:B------:R0:W5:Y:S04]  /*35c0*/  LDL R93, [R1+0x1c] ;  /* 0x00001c00015d7983 */ /* 0x0001680000100800 */
[----:B------:R0:W5:Y:S01]  /*35d0*/  LDL R87, [R1+0x28] ;  /* 0x0000280001577983 */ /* 0x0001620000100800 */
[----:B------:R-:W1:Y:S01]  /*35e0*/  S2R R36, SR_TID.X ;  /* 0x0000000000247919 */ /* 0x000e620000002100 */
[----:B------:R-:W-:Y:S01]  /*35f0*/  BSSY B1, `(.L_x_6614) ;  /* 0x0000043000017945 */ /* 0x000fe20003800000 */
[----:B------:R-:W-:-:S02]  /*3600*/  CS2R R60, SRZ ;  /* 0x00000000003c7805 */ /* 0x000fc4000001ff00 */
[----:B------:R-:W-:Y:S01]  /*3610*/  CS2R R64, SRZ ;  /* 0x0000000000407805 */ /* 0x000fe2000001ff00 */
[C---:B-1----:R-:W-:Y:S02]  /*3620*/  VIADD R38, R36.reuse, 0xffffff80 ;  /* 0xffffff8024267836 */ /* 0x042fe40000000000 */
[----:B------:R-:W-:-:S05]  /*3630*/  VIADD R36, R36, 0xffffff80 ;  /* 0xffffff8024247836 */ /* 0x000fca0000000000 */
[----:B------:R-:W-:-:S04]  /*3640*/  LEA.HI R36, R36, R38, RZ, 0x1 ;  /* 0x0000002624247211 */ /* 0x000fc800078f08ff */
[----:B------:R-:W-:-:S04]  /*3650*/  SHF.R.S32.HI R36, RZ, 0x1, R36 ;  /* 0x00000001ff247819 */ /* 0x000fc80000011424 */
[----:B------:R-:W-:Y:S02]  /*3660*/  ISETP.GE.AND P3, PT, R36, R92, PT ;  /* 0x0000005c2400720c */ /* 0x000fe40003f66270 */
        /* <DEDUP_REMOVED lines=22> */
[----:B0-----:R-:W-:Y:S06]  /*37d0*/  @P3 BRA `(.L_x_6615) ;  /* 0x0000000000903947 */ /* 0x001fec0003800000 */
        /* <DEDUP_REMOVED lines=36> */
.L_x_6615:
[----:B------:R-:W-:Y:S05]  /*3a20*/  BSYNC B1 ;  /* 0x0000000000017941 */ /* 0x000fea0003800000 */
.L_x_6614:
[----:B0-----:R-:W0:Y:S01]  /*3a30*/  S2R R84, SR_TID.X ;  /* 0x0000000000547919 */ /* 0x001e220000002100 */
[----:B------:R-:W-:Y:S01]  /*3a40*/  BSSY B1, `(.L_x_6616) ;  /* 0x0000030000017945 */ /* 0x000fe20003800000 */
[C---:B0-----:R-:W-:Y:S02]  /*3a50*/  VIADD R85, R84.reuse, 0xffffff80 ;  /* 0xffffff8054557836 */ /* 0x041fe40000000000 */
[----:B------:R-:W-:-:S05]  /*3a60*/  VIADD R84, R84, 0xffffff80 ;  /* 0xffffff8054547836 */ /* 0x000fca0000000000 */
        /* <DEDUP_REMOVED lines=45> */
.L_x_6617:
[----:B------:R-:W-:Y:S05]  /*3d40*/  BSYNC B1 ;  /* 0x0000000000017941 */ /* 0x000fea0003800000 */
.L_x_6616:
        /* <DEDUP_REMOVED lines=28> */
.L_x_6618:
[----:B------:R-:W2:Y:S01]  /*3f10*/  LDL R11, [R1+0x14] ;  /* 0x00001400010b7983 */ /* 0x000ea20000100800 */
[----:B------:R-:W-:Y:S01]  /*3f20*/  IMAD R93, R19, 0x8, R18 ;  /* 0x00000008135d7824 */ /* 0x000fe200078e0212 */
[----:B------:R-:W-:Y:S01]  /*3f30*/  BSSY B1, `(.L_x_6619) ;  /* 0x0000004000017945 */ /* 0x000fe20003800000 */
[----:B--2---:R-:W-:-:S04]  /*3f40*/  SHF.L.U32 R94, R11, 0x1f, RZ ;  /* 0x0000001f0b5e7819 */ /* 0x004fc800000006ff */
[----:B------:R-:W1:Y:S02]  /*3f50*/  SYNCS.PHASECHK.TRANS64.TRYWAIT P5, [R93+URZ+0x33490], R94 ;  /* 0x0334905e5d0075a7 */ /* 0x000e6400080a017f */
[----:B-1----:R-:W-:Y:S05]  /*3f60*/  @!P5 BRA `(.L_x_6620) ;  /* 0x0000032c0058d947 */ /* 0x002fea0003800000 */
.L_x_6974:
[----:B------:R-:W-:Y:S05]  /*3f70*/  BSYNC B1 ;  /* 0x0000000000017941 */ /* 0x000fea0003800000 */
.L_x_6619:
[----:B------:R-:W-:-:S03]  /*3f80*/  UMOV UR4, 0xffffffff ;  /* 0xffffffff00047882 */ /* 0x000fc60000000000 */
[----:B------:R-:W-:Y:S05]  /*3f90*/  BRA.DIV UR4, `(.L_x_6621) ;  /* 0x0000032e04607947 */ /* 0x000fea000b800000 */
[----:B------:R2:W3:Y:S04]  /*3fa0*/  SHFL.IDX PT, R143, R119, RZ, 0x1e1f ;  /* 0x001e1fff778f7589 */ /* 0x0004e800000e0000 */
[----:B------:R2:W4:Y:S02]  /*3fb0*/  SHFL.IDX PT, R11, R120, RZ, 0x1e1f ;  /* 0x001e1fff780b7589 */ /* 0x00052400000e0000 */
.L_x_6978:
        /* <DEDUP_REMOVED lines=120> */
.L_x_6627:
[----:B------:R-:W-:Y:S05]  /*4740*/  BSYNC B3 ;  /* 0x0000000000037941 */ /* 0x000fea0003800000 */
.L_x_6626:
[----:B----4-:R-:W-:-:S05]  /*4750*/  IADD3 R80, P3, R16, R11, RZ ;  /* 0x0000000b10507210 */ /* 0x010fca0007f7e0ff */
[----:B---3--:R-:W-:-:S05]  /*4760*/  IMAD.X R81, R143, 0x1, R17, P3 ;  /* 0x000000018f517824 */ /* 0x008fca00018e0611 */
[----:B0-----:R0:W-:Y:S03]  /*4770*/  ST.E.128 desc[UR54][R80.64], R12 ;  /* 0x0000000c50007985 */ /* 0x0011e6000c101d36 */
.L_x_6625:
[----:B------:R-:W-:Y:S05]  /*4780*/  BSYNC B2 ;  /* 0x0000000000027941 */ /* 0x000fea0003800000 */
.L_x_6624:
        /* <DEDUP_REMOVED lines=17> */
[----:B------:R-:W-:Y:S02]  /*48a0*/  LOP3.LUT R83, R79, 0xff, RZ, 0xc0, !PT ;  /* 0x000000ff4f537812 */ /* 0x000fe400078ec0ff */
[----:B------:R-:W-:Y:S02]  /*48b0*/  SHF.R.U32.HI R152, RZ, 0x8, R79 ;  /* 0x00000008ff987819 */ /* 0x000fe4000001164f */
[----:B------:R-:W-:Y:S02]  /*48c0*/  LOP3.LUT R77, R78, 0xff0000, R77, 0xf8, !PT ;  /* 0x00ff00004e4d7812 */ /* 0x000fe400078ef84d */
[----:B------:R-:W-:Y:S02]  /*48d0*/  PRMT R82, R82, 0x654, R83 ;  /* 0x0000065452527816 */ /* 0x000fe40000000053 */
[----:B------:R-:W-:Y:S02]  /*48e0*/  SHF.L.U32 R152, R152, 0x8, RZ ;  /* 0x0000000898987819 */ /* 0x000fe400000006ff */
        /* <DEDUP_REMOVED lines=93> */
[----:B------:R-:W-:Y:S01]  /*4ec0*/  MOV R15, R76 ;  /* 0x0000004c000f7202 */ /* 0x000fe20000000f00 */
[----:B------:R-:W-:-:S05]  /*4ed0*/  FFMA.FTZ R150, R12, R151, R150 ;  /* 0x000000970c967223 */ /* 0x000fca0000010096 */
[----:B------:R-:W-:-:S05]  /*4ee0*/  F2FP.SATFINITE.E4M3.F32.PACK_AB_MERGE_C R77, R150, R77, R80 ;  /* 0x0000004d964d723e */ /* 0x000fca0004807050 */
[----:B------:R-:W-:-:S07]  /*4ef0*/  IMAD.MOV.U32 R12, RZ, RZ, R77 ;  /* 0x000000ffff0c7224 */ /* 0x000fce00078e004d */
.L_x_6631:
[----:B------:R-:W-:Y:S05]  /*4f00*/  BSYNC B3 ;  /* 0x0000000000037941 */ /* 0x000fea0003800000 */
.L_x_6630:
[----:B------:R-:W-:-:S05]  /*4f10*/  IMAD.SHL.U32 R77, R227, 0x10, RZ ;  /* 0x00000010e34d7824 */ /* 0x000fca00078e00ff */
[----:B----4-:R-:W-:-:S04]  /*4f20*/  IADD3 R76, P3, R11, R77, RZ ;  /* 0x0000004d0b4c7210 */ /* 0x010fc80007f7e0ff */
[----:B---3--:R-:W-:-:S05]  /*4f30*/  LEA.HI.X.SX32 R77, R77, R143, 0x1, P3 ;  /* 0x0000008f4d4d7211 */ /* 0x008fca00018f0eff */
[----:B------:R0:W-:Y:S04]  /*4f40*/  ST.E.128 desc[UR54][R76.64], R12 ;  /* 0x0000000c4c007985 */ /* 0x0001e8000c101d36 */
.L_x_6629:
[----:B------:R-:W-:Y:S05]  /*4f50*/  BSYNC B2 ;  /* 0x0000000000027941 */ /* 0x000fea0003800000 */
.L_x_6628:
        /* <DEDUP_REMOVED lines=117> */
[----:B------:R-:W-:-:S04]  /*56b0*/  F2FP.SATFINITE.E4M3.F32.PACK_AB_MERGE_C R73, R149, R73, R76 ;  /* 0x000000499549723e */ /* 0x000fc8000480704c */
[----:B------:R-:W-:-:S07]  /*56c0*/  MOV R12, R73 ;  /* 0x00000049000c7202 */ /* 0x000fce0000000f00 */
.L_x_6635:
[----:B------:R-:W-:Y:S05]  /*56d0*/  BSYNC B3 ;  /* 0x0000000000037941 */ /* 0x000fea0003800000 */
.L_x_6634:
[----:B------:R-:W-:-:S05]  /*56e0*/  IMAD.SHL.U32 R73, R228, 0x10, RZ ;  /* 0x00000010e4497824 */ /* 0x000fca00078e00ff */
[----:B----4-:R-:W-:-:S04]  /*56f0*/  IADD3 R72, P3, R11, R73, RZ ;  /* 0x000000490b487210 */ /* 0x010fc80007f7e0ff */
[----:B---3--:R-:W-:-:S05]  /*5700*/  LEA.HI.X.SX32 R73, R73, R143, 0x1, P3 ;  /* 0x0000008f49497211 */ /* 0x008fca00018f0eff */
[----:B------:R0:W-:Y:S04]  /*5710*/  ST.E.128 desc[UR54][R72.64], R12 ;  /* 0x0000000c48007985 */ /* 0x0001e8000c101d36 */
.L_x_6633:
[----:B------:R-:W-:Y:S05]  /*5720*/  BSYNC B2 ;  /* 0x0000000000027941 */ /* 0x000fea0003800000 */
.L_x_6632:
        /* <DEDUP_REMOVED lines=14> */
[----:B------:R-:W-:-:S02]  /*5810*/  SHF.R.U32.HI R76, RZ, 0x8, R71 ;  /* 0x00000008ff4c7819 */ /* 0x000fc40000011647 */
[----:B------:R-:W-:Y:S02]  /*5820*/  LOP3.LUT R70, R70, 0xff00, R72, 0xf8, !PT ;  /* 0x0000ff0046467812 */ /* 0x000fe400078ef848 */
[----:B------:R-:W-:Y:S01]  /*5830*/  SHF.L.U32 R69, R69, 0x10, RZ ;  /* 0x0000001045457819 */ /* 0x000fe200000006ff */
[----:B------:R-:W-:Y:S01]  /*5840*/  IMAD.SHL.U32 R76, R76, 0x100, RZ ;  /* 0x000001004c4c7824 */ /* 0x000fe200078e00ff */
[----:B------:R-:W-:Y:S02]  /*5850*/  SHF.R.U32.HI R74, RZ, 0x18, R71 ;  /* 0x00000018ff4a7819 */ /* 0x000fe40000011647 */
[----:B------:R-:W-:Y:S02]  /*5860*/  LOP3.LUT R75, R71, 0xff, RZ, 0xc0, !PT ;  /* 0x000000ff474b7812 */ /* 0x000fe400078ec0ff */
[----:B------:R-:W-:Y:S02]  /*5870*/  LOP3.LUT R69, R70, 0xff0000, R69, 0xf8, !PT ;  /* 0x00ff000046457812 */ /* 0x000fe400078ef845 */
[----:B------:R-:W-:-:S02]  /*5880*/  PRMT R74, R74, 0x654, R75 ;  /* 0x000006544a4a7816 */ /* 0x000fc4000000004b */
[----:B------:R-:W-:Y:S02]  /*5890*/  F2FP.F16.E4M3.UNPACK_B R70, R147.H1 ;  /* 0x00000093ff46723e */ /* 0x000fe400030006ff */
        /* <DEDUP_REMOVED lines=93> */
.L_x_6639:
[----:B------:R-:W-:Y:S05]  /*5e70*/  BSYNC B3 ;  /* 0x0000000000037941 */ /* 0x000fea0003800000 */
.L_x_6638:
[----:B------:R-:W3:Y:S01]  /*5e80*/  LDL R70, [R1+0x8] ;  /* 0x0000080001467983 */ /* 0x000ee20000100800 */
[----:B----4-:R-:W-:-:S05]  /*5e90*/  IADD3 R68, P3, R23, R11, RZ ;  /* 0x0000000b17447210 */ /* 0x010fca0007f7e0ff */
[----:B---3--:R-:W-:-:S05]  /*5ea0*/  IMAD.X R69, R143, 0x1, R70, P3 ;  /* 0x000000018f457824 */ /* 0x008fca00018e0646 */
[----:B------:R0:W-:Y:S03]  /*5eb0*/  ST.E.128 desc[UR54][R68.64], R12 ;  /* 0x0000000c44007985 */ /* 0x0001e6000c101d36 */
.L_x_6637:
[----:B------:R-:W-:Y:S05]  /*5ec0*/  BSYNC B2 ;  /* 0x0000000000027941 */ /* 0x000fea0003800000 */
.L_x_6636:
        /* <DEDUP_REMOVED lines=45> */
[----:B------:R-:W-:Y:S01]  /*61a0*/  SHF.L.U32 R71, R66, 0x10, RZ ;  /* 0x0000001042477819 */ /* 0x000fe200000006ff */
[----:B------:R-:W-:Y:S01]  /*61b0*/  IMAD.U32 R66, R65, 0x10000, RZ ;  /* 0x0001000041427824 */ /* 0x000fe200078e00ff */
[----:B------:R-:W-:Y:S02]  /*61c0*/  F2FP.F16.E4M3.UNPACK_B R15, R15.H1 ;  /* 0x0000000fff0f723e */ /* 0x000fe400030006ff */
[----:B------:R-:W-:Y:S01]  /*61d0*/  LOP3.LUT R65, R68, 0xff0000, R71, 0xf8, !PT ;  /* 0x00ff000044417812 */ /* 0x000fe200078ef847 */
[--C-:B------:R-:W-:Y:S01]  /*61e0*/  HADD2.F32 R71, -RZ, R73.reuse.H1_H1 ;  /* 0x30000049ff477230 */ /* 0x100fe20000004100 */
[----:B------:R-:W-:Y:S01]  /*61f0*/  LOP3.LUT R66, R67, 0xff0000, R66, 0xf8, !PT ;  /* 0x00ff000043427812 */ /* 0x000fe200078ef842 */
[----:B------:R-:W-:Y:S01]  /*6200*/  HADD2.F32 R73, -RZ, R73.H0_H0 ;  /* 0x20000049ff497230 */ /* 0x000fe20000004100 */
[----:B------:R-:W-:-:S02]  /*6210*/  F2FP.F16.E4M3.UNPACK_B R68, R65.H1 ;  /* 0x00000041ff44723e */ /* 0x000fc400030006ff */
[-C--:B------:R-:W-:Y:S02]  /*6220*/  F2FP.F16.E4M3.UNPACK_B R67, R66.reuse.H1 ;  /* 0x00000042ff43723e */ /* 0x080fe400030006ff */
[----:B------:R-:W-:Y:S01]  /*6230*/  F2FP.F16.E4M3.UNPACK_B R66, R66 ;  /* 0x00000042ff42723e */ /* 0x000fe200020006ff */
[--C-:B------:R-:W-:Y:S01]  /*6240*/  HADD2.F32 R72, -RZ, R68.reuse.H0_H0 ;  /* 0x20000044ff487230 */ /* 0x100fe20000004100 */
[----:B------:R-:W-:Y:S01]  /*6250*/  F2FP.SATFINITE.E4M3.F32.PACK_AB_MERGE_C R13, R13, R64, RZ ;  /* 0x000000400d0d723e */ /* 0x000fe200048070ff */
[--C-:B------:R-:W-:Y:S02]  /*6260*/  HADD2.F32 R74, -RZ, R67.reuse.H0_H0 ;  /* 0x20000043ff4a7230 */ /* 0x100fe40000004100 */
[----:B------:R-:W-:Y:S01]  /*6270*/  HADD2.F32 R67, -RZ, R67.H1_H1 ;  /* 0x30000043ff437230 */ /* 0x000fe20000004100 */
[----:B------:R-:W-:Y:S01]  /*6280*/  F2FP.SATFINITE.E4M3.F32.PACK_AB_MERGE_C R13, R69, R70, R13 ;  /* 0x00000046450d723e */ /* 0x000fe2000480700d */
[----:B------:R-:W-:Y:S02]  /*6290*/  HADD2.F32 R68, -RZ, R68.H1_H1 ;  /* 0x30000044ff447230 */ /* 0x000fe40000004100 */
[----:B------:R-:W-:-:S04]  /*62a0*/  FMUL.FTZ R75, R71, R74 ;  /* 0x0000004a474b7220 */ /* 0x000fc80000410000 */
        /* <DEDUP_REMOVED lines=52> */
.L_x_6643:
[----:B------:R-:W-:Y:S05]  /*65f0*/  BSYNC B3 ;  /* 0x0000000000037941 */ /* 0x000fea0003800000 */
.L_x_6642:
[----:B------:R-:W3:Y:S01]  /*6600*/  LDL R66, [R1+0x4] ;  /* 0x0000040001427983 */ /* 0x000ee20000100800 */
[----:B----4-:R-:W-:-:S05]  /*6610*/  IADD3 R64, P3, R22, R11, RZ ;  /* 0x0000000b16407210 */ /* 0x010fca0007f7e0ff */
[----:B---3--:R-:W-:-:S05]  /*6620*/  IMAD.X R65, R143, 0x1, R66, P3 ;  /* 0x000000018f417824 */ /* 0x008fca00018e0642 */
[----:B------:R0:W-:Y:S03]  /*6630*/  ST.E.128 desc[UR54][R64.64], R12 ;  /* 0x0000000c40007985 */ /* 0x0001e6000c101d36 */
.L_x_6641:
[----:B------:R-:W-:Y:S05]  /*6640*/  BSYNC B2 ;  /* 0x0000000000027941 */ /* 0x000fea0003800000 */
.L_x_6640:
[----:B------:R-:W-:-:S13]  /*6650*/  ISETP.NE.AND P3, PT, R33, RZ, PT ;  /* 0x000000ff2100720c */ /* 0x000fda0003f65270 */
[----:B------:R-:W-:Y:S05]  /*6660*/  @!P3 BRA `(.L_x_6623) ;  /* 0x0000000400e4b947 */ /* 0x000fea0003800000 */
[----:B0-----:R-:W3:Y:S04]  /*6670*/  LDL R12, [R1] ;  /* 0x00000000010c7983 */ /* 0x001ee80000100800 */
[----:B------:R-:W5:Y:S01]  /*6680*/  LDL R66, [R1+0x28] ;  /* 0x0000280001427983 */ /* 0x000f620000100800 */
[----:B----4-:R-:W-:Y:S01]  /*6690*/  IADD3 R64, P3, R220, R11, RZ ;  /* 0x0000000bdc407210 */ /* 0x010fe20007f7e0ff */
[----:B------:R-:W-:Y:S04]  /*66a0*/  BSSY B2, `(.L_x_6644) ;  /* 0x0000074000027945 */ /* 0x000fe80003800000 */
[----:B---3--:R-:W-:-:S02]  /*66b0*/  IMAD.X R65, R143, 0x1, R12, P3 ;  /* 0x000000018f417824 */ /* 0x008fc400018e060c */
[----:B------:R0:W3:Y:S01]  /*66c0*/  LDS.128 R12, [R89+0x29200] ;  /* 0x02920000590c7984 */ /* 0x0000e20000000c00 */
[----:B-----5:R-:W-:-:S13]  /*66d0*/  ISETP.GE.AND P3, PT, R66, R113, PT ;  /* 0x000000714200720c */ /* 0x020fda0003f66270 */
[----:B0-----:R-:W-:Y:S05]  /*66e0*/  @P3 BRA `(.L_x_6645) ;  /* 0x0000000400bc3947 */ /* 0x001fea0003800000 */
[----:B---3--:R-:W-:Y:S01]  /*66f0*/  IMAD.MOV.U32 R60, RZ, RZ, R13 ;  /* 0x000000ffff3c7224 */ /* 0x008fe200078e000d */
        /* <DEDUP_REMOVED lines=20> */
[-C--:B------:R-:W-:Y:S01]  /*6840*/  FFMA.FTZ R13, R66, R11.reuse, -R69 ;  /* 0x0000000b420d7223 */ /* 0x080fe20000010845 */
[----:B------:R-:W-:Y:S01]  /*6850*/  F2FP.F16.E4M3.UNPACK_B R69, R142 ;  /* 0x0000008eff45723e */ /* 0x000fe200020006ff */
[----:B------:R-:W-:Y:S01]  /*6860*/  FFMA.FTZ R68, R68, R11, R71 ;  /* 0x0000000b44447223 */ /* 0x000fe20000010047 */
[-C--:B------:R-:W-:Y:S02]  /*6870*/  F2FP.F16.E4M3.UNPACK_B R11, R60.reuse.H1 ;  /* 0x0000003cff0b723e */ /* 0x080fe400030006ff */
        /* <DEDUP_REMOVED lines=86> */
.L_x_6645:
[----:B------:R-:W-:Y:S05]  /*6de0*/  BSYNC B2 ;  /* 0x0000000000027941 */ /* 0x000fea0003800000 */
.L_x_6644:
[----:B---3--:R0:W-:Y:S02]  /*6df0*/  ST.E.128 desc[UR54][R64.64], R12 ;  /* 0x0000000c40007985 */ /* 0x0081e4000c101d36 */
.L_x_6623:
[----:B------:R-:W-:Y:S05]  /*6e00*/  BSYNC B1 ;  /* 0x0000000000017941 */ /* 0x000fea0003800000 */
.L_x_6622:
[----:B------:R-:W-:-:S03]  /*6e10*/  UMOV UR4, 0xffffffff ;  /* 0xffffffff00047882 */ /* 0x000fc60000000000 */
[----:B------:R-:W-:Y:S05]  /*6e20*/  BRA.DIV UR4, `(.L_x_6646) ;  /* 0x0000030204087947 */ /* 0x000fea000b800000 */
[----:B--2---:R-:W2:Y:S04]  /*6e30*/  SHFL.IDX PT, R119, R119, 0x1, 0x1e1f ;  /* 0x003e1f0077777f89 */ /* 0x004ea800000e0000 */
[----:B------:R-:W0:Y:S02]  /*6e40*/  SHFL.IDX PT, R120, R120, 0x1, 0x1e1f ;  /* 0x003e1f0078787f89 */ /* 0x000e2400000e0000 */
.L_x_6982:
[----:B------:R-:W-:Y:S05]  /*6e50*/  @P4 BRA `(.L_x_6647) ;  /* 0x0000009c00ac4947 */ /* 0x000fea0003800000 */
[----:B------:R-:W-:Y:S01]  /*6e60*/  ISETP.NE.AND P3, PT, R28, RZ, PT ;  /* 0x000000ff1c00720c */ /* 0x000fe20003f65270 */
[----:B------:R-:W-:-:S12]  /*6e70*/  BSSY B1, `(.L_x_6648) ;  /* 0x0000077000017945 */ /* 0x000fd80003800000 */
[----:B------:R-:W-:Y:S05]  /*6e80*/  @!P3 BRA `(.L_x_6649) ;  /* 0x0000000400d4b947 */ /* 0x000fea0003800000 */
[----:B0-----:R0:W0:Y:S01]  /*6e90*/  LDS.128 R12, [R88+0x26200] ;  /* 0x02620000580c7984 */ /* 0x0010220000000c00 */
[----:B------:R-:W-:Y:S01]  /*6ea0*/  IADD3 R60, P3, R16, R120, RZ ;  /* 0x00000078103c7210 */ /* 0x000fe20007f7e0ff */
[----:B------:R-:W-:Y:S04]  /*6eb0*/  BSSY B2, `(.L_x_6650) ;  /* 0x0000071000027945 */ /* 0x000fe80003800000 */
[----:B--2---:R-:W-:Y:S01]  /*6ec0*/  IMAD.X R61, R119, 0x1, R17, P3 ;  /* 0x00000001773d7824 */ /* 0x004fe200018e0611 */
        /* <DEDUP_REMOVED lines=15> */
[----:B------:R-:W-:Y:S01]  /*6fc0*/  MOV R62, R12 ;  /* 0x0000000c003e7202 */ /* 0x000fe20000000f00 */
        /* <DEDUP_REMOVED lines=43> */
[----:B------:R-:W-:Y:S02]  /*7280*/  IMAD.U32 R66, R67, 0x10000, RZ ;  /* 0x0001000043427824 */ /* 0x000fe400078e00ff */
[----:B------:R-:W-:-:S03]  /*7290*/  IMAD.SHL.U32 R57, R70, 0x100, RZ ;  /* 0x0000010046397824 */ /* 0x000fc600078e00ff */
        /* <DEDUP_REMOVED lines=50> */
.L_x_6651:
[----:B------:R-:W-:Y:S05]  /*75c0*/  BSYNC B2 ;  /* 0x0000000000027941 */ /* 0x000fea0003800000 */
.L_x_6650:
[----:B0-----:R0:W-:Y:S02]  /*75d0*/  ST.E.128 desc[UR54][R60.64], R12 ;  /* 0x0000000c3c007985 */ /* 0x0011e4000c101d36 */
.L_x_6649:
[----:B------:R-:W-:Y:S05]  /*75e0*/  BSYNC B1 ;  /* 0x0000000000017941 */ /* 0x000fea0003800000 */
.L_x_6648:
[----:B------:R-:W-:Y:S01]  /*75f0*/  ISETP.NE.AND P3, PT, R29, RZ, PT ;  /* 0x000000ff1d00720c */ /* 0x000fe20003f65270 */
[----:B------:R-:W-:-:S12]  /*7600*/  BSSY B1, `(.L_x_6652) ;  /* 0x0000078000017945 */ /* 0x000fd80003800000 */
[----:B------:R-:W-:Y:S05]  /*7610*/  @!P3 BRA `(.L_x_6653) ;  /* 0x0000000400d8b947 */ /* 0x000fea0003800000 */
[----:B------:R-:W5:Y:S01]  /*7620*/  LDL R58, [R1+0x18] ;  /* 0x00001800013a7983 */ /* 0x000f620000100800 */
[----:B----4-:R-:W-:Y:S01]  /*7630*/  SHF.L.U32 R11, R227, 0x4, RZ ;  /* 0x00000004e30b7819 */ /* 0x010fe200000006ff */
[----:B------:R-:W-:Y:S02]  /*7640*/  BSSY B2, `(.L_x_6654) ;  /* 0x0000072000027945 */ /* 0x000fe40003800000 */
[----:B0-----:R0:W4:Y:S01]  /*7650*/  LDS.128 R12, [R89+0x26200] ;  /* 0x02620000590c7984 */ /* 0x0011220000000c00 */
        /* <DEDUP_REMOVED lines=11> */
[----:B------:R-:W-:Y:S01]  /*7710*/  SHF.R.U32.HI R62, RZ, 0x10, R53 ;  /* 0x00000010ff3e7819 */ /* 0x000fe20000011635 */
[----:B------:R-:W-:Y:S01]  /*7720*/  IMAD.MOV.U32 R53, RZ, RZ, R12 ;  /* 0x000000ffff357224 */ /* 0x000fe200078e000c */
        /* <DEDUP_REMOVED lines=31> */
[----:B------:R-:W-:-:S02]  /*7920*/  HADD2.F32 R61, -RZ, R138.H0_H0 ;  /* 0x2000008aff3d7230 */ /* 0x000fc40000004100 */
        /* <DEDUP_REMOVED lines=9> */
[----:B------:R-:W-:-:S02]  /*79c0*/  HADD2.F32 R58, -RZ, R53.H1_H1 ;  /* 0x30000035ff3a7230 */ /* 0x000fc40000004100 */
[C---:B------:R-:W-:Y:S01]  /*79d0*/  FMUL.FTZ R62, R55.reuse, R62 ;  /* 0x0000003e373e7220 */ /* 0x040fe20000410000 */
[----:B------:R-:W-:Y:S02]  /*79e0*/  HADD2.F32 R54, -RZ, R53.H0_H0 ;  /* 0x20000035ff367230 */ /* 0x000fe40000004100 */
[-C--:B------:R-:W-:Y:S01]  /*79f0*/  FFMA.FTZ R64, R55, R60.reuse, -R64 ;  /* 0x0000003c37407223 */ /* 0x080fe20000010840 */
[----:B------:R-:W-:Y:S02]  /*7a00*/  HADD2.F32 R135, -RZ, R135.H0_H0 ;  /* 0x20000087ff877230 */ /* 0x000fe40000004100 */
[----:B------:R-:W-:Y:S01]  /*7a10*/  FFMA.FTZ R63, R59, R60, R62 ;  /* 0x0000003c3b3f7223 */ /* 0x000fe2000001003e */
[----:B------:R-:W-:Y:S01]  /*7a20*/  F2FP.F16.E4M3.UNPACK_B R59, R15.H1 ;  /* 0x0000000fff3b723e */ /* 0x000fe200030006ff */
[-C--:B------:R-:W-:Y:S01]  /*7a30*/  FMUL.FTZ R53, R58, R61.reuse ;  /* 0x0000003d3a357220 */ /* 0x080fe20000410000 */
[----:B------:R-:W-:Y:S01]  /*7a40*/  FMUL.FTZ R61, R54, R61 ;  /* 0x0000003d363d7220 */ /* 0x000fe20000410000 */
[----:B------:R-:W-:-:S02]  /*7a50*/  F2FP.F16.E4M3.UNPACK_B R62, R52.H1 ;  /* 0x00000034ff3e723e */ /* 0x000fc400030006ff */
[----:B------:R-:W-:Y:S01]  /*7a60*/  F2FP.SATFINITE.E4M3.F32.PACK_AB_MERGE_C R55, R66, R65, RZ ;  /* 0x000000414237723e */ /* 0x000fe200048070ff */
[--C-:B------:R-:W-:Y:S02]  /*7a70*/  HADD2.F32 R65, -RZ, R59.reuse.H0_H0 ;  /* 0x2000003bff417230 */ /* 0x100fe40000004100 */
[----:B------:R-:W-:Y:S01]  /*7a80*/  FFMA.FTZ R58, R58, R135, R61 ;  /* 0x000000873a3a7223 */ /* 0x000fe2000001003d */
[----:B------:R-:W-:Y:S01]  /*7a90*/  HADD2.F32 R66, -RZ, R59.H1_H1 ;  /* 0x3000003bff427230 */ /* 0x000fe20000004100 */
[----:B------:R-:W-:Y:S01]  /*7aa0*/  F2FP.F16.E4M3.UNPACK_B R59, R13.H1 ;  /* 0x0000000dff3b723e */ /* 0x000fe200030006ff */
[----:B------:R-:W-:Y:S01]  /*7ab0*/  HADD2.F32 R67, -RZ, R62.H1_H1 ;  /* 0x3000003eff437230 */ /* 0x000fe20000004100 */
[----:B------:R-:W-:Y:S01]  /*7ac0*/  F2FP.F16.E4M3.UNPACK_B R60, R14.H1 ;  /* 0x0000000eff3c723e */ /* 0x000fe200030006ff */
[----:B------:R-:W-:Y:S01]  /*7ad0*/  FFMA.FTZ R53, R54, R135, -R53 ;  /* 0x0000008736357223 */ /* 0x000fe20000010835 */
[----:B------:R-:W-:Y:S01]  /*7ae0*/  F2FP.F16.E4M3.UNPACK_B R61, R52 ;  /* 0x00000034ff3d723e */ /* 0x000fe200020006ff */
[----:B------:R-:W-:Y:S01]  /*7af0*/  HADD2.F32 R68, -RZ, R59.H1_H1 ;  /* 0x3000003bff447230 */ /* 0x000fe20000004100 */
[----:B------:R-:W-:Y:S01]  /*7b00*/  F2FP.SATFINITE.E4M3.F32.PACK_AB_MERGE_C R54, R63, R64, RZ ;  /* 0x000000403f36723e */ /* 0x000fe200048070ff */
[----:B------:R-:W-:Y:S01]  /*7b10*/  HADD2.F32 R64, -RZ, R60.H1_H1 ;  /* 0x3000003cff407230 */ /* 0x000fe20000004100 */
[----:B------:R-:W-:Y:S01]  /*7b20*/  F2FP.F16.E4M3.UNPACK_B R52, R13 ;  /* 0x0000000dff34723e */ /* 0x000fe200020006ff */
[----:B------:R-:W-:Y:S01]  /*7b30*/  FMUL.FTZ R70, R66, R67 ;  /* 0x0000004342467220 */ /* 0x000fe20000410000 */
[----:B------:R-:W-:-:S02]  /*7b40*/  HADD2.F32 R69, -RZ, R61.H1_H1 ;  /* 0x3000003dff457230 */ /* 0x000fc40000004100 */
        /* <DEDUP_REMOVED lines=8> */
[----:B------:R-:W-:Y:S02]  /*7bd0*/  HADD2.F32 R66, -RZ, R62.H0_H0 ;  /* 0x2000003eff427230 */ /* 0x000fe40000004100 */
[C---:B------:R-:W-:Y:S01]  /*7be0*/  FMUL.FTZ R69, R63.reuse, R69 ;  /* 0x000000453f457220 */ /* 0x040fe20000410000 */
[----:B------:R-:W-:Y:S01]  /*7bf0*/  FFMA.FTZ R15, R63, R67, -R70 ;  /* 0x000000433f0f7223 */ /* 0x000fe20000010846 */
[----:B------:R-:W-:Y:S01]  /*7c00*/  HADD2.F32 R62, -RZ, R14.H0_H0 ;  /* 0x2000000eff3e7230 */ /* 0x000fe20000004100 */
[----:B------:R-:W-:Y:S01]  /*7c10*/  F2FP.SATFINITE.E4M3.F32.PACK_AB_MERGE_C R60, R60, R13, RZ ;  /* 0x0000000d3c3c723e */ /* 0x000fe200048070ff */
[----:B------:R-:W-:-:S02]  /*7c20*/  HADD2.F32 R63, -RZ, R65.H0_H0 ;  /* 0x20000041ff3f7230 */ /* 0x000fc40000004100 */
[----:B------:R-:W-:Y:S01]  /*7c30*/  FFMA.FTZ R68, R64, R67, R69 ;  /* 0x0000004340447223 */ /* 0x000fe20000010045 */
[----:B------:R-:W-:Y:S01]  /*7c40*/  HADD2.F32 R14, -RZ, R14.H1_H1 ;  /* 0x3000000eff0e7230 */ /* 0x000fe20000004100 */
[----:B------:R-:W-:Y:S01]  /*7c50*/  F2FP.SATFINITE.E4M3.F32.PACK_AB_MERGE_C R13, R12, R11, R55 ;  /* 0x0000000b0c0d723e */ /* 0x000fe20004807037 */
[----:B------:R-:W-:Y:S01]  /*7c60*/  HADD2.F32 R61, -RZ, R61.H0_H0 ;  /* 0x2000003dff3d7230 */ /* 0x000fe20000004100 */
[----:B------:R-:W-:Y:S01]  /*7c70*/  F2FP.SATFINITE.E4M3.F32.PACK_AB_MERGE_C R12, R58, R53, R54 ;  /* 0x000000353a0c723e */ /* 0x000fe20004807036 */
[----:B------:R-:W-:Y:S01]  /*7c80*/  HADD2.F32 R65, -RZ, R65.H1_H1 ;  /* 0x30000041ff417230 */ /* 0x000fe20000004100 */
[----:B------:R-:W-:Y:S01]  /*7c90*/  F2FP.SATFINITE.E4M3.F32.PACK_AB_MERGE_C R15, R68, R15, RZ ;  /* 0x0000000f440f723e */ /* 0x000fe200048070ff */
        /* <DEDUP_REMOVED lines=12> */
.L_x_6655:
[----:B------:R-:W-:Y:S05]  /*7d60*/  BSYNC B2 ;  /* 0x0000000000027941 */ /* 0x000fea0003800000 */
.L_x_6654:
[----:B------:R0:W-:Y:S02]  /*7d70*/  ST.E.128 desc[UR54][R56.64], R12 ;  /* 0x0000000c38007985 */ /* 0x0001e4000c101d36 */
.L_x_6653:
[----:B------:R-:W-:Y:S05]  /*7d80*/  BSYNC B1 ;  /* 0x0000000000017941 */ /* 0x000fea0003800000 */
.L_x_6652:
        /* <DEDUP_REMOVED lines=22> */
[----:B------:R-:W-:Y:S01]  /*7ef0*/  IMAD.MOV.U32 R11, RZ, RZ, R13 ;  /* 0x000000ffff0b7224 */ /* 0x000fe200078e000d */
        /* <DEDUP_REMOVED lines=96> */
.L_x_6659:
[----:B------:R-:W-:Y:S05]  /*8500*/  BSYNC B2 ;  /* 0x0000000000027941 */ /* 0x000fea0003800000 */
.L_x_6658:
[----:B------:R0:W-:Y:S02]  /*8510*/  ST.E.128 desc[UR54][R52.64], R12 ;  /* 0x0000000c34007985 */ /* 0x0001e4000c101d36 */
.L_x_6657:
[----:B------:R-:W-:Y:S05]  /*8520*/  BSYNC B1 ;  /* 0x0000000000017941 */ /* 0x000fea0003800000 */
.L_x_6656:
[----:B------:R-:W-:Y:S01]  /*8530*/  ISETP.NE.AND P3, PT, R31, RZ, PT ;  /* 0x000000ff1f00720c */ /* 0x000fe20003f65270 */
[----:B------:R-:W-:-:S12]  /*8540*/  BSSY B1, `(.L_x_6660) ;  /* 0x0000078000017945 */ /* 0x000fd80003800000 */
[----:B------:R-:W-:Y:S05]  /*8550*/  @!P3 BRA `(.L_x_6661) ;  /* 0x0000000400d8b947 */ /* 0x000fea0003800000 */
[----:B0-----:R-:W2:Y:S04]  /*8560*/  LDL R12, [R1+0x8] ;  /* 0x00000800010c7983 */ /* 0x001ea80000100800 */
[----:B----4-:R-:W4:Y:S01]  /*8570*/  LDL R11, [R1+0x24] ;  /* 0x00002400010b7983 */ /* 0x010f220000100800 */
[----:B------:R-:W-:Y:S01]  /*8580*/  IADD3 R48, P3, R23, R120, RZ ;  /* 0x0000007817307210 */ /* 0x000fe20007f7e0ff */
[----:B------:R-:W-:Y:S03]  /*8590*/  BSSY B2, `(.L_x_6662) ;  /* 0x0000071000027945 */ /* 0x000fe60003800000 */
[----:B--2---:R-:W-:Y:S02]  /*85a0*/  IADD3.X R49, R119, R12, RZ, P3, !PT ;  /* 0x0000000c77317210 */ /* 0x004fe40001ffe4ff */
        /* <DEDUP_REMOVED lines=13> */
[----:B------:R-:W-:Y:S01]  /*8680*/  IMAD.SHL.U32 R46, R46, 0x100, RZ ;  /* 0x000001002e2e7824 */ /* 0x000fe200078e00ff */
[----:B------:R-:W-:Y:S01]  /*8690*/  SHF.R.U32.HI R54, RZ, 0x10, R45 ;  /* 0x00000010ff367819 */ /* 0x000fe2000001162d */
[----:B--2---:R-:W-:Y:S01]  /*86a0*/  IMAD.MOV.U32 R11, RZ, RZ, R13 ;  /* 0x000000ffff0b7224 */ /* 0x004fe200078e000d */
[----:B------:R-:W-:Y:S01]  /*86b0*/  LOP3.LUT R47, R47, 0xff00, R44, 0xf8, !PT ;  /* 0x0000ff002f2f7812 */ /* 0x000fe200078ef82c */
[----:B------:R-:W-:Y:S01]  /*86c0*/  IMAD.U32 R13, R50, 0x10000, RZ ;  /* 0x00010000320d7824 */ /* 0x000fe200078e00ff */
[----:B------:R-:W-:Y:S01]  /*86d0*/  LOP3.LUT R46, R51, 0xff00, R46, 0xf8, !PT ;  /* 0x0000ff00332e7812 */ /* 0x000fe200078ef82e */
[----:B------:R-:W-:Y:S01]  /*86e0*/  IMAD.MOV.U32 R45, RZ, RZ, R12 ;  /* 0x000000ffff2d7224 */ /* 0x000fe200078e000c */
[----:B------:R-:W-:Y:S01]  /*86f0*/  F2FP.F16.E4M3.UNPACK_B R50, R132.H1 ;  /* 0x00000084ff32723e */ /* 0x000fe200030006ff */
[----:B------:R-:W-:Y:S01]  /*8700*/  IMAD.U32 R12, R54, 0x10000, RZ ;  /* 0x00010000360c7824 */ /* 0x000fe200078e00ff */
[----:B------:R-:W-:-:S02]  /*8710*/  F2FP.F16.E4M3.UNPACK_B R44, R11 ;  /* 0x0000000bff2c723e */ /* 0x000fc400020006ff */
[----:B------:R-:W-:Y:S01]  /*8720*/  LOP3.LUT R13, R46, 0xff0000, R13, 0xf8, !PT ;  /* 0x00ff00002e0d7812 */ /* 0x000fe200078ef80d */
[----:B------:R-:W-:Y:S01]  /*8730*/  HADD2.F32 R55, -RZ, R50.H0_H0 ;  /* 0x20000032ff377230 */ /* 0x000fe20000004100 */
[----:B------:R-:W-:Y:S01]  /*8740*/  F2FP.F16.E4M3.UNPACK_B R51, R131.H1 ;  /* 0x00000083ff33723e */ /* 0x000fe200030006ff */
[--C-:B------:R-:W-:Y:S01]  /*8750*/  HADD2.F32 R46, -RZ, R44.reuse.H1_H1 ;  /* 0x3000002cff2e7230 */ /* 0x100fe20000004100 */
[----:B------:R-:W-:Y:S01]  /*8760*/  F2FP.F16.E4M3.UNPACK_B R11, R11.H1 ;  /* 0x0000000bff0b723e */ /* 0x000fe200030006ff */
[----:B------:R-:W-:Y:S01]  /*8770*/  HADD2.F32 R44, -RZ, R44.H0_H0 ;  /* 0x2000002cff2c7230 */ /* 0x000fe20000004100 */
[----:B------:R-:W-:Y:S01]  /*8780*/  LOP3.LUT R12, R47, 0xff0000, R12, 0xf8, !PT ;  /* 0x00ff00002f0c7812 */ /* 0x000fe200078ef80c */
[----:B------:R-:W-:Y:S02]  /*8790*/  HADD2.F32 R53, -RZ, R51.H0_H0 ;  /* 0x20000033ff357230 */ /* 0x000fe40000004100 */
[----:B------:R-:W-:Y:S01]  /*87a0*/  FMUL.FTZ R57, R46, R55 ;  /* 0x000000372e397220 */ /* 0x000fe20000410000 */
[----:B------:R-:W-:-:S02]  /*87b0*/  HADD2.F32 R52, -RZ, R50.H1_H1 ;  /* 0x30000032ff347230 */ /* 0x000fc40000004100 */
        /* <DEDUP_REMOVED lines=78> */
.L_x_6663:
[----:B------:R-:W-:Y:S05]  /*8ca0*/  BSYNC B2 ;  /* 0x0000000000027941 */ /* 0x000fea0003800000 */
.L_x_6662:
[----:B--2---:R0:W-:Y:S02]  /*8cb0*/  ST.E.128 desc[UR54][R48.64], R12 ;  /* 0x0000000c30007985 */ /* 0x0041e4000c101d36 */
.L_x_6661:
[----:B------:R-:W-:Y:S05]  /*8cc0*/  BSYNC B1 ;  /* 0x0000000000017941 */ /* 0x000fea0003800000 */
.L_x_6660:
        /* <DEDUP_REMOVED lines=119> */
.L_x_6667:
[----:B------:R-:W-:Y:S05]  /*9440*/  BSYNC B2 ;  /* 0x0000000000027941 */ /* 0x000fea0003800000 */
.L_x_6666:
[----:B--2---:R0:W-:Y:S02]  /*9450*/  ST.E.128 desc[UR54][R44.64], R12 ;  /* 0x0000000c2c007985 */ /* 0x0041e4000c101d36 */
.L_x_6665:
[----:B------:R-:W-:Y:S05]  /*9460*/  BSYNC B1 ;  /* 0x0000000000017941 */ /* 0x000fea0003800000 */
.L_x_6664:
[----:B------:R-:W-:-:S13]  /*9470*/  ISETP.NE.AND P3, PT, R33, RZ, PT ;  /* 0x000000ff2100720c */ /* 0x000fda0003f65270 */
[----:B------:R-:W-:Y:S05]  /*9480*/  @!P3 BRA `(.L_x_6647) ;  /* 0x000000780020b947 */ /* 0x000fea0003800000 */
[----:B0-----:R-:W2:Y:S04]  /*9490*/  LDL R12, [R1] ;  /* 0x00000000010c7983 */ /* 0x001ea80000100800 */
[----:B----4-:R-:W4:Y:S01]  /*94a0*/  LDL R11, [R1+0x28] ;  /* 0x00002800010b7983 */ /* 0x010f220000100800 */
[----:B------:R-:W-:Y:S01]  /*94b0*/  IADD3 R40, P3, R220, R120, RZ ;  /* 0x00000078dc287210 */ /* 0x000fe20007f7e0ff */
[----:B------:R-:W-:Y:S03]  /*94c0*/  BSSY B1, `(.L_x_6668) ;  /* 0x000006e000017945 */ /* 0x000fe60003800000 */
[----:B--2---:R-:W-:Y:S02]  /*94d0*/  IADD3.X R41, R119, R12, RZ, P3, !PT ;  /* 0x0000000c77297210 */ /* 0x004fe40001ffe4ff */
[----:B------:R0:W2:Y:S01]  /*94e0*/  LDS.128 R12, [R89+0x2b200] ;  /* 0x02b20000590c7984 */ /* 0x0000a20000000c00 */
        /* <DEDUP_REMOVED lines=107> */
.L_x_6669:
[----:B------:R-:W-:Y:S05]  /*9ba0*/  BSYNC B1 ;  /* 0x0000000000017941 */ /* 0x000fea0003800000 */
.L_x_6668:
[----:B--2---:R0:W-:Y:S01]  /*9bb0*/  ST.E.128 desc[UR54][R40.64], R12 ;  /* 0x0000000c28007985 */ /* 0x0041e2000c101d36 */
[----:B------:R-:W-:Y:S05]  /*9bc0*/  BRA `(.L_x_6647) ;  /* 0x0000007000507947 */ /* 0x000fea0003800000 */
.L_x_6613:
        /* <DEDUP_REMOVED lines=20> */
[----:B------:R-:W-:-:S04]  /*9d10*/  IADD3 R36, R36, -0x80, RZ ;  /* 0xffffff8024247810 */ /* 0x000fc80007ffe0ff */
[----:B------:R-:W-:-:S04]  /*9d20*/  LEA.HI R36, R36, R37, RZ, 0x1 ;  /* 0x0000002524247211 */ /* 0x000fc800078f08ff */
[----:B------:R-:W-:-:S04]  /*9d30*/  SHF.R.S32.HI R36, RZ, 0x1, R36 ;  /* 0x00000001ff247819 */ /* 0x000fc80000011424 */
[----:B------:R-:W-:Y:S02]  /*9d40*/  ISETP.GE.AND P3, PT, R36, R92, PT ;  /* 0x0000005c2400720c */ /* 0x000fe40003f66270 */
[----:B------:R-:W-:-:S11]  /*9d50*/  CS2R R36, SRZ ;  /* 0x0000000000247805 */ /* 0x000fd6000001ff00 */
        /* <DEDUP_REMOVED lines=28> */
.L_x_6671:
[----:B------:R-:W-:Y:S05]  /*9f20*/  BSYNC B1 ;  /* 0x0000000000017941 */ /* 0x000fea0003800000 */
.L_x_6670:
        /* <DEDUP_REMOVED lines=46> */
.L_x_6673:
[----:B------:R-:W-:Y:S05]  /*a210*/  BSYNC B1 ;  /* 0x0000000000017941 */ /* 0x000fea0003800000 */
.L_x_6672:
        /* <DEDUP_REMOVED lines=25> */
[----:B------:R-:W-:Y:S01]  /*a3b0*/  IMAD.MOV.U32 R146, RZ, RZ, R80 ;  /* 0x000000ffff927224 */ /* 0x000fe200078e0050 */
[----:B------:R-:W-:Y:S06]  /*a3c0*/  @!P2 BRA `(.L_x_6674) ;  /* 0x000000000004a947 */ /* 0x000fec0003800000 */
[----:B------:R-:W-:Y:S01]  /*a3d0*/  BPT.TRAP 0x1 ;  /* 0x000000040000795c */ /* 0x000fe20000300000 */
.L_x_6674:
[----:B------:R-:W2:Y:S01]  /*a3e0*/  LDL R11, [R1+0x14] ;  /* 0x00001400010b7983 */ /* 0x000ea20000100800 */
[----:B------:R-:W-:Y:S01]  /*a3f0*/  LEA R93, R19, R18, 0x3 ;  /* 0x00000012135d7211 */ /* 0x000fe200078e18ff */
[----:B------:R-:W-:Y:S01]  /*a400*/  BSSY B1, `(.L_x_6675) ;  /* 0x0000004000017945 */ /* 0x000fe20003800000 */
[----:B--2---:R-:W-:-:S04]  /*a410*/  SHF.L.U32 R94, R11, 0x1f, RZ ;  /* 0x0000001f0b5e7819 */ /* 0x004fc800000006ff */
[----:B------:R-:W1:Y:S02]  /*a420*/  SYNCS.PHASECHK.TRANS64.TRYWAIT P5, [R93+URZ+0x33490], R94 ;  /* 0x0334905e5d0075a7 */ /* 0x000e6400080a017f */
[----:B-1----:R-:W-:Y:S05]  /*a430*/  @!P5 BRA `(.L_x_6676) ;  /* 0x000002c800d0d947 */ /* 0x002fea0003800000 */
.L_x_6983:
[----:B------:R-:W-:Y:S05]  /*a440*/  BSYNC B1 ;  /* 0x0000000000017941 */ /* 0x000fea0003800000 */
.L_x_6675:
[----:B------:R-:W2:Y:S01]  /*a450*/  LDC R131, c[0x0][0x2f4] ;  /* 0x0000bd00ff837b82 */ /* 0x000ea20000000800 */
[----:B------:R-:W-:Y:S01]  /*a460*/  UMOV UR4, 0xffffffff ;  /* 0xffffffff00047882 */ /* 0x000fe20000000000 */
[----:B--2---:R-:W-:Y:S02]  /*a470*/  IMAD.IADD R138, R131, 0x1, -R114 ;  /* 0x00000001838a7824 */ /* 0x004fe400078e0a72 */
[----:B------:R-:W-:Y:S05]  /*a480*/  BRA.DIV UR4, `(.L_x_6677) ;  /* 0x000002ca04d07947 */ /* 0x000fea000b800000 */
[----:B------:R2:W3:Y:S04]  /*a490*/  SHFL.IDX PT, R147, R119, RZ, 0x1e1f ;  /* 0x001e1fff77937589 */ /* 0x0004e800000e0000 */
[----:B------:R2:W4:Y:S02]  /*a4a0*/  SHFL.IDX PT, R11, R120, RZ, 0x1e1f ;  /* 0x001e1fff780b7589 */ /* 0x00052400000e0000 */
.L_x_6987:
        /* <DEDUP_REMOVED lines=51> */
[--C-:B------:R-:W-:Y:S02]  /*a7e0*/  SHF.R.U32.HI R46, RZ, 0x8, R71.reuse ;  /* 0x00000008ff2e7819 */ /* 0x100fe40000011647 */
[----:B------:R-:W-:Y:S01]  /*a7f0*/  LOP3.LUT R167, R71, 0xff, RZ, 0xc0, !PT ;  /* 0x000000ff47a77812 */ /* 0x000fe200078ec0ff */
[----:B------:R-:W-:Y:S01]  /*a800*/  IMAD.U32 R45, R45, 0x10000, RZ ;  /* 0x000100002d2d7824 */ /* 0x000fe200078e00ff */
[----:B------:R-:W-:Y:S01]  /*a810*/  SHF.R.U32.HI R71, RZ, 0x18, R71 ;  /* 0x00000018ff477819 */ /* 0x000fe20000011647 */
[----:B------:R-:W-:Y:S01]  /*a820*/  IMAD.SHL.U32 R46, R46, 0x100, RZ ;  /* 0x000001002e2e7824 */ /* 0x000fe200078e00ff */
[----:B------:R-:W-:-:S02]  /*a830*/  LOP3.LUT R163, R70, 0xff0000, R68, 0xf8, !PT ;  /* 0x00ff000046a37812 */ /* 0x000fc400078ef844 */
[----:B------:R-:W-:Y:S02]  /*a840*/  LOP3.LUT R70, R165, 0xff0000, R47, 0xf8, !PT ;  /* 0x00ff0000a5467812 */ /* 0x000fe400078ef82f */
[----:B------:R-:W-:Y:S02]  /*a850*/  PRMT R69, R71, 0x654, R167 ;  /* 0x0000065447457816 */ /* 0x000fe400000000a7 */
[----:B------:R-:W-:Y:S02]  /*a860*/  PRMT R162, R164, 0x654, R162 ;  /* 0x00000654a4a27816 */ /* 0x000fe400000000a2 */
[----:B------:R-:W-:Y:S02]  /*a870*/  SHF.L.U32 R71, R161, 0x8, RZ ;  /* 0x00000008a1477819 */ /* 0x000fe400000006ff */
[----:B0-----:R-:W-:Y:S02]  /*a880*/  F2FP.F16.E4M3.UNPACK_B R161, R85 ;  /* 0x00000055ffa1723e */ /* 0x001fe400020006ff */
[----:B------:R-:W-:-:S02]  /*a890*/  F2FP.F16.E4M3.UNPACK_B R164, R70 ;  /* 0x00000046ffa4723e */ /* 0x000fc400020006ff */
[----:B--2---:R-:W-:Y:S01]  /*a8a0*/  F2FP.F16.E4M3.UNPACK_B R47, R13 ;  /* 0x0000000dff2f723e */ /* 0x004fe200020006ff */
[----:B------:R-:W-:Y:S01]  /*a8b0*/  HADD2.F32 R68, -RZ, R161.H0_H0 ;  /* 0x200000a1ff447230 */ /* 0x000fe20000004100 */
[----:B------:R-:W-:Y:S01]  /*a8c0*/  LOP3.LUT R71, R162, 0xff00, R71, 0xf8, !PT ;  /* 0x0000ff00a2477812 */ /* 0x000fe200078ef847 */
[--C-:B------:R-:W-:Y:S01]  /*a8d0*/  HADD2.F32 R167, -RZ, R164.reuse.H0_H0 ;  /* 0x200000a4ffa77230 */ /* 0x100fe20000004100 */
[----:B------:R-:W-:Y:S01]  /*a8e0*/  F2FP.F16.E4M3.UNPACK_B R165, R163 ;  /* 0x000000a3ffa5723e */ /* 0x000fe200020006ff */
[----:B------:R-:W-:Y:S01]  /*a8f0*/  HADD2.F32 R162, -RZ, R47.H0_H0 ;  /* 0x2000002fffa27230 */ /* 0x000fe20000004100 */
[----:B------:R-:W-:Y:S01]  /*a900*/  F2FP.F16.E4M3.UNPACK_B R85, R85.H1 ;  /* 0x00000055ff55723e */ /* 0x000fe200030006ff */
[----:B------:R-:W-:Y:S02]  /*a910*/  HADD2.F32 R164, -RZ, R164.H1_H1 ;  /* 0x300000a4ffa47230 */ /* 0x000fe40000004100 */
[----:B------:R-:W-:Y:S01]  /*a920*/  FMUL.FTZ R168, R68, R167 ;  /* 0x000000a744a87220 */ /* 0x000fe20000410000 */
[----:B------:R-:W-:-:S02]  /*a930*/  HADD2.F32 R166, -RZ, R165.H0_H0 ;  /* 0x200000a5ffa67230 */ /* 0x000fc40000004100 */
[C---:B------:R-:W-:Y:S01]  /*a940*/  FMUL.FTZ R167, R162.reuse, R167 ;  /* 0x000000a7a2a77220 */ /* 0x040fe20000410000 */
[----:B------:R-:W-:Y:S01]  /*a950*/  HADD2.F32 R47, -RZ, R47.H1_H1 ;  /* 0x3000002fff2f7230 */ /* 0x000fe20000004100 */
[----:B------:R-:W-:Y:S01]  /*a960*/  F2FP.F16.E4M3.UNPACK_B R163, R163.H1 ;  /* 0x000000a3ffa3723e */ /* 0x000fe200030006ff */
[----:B------:R-:W-:Y:S02]  /*a970*/  HADD2.F32 R165, -RZ, R165.H1_H1 ;  /* 0x300000a5ffa57230 */ /* 0x000fe40000004100 */
[-C--:B------:R-:W-:Y:S01]  /*a980*/  FFMA.FTZ R162, R162, R166.reuse, -R168 ;  /* 0x000000a6a2a27223 */ /* 0x080fe200000108a8 */
[----:B------:R-:W-:Y:S01]  /*a990*/  FFMA.FTZ R68, R68, R166, R167 ;  /* 0x000000a644447223 */ /* 0x000fe200000100a7 */
[----:B------:R-:W-:Y:S01]  /*a9a0*/  HADD2.F32 R166, -RZ, R161.H1_H1 ;  /* 0x300000a1ffa67230 */ /* 0x000fe20000004100 */
[----:B------:R-:W-:Y:S02]  /*a9b0*/  LOP3.LUT R69, R69, 0xff00, R46, 0xf8, !PT ;  /* 0x0000ff0045457812 */ /* 0x000fe400078ef82e */
[----:B------:R-:W-:-:S02]  /*a9c0*/  LOP3.LUT R71, R71, 0xff0000, R44, 0xf8, !PT ;  /* 0x00ff000047477812 */ /* 0x000fc400078ef82c */
        /* <DEDUP_REMOVED lines=9> */
[----:B------:R-:W-:Y:S01]  /*aa60*/  MOV R45, R87 ;  /* 0x00000057002d7202 */ /* 0x000fe20000000f00 */
[----:B------:R-:W-:-:S02]  /*aa70*/  HADD2.F32 R167, -RZ, R164.H0_H0 ;  /* 0x200000a4ffa77230 */ /* 0x000fc40000004100 */
[----:B------:R-:W-:Y:S01]  /*aa80*/  HADD2.F32 R70, -RZ, R165.H0_H0 ;  /* 0x200000a5ff467230 */ /* 0x000fe20000004100 */
[----:B------:R-:W-:Y:S01]  /*aa90*/  F2FP.F16.E4M3.UNPACK_B R46, R45 ;  /* 0x0000002dff2e723e */ /* 0x000fe200020006ff */
[----:B------:R-:W-:Y:S02]  /*aaa0*/  HADD2.F32 R85, -RZ, R85.H1_H1 ;  /* 0x30000055ff557230 */ /* 0x000fe40000004100 */
[CC--:B------:R-:W-:Y:S01]  /*aab0*/  FMUL.FTZ R168, R13.reuse, R167.reuse ;  /* 0x000000a70da87220 */ /* 0x0c0fe20000410000 */
[----:B------:R-:W-:Y:S02]  /*aac0*/  HADD2.F32 R164, -RZ, R164.H1_H1 ;  /* 0x300000a4ffa47230 */ /* 0x000fe40000004100 */
[C---:B------:R-:W-:Y:S01]  /*aad0*/  FMUL.FTZ R167, R70.reuse, R167 ;  /* 0x000000a746a77220 */ /* 0x040fe20000410000 */
[----:B------:R-:W-:Y:S02]  /*aae0*/  IMAD.MOV.U32 R87, RZ, RZ, R15 ;  /* 0x000000ffff577224 */ /* 0x000fe400078e000f */
[-C--:B------:R-:W-:Y:S01]  /*aaf0*/  FFMA.FTZ R70, R70, R166.reuse, -R168 ;  /* 0x000000a646467223 */ /* 0x080fe200000108a8 */
[----:B------:R-:W-:Y:S01]  /*ab00*/  F2FP.F16.E4M3.UNPACK_B R45, R45.H1 ;  /* 0x0000002dff2d723e */ /* 0x000fe200030006ff */
[----:B------:R-:W-:Y:S01]  /*ab10*/  FFMA.FTZ R13, R13, R166, R167 ;  /* 0x000000a60d0d7223 */ /* 0x000fe200000100a7 */
[----:B------:R-:W-:Y:S01]  /*ab20*/  HADD2.F32 R166, -RZ, R165.H1_H1 ;  /* 0x300000a5ffa67230 */ /* 0x000fe20000004100 */
[----:B------:R-:W-:Y:S01]  /*ab30*/  F2FP.F16.E4M3.UNPACK_B R15, R87 ;  /* 0x00000057ff0f723e */ /* 0x000fe200020006ff */
[----:B------:R-:W-:-:S02]  /*ab40*/  HADD2.F32 R165, -RZ, R163.H1_H1 ;  /* 0x300000a3ffa57230 */ /* 0x000fc40000004100 */
[CC--:B------:R-:W-:Y:S01]  /*ab50*/  FMUL.FTZ R163, R85.reuse, R164.reuse ;  /* 0x000000a455a37220 */ /* 0x0c0fe20000410000 */
[C---:B------:R-:W-:Y:S01]  /*ab60*/  FMUL.FTZ R164, R166.reuse, R164 ;  /* 0x000000a4a6a47220 */ /* 0x040fe20000410000 */
[--C-:B------:R-:W-:Y:S02]  /*ab70*/  HADD2.F32 R168, -RZ, R15.reuse.H0_H0 ;  /* 0x2000000fffa87230 */ /* 0x100fe40000004100 */
[-C--:B------:R-:W-:Y:S01]  /*ab80*/  FFMA.FTZ R163, R166, R165.reuse, -R163 ;  /* 0x000000a5a6a37223 */ /* 0x080fe200000108a3 */
[----:B------:R-:W-:Y:S02]  /*ab90*/  HADD2.F32 R166, -RZ, R46.H0_H0 ;  /* 0x2000002effa67230 */ /* 0x000fe40000004100 */
[----:B------:R-:W-:Y:S01]  /*aba0*/  FFMA.FTZ R85, R85, R165, R164 ;  /* 0x000000a555557223 */ /* 0x000fe200000100a4 */
[----:B------:R-:W-:Y:S01]  /*abb0*/  F2FP.F16.E4M3.UNPACK_B R164, R44 ;  /* 0x0000002cffa4723e */ /* 0x000fe200020006ff */
[----:B------:R-:W-:Y:S01]  /*abc0*/  HADD2.F32 R15, -RZ, R15.H1_H1 ;  /* 0x3000000fff0f7230 */ /* 0x000fe20000004100 */
        /* <DEDUP_REMOVED lines=136> */
[----:B------:R-:W-:-:S03]  /*b450*/  MOV R14, R70 ;  /* 0x00000046000e7202 */ /* 0x000fc60000000f00 */
[----:B------:R-:W-:-:S07]  /*b460*/  IMAD.MOV.U32 R86, RZ, RZ, R157 ;  /* 0x000000ffff567224 */ /* 0x000fce00078e009d */
.L_x_6683:
[----:B------:R-:W-:Y:S05]  /*b470*/  BSYNC B3 ;  /* 0x0000000000037941 */ /* 0x000fea0003800000 */
.L_x_6682:
[----:B----4-:R-:W-:-:S05]  /*b480*/  IADD3 R44, P3, R21, R11, RZ ;  /* 0x0000000b152c7210 */ /* 0x010fca0007f7e0ff */
[----:B------:R-:W-:Y:S01]  /*b490*/  IMAD.X R45, R147, 0x1, R108, P3 ;  /* 0x00000001932d7824 */ /* 0x000fe200018e066c */
[----:B------:R-:W-:-:S04]  /*b4a0*/  ISETP.GE.AND P3, PT, R160, R131, PT ;  /* 0x00000083a000720c */ /* 0x000fc80003f66270 */
[----:B--2---:R2:W-:Y:S09]  /*b4b0*/  ST.E.128 desc[UR54][R44.64], R12 ;  /* 0x0000000c2c007985 */ /* 0x0045f2000c101d36 */
[----:B------:R-:W-:-:S04]  /*b4c0*/  @!P3 IADD3 R46, P5, R11, R160, RZ ;  /* 0x000000a00b2eb210 */ /* 0x000fc80007fbe0ff */
[----:B------:R-:W-:-:S05]  /*b4d0*/  @!P3 LEA.HI.X.SX32 R47, R160, R147, 0x1, P5 ;  /* 0x00000093a02fb211 */ /* 0x000fca00028f0eff */
[----:B0-----:R2:W-:Y:S04]  /*b4e0*/  @!P3 ST.E.128 desc[UR54][R46.64], R84 ;  /* 0x000000542e00b985 */ /* 0x0015e8000c101d36 */
.L_x_6681:
[----:B------:R-:W-:Y:S05]  /*b4f0*/  BSYNC B2 ;  /* 0x0000000000027941 */ /* 0x000fea0003800000 */
.L_x_6680:
        /* <DEDUP_REMOVED lines=22> */
[----:B------:R-:W-:-:S03]  /*b660*/  IMAD.IADD R44, R18, 0x1, R44 ;  /* 0x00000001122c7824 */ /* 0x000fc600078e022c */
[----:B------:R-:W-:-:S03]  /*b670*/  IADD3 R12, R18, R12, RZ ;  /* 0x0000000c120c7210 */ /* 0x000fc60007ffe0ff */
        /* <DEDUP_REMOVED lines=18> */
[----:B------:R-:W-:Y:S02]  /*b7a0*/  SHF.R.U32.HI R87, RZ, 0x10, R53 ;  /* 0x00000010ff577819 */ /* 0x000fe40000011635 */
[----:B------:R-:W-:Y:S01]  /*b7b0*/  PRMT R84, R84, 0x654, R42 ;  /* 0x0000065454547816 */ /* 0x000fe2000000002a */
[----:B------:R-:W-:Y:S01]  /*b7c0*/  IMAD.U32 R52, R52, 0x10000, RZ ;  /* 0x0001000034347824 */ /* 0x000fe200078e00ff */
[----:B------:R-:W-:Y:S01]  /*b7d0*/  PRMT R85, R85, 0x654, R86 ;  /* 0x0000065455557816 */ /* 0x000fe20000000056 */
[----:B------:R-:W-:Y:S01]  /*b7e0*/  IMAD.U32 R87, R87, 0x10000, RZ ;  /* 0x0001000057577824 */ /* 0x000fe200078e00ff */
[----:B------:R-:W-:-:S02]  /*b7f0*/  LOP3.LUT R54, R84, 0xff00, R54, 0xf8, !PT ;  /* 0x0000ff0054367812 */ /* 0x000fc400078ef836 */
[----:B------:R-:W-:Y:S02]  /*b800*/  LOP3.LUT R43, R85, 0xff00, R43, 0xf8, !PT ;  /* 0x0000ff00552b7812 */ /* 0x000fe400078ef82b */
[--C-:B------:R-:W-:Y:S02]  /*b810*/  SHF.R.U32.HI R53, RZ, 0x18, R55.reuse ;  /* 0x00000018ff357819 */ /* 0x100fe40000011637 */
[----:B------:R-:W-:Y:S02]  /*b820*/  LOP3.LUT R156, R55, 0xff, RZ, 0xc0, !PT ;  /* 0x000000ff379c7812 */ /* 0x000fe400078ec0ff */
[--C-:B------:R-:W-:Y:S02]  /*b830*/  SHF.R.U32.HI R41, RZ, 0x8, R55.reuse ;  /* 0x00000008ff297819 */ /* 0x100fe40000011637 */
[----:B------:R-:W-:Y:S02]  /*b840*/  SHF.R.U32.HI R42, RZ, 0x10, R55 ;  /* 0x00000010ff2a7819 */ /* 0x000fe40000011637 */
[----:B------:R-:W-:Y:S01]  /*b850*/  PRMT R55, R71, 0x654, R70 ;  /* 0x0000065447377816 */ /* 0x000fe20000000046 */
[----:B------:R-:W-:Y:S01]  /*b860*/  IMAD.SHL.U32 R41, R41, 0x100, RZ ;  /* 0x0000010029297824 */ /* 0x000fe200078e00ff */
[----:B------:R-:W-:Y:S01]  /*b870*/  LOP3.LUT R71, R54, 0xff0000, R52, 0xf8, !PT ;  /* 0x00ff000036477812 */ /* 0x000fe200078ef834 */
[----:B------:R-:W-:Y:S01]  /*b880*/  IMAD.U32 R42, R42, 0x10000, RZ ;  /* 0x000100002a2a7824 */ /* 0x000fe200078e00ff */
[----:B------:R-:W-:-:S02]  /*b890*/  LOP3.LUT R52, R43, 0xff0000, R87, 0xf8, !PT ;  /* 0x00ff00002b347812 */ /* 0x000fc400078ef857 */
[----:B0-----:R-:W-:Y:S02]  /*b8a0*/  MOV R54, R45 ;  /* 0x0000002d00367202 */ /* 0x001fe40000000f00 */
        /* <DEDUP_REMOVED lines=20> */
[----:B------:R-:W-:Y:S02]  /*b9f0*/  LOP3.LUT R41, R53, 0xff00, R41, 0xf8, !PT ;  /* 0x0000ff0035297812 */ /* 0x000fe400078ef829 */
        /* <DEDUP_REMOVED lines=13> */
[----:B------:R-:W-:-:S02]  /*bad0*/  HADD2.F32 R52, -RZ, R85.H0_H0 ;  /* 0x20000055ff347230 */ /* 0x000fc40000004100 */
[----:B------:R-:W-:Y:S02]  /*bae0*/  HADD2.F32 R54, -RZ, R54.H1_H1 ;  /* 0x30000036ff367230 */ /* 0x000fe40000004100 */
[CC--:B------:R-:W-:Y:S01]  /*baf0*/  FMUL.FTZ R156, R13.reuse, R87.reuse ;  /* 0x000000570d9c7220 */ /* 0x0c0fe20000410000 */
[----:B------:R-:W-:Y:S02]  /*bb00*/  HADD2.F32 R84, -RZ, R84.H1_H1 ;  /* 0x30000054ff547230 */ /* 0x000fe40000004100 */
[C---:B------:R-:W-:Y:S01]  /*bb10*/  FMUL.FTZ R87, R52.reuse, R87 ;  /* 0x0000005734577220 */ /* 0x040fe20000410000 */
[----:B------:R-:W-:Y:S02]  /*bb20*/  IMAD.MOV.U32 R41, RZ, RZ, R47 ;  /* 0x000000ffff297224 */ /* 0x000fe400078e002f */
[-C--:B------:R-:W-:Y:S01]  /*bb30*/  FFMA.FTZ R52, R52, R86.reuse, -R156 ;  /* 0x0000005634347223 */ /* 0x080fe2000001089c */
[----:B------:R-:W-:Y:S02]  /*bb40*/  HADD2.F32 R156, -RZ, R15.H0_H0 ;  /* 0x2000000fff9c7230 */ /* 0x000fe40000004100 */
[----:B------:R-:W-:Y:S01]  /*bb50*/  FFMA.FTZ R13, R13, R86, R87 ;  /* 0x000000560d0d7223 */ /* 0x000fe20000010057 */
[----:B------:R-:W-:Y:S01]  /*bb60*/  HADD2.F32 R86, -RZ, R85.H1_H1 ;  /* 0x30000055ff567230 */ /* 0x000fe20000004100 */
        /* <DEDUP_REMOVED lines=115> */
[----:B------:R-:W-:Y:S01]  /*c2a0*/  FFMA.FTZ R154, R84, R152, -R154 ;  /* 0x00000098549a7223 */ /* 0x000fe2000001089a */
[----:B------:R-:W-:Y:S01]  /*c2b0*/  MOV R12, R70 ;  /* 0x00000046000c7202 */ /* 0x000fe20000000f00 */
        /* <DEDUP_REMOVED lines=30> */
.L_x_6687:
[----:B------:R-:W-:Y:S05]  /*c4a0*/  BSYNC B3 ;  /* 0x0000000000037941 */ /* 0x000fea0003800000 */
.L_x_6686:
[----:B----4-:R-:W-:-:S04]  /*c4b0*/  IADD3 R40, P3, R25, R11, RZ ;  /* 0x0000000b19287210 */ /* 0x010fc80007f7e0ff */
[----:B------:R-:W-:Y:S02]  /*c4c0*/  IADD3.X R41, R147, R95, RZ, P3, !PT ;  /* 0x0000005f93297210 */ /* 0x000fe40001ffe4ff */
[----:B------:R-:W-:-:S03]  /*c4d0*/  ISETP.GE.AND P3, PT, R68, R131, PT ;  /* 0x000000834400720c */ /* 0x000fc60003f66270 */
[----:B--2---:R2:W-:Y:S10]  /*c4e0*/  ST.E.128 desc[UR54][R40.64], R12 ;  /* 0x0000000c28007985 */ /* 0x0045f4000c101d36 */
[----:B------:R-:W-:-:S04]  /*c4f0*/  @!P3 IADD3 R42, P5, R11, R68, RZ ;  /* 0x000000440b2ab210 */ /* 0x000fc80007fbe0ff */
[----:B------:R-:W-:-:S05]  /*c500*/  @!P3 LEA.HI.X.SX32 R43, R68, R147, 0x1, P5 ;  /* 0x00000093442bb211 */ /* 0x000fca00028f0eff */
[----:B0-----:R2:W-:Y:S04]  /*c510*/  @!P3 ST.E.128 desc[UR54][R42.64], R44 ;  /* 0x0000002c2a00b985 */ /* 0x0015e8000c101d36 */
.L_x_6685:
[----:B------:R-:W-:Y:S05]  /*c520*/  BSYNC B2 ;  /* 0x0000000000027941 */ /* 0x000fea0003800000 */
.L_x_6684:
        /* <DEDUP_REMOVED lines=26> */
[----:B------:R-:W-:-:S03]  /*c6d0*/  IMAD.IADD R13, R18, 0x1, R13 ;  /* 0x00000001120d7824 */ /* 0x000fc600078e020d */
[----:B------:R-:W-:-:S03]  /*c6e0*/  IADD3 R40, R18, R15, RZ ;  /* 0x0000000f12287210 */ /* 0x000fc60007ffe0ff */
        /* <DEDUP_REMOVED lines=18> */
[----:B------:R-:W-:Y:S01]  /*c810*/  SHF.R.U32.HI R49, RZ, 0x18, R49 ;  /* 0x00000018ff317819 */ /* 0x000fe20000011631 */
[----:B------:R-:W-:Y:S01]  /*c820*/  IMAD.U32 R39, R39, 0x10000, RZ ;  /* 0x0001000027277824 */ /* 0x000fe200078e00ff */
[----:B------:R-:W-:-:S02]  /*c830*/  PRMT R54, R37, 0x654, R38 ;  /* 0x0000065425367816 */ /* 0x000fc40000000026 */
[--C-:B------:R-:W-:Y:S02]  /*c840*/  SHF.R.U32.HI R37, RZ, 0x10, R51.reuse ;  /* 0x00000010ff257819 */ /* 0x100fe40000011633 */
[--C-:B------:R-:W-:Y:S02]  /*c850*/  SHF.R.U32.HI R38, RZ, 0x8, R51.reuse ;  /* 0x00000008ff267819 */ /* 0x100fe40000011633 */
[----:B------:R-:W-:Y:S01]  /*c860*/  LOP3.LUT R55, R51, 0xff, RZ, 0xc0, !PT ;  /* 0x000000ff33377812 */ /* 0x000fe200078ec0ff */
[----:B------:R-:W-:Y:S01]  /*c870*/  IMAD.U32 R37, R37, 0x10000, RZ ;  /* 0x0001000025257824 */ /* 0x000fe200078e00ff */
[----:B------:R-:W-:Y:S01]  /*c880*/  PRMT R48, R52, 0x654, R48 ;  /* 0x0000065434307816 */ /* 0x000fe20000000030 */
[----:B------:R-:W-:Y:S01]  /*c890*/  IMAD.SHL.U32 R52, R46, 0x100, RZ ;  /* 0x000001002e347824 */ /* 0x000fe200078e00ff */
[----:B------:R-:W-:Y:S02]  /*c8a0*/  SHF.R.U32.HI R51, RZ, 0x18, R51 ;  /* 0x00000018ff337819 */ /* 0x000fe40000011633 */
[----:B------:R-:W-:-:S02]  /*c8b0*/  PRMT R49, R49, 0x654, R53 ;  /* 0x0000065431317816 */ /* 0x000fc40000000035 */
[----:B------:R-:W-:Y:S02]  /*c8c0*/  PRMT R46, R51, 0x654, R55 ;  /* 0x00000654332e7816 */ /* 0x000fe40000000037 */
[----:B------:R-:W-:Y:S02]  /*c8d0*/  LOP3.LUT R51, R54, 0xff00, R52, 0xf8, !PT ;  /* 0x0000ff0036337812 */ /* 0x000fe400078ef834 */
[----:B------:R-:W-:Y:S02]  /*c8e0*/  LOP3.LUT R49, R49, 0xff00, R50, 0xf8, !PT ;  /* 0x0000ff0031317812 */ /* 0x000fe400078ef832 */
[----:B------:R-:W-:Y:S01]  /*c8f0*/  LOP3.LUT R48, R48, 0xff00, R47, 0xf8, !PT ;  /* 0x0000ff0030307812 */ /* 0x000fe200078ef82f */
[----:B--2---:R-:W-:Y:S01]  /*c900*/  IMAD.MOV.U32 R47, RZ, RZ, R41 ;  /* 0x000000ffff2f7224 */ /* 0x004fe200078e0029 */
[----:B------:R-:W-:Y:S02]  /*c910*/  LOP3.LUT R51, R51, 0xff0000, R45, 0xf8, !PT ;  /* 0x00ff000033337812 */ /* 0x000fe400078ef82d */
[----:B------:R-:W-:-:S02]  /*c920*/  LOP3.LUT R45, R49, 0xff0000, R39, 0xf8, !PT ;  /* 0x00ff0000312d7812 */ /* 0x000fc400078ef827 */
        /* <DEDUP_REMOVED lines=18> */
[----:B------:R-:W-:-:S04]  /*ca50*/  SHF.L.U32 R38, R38, 0x8, RZ ;  /* 0x0000000826267819 */ /* 0x000fc800000006ff */
[-C--:B------:R-:W-:Y:S01]  /*ca60*/  FMUL.FTZ R49, R54, R52.reuse ;  /* 0x0000003436317220 */ /* 0x080fe20000410000 */
[C---:B------:R-:W-:Y:S01]  /*ca70*/  FMUL.FTZ R52, R39.reuse, R52 ;  /* 0x0000003427347220 */ /* 0x040fe20000410000 */
        /* <DEDUP_REMOVED lines=12> */
[-C--:B------:R-:W-:Y:S01]  /*cb40*/  FMUL.FTZ R68, R13, R55.reuse ;  /* 0x000000370d447220 */ /* 0x080fe20000410000 */
        /* <DEDUP_REMOVED lines=9> */
[C---:B------:R-:W-:Y:S01]  /*cbe0*/  FMUL.FTZ R51, R47.reuse, R52 ;  /* 0x000000342f337220 */ /* 0x040fe20000410000 */
[----:B------:R-:W-:Y:S01]  /*cbf0*/  F2FP.F16.E4M3.UNPACK_B R15, R48 ;  /* 0x00000030ff0f723e */ /* 0x000fe200020006ff */
[C---:B------:R-:W-:Y:S01]  /*cc00*/  FMUL.FTZ R52, R54.reuse, R52 ;  /* 0x0000003436347220 */ /* 0x040fe20000410000 */
[----:B------:R-:W-:Y:S01]  /*cc10*/  F2FP.F16.E4M3.UNPACK_B R37, R37.H1 ;  /* 0x00000025ff25723e */ /* 0x000fe200030006ff */
[-C--:B------:R-:W-:Y:S01]  /*cc20*/  FFMA.FTZ R51, R54, R53.reuse, -R51 ;  /* 0x0000003536337223 */ /* 0x080fe20000010833 */
[----:B------:R-:W-:Y:S02]  /*cc30*/  HADD2.F32 R54, -RZ, R38.H0_H0 ;  /* 0x20000026ff367230 */ /* 0x000fe40000004100 */
[----:B------:R-:W-:Y:S01]  /*cc40*/  FFMA.FTZ R47, R47, R53, R52 ;  /* 0x000000352f2f7223 */ /* 0x000fe20000010034 */
[----:B------:R-:W-:Y:S01]  /*cc50*/  F2FP.F16.E4M3.UNPACK_B R52, R36 ;  /* 0x00000024ff34723e */ /* 0x000fe200020006ff */
[--C-:B------:R-:W-:Y:S01]  /*cc60*/  HADD2.F32 R68, -RZ, R15.reuse.H0_H0 ;  /* 0x2000000fff447230 */ /* 0x100fe20000004100 */
[----:B------:R-:W-:Y:S01]  /*cc70*/  F2FP.F16.E4M3.UNPACK_B R53, R46 ;  /* 0x0000002eff35723e */ /* 0x000fe200020006ff */
        /* <DEDUP_REMOVED lines=137> */
.L_x_6689:
[----:B------:R-:W-:Y:S05]  /*d510*/  BSYNC B2 ;  /* 0x0000000000027941 */ /* 0x000fea0003800000 */
.L_x_6688:
[----:B------:R-:W-:-:S13]  /*d520*/  ISETP.GE.AND P3, PT, R44, R131, PT ;  /* 0x000000832c00720c */ /* 0x000fda0003f66270 */
[----:B------:R-:W-:-:S04]  /*d530*/  @!P3 IADD3 R36, P5, R11, R44, RZ ;  /* 0x0000002c0b24b210 */ /* 0x000fc80007fbe0ff */
[----:B------:R-:W-:Y:S02]  /*d540*/  @!P3 LEA.HI.X.SX32 R37, R44, R147, 0x1, P5 ;  /* 0x000000932c25b211 */ /* 0x000fe400028f0eff */
[----:B------:R-:W-:-:S05]  /*d550*/  IADD3 R38, P5, R26, R11, RZ ;  /* 0x0000000b1a267210 */ /* 0x000fca0007fbe0ff */
[----:B------:R-:W-:-:S05]  /*d560*/  IMAD.X R39, R147, 0x1, R27, P5 ;  /* 0x0000000193277824 */ /* 0x000fca00028e061b */
[----:B0-----:R0:W-:Y:S04]  /*d570*/  ST.E.128 desc[UR54][R38.64], R12 ;  /* 0x0000000c26007985 */ /* 0x0011e8000c101d36 */
[----:B--2---:R0:W-:Y:S02]  /*d580*/  @!P3 ST.E.128 desc[UR54][R36.64], R40 ;  /* 0x000000282400b985 */ /* 0x0041e4000c101d36 */
.L_x_6679:
[----:B------:R-:W-:Y:S05]  /*d590*/  BSYNC B1 ;  /* 0x0000000000017941 */ /* 0x000fea0003800000 */
.L_x_6678:
[----:B------:R-:W-:-:S03]  /*d5a0*/  UMOV UR4, 0xffffffff ;  /* 0xffffffff00047882 */ /* 0x000fc60000000000 */
[----:B------:R-:W-:Y:S05]  /*d5b0*/  BRA.DIV UR4, `(.L_x_6690) ;  /* 0x0000029a04d07947 */ /* 0x000fea000b800000 */
[----:B--2---:R-:W2:Y:S04]  /*d5c0*/  SHFL.IDX PT, R119, R119, 0x1, 0x1e1f ;  /* 0x003e1f0077777f89 */ /* 0x004ea800000e0000 */
[----:B------:R-:W0:Y:S02]  /*d5d0*/  SHFL.IDX PT, R120, R120, 0x1, 0x1e1f ;  /* 0x003e1f0078787f89 */ /* 0x000e2400000e0000 */
.L_x_6991:
        /* <DEDUP_REMOVED lines=9> */
[----:B------:R-:W-:Y:S02]  /*d670*/  SHF.R.S32.HI R12, RZ, 0x1f, R11 ;  /* 0x0000001fff0c7819 */ /* 0x000fe4000001140b */
[----:B--2---:R-:W-:-:S02]  /*d680*/  IADD3.X R41, R119, R108, RZ, P3, !PT ;  /* 0x0000006c77297210 */ /* 0x004fc40001ffe4ff */
[----:B------:R-:W-:Y:S02]  /*d690*/  LEA.HI R11, R12, R11, RZ, 0x5 ;  /* 0x0000000b0c0b7211 */ /* 0x000fe400078f28ff */
[----:B------:R-:W-:Y:S02]  /*d6a0*/  ISETP.GE.AND P3, PT, R16, R113, PT ;  /* 0x000000711000720c */ /* 0x000fe40003f66270 */
[----:B------:R-:W-:-:S04]  /*d6b0*/  LEA.HI.SX32 R11, R11, R112, 0x1b ;  /* 0x000000700b0b7211 */ /* 0x000fc800078fdaff */
[----:B------:R-:W-:-:S04]  /*d6c0*/  SHF.R.S32.HI R12, RZ, 0x1f, R11 ;  /* 0x0000001fff0c7819 */ /* 0x000fc8000001140b */
[----:B------:R-:W-:Y:S01]  /*d6d0*/  LEA.HI R12, R12, R11, RZ, 0x2 ;  /* 0x0000000b0c0c7211 */ /* 0x000fe200078f10ff */
[----:B------:R-:W-:-:S03]  /*d6e0*/  IMAD.SHL.U32 R11, R11, 0x10, RZ ;  /* 0x000000100b0b7824 */ /* 0x000fc600078e00ff */
[----:B------:R-:W-:Y:S02]  /*d6f0*/  SHF.R.S32.HI R13, RZ, 0x2, R12 ;  /* 0x00000002ff0d7819 */ /* 0x000fe4000001140c */
[----:B-----5:R-:W-:-:S04]  /*d700*/  LOP3.LUT R12, R15, 0x30, R11, 0xf8, !PT ;  /* 0x000000300f0c7812 */ /* 0x020fc800078ef80b */
[----:B------:R-:W-:Y:S01]  /*d710*/  LOP3.LUT R12, R12, R3, RZ, 0x3c, !PT ;  /* 0x000000030c0c7212 */ /* 0x000fe200078e3cff */
[----:B---3--:R-:W-:-:S04]  /*d720*/  IMAD R13, R13, 0x2800, R14 ;  /* 0x000028000d0d7824 */ /* 0x008fc800078e020e */
[----:B------:R-:W-:Y:S02]  /*d730*/  IMAD.IADD R12, R13, 0x1, R12 ;  /* 0x000000010d0c7824 */ /* 0x000fe400078e020c */
        /* <DEDUP_REMOVED lines=8> */
[----:B------:R-:W-:Y:S02]  /*d7c0*/  SHF.R.U32.HI R44, RZ, 0x18, R81 ;  /* 0x00000018ff2c7819 */ /* 0x000fe40000011651 */
[----:B------:R-:W-:Y:S02]  /*d7d0*/  LOP3.LUT R43, R81, 0xff, RZ, 0xc0, !PT ;  /* 0x000000ff512b7812 */ /* 0x000fe400078ec0ff */
[----:B------:R-:W-:Y:S02]  /*d7e0*/  SHF.R.U32.HI R49, RZ, 0x18, R65 ;  /* 0x00000018ff317819 */ /* 0x000fe40000011641 */
[----:B------:R-:W-:Y:S02]  /*d7f0*/  LOP3.LUT R42, R65, 0xff, RZ, 0xc0, !PT ;  /* 0x000000ff412a7812 */ /* 0x000fe400078ec0ff */
[----:B------:R-:W-:-:S02]  /*d800*/  SHF.R.U32.HI R45, RZ, 0x8, R81 ;  /* 0x00000008ff2d7819 */ /* 0x000fc40000011651 */
        /* <DEDUP_REMOVED lines=8> */
[----:B------:R-:W-:-:S02]  /*d890*/  LOP3.LUT R44, R44, 0xff00, R45, 0xf8, !PT ;  /* 0x0000ff002c2c7812 */ /* 0x000fc400078ef82d */
[----:B------:R-:W-:Y:S01]  /*d8a0*/  SHF.L.U32 R45, R47, 0x10, RZ ;  /* 0x000000102f2d7819 */ /* 0x000fe200000006ff */
[----:B--2---:R-:W-:Y:S01]  /*d8b0*/  IMAD.MOV.U32 R47, RZ, RZ, R37 ;  /* 0x000000ffff2f7224 */ /* 0x004fe200078e0025 */
[----:B------:R-:W-:Y:S02]  /*d8c0*/  LOP3.LUT R46, R44, 0xff0000, R43, 0xf8, !PT ;  /* 0x00ff00002c2e7812 */ /* 0x000fe400078ef82b */
[----:B0-----:R-:W-:Y:S02]  /*d8d0*/  F2FP.F16.E4M3.UNPACK_B R43, R13 ;  /* 0x0000000dff2b723e */ /* 0x001fe400020006ff */
[-C--:B------:R-:W-:Y:S02]  /*d8e0*/  F2FP.F16.E4M3.UNPACK_B R49, R47.reuse ;  /* 0x0000002fff31723e */ /* 0x080fe400020006ff */
[-C--:B------:R-:W-:Y:S01]  /*d8f0*/  F2FP.F16.E4M3.UNPACK_B R48, R46.reuse ;  /* 0x0000002eff30723e */ /* 0x080fe200020006ff */
[----:B------:R-:W-:Y:S01]  /*d900*/  HADD2.F32 R44, -RZ, R43.H0_H0 ;  /* 0x2000002bff2c7230 */ /* 0x000fe20000004100 */
[----:B------:R-:W-:Y:S01]  /*d910*/  LOP3.LUT R45, R42, 0xff0000, R45, 0xf8, !PT ;  /* 0x00ff00002a2d7812 */ /* 0x000fe200078ef82d */
[--C-:B------:R-:W-:Y:S01]  /*d920*/  HADD2.F32 R42, -RZ, R49.reuse.H0_H0 ;  /* 0x20000031ff2a7230 */ /* 0x100fe20000004100 */
[----:B------:R-:W-:Y:S01]  /*d930*/  F2FP.F16.E4M3.UNPACK_B R47, R47.H1 ;  /* 0x0000002fff2f723e */ /* 0x000fe200030006ff */
[----:B------:R-:W-:Y:S01]  /*d940*/  HADD2.F32 R49, -RZ, R49.H1_H1 ;  /* 0x30000031ff317230 */ /* 0x000fe20000004100 */
[-C--:B------:R-:W-:Y:S01]  /*d950*/  F2FP.F16.E4M3.UNPACK_B R37, R45.reuse ;  /* 0x0000002dff25723e */ /* 0x080fe200020006ff */
[--C-:B------:R-:W-:Y:S01]  /*d960*/  HADD2.F32 R50, -RZ, R48.reuse.H1_H1 ;  /* 0x30000030ff327230 */ /* 0x100fe20000004100 */
[----:B------:R-:W-:Y:S01]  /*d970*/  F2FP.F16.E4M3.UNPACK_B R46, R46.H1 ;  /* 0x0000002eff2e723e */ /* 0x000fe200030006ff */
[----:B------:R-:W-:Y:S01]  /*d980*/  HADD2.F32 R43, -RZ, R43.H1_H1 ;  /* 0x3000002bff2b7230 */ /* 0x000fe20000004100 */
[----:B------:R-:W-:Y:S01]  /*d990*/  F2FP.F16.E4M3.UNPACK_B R45, R45.H1 ;  /* 0x0000002dff2d723e */ /* 0x000fe200030006ff */
[----:B------:R-:W-:-:S02]  /*d9a0*/  HADD2.F32 R53, -RZ, R48.H0_H0 ;  /* 0x20000030ff357230 */ /* 0x000fc40000004100 */
        /* <DEDUP_REMOVED lines=17> */
[----:B------:R-:W-:Y:S01]  /*dac0*/  HADD2.F32 R52, -RZ, R48.H0_H0 ;  /* 0x20000030ff347230 */ /* 0x000fe20000004100 */
[----:B------:R-:W-:Y:S01]  /*dad0*/  SHF.R.U32.HI R55, RZ, 0x18, R67 ;  /* 0x00000018ff377819 */ /* 0x000fe20000011643 */
        /* <DEDUP_REMOVED lines=164> */
.L_x_6694:
[----:B------:R-:W-:Y:S05]  /*e520*/  BSYNC B2 ;  /* 0x0000000000027941 */ /* 0x000fea0003800000 */
.L_x_6693:
[----:B------:R-:W-:Y:S01]  /*e530*/  ISETP.GE.AND P3, PT, R11, R131, PT ;  /* 0x000000830b00720c */ /* 0x000fe20003f66270 */
[----:B0-----:R0:W-:-:S12]  /*e540*/  ST.E.128 desc[UR54][R40.64], R12 ;  /* 0x0000000c28007985 */ /* 0x0011d8000c101d36 */
[----:B------:R-:W-:-:S04]  /*e550*/  @!P3 IADD3 R42, P4, R11, R120, RZ ;  /* 0x000000780b2ab210 */ /* 0x000fc80007f9e0ff */
[----:B------:R-:W-:-:S05]  /*e560*/  @!P3 LEA.HI.X.SX32 R43, R11, R119, 0x1, P4 ;  /* 0x000000770b2bb211 */ /* 0x000fca00020f0eff */
[----:B--2---:R0:W-:Y:S04]  /*e570*/  @!P3 ST.E.128 desc[UR54][R42.64], R36 ;  /* 0x000000242a00b985 */ /* 0x0041e8000c101d36 */
.L_x_6692:
[----:B------:R-:W-:Y:S05]  /*e580*/  BSYNC B1 ;  /* 0x0000000000017941 */ /* 0x000fea0003800000 */
.L_x_6691:
        /* <DEDUP_REMOVED lines=24> */
[----:B------:R-:W-:-:S03]  /*e710*/  IMAD.IADD R36, R18, 0x1, R13 ;  /* 0x0000000112247824 */ /* 0x000fc600078e020d */
[----:B------:R0:W2:Y:S04]  /*e720*/  LDS.128 R12, [R11+0x24200] ;  /* 0x024200000b0c7984 */ /* 0x0000a80000000c00 */
[----:B------:R-:W3:Y:S01]  /*e730*/  LDS.128 R36, [R36+0x24200] ;  /* 0x0242000024247984 */ /* 0x000ee20000000c00 */
[----:B------:R-:W-:Y:S05]  /*e740*/  @P3 BRA `(.L_x_6698) ;  /* 0x0000000c00683947 */ /* 0x000fea0003800000 */
[----:B------:R-:W-:Y:S01]  /*e750*/  SHF.R.U32.HI R52, RZ, 0x8, R61 ;  /* 0x00000008ff347819 */ /* 0x000fe2000001163d */
[----:B---3--:R-:W-:Y:S01]  /*e760*/  IMAD.MOV.U32 R47, RZ, RZ, R36 ;  /* 0x000000ffff2f7224 */ /* 0x008fe200078e0024 */
[----:B------:R-:W-:Y:S01]  /*e770*/  SHF.R.U32.HI R50, RZ, 0x8, R77 ;  /* 0x00000008ff327819 */ /* 0x000fe2000001164d */
[----:B--2---:R-:W-:Y:S01]  /*e780*/  IMAD.MOV.U32 R42, RZ, RZ, R14 ;  /* 0x000000ffff2a7224 */ /* 0x004fe200078e000e */
[----:B------:R-:W-:Y:S01]  /*e790*/  LOP3.LUT R53, R61, 0xff, RZ, 0xc0, !PT ;  /* 0x000000ff3d357812 */ /* 0x000fe200078ec0ff */
[----:B------:R-:W-:Y:S01]  /*e7a0*/  IMAD.SHL.U32 R52, R52, 0x100, RZ ;  /* 0x0000010034347824 */ /* 0x000fe200078e00ff */
[----:B------:R-:W-:Y:S01]  /*e7b0*/  SHF.R.U32.HI R64, RZ, 0x18, R61 ;  /* 0x00000018ff407819 */ /* 0x000fe2000001163d */
[----:B------:R-:W-:Y:S01]  /*e7c0*/  IMAD.SHL.U32 R50, R50, 0x100, RZ ;  /* 0x0000010032327824 */ /* 0x000fe200078e00ff */
[----:B------:R-:W-:Y:S02]  /*e7d0*/  LOP3.LUT R55, R77, 0xff, RZ, 0xc0, !PT ;  /* 0x000000ff4d377812 */ /* 0x000fe400078ec0ff */
[----:B------:R-:W-:-:S02]  /*e7e0*/  SHF.R.U32.HI R62, RZ, 0x18, R77 ;  /* 0x00000018ff3e7819 */ /* 0x000fc4000001164d */
[----:B------:R-:W-:Y:S02]  /*e7f0*/  SHF.R.U32.HI R48, RZ, 0x10, R61 ;  /* 0x00000010ff307819 */ /* 0x000fe4000001163d */
[--C-:B------:R-:W-:Y:S02]  /*e800*/  SHF.R.U32.HI R51, RZ, 0x8, R79.reuse ;  /* 0x00000008ff337819 */ /* 0x100fe4000001164f */
[----:B------:R-:W-:Y:S02]  /*e810*/  LOP3.LUT R60, R79, 0xff, RZ, 0xc0, !PT ;  /* 0x000000ff4f3c7812 */ /* 0x000fe400078ec0ff */
[----:B------:R-:W-:Y:S01]  /*e820*/  SHF.R.U32.HI R61, RZ, 0x18, R79 ;  /* 0x00000018ff3d7819 */ /* 0x000fe2000001164f */
[----:B------:R-:W-:Y:S01]  /*e830*/  IMAD.SHL.U32 R51, R51, 0x100, RZ ;  /* 0x0000010033337824 */ /* 0x000fe200078e00ff */
[----:B------:R-:W-:Y:S02]  /*e840*/  SHF.R.U32.HI R49, RZ, 0x8, R63 ;  /* 0x00000008ff317819 */ /* 0x000fe4000001163f */
[----:B------:R-:W-:-:S02]  /*e850*/  PRMT R53, R64, 0x654, R53 ;  /* 0x0000065440357816 */ /* 0x000fc40000000035 */
[----:B------:R-:W-:Y:S01]  /*e860*/  PRMT R55, R62, 0x654, R55 ;  /* 0x000006543e377816 */ /* 0x000fe20000000037 */
[----:B------:R-:W-:Y:S01]  /*e870*/  IMAD.SHL.U32 R49, R49, 0x100, RZ ;  /* 0x0000010031317824 */ /* 0x000fe200078e00ff */
[--C-:B0-----:R-:W-:Y:S02]  /*e880*/  SHF.R.U32.HI R11, RZ, 0x10, R63.reuse ;  /* 0x00000010ff0b7819 */ /* 0x101fe4000001163f */
[----:B------:R-:W-:Y:S02]  /*e890*/  LOP3.LUT R54, R63, 0xff, RZ, 0xc0, !PT ;  /* 0x000000ff3f367812 */ /* 0x000fe400078ec0ff */
[----:B------:R-:W-:Y:S01]  /*e8a0*/  SHF.R.U32.HI R63, RZ, 0x18, R63 ;  /* 0x00000018ff3f7819 */ /* 0x000fe2000001163f */
[----:B------:R-:W-:Y:S01]  /*e8b0*/  IMAD.U32 R11, R11, 0x10000, RZ ;  /* 0x000100000b0b7824 */ /* 0x000fe200078e00ff */
[----:B------:R-:W-:Y:S02]  /*e8c0*/  MOV R46, R12 ;  /* 0x0000000c002e7202 */ /* 0x000fe40000000f00 */
[----:B------:R-:W-:-:S02]  /*e8d0*/  PRMT R60, R61, 0x654, R60 ;  /* 0x000006543d3c7816 */ /* 0x000fc4000000003c */
[----:B------:R-:W-:Y:S02]  /*e8e0*/  LOP3.LUT R53, R53, 0xff00, R52, 0xf8, !PT ;  /* 0x0000ff0035357812 */ /* 0x000fe400078ef834 */
[----:B------:R-:W-:Y:S02]  /*e8f0*/  LOP3.LUT R61, R55, 0xff00, R50, 0xf8, !PT ;  /* 0x0000ff00373d7812 */ /* 0x000fe400078ef832 */
[----:B------:R-:W-:Y:S02]  /*e900*/  SHF.L.U32 R14, R48, 0x10, RZ ;  /* 0x00000010300e7819 */ /* 0x000fe400000006ff */
[----:B------:R-:W-:Y:S02]  /*e910*/  F2FP.F16.E4M3.UNPACK_B R55, R142.H1 ;  /* 0x0000008eff37723e */ /* 0x000fe400030006ff */
        /* <DEDUP_REMOVED lines=34> */
[C---:B------:R-:W-:Y:S01]  /*eb40*/  FMUL.FTZ R55, R48.reuse, R55 ;  /* 0x0000003730377220 */ /* 0x040fe20000410000 */
[----:B------:R-:W-:Y:S02]  /*eb50*/  HADD2.F32 R54, -RZ, R140.H0_H0 ;  /* 0x2000008cff367230 */ /* 0x000fe40000004100 */
[-C--:B------:R-:W-:Y:S01]  /*eb60*/  FMUL.FTZ R60, R49, R46.reuse ;  /* 0x0000002e313c7220 */ /* 0x080fe20000410000 */
[C---:B------:R-:W-:Y:S01]  /*eb70*/  FMUL.FTZ R62, R47.reuse, R46 ;  /* 0x0000002e2f3e7220 */ /* 0x040fe20000410000 */
[-C--:B------:R-:W-:Y:S01]  /*eb80*/  FFMA.FTZ R46, R48, R53.reuse, -R61 ;  /* 0x00000035302e7223 */ /* 0x080fe2000001083d */
[----:B------:R-:W-:Y:S01]  /*eb90*/  FFMA.FTZ R48, R52, R53, R55 ;  /* 0x0000003534307223 */ /* 0x000fe20000010037 */
[----:B------:R-:W-:Y:S02]  /*eba0*/  HADD2.F32 R55, -RZ, R142.H1_H1 ;  /* 0x3000008eff377230 */ /* 0x000fe40000004100 */
[----:B------:R-:W-:Y:S01]  /*ebb0*/  FFMA.FTZ R47, R47, R54, -R60 ;  /* 0x000000362f2f7223 */ /* 0x000fe2000001083c */
[----:B------:R-:W-:-:S02]  /*ebc0*/  HADD2.F32 R50, -RZ, R50.H1_H1 ;  /* 0x30000032ff327230 */ /* 0x000fc40000004100 */
[----:B------:R-:W-:Y:S01]  /*ebd0*/  FFMA.FTZ R49, R49, R54, R62 ;  /* 0x0000003631317223 */ /* 0x000fe2000001003e */
[----:B------:R-:W-:Y:S01]  /*ebe0*/  HADD2.F32 R52, -RZ, R51.H1_H1 ;  /* 0x30000033ff347230 */ /* 0x000fe20000004100 */
[----:B------:R-:W-:Y:S01]  /*ebf0*/  F2FP.F16.E4M3.UNPACK_B R63, R141.H1 ;  /* 0x0000008dff3f723e */ /* 0x000fe200030006ff */
[----:B------:R-:W-:Y:S01]  /*ec00*/  HADD2.F32 R61, -RZ, R140.H1_H1 ;  /* 0x3000008cff3d7230 */ /* 0x000fe20000004100 */
[----:B------:R-:W-:Y:S01]  /*ec10*/  F2FP.F16.E4M3.UNPACK_B R53, R38.H1 ;  /* 0x00000026ff35723e */ /* 0x000fe200030006ff */
[-C--:B------:R-:W-:Y:S01]  /*ec20*/  FMUL.FTZ R67, R50, R55.reuse ;  /* 0x0000003732437220 */ /* 0x080fe20000410000 */
[----:B------:R-:W-:Y:S01]  /*ec30*/  F2FP.F16.E4M3.UNPACK_B R54, R42.H1 ;  /* 0x0000002aff36723e */ /* 0x000fe200030006ff */
[C---:B------:R-:W-:Y:S01]  /*ec40*/  FMUL.FTZ R65, R52.reuse, R55 ;  /* 0x0000003734417220 */ /* 0x040fe20000410000 */
[----:B------:R-:W-:Y:S01]  /*ec50*/  F2FP.F16.E4M3.UNPACK_B R60, R139.H1 ;  /* 0x0000008bff3c723e */ /* 0x000fe200030006ff */
[----:B------:R-:W-:Y:S02]  /*ec60*/  HADD2.F32 R64, -RZ, R63.H0_H0 ;  /* 0x2000003fff407230 */ /* 0x000fe40000004100 */
[----:B------:R-:W-:Y:S01]  /*ec70*/  FFMA.FTZ R52, R52, R61, R67 ;  /* 0x0000003d34347223 */ /* 0x000fe20000010043 */
[----:B------:R-:W-:-:S02]  /*ec80*/  HADD2.F32 R55, -RZ, R53.H0_H0 ;  /* 0x20000035ff377230 */ /* 0x000fc40000004100 */
[----:B------:R-:W-:Y:S01]  /*ec90*/  FFMA.FTZ R50, R50, R61, -R65 ;  /* 0x0000003d32327223 */ /* 0x000fe20000010841 */
        /* <DEDUP_REMOVED lines=11> */
[CC--:B------:R-:W-:Y:S01]  /*ed50*/  FMUL.FTZ R65, R61.reuse, R63.reuse ;  /* 0x0000003f3d417220 */ /* 0x0c0fe20000410000 */
[----:B------:R-:W-:Y:S01]  /*ed60*/  F2FP.F16.E4M3.UNPACK_B R55, R38 ;  /* 0x00000026ff37723e */ /* 0x000fe200020006ff */
[C---:B------:R-:W-:Y:S01]  /*ed70*/  FMUL.FTZ R64, R54.reuse, R63 ;  /* 0x0000003f36407220 */ /* 0x040fe20000410000 */
[----:B------:R-:W-:Y:S01]  /*ed80*/  F2FP.F16.E4M3.UNPACK_B R139, R139 ;  /* 0x0000008bff8b723e */ /* 0x000fe200020006ff */
[----:B------:R-:W-:Y:S01]  /*ed90*/  FFMA.FTZ R38, R54, R62, -R65 ;  /* 0x0000003e36267223 */ /* 0x000fe20000010841 */
[----:B------:R-:W-:Y:S01]  /*eda0*/  F2FP.F16.E4M3.UNPACK_B R42, R42 ;  /* 0x0000002aff2a723e */ /* 0x000fe200020006ff */
[----:B------:R-:W-:Y:S02]  /*edb0*/  HADD2.F32 R65, -RZ, R141.H0_H0 ;  /* 0x2000008dff417230 */ /* 0x000fe40000004100 */
[----:B------:R-:W-:Y:S01]  /*edc0*/  FFMA.FTZ R66, R61, R62, R64 ;  /* 0x0000003e3d427223 */ /* 0x000fe20000010040 */
[----:B------:R-:W-:Y:S01]  /*edd0*/  HADD2.F32 R60, -RZ, R55.H0_H0 ;  /* 0x20000037ff3c7230 */ /* 0x000fe20000004100 */
[----:B------:R-:W-:Y:S01]  /*ede0*/  F2FP.SATFINITE.E4M3.F32.PACK_AB_MERGE_C R43, R46, R43, RZ ;  /* 0x0000002b2e2b723e */ /* 0x000fe200048070ff */
[----:B------:R-:W-:Y:S01]  /*edf0*/  HADD2.F32 R54, -RZ, R42.H0_H0 ;  /* 0x2000002aff367230 */ /* 0x000fe20000004100 */
[----:B------:R-:W-:Y:S01]  /*ee00*/  F2FP.SATFINITE.E4M3.F32.PACK_AB_MERGE_C R46, R48, R45, RZ ;  /* 0x0000002d302e723e */ /* 0x000fe200048070ff */
[----:B------:R-:W-:-:S02]  /*ee10*/  HADD2.F32 R63, -RZ, R139.H0_H0 ;  /* 0x2000008bff3f7230 */ /* 0x000fc40000004100 */
[-C--:B------:R-:W-:Y:S01]  /*ee20*/  FMUL.FTZ R67, R60, R65.reuse ;  /* 0x000000413c437220 */ /* 0x080fe20000410000 */
[----:B------:R-:W-:Y:S02]  /*ee30*/  HADD2.F32 R62, -RZ, R141.H1_H1 ;  /* 0x3000008dff3e7230 */ /* 0x000fe40000004100 */
[----:B------:R-:W-:Y:S01]  /*ee40*/  FMUL.FTZ R65, R54, R65 ;  /* 0x0000004136417220 */ /* 0x000fe20000410000 */
[----:B------:R-:W-:Y:S01]  /*ee50*/  HADD2.F32 R61, -RZ, R55.H1_H1 ;  /* 0x30000037ff3d7230 */ /* 0x000fe20000004100 */
[----:B------:R-:W-:Y:S01]  /*ee60*/  F2FP.SATFINITE.E4M3.F32.PACK_AB_MERGE_C R45, R50, R47, R43 ;  /* 0x0000002f322d723e */ /* 0x000fe2000480702b */
[----:B------:R-:W-:Y:S02]  /*ee70*/  HADD2.F32 R55, -RZ, R42.H1_H1 ;  /* 0x3000002aff377230 */ /* 0x000fe40000004100 */
[----:B------:R-:W-:Y:S01]  /*ee80*/  FFMA.FTZ R42, R54, R63, -R67 ;  /* 0x0000003f362a7223 */ /* 0x000fe20000010843 */
[----:B------:R-:W-:Y:S02]  /*ee90*/  HADD2.F32 R54, -RZ, R139.H1_H1 ;  /* 0x3000008bff367230 */ /* 0x000fe40000004100 */
[-C--:B------:R-:W-:Y:S01]  /*eea0*/  FMUL.FTZ R64, R61, R62.reuse ;  /* 0x0000003e3d407220 */ /* 0x080fe20000410000 */
[----:B------:R-:W-:Y:S01]  /*eeb0*/  F2FP.F16.E4M3.UNPACK_B R48, R37 ;  /* 0x00000025ff30723e */ /* 0x000fe200020006ff */
[C---:B------:R-:W-:Y:S01]  /*eec0*/  FMUL.FTZ R62, R55.reuse, R62 ;  /* 0x0000003e373e7220 */ /* 0x040fe20000410000 */
[----:B------:R-:W-:Y:S01]  /*eed0*/  F2FP.F16.E4M3.UNPACK_B R47, R13 ;  /* 0x0000000dff2f723e */ /* 0x000fe200020006ff */
[-C--:B------:R-:W-:Y:S01]  /*eee0*/  FFMA.FTZ R55, R55, R54.reuse, -R64 ;  /* 0x0000003637377223 */ /* 0x080fe20000010840 */
[----:B------:R-:W-:Y:S01]  /*eef0*/  FFMA.FTZ R65, R60, R63, R65 ;  /* 0x0000003f3c417223 */ /* 0x000fe20000010041 */
[----:B------:R-:W-:Y:S01]  /*ef00*/  FFMA.FTZ R62, R61, R54, R62 ;  /* 0x000000363d3e7223 */ /* 0x000fe2000001003e */
[----:B------:R-:W-:Y:S01]  /*ef10*/  F2FP.F16.E4M3.UNPACK_B R54, R36 ;  /* 0x00000024ff36723e */ /* 0x000fe200020006ff */
[--C-:B------:R-:W-:Y:S01]  /*ef20*/  HADD2.F32 R50, -RZ, R48.reuse.H0_H0 ;  /* 0x20000030ff327230 */ /* 0x100fe20000004100 */
[----:B------:R-:W-:Y:S01]  /*ef30*/  F2FP.SATFINITE.E4M3.F32.PACK_AB_MERGE_C R38, R38, R51, RZ ;  /* 0x000000332626723e */ /* 0x000fe200048070ff */
[----:B------:R-:W-:Y:S01]  /*ef40*/  HADD2.F32 R51, -RZ, R48.H1_H1 ;  /* 0x30000030ff337230 */ /* 0x000fe20000004100 */
[----:B------:R-:W-:Y:S01]  /*ef50*/  F2FP.SATFINITE.E4M3.F32.PACK_AB_MERGE_C R43, R52, R49, R46 ;  /* 0x00000031342b723e */ /* 0x000fe2000480702e */
[--C-:B------:R-:W-:Y:S01]  /*ef60*/  HADD2.F32 R49, -RZ, R54.reuse.H0_H0 ;  /* 0x20000036ff317230 */ /* 0x100fe20000004100 */
        /* <DEDUP_REMOVED lines=9> */
[----:B------:R-:W-:Y:S02]  /*f000*/  HADD2.F32 R49, -RZ, R47.H1_H1 ;  /* 0x3000002fff317230 */ /* 0x000fe40000004100 */
[-C--:B------:R-:W-:Y:S01]  /*f010*/  FMUL.FTZ R60, R51, R54.reuse ;  /* 0x00000036333c7220 */ /* 0x080fe20000410000 */
[----:B------:R-:W-:Y:S02]  /*f020*/  HADD2.F32 R52, -RZ, R52.H1_H1 ;  /* 0x30000034ff347230 */ /* 0x000fe40000004100 */
[-C--:B------:R-:W-:Y:S01]  /*f030*/  FFMA.FTZ R46, R46, R53.reuse, -R55 ;  /* 0x000000352e2e7223 */ /* 0x080fe20000010837 */
[----:B------:R-:W-:Y:S01]  /*f040*/  FFMA.FTZ R47, R50, R53, R61 ;  /* 0x00000035322f7223 */ /* 0x000fe2000001003d */
[----:B------:R-:W-:Y:S01]  /*f050*/  FMUL.FTZ R54, R49, R54 ;  /* 0x0000003631367220 */ /* 0x000fe20000410000 */
[----:B------:R-:W-:Y:S02]  /*f060*/  F2FP.F16.E4M3.UNPACK_B R50, R37.H1 ;  /* 0x00000025ff32723e */ /* 0x000fe400030006ff */
[----:B------:R-:W-:Y:S01]  /*f070*/  F2FP.F16.E4M3.UNPACK_B R53, R36.H1 ;  /* 0x00000024ff35723e */ /* 0x000fe200030006ff */
[-C--:B------:R-:W-:Y:S01]  /*f080*/  FFMA.FTZ R36, R51, R52.reuse, R54 ;  /* 0x0000003433247223 */ /* 0x080fe20000010036 */
[----:B------:R-:W-:Y:S01]  /*f090*/  F2FP.F16.E4M3.UNPACK_B R48, R13.H1 ;  /* 0x0000000dff30723e */ /* 0x000fe200030006ff */
[----:B------:R-:W-:Y:S01]  /*f0a0*/  FFMA.FTZ R13, R49, R52, -R60 ;  /* 0x00000034310d7223 */ /* 0x000fe2000001083c */
        /* <DEDUP_REMOVED lines=11> */
[----:B------:R-:W-:Y:S02]  /*f160*/  HADD2.F32 R54, -RZ, R53.H1_H1 ;  /* 0x30000035ff367230 */ /* 0x000fe40000004100 */
        /* <DEDUP_REMOVED lines=56> */
.L_x_6698:
[----:B------:R-:W-:Y:S05]  /*f4f0*/  BSYNC B2 ;  /* 0x0000000000027941 */ /* 0x000fea0003800000 */
.L_x_6697:
[----:B------:R-:W-:Y:S01]  /*f500*/  ISETP.GE.AND P3, PT, R44, R131, PT ;  /* 0x000000832c00720c */ /* 0x000fe20003f66270 */
[----:B--2---:R2:W-:-:S12]  /*f510*/  ST.E.128 desc[UR54][R40.64], R12 ;  /* 0x0000000c28007985 */ /* 0x0045d8000c101d36 */
[----:B------:R-:W-:-:S04]  /*f520*/  @!P3 IADD3 R42, P4, R44, R120, RZ ;  /* 0x000000782c2ab210 */ /* 0x000fc80007f9e0ff */
[----:B------:R-:W-:-:S05]  /*f530*/  @!P3 LEA.HI.X.SX32 R43, R44, R119, 0x1, P4 ;  /* 0x000000772c2bb211 */ /* 0x000fca00020f0eff */
[----:B---3--:R2:W-:Y:S04]  /*f540*/  @!P3 ST.E.128 desc[UR54][R42.64], R36 ;  /* 0x000000242a00b985 */ /* 0x0085e8000c101d36 */
.L_x_6696:
[----:B------:R-:W-:Y:S05]  /*f550*/  BSYNC B1 ;  /* 0x0000000000017941 */ /* 0x000fea0003800000 */
.L_x_6695:
        /* <DEDUP_REMOVED lines=10> */
[----:B------:R-:W-:-:S04]  /*f600*/  SEL R138, R114, R138, !P4 ;  /* 0x0000008a728a7207 */ /* 0x000fc80006000000 */
[----:B------:R-:W-:-:S04]  /*f610*/  SHF.R.S32.HI R11, RZ, 0x1f, R138 ;  /* 0x0000001fff0b7819 */ /* 0x000fc8000001148a */
[----:B------:R-:W-:Y:S02]  /*f620*/  LEA.HI R11, R11, R138, RZ, 0x5 ;  /* 0x0000008a0b0b7211 */ /* 0x000fe400078f28ff */
[----:B--2---:R-:W-:Y:S02]  /*f630*/  MOV R14, R13 ;  /* 0x0000000d000e7202 */ /* 0x004fe40000000f00 */
[----:B------:R-:W-:Y:S01]  /*f640*/  LEA.HI.SX32 R11, R11, R110, 0x1b ;  /* 0x0000006e0b0b7211 */ /* 0x000fe200078fdaff */
[----:B-----5:R-:W-:-:S03]  /*f650*/  IMAD.MOV.U32 R13, RZ, RZ, R12 ;  /* 0x000000ffff0d7224 */ /* 0x020fc600078e000c */
        /* <DEDUP_REMOVED lines=15> */
[--C-:B------:R-:W-:Y:S01]  /*f750*/  SHF.R.U32.HI R44, RZ, 0x8, R57.reuse ;  /* 0x00000008ff2c7819 */ /* 0x100fe20000011639 */
[----:B----4-:R-:W-:Y:S01]  /*f760*/  IMAD.MOV.U32 R47, RZ, RZ, R36 ;  /* 0x000000ffff2f7224 */ /* 0x010fe200078e0024 */
[----:B------:R-:W-:Y:S01]  /*f770*/  SHF.R.U32.HI R60, RZ, 0x18, R57 ;  /* 0x00000018ff3c7819 */ /* 0x000fe20000011639 */
[----:B--2---:R-:W-:Y:S01]  /*f780*/  IMAD.MOV.U32 R43, RZ, RZ, R14 ;  /* 0x000000ffff2b7224 */ /* 0x004fe200078e000e */
[----:B0-----:R-:W-:Y:S02]  /*f790*/  LOP3.LUT R11, R57, 0xff, RZ, 0xc0, !PT ;  /* 0x000000ff390b7812 */ /* 0x001fe400078ec0ff */
[----:B------:R-:W-:Y:S02]  /*f7a0*/  SHF.R.U32.HI R54, RZ, 0x8, R59 ;  /* 0x00000008ff367819 */ /* 0x000fe4000001163b */
[----:B------:R-:W-:Y:S02]  /*f7b0*/  SHF.R.U32.HI R52, RZ, 0x18, R73 ;  /* 0x00000018ff347819 */ /* 0x000fe40000011649 */
[----:B------:R-:W-:-:S02]  /*f7c0*/  LOP3.LUT R49, R73, 0xff, RZ, 0xc0, !PT ;  /* 0x000000ff49317812 */ /* 0x000fc400078ec0ff */
[----:B------:R-:W-:Y:S02]  /*f7d0*/  SHF.R.U32.HI R58, RZ, 0x10, R57 ;  /* 0x00000010ff3a7819 */ /* 0x000fe40000011639 */
[----:B------:R-:W-:Y:S02]  /*f7e0*/  SHF.R.U32.HI R53, RZ, 0x8, R75 ;  /* 0x00000008ff357819 */ /* 0x000fe4000001164b */
[----:B------:R-:W-:Y:S01]  /*f7f0*/  SHF.R.U32.HI R57, RZ, 0x18, R59 ;  /* 0x00000018ff397819 */ /* 0x000fe2000001163b */
[----:B------:R-:W-:Y:S01]  /*f800*/  IMAD.U32 R14, R58, 0x10000, RZ ;  /* 0x000100003a0e7824 */ /* 0x000fe200078e00ff */
[----:B------:R-:W-:Y:S02]  /*f810*/  LOP3.LUT R48, R59, 0xff, RZ, 0xc0, !PT ;  /* 0x000000ff3b307812 */ /* 0x000fe400078ec0ff */
[----:B------:R-:W-:Y:S01]  /*f820*/  MOV R46, R12 ;  /* 0x0000000c002e7202 */ /* 0x000fe20000000f00 */
[----:B------:R-:W-:Y:S01]  /*f830*/  IMAD.SHL.U32 R12, R44, 0x100, RZ ;  /* 0x000001002c0c7824 */ /* 0x000fe200078e00ff */
[----:B------:R-:W-:Y:S01]  /*f840*/  SHF.R.U32.HI R51, RZ, 0x8, R73 ;  /* 0x00000008ff337819 */ /* 0x000fe20000011649 */
[----:B------:R-:W-:Y:S01]  /*f850*/  IMAD.MOV.U32 R44, RZ, RZ, R38 ;  /* 0x000000ffff2c7224 */ /* 0x000fe200078e0026 */
[----:B------:R-:W-:-:S02]  /*f860*/  SHF.R.U32.HI R56, RZ, 0x10, R59 ;  /* 0x00000010ff387819 */ /* 0x000fc4000001163b */
[----:B------:R-:W-:Y:S01]  /*f870*/  PRMT R11, R60, 0x654, R11 ;  /* 0x000006543c0b7816 */ /* 0x000fe2000000000b */
[----:B------:R-:W-:Y:S01]  /*f880*/  IMAD.SHL.U32 R51, R51, 0x100, RZ ;  /* 0x0000010033337824 */ /* 0x000fe200078e00ff */
[----:B------:R-:W-:Y:S01]  /*f890*/  PRMT R36, R52, 0x654, R49 ;  /* 0x0000065434247816 */ /* 0x000fe20000000031 */
[----:B------:R-:W-:Y:S01]  /*f8a0*/  IMAD.SHL.U32 R49, R54, 0x100, RZ ;  /* 0x0000010036317824 */ /* 0x000fe200078e00ff */
[----:B------:R-:W-:Y:S02]  /*f8b0*/  LOP3.LUT R50, R75, 0xff0000ff, RZ, 0xc0, !PT ;  /* 0xff0000ff4b327812 */ /* 0x000fe400078ec0ff */
[----:B------:R-:W-:Y:S02]  /*f8c0*/  SHF.L.U32 R53, R53, 0x8, RZ ;  /* 0x0000000835357819 */ /* 0x000fe400000006ff */
[----:B------:R-:W-:Y:S02]  /*f8d0*/  PRMT R48, R57, 0x654, R48 ;  /* 0x0000065439307816 */ /* 0x000fe40000000030 */
[----:B------:R-:W-:Y:S01]  /*f8e0*/  LOP3.LUT R11, R11, 0xff00, R12, 0xf8, !PT ;  /* 0x0000ff000b0b7812 */ /* 0x000fe200078ef80c */
[----:B------:R-:W-:Y:S01]  /*f8f0*/  IMAD.U32 R12, R56, 0x10000, RZ ;  /* 0x00010000380c7824 */ /* 0x000fe200078e00ff */
        /* <DEDUP_REMOVED lines=190> */
.L_x_6700:
[----:B------:R-:W-:Y:S05]  /*104e0*/  BSYNC B1 ;  /* 0x0000000000017941 */ /* 0x000fea0003800000 */
.L_x_6699:
[----:B--2---:R2:W-:Y:S01]  /*104f0*/  ST.E.128 desc[UR54][R40.64], R12 ;  /* 0x0000000c28007985 */ /* 0x0045e2000c101d36 */
[----:B------:R-:W-:-:S13]  /*10500*/  ISETP.GE.AND P3, PT, R42, R131, PT ;  /* 0x000000832a00720c */ /* 0x000fda0003f66270 */
[----:B------:R-:W-:Y:S05]  /*10510*/  @P3 BRA `(.L_x_6647) ;  /* 0x0000000400fc3947 */ /* 0x000fea0003800000 */
[----:B--2---:R-:W-:-:S04]  /*10520*/  IADD3 R12, P3, R42, R120, RZ ;  /* 0x000000782a0c7210 */ /* 0x004fc80007f7e0ff */
[----:B------:R-:W-:-:S05]  /*10530*/  LEA.HI.X.SX32 R13, R42, R119, 0x1, P3 ;  /* 0x000000772a0d7211 */ /* 0x000fca00018f0eff */
[----:B----4-:R2:W-:Y:S01]  /*10540*/  ST.E.128 desc[UR54][R12.64], R36 ;  /* 0x000000240c007985 */ /* 0x0105e2000c101d36 */
[----:B------:R-:W-:Y:S05]  /*10550*/  BRA `(.L_x_6647) ;  /* 0x0000000400ec7947 */ /* 0x000fea0003800000 */
.L_x_6612:
[----:B------:R-:W-:-:S06]  /*10560*/  UISETP.NE.AND UP0, UPT, UR49, 0x3, UPT ;  /* 0x000000033100788c */ /* 0x000fcc000bf05270 */
[----:B------:R-:W-:-:S13]  /*10570*/  PLOP3.LUT P2, PT, PT, PT, UP0, 0x80, 0x0 ;  /* 0x000000000000781c */ /* 0x000fda0003f4f008 */
[----:B------:R-:W-:Y:S05]  /*10580*/  @!P2 BRA `(.L_x_6701) ;  /* 0x000000000004a947 */ /* 0x000fea0003800000 */
[----:B------:R-:W-:Y:S01]  /*10590*/  BPT.TRAP 0x1 ;  /* 0x000000040000795c */ /* 0x000fe20000300000 */
.L_x_6701:
[----:B------:R-:W2:Y:S01]  /*105a0*/  LDL R11, [R1+0x14] ;  /* 0x00001400010b7983 */ /* 0x000ea20000100800 */
[----:B------:R-:W-:Y:S01]  /*105b0*/  IMAD R93, R19, 0x8, R18 ;  /* 0x00000008135d7824 */ /* 0x000fe200078e0212 */
[----:B------:R-:W-:Y:S01]  /*105c0*/  BSSY B1, `(.L_x_6702) ;  /* 0x0000005000017945 */ /* 0x000fe20003800000 */
[----:B------:R-:W-:Y:S02]  /*105d0*/  SHF.R.S32.HI R90, RZ, 0x1f, R35 ;  /* 0x0000001fff5a7819 */ /* 0x000fe40000011423 */
[----:B--2---:R-:W-:-:S04]  /*105e0*/  SHF.L.U32 R94, R11, 0x1f, RZ ;  /* 0x0000001f0b5e7819 */ /* 0x004fc800000006ff */
[----:B------:R-:W0:Y:S02]  /*105f0*/  SYNCS.PHASECHK.TRANS64.TRYWAIT P3, [R93+URZ+0x33490], R94 ;  /* 0x0334905e5d0075a7 */ /* 0x000e24000806017f */
[----:B0-----:R-:W-:Y:S05]  /*10600*/  @!P3 BRA `(.L_x_6703) ;  /* 0x0000026c0008b947 */ /* 0x001fea0003800000 */
.L_x_6992:
[----:B------:R-:W-:Y:S05]  /*10610*/  BSYNC B1 ;  /* 0x0000000000017941 */ /* 0x000fea0003800000 */
.L_x_6702:
        /* <DEDUP_REMOVED lines=24> */
[----:B------:R-:W-:-:S05]  /*107a0*/  SHF.R.S32.HI R36, RZ, 0x1, R36 ;  /* 0x00000001ff247819 */ /* 0x000fca0000011424 */
[----:B------:R-:W-:-:S05]  /*107b0*/  IMAD.IADD R47, R92, 0x1, -R36 ;  /* 0x000000015c2f7824 */ /* 0x000fca00078e0a24 */
[----:B------:R-:W-:Y:S01]  /*107c0*/  ISETP.GE.AND P3, PT, R47, 0x1, PT ;  /* 0x000000012f00780c */ /* 0x000fe20003f66270 */
[----:B------:R-:W-:-:S12]  /*107d0*/  BRA.DIV UR4, `(.L_x_6704) ;  /* 0x0000026a04a87947 */ /* 0x000fd8000b800000 */
[----:B------:R1:W2:Y:S04]  /*107e0*/  SHFL.IDX PT, R43, R44, RZ, 0x1e1f ;  /* 0x001e1fff2c2b7589 */ /* 0x0002a800000e0000 */
[----:B------:R1:W3:Y:S02]  /*107f0*/  SHFL.IDX PT, R45, R42, RZ, 0x1e1f ;  /* 0x001e1fff2a2d7589 */ /* 0x0002e400000e0000 */
.L_x_6996:
[----:B------:R-:W-:Y:S04]  /*10800*/  BSSY B1, `(.L_x_6705) ;  /* 0x0000026000017945 */ /* 0x000fe80003800000 */
[----:B------:R-:W-:Y:S05]  /*10810*/  @!P3 BRA `(.L_x_6706) ;  /* 0x000000000090b947 */ /* 0x000fea0003800000 */
[----:B------:R-:W4:Y:S01]  /*10820*/  LDL R13, [R1+0x8] ;  /* 0x00000800010d7983 */ /* 0x000f220000100800 */
[----:B------:R-:W-:-:S03]  /*10830*/  ULDC UR4, c[0x0][0x2f4] ;  /* 0x0000bd0000047ab9 */ /* 0x000fc60000000800 */
[----:B------:R-:W5:Y:S01]  /*10840*/  LDL R12, [R1+0x4] ;  /* 0x00000400010c7983 */ /* 0x000f620000100800 */
[----:B------:R-:W-:-:S03]  /*10850*/  ISETP.GE.AND P5, PT, R16, UR4, PT ;  /* 0x0000000410007c0c */ /* 0x000fc6000bfa6270 */
[----:B------:R-:W5:Y:S10]  /*10860*/  LDL R11, [R1] ;  /* 0x00000000010b7983 */ /* 0x000f740000100800 */
[----:B---3--:R-:W-:-:S04]  /*10870*/  @!P5 IADD3 R40, P3, R16, R45, RZ ;  /* 0x0000002d1028d210 */ /* 0x008fc80007f7e0ff */
[----:B--2---:R-:W-:Y:S02]  /*10880*/  @!P5 IADD3.X R41, R43, R17, RZ, P3, !PT ;  /* 0x000000112b29d210 */ /* 0x004fe40001ffe4ff */
[----:B------:R-:W-:-:S13]  /*10890*/  ISETP.GE.AND P3, PT, R23, UR4, PT ;  /* 0x0000000417007c0c */ /* 0x000fda000bf66270 */
[----:B------:R-:W-:-:S05]  /*108a0*/  @!P3 IADD3 R38, P4, R23, R45, RZ ;  /* 0x0000002d1726b210 */ /* 0x000fca0007f9e0ff */
[----:B----4-:R-:W-:Y:S01]  /*108b0*/  @!P3 IMAD.X R39, R43, 0x1, R13, P4 ;  /* 0x000000012b27b824 */ /* 0x010fe200020e060d */
[----:B------:R-:W-:-:S13]  /*108c0*/  ISETP.GE.AND P4, PT, R22, UR4, PT ;  /* 0x0000000416007c0c */ /* 0x000fda000bf86270 */
[----:B------:R-:W-:-:S05]  /*108d0*/  @!P4 IADD3 R36, P6, R22, R45, RZ ;  /* 0x0000002d1624c210 */ /* 0x000fca0007fde0ff */
[----:B-----5:R-:W-:Y:S02]  /*108e0*/  @!P4 IMAD.X R37, R43, 0x1, R12, P6 ;  /* 0x000000012b25c824 */ /* 0x020fe400030e060c */
[----:B------:R-:W2:Y:S04]  /*108f0*/  @!P5 LDS.128 R12, [R88+0x24200] ;  /* 0x02420000580cd984 */ /* 0x000ea80000000c00 */
[----:B--2---:R2:W-:Y:S01]  /*10900*/  @!P5 ST.E.128 desc[UR54][R40.64], R12 ;  /* 0x0000000c2800d985 */ /* 0x0045e2000c101d36 */
[----:B------:R-:W-:-:S13]  /*10910*/  ISETP.GE.AND P5, PT, R222, UR4, PT ;  /* 0x00000004de007c0c */ /* 0x000fda000bfa6270 */
[----:B------:R-:W3:Y:S01]  /*10920*/  @!P5 LDS.128 R12, [R89+0x24200] ;  /* 0x02420000590cd984 */ /* 0x000ee20000000c00 */
[----:B------:R-:W-:-:S05]  /*10930*/  @!P5 IMAD.SHL.U32 R46, R227, 0x10, RZ ;  /* 0x00000010e32ed824 */ /* 0x000fca00078e00ff */
        /* <DEDUP_REMOVED lines=11> */
[----:B--2---:R-:W-:-:S05]  /*109f0*/  @!P5 IADD3 R40, P6, R220, R45, RZ ;  /* 0x0000002ddc28d210 */ /* 0x004fca0007fde0ff */
[----:B------:R-:W-:Y:S01]  /*10a00*/  @!P5 IMAD.X R41, R43, 0x1, R11, P6 ;  /* 0x000000012b29d824 */ /* 0x000fe200030e060b */
[----:B---3--:R-:W-:Y:S04]  /*10a10*/  @!P3 ST.E.128 desc[UR54][R38.64], R12 ;  /* 0x0000000c2600b985 */ /* 0x008fe8000c101d36 */
[----:B------:R-:W2:Y:S04]  /*10a20*/  @!P4 LDS.128 R12, [R88+0x29200] ;  /* 0x02920000580cc984 */ /* 0x000ea80000000c00 */
[----:B--2---:R-:W-:Y:S04]  /*10a30*/  @!P4 ST.E.128 desc[UR54][R36.64], R12 ;  /* 0x0000000c2400c985 */ /* 0x004fe8000c101d36 */
[----:B------:R-:W2:Y:S04]  /*10a40*/  @!P5 LDS.128 R12, [R89+0x29200] ;  /* 0x02920000590cd984 */ /* 0x000ea80000000c00 */
[----:B--2---:R4:W-:Y:S02]  /*10a50*/  @!P5 ST.E.128 desc[UR54][R40.64], R12 ;  /* 0x0000000c2800d985 */ /* 0x0049e4000c101d36 */
.L_x_6706:
[----:B------:R-:W-:Y:S05]  /*10a60*/  BSYNC B1 ;  /* 0x0000000000017941 */ /* 0x000fea0003800000 */
.L_x_6705:
[----:B------:R-:W-:-:S03]  /*10a70*/  UMOV UR4, 0xffffffff ;  /* 0xffffffff00047882 */ /* 0x000fc60000000000 */
[----:B------:R-:W-:Y:S05]  /*10a80*/  BRA.DIV UR4, `(.L_x_6707) ;  /* 0x0000026a04487947 */ /* 0x000fea000b800000 */
[----:B--2---:R2:W0:Y:S04]  /*10a90*/  SHFL.IDX PT, R43, R44, 0x1, 0x1e1f ;  /* 0x003e1f002c2b7f89 */ /* 0x00442800000e0000 */
[----:B---3--:R2:W3:Y:S02]  /*10aa0*/  SHFL.IDX PT, R45, R42, 0x1, 0x1e1f ;  /* 0x003e1f002a2d7f89 */ /* 0x0084e400000e0000 */
.L_x_7000:
[----:B------:R-:W-:-:S13]  /*10ab0*/  ISETP.GE.AND P3, PT, R47, 0x81, PT ;  /* 0x000000812f00780c */ /* 0x000fda0003f66270 */
[----:B------:R-:W-:Y:S05]  /*10ac0*/  @!P3 BRA `(.L_x_6647) ;  /* 0x000000000090b947 */ /* 0x000fea0003800000 */
[----:B----4-:R-:W4:Y:S01]  /*10ad0*/  LDL R13, [R1+0x8] ;  /* 0x00000800010d7983 */ /* 0x010f220000100800 */
[----:B------:R-:W-:-:S03]  /*10ae0*/  ULDC UR4, c[0x0][0x2f4] ;  /* 0x0000bd0000047ab9 */ /* 0x000fc60000000800 */
[----:B------:R-:W5:Y:S01]  /*10af0*/  LDL R12, [R1+0x4] ;  /* 0x00000400010c7983 */ /* 0x000f620000100800 */
[----:B------:R-:W-:-:S03]  /*10b00*/  ISETP.GE.AND P5, PT, R16, UR4, PT ;  /* 0x0000000410007c0c */ /* 0x000fc6000bfa6270 */
[----:B------:R-:W2:Y:S10]  /*10b10*/  LDL R11, [R1] ;  /* 0x00000000010b7983 */ /* 0x000eb40000100800 */
[----:B---3--:R-:W-:-:S05]  /*10b20*/  @!P5 IADD3 R40, P3, R16, R45, RZ ;  /* 0x0000002d1028d210 */ /* 0x008fca0007f7e0ff */
[----:B0-----:R-:W-:Y:S01]  /*10b30*/  @!P5 IMAD.X R41, R43, 0x1, R17, P3 ;  /* 0x000000012b29d824 */ /* 0x001fe200018e0611 */
[----:B------:R-:W-:-:S13]  /*10b40*/  ISETP.GE.AND P3, PT, R23, UR4, PT ;  /* 0x0000000417007c0c */ /* 0x000fda000bf66270 */
[----:B------:R-:W-:-:S04]  /*10b50*/  @!P3 IADD3 R38, P4, R23, R45, RZ ;  /* 0x0000002d1726b210 */ /* 0x000fc80007f9e0ff */
[----:B----4-:R-:W-:Y:S02]  /*10b60*/  @!P3 IADD3.X R39, R43, R13, RZ, P4, !PT ;  /* 0x0000000d2b27b210 */ /* 0x010fe400027fe4ff */
[----:B------:R-:W-:-:S13]  /*10b70*/  ISETP.GE.AND P4, PT, R22, UR4, PT ;  /* 0x0000000416007c0c */ /* 0x000fda000bf86270 */
[----:B------:R-:W-:-:S05]  /*10b80*/  @!P4 IADD3 R36, P6, R22, R45, RZ ;  /* 0x0000002d1624c210 */ /* 0x000fca0007fde0ff */
[----:B-----5:R-:W-:Y:S02]  /*10b90*/  @!P4 IMAD.X R37, R43, 0x1, R12, P6 ;  /* 0x000000012b25c824 */ /* 0x020fe400030e060c */
[----:B------:R-:W0:Y:S04]  /*10ba0*/  @!P5 LDS.128 R12, [R88+0x26200] ;  /* 0x02620000580cd984 */ /* 0x000e280000000c00 */
[----:B0-----:R0:W-:Y:S01]  /*10bb0*/  @!P5 ST.E.128 desc[UR54][R40.64], R12 ;  /* 0x0000000c2800d985 */ /* 0x0011e2000c101d36 */
[----:B------:R-:W-:-:S13]  /*10bc0*/  ISETP.GE.AND P5, PT, R222, UR4, PT ;  /* 0x00000004de007c0c */ /* 0x000fda000bfa6270 */
[----:B------:R-:W3:Y:S01]  /*10bd0*/  @!P5 LDS.128 R12, [R89+0x26200] ;  /* 0x02620000590cd984 */ /* 0x000ee20000000c00 */
[----:B-12---:R-:W-:-:S05]  /*10be0*/  @!P5 IMAD.SHL.U32 R42, R227, 0x10, RZ ;  /* 0x00000010e32ad824 */ /* 0x006fca00078e00ff */
        /* <DEDUP_REMOVED lines=11> */
[----:B0-----:R-:W-:-:S05]  /*10ca0*/  @!P5 IADD3 R40, P6, R220, R45, RZ ;  /* 0x0000002ddc28d210 */ /* 0x001fca0007fde0ff */
[----:B------:R-:W-:Y:S01]  /*10cb0*/  @!P5 IMAD.X R41, R43, 0x1, R11, P6 ;  /* 0x000000012b29d824 */ /* 0x000fe200030e060b */
[----:B-1----:R-:W-:Y:S04]  /*10cc0*/  @!P3 ST.E.128 desc[UR54][R38.64], R12 ;  /* 0x0000000c2600b985 */ /* 0x002fe8000c101d36 */
[----:B------:R-:W0:Y:S04]  /*10cd0*/  @!P4 LDS.128 R12, [R88+0x2b200] ;  /* 0x02b20000580cc984 */ /* 0x000e280000000c00 */
[----:B0-----:R-:W-:Y:S04]  /*10ce0*/  @!P4 ST.E.128 desc[UR54][R36.64], R12 ;  /* 0x0000000c2400c985 */ /* 0x001fe8000c101d36 */
[----:B------:R-:W0:Y:S04]  /*10cf0*/  @!P5 LDS.128 R12, [R89+0x2b200] ;  /* 0x02b20000590cd984 */ /* 0x000e280000000c00 */
[----:B0-----:R0:W-:Y:S02]  /*10d00*/  @!P5 ST.E.128 desc[UR54][R40.64], R12 ;  /* 0x0000000c2800d985 */ /* 0x0011e4000c101d36 */
.L_x_6647:
[----:B------:R-:W-:Y:S05]  /*10d10*/  BSYNC B0 ;  /* 0x0000000000007941 */ /* 0x000fea0003800000 */
.L_x_6611:
        /* <DEDUP_REMOVED lines=16> */
.L_x_6709:
[----:B------:R-:W-:Y:S05]  /*10e20*/  BSYNC B0 ;  /* 0x0000000000007941 */ /* 0x000fea0003800000 */
.L_x_6708:
[----:B------:R-:W0:Y:S01]  /*10e30*/  SYNCS.PHASECHK.TRANS64.TRYWAIT P2, [R93+URZ+0x334b0], R94 ;  /* 0x0334b05e5d0075a7 */ /* 0x000e22000804017f */
[----:B------:R-:W-:Y:S01]  /*10e40*/  ULDC UR39, c[0x0][0x2f4] ;  /* 0x0000bd0000277ab9 */ /* 0x000fe20000000800 */
[----:B------:R-:W-:Y:S04]  /*10e50*/  BSSY B0, `(.L_x_6710) ;  /* 0x0000002000007945 */ /* 0x000fe80003800000 */
[----:B0-----:R-:W-:Y:S05]  /*10e60*/  @!P2 BRA `(.L_x_6711) ;  /* 0x00000264009ca947 */ /* 0x001fea0003800000 */
.L_x_7001:
[----:B------:R-:W-:Y:S05]  /*10e70*/  BSYNC B0 ;  /* 0x0000000000007941 */ /* 0x000fea0003800000 */
.L_x_6710:
[----:B------:R0:W5:Y:S01]  /*10e80*/  LDL R46, [R1+0x8] ;  /* 0x00000800012e7983 */ /* 0x0001620000100800 */
[----:B------:R-:W-:Y:S01]  /*10e90*/  ULDC.64 UR4, c[0x0][0x328] ;  /* 0x0000ca0000047ab9 */ /* 0x000fe20000000a00 */
[----:B------:R-:W-:Y:S02]  /*10ea0*/  ULDC.64 UR6, c[0x0][0x318] ;  /* 0x0000c60000067ab9 */ /* 0x000fe40000000a00 */
[----:B---3--:R0:W5:Y:S01]  /*10eb0*/  LDL R45, [R1+0x4] ;  /* 0x00000400012d7983 */ /* 0x0081620000100800 */
[----:B------:R-:W-:Y:S02]  /*10ec0*/  IMAD R90, R90, UR4, RZ ;  /* 0x000000045a5a7c24 */ /* 0x000fe4000f8e02ff */
[C---:B--2---:R-:W-:Y:S01]  /*10ed0*/  IMAD.WIDE.U32 R12, R35.reuse, UR4, RZ ;  /* 0x00000004230c7c25 */ /* 0x044fe2000f8e00ff */
[----:B-1----:R0:W5:Y:S03]  /*10ee0*/  LDL R44, [R1] ;  /* 0x00000000012c7983 */ /* 0x0021660000100800 */
[----:B------:R-:W-:Y:S01]  /*10ef0*/  IMAD R35, R35, UR5, R90 ;  /* 0x0000000523237c24 */ /* 0x000fe2000f8e025a */
[----:B----4-:R-:W1:Y:S01]  /*10f00*/  S2R R11, SR_TID.X ;  /* 0x00000000000b7919 */ /* 0x010e620000002100 */
[----:B------:R-:W-:-:S02]  /*10f10*/  ULDC.64 UR4, c[0x0][0x338] ;  /* 0x0000ce0000047ab9 */ /* 0x000fc40000000a00 */
[----:B------:R-:W-:Y:S02]  /*10f20*/  IMAD R91, R91, UR4, RZ ;  /* 0x000000045b5b7c24 */ /* 0x000fe4000f8e02ff */
[----:B------:R-:W-:Y:S02]  /*10f30*/  IMAD.IADD R13, R13, 0x1, R35 ;  /* 0x000000010d0d7824 */ /* 0x000fe400078e0223 */
[C---:B------:R-:W-:Y:S02]  /*10f40*/  IMAD R91, R34.reuse, UR5, R91 ;  /* 0x00000005225b7c24 */ /* 0x040fe4000f8e025b */
[----:B------:R-:W-:Y:S01]  /*10f50*/  IMAD.WIDE.U32 R12, R34, UR4, R12 ;  /* 0x00000004220c7c25 */ /* 0x000fe2000f8e000c */
[----:B------:R-:W-:-:S04]  /*10f60*/  ULDC.64 UR4, c[0x0][0x330] ;  /* 0x0000cc0000047ab9 */ /* 0x000fc80000000a00 */
[----:B------:R-:W-:-:S03]  /*10f70*/  IADD3 R13, R13, R91, RZ ;  /* 0x0000005b0d0d7210 */ /* 0x000fc60007ffe0ff */
[----:B------:R-:W-:-:S03]  /*10f80*/  IMAD.WIDE.U32 R12, R226, UR4, R12 ;  /* 0x00000004e20c7c25 */ /* 0x000fc6000f8e000c */
[----:B------:R-:W-:Y:S01]  /*10f90*/  IADD3 R40, P2, R12, UR6, RZ ;  /* 0x000000060c287c10 */ /* 0x000fe2000ff5e0ff */
[C---:B-1----:R-:W-:Y:S02]  /*10fa0*/  VIADD R15, R11.reuse, 0xffffff80 ;  /* 0xffffff800b0f7836 */ /* 0x042fe40000000000 */
[----:B------:R-:W-:Y:S02]  /*10fb0*/  VIADD R14, R11, 0xffffff80 ;  /* 0xffffff800b0e7836 */ /* 0x000fe40000000000 */
[----:B------:R-:W-:-:S03]  /*10fc0*/  IMAD R11, R226, UR5, R13 ;  /* 0x00000005e20b7c24 */ /* 0x000fc6000f8e020d */
[----:B------:R-:W-:Y:S02]  /*10fd0*/  LEA.HI R14, R14, R15, RZ, 0x1 ;  /* 0x0000000f0e0e7211 */ /* 0x000fe400078f08ff */
[----:B------:R-:W-:Y:S02]  /*10fe0*/  IADD3.X R11, R11, UR7, RZ, P2, !PT ;  /* 0x000000070b0b7c10 */ /* 0x000fe400097fe4ff */
[----:B------:R-:W-:-:S05]  /*10ff0*/  SHF.R.S32.HI R14, RZ, 0x1, R14 ;  /* 0x00000001ff0e7819 */ /* 0x000fca000001140e */
[----:B------:R-:W-:-:S05]  /*11000*/  IMAD.IADD R92, R92, 0x1, -R14 ;  /* 0x000000015c5c7824 */ /* 0x000fca00078e0a0e */
[----:B------:R-:W-:Y:S01]  /*11010*/  ISETP.GE.AND P2, PT, R92, 0x1, PT ;  /* 0x000000015c00780c */ /* 0x000fe20003f46270 */
[----:B------:R0:W1:Y:S01]  /*11020*/  SHFL.IDX PT, R43, R40, RZ, 0x1e1f ;  /* 0x001e1fff282b7589 */ /* 0x00006200000e0000 */
[----:B------:R-:W-:Y:S03]  /*11030*/  BSSY B0, `(.L_x_6712) ;  /* 0x0000023000007945 */ /* 0x000fe60003800000 */
[----:B------:R0:W2:Y:S08]  /*11040*/  SHFL.IDX PT, R41, R11, RZ, 0x1e1f ;  /* 0x001e1fff0b297589 */ /* 0x0000b000000e0000 */
[----:B0-----:R-:W-:Y:S05]  /*11050*/  @!P2 BRA `(.L_x_6713) ;  /* 0x000000000080a947 */ /* 0x001fea0003800000 */
[----:B------:R-:W-:-:S13]  /*11060*/  ISETP.GE.AND P5, PT, R16, UR39, PT ;  /* 0x0000002710007c0c */ /* 0x000fda000bfa6270 */
[----:B------:R-:W0:Y:S01]  /*11070*/  @!P5 LDS.128 R12, [R88+0xf200] ;  /* 0x00f20000580cd984 */ /* 0x000e220000000c00 */
[----:B-1----:R-:W-:-:S05]  /*11080*/  @!P5 IADD3 R38, P2, R16, R43, RZ ;  /* 0x0000002b1026d210 */ /* 0x002fca0007f5e0ff */
        /* <DEDUP_REMOVED lines=10> */
[----:B------:R-:W-:-:S04]  /*11130*/  @!P5 SHF.L.U32 R42, R227, 0x4, RZ ;  /* 0x00000004e32ad819 */ /* 0x000fc800000006ff */
        /* <DEDUP_REMOVED lines=18> */
.L_x_6713:
[----:B------:R-:W-:Y:S05]  /*11260*/  BSYNC B0 ;  /* 0x0000000000007941 */ /* 0x000fea0003800000 */
.L_x_6712:
[----:B------:R-:W-:Y:S01]  /*11270*/  ISETP.GE.AND P2, PT, R92, 0x81, PT ;  /* 0x000000815c00780c */ /* 0x000fe20003f46270 */
[----:B------:R-:W3:Y:S01]  /*11280*/  SHFL.IDX PT, R11, R11, 0x1, 0x1e1f ;  /* 0x003e1f000b0b7f89 */ /* 0x000ee200000e0000 */
[----:B------:R-:W-:Y:S03]  /*11290*/  BSSY B0, `(.L_x_6714) ;  /* 0x0000023000007945 */ /* 0x000fe60003800000 */
[----:B--2---:R2:W4:Y:S08]  /*112a0*/  SHFL.IDX PT, R41, R40, 0x1, 0x1e1f ;  /* 0x003e1f0028297f89 */ /* 0x00453000000e0000 */
[----:B--2---:R-:W-:Y:S05]  /*112b0*/  @!P2 BRA `(.L_x_6715) ;  /* 0x000000000080a947 */ /* 0x004fea0003800000 */
[----:B------:R-:W-:-:S13]  /*112c0*/  ISETP.GE.AND P5, PT, R16, UR39, PT ;  /* 0x0000002710007c0c */ /* 0x000fda000bfa6270 */
[----:B0-----:R-:W0:Y:S01]  /*112d0*/  @!P5 LDS.128 R12, [R88+0x11200] ;  /* 0x01120000580cd984 */ /* 0x001e220000000c00 */
[----:B----4-:R-:W-:-:S05]  /*112e0*/  @!P5 IADD3 R38, P2, R16, R41, RZ ;  /* 0x000000291026d210 */ /* 0x010fca0007f5e0ff */
[----:B---3--:R-:W-:Y:S01]  /*112f0*/  @!P5 IMAD.X R39, R11, 0x1, R17, P2 ;  /* 0x000000010b27d824 */ /* 0x008fe200010e0611 */
        /* <DEDUP_REMOVED lines=8> */
[----:B------:R-:W2:Y:S01]  /*11380*/  @!P5 LDS.128 R12, [R89+0x11200] ;  /* 0x01120000590cd984 */ /* 0x000ea20000000c00 */
[----:B------:R-:W-:-:S05]  /*11390*/  @!P5 IMAD.SHL.U32 R40, R227, 0x10, RZ ;  /* 0x00000010e328d824 */ /* 0x000fca00078e00ff */
[----:B0-----:R-:W-:-:S04]  /*113a0*/  @!P5 IADD3 R38, P6, R40, R41, RZ ;  /* 0x000000292826d210 */ /* 0x001fc80007fde0ff */
[----:B------:R-:W-:-:S05]  /*113b0*/  @!P5 LEA.HI.X.SX32 R39, R40, R11, 0x1, P6 ;  /* 0x0000000b2827d211 */ /* 0x000fca00030f0eff */
[----:B--2---:R0:W-:Y:S01]  /*113c0*/  @!P5 ST.E.128 desc[UR54][R38.64], R12 ;  /* 0x0000000c2600d985 */ /* 0x0041e2000c101d36 */
[----:B------:R-:W-:-:S13]  /*113d0*/  ISETP.GE.AND P5, PT, R223, UR39, PT ;  /* 0x00000027df007c0c */ /* 0x000fda000bfa6270 */
[----:B------:R-:W2:Y:S01]  /*113e0*/  @!P5 LDS.128 R12, [R88+0x13a00] ;  /* 0x013a0000580cd984 */ /* 0x000ea20000000c00 */
[----:B------:R-:W-:-:S04]  /*113f0*/  @!P5 SHF.L.U32 R40, R228, 0x4, RZ ;  /* 0x00000004e428d819 */ /* 0x000fc800000006ff */
[----:B0-----:R-:W-:-:S04]  /*11400*/  @!P5 IADD3 R38, P6, R40, R41, RZ ;  /* 0x000000292826d210 */ /* 0x001fc80007fde0ff */
[----:B------:R-:W-:-:S05]  /*11410*/  @!P5 LEA.HI.X.SX32 R39, R40, R11, 0x1, P6 ;  /* 0x0000000b2827d211 */ /* 0x000fca00030f0eff */
[----:B--2---:R0:W-:Y:S01]  /*11420*/  @!P5 ST.E.128 desc[UR54][R38.64], R12 ;  /* 0x0000000c2600d985 */ /* 0x0041e2000c101d36 */
[----:B------:R-:W-:-:S03]  /*11430*/  ISETP.GE.AND P5, PT, R220, UR39, PT ;  /* 0x00000027dc007c0c */ /* 0x000fc6000bfa6270 */
[----:B------:R-:W2:Y:S10]  /*11440*/  @!P2 LDS.128 R12, [R89+0x13a00] ;  /* 0x013a0000590ca984 */ /* 0x000eb40000000c00 */
[----:B0-----:R-:W-:-:S05]  /*11450*/  @!P5 IADD3 R38, P6, R220, R41, RZ ;  /* 0x00000029dc26d210 */ /* 0x001fca0007fde0ff */
[----:B------:R-:W-:Y:S01]  /*11460*/  @!P5 IMAD.X R39, R11, 0x1, R44, P6 ;  /* 0x000000010b27d824 */ /* 0x000fe200030e062c */
[----:B--2---:R-:W-:Y:S04]  /*11470*/  @!P2 ST.E.128 desc[UR54][R36.64], R12 ;  /* 0x0000000c2400a985 */ /* 0x004fe8000c101d36 */
[----:B------:R-:W0:Y:S04]  /*11480*/  @!P4 LDS.128 R12, [R88+0x16200] ;  /* 0x01620000580cc984 */ /* 0x000e280000000c00 */
[----:B0-----:R-:W-:Y:S04]  /*11490*/  @!P4 ST.E.128 desc[UR54][R34.64], R12 ;  /* 0x0000000c2200c985 */ /* 0x001fe8000c101d36 */
[----:B------:R-:W0:Y:S04]  /*114a0*/  @!P5 LDS.128 R12, [R89+0x16200] ;  /* 0x01620000590cd984 */ /* 0x000e280000000c00 */
[----:B0-----:R2:W-:Y:S02]  /*114b0*/  @!P5 ST.E.128 desc[UR54][R38.64], R12 ;  /* 0x0000000c2600d985 */ /* 0x0015e4000c101d36 */
.L_x_6715:
[----:B------:R-:W-:Y:S05]  /*114c0*/  BSYNC B0 ;  /* 0x0000000000007941 */ /* 0x000fea0003800000 */
.L_x_6714:
[----:B---3--:R-:W3:Y:S04]  /*114d0*/  LDL R11, [R1+0xc] ;  /* 0x00000c00010b7983 */ /* 0x008ee80000100800 */
        /* <DEDUP_REMOVED lines=24> */
.L_x_6606:
        /* <DEDUP_REMOVED lines=8> */
[----:B---3--:R-:W-:-:S05]  /*116e0*/  @P1 SHF.R.U32.HI R3, RZ, R5, R0 ;  /* 0x00000005ff031219 */ /* 0x008fca0000011600 */
[----:B------:R-:W-:-:S04]  /*116f0*/  IMAD.IADD R3, R136, 0x1, R3 ;  /* 0x0000000188037824 */ /* 0x000fc800078e0203 */
[----:B------:R-:W-:-:S05]  /*11700*/  IMAD.HI R3, R3, 0x66666667, RZ ;  /* 0x6666666703037827 */ /* 0x000fca00078e02ff */
[----:B------:R-:W-:-:S04]  /*11710*/  SHF.R.U32.HI R0, RZ, 0x1f, R3 ;  /* 0x0000001fff007819 */ /* 0x000fc80000011603 */
[----:B------:R-:W-:-:S04]  /*11720*/  LEA.HI.SX32 R0, R3, R0, 0x1a ;  /* 0x0000000003007211 */ /* 0x000fc800078fd2ff */
[----:B------:R-:W-:-:S04]  /*11730*/  VIMNMX R137, R137, R0, PT ;  /* 0x0000000089897248 */ /* 0x000fc80003fe0100 */
[----:B------:R-:W-:Y:S01]  /*11740*/  ISETP.GE.AND P1, PT, R137, 0x1, PT ;  /* 0x000000018900780c */ /* 0x000fe20003f26270 */
[----:B------:R-:W-:-:S12]  /*11750*/  @P0 BRA `(.L_x_6717) ;  /* 0x00000000000c0947 */ /* 0x000fd80003800000 */
[----:B------:R-:W0:Y:S01]  /*11760*/  FENCE.VIEW.ASYNC.G ;  /* 0x00000000000073c6 */ /* 0x000e220000000100 */
[----:B------:R-:W-:Y:S05]  /*11770*/  WARPSYNC.ALL ;  /* 0x0000000000007948 */ /* 0x000fea0003800000 */
[----:B0-----:R-:W-:Y:S06]  /*11780*/  BAR.ARV 0xc, 0x180 ;  /* 0x0306000000007b1d */ /* 0x001fec0000002000 */
.L_x_6717:
        /* <DEDUP_REMOVED lines=12> */
[----:B0-----:R-:W-:Y:S02]  /*11850*/  IADD3 R2, R4, 0xffffffe, RZ ;  /* 0x0ffffffe04027810 */ /* 0x001fe40007ffe0ff */
[----:B------:R-:W-:-:S04]  /*11860*/  IABS R4, R0 ;  /* 0x0000000000047213 */ /* 0x000fc80000000000 */
[----:B------:R0:W2:Y:S01]  /*11870*/  F2I.FTZ.U32.TRUNC.NTZ R3, R2 ;  /* 0x0000000200037305 */ /* 0x0000a2000021f000 */
[----:B------:R-:W-:-:S04]  /*11880*/  LOP3.LUT R0, R0, R6, RZ, 0x3c, !PT ;  /* 0x0000000600007212 */ /* 0x000fc800078e3cff */
        /* <DEDUP_REMOVED lines=14> */
[----:B------:R-:W-:Y:S01]  /*11970*/  @!P2 IMAD.MOV R3, RZ, RZ, -R3 ;  /* 0x000000ffff03a224 */ /* 0x000fe200078e0a03 */
[----:B------:R-:W-:-:S05]  /*11980*/  @!P1 LOP3.LUT R3, RZ, R6, RZ, 0x33, !PT ;  /* 0x00000006ff039212 */ /* 0x000fca00078e33ff */
[----:B------:R-:W-:-:S07]  /*11990*/  IMAD.MOV.U32 R106, RZ, RZ, R3 ;  /* 0x000000ffff6a7224 */ /* 0x000fce00078e0003 */
.L_x_6719:
[----:B------:R-:W-:Y:S05]  /*119a0*/  BSYNC B0 ;  /* 0x0000000000007941 */ /* 0x000fea0003800000 */
.L_x_6718:
[----:B------:R-:W2:Y:S01]  /*119b0*/  LDL R0, [R1+0x74] ;  /* 0x0000740001007983 */ /* 0x000ea20000100800 */
[----:B------:R-:W-:Y:S01]  /*119c0*/  PLOP3.LUT P0, PT, PT, PT, PT, 0x80, 0x0 ;  /* 0x000000000000781c */ /* 0x000fe20003f0f070 */
[----:B------:R-:W-:Y:S01]  /*119d0*/  IMAD.MOV.U32 R149, RZ, RZ, RZ ;  /* 0x000000ffff957224 */ /* 0x000fe200078e00ff */
[----:B------:R-:W-:Y:S01]  /*119e0*/  CS2R R24, SRZ ;  /* 0x0000000000187805 */ /* 0x000fe2000001ff00 */
        /* <DEDUP_REMOVED lines=15> */
[----:B------:R-:W-:Y:S01]  /*11ae0*/  MOV R3, RZ ;  /* 0x000000ff00037202 */ /* 0x000fe20000000f00 */
        /* <DEDUP_REMOVED lines=10> */
[----:B-----5:R-:W-:-:S02]  /*11b90*/  CS2R R46, SRZ ;  /* 0x00000000002e7805 */ /* 0x020fc4000001ff00 */
[----:B------:R-:W-:Y:S02]  /*11ba0*/  CS2R R84, SRZ ;  /* 0x0000000000547805 */ /* 0x000fe4000001ff00 */
[----:B------:R-:W-:Y:S02]  /*11bb0*/  CS2R R60, SRZ ;  /* 0x00000000003c7805 */ /* 0x000fe4000001ff00 */
[----:B------:R-:W-:Y:S02]  /*11bc0*/  CS2R R134, SRZ ;  /* 0x0000000000867805 */ /* 0x000fe4000001ff00 */
[----:B------:R-:W-:Y:S01]  /*11bd0*/  CS2R R76, SRZ ;  /* 0x00000000004c7805 */ /* 0x000fe2000001ff00 */
[----:B------:R-:W-:Y:S01]  /*11be0*/  IMAD.MOV.U32 R128, RZ, RZ, RZ ;  /* 0x000000ffff807224 */ /* 0x000fe200078e00ff */
[----:B------:R-:W-:Y:S02]  /*11bf0*/  CS2R R8, SRZ ;  /* 0x0000000000087805 */ /* 0x000fe4000001ff00 */
[----:B------:R-:W-:-:S02]  /*11c00*/  CS2R R102, SRZ ;  /* 0x0000000000667805 */ /* 0x000fc4000001ff00 */
[----:B------:R-:W-:Y:S02]  /*11c10*/  CS2R R10, SRZ ;  /* 0x00000000000a7805 */ /* 0x000fe4000001ff00 */
[----:B------:R-:W-:Y:S02]  /*11c20*/  CS2R R132, SRZ ;  /* 0x0000000000847805 */ /* 0x000fe4000001ff00 */
[----:B------:R-:W-:Y:S02]  /*11c30*/  CS2R R44, SRZ ;  /* 0x00000000002c7805 */ /* 0x000fe4000001ff00 */
[----:B------:R-:W-:Y:S02]  /*11c40*/  CS2R R94, SRZ ;  /* 0x00000000005e7805 */ /* 0x000fe4000001ff00 */
[----:B-1----:R-:W-:Y:S02]  /*11c50*/  CS2R R42, SRZ ;  /* 0x00000000002a7805 */ /* 0x002fe4000001ff00 */
[----:B------:R-:W-:-:S02]  /*11c60*/  CS2R R110, SRZ ;  /* 0x00000000006e7805 */ /* 0x000fc4000001ff00 */
[----:B----4-:R-:W-:Y:S01]  /*11c70*/  CS2R R40, SRZ ;  /* 0x0000000000287805 */ /* 0x010fe2000001ff00 */
[----:B------:R-:W-:Y:S01]  /*11c80*/  IMAD.MOV.U32 R98, RZ, RZ, RZ ;  /* 0x000000ffff627224 */ /* 0x000fe200078e00ff */
[----:B------:R-:W-:Y:S01]  /*11c90*/  CS2R R38, SRZ ;  /* 0x0000000000267805 */ /* 0x000fe2000001ff00 */
[----:B------:R-:W-:Y:S01]  /*11ca0*/  IMAD.MOV.U32 R90, RZ, RZ, RZ ;  /* 0x000000ffff5a7224 */ /* 0x000fe200078e00ff */
[----:B------:R-:W-:Y:S02]  /*11cb0*/  CS2R R120, SRZ ;  /* 0x0000000000787805 */ /* 0x000fe4000001ff00 */
[----:B------:R-:W-:Y:S02]  /*11cc0*/  CS2R R56, SRZ ;  /* 0x0000000000387805 */ /* 0x000fe4000001ff00 */
[----:B------:R-:W-:Y:S02]  /*11cd0*/  CS2R R36, SRZ ;  /* 0x0000000000247805 */ /* 0x000fe4000001ff00 */
[----:B------:R-:W-:Y:S01]  /*11ce0*/  CS2R R116, SRZ ;  /* 0x0000000000747805 */ /* 0x000fe2000001ff00 */
[----:B------:R-:W-:Y:S01]  /*11cf0*/  IMAD.MOV.U32 R82, RZ, RZ, RZ ;  /* 0x000000ffff527224 */ /* 0x000fe200078e00ff */
[----:B------:R-:W-:-:S02]  /*11d00*/  MOV R118, RZ ;  /* 0x000000ff00767202 */ /* 0x000fc40000000f00 */
[----:B------:R-:W-:Y:S02]  /*11d10*/  CS2R R114, SRZ ;  /* 0x0000000000727805 */ /* 0x000fe4000001ff00 */
[----:B------:R-:W-:Y:S01]  /*11d20*/  CS2R R64, SRZ ;  /* 0x0000000000407805 */ /* 0x000fe2000001ff00 */
[----:B--2---:R-:W-:-:S05]  /*11d30*/  IMAD R0, R0, R106, RZ ;  /* 0x0000006a00007224 */ /* 0x004fca00078e02ff */
[----:B------:R0:W-:Y:S01]  /*11d40*/  STL [R1+0x44], R0 ;  /* 0x0000440001007387 */ /* 0x0001e20000100800 */
[----:B------:R-:W-:Y:S02]  /*11d50*/  VIADDMNMX R106, R0, R106, R137, PT ;  /* 0x0000006a006a7246 */ /* 0x000fe40003800189 */
[----:B------:R-:W-:Y:S02]  /*11d60*/  CS2R R136, SRZ ;  /* 0x0000000000887805 */ /* 0x000fe4000001ff00 */
        /* <DEDUP_REMOVED lines=11> */
.L_x_7004:
[----:B------:R-:W1:Y:S01]  /*11e20*/  LDL R2, [R1+0x2c] ;  /* 0x00002c0001027983 */ /* 0x000e620000100800 */
[----:B------:R-:W-:-:S06]  /*11e30*/  ULOP3.LUT UP0, URZ, UR48, 0x9f, URZ, 0xc0, !UPT ;  /* 0x0000009f303f7892 */ /* 0x000fcc000f80c03f */
[----:B------:R-:W-:Y:S02]  /*11e40*/  PLOP3.LUT P0, PT, PT, PT, UP0, 0x80, 0x0 ;  /* 0x000000000000781c */ /* 0x000fe40003f0f008 */
[----:B-1----:R-:W-:-:S04]  /*11e50*/  LEA.HI R0, R2, R2, RZ, 0x1 ;  /* 0x0000000202007211 */ /* 0x002fc800078f08ff */
        /* <DEDUP_REMOVED lines=21> */
[----:B01----:R-:W-:Y:S05]  /*11fb0*/  CALL.ABS.NOINC R2 ;  /* 0x0000000002007343 */ /* 0x003fea0003c00000 */
.L_x_6722:
        /* <DEDUP_REMOVED lines=11> */
[----:B------:R-:W5:Y:S01]  /*12070*/  @P0 LDC.64 R4, c[0x0][0x9b0] ;  /* 0x00026c00ff040b82 */ /* 0x000f620000000a00 */
[----:B--2---:R-:W-:-:S02]  /*12080*/  @P1 IMAD R6, R21, R12, RZ ;  /* 0x0000000c15061224 */ /* 0x004fc400078e02ff */
[----:B-1----:R-:W-:Y:S02]  /*12090*/  @P0 IMAD R0, R21, R10, RZ ;  /* 0x0000000a15000224 */ /* 0x002fe400078e02ff */
[C---:B---3--:R-:W-:Y:S02]  /*120a0*/  @P1 IMAD R13, R20.reuse, R13, R6 ;  /* 0x0000000d140d1224 */ /* 0x048fe400078e0206 */
[----:B------:R-:W-:-:S04]  /*120b0*/  @P1 IMAD.WIDE.U32 R8, R20, R12, RZ ;  /* 0x0000000c14081225 */ /* 0x000fc800078e00ff */
[C---:B------:R-:W-:Y:S02]  /*120c0*/  @P0 IMAD R11, R20.reuse, R11, R0 ;  /* 0x0000000b140b0224 */ /* 0x040fe400078e0200 */
[----:B------:R-:W-:-:S04]  /*120d0*/  @P0 IMAD.WIDE.U32 R6, R20, R10, RZ ;  /* 0x0000000a14060225 */ /* 0x000fc800078e00ff */
[----:B------:R-:W-:Y:S02]  /*120e0*/  @P1 IMAD.IADD R9, R9, 0x1, R13 ;  /* 0x0000000109091824 */ /* 0x000fe400078e020d */
[----:B------:R-:W-:Y:S02]  /*120f0*/  @P0 IMAD.IADD R7, R7, 0x1, R11 ;  /* 0x0000000107070824 */ /* 0x000fe400078e020b */
[----:B----4-:R-:W-:-:S04]  /*12100*/  @P1 IMAD.WIDE.U32 R8, R226, R2, R8 ;  /* 0x00000002e2081225 */ /* 0x010fc800078e0008 */
[----:B-----5:R-:W-:Y:S01]  /*12110*/  @P0 IMAD.WIDE.U32 R6, R226, R4, R6 ;  /* 0x00000004e2060225 */ /* 0x020fe200078e0006 */
[----:B------:R-:W-:-:S03]  /*12120*/  @P1 LEA R10, P3, R8, UR6, 0x2 ;  /* 0x00000006080a1c11 */ /* 0x000fc6000f8610ff */
[----:B------:R-:W-:Y:S01]  /*12130*/  @P1 IMAD R3, R226, R3, R9 ;  /* 0x00000003e2031224 */ /* 0x000fe200078e0209 */
[----:B------:R-:W-:Y:S01]  /*12140*/  @P0 LEA R4, P2, R6, UR4, 0x2 ;  /* 0x0000000406040c11 */ /* 0x000fe2000f8410ff */
[----:B------:R-:W-:Y:S01]  /*12150*/  @P0 IMAD R5, R226, R5, R7 ;  /* 0x00000005e2050224 */ /* 0x000fe200078e0207 */
[----:B------:R-:W-:Y:S01]  /*12160*/  ULDC UR4, c[0x0][0x3f4] ;  /* 0x0000fd0000047ab9 */ /* 0x000fe20000000800 */
[----:B------:R-:W-:Y:S01]  /*12170*/  IMAD.MOV.U32 R0, RZ, RZ, 0x3f800000 ;  /* 0x3f800000ff007424 */ /* 0x000fe200078e00ff */
[----:B------:R-:W-:Y:S02]  /*12180*/  @P1 LEA.HI.X R11, R8, UR7, R3, 0x2, P3 ;  /* 0x00000007080b1c11 */ /* 0x000fe400098f1403 */
[----:B------:R-:W-:Y:S02]  /*12190*/  MOV R3, 0x3f800000 ;  /* 0x3f80000000037802 */ /* 0x000fe40000000f00 */
[----:B------:R-:W-:Y:S01]  /*121a0*/  @P0 LEA.HI.X R5, R6, UR5, R5, 0x2, P2 ;  /* 0x0000000506050c11 */ /* 0x000fe200090f1405 */
        /* <DEDUP_REMOVED lines=17> */
.L_x_6726:
[----:B--2---:R2:W3:Y:S02]  /*122c0*/  SYNCS.PHASECHK.TRANS64.TRYWAIT P0, [R18+URZ+0x33400], R3 ;  /* 0x03340003120075a7 */ /* 0x0044e4000800017f */
[----:B---3--:R-:W-:Y:S05]  /*122d0*/  @!P0 NANOSLEEP.SYNCS 0x989680 ;  /* 0x009896800000895d */ /* 0x008fea0003900000 */
[----:B------:R-:W3:Y:S02]  /*122e0*/  @!P0 SYNCS.PHASECHK.TRANS64 P0, [R18+URZ+0x33400], R3 ;  /* 0x03340003120085a7 */ /* 0x000ee4000800007f */
[----:B---3--:R-:W-:Y:S05]  /*122f0*/  @!P0 BRA `(.L_x_6726) ;  /* 0xfffffffc00f08947 */ /* 0x008fea000383ffff */
.L_x_6725:
[----:B------:R-:W-:Y:S05]  /*12300*/  BSYNC B0 ;  /* 0x0000000000007941 */ /* 0x000fea0003800000 */
.L_x_6724:
[----:B------:R-:W-:Y:S05]  /*12310*/  BRA `(.L_x_6727) ;  /* 0x0000007000487947 */ /* 0x000fea0003800000 */
.L_x_6723:
[----:B------:R-:W-:Y:S01]  /*12320*/  ULOP3.LUT UP0, URZ, UR48, 0x1bf, URZ, 0xc0, !UPT ;  /* 0x000001bf303f7892 */ /* 0x000fe2000f80c03f */
[----:B------:R-:W-:Y:S01]  /*12330*/  SHF.R.S32.HI R0, RZ, 0x1f, R129 ;  /* 0x0000001fff007819 */ /* 0x000fe20000011481 */
        /* <DEDUP_REMOVED lines=12> */
[----:B0-----:R-:W-:Y:S01]  /*12400*/  MOV R14, 0x0 ;  /* 0x00000000000e7802 */ /* 0x001fe20000000f00 */
        /* <DEDUP_REMOVED lines=15> */
.L_x_6728:
[----:B------:R-:W2:Y:S01]  /*12500*/  LDL R45, [R1+0x48] ;  /* 0x00004800012d7983 */ /* 0x000ea20000100800 */
[----:B------:R-:W-:Y:S01]  /*12510*/  ULDC.U8 UR4, c[0x0][0x410] ;  /* 0x0001040000047ab9 */ /* 0x000fe20000000000 */
[----:B------:R-:W1:Y:S01]  /*12520*/  S2R R20, SR_TID.X ;  /* 0x0000000000147919 */ /* 0x000e620000002100 */
[----:B------:R-:W-:Y:S01]  /*12530*/  ISETP.NE.AND P0, PT, RZ, UR4, PT ;  /* 0x00000004ff007c0c */ /* 0x000fe2000bf05270 */
[----:B------:R-:W-:Y:S01]  /*12540*/  BSSY B0, `(.L_x_6729) ;  /* 0x00006e7000007945 */ /* 0x000fe20003800000 */
[C---:B-1----:R-:W-:Y:S01]  /*12550*/  VIADD R40, R20.reuse, 0xffffff80 ;  /* 0xffffff8014287836 */ /* 0x042fe20000000000 */
[----:B------:R-:W-:-:S04]  /*12560*/  IADD3 R42, R20, -0x80, RZ ;  /* 0xffffff80142a7810 */ /* 0x000fc80007ffe0ff */
[----:B------:R-:W-:-:S04]  /*12570*/  LEA.HI R40, R40, R42, RZ, 0x1 ;  /* 0x0000002a28287211 */ /* 0x000fc800078f08ff */
[----:B------:R-:W-:-:S05]  /*12580*/  SHF.R.S32.HI R40, RZ, 0x1, R40 ;  /* 0x00000001ff287819 */ /* 0x000fca0000011428 */
[----:B--2---:R-:W-:Y:S01]  /*12590*/  IMAD.IADD R10, R40, 0x1, R45 ;  /* 0x00000001280a7824 */ /* 0x004fe200078e022d */
[----:B------:R-:W-:Y:S06]  /*125a0*/  @!P0 BRA `(.L_x_6730) ;  /* 0x0000003400e08947 */ /* 0x000fec0003800000 */
[----:B------:R-:W1:Y:S01]  /*125b0*/  LDC R43, c[0x0][0x448] ;  /* 0x00011200ff2b7b82 */ /* 0x000e620000000800 */
[----:B------:R-:W-:Y:S01]  /*125c0*/  IMAD.MOV.U32 R8, RZ, RZ, R24 ;  /* 0x000000ffff087224 */ /* 0x000fe200078e0018 */
[----:B------:R-:W-:Y:S01]  /*125d0*/  ULDC.64 UR4, c[0x0][0x3f8] ;  /* 0x0000fe0000047ab9 */ /* 0x000fe20000000a00 */
[----:B------:R-:W-:Y:S01]  /*125e0*/  IMAD.MOV.U32 R9, RZ, RZ, R29 ;  /* 0x000000ffff097224 */ /* 0x000fe200078e001d */
[----:B------:R-:W-:Y:S01]  /*125f0*/  ULDC.64 UR6, c[0x0][0x408] ;  /* 0x0001020000067ab9 */ /* 0x000fe20000000a00 */
[----:B------:R-:W-:Y:S01]  /*12600*/  IMAD.MOV.U32 R4, RZ, RZ, R26 ;  /* 0x000000ffff047224 */ /* 0x000fe200078e001a */
[----:B------:R-:W-:Y:S01]  /*12610*/  ULDC.64 UR8, c[0x0][0x400] ;  /* 0x0001000000087ab9 */ /* 0x000fe20000000a00 */
[----:B-1----:R-:W-:-:S13]  /*12620*/  ISETP.NE.AND P0, PT, R43, 0x1, PT ;  /* 0x000000012b00780c */ /* 0x002fda0003f05270 */
[----:B------:R-:W1:Y:S08]  /*12630*/  @P0 LDC R3, c[0x0][0x44c] ;  /* 0x00011300ff030b82 */ /* 0x000e700000000800 */
[----:B------:R-:W2:Y:S01]  /*12640*/  @P0 LDC R5, c[0x0][0x450] ;  /* 0x00011400ff050b82 */ /* 0x000ea20000000800 */
[----:B-1----:R-:W-:-:S04]  /*12650*/  @P0 IMAD.HI.U32 R0, R10, R3, RZ ;  /* 0x000000030a000227 */ /* 0x002fc800078e00ff */
[----:B------:R-:W-:Y:S01]  /*12660*/  IMAD.MOV.U32 R3, RZ, RZ, R10 ;  /* 0x000000ffff037224 */ /* 0x000fe200078e000a */
[----:B--2---:R-:W-:Y:S02]  /*12670*/  @P0 SHF.R.U32.HI R3, RZ, R5, R0 ;  /* 0x00000005ff030219 */ /* 0x004fe40000011600 */
[----:B------:R-:W-:Y:S02]  /*12680*/  MOV R5, R31 ;  /* 0x0000001f00057202 */ /* 0x000fe40000000f00 */
        /* <DEDUP_REMOVED lines=14> */
[----:B------:R1:W2:Y:S04]  /*12770*/  SHFL.IDX PT, R0, R13, RZ, 0x1e1f ;  /* 0x001e1fff0d007589 */ /* 0x0002a800000e0000 */
[----:B------:R-:W3:Y:S04]  /*12780*/  SHFL.IDX PT, R7, R7, RZ, 0x1e1f ;  /* 0x001e1fff07077589 */ /* 0x000ee800000e0000 */
[----:B------:R-:W4:Y:S04]  /*12790*/  SHFL.IDX PT, R3, R3, RZ, 0x1e1f ;  /* 0x001e1fff03037589 */ /* 0x000f2800000e0000 */
[----:B-1----:R-:W0:Y:S02]  /*127a0*/  SHFL.IDX PT, R39, R39, RZ, 0x1e1f ;  /* 0x001e1fff27277589 */ /* 0x002e2400000e0000 */
.L_x_7010:
[----:B------:R-:W5:Y:S01]  /*127b0*/  LDL R4, [R1+0x4c] ;  /* 0x00004c0001047983 */ /* 0x000f620000100800 */
[----:B------:R-:W-:Y:S01]  /*127c0*/  BSSY B1, `(.L_x_6732) ;  /* 0x0000052000017945 */ /* 0x000fe20003800000 */
[----:B------:R-:W-:Y:S02]  /*127d0*/  CS2R R8, SRZ ;  /* 0x0000000000087805 */ /* 0x000fe4000001ff00 */
[----:B------:R-:W-:Y:S02]  /*127e0*/  CS2R R12, SRZ ;  /* 0x00000000000c7805 */ /* 0x000fe4000001ff00 */
[----:B------:R-:W-:Y:S02]  /*127f0*/  CS2R R20, SRZ ;  /* 0x0000000000147805 */ /* 0x000fe4000001ff00 */
[----:B------:R-:W-:Y:S02]  /*12800*/  CS2R R26, SRZ ;  /* 0x00000000001a7805 */ /* 0x000fe4000001ff00 */
[----:B------:R-:W-:-:S02]  /*12810*/  CS2R R30, SRZ ;  /* 0x00000000001e7805 */ /* 0x000fc4000001ff00 */
[----:B------:R-:W-:Y:S02]  /*12820*/  CS2R R36, SRZ ;  /* 0x0000000000247805 */ /* 0x000fe4000001ff00 */
[----:B0-----:R-:W-:Y:S02]  /*12830*/  CS2R R14, SRZ ;  /* 0x00000000000e7805 */ /* 0x001fe4000001ff00 */
[----:B------:R-:W-:Y:S02]  /*12840*/  CS2R R24, SRZ ;  /* 0x0000000000187805 */ /* 0x000fe4000001ff00 */
[----:B------:R-:W-:Y:S02]  /*12850*/  CS2R R28, SRZ ;  /* 0x00000000001c7805 */ /* 0x000fe4000001ff00 */
[----:B------:R-:W-:Y:S02]  /*12860*/  CS2R R32, SRZ ;  /* 0x0000000000207805 */ /* 0x000fe4000001ff00 */
[----:B------:R-:W-:Y:S01]  /*12870*/  CS2R R34, SRZ ;  /* 0x0000000000227805 */ /* 0x000fe2000001ff00 */
[----:B-----5:R-:W-:-:S05]  /*12880*/  IMAD R43, R4, R43, RZ ;  /* 0x0000002b042b7224 */ /* 0x020fca00078e02ff */
[----:B------:R-:W-:Y:S02]  /*12890*/  ISETP.GE.AND P0, PT, R10, R43, PT ;  /* 0x0000002b0a00720c */ /* 0x000fe40003f06270 */
[----:B------:R-:W-:-:S11]  /*128a0*/  CS2R R10, SRZ ;  /* 0x00000000000a7805 */ /* 0x000fd6000001ff00 */
[----:B------:R-:W-:Y:S05]  /*128b0*/  @P0 BRA `(.L_x_6733) ;  /* 0x0000000400080947 */ /* 0x000fea0003800000 */
        /* <DEDUP_REMOVED lines=20> */
[----:B------:R-:W-:Y:S02]  /*12a00*/  SHF.R.S32.HI R10, RZ, 0x1f, R47 ;  /* 0x0000001fff0a7819 */ /* 0x000fe4000001142f */
[C---:B------:R-:W-:Y:S01]  /*12a10*/  @!P3 IADD3 R24, P5, R47.reuse, R39, RZ ;  /* 0x000000272f18b210 */ /* 0x040fe20007fbe0ff */
[----:B------:R1:W5:Y:S01]  /*12a20*/  @!P4 LD.E.64 R32, desc[UR54][R8.64] ;  /* 0x000000360820c980 */ /* 0x000362000c101b00 */
[----:B------:R-:W-:-:S02]  /*12a30*/  @!P3 IADD3 R20, P4, R47, R7, RZ ;  /* 0x000000072f14b210 */ /* 0x000fc40007f9e0ff */
[----:B------:R-:W-:Y:S01]  /*12a40*/  ISETP.GE.AND P0, PT, R224, UR4, PT ;  /* 0x00000004e0007c0c */ /* 0x000fe2000bf06270 */
[C---:B------:R-:W-:Y:S01]  /*12a50*/  @!P3 IMAD.X R25, R3.reuse, 0x1, R10, P5 ;  /* 0x000000010319b824 */ /* 0x040fe200028e060a */
[----:B------:R-:W-:Y:S01]  /*12a60*/  SHF.R.S32.HI R11, RZ, 0x1f, R46 ;  /* 0x0000001fff0b7819 */ /* 0x000fe2000001142e */
[----:B------:R-:W-:Y:S01]  /*12a70*/  @!P3 IMAD.X R21, R0, 0x1, R10, P4 ;  /* 0x000000010015b824 */ /* 0x000fe200020e060a */
[C---:B------:R-:W-:Y:S02]  /*12a80*/  @!P2 IADD3 R12, P4, R46.reuse, R7, RZ ;  /* 0x000000072e0ca210 */ /* 0x040fe40007f9e0ff */
[----:B------:R-:W-:Y:S02]  /*12a90*/  @!P2 IADD3 R14, P5, R46, R39, RZ ;  /* 0x000000272e0ea210 */ /* 0x000fe40007fbe0ff */
[----:B------:R-:W-:Y:S01]  /*12aa0*/  SHF.R.S32.HI R6, RZ, 0x1f, R42 ;  /* 0x0000001fff067819 */ /* 0x000fe2000001142a */
[--C-:B------:R-:W-:Y:S01]  /*12ab0*/  @!P2 IMAD.X R13, R0, 0x1, R11.reuse, P4 ;  /* 0x00000001000da824 */ /* 0x100fe200020e060b */
[C---:B------:R-:W-:Y:S01]  /*12ac0*/  @!P1 IADD3 R34, P4, R42.reuse, R7, RZ ;  /* 0x000000072a229210 */ /* 0x040fe20007f9e0ff */
[----:B------:R-:W-:Y:S01]  /*12ad0*/  @!P2 IMAD.X R15, R3, 0x1, R11, P5 ;  /* 0x00000001030fa824 */ /* 0x000fe200028e060b */
[----:B------:R-:W-:Y:S01]  /*12ae0*/  @!P1 IADD3 R10, P5, R42, R39, RZ ;  /* 0x000000272a0a9210 */ /* 0x000fe20007fbe0ff */
[----:B------:R2:W5:Y:S01]  /*12af0*/  @!P3 LD.E.64 R26, desc[UR54][R20.64] ;  /* 0x00000036141ab980 */ /* 0x000562000c101b00 */
[----:B------:R-:W-:-:S02]  /*12b00*/  @!P1 IADD3.X R35, R0, R6, RZ, P4, !PT ;  /* 0x0000000600239210 */ /* 0x000fc400027fe4ff */
[----:B------:R-:W-:Y:S01]  /*12b10*/  ISETP.GE.AND P4, PT, R38, UR4, PT ;  /* 0x0000000426007c0c */ /* 0x000fe2000bf86270 */
[----:B------:R-:W-:Y:S01]  /*12b20*/  @!P1 IMAD.X R11, R3, 0x1, R6, P5 ;  /* 0x00000001030b9824 */ /* 0x000fe200028e0606 */
[----:B0-----:R-:W-:Y:S02]  /*12b30*/  @!P0 SHF.R.S32.HI R5, RZ, 0x1f, R224 ;  /* 0x0000001fff058819 */ /* 0x001fe400000114e0 */
[----:B-1----:R-:W-:Y:S02]  /*12b40*/  @!P0 IADD3 R8, P5, R224, R7, RZ ;  /* 0x00000007e0088210 */ /* 0x002fe40007fbe0ff */
[----:B------:R-:W-:-:S03]  /*12b50*/  SHF.R.S32.HI R28, RZ, 0x1f, R38 ;  /* 0x0000001fff1c7819 */ /* 0x000fc60000011426 */
[--C-:B------:R-:W-:Y:S01]  /*12b60*/  @!P0 IMAD.X R9, R0, 0x1, R5.reuse, P5 ;  /* 0x0000000100098824 */ /* 0x100fe200028e0605 */
[----:B------:R-:W-:Y:S02]  /*12b70*/  @!P0 IADD3 R4, P5, R224, R39, RZ ;  /* 0x00000027e0048210 */ /* 0x000fe40007fbe0ff */
[----:B--2---:R-:W-:Y:S02]  /*12b80*/  CS2R R20, SRZ ;  /* 0x0000000000147805 */ /* 0x004fe4000001ff00 */
[----:B------:R-:W5:Y:S01]  /*12b90*/  @!P0 LD.E.64 R36, desc[UR54][R8.64] ;  /* 0x0000003608248980 */ /* 0x000f62000c101b00 */
        /* <DEDUP_REMOVED lines=20> */
.L_x_6733:
[----:B------:R-:W-:Y:S05]  /*12ce0*/  BSYNC B1 ;  /* 0x0000000000017941 */ /* 0x000fea0003800000 */
.L_x_6732:
        /* <DEDUP_REMOVED lines=8> */
[----:B------:R-:W1:Y:S02]  /*12d70*/  SYNCS.PHASECHK.TRANS64.TRYWAIT P0, [R18+URZ+0x33400], R3 ;  /* 0x03340003120075a7 */ /* 0x000e64000800017f */
[----:B-1----:R-:W-:Y:S05]  /*12d80*/  @!P0 BRA `(.L_x_6735) ;  /* 0x0000024800808947 */ /* 0x002fea0003800000 */
.L_x_7011:
[----:B------:R-:W-:Y:S05]  /*12d90*/  BSYNC B1 ;  /* 0x0000000000017941 */ /* 0x000fea0003800000 */
.L_x_6734:
[----:B------:R-:W-:Y:S05]  /*12da0*/  @P1 BRA `(.L_x_6736) ;  /* 0x0000006400801947 */ /* 0x000fea0003800000 */
[----:B------:R-:W1:Y:S01]  /*12db0*/  LDL R40, [R1+0x58] ;  /* 0x0000580001287983 */ /* 0x000e620000100800 */
[----:B------:R-:W2:Y:S03]  /*12dc0*/  LDC R5, c[0x0][0x3f4] ;  /* 0x0000fd00ff057b82 */ /* 0x000ea60000000800 */
[----:B0-----:R-:W4:Y:S04]  /*12dd0*/  LDL R39, [R1+0x18] ;  /* 0x0000180001277983 */ /* 0x001f280000100800 */
[----:B------:R-:W4:Y:S04]  /*12de0*/  LDL R38, [R1+0x20] ;  /* 0x0000200001267983 */ /* 0x000f280000100800 */
[----:B---3--:R-:W3:Y:S04]  /*12df0*/  LDL R7, [R1+0x24] ;  /* 0x0000240001077983 */ /* 0x008ee80000100800 */
[----:B------:R-:W3:Y:S04]  /*12e00*/  LDL R6, [R1+0x1c] ;  /* 0x00001c0001067983 */ /* 0x000ee80000100800 */
[----:B------:R-:W3:Y:S01]  /*12e10*/  LDL R4, [R1+0x28] ;  /* 0x0000280001047983 */ /* 0x000ee20000100800 */
[----:B------:R-:W-:Y:S01]  /*12e20*/  LEA.HI R41, R41, R48, RZ, 0x2 ;  /* 0x0000003029297211 */ /* 0x000fe200078f10ff */
[----:B------:R-:W-:Y:S03]  /*12e30*/  BSSY B1, `(.L_x_6737) ;  /* 0x0000086000017945 */ /* 0x000fe60003800000 */
[----:B------:R-:W-:-:S02]  /*12e40*/  SHF.R.S32.HI R0, RZ, 0x2, R41 ;  /* 0x00000002ff007819 */ /* 0x000fc40000011429 */
[----:B------:R-:W-:Y:S02]  /*12e50*/  SHF.R.S32.HI R41, RZ, 0x1f, R41 ;  /* 0x0000001fff297819 */ /* 0x000fe40000011429 */
[----:B--2---:R-:W-:Y:S02]  /*12e60*/  ISETP.GE.AND P6, PT, R224, R5, PT ;  /* 0x00000005e000720c */ /* 0x004fe40003fc6270 */
[----:B------:R-:W-:-:S04]  /*12e70*/  LEA.HI R41, R41, R0, RZ, 0x2 ;  /* 0x0000000029297211 */ /* 0x000fc800078f10ff */
[----:B------:R-:W-:-:S05]  /*12e80*/  LOP3.LUT R41, R41, 0xfffffffc, RZ, 0xc0, !PT ;  /* 0xfffffffc29297812 */ /* 0x000fca00078ec0ff */
[----:B------:R-:W-:-:S05]  /*12e90*/  IMAD.IADD R41, R0, 0x1, -R41 ;  /* 0x0000000100297824 */ /* 0x000fca00078e0a29 */
[----:B------:R-:W-:Y:S02]  /*12ea0*/  LOP3.LUT P0, RZ, R41, 0x2, RZ, 0xc0, !PT ;  /* 0x0000000229ff7812 */ /* 0x000fe4000780c0ff */
[----:B-1----:R-:W-:Y:S02]  /*12eb0*/  IADD3 R3, R18, R40, RZ ;  /* 0x0000002812037210 */ /* 0x002fe40007ffe0ff */
[----:B----4-:R-:W-:-:S03]  /*12ec0*/  ISETP.GE.AND P1, PT, R39, R5, PT ;  /* 0x000000052700720c */ /* 0x010fc60003f26270 */
[----:B------:R-:W-:Y:S01]  /*12ed0*/  VIADD R0, R3, 0x20 ;  /* 0x0000002003007836 */ /* 0x000fe20000000000 */
[-C--:B------:R-:W-:Y:S02]  /*12ee0*/  ISETP.GE.AND P2, PT, R38, R5.reuse, PT ;  /* 0x000000052600720c */ /* 0x080fe40003f46270 */
[-C--:B---3--:R-:W-:Y:S02]  /*12ef0*/  ISETP.GE.AND P3, PT, R7, R5.reuse, PT ;  /* 0x000000050700720c */ /* 0x088fe40003f66270 */
        /* <DEDUP_REMOVED lines=121> */
.L_x_6738:
[----:B------:R-:W-:Y:S05]  /*13690*/  BSYNC B1 ;  /* 0x0000000000017941 */ /* 0x000fea0003800000 */
.L_x_6737:
        /* <DEDUP_REMOVED lines=125> */
.L_x_6740:
[----:B------:R-:W-:Y:S05]  /*13e70*/  BSYNC B1 ;  /* 0x0000000000017941 */ /* 0x000fea0003800000 */
.L_x_6739:
        /* <DEDUP_REMOVED lines=120> */
.L_x_6742:
[----:B------:R-:W-:Y:S05]  /*14600*/  BSYNC B1 ;  /* 0x0000000000017941 */ /* 0x000fea0003800000 */
.L_x_6741:
        /* <DEDUP_REMOVED lines=124> */
.L_x_6744:
[----:B------:R-:W-:Y:S05]  /*14dd0*/  BSYNC B1 ;  /* 0x0000000000017941 */ /* 0x000fea0003800000 */
.L_x_6743:
        /* <DEDUP_REMOVED lines=120> */
.L_x_6746:
[----:B------:R-:W-:Y:S05]  /*15560*/  BSYNC B1 ;  /* 0x0000000000017941 */ /* 0x000fea0003800000 */
.L_x_6745:
        /* <DEDUP_REMOVED lines=124> */
.L_x_6730:
[----:B------:R-:W1:Y:S01]  /*15d30*/  LDC R9, c[0x0][0x448] ;  /* 0x00011200ff097b82 */ /* 0x000e620000000800 */
[----:B------:R-:W-:Y:S01]  /*15d40*/  MOV R7, R31 ;  /* 0x0000001f00077202 */ /* 0x000fe20000000f00 */
[----:B------:R-:W-:Y:S01]  /*15d50*/  IMAD.MOV.U32 R4, RZ, RZ, R24 ;  /* 0x000000ffff047224 */ /* 0x000fe200078e0018 */
[----:B------:R-:W-:Y:S01]  /*15d60*/  ULDC.64 UR4, c[0x0][0x3f8] ;  /* 0x0000fe0000047ab9 */ /* 0x000fe20000000a00 */
[----:B------:R-:W-:Y:S01]  /*15d70*/  IMAD.MOV.U32 R6, RZ, RZ, R26 ;  /* 0x000000ffff067224 */ /* 0x000fe200078e001a */
[----:B------:R-:W-:Y:S01]  /*15d80*/  ULDC.64 UR6, c[0x0][0x408] ;  /* 0x0001020000067ab9 */ /* 0x000fe20000000a00 */
[----:B------:R-:W-:Y:S01]  /*15d90*/  ULDC.64 UR8, c[0x0][0x400] ;  /* 0x0001000000087ab9 */ /* 0x000fe20000000a00 */
[----:B-1----:R-:W-:-:S13]  /*15da0*/  ISETP.NE.AND P0, PT, R9, 0x1, PT ;  /* 0x000000010900780c */ /* 0x002fda0003f05270 */
[----:B------:R-:W1:Y:S08]  /*15db0*/  @P0 LDC R3, c[0x0][0x44c] ;  /* 0x00011300ff030b82 */ /* 0x000e700000000800 */
[----:B------:R-:W2:Y:S01]  /*15dc0*/  @P0 LDC R5, c[0x0][0x450] ;  /* 0x00011400ff050b82 */ /* 0x000ea20000000800 */
[----:B-1----:R-:W-:-:S04]  /*15dd0*/  @P0 IMAD.HI.U32 R0, R10, R3, RZ ;  /* 0x000000030a000227 */ /* 0x002fc800078e00ff */
[----:B------:R-:W-:Y:S01]  /*15de0*/  IMAD.MOV.U32 R3, RZ, RZ, R10 ;  /* 0x000000ffff037224 */ /* 0x000fe200078e000a */
[----:B--2---:R-:W-:Y:S01]  /*15df0*/  @P0 SHF.R.U32.HI R3, RZ, R5, R0 ;  /* 0x00000005ff030219 */ /* 0x004fe20000011600 */
        /* <DEDUP_REMOVED lines=19> */
.L_x_7017:
[----:B------:R-:W5:Y:S01]  /*15f30*/  LDL R0, [R1+0x4c] ;  /* 0x00004c0001007983 */ /* 0x000f620000100800 */
[----:B------:R-:W-:Y:S01]  /*15f40*/  BSSY B1, `(.L_x_6748) ;  /* 0x0000036000017945 */ /* 0x000fe20003800000 */
[----:B------:R-:W-:Y:S02]  /*15f50*/  CS2R R4, SRZ ;  /* 0x0000000000047805 */ /* 0x000fe4000001ff00 */
[----:B------:R-:W-:Y:S02]  /*15f60*/  CS2R R6, SRZ ;  /* 0x0000000000067805 */ /* 0x000fe4000001ff00 */
[----:B------:R-:W-:Y:S02]  /*15f70*/  CS2R R12, SRZ ;  /* 0x00000000000c7805 */ /* 0x000fe4000001ff00 */
[----:B0-----:R-:W-:Y:S02]  /*15f80*/  CS2R R14, SRZ ;  /* 0x00000000000e7805 */ /* 0x001fe4000001ff00 */
[----:B------:R-:W-:-:S02]  /*15f90*/  CS2R R24, SRZ ;  /* 0x0000000000187805 */ /* 0x000fc4000001ff00 */
[----:B------:R-:W-:Y:S02]  /*15fa0*/  CS2R R26, SRZ ;  /* 0x00000000001a7805 */ /* 0x000fe4000001ff00 */
[----:B------:R-:W-:Y:S02]  /*15fb0*/  CS2R R28, SRZ ;  /* 0x00000000001c7805 */ /* 0x000fe4000001ff00 */
[----:B------:R-:W-:Y:S02]  /*15fc0*/  CS2R R30, SRZ ;  /* 0x00000000001e7805 */ /* 0x000fe4000001ff00 */
[----:B------:R-:W-:Y:S02]  /*15fd0*/  CS2R R32, SRZ ;  /* 0x0000000000207805 */ /* 0x000fe4000001ff00 */
[----:B------:R-:W-:Y:S01]  /*15fe0*/  CS2R R34, SRZ ;  /* 0x0000000000227805 */ /* 0x000fe2000001ff00 */
[----:B-----5:R-:W-:Y:S01]  /*15ff0*/  IMAD R49, R0, R9, RZ ;  /* 0x0000000900317224 */ /* 0x020fe200078e02ff */
[----:B------:R-:W-:-:S04]  /*16000*/  CS2R R8, SRZ ;  /* 0x0000000000087805 */ /* 0x000fc8000001ff00 */
[----:B------:R-:W-:Y:S02]  /*16010*/  ISETP.GE.AND P0, PT, R10, R49, PT ;  /* 0x000000310a00720c */ /* 0x000fe40003f06270 */
[----:B------:R-:W-:-:S11]  /*16020*/  CS2R R10, SRZ ;  /* 0x00000000000a7805 */ /* 0x000fd6000001ff00 */
[----:B------:R-:W-:Y:S05]  /*16030*/  @P0 BRA `(.L_x_6749) ;  /* 0x0000000000980947 */ /* 0x000fea0003800000 */
        /* <DEDUP_REMOVED lines=11> */
[----:B---3--:R-:W-:-:S04]  /*160f0*/  @!P2 IADD3 R40, P3, R16, R37, RZ ;  /* 0x000000251028a210 */ /* 0x008fc80007f7e0ff */
[----:B------:R-:W-:Y:S01]  /*16100*/  @!P0 IMAD.SHL.U32 R38, R228, 0x10, RZ ;  /* 0x00000010e4268824 */ /* 0x000fe200078e00ff */
[----:B------:R-:W-:Y:S02]  /*16110*/  @!P1 SHF.R.S32.HI R0, RZ, 0x1f, R20 ;  /* 0x0000001fff009819 */ /* 0x000fe40000011414 */
[C---:B------:R-:W-:Y:S01]  /*16120*/  @!P1 IADD3 R42, P5, R20.reuse, R37, RZ ;  /* 0x00000025142a9210 */ /* 0x040fe20007fbe0ff */
[C---:B--2---:R-:W-:Y:S01]  /*16130*/  @!P2 IMAD.X R41, R3.reuse, 0x1, R17, P3 ;  /* 0x000000010329a824 */ /* 0x044fe200018e0611 */
[----:B------:R-:W-:Y:S02]  /*16140*/  @!P1 IADD3 R20, P4, R20, R47, RZ ;  /* 0x0000002f14149210 */ /* 0x000fe40007f9e0ff */
[C---:B------:R-:W-:Y:S01]  /*16150*/  @!P0 IADD3 R36, P3, R38.reuse, R37, RZ ;  /* 0x0000002526248210 */ /* 0x040fe20007f7e0ff */
[----:B------:R-:W-:Y:S01]  /*16160*/  @!P1 IMAD.X R43, R3, 0x1, R0, P5 ;  /* 0x00000001032b9824 */ /* 0x000fe200028e0600 */
[----:B------:R-:W-:Y:S01]  /*16170*/  @!P0 SHF.R.S32.HI R8, RZ, 0x1f, R38 ;  /* 0x0000001fff088819 */ /* 0x000fe20000011426 */
[----:B----4-:R-:W-:Y:S01]  /*16180*/  @!P1 IMAD.X R21, R45, 0x1, R0, P4 ;  /* 0x000000012d159824 */ /* 0x010fe200020e0600 */
[----:B------:R-:W-:-:S02]  /*16190*/  @!P0 IADD3 R38, P5, R38, R47, RZ ;  /* 0x0000002f26268210 */ /* 0x000fc40007fbe0ff */
[----:B------:R-:W-:Y:S02]  /*161a0*/  CS2R R10, SRZ ;  /* 0x00000000000a7805 */ /* 0x000fe4000001ff00 */
[----:B------:R-:W-:Y:S01]  /*161b0*/  @!P2 IADD3 R46, P4, R16, R47, RZ ;  /* 0x0000002f102ea210 */ /* 0x000fe20007f9e0ff */
[----:B------:R-:W-:Y:S01]  /*161c0*/  @!P0 IMAD.X R37, R3, 0x1, R8, P3 ;  /* 0x0000000103258824 */ /* 0x000fe200018e0608 */
[----:B------:R-:W-:Y:S02]  /*161d0*/  @!P0 IADD3.X R39, R45, R8, RZ, P5, !PT ;  /* 0x000000082d278210 */ /* 0x000fe40002ffe4ff */
[----:B------:R-:W-:Y:S02]  /*161e0*/  CS2R R8, SRZ ;  /* 0x0000000000087805 */ /* 0x000fe4000001ff00 */
[----:B------:R-:W-:Y:S02]  /*161f0*/  CS2R R32, SRZ ;  /* 0x0000000000207805 */ /* 0x000fe4000001ff00 */
        /* <DEDUP_REMOVED lines=10> */
.L_x_6749:
[----:B------:R-:W-:Y:S05]  /*162a0*/  BSYNC B1 ;  /* 0x0000000000017941 */ /* 0x000fea0003800000 */
.L_x_6748:
[----:B------:R-:W3:Y:S01]  /*162b0*/  LDL R0, [R1+0x48] ;  /* 0x0000480001007983 */ /* 0x000ee20000100800 */
[----:B------:R-:W-:Y:S01]  /*162c0*/  ULEA.HI UR4, UR37, UR37, URZ, 0x1 ;  /* 0x0000002525047291 */ /* 0x000fe2000f8f083f */
[----:B------:R-:W-:Y:S01]  /*162d0*/  BSSY B1, `(.L_x_6750) ;  /* 0x000000e000017945 */ /* 0x000fe20003800000 */
[----:B0-----:R-:W0:Y:S02]  /*162e0*/  S2R R20, SR_TID.X ;  /* 0x0000000000147919 */ /* 0x001e240000002100 */
[----:B------:R-:W-:-:S04]  /*162f0*/  ULOP3.LUT UR4, UR4, 0xfffffffe, URZ, 0xc0, !UPT ;  /* 0xfffffffe04047892 */ /* 0x000fc8000f8ec03f */
[----:B------:R-:W-:-:S06]  /*16300*/  UIADD3 UR4, UR37, -UR4, URZ ;  /* 0x8000000425047290 */ /* 0x000fcc000fffe03f */
[----:B--2---:R-:W-:-:S05]  /*16310*/  IMAD.U32 R3, RZ, RZ, UR4 ;  /* 0x00000004ff037e24 */ /* 0x004fca000f8e00ff */
[----:B------:R-:W-:-:S04]  /*16320*/  SHF.L.U32 R3, R3, 0x1f, RZ ;  /* 0x0000001f03037819 */ /* 0x000fc800000006ff */
[----:B------:R-:W1:Y:S01]  /*16330*/  SYNCS.PHASECHK.TRANS64.TRYWAIT P0, [R18+URZ+0x33400], R3 ;  /* 0x03340003120075a7 */ /* 0x000e62000800017f */
[C---:B0-----:R-:W-:Y:S02]  /*16340*/  VIADD R21, R20.reuse, 0xffffff80 ;  /* 0xffffff8014157836 */ /* 0x041fe40000000000 */
[----:B------:R-:W-:-:S05]  /*16350*/  VIADD R20, R20, 0xffffff80 ;  /* 0xffffff8014147836 */ /* 0x000fca0000000000 */
[----:B------:R-:W-:-:S04]  /*16360*/  LEA.HI R20, R20, R21, RZ, 0x1 ;  /* 0x0000001514147211 */ /* 0x000fc800078f08ff */
[----:B------:R-:W-:Y:S02]  /*16370*/  SHF.R.S32.HI R20, RZ, 0x1, R20 ;  /* 0x00000001ff147819 */ /* 0x000fe40000011414 */
[----:B---3--:R-:W-:-:S04]  /*16380*/  VIADDMNMX R0, R49, -R0, 0x80, PT ;  /* 0x0000008031007446 */ /* 0x008fc80003800900 */
[----:B------:R-:W-:Y:S01]  /*16390*/  ISETP.GE.AND P1, PT, R20, R0, PT ;  /* 0x000000001400720c */ /* 0x000fe20003f26270 */
[----:B-1----:R-:W-:-:S12]  /*163a0*/  @!P0 BRA `(.L_x_6751) ;  /* 0x00000214007c8947 */ /* 0x002fd80003800000 */
.L_x_7018:
[----:B------:R-:W-:Y:S05]  /*163b0*/  BSYNC B1 ;  /* 0x0000000000017941 */ /* 0x000fea0003800000 */
.L_x_6750:
        /* <DEDUP_REMOVED lines=10> */
[----:B------:R-:W2:Y:S01]  /*16460*/  LDL R70, [R1+0x13c] ;  /* 0x00013c0001467983 */ /* 0x000ea20000100800 */
[----:B------:R-:W-:Y:S02]  /*16470*/  LEA.HI R0, R48, R48, RZ, 0x1 ;  /* 0x0000003030007211 */ /* 0x000fe400078f08ff */
[----:B-----5:R-:W-:Y:S02]  /*16480*/  LOP3.LUT R20, R24, 0xff, RZ, 0xc0, !PT ;  /* 0x000000ff18147812 */ /* 0x020fe400078ec0ff */
[----:B------:R-:W-:Y:S02]  /*16490*/  LOP3.LUT R21, R0, 0xfffffffe, RZ, 0xc0, !PT ;  /* 0xfffffffe00157812 */ /* 0x000fe400078ec0ff */
[----:B------:R-:W-:Y:S02]  /*164a0*/  SHF.R.U32.HI R0, RZ, 0x8, R24 ;  /* 0x00000008ff007819 */ /* 0x000fe40000011618 */
[----:B------:R-:W-:Y:S01]  /*164b0*/  SHF.R.U32.HI R37, RZ, 0x8, R25 ;  /* 0x00000008ff257819 */ /* 0x000fe20000011619 */
[----:B------:R-:W-:Y:S01]  /*164c0*/  IMAD.IADD R48, R48, 0x1, -R21 ;  /* 0x0000000130307824 */ /* 0x000fe200078e0a15 */
[----:B------:R-:W-:-:S02]  /*164d0*/  LOP3.LUT R21, R0, 0xff, RZ, 0xc0, !PT ;  /* 0x000000ff00157812 */ /* 0x000fc400078ec0ff */
[----:B------:R-:W-:Y:S02]  /*164e0*/  SHF.R.U32.HI R39, RZ, 0x8, R26 ;  /* 0x00000008ff277819 */ /* 0x000fe4000001161a */
[----:B------:R-:W-:Y:S02]  /*164f0*/  LEA.HI R0, R3, R48, RZ, 0x1c ;  /* 0x0000003003007211 */ /* 0x000fe400078fe0ff */
[----:B----4-:R-:W-:Y:S02]  /*16500*/  PRMT R45, R21, 0x7604, R20 ;  /* 0x00007604152d7816 */ /* 0x010fe40000000014 */
[----:B------:R-:W-:Y:S02]  /*16510*/  SHF.R.S32.HI R21, RZ, 0x1f, R0 ;  /* 0x0000001fff157819 */ /* 0x000fe40000011400 */
[----:B------:R-:W-:Y:S02]  /*16520*/  LOP3.LUT R36, R25, 0xff, RZ, 0xc0, !PT ;  /* 0x000000ff19247812 */ /* 0x000fe400078ec0ff */
[----:B------:R-:W-:Y:S01]  /*16530*/  LEA.HI R21, R21, R0, RZ, 0x2 ;  /* 0x0000000015157211 */ /* 0x000fe200078f10ff */
[----:B------:R-:W-:Y:S01]  /*16540*/  IMAD.SHL.U32 R0, R0, 0x10, RZ ;  /* 0x0000001000007824 */ /* 0x000fe200078e00ff */
[----:B------:R-:W-:-:S02]  /*16550*/  LOP3.LUT R38, R26, 0xff, RZ, 0xc0, !PT ;  /* 0x000000ff1a267812 */ /* 0x000fc400078ec0ff */
[----:B------:R-:W-:Y:S02]  /*16560*/  SHF.L.U32 R21, R21, 0xb, RZ ;  /* 0x0000000b15157819 */ /* 0x000fe400000006ff */
[----:B------:R-:W-:Y:S02]  /*16570*/  LOP3.LUT R0, R69, 0x30, R0, 0xf8, !PT ;  /* 0x0000003045007812 */ /* 0x000fe400078ef800 */
[----:B------:R-:W-:Y:S02]  /*16580*/  LOP3.LUT R21, R21, 0xffffe000, RZ, 0xc0, !PT ;  /* 0xffffe00015157812 */ /* 0x000fe400078ec0ff */
[----:B------:R-:W-:Y:S02]  /*16590*/  LOP3.LUT R0, R0, R68, RZ, 0x3c, !PT ;  /* 0x0000004400007212 */ /* 0x000fe400078e3cff */
[----:B------:R-:W-:Y:S02]  /*165a0*/  LOP3.LUT R37, R37, 0xff, RZ, 0xc0, !PT ;  /* 0x000000ff25257812 */ /* 0x000fe400078ec0ff */
[----:B------:R-:W-:-:S02]  /*165b0*/  LOP3.LUT R39, R39, 0xff, RZ, 0xc0, !PT ;  /* 0x000000ff27277812 */ /* 0x000fc400078ec0ff */
[----:B------:R-:W-:Y:S02]  /*165c0*/  IADD3 R21, R0, R67, R21 ;  /* 0x0000004300157210 */ /* 0x000fe40007ffe015 */
[----:B------:R-:W-:Y:S02]  /*165d0*/  PRMT R20, R37, 0x7604, R36 ;  /* 0x0000760425147816 */ /* 0x000fe40000000024 */
[----:B------:R-:W-:Y:S01]  /*165e0*/  PRMT R49, R39, 0x7604, R38 ;  /* 0x0000760427317816 */ /* 0x000fe20000000026 */
[----:B------:R-:W-:Y:S01]  /*165f0*/  IMAD.IADD R0, R18, 0x1, R21 ;  /* 0x0000000112007824 */ /* 0x000fe200078e0215 */
[----:B------:R-:W-:Y:S02]  /*16600*/  SHF.R.U32.HI R37, RZ, 0x8, R27 ;  /* 0x00000008ff257819 */ /* 0x000fe4000001161b */
[----:B------:R-:W-:Y:S02]  /*16610*/  SHF.R.U32.HI R39, RZ, 0x8, R4 ;  /* 0x00000008ff277819 */ /* 0x000fe40000011604 */
[----:B------:R-:W-:Y:S01]  /*16620*/  LOP3.LUT R36, R27, 0xff, RZ, 0xc0, !PT ;  /* 0x000000ff1b247812 */ /* 0x000fe200078ec0ff */
[----:B------:R-:W0:Y:S01]  /*16630*/  LDS.128 R40, [R0+0x1e200] ;  /* 0x01e2000000287984 */ /* 0x000e220000000c00 */
[----:B------:R-:W-:-:S02]  /*16640*/  LOP3.LUT R38, R4, 0xff, RZ, 0xc0, !PT ;  /* 0x000000ff04267812 */ /* 0x000fc400078ec0ff */
[----:B------:R-:W-:Y:S02]  /*16650*/  LOP3.LUT R37, R37, 0xff, RZ, 0xc0, !PT ;  /* 0x000000ff25257812 */ /* 0x000fe400078ec0ff */
[----:B------:R-:W-:Y:S02]  /*16660*/  LOP3.LUT R39, R39, 0xff, RZ, 0xc0, !PT ;  /* 0x000000ff27277812 */ /* 0x000fe400078ec0ff */
[----:B------:R-:W-:Y:S02]  /*16670*/  PRMT R46, R37, 0x7604, R36 ;  /* 0x00007604252e7816 */ /* 0x000fe40000000024 */
[----:B------:R-:W-:Y:S02]  /*16680*/  PRMT R53, R39, 0x7604, R38 ;  /* 0x0000760427357816 */ /* 0x000fe40000000026 */
[----:B------:R-:W-:Y:S02]  /*16690*/  SHF.R.U32.HI R48, RZ, 0x8, R5 ;  /* 0x00000008ff307819 */ /* 0x000fe40000011605 */
[----:B------:R-:W-:-:S02]  /*166a0*/  SHF.R.U32.HI R52, RZ, 0x8, R7 ;  /* 0x00000008ff347819 */ /* 0x000fc40000011607 */
[----:B------:R-:W-:Y:S02]  /*166b0*/  LOP3.LUT R47, R5, 0xff, RZ, 0xc0, !PT ;  /* 0x000000ff052f7812 */ /* 0x000fe400078ec0ff */
[----:B------:R-:W-:Y:S02]  /*166c0*/  LOP3.LUT R48, R48, 0xff, RZ, 0xc0, !PT ;  /* 0x000000ff30307812 */ /* 0x000fe400078ec0ff */
[----:B------:R-:W-:Y:S02]  /*166d0*/  SHF.R.U32.HI R50, RZ, 0x8, R6 ;  /* 0x00000008ff327819 */ /* 0x000fe40000011606 */
[----:B------:R-:W-:Y:S02]  /*166e0*/  LOP3.LUT R51, R7, 0xff, RZ, 0xc0, !PT ;  /* 0x000000ff07337812 */ /* 0x000fe400078ec0ff */
[----:B------:R-:W-:Y:S02]  /*166f0*/  LOP3.LUT R52, R52, 0xff, RZ, 0xc0, !PT ;  /* 0x000000ff34347812 */ /* 0x000fe400078ec0ff */
[----:B------:R-:W-:-:S02]  /*16700*/  PRMT R48, R48, 0x7604, R47 ;  /* 0x0000760430307816 */ /* 0x000fc4000000002f */
[----:B------:R-:W-:Y:S02]  /*16710*/  SHF.R.U32.HI R55, RZ, 0x10, R5 ;  /* 0x00000010ff377819 */ /* 0x000fe40000011605 */
[----:B------:R-:W-:Y:S02]  /*16720*/  LOP3.LUT R21, R6, 0xff, RZ, 0xc0, !PT ;  /* 0x000000ff06157812 */ /* 0x000fe400078ec0ff */
[----:B------:R-:W-:Y:S01]  /*16730*/  LOP3.LUT R50, R50, 0xff, RZ, 0xc0, !PT ;  /* 0x000000ff32327812 */ /* 0x000fe200078ec0ff */
[----:B------:R-:W-:Y:S01]  /*16740*/  IMAD.U32 R55, R55, 0x10000, RZ ;  /* 0x0001000037377824 */ /* 0x000fe200078e00ff */
[----:B------:R-:W-:Y:S02]  /*16750*/  SHF.R.U32.HI R47, RZ, 0x10, R25 ;  /* 0x00000010ff2f7819 */ /* 0x000fe40000011619 */
[----:B------:R-:W-:Y:S02]  /*16760*/  PRMT R52, R52, 0x7604, R51 ;  /* 0x0000760434347816 */ /* 0x000fe40000000033 */
[----:B------:R-:W-:-:S02]  /*16770*/  SHF.R.U32.HI R51, RZ, 0x10, R27 ;  /* 0x00000010ff337819 */ /* 0x000fc4000001161b */
[----:B------:R-:W-:Y:S01]  /*16780*/  PRMT R57, R50, 0x7604, R21 ;  /* 0x0000760432397816 */ /* 0x000fe20000000015 */
[----:B------:R-:W-:Y:S01]  /*16790*/  IMAD.U32 R21, R47, 0x10000, RZ ;  /* 0x000100002f157824 */ /* 0x000fe200078e00ff */
[----:B------:R-:W-:Y:S01]  /*167a0*/  LOP3.LUT R55, R48, 0xff0000, R55, 0xf8, !PT ;  /* 0x00ff000030377812 */ /* 0x000fe200078ef837 */
[----:B------:R-:W-:Y:S01]  /*167b0*/  IMAD.U32 R51, R51, 0x10000, RZ ;  /* 0x0001000033337824 */ /* 0x000fe200078e00ff */
[----:B------:R-:W-:Y:S02]  /*167c0*/  LOP3.LUT R49, R49, 0xff0000, R26, 0xf8, !PT ;  /* 0x00ff000031317812 */ /* 0x000fe400078ef81a */
[----:B------:R-:W-:Y:S02]  /*167d0*/  LOP3.LUT R47, R20, 0xff0000, R21, 0xf8, !PT ;  /* 0x00ff0000142f7812 */ /* 0x000fe400078ef815 */
[----:B------:R-:W-:Y:S02]  /*167e0*/  LOP3.LUT R51, R46, 0xff0000, R51, 0xf8, !PT ;  /* 0x00ff00002e337812 */ /* 0x000fe400078ef833 */
[----:B------:R-:W-:-:S02]  /*167f0*/  LOP3.LUT R54, R55, 0xff000000, R5, 0xf8, !PT ;  /* 0xff00000037367812 */ /* 0x000fc400078ef805 */
[----:B------:R-:W-:Y:S02]  /*16800*/  LOP3.LUT R47, R47, 0xff000000, R25, 0xf8, !PT ;  /* 0xff0000002f2f7812 */ /* 0x000fe400078ef819 */
[----:B------:R-:W-:Y:S02]  /*16810*/  SHF.R.U32.HI R59, RZ, 0x10, R7 ;  /* 0x00000010ff3b7819 */ /* 0x000fe40000011607 */
[----:B------:R-:W-:Y:S02]  /*16820*/  LOP3.LUT R21, R45, 0xff0000, R24, 0xf8, !PT ;  /* 0x00ff00002d157812 */ /* 0x000fe400078ef818 */
[----:B------:R-:W-:Y:S01]  /*16830*/  LOP3.LUT R45, R53, 0xff0000, R4, 0xf8, !PT ;  /* 0x00ff0000352d7812 */ /* 0x000fe200078ef804 */
[----:B------:R-:W-:Y:S01]  /*16840*/  IMAD.U32 R59, R59, 0x10000, RZ ;  /* 0x000100003b3b7824 */ /* 0x000fe200078e00ff */
[----:B------:R-:W-:Y:S02]  /*16850*/  LOP3.LUT R20, R49, 0xff000000, R26, 0xf8, !PT ;  /* 0xff00000031147812 */ /* 0x000fe400078ef81a */
[----:B------:R-:W-:-:S02]  /*16860*/  LOP3.LUT R57, R57, 0xff0000, R6, 0xf8, !PT ;  /* 0x00ff000039397812 */ /* 0x000fc400078ef806 */
[----:B------:R-:W-:Y:S02]  /*16870*/  LOP3.LUT R51, R51, 0xff000000, R27, 0xf8, !PT ;  /* 0xff00000033337812 */ /* 0x000fe400078ef81b */
[----:B------:R-:W-:Y:S02]  /*16880*/  F2FP.F16.E4M3.UNPACK_B R56, R54 ;  /* 0x00000036ff38723e */ /* 0x000fe400020006ff */
[----:B0-----:R-:W-:Y:S02]  /*16890*/  F2FP.F16.E4M3.UNPACK_B R26, R41 ;  /* 0x00000029ff1a723e */ /* 0x001fe400020006ff */
[----:B------:R-:W-:Y:S02]  /*168a0*/  F2FP.F16.E4M3.UNPACK_B R27, R47 ;  /* 0x0000002fff1b723e */ /* 0x000fe400020006ff */
[----:B------:R-:W-:Y:S02]  /*168b0*/  LOP3.LUT R21, R21, 0xff000000, R24, 0xf8, !PT ;  /* 0xff00000015157812 */ /* 0x000fe400078ef818 */
[----:B------:R-:W-:-:S02]  /*168c0*/  LOP3.LUT R45, R45, 0xff000000, R4, 0xf8, !PT ;  /* 0xff0000002d2d7812 */ /* 0x000fc400078ef804 */
[----:B------:R-:W-:Y:S01]  /*168d0*/  LOP3.LUT R4, R57, 0xff000000, R6, 0xf8, !PT ;  /* 0xff00000039047812 */ /* 0x000fe200078ef806 */
[----:B------:R-:W-:Y:S01]  /*168e0*/  HADD2.F32 R57, -RZ, R56.H0_H0 ;  /* 0x20000038ff397230 */ /* 0x000fe20000004100 */
[----:B------:R-:W-:Y:S01]  /*168f0*/  LOP3.LUT R59, R52, 0xff0000, R59, 0xf8, !PT ;  /* 0x00ff0000343b7812 */ /* 0x000fe200078ef83b */
[--C-:B------:R-:W-:Y:S01]  /*16900*/  HADD2.F32 R6, -RZ, R26.reuse.H0_H0 ;  /* 0x2000001aff067230 */ /* 0x100fe20000004100 */
[----:B------:R-:W-:Y:S01]  /*16910*/  F2FP.F16.E4M3.UNPACK_B R52, R40.H1 ;  /* 0x00000028ff34723e */ /* 0x000fe200030006ff */
[----:B------:R-:W-:Y:S01]  /*16920*/  HADD2.F32 R26, -RZ, R26.H1_H1 ;  /* 0x3000001aff1a7230 */ /* 0x000fe20000004100 */
[----:B------:R-:W-:Y:S02]  /*16930*/  F2FP.F16.E4M3.UNPACK_B R54, R54.H1 ;  /* 0x00000036ff36723e */ /* 0x000fe400030006ff */
[----:B------:R-:W-:Y:S02]  /*16940*/  F2FP.F16.E4M3.UNPACK_B R47, R47.H1 ;  /* 0x0000002fff2f723e */ /* 0x000fe400030006ff */
[----:B------:R-:W-:-:S02]  /*16950*/  F2FP.F16.E4M3.UNPACK_B R49, R43 ;  /* 0x0000002bff31723e */ /* 0x000fc400020006ff */
[----:B------:R-:W-:Y:S01]  /*16960*/  F2FP.F16.E4M3.UNPACK_B R55, R43.H1 ;  /* 0x0000002bff37723e */ /* 0x000fe200030006ff */
[----:B------:R-:W-:Y:S01]  /*16970*/  HADD2.F32 R43, -RZ, R27.H1_H1 ;  /* 0x3000001bff2b7230 */ /* 0x000fe20000004100 */
[----:B------:R-:W-:Y:S02]  /*16980*/  LOP3.LUT R59, R59, 0xff000000, R7, 0xf8, !PT ;  /* 0xff0000003b3b7812 */ /* 0x000fe400078ef807 */
[-C--:B------:R-:W-:Y:S02]  /*16990*/  F2FP.F16.E4M3.UNPACK_B R7, R42.reuse ;  /* 0x0000002aff07723e */ /* 0x080fe400020006ff */
[----:B------:R-:W-:Y:S01]  /*169a0*/  F2FP.F16.E4M3.UNPACK_B R42, R42.H1 ;  /* 0x0000002aff2a723e */ /* 0x000fe200030006ff */
[----:B--2---:R-:W0:Y:S02]  /*169b0*/  LDS.128 R36, [R70+0x1e200] ;  /* 0x01e2000046247984 */ /* 0x004e240000000c00 */
[-C--:B0-----:R-:W-:Y:S02]  /*169c0*/  F2FP.F16.E4M3.UNPACK_B R24, R37.reuse ;  /* 0x00000025ff18723e */ /* 0x081fe400020006ff */
[----:B------:R-:W-:-:S02]  /*169d0*/  F2FP.F16.E4M3.UNPACK_B R46, R37.H1 ;  /* 0x00000025ff2e723e */ /* 0x000fc400030006ff */
[-C--:B------:R-:W-:Y:S01]  /*169e0*/  F2FP.F16.E4M3.UNPACK_B R37, R36.reuse ;  /* 0x00000024ff25723e */ /* 0x080fe200020006ff */
[--C-:B------:R-:W-:Y:S01]  /*169f0*/  HADD2.F32 R25, -RZ, R24.reuse.H0_H0 ;  /* 0x20000018ff197230 */ /* 0x100fe20000004100 */
[----:B------:R-:W-:Y:S01]  /*16a00*/  F2FP.F16.E4M3.UNPACK_B R50, R36.H1 ;  /* 0x00000024ff32723e */ /* 0x000fe200030006ff */
[----:B------:R-:W-:Y:S01]  /*16a10*/  HADD2.F32 R36, -RZ, R27.H0_H0 ;  /* 0x2000001bff247230 */ /* 0x000fe20000004100 */
[-C--:B------:R-:W-:Y:S01]  /*16a20*/  F2FP.F16.E4M3.UNPACK_B R48, R39.reuse ;  /* 0x00000027ff30723e */ /* 0x080fe200020006ff */
[----:B------:R-:W-:Y:S01]  /*16a30*/  HADD2.F32 R24, -RZ, R24.H1_H1 ;  /* 0x30000018ff187230 */ /* 0x000fe20000004100 */
[----:B------:R-:W-:Y:S02]  /*16a40*/  F2FP.F16.E4M3.UNPACK_B R53, R39.H1 ;  /* 0x00000027ff35723e */ /* 0x000fe400030006ff */
[----:B------:R-:W-:Y:S01]  /*16a50*/  F2FP.F16.E4M3.UNPACK_B R39, R41.H1 ;  /* 0x00000029ff27723e */ /* 0x000fe200030006ff */
[C---:B------:R-:W-:Y:S01]  /*16a60*/  FMUL.FTZ R58, R6.reuse, R36 ;  /* 0x00000024063a7220 */ /* 0x040fe20000410000 */
[----:B------:R-:W-:Y:S01]  /*16a70*/  F2FP.F16.E4M3.UNPACK_B R41, R40 ;  /* 0x00000028ff29723e */ /* 0x000fe200020006ff */
[-C--:B------:R-:W-:Y:S01]  /*16a80*/  FMUL.FTZ R40, R6, R57.reuse ;  /* 0x0000003906287220 */ /* 0x080fe20000410000 */
[-C--:B------:R-:W-:Y:S01]  /*16a90*/  F2FP.F16.E4M3.UNPACK_B R5, R38.reuse ;  /* 0x00000026ff05723e */ /* 0x080fe200020006ff */
[----:B------:R-:W-:Y:S01]  /*16aa0*/  HADD2.F32 R27, -RZ, R39.H0_H0 ;  /* 0x20000027ff1b7230 */ /* 0x000fe20000004100 */
[----:B------:R-:W-:Y:S01]  /*16ab0*/  F2FP.F16.E4M3.UNPACK_B R38, R38.H1 ;  /* 0x00000026ff26723e */ /* 0x000fe200030006ff */
[C---:B------:R-:W-:Y:S01]  /*16ac0*/  FFMA.FTZ R6, R25.reuse, R36, -R40 ;  /* 0x0000002419067223 */ /* 0x040fe20000010828 */
[----:B------:R-:W-:Y:S01]  /*16ad0*/  FFMA.FTZ R25, R25, R57, R58 ;  /* 0x0000003919197223 */ /* 0x000fe2000001003a */
[----:B------:R-:W-:Y:S01]  /*16ae0*/  HADD2.F32 R57, -RZ, R56.H1_H1 ;  /* 0x30000038ff397230 */ /* 0x000fe20000004100 */
[----:B------:R-:W-:Y:S01]  /*16af0*/  F2FP.F16.E4M3.UNPACK_B R58, R59 ;  /* 0x0000003bff3a723e */ /* 0x000fe200020006ff */
[----:B------:R-:W-:-:S02]  /*16b00*/  HADD2.F32 R56, -RZ, R54.H0_H0 ;  /* 0x20000036ff387230 */ /* 0x000fc40000004100 */
[----:B------:R-:W-:Y:S02]  /*16b10*/  HADD2.F32 R40, -RZ, R47.H0_H0 ;  /* 0x2000002fff287230 */ /* 0x000fe40000004100 */
[C---:B------:R-:W-:Y:S01]  /*16b20*/  FMUL.FTZ R61, R26.reuse, R57 ;  /* 0x000000391a3d7220 */ /* 0x040fe20000410000 */
[-C--:B------:R-:W-:Y:S01]  /*16b30*/  FMUL.FTZ R26, R26, R43.reuse ;  /* 0x0000002b1a1a7220 */ /* 0x080fe20000410000 */
[C---:B------:R-:W-:Y:S01]  /*16b40*/  FMUL.FTZ R63, R27.reuse, R56 ;  /* 0x000000381b3f7220 */ /* 0x040fe20000410000 */
[----:B------:R-:W-:Y:S02]  /*16b50*/  HADD2.F32 R36, -RZ, R46.H0_H0 ;  /* 0x2000002eff247230 */ /* 0x000fe40000004100 */
[----:B------:R-:W-:Y:S01]  /*16b60*/  FMUL.FTZ R65, R27, R40 ;  /* 0x000000281b417220 */ /* 0x000fe20000410000 */
[C---:B------:R-:W-:Y:S01]  /*16b70*/  FFMA.FTZ R27, R24.reuse, R43, -R61 ;  /* 0x0000002b181b7223 */ /* 0x040fe2000001083d */
[----:B------:R-:W-:Y:S01]  /*16b80*/  FFMA.FTZ R24, R24, R57, R26 ;  /* 0x0000003918187223 */ /* 0x000fe2000001001a */
[----:B------:R-:W-:Y:S01]  /*16b90*/  HADD2.F32 R57, -RZ, R54.H1_H1 ;  /* 0x30000036ff397230 */ /* 0x000fe20000004100 */
[----:B------:R-:W-:Y:S01]  /*16ba0*/  F2FP.F16.E4M3.UNPACK_B R54, R51 ;  /* 0x00000033ff36723e */ /* 0x000fe200020006ff */
[----:B------:R-:W-:-:S02]  /*16bb0*/  HADD2.F32 R39, -RZ, R39.H1_H1 ;  /* 0x30000027ff277230 */ /* 0x000fc40000004100 */
[C---:B------:R-:W-:Y:S01]  /*16bc0*/  FFMA.FTZ R26, R36.reuse, R40, -R63 ;  /* 0x00000028241a7223 */ /* 0x040fe2000001083f */
[----:B------:R-:W-:Y:S02]  /*16bd0*/  HADD2.F32 R60, -RZ, R58.H0_H0 ;  /* 0x2000003aff3c7230 */ /* 0x000fe40000004100 */
[----:B------:R-:W-:Y:S01]  /*16be0*/  FFMA.FTZ R36, R36, R56, R65 ;  /* 0x0000003824247223 */ /* 0x000fe20000010041 */
[----:B------:R-:W-:Y:S02]  /*16bf0*/  HADD2.F32 R43, -RZ, R49.H0_H0 ;  /* 0x20000031ff2b7230 */ /* 0x000fe40000004100 */
[----:B------:R-:W-:Y:S01]  /*16c00*/  FMUL.FTZ R61, R39, R57 ;  /* 0x00000039273d7220 */ /* 0x000fe20000410000 */
[----:B------:R-:W-:Y:S02]  /*16c10*/  HADD2.F32 R47, -RZ, R47.H1_H1 ;  /* 0x3000002fff2f7230 */ /* 0x000fe40000004100 */
[----:B------:R-:W-:Y:S02]  /*16c20*/  HADD2.F32 R46, -RZ, R46.H1_H1 ;  /* 0x3000002eff2e7230 */ /* 0x000fe40000004100 */
[----:B------:R-:W-:Y:S01]  /*16c30*/  FMUL.FTZ R63, R43, R60 ;  /* 0x0000003c2b3f7220 */ /* 0x000fe20000410000 */
[----:B------:R-:W-:-:S02]  /*16c40*/  HADD2.F32 R56, -RZ, R54.H0_H0 ;  /* 0x20000036ff387230 */ /* 0x000fc40000004100 */
[-C--:B------:R-:W-:Y:S01]  /*16c50*/  FMUL.FTZ R62, R39, R47.reuse ;  /* 0x0000002f273e7220 */ /* 0x080fe20000410000 */
[----:B------:R-:W-:Y:S02]  /*16c60*/  HADD2.F32 R40, -RZ, R48.H0_H0 ;  /* 0x20000030ff287230 */ /* 0x000fe40000004100 */
[----:B------:R-:W-:Y:S01]  /*16c70*/  FFMA.FTZ R39, R46, R47, -R61 ;  /* 0x0000002f2e277223 */ /* 0x000fe2000001083d */
[----:B------:R-:W-:Y:S01]  /*16c80*/  F2FP.F16.E4M3.UNPACK_B R61, R59.H1 ;  /* 0x0000003bff3d723e */ /* 0x000fe200030006ff */
[-C--:B------:R-:W-:Y:S01]  /*16c90*/  FMUL.FTZ R65, R43, R56.reuse ;  /* 0x000000382b417220 */ /* 0x080fe20000410000 */
[----:B------:R-:W-:Y:S02]  /*16ca0*/  HADD2.F32 R58, -RZ, R58.H1_H1 ;  /* 0x3000003aff3a7230 */ /* 0x000fe40000004100 */
[----:B------:R-:W-:Y:S01]  /*16cb0*/  FFMA.FTZ R43, R40, R56, -R63 ;  /* 0x00000038282b7223 */ /* 0x000fe2000001083f */
[----:B------:R-:W-:Y:S01]  /*16cc0*/  HADD2.F32 R56, -RZ, R54.H1_H1 ;  /* 0x30000036ff387230 */ /* 0x000fe20000004100 */
[----:B------:R-:W-:Y:S01]  /*16cd0*/  F2FP.F16.E4M3.UNPACK_B R54, R51.H1 ;  /* 0x00000033ff36723e */ /* 0x000fe200030006ff */
[----:B------:R-:W-:-:S02]  /*16ce0*/  HADD2.F32 R49, -RZ, R49.H1_H1 ;  /* 0x30000031ff317230 */ /* 0x000fc40000004100 */
[----:B------:R-:W-:Y:S01]  /*16cf0*/  FFMA.FTZ R47, R46, R57, R62 ;  /* 0x000000392e2f7223 */ /* 0x000fe2000001003e */
[----:B------:R-:W-:Y:S02]  /*16d00*/  HADD2.F32 R59, -RZ, R61.H0_H0 ;  /* 0x2000003dff3b7230 */ /* 0x000fe40000004100 */
[----:B------:R-:W-:Y:S01]  /*16d10*/  FFMA.FTZ R40, R40, R60, R65 ;  /* 0x0000003c28287223 */ /* 0x000fe20000010041 */
[----:B------:R-:W-:Y:S02]  /*16d20*/  HADD2.F32 R46, -RZ, R55.H0_H0 ;  /* 0x20000037ff2e7230 */ /* 0x000fe40000004100 */
[C---:B------:R-:W-:Y:S01]  /*16d30*/  FMUL.FTZ R63, R49.reuse, R58 ;  /* 0x0000003a313f7220 */ /* 0x040fe20000410000 */
[----:B------:R-:W-:Y:S02]  /*16d40*/  HADD2.F32 R57, -RZ, R54.H0_H0 ;  /* 0x20000036ff397230 */ /* 0x000fe40000004100 */
[----:B------:R-:W-:Y:S01]  /*16d50*/  FMUL.FTZ R49, R49, R56 ;  /* 0x0000003831317220 */ /* 0x000fe20000410000 */
[----:B------:R-:W-:-:S02]  /*16d60*/  HADD2.F32 R48, -RZ, R48.H1_H1 ;  /* 0x30000030ff307230 */ /* 0x000fc40000004100 */
[C---:B------:R-:W-:Y:S01]  /*16d70*/  FMUL.FTZ R60, R46.reuse, R59 ;  /* 0x0000003b2e3c7220 */ /* 0x040fe20000410000 */
[----:B------:R-:W-:Y:S02]  /*16d80*/  HADD2.F32 R51, -RZ, R53.H0_H0 ;  /* 0x20000035ff337230 */ /* 0x000fe40000004100 */
[-C--:B------:R-:W-:Y:S01]  /*16d90*/  FMUL.FTZ R62, R46, R57.reuse ;  /* 0x000000392e3e7220 */ /* 0x080fe20000410000 */
[----:B------:R-:W-:Y:S02]  /*16da0*/  HADD2.F32 R61, -RZ, R61.H1_H1 ;  /* 0x3000003dff3d7230 */ /* 0x000fe40000004100 */
[C---:B------:R-:W-:Y:S01]  /*16db0*/  FFMA.FTZ R46, R48.reuse, R56, -R63 ;  /* 0x00000038302e7223 */ /* 0x040fe2000001083f */
[----:B------:R-:W-:Y:S01]  /*16dc0*/  FFMA.FTZ R49, R48, R58, R49 ;  /* 0x0000003a30317223 */ /* 0x000fe20000010031 */
[C---:B------:R-:W-:Y:S01]  /*16dd0*/  FFMA.FTZ R48, R51.reuse, R57, -R60 ;  /* 0x0000003933307223 */ /* 0x040fe2000001083c */
        /* <DEDUP_REMOVED lines=16> */
[----:B------:R-:W-:Y:S02]  /*16ee0*/  HADD2.F32 R52, -RZ, R52.H1_H1 ;  /* 0x30000034ff347230 */ /* 0x000fe40000004100 */
[C---:B------:R-:W-:Y:S01]  /*16ef0*/  FFMA.FTZ R63, R54.reuse, R59, -R63 ;  /* 0x0000003b363f7223 */ /* 0x040fe2000001083f */
[----:B------:R-:W-:Y:S02]  /*16f00*/  HADD2.F32 R57, -RZ, R57.H1_H1 ;  /* 0x30000039ff397230 */ /* 0x000fe40000004100 */
[C---:B------:R-:W-:Y:S01]  /*16f10*/  FFMA.FTZ R62, R53.reuse, R62, R55 ;  /* 0x0000003e353e7223 */ /* 0x040fe20000010037 */
[----:B------:R-:W-:Y:S02]  /*16f20*/  HADD2.F32 R55, -RZ, R60.H1_H1 ;  /* 0x3000003cff377230 */ /* 0x000fe40000004100 */
[----:B------:R-:W-:Y:S01]  /*16f30*/  FFMA.FTZ R66, R54, R61, R64 ;  /* 0x0000003d36427223 */ /* 0x000fe20000010040 */
[----:B------:R-:W-:Y:S01]  /*16f40*/  FFMA.FTZ R59, R53, R58, -R56 ;  /* 0x0000003a353b7223 */ /* 0x000fe20000010838 */
        /* <DEDUP_REMOVED lines=19> */
[----:B------:R-:W-:Y:S01]  /*17080*/  HADD2.F32 R37, -RZ, R37.H1_H1 ;  /* 0x30000025ff257230 */ /* 0x000fe20000004100 */
[----:B------:R-:W-:Y:S01]  /*17090*/  F2FP.F16.E4M3.UNPACK_B R45, R4.H1 ;  /* 0x00000004ff2d723e */ /* 0x000fe200030006ff */
[C---:B------:R-:W-:Y:S01]  /*170a0*/  FMUL.FTZ R60, R41.reuse, R54 ;  /* 0x00000036293c7220 */ /* 0x040fe20000410000 */
[----:B------:R-:W-:Y:S01]  /*170b0*/  F2FP.F16.E4M3.UNPACK_B R21, R20.H1 ;  /* 0x00000014ff15723e */ /* 0x000fe200030006ff */
        /* <DEDUP_REMOVED lines=12> */
[----:B------:R-:W-:Y:S01]  /*17180*/  F2FP.F16.E4M3.UNPACK_B R4, R4 ;  /* 0x00000004ff04723e */ /* 0x000fe200020006ff */
[----:B------:R-:W-:-:S02]  /*17190*/  HADD2.F32 R21, -RZ, R38.H0_H0 ;  /* 0x20000026ff157230 */ /* 0x000fc40000004100 */
[C---:B------:R-:W-:Y:S01]  /*171a0*/  FMUL.FTZ R41, R42.reuse, R45 ;  /* 0x0000002d2a297220 */ /* 0x040fe20000410000 */
[----:B------:R-:W-:Y:S02]  /*171b0*/  HADD2.F32 R38, -RZ, R38.H1_H1 ;  /* 0x30000026ff267230 */ /* 0x000fe40000004100 */
[-C--:B------:R-:W-:Y:S01]  /*171c0*/  FMUL.FTZ R42, R42, R37.reuse ;  /* 0x000000252a2a7220 */ /* 0x080fe20000410000 */
[----:B------:R-:W-:Y:S01]  /*171d0*/  F2FP.SATFINITE.E4M3.F32.PACK_AB_MERGE_C R57, R57, R62, RZ ;  /* 0x0000003e3939723e */ /* 0x000fe200048070ff */
[C---:B------:R-:W-:Y:S01]  /*171e0*/  FFMA.FTZ R54, R21.reuse, R50, -R54 ;  /* 0x0000003215367223 */ /* 0x040fe20000010836 */
[----:B------:R-:W-:Y:S01]  /*171f0*/  FFMA.FTZ R60, R21, R52, R60 ;  /* 0x00000034153c7223 */ /* 0x000fe2000001003c */
[C---:B------:R-:W-:Y:S01]  /*17200*/  FFMA.FTZ R61, R38.reuse, R37, -R41 ;  /* 0x00000025263d7223 */ /* 0x040fe20000010829 */
[----:B------:R-:W-:Y:S01]  /*17210*/  FFMA.FTZ R45, R38, R45, R42 ;  /* 0x0000002d262d7223 */ /* 0x000fe2000001002a */
[--C-:B------:R-:W-:Y:S01]  /*17220*/  HADD2.F32 R21, -RZ, R20.reuse.H0_H0 ;  /* 0x20000014ff157230 */ /* 0x100fe20000004100 */
[----:B------:R-:W-:Y:S01]  /*17230*/  F2FP.SATFINITE.E4M3.F32.PACK_AB_MERGE_C R24, R55, R58, R57 ;  /* 0x0000003a3718723e */ /* 0x000fe20004807039 */
[----:B------:R-:W-:Y:S01]  /*17240*/  HADD2.F32 R38, -RZ, R20.H1_H1 ;  /* 0x30000014ff267230 */ /* 0x000fe20000004100 */
[----:B------:R-:W-:Y:S01]  /*17250*/  F2FP.SATFINITE.E4M3.F32.PACK_AB_MERGE_C R54, R61, R54, RZ ;  /* 0x000000363d36723e */ /* 0x000fe200048070ff */
[----:B------:R-:W-:-:S02]  /*17260*/  HADD2.F32 R20, -RZ, R7.H0_H0 ;  /* 0x20000007ff147230 */ /* 0x000fc40000004100 */
[--C-:B------:R-:W-:Y:S02]  /*17270*/  HADD2.F32 R37, -RZ, R4.reuse.H0_H0 ;  /* 0x20000004ff257230 */ /* 0x100fe40000004100 */
[----:B------:R-:W-:Y:S02]  /*17280*/  HADD2.F32 R42, -RZ, R4.H1_H1 ;  /* 0x30000004ff2a7230 */ /* 0x000fe40000004100 */
[----:B------:R-:W-:Y:S02]  /*17290*/  HADD2.F32 R7, -RZ, R7.H1_H1 ;  /* 0x30000007ff077230 */ /* 0x000fe40000004100 */
[C---:B------:R-:W-:Y:S01]  /*172a0*/  FMUL.FTZ R41, R20.reuse, R37 ;  /* 0x0000002514297220 */ /* 0x040fe20000410000 */
[--C-:B------:R-:W-:Y:S02]  /*172b0*/  HADD2.F32 R4, -RZ, R5.reuse.H0_H0 ;  /* 0x20000005ff047230 */ /* 0x100fe40000004100 */
[----:B------:R-:W-:Y:S01]  /*172c0*/  FMUL.FTZ R20, R20, R21 ;  /* 0x0000001514147220 */ /* 0x000fe20000410000 */
[----:B------:R-:W-:-:S02]  /*172d0*/  HADD2.F32 R5, -RZ, R5.H1_H1 ;  /* 0x30000005ff057230 */ /* 0x000fc40000004100 */
[C---:B------:R-:W-:Y:S01]  /*172e0*/  FMUL.FTZ R50, R7.reuse, R42 ;  /* 0x0000002a07327220 */ /* 0x040fe20000410000 */
[-C--:B------:R-:W-:Y:S01]  /*172f0*/  FMUL.FTZ R7, R7, R38.reuse ;  /* 0x0000002607077220 */ /* 0x080fe20000410000 */
[C---:B------:R-:W-:Y:S01]  /*17300*/  FFMA.FTZ R41, R4.reuse, R21, -R41 ;  /* 0x0000001504297223 */ /* 0x040fe20000010829 */
[----:B------:R-:W-:Y:S01]  /*17310*/  FFMA.FTZ R20, R4, R37, R20 ;  /* 0x0000002504147223 */ /* 0x000fe20000010014 */
[C---:B------:R-:W-:Y:S01]  /*17320*/  FFMA.FTZ R50, R5.reuse, R38, -R50 ;  /* 0x0000002605327223 */ /* 0x040fe20000010832 */
[----:B------:R-:W-:Y:S01]  /*17330*/  FFMA.FTZ R21, R5, R42, R7 ;  /* 0x0000002a05157223 */ /* 0x000fe20000010007 */
[----:B------:R-:W-:Y:S02]  /*17340*/  F2FP.SATFINITE.E4M3.F32.PACK_AB_MERGE_C R5, R39, R26, RZ ;  /* 0x0000001a2705723e */ /* 0x000fe400048070ff */
[----:B------:R-:W-:Y:S02]  /*17350*/  F2FP.SATFINITE.E4M3.F32.PACK_AB_MERGE_C R7, R63, R48, RZ ;  /* 0x000000303f07723e */ /* 0x000fe400048070ff */
[----:B------:R-:W-:-:S02]  /*17360*/  F2FP.SATFINITE.E4M3.F32.PACK_AB_MERGE_C R4, R64, R59, RZ ;  /* 0x0000003b4004723e */ /* 0x000fc400048070ff */
[----:B------:R-:W-:Y:S02]  /*17370*/  F2FP.SATFINITE.E4M3.F32.PACK_AB_MERGE_C R26, R45, R60, RZ ;  /* 0x0000003c2d1a723e */ /* 0x000fe400048070ff */
[----:B------:R-:W-:Y:S02]  /*17380*/  F2FP.SATFINITE.E4M3.F32.PACK_AB_MERGE_C R5, R27, R6, R5 ;  /* 0x000000061b05723e */ /* 0x000fe40004807005 */
[----:B------:R-:W-:Y:S02]  /*17390*/  F2FP.SATFINITE.E4M3.F32.PACK_AB_MERGE_C R7, R46, R43, R7 ;  /* 0x0000002b2e07723e */ /* 0x000fe40004807007 */
[----:B------:R-:W-:Y:S02]  /*173a0*/  F2FP.SATFINITE.E4M3.F32.PACK_AB_MERGE_C R4, R53, R56, R4 ;  /* 0x000000383504723e */ /* 0x000fe40004807004 */
[----:B------:R-:W-:Y:S02]  /*173b0*/  F2FP.SATFINITE.E4M3.F32.PACK_AB_MERGE_C R6, R50, R41, R54 ;  /* 0x000000293206723e */ /* 0x000fe40004807036 */
[----:B------:R-:W-:-:S02]  /*173c0*/  F2FP.SATFINITE.E4M3.F32.PACK_AB_MERGE_C R27, R49, R40, R51 ;  /* 0x00000028311b723e */ /* 0x000fc40004807033 */
[----:B------:R-:W-:Y:S01]  /*173d0*/  F2FP.SATFINITE.E4M3.F32.PACK_AB_MERGE_C R26, R21, R20, R26 ;  /* 0x00000014151a723e */ /* 0x000fe2000480701a */
[----:B------:R0:W-:Y:S04]  /*173e0*/  STS.128 [R70+0x1e200], R4 ;  /* 0x01e2000446007388 */ /* 0x0001e80000000c00 */
[----:B------:R0:W-:Y:S02]  /*173f0*/  STS.128 [R0+0x1e200], R24 ;  /* 0x01e2001800007388 */ /* 0x0001e40000000c00 */
.L_x_6753:
[----:B------:R-:W-:Y:S05]  /*17400*/  BSYNC B1 ;  /* 0x0000000000017941 */ /* 0x000fea0003800000 */
.L_x_6752:
[----:B------:R-:W-:Y:S04]  /*17410*/  BSSY B1, `(.L_x_6754) ;  /* 0x0000101000017945 */ /* 0x000fe80003800000 */
[----:B------:R-:W-:Y:S05]  /*17420*/  @P1 BRA `(.L_x_6755) ;  /* 0x0000000c00fc1947 */ /* 0x000fea0003800000 */
[----:B------:R-:W2:Y:S01]  /*17430*/  LDL R61, [R1+0x138] ;  /* 0x00013800013d7983 */ /* 0x000ea20000100800 */
[----:B0----5:R-:W-:Y:S02]  /*17440*/  SHF.R.U32.HI R0, RZ, 0x8, R28 ;  /* 0x00000008ff007819 */ /* 0x021fe4000001161c */
[----:B------:R-:W-:Y:S02]  /*17450*/  LOP3.LUT R5, R28, 0xff, RZ, 0xc0, !PT ;  /* 0x000000ff1c057812 */ /* 0x000fe400078ec0ff */
[----:B------:R-:W-:Y:S02]  /*17460*/  LOP3.LUT R4, R0, 0xff, RZ, 0xc0, !PT ;  /* 0x000000ff00047812 */ /* 0x000fe400078ec0ff */
        /* <DEDUP_REMOVED lines=9> */
[----:B------:R-:W-:-:S02]  /*17500*/  SHF.R.U32.HI R6, RZ, 0x8, R31 ;  /* 0x00000008ff067819 */ /* 0x000fc4000001161f */
[----:B------:R-:W-:Y:S02]  /*17510*/  LOP3.LUT R0, R69, 0x30, R0, 0xf8, !PT ;  /* 0x0000003045007812 */ /* 0x000fe400078ef800 */
[----:B------:R-:W-:Y:S02]  /*17520*/  SHF.L.U32 R5, R5, 0xb, RZ ;  /* 0x0000000b05057819 */ /* 0x000fe400000006ff */
[----:B------:R-:W-:Y:S02]  /*17530*/  LOP3.LUT R21, R31, 0xff, RZ, 0xc0, !PT ;  /* 0x000000ff1f157812 */ /* 0x000fe400078ec0ff */
[----:B------:R-:W-:Y:S02]  /*17540*/  LOP3.LUT R6, R6, 0xff, RZ, 0xc0, !PT ;  /* 0x000000ff06067812 */ /* 0x000fe400078ec0ff */
[----:B------:R-:W-:Y:S02]  /*17550*/  SHF.R.U32.HI R20, RZ, 0x8, R8 ;  /* 0x00000008ff147819 */ /* 0x000fe40000011608 */
[----:B------:R-:W-:-:S02]  /*17560*/  LOP3.LUT R0, R0, R68, RZ, 0x3c, !PT ;  /* 0x0000004400007212 */ /* 0x000fc400078e3cff */
[----:B------:R-:W-:Y:S02]  /*17570*/  LOP3.LUT R5, R5, 0xffffe000, RZ, 0xc0, !PT ;  /* 0xffffe00005057812 */ /* 0x000fe400078ec0ff */
[----:B------:R-:W-:Y:S02]  /*17580*/  PRMT R43, R6, 0x7604, R21 ;  /* 0x00007604062b7816 */ /* 0x000fe40000000015 */
[----:B------:R-:W-:Y:S02]  /*17590*/  LOP3.LUT R25, R8, 0xff, RZ, 0xc0, !PT ;  /* 0x000000ff08197812 */ /* 0x000fe400078ec0ff */
[----:B------:R-:W-:Y:S02]  /*175a0*/  LOP3.LUT R20, R20, 0xff, RZ, 0xc0, !PT ;  /* 0x000000ff14147812 */ /* 0x000fe400078ec0ff */
[----:B------:R-:W-:Y:S02]  /*175b0*/  IADD3 R21, R0, R67, R5 ;  /* 0x0000004300157210 */ /* 0x000fe40007ffe005 */
[----:B------:R-:W-:-:S02]  /*175c0*/  SHF.R.U32.HI R0, RZ, 0x8, R9 ;  /* 0x00000008ff007819 */ /* 0x000fc40000011609 */
[----:B----4-:R-:W-:Y:S02]  /*175d0*/  PRMT R45, R20, 0x7604, R25 ;  /* 0x00007604142d7816 */ /* 0x010fe40000000019 */
[----:B------:R-:W-:Y:S02]  /*175e0*/  LOP3.LUT R25, R9, 0xff, RZ, 0xc0, !PT ;  /* 0x000000ff09197812 */ /* 0x000fe400078ec0ff */
[----:B------:R-:W-:Y:S02]  /*175f0*/  SHF.R.U32.HI R24, RZ, 0x8, R11 ;  /* 0x00000008ff187819 */ /* 0x000fe4000001160b */
[----:B------:R-:W-:Y:S02]  /*17600*/  LOP3.LUT R0, R0, 0xff, RZ, 0xc0, !PT ;  /* 0x000000ff00007812 */ /* 0x000fe400078ec0ff */
[----:B------:R-:W-:Y:S02]  /*17610*/  SHF.R.U32.HI R20, RZ, 0x8, R10 ;  /* 0x00000008ff147819 */ /* 0x000fe4000001160a */
[----:B------:R-:W-:-:S02]  /*17620*/  SHF.R.U32.HI R4, RZ, 0x8, R30 ;  /* 0x00000008ff047819 */ /* 0x000fc4000001161e */
[----:B------:R-:W-:Y:S02]  /*17630*/  LOP3.LUT R27, R10, 0xff, RZ, 0xc0, !PT ;  /* 0x000000ff0a1b7812 */ /* 0x000fe400078ec0ff */
[----:B------:R-:W-:Y:S02]  /*17640*/  LOP3.LUT R24, R24, 0xff, RZ, 0xc0, !PT ;  /* 0x000000ff18187812 */ /* 0x000fe400078ec0ff */
[----:B------:R-:W-:Y:S01]  /*17650*/  PRMT R47, R0, 0x7604, R25 ;  /* 0x00007604002f7816 */ /* 0x000fe20000000019 */
[----:B------:R-:W-:Y:S01]  /*17660*/  IMAD.IADD R0, R18, 0x1, R21 ;  /* 0x0000000112007824 */ /* 0x000fe200078e0215 */
[----:B------:R-:W-:Y:S02]  /*17670*/  LOP3.LUT R20, R20, 0xff, RZ, 0xc0, !PT ;  /* 0x000000ff14147812 */ /* 0x000fe400078ec0ff */
[----:B------:R-:W-:Y:S02]  /*17680*/  LOP3.LUT R51, R11, 0xff, RZ, 0xc0, !PT ;  /* 0x000000ff0b337812 */ /* 0x000fe400078ec0ff */
[----:B------:R-:W-:-:S02]  /*17690*/  LOP3.LUT R7, R30, 0xff, RZ, 0xc0, !PT ;  /* 0x000000ff1e077812 */ /* 0x000fc400078ec0ff */
[----:B------:R-:W-:Y:S02]  /*176a0*/  LOP3.LUT R4, R4, 0xff, RZ, 0xc0, !PT ;  /* 0x000000ff04047812 */ /* 0x000fe400078ec0ff */
[----:B------:R-:W-:Y:S02]  /*176b0*/  PRMT R49, R20, 0x7604, R27 ;  /* 0x0000760414317816 */ /* 0x000fe4000000001b */
[----:B------:R-:W-:Y:S02]  /*176c0*/  PRMT R51, R24, 0x7604, R51 ;  /* 0x0000760418337816 */ /* 0x000fe40000000033 */
[----:B------:R-:W0:Y:S01]  /*176d0*/  LDS.128 R24, [R0+0x1e200] ;  /* 0x01e2000000187984 */ /* 0x000e220000000c00 */
[----:B------:R-:W-:Y:S02]  /*176e0*/  PRMT R41, R4, 0x7604, R7 ;  /* 0x0000760404297816 */ /* 0x000fe40000000007 */
[----:B------:R-:W-:Y:S02]  /*176f0*/  SHF.R.U32.HI R20, RZ, 0x10, R28 ;  /* 0x00000010ff147819 */ /* 0x000fe4000001161c */
[----:B------:R-:W-:-:S02]  /*17700*/  SHF.R.U32.HI R36, RZ, 0x10, R29 ;  /* 0x00000010ff247819 */ /* 0x000fc4000001161d */
        /* <DEDUP_REMOVED lines=11> */
[----:B------:R-:W-:-:S02]  /*177c0*/  SHF.R.U32.HI R37, RZ, 0x10, R10 ;  /* 0x00000010ff257819 */ /* 0x000fc4000001160a */
[----:B------:R-:W-:Y:S02]  /*177d0*/  SHF.R.U32.HI R40, RZ, 0x10, R11 ;  /* 0x00000010ff287819 */ /* 0x000fe4000001160b */
[----:B------:R-:W-:Y:S02]  /*177e0*/  LOP3.LUT R20, R20, 0xff, RZ, 0xc0, !PT ;  /* 0x000000ff14147812 */ /* 0x000fe400078ec0ff */
[----:B------:R-:W-:Y:S02]  /*177f0*/  LOP3.LUT R36, R36, 0xff, RZ, 0xc0, !PT ;  /* 0x000000ff24247812 */ /* 0x000fe400078ec0ff */
[----:B------:R-:W-:Y:S02]  /*17800*/  PRMT R41, R38, 0x7054, R41 ;  /* 0x0000705426297816 */ /* 0x000fe40000000029 */
[----:B------:R-:W-:Y:S02]  /*17810*/  LOP3.LUT R38, R37, 0xff, RZ, 0xc0, !PT ;  /* 0x000000ff25267812 */ /* 0x000fe400078ec0ff */
[----:B------:R-:W-:-:S02]  /*17820*/  LOP3.LUT R40, R40, 0xff, RZ, 0xc0, !PT ;  /* 0x000000ff28287812 */ /* 0x000fc400078ec0ff */
[----:B------:R-:W-:Y:S02]  /*17830*/  PRMT R37, R20, 0x7054, R45 ;  /* 0x0000705414257816 */ /* 0x000fe4000000002d */
[----:B------:R-:W-:Y:S02]  /*17840*/  PRMT R45, R36, 0x7054, R47 ;  /* 0x00007054242d7816 */ /* 0x000fe4000000002f */
[----:B------:R-:W-:Y:S02]  /*17850*/  PRMT R49, R38, 0x7054, R49 ;  /* 0x0000705426317816 */ /* 0x000fe40000000031 */
[----:B------:R-:W-:Y:S02]  /*17860*/  PRMT R51, R40, 0x7054, R51 ;  /* 0x0000705428337816 */ /* 0x000fe40000000033 */
        /* <DEDUP_REMOVED lines=11> */
[----:B------:R-:W-:Y:S01]  /*17920*/  LOP3.LUT R20, R41, 0xff000000, R30, 0xf8, !PT ;  /* 0xff00000029147812 */ /* 0x000fe200078ef81e */
[--C-:B------:R-:W-:Y:S01]  /*17930*/  HADD2.F32 R46, -RZ, R40.reuse.H0_H0 ;  /* 0x20000028ff2e7230 */ /* 0x100fe20000004100 */
[-C--:B------:R-:W-:Y:S01]  /*17940*/  F2FP.F16.E4M3.UNPACK_B R31, R24.reuse ;  /* 0x00000018ff1f723e */ /* 0x080fe200020006ff */
[----:B------:R-:W-:Y:S01]  /*17950*/  HADD2.F32 R40, -RZ, R40.H1_H1 ;  /* 0x30000028ff287230 */ /* 0x000fe20000004100 */
[----:B------:R-:W-:-:S02]  /*17960*/  F2FP.F16.E4M3.UNPACK_B R43, R24.H1 ;  /* 0x00000018ff2b723e */ /* 0x000fc400030006ff */
[----:B------:R-:W-:Y:S02]  /*17970*/  F2FP.F16.E4M3.UNPACK_B R30, R25.H1 ;  /* 0x00000019ff1e723e */ /* 0x000fe400030006ff */
[----:B------:R-:W-:Y:S02]  /*17980*/  F2FP.F16.E4M3.UNPACK_B R48, R48.H1 ;  /* 0x00000030ff30723e */ /* 0x000fe400030006ff */
[----:B------:R-:W-:Y:S02]  /*17990*/  F2FP.F16.E4M3.UNPACK_B R36, R36.H1 ;  /* 0x00000024ff24723e */ /* 0x000fe400030006ff */
[-C--:B------:R-:W-:Y:S02]  /*179a0*/  F2FP.F16.E4M3.UNPACK_B R42, R27.reuse ;  /* 0x0000001bff2a723e */ /* 0x080fe400020006ff */
[----:B------:R-:W-:Y:S01]  /*179b0*/  F2FP.F16.E4M3.UNPACK_B R45, R27.H1 ;  /* 0x0000001bff2d723e */ /* 0x000fe200030006ff */
[----:B------:R-:W-:Y:S01]  /*179c0*/  HADD2.F32 R27, -RZ, R36.H0_H0 ;  /* 0x20000024ff1b7230 */ /* 0x000fe20000004100 */
[----:B------:R-:W-:Y:S01]  /*179d0*/  LOP3.LUT R21, R21, 0xff000000, R28, 0xf8, !PT ;  /* 0xff00000015157812 */ /* 0x000fe200078ef81c */
[----:B--2---:R-:W0:Y:S02]  /*179e0*/  LDS.128 R4, [R61+0x1e200] ;  /* 0x01e200003d047984 */ /* 0x004e240000000c00 */
        /* <DEDUP_REMOVED lines=9> */
[----:B------:R-:W-:Y:S01]  /*17a80*/  HADD2.F32 R10, -RZ, R10.H1_H1 ;  /* 0x3000000aff0a7230 */ /* 0x000fe20000004100 */
[----:B------:R-:W-:Y:S01]  /*17a90*/  F2FP.F16.E4M3.UNPACK_B R39, R4.H1 ;  /* 0x00000004ff27723e */ /* 0x000fe200030006ff */
[----:B------:R-:W-:Y:S01]  /*17aa0*/  FFMA.FTZ R5, R9, R46, -R24 ;  /* 0x0000002e09057223 */ /* 0x000fe20000010818 */
[----:B------:R-:W-:-:S02]  /*17ab0*/  HADD2.F32 R46, -RZ, R48.H0_H0 ;  /* 0x20000030ff2e7230 */ /* 0x000fc40000004100 */
[----:B------:R-:W-:Y:S01]  /*17ac0*/  FFMA.FTZ R9, R9, R50, R25 ;  /* 0x0000003209097223 */ /* 0x000fe20000010019 */
[--C-:B------:R-:W-:Y:S02]  /*17ad0*/  HADD2.F32 R24, -RZ, R30.reuse.H0_H0 ;  /* 0x2000001eff187230 */ /* 0x100fe40000004100 */
[C---:B------:R-:W-:Y:S01]  /*17ae0*/  FMUL.FTZ R53, R11.reuse, R49 ;  /* 0x000000310b357220 */ /* 0x040fe20000410000 */
[----:B------:R-:W-:Y:S02]  /*17af0*/  HADD2.F32 R25, -RZ, R29.H0_H0 ;  /* 0x2000001dff197230 */ /* 0x000fe40000004100 */
        /* <DEDUP_REMOVED lines=8> */
[----:B------:R-:W-:Y:S01]  /*17b80*/  F2FP.F16.E4M3.UNPACK_B R50, R51 ;  /* 0x00000033ff32723e */ /* 0x000fe200020006ff */
[----:B------:R-:W-:Y:S01]  /*17b90*/  HADD2.F32 R40, -RZ, R36.H1_H1 ;  /* 0x30000024ff287230 */ /* 0x000fe20000004100 */
[-C--:B------:R-:W-:Y:S01]  /*17ba0*/  F2FP.F16.E4M3.UNPACK_B R46, R47.reuse ;  /* 0x0000002fff2e723e */ /* 0x080fe200020006ff */
[----:B------:R-:W-:Y:S01]  /*17bb0*/  HADD2.F32 R49, -RZ, R48.H1_H1 ;  /* 0x30000030ff317230 */ /* 0x000fe20000004100 */
[----:B------:R-:W-:Y:S01]  /*17bc0*/  F2FP.F16.E4M3.UNPACK_B R47, R47.H1 ;  /* 0x0000002fff2f723e */ /* 0x000fe200030006ff */
[----:B------:R-:W-:-:S02]  /*17bd0*/  HADD2.F32 R52, -RZ, R50.H0_H0 ;  /* 0x20000032ff347230 */ /* 0x000fc40000004100 */
[C---:B------:R-:W-:Y:S01]  /*17be0*/  FMUL.FTZ R56, R30.reuse, R40 ;  /* 0x000000281e387220 */ /* 0x040fe20000410000 */
[----:B------:R-:W-:Y:S02]  /*17bf0*/  HADD2.F32 R36, -RZ, R42.H0_H0 ;  /* 0x2000002aff247230 */ /* 0x000fe40000004100 */
[-C--:B------:R-:W-:Y:S01]  /*17c00*/  FMUL.FTZ R54, R30, R49.reuse ;  /* 0x000000311e367220 */ /* 0x080fe20000410000 */
[----:B------:R-:W-:Y:S01]  /*17c10*/  HADD2.F32 R48, -RZ, R46.H0_H0 ;  /* 0x2000002eff307230 */ /* 0x000fe20000004100 */
[----:B------:R-:W-:Y:S01]  /*17c20*/  F2FP.F16.E4M3.UNPACK_B R28, R4 ;  /* 0x00000004ff1c723e */ /* 0x000fe200020006ff */
[----:B------:R-:W-:Y:S02]  /*17c30*/  HADD2.F32 R29, -RZ, R29.H1_H1 ;  /* 0x3000001dff1d7230 */ /* 0x000fe40000004100 */
[C---:B------:R-:W-:Y:S01]  /*17c40*/  FMUL.FTZ R58, R36.reuse, R52 ;  /* 0x00000034243a7220 */ /* 0x040fe20000410000 */
[--C-:B------:R-:W-:Y:S02]  /*17c50*/  HADD2.F32 R27, -RZ, R38.reuse.H0_H0 ;  /* 0x20000026ff1b7230 */ /* 0x100fe40000004100 */
[----:B------:R-:W-:Y:S01]  /*17c60*/  FMUL.FTZ R53, R36, R48 ;  /* 0x0000003024357220 */ /* 0x000fe20000410000 */
[----:B------:R-:W-:Y:S01]  /*17c70*/  F2FP.F16.E4M3.UNPACK_B R4, R6 ;  /* 0x00000006ff04723e */ /* 0x000fe200020006ff */
        /* <DEDUP_REMOVED lines=8> */
[-C--:B------:R-:W-:Y:S01]  /*17d00*/  F2FP.F16.E4M3.UNPACK_B R6, R26.reuse ;  /* 0x0000001aff06723e */ /* 0x080fe200020006ff */
        /* <DEDUP_REMOVED lines=8> */
[----:B------:R-:W-:Y:S02]  /*17d90*/  HADD2.F32 R51, -RZ, R47.H0_H0 ;  /* 0x2000002fff337230 */ /* 0x000fe40000004100 */
[----:B------:R-:W-:Y:S01]  /*17da0*/  FFMA.FTZ R38, R40, R49, -R57 ;  /* 0x0000003128267223 */ /* 0x000fe20000010839 */
[----:B------:R-:W-:Y:S02]  /*17db0*/  HADD2.F32 R42, -RZ, R41.H0_H0 ;  /* 0x20000029ff2a7230 */ /* 0x000fe40000004100 */
[----:B------:R-:W-:Y:S01]  /*17dc0*/  FMUL.FTZ R59, R46, R55 ;  /* 0x000000372e3b7220 */ /* 0x000fe20000410000 */
[----:B------:R-:W-:Y:S01]  /*17dd0*/  FFMA.FTZ R40, R40, R53, R50 ;  /* 0x0000003528287223 */ /* 0x000fe20000010032 */
[----:B------:R-:W-:Y:S01]  /*17de0*/  FMUL.FTZ R46, R46, R51 ;  /* 0x000000332e2e7220 */ /* 0x000fe20000410000 */
[----:B------:R-:W-:Y:S01]  /*17df0*/  HADD2.F32 R49, -RZ, R47.H1_H1 ;  /* 0x3000002fff317230 */ /* 0x000fe20000004100 */
[----:B------:R-:W-:Y:S01]  /*17e00*/  F2FP.F16.E4M3.UNPACK_B R50, R37.H1 ;  /* 0x00000025ff32723e */ /* 0x000fe200030006ff */
[C---:B------:R-:W-:Y:S01]  /*17e10*/  FFMA.FTZ R59, R42.reuse, R51, -R59 ;  /* 0x000000332a3b7223 */ /* 0x040fe2000001083b */
[----:B------:R-:W-:Y:S01]  /*17e20*/  F2FP.F16.E4M3.UNPACK_B R47, R21.H1 ;  /* 0x00000015ff2f723e */ /* 0x000fe200030006ff */
[----:B------:R-:W-:Y:S01]  /*17e30*/  FFMA.FTZ R55, R42, R55, R46 ;  /* 0x000000372a377223 */ /* 0x000fe2000001002e */
[----:B------:R-:W-:Y:S01]  /*17e40*/  HADD2.F32 R51, -RZ, R48.H1_H1 ;  /* 0x30000030ff337230 */ /* 0x000fe20000004100 */
[----:B------:R-:W-:Y:S01]  /*17e50*/  F2FP.SATFINITE.E4M3.F32.PACK_AB_MERGE_C R25, R36, R25, RZ ;  /* 0x000000192419723e */ /* 0x000fe200048070ff */
[----:B------:R-:W-:Y:S01]  /*17e60*/  HADD2.F32 R46, -RZ, R45.H1_H1 ;  /* 0x3000002dff2e7230 */ /* 0x000fe20000004100 */
[----:B------:R-:W-:Y:S01]  /*17e70*/  F2FP.SATFINITE.E4M3.F32.PACK_AB_MERGE_C R5, R24, R5, R11 ;  /* 0x000000051805723e */ /* 0x000fe2000480700b */
[----:B------:R-:W-:Y:S01]  /*17e80*/  HADD2.F32 R52, -RZ, R50.H0_H0 ;  /* 0x20000032ff347230 */ /* 0x000fe20000004100 */
[----:B------:R-:W-:Y:S01]  /*17e90*/  F2FP.SATFINITE.E4M3.F32.PACK_AB_MERGE_C R9, R10, R9, R25 ;  /* 0x000000090a09723e */ /* 0x000fe20004807019 */
        /* <DEDUP_REMOVED lines=10> */
[----:B------:R-:W-:Y:S02]  /*17f40*/  HADD2.F32 R43, -RZ, R43.H1_H1 ;  /* 0x3000002bff2b7230 */ /* 0x000fe40000004100 */
[----:B------:R-:W-:Y:S01]  /*17f50*/  FFMA.FTZ R60, R42, R51, R54 ;  /* 0x000000332a3c7223 */ /* 0x000fe20000010036 */
[C---:B------:R-:W-:Y:S01]  /*17f60*/  FFMA.FTZ R49, R41.reuse, R48, -R46 ;  /* 0x0000003029317223 */ /* 0x040fe2000001082e */
[----:B------:R-:W-:Y:S01]  /*17f70*/  FFMA.FTZ R52, R41, R52, R45 ;  /* 0x0000003429347223 */ /* 0x000fe2000001002d */
[----:B------:R-:W-:Y:S01]  /*17f80*/  HADD2.F32 R42, -RZ, R47.H1_H1 ;  /* 0x3000002fff2a7230 */ /* 0x000fe20000004100 */
[----:B------:R-:W-:Y:S01]  /*17f90*/  F2FP.F16.E4M3.UNPACK_B R45, R37 ;  /* 0x00000025ff2d723e */ /* 0x000fe200020006ff */
[----:B------:R-:W-:Y:S01]  /*17fa0*/  HADD2.F32 R39, -RZ, R39.H1_H1 ;  /* 0x30000027ff277230 */ /* 0x000fe20000004100 */
[----:B------:R-:W-:Y:S01]  /*17fb0*/  F2FP.F16.E4M3.UNPACK_B R41, R21 ;  /* 0x00000015ff29723e */ /* 0x000fe200020006ff */
[C---:B------:R-:W-:Y:S01]  /*17fc0*/  FMUL.FTZ R48, R43.reuse, R50 ;  /* 0x000000322b307220 */ /* 0x040fe20000410000 */
[-C--:B------:R-:W-:Y:S01]  /*17fd0*/  FMUL.FTZ R43, R43, R42.reuse ;  /* 0x0000002a2b2b7220 */ /* 0x080fe20000410000 */
[----:B------:R-:W-:Y:S01]  /*17fe0*/  HADD2.F32 R46, -RZ, R45.H0_H0 ;  /* 0x2000002dff2e7230 */ /* 0x000fe20000004100 */
[----:B------:R-:W-:Y:S01]  /*17ff0*/  F2FP.SATFINITE.E4M3.F32.PACK_AB_MERGE_C R55, R60, R55, RZ ;  /* 0x000000373c37723e */ /* 0x000fe200048070ff */
[----:B------:R-:W-:Y:S01]  /*18000*/  FFMA.FTZ R54, R39, R42, -R48 ;  /* 0x0000002a27367223 */ /* 0x000fe20000010830 */
[----:B------:R-:W-:-:S02]  /*18010*/  HADD2.F32 R37, -RZ, R31.H0_H0 ;  /* 0x2000001fff257230 */ /* 0x000fc40000004100 */
[----:B------:R-:W-:Y:S01]  /*18020*/  FFMA.FTZ R43, R39, R50, R43 ;  /* 0x00000032272b7223 */ /* 0x000fe2000001002b */
[----:B------:R-:W-:Y:S01]  /*18030*/  HADD2.F32 R42, -RZ, R41.H0_H0 ;  /* 0x20000029ff2a7230 */ /* 0x000fe20000004100 */
[----:B------:R-:W-:Y:S01]  /*18040*/  F2FP.F16.E4M3.UNPACK_B R39, R8.H1 ;  /* 0x00000008ff27723e */ /* 0x000fe200030006ff */
        /* <DEDUP_REMOVED lines=10> */
[-C--:B------:R-:W-:Y:S01]  /*180f0*/  F2FP.F16.E4M3.UNPACK_B R21, R20.reuse.H1 ;  /* 0x00000014ff15723e */ /* 0x080fe200030006ff */
[-C--:B------:R-:W-:Y:S01]  /*18100*/  FMUL.FTZ R46, R31, R41.reuse ;  /* 0x000000291f2e7220 */ /* 0x080fe20000410000 */
[----:B------:R-:W-:Y:S02]  /*18110*/  HADD2.F32 R42, -RZ, R39.H0_H0 ;  /* 0x20000027ff2a7230 */ /* 0x000fe40000004100 */
[C---:B------:R-:W-:Y:S01]  /*18120*/  FFMA.FTZ R41, R28.reuse, R41, -R37 ;  /* 0x000000291c297223 */ /* 0x040fe20000010825 */
[----:B------:R-:W-:Y:S02]  /*18130*/  HADD2.F32 R31, -RZ, R26.H0_H0 ;  /* 0x2000001aff1f7230 */ /* 0x000fe40000004100 */
[----:B------:R-:W-:Y:S01]  /*18140*/  FFMA.FTZ R45, R28, R45, R46 ;  /* 0x0000002d1c2d7223 */ /* 0x000fe2000001002e */
[--C-:B------:R-:W-:Y:S01]  /*18150*/  HADD2.F32 R28, -RZ, R21.reuse.H0_H0 ;  /* 0x20000015ff1c7230 */ /* 0x100fe20000004100 */
[----:B------:R-:W-:Y:S01]  /*18160*/  F2FP.F16.E4M3.UNPACK_B R20, R20 ;  /* 0x00000014ff14723e */ /* 0x000fe200020006ff */
[----:B------:R-:W-:-:S02]  /*18170*/  HADD2.F32 R37, -RZ, R21.H1_H1 ;  /* 0x30000015ff257230 */ /* 0x000fc40000004100 */
[C---:B------:R-:W-:Y:S01]  /*18180*/  FMUL.FTZ R46, R31.reuse, R42 ;  /* 0x0000002a1f2e7220 */ /* 0x040fe20000410000 */
[----:B------:R-:W-:Y:S02]  /*18190*/  HADD2.F32 R21, -RZ, R7.H0_H0 ;  /* 0x20000007ff157230 */ /* 0x000fe40000004100 */
[----:B------:R-:W-:Y:S01]  /*181a0*/  FMUL.FTZ R56, R31, R28 ;  /* 0x0000001c1f387220 */ /* 0x000fe20000410000 */
[----:B------:R-:W-:Y:S01]  /*181b0*/  HADD2.F32 R39, -RZ, R39.H1_H1 ;  /* 0x30000027ff277230 */ /* 0x000fe20000004100 */
[----:B------:R-:W-:Y:S01]  /*181c0*/  F2FP.F16.E4M3.UNPACK_B R8, R8 ;  /* 0x00000008ff08723e */ /* 0x000fe200020006ff */
[----:B------:R-:W-:Y:S02]  /*181d0*/  HADD2.F32 R26, -RZ, R26.H1_H1 ;  /* 0x3000001aff1a7230 */ /* 0x000fe40000004100 */
[C---:B------:R-:W-:Y:S01]  /*181e0*/  FFMA.FTZ R46, R21.reuse, R28, -R46 ;  /* 0x0000001c152e7223 */ /* 0x040fe2000001082e */
[----:B------:R-:W-:Y:S02]  /*181f0*/  HADD2.F32 R7, -RZ, R7.H1_H1 ;  /* 0x30000007ff077230 */ /* 0x000fe40000004100 */
[----:B------:R-:W-:Y:S01]  /*18200*/  FFMA.FTZ R56, R21, R42, R56 ;  /* 0x0000002a15387223 */ /* 0x000fe20000010038 */
[----:B------:R-:W-:-:S02]  /*18210*/  HADD2.F32 R21, -RZ, R20.H0_H0 ;  /* 0x20000014ff157230 */ /* 0x000fc40000004100 */
[C---:B------:R-:W-:Y:S01]  /*18220*/  FMUL.FTZ R28, R26.reuse, R39 ;  /* 0x000000271a1c7220 */ /* 0x040fe20000410000 */
[----:B------:R-:W-:Y:S01]  /*18230*/  FMUL.FTZ R26, R26, R37 ;  /* 0x000000251a1a7220 */ /* 0x000fe20000410000 */
[----:B------:R-:W-:Y:S01]  /*18240*/  HADD2.F32 R31, -RZ, R20.H1_H1 ;  /* 0x30000014ff1f7230 */ /* 0x000fe20000004100 */
[----:B------:R-:W-:Y:S01]  /*18250*/  F2FP.SATFINITE.E4M3.F32.PACK_AB_MERGE_C R11, R40, R27, R55 ;  /* 0x0000001b280b723e */ /* 0x000fe20004807037 */
[C---:B------:R-:W-:Y:S01]  /*18260*/  FFMA.FTZ R51, R7.reuse, R37, -R28 ;  /* 0x0000002507337223 */ /* 0x040fe2000001081c */
[----:B------:R-:W-:Y:S01]  /*18270*/  FFMA.FTZ R53, R7, R39, R26 ;  /* 0x0000002707357223 */ /* 0x000fe2000001001a */
[----:B------:R-:W-:Y:S02]  /*18280*/  HADD2.F32 R20, -RZ, R8.H0_H0 ;  /* 0x20000008ff147230 */ /* 0x000fe40000004100 */
[----:B------:R-:W-:Y:S01]  /*18290*/  HADD2.F32 R7, -RZ, R6.H0_H0 ;  /* 0x20000006ff077230 */ /* 0x000fe20000004100 */
        /* <DEDUP_REMOVED lines=24> */
.L_x_6755:
[----:B------:R-:W-:Y:S05]  /*18420*/  BSYNC B1 ;  /* 0x0000000000017941 */ /* 0x000fea0003800000 */
.L_x_6754:
[----:B------:R-:W-:Y:S05]  /*18430*/  @P2 BRA `(.L_x_6736) ;  /* 0x0000000c00dc2947 */ /* 0x000fea0003800000 */
[----:B------:R-:W2:Y:S01]  /*18440*/  LDL R49, [R1+0x134] ;  /* 0x0001340001317983 */ /* 0x000ea20000100800 */
[----:B01---5:R-:W-:Y:S02]  /*18450*/  SHF.R.U32.HI R4, RZ, 0x8, R32 ;  /* 0x00000008ff047819 */ /* 0x023fe40000011620 */
[----:B------:R-:W-:Y:S02]  /*18460*/  LOP3.LUT R0, R32, 0xff, RZ, 0xc0, !PT ;  /* 0x000000ff20007812 */ /* 0x000fe400078ec0ff */
        /* <DEDUP_REMOVED lines=35> */
[----:B------:R-:W-:Y:S02]  /*186a0*/  SHF.R.U32.HI R28, RZ, 0x8, R14 ;  /* 0x00000008ff1c7819 */ /* 0x000fe4000001160e */
[----:B------:R-:W-:Y:S02]  /*186b0*/  PRMT R26, R3, 0x7604, R26 ;  /* 0x00007604031a7816 */ /* 0x000fe4000000001a */
[----:B------:R-:W-:Y:S02]  /*186c0*/  SHF.R.U32.HI R3, RZ, 0x10, R33 ;  /* 0x00000010ff037819 */ /* 0x000fe40000011621 */
[----:B------:R-:W-:-:S02]  /*186d0*/  PRMT R30, R31, 0x7604, R30 ;  /* 0x000076041f1e7816 */ /* 0x000fc4000000001e */
[----:B------:R-:W-:Y:S01]  /*186e0*/  LOP3.LUT R27, R14, 0xff, RZ, 0xc0, !PT ;  /* 0x000000ff0e1b7812 */ /* 0x000fe200078ec0ff */
[----:B------:R-:W-:Y:S01]  /*186f0*/  IMAD.U32 R3, R3, 0x10000, RZ ;  /* 0x0001000003037824 */ /* 0x000fe200078e00ff */
[----:B------:R-:W-:Y:S02]  /*18700*/  LOP3.LUT R28, R28, 0xff, RZ, 0xc0, !PT ;  /* 0x000000ff1c1c7812 */ /* 0x000fe400078ec0ff */
[----:B------:R-:W-:Y:S02]  /*18710*/  SHF.R.U32.HI R31, RZ, 0x10, R13 ;  /* 0x00000010ff1f7819 */ /* 0x000fe4000001160d */
[----:B------:R-:W-:Y:S02]  /*18720*/  PRMT R37, R28, 0x7604, R27 ;  /* 0x000076041c257816 */ /* 0x000fe4000000001b */
[----:B------:R-:W-:Y:S02]  /*18730*/  SHF.L.U32 R31, R31, 0x10, RZ ;  /* 0x000000101f1f7819 */ /* 0x000fe400000006ff */
[----:B------:R-:W-:-:S02]  /*18740*/  SHF.R.U32.HI R27, RZ, 0x10, R35 ;  /* 0x00000010ff1b7819 */ /* 0x000fc40000011623 */
[----:B------:R-:W-:Y:S02]  /*18750*/  SHF.R.U32.HI R39, RZ, 0x10, R15 ;  /* 0x00000010ff277819 */ /* 0x000fe4000001160f */
[--C-:B------:R-:W-:Y:S01]  /*18760*/  LOP3.LUT R21, R21, 0xff0000, R32.reuse, 0xf8, !PT ;  /* 0x00ff000015157812 */ /* 0x100fe200078ef820 */
[----:B------:R-:W-:Y:S01]  /*18770*/  IMAD.U32 R27, R27, 0x10000, RZ ;  /* 0x000100001b1b7824 */ /* 0x000fe200078e00ff */
[----:B------:R-:W-:Y:S01]  /*18780*/  LOP3.LUT R31, R26, 0xff0000, R31, 0xf8, !PT ;  /* 0x00ff00001a1f7812 */ /* 0x000fe200078ef81f */
        /* <DEDUP_REMOVED lines=8> */
[----:B------:R-:W-:Y:S02]  /*18810*/  F2FP.F16.E4M3.UNPACK_B R38, R37 ;  /* 0x00000025ff26723e */ /* 0x000fe400020006ff */
[----:B0-----:R-:W-:-:S02]  /*18820*/  F2FP.F16.E4M3.UNPACK_B R24, R9 ;  /* 0x00000009ff18723e */ /* 0x001fc400020006ff */
[----:B------:R-:W-:Y:S01]  /*18830*/  F2FP.F16.E4M3.UNPACK_B R30, R26 ;  /* 0x0000001aff1e723e */ /* 0x000fe200020006ff */
[--C-:B------:R-:W-:Y:S01]  /*18840*/  HADD2.F32 R40, -RZ, R38.reuse.H0_H0 ;  /* 0x20000026ff287230 */ /* 0x100fe20000004100 */
[----:B------:R-:W-:Y:S01]  /*18850*/  LOP3.LUT R29, R29, 0xff0000, R12, 0xf8, !PT ;  /* 0x00ff00001d1d7812 */ /* 0x000fe200078ef80c */
[----:B------:R-:W-:Y:S01]  /*18860*/  HADD2.F32 R38, -RZ, R38.H1_H1 ;  /* 0x30000026ff267230 */ /* 0x000fe20000004100 */
[----:B------:R-:W-:Y:S02]  /*18870*/  LOP3.LUT R41, R41, 0xff000000, R15, 0xf8, !PT ;  /* 0xff00000029297812 */ /* 0x000fe400078ef80f */
[----:B------:R-:W-:Y:S02]  /*18880*/  LOP3.LUT R25, R25, 0xff0000, R34, 0xf8, !PT ;  /* 0x00ff000019197812 */ /* 0x000fe400078ef822 */
[----:B------:R-:W-:Y:S01]  /*18890*/  LOP3.LUT R36, R27, 0xff000000, R35, 0xf8, !PT ;  /* 0xff0000001b247812 */ /* 0x000fe200078ef823 */
[--C-:B------:R-:W-:Y:S01]  /*188a0*/  HADD2.F32 R35, -RZ, R30.reuse.H0_H0 ;  /* 0x2000001eff237230 */ /* 0x100fe20000004100 */
[----:B------:R-:W-:Y:S01]  /*188b0*/  LOP3.LUT R39, R29, 0xff000000, R12, 0xf8, !PT ;  /* 0xff0000001d277812 */ /* 0x000fe200078ef80c */
[----:B------:R-:W-:Y:S01]  /*188c0*/  HADD2.F32 R30, -RZ, R30.H1_H1 ;  /* 0x3000001eff1e7230 */ /* 0x000fe20000004100 */
[----:B------:R-:W-:-:S02]  /*188d0*/  LOP3.LUT R3, R25, 0xff000000, R34, 0xf8, !PT ;  /* 0xff00000019037812 */ /* 0x000fc400078ef822 */
[----:B------:R-:W-:Y:S02]  /*188e0*/  LOP3.LUT R12, R21, 0xff000000, R14, 0xf8, !PT ;  /* 0xff000000150c7812 */ /* 0x000fe400078ef80e */
[----:B------:R-:W-:Y:S02]  /*188f0*/  F2FP.F16.E4M3.UNPACK_B R25, R9.H1 ;  /* 0x00000009ff19723e */ /* 0x000fe400030006ff */
[-C--:B------:R-:W-:Y:S02]  /*18900*/  F2FP.F16.E4M3.UNPACK_B R31, R11.reuse ;  /* 0x0000000bff1f723e */ /* 0x080fe400020006ff */
[----:B------:R-:W-:Y:S02]  /*18910*/  F2FP.F16.E4M3.UNPACK_B R34, R11.H1 ;  /* 0x0000000bff22723e */ /* 0x000fe400030006ff */
[----:B------:R-:W-:Y:S02]  /*18920*/  F2FP.F16.E4M3.UNPACK_B R26, R26.H1 ;  /* 0x0000001aff1a723e */ /* 0x000fe400030006ff */
[----:B------:R-:W-:-:S02]  /*18930*/  F2FP.F16.E4M3.UNPACK_B R32, R8 ;  /* 0x00000008ff20723e */ /* 0x000fc400020006ff */
[----:B------:R-:W-:Y:S01]  /*18940*/  F2FP.F16.E4M3.UNPACK_B R33, R8.H1 ;  /* 0x00000008ff21723e */ /* 0x000fe200030006ff */
[----:B------:R-:W-:Y:S01]  /*18950*/  HADD2.F32 R8, -RZ, R24.H1_H1 ;  /* 0x30000018ff087230 */ /* 0x000fe20000004100 */
[----:B------:R-:W-:-:S04]  /*18960*/  F2FP.F16.E4M3.UNPACK_B R37, R37.H1 ;  /* 0x00000025ff25723e */ /* 0x000fc800030006ff */
[----:B------:R-:W-:Y:S01]  /*18970*/  FMUL.FTZ R43, R8, R30 ;  /* 0x0000001e082b7220 */ /* 0x000fe20000410000 */
[----:B--2---:R-:W0:Y:S02]  /*18980*/  LDS.128 R4, [R49+0x1e200] ;  /* 0x01e2000031047984 */ /* 0x004e240000000c00 */
[-C--:B0-----:R-:W-:Y:S02]  /*18990*/  F2FP.F16.E4M3.UNPACK_B R13, R5.reuse ;  /* 0x00000005ff0d723e */ /* 0x081fe400020006ff */
[----:B------:R-:W-:Y:S01]  /*189a0*/  F2FP.F16.E4M3.UNPACK_B R15, R5.H1 ;  /* 0x00000005ff0f723e */ /* 0x000fe200030006ff */
[----:B------:R-:W-:Y:S01]  /*189b0*/  HADD2.F32 R5, -RZ, R24.H0_H0 ;  /* 0x20000018ff057230 */ /* 0x000fe20000004100 */
[-C--:B------:R-:W-:Y:S01]  /*189c0*/  F2FP.F16.E4M3.UNPACK_B R28, R7.reuse ;  /* 0x00000007ff1c723e */ /* 0x080fe200020006ff */
[--C-:B------:R-:W-:Y:S01]  /*189d0*/  HADD2.F32 R14, -RZ, R13.reuse.H0_H0 ;  /* 0x2000000dff0e7230 */ /* 0x100fe20000004100 */
[----:B------:R-:W-:Y:S01]  /*189e0*/  F2FP.F16.E4M3.UNPACK_B R29, R7.H1 ;  /* 0x00000007ff1d723e */ /* 0x000fe200030006ff */
[----:B------:R-:W-:-:S02]  /*189f0*/  HADD2.F32 R13, -RZ, R13.H1_H1 ;  /* 0x3000000dff0d7230 */ /* 0x000fc40000004100 */
[C---:B------:R-:W-:Y:S01]  /*18a00*/  FMUL.FTZ R9, R5.reuse, R40 ;  /* 0x0000002805097220 */ /* 0x040fe20000410000 */
[-C--:B------:R-:W-:Y:S01]  /*18a10*/  FMUL.FTZ R11, R5, R35.reuse ;  /* 0x00000023050b7220 */ /* 0x080fe20000410000 */
[----:B------:R-:W-:Y:S01]  /*18a20*/  HADD2.F32 R24, -RZ, R15.H0_H0 ;  /* 0x2000000fff187230 */ /* 0x000fe20000004100 */
[----:B------:R-:W-:Y:S01]  /*18a30*/  F2FP.F16.E4M3.UNPACK_B R27, R4.H1 ;  /* 0x00000004ff1b723e */ /* 0x000fe200030006ff */
[C---:B------:R-:W-:Y:S01]  /*18a40*/  FFMA.FTZ R5, R14.reuse, R35, -R9 ;  /* 0x000000230e057223 */ /* 0x040fe20000010809 */
[----:B------:R-:W-:Y:S01]  /*18a50*/  FFMA.FTZ R9, R14, R40, R11 ;  /* 0x000000280e097223 */ /* 0x000fe2000001000b */
[----:B------:R-:W-:Y:S02]  /*18a60*/  HADD2.F32 R11, -RZ, R25.H0_H0 ;  /* 0x20000019ff0b7230 */ /* 0x000fe40000004100 */
[----:B------:R-:W-:Y:S01]  /*18a70*/  FMUL.FTZ R14, R8, R38 ;  /* 0x00000026080e7220 */ /* 0x000fe20000410000 */
[----:B------:R-:W-:Y:S01]  /*18a80*/  HADD2.F32 R35, -RZ, R26.H0_H0 ;  /* 0x2000001aff237230 */ /* 0x000fe20000004100 */
[----:B------:R-:W-:Y:S01]  /*18a90*/  F2FP.F16.E4M3.UNPACK_B R21, R4 ;  /* 0x00000004ff15723e */ /* 0x000fe200020006ff */
[----:B------:R-:W-:-:S02]  /*18aa0*/  HADD2.F32 R40, -RZ, R37.H0_H0 ;  /* 0x20000025ff287230 */ /* 0x000fc40000004100 */
[C---:B------:R-:W-:Y:S01]  /*18ab0*/  FFMA.FTZ R8, R13.reuse, R30, -R14 ;  /* 0x0000001e0d087223 */ /* 0x040fe2000001080e */
[----:B------:R-:W-:Y:S01]  /*18ac0*/  FFMA.FTZ R14, R13, R38, R43 ;  /* 0x000000260d0e7223 */ /* 0x000fe2000001002b */
[C---:B------:R-:W-:Y:S01]  /*18ad0*/  FMUL.FTZ R47, R11.reuse, R35 ;  /* 0x000000230b2f7220 */ /* 0x040fe20000410000 */
[----:B------:R-:W-:Y:S02]  /*18ae0*/  HADD2.F32 R30, -RZ, R26.H1_H1 ;  /* 0x3000001aff1e7230 */ /* 0x000fe40000004100 */
[-C--:B----4-:R-:W-:Y:S01]  /*18af0*/  FMUL.FTZ R45, R11, R40.reuse ;  /* 0x000000280b2d7220 */ /* 0x090fe20000410000 */
[----:B------:R-:W-:Y:S02]  /*18b00*/  HADD2.F32 R38, -RZ, R37.H1_H1 ;  /* 0x30000025ff267230 */ /* 0x000fe40000004100 */
[C---:B------:R-:W-:Y:S01]  /*18b10*/  FFMA.FTZ R13, R24.reuse, R40, R47 ;  /* 0x00000028180d7223 */ /* 0x040fe2000001002f */
[----:B------:R-:W-:Y:S01]  /*18b20*/  F2FP.F16.E4M3.UNPACK_B R40, R41 ;  /* 0x00000029ff28723e */ /* 0x000fe200020006ff */
[----:B------:R-:W-:Y:S01]  /*18b30*/  FFMA.FTZ R11, R24, R35, -R45 ;  /* 0x00000023180b7223 */ /* 0x000fe2000001082d */
[-C--:B------:R-:W-:Y:S01]  /*18b40*/  F2FP.F16.E4M3.UNPACK_B R35, R36.reuse ;  /* 0x00000024ff23723e */ /* 0x080fe200020006ff */
        /* <DEDUP_REMOVED lines=8> */
[----:B------:R-:W-:Y:S02]  /*18bd0*/  HADD2.F32 R15, -RZ, R15.H1_H1 ;  /* 0x3000000fff0f7230 */ /* 0x000fe40000004100 */
[C---:B------:R-:W-:Y:S01]  /*18be0*/  FMUL.FTZ R48, R26.reuse, R42 ;  /* 0x0000002a1a307220 */ /* 0x040fe20000410000 */
[--C-:B------:R-:W-:Y:S02]  /*18bf0*/  HADD2.F32 R25, -RZ, R28.reuse.H0_H0 ;  /* 0x2000001cff197230 */ /* 0x100fe40000004100 */
[-C--:B------:R-:W-:Y:S01]  /*18c00*/  FMUL.FTZ R45, R26, R37.reuse ;  /* 0x000000251a2d7220 */ /* 0x080fe20000410000 */
[----:B------:R-:W-:Y:S01]  /*18c10*/  F2FP.F16.E4M3.UNPACK_B R4, R6 ;  /* 0x00000006ff04723e */ /* 0x000fe200020006ff */
[C---:B------:R-:W-:Y:S01]  /*18c20*/  FFMA.FTZ R24, R15.reuse, R30, -R46 ;  /* 0x0000001e0f187223 */ /* 0x040fe2000001082e */
[----:B------:R-:W-:Y:S01]  /*18c30*/  FFMA.FTZ R26, R15, R38, R43 ;  /* 0x000000260f1a7223 */ /* 0x000fe2000001002b */
[----:B------:R-:W-:Y:S01]  /*18c40*/  FFMA.FTZ R15, R25, R37, -R48 ;  /* 0x00000025190f7223 */ /* 0x000fe20000010830 */
[----:B------:R-:W-:-:S02]  /*18c50*/  HADD2.F32 R30, -RZ, R28.H1_H1 ;  /* 0x3000001cff1e7230 */ /* 0x000fc40000004100 */
[----:B------:R-:W-:Y:S01]  /*18c60*/  FFMA.FTZ R25, R25, R42, R45 ;  /* 0x0000002a19197223 */ /* 0x000fe2000001002d */
[----:B------:R-:W-:Y:S01]  /*18c70*/  HADD2.F32 R37, -RZ, R35.H1_H1 ;  /* 0x30000023ff257230 */ /* 0x000fe20000004100 */
[----:B------:R-:W-:Y:S01]  /*18c80*/  F2FP.F16.E4M3.UNPACK_B R7, R6.H1 ;  /* 0x00000006ff07723e */ /* 0x000fe200030006ff */
[----:B------:R-:W-:Y:S01]  /*18c90*/  HADD2.F32 R43, -RZ, R40.H1_H1 ;  /* 0x30000028ff2b7230 */ /* 0x000fe20000004100 */
[-C--:B------:R-:W-:Y:S01]  /*18ca0*/  F2FP.F16.E4M3.UNPACK_B R6, R10.reuse ;  /* 0x0000000aff06723e */ /* 0x080fe200020006ff */
[----:B------:R-:W-:Y:S01]  /*18cb0*/  HADD2.F32 R28, -RZ, R31.H1_H1 ;  /* 0x3000001fff1c7230 */ /* 0x000fe20000004100 */
[----:B------:R-:W-:Y:S01]  /*18cc0*/  F2FP.F16.E4M3.UNPACK_B R10, R10.H1 ;  /* 0x0000000aff0a723e */ /* 0x000fe200030006ff */
        /* <DEDUP_REMOVED lines=20> */
[----:B------:R-:W-:Y:S01]  /*18e10*/  F2FP.SATFINITE.E4M3.F32.PACK_AB_MERGE_C R13, R26, R13, RZ ;  /* 0x0000000d1a0d723e */ /* 0x000fe200048070ff */
        /* <DEDUP_REMOVED lines=24> */
[-C--:B------:R-:W-:Y:S01]  /*18fa0*/  F2FP.F16.E4M3.UNPACK_B R34, R12.reuse.H1 ;  /* 0x0000000cff22723e */ /* 0x080fe200030006ff */
[----:B------:R-:W-:Y:S02]  /*18fb0*/  HADD2.F32 R39, -RZ, R39.H1_H1 ;  /* 0x30000027ff277230 */ /* 0x000fe40000004100 */
[C---:B------:R-:W-:Y:S01]  /*18fc0*/  FMUL.FTZ R35, R29.reuse, R33 ;  /* 0x000000211d237220 */ /* 0x040fe20000410000 */
[----:B------:R-:W-:Y:S02]  /*18fd0*/  HADD2.F32 R32, -RZ, R32.H1_H1 ;  /* 0x30000020ff207230 */ /* 0x000fe40000004100 */
[----:B------:R-:W-:Y:S01]  /*18fe0*/  FMUL.FTZ R29, R29, R27 ;  /* 0x0000001b1d1d7220 */ /* 0x000fe20000410000 */
[----:B------:R-:W-:Y:S01]  /*18ff0*/  HADD2.F32 R20, -RZ, R21.H0_H0 ;  /* 0x20000015ff147230 */ /* 0x000fe20000004100 */
[----:B------:R-:W-:Y:S01]  /*19000*/  F2FP.F16.E4M3.UNPACK_B R12, R12 ;  /* 0x0000000cff0c723e */ /* 0x000fe200020006ff */
        /* <DEDUP_REMOVED lines=13> */
[----:B------:R-:W-:Y:S01]  /*190e0*/  F2FP.SATFINITE.E4M3.F32.PACK_AB_MERGE_C R45, R50, R45, RZ ;  /* 0x0000002d322d723e */ /* 0x000fe200048070ff */
        /* <DEDUP_REMOVED lines=10> */
[----:B------:R-:W-:Y:S02]  /*19190*/  HADD2.F32 R20, -RZ, R12.H0_H0 ;  /* 0x2000000cff147230 */ /* 0x000fe40000004100 */
[CC--:B------:R-:W-:Y:S01]  /*191a0*/  FMUL.FTZ R38, R10.reuse, R34.reuse ;  /* 0x000000220a267220 */ /* 0x0c0fe20000410000 */
[----:B------:R-:W-:Y:S01]  /*191b0*/  FMUL.FTZ R21, R10, R29 ;  /* 0x0000001d0a157220 */ /* 0x000fe20000410000 */
[--C-:B------:R-:W-:Y:S01]  /*191c0*/  HADD2.F32 R10, -RZ, R3.reuse.H0_H0 ;  /* 0x20000003ff0a7230 */ /* 0x100fe20000004100 */
[----:B------:R-:W-:Y:S01]  /*191d0*/  F2FP.SATFINITE.E4M3.F32.PACK_AB_MERGE_C R5, R8, R5, R11 ;  /* 0x000000050805723e */ /* 0x000fe2000480700b */
[C---:B------:R-:W-:Y:S01]  /*191e0*/  FFMA.FTZ R38, R7.reuse, R29, -R38 ;  /* 0x0000001d07267223 */ /* 0x040fe20000010826 */
[----:B------:R-:W-:Y:S01]  /*191f0*/  FFMA.FTZ R42, R7, R34, R21 ;  /* 0x00000022072a7223 */ /* 0x000fe20000010015 */
[----:B------:R-:W-:Y:S01]  /*19200*/  HADD2.F32 R7, -RZ, R6.H0_H0 ;  /* 0x20000006ff077230 */ /* 0x000fe20000004100 */
[----:B------:R-:W-:Y:S01]  /*19210*/  F2FP.SATFINITE.E4M3.F32.PACK_AB_MERGE_C R9, R14, R9, R13 ;  /* 0x000000090e09723e */ /* 0x000fe2000480700d */
[----:B------:R-:W-:Y:S01]  /*19220*/  HADD2.F32 R21, -RZ, R3.H1_H1 ;  /* 0x30000003ff157230 */ /* 0x000fe20000004100 */
[----:B------:R-:W-:Y:S01]  /*19230*/  F2FP.SATFINITE.E4M3.F32.PACK_AB_MERGE_C R38, R38, R39, RZ ;  /* 0x000000272626723e */ /* 0x000fe200048070ff */
[----:B------:R-:W-:-:S02]  /*19240*/  HADD2.F32 R27, -RZ, R12.H1_H1 ;  /* 0x3000000cff1b7230 */ /* 0x000fc40000004100 */
[C---:B------:R-:W-:Y:S01]  /*19250*/  FMUL.FTZ R12, R7.reuse, R20 ;  /* 0x00000014070c7220 */ /* 0x040fe20000410000 */
[----:B------:R-:W-:Y:S02]  /*19260*/  HADD2.F32 R6, -RZ, R6.H1_H1 ;  /* 0x30000006ff067230 */ /* 0x000fe40000004100 */
[-C--:B------:R-:W-:Y:S01]  /*19270*/  FMUL.FTZ R7, R7, R10.reuse ;  /* 0x0000000a07077220 */ /* 0x080fe20000410000 */
        /* <DEDUP_REMOVED lines=19> */
.L_x_6736:
[----:B------:R-:W-:Y:S05]  /*193b0*/  BSYNC B0 ;  /* 0x0000000000007941 */ /* 0x000fea0003800000 */
.L_x_6729:
        /* <DEDUP_REMOVED lines=8> */
.L_x_6727:
[----:B0-23--:R-:W-:-:S05]  /*19440*/  IMAD.U32 R0, RZ, RZ, UR49 ;  /* 0x00000031ff007e24 */ /* 0x00dfca000f8e00ff */
[----:B------:R-:W-:-:S13]  /*19450*/  ISETP.NE.AND P0, PT, R0, 0x3, PT ;  /* 0x000000030000780c */ /* 0x000fda0003f05270 */
[----:B------:R-:W-:Y:S05]  /*19460*/  @!P0 BRA `(.L_x_6756) ;  /* 0x0000000000048947 */ /* 0x000fea0003800000 */
[----:B------:R-:W-:Y:S01]  /*19470*/  BPT.TRAP 0x1 ;  /* 0x000000040000795c */ /* 0x000fe20000300000 */
.L_x_6756:
[----:B------:R-:W-:Y:S01]  /*19480*/  IMAD R0, R221, 0x8, R18 ;  /* 0x00000008dd007824 */ /* 0x000fe200078e0212 */
[----:B-1--4-:R-:W-:-:S04]  /*19490*/  SHF.L.U32 R3, R229, 0x1f, RZ ;  /* 0x0000001fe5037819 */ /* 0x012fc800000006ff */
[----:B------:R0:W1:Y:S01]  /*194a0*/  SYNCS.PHASECHK.TRANS64.TRYWAIT P1, [R0+URZ+0x33430], R3 ;  /* 0x03343003000075a7 */ /* 0x000062000802017f */
[----:B------:R-:W-:Y:S05]  /*194b0*/  @!P0 BRA `(.L_x_6757) ;  /* 0x0000000000048947 */ /* 0x000fea0003800000 */
[----:B------:R-:W-:Y:S01]  /*194c0*/  BPT.TRAP 0x1 ;  /* 0x000000040000795c */ /* 0x000fe20000300000 */
.L_x_6757:
[----:B-1----:R-:W-:Y:S05]  /*194d0*/  @P1 BRA `(.L_x_6758) ;  /* 0x0000000000081947 */ /* 0x002fea0003800000 */
[----:B------:R-:W1:Y:S02]  /*194e0*/  SYNCS.PHASECHK.TRANS64.TRYWAIT P1, [R0+URZ+0x33430], R3 ;  /* 0x03343003000075a7 */ /* 0x000e64000802017f */
[----:B-1----:R-:W-:Y:S05]  /*194f0*/  @!P1 BRA `(.L_x_6759) ;  /* 0x000001e4003c9947 */ /* 0x002fea0003800000 */
.L_x_6758:
[----:B------:R-:W-:Y:S05]  /*19500*/  WARPSYNC.ALL ;  /* 0x0000000000007948 */ /* 0x000fea0003800000 */
[----:B01----:R-:W-:Y:S01]  /*19510*/  VIADD R3, R18, 0x24200 ;  /* 0x0002420012037836 */ /* 0x003fe20000000000 */
[----:B------:R-:W-:Y:S01]  /*19520*/  R2UR UR24, R44 ;  /* 0x000000002c1872ca */ /* 0x000fe200000e0000 */
[----:B------:R-:W-:Y:S01]  /*19530*/  WARPGROUP.ARRIVE ;  /* 0x00000000000079c5 */ /* 0x000fe20000000000 */
[----:B-----5:R-:W-:Y:S01]  /*19540*/  MOV R5, 0x80000020 ;  /* 0x8000002000057802 */ /* 0x020fe20000000f00 */
        /* <DEDUP_REMOVED lines=14> */
[----:B------:R-:W-:Y:S01]  /*19630*/  IMAD R4, R221, 0x780, R13 ;  /* 0x00000780dd047824 */ /* 0x000fe200078e020d */
[----:B------:R-:W-:Y:S01]  /*19640*/  R2UR UR19, R9 ;  /* 0x00000000091372ca */ /* 0x000fe200000e0000 */
[----:B------:R-:W-:Y:S01]  /*19650*/  UMOV UR17, UR25 ;  /* 0x0000001900117c82 */ /* 0x000fe20008000000 */
[----:B------:R-:W-:Y:S01]  /*19660*/  UMOV UR4, UR24 ;  /* 0x0000001800047c82 */ /* 0x000fe20008000000 */
[C---:B------:R-:W-:Y:S01]  /*19670*/  VIADD R6, R4.reuse, 0x80 ;  /* 0x0000008004067836 */ /* 0x040fe20000000000 */
[C---:B------:R-:W-:Y:S01]  /*19680*/  R2UR UR26, R4.reuse ;  /* 0x00000000041a72ca */ /* 0x040fe200000e0000 */
[----:B------:R-:W-:Y:S01]  /*19690*/  VIADD R8, R4, 0x100 ;  /* 0x0000010004087836 */ /* 0x000fe20000000000 */
[----:B------:R-:W-:Y:S01]  /*196a0*/  UMOV UR8, UR24 ;  /* 0x0000001800087c82 */ /* 0x000fe20008000000 */
[----:B------:R-:W-:Y:S01]  /*196b0*/  UMOV UR12, UR24 ;  /* 0x00000018000c7c82 */ /* 0x000fe20008000000 */
[----:B------:R-:W-:Y:S01]  /*196c0*/  R2UR UR6, R6 ;  /* 0x00000000060672ca */ /* 0x000fe200000e0000 */
[----:B------:R-:W-:Y:S01]  /*196d0*/  VIADD R6, R4, 0x180 ;  /* 0x0000018004067836 */ /* 0x000fe20000000000 */
[----:B------:R-:W-:Y:S01]  /*196e0*/  R2UR UR10, R8 ;  /* 0x00000000080a72ca */ /* 0x000fe200000e0000 */
[----:B------:R-:W-:Y:S01]  /*196f0*/  VIADD R8, R4, 0x200 ;  /* 0x0000020004087836 */ /* 0x000fe20000000000 */
[----:B------:R-:W-:Y:S01]  /*19700*/  UMOV UR16, UR24 ;  /* 0x0000001800107c82 */ /* 0x000fe20008000000 */
[----:B------:R-:W-:Y:S01]  /*19710*/  IMAD.MOV.U32 R7, RZ, RZ, -0x7fffffe0 ;  /* 0x80000020ff077424 */ /* 0x000fe200078e00ff */
[----:B------:R-:W-:Y:S01]  /*19720*/  R2UR UR14, R6 ;  /* 0x00000000060e72ca */ /* 0x000fe200000e0000 */
[----:B------:R-:W-:Y:S01]  /*19730*/  VIADD R6, R4, 0x2 ;  /* 0x0000000204067836 */ /* 0x000fe20000000000 */
[----:B------:R-:W-:Y:S01]  /*19740*/  R2UR UR18, R8 ;  /* 0x00000000081272ca */ /* 0x000fe200000e0000 */
[----:B------:R-:W-:Y:S01]  /*19750*/  QGMMA.64x32x32.F32.E4M3.E4M3 R88, gdesc[UR24], RZ, !UPT, gsb0 ;  /* 0x00600000185879f3 */ /* 0x000fe2000c0008ff */
[C---:B------:R-:W-:Y:S01]  /*19760*/  VIADD R8, R4.reuse, 0x82 ;  /* 0x0000008204087836 */ /* 0x040fe20000000000 */
[----:B------:R-:W-:Y:S01]  /*19770*/  IADD3 R10, R4, 0x102, RZ ;  /* 0x00000102040a7810 */ /* 0x000fe20007ffe0ff */
[----:B------:R-:W-:-:S02]  /*19780*/  IMAD.MOV.U32 R9, RZ, RZ, -0x7fffffe0 ;  /* 0x80000020ff097424 */ /* 0x000fc400078e00ff */
[----:B------:R-:W-:Y:S02]  /*19790*/  IMAD.MOV.U32 R11, RZ, RZ, -0x7fffffe0 ;  /* 0x80000020ff0b7424 */ /* 0x000fe400078e00ff */
[----:B------:R-:W-:-:S05]  /*197a0*/  IMAD.MOV.U32 R5, RZ, RZ, -0x7fffffe0 ;  /* 0x80000020ff057424 */ /* 0x000fca00078e00ff */
[----:B------:R-:W-:Y:S01]  /*197b0*/  R2UR UR47, R5 ;  /* 0x00000000052f72ca */ /* 0x000fe200000e0000 */
[----:B------:R-:W-:Y:S02]  /*197c0*/  WARPGROUP.DEPBAR.LE gsb0, 0x0 ;  /* 0x00008000000079c5 */ /* 0x000fe40000010000 */
[----:B------:R-:W-:-:S06]  /*197d0*/  WARPGROUP.ARRIVE ;  /* 0x00000000000079c5 */ /* 0x000fcc0000000000 */
[----:B------:R-:W-:Y:S01]  /*197e0*/  QGMMA.64x32x32.F32.E4M3.E4M3 R72, gdesc[UR4], RZ, !UPT, gsb0 ;  /* 0x00600000044879f3 */ /* 0x000fe2000c0008ff */
        /* <DEDUP_REMOVED lines=10> */
[----:B------:R-:W-:Y:S01]  /*19890*/  QGMMA.64x32x32.F32.E4M3.E4M3 R56, gdesc[UR8], RZ, !UPT, gsb0 ;  /* 0x00600000083879f3 */ /* 0x000fe2000c0008ff */
        /* <DEDUP_REMOVED lines=143> */
[----:B------:R-:W-:Y:S02]  /*1a190*/  R2UR UR43, R9 ;  /* 0x00000000092b72ca */ /* 0x000fe400000e0000 */
        /* <DEDUP_REMOVED lines=30> */
[----:B------:R-:W-:Y:S01]  /*1a380*/  UMOV UR45, UR21 ;  /* 0x00000015002d7c82 */ /* 0x000fe20008000000 */
[----:B------:R-:W-:Y:S02]  /*1a390*/  IMAD.MOV.U32 R7, RZ, RZ, -0x7fffffe0 ;  /* 0x80000020ff077424 */ /* 0x000fe400078e00ff */
[----:B------:R-:W-:Y:S01]  /*1a3a0*/  VIADD R4, R4, 0x702 ;  /* 0x0000070204047836 */ /* 0x000fe20000000000 */
[----:B------:R-:W-:-:S04]  /*1a3b0*/  UMOV UR44, UR20 ;  /* 0x00000014002c7c82 */ /* 0x000fc80008000000 */
[----:B------:R-:W-:Y:S01]  /*1a3c0*/  R2UR UR46, R4 ;  /* 0x00000000042e72ca */ /* 0x000fe200000e0000 */
        /* <DEDUP_REMOVED lines=39> */
.L_x_6760:
[----:B------:R-:W2:Y:S01]  /*1a640*/  LDL.LU R107, [R1+0xc] ;  /* 0x00000c00016b7983 */ /* 0x000ea20000300800 */
[----:B------:R-:W0:Y:S01]  /*1a650*/  LDC R105, c[0x0][0x448] ;  /* 0x00011200ff697b82 */ /* 0x000e220000000800 */
[C---:B------:R-:W-:Y:S01]  /*1a660*/  FMUL.FTZ R21, R2.reuse, R80 ;  /* 0x0000005002157220 */ /* 0x040fe20000410000 */
[C---:B------:R-:W-:Y:S01]  /*1a670*/  FMUL.FTZ R11, R2.reuse, R72 ;  /* 0x00000048020b7220 */ /* 0x040fe20000410000 */
[----:B------:R-:W3:Y:S01]  /*1a680*/  LDL R104, [R1+0x5c] ;  /* 0x00005c0001687983 */ /* 0x000ee20000100800 */
[C---:B------:R-:W-:Y:S01]  /*1a690*/  FMUL.FTZ R20, R2.reuse, R77 ;  /* 0x0000004d02147220 */ /* 0x040fe20000410000 */
[C---:B------:R-:W-:Y:S01]  /*1a6a0*/  FMUL.FTZ R15, R2.reuse, R90 ;  /* 0x0000005a020f7220 */ /* 0x040fe20000410000 */
[C---:B------:R-:W-:Y:S01]  /*1a6b0*/  FMUL.FTZ R10, R2.reuse, R101 ;  /* 0x00000065020a7220 */ /* 0x040fe20000410000 */
[----:B------:R-:W3:Y:S01]  /*1a6c0*/  LDL R108, [R1+0x48] ;  /* 0x00004800016c7983 */ /* 0x000ee20000100800 */
[C---:B------:R-:W-:Y:S01]  /*1a6d0*/  FMUL.FTZ R80, R2.reuse, R87 ;  /* 0x0000005702507220 */ /* 0x040fe20000410000 */
[C---:B------:R-:W-:Y:S01]  /*1a6e0*/  FMUL.FTZ R72, R2.reuse, R81 ;  /* 0x0000005102487220 */ /* 0x040fe20000410000 */
[C---:B------:R-:W-:Y:S01]  /*1a6f0*/  FMUL.FTZ R81, R2.reuse, R86 ;  /* 0x0000005602517220 */ /* 0x040fe20000410000 */
[----:B------:R-:W4:Y:S01]  /*1a700*/  LDL R87, [R1+0x54] ;  /* 0x0000540001577983 */ /* 0x000f220000100800 */
        /* <DEDUP_REMOVED lines=11> */
[----:B------:R-:W-:Y:S01]  /*1a7c0*/  ULDC UR52, c[0x0][0x988] ;  /* 0x0002620000347ab9 */ /* 0x000fe20000000800 */
[----:B0-----:R-:W-:Y:S01]  /*1a7d0*/  ISETP.NE.AND P4, PT, R105, 0x1, PT ;  /* 0x000000016900780c */ /* 0x001fe20003f85270 */
[C---:B------:R-:W-:Y:S01]  /*1a7e0*/  FMUL.FTZ R86, R2.reuse, R63 ;  /* 0x0000003f02567220 */ /* 0x040fe20000410000 */
[----:B------:R-:W5:Y:S01]  /*1a7f0*/  LDL R105, [R1+0x50] ;  /* 0x0000500001697983 */ /* 0x000f620000100800 */
        /* <DEDUP_REMOVED lines=10> */
[----:B------:R-:W1:Y:S01]  /*1a8a0*/  @P4 LDC R63, c[0x0][0x44c] ;  /* 0x00011300ff3f4b82 */ /* 0x000e620000000800 */
[C---:B------:R-:W-:Y:S01]  /*1a8b0*/  FMUL.FTZ R100, R2.reuse, R102 ;  /* 0x0000006602647220 */ /* 0x040fe20000410000 */
[C---:B------:R-:W-:Y:S01]  /*1a8c0*/  FMUL.FTZ R73, R2.reuse, R84 ;  /* 0x0000005402497220 */ /* 0x040fe20000410000 */
[C---:B------:R-:W-:Y:S01]  /*1a8d0*/  FMUL.FTZ R56, R2.reuse, R56 ;  /* 0x0000003802387220 */ /* 0x040fe20000410000 */
[C---:B------:R-:W-:Y:S01]  /*1a8e0*/  FMUL.FTZ R57, R2.reuse, R57 ;  /* 0x0000003902397220 */ /* 0x040fe20000410000 */
[----:B------:R-:W-:Y:S01]  /*1a8f0*/  MUFU.TANH R75, R75 ;  /* 0x0000004b004b7308 */ /* 0x000fe20000002400 */
        /* <DEDUP_REMOVED lines=14> */
[----:B------:R-:W-:Y:S01]  /*1a9e0*/  VIADD R0, R0, 0x33440 ;  /* 0x0003344000007836 */ /* 0x000fe20000000000 */
[----:B------:R-:W-:Y:S01]  /*1a9f0*/  ULDC UR50, c[0x0][0x988] ;  /* 0x0002620000327ab9 */ /* 0x000fe20000000800 */
[----:B------:R-:W-:Y:S01]  /*1aa00*/  ULDC UR51, c[0x0][0x988] ;  /* 0x0002620000337ab9 */ /* 0x000fe20000000800 */
[----:B--2---:R-:W-:Y:S01]  /*1aa10*/  LOP3.LUT R107, R107, 0xfffffffe, RZ, 0xc0, !PT ;  /* 0xfffffffe6b6b7812 */ /* 0x004fe200078ec0ff */
[C---:B------:R-:W-:Y:S01]  /*1aa20*/  FMUL.FTZ R85, R2.reuse, R62 ;  /* 0x0000003e02557220 */ /* 0x040fe20000410000 */
[C---:B------:R-:W-:Y:S01]  /*1aa30*/  FMUL.FTZ R79, R2.reuse, R82 ;  /* 0x00000052024f7220 */ /* 0x040fe20000410000 */
[C---:B------:R-:W-:Y:S01]  /*1aa40*/  FMUL.FTZ R82, R2.reuse, R58 ;  /* 0x0000003a02527220 */ /* 0x040fe20000410000 */
[----:B------:R-:W-:Y:S01]  /*1aa50*/  @P4 LOP3.LUT R107, R107, 0x1, RZ, 0xfc, !PT ;  /* 0x000000016b6b4812 */ /* 0x000fe200078efcff */
[C---:B------:R-:W-:Y:S01]  /*1aa60*/  FMUL.FTZ R58, R2.reuse, R60 ;  /* 0x0000003c023a7220 */ /* 0x040fe20000410000 */
[----:B------:R-:W2:Y:S01]  /*1aa70*/  MUFU.TANH R89, R89 ;  /* 0x0000005900597308 */ /* 0x000ea20000002400 */
[----:B------:R-:W-:Y:S01]  /*1aa80*/  FMUL.FTZ R94, R2, R98 ;  /* 0x00000062025e7220 */ /* 0x000fe20000410000 */
[----:B---3--:R-:W-:Y:S01]  /*1aa90*/  IMAD.IADD R90, R104, 0x1, R108 ;  /* 0x00000001685a7824 */ /* 0x008fe200078e026c */
[----:B------:R3:W-:Y:S01]  /*1aaa0*/  STL [R1+0xc], R107 ;  /* 0x00000c6b01007387 */ /* 0x0007e20000100800 */
[C---:B------:R-:W-:Y:S01]  /*1aab0*/  FMUL.FTZ R60, R2.reuse, R64 ;  /* 0x00000040023c7220 */ /* 0x040fe20000410000 */
[C---:B------:R-:W-:Y:S01]  /*1aac0*/  FMUL.FTZ R98, R2.reuse, R103 ;  /* 0x0000006702627220 */ /* 0x040fe20000410000 */
[----:B------:R-:W-:-:S02]  /*1aad0*/  FMUL.FTZ R84, R2, R59 ;  /* 0x0000003b02547220 */ /* 0x000fc40000410000 */
[----:B------:R-:W2:Y:S01]  /*1aae0*/  MUFU.TANH R93, R93 ;  /* 0x0000005d005d7308 */ /* 0x000ea20000002400 */
[----:B---3--:R-:W3:Y:S01]  /*1aaf0*/  LDL R107, [R1+0x4c] ;  /* 0x00004c00016b7983 */ /* 0x008ee20000100800 */
[----:B-1----:R-:W-:-:S06]  /*1ab00*/  @P4 IMAD.HI.U32 R62, R90, R63, RZ ;  /* 0x0000003f5a3e4227 */ /* 0x002fcc00078e00ff */
[----:B------:R-:W1:Y:S01]  /*1ab10*/  MUFU.TANH R88, R88 ;  /* 0x0000005800587308 */ /* 0x000e620000002400 */
[----:B0-----:R-:W-:-:S05]  /*1ab20*/  @P4 SHF.R.U32.HI R90, RZ, R83, R62 ;  /* 0x00000053ff5a4219 */ /* 0x001fca000001163e */
[----:B------:R-:W0:Y:S01]  /*1ab30*/  SHFL.IDX PT, R83, R90, 0x1, 0x1c1f ;  /* 0x003c1f005a537f89 */ /* 0x000e2200000e0000 */
[C---:B------:R-:W-:Y:S01]  /*1ab40*/  IMAD R64, R106.reuse, -0xa0, RZ ;  /* 0xffffff606a407824 */ /* 0x040fe200078e02ff */
[----:B------:R-:W1:Y:S01]  /*1ab50*/  MUFU.TANH R94, R94 ;  /* 0x0000005e005e7308 */ /* 0x000e620000002400 */
[----:B-----5:R-:W-:-:S03]  /*1ab60*/  IMAD R91, R106, -0xa0, R105 ;  /* 0xffffff606a5b7824 */ /* 0x020fc600078e0269 */
[C---:B----4-:R-:W-:Y:S02]  /*1ab70*/  IADD3 R64, -R87.reuse, 0xa1, R64 ;  /* 0x000000a157407810 */ /* 0x050fe40007ffe140 */
[----:B------:R-:W-:Y:S02]  /*1ab80*/  IADD3 R91, -R87, 0xa0, R91 ;  /* 0x000000a0575b7810 */ /* 0x000fe40007ffe15b */
[----:B------:R-:W4:Y:S08]  /*1ab90*/  MUFU.TANH R96, R96 ;  /* 0x0000006000607308 */ /* 0x000f300000002400 */
[----:B------:R-:W5:Y:S08]  /*1aba0*/  MUFU.TANH R100, R100 ;  /* 0x0000006400647308 */ /* 0x000f700000002400 */
[----:B------:R-:W5:Y:S08]  /*1abb0*/  MUFU.TANH R98, R98 ;  /* 0x0000006200627308 */ /* 0x000f700000002400 */
[----:B------:R-:W5:Y:S01]  /*1abc0*/  MUFU.TANH R101, R101 ;  /* 0x0000006500657308 */ /* 0x000f620000002400 */
[C---:B------:R-:W-:Y:S01]  /*1abd0*/  FMUL.FTZ R59, R2.reuse, R61 ;  /* 0x0000003d023b7220 */ /* 0x040fe20000410000 */
[----:B------:R-:W-:-:S06]  /*1abe0*/  FMUL.FTZ R61, R2, R65 ;  /* 0x00000041023d7220 */ /* 0x000fcc0000410000 */
[----:B------:R-:W5:Y:S08]  /*1abf0*/  MUFU.TANH R77, R77 ;  /* 0x0000004d004d7308 */ /* 0x000f700000002400 */
[----:B------:R-:W5:Y:S01]  /*1ac00*/  MUFU.TANH R76, R76 ;  /* 0x0000004c004c7308 */ /* 0x000f620000002400 */
[----:B------:R-:W-:-:S07]  /*1ac10*/  FMUL.FTZ R103, R2, R67 ;  /* 0x0000004302677220 */ /* 0x000fce0000410000 */
[----:B------:R-:W5:Y:S01]  /*1ac20*/  MUFU.TANH R79, R79 ;  /* 0x0000004f004f7308 */ /* 0x000f620000002400 */
[C---:B------:R-:W-:Y:S01]  /*1ac30*/  FMUL.FTZ R102, R2.reuse, R66 ;  /* 0x0000004202667220 */ /* 0x040fe20000410000 */
[----:B------:R-:W-:-:S06]  /*1ac40*/  FMUL.FTZ R67, R2, R47 ;  /* 0x0000002f02437220 */ /* 0x000fcc0000410000 */
[----:B------:R-:W5:Y:S01]  /*1ac50*/  MUFU.TANH R78, R78 ;  /* 0x0000004e004e7308 */ /* 0x000f620000002400 */
[----:B------:R-:W-:-:S07]  /*1ac60*/  FMUL.FTZ R62, R2, R68 ;  /* 0x00000044023e7220 */ /* 0x000fce0000410000 */
[----:B------:R-:W5:Y:S01]  /*1ac70*/  MUFU.TANH R81, R81 ;  /* 0x0000005100517308 */ /* 0x000f620000002400 */
[C---:B------:R-:W-:Y:S01]  /*1ac80*/  FMUL.FTZ R63, R2.reuse, R69 ;  /* 0x00000045023f7220 */ /* 0x040fe20000410000 */
[----:B------:R-:W-:-:S06]  /*1ac90*/  FMUL.FTZ R68, R2, R50 ;  /* 0x0000003202447220 */ /* 0x000fcc0000410000 */
[----:B------:R-:W5:Y:S08]  /*1aca0*/  MUFU.TANH R80, R80 ;  /* 0x0000005000507308 */ /* 0x000f700000002400 */
[----:B------:R-:W5:Y:S01]  /*1acb0*/  MUFU.TANH R82, R82 ;  /* 0x0000005200527308 */ /* 0x000f620000002400 */
[----:B------:R-:W-:-:S07]  /*1acc0*/  FMUL.FTZ R104, R2, R70 ;  /* 0x0000004602687220 */ /* 0x000fce0000410000 */
[----:B------:R-:W-:Y:S08]  /*1acd0*/  MUFU.TANH R84, R84 ;  /* 0x0000005400547308 */ /* 0x000ff00000002400 */
        /* <DEDUP_REMOVED lines=23> */
[----:B---3--:R-:W-:-:S07]  /*1ae50*/  IADD3 R92, -R107, R64, R105 ;  /* 0x000000406b5c7210 */ /* 0x008fce0007ffe169 */
[----:B------:R-:W-:Y:S01]  /*1ae60*/  MUFU.TANH R57, R57 ;  /* 0x0000003900397308 */ /* 0x000fe20000002400 */
[----:B0-----:R-:W-:-:S04]  /*1ae70*/  VIADDMNMX R83, R83, R92, R91, PT ;  /* 0x0000005c53537246 */ /* 0x001fc8000380015b */
[----:B------:R-:W-:-:S03]  /*1ae80*/  ISETP.GT.AND P1, PT, R83, RZ, PT ;  /* 0x000000ff5300720c */ /* 0x000fc60003f24270 */
[----:B------:R-:W-:Y:S01]  /*1ae90*/  MUFU.TANH R58, R58 ;  /* 0x0000003a003a7308 */ /* 0x000fe20000002400 */
[C---:B------:R-:W-:Y:S02]  /*1aea0*/  ISETP.GT.AND P2, PT, R83.reuse, 0x1, PT ;  /* 0x000000015300780c */ /* 0x040fe40003f44270 */
[----:B------:R-:W-:Y:S02]  /*1aeb0*/  ISETP.GT.AND P3, PT, R83, 0x8, PT ;  /* 0x000000085300780c */ /* 0x000fe40003f64270 */
[----:B------:R-:W-:Y:S02]  /*1aec0*/  FSEL R87, R15, -INF , P1 ;  /* 0xff8000000f577808 */ /* 0x000fe40000800000 */
[----:B--2---:R-:W-:Y:S02]  /*1aed0*/  FSEL R89, R89, -INF , P2 ;  /* 0xff80000059597808 */ /* 0x004fe40001000000 */
[----:B------:R-:W-:Y:S02]  /*1aee0*/  ISETP.GT.AND P1, PT, R83, 0x9, PT ;  /* 0x000000095300780c */ /* 0x000fe40003f24270 */
[----:B------:R-:W-:-:S02]  /*1aef0*/  FSEL R95, R93, -INF , P3 ;  /* 0xff8000005d5f7808 */ /* 0x000fc40001800000 */
[----:B------:R-:W-:Y:S02]  /*1af00*/  FMNMX.FTZ R64, R87, R89, !PT ;  /* 0x0000005957407209 */ /* 0x000fe40007810000 */
[----:B------:R-:W-:Y:S02]  /*1af10*/  ISETP.GT.AND P2, PT, R83, 0x10, PT ;  /* 0x000000105300780c */ /* 0x000fe40003f44270 */
[----:B-1----:R-:W-:Y:S02]  /*1af20*/  FSEL R97, R88, -INF , P1 ;  /* 0xff80000058617808 */ /* 0x002fe40000800000 */
[----:B------:R-:W-:Y:S02]  /*1af30*/  FMNMX.FTZ R64, R95, R64, !PT ;  /* 0x000000405f407209 */ /* 0x000fe40007810000 */
[----:B------:R-:W-:Y:S02]  /*1af40*/  ISETP.GT.AND P1, PT, R83, 0x11, PT ;  /* 0x000000115300780c */ /* 0x000fe40003f24270 */
[----:B------:R-:W-:-:S02]  /*1af50*/  FSEL R99, R94, -INF , P2 ;  /* 0xff8000005e637808 */ /* 0x000fc40001000000 */
[----:B------:R-:W-:Y:S02]  /*1af60*/  FMNMX.FTZ R64, R97, R64, !PT ;  /* 0x0000004061407209 */ /* 0x000fe40007810000 */
[----:B------:R-:W-:Y:S02]  /*1af70*/  ISETP.GT.AND P2, PT, R83, 0x18, PT ;  /* 0x000000185300780c */ /* 0x000fe40003f44270 */
[----:B----4-:R-:W-:Y:S02]  /*1af80*/  FSEL R93, R96, -INF , P1 ;  /* 0xff800000605d7808 */ /* 0x010fe40000800000 */
[----:B------:R-:W-:Y:S01]  /*1af90*/  FMNMX.FTZ R64, R99, R64, !PT ;  /* 0x0000004063407209 */ /* 0x000fe20007810000 */
[----:B------:R-:W-:Y:S01]  /*1afa0*/  FMUL.FTZ R88, R2, R43 ;  /* 0x0000002b02587220 */ /* 0x000fe20000410000 */
[----:B------:R-:W-:Y:S02]  /*1afb0*/  ISETP.GT.AND P1, PT, R83, 0x19, PT ;  /* 0x000000195300780c */ /* 0x000fe40003f24270 */
[----:B-----5:R-:W-:-:S02]  /*1afc0*/  FSEL R43, R100, -INF , P2 ;  /* 0xff800000642b7808 */ /* 0x020fc40001000000 */
[----:B------:R-:W-:Y:S01]  /*1afd0*/  FMNMX.FTZ R64, R93, R64, !PT ;  /* 0x000000405d407209 */ /* 0x000fe20007810000 */
[----:B------:R-:W-:Y:S01]  /*1afe0*/  FMUL.FTZ R15, R2, R42 ;  /* 0x0000002a020f7220 */ /* 0x000fe20000410000 */
[----:B------:R-:W-:Y:S02]  /*1aff0*/  ISETP.GT.AND P2, PT, R83, 0x20, PT ;  /* 0x000000205300780c */ /* 0x000fe40003f44270 */
[----:B------:R-:W-:Y:S02]  /*1b000*/  FSEL R42, R98, -INF , P1 ;  /* 0xff800000622a7808 */ /* 0x000fe40000800000 */
[----:B------:R-:W-:Y:S01]  /*1b010*/  FMNMX.FTZ R65, R43, R64, !PT ;  /* 0x000000402b417209 */ /* 0x000fe20007810000 */
[----:B------:R-:W-:Y:S01]  /*1b020*/  FMUL.FTZ R94, R2, R46 ;  /* 0x0000002e025e7220 */ /* 0x000fe20000410000 */
[----:B------:R-:W-:Y:S02]  /*1b030*/  ISETP.GT.AND P1, PT, R83, 0x21, PT ;  /* 0x000000215300780c */ /* 0x000fe40003f24270 */
[----:B------:R-:W-:-:S02]  /*1b040*/  FSEL R46, R101, -INF , P2 ;  /* 0xff800000652e7808 */ /* 0x000fc40001000000 */
[----:B------:R-:W-:Y:S02]  /*1b050*/  FMNMX.FTZ R65, R42, R65, !PT ;  /* 0x000000412a417209 */ /* 0x000fe40007810000 */
[----:B------:R-:W-:Y:S02]  /*1b060*/  ISETP.GT.AND P2, PT, R83, 0x28, PT ;  /* 0x000000285300780c */ /* 0x000fe40003f44270 */
[----:B------:R-:W-:Y:S02]  /*1b070*/  FSEL R64, R75, -INF , P1 ;  /* 0xff8000004b407808 */ /* 0x000fe40000800000 */
[----:B------:R-:W-:Y:S02]  /*1b080*/  FMNMX.FTZ R65, R46, R65, !PT ;  /* 0x000000412e417209 */ /* 0x000fe40007810000 */
        /* <DEDUP_REMOVED lines=9> */
[C---:B------:R-:W-:Y:S02]  /*1b120*/  ISETP.GT.AND P2, PT, R83.reuse, 0x38, PT ;  /* 0x000000385300780c */ /* 0x040fe40003f44270 */
[----:B------:R-:W-:Y:S02]  /*1b130*/  FSEL R66, R78, -INF , P1 ;  /* 0xff8000004e427808 */ /* 0x000fe40000800000 */
[----:B------:R-:W-:Y:S01]  /*1b140*/  FMNMX.FTZ R69, R50, R69, !PT ;  /* 0x0000004532457209 */ /* 0x000fe20007810000 */
[----:B------:R-:W-:Y:S01]  /*1b150*/  FMUL.FTZ R78, R2, R51 ;  /* 0x00000033024e7220 */ /* 0x000fe20000410000 */
[----:B------:R-:W-:Y:S02]  /*1b160*/  ISETP.GT.AND P1, PT, R83, 0x39, PT ;  /* 0x000000395300780c */ /* 0x000fe40003f24270 */
[----:B------:R-:W-:-:S02]  /*1b170*/  FSEL R51, R81, -INF , P2 ;  /* 0xff80000051337808 */ /* 0x000fc40001000000 */
[----:B------:R-:W-:Y:S01]  /*1b180*/  FMNMX.FTZ R70, R66, R69, !PT ;  /* 0x0000004542467209 */ /* 0x000fe20007810000 */
[----:B------:R0:W-:Y:S01]  /*1b190*/  MUFU.TANH R77, R67 ;  /* 0x00000043004d7308 */ /* 0x0001e20000002400 */
[----:B------:R-:W-:Y:S02]  /*1b1a0*/  ISETP.GT.AND P2, PT, R83, 0x40, PT ;  /* 0x000000405300780c */ /* 0x000fe40003f44270 */
[----:B------:R-:W-:Y:S02]  /*1b1b0*/  FMNMX.FTZ R70, R51, R70, !PT ;  /* 0x0000004633467209 */ /* 0x000fe40007810000 */
[----:B0-----:R-:W-:Y:S01]  /*1b1c0*/  FSEL R67, R80, -INF , P1 ;  /* 0xff80000050437808 */ /* 0x001fe20000800000 */
[----:B------:R-:W-:Y:S01]  /*1b1d0*/  FMUL.FTZ R80, R2, R54 ;  /* 0x0000003602507220 */ /* 0x000fe20000410000 */
[----:B------:R-:W-:Y:S02]  /*1b1e0*/  ISETP.GT.AND P1, PT, R83, 0x41, PT ;  /* 0x000000415300780c */ /* 0x000fe40003f24270 */
[----:B------:R-:W-:-:S02]  /*1b1f0*/  FSEL R54, R82, -INF , P2 ;  /* 0xff80000052367808 */ /* 0x000fc40001000000 */
[----:B------:R-:W-:Y:S01]  /*1b200*/  FMNMX.FTZ R69, R67, R70, !PT ;  /* 0x0000004643457209 */ /* 0x000fe20007810000 */
[----:B------:R0:W-:Y:S01]  /*1b210*/  MUFU.TANH R79, R68 ;  /* 0x00000044004f7308 */ /* 0x0001e20000002400 */
[----:B------:R-:W-:Y:S02]  /*1b220*/  ISETP.GT.AND P2, PT, R83, 0x48, PT ;  /* 0x000000485300780c */ /* 0x000fe40003f44270 */
[----:B------:R-:W-:Y:S02]  /*1b230*/  FMNMX.FTZ R81, R54, R69, !PT ;  /* 0x0000004536517209 */ /* 0x000fe40007810000 */
[----:B------:R-:W-:Y:S02]  /*1b240*/  FSEL R69, R85, -INF , P2 ;  /* 0xff80000055457808 */ /* 0x000fe40001000000 */
[----:B0-----:R-:W-:Y:S02]  /*1b250*/  FSEL R68, R84, -INF , P1 ;  /* 0xff80000054447808 */ /* 0x001fe40000800000 */
[----:B------:R-:W-:-:S02]  /*1b260*/  ISETP.GT.AND P1, PT, R83, 0x49, PT ;  /* 0x000000495300780c */ /* 0x000fc40003f24270 */
[----:B------:R-:W-:Y:S01]  /*1b270*/  FMNMX.FTZ R70, R68, R81, !PT ;  /* 0x0000005144467209 */ /* 0x000fe20007810000 */
[----:B------:R-:W-:Y:S01]  /*1b280*/  FMUL.FTZ R75, R2, R55 ;  /* 0x00000037024b7220 */ /* 0x000fe20000410000 */
[----:B------:R-:W-:Y:S02]  /*1b290*/  ISETP.GT.AND P2, PT, R83, 0x50, PT ;  /* 0x000000505300780c */ /* 0x000fe40003f44270 */
[----:B------:R-:W-:Y:S02]  /*1b2a0*/  FSEL R55, R86, -INF , P1 ;  /* 0xff80000056377808 */ /* 0x000fe40000800000 */
[----:B------:R-:W-:Y:S01]  /*1b2b0*/  FMNMX.FTZ R70, R69, R70, !PT ;  /* 0x0000004645467209 */ /* 0x000fe20007810000 */
[----:B------:R-:W0:Y:S01]  /*1b2c0*/  MUFU.TANH R15, R15 ;  /* 0x0000000f000f7308 */ /* 0x000e220000002400 */
[----:B------:R-:W-:Y:S01]  /*1b2d0*/  FMUL.FTZ R76, R2, R26 ;  /* 0x0000001a024c7220 */ /* 0x000fe20000410000 */
[----:B------:R-:W-:Y:S02]  /*1b2e0*/  ISETP.GT.AND P1, PT, R83, 0x51, PT ;  /* 0x000000515300780c */ /* 0x000fe40003f24270 */
[----:B------:R-:W-:-:S02]  /*1b2f0*/  FSEL R26, R102, -INF , P2 ;  /* 0xff800000661a7808 */ /* 0x000fc40001000000 */
[----:B------:R-:W-:Y:S02]  /*1b300*/  FMNMX.FTZ R81, R55, R70, !PT ;  /* 0x0000004637517209 */ /* 0x000fe40007810000 */
[----:B------:R-:W1:Y:S01]  /*1b310*/  MUFU.TANH R88, R88 ;  /* 0x0000005800587308 */ /* 0x000e620000002400 */
[----:B------:R-:W-:Y:S02]  /*1b320*/  ISETP.GT.AND P2, PT, R83, 0x58, PT ;  /* 0x000000585300780c */ /* 0x000fe40003f44270 */
[----:B------:R-:W-:-:S05]  /*1b330*/  FSEL R70, R103, -INF , P1 ;  /* 0xff80000067467808 */ /* 0x000fca0000800000 */
[----:B------:R2:W-:Y:S01]  /*1b340*/  MUFU.TANH R85, R75 ;  /* 0x0000004b00557308 */ /* 0x0005e20000002400 */
[----:B------:R-:W-:Y:S02]  /*1b350*/  ISETP.GT.AND P1, PT, R83, 0x59, PT ;  /* 0x000000595300780c */ /* 0x000fe40003f24270 */
[----:B--2---:R-:W-:-:S05]  /*1b360*/  FMNMX.FTZ R75, R26, R81, !PT ;  /* 0x000000511a4b7209 */ /* 0x004fca0007810000 */
[----:B------:R-:W2:Y:S01]  /*1b370*/  MUFU.TANH R94, R94 ;  /* 0x0000005e005e7308 */ /* 0x000ea20000002400 */
[----:B------:R-:W-:Y:S01]  /*1b380*/  FMUL.FTZ R81, R2, R27 ;  /* 0x0000001b02517220 */ /* 0x000fe20000410000 */
[----:B------:R-:W-:Y:S02]  /*1b390*/  FSEL R27, R104, -INF , P2 ;  /* 0xff800000681b7808 */ /* 0x000fe40001000000 */
[----:B------:R-:W-:Y:S02]  /*1b3a0*/  FMNMX.FTZ R82, R70, R75, !PT ;  /* 0x0000004b46527209 */ /* 0x000fe40007810000 */
[----:B------:R-:W-:Y:S02]  /*1b3b0*/  ISETP.GT.AND P2, PT, R83, 0x60, PT ;  /* 0x000000605300780c */ /* 0x000fe40003f44270 */
[----:B------:R3:W-:Y:S01]  /*1b3c0*/  MUFU.TANH R86, R76 ;  /* 0x0000004c00567308 */ /* 0x0007e20000002400 */
[----:B------:R-:W-:Y:S02]  /*1b3d0*/  FSEL R71, R71, -INF , P1 ;  /* 0xff80000047477808 */ /* 0x000fe40000800000 */
[----:B------:R-:W-:-:S02]  /*1b3e0*/  ISETP.GT.AND P1, PT, R83, 0x61, PT ;  /* 0x000000615300780c */ /* 0x000fc40003f24270 */
[----:B---3--:R-:W-:Y:S01]  /*1b3f0*/  FMNMX.FTZ R76, R27, R82, !PT ;  /* 0x000000521b4c7209 */ /* 0x008fe20007810000 */
[----:B------:R-:W-:Y:S01]  /*1b400*/  FMUL.FTZ R82, R2, R30 ;  /* 0x0000001e02527220 */ /* 0x000fe20000410000 */
[----:B0-----:R-:W-:Y:S02]  /*1b410*/  FSEL R30, R15, -INF , P2 ;  /* 0xff8000000f1e7808 */ /* 0x001fe40001000000 */
[----:B------:R-:W-:Y:S01]  /*1b420*/  FMNMX.FTZ R15, R71, R76, !PT ;  /* 0x0000004c470f7209 */ /* 0x000fe20007810000 */
[----:B------:R-:W0:Y:S01]  /*1b430*/  MUFU.TANH R78, R78 ;  /* 0x0000004e004e7308 */ /* 0x000e220000002400 */
[----:B------:R-:W-:Y:S02]  /*1b440*/  ISETP.GT.AND P2, PT, R83, 0x68, PT ;  /* 0x000000685300780c */ /* 0x000fe40003f44270 */
[----:B-1----:R-:W-:Y:S02]  /*1b450*/  FSEL R75, R88, -INF , P1 ;  /* 0xff800000584b7808 */ /* 0x002fe40000800000 */
[----:B------:R-:W-:-:S02]  /*1b460*/  FMNMX.FTZ R84, R30, R15, !PT ;  /* 0x0000000f1e547209 */ /* 0x000fc40007810000 */
[C---:B------:R-:W-:Y:S01]  /*1b470*/  ISETP.GT.AND P1, PT, R83.reuse, 0x69, PT ;  /* 0x000000695300780c */ /* 0x040fe20003f24270 */
[----:B------:R-:W1:Y:S01]  /*1b480*/  MUFU.TANH R80, R80 ;  /* 0x0000005000507308 */ /* 0x000e620000002400 */
[----:B--2---:R-:W-:Y:S01]  /*1b490*/  FSEL R76, R94, -INF , P2 ;  /* 0xff8000005e4c7808 */ /* 0x004fe20001000000 */
[----:B------:R-:W-:Y:S01]  /*1b4a0*/  FMUL.FTZ R15, R2, R31 ;  /* 0x0000001f020f7220 */ /* 0x000fe20000410000 */
[----:B------:R-:W-:-:S05]  /*1b4b0*/  ISETP.GT.AND P2, PT, R83, 0x70, PT ;  /* 0x000000705300780c */ /* 0x000fca0003f44270 */
[----:B------:R2:W3:Y:S01]  /*1b4c0*/  MUFU.TANH R96, R81 ;  /* 0x0000005100607308 */ /* 0x0004e20000002400 */
[----:B------:R-:W-:Y:S02]  /*1b4d0*/  FSEL R31, R77, -INF , P1 ;  /* 0xff8000004d1f7808 */ /* 0x000fe40000800000 */
[----:B--2---:R-:W-:-:S05]  /*1b4e0*/  FMNMX.FTZ R81, R75, R84, !PT ;  /* 0x000000544b517209 */ /* 0x004fca0007810000 */
[----:B------:R2:W4:Y:S01]  /*1b4f0*/  MUFU.TANH R98, R82 ;  /* 0x0000005200627308 */ /* 0x0005220000002400 */
[----:B------:R-:W-:Y:S02]  /*1b500*/  ISETP.GT.AND P1, PT, R83, 0x71, PT ;  /* 0x000000715300780c */ /* 0x000fe40003f24270 */
[----:B--2---:R-:W-:Y:S01]  /*1b510*/  FMNMX.FTZ R82, R76, R81, !PT ;  /* 0x000000514c527209 */ /* 0x004fe20007810000 */
[----:B------:R-:W-:Y:S01]  /*1b520*/  FMUL.FTZ R81, R2, R34 ;  /* 0x0000002202517220 */ /* 0x000fe20000410000 */
[----:B------:R-:W-:Y:S02]  /*1b530*/  FSEL R34, R79, -INF , P2 ;  /* 0xff8000004f227808 */ /* 0x000fe40001000000 */
[----:B------:R-:W-:Y:S02]  /*1b540*/  FMNMX.FTZ R79, R31, R82, !PT ;  /* 0x000000521f4f7209 */ /* 0x000fe40007810000 */
[----:B------:R-:W-:Y:S02]  /*1b550*/  ISETP.GT.AND P2, PT, R83, 0x78, PT ;  /* 0x000000785300780c */ /* 0x000fe40003f44270 */
[----:B0-----:R-:W-:-:S02]  /*1b560*/  FSEL R77, R78, -INF , P1 ;  /* 0xff8000004e4d7808 */ /* 0x001fc40000800000 */
[----:B------:R-:W-:Y:S02]  /*1b570*/  FMNMX.FTZ R82, R34, R79, !PT ;  /* 0x0000004f22527209 */ /* 0x000fe40007810000 */
[----:B------:R-:W-:Y:S02]  /*1b580*/  ISETP.GT.AND P1, PT, R83, 0x79, PT ;  /* 0x000000795300780c */ /* 0x000fe40003f24270 */
[----:B-1----:R-:W-:Y:S02]  /*1b590*/  FSEL R78, R80, -INF , P2 ;  /* 0xff800000504e7808 */ /* 0x002fe40001000000 */
[----:B------:R-:W-:Y:S01]  /*1b5a0*/  FMNMX.FTZ R79, R77, R82, !PT ;  /* 0x000000524d4f7209 */ /* 0x000fe20007810000 */
[----:B------:R0:W1:Y:S01]  /*1b5b0*/  MUFU.TANH R84, R15 ;  /* 0x0000000f00547308 */ /* 0x0000620000002400 */
[----:B------:R-:W-:Y:S02]  /*1b5c0*/  ISETP.GT.AND P2, PT, R83, 0x80, PT ;  /* 0x000000805300780c */ /* 0x000fe40003f44270 */
[----:B------:R-:W-:Y:S01]  /*1b5d0*/  FMNMX.FTZ R80, R78, R79, !PT ;  /* 0x0000004f4e507209 */ /* 0x000fe20007810000 */
[----:B0-----:R-:W-:Y:S01]  /*1b5e0*/  FMUL.FTZ R15, R2, R35 ;  /* 0x00000023020f7220 */ /* 0x001fe20000410000 */
[----:B------:R-:W-:-:S03]  /*1b5f0*/  FSEL R35, R85, -INF , P1 ;  /* 0xff80000055237808 */ /* 0x000fc60000800000 */
[----:B------:R0:W2:Y:S01]  /*1b600*/  MUFU.TANH R88, R81 ;  /* 0x0000005100587308 */ /* 0x0000a20000002400 */
[----:B------:R-:W-:Y:S02]  /*1b610*/  ISETP.GT.AND P1, PT, R83, 0x81, PT ;  /* 0x000000815300780c */ /* 0x000fe40003f24270 */
[----:B------:R-:W-:Y:S02]  /*1b620*/  FSEL R79, R86, -INF , P2 ;  /* 0xff800000564f7808 */ /* 0x000fe40001000000 */
[----:B------:R-:W-:Y:S01]  /*1b630*/  FMNMX.FTZ R80, R35, R80, !PT ;  /* 0x0000005023507209 */ /* 0x000fe20007810000 */
[----:B------:R-:W-:Y:S01]  /*1b640*/  FMUL.FTZ R82, R2, R38 ;  /* 0x0000002602527220 */ /* 0x000fe20000410000 */
[----:B------:R-:W-:Y:S01]  /*1b650*/  ISETP.GT.AND P2, PT, R83, 0x88, PT ;  /* 0x000000885300780c */ /* 0x000fe20003f44270 */
[----:B------:R5:W2:Y:S01]  /*1b660*/  MUFU.TANH R94, R15 ;  /* 0x0000000f005e7308 */ /* 0x000aa20000002400 */
[----:B---3--:R-:W-:Y:S02]  /*1b670*/  FSEL R38, R96, -INF , P1 ;  /* 0xff80000060267808 */ /* 0x008fe40000800000 */
[----:B0-----:R-:W-:-:S02]  /*1b680*/  FMNMX.FTZ R81, R79, R80, !PT ;  /* 0x000000504f517209 */ /* 0x001fc40007810000 */
[C---:B------:R-:W-:Y:S02]  /*1b690*/  ISETP.GT.AND P1, PT, R83.reuse, 0x89, PT ;  /* 0x000000895300780c */ /* 0x040fe40003f24270 */
[----:B----4-:R-:W-:Y:S01]  /*1b6a0*/  FSEL R80, R98, -INF , P2 ;  /* 0xff80000062507808 */ /* 0x010fe20001000000 */
[----:B------:R0:W3:Y:S01]  /*1b6b0*/  MUFU.TANH R85, R82 ;  /* 0x0000005200557308 */ /* 0x0000e20000002400 */
[----:B-----5:R-:W-:Y:S01]  /*1b6c0*/  FMUL.FTZ R15, R2, R39 ;  /* 0x00000027020f7220 */ /* 0x020fe20000410000 */
[----:B------:R-:W-:Y:S02]  /*1b6d0*/  FMNMX.FTZ R39, R38, R81, !PT ;  /* 0x0000005126277209 */ /* 0x000fe40007810000 */
[----:B-1----:R-:W-:Y:S02]  /*1b6e0*/  FSEL R81, R84, -INF , P1 ;  /* 0xff80000054517808 */ /* 0x002fe40000800000 */
[----:B------:R-:W-:Y:S02]  /*1b6f0*/  ISETP.GT.AND P2, PT, R83, 0x90, PT ;  /* 0x000000905300780c */ /* 0x000fe40003f44270 */
[----:B------:R1:W4:Y:S01]  /*1b700*/  MUFU.TANH R96, R15 ;  /* 0x0000000f00607308 */ /* 0x0003220000002400 */
[----:B------:R-:W-:-:S02]  /*1b710*/  FMNMX.FTZ R84, R80, R39, !PT ;  /* 0x0000002750547209 */ /* 0x000fc40007810000 */
[----:B------:R-:W-:Y:S02]  /*1b720*/  ISETP.GT.AND P1, PT, R83, 0x91, PT ;  /* 0x000000915300780c */ /* 0x000fe40003f24270 */
[----:B--2---:R-:W-:Y:S02]  /*1b730*/  FSEL R39, R88, -INF , P2 ;  /* 0xff80000058277808 */ /* 0x004fe40001000000 */
[----:B------:R-:W-:Y:S01]  /*1b740*/  FMNMX.FTZ R84, R81, R84, !PT ;  /* 0x0000005451547209 */ /* 0x000fe20007810000 */
[----:B0-----:R-:W-:Y:S01]  /*1b750*/  FMUL.FTZ R82, R2, R44 ;  /* 0x0000002c02527220 */ /* 0x001fe20000410000 */
[----:B------:R-:W-:Y:S02]  /*1b760*/  ISETP.GT.AND P2, PT, R83, 0x98, PT ;  /* 0x000000985300780c */ /* 0x000fe40003f44270 */
[----:B------:R-:W-:Y:S02]  /*1b770*/  FSEL R44, R94, -INF , P1 ;  /* 0xff8000005e2c7808 */ /* 0x000fe40000800000 */
[----:B-1----:R-:W-:Y:S01]  /*1b780*/  FMNMX.FTZ R15, R39, R84, !PT ;  /* 0x00000054270f7209 */ /* 0x002fe20007810000 */
[----:B------:R-:W-:Y:S01]  /*1b790*/  FMUL.FTZ R84, R2, R45 ;  /* 0x0000002d02547220 */ /* 0x000fe20000410000 */
[----:B------:R-:W-:-:S02]  /*1b7a0*/  ISETP.GT.AND P1, PT, R83, 0x99, PT ;  /* 0x000000995300780c */ /* 0x000fc40003f24270 */
[----:B---3--:R-:W-:Y:S02]  /*1b7b0*/  FSEL R45, R85, -INF , P2 ;  /* 0xff800000552d7808 */ /* 0x008fe40001000000 */
[----:B------:R-:W-:Y:S02]  /*1b7c0*/  FMNMX.FTZ R86, R44, R15, !PT ;  /* 0x0000000f2c567209 */ /* 0x000fe40007810000 */
[----:B----4-:R-:W-:Y:S02]  /*1b7d0*/  FSEL R83, R96, -INF , P1 ;  /* 0xff80000060537808 */ /* 0x010fe40000800000 */
[----:B------:R-:W-:-:S04]  /*1b7e0*/  FMNMX.FTZ R86, R45, R86, !PT ;  /* 0x000000562d567209 */ /* 0x000fc80007810000 */
[----:B------:R-:W-:-:S05]  /*1b7f0*/  FMNMX.FTZ R86, R83, R86, !PT ;  /* 0x0000005653567209 */ /* 0x000fca0007810000 */
[----:B------:R-:W0:Y:S04]  /*1b800*/  SHFL.BFLY PT, R15, R86, 0x2, 0x1f ;  /* 0x0c401f00560f7f89 */ /* 0x000e2800000e0000 */
[----:B------:R-:W1:Y:S01]  /*1b810*/  SHFL.IDX PT, R90, R90, RZ, 0x1c1f ;  /* 0x001c1fff5a5a7589 */ /* 0x000e6200000e0000 */
[----:B0-----:R-:W-:-:S05]  /*1b820*/  FMNMX.FTZ R85, R86, R15, !PT ;  /* 0x0000000f56557209 */ /* 0x001fca0007810000 */
[----:B------:R-:W0:Y:S01]  /*1b830*/  SHFL.BFLY PT, R86, R85, 0x1, 0x1f ;  /* 0x0c201f0055567f89 */ /* 0x000e2200000e0000 */
[----:B-1----:R-:W-:-:S04]  /*1b840*/  VIADDMNMX R91, R90, R92, R91, PT ;  /* 0x0000005c5a5b7246 */ /* 0x002fc8000380015b */
[C---:B------:R-:W-:Y:S02]  /*1b850*/  ISETP.GT.AND P2, PT, R91.reuse, 0x1, PT ;  /* 0x000000015b00780c */ /* 0x040fe40003f44270 */
[----:B------:R-:W-:Y:S02]  /*1b860*/  ISETP.GT.AND P3, PT, R91, 0x8, PT ;  /* 0x000000085b00780c */ /* 0x000fe40003f64270 */
[----:B0-----:R-:W-:Y:S01]  /*1b870*/  FMNMX.FTZ R15, R85, R86, !PT ;  /* 0x00000056550f7209 */ /* 0x001fe20007810000 */
[----:B------:R-:W-:Y:S01]  /*1b880*/  FMUL.FTZ R85, R2, R36 ;  /* 0x0000002402557220 */ /* 0x000fe20000410000 */
[----:B------:R-:W-:Y:S02]  /*1b890*/  MOV R36, UR52 ;  /* 0x0000003400247c02 */ /* 0x000fe40008000f00 */
[----:B------:R-:W-:-:S03]  /*1b8a0*/  FSETP.NEU.FTZ.AND P1, PT, R15, -INF , PT ;  /* 0xff8000000f00780b */ /* 0x000fc60003f3d000 */
[----:B------:R-:W-:-:S05]  /*1b8b0*/  FFMA.FTZ R36, R15, R36, -8 ;  /* 0xc10000000f247423 */ /* 0x000fca0000010024 */
[----:B------:R-:W-:Y:S02]  /*1b8c0*/  FSEL R36, R36, RZ, P1 ;  /* 0x000000ff24247208 */ /* 0x000fe40000800000 */
[----:B------:R-:W-:Y:S02]  /*1b8d0*/  ISETP.GT.AND P1, PT, R91, RZ, PT ;  /* 0x000000ff5b00720c */ /* 0x000fe40003f24270 */
[----:B------:R-:W-:Y:S02]  /*1b8e0*/  FSEL R92, R4, -INF , P2 ;  /* 0xff800000045c7808 */ /* 0x000fe40001000000 */
[----:B------:R-:W-:Y:S01]  /*1b8f0*/  FSEL R3, R3, -INF , P1 ;  /* 0xff80000003037808 */ /* 0x000fe20000800000 */
[----:B------:R-:W-:Y:S01]  /*1b900*/  FFMA.FTZ R94, R93, UR52, -R36 ;  /* 0x000000345d5e7c23 */ /* 0x000fe20008010824 */
[----:B------:R-:W-:Y:S02]  /*1b910*/  ISETP.GT.AND P1, PT, R91, 0x9, PT ;  /* 0x000000095b00780c */ /* 0x000fe40003f24270 */
[----:B------:R-:W-:-:S02]  /*1b920*/  FSEL R93, R5, -INF , P3 ;  /* 0xff800000055d7808 */ /* 0x000fc40001800000 */
[----:B------:R-:W-:Y:S01]  /*1b930*/  FMNMX.FTZ R4, R3, R92, !PT ;  /* 0x0000005c03047209 */ /* 0x000fe20007810000 */
[--C-:B------:R-:W-:Y:S01]  /*1b940*/  FFMA.FTZ R88, R95, UR52, -R36.reuse ;  /* 0x000000345f587c23 */ /* 0x100fe20008010824 */
[----:B------:R-:W-:Y:S02]  /*1b950*/  ISETP.GT.AND P2, PT, R91, 0x10, PT ;  /* 0x000000105b00780c */ /* 0x000fe40003f44270 */
[----:B------:R-:W-:Y:S02]  /*1b960*/  FSEL R6, R6, -INF , P1 ;  /* 0xff80000006067808 */ /* 0x000fe40000800000 */
[----:B------:R-:W-:Y:S01]  /*1b970*/  FMNMX.FTZ R95, R93, R4, !PT ;  /* 0x000000045d5f7209 */ /* 0x000fe20007810000 */
[----:B------:R-:W-:Y:S01]  /*1b980*/  FFMA.FTZ R96, R43, UR52, -R36 ;  /* 0x000000342b607c23 */ /* 0x000fe20008010824 */
[----:B------:R-:W-:Y:S02]  /*1b990*/  ISETP.GT.AND P1, PT, R91, 0x11, PT ;  /* 0x000000115b00780c */ /* 0x000fe40003f24270 */
[----:B------:R-:W-:-:S02]  /*1b9a0*/  FSEL R43, R7, -INF , P2 ;  /* 0xff800000072b7808 */ /* 0x000fc40001000000 */
[----:B------:R-:W-:Y:S01]  /*1b9b0*/  FMNMX.FTZ R4, R6, R95, !PT ;  /* 0x0000005f06047209 */ /* 0x000fe20007810000 */
[----:B------:R0:W-:Y:S01]  /*1b9c0*/  MUFU.EX2 R5, R94 ;  /* 0x0000005e00057308 */ /* 0x0001e20000000800 */
[----:B------:R-:W-:Y:S02]  /*1b9d0*/  ISETP.GT.AND P2, PT, R91, 0x18, PT ;  /* 0x000000185b00780c */ /* 0x000fe40003f44270 */
[----:B------:R-:W-:Y:S02]  /*1b9e0*/  FMNMX.FTZ R95, R43, R4, !PT ;  /* 0x000000042b5f7209 */ /* 0x000fe40007810000 */
[----:B------:R-:W-:Y:S02]  /*1b9f0*/  FSEL R9, R9, -INF , P2 ;  /* 0xff80000009097808 */ /* 0x000fe40001000000 */
[----:B0-----:R-:W-:Y:S02]  /*1ba00*/  FSEL R94, R8, -INF , P1 ;  /* 0xff800000085e7808 */ /* 0x001fe40000800000 */
[----:B------:R-:W-:-:S02]  /*1ba10*/  ISETP.GT.AND P1, PT, R91, 0x19, PT ;  /* 0x000000195b00780c */ /* 0x000fc40003f24270 */
[----:B------:R-:W-:Y:S02]  /*1ba20*/  FMNMX.FTZ R4, R94, R95, !PT ;  /* 0x0000005f5e047209 */ /* 0x000fe40007810000 */
[----:B------:R-:W-:Y:S02]  /*1ba30*/  ISETP.GT.AND P2, PT, R91, 0x20, PT ;  /* 0x000000205b00780c */ /* 0x000fe40003f44270 */
[----:B------:R-:W-:Y:S02]  /*1ba40*/  FSEL R10, R10, -INF , P1 ;  /* 0xff8000000a0a7808 */ /* 0x000fe40000800000 */
[----:B------:R-:W-:Y:S01]  /*1ba50*/  FMNMX.FTZ R95, R9, R4, !PT ;  /* 0x00000004095f7209 */ /* 0x000fe20007810000 */
[----:B------:R-:W-:Y:S01]  /*1ba60*/  FFMA.FTZ R8, R46, UR52, -R36 ;  /* 0x000000342e087c23 */ /* 0x000fe20008010824 */
[----:B------:R-:W-:Y:S02]  /*1ba70*/  ISETP.GT.AND P1, PT, R91, 0x21, PT ;  /* 0x000000215b00780c */ /* 0x000fe40003f24270 */
[----:B------:R-:W-:-:S02]  /*1ba80*/  FSEL R46, R11, -INF , P2 ;  /* 0xff8000000b2e7808 */ /* 0x000fc40001000000 */
[----:B------:R-:W-:Y:S02]  /*1ba90*/  FMNMX.FTZ R95, R10, R95, !PT ;  /* 0x0000005f0a5f7209 */ /* 0x000fe40007810000 */
[C---:B------:R-:W-:Y:S02]  /*1baa0*/  ISETP.GT.AND P2, PT, R91.reuse, 0x28, PT ;  /* 0x000000285b00780c */ /* 0x040fe40003f44270 */
        /* <DEDUP_REMOVED lines=8> */
[----:B------:R0:W-:Y:S01]  /*1bb30*/  MUFU.EX2 R7, R96 ;  /* 0x0000006000077308 */ /* 0x0001e20000000800 */
[----:B------:R-:W-:Y:S02]  /*1bb40*/  ISETP.GT.AND P1, PT, R91, 0x31, PT ;  /* 0x000000315b00780c */ /* 0x000fe40003f24270 */
[----:B------:R-:W-:Y:S01]  /*1bb50*/  FMNMX.FTZ R4, R20, R95, !PT ;  /* 0x0000005f14047209 */ /* 0x000fe20007810000 */
[----:B------:R-:W-:-:S01]  /*1bb60*/  FFMA.FTZ R11, R64, UR52, -R36 ;  /* 0x00000034400b7c23 */ /* 0x000fc20008010824 */
[--C-:B------:R-:W-:Y:S01]  /*1bb70*/  FFMA.FTZ R64, R65, UR52, -R36.reuse ;  /* 0x0000003441407c23 */ /* 0x100fe20008010824 */
[----:B0-----:R-:W-:-:S01]  /*1bb80*/  FFMA.FTZ R96, R47, UR52, -R36 ;  /* 0x000000342f607c23 */ /* 0x001fc20008010824 */
[----:B------:R-:W-:-:S02]  /*1bb90*/  FSEL R47, R21, -INF , P2 ;  /* 0xff800000152f7808 */ /* 0x000fc40001000000 */
[----:B------:R-:W-:Y:S02]  /*1bba0*/  ISETP.GT.AND P2, PT, R91, 0x38, PT ;  /* 0x000000385b00780c */ /* 0x000fe40003f44270 */
[----:B------:R-:W-:Y:S02]  /*1bbb0*/  FSEL R72, R72, -INF , P1 ;  /* 0xff80000048487808 */ /* 0x000fe40000800000 */
[----:B------:R-:W-:Y:S02]  /*1bbc0*/  FMNMX.FTZ R65, R47, R4, !PT ;  /* 0x000000042f417209 */ /* 0x000fe40007810000 */
[----:B------:R-:W-:Y:S02]  /*1bbd0*/  ISETP.GT.AND P1, PT, R91, 0x39, PT ;  /* 0x000000395b00780c */ /* 0x000fe40003f24270 */
[----:B------:R-:W-:Y:S02]  /*1bbe0*/  FSEL R73, R73, -INF , P2 ;  /* 0xff80000049497808 */ /* 0x000fe40001000000 */
[----:B------:R-:W-:Y:S01]  /*1bbf0*/  FMNMX.FTZ R4, R72, R65, !PT ;  /* 0x0000004148047209 */ /* 0x000fe20007810000 */
[----:B------:R-:W0:Y:S01]  /*1bc00*/  MUFU.TANH R59, R59 ;  /* 0x0000003b003b7308 */ /* 0x000e220000002400 */
[----:B------:R-:W-:-:S02]  /*1bc10*/  ISETP.GT.AND P2, PT, R91, 0x40, PT ;  /* 0x000000405b00780c */ /* 0x000fc40003f44270 */
[----:B------:R-:W-:Y:S02]  /*1bc20*/  FSEL R74, R74, -INF , P1 ;  /* 0xff8000004a4a7808 */ /* 0x000fe40000800000 */
[----:B------:R-:W-:Y:S02]  /*1bc30*/  FMNMX.FTZ R65, R73, R4, !PT ;  /* 0x0000000449417209 */ /* 0x000fe40007810000 */
[C---:B------:R-:W-:Y:S01]  /*1bc40*/  ISETP.GT.AND P1, PT, R91.reuse, 0x41, PT ;  /* 0x000000415b00780c */ /* 0x040fe20003f24270 */
[----:B------:R-:W1:Y:S01]  /*1bc50*/  MUFU.TANH R60, R60 ;  /* 0x0000003c003c7308 */ /* 0x000e620000002400 */
[----:B------:R-:W-:Y:S02]  /*1bc60*/  FSEL R56, R56, -INF , P2 ;  /* 0xff80000038387808 */ /* 0x000fe40001000000 */
[----:B------:R-:W-:Y:S02]  /*1bc70*/  FMNMX.FTZ R65, R74, R65, !PT ;  /* 0x000000414a417209 */ /* 0x000fe40007810000 */
[----:B------:R-:W-:-:S02]  /*1bc80*/  ISETP.GT.AND P2, PT, R91, 0x48, PT ;  /* 0x000000485b00780c */ /* 0x000fc40003f44270 */
[----:B------:R-:W-:Y:S01]  /*1bc90*/  FSEL R57, R57, -INF , P1 ;  /* 0xff80000039397808 */ /* 0x000fe20000800000 */
[----:B------:R-:W2:Y:S01]  /*1bca0*/  MUFU.TANH R61, R61 ;  /* 0x0000003d003d7308 */ /* 0x000ea20000002400 */
[----:B------:R-:W-:Y:S02]  /*1bcb0*/  FMNMX.FTZ R4, R56, R65, !PT ;  /* 0x0000004138047209 */ /* 0x000fe40007810000 */
[----:B------:R-:W-:Y:S02]  /*1bcc0*/  ISETP.GT.AND P1, PT, R91, 0x49, PT ;  /* 0x000000495b00780c */ /* 0x000fe40003f24270 */
[----:B------:R-:W-:Y:S02]  /*1bcd0*/  FSEL R58, R58, -INF , P2 ;  /* 0xff8000003a3a7808 */ /* 0x000fe40001000000 */
[----:B------:R-:W-:Y:S01]  /*1bce0*/  FMNMX.FTZ R65, R57, R4, !PT ;  /* 0x0000000439417209 */ /* 0x000fe20007810000 */
[----:B------:R-:W3:Y:S01]  /*1bcf0*/  MUFU.TANH R62, R62 ;  /* 0x0000003e003e7308 */ /* 0x000ee20000002400 */
[----:B------:R-:W-:-:S02]  /*1bd00*/  ISETP.GT.AND P2, PT, R91, 0x50, PT ;  /* 0x000000505b00780c */ /* 0x000fc40003f44270 */
[----:B0-----:R-:W-:Y:S02]  /*1bd10*/  FSEL R59, R59, -INF , P1 ;  /* 0xff8000003b3b7808 */ /* 0x001fe40000800000 */
        /* <DEDUP_REMOVED lines=9> */
[----:B------:R-:W-:Y:S01]  /*1bdb0*/  MUFU.TANH R41, R41 ;  /* 0x0000002900297308 */ /* 0x000fe20000002400 */
[----:B------:R-:W-:Y:S02]  /*1bdc0*/  ISETP.GT.AND P1, PT, R91, 0x59, PT ;  /* 0x000000595b00780c */ /* 0x000fe40003f24270 */
[----:B---3--:R-:W-:Y:S02]  /*1bdd0*/  FSEL R65, R62, -INF , P2 ;  /* 0xff8000003e417808 */ /* 0x008fe40001000000 */
[----:B------:R-:W-:-:S03]  /*1bde0*/  FMNMX.FTZ R4, R61, R4, !PT ;  /* 0x000000043d047209 */ /* 0x000fc60007810000 */
[----:B------:R-:W2:Y:S01]  /*1bdf0*/  MUFU.TANH R82, R82 ;  /* 0x0000005200527308 */ /* 0x000ea20000002400 */
[----:B------:R-:W-:Y:S01]  /*1be00*/  ISETP.GT.AND P2, PT, R91, 0x60, PT ;  /* 0x000000605b00780c */ /* 0x000fe20003f44270 */
[----:B------:R-:W-:Y:S01]  /*1be10*/  FFMA.FTZ R215, R50, UR52, -R36 ;  /* 0x0000003432d77c23 */ /* 0x000fe20008010824 */
[----:B0-----:R-:W-:Y:S02]  /*1be20*/  FSEL R63, R63, -INF , P1 ;  /* 0xff8000003f3f7808 */ /* 0x001fe40000800000 */
[----:B------:R-:W-:-:S03]  /*1be30*/  FMNMX.FTZ R4, R65, R4, !PT ;  /* 0x0000000441047209 */ /* 0x000fc60007810000 */
[----:B------:R-:W0:Y:S01]  /*1be40*/  MUFU.TANH R84, R84 ;  /* 0x0000005400547308 */ /* 0x000e220000002400 */
[----:B------:R-:W-:-:S01]  /*1be50*/  FFMA.FTZ R50, R66, UR52, -R36 ;  /* 0x0000003442327c23 */ /* 0x000fc20008010824 */
[--C-:B------:R-:W-:Y:S01]  /*1be60*/  FFMA.FTZ R66, R67, UR52, -R36.reuse ;  /* 0x0000003443427c23 */ /* 0x100fe20008010824 */
[----:B------:R-:W-:-:S01]  /*1be70*/  FFMA.FTZ R209, R54, UR52, -R36 ;  /* 0x0000003436d17c23 */ /* 0x000fc20008010824 */
[----:B------:R-:W-:Y:S02]  /*1be80*/  ISETP.GT.AND P1, PT, R91, 0x61, PT ;  /* 0x000000615b00780c */ /* 0x000fe40003f24270 */
[----:B-1----:R-:W-:Y:S02]  /*1be90*/  FSEL R54, R40, -INF , P2 ;  /* 0xff80000028367808 */ /* 0x002fe40001000000 */
[----:B------:R-:W1:Y:S01]  /*1bea0*/  MUFU.TANH R48, R48 ;  /* 0x0000003000307308 */ /* 0x000e620000002400 */
[----:B------:R-:W-:Y:S02]  /*1beb0*/  FMNMX.FTZ R67, R63, R4, !PT ;  /* 0x000000043f437209 */ /* 0x000fe40007810000 */
[----:B------:R-:W-:-:S02]  /*1bec0*/  ISETP.GT.AND P2, PT, R91, 0x68, PT ;  /* 0x000000685b00780c */ /* 0x000fc40003f44270 */
[----:B------:R-:W-:-:S03]  /*1bed0*/  FMNMX.FTZ R67, R54, R67, !PT ;  /* 0x0000004336437209 */ /* 0x000fc60007810000 */
[----:B------:R-:W3:Y:S01]  /*1bee0*/  MUFU.TANH R49, R49 ;  /* 0x0000003100317308 */ /* 0x000ee20000002400 */
[----:B--2---:R-:W-:-:S07]  /*1bef0*/  FSEL R82, R82, -INF , P2 ;  /* 0xff80000052527808 */ /* 0x004fce0001000000 */
[----:B------:R2:W-:Y:S01]  /*1bf00*/  MUFU.EX2 R62, R66 ;  /* 0x00000042003e7308 */ /* 0x0005e20000000800 */
[----:B------:R-:W-:Y:S02]  /*1bf10*/  ISETP.GT.AND P2, PT, R91, 0x70, PT ;  /* 0x000000705b00780c */ /* 0x000fe40003f44270 */
[----:B--2---:R-:W-:-:S05]  /*1bf20*/  FSEL R66, R41, -INF , P1 ;  /* 0xff80000029427808 */ /* 0x004fca0000800000 */
[----:B------:R-:W2:Y:S01]  /*1bf30*/  MUFU.TANH R52, R52 ;  /* 0x0000003400347308 */ /* 0x000ea20000002400 */
[----:B------:R-:W-:Y:S02]  /*1bf40*/  ISETP.GT.AND P1, PT, R91, 0x69, PT ;  /* 0x000000695b00780c */ /* 0x000fe40003f24270 */
[----:B------:R-:W-:Y:S01]  /*1bf50*/  FMNMX.FTZ R67, R66, R67, !PT ;  /* 0x0000004342437209 */ /* 0x000fe20007810000 */
[----:B------:R-:W-:-:S01]  /*1bf60*/  FFMA.FTZ R41, R69, UR52, -R36 ;  /* 0x0000003445297c23 */ /* 0x000fc20008010824 */
[----:B0-----:R-:W-:Y:S02]  /*1bf70*/  FSEL R84, R84, -INF , P1 ;  /* 0xff80000054547808 */ /* 0x001fe40000800000 */
[----:B------:R-:W-:Y:S01]  /*1bf80*/  FMNMX.FTZ R69, R82, R67, !PT ;  /* 0x0000004352457209 */ /* 0x000fe20007810000 */
[----:B------:R-:W0:Y:S01]  /*1bf90*/  MUFU.TANH R53, R53 ;  /* 0x0000003500357308 */ /* 0x000e220000002400 */
[----:B------:R-:W-:Y:S02]  /*1bfa0*/  ISETP.GT.AND P1, PT, R91, 0x71, PT ;  /* 0x000000715b00780c */ /* 0x000fe40003f24270 */
[----:B-1----:R-:W-:-:S02]  /*1bfb0*/  FSEL R67, R48, -INF , P2 ;  /* 0xff80000030437808 */ /* 0x002fc40001000000 */
[----:B------:R-:W-:-:S03]  /*1bfc0*/  FMNMX.FTZ R4, R84, R69, !PT ;  /* 0x0000004554047209 */ /* 0x000fc60007810000 */
[----:B------:R-:W1:Y:S01]  /*1bfd0*/  MUFU.TANH R24, R24 ;  /* 0x0000001800187308 */ /* 0x000e620000002400 */
[----:B------:R-:W-:Y:S02]  /*1bfe0*/  ISETP.GT.AND P2, PT, R91, 0x78, PT ;  /* 0x000000785b00780c */ /* 0x000fe40003f44270 */
[----:B---3--:R-:W-:Y:S02]  /*1bff0*/  FSEL R49, R49, -INF , P1 ;  /* 0xff80000031317808 */ /* 0x008fe40000800000 */
[----:B------:R-:W-:-:S03]  /*1c000*/  FMNMX.FTZ R4, R67, R4, !PT ;  /* 0x0000000443047209 */ /* 0x000fc60007810000 */
[----:B------:R-:W3:Y:S01]  /*1c010*/  MUFU.TANH R25, R25 ;  /* 0x0000001900197308 */ /* 0x000ee20000002400 */
[----:B------:R-:W-:-:S01]  /*1c020*/  FFMA.FTZ R48, R55, UR52, -R36 ;  /* 0x0000003437307c23 */ /* 0x000fc20008010824 */
[----:B------:R-:W-:Y:S02]  /*1c030*/  ISETP.GT.AND P1, PT, R91, 0x79, PT ;  /* 0x000000795b00780c */ /* 0x000fe40003f24270 */
[----:B--2---:R-:W-:Y:S02]  /*1c040*/  FSEL R52, R52, -INF , P2 ;  /* 0xff80000034347808 */ /* 0x004fe40001000000 */
[----:B------:R-:W-:Y:S02]  /*1c050*/  FMNMX.FTZ R55, R49, R4, !PT ;  /* 0x0000000431377209 */ /* 0x000fe40007810000 */
[----:B------:R-:W2:Y:S01]  /*1c060*/  MUFU.TANH R28, R28 ;  /* 0x0000001c001c7308 */ /* 0x000ea20000002400 */
[----:B------:R-:W-:Y:S02]  /*1c070*/  ISETP.GT.AND P2, PT, R91, 0x80, PT ;  /* 0x000000805b00780c */ /* 0x000fe40003f44270 */
[----:B0-----:R-:W-:-:S02]  /*1c080*/  FSEL R53, R53, -INF , P1 ;  /* 0xff80000035357808 */ /* 0x001fc40000800000 */
[----:B------:R-:W-:-:S03]  /*1c090*/  FMNMX.FTZ R4, R52, R55, !PT ;  /* 0x0000003734047209 */ /* 0x000fc60007810000 */
[----:B------:R-:W0:Y:S01]  /*1c0a0*/  MUFU.TANH R29, R29 ;  /* 0x0000001d001d7308 */ /* 0x000e220000002400 */
[----:B------:R-:W-:-:S01]  /*1c0b0*/  FFMA.FTZ R211, R26, UR52, -R36 ;  /* 0x000000341ad37c23 */ /* 0x000fc20008010824 */
[----:B------:R-:W-:Y:S02]  /*1c0c0*/  ISETP.GT.AND P1, PT, R91, 0x81, PT ;  /* 0x000000815b00780c */ /* 0x000fe40003f24270 */
[----:B-1----:R-:W-:Y:S02]  /*1c0d0*/  FSEL R26, R24, -INF , P2 ;  /* 0xff800000181a7808 */ /* 0x002fe40001000000 */
[----:B------:R-:W-:Y:S02]  /*1c0e0*/  FMNMX.FTZ R69, R53, R4, !PT ;  /* 0x0000000435457209 */ /* 0x000fe40007810000 */
[----:B------:R-:W1:Y:S01]  /*1c0f0*/  MUFU.TANH R32, R32 ;  /* 0x0000002000207308 */ /* 0x000e620000002400 */
[----:B------:R-:W-:Y:S02]  /*1c100*/  ISETP.GT.AND P2, PT, R91, 0x88, PT ;  /* 0x000000885b00780c */ /* 0x000fe40003f44270 */
[----:B---3--:R-:W-:-:S02]  /*1c110*/  FSEL R55, R25, -INF , P1 ;  /* 0xff80000019377808 */ /* 0x008fc40000800000 */
        /* <DEDUP_REMOVED lines=11> */
[----:B------:R-:W-:Y:S02]  /*1c1d0*/  ISETP.GT.AND P1, PT, R91, 0x91, PT ;  /* 0x000000915b00780c */ /* 0x000fe40003f24270 */
[----:B-1----:R-:W-:Y:S02]  /*1c1e0*/  FSEL R95, R32, -INF , P2 ;  /* 0xff800000205f7808 */ /* 0x002fe40001000000 */
[----:B------:R-:W-:Y:S02]  /*1c1f0*/  FMNMX.FTZ R4, R69, R4, !PT ;  /* 0x0000000445047209 */ /* 0x000fe40007810000 */
[----:B------:R-:W-:Y:S02]  /*1c200*/  ISETP.GT.AND P2, PT, R91, 0x98, PT ;  /* 0x000000985b00780c */ /* 0x000fe40003f44270 */
[----:B---3--:R-:W-:Y:S02]  /*1c210*/  FSEL R33, R33, -INF , P1 ;  /* 0xff80000021217808 */ /* 0x008fe40000800000 */
[----:B------:R-:W-:-:S02]  /*1c220*/  FMNMX.FTZ R4, R95, R4, !PT ;  /* 0x000000045f047209 */ /* 0x000fc40007810000 */
[----:B------:R-:W-:Y:S02]  /*1c230*/  ISETP.GT.AND P1, PT, R91, 0x99, PT ;  /* 0x000000995b00780c */ /* 0x000fe40003f24270 */
[----:B--2---:R-:W-:Y:S02]  /*1c240*/  FSEL R85, R85, -INF , P2 ;  /* 0xff80000055557808 */ /* 0x004fe40001000000 */
[----:B------:R-:W-:Y:S02]  /*1c250*/  FMNMX.FTZ R4, R33, R4, !PT ;  /* 0x0000000421047209 */ /* 0x000fe40007810000 */
[----:B0-----:R-:W-:Y:S02]  /*1c260*/  FSEL R37, R37, -INF , P1 ;  /* 0xff80000025257808 */ /* 0x001fe40000800000 */
[----:B------:R-:W-:-:S04]  /*1c270*/  FMNMX.FTZ R4, R85, R4, !PT ;  /* 0x0000000455047209 */ /* 0x000fc80007810000 */
[----:B------:R-:W-:-:S05]  /*1c280*/  FMNMX.FTZ R4, R37, R4, !PT ;  /* 0x0000000425047209 */ /* 0x000fca0007810000 */
[----:B------:R-:W0:Y:S01]  /*1c290*/  SHFL.BFLY PT, R29, R4, 0x2, 0x1f ;  /* 0x0c401f00041d7f89 */ /* 0x000e2200000e0000 */
[----:B------:R-:W-:-:S01]  /*1c2a0*/  FFMA.FTZ R32, R71, UR52, -R36 ;  /* 0x0000003447207c23 */ /* 0x000fc20008010824 */
[----:B0-----:R-:W-:-:S05]  /*1c2b0*/  FMNMX.FTZ R71, R4, R29, !PT ;  /* 0x0000001d04477209 */ /* 0x001fca0007810000 */
[----:B------:R-:W0:Y:S01]  /*1c2c0*/  SHFL.BFLY PT, R4, R71, 0x1, 0x1f ;  /* 0x0c201f0047047f89 */ /* 0x000e2200000e0000 */
[----:B------:R-:W-:-:S01]  /*1c2d0*/  FFMA.FTZ R86, R87, UR52, -R36 ;  /* 0x0000003457567c23 */ /* 0x000fc20008010824 */
[--C-:B------:R-:W-:Y:S01]  /*1c2e0*/  FFMA.FTZ R87, R89, UR52, -R36.reuse ;  /* 0x0000003459577c23 */ /* 0x100fe20008010824 */
[----:B------:R-:W-:-:S01]  /*1c2f0*/  FFMA.FTZ R29, R35, UR52, -R36 ;  /* 0x00000034231d7c23 */ /* 0x000fc20008010824 */
[----:B------:R-:W-:Y:S01]  /*1c300*/  FFMA.FTZ R35, R45, UR52, -R36 ;  /* 0x000000342d237c23 */ /* 0x000fe20008010824 */
[----:B0-----:R-:W-:Y:S01]  /*1c310*/  FMNMX.FTZ R4, R71, R4, !PT ;  /* 0x0000000447047209 */ /* 0x001fe20007810000 */
[----:B------:R-:W-:-:S03]  /*1c320*/  IMAD.U32 R71, RZ, RZ, UR52 ;  /* 0x00000034ff477e24 */ /* 0x000fc6000f8e00ff */
[C---:B------:R-:W-:Y:S01]  /*1c330*/  FSETP.NEU.FTZ.AND P1, PT, R4.reuse, -INF , PT ;  /* 0xff8000000400780b */ /* 0x040fe20003f3d000 */
[----:B------:R-:W-:-:S05]  /*1c340*/  FFMA.FTZ R71, R4, R71, -8 ;  /* 0xc100000004477423 */ /* 0x000fca0000010047 */
[----:B------:R-:W-:-:S05]  /*1c350*/  FSEL R71, R71, RZ, P1 ;  /* 0x000000ff47477208 */ /* 0x000fca0000800000 */
[--C-:B------:R-:W-:Y:S01]  /*1c360*/  FFMA.FTZ R216, R3, UR52, -R71.reuse ;  /* 0x0000003403d87c23 */ /* 0x100fe20008010847 */
[----:B------:R-:W-:-:S01]  /*1c370*/  FFMA.FTZ R3, R92, UR52, -R71 ;  /* 0x000000345c037c23 */ /* 0x000fc20008010847 */
[----:B------:R-:W-:Y:S01]  /*1c380*/  FFMA.FTZ R45, R93, UR52, -R71 ;  /* 0x000000345d2d7c23 */ /* 0x000fe20008010847 */
[----:B------:R-:W-:Y:S01]  /*1c390*/  MUFU.EX2 R86, R86 ;  /* 0x0000005600567308 */ /* 0x000fe20000000800 */
[----:B------:R-:W-:-:S01]  /*1c3a0*/  FFMA.FTZ R89, R97, UR52, -R36 ;  /* 0x0000003461597c23 */ /* 0x000fc20008010824 */
[----:B------:R-:W-:-:S06]  /*1c3b0*/  FFMA.FTZ R6, R6, UR52, -R71 ;  /* 0x0000003406067c23 */ /* 0x000fcc0008010847 */
[----:B------:R-:W0:Y:S01]  /*1c3c0*/  MUFU.EX2 R87, R87 ;  /* 0x0000005700577308 */ /* 0x000e220000000800 */
[----:B------:R-:W-:-:S07]  /*1c3d0*/  FFMA.FTZ R218, R43, UR52, -R71 ;  /* 0x000000342bda7c23 */ /* 0x000fce0008010847 */
[----:B------:R-:W-:Y:S01]  /*1c3e0*/  MUFU.EX2 R216, R216 ;  /* 0x000000d800d87308 */ /* 0x000fe20000000800 */
[----:B------:R-:W-:-:S07]  /*1c3f0*/  FFMA.FTZ R99, R99, UR52, -R36 ;  /* 0x0000003463637c23 */ /* 0x000fce0008010824 */
[----:B------:R-:W1:Y:S01]  /*1c400*/  MUFU.EX2 R3, R3 ;  /* 0x0000000300037308 */ /* 0x000e620000000800 */
[----:B------:R-:W-:-:S07]  /*1c410*/  FFMA.FTZ R203, R39, UR52, -R36 ;  /* 0x0000003427cb7c23 */ /* 0x000fce0008010824 */
[----:B------:R-:W2:Y:S01]  /*1c420*/  MUFU.EX2 R88, R88 ;  /* 0x0000005800587308 */ /* 0x000ea20000000800 */
[----:B------:R-:W-:-:S07]  /*1c430*/  FFMA.FTZ R39, R94, UR52, -R71 ;  /* 0x000000345e277c23 */ /* 0x000fce0008010847 */
[----:B------:R-:W3:Y:S01]  /*1c440*/  MUFU.EX2 R45, R45 ;  /* 0x0000002d002d7308 */ /* 0x000ee20000000800 */
[----:B------:R-:W-:-:S07]  /*1c450*/  FFMA.FTZ R43, R9, UR52, -R71 ;  /* 0x00000034092b7c23 */ /* 0x000fce0008010847 */
[----:B------:R-:W4:Y:S01]  /*1c460*/  MUFU.EX2 R89, R89 ;  /* 0x0000005900597308 */ /* 0x000f220000000800 */
[----:B------:R-:W-:-:S07]  /*1c470*/  FFMA.FTZ R212, R46, UR52, -R71 ;  /* 0x000000342ed47c23 */ /* 0x000fce0008010847 */
[----:B------:R-:W5:Y:S01]  /*1c480*/  MUFU.EX2 R6, R6 ;  /* 0x0000000600067308 */ /* 0x000f620000000800 */
[----:B------:R-:W-:-:S01]  /*1c490*/  FFMA.FTZ R46, R65, UR52, -R71 ;  /* 0x00000034412e7c23 */ /* 0x000fc20008010847 */
[----:B------:R-:W-:Y:S01]  /*1c4a0*/  FFMA.FTZ R204, R54, UR52, -R71 ;  /* 0x0000003436cc7c23 */ /* 0x000fe20008010847 */
[----:B0-----:R-:W-:-:S05]  /*1c4b0*/  FADD.FTZ R65, R86, R87 ;  /* 0x0000005756417221 */ /* 0x001fca0000010000 */
[----:B------:R-:W0:Y:S01]  /*1c4c0*/  MUFU.EX2 R90, R99 ;  /* 0x00000063005a7308 */ /* 0x000e220000000800 */
[----:B------:R-:W-:-:S01]  /*1c4d0*/  FFMA.FTZ R42, R42, UR52, -R36 ;  /* 0x000000342a2a7c23 */ /* 0x000fc20008010824 */
[----:B-1----:R-:W-:-:S06]  /*1c4e0*/  FADD.FTZ R54, R216, R3 ;  /* 0x00000003d8367221 */ /* 0x002fcc0000010000 */
[----:B------:R-:W1:Y:S01]  /*1c4f0*/  MUFU.EX2 R218, R218 ;  /* 0x000000da00da7308 */ /* 0x000e620000000800 */
[----:B------:R-:W-:-:S01]  /*1c500*/  FFMA.FTZ R10, R10, UR52, -R71 ;  /* 0x000000340a0a7c23 */ /* 0x000fc20008010847 */
[----:B------:R-:W-:Y:S01]  /*1c510*/  FFMA.FTZ R208, R56, UR52, -R71 ;  /* 0x0000003438d07c23 */ /* 0x000fe20008010847 */
[----:B--2---:R-:W-:-:S05]  /*1c520*/  FADD.FTZ R56, R88, R65 ;  /* 0x0000004158387221 */ /* 0x004fca0000010000 */
[----:B------:R-:W2:Y:S01]  /*1c530*/  MUFU.EX2 R39, R39 ;  /* 0x0000002700277308 */ /* 0x000ea20000000800 */
[----:B---3--:R-:W-:-:S01]  /*1c540*/  FADD.FTZ R65, R45, R54 ;  /* 0x000000362d417221 */ /* 0x008fc20000010000 */
[----:B------:R-:W-:Y:S01]  /*1c550*/  FFMA.FTZ R54, R49, UR52, -R71 ;  /* 0x0000003431367c23 */ /* 0x000fe20008010847 */
[----:B----4-:R-:W-:-:S05]  /*1c560*/  FADD.FTZ R49, R89, R56 ;  /* 0x0000003859317221 */ /* 0x010fca0000010000 */
[----:B------:R-:W3:Y:S01]  /*1c570*/  MUFU.EX2 R43, R43 ;  /* 0x0000002b002b7308 */ /* 0x000ee20000000800 */
[----:B-----5:R-:W-:-:S01]  /*1c580*/  FADD.FTZ R65, R6, R65 ;  /* 0x0000004106417221 */ /* 0x020fc20000010000 */
[----:B------:R-:W-:Y:S01]  /*1c590*/  FFMA.FTZ R28, R75, UR52, -R36 ;  /* 0x000000344b1c7c23 */ /* 0x000fe20008010824 */
[----:B------:R-:W-:-:S01]  /*1c5a0*/  FFMA.FTZ R9, R12, UR52, -R71 ;  /* 0x000000340c097c23 */ /* 0x000fc20008010847 */
[----:B------:R-:W-:-:S04]  /*1c5b0*/  FFMA.FTZ R75, R20, UR52, -R71 ;  /* 0x00000034144b7c23 */ /* 0x000fc80008010847 */
[----:B------:R-:W4:Y:S01]  /*1c5c0*/  MUFU.EX2 R42, R42 ;  /* 0x0000002a002a7308 */ /* 0x000f220000000800 */
[----:B------:R-:W-:-:S01]  /*1c5d0*/  FFMA.FTZ R210, R60, UR52, -R71 ;  /* 0x000000343cd27c23 */ /* 0x000fc20008010847 */
[----:B------:R-:W-:Y:S01]  /*1c5e0*/  FFMA.FTZ R20, R58, UR52, -R71 ;  /* 0x000000343a147c23 */ /* 0x000fe20008010847 */
[----:B0-----:R-:W-:-:S05]  /*1c5f0*/  FADD.FTZ R60, R90, R49 ;  /* 0x000000315a3c7221 */ /* 0x001fca0000010000 */
[----:B------:R-:W0:Y:S01]  /*1c600*/  MUFU.EX2 R10, R10 ;  /* 0x0000000a000a7308 */ /* 0x000e220000000800 */
[----:B-1----:R-:W-:-:S01]  /*1c610*/  FADD.FTZ R58, R218, R65 ;  /* 0x00000041da3a7221 */ /* 0x002fc20000010000 */
[----:B------:R-:W-:Y:S01]  /*1c620*/  FFMA.FTZ R12, R14, UR52, -R71 ;  /* 0x000000340e0c7c23 */ /* 0x000fe20008010847 */
[----:B------:R-:W-:-:S05]  /*1c630*/  FADD.FTZ R60, R5, R60 ;  /* 0x0000003c053c7221 */ /* 0x000fca0000010000 */
[----:B------:R-:W1:Y:S01]  /*1c640*/  MUFU.EX2 R8, R8 ;  /* 0x0000000800087308 */ /* 0x000e620000000800 */
[----:B--2---:R-:W-:-:S07]  /*1c650*/  FADD.FTZ R58, R39, R58 ;  /* 0x0000003a273a7221 */ /* 0x004fce0000010000 */
[----:B------:R-:W2:Y:S01]  /*1c660*/  MUFU.EX2 R212, R212 ;  /* 0x000000d400d47308 */ /* 0x000ea20000000800 */
[----:B------:R-:W-:-:S01]  /*1c670*/  FFMA.FTZ R56, R53, UR52, -R71 ;  /* 0x0000003435387c23 */ /* 0x000fc20008010847 */
[----:B------:R-:W-:-:S06]  /*1c680*/  FADD.FTZ R65, R7, R60 ;  /* 0x0000003c07417221 */ /* 0x000fcc0000010000 */
[----:B------:R-:W5:Y:S01]  /*1c690*/  MUFU.EX2 R11, R11 ;  /* 0x0000000b000b7308 */ /* 0x000f620000000800 */
[----:B---3--:R-:W-:-:S01]  /*1c6a0*/  FADD.FTZ R53, R43, R58 ;  /* 0x0000003a2b357221 */ /* 0x008fc20000010000 */
[----:B------:R-:W-:-:S06]  /*1c6b0*/  FFMA.FTZ R214, R47, UR52, -R71 ;  /* 0x000000342fd67c23 */ /* 0x000fcc0008010847 */
[----:B------:R-:W3:Y:S01]  /*1c6c0*/  MUFU.EX2 R9, R9 ;  /* 0x0000000900097308 */ /* 0x000ee20000000800 */
[----:B----4-:R-:W-:-:S01]  /*1c6d0*/  FADD.FTZ R65, R42, R65 ;  /* 0x000000412a417221 */ /* 0x010fc20000010000 */
[----:B0-----:R-:W-:-:S06]  /*1c6e0*/  FADD.FTZ R53, R10, R53 ;  /* 0x000000350a357221 */ /* 0x001fcc0000010000 */
[----:B------:R-:W0:Y:S01]  /*1c6f0*/  MUFU.EX2 R21, R96 ;  /* 0x0000006000157308 */ /* 0x000e220000000800 */
[----:B------:R-:W-:-:S07]  /*1c700*/  FFMA.FTZ R47, R72, UR52, -R71 ;  /* 0x00000034482f7c23 */ /* 0x000fce0008010847 */
[----:B------:R-:W4:Y:S01]  /*1c710*/  MUFU.EX2 R12, R12 ;  /* 0x0000000c000c7308 */ /* 0x000f220000000800 */
[----:B------:R-:W-:-:S01]  /*1c720*/  FFMA.FTZ R200, R26, UR52, -R71 ;  /* 0x000000341ac87c23 */ /* 0x000fc20008010847 */
[----:B-1----:R-:W-:-:S06]  /*1c730*/  FADD.FTZ R58, R8, R65 ;  /* 0x00000041083a7221 */ /* 0x002fcc0000010000 */
[----:B------:R-:W1:Y:S01]  /*1c740*/  MUFU.EX2 R64, R64 ;  /* 0x0000004000407308 */ /* 0x000e620000000800 */
[----:B------:R-:W-:-:S01]  /*1c750*/  FFMA.FTZ R51, R51, UR52, -R36 ;  /* 0x0000003433337c23 */ /* 0x000fc20008010824 */
[----:B--2---:R-:W-:-:S06]  /*1c760*/  FADD.FTZ R26, R212, R53 ;  /* 0x00000035d41a7221 */ /* 0x004fcc0000010000 */
[----:B------:R-:W2:Y:S01]  /*1c770*/  MUFU.EX2 R75, R75 ;  /* 0x0000004b004b7308 */ /* 0x000ea20000000800 */
[----:B------:R-:W-:-:S01]  /*1c780*/  FFMA.FTZ R14, R73, UR52, -R71 ;  /* 0x00000034490e7c23 */ /* 0x000fc20008010847 */
[----:B-----5:R-:W-:-:S06]  /*1c790*/  FADD.FTZ R58, R11, R58 ;  /* 0x0000003a0b3a7221 */ /* 0x020fcc0000010000 */
[----:B------:R-:W5:Y:S01]  /*1c7a0*/  MUFU.EX2 R215, R215 ;  /* 0x000000d700d77308 */ /* 0x000f620000000800 */
[----:B------:R-:W-:-:S01]  /*1c7b0*/  FFMA.FTZ R73, R74, UR52, -R71 ;  /* 0x000000344a497c23 */ /* 0x000fc20008010847 */
[----:B---3--:R-:W-:-:S06]  /*1c7c0*/  FADD.FTZ R65, R9, R26 ;  /* 0x0000001a09417221 */ /* 0x008fcc0000010000 */
[----:B------:R-:W3:Y:S01]  /*1c7d0*/  MUFU.EX2 R214, R214 ;  /* 0x000000d600d67308 */ /* 0x000ee20000000800 */
[----:B------:R-:W-:-:S01]  /*1c7e0*/  FFMA.FTZ R206, R67, UR52, -R71 ;  /* 0x0000003443ce7c23 */ /* 0x000fc20008010847 */
[----:B0-----:R-:W-:-:S06]  /*1c7f0*/  FADD.FTZ R67, R21, R58 ;  /* 0x0000003a15437221 */ /* 0x001fcc0000010000 */
[----:B------:R-:W0:Y:S01]  /*1c800*/  MUFU.EX2 R50, R50 ;  /* 0x0000003200327308 */ /* 0x000e220000000800 */
[----:B----4-:R-:W-:-:S07]  /*1c810*/  FADD.FTZ R26, R12, R65 ;  /* 0x000000410c1a7221 */ /* 0x010fce0000010000 */
[----:B------:R-:W4:Y:S01]  /*1c820*/  MUFU.EX2 R47, R47 ;  /* 0x0000002f002f7308 */ /* 0x000f220000000800 */
[----:B------:R-:W-:Y:S01]  /*1c830*/  F2FP.SATFINITE.E4M3.F32.PACK_AB_MERGE_C R219, R42, R7, RZ ;  /* 0x000000072adb723e */ /* 0x000fe200048070ff */
[----:B-1----:R-:W-:-:S06]  /*1c840*/  FADD.FTZ R42, R64, R67 ;  /* 0x00000043402a7221 */ /* 0x002fcc0000010000 */
[----:B------:R-:W1:Y:S01]  /*1c850*/  MUFU.EX2 R51, R51 ;  /* 0x0000003300337308 */ /* 0x000e620000000800 */
[----:B--2---:R-:W-:-:S01]  /*1c860*/  FADD.FTZ R7, R75, R26 ;  /* 0x0000001a4b077221 */ /* 0x004fc20000010000 */
[----:B------:R-:W-:-:S06]  /*1c870*/  FFMA.FTZ R57, R57, UR52, -R71 ;  /* 0x0000003439397c23 */ /* 0x000fcc0008010847 */
[----:B------:R-:W2:Y:S01]  /*1c880*/  MUFU.EX2 R14, R14 ;  /* 0x0000000e000e7308 */ /* 0x000ea20000000800 */
[----:B------:R-:W-:Y:S01]  /*1c890*/  F2FP.SATFINITE.E4M3.F32.PACK_AB_MERGE_C R58, R6, R45, RZ ;  /* 0x0000002d063a723e */ /* 0x000fe200048070ff */
[----:B-----5:R-:W-:Y:S01]  /*1c8a0*/  FADD.FTZ R45, R215, R42 ;  /* 0x0000002ad72d7221 */ /* 0x020fe20000010000 */
[----:B------:R-:W-:-:S05]  /*1c8b0*/  F2FP.SATFINITE.E4M3.F32.PACK_AB_MERGE_C R26, R10, R43, RZ ;  /* 0x0000002b0a1a723e */ /* 0x000fca00048070ff */
[----:B------:R-:W5:Y:S01]  /*1c8c0*/  MUFU.EX2 R73, R73 ;  /* 0x0000004900497308 */ /* 0x000f620000000800 */
[----:B---3--:R-:W-:-:S01]  /*1c8d0*/  FADD.FTZ R10, R214, R7 ;  /* 0x00000007d60a7221 */ /* 0x008fc20000010000 */
[----:B------:R-:W-:Y:S01]  /*1c8e0*/  FFMA.FTZ R205, R30, UR52, -R36 ;  /* 0x000000341ecd7c23 */ /* 0x000fe20008010824 */
[----:B------:R-:W-:-:S05]  /*1c8f0*/  F2FP.SATFINITE.E4M3.F32.PACK_AB_MERGE_C R75, R75, R12, RZ ;  /* 0x0000000c4b4b723e */ /* 0x000fca00048070ff */
[----:B------:R-:W3:Y:S01]  /*1c900*/  MUFU.EX2 R209, R209 ;  /* 0x000000d100d17308 */ /* 0x000ee20000000800 */
[----:B------:R-:W-:-:S01]  /*1c910*/  FFMA.FTZ R30, R77, UR52, -R36 ;  /* 0x000000344d1e7c23 */ /* 0x000fc20008010824 */
[----:B0-----:R-:W-:Y:S01]  /*1c920*/  FADD.FTZ R12, R50, R45 ;  /* 0x0000002d320c7221 */ /* 0x001fe20000010000 */
[----:B------:R-:W-:-:S05]  /*1c930*/  F2FP.SATFINITE.E4M3.F32.PACK_AB_MERGE_C R213, R64, R21, RZ ;  /* 0x0000001540d5723e */ /* 0x000fca00048070ff */
[----:B------:R-:W0:Y:S01]  /*1c940*/  MUFU.EX2 R208, R208 ;  /* 0x000000d000d07308 */ /* 0x000e220000000800 */
[----:B------:R-:W-:-:S01]  /*1c950*/  FFMA.FTZ R77, R59, UR52, -R71 ;  /* 0x000000343b4d7c23 */ /* 0x000fc20008010847 */
[----:B----4-:R-:W-:Y:S01]  /*1c960*/  FADD.FTZ R21, R47, R10 ;  /* 0x0000000a2f157221 */ /* 0x010fe20000010000 */
[----:B-1----:R-:W-:-:S05]  /*1c970*/  FADD.FTZ R43, R51, R12 ;  /* 0x0000000c332b7221 */ /* 0x002fca0000010000 */
[----:B------:R-:W1:Y:S01]  /*1c980*/  MUFU.EX2 R40, R40 ;  /* 0x0000002800287308 */ /* 0x000e620000000800 */
[----:B--2---:R-:W-:-:S07]  /*1c990*/  FADD.FTZ R10, R14, R21 ;  /* 0x000000150e0a7221 */ /* 0x004fce0000010000 */
[----:B------:R-:W2:Y:S01]  /*1c9a0*/  MUFU.EX2 R57, R57 ;  /* 0x0000003900397308 */ /* 0x000ea20000000800 */
[C---:B------:R-:W-:Y:S01]  /*1c9b0*/  F2FP.SATFINITE.E4M3.F32.PACK_AB_MERGE_C R51, R62.reuse, R51, RZ ;  /* 0x000000333e33723e */ /* 0x040fe200048070ff */
[----:B------:R-:W-:Y:S01]  /*1c9c0*/  FADD.FTZ R62, R62, R43 ;  /* 0x0000002b3e3e7221 */ /* 0x000fe20000010000 */
[----:B-----5:R-:W-:-:S05]  /*1c9d0*/  F2FP.SATFINITE.E4M3.F32.PACK_AB_MERGE_C R14, R73, R14, RZ ;  /* 0x0000000e490e723e */ /* 0x020fca00048070ff */
[----:B------:R-:W4:Y:S01]  /*1c9e0*/  MUFU.EX2 R41, R41 ;  /* 0x0000002900297308 */ /* 0x000f220000000800 */
[----:B------:R-:W-:-:S01]  /*1c9f0*/  FFMA.FTZ R24, R70, UR52, -R36 ;  /* 0x0000003446187c23 */ /* 0x000fc20008010824 */
[----:B------:R-:W-:-:S06]  /*1ca00*/  FADD.FTZ R73, R73, R10 ;  /* 0x0000000a49497221 */ /* 0x000fcc0000010000 */
[----:B------:R-:W5:Y:S01]  /*1ca10*/  MUFU.EX2 R20, R20 ;  /* 0x0000001400147308 */ /* 0x000f620000000800 */
[----:B------:R-:W-:-:S01]  /*1ca20*/  FFMA.FTZ R59, R61, UR52, -R71 ;  /* 0x000000343d3b7c23 */ /* 0x000fc20008010847 */
[----:B---3--:R-:W-:-:S06]  /*1ca30*/  FADD.FTZ R21, R209, R62 ;  /* 0x0000003ed1157221 */ /* 0x008fcc0000010000 */
[----:B------:R-:W3:Y:S01]  /*1ca40*/  MUFU.EX2 R48, R48 ;  /* 0x0000003000307308 */ /* 0x000ee20000000800 */
[----:B0-----:R-:W-:-:S07]  /*1ca50*/  FADD.FTZ R10, R208, R73 ;  /* 0x00000049d00a7221 */ /* 0x001fce0000010000 */
[----:B------:R-:W0:Y:S01]  /*1ca60*/  MUFU.EX2 R77, R77 ;  /* 0x0000004d004d7308 */ /* 0x000e220000000800 */
[----:B------:R-:W-:-:S01]  /*1ca70*/  FFMA.FTZ R27, R27, UR52, -R36 ;  /* 0x000000341b1b7c23 */ /* 0x000fc20008010824 */
[----:B------:R-:W-:Y:S01]  /*1ca80*/  F2FP.SATFINITE.E4M3.F32.PACK_AB_MERGE_C R216, R3, R216, R58 ;  /* 0x000000d803d8723e */ /* 0x000fe2000480703a */
[----:B-1----:R-:W-:-:S05]  /*1ca90*/  FADD.FTZ R12, R40, R21 ;  /* 0x00000015280c7221 */ /* 0x002fca0000010000 */
[----:B------:R-:W1:Y:S01]  /*1caa0*/  MUFU.EX2 R211, R211 ;  /* 0x000000d300d37308 */ /* 0x000e620000000800 */
[----:B------:R-:W-:-:S01]  /*1cab0*/  FFMA.FTZ R61, R63, UR52, -R71 ;  /* 0x000000343f3d7c23 */ /* 0x000fc20008010847 */
[----:B--2---:R-:W-:-:S06]  /*1cac0*/  FADD.FTZ R3, R57, R10 ;  /* 0x0000000a39037221 */ /* 0x004fcc0000010000 */
[----:B------:R-:W2:Y:S01]  /*1cad0*/  MUFU.EX2 R210, R210 ;  /* 0x000000d200d27308 */ /* 0x000ea20000000800 */
[----:B------:R-:W-:Y:S01]  /*1cae0*/  F2FP.SATFINITE.E4M3.F32.PACK_AB_MERGE_C R219, R5, R90, R219 ;  /* 0x0000005a05db723e */ /* 0x000fe200048070db */
[----:B------:R-:W-:Y:S02]  /*1caf0*/  IMAD.U32 R63, RZ, RZ, UR38 ;  /* 0x00000026ff3f7e24 */ /* 0x000fe4000f8e00ff */
[----:B----4-:R-:W-:-:S04]  /*1cb00*/  FADD.FTZ R5, R41, R12 ;  /* 0x0000000c29057221 */ /* 0x010fc80000010000 */
[----:B------:R-:W4:Y:S01]  /*1cb10*/  MUFU.EX2 R24, R24 ;  /* 0x0000001800187308 */ /* 0x000f220000000800 */
[----:B-----5:R-:W-:-:S07]  /*1cb20*/  FADD.FTZ R10, R20, R3 ;  /* 0x00000003140a7221 */ /* 0x020fce0000010000 */
[----:B------:R-:W5:Y:S01]  /*1cb30*/  MUFU.EX2 R59, R59 ;  /* 0x0000003b003b7308 */ /* 0x000f620000000800 */
[C---:B---3--:R-:W-:Y:S01]  /*1cb40*/  F2FP.SATFINITE.E4M3.F32.PACK_AB_MERGE_C R41, R48.reuse, R41, RZ ;  /* 0x000000293029723e */ /* 0x048fe200048070ff */
[----:B------:R-:W-:Y:S01]  /*1cb50*/  FADD.FTZ R48, R48, R5 ;  /* 0x0000000530307221 */ /* 0x000fe20000010000 */
[----:B0-----:R-:W-:-:S05]  /*1cb60*/  F2FP.SATFINITE.E4M3.F32.PACK_AB_MERGE_C R20, R77, R20, RZ ;  /* 0x000000144d14723e */ /* 0x001fca00048070ff */
[----:B------:R0:W3:Y:S01]  /*1cb70*/  MUFU.EX2 R25, R27 ;  /* 0x0000001b00197308 */ /* 0x0000e20000000800 */
[----:B------:R-:W-:Y:S01]  /*1cb80*/  PRMT R0, R63, 0x654, R0 ;  /* 0x000006543f007816 */ /* 0x000fe20000000000 */
[----:B------:R-:W-:-:S06]  /*1cb90*/  FADD.FTZ R77, R77, R10 ;  /* 0x0000000a4d4d7221 */ /* 0x000fcc0000010000 */
[----:B------:R-:W3:Y:S01]  /*1cba0*/  MUFU.EX2 R46, R46 ;  /* 0x0000002e002e7308 */ /* 0x000ee20000000800 */
[----:B------:R-:W-:-:S01]  /*1cbb0*/  FFMA.FTZ R63, R66, UR52, -R71 ;  /* 0x00000034423f7c23 */ /* 0x000fc20008010847 */
[----:B-1----:R-:W-:-:S06]  /*1cbc0*/  FADD.FTZ R3, R211, R48 ;  /* 0x00000030d3037221 */ /* 0x002fcc0000010000 */
[----:B------:R-:W1:Y:S01]  /*1cbd0*/  MUFU.EX2 R32, R32 ;  /* 0x0000002000207308 */ /* 0x000e620000000800 */
[----:B------:R-:W-:Y:S01]  /*1cbe0*/  F2FP.SATFINITE.E4M3.F32.PACK_AB_MERGE_C R213, R11, R8, R213 ;  /* 0x000000080bd5723e */ /* 0x000fe200048070d5 */
[----:B0-----:R-:W-:Y:S01]  /*1cbf0*/  FFMA.FTZ R27, R76, UR52, -R36 ;  /* 0x000000344c1b7c23 */ /* 0x001fe20008010824 */
[----:B------:R0:W-:Y:S05]  /*1cc00*/  SYNCS.ARRIVE.TRANS64.RED.A1T0 RZ, [R0+URZ], RZ ;  /* 0x000000ff00ff79a7 */ /* 0x0001ea000810043f */
[----:B------:R-:W1:Y:S01]  /*1cc10*/  MUFU.EX2 R61, R61 ;  /* 0x0000003d003d7308 */ /* 0x000e620000000800 */
[----:B--2---:R-:W-:-:S01]  /*1cc20*/  FADD.FTZ R8, R210, R77 ;  /* 0x0000004dd2087221 */ /* 0x004fc20000010000 */
[----:B0-----:R-:W-:-:S06]  /*1cc30*/  FFMA.FTZ R0, R82, UR52, -R71 ;  /* 0x0000003452007c23 */ /* 0x001fcc0008010847 */
[----:B------:R-:W0:Y:S01]  /*1cc40*/  MUFU.EX2 R205, R205 ;  /* 0x000000cd00cd7308 */ /* 0x000e220000000800 */
[----:B------:R-:W-:-:S01]  /*1cc50*/  FFMA.FTZ R70, R31, UR52, -R36 ;  /* 0x000000341f467c23 */ /* 0x000fc20008010824 */
[----:B----4-:R-:W-:Y:S01]  /*1cc60*/  FADD.FTZ R10, R24, R3 ;  /* 0x00000003180a7221 */ /* 0x010fe20000010000 */
[----:B-----5:R-:W-:-:S05]  /*1cc70*/  FADD.FTZ R3, R59, R8 ;  /* 0x000000083b037221 */ /* 0x020fca0000010000 */
[----:B------:R-:W2:Y:S01]  /*1cc80*/  MUFU.EX2 R204, R204 ;  /* 0x000000cc00cc7308 */ /* 0x000ea20000000800 */
[----:B------:R-:W-:-:S01]  /*1cc90*/  FFMA.FTZ R84, R84, UR52, -R71 ;  /* 0x0000003454547c23 */ /* 0x000fc20008010847 */
[----:B---3--:R-:W-:-:S06]  /*1cca0*/  FADD.FTZ R5, R25, R10 ;  /* 0x0000000a19057221 */ /* 0x008fcc0000010000 */
[----:B------:R-:W3:Y:S01]  /*1ccb0*/  MUFU.EX2 R28, R28 ;  /* 0x0000001c001c7308 */ /* 0x000ee20000000800 */
[----:B------:R-:W-:-:S01]  /*1ccc0*/  FFMA.FTZ R207, R34, UR52, -R36 ;  /* 0x0000003422cf7c23 */ /* 0x000fc20008010824 */
[----:B------:R-:W-:-:S06]  /*1ccd0*/  FADD.FTZ R8, R46, R3 ;  /* 0x000000032e087221 */ /* 0x000fcc0000010000 */
[----:B------:R-:W4:Y:S01]  /*1cce0*/  MUFU.EX2 R63, R63 ;  /* 0x0000003f003f7308 */ /* 0x000f220000000800 */
[C---:B-1----:R-:W-:Y:S01]  /*1ccf0*/  F2FP.SATFINITE.E4M3.F32.PACK_AB_MERGE_C R25, R32.reuse, R25, RZ ;  /* 0x000000192019723e */ /* 0x042fe200048070ff */
[----:B------:R-:W-:Y:S01]  /*1cd00*/  FADD.FTZ R32, R32, R5 ;  /* 0x0000000520207221 */ /* 0x000fe20000010000 */
[----:B------:R-:W-:-:S05]  /*1cd10*/  F2FP.SATFINITE.E4M3.F32.PACK_AB_MERGE_C R46, R61, R46, RZ ;  /* 0x0000002e3d2e723e */ /* 0x000fca00048070ff */
[----:B------:R-:W1:Y:S01]  /*1cd20*/  MUFU.EX2 R27, R27 ;  /* 0x0000001b001b7308 */ /* 0x000e620000000800 */
[----:B------:R-:W-:-:S07]  /*1cd30*/  FADD.FTZ R61, R61, R8 ;  /* 0x000000083d3d7221 */ /* 0x000fce0000010000 */
[----:B------:R-:W5:Y:S01]  /*1cd40*/  MUFU.EX2 R0, R0 ;  /* 0x0000000000007308 */ /* 0x000f620000000800 */
[----:B0-----:R-:W-:-:S07]  /*1cd50*/  FADD.FTZ R3, R205, R32 ;  /* 0x00000020cd037221 */ /* 0x001fce0000010000 */
[----:B------:R-:W0:Y:S01]  /*1cd60*/  MUFU.EX2 R70, R70 ;  /* 0x0000004600467308 */ /* 0x000e220000000800 */
[----:B--2---:R-:W-:-:S07]  /*1cd70*/  FADD.FTZ R8, R204, R61 ;  /* 0x0000003dcc087221 */ /* 0x004fce0000010000 */
[----:B------:R-:W2:Y:S01]  /*1cd80*/  MUFU.EX2 R49, R84 ;  /* 0x0000005400317308 */ /* 0x000ea20000000800 */
[----:B------:R-:W-:-:S01]  /*1cd90*/  FFMA.FTZ R52, R52, UR52, -R71 ;  /* 0x0000003434347c23 */ /* 0x000fc20008010847 */
[----:B---3--:R-:W-:-:S06]  /*1cda0*/  FADD.FTZ R10, R28, R3 ;  /* 0x000000031c0a7221 */ /* 0x008fcc0000010000 */
[----:B------:R-:W3:Y:S01]  /*1cdb0*/  MUFU.EX2 R207, R207 ;  /* 0x000000cf00cf7308 */ /* 0x000ee20000000800 */
[----:B----4-:R-:W-:-:S07]  /*1cdc0*/  FADD.FTZ R3, R63, R8 ;  /* 0x000000083f037221 */ /* 0x010fce0000010000 */
[----:B------:R-:W4:Y:S01]  /*1cdd0*/  MUFU.EX2 R206, R206 ;  /* 0x000000ce00ce7308 */ /* 0x000f220000000800 */
[----:B-1----:R-:W-:-:S01]  /*1cde0*/  FADD.FTZ R5, R27, R10 ;  /* 0x0000000a1b057221 */ /* 0x002fc20000010000 */
[----:B------:R-:W-:-:S06]  /*1cdf0*/  F2FP.SATFINITE.E4M3.F32.PACK_AB_MERGE_C R212, R9, R212, R75 ;  /* 0x000000d409d4723e */ /* 0x000fcc000480704b */
[----:B------:R-:W1:Y:S01]  /*1ce00*/  MUFU.EX2 R30, R30 ;  /* 0x0000001e001e7308 */ /* 0x000e620000000800 */
[----:B-----5:R-:W-:-:S01]  /*1ce10*/  FADD.FTZ R8, R0, R3 ;  /* 0x0000000300087221 */ /* 0x020fc20000010000 */
[----:B------:R-:W5:Y:S06]  /*1ce20*/  @P4 LDC R9, c[0x0][0x44c] ;  /* 0x00011300ff094b82 */ /* 0x000f6c0000000800 */
[----:B------:R-:W1:Y:S01]  /*1ce30*/  MUFU.EX2 R53, R54 ;  /* 0x0000003600357308 */ /* 0x000e620000000800 */
[C---:B0-----:R-:W-:Y:S01]  /*1ce40*/  F2FP.SATFINITE.E4M3.F32.PACK_AB_MERGE_C R27, R70.reuse, R27, RZ ;  /* 0x0000001b461b723e */ /* 0x041fe200048070ff */
[----:B------:R-:W-:Y:S01]  /*1ce50*/  FADD.FTZ R70, R70, R5 ;  /* 0x0000000546467221 */ /* 0x000fe20000010000 */
[----:B--2---:R-:W-:-:S05]  /*1ce60*/  F2FP.SATFINITE.E4M3.F32.PACK_AB_MERGE_C R0, R49, R0, RZ ;  /* 0x000000003100723e */ /* 0x004fca00048070ff */
[----:B------:R-:W-:Y:S01]  /*1ce70*/  MUFU.EX2 R6, R52 ;  /* 0x0000003400067308 */ /* 0x000fe20000000800 */
[----:B------:R-:W-:-:S07]  /*1ce80*/  FADD.FTZ R49, R49, R8 ;  /* 0x0000000831317221 */ /* 0x000fce0000010000 */
[----:B------:R-:W0:Y:S01]  /*1ce90*/  MUFU.EX2 R7, R56 ;  /* 0x0000003800077308 */ /* 0x000e220000000800 */
[----:B------:R-:W-:Y:S01]  /*1cea0*/  F2FP.SATFINITE.E4M3.F32.PACK_AB_MERGE_C R204, R63, R204, R0 ;  /* 0x000000cc3fcc723e */ /* 0x000fe20004807000 */
[----:B---3--:R-:W-:Y:S01]  /*1ceb0*/  FADD.FTZ R3, R207, R70 ;  /* 0x00000046cf037221 */ /* 0x008fe20000010000 */
[----:B----4-:R-:W-:-:S05]  /*1cec0*/  FADD.FTZ R0, R206, R49 ;  /* 0x00000031ce007221 */ /* 0x010fca0000010000 */
[----:B------:R-:W2:Y:S01]  /*1ced0*/  MUFU.EX2 R200, R200 ;  /* 0x000000c800c87308 */ /* 0x000ea20000000800 */
[----:B-1----:R-:W-:-:S01]  /*1cee0*/  FADD.FTZ R5, R30, R3 ;  /* 0x000000031e057221 */ /* 0x002fc20000010000 */
[----:B------:R-:W-:Y:S01]  /*1cef0*/  FADD.FTZ R3, R53, R0 ;  /* 0x0000000035037221 */ /* 0x000fe20000010000 */
[----:B------:R-:W-:-:S01]  /*1cf00*/  FFMA.FTZ R34, R78, UR52, -R36 ;  /* 0x000000344e227c23 */ /* 0x000fc20008010824 */
[----:B------:R-:W-:-:S04]  /*1cf10*/  FFMA.FTZ R201, R79, UR52, -R36 ;  /* 0x000000344fc97c23 */ /* 0x000fc80008010824 */
[----:B------:R-:W-:Y:S01]  /*1cf20*/  MUFU.EX2 R29, R29 ;  /* 0x0000001d001d7308 */ /* 0x000fe20000000800 */
[----:B0-----:R-:W-:Y:S01]  /*1cf30*/  F2FP.SATFINITE.E4M3.F32.PACK_AB_MERGE_C R0, R7, R6, RZ ;  /* 0x000000060700723e */ /* 0x001fe200048070ff */
[----:B------:R-:W-:Y:S01]  /*1cf40*/  FADD.FTZ R6, R6, R3 ;  /* 0x0000000306067221 */ /* 0x000fe20000010000 */
[----:B------:R-:W-:-:S01]  /*1cf50*/  FFMA.FTZ R68, R68, UR52, -R71 ;  /* 0x0000003444447c23 */ /* 0x000fc20008010847 */
[----:B------:R-:W-:Y:S01]  /*1cf60*/  FFMA.FTZ R69, R69, UR52, -R71 ;  /* 0x0000003445457c23 */ /* 0x000fe20008010847 */
[----:B------:R-:W-:-:S01]  /*1cf70*/  FFMA.FTZ R38, R38, UR52, -R36 ;  /* 0x0000003426267c23 */ /* 0x000fc20008010824 */
[----:B------:R-:W-:Y:S01]  /*1cf80*/  FADD.FTZ R7, R7, R6 ;  /* 0x0000000607077221 */ /* 0x000fe20000010000 */
[----:B------:R-:W-:Y:S01]  /*1cf90*/  F2FP.SATFINITE.E4M3.F32.PACK_AB_MERGE_C R206, R53, R206, R0 ;  /* 0x000000ce35ce723e */ /* 0x000fe20004807000 */
[----:B------:R-:W-:Y:S01]  /*1cfa0*/  FFMA.FTZ R55, R55, UR52, -R71 ;  /* 0x0000003437377c23 */ /* 0x000fe20008010847 */
[----:B------:R-:W0:Y:S01]  /*1cfb0*/  @P4 LDC R10, c[0x0][0x450] ;  /* 0x00011400ff0a4b82 */ /* 0x000e220000000800 */
[----:B--2---:R-:W-:-:S01]  /*1cfc0*/  FADD.FTZ R0, R200, R7 ;  /* 0x00000007c8007221 */ /* 0x004fc20000010000 */
[----:B-----5:R-:W-:-:S02]  /*1cfd0*/  @P4 IMAD.HI.U32 R7, R108, R9, RZ ;  /* 0x000000096c074227 */ /* 0x020fc400078e00ff */
[----:B------:R-:W2:Y:S01]  /*1cfe0*/  LDL R9, [R1+0x44] ;  /* 0x0000440001097983 */ /* 0x000ea20000100800 */
[----:B------:R-:W1:Y:S01]  /*1cff0*/  MUFU.EX2 R34, R34 ;  /* 0x0000002200227308 */ /* 0x000e620000000800 */
[----:B------:R-:W-:-:S01]  /*1d000*/  FFMA.FTZ R31, R80, UR52, -R36 ;  /* 0x00000034501f7c23 */ /* 0x000fc20008010824 */
[----:B------:R-:W-:-:S06]  /*1d010*/  FFMA.FTZ R76, R81, UR52, -R36 ;  /* 0x00000034514c7c23 */ /* 0x000fcc0008010824 */
[----:B------:R-:W3:Y:S08]  /*1d020*/  MUFU.EX2 R201, R201 ;  /* 0x000000c900c97308 */ /* 0x000ef00000000800 */
[----:B------:R-:W-:Y:S01]  /*1d030*/  MUFU.EX2 R68, R68 ;  /* 0x0000004400447308 */ /* 0x000fe20000000800 */
[----:B-1----:R-:W-:Y:S01]  /*1d040*/  F2FP.SATFINITE.E4M3.F32.PACK_AB_MERGE_C R8, R29, R34, RZ ;  /* 0x000000221d08723e */ /* 0x002fe200048070ff */
[----:B------:R-:W-:-:S06]  /*1d050*/  FADD.FTZ R34, R34, R5 ;  /* 0x0000000522227221 */ /* 0x000fcc0000010000 */
[----:B------:R-:W1:Y:S08]  /*1d060*/  MUFU.EX2 R69, R69 ;  /* 0x0000004500457308 */ /* 0x000e700000000800 */
[----:B------:R-:W4:Y:S01]  /*1d070*/  MUFU.EX2 R38, R38 ;  /* 0x0000002600267308 */ /* 0x000f220000000800 */
[----:B------:R-:W-:-:S07]  /*1d080*/  FFMA.FTZ R95, R95, UR52, -R71 ;  /* 0x000000345f5f7c23 */ /* 0x000fce0008010847 */
[----:B------:R-:W5:Y:S01]  /*1d090*/  MUFU.EX2 R55, R55 ;  /* 0x0000003700377308 */ /* 0x000f620000000800 */
[----:B------:R-:W-:-:S01]  /*1d0a0*/  FADD.FTZ R34, R29, R34 ;  /* 0x000000221d227221 */ /* 0x000fc20000010000 */
[----:B------:R-:W-:-:S06]  /*1d0b0*/  FFMA.FTZ R44, R44, UR52, -R36 ;  /* 0x000000342c2c7c23 */ /* 0x000fcc0008010824 */
[----:B------:R-:W0:Y:S01]  /*1d0c0*/  MUFU.EX2 R31, R31 ;  /* 0x0000001f001f7308 */ /* 0x000e220000000800 */
[----:B------:R-:W-:-:S01]  /*1d0d0*/  FFMA.FTZ R36, R83, UR52, -R36 ;  /* 0x0000003453247c23 */ /* 0x000fc20008010824 */
[----:B---3--:R-:W-:-:S06]  /*1d0e0*/  FADD.FTZ R3, R201, R34 ;  /* 0x00000022c9037221 */ /* 0x008fcc0000010000 */
[----:B------:R-:W3:Y:S01]  /*1d0f0*/  MUFU.EX2 R76, R76 ;  /* 0x0000004c004c7308 */ /* 0x000ee20000000800 */
[----:B------:R-:W-:-:S01]  /*1d100*/  FFMA.FTZ R33, R33, UR52, -R71 ;  /* 0x0000003421217c23 */ /* 0x000fc20008010847 */
[----:B-1----:R-:W-:Y:S01]  /*1d110*/  F2FP.SATFINITE.E4M3.F32.PACK_AB_MERGE_C R5, R69, R68, RZ ;  /* 0x000000444505723e */ /* 0x002fe200048070ff */
[----:B----4-:R-:W-:-:S05]  /*1d120*/  FADD.FTZ R6, R38, R3 ;  /* 0x0000000326067221 */ /* 0x010fca0000010000 */
[----:B------:R-:W1:Y:S01]  /*1d130*/  MUFU.EX2 R203, R203 ;  /* 0x000000cb00cb7308 */ /* 0x000e620000000800 */
[----:B------:R-:W-:Y:S01]  /*1d140*/  F2FP.SATFINITE.E4M3.F32.PACK_AB_MERGE_C R207, R30, R207, R8 ;  /* 0x000000cf1ecf723e */ /* 0x000fe20004807008 */
[----:B------:R-:W-:Y:S02]  /*1d150*/  IMAD.MOV.U32 R8, RZ, RZ, R108 ;  /* 0x000000ffff087224 */ /* 0x000fe400078e006c */
[----:B-----5:R-:W-:-:S04]  /*1d160*/  FADD.FTZ R3, R55, R0 ;  /* 0x0000000037037221 */ /* 0x020fc80000010000 */
[----:B------:R-:W4:Y:S01]  /*1d170*/  MUFU.EX2 R95, R95 ;  /* 0x0000005f005f7308 */ /* 0x000f220000000800 */
[----:B------:R-:W-:Y:S01]  /*1d180*/  F2FP.SATFINITE.E4M3.F32.PACK_AB_MERGE_C R200, R55, R200, R5 ;  /* 0x000000c837c8723e */ /* 0x000fe20004807005 */
[----:B0-----:R-:W-:Y:S01]  /*1d190*/  FADD.FTZ R5, R31, R6 ;  /* 0x000000061f057221 */ /* 0x001fe20000010000 */
[----:B------:R-:W-:-:S05]  /*1d1a0*/  @P4 SHF.R.U32.HI R8, RZ, R10, R7 ;  /* 0x0000000aff084219 */ /* 0x000fca0000011607 */
[----:B------:R-:W0:Y:S01]  /*1d1b0*/  MUFU.EX2 R44, R44 ;  /* 0x0000002c002c7308 */ /* 0x000e220000000800 */
[----:B------:R-:W-:-:S01]  /*1d1c0*/  FADD.FTZ R68, R68, R3 ;  /* 0x0000000344447221 */ /* 0x000fc20000010000 */
[----:B---3--:R-:W-:-:S06]  /*1d1d0*/  F2FP.SATFINITE.E4M3.F32.PACK_AB_MERGE_C R31, R76, R31, RZ ;  /* 0x0000001f4c1f723e */ /* 0x008fcc00048070ff */
[----:B------:R-:W3:Y:S01]  /*1d1e0*/  MUFU.EX2 R202, R33 ;  /* 0x0000002100ca7308 */ /* 0x000ee20000000800 */
[----:B------:R-:W-:Y:S01]  /*1d1f0*/  IADD3 R0, R8, R105, -R107 ;  /* 0x0000006908007210 */ /* 0x000fe20007ffe86b */
[----:B------:R-:W-:-:S06]  /*1d200*/  FADD.FTZ R76, R76, R5 ;  /* 0x000000054c4c7221 */ /* 0x000fcc0000010000 */
[----:B------:R-:W-:Y:S08]  /*1d210*/  MUFU.EX2 R35, R35 ;  /* 0x0000002300237308 */ /* 0x000ff00000000800 */
[----:B------:R-:W5:Y:S01]  /*1d220*/  MUFU.EX2 R36, R36 ;  /* 0x0000002400247308 */ /* 0x000f620000000800 */
[----:B------:R-:W-:-:S01]  /*1d230*/  FADD.FTZ R68, R69, R68 ;  /* 0x0000004445447221 */ /* 0x000fc20000010000 */
[----:B-1----:R-:W-:Y:S01]  /*1d240*/  FADD.FTZ R5, R203, R76 ;  /* 0x0000004ccb057221 */ /* 0x002fe20000010000 */
[----:B------:R-:W-:-:S04]  /*1d250*/  IMAD.HI R8, R0, 0x66666667, RZ ;  /* 0x6666666700087827 */ /* 0x000fc800078e02ff */
[----:B------:R-:W-:Y:S01]  /*1d260*/  FFMA.FTZ R85, R85, UR52, -R71 ;  /* 0x0000003455557c23 */ /* 0x000fe20008010847 */
[----:B----4-:R-:W-:-:S01]  /*1d270*/  FADD.FTZ R3, R95, R68 ;  /* 0x000000445f037221 */ /* 0x010fc20000010000 */
[----:B0-----:R-:W-:Y:S01]  /*1d280*/  FADD.FTZ R6, R44, R5 ;  /* 0x000000052c067221 */ /* 0x001fe20000010000 */
[----:B------:R-:W-:-:S01]  /*1d290*/  FFMA.FTZ R37, R37, UR52, -R71 ;  /* 0x0000003425257c23 */ /* 0x000fc20008010847 */
[----:B------:R-:W-:Y:S01]  /*1d2a0*/  SHF.R.U32.HI R5, RZ, 0x1f, R8 ;  /* 0x0000001fff057819 */ /* 0x000fe20000011608 */
[----:B---3--:R-:W-:-:S01]  /*1d2b0*/  FADD.FTZ R0, R202, R3 ;  /* 0x00000003ca007221 */ /* 0x008fc20000010000 */
[----:B------:R-:W-:Y:S02]  /*1d2c0*/  MUFU.EX2 R85, R85 ;  /* 0x0000005500557308 */ /* 0x000fe40000000800 */
[----:B------:R-:W-:Y:S02]  /*1d2d0*/  LEA.HI.SX32 R5, R8, R5, 0x1a ;  /* 0x0000000508057211 */ /* 0x000fe400078fd2ff */
[----:B-----5:R-:W-:-:S04]  /*1d2e0*/  F2FP.SATFINITE.E4M3.F32.PACK_AB_MERGE_C R3, R36, R35, RZ ;  /* 0x000000232403723e */ /* 0x020fc800048070ff */
[----:B------:R-:W0:Y:S01]  /*1d2f0*/  MUFU.EX2 R12, R37 ;  /* 0x00000025000c7308 */ /* 0x000e220000000800 */
[----:B------:R-:W-:Y:S02]  /*1d300*/  F2FP.SATFINITE.E4M3.F32.PACK_AB_MERGE_C R208, R57, R208, R20 ;  /* 0x000000d039d0723e */ /* 0x000fe40004807014 */
[----:B------:R-:W-:Y:S01]  /*1d310*/  F2FP.SATFINITE.E4M3.F32.PACK_AB_MERGE_C R203, R44, R203, R3 ;  /* 0x000000cb2ccb723e */ /* 0x000fe20004807003 */
[----:B------:R-:W-:Y:S01]  /*1d320*/  VIADD R3, R106, 0xfffffffe ;  /* 0xfffffffe6a037836 */ /* 0x000fe20000000000 */
[----:B------:R-:W-:Y:S01]  /*1d330*/  F2FP.SATFINITE.E4M3.F32.PACK_AB_MERGE_C R217, R89, R88, RZ ;  /* 0x0000005859d9723e */ /* 0x000fe200048070ff */
[----:B------:R-:W-:-:S01]  /*1d340*/  FADD.FTZ R11, R35, R6 ;  /* 0x00000006230b7221 */ /* 0x000fc20000010000 */
[----:B------:R-:W-:Y:S02]  /*1d350*/  F2FP.SATFINITE.E4M3.F32.PACK_AB_MERGE_C R218, R39, R218, R26 ;  /* 0x000000da27da723e */ /* 0x000fe4000480701a */
[----:B------:R-:W-:Y:S02]  /*1d360*/  CS2R R32, SRZ ;  /* 0x0000000000207805 */ /* 0x000fe4000001ff00 */
[----:B------:R-:W-:Y:S01]  /*1d370*/  F2FP.SATFINITE.E4M3.F32.PACK_AB_MERGE_C R217, R87, R86, R217 ;  /* 0x0000005657d9723e */ /* 0x000fe200048070d9 */
[----:B------:R-:W-:-:S01]  /*1d380*/  FADD.FTZ R11, R36, R11 ;  /* 0x0000000b240b7221 */ /* 0x000fc20000010000 */
[----:B------:R-:W-:-:S02]  /*1d390*/  F2FP.SATFINITE.E4M3.F32.PACK_AB_MERGE_C R214, R47, R214, R14 ;  /* 0x000000d62fd6723e */ /* 0x000fc4000480700e */
[----:B0-----:R-:W-:Y:S01]  /*1d3a0*/  F2FP.SATFINITE.E4M3.F32.PACK_AB_MERGE_C R7, R12, R85, RZ ;  /* 0x000000550c07723e */ /* 0x001fe200048070ff */
[----:B------:R-:W-:Y:S01]  /*1d3b0*/  FADD.FTZ R85, R85, R0 ;  /* 0x0000000055557221 */ /* 0x000fe20000010000 */
[----:B------:R-:W-:Y:S02]  /*1d3c0*/  F2FP.SATFINITE.E4M3.F32.PACK_AB_MERGE_C R215, R50, R215, R51 ;  /* 0x000000d732d7723e */ /* 0x000fe40004807033 */
[----:B------:R-:W-:Y:S02]  /*1d3d0*/  CS2R R34, SRZ ;  /* 0x0000000000227805 */ /* 0x000fe4000001ff00 */
[----:B------:R-:W-:Y:S01]  /*1d3e0*/  F2FP.SATFINITE.E4M3.F32.PACK_AB_MERGE_C R209, R40, R209, R41 ;  /* 0x000000d128d1723e */ /* 0x000fe20004807029 */
[----:B------:R-:W-:Y:S01]  /*1d3f0*/  FADD.FTZ R12, R12, R85 ;  /* 0x000000550c0c7221 */ /* 0x000fe20000010000 */
[----:B------:R-:W-:Y:S02]  /*1d400*/  F2FP.SATFINITE.E4M3.F32.PACK_AB_MERGE_C R210, R59, R210, R46 ;  /* 0x000000d23bd2723e */ /* 0x000fe4000480702e */
[----:B------:R-:W-:-:S02]  /*1d410*/  CS2R R36, SRZ ;  /* 0x0000000000247805 */ /* 0x000fc4000001ff00 */
[----:B------:R-:W-:Y:S02]  /*1d420*/  F2FP.SATFINITE.E4M3.F32.PACK_AB_MERGE_C R211, R24, R211, R25 ;  /* 0x000000d318d3723e */ /* 0x000fe40004807019 */
[----:B------:R-:W-:Y:S02]  /*1d430*/  CS2R R24, SRZ ;  /* 0x0000000000187805 */ /* 0x000fe4000001ff00 */
[----:B------:R-:W-:Y:S02]  /*1d440*/  F2FP.SATFINITE.E4M3.F32.PACK_AB_MERGE_C R205, R28, R205, R27 ;  /* 0x000000cd1ccd723e */ /* 0x000fe4000480701b */
[----:B------:R-:W-:Y:S02]  /*1d450*/  CS2R R26, SRZ ;  /* 0x00000000001a7805 */ /* 0x000fe4000001ff00 */
[----:B------:R-:W-:Y:S02]  /*1d460*/  F2FP.SATFINITE.E4M3.F32.PACK_AB_MERGE_C R201, R38, R201, R31 ;  /* 0x000000c926c9723e */ /* 0x000fe4000480701f */
[----:B------:R-:W-:-:S02]  /*1d470*/  CS2R R28, SRZ ;  /* 0x00000000001c7805 */ /* 0x000fc4000001ff00 */
[----:B------:R-:W-:Y:S02]  /*1d480*/  F2FP.SATFINITE.E4M3.F32.PACK_AB_MERGE_C R202, R202, R95, R7 ;  /* 0x0000005fcaca723e */ /* 0x000fe40004807007 */
        /* <DEDUP_REMOVED lines=42> */
[----:B--2---:R-:W-:-:S04]  /*1d730*/  VIMNMX R20, R9, R5, !PT ;  /* 0x0000000509147248 */ /* 0x004fc80007fe0100 */
[----:B------:R-:W-:-:S13]  /*1d740*/  ISETP.GE.AND P1, PT, R3, R20, PT ;  /* 0x000000140300720c */ /* 0x000fda0003f26270 */
[----:B------:R-:W-:Y:S05]  /*1d750*/  @!P1 BRA `(.L_x_6761) ;  /* 0x0000004c00a09947 */ /* 0x000fea0003800000 */
[----:B------:R-:W-:Y:S01]  /*1d760*/  IMAD.MOV.U32 R0, RZ, RZ, R3 ;  /* 0x000000ffff007224 */ /* 0x000fe200078e0003 */
[----:B------:R-:W-:Y:S01]  /*1d770*/  MOV R9, R4 ;  /* 0x0000000400097202 */ /* 0x000fe20000000f00 */
        /* <DEDUP_REMOVED lines=50> */
[----:B------:R-:W-:-:S07]  /*1daa0*/  CS2R R24, SRZ ;  /* 0x0000000000187805 */ /* 0x000fce000001ff00 */
.L_x_6773:
[----:B------:R-:W2:Y:S01]  /*1dab0*/  LDL R4, [R1+0x2c] ;  /* 0x00002c0001047983 */ /* 0x000ea20000100800 */
[----:B------:R-:W-:Y:S01]  /*1dac0*/  ISETP.NE.AND P1, PT, R3, 0x1, PT ;  /* 0x000000010300780c */ /* 0x000fe20003f25270 */
[----:B------:R-:W-:Y:S05]  /*1dad0*/  YIELD ;  /* 0x0000000000007946 */ /* 0x000fea0003800000 */
[----:B------:R-:W-:-:S04]  /*1dae0*/  SEL R229, RZ, 0x1, P1 ;  /* 0x00000001ffe57807 */ /* 0x000fc80000800000 */
[----:B------:R-:W-:Y:S02]  /*1daf0*/  LOP3.LUT R229, R8, R229, RZ, 0x3c, !PT ;  /* 0x000000e508e57212 */ /* 0x000fe400078e3cff */
[----:B--2---:R-:W-:-:S13]  /*1db00*/  ISETP.NE.AND P1, PT, R4, RZ, PT ;  /* 0x000000ff0400720c */ /* 0x004fda0003f25270 */
[----:B------:R-:W-:Y:S05]  /*1db10*/  @P1 BRA `(.L_x_6762) ;  /* 0x00000000003c1947 */ /* 0x000fea0003800000 */
[----:B------:R-:W-:Y:S05]  /*1db20*/  @!P0 BRA `(.L_x_6763) ;  /* 0x0000000000048947 */ /* 0x000fea0003800000 */
[----:B------:R-:W-:Y:S01]  /*1db30*/  BPT.TRAP 0x1 ;  /* 0x000000040000795c */ /* 0x000fe20000300000 */
.L_x_6763:
        /* <DEDUP_REMOVED lines=8> */
.L_x_6764:
[----:B------:R-:W-:Y:S04]  /*1dbc0*/  BSSY B0, `(.L_x_6762) ;  /* 0x0000004000007945 */ /* 0x000fe80003800000 */
[----:B-1----:R-:W-:Y:S05]  /*1dbd0*/  @P2 BRA `(.L_x_6765) ;  /* 0x0000000000082947 */ /* 0x002fea0003800000 */
[----:B------:R-:W1:Y:S02]  /*1dbe0*/  SYNCS.PHASECHK.TRANS64.TRYWAIT P2, [R5+URZ+0x33430], R4 ;  /* 0x03343004050075a7 */ /* 0x000e64000804017f */
[----:B-1----:R-:W-:Y:S05]  /*1dbf0*/  @!P2 BRA `(.L_x_6766) ;  /* 0x0000019c0090a947 */ /* 0x002fea0003800000 */
.L_x_6765:
[----:B------:R-:W-:Y:S05]  /*1dc00*/  BSYNC B0 ;  /* 0x0000000000007941 */ /* 0x000fea0003800000 */
.L_x_6762:
[----:B01----:R-:W0:Y:S01]  /*1dc10*/  S2R R4, SR_TID.X ;  /* 0x0000000000047919 */ /* 0x003e220000002100 */
[----:B------:R-:W-:Y:S01]  /*1dc20*/  VIADD R221, R3, 0x1 ;  /* 0x0000000103dd7836 */ /* 0x000fe20000000000 */
[----:B------:R-:W-:Y:S05]  /*1dc30*/  WARPSYNC.ALL ;  /* 0x0000000000007948 */ /* 0x000fea0003800000 */
[C---:B------:R-:W-:Y:S01]  /*1dc40*/  ISETP.NE.AND P2, PT, R221.reuse, 0x2, PT ;  /* 0x00000002dd00780c */ /* 0x040fe20003f45270 */
[----:B------:R-:W-:Y:S01]  /*1dc50*/  UMOV UR44, UR24 ;  /* 0x00000018002c7c82 */ /* 0x000fe20008000000 */
[----:B------:R-:W-:Y:S01]  /*1dc60*/  UMOV UR45, UR25 ;  /* 0x00000019002d7c82 */ /* 0x000fe20008000000 */
[----:B------:R-:W-:Y:S01]  /*1dc70*/  IMAD.MOV.U32 R121, RZ, RZ, -0x7fffffe0 ;  /* 0x80000020ff797424 */ /* 0x000fe200078e00ff */
[----:B------:R-:W-:Y:S01]  /*1dc80*/  SEL R221, R221, RZ, P2 ;  /* 0x000000ffdddd7207 */ /* 0x000fe20001000000 */
[----:B------:R-:W-:Y:S01]  /*1dc90*/  UMOV UR40, UR24 ;  /* 0x0000001800287c82 */ /* 0x000fe20008000000 */
[----:B------:R-:W-:Y:S01]  /*1dca0*/  UMOV UR41, UR25 ;  /* 0x0000001900297c82 */ /* 0x000fe20008000000 */
[----:B------:R-:W-:Y:S01]  /*1dcb0*/  MOV R7, 0x80000020 ;  /* 0x8000002000077802 */ /* 0x000fe20000000f00 */
[----:B------:R-:W-:Y:S01]  /*1dcc0*/  IMAD.MOV.U32 R15, RZ, RZ, -0x7fffffe0 ;  /* 0x80000020ff0f7424 */ /* 0x000fe200078e00ff */
[----:B------:R-:W-:Y:S01]  /*1dcd0*/  R2UR UR43, R121 ;  /* 0x00000000792b72ca */ /* 0x000fe200000e0000 */
[----:B------:R-:W-:Y:S01]  /*1dce0*/  UMOV UR32, UR24 ;  /* 0x0000001800207c82 */ /* 0x000fe20008000000 */
[----:B------:R-:W-:Y:S01]  /*1dcf0*/  R2UR UR27, R7 ;  /* 0x00000000071b72ca */ /* 0x000fe200000e0000 */
[----:B------:R-:W-:Y:S01]  /*1dd00*/  UMOV UR33, UR25 ;  /* 0x0000001900217c82 */ /* 0x000fe20008000000 */
[----:B------:R-:W-:Y:S01]  /*1dd10*/  R2UR UR35, R15 ;  /* 0x000000000f2372ca */ /* 0x000fe200000e0000 */
[----:B------:R-:W-:Y:S01]  /*1dd20*/  UMOV UR28, UR24 ;  /* 0x00000018001c7c82 */ /* 0x000fe20008000000 */
[----:B------:R-:W-:Y:S01]  /*1dd30*/  R2UR UR31, R121 ;  /* 0x00000000791f72ca */ /* 0x000fe200000e0000 */
[----:B------:R-:W-:Y:S01]  /*1dd40*/  UMOV UR29, UR25 ;  /* 0x00000019001d7c82 */ /* 0x000fe20008000000 */
[----:B------:R-:W-:Y:S01]  /*1dd50*/  R2UR UR7, R7 ;  /* 0x00000000070772ca */ /* 0x000fe200000e0000 */
[----:B------:R-:W-:-:S02]  /*1dd60*/  IMAD.MOV.U32 R15, RZ, RZ, -0x7fffffe0 ;  /* 0x80000020ff0f7424 */ /* 0x000fc400078e00ff */
[----:B------:R-:W-:Y:S01]  /*1dd70*/  IMAD.MOV.U32 R7, RZ, RZ, -0x7fffffe0 ;  /* 0x80000020ff077424 */ /* 0x000fe200078e00ff */
[----:B0-----:R-:W-:-:S04]  /*1dd80*/  SHF.R.U32.HI R4, RZ, 0x7, R4 ;  /* 0x00000007ff047819 */ /* 0x001fc80000011604 */
[----:B------:R-:W-:Y:S01]  /*1dd90*/  IADD3 R5, R4, 0x8, RZ ;  /* 0x0000000804057810 */ /* 0x000fe20007ffe0ff */
[----:B------:R-:W-:-:S04]  /*1dda0*/  IMAD R4, R221, 0x780, R13 ;  /* 0x00000780dd047824 */ /* 0x000fc800078e020d */
[----:B------:R0:W-:Y:S01]  /*1ddb0*/  BAR.SYNC.DEFER_BLOCKING R5, 0x100 ;  /* 0x000400050000751d */ /* 0x0001e20000010000 */
[C---:B------:R-:W-:Y:S01]  /*1ddc0*/  R2UR UR46, R4.reuse ;  /* 0x00000000042e72ca */ /* 0x040fe200000e0000 */
[C---:B------:R-:W-:Y:S02]  /*1ddd0*/  VIADD R120, R4.reuse, 0x80 ;  /* 0x0000008004787836 */ /* 0x040fe40000000000 */
[C---:B------:R-:W-:Y:S02]  /*1dde0*/  VIADD R6, R4.reuse, 0x100 ;  /* 0x0000010004067836 */ /* 0x040fe40000000000 */
[----:B------:R-:W-:Y:S01]  /*1ddf0*/  VIADD R14, R4, 0x180 ;  /* 0x00000180040e7836 */ /* 0x000fe20000000000 */
[----:B------:R-:W-:Y:S01]  /*1de00*/  R2UR UR42, R120 ;  /* 0x00000000782a72ca */ /* 0x000fe200000e0000 */
[----:B0-----:R-:W-:Y:S01]  /*1de10*/  IMAD.MOV.U32 R5, RZ, RZ, -0x7fffffe0 ;  /* 0x80000020ff057424 */ /* 0x001fe200078e00ff */
[----:B------:R-:W-:Y:S01]  /*1de20*/  R2UR UR26, R6 ;  /* 0x00000000061a72ca */ /* 0x000fe200000e0000 */
[----:B------:R-:W-:Y:S01]  /*1de30*/  VIADD R120, R4, 0x200 ;  /* 0x0000020004787836 */ /* 0x000fe20000000000 */
[----:B------:R-:W-:Y:S01]  /*1de40*/  R2UR UR34, R14 ;  /* 0x000000000e2272ca */ /* 0x000fe200000e0000 */
[C---:B------:R-:W-:Y:S01]  /*1de50*/  VIADD R6, R4.reuse, 0x2 ;  /* 0x0000000204067836 */ /* 0x040fe20000000000 */
[----:B------:R-:W-:Y:S01]  /*1de60*/  R2UR UR47, R5 ;  /* 0x00000000052f72ca */ /* 0x000fe200000e0000 */
[----:B------:R-:W-:Y:S01]  /*1de70*/  VIADD R14, R4, 0x82 ;  /* 0x00000082040e7836 */ /* 0x000fe20000000000 */
[----:B------:R-:W-:Y:S01]  /*1de80*/  R2UR UR30, R120 ;  /* 0x00000000781e72ca */ /* 0x000fe200000e0000 */
[----:B------:R-:W-:Y:S01]  /*1de90*/  IMAD.MOV.U32 R5, RZ, RZ, -0x7fffffe0 ;  /* 0x80000020ff057424 */ /* 0x000fe200078e00ff */
[----:B------:R-:W-:Y:S01]  /*1dea0*/  R2UR UR6, R6 ;  /* 0x00000000060672ca */ /* 0x000fe200000e0000 */
[----:B------:R-:W-:Y:S01]  /*1deb0*/  VIADD R6, R4, 0x102 ;  /* 0x0000010204067836 */ /* 0x000fe20000000000 */
[----:B------:R-:W-:-:S07]  /*1dec0*/  WARPGROUP.ARRIVE ;  /* 0x00000000000079c5 */ /* 0x000fce0000000000 */
        /* <DEDUP_REMOVED lines=14> */
[----:B------:R-:W-:Y:S02]  /*1dfb0*/  WARPGROUP.DEPBAR.LE gsb0, 0x0 ;  /* 0x00008000000079c5 */ /* 0x000fe40000010000 */
[----:B------:R-:W-:-:S06]  /*1dfc0*/  WARPGROUP.ARRIVE ;  /* 0x00000000000079c5 */ /* 0x000fcc0000000000 */
[----:B------:R-:W-:Y:S03]  /*1dfd0*/  QGMMA.64x32x32.F32.E4M3.E4M3 R152, gdesc[UR24], RZ, !UPT, gsb0 ;  /* 0x00600000189879f3 */ /* 0x000fe6000c0008ff */
[----:B------:R-:W-:Y:S02]  /*1dfe0*/  WARPGROUP.DEPBAR.LE gsb0, 0x0 ;  /* 0x00008000000079c5 */ /* 0x000fe40000010000 */
[----:B------:R-:W-:-:S06]  /*1dff0*/  WARPGROUP.ARRIVE ;  /* 0x00000000000079c5 */ /* 0x000fcc0000000000 */
[----:B------:R-:W-:Y:S01]  /*1e000*/  QGMMA.64x32x32.F32.E4M3.E4M3 R136, gdesc[UR32], RZ, !UPT, gsb0 ;  /* 0x00600000208879f3 */ /* 0x000fe2000c0008ff */
[----:B------:R-:W-:Y:S01]  /*1e010*/  UMOV UR32, UR4 ;  /* 0x0000000400207c82 */ /* 0x000fe20008000000 */
[----:B------:R-:W-:Y:S01]  /*1e020*/  UMOV UR33, UR5 ;  /* 0x0000000500217c82 */ /* 0x000fe20008000000 */
        /* <DEDUP_REMOVED lines=52> */
[----:B------:R-:W-:Y:S02]  /*1e370*/  R2UR UR46, R6 ;  /* 0x00000000062e72ca */ /* 0x000fe400000e0000 */
[----:B------:R-:W-:Y:S01]  /*1e380*/  R2UR UR47, R7 ;  /* 0x00000000072f72ca */ /* 0x000fe200000e0000 */
        /* <DEDUP_REMOVED lines=111> */
[C---:B------:R-:W-:Y:S01]  /*1ea80*/  VIADD R6, R4.reuse, 0x682 ;  /* 0x0000068204067836 */ /* 0x040fe20000000000 */
[----:B------:R-:W-:Y:S01]  /*1ea90*/  IADD3 R4, R4, 0x702, RZ ;  /* 0x0000070204047810 */ /* 0x000fe20007ffe0ff */
        /* <DEDUP_REMOVED lines=34> */
.L_x_6768:
[----:B------:R-:W-:Y:S01]  /*1ecc0*/  SHF.L.U32 R4, R8, 0x1f, RZ ;  /* 0x0000001f08047819 */ /* 0x000fe200000006ff */
[----:B------:R-:W-:-:S04]  /*1ecd0*/  IMAD R5, R3, 0x8, R18 ;  /* 0x0000000803057824 */ /* 0x000fc800078e0212 */
[----:B------:R0:W1:Y:S01]  /*1ece0*/  SYNCS.PHASECHK.TRANS64.TRYWAIT P1, [R5+URZ+0x33450], R4 ;  /* 0x03345004050075a7 */ /* 0x000062000802017f */
[----:B------:R-:W-:Y:S05]  /*1ecf0*/  @!P0 BRA `(.L_x_6769) ;  /* 0x0000000000048947 */ /* 0x000fea0003800000 */
[----:B------:R-:W-:Y:S01]  /*1ed00*/  BPT.TRAP 0x1 ;  /* 0x000000040000795c */ /* 0x000fe20000300000 */
.L_x_6769:
[----:B-1----:R-:W-:Y:S05]  /*1ed10*/  @P1 BRA `(.L_x_6767) ;  /* 0x0000000000081947 */ /* 0x002fea0003800000 */
[----:B------:R-:W1:Y:S02]  /*1ed20*/  SYNCS.PHASECHK.TRANS64.TRYWAIT P1, [R5+URZ+0x33450], R4 ;  /* 0x03345004050075a7 */ /* 0x000e64000802017f */
[----:B-1----:R-:W-:Y:S05]  /*1ed30*/  @!P1 BRA `(.L_x_6770) ;  /* 0x0000018c00549947 */ /* 0x002fea0003800000 */
.L_x_6767:
[----:B01----:R-:W-:Y:S01]  /*1ed40*/  VIADD R4, R18, 0x200 ;  /* 0x0000020012047836 */ /* 0x003fe20000000000 */
[----:B------:R-:W-:Y:S05]  /*1ed50*/  WARPSYNC.ALL ;  /* 0x0000000000007948 */ /* 0x000fea0003800000 */
[----:B------:R-:W-:Y:S01]  /*1ed60*/  SHF.R.U32.HI R4, RZ, 0x4, R4 ;  /* 0x00000004ff047819 */ /* 0x000fe20000011604 */
[----:B------:R-:W-:Y:S01]  /*1ed70*/  IMAD.MOV.U32 R5, RZ, RZ, -0x3ffffff0 ;  /* 0xc0000010ff057424 */ /* 0x000fe200078e00ff */
[----:B------:R-:W-:Y:S01]  /*1ed80*/  WARPGROUP.ARRIVE ;  /* 0x00000000000079c5 */ /* 0x000fe20000000000 */
[----:B------:R-:W-:Y:S01]  /*1ed90*/  IMAD.MOV.U32 R7, RZ, RZ, -0x3ffffff0 ;  /* 0xc0000010ff077424 */ /* 0x000fe200078e00ff */
[----:B------:R-:W-:-:S04]  /*1eda0*/  LOP3.LUT R4, R4, 0x3fff, RZ, 0xc0, !PT ;  /* 0x00003fff04047812 */ /* 0x000fc800078ec0ff */
[----:B------:R-:W0:Y:S01]  /*1edb0*/  S2R R8, SR_TID.X ;  /* 0x0000000000087919 */ /* 0x000e220000002100 */
[----:B------:R-:W-:Y:S01]  /*1edc0*/  R2UR UR7, R5 ;  /* 0x00000000050772ca */ /* 0x000fe200000e0000 */
[----:B------:R-:W-:Y:S01]  /*1edd0*/  IMAD.MOV.U32 R5, RZ, RZ, -0x3ffffff0 ;  /* 0xc0000010ff057424 */ /* 0x000fe200078e00ff */
[----:B------:R-:W-:-:S05]  /*1ede0*/  LOP3.LUT R4, R4, 0x10000, RZ, 0xfc, !PT ;  /* 0x0001000004047812 */ /* 0x000fca00078efcff */
[----:B------:R-:W-:-:S04]  /*1edf0*/  IMAD R4, R3, 0x780, R4 ;  /* 0x0000078003047824 */ /* 0x000fc800078e0204 */
[C---:B------:R-:W-:Y:S01]  /*1ee00*/  VIADD R6, R4.reuse, 0x180 ;  /* 0x0000018004067836 */ /* 0x040fe20000000000 */
[----:B------:R-:W-:-:S13]  /*1ee10*/  R2UR UR6, R4 ;  /* 0x00000000040672ca */ /* 0x000fda00000e0000 */
[----:B------:R-:W-:Y:S01]  /*1ee20*/  QGMMA.64x192x32.F32.E4M3.E4M3 R24, R216, gdesc[UR4], R24, gsb0 ;  /* 0x02e00004d8187df3 */ /* 0x000fe20008000818 */
[----:B------:R-:W-:Y:S02]  /*1ee30*/  R2UR UR6, R6 ;  /* 0x00000000060672ca */ /* 0x000fe400000e0000 */
[----:B------:R-:W-:Y:S01]  /*1ee40*/  R2UR UR7, R7 ;  /* 0x00000000070772ca */ /* 0x000fe200000e0000 */
[----:B------:R-:W-:Y:S01]  /*1ee50*/  IMAD.MOV.U32 R7, RZ, RZ, -0x3ffffff0 ;  /* 0xc0000010ff077424 */ /* 0x000fe200078e00ff */
[----:B------:R-:W-:Y:S02]  /*1ee60*/  IADD3 R6, R4, 0x300, RZ ;  /* 0x0000030004067810 */ /* 0x000fe40007ffe0ff */
[----:B0-----:R-:W-:Y:S01]  /*1ee70*/  SHF.R.U32.HI R8, RZ, 0x7, R8 ;  /* 0x00000007ff087819 */ /* 0x001fe20000011608 */
[----:B------:R-:W-:Y:S02]  /*1ee80*/  WARPGROUP.DEPBAR.LE gsb0, 0x0 ;  /* 0x00008000000079c5 */ /* 0x000fe40000010000 */
[----:B------:R-:W-:-:S10]  /*1ee90*/  WARPGROUP.ARRIVE ;  /* 0x00000000000079c5 */ /* 0x000fd40000000000 */
[----:B------:R-:W-:Y:S01]  /*1eea0*/  QGMMA.64x192x32.F32.E4M3.E4M3 R24, R212, gdesc[UR4], R24, gsb0 ;  /* 0x02e00004d4187df3 */ /* 0x000fe20008000818 */
[----:B------:R-:W-:Y:S01]  /*1eeb0*/  R2UR UR6, R6 ;  /* 0x00000000060672ca */ /* 0x000fe200000e0000 */
[C---:B------:R-:W-:Y:S01]  /*1eec0*/  VIADD R6, R4.reuse, 0x480 ;  /* 0x0000048004067836 */ /* 0x040fe20000000000 */
[----:B------:R-:W-:Y:S01]  /*1eed0*/  R2UR UR7, R7 ;  /* 0x00000000070772ca */ /* 0x000fe200000e0000 */
[----:B------:R-:W-:Y:S02]  /*1eee0*/  IMAD.MOV.U32 R7, RZ, RZ, -0x3ffffff0 ;  /* 0xc0000010ff077424 */ /* 0x000fe400078e00ff */
        /* <DEDUP_REMOVED lines=19> */
.L_x_6771:
[----:B------:R-:W2:Y:S01]  /*1f020*/  LDL R7, [R1+0x48] ;  /* 0x0000480001077983 */ /* 0x000ea20000100800 */
[----:B------:R-:W1:Y:S03]  /*1f030*/  LDC R5, c[0x0][0x448] ;  /* 0x00011200ff057b82 */ /* 0x000e660000000800 */
[----:B0-----:R-:W2:Y:S04]  /*1f040*/  LDL R4, [R1+0x5c] ;  /* 0x00005c0001047983 */ /* 0x001ea80000100800 */
[----:B------:R-:W3:Y:S04]  /*1f050*/  LDL R202, [R1+0x54] ;  /* 0x0000540001ca7983 */ /* 0x000ee80000100800 */
[----:B------:R-:W4:Y:S04]  /*1f060*/  LDL R201, [R1+0x50] ;  /* 0x0000500001c97983 */ /* 0x000f280000100800 */
[----:B------:R-:W4:Y:S01]  /*1f070*/  LDL R200, [R1+0x4c] ;  /* 0x00004c0001c87983 */ /* 0x000f220000100800 */
[----:B-1----:R-:W-:-:S13]  /*1f080*/  ISETP.NE.AND P1, PT, R5, 0x1, PT ;  /* 0x000000010500780c */ /* 0x002fda0003f25270 */
[----:B------:R-:W0:Y:S08]  /*1f090*/  @P1 LDC R6, c[0x0][0x44c] ;  /* 0x00011300ff061b82 */ /* 0x000e300000000800 */
[----:B------:R-:W1:Y:S01]  /*1f0a0*/  @P1 LDC R5, c[0x0][0x450] ;  /* 0x00011400ff051b82 */ /* 0x000e620000000800 */
[C---:B------:R-:W-:Y:S01]  /*1f0b0*/  FMUL.FTZ R8, R2.reuse, R187 ;  /* 0x000000bb02087220 */ /* 0x040fe20000410000 */
[C---:B------:R-:W-:Y:S01]  /*1f0c0*/  FMUL.FTZ R14, R2.reuse, R188 ;  /* 0x000000bc020e7220 */ /* 0x040fe20000410000 */
[C---:B------:R-:W-:Y:S01]  /*1f0d0*/  FMUL.FTZ R15, R2.reuse, R189 ;  /* 0x000000bd020f7220 */ /* 0x040fe20000410000 */
[----:B------:R-:W-:Y:S01]  /*1f0e0*/  FMUL.FTZ R187, R2, R194 ;  /* 0x000000c202bb7220 */ /* 0x000fe20000410000 */
[----:B------:R-:W-:-:S02]  /*1f0f0*/  IMAD R194, R0, -0xa0, RZ ;  /* 0xffffff6000c27824 */ /* 0x000fc400078e02ff */
[C---:B------:R-:W-:Y:S01]  /*1f100*/  FMUL.FTZ R21, R2.reuse, R190 ;  /* 0x000000be02157220 */ /* 0x040fe20000410000 */
[C---:B------:R-:W-:Y:S01]  /*1f110*/  FMUL.FTZ R189, R2.reuse, R196 ;  /* 0x000000c402bd7220 */ /* 0x040fe20000410000 */
[C---:B------:R-:W-:Y:S01]  /*1f120*/  FMUL.FTZ R190, R2.reuse, R197 ;  /* 0x000000c502be7220 */ /* 0x040fe20000410000 */
[----:B------:R-:W-:Y:S01]  /*1f130*/  MUFU.TANH R14, R14 ;  /* 0x0000000e000e7308 */ /* 0x000fe20000002400 */
[C---:B------:R-:W-:Y:S01]  /*1f140*/  FMUL.FTZ R168, R2.reuse, R168 ;  /* 0x000000a802a87220 */ /* 0x040fe20000410000 */
[C---:B------:R-:W-:Y:S01]  /*1f150*/  FMUL.FTZ R169, R2.reuse, R169 ;  /* 0x000000a902a97220 */ /* 0x040fe20000410000 */
[C---:B------:R-:W-:Y:S01]  /*1f160*/  FMUL.FTZ R172, R2.reuse, R172 ;  /* 0x000000ac02ac7220 */ /* 0x040fe20000410000 */
[----:B------:R-:W-:-:S04]  /*1f170*/  FMUL.FTZ R173, R2, R173 ;  /* 0x000000ad02ad7220 */ /* 0x000fc80000410000 */
[----:B------:R-:W-:Y:S01]  /*1f180*/  MUFU.TANH R15, R15 ;  /* 0x0000000f000f7308 */ /* 0x000fe20000002400 */
[C---:B------:R-:W-:Y:S01]  /*1f190*/  FMUL.FTZ R176, R2.reuse, R176 ;  /* 0x000000b002b07220 */ /* 0x040fe20000410000 */
[C---:B------:R-:W-:Y:S01]  /*1f1a0*/  FMUL.FTZ R177, R2.reuse, R177 ;  /* 0x000000b102b17220 */ /* 0x040fe20000410000 */
[C---:B------:R-:W-:Y:S01]  /*1f1b0*/  FMUL.FTZ R180, R2.reuse, R180 ;  /* 0x000000b402b47220 */ /* 0x040fe20000410000 */
[----:B------:R-:W-:-:S04]  /*1f1c0*/  FMUL.FTZ R181, R2, R181 ;  /* 0x000000b502b57220 */ /* 0x000fc80000410000 */
[----:B------:R-:W-:Y:S08]  /*1f1d0*/  MUFU.TANH R189, R189 ;  /* 0x000000bd00bd7308 */ /* 0x000ff00000002400 */
[----:B------:R-:W-:Y:S01]  /*1f1e0*/  MUFU.TANH R190, R190 ;  /* 0x000000be00be7308 */ /* 0x000fe20000002400 */
[C---:B------:R-:W-:Y:S01]  /*1f1f0*/  FMUL.FTZ R152, R2.reuse, R152 ;  /* 0x0000009802987220 */ /* 0x040fe20000410000 */
[C---:B------:R-:W-:Y:S01]  /*1f200*/  FMUL.FTZ R153, R2.reuse, R153 ;  /* 0x0000009902997220 */ /* 0x040fe20000410000 */
[C---:B------:R-:W-:Y:S01]  /*1f210*/  FMUL.FTZ R156, R2.reuse, R156 ;  /* 0x0000009c029c7220 */ /* 0x040fe20000410000 */
[----:B------:R-:W-:-:S04]  /*1f220*/  FMUL.FTZ R157, R2, R157 ;  /* 0x0000009d029d7220 */ /* 0x000fc80000410000 */
[----:B------:R-:W-:Y:S08]  /*1f230*/  MUFU.TANH R168, R168 ;  /* 0x000000a800a87308 */ /* 0x000ff00000002400 */
[----:B------:R-:W-:Y:S08]  /*1f240*/  MUFU.TANH R169, R169 ;  /* 0x000000a900a97308 */ /* 0x000ff00000002400 */
        /* <DEDUP_REMOVED lines=34> */
[----:B--2---:R-:W-:-:S04]  /*1f470*/  IMAD.IADD R4, R4, 0x1, R7 ;  /* 0x0000000104047824 */ /* 0x004fc800078e0207 */
[----:B0-----:R-:W-:-:S04]  /*1f480*/  @P1 IMAD.HI.U32 R6, R4, R6, RZ ;  /* 0x0000000604061227 */ /* 0x001fc800078e00ff */
[C---:B------:R-:W-:Y:S01]  /*1f490*/  FMUL.FTZ R7, R2.reuse, R186 ;  /* 0x000000ba02077220 */ /* 0x040fe20000410000 */
[----:B-1----:R-:W-:Y:S01]  /*1f4a0*/  @P1 SHF.R.U32.HI R4, RZ, R5, R6 ;  /* 0x00000005ff041219 */ /* 0x002fe20000011606 */
[----:B------:R-:W-:-:S04]  /*1f4b0*/  FMUL.FTZ R186, R2, R193 ;  /* 0x000000c102ba7220 */ /* 0x000fc80000410000 */
[----:B------:R-:W0:Y:S01]  /*1f4c0*/  SHFL.IDX PT, R193, R4, RZ, 0x1c1f ;  /* 0x001c1fff04c17589 */ /* 0x000e2200000e0000 */
[C---:B------:R-:W-:Y:S01]  /*1f4d0*/  FMUL.FTZ R5, R2.reuse, R184 ;  /* 0x000000b802057220 */ /* 0x040fe20000410000 */
[C---:B------:R-:W-:Y:S01]  /*1f4e0*/  FMUL.FTZ R6, R2.reuse, R185 ;  /* 0x000000b902067220 */ /* 0x040fe20000410000 */
[----:B------:R-:W-:Y:S01]  /*1f4f0*/  FMUL.FTZ R185, R2, R192 ;  /* 0x000000c002b97220 */ /* 0x000fe20000410000 */
[----:B---3--:R-:W-:-:S03]  /*1f500*/  IADD3 R194, -R202, 0x1, R194 ;  /* 0x00000001cac27810 */ /* 0x008fc60007ffe1c2 */
[----:B------:R-:W1:Y:S01]  /*1f510*/  MUFU.TANH R5, R5 ;  /* 0x0000000500057308 */ /* 0x000e620000002400 */
[----:B----4-:R-:W-:-:S07]  /*1f520*/  IADD3 R194, -R200, R194, R201 ;  /* 0x000000c2c8c27210 */ /* 0x010fce0007ffe1c9 */
[----:B------:R-:W2:Y:S08]  /*1f530*/  MUFU.TANH R6, R6 ;  /* 0x0000000600067308 */ /* 0x000eb00000002400 */
[----:B------:R-:W3:Y:S01]  /*1f540*/  MUFU.TANH R185, R185 ;  /* 0x000000b900b97308 */ /* 0x000ee20000002400 */
[----:B0-----:R-:W-:-:S07]  /*1f550*/  IADD3 R193, R194, R193, RZ ;  /* 0x000000c1c2c17210 */ /* 0x001fce0007ffe0ff */
[----:B------:R-:W0:Y:S01]  /*1f560*/  MUFU.TANH R186, R186 ;  /* 0x000000ba00ba7308 */ /* 0x000e220000002400 */
[C---:B------:R-:W-:Y:S02]  /*1f570*/  ISETP.GT.AND P2, PT, R193.reuse, RZ, PT ;  /* 0x000000ffc100720c */ /* 0x040fe40003f44270 */
[C---:B------:R-:W-:Y:S02]  /*1f580*/  ISETP.GT.AND P3, PT, R193.reuse, 0x1, PT ;  /* 0x00000001c100780c */ /* 0x040fe40003f64270 */
[C---:B------:R-:W-:Y:S02]  /*1f590*/  ISETP.GT.AND P4, PT, R193.reuse, 0x8, PT ;  /* 0x00000008c100780c */ /* 0x040fe40003f84270 */
[----:B------:R-:W-:Y:S02]  /*1f5a0*/  ISETP.GT.AND P1, PT, R193, 0x9, PT ;  /* 0x00000009c100780c */ /* 0x000fe40003f24270 */
[----:B-1----:R-:W-:Y:S02]  /*1f5b0*/  FSEL R5, R5, -INF , P2 ;  /* 0xff80000005057808 */ /* 0x002fe40001000000 */
[----:B--2---:R-:W-:-:S02]  /*1f5c0*/  FSEL R6, R6, -INF , P3 ;  /* 0xff80000006067808 */ /* 0x004fc40001800000 */
[----:B------:R-:W-:Y:S02]  /*1f5d0*/  FSEL R14, R14, -INF , P4 ;  /* 0xff8000000e0e7808 */ /* 0x000fe40002000000 */
[----:B------:R-:W-:Y:S02]  /*1f5e0*/  FSEL R15, R15, -INF , P1 ;  /* 0xff8000000f0f7808 */ /* 0x000fe40000800000 */
[C---:B------:R-:W-:Y:S02]  /*1f5f0*/  ISETP.GT.AND P2, PT, R193.reuse, 0x10, PT ;  /* 0x00000010c100780c */ /* 0x040fe40003f44270 */
[C---:B------:R-:W-:Y:S02]  /*1f600*/  ISETP.GT.AND P3, PT, R193.reuse, 0x11, PT ;  /* 0x00000011c100780c */ /* 0x040fe40003f64270 */
[C---:B------:R-:W-:Y:S02]  /*1f610*/  ISETP.GT.AND P4, PT, R193.reuse, 0x18, PT ;  /* 0x00000018c100780c */ /* 0x040fe40003f84270 */
[----:B------:R-:W-:-:S02]  /*1f620*/  ISETP.GT.AND P1, PT, R193, 0x19, PT ;  /* 0x00000019c100780c */ /* 0x000fc40003f24270 */
[----:B---3--:R-:W-:Y:S02]  /*1f630*/  FSEL R185, R185, -INF , P2 ;  /* 0xff800000b9b97808 */ /* 0x008fe40001000000 */
[----:B0-----:R-:W-:Y:S02]  /*1f640*/  FSEL R186, R186, -INF , P3 ;  /* 0xff800000baba7808 */ /* 0x001fe40001800000 */
[----:B------:R-:W-:Y:S02]  /*1f650*/  FSEL R189, R189, -INF , P4 ;  /* 0xff800000bdbd7808 */ /* 0x000fe40002000000 */
[----:B------:R-:W-:Y:S02]  /*1f660*/  FSEL R190, R190, -INF , P1 ;  /* 0xff800000bebe7808 */ /* 0x000fe40000800000 */
[C---:B------:R-:W-:Y:S02]  /*1f670*/  ISETP.GT.AND P2, PT, R193.reuse, 0x20, PT ;  /* 0x00000020c100780c */ /* 0x040fe40003f44270 */
[----:B------:R-:W-:-:S02]  /*1f680*/  ISETP.GT.AND P3, PT, R193, 0x21, PT ;  /* 0x00000021c100780c */ /* 0x000fc40003f64270 */
[C---:B------:R-:W-:Y:S02]  /*1f690*/  ISETP.GT.AND P4, PT, R193.reuse, 0x28, PT ;  /* 0x00000028c100780c */ /* 0x040fe40003f84270 */
[----:B------:R-:W-:Y:S02]  /*1f6a0*/  ISETP.GT.AND P1, PT, R193, 0x29, PT ;  /* 0x00000029c100780c */ /* 0x000fe40003f24270 */
[----:B------:R-:W-:Y:S02]  /*1f6b0*/  FSEL R168, R168, -INF , P2 ;  /* 0xff800000a8a87808 */ /* 0x000fe40001000000 */
[----:B------:R-:W-:Y:S02]  /*1f6c0*/  FSEL R169, R169, -INF , P3 ;  /* 0xff800000a9a97808 */ /* 0x000fe40001800000 */
[----:B------:R-:W-:Y:S02]  /*1f6d0*/  FSEL R172, R172, -INF , P4 ;  /* 0xff800000acac7808 */ /* 0x000fe40002000000 */
[----:B------:R-:W-:-:S02]  /*1f6e0*/  FSEL R173, R173, -INF , P1 ;  /* 0xff800000adad7808 */ /* 0x000fc40000800000 */
[C---:B------:R-:W-:Y:S02]  /*1f6f0*/  ISETP.GT.AND P2, PT, R193.reuse, 0x30, PT ;  /* 0x00000030c100780c */ /* 0x040fe40003f44270 */
[C---:B------:R-:W-:Y:S02]  /*1f700*/  ISETP.GT.AND P3, PT, R193.reuse, 0x31, PT ;  /* 0x00000031c100780c */ /* 0x040fe40003f64270 */
[C---:B------:R-:W-:Y:S02]  /*1f710*/  ISETP.GT.AND P4, PT, R193.reuse, 0x38, PT ;  /* 0x00000038c100780c */ /* 0x040fe40003f84270 */
[----:B------:R-:W-:Y:S02]  /*1f720*/  ISETP.GT.AND P1, PT, R193, 0x39, PT ;  /* 0x00000039c100780c */ /* 0x000fe40003f24270 */
[----:B------:R-:W-:Y:S02]  /*1f730*/  FSEL R176, R176, -INF , P2 ;  /* 0xff800000b0b07808 */ /* 0x000fe40001000000 */
[----:B------:R-:W-:-:S02]  /*1f740*/  FSEL R177, R177, -INF , P3 ;  /* 0xff800000b1b17808 */ /* 0x000fc40001800000 */
[----:B------:R-:W-:Y:S02]  /*1f750*/  FSEL R180, R180, -INF , P4 ;  /* 0xff800000b4b47808 */ /* 0x000fe40002000000 */
[----:B------:R-:W-:Y:S02]  /*1f760*/  FSEL R181, R181, -INF , P1 ;  /* 0xff800000b5b57808 */ /* 0x000fe40000800000 */
[C---:B------:R-:W-:Y:S02]  /*1f770*/  ISETP.GT.AND P2, PT, R193.reuse, 0x40, PT ;  /* 0x00000040c100780c */ /* 0x040fe40003f44270 */
[C---:B------:R-:W-:Y:S02]  /*1f780*/  ISETP.GT.AND P3, PT, R193.reuse, 0x41, PT ;  /* 0x00000041c100780c */ /* 0x040fe40003f64270 */
[C---:B------:R-:W-:Y:S02]  /*1f790*/  ISETP.GT.AND P4, PT, R193.reuse, 0x48, PT ;  /* 0x00000048c100780c */ /* 0x040fe40003f84270 */
[----:B------:R-:W-:Y:S01]  /*1f7a0*/  ISETP.GT.AND P1, PT, R193, 0x49, PT ;  /* 0x00000049c100780c */ /* 0x000fe20003f24270 */
[----:B------:R-:W0:Y:S01]  /*1f7b0*/  MUFU.TANH R144, R144 ;  /* 0x0000009000907308 */ /* 0x000e220000002400 */
[----:B------:R-:W-:-:S02]  /*1f7c0*/  FSEL R152, R152, -INF , P2 ;  /* 0xff80000098987808 */ /* 0x000fc40001000000 */
[----:B------:R-:W-:Y:S02]  /*1f7d0*/  FSEL R153, R153, -INF , P3 ;  /* 0xff80000099997808 */ /* 0x000fe40001800000 */
[----:B------:R-:W-:-:S03]  /*1f7e0*/  FSEL R156, R156, -INF , P4 ;  /* 0xff8000009c9c7808 */ /* 0x000fc60002000000 */
[----:B------:R-:W1:Y:S01]  /*1f7f0*/  MUFU.TANH R145, R145 ;  /* 0x0000009100917308 */ /* 0x000e620000002400 */
[----:B------:R-:W-:Y:S02]  /*1f800*/  FSEL R157, R157, -INF , P1 ;  /* 0xff8000009d9d7808 */ /* 0x000fe40000800000 */
[C---:B------:R-:W-:Y:S02]  /*1f810*/  ISETP.GT.AND P2, PT, R193.reuse, 0x50, PT ;  /* 0x00000050c100780c */ /* 0x040fe40003f44270 */
[----:B------:R-:W-:-:S03]  /*1f820*/  ISETP.GT.AND P3, PT, R193, 0x51, PT ;  /* 0x00000051c100780c */ /* 0x000fc60003f64270 */
[----:B------:R-:W2:Y:S01]  /*1f830*/  MUFU.TANH R148, R148 ;  /* 0x0000009400947308 */ /* 0x000ea20000002400 */
[C---:B------:R-:W-:Y:S02]  /*1f840*/  ISETP.GT.AND P4, PT, R193.reuse, 0x58, PT ;  /* 0x00000058c100780c */ /* 0x040fe40003f84270 */
[----:B------:R-:W-:-:S05]  /*1f850*/  ISETP.GT.AND P1, PT, R193, 0x59, PT ;  /* 0x00000059c100780c */ /* 0x000fca0003f24270 */
[----:B------:R-:W3:Y:S01]  /*1f860*/  MUFU.TANH R149, R149 ;  /* 0x0000009500957308 */ /* 0x000ee20000002400 */
[----:B------:R-:W-:Y:S02]  /*1f870*/  FSEL R160, R160, -INF , P2 ;  /* 0xff800000a0a07808 */ /* 0x000fe40001000000 */
[----:B------:R-:W-:Y:S02]  /*1f880*/  FSEL R161, R161, -INF , P3 ;  /* 0xff800000a1a17808 */ /* 0x000fe40001800000 */
[----:B------:R-:W-:-:S03]  /*1f890*/  FSEL R164, R164, -INF , P4 ;  /* 0xff800000a4a47808 */ /* 0x000fc60002000000 */
[----:B------:R-:W4:Y:S01]  /*1f8a0*/  MUFU.TANH R120, R120 ;  /* 0x0000007800787308 */ /* 0x000f220000002400 */
[----:B------:R-:W-:Y:S02]  /*1f8b0*/  FSEL R165, R165, -INF , P1 ;  /* 0xff800000a5a57808 */ /* 0x000fe40000800000 */
[C---:B------:R-:W-:Y:S02]  /*1f8c0*/  ISETP.GT.AND P2, PT, R193.reuse, 0x60, PT ;  /* 0x00000060c100780c */ /* 0x040fe40003f44270 */
[----:B------:R-:W-:-:S03]  /*1f8d0*/  ISETP.GT.AND P3, PT, R193, 0x61, PT ;  /* 0x00000061c100780c */ /* 0x000fc60003f64270 */
[----:B------:R-:W5:Y:S01]  /*1f8e0*/  MUFU.TANH R121, R121 ;  /* 0x0000007900797308 */ /* 0x000f620000002400 */
[C---:B------:R-:W-:Y:S02]  /*1f8f0*/  ISETP.GT.AND P4, PT, R193.reuse, 0x68, PT ;  /* 0x00000068c100780c */ /* 0x040fe40003f84270 */
[----:B------:R-:W-:-:S05]  /*1f900*/  ISETP.GT.AND P1, PT, R193, 0x69, PT ;  /* 0x00000069c100780c */ /* 0x000fca0003f24270 */
[----:B------:R-:W5:Y:S01]  /*1f910*/  MUFU.TANH R124, R124 ;  /* 0x0000007c007c7308 */ /* 0x000f620000002400 */
[----:B------:R-:W-:-:S07]  /*1f920*/  FSEL R136, R136, -INF , P2 ;  /* 0xff80000088887808 */ /* 0x000fce0001000000 */
[----:B------:R-:W5:Y:S01]  /*1f930*/  MUFU.TANH R125, R125 ;  /* 0x0000007d007d7308 */ /* 0x000f620000002400 */
[----:B------:R-:W-:Y:S02]  /*1f940*/  FSEL R137, R137, -INF , P3 ;  /* 0xff80000089897808 */ /* 0x000fe40001800000 */
[----:B------:R-:W-:Y:S02]  /*1f950*/  FSEL R140, R140, -INF , P4 ;  /* 0xff8000008c8c7808 */ /* 0x000fe40002000000 */
[----:B------:R-:W-:Y:S02]  /*1f960*/  FSEL R141, R141, -INF , P1 ;  /* 0xff8000008d8d7808 */ /* 0x000fe40000800000 */
[C---:B------:R-:W-:Y:S02]  /*1f970*/  ISETP.GT.AND P2, PT, R193.reuse, 0x70, PT ;  /* 0x00000070c100780c */ /* 0x040fe40003f44270 */
[C---:B------:R-:W-:Y:S02]  /*1f980*/  ISETP.GT.AND P3, PT, R193.reuse, 0x71, PT ;  /* 0x00000071c100780c */ /* 0x040fe40003f64270 */
[----:B------:R-:W-:-:S02]  /*1f990*/  ISETP.GT.AND P4, PT, R193, 0x78, PT ;  /* 0x00000078c100780c */ /* 0x000fc40003f84270 */
[----:B------:R-:W-:Y:S02]  /*1f9a0*/  ISETP.GT.AND P1, PT, R193, 0x79, PT ;  /* 0x00000079c100780c */ /* 0x000fe40003f24270 */
[----:B0-----:R-:W-:Y:S02]  /*1f9b0*/  FSEL R144, R144, -INF , P2 ;  /* 0xff80000090907808 */ /* 0x001fe40001000000 */
[----:B-1----:R-:W-:Y:S02]  /*1f9c0*/  FSEL R145, R145, -INF , P3 ;  /* 0xff80000091917808 */ /* 0x002fe40001800000 */
[----:B--2---:R-:W-:Y:S02]  /*1f9d0*/  FSEL R148, R148, -INF , P4 ;  /* 0xff80000094947808 */ /* 0x004fe40002000000 */
[----:B---3--:R-:W-:Y:S02]  /*1f9e0*/  FSEL R149, R149, -INF , P1 ;  /* 0xff80000095957808 */ /* 0x008fe40000800000 */
[----:B------:R-:W-:-:S02]  /*1f9f0*/  ISETP.GT.AND P2, PT, R193, 0x80, PT ;  /* 0x00000080c100780c */ /* 0x000fc40003f44270 */
[C---:B------:R-:W-:Y:S02]  /*1fa00*/  ISETP.GT.AND P3, PT, R193.reuse, 0x81, PT ;  /* 0x00000081c100780c */ /* 0x040fe40003f64270 */
[C---:B------:R-:W-:Y:S02]  /*1fa10*/  ISETP.GT.AND P4, PT, R193.reuse, 0x88, PT ;  /* 0x00000088c100780c */ /* 0x040fe40003f84270 */
[----:B------:R-:W-:Y:S02]  /*1fa20*/  ISETP.GT.AND P1, PT, R193, 0x89, PT ;  /* 0x00000089c100780c */ /* 0x000fe40003f24270 */
[----:B----4-:R-:W-:Y:S02]  /*1fa30*/  FSEL R120, R120, -INF , P2 ;  /* 0xff80000078787808 */ /* 0x010fe40001000000 */
[----:B-----5:R-:W-:Y:S02]  /*1fa40*/  FSEL R121, R121, -INF , P3 ;  /* 0xff80000079797808 */ /* 0x020fe40001800000 */
[----:B------:R-:W-:-:S02]  /*1fa50*/  FSEL R124, R124, -INF , P4 ;  /* 0xff8000007c7c7808 */ /* 0x000fc40002000000 */
[----:B------:R-:W-:Y:S02]  /*1fa60*/  FSEL R125, R125, -INF , P1 ;  /* 0xff8000007d7d7808 */ /* 0x000fe40000800000 */
[C---:B------:R-:W-:Y:S02]  /*1fa70*/  ISETP.GT.AND P2, PT, R193.reuse, 0x90, PT ;  /* 0x00000090c100780c */ /* 0x040fe40003f44270 */
[C---:B------:R-:W-:Y:S02]  /*1fa80*/  ISETP.GT.AND P3, PT, R193.reuse, 0x91, PT ;  /* 0x00000091c100780c */ /* 0x040fe40003f64270 */
[C---:B------:R-:W-:Y:S02]  /*1fa90*/  ISETP.GT.AND P4, PT, R193.reuse, 0x98, PT ;  /* 0x00000098c100780c */ /* 0x040fe40003f84270 */
[----:B------:R-:W-:Y:S02]  /*1faa0*/  ISETP.GT.AND P1, PT, R193, 0x99, PT ;  /* 0x00000099c100780c */ /* 0x000fe40003f24270 */
        /* <DEDUP_REMOVED lines=16> */
[----:B------:R-:W0:Y:S03]  /*1fbb0*/  SHFL.IDX PT, R4, R4, 0x1, 0x1c1f ;  /* 0x003c1f0004047f89 */ /* 0x000e2600000e0000 */
[----:B------:R-:W-:-:S04]  /*1fbc0*/  FMNMX.FTZ R193, R152, R193, !PT ;  /* 0x000000c198c17209 */ /* 0x000fc80007810000 */
[----:B------:R-:W-:-:S04]  /*1fbd0*/  FMNMX.FTZ R193, R153, R193, !PT ;  /* 0x000000c199c17209 */ /* 0x000fc80007810000 */
[----:B------:R-:W-:-:S04]  /*1fbe0*/  FMNMX.FTZ R193, R156, R193, !PT ;  /* 0x000000c19cc17209 */ /* 0x000fc80007810000 */
[----:B------:R-:W-:Y:S01]  /*1fbf0*/  FMNMX.FTZ R193, R157, R193, !PT ;  /* 0x000000c19dc17209 */ /* 0x000fe20007810000 */
[C---:B------:R-:W-:Y:S01]  /*1fc00*/  FMUL.FTZ R128, R2.reuse, R128 ;  /* 0x0000008002807220 */ /* 0x040fe20000410000 */
[----:B------:R-:W-:Y:S02]  /*1fc10*/  FMUL.FTZ R129, R2, R129 ;  /* 0x0000008102817220 */ /* 0x000fe40000410000 */
[----:B------:R-:W-:Y:S01]  /*1fc20*/  FMNMX.FTZ R193, R160, R193, !PT ;  /* 0x000000c1a0c17209 */ /* 0x000fe20007810000 */
[----:B------:R-:W-:-:S03]  /*1fc30*/  FMUL.FTZ R132, R2, R132 ;  /* 0x0000008402847220 */ /* 0x000fc60000410000 */
[----:B------:R-:W-:Y:S01]  /*1fc40*/  FMNMX.FTZ R193, R161, R193, !PT ;  /* 0x000000c1a1c17209 */ /* 0x000fe20007810000 */
[----:B------:R-:W1:Y:S01]  /*1fc50*/  MUFU.TANH R128, R128 ;  /* 0x0000008000807308 */ /* 0x000e620000002400 */
[----:B0-----:R-:W-:Y:S02]  /*1fc60*/  IMAD.IADD R4, R194, 0x1, R4 ;  /* 0x00000001c2047824 */ /* 0x001fe400078e0204 */
[----:B------:R-:W-:Y:S01]  /*1fc70*/  FMUL.FTZ R194, R2, R133 ;  /* 0x0000008502c27220 */ /* 0x000fe20000410000 */
[----:B------:R-:W-:Y:S01]  /*1fc80*/  FMNMX.FTZ R193, R164, R193, !PT ;  /* 0x000000c1a4c17209 */ /* 0x000fe20007810000 */
[----:B------:R-:W-:-:S03]  /*1fc90*/  FMUL.FTZ R184, R2, R191 ;  /* 0x000000bf02b87220 */ /* 0x000fc60000410000 */
[----:B------:R-:W0:Y:S01]  /*1fca0*/  MUFU.TANH R129, R129 ;  /* 0x0000008100817308 */ /* 0x000e220000002400 */
[C---:B------:R-:W-:Y:S01]  /*1fcb0*/  FMUL.FTZ R188, R2.reuse, R195 ;  /* 0x000000c302bc7220 */ /* 0x040fe20000410000 */
[C---:B------:R-:W-:Y:S01]  /*1fcc0*/  FMUL.FTZ R191, R2.reuse, R198 ;  /* 0x000000c602bf7220 */ /* 0x040fe20000410000 */
[----:B------:R-:W-:Y:S01]  /*1fcd0*/  FMUL.FTZ R133, R2, R126 ;  /* 0x0000007e02857220 */ /* 0x000fe20000410000 */
[----:B------:R-:W-:-:S04]  /*1fce0*/  FMNMX.FTZ R193, R165, R193, !PT ;  /* 0x000000c1a5c17209 */ /* 0x000fc80007810000 */
[----:B------:R-:W2:Y:S01]  /*1fcf0*/  MUFU.TANH R132, R132 ;  /* 0x0000008400847308 */ /* 0x000ea20000002400 */
[----:B------:R-:W-:Y:S01]  /*1fd00*/  FMNMX.FTZ R193, R136, R193, !PT ;  /* 0x000000c188c17209 */ /* 0x000fe20007810000 */
[C---:B------:R-:W-:Y:S01]  /*1fd10*/  FMUL.FTZ R192, R2.reuse, R199 ;  /* 0x000000c702c07220 */ /* 0x040fe20000410000 */
[C---:B------:R-:W-:Y:S01]  /*1fd20*/  FMUL.FTZ R170, R2.reuse, R170 ;  /* 0x000000aa02aa7220 */ /* 0x040fe20000410000 */
[----:B------:R-:W-:-:S04]  /*1fd30*/  FMUL.FTZ R171, R2, R171 ;  /* 0x000000ab02ab7220 */ /* 0x000fc80000410000 */
[----:B------:R-:W-:Y:S01]  /*1fd40*/  MUFU.TANH R7, R7 ;  /* 0x0000000700077308 */ /* 0x000fe20000002400 */
[----:B------:R-:W-:-:S07]  /*1fd50*/  FMUL.FTZ R174, R2, R174 ;  /* 0x000000ae02ae7220 */ /* 0x000fce0000410000 */
[----:B------:R-:W-:Y:S01]  /*1fd60*/  MUFU.TANH R8, R8 ;  /* 0x0000000800087308 */ /* 0x000fe20000002400 */
[----:B------:R-:W-:-:S07]  /*1fd70*/  FMNMX.FTZ R193, R137, R193, !PT ;  /* 0x000000c189c17209 */ /* 0x000fce0007810000 */
[----:B------:R-:W-:Y:S08]  /*1fd80*/  MUFU.TANH R21, R21 ;  /* 0x0000001500157308 */ /* 0x000ff00000002400 */
[----:B------:R-:W3:Y:S01]  /*1fd90*/  MUFU.TANH R126, R194 ;  /* 0x000000c2007e7308 */ /* 0x000ee20000002400 */
[C---:B------:R-:W-:Y:S01]  /*1fda0*/  FMUL.FTZ R175, R2.reuse, R175 ;  /* 0x000000af02af7220 */ /* 0x040fe20000410000 */
[C---:B------:R-:W-:Y:S01]  /*1fdb0*/  FMUL.FTZ R178, R2.reuse, R178 ;  /* 0x000000b202b27220 */ /* 0x040fe20000410000 */
[C---:B------:R-:W-:Y:S01]  /*1fdc0*/  FMUL.FTZ R179, R2.reuse, R179 ;  /* 0x000000b302b37220 */ /* 0x040fe20000410000 */
[----:B------:R-:W-:-:S04]  /*1fdd0*/  FMUL.FTZ R182, R2, R182 ;  /* 0x000000b602b67220 */ /* 0x000fc80000410000 */
[----:B------:R-:W4:Y:S01]  /*1fde0*/  MUFU.TANH R184, R184 ;  /* 0x000000b800b87308 */ /* 0x000f220000002400 */
[----:B------:R-:W-:-:S07]  /*1fdf0*/  FMNMX.FTZ R193, R140, R193, !PT ;  /* 0x000000c18cc17209 */ /* 0x000fce0007810000 */
[----:B------:R-:W5:Y:S01]  /*1fe00*/  MUFU.TANH R187, R187 ;  /* 0x000000bb00bb7308 */ /* 0x000f620000002400 */
[----:B-1----:R-:W-:-:S07]  /*1fe10*/  FSEL R128, R128, -INF , P2 ;  /* 0xff80000080807808 */ /* 0x002fce0001000000 */
[----:B------:R-:W1:Y:S01]  /*1fe20*/  MUFU.TANH R188, R188 ;  /* 0x000000bc00bc7308 */ /* 0x000e620000002400 */
[----:B0-----:R-:W-:-:S07]  /*1fe30*/  FSEL R129, R129, -INF , P3 ;  /* 0xff80000081817808 */ /* 0x001fce0001800000 */
[----:B------:R-:W0:Y:S01]  /*1fe40*/  MUFU.TANH R191, R191 ;  /* 0x000000bf00bf7308 */ /* 0x000e220000002400 */
[----:B--2---:R-:W-:Y:S01]  /*1fe50*/  FSEL R132, R132, -INF , P4 ;  /* 0xff80000084847808 */ /* 0x004fe20002000000 */
[----:B------:R-:W-:Y:S01]  /*1fe60*/  FMUL.FTZ R183, R2, R183 ;  /* 0x000000b702b77220 */ /* 0x000fe20000410000 */
[----:B------:R-:W-:Y:S01]  /*1fe70*/  ISETP.GT.AND P2, PT, R4, RZ, PT ;  /* 0x000000ff0400720c */ /* 0x000fe20003f44270 */
[----:B------:R-:W-:Y:S01]  /*1fe80*/  FMUL.FTZ R154, R2, R154 ;  /* 0x0000009a029a7220 */ /* 0x000fe20000410000 */
[----:B------:R-:W-:-:S03]  /*1fe90*/  ISETP.GT.AND P3, PT, R4, 0x1, PT ;  /* 0x000000010400780c */ /* 0x000fc60003f64270 */
[----:B------:R-:W2:Y:S01]  /*1fea0*/  MUFU.TANH R192, R192 ;  /* 0x000000c000c07308 */ /* 0x000ea20000002400 */
[----:B------:R-:W-:Y:S01]  /*1feb0*/  ISETP.GT.AND P4, PT, R4, 0x8, PT ;  /* 0x000000080400780c */ /* 0x000fe20003f84270 */
[C---:B------:R-:W-:Y:S01]  /*1fec0*/  FMUL.FTZ R155, R2.reuse, R155 ;  /* 0x0000009b029b7220 */ /* 0x040fe20000410000 */
[----:B------:R-:W-:-:S05]  /*1fed0*/  FMUL.FTZ R158, R2, R158 ;  /* 0x0000009e029e7220 */ /* 0x000fca0000410000 */
[----:B------:R-:W2:Y:S01]  /*1fee0*/  MUFU.TANH R170, R170 ;  /* 0x000000aa00aa7308 */ /* 0x000ea20000002400 */
[----:B------:R-:W-:-:S07]  /*1fef0*/  FMNMX.FTZ R193, R141, R193, !PT ;  /* 0x000000c18dc17209 */ /* 0x000fce0007810000 */
[----:B------:R-:W2:Y:S01]  /*1ff00*/  MUFU.TANH R171, R171 ;  /* 0x000000ab00ab7308 */ /* 0x000ea20000002400 */
[----:B---3--:R-:W-:-:S07]  /*1ff10*/  FSEL R126, R126, -INF , P1 ;  /* 0xff8000007e7e7808 */ /* 0x008fce0000800000 */
[----:B------:R-:W3:Y:S01]  /*1ff20*/  MUFU.TANH R174, R174 ;  /* 0x000000ae00ae7308 */ /* 0x000ee20000002400 */
[----:B------:R-:W-:Y:S02]  /*1ff30*/  FSEL R7, R7, -INF , P2 ;  /* 0xff80000007077808 */ /* 0x000fe40001000000 */
[----:B------:R-:W-:Y:S02]  /*1ff40*/  FSEL R8, R8, -INF , P3 ;  /* 0xff80000008087808 */ /* 0x000fe40001800000 */
[----:B------:R-:W-:-:S03]  /*1ff50*/  FSEL R21, R21, -INF , P4 ;  /* 0xff80000015157808 */ /* 0x000fc60002000000 */
[----:B------:R-:W3:Y:S01]  /*1ff60*/  MUFU.TANH R175, R175 ;  /* 0x000000af00af7308 */ /* 0x000ee20000002400 */
[----:B------:R-:W-:Y:S01]  /*1ff70*/  ISETP.GT.AND P1, PT, R4, 0x9, PT ;  /* 0x000000090400780c */ /* 0x000fe20003f24270 */
[----:B------:R-:W-:Y:S01]  /*1ff80*/  FMUL.FTZ R159, R2, R159 ;  /* 0x0000009f029f7220 */ /* 0x000fe20000410000 */
[----:B------:R-:W-:Y:S01]  /*1ff90*/  ISETP.GT.AND P2, PT, R4, 0x10, PT ;  /* 0x000000100400780c */ /* 0x000fe20003f44270 */
[----:B------:R-:W-:Y:S01]  /*1ffa0*/  FMUL.FTZ R162, R2, R162 ;  /* 0x000000a202a27220 */ /* 0x000fe20000410000 */
[----:B------:R-:W-:-:S03]  /*1ffb0*/  ISETP.GT.AND P3, PT, R4, 0x11, PT ;  /* 0x000000110400780c */ /* 0x000fc60003f64270 */
[----:B------:R-:W3:Y:S01]  /*1ffc0*/  MUFU.TANH R178, R178 ;  /* 0x000000b200b27308 */ /* 0x000ee20000002400 */
[----:B------:R-:W-:Y:S01]  /*1ffd0*/  ISETP.GT.AND P4, PT, R4, 0x18, PT ;  /* 0x000000180400780c */ /* 0x000fe20003f84270 */
[C---:B------:R-:W-:Y:S01]  /*1ffe0*/  FMUL.FTZ R163, R2.reuse, R163 ;  /* 0x000000a302a37220 */ /* 0x040fe20000410000 */
[----:B------:R-:W-:Y:S01]  /*1fff0*/  FMUL.FTZ R166, R2, R166 ;  /* 0x000000a602a67220 */ /* 0x000fe20000410000 */
[----:B------:R-:W-:-:S04]  /*20000*/  FMNMX.FTZ R193, R144, R193, !PT ;  /* 0x000000c190c17209 */ /* 0x000fc80007810000 */
[----:B------:R-:W3:Y:S01]  /*20010*/  MUFU.TANH R179, R179 ;  /* 0x000000b300b37308 */ /* 0x000ee20000002400 */
[----:B----4-:R-:W-:-:S07]  /*20020*/  FSEL R184, R184, -INF , P1 ;  /* 0xff800000b8b87808 */ /* 0x010fce0000800000 */
[----:B------:R-:W4:Y:S01]  /*20030*/  MUFU.TANH R182, R182 ;  /* 0x000000b600b67308 */ /* 0x000f220000002400 */
[----:B-----5:R-:W-:Y:S02]  /*20040*/  FSEL R187, R187, -INF , P2 ;  /* 0xff800000bbbb7808 */ /* 0x020fe40001000000 */
[----:B-1----:R-:W-:Y:S02]  /*20050*/  FSEL R188, R188, -INF , P3 ;  /* 0xff800000bcbc7808 */ /* 0x002fe40001800000 */
[----:B0-----:R-:W-:-:S03]  /*20060*/  FSEL R191, R191, -INF , P4 ;  /* 0xff800000bfbf7808 */ /* 0x001fc60002000000 */
[----:B------:R-:W0:Y:S01]  /*20070*/  MUFU.TANH R183, R183 ;  /* 0x000000b700b77308 */ /* 0x000e220000002400 */
[----:B------:R-:W-:Y:S01]  /*20080*/  ISETP.GT.AND P1, PT, R4, 0x19, PT ;  /* 0x000000190400780c */ /* 0x000fe20003f24270 */
[----:B------:R-:W-:Y:S01]  /*20090*/  FMUL.FTZ R167, R2, R167 ;  /* 0x000000a702a77220 */ /* 0x000fe20000410000 */
[----:B------:R-:W-:Y:S01]  /*200a0*/  ISETP.GT.AND P2, PT, R4, 0x20, PT ;  /* 0x000000200400780c */ /* 0x000fe20003f44270 */
[----:B------:R-:W-:Y:S01]  /*200b0*/  FMUL.FTZ R138, R2, R138 ;  /* 0x0000008a028a7220 */ /* 0x000fe20000410000 */
[----:B------:R-:W-:-:S03]  /*200c0*/  ISETP.GT.AND P3, PT, R4, 0x21, PT ;  /* 0x000000210400780c */ /* 0x000fc60003f64270 */
[----:B------:R-:W1:Y:S01]  /*200d0*/  MUFU.TANH R154, R154 ;  /* 0x0000009a009a7308 */ /* 0x000e620000002400 */
[----:B------:R-:W-:Y:S01]  /*200e0*/  ISETP.GT.AND P4, PT, R4, 0x28, PT ;  /* 0x000000280400780c */ /* 0x000fe20003f84270 */
[C---:B------:R-:W-:Y:S01]  /*200f0*/  FMUL.FTZ R139, R2.reuse, R139 ;  /* 0x0000008b028b7220 */ /* 0x040fe20000410000 */
[----:B------:R-:W-:Y:S01]  /*20100*/  FMNMX.FTZ R193, R145, R193, !PT ;  /* 0x000000c191c17209 */ /* 0x000fe20007810000 */
[----:B------:R-:W-:-:S04]  /*20110*/  FMUL.FTZ R142, R2, R142 ;  /* 0x0000008e028e7220 */ /* 0x000fc80000410000 */
[----:B------:R-:W5:Y:S01]  /*20120*/  MUFU.TANH R155, R155 ;  /* 0x0000009b009b7308 */ /* 0x000f620000002400 */
[----:B--2---:R-:W-:-:S07]  /*20130*/  FSEL R192, R192, -INF , P1 ;  /* 0xff800000c0c07808 */ /* 0x004fce0000800000 */
[----:B------:R-:W2:Y:S01]  /*20140*/  MUFU.TANH R158, R158 ;  /* 0x0000009e009e7308 */ /* 0x000ea20000002400 */
[----:B------:R-:W-:Y:S02]  /*20150*/  FSEL R170, R170, -INF , P2 ;  /* 0xff800000aaaa7808 */ /* 0x000fe40001000000 */
[----:B------:R-:W-:Y:S02]  /*20160*/  FSEL R171, R171, -INF , P3 ;  /* 0xff800000abab7808 */ /* 0x000fe40001800000 */
[----:B---3--:R-:W-:-:S03]  /*20170*/  FSEL R174, R174, -INF , P4 ;  /* 0xff800000aeae7808 */ /* 0x008fc60002000000 */
[----:B------:R-:W3:Y:S01]  /*20180*/  MUFU.TANH R159, R159 ;  /* 0x0000009f009f7308 */ /* 0x000ee20000002400 */
[----:B------:R-:W-:Y:S01]  /*20190*/  FMNMX.FTZ R193, R148, R193, !PT ;  /* 0x000000c194c17209 */ /* 0x000fe20007810000 */
[----:B------:R-:W-:Y:S01]  /*201a0*/  FMUL.FTZ R143, R2, R143 ;  /* 0x0000008f028f7220 */ /* 0x000fe20000410000 */
[----:B------:R-:W-:Y:S01]  /*201b0*/  ISETP.GT.AND P1, PT, R4, 0x29, PT ;  /* 0x000000290400780c */ /* 0x000fe20003f24270 */
[----:B------:R-:W-:Y:S01]  /*201c0*/  FMUL.FTZ R146, R2, R146 ;  /* 0x0000009202927220 */ /* 0x000fe20000410000 */
[----:B------:R-:W-:-:S03]  /*201d0*/  ISETP.GT.AND P2, PT, R4, 0x30, PT ;  /* 0x000000300400780c */ /* 0x000fc60003f44270 */
[----:B------:R-:W3:Y:S01]  /*201e0*/  MUFU.TANH R162, R162 ;  /* 0x000000a200a27308 */ /* 0x000ee20000002400 */
[----:B------:R-:W-:Y:S01]  /*201f0*/  ISETP.GT.AND P3, PT, R4, 0x31, PT ;  /* 0x000000310400780c */ /* 0x000fe20003f64270 */
[----:B------:R-:W-:Y:S01]  /*20200*/  FMUL.FTZ R147, R2, R147 ;  /* 0x0000009302937220 */ /* 0x000fe20000410000 */
[----:B------:R-:W-:Y:S01]  /*20210*/  ISETP.GT.AND P4, PT, R4, 0x38, PT ;  /* 0x000000380400780c */ /* 0x000fe20003f84270 */
[----:B------:R-:W-:-:S04]  /*20220*/  FMUL.FTZ R150, R2, R150 ;  /* 0x0000009602967220 */ /* 0x000fc80000410000 */
[----:B------:R-:W3:Y:S01]  /*20230*/  MUFU.TANH R163, R163 ;  /* 0x000000a300a37308 */ /* 0x000ee20000002400 */
[----:B------:R-:W-:-:S07]  /*20240*/  FMNMX.FTZ R193, R149, R193, !PT ;  /* 0x000000c195c17209 */ /* 0x000fce0007810000 */
[----:B------:R-:W3:Y:S01]  /*20250*/  MUFU.TANH R166, R166 ;  /* 0x000000a600a67308 */ /* 0x000ee20000002400 */
[----:B------:R-:W-:Y:S02]  /*20260*/  FSEL R175, R175, -INF , P1 ;  /* 0xff800000afaf7808 */ /* 0x000fe40000800000 */
[----:B------:R-:W-:Y:S02]  /*20270*/  FSEL R178, R178, -INF , P2 ;  /* 0xff800000b2b27808 */ /* 0x000fe40001000000 */
[----:B------:R-:W-:-:S03]  /*20280*/  FSEL R179, R179, -INF , P3 ;  /* 0xff800000b3b37808 */ /* 0x000fc60001800000 */
[----:B------:R-:W3:Y:S01]  /*20290*/  MUFU.TANH R167, R167 ;  /* 0x000000a700a77308 */ /* 0x000ee20000002400 */
[----:B----4-:R-:W-:Y:S01]  /*202a0*/  FSEL R182, R182, -INF , P4 ;  /* 0xff800000b6b67808 */ /* 0x010fe20002000000 */
[----:B------:R-:W-:Y:S01]  /*202b0*/  FMUL.FTZ R151, R2, R151 ;  /* 0x0000009702977220 */ /* 0x000fe20000410000 */
[----:B------:R-:W-:Y:S01]  /*202c0*/  ISETP.GT.AND P1, PT, R4, 0x39, PT ;  /* 0x000000390400780c */ /* 0x000fe20003f24270 */
[----:B------:R-:W-:Y:S01]  /*202d0*/  FMUL.FTZ R122, R2, R122 ;  /* 0x0000007a027a7220 */ /* 0x000fe20000410000 */
[----:B------:R-:W-:-:S03]  /*202e0*/  ISETP.GT.AND P2, PT, R4, 0x40, PT ;  /* 0x000000400400780c */ /* 0x000fc60003f44270 */
[----:B------:R-:W4:Y:S01]  /*202f0*/  MUFU.TANH R138, R138 ;  /* 0x0000008a008a7308 */ /* 0x000f220000002400 */
[----:B------:R-:W-:Y:S01]  /*20300*/  ISETP.GT.AND P3, PT, R4, 0x41, PT ;  /* 0x000000410400780c */ /* 0x000fe20003f64270 */
[----:B------:R-:W-:Y:S01]  /*20310*/  FMUL.FTZ R123, R2, R123 ;  /* 0x0000007b027b7220 */ /* 0x000fe20000410000 */
[----:B------:R-:W-:-:S05]  /*20320*/  ISETP.GT.AND P4, PT, R4, 0x48, PT ;  /* 0x000000480400780c */ /* 0x000fca0003f84270 */
[----:B------:R-:W4:Y:S01]  /*20330*/  MUFU.TANH R139, R139 ;  /* 0x0000008b008b7308 */ /* 0x000f220000002400 */
[----:B------:R-:W-:-:S07]  /*20340*/  FMNMX.FTZ R193, R120, R193, !PT ;  /* 0x000000c178c17209 */ /* 0x000fce0007810000 */
[----:B------:R-:W4:Y:S01]  /*20350*/  MUFU.TANH R142, R142 ;  /* 0x0000008e008e7308 */ /* 0x000f220000002400 */
[----:B0-----:R-:W-:Y:S02]  /*20360*/  FSEL R183, R183, -INF , P1 ;  /* 0xff800000b7b77808 */ /* 0x001fe40000800000 */
[----:B-1----:R-:W-:Y:S02]  /*20370*/  FSEL R154, R154, -INF , P2 ;  /* 0xff8000009a9a7808 */ /* 0x002fe40001000000 */
[----:B-----5:R-:W-:-:S03]  /*20380*/  FSEL R155, R155, -INF , P3 ;  /* 0xff8000009b9b7808 */ /* 0x020fc60001800000 */
[----:B------:R-:W0:Y:S01]  /*20390*/  MUFU.TANH R143, R143 ;  /* 0x0000008f008f7308 */ /* 0x000e220000002400 */
[----:B--2---:R-:W-:Y:S02]  /*203a0*/  FSEL R158, R158, -INF , P4 ;  /* 0xff8000009e9e7808 */ /* 0x004fe40002000000 */
[C---:B------:R-:W-:Y:S02]  /*203b0*/  ISETP.GT.AND P1, PT, R4.reuse, 0x49, PT ;  /* 0x000000490400780c */ /* 0x040fe40003f24270 */
[----:B------:R-:W-:-:S03]  /*203c0*/  ISETP.GT.AND P2, PT, R4, 0x50, PT ;  /* 0x000000500400780c */ /* 0x000fc60003f44270 */
[----:B------:R-:W1:Y:S01]  /*203d0*/  MUFU.TANH R146, R146 ;  /* 0x0000009200927308 */ /* 0x000e620000002400 */
[C---:B------:R-:W-:Y:S02]  /*203e0*/  ISETP.GT.AND P3, PT, R4.reuse, 0x51, PT ;  /* 0x000000510400780c */ /* 0x040fe40003f64270 */
[----:B------:R-:W-:-:S05]  /*203f0*/  ISETP.GT.AND P4, PT, R4, 0x58, PT ;  /* 0x000000580400780c */ /* 0x000fca0003f84270 */
[----:B------:R-:W2:Y:S01]  /*20400*/  MUFU.TANH R147, R147 ;  /* 0x0000009300937308 */ /* 0x000ea20000002400 */
[----:B------:R-:W-:-:S07]  /*20410*/  FMNMX.FTZ R193, R121, R193, !PT ;  /* 0x000000c179c17209 */ /* 0x000fce0007810000 */
[----:B------:R-:W5:Y:S01]  /*20420*/  MUFU.TANH R150, R150 ;  /* 0x0000009600967308 */ /* 0x000f620000002400 */
[----:B---3--:R-:W-:Y:S02]  /*20430*/  FSEL R159, R159, -INF , P1 ;  /* 0xff8000009f9f7808 */ /* 0x008fe40000800000 */
[----:B------:R-:W-:Y:S02]  /*20440*/  FSEL R162, R162, -INF , P2 ;  /* 0xff800000a2a27808 */ /* 0x000fe40001000000 */
[----:B------:R-:W-:-:S03]  /*20450*/  FSEL R163, R163, -INF , P3 ;  /* 0xff800000a3a37808 */ /* 0x000fc60001800000 */
[----:B------:R-:W3:Y:S01]  /*20460*/  MUFU.TANH R151, R151 ;  /* 0x0000009700977308 */ /* 0x000ee20000002400 */
[----:B------:R-:W-:Y:S02]  /*20470*/  FSEL R166, R166, -INF , P4 ;  /* 0xff800000a6a67808 */ /* 0x000fe40002000000 */
[C---:B------:R-:W-:Y:S02]  /*20480*/  ISETP.GT.AND P1, PT, R4.reuse, 0x59, PT ;  /* 0x000000590400780c */ /* 0x040fe40003f24270 */
[----:B------:R-:W-:-:S03]  /*20490*/  ISETP.GT.AND P2, PT, R4, 0x60, PT ;  /* 0x000000600400780c */ /* 0x000fc60003f44270 */
[----:B------:R-:W3:Y:S01]  /*204a0*/  MUFU.TANH R122, R122 ;  /* 0x0000007a007a7308 */ /* 0x000ee20000002400 */
[C---:B------:R-:W-:Y:S02]  /*204b0*/  ISETP.GT.AND P3, PT, R4.reuse, 0x61, PT ;  /* 0x000000610400780c */ /* 0x040fe40003f64270 */
[----:B------:R-:W-:Y:S02]  /*204c0*/  ISETP.GT.AND P4, PT, R4, 0x68, PT ;  /* 0x000000680400780c */ /* 0x000fe40003f84270 */
[----:B------:R-:W-:-:S03]  /*204d0*/  FMNMX.FTZ R193, R124, R193, !PT ;  /* 0x000000c17cc17209 */ /* 0x000fc60007810000 */
[----:B------:R-:W3:Y:S01]  /*204e0*/  MUFU.TANH R123, R123 ;  /* 0x0000007b007b7308 */ /* 0x000ee20000002400 */
[----:B------:R-:W-:-:S07]  /*204f0*/  FSEL R167, R167, -INF , P1 ;  /* 0xff800000a7a77808 */ /* 0x000fce0000800000 */
[----:B------:R-:W3:Y:S01]  /*20500*/  MUFU.TANH R133, R133 ;  /* 0x0000008500857308 */ /* 0x000ee20000002400 */
[----:B----4-:R-:W-:Y:S02]  /*20510*/  FSEL R138, R138, -INF , P2 ;  /* 0xff8000008a8a7808 */ /* 0x010fe40001000000 */
[----:B------:R-:W-:Y:S02]  /*20520*/  FSEL R139, R139, -INF , P3 ;  /* 0xff8000008b8b7808 */ /* 0x000fe40001800000 */
[----:B------:R-:W-:Y:S02]  /*20530*/  FSEL R142, R142, -INF , P4 ;  /* 0xff8000008e8e7808 */ /* 0x000fe40002000000 */
[----:B------:R-:W-:Y:S02]  /*20540*/  FMNMX.FTZ R193, R125, R193, !PT ;  /* 0x000000c17dc17209 */ /* 0x000fe40007810000 */
[C---:B------:R-:W-:Y:S02]  /*20550*/  ISETP.GT.AND P1, PT, R4.reuse, 0x69, PT ;  /* 0x000000690400780c */ /* 0x040fe40003f24270 */
[----:B------:R-:W-:-:S02]  /*20560*/  ISETP.GT.AND P2, PT, R4, 0x70, PT ;  /* 0x000000700400780c */ /* 0x000fc40003f44270 */
[C---:B------:R-:W-:Y:S02]  /*20570*/  ISETP.GT.AND P3, PT, R4.reuse, 0x71, PT ;  /* 0x000000710400780c */ /* 0x040fe40003f64270 */
[----:B------:R-:W-:Y:S02]  /*20580*/  ISETP.GT.AND P4, PT, R4, 0x78, PT ;  /* 0x000000780400780c */ /* 0x000fe40003f84270 */
[----:B------:R-:W-:Y:S02]  /*20590*/  FMNMX.FTZ R193, R128, R193, !PT ;  /* 0x000000c180c17209 */ /* 0x000fe40007810000 */
[----:B0-----:R-:W-:Y:S02]  /*205a0*/  FSEL R143, R143, -INF , P1 ;  /* 0xff8000008f8f7808 */ /* 0x001fe40000800000 */
[----:B-1----:R-:W-:Y:S02]  /*205b0*/  FSEL R146, R146, -INF , P2 ;  /* 0xff80000092927808 */ /* 0x002fe40001000000 */
[----:B--2---:R-:W-:-:S02]  /*205c0*/  FSEL R147, R147, -INF , P3 ;  /* 0xff80000093937808 */ /* 0x004fc40001800000 */
[----:B-----5:R-:W-:Y:S02]  /*205d0*/  FSEL R150, R150, -INF , P4 ;  /* 0xff80000096967808 */ /* 0x020fe40002000000 */
[C---:B------:R-:W-:Y:S02]  /*205e0*/  ISETP.GT.AND P1, PT, R4.reuse, 0x79, PT ;  /* 0x000000790400780c */ /* 0x040fe40003f24270 */
[C---:B------:R-:W-:Y:S02]  /*205f0*/  ISETP.GT.AND P2, PT, R4.reuse, 0x80, PT ;  /* 0x000000800400780c */ /* 0x040fe40003f44270 */
[C---:B------:R-:W-:Y:S02]  /*20600*/  ISETP.GT.AND P3, PT, R4.reuse, 0x81, PT ;  /* 0x000000810400780c */ /* 0x040fe40003f64270 */
[----:B------:R-:W-:Y:S02]  /*20610*/  ISETP.GT.AND P4, PT, R4, 0x88, PT ;  /* 0x000000880400780c */ /* 0x000fe40003f84270 */
[----:B------:R-:W-:-:S02]  /*20620*/  FMNMX.FTZ R193, R129, R193, !PT ;  /* 0x000000c181c17209 */ /* 0x000fc40007810000 */
[----:B---3--:R-:W-:Y:S02]  /*20630*/  FSEL R151, R151, -INF , P1 ;  /* 0xff80000097977808 */ /* 0x008fe40000800000 */
[----:B------:R-:W-:Y:S02]  /*20640*/  FSEL R122, R122, -INF , P2 ;  /* 0xff8000007a7a7808 */ /* 0x000fe40001000000 */
[----:B------:R-:W-:Y:S02]  /*20650*/  FSEL R123, R123, -INF , P3 ;  /* 0xff8000007b7b7808 */ /* 0x000fe40001800000 */
[----:B------:R-:W-:Y:S02]  /*20660*/  FSEL R133, R133, -INF , P4 ;  /* 0xff80000085857808 */ /* 0x000fe40002000000 */
[C---:B------:R-:W-:Y:S02]  /*20670*/  ISETP.GT.AND P1, PT, R4.reuse, 0x89, PT ;  /* 0x000000890400780c */ /* 0x040fe40003f24270 */
[----:B------:R-:W-:-:S02]  /*20680*/  ISETP.GT.AND P2, PT, R4, 0x90, PT ;  /* 0x000000900400780c */ /* 0x000fc40003f44270 */
[C---:B------:R-:W-:Y:S02]  /*20690*/  ISETP.GT.AND P3, PT, R4.reuse, 0x91, PT ;  /* 0x000000910400780c */ /* 0x040fe40003f64270 */
[C---:B------:R-:W-:Y:S02]  /*206a0*/  ISETP.GT.AND P4, PT, R4.reuse, 0x98, PT ;  /* 0x000000980400780c */ /* 0x040fe40003f84270 */
[----:B------:R-:W-:Y:S02]  /*206b0*/  ISETP.GT.AND P5, PT, R4, 0x99, PT ;  /* 0x000000990400780c */ /* 0x000fe40003fa4270 */
[----:B------:R-:W-:-:S04]  /*206c0*/  FMNMX.FTZ R4, R132, R193, !PT ;  /* 0x000000c184047209 */ /* 0x000fc80007810000 */
[----:B------:R-:W-:-:S05]  /*206d0*/  FMNMX.FTZ R4, R126, R4, !PT ;  /* 0x000000047e047209 */ /* 0x000fca0007810000 */
[----:B------:R-:W0:Y:S02]  /*206e0*/  SHFL.BFLY PT, R193, R4, 0x2, 0x1f ;  /* 0x0c401f0004c17f89 */ /* 0x000e2400000e0000 */
[----:B0-----:R-:W-:-:S05]  /*206f0*/  FMNMX.FTZ R4, R4, R193, !PT ;  /* 0x000000c104047209 */ /* 0x001fca0007810000 */
[----:B------:R-:W0:Y:S01]  /*20700*/  SHFL.BFLY PT, R193, R4, 0x1, 0x1f ;  /* 0x0c201f0004c17f89 */ /* 0x000e2200000e0000 */
[----:B------:R-:W-:Y:S01]  /*20710*/  UMOV UR52, UR51 ;  /* 0x0000003300347c82 */ /* 0x000fe20008000000 */
[----:B0-----:R-:W-:-:S04]  /*20720*/  FMNMX.FTZ R4, R4, R193, !PT ;  /* 0x000000c104047209 */ /* 0x001fc80007810000 */
[----:B------:R-:W-:-:S04]  /*20730*/  FSETP.NEU.FTZ.AND P6, PT, R4, -INF , PT ;  /* 0xff8000000400780b */ /* 0x000fc80003fdd000 */
[----:B------:R-:W-:-:S05]  /*20740*/  FSEL R193, R4, RZ, P6 ;  /* 0x000000ff04c17208 */ /* 0x000fca0003000000 */
[----:B------:R-:W-:Y:S01]  /*20750*/  FADD.FTZ R9, -R193, R9 ;  /* 0x00000009c1097221 */ /* 0x000fe20000010100 */
[----:B------:R-:W-:-:S04]  /*20760*/  IMAD.U32 R193, RZ, RZ, UR52 ;  /* 0x00000034ffc17e24 */ /* 0x000fc8000f8e00ff */
[----:B------:R-:W-:-:S05]  /*20770*/  FFMA.FTZ R193, R4, R193, -8 ;  /* 0xc100000004c17423 */ /* 0x000fca00000100c1 */
[----:B------:R-:W-:-:S05]  /*20780*/  FSEL R193, R193, RZ, P6 ;  /* 0x000000ffc1c17208 */ /* 0x000fca0003000000 */
        /* <DEDUP_REMOVED lines=68> */
[----:B------:R-:W-:-:S03]  /*20bd0*/  FMUL.FTZ R127, R2, R127 ;  /* 0x0000007f027f7220 */ /* 0x000fc60000410000 */
[----:B------:R-:W-:Y:S01]  /*20be0*/  FMNMX.FTZ R193, R146, R193, !PT ;  /* 0x000000c192c17209 */ /* 0x000fe20007810000 */
[----:B------:R-:W-:-:S03]  /*20bf0*/  FMUL.FTZ R130, R2, R130 ;  /* 0x0000008202827220 */ /* 0x000fc60000410000 */
[----:B------:R-:W-:Y:S01]  /*20c00*/  FMNMX.FTZ R193, R147, R193, !PT ;  /* 0x000000c193c17209 */ /* 0x000fe20007810000 */
[----:B------:R-:W0:Y:S01]  /*20c10*/  MUFU.TANH R127, R127 ;  /* 0x0000007f007f7308 */ /* 0x000e220000002400 */
[----:B------:R-:W-:Y:S02]  /*20c20*/  FMUL.FTZ R131, R2, R131 ;  /* 0x0000008302837220 */ /* 0x000fe40000410000 */
[----:B------:R-:W-:Y:S01]  /*20c30*/  FMNMX.FTZ R193, R150, R193, !PT ;  /* 0x000000c196c17209 */ /* 0x000fe20007810000 */
[----:B------:R-:W-:-:S03]  /*20c40*/  FMUL.FTZ R134, R2, R134 ;  /* 0x0000008602867220 */ /* 0x000fc60000410000 */
[----:B------:R-:W-:Y:S01]  /*20c50*/  FMNMX.FTZ R193, R151, R193, !PT ;  /* 0x000000c197c17209 */ /* 0x000fe20007810000 */
[----:B------:R-:W1:Y:S01]  /*20c60*/  MUFU.TANH R130, R130 ;  /* 0x0000008200827308 */ /* 0x000e620000002400 */
[----:B------:R-:W-:Y:S02]  /*20c70*/  FMUL.FTZ R135, R2, R135 ;  /* 0x0000008702877220 */ /* 0x000fe40000410000 */
[----:B------:R-:W-:-:S05]  /*20c80*/  FMNMX.FTZ R193, R122, R193, !PT ;  /* 0x000000c17ac17209 */ /* 0x000fca0007810000 */
[----:B------:R-:W2:Y:S01]  /*20c90*/  MUFU.TANH R131, R131 ;  /* 0x0000008300837308 */ /* 0x000ea20000002400 */
[----:B------:R-:W-:Y:S02]  /*20ca0*/  FMNMX.FTZ R193, R123, R193, !PT ;  /* 0x000000c17bc17209 */ /* 0x000fe40007810000 */
[----:B0-----:R-:W-:-:S05]  /*20cb0*/  FSEL R127, R127, -INF , P1 ;  /* 0xff8000007f7f7808 */ /* 0x001fca0000800000 */
[----:B------:R-:W0:Y:S01]  /*20cc0*/  MUFU.TANH R134, R134 ;  /* 0x0000008600867308 */ /* 0x000e220000002400 */
[----:B------:R-:W-:Y:S02]  /*20cd0*/  FMNMX.FTZ R193, R133, R193, !PT ;  /* 0x000000c185c17209 */ /* 0x000fe40007810000 */
[----:B-1----:R-:W-:-:S05]  /*20ce0*/  FSEL R130, R130, -INF , P2 ;  /* 0xff80000082827808 */ /* 0x002fca0001000000 */
[----:B------:R-:W1:Y:S01]  /*20cf0*/  MUFU.TANH R135, R135 ;  /* 0x0000008700877308 */ /* 0x000e620000002400 */
[----:B------:R-:W-:Y:S02]  /*20d00*/  FMNMX.FTZ R193, R127, R193, !PT ;  /* 0x000000c17fc17209 */ /* 0x000fe40007810000 */
[----:B--2---:R-:W-:Y:S02]  /*20d10*/  FSEL R131, R131, -INF , P3 ;  /* 0xff80000083837808 */ /* 0x004fe40001800000 */
[----:B------:R-:W-:Y:S02]  /*20d20*/  FMNMX.FTZ R193, R130, R193, !PT ;  /* 0x000000c182c17209 */ /* 0x000fe40007810000 */
[----:B0-----:R-:W-:Y:S02]  /*20d30*/  FSEL R134, R134, -INF , P4 ;  /* 0xff80000086867808 */ /* 0x001fe40002000000 */
[----:B------:R-:W-:-:S04]  /*20d40*/  FMNMX.FTZ R193, R131, R193, !PT ;  /* 0x000000c183c17209 */ /* 0x000fc80007810000 */
[----:B------:R-:W-:Y:S02]  /*20d50*/  FMNMX.FTZ R193, R134, R193, !PT ;  /* 0x000000c186c17209 */ /* 0x000fe40007810000 */
[----:B-1----:R-:W-:-:S04]  /*20d60*/  FSEL R135, R135, -INF , P5 ;  /* 0xff80000087877808 */ /* 0x002fc80002800000 */
[----:B------:R-:W-:-:S05]  /*20d70*/  FMNMX.FTZ R193, R135, R193, !PT ;  /* 0x000000c187c17209 */ /* 0x000fca0007810000 */
[----:B------:R-:W0:Y:S01]  /*20d80*/  SHFL.BFLY PT, R194, R193, 0x2, 0x1f ;  /* 0x0c401f00c1c27f89 */ /* 0x000e2200000e0000 */
[----:B------:R1:W-:Y:S01]  /*20d90*/  MUFU.EX2 R195, R15 ;  /* 0x0000000f00c37308 */ /* 0x0003e20000000800 */
[----:B0-----:R-:W-:-:S05]  /*20da0*/  FMNMX.FTZ R194, R193, R194, !PT ;  /* 0x000000c2c1c27209 */ /* 0x001fca0007810000 */
[----:B-1----:R-:W0:Y:S02]  /*20db0*/  SHFL.BFLY PT, R15, R194, 0x1, 0x1f ;  /* 0x0c201f00c20f7f89 */ /* 0x002e2400000e0000 */
[----:B0-----:R-:W-:-:S04]  /*20dc0*/  FMNMX.FTZ R15, R194, R15, !PT ;  /* 0x0000000fc20f7209 */ /* 0x001fc80007810000 */
[----:B------:R-:W-:-:S04]  /*20dd0*/  FSETP.NEU.FTZ.AND P1, PT, R15, -INF , PT ;  /* 0xff8000000f00780b */ /* 0x000fc80003f3d000 */
[----:B------:R-:W-:-:S05]  /*20de0*/  FSEL R193, R15, RZ, P1 ;  /* 0x000000ff0fc17208 */ /* 0x000fca0000800000 */
[----:B------:R-:W-:Y:S01]  /*20df0*/  FADD.FTZ R10, -R193, R10 ;  /* 0x0000000ac10a7221 */ /* 0x000fe20000010100 */
[----:B------:R-:W-:-:S04]  /*20e00*/  IMAD.U32 R193, RZ, RZ, UR52 ;  /* 0x00000034ffc17e24 */ /* 0x000fc8000f8e00ff */
[----:B------:R-:W-:Y:S01]  /*20e10*/  FFMA.FTZ R193, R15, R193, -8 ;  /* 0xc10000000fc17423 */ /* 0x000fe200000100c1 */
[----:B------:R-:W-:-:S04]  /*20e20*/  FMUL.FTZ R9, R9, UR52 ;  /* 0x0000003409097c20 */ /* 0x000fc80008410000 */
[----:B------:R-:W-:Y:S01]  /*20e30*/  FSEL R194, R193, RZ, P1 ;  /* 0x000000ffc1c27208 */ /* 0x000fe20000800000 */
[----:B------:R-:W-:-:S04]  /*20e40*/  FMUL.FTZ R10, R10, UR52 ;  /* 0x000000340a0a7c20 */ /* 0x000fc80008410000 */
[--C-:B------:R-:W-:Y:S01]  /*20e50*/  FFMA.FTZ R7, R7, UR52, -R194.reuse ;  /* 0x0000003407077c23 */ /* 0x100fe200080108c2 */
[----:B------:R-:W-:-:S01]  /*20e60*/  FFMA.FTZ R8, R8, UR52, -R194 ;  /* 0x0000003408087c23 */ /* 0x000fc200080108c2 */
[----:B------:R-:W-:Y:S01]  /*20e70*/  MUFU.EX2 R5, R5 ;  /* 0x0000000500057308 */ /* 0x000fe20000000800 */
[----:B------:R-:W-:-:S07]  /*20e80*/  FFMA.FTZ R21, R21, UR52, -R194 ;  /* 0x0000003415157c23 */ /* 0x000fce00080108c2 */
[----:B------:R-:W0:Y:S01]  /*20e90*/  MUFU.EX2 R9, R9 ;  /* 0x0000000900097308 */ /* 0x000e220000000800 */
[----:B------:R-:W-:-:S07]  /*20ea0*/  FFMA.FTZ R184, R184, UR52, -R194 ;  /* 0x00000034b8b87c23 */ /* 0x000fce00080108c2 */
[----:B------:R-:W-:Y:S01]  /*20eb0*/  MUFU.EX2 R7, R7 ;  /* 0x0000000700077308 */ /* 0x000fe20000000800 */
[----:B------:R-:W-:-:S07]  /*20ec0*/  IMAD R193, R221, 0x8, R18 ;  /* 0x00000008ddc17824 */ /* 0x000fce00078e0212 */
        /* <DEDUP_REMOVED lines=9> */
[--C-:B------:R-:W-:Y:S01]  /*20f60*/  FFMA.FTZ R174, R174, UR52, -R194.reuse ;  /* 0x00000034aeae7c23 */ /* 0x100fe200080108c2 */
[----:B------:R-:W-:-:S03]  /*20f70*/  FFMA.FTZ R175, R175, UR52, -R194 ;  /* 0x00000034afaf7c23 */ /* 0x000fc600080108c2 */
[----:B------:R-:W4:Y:S01]  /*20f80*/  MUFU.EX2 R14, R14 ;  /* 0x0000000e000e7308 */ /* 0x000f220000000800 */
        /* <DEDUP_REMOVED lines=29> */
[----:B------:R-:W-:Y:S01]  /*21160*/  VIADD R193, R193, 0x33440 ;  /* 0x00033440c1c17836 */ /* 0x000fe20000000000 */
[----:B------:R-:W5:Y:S01]  /*21170*/  MUFU.EX2 R184, R184 ;  /* 0x000000b800b87308 */ /* 0x000f620000000800 */
[----:B------:R-:W-:-:S02]  /*21180*/  IMAD.U32 R194, RZ, RZ, UR38 ;  /* 0x00000026ffc27e24 */ /* 0x000fc4000f8e00ff */
[----:B0-----:R-:W-:Y:S01]  /*21190*/  FFMA.FTZ R12, R9, R12, R5 ;  /* 0x0000000c090c7223 */ /* 0x001fe20000010005 */
[----:B-1----:R-:W-:-:S02]  /*211a0*/  FFMA.FTZ R11, R10, R11, R7 ;  /* 0x0000000b0a0b7223 */ /* 0x002fc40000010007 */
[----:B------:R-:W-:Y:S02]  /*211b0*/  PRMT R193, R194, 0x654, R193 ;  /* 0x00000654c2c17816 */ /* 0x000fe400000000c1 */
[----:B------:R-:W0:Y:S01]  /*211c0*/  MUFU.EX2 R185, R185 ;  /* 0x000000b900b97308 */ /* 0x000e220000000800 */
[----:B--2---:R-:W-:-:S01]  /*211d0*/  FADD.FTZ R12, R6, R12 ;  /* 0x0000000c060c7221 */ /* 0x004fc20000010000 */
[----:B------:R3:W-:Y:S06]  /*211e0*/  SYNCS.ARRIVE.TRANS64.RED.A1T0 RZ, [R193+URZ], RZ ;  /* 0x000000ffc1ff79a7 */ /* 0x0007ec000810043f */
[----:B------:R-:W1:Y:S01]  /*211f0*/  MUFU.EX2 R187, R187 ;  /* 0x000000bb00bb7308 */ /* 0x000e620000000800 */
[----:B---3--:R-:W-:-:S01]  /*21200*/  FADD.FTZ R193, R8, R11 ;  /* 0x0000000b08c17221 */ /* 0x008fc20000010000 */
[----:B----4-:R-:W-:-:S06]  /*21210*/  FADD.FTZ R11, R14, R12 ;  /* 0x0000000c0e0b7221 */ /* 0x010fcc0000010000 */
[----:B------:R-:W2:Y:S01]  /*21220*/  MUFU.EX2 R186, R186 ;  /* 0x000000ba00ba7308 */ /* 0x000ea20000000800 */
[----:B-----5:R-:W-:-:S07]  /*21230*/  FADD.FTZ R12, R21, R193 ;  /* 0x000000c1150c7221 */ /* 0x020fce0000010000 */
[----:B------:R-:W3:Y:S01]  /*21240*/  MUFU.EX2 R188, R188 ;  /* 0x000000bc00bc7308 */ /* 0x000ee20000000800 */
[----:B------:R-:W-:-:S01]  /*21250*/  FADD.FTZ R11, R195, R11 ;  /* 0x0000000bc30b7221 */ /* 0x000fc20000010000 */
[----:B------:R-:W-:-:S06]  /*21260*/  FADD.FTZ R12, R184, R12 ;  /* 0x0000000cb80c7221 */ /* 0x000fcc0000010000 */
[----:B------:R-:W4:Y:S08]  /*21270*/  MUFU.EX2 R189, R189 ;  /* 0x000000bd00bd7308 */ /* 0x000f300000000800 */
[----:B------:R-:W5:Y:S01]  /*21280*/  MUFU.EX2 R191, R191 ;  /* 0x000000bf00bf7308 */ /* 0x000f620000000800 */
[----:B0-----:R-:W-:-:S01]  /*21290*/  FADD.FTZ R11, R185, R11 ;  /* 0x0000000bb90b7221 */ /* 0x001fc20000010000 */
[----:B-1----:R-:W-:-:S06]  /*212a0*/  FADD.FTZ R12, R187, R12 ;  /* 0x0000000cbb0c7221 */ /* 0x002fcc0000010000 */
[----:B------:R-:W0:Y:S08]  /*212b0*/  MUFU.EX2 R190, R190 ;  /* 0x000000be00be7308 */ /* 0x000e300000000800 */
[----:B------:R-:W1:Y:S01]  /*212c0*/  MUFU.EX2 R192, R192 ;  /* 0x000000c000c07308 */ /* 0x000e620000000800 */
[----:B--2---:R-:W-:-:S01]  /*212d0*/  FADD.FTZ R11, R186, R11 ;  /* 0x0000000bba0b7221 */ /* 0x004fc20000010000 */
[----:B---3--:R-:W-:-:S06]  /*212e0*/  FADD.FTZ R12, R188, R12 ;  /* 0x0000000cbc0c7221 */ /* 0x008fcc0000010000 */
[----:B------:R-:W2:Y:S08]  /*212f0*/  MUFU.EX2 R168, R168 ;  /* 0x000000a800a87308 */ /* 0x000eb00000000800 */
[----:B------:R-:W3:Y:S01]  /*21300*/  MUFU.EX2 R170, R170 ;  /* 0x000000aa00aa7308 */ /* 0x000ee20000000800 */
[----:B----4-:R-:W-:-:S01]  /*21310*/  FADD.FTZ R11, R189, R11 ;  /* 0x0000000bbd0b7221 */ /* 0x010fc20000010000 */
[----:B-----5:R-:W-:-:S06]  /*21320*/  FADD.FTZ R12, R191, R12 ;  /* 0x0000000cbf0c7221 */ /* 0x020fcc0000010000 */
        /* <DEDUP_REMOVED lines=123> */
[----:B-1----:R-:W-:-:S03]  /*21ae0*/  FADD.FTZ R12, R131, R12 ;  /* 0x0000000c830c7221 */ /* 0x002fc60000010000 */
[----:B--2---:R-:W-:Y:S01]  /*21af0*/  FADD.FTZ R11, R132, R11 ;  /* 0x0000000b840b7221 */ /* 0x004fe20000010000 */
[----:B---3--:R-:W-:-:S03]  /*21b00*/  FADD.FTZ R193, R134, R12 ;  /* 0x0000000c86c17221 */ /* 0x008fc60000010000 */
[----:B----4-:R-:W-:Y:S01]  /*21b10*/  FADD.FTZ R12, R126, R11 ;  /* 0x0000000b7e0c7221 */ /* 0x010fe20000010000 */
[----:B-----5:R-:W-:-:S01]  /*21b20*/  FADD.FTZ R11, R135, R193 ;  /* 0x000000c1870b7221 */ /* 0x020fc20000010000 */
[----:B------:R-:W-:Y:S06]  /*21b30*/  @!P0 BRA `(.L_x_6772) ;  /* 0x0000000000048947 */ /* 0x000fec0003800000 */
[----:B------:R-:W-:Y:S01]  /*21b40*/  BPT.TRAP 0x1 ;  /* 0x000000040000795c */ /* 0x000fe20000300000 */
.L_x_6772:
[----:B------:R-:W-:Y:S01]  /*21b50*/  LEA R3, R3, R18, 0x3 ;  /* 0x0000001203037211 */ /* 0x000fe200078e18ff */
[----:B------:R-:W-:Y:S01]  /*21b60*/  IMAD.U32 R193, RZ, RZ, UR38 ;  /* 0x00000026ffc17e24 */ /* 0x000fe2000f8e00ff */
[----:B------:R-:W-:Y:S01]  /*21b70*/  ISETP.GT.AND P1, PT, R0, R20, PT ;  /* 0x000000140000720c */ /* 0x000fe20003f24270 */
[----:B------:R-:W-:Y:S01]  /*21b80*/  FMUL.FTZ R24, R24, R9 ;  /* 0x0000000918187220 */ /* 0x000fe20000410000 */
[----:B------:R-:W-:Y:S01]  /*21b90*/  F2FP.SATFINITE.E4M3.F32.PACK_AB_MERGE_C R14, R195, R14, RZ ;  /* 0x0000000ec30e723e */ /* 0x000fe200048070ff */
[----:B------:R-:W-:Y:S01]  /*21ba0*/  VIADD R3, R3, 0x33460 ;  /* 0x0003346003037836 */ /* 0x000fe20000000000 */
        /* <DEDUP_REMOVED lines=137> */
[----:B0-----:R-:W-:Y:S01]  /*22440*/  MOV R3, R221 ;  /* 0x000000dd00037202 */ /* 0x001fe20000000f00 */
        /* <DEDUP_REMOVED lines=23> */
[----:B------:R-:W-:Y:S06]  /*225c0*/  @P1 BRA `(.L_x_6773) ;  /* 0xffffffb400381947 */ /* 0x000fec000383ffff */
[----:B------:R-:W-:-:S07]  /*225d0*/  MOV R3, R0 ;  /* 0x0000000000037202 */ /* 0x000fce0000000f00 */
.L_x_6761:
[----:B------:R-:W2:Y:S02]  /*225e0*/  LDL R0, [R1+0x44] ;  /* 0x0000440001007983 */ /* 0x000ea40000100800 */
[----:B--2---:R-:W-:-:S13]  /*225f0*/  ISETP.GE.AND P1, PT, R3, R0, PT ;  /* 0x000000000300720c */ /* 0x004fda0003f26270 */
[----:B------:R-:W-:Y:S05]  /*22600*/  @!P1 BRA `(.L_x_6774) ;  /* 0x0000003c00e89947 */ /* 0x000fea0003800000 */
[----:B------:R-:W-:Y:S02]  /*22610*/  IMAD.MOV.U32 R10, RZ, RZ, R15 ;  /* 0x000000ffff0a7224 */ /* 0x000fe400078e000f */
[----:B------:R-:W-:Y:S02]  /*22620*/  IMAD.MOV.U32 R9, RZ, RZ, R4 ;  /* 0x000000ffff097224 */ /* 0x000fe400078e0004 */
[----:B------:R-:W-:Y:S02]  /*22630*/  IMAD.MOV.U32 R8, RZ, RZ, R229 ;  /* 0x000000ffff087224 */ /* 0x000fe400078e00e5 */
[----:B------:R-:W-:-:S07]  /*22640*/  IMAD.MOV.U32 R0, RZ, RZ, R221 ;  /* 0x000000ffff007224 */ /* 0x000fce00078e00dd */
.L_x_6786:
[----:B------:R-:W2:Y:S01]  /*22650*/  LDL R4, [R1+0x2c] ;  /* 0x00002c0001047983 */ /* 0x000ea20000100800 */
[----:B------:R-:W-:Y:S01]  /*22660*/  VIADD R221, R0, 0x1 ;  /* 0x0000000100dd7836 */ /* 0x000fe20000000000 */
[----:B------:R-:W-:Y:S05]  /*22670*/  YIELD ;  /* 0x0000000000007946 */ /* 0x000fea0003800000 */
[----:B------:R-:W-:-:S04]  /*22680*/  ISETP.NE.AND P1, PT, R221, 0x2, PT ;  /* 0x00000002dd00780c */ /* 0x000fc80003f25270 */
[----:B------:R-:W-:Y:S02]  /*22690*/  SEL R229, RZ, 0x1, P1 ;  /* 0x00000001ffe57807 */ /* 0x000fe40000800000 */
[----:B------:R-:W-:Y:S02]  /*226a0*/  SEL R221, R221, RZ, P1 ;  /* 0x000000ffdddd7207 */ /* 0x000fe40000800000 */
[----:B------:R-:W-:Y:S02]  /*226b0*/  LOP3.LUT R229, R8, R229, RZ, 0x3c, !PT ;  /* 0x000000e508e57212 */ /* 0x000fe400078e3cff */
[----:B--2---:R-:W-:-:S13]  /*226c0*/  ISETP.NE.AND P2, PT, R4, RZ, PT ;  /* 0x000000ff0400720c */ /* 0x004fda0003f45270 */
[----:B------:R-:W-:Y:S05]  /*226d0*/  @P2 BRA `(.L_x_6775) ;  /* 0x0000000000302947 */ /* 0x000fea0003800000 */
[----:B------:R-:W-:Y:S05]  /*226e0*/  @!P0 BRA `(.L_x_6776) ;  /* 0x0000000000048947 */ /* 0x000fea0003800000 */
[----:B------:R-:W-:Y:S01]  /*226f0*/  BPT.TRAP 0x1 ;  /* 0x000000040000795c */ /* 0x000fe20000300000 */
.L_x_6776:
[----:B------:R-:W-:Y:S01]  /*22700*/  IMAD R4, R221, 0x8, R18 ;  /* 0x00000008dd047824 */ /* 0x000fe200078e0212 */
[----:B------:R-:W-:-:S04]  /*22710*/  SHF.L.U32 R5, R229, 0x1f, RZ ;  /* 0x0000001fe5057819 */ /* 0x000fc800000006ff */
[----:B------:R0:W1:Y:S01]  /*22720*/  SYNCS.PHASECHK.TRANS64.TRYWAIT P1, [R4+URZ+0x33430], R5 ;  /* 0x03343005040075a7 */ /* 0x000062000802017f */
[----:B------:R-:W-:Y:S05]  /*22730*/  @!P0 BRA `(.L_x_6777) ;  /* 0x0000000000048947 */ /* 0x000fea0003800000 */
[----:B------:R-:W-:Y:S01]  /*22740*/  BPT.TRAP 0x1 ;  /* 0x000000040000795c */ /* 0x000fe20000300000 */
.L_x_6777:
[----:B------:R-:W-:Y:S04]  /*22750*/  BSSY B0, `(.L_x_6775) ;  /* 0x0000004000007945 */ /* 0x000fe80003800000 */
[----:B-1----:R-:W-:Y:S05]  /*22760*/  @P1 BRA `(.L_x_6778) ;  /* 0x0000000000081947 */ /* 0x002fea0003800000 */
[----:B------:R-:W1:Y:S02]  /*22770*/  SYNCS.PHASECHK.TRANS64.TRYWAIT P1, [R4+URZ+0x33430], R5 ;  /* 0x03343005040075a7 */ /* 0x000e64000802017f */
[----:B-1----:R-:W-:Y:S05]  /*22780*/  @!P1 BRA `(.L_x_6779) ;  /* 0x0000015000d49947 */ /* 0x002fea0003800000 */
.L_x_6778:
[----:B------:R-:W-:Y:S05]  /*22790*/  BSYNC B0 ;  /* 0x0000000000007941 */ /* 0x000fea0003800000 */
.L_x_6775:
[----:B01----:R-:W0:Y:S01]  /*227a0*/  S2R R4, SR_TID.X ;  /* 0x0000000000047919 */ /* 0x003e220000002100 */
[----:B------:R-:W-:Y:S05]  /*227b0*/  WARPSYNC.ALL ;  /* 0x0000000000007948 */ /* 0x000fea0003800000 */
[----:B------:R-:W-:Y:S01]  /*227c0*/  IMAD.MOV.U32 R5, RZ, RZ, -0x7fffffe0 ;  /* 0x80000020ff057424 */ /* 0x000fe200078e00ff */
[----:B------:R-:W-:Y:S01]  /*227d0*/  UMOV UR44, UR24 ;  /* 0x00000018002c7c82 */ /* 0x000fe20008000000 */
[----:B------:R-:W-:Y:S01]  /*227e0*/  UMOV UR45, UR25 ;  /* 0x00000019002d7c82 */ /* 0x000fe20008000000 */
[----:B------:R-:W-:Y:S01]  /*227f0*/  IMAD.MOV.U32 R21, RZ, RZ, -0x7fffffe0 ;  /* 0x80000020ff157424 */ /* 0x000fe200078e00ff */
[----:B------:R-:W-:Y:S01]  /*22800*/  UMOV UR40, UR24 ;  /* 0x0000001800287c82 */ /* 0x000fe20008000000 */
[----:B------:R-:W-:Y:S01]  /*22810*/  R2UR UR47, R5 ;  /* 0x00000000052f72ca */ /* 0x000fe200000e0000 */
        /* <DEDUP_REMOVED lines=13> */
[----:B------:R-:W-:Y:S02]  /*228f0*/  IMAD.MOV.U32 R7, RZ, RZ, -0x7fffffe0 ;  /* 0x80000020ff077424 */ /* 0x000fe400078e00ff */
        /* <DEDUP_REMOVED lines=10> */
[----:B------:R-:W-:Y:S01]  /*229a0*/  VIADD R20, R4, 0x200 ;  /* 0x0000020004147836 */ /* 0x000fe20000000000 */
[----:B------:R-:W-:Y:S01]  /*229b0*/  R2UR UR26, R6 ;  /* 0x00000000061a72ca */ /* 0x000fe200000e0000 */
[----:B------:R-:W-:Y:S01]  /*229c0*/  VIADD R6, R4, 0x2 ;  /* 0x0000000204067836 */ /* 0x000fe20000000000 */
[----:B------:R-:W-:Y:S01]  /*229d0*/  R2UR UR34, R14 ;  /* 0x000000000e2272ca */ /* 0x000fe200000e0000 */
[----:B------:R-:W-:Y:S01]  /*229e0*/  VIADD R14, R4, 0x82 ;  /* 0x00000082040e7836 */ /* 0x000fe20000000000 */
[----:B------:R-:W-:-:S02]  /*229f0*/  R2UR UR30, R20 ;  /* 0x00000000141e72ca */ /* 0x000fc400000e0000 */
[----:B------:R-:W-:Y:S01]  /*22a00*/  R2UR UR6, R6 ;  /* 0x00000000060672ca */ /* 0x000fe200000e0000 */
[----:B------:R-:W-:Y:S01]  /*22a10*/  VIADD R6, R4, 0x102 ;  /* 0x0000010204067836 */ /* 0x000fe20000000000 */
        /* <DEDUP_REMOVED lines=224> */
.L_x_6781:
[----:B------:R-:W-:Y:S01]  /*23820*/  SHF.L.U32 R4, R8, 0x1f, RZ ;  /* 0x0000001f08047819 */ /* 0x000fe200000006ff */
[----:B------:R-:W-:-:S04]  /*23830*/  IMAD R5, R0, 0x8, R18 ;  /* 0x0000000800057824 */ /* 0x000fc800078e0212 */
[----:B------:R0:W1:Y:S01]  /*23840*/  SYNCS.PHASECHK.TRANS64.TRYWAIT P1, [R5+URZ+0x33450], R4 ;  /* 0x03345004050075a7 */ /* 0x000062000802017f */
[----:B------:R-:W-:Y:S05]  /*23850*/  @!P0 BRA `(.L_x_6782) ;  /* 0x0000000000048947 */ /* 0x000fea0003800000 */
[----:B------:R-:W-:Y:S01]  /*23860*/  BPT.TRAP 0x1 ;  /* 0x000000040000795c */ /* 0x000fe20000300000 */
.L_x_6782:
[----:B-1----:R-:W-:Y:S05]  /*23870*/  @P1 BRA `(.L_x_6780) ;  /* 0x0000000000081947 */ /* 0x002fea0003800000 */
[----:B------:R-:W1:Y:S02]  /*23880*/  SYNCS.PHASECHK.TRANS64.TRYWAIT P1, [R5+URZ+0x33450], R4 ;  /* 0x03345004050075a7 */ /* 0x000e64000802017f */
[----:B-1----:R-:W-:Y:S05]  /*23890*/  @!P1 BRA `(.L_x_6783) ;  /* 0x0000014000a49947 */ /* 0x002fea0003800000 */
.L_x_6780:
        /* <DEDUP_REMOVED lines=46> */
.L_x_6784:
[C---:B------:R-:W-:Y:S01]  /*23b80*/  FMUL.FTZ R5, R2.reuse, R184 ;  /* 0x000000b802057220 */ /* 0x040fe20000410000 */
[C---:B------:R-:W-:Y:S01]  /*23b90*/  FMUL.FTZ R6, R2.reuse, R185 ;  /* 0x000000b902067220 */ /* 0x040fe20000410000 */
[C---:B------:R-:W-:Y:S01]  /*23ba0*/  FMUL.FTZ R14, R2.reuse, R188 ;  /* 0x000000bc020e7220 */ /* 0x040fe20000410000 */
[----:B0-----:R-:W-:Y:S02]  /*23bb0*/  IMAD R4, R221, 0x8, R18 ;  /* 0x00000008dd047824 */ /* 0x001fe400078e0212 */
[C---:B------:R-:W-:Y:S01]  /*23bc0*/  FMUL.FTZ R20, R2.reuse, R189 ;  /* 0x000000bd02147220 */ /* 0x040fe20000410000 */
[----:B------:R-:W-:Y:S01]  /*23bd0*/  IMAD.U32 R15, RZ, RZ, UR38 ;  /* 0x00000026ff0f7e24 */ /* 0x000fe2000f8e00ff */
[----:B------:R-:W0:Y:S01]  /*23be0*/  MUFU.TANH R5, R5 ;  /* 0x0000000500057308 */ /* 0x000e220000002400 */
[----:B------:R-:W-:Y:S01]  /*23bf0*/  FMUL.FTZ R185, R2, R192 ;  /* 0x000000c002b97220 */ /* 0x000fe20000410000 */
[----:B------:R-:W-:Y:S01]  /*23c00*/  IADD3 R4, R4, 0x33440, RZ ;  /* 0x0003344004047810 */ /* 0x000fe20007ffe0ff */
[C---:B------:R-:W-:Y:S01]  /*23c10*/  FMUL.FTZ R7, R2.reuse, R186 ;  /* 0x000000ba02077220 */ /* 0x040fe20000410000 */
[C---:B------:R-:W-:Y:S01]  /*23c20*/  FMUL.FTZ R186, R2.reuse, R193 ;  /* 0x000000c102ba7220 */ /* 0x040fe20000410000 */
[C---:B------:R-:W-:Y:S01]  /*23c30*/  FMUL.FTZ R189, R2.reuse, R196 ;  /* 0x000000c402bd7220 */ /* 0x040fe20000410000 */
        /* <DEDUP_REMOVED lines=11> */
[C---:B------:R-:W-:Y:S01]  /*23cf0*/  FMUL.FTZ R177, R2.reuse, R177 ;  /* 0x000000b102b17220 */ /* 0x040fe20000410000 */
[----:B0-----:R-:W-:Y:S01]  /*23d00*/  FMNMX.FTZ R4, R5, R9, !PT ;  /* 0x0000000905047209 */ /* 0x001fe20007810000 */
        /* <DEDUP_REMOVED lines=83> */
[----:B------:R-:W-:Y:S01]  /*24240*/  FMUL.FTZ R193, R2, R135 ;  /* 0x0000008702c17220 */ /* 0x000fe20000410000 */
[----:B------:R-:W-:Y:S01]  /*24250*/  UMOV UR52, UR50 ;  /* 0x0000003200347c82 */ /* 0x000fe20008000000 */
        /* <DEDUP_REMOVED lines=57> */
[----:B0-----:R-:W-:-:S05]  /*245f0*/  FMNMX.FTZ R15, R133, R4, !PT ;  /* 0x00000004850f7209 */ /* 0x001fca0007810000 */
[----:B------:R-:W0:Y:S02]  /*24600*/  SHFL.BFLY PT, R4, R15, 0x2, 0x1f ;  /* 0x0c401f000f047f89 */ /* 0x000e2400000e0000 */
[----:B------:R-:W3:Y:S08]  /*24610*/  MUFU.TANH R21, R21 ;  /* 0x0000001500157308 */ /* 0x000ef00000002400 */
[----:B------:R-:W4:Y:S08]  /*24620*/  MUFU.TANH R184, R184 ;  /* 0x000000b800b87308 */ /* 0x000f300000002400 */
[----:B------:R-:W5:Y:S01]  /*24630*/  MUFU.TANH R187, R187 ;  /* 0x000000bb00bb7308 */ /* 0x000f620000002400 */
[----:B0-----:R-:W-:-:S07]  /*24640*/  FMNMX.FTZ R4, R15, R4, !PT ;  /* 0x000000040f047209 */ /* 0x001fce0007810000 */
[----:B------:R-:W0:Y:S01]  /*24650*/  MUFU.TANH R188, R188 ;  /* 0x000000bc00bc7308 */ /* 0x000e220000002400 */
[----:B------:R-:W1:Y:S07]  /*24660*/  SHFL.BFLY PT, R15, R4, 0x1, 0x1f ;  /* 0x0c201f00040f7f89 */ /* 0x000e6e00000e0000 */
[----:B------:R-:W0:Y:S08]  /*24670*/  MUFU.TANH R191, R191 ;  /* 0x000000bf00bf7308 */ /* 0x000e300000002400 */
[----:B------:R-:W0:Y:S08]  /*24680*/  MUFU.TANH R192, R192 ;  /* 0x000000c000c07308 */ /* 0x000e300000002400 */
[----:B------:R-:W0:Y:S01]  /*24690*/  MUFU.TANH R170, R170 ;  /* 0x000000aa00aa7308 */ /* 0x000e220000002400 */
[----:B-1----:R-:W-:-:S02]  /*246a0*/  FMNMX.FTZ R4, R4, R15, !PT ;  /* 0x0000000f04047209 */ /* 0x002fc40007810000 */
[----:B------:R-:W-:-:S05]  /*246b0*/  FMNMX.FTZ R15, R7, R10, !PT ;  /* 0x0000000a070f7209 */ /* 0x000fca0007810000 */
[----:B------:R-:W1:Y:S01]  /*246c0*/  MUFU.TANH R171, R171 ;  /* 0x000000ab00ab7308 */ /* 0x000e620000002400 */
[----:B--2---:R-:W-:Y:S01]  /*246d0*/  FMNMX.FTZ R15, R8, R15, !PT ;  /* 0x0000000f080f7209 */ /* 0x004fe20007810000 */
[----:B------:R-:W-:-:S03]  /*246e0*/  FADD.FTZ R9, -R4, R9 ;  /* 0x0000000904097221 */ /* 0x000fc60000010100 */
[----:B---3--:R-:W-:Y:S01]  /*246f0*/  FMNMX.FTZ R15, R21, R15, !PT ;  /* 0x0000000f150f7209 */ /* 0x008fe20007810000 */
[----:B------:R-:W-:Y:S02]  /*24700*/  FMUL.FTZ R9, R9, UR52 ;  /* 0x0000003409097c20 */ /* 0x000fe40008410000 */
[----:B------:R-:W2:Y:S01]  /*24710*/  MUFU.TANH R174, R174 ;  /* 0x000000ae00ae7308 */ /* 0x000ea20000002400 */
[----:B----4-:R-:W-:-:S04]  /*24720*/  FMNMX.FTZ R15, R184, R15, !PT ;  /* 0x0000000fb80f7209 */ /* 0x010fc80007810000 */
[----:B-----5:R-:W-:-:S03]  /*24730*/  FMNMX.FTZ R15, R187, R15, !PT ;  /* 0x0000000fbb0f7209 */ /* 0x020fc60007810000 */
[----:B------:R-:W3:Y:S01]  /*24740*/  MUFU.TANH R175, R175 ;  /* 0x000000af00af7308 */ /* 0x000ee20000002400 */
[----:B0-----:R-:W-:-:S04]  /*24750*/  FMNMX.FTZ R15, R188, R15, !PT ;  /* 0x0000000fbc0f7209 */ /* 0x001fc80007810000 */
[----:B------:R-:W-:-:S03]  /*24760*/  FMNMX.FTZ R15, R191, R15, !PT ;  /* 0x0000000fbf0f7209 */ /* 0x000fc60007810000 */
[----:B------:R-:W0:Y:S01]  /*24770*/  MUFU.TANH R178, R178 ;  /* 0x000000b200b27308 */ /* 0x000e220000002400 */
[----:B------:R-:W-:-:S04]  /*24780*/  FMNMX.FTZ R15, R192, R15, !PT ;  /* 0x0000000fc00f7209 */ /* 0x000fc80007810000 */
[----:B------:R-:W-:-:S03]  /*24790*/  FMNMX.FTZ R15, R170, R15, !PT ;  /* 0x0000000faa0f7209 */ /* 0x000fc60007810000 */
[----:B------:R-:W4:Y:S01]  /*247a0*/  MUFU.TANH R179, R179 ;  /* 0x000000b300b37308 */ /* 0x000f220000002400 */
[----:B-1----:R-:W-:-:S04]  /*247b0*/  FMNMX.FTZ R15, R171, R15, !PT ;  /* 0x0000000fab0f7209 */ /* 0x002fc80007810000 */
[----:B--2---:R-:W-:-:S03]  /*247c0*/  FMNMX.FTZ R15, R174, R15, !PT ;  /* 0x0000000fae0f7209 */ /* 0x004fc60007810000 */
[----:B------:R-:W1:Y:S01]  /*247d0*/  MUFU.TANH R182, R182 ;  /* 0x000000b600b67308 */ /* 0x000e620000002400 */
[----:B---3--:R-:W-:-:S04]  /*247e0*/  FMNMX.FTZ R15, R175, R15, !PT ;  /* 0x0000000faf0f7209 */ /* 0x008fc80007810000 */
[----:B0-----:R-:W-:-:S03]  /*247f0*/  FMNMX.FTZ R15, R178, R15, !PT ;  /* 0x0000000fb20f7209 */ /* 0x001fc60007810000 */
[----:B------:R-:W0:Y:S01]  /*24800*/  MUFU.TANH R183, R183 ;  /* 0x000000b700b77308 */ /* 0x000e220000002400 */
[----:B----4-:R-:W-:-:S07]  /*24810*/  FMNMX.FTZ R15, R179, R15, !PT ;  /* 0x0000000fb30f7209 */ /* 0x010fce0007810000 */
[----:B------:R-:W2:Y:S01]  /*24820*/  MUFU.TANH R154, R154 ;  /* 0x0000009a009a7308 */ /* 0x000ea20000002400 */
[----:B-1----:R-:W-:-:S07]  /*24830*/  FMNMX.FTZ R15, R182, R15, !PT ;  /* 0x0000000fb60f7209 */ /* 0x002fce0007810000 */
[----:B------:R-:W1:Y:S01]  /*24840*/  MUFU.TANH R155, R155 ;  /* 0x0000009b009b7308 */ /* 0x000e620000002400 */
[----:B0-----:R-:W-:-:S07]  /*24850*/  FMNMX.FTZ R15, R183, R15, !PT ;  /* 0x0000000fb70f7209 */ /* 0x001fce0007810000 */
[----:B------:R-:W0:Y:S01]  /*24860*/  MUFU.TANH R158, R158 ;  /* 0x0000009e009e7308 */ /* 0x000e220000002400 */
[----:B--2---:R-:W-:-:S07]  /*24870*/  FMNMX.FTZ R15, R154, R15, !PT ;  /* 0x0000000f9a0f7209 */ /* 0x004fce0007810000 */
        /* <DEDUP_REMOVED lines=42> */
[----:B------:R-:W-:Y:S01]  /*24b20*/  MUFU.EX2 R9, R9 ;  /* 0x0000000900097308 */ /* 0x000fe20000000800 */
[----:B-1----:R-:W-:-:S04]  /*24b30*/  FMNMX.FTZ R15, R134, R15, !PT ;  /* 0x0000000f860f7209 */ /* 0x002fc80007810000 */
[----:B0-----:R-:W-:-:S05]  /*24b40*/  FMNMX.FTZ R15, R193, R15, !PT ;  /* 0x0000000fc10f7209 */ /* 0x001fca0007810000 */
        /* <DEDUP_REMOVED lines=99> */
[----:B0-----:R-:W-:Y:S01]  /*25180*/  FADD.FTZ R12, R6, R12 ;  /* 0x0000000c060c7221 */ /* 0x001fe20000010000 */
[----:B--2---:R-:W-:-:S01]  /*25190*/  FADD.FTZ R193, R8, R11 ;  /* 0x0000000b08c17221 */ /* 0x004fc20000010000 */
[----:B------:R-:W0:Y:S02]  /*251a0*/  MUFU.EX2 R20, R20 ;  /* 0x0000001400147308 */ /* 0x000e240000000800 */
        /* <DEDUP_REMOVED lines=151> */
.L_x_6785:
[----:B------:R-:W2:Y:S01]  /*25b20*/  LDL R194, [R1+0x44] ;  /* 0x0000440001c27983 */ /* 0x000ea20000100800 */
[----:B------:R-:W-:Y:S01]  /*25b30*/  IMAD R0, R0, 0x8, R18 ;  /* 0x0000000800007824 */ /* 0x000fe200078e0212 */
[----:B------:R-:W-:Y:S01]  /*25b40*/  F2FP.SATFINITE.E4M3.F32.PACK_AB_MERGE_C R14, R20, R14, RZ ;  /* 0x0000000e140e723e */ /* 0x000fe200048070ff */
        /* <DEDUP_REMOVED lines=139> */
[----:B------:R-:W-:Y:S01]  /*26400*/  IMAD.MOV.U32 R10, RZ, RZ, R15 ;  /* 0x000000ffff0a7224 */ /* 0x000fe200078e000f */
[----:B------:R-:W-:Y:S01]  /*26410*/  MOV R218, R189 ;  /* 0x000000bd00da7202 */ /* 0x000fe20000000f00 */
[----:B------:R-:W-:Y:S01]  /*26420*/  IMAD.MOV.U32 R9, RZ, RZ, R4 ;  /* 0x000000ffff097224 */ /* 0x000fe200078e0004 */
[----:B------:R-:W-:Y:S01]  /*26430*/  MOV R209, R158 ;  /* 0x0000009e00d17202 */ /* 0x000fe20000000f00 */
[----:B------:R-:W-:Y:S01]  /*26440*/  IMAD.MOV.U32 R8, RZ, RZ, R229 ;  /* 0x000000ffff087224 */ /* 0x000fe200078e00e5 */
[----:B------:R-:W-:Y:S01]  /*26450*/  MOV R200, R124 ;  /* 0x0000007c00c87202 */ /* 0x000fe20000000f00 */
[----:B0-----:R-:W-:-:S02]  /*26460*/  IMAD.MOV.U32 R0, RZ, RZ, R221 ;  /* 0x000000ffff007224 */ /* 0x001fc400078e00dd */
        /* <DEDUP_REMOVED lines=17> */
[C---:B--2---:R-:W-:Y:S02]  /*26580*/  ISETP.GT.AND P1, PT, R3.reuse, R194, PT ;  /* 0x000000c20300720c */ /* 0x044fe40003f24270 */
[----:B------:R-:W-:-:S11]  /*26590*/  IADD3 R3, R3, -0x1, RZ ;  /* 0xffffffff03037810 */ /* 0x000fd60007ffe0ff */
[----:B------:R-:W-:Y:S05]  /*265a0*/  @P1 BRA `(.L_x_6786) ;  /* 0xffffffc000281947 */ /* 0x000fea000383ffff */
.L_x_6774:
[----:B------:R-:W-:Y:S05]  /*265b0*/  WARPSYNC.ALL ;  /* 0x0000000000007948 */ /* 0x000fea0003800000 */
[----:B------:R-:W-:Y:S06]  /*265c0*/  BAR.ARV 0x8, 0x180 ;  /* 0x0206000000007b1d */ /* 0x000fec0000002000 */
[----:B------:R-:W-:Y:S05]  /*265d0*/  @!P0 BRA `(.L_x_6787) ;  /* 0x0000000000048947 */ /* 0x000fea0003800000 */
[----:B------:R-:W-:Y:S01]  /*265e0*/  BPT.TRAP 0x1 ;  /* 0x000000040000795c */ /* 0x000fe20000300000 */
.L_x_6787:
[----:B------:R-:W-:Y:S01]  /*265f0*/  IMAD R5, R221, 0x8, R18 ;  /* 0x00000008dd057824 */ /* 0x000fe200078e0212 */
[----:B------:R-:W-:-:S04]  /*26600*/  SHF.L.U32 R0, R229, 0x1f, RZ ;  /* 0x0000001fe5007819 */ /* 0x000fc800000006ff */
[----:B------:R0:W1:Y:S01]  /*26610*/  SYNCS.PHASECHK.TRANS64.TRYWAIT P1, [R5+URZ+0x33450], R0 ;  /* 0x03345000050075a7 */ /* 0x000062000802017f */
[----:B------:R-:W-:Y:S05]  /*26620*/  @!P0 BRA `(.L_x_6788) ;  /* 0x0000000000048947 */ /* 0x000fea0003800000 */
[----:B------:R-:W-:Y:S01]  /*26630*/  BPT.TRAP 0x1 ;  /* 0x000000040000795c */ /* 0x000fe20000300000 */
.L_x_6788:
[----:B------:R-:W-:-:S05]  /*26640*/  VIADD R18, R18, 0x200 ;  /* 0x0000020012127836 */ /* 0x000fca0000000000 */
[----:B------:R-:W-:-:S04]  /*26650*/  SHF.R.U32.HI R18, RZ, 0x4, R18 ;  /* 0x00000004ff127819 */ /* 0x000fc80000011612 */
[----:B------:R-:W-:-:S04]  /*26660*/  LOP3.LUT R18, R18, 0x3fff, RZ, 0xc0, !PT ;  /* 0x00003fff12127812 */ /* 0x000fc800078ec0ff */
[----:B------:R-:W-:Y:S01]  /*26670*/  LOP3.LUT R18, R18, 0x10000, RZ, 0xfc, !PT ;  /* 0x0001000012127812 */ /* 0x000fe200078efcff */
[----:B-1----:R-:W-:Y:S06]  /*26680*/  @P1 BRA `(.L_x_6789) ;  /* 0x0000000000081947 */ /* 0x002fec0003800000 */
[----:B------:R-:W1:Y:S02]  /*26690*/  SYNCS.PHASECHK.TRANS64.TRYWAIT P1, [R5+URZ+0x33450], R0 ;  /* 0x03345000050075a7 */ /* 0x000e64000802017f */
[----:B-1----:R-:W-:Y:S05]  /*266a0*/  @!P1 BRA `(.L_x_6790) ;  /* 0x0000011400349947 */ /* 0x002fea0003800000 */
.L_x_6789:
[----:B------:R-:W-:Y:S01]  /*266b0*/  IMAD R2, R221, 0x780, R18 ;  /* 0x00000780dd027824 */ /* 0x000fe200078e0212 */
[----:B------:R-:W0:Y:S01]  /*266c0*/  LDL R13, [R1+0x70] ;  /* 0x00007000010d7983 */ /* 0x000e220000100800 */
[----:B------:R-:W-:Y:S01]  /*266d0*/  IMAD.MOV.U32 R3, RZ, RZ, -0x3ffffff0 ;  /* 0xc0000010ff037424 */ /* 0x000fe200078e00ff */
[----:B------:R-:W-:Y:S05]  /*266e0*/  WARPSYNC.ALL ;  /* 0x0000000000007948 */ /* 0x000fea0003800000 */
[C---:B------:R-:W-:Y:S01]  /*266f0*/  R2UR UR6, R2.reuse ;  /* 0x00000000020672ca */ /* 0x040fe200000e0000 */
[----:B------:R-:W2:Y:S01]  /*26700*/  LDL R10, [R1+0x60] ;  /* 0x00006000010a7983 */ /* 0x000ea20000100800 */
[----:B------:R-:W-:Y:S01]  /*26710*/  R2UR UR7, R3 ;  /* 0x00000000030772ca */ /* 0x000fe200000e0000 */
[----:B------:R-:W-:Y:S01]  /*26720*/  WARPGROUP.ARRIVE ;  /* 0x00000000000079c5 */ /* 0x000fe20000000000 */
[----:B------:R-:W-:Y:S01]  /*26730*/  IMAD.MOV.U32 R7, RZ, RZ, -0x3ffffff0 ;  /* 0xc0000010ff077424 */ /* 0x000fe200078e00ff */
[----:B------:R-:W-:Y:S01]  /*26740*/  IADD3 R6, R2, 0x180, RZ ;  /* 0x0000018002067810 */ /* 0x000fe20007ffe0ff */
[----:B------:R-:W-:-:S02]  /*26750*/  ULDC.64 UR4, c[0x0][0x9a0] ;  /* 0x0002680000047ab9 */ /* 0x000fc40000000a00 */
[----:B------:R-:W-:-:S04]  /*26760*/  ISETP.NE.U32.AND P1, PT, RZ, UR4, PT ;  /* 0x00000004ff007c0c */ /* 0x000fc8000bf25070 */
[----:B------:R-:W-:-:S03]  /*26770*/  ISETP.NE.AND.EX P1, PT, RZ, UR5, PT, P1 ;  /* 0x00000005ff007c0c */ /* 0x000fc6000bf25310 */
[----:B------:R-:W-:Y:S01]  /*26780*/  QGMMA.64x192x32.F32.E4M3.E4M3 R24, R216, gdesc[UR4], R24, gsb0 ;  /* 0x02e00004d8187df3 */ /* 0x000fe20008000818 */
[----:B------:R-:W-:Y:S01]  /*26790*/  R2UR UR6, R6 ;  /* 0x00000000060672ca */ /* 0x000fe200000e0000 */
[----:B------:R-:W-:Y:S01]  /*267a0*/  VIADD R6, R2, 0x300 ;  /* 0x0000030002067836 */ /* 0x000fe20000000000 */
[----:B------:R-:W-:Y:S01]  /*267b0*/  R2UR UR7, R7 ;  /* 0x00000000070772ca */ /* 0x000fe200000e0000 */
[----:B------:R-:W-:-:S06]  /*267c0*/  IMAD.MOV.U32 R7, RZ, RZ, -0x3ffffff0 ;  /* 0xc0000010ff077424 */ /* 0x000fcc00078e00ff */
[----:B------:R-:W0:Y:S01]  /*267d0*/  @P1 LDC.64 R8, c[0x0][0x9c8] ;  /* 0x00027200ff081b82 */ /* 0x000e220000000a00 */
[----:B------:R-:W-:Y:S02]  /*267e0*/  WARPGROUP.DEPBAR.LE gsb0, 0x0 ;  /* 0x00008000000079c5 */ /* 0x000fe40000010000 */
[----:B------:R-:W-:-:S07]  /*267f0*/  WARPGROUP.ARRIVE ;  /* 0x00000000000079c5 */ /* 0x000fce0000000000 */
[----:B------:R-:W-:Y:S01]  /*26800*/  QGMMA.64x192x32.F32.E4M3.E4M3 R24, R212, gdesc[UR4], R24, gsb0 ;  /* 0x02e00004d4187df3 */ /* 0x000fe20008000818 */
[----:B------:R-:W-:Y:S02]  /*26810*/  R2UR UR6, R6 ;  /* 0x00000000060672ca */ /* 0x000fe400000e0000 */
[----:B------:R-:W-:Y:S02]  /*26820*/  R2UR UR7, R7 ;  /* 0x00000000070772ca */ /* 0x000fe400000e0000 */
[----:B------:R-:W3:Y:S01]  /*26830*/  @P1 LDC.64 R6, c[0x0][0x9d0] ;  /* 0x00027400ff061b82 */ /* 0x000ee20000000a00 */
[----:B01----:R-:W-:-:S04]  /*26840*/  @P1 IMAD R0, R13, R8, RZ ;  /* 0x000000080d001224 */ /* 0x003fc800078e02ff */
[C---:B--2---:R-:W-:Y:S02]  /*26850*/  @P1 IMAD R3, R10.reuse, R9, R0 ;  /* 0x000000090a031224 */ /* 0x044fe400078e0200 */
[----:B------:R-:W-:-:S04]  /*26860*/  @P1 IMAD.WIDE.U32 R8, R10, R8, RZ ;  /* 0x000000080a081225 */ /* 0x000fc800078e00ff */
[----:B------:R-:W-:Y:S02]  /*26870*/  @P1 IMAD.IADD R9, R9, 0x1, R3 ;  /* 0x0000000109091824 */ /* 0x000fe400078e0203 */
[----:B------:R-:W-:Y:S02]  /*26880*/  IMAD.MOV.U32 R0, RZ, RZ, 0x3f800000 ;  /* 0x3f800000ff007424 */ /* 0x000fe400078e00ff */
[----:B---3--:R-:W-:-:S04]  /*26890*/  @P1 IMAD.WIDE.U32 R8, R226, R6, R8 ;  /* 0x00000006e2081225 */ /* 0x008fc800078e0008 */
[----:B------:R-:W-:Y:S01]  /*268a0*/  @P1 IMAD R7, R226, R7, R9 ;  /* 0x00000007e2071224 */ /* 0x000fe200078e0209 */
[----:B------:R-:W-:-:S04]  /*268b0*/  @P1 LEA R6, P2, R8, UR4, 0x2 ;  /* 0x0000000408061c11 */ /* 0x000fc8000f8410ff */
[----:B------:R-:W-:-:S05]  /*268c0*/  @P1 LEA.HI.X R7, R8, UR5, R7, 0x2, P2 ;  /* 0x0000000508071c11 */ /* 0x000fca00090f1407 */
[----:B------:R0:W2:Y:S01]  /*268d0*/  @P1 LDG.E R0, desc[UR54][R6.64] ;  /* 0x0000003606001981 */ /* 0x0000a2000c1e1900 */
[----:B------:R-:W-:Y:S02]  /*268e0*/  WARPGROUP.DEPBAR.LE gsb0, 0x0 ;  /* 0x00008000000079c5 */ /* 0x000fe40000010000 */
[----:B------:R-:W-:-:S06]  /*268f0*/  WARPGROUP.ARRIVE ;  /* 0x00000000000079c5 */ /* 0x000fcc0000000000 */
[----:B------:R-:W-:Y:S01]  /*26900*/  QGMMA.64x192x32.F32.E4M3.E4M3 R24, R208, gdesc[UR4], R24, gsb0 ;  /* 0x02e00004d0187df3 */ /* 0x000fe20008000818 */
[----:B0-----:R-:W-:Y:S01]  /*26910*/  VIADD R6, R2, 0x480 ;  /* 0x0000048002067836 */ /* 0x001fe20000000000 */
[----:B------:R-:W-:-:S04]  /*26920*/  MOV R7, 0xc0000010 ;  /* 0xc000001000077802 */ /* 0x000fc80000000f00 */
[----:B------:R-:W-:Y:S02]  /*26930*/  R2UR UR6, R6 ;  /* 0x00000000060672ca */ /* 0x000fe400000e0000 */
[----:B------:R-:W-:Y:S01]  /*26940*/  R2UR UR7, R7 ;  /* 0x00000000070772ca */ /* 0x000fe200000e0000 */
[----:B------:R-:W-:Y:S02]  /*26950*/  VIADD R2, R2, 0x600 ;  /* 0x0000060002027836 */ /* 0x000fe40000000000 */
[----:B------:R-:W-:Y:S01]  /*26960*/  IMAD.MOV.U32 R3, RZ, RZ, -0x3ffffff0 ;  /* 0xc0000010ff037424 */ /* 0x000fe200078e00ff */
[----:B------:R-:W0:Y:S01]  /*26970*/  SHFL.BFLY PT, R8, R11, 0x2, 0x1f ;  /* 0x0c401f000b087f89 */ /* 0x000e2200000e0000 */
[----:B------:R-:W-:Y:S02]  /*26980*/  WARPGROUP.DEPBAR.LE gsb0, 0x0 ;  /* 0x00008000000079c5 */ /* 0x000fe40000010000 */
[----:B------:R-:W-:-:S06]  /*26990*/  WARPGROUP.ARRIVE ;  /* 0x00000000000079c5 */ /* 0x000fcc0000000000 */
        /* <DEDUP_REMOVED lines=9> */
[----:B------:R-:W-:-:S03]  /*26a30*/  IMAD.MOV.U32 R7, RZ, RZ, RZ ;  /* 0x000000ffff077224 */ /* 0x000fc600078e00ff */
        /* <DEDUP_REMOVED lines=19> */
[----:B------:R-:W-:Y:S01]  /*26b70*/  MOV R151, 0xff800000 ;  /* 0xff80000000977802 */ /* 0x000fe20000000f00 */
        /* <DEDUP_REMOVED lines=10> */
.L_x_6791:
[----:B------:R-:W-:Y:S02]  /*26c20*/  VIADD R221, R221, 0x1 ;  /* 0x00000001dddd7836 */ /* 0x000fe40000000000 */
[-C--:B------:R-:W-:Y:S01]  /*26c30*/  FMUL.FTZ R8, R64, R2.reuse ;  /* 0x0000000240087220 */ /* 0x080fe20000410000 */
[----:B------:R-:W-:Y:S02]  /*26c40*/  VIADD R5, R5, 0x33460 ;  /* 0x0003346005057836 */ /* 0x000fe40000000000 */
[-C--:B------:R-:W-:Y:S01]  /*26c50*/  FMUL.FTZ R12, R56, R2.reuse ;  /* 0x00000002380c7220 */ /* 0x080fe20000410000 */
[----:B------:R-:W-:Y:S01]  /*26c60*/  IMAD.U32 R6, RZ, RZ, UR38 ;  /* 0x00000026ff067e24 */ /* 0x000fe2000f8e00ff */
[----:B------:R-:W-:Y:S01]  /*26c70*/  ISETP.NE.AND P1, PT, R221, 0x2, PT ;  /* 0x00000002dd00780c */ /* 0x000fe20003f25270 */
        /* <DEDUP_REMOVED lines=48> */
[----:B------:R-:W-:Y:S01]  /*26f80*/  SEL R2, RZ, 0x1, P1 ;  /* 0x00000001ff027807 */ /* 0x000fe20000800000 */
[-C--:B------:R-:W-:Y:S01]  /*26f90*/  FMUL.FTZ R100, R42, R0.reuse ;  /* 0x000000002a647220 */ /* 0x080fe20000410000 */
[-C--:B------:R-:W-:Y:S01]  /*26fa0*/  FMUL.FTZ R47, R74, R0.reuse ;  /* 0x000000004a2f7220 */ /* 0x080fe20000410000 */
[-C--:B------:R-:W-:Y:S01]  /*26fb0*/  FMUL.FTZ R42, R79, R0.reuse ;  /* 0x000000004f2a7220 */ /* 0x080fe20000410000 */
[-C--:B------:R-:W-:Y:S01]  /*26fc0*/  FMUL.FTZ R74, R38, R0.reuse ;  /* 0x00000000264a7220 */ /* 0x080fe20000410000 */
        /* <DEDUP_REMOVED lines=24> */
[-C--:B0-----:R-:W-:Y:S01]  /*27150*/  FMUL.FTZ R5, R119, R0.reuse ;  /* 0x0000000077057220 */ /* 0x081fe20000410000 */
        /* <DEDUP_REMOVED lines=22> */
[----:B------:R-:W-:-:S11]  /*272c0*/  SEL R221, R221, RZ, P1 ;  /* 0x000000ffdddd7207 */ /* 0x000fd60000800000 */
.L_x_6720:
        /* <DEDUP_REMOVED lines=22> */
[----:B------:R-:W-:-:S04]  /*27430*/  IADD3 R14, P0, R0, UR4, RZ ;  /* 0x00000004000e7c10 */ /* 0x000fc8000ff1e0ff */
[----:B------:R-:W-:Y:S02]  /*27440*/  IADD3.X R15, RZ, UR5, RZ, P0, !PT ;  /* 0x00000005ff0f7c10 */ /* 0x000fe400087fe4ff */
[----:B------:R-:W-:-:S03]  /*27450*/  LOP3.LUT P0, R2, R168, 0x3, RZ, 0xc0, !PT ;  /* 0x00000003a8027812 */ /* 0x000fc6000780c0ff */
[----:B------:R1:W5:Y:S01]  /*27460*/  LDG.E.CONSTANT R0, desc[UR54][R14.64] ;  /* 0x000000360e007981 */ /* 0x000362000c1e9900 */
[----:B------:R-:W-:Y:S01]  /*27470*/  ISETP.EQ.OR P0, PT, R2, 0x3, !P0 ;  /* 0x000000030200780c */ /* 0x000fe20004702670 */
[----:B------:R-:W-:-:S03]  /*27480*/  UMOV UR4, 0xffffffff ;  /* 0xffffffff00047882 */ /* 0x000fc60000000000 */
[----:B------:R-:W-:Y:S02]  /*27490*/  SEL R2, R24, R25, P0 ;  /* 0x0000001918027207 */ /* 0x000fe40000000000 */
[----:B------:R-:W-:Y:S02]  /*274a0*/  SEL R150, R25, R24, P0 ;  /* 0x0000001819967207 */ /* 0x000fe40000000000 */
[----:B------:R-:W-:Y:S02]  /*274b0*/  SEL R13, R149, R4, P0 ;  /* 0x00000004950d7207 */ /* 0x000fe40000000000 */
[----:B------:R-:W-:Y:S01]  /*274c0*/  SEL R149, R4, R149, P0 ;  /* 0x0000009504957207 */ /* 0x000fe20000000000 */
[----:B--2---:R-:W-:-:S03]  /*274d0*/  IMAD.WIDE R50, R26, 0x2, R80 ;  /* 0x000000021a327825 */ /* 0x004fc600078e0250 */
[C---:B------:R-:W-:Y:S02]  /*274e0*/  IADD3 R55, P3, R50.reuse, 0x8060, RZ ;  /* 0x0000806032377810 */ /* 0x040fe40007f7e0ff */
[----:B------:R-:W-:Y:S02]  /*274f0*/  IADD3 R67, P1, R50, 0x8000, RZ ;  /* 0x0000800032437810 */ /* 0x000fe40007f3e0ff */
[----:B------:R-:W-:Y:S02]  /*27500*/  LOP3.LUT R54, R55, 0x380, RZ, 0xc0, !PT ;  /* 0x0000038037367812 */ /* 0x000fe400078ec0ff */
[----:B------:R-:W-:Y:S02]  /*27510*/  LOP3.LUT R66, R67, 0x380, RZ, 0xc0, !PT ;  /* 0x0000038043427812 */ /* 0x000fe400078ec0ff */
[----:B------:R-:W-:Y:S02]  /*27520*/  SHF.R.U64 R54, R54, 0x3, RZ ;  /* 0x0000000336367819 */ /* 0x000fe400000012ff */
[----:B------:R-:W-:-:S02]  /*27530*/  SHF.R.U64 R66, R66, 0x3, RZ ;  /* 0x0000000342427819 */ /* 0x000fc400000012ff */
[----:B------:R-:W-:Y:S01]  /*27540*/  LOP3.LUT R54, R54, R55, RZ, 0x3c, !PT ;  /* 0x0000003736367212 */ /* 0x000fe200078e3cff */
[--C-:B------:R-:W-:Y:S01]  /*27550*/  IMAD.X R55, RZ, RZ, R51.reuse, P3 ;  /* 0x000000ffff377224 */ /* 0x100fe200018e0633 */
[C---:B------:R-:W-:Y:S02]  /*27560*/  IADD3 R63, P5, R50.reuse, 0x8020, RZ ;  /* 0x00008020323f7810 */ /* 0x040fe40007fbe0ff */
[C---:B------:R-:W-:Y:S02]  /*27570*/  IADD3 R69, P2, R50.reuse, 0x4060, RZ ;  /* 0x0000406032457810 */ /* 0x040fe40007f5e0ff */
[C---:B------:R-:W-:Y:S02]  /*27580*/  IADD3 R71, P3, R50.reuse, 0x4040, RZ ;  /* 0x0000404032477810 */ /* 0x040fe40007f7e0ff */
[----:B------:R-:W-:Y:S02]  /*27590*/  IADD3 R59, P4, R50, 0x8040, RZ ;  /* 0x00008040323b7810 */ /* 0x000fe40007f9e0ff */
[----:B------:R-:W-:Y:S01]  /*275a0*/  LOP3.LUT R66, R66, R67, RZ, 0x3c, !PT ;  /* 0x0000004342427212 */ /* 0x000fe200078e3cff */
[----:B------:R-:W-:Y:S01]  /*275b0*/  IMAD.X R67, RZ, RZ, R51, P1 ;  /* 0x000000ffff437224 */ /* 0x000fe200008e0633 */
[----:B------:R-:W-:-:S02]  /*275c0*/  LOP3.LUT R62, R63, 0x380, RZ, 0xc0, !PT ;  /* 0x000003803f3e7812 */ /* 0x000fc400078ec0ff */
        /* <DEDUP_REMOVED lines=18> */
[C---:B-1----:R-:W-:Y:S02]  /*276f0*/  IADD3 R15, P5, R50.reuse, 0x4000, RZ ;  /* 0x00004000320f7810 */ /* 0x042fe40007fbe0ff */
        /* <DEDUP_REMOVED lines=35> */
[----:B------:R-:W-:Y:S01]  /*27930*/  MOV R155, R34 ;  /* 0x00000022009b7202 */ /* 0x000fe20000000f00 */
[----:B------:R-:W-:Y:S06]  /*27940*/  BRA.DIV UR4, `(.L_x_6794) ;  /* 0x0000010204a07947 */ /* 0x000fec000b800000 */
[----:B------:R-:W-:Y:S02]  /*27950*/  SEL R4, R32, R124, P0 ;  /* 0x0000007c20047207 */ /* 0x000fe40000000000 */
[----:B------:R-:W-:Y:S02]  /*27960*/  SEL R148, R124, R32, P0 ;  /* 0x000000207c947207 */ /* 0x000fe40000000000 */
[----:B------:R-:W-:Y:S02]  /*27970*/  SEL R119, R3, R127, P0 ;  /* 0x0000007f03777207 */ /* 0x000fe40000000000 */
[----:B------:R-:W-:Y:S02]  /*27980*/  SEL R147, R127, R3, P0 ;  /* 0x000000037f937207 */ /* 0x000fe40000000000 */
[----:B------:R-:W-:Y:S02]  /*27990*/  SEL R28, R33, R85, P0 ;  /* 0x00000055211c7207 */ /* 0x000fe40000000000 */
[----:B------:R-:W-:Y:S01]  /*279a0*/  SEL R32, R85, R33, P0 ;  /* 0x0000002155207207 */ /* 0x000fe20000000000 */
[----:B-----5:R-:W-:Y:S01]  /*279b0*/  SHFL.IDX PT, R119, R119, R0, 0x1c1f ;  /* 0x001c1f0077777589 */ /* 0x020fe200000e0000 */
        /* <DEDUP_REMOVED lines=9> */
[----:B------:R-:W-:-:S02]  /*27a50*/  LOP3.LUT R121, R0, 0x2, RZ, 0x3c, !PT ;  /* 0x0000000200797812 */ /* 0x000fc400078e3cff */
[----:B------:R-:W-:Y:S02]  /*27a60*/  SEL R142, R123, R7, P0 ;  /* 0x000000077b8e7207 */ /* 0x000fe40000000000 */
        /* <DEDUP_REMOVED lines=29> */
[----:B------:R1:W2:Y:S01]  /*27c40*/  SHFL.IDX PT, R5, R124, R0, 0x1c1f ;  /* 0x001c1f007c057589 */ /* 0x0002a200000e0000 */
        /* <DEDUP_REMOVED lines=33> */
[----:B------:R-:W-:-:S02]  /*27e60*/  SEL R65, R113, R141, P0 ;  /* 0x0000008d71417207 */ /* 0x000fc40000000000 */
[----:B------:R-:W-:Y:S01]  /*27e70*/  SEL R66, R141, R113, P0 ;  /* 0x000000718d427207 */ /* 0x000fe20000000000 */
[----:B------:R-:W-:Y:S01]  /*27e80*/  SHFL.IDX PT, R55, R55, R0, 0x1c1f ;  /* 0x001c1f0037377589 */ /* 0x000fe200000e0000 */
[----:B--2---:R-:W-:Y:S02]  /*27e90*/  SEL R4, R5, R6, P0 ;  /* 0x0000000605047207 */ /* 0x004fe40000000000 */
        /* <DEDUP_REMOVED lines=11> */
[----:B---3--:R-:W-:Y:S02]  /*27f50*/  SEL R8, R9, R10, P0 ;  /* 0x0000000a09087207 */ /* 0x008fe40000000000 */
[----:B------:R-:W-:Y:S01]  /*27f60*/  SEL R75, R79, R97, P0 ;  /* 0x000000614f4b7207 */ /* 0x000fe20000000000 */
[----:B------:R-:W3:Y:S01]  /*27f70*/  SHFL.IDX PT, R60, R60, R121, 0x1c1f ;  /* 0x001c1f793c3c7589 */ /* 0x000ee200000e0000 */
        /* <DEDUP_REMOVED lines=17> */
[----:B------:R-:W3:Y:S01]  /*28090*/  SHFL.IDX PT, R66, R66, R121, 0x1c1f ;  /* 0x001c1f7942427589 */ /* 0x000ee200000e0000 */
[----:B------:R-:W-:-:S02]  /*280a0*/  SEL R44, R44, R103, P0 ;  /* 0x000000672c2c7207 */ /* 0x000fc40000000000 */
[----:B------:R-:W-:Y:S01]  /*280b0*/  SEL R42, R42, R95, P0 ;  /* 0x0000005f2a2a7207 */ /* 0x000fe20000000000 */
[----:B------:R-:W-:Y:S01]  /*280c0*/  SHFL.IDX PT, R67, R67, R0, 0x1c1f ;  /* 0x001c1f0043437589 */ /* 0x000fe200000e0000 */
[----:B------:R-:W-:Y:S02]  /*280d0*/  SEL R97, R43, R40, P0 ;  /* 0x000000282b617207 */ /* 0x000fe40000000000 */
[----:B----4-:R-:W-:Y:S01]  /*280e0*/  SEL R21, R24, R25, P0 ;  /* 0x0000001918157207 */ /* 0x010fe20000000000 */
        /* <DEDUP_REMOVED lines=46> */
[----:B-1----:R-:W-:Y:S02]  /*283d0*/  SEL R52, R53, R54, P0 ;  /* 0x0000003635347207 */ /* 0x002fe40000000000 */
[----:B------:R-:W-:Y:S01]  /*283e0*/  SEL R53, R54, R53, P0 ;  /* 0x0000003536357207 */ /* 0x000fe20000000000 */
[----:B------:R-:W1:Y:S01]  /*283f0*/  SHFL.IDX PT, R86, R146, R121, 0x1c1f ;  /* 0x001c1f7992567589 */ /* 0x000e6200000e0000 */
[----:B--2---:R-:W-:-:S02]  /*28400*/  SEL R54, R55, R56, P0 ;  /* 0x0000003837367207 */ /* 0x004fc40000000000 */
[----:B------:R-:W-:Y:S01]  /*28410*/  SEL R55, R56, R55, P0 ;  /* 0x0000003738377207 */ /* 0x000fe20000000000 */
[----:B------:R-:W2:Y:S01]  /*28420*/  SHFL.IDX PT, R88, R147, R121, 0x1c1f ;  /* 0x001c1f7993587589 */ /* 0x000ea200000e0000 */
        /* <DEDUP_REMOVED lines=11> */
[----:B------:R-:W3:Y:S01]  /*284e0*/  SHFL.IDX PT, R78, R78, R121, 0x1c1f ;  /* 0x001c1f794e4e7589 */ /* 0x000ee200000e0000 */
[----:B------:R-:W-:Y:S02]  /*284f0*/  SEL R64, R65, R66, P0 ;  /* 0x0000004241407207 */ /* 0x000fe40000000000 */
[----:B------:R-:W-:Y:S01]  /*28500*/  SEL R65, R66, R65, P0 ;  /* 0x0000004142417207 */ /* 0x000fe20000000000 */
[----:B------:R-:W-:Y:S01]  /*28510*/  SHFL.IDX PT, R75, R75, R0, 0x1c1f ;  /* 0x001c1f004b4b7589 */ /* 0x000fe200000e0000 */
[----:B----4-:R-:W-:-:S02]  /*28520*/  SEL R66, R67, R68, P0 ;  /* 0x0000004443427207 */ /* 0x010fc40000000000 */
        /* <DEDUP_REMOVED lines=12> */
[----:B-1----:R-:W-:Y:S01]  /*285f0*/  SEL R112, R114, R86, P0 ;  /* 0x0000005672707207 */ /* 0x002fe20000000000 */
[----:B------:R-:W-:Y:S01]  /*28600*/  SHFL.IDX PT, R89, R89, R0, 0x1c1f ;  /* 0x001c1f0059597589 */ /* 0x000fe200000e0000 */
[----:B--2---:R-:W-:Y:S02]  /*28610*/  SEL R117, R119, R88, P0 ;  /* 0x0000005877757207 */ /* 0x004fe40000000000 */
[----:B------:R-:W-:Y:S01]  /*28620*/  SEL R116, R118, R84, P0 ;  /* 0x0000005476747207 */ /* 0x000fe20000000000 */
[----:B------:R-:W-:Y:S01]  /*28630*/  SHFL.IDX PT, R91, R91, R0, 0x1c1f ;  /* 0x001c1f005b5b7589 */ /* 0x000fe200000e0000 */
[----:B---3--:R-:W-:-:S02]  /*28640*/  SEL R72, R73, R74, P0 ;  /* 0x0000004a49487207 */ /* 0x008fc40000000000 */
        /* <DEDUP_REMOVED lines=21> */
[----:B------:R-:W4:Y:S04]  /*287a0*/  SHFL.IDX PT, R44, R44, R121, 0x1c1f ;  /* 0x001c1f792c2c7589 */ /* 0x000f2800000e0000 */
[----:B------:R-:W-:Y:S01]  /*287b0*/  SHFL.IDX PT, R47, R47, R121, 0x1c1f ;  /* 0x001c1f792f2f7589 */ /* 0x000fe200000e0000 */
        /* <DEDUP_REMOVED lines=12> */
[----:B------:R-:W3:Y:S01]  /*28880*/  SHFL.IDX PT, R38, R38, R121, 0x1c1f ;  /* 0x001c1f7926267589 */ /* 0x000ee200000e0000 */
[----:B----4-:R-:W-:Y:S02]  /*28890*/  SEL R88, R89, R44, P0 ;  /* 0x0000002c59587207 */ /* 0x010fe40000000000 */
[----:B------:R-:W-:Y:S01]  /*288a0*/  SEL R89, R44, R89, P0 ;  /* 0x000000592c597207 */ /* 0x000fe20000000000 */
[----:B------:R-:W4:Y:S04]  /*288b0*/  SHFL.IDX PT, R41, R41, R121, 0x1c1f ;  /* 0x001c1f7929297589 */ /* 0x000f2800000e0000 */
[----:B------:R-:W4:Y:S01]  /*288c0*/  SHFL.IDX PT, R37, R37, R121, 0x1c1f ;  /* 0x001c1f7925257589 */ /* 0x000f2200000e0000 */
[----:B0-----:R-:W-:-:S02]  /*288d0*/  SEL R92, R93, R42, P0 ;  /* 0x0000002a5d5c7207 */ /* 0x001fc40000000000 */
[----:B------:R-:W-:Y:S01]  /*288e0*/  SEL R93, R42, R93, P0 ;  /* 0x0000005d2a5d7207 */ /* 0x000fe20000000000 */
[----:B------:R-:W0:Y:S01]  /*288f0*/  SHFL.IDX PT, R39, R39, R121, 0x1c1f ;  /* 0x001c1f7927277589 */ /* 0x000e2200000e0000 */
[----:B-1----:R-:W-:Y:S02]  /*28900*/  SEL R94, R95, R45, P0 ;  /* 0x0000002d5f5e7207 */ /* 0x002fe40000000000 */
[----:B------:R-:W-:Y:S01]  /*28910*/  SEL R95, R45, R95, P0 ;  /* 0x0000005f2d5f7207 */ /* 0x000fe20000000000 */
[----:B------:R-:W1:Y:S01]  /*28920*/  SHFL.IDX PT, R36, R36, R121, 0x1c1f ;  /* 0x001c1f7924247589 */ /* 0x000e6200000e0000 */
[----:B------:R-:W-:Y:S02]  /*28930*/  SEL R96, R97, R40, P0 ;  /* 0x0000002861607207 */ /* 0x000fe40000000000 */
[----:B------:R-:W-:Y:S01]  /*28940*/  SEL R97, R40, R97, P0 ;  /* 0x0000006128617207 */ /* 0x000fe20000000000 */
[----:B------:R-:W0:Y:S01]  /*28950*/  SHFL.IDX PT, R127, R153, R0, 0x1c1f ;  /* 0x001c1f00997f7589 */ /* 0x000e2200000e0000 */
[----:B--2---:R-:W-:-:S02]  /*28960*/  SEL R98, R99, R43, P0 ;  /* 0x0000002b63627207 */ /* 0x004fc40000000000 */
[----:B------:R-:W-:Y:S01]  /*28970*/  SEL R99, R43, R99, P0 ;  /* 0x000000632b637207 */ /* 0x000fe20000000000 */
[----:B------:R2:W0:Y:S01]  /*28980*/  SHFL.IDX PT, R125, R125, R0, 0x1c1f ;  /* 0x001c1f007d7d7589 */ /* 0x00042200000e0000 */
[----:B---3--:R-:W-:Y:S02]  /*28990*/  SEL R100, R101, R38, P0 ;  /* 0x0000002665647207 */ /* 0x008fe40000000000 */
[----:B------:R-:W-:Y:S01]  /*289a0*/  SEL R101, R38, R101, P0 ;  /* 0x0000006526657207 */ /* 0x000fe20000000000 */
[----:B------:R-:W3:Y:S01]  /*289b0*/  SHFL.IDX PT, R11, R154, R121, 0x1c1f ;  /* 0x001c1f799a0b7589 */ /* 0x000ee200000e0000 */
[----:B----4-:R-:W-:Y:S02]  /*289c0*/  SEL R102, R103, R41, P0 ;  /* 0x0000002967667207 */ /* 0x010fe40000000000 */
[----:B------:R-:W-:Y:S01]  /*289d0*/  SEL R103, R41, R103, P0 ;  /* 0x0000006729677207 */ /* 0x000fe20000000000 */
[----:B------:R4:W3:Y:S01]  /*289e0*/  SHFL.IDX PT, R126, R126, R121, 0x1c1f ;  /* 0x001c1f797e7e7589 */ /* 0x0008e200000e0000 */
[----:B------:R-:W-:-:S02]  /*289f0*/  SEL R104, R105, R37, P0 ;  /* 0x0000002569687207 */ /* 0x000fc40000000000 */
[----:B--2---:R-:W-:Y:S02]  /*28a00*/  SEL R0, R111, R2, P0 ;  /* 0x000000026f007207 */ /* 0x004fe40000000000 */
[----:B------:R-:W-:Y:S02]  /*28a10*/  SEL R111, R2, R111, P0 ;  /* 0x0000006f026f7207 */ /* 0x000fe40000000000 */
[----:B------:R-:W-:Y:S02]  /*28a20*/  SEL R2, R110, R90, P0 ;  /* 0x0000005a6e027207 */ /* 0x000fe40000000000 */
[----:B------:R-:W-:Y:S02]  /*28a30*/  SEL R110, R90, R110, P0 ;  /* 0x0000006e5a6e7207 */ /* 0x000fe40000000000 */
[----:B----4-:R-:W-:Y:S02]  /*28a40*/  SEL R121, R123, R82, P0 ;  /* 0x000000527b797207 */ /* 0x010fe40000000000 */
[----:B------:R-:W-:-:S02]  /*28a50*/  SEL R123, R82, R123, P0 ;  /* 0x0000007b527b7207 */ /* 0x000fc40000000000 */
[----:B------:R-:W-:Y:S02]  /*28a60*/  SEL R82, R83, R51, P0 ;  /* 0x0000003353527207 */ /* 0x000fe40000000000 */
[----:B------:R-:W-:Y:S02]  /*28a70*/  SEL R90, R91, R47, P0 ;  /* 0x0000002f5b5a7207 */ /* 0x000fe40000000000 */
[----:B0-----:R-:W-:Y:S02]  /*28a80*/  SEL R106, R107, R39, P0 ;  /* 0x000000276b6a7207 */ /* 0x001fe40000000000 */
[----:B-1----:R-:W-:Y:S02]  /*28a90*/  SEL R108, R109, R36, P0 ;  /* 0x000000246d6c7207 */ /* 0x002fe40000000000 */
[----:B------:R-:W-:Y:S02]  /*28aa0*/  SEL R83, R51, R83, P0 ;  /* 0x0000005333537207 */ /* 0x000fe40000000000 */
[----:B------:R-:W-:-:S02]  /*28ab0*/  SEL R91, R47, R91, P0 ;  /* 0x0000005b2f5b7207 */ /* 0x000fc40000000000 */
[----:B------:R-:W-:Y:S02]  /*28ac0*/  SEL R105, R37, R105, P0 ;  /* 0x0000006925697207 */ /* 0x000fe40000000000 */
[----:B------:R-:W-:Y:S02]  /*28ad0*/  SEL R107, R39, R107, P0 ;  /* 0x0000006b276b7207 */ /* 0x000fe40000000000 */
[----:B---3--:R-:W-:-:S07]  /*28ae0*/  SEL R109, R36, R109, P0 ;  /* 0x0000006d246d7207 */ /* 0x008fce0000000000 */
.L_x_7115:
        /* <DEDUP_REMOVED lines=62> */
[----:B------:R1:W-:Y:S01]  /*28ed0*/  STSM.16.M88.4 [R164], R44 ;  /* 0x0000002ca4007844 */ /* 0x0003e20000000200 */
[----:B------:R-:W-:Y:S02]  /*28ee0*/  F2FP.BF16.F32.PACK_AB R14, R59, R57 ;  /* 0x000000393b0e723e */ /* 0x000fe400000010ff */
[----:B------:R-:W-:Y:S02]  /*28ef0*/  F2FP.BF16.F32.PACK_AB R15, R109, R107 ;  /* 0x0000006b6d0f723e */ /* 0x000fe400000010ff */
[----:B------:R-:W-:Y:S02]  /*28f00*/  ISETP.NE.U32.AND P0, PT, RZ, UR4, PT ;  /* 0x00000004ff007c0c */ /* 0x000fe4000bf05070 */
[----:B----4-:R-:W-:Y:S01]  /*28f10*/  F2FP.BF16.F32.PACK_AB R36, R62, R60 ;  /* 0x0000003c3e24723e */ /* 0x010fe200000010ff */
[----:B------:R4:W-:Y:S01]  /*28f20*/  STSM.16.M88.4 [R165], R12 ;  /* 0x0000000ca5007844 */ /* 0x0009e20000000200 */
        /* <DEDUP_REMOVED lines=10> */
[----:B------:R-:W-:Y:S02]  /*28fd0*/  ISETP.NE.AND.EX P3, PT, RZ, UR7, PT, P3 ;  /* 0x00000007ff007c0c */ /* 0x000fe4000bf65330 */
[----:B------:R-:W-:Y:S02]  /*28fe0*/  ISETP.GT.AND P2, PT, R167, 0x1, PT ;  /* 0x00000001a700780c */ /* 0x000fe40003f44270 */
[----:B-1----:R-:W-:-:S09]  /*28ff0*/  MOV R46, 0x9b8 ;  /* 0x000009b8002e7802 */ /* 0x002fd20000000f00 */
[----:B----4-:R-:W-:Y:S01]  /*29000*/  @P3 IADD3 R12, P1, R130, UR6, RZ ;  /* 0x00000006820c3c10 */ /* 0x010fe2000ff3e0ff */
[----:B------:R-:W-:Y:S02]  /*29010*/  ULDC UR6, c[0x0][0xa88] ;  /* 0x0002a20000067ab9 */ /* 0x000fe40000000800 */
[----:B------:R-:W-:Y:S01]  /*29020*/  IMAD.U32 R43, RZ, RZ, UR6 ;  /* 0x00000006ff2b7e24 */ /* 0x000fe2000f8e00ff */
[----:B------:R-:W-:Y:S02]  /*29030*/  @P3 IADD3.X R13, R129, UR7, RZ, P1, !PT ;  /* 0x00000007810d3c10 */ /* 0x000fe40008ffe4ff */
[----:B------:R-:W-:-:S03]  /*29040*/  SEL R46, R46, 0x978, P2 ;  /* 0x000009782e2e7807 */ /* 0x000fc60001000000 */
[----:B------:R1:W5:Y:S01]  /*29050*/  @P3 LDG.E R43, desc[UR54][R12.64] ;  /* 0x000000360c2b3981 */ /* 0x000362000c1e1900 */
[----:B0-----:R0:W2:Y:S01]  /*29060*/  LDC.64 R36, c[0x0][R46+0x218] ;  /* 0x000086002e247b82 */ /* 0x0010a20000000a00 */
[----:B------:R-:W-:-:S07]  /*29070*/  ISETP.NE.AND P1, PT, R125, 0x1, PT ;  /* 0x000000017d00780c */ /* 0x000fce0003f25270 */
[----:B------:R0:W3:Y:S08]  /*29080*/  LDC.64 R14, c[0x0][R46+0x228] ;  /* 0x00008a002e0e7b82 */ /* 0x0000f00000000a00 */
[----:B-1----:R0:W1:Y:S01]  /*29090*/  LDC.64 R12, c[0x0][R46+0x220] ;  /* 0x000088002e0c7b82 */ /* 0x0020620000000a00 */
[----:B------:R-:W-:Y:S05]  /*290a0*/  @P3 BRA `(.L_x_6795) ;  /* 0x0000000000103947 */ /* 0x000fea0003800000 */
[----:B------:R-:W-:Y:S05]  /*290b0*/  @!P0 BRA `(.L_x_6795) ;  /* 0x00000000000c8947 */ /* 0x000fea0003800000 */
[----:B------:R-:W4:Y:S04]  /*290c0*/  LDG.E R38, desc[UR54][R40.64] ;  /* 0x0000003628267981 */ /* 0x000f28000c1e1900 */
[----:B-----5:R-:W4:Y:S02]  /*290d0*/  LDG.E R43, desc[UR54][R40.64+0x4] ;  /* 0x00000436282b7981 */ /* 0x020f24000c1e1900 */
[----:B----4-:R-:W-:-:S07]  /*290e0*/  IMAD.IADD R43, R43, 0x1, -R38 ;  /* 0x000000012b2b7824 */ /* 0x010fce00078e0a26 */
.L_x_6795:
[----:B------:R-:W4:Y:S01]  /*290f0*/  LDL.LU R11, [R1+0x60] ;  /* 0x00006000010b7983 */ /* 0x000f220000300800 */
[----:B------:R0:W3:Y:S03]  /*29100*/  LDC.64 R40, c[0x0][R46+0x210] ;  /* 0x000084002e287b82 */ /* 0x0000e60000000a00 */
[----:B------:R-:W2:Y:S04]  /*29110*/  LDL.LU R38, [R1+0x70] ;  /* 0x0000700001267983 */ /* 0x000ea80000300800 */
[----:B------:R-:W3:Y:S01]  /*29120*/  LDL R42, [R1+0x5c] ;  /* 0x00005c00012a7983 */ /* 0x000ee20000100800 */
[----:B------:R-:W-:Y:S01]  /*29130*/  ISETP.NE.U32.AND P0, PT, RZ, UR4, PT ;  /* 0x00000004ff007c0c */ /* 0x000fe2000bf05070 */
[----:B------:R-:W3:Y:S02]  /*29140*/  @P1 LDC R127, c[0x0][0xbec] ;  /* 0x0002fb00ff7f1b82 */ /* 0x000ee40000000800 */
[----:B------:R-:W3:Y:S04]  /*29150*/  LDL R131, [R1+0x48] ;  /* 0x0000480001837983 */ /* 0x000ee80000100800 */
[----:B------:R-:W3:Y:S01]  /*29160*/  LDL R130, [R1+0x74] ;  /* 0x0000740001827983 */ /* 0x000ee20000100800 */
[----:B------:R-:W-:Y:S01]  /*29170*/  ISETP.NE.AND.EX P0, PT, RZ, UR5, PT, P0 ;  /* 0x00000005ff007c0c */ /* 0x000fe2000bf05300 */
[----:B------:R-:W3:Y:S02]  /*29180*/  @P1 LDC R129, c[0x0][0xbf0] ;  /* 0x0002fc00ff811b82 */ /* 0x000ee40000000800 */
[----:B------:R-:W3:Y:S04]  /*29190*/  LDL R132, [R1+0x140] ;  /* 0x0001400001847983 */ /* 0x000ee80000100800 */
[----:B0-----:R-:W3:Y:S01]  /*291a0*/  LDL R46, [R1+0xd4] ;  /* 0x0000d400012e7983 */ /* 0x001ee20000100800 */
[----:B----4-:R-:W-:-:S02]  /*291b0*/  SEL R11, R11, RZ, !P0 ;  /* 0x000000ff0b0b7207 */ /* 0x010fc40004000000 */
[----:B--2---:R-:W-:-:S03]  /*291c0*/  SEL R45, R38, RZ, !P0 ;  /* 0x000000ff262d7207 */ /* 0x004fc60004000000 */
[----:B-1----:R-:W-:Y:S01]  /*291d0*/  IMAD R13, R13, R11, RZ ;  /* 0x0000000b0d0d7224 */ /* 0x002fe200078e02ff */
[----:B------:R-:W0:Y:S03]  /*291e0*/  LDC.64 R38, c[0x0][0xba8] ;  /* 0x0002ea00ff267b82 */ /* 0x000e260000000a00 */
[C---:B------:R-:W-:Y:S02]  /*291f0*/  IMAD R47, R12.reuse, R45, R13 ;  /* 0x0000002d0c2f7224 */ /* 0x040fe400078e020d */
[----:B------:R-:W-:Y:S02]  /*29200*/  IMAD R45, R37, R226, RZ ;  /* 0x000000e2252d7224 */ /* 0x000fe400078e02ff */
[----:B------:R-:W-:-:S04]  /*29210*/  IMAD.WIDE.U32 R12, R12, R11, RZ ;  /* 0x0000000b0c0c7225 */ /* 0x000fc800078e00ff */
[----:B------:R-:W-:-:S04]  /*29220*/  IMAD.WIDE.U32 R36, R36, R226, RZ ;  /* 0x000000e224247225 */ /* 0x000fc800078e00ff */
[----:B---3--:R-:W-:Y:S01]  /*29230*/  IMAD.IADD R42, R42, 0x1, R131 ;  /* 0x000000012a2a7824 */ /* 0x008fe200078e0283 */
[----:B-----5:R-:W-:Y:S01]  /*29240*/  IADD3 R44, P0, P3, R12, R36, R128 ;  /* 0x000000240c2c7210 */ /* 0x020fe20007b1e080 */
[----:B------:R-:W-:Y:S02]  /*29250*/  IMAD.IADD R126, R13, 0x1, R47 ;  /* 0x000000010d7e7824 */ /* 0x000fe400078e022f */
[----:B------:R-:W-:Y:S01]  /*29260*/  @P1 IMAD.HI.U32 R12, R42, R127, RZ ;  /* 0x0000007f2a0c1227 */ /* 0x000fe200078e00ff */
[----:B------:R-:W-:-:S03]  /*29270*/  SEL R13, R130, RZ, P2 ;  /* 0x000000ff820d7207 */ /* 0x000fc60001000000 */
[----:B------:R-:W-:Y:S01]  /*29280*/  IMAD.IADD R45, R37, 0x1, R45 ;  /* 0x00000001252d7824 */ /* 0x000fe200078e022d */
[----:B0-----:R-:W0:Y:S01]  /*29290*/  @!P2 LDC R38, c[0x0][0xb50] ;  /* 0x0002d400ff26ab82 */ /* 0x001e220000000800 */
[----:B------:R-:W-:Y:S01]  /*292a0*/  IMAD.MOV.U32 R37, RZ, RZ, R42 ;  /* 0x000000ffff257224 */ /* 0x000fe200078e002a */
[----:B------:R-:W-:Y:S01]  /*292b0*/  @P1 SHF.R.U32.HI R37, RZ, R129, R12 ;  /* 0x00000081ff251219 */ /* 0x000fe2000001160c */
[-C--:B------:R-:W-:Y:S01]  /*292c0*/  IMAD R47, R15, R13.reuse, RZ ;  /* 0x0000000d0f2f7224 */ /* 0x080fe200078e02ff */
[----:B------:R-:W-:Y:S01]  /*292d0*/  SHF.R.S32.HI R36, RZ, 0x1f, R128 ;  /* 0x0000001fff247819 */ /* 0x000fe20000011480 */
[----:B------:R-:W-:-:S03]  /*292e0*/  IMAD.WIDE.U32 R14, R14, R13, RZ ;  /* 0x0000000d0e0e7225 */ /* 0x000fc600078e00ff */
[----:B------:R-:W1:Y:S01]  /*292f0*/  @!P2 LDC R39, c[0x0][0xb54] ;  /* 0x0002d500ff27ab82 */ /* 0x000e620000000800 */
[--C-:B------:R-:W-:Y:S01]  /*29300*/  IMAD.MOV R13, RZ, RZ, -R37.reuse ;  /* 0x000000ffff0d7224 */ /* 0x100fe200078e0a25 */
[----:B------:R-:W-:Y:S02]  /*29310*/  IADD3.X R45, R126, R45, R36, P0, P3 ;  /* 0x0000002d7e2d7210 */ /* 0x000fe400007e6424 */
[----:B------:R-:W-:Y:S01]  /*29320*/  IADD3 R47, R15, R47, RZ ;  /* 0x0000002f0f2f7210 */ /* 0x000fe20007ffe0ff */
[----:B------:R-:W-:Y:S01]  /*29330*/  IMAD R13, R125, R13, R42 ;  /* 0x0000000d7d0d7224 */ /* 0x000fe200078e022a */
[----:B------:R-:W-:Y:S02]  /*29340*/  IADD3 R14, P0, P3, R37, R44, R14 ;  /* 0x0000002c250e7210 */ /* 0x000fe40007b1e00e */
[----:B------:R-:W-:Y:S02]  /*29350*/  SHF.R.S32.HI R12, RZ, 0x1f, R37 ;  /* 0x0000001fff0c7819 */ /* 0x000fe40000011425 */
[----:B------:R-:W-:-:S02]  /*29360*/  SHF.R.S32.HI R37, RZ, 0x1f, R13 ;  /* 0x0000001fff257819 */ /* 0x000fc4000001140d */
[----:B------:R-:W-:Y:S01]  /*29370*/  IADD3.X R15, R12, R45, R47, P0, P3 ;  /* 0x0000002d0c0f7210 */ /* 0x000fe200007e642f */
[----:B------:R-:W-:-:S04]  /*29380*/  IMAD R12, R41, R13, RZ ;  /* 0x0000000d290c7224 */ /* 0x000fc800078e02ff */
[C---:B------:R-:W-:Y:S02]  /*29390*/  IMAD R37, R40.reuse, R37, R12 ;  /* 0x0000002528257224 */ /* 0x040fe400078e020c */
[----:B------:R-:W-:-:S04]  /*293a0*/  IMAD.WIDE.U32 R14, R40, R13, R14 ;  /* 0x0000000d280e7225 */ /* 0x000fc800078e000e */
[----:B------:R-:W-:Y:S01]  /*293b0*/  IMAD.IADD R12, R15, 0x1, R37 ;  /* 0x000000010f0c7824 */ /* 0x000fe200078e0225 */
[----:B0-----:R-:W-:-:S04]  /*293c0*/  LEA R40, P0, R14, R38, 0x2 ;  /* 0x000000260e287211 */ /* 0x001fc800078010ff */
[----:B-1----:R-:W-:Y:S02]  /*293d0*/  LEA.HI.X R41, R14, R39, R12, 0x2, P0 ;  /* 0x000000270e297211 */ /* 0x002fe400000f140c */
[----:B------:R-:W-:Y:S01]  /*293e0*/  SHFL.IDX PT, R12, R40, RZ, 0x1c1f ;  /* 0x001c1fff280c7589 */ /* 0x000fe200000e0000 */
[----:B------:R-:W-:-:S03]  /*293f0*/  IMAD.IADD R37, R132, 0x1, R131 ;  /* 0x0000000184257824 */ /* 0x000fc600078e0283 */
        /* <DEDUP_REMOVED lines=12> */
[----:B------:R-:W1:Y:S01]  /*294c0*/  @P1 LDC R9, c[0x0][0xbec] ;  /* 0x0002fb00ff091b82 */ /* 0x000e620000000800 */
[----:B------:R-:W-:-:S03]  /*294d0*/  ULDC.64 UR4, c[0x0][0xaa0] ;  /* 0x0002a80000047ab9 */ /* 0x000fc60000000a00 */
[----:B------:R-:W-:-:S04]  /*294e0*/  SHF.R.S32.HI R3, RZ, 0x1f, R0 ;  /* 0x0000001fff037819 */ /* 0x000fc80000011400 */
[----:B------:R-:W-:Y:S01]  /*294f0*/  LEA.HI R3, R3, R0, RZ, 0x3 ;  /* 0x0000000003037211 */ /* 0x000fe200078f18ff */
[----:B0-----:R-:W0:Y:S03]  /*29500*/  @P1 LDC R13, c[0x0][0xbf0] ;  /* 0x0002fc00ff0d1b82 */ /* 0x001e260000000800 */
[----:B------:R-:W-:Y:S02]  /*29510*/  LOP3.LUT R5, R3, 0xfffffff8, RZ, 0xc0, !PT ;  /* 0xfffffff803057812 */ /* 0x000fe400078ec0ff */
[----:B------:R-:W-:-:S03]  /*29520*/  SHF.R.S32.HI R2, RZ, 0x3, R3 ;  /* 0x00000003ff027819 */ /* 0x000fc60000011403 */
[----:B------:R-:W-:-:S04]  /*29530*/  IMAD.IADD R15, R0, 0x1, -R5 ;  /* 0x00000001000f7824 */ /* 0x000fc800078e0a05 */
[----:B------:R-:W-:-:S05]  /*29540*/  IMAD.SHL.U32 R21, R15, 0x8, RZ ;  /* 0x000000080f157824 */ /* 0x000fca00078e00ff */
[----:B------:R-:W-:-:S05]  /*29550*/  LEA R3, R2, R21, 0x6 ;  /* 0x0000001502037211 */ /* 0x000fca00078e30ff */
        /* <DEDUP_REMOVED lines=12> */
[----:B------:R-:W5:Y:S01]  /*29620*/  LD.E.128 R24, desc[UR54][R24.64] ;  /* 0x0000003618187980 */ /* 0x000f62000c101d00 */
[----:B------:R-:W-:Y:S02]  /*29630*/  LOP3.LUT R32, R33, 0x380, RZ, 0xc0, !PT ;  /* 0x0000038021207812 */ /* 0x000fe400078ec0ff */
[----:B------:R-:W-:-:S02]  /*29640*/  SHF.R.U64 R52, R52, 0x3, RZ ;  /* 0x0000000334347819 */ /* 0x000fc400000012ff */
[----:B------:R-:W-:Y:S02]  /*29650*/  LOP3.LUT R40, R41, 0x380, RZ, 0xc0, !PT ;  /* 0x0000038029287812 */ /* 0x000fe400078ec0ff */
[----:B------:R-:W-:Y:S02]  /*29660*/  LOP3.LUT R44, R45, 0x380, RZ, 0xc0, !PT ;  /* 0x000003802d2c7812 */ /* 0x000fe400078ec0ff */
[----:B------:R-:W-:Y:S02]  /*29670*/  LOP3.LUT R48, R49, 0x380, RZ, 0xc0, !PT ;  /* 0x0000038031307812 */ /* 0x000fe400078ec0ff */
[----:B------:R-:W-:Y:S01]  /*29680*/  LOP3.LUT R52, R52, R53, RZ, 0x3c, !PT ;  /* 0x0000003534347212 */ /* 0x000fe200078e3cff */
[----:B------:R-:W-:Y:S01]  /*29690*/  IMAD.X R53, RZ, RZ, R81, P3 ;  /* 0x000000ffff357224 */ /* 0x000fe200018e0651 */
[----:B------:R-:W-:Y:S02]  /*296a0*/  SHF.R.U64 R32, R32, 0x3, RZ ;  /* 0x0000000320207819 */ /* 0x000fe400000012ff */
[----:B------:R-:W-:-:S02]  /*296b0*/  SHF.R.U64 R40, R40, 0x3, RZ ;  /* 0x0000000328287819 */ /* 0x000fc400000012ff */
        /* <DEDUP_REMOVED lines=27> */
[----:B------:R-:W-:Y:S02]  /*29870*/  LOP3.LUT R5, R80, 0x380, RZ, 0xc0, !PT ;  /* 0x0000038050057812 */ /* 0x000fe400078ec0ff */
[----:B------:R-:W-:Y:S01]  /*29880*/  LOP3.LUT R72, R0, R3, RZ, 0x3c, !PT ;  /* 0x0000000300487212 */ /* 0x000fe200078e3cff */
[----:B------:R-:W-:Y:S01]  /*29890*/  IMAD R3, R36, UR4, RZ ;  /* 0x0000000424037c24 */ /* 0x000fe2000f8e02ff */
[----:B------:R-:W-:Y:S02]  /*298a0*/  SHF.R.U64 R56, R56, 0x3, RZ ;  /* 0x0000000338387819 */ /* 0x000fe400000012ff */
[----:B------:R-:W-:Y:S02]  /*298b0*/  SHF.R.U64 R60, R60, 0x3, RZ ;  /* 0x000000033c3c7819 */ /* 0x000fe400000012ff */
[----:B------:R-:W-:-:S02]  /*298c0*/  SHF.R.U64 R64, R64, 0x3, RZ ;  /* 0x0000000340407819 */ /* 0x000fc400000012ff */
[----:B------:R-:W-:Y:S01]  /*298d0*/  SHF.R.U64 R68, R68, 0x3, RZ ;  /* 0x0000000344447819 */ /* 0x000fe200000012ff */
[----:B------:R-:W-:Y:S01]  /*298e0*/  IMAD R0, R15, 0x20, R2 ;  /* 0x000000200f007824 */ /* 0x000fe200078e0202 */
[----:B------:R-:W-:Y:S01]  /*298f0*/  SHF.R.U64 R5, R5, 0x3, RZ ;  /* 0x0000000305057819 */ /* 0x000fe200000012ff */
[----:B------:R-:W-:Y:S01]  /*29900*/  IMAD R3, R128, UR5, R3 ;  /* 0x0000000580037c24 */ /* 0x000fe2000f8e0203 */
        /* <DEDUP_REMOVED lines=12> */
[----:B------:R-:W-:Y:S01]  /*299d0*/  IADD3 R12, R131, R0, RZ ;  /* 0x00000000830c7210 */ /* 0x000fe20007ffe0ff */
[----:B------:R-:W5:Y:S01]  /*299e0*/  LD.E.128 R60, desc[UR54][R60.64] ;  /* 0x000000363c3c7980 */ /* 0x000f62000c101d00 */
[----:B------:R-:W-:-:S03]  /*299f0*/  IMAD.WIDE.U32 R128, R226, UR4, R128 ;  /* 0x00000004e2807c25 */ /* 0x000fc6000f8e0080 */
[----:B------:R2:W5:Y:S01]  /*29a00*/  LD.E.128 R4, desc[UR54][R80.64] ;  /* 0x0000003650047980 */ /* 0x000562000c101d00 */
[----:B-1----:R-:W-:-:S03]  /*29a10*/  @P1 IMAD.HI.U32 R0, R12, R9, RZ ;  /* 0x000000090c001227 */ /* 0x002fc600078e00ff */
[----:B------:R-:W5:Y:S01]  /*29a20*/  LD.E.128 R56, desc[UR54][R56.64] ;  /* 0x0000003638387980 */ /* 0x000f62000c101d00 */
[----:B------:R-:W-:-:S03]  /*29a30*/  SHF.R.S32.HI R8, RZ, 0x1f, R11 ;  /* 0x0000001fff087819 */ /* 0x000fc6000001140b */
        /* <DEDUP_REMOVED lines=11> */
[----:B------:R-:W-:Y:S01]  /*29af0*/  IMAD.MOV.U32 R3, RZ, RZ, R12 ;  /* 0x000000ffff037224 */ /* 0x000fe200078e000c */
[----:B0-----:R-:W-:Y:S01]  /*29b00*/  @P1 SHF.R.U32.HI R3, RZ, R13, R0 ;  /* 0x0000000dff031219 */ /* 0x001fe20000011600 */
        /* <DEDUP_REMOVED lines=15> */
[----:B-1----:R0:W-:Y:S01]  /*29c00*/  SYNCS.ARRIVE.TRANS64.RED.A1T0 RZ, [R0+URZ], RZ ;  /* 0x000000ff00ff79a7 */ /* 0x0021e2000810043f */
        /* <DEDUP_REMOVED lines=10> */
[----:B------:R-:W-:Y:S01]  /*29cb0*/  VIADD R77, R21, 0x80 ;  /* 0x00000080154d7836 */ /* 0x000fe20000000000 */
[----:B--2---:R-:W-:Y:S06]  /*29cc0*/  BRA.DIV UR4, `(.L_x_6797) ;  /* 0x0000010a04f07947 */ /* 0x004fec000b800000 */
[----:B------:R0:W1:Y:S04]  /*29cd0*/  SHFL.IDX PT, R0, R128, RZ, 0x181f ;  /* 0x00181fff80007589 */ /* 0x00006800000e0000 */
[----:B------:R0:W2:Y:S02]  /*29ce0*/  SHFL.IDX PT, R14, R20, RZ, 0x181f ;  /* 0x00181fff140e7589 */ /* 0x0000a400000e0000 */
.L_x_7118:
[----:B------:R-:W-:Y:S01]  /*29cf0*/  IMAD.IADD R37, R2, 0x1, R131 ;  /* 0x0000000102257824 */ /* 0x000fe200078e0283 */
[----:B------:R-:W-:Y:S01]  /*29d00*/  BSSY B1, `(.L_x_6798) ;  /* 0x0000014000017945 */ /* 0x000fe20003800000 */
[----:B------:R-:W-:-:S03]  /*29d10*/  SHF.R.S32.HI R28, RZ, 0x1f, R39 ;  /* 0x0000001fff1c7819 */ /* 0x000fc60000011427 */
[----:B------:R-:W-:-:S13]  /*29d20*/  ISETP.GE.AND P0, PT, R37, R38, PT ;  /* 0x000000262500720c */ /* 0x000fda0003f06270 */
[----:B------:R-:W-:Y:S05]  /*29d30*/  @P0 BRA `(.L_x_6799) ;  /* 0x0000000000400947 */ /* 0x000fea0003800000 */
[----:B------:R-:W-:Y:S01]  /*29d40*/  ULDC UR4, c[0x0][0xac8] ;  /* 0x0002b20000047ab9 */ /* 0x000fe20000000800 */
[----:B------:R-:W-:Y:S02]  /*29d50*/  SHF.R.S32.HI R3, RZ, 0x1f, R21 ;  /* 0x0000001fff037819 */ /* 0x000fe40000011415 */
[----:B------:R-:W-:Y:S02]  /*29d60*/  ISETP.GE.AND P0, PT, R21, UR4, PT ;  /* 0x0000000415007c0c */ /* 0x000fe4000bf06270 */
[----:B------:R-:W-:Y:S02]  /*29d70*/  ISETP.GE.AND P1, PT, R39, UR4, PT ;  /* 0x0000000427007c0c */ /* 0x000fe4000bf26270 */
[----:B------:R-:W-:Y:S02]  /*29d80*/  ISETP.GE.AND P2, PT, R77, UR4, PT ;  /* 0x000000044d007c0c */ /* 0x000fe4000bf46270 */
[----:B------:R-:W-:Y:S02]  /*29d90*/  SHF.R.S32.HI R9, RZ, 0x1f, R39 ;  /* 0x0000001fff097819 */ /* 0x000fe40000011427 */
        /* <DEDUP_REMOVED lines=10> */
.L_x_6799:
[----:B------:R-:W-:Y:S05]  /*29e40*/  BSYNC B1 ;  /* 0x0000000000017941 */ /* 0x000fea0003800000 */
.L_x_6798:
[----:B------:R-:W-:Y:S01]  /*29e50*/  UMOV UR4, 0xffffffff ;  /* 0xffffffff00047882 */ /* 0x000fe20000000000 */
[----:B---3-5:R-:W-:Y:S02]  /*29e60*/  SHF.R.S32.HI R6, RZ, 0x1f, R21 ;  /* 0x0000001fff067819 */ /* 0x028fe40000011415 */
[----:B------:R-:W-:Y:S01]  /*29e70*/  SHF.R.S32.HI R7, RZ, 0x1f, R77 ;  /* 0x0000001fff077819 */ /* 0x000fe2000001144d */
[----:B------:R-:W-:Y:S06]  /*29e80*/  BRA.DIV UR4, `(.L_x_6800) ;  /* 0x0000010a04b47947 */ /* 0x000fec000b800000 */
[----:B-1----:R1:W3:Y:S04]  /*29e90*/  SHFL.IDX PT, R0, R128, 0x1, 0x181f ;  /* 0x00381f0080007f89 */ /* 0x0022e800000e0000 */
[----:B--2---:R1:W2:Y:S02]  /*29ea0*/  SHFL.IDX PT, R14, R20, 0x1, 0x181f ;  /* 0x00381f00140e7f89 */ /* 0x0042a400000e0000 */
.L_x_7122:
        /* <DEDUP_REMOVED lines=17> */
.L_x_6802:
[----:B------:R-:W-:Y:S05]  /*29fc0*/  BSYNC B1 ;  /* 0x0000000000017941 */ /* 0x000fea0003800000 */
.L_x_6801:
[----:B------:R-:W-:-:S03]  /*29fd0*/  UMOV UR4, 0xffffffff ;  /* 0xffffffff00047882 */ /* 0x000fc60000000000 */
[----:B------:R-:W-:Y:S05]  /*29fe0*/  BRA.DIV UR4, `(.L_x_6803) ;  /* 0x0000010a04a47947 */ /* 0x000fea000b800000 */
[----:B---3--:R3:W0:Y:S04]  /*29ff0*/  SHFL.IDX PT, R0, R128, 0x2, 0x181f ;  /* 0x00581f0080007f89 */ /* 0x00862800000e0000 */
[----:B--2-4-:R3:W2:Y:S02]  /*2a000*/  SHFL.IDX PT, R14, R20, 0x2, 0x181f ;  /* 0x00581f00140e7f89 */ /* 0x0146a400000e0000 */
.L_x_7126:
        /* <DEDUP_REMOVED lines=17> */
.L_x_6805:
[----:B------:R-:W-:Y:S05]  /*2a120*/  BSYNC B1 ;  /* 0x0000000000017941 */ /* 0x000fea0003800000 */
.L_x_6804:
[----:B------:R-:W-:-:S03]  /*2a130*/  UMOV UR4, 0xffffffff ;  /* 0xffffffff00047882 */ /* 0x000fc60000000000 */
[----:B------:R-:W-:Y:S05]  /*2a140*/  BRA.DIV UR4, `(.L_x_6806) ;  /* 0x0000010a04947947 */ /* 0x000fea000b800000 */
[----:B0-----:R0:W0:Y:S04]  /*2a150*/  SHFL.IDX PT, R0, R128, 0x3, 0x181f ;  /* 0x00781f0080007f89 */ /* 0x00102800000e0000 */
[----:B--2-4-:R2:W4:Y:S02]  /*2a160*/  SHFL.IDX PT, R14, R20, 0x3, 0x181f ;  /* 0x00781f00140e7f89 */ /* 0x01452400000e0000 */
.L_x_7130:
[----:B------:R-:W-:-:S05]  /*2a170*/  VIADD R3, R37, 0x60 ;  /* 0x0000006025037836 */ /* 0x000fca0000000000 */
        /* <DEDUP_REMOVED lines=17> */
.L_x_6796:
[----:B------:R-:W-:Y:S01]  /*2a290*/  ULDC.64 UR4, c[0x0][0xb08] ;  /* 0x0002c20000047ab9 */ /* 0x000fe20000000a00 */
[----:B------:R-:W1:Y:S01]  /*2a2a0*/  @P1 LDC R41, c[0x0][0xbec] ;  /* 0x0002fb00ff291b82 */ /* 0x000e620000000800 */
[----:B0-----:R-:W-:Y:S01]  /*2a2b0*/  IMAD R15, R36, UR4, RZ ;  /* 0x00000004240f7c24 */ /* 0x001fe2000f8e02ff */
[----:B------:R-:W-:Y:S01]  /*2a2c0*/  SHF.R.S32.HI R14, RZ, 0x1f, R11 ;  /* 0x0000001fff0e7819 */ /* 0x000fe2000001140b */
[----:B------:R-:W-:-:S04]  /*2a2d0*/  IMAD.WIDE.U32 R12, R128, UR4, RZ ;  /* 0x00000004800c7c25 */ /* 0x000fc8000f8e00ff */
[----:B------:R-:W-:Y:S01]  /*2a2e0*/  IMAD R15, R128, UR5, R15 ;  /* 0x00000005800f7c24 */ /* 0x000fe2000f8e020f */
[----:B------:R-:W0:Y:S01]  /*2a2f0*/  @P1 LDC R36, c[0x0][0xbf0] ;  /* 0x0002fc00ff241b82 */ /* 0x000e220000000800 */
[----:B------:R-:W-:Y:S02]  /*2a300*/  ULDC.64 UR4, c[0x0][0xb38] ;  /* 0x0002ce0000047ab9 */ /* 0x000fe40000000a00 */
[----:B------:R-:W-:Y:S02]  /*2a310*/  IMAD.IADD R13, R13, 0x1, R15 ;  /* 0x000000010d0d7824 */ /* 0x000fe400078e020f */
[----:B------:R-:W-:-:S04]  /*2a320*/  IMAD.WIDE.U32 R12, R226, UR4, R12 ;  /* 0x00000004e20c7c25 */ /* 0x000fc8000f8e000c */
[----:B------:R-:W-:Y:S01]  /*2a330*/  IMAD R13, R226, UR5, R13 ;  /* 0x00000005e20d7c24 */ /* 0x000fe2000f8e020d */
[----:B------:R-:W-:Y:S02]  /*2a340*/  ULDC.64 UR4, c[0x0][0xb40] ;  /* 0x0002d00000047ab9 */ /* 0x000fe40000000a00 */
[----:B------:R-:W-:Y:S02]  /*2a350*/  IMAD R14, R14, UR4, RZ ;  /* 0x000000040e0e7c24 */ /* 0x000fe4000f8e02ff */
[----:B------:R-:W-:-:S04]  /*2a360*/  IMAD.WIDE.U32 R12, R11, UR4, R12 ;  /* 0x000000040b0c7c25 */ /* 0x000fc8000f8e000c */
[----:B------:R-:W-:Y:S01]  /*2a370*/  IMAD R15, R11, UR5, R14 ;  /* 0x000000050b0f7c24 */ /* 0x000fe2000f8e020e */
[----:B------:R-:W-:Y:S01]  /*2a380*/  MOV R11, R42 ;  /* 0x0000002a000b7202 */ /* 0x000fe20000000f00 */
[----:B-1----:R-:W-:Y:S01]  /*2a390*/  @P1 IMAD.HI.U32 R41, R42, R41, RZ ;  /* 0x000000292a291227 */ /* 0x002fe200078e00ff */
[----:B------:R-:W-:-:S03]  /*2a3a0*/  ULDC.64 UR4, c[0x0][0xb48] ;  /* 0x0002d20000047ab9 */ /* 0x000fc60000000a00 */
[----:B------:R-:W-:Y:S01]  /*2a3b0*/  IMAD.IADD R13, R13, 0x1, R15 ;  /* 0x000000010d0d7824 */ /* 0x000fe200078e020f */
[----:B0-----:R-:W-:Y:S01]  /*2a3c0*/  @P1 SHF.R.U32.HI R11, RZ, R36, R41 ;  /* 0x00000024ff0b1219 */ /* 0x001fe20000011629 */
[----:B------:R-:W-:Y:S02]  /*2a3d0*/  VIADD R36, R18, 0x33420 ;  /* 0x0003342012247836 */ /* 0x000fe40000000000 */
[C---:B------:R-:W-:Y:S01]  /*2a3e0*/  IMAD.WIDE.U32 R12, R130.reuse, UR4, R12 ;  /* 0x00000004820c7c25 */ /* 0x040fe2000f8e000c */
[--C-:B------:R-:W-:Y:S02]  /*2a3f0*/  SHF.R.S32.HI R14, RZ, 0x1f, R11.reuse ;  /* 0x0000001fff0e7819 */ /* 0x100fe4000001140b */
[----:B------:R-:W-:Y:S01]  /*2a400*/  PRMT R36, RZ, 0x654, R36 ;  /* 0x00000654ff247816 */ /* 0x000fe20000000024 */
[----:B------:R-:W-:Y:S02]  /*2a410*/  IMAD.MOV R15, RZ, RZ, -R11 ;  /* 0x000000ffff0f7224 */ /* 0x000fe400078e0a0b */
[----:B------:R-:W-:Y:S01]  /*2a420*/  IMAD R13, R130, UR5, R13 ;  /* 0x00000005820d7c24 */ /* 0x000fe2000f8e020d */
[----:B------:R-:W-:Y:S01]  /*2a430*/  ULDC.64 UR4, c[0x0][0xb30] ;  /* 0x0002cc0000047ab9 */ /* 0x000fe20000000a00 */
[----:B------:R-:W-:Y:S01]  /*2a440*/  IMAD R125, R125, R15, R42 ;  /* 0x0000000f7d7d7224 */ /* 0x000fe200078e022a */
[----:B------:R0:W-:Y:S01]  /*2a450*/  SYNCS.ARRIVE.TRANS64.RED.A1T0 RZ, [R36+URZ], RZ ;  /* 0x000000ff24ff79a7 */ /* 0x0001e2000810043f */
[----:B------:R-:W-:-:S02]  /*2a460*/  IMAD R14, R14, UR4, RZ ;  /* 0x000000040e0e7c24 */ /* 0x000fc4000f8e02ff */
        /* <DEDUP_REMOVED lines=16> */
.L_x_7133:
[----:B------:R-:W-:Y:S01]  /*2a570*/  ISETP.GE.AND P0, PT, R37, R38, PT ;  /* 0x000000262500720c */ /* 0x000fe20003f06270 */
[----:B------:R-:W-:-:S12]  /*2a580*/  BSSY B1, `(.L_x_6809) ;  /* 0x00000c6000017945 */ /* 0x000fd80003800000 */
[----:B------:R-:W-:Y:S05]  /*2a590*/  @P0 BRA `(.L_x_6810) ;  /* 0x0000000c00100947 */ /* 0x000fea0003800000 */
[----:B------:R-:W3:Y:S01]  /*2a5a0*/  LDL R36, [R1+0x54] ;  /* 0x0000540001247983 */ /* 0x000ee20000100800 */
[----:B------:R-:W-:-:S03]  /*2a5b0*/  ULDC UR4, c[0x0][0xac8] ;  /* 0x0002b20000047ab9 */ /* 0x000fc60000000800 */
[----:B------:R-:W4:Y:S04]  /*2a5c0*/  LDL R46, [R1+0xd0] ;  /* 0x0000d000012e7983 */ /* 0x000f280000100800 */
[----:B------:R-:W5:Y:S04]  /*2a5d0*/  LDL R80, [R1+0xcc] ;  /* 0x0000cc0001507983 */ /* 0x000f680000100800 */
        /* <DEDUP_REMOVED lines=10> */
[----:B---3--:R-:W-:-:S02]  /*2a680*/  ISETP.GE.AND P2, PT, R36, UR4, PT ;  /* 0x0000000424007c0c */ /* 0x008fc4000bf46270 */
[----:B----4-:R-:W-:Y:S02]  /*2a690*/  ISETP.GE.AND P3, PT, R46, UR4, PT ;  /* 0x000000042e007c0c */ /* 0x010fe4000bf66270 */
[----:B-----5:R-:W-:-:S09]  /*2a6a0*/  ISETP.GE.AND P0, PT, R80, UR4, PT ;  /* 0x0000000450007c0c */ /* 0x020fd2000bf06270 */
[----:B-1----:R-:W-:Y:S01]  /*2a6b0*/  @!P2 MOV R15, R42 ;  /* 0x0000002a000fa202 */ /* 0x002fe20000000f00 */
[----:B--2---:R-:W-:Y:S01]  /*2a6c0*/  @!P2 IMAD.MOV.U32 R14, RZ, RZ, R43 ;  /* 0x000000ffff0ea224 */ /* 0x004fe200078e002b */
[----:B------:R-:W-:-:S03]  /*2a6d0*/  @!P3 LEA R12, P4, R46, R43, 0x2 ;  /* 0x0000002b2e0cb211 */ /* 0x000fc600078810ff */
[----:B------:R-:W-:Y:S01]  /*2a6e0*/  @!P2 IMAD.WIDE R14, R36, 0x4, R14 ;  /* 0x00000004240ea825 */ /* 0x000fe200078e020e */
[----:B------:R-:W-:-:S03]  /*2a6f0*/  @!P3 LEA.HI.X R13, R46, R42, R125, 0x2, P4 ;  /* 0x0000002a2e0db211 */ /* 0x000fc600020f147d */
[----:B------:R-:W-:Y:S01]  /*2a700*/  @!P2 IMAD.MOV.U32 R36, RZ, RZ, R0 ;  /* 0x000000ffff24a224 */ /* 0x000fe200078e0000 */
[----:B------:R-:W2:Y:S01]  /*2a710*/  LDL R46, [R1+0xb4] ;  /* 0x0000b400012e7983 */ /* 0x000ea20000100800 */
[----:B------:R-:W-:-:S03]  /*2a720*/  @!P2 IMAD.MOV.U32 R37, RZ, RZ, R2 ;  /* 0x000000ffff25a224 */ /* 0x000fc600078e0002 */
[----:B------:R-:W3:Y:S04]  /*2a730*/  LDL R125, [R1+0x11c] ;  /* 0x00011c00017d7983 */ /* 0x000ee80000100800 */
[----:B------:R1:W-:Y:S01]  /*2a740*/  @!P2 ST.E.64 desc[UR54][R14.64], R36 ;  /* 0x000000240e00a985 */ /* 0x0003e2000c101b36 */
[----:B------:R-:W-:Y:S02]  /*2a750*/  ISETP.GE.AND P1, PT, R44, UR4, PT ;  /* 0x000000042c007c0c */ /* 0x000fe4000bf26270 */
[----:B------:R-:W-:Y:S01]  /*2a760*/  @!P3 LOP3.LUT R111, R111, R110, RZ, 0x3c, !PT ;  /* 0x0000006e6f6fb212 */ /* 0x000fe200078e3cff */
[----:B------:R-:W4:Y:S01]  /*2a770*/  LDL R2, [R1+0xb0] ;  /* 0x0000b00001027983 */ /* 0x000f220000100800 */
[----:B------:R-:W-:-:S03]  /*2a780*/  @!P0 LOP3.LUT R113, R113, R112, RZ, 0x3c, !PT ;  /* 0x0000007071718212 */ /* 0x000fc600078e3cff */
[----:B------:R-:W5:Y:S01]  /*2a790*/  LDL R0, [R1+0xa0] ;  /* 0x0000a00001007983 */ /* 0x000f620000100800 */
[----:B-1----:R-:W-:-:S03]  /*2a7a0*/  @!P0 LEA R14, P4, R80, R43, 0x2 ;  /* 0x0000002b500e8211 */ /* 0x002fc600078810ff */
[----:B------:R-:W4:Y:S01]  /*2a7b0*/  LDL R37, [R1+0x114] ;  /* 0x0001140001257983 */ /* 0x000f220000100800 */
[----:B------:R-:W-:-:S03]  /*2a7c0*/  @!P0 LEA.HI.X R15, R80, R42, R126, 0x2, P4 ;  /* 0x0000002a500f8211 */ /* 0x000fc600020f147e */
[----:B------:R-:W5:Y:S04]  /*2a7d0*/  LDL R36, [R1+0xa8] ;  /* 0x0000a80001247983 */ /* 0x000f680000100800 */
[----:B------:R-:W4:Y:S01]  /*2a7e0*/  LDL R80, [R1+0x118] ;  /* 0x0001180001507983 */ /* 0x000f220000100800 */
[----:B------:R-:W-:Y:S02]  /*2a7f0*/  @!P3 LOP3.LUT R110, R111, R110, RZ, 0x3c, !PT ;  /* 0x0000006e6f6eb212 */ /* 0x000fe400078e3cff */
[----:B------:R-:W-:Y:S01]  /*2a800*/  ISETP.GE.AND P2, PT, R127, UR4, PT ;  /* 0x000000047f007c0c */ /* 0x000fe2000bf46270 */
[----:B------:R-:W5:Y:S01]  /*2a810*/  LDL R126, [R1+0xac] ;  /* 0x0000ac00017e7983 */ /* 0x000f620000100800 */
[----:B------:R-:W-:Y:S02]  /*2a820*/  @!P3 LOP3.LUT R111, R111, R110, RZ, 0x3c, !PT ;  /* 0x0000006e6f6fb212 */ /* 0x000fe400078e3cff */
[----:B------:R-:W-:-:S02]  /*2a830*/  @!P0 LOP3.LUT R112, R113, R112, RZ, 0x3c, !PT ;  /* 0x0000007071708212 */ /* 0x000fc400078e3cff */
[----:B------:R-:W-:Y:S01]  /*2a840*/  @!P1 LOP3.LUT R115, R115, R114, RZ, 0x3c, !PT ;  /* 0x0000007273739212 */ /* 0x000fe200078e3cff */
[----:B------:R1:W-:Y:S01]  /*2a850*/  @!P3 ST.E.64 desc[UR54][R12.64], R110 ;  /* 0x0000006e0c00b985 */ /* 0x0003e2000c101b36 */
[----:B------:R-:W-:Y:S02]  /*2a860*/  ISETP.GE.AND P3, PT, R11, UR4, PT ;  /* 0x000000040b007c0c */ /* 0x000fe4000bf66270 */
[----:B------:R-:W-:Y:S02]  /*2a870*/  @!P0 LOP3.LUT R113, R113, R112, RZ, 0x3c, !PT ;  /* 0x0000007071718212 */ /* 0x000fe400078e3cff */
[----:B------:R-:W-:Y:S02]  /*2a880*/  @!P1 LOP3.LUT R114, R115, R114, RZ, 0x3c, !PT ;  /* 0x0000007273729212 */ /* 0x000fe400078e3cff */
[----:B------:R-:W-:Y:S01]  /*2a890*/  @!P2 LOP3.LUT R117, R117, R116, RZ, 0x3c, !PT ;  /* 0x000000747575a212 */ /* 0x000fe200078e3cff */
[----:B------:R0:W-:Y:S01]  /*2a8a0*/  @!P0 ST.E.64 desc[UR54][R14.64], R112 ;  /* 0x000000700e008985 */ /* 0x0001e2000c101b36 */
[----:B------:R-:W-:-:S02]  /*2a8b0*/  @!P1 LOP3.LUT R115, R115, R114, RZ, 0x3c, !PT ;  /* 0x0000007273739212 */ /* 0x000fc400078e3cff */
[CC--:B-1----:R-:W-:Y:S01]  /*2a8c0*/  @!P1 LEA R12, P5, R44.reuse, R43.reuse, 0x2 ;  /* 0x0000002b2c0c9211 */ /* 0x0c2fe200078a10ff */
[----:B------:R-:W5:Y:S01]  /*2a8d0*/  LDL R110, [R1+0x9c] ;  /* 0x00009c00016e7983 */ /* 0x000f620000100800 */
[----:B------:R-:W-:Y:S02]  /*2a8e0*/  ISETP.GE.AND P0, PT, R81, UR4, PT ;  /* 0x0000000451007c0c */ /* 0x000fe4000bf06270 */
[----:B------:R-:W-:Y:S01]  /*2a8f0*/  @!P1 LEA.HI.X R13, R44, R42, R129, 0x2, P5 ;  /* 0x0000002a2c0d9211 */ /* 0x000fe200028f1481 */
[----:B------:R-:W5:Y:S01]  /*2a900*/  LDL R111, [R1+0xfc] ;  /* 0x0000fc00016f7983 */ /* 0x000f620000100800 */
[----:B------:R-:W-:Y:S02]  /*2a910*/  @!P2 LOP3.LUT R116, R117, R116, RZ, 0x3c, !PT ;  /* 0x000000747574a212 */ /* 0x000fe400078e3cff */
[----:B0-----:R-:W-:Y:S01]  /*2a920*/  @!P2 LEA R14, P4, R127, R43, 0x2 ;  /* 0x0000002b7f0ea211 */ /* 0x001fe200078810ff */
[----:B------:R-:W5:Y:S04]  /*2a930*/  LDL R44, [R1+0x110] ;  /* 0x00011000012c7983 */ /* 0x000f680000100800 */
[----:B------:R0:W-:Y:S01]  /*2a940*/  @!P1 ST.E.64 desc[UR54][R12.64], R114 ;  /* 0x000000720c009985 */ /* 0x0001e2000c101b36 */
[----:B------:R-:W-:-:S02]  /*2a950*/  @!P3 LOP3.LUT R119, R119, R118, RZ, 0x3c, !PT ;  /* 0x000000767777b212 */ /* 0x000fc400078e3cff */
[----:B------:R-:W-:Y:S01]  /*2a960*/  ISETP.GE.AND P1, PT, R45, UR4, PT ;  /* 0x000000042d007c0c */ /* 0x000fe2000bf26270 */
[----:B------:R-:W5:Y:S01]  /*2a970*/  LDL R112, [R1+0x10c] ;  /* 0x00010c0001707983 */ /* 0x000f620000100800 */
[----:B------:R-:W-:Y:S02]  /*2a980*/  @!P2 LEA.HI.X R15, R127, R42, R128, 0x2, P4 ;  /* 0x0000002a7f0fa211 */ /* 0x000fe400020f1480 */
[----:B------:R-:W-:Y:S02]  /*2a990*/  @!P2 LOP3.LUT R117, R117, R116, RZ, 0x3c, !PT ;  /* 0x000000747575a212 */ /* 0x000fe400078e3cff */
[----:B0-----:R-:W-:-:S04]  /*2a9a0*/  @!P3 LEA R12, P5, R11, R43, 0x2 ;  /* 0x0000002b0b0cb211 */ /* 0x001fc800078a10ff */
[----:B------:R-:W-:Y:S02]  /*2a9b0*/  @!P3 LEA.HI.X R13, R11, R42, R47, 0x2, P5 ;  /* 0x0000002a0b0db211 */ /* 0x000fe400028f142f */
[----:B------:R-:W5:Y:S01]  /*2a9c0*/  LDL R11, [R1+0xa4] ;  /* 0x0000a400010b7983 */ /* 0x000f620000100800 */
[----:B------:R-:W-:Y:S02]  /*2a9d0*/  @!P3 LOP3.LUT R118, R119, R118, RZ, 0x3c, !PT ;  /* 0x000000767776b212 */ /* 0x000fe400078e3cff */
[----:B------:R-:W-:Y:S01]  /*2a9e0*/  @!P0 LOP3.LUT R121, R121, R120, RZ, 0x3c, !PT ;  /* 0x0000007879798212 */ /* 0x000fe200078e3cff */
[----:B------:R0:W-:Y:S01]  /*2a9f0*/  @!P2 ST.E.64 desc[UR54][R14.64], R116 ;  /* 0x000000740e00a985 */ /* 0x0001e2000c101b36 */
[----:B------:R-:W-:-:S03]  /*2aa00*/  @!P3 LOP3.LUT R119, R119, R118, RZ, 0x3c, !PT ;  /* 0x000000767777b212 */ /* 0x000fc600078e3cff */
[----:B------:R-:W5:Y:S01]  /*2aa10*/  LDL R47, [R1+0x108] ;  /* 0x00010800012f7983 */ /* 0x000f620000100800 */
[----:B------:R-:W-:-:S03]  /*2aa20*/  @!P0 LOP3.LUT R120, R121, R120, RZ, 0x3c, !PT ;  /* 0x0000007879788212 */ /* 0x000fc600078e3cff */
[----:B------:R1:W-:Y:S01]  /*2aa30*/  @!P3 ST.E.64 desc[UR54][R12.64], R118 ;  /* 0x000000760c00b985 */ /* 0x0003e2000c101b36 */
[----:B------:R-:W-:Y:S02]  /*2aa40*/  @!P0 LOP3.LUT R121, R121, R120, RZ, 0x3c, !PT ;  /* 0x0000007879798212 */ /* 0x000fe400078e3cff */
[-C--:B0-----:R-:W-:Y:S02]  /*2aa50*/  @!P0 LEA R14, P4, R81, R43.reuse, 0x2 ;  /* 0x0000002b510e8211 */ /* 0x081fe400078810ff */
[-C--:B------:R-:W-:Y:S02]  /*2aa60*/  @!P1 LOP3.LUT R123, R123, R122.reuse, RZ, 0x3c, !PT ;  /* 0x0000007a7b7b9212 */ /* 0x080fe400078e3cff */
[----:B-1----:R-:W-:Y:S02]  /*2aa70*/  @!P1 LEA R12, P5, R45, R43, 0x2 ;  /* 0x0000002b2d0c9211 */ /* 0x002fe400078a10ff */
[----:B------:R-:W-:-:S04]  /*2aa80*/  @!P1 LOP3.LUT R122, R123, R122, RZ, 0x3c, !PT ;  /* 0x0000007a7b7a9212 */ /* 0x000fc800078e3cff */
[----:B------:R-:W-:Y:S02]  /*2aa90*/  @!P1 LOP3.LUT R123, R123, R122, RZ, 0x3c, !PT ;  /* 0x0000007a7b7b9212 */ /* 0x000fe400078e3cff */
[C---:B--2---:R-:W-:Y:S02]  /*2aaa0*/  ISETP.GE.AND P2, PT, R46.reuse, UR4, PT ;  /* 0x000000042e007c0c */ /* 0x044fe4000bf46270 */
[----:B---3--:R-:W-:Y:S02]  /*2aab0*/  @!P0 LEA.HI.X R15, R81, R42, R125, 0x2, P4 ;  /* 0x0000002a510f8211 */ /* 0x008fe400020f147d */
[----:B------:R-:W2:Y:S04]  /*2aac0*/  LDL R81, [R1+0x98] ;  /* 0x0000980001517983 */ /* 0x000ea80000100800 */
[----:B------:R0:W-:Y:S05]  /*2aad0*/  @!P0 ST.E.64 desc[UR54][R14.64], R120 ;  /* 0x000000780e008985 */ /* 0x0001ea000c101b36 */
[----:B------:R-:W-:Y:S01]  /*2aae0*/  @!P2 IMAD.MOV.U32 R125, RZ, RZ, R4 ;  /* 0x000000ffff7da224 */ /* 0x000fe200078e0004 */
[----:B0-----:R-:W-:-:S02]  /*2aaf0*/  @!P2 LEA R14, P4, R46, R43, 0x2 ;  /* 0x0000002b2e0ea211 */ /* 0x001fc400078810ff */
[-C--:B----4-:R-:W-:Y:S02]  /*2ab00*/  @!P1 LEA.HI.X R13, R45, R42.reuse, R80, 0x2, P5 ;  /* 0x0000002a2d0d9211 */ /* 0x090fe400028f1450 */
[----:B------:R-:W3:Y:S01]  /*2ab10*/  LDL R45, [R1+0x104] ;  /* 0x00010400012d7983 */ /* 0x000ee20000100800 */
[----:B------:R-:W-:-:S03]  /*2ab20*/  @!P2 LEA.HI.X R15, R46, R42, R37, 0x2, P4 ;  /* 0x0000002a2e0fa211 */ /* 0x000fc600020f1425 */
[----:B------:R-:W4:Y:S04]  /*2ab30*/  LDL R37, [R1+0x100] ;  /* 0x0001000001257983 */ /* 0x000f280000100800 */
[----:B------:R-:W-:Y:S04]  /*2ab40*/  @!P1 ST.E.64 desc[UR54][R12.64], R122 ;  /* 0x0000007a0c009985 */ /* 0x000fe8000c101b36 */
[----:B------:R0:W-:Y:S01]  /*2ab50*/  @!P2 ST.E.64 desc[UR54][R14.64], R124 ;  /* 0x0000007c0e00a985 */ /* 0x0001e2000c101b36 */
[----:B------:R-:W-:Y:S02]  /*2ab60*/  ISETP.GE.AND P3, PT, R2, UR4, PT ;  /* 0x0000000402007c0c */ /* 0x000fe4000bf66270 */
[----:B-----5:R-:W-:Y:S01]  /*2ab70*/  ISETP.GE.AND P0, PT, R126, UR4, PT ;  /* 0x000000047e007c0c */ /* 0x020fe2000bf06270 */
[----:B------:R-:W5:Y:S04]  /*2ab80*/  LDL R80, [R1+0x94] ;  /* 0x0000940001507983 */ /* 0x000f680000100800 */
[----:B------:R-:W5:Y:S04]  /*2ab90*/  LDL R46, [R1+0x90] ;  /* 0x00009000012e7983 */ /* 0x000f680000100800 */
[----:B0-----:R-:W5:Y:S01]  /*2aba0*/  LDL R14, [R1+0xf8] ;  /* 0x0000f800010e7983 */ /* 0x001f620000100800 */
[----:B------:R-:W-:-:S02]  /*2abb0*/  ISETP.GE.AND P1, PT, R36, UR4, PT ;  /* 0x0000000424007c0c */ /* 0x000fc4000bf26270 */
[CC--:B------:R-:W-:Y:S01]  /*2abc0*/  @!P3 LEA R12, P5, R2.reuse, R43.reuse, 0x2 ;  /* 0x0000002b020cb211 */ /* 0x0c0fe200078a10ff */
[----:B------:R-:W5:Y:S03]  /*2abd0*/  LDL R15, [R1+0x84] ;  /* 0x00008400010f7983 */ /* 0x000f660000100800 */
[----:B------:R-:W-:Y:S01]  /*2abe0*/  @!P3 LEA.HI.X R13, R2, R42, R44, 0x2, P5 ;  /* 0x0000002a020db211 */ /* 0x000fe200028f142c */
[----:B------:R-:W-:Y:S01]  /*2abf0*/  @!P3 IMAD.MOV.U32 R2, RZ, RZ, R3 ;  /* 0x000000ffff02b224 */ /* 0x000fe200078e0003 */
[----:B------:R-:W5:Y:S01]  /*2ac00*/  LDL R44, [R1+0x8c] ;  /* 0x00008c00012c7983 */ /* 0x000f620000100800 */
[----:B------:R-:W-:Y:S01]  /*2ac10*/  @!P3 IMAD.MOV.U32 R3, RZ, RZ, R5 ;  /* 0x000000ffff03b224 */ /* 0x000fe200078e0005 */
[----:B------:R-:W-:-:S04]  /*2ac20*/  @!P0 LEA R4, P5, R126, R43, 0x2 ;  /* 0x0000002b7e048211 */ /* 0x000fc800078a10ff */
[----:B------:R0:W-:Y:S01]  /*2ac30*/  @!P3 ST.E.64 desc[UR54][R12.64], R2 ;  /* 0x000000020c00b985 */ /* 0x0001e2000c101b36 */
[----:B------:R-:W-:Y:S02]  /*2ac40*/  @!P0 LEA.HI.X R5, R126, R42, R112, 0x2, P5 ;  /* 0x0000002a7e058211 */ /* 0x000fe400028f1470 */
[----:B------:R-:W-:Y:S02]  /*2ac50*/  ISETP.GE.AND P4, PT, R0, UR4, PT ;  /* 0x0000000400007c0c */ /* 0x000fe4000bf86270 */
[----:B------:R-:W-:Y:S02]  /*2ac60*/  ISETP.GE.AND P2, PT, R11, UR4, PT ;  /* 0x000000040b007c0c */ /* 0x000fe4000bf46270 */
[C---:B0-----:R-:W-:Y:S01]  /*2ac70*/  @!P1 LEA R2, P3, R36.reuse, R43, 0x2 ;  /* 0x0000002b24029211 */ /* 0x041fe200078610ff */
[----:B------:R-:W-:Y:S01]  /*2ac80*/  @!P0 IMAD.MOV.U32 R12, RZ, RZ, R6 ;  /* 0x000000ffff0c8224 */ /* 0x000fe200078e0006 */
[----:B------:R-:W-:Y:S02]  /*2ac90*/  @!P0 MOV R13, R8 ;  /* 0x00000008000d8202 */ /* 0x000fe40000000f00 */
[----:B------:R-:W5:Y:S01]  /*2aca0*/  LDL R8, [R1+0xf4] ;  /* 0x0000f40001087983 */ /* 0x000f620000100800 */
[----:B------:R-:W-:-:S03]  /*2acb0*/  @!P1 LEA.HI.X R3, R36, R42, R47, 0x2, P3 ;  /* 0x0000002a24039211 */ /* 0x000fc600018f142f */
[----:B------:R-:W5:Y:S04]  /*2acc0*/  LDL R36, [R1+0x88] ;  /* 0x0000880001247983 */ /* 0x000f680000100800 */
[----:B------:R0:W-:Y:S01]  /*2acd0*/  @!P0 ST.E.64 desc[UR54][R4.64], R12 ;  /* 0x0000000c04008985 */ /* 0x0001e2000c101b36 */
[----:B------:R-:W-:-:S03]  /*2ace0*/  @!P2 LEA R6, P3, R11, R43, 0x2 ;  /* 0x0000002b0b06a211 */ /* 0x000fc600078610ff */
[----:B------:R-:W5:Y:S01]  /*2acf0*/  LDL R47, [R1+0xf0] ;  /* 0x0000f000012f7983 */ /* 0x000f620000100800 */
[----:B0-----:R-:W-:-:S03]  /*2ad00*/  @!P1 IMAD.MOV.U32 R4, RZ, RZ, R7 ;  /* 0x000000ffff049224 */ /* 0x001fc600078e0007 */
[----:B------:R-:W5:Y:S01]  /*2ad10*/  LDL R13, [R1+0x80] ;  /* 0x00008000010d7983 */ /* 0x000f620000100800 */
[----:B------:R-:W-:-:S03]  /*2ad20*/  @!P1 IMAD.MOV.U32 R5, RZ, RZ, R9 ;  /* 0x000000ffff059224 */ /* 0x000fc600078e0009 */
[----:B------:R-:W5:Y:S04]  /*2ad30*/  LDL R12, [R1+0x7c] ;  /* 0x00007c00010c7983 */ /* 0x000f680000100800 */
[----:B------:R0:W-:Y:S02]  /*2ad40*/  @!P1 ST.E.64 desc[UR54][R2.64], R4 ;  /* 0x0000000402009985 */ /* 0x0001e4000c101b36 */
[----:B0-----:R-:W-:Y:S02]  /*2ad50*/  @!P4 LEA R2, P5, R0, R43, 0x2 ;  /* 0x0000002b0002c211 */ /* 0x001fe400078a10ff */
[----:B--2---:R-:W-:Y:S02]  /*2ad60*/  ISETP.GE.AND P1, PT, R81, UR4, PT ;  /* 0x0000000451007c0c */ /* 0x004fe4000bf26270 */
[----:B---3--:R-:W-:-:S02]  /*2ad70*/  @!P2 LEA.HI.X R7, R11, R42, R45, 0x2, P3 ;  /* 0x0000002a0b07a211 */ /* 0x008fc400018f142d */
[----:B------:R-:W2:Y:S01]  /*2ad80*/  LDL R45, [R1+0xec] ;  /* 0x0000ec00012d7983 */ /* 0x000ea20000100800 */
[----:B------:R-:W-:Y:S01]  /*2ad90*/  @!P2 IMAD.MOV.U32 R11, RZ, RZ, R21 ;  /* 0x000000ffff0ba224 */ /* 0x000fe200078e0015 */
[----:B----4-:R-:W-:Y:S01]  /*2ada0*/  @!P4 LEA.HI.X R3, R0, R42, R37, 0x2, P5 ;  /* 0x0000002a0003c211 */ /* 0x010fe200028f1425 */
[----:B------:R-:W-:Y:S01]  /*2adb0*/  @!P4 IMAD.MOV.U32 R21, RZ, RZ, R24 ;  /* 0x000000ffff15c224 */ /* 0x000fe200078e0018 */
[----:B------:R-:W3:Y:S04]  /*2adc0*/  LDL R37, [R1+0xe8] ;  /* 0x0000e80001257983 */ /* 0x000ee80000100800 */
[----:B------:R-:W4:Y:S04]  /*2add0*/  LDL R0, [R1+0x78] ;  /* 0x0000780001007983 */ /* 0x000f280000100800 */
[----:B------:R0:W-:Y:S04]  /*2ade0*/  @!P2 ST.E.64 desc[UR54][R6.64], R10 ;  /* 0x0000000a0600a985 */ /* 0x0001e8000c101b36 */
[----:B------:R1:W-:Y:S04]  /*2adf0*/  @!P4 ST.E.64 desc[UR54][R2.64], R20 ;  /* 0x000000140200c985 */ /* 0x0003e8000c101b36 */
[----:B0-----:R-:W4:Y:S01]  /*2ae00*/  LDL R11, [R1+0xdc] ;  /* 0x0000dc00010b7983 */ /* 0x001f220000100800 */
[----:B-1----:R-:W-:-:S03]  /*2ae10*/  @!P1 LEA R2, P5, R81, R43, 0x2 ;  /* 0x0000002b51029211 */ /* 0x002fc600078a10ff */
[----:B------:R-:W4:Y:S01]  /*2ae20*/  LDL R20, [R1+0xe4] ;  /* 0x0000e40001147983 */ /* 0x000f220000100800 */
[----:B-----5:R-:W-:-:S03]  /*2ae30*/  @!P1 LEA.HI.X R3, R81, R42, R14, 0x2, P5 ;  /* 0x0000002a51039211 */ /* 0x020fc600028f140e */
[----:B------:R-:W5:Y:S04]  /*2ae40*/  LDL R10, [R1+0xd8] ;  /* 0x0000d800010a7983 */ /* 0x000f680000100800 */
[----:B------:R-:W5:Y:S01]  /*2ae50*/  LDL R14, [R1+0xe0] ;  /* 0x0000e000010e7983 */ /* 0x000f620000100800 */
[----:B------:R-:W-:Y:S02]  /*2ae60*/  ISETP.GE.AND P0, PT, R110, UR4, PT ;  /* 0x000000046e007c0c */ /* 0x000fe4000bf06270 */
[----:B------:R-:W-:Y:S02]  /*2ae70*/  ISETP.GE.AND P2, PT, R80, UR4, PT ;  /* 0x0000000450007c0c */ /* 0x000fe4000bf46270 */
[----:B------:R-:W-:-:S09]  /*2ae80*/  ISETP.GE.AND P4, PT, R46, UR4, PT ;  /* 0x000000042e007c0c */ /* 0x000fd2000bf86270 */
[CC--:B------:R-:W-:Y:S01]  /*2ae90*/  @!P0 LEA R4, P3, R110.reuse, R43.reuse, 0x2 ;  /* 0x0000002b6e048211 */ /* 0x0c0fe200078610ff */
[----:B------:R-:W-:Y:S02]  /*2aea0*/  @!P0 IMAD.MOV.U32 R6, RZ, RZ, R25 ;  /* 0x000000ffff068224 */ /* 0x000fe400078e0019 */
[----:B------:R-:W-:Y:S01]  /*2aeb0*/  @!P0 IMAD.MOV.U32 R7, RZ, RZ, R27 ;  /* 0x000000ffff078224 */ /* 0x000fe200078e001b */
[----:B------:R-:W-:Y:S02]  /*2aec0*/  @!P0 LEA.HI.X R5, R110, R42, R111, 0x2, P3 ;  /* 0x0000002a6e058211 */ /* 0x000fe400018f146f */
[----:B------:R-:W-:Y:S02]  /*2aed0*/  ISETP.GE.AND P3, PT, R44, UR4, PT ;  /* 0x000000042c007c0c */ /* 0x000fe4000bf66270 */
[----:B------:R-:W-:Y:S01]  /*2aee0*/  @!P1 MOV R27, R28 ;  /* 0x0000001c001b9202 */ /* 0x000fe20000000f00 */
[----:B------:R0:W-:Y:S04]  /*2aef0*/  @!P0 ST.E.64 desc[UR54][R4.64], R6 ;  /* 0x0000000604008985 */ /* 0x0001e8000c101b36 */
[----:B------:R1:W-:Y:S01]  /*2af00*/  @!P1 ST.E.64 desc[UR54][R2.64], R26 ;  /* 0x0000001a02009985 */ /* 0x0003e2000c101b36 */
[----:B0-----:R-:W-:Y:S01]  /*2af10*/  @!P2 LEA R4, P0, R80, R43, 0x2 ;  /* 0x0000002b5004a211 */ /* 0x001fe200078010ff */
[----:B------:R-:W-:-:S02]  /*2af20*/  @!P2 IMAD.MOV.U32 R6, RZ, RZ, R32 ;  /* 0x000000ffff06a224 */ /* 0x000fc400078e0020 */
[----:B------:R-:W-:Y:S01]  /*2af30*/  @!P2 IMAD.MOV.U32 R7, RZ, RZ, R34 ;  /* 0x000000ffff07a224 */ /* 0x000fe200078e0022 */
[-C--:B------:R-:W-:Y:S02]  /*2af40*/  @!P2 LEA.HI.X R5, R80, R42.reuse, R8, 0x2, P0 ;  /* 0x0000002a5005a211 */ /* 0x080fe400000f1408 */
[-C--:B-1----:R-:W-:Y:S02]  /*2af50*/  @!P4 LEA R2, P1, R46, R43.reuse, 0x2 ;  /* 0x0000002b2e02c211 */ /* 0x082fe400078210ff */
[----:B------:R-:W-:Y:S01]  /*2af60*/  ISETP.GE.AND P0, PT, R36, UR4, PT ;  /* 0x0000000424007c0c */ /* 0x000fe2000bf06270 */
[----:B------:R0:W-:Y:S01]  /*2af70*/  @!P2 ST.E.64 desc[UR54][R4.64], R6 ;  /* 0x000000060400a985 */ /* 0x0001e2000c101b36 */
[----:B------:R-:W-:Y:S02]  /*2af80*/  @!P4 LEA.HI.X R3, R46, R42, R47, 0x2, P1 ;  /* 0x0000002a2e03c211 */ /* 0x000fe400008f142f */
[----:B------:R-:W-:Y:S02]  /*2af90*/  ISETP.GE.AND P1, PT, R15, UR4, PT ;  /* 0x000000040f007c0c */ /* 0x000fe4000bf26270 */
[----:B------:R-:W-:Y:S01]  /*2afa0*/  @!P3 LEA R8, P5, R44, R43, 0x2 ;  /* 0x0000002b2c08b211 */ /* 0x000fe200078a10ff */
[----:B0-----:R-:W-:-:S02]  /*2afb0*/  @!P4 IMAD.MOV.U32 R4, RZ, RZ, R33 ;  /* 0x000000ffff04c224 */ /* 0x001fc400078e0021 */
[----:B------:R-:W-:-:S05]  /*2afc0*/  @!P4 IMAD.MOV.U32 R5, RZ, RZ, R35 ;  /* 0x000000ffff05c224 */ /* 0x000fca00078e0023 */
[----:B------:R0:W-:Y:S01]  /*2afd0*/  @!P4 ST.E.64 desc[UR54][R2.64], R4 ;  /* 0x000000040200c985 */ /* 0x0001e2000c101b36 */
[----:B------:R-:W-:Y:S01]  /*2afe0*/  ISETP.GE.AND P4, PT, R13, UR4, PT ;  /* 0x000000040d007c0c */ /* 0x000fe2000bf86270 */
[----:B------:R-:W-:Y:S01]  /*2aff0*/  @!P0 IMAD.MOV.U32 R7, RZ, RZ, R55 ;  /* 0x000000ffff078224 */ /* 0x000fe200078e0037 */
[----:B------:R-:W-:Y:S01]  /*2b000*/  @!P0 MOV R6, R53 ;  /* 0x0000003500068202 */ /* 0x000fe20000000f00 */
[----:B0-----:R-:W-:Y:S02]  /*2b010*/  @!P3 IMAD.MOV.U32 R2, RZ, RZ, R52 ;  /* 0x000000ffff02b224 */ /* 0x001fe400078e0034 */
[----:B------:R-:W-:Y:S01]  /*2b020*/  @!P3 IMAD.MOV.U32 R3, RZ, RZ, R54 ;  /* 0x000000ffff03b224 */ /* 0x000fe200078e0036 */
[----:B------:R-:W-:Y:S02]  /*2b030*/  @!P0 LEA R4, P2, R36, R43, 0x2 ;  /* 0x0000002b24048211 */ /* 0x000fe400078410ff */
[----:B--2---:R-:W-:Y:S02]  /*2b040*/  @!P3 LEA.HI.X R9, R44, R42, R45, 0x2, P5 ;  /* 0x0000002a2c09b211 */ /* 0x004fe400028f142d */
[----:B------:R-:W-:-:S02]  /*2b050*/  ISETP.GE.AND P5, PT, R12, UR4, PT ;  /* 0x000000040c007c0c */ /* 0x000fc4000bfa6270 */
[----:B---3--:R-:W-:Y:S01]  /*2b060*/  @!P0 LEA.HI.X R5, R36, R42, R37, 0x2, P2 ;  /* 0x0000002a24058211 */ /* 0x008fe200010f1425 */
[----:B------:R0:W-:Y:S01]  /*2b070*/  @!P3 ST.E.64 desc[UR54][R8.64], R2 ;  /* 0x000000020800b985 */ /* 0x0001e2000c101b36 */
[----:B----4-:R-:W-:-:S03]  /*2b080*/  ISETP.GE.AND P3, PT, R0, UR4, PT ;  /* 0x0000000400007c0c */ /* 0x010fc6000bf66270 */
[----:B------:R1:W-:Y:S01]  /*2b090*/  @!P0 ST.E.64 desc[UR54][R4.64], R6 ;  /* 0x0000000604008985 */ /* 0x0003e2000c101b36 */
[-C--:B0-----:R-:W-:Y:S01]  /*2b0a0*/  @!P1 LEA R2, P2, R15, R43.reuse, 0x2 ;  /* 0x0000002b0f029211 */ /* 0x081fe200078410ff */
[----:B-1----:R-:W-:Y:S01]  /*2b0b0*/  @!P1 IMAD.MOV.U32 R4, RZ, RZ, R56 ;  /* 0x000000ffff049224 */ /* 0x002fe200078e0038 */
[----:B------:R-:W-:Y:S01]  /*2b0c0*/  @!P4 LEA R6, P0, R13, R43, 0x2 ;  /* 0x0000002b0d06c211 */ /* 0x000fe200078010ff */
[----:B------:R-:W-:Y:S02]  /*2b0d0*/  @!P1 IMAD.MOV.U32 R5, RZ, RZ, R58 ;  /* 0x000000ffff059224 */ /* 0x000fe400078e003a */
[----:B------:R-:W-:Y:S01]  /*2b0e0*/  @!P4 IMAD.MOV.U32 R8, RZ, RZ, R57 ;  /* 0x000000ffff08c224 */ /* 0x000fe200078e0039 */
[----:B------:R-:W-:Y:S01]  /*2b0f0*/  @!P1 LEA.HI.X R3, R15, R42, R20, 0x2, P2 ;  /* 0x0000002a0f039211 */ /* 0x000fe200010f1414 */
[----:B------:R-:W-:-:S04]  /*2b100*/  @!P4 IMAD.MOV.U32 R9, RZ, RZ, R59 ;  /* 0x000000ffff09c224 */ /* 0x000fc800078e003b */
[----:B------:R0:W-:Y:S01]  /*2b110*/  @!P1 ST.E.64 desc[UR54][R2.64], R4 ;  /* 0x0000000402009985 */ /* 0x0001e2000c101b36 */
[----:B-----5:R-:W-:-:S05]  /*2b120*/  @!P4 LEA.HI.X R7, R13, R42, R14, 0x2, P0 ;  /* 0x0000002a0d07c211 */ /* 0x020fca00000f140e */
[----:B------:R1:W-:Y:S01]  /*2b130*/  @!P4 ST.E.64 desc[UR54][R6.64], R8 ;  /* 0x000000080600c985 */ /* 0x0003e2000c101b36 */
[-C--:B0-----:R-:W-:Y:S02]  /*2b140*/  @!P5 LEA R2, P1, R12, R43.reuse, 0x2 ;  /* 0x0000002b0c02d211 */ /* 0x081fe400078210ff */
[----:B------:R-:W-:Y:S02]  /*2b150*/  @!P3 LEA R4, P2, R0, R43, 0x2 ;  /* 0x0000002b0004b211 */ /* 0x000fe400078410ff */
[-C--:B------:R-:W-:Y:S02]  /*2b160*/  @!P5 LEA.HI.X R3, R12, R42.reuse, R11, 0x2, P1 ;  /* 0x0000002a0c03d211 */ /* 0x080fe400008f140b */
[----:B------:R-:W-:Y:S01]  /*2b170*/  @!P3 LEA.HI.X R5, R0, R42, R10, 0x2, P2 ;  /* 0x0000002a0005b211 */ /* 0x000fe200010f140a */
[----:B-1----:R-:W-:Y:S01]  /*2b180*/  @!P5 IMAD.MOV.U32 R6, RZ, RZ, R60 ;  /* 0x000000ffff06d224 */ /* 0x002fe200078e003c */
[----:B------:R-:W-:Y:S01]  /*2b190*/  @!P5 MOV R7, R62 ;  /* 0x0000003e0007d202 */ /* 0x000fe20000000f00 */
[----:B------:R-:W-:-:S02]  /*2b1a0*/  @!P3 IMAD.MOV.U32 R8, RZ, RZ, R61 ;  /* 0x000000ffff08b224 */ /* 0x000fc400078e003d */
[----:B------:R-:W-:Y:S02]  /*2b1b0*/  @!P3 IMAD.MOV.U32 R9, RZ, RZ, R63 ;  /* 0x000000ffff09b224 */ /* 0x000fe400078e003f */
[----:B------:R3:W-:Y:S04]  /*2b1c0*/  @!P5 ST.E.64 desc[UR54][R2.64], R6 ;  /* 0x000000060200d985 */ /* 0x0007e8000c101b36 */
[----:B------:R3:W-:Y:S02]  /*2b1d0*/  @!P3 ST.E.64 desc[UR54][R4.64], R8 ;  /* 0x000000080400b985 */ /* 0x0007e4000c101b36 */
.L_x_6810:
[----:B------:R-:W-:Y:S05]  /*2b1e0*/  BSYNC B1 ;  /* 0x0000000000017941 */ /* 0x000fea0003800000 */
.L_x_6809:
[----:B------:R-:W-:-:S03]  /*2b1f0*/  UMOV UR4, 0xffffffff ;  /* 0xffffffff00047882 */ /* 0x000fc60000000000 */
[----:B------:R-:W-:Y:S05]  /*2b200*/  BRA.DIV UR4, `(.L_x_6811) ;  /* 0x000000fa04e47947 */ /* 0x000fea000b800000 */
[----:B0-----:R-:W0:Y:S04]  /*2b210*/  SHFL.IDX PT, R41, R41, 0x1, 0x1c1f ;  /* 0x003c1f0029297f89 */ /* 0x001e2800000e0000 */
[----:B------:R4:W0:Y:S02]  /*2b220*/  SHFL.IDX PT, R14, R40, 0x1, 0x1c1f ;  /* 0x003c1f00280e7f89 */ /* 0x00082400000e0000 */
.L_x_7137:
[----:B------:R-:W-:-:S13]  /*2b230*/  ISETP.GE.AND P0, PT, R39, R38, PT ;  /* 0x000000262700720c */ /* 0x000fda0003f06270 */
[----:B------:R-:W-:Y:S05]  /*2b240*/  @P0 BRA `(.L_x_6807) ;  /* 0x0000001c00380947 */ /* 0x000fea0003800000 */
[----:B------:R-:W5:Y:S01]  /*2b250*/  LDL R46, [R1+0x54] ;  /* 0x00005400012e7983 */ /* 0x000f620000100800 */
[----:B------:R-:W-:-:S03]  /*2b260*/  ULDC UR4, c[0x0][0xac8] ;  /* 0x0002b20000047ab9 */ /* 0x000fc60000000800 */
[----:B------:R-:W5:Y:S04]  /*2b270*/  LDL R58, [R1+0xd0] ;  /* 0x0000d000013a7983 */ /* 0x000f680000100800 */
[----:B------:R-:W5:Y:S04]  /*2b280*/  LDL R44, [R1+0x130] ;  /* 0x00013000012c7983 */ /* 0x000f680000100800 */
[----:B---3--:R-:W3:Y:S04]  /*2b290*/  LDL R6, [R1+0x108] ;  /* 0x0001080001067983 */ /* 0x008ee80000100800 */
        /* <DEDUP_REMOVED lines=25> */
[----:B----4-:R-:W4:Y:S04]  /*2b430*/  LDL R40, [R1+0xa0] ;  /* 0x0000a00001287983 */ /* 0x010f280000100800 */
        /* <DEDUP_REMOVED lines=8> */
[----:B------:R-:W4:Y:S01]  /*2b4c0*/  LDL R0, [R1+0x78] ;  /* 0x0000780001007983 */ /* 0x000f220000100800 */
[----:B-----5:R-:W-:-:S02]  /*2b4d0*/  ISETP.GE.AND P3, PT, R46, UR4, PT ;  /* 0x000000042e007c0c */ /* 0x020fc4000bf66270 */
[----:B------:R-:W-:Y:S01]  /*2b4e0*/  ISETP.GE.AND P0, PT, R58, UR4, PT ;  /* 0x000000043a007c0c */ /* 0x000fe2000bf06270 */
[----:B------:R-:W-:-:S10]  /*2b4f0*/  IMAD.MOV.U32 R63, RZ, RZ, R44 ;  /* 0x000000ffff3f7224 */ /* 0x000fd400078e002c */
[----:B0-----:R-:W-:Y:S02]  /*2b500*/  @!P3 IMAD.MOV.U32 R2, RZ, RZ, R14 ;  /* 0x000000ffff02b224 */ /* 0x001fe400078e000e */
[----:B------:R-:W-:Y:S02]  /*2b510*/  @!P3 IMAD.MOV.U32 R3, RZ, RZ, R41 ;  /* 0x000000ffff03b224 */ /* 0x000fe400078e0029 */
[----:B---3--:R-:W-:Y:S01]  /*2b520*/  IMAD.MOV.U32 R44, RZ, RZ, R6 ;  /* 0x000000ffff2c7224 */ /* 0x008fe200078e0006 */
[----:B------:R-:W-:Y:S01]  /*2b530*/  @!P0 LEA R6, P4, R58, R14, 0x2 ;  /* 0x0000000e3a068211 */ /* 0x000fe200078810ff */
[----:B------:R-:W-:Y:S02]  /*2b540*/  IMAD.MOV.U32 R56, RZ, RZ, R42 ;  /* 0x000000ffff387224 */ /* 0x000fe400078e002a */
[----:B------:R-:W-:Y:S01]  /*2b550*/  IMAD.MOV.U32 R54, RZ, RZ, R35 ;  /* 0x000000ffff367224 */ /* 0x000fe200078e0023 */
[----:B------:R-:W3:Y:S01]  /*2b560*/  LDL R42, [R1+0x11c] ;  /* 0x00011c00012a7983 */ /* 0x000ee20000100800 */
[----:B------:R-:W-:-:S04]  /*2b570*/  @!P3 IMAD.WIDE R2, R46, 0x4, R2 ;  /* 0x000000042e02b825 */ /* 0x000fc800078e0202 */
[----:B------:R-:W-:Y:S02]  /*2b580*/  IMAD.MOV.U32 R52, RZ, RZ, R27 ;  /* 0x000000ffff347224 */ /* 0x000fe400078e001b */
[----:B------:R-:W-:Y:S02]  /*2b590*/  IMAD.MOV.U32 R46, RZ, RZ, R5 ;  /* 0x000000ffff2e7224 */ /* 0x000fe400078e0005 */
[----:B------:R-:W-:Y:S01]  /*2b5a0*/  IMAD.MOV.U32 R27, RZ, RZ, R13 ;  /* 0x000000ffff1b7224 */ /* 0x000fe200078e000d */
[----:B------:R-:W-:Y:S02]  /*2b5b0*/  MOV R13, R7 ;  /* 0x00000007000d7202 */ /* 0x000fe40000000f00 */
[----:B------:R-:W-:Y:S02]  /*2b5c0*/  @!P0 LEA.HI.X R7, R58, R41, R63, 0x2, P4 ;  /* 0x000000293a078211 */ /* 0x000fe400020f143f */
[----:B------:R-:W-:Y:S01]  /*2b5d0*/  MOV R58, R54 ;  /* 0x00000036003a7202 */ /* 0x000fe20000000f00 */
[----:B------:R-:W-:-:S02]  /*2b5e0*/  IMAD.MOV.U32 R54, RZ, RZ, R46 ;  /* 0x000000ffff367224 */ /* 0x000fc400078e002e */
[----:B------:R-:W-:Y:S02]  /*2b5f0*/  IMAD.MOV.U32 R46, RZ, RZ, R37 ;  /* 0x000000ffff2e7224 */ /* 0x000fe400078e0025 */
[----:B------:R-:W-:Y:S02]  /*2b600*/  IMAD.MOV.U32 R37, RZ, RZ, R34 ;  /* 0x000000ffff257224 */ /* 0x000fe400078e0022 */
[----:B------:R-:W5:Y:S01]  /*2b610*/  LDL R34, [R1+0x10c] ;  /* 0x00010c0001227983 */ /* 0x000f620000100800 */
[----:B------:R-:W-:Y:S01]  /*2b620*/  ISETP.GE.AND P1, PT, R62, UR4, PT ;  /* 0x000000043e007c0c */ /* 0x000fe2000bf26270 */
[----:B------:R-:W-:Y:S02]  /*2b630*/  @!P3 IMAD.MOV.U32 R5, RZ, RZ, R66 ;  /* 0x000000ffff05b224 */ /* 0x000fe400078e0042 */
[----:B------:R-:W-:Y:S02]  /*2b640*/  IMAD.MOV.U32 R35, RZ, RZ, R25 ;  /* 0x000000ffff237224 */ /* 0x000fe400078e0019 */
[----:B------:R-:W-:-:S02]  /*2b650*/  IMAD.MOV.U32 R25, RZ, RZ, R4 ;  /* 0x000000ffff197224 */ /* 0x000fc400078e0004 */
[----:B------:R-:W-:Y:S02]  /*2b660*/  @!P3 IMAD.MOV.U32 R4, RZ, RZ, R64 ;  /* 0x000000ffff04b224 */ /* 0x000fe400078e0040 */
[----:B------:R-:W-:-:S03]  /*2b670*/  IMAD.MOV.U32 R63, RZ, RZ, R56 ;  /* 0x000000ffff3f7224 */ /* 0x000fc600078e0038 */
[----:B------:R0:W-:Y:S01]  /*2b680*/  @!P3 ST.E.64 desc[UR54][R2.64], R4 ;  /* 0x000000040200b985 */ /* 0x0001e2000c101b36 */
[----:B------:R-:W-:Y:S01]  /*2b690*/  IMAD.MOV.U32 R56, RZ, RZ, R52 ;  /* 0x000000ffff387224 */ /* 0x000fe200078e0034 */
[----:B0-----:R-:W-:-:S04]  /*2b6a0*/  @!P1 LEA R2, P5, R62, R14, 0x2 ;  /* 0x0000000e3e029211 */ /* 0x001fc800078a10ff */
[----:B------:R-:W-:Y:S01]  /*2b6b0*/  @!P1 LEA.HI.X R3, R62, R41, R63, 0x2, P5 ;  /* 0x000000293e039211 */ /* 0x000fe200028f143f */
[----:B------:R-:W-:Y:S02]  /*2b6c0*/  IMAD.MOV.U32 R62, RZ, RZ, R58 ;  /* 0x000000ffff3e7224 */ /* 0x000fe400078e003a */
[----:B------:R-:W-:Y:S02]  /*2b6d0*/  IMAD.MOV.U32 R58, RZ, RZ, R56 ;  /* 0x000000ffff3a7224 */ /* 0x000fe400078e0038 */
[----:B------:R-:W-:Y:S02]  /*2b6e0*/  IMAD.MOV.U32 R56, RZ, RZ, R54 ;  /* 0x000000ffff387224 */ /* 0x000fe400078e0036 */
[----:B---3--:R-:W-:Y:S02]  /*2b6f0*/  IMAD.MOV.U32 R52, RZ, RZ, R42 ;  /* 0x000000ffff347224 */ /* 0x008fe400078e002a */
[----:B------:R-:W-:Y:S01]  /*2b700*/  IMAD.MOV.U32 R42, RZ, RZ, R36 ;  /* 0x000000ffff2a7224 */ /* 0x000fe200078e0024 */
[----:B------:R-:W-:Y:S01]  /*2b710*/  MOV R36, R32 ;  /* 0x0000002000247202 */ /* 0x000fe20000000f00 */
[----:B------:R-:W-:Y:S01]  /*2b720*/  IMAD.MOV.U32 R54, RZ, RZ, R52 ;  /* 0x000000ffff367224 */ /* 0x000fe200078e0034 */
[----:B------:R-:W-:Y:S01]  /*2b730*/  MOV R52, R46 ;  /* 0x0000002e00347202 */ /* 0x000fe20000000f00 */
[----:B------:R-:W-:Y:S01]  /*2b740*/  IMAD.MOV.U32 R46, RZ, RZ, R42 ;  /* 0x000000ffff2e7224 */ /* 0x000fe200078e002a */
[----:B------:R-:W-:Y:S01]  /*2b750*/  ISETP.GE.AND P2, PT, R61, UR4, PT ;  /* 0x000000043d007c0c */ /* 0x000fe2000bf46270 */
[----:B------:R-:W-:-:S02]  /*2b760*/  IMAD.MOV.U32 R42, RZ, RZ, R36 ;  /* 0x000000ffff2a7224 */ /* 0x000fc400078e0024 */
[----:B------:R-:W-:Y:S02]  /*2b770*/  @!P0 IMAD.MOV.U32 R4, RZ, RZ, R65 ;  /* 0x000000ffff048224 */ /* 0x000fe400078e0041 */
[----:B------:R-:W-:Y:S02]  /*2b780*/  @!P0 IMAD.MOV.U32 R5, RZ, RZ, R67 ;  /* 0x000000ffff058224 */ /* 0x000fe400078e0043 */
[----:B------:R-:W-:Y:S01]  /*2b790*/  IMAD.MOV.U32 R47, RZ, RZ, R45 ;  /* 0x000000ffff2f7224 */ /* 0x000fe200078e002d */
[----:B--2---:R-:W-:Y:S01]  /*2b7a0*/  ISETP.GE.AND P3, PT, R60, UR4, PT ;  /* 0x000000043c007c0c */ /* 0x004fe2000bf66270 */
[----:B------:R-:W2:Y:S01]  /*2b7b0*/  LDL R32, [R1+0x8c] ;  /* 0x00008c0001207983 */ /* 0x000ea20000100800 */
[----:B-----5:R-:W-:-:S03]  /*2b7c0*/  IMAD.MOV.U32 R36, RZ, RZ, R34 ;  /* 0x000000ffff247224 */ /* 0x020fc600078e0022 */
[----:B------:R-:W3:Y:S04]  /*2b7d0*/  LDL R34, [R1+0x100] ;  /* 0x0001000001227983 */ /* 0x000ee80000100800 */
[----:B------:R0:W-:Y:S01]  /*2b7e0*/  @!P0 ST.E.64 desc[UR54][R6.64], R4 ;  /* 0x0000000406008985 */ /* 0x0001e2000c101b36 */
[----:B------:R-:W-:Y:S01]  /*2b7f0*/  MOV R45, R43 ;  /* 0x0000002b002d7202 */ /* 0x000fe20000000f00 */
[----:B------:R-:W-:Y:S02]  /*2b800*/  IMAD.MOV.U32 R43, RZ, RZ, R24 ;  /* 0x000000ffff2b7224 */ /* 0x000fe400078e0018 */
[----:B------:R-:W5:Y:S01]  /*2b810*/  LDL R24, [R1+0x9c] ;  /* 0x00009c0001187983 */ /* 0x000f620000100800 */
        /* <DEDUP_REMOVED lines=8> */
[----:B------:R-:W-:-:S02]  /*2b8a0*/  IMAD.MOV.U32 R42, RZ, RZ, R36 ;  /* 0x000000ffff2a7224 */ /* 0x000fc400078e0024 */
[----:B------:R-:W-:Y:S02]  /*2b8b0*/  @!P1 IMAD.MOV.U32 R4, RZ, RZ, R68 ;  /* 0x000000ffff049224 */ /* 0x000fe400078e0044 */
[----:B------:R-:W-:-:S05]  /*2b8c0*/  @!P1 IMAD.MOV.U32 R5, RZ, RZ, R70 ;  /* 0x000000ffff059224 */ /* 0x000fca00078e0046 */
[----:B------:R0:W-:Y:S02]  /*2b8d0*/  @!P1 ST.E.64 desc[UR54][R2.64], R4 ;  /* 0x0000000402009985 */ /* 0x0001e4000c101b36 */
[----:B0-----:R-:W-:-:S04]  /*2b8e0*/  @!P3 LEA R2, P5, R60, R14, 0x2 ;  /* 0x0000000e3c02b211 */ /* 0x001fc800078a10ff */
[----:B------:R-:W-:Y:S01]  /*2b8f0*/  @!P3 LEA.HI.X R3, R60, R41, R61, 0x2, P5 ;  /* 0x000000293c03b211 */ /* 0x000fe200028f143d */
[----:B------:R-:W-:Y:S02]  /*2b900*/  IMAD.MOV.U32 R60, RZ, RZ, R58 ;  /* 0x000000ffff3c7224 */ /* 0x000fe400078e003a */
[----:B------:R-:W-:Y:S01]  /*2b910*/  IMAD.MOV.U32 R58, RZ, RZ, R56 ;  /* 0x000000ffff3a7224 */ /* 0x000fe200078e0038 */
[----:B------:R-:W-:Y:S01]  /*2b920*/  MOV R56, R54 ;  /* 0x0000003600387202 */ /* 0x000fe20000000f00 */
[----:B------:R-:W-:Y:S02]  /*2b930*/  IMAD.MOV.U32 R54, RZ, RZ, R46 ;  /* 0x000000ffff367224 */ /* 0x000fe400078e002e */
[----:B------:R-:W-:Y:S02]  /*2b940*/  IMAD.MOV.U32 R46, RZ, RZ, R42 ;  /* 0x000000ffff2e7224 */ /* 0x000fe400078e002a */
[----:B---3--:R-:W-:Y:S01]  /*2b950*/  IMAD.MOV.U32 R36, RZ, RZ, R34 ;  /* 0x000000ffff247224 */ /* 0x008fe200078e0022 */
[----:B------:R-:W-:Y:S01]  /*2b960*/  MOV R34, R21 ;  /* 0x0000001500227202 */ /* 0x000fe20000000f00 */
[----:B------:R-:W-:-:S02]  /*2b970*/  IMAD.MOV.U32 R21, RZ, RZ, R12 ;  /* 0x000000ffff157224 */ /* 0x000fc400078e000c */
[----:B------:R-:W-:Y:S02]  /*2b980*/  IMAD.MOV.U32 R12, RZ, RZ, R8 ;  /* 0x000000ffff0c7224 */ /* 0x000fe400078e0008 */
[----:B------:R-:W3:Y:S01]  /*2b990*/  LDL R8, [R1+0xec] ;  /* 0x0000ec0001087983 */ /* 0x000ee20000100800 */
[----:B------:R-:W-:Y:S02]  /*2b9a0*/  IMAD.MOV.U32 R42, RZ, RZ, R36 ;  /* 0x000000ffff2a7224 */ /* 0x000fe400078e0024 */
[----:B------:R-:W-:Y:S02]  /*2b9b0*/  IMAD.MOV.U32 R36, RZ, RZ, R21 ;  /* 0x000000ffff247224 */ /* 0x000fe400078e0015 */
[----:B------:R-:W2:Y:S01]  /*2b9c0*/  LDL R21, [R1+0x80] ;  /* 0x0000800001157983 */ /* 0x000ea20000100800 */
[----:B------:R-:W-:Y:S01]  /*2b9d0*/  ISETP.GE.AND P0, PT, R59, UR4, PT ;  /* 0x000000043b007c0c */ /* 0x000fe2000bf06270 */
[----:B------:R-:W-:Y:S01]  /*2b9e0*/  @!P2 IMAD.MOV.U32 R4, RZ, RZ, R69 ;  /* 0x000000ffff04a224 */ /* 0x000fe200078e0045 */
[----:B------:R-:W-:Y:S01]  /*2b9f0*/  ISETP.GE.AND P1, PT, R57, UR4, PT ;  /* 0x0000000439007c0c */ /* 0x000fe2000bf26270 */
[----:B------:R-:W-:-:S05]  /*2ba00*/  @!P2 IMAD.MOV.U32 R5, RZ, RZ, R71 ;  /* 0x000000ffff05a224 */ /* 0x000fca00078e0047 */
[----:B------:R0:W-:Y:S01]  /*2ba10*/  @!P2 ST.E.64 desc[UR54][R6.64], R4 ;  /* 0x000000040600a985 */ /* 0x0001e2000c101b36 */
[----:B------:R-:W-:Y:S01]  /*2ba20*/  ISETP.GE.AND P2, PT, R55, UR4, PT ;  /* 0x0000000437007c0c */ /* 0x000fe2000bf46270 */
[----:B0-----:R-:W-:Y:S02]  /*2ba30*/  @!P3 IMAD.MOV.U32 R4, RZ, RZ, R72 ;  /* 0x000000ffff04b224 */ /* 0x001fe400078e0048 */
[----:B------:R-:W-:Y:S01]  /*2ba40*/  @!P3 IMAD.MOV.U32 R5, RZ, RZ, R74 ;  /* 0x000000ffff05b224 */ /* 0x000fe200078e004a */
[----:B------:R-:W-:-:S04]  /*2ba50*/  @!P0 LEA R6, P4, R59, R14, 0x2 ;  /* 0x0000000e3b068211 */ /* 0x000fc800078810ff */
[----:B------:R0:W-:Y:S01]  /*2ba60*/  @!P3 ST.E.64 desc[UR54][R2.64], R4 ;  /* 0x000000040200b985 */ /* 0x0001e2000c101b36 */
[----:B------:R-:W-:Y:S02]  /*2ba70*/  @!P0 LEA.HI.X R7, R59, R41, R60, 0x2, P4 ;  /* 0x000000293b078211 */ /* 0x000fe400020f143c */
[----:B------:R-:W-:Y:S02]  /*2ba80*/  ISETP.GE.AND P3, PT, R53, UR4, PT ;  /* 0x0000000435007c0c */ /* 0x000fe4000bf66270 */
        /* <DEDUP_REMOVED lines=17> */
[----:B------:R-:W-:Y:S02]  /*2bba0*/  ISETP.GE.AND P2, PT, R43, UR4, PT ;  /* 0x000000042b007c0c */ /* 0x000fe4000bf46270 */
[----:B------:R-:W-:Y:S01]  /*2bbb0*/  ISETP.GE.AND P4, PT, R35, UR4, PT ;  /* 0x0000000423007c0c */ /* 0x000fe2000bf86270 */
[----:B0-----:R-:W-:Y:S01]  /*2bbc0*/  @!P3 IMAD.MOV.U32 R4, RZ, RZ, R82 ;  /* 0x000000ffff04b224 */ /* 0x001fe200078e0052 */
[----:B------:R-:W-:Y:S02]  /*2bbd0*/  @!P3 MOV R5, R84 ;  /* 0x000000540005b202 */ /* 0x000fe40000000f00 */
[----:B------:R-:W-:-:S03]  /*2bbe0*/  @!P0 LEA R6, P5, R47, R14, 0x2 ;  /* 0x0000000e2f068211 */ /* 0x000fc600078a10ff */
[----:B------:R0:W-:Y:S01]  /*2bbf0*/  @!P3 ST.E.64 desc[UR54][R2.64], R4 ;  /* 0x000000040200b985 */ /* 0x0001e2000c101b36 */
[----:B------:R-:W-:Y:S01]  /*2bc00*/  @!P0 LEA.HI.X R7, R47, R41, R52, 0x2, P5 ;  /* 0x000000292f078211 */ /* 0x000fe200028f1434 */
[----:B0-----:R-:W-:Y:S02]  /*2bc10*/  @!P0 IMAD.MOV.U32 R4, RZ, RZ, R83 ;  /* 0x000000ffff048224 */ /* 0x001fe400078e0053 */
[----:B------:R-:W-:Y:S01]  /*2bc20*/  @!P0 IMAD.MOV.U32 R5, RZ, RZ, R85 ;  /* 0x000000ffff058224 */ /* 0x000fe200078e0055 */
[----:B------:R-:W-:-:S04]  /*2bc30*/  @!P1 LEA R2, P3, R45, R14, 0x2 ;  /* 0x0000000e2d029211 */ /* 0x000fc800078610ff */
[----:B------:R0:W-:Y:S01]  /*2bc40*/  @!P0 ST.E.64 desc[UR54][R6.64], R4 ;  /* 0x0000000406008985 */ /* 0x0001e2000c101b36 */
[-C--:B------:R-:W-:Y:S02]  /*2bc50*/  @!P1 LEA.HI.X R3, R45, R41.reuse, R46, 0x2, P3 ;  /* 0x000000292d039211 */ /* 0x080fe400018f142e */
[----:B----4-:R-:W-:Y:S01]  /*2bc60*/  ISETP.GE.AND P0, PT, R40, UR4, PT ;  /* 0x0000000428007c0c */ /* 0x010fe2000bf06270 */
[----:B0-----:R-:W-:Y:S01]  /*2bc70*/  @!P1 IMAD.MOV.U32 R4, RZ, RZ, R86 ;  /* 0x000000ffff049224 */ /* 0x001fe200078e0056 */
[C---:B------:R-:W-:Y:S01]  /*2bc80*/  @!P2 LEA R6, P3, R43.reuse, R14, 0x2 ;  /* 0x0000000e2b06a211 */ /* 0x040fe200078610ff */
[----:B------:R-:W-:Y:S02]  /*2bc90*/  @!P1 IMAD.MOV.U32 R5, RZ, RZ, R88 ;  /* 0x000000ffff059224 */ /* 0x000fe400078e0058 */
[----:B------:R-:W-:Y:S01]  /*2bca0*/  @!P2 IMAD.MOV.U32 R88, RZ, RZ, R87 ;  /* 0x000000ffff58a224 */ /* 0x000fe200078e0057 */
[----:B------:R-:W-:Y:S02]  /*2bcb0*/  @!P2 LEA.HI.X R7, R43, R41, R44, 0x2, P3 ;  /* 0x000000292b07a211 */ /* 0x000fe400018f142c */
[----:B------:R0:W-:Y:S01]  /*2bcc0*/  @!P1 ST.E.64 desc[UR54][R2.64], R4 ;  /* 0x0000000402009985 */ /* 0x0001e2000c101b36 */
[----:B-----5:R-:W-:-:S03]  /*2bcd0*/  ISETP.GE.AND P1, PT, R24, UR4, PT ;  /* 0x0000000418007c0c */ /* 0x020fc6000bf26270 */
[----:B------:R1:W-:Y:S01]  /*2bce0*/  @!P2 ST.E.64 desc[UR54][R6.64], R88 ;  /* 0x000000580600a985 */ /* 0x0003e2000c101b36 */
[----:B------:R-:W-:Y:S02]  /*2bcf0*/  ISETP.GE.AND P2, PT, R12, UR4, PT ;  /* 0x000000040c007c0c */ /* 0x000fe4000bf46270 */
[----:B0-----:R-:W-:-:S04]  /*2bd00*/  @!P4 LEA R2, P5, R35, R14, 0x2 ;  /* 0x0000000e2302c211 */ /* 0x001fc800078a10ff */
[----:B------:R-:W-:Y:S01]  /*2bd10*/  @!P4 LEA.HI.X R3, R35, R41, R37, 0x2, P5 ;  /* 0x000000292303c211 */ /* 0x000fe200028f1425 */
[----:B-1----:R-:W-:Y:S02]  /*2bd20*/  @!P4 IMAD.MOV.U32 R6, RZ, RZ, R90 ;  /* 0x000000ffff06c224 */ /* 0x002fe400078e005a */
[----:B------:R-:W-:Y:S02]  /*2bd30*/  @!P4 IMAD.MOV.U32 R7, RZ, RZ, R92 ;  /* 0x000000ffff07c224 */ /* 0x000fe400078e005c */
[----:B------:R-:W-:Y:S01]  /*2bd40*/  IMAD.MOV.U32 R37, RZ, RZ, R33 ;  /* 0x000000ffff257224 */ /* 0x000fe200078e0021 */
[----:B------:R-:W-:Y:S02]  /*2bd50*/  MOV R35, R9 ;  /* 0x0000000900237202 */ /* 0x000fe40000000f00 */
[----:B------:R0:W-:Y:S01]  /*2bd60*/  @!P4 ST.E.64 desc[UR54][R2.64], R6 ;  /* 0x000000060200c985 */ /* 0x0001e2000c101b36 */
[----:B------:R-:W-:Y:S01]  /*2bd70*/  ISETP.GE.AND P4, PT, R36, UR4, PT ;  /* 0x0000000424007c0c */ /* 0x000fe2000bf86270 */
[----:B------:R-:W-:Y:S01]  /*2bd80*/  @!P0 IMAD.MOV.U32 R92, RZ, RZ, R91 ;  /* 0x000000ffff5c8224 */ /* 0x000fe200078e005b */
[----:B------:R-:W-:-:S04]  /*2bd90*/  @!P1 LEA R4, P5, R24, R14, 0x2 ;  /* 0x0000000e18049211 */ /* 0x000fc800078a10ff */
[----:B------:R-:W-:Y:S01]  /*2bda0*/  @!P1 LEA.HI.X R5, R24, R41, R26, 0x2, P5 ;  /* 0x0000002918059211 */ /* 0x000fe200028f141a */
[----:B------:R-:W-:Y:S02]  /*2bdb0*/  IMAD.MOV.U32 R26, RZ, RZ, R10 ;  /* 0x000000ffff1a7224 */ /* 0x000fe400078e000a */
[----:B------:R-:W-:Y:S01]  /*2bdc0*/  IMAD.MOV.U32 R24, RZ, RZ, R11 ;  /* 0x000000ffff187224 */ /* 0x000fe200078e000b */
[----:B0-----:R-:W-:Y:S01]  /*2bdd0*/  @!P1 MOV R2, R94 ;  /* 0x0000005e00029202 */ /* 0x001fe20000000f00 */
[----:B------:R-:W-:Y:S02]  /*2bde0*/  @!P1 IMAD.MOV.U32 R3, RZ, RZ, R96 ;  /* 0x000000ffff039224 */ /* 0x000fe400078e0060 */
[----:B------:R-:W-:Y:S02]  /*2bdf0*/  @!P2 IMAD.MOV.U32 R96, RZ, RZ, R95 ;  /* 0x000000ffff60a224 */ /* 0x000fe400078e005f */
        /* <DEDUP_REMOVED lines=12> */
[----:B------:R-:W-:Y:S01]  /*2bec0*/  @!P3 LEA R12, P5, R34, R14, 0x2 ;  /* 0x0000000e220cb211 */ /* 0x000fe200078a10ff */
[----:B0-----:R-:W-:-:S02]  /*2bed0*/  @!P4 IMAD.MOV.U32 R2, RZ, RZ, R98 ;  /* 0x000000ffff02c224 */ /* 0x001fc400078e0062 */
[----:B------:R-:W-:Y:S01]  /*2bee0*/  @!P4 IMAD.MOV.U32 R3, RZ, RZ, R100 ;  /* 0x000000ffff03c224 */ /* 0x000fe200078e0064 */
[----:B------:R-:W-:Y:S01]  /*2bef0*/  @!P3 LEA.HI.X R13, R34, R41, R35, 0x2, P5 ;  /* 0x00000029220db211 */ /* 0x000fe200028f1423 */
[----:B------:R-:W-:Y:S01]  /*2bf00*/  @!P3 IMAD.MOV.U32 R100, RZ, RZ, R99 ;  /* 0x000000ffff64b224 */ /* 0x000fe200078e0063 */
[----:B------:R-:W-:Y:S01]  /*2bf10*/  @!P2 ST.E.64 desc[UR54][R10.64], R96 ;  /* 0x000000600a00a985 */ /* 0x000fe2000c101b36 */
[----:B------:R-:W-:-:S03]  /*2bf20*/  @!P0 LEA R4, P2, R32, R14, 0x2 ;  /* 0x0000000e20048211 */ /* 0x000fc600078410ff */
[----:B------:R0:W-:Y:S01]  /*2bf30*/  @!P4 ST.E.64 desc[UR54][R6.64], R2 ;  /* 0x000000020600c985 */ /* 0x0001e2000c101b36 */
[----:B------:R-:W-:Y:S02]  /*2bf40*/  ISETP.GE.AND P4, PT, R25, UR4, PT ;  /* 0x0000000419007c0c */ /* 0x000fe4000bf86270 */
[----:B------:R-:W-:Y:S01]  /*2bf50*/  ISETP.GE.AND P5, PT, R21, UR4, PT ;  /* 0x0000000415007c0c */ /* 0x000fe2000bfa6270 */
[----:B------:R1:W-:Y:S01]  /*2bf60*/  @!P3 ST.E.64 desc[UR54][R12.64], R100 ;  /* 0x000000640c00b985 */ /* 0x0003e2000c101b36 */
[----:B------:R-:W-:Y:S02]  /*2bf70*/  ISETP.GE.AND P3, PT, R15, UR4, PT ;  /* 0x000000040f007c0c */ /* 0x000fe4000bf66270 */
[----:B------:R-:W-:Y:S02]  /*2bf80*/  @!P0 LEA.HI.X R5, R32, R41, R33, 0x2, P2 ;  /* 0x0000002920058211 */ /* 0x000fe400010f1421 */
[----:B------:R-:W-:-:S04]  /*2bf90*/  @!P1 LEA R8, P2, R27, R14, 0x2 ;  /* 0x0000000e1b089211 */ /* 0x000fc800078410ff */
[----:B------:R-:W-:Y:S01]  /*2bfa0*/  @!P1 LEA.HI.X R9, R27, R41, R28, 0x2, P2 ;  /* 0x000000291b099211 */ /* 0x000fe200010f141c */
[----:B0-----:R-:W-:Y:S01]  /*2bfb0*/  @!P0 IMAD.MOV.U32 R2, RZ, RZ, R102 ;  /* 0x000000ffff028224 */ /* 0x001fe200078e0066 */
[----:B------:R-:W-:Y:S01]  /*2bfc0*/  @!P0 MOV R3, R104 ;  /* 0x0000006800038202 */ /* 0x000fe20000000f00 */
[----:B------:R-:W-:-:S04]  /*2bfd0*/  @!P1 IMAD.MOV.U32 R104, RZ, RZ, R103 ;  /* 0x000000ffff689224 */ /* 0x000fc800078e0067 */
[----:B------:R0:W-:Y:S01]  /*2bfe0*/  @!P0 ST.E.64 desc[UR54][R4.64], R2 ;  /* 0x0000000204008985 */ /* 0x0001e2000c101b36 */
[----:B------:R-:W-:-:S03]  /*2bff0*/  @!P4 LEA R6, P0, R25, R14, 0x2 ;  /* 0x0000000e1906c211 */ /* 0x000fc600078010ff */
[----:B------:R2:W-:Y:S01]  /*2c000*/  @!P1 ST.E.64 desc[UR54][R8.64], R104 ;  /* 0x0000006808009985 */ /* 0x0005e2000c101b36 */
[-C--:B------:R-:W-:Y:S02]  /*2c010*/  @!P5 LEA R10, P1, R21, R14.reuse, 0x2 ;  /* 0x0000000e150ad211 */ /* 0x080fe400078210ff */
[----:B-1----:R-:W-:Y:S02]  /*2c020*/  @!P3 LEA R12, P2, R15, R14, 0x2 ;  /* 0x0000000e0f0cb211 */ /* 0x002fe400078410ff */
[-C--:B------:R-:W-:Y:S02]  /*2c030*/  @!P4 LEA.HI.X R7, R25, R41.reuse, R26, 0x2, P0 ;  /* 0x000000291907c211 */ /* 0x080fe400000f141a */
[-C--:B------:R-:W-:Y:S01]  /*2c040*/  @!P5 LEA.HI.X R11, R21, R41.reuse, R24, 0x2, P1 ;  /* 0x00000029150bd211 */ /* 0x080fe200008f1418 */
[----:B0-----:R-:W-:Y:S02]  /*2c050*/  @!P4 IMAD.MOV.U32 R2, RZ, RZ, R106 ;  /* 0x000000ffff02c224 */ /* 0x001fe400078e006a */
[----:B------:R-:W-:Y:S01]  /*2c060*/  @!P4 IMAD.MOV.U32 R3, RZ, RZ, R108 ;  /* 0x000000ffff03c224 */ /* 0x000fe200078e006c */
[----:B------:R-:W-:Y:S01]  /*2c070*/  @!P3 LEA.HI.X R13, R15, R41, R20, 0x2, P2 ;  /* 0x000000290f0db211 */ /* 0x000fe200010f1414 */
[----:B------:R-:W-:-:S03]  /*2c080*/  @!P5 IMAD.MOV.U32 R108, RZ, RZ, R107 ;  /* 0x000000ffff6cd224 */ /* 0x000fc600078e006b */
        /* <DEDUP_REMOVED lines=10> */
.L_x_6793:
        /* <DEDUP_REMOVED lines=18> */
[----:B-1----:R-:W-:Y:S02]  /*2c250*/  IADD3 R0, R28, -0x80, RZ ;  /* 0xffffff801c007810 */ /* 0x002fe40007ffe0ff */
[----:B------:R-:W-:Y:S02]  /*2c260*/  ISETP.GT.AND P2, PT, R167, 0x1, PT ;  /* 0x00000001a700780c */ /* 0x000fe40003f44270 */
[----:B------:R-:W-:Y:S01]  /*2c270*/  ISETP.GT.AND P3, PT, R0, 0x7f, PT ;  /* 0x0000007f0000780c */ /* 0x000fe20003f64270 */
[----:B------:R-:W-:-:S12]  /*2c280*/  @P1 BRA `(.L_x_6812) ;  /* 0x0000000000101947 */ /* 0x000fd80003800000 */
[----:B------:R-:W-:Y:S05]  /*2c290*/  @!P0 BRA `(.L_x_6812) ;  /* 0x00000000000c8947 */ /* 0x000fea0003800000 */
[----:B--2---:R-:W2:Y:S04]  /*2c2a0*/  LDG.E R5, desc[UR54][R2.64] ;  /* 0x0000003602057981 */ /* 0x004ea8000c1e1900 */
[----:B-----5:R-:W2:Y:S02]  /*2c2b0*/  LDG.E R20, desc[UR54][R2.64+0x4] ;  /* 0x0000043602147981 */ /* 0x020ea4000c1e1900 */
[----:B--2---:R-:W-:-:S07]  /*2c2c0*/  IMAD.IADD R20, R20, 0x1, -R5 ;  /* 0x0000000114147824 */ /* 0x004fce00078e0a05 */
.L_x_6812:
        /* <DEDUP_REMOVED lines=10> */
[----:B--2---:R-:W-:-:S04]  /*2c370*/  IADD3 R27, R2, -0x80, R28 ;  /* 0xffffff80021b7810 */ /* 0x004fc80007ffe01c */
        /* <DEDUP_REMOVED lines=46> */
.L_x_6814:
[----:B------:R-:W-:Y:S05]  /*2c660*/  BSYNC B1 ;  /* 0x0000000000017941 */ /* 0x000fea0003800000 */
.L_x_6813:
        /* <DEDUP_REMOVED lines=21> */
[----:B------:R-:W-:Y:S02]  /*2c7c0*/  IMAD R4, R24, UR6, RZ ;  /* 0x0000000618047c24 */ /* 0x000fe4000f8e02ff */
[----:B------:R-:W-:-:S04]  /*2c7d0*/  IMAD.WIDE.U32 R2, R25, UR6, R2 ;  /* 0x0000000619027c25 */ /* 0x000fc8000f8e0002 */
[----:B------:R-:W-:Y:S01]  /*2c7e0*/  IMAD R7, R25, UR7, R4 ;  /* 0x0000000719077c24 */ /* 0x000fe2000f8e0204 */
[----:B------:R-:W1:Y:S03]  /*2c7f0*/  @P0 LDC R6, c[0x0][0xbec] ;  /* 0x0002fb00ff060b82 */ /* 0x000e660000000800 */
[----:B------:R-:W-:-:S05]  /*2c800*/  IMAD.IADD R3, R3, 0x1, R7 ;  /* 0x0000000103037824 */ /* 0x000fca00078e0207 */
[----:B------:R-:W3:Y:S01]  /*2c810*/  @P0 LDC R11, c[0x0][0xbf0] ;  /* 0x0002fc00ff0b0b82 */ /* 0x000ee20000000800 */
[----:B--2---:R-:W-:-:S05]  /*2c820*/  IADD3 R9, R26, R0, RZ ;  /* 0x000000001a097210 */ /* 0x004fca0007ffe0ff */
        /* <DEDUP_REMOVED lines=21> */
[----:B------:R-:W-:Y:S02]  /*2c980*/  IADD3 R5, R7, 0x80, RZ ;  /* 0x0000008007057810 */ /* 0x000fe40007ffe0ff */
[----:B------:R-:W-:Y:S02]  /*2c990*/  LEA.HI.X R3, R4, UR5, R3, 0x1, P0 ;  /* 0x0000000504037c11 */ /* 0x000fe400080f0c03 */
[----:B------:R-:W-:-:S02]  /*2c9a0*/  SHF.R.S32.HI R10, RZ, 0x1f, R7 ;  /* 0x0000001fff0a7819 */ /* 0x000fc40000011407 */
[----:B------:R-:W-:Y:S02]  /*2c9b0*/  SHF.R.S32.HI R8, RZ, 0x1f, R5 ;  /* 0x0000001fff087819 */ /* 0x000fe40000011405 */
[----:B------:R-:W-:Y:S01]  /*2c9c0*/  SHF.R.S32.HI R24, RZ, 0x1f, R9 ;  /* 0x0000001fff187819 */ /* 0x000fe20000011409 */
[----:B------:R-:W-:Y:S06]  /*2c9d0*/  BRA.DIV UR4, `(.L_x_6815) ;  /* 0x000000e604387947 */ /* 0x000fec000b800000 */
[----:B------:R1:W2:Y:S04]  /*2c9e0*/  SHFL.IDX PT, R0, R3, RZ, 0x181f ;  /* 0x00181fff03007589 */ /* 0x0002a800000e0000 */
[----:B------:R1:W3:Y:S02]  /*2c9f0*/  SHFL.IDX PT, R14, R2, RZ, 0x181f ;  /* 0x00181fff020e7589 */ /* 0x0002e400000e0000 */
.L_x_7140:
        /* <DEDUP_REMOVED lines=18> */
.L_x_6817:
[----:B------:R-:W-:Y:S05]  /*2cb20*/  BSYNC B1 ;  /* 0x0000000000017941 */ /* 0x000fea0003800000 */
.L_x_6816:
[----:B------:R-:W-:-:S03]  /*2cb30*/  UMOV UR4, 0xffffffff ;  /* 0xffffffff00047882 */ /* 0x000fc60000000000 */
[----:B------:R-:W-:Y:S05]  /*2cb40*/  BRA.DIV UR4, `(.L_x_6818) ;  /* 0x000000e604107947 */ /* 0x000fea000b800000 */
[----:B--2---:R2:W0:Y:S04]  /*2cb50*/  SHFL.IDX PT, R0, R3, 0x1, 0x181f ;  /* 0x00381f0003007f89 */ /* 0x00442800000e0000 */
[----:B---34-:R2:W3:Y:S02]  /*2cb60*/  SHFL.IDX PT, R14, R2, 0x1, 0x181f ;  /* 0x00381f00020e7f89 */ /* 0x0184e400000e0000 */
.L_x_7144:
        /* <DEDUP_REMOVED lines=17> */
.L_x_6820:
[----:B------:R-:W-:Y:S05]  /*2cc80*/  BSYNC B1 ;  /* 0x0000000000017941 */ /* 0x000fea0003800000 */
.L_x_6819:
[----:B------:R-:W-:-:S03]  /*2cc90*/  UMOV UR4, 0xffffffff ;  /* 0xffffffff00047882 */ /* 0x000fc60000000000 */
[----:B------:R-:W-:Y:S05]  /*2cca0*/  BRA.DIV UR4, `(.L_x_6821) ;  /* 0x000000e604007947 */ /* 0x000fea000b800000 */
[----:B0-----:R0:W0:Y:S04]  /*2ccb0*/  SHFL.IDX PT, R0, R3, 0x2, 0x181f ;  /* 0x00581f0003007f89 */ /* 0x00102800000e0000 */
[----:B---34-:R3:W4:Y:S02]  /*2ccc0*/  SHFL.IDX PT, R14, R2, 0x2, 0x181f ;  /* 0x00581f00020e7f89 */ /* 0x01872400000e0000 */
.L_x_7148:
        /* <DEDUP_REMOVED lines=17> */
.L_x_6823:
[----:B------:R-:W-:Y:S05]  /*2cde0*/  BSYNC B1 ;  /* 0x0000000000017941 */ /* 0x000fea0003800000 */
.L_x_6822:
[----:B------:R-:W-:-:S03]  /*2cdf0*/  UMOV UR4, 0xffffffff ;  /* 0xffffffff00047882 */ /* 0x000fc60000000000 */
[----:B------:R-:W-:Y:S05]  /*2ce00*/  BRA.DIV UR4, `(.L_x_6824) ;  /* 0x000000e204f07947 */ /* 0x000fea000b800000 */
[----:B0-----:R0:W0:Y:S04]  /*2ce10*/  SHFL.IDX PT, R0, R3, 0x3, 0x181f ;  /* 0x00781f0003007f89 */ /* 0x00102800000e0000 */
[----:B----4-:R4:W0:Y:S02]  /*2ce20*/  SHFL.IDX PT, R14, R2, 0x3, 0x181f ;  /* 0x00781f00020e7f89 */ /* 0x01082400000e0000 */
.L_x_7152:
        /* <DEDUP_REMOVED lines=16> */
.L_x_6807:
[----:B------:R-:W-:Y:S05]  /*2cf30*/  BSYNC B0 ;  /* 0x0000000000007941 */ /* 0x000fea0003800000 */
.L_x_6792:
[----:B------:R-:W-:Y:S02]  /*2cf40*/  ULDC UR4, c[0x0][0xc3c] ;  /* 0x00030f0000047ab9 */ /* 0x000fe40000000800 */
[----:B------:R-:W-:-:S13]  /*2cf50*/  ISETP.GE.AND P0, PT, R31, UR4, PT ;  /* 0x000000041f007c0c */ /* 0x000fda000bf06270 */
[----:B------:R-:W-:Y:S05]  /*2cf60*/  @!P0 BRA `(.L_x_6825) ;  /* 0xfffffd4800948947 */ /* 0x000fea000383ffff */
[----:B------:R-:W-:Y:S05]  /*2cf70*/  BRA `(.L_x_6600) ;  /* 0x0000009c004c7947 */ /* 0x000fea0003800000 */
.L_x_6598:
        /* <DEDUP_REMOVED lines=57> */
[----:B------:R-:W-:Y:S01]  /*2d310*/  MOV R6, R3 ;  /* 0x0000000300067202 */ /* 0x000fe20000000f00 */
[----:B------:R-:W-:Y:S01]  /*2d320*/  UMOV UR4, URZ ;  /* 0x0000003f00047c82 */ /* 0x000fe20008000000 */
[----:B------:R-:W-:-:S05]  /*2d330*/  ULDC UR5, c[0x0][0xc38] ;  /* 0x00030e0000057ab9 */ /* 0x000fca0000000800 */
.L_x_6829:
        /* <DEDUP_REMOVED lines=37> */
.L_x_6827:
        /* <DEDUP_REMOVED lines=13> */
.L_x_6830:
[----:B-1----:R-:W-:Y:S01]  /*2d660*/  IMAD R24, R24, UR5, R3 ;  /* 0x0000000518187c24 */ /* 0x002fe2000f8e0203 */
[----:B------:R-:W-:-:S04]  /*2d670*/  IADD3 R27, R27, UR4, RZ ;  /* 0x000000041b1b7c10 */ /* 0x000fc8000fffe0ff */
        /* <DEDUP_REMOVED lines=23> */
[----:B------:R-:W-:Y:S01]  /*2d7f0*/  @!P1 IMAD.IADD R3, R3, 0x1, -R12 ;  /* 0x0000000103039824 */ /* 0x000fe200078e0a0c */
[----:B------:R-:W-:Y:S02]  /*2d800*/  @!P1 IADD3 R2, R2, 0x1, RZ ;  /* 0x0000000102029810 */ /* 0x000fe40007ffe0ff */
        /* <DEDUP_REMOVED lines=13> */
[----:B------:R-:W-:Y:S01]  /*2d8e0*/  IMAD.HI.U32 R2, R3, R11, R2 ;  /* 0x0000000b03027227 */ /* 0x000fe200078e0002 */
[----:B------:R-:W-:-:S03]  /*2d8f0*/  MOV R3, R6 ;  /* 0x0000000600037202 */ /* 0x000fc60000000f00 */
        /* <DEDUP_REMOVED lines=10> */
[----:B------:R-:W-:-:S05]  /*2d9a0*/  IADD3 R3, -R8, RZ, RZ ;  /* 0x000000ff08037210 */ /* 0x000fca0007ffe1ff */
        /* <DEDUP_REMOVED lines=9> */
.L_x_6831:
        /* <DEDUP_REMOVED lines=41> */
[----:B0-----:R-:W-:-:S05]  /*2dcd0*/  IADD3 R9, RZ, -R3, RZ ;  /* 0x80000003ff097210 */ /* 0x001fca0007ffe0ff */
        /* <DEDUP_REMOVED lines=16> */
[----:B------:R-:W-:Y:S02]  /*2dde0*/  @!P2 IADD3 R2, -R2, RZ, RZ ;  /* 0x000000ff0202a210 */ /* 0x000fe40007ffe1ff */
[----:B------:R-:W-:-:S05]  /*2ddf0*/  @!P1 LOP3.LUT R2, RZ, R11, RZ, 0x33, !PT ;  /* 0x0000000bff029212 */ /* 0x000fca00078e33ff */
[----:B------:R-:W-:-:S07]  /*2de00*/  IMAD R26, R2, R26, R3 ;  /* 0x0000001a021a7224 */ /* 0x000fce00078e0203 */
.L_x_6832:
[----:B------:R-:W-:-:S05]  /*2de10*/  LOP3.LUT R25, RZ, R2, RZ, 0x33, !PT ;  /* 0x00000002ff197212 */ /* 0x000fca00078e33ff */
[----:B------:R-:W-:Y:S01]  /*2de20*/  IMAD.IADD R25, R0, 0x1, R25 ;  /* 0x0000000100197824 */ /* 0x000fe200078e0219 */
[----:B------:R-:W-:Y:S06]  /*2de30*/  BRA `(.L_x_6833) ;  /* 0x00000000000c7947 */ /* 0x000fec0003800000 */
.L_x_6828:
[----:B------:R-:W-:Y:S02]  /*2de40*/  IMAD.MOV.U32 R25, RZ, RZ, RZ ;  /* 0x000000ffff197224 */ /* 0x000fe400078e00ff */
[----:B------:R-:W-:Y:S02]  /*2de50*/  IMAD.U32 R24, RZ, RZ, UR6 ;  /* 0x00000006ff187e24 */ /* 0x000fe4000f8e00ff */
[----:B------:R-:W-:-:S07]  /*2de60*/  IMAD.MOV.U32 R26, RZ, RZ, RZ ;  /* 0x000000ffff1a7224 */ /* 0x000fce00078e00ff */
.L_x_6833:
[----:B------:R-:W-:-:S13]  /*2de70*/  ISETP.NE.AND P0, PT, R7, RZ, PT ;  /* 0x000000ff0700720c */ /* 0x000fda0003f05270 */
[----:B------:R-:W0:Y:S01]  /*2de80*/  @!P0 S2R R3, SR_CgaCtaId ;  /* 0x0000000000038919 */ /* 0x000e220000008800 */
[----:B------:R-:W-:-:S04]  /*2de90*/  @!P0 MOV R0, 0x400 ;  /* 0x0000040000008802 */ /* 0x000fc80000000f00 */
[----:B0-----:R-:W-:-:S05]  /*2dea0*/  @!P0 LEA R0, R3, R0, 0x18 ;  /* 0x0000000003008211 */ /* 0x001fca00078ec0ff */
[----:B------:R2:W-:Y:S01]  /*2deb0*/  @!P0 STS.128 [R0+0x334d0], R24 ;  /* 0x0334d01800008388 */ /* 0x0005e20000000c00 */
[----:B------:R-:W-:Y:S06]  /*2dec0*/  BAR.ARV 0x5, 0x180 ;  /* 0x0146000000007b1d */ /* 0x000fec0000002000 */
.L_x_6826:
[----:B------:R3:W-:Y:S01]  /*2ded0*/  STL [R1+0x38], RZ ;  /* 0x000038ff01007387 */ /* 0x0007e20000100800 */
[----:B------:R-:W-:Y:S01]  /*2dee0*/  ULDC UR4, c[0x0][0xc3c] ;  /* 0x00030f0000047ab9 */ /* 0x000fe20000000800 */
[----:B------:R-:W-:Y:S01]  /*2def0*/  IMAD.MOV.U32 R37, RZ, RZ, 0x1 ;  /* 0x00000001ff257424 */ /* 0x000fe200078e00ff */
[----:B-1----:R-:W-:Y:S02]  /*2df00*/  ISETP.GE.AND P0, PT, R27, UR4, PT ;  /* 0x000000041b007c0c */ /* 0x002fe4000bf06270 */
[----:B------:R-:W-:-:S11]  /*2df10*/  MOV R32, RZ ;  /* 0x000000ff00207202 */ /* 0x000fd60000000f00 */
[----:B---3--:R-:W-:Y:S05]  /*2df20*/  @P0 BRA `(.L_x_6834) ;  /* 0x0000008800640947 */ /* 0x008fea0003800000 */
[----:B------:R-:W1:Y:S01]  /*2df30*/  S2R R9, SR_TID.X ;  /* 0x0000000000097919 */ /* 0x000e620000002100 */
[----:B------:R-:W3:Y:S01]  /*2df40*/  S2UR UR4, SR_CgaCtaId ;  /* 0x00000000000479c3 */ /* 0x000ee20000008800 */
[----:B------:R-:W-:Y:S01]  /*2df50*/  MOV R17, 0x400 ;  /* 0x0000040000117802 */ /* 0x000fe20000000f00 */
[----:B------:R-:W-:Y:S01]  /*2df60*/  BSSY B7, `(.L_x_6834) ;  /* 0x0000895000077945 */ /* 0x000fe20003800000 */
[----:B------:R-:W-:Y:S01]  /*2df70*/  IMAD.MOV.U32 R35, RZ, RZ, RZ ;  /* 0x000000ffff237224 */ /* 0x000fe200078e00ff */
[----:B------:R-:W-:Y:S01]  /*2df80*/  ULDC.64 UR40, c[0x0][0x198] ;  /* 0x0000660000287ab9 */ /* 0x000fe20000000a00 */
[----:B------:R-:W-:Y:S01]  /*2df90*/  IMAD.MOV.U32 R32, RZ, RZ, RZ ;  /* 0x000000ffff207224 */ /* 0x000fe200078e00ff */
[----:B------:R-:W-:Y:S01]  /*2dfa0*/  ULOP3.LUT UR39, UR36, 0x2, URZ, 0xfc, !UPT ;  /* 0x0000000224277892 */ /* 0x000fe2000f8efc3f */
[----:B------:R-:W-:Y:S01]  /*2dfb0*/  IMAD.MOV.U32 R37, RZ, RZ, 0x1 ;  /* 0x00000001ff257424 */ /* 0x000fe200078e00ff */
[----:B------:R-:W-:Y:S01]  /*2dfc0*/  ULOP3.LUT UR37, UR36, 0x1, URZ, 0xfc, !UPT ;  /* 0x0000000124257892 */ /* 0x000fe2000f8efc3f */
[----:B------:R-:W-:Y:S01]  /*2dfd0*/  ULDC UR38, c[0x0][0xc] ;  /* 0x0000030000267ab9 */ /* 0x000fe20000000800 */
[C---:B-1----:R-:W-:Y:S01]  /*2dfe0*/  IMAD.SHL.U32 R22, R9.reuse, 0x40, RZ ;  /* 0x0000004009167824 */ /* 0x042fe200078e00ff */
[----:B0-----:R-:W-:Y:S01]  /*2dff0*/  SHF.R.U32.HI R2, RZ, 0x1, R9 ;  /* 0x00000001ff027819 */ /* 0x001fe20000011609 */
[C---:B--2---:R-:W-:Y:S01]  /*2e000*/  IMAD.SHL.U32 R0, R9.reuse, 0x10, RZ ;  /* 0x0000001009007824 */ /* 0x044fe200078e00ff */
[C---:B------:R-:W-:Y:S01]  /*2e010*/  LOP3.LUT R11, R9.reuse, 0x7f, RZ, 0xc0, !PT ;  /* 0x0000007f090b7812 */ /* 0x040fe200078ec0ff */
[----:B------:R-:W-:Y:S01]  /*2e020*/  IMAD.SHL.U32 R6, R9, 0x2, RZ ;  /* 0x0000000209067824 */ /* 0x000fe200078e00ff */
[----:B------:R-:W-:-:S02]  /*2e030*/  LOP3.LUT R3, R22, 0x180, RZ, 0xc0, !PT ;  /* 0x0000018016037812 */ /* 0x000fc400078ec0ff */
[----:B------:R-:W-:Y:S01]  /*2e040*/  LOP3.LUT R5, R0, 0x1b0, RZ, 0xc0, !PT ;  /* 0x000001b000057812 */ /* 0x000fe200078ec0ff */
[----:B------:R-:W-:Y:S01]  /*2e050*/  IMAD.SHL.U32 R4, R11, 0x10, RZ ;  /* 0x000000100b047824 */ /* 0x000fe200078e00ff */
[----:B------:R-:W-:Y:S01]  /*2e060*/  LOP3.LUT R3, R3, 0x30, R2, 0xf8, !PT ;  /* 0x0000003003037812 */ /* 0x000fe200078ef802 */
[----:B------:R-:W-:Y:S01]  /*2e070*/  IMAD.SHL.U32 R2, R9, 0x20, RZ ;  /* 0x0000002009027824 */ /* 0x000fe200078e00ff */
[----:B------:R-:W-:Y:S02]  /*2e080*/  LOP3.LUT R6, R5, 0x30, R6, 0x78, !PT ;  /* 0x0000003005067812 */ /* 0x000fe400078e7806 */
[----:B------:R-:W-:Y:S01]  /*2e090*/  LOP3.LUT R7, R4, 0x600, RZ, 0xc0, !PT ;  /* 0x0000060004077812 */ /* 0x000fe200078ec0ff */
[C---:B------:R-:W-:Y:S01]  /*2e0a0*/  IMAD.SHL.U32 R4, R9.reuse, 0x8, RZ ;  /* 0x0000000809047824 */ /* 0x040fe200078e00ff */
[----:B------:R-:W-:Y:S02]  /*2e0b0*/  LOP3.LUT R5, R2, 0x80, RZ, 0xc0, !PT ;  /* 0x0000008002057812 */ /* 0x000fe400078ec0ff */
[----:B------:R-:W-:-:S02]  /*2e0c0*/  SHF.L.U32 R8, R9, 0x2, RZ ;  /* 0x0000000209087819 */ /* 0x000fc400000006ff */
[----:B------:R-:W-:Y:S02]  /*2e0d0*/  LOP3.LUT R5, R5, 0x10, R9, 0xf8, !PT ;  /* 0x0000001005057812 */ /* 0x000fe400078ef809 */
        /* <DEDUP_REMOVED lines=23> */
.L_x_6958:
[----:B01----:R-:W1:Y:S02]  /*2e250*/  LDC.64 R2, c[0x0][0xc88] ;  /* 0x00032200ff027b82 */ /* 0x003e640000000a00 */
[----:B-1----:R-:W-:-:S05]  /*2e260*/  IMAD.WIDE R2, R27, 0x4, R2 ;  /* 0x000000041b027825 */ /* 0x002fca00078e0202 */
[----:B------:R-:W0:Y:S01]  /*2e270*/  LDG.E R23, desc[UR54][R2.64] ;  /* 0x0000003602177981 */ /* 0x000e22000c1e1900 */
[----:B------:R-:W-:Y:S05]  /*2e280*/  YIELD ;  /* 0x0000000000007946 */ /* 0x000fea0003800000 */
[----:B------:R-:W-:Y:S01]  /*2e290*/  ULDC.64 UR4, c[0x0][0xa28] ;  /* 0x00028a0000047ab9 */ /* 0x000fe20000000a00 */
[----:B------:R-:W-:Y:S01]  /*2e2a0*/  MOV R10, RZ ;  /* 0x000000ff000a7202 */ /* 0x000fe20000000f00 */
[----:B------:R-:W-:Y:S01]  /*2e2b0*/  ULDC.64 UR6, c[0x0][0xa10] ;  /* 0x0002840000067ab9 */ /* 0x000fe20000000a00 */
[----:B------:R-:W-:Y:S01]  /*2e2c0*/  ISETP.NE.U32.AND P0, PT, RZ, UR4, PT ;  /* 0x00000004ff007c0c */ /* 0x000fe2000bf05070 */
[----:B------:R-:W-:Y:S01]  /*2e2d0*/  IMAD.MOV.U32 R30, RZ, RZ, RZ ;  /* 0x000000ffff1e7224 */ /* 0x000fe200078e00ff */
[----:B------:R-:W-:-:S02]  /*2e2e0*/  ULDC.64 UR8, c[0x0][0xa18] ;  /* 0x0002860000087ab9 */ /* 0x000fc40000000a00 */
[----:B------:R-:W-:Y:S02]  /*2e2f0*/  ISETP.NE.AND.EX P0, PT, RZ, UR5, PT, P0 ;  /* 0x00000005ff007c0c */ /* 0x000fe4000bf05300 */
[----:B0-2---:R-:W-:-:S11]  /*2e300*/  SHF.R.S32.HI R0, RZ, 0x1f, R23 ;  /* 0x0000001fff007819 */ /* 0x005fd60000011417 */
[C---:B------:R-:W-:Y:S01]  /*2e310*/  @P0 LEA R2, P1, R23.reuse, UR4, 0x2 ;  /* 0x0000000417020c11 */ /* 0x040fe2000f8210ff */
[C---:B------:R-:W-:Y:S01]  /*2e320*/  IMAD.SHL.U32 R28, R23.reuse, 0x4, RZ ;  /* 0x00000004171c7824 */ /* 0x040fe200078e00ff */
[C-C-:B------:R-:W-:Y:S01]  /*2e330*/  SHF.L.U64.HI R29, R23.reuse, 0x2, R0.reuse ;  /* 0x00000002171d7819 */ /* 0x140fe20000010200 */
[----:B------:R0:W-:Y:S01]  /*2e340*/  STL [R1+0x34], R0 ;  /* 0x0000340001007387 */ /* 0x0001e20000100800 */
[----:B------:R-:W-:Y:S01]  /*2e350*/  @P0 LEA.HI.X R3, R23, UR5, R0, 0x2, P1 ;  /* 0x0000000517030c11 */ /* 0x000fe200088f1400 */
[----:B------:R-:W-:-:S04]  /*2e360*/  ULDC.64 UR4, c[0x0][0xa00] ;  /* 0x0002800000047ab9 */ /* 0x000fc80000000a00 */
[----:B------:R1:W2:Y:S01]  /*2e370*/  @P0 LDG.E R10, desc[UR54][R2.64] ;  /* 0x00000036020a0981 */ /* 0x0002a2000c1e1900 */
[----:B------:R-:W-:Y:S02]  /*2e380*/  ISETP.NE.U32.AND P0, PT, RZ, UR4, PT ;  /* 0x00000004ff007c0c */ /* 0x000fe4000bf05070 */
[----:B------:R-:W-:Y:S01]  /*2e390*/  ISETP.NE.U32.AND P1, PT, RZ, UR6, PT ;  /* 0x00000006ff007c0c */ /* 0x000fe2000bf25070 */
[----:B0-----:R-:W-:Y:S01]  /*2e3a0*/  IMAD.MOV.U32 R0, RZ, RZ, RZ ;  /* 0x000000ffff007224 */ /* 0x001fe200078e00ff */
[----:B------:R-:W-:Y:S02]  /*2e3b0*/  ISETP.NE.AND.EX P0, PT, RZ, UR5, PT, P0 ;  /* 0x00000005ff007c0c */ /* 0x000fe4000bf05300 */
[----:B------:R-:W-:Y:S02]  /*2e3c0*/  ISETP.NE.AND.EX P1, PT, RZ, UR7, PT, P1 ;  /* 0x00000007ff007c0c */ /* 0x000fe4000bf25310 */
[C---:B------:R-:W-:Y:S02]  /*2e3d0*/  IADD3 R4, P4, R28.reuse, UR6, RZ ;  /* 0x000000061c047c10 */ /* 0x040fe4000ff9e0ff */
[----:B-1----:R-:W-:-:S02]  /*2e3e0*/  IADD3 R2, P3, R28, UR4, RZ ;  /* 0x000000041c027c10 */ /* 0x002fc4000ff7e0ff */
[C---:B------:R-:W-:Y:S02]  /*2e3f0*/  IADD3.X R5, R29.reuse, UR7, RZ, P4, !PT ;  /* 0x000000071d057c10 */ /* 0x040fe4000a7fe4ff */
[----:B------:R-:W-:Y:S02]  /*2e400*/  IADD3.X R3, R29, UR5, RZ, P3, !PT ;  /* 0x000000051d037c10 */ /* 0x000fe40009ffe4ff */
[----:B------:R-:W-:-:S03]  /*2e410*/  ISETP.NE.U32.AND P2, PT, RZ, UR8, PT ;  /* 0x00000008ff007c0c */ /* 0x000fc6000bf45070 */
[----:B------:R-:W5:Y:S01]  /*2e420*/  @P0 LDG.E R30, desc[UR54][R2.64] ;  /* 0x00000036021e0981 */ /* 0x000f62000c1e1900 */
[----:B------:R-:W-:-:S03]  /*2e430*/  ISETP.NE.AND.EX P2, PT, RZ, UR9, PT, P2 ;  /* 0x00000009ff007c0c */ /* 0x000fc6000bf45320 */
[----:B------:R-:W5:Y:S01]  /*2e440*/  @P1 LDG.E R0, desc[UR54][R4.64] ;  /* 0x0000003604001981 */ /* 0x000f62000c1e1900 */
[----:B------:R-:W-:Y:S02]  /*2e450*/  ULDC UR4, c[0x0][0x288] ;  /* 0x0000a20000047ab9 */ /* 0x000fe40000000800 */
[----:B------:R-:W-:Y:S01]  /*2e460*/  IMAD.U32 R33, RZ, RZ, UR4 ;  /* 0x00000004ff217e24 */ /* 0x000fe2000f8e00ff */
[----:B------:R-:W-:Y:S02]  /*2e470*/  ULDC.64 UR4, c[0x0][0x418] ;  /* 0x0001060000047ab9 */ /* 0x000fe40000000a00 */
[----:B------:R-:W-:-:S03]  /*2e480*/  UISETP.NE.U32.AND UP0, UPT, UR4, URZ, UPT ;  /* 0x0000003f0400728c */ /* 0x000fc6000bf05070 */
[----:B------:R-:W-:Y:S01]  /*2e490*/  ULDC UR4, c[0x0][0x424] ;  /* 0x0001090000047ab9 */ /* 0x000fe20000000800 */
[----:B------:R-:W-:Y:S01]  /*2e4a0*/  UISETP.NE.AND.EX UP0, UPT, UR5, URZ, UPT, UP0 ;  /* 0x0000003f0500728c */ /* 0x000fe2000bf05300 */
[----:B------:R-:W-:Y:S02]  /*2e4b0*/  @P2 IADD3 R6, P3, R28, UR8, RZ ;  /* 0x000000081c062c10 */ /* 0x000fe4000ff7e0ff */
[----:B------:R-:W-:Y:S01]  /*2e4c0*/  ULDC UR5, c[0x0][0x2f0] ;  /* 0x0000bc0000057ab9 */ /* 0x000fe20000000800 */
[----:B------:R-:W-:Y:S01]  /*2e4d0*/  USEL UR4, UR4, 0x1, UP0 ;  /* 0x0000000104047887 */ /* 0x000fe20008000000 */
[----:B------:R-:W-:-:S03]  /*2e4e0*/  @P2 IADD3.X R7, R29, UR9, RZ, P3, !PT ;  /* 0x000000091d072c10 */ /* 0x000fc60009ffe4ff */
[----:B------:R-:W-:Y:S02]  /*2e4f0*/  UIMAD UR4, UR4, UR5, URZ ;  /* 0x00000005040472a4 */ /* 0x000fe4000f8e023f */
[----:B------:R0:W5:Y:S01]  /*2e500*/  @P2 LDG.E R33, desc[UR54][R6.64] ;  /* 0x0000003606212981 */ /* 0x000162000c1e1900 */
[----:B------:R-:W-:-:S03]  /*2e510*/  ULDC UR5, c[0x0][0x348] ;  /* 0x0000d20000057ab9 */ /* 0x000fc60000000800 */
[----:B------:R-:W-:Y:S02]  /*2e520*/  IMAD.U32 R9, RZ, RZ, UR4 ;  /* 0x00000004ff097e24 */ /* 0x000fe4000f8e00ff */
[----:B0-----:R-:W-:Y:S01]  /*2e530*/  IMAD.U32 R6, RZ, RZ, UR5 ;  /* 0x00000005ff067e24 */ /* 0x001fe2000f8e00ff */
[----:B--2---:R0:W-:Y:S01]  /*2e540*/  STL [R1+0x8], R10 ;  /* 0x0000080a01007387 */ /* 0x0041e20000100800 */
[----:B------:R-:W-:Y:S05]  /*2e550*/  @P2 BRA `(.L_x_6835) ;  /* 0x0000000000102947 */ /* 0x000fea0003800000 */
[----:B------:R-:W-:Y:S05]  /*2e560*/  @!P0 BRA `(.L_x_6835) ;  /* 0x00000000000c8947 */ /* 0x000fea0003800000 */
[----:B-----5:R-:W2:Y:S04]  /*2e570*/  LDG.E R33, desc[UR54][R2.64] ;  /* 0x0000003602217981 */ /* 0x020ea8000c1e1900 */
[----:B------:R-:W2:Y:S02]  /*2e580*/  LDG.E R2, desc[UR54][R2.64+0x4] ;  /* 0x0000043602027981 */ /* 0x000ea4000c1e1900 */
[----:B--2---:R-:W-:-:S07]  /*2e590*/  IADD3 R33, -R33, R2, RZ ;  /* 0x0000000221217210 */ /* 0x004fce0007ffe1ff */
.L_x_6835:
        /* <DEDUP_REMOVED lines=14> */
.L_x_6836:
        /* <DEDUP_REMOVED lines=9> */
.L_x_6837:
[----:B-1----:R-:W2:Y:S01]  /*2e710*/  @P1 LDG.E R2, desc[UR54][R4.64] ;  /* 0x0000003604021981 */ /* 0x002ea2000c1e1900 */
[----:B------:R-:W1:Y:S03]  /*2e720*/  LDC R3, c[0x0][0x448] ;  /* 0x00011200ff037b82 */ /* 0x000e660000000800 */
[----:B------:R3:W2:Y:S01]  /*2e730*/  @P1 LDG.E R5, desc[UR54][R4.64+0x4] ;  /* 0x0000043604051981 */ /* 0x0006a2000c1e1900 */
[----:B-----5:R-:W-:Y:S01]  /*2e740*/  IMAD.IADD R9, R9, 0x1, -R10 ;  /* 0x0000000109097824 */ /* 0x020fe200078e0a0a */
[----:B------:R-:W-:Y:S01]  /*2e750*/  BSSY B0, `(.L_x_6838) ;  /* 0x0000036000007945 */ /* 0x000fe20003800000 */
[----:B------:R-:W-:Y:S02]  /*2e760*/  LOP3.LUT R19, R8, 0xff, RZ, 0xc0, !PT ;  /* 0x000000ff08137812 */ /* 0x000fe400078ec0ff */
[----:B-1----:R-:W-:-:S13]  /*2e770*/  ISETP.NE.AND P0, PT, R3, 0x1, PT ;  /* 0x000000010300780c */ /* 0x002fda0003f05270 */
[----:B---3--:R-:W1:Y:S08]  /*2e780*/  @P0 LDC R4, c[0x0][0x44c] ;  /* 0x00011300ff040b82 */ /* 0x008e700000000800 */
[----:B------:R-:W3:Y:S01]  /*2e790*/  @P0 LDC R3, c[0x0][0x450] ;  /* 0x00011400ff030b82 */ /* 0x000ee20000000800 */
[----:B--2---:R-:W-:Y:S02]  /*2e7a0*/  @P1 IMAD.IADD R6, R5, 0x1, -R2 ;  /* 0x0000000105061824 */ /* 0x004fe400078e0a02 */
[----:B------:R-:W-:-:S03]  /*2e7b0*/  IMAD.SHL.U32 R2, R25, 0x80, RZ ;  /* 0x0000008019027824 */ /* 0x000fc600078e00ff */
[----:B------:R-:W-:Y:S01]  /*2e7c0*/  IADD3 R26, R9, R6, RZ ;  /* 0x00000006091a7210 */ /* 0x000fe20007ffe0ff */
[----:B------:R-:W-:-:S03]  /*2e7d0*/  VIADD R2, R2, 0x7f ;  /* 0x0000007f02027836 */ /* 0x000fc60000000000 */
[----:B------:R-:W-:Y:S01]  /*2e7e0*/  IADD3 R7, R26, 0xa0, -R33 ;  /* 0x000000a01a077810 */ /* 0x000fe20007ffe821 */
[----:B-1----:R-:W-:-:S04]  /*2e7f0*/  @P0 IMAD.HI.U32 R4, R2, R4, RZ ;  /* 0x0000000402040227 */ /* 0x002fc800078e00ff */
[----:B------:R-:W-:Y:S01]  /*2e800*/  VIADD R5, R26, 0x9f ;  /* 0x0000009f1a057836 */ /* 0x000fe20000000000 */
[----:B---3--:R-:W-:Y:S02]  /*2e810*/  @P0 SHF.R.U32.HI R2, RZ, R3, R4 ;  /* 0x00000003ff020219 */ /* 0x008fe40000011604 */
[----:B------:R-:W-:Y:S01]  /*2e820*/  SHF.R.U32.HI R4, RZ, 0x10, R8 ;  /* 0x00000010ff047819 */ /* 0x000fe20000011608 */
[----:B------:R-:W-:-:S04]  /*2e830*/  IMAD.HI R5, R5, 0x66666667, RZ ;  /* 0x6666666705057827 */ /* 0x000fc800078e02ff */
[----:B------:R-:W-:Y:S01]  /*2e840*/  IMAD.IADD R2, R7, 0x1, R2 ;  /* 0x0000000107027824 */ /* 0x000fe200078e0202 */
[----:B------:R-:W-:-:S03]  /*2e850*/  SHF.R.U32.HI R3, RZ, 0x1f, R5 ;  /* 0x0000001fff037819 */ /* 0x000fc60000011605 */
[----:B------:R-:W-:Y:S01]  /*2e860*/  IMAD.HI R2, R2, 0x66666667, RZ ;  /* 0x6666666702027827 */ /* 0x000fe200078e02ff */
[----:B------:R-:W-:-:S04]  /*2e870*/  LEA.HI.SX32 R5, R5, R3, 0x1a ;  /* 0x0000000305057211 */ /* 0x000fc800078fd2ff */
[----:B------:R-:W-:-:S04]  /*2e880*/  SHF.R.U32.HI R3, RZ, 0x1f, R2 ;  /* 0x0000001fff037819 */ /* 0x000fc80000011602 */
[----:B------:R-:W-:Y:S01]  /*2e890*/  LEA.HI.SX32 R3, R2, R3, 0x1a ;  /* 0x0000000302037211 */ /* 0x000fe200078fd2ff */
[----:B------:R-:W-:-:S03]  /*2e8a0*/  IMAD.MOV.U32 R2, RZ, RZ, RZ ;  /* 0x000000ffff027224 */ /* 0x000fc600078e00ff */
[----:B0-----:R-:W-:-:S04]  /*2e8b0*/  VIMNMX R10, R5, R3, PT ;  /* 0x00000003050a7248 */ /* 0x001fc80003fe0100 */
[----:B------:R-:W-:-:S13]  /*2e8c0*/  ISETP.GE.AND P0, PT, R10, 0x1, PT ;  /* 0x000000010a00780c */ /* 0x000fda0003f06270 */
[----:B------:R-:W-:Y:S05]  /*2e8d0*/  @!P0 BRA `(.L_x_6839) ;  /* 0x0000000000748947 */ /* 0x000fea0003800000 */
        /* <DEDUP_REMOVED lines=29> */
.L_x_6839:
[----:B------:R-:W-:Y:S05]  /*2eab0*/  BSYNC B0 ;  /* 0x0000000000007941 */ /* 0x000fea0003800000 */
.L_x_6838:
        /* <DEDUP_REMOVED lines=8> */
[----:B------:R-:W-:Y:S02]  /*2eb40*/  @P0 VIADD R8, R2, 0x9f ;  /* 0x0000009f02080836 */ /* 0x000fe40000000000 */
[----:B------:R-:W-:-:S04]  /*2eb50*/  IMAD.WIDE.U32 R2, R3, -0x33333333, RZ ;  /* 0xcccccccd03027825 */ /* 0x000fc800078e00ff */
[----:B------:R-:W-:Y:S01]  /*2eb60*/  @P0 IMAD.HI R8, R8, 0x66666667, RZ ;  /* 0x6666666708080827 */ /* 0x000fe200078e02ff */
[----:B------:R-:W-:-:S04]  /*2eb70*/  SHF.R.U32.HI R6, RZ, 0x7, R3 ;  /* 0x00000007ff067819 */ /* 0x000fc80000011603 */
[----:B------:R-:W-:Y:S02]  /*2eb80*/  @P0 SHF.R.U32.HI R2, RZ, 0x1f, R8 ;  /* 0x0000001fff020819 */ /* 0x000fe40000011608 */
[----:B------:R-:W-:Y:S02]  /*2eb90*/  MOV R3, R6 ;  /* 0x0000000600037202 */ /* 0x000fe40000000f00 */
        /* <DEDUP_REMOVED lines=11> */
.L_x_7155:
[----:B-1----:R-:W-:Y:S02]  /*2ec50*/  ISETP.NE.AND P0, PT, R14, RZ, PT ;  /* 0x000000ff0e00720c */ /* 0x002fe40003f05270 */
[----:B------:R-:W-:-:S11]  /*2ec60*/  PLOP3.LUT P6, PT, PT, PT, PT, 0x8, 0x0 ;  /* 0x000000000000781c */ /* 0x000fd60003fce170 */
[----:B------:R-:W-:Y:S05]  /*2ec70*/  @P0 BRA `(.L_x_6843) ;  /* 0x00000000000c0947 */ /* 0x000fea0003800000 */
[----:B------:R-:W-:-:S03]  /*2ec80*/  UMOV UR4, 0xffffffff ;  /* 0xffffffff00047882 */ /* 0x000fc60000000000 */
[----:B------:R-:W-:Y:S05]  /*2ec90*/  BRA.DIV UR4, `(.L_x_6844) ;  /* 0x000000c604c87947 */ /* 0x000fea000b800000 */
[----:B------:R-:W-:-:S13]  /*2eca0*/  ELECT P6, URZ, PT ;  /* 0x00000000003f782f */ /* 0x000fda00038c0000 */
.L_x_6843:
        /* <DEDUP_REMOVED lines=9> */
.L_x_7158:
[----:B------:R-:W-:Y:S05]  /*2ed40*/  BSYNC B1 ;  /* 0x0000000000017941 */ /* 0x000fea0003800000 */
.L_x_6845:
        /* <DEDUP_REMOVED lines=11> */
.L_x_7159:
[----:B------:R-:W-:Y:S05]  /*2ee00*/  BSYNC B2 ;  /* 0x0000000000027941 */ /* 0x000fea0003800000 */
.L_x_6849:
        /* <DEDUP_REMOVED lines=9> */
.L_x_6852:
[----:B------:R-:W-:Y:S05]  /*2eea0*/  BSYNC B2 ;  /* 0x0000000000027941 */ /* 0x000fea0003800000 */
.L_x_6851:
[----:B------:R-:W-:Y:S01]  /*2eeb0*/  IMAD.MOV.U32 R31, RZ, RZ, RZ ;  /* 0x000000ffff1f7224 */ /* 0x000fe200078e00ff */
[----:B------:R-:W-:Y:S01]  /*2eec0*/  UIADD3 UR4, UP0, UR40, 0x570, URZ ;  /* 0x0000057028047890 */ /* 0x000fe2000ff1e03f */
[----:B------:R-:W-:Y:S01]  /*2eed0*/  IMAD R9, R3, 0xa0, R0 ;  /* 0x000000a003097824 */ /* 0x000fe200078e0200 */
[----:B------:R-:W-:Y:S01]  /*2eee0*/  PLOP3.LUT P0, PT, PT, PT, PT, 0x80, 0x0 ;  /* 0x000000000000781c */ /* 0x000fe20003f0f070 */
[----:B------:R-:W-:Y:S01]  /*2eef0*/  IMAD R10, R35, 0x7800, R17 ;  /* 0x00007800230a7824 */ /* 0x000fe200078e0211 */
[----:B------:R-:W-:Y:S01]  /*2ef00*/  R2UR UR10, R31 ;  /* 0x000000001f0a72ca */ /* 0x000fe200000e0000 */
[----:B------:R-:W-:Y:S01]  /*2ef10*/  VIADD R9, R9, 0xffffff60 ;  /* 0xffffff6009097836 */ /* 0x000fe20000000000 */
[----:B0-----:R-:W-:Y:S01]  /*2ef20*/  IADD3 R8, R12, 0x33490, RZ ;  /* 0x000334900c087810 */ /* 0x001fe20007ffe0ff */
[----:B------:R-:W-:Y:S01]  /*2ef30*/  VIADD R13, R10, 0x24200 ;  /* 0x000242000a0d7836 */ /* 0x000fe20000000000 */
[----:B------:R-:W-:Y:S01]  /*2ef40*/  UIADD3.X UR5, URZ, UR41, URZ, UP0, !UPT ;  /* 0x000000293f057290 */ /* 0x000fe200087fe43f */
[----:B------:R-:W-:Y:S01]  /*2ef50*/  UMOV UR6, 0x0 ;  /* 0x0000000000067882 */ /* 0x000fe20000000000 */
[----:B------:R-:W-:-:S10]  /*2ef60*/  UMOV UR7, 0x12f00000 ;  /* 0x12f0000000077882 */ /* 0x000fd40000000000 */
.L_x_6853:
        /* <DEDUP_REMOVED lines=16> */
.L_x_6854:
        /* <DEDUP_REMOVED lines=16> */
.L_x_6855:
        /* <DEDUP_REMOVED lines=13> */
.L_x_7160:
[----:B------:R-:W-:Y:S05]  /*2f240*/  BSYNC B2 ;  /* 0x0000000000027941 */ /* 0x000fea0003800000 */
.L_x_6856:
        /* <DEDUP_REMOVED lines=11> */
.L_x_6859:
[----:B------:R-:W-:Y:S05]  /*2f300*/  BSYNC B2 ;  /* 0x0000000000027941 */ /* 0x000fea0003800000 */
.L_x_6858:
        /* <DEDUP_REMOVED lines=8> */
.L_x_6860:
        /* <DEDUP_REMOVED lines=15> */
.L_x_6861:
        /* <DEDUP_REMOVED lines=15> */
.L_x_6862:
        /* <DEDUP_REMOVED lines=10> */
.L_x_6848:
[----:B------:R-:W-:Y:S05]  /*2f610*/  BSYNC B1 ;  /* 0x0000000000017941 */ /* 0x000fea0003800000 */
.L_x_6847:
[----:B0-----:R-:W2:Y:S01]  /*2f620*/  LDL.LU R8, [R1] ;  /* 0x0000000001087983 */ /* 0x001ea20000300800 */
[----:B------:R-:W-:Y:S01]  /*2f630*/  VIADD R35, R35, 0x1 ;  /* 0x0000000123237836 */ /* 0x000fe20000000000 */
[----:B------:R-:W-:Y:S02]  /*2f640*/  IADD3 R12, R3, -0x2, RZ ;  /* 0xfffffffe030c7810 */ /* 0x000fe40007ffe0ff */
[----:B------:R-:W-:Y:S02]  /*2f650*/  PLOP3.LUT P0, PT, PT, PT, PT, 0x8, 0x0 ;  /* 0x000000000000781c */ /* 0x000fe40003f0e170 */
[----:B------:R-:W-:Y:S02]  /*2f660*/  ISETP.NE.AND P1, PT, R35, 0x2, PT ;  /* 0x000000022300780c */ /* 0x000fe40003f25270 */
[----:B------:R-:W-:Y:S02]  /*2f670*/  ISETP.GE.AND P2, PT, R12, R6, PT ;  /* 0x000000060c00720c */ /* 0x000fe40003f46270 */
[----:B------:R-:W-:-:S02]  /*2f680*/  SEL R3, RZ, 0x1, P1 ;  /* 0x00000001ff037807 */ /* 0x000fc40000800000 */
[----:B------:R-:W-:Y:S02]  /*2f690*/  SEL R35, R35, RZ, P1 ;  /* 0x000000ff23237207 */ /* 0x000fe40000800000 */
[----:B--2---:R-:W-:-:S05]  /*2f6a0*/  LOP3.LUT R8, R8, R3, RZ, 0x3c, !PT ;  /* 0x0000000308087212 */ /* 0x004fca00078e3cff */
[----:B------:R0:W-:Y:S02]  /*2f6b0*/  STL [R1], R8 ;  /* 0x0000000801007387 */ /* 0x0001e40000100800 */
[----:B------:R-:W-:Y:S05]  /*2f6c0*/  @!P2 BRA `(.L_x_6841) ;  /* 0x00000008005ca947 */ /* 0x000fea0003800000 */
.L_x_6879:
        /* <DEDUP_REMOVED lines=12> */
.L_x_7161:
[----:B------:R-:W-:Y:S05]  /*2f790*/  BSYNC B2 ;  /* 0x0000000000027941 */ /* 0x000fea0003800000 */
.L_x_6865:
        /* <DEDUP_REMOVED lines=9> */
.L_x_6868:
[----:B------:R-:W-:Y:S05]  /*2f830*/  BSYNC B2 ;  /* 0x0000000000027941 */ /* 0x000fea0003800000 */
.L_x_6867:
        /* <DEDUP_REMOVED lines=8> */
[----:B------:R-:W-:Y:S01]  /*2f8c0*/  VIADD R13, R9, 0x24200 ;  /* 0x00024200090d7836 */ /* 0x000fe20000000000 */
[----:B------:R-:W-:Y:S01]  /*2f8d0*/  UMOV UR6, 0x0 ;  /* 0x0000000000067882 */ /* 0x000fe20000000000 */
[----:B------:R-:W-:-:S10]  /*2f8e0*/  UMOV UR7, 0x12f00000 ;  /* 0x12f0000000077882 */ /* 0x000fd40000000000 */
.L_x_6869:
        /* <DEDUP_REMOVED lines=16> */
.L_x_6870:
        /* <DEDUP_REMOVED lines=16> */
.L_x_6871:
        /* <DEDUP_REMOVED lines=13> */
.L_x_7162:
[----:B------:R-:W-:Y:S05]  /*2fbc0*/  BSYNC B2 ;  /* 0x0000000000027941 */ /* 0x000fea0003800000 */
.L_x_6872:
        /* <DEDUP_REMOVED lines=11> */
.L_x_6875:
[----:B------:R-:W-:Y:S05]  /*2fc80*/  BSYNC B2 ;  /* 0x0000000000027941 */ /* 0x000fea0003800000 */
.L_x_6874:
[----:B------:R-:W-:Y:S01]  /*2fc90*/  R2UR UR10, R20 ;  /* 0x00000000140a72ca */ /* 0x000fe200000e0000 */
[----:B------:R-:W-:Y:S01]  /*2fca0*/  UIADD3 UR4, UP0, UR40, 0x670, URZ ;  /* 0x0000067028047890 */ /* 0x000fe2000ff1e03f */
[----:B------:R-:W-:Y:S01]  /*2fcb0*/  R2UR UR6, R14 ;  /* 0x000000000e0672ca */ /* 0x000fe200000e0000 */
[----:B01----:R-:W-:Y:S01]  /*2fcc0*/  VIADD R11, R11, 0x334b0 ;  /* 0x000334b00b0b7836 */ /* 0x003fe20000000000 */
[----:B------:R-:W-:Y:S01]  /*2fcd0*/  R2UR UR7, R15 ;  /* 0x000000000f0772ca */ /* 0x000fe200000e0000 */
[----:B------:R-:W-:Y:S01]  /*2fce0*/  UIADD3.X UR5, URZ, UR41, URZ, UP0, !UPT ;  /* 0x000000293f057290 */ /* 0x000fe200087fe43f */
[----:B------:R-:W-:Y:S02]  /*2fcf0*/  PLOP3.LUT P1, PT, PT, PT, PT, 0x80, 0x0 ;  /* 0x000000000000781c */ /* 0x000fe40003f2f070 */
[----:B------:R-:W-:-:S11]  /*2fd00*/  IADD3 R3, R9, 0xf200, RZ ;  /* 0x0000f20009037810 */ /* 0x000fd60007ffe0ff */
.L_x_6876:
        /* <DEDUP_REMOVED lines=15> */
.L_x_6877:
        /* <DEDUP_REMOVED lines=15> */
.L_x_6878:
        /* <DEDUP_REMOVED lines=10> */
.L_x_6864:
[----:B------:R-:W-:Y:S05]  /*2ff90*/  BSYNC B1 ;  /* 0x0000000000017941 */ /* 0x000fea0003800000 */
.L_x_6863:
[----:B------:R-:W2:Y:S01]  /*2ffa0*/  LDL.LU R10, [R1] ;  /* 0x00000000010a7983 */ /* 0x000ea20000300800 */
[----:B------:R-:W-:Y:S01]  /*2ffb0*/  VIADD R35, R35, 0x1 ;  /* 0x0000000123237836 */ /* 0x000fe20000000000 */
[C---:B------:R-:W-:Y:S01]  /*2ffc0*/  ISETP.GT.AND P2, PT, R12.reuse, R6, PT ;  /* 0x000000060c00720c */ /* 0x040fe20003f44270 */
[----:B------:R-:W-:-:S03]  /*2ffd0*/  VIADD R12, R12, 0xffffffff ;  /* 0xffffffff0c0c7836 */ /* 0x000fc60000000000 */
[----:B------:R-:W-:-:S04]  /*2ffe0*/  ISETP.NE.AND P1, PT, R35, 0x2, PT ;  /* 0x000000022300780c */ /* 0x000fc80003f25270 */
[----:B------:R-:W-:Y:S02]  /*2fff0*/  SEL R3, RZ, 0x1, P1 ;  /* 0x00000001ff037807 */ /* 0x000fe40000800000 */
[----:B------:R-:W-:Y:S02]  /*30000*/  SEL R35, R35, RZ, P1 ;  /* 0x000000ff23237207 */ /* 0x000fe40000800000 */
[----:B--2---:R-:W-:-:S05]  /*30010*/  LOP3.LUT R10, R10, R3, RZ, 0x3c, !PT ;  /* 0x000000030a0a7212 */ /* 0x004fca00078e3cff */
[----:B------:R1:W-:Y:S01]  /*30020*/  STL [R1], R10 ;  /* 0x0000000a01007387 */ /* 0x0003e20000100800 */
[----:B------:R-:W-:Y:S05]  /*30030*/  @P2 BRA `(.L_x_6879) ;  /* 0xfffffff400a42947 */ /* 0x000fea000383ffff */
.L_x_6841:
[----:B------:R-:W-:Y:S05]  /*30040*/  BSYNC B0 ;  /* 0x0000000000007941 */ /* 0x000fea0003800000 */
.L_x_6840:
[----:B------:R-:W2:Y:S01]  /*30050*/  LDC R0, c[0x0][0x448] ;  /* 0x00011200ff007b82 */ /* 0x000ea20000000800 */
[----:B------:R-:W-:Y:S01]  /*30060*/  LEA R2, R25, 0x7f, 0x7 ;  /* 0x0000007f19027811 */ /* 0x000fe200078e38ff */
[----:B------:R-:W-:Y:S06]  /*30070*/  @!P0 WARPSYNC.ALL ;  /* 0x0000000000008948 */ /* 0x000fec0003800000 */
[----:B------:R-:W-:Y:S01]  /*30080*/  @!P0 BAR.SYNC.DEFER_BLOCKING 0xc, 0x180 ;  /* 0x0306000000008b1d */ /* 0x000fe20000010000 */
[----:B------:R-:W-:Y:S01]  /*30090*/  ISETP.NE.AND P2, PT, R4, RZ, PT ;  /* 0x000000ff0400720c */ /* 0x000fe20003f45270 */
[----:B------:R-:W-:-:S04]  /*300a0*/  IMAD.MOV.U32 R31, RZ, RZ, RZ ;  /* 0x000000ffff1f7224 */ /* 0x000fc800078e00ff */
[----:B------:R-:W-:Y:S08]  /*300b0*/  BSSY B0, `(.L_x_6880) ;  /* 0x0000028000007945 */ /* 0x000ff00003800000 */
[----:B------:R-:W3:Y:S01]  /*300c0*/  @!P2 LDC R4, c[0x0][0x9f0] ;  /* 0x00027c00ff04ab82 */ /* 0x000ee20000000800 */
[----:B--2---:R-:W-:-:S13]  /*300d0*/  ISETP.NE.AND P1, PT, R0, 0x1, PT ;  /* 0x000000010000780c */ /* 0x004fda0003f25270 */
[----:B------:R-:W2:Y:S08]  /*300e0*/  @P1 LDC R3, c[0x0][0x44c] ;  /* 0x00011300ff031b82 */ /* 0x000eb00000000800 */
[----:B------:R-:W4:Y:S01]  /*300f0*/  @P1 LDC R0, c[0x0][0x450] ;  /* 0x00011400ff001b82 */ /* 0x000f220000000800 */
[----:B--2---:R-:W-:-:S05]  /*30100*/  @P1 IMAD.HI.U32 R3, R2, R3, RZ ;  /* 0x0000000302031227 */ /* 0x004fca00078e00ff */
[----:B----4-:R-:W-:-:S05]  /*30110*/  @P1 SHF.R.U32.HI R2, RZ, R0, R3 ;  /* 0x00000000ff021219 */ /* 0x010fca0000011603 */
[----:B------:R-:W-:-:S04]  /*30120*/  IMAD.IADD R0, R7, 0x1, R2 ;  /* 0x0000000107007824 */ /* 0x000fc800078e0202 */
[----:B------:R-:W-:-:S05]  /*30130*/  IMAD.HI R0, R0, 0x66666667, RZ ;  /* 0x6666666700007827 */ /* 0x000fca00078e02ff */
[----:B------:R-:W-:-:S04]  /*30140*/  SHF.R.U32.HI R2, RZ, 0x1f, R0 ;  /* 0x0000001fff027819 */ /* 0x000fc80000011600 */
[----:B------:R-:W-:-:S04]  /*30150*/  LEA.HI.SX32 R2, R0, R2, 0x1a ;  /* 0x0000000200027211 */ /* 0x000fc800078fd2ff */
[----:B------:R-:W-:-:S04]  /*30160*/  VIMNMX R5, R5, R2, PT ;  /* 0x0000000205057248 */ /* 0x000fc80003fe0100 */
[----:B------:R-:W-:-:S13]  /*30170*/  ISETP.GE.AND P1, PT, R5, 0x1, PT ;  /* 0x000000010500780c */ /* 0x000fda0003f26270 */
[----:B---3--:R-:W-:Y:S05]  /*30180*/  @!P1 BRA `(.L_x_6881) ;  /* 0x0000000000689947 */ /* 0x008fea0003800000 */
[-C--:B------:R-:W-:Y:S02]  /*30190*/  IABS R0, R4.reuse ;  /* 0x0000000400007213 */ /* 0x080fe40000000000 */
[----:B------:R-:W-:Y:S02]  /*301a0*/  IABS R7, R4 ;  /* 0x0000000400077213 */ /* 0x000fe40000000000 */
        /* <DEDUP_REMOVED lines=24> */
.L_x_6881:
[----:B------:R-:W-:Y:S05]  /*30330*/  BSYNC B0 ;  /* 0x0000000000007941 */ /* 0x000fea0003800000 */
.L_x_6880:
        /* <DEDUP_REMOVED lines=22> */
.L_x_6882:
        /* <DEDUP_REMOVED lines=15> */
[----:B0-----:R-:W-:Y:S02]  /*30590*/  IMAD.MOV.U32 R8, RZ, RZ, 0x70 ;  /* 0x00000070ff087424 */ /* 0x001fe400078e00ff */
[----:B------:R-:W-:Y:S02]  /*305a0*/  IMAD.MOV.U32 R12, RZ, RZ, 0x1 ;  /* 0x00000001ff0c7424 */ /* 0x000fe400078e00ff */
[----:B------:R-:W-:-:S07]  /*305b0*/  IMAD.MOV.U32 R13, RZ, RZ, RZ ;  /* 0x000000ffff0d7224 */ /* 0x000fce00078e00ff */
[----:B------:R-:W-:-:S07]  /*305c0*/  LEPC R20, `(.L_x_6885) ;  /* 0x000000001014794e */ /* 0x000fce0000000000 */
[----:B-1----:R-:W-:Y:S05]  /*305d0*/  CALL.ABS.NOINC R2 ;  /* 0x0000000002007343 */ /* 0x002fea0003c00000 */
.L_x_6885:
[----:B------:R-:W-:Y:S05]  /*305e0*/  BSYNC B6 ;  /* 0x0000000000067941 */ /* 0x000fea0003800000 */
.L_x_6884:
        /* <DEDUP_REMOVED lines=16> */
[----:B------:R-:W-:Y:S01]  /*306f0*/  MOV R13, RZ ;  /* 0x000000ff000d7202 */ /* 0x000fe20000000f00 */
[----:B------:R-:W-:Y:S02]  /*30700*/  IMAD.U32 R7, RZ, RZ, UR9 ;  /* 0x00000009ff077e24 */ /* 0x000fe4000f8e00ff */
[----:B-1----:R-:W-:-:S02]  /*30710*/  IMAD.U32 R10, RZ, RZ, UR4 ;  /* 0x00000004ff0a7e24 */ /* 0x002fc4000f8e00ff */
[----:B------:R-:W-:Y:S02]  /*30720*/  IMAD.U32 R11, RZ, RZ, UR5 ;  /* 0x00000005ff0b7e24 */ /* 0x000fe4000f8e00ff */
[----:B0-----:R-:W-:Y:S02]  /*30730*/  IMAD.MOV.U32 R8, RZ, RZ, 0x70 ;  /* 0x00000070ff087424 */ /* 0x001fe400078e00ff */
[----:B------:R-:W-:-:S07]  /*30740*/  IMAD.MOV.U32 R12, RZ, RZ, 0x1 ;  /* 0x00000001ff0c7424 */ /* 0x000fce00078e00ff */
[----:B------:R-:W-:-:S07]  /*30750*/  LEPC R20, `(.L_x_6887) ;  /* 0x000000001014794e */ /* 0x000fce0000000000 */
[----:B--23--:R-:W-:Y:S05]  /*30760*/  CALL.ABS.NOINC R2 ;  /* 0x0000000002007343 */ /* 0x00cfea0003c00000 */
.L_x_6887:
[----:B------:R-:W-:Y:S05]  /*30770*/  BSYNC B6 ;  /* 0x0000000000067941 */ /* 0x000fea0003800000 */
.L_x_6886:
        /* <DEDUP_REMOVED lines=12> */
[----:B------:R-:W-:Y:S02]  /*30840*/  IMAD.U32 R6, RZ, RZ, UR8 ;  /* 0x00000008ff067e24 */ /* 0x000fe4000f8e00ff */
[----:B------:R-:W-:-:S02]  /*30850*/  IMAD.U32 R7, RZ, RZ, UR9 ;  /* 0x00000009ff077e24 */ /* 0x000fc4000f8e00ff */
[----:B-1----:R-:W-:Y:S02]  /*30860*/  IMAD.U32 R10, RZ, RZ, UR4 ;  /* 0x00000004ff0a7e24 */ /* 0x002fe4000f8e00ff */
[----:B0-----:R-:W-:Y:S02]  /*30870*/  IMAD.MOV.U32 R8, RZ, RZ, 0x70 ;  /* 0x00000070ff087424 */ /* 0x001fe400078e00ff */
[----:B------:R-:W-:Y:S02]  /*30880*/  IMAD.MOV.U32 R12, RZ, RZ, 0x1 ;  /* 0x00000001ff0c7424 */ /* 0x000fe400078e00ff */
[----:B------:R-:W-:-:S07]  /*30890*/  IMAD.MOV.U32 R13, RZ, RZ, RZ ;  /* 0x000000ffff0d7224 */ /* 0x000fce00078e00ff */
[----:B------:R-:W-:-:S07]  /*308a0*/  LEPC R20, `(.L_x_6889) ;  /* 0x000000001014794e */ /* 0x000fce0000000000 */
[----:B--23--:R-:W-:Y:S05]  /*308b0*/  CALL.ABS.NOINC R2 ;  /* 0x0000000002007343 */ /* 0x00cfea0003c00000 */
.L_x_6889:
[----:B------:R-:W-:Y:S05]  /*308c0*/  BSYNC B6 ;  /* 0x0000000000067941 */ /* 0x000fea0003800000 */
.L_x_6888:
        /* <DEDUP_REMOVED lines=12> */
[----:B-1----:R-:W-:-:S02]  /*30990*/  IMAD.U32 R10, RZ, RZ, UR8 ;  /* 0x00000008ff0a7e24 */ /* 0x002fc4000f8e00ff */
[----:B------:R-:W-:Y:S02]  /*309a0*/  IMAD.U32 R11, RZ, RZ, UR9 ;  /* 0x00000009ff0b7e24 */ /* 0x000fe4000f8e00ff */
[----:B0-----:R-:W-:Y:S02]  /*309b0*/  IMAD.MOV.U32 R8, RZ, RZ, 0x70 ;  /* 0x00000070ff087424 */ /* 0x001fe400078e00ff */
[----:B------:R-:W-:Y:S02]  /*309c0*/  IMAD.MOV.U32 R12, RZ, RZ, 0x1 ;  /* 0x00000001ff0c7424 */ /* 0x000fe400078e00ff */
[----:B------:R-:W-:-:S07]  /*309d0*/  IMAD.MOV.U32 R13, RZ, RZ, RZ ;  /* 0x000000ffff0d7224 */ /* 0x000fce00078e00ff */
[----:B------:R-:W-:-:S07]  /*309e0*/  LEPC R20, `(.L_x_6891) ;  /* 0x000000001014794e */ /* 0x000fce0000000000 */
[----:B--23--:R-:W-:Y:S05]  /*309f0*/  CALL.ABS.NOINC R2 ;  /* 0x0000000002007343 */ /* 0x00cfea0003c00000 */
.L_x_6891:
[----:B------:R-:W-:Y:S05]  /*30a00*/  BSYNC B6 ;  /* 0x0000000000067941 */ /* 0x000fea0003800000 */
.L_x_6890:
        /* <DEDUP_REMOVED lines=13> */
[C---:B0-----:R-:W-:Y:S02]  /*30ae0*/  LOP3.LUT R20, R2.reuse, 0x7f, RZ, 0xc0, !PT ;  /* 0x0000007f02147812 */ /* 0x041fe400078ec0ff */
[----:B------:R-:W-:Y:S02]  /*30af0*/  SHF.L.U32 R2, R2, 0x5, RZ ;  /* 0x0000000502027819 */ /* 0x000fe400000006ff */
[----:B------:R-:W-:-:S03]  /*30b00*/  SHF.R.U32.HI R20, RZ, 0x2, R20 ;  /* 0x00000002ff147819 */ /* 0x000fc60000011614 */
[----:B------:R-:W0:Y:S01]  /*30b10*/  @P0 LDC R3, c[0x0][0x434] ;  /* 0x00010d00ff030b82 */ /* 0x000e220000000800 */
[----:B------:R-:W-:Y:S02]  /*30b20*/  LOP3.LUT R2, R20, 0x60, R2, 0xf8, !PT ;  /* 0x0000006014027812 */ /* 0x000fe400078ef802 */
[----:B------:R-:W1:Y:S03]  /*30b30*/  S2R R20, SR_TID.X ;  /* 0x0000000000147919 */ /* 0x000e660000002100 */
[----:B------:R-:W-:Y:S02]  /*30b40*/  IMAD.IADD R2, R2, 0x1, R5 ;  /* 0x0000000102027824 */ /* 0x000fe400078e0205 */
[----:B------:R-:W0:Y:S03]  /*30b50*/  @P0 LDC R0, c[0x0][0x438] ;  /* 0x00010e00ff000b82 */ /* 0x000e260000000800 */
[----:B------:R-:W-:-:S05]  /*30b60*/  ISETP.GE.AND P1, PT, R2, R26, PT ;  /* 0x0000001a0200720c */ /* 0x000fca0003f26270 */
[----:B------:R-:W0:Y:S01]  /*30b70*/  @P0 LDC R9, c[0x0][0x434] ;  /* 0x00010d00ff090b82 */ /* 0x000e220000000800 */
[----:B-1----:R-:W-:-:S04]  /*30b80*/  LOP3.LUT R20, R20, 0x7f, RZ, 0xc0, !PT ;  /* 0x0000007f14147812 */ /* 0x002fc800078ec0ff */
[----:B------:R-:W-:Y:S01]  /*30b90*/  SHF.R.U32.HI R4, RZ, 0x2, R20 ;  /* 0x00000002ff047819 */ /* 0x000fe20000011614 */
[----:B----4-:R-:W-:-:S05]  /*30ba0*/  IMAD.SHL.U32 R20, R13, 0x20, RZ ;  /* 0x000000200d147824 */ /* 0x010fca00078e00ff */
[----:B------:R-:W-:Y:S02]  /*30bb0*/  LOP3.LUT R20, R4, 0x60, R20, 0xf8, !PT ;  /* 0x0000006004147812 */ /* 0x000fe400078ef814 */
[----:B------:R-:W1:Y:S02]  /*30bc0*/  @P0 LDC R4, c[0x0][0x438] ;  /* 0x00010e00ff040b82 */ /* 0x000e640000000800 */
[----:B------:R-:W-:-:S05]  /*30bd0*/  LOP3.LUT R20, R20, 0x80, RZ, 0xfc, !PT ;  /* 0x0000008014147812 */ /* 0x000fca00078efcff */
[----:B------:R-:W-:Y:S01]  /*30be0*/  IMAD.IADD R5, R20, 0x1, R5 ;  /* 0x0000000114057824 */ /* 0x000fe200078e0205 */
[----:B--2---:R-:W-:Y:S01]  /*30bf0*/  LOP3.LUT R34, R34, 0xfffffff7, RZ, 0xc0, !PT ;  /* 0xfffffff722227812 */ /* 0x004fe200078ec0ff */
[----:B------:R-:W-:Y:S01]  /*30c00*/  UMOV UR4, 0xffffffff ;  /* 0xffffffff00047882 */ /* 0x000fe20000000000 */
[--C-:B---3--:R-:W-:Y:S02]  /*30c10*/  IMAD.IADD R6, R2, 0x1, R21.reuse ;  /* 0x0000000102067824 */ /* 0x108fe400078e0215 */
[----:B------:R-:W-:Y:S02]  /*30c20*/  IMAD.IADD R7, R5, 0x1, R21 ;  /* 0x0000000105077824 */ /* 0x000fe400078e0215 */
[----:B0-----:R-:W-:-:S04]  /*30c30*/  @P0 IMAD.HI.U32 R3, R6, R3, RZ ;  /* 0x0000000306030227 */ /* 0x001fc800078e00ff */
[----:B------:R-:W-:Y:S01]  /*30c40*/  IMAD.MOV.U32 R8, RZ, RZ, R6 ;  /* 0x000000ffff087224 */ /* 0x000fe200078e0006 */
[----:B------:R-:W-:Y:S01]  /*30c50*/  @P0 SHF.R.U32.HI R8, RZ, R0, R3 ;  /* 0x00000000ff080219 */ /* 0x000fe20000011603 */
[----:B------:R-:W-:Y:S01]  /*30c60*/  @P0 IMAD.HI.U32 R9, R7, R9, RZ ;  /* 0x0000000907090227 */ /* 0x000fe200078e00ff */
[----:B------:R-:W0:Y:S01]  /*30c70*/  @!P1 LDC.64 R2, c[0x0][0x428] ;  /* 0x00010a00ff029b82 */ /* 0x000e220000000a00 */
[----:B------:R-:W-:-:S03]  /*30c80*/  MOV R0, R7 ;  /* 0x0000000700007202 */ /* 0x000fc60000000f00 */
[----:B-1----:R-:W-:Y:S01]  /*30c90*/  @P0 SHF.R.U32.HI R0, RZ, R4, R9 ;  /* 0x00000004ff000219 */ /* 0x002fe20000011609 */
[--C-:B------:R-:W-:Y:S01]  /*30ca0*/  @!P1 IMAD.MOV.U32 R4, RZ, RZ, R8.reuse ;  /* 0x000000ffff049224 */ /* 0x100fe200078e0008 */
[----:B------:R-:W-:Y:S02]  /*30cb0*/  ISETP.GE.AND P0, PT, R5, R26, PT ;  /* 0x0000001a0500720c */ /* 0x000fe40003f06270 */
[----:B------:R-:W-:Y:S02]  /*30cc0*/  @!P1 SHF.R.S32.HI R5, RZ, 0x1f, R8 ;  /* 0x0000001fff059819 */ /* 0x000fe40000011408 */
[----:B------:R-:W-:Y:S02]  /*30cd0*/  ISETP.GT.U32.OR P0, PT, R20, 0x9f, P0 ;  /* 0x0000009f1400780c */ /* 0x000fe40000704470 */
[----:B------:R-:W-:Y:S01]  /*30ce0*/  SHF.R.S32.HI R14, RZ, 0x1f, R36 ;  /* 0x0000001fff0e7819 */ /* 0x000fe20000011424 */
[----:B------:R-:W-:-:S04]  /*30cf0*/  IMAD.SHL.U32 R21, R13, 0x10, RZ ;  /* 0x000000100d157824 */ /* 0x000fc800078e00ff */
[-C--:B0-----:R-:W-:Y:S01]  /*30d00*/  @!P1 IMAD R9, R14, R2.reuse, RZ ;  /* 0x000000020e099224 */ /* 0x081fe200078e02ff */
[----:B------:R0:W-:Y:S01]  /*30d10*/  STL [R1+0x10], R14 ;  /* 0x0000100e01007387 */ /* 0x0001e20000100800 */
[----:B------:R-:W-:-:S04]  /*30d20*/  @!P1 IMAD.WIDE.U32 R4, R36, R2, R4 ;  /* 0x0000000224049225 */ /* 0x000fc800078e0004 */
[----:B------:R-:W-:Y:S02]  /*30d30*/  @!P1 IMAD R9, R36, R3, R9 ;  /* 0x0000000324099224 */ /* 0x000fe400078e0209 */
[----:B------:R-:W1:Y:S02]  /*30d40*/  @!P1 LDC.64 R2, c[0x0][0x418] ;  /* 0x00010600ff029b82 */ /* 0x000e640000000a00 */
[----:B-1----:R-:W-:Y:S01]  /*30d50*/  @!P1 LEA R10, P2, R4, R2, 0x2 ;  /* 0x00000002040a9211 */ /* 0x002fe200078410ff */
[----:B------:R-:W-:Y:S01]  /*30d60*/  @!P1 IMAD.IADD R2, R5, 0x1, R9 ;  /* 0x0000000105029824 */ /* 0x000fe200078e0209 */
[----:B------:R-:W-:-:S04]  /*30d70*/  @!P0 SHF.R.S32.HI R9, RZ, 0x1f, R0 ;  /* 0x0000001fff098819 */ /* 0x000fc80000011400 */
[----:B------:R-:W-:Y:S01]  /*30d80*/  @!P1 LEA.HI.X R11, R4, R3, R2, 0x2, P2 ;  /* 0x00000003040b9211 */ /* 0x000fe200010f1402 */
[----:B------:R-:W-:Y:S01]  /*30d90*/  IMAD.MOV R2, RZ, RZ, -R8 ;  /* 0x000000ffff027224 */ /* 0x000fe200078e0a08 */
[----:B------:R-:W1:Y:S01]  /*30da0*/  @!P0 LDC.64 R4, c[0x0][0x418] ;  /* 0x00010600ff048b82 */ /* 0x000e620000000a00 */
[----:B------:R-:W-:Y:S02]  /*30db0*/  @!P0 IMAD.MOV.U32 R8, RZ, RZ, R0 ;  /* 0x000000ffff088224 */ /* 0x000fe400078e0000 */
[----:B------:R-:W-:Y:S02]  /*30dc0*/  IMAD R6, R12, R2, R6 ;  /* 0x000000020c067224 */ /* 0x000fe400078e0206 */
[----:B------:R-:W-:-:S04]  /*30dd0*/  IMAD.MOV R2, RZ, RZ, -R0 ;  /* 0x000000ffff027224 */ /* 0x000fc800078e0a00 */
[----:B------:R-:W-:Y:S02]  /*30de0*/  IMAD R7, R12, R2, R7 ;  /* 0x000000020c077224 */ /* 0x000fe400078e0207 */
[----:B------:R-:W2:Y:S08]  /*30df0*/  @!P0 LDC.64 R2, c[0x0][0x428] ;  /* 0x00010a00ff028b82 */ /* 0x000eb00000000a00 */
[----:B------:R-:W3:Y:S01]  /*30e00*/  LDC R12, c[0x0][0x2f4] ;  /* 0x0000bd00ff0c7b82 */ /* 0x000ee20000000800 */
[----:B--2---:R-:W-:-:S04]  /*30e10*/  @!P0 IMAD.WIDE.U32 R8, R36, R2, R8 ;  /* 0x0000000224088225 */ /* 0x004fc800078e0008 */
[----:B------:R-:W-:-:S04]  /*30e20*/  @!P0 IMAD R2, R14, R2, RZ ;  /* 0x000000020e028224 */ /* 0x000fc800078e02ff */
[----:B------:R-:W-:Y:S01]  /*30e30*/  @!P0 IMAD R0, R36, R3, R2 ;  /* 0x0000000324008224 */ /* 0x000fe200078e0202 */
[----:B-1----:R-:W-:-:S03]  /*30e40*/  @!P0 LEA R2, P2, R8, R4, 0x2 ;  /* 0x0000000408028211 */ /* 0x002fc600078410ff */
[----:B------:R-:W-:-:S05]  /*30e50*/  @!P0 IMAD.IADD R0, R0, 0x1, R9 ;  /* 0x0000000100008824 */ /* 0x000fca00078e0209 */
[----:B------:R-:W-:Y:S02]  /*30e60*/  @!P0 LEA.HI.X R3, R8, R5, R0, 0x2, P2 ;  /* 0x0000000508038211 */ /* 0x000fe400010f1400 */
[----:B------:R-:W-:Y:S01]  /*30e70*/  ISETP.GT.U32.AND P2, PT, R20, 0x9f, PT ;  /* 0x0000009f1400780c */ /* 0x000fe20003f44070 */
[----:B------:R-:W-:Y:S01]  /*30e80*/  IMAD.SHL.U32 R13, R13, 0x10, RZ ;  /* 0x000000100d0d7824 */ /* 0x000fe200078e00ff */
[----:B------:R-:W-:Y:S01]  /*30e90*/  MOV R8, RZ ;  /* 0x000000ff00087202 */ /* 0x000fe20000000f00 */
[----:B------:R-:W-:-:S03]  /*30ea0*/  IMAD.U32 R0, RZ, RZ, UR39 ;  /* 0x00000027ff007e24 */ /* 0x000fc6000f8e00ff */
[----:B------:R-:W-:Y:S02]  /*30eb0*/  LOP3.LUT R13, R13, 0x30, RZ, 0xc0, !PT ;  /* 0x000000300d0d7812 */ /* 0x000fe400078ec0ff */
[----:B------:R1:W5:Y:S01]  /*30ec0*/  @!P1 LDG.E R8, desc[UR54][R10.64] ;  /* 0x000000360a089981 */ /* 0x000362000c1e1900 */
[----:B------:R-:W-:Y:S01]  /*30ed0*/  LOP3.LUT R21, R21, 0x30, RZ, 0xc0, !PT ;  /* 0x0000003015157812 */ /* 0x000fe200078ec0ff */
[----:B------:R-:W-:Y:S01]  /*30ee0*/  IMAD.MOV.U32 R5, RZ, RZ, RZ ;  /* 0x000000ffff057224 */ /* 0x000fe200078e00ff */
[----:B---3--:R-:W-:Y:S02]  /*30ef0*/  ISETP.GE.AND P1, PT, R13, R12, PT ;  /* 0x0000000c0d00720c */ /* 0x008fe40003f26270 */
[----:B------:R-:W-:Y:S02]  /*30f00*/  @P2 LOP3.LUT R34, R34, 0x8, RZ, 0xfc, !PT ;  /* 0x0000000822222812 */ /* 0x000fe400078efcff */
[----:B------:R-:W-:Y:S01]  /*30f10*/  ISETP.NE.AND P3, PT, R0, 0x3, PT ;  /* 0x000000030000780c */ /* 0x000fe20003f65270 */
[----:B------:R1:W5:Y:S01]  /*30f20*/  @!P0 LDG.E R5, desc[UR54][R2.64] ;  /* 0x0000003602058981 */ /* 0x000362000c1e1900 */
[----:B------:R-:W-:-:S02]  /*30f30*/  LOP3.LUT R34, R34, 0xffffffef, RZ, 0xc0, !PT ;  /* 0xffffffef22227812 */ /* 0x000fc400078ec0ff */
[----:B0-----:R-:W-:Y:S02]  /*30f40*/  LOP3.LUT R14, R21, 0x40, RZ, 0xfc, !PT ;  /* 0x00000040150e7812 */ /* 0x001fe400078efcff */
[----:B------:R-:W-:Y:S02]  /*30f50*/  LOP3.LUT R34, R34, 0xfffffffb, RZ, 0xc0, !PT ;  /* 0xfffffffb22227812 */ /* 0x000fe400078ec0ff */
[----:B------:R-:W-:Y:S02]  /*30f60*/  ISETP.GE.AND P0, PT, R14, R12, PT ;  /* 0x0000000c0e00720c */ /* 0x000fe40003f06270 */
[----:B------:R-:W-:Y:S02]  /*30f70*/  @P1 LOP3.LUT R34, R34, 0x4, RZ, 0xfc, !PT ;  /* 0x0000000422221812 */ /* 0x000fe400078efcff */
[----:B------:R-:W-:Y:S02]  /*30f80*/  LOP3.LUT R13, R13, 0x80, RZ, 0xfc, !PT ;  /* 0x000000800d0d7812 */ /* 0x000fe400078efcff */
        /* <DEDUP_REMOVED lines=8> */
.L_x_7165:
[----:B------:R-:W-:Y:S01]  /*31010*/  VIADD R9, R31, 0xffffffff ;  /* 0xffffffff1f097836 */ /* 0x000fe20000000000 */
[----:B------:R-:W-:Y:S06]  /*31020*/  @!P3 BRA `(.L_x_6893) ;  /* 0x000000000004b947 */ /* 0x000fec0003800000 */
[----:B------:R-:W-:Y:S01]  /*31030*/  BPT.TRAP 0x1 ;  /* 0x000000040000795c */ /* 0x000fe20000300000 */
.L_x_6893:
[----:B------:R-:W-:Y:S01]  /*31040*/  IMAD R4, R32, 0x8, R17 ;  /* 0x0000000820047824 */ /* 0x000fe200078e0211 */
[----:B------:R-:W-:Y:S01]  /*31050*/  SHF.L.U32 R0, R37, 0x1f, RZ ;  /* 0x0000001f25007819 */ /* 0x000fe200000006ff */
[----:B------:R-:W-:Y:S03]  /*31060*/  BSSY B0, `(.L_x_6894) ;  /* 0x0000006000007945 */ /* 0x000fe60003800000 */
[----:B------:R0:W2:Y:S01]  /*31070*/  SYNCS.PHASECHK.TRANS64.TRYWAIT P0, [R4+URZ+0x33480], R0 ;  /* 0x03348000040075a7 */ /* 0x0000a2000800017f */
[----:B------:R0:W-:Y:S02]  /*31080*/  STL [R1+0x30], R0 ;  /* 0x0000300001007387 */ /* 0x0001e40000100800 */
[----:B0-----:R-:W-:-:S05]  /*31090*/  SHF.R.S32.HI R0, RZ, 0x1f, R6 ;  /* 0x0000001fff007819 */ /* 0x001fca0000011406 */
[----:B------:R0:W-:Y:S02]  /*310a0*/  STL [R1+0x2c], R0 ;  /* 0x00002c0001007387 */ /* 0x0001e40000100800 */
[----:B0-2---:R-:W-:Y:S05]  /*310b0*/  @!P0 BRA `(.L_x_6895) ;  /* 0x000000a400748947 */ /* 0x005fea0003800000 */
.L_x_7166:
[----:B------:R-:W-:Y:S05]  /*310c0*/  BSYNC B0 ;  /* 0x0000000000007941 */ /* 0x000fea0003800000 */
.L_x_6894:
[----:B0-----:R-:W2:Y:S01]  /*310d0*/  LDL R0, [R1+0x2c] ;  /* 0x00002c0001007983 */ /* 0x001ea20000100800 */
[----:B------:R-:W-:-:S03]  /*310e0*/  ULDC.64 UR4, c[0x0][0x328] ;  /* 0x0000ca0000047ab9 */ /* 0x000fc60000000a00 */
[----:B------:R-:W3:Y:S01]  /*310f0*/  LDL R13, [R1+0x1c] ;  /* 0x00001c00010d7983 */ /* 0x000ee20000100800 */
[----:B-----5:R-:W-:Y:S01]  /*31100*/  SHF.R.S32.HI R29, RZ, 0x1f, R8 ;  /* 0x0000001fff1d7819 */ /* 0x020fe20000011408 */
[----:B------:R-:W-:Y:S02]  /*31110*/  ULDC.64 UR6, c[0x0][0x338] ;  /* 0x0000ce0000067ab9 */ /* 0x000fe40000000a00 */
[----:B------:R-:W4:Y:S01]  /*31120*/  LDL.LU R12, [R1+0xc] ;  /* 0x00000c00010c7983 */ /* 0x000f220000300800 */
[----:B-1----:R-:W-:Y:S01]  /*31130*/  IMAD.WIDE.U32 R2, R6, UR4, RZ ;  /* 0x0000000406027c25 */ /* 0x002fe2000f8e00ff */
[----:B------:R-:W-:Y:S02]  /*31140*/  SHF.R.S32.HI R34, RZ, 0x1f, R5 ;  /* 0x0000001fff227819 */ /* 0x000fe40000011405 */
[----:B------:R-:W-:-:S05]  /*31150*/  SHF.R.S32.HI R14, RZ, 0x1f, R7 ;  /* 0x0000001fff0e7819 */ /* 0x000fca0000011407 */
[----:B------:R0:W-:Y:S01]  /*31160*/  STL [R1+0x28], R14 ;  /* 0x0000280e01007387 */ /* 0x0001e20000100800 */
[----:B------:R-:W-:Y:S02]  /*31170*/  IMAD R9, R9, -0xa0, R26 ;  /* 0xffffff6009097824 */ /* 0x000fe400078e021a */
[----:B--2---:R-:W-:-:S04]  /*31180*/  IMAD R0, R0, UR4, RZ ;  /* 0x0000000400007c24 */ /* 0x004fc8000f8e02ff */
[----:B------:R-:W-:-:S05]  /*31190*/  IMAD R0, R6, UR5, R0 ;  /* 0x0000000506007c24 */ /* 0x000fca000f8e0200 */
[----:B------:R-:W-:Y:S01]  /*311a0*/  IADD3 R3, R3, R0, RZ ;  /* 0x0000000003037210 */ /* 0x000fe20007ffe0ff */
[----:B------:R-:W-:-:S04]  /*311b0*/  IMAD R0, R29, UR6, RZ ;  /* 0x000000061d007c24 */ /* 0x000fc8000f8e02ff */
[C---:B------:R-:W-:Y:S02]  /*311c0*/  IMAD R0, R8.reuse, UR7, R0 ;  /* 0x0000000708007c24 */ /* 0x040fe4000f8e0200 */
[----:B------:R-:W-:-:S04]  /*311d0*/  IMAD.WIDE.U32 R2, R8, UR6, R2 ;  /* 0x0000000608027c25 */ /* 0x000fc8000f8e0002 */
        /* <DEDUP_REMOVED lines=8> */
[----:B0-----:R-:W0:Y:S01]  /*31260*/  S2R R14, SR_TID.X ;  /* 0x00000000000e7919 */ /* 0x001e220000002100 */
        /* <DEDUP_REMOVED lines=9> */
[----:B------:R-:W-:Y:S02]  /*31300*/  IADD3 R28, P0, R2, UR6, RZ ;  /* 0x00000006021c7c10 */ /* 0x000fe4000ff1e0ff */
[----:B0-----:R-:W-:-:S04]  /*31310*/  LOP3.LUT R14, R14, 0x7f, RZ, 0xc0, !PT ;  /* 0x0000007f0e0e7812 */ /* 0x001fc800078ec0ff */
[----:B------:R-:W-:-:S05]  /*31320*/  SHF.R.U32.HI R14, RZ, 0x2, R14 ;  /* 0x00000002ff0e7819 */ /* 0x000fca000001160e */
[----:B------:R-:W-:Y:S01]  /*31330*/  IMAD.IADD R9, R9, 0x1, -R14 ;  /* 0x0000000109097824 */ /* 0x000fe200078e0a0e */
[----:B------:R-:W-:-:S04]  /*31340*/  IADD3.X R26, R0, UR7, R3, P0, !PT ;  /* 0x00000007001a7c10 */ /* 0x000fc800087fe403 */
        /* <DEDUP_REMOVED lines=11> */
[C---:B0-----:R-:W-:Y:S01]  /*31400*/  IMAD.SHL.U32 R12, R11.reuse, 0x10, RZ ;  /* 0x000000100b0c7824 */ /* 0x041fe200078e00ff */
[----:B------:R-:W-:-:S04]  /*31410*/  SHF.L.U32 R11, R11, 0x4, RZ ;  /* 0x000000040b0b7819 */ /* 0x000fc800000006ff */
        /* <DEDUP_REMOVED lines=52> */
[----:B0-----:R1:W3:Y:S04]  /*31760*/  SHFL.IDX PT, R3, R26, RZ, 0x1c1f ;  /* 0x001c1fff1a037589 */ /* 0x0012e800000e0000 */
[----:B------:R1:W4:Y:S01]  /*31770*/  SHFL.IDX PT, R2, R28, RZ, 0x1c1f ;  /* 0x001c1fff1c027589 */ /* 0x00032200000e0000 */
[----:B--2---:R-:W-:-:S04]  /*31780*/  LOP3.LUT R11, R11, 0xffffffbf, RZ, 0xc0, !PT ;  /* 0xffffffbf0b0b7812 */ /* 0x004fc800078ec0ff */
[----:B------:R-:W-:-:S05]  /*31790*/  @P6 LOP3.LUT R11, R11, 0x40, RZ, 0xfc, !PT ;  /* 0x000000400b0b6812 */ /* 0x000fca00078efcff */
[----:B------:R1:W-:Y:S02]  /*317a0*/  STL [R1+0xc], R11 ;  /* 0x00000c0b01007387 */ /* 0x0003e40000100800 */
.L_x_7178:
[----:B------:R-:W2:Y:S01]  /*317b0*/  S2R R10, SR_TID.X ;  /* 0x00000000000a7919 */ /* 0x000ea20000002100 */
[C---:B------:R-:W-:Y:S02]  /*317c0*/  ISETP.LT.OR P3, PT, R9.reuse, 0x81, P3 ;  /* 0x000000810900780c */ /* 0x040fe40001f61670 */
[C---:B------:R-:W-:Y:S02]  /*317d0*/  ISETP.LT.OR P2, PT, R9.reuse, 0x81, P2 ;  /* 0x000000810900780c */ /* 0x040fe40001741670 */
[----:B------:R-:W-:Y:S01]  /*317e0*/  ISETP.LT.OR P0, PT, R9, 0x81, P0 ;  /* 0x000000810900780c */ /* 0x000fe20000701670 */
[----:B--2---:R-:W-:-:S05]  /*317f0*/  IMAD.SHL.U32 R10, R10, 0x10, RZ ;  /* 0x000000100a0a7824 */ /* 0x004fca00078e00ff */
[----:B------:R-:W-:-:S04]  /*31800*/  LOP3.LUT R10, R10, 0x30, RZ, 0xc0, !PT ;  /* 0x000000300a0a7812 */ /* 0x000fc800078ec0ff */
[----:B----4-:R-:W-:-:S04]  /*31810*/  IADD3 R2, P6, R10, R2, RZ ;  /* 0x000000020a027210 */ /* 0x010fc80007fde0ff */
[----:B---3--:R-:W-:-:S05]  /*31820*/  IADD3.X R3, RZ, R3, RZ, P6, !PT ;  /* 0x00000003ff037210 */ /* 0x008fca00037fe4ff */
        /* <DEDUP_REMOVED lines=8> */
.L_x_6897:
        /* <DEDUP_REMOVED lines=11> */
.L_x_6898:
[----:B------:R2:W-:Y:S01]  /*31960*/  SYNCS.ARRIVE.TRANS64.A1T0 RZ, [R4+URZ+0x33470], RZ ;  /* 0x033470ff04ff79a7 */ /* 0x0005e2000810003f */
[----:B------:R-:W-:Y:S05]  /*31970*/  @!P3 BRA `(.L_x_6899) ;  /* 0x000000000004b947 */ /* 0x000fea0003800000 */
[----:B------:R-:W-:Y:S01]  /*31980*/  BPT.TRAP 0x1 ;  /* 0x000000040000795c */ /* 0x000fe20000300000 */
.L_x_6899:
[----:B------:R-:W3:Y:S01]  /*31990*/  LDL R2, [R1+0x30] ;  /* 0x0000300001027983 */ /* 0x000ee20000100800 */
[----:B------:R-:W-:Y:S01]  /*319a0*/  BSSY B0, `(.L_x_6900) ;  /* 0x0000003000007945 */ /* 0x000fe20003800000 */
[----:B---3--:R-:W3:Y:S03]  /*319b0*/  SYNCS.PHASECHK.TRANS64.TRYWAIT P0, [R4+URZ+0x33440], R2 ;  /* 0x03344002040075a7 */ /* 0x008ee6000800017f */
[----:B---3--:R-:W-:Y:S05]  /*319c0*/  @!P0 BRA `(.L_x_6901) ;  /* 0x000000a400948947 */ /* 0x008fea0003800000 */
.L_x_7179:
[----:B------:R-:W-:Y:S05]  /*319d0*/  BSYNC B0 ;  /* 0x0000000000007941 */ /* 0x000fea0003800000 */
.L_x_6900:
[----:B-1----:R-:W4:Y:S01]  /*319e0*/  LDL.LU R11, [R1+0x2c] ;  /* 0x00002c00010b7983 */ /* 0x002f220000300800 */
[----:B------:R-:W-:Y:S01]  /*319f0*/  ULDC.64 UR4, c[0x0][0x310] ;  /* 0x0000c40000047ab9 */ /* 0x000fe20000000a00 */
[----:B------:R-:W-:Y:S02]  /*31a00*/  ULDC.64 UR6, c[0x0][0x300] ;  /* 0x0000c00000067ab9 */ /* 0x000fe40000000a00 */
[----:B------:R-:W2:Y:S01]  /*31a10*/  LDL.LU R10, [R1+0x28] ;  /* 0x00002800010a7983 */ /* 0x000ea20000300800 */
[----:B------:R-:W-:Y:S02]  /*31a20*/  IMAD R9, R29, UR4, RZ ;  /* 0x000000041d097c24 */ /* 0x000fe4000f8e02ff */
[C---:B---3--:R-:W-:Y:S01]  /*31a30*/  IMAD.WIDE.U32 R2, R8.reuse, UR4, RZ ;  /* 0x0000000408027c25 */ /* 0x048fe2000f8e00ff */
[----:B------:R1:W5:Y:S03]  /*31a40*/  LDL R20, [R1+0xc] ;  /* 0x00000c0001147983 */ /* 0x0003660000100800 */
[----:B------:R-:W-:-:S04]  /*31a50*/  IMAD R9, R8, UR5, R9 ;  /* 0x0000000508097c24 */ /* 0x000fc8000f8e0209 */
[----:B------:R-:W-:Y:S02]  /*31a60*/  IMAD.IADD R3, R3, 0x1, R9 ;  /* 0x0000000103037824 */ /* 0x000fe400078e0209 */
[----:B------:R-:W-:-:S04]  /*31a70*/  IMAD.WIDE.U32 R2, R6, UR6, R2 ;  /* 0x0000000606027c25 */ /* 0x000fc8000f8e0002 */
[----:B----4-:R-:W-:-:S04]  /*31a80*/  IMAD R8, R11, UR6, RZ ;  /* 0x000000060b087c24 */ /* 0x010fc8000f8e02ff */
[----:B------:R-:W-:Y:S02]  /*31a90*/  IMAD R8, R6, UR7, R8 ;  /* 0x0000000706087c24 */ /* 0x000fe4000f8e0208 */
[----:B------:R-:W-:Y:S02]  /*31aa0*/  IMAD R6, R34, UR4, RZ ;  /* 0x0000000422067c24 */ /* 0x000fe4000f8e02ff */
[----:B------:R-:W-:Y:S02]  /*31ab0*/  IMAD.IADD R9, R3, 0x1, R8 ;  /* 0x0000000103097824 */ /* 0x000fe400078e0208 */
[----:B------:R-:W-:Y:S02]  /*31ac0*/  IMAD.MOV.U32 R8, RZ, RZ, R2 ;  /* 0x000000ffff087224 */ /* 0x000fe400078e0002 */
[C---:B------:R-:W-:Y:S02]  /*31ad0*/  IMAD R6, R5.reuse, UR5, R6 ;  /* 0x0000000505067c24 */ /* 0x040fe4000f8e0206 */
[----:B------:R-:W-:Y:S01]  /*31ae0*/  IMAD.WIDE.U32 R2, R5, UR4, RZ ;  /* 0x0000000405027c25 */ /* 0x000fe2000f8e00ff */
[----:B------:R-:W-:-:S03]  /*31af0*/  ULDC.64 UR4, c[0x0][0x308] ;  /* 0x0000c20000047ab9 */ /* 0x000fc60000000a00 */
[----:B------:R-:W-:Y:S02]  /*31b00*/  IMAD.IADD R3, R3, 0x1, R6 ;  /* 0x0000000103037824 */ /* 0x000fe400078e0206 */
[----:B--2---:R-:W-:Y:S02]  /*31b10*/  IMAD R10, R10, UR6, RZ ;  /* 0x000000060a0a7c24 */ /* 0x004fe4000f8e02ff */
        /* <DEDUP_REMOVED lines=12> */
[----:B-1----:R-:W-:Y:S08]  /*31be0*/  BRA.DIV UR4, `(.L_x_6902) ;  /* 0x000000a604247947 */ /* 0x002ff0000b800000 */
[----:B------:R-:W1:Y:S01]  /*31bf0*/  S2R R10, SR_TID.X ;  /* 0x00000000000a7919 */ /* 0x000e620000002100 */
[----:B-----5:R-:W-:Y:S01]  /*31c00*/  LOP3.LUT R20, R20, 0xfffffeff, RZ, 0xc0, !PT ;  /* 0xfffffeff14147812 */ /* 0x020fe200078ec0ff */
[----:B------:R-:W2:Y:S01]  /*31c10*/  LDC R11, c[0x0][0x2f4] ;  /* 0x0000bd00ff0b7b82 */ /* 0x000ea20000000800 */
[----:B------:R-:W3:Y:S02]  /*31c20*/  SHFL.IDX PT, R3, R5, RZ, 0x1c1f ;  /* 0x001c1fff05037589 */ /* 0x000ee400000e0000 */
[----:B------:R-:W-:Y:S02]  /*31c30*/  @P1 LOP3.LUT R20, R20, 0x100, RZ, 0xfc, !PT ;  /* 0x0000010014141812 */ /* 0x000fe400078efcff */
[----:B------:R-:W4:Y:S02]  /*31c40*/  SHFL.IDX PT, R2, R6, RZ, 0x1c1f ;  /* 0x001c1fff06027589 */ /* 0x000f2400000e0000 */
[----:B------:R-:W-:Y:S02]  /*31c50*/  LOP3.LUT P1, RZ, R20, 0x20, RZ, 0xc0, !PT ;  /* 0x0000002014ff7812 */ /* 0x000fe4000782c0ff */
[----:B------:R-:W-:Y:S04]  /*31c60*/  STL [R1+0xc], R20 ;  /* 0x00000c1401007387 */ /* 0x000fe80000100800 */
[----:B------:R-:W-:Y:S01]  /*31c70*/  SHFL.IDX PT, R7, R7, RZ, 0x1c1f ;  /* 0x001c1fff07077589 */ /* 0x000fe200000e0000 */
[C---:B-1----:R-:W-:Y:S01]  /*31c80*/  SHF.L.U32 R8, R10.reuse, 0x4, RZ ;  /* 0x000000040a087819 */ /* 0x042fe200000006ff */
[----:B------:R-:W-:-:S03]  /*31c90*/  IMAD.SHL.U32 R10, R10, 0x10, RZ ;  /* 0x000000100a0a7824 */ /* 0x000fc600078e00ff */
[----:B------:R-:W-:Y:S02]  /*31ca0*/  LOP3.LUT R8, R8, 0x30, RZ, 0xc0, !PT ;  /* 0x0000003008087812 */ /* 0x000fe400078ec0ff */
[----:B------:R-:W-:Y:S02]  /*31cb0*/  LOP3.LUT R10, R10, 0x30, RZ, 0xc0, !PT ;  /* 0x000000300a0a7812 */ /* 0x000fe400078ec0ff */
[----:B---3--:R-:W-:Y:S02]  /*31cc0*/  @P1 IADD3 R3, P0, R8, R3, RZ ;  /* 0x0000000308031210 */ /* 0x008fe40007f1e0ff */
[C---:B------:R-:W-:Y:S02]  /*31cd0*/  LOP3.LUT R12, R10.reuse, 0x40, RZ, 0xfc, !PT ;  /* 0x000000400a0c7812 */ /* 0x040fe400078efcff */
[----:B------:R-:W-:Y:S01]  /*31ce0*/  LOP3.LUT R10, R10, 0x80, RZ, 0xfc, !PT ;  /* 0x000000800a0a7812 */ /* 0x000fe200078efcff */
[----:B----4-:R-:W-:Y:S01]  /*31cf0*/  @P1 IMAD.X R2, RZ, RZ, R2, P0 ;  /* 0x000000ffff021224 */ /* 0x010fe200000e0602 */
[----:B--2---:R-:W-:-:S02]  /*31d00*/  ISETP.GE.AND P6, PT, R8, R11, PT ;  /* 0x0000000b0800720c */ /* 0x004fc40003fc6270 */
[-C--:B------:R-:W-:Y:S02]  /*31d10*/  ISETP.GE.AND P3, PT, R12, R11.reuse, PT ;  /* 0x0000000b0c00720c */ /* 0x080fe40003f66270 */
[-C--:B------:R-:W-:Y:S02]  /*31d20*/  @P1 LOP3.LUT R3, R3, R2.reuse, RZ, 0x3c, !PT ;  /* 0x0000000203031212 */ /* 0x080fe400078e3cff */
[----:B------:R-:W-:Y:S02]  /*31d30*/  ISETP.GE.AND P2, PT, R10, R11, PT ;  /* 0x0000000b0a00720c */ /* 0x000fe40003f46270 */
[----:B------:R-:W-:-:S04]  /*31d40*/  @P1 LOP3.LUT R2, R3, R2, RZ, 0x3c, !PT ;  /* 0x0000000203021212 */ /* 0x000fc800078e3cff */
[----:B------:R-:W-:-:S05]  /*31d50*/  @P1 LOP3.LUT R3, R3, R2, RZ, 0x3c, !PT ;  /* 0x0000000203031212 */ /* 0x000fca00078e3cff */
[----:B------:R-:W-:Y:S04]  /*31d60*/  @P1 LDGSTS.E.BYPASS.LTC128B.128 [R0+0x24200], desc[UR54][R2.64], !P6 ;  /* 0x2420000002001fae */ /* 0x000fe8000f101d76 */
[----:B------:R-:W-:Y:S04]  /*31d70*/  @P1 LDGSTS.E.BYPASS.LTC128B.128 [R0+0x26a00], desc[UR54][R2.64+0x40], !P3 ;  /* 0x26a0004002001fae */ /* 0x000fe8000d901d76 */
[----:B------:R1:W-:Y:S01]  /*31d80*/  @P1 LDGSTS.E.BYPASS.LTC128B.128 [R0+0x29200], desc[UR54][R2.64+0x80], !P2 ;  /* 0x2920008002001fae */ /* 0x0003e2000d101d76 */
[----:B------:R-:W-:-:S03]  /*31d90*/  LOP3.LUT P1, RZ, R20, 0x100, RZ, 0xc0, !PT ;  /* 0x0000010014ff7812 */ /* 0x000fc6000782c0ff */
        /* <DEDUP_REMOVED lines=8> */
[----:B------:R-:W-:Y:S04]  /*31e20*/  @P5 LDGSTS.E.BYPASS.LTC128B.128 [R0+0x27200], desc[UR54][R2.64+0x40], !P3 ;  /* 0x2720004002005fae */ /* 0x000fe8000d901d76 */
[----:B------:R1:W-:Y:S04]  /*31e30*/  @P5 LDGSTS.E.BYPASS.LTC128B.128 [R0+0x29a00], desc[UR54][R2.64+0x80], !P2 ;  /* 0x29a0008002005fae */ /* 0x0003e8000d101d76 */
[----:B-1----:R-:W1:Y:S04]  /*31e40*/  SHFL.IDX PT, R3, R5, 0x2, 0x1c1f ;  /* 0x005c1f0005037f89 */ /* 0x002e6800000e0000 */
[----:B------:R-:W2:Y:S04]  /*31e50*/  SHFL.IDX PT, R2, R6, 0x2, 0x1c1f ;  /* 0x005c1f0006027f89 */ /* 0x000ea800000e0000 */
[----:B------:R-:W3:Y:S04]  /*31e60*/  SHFL.IDX PT, R5, R5, 0x3, 0x1c1f ;  /* 0x007c1f0005057f89 */ /* 0x000ee800000e0000 */
[----:B------:R-:W4:Y:S01]  /*31e70*/  SHFL.IDX PT, R6, R6, 0x3, 0x1c1f ;  /* 0x007c1f0006067f89 */ /* 0x000f2200000e0000 */
[----:B-1----:R-:W-:-:S05]  /*31e80*/  @P4 IADD3 R3, P0, R8, R3, RZ ;  /* 0x0000000308034210 */ /* 0x002fca0007f1e0ff */
[----:B--2---:R-:W-:-:S05]  /*31e90*/  @P4 IMAD.X R2, RZ, RZ, R2, P0 ;  /* 0x000000ffff024224 */ /* 0x004fca00000e0602 */
        /* <DEDUP_REMOVED lines=11> */
[----:B-1----:R1:W2:Y:S02]  /*31f50*/  SHFL.IDX PT, R2, R9, RZ, 0x1c1f ;  /* 0x001c1fff09027589 */ /* 0x0022a400000e0000 */
.L_x_7191:
[----:B------:R-:W-:Y:S01]  /*31f60*/  LOP3.LUT P0, RZ, R20, 0x40, RZ, 0xc0, !PT ;  /* 0x0000004014ff7812 */ /* 0x000fe2000780c0ff */
[----:B------:R-:W-:-:S12]  /*31f70*/  BSSY B0, `(.L_x_6903) ;  /* 0x0000013000007945 */ /* 0x000fd80003800000 */
[----:B------:R-:W-:Y:S05]  /*31f80*/  @!P0 BRA `(.L_x_6904) ;  /* 0x0000000000448947 */ /* 0x000fea0003800000 */
[----:B------:R-:W1:Y:S01]  /*31f90*/  S2R R3, SR_TID.X ;  /* 0x0000000000037919 */ /* 0x000e620000002100 */
[----:B------:R-:W3:Y:S01]  /*31fa0*/  LDC R6, c[0x0][0x2f4] ;  /* 0x0000bd00ff067b82 */ /* 0x000ee20000000800 */
[----:B-1----:R-:W-:-:S05]  /*31fb0*/  IMAD.SHL.U32 R9, R3, 0x10, RZ ;  /* 0x0000001003097824 */ /* 0x002fca00078e00ff */
[----:B------:R-:W-:-:S04]  /*31fc0*/  LOP3.LUT R9, R9, 0x30, RZ, 0xc0, !PT ;  /* 0x0000003009097812 */ /* 0x000fc800078ec0ff */
[C---:B------:R-:W-:Y:S02]  /*31fd0*/  LOP3.LUT R8, R9.reuse, 0x40, RZ, 0xfc, !PT ;  /* 0x0000004009087812 */ /* 0x040fe400078efcff */
[C---:B------:R-:W-:Y:S02]  /*31fe0*/  LOP3.LUT R5, R9.reuse, 0x80, RZ, 0xfc, !PT ;  /* 0x0000008009057812 */ /* 0x040fe400078efcff */
[-C--:B---3--:R-:W-:Y:S02]  /*31ff0*/  ISETP.GE.AND P3, PT, R9, R6.reuse, PT ;  /* 0x000000060900720c */ /* 0x088fe40003f66270 */
[-C--:B------:R-:W-:Y:S02]  /*32000*/  ISETP.GE.AND P2, PT, R8, R6.reuse, PT ;  /* 0x000000060800720c */ /* 0x080fe40003f46270 */
[----:B------:R-:W-:Y:S02]  /*32010*/  ISETP.GE.AND P1, PT, R5, R6, PT ;  /* 0x000000060500720c */ /* 0x000fe40003f26270 */
[----:B--2---:R-:W-:-:S04]  /*32020*/  IADD3 R2, P0, R9, R2, RZ ;  /* 0x0000000209027210 */ /* 0x004fc80007f1e0ff */
[----:B------:R-:W-:-:S05]  /*32030*/  IADD3.X R3, RZ, R7, RZ, P0, !PT ;  /* 0x00000007ff037210 */ /* 0x000fca00007fe4ff */
[----:B------:R-:W-:Y:S01]  /*32040*/  @!PT LDS RZ, [RZ] ;  /* 0x00000000fffff984 */ /* 0x000fe20000000800 */
[----:B------:R-:W-:Y:S01]  /*32050*/  @!PT LDS RZ, [RZ] ;  /* 0x00000000fffff984 */ /* 0x000fe20000000800 */
[----:B------:R-:W-:Y:S01]  /*32060*/  @!PT LDS RZ, [RZ] ;  /* 0x00000000fffff984 */ /* 0x000fe20000000800 */
[----:B------:R3:W-:Y:S04]  /*32070*/  LDGSTS.E.BYPASS.LTC128B.128 [R0+0x26200], desc[UR54][R2.64], !P3 ;  /* 0x2620000002007fae */ /* 0x0007e8000d901d76 */
[----:B------:R3:W-:Y:S04]  /*32080*/  LDGSTS.E.BYPASS.LTC128B.128 [R0+0x28a00], desc[UR54][R2.64+0x40], !P2 ;  /* 0x28a0004002007fae */ /* 0x0007e8000d101d76 */
[----:B------:R3:W-:Y:S02]  /*32090*/  LDGSTS.E.BYPASS.LTC128B.128 [R0+0x2b200], desc[UR54][R2.64+0x80], !P1 ;  /* 0x2b20008002007fae */ /* 0x0007e4000c901d76 */
.L_x_6904:
[----:B------:R-:W-:Y:S05]  /*320a0*/  BSYNC B0 ;  /* 0x0000000000007941 */ /* 0x000fea0003800000 */
.L_x_6903:
[----:B------:R-:W-:Y:S01]  /*320b0*/  NOP ;  /* 0x0000000000007918 */ /* 0x000fe20000000000 */
[----:B------:R-:W-:-:S13]  /*320c0*/  PLOP3.LUT P0, PT, PT, PT, PT, 0x80, 0x0 ;  /* 0x000000000000781c */ /* 0x000fda0003f0f070 */
.L_x_6905:
[----:B------:R-:W-:Y:S02]  /*320d0*/  PLOP3.LUT P1, PT, P1, P0, PT, 0xa2, 0x0 ;  /* 0x000000000000781c */ /* 0x000fe40000f21472 */
[----:B------:R-:W-:-:S08]  /*320e0*/  @P0 R2UR P1, UR4, R4 ;  /* 0x00000000040402ca */ /* 0x000fd00000020000 */
[----:B------:R-:W-:-:S05]  /*320f0*/  @P0 PLOP3.LUT P0, PT, P1, PT, PT, 0x80, 0x0 ;  /* 0x000000000000081c */ /* 0x000fca0000f0f070 */
[----:B------:R-:W-:Y:S01]  /*32100*/  @!P1 SYNCS.ARRIVE.TRANS64.RED.A0T1 RZ, [UR4+0x33430], RZ ;  /* 0x033430ffffff99a7 */ /* 0x000fe20008200404 */
[----:B------:R-:W-:Y:S07]  /*32110*/  @!P1 ARRIVES.LDGSTSBAR.64.TRANSCNT [UR4+0x33430] ;  /* 0x03343000ff0099b0 */ /* 0x000fee0008000a84 */
[----:B------:R-:W-:Y:S05]  /*32120*/  @P0 BRA.U.ANY `(.L_x_6905) ;  /* 0xfffffffd00e80947 */ /* 0x000fea000393ffff */
[----:B------:R-:W-:Y:S01]  /*32130*/  NOP ;  /* 0x0000000000007918 */ /* 0x000fe20000000000 */
[----:B---3--:R-:W-:-:S05]  /*32140*/  IMAD.U32 R0, RZ, RZ, UR39 ;  /* 0x00000027ff007e24 */ /* 0x008fca000f8e00ff */
[----:B------:R-:W-:-:S13]  /*32150*/  ISETP.NE.AND P2, PT, R0, 0x3, PT ;  /* 0x000000030000780c */ /* 0x000fda0003f45270 */
[----:B------:R-:W-:Y:S05]  /*32160*/  @!P2 BRA `(.L_x_6906) ;  /* 0x000000000004a947 */ /* 0x000fea0003800000 */
[----:B------:R-:W-:Y:S01]  /*32170*/  BPT.TRAP 0x1 ;  /* 0x000000040000795c */ /* 0x000fe20000300000 */
.L_x_6906:
[----:B------:R3:W5:Y:S01]  /*32180*/  LDL.LU R3, [R1+0x34] ;  /* 0x0000340001037983 */ /* 0x0007620000300800 */
[----:B------:R3:W-:Y:S02]  /*32190*/  SYNCS.ARRIVE.TRANS64.A1T0 RZ, [R4+URZ+0x33430], RZ ;  /* 0x033430ff04ff79a7 */ /* 0x0007e4000810003f */
[----:B------:R-:W-:Y:S05]  /*321a0*/  WARPSYNC.ALL ;  /* 0x0000000000007948 */ /* 0x000fea0003800000 */
[----:B------:R-:W-:Y:S01]  /*321b0*/  ULDC.64 UR6, c[0x0][0xa00] ;  /* 0x0002800000067ab9 */ /* 0x000fe20000000a00 */
[----:B--2---:R-:W-:Y:S01]  /*321c0*/  VIADD R2, R17, 0x1e200 ;  /* 0x0001e20011027836 */ /* 0x004fe20000000000 */
        /* <DEDUP_REMOVED lines=20> */
[----:B------:R-:W2:Y:S01]  /*32310*/  LDC.64 R2, c[0x4][R2] ;  /* 0x0100000002027b82 */ /* 0x000ea20000000a00 */
[----:B------:R-:W-:Y:S02]  /*32320*/  IMAD.U32 R5, RZ, RZ, UR5 ;  /* 0x00000005ff057e24 */ /* 0x000fe4000f8e00ff */
[----:B------:R-:W-:Y:S02]  /*32330*/  IMAD.U32 R6, RZ, RZ, UR6 ;  /* 0x00000006ff067e24 */ /* 0x000fe4000f8e00ff */
[----:B------:R-:W-:-:S02]  /*32340*/  IMAD.U32 R10, RZ, RZ, UR8 ;  /* 0x00000008ff0a7e24 */ /* 0x000fc4000f8e00ff */
[----:B------:R-:W-:Y:S02]  /*32350*/  IMAD.U32 R11, RZ, RZ, UR9 ;  /* 0x00000009ff0b7e24 */ /* 0x000fe4000f8e00ff */
[----:B------:R-:W-:Y:S02]  /*32360*/  IMAD.MOV.U32 R8, RZ, RZ, 0x70 ;  /* 0x00000070ff087424 */ /* 0x000fe400078e00ff */
[----:B------:R-:W-:Y:S02]  /*32370*/  IMAD.MOV.U32 R12, RZ, RZ, 0x1 ;  /* 0x00000001ff0c7424 */ /* 0x000fe400078e00ff */
[----:B------:R-:W-:-:S07]  /*32380*/  IMAD.MOV.U32 R13, RZ, RZ, RZ ;  /* 0x000000ffff0d7224 */ /* 0x000fce00078e00ff */
[----:B0-----:R-:W-:-:S07]  /*32390*/  LEPC R20, `(.L_x_6908) ;  /* 0x000000001014794e */ /* 0x001fce0000000000 */
[----:B-12---:R-:W-:Y:S05]  /*323a0*/  CALL.ABS.NOINC R2 ;  /* 0x0000000002007343 */ /* 0x006fea0003c00000 */
.L_x_6908:
[----:B------:R-:W-:Y:S05]  /*323b0*/  BSYNC B6 ;  /* 0x0000000000067941 */ /* 0x000fea0003800000 */
.L_x_6907:
[----:B------:R2:W5:Y:S01]  /*323c0*/  LDL R8, [R1+0x20] ;  /* 0x0000200001087983 */ /* 0x0005620000100800 */
[----:B------:R-:W4:Y:S01]  /*323d0*/  LDC R7, c[0x0][0x448] ;  /* 0x00011200ff077b82 */ /* 0x000f220000000800 */
[----:B------:R-:W-:Y:S01]  /*323e0*/  MOV R3, R26 ;  /* 0x0000001a00037202 */ /* 0x000fe20000000f00 */
[----:B------:R-:W-:Y:S01]  /*323f0*/  IMAD.MOV.U32 R2, RZ, RZ, R28 ;  /* 0x000000ffff027224 */ /* 0x000fe200078e001c */
[----:B------:R-:W0:Y:S01]  /*32400*/  S2R R20, SR_TID.X ;  /* 0x0000000000147919 */ /* 0x000e220000002100 */
[----:B------:R-:W-:Y:S02]  /*32410*/  ULDC.64 UR4, c[0x0][0x2d8] ;  /* 0x0000b60000047ab9 */ /* 0x000fe40000000a00 */
[----:B------:R-:W-:-:S04]  /*32420*/  IMAD.WIDE.U32 R2, R18, UR4, R2 ;  /* 0x0000000412027c25 */ /* 0x000fc8000f8e0002 */
[----:B------:R-:W-:Y:S01]  /*32430*/  IMAD R3, R18, UR5, R3 ;  /* 0x0000000512037c24 */ /* 0x000fe2000f8e0203 */
[----:B------:R-:W-:Y:S02]  /*32440*/  ULDC.64 UR4, c[0x0][0x2e0] ;  /* 0x0000b80000047ab9 */ /* 0x000fe40000000a00 */
[----:B------:R-:W-:Y:S02]  /*32450*/  IMAD R0, R34, UR4, RZ ;  /* 0x0000000422007c24 */ /* 0x000fe4000f8e02ff */
[----:B------:R-:W-:-:S04]  /*32460*/  IMAD.WIDE.U32 R2, R23, UR4, R2 ;  /* 0x0000000417027c25 */ /* 0x000fc8000f8e0002 */
[----:B------:R-:W-:Y:S01]  /*32470*/  IMAD R0, R23, UR5, R0 ;  /* 0x0000000517007c24 */ /* 0x000fe2000f8e0200 */
[----:B------:R-:W1:Y:S01]  /*32480*/  S2R R30, SR_TID.X ;  /* 0x00000000001e7919 */ /* 0x000e620000002100 */
[----:B------:R-:W-:Y:S02]  /*32490*/  ULDC.64 UR4, c[0x0][0x2d0] ;  /* 0x0000b40000047ab9 */ /* 0x000fe40000000a00 */
[----:B------:R-:W-:Y:S01]  /*324a0*/  IMAD.IADD R3, R3, 0x1, R0 ;  /* 0x0000000103037824 */ /* 0x000fe200078e0200 */
[----:B----4-:R-:W-:Y:S02]  /*324b0*/  ISETP.NE.AND P0, PT, R7, 0x1, PT ;  /* 0x000000010700780c */ /* 0x010fe40003f05270 */
[C---:B0-----:R-:W-:Y:S01]  /*324c0*/  LOP3.LUT R21, R20.reuse, 0x7f, RZ, 0xc0, !PT ;  /* 0x0000007f14157812 */ /* 0x041fe200078ec0ff */
[----:B------:R-:W-:-:S10]  /*324d0*/  IMAD.SHL.U32 R20, R20, 0x20, RZ ;  /* 0x0000002014147824 */ /* 0x000fd400078e00ff */
[----:B------:R-:W0:Y:S01]  /*324e0*/  @P0 LDC R6, c[0x0][0x44c] ;  /* 0x00011300ff060b82 */ /* 0x000e220000000800 */
[----:B------:R-:W-:-:S04]  /*324f0*/  SHF.R.U32.HI R21, RZ, 0x2, R21 ;  /* 0x00000002ff157819 */ /* 0x000fc80000011615 */
[----:B------:R-:W-:-:S03]  /*32500*/  LOP3.LUT R20, R21, 0x60, R20, 0xf8, !PT ;  /* 0x0000006015147812 */ /* 0x000fc600078ef814 */
[----:B------:R-:W4:Y:S02]  /*32510*/  @P0 LDC R0, c[0x0][0x450] ;  /* 0x00011400ff000b82 */ /* 0x000f240000000800 */
[----:B------:R-:W-:-:S04]  /*32520*/  IMAD R5, R25, 0x80, R20 ;  /* 0x0000008019057824 */ /* 0x000fc800078e0214 */
[----:B---3--:R-:W-:Y:S02]  /*32530*/  IMAD.MOV.U32 R4, RZ, RZ, R5 ;  /* 0x000000ffff047224 */ /* 0x008fe400078e0005 */
[----:B0-----:R-:W-:-:S05]  /*32540*/  @P0 IMAD.HI.U32 R6, R5, R6, RZ ;  /* 0x0000000605060227 */ /* 0x001fca00078e00ff */
[----:B----4-:R-:W-:-:S05]  /*32550*/  @P0 SHF.R.U32.HI R4, RZ, R0, R6 ;  /* 0x00000000ff040219 */ /* 0x010fca0000011606 */
        /* <DEDUP_REMOVED lines=10> */
[----:B-1----:R-:W-:Y:S02]  /*32600*/  IMAD.SHL.U32 R21, R30, 0x10, RZ ;  /* 0x000000101e157824 */ /* 0x002fe400078e00ff */
[----:B------:R-:W-:Y:S01]  /*32610*/  IMAD.WIDE.U32 R2, R0, UR4, R2 ;  /* 0x0000000400027c25 */ /* 0x000fe2000f8e0002 */
[----:B------:R-:W-:-:S02]  /*32620*/  SHF.L.U32 R20, R30, 0x4, RZ ;  /* 0x000000041e147819 */ /* 0x000fc400000006ff */
[----:B------:R-:W-:Y:S01]  /*32630*/  LOP3.LUT R21, R21, 0x30, RZ, 0xc0, !PT ;  /* 0x0000003015157812 */ /* 0x000fe200078ec0ff */
[----:B------:R-:W-:Y:S01]  /*32640*/  IMAD R4, R0, UR5, R4 ;  /* 0x0000000500047c24 */ /* 0x000fe2000f8e0204 */
[----:B------:R-:W-:Y:S02]  /*32650*/  ULDC.64 UR4, c[0x0][0x280] ;  /* 0x0000a00000047ab9 */ /* 0x000fe40000000a00 */
        /* <DEDUP_REMOVED lines=12> */
[----:B--2---:R-:W-:Y:S10]  /*32720*/  BRA.DIV UR5, `(.L_x_6909) ;  /* 0x000000a205387947 */ /* 0x004ff4000b800000 */
[----:B------:R-:W0:Y:S01]  /*32730*/  SHFL.IDX PT, R3, R0, RZ, 0x1c1f ;  /* 0x001c1fff00037589 */ /* 0x000e2200000e0000 */
[----:B------:R-:W-:Y:S02]  /*32740*/  IMAD R33, R33, R7, RZ ;  /* 0x0000000721217224 */ /* 0x000fe400078e02ff */
[----:B------:R-:W-:Y:S01]  /*32750*/  IMAD R25, R25, 0x80, R9 ;  /* 0x0000008019197824 */ /* 0x000fe200078e0209 */
[----:B------:R-:W1:Y:S03]  /*32760*/  SHFL.IDX PT, R2, R4, RZ, 0x1c1f ;  /* 0x001c1fff04027589 */ /* 0x000e6600000e0000 */
[C---:B------:R-:W-:Y:S01]  /*32770*/  VIADD R6, R25.reuse, 0x20 ;  /* 0x0000002019067836 */ /* 0x040fe20000000000 */
        /* <DEDUP_REMOVED lines=26> */
[----:B0-----:R-:W-:-:S04]  /*32920*/  @!P1 IADD3 R3, P4, R20, R3, RZ ;  /* 0x0000000314039210 */ /* 0x001fc80007f9e0ff */
[----:B-1----:R-:W-:-:S04]  /*32930*/  @!P1 IADD3.X R2, RZ, R2, RZ, P4, !PT ;  /* 0x00000002ff029210 */ /* 0x002fc800027fe4ff */
[----:B------:R-:W-:-:S04]  /*32940*/  @!P1 LOP3.LUT R3, R3, R2, RZ, 0x3c, !PT ;  /* 0x0000000203039212 */ /* 0x000fc800078e3cff */
[----:B------:R-:W-:-:S04]  /*32950*/  @!P1 LOP3.LUT R2, R3, R2, RZ, 0x3c, !PT ;  /* 0x0000000203029212 */ /* 0x000fc800078e3cff */
[----:B------:R-:W-:-:S05]  /*32960*/  @!P1 LOP3.LUT R3, R3, R2, RZ, 0x3c, !PT ;  /* 0x0000000203039212 */ /* 0x000fca00078e3cff */
[----:B------:R0:W-:Y:S04]  /*32970*/  @!P1 LDGSTS.E.BYPASS.LTC128B.128 [R8+0x1f200], desc[UR54][R2.64], !P3 ;  /* 0x1f20000002089fae */ /* 0x0001e8000d901d76 */
[----:B------:R0:W-:Y:S04]  /*32980*/  @!P1 LDGSTS.E.BYPASS.LTC128B.128 [R8+0x21200], desc[UR54][R2.64+0x40], !P2 ;  /* 0x2120004002089fae */ /* 0x0001e8000d101d76 */
[----:B--2---:R0:W-:Y:S02]  /*32990*/  @!P1 LDGSTS.E.BYPASS.LTC128B.128 [R8+0x23200], desc[UR54][R2.64+0x80], !P0 ;  /* 0x2320008002089fae */ /* 0x0041e4000c101d76 */
.L_x_7200:
        /* <DEDUP_REMOVED lines=12> */
.L_x_6911:
[----:B------:R-:W-:Y:S05]  /*32a60*/  BSYNC B0 ;  /* 0x0000000000007941 */ /* 0x000fea0003800000 */
.L_x_6910:
[----:B------:R-:W-:Y:S01]  /*32a70*/  NOP ;  /* 0x0000000000007918 */ /* 0x000fe20000000000 */
[----:B------:R-:W-:-:S13]  /*32a80*/  PLOP3.LUT P0, PT, PT, PT, PT, 0x80, 0x0 ;  /* 0x000000000000781c */ /* 0x000fda0003f0f070 */
.L_x_6912:
        /* <DEDUP_REMOVED lines=19> */
.L_x_7201:
[----:B------:R-:W-:Y:S05]  /*32bc0*/  BSYNC B0 ;  /* 0x0000000000007941 */ /* 0x000fea0003800000 */
.L_x_6913:
[----:B------:R-:W2:Y:S02]  /*32bd0*/  LDL R2, [R1+0x14] ;  /* 0x0000140001027983 */ /* 0x000ea40000100800 */
[----:B--2---:R-:W-:-:S13]  /*32be0*/  ISETP.GE.AND P0, PT, R33, R2, PT ;  /* 0x000000022100720c */ /* 0x004fda0003f06270 */
[----:B------:R-:W-:Y:S05]  /*32bf0*/  @!P0 BRA `(.L_x_6915) ;  /* 0x0000001c008c8947 */ /* 0x000fea0003800000 */
[----:B------:R-:W-:Y:S01]  /*32c00*/  IMAD.MOV.U32 R20, RZ, RZ, R32 ;  /* 0x000000ffff147224 */ /* 0x000fe200078e0020 */
[----:B------:R-:W-:-:S07]  /*32c10*/  MOV R21, R37 ;  /* 0x0000002500157202 */ /* 0x000fce0000000f00 */
.L_x_6935:
        /* <DEDUP_REMOVED lines=23> */
[----:B--2---:R-:W-:-:S04]  /*32d90*/  IMAD R0, R33, 0xa0, R0 ;  /* 0x000000a021007824 */ /* 0x004fc800078e0200 */
[----:B------:R-:W-:-:S04]  /*32da0*/  IMAD.IADD R5, R5, 0x1, R0 ;  /* 0x0000000105057824 */ /* 0x000fc800078e0200 */
[----:B0-----:R-:W-:-:S04]  /*32db0*/  @P0 IMAD.HI.U32 R4, R5, R4, RZ ;  /* 0x0000000405040227 */ /* 0x001fc800078e00ff */
[----:B------:R-:W-:Y:S01]  /*32dc0*/  IMAD.MOV.U32 R2, RZ, RZ, R5 ;  /* 0x000000ffff027224 */ /* 0x000fe200078e0005 */
[----:B-1----:R-:W-:Y:S02]  /*32dd0*/  @P0 SHF.R.U32.HI R2, RZ, R3, R4 ;  /* 0x00000003ff020219 */ /* 0x002fe40000011604 */
[----:B------:R-:W0:Y:S01]  /*32de0*/  @P0 LDC R3, c[0x0][0x438] ;  /* 0x00010e00ff030b82 */ /* 0x000e220000000800 */
[----:B------:R-:W-:-:S04]  /*32df0*/  IMAD.IADD R0, R8, 0x1, R0 ;  /* 0x0000000108007824 */ /* 0x000fc800078e0200 */
[----:B----4-:R-:W-:-:S04]  /*32e00*/  @P0 IMAD.HI.U32 R7, R0, R7, RZ ;  /* 0x0000000700070227 */ /* 0x010fc800078e00ff */
[----:B------:R-:W-:Y:S01]  /*32e10*/  IMAD.MOV.U32 R4, RZ, RZ, R0 ;  /* 0x000000ffff047224 */ /* 0x000fe200078e0000 */
[----:B0-----:R-:W-:Y:S02]  /*32e20*/  @P0 SHF.R.U32.HI R4, RZ, R3, R7 ;  /* 0x00000003ff040219 */ /* 0x001fe40000011607 */
[----:B------:R-:W-:-:S03]  /*32e30*/  IADD3 R7, -R2, RZ, RZ ;  /* 0x000000ff02077210 */ /* 0x000fc60007ffe1ff */
[----:B------:R-:W-:Y:S02]  /*32e40*/  IMAD.MOV R3, RZ, RZ, -R4 ;  /* 0x000000ffff037224 */ /* 0x000fe400078e0a04 */
[C---:B------:R-:W-:Y:S02]  /*32e50*/  IMAD R5, R6.reuse, R7, R5 ;  /* 0x0000000706057224 */ /* 0x040fe400078e0205 */
        /* <DEDUP_REMOVED lines=30> */
.L_x_6916:
[----:B------:R-:W-:Y:S01]  /*33040*/  IMAD R4, R32, 0x8, R17 ;  /* 0x0000000820047824 */ /* 0x000fe200078e0211 */
[----:B------:R-:W-:Y:S01]  /*33050*/  SHF.L.U32 R31, R37, 0x1f, RZ ;  /* 0x0000001f251f7819 */ /* 0x000fe200000006ff */
[----:B------:R-:W-:Y:S01]  /*33060*/  BSSY B0, `(.L_x_6917) ;  /* 0x0000004000007945 */ /* 0x000fe20003800000 */
[----:B------:R-:W-:Y:S02]  /*33070*/  SHF.R.S32.HI R30, RZ, 0x1f, R5 ;  /* 0x0000001fff1e7819 */ /* 0x000fe40000011405 */
[----:B------:R-:W0:Y:S02]  /*33080*/  SYNCS.PHASECHK.TRANS64.TRYWAIT P0, [R4+URZ+0x33480], R31 ;  /* 0x0334801f040075a7 */ /* 0x000e24000800017f */
[----:B0-----:R-:W-:Y:S05]  /*33090*/  @!P0 BRA `(.L_x_6918) ;  /* 0x0000009c00488947 */ /* 0x001fea0003800000 */
.L_x_7202:
[----:B------:R-:W-:Y:S05]  /*330a0*/  BSYNC B0 ;  /* 0x0000000000007941 */ /* 0x000fea0003800000 */
.L_x_6917:
[----:B------:R-:W2:Y:S01]  /*330b0*/  LDL R15, [R1+0x1c] ;  /* 0x00001c00010f7983 */ /* 0x000ea20000100800 */
[----:B------:R-:W-:Y:S01]  /*330c0*/  ULDC.64 UR4, c[0x0][0x328] ;  /* 0x0000ca0000047ab9 */ /* 0x000fe20000000a00 */
[----:B------:R-:W-:Y:S01]  /*330d0*/  ULDC.64 UR6, c[0x0][0x338] ;  /* 0x0000ce0000067ab9 */ /* 0x000fe20000000a00 */
[----:B------:R-:W-:Y:S01]  /*330e0*/  IMAD R0, R30, UR4, RZ ;  /* 0x000000041e007c24 */ /* 0x000fe2000f8e02ff */
[----:B-----5:R-:W-:Y:S01]  /*330f0*/  SHF.R.S32.HI R28, RZ, 0x1f, R8 ;  /* 0x0000001fff1c7819 */ /* 0x020fe20000011408 */
[C---:B------:R-:W-:Y:S01]  /*33100*/  IMAD.WIDE.U32 R2, R5.reuse, UR4, RZ ;  /* 0x0000000405027c25 */ /* 0x040fe2000f8e00ff */
[----:B------:R-:W1:Y:S01]  /*33110*/  S2R R14, SR_TID.X ;  /* 0x00000000000e7919 */ /* 0x000e620000002100 */
[----:B------:R-:W-:Y:S01]  /*33120*/  SHF.R.S32.HI R29, RZ, 0x1f, R6 ;  /* 0x0000001fff1d7819 */ /* 0x000fe20000011406 */
[----:B------:R-:W3:Y:S01]  /*33130*/  LDC R12, c[0x0][0x2f4] ;  /* 0x0000bd00ff0c7b82 */ /* 0x000ee20000000800 */
        /* <DEDUP_REMOVED lines=10> */
[----:B------:R-:W-:-:S04]  /*331e0*/  ULDC.64 UR6, c[0x0][0x318] ;  /* 0x0000c60000067ab9 */ /* 0x000fc80000000a00 */
[----:B------:R-:W-:Y:S01]  /*331f0*/  IADD3 R3, R3, R0, RZ ;  /* 0x0000000003037210 */ /* 0x000fe20007ffe0ff */
[----:B------:R-:W-:Y:S02]  /*33200*/  IMAD R0, R29, UR4, RZ ;  /* 0x000000041d007c24 */ /* 0x000fe4000f8e02ff */
[----:B-1----:R-:W-:Y:S02]  /*33210*/  IMAD.SHL.U32 R13, R14, 0x10, RZ ;  /* 0x000000100e0d7824 */ /* 0x002fe400078e00ff */
[C---:B------:R-:W-:Y:S02]  /*33220*/  IMAD R0, R6.reuse, UR5, R0 ;  /* 0x0000000506007c24 */ /* 0x040fe4000f8e0200 */
[----:B------:R-:W-:Y:S01]  /*33230*/  IMAD.WIDE.U32 R2, R6, UR4, R2 ;  /* 0x0000000406027c25 */ /* 0x000fe2000f8e0002 */
[----:B------:R-:W-:Y:S01]  /*33240*/  ULDC.64 UR4, c[0x0][0x330] ;  /* 0x0000cc0000047ab9 */ /* 0x000fe20000000a00 */
[----:B------:R-:W-:Y:S02]  /*33250*/  LOP3.LUT R13, R13, 0x30, RZ, 0xc0, !PT ;  /* 0x000000300d0d7812 */ /* 0x000fe400078ec0ff */
        /* <DEDUP_REMOVED lines=24> */
[----:B--2---:R-:W-:-:S05]  /*333e0*/  IADD3 R2, P0, R11, R2, RZ ;  /* 0x000000020b027210 */ /* 0x004fca0007f1e0ff */
[----:B---3--:R-:W-:Y:S02]  /*333f0*/  IMAD.X R3, RZ, RZ, R0, P0 ;  /* 0x000000ffff037224 */ /* 0x008fe400000e0600 */
[----:B------:R-:W-:Y:S02]  /*33400*/  IMAD.IADD R0, R17, 0x1, R34 ;  /* 0x0000000111007824 */ /* 0x000fe400078e0222 */
[----:B------:R-:W-:Y:S04]  /*33410*/  SHFL.IDX PT, R34, R10, 0x2, 0x1c1f ;  /* 0x005c1f000a227f89 */ /* 0x000fe800000e0000 */
[----:B------:R-:W-:Y:S04]  /*33420*/  LDGSTS.E.BYPASS.LTC128B.128 [R0+0xf200], desc[UR54][R2.64], !P4 ;  /* 0x0f20000002007fae */ /* 0x000fe8000e101d76 */
[----:B------:R-:W-:Y:S04]  /*33430*/  LDGSTS.E.BYPASS.LTC128B.128 [R0+0x11a00], desc[UR54][R2.64+0x40], !P3 ;  /* 0x11a0004002007fae */ /* 0x000fe8000d901d76 */
[----:B------:R1:W-:Y:S04]  /*33440*/  LDGSTS.E.BYPASS.LTC128B.128 [R0+0x14200], desc[UR54][R2.64+0x80], !P2 ;  /* 0x1420008002007fae */ /* 0x0003e8000d101d76 */
[----:B-1----:R-:W1:Y:S04]  /*33450*/  SHFL.IDX PT, R2, R9, 0x1, 0x1c1f ;  /* 0x003c1f0009027f89 */ /* 0x002e6800000e0000 */
[----:B------:R-:W2:Y:S01]  /*33460*/  SHFL.IDX PT, R3, R10, 0x1, 0x1c1f ;  /* 0x003c1f000a037f89 */ /* 0x000ea200000e0000 */
[----:B-1----:R-:W-:-:S04]  /*33470*/  IADD3 R2, P0, R11, R2, RZ ;  /* 0x000000020b027210 */ /* 0x002fc80007f1e0ff */
[----:B--2---:R-:W-:-:S05]  /*33480*/  IADD3.X R3, RZ, R3, RZ, P0, !PT ;  /* 0x00000003ff037210 */ /* 0x004fca00007fe4ff */
        /* <DEDUP_REMOVED lines=17> */
.L_x_7214:
[----:B------:R-:W3:Y:S02]  /*335a0*/  S2R R3, SR_TID.X ;  /* 0x0000000000037919 */ /* 0x000ee40000002100 */
[----:B---3--:R-:W-:-:S05]  /*335b0*/  IMAD.SHL.U32 R3, R3, 0x10, RZ ;  /* 0x0000001003037824 */ /* 0x008fca00078e00ff */
[----:B------:R-:W-:-:S04]  /*335c0*/  LOP3.LUT R3, R3, 0x30, RZ, 0xc0, !PT ;  /* 0x0000003003037812 */ /* 0x000fc800078ec0ff */
        /* <DEDUP_REMOVED lines=10> */
.L_x_6920:
        /* <DEDUP_REMOVED lines=11> */
.L_x_6921:
[----:B------:R2:W-:Y:S01]  /*33720*/  SYNCS.ARRIVE.TRANS64.A1T0 RZ, [R4+URZ+0x33470], RZ ;  /* 0x033470ff04ff79a7 */ /* 0x0005e2000810003f */
[----:B------:R-:W-:Y:S05]  /*33730*/  @!P3 BRA `(.L_x_6922) ;  /* 0x000000000004b947 */ /* 0x000fea0003800000 */
[----:B------:R-:W-:Y:S01]  /*33740*/  BPT.TRAP 0x1 ;  /* 0x000000040000795c */ /* 0x000fe20000300000 */
.L_x_6922:
[----:B------:R-:W3:Y:S01]  /*33750*/  SYNCS.PHASECHK.TRANS64.TRYWAIT P0, [R4+URZ+0x33440], R31 ;  /* 0x0334401f040075a7 */ /* 0x000ee2000800017f */
[----:B------:R-:W-:Y:S04]  /*33760*/  BSSY B0, `(.L_x_6923) ;  /* 0x0000002000007945 */ /* 0x000fe80003800000 */
[----:B---3--:R-:W-:Y:S05]  /*33770*/  @!P0 BRA `(.L_x_6924) ;  /* 0x0000009c00488947 */ /* 0x008fea0003800000 */
.L_x_7215:
[----:B------:R-:W-:Y:S05]  /*33780*/  BSYNC B0 ;  /* 0x0000000000007941 */ /* 0x000fea0003800000 */
.L_x_6923:
        /* <DEDUP_REMOVED lines=11> */
[----:B------:R-:W-:Y:S01]  /*33840*/  IMAD R5, R28, UR4, RZ ;  /* 0x000000041c057c24 */ /* 0x000fe2000f8e02ff */
        /* <DEDUP_REMOVED lines=13> */
[----:B----4-:R-:W-:Y:S02]  /*33920*/  IMAD.SHL.U32 R13, R14, 0x10, RZ ;  /* 0x000000100e0d7824 */ /* 0x010fe400078e00ff */
        /* <DEDUP_REMOVED lines=26> */
[----:B----4-:R-:W-:-:S04]  /*33ad0*/  IADD3 R2, P0, R23, R2, RZ ;  /* 0x0000000217027210 */ /* 0x010fc80007f1e0ff */
[----:B-----5:R-:W-:-:S05]  /*33ae0*/  IADD3.X R3, RZ, R3, RZ, P0, !PT ;  /* 0x00000003ff037210 */ /* 0x020fca00007fe4ff */
        /* <DEDUP_REMOVED lines=13> */
[----:B------:R-:W-:Y:S04]  /*33bc0*/  LDGSTS.E.BYPASS.LTC128B.128 [R0+0x25a00], desc[UR54][R2.64], !P4 ;  /* 0x25a0000002007fae */ /* 0x000fe8000e101d76 */
[----:B------:R-:W-:Y:S04]  /*33bd0*/  LDGSTS.E.BYPASS.LTC128B.128 [R0+0x28200], desc[UR54][R2.64+0x40], !P3 ;  /* 0x2820004002007fae */ /* 0x000fe8000d901d76 */
[----:B------:R4:W-:Y:S04]  /*33be0*/  LDGSTS.E.BYPASS.LTC128B.128 [R0+0x2aa00], desc[UR54][R2.64+0x80], !P2 ;  /* 0x2aa0008002007fae */ /* 0x0009e8000d101d76 */
[----:B----4-:R4:W0:Y:S02]  /*33bf0*/  SHFL.IDX PT, R2, R6, RZ, 0x1c1f ;  /* 0x001c1fff06027589 */ /* 0x01082400000e0000 */
.L_x_7227:
        /* <DEDUP_REMOVED lines=10> */
.L_x_6926:
        /* <DEDUP_REMOVED lines=11> */
.L_x_6927:
[----:B------:R-:W-:Y:S01]  /*33d50*/  IMAD.U32 R0, RZ, RZ, UR37 ;  /* 0x00000025ff007e24 */ /* 0x000fe2000f8e00ff */
[----:B------:R0:W-:Y:S04]  /*33d60*/  SYNCS.ARRIVE.TRANS64.A1T0 RZ, [R4+URZ+0x33430], RZ ;  /* 0x033430ff04ff79a7 */ /* 0x0001e8000810003f */
[----:B------:R-:W-:-:S13]  /*33d70*/  ISETP.NE.AND P0, PT, R0, 0x3, PT ;  /* 0x000000030000780c */ /* 0x000fda0003f05270 */
[----:B0-----:R-:W-:Y:S05]  /*33d80*/  @!P0 BRA `(.L_x_6928) ;  /* 0x0000000000048947 */ /* 0x001fea0003800000 */
[----:B------:R-:W-:Y:S01]  /*33d90*/  BPT.TRAP 0x1 ;  /* 0x000000040000795c */ /* 0x000fe20000300000 */
.L_x_6928:
[----:B------:R-:W-:Y:S01]  /*33da0*/  LOP3.LUT R3, R21, 0x1, RZ, 0x3c, !PT ;  /* 0x0000000115037812 */ /* 0x000fe200078e3cff */
[----:B------:R-:W-:Y:S01]  /*33db0*/  IMAD R2, R20, 0x8, R17 ;  /* 0x0000000814027824 */ /* 0x000fe200078e0211 */
[----:B------:R-:W-:Y:S02]  /*33dc0*/  BSSY B0, `(.L_x_6929) ;  /* 0x0000004000007945 */ /* 0x000fe40003800000 */
[----:B------:R-:W-:-:S04]  /*33dd0*/  SHF.L.U32 R3, R3, 0x1f, RZ ;  /* 0x0000001f03037819 */ /* 0x000fc800000006ff */
[----:B------:R-:W0:Y:S02]  /*33de0*/  SYNCS.PHASECHK.TRANS64.TRYWAIT P2, [R2+URZ+0x33470], R3 ;  /* 0x03347003020075a7 */ /* 0x000e24000804017f */
[----:B0-----:R-:W-:Y:S05]  /*33df0*/  @!P2 BRA `(.L_x_6930) ;  /* 0x0000009c0038a947 */ /* 0x001fea0003800000 */
.L_x_7228:
[----:B------:R-:W-:Y:S05]  /*33e00*/  BSYNC B0 ;  /* 0x0000000000007941 */ /* 0x000fea0003800000 */
.L_x_6929:
[----:B------:R-:W-:-:S04]  /*33e10*/  MOV R0, UR39 ;  /* 0x0000002700007c02 */ /* 0x000fc80008000f00 */
[----:B------:R-:W-:-:S13]  /*33e20*/  ISETP.NE.AND P2, PT, R0, 0x3, PT ;  /* 0x000000030000780c */ /* 0x000fda0003f45270 */
[----:B------:R-:W-:Y:S05]  /*33e30*/  @!P2 BRA `(.L_x_6931) ;  /* 0x000000000004a947 */ /* 0x000fea0003800000 */
[----:B------:R-:W-:Y:S01]  /*33e40*/  BPT.TRAP 0x1 ;  /* 0x000000040000795c */ /* 0x000fe20000300000 */
.L_x_6931:
[----:B------:R-:W-:Y:S01]  /*33e50*/  SHF.L.U32 R3, R21, 0x1f, RZ ;  /* 0x0000001f15037819 */ /* 0x000fe200000006ff */
[----:B------:R-:W-:-:S03]  /*33e60*/  IMAD R0, R20, 0x7800, RZ ;  /* 0x0000780014007824 */ /* 0x000fc600078e02ff */
[----:B------:R-:W0:Y:S02]  /*33e70*/  SYNCS.PHASECHK.TRANS64.TRYWAIT P2, [R2+URZ+0x33460], R3 ;  /* 0x03346003020075a7 */ /* 0x000e24000804017f */
[----:B0-----:R-:W-:Y:S05]  /*33e80*/  @!P2 BRA `(.L_x_6932) ;  /* 0x0000009c0028a947 */ /* 0x001fea0003800000 */
.L_x_7229:
[C---:B--23--:R-:W-:Y:S01]  /*33e90*/  LOP3.LUT R4, R0.reuse, R22, RZ, 0xfc, !PT ;  /* 0x0000001600047212 */ /* 0x04cfe200078efcff */
[----:B------:R-:W-:Y:S05]  /*33ea0*/  WARPSYNC.ALL ;  /* 0x0000000000007948 */ /* 0x000fea0003800000 */
[----:B------:R-:W-:Y:S01]  /*33eb0*/  IMAD.IADD R5, R17, 0x1, R4 ;  /* 0x0000000111057824 */ /* 0x000fe200078e0204 */
[C---:B------:R-:W-:Y:S01]  /*33ec0*/  LOP3.LUT R3, R0.reuse, R16, RZ, 0xfc, !PT ;  /* 0x0000001000037212 */ /* 0x040fe200078efcff */
[C---:B------:R-:W-:Y:S01]  /*33ed0*/  VIADD R12, R0.reuse, 0x2800 ;  /* 0x00002800000c7836 */ /* 0x040fe20000000000 */
[C---:B------:R-:W-:Y:S01]  /*33ee0*/  IADD3 R21, R0.reuse, 0x5000, RZ ;  /* 0x0000500000157810 */ /* 0x040fe20007ffe0ff */
[C---:B------:R-:W-:Y:S01]  /*33ef0*/  VIADD R13, R0.reuse, 0x800 ;  /* 0x00000800000d7836 */ /* 0x040fe20000000000 */
[----:B------:R-:W-:Y:S01]  /*33f00*/  IADD3 R20, R0, 0x3000, RZ ;  /* 0x0000300000147810 */ /* 0x000fe20007ffe0ff */
        /* <DEDUP_REMOVED lines=38> */
[C---:B------:R-:W-:Y:S01]  /*34170*/  IADD3 R3, R17.reuse, R3, RZ ;  /* 0x0000000311037210 */ /* 0x040fe20007ffe0ff */
[----:B0-----:R-:W-:Y:S02]  /*34180*/  IMAD.IADD R4, R17, 0x1, R13 ;  /* 0x0000000111047824 */ /* 0x001fe400078e020d */
[----:B------:R-:W-:-:S04]  /*34190*/  VIADD R13, R0, 0x1800 ;  /* 0x00001800000d7836 */ /* 0x000fc80000000000 */
        /* <DEDUP_REMOVED lines=45> */
[----:B0-----:R-:W-:Y:S02]  /*34470*/  IADD3 R20, R0, 0x4000, RZ ;  /* 0x0000400000147810 */ /* 0x001fe40007ffe0ff */
        /* <DEDUP_REMOVED lines=16> */
[C-C-:B------:R-:W-:Y:S02]  /*34580*/  PRMT R10, R6.reuse, 0x6420, R7.reuse ;  /* 0x00006420060a7816 */ /* 0x140fe40000000007 */
[----:B------:R-:W-:Y:S02]  /*34590*/  PRMT R11, R6, 0x7531, R7 ;  /* 0x00007531060b7816 */ /* 0x000fe40000000007 */
[----:B------:R-:W-:-:S03]  /*345a0*/  IADD3 R13, R0, 0x6800, RZ ;  /* 0x00006800000d7810 */ /* 0x000fc60007ffe0ff */
[----:B------:R0:W-:Y:S04]  /*345b0*/  STSM.16.M88.4 [R3], R8 ;  /* 0x0000000803007844 */ /* 0x0001e80000000200 */
[----:B------:R-:W2:Y:S01]  /*345c0*/  LDSM.16.MT88.4 R4, [R4+0xf200] ;  /* 0x00f200000404783b */ /* 0x000ea20000004200 */
[C---:B0-----:R-:W-:Y:S01]  /*345d0*/  VIADD R3, R0.reuse, 0x4800 ;  /* 0x0000480000037836 */ /* 0x041fe20000000000 */
[----:B------:R-:W-:Y:S02]  /*345e0*/  IADD3 R0, R0, 0x7000, RZ ;  /* 0x0000700000007810 */ /* 0x000fe40007ffe0ff */
[C-C-:B--2---:R-:W-:Y:S02]  /*345f0*/  PRMT R8, R4.reuse, 0x6420, R5.reuse ;  /* 0x0000642004087816 */ /* 0x144fe40000000005 */
[----:B------:R-:W-:-:S02]  /*34600*/  PRMT R9, R4, 0x7531, R5 ;  /* 0x0000753104097816 */ /* 0x000fc40000000005 */
        /* <DEDUP_REMOVED lines=55> */
.L_x_6933:
[----:B--2---:R2:W-:Y:S01]  /*34980*/  SYNCS.ARRIVE.TRANS64.A1T0 RZ, [R2+URZ+0x33450], RZ ;  /* 0x033450ff02ff79a7 */ /* 0x0045e2000810003f */
[----:B------:R-:W-:Y:S06]  /*34990*/  BAR.SYNC.DEFER_BLOCKING 0x2, 0x80 ;  /* 0x0082000000007b1d */ /* 0x000fec0000010000 */
[----:B------:R-:W-:Y:S05]  /*349a0*/  @!P0 BRA `(.L_x_6934) ;  /* 0x0000000000048947 */ /* 0x000fea0003800000 */
[----:B------:R-:W-:Y:S01]  /*349b0*/  BPT.TRAP 0x1 ;  /* 0x000000040000795c */ /* 0x000fe20000300000 */
.L_x_6934:
[----:B0-----:R-:W3:Y:S01]  /*349c0*/  LDL R0, [R1+0x18] ;  /* 0x0000180001007983 */ /* 0x001ee20000100800 */
[----:B--2---:R-:W-:Y:S02]  /*349d0*/  VIADD R2, R2, 0x33480 ;  /* 0x0003348002027836 */ /* 0x004fe40000000000 */
[----:B------:R-:W-:Y:S02]  /*349e0*/  IMAD.MOV.U32 R20, RZ, RZ, R32 ;  /* 0x000000ffff147224 */ /* 0x000fe400078e0020 */
[----:B------:R-:W-:Y:S01]  /*349f0*/  IMAD.MOV.U32 R21, RZ, RZ, R37 ;  /* 0x000000ffff157224 */ /* 0x000fe200078e0025 */
[----:B---3--:R-:W-:-:S04]  /*34a00*/  PRMT R2, R0, 0x654, R2 ;  /* 0x0000065400027816 */ /* 0x008fc80000000002 */
[----:B------:R2:W-:Y:S01]  /*34a10*/  SYNCS.ARRIVE.TRANS64.RED.A1T0 RZ, [R2+URZ], RZ ;  /* 0x000000ff02ff79a7 */ /* 0x0005e2000810043f */
[----:B------:R-:W-:Y:S05]  /*34a20*/  @P1 BRA `(.L_x_6935) ;  /* 0xffffffe0007c1947 */ /* 0x000fea000383ffff */
.L_x_6915:
        /* <DEDUP_REMOVED lines=19> */
.L_x_6937:
[----:B------:R-:W-:Y:S05]  /*34b60*/  BSYNC B0 ;  /* 0x0000000000007941 */ /* 0x000fea0003800000 */
.L_x_6936:
[----:B------:R-:W-:Y:S05]  /*34b70*/  @!P0 BRA `(.L_x_6938) ;  /* 0x0000000000048947 */ /* 0x000fea0003800000 */
[----:B------:R-:W-:Y:S01]  /*34b80*/  BPT.TRAP 0x1 ;  /* 0x000000040000795c */ /* 0x000fe20000300000 */
.L_x_6938:
[----:B------:R-:W-:Y:S01]  /*34b90*/  LOP3.LUT R3, R37, 0x1, RZ, 0x3c, !PT ;  /* 0x0000000125037812 */ /* 0x000fe200078e3cff */
[----:B------:R-:W-:Y:S01]  /*34ba0*/  IMAD R0, R32, 0x8, R17 ;  /* 0x0000000820007824 */ /* 0x000fe200078e0211 */
[----:B------:R-:W-:Y:S02]  /*34bb0*/  BSSY B0, `(.L_x_6939) ;  /* 0x0000004000007945 */ /* 0x000fe40003800000 */
[----:B------:R-:W-:-:S04]  /*34bc0*/  SHF.L.U32 R3, R3, 0x1f, RZ ;  /* 0x0000001f03037819 */ /* 0x000fc800000006ff */
[----:B------:R-:W0:Y:S02]  /*34bd0*/  SYNCS.PHASECHK.TRANS64.TRYWAIT P1, [R0+URZ+0x33470], R3 ;  /* 0x03347003000075a7 */ /* 0x000e24000802017f */
[----:B0-----:R-:W-:Y:S05]  /*34be0*/  @!P1 BRA `(.L_x_6940) ;  /* 0x0000008c00e49947 */ /* 0x001fea0003800000 */
.L_x_7230:
[----:B------:R-:W-:Y:S05]  /*34bf0*/  BSYNC B0 ;  /* 0x0000000000007941 */ /* 0x000fea0003800000 */
.L_x_6939:
[----:B------:R-:W-:-:S05]  /*34c00*/  IMAD.U32 R2, RZ, RZ, UR39 ;  /* 0x00000027ff027e24 */ /* 0x000fca000f8e00ff */
[----:B------:R-:W-:-:S13]  /*34c10*/  ISETP.NE.AND P1, PT, R2, 0x3, PT ;  /* 0x000000030200780c */ /* 0x000fda0003f25270 */
[----:B------:R-:W-:Y:S05]  /*34c20*/  @!P1 BRA `(.L_x_6941) ;  /* 0x0000000000049947 */ /* 0x000fea0003800000 */
[----:B------:R-:W-:Y:S01]  /*34c30*/  BPT.TRAP 0x1 ;  /* 0x000000040000795c */ /* 0x000fe20000300000 */
.L_x_6941:
[----:B0-----:R-:W-:-:S04]  /*34c40*/  SHF.L.U32 R3, R37, 0x1f, RZ ;  /* 0x0000001f25037819 */ /* 0x001fc800000006ff */
[----:B------:R-:W0:Y:S02]  /*34c50*/  SYNCS.PHASECHK.TRANS64.TRYWAIT P1, [R0+URZ+0x33460], R3 ;  /* 0x03346003000075a7 */ /* 0x000e24000802017f */
[----:B0-----:R-:W-:Y:S05]  /*34c60*/  @!P1 BRA `(.L_x_6942) ;  /* 0x0000008c00d89947 */ /* 0x001fea0003800000 */
.L_x_7231:
[----:B------:R-:W-:Y:S01]  /*34c70*/  IMAD R2, R32, 0x7800, RZ ;  /* 0x0000780020027824 */ /* 0x000fe200078e02ff */
[----:B------:R-:W-:Y:S05]  /*34c80*/  WARPSYNC.ALL ;  /* 0x0000000000007948 */ /* 0x000fea0003800000 */
[C---:B------:R-:W-:Y:S01]  /*34c90*/  LOP3.LUT R4, R2.reuse, R22, RZ, 0xfc, !PT ;  /* 0x0000001602047212 */ /* 0x040fe200078efcff */
[C---:B------:R-:W-:Y:S01]  /*34ca0*/  VIADD R13, R2.reuse, 0x2800 ;  /* 0x00002800020d7836 */ /* 0x040fe20000000000 */
[C---:B0-----:R-:W-:Y:S01]  /*34cb0*/  IADD3 R3, R2.reuse, 0x800, RZ ;  /* 0x0000080002037810 */ /* 0x041fe20007ffe0ff */
[----:B------:R-:W-:Y:S02]  /*34cc0*/  VIADD R20, R2, 0x5000 ;  /* 0x0000500002147836 */ /* 0x000fe40000000000 */
        /* <DEDUP_REMOVED lines=13> */
[----:B------:R0:W-:Y:S01]  /*34da0*/  STSM.16.M88.4 [R12], R8 ;  /* 0x000000080c007844 */ /* 0x0001e20000000200 */
[----:B------:R-:W-:-:S02]  /*34db0*/  IMAD.IADD R6, R17, 0x1, R4 ;  /* 0x0000000111067824 */ /* 0x000fc400078e0204 */
[----:B------:R-:W-:-:S04]  /*34dc0*/  IMAD.IADD R13, R19, 0x1, R13 ;  /* 0x00000001130d7824 */ /* 0x000fc800078e020d */
        /* <DEDUP_REMOVED lines=11> */
[----:B------:R-:W-:Y:S02]  /*34e80*/  IMAD.IADD R5, R17, 0x1, R4 ;  /* 0x0000000111057824 */ /* 0x000fe400078e0204 */
[----:B------:R-:W-:-:S04]  /*34e90*/  IMAD.IADD R20, R19, 0x1, R20 ;  /* 0x0000000113147824 */ /* 0x000fc800078e0214 */
[----:B------:R-:W2:Y:S01]  /*34ea0*/  LDSM.16.MT88.4 R4, [R5+0xf200] ;  /* 0x00f200000504783b */ /* 0x000ea20000004200 */
[----:B0-----:R-:W-:Y:S02]  /*34eb0*/  IADD3 R14, R2, 0x1800, RZ ;  /* 0x00001800020e7810 */ /* 0x001fe40007ffe0ff */
[C-C-:B--2---:R-:W-:Y:S02]  /*34ec0*/  PRMT R8, R4.reuse, 0x6420, R5.reuse ;  /* 0x0000642004087816 */ /* 0x144fe40000000005 */
[----:B------:R-:W-:Y:S02]  /*34ed0*/  PRMT R9, R4, 0x7531, R5 ;  /* 0x0000753104097816 */ /* 0x000fe40000000005 */
[----:B------:R-:W-:Y:S02]  /*34ee0*/  LOP3.LUT R4, R12, R16, RZ, 0xfc, !PT ;  /* 0x000000100c047212 */ /* 0x000fe400078efcff */
[C-C-:B------:R-:W-:Y:S02]  /*34ef0*/  PRMT R10, R6.reuse, 0x6420, R7.reuse ;  /* 0x00006420060a7816 */ /* 0x140fe40000000007 */
[----:B------:R-:W-:Y:S01]  /*34f00*/  PRMT R11, R6, 0x7531, R7 ;  /* 0x00007531060b7816 */ /* 0x000fe20000000007 */
[----:B------:R-:W-:Y:S01]  /*34f10*/  IMAD.IADD R15, R19, 0x1, R4 ;  /* 0x00000001130f7824 */ /* 0x000fe200078e0204 */
[-C--:B------:R-:W-:Y:S01]  /*34f20*/  LOP3.LUT R4, R3, R22.reuse, RZ, 0xfc, !PT ;  /* 0x0000001603047212 */ /* 0x080fe200078efcff */
[----:B------:R-:W-:Y:S01]  /*34f30*/  VIADD R3, R2, 0x3000 ;  /* 0x0000300002037836 */ /* 0x000fe20000000000 */
[----:B------:R-:W-:-:S02]  /*34f40*/  LOP3.LUT R12, R12, R22, RZ, 0xfc, !PT ;  /* 0x000000160c0c7212 */ /* 0x000fc400078efcff */
[----:B------:R0:W-:Y:S01]  /*34f50*/  STSM.16.M88.4 [R15], R8 ;  /* 0x000000080f007844 */ /* 0x0001e20000000200 */
[----:B------:R-:W-:-:S06]  /*34f60*/  IMAD.IADD R6, R17, 0x1, R4 ;  /* 0x0000000111067824 */ /* 0x000fcc00078e0204 */
        /* <DEDUP_REMOVED lines=10> */
[----:B------:R-:W-:Y:S01]  /*35010*/  STSM.16.M88.4 [R21], R8 ;  /* 0x0000000815007844 */ /* 0x000fe20000000200 */
[----:B------:R-:W-:Y:S01]  /*35020*/  IMAD.IADD R5, R17, 0x1, R4 ;  /* 0x0000000111057824 */ /* 0x000fe200078e0204 */
[----:B------:R-:W-:-:S05]  /*35030*/  LOP3.LUT R14, R14, R22, RZ, 0xfc, !PT ;  /* 0x000000160e0e7212 */ /* 0x000fca00078efcff */
[----:B------:R-:W0:Y:S02]  /*35040*/  LDSM.16.MT88.4 R4, [R5+0xf200] ;  /* 0x00f200000504783b */ /* 0x000e240000004200 */
[C-C-:B0-----:R-:W-:Y:S02]  /*35050*/  PRMT R8, R4.reuse, 0x6420, R5.reuse ;  /* 0x0000642004087816 */ /* 0x141fe40000000005 */
[----:B------:R-:W-:Y:S02]  /*35060*/  PRMT R9, R4, 0x7531, R5 ;  /* 0x0000753104097816 */ /* 0x000fe40000000005 */
[----:B------:R-:W-:Y:S02]  /*35070*/  LOP3.LUT R4, R18, R16, RZ, 0xfc, !PT ;  /* 0x0000001012047212 */ /* 0x000fe400078efcff */
[C-C-:B------:R-:W-:Y:S02]  /*35080*/  PRMT R10, R6.reuse, 0x6420, R7.reuse ;  /* 0x00006420060a7816 */ /* 0x140fe40000000007 */
[----:B------:R-:W-:Y:S01]  /*35090*/  PRMT R11, R6, 0x7531, R7 ;  /* 0x00007531060b7816 */ /* 0x000fe20000000007 */
[----:B------:R-:W-:Y:S01]  /*350a0*/  IMAD.IADD R4, R19, 0x1, R4 ;  /* 0x0000000113047824 */ /* 0x000fe200078e0204 */
[----:B------:R-:W-:-:S02]  /*350b0*/  LOP3.LUT R6, R15, R22, RZ, 0xfc, !PT ;  /* 0x000000160f067212 */ /* 0x000fc400078efcff */
[----:B------:R-:W-:Y:S02]  /*350c0*/  LOP3.LUT R15, R15, R16, RZ, 0xfc, !PT ;  /* 0x000000100f0f7212 */ /* 0x000fe400078efcff */
[----:B------:R-:W-:Y:S01]  /*350d0*/  IADD3 R21, R17, R6, RZ ;  /* 0x0000000611157210 */ /* 0x000fe20007ffe0ff */
[----:B------:R-:W-:Y:S01]  /*350e0*/  STSM.16.M88.4 [R4], R8 ;  /* 0x0000000804007844 */ /* 0x000fe20000000200 */
[----:B------:R-:W-:Y:S01]  /*350f0*/  LOP3.LUT R18, R18, R22, RZ, 0xfc, !PT ;  /* 0x0000001612127212 */ /* 0x000fe200078efcff */
[----:B------:R-:W-:Y:S02]  /*35100*/  IMAD.IADD R15, R19, 0x1, R15 ;  /* 0x00000001130f7824 */ /* 0x000fe400078e020f */
[----:B------:R-:W0:Y:S02]  /*35110*/  LDSM.16.MT88.4 R4, [R21+0xf200] ;  /* 0x00f200001504783b */ /* 0x000e240000004200 */
[----:B------:R-:W-:Y:S01]  /*35120*/  IMAD.IADD R18, R17, 0x1, R18 ;  /* 0x0000000111127824 */ /* 0x000fe200078e0212 */
[----:B0-----:R-:W-:-:S02]  /*35130*/  PRMT R8, R4, 0x6420, R5 ;  /* 0x0000642004087816 */ /* 0x001fc40000000005 */
[----:B------:R-:W-:Y:S01]  /*35140*/  PRMT R9, R4, 0x7531, R5 ;  /* 0x0000753104097816 */ /* 0x000fe20000000005 */
[----:B------:R-:W-:Y:S01]  /*35150*/  IMAD.IADD R5, R17, 0x1, R12 ;  /* 0x0000000111057824 */ /* 0x000fe200078e020c */
[C---:B------:R-:W-:Y:S01]  /*35160*/  PRMT R10, R6.reuse, 0x6420, R7 ;  /* 0x00006420060a7816 */ /* 0x040fe20000000007 */
[----:B------:R-:W-:Y:S01]  /*35170*/  IMAD.IADD R12, R19, 0x1, R3 ;  /* 0x00000001130c7824 */ /* 0x000fe200078e0203 */
[----:B------:R-:W-:Y:S01]  /*35180*/  PRMT R11, R6, 0x7531, R7 ;  /* 0x00007531060b7816 */ /* 0x000fe20000000007 */
[----:B------:R-:W-:-:S04]  /*35190*/  VIADD R3, R2, 0x3800 ;  /* 0x0000380002037836 */ /* 0x000fc80000000000 */
[----:B------:R0:W-:Y:S04]  /*351a0*/  STSM.16.M88.4 [R13], R8 ;  /* 0x000000080d007844 */ /* 0x0001e80000000200 */
[----:B------:R-:W2:Y:S01]  /*351b0*/  LDSM.16.MT88.4 R4, [R5+0xf200] ;  /* 0x00f200000504783b */ /* 0x000ea20000004200 */
[----:B0-----:R-:W-:Y:S02]  /*351c0*/  IADD3 R13, R2, 0x6000, RZ ;  /* 0x00006000020d7810 */ /* 0x001fe40007ffe0ff */
        /* <DEDUP_REMOVED lines=10> */
[C---:B------:R-:W-:Y:S02]  /*35270*/  VIADD R3, R2.reuse, 0x4000 ;  /* 0x0000400002037836 */ /* 0x040fe40000000000 */
[----:B0-----:R-:W-:Y:S01]  /*35280*/  VIADD R12, R2, 0x4800 ;  /* 0x00004800020c7836 */ /* 0x001fe20000000000 */
[C-C-:B--2---:R-:W-:Y:S02]  /*35290*/  PRMT R8, R4.reuse, 0x6420, R5.reuse ;  /* 0x0000642004087816 */ /* 0x144fe40000000005 */
        /* <DEDUP_REMOVED lines=24> */
[----:B------:R-:W-:Y:S01]  /*35420*/  IMAD.IADD R4, R19, 0x1, R4 ;  /* 0x0000000113047824 */ /* 0x000fe200078e0204 */
[----:B------:R-:W-:-:S04]  /*35430*/  IADD3 R6, R17, R6, RZ ;  /* 0x0000000611067210 */ /* 0x000fc80007ffe0ff */
        /* <DEDUP_REMOVED lines=51> */
.L_x_6943:
[----:B--2---:R2:W-:Y:S01]  /*35770*/  SYNCS.ARRIVE.TRANS64.A1T0 RZ, [R0+URZ+0x33450], RZ ;  /* 0x033450ff00ff79a7 */ /* 0x0045e2000810003f */
[----:B------:R-:W-:Y:S06]  /*35780*/  BAR.SYNC.DEFER_BLOCKING 0x2, 0x80 ;  /* 0x0082000000007b1d */ /* 0x000fec0000010000 */
[----:B------:R-:W-:Y:S05]  /*35790*/  @!P0 BRA `(.L_x_6944) ;  /* 0x0000000000048947 */ /* 0x000fea0003800000 */
[----:B------:R-:W-:Y:S01]  /*357a0*/  BPT.TRAP 0x1 ;  /* 0x000000040000795c */ /* 0x000fe20000300000 */
.L_x_6944:
[----:B0-----:R-:W3:Y:S01]  /*357b0*/  LDL R2, [R1+0x18] ;  /* 0x0000180001027983 */ /* 0x001ee20000100800 */
[----:B--2---:R-:W-:Y:S01]  /*357c0*/  VIADD R0, R0, 0x33480 ;  /* 0x0003348000007836 */ /* 0x004fe20000000000 */
[----:B------:R-:W-:-:S04]  /*357d0*/  IADD3 R32, R32, 0x1, RZ ;  /* 0x0000000120207810 */ /* 0x000fc80007ffe0ff */
[----:B------:R-:W-:-:S04]  /*357e0*/  ISETP.NE.AND P0, PT, R32, 0x2, PT ;  /* 0x000000022000780c */ /* 0x000fc80003f05270 */
[----:B------:R-:W-:Y:S02]  /*357f0*/  SEL R32, R32, RZ, P0 ;  /* 0x000000ff20207207 */ /* 0x000fe40000000000 */
[----:B---3--:R-:W-:-:S04]  /*35800*/  PRMT R0, R2, 0x654, R0 ;  /* 0x0000065402007816 */ /* 0x008fc80000000000 */
[----:B------:R0:W-:Y:S02]  /*35810*/  SYNCS.ARRIVE.TRANS64.RED.A1T0 RZ, [R0+URZ], RZ ;  /* 0x000000ff00ff79a7 */ /* 0x0001e4000810043f */
[----:B0-----:R-:W-:-:S04]  /*35820*/  SEL R0, RZ, 0x1, P0 ;  /* 0x00000001ff007807 */ /* 0x001fc80000000000 */
[----:B------:R-:W-:-:S07]  /*35830*/  LOP3.LUT R37, R37, R0, RZ, 0x3c, !PT ;  /* 0x0000000025257212 */ /* 0x000fce00078e3cff */
.L_x_6883:
        /* <DEDUP_REMOVED lines=10> */
[----:B-1----:R2:W3:Y:S01]  /*358e0*/  LDS.128 R24, [R17+0x334d0] ;  /* 0x0334d00011187984 */ /* 0x0024e20000000c00 */
[----:B------:R-:W-:Y:S06]  /*358f0*/  BAR.ARV 0x4, 0x180 ;  /* 0x0106000000007b1d */ /* 0x000fec0000002000 */
[----:B------:R-:W-:Y:S05]  /*35900*/  BRA `(.L_x_6946) ;  /* 0x0000000c00dc7947 */ /* 0x000fea0003800000 */
.L_x_6945:
        /* <DEDUP_REMOVED lines=9> */
[----:B------:R-:W2:Y:S01]  /*359a0*/  @!P1 LDC.64 R4, c[0x0][0xc78] ;  /* 0x00031e00ff049b82 */ /* 0x000ea20000000a00 */
[----:B0-----:R-:W-:-:S05]  /*359b0*/  @!P1 IMAD.WIDE R2, R9, 0x4, R2 ;  /* 0x0000000409029825 */ /* 0x001fca00078e0202 */
[----:B------:R2:W3:Y:S02]  /*359c0*/  @!P1 LDG.E R7, desc[UR54][R2.64] ;  /* 0x0000003602079981 */ /* 0x0004e4000c1e1900 */
[----:B--2---:R-:W-:-:S05]  /*359d0*/  @!P1 IMAD.WIDE R2, R9, 0x4, R4 ;  /* 0x0000000409029825 */ /* 0x004fca00078e0204 */
[----:B------:R-:W2:Y:S01]  /*359e0*/  @!P1 LDG.E R4, desc[UR54][R2.64] ;  /* 0x0000003602049981 */ /* 0x000ea2000c1e1900 */
[----:B-1----:R-:W-:Y:S01]  /*359f0*/  IMAD.MOV.U32 R25, RZ, RZ, RZ ;  /* 0x000000ffff197224 */ /* 0x002fe200078e00ff */
        /* <DEDUP_REMOVED lines=8> */
[----:B---3--:R-:W-:Y:S02]  /*35a80*/  @!P1 IMAD.MOV.U32 R25, RZ, RZ, R7 ;  /* 0x000000ffff199224 */ /* 0x008fe400078e0007 */
[----:B--2---:R-:W-:Y:S01]  /*35a90*/  @!P1 IMAD.MOV.U32 R5, RZ, RZ, R4 ;  /* 0x000000ffff059224 */ /* 0x004fe200078e0004 */
[----:B------:R-:W-:-:S03]  /*35aa0*/  ISETP.NE.AND P1, PT, R8, RZ, PT ;  /* 0x000000ff0800720c */ /* 0x000fc60003f25270 */
[----:B------:R-:W-:-:S05]  /*35ab0*/  IMAD R13, R5, R25, RZ ;  /* 0x00000019050d7224 */ /* 0x000fca00078e02ff */
        /* <DEDUP_REMOVED lines=16> */
.L_x_7241:
[----:B------:R-:W-:Y:S02]  /*35bc0*/  ULDC UR4, c[0x0][0xc38] ;  /* 0x00030e0000047ab9 */ /* 0x000fe40000000800 */
[----:B------:R-:W-:-:S04]  /*35bd0*/  IMAD.U32 R4, RZ, RZ, UR4 ;  /* 0x00000004ff047e24 */ /* 0x000fc8000f8e00ff */
[----:B-1----:R-:W-:-:S05]  /*35be0*/  IMAD R7, R14, R4, RZ ;  /* 0x000000040e077224 */ /* 0x002fca00078e02ff */
[----:B------:R-:W-:-:S04]  /*35bf0*/  IADD3 R6, R6, R7, RZ ;  /* 0x0000000706067210 */ /* 0x000fc80007ffe0ff */
[----:B------:R-:W-:-:S13]  /*35c00*/  ISETP.GT.AND P6, PT, R6, R0, PT ;  /* 0x000000000600720c */ /* 0x000fda0003fc4270 */
[----:B------:R-:W-:Y:S05]  /*35c10*/  @P6 BRA `(.L_x_6948) ;  /* 0x0000000000a46947 */ /* 0x000fea0003800000 */
.L_x_6951:
        /* <DEDUP_REMOVED lines=34> */
[----:B------:R0:W1:Y:S02]  /*35e40*/  SHFL.IDX PT, R14, R3, 0x1f, 0x1f ;  /* 0x03e01f00030e7f89 */ /* 0x00006400000e0000 */
.L_x_7249:
[----:B------:R-:W-:Y:S02]  /*35e50*/  ULDC UR4, c[0x0][0xc38] ;  /* 0x00030e0000047ab9 */ /* 0x000fe40000000800 */
[----:B------:R-:W-:-:S04]  /*35e60*/  IMAD.U32 R4, RZ, RZ, UR4 ;  /* 0x00000004ff047e24 */ /* 0x000fc8000f8e00ff */
[----:B-1----:R-:W-:-:S04]  /*35e70*/  IMAD R7, R14, R4, RZ ;  /* 0x000000040e077224 */ /* 0x002fc800078e02ff */
[----:B------:R-:W-:-:S05]  /*35e80*/  IMAD.IADD R6, R7, 0x1, R6 ;  /* 0x0000000107067824 */ /* 0x000fca00078e0206 */
[----:B------:R-:W-:-:S13]  /*35e90*/  ISETP.GT.AND P6, PT, R6, R0, PT ;  /* 0x000000000600720c */ /* 0x000fda0003fc4270 */
[----:B------:R-:W-:Y:S05]  /*35ea0*/  @!P6 BRA `(.L_x_6951) ;  /* 0xfffffffc005ce947 */ /* 0x000fea000383ffff */
.L_x_6948:
        /* <DEDUP_REMOVED lines=10> */
.L_x_7254:
[----:B------:R-:W-:-:S13]  /*35f50*/  ISETP.NE.AND P0, PT, R2, RZ, PT ;  /* 0x000000ff0200720c */ /* 0x000fda0003f05270 */
[----:B------:R-:W-:Y:S05]  /*35f60*/  @!P0 BRA `(.L_x_6953) ;  /* 0x0000000000108947 */ /* 0x000fea0003800000 */
[----:B------:R-:W-:Y:S01]  /*35f70*/  UMOV UR4, 0xffffffff ;  /* 0xffffffff00047882 */ /* 0x000fe20000000000 */
[----:B-1----:R-:W-:Y:S02]  /*35f80*/  IADD3 R12, R12, -0x1, RZ ;  /* 0xffffffff0c0c7810 */ /* 0x002fe40007ffe0ff */
[----:B------:R-:W-:Y:S05]  /*35f90*/  BRA.DIV UR4, `(.L_x_6954) ;  /* 0x00000086046c7947 */ /* 0x000fea000b800000 */
[----:B------:R4:W1:Y:S02]  /*35fa0*/  SHFL.IDX PT, R24, R3, R12, 0x1f ;  /* 0x00001f0c03187589 */ /* 0x00086400000e0000 */
.L_x_6953:
[----:B---3--:R-:W-:Y:S01]  /*35fb0*/  ISETP.NE.AND P0, PT, R5, 0x1, PT ;  /* 0x000000010500780c */ /* 0x008fe20003f05270 */
[----:B-1----:R-:W-:-:S04]  /*35fc0*/  IMAD R24, R24, R4, R7 ;  /* 0x0000000418187224 */ /* 0x002fc800078e0207 */
[----:B------:R-:W-:-:S08]  /*35fd0*/  IMAD.IADD R0, R0, 0x1, -R24 ;  /* 0x0000000100007824 */ /* 0x000fd000078e0a18 */
[----:B------:R-:W-:Y:S05]  /*35fe0*/  @!P0 BRA `(.L_x_6955) ;  /* 0x0000000000dc8947 */ /* 0x000fea0003800000 */
[----:B--2---:R-:W-:Y:S02]  /*35ff0*/  IABS R4, R25 ;  /* 0x0000001900047213 */ /* 0x004fe40000000000 */
[----:B------:R-:W-:Y:S02]  /*36000*/  IABS R6, R5 ;  /* 0x0000000500067213 */ /* 0x000fe40000000000 */
[----:B------:R-:W1:Y:S08]  /*36010*/  I2F.RP R7, R4 ;  /* 0x0000000400077306 */ /* 0x000e700000209400 */
[----:B------:R-:W2:Y:S08]  /*36020*/  I2F.RP R8, R6 ;  /* 0x0000000600087306 */ /* 0x000eb00000209400 */
[----:B-1----:R-:W1:Y:S08]  /*36030*/  MUFU.RCP R7, R7 ;  /* 0x0000000700077308 */ /* 0x002e700000001000 */
[----:B--2---:R-:W-:Y:S01]  /*36040*/  MUFU.RCP R8, R8 ;  /* 0x0000000800087308 */ /* 0x004fe20000001000 */
[----:B-1----:R-:W-:Y:S01]  /*36050*/  VIADD R2, R7, 0xffffffe ;  /* 0x0ffffffe07027836 */ /* 0x002fe20000000000 */
[----:B------:R-:W-:-:S06]  /*36060*/  IABS R7, R25 ;  /* 0x0000001900077213 */ /* 0x000fcc0000000000 */
[----:B0---4-:R0:W1:Y:S02]  /*36070*/  F2I.FTZ.U32.TRUNC.NTZ R3, R2 ;  /* 0x0000000200037305 */ /* 0x011064000021f000 */
[----:B0-----:R-:W-:Y:S02]  /*36080*/  IMAD.MOV.U32 R2, RZ, RZ, RZ ;  /* 0x000000ffff027224 */ /* 0x001fe400078e00ff */
[----:B-1----:R-:W-:-:S04]  /*36090*/  IMAD.MOV R9, RZ, RZ, -R3 ;  /* 0x000000ffff097224 */ /* 0x002fc800078e0a03 */
        /* <DEDUP_REMOVED lines=10> */
[----:B------:R-:W-:Y:S01]  /*36140*/  @!P1 IADD3 R9, R9, -R4, RZ ;  /* 0x8000000409099210 */ /* 0x000fe20007ffe0ff */
[----:B------:R-:W-:Y:S01]  /*36150*/  @!P1 VIADD R7, R7, 0x1 ;  /* 0x0000000107079836 */ /* 0x000fe20000000000 */
[----:B------:R-:W-:-:S02]  /*36160*/  ISETP.NE.AND P1, PT, R25, RZ, PT ;  /* 0x000000ff1900720c */ /* 0x000fc40003f25270 */
        /* <DEDUP_REMOVED lines=20> */
[----:B------:R-:W-:Y:S01]  /*362b0*/  ISETP.GE.U32.AND P0, PT, R3, R6, PT ;  /* 0x000000060300720c */ /* 0x000fe20003f06070 */
[----:B------:R-:W-:-:S04]  /*362c0*/  IMAD.MOV R3, RZ, RZ, -R7 ;  /* 0x000000ffff037224 */ /* 0x000fc800078e0a07 */
[----:B------:R-:W-:-:S08]  /*362d0*/  IMAD R3, R25, R3, R0 ;  /* 0x0000000319037224 */ /* 0x000fd000078e0200 */
[----:B------:R-:W-:-:S04]  /*362e0*/  @P0 VIADD R4, R4, 0x1 ;  /* 0x0000000104040836 */ /* 0x000fc80000000000 */
[----:B------:R-:W-:Y:S01]  /*362f0*/  @!P2 IMAD.MOV R4, RZ, RZ, -R4 ;  /* 0x000000ffff04a224 */ /* 0x000fe200078e0a04 */
[----:B------:R-:W-:-:S05]  /*36300*/  @!P1 LOP3.LUT R4, RZ, R5, RZ, 0x33, !PT ;  /* 0x00000005ff049212 */ /* 0x000fca00078e33ff */
[--C-:B------:R-:W-:Y:S02]  /*36310*/  IMAD.MOV R2, RZ, RZ, -R4.reuse ;  /* 0x000000ffff027224 */ /* 0x100fe400078e0a04 */
[C---:B------:R-:W-:Y:S02]  /*36320*/  IMAD R4, R5.reuse, 0x1000000, R4 ;  /* 0x0100000005047824 */ /* 0x040fe400078e0204 */
[----:B------:R-:W-:-:S05]  /*36330*/  IMAD R5, R5, R2, R7 ;  /* 0x0000000205057224 */ /* 0x000fca00078e0207 */
[----:B------:R-:W-:Y:S01]  /*36340*/  LEA R26, R5, R4, 0x10 ;  /* 0x00000004051a7211 */ /* 0x000fe200078e80ff */
[----:B------:R-:W-:Y:S06]  /*36350*/  BRA `(.L_x_6956) ;  /* 0x0000000000f07947 */ /* 0x000fec0003800000 */
.L_x_6955:
[----:B0---4-:R-:W0:Y:S02]  /*36360*/  LDC.64 R2, c[0x0][0xc90] ;  /* 0x00032400ff027b82 */ /* 0x011e240000000a00 */
[----:B0-----:R-:W-:-:S05]  /*36370*/  IMAD.WIDE R2, R27, 0x4, R2 ;  /* 0x000000041b027825 */ /* 0x001fca00078e0202 */
        /* <DEDUP_REMOVED lines=23> */
[----:B------:R-:W-:-:S06]  /*364f0*/  @P0 IADD3 R9, R9, 0x1, RZ ;  /* 0x0000000109090810 */ /* 0x000fcc0007ffe0ff */
        /* <DEDUP_REMOVED lines=19> */
[----:B------:R-:W-:Y:S01]  /*36630*/  IADD3 R5, RZ, -R5, RZ ;  /* 0x80000005ff057210 */ /* 0x000fe20007ffe0ff */
[----:B------:R-:W-:Y:S01]  /*36640*/  IMAD.HI.U32 R3, R3, R8, RZ ;  /* 0x0000000803037227 */ /* 0x000fe200078e00ff */
[----:B------:R-:W-:Y:S02]  /*36650*/  ISETP.GE.AND P2, PT, R2, RZ, PT ;  /* 0x000000ff0200720c */ /* 0x000fe40003f46270 */
[----:B------:R-:W-:Y:S01]  /*36660*/  IADD3 R0, R7, 0x1000000, R0 ;  /* 0x0100000007007810 */ /* 0x000fe20007ffe000 */
        /* <DEDUP_REMOVED lines=11> */
.L_x_6956:
[----:B------:R-:W-:-:S05]  /*36720*/  LOP3.LUT R0, RZ, R3, RZ, 0x33, !PT ;  /* 0x00000003ff007212 */ /* 0x000fca00078e33ff */
[----:B------:R-:W-:Y:S01]  /*36730*/  IMAD.IADD R25, R25, 0x1, R0 ;  /* 0x0000000119197824 */ /* 0x000fe200078e0200 */
[----:B------:R-:W-:Y:S06]  /*36740*/  BRA `(.L_x_6957) ;  /* 0x00000000001c7947 */ /* 0x000fec0003800000 */
.L_x_6949:
[----:B------:R-:W-:Y:S01]  /*36750*/  UMOV UR4, URZ ;  /* 0x0000003f00047c82 */ /* 0x000fe20008000000 */
[----:B------:R-:W-:Y:S01]  /*36760*/  UMOV UR5, URZ ;  /* 0x0000003f00057c82 */ /* 0x000fe20008000000 */
[----:B------:R-:W-:Y:S01]  /*36770*/  ULDC UR6, c[0x0][0xc3c] ;  /* 0x00030f0000067ab9 */ /* 0x000fe20000000800 */
[----:B------:R-:W-:Y:S01]  /*36780*/  MOV R24, R0 ;  /* 0x0000000000187202 */ /* 0x000fe20000000f00 */
[----:B------:R-:W-:Y:S02]  /*36790*/  IMAD.U32 R25, RZ, RZ, UR4 ;  /* 0x00000004ff197e24 */ /* 0x000fe4000f8e00ff */
[----:B------:R-:W-:Y:S02]  /*367a0*/  IMAD.U32 R26, RZ, RZ, UR5 ;  /* 0x00000005ff1a7e24 */ /* 0x000fe4000f8e00ff */
[----:B------:R-:W-:-:S07]  /*367b0*/  IMAD.U32 R27, RZ, RZ, UR6 ;  /* 0x00000006ff1b7e24 */ /* 0x000fce000f8e00ff */
.L_x_6957:
        /* <DEDUP_REMOVED lines=12> */
.L_x_6946:
[----:B------:R-:W-:Y:S02]  /*36880*/  ULDC UR4, c[0x0][0xc3c] ;  /* 0x00030f0000047ab9 */ /* 0x000fe40000000800 */
[----:B---3--:R-:W-:-:S13]  /*36890*/  ISETP.GE.AND P0, PT, R27, UR4, PT ;  /* 0x000000041b007c0c */ /* 0x008fda000bf06270 */
[----:B------:R-:W-:Y:S05]  /*368a0*/  @!P0 BRA `(.L_x_6958) ;  /* 0xffffff7800688947 */ /* 0x000fea000383ffff */
[----:B------:R-:W-:Y:S05]  /*368b0*/  BSYNC B7 ;  /* 0x0000000000077941 */ /* 0x000fea0003800000 */
.L_x_6834:
        /* <DEDUP_REMOVED lines=12> */
.L_x_7257:
[----:B------:R-:W-:Y:S05]  /*36980*/  BSYNC B0 ;  /* 0x0000000000007941 */ /* 0x000fea0003800000 */
.L_x_6959:
[----:B------:R-:W-:-:S03]  /*36990*/  UMOV UR4, 0xffffffff ;  /* 0xffffffff00047882 */ /* 0x000fc60000000000 */
[----:B------:R-:W-:Y:S05]  /*369a0*/  BRA.DIV UR4, `(.L_x_6961) ;  /* 0x0000007e04247947 */ /* 0x000fea000b800000 */
[----:B0-----:R-:W0:Y:S02]  /*369b0*/  S2R R0, SR_TID.X ;  /* 0x0000000000007919 */ /* 0x001e240000002100 */
[----:B0-----:R-:W-:-:S04]  /*369c0*/  SHF.R.U32.HI R0, RZ, 0x5, R0 ;  /* 0x00000005ff007819 */ /* 0x001fc80000011600 */
[----:B------:R-:W-:-:S05]  /*369d0*/  LOP3.LUT R0, R0, 0x3, RZ, 0xc0, !PT ;  /* 0x0000000300007812 */ /* 0x000fca00078ec0ff */
[----:B------:R0:W1:Y:S02]  /*369e0*/  SHFL.IDX PT, R14, R0, RZ, 0x1f ;  /* 0x00001fff000e7589 */ /* 0x00006400000e0000 */
.L_x_7260:
[----:B-1----:R-:W-:-:S13]  /*369f0*/  ISETP.NE.AND P0, PT, R14, RZ, PT ;  /* 0x000000ff0e00720c */ /* 0x002fda0003f05270 */
[----:B------:R-:W-:Y:S05]  /*36a00*/  @P0 BRA `(.L_x_6600) ;  /* 0x0000000000a80947 */ /* 0x000fea0003800000 */
[----:B------:R-:W-:-:S03]  /*36a10*/  UMOV UR4, 0xffffffff ;  /* 0xffffffff00047882 */ /* 0x000fc60000000000 */
[----:B------:R-:W-:Y:S05]  /*36a20*/  BRA.DIV UR4, `(.L_x_6962) ;  /* 0x0000007e04387947 */ /* 0x000fea000b800000 */
[----:B------:R-:W-:-:S13]  /*36a30*/  ELECT P6, URZ, PT ;  /* 0x00000000003f782f */ /* 0x000fda00038c0000 */
.L_x_7263:
[----:B------:R-:W-:Y:S05]  /*36a40*/  @!P6 BRA `(.L_x_6600) ;  /* 0x000000000098e947 */ /* 0x000fea0003800000 */
[----:B------:R-:W-:-:S06]  /*36a50*/  ULOP3.LUT UR4, UR36, 0x2, URZ, 0xfc, !UPT ;  /* 0x0000000224047892 */ /* 0x000fcc000f8efc3f */
[----:B0-----:R-:W-:-:S05]  /*36a60*/  IMAD.U32 R0, RZ, RZ, UR4 ;  /* 0x00000004ff007e24 */ /* 0x001fca000f8e00ff */
[----:B------:R-:W-:-:S13]  /*36a70*/  ISETP.NE.AND P0, PT, R0, 0x3, PT ;  /* 0x000000030000780c */ /* 0x000fda0003f05270 */
[----:B------:R-:W-:Y:S05]  /*36a80*/  @!P0 BRA `(.L_x_6963) ;  /* 0x0000000000048947 */ /* 0x000fea0003800000 */
[----:B------:R-:W-:Y:S01]  /*36a90*/  BPT.TRAP 0x1 ;  /* 0x000000040000795c */ /* 0x000fe20000300000 */
.L_x_6963:
[C---:B------:R-:W-:Y:S01]  /*36aa0*/  LEA R3, R32.reuse, R5, 0x3 ;  /* 0x0000000520037211 */ /* 0x040fe200078e18ff */
[----:B------:R-:W-:Y:S01]  /*36ab0*/  VIADD R32, R32, 0x1 ;  /* 0x0000000120207836 */ /* 0x000fe20000000000 */
[----:B------:R-:W-:-:S04]  /*36ac0*/  SHF.L.U32 R2, R37, 0x1f, RZ ;  /* 0x0000001f25027819 */ /* 0x000fc800000006ff */
[----:B------:R-:W0:Y:S01]  /*36ad0*/  SYNCS.PHASECHK.TRANS64.TRYWAIT P1, [R3+URZ+0x33440], R2 ;  /* 0x03344002030075a7 */ /* 0x000e22000802017f */
[----:B------:R-:W-:-:S04]  /*36ae0*/  ISETP.NE.AND P2, PT, R32, 0x2, PT ;  /* 0x000000022000780c */ /* 0x000fc80003f45270 */
[----:B------:R-:W-:Y:S01]  /*36af0*/  SEL R0, RZ, 0x1, P2 ;  /* 0x00000001ff007807 */ /* 0x000fe20001000000 */
[----:B0-----:R-:W-:Y:S08]  /*36b00*/  @!P1 BRA `(.L_x_6964) ;  /* 0x0000007c00209947 */ /* 0x001ff00003800000 */
.L_x_7264:
[----:B------:R-:W-:Y:S02]  /*36b10*/  SEL R32, R32, RZ, P2 ;  /* 0x000000ff20207207 */ /* 0x000fe40001000000 */
[----:B------:R-:W-:Y:S01]  /*36b20*/  LOP3.LUT R0, R37, R0, RZ, 0x3c, !PT ;  /* 0x0000000025007212 */ /* 0x000fe200078e3cff */
[----:B------:R-:W-:Y:S06]  /*36b30*/  @!P0 BRA `(.L_x_6965) ;  /* 0x0000000000048947 */ /* 0x000fec0003800000 */
[----:B------:R-:W-:Y:S01]  /*36b40*/  BPT.TRAP 0x1 ;  /* 0x000000040000795c */ /* 0x000fe20000300000 */
.L_x_6965:
[----:B------:R-:W-:Y:S01]  /*36b50*/  IMAD R5, R32, 0x8, R5 ;  /* 0x0000000820057824 */ /* 0x000fe200078e0205 */
[----:B------:R-:W-:-:S04]  /*36b60*/  SHF.L.U32 R0, R0, 0x1f, RZ ;  /* 0x0000001f00007819 */ /* 0x000fc800000006ff */
[----:B------:R-:W1:Y:S02]  /*36b70*/  SYNCS.PHASECHK.TRANS64.TRYWAIT P1, [R5+URZ+0x33440], R0 ;  /* 0x03344000050075a7 */ /* 0x000e64000802017f */
[----:B-1----:R-:W-:Y:S05]  /*36b80*/  @!P1 BRA `(.L_x_6966) ;  /* 0x0000007c00149947 */ /* 0x002fea0003800000 */
.L_x_7265:
[----:B------:R-:W-:Y:S05]  /*36b90*/  @!P0 BRA `(.L_x_6967) ;  /* 0x0000000000048947 */ /* 0x000fea0003800000 */
[----:B------:R-:W-:Y:S01]  /*36ba0*/  BPT.TRAP 0x1 ;  /* 0x000000040000795c */ /* 0x000fe20000300000 */
.L_x_6967:
[----:B------:R-:W2:Y:S02]  /*36bb0*/  SYNCS.PHASECHK.TRANS64.TRYWAIT P1, [R3+URZ+0x33460], R2 ;  /* 0x03346002030075a7 */ /* 0x000ea4000802017f */
[----:B--2---:R-:W-:Y:S05]  /*36bc0*/  @!P1 BRA `(.L_x_6968) ;  /* 0x0000007c00189947 */ /* 0x004fea0003800000 */
.L_x_7266:
[----:B------:R-:W-:Y:S05]  /*36bd0*/  @!P0 BRA `(.L_x_6969) ;  /* 0x0000000000048947 */ /* 0x000fea0003800000 */
[----:B------:R-:W-:Y:S01]  /*36be0*/  BPT.TRAP 0x1 ;  /* 0x000000040000795c */ /* 0x000fe20000300000 */
.L_x_6969:
[----:B------:R-:W3:Y:S02]  /*36bf0*/  SYNCS.PHASECHK.TRANS64.TRYWAIT P1, [R5+URZ+0x33460], R0 ;  /* 0x03346000050075a7 */ /* 0x000ee4000802017f */
[----:B---3--:R-:W-:Y:S05]  /*36c00*/  @!P1 BRA `(.L_x_6970) ;  /* 0x0000007c001c9947 */ /* 0x008fea0003800000 */
.L_x_7267:
[----:B------:R-:W-:Y:S05]  /*36c10*/  @!P0 BRA `(.L_x_6971) ;  /* 0x0000000000048947 */ /* 0x000fea0003800000 */
[----:B------:R-:W-:Y:S01]  /*36c20*/  BPT.TRAP 0x1 ;  /* 0x000000040000795c */ /* 0x000fe20000300000 */
.L_x_6971:
[----:B------:R-:W4:Y:S02]  /*36c30*/  SYNCS.PHASECHK.TRANS64.TRYWAIT P1, [R3+URZ+0x33480], R2 ;  /* 0x03348002030075a7 */ /* 0x000f24000802017f */
[----:B----4-:R-:W-:Y:S05]  /*36c40*/  @!P1 BRA `(.L_x_6972) ;  /* 0x0000007c00209947 */ /* 0x010fea0003800000 */
.L_x_7268:
[----:B------:R-:W-:Y:S05]  /*36c50*/  @!P0 BRA `(.L_x_6973) ;  /* 0x0000000000048947 */ /* 0x000fea0003800000 */
[----:B------:R-:W-:Y:S01]  /*36c60*/  BPT.TRAP 0x1 ;  /* 0x000000040000795c */ /* 0x000fe20000300000 */
.L_x_6973:
[----:B------:R0:W0:Y:S02]  /*36c70*/  SYNCS.PHASECHK.TRANS64.TRYWAIT P0, [R5+URZ+0x33480], R0 ;  /* 0x03348000050075a7 */ /* 0x000024000800017f */
[----:B0-----:R-:W-:Y:S05]  /*36c80*/  @!P0 NANOSLEEP.SYNCS 0x989680 ;  /* 0x009896800000895d */ /* 0x001fea0003900000 */
[----:B------:R-:W0:Y:S02]  /*36c90*/  @!P0 SYNCS.PHASECHK.TRANS64 P0, [R5+URZ+0x33480], R0 ;  /* 0x03348000050085a7 */ /* 0x000e24000800007f */
[----:B0-----:R-:W-:Y:S05]  /*36ca0*/  @!P0 BRA `(.L_x_6973) ;  /* 0xfffffffc00f08947 */ /* 0x001fea000383ffff */
.L_x_6600:
[----:B------:R-:W-:Y:S05]  /*36cb0*/  BSYNC B8 ;  /* 0x0000000000087941 */ /* 0x000fea0003800000 */
.L_x_6597:
[----:B------:R-:W-:Y:S05]  /*36cc0*/  EXIT ;  /* 0x000000000000794d */ /* 0x000fea0003800000 */
.L_x_6620:
[----:B-1----:R1:W2:Y:S02]  /*36cd0*/  SYNCS.PHASECHK.TRANS64.TRYWAIT P5, [R93+URZ+0x33490], R94 ;  /* 0x0334905e5d0075a7 */ /* 0x0022a400080a017f */
[----:B--2---:R-:W-:Y:S05]  /*36ce0*/  @!P5 NANOSLEEP.SYNCS 0x989680 ;  /* 0x009896800000d95d */ /* 0x004fea0003900000 */
[----:B------:R-:W2:Y:S02]  /*36cf0*/  @!P5 SYNCS.PHASECHK.TRANS64 P5, [R93+URZ+0x33490], R94 ;  /* 0x0334905e5d00d5a7 */ /* 0x000ea400080a007f */
[----:B--2---:R-:W-:Y:S05]  /*36d00*/  @!P5 BRA `(.L_x_6620) ;  /* 0xfffffffc00f0d947 */ /* 0x004fea000383ffff */
[----:B------:R-:W-:Y:S05]  /*36d10*/  BRA `(.L_x_6974) ;  /* 0xfffffcd000947947 */ /* 0x000fea000383ffff */
.L_x_6621:
        /* <DEDUP_REMOVED lines=8> */
.L_x_6976:
[----:B------:R-:W-:Y:S05]  /*36da0*/  BSYNC B1 ;  /* 0x0000000000017941 */ /* 0x000fea0003800000 */
.L_x_6975:
        /* <DEDUP_REMOVED lines=8> */
.L_x_6977:
[----:B------:R-:W-:Y:S01]  /*36e30*/  IMAD.MOV.U32 R11, RZ, RZ, R14 ;  /* 0x000000ffff0b7224 */ /* 0x000fe200078e000e */
[----:B------:R-:W-:Y:S06]  /*36e40*/  BRA `(.L_x_6978) ;  /* 0xfffffcd0005c7947 */ /* 0x000fec000383ffff */
.L_x_6646:
        /* <DEDUP_REMOVED lines=8> */
.L_x_6980:
[----:B------:R-:W-:Y:S05]  /*36ed0*/  BSYNC B1 ;  /* 0x0000000000017941 */ /* 0x000fea0003800000 */
.L_x_6979:
        /* <DEDUP_REMOVED lines=8> */
.L_x_6981:
[----:B------:R-:W-:Y:S01]  /*36f60*/  IMAD.MOV.U32 R120, RZ, RZ, R14 ;  /* 0x000000ffff787224 */ /* 0x000fe200078e000e */
[----:B------:R-:W-:Y:S06]  /*36f70*/  BRA `(.L_x_6982) ;  /* 0xfffffcfc00b47947 */ /* 0x000fec000383ffff */
.L_x_6676:
[----:B-1----:R1:W2:Y:S02]  /*36f80*/  SYNCS.PHASECHK.TRANS64.TRYWAIT P5, [R93+URZ+0x33490], R94 ;  /* 0x0334905e5d0075a7 */ /* 0x0022a400080a017f */
[----:B--2---:R-:W-:Y:S05]  /*36f90*/  @!P5 NANOSLEEP.SYNCS 0x989680 ;  /* 0x009896800000d95d */ /* 0x004fea0003900000 */
[----:B------:R-:W2:Y:S02]  /*36fa0*/  @!P5 SYNCS.PHASECHK.TRANS64 P5, [R93+URZ+0x33490], R94 ;  /* 0x0334905e5d00d5a7 */ /* 0x000ea400080a007f */
[----:B--2---:R-:W-:Y:S05]  /*36fb0*/  @!P5 BRA `(.L_x_6676) ;  /* 0xfffffffc00f0d947 */ /* 0x004fea000383ffff */
[----:B------:R-:W-:Y:S05]  /*36fc0*/  BRA `(.L_x_6983) ;  /* 0xfffffd34001c7947 */ /* 0x000fea000383ffff */
.L_x_6677:
        /* <DEDUP_REMOVED lines=8> */
.L_x_6985:
[----:B------:R-:W-:Y:S05]  /*37050*/  BSYNC B1 ;  /* 0x0000000000017941 */ /* 0x000fea0003800000 */
.L_x_6984:
        /* <DEDUP_REMOVED lines=8> */
.L_x_6986:
[----:B------:R-:W-:Y:S01]  /*370e0*/  IMAD.MOV.U32 R11, RZ, RZ, R14 ;  /* 0x000000ffff0b7224 */ /* 0x000fe200078e000e */
[----:B------:R-:W-:Y:S06]  /*370f0*/  BRA `(.L_x_6987) ;  /* 0xfffffd3000ec7947 */ /* 0x000fec000383ffff */
.L_x_6690:
[----:B------:R-:W-:Y:S01]  /*37100*/  BSSY B1, `(.L_x_6988) ;  /* 0x0000008000017945 */ /* 0x000fe20003800000 */
[----:B0-2---:R-:W-:Y:S01]  /*37110*/  IMAD.MOV.U32 R13, RZ, RZ, R119 ;  /* 0x000000ffff0d7224 */ /* 0x005fe200078e0077 */
[----:B----4-:R-:W-:Y:S01]  /*37120*/  MOV R11, 0x1e1f ;  /* 0x00001e1f000b7802 */ /* 0x010fe20000000f00 */
[----:B------:R-:W-:Y:S02]  /*37130*/  IMAD.MOV.U32 R12, RZ, RZ, 0x1 ;  /* 0x00000001ff0c7424 */ /* 0x000fe400078e00ff */
[----:B------:R-:W-:-:S07]  /*37140*/  IMAD.MOV.U32 R15, RZ, RZ, -0x1 ;  /* 0xffffffffff0f7424 */ /* 0x000fce00078e00ff */
[----:B-1-3--:R-:W-:Y:S05]  /*37150*/  WARPSYNC.COLLECTIVE R15, `(.L_x_6989) ;  /* 0x000000000f087348 */ /* 0x00afea0003c00000 */
[----:B------:R0:W2:Y:S02]  /*37160*/  SHFL.IDX P6, R14, R13, R12, R11 ;  /* 0x0000000c0d0e7389 */ /* 0x0000a400000c000b */
[----:B0123--:R-:W-:Y:S01]  /*37170*/  ENDCOLLECTIVE ;  /* 0x000000000000791b */ /* 0x00ffe20003800000 */
.L_x_6989:
[----:B------:R-:W-:Y:S05]  /*37180*/  BSYNC B1 ;  /* 0x0000000000017941 */ /* 0x000fea0003800000 */
.L_x_6988:
        /* <DEDUP_REMOVED lines=8> */
.L_x_6990:
[----:B------:R-:W-:Y:S01]  /*37210*/  MOV R120, R14 ;  /* 0x0000000e00787202 */ /* 0x000fe20000000f00 */
[----:B------:R-:W-:Y:S06]  /*37220*/  BRA `(.L_x_6991) ;  /* 0xfffffd6000ec7947 */ /* 0x000fec000383ffff */
.L_x_6703:
[----:B0-----:R0:W1:Y:S02]  /*37230*/  SYNCS.PHASECHK.TRANS64.TRYWAIT P3, [R93+URZ+0x33490], R94 ;  /* 0x0334905e5d0075a7 */ /* 0x001064000806017f */
[----:B-1----:R-:W-:Y:S05]  /*37240*/  @!P3 NANOSLEEP.SYNCS 0x989680 ;  /* 0x009896800000b95d */ /* 0x002fea0003900000 */
[----:B------:R-:W1:Y:S02]  /*37250*/  @!P3 SYNCS.PHASECHK.TRANS64 P3, [R93+URZ+0x33490], R94 ;  /* 0x0334905e5d00b5a7 */ /* 0x000e64000806007f */
[----:B-1----:R-:W-:Y:S05]  /*37260*/  @!P3 BRA `(.L_x_6703) ;  /* 0xfffffffc00f0b947 */ /* 0x002fea000383ffff */
[----:B------:R-:W-:Y:S05]  /*37270*/  BRA `(.L_x_6992) ;  /* 0xfffffd9000e47947 */ /* 0x000fea000383ffff */
.L_x_6704:
        /* <DEDUP_REMOVED lines=8> */
.L_x_6994:
[----:B------:R-:W-:Y:S05]  /*37300*/  BSYNC B1 ;  /* 0x0000000000017941 */ /* 0x000fea0003800000 */
.L_x_6993:
        /* <DEDUP_REMOVED lines=8> */
.L_x_6995:
[----:B------:R-:W-:Y:S01]  /*37390*/  IMAD.MOV.U32 R45, RZ, RZ, R14 ;  /* 0x000000ffff2d7224 */ /* 0x000fe200078e000e */
[----:B------:R-:W-:Y:S06]  /*373a0*/  BRA `(.L_x_6996) ;  /* 0xfffffd9400147947 */ /* 0x000fec000383ffff */
.L_x_6707:
        /* <DEDUP_REMOVED lines=8> */
.L_x_6998:
[----:B------:R-:W-:Y:S05]  /*37430*/  BSYNC B1 ;  /* 0x0000000000017941 */ /* 0x000fea0003800000 */
.L_x_6997:
        /* <DEDUP_REMOVED lines=8> */
.L_x_6999:
[----:B------:R-:W-:Y:S01]  /*374c0*/  IMAD.MOV.U32 R45, RZ, RZ, R14 ;  /* 0x000000ffff2d7224 */ /* 0x000fe200078e000e */
[----:B------:R-:W-:Y:S06]  /*374d0*/  BRA `(.L_x_7000) ;  /* 0xfffffd9400747947 */ /* 0x000fec000383ffff */
.L_x_6711:
[----:B------:R0:W0:Y:S02]  /*374e0*/  SYNCS.PHASECHK.TRANS64.TRYWAIT P2, [R93+URZ+0x334b0], R94 ;  /* 0x0334b05e5d0075a7 */ /* 0x000024000804017f */
[----:B0-----:R-:W-:Y:S05]  /*374f0*/  @!P2 NANOSLEEP.SYNCS 0x989680 ;  /* 0x009896800000a95d */ /* 0x001fea0003900000 */
[----:B------:R-:W0:Y:S02]  /*37500*/  @!P2 SYNCS.PHASECHK.TRANS64 P2, [R93+URZ+0x334b0], R94 ;  /* 0x0334b05e5d00a5a7 */ /* 0x000e24000804007f */
[----:B0-----:R-:W-:Y:S05]  /*37510*/  @!P2 BRA `(.L_x_6711) ;  /* 0xfffffffc00f0a947 */ /* 0x001fea000383ffff */
[----:B------:R-:W-:Y:S05]  /*37520*/  BRA `(.L_x_7001) ;  /* 0xfffffd9800507947 */ /* 0x000fea000383ffff */
.L_x_6721:
[----:B------:R-:W-:Y:S01]  /*37530*/  BSSY B0, `(.L_x_7002) ;  /* 0x0000007000007945 */ /* 0x000fe20003800000 */
[----:B------:R-:W-:Y:S01]  /*37540*/  MOV R12, RZ ;  /* 0x000000ff000c7202 */ /* 0x000fe20000000f00 */
[----:B------:R-:W-:Y:S02]  /*37550*/  IMAD.MOV.U32 R11, RZ, RZ, 0x1f ;  /* 0x0000001fff0b7424 */ /* 0x000fe400078e00ff */
[----:B------:R-:W-:-:S07]  /*37560*/  IMAD.MOV.U32 R15, RZ, RZ, -0x1 ;  /* 0xffffffffff0f7424 */ /* 0x000fce00078e00ff */
[----:B------:R-:W-:Y:S05]  /*37570*/  WARPSYNC.COLLECTIVE R15, `(.L_x_7003) ;  /* 0x000000000f087348 */ /* 0x000fea0003c00000 */
[----:B------:R0:W1:Y:S02]  /*37580*/  SHFL.IDX P6, R14, R13, R12, R11 ;  /* 0x0000000c0d0e7389 */ /* 0x00006400000c000b */
[----:B01----:R-:W-:Y:S01]  /*37590*/  ENDCOLLECTIVE ;  /* 0x000000000000791b */ /* 0x003fe20003800000 */
.L_x_7003:
[----:B------:R-:W-:Y:S05]  /*375a0*/  BSYNC B0 ;  /* 0x0000000000007941 */ /* 0x000fea0003800000 */
.L_x_7002:
[----:B------:R0:W-:Y:S01]  /*375b0*/  STL [R1+0x2c], R14 ;  /* 0x00002c0e01007387 */ /* 0x0001e20000100800 */
[----:B------:R-:W-:Y:S05]  /*375c0*/  BRA `(.L_x_7004) ;  /* 0xfffffda800147947 */ /* 0x000fea000383ffff */
.L_x_6731:
[----:B------:R-:W-:Y:S01]  /*375d0*/  BSSY B1, `(.L_x_7005) ;  /* 0x0000007000017945 */ /* 0x000fe20003800000 */
[----:B------:R-:W-:Y:S02]  /*375e0*/  IMAD.MOV.U32 R12, RZ, RZ, RZ ;  /* 0x000000ffff0c7224 */ /* 0x000fe400078e00ff */
[----:B------:R-:W-:Y:S02]  /*375f0*/  IMAD.MOV.U32 R11, RZ, RZ, 0x1e1f ;  /* 0x00001e1fff0b7424 */ /* 0x000fe400078e00ff */
[----:B------:R-:W-:-:S07]  /*37600*/  IMAD.MOV.U32 R15, RZ, RZ, -0x1 ;  /* 0xffffffffff0f7424 */ /* 0x000fce00078e00ff */
[----:B0-----:R-:W-:Y:S05]  /*37610*/  WARPSYNC.COLLECTIVE R15, `(.L_x_7006) ;  /* 0x000000000f087348 */ /* 0x001fea0003c00000 */
[----:B0-----:R0:W1:Y:S02]  /*37620*/  SHFL.IDX P6, R14, R13, R12, R11 ;  /* 0x0000000c0d0e7389 */ /* 0x00106400000c000b */
[----:B01----:R-:W-:Y:S01]  /*37630*/  ENDCOLLECTIVE ;  /* 0x000000000000791b */ /* 0x003fe20003800000 */
.L_x_7006:
[----:B------:R-:W-:Y:S05]  /*37640*/  BSYNC B1 ;  /* 0x0000000000017941 */ /* 0x000fea0003800000 */
.L_x_7005:
        /* <DEDUP_REMOVED lines=8> */
.L_x_7007:
[----:B------:R-:W-:Y:S02]  /*376d0*/  IMAD.MOV.U32 R13, RZ, RZ, R3 ;  /* 0x000000ffff0d7224 */ /* 0x000fe400078e0003 */
[----:B------:R-:W-:-:S07]  /*376e0*/  IMAD.MOV.U32 R7, RZ, RZ, R14 ;  /* 0x000000ffff077224 */ /* 0x000fce00078e000e */
[----:B------:R-:W-:Y:S05]  /*376f0*/  WARPSYNC.COLLECTIVE R15, `(.L_x_7008) ;  /* 0x000000000f087348 */ /* 0x000fea0003c00000 */
[----:B------:R0:W1:Y:S02]  /*37700*/  SHFL.IDX P6, R14, R13, R12, R11 ;  /* 0x0000000c0d0e7389 */ /* 0x00006400000c000b */
[----:B01----:R-:W-:Y:S01]  /*37710*/  ENDCOLLECTIVE ;  /* 0x000000000000791b */ /* 0x003fe20003800000 */
.L_x_7008:
[----:B------:R-:W-:Y:S01]  /*37720*/  MOV R13, R39 ;  /* 0x00000027000d7202 */ /* 0x000fe20000000f00 */
[----:B------:R-:W-:-:S07]  /*37730*/  IMAD.MOV.U32 R3, RZ, RZ, R14 ;  /* 0x000000ffff037224 */ /* 0x000fce00078e000e */
[----:B------:R-:W-:Y:S05]  /*37740*/  WARPSYNC.COLLECTIVE R15, `(.L_x_7009) ;  /* 0x000000000f087348 */ /* 0x000fea0003c00000 */
[----:B------:R0:W1:Y:S02]  /*37750*/  SHFL.IDX P6, R14, R13, R12, R11 ;  /* 0x0000000c0d0e7389 */ /* 0x00006400000c000b */
[----:B01----:R-:W-:Y:S01]  /*37760*/  ENDCOLLECTIVE ;  /* 0x000000000000791b */ /* 0x003fe20003800000 */
.L_x_7009:
[----:B------:R-:W-:Y:S01]  /*37770*/  IMAD.MOV.U32 R39, RZ, RZ, R14 ;  /* 0x000000ffff277224 */ /* 0x000fe200078e000e */
[----:B------:R-:W-:Y:S06]  /*37780*/  BRA `(.L_x_7010) ;  /* 0xfffffdb000087947 */ /* 0x000fec000383ffff */
.L_x_6735:
[----:B-1----:R1:W2:Y:S02]  /*37790*/  SYNCS.PHASECHK.TRANS64.TRYWAIT P0, [R18+URZ+0x33400], R3 ;  /* 0x03340003120075a7 */ /* 0x0022a4000800017f */
[----:B--2---:R-:W-:Y:S05]  /*377a0*/  @!P0 NANOSLEEP.SYNCS 0x989680 ;  /* 0x009896800000895d */ /* 0x004fea0003900000 */
[----:B------:R-:W2:Y:S02]  /*377b0*/  @!P0 SYNCS.PHASECHK.TRANS64 P0, [R18+URZ+0x33400], R3 ;  /* 0x03340003120085a7 */ /* 0x000ea4000800007f */
[----:B--2---:R-:W-:Y:S05]  /*377c0*/  @!P0 BRA `(.L_x_6735) ;  /* 0xfffffffc00f08947 */ /* 0x004fea000383ffff */
[----:B------:R-:W-:Y:S05]  /*377d0*/  BRA `(.L_x_7011) ;  /* 0xfffffdb4006c7947 */ /* 0x000fea000383ffff */
.L_x_6747:
[----:B------:R-:W-:Y:S01]  /*377e0*/  BSSY B1, `(.L_x_7012) ;  /* 0x0000007000017945 */ /* 0x000fe20003800000 */
[----:B------:R-:W-:Y:S02]  /*377f0*/  IMAD.MOV.U32 R12, RZ, RZ, RZ ;  /* 0x000000ffff0c7224 */ /* 0x000fe400078e00ff */
[----:B------:R-:W-:Y:S02]  /*37800*/  IMAD.MOV.U32 R11, RZ, RZ, 0x1e1f ;  /* 0x00001e1fff0b7424 */ /* 0x000fe400078e00ff */
[----:B------:R-:W-:-:S07]  /*37810*/  IMAD.MOV.U32 R15, RZ, RZ, -0x1 ;  /* 0xffffffffff0f7424 */ /* 0x000fce00078e00ff */
[----:B0-----:R-:W-:Y:S05]  /*37820*/  WARPSYNC.COLLECTIVE R15, `(.L_x_7013) ;  /* 0x000000000f087348 */ /* 0x001fea0003c00000 */
[----:B0-----:R0:W1:Y:S02]  /*37830*/  SHFL.IDX P6, R14, R13, R12, R11 ;  /* 0x0000000c0d0e7389 */ /* 0x00106400000c000b */
[----:B01----:R-:W-:Y:S01]  /*37840*/  ENDCOLLECTIVE ;  /* 0x000000000000791b */ /* 0x003fe20003800000 */
.L_x_7013:
[----:B------:R-:W-:Y:S05]  /*37850*/  BSYNC B1 ;  /* 0x0000000000017941 */ /* 0x000fea0003800000 */
.L_x_7012:
        /* <DEDUP_REMOVED lines=8> */
.L_x_7014:
[----:B------:R-:W-:Y:S02]  /*378e0*/  IMAD.MOV.U32 R13, RZ, RZ, R45 ;  /* 0x000000ffff0d7224 */ /* 0x000fe400078e002d */
[----:B------:R-:W-:-:S07]  /*378f0*/  IMAD.MOV.U32 R37, RZ, RZ, R14 ;  /* 0x000000ffff257224 */ /* 0x000fce00078e000e */
[----:B------:R-:W-:Y:S05]  /*37900*/  WARPSYNC.COLLECTIVE R15, `(.L_x_7015) ;  /* 0x000000000f087348 */ /* 0x000fea0003c00000 */
[----:B------:R0:W1:Y:S02]  /*37910*/  SHFL.IDX P6, R14, R13, R12, R11 ;  /* 0x0000000c0d0e7389 */ /* 0x00006400000c000b */
[----:B01----:R-:W-:Y:S01]  /*37920*/  ENDCOLLECTIVE ;  /* 0x000000000000791b */ /* 0x003fe20003800000 */
.L_x_7015:
[----:B------:R-:W-:Y:S02]  /*37930*/  IMAD.MOV.U32 R13, RZ, RZ, R47 ;  /* 0x000000ffff0d7224 */ /* 0x000fe400078e002f */
[----:B------:R-:W-:-:S07]  /*37940*/  IMAD.MOV.U32 R45, RZ, RZ, R14 ;  /* 0x000000ffff2d7224 */ /* 0x000fce00078e000e */
[----:B------:R-:W-:Y:S05]  /*37950*/  WARPSYNC.COLLECTIVE R15, `(.L_x_7016) ;  /* 0x000000000f087348 */ /* 0x000fea0003c00000 */
[----:B------:R0:W1:Y:S02]  /*37960*/  SHFL.IDX P6, R14, R13, R12, R11 ;  /* 0x0000000c0d0e7389 */ /* 0x00006400000c000b */
[----:B01----:R-:W-:Y:S01]  /*37970*/  ENDCOLLECTIVE ;  /* 0x000000000000791b */ /* 0x003fe20003800000 */
.L_x_7016:
[----:B------:R-:W-:Y:S01]  /*37980*/  MOV R47, R14 ;  /* 0x0000000e002f7202 */ /* 0x000fe20000000f00 */
[----:B------:R-:W-:Y:S06]  /*37990*/  BRA `(.L_x_7017) ;  /* 0xfffffde400647947 */ /* 0x000fec000383ffff */
.L_x_6751:
[----:B0-----:R0:W1:Y:S02]  /*379a0*/  SYNCS.PHASECHK.TRANS64.TRYWAIT P0, [R18+URZ+0x33400], R3 ;  /* 0x03340003120075a7 */ /* 0x001064000800017f */
[----:B-1----:R-:W-:Y:S05]  /*379b0*/  @!P0 NANOSLEEP.SYNCS 0x989680 ;  /* 0x009896800000895d */ /* 0x002fea0003900000 */
[----:B------:R-:W1:Y:S02]  /*379c0*/  @!P0 SYNCS.PHASECHK.TRANS64 P0, [R18+URZ+0x33400], R3 ;  /* 0x03340003120085a7 */ /* 0x000e64000800007f */
[----:B-1----:R-:W-:Y:S05]  /*379d0*/  @!P0 BRA `(.L_x_6751) ;  /* 0xfffffffc00f08947 */ /* 0x002fea000383ffff */
[----:B------:R-:W-:Y:S05]  /*379e0*/  BRA `(.L_x_7018) ;  /* 0xfffffde800707947 */ /* 0x000fea000383ffff */
.L_x_6759:
[----:B-1----:R1:W2:Y:S02]  /*379f0*/  SYNCS.PHASECHK.TRANS64.TRYWAIT P1, [R0+URZ+0x33430], R3 ;  /* 0x03343003000075a7 */ /* 0x0022a4000802017f */
[----:B--2---:R-:W-:Y:S05]  /*37a00*/  @!P1 NANOSLEEP.SYNCS 0x989680 ;  /* 0x009896800000995d */ /* 0x004fea0003900000 */
[----:B------:R-:W2:Y:S02]  /*37a10*/  @!P1 SYNCS.PHASECHK.TRANS64 P1, [R0+URZ+0x33430], R3 ;  /* 0x03343003000095a7 */ /* 0x000ea4000802007f */
[----:B--2---:R-:W-:Y:S05]  /*37a20*/  @!P1 BRA `(.L_x_6759) ;  /* 0xfffffffc00f09947 */ /* 0x004fea000383ffff */
[----:B------:R-:W-:Y:S05]  /*37a30*/  BRA `(.L_x_6758) ;  /* 0xfffffe1800b07947 */ /* 0x000fea000383ffff */
.L_x_6766:
[----:B-1----:R1:W2:Y:S02]  /*37a40*/  SYNCS.PHASECHK.TRANS64.TRYWAIT P2, [R5+URZ+0x33430], R4 ;  /* 0x03343004050075a7 */ /* 0x0022a4000804017f */
[----:B--2---:R-:W-:Y:S05]  /*37a50*/  @!P2 NANOSLEEP.SYNCS 0x989680 ;  /* 0x009896800000a95d */ /* 0x004fea0003900000 */
[----:B------:R-:W2:Y:S02]  /*37a60*/  @!P2 SYNCS.PHASECHK.TRANS64 P2, [R5+URZ+0x33430], R4 ;  /* 0x033430040500a5a7 */ /* 0x000ea4000804007f */
[----:B--2---:R-:W-:Y:S05]  /*37a70*/  @!P2 BRA `(.L_x_6766) ;  /* 0xfffffffc00f0a947 */ /* 0x004fea000383ffff */
[----:B------:R-:W-:Y:S05]  /*37a80*/  BRA `(.L_x_6765) ;  /* 0xfffffe60005c7947 */ /* 0x000fea000383ffff */
.L_x_6770:
[----:B-1----:R1:W2:Y:S02]  /*37a90*/  SYNCS.PHASECHK.TRANS64.TRYWAIT P1, [R5+URZ+0x33450], R4 ;  /* 0x03345004050075a7 */ /* 0x0022a4000802017f */
[----:B--2---:R-:W-:Y:S05]  /*37aa0*/  @!P1 NANOSLEEP.SYNCS 0x989680 ;  /* 0x009896800000995d */ /* 0x004fea0003900000 */
[----:B------:R-:W2:Y:S02]  /*37ab0*/  @!P1 SYNCS.PHASECHK.TRANS64 P1, [R5+URZ+0x33450], R4 ;  /* 0x03345004050095a7 */ /* 0x000ea4000802007f */
[----:B--2---:R-:W-:Y:S05]  /*37ac0*/  @!P1 BRA `(.L_x_6770) ;  /* 0xfffffffc00f09947 */ /* 0x004fea000383ffff */
[----:B------:R-:W-:Y:S05]  /*37ad0*/  BRA `(.L_x_6767) ;  /* 0xfffffe7000987947 */ /* 0x000fea000383ffff */
.L_x_6779:
[----:B-1----:R1:W2:Y:S02]  /*37ae0*/  SYNCS.PHASECHK.TRANS64.TRYWAIT P1, [R4+URZ+0x33430], R5 ;  /* 0x03343005040075a7 */ /* 0x0022a4000802017f */
[----:B--2---:R-:W-:Y:S05]  /*37af0*/  @!P1 NANOSLEEP.SYNCS 0x989680 ;  /* 0x009896800000995d */ /* 0x004fea0003900000 */
[----:B------:R-:W2:Y:S02]  /*37b00*/  @!P1 SYNCS.PHASECHK.TRANS64 P1, [R4+URZ+0x33430], R5 ;  /* 0x03343005040095a7 */ /* 0x000ea4000802007f */
[----:B--2---:R-:W-:Y:S05]  /*37b10*/  @!P1 BRA `(.L_x_6779) ;  /* 0xfffffffc00f09947 */ /* 0x004fea000383ffff */
[----:B------:R-:W-:Y:S05]  /*37b20*/  BRA `(.L_x_6778) ;  /* 0xfffffeac00187947 */ /* 0x000fea000383ffff */
.L_x_6783:
[----:B-1----:R1:W2:Y:S02]  /*37b30*/  SYNCS.PHASECHK.TRANS64.TRYWAIT P1, [R5+URZ+0x33450], R4 ;  /* 0x03345004050075a7 */ /* 0x0022a4000802017f */
[----:B--2---:R-:W-:Y:S05]  /*37b40*/  @!P1 NANOSLEEP.SYNCS 0x989680 ;  /* 0x009896800000995d */ /* 0x004fea0003900000 */
[----:B------:R-:W2:Y:S02]  /*37b50*/  @!P1 SYNCS.PHASECHK.TRANS64 P1, [R5+URZ+0x33450], R4 ;  /* 0x03345004050095a7 */ /* 0x000ea4000802007f */
[----:B--2---:R-:W-:Y:S05]  /*37b60*/  @!P1 BRA `(.L_x_6783) ;  /* 0xfffffffc00f09947 */ /* 0x004fea000383ffff */
[----:B------:R-:W-:Y:S05]  /*37b70*/  BRA `(.L_x_6780) ;  /* 0xfffffebc00487947 */ /* 0x000fea000383ffff */
.L_x_6790:
[----:B-1----:R1:W2:Y:S02]  /*37b80*/  SYNCS.PHASECHK.TRANS64.TRYWAIT P1, [R5+URZ+0x33450], R0 ;  /* 0x03345000050075a7 */ /* 0x0022a4000802017f */
[----:B--2---:R-:W-:Y:S05]  /*37b90*/  @!P1 NANOSLEEP.SYNCS 0x989680 ;  /* 0x009896800000995d */ /* 0x004fea0003900000 */
[----:B------:R-:W2:Y:S02]  /*37ba0*/  @!P1 SYNCS.PHASECHK.TRANS64 P1, [R5+URZ+0x33450], R0 ;  /* 0x03345000050095a7 */ /* 0x000ea4000802007f */
[----:B--2---:R-:W-:Y:S05]  /*37bb0*/  @!P1 BRA `(.L_x_6790) ;  /* 0xfffffffc00f09947 */ /* 0x004fea000383ffff */
[----:B------:R-:W-:Y:S05]  /*37bc0*/  BRA `(.L_x_6789) ;  /* 0xfffffee800b87947 */ /* 0x000fea000383ffff */
.L_x_6794:
[----:B------:R-:W-:Y:S01]  /*37bd0*/  SEL R119, R3, R127, P0 ;  /* 0x0000007f03777207 */ /* 0x000fe20000000000 */
[----:B------:R-:W-:Y:S01]  /*37be0*/  IMAD.MOV.U32 R15, RZ, RZ, -0x1 ;  /* 0xffffffffff0f7424 */ /* 0x000fe200078e00ff */
[----:B------:R-:W-:Y:S02]  /*37bf0*/  SEL R147, R127, R3, P0 ;  /* 0x000000037f937207 */ /* 0x000fe40000000000 */
[----:B------:R-:W-:Y:S02]  /*37c00*/  SEL R3, R12, R134, P0 ;  /* 0x000000860c037207 */ /* 0x000fe40000000000 */
[----:B------:R-:W-:Y:S01]  /*37c10*/  SEL R134, R134, R12, P0 ;  /* 0x0000000c86867207 */ /* 0x000fe20000000000 */
[----:B-----5:R-:W-:Y:S01]  /*37c20*/  IMAD.MOV.U32 R12, RZ, RZ, R0 ;  /* 0x000000ffff0c7224 */ /* 0x020fe200078e0000 */
[----:B------:R-:W-:Y:S02]  /*37c30*/  SEL R26, R11, R125, P0 ;  /* 0x0000007d0b1a7207 */ /* 0x000fe40000000000 */
[----:B------:R-:W-:Y:S01]  /*37c40*/  SEL R27, R125, R11, P0 ;  /* 0x0000000b7d1b7207 */ /* 0x000fe20000000000 */
[----:B------:R-:W-:Y:S01]  /*37c50*/  IMAD.MOV.U32 R11, RZ, RZ, 0x1c1f ;  /* 0x00001c1fff0b7424 */ /* 0x000fe200078e00ff */
[----:B------:R-:W-:-:S02]  /*37c60*/  SEL R59, R60, R109, P0 ;  /* 0x0000006d3c3b7207 */ /* 0x000fc40000000000 */
[----:B------:R-:W-:-:S07]  /*37c70*/  SEL R60, R109, R60, P0 ;  /* 0x0000003c6d3c7207 */ /* 0x000fce0000000000 */
[----:B0-----:R-:W-:Y:S05]  /*37c80*/  WARPSYNC.COLLECTIVE R15, `(.L_x_7019) ;  /* 0x000000000f087348 */ /* 0x001fea0003c00000 */
[----:B------:R1:W2:Y:S02]  /*37c90*/  SHFL.IDX P6, R14, R13, R12, R11 ;  /* 0x0000000c0d0e7389 */ /* 0x0002a400000c000b */
[----:B012---:R-:W-:Y:S01]  /*37ca0*/  ENDCOLLECTIVE ;  /* 0x000000000000791b */ /* 0x007fe20003800000 */
.L_x_7019:
        /* <DEDUP_REMOVED lines=9> */
[----:B------:R-:W-:Y:S02]  /*37d40*/  LOP3.LUT R121, R0, 0x2, RZ, 0x3c, !PT ;  /* 0x0000000200797812 */ /* 0x000fe400078e3cff */
        /* <DEDUP_REMOVED lines=8> */
.L_x_7020:
        /* <DEDUP_REMOVED lines=18> */
.L_x_7021:
        /* <DEDUP_REMOVED lines=18> */
.L_x_7022:
        /* <DEDUP_REMOVED lines=19> */
.L_x_7023:
[----:B------:R-:W-:Y:S02]  /*38140*/  SEL R101, R38, R9, P0 ;  /* 0x0000000926657207 */ /* 0x000fe40000000000 */
[----:B------:R-:W-:Y:S02]  /*38150*/  SEL R38, R9, R38, P0 ;  /* 0x0000002609267207 */ /* 0x000fe40000000000 */
[----:B------:R-:W-:Y:S01]  /*38160*/  SEL R10, R10, R128, P0 ;  /* 0x000000800a0a7207 */ /* 0x000fe20000000000 */
[----:B------:R-:W-:Y:S01]  /*38170*/  IMAD.MOV.U32 R128, RZ, RZ, RZ ;  /* 0x000000ffff807224 */ /* 0x000fe200078e00ff */
        /* <DEDUP_REMOVED lines=14> */
.L_x_7024:
        /* <DEDUP_REMOVED lines=19> */
.L_x_7025:
        /* <DEDUP_REMOVED lines=9> */
[----:B------:R-:W-:Y:S01]  /*38420*/  SEL R37, R37, R102, P0 ;  /* 0x0000006625257207 */ /* 0x000fe20000000000 */
[----:B------:R-:W-:-:S07]  /*38430*/  IMAD.MOV.U32 R86, RZ, RZ, R14 ;  /* 0x000000ffff567224 */ /* 0x000fce00078e000e */
[----:B------:R-:W-:Y:S05]  /*38440*/  WARPSYNC.COLLECTIVE R15, `(.L_x_7026) ;  /* 0x000000000f087348 */ /* 0x000fea0003c00000 */
[----:B------:R0:W1:Y:S02]  /*38450*/  SHFL.IDX P6, R14, R13, R12, R11 ;  /* 0x0000000c0d0e7389 */ /* 0x00006400000c000b */
[----:B01----:R-:W-:Y:S01]  /*38460*/  ENDCOLLECTIVE ;  /* 0x000000000000791b */ /* 0x003fe20003800000 */
.L_x_7026:
        /* <DEDUP_REMOVED lines=8> */
.L_x_7027:
[----:B------:R-:W-:Y:S02]  /*384f0*/  SEL R113, R115, R92, P0 ;  /* 0x0000005c73717207 */ /* 0x000fe40000000000 */
[----:B------:R-:W-:Y:S01]  /*38500*/  SEL R115, R92, R115, P0 ;  /* 0x000000735c737207 */ /* 0x000fe20000000000 */
[----:B------:R-:W-:Y:S02]  /*38510*/  IMAD.MOV.U32 R13, RZ, RZ, R119 ;  /* 0x000000ffff0d7224 */ /* 0x000fe400078e0077 */
[----:B------:R-:W-:-:S07]  /*38520*/  IMAD.MOV.U32 R118, RZ, RZ, R14 ;  /* 0x000000ffff767224 */ /* 0x000fce00078e000e */
[----:B------:R-:W-:Y:S05]  /*38530*/  WARPSYNC.COLLECTIVE R15, `(.L_x_7028) ;  /* 0x000000000f087348 */ /* 0x000fea0003c00000 */
[----:B------:R0:W1:Y:S02]  /*38540*/  SHFL.IDX P6, R14, R13, R12, R11 ;  /* 0x0000000c0d0e7389 */ /* 0x00006400000c000b */
[----:B01----:R-:W-:Y:S01]  /*38550*/  ENDCOLLECTIVE ;  /* 0x000000000000791b */ /* 0x003fe20003800000 */
.L_x_7028:
[----:B------:R-:W-:Y:S01]  /*38560*/  IMAD.MOV.U32 R13, RZ, RZ, R144 ;  /* 0x000000ffff0d7224 */ /* 0x000fe200078e0090 */
[----:B------:R-:W-:Y:S01]  /*38570*/  MOV R12, R121 ;  /* 0x00000079000c7202 */ /* 0x000fe20000000f00 */
[----:B------:R-:W-:-:S07]  /*38580*/  IMAD.MOV.U32 R119, RZ, RZ, R14 ;  /* 0x000000ffff777224 */ /* 0x000fce00078e000e */
[----:B------:R-:W-:Y:S05]  /*38590*/  WARPSYNC.COLLECTIVE R15, `(.L_x_7029) ;  /* 0x000000000f087348 */ /* 0x000fea0003c00000 */
[----:B------:R0:W1:Y:S02]  /*385a0*/  SHFL.IDX P6, R14, R13, R12, R11 ;  /* 0x0000000c0d0e7389 */ /* 0x00006400000c000b */
[----:B01----:R-:W-:Y:S01]  /*385b0*/  ENDCOLLECTIVE ;  /* 0x000000000000791b */ /* 0x003fe20003800000 */
.L_x_7029:
[----:B------:R-:W-:Y:S02]  /*385c0*/  IMAD.MOV.U32 R13, RZ, RZ, R147 ;  /* 0x000000ffff0d7224 */ /* 0x000fe400078e0093 */
[----:B------:R-:W-:-:S07]  /*385d0*/  IMAD.MOV.U32 R84, RZ, RZ, R14 ;  /* 0x000000ffff547224 */ /* 0x000fce00078e000e */
[----:B------:R-:W-:Y:S05]  /*385e0*/  WARPSYNC.COLLECTIVE R15, `(.L_x_7030) ;  /* 0x000000000f087348 */ /* 0x000fea0003c00000 */
[----:B------:R0:W1:Y:S02]  /*385f0*/  SHFL.IDX P6, R14, R13, R12, R11 ;  /* 0x0000000c0d0e7389 */ /* 0x00006400000c000b */
[----:B01----:R-:W-:Y:S01]  /*38600*/  ENDCOLLECTIVE ;  /* 0x000000000000791b */ /* 0x003fe20003800000 */
.L_x_7030:
        /* <DEDUP_REMOVED lines=8> */
.L_x_7031:
[----:B------:R-:W-:Y:S02]  /*38690*/  SEL R117, R119, R88, P0 ;  /* 0x0000005877757207 */ /* 0x000fe40000000000 */
[----:B------:R-:W-:Y:S02]  /*386a0*/  SEL R119, R88, R119, P0 ;  /* 0x0000007758777207 */ /* 0x000fe40000000000 */
[----:B------:R-:W-:Y:S01]  /*386b0*/  MOV R13, R123 ;  /* 0x0000007b000d7202 */ /* 0x000fe20000000f00 */
[----:B------:R-:W-:-:S07]  /*386c0*/  IMAD.MOV.U32 R122, RZ, RZ, R14 ;  /* 0x000000ffff7a7224 */ /* 0x000fce00078e000e */
[----:B------:R-:W-:Y:S05]  /*386d0*/  WARPSYNC.COLLECTIVE R15, `(.L_x_7032) ;  /* 0x000000000f087348 */ /* 0x000fea0003c00000 */
[----:B------:R0:W1:Y:S02]  /*386e0*/  SHFL.IDX P6, R14, R13, R12, R11 ;  /* 0x0000000c0d0e7389 */ /* 0x00006400000c000b */
[----:B01----:R-:W-:Y:S01]  /*386f0*/  ENDCOLLECTIVE ;  /* 0x000000000000791b */ /* 0x003fe20003800000 */
.L_x_7032:
[----:B------:R-:W-:Y:S02]  /*38700*/  IMAD.MOV.U32 R13, RZ, RZ, R131 ;  /* 0x000000ffff0d7224 */ /* 0x000fe400078e0083 */
[----:B------:R-:W-:Y:S02]  /*38710*/  IMAD.MOV.U32 R12, RZ, RZ, R121 ;  /* 0x000000ffff0c7224 */ /* 0x000fe400078e0079 */
[----:B------:R-:W-:-:S07]  /*38720*/  IMAD.MOV.U32 R123, RZ, RZ, R14 ;  /* 0x000000ffff7b7224 */ /* 0x000fce00078e000e */
[----:B------:R-:W-:Y:S05]  /*38730*/  WARPSYNC.COLLECTIVE R15, `(.L_x_7033) ;  /* 0x000000000f087348 */ /* 0x000fea0003c00000 */
[----:B------:R0:W1:Y:S02]  /*38740*/  SHFL.IDX P6, R14, R13, R12, R11 ;  /* 0x0000000c0d0e7389 */ /* 0x00006400000c000b */
[----:B01----:R-:W-:Y:S01]  /*38750*/  ENDCOLLECTIVE ;  /* 0x000000000000791b */ /* 0x003fe20003800000 */
.L_x_7033:
[----:B------:R-:W-:Y:S02]  /*38760*/  IMAD.MOV.U32 R13, RZ, RZ, R145 ;  /* 0x000000ffff0d7224 */ /* 0x000fe400078e0091 */
[----:B------:R-:W-:-:S07]  /*38770*/  IMAD.MOV.U32 R76, RZ, RZ, R14 ;  /* 0x000000ffff4c7224 */ /* 0x000fce00078e000e */
[----:B------:R-:W-:Y:S05]  /*38780*/  WARPSYNC.COLLECTIVE R15, `(.L_x_7034) ;  /* 0x000000000f087348 */ /* 0x000fea0003c00000 */
[----:B------:R0:W1:Y:S02]  /*38790*/  SHFL.IDX P6, R14, R13, R12, R11 ;  /* 0x0000000c0d0e7389 */ /* 0x00006400000c000b */
[----:B01----:R-:W-:Y:S01]  /*387a0*/  ENDCOLLECTIVE ;  /* 0x000000000000791b */ /* 0x003fe20003800000 */
.L_x_7034:
        /* <DEDUP_REMOVED lines=8> */
.L_x_7035:
[----:B------:R-:W-:Y:S02]  /*38830*/  IMAD.MOV.U32 R13, RZ, RZ, R3 ;  /* 0x000000ffff0d7224 */ /* 0x000fe400078e0003 */
[----:B------:R-:W-:-:S07]  /*38840*/  IMAD.MOV.U32 R5, RZ, RZ, R14 ;  /* 0x000000ffff057224 */ /* 0x000fce00078e000e */
[----:B------:R-:W-:Y:S05]  /*38850*/  WARPSYNC.COLLECTIVE R15, `(.L_x_7036) ;  /* 0x000000000f087348 */ /* 0x000fea0003c00000 */
[----:B------:R0:W1:Y:S02]  /*38860*/  SHFL.IDX P6, R14, R13, R12, R11 ;  /* 0x0000000c0d0e7389 */ /* 0x00006400000c000b */
[----:B01----:R-:W-:Y:S01]  /*38870*/  ENDCOLLECTIVE ;  /* 0x000000000000791b */ /* 0x003fe20003800000 */
.L_x_7036:
[----:B------:R-:W-:Y:S02]  /*38880*/  IMAD.MOV.U32 R13, RZ, RZ, R6 ;  /* 0x000000ffff0d7224 */ /* 0x000fe400078e0006 */
[----:B------:R-:W-:Y:S02]  /*38890*/  IMAD.MOV.U32 R12, RZ, RZ, R121 ;  /* 0x000000ffff0c7224 */ /* 0x000fe400078e0079 */
[----:B------:R-:W-:-:S07]  /*388a0*/  IMAD.MOV.U32 R3, RZ, RZ, R14 ;  /* 0x000000ffff037224 */ /* 0x000fce00078e000e */
[----:B------:R-:W-:Y:S05]  /*388b0*/  WARPSYNC.COLLECTIVE R15, `(.L_x_7037) ;  /* 0x000000000f087348 */ /* 0x000fea0003c00000 */
[----:B------:R0:W1:Y:S02]  /*388c0*/  SHFL.IDX P6, R14, R13, R12, R11 ;  /* 0x0000000c0d0e7389 */ /* 0x00006400000c000b */
[----:B01----:R-:W-:Y:S01]  /*388d0*/  ENDCOLLECTIVE ;  /* 0x000000000000791b */ /* 0x003fe20003800000 */
.L_x_7037:
[----:B------:R-:W-:Y:S01]  /*388e0*/  IMAD.MOV.U32 R13, RZ, RZ, R134 ;  /* 0x000000ffff0d7224 */ /* 0x000fe200078e0086 */
[----:B------:R-:W-:-:S07]  /*388f0*/  MOV R6, R14 ;  /* 0x0000000e00067202 */ /* 0x000fce0000000f00 */
[----:B------:R-:W-:Y:S05]  /*38900*/  WARPSYNC.COLLECTIVE R15, `(.L_x_7038) ;  /* 0x000000000f087348 */ /* 0x000fea0003c00000 */
[----:B------:R0:W1:Y:S02]  /*38910*/  SHFL.IDX P6, R14, R13, R12, R11 ;  /* 0x0000000c0d0e7389 */ /* 0x00006400000c000b */
[----:B01----:R-:W-:Y:S01]  /*38920*/  ENDCOLLECTIVE ;  /* 0x000000000000791b */ /* 0x003fe20003800000 */
.L_x_7038:
[----:B------:R-:W-:Y:S02]  /*38930*/  IMAD.MOV.U32 R13, RZ, RZ, R106 ;  /* 0x000000ffff0d7224 */ /* 0x000fe400078e006a */
[----:B------:R-:W-:Y:S02]  /*38940*/  IMAD.MOV.U32 R12, RZ, RZ, R0 ;  /* 0x000000ffff0c7224 */ /* 0x000fe400078e0000 */
[----:B------:R-:W-:-:S07]  /*38950*/  IMAD.MOV.U32 R4, RZ, RZ, R14 ;  /* 0x000000ffff047224 */ /* 0x000fce00078e000e */
[----:B------:R-:W-:Y:S05]  /*38960*/  WARPSYNC.COLLECTIVE R15, `(.L_x_7039) ;  /* 0x000000000f087348 */ /* 0x000fea0003c00000 */
[----:B------:R0:W1:Y:S02]  /*38970*/  SHFL.IDX P6, R14, R13, R12, R11 ;  /* 0x0000000c0d0e7389 */ /* 0x00006400000c000b */
[----:B01----:R-:W-:Y:S01]  /*38980*/  ENDCOLLECTIVE ;  /* 0x000000000000791b */ /* 0x003fe20003800000 */
.L_x_7039:
        /* <DEDUP_REMOVED lines=9> */
.L_x_7040:
[----:B------:R-:W-:Y:S02]  /*38a20*/  IMAD.MOV.U32 R13, RZ, RZ, R10 ;  /* 0x000000ffff0d7224 */ /* 0x000fe400078e000a */
[----:B------:R-:W-:Y:S01]  /*38a30*/  IMAD.MOV.U32 R12, RZ, RZ, R121 ;  /* 0x000000ffff0c7224 */ /* 0x000fe200078e0079 */
[----:B------:R-:W-:-:S07]  /*38a40*/  MOV R7, R14 ;  /* 0x0000000e00077202 */ /* 0x000fce0000000f00 */
[----:B------:R-:W-:Y:S05]  /*38a50*/  WARPSYNC.COLLECTIVE R15, `(.L_x_7041) ;  /* 0x000000000f087348 */ /* 0x000fea0003c00000 */
[----:B------:R0:W1:Y:S02]  /*38a60*/  SHFL.IDX P6, R14, R13, R12, R11 ;  /* 0x0000000c0d0e7389 */ /* 0x00006400000c000b */
[----:B01----:R-:W-:Y:S01]  /*38a70*/  ENDCOLLECTIVE ;  /* 0x000000000000791b */ /* 0x003fe20003800000 */
.L_x_7041:
[----:B------:R-:W-:Y:S02]  /*38a80*/  IMAD.MOV.U32 R13, RZ, RZ, R8 ;  /* 0x000000ffff0d7224 */ /* 0x000fe400078e0008 */
[----:B------:R-:W-:-:S07]  /*38a90*/  IMAD.MOV.U32 R10, RZ, RZ, R14 ;  /* 0x000000ffff0a7224 */ /* 0x000fce00078e000e */
[----:B------:R-:W-:Y:S05]  /*38aa0*/  WARPSYNC.COLLECTIVE R15, `(.L_x_7042) ;  /* 0x000000000f087348 */ /* 0x000fea0003c00000 */
[----:B------:R0:W1:Y:S02]  /*38ab0*/  SHFL.IDX P6, R14, R13, R12, R11 ;  /* 0x0000000c0d0e7389 */ /* 0x00006400000c000b */
[----:B01----:R-:W-:Y:S01]  /*38ac0*/  ENDCOLLECTIVE ;  /* 0x000000000000791b */ /* 0x003fe20003800000 */
.L_x_7042:
[----:B------:R-:W-:Y:S01]  /*38ad0*/  IMAD.MOV.U32 R13, RZ, RZ, R24 ;  /* 0x000000ffff0d7224 */ /* 0x000fe200078e0018 */
[----:B------:R-:W-:Y:S01]  /*38ae0*/  MOV R12, R0 ;  /* 0x00000000000c7202 */ /* 0x000fe20000000f00 */
[----:B------:R-:W-:-:S07]  /*38af0*/  IMAD.MOV.U32 R8, RZ, RZ, R14 ;  /* 0x000000ffff087224 */ /* 0x000fce00078e000e */
[----:B------:R-:W-:Y:S05]  /*38b00*/  WARPSYNC.COLLECTIVE R15, `(.L_x_7043) ;  /* 0x000000000f087348 */ /* 0x000fea0003c00000 */
[----:B------:R0:W1:Y:S02]  /*38b10*/  SHFL.IDX P6, R14, R13, R12, R11 ;  /* 0x0000000c0d0e7389 */ /* 0x00006400000c000b */
[----:B01----:R-:W-:Y:S01]  /*38b20*/  ENDCOLLECTIVE ;  /* 0x000000000000791b */ /* 0x003fe20003800000 */
.L_x_7043:
        /* <DEDUP_REMOVED lines=9> */
.L_x_7044:
[----:B------:R-:W-:Y:S02]  /*38bc0*/  IMAD.MOV.U32 R13, RZ, RZ, R25 ;  /* 0x000000ffff0d7224 */ /* 0x000fe400078e0019 */
[----:B------:R-:W-:Y:S02]  /*38bd0*/  IMAD.MOV.U32 R12, RZ, RZ, R121 ;  /* 0x000000ffff0c7224 */ /* 0x000fe400078e0079 */
[----:B------:R-:W-:-:S07]  /*38be0*/  IMAD.MOV.U32 R20, RZ, RZ, R14 ;  /* 0x000000ffff147224 */ /* 0x000fce00078e000e */
[----:B------:R-:W-:Y:S05]  /*38bf0*/  WARPSYNC.COLLECTIVE R15, `(.L_x_7045) ;  /* 0x000000000f087348 */ /* 0x000fea0003c00000 */
[----:B------:R0:W1:Y:S02]  /*38c00*/  SHFL.IDX P6, R14, R13, R12, R11 ;  /* 0x0000000c0d0e7389 */ /* 0x00006400000c000b */
[----:B01----:R-:W-:Y:S01]  /*38c10*/  ENDCOLLECTIVE ;  /* 0x000000000000791b */ /* 0x003fe20003800000 */
.L_x_7045:
[----:B------:R-:W-:Y:S01]  /*38c20*/  MOV R13, R21 ;  /* 0x00000015000d7202 */ /* 0x000fe20000000f00 */
[----:B------:R-:W-:-:S07]  /*38c30*/  IMAD.MOV.U32 R25, RZ, RZ, R14 ;  /* 0x000000ffff197224 */ /* 0x000fce00078e000e */
[----:B------:R-:W-:Y:S05]  /*38c40*/  WARPSYNC.COLLECTIVE R15, `(.L_x_7046) ;  /* 0x000000000f087348 */ /* 0x000fea0003c00000 */
[----:B------:R0:W1:Y:S02]  /*38c50*/  SHFL.IDX P6, R14, R13, R12, R11 ;  /* 0x0000000c0d0e7389 */ /* 0x00006400000c000b */
[----:B01----:R-:W-:Y:S01]  /*38c60*/  ENDCOLLECTIVE ;  /* 0x000000000000791b */ /* 0x003fe20003800000 */
.L_x_7046:
[----:B------:R-:W-:Y:S02]  /*38c70*/  IMAD.MOV.U32 R13, RZ, RZ, R28 ;  /* 0x000000ffff0d7224 */ /* 0x000fe400078e001c */
[----:B------:R-:W-:Y:S02]  /*38c80*/  IMAD.MOV.U32 R12, RZ, RZ, R0 ;  /* 0x000000ffff0c7224 */ /* 0x000fe400078e0000 */
[----:B------:R-:W-:-:S07]  /*38c90*/  IMAD.MOV.U32 R21, RZ, RZ, R14 ;  /* 0x000000ffff157224 */ /* 0x000fce00078e000e */
[----:B------:R-:W-:Y:S05]  /*38ca0*/  WARPSYNC.COLLECTIVE R15, `(.L_x_7047) ;  /* 0x000000000f087348 */ /* 0x000fea0003c00000 */
[----:B------:R0:W1:Y:S02]  /*38cb0*/  SHFL.IDX P6, R14, R13, R12, R11 ;  /* 0x0000000c0d0e7389 */ /* 0x00006400000c000b */
[----:B01----:R-:W-:Y:S01]  /*38cc0*/  ENDCOLLECTIVE ;  /* 0x000000000000791b */ /* 0x003fe20003800000 */
.L_x_7047:
        /* <DEDUP_REMOVED lines=9> */
.L_x_7048:
[----:B------:R-:W-:Y:S01]  /*38d60*/  MOV R13, R32 ;  /* 0x00000020000d7202 */ /* 0x000fe20000000f00 */
[----:B------:R-:W-:Y:S02]  /*38d70*/  IMAD.MOV.U32 R12, RZ, RZ, R121 ;  /* 0x000000ffff0c7224 */ /* 0x000fe400078e0079 */
[----:B------:R-:W-:-:S07]  /*38d80*/  IMAD.MOV.U32 R26, RZ, RZ, R14 ;  /* 0x000000ffff1a7224 */ /* 0x000fce00078e000e */
[----:B------:R-:W-:Y:S05]  /*38d90*/  WARPSYNC.COLLECTIVE R15, `(.L_x_7049) ;  /* 0x000000000f087348 */ /* 0x000fea0003c00000 */
[----:B------:R0:W1:Y:S02]  /*38da0*/  SHFL.IDX P6, R14, R13, R12, R11 ;  /* 0x0000000c0d0e7389 */ /* 0x00006400000c000b */
[----:B01----:R-:W-:Y:S01]  /*38db0*/  ENDCOLLECTIVE ;  /* 0x000000000000791b */ /* 0x003fe20003800000 */
.L_x_7049:
[----:B------:R-:W-:Y:S02]  /*38dc0*/  IMAD.MOV.U32 R13, RZ, RZ, R27 ;  /* 0x000000ffff0d7224 */ /* 0x000fe400078e001b */
[----:B------:R-:W-:-:S07]  /*38dd0*/  IMAD.MOV.U32 R32, RZ, RZ, R14 ;  /* 0x000000ffff207224 */ /* 0x000fce00078e000e */
[----:B------:R-:W-:Y:S05]  /*38de0*/  WARPSYNC.COLLECTIVE R15, `(.L_x_7050) ;  /* 0x000000000f087348 */ /* 0x000fea0003c00000 */
[----:B------:R0:W1:Y:S02]  /*38df0*/  SHFL.IDX P6, R14, R13, R12, R11 ;  /* 0x0000000c0d0e7389 */ /* 0x00006400000c000b */
[----:B01----:R-:W-:Y:S01]  /*38e00*/  ENDCOLLECTIVE ;  /* 0x000000000000791b */ /* 0x003fe20003800000 */
.L_x_7050:
[----:B------:R-:W-:Y:S02]  /*38e10*/  IMAD.MOV.U32 R13, RZ, RZ, R35 ;  /* 0x000000ffff0d7224 */ /* 0x000fe400078e0023 */
[----:B------:R-:W-:Y:S02]  /*38e20*/  IMAD.MOV.U32 R12, RZ, RZ, R0 ;  /* 0x000000ffff0c7224 */ /* 0x000fe400078e0000 */
[----:B------:R-:W-:-:S07]  /*38e30*/  IMAD.MOV.U32 R27, RZ, RZ, R14 ;  /* 0x000000ffff1b7224 */ /* 0x000fce00078e000e */
[----:B------:R-:W-:Y:S05]  /*38e40*/  WARPSYNC.COLLECTIVE R15, `(.L_x_7051) ;  /* 0x000000000f087348 */ /* 0x000fea0003c00000 */
[----:B------:R0:W1:Y:S02]  /*38e50*/  SHFL.IDX P6, R14, R13, R12, R11 ;  /* 0x0000000c0d0e7389 */ /* 0x00006400000c000b */
[----:B01----:R-:W-:Y:S01]  /*38e60*/  ENDCOLLECTIVE ;  /* 0x000000000000791b */ /* 0x003fe20003800000 */
.L_x_7051:
[----:B------:R-:W-:Y:S02]  /*38e70*/  SEL R25, R26, R27, P0 ;  /* 0x0000001b1a197207 */ /* 0x000fe40000000000 */
[----:B------:R-:W-:Y:S02]  /*38e80*/  SEL R26, R27, R26, P0 ;  /* 0x0000001a1b1a7207 */ /* 0x000fe40000000000 */
[----:B------:R-:W-:Y:S02]  /*38e90*/  SEL R27, R28, R32, P0 ;  /* 0x000000201c1b7207 */ /* 0x000fe40000000000 */
[----:B------:R-:W-:Y:S01]  /*38ea0*/  SEL R28, R32, R28, P0 ;  /* 0x0000001c201c7207 */ /* 0x000fe20000000000 */
[----:B------:R-:W-:Y:S01]  /*38eb0*/  IMAD.MOV.U32 R13, RZ, RZ, R33 ;  /* 0x000000ffff0d7224 */ /* 0x000fe200078e0021 */
[----:B------:R-:W-:-:S07]  /*38ec0*/  MOV R35, R14 ;  /* 0x0000000e00237202 */ /* 0x000fce0000000f00 */
[----:B------:R-:W-:Y:S05]  /*38ed0*/  WARPSYNC.COLLECTIVE R15, `(.L_x_7052) ;  /* 0x000000000f087348 */ /* 0x000fea0003c00000 */
[----:B------:R0:W1:Y:S02]  /*38ee0*/  SHFL.IDX P6, R14, R13, R12, R11 ;  /* 0x0000000c0d0e7389 */ /* 0x00006400000c000b */
[----:B01----:R-:W-:Y:S01]  /*38ef0*/  ENDCOLLECTIVE ;  /* 0x000000000000791b */ /* 0x003fe20003800000 */
.L_x_7052:
[----:B------:R-:W-:Y:S02]  /*38f00*/  IMAD.MOV.U32 R13, RZ, RZ, R52 ;  /* 0x000000ffff0d7224 */ /* 0x000fe400078e0034 */
[----:B------:R-:W-:Y:S02]  /*38f10*/  IMAD.MOV.U32 R12, RZ, RZ, R121 ;  /* 0x000000ffff0c7224 */ /* 0x000fe400078e0079 */
[----:B------:R-:W-:-:S07]  /*38f20*/  IMAD.MOV.U32 R33, RZ, RZ, R14 ;  /* 0x000000ffff217224 */ /* 0x000fce00078e000e */
[----:B------:R-:W-:Y:S05]  /*38f30*/  WARPSYNC.COLLECTIVE R15, `(.L_x_7053) ;  /* 0x000000000f087348 */ /* 0x000fea0003c00000 */
[----:B------:R0:W1:Y:S02]  /*38f40*/  SHFL.IDX P6, R14, R13, R12, R11 ;  /* 0x0000000c0d0e7389 */ /* 0x00006400000c000b */
[----:B01----:R-:W-:Y:S01]  /*38f50*/  ENDCOLLECTIVE ;  /* 0x000000000000791b */ /* 0x003fe20003800000 */
.L_x_7053:
[----:B------:R-:W-:Y:S02]  /*38f60*/  IMAD.MOV.U32 R13, RZ, RZ, R34 ;  /* 0x000000ffff0d7224 */ /* 0x000fe400078e0022 */
[----:B------:R-:W-:-:S07]  /*38f70*/  IMAD.MOV.U32 R52, RZ, RZ, R14 ;  /* 0x000000ffff347224 */ /* 0x000fce00078e000e */
[----:B------:R-:W-:Y:S05]  /*38f80*/  WARPSYNC.COLLECTIVE R15, `(.L_x_7054) ;  /* 0x000000000f087348 */ /* 0x000fea0003c00000 */
[----:B------:R0:W1:Y:S02]  /*38f90*/  SHFL.IDX P6, R14, R13, R12, R11 ;  /* 0x0000000c0d0e7389 */ /* 0x00006400000c000b */
[----:B01----:R-:W-:Y:S01]  /*38fa0*/  ENDCOLLECTIVE ;  /* 0x000000000000791b */ /* 0x003fe20003800000 */
.L_x_7054:
[----:B------:R-:W-:Y:S02]  /*38fb0*/  IMAD.MOV.U32 R13, RZ, RZ, R55 ;  /* 0x000000ffff0d7224 */ /* 0x000fe400078e0037 */
[----:B------:R-:W-:Y:S01]  /*38fc0*/  IMAD.MOV.U32 R12, RZ, RZ, R0 ;  /* 0x000000ffff0c7224 */ /* 0x000fe200078e0000 */
[----:B------:R-:W-:-:S07]  /*38fd0*/  MOV R34, R14 ;  /* 0x0000000e00227202 */ /* 0x000fce0000000f00 */
[----:B------:R-:W-:Y:S05]  /*38fe0*/  WARPSYNC.COLLECTIVE R15, `(.L_x_7055) ;  /* 0x000000000f087348 */ /* 0x000fea0003c00000 */
[----:B------:R0:W1:Y:S02]  /*38ff0*/  SHFL.IDX P6, R14, R13, R12, R11 ;  /* 0x0000000c0d0e7389 */ /* 0x00006400000c000b */
[----:B01----:R-:W-:Y:S01]  /*39000*/  ENDCOLLECTIVE ;  /* 0x000000000000791b */ /* 0x003fe20003800000 */
.L_x_7055:
        /* <DEDUP_REMOVED lines=9> */
.L_x_7056:
[----:B------:R-:W-:Y:S01]  /*390a0*/  IMAD.MOV.U32 R13, RZ, RZ, R56 ;  /* 0x000000ffff0d7224 */ /* 0x000fe200078e0038 */
[----:B------:R-:W-:Y:S01]  /*390b0*/  MOV R12, R121 ;  /* 0x00000079000c7202 */ /* 0x000fe20000000f00 */
[----:B------:R-:W-:-:S07]  /*390c0*/  IMAD.MOV.U32 R53, RZ, RZ, R14 ;  /* 0x000000ffff357224 */ /* 0x000fce00078e000e */
[----:B------:R-:W-:Y:S05]  /*390d0*/  WARPSYNC.COLLECTIVE R15, `(.L_x_7057) ;  /* 0x000000000f087348 */ /* 0x000fea0003c00000 */
[----:B------:R0:W1:Y:S02]  /*390e0*/  SHFL.IDX P6, R14, R13, R12, R11 ;  /* 0x0000000c0d0e7389 */ /* 0x00006400000c000b */
[----:B01----:R-:W-:Y:S01]  /*390f0*/  ENDCOLLECTIVE ;  /* 0x000000000000791b */ /* 0x003fe20003800000 */
.L_x_7057:
[----:B------:R-:W-:Y:S02]  /*39100*/  IMAD.MOV.U32 R13, RZ, RZ, R54 ;  /* 0x000000ffff0d7224 */ /* 0x000fe400078e0036 */
[----:B------:R-:W-:-:S07]  /*39110*/  IMAD.MOV.U32 R56, RZ, RZ, R14 ;  /* 0x000000ffff387224 */ /* 0x000fce00078e000e */
[----:B------:R-:W-:Y:S05]  /*39120*/  WARPSYNC.COLLECTIVE R15, `(.L_x_7058) ;  /* 0x000000000f087348 */ /* 0x000fea0003c00000 */
[----:B------:R0:W1:Y:S02]  /*39130*/  SHFL.IDX P6, R14, R13, R12, R11 ;  /* 0x0000000c0d0e7389 */ /* 0x00006400000c000b */
[----:B01----:R-:W-:Y:S01]  /*39140*/  ENDCOLLECTIVE ;  /* 0x000000000000791b */ /* 0x003fe20003800000 */
.L_x_7058:
[----:B------:R-:W-:Y:S02]  /*39150*/  IMAD.MOV.U32 R13, RZ, RZ, R59 ;  /* 0x000000ffff0d7224 */ /* 0x000fe400078e003b */
[----:B------:R-:W-:Y:S02]  /*39160*/  IMAD.MOV.U32 R12, RZ, RZ, R0 ;  /* 0x000000ffff0c7224 */ /* 0x000fe400078e0000 */
[----:B------:R-:W-:-:S07]  /*39170*/  IMAD.MOV.U32 R54, RZ, RZ, R14 ;  /* 0x000000ffff367224 */ /* 0x000fce00078e000e */
[----:B------:R-:W-:Y:S05]  /*39180*/  WARPSYNC.COLLECTIVE R15, `(.L_x_7059) ;  /* 0x000000000f087348 */ /* 0x000fea0003c00000 */
[----:B------:R0:W1:Y:S02]  /*39190*/  SHFL.IDX P6, R14, R13, R12, R11 ;  /* 0x0000000c0d0e7389 */ /* 0x00006400000c000b */
[----:B01----:R-:W-:Y:S01]  /*391a0*/  ENDCOLLECTIVE ;  /* 0x000000000000791b */ /* 0x003fe20003800000 */
.L_x_7059:
        /* <DEDUP_REMOVED lines=9> */
.L_x_7060:
[----:B------:R-:W-:Y:S02]  /*39240*/  IMAD.MOV.U32 R13, RZ, RZ, R60 ;  /* 0x000000ffff0d7224 */ /* 0x000fe400078e003c */
[----:B------:R-:W-:Y:S02]  /*39250*/  IMAD.MOV.U32 R12, RZ, RZ, R121 ;  /* 0x000000ffff0c7224 */ /* 0x000fe400078e0079 */
[----:B------:R-:W-:-:S07]  /*39260*/  IMAD.MOV.U32 R57, RZ, RZ, R14 ;  /* 0x000000ffff397224 */ /* 0x000fce00078e000e */
[----:B------:R-:W-:Y:S05]  /*39270*/  WARPSYNC.COLLECTIVE R15, `(.L_x_7061) ;  /* 0x000000000f087348 */ /* 0x000fea0003c00000 */
[----:B------:R0:W1:Y:S02]  /*39280*/  SHFL.IDX P6, R14, R13, R12, R11 ;  /* 0x0000000c0d0e7389 */ /* 0x00006400000c000b */
[----:B01----:R-:W-:Y:S01]  /*39290*/  ENDCOLLECTIVE ;  /* 0x000000000000791b */ /* 0x003fe20003800000 */
.L_x_7061:
[----:B------:R-:W-:Y:S02]  /*392a0*/  IMAD.MOV.U32 R13, RZ, RZ, R58 ;  /* 0x000000ffff0d7224 */ /* 0x000fe400078e003a */
[----:B------:R-:W-:-:S07]  /*392b0*/  IMAD.MOV.U32 R60, RZ, RZ, R14 ;  /* 0x000000ffff3c7224 */ /* 0x000fce00078e000e */
[----:B------:R-:W-:Y:S05]  /*392c0*/  WARPSYNC.COLLECTIVE R15, `(.L_x_7062) ;  /* 0x000000000f087348 */ /* 0x000fea0003c00000 */
[----:B------:R0:W1:Y:S02]  /*392d0*/  SHFL.IDX P6, R14, R13, R12, R11 ;  /* 0x0000000c0d0e7389 */ /* 0x00006400000c000b */
[----:B01----:R-:W-:Y:S01]  /*392e0*/  ENDCOLLECTIVE ;  /* 0x000000000000791b */ /* 0x003fe20003800000 */
.L_x_7062:
[----:B------:R-:W-:Y:S01]  /*392f0*/  MOV R13, R63 ;  /* 0x0000003f000d7202 */ /* 0x000fe20000000f00 */
[----:B------:R-:W-:Y:S02]  /*39300*/  IMAD.MOV.U32 R12, RZ, RZ, R0 ;  /* 0x000000ffff0c7224 */ /* 0x000fe400078e0000 */
[----:B------:R-:W-:-:S07]  /*39310*/  IMAD.MOV.U32 R58, RZ, RZ, R14 ;  /* 0x000000ffff3a7224 */ /* 0x000fce00078e000e */
[----:B------:R-:W-:Y:S05]  /*39320*/  WARPSYNC.COLLECTIVE R15, `(.L_x_7063) ;  /* 0x000000000f087348 */ /* 0x000fea0003c00000 */
[----:B------:R0:W1:Y:S02]  /*39330*/  SHFL.IDX P6, R14, R13, R12, R11 ;  /* 0x0000000c0d0e7389 */ /* 0x00006400000c000b */
[----:B01----:R-:W-:Y:S01]  /*39340*/  ENDCOLLECTIVE ;  /* 0x000000000000791b */ /* 0x003fe20003800000 */
.L_x_7063:
        /* <DEDUP_REMOVED lines=9> */
.L_x_7064:
[----:B------:R-:W-:Y:S02]  /*393e0*/  IMAD.MOV.U32 R13, RZ, RZ, R64 ;  /* 0x000000ffff0d7224 */ /* 0x000fe400078e0040 */
[----:B------:R-:W-:Y:S02]  /*393f0*/  IMAD.MOV.U32 R12, RZ, RZ, R121 ;  /* 0x000000ffff0c7224 */ /* 0x000fe400078e0079 */
[----:B------:R-:W-:-:S07]  /*39400*/  IMAD.MOV.U32 R61, RZ, RZ, R14 ;  /* 0x000000ffff3d7224 */ /* 0x000fce00078e000e */
[----:B------:R-:W-:Y:S05]  /*39410*/  WARPSYNC.COLLECTIVE R15, `(.L_x_7065) ;  /* 0x000000000f087348 */ /* 0x000fea0003c00000 */
[----:B------:R0:W1:Y:S02]  /*39420*/  SHFL.IDX P6, R14, R13, R12, R11 ;  /* 0x0000000c0d0e7389 */ /* 0x00006400000c000b */
[----:B01----:R-:W-:Y:S01]  /*39430*/  ENDCOLLECTIVE ;  /* 0x000000000000791b */ /* 0x003fe20003800000 */
.L_x_7065:
[----:B------:R-:W-:Y:S01]  /*39440*/  IMAD.MOV.U32 R13, RZ, RZ, R62 ;  /* 0x000000ffff0d7224 */ /* 0x000fe200078e003e */
[----:B------:R-:W-:-:S07]  /*39450*/  MOV R64, R14 ;  /* 0x0000000e00407202 */ /* 0x000fce0000000f00 */
[----:B------:R-:W-:Y:S05]  /*39460*/  WARPSYNC.COLLECTIVE R15, `(.L_x_7066) ;  /* 0x000000000f087348 */ /* 0x000fea0003c00000 */
[----:B------:R0:W1:Y:S02]  /*39470*/  SHFL.IDX P6, R14, R13, R12, R11 ;  /* 0x0000000c0d0e7389 */ /* 0x00006400000c000b */
[----:B01----:R-:W-:Y:S01]  /*39480*/  ENDCOLLECTIVE ;  /* 0x000000000000791b */ /* 0x003fe20003800000 */
.L_x_7066:
[----:B------:R-:W-:Y:S02]  /*39490*/  IMAD.MOV.U32 R13, RZ, RZ, R67 ;  /* 0x000000ffff0d7224 */ /* 0x000fe400078e0043 */
[----:B------:R-:W-:Y:S02]  /*394a0*/  IMAD.MOV.U32 R12, RZ, RZ, R0 ;  /* 0x000000ffff0c7224 */ /* 0x000fe400078e0000 */
[----:B------:R-:W-:-:S07]  /*394b0*/  IMAD.MOV.U32 R62, RZ, RZ, R14 ;  /* 0x000000ffff3e7224 */ /* 0x000fce00078e000e */
[----:B------:R-:W-:Y:S05]  /*394c0*/  WARPSYNC.COLLECTIVE R15, `(.L_x_7067) ;  /* 0x000000000f087348 */ /* 0x000fea0003c00000 */
[----:B------:R0:W1:Y:S02]  /*394d0*/  SHFL.IDX P6, R14, R13, R12, R11 ;  /* 0x0000000c0d0e7389 */ /* 0x00006400000c000b */
[----:B01----:R-:W-:Y:S01]  /*394e0*/  ENDCOLLECTIVE ;  /* 0x000000000000791b */ /* 0x003fe20003800000 */
.L_x_7067:
        /* <DEDUP_REMOVED lines=9> */
.L_x_7068:
[----:B------:R-:W-:Y:S02]  /*39580*/  IMAD.MOV.U32 R13, RZ, RZ, R68 ;  /* 0x000000ffff0d7224 */ /* 0x000fe400078e0044 */
[----:B------:R-:W-:Y:S01]  /*39590*/  IMAD.MOV.U32 R12, RZ, RZ, R121 ;  /* 0x000000ffff0c7224 */ /* 0x000fe200078e0079 */
[----:B------:R-:W-:-:S07]  /*395a0*/  MOV R65, R14 ;  /* 0x0000000e00417202 */ /* 0x000fce0000000f00 */
[----:B------:R-:W-:Y:S05]  /*395b0*/  WARPSYNC.COLLECTIVE R15, `(.L_x_7069) ;  /* 0x000000000f087348 */ /* 0x000fea0003c00000 */
[----:B------:R0:W1:Y:S02]  /*395c0*/  SHFL.IDX P6, R14, R13, R12, R11 ;  /* 0x0000000c0d0e7389 */ /* 0x00006400000c000b */
[----:B01----:R-:W-:Y:S01]  /*395d0*/  ENDCOLLECTIVE ;  /* 0x000000000000791b */ /* 0x003fe20003800000 */
.L_x_7069:
[----:B------:R-:W-:Y:S02]  /*395e0*/  IMAD.MOV.U32 R13, RZ, RZ, R66 ;  /* 0x000000ffff0d7224 */ /* 0x000fe400078e0042 */
[----:B------:R-:W-:-:S07]  /*395f0*/  IMAD.MOV.U32 R68, RZ, RZ, R14 ;  /* 0x000000ffff447224 */ /* 0x000fce00078e000e */
[----:B------:R-:W-:Y:S05]  /*39600*/  WARPSYNC.COLLECTIVE R15, `(.L_x_7070) ;  /* 0x000000000f087348 */ /* 0x000fea0003c00000 */
[----:B------:R0:W1:Y:S02]  /*39610*/  SHFL.IDX P6, R14, R13, R12, R11 ;  /* 0x0000000c0d0e7389 */ /* 0x00006400000c000b */
[----:B01----:R-:W-:Y:S01]  /*39620*/  ENDCOLLECTIVE ;  /* 0x000000000000791b */ /* 0x003fe20003800000 */
.L_x_7070:
[----:B------:R-:W-:Y:S01]  /*39630*/  IMAD.MOV.U32 R13, RZ, RZ, R71 ;  /* 0x000000ffff0d7224 */ /* 0x000fe200078e0047 */
[----:B------:R-:W-:Y:S01]  /*39640*/  MOV R12, R0 ;  /* 0x00000000000c7202 */ /* 0x000fe20000000f00 */
[----:B------:R-:W-:-:S07]  /*39650*/  IMAD.MOV.U32 R66, RZ, RZ, R14 ;  /* 0x000000ffff427224 */ /* 0x000fce00078e000e */
[----:B------:R-:W-:Y:S05]  /*39660*/  WARPSYNC.COLLECTIVE R15, `(.L_x_7071) ;  /* 0x000000000f087348 */ /* 0x000fea0003c00000 */
[----:B------:R0:W1:Y:S02]  /*39670*/  SHFL.IDX P6, R14, R13, R12, R11 ;  /* 0x0000000c0d0e7389 */ /* 0x00006400000c000b */
[----:B01----:R-:W-:Y:S01]  /*39680*/  ENDCOLLECTIVE ;  /* 0x000000000000791b */ /* 0x003fe20003800000 */
.L_x_7071:
        /* <DEDUP_REMOVED lines=9> */
.L_x_7072:
[----:B------:R-:W-:Y:S02]  /*39720*/  IMAD.MOV.U32 R13, RZ, RZ, R72 ;  /* 0x000000ffff0d7224 */ /* 0x000fe400078e0048 */
[----:B------:R-:W-:Y:S02]  /*39730*/  IMAD.MOV.U32 R12, RZ, RZ, R121 ;  /* 0x000000ffff0c7224 */ /* 0x000fe400078e0079 */
[----:B------:R-:W-:-:S07]  /*39740*/  IMAD.MOV.U32 R69, RZ, RZ, R14 ;  /* 0x000000ffff457224 */ /* 0x000fce00078e000e */
[----:B------:R-:W-:Y:S05]  /*39750*/  WARPSYNC.COLLECTIVE R15, `(.L_x_7073) ;  /* 0x000000000f087348 */ /* 0x000fea0003c00000 */
[----:B------:R0:W1:Y:S02]  /*39760*/  SHFL.IDX P6, R14, R13, R12, R11 ;  /* 0x0000000c0d0e7389 */ /* 0x00006400000c000b */
[----:B01----:R-:W-:Y:S01]  /*39770*/  ENDCOLLECTIVE ;  /* 0x000000000000791b */ /* 0x003fe20003800000 */
.L_x_7073:
[----:B------:R-:W-:Y:S01]  /*39780*/  MOV R13, R70 ;  /* 0x00000046000d7202 */ /* 0x000fe20000000f00 */
[----:B------:R-:W-:-:S07]  /*39790*/  IMAD.MOV.U32 R72, RZ, RZ, R14 ;  /* 0x000000ffff487224 */ /* 0x000fce00078e000e */
[----:B------:R-:W-:Y:S05]  /*397a0*/  WARPSYNC.COLLECTIVE R15, `(.L_x_7074) ;  /* 0x000000000f087348 */ /* 0x000fea0003c00000 */
[----:B------:R0:W1:Y:S02]  /*397b0*/  SHFL.IDX P6, R14, R13, R12, R11 ;  /* 0x0000000c0d0e7389 */ /* 0x00006400000c000b */
[----:B01----:R-:W-:Y:S01]  /*397c0*/  ENDCOLLECTIVE ;  /* 0x000000000000791b */ /* 0x003fe20003800000 */
.L_x_7074:
[----:B------:R-:W-:Y:S02]  /*397d0*/  IMAD.MOV.U32 R13, RZ, RZ, R75 ;  /* 0x000000ffff0d7224 */ /* 0x000fe400078e004b */
[----:B------:R-:W-:Y:S02]  /*397e0*/  IMAD.MOV.U32 R12, RZ, RZ, R0 ;  /* 0x000000ffff0c7224 */ /* 0x000fe400078e0000 */
[----:B------:R-:W-:-:S07]  /*397f0*/  IMAD.MOV.U32 R70, RZ, RZ, R14 ;  /* 0x000000ffff467224 */ /* 0x000fce00078e000e */
[----:B------:R-:W-:Y:S05]  /*39800*/  WARPSYNC.COLLECTIVE R15, `(.L_x_7075) ;  /* 0x000000000f087348 */ /* 0x000fea0003c00000 */
[----:B------:R0:W1:Y:S02]  /*39810*/  SHFL.IDX P6, R14, R13, R12, R11 ;  /* 0x0000000c0d0e7389 */ /* 0x00006400000c000b */
[----:B01----:R-:W-:Y:S01]  /*39820*/  ENDCOLLECTIVE ;  /* 0x000000000000791b */ /* 0x003fe20003800000 */
.L_x_7075:
        /* <DEDUP_REMOVED lines=9> */
.L_x_7076:
[----:B------:R-:W-:Y:S01]  /*398c0*/  MOV R13, R50 ;  /* 0x00000032000d7202 */ /* 0x000fe20000000f00 */
[----:B------:R-:W-:Y:S02]  /*398d0*/  IMAD.MOV.U32 R12, RZ, RZ, R121 ;  /* 0x000000ffff0c7224 */ /* 0x000fe400078e0079 */
[----:B------:R-:W-:-:S07]  /*398e0*/  IMAD.MOV.U32 R73, RZ, RZ, R14 ;  /* 0x000000ffff497224 */ /* 0x000fce00078e000e */
[----:B------:R-:W-:Y:S05]  /*398f0*/  WARPSYNC.COLLECTIVE R15, `(.L_x_7077) ;  /* 0x000000000f087348 */ /* 0x000fea0003c00000 */
[----:B------:R0:W1:Y:S02]  /*39900*/  SHFL.IDX P6, R14, R13, R12, R11 ;  /* 0x0000000c0d0e7389 */ /* 0x00006400000c000b */
[----:B01----:R-:W-:Y:S01]  /*39910*/  ENDCOLLECTIVE ;  /* 0x000000000000791b */ /* 0x003fe20003800000 */
.L_x_7077:
[----:B------:R-:W-:Y:S02]  /*39920*/  IMAD.MOV.U32 R13, RZ, RZ, R74 ;  /* 0x000000ffff0d7224 */ /* 0x000fe400078e004a */
[----:B------:R-:W-:-:S07]  /*39930*/  IMAD.MOV.U32 R50, RZ, RZ, R14 ;  /* 0x000000ffff327224 */ /* 0x000fce00078e000e */
[----:B------:R-:W-:Y:S05]  /*39940*/  WARPSYNC.COLLECTIVE R15, `(.L_x_7078) ;  /* 0x000000000f087348 */ /* 0x000fea0003c00000 */
[----:B------:R0:W1:Y:S02]  /*39950*/  SHFL.IDX P6, R14, R13, R12, R11 ;  /* 0x0000000c0d0e7389 */ /* 0x00006400000c000b */
[----:B01----:R-:W-:Y:S01]  /*39960*/  ENDCOLLECTIVE ;  /* 0x000000000000791b */ /* 0x003fe20003800000 */
.L_x_7078:
[----:B------:R-:W-:Y:S02]  /*39970*/  IMAD.MOV.U32 R13, RZ, RZ, R79 ;  /* 0x000000ffff0d7224 */ /* 0x000fe400078e004f */
[----:B------:R-:W-:Y:S02]  /*39980*/  IMAD.MOV.U32 R12, RZ, RZ, R0 ;  /* 0x000000ffff0c7224 */ /* 0x000fe400078e0000 */
[----:B------:R-:W-:-:S07]  /*39990*/  IMAD.MOV.U32 R74, RZ, RZ, R14 ;  /* 0x000000ffff4a7224 */ /* 0x000fce00078e000e */
[----:B------:R-:W-:Y:S05]  /*399a0*/  WARPSYNC.COLLECTIVE R15, `(.L_x_7079) ;  /* 0x000000000f087348 */ /* 0x000fea0003c00000 */
[----:B------:R0:W1:Y:S02]  /*399b0*/  SHFL.IDX P6, R14, R13, R12, R11 ;  /* 0x0000000c0d0e7389 */ /* 0x00006400000c000b */
[----:B01----:R-:W-:Y:S01]  /*399c0*/  ENDCOLLECTIVE ;  /* 0x000000000000791b */ /* 0x003fe20003800000 */
.L_x_7079:
        /* <DEDUP_REMOVED lines=9> */
.L_x_7080:
[----:B------:R-:W-:Y:S02]  /*39a60*/  IMAD.MOV.U32 R13, RZ, RZ, R48 ;  /* 0x000000ffff0d7224 */ /* 0x000fe400078e0030 */
[----:B------:R-:W-:Y:S02]  /*39a70*/  IMAD.MOV.U32 R12, RZ, RZ, R121 ;  /* 0x000000ffff0c7224 */ /* 0x000fe400078e0079 */
[----:B------:R-:W-:-:S07]  /*39a80*/  IMAD.MOV.U32 R77, RZ, RZ, R14 ;  /* 0x000000ffff4d7224 */ /* 0x000fce00078e000e */
[----:B------:R-:W-:Y:S05]  /*39a90*/  WARPSYNC.COLLECTIVE R15, `(.L_x_7081) ;  /* 0x000000000f087348 */ /* 0x000fea0003c00000 */
[----:B------:R0:W1:Y:S02]  /*39aa0*/  SHFL.IDX P6, R14, R13, R12, R11 ;  /* 0x0000000c0d0e7389 */ /* 0x00006400000c000b */
[----:B01----:R-:W-:Y:S01]  /*39ab0*/  ENDCOLLECTIVE ;  /* 0x000000000000791b */ /* 0x003fe20003800000 */
.L_x_7081:
[----:B------:R-:W-:Y:S02]  /*39ac0*/  IMAD.MOV.U32 R13, RZ, RZ, R78 ;  /* 0x000000ffff0d7224 */ /* 0x000fe400078e004e */
[----:B------:R-:W-:-:S07]  /*39ad0*/  IMAD.MOV.U32 R48, RZ, RZ, R14 ;  /* 0x000000ffff307224 */ /* 0x000fce00078e000e */
[----:B------:R-:W-:Y:S05]  /*39ae0*/  WARPSYNC.COLLECTIVE R15, `(.L_x_7082) ;  /* 0x000000000f087348 */ /* 0x000fea0003c00000 */
[----:B------:R0:W1:Y:S02]  /*39af0*/  SHFL.IDX P6, R14, R13, R12, R11 ;  /* 0x0000000c0d0e7389 */ /* 0x00006400000c000b */
[----:B01----:R-:W-:Y:S01]  /*39b00*/  ENDCOLLECTIVE ;  /* 0x000000000000791b */ /* 0x003fe20003800000 */
.L_x_7082:
[----:B------:R-:W-:Y:S02]  /*39b10*/  IMAD.MOV.U32 R13, RZ, RZ, R85 ;  /* 0x000000ffff0d7224 */ /* 0x000fe400078e0055 */
[----:B------:R-:W-:Y:S01]  /*39b20*/  IMAD.MOV.U32 R12, RZ, RZ, R0 ;  /* 0x000000ffff0c7224 */ /* 0x000fe200078e0000 */
[----:B------:R-:W-:-:S07]  /*39b30*/  MOV R78, R14 ;  /* 0x0000000e004e7202 */ /* 0x000fce0000000f00 */
[----:B------:R-:W-:Y:S05]  /*39b40*/  WARPSYNC.COLLECTIVE R15, `(.L_x_7083) ;  /* 0x000000000f087348 */ /* 0x000fea0003c00000 */
[----:B------:R0:W1:Y:S02]  /*39b50*/  SHFL.IDX P6, R14, R13, R12, R11 ;  /* 0x0000000c0d0e7389 */ /* 0x00006400000c000b */
[----:B01----:R-:W-:Y:S01]  /*39b60*/  ENDCOLLECTIVE ;  /* 0x000000000000791b */ /* 0x003fe20003800000 */
.L_x_7083:
        /* <DEDUP_REMOVED lines=9> */
.L_x_7084:
[----:B------:R-:W-:Y:S01]  /*39c00*/  IMAD.MOV.U32 R13, RZ, RZ, R46 ;  /* 0x000000ffff0d7224 */ /* 0x000fe200078e002e */
[----:B------:R-:W-:Y:S01]  /*39c10*/  MOV R12, R121 ;  /* 0x00000079000c7202 */ /* 0x000fe20000000f00 */
[----:B------:R-:W-:-:S07]  /*39c20*/  IMAD.MOV.U32 R83, RZ, RZ, R14 ;  /* 0x000000ffff537224 */ /* 0x000fce00078e000e */
[----:B------:R-:W-:Y:S05]  /*39c30*/  WARPSYNC.COLLECTIVE R15, `(.L_x_7085) ;  /* 0x000000000f087348 */ /* 0x000fea0003c00000 */
[----:B------:R0:W1:Y:S02]  /*39c40*/  SHFL.IDX P6, R14, R13, R12, R11 ;  /* 0x0000000c0d0e7389 */ /* 0x00006400000c000b */
[----:B01----:R-:W-:Y:S01]  /*39c50*/  ENDCOLLECTIVE ;  /* 0x000000000000791b */ /* 0x003fe20003800000 */
.L_x_7085:
[----:B------:R-:W-:Y:S02]  /*39c60*/  IMAD.MOV.U32 R13, RZ, RZ, R51 ;  /* 0x000000ffff0d7224 */ /* 0x000fe400078e0033 */
[----:B------:R-:W-:-:S07]  /*39c70*/  IMAD.MOV.U32 R46, RZ, RZ, R14 ;  /* 0x000000ffff2e7224 */ /* 0x000fce00078e000e */
[----:B------:R-:W-:Y:S05]  /*39c80*/  WARPSYNC.COLLECTIVE R15, `(.L_x_7086) ;  /* 0x000000000f087348 */ /* 0x000fea0003c00000 */
[----:B------:R0:W1:Y:S02]  /*39c90*/  SHFL.IDX P6, R14, R13, R12, R11 ;  /* 0x0000000c0d0e7389 */ /* 0x00006400000c000b */
[----:B01----:R-:W-:Y:S01]  /*39ca0*/  ENDCOLLECTIVE ;  /* 0x000000000000791b */ /* 0x003fe20003800000 */
.L_x_7086:
        /* <DEDUP_REMOVED lines=8> */
.L_x_7087:
[----:B------:R-:W-:Y:S01]  /*39d30*/  MOV R13, R87 ;  /* 0x00000057000d7202 */ /* 0x000fe20000000f00 */
[----:B------:R-:W-:-:S07]  /*39d40*/  IMAD.MOV.U32 R89, RZ, RZ, R14 ;  /* 0x000000ffff597224 */ /* 0x000fce00078e000e */
[----:B------:R-:W-:Y:S05]  /*39d50*/  WARPSYNC.COLLECTIVE R15, `(.L_x_7088) ;  /* 0x000000000f087348 */ /* 0x000fea0003c00000 */
[----:B------:R0:W1:Y:S02]  /*39d60*/  SHFL.IDX P6, R14, R13, R12, R11 ;  /* 0x0000000c0d0e7389 */ /* 0x00006400000c000b */
[----:B01----:R-:W-:Y:S01]  /*39d70*/  ENDCOLLECTIVE ;  /* 0x000000000000791b */ /* 0x003fe20003800000 */
.L_x_7088:
[----:B------:R-:W-:Y:S02]  /*39d80*/  IMAD.MOV.U32 R13, RZ, RZ, R44 ;  /* 0x000000ffff0d7224 */ /* 0x000fe400078e002c */
[----:B------:R-:W-:Y:S02]  /*39d90*/  IMAD.MOV.U32 R12, RZ, RZ, R121 ;  /* 0x000000ffff0c7224 */ /* 0x000fe400078e0079 */
[----:B------:R-:W-:-:S07]  /*39da0*/  IMAD.MOV.U32 R87, RZ, RZ, R14 ;  /* 0x000000ffff577224 */ /* 0x000fce00078e000e */
[----:B------:R-:W-:Y:S05]  /*39db0*/  WARPSYNC.COLLECTIVE R15, `(.L_x_7089) ;  /* 0x000000000f087348 */ /* 0x000fea0003c00000 */
[----:B------:R0:W1:Y:S02]  /*39dc0*/  SHFL.IDX P6, R14, R13, R12, R11 ;  /* 0x0000000c0d0e7389 */ /* 0x00006400000c000b */
[----:B01----:R-:W-:Y:S01]  /*39dd0*/  ENDCOLLECTIVE ;  /* 0x000000000000791b */ /* 0x003fe20003800000 */
.L_x_7089:
[----:B------:R-:W-:Y:S02]  /*39de0*/  IMAD.MOV.U32 R13, RZ, RZ, R49 ;  /* 0x000000ffff0d7224 */ /* 0x000fe400078e0031 */
[----:B------:R-:W-:-:S07]  /*39df0*/  IMAD.MOV.U32 R44, RZ, RZ, R14 ;  /* 0x000000ffff2c7224 */ /* 0x000fce00078e000e */
[----:B------:R-:W-:Y:S05]  /*39e00*/  WARPSYNC.COLLECTIVE R15, `(.L_x_7090) ;  /* 0x000000000f087348 */ /* 0x000fea0003c00000 */
[----:B------:R0:W1:Y:S02]  /*39e10*/  SHFL.IDX P6, R14, R13, R12, R11 ;  /* 0x0000000c0d0e7389 */ /* 0x00006400000c000b */
[----:B01----:R-:W-:Y:S01]  /*39e20*/  ENDCOLLECTIVE ;  /* 0x000000000000791b */ /* 0x003fe20003800000 */
.L_x_7090:
        /* <DEDUP_REMOVED lines=8> */
.L_x_7091:
[----:B------:R-:W-:Y:S02]  /*39eb0*/  SEL R86, R87, R49, P0 ;  /* 0x0000003157567207 */ /* 0x000fe40000000000 */
[----:B------:R-:W-:Y:S01]  /*39ec0*/  SEL R87, R49, R87, P0 ;  /* 0x0000005731577207 */ /* 0x000fe20000000000 */
[----:B------:R-:W-:Y:S02]  /*39ed0*/  IMAD.MOV.U32 R13, RZ, RZ, R91 ;  /* 0x000000ffff0d7224 */ /* 0x000fe400078e005b */
[----:B------:R-:W-:-:S07]  /*39ee0*/  IMAD.MOV.U32 R93, RZ, RZ, R14 ;  /* 0x000000ffff5d7224 */ /* 0x000fce00078e000e */
[----:B------:R-:W-:Y:S05]  /*39ef0*/  WARPSYNC.COLLECTIVE R15, `(.L_x_7092) ;  /* 0x000000000f087348 */ /* 0x000fea0003c00000 */
[----:B------:R0:W1:Y:S02]  /*39f00*/  SHFL.IDX P6, R14, R13, R12, R11 ;  /* 0x0000000c0d0e7389 */ /* 0x00006400000c000b */
[----:B01----:R-:W-:Y:S01]  /*39f10*/  ENDCOLLECTIVE ;  /* 0x000000000000791b */ /* 0x003fe20003800000 */
.L_x_7092:
[----:B------:R-:W-:Y:S02]  /*39f20*/  IMAD.MOV.U32 R13, RZ, RZ, R42 ;  /* 0x000000ffff0d7224 */ /* 0x000fe400078e002a */
[----:B------:R-:W-:Y:S02]  /*39f30*/  IMAD.MOV.U32 R12, RZ, RZ, R121 ;  /* 0x000000ffff0c7224 */ /* 0x000fe400078e0079 */
[----:B------:R-:W-:-:S07]  /*39f40*/  IMAD.MOV.U32 R91, RZ, RZ, R14 ;  /* 0x000000ffff5b7224 */ /* 0x000fce00078e000e */
[----:B------:R-:W-:Y:S05]  /*39f50*/  WARPSYNC.COLLECTIVE R15, `(.L_x_7093) ;  /* 0x000000000f087348 */ /* 0x000fea0003c00000 */
[----:B------:R0:W1:Y:S02]  /*39f60*/  SHFL.IDX P6, R14, R13, R12, R11 ;  /* 0x0000000c0d0e7389 */ /* 0x00006400000c000b */
[----:B01----:R-:W-:Y:S01]  /*39f70*/  ENDCOLLECTIVE ;  /* 0x000000000000791b */ /* 0x003fe20003800000 */
.L_x_7093:
[----:B------:R-:W-:Y:S01]  /*39f80*/  IMAD.MOV.U32 R13, RZ, RZ, R47 ;  /* 0x000000ffff0d7224 */ /* 0x000fe200078e002f */
[----:B------:R-:W-:-:S07]  /*39f90*/  MOV R42, R14 ;  /* 0x0000000e002a7202 */ /* 0x000fce0000000f00 */
[----:B------:R-:W-:Y:S05]  /*39fa0*/  WARPSYNC.COLLECTIVE R15, `(.L_x_7094) ;  /* 0x000000000f087348 */ /* 0x000fea0003c00000 */
[----:B------:R0:W1:Y:S02]  /*39fb0*/  SHFL.IDX P6, R14, R13, R12, R11 ;  /* 0x0000000c0d0e7389 */ /* 0x00006400000c000b */
[----:B01----:R-:W-:Y:S01]  /*39fc0*/  ENDCOLLECTIVE ;  /* 0x000000000000791b */ /* 0x003fe20003800000 */
.L_x_7094:
        /* <DEDUP_REMOVED lines=8> */
.L_x_7095:
[----:B------:R-:W-:Y:S02]  /*3a050*/  IMAD.MOV.U32 R13, RZ, RZ, R95 ;  /* 0x000000ffff0d7224 */ /* 0x000fe400078e005f */
[----:B------:R-:W-:-:S07]  /*3a060*/  IMAD.MOV.U32 R97, RZ, RZ, R14 ;  /* 0x000000ffff617224 */ /* 0x000fce00078e000e */
[----:B------:R-:W-:Y:S05]  /*3a070*/  WARPSYNC.COLLECTIVE R15, `(.L_x_7096) ;  /* 0x000000000f087348 */ /* 0x000fea0003c00000 */
[----:B------:R0:W1:Y:S02]  /*3a080*/  SHFL.IDX P6, R14, R13, R12, R11 ;  /* 0x0000000c0d0e7389 */ /* 0x00006400000c000b */
[----:B01----:R-:W-:Y:S01]  /*3a090*/  ENDCOLLECTIVE ;  /* 0x000000000000791b */ /* 0x003fe20003800000 */
.L_x_7096:
[----:B------:R-:W-:Y:S02]  /*3a0a0*/  IMAD.MOV.U32 R13, RZ, RZ, R40 ;  /* 0x000000ffff0d7224 */ /* 0x000fe400078e0028 */
[----:B------:R-:W-:Y:S01]  /*3a0b0*/  IMAD.MOV.U32 R12, RZ, RZ, R121 ;  /* 0x000000ffff0c7224 */ /* 0x000fe200078e0079 */
[----:B------:R-:W-:-:S07]  /*3a0c0*/  MOV R95, R14 ;  /* 0x0000000e005f7202 */ /* 0x000fce0000000f00 */
[----:B------:R-:W-:Y:S05]  /*3a0d0*/  WARPSYNC.COLLECTIVE R15, `(.L_x_7097) ;  /* 0x000000000f087348 */ /* 0x000fea0003c00000 */
[----:B------:R0:W1:Y:S02]  /*3a0e0*/  SHFL.IDX P6, R14, R13, R12, R11 ;  /* 0x0000000c0d0e7389 */ /* 0x00006400000c000b */
[----:B01----:R-:W-:Y:S01]  /*3a0f0*/  ENDCOLLECTIVE ;  /* 0x000000000000791b */ /* 0x003fe20003800000 */
.L_x_7097:
[----:B------:R-:W-:Y:S02]  /*3a100*/  IMAD.MOV.U32 R13, RZ, RZ, R45 ;  /* 0x000000ffff0d7224 */ /* 0x000fe400078e002d */
[----:B------:R-:W-:-:S07]  /*3a110*/  IMAD.MOV.U32 R40, RZ, RZ, R14 ;  /* 0x000000ffff287224 */ /* 0x000fce00078e000e */
[----:B------:R-:W-:Y:S05]  /*3a120*/  WARPSYNC.COLLECTIVE R15, `(.L_x_7098) ;  /* 0x000000000f087348 */ /* 0x000fea0003c00000 */
[----:B------:R0:W1:Y:S02]  /*3a130*/  SHFL.IDX P6, R14, R13, R12, R11 ;  /* 0x0000000c0d0e7389 */ /* 0x00006400000c000b */
[----:B01----:R-:W-:Y:S01]  /*3a140*/  ENDCOLLECTIVE ;  /* 0x000000000000791b */ /* 0x003fe20003800000 */
.L_x_7098:
        /* <DEDUP_REMOVED lines=8> */
.L_x_7099:
[----:B------:R-:W-:Y:S02]  /*3a1d0*/  SEL R94, R95, R45, P0 ;  /* 0x0000002d5f5e7207 */ /* 0x000fe40000000000 */
[----:B------:R-:W-:Y:S01]  /*3a1e0*/  SEL R95, R45, R95, P0 ;  /* 0x0000005f2d5f7207 */ /* 0x000fe20000000000 */
[----:B------:R-:W-:Y:S02]  /*3a1f0*/  IMAD.MOV.U32 R13, RZ, RZ, R99 ;  /* 0x000000ffff0d7224 */ /* 0x000fe400078e0063 */
[----:B------:R-:W-:-:S07]  /*3a200*/  IMAD.MOV.U32 R101, RZ, RZ, R14 ;  /* 0x000000ffff657224 */ /* 0x000fce00078e000e */
[----:B------:R-:W-:Y:S05]  /*3a210*/  WARPSYNC.COLLECTIVE R15, `(.L_x_7100) ;  /* 0x000000000f087348 */ /* 0x000fea0003c00000 */
[----:B------:R0:W1:Y:S02]  /*3a220*/  SHFL.IDX P6, R14, R13, R12, R11 ;  /* 0x0000000c0d0e7389 */ /* 0x00006400000c000b */
[----:B01----:R-:W-:Y:S01]  /*3a230*/  ENDCOLLECTIVE ;  /* 0x000000000000791b */ /* 0x003fe20003800000 */
.L_x_7100:
[----:B------:R-:W-:Y:S02]  /*3a240*/  IMAD.MOV.U32 R13, RZ, RZ, R38 ;  /* 0x000000ffff0d7224 */ /* 0x000fe400078e0026 */
[----:B------:R-:W-:Y:S02]  /*3a250*/  IMAD.MOV.U32 R12, RZ, RZ, R121 ;  /* 0x000000ffff0c7224 */ /* 0x000fe400078e0079 */
[----:B------:R-:W-:-:S07]  /*3a260*/  IMAD.MOV.U32 R99, RZ, RZ, R14 ;  /* 0x000000ffff637224 */ /* 0x000fce00078e000e */
[----:B------:R-:W-:Y:S05]  /*3a270*/  WARPSYNC.COLLECTIVE R15, `(.L_x_7101) ;  /* 0x000000000f087348 */ /* 0x000fea0003c00000 */
[----:B------:R0:W1:Y:S02]  /*3a280*/  SHFL.IDX P6, R14, R13, R12, R11 ;  /* 0x0000000c0d0e7389 */ /* 0x00006400000c000b */
[----:B01----:R-:W-:Y:S01]  /*3a290*/  ENDCOLLECTIVE ;  /* 0x000000000000791b */ /* 0x003fe20003800000 */
.L_x_7101:
[----:B------:R-:W-:Y:S01]  /*3a2a0*/  MOV R13, R43 ;  /* 0x0000002b000d7202 */ /* 0x000fe20000000f00 */
[----:B------:R-:W-:-:S07]  /*3a2b0*/  IMAD.MOV.U32 R38, RZ, RZ, R14 ;  /* 0x000000ffff267224 */ /* 0x000fce00078e000e */
[----:B------:R-:W-:Y:S05]  /*3a2c0*/  WARPSYNC.COLLECTIVE R15, `(.L_x_7102) ;  /* 0x000000000f087348 */ /* 0x000fea0003c00000 */
[----:B------:R0:W1:Y:S02]  /*3a2d0*/  SHFL.IDX P6, R14, R13, R12, R11 ;  /* 0x0000000c0d0e7389 */ /* 0x00006400000c000b */
[----:B01----:R-:W-:Y:S01]  /*3a2e0*/  ENDCOLLECTIVE ;  /* 0x000000000000791b */ /* 0x003fe20003800000 */
.L_x_7102:
        /* <DEDUP_REMOVED lines=8> */
.L_x_7103:
[----:B------:R-:W-:Y:S02]  /*3a370*/  SEL R98, R99, R43, P0 ;  /* 0x0000002b63627207 */ /* 0x000fe40000000000 */
[----:B------:R-:W-:Y:S01]  /*3a380*/  SEL R99, R43, R99, P0 ;  /* 0x000000632b637207 */ /* 0x000fe20000000000 */
[----:B------:R-:W-:Y:S02]  /*3a390*/  IMAD.MOV.U32 R13, RZ, RZ, R103 ;  /* 0x000000ffff0d7224 */ /* 0x000fe400078e0067 */
[----:B------:R-:W-:-:S07]  /*3a3a0*/  IMAD.MOV.U32 R105, RZ, RZ, R14 ;  /* 0x000000ffff697224 */ /* 0x000fce00078e000e */
[----:B------:R-:W-:Y:S05]  /*3a3b0*/  WARPSYNC.COLLECTIVE R15, `(.L_x_7104) ;  /* 0x000000000f087348 */ /* 0x000fea0003c00000 */
[----:B------:R0:W1:Y:S02]  /*3a3c0*/  SHFL.IDX P6, R14, R13, R12, R11 ;  /* 0x0000000c0d0e7389 */ /* 0x00006400000c000b */
[----:B01----:R-:W-:Y:S01]  /*3a3d0*/  ENDCOLLECTIVE ;  /* 0x000000000000791b */ /* 0x003fe20003800000 */
.L_x_7104:
[----:B------:R-:W-:Y:S01]  /*3a3e0*/  MOV R13, R37 ;  /* 0x00000025000d7202 */ /* 0x000fe20000000f00 */
[----:B------:R-:W-:Y:S02]  /*3a3f0*/  IMAD.MOV.U32 R12, RZ, RZ, R121 ;  /* 0x000000ffff0c7224 */ /* 0x000fe400078e0079 */
[----:B------:R-:W-:-:S07]  /*3a400*/  IMAD.MOV.U32 R103, RZ, RZ, R14 ;  /* 0x000000ffff677224 */ /* 0x000fce00078e000e */
[----:B------:R-:W-:Y:S05]  /*3a410*/  WARPSYNC.COLLECTIVE R15, `(.L_x_7105) ;  /* 0x000000000f087348 */ /* 0x000fea0003c00000 */
[----:B------:R0:W1:Y:S02]  /*3a420*/  SHFL.IDX P6, R14, R13, R12, R11 ;  /* 0x0000000c0d0e7389 */ /* 0x00006400000c000b */
[----:B01----:R-:W-:Y:S01]  /*3a430*/  ENDCOLLECTIVE ;  /* 0x000000000000791b */ /* 0x003fe20003800000 */
.L_x_7105:
[----:B------:R-:W-:Y:S02]  /*3a440*/  IMAD.MOV.U32 R13, RZ, RZ, R41 ;  /* 0x000000ffff0d7224 */ /* 0x000fe400078e0029 */
[----:B------:R-:W-:-:S07]  /*3a450*/  IMAD.MOV.U32 R37, RZ, RZ, R14 ;  /* 0x000000ffff257224 */ /* 0x000fce00078e000e */
[----:B------:R-:W-:Y:S05]  /*3a460*/  WARPSYNC.COLLECTIVE R15, `(.L_x_7106) ;  /* 0x000000000f087348 */ /* 0x000fea0003c00000 */
[----:B------:R0:W1:Y:S02]  /*3a470*/  SHFL.IDX P6, R14, R13, R12, R11 ;  /* 0x0000000c0d0e7389 */ /* 0x00006400000c000b */
[----:B01----:R-:W-:Y:S01]  /*3a480*/  ENDCOLLECTIVE ;  /* 0x000000000000791b */ /* 0x003fe20003800000 */
.L_x_7106:
        /* <DEDUP_REMOVED lines=8> */
.L_x_7107:
[----:B------:R-:W-:Y:S02]  /*3a510*/  SEL R102, R103, R41, P0 ;  /* 0x0000002967667207 */ /* 0x000fe40000000000 */
[----:B------:R-:W-:Y:S01]  /*3a520*/  SEL R103, R41, R103, P0 ;  /* 0x0000006729677207 */ /* 0x000fe20000000000 */
[----:B------:R-:W-:Y:S01]  /*3a530*/  IMAD.MOV.U32 R13, RZ, RZ, R107 ;  /* 0x000000ffff0d7224 */ /* 0x000fe200078e006b */
[----:B------:R-:W-:-:S07]  /*3a540*/  MOV R109, R14 ;  /* 0x0000000e006d7202 */ /* 0x000fce0000000f00 */
[----:B------:R-:W-:Y:S05]  /*3a550*/  WARPSYNC.COLLECTIVE R15, `(.L_x_7108) ;  /* 0x000000000f087348 */ /* 0x000fea0003c00000 */
[----:B------:R0:W1:Y:S02]  /*3a560*/  SHFL.IDX P6, R14, R13, R12, R11 ;  /* 0x0000000c0d0e7389 */ /* 0x00006400000c000b */
[----:B01----:R-:W-:Y:S01]  /*3a570*/  ENDCOLLECTIVE ;  /* 0x000000000000791b */ /* 0x003fe20003800000 */
.L_x_7108:
[----:B------:R-:W-:Y:S02]  /*3a580*/  IMAD.MOV.U32 R13, RZ, RZ, R36 ;  /* 0x000000ffff0d7224 */ /* 0x000fe400078e0024 */
[----:B------:R-:W-:Y:S02]  /*3a590*/  IMAD.MOV.U32 R12, RZ, RZ, R121 ;  /* 0x000000ffff0c7224 */ /* 0x000fe400078e0079 */
[----:B------:R-:W-:-:S07]  /*3a5a0*/  IMAD.MOV.U32 R107, RZ, RZ, R14 ;  /* 0x000000ffff6b7224 */ /* 0x000fce00078e000e */
[----:B------:R-:W-:Y:S05]  /*3a5b0*/  WARPSYNC.COLLECTIVE R15, `(.L_x_7109) ;  /* 0x000000000f087348 */ /* 0x000fea0003c00000 */
[----:B------:R0:W1:Y:S02]  /*3a5c0*/  SHFL.IDX P6, R14, R13, R12, R11 ;  /* 0x0000000c0d0e7389 */ /* 0x00006400000c000b */
[----:B01----:R-:W-:Y:S01]  /*3a5d0*/  ENDCOLLECTIVE ;  /* 0x000000000000791b */ /* 0x003fe20003800000 */
.L_x_7109:
[----:B------:R-:W-:Y:S02]  /*3a5e0*/  IMAD.MOV.U32 R13, RZ, RZ, R39 ;  /* 0x000000ffff0d7224 */ /* 0x000fe400078e0027 */
[----:B------:R-:W-:-:S07]  /*3a5f0*/  IMAD.MOV.U32 R36, RZ, RZ, R14 ;  /* 0x000000ffff247224 */ /* 0x000fce00078e000e */
[----:B------:R-:W-:Y:S05]  /*3a600*/  WARPSYNC.COLLECTIVE R15, `(.L_x_7110) ;  /* 0x000000000f087348 */ /* 0x000fea0003c00000 */
[----:B------:R0:W1:Y:S02]  /*3a610*/  SHFL.IDX P6, R14, R13, R12, R11 ;  /* 0x0000000c0d0e7389 */ /* 0x00006400000c000b */
[----:B01----:R-:W-:Y:S01]  /*3a620*/  ENDCOLLECTIVE ;  /* 0x000000000000791b */ /* 0x003fe20003800000 */
.L_x_7110:
[----:B------:R-:W-:Y:S02]  /*3a630*/  SEL R108, R109, R36, P0 ;  /* 0x000000246d6c7207 */ /* 0x000fe40000000000 */
[----:B------:R-:W-:Y:S01]  /*3a640*/  SEL R109, R36, R109, P0 ;  /* 0x0000006d246d7207 */ /* 0x000fe20000000000 */
[----:B------:R-:W-:Y:S02]  /*3a650*/  IMAD.MOV.U32 R13, RZ, RZ, R125 ;  /* 0x000000ffff0d7224 */ /* 0x000fe400078e007d */
[----:B------:R-:W-:Y:S01]  /*3a660*/  IMAD.MOV.U32 R12, RZ, RZ, R0 ;  /* 0x000000ffff0c7224 */ /* 0x000fe200078e0000 */
[----:B------:R-:W-:Y:S02]  /*3a670*/  SEL R0, R111, R2, P0 ;  /* 0x000000026f007207 */ /* 0x000fe40000000000 */
[----:B------:R-:W-:Y:S02]  /*3a680*/  SEL R111, R2, R111, P0 ;  /* 0x0000006f026f7207 */ /* 0x000fe40000000000 */
[----:B------:R-:W-:-:S02]  /*3a690*/  SEL R2, R110, R90, P0 ;  /* 0x0000005a6e027207 */ /* 0x000fc40000000000 */
[----:B------:R-:W-:Y:S02]  /*3a6a0*/  SEL R110, R90, R110, P0 ;  /* 0x0000006e5a6e7207 */ /* 0x000fe40000000000 */
[----:B------:R-:W-:-:S07]  /*3a6b0*/  MOV R39, R14 ;  /* 0x0000000e00277202 */ /* 0x000fce0000000f00 */
[----:B------:R-:W-:Y:S05]  /*3a6c0*/  WARPSYNC.COLLECTIVE R15, `(.L_x_7111) ;  /* 0x000000000f087348 */ /* 0x000fea0003c00000 */
[----:B------:R0:W1:Y:S02]  /*3a6d0*/  SHFL.IDX P6, R14, R13, R12, R11 ;  /* 0x0000000c0d0e7389 */ /* 0x00006400000c000b */
[----:B01----:R-:W-:Y:S01]  /*3a6e0*/  ENDCOLLECTIVE ;  /* 0x000000000000791b */ /* 0x003fe20003800000 */
.L_x_7111:
        /* <DEDUP_REMOVED lines=9> */
.L_x_7112:
[----:B------:R-:W-:Y:S01]  /*3a780*/  IMAD.MOV.U32 R13, RZ, RZ, R126 ;  /* 0x000000ffff0d7224 */ /* 0x000fe200078e007e */
[----:B------:R-:W-:Y:S02]  /*3a790*/  MOV R12, R121 ;  /* 0x00000079000c7202 */ /* 0x000fe40000000f00 */
        /* <DEDUP_REMOVED lines=8> */
.L_x_7113:
[----:B------:R-:W-:Y:S02]  /*3a820*/  IMAD.MOV.U32 R13, RZ, RZ, R154 ;  /* 0x000000ffff0d7224 */ /* 0x000fe400078e009a */
[----:B------:R-:W-:-:S07]  /*3a830*/  IMAD.MOV.U32 R126, RZ, RZ, R14 ;  /* 0x000000ffff7e7224 */ /* 0x000fce00078e000e */
[----:B------:R-:W-:Y:S05]  /*3a840*/  WARPSYNC.COLLECTIVE R15, `(.L_x_7114) ;  /* 0x000000000f087348 */ /* 0x000fea0003c00000 */
[----:B------:R0:W1:Y:S02]  /*3a850*/  SHFL.IDX P6, R14, R13, R12, R11 ;  /* 0x0000000c0d0e7389 */ /* 0x00006400000c000b */
[----:B01----:R-:W-:Y:S01]  /*3a860*/  ENDCOLLECTIVE ;  /* 0x000000000000791b */ /* 0x003fe20003800000 */
.L_x_7114:
[----:B------:R-:W-:Y:S01]  /*3a870*/  IMAD.MOV.U32 R11, RZ, RZ, R14 ;  /* 0x000000ffff0b7224 */ /* 0x000fe200078e000e */
[----:B------:R-:W-:Y:S06]  /*3a880*/  BRA `(.L_x_7115) ;  /* 0xfffffee000987947 */ /* 0x000fec000383ffff */
.L_x_6797:
[----:B------:R-:W-:Y:S01]  /*3a890*/  IMAD.MOV.U32 R13, RZ, RZ, R128 ;  /* 0x000000ffff0d7224 */ /* 0x000fe200078e0080 */
[----:B------:R-:W-:Y:S01]  /*3a8a0*/  MOV R11, 0x181f ;  /* 0x0000181f000b7802 */ /* 0x000fe20000000f00 */
[----:B------:R-:W-:Y:S02]  /*3a8b0*/  IMAD.MOV.U32 R12, RZ, RZ, RZ ;  /* 0x000000ffff0c7224 */ /* 0x000fe400078e00ff */
[----:B------:R-:W-:-:S07]  /*3a8c0*/  IMAD.MOV.U32 R15, RZ, RZ, -0x1 ;  /* 0xffffffffff0f7424 */ /* 0x000fce00078e00ff */
[----:B-----5:R-:W-:Y:S05]  /*3a8d0*/  WARPSYNC.COLLECTIVE R15, `(.L_x_7116) ;  /* 0x000000000f087348 */ /* 0x020fea0003c00000 */
[----:B------:R0:W1:Y:S02]  /*3a8e0*/  SHFL.IDX P6, R14, R13, R12, R11 ;  /* 0x0000000c0d0e7389 */ /* 0x00006400000c000b */
[----:B01---5:R-:W-:Y:S01]  /*3a8f0*/  ENDCOLLECTIVE ;  /* 0x000000000000791b */ /* 0x023fe20003800000 */
.L_x_7116:
[----:B------:R-:W-:Y:S02]  /*3a900*/  IMAD.MOV.U32 R13, RZ, RZ, R20 ;  /* 0x000000ffff0d7224 */ /* 0x000fe400078e0014 */
[----:B------:R-:W-:-:S07]  /*3a910*/  IMAD.MOV.U32 R0, RZ, RZ, R14 ;  /* 0x000000ffff007224 */ /* 0x000fce00078e000e */
[----:B------:R-:W-:Y:S05]  /*3a920*/  WARPSYNC.COLLECTIVE R15, `(.L_x_7117) ;  /* 0x000000000f087348 */ /* 0x000fea0003c00000 */
[----:B------:R0:W1:Y:S02]  /*3a930*/  SHFL.IDX P6, R14, R13, R12, R11 ;  /* 0x0000000c0d0e7389 */ /* 0x00006400000c000b */
[----:B01----:R-:W-:Y:S01]  /*3a940*/  ENDCOLLECTIVE ;  /* 0x000000000000791b */ /* 0x003fe20003800000 */
.L_x_7117:
[----:B------:R-:W-:Y:S05]  /*3a950*/  BRA `(.L_x_7118) ;  /* 0xfffffef000e47947 */ /* 0x000fea000383ffff */
.L_x_6800:
        /* <DEDUP_REMOVED lines=8> */
.L_x_7120:
[----:B------:R-:W-:Y:S05]  /*3a9e0*/  BSYNC B1 ;  /* 0x0000000000017941 */ /* 0x000fea0003800000 */
.L_x_7119:
        /* <DEDUP_REMOVED lines=8> */
.L_x_7121:
[----:B------:R-:W-:Y:S05]  /*3aa70*/  BRA `(.L_x_7122) ;  /* 0xfffffef4000c7947 */ /* 0x000fea000383ffff */
.L_x_6803:
        /* <DEDUP_REMOVED lines=8> */
.L_x_7124:
[----:B------:R-:W-:Y:S05]  /*3ab00*/  BSYNC B1 ;  /* 0x0000000000017941 */ /* 0x000fea0003800000 */
.L_x_7123:
        /* <DEDUP_REMOVED lines=8> */
.L_x_7125:
[----:B------:R-:W-:Y:S05]  /*3ab90*/  BRA `(.L_x_7126) ;  /* 0xfffffef4001c7947 */ /* 0x000fea000383ffff */
.L_x_6806:
        /* <DEDUP_REMOVED lines=8> */
.L_x_7128:
[----:B------:R-:W-:Y:S05]  /*3ac20*/  BSYNC B1 ;  /* 0x0000000000017941 */ /* 0x000fea0003800000 */
.L_x_7127:
        /* <DEDUP_REMOVED lines=8> */
.L_x_7129:
[----:B------:R-:W-:Y:S05]  /*3acb0*/  BRA `(.L_x_7130) ;  /* 0xfffffef4002c7947 */ /* 0x000fea000383ffff */
.L_x_6808:
[----:B------:R-:W-:Y:S02]  /*3acc0*/  IMAD.MOV.U32 R13, RZ, RZ, R41 ;  /* 0x000000ffff0d7224 */ /* 0x000fe400078e0029 */
[----:B------:R-:W-:Y:S02]  /*3acd0*/  IMAD.MOV.U32 R12, RZ, RZ, RZ ;  /* 0x000000ffff0c7224 */ /* 0x000fe400078e00ff */
[----:B------:R-:W-:Y:S02]  /*3ace0*/  IMAD.MOV.U32 R11, RZ, RZ, 0x1c1f ;  /* 0x00001c1fff0b7424 */ /* 0x000fe400078e00ff */
[----:B------:R-:W-:-:S07]  /*3acf0*/  IMAD.MOV.U32 R15, RZ, RZ, -0x1 ;  /* 0xffffffffff0f7424 */ /* 0x000fce00078e00ff */
[----:B------:R-:W-:Y:S05]  /*3ad00*/  WARPSYNC.COLLECTIVE R15, `(.L_x_7131) ;  /* 0x000000000f087348 */ /* 0x000fea0003c00000 */
[----:B------:R0:W1:Y:S02]  /*3ad10*/  SHFL.IDX P6, R14, R13, R12, R11 ;  /* 0x0000000c0d0e7389 */ /* 0x00006400000c000b */
[----:B01----:R-:W-:Y:S01]  /*3ad20*/  ENDCOLLECTIVE ;  /* 0x000000000000791b */ /* 0x003fe20003800000 */
.L_x_7131:
[----:B------:R-:W-:Y:S01]  /*3ad30*/  IMAD.MOV.U32 R13, RZ, RZ, R40 ;  /* 0x000000ffff0d7224 */ /* 0x000fe200078e0028 */
[----:B------:R-:W-:-:S07]  /*3ad40*/  MOV R42, R14 ;  /* 0x0000000e002a7202 */ /* 0x000fce0000000f00 */
[----:B------:R-:W-:Y:S05]  /*3ad50*/  WARPSYNC.COLLECTIVE R15, `(.L_x_7132) ;  /* 0x000000000f087348 */ /* 0x000fea0003c00000 */
[----:B------:R0:W1:Y:S02]  /*3ad60*/  SHFL.IDX P6, R14, R13, R12, R11 ;  /* 0x0000000c0d0e7389 */ /* 0x00006400000c000b */
[----:B01----:R-:W-:Y:S01]  /*3ad70*/  ENDCOLLECTIVE ;  /* 0x000000000000791b */ /* 0x003fe20003800000 */
.L_x_7132:
[----:B------:R-:W-:Y:S01]  /*3ad80*/  IMAD.MOV.U32 R43, RZ, RZ, R14 ;  /* 0x000000ffff2b7224 */ /* 0x000fe200078e000e */
[----:B------:R-:W-:Y:S06]  /*3ad90*/  BRA `(.L_x_7133) ;  /* 0xfffffef400f47947 */ /* 0x000fec000383ffff */
.L_x_6811:
        /* <DEDUP_REMOVED lines=8> */
.L_x_7135:
[----:B------:R-:W-:Y:S05]  /*3ae20*/  BSYNC B1 ;  /* 0x0000000000017941 */ /* 0x000fea0003800000 */
.L_x_7134:
        /* <DEDUP_REMOVED lines=8> */
.L_x_7136:
[----:B------:R-:W-:Y:S05]  /*3aeb0*/  BRA `(.L_x_7137) ;  /* 0xffffff0000dc7947 */ /* 0x000fea000383ffff */
.L_x_6815:
[----:B------:R-:W-:Y:S01]  /*3aec0*/  IMAD.MOV.U32 R13, RZ, RZ, R3 ;  /* 0x000000ffff0d7224 */ /* 0x000fe200078e0003 */
[----:B------:R-:W-:Y:S01]  /*3aed0*/  MOV R12, RZ ;  /* 0x000000ff000c7202 */ /* 0x000fe20000000f00 */
[----:B------:R-:W-:Y:S02]  /*3aee0*/  IMAD.MOV.U32 R11, RZ, RZ, 0x181f ;  /* 0x0000181fff0b7424 */ /* 0x000fe400078e00ff */
[----:B------:R-:W-:-:S07]  /*3aef0*/  IMAD.MOV.U32 R15, RZ, RZ, -0x1 ;  /* 0xffffffffff0f7424 */ /* 0x000fce00078e00ff */
[----:B0-----:R-:W-:Y:S05]  /*3af00*/  WARPSYNC.COLLECTIVE R15, `(.L_x_7138) ;  /* 0x000000000f087348 */ /* 0x001fea0003c00000 */
[----:B------:R1:W2:Y:S02]  /*3af10*/  SHFL.IDX P6, R14, R13, R12, R11 ;  /* 0x0000000c0d0e7389 */ /* 0x0002a400000c000b */
[----:B012---:R-:W-:Y:S01]  /*3af20*/  ENDCOLLECTIVE ;  /* 0x000000000000791b */ /* 0x007fe20003800000 */
.L_x_7138:
[----:B------:R-:W-:Y:S02]  /*3af30*/  IMAD.MOV.U32 R13, RZ, RZ, R2 ;  /* 0x000000ffff0d7224 */ /* 0x000fe400078e0002 */
[----:B------:R-:W-:-:S07]  /*3af40*/  IMAD.MOV.U32 R0, RZ, RZ, R14 ;  /* 0x000000ffff007224 */ /* 0x000fce00078e000e */
[----:B------:R-:W-:Y:S05]  /*3af50*/  WARPSYNC.COLLECTIVE R15, `(.L_x_7139) ;  /* 0x000000000f087348 */ /* 0x000fea0003c00000 */
[----:B------:R0:W1:Y:S02]  /*3af60*/  SHFL.IDX P6, R14, R13, R12, R11 ;  /* 0x0000000c0d0e7389 */ /* 0x00006400000c000b */
[----:B01----:R-:W-:Y:S01]  /*3af70*/  ENDCOLLECTIVE ;  /* 0x000000000000791b */ /* 0x003fe20003800000 */
.L_x_7139:
[----:B------:R-:W-:Y:S05]  /*3af80*/  BRA `(.L_x_7140) ;  /* 0xffffff18009c7947 */ /* 0x000fea000383ffff */
.L_x_6818:
        /* <DEDUP_REMOVED lines=8> */
.L_x_7142:
[----:B------:R-:W-:Y:S05]  /*3b010*/  BSYNC B1 ;  /* 0x0000000000017941 */ /* 0x000fea0003800000 */
.L_x_7141:
        /* <DEDUP_REMOVED lines=8> */
.L_x_7143:
[----:B------:R-:W-:Y:S05]  /*3b0a0*/  BRA `(.L_x_7144) ;  /* 0xffffff1800b07947 */ /* 0x000fea000383ffff */
.L_x_6821:
        /* <DEDUP_REMOVED lines=8> */
.L_x_7146:
[----:B------:R-:W-:Y:S05]  /*3b130*/  BSYNC B1 ;  /* 0x0000000000017941 */ /* 0x000fea0003800000 */
.L_x_7145:
        /* <DEDUP_REMOVED lines=8> */
.L_x_7147:
[----:B------:R-:W-:Y:S05]  /*3b1c0*/  BRA `(.L_x_7148) ;  /* 0xffffff1800c07947 */ /* 0x000fea000383ffff */
.L_x_6824:
        /* <DEDUP_REMOVED lines=8> */
.L_x_7150:
[----:B------:R-:W-:Y:S05]  /*3b250*/  BSYNC B1 ;  /* 0x0000000000017941 */ /* 0x000fea0003800000 */
.L_x_7149:
        /* <DEDUP_REMOVED lines=8> */
.L_x_7151:
[----:B------:R-:W-:Y:S05]  /*3b2e0*/  BRA `(.L_x_7152) ;  /* 0xffffff1800d07947 */ /* 0x000fea000383ffff */
.L_x_6842:
[----:B------:R-:W0:Y:S01]  /*3b2f0*/  S2R R11, SR_TID.X ;  /* 0x00000000000b7919 */ /* 0x000e220000002100 */
[----:B------:R-:W-:Y:S01]  /*3b300*/  BSSY B1, `(.L_x_7153) ;  /* 0x000000a000017945 */ /* 0x000fe20003800000 */
[----:B------:R-:W-:Y:S02]  /*3b310*/  IMAD.MOV.U32 R12, RZ, RZ, RZ ;  /* 0x000000ffff0c7224 */ /* 0x000fe400078e00ff */
[----:B------:R-:W-:Y:S01]  /*3b320*/  IMAD.MOV.U32 R15, RZ, RZ, -0x1 ;  /* 0xffffffffff0f7424 */ /* 0x000fe200078e00ff */
[----:B0-----:R-:W-:-:S04]  /*3b330*/  SHF.R.U32.HI R11, RZ, 0x5, R11 ;  /* 0x00000005ff0b7819 */ /* 0x001fc8000001160b */
[----:B------:R-:W-:-:S05]  /*3b340*/  LOP3.LUT R11, R11, 0x3, RZ, 0xc0, !PT ;  /* 0x000000030b0b7812 */ /* 0x000fca00078ec0ff */
[----:B------:R-:W-:Y:S02]  /*3b350*/  IMAD.MOV.U32 R13, RZ, RZ, R11 ;  /* 0x000000ffff0d7224 */ /* 0x000fe400078e000b */
[----:B------:R-:W-:-:S07]  /*3b360*/  IMAD.MOV.U32 R11, RZ, RZ, 0x1f ;  /* 0x0000001fff0b7424 */ /* 0x000fce00078e00ff */
[----:B------:R-:W-:Y:S05]  /*3b370*/  WARPSYNC.COLLECTIVE R15, `(.L_x_7154) ;  /* 0x000000000f087348 */ /* 0x000fea0003c00000 */
[----:B------:R0:W1:Y:S02]  /*3b380*/  SHFL.IDX P6, R14, R13, R12, R11 ;  /* 0x0000000c0d0e7389 */ /* 0x00006400000c000b */
[----:B01----:R-:W-:Y:S01]  /*3b390*/  ENDCOLLECTIVE ;  /* 0x000000000000791b */ /* 0x003fe20003800000 */
.L_x_7154:
[----:B------:R-:W-:Y:S05]  /*3b3a0*/  BSYNC B1 ;  /* 0x0000000000017941 */ /* 0x000fea0003800000 */
.L_x_7153:
[----:B------:R-:W-:Y:S05]  /*3b3b0*/  BRA `(.L_x_7155) ;  /* 0xffffff3800247947 */ /* 0x000fea000383ffff */
.L_x_6844:
[----:B------:R-:W-:Y:S01]  /*3b3c0*/  BSSY B1, `(.L_x_7156) ;  /* 0x0000006000017945 */ /* 0x000fe20003800000 */
[----:B------:R-:W-:-:S07]  /*3b3d0*/  MOV R15, 0xffffffff ;  /* 0xffffffff000f7802 */ /* 0x000fce0000000f00 */
[----:B0-----:R-:W-:Y:S05]  /*3b3e0*/  WARPSYNC.COLLECTIVE R15, `(.L_x_7157) ;  /* 0x000000000f0c7348 */ /* 0x001fea0003c00000 */
[----:B------:R-:W-:Y:S02]  /*3b3f0*/  ELECT P6, UR62, PT ;  /* 0x00000000003e782f */ /* 0x000fe400038c0000 */
[----:B------:R-:W-:Y:S01]  /*3b400*/  MOV R14, UR62 ;  /* 0x0000003e000e7c02 */ /* 0x000fe20008000f00 */
[----:B0-----:R-:W-:Y:S10]  /*3b410*/  ENDCOLLECTIVE ;  /* 0x000000000000791b */ /* 0x001ff40003800000 */
.L_x_7157:
[----:B------:R-:W-:Y:S05]  /*3b420*/  BSYNC B1 ;  /* 0x0000000000017941 */ /* 0x000fea0003800000 */
.L_x_7156:
[----:B------:R-:W-:Y:S05]  /*3b430*/  BRA `(.L_x_6843) ;  /* 0xffffff38001c7947 */ /* 0x000fea000383ffff */
.L_x_6846:
[----:B0-----:R0:W1:Y:S02]  /*3b440*/  SYNCS.PHASECHK.TRANS64.TRYWAIT P0, [R17+URZ+0x33420], R8 ;  /* 0x03342008110075a7 */ /* 0x001064000800017f */
[----:B-1----:R-:W-:Y:S05]  /*3b450*/  @!P0 NANOSLEEP.SYNCS 0x989680 ;  /* 0x009896800000895d */ /* 0x002fea0003900000 */
[----:B------:R-:W1:Y:S02]  /*3b460*/  @!P0 SYNCS.PHASECHK.TRANS64 P0, [R17+URZ+0x33420], R8 ;  /* 0x03342008110085a7 */ /* 0x000e64000800007f */
[----:B-1----:R-:W-:Y:S05]  /*3b470*/  @!P0 BRA `(.L_x_6846) ;  /* 0xfffffffc00f08947 */ /* 0x002fea000383ffff */
[----:B------:R-:W-:Y:S05]  /*3b480*/  BRA `(.L_x_7158) ;  /* 0xffffff38002c7947 */ /* 0x000fea000383ffff */
.L_x_6850:
[----:B-1----:R1:W2:Y:S02]  /*3b490*/  SYNCS.PHASECHK.TRANS64.TRYWAIT P0, [R12+URZ+0x334a0], R11 ;  /* 0x0334a00b0c0075a7 */ /* 0x0022a4000800017f */
[----:B--2---:R-:W-:Y:S05]  /*3b4a0*/  @!P0 NANOSLEEP.SYNCS 0x989680 ;  /* 0x009896800000895d */ /* 0x004fea0003900000 */
[----:B------:R-:W2:Y:S02]  /*3b4b0*/  @!P0 SYNCS.PHASECHK.TRANS64 P0, [R12+URZ+0x334a0], R11 ;  /* 0x0334a00b0c0085a7 */ /* 0x000ea4000800007f */
[----:B--2---:R-:W-:Y:S05]  /*3b4c0*/  @!P0 BRA `(.L_x_6850) ;  /* 0xfffffffc00f08947 */ /* 0x004fea000383ffff */
[----:B------:R-:W-:Y:S05]  /*3b4d0*/  BRA `(.L_x_7159) ;  /* 0xffffff3800487947 */ /* 0x000fea000383ffff */
.L_x_6857:
[----:B0-----:R0:W2:Y:S02]  /*3b4e0*/  SYNCS.PHASECHK.TRANS64.TRYWAIT P0, [R12+URZ+0x334c0], R11 ;  /* 0x0334c00b0c0075a7 */ /* 0x0010a4000800017f */
[----:B--2---:R-:W-:Y:S05]  /*3b4f0*/  @!P0 NANOSLEEP.SYNCS 0x989680 ;  /* 0x009896800000895d */ /* 0x004fea0003900000 */
[----:B------:R-:W2:Y:S02]  /*3b500*/  @!P0 SYNCS.PHASECHK.TRANS64 P0, [R12+URZ+0x334c0], R11 ;  /* 0x0334c00b0c0085a7 */ /* 0x000ea4000800007f */
[----:B--2---:R-:W-:Y:S05]  /*3b510*/  @!P0 BRA `(.L_x_6857) ;  /* 0xfffffffc00f08947 */ /* 0x004fea000383ffff */
[----:B------:R-:W-:Y:S05]  /*3b520*/  BRA `(.L_x_7160) ;  /* 0xffffff3c00447947 */ /* 0x000fea000383ffff */
.L_x_6866:
[----:B0-----:R0:W1:Y:S02]  /*3b530*/  SYNCS.PHASECHK.TRANS64.TRYWAIT P1, [R11+URZ+0x334a0], R10 ;  /* 0x0334a00a0b0075a7 */ /* 0x001064000802017f */
[----:B-1----:R-:W-:Y:S05]  /*3b540*/  @!P1 NANOSLEEP.SYNCS 0x989680 ;  /* 0x009896800000995d */ /* 0x002fea0003900000 */
[----:B------:R-:W1:Y:S02]  /*3b550*/  @!P1 SYNCS.PHASECHK.TRANS64 P1, [R11+URZ+0x334a0], R10 ;  /* 0x0334a00a0b0095a7 */ /* 0x000e64000802007f */
[----:B-1----:R-:W-:Y:S05]  /*3b560*/  @!P1 BRA `(.L_x_6866) ;  /* 0xfffffffc00f09947 */ /* 0x002fea000383ffff */
[----:B------:R-:W-:Y:S05]  /*3b570*/  BRA `(.L_x_7161) ;  /* 0xffffff4000847947 */ /* 0x000fea000383ffff */
.L_x_6873:
[----:B-1----:R1:W2:Y:S02]  /*3b580*/  SYNCS.PHASECHK.TRANS64.TRYWAIT P1, [R11+URZ+0x334c0], R10 ;  /* 0x0334c00a0b0075a7 */ /* 0x0022a4000802017f */
[----:B--2---:R-:W-:Y:S05]  /*3b590*/  @!P1 NANOSLEEP.SYNCS 0x989680 ;  /* 0x009896800000995d */ /* 0x004fea0003900000 */
[----:B------:R-:W2:Y:S02]  /*3b5a0*/  @!P1 SYNCS.PHASECHK.TRANS64 P1, [R11+URZ+0x334c0], R10 ;  /* 0x0334c00a0b0095a7 */ /* 0x000ea4000802007f */
[----:B--2---:R-:W-:Y:S05]  /*3b5b0*/  @!P1 BRA `(.L_x_6873) ;  /* 0xfffffffc00f09947 */ /* 0x004fea000383ffff */
[----:B------:R-:W-:Y:S05]  /*3b5c0*/  BRA `(.L_x_7162) ;  /* 0xffffff44007c7947 */ /* 0x000fea000383ffff */
.L_x_6892:
[----:B------:R-:W0:Y:S01]  /*3b5d0*/  S2R R20, SR_TID.X ;  /* 0x0000000000147919 */ /* 0x000e220000002100 */
[----:B------:R-:W-:Y:S01]  /*3b5e0*/  BSSY B0, `(.L_x_7163) ;  /* 0x0000009000007945 */ /* 0x000fe20003800000 */
[----:B------:R-:W-:Y:S02]  /*3b5f0*/  IMAD.MOV.U32 R12, RZ, RZ, RZ ;  /* 0x000000ffff0c7224 */ /* 0x000fe400078e00ff */
[----:B-1----:R-:W-:Y:S02]  /*3b600*/  IMAD.MOV.U32 R11, RZ, RZ, 0x1f ;  /* 0x0000001fff0b7424 */ /* 0x002fe400078e00ff */
[----:B------:R-:W-:Y:S01]  /*3b610*/  IMAD.MOV.U32 R15, RZ, RZ, -0x1 ;  /* 0xffffffffff0f7424 */ /* 0x000fe200078e00ff */
[----:B0-----:R-:W-:-:S04]  /*3b620*/  SHF.R.U32.HI R13, RZ, 0x5, R20 ;  /* 0x00000005ff0d7819 */ /* 0x001fc80000011614 */
[----:B------:R-:W-:-:S07]  /*3b630*/  LOP3.LUT R13, R13, 0x3, RZ, 0xc0, !PT ;  /* 0x000000030d0d7812 */ /* 0x000fce00078ec0ff */
[----:B-----5:R-:W-:Y:S05]  /*3b640*/  WARPSYNC.COLLECTIVE R15, `(.L_x_7164) ;  /* 0x000000000f087348 */ /* 0x020fea0003c00000 */
[----:B------:R0:W1:Y:S02]  /*3b650*/  SHFL.IDX P6, R14, R13, R12, R11 ;  /* 0x0000000c0d0e7389 */ /* 0x00006400000c000b */
[----:B01---5:R-:W-:Y:S01]  /*3b660*/  ENDCOLLECTIVE ;  /* 0x000000000000791b */ /* 0x023fe20003800000 */
.L_x_7164:
[----:B------:R-:W-:Y:S05]  /*3b670*/  BSYNC B0 ;  /* 0x0000000000007941 */ /* 0x000fea0003800000 */
.L_x_7163:
[----:B------:R-:W-:Y:S05]  /*3b680*/  BRA `(.L_x_7165) ;  /* 0xffffff5800607947 */ /* 0x000fea000383ffff */
.L_x_6895:
[----:B0-----:R-:W2:Y:S02]  /*3b690*/  LDL R0, [R1+0x30] ;  /* 0x0000300001007983 */ /* 0x001ea40000100800 */
[----:B--2---:R0:W2:Y:S02]  /*3b6a0*/  SYNCS.PHASECHK.TRANS64.TRYWAIT P0, [R4+URZ+0x33480], R0 ;  /* 0x03348000040075a7 */ /* 0x0040a4000800017f */
[----:B--2---:R-:W-:Y:S05]  /*3b6b0*/  @!P0 NANOSLEEP.SYNCS 0x989680 ;  /* 0x009896800000895d */ /* 0x004fea0003900000 */
[----:B------:R-:W2:Y:S02]  /*3b6c0*/  @!P0 SYNCS.PHASECHK.TRANS64 P0, [R4+URZ+0x33480], R0 ;  /* 0x03348000040085a7 */ /* 0x000ea4000800007f */
[----:B--2---:R-:W-:Y:S05]  /*3b6d0*/  @!P0 BRA `(.L_x_6895) ;  /* 0xfffffffc00ec8947 */ /* 0x004fea000383ffff */
[----:B------:R-:W-:Y:S05]  /*3b6e0*/  BRA `(.L_x_7166) ;  /* 0xffffff5800747947 */ /* 0x000fea000383ffff */
.L_x_6896:
[----:B------:R-:W-:Y:S01]  /*3b6f0*/  BSSY B0, `(.L_x_7167) ;  /* 0x0000008000007945 */ /* 0x000fe20003800000 */
[----:B------:R-:W-:Y:S01]  /*3b700*/  IMAD.MOV.U32 R13, RZ, RZ, R20 ;  /* 0x000000ffff0d7224 */ /* 0x000fe200078e0014 */
[----:B------:R-:W-:Y:S01]  /*3b710*/  MOV R11, 0x1c1f ;  /* 0x00001c1f000b7802 */ /* 0x000fe20000000f00 */
[----:B0-----:R-:W-:Y:S02]  /*3b720*/  IMAD.MOV.U32 R12, RZ, RZ, RZ ;  /* 0x000000ffff0c7224 */ /* 0x001fe400078e00ff */
[----:B------:R-:W-:-:S07]  /*3b730*/  IMAD.MOV.U32 R15, RZ, RZ, -0x1 ;  /* 0xffffffffff0f7424 */ /* 0x000fce00078e00ff */
[----:B------:R-:W-:Y:S05]  /*3b740*/  WARPSYNC.COLLECTIVE R15, `(.L_x_7168) ;  /* 0x000000000f087348 */ /* 0x000fea0003c00000 */
[----:B------:R0:W1:Y:S02]  /*3b750*/  SHFL.IDX P6, R14, R13, R12, R11 ;  /* 0x0000000c0d0e7389 */ /* 0x00006400000c000b */
[----:B01----:R-:W-:Y:S01]  /*3b760*/  ENDCOLLECTIVE ;  /* 0x000000000000791b */ /* 0x003fe20003800000 */
.L_x_7168:
[----:B------:R-:W-:Y:S05]  /*3b770*/  BSYNC B0 ;  /* 0x0000000000007941 */ /* 0x000fea0003800000 */
.L_x_7167:
[----:B------:R-:W0:Y:S01]  /*3b780*/  S2R R3, SR_TID.X ;  /* 0x0000000000037919 */ /* 0x000e220000002100 */
[----:B------:R-:W-:Y:S01]  /*3b790*/  IMAD.MOV.U32 R13, RZ, RZ, R10 ;  /* 0x000000ffff0d7224 */ /* 0x000fe200078e000a */
[----:B------:R-:W-:Y:S01]  /*3b7a0*/  MOV R15, 0xffffffff ;  /* 0xffffffff000f7802 */ /* 0x000fe20000000f00 */
[----:B------:R-:W-:Y:S02]  /*3b7b0*/  IMAD.MOV.U32 R12, RZ, RZ, RZ ;  /* 0x000000ffff0c7224 */ /* 0x000fe400078e00ff */
[----:B------:R-:W-:Y:S02]  /*3b7c0*/  IMAD.MOV.U32 R11, RZ, RZ, 0x1c1f ;  /* 0x00001c1fff0b7424 */ /* 0x000fe400078e00ff */
[----:B------:R-:W-:-:S07]  /*3b7d0*/  IMAD.MOV.U32 R0, RZ, RZ, R14 ;  /* 0x000000ffff007224 */ /* 0x000fce00078e000e */
[----:B0-----:R-:W-:Y:S05]  /*3b7e0*/  WARPSYNC.COLLECTIVE R15, `(.L_x_7169) ;  /* 0x000000000f087348 */ /* 0x001fea0003c00000 */
[----:B------:R1:W2:Y:S02]  /*3b7f0*/  SHFL.IDX P6, R14, R13, R12, R11 ;  /* 0x0000000c0d0e7389 */ /* 0x0002a400000c000b */
[----:B012---:R-:W-:Y:S01]  /*3b800*/  ENDCOLLECTIVE ;  /* 0x000000000000791b */ /* 0x007fe20003800000 */
.L_x_7169:
[----:B------:R-:W0:Y:S01]  /*3b810*/  LDC R11, c[0x0][0x2f4] ;  /* 0x0000bd00ff0b7b82 */ /* 0x000e220000000800 */
[----:B------:R-:W-:Y:S02]  /*3b820*/  IMAD.SHL.U32 R15, R3, 0x10, RZ ;  /* 0x00000010030f7824 */ /* 0x000fe400078e00ff */
[----:B------:R-:W-:-:S03]  /*3b830*/  IMAD.MOV.U32 R2, RZ, RZ, R14 ;  /* 0x000000ffff027224 */ /* 0x000fc600078e000e */
[----:B------:R-:W-:-:S04]  /*3b840*/  LOP3.LUT R15, R15, 0x30, RZ, 0xc0, !PT ;  /* 0x000000300f0f7812 */ /* 0x000fc800078ec0ff */
[C---:B------:R-:W-:Y:S02]  /*3b850*/  IADD3 R2, P0, R15.reuse, R2, RZ ;  /* 0x000000020f027210 */ /* 0x040fe40007f1e0ff */
[----:B------:R-:W-:-:S03]  /*3b860*/  LOP3.LUT R12, R15, 0x40, RZ, 0xfc, !PT ;  /* 0x000000400f0c7812 */ /* 0x000fc600078efcff */
[----:B------:R-:W-:Y:S01]  /*3b870*/  IMAD.X R3, RZ, RZ, R0, P0 ;  /* 0x000000ffff037224 */ /* 0x000fe200000e0600 */
[-C--:B0-----:R-:W-:Y:S01]  /*3b880*/  ISETP.GE.AND P3, PT, R15, R11.reuse, PT ;  /* 0x0000000b0f00720c */ /* 0x081fe20003f66270 */
[----:B------:R-:W-:Y:S01]  /*3b890*/  IMAD.IADD R0, R17, 0x1, R21 ;  /* 0x0000000111007824 */ /* 0x000fe200078e0215 */
[----:B------:R-:W-:Y:S01]  /*3b8a0*/  ISETP.GE.AND P2, PT, R12, R11, PT ;  /* 0x0000000b0c00720c */ /* 0x000fe20003f46270 */
[----:B------:R-:W-:Y:S01]  /*3b8b0*/  IMAD.MOV.U32 R13, RZ, RZ, R20 ;  /* 0x000000ffff0d7224 */ /* 0x000fe200078e0014 */
[C---:B------:R-:W-:Y:S01]  /*3b8c0*/  ISETP.LT.OR P0, PT, R9.reuse, 0x1, P3 ;  /* 0x000000010900780c */ /* 0x040fe20001f01670 */
[----:B------:R0:W5:Y:S01]  /*3b8d0*/  LDL.LU R21, [R1+0xc] ;  /* 0x00000c0001157983 */ /* 0x0001620000300800 */
[----:B------:R-:W-:Y:S02]  /*3b8e0*/  ISETP.LT.OR P1, PT, R9, 0x1, P2 ;  /* 0x000000010900780c */ /* 0x000fe40001721670 */
[----:B------:R-:W-:Y:S02]  /*3b8f0*/  LOP3.LUT R15, R15, 0x80, RZ, 0xfc, !PT ;  /* 0x000000800f0f7812 */ /* 0x000fe400078efcff */
[----:B------:R-:W-:-:S07]  /*3b900*/  MOV R12, 0x1 ;  /* 0x00000001000c7802 */ /* 0x000fce0000000f00 */
        /* <DEDUP_REMOVED lines=9> */
[----:B0----5:R-:W-:Y:S05]  /*3b9a0*/  WARPSYNC.COLLECTIVE R15, `(.L_x_7170) ;  /* 0x000000000f087348 */ /* 0x021fea0003c00000 */
[----:B------:R1:W2:Y:S02]  /*3b9b0*/  SHFL.IDX P6, R14, R13, R12, R11 ;  /* 0x0000000c0d0e7389 */ /* 0x0002a400000c000b */
[----:B012--5:R-:W-:Y:S01]  /*3b9c0*/  ENDCOLLECTIVE ;  /* 0x000000000000791b */ /* 0x027fe20003800000 */
.L_x_7170:
        /* <DEDUP_REMOVED lines=10> */
.L_x_7171:
        /* <DEDUP_REMOVED lines=17> */
.L_x_7172:
[----:B------:R-:W-:Y:S01]  /*3bb80*/  @!PT LDS RZ, [RZ] ;  /* 0x00000000fffff984 */ /* 0x000fe20000000800 */
[----:B------:R-:W-:Y:S01]  /*3bb90*/  @!PT LDS RZ, [RZ] ;  /* 0x00000000fffff984 */ /* 0x000fe20000000800 */
[----:B------:R-:W-:Y:S01]  /*3bba0*/  @!PT LDS RZ, [RZ] ;  /* 0x00000000fffff984 */ /* 0x000fe20000000800 */
[----:B------:R-:W-:Y:S01]  /*3bbb0*/  LDGSTS.E.BYPASS.LTC128B.128 [R0+0x12200], desc[UR54][R2.64+0x40], !P1 ;  /* 0x1220004002007fae */ /* 0x000fe2000c901d76 */
[----:B------:R-:W-:-:S13]  /*3bbc0*/  ISETP.LT.OR P1, PT, R9, 0x21, P0 ;  /* 0x000000210900780c */ /* 0x000fda0000721670 */
[----:B------:R0:W-:Y:S01]  /*3bbd0*/  LDGSTS.E.BYPASS.LTC128B.128 [R0+0x14a00], desc[UR54][R2.64+0x80], !P1 ;  /* 0x14a0008002007fae */ /* 0x0001e2000c901d76 */
[----:B------:R-:W-:Y:S01]  /*3bbe0*/  MOV R13, R10 ;  /* 0x0000000a000d7202 */ /* 0x000fe20000000f00 */
[----:B0-----:R-:W0:Y:S01]  /*3bbf0*/  S2R R2, SR_TID.X ;  /* 0x0000000000027919 */ /* 0x001e220000002100 */
[----:B------:R-:W-:-:S07]  /*3bc00*/  IMAD.MOV.U32 R3, RZ, RZ, R14 ;  /* 0x000000ffff037224 */ /* 0x000fce00078e000e */
[----:B0-----:R-:W-:Y:S05]  /*3bc10*/  WARPSYNC.COLLECTIVE R15, `(.L_x_7173) ;  /* 0x000000000f087348 */ /* 0x001fea0003c00000 */
[----:B------:R1:W2:Y:S02]  /*3bc20*/  SHFL.IDX P6, R14, R13, R12, R11 ;  /* 0x0000000c0d0e7389 */ /* 0x0002a400000c000b */
[----:B012---:R-:W-:Y:S01]  /*3bc30*/  ENDCOLLECTIVE ;  /* 0x000000000000791b */ /* 0x007fe20003800000 */
.L_x_7173:
[----:B------:R-:W-:Y:S02]  /*3bc40*/  IMAD.SHL.U32 R15, R2, 0x10, RZ ;  /* 0x00000010020f7824 */ /* 0x000fe400078e00ff */
[----:B------:R-:W-:-:S03]  /*3bc50*/  IMAD.MOV.U32 R2, RZ, RZ, R14 ;  /* 0x000000ffff027224 */ /* 0x000fc600078e000e */
[----:B------:R-:W-:-:S04]  /*3bc60*/  LOP3.LUT R15, R15, 0x30, RZ, 0xc0, !PT ;  /* 0x000000300f0f7812 */ /* 0x000fc800078ec0ff */
[----:B------:R-:W-:-:S05]  /*3bc70*/  IADD3 R2, P1, R15, R2, RZ ;  /* 0x000000020f027210 */ /* 0x000fca0007f3e0ff */
[----:B------:R-:W-:Y:S01]  /*3bc80*/  IMAD.X R3, RZ, RZ, R3, P1 ;  /* 0x000000ffff037224 */ /* 0x000fe200008e0603 */
[----:B------:R-:W-:Y:S01]  /*3bc90*/  ISETP.LT.OR P1, PT, R9, 0x41, P3 ;  /* 0x000000410900780c */ /* 0x000fe20001f21670 */
[----:B------:R-:W-:Y:S01]  /*3bca0*/  IMAD.MOV.U32 R13, RZ, RZ, R20 ;  /* 0x000000ffff0d7224 */ /* 0x000fe200078e0014 */
[----:B------:R-:W-:-:S11]  /*3bcb0*/  MOV R15, 0xffffffff ;  /* 0xffffffff000f7802 */ /* 0x000fd60000000f00 */
[----:B------:R-:W-:Y:S01]  /*3bcc0*/  @!PT LDS RZ, [RZ] ;  /* 0x00000000fffff984 */ /* 0x000fe20000000800 */
[----:B------:R-:W-:Y:S01]  /*3bcd0*/  @!PT LDS RZ, [RZ] ;  /* 0x00000000fffff984 */ /* 0x000fe20000000800 */
[----:B------:R-:W-:Y:S01]  /*3bce0*/  @!PT LDS RZ, [RZ] ;  /* 0x00000000fffff984 */ /* 0x000fe20000000800 */
[----:B------:R0:W-:Y:S01]  /*3bcf0*/  LDGSTS.E.BYPASS.LTC128B.128 [R0+0x10200], desc[UR54][R2.64], !P1 ;  /* 0x1020000002007fae */ /* 0x0001e2000c901d76 */
[----:B------:R-:W-:Y:S01]  /*3bd00*/  ISETP.LT.OR P1, PT, R9, 0x41, P2 ;  /* 0x000000410900780c */ /* 0x000fe20001721670 */
[----:B------:R-:W-:-:S12]  /*3bd10*/  IMAD.MOV.U32 R12, RZ, RZ, 0x3 ;  /* 0x00000003ff0c7424 */ /* 0x000fd800078e00ff */
[----:B0-----:R-:W-:Y:S05]  /*3bd20*/  WARPSYNC.COLLECTIVE R15, `(.L_x_7174) ;  /* 0x000000000f087348 */ /* 0x001fea0003c00000 */
[----:B------:R1:W2:Y:S02]  /*3bd30*/  SHFL.IDX P6, R14, R13, R12, R11 ;  /* 0x0000000c0d0e7389 */ /* 0x0002a400000c000b */
[----:B012---:R-:W-:Y:S01]  /*3bd40*/  ENDCOLLECTIVE ;  /* 0x000000000000791b */ /* 0x007fe20003800000 */
.L_x_7174:
        /* <DEDUP_REMOVED lines=8> */
[----:B------:R-:W-:-:S07]  /*3bdd0*/  IMAD.MOV.U32 R20, RZ, RZ, R14 ;  /* 0x000000ffff147224 */ /* 0x000fce00078e000e */
[----:B0-----:R-:W-:Y:S05]  /*3bde0*/  WARPSYNC.COLLECTIVE R15, `(.L_x_7175) ;  /* 0x000000000f087348 */ /* 0x001fea0003c00000 */
[----:B------:R1:W2:Y:S02]  /*3bdf0*/  SHFL.IDX P6, R14, R13, R12, R11 ;  /* 0x0000000c0d0e7389 */ /* 0x0002a400000c000b */
[----:B012---:R-:W-:Y:S01]  /*3be00*/  ENDCOLLECTIVE ;  /* 0x000000000000791b */ /* 0x007fe20003800000 */
.L_x_7175:
[----:B------:R-:W-:Y:S02]  /*3be10*/  IMAD.MOV.U32 R2, RZ, RZ, R14 ;  /* 0x000000ffff027224 */ /* 0x000fe400078e000e */
[----:B------:R-:W-:-:S05]  /*3be20*/  IMAD.SHL.U32 R3, R3, 0x10, RZ ;  /* 0x0000001003037824 */ /* 0x000fca00078e00ff */
[----:B------:R-:W-:-:S04]  /*3be30*/  LOP3.LUT R3, R3, 0x30, RZ, 0xc0, !PT ;  /* 0x0000003003037812 */ /* 0x000fc800078ec0ff */
[----:B------:R-:W-:-:S05]  /*3be40*/  IADD3 R2, P1, R3, R2, RZ ;  /* 0x0000000203027210 */ /* 0x000fca0007f3e0ff */
[----:B------:R-:W-:Y:S01]  /*3be50*/  IMAD.X R3, RZ, RZ, R20, P1 ;  /* 0x000000ffff037224 */ /* 0x000fe200008e0614 */
[----:B------:R-:W-:Y:S01]  /*3be60*/  ISETP.LT.OR P1, PT, R9, 0x61, P3 ;  /* 0x000000610900780c */ /* 0x000fe20001f21670 */
[----:B------:R-:W-:Y:S01]  /*3be70*/  IMAD.MOV.U32 R12, RZ, RZ, RZ ;  /* 0x000000ffff0c7224 */ /* 0x000fe200078e00ff */
[----:B------:R-:W-:-:S11]  /*3be80*/  MOV R13, R26 ;  /* 0x0000001a000d7202 */ /* 0x000fd60000000f00 */
[----:B------:R-:W-:Y:S05]  /*3be90*/  WARPSYNC.COLLECTIVE R15, `(.L_x_7176) ;  /* 0x000000000f087348 */ /* 0x000fea0003c00000 */
[----:B------:R0:W1:Y:S02]  /*3bea0*/  SHFL.IDX P6, R14, R13, R12, R11 ;  /* 0x0000000c0d0e7389 */ /* 0x00006400000c000b */
[----:B01----:R-:W-:Y:S01]  /*3beb0*/  ENDCOLLECTIVE ;  /* 0x000000000000791b */ /* 0x003fe20003800000 */
.L_x_7176:
        /* <DEDUP_REMOVED lines=13> */
.L_x_7177:
        /* <DEDUP_REMOVED lines=9> */
.L_x_6901:
[----:B---3--:R-:W3:Y:S02]  /*3c020*/  LDL R2, [R1+0x30] ;  /* 0x0000300001027983 */ /* 0x008ee40000100800 */
[----:B---3--:R3:W4:Y:S02]  /*3c030*/  SYNCS.PHASECHK.TRANS64.TRYWAIT P0, [R4+URZ+0x33440], R2 ;  /* 0x03344002040075a7 */ /* 0x008724000800017f */
[----:B----4-:R-:W-:Y:S05]  /*3c040*/  @!P0 NANOSLEEP.SYNCS 0x989680 ;  /* 0x009896800000895d */ /* 0x010fea0003900000 */
[----:B------:R-:W4:Y:S02]  /*3c050*/  @!P0 SYNCS.PHASECHK.TRANS64 P0, [R4+URZ+0x33440], R2 ;  /* 0x03344002040085a7 */ /* 0x000f24000800007f */
[----:B----4-:R-:W-:Y:S05]  /*3c060*/  @!P0 BRA `(.L_x_6901) ;  /* 0xfffffffc00ec8947 */ /* 0x010fea000383ffff */
[----:B------:R-:W-:Y:S05]  /*3c070*/  BRA `(.L_x_7179) ;  /* 0xffffff5800547947 */ /* 0x000fea000383ffff */
.L_x_6902:
[----:B------:R-:W-:Y:S01]  /*3c080*/  BSSY B0, `(.L_x_7180) ;  /* 0x0000008000007945 */ /* 0x000fe20003800000 */
[----:B------:R-:W-:Y:S01]  /*3c090*/  IMAD.MOV.U32 R13, RZ, RZ, R6 ;  /* 0x000000ffff0d7224 */ /* 0x000fe200078e0006 */
[----:B------:R-:W-:Y:S01]  /*3c0a0*/  MOV R12, RZ ;  /* 0x000000ff000c7202 */ /* 0x000fe20000000f00 */
[----:B------:R-:W-:Y:S02]  /*3c0b0*/  IMAD.MOV.U32 R11, RZ, RZ, 0x1c1f ;  /* 0x00001c1fff0b7424 */ /* 0x000fe400078e00ff */
[----:B------:R-:W-:-:S07]  /*3c0c0*/  IMAD.MOV.U32 R15, RZ, RZ, -0x1 ;  /* 0xffffffffff0f7424 */ /* 0x000fce00078e00ff */
[----:B0----5:R-:W-:Y:S05]  /*3c0d0*/  WARPSYNC.COLLECTIVE R15, `(.L_x_7181) ;  /* 0x000000000f087348 */ /* 0x021fea0003c00000 */
[----:B------:R1:W2:Y:S02]  /*3c0e0*/  SHFL.IDX P6, R14, R13, R12, R11 ;  /* 0x0000000c0d0e7389 */ /* 0x0002a400000c000b */
[----:B012--5:R-:W-:Y:S01]  /*3c0f0*/  ENDCOLLECTIVE ;  /* 0x000000000000791b */ /* 0x027fe20003800000 */
.L_x_7181:
[----:B------:R-:W-:Y:S05]  /*3c100*/  BSYNC B0 ;  /* 0x0000000000007941 */ /* 0x000fea0003800000 */
.L_x_7180:
        /* <DEDUP_REMOVED lines=9> */
.L_x_7182:
[----:B------:R-:W-:Y:S01]  /*3c1a0*/  MOV R13, R6 ;  /* 0x00000006000d7202 */ /* 0x000fe20000000f00 */
[----:B------:R-:W-:Y:S02]  /*3c1b0*/  IMAD.MOV.U32 R12, RZ, RZ, 0x1 ;  /* 0x00000001ff0c7424 */ /* 0x000fe400078e00ff */
[C---:B------:R-:W-:Y:S02]  /*3c1c0*/  IMAD.SHL.U32 R21, R26.reuse, 0x10, RZ ;  /* 0x000000101a157824 */ /* 0x040fe400078e00ff */
[----:B------:R-:W-:Y:S01]  /*3c1d0*/  IMAD.SHL.U32 R28, R26, 0x10, RZ ;  /* 0x000000101a1c7824 */ /* 0x000fe200078e00ff */
[----:B------:R-:W-:Y:S01]  /*3c1e0*/  LOP3.LUT P6, RZ, R20, 0x20, RZ, 0xc0, !PT ;  /* 0x0000002014ff7812 */ /* 0x000fe200078cc0ff */
[----:B------:R-:W0:Y:S01]  /*3c1f0*/  LDC R26, c[0x0][0x2f4] ;  /* 0x0000bd00ff1a7b82 */ /* 0x000e220000000800 */
[----:B------:R-:W-:Y:S01]  /*3c200*/  IMAD.MOV.U32 R3, RZ, RZ, R14 ;  /* 0x000000ffff037224 */ /* 0x000fe200078e000e */
[----:B------:R-:W-:Y:S02]  /*3c210*/  LOP3.LUT R21, R21, 0x30, RZ, 0xc0, !PT ;  /* 0x0000003015157812 */ /* 0x000fe400078ec0ff */
[----:B------:R-:W-:-:S04]  /*3c220*/  LOP3.LUT R28, R28, 0x30, RZ, 0xc0, !PT ;  /* 0x000000301c1c7812 */ /* 0x000fc800078ec0ff */
[C---:B------:R-:W-:Y:S02]  /*3c230*/  LOP3.LUT R29, R28.reuse, 0x40, RZ, 0xfc, !PT ;  /* 0x000000401c1d7812 */ /* 0x040fe400078efcff */
[----:B------:R-:W-:Y:S02]  /*3c240*/  LOP3.LUT R28, R28, 0x80, RZ, 0xfc, !PT ;  /* 0x000000801c1c7812 */ /* 0x000fe400078efcff */
[----:B------:R-:W-:-:S05]  /*3c250*/  @P6 IADD3 R3, P0, R21, R3, RZ ;  /* 0x0000000315036210 */ /* 0x000fca0007f1e0ff */
[----:B------:R-:W-:-:S05]  /*3c260*/  @P6 IMAD.X R2, RZ, RZ, R2, P0 ;  /* 0x000000ffff026224 */ /* 0x000fca00000e0602 */
        /* <DEDUP_REMOVED lines=15> */
.L_x_7183:
[----:B------:R-:W-:Y:S02]  /*3c360*/  IMAD.MOV.U32 R13, RZ, RZ, R5 ;  /* 0x000000ffff0d7224 */ /* 0x000fe400078e0005 */
[----:B------:R-:W-:-:S07]  /*3c370*/  IMAD.MOV.U32 R2, RZ, RZ, R14 ;  /* 0x000000ffff027224 */ /* 0x000fce00078e000e */
[----:B------:R-:W-:Y:S05]  /*3c380*/  WARPSYNC.COLLECTIVE R15, `(.L_x_7184) ;  /* 0x000000000f087348 */ /* 0x000fea0003c00000 */
[----:B------:R0:W1:Y:S02]  /*3c390*/  SHFL.IDX P6, R14, R13, R12, R11 ;  /* 0x0000000c0d0e7389 */ /* 0x00006400000c000b */
[----:B01----:R-:W-:Y:S01]  /*3c3a0*/  ENDCOLLECTIVE ;  /* 0x000000000000791b */ /* 0x003fe20003800000 */
.L_x_7184:
        /* <DEDUP_REMOVED lines=16> */
.L_x_7185:
        /* <DEDUP_REMOVED lines=11> */
.L_x_7186:
[----:B------:R-:W-:Y:S01]  /*3c560*/  MOV R13, R6 ;  /* 0x00000006000d7202 */ /* 0x000fe20000000f00 */
[----:B------:R-:W-:Y:S02]  /*3c570*/  IMAD.MOV.U32 R12, RZ, RZ, 0x3 ;  /* 0x00000003ff0c7424 */ /* 0x000fe400078e00ff */
[----:B------:R-:W-:-:S07]  /*3c580*/  IMAD.MOV.U32 R3, RZ, RZ, R14 ;  /* 0x000000ffff037224 */ /* 0x000fce00078e000e */
[----:B------:R-:W-:Y:S05]  /*3c590*/  WARPSYNC.COLLECTIVE R15, `(.L_x_7187) ;  /* 0x000000000f087348 */ /* 0x000fea0003c00000 */
[----:B------:R0:W1:Y:S02]  /*3c5a0*/  SHFL.IDX P6, R14, R13, R12, R11 ;  /* 0x0000000c0d0e7389 */ /* 0x00006400000c000b */
[----:B01----:R-:W-:Y:S01]  /*3c5b0*/  ENDCOLLECTIVE ;  /* 0x000000000000791b */ /* 0x003fe20003800000 */
.L_x_7187:
        /* <DEDUP_REMOVED lines=10> */
.L_x_7188:
[----:B------:R-:W-:Y:S01]  /*3c660*/  @!PT LDS RZ, [RZ] ;  /* 0x00000000fffff984 */ /* 0x000fe20000000800 */
[----:B------:R-:W-:Y:S01]  /*3c670*/  @!PT LDS RZ, [RZ] ;  /* 0x00000000fffff984 */ /* 0x000fe20000000800 */
[----:B------:R-:W-:Y:S01]  /*3c680*/  @!PT LDS RZ, [RZ] ;  /* 0x00000000fffff984 */ /* 0x000fe20000000800 */
[----:B------:R0:W-:Y:S04]  /*3c690*/  @P4 LDGSTS.E.BYPASS.LTC128B.128 [R0+0x25200], desc[UR54][R2.64], !P5 ;  /* 0x2520000002004fae */ /* 0x0001e8000e901d76 */
[----:B------:R0:W-:Y:S04]  /*3c6a0*/  @P4 LDGSTS.E.BYPASS.LTC128B.128 [R0+0x27a00], desc[UR54][R2.64+0x40], !P3 ;  /* 0x27a0004002004fae */ /* 0x0001e8000d901d76 */
[----:B------:R0:W-:Y:S01]  /*3c6b0*/  @P4 LDGSTS.E.BYPASS.LTC128B.128 [R0+0x2a200], desc[UR54][R2.64+0x80], !P2 ;  /* 0x2a20008002004fae */ /* 0x0001e2000d101d76 */
[----:B------:R-:W-:Y:S01]  /*3c6c0*/  MOV R13, R7 ;  /* 0x00000007000d7202 */ /* 0x000fe20000000f00 */
[----:B------:R-:W-:-:S02]  /*3c6d0*/  IMAD.MOV.U32 R12, RZ, RZ, RZ ;  /* 0x000000ffff0c7224 */ /* 0x000fc400078e00ff */
[----:B------:R-:W-:-:S07]  /*3c6e0*/  IMAD.MOV.U32 R5, RZ, RZ, R14 ;  /* 0x000000ffff057224 */ /* 0x000fce00078e000e */
[----:B0-----:R-:W-:Y:S05]  /*3c6f0*/  WARPSYNC.COLLECTIVE R15, `(.L_x_7189) ;  /* 0x000000000f087348 */ /* 0x001fea0003c00000 */
[----:B------:R1:W2:Y:S02]  /*3c700*/  SHFL.IDX P6, R14, R13, R12, R11 ;  /* 0x0000000c0d0e7389 */ /* 0x0002a400000c000b */
[----:B012---:R-:W-:Y:S01]  /*3c710*/  ENDCOLLECTIVE ;  /* 0x000000000000791b */ /* 0x007fe20003800000 */
.L_x_7189:
        /* <DEDUP_REMOVED lines=13> */
.L_x_7190:
[----:B------:R-:W-:Y:S01]  /*3c7f0*/  IMAD.MOV.U32 R2, RZ, RZ, R14 ;  /* 0x000000ffff027224 */ /* 0x000fe200078e000e */
[----:B------:R-:W-:Y:S06]  /*3c800*/  BRA `(.L_x_7191) ;  /* 0xffffff5400d47947 */ /* 0x000fec000383ffff */
.L_x_6909:
[----:B------:R-:W-:Y:S01]  /*3c810*/  IMAD.MOV.U32 R13, RZ, RZ, R4 ;  /* 0x000000ffff0d7224 */ /* 0x000fe200078e0004 */
[----:B------:R-:W-:Y:S01]  /*3c820*/  MOV R12, RZ ;  /* 0x000000ff000c7202 */ /* 0x000fe20000000f00 */
[----:B------:R-:W-:Y:S01]  /*3c830*/  IMAD.MOV.U32 R11, RZ, RZ, 0x1c1f ;  /* 0x00001c1fff0b7424 */ /* 0x000fe200078e00ff */
[----:B------:R-:W-:Y:S01]  /*3c840*/  LEA R25, R25, R9, 0x7 ;  /* 0x0000000919197211 */ /* 0x000fe200078e38ff */
[----:B------:R-:W-:Y:S02]  /*3c850*/  IMAD.MOV.U32 R15, RZ, RZ, -0x1 ;  /* 0xffffffffff0f7424 */ /* 0x000fe400078e00ff */
[----:B------:R-:W-:Y:S02]  /*3c860*/  IMAD R33, R33, R7, RZ ;  /* 0x0000000721217224 */ /* 0x000fe400078e02ff */
[----:B------:R-:W-:-:S07]  /*3c870*/  VIADD R6, R25, 0x20 ;  /* 0x0000002019067836 */ /* 0x000fce0000000000 */
[----:B-----5:R-:W-:Y:S05]  /*3c880*/  WARPSYNC.COLLECTIVE R15, `(.L_x_7192) ;  /* 0x000000000f087348 */ /* 0x020fea0003c00000 */
[----:B------:R0:W1:Y:S02]  /*3c890*/  SHFL.IDX P6, R14, R13, R12, R11 ;  /* 0x0000000c0d0e7389 */ /* 0x00006400000c000b */
[----:B01---5:R-:W-:Y:S01]  /*3c8a0*/  ENDCOLLECTIVE ;  /* 0x000000000000791b */ /* 0x023fe20003800000 */
.L_x_7192:
[----:B------:R-:W-:Y:S01]  /*3c8b0*/  ISETP.GE.AND P1, PT, R25, R33, PT ;  /* 0x000000211900720c */ /* 0x000fe20003f26270 */
[----:B------:R-:W-:Y:S02]  /*3c8c0*/  IMAD.MOV.U32 R13, RZ, RZ, R0 ;  /* 0x000000ffff0d7224 */ /* 0x000fe400078e0000 */
[----:B------:R-:W-:-:S10]  /*3c8d0*/  IMAD.MOV.U32 R2, RZ, RZ, R14 ;  /* 0x000000ffff027224 */ /* 0x000fd400078e000e */
[----:B------:R-:W-:Y:S05]  /*3c8e0*/  WARPSYNC.COLLECTIVE R15, `(.L_x_7193) ;  /* 0x000000000f087348 */ /* 0x000fea0003c00000 */
[----:B------:R0:W1:Y:S02]  /*3c8f0*/  SHFL.IDX P6, R14, R13, R12, R11 ;  /* 0x0000000c0d0e7389 */ /* 0x00006400000c000b */
[----:B01----:R-:W-:Y:S01]  /*3c900*/  ENDCOLLECTIVE ;  /* 0x000000000000791b */ /* 0x003fe20003800000 */
.L_x_7193:
[----:B------:R-:W-:Y:S02]  /*3c910*/  IMAD.MOV.U32 R13, RZ, RZ, R4 ;  /* 0x000000ffff0d7224 */ /* 0x000fe400078e0004 */
[----:B------:R-:W-:Y:S02]  /*3c920*/  IMAD.MOV.U32 R12, RZ, RZ, 0x1 ;  /* 0x00000001ff0c7424 */ /* 0x000fe400078e00ff */
[----:B------:R-:W-:-:S07]  /*3c930*/  IMAD.MOV.U32 R3, RZ, RZ, R14 ;  /* 0x000000ffff037224 */ /* 0x000fce00078e000e */
[----:B------:R-:W-:Y:S05]  /*3c940*/  WARPSYNC.COLLECTIVE R15, `(.L_x_7194) ;  /* 0x000000000f087348 */ /* 0x000fea0003c00000 */
[----:B------:R0:W1:Y:S02]  /*3c950*/  SHFL.IDX P6, R14, R13, R12, R11 ;  /* 0x0000000c0d0e7389 */ /* 0x00006400000c000b */
[----:B01----:R-:W-:Y:S01]  /*3c960*/  ENDCOLLECTIVE ;  /* 0x000000000000791b */ /* 0x003fe20003800000 */
.L_x_7194:
        /* <DEDUP_REMOVED lines=13> */
[----:B------:R-:W-:-:S02]  /*3ca40*/  VIADD R6, R25, 0x40 ;  /* 0x0000004019067836 */ /* 0x000fc40000000000 */
[----:B0-----:R-:W-:-:S10]  /*3ca50*/  IMAD.MOV.U32 R2, RZ, RZ, R14 ;  /* 0x000000ffff027224 */ /* 0x001fd400078e000e */
[----:B------:R-:W-:Y:S05]  /*3ca60*/  WARPSYNC.COLLECTIVE R15, `(.L_x_7195) ;  /* 0x000000000f087348 */ /* 0x000fea0003c00000 */
[----:B------:R0:W1:Y:S02]  /*3ca70*/  SHFL.IDX P6, R14, R13, R12, R11 ;  /* 0x0000000c0d0e7389 */ /* 0x00006400000c000b */
[----:B01----:R-:W-:Y:S01]  /*3ca80*/  ENDCOLLECTIVE ;  /* 0x000000000000791b */ /* 0x003fe20003800000 */
.L_x_7195:
[----:B------:R-:W-:Y:S02]  /*3ca90*/  IMAD.MOV.U32 R13, RZ, RZ, R4 ;  /* 0x000000ffff0d7224 */ /* 0x000fe400078e0004 */
[----:B------:R-:W-:Y:S02]  /*3caa0*/  IMAD.MOV.U32 R12, RZ, RZ, 0x2 ;  /* 0x00000002ff0c7424 */ /* 0x000fe400078e00ff */
[----:B------:R-:W-:-:S07]  /*3cab0*/  IMAD.MOV.U32 R3, RZ, RZ, R14 ;  /* 0x000000ffff037224 */ /* 0x000fce00078e000e */
[----:B------:R-:W-:Y:S05]  /*3cac0*/  WARPSYNC.COLLECTIVE R15, `(.L_x_7196) ;  /* 0x000000000f087348 */ /* 0x000fea0003c00000 */
[----:B------:R0:W1:Y:S02]  /*3cad0*/  SHFL.IDX P6, R14, R13, R12, R11 ;  /* 0x0000000c0d0e7389 */ /* 0x00006400000c000b */
[----:B01----:R-:W-:Y:S01]  /*3cae0*/  ENDCOLLECTIVE ;  /* 0x000000000000791b */ /* 0x003fe20003800000 */
.L_x_7196:
        /* <DEDUP_REMOVED lines=13> */
[----:B0-----:R-:W-:-:S11]  /*3cbc0*/  MOV R2, R14 ;  /* 0x0000000e00027202 */ /* 0x001fd60000000f00 */
[----:B------:R-:W-:Y:S05]  /*3cbd0*/  WARPSYNC.COLLECTIVE R15, `(.L_x_7197) ;  /* 0x000000000f087348 */ /* 0x000fea0003c00000 */
[----:B------:R0:W1:Y:S02]  /*3cbe0*/  SHFL.IDX P6, R14, R13, R12, R11 ;  /* 0x0000000c0d0e7389 */ /* 0x00006400000c000b */
[----:B01----:R-:W-:Y:S01]  /*3cbf0*/  ENDCOLLECTIVE ;  /* 0x000000000000791b */ /* 0x003fe20003800000 */
.L_x_7197:
[----:B------:R-:W-:Y:S02]  /*3cc00*/  IMAD.MOV.U32 R13, RZ, RZ, R4 ;  /* 0x000000ffff0d7224 */ /* 0x000fe400078e0004 */
[----:B------:R-:W-:Y:S02]  /*3cc10*/  IMAD.MOV.U32 R12, RZ, RZ, 0x3 ;  /* 0x00000003ff0c7424 */ /* 0x000fe400078e00ff */
[----:B------:R-:W-:-:S07]  /*3cc20*/  IMAD.MOV.U32 R3, RZ, RZ, R14 ;  /* 0x000000ffff037224 */ /* 0x000fce00078e000e */
[----:B------:R-:W-:Y:S05]  /*3cc30*/  WARPSYNC.COLLECTIVE R15, `(.L_x_7198) ;  /* 0x000000000f087348 */ /* 0x000fea0003c00000 */
[----:B------:R0:W1:Y:S02]  /*3cc40*/  SHFL.IDX P6, R14, R13, R12, R11 ;  /* 0x0000000c0d0e7389 */ /* 0x00006400000c000b */
[----:B01----:R-:W-:Y:S01]  /*3cc50*/  ENDCOLLECTIVE ;  /* 0x000000000000791b */ /* 0x003fe20003800000 */
.L_x_7198:
        /* <DEDUP_REMOVED lines=16> */
.L_x_7199:
[----:B------:R-:W-:Y:S05]  /*3cd60*/  BRA `(.L_x_7200) ;  /* 0xffffff5c000c7947 */ /* 0x000fea000383ffff */
.L_x_6914:
[----:B0-----:R0:W1:Y:S02]  /*3cd70*/  SYNCS.PHASECHK.TRANS64.TRYWAIT P0, [R17+URZ+0x33420], R0 ;  /* 0x03342000110075a7 */ /* 0x001064000800017f */
[----:B-1----:R-:W-:Y:S05]  /*3cd80*/  @!P0 NANOSLEEP.SYNCS 0x989680 ;  /* 0x009896800000895d */ /* 0x002fea0003900000 */
[----:B------:R-:W1:Y:S02]  /*3cd90*/  @!P0 SYNCS.PHASECHK.TRANS64 P0, [R17+URZ+0x33420], R0 ;  /* 0x03342000110085a7 */ /* 0x000e64000800007f */
[----:B-1----:R-:W-:Y:S05]  /*3cda0*/  @!P0 BRA `(.L_x_6914) ;  /* 0xfffffffc00f08947 */ /* 0x002fea000383ffff */
[----:B------:R-:W-:Y:S05]  /*3cdb0*/  BRA `(.L_x_7201) ;  /* 0xffffff5c00807947 */ /* 0x000fea000383ffff */
.L_x_6918:
[----:B0-----:R0:W1:Y:S02]  /*3cdc0*/  SYNCS.PHASECHK.TRANS64.TRYWAIT P0, [R4+URZ+0x33480], R31 ;  /* 0x0334801f040075a7 */ /* 0x001064000800017f */
[----:B-1----:R-:W-:Y:S05]  /*3cdd0*/  @!P0 NANOSLEEP.SYNCS 0x989680 ;  /* 0x009896800000895d */ /* 0x002fea0003900000 */
[----:B------:R-:W1:Y:S02]  /*3cde0*/  @!P0 SYNCS.PHASECHK.TRANS64 P0, [R4+URZ+0x33480], R31 ;  /* 0x0334801f040085a7 */ /* 0x000e64000800007f */
[----:B-1----:R-:W-:Y:S05]  /*3cdf0*/  @!P0 BRA `(.L_x_6918) ;  /* 0xfffffffc00f08947 */ /* 0x002fea000383ffff */
[----:B------:R-:W-:Y:S05]  /*3ce00*/  BRA `(.L_x_7202) ;  /* 0xffffff6000a47947 */ /* 0x000fea000383ffff */
.L_x_6919:
        /* <DEDUP_REMOVED lines=8> */
.L_x_7204:
[----:B------:R-:W-:Y:S05]  /*3ce90*/  BSYNC B0 ;  /* 0x0000000000007941 */ /* 0x000fea0003800000 */
.L_x_7203:
        /* <DEDUP_REMOVED lines=8> */
.L_x_7205:
[----:B------:R-:W-:Y:S02]  /*3cf20*/  IMAD.MOV.U32 R13, RZ, RZ, R10 ;  /* 0x000000ffff0d7224 */ /* 0x000fe400078e000a */
[----:B------:R-:W-:Y:S02]  /*3cf30*/  IMAD.MOV.U32 R12, RZ, RZ, 0x1 ;  /* 0x00000001ff0c7424 */ /* 0x000fe400078e00ff */
[----:B------:R-:W-:-:S07]  /*3cf40*/  IMAD.MOV.U32 R2, RZ, RZ, R14 ;  /* 0x000000ffff027224 */ /* 0x000fce00078e000e */
[----:B------:R-:W-:Y:S05]  /*3cf50*/  WARPSYNC.COLLECTIVE R15, `(.L_x_7206) ;  /* 0x000000000f087348 */ /* 0x000fea0003c00000 */
[----:B------:R0:W1:Y:S02]  /*3cf60*/  SHFL.IDX P6, R14, R13, R12, R11 ;  /* 0x0000000c0d0e7389 */ /* 0x00006400000c000b */
[----:B01----:R-:W-:Y:S01]  /*3cf70*/  ENDCOLLECTIVE ;  /* 0x000000000000791b */ /* 0x003fe20003800000 */
.L_x_7206:
[----:B------:R-:W-:-:S04]  /*3cf80*/  IADD3 R2, P0, R3, R2, RZ ;  /* 0x0000000203027210 */ /* 0x000fc80007f1e0ff */
[----:B------:R-:W-:Y:S01]  /*3cf90*/  IADD3.X R3, RZ, R0, RZ, P0, !PT ;  /* 0x00000000ff037210 */ /* 0x000fe200007fe4ff */
        /* <DEDUP_REMOVED lines=9> */
[----:B-1----:R-:W-:-:S07]  /*3d030*/  IMAD.MOV.U32 R3, RZ, RZ, R14 ;  /* 0x000000ffff037224 */ /* 0x002fce00078e000e */
[----:B0-----:R-:W-:Y:S05]  /*3d040*/  WARPSYNC.COLLECTIVE R15, `(.L_x_7207) ;  /* 0x000000000f087348 */ /* 0x001fea0003c00000 */
[----:B------:R1:W2:Y:S02]  /*3d050*/  SHFL.IDX P6, R14, R13, R12, R11 ;  /* 0x0000000c0d0e7389 */ /* 0x0002a400000c000b */
[----:B012---:R-:W-:Y:S01]  /*3d060*/  ENDCOLLECTIVE ;  /* 0x000000000000791b */ /* 0x007fe20003800000 */
.L_x_7207:
[----:B------:R-:W-:-:S04]  /*3d070*/  SHF.L.U32 R34, R34, 0x4, RZ ;  /* 0x0000000422227819 */ /* 0x000fc800000006ff */
[----:B------:R-:W-:Y:S01]  /*3d080*/  LOP3.LUT R34, R34, 0x30, RZ, 0xc0, !PT ;  /* 0x0000003022227812 */ /* 0x000fe200078ec0ff */
[----:B------:R-:W-:Y:S02]  /*3d090*/  IMAD.MOV.U32 R13, RZ, RZ, R10 ;  /* 0x000000ffff0d7224 */ /* 0x000fe400078e000a */
[----:B------:R-:W-:Y:S02]  /*3d0a0*/  IMAD.MOV.U32 R12, RZ, RZ, 0x2 ;  /* 0x00000002ff0c7424 */ /* 0x000fe400078e00ff */
[----:B------:R-:W-:-:S07]  /*3d0b0*/  IMAD.MOV.U32 R2, RZ, RZ, R14 ;  /* 0x000000ffff027224 */ /* 0x000fce00078e000e */
[----:B------:R-:W-:Y:S05]  /*3d0c0*/  WARPSYNC.COLLECTIVE R15, `(.L_x_7208) ;  /* 0x000000000f087348 */ /* 0x000fea0003c00000 */
[----:B------:R0:W1:Y:S02]  /*3d0d0*/  SHFL.IDX P6, R14, R13, R12, R11 ;  /* 0x0000000c0d0e7389 */ /* 0x00006400000c000b */
[----:B01----:R-:W-:Y:S01]  /*3d0e0*/  ENDCOLLECTIVE ;  /* 0x000000000000791b */ /* 0x003fe20003800000 */
.L_x_7208:
        /* <DEDUP_REMOVED lines=13> */
.L_x_7209:
[----:B------:R-:W0:Y:S01]  /*3d1c0*/  S2R R3, SR_TID.X ;  /* 0x0000000000037919 */ /* 0x000e220000002100 */
[----:B------:R-:W-:Y:S02]  /*3d1d0*/  IMAD.MOV.U32 R13, RZ, RZ, R10 ;  /* 0x000000ffff0d7224 */ /* 0x000fe400078e000a */
[----:B------:R-:W-:Y:S02]  /*3d1e0*/  IMAD.MOV.U32 R12, RZ, RZ, 0x3 ;  /* 0x00000003ff0c7424 */ /* 0x000fe400078e00ff */
[----:B------:R-:W-:-:S07]  /*3d1f0*/  IMAD.MOV.U32 R2, RZ, RZ, R14 ;  /* 0x000000ffff027224 */ /* 0x000fce00078e000e */
[----:B0-----:R-:W-:Y:S05]  /*3d200*/  WARPSYNC.COLLECTIVE R15, `(.L_x_7210) ;  /* 0x000000000f087348 */ /* 0x001fea0003c00000 */
[----:B------:R1:W2:Y:S02]  /*3d210*/  SHFL.IDX P6, R14, R13, R12, R11 ;  /* 0x0000000c0d0e7389 */ /* 0x0002a400000c000b */
[----:B012---:R-:W-:Y:S01]  /*3d220*/  ENDCOLLECTIVE ;  /* 0x000000000000791b */ /* 0x007fe20003800000 */
.L_x_7210:
[----:B------:R-:W-:Y:S02]  /*3d230*/  IMAD.SHL.U32 R3, R3, 0x10, RZ ;  /* 0x0000001003037824 */ /* 0x000fe400078e00ff */
[----:B------:R-:W-:-:S03]  /*3d240*/  IMAD.MOV.U32 R13, RZ, RZ, R9 ;  /* 0x000000ffff0d7224 */ /* 0x000fc600078e0009 */
[----:B------:R-:W-:-:S04]  /*3d250*/  LOP3.LUT R3, R3, 0x30, RZ, 0xc0, !PT ;  /* 0x0000003003037812 */ /* 0x000fc800078ec0ff */
[----:B------:R-:W-:-:S05]  /*3d260*/  IADD3 R2, P0, R3, R2, RZ ;  /* 0x0000000203027210 */ /* 0x000fca0007f1e0ff */
[----:B------:R-:W-:Y:S01]  /*3d270*/  IMAD.X R3, RZ, RZ, R34, P0 ;  /* 0x000000ffff037224 */ /* 0x000fe200000e0622 */
[----:B------:R-:W-:-:S07]  /*3d280*/  MOV R34, R14 ;  /* 0x0000000e00227202 */ /* 0x000fce0000000f00 */
[----:B------:R-:W-:Y:S05]  /*3d290*/  WARPSYNC.COLLECTIVE R15, `(.L_x_7211) ;  /* 0x000000000f087348 */ /* 0x000fea0003c00000 */
[----:B------:R0:W1:Y:S02]  /*3d2a0*/  SHFL.IDX P6, R14, R13, R12, R11 ;  /* 0x0000000c0d0e7389 */ /* 0x00006400000c000b */
[----:B01----:R-:W-:Y:S01]  /*3d2b0*/  ENDCOLLECTIVE ;  /* 0x000000000000791b */ /* 0x003fe20003800000 */
.L_x_7211:
        /* <DEDUP_REMOVED lines=13> */
.L_x_7212:
[----:B------:R-:W-:Y:S02]  /*3d390*/  IMAD.MOV.U32 R13, RZ, RZ, R25 ;  /* 0x000000ffff0d7224 */ /* 0x000fe400078e0019 */
[----:B------:R-:W-:-:S07]  /*3d3a0*/  IMAD.MOV.U32 R23, RZ, RZ, R14 ;  /* 0x000000ffff177224 */ /* 0x000fce00078e000e */
[----:B------:R-:W-:Y:S05]  /*3d3b0*/  WARPSYNC.COLLECTIVE R15, `(.L_x_7213) ;  /* 0x000000000f087348 */ /* 0x000fea0003c00000 */
[----:B------:R0:W1:Y:S02]  /*3d3c0*/  SHFL.IDX P6, R14, R13, R12, R11 ;  /* 0x0000000c0d0e7389 */ /* 0x00006400000c000b */
[----:B01----:R-:W-:Y:S01]  /*3d3d0*/  ENDCOLLECTIVE ;  /* 0x000000000000791b */ /* 0x003fe20003800000 */
.L_x_7213:
        /* <DEDUP_REMOVED lines=12> */
.L_x_6924:
[----:B---3--:R3:W4:Y:S02]  /*3d4a0*/  SYNCS.PHASECHK.TRANS64.TRYWAIT P0, [R4+URZ+0x33440], R31 ;  /* 0x0334401f040075a7 */ /* 0x008724000800017f */
[----:B----4-:R-:W-:Y:S05]  /*3d4b0*/  @!P0 NANOSLEEP.SYNCS 0x989680 ;  /* 0x009896800000895d */ /* 0x010fea0003900000 */
[----:B------:R-:W4:Y:S02]  /*3d4c0*/  @!P0 SYNCS.PHASECHK.TRANS64 P0, [R4+URZ+0x33440], R31 ;  /* 0x0334401f040085a7 */ /* 0x000f24000800007f */
[----:B----4-:R-:W-:Y:S05]  /*3d4d0*/  @!P0 BRA `(.L_x_6924) ;  /* 0xfffffffc00f08947 */ /* 0x010fea000383ffff */
[----:B------:R-:W-:Y:S05]  /*3d4e0*/  BRA `(.L_x_7215) ;  /* 0xffffff6000a47947 */ /* 0x000fea000383ffff */
.L_x_6925:
[----:B------:R-:W-:Y:S01]  /*3d4f0*/  BSSY B0, `(.L_x_7216) ;  /* 0x0000008000007945 */ /* 0x000fe20003800000 */
[----:B------:R-:W-:Y:S01]  /*3d500*/  IMAD.MOV.U32 R13, RZ, RZ, R10 ;  /* 0x000000ffff0d7224 */ /* 0x000fe200078e000a */
[----:B------:R-:W-:Y:S01]  /*3d510*/  MOV R11, 0x1c1f ;  /* 0x00001c1f000b7802 */ /* 0x000fe20000000f00 */
[----:B------:R-:W-:Y:S02]  /*3d520*/  IMAD.MOV.U32 R12, RZ, RZ, RZ ;  /* 0x000000ffff0c7224 */ /* 0x000fe400078e00ff */
[----:B------:R-:W-:-:S07]  /*3d530*/  IMAD.MOV.U32 R15, RZ, RZ, -0x1 ;  /* 0xffffffffff0f7424 */ /* 0x000fce00078e00ff */
[----:B0123--:R-:W-:Y:S05]  /*3d540*/  WARPSYNC.COLLECTIVE R15, `(.L_x_7217) ;  /* 0x000000000f087348 */ /* 0x00ffea0003c00000 */
[----:B------:R4:W0:Y:S02]  /*3d550*/  SHFL.IDX P6, R14, R13, R12, R11 ;  /* 0x0000000c0d0e7389 */ /* 0x00082400000c000b */
[----:B01234-:R-:W-:Y:S01]  /*3d560*/  ENDCOLLECTIVE ;  /* 0x000000000000791b */ /* 0x01ffe20003800000 */
.L_x_7217:
[----:B------:R-:W-:Y:S05]  /*3d570*/  BSYNC B0 ;  /* 0x0000000000007941 */ /* 0x000fea0003800000 */
.L_x_7216:
        /* <DEDUP_REMOVED lines=8> */
.L_x_7218:
[----:B------:R-:W-:Y:S02]  /*3d600*/  IMAD.MOV.U32 R13, RZ, RZ, R10 ;  /* 0x000000ffff0d7224 */ /* 0x000fe400078e000a */
[----:B------:R-:W-:Y:S02]  /*3d610*/  IMAD.MOV.U32 R12, RZ, RZ, 0x1 ;  /* 0x00000001ff0c7424 */ /* 0x000fe400078e00ff */
[----:B------:R-:W-:-:S07]  /*3d620*/  IMAD.MOV.U32 R2, RZ, RZ, R14 ;  /* 0x000000ffff027224 */ /* 0x000fce00078e000e */
[----:B------:R-:W-:Y:S05]  /*3d630*/  WARPSYNC.COLLECTIVE R15, `(.L_x_7219) ;  /* 0x000000000f087348 */ /* 0x000fea0003c00000 */
[----:B------:R0:W1:Y:S02]  /*3d640*/  SHFL.IDX P6, R14, R13, R12, R11 ;  /* 0x0000000c0d0e7389 */ /* 0x00006400000c000b */
[----:B01----:R-:W-:Y:S01]  /*3d650*/  ENDCOLLECTIVE ;  /* 0x000000000000791b */ /* 0x003fe20003800000 */
.L_x_7219:
[----:B------:R-:W-:-:S05]  /*3d660*/  IADD3 R2, P0, R23, R2, RZ ;  /* 0x0000000217027210 */ /* 0x000fca0007f1e0ff */
[----:B------:R-:W-:-:S05]  /*3d670*/  IMAD.X R3, RZ, RZ, R3, P0 ;  /* 0x000000ffff037224 */ /* 0x000fca00000e0603 */
[----:B------:R-:W-:Y:S01]  /*3d680*/  @!PT LDS RZ, [RZ] ;  /* 0x00000000fffff984 */ /* 0x000fe20000000800 */
[----:B------:R-:W-:Y:S01]  /*3d690*/  @!PT LDS RZ, [RZ] ;  /* 0x00000000fffff984 */ /* 0x000fe20000000800 */
[----:B------:R-:W-:Y:S01]  /*3d6a0*/  @!PT LDS RZ, [RZ] ;  /* 0x00000000fffff984 */ /* 0x000fe20000000800 */
[----:B------:R-:W-:Y:S01]  /*3d6b0*/  LDGSTS.E.BYPASS.LTC128B.128 [R0+0x24200], desc[UR54][R2.64], !P4 ;  /* 0x2420000002007fae */ /* 0x000fe2000e101d76 */
[----:B------:R-:W-:-:S03]  /*3d6c0*/  MOV R13, R5 ;  /* 0x00000005000d7202 */ /* 0x000fc60000000f00 */
[----:B------:R-:W-:Y:S04]  /*3d6d0*/  LDGSTS.E.BYPASS.LTC128B.128 [R0+0x26a00], desc[UR54][R2.64+0x40], !P3 ;  /* 0x26a0004002007fae */ /* 0x000fe8000d901d76 */
[----:B------:R0:W-:Y:S02]  /*3d6e0*/  LDGSTS.E.BYPASS.LTC128B.128 [R0+0x29200], desc[UR54][R2.64+0x80], !P2 ;  /* 0x2920008002007fae */ /* 0x0001e4000d101d76 */
[----:B0-----:R-:W-:-:S07]  /*3d6f0*/  IMAD.MOV.U32 R3, RZ, RZ, R14 ;  /* 0x000000ffff037224 */ /* 0x001fce00078e000e */
[----:B------:R-:W-:Y:S05]  /*3d700*/  WARPSYNC.COLLECTIVE R15, `(.L_x_7220) ;  /* 0x000000000f087348 */ /* 0x000fea0003c00000 */
[----:B------:R0:W1:Y:S02]  /*3d710*/  SHFL.IDX P6, R14, R13, R12, R11 ;  /* 0x0000000c0d0e7389 */ /* 0x00006400000c000b */
[----:B01----:R-:W-:Y:S01]  /*3d720*/  ENDCOLLECTIVE ;  /* 0x000000000000791b */ /* 0x003fe20003800000 */
.L_x_7220:
[----:B------:R-:W-:Y:S02]  /*3d730*/  IMAD.MOV.U32 R13, RZ, RZ, R10 ;  /* 0x000000ffff0d7224 */ /* 0x000fe400078e000a */
[----:B------:R-:W-:Y:S02]  /*3d740*/  IMAD.MOV.U32 R12, RZ, RZ, 0x2 ;  /* 0x00000002ff0c7424 */ /* 0x000fe400078e00ff */
[----:B------:R-:W-:-:S07]  /*3d750*/  IMAD.MOV.U32 R2, RZ, RZ, R14 ;  /* 0x000000ffff027224 */ /* 0x000fce00078e000e */
[----:B------:R-:W-:Y:S05]  /*3d760*/  WARPSYNC.COLLECTIVE R15, `(.L_x_7221) ;  /* 0x000000000f087348 */ /* 0x000fea0003c00000 */
[----:B------:R0:W1:Y:S02]  /*3d770*/  SHFL.IDX P6, R14, R13, R12, R11 ;  /* 0x0000000c0d0e7389 */ /* 0x00006400000c000b */
[----:B01----:R-:W-:Y:S01]  /*3d780*/  ENDCOLLECTIVE ;  /* 0x000000000000791b */ /* 0x003fe20003800000 */
.L_x_7221:
        /* <DEDUP_REMOVED lines=13> */
.L_x_7222:
[----:B------:R-:W-:Y:S02]  /*3d860*/  IMAD.MOV.U32 R13, RZ, RZ, R10 ;  /* 0x000000ffff0d7224 */ /* 0x000fe400078e000a */
[----:B------:R-:W-:Y:S02]  /*3d870*/  IMAD.MOV.U32 R12, RZ, RZ, 0x3 ;  /* 0x00000003ff0c7424 */ /* 0x000fe400078e00ff */
[----:B------:R-:W-:-:S07]  /*3d880*/  IMAD.MOV.U32 R2, RZ, RZ, R14 ;  /* 0x000000ffff027224 */ /* 0x000fce00078e000e */
[----:B------:R-:W-:Y:S05]  /*3d890*/  WARPSYNC.COLLECTIVE R15, `(.L_x_7223) ;  /* 0x000000000f087348 */ /* 0x000fea0003c00000 */
[----:B------:R0:W1:Y:S02]  /*3d8a0*/  SHFL.IDX P6, R14, R13, R12, R11 ;  /* 0x0000000c0d0e7389 */ /* 0x00006400000c000b */
[----:B01----:R-:W-:Y:S01]  /*3d8b0*/  ENDCOLLECTIVE ;  /* 0x000000000000791b */ /* 0x003fe20003800000 */
.L_x_7223:
        /* <DEDUP_REMOVED lines=13> */
.L_x_7224:
[----:B------:R-:W-:Y:S02]  /*3d990*/  IMAD.MOV.U32 R13, RZ, RZ, R7 ;  /* 0x000000ffff0d7224 */ /* 0x000fe400078e0007 */
[----:B------:R-:W-:Y:S02]  /*3d9a0*/  IMAD.MOV.U32 R12, RZ, RZ, RZ ;  /* 0x000000ffff0c7224 */ /* 0x000fe400078e00ff */
[----:B------:R-:W-:-:S07]  /*3d9b0*/  IMAD.MOV.U32 R2, RZ, RZ, R14 ;  /* 0x000000ffff027224 */ /* 0x000fce00078e000e */
[----:B------:R-:W-:Y:S05]  /*3d9c0*/  WARPSYNC.COLLECTIVE R15, `(.L_x_7225) ;  /* 0x000000000f087348 */ /* 0x000fea0003c00000 */
[----:B------:R0:W1:Y:S02]  /*3d9d0*/  SHFL.IDX P6, R14, R13, R12, R11 ;  /* 0x0000000c0d0e7389 */ /* 0x00006400000c000b */
[----:B01----:R-:W-:Y:S01]  /*3d9e0*/  ENDCOLLECTIVE ;  /* 0x000000000000791b */ /* 0x003fe20003800000 */
.L_x_7225:
        /* <DEDUP_REMOVED lines=13> */
.L_x_7226:
[----:B------:R-:W-:Y:S01]  /*3dac0*/  IMAD.MOV.U32 R2, RZ, RZ, R14 ;  /* 0x000000ffff027224 */ /* 0x000fe200078e000e */
[----:B------:R-:W-:Y:S06]  /*3dad0*/  BRA `(.L_x_7227) ;  /* 0xffffff6000487947 */ /* 0x000fec000383ffff */
.L_x_6930:
[----:B------:R0:W0:Y:S02]  /*3dae0*/  SYNCS.PHASECHK.TRANS64.TRYWAIT P2, [R2+URZ+0x33470], R3 ;  /* 0x03347003020075a7 */ /* 0x000024000804017f */
[----:B0-----:R-:W-:Y:S05]  /*3daf0*/  @!P2 NANOSLEEP.SYNCS 0x989680 ;  /* 0x009896800000a95d */ /* 0x001fea0003900000 */
[----:B------:R-:W0:Y:S02]  /*3db00*/  @!P2 SYNCS.PHASECHK.TRANS64 P2, [R2+URZ+0x33470], R3 ;  /* 0x033470030200a5a7 */ /* 0x000e24000804007f */
[----:B0-----:R-:W-:Y:S05]  /*3db10*/  @!P2 BRA `(.L_x_6930) ;  /* 0xfffffffc00f0a947 */ /* 0x001fea000383ffff */
[----:B------:R-:W-:Y:S05]  /*3db20*/  BRA `(.L_x_7228) ;  /* 0xffffff6000b47947 */ /* 0x000fea000383ffff */
.L_x_6932:
[----:B------:R0:W0:Y:S02]  /*3db30*/  SYNCS.PHASECHK.TRANS64.TRYWAIT P2, [R2+URZ+0x33460], R3 ;  /* 0x03346003020075a7 */ /* 0x000024000804017f */
[----:B0-----:R-:W-:Y:S05]  /*3db40*/  @!P2 NANOSLEEP.SYNCS 0x989680 ;  /* 0x009896800000a95d */ /* 0x001fea0003900000 */
[----:B------:R-:W0:Y:S02]  /*3db50*/  @!P2 SYNCS.PHASECHK.TRANS64 P2, [R2+URZ+0x33460], R3 ;  /* 0x033460030200a5a7 */ /* 0x000e24000804007f */
[----:B0-----:R-:W-:Y:S05]  /*3db60*/  @!P2 BRA `(.L_x_6932) ;  /* 0xfffffffc00f0a947 */ /* 0x001fea000383ffff */
[----:B------:R-:W-:Y:S05]  /*3db70*/  BRA `(.L_x_7229) ;  /* 0xffffff6000c47947 */ /* 0x000fea000383ffff */
.L_x_6940:
[----:B0-----:R0:W2:Y:S02]  /*3db80*/  SYNCS.PHASECHK.TRANS64.TRYWAIT P1, [R0+URZ+0x33470], R3 ;  /* 0x03347003000075a7 */ /* 0x0010a4000802017f */
[----:B--2---:R-:W-:Y:S05]  /*3db90*/  @!P1 NANOSLEEP.SYNCS 0x989680 ;  /* 0x009896800000995d */ /* 0x004fea0003900000 */
[----:B------:R-:W2:Y:S02]  /*3dba0*/  @!P1 SYNCS.PHASECHK.TRANS64 P1, [R0+URZ+0x33470], R3 ;  /* 0x03347003000095a7 */ /* 0x000ea4000802007f */
[----:B--2---:R-:W-:Y:S05]  /*3dbb0*/  @!P1 BRA `(.L_x_6940) ;  /* 0xfffffffc00f09947 */ /* 0x004fea000383ffff */
[----:B------:R-:W-:Y:S05]  /*3dbc0*/  BRA `(.L_x_7230) ;  /* 0xffffff7000087947 */ /* 0x000fea000383ffff */
.L_x_6942:
[----:B0-----:R0:W2:Y:S02]  /*3dbd0*/  SYNCS.PHASECHK.TRANS64.TRYWAIT P1, [R0+URZ+0x33460], R3 ;  /* 0x03346003000075a7 */ /* 0x0010a4000802017f */
[----:B--2---:R-:W-:Y:S05]  /*3dbe0*/  @!P1 NANOSLEEP.SYNCS 0x989680 ;  /* 0x009896800000995d */ /* 0x004fea0003900000 */
[----:B------:R-:W2:Y:S02]  /*3dbf0*/  @!P1 SYNCS.PHASECHK.TRANS64 P1, [R0+URZ+0x33460], R3 ;  /* 0x03346003000095a7 */ /* 0x000ea4000802007f */
[----:B--2---:R-:W-:Y:S05]  /*3dc00*/  @!P1 BRA `(.L_x_6942) ;  /* 0xfffffffc00f09947 */ /* 0x004fea000383ffff */
[----:B------:R-:W-:Y:S05]  /*3dc10*/  BRA `(.L_x_7231) ;  /* 0xffffff7000147947 */ /* 0x000fea000383ffff */
.L_x_6947:
        /* <DEDUP_REMOVED lines=8> */
.L_x_7233:
[----:B------:R-:W-:Y:S05]  /*3dca0*/  BSYNC B0 ;  /* 0x0000000000007941 */ /* 0x000fea0003800000 */
.L_x_7232:
[----:B------:R-:W-:Y:S01]  /*3dcb0*/  IMAD.MOV.U32 R13, RZ, RZ, R24 ;  /* 0x000000ffff0d7224 */ /* 0x000fe200078e0018 */
[----:B------:R-:W-:Y:S01]  /*3dcc0*/  MOV R0, R14 ;  /* 0x0000000e00007202 */ /* 0x000fe20000000f00 */
[----:B------:R-:W-:Y:S01]  /*3dcd0*/  IMAD.MOV.U32 R12, RZ, RZ, 0x1 ;  /* 0x00000001ff0c7424 */ /* 0x000fe200078e00ff */
[----:B------:R-:W-:Y:S01]  /*3dce0*/  IADD3 R9, R27, R8, RZ ;  /* 0x000000081b097210 */ /* 0x000fe20007ffe0ff */
[----:B------:R-:W-:Y:S02]  /*3dcf0*/  IMAD.MOV.U32 R11, RZ, RZ, 0x1f ;  /* 0x0000001fff0b7424 */ /* 0x000fe400078e00ff */
[----:B------:R-:W-:-:S07]  /*3dd00*/  IMAD.MOV.U32 R15, RZ, RZ, -0x1 ;  /* 0xffffffffff0f7424 */ /* 0x000fce00078e00ff */
[----:B------:R-:W-:Y:S05]  /*3dd10*/  WARPSYNC.COLLECTIVE R15, `(.L_x_7234) ;  /* 0x000000000f087348 */ /* 0x000fea0003c00000 */
[----:B------:R0:W1:Y:S02]  /*3dd20*/  SHFL.IDX P6, R14, R13, R12, R11 ;  /* 0x0000000c0d0e7389 */ /* 0x00006400000c000b */
[----:B01----:R-:W-:Y:S01]  /*3dd30*/  ENDCOLLECTIVE ;  /* 0x000000000000791b */ /* 0x003fe20003800000 */
.L_x_7234:
        /* <DEDUP_REMOVED lines=23> */
.L_x_7235:
[----:B------:R-:W-:Y:S01]  /*3deb0*/  IMAD.MOV.U32 R12, RZ, RZ, 0x2 ;  /* 0x00000002ff0c7424 */ /* 0x000fe200078e00ff */
[----:B------:R-:W-:-:S05]  /*3dec0*/  SEL R4, R14, RZ, P1 ;  /* 0x000000ff0e047207 */ /* 0x000fca0000800000 */
[----:B------:R-:W-:-:S05]  /*3ded0*/  IMAD.IADD R4, R13, 0x1, R4 ;  /* 0x000000010d047824 */ /* 0x000fca00078e0204 */
[----:B------:R-:W-:-:S07]  /*3dee0*/  MOV R13, R4 ;  /* 0x00000004000d7202 */ /* 0x000fce0000000f00 */
[----:B------:R-:W-:Y:S05]  /*3def0*/  WARPSYNC.COLLECTIVE R15, `(.L_x_7236) ;  /* 0x000000000f087348 */ /* 0x000fea0003c00000 */
[----:B------:R0:W1:Y:S02]  /*3df00*/  SHFL.UP P6, R14, R13, R12, R11 ;  /* 0x0400000c0d0e7389 */ /* 0x00006400000c000b */
[----:B01----:R-:W-:Y:S01]  /*3df10*/  ENDCOLLECTIVE ;  /* 0x000000000000791b */ /* 0x003fe20003800000 */
.L_x_7236:
[----:B------:R-:W-:Y:S01]  /*3df20*/  IMAD.MOV.U32 R12, RZ, RZ, 0x4 ;  /* 0x00000004ff0c7424 */ /* 0x000fe200078e00ff */
[----:B------:R-:W-:-:S05]  /*3df30*/  SEL R3, R14, RZ, P2 ;  /* 0x000000ff0e037207 */ /* 0x000fca0001000000 */
[----:B------:R-:W-:-:S04]  /*3df40*/  IMAD.IADD R2, R4, 0x1, R3 ;  /* 0x0000000104027824 */ /* 0x000fc800078e0203 */
[----:B------:R-:W-:-:S07]  /*3df50*/  IMAD.MOV.U32 R13, RZ, RZ, R2 ;  /* 0x000000ffff0d7224 */ /* 0x000fce00078e0002 */
[----:B------:R-:W-:Y:S05]  /*3df60*/  WARPSYNC.COLLECTIVE R15, `(.L_x_7237) ;  /* 0x000000000f087348 */ /* 0x000fea0003c00000 */
[----:B------:R0:W1:Y:S02]  /*3df70*/  SHFL.UP P6, R14, R13, R12, R11 ;  /* 0x0400000c0d0e7389 */ /* 0x00006400000c000b */
[----:B01----:R-:W-:Y:S01]  /*3df80*/  ENDCOLLECTIVE ;  /* 0x000000000000791b */ /* 0x003fe20003800000 */
.L_x_7237:
[----:B------:R-:W-:Y:S01]  /*3df90*/  IMAD.MOV.U32 R12, RZ, RZ, 0x8 ;  /* 0x00000008ff0c7424 */ /* 0x000fe200078e00ff */
[----:B------:R-:W-:-:S05]  /*3dfa0*/  SEL R3, R14, RZ, P3 ;  /* 0x000000ff0e037207 */ /* 0x000fca0001800000 */
[----:B------:R-:W-:-:S05]  /*3dfb0*/  IMAD.IADD R3, R2, 0x1, R3 ;  /* 0x0000000102037824 */ /* 0x000fca00078e0203 */
[----:B------:R-:W-:-:S07]  /*3dfc0*/  MOV R13, R3 ;  /* 0x00000003000d7202 */ /* 0x000fce0000000f00 */
[----:B------:R-:W-:Y:S05]  /*3dfd0*/  WARPSYNC.COLLECTIVE R15, `(.L_x_7238) ;  /* 0x000000000f087348 */ /* 0x000fea0003c00000 */
[----:B------:R0:W1:Y:S02]  /*3dfe0*/  SHFL.UP P6, R14, R13, R12, R11 ;  /* 0x0400000c0d0e7389 */ /* 0x00006400000c000b */
[----:B01----:R-:W-:Y:S01]  /*3dff0*/  ENDCOLLECTIVE ;  /* 0x000000000000791b */ /* 0x003fe20003800000 */
.L_x_7238:
[----:B------:R-:W-:Y:S01]  /*3e000*/  IMAD.MOV.U32 R12, RZ, RZ, 0x10 ;  /* 0x00000010ff0c7424 */ /* 0x000fe200078e00ff */
[----:B------:R-:W-:-:S05]  /*3e010*/  SEL R4, R14, RZ, P4 ;  /* 0x000000ff0e047207 */ /* 0x000fca0002000000 */
[----:B------:R-:W-:-:S04]  /*3e020*/  IMAD.IADD R4, R3, 0x1, R4 ;  /* 0x0000000103047824 */ /* 0x000fc800078e0204 */
[----:B------:R-:W-:-:S07]  /*3e030*/  IMAD.MOV.U32 R13, RZ, RZ, R4 ;  /* 0x000000ffff0d7224 */ /* 0x000fce00078e0004 */
[----:B------:R-:W-:Y:S05]  /*3e040*/  WARPSYNC.COLLECTIVE R15, `(.L_x_7239) ;  /* 0x000000000f087348 */ /* 0x000fea0003c00000 */
[----:B------:R0:W1:Y:S02]  /*3e050*/  SHFL.UP P6, R14, R13, R12, R11 ;  /* 0x0400000c0d0e7389 */ /* 0x00006400000c000b */
[----:B01----:R-:W-:Y:S01]  /*3e060*/  ENDCOLLECTIVE ;  /* 0x000000000000791b */ /* 0x003fe20003800000 */
.L_x_7239:
[----:B------:R-:W-:Y:S02]  /*3e070*/  IMAD.MOV.U32 R12, RZ, RZ, 0x1f ;  /* 0x0000001fff0c7424 */ /* 0x000fe400078e00ff */
[----:B------:R-:W-:Y:S01]  /*3e080*/  IMAD.MOV.U32 R11, RZ, RZ, 0x1f ;  /* 0x0000001fff0b7424 */ /* 0x000fe200078e00ff */
[----:B------:R-:W-:-:S05]  /*3e090*/  SEL R3, R14, RZ, P5 ;  /* 0x000000ff0e037207 */ /* 0x000fca0002800000 */
[----:B------:R-:W-:-:S05]  /*3e0a0*/  IMAD.IADD R3, R4, 0x1, R3 ;  /* 0x0000000104037824 */ /* 0x000fca00078e0203 */
[----:B------:R-:W-:-:S07]  /*3e0b0*/  MOV R13, R3 ;  /* 0x00000003000d7202 */ /* 0x000fce0000000f00 */
[----:B------:R-:W-:Y:S05]  /*3e0c0*/  WARPSYNC.COLLECTIVE R15, `(.L_x_7240) ;  /* 0x000000000f087348 */ /* 0x000fea0003c00000 */
[----:B------:R0:W1:Y:S02]  /*3e0d0*/  SHFL.IDX P6, R14, R13, R12, R11 ;  /* 0x0000000c0d0e7389 */ /* 0x00006400000c000b */
[----:B01----:R-:W-:Y:S01]  /*3e0e0*/  ENDCOLLECTIVE ;  /* 0x000000000000791b */ /* 0x003fe20003800000 */
.L_x_7240:
[----:B------:R-:W-:Y:S05]  /*3e0f0*/  BRA `(.L_x_7241) ;  /* 0xffffff7800b07947 */ /* 0x000fea000383ffff */
.L_x_6950:
[----:B------:R-:W-:Y:S01]  /*3e100*/  BSSY B0, `(.L_x_7242) ;  /* 0x0000007000007945 */ /* 0x000fe20003800000 */
[----:B------:R-:W-:Y:S02]  /*3e110*/  IMAD.MOV.U32 R12, RZ, RZ, 0x1 ;  /* 0x00000001ff0c7424 */ /* 0x000fe400078e00ff */
[----:B------:R-:W-:Y:S02]  /*3e120*/  IMAD.MOV.U32 R11, RZ, RZ, RZ ;  /* 0x000000ffff0b7224 */ /* 0x000fe400078e00ff */
[----:B------:R-:W-:-:S07]  /*3e130*/  IMAD.MOV.U32 R15, RZ, RZ, -0x1 ;  /* 0xffffffffff0f7424 */ /* 0x000fce00078e00ff */
[----:B------:R-:W-:Y:S05]  /*3e140*/  WARPSYNC.COLLECTIVE R15, `(.L_x_7243) ;  /* 0x000000000f087348 */ /* 0x000fea0003c00000 */
[----:B------:R0:W1:Y:S02]  /*3e150*/  SHFL.UP P6, R14, R13, R12, R11 ;  /* 0x0400000c0d0e7389 */ /* 0x00006400000c000b */
[----:B01----:R-:W-:Y:S01]  /*3e160*/  ENDCOLLECTIVE ;  /* 0x000000000000791b */ /* 0x003fe20003800000 */
.L_x_7243:
[----:B------:R-:W-:Y:S05]  /*3e170*/  BSYNC B0 ;  /* 0x0000000000007941 */ /* 0x000fea0003800000 */
.L_x_7242:
        /* <DEDUP_REMOVED lines=8> */
.L_x_7244:
[----:B------:R-:W-:Y:S02]  /*3e200*/  MOV R12, 0x4 ;  /* 0x00000004000c7802 */ /* 0x000fe40000000f00 */
[----:B------:R-:W-:-:S05]  /*3e210*/  SEL R2, R14, RZ, P2 ;  /* 0x000000ff0e027207 */ /* 0x000fca0001000000 */
[----:B------:R-:W-:-:S04]  /*3e220*/  IMAD.IADD R2, R13, 0x1, R2 ;  /* 0x000000010d027824 */ /* 0x000fc800078e0202 */
[----:B------:R-:W-:-:S07]  /*3e230*/  IMAD.MOV.U32 R13, RZ, RZ, R2 ;  /* 0x000000ffff0d7224 */ /* 0x000fce00078e0002 */
[----:B------:R-:W-:Y:S05]  /*3e240*/  WARPSYNC.COLLECTIVE R15, `(.L_x_7245) ;  /* 0x000000000f087348 */ /* 0x000fea0003c00000 */
[----:B------:R0:W1:Y:S02]  /*3e250*/  SHFL.UP P6, R14, R13, R12, R11 ;  /* 0x0400000c0d0e7389 */ /* 0x00006400000c000b */
[----:B01----:R-:W-:Y:S01]  /*3e260*/  ENDCOLLECTIVE ;  /* 0x000000000000791b */ /* 0x003fe20003800000 */
.L_x_7245:
[----:B------:R-:W-:Y:S01]  /*3e270*/  IMAD.MOV.U32 R12, RZ, RZ, 0x8 ;  /* 0x00000008ff0c7424 */ /* 0x000fe200078e00ff */
[----:B------:R-:W-:-:S05]  /*3e280*/  SEL R3, R14, RZ, P3 ;  /* 0x000000ff0e037207 */ /* 0x000fca0001800000 */
[----:B------:R-:W-:-:S04]  /*3e290*/  IMAD.IADD R3, R2, 0x1, R3 ;  /* 0x0000000102037824 */ /* 0x000fc800078e0203 */
[----:B------:R-:W-:-:S07]  /*3e2a0*/  IMAD.MOV.U32 R13, RZ, RZ, R3 ;  /* 0x000000ffff0d7224 */ /* 0x000fce00078e0003 */
[----:B------:R-:W-:Y:S05]  /*3e2b0*/  WARPSYNC.COLLECTIVE R15, `(.L_x_7246) ;  /* 0x000000000f087348 */ /* 0x000fea0003c00000 */
[----:B------:R0:W1:Y:S02]  /*3e2c0*/  SHFL.UP P6, R14, R13, R12, R11 ;  /* 0x0400000c0d0e7389 */ /* 0x00006400000c000b */
[----:B01----:R-:W-:Y:S01]  /*3e2d0*/  ENDCOLLECTIVE ;  /* 0x000000000000791b */ /* 0x003fe20003800000 */
.L_x_7246:
[----:B------:R-:W-:Y:S02]  /*3e2e0*/  MOV R12, 0x10 ;  /* 0x00000010000c7802 */ /* 0x000fe40000000f00 */
[----:B------:R-:W-:-:S05]  /*3e2f0*/  SEL R4, R14, RZ, P4 ;  /* 0x000000ff0e047207 */ /* 0x000fca0002000000 */
[----:B------:R-:W-:-:S04]  /*3e300*/  IMAD.IADD R4, R3, 0x1, R4 ;  /* 0x0000000103047824 */ /* 0x000fc800078e0204 */
[----:B------:R-:W-:-:S07]  /*3e310*/  IMAD.MOV.U32 R13, RZ, RZ, R4 ;  /* 0x000000ffff0d7224 */ /* 0x000fce00078e0004 */
[----:B------:R-:W-:Y:S05]  /*3e320*/  WARPSYNC.COLLECTIVE R15, `(.L_x_7247) ;  /* 0x000000000f087348 */ /* 0x000fea0003c00000 */
[----:B------:R0:W1:Y:S02]  /*3e330*/  SHFL.UP P6, R14, R13, R12, R11 ;  /* 0x0400000c0d0e7389 */ /* 0x00006400000c000b */
[----:B01----:R-:W-:Y:S01]  /*3e340*/  ENDCOLLECTIVE ;  /* 0x000000000000791b */ /* 0x003fe20003800000 */
.L_x_7247:
        /* <DEDUP_REMOVED lines=8> */
.L_x_7248:
[----:B------:R-:W-:Y:S05]  /*3e3d0*/  BRA `(.L_x_7249) ;  /* 0xffffff78009c7947 */ /* 0x000fea000383ffff */
.L_x_6952:
[----:B------:R-:W-:Y:S01]  /*3e3e0*/  BSSY B0, `(.L_x_7250) ;  /* 0x0000006000007945 */ /* 0x000fe20003800000 */
[----:B------:R-:W-:Y:S01]  /*3e3f0*/  PLOP3.LUT P6, PT, P6, PT, PT, 0x8, 0x0 ;  /* 0x000000000000781c */ /* 0x000fe200037ce170 */
[----:B------:R-:W-:-:S12]  /*3e400*/  IMAD.MOV.U32 R15, RZ, RZ, -0x1 ;  /* 0xffffffffff0f7424 */ /* 0x000fd800078e00ff */
[----:B0-----:R-:W-:Y:S05]  /*3e410*/  WARPSYNC.COLLECTIVE R15, `(.L_x_7251) ;  /* 0x000000000f087348 */ /* 0x001fea0003c00000 */
[----:B------:R-:W-:Y:S01]  /*3e420*/  VOTE.ANY R14, PT, P6 ;  /* 0x00000000000e7806 */ /* 0x000fe200030e0100 */
[----:B0-----:R-:W-:Y:S06]  /*3e430*/  ENDCOLLECTIVE ;  /* 0x000000000000791b */ /* 0x001fec0003800000 */
.L_x_7251:
[----:B------:R-:W-:Y:S05]  /*3e440*/  BSYNC B0 ;  /* 0x0000000000007941 */ /* 0x000fea0003800000 */
.L_x_7250:
[----:B------:R-:W-:Y:S01]  /*3e450*/  MOV R2, R14 ;  /* 0x0000000e00027202 */ /* 0x000fe20000000f00 */
[----:B------:R-:W-:Y:S02]  /*3e460*/  IMAD.MOV.U32 R13, RZ, RZ, R25 ;  /* 0x000000ffff0d7224 */ /* 0x000fe400078e0019 */
[----:B------:R-:W-:Y:S01]  /*3e470*/  IMAD.MOV.U32 R11, RZ, RZ, 0x1f ;  /* 0x0000001fff0b7424 */ /* 0x000fe200078e00ff */
[----:B------:R0:W1:Y:S01]  /*3e480*/  POPC R12, R2 ;  /* 0x00000002000c7309 */ /* 0x0000620000000000 */
[----:B------:R-:W-:-:S07]  /*3e490*/  IMAD.MOV.U32 R15, RZ, RZ, -0x1 ;  /* 0xffffffffff0f7424 */ /* 0x000fce00078e00ff */
[----:B01----:R-:W-:Y:S05]  /*3e4a0*/  WARPSYNC.COLLECTIVE R15, `(.L_x_7252) ;  /* 0x000000000f087348 */ /* 0x003fea0003c00000 */
[----:B-1----:R1:W2:Y:S02]  /*3e4b0*/  SHFL.IDX P6, R14, R13, R12, R11 ;  /* 0x0000000c0d0e7389 */ /* 0x0022a400000c000b */
[----:B012---:R-:W-:Y:S01]  /*3e4c0*/  ENDCOLLECTIVE ;  /* 0x000000000000791b */ /* 0x007fe20003800000 */
.L_x_7252:
[----:B------:R-:W-:Y:S02]  /*3e4d0*/  IMAD.IADD R27, R12, 0x1, R27 ;  /* 0x000000010c1b7824 */ /* 0x000fe400078e021b */
[----:B------:R-:W-:Y:S02]  /*3e4e0*/  IMAD.MOV.U32 R13, RZ, RZ, R5 ;  /* 0x000000ffff0d7224 */ /* 0x000fe400078e0005 */
[----:B------:R-:W-:-:S07]  /*3e4f0*/  IMAD.MOV.U32 R25, RZ, RZ, R14 ;  /* 0x000000ffff197224 */ /* 0x000fce00078e000e */
[----:B------:R-:W-:Y:S05]  /*3e500*/  WARPSYNC.COLLECTIVE R15, `(.L_x_7253) ;  /* 0x000000000f087348 */ /* 0x000fea0003c00000 */
[----:B------:R0:W1:Y:S02]  /*3e510*/  SHFL.IDX P6, R14, R13, R12, R11 ;  /* 0x0000000c0d0e7389 */ /* 0x00006400000c000b */
[----:B01----:R-:W-:Y:S01]  /*3e520*/  ENDCOLLECTIVE ;  /* 0x000000000000791b */ /* 0x003fe20003800000 */
.L_x_7253:
[----:B------:R-:W-:Y:S01]  /*3e530*/  MOV R5, R14 ;  /* 0x0000000e00057202 */ /* 0x000fe20000000f00 */
[----:B------:R-:W-:Y:S06]  /*3e540*/  BRA `(.L_x_7254) ;  /* 0xffffff7800807947 */ /* 0x000fec000383ffff */
.L_x_6954:
[----:B------:R-:W-:Y:S01]  /*3e550*/  BSSY B0, `(.L_x_7255) ;  /* 0x0000007000007945 */ /* 0x000fe20003800000 */
[----:B------:R-:W-:Y:S02]  /*3e560*/  IMAD.MOV.U32 R13, RZ, RZ, R3 ;  /* 0x000000ffff0d7224 */ /* 0x000fe400078e0003 */
[----:B------:R-:W-:Y:S02]  /*3e570*/  IMAD.MOV.U32 R11, RZ, RZ, 0x1f ;  /* 0x0000001fff0b7424 */ /* 0x000fe400078e00ff */
[----:B------:R-:W-:-:S07]  /*3e580*/  IMAD.MOV.U32 R15, RZ, RZ, -0x1 ;  /* 0xffffffffff0f7424 */ /* 0x000fce00078e00ff */
[----:B0-23--:R-:W-:Y:S05]  /*3e590*/  WARPSYNC.COLLECTIVE R15, `(.L_x_7256) ;  /* 0x000000000f087348 */ /* 0x00dfea0003c00000 */
[----:B------:R1:W4:Y:S02]  /*3e5a0*/  SHFL.IDX P6, R14, R13, R12, R11 ;  /* 0x0000000c0d0e7389 */ /* 0x00032400000c000b */
[----:B01234-:R-:W-:Y:S01]  /*3e5b0*/  ENDCOLLECTIVE ;  /* 0x000000000000791b */ /* 0x01ffe20003800000 */
.L_x_7256:
[----:B------:R-:W-:Y:S05]  /*3e5c0*/  BSYNC B0 ;  /* 0x0000000000007941 */ /* 0x000fea0003800000 */
.L_x_7255:
[----:B------:R-:W-:Y:S01]  /*3e5d0*/  IMAD.MOV.U32 R24, RZ, RZ, R14 ;  /* 0x000000ffff187224 */ /* 0x000fe200078e000e */
[----:B------:R-:W-:Y:S06]  /*3e5e0*/  BRA `(.L_x_6953) ;  /* 0xffffff7800707947 */ /* 0x000fec000383ffff */
.L_x_6960:
[----:B0-----:R0:W1:Y:S02]  /*3e5f0*/  SYNCS.PHASECHK.TRANS64.TRYWAIT P0, [R5+URZ+0x33420], R0 ;  /* 0x03342000050075a7 */ /* 0x001064000800017f */
[----:B-1----:R-:W-:Y:S05]  /*3e600*/  @!P0 NANOSLEEP.SYNCS 0x989680 ;  /* 0x009896800000895d */ /* 0x002fea0003900000 */
[----:B------:R-:W1:Y:S02]  /*3e610*/  @!P0 SYNCS.PHASECHK.TRANS64 P0, [R5+URZ+0x33420], R0 ;  /* 0x03342000050085a7 */ /* 0x000e64000800007f */
[----:B-1----:R-:W-:Y:S05]  /*3e620*/  @!P0 BRA `(.L_x_6960) ;  /* 0xfffffffc00f08947 */ /* 0x002fea000383ffff */
[----:B------:R-:W-:Y:S05]  /*3e630*/  BRA `(.L_x_7257) ;  /* 0xffffff8000d07947 */ /* 0x000fea000383ffff */
.L_x_6961:
[----:B------:R-:W1:Y:S01]  /*3e640*/  S2R R2, SR_TID.X ;  /* 0x0000000000027919 */ /* 0x000e620000002100 */
[----:B------:R-:W-:Y:S01]  /*3e650*/  BSSY B0, `(.L_x_7258) ;  /* 0x000000a000007945 */ /* 0x000fe20003800000 */
[----:B------:R-:W-:Y:S02]  /*3e660*/  IMAD.MOV.U32 R12, RZ, RZ, RZ ;  /* 0x000000ffff0c7224 */ /* 0x000fe400078e00ff */
[----:B------:R-:W-:Y:S02]  /*3e670*/  IMAD.MOV.U32 R11, RZ, RZ, 0x1f ;  /* 0x0000001fff0b7424 */ /* 0x000fe400078e00ff */
[----:B------:R-:W-:Y:S01]  /*3e680*/  IMAD.MOV.U32 R15, RZ, RZ, -0x1 ;  /* 0xffffffffff0f7424 */ /* 0x000fe200078e00ff */
[----:B-1----:R-:W-:-:S04]  /*3e690*/  SHF.R.U32.HI R2, RZ, 0x5, R2 ;  /* 0x00000005ff027819 */ /* 0x002fc80000011602 */
[----:B------:R-:W-:-:S04]  /*3e6a0*/  LOP3.LUT R2, R2, 0x3, RZ, 0xc0, !PT ;  /* 0x0000000302027812 */ /* 0x000fc800078ec0ff */
[----:B------:R-:W-:-:S07]  /*3e6b0*/  MOV R13, R2 ;  /* 0x00000002000d7202 */ /* 0x000fce0000000f00 */
[----:B0-----:R-:W-:Y:S05]  /*3e6c0*/  WARPSYNC.COLLECTIVE R15, `(.L_x_7259) ;  /* 0x000000000f087348 */ /* 0x001fea0003c00000 */
[----:B------:R1:W2:Y:S02]  /*3e6d0*/  SHFL.IDX P6, R14, R13, R12, R11 ;  /* 0x0000000c0d0e7389 */ /* 0x0002a400000c000b */
[----:B012---:R-:W-:Y:S01]  /*3e6e0*/  ENDCOLLECTIVE ;  /* 0x000000000000791b */ /* 0x007fe20003800000 */
.L_x_7259:
[----:B------:R-:W-:Y:S05]  /*3e6f0*/  BSYNC B0 ;  /* 0x0000000000007941 */ /* 0x000fea0003800000 */
.L_x_7258:
[----:B------:R-:W-:Y:S05]  /*3e700*/  BRA `(.L_x_7260) ;  /* 0xffffff8000b87947 */ /* 0x000fea000383ffff */
.L_x_6962:
[----:B------:R-:W-:Y:S01]  /*3e710*/  BSSY B0, `(.L_x_7261) ;  /* 0x0000006000007945 */ /* 0x000fe20003800000 */
[----:B------:R-:W-:-:S07]  /*3e720*/  IMAD.MOV.U32 R15, RZ, RZ, -0x1 ;  /* 0xffffffffff0f7424 */ /* 0x000fce00078e00ff */
[----:B0-----:R-:W-:Y:S05]  /*3e730*/  WARPSYNC.COLLECTIVE R15, `(.L_x_7262) ;  /* 0x000000000f0c7348 */ /* 0x001fea0003c00000 */
[----:B------:R-:W-:Y:S02]  /*3e740*/  ELECT P6, UR62, PT ;  /* 0x00000000003e782f */ /* 0x000fe400038c0000 */
[----:B------:R-:W-:Y:S01]  /*3e750*/  MOV R14, UR62 ;  /* 0x0000003e000e7c02 */ /* 0x000fe20008000f00 */
[----:B0-----:R-:W-:Y:S10]  /*3e760*/  ENDCOLLECTIVE ;  /* 0x000000000000791b */ /* 0x001ff40003800000 */
.L_x_7262:
[----:B------:R-:W-:Y:S05]  /*3e770*/  BSYNC B0 ;  /* 0x0000000000007941 */ /* 0x000fea0003800000 */
.L_x_7261:
[----:B------:R-:W-:Y:S05]  /*3e780*/  BRA `(.L_x_7263) ;  /* 0xffffff8000ac7947 */ /* 0x000fea000383ffff */
.L_x_6964:
[----:B0-----:R0:W1:Y:S02]  /*3e790*/  SYNCS.PHASECHK.TRANS64.TRYWAIT P1, [R3+URZ+0x33440], R2 ;  /* 0x03344002030075a7 */ /* 0x001064000802017f */
[----:B-1----:R-:W-:Y:S05]  /*3e7a0*/  @!P1 NANOSLEEP.SYNCS 0x989680 ;  /* 0x009896800000995d */ /* 0x002fea0003900000 */
[----:B------:R-:W1:Y:S02]  /*3e7b0*/  @!P1 SYNCS.PHASECHK.TRANS64 P1, [R3+URZ+0x33440], R2 ;  /* 0x03344002030095a7 */ /* 0x000e64000802007f */
[----:B-1----:R-:W-:Y:S05]  /*3e7c0*/  @!P1 BRA `(.L_x_6964) ;  /* 0xfffffffc00f09947 */ /* 0x002fea000383ffff */
[----:B------:R-:W-:Y:S05]  /*3e7d0*/  BRA `(.L_x_7264) ;  /* 0xffffff8000cc7947 */ /* 0x000fea000383ffff */
.L_x_6966:
[----:B-1----:R1:W2:Y:S02]  /*3e7e0*/  SYNCS.PHASECHK.TRANS64.TRYWAIT P1, [R5+URZ+0x33440], R0 ;  /* 0x03344000050075a7 */ /* 0x0022a4000802017f */
[----:B--2---:R-:W-:Y:S05]  /*3e7f0*/  @!P1 NANOSLEEP.SYNCS 0x989680 ;  /* 0x009896800000995d */ /* 0x004fea0003900000 */
[----:B------:R-:W2:Y:S02]  /*3e800*/  @!P1 SYNCS.PHASECHK.TRANS64 P1, [R5+URZ+0x33440], R0 ;  /* 0x03344000050095a7 */ /* 0x000ea4000802007f */
[----:B--2---:R-:W-:Y:S05]  /*3e810*/  @!P1 BRA `(.L_x_6966) ;  /* 0xfffffffc00f09947 */ /* 0x004fea000383ffff */
[----:B------:R-:W-:Y:S05]  /*3e820*/  BRA `(.L_x_7265) ;  /* 0xffffff8000d87947 */ /* 0x000fea000383ffff */
.L_x_6968:
[----:B--2---:R2:W3:Y:S02]  /*3e830*/  SYNCS.PHASECHK.TRANS64.TRYWAIT P1, [R3+URZ+0x33460], R2 ;  /* 0x03346002030075a7 */ /* 0x0044e4000802017f */
[----:B---3--:R-:W-:Y:S05]  /*3e840*/  @!P1 NANOSLEEP.SYNCS 0x989680 ;  /* 0x009896800000995d */ /* 0x008fea0003900000 */
[----:B------:R-:W3:Y:S02]  /*3e850*/  @!P1 SYNCS.PHASECHK.TRANS64 P1, [R3+URZ+0x33460], R2 ;  /* 0x03346002030095a7 */ /* 0x000ee4000802007f */
[----:B---3--:R-:W-:Y:S05]  /*3e860*/  @!P1 BRA `(.L_x_6968) ;  /* 0xfffffffc00f09947 */ /* 0x008fea000383ffff */
[----:B------:R-:W-:Y:S05]  /*3e870*/  BRA `(.L_x_7266) ;  /* 0xffffff8000d47947 */ /* 0x000fea000383ffff */
.L_x_6970:
[----:B---3--:R3:W4:Y:S02]  /*3e880*/  SYNCS.PHASECHK.TRANS64.TRYWAIT P1, [R5+URZ+0x33460], R0 ;  /* 0x03346000050075a7 */ /* 0x008724000802017f */
[----:B----4-:R-:W-:Y:S05]  /*3e890*/  @!P1 NANOSLEEP.SYNCS 0x989680 ;  /* 0x009896800000995d */ /* 0x010fea0003900000 */
[----:B------:R-:W4:Y:S02]  /*3e8a0*/  @!P1 SYNCS.PHASECHK.TRANS64 P1, [R5+URZ+0x33460], R0 ;  /* 0x03346000050095a7 */ /* 0x000f24000802007f */
[----:B----4-:R-:W-:Y:S05]  /*3e8b0*/  @!P1 BRA `(.L_x_6970) ;  /* 0xfffffffc00f09947 */ /* 0x010fea000383ffff */
[----:B------:R-:W-:Y:S05]  /*3e8c0*/  BRA `(.L_x_7267) ;  /* 0xffffff8000d07947 */ /* 0x000fea000383ffff */
.L_x_6972:
[----:B----4-:R4:W0:Y:S02]  /*3e8d0*/  SYNCS.PHASECHK.TRANS64.TRYWAIT P1, [R3+URZ+0x33480], R2 ;  /* 0x03348002030075a7 */ /* 0x010824000802017f */
[----:B0-----:R-:W-:Y:S05]  /*3e8e0*/  @!P1 NANOSLEEP.SYNCS 0x989680 ;  /* 0x009896800000995d */ /* 0x001fea0003900000 */
[----:B------:R-:W0:Y:S02]  /*3e8f0*/  @!P1 SYNCS.PHASECHK.TRANS64 P1, [R3+URZ+0x33480], R2 ;  /* 0x03348002030095a7 */ /* 0x000e24000802007f */
[----:B0-----:R-:W-:Y:S05]  /*3e900*/  @!P1 BRA `(.L_x_6972) ;  /* 0xfffffffc00f09947 */ /* 0x001fea000383ffff */
[----:B------:R-:W-:Y:S05]  /*3e910*/  BRA `(.L_x_7268) ;  /* 0xffffff8000cc7947 */ /* 0x000fea000383ffff */
.L_x_7269:
        /* <DEDUP_REMOVED lines=14> */
.L_x_16283:


//--------------------- .text._ZN7cutlass13device_kernelIN5flash11enable_sm90INS1_16FlashAttnFwdSm90INS1_25CollectiveMainloopFwdSm90ILi2EN4cute5tupleIJNS5_1CILi1EEES8_S8_EEENS6_IJNS7_ILi128EEENS7_ILi160EEESA_EEELi128ENS_12float_e4m3_tEfNS_4arch4Sm90ELb0ELb0ELb1ELb0ELb1ELb0ELb0ELb1ELb1ELb1ELb1ELb0EEENS1_21CollectiveEpilogueFwdINS6_IJSA_SA_SB_EEES9_NS_10bfloat16_tESF_Li256ELb0ELb1ELb1ELb1EEENS1_19SingleTileSchedulerILb0ELb1ELb1ELi128EEEEEEEEEvNT_6ParamsE --------------------------
	.section	.text._ZN7cutlass13device_kernelIN5flash11enable_sm90INS1_16FlashAttnFwdSm90INS1_25CollectiveMainloopFwdSm90ILi2EN4cute5tupleIJNS5_1CILi1EEES8_S8_EEENS6_IJNS7_ILi128EEENS7_ILi160EEESA_EEELi128ENS_12float_e4m3_tEfNS_4arch4Sm90ELb0ELb0ELb1ELb0ELb1ELb0ELb0ELb1ELb1ELb1ELb1ELb0EEENS1_21CollectiveEpilogueFwdINS6_IJSA_SA_SB_EEES9_NS_10bfloat16_tESF_Li256ELb0ELb1ELb1ELb1EEENS1_19SingleTileSchedulerILb0ELb1ELb1ELi128EEEEEEEEEvNT_6ParamsE,"ax",@progbits
	.align	128
.text._ZN7cutlass13device_kernelIN5flash11enable_sm90INS1_16FlashAttnFwdSm90INS1_25CollectiveMainloopFwdSm90ILi2EN4cute5tupleIJNS5_1CILi1EEES8_S8_EEENS6_IJNS7_ILi128EEENS7_ILi160EEESA_EEELi128ENS_12float_e4m3_tEfNS_4arch4Sm90ELb0ELb0ELb1ELb0ELb1ELb0ELb0ELb1ELb1ELb1ELb1ELb0EEENS1_21CollectiveEpilogueFwdINS6_IJSA_SA_SB_EEES9_NS_10bfloat16_tESF_Li256ELb0ELb1ELb1ELb1EEENS1_19SingleTileSchedulerILb0ELb1ELb1ELi128EEEEEEEEEvNT_6ParamsE:
        .type           _ZN7cutlass13device_kernelIN5flash11enable_sm90INS1_16FlashAttnFwdSm90INS1_25CollectiveMainloopFwdSm90ILi2EN4cute5tupleIJNS5_1CILi1EEES8_S8_EEENS6_IJNS7_ILi128EEENS7_ILi160EEESA_EEELi128ENS_12float_e4m3_tEfNS_4arch4Sm90ELb0ELb0ELb1ELb0ELb1ELb0ELb0ELb1ELb1ELb1ELb1ELb0EEENS1_21CollectiveEpilogueFwdINS6_IJSA_SA_SB_EEES9_NS_10bfloat16_tESF_Li256ELb0ELb1ELb1ELb1EEENS1_19SingleTileSchedulerILb0ELb1ELb1ELi128EEEEEEEEEvNT_6ParamsE,@function
        .size           _ZN7cutlass13device_kernelIN5flash11enable_sm90INS1_16FlashAttnFwdSm90INS1_25CollectiveMainloopFwdSm90ILi2EN4cute5tupleIJNS5_1CILi1EEES8_S8_EEENS6_IJNS7_ILi128EEENS7_ILi160EEESA_EEELi128ENS_12float_e4m3_tEfNS_4arch4Sm90ELb0ELb0ELb1ELb0ELb1ELb0ELb0ELb1ELb1ELb1ELb1ELb0EEENS1_21CollectiveEpilogueFwdINS6_IJSA_SA_SB_EEES9_NS_10bfloat16_tESF_Li256ELb0ELb1ELb1ELb1EEENS1_19SingleTileSchedulerILb0ELb1ELb1ELi128EEEEEEEEEvNT_6ParamsE,(.L_x_16284 - _ZN7cutlass13device_kernelIN5flash11enable_sm90INS1_16FlashAttnFwdSm90INS1_25CollectiveMainloopFwdSm90ILi2EN4cute5tupleIJNS5_1CILi1EEES8_S8_EEENS6_IJNS7_ILi128EEENS7_ILi160EEESA_EEELi128ENS_12float_e4m3_tEfNS_4arch4Sm90ELb0ELb0ELb1ELb0ELb1ELb0ELb0ELb1ELb1ELb1ELb1ELb0EEENS1_21CollectiveEpilogueFwdINS6_IJSA_SA_SB_EEES9_NS_10bfloat16_tESF_Li256ELb0ELb1ELb1ELb1EEENS1_19SingleTileSchedulerILb0ELb1ELb1ELi128EEEEEEEEEvNT_6ParamsE)
        .other          _ZN7cutlass13device_kernelIN5flash11enable_sm90INS1_16FlashAttnFwdSm90INS1_25CollectiveMainloopFwdSm90ILi2EN4cute5tupleIJNS5_1CILi1EEES8_S8_EEENS6_IJNS7_ILi128EEENS7_ILi160EEESA_EEELi128ENS_12float_e4m3_tEfNS_4arch4Sm90ELb0ELb0ELb1ELb0ELb1ELb0ELb0ELb1ELb1ELb1ELb1ELb0EEENS1_21CollectiveEpilogueFwdINS6_IJSA_SA_SB_EEES9_NS_10bfloat16_tESF_Li256ELb0ELb1ELb1ELb1EEENS1_19SingleTileSchedulerILb0ELb1ELb1ELi128EEEEEEEEEvNT_6ParamsE,@"STO_CUDA_ENTRY STV_DEFAULT"
_ZN7cutlass13device_kernelIN5flash11enable_sm90INS1_16FlashAttnFwdSm90INS1_25CollectiveMainloopFwdSm90ILi2EN4cute5tupleIJNS5_1CILi1EEES8_S8_EEENS6_IJNS7_ILi128EEENS7_ILi160EEESA_EEELi128ENS_12float_e4m3_tEfNS_4arch4Sm90ELb0ELb0ELb1ELb0ELb1ELb0ELb0ELb1ELb1ELb1ELb1ELb0EEENS1_21CollectiveEpilogueFwdINS6_IJSA_SA_SB_EEES9_NS_10bfloat16_tESF_Li256ELb0ELb1ELb1ELb1EEENS1_19SingleTileSchedulerILb0ELb1ELb1ELi128EEEEEEEEEvNT_6ParamsE:
[----:B------:R-:W0:Y:S02]  /*0000*/  LDC R1, c[0x0][0x28] ;  /* 0x00000a00ff017b82 */ /* 0x000e240000000800 */
[----:B0-----:R-:W-:Y:S01]  /*0010*/  VIADD R1, R1, 0xfffffff0 ;  /* 0xfffffff001017836 */ /* 0x001fe20000000000 */
[----:B------:R-:W0:Y:S01]  /*0020*/  S2R R16, SR_TID.X ;  /* 0x0000000000107919 */ /* 0x000e220000002100 */
[----:B------:R-:W-:Y:S01]  /*0030*/  ELECT P0, URZ, PT ;  /* 0x00000000003f782f */ /* 0x000fe20003800000 */
[----:B------:R-:W-:Y:S01]  /*0040*/  UMOV UR4, 0x80 ;  /* 0x0000008000047882 */ /* 0x000fe20000000000 */
[----:B------:R-:W-:Y:S01]  /*0050*/  UMOV UR7, 0x100 ;  /* 0x0000010000077882 */ /* 0x000fe20000000000 */
[----:B0-----:R-:W-:-:S05]  /*0060*/  SHF.R.U32.HI R0, RZ, 0x5, R16 ;  /* 0x00000005ff007819 */ /* 0x001fca0000011610 */
[----:B------:R-:W0:Y:S02]  /*0070*/  SHFL.IDX PT, R2, R0, RZ, 0x1f ;  /* 0x00001fff00027589 */ /* 0x000e2400000e0000 */
[C---:B0-----:R-:W-:Y:S02]  /*0080*/  ISETP.NE.OR P0, PT, R2.reuse, RZ, !P0 ;  /* 0x000000ff0200720c */ /* 0x041fe40004705670 */
[----:B------:R-:W-:Y:S02]  /*0090*/  ISETP.NE.AND P1, PT, R2, RZ, PT ;  /* 0x000000ff0200720c */ /* 0x000fe40003f25270 */
[----:B------:R-:W-:-:S05]  /*00a0*/  SHF.R.U32.HI R2, RZ, 0x7, R16 ;  /* 0x00000007ff027819 */ /* 0x000fca0000011610 */
[----:B------:R0:W1:Y:S04]  /*00b0*/  SHFL.IDX PT, R4, R2, RZ, 0x1f ;  /* 0x00001fff02047589 */ /* 0x00006800000e0000 */
[----:B------:R-:W-:Y:S01]  /*00c0*/  VOTEU.ALL UP0, P0 ;  /* 0x00000000003f7886 */ /* 0x000fe20000000000 */
[----:B------:R-:W-:-:S04]  /*00d0*/  VOTEU.ALL UP1, P0 ;  /* 0x00000000003f7886 */ /* 0x000fc80000020000 */
[----:B------:R-:W2:Y:S01]  /*00e0*/  @!UP0 S2UR UR8, SR_CgaCtaId ;  /* 0x00000000000889c3 */ /* 0x000ea20000008800 */
[----:B------:R-:W-:Y:S01]  /*00f0*/  @!UP0 UMOV UR6, 0x400 ;  /* 0x0000040000068882 */ /* 0x000fe20000000000 */
[----:B------:R-:W-:-:S04]  /*0100*/  @!UP0 UIADD3 UR4, -UR4, 0x100000, URZ ;  /* 0x0010000004048890 */ /* 0x000fc8000fffe13f */
[----:B------:R-:W-:Y:S02]  /*0110*/  @!UP0 USHF.L.U32 UR5, UR4, 0xb, URZ ;  /* 0x0000000b04058899 */ /* 0x000fe4000800063f */
[----:B------:R-:W-:Y:S02]  /*0120*/  @!UP0 USHF.L.U32 UR4, UR4, 0x1, URZ ;  /* 0x0000000104048899 */ /* 0x000fe4000800063f */
[----:B--2---:R-:W-:Y:S02]  /*0130*/  @!UP0 ULEA UR8, UR8, UR6, 0x18 ;  /* 0x0000000608088291 */ /* 0x004fe4000f8ec03f */
[----:B------:R-:W-:-:S04]  /*0140*/  @!UP0 UIADD3 UR6, -UR7, 0x100000, URZ ;  /* 0x0010000007068890 */ /* 0x000fc8000fffe13f */
[----:B------:R-:W-:Y:S02]  /*0150*/  @!UP0 USHF.L.U32 UR7, UR6, 0xb, URZ ;  /* 0x0000000b06078899 */ /* 0x000fe4000800063f */
[----:B------:R-:W-:Y:S01]  /*0160*/  @!UP0 USHF.L.U32 UR6, UR6, 0x1, URZ ;  /* 0x0000000106068899 */ /* 0x000fe2000800063f */
[----:B------:R-:W-:-:S05]  /*0170*/  VOTEU.ALL UP0, P0 ;  /* 0x00000000003f7886 */ /* 0x000fca0000000000 */
[----:B------:R0:W2:Y:S06]  /*0180*/  @!UP0 SYNCS.EXCH.64 URZ, [UR8+0x22800], UR4 ;  /* 0x02280004083f85b2 */ /* 0x0000ac0008000100 */
[----:B------:R0:W3:Y:S02]  /*0190*/  @!UP1 SYNCS.EXCH.64 URZ, [UR8+0x22820], UR6 ;  /* 0x02282006083f95b2 */ /* 0x0000e40008000100 */
[----:B01----:R-:W-:Y:S05]  /*01a0*/  @P1 BRA `(.L_x_7270) ;  /* 0x0000000000481947 */ /* 0x003fea0003800000 */
        /* <DEDUP_REMOVED lines=14> */
[----:B------:R0:W4:Y:S01]  /*0290*/  SYNCS.EXCH.64 URZ, [UR8+0x22840], UR6 ;  /* 0x02284006083f75b2 */ /* 0x0001220008000100 */
[----:B------:R0:W0:Y:S01]  /*02a0*/  SYNCS.EXCH.64 URZ, [UR8+0x22838], UR4 ;  /* 0x02283804083f75b2 */ /* 0x0000220008000100 */
[----:B------:R0:W0:Y:S01]  /*02b0*/  SYNCS.EXCH.64 URZ, [UR8+0x22848], UR6 ;  /* 0x02284806083f75b2 */ /* 0x0000220008000100 */
[----:B------:R-:W-:Y:S01]  /*02c0*/  NOP ;  /* 0x0000000000007918 */ /* 0x000fe20000000000 */
.L_x_7270:
[----:B------:R-:W5:Y:S01]  /*02d0*/  SHFL.IDX PT, R3, R0, RZ, 0x1f ;  /* 0x00001fff00037589 */ /* 0x000f6200000e0000 */
[----:B------:R-:W-:Y:S01]  /*02e0*/  NOP ;  /* 0x0000000000007918 */ /* 0x000fe20000000000 */
[----:B-----5:R-:W-:-:S13]  /*02f0*/  ISETP.NE.AND P0, PT, R3, RZ, PT ;  /* 0x000000ff0300720c */ /* 0x020fda0003f05270 */
        /* <DEDUP_REMOVED lines=17> */
[----:B------:R0:W0:Y:S01]  /*0410*/  SYNCS.EXCH.64 URZ, [UR8+0x22868], UR6 ;  /* 0x02286806083f75b2 */ /* 0x0000220008000100 */
[----:B------:R-:W-:Y:S01]  /*0420*/  NOP ;  /* 0x0000000000007918 */ /* 0x000fe20000000000 */
.L_x_7271:
[----:B------:R-:W5:Y:S01]  /*0430*/  SHFL.IDX PT, R3, R0, RZ, 0x1f ;  /* 0x00001fff00037589 */ /* 0x000f6200000e0000 */
[----:B------:R-:W-:Y:S01]  /*0440*/  NOP ;  /* 0x0000000000007918 */ /* 0x000fe20000000000 */
[----:B-----5:R-:W-:-:S13]  /*0450*/  ISETP.NE.AND P0, PT, R3, RZ, PT ;  /* 0x000000ff0300720c */ /* 0x020fda0003f05270 */
        /* <DEDUP_REMOVED lines=13> */
[----:B------:R0:W0:Y:S01]  /*0530*/  SYNCS.EXCH.64 URZ, [UR6+0x22888], UR4 ;  /* 0x02288804063f75b2 */ /* 0x0000220008000100 */
[----:B------:R-:W-:Y:S01]  /*0540*/  NOP ;  /* 0x0000000000007918 */ /* 0x000fe20000000000 */
.L_x_7272:
        /* <DEDUP_REMOVED lines=22> */
.L_x_7273:
[----:B------:R-:W5:Y:S01]  /*06b0*/  SHFL.IDX PT, R3, R0, RZ, 0x1f ;  /* 0x00001fff00037589 */ /* 0x000f6200000e0000 */
[----:B------:R-:W-:Y:S01]  /*06c0*/  R2UR UR9, R4 ;  /* 0x00000000040972ca */ /* 0x000fe200000e0000 */
        /* <DEDUP_REMOVED lines=21> */
.L_x_7274:
[----:B------:R-:W-:Y:S01]  /*0820*/  UISETP.NE.AND UP0, UPT, UR9, URZ, UPT ;  /* 0x0000003f0900728c */ /* 0x000fe2000bf05270 */
[----:B------:R-:W-:Y:S01]  /*0830*/  NOP ;  /* 0x0000000000007918 */ /* 0x000fe20000000000 */
[----:B------:R-:W-:Y:S01]  /*0840*/  UMOV UR36, 0x1 ;  /* 0x0000000100247882 */ /* 0x000fe20000000000 */
[----:B------:R-:W-:Y:S01]  /*0850*/  ULDC.64 UR48, c[0x0][0x208] ;  /* 0x0000820000307ab9 */ /* 0x000fe20000000a00 */
[----:B------:R-:W-:Y:S01]  /*0860*/  USEL UR36, UR36, 0x2, !UP0 ;  /* 0x0000000224247887 */ /* 0x000fe2000c000000 */
[----:B------:R-:W-:Y:S01]  /*0870*/  BSSY B6, `(.L_x_7275) ;  /* 0x0000fab000067945 */ /* 0x000fe20003800000 */
[----:B01234-:R-:W-:Y:S01]  /*0880*/  BAR.SYNC.DEFER_BLOCKING 0x0 ;  /* 0x0000000000007b1d */ /* 0x01ffe20000010000 */
[----:B------:R-:W-:-:S13]  /*0890*/  PLOP3.LUT P0, PT, PT, PT, UP0, 0x80, 0x0 ;  /* 0x000000000000781c */ /* 0x000fda0003f0f008 */
[----:B------:R-:W-:Y:S05]  /*08a0*/  @!P0 BRA `(.L_x_7276) ;  /* 0x000000a8009c8947 */ /* 0x000fea0003800000 */
.L_x_7277:
[----:B------:R-:W-:-:S08]  /*08b0*/  NOP ;  /* 0x0000000000007918 */ /* 0x000fd00000000000 */
[----:B------:R-:W0:Y:S02]  /*08c0*/  USETMAXREG.TRY_ALLOC.CTAPOOL UP0, 0xe8 ;  /* 0x000000e8000079c8 */ /* 0x000e240008000600 */
[----:B0-----:R-:W-:-:S13]  /*08d0*/  PLOP3.LUT P0, PT, PT, PT, UP0, 0x80, 0x0 ;  /* 0x000000000000781c */ /* 0x001fda0003f0f008 */
[----:B------:R-:W-:Y:S05]  /*08e0*/  @!P0 BRA `(.L_x_7277) ;  /* 0xfffffffc00f08947 */ /* 0x000fea000383ffff */
[----:B------:R-:W0:Y:S01]  /*08f0*/  S2UR UR6, SR_CTAID.Y ;  /* 0x00000000000679c3 */ /* 0x000e220000002600 */
        /* <DEDUP_REMOVED lines=43> */
[----:B------:R-:W-:-:S04]  /*0bb0*/  IABS R5, R5 ;  /* 0x0000000500057213 */ /* 0x000fc80000000000 */
[----:B------:R-:W-:-:S04]  /*0bc0*/  MOV R4, R5 ;  /* 0x0000000500047202 */ /* 0x000fc80000000f00 */
[----:B------:R-:W-:-:S03]  /*0bd0*/  R2UR UR10, R4 ;  /* 0x00000000040a72ca */ /* 0x000fc600000e0000 */
        /* <DEDUP_REMOVED lines=22> */
.L_x_7279:
[----:B------:R-:W-:Y:S01]  /*0d40*/  UIMAD UR38, UR38, UR4, URZ ;  /* 0x00000004262672a4 */ /* 0x000fe2000f8e023f */
[----:B------:R-:W-:Y:S01]  /*0d50*/  IMAD.U32 R0, RZ, RZ, UR6 ;  /* 0x00000006ff007e24 */ /* 0x000fe2000f8e00ff */
[----:B------:R-:W-:Y:S01]  /*0d60*/  USHF.R.S32.HI UR39, URZ, 0x1f, UR37 ;  /* 0x0000001f3f277899 */ /* 0x000fe20008011425 */
[----:B------:R-:W-:Y:S01]  /*0d70*/  IMAD.U32 R3, RZ, RZ, UR4 ;  /* 0x00000004ff037e24 */ /* 0x000fe2000f8e00ff */
[----:B------:R-:W-:Y:S01]  /*0d80*/  PLOP3.LUT P0, PT, PT, PT, PT, 0x80, 0x0 ;  /* 0x000000000000781c */ /* 0x000fe20003f0f070 */
[----:B------:R-:W-:Y:S01]  /*0d90*/  VIADD R16, R16, 0xffffff80 ;  /* 0xffffff8010107836 */ /* 0x000fe20000000000 */
[----:B------:R-:W-:Y:S02]  /*0da0*/  CS2R R6, SRZ ;  /* 0x0000000000067805 */ /* 0x000fe4000001ff00 */
[----:B------:R-:W-:Y:S02]  /*0db0*/  CS2R R30, SRZ ;  /* 0x00000000001e7805 */ /* 0x000fe4000001ff00 */
[----:B------:R-:W-:-:S02]  /*0dc0*/  VIADDMNMX R0, R3, UR38, R0, PT ;  /* 0x0000002603007c46 */ /* 0x000fc4000b800100 */
[----:B------:R-:W-:Y:S02]  /*0dd0*/  CS2R R26, SRZ ;  /* 0x00000000001a7805 */ /* 0x000fe4000001ff00 */
[----:B------:R-:W-:Y:S02]  /*0de0*/  MOV R3, RZ ;  /* 0x000000ff00037202 */ /* 0x000fe40000000f00 */
[----:B------:R-:W-:Y:S02]  /*0df0*/  CS2R R8, SRZ ;  /* 0x0000000000087805 */ /* 0x000fe4000001ff00 */
[----:B------:R-:W-:Y:S01]  /*0e00*/  R2UR UR43, R0 ;  /* 0x00000000002b72ca */ /* 0x000fe200000e0000 */
        /* <DEDUP_REMOVED lines=10> */
[----:B------:R-:W-:Y:S01]  /*0eb0*/  MOV R41, RZ ;  /* 0x000000ff00297202 */ /* 0x000fe20000000f00 */
[----:B------:R-:W-:Y:S01]  /*0ec0*/  IMAD.MOV.U32 R52, RZ, RZ, RZ ;  /* 0x000000ffff347224 */ /* 0x000fe200078e00ff */
[----:B------:R-:W-:Y:S01]  /*0ed0*/  UISETP.GT.AND UP0, UPT, UR43, UR38, UPT ;  /* 0x000000262b00728c */ /* 0x000fe2000bf04270 */
[----:B------:R-:W-:-:S02]  /*0ee0*/  CS2R R14, SRZ ;  /* 0x00000000000e7805 */ /* 0x000fc4000001ff00 */
[----:B------:R-:W-:Y:S02]  /*0ef0*/  CS2R R54, SRZ ;  /* 0x0000000000367805 */ /* 0x000fe4000001ff00 */
[----:B------:R-:W-:Y:S01]  /*0f00*/  CS2R R50, SRZ ;  /* 0x0000000000327805 */ /* 0x000fe2000001ff00 */
[----:B------:R-:W-:Y:S01]  /*0f10*/  IMAD.MOV.U32 R49, RZ, RZ, RZ ;  /* 0x000000ffff317224 */ /* 0x000fe200078e00ff */
[----:B------:R-:W-:Y:S02]  /*0f20*/  CS2R R62, SRZ ;  /* 0x00000000003e7805 */ /* 0x000fe4000001ff00 */
[----:B------:R-:W-:Y:S01]  /*0f30*/  PLOP3.LUT P1, PT, PT, PT, UP0, 0x80, 0x0 ;  /* 0x000000000000781c */ /* 0x000fe20003f2f008 */
[----:B------:R-:W-:Y:S01]  /*0f40*/  IMAD.MOV.U32 R60, RZ, RZ, RZ ;  /* 0x000000ffff3c7224 */ /* 0x000fe200078e00ff */
[----:B------:R-:W-:Y:S01]  /*0f50*/  CS2R R58, SRZ ;  /* 0x00000000003a7805 */ /* 0x000fe2000001ff00 */
[----:B------:R-:W-:Y:S01]  /*0f60*/  IMAD.MOV.U32 R17, RZ, RZ, RZ ;  /* 0x000000ffff117224 */ /* 0x000fe200078e00ff */
[----:B------:R-:W-:-:S02]  /*0f70*/  CS2R R18, SRZ ;  /* 0x0000000000127805 */ /* 0x000fc4000001ff00 */
[----:B------:R-:W-:Y:S02]  /*0f80*/  MOV R68, RZ ;  /* 0x000000ff00447202 */ /* 0x000fe40000000f00 */
        /* <DEDUP_REMOVED lines=9> */
[----:B------:R-:W-:Y:S01]  /*1020*/  MOV R24, RZ ;  /* 0x000000ff00187202 */ /* 0x000fe20000000f00 */
[----:B------:R-:W-:Y:S01]  /*1030*/  IMAD.MOV.U32 R84, RZ, RZ, RZ ;  /* 0x000000ffff547224 */ /* 0x000fe200078e00ff */
        /* <DEDUP_REMOVED lines=32> */
[----:B------:R-:W-:Y:S01]  /*1240*/  IMAD.U32 R7, RZ, RZ, UR5 ;  /* 0x00000005ff077e24 */ /* 0x000fe2000f8e00ff */
[----:B------:R-:W-:Y:S01]  /*1250*/  MOV R12, 0x1 ;  /* 0x00000001000c7802 */ /* 0x000fe20000000f00 */
[----:B------:R-:W-:-:S02]  /*1260*/  IMAD.U32 R11, RZ, RZ, UR7 ;  /* 0x00000007ff0b7e24 */ /* 0x000fc4000f8e00ff */
[----:B------:R-:W-:Y:S02]  /*1270*/  IMAD.MOV.U32 R8, RZ, RZ, 0x70 ;  /* 0x00000070ff087424 */ /* 0x000fe400078e00ff */
[----:B0-----:R-:W-:-:S07]  /*1280*/  IMAD.MOV.U32 R13, RZ, RZ, RZ ;  /* 0x000000ffff0d7224 */ /* 0x001fce00078e00ff */
[----:B------:R-:W-:-:S07]  /*1290*/  LEPC R20, `(.L_x_7281) ;  /* 0x000000001014794e */ /* 0x000fce0000000000 */
[----:B-1----:R-:W-:Y:S05]  /*12a0*/  CALL.ABS.NOINC R14 ;  /* 0x000000000e007343 */ /* 0x002fea0003c00000 */
.L_x_7281:
        /* <DEDUP_REMOVED lines=48> */
.L_x_7364:
[----:B------:R-:W-:-:S06]  /*15b0*/  ULOP3.LUT UR4, UR36, 0x1, URZ, 0xfc, !UPT ;  /* 0x0000000124047892 */ /* 0x000fcc000f8efc3f */
[----:B0-----:R-:W-:-:S05]  /*15c0*/  IMAD.U32 R3, RZ, RZ, UR4 ;  /* 0x00000004ff037e24 */ /* 0x001fca000f8e00ff */
[----:B------:R-:W-:-:S13]  /*15d0*/  ISETP.NE.AND P0, PT, R3, 0x3, PT ;  /* 0x000000030300780c */ /* 0x000fda0003f05270 */
[----:B------:R-:W-:Y:S05]  /*15e0*/  @!P0 BRA `(.L_x_7283) ;  /* 0x0000000000048947 */ /* 0x000fea0003800000 */
[----:B------:R-:W-:Y:S01]  /*15f0*/  BPT.TRAP 0x1 ;  /* 0x000000040000795c */ /* 0x000fe20000300000 */
.L_x_7283:
[----:B------:R0:W1:Y:S01]  /*1600*/  SYNCS.PHASECHK.TRANS64.TRYWAIT P1, [UR41+0x22830], R8 ;  /* 0x02283008ff0075a7 */ /* 0x0000620008020169 */
[----:B------:R-:W-:Y:S05]  /*1610*/  @!P0 BRA `(.L_x_7284) ;  /* 0x0000000000048947 */ /* 0x000fea0003800000 */
[----:B------:R-:W-:Y:S01]  /*1620*/  BPT.TRAP 0x1 ;  /* 0x000000040000795c */ /* 0x000fe20000300000 */
.L_x_7284:
[----:B------:R-:W-:Y:S01]  /*1630*/  IMAD.U32 R4, RZ, RZ, UR46 ;  /* 0x0000002eff047e24 */ /* 0x000fe2000f8e00ff */
[----:B------:R-:W-:Y:S01]  /*1640*/  MOV R3, RZ ;  /* 0x000000ff00037202 */ /* 0x000fe20000000f00 */
[----:B-1----:R-:W-:Y:S06]  /*1650*/  @P1 BRA `(.L_x_7285) ;  /* 0x0000000000081947 */ /* 0x002fec0003800000 */
[----:B------:R-:W1:Y:S02]  /*1660*/  SYNCS.PHASECHK.TRANS64.TRYWAIT P1, [UR41+0x22830], R8 ;  /* 0x02283008ff0075a7 */ /* 0x000e640008020169 */
[----:B-1----:R-:W-:Y:S05]  /*1670*/  @!P1 BRA `(.L_x_7286) ;  /* 0x000000ec00489947 */ /* 0x002fea0003800000 */
.L_x_7285:
[----:B------:R-:W-:Y:S05]  /*1680*/  WARPSYNC.ALL ;  /* 0x0000000000007948 */ /* 0x000fea0003800000 */
[----:B------:R-:W-:Y:S01]  /*1690*/  IMAD.MOV.U32 R25, RZ, RZ, RZ ;  /* 0x000000ffff197224 */ /* 0x000fe200078e00ff */
[----:B------:R-:W-:Y:S01]  /*16a0*/  LOP3.LUT R4, R4, 0x10000, RZ, 0xfc, !PT ;  /* 0x0001000004047812 */ /* 0x000fe200078efcff */
[----:B-1----:R-:W-:Y:S01]  /*16b0*/  IMAD.MOV.U32 R5, RZ, RZ, 0x40000040 ;  /* 0x40000040ff057424 */ /* 0x002fe200078e00ff */
        /* <DEDUP_REMOVED lines=50> */
[----:B------:R-:W-:-:S03]  /*19e0*/  UIADD3 UR32, UR12, 0x6, URZ ;  /* 0x000000060c207890 */ /* 0x000fc6000fffe03f */
[----:B------:R-:W-:Y:S01]  /*19f0*/  UMOV UR4, UR24 ;  /* 0x0000001800047c82 */ /* 0x000fe20008000000 */
[----:B------:R-:W-:Y:S01]  /*1a00*/  UMOV UR8, UR24 ;  /* 0x0000001800087c82 */ /* 0x000fe20008000000 */
        /* <DEDUP_REMOVED lines=85> */
.L_x_7287:
[----:B------:R-:W-:Y:S01]  /*1f60*/  LOP3.LUT R17, R17, 0xffffff80, RZ, 0xc0, !PT ;  /* 0xffffff8011117812 */ /* 0x000fe200078ec0ff */
[C---:B0-----:R-:W-:Y:S01]  /*1f70*/  FMUL.FTZ R8, R0.reuse, R94 ;  /* 0x0000005e00087220 */ /* 0x041fe20000410000 */
[C---:B------:R-:W-:Y:S01]  /*1f80*/  FMUL.FTZ R94, R0.reuse, R80 ;  /* 0x00000050005e7220 */ /* 0x040fe20000410000 */
[C---:B------:R-:W-:Y:S01]  /*1f90*/  FMUL.FTZ R80, R0.reuse, R91 ;  /* 0x0000005b00507220 */ /* 0x040fe20000410000 */
[----:B------:R-:W-:Y:S01]  /*1fa0*/  FMUL.FTZ R6, R0, R92 ;  /* 0x0000005c00067220 */ /* 0x000fe20000410000 */
[----:B------:R-:W-:Y:S02]  /*1fb0*/  IMAD.IADD R16, R16, 0x1, -R17 ;  /* 0x0000000110107824 */ /* 0x000fe400078e0a11 */
[C---:B------:R-:W-:Y:S01]  /*1fc0*/  FMUL.FTZ R7, R0.reuse, R93 ;  /* 0x0000005d00077220 */ /* 0x040fe20000410000 */
[C---:B------:R-:W-:Y:S01]  /*1fd0*/  FMUL.FTZ R11, R0.reuse, R96 ;  /* 0x00000060000b7220 */ /* 0x040fe20000410000 */
[C---:B------:R-:W-:Y:S01]  /*1fe0*/  FMUL.FTZ R12, R0.reuse, R97 ;  /* 0x00000061000c7220 */ /* 0x040fe20000410000 */
[C---:B------:R-:W-:Y:S01]  /*1ff0*/  FMUL.FTZ R14, R0.reuse, R100 ;  /* 0x00000064000e7220 */ /* 0x040fe20000410000 */
[----:B------:R-:W-:Y:S01]  /*2000*/  SHF.R.S32.HI R91, RZ, 0x1f, R16 ;  /* 0x0000001fff5b7819 */ /* 0x000fe20000011410 */
[----:B------:R-:W0:Y:S01]  /*2010*/  MUFU.TANH R6, R6 ;  /* 0x0000000600067308 */ /* 0x000e220000002400 */
[C---:B------:R-:W-:Y:S01]  /*2020*/  FMUL.FTZ R18, R0.reuse, R101 ;  /* 0x0000006500127220 */ /* 0x040fe20000410000 */
[C---:B------:R-:W-:Y:S01]  /*2030*/  FMUL.FTZ R9, R0.reuse, R95 ;  /* 0x0000005f00097220 */ /* 0x040fe20000410000 */
[----:B------:R-:W-:Y:S01]  /*2040*/  LEA.HI R91, R91, R16, RZ, 0x2 ;  /* 0x000000105b5b7211 */ /* 0x000fe200078f10ff */
[C---:B------:R-:W-:Y:S01]  /*2050*/  FMUL.FTZ R26, R0.reuse, R104 ;  /* 0x00000068001a7220 */ /* 0x040fe20000410000 */
[C---:B------:R-:W-:Y:S01]  /*2060*/  FMUL.FTZ R10, R0.reuse, R98 ;  /* 0x00000062000a7220 */ /* 0x040fe20000410000 */
[C---:B------:R-:W-:Y:S01]  /*2070*/  FMUL.FTZ R24, R0.reuse, R105 ;  /* 0x0000006900187220 */ /* 0x040fe20000410000 */
[----:B------:R-:W-:Y:S01]  /*2080*/  LOP3.LUT R91, R91, 0x7ffffffc, RZ, 0xc0, !PT ;  /* 0x7ffffffc5b5b7812 */ /* 0x000fe200078ec0ff */
[----:B------:R-:W1:Y:S01]  /*2090*/  MUFU.TANH R7, R7 ;  /* 0x0000000700077308 */ /* 0x000e620000002400 */
[C---:B------:R-:W-:Y:S01]  /*20a0*/  FMUL.FTZ R13, R0.reuse, R99 ;  /* 0x00000063000d7220 */ /* 0x040fe20000410000 */
[C---:B------:R-:W-:Y:S01]  /*20b0*/  FMUL.FTZ R92, R0.reuse, R76 ;  /* 0x0000004c005c7220 */ /* 0x040fe20000410000 */
[----:B------:R-:W-:Y:S01]  /*20c0*/  FMUL.FTZ R15, R0, R102 ;  /* 0x00000066000f7220 */ /* 0x000fe20000410000 */
[----:B------:R-:W-:Y:S01]  /*20d0*/  IMAD.IADD R91, R16, 0x1, -R91 ;  /* 0x00000001105b7824 */ /* 0x000fe200078e0a5b */
[----:B------:R-:W-:Y:S01]  /*20e0*/  MOV R16, 0xfffffffe ;  /* 0xfffffffe00107802 */ /* 0x000fe20000000f00 */
[C---:B------:R-:W-:Y:S01]  /*20f0*/  FMUL.FTZ R77, R0.reuse, R77 ;  /* 0x0000004d004d7220 */ /* 0x040fe20000410000 */
[C---:B------:R-:W-:Y:S01]  /*2100*/  FMUL.FTZ R19, R0.reuse, R103 ;  /* 0x0000006700137220 */ /* 0x040fe20000410000 */
[----:B------:R-:W2:Y:S01]  /*2110*/  MUFU.TANH R11, R11 ;  /* 0x0000000b000b7308 */ /* 0x000ea20000002400 */
[----:B------:R-:W-:Y:S01]  /*2120*/  FMUL.FTZ R20, R0, R106 ;  /* 0x0000006a00147220 */ /* 0x000fe20000410000 */
[----:B------:R-:W-:-:S02]  /*2130*/  IMAD R91, R91, R16, 0xa0 ;  /* 0x000000a05b5b7424 */ /* 0x000fc400078e0210 */
[C---:B------:R-:W-:Y:S01]  /*2140*/  FMUL.FTZ R93, R0.reuse, R81 ;  /* 0x00000051005d7220 */ /* 0x040fe20000410000 */
[----:B------:R-:W-:Y:S02]  /*2150*/  IMAD.U32 R16, RZ, RZ, UR43 ;  /* 0x0000002bff107e24 */ /* 0x000fe4000f8e00ff */
[C---:B------:R-:W-:Y:S01]  /*2160*/  FMUL.FTZ R21, R0.reuse, R107 ;  /* 0x0000006b00157220 */ /* 0x040fe20000410000 */
[----:B------:R-:W-:Y:S02]  /*2170*/  VIADD R91, R91, UR45 ;  /* 0x0000002d5b5b7c36 */ /* 0x000fe40008000000 */
[C---:B------:R-:W-:Y:S01]  /*2180*/  FMUL.FTZ R84, R0.reuse, R84 ;  /* 0x0000005400547220 */ /* 0x040fe20000410000 */
[----:B------:R-:W3:Y:S01]  /*2190*/  MUFU.TANH R12, R12 ;  /* 0x0000000c000c7308 */ /* 0x000ee20000002400 */
[----:B------:R-:W-:Y:S01]  /*21a0*/  FMUL.FTZ R23, R0, R78 ;  /* 0x0000004e00177220 */ /* 0x000fe20000410000 */
[----:B------:R-:W-:Y:S02]  /*21b0*/  IMAD R91, R16, -0xa0, R91 ;  /* 0xffffff60105b7824 */ /* 0x000fe400078e025b */
[C---:B------:R-:W-:Y:S01]  /*21c0*/  FMUL.FTZ R85, R0.reuse, R85 ;  /* 0x0000005500557220 */ /* 0x040fe20000410000 */
[C---:B------:R-:W-:Y:S01]  /*21d0*/  FMUL.FTZ R22, R0.reuse, R79 ;  /* 0x0000004f00167220 */ /* 0x040fe20000410000 */
[C---:B------:R-:W-:Y:S01]  /*21e0*/  FMUL.FTZ R88, R0.reuse, R88 ;  /* 0x0000005800587220 */ /* 0x040fe20000410000 */
[C---:B------:R-:W-:Y:S01]  /*21f0*/  FMUL.FTZ R76, R0.reuse, R82 ;  /* 0x00000052004c7220 */ /* 0x040fe20000410000 */
[C---:B------:R-:W-:Y:S01]  /*2200*/  ISETP.GT.AND P4, PT, R91.reuse, RZ, PT ;  /* 0x000000ff5b00720c */ /* 0x040fe20003f84270 */
[----:B------:R-:W4:Y:S01]  /*2210*/  MUFU.TANH R14, R14 ;  /* 0x0000000e000e7308 */ /* 0x000f220000002400 */
[C---:B------:R-:W-:Y:S01]  /*2220*/  ISETP.GT.AND P3, PT, R91.reuse, 0x1, PT ;  /* 0x000000015b00780c */ /* 0x040fe20003f64270 */
[C---:B------:R-:W-:Y:S01]  /*2230*/  FMUL.FTZ R89, R0.reuse, R89 ;  /* 0x0000005900597220 */ /* 0x040fe20000410000 */
[----:B------:R-:W-:Y:S01]  /*2240*/  ISETP.GT.AND P2, PT, R91, 0x8, PT ;  /* 0x000000085b00780c */ /* 0x000fe20003f44270 */
[----:B------:R-:W-:Y:S01]  /*2250*/  FMUL.FTZ R27, R0, R83 ;  /* 0x00000053001b7220 */ /* 0x000fe20000410000 */
[----:B0-----:R-:W-:Y:S01]  /*2260*/  FSEL R124, R6, -INF , P4 ;  /* 0xff800000067c7808 */ /* 0x001fe20002000000 */
[C---:B------:R-:W-:Y:S01]  /*2270*/  FMUL.FTZ R82, R0.reuse, R60 ;  /* 0x0000003c00527220 */ /* 0x040fe20000410000 */
[----:B-1----:R-:W-:Y:S01]  /*2280*/  FSEL R126, R7, -INF , P3 ;  /* 0xff800000077e7808 */ /* 0x002fe20001800000 */
[----:B------:R-:W0:Y:S01]  /*2290*/  MUFU.TANH R8, R8 ;  /* 0x0000000800087308 */ /* 0x000e220000002400 */
[----:B------:R-:W-:Y:S01]  /*22a0*/  ISETP.GT.AND P1, PT, R91, 0x9, PT ;  /* 0x000000095b00780c */ /* 0x000fe20003f24270 */
[C---:B------:R-:W-:Y:S01]  /*22b0*/  FMUL.FTZ R79, R0.reuse, R86 ;  /* 0x00000056004f7220 */ /* 0x040fe20000410000 */
[----:B--2---:R-:W-:Y:S01]  /*22c0*/  FSEL R128, R11, -INF , P2 ;  /* 0xff8000000b807808 */ /* 0x004fe20001000000 */
[----:B------:R-:W-:Y:S01]  /*22d0*/  FMUL.FTZ R83, R0, R61 ;  /* 0x0000003d00537220 */ /* 0x000fe20000410000 */
[----:B------:R-:W-:Y:S01]  /*22e0*/  FMNMX.FTZ R7, R124, R126, !PT ;  /* 0x0000007e7c077209 */ /* 0x000fe20007810000 */
[----:B------:R-:W-:Y:S01]  /*22f0*/  FMUL.FTZ R78, R0, R87 ;  /* 0x00000057004e7220 */ /* 0x000fe20000410000 */
[C---:B------:R-:W-:Y:S01]  /*2300*/  ISETP.GT.AND P6, PT, R91.reuse, 0x10, PT ;  /* 0x000000105b00780c */ /* 0x040fe20003fc4270 */
[----:B------:R-:W1:Y:S01]  /*2310*/  MUFU.TANH R18, R18 ;  /* 0x0000001200127308 */ /* 0x000e620000002400 */
[----:B---3--:R-:W-:Y:S01]  /*2320*/  FSEL R130, R12, -INF , P1 ;  /* 0xff8000000c827808 */ /* 0x008fe20000800000 */
[----:B------:R-:W-:Y:S01]  /*2330*/  FMUL.FTZ R64, R0, R64 ;  /* 0x0000004000407220 */ /* 0x000fe20000410000 */
[----:B------:R-:W-:Y:S01]  /*2340*/  FMNMX.FTZ R7, R128, R7, !PT ;  /* 0x0000000780077209 */ /* 0x000fe20007810000 */
[C---:B------:R-:W-:Y:S01]  /*2350*/  FMUL.FTZ R81, R0.reuse, R90 ;  /* 0x0000005a00517220 */ /* 0x040fe20000410000 */
[C---:B------:R-:W-:Y:S01]  /*2360*/  ISETP.GT.AND P5, PT, R91.reuse, 0x11, PT ;  /* 0x000000115b00780c */ /* 0x040fe20003fa4270 */
[----:B------:R-:W-:Y:S01]  /*2370*/  FMUL.FTZ R86, R0, R65 ;  /* 0x0000004100567220 */ /* 0x000fe20000410000 */
[----:B----4-:R-:W-:Y:S01]  /*2380*/  FSEL R132, R14, -INF , P6 ;  /* 0xff8000000e847808 */ /* 0x010fe20003000000 */
[----:B------:R-:W2:Y:S01]  /*2390*/  MUFU.TANH R9, R9 ;  /* 0x0000000900097308 */ /* 0x000ea20000002400 */
[----:B------:R-:W-:Y:S01]  /*23a0*/  FMNMX.FTZ R7, R130, R7, !PT ;  /* 0x0000000782077209 */ /* 0x000fe20007810000 */
[----:B------:R-:W-:Y:S01]  /*23b0*/  FMUL.FTZ R68, R0, R68 ;  /* 0x0000004400447220 */ /* 0x000fe20000410000 */
[----:B0-----:R-:W-:Y:S01]  /*23c0*/  FSEL R6, R8, -INF , P4 ;  /* 0xff80000008067808 */ /* 0x001fe20002000000 */
[C---:B------:R-:W-:Y:S01]  /*23d0*/  FMUL.FTZ R28, R0.reuse, R28 ;  /* 0x0000001c001c7220 */ /* 0x040fe20000410000 */
[----:B------:R-:W-:Y:S01]  /*23e0*/  ISETP.GT.AND P4, PT, R91, 0x18, PT ;  /* 0x000000185b00780c */ /* 0x000fe20003f84270 */
[----:B------:R-:W-:Y:S01]  /*23f0*/  FMUL.FTZ R61, R0, R62 ;  /* 0x0000003e003d7220 */ /* 0x000fe20000410000 */
[----:B------:R-:W-:Y:S01]  /*2400*/  FMNMX.FTZ R11, R132, R7, !PT ;  /* 0x00000007840b7209 */ /* 0x000fe20007810000 */
[----:B------:R-:W0:Y:S01]  /*2410*/  MUFU.TANH R26, R26 ;  /* 0x0000001a001a7308 */ /* 0x000e220000002400 */
[----:B-1----:R-:W-:Y:S01]  /*2420*/  FSEL R134, R18, -INF , P5 ;  /* 0xff80000012867808 */ /* 0x002fe20002800000 */
[C---:B------:R-:W-:Y:S01]  /*2430*/  FMUL.FTZ R69, R0.reuse, R69 ;  /* 0x0000004500457220 */ /* 0x040fe20000410000 */
[C---:B------:R-:W-:Y:S01]  /*2440*/  FMUL.FTZ R30, R0.reuse, R30 ;  /* 0x0000001e001e7220 */ /* 0x040fe20000410000 */
[----:B------:R-:W-:Y:S01]  /*2450*/  FMUL.FTZ R60, R0, R63 ;  /* 0x0000003f003c7220 */ /* 0x000fe20000410000 */
[----:B------:R-:W-:Y:S01]  /*2460*/  FMNMX.FTZ R11, R134, R11, !PT ;  /* 0x0000000b860b7209 */ /* 0x000fe20007810000 */
[C---:B------:R-:W-:Y:S01]  /*2470*/  FMUL.FTZ R72, R0.reuse, R72 ;  /* 0x0000004800487220 */ /* 0x040fe20000410000 */
[C---:B------:R-:W-:Y:S01]  /*2480*/  FMUL.FTZ R63, R0.reuse, R66 ;  /* 0x00000042003f7220 */ /* 0x040fe20000410000 */
[----:B------:R-:W1:Y:S01]  /*2490*/  MUFU.TANH R10, R10 ;  /* 0x0000000a000a7308 */ /* 0x000e620000002400 */
[----:B--2---:R-:W-:Y:S01]  /*24a0*/  FSEL R7, R9, -INF , P3 ;  /* 0xff80000009077808 */ /* 0x004fe20001800000 */
[C---:B------:R-:W-:Y:S01]  /*24b0*/  FMUL.FTZ R73, R0.reuse, R73 ;  /* 0x0000004900497220 */ /* 0x040fe20000410000 */
[C---:B------:R-:W-:Y:S01]  /*24c0*/  ISETP.GT.AND P3, PT, R91.reuse, 0x19, PT ;  /* 0x000000195b00780c */ /* 0x040fe20003f64270 */
        /* <DEDUP_REMOVED lines=8> */
[----:B------:R-:W-:Y:S01]  /*2550*/  FMUL.FTZ R48, R0, R48 ;  /* 0x0000003000307220 */ /* 0x000fe20000410000 */
[----:B------:R-:W-:Y:S01]  /*2560*/  FMNMX.FTZ R11, R136, R11, !PT ;  /* 0x0000000b880b7209 */ /* 0x000fe20007810000 */
[C---:B------:R-:W-:Y:S01]  /*2570*/  FMUL.FTZ R49, R0.reuse, R49 ;  /* 0x0000003100317220 */ /* 0x040fe20000410000 */
[----:B------:R-:W-:Y:S01]  /*2580*/  FMUL.FTZ R74, R0, R74 ;  /* 0x0000004a004a7220 */ /* 0x000fe20000410000 */
        /* <DEDUP_REMOVED lines=12> */
[----:B------:R-:W-:Y:S01]  /*2650*/  FMUL.FTZ R57, R0, R57 ;  /* 0x0000003900397220 */ /* 0x000fe20000410000 */
        /* <DEDUP_REMOVED lines=8> */
[C---:B------:R-:W-:Y:S01]  /*26e0*/  FMUL.FTZ R55, R0.reuse, R55 ;  /* 0x0000003700377220 */ /* 0x040fe20000410000 */
[C---:B------:R-:W-:Y:S01]  /*26f0*/  FMUL.FTZ R33, R0.reuse, R33 ;  /* 0x0000002100217220 */ /* 0x040fe20000410000 */
[----:B------:R-:W-:Y:S01]  /*2700*/  FMUL.FTZ R58, R0, R58 ;  /* 0x0000003a003a7220 */ /* 0x000fe20000410000 */
        /* <DEDUP_REMOVED lines=10> */
[----:B------:R-:W-:Y:S01]  /*27b0*/  ULDC UR4, c[0x0][0x988] ;  /* 0x0002620000047ab9 */ /* 0x000fe20000000800 */
[----:B------:R-:W-:Y:S01]  /*27c0*/  ISETP.GT.AND P6, PT, R91, 0x28, PT ;  /* 0x000000285b00780c */ /* 0x000fe20003fc4270 */
[----:B------:R-:W-:Y:S01]  /*27d0*/  IMAD.U32 R9, RZ, RZ, UR4 ;  /* 0x00000004ff097e24 */ /* 0x000fe2000f8e00ff */
[----:B------:R-:W-:Y:S01]  /*27e0*/  P2R R109, PR, RZ, 0x1 ;  /* 0x00000001ff6d7803 */ /* 0x000fe20000000000 */
[C---:B------:R-:W-:Y:S01]  /*27f0*/  FMUL.FTZ R34, R0.reuse, R34 ;  /* 0x0000002200227220 */ /* 0x040fe20000410000 */
[C---:B------:R-:W-:Y:S01]  /*2800*/  FMUL.FTZ R38, R0.reuse, R38 ;  /* 0x0000002600267220 */ /* 0x040fe20000410000 */
[----:B------:R-:W2:Y:S01]  /*2810*/  MUFU.TANH R94, R94 ;  /* 0x0000005e005e7308 */ /* 0x000ea20000002400 */
[----:B0-----:R-:W-:Y:S01]  /*2820*/  FSEL R142, R77, -INF , P1 ;  /* 0xff8000004d8e7808 */ /* 0x001fe20000800000 */
[C---:B------:R-:W-:Y:S01]  /*2830*/  FMUL.FTZ R39, R0.reuse, R39 ;  /* 0x0000002700277220 */ /* 0x040fe20000410000 */
[C---:B------:R-:W-:Y:S01]  /*2840*/  FMUL.FTZ R42, R0.reuse, R42 ;  /* 0x0000002a002a7220 */ /* 0x040fe20000410000 */
[----:B------:R-:W-:Y:S01]  /*2850*/  FMUL.FTZ R43, R0, R43 ;  /* 0x0000002b002b7220 */ /* 0x000fe20000410000 */
[----:B------:R-:W-:Y:S01]  /*2860*/  FMNMX.FTZ R11, R142, R11, !PT ;  /* 0x0000000b8e0b7209 */ /* 0x000fe20007810000 */
[----:B------:R-:W-:Y:S01]  /*2870*/  UIADD3 UR51, UR43, -0x2, URZ ;  /* 0xfffffffe2b337890 */ /* 0x000fe2000fffe03f */
[----:B------:R-:W0:Y:S01]  /*2880*/  S2UR UR43, SR_CgaCtaId ;  /* 0x00000000002b79c3 */ /* 0x000e220000008800 */
[----:B------:R-:W3:Y:S01]  /*2890*/  MUFU.TANH R20, R20 ;  /* 0x0000001400147308 */ /* 0x000ee20000002400 */
[----:B-1----:R-:W-:Y:S01]  /*28a0*/  FSEL R18, R19, -INF , P5 ;  /* 0xff80000013127808 */ /* 0x002fe20002800000 */
[----:B------:R-:W-:Y:S01]  /*28b0*/  UISETP.GE.AND UP0, UPT, UR51, UR38, UPT ;  /* 0x000000263300728c */ /* 0x000fe2000bf06270 */
[----:B------:R-:W-:Y:S01]  /*28c0*/  ISETP.GT.AND P5, PT, R91, 0x29, PT ;  /* 0x000000295b00780c */ /* 0x000fe20003fa4270 */
[----:B------:R-:W-:Y:S01]  /*28d0*/  UIADD3 UR4, UR41, 0x22840, URZ ;  /* 0x0002284029047890 */ /* 0x000fe2000fffe03f */
[----:B------:R-:W-:-:S03]  /*28e0*/  UMOV UR50, URZ ;  /* 0x0000003f00327c82 */ /* 0x000fc60008000000 */
[----:B------:R-:W1:Y:S01]  /*28f0*/  MUFU.TANH R93, R93 ;  /* 0x0000005d005d7308 */ /* 0x000e620000002400 */
[----:B--2---:R-:W-:Y:S01]  /*2900*/  FSEL R144, R94, -INF , P6 ;  /* 0xff8000005e907808 */ /* 0x004fe20003000000 */
[----:B------:R-:W-:-:S03]  /*2910*/  UPRMT UR4, UR44, 0x654, UR4 ;  /* 0x000006542c047896 */ /* 0x000fc60008000004 */
[----:B------:R-:W-:-:S03]  /*2920*/  FMNMX.FTZ R11, R144, R11, !PT ;  /* 0x0000000b900b7209 */ /* 0x000fc60007810000 */
[----:B------:R-:W2:Y:S01]  /*2930*/  MUFU.TANH R21, R21 ;  /* 0x0000001500157308 */ /* 0x000ea20000002400 */
[----:B---3--:R-:W-:Y:S02]  /*2940*/  FSEL R20, R20, -INF , P4 ;  /* 0xff80000014147808 */ /* 0x008fe40002000000 */
[----:B------:R-:W-:Y:S01]  /*2950*/  ISETP.GT.AND P4, PT, R91, 0x30, PT ;  /* 0x000000305b00780c */ /* 0x000fe20003f84270 */
[----:B------:R-:W-:Y:S04]  /*2960*/  SYNCS.ARRIVE.TRANS64.RED.A1T0 RZ, [UR4], RZ ;  /* 0x000000ffffff79a7 */ /* 0x000fe80008100404 */
[----:B------:R-:W3:Y:S01]  /*2970*/  MUFU.TANH R84, R84 ;  /* 0x0000005400547308 */ /* 0x000ee20000002400 */
[----:B-1----:R-:W-:-:S04]  /*2980*/  FSEL R146, R93, -INF , P5 ;  /* 0xff8000005d927808 */ /* 0x002fc80002800000 */
[----:B------:R-:W-:-:S03]  /*2990*/  FMNMX.FTZ R11, R146, R11, !PT ;  /* 0x0000000b920b7209 */ /* 0x000fc60007810000 */
[----:B------:R-:W1:Y:S01]  /*29a0*/  MUFU.TANH R23, R23 ;  /* 0x0000001700177308 */ /* 0x000e620000002400 */
[----:B--2---:R-:W-:Y:S02]  /*29b0*/  FSEL R24, R21, -INF , P3 ;  /* 0xff80000015187808 */ /* 0x004fe40001800000 */
[----:B------:R-:W-:Y:S02]  /*29c0*/  ISETP.GT.AND P3, PT, R91, 0x31, PT ;  /* 0x000000315b00780c */ /* 0x000fe40003f64270 */
[----:B------:R-:W-:-:S03]  /*29d0*/  FMNMX.FTZ R21, R6, R7, !PT ;  /* 0x0000000706157209 */ /* 0x000fc60007810000 */
[----:B------:R-:W2:Y:S01]  /*29e0*/  MUFU.TANH R85, R85 ;  /* 0x0000005500557308 */ /* 0x000ea20000002400 */
[----:B---3--:R-:W-:Y:S02]  /*29f0*/  FSEL R148, R84, -INF , P4 ;  /* 0xff80000054947808 */ /* 0x008fe40002000000 */
[----:B------:R-:W-:Y:S02]  /*2a00*/  FMNMX.FTZ R21, R12, R21, !PT ;  /* 0x000000150c157209 */ /* 0x000fe40007810000 */
[----:B------:R-:W-:-:S03]  /*2a10*/  FMNMX.FTZ R11, R148, R11, !PT ;  /* 0x0000000b940b7209 */ /* 0x000fc60007810000 */
[----:B------:R-:W3:Y:S01]  /*2a20*/  MUFU.TANH R22, R22 ;  /* 0x0000001600167308 */ /* 0x000ee20000002400 */
[----:B-1----:R-:W-:Y:S02]  /*2a30*/  FSEL R26, R23, -INF , P2 ;  /* 0xff800000171a7808 */ /* 0x002fe40001000000 */
[----:B------:R-:W-:Y:S02]  /*2a40*/  ISETP.GT.AND P2, PT, R91, 0x38, PT ;  /* 0x000000385b00780c */ /* 0x000fe40003f44270 */
[----:B------:R-:W-:-:S03]  /*2a50*/  FMNMX.FTZ R23, R14, R21, !PT ;  /* 0x000000150e177209 */ /* 0x000fc60007810000 */
[----:B------:R-:W1:Y:S01]  /*2a60*/  MUFU.TANH R88, R88 ;  /* 0x0000005800587308 */ /* 0x000e620000002400 */
[----:B--2---:R-:W-:Y:S02]  /*2a70*/  FSEL R150, R85, -INF , P3 ;  /* 0xff80000055967808 */ /* 0x004fe40001800000 */
[----:B------:R-:W-:Y:S02]  /*2a80*/  FMNMX.FTZ R23, R16, R23, !PT ;  /* 0x0000001710177209 */ /* 0x000fe40007810000 */
[----:B------:R-:W-:Y:S02]  /*2a90*/  FMNMX.FTZ R11, R150, R11, !PT ;  /* 0x0000000b960b7209 */ /* 0x000fe40007810000 */
[----:B------:R-:W-:Y:S01]  /*2aa0*/  FMNMX.FTZ R23, R18, R23, !PT ;  /* 0x0000001712177209 */ /* 0x000fe20007810000 */
[----:B------:R-:W2:Y:S01]  /*2ab0*/  MUFU.TANH R76, R76 ;  /* 0x0000004c004c7308 */ /* 0x000ea20000002400 */
[----:B---3--:R-:W-:Y:S02]  /*2ac0*/  FSEL R22, R22, -INF , P1 ;  /* 0xff80000016167808 */ /* 0x008fe40000800000 */
[----:B------:R-:W-:-:S02]  /*2ad0*/  ISETP.GT.AND P1, PT, R91, 0x39, PT ;  /* 0x000000395b00780c */ /* 0x000fc40003f24270 */
[----:B------:R-:W-:-:S03]  /*2ae0*/  FMNMX.FTZ R23, R20, R23, !PT ;  /* 0x0000001714177209 */ /* 0x000fc60007810000 */
[----:B------:R-:W3:Y:S01]  /*2af0*/  MUFU.TANH R89, R89 ;  /* 0x0000005900597308 */ /* 0x000ee20000002400 */
[----:B-1----:R-:W-:-:S04]  /*2b00*/  FSEL R152, R88, -INF , P2 ;  /* 0xff80000058987808 */ /* 0x002fc80001000000 */
[----:B------:R-:W-:-:S03]  /*2b10*/  FMNMX.FTZ R11, R152, R11, !PT ;  /* 0x0000000b980b7209 */ /* 0x000fc60007810000 */
[----:B------:R-:W-:Y:S01]  /*2b20*/  MUFU.TANH R27, R27 ;  /* 0x0000001b001b7308 */ /* 0x000fe20000002400 */
[----:B--2---:R-:W-:Y:S02]  /*2b30*/  FSEL R76, R76, -INF , P6 ;  /* 0xff8000004c4c7808 */ /* 0x004fe40003000000 */
[----:B------:R-:W-:-:S05]  /*2b40*/  ISETP.GT.AND P6, PT, R91, 0x40, PT ;  /* 0x000000405b00780c */ /* 0x000fca0003fc4270 */
[----:B------:R-:W1:Y:S01]  /*2b50*/  MUFU.TANH R82, R82 ;  /* 0x0000005200527308 */ /* 0x000e620000002400 */
[----:B---3--:R-:W-:-:S04]  /*2b60*/  FSEL R154, R89, -INF , P1 ;  /* 0xff800000599a7808 */ /* 0x008fc80000800000 */
[----:B------:R-:W-:-:S03]  /*2b70*/  FMNMX.FTZ R11, R154, R11, !PT ;  /* 0x0000000b9a0b7209 */ /* 0x000fc60007810000 */
[----:B------:R-:W-:Y:S08]  /*2b80*/  MUFU.TANH R79, R79 ;  /* 0x0000004f004f7308 */ /* 0x000ff00000002400 */
[----:B------:R-:W-:Y:S01]  /*2b90*/  MUFU.TANH R83, R83 ;  /* 0x0000005300537308 */ /* 0x000fe20000002400 */
[----:B-1----:R-:W-:-:S04]  /*2ba0*/  FSEL R156, R82, -INF , P6 ;  /* 0xff800000529c7808 */ /* 0x002fc80003000000 */
[----:B------:R-:W-:-:S03]  /*2bb0*/  FMNMX.FTZ R11, R156, R11, !PT ;  /* 0x0000000b9c0b7209 */ /* 0x000fc60007810000 */
[----:B------:R-:W1:Y:S08]  /*2bc0*/  MUFU.TANH R78, R78 ;  /* 0x0000004e004e7308 */ /* 0x000e700000002400 */
[----:B------:R2:W-:Y:S08]  /*2bd0*/  MUFU.TANH R96, R64 ;  /* 0x0000004000607308 */ /* 0x0005f00000002400 */
[----:B------:R-:W-:Y:S01]  /*2be0*/  MUFU.TANH R81, R81 ;  /* 0x0000005100517308 */ /* 0x000fe20000002400 */
[----:B-1----:R-:W-:Y:S01]  /*2bf0*/  FSEL R78, R78, -INF , P3 ;  /* 0xff8000004e4e7808 */ /* 0x002fe20001800000 */
[----:B--2---:R-:W-:Y:S01]  /*2c00*/  FMUL.FTZ R64, R0, R71 ;  /* 0x0000004700407220 */ /* 0x004fe20000410000 */
[----:B------:R-:W-:-:S05]  /*2c10*/  ISETP.GT.AND P3, PT, R91, 0x49, PT ;  /* 0x000000495b00780c */ /* 0x000fca0003f64270 */
[----:B------:R-:W1:Y:S08]  /*2c20*/  MUFU.TANH R86, R86 ;  /* 0x0000005600567308 */ /* 0x000e700000002400 */
[----:B------:R-:W2:Y:S08]  /*2c30*/  MUFU.TANH R80, R80 ;  /* 0x0000005000507308 */ /* 0x000eb00000002400 */
[----:B------:R3:W-:Y:S01]  /*2c40*/  MUFU.TANH R108, R28 ;  /* 0x0000001c006c7308 */ /* 0x0007e20000002400 */
[----:B-1----:R-:W-:-:S07]  /*2c50*/  FSEL R104, R86, -INF , P3 ;  /* 0xff80000056687808 */ /* 0x002fce0001800000 */
[----:B------:R-:W-:Y:S01]  /*2c60*/  MUFU.TANH R68, R68 ;  /* 0x0000004400447308 */ /* 0x000fe20000002400 */
[----:B---3--:R-:W-:Y:S02]  /*2c70*/  FSEL R28, R27, -INF , P5 ;  /* 0xff8000001b1c7808 */ /* 0x008fe40002800000 */
[----:B------:R-:W-:Y:S02]  /*2c80*/  ISETP.GT.AND P5, PT, R91, 0x41, PT ;  /* 0x000000415b00780c */ /* 0x000fe40003fa4270 */
[----:B--2---:R-:W-:Y:S02]  /*2c90*/  FSEL R80, R80, -INF , P1 ;  /* 0xff80000050507808 */ /* 0x004fe40000800000 */
[----:B------:R-:W-:Y:S01]  /*2ca0*/  FSEL R158, R83, -INF , P5 ;  /* 0xff800000539e7808 */ /* 0x000fe20002800000 */
[----:B------:R-:W-:Y:S01]  /*2cb0*/  MUFU.TANH R61, R61 ;  /* 0x0000003d003d7308 */ /* 0x000fe20000002400 */
[----:B------:R-:W-:Y:S02]  /*2cc0*/  ISETP.GT.AND P1, PT, R91, 0x51, PT ;  /* 0x000000515b00780c */ /* 0x000fe40003f24270 */
[----:B------:R-:W-:-:S02]  /*2cd0*/  FMNMX.FTZ R11, R158, R11, !PT ;  /* 0x0000000b9e0b7209 */ /* 0x000fc40007810000 */
[----:B------:R-:W-:-:S03]  /*2ce0*/  FMNMX.FTZ R27, R24, R23, !PT ;  /* 0x00000017181b7209 */ /* 0x000fc60007810000 */
[----:B------:R1:W-:Y:S01]  /*2cf0*/  MUFU.TANH R17, R30 ;  /* 0x0000001e00117308 */ /* 0x0003e20000002400 */
[----:B------:R-:W-:-:S04]  /*2d00*/  FMNMX.FTZ R27, R26, R27, !PT ;  /* 0x0000001b1a1b7209 */ /* 0x000fc80007810000 */
[----:B------:R-:W-:-:S03]  /*2d10*/  FMNMX.FTZ R27, R22, R27, !PT ;  /* 0x0000001b161b7209 */ /* 0x000fc60007810000 */
[----:B------:R-:W2:Y:S01]  /*2d20*/  MUFU.TANH R69, R69 ;  /* 0x0000004500457308 */ /* 0x000ea20000002400 */
[----:B-1----:R-:W-:Y:S02]  /*2d30*/  FSEL R30, R79, -INF , P4 ;  /* 0xff8000004f1e7808 */ /* 0x002fe40002000000 */
[----:B------:R-:W-:Y:S02]  /*2d40*/  ISETP.GT.AND P4, PT, R91, 0x48, PT ;  /* 0x000000485b00780c */ /* 0x000fe40003f84270 */
[----:B------:R-:W-:Y:S02]  /*2d50*/  FMNMX.FTZ R27, R76, R27, !PT ;  /* 0x0000001b4c1b7209 */ /* 0x000fe40007810000 */
[----:B------:R-:W-:Y:S01]  /*2d60*/  FSEL R96, R96, -INF , P4 ;  /* 0xff80000060607808 */ /* 0x000fe20002000000 */
[----:B------:R-:W1:Y:S03]  /*2d70*/  MUFU.TANH R60, R60 ;  /* 0x0000003c003c7308 */ /* 0x000e660000002400 */
[----:B------:R-:W-:-:S04]  /*2d80*/  FMNMX.FTZ R11, R96, R11, !PT ;  /* 0x0000000b600b7209 */ /* 0x000fc80007810000 */
[----:B------:R-:W-:Y:S01]  /*2d90*/  FMNMX.FTZ R11, R104, R11, !PT ;  /* 0x0000000b680b7209 */ /* 0x000fe20007810000 */
[----:B------:R-:W-:Y:S01]  /*2da0*/  MUFU.TANH R72, R72 ;  /* 0x0000004800487308 */ /* 0x000fe20000002400 */
[----:B--2---:R-:W-:-:S07]  /*2db0*/  FSEL R100, R69, -INF , P1 ;  /* 0xff80000045647808 */ /* 0x004fce0000800000 */
[----:B------:R-:W-:Y:S01]  /*2dc0*/  MUFU.TANH R63, R63 ;  /* 0x0000003f003f7308 */ /* 0x000fe20000002400 */
[----:B-1----:R-:W-:Y:S02]  /*2dd0*/  FSEL R60, R60, -INF , P5 ;  /* 0xff8000003c3c7808 */ /* 0x002fe40002800000 */
[----:B------:R-:W-:-:S05]  /*2de0*/  ISETP.GT.AND P5, PT, R91, 0x59, PT ;  /* 0x000000595b00780c */ /* 0x000fca0003fa4270 */
[----:B------:R1:W-:Y:S08]  /*2df0*/  MUFU.TANH R112, R32 ;  /* 0x0000002000707308 */ /* 0x0003f00000002400 */
[----:B------:R-:W2:Y:S01]  /*2e00*/  MUFU.TANH R73, R73 ;  /* 0x0000004900497308 */ /* 0x000ea20000002400 */
[----:B-1----:R-:W-:Y:S02]  /*2e10*/  FSEL R32, R81, -INF , P2 ;  /* 0xff80000051207808 */ /* 0x002fe40001000000 */
[----:B------:R-:W-:-:S04]  /*2e20*/  ISETP.GT.AND P2, PT, R91, 0x50, PT ;  /* 0x000000505b00780c */ /* 0x000fc80003f44270 */
        /* <DEDUP_REMOVED lines=14> */
[----:B------:R-:W-:Y:S03]  /*2f10*/  MUFU.TANH R64, R64 ;  /* 0x0000004000407308 */ /* 0x000fe60000002400 */
[----:B------:R-:W-:-:S04]  /*2f20*/  FMNMX.FTZ R11, R94, R11, !PT ;  /* 0x0000000b5e0b7209 */ /* 0x000fc80007810000 */
[----:B------:R-:W-:Y:S01]  /*2f30*/  FMNMX.FTZ R11, R92, R11, !PT ;  /* 0x0000000b5c0b7209 */ /* 0x000fe20007810000 */
[----:B------:R-:W1:Y:S08]  /*2f40*/  MUFU.TANH R48, R48 ;  /* 0x0000003000307308 */ /* 0x000e700000002400 */
[----:B------:R2:W3:Y:S08]  /*2f50*/  MUFU.TANH R66, R74 ;  /* 0x0000004a00427308 */ /* 0x0004f00000002400 */
[----:B------:R4:W-:Y:S01]  /*2f60*/  MUFU.TANH R120, R40 ;  /* 0x0000002800787308 */ /* 0x0009e20000002400 */
[----:B--2---:R-:W-:-:S07]  /*2f70*/  FSEL R74, R45, -INF , P3 ;  /* 0xff8000002d4a7808 */ /* 0x004fce0001800000 */
[----:B------:R-:W-:Y:S01]  /*2f80*/  MUFU.TANH R49, R49 ;  /* 0x0000003100317308 */ /* 0x000fe20000002400 */
[----:B----4-:R-:W-:Y:S02]  /*2f90*/  FSEL R40, R63, -INF , P4 ;  /* 0xff8000003f287808 */ /* 0x010fe40002000000 */
[----:B------:R-:W-:-:S04]  /*2fa0*/  ISETP.GT.AND P4, PT, R91, 0x60, PT ;  /* 0x000000605b00780c */ /* 0x000fc80003f84270 */
[----:B------:R-:W-:Y:S01]  /*2fb0*/  FSEL R86, R44, -INF , P4 ;  /* 0xff8000002c567808 */ /* 0x000fe20002000000 */
[----:B------:R-:W-:Y:S01]  /*2fc0*/  MUFU.TANH R75, R75 ;  /* 0x0000004b004b7308 */ /* 0x000fe20000002400 */
[----:B------:R-:W-:Y:S02]  /*2fd0*/  FSEL R44, R65, -INF , P2 ;  /* 0xff800000412c7808 */ /* 0x000fe40001000000 */
[----:B------:R-:W-:Y:S02]  /*2fe0*/  ISETP.GT.AND P2, PT, R91, 0x68, PT ;  /* 0x000000685b00780c */ /* 0x000fe40003f44270 */
[----:B------:R-:W-:Y:S02]  /*2ff0*/  FMNMX.FTZ R11, R86, R11, !PT ;  /* 0x0000000b560b7209 */ /* 0x000fe40007810000 */
[----:B-1----:R-:W-:Y:S01]  /*3000*/  FSEL R10, R48, -INF , P2 ;  /* 0xff800000300a7808 */ /* 0x002fe20001000000 */
[----:B------:R-:W1:Y:S01]  /*3010*/  MUFU.TANH R52, R52 ;  /* 0x0000003400347308 */ /* 0x000e620000002400 */
[----:B------:R-:W-:-:S02]  /*3020*/  FMNMX.FTZ R11, R74, R11, !PT ;  /* 0x0000000b4a0b7209 */ /* 0x000fc40007810000 */
[----:B---3--:R-:W-:Y:S02]  /*3030*/  FSEL R48, R66, -INF , P6 ;  /* 0xff80000042307808 */ /* 0x008fe40003000000 */
[----:B------:R-:W-:Y:S02]  /*3040*/  ISETP.GT.AND P6, PT, R91, 0x70, PT ;  /* 0x000000705b00780c */ /* 0x000fe40003fc4270 */
[----:B------:R-:W-:Y:S01]  /*3050*/  FMNMX.FTZ R11, R10, R11, !PT ;  /* 0x0000000b0a0b7209 */ /* 0x000fe20007810000 */
[----:B------:R2:W3:Y:S08]  /*3060*/  MUFU.TANH R67, R46 ;  /* 0x0000002e00437308 */ /* 0x0004f00000002400 */
[----:B------:R-:W-:Y:S01]  /*3070*/  MUFU.TANH R53, R53 ;  /* 0x0000003500357308 */ /* 0x000fe20000002400 */
[----:B--2---:R-:W-:-:S02]  /*3080*/  FSEL R46, R64, -INF , P1 ;  /* 0xff800000402e7808 */ /* 0x004fc40000800000 */
[----:B------:R-:W-:Y:S02]  /*3090*/  ISETP.GT.AND P1, PT, R91, 0x69, PT ;  /* 0x000000695b00780c */ /* 0x000fe40003f24270 */
[----:B-1----:R-:W-:Y:S02]  /*30a0*/  FSEL R84, R52, -INF , P6 ;  /* 0xff80000034547808 */ /* 0x002fe40003000000 */
[----:B------:R-:W-:Y:S01]  /*30b0*/  FSEL R72, R49, -INF , P1 ;  /* 0xff80000031487808 */ /* 0x000fe20000800000 */
[----:B------:R-:W-:Y:S01]  /*30c0*/  MUFU.TANH R47, R47 ;  /* 0x0000002f002f7308 */ /* 0x000fe20000002400 */
[----:B---3--:R-:W-:Y:S02]  /*30d0*/  FSEL R52, R67, -INF , P4 ;  /* 0xff80000043347808 */ /* 0x008fe40002000000 */
[----:B------:R-:W-:Y:S02]  /*30e0*/  FMNMX.FTZ R11, R72, R11, !PT ;  /* 0x0000000b480b7209 */ /* 0x000fe40007810000 */
[----:B------:R-:W-:-:S02]  /*30f0*/  ISETP.GT.AND P4, PT, R91, 0x78, PT ;  /* 0x000000785b00780c */ /* 0x000fc40003f84270 */
[----:B------:R-:W-:Y:S01]  /*3100*/  FMNMX.FTZ R11, R84, R11, !PT ;  /* 0x0000000b540b7209 */ /* 0x000fe20007810000 */
[----:B------:R-:W1:Y:S08]  /*3110*/  MUFU.TANH R56, R56 ;  /* 0x0000003800387308 */ /* 0x000e700000002400 */
[----:B------:R2:W3:Y:S08]  /*3120*/  MUFU.TANH R70, R50 ;  /* 0x0000003200467308 */ /* 0x0004f00000002400 */
[----:B------:R-:W4:Y:S01]  /*3130*/  MUFU.TANH R57, R57 ;  /* 0x0000003900397308 */ /* 0x000f220000002400 */
        /* <DEDUP_REMOVED lines=9> */
[----:B------:R1:W2:Y:S01]  /*31d0*/  MUFU.TANH R71, R54 ;  /* 0x0000003600477308 */ /* 0x0002a20000002400 */
[----:B------:R-:W-:Y:S02]  /*31e0*/  FSEL R108, R108, -INF , P2 ;  /* 0xff8000006c6c7808 */ /* 0x000fe40001000000 */
[----:B------:R-:W-:Y:S02]  /*31f0*/  FSEL R82, R17, -INF , P2 ;  /* 0xff80000011527808 */ /* 0x000fe40001000000 */
[----:B------:R-:W-:-:S03]  /*3200*/  ISETP.GT.AND P2, PT, R91, 0x98, PT ;  /* 0x000000985b00780c */ /* 0x000fc60003f44270 */
[----:B------:R-:W-:Y:S01]  /*3210*/  MUFU.TANH R29, R29 ;  /* 0x0000001d001d7308 */ /* 0x000fe20000002400 */
[----:B-1----:R-:W-:Y:S02]  /*3220*/  FSEL R54, R47, -INF , P3 ;  /* 0xff8000002f367808 */ /* 0x002fe40001800000 */
[----:B------:R-:W-:Y:S02]  /*3230*/  ISETP.GT.AND P3, PT, R91, 0x79, PT ;  /* 0x000000795b00780c */ /* 0x000fe40003f64270 */
[----:B------:R-:W-:Y:S02]  /*3240*/  FSEL R120, R120, -INF , P2 ;  /* 0xff80000078787808 */ /* 0x000fe40001000000 */
[----:B----4-:R-:W-:Y:S01]  /*3250*/  FSEL R106, R57, -INF , P3 ;  /* 0xff800000396a7808 */ /* 0x010fe20001800000 */
[----:B------:R-:W1:Y:S01]  /*3260*/  MUFU.TANH R55, R55 ;  /* 0x0000003700377308 */ /* 0x000e620000002400 */
[----:B--2---:R-:W-:Y:S02]  /*3270*/  FSEL R64, R71, -INF , P6 ;  /* 0xff80000047407808 */ /* 0x004fe40003000000 */
[----:B------:R-:W-:-:S02]  /*3280*/  FMNMX.FTZ R11, R106, R11, !PT ;  /* 0x0000000b6a0b7209 */ /* 0x000fc40007810000 */
[----:B------:R-:W-:Y:S02]  /*3290*/  ISETP.GT.AND P6, PT, R91, 0x88, PT ;  /* 0x000000885b00780c */ /* 0x000fe40003fc4270 */
[----:B------:R-:W-:Y:S01]  /*32a0*/  FMNMX.FTZ R11, R108, R11, !PT ;  /* 0x0000000b6c0b7209 */ /* 0x000fe20007810000 */
[----:B------:R2:W3:Y:S01]  /*32b0*/  MUFU.TANH R87, R58 ;  /* 0x0000003a00577308 */ /* 0x0004e20000002400 */
[----:B------:R-:W-:-:S07]  /*32c0*/  FSEL R112, R112, -INF , P6 ;  /* 0xff80000070707808 */ /* 0x000fce0003000000 */
[----:B------:R-:W4:Y:S01]  /*32d0*/  MUFU.TANH R33, R33 ;  /* 0x0000002100217308 */ /* 0x000f220000002400 */
[----:B--2---:R-:W-:Y:S02]  /*32e0*/  FSEL R58, R51, -INF , P1 ;  /* 0xff800000333a7808 */ /* 0x004fe40000800000 */
[----:B------:R-:W-:Y:S02]  /*32f0*/  ISETP.GT.AND P1, PT, R91, 0x81, PT ;  /* 0x000000815b00780c */ /* 0x000fe40003f24270 */
[----:B-1----:R-:W-:Y:S02]  /*3300*/  FSEL R66, R55, -INF , P5 ;  /* 0xff80000037427808 */ /* 0x002fe40002800000 */
[----:B------:R-:W-:Y:S01]  /*3310*/  FSEL R110, R29, -INF , P1 ;  /* 0xff8000001d6e7808 */ /* 0x000fe20000800000 */
[----:B------:R-:W1:Y:S01]  /*3320*/  MUFU.TANH R59, R59 ;  /* 0x0000003b003b7308 */ /* 0x000e620000002400 */
[----:B------:R-:W-:Y:S02]  /*3330*/  ISETP.GT.AND P5, PT, R91, 0x89, PT ;  /* 0x000000895b00780c */ /* 0x000fe40003fa4270 */
[----:B------:R-:W-:-:S02]  /*3340*/  FMNMX.FTZ R11, R110, R11, !PT ;  /* 0x0000000b6e0b7209 */ /* 0x000fc40007810000 */
[----:B---3--:R-:W-:Y:S02]  /*3350*/  FSEL R68, R87, -INF , P4 ;  /* 0xff80000057447808 */ /* 0x008fe40002000000 */
[----:B------:R-:W-:Y:S01]  /*3360*/  ISETP.GT.AND P4, PT, R91, 0x90, PT ;  /* 0x000000905b00780c */ /* 0x000fe20003f84270 */
[----:B------:R-:W2:Y:S01]  /*3370*/  MUFU.TANH R37, R37 ;  /* 0x0000002500257308 */ /* 0x000ea20000002400 */
[----:B----4-:R-:W-:Y:S02]  /*3380*/  FSEL R114, R33, -INF , P5 ;  /* 0xff80000021727808 */ /* 0x010fe40002800000 */
[----:B------:R-:W-:Y:S02]  /*3390*/  FMNMX.FTZ R11, R112, R11, !PT ;  /* 0x0000000b700b7209 */ /* 0x000fe40007810000 */
[----:B------:R-:W-:Y:S02]  /*33a0*/  FSEL R116, R116, -INF , P4 ;  /* 0xff80000074747808 */ /* 0x000fe40002000000 */
[----:B------:R-:W-:Y:S01]  /*33b0*/  FMNMX.FTZ R11, R114, R11, !PT ;  /* 0x0000000b720b7209 */ /* 0x000fe20007810000 */
[----:B------:R-:W3:Y:S01]  /*33c0*/  MUFU.TANH R31, R31 ;  /* 0x0000001f001f7308 */ /* 0x000ee20000002400 */
[----:B-1----:R-:W-:-:S02]  /*33d0*/  FSEL R70, R59, -INF , P3 ;  /* 0xff8000003b467808 */ /* 0x002fc40001800000 */
[----:B------:R-:W-:Y:S02]  /*33e0*/  ISETP.GT.AND P3, PT, R91, 0x91, PT ;  /* 0x000000915b00780c */ /* 0x000fe40003f64270 */
[----:B------:R-:W-:Y:S02]  /*33f0*/  FMNMX.FTZ R11, R116, R11, !PT ;  /* 0x0000000b740b7209 */ /* 0x000fe40007810000 */
[----:B------:R-:W-:Y:S01]  /*3400*/  FMNMX.FTZ R29, R28, R27, !PT ;  /* 0x0000001b1c1d7209 */ /* 0x000fe20007810000 */
[----:B------:R-:W1:Y:S01]  /*3410*/  MUFU.TANH R41, R41 ;  /* 0x0000002900297308 */ /* 0x000e620000002400 */
[----:B--2---:R-:W-:Y:S02]  /*3420*/  FSEL R118, R37, -INF , P3 ;  /* 0xff80000025767808 */ /* 0x004fe40001800000 */
[----:B------:R-:W-:Y:S02]  /*3430*/  FMNMX.FTZ R29, R30, R29, !PT ;  /* 0x0000001d1e1d7209 */ /* 0x000fe40007810000 */
[----:B------:R-:W-:-:S02]  /*3440*/  FMNMX.FTZ R11, R118, R11, !PT ;  /* 0x0000000b760b7209 */ /* 0x000fc40007810000 */
[----:B------:R-:W-:Y:S01]  /*3450*/  FMNMX.FTZ R29, R78, R29, !PT ;  /* 0x0000001d4e1d7209 */ /* 0x000fe20007810000 */
[----:B------:R2:W-:Y:S01]  /*3460*/  MUFU.TANH R45, R35 ;  /* 0x00000023002d7308 */ /* 0x0005e20000002400 */
[----:B---3--:R-:W-:Y:S02]  /*3470*/  FSEL R90, R31, -INF , P1 ;  /* 0xff8000001f5a7808 */ /* 0x008fe40000800000 */
[----:B------:R-:W-:Y:S02]  /*3480*/  ISETP.GT.AND P1, PT, R91, 0x99, PT ;  /* 0x000000995b00780c */ /* 0x000fe40003f24270 */
[----:B------:R-:W-:Y:S02]  /*3490*/  FMNMX.FTZ R11, R120, R11, !PT ;  /* 0x0000000b780b7209 */ /* 0x000fe40007810000 */
[----:B------:R-:W-:Y:S01]  /*34a0*/  FMNMX.FTZ R29, R32, R29, !PT ;  /* 0x0000001d201d7209 */ /* 0x000fe20007810000 */
[----:B------:R-:W-:Y:S01]  /*34b0*/  MUFU.TANH R47, R38 ;  /* 0x00000026002f7308 */ /* 0x000fe20000002400 */
[----:B-1----:R-:W-:-:S02]  /*34c0*/  FSEL R122, R41, -INF , P1 ;  /* 0xff800000297a7808 */ /* 0x002fc40000800000 */
[----:B------:R-:W-:Y:S02]  /*34d0*/  FMNMX.FTZ R31, R80, R29, !PT ;  /* 0x0000001d501f7209 */ /* 0x000fe40007810000 */
[----:B------:R-:W-:Y:S02]  /*34e0*/  FMNMX.FTZ R13, R122, R11, !PT ;  /* 0x0000000b7a0d7209 */ /* 0x000fe40007810000 */
[----:B------:R-:W-:Y:S01]  /*34f0*/  FMNMX.FTZ R31, R36, R31, !PT ;  /* 0x0000001f241f7209 */ /* 0x000fe20007810000 */
[----:B------:R-:W1:Y:S01]  /*3500*/  MUFU.TANH R41, R34 ;  /* 0x0000002200297308 */ /* 0x000e620000002400 */
[----:B------:R-:W-:Y:S01]  /*3510*/  MOV R87, R25 ;  /* 0x0000001900577202 */ /* 0x000fe20000000f00 */
[----:B------:R-:W3:Y:S01]  /*3520*/  SHFL.BFLY PT, R8, R13, 0x2, 0x1f ;  /* 0x0c401f000d087f89 */ /* 0x000ee200000e0000 */
[----:B------:R-:W-:-:S04]  /*3530*/  FMNMX.FTZ R31, R60, R31, !PT ;  /* 0x0000001f3c1f7209 */ /* 0x000fc80007810000 */
[----:B------:R-:W-:Y:S01]  /*3540*/  FMNMX.FTZ R31, R40, R31, !PT ;  /* 0x0000001f281f7209 */ /* 0x000fe20007810000 */
[----:B------:R-:W-:Y:S03]  /*3550*/  MUFU.TANH R39, R39 ;  /* 0x0000002700277308 */ /* 0x000fe60000002400 */
[----:B------:R-:W-:-:S04]  /*3560*/  FMNMX.FTZ R33, R62, R31, !PT ;  /* 0x0000001f3e217209 */ /* 0x000fc80007810000 */
[----:B------:R-:W-:Y:S01]  /*3570*/  FMNMX.FTZ R33, R44, R33, !PT ;  /* 0x000000212c217209 */ /* 0x000fe20007810000 */
[----:B------:R-:W4:Y:S03]  /*3580*/  MUFU.TANH R49, R42 ;  /* 0x0000002a00317308 */ /* 0x000f260000002400 */
[----:B------:R-:W-:-:S04]  /*3590*/  FMNMX.FTZ R33, R46, R33, !PT ;  /* 0x000000212e217209 */ /* 0x000fc80007810000 */
[----:B------:R-:W-:Y:S01]  /*35a0*/  FMNMX.FTZ R33, R48, R33, !PT ;  /* 0x0000002130217209 */ /* 0x000fe20007810000 */
[----:B------:R-:W5:Y:S01]  /*35b0*/  MUFU.TANH R43, R43 ;  /* 0x0000002b002b7308 */ /* 0x000f620000002400 */
[----:B---3--:R-:W-:Y:S02]  /*35c0*/  FMNMX.FTZ R15, R13, R8, !PT ;  /* 0x000000080d0f7209 */ /* 0x008fe40007810000 */
[----:B--2---:R-:W-:-:S03]  /*35d0*/  FMNMX.FTZ R35, R50, R33, !PT ;  /* 0x0000002132237209 */ /* 0x004fc60007810000 */
[----:B------:R-:W2:Y:S01]  /*35e0*/  SHFL.BFLY PT, R8, R15, 0x1, 0x1f ;  /* 0x0c201f000f087f89 */ /* 0x000ea200000e0000 */
[----:B------:R-:W-:-:S04]  /*35f0*/  FMNMX.FTZ R35, R52, R35, !PT ;  /* 0x0000002334237209 */ /* 0x000fc80007810000 */
[----:B------:R-:W-:-:S04]  /*3600*/  FMNMX.FTZ R35, R54, R35, !PT ;  /* 0x0000002336237209 */ /* 0x000fc80007810000 */
[----:B------:R-:W-:-:S04]  /*3610*/  FMNMX.FTZ R35, R56, R35, !PT ;  /* 0x0000002338237209 */ /* 0x000fc80007810000 */
[----:B------:R-:W-:-:S04]  /*3620*/  FMNMX.FTZ R37, R58, R35, !PT ;  /* 0x000000233a257209 */ /* 0x000fc80007810000 */
[----:B------:R-:W-:-:S04]  /*3630*/  FMNMX.FTZ R37, R64, R37, !PT ;  /* 0x0000002540257209 */ /* 0x000fc80007810000 */
[----:B------:R-:W-:Y:S02]  /*3640*/  FMNMX.FTZ R37, R66, R37, !PT ;  /* 0x0000002542257209 */ /* 0x000fe40007810000 */
[----:B--2---:R-:W-:Y:S02]  /*3650*/  FMNMX.FTZ R8, R15, R8, !PT ;  /* 0x000000080f087209 */ /* 0x004fe40007810000 */
[----:B------:R-:W-:Y:S02]  /*3660*/  FMNMX.FTZ R37, R68, R37, !PT ;  /* 0x0000002544257209 */ /* 0x000fe40007810000 */
[C---:B------:R-:W-:Y:S01]  /*3670*/  FSETP.NEU.FTZ.AND P0, PT, R8.reuse, -INF , PT ;  /* 0xff8000000800780b */ /* 0x040fe20003f1d000 */
[----:B------:R-:W-:-:S05]  /*3680*/  FFMA.FTZ R11, R8, R9, -8 ;  /* 0xc1000000080b7423 */ /* 0x000fca0000010009 */
[----:B------:R-:W-:Y:S02]  /*3690*/  FSEL R11, R11, RZ, P0 ;  /* 0x000000ff0b0b7208 */ /* 0x000fe40000000000 */
[----:B------:R-:W-:-:S03]  /*36a0*/  ISETP.NE.AND P0, PT, R109, RZ, PT ;  /* 0x000000ff6d00720c */ /* 0x000fc60003f05270 */
[-CC-:B------:R-:W-:Y:S01]  /*36b0*/  FFMA.FTZ R51, R96, R9.reuse, -R11.reuse ;  /* 0x0000000960337223 */ /* 0x180fe2000001080b */
[-CC-:B------:R-:W-:Y:S01]  /*36c0*/  FFMA.FTZ R96, R104, R9.reuse, -R11.reuse ;  /* 0x0000000968607223 */ /* 0x180fe2000001080b */
[----:B-1----:R-:W-:Y:S01]  /*36d0*/  FSEL R104, R41, -INF , P6 ;  /* 0xff80000029687808 */ /* 0x002fe20003000000 */
[-CC-:B------:R-:W-:Y:S01]  /*36e0*/  FFMA.FTZ R19, R136, R9.reuse, -R11.reuse ;  /* 0x0000000988137223 */ /* 0x180fe2000001080b */
[----:B------:R1:W-:Y:S01]  /*36f0*/  MUFU.EX2 R33, R51 ;  /* 0x0000003300217308 */ /* 0x0003e20000000800 */
[----:B------:R-:W-:Y:S01]  /*3700*/  FSEL R136, R45, -INF , P5 ;  /* 0xff8000002d887808 */ /* 0x000fe20002800000 */
[-CC-:B------:R-:W-:Y:S01]  /*3710*/  FFMA.FTZ R13, R124, R9.reuse, -R11.reuse ;  /* 0x000000097c0d7223 */ /* 0x180fe2000001080b */
[-CC-:B------:R-:W-:Y:S01]  /*3720*/  FFMA.FTZ R124, R138, R9.reuse, -R11.reuse ;  /* 0x000000098a7c7223 */ /* 0x180fe2000001080b */
[-CC-:B------:R-:W-:Y:S01]  /*3730*/  FFMA.FTZ R140, R140, R9.reuse, -R11.reuse ;  /* 0x000000098c8c7223 */ /* 0x180fe2000001080b */
[----:B------:R-:W-:Y:S01]  /*3740*/  FSEL R138, R47, -INF , P4 ;  /* 0xff8000002f8a7808 */ /* 0x000fe20002000000 */
[-CC-:B------:R-:W-:Y:S01]  /*3750*/  FFMA.FTZ R34, R126, R9.reuse, -R11.reuse ;  /* 0x000000097e227223 */ /* 0x180fe2000001080b */
[--C-:B------:R-:W-:Y:S01]  /*3760*/  FFMA.FTZ R126, R142, R9, -R11.reuse ;  /* 0x000000098e7e7223 */ /* 0x100fe2000001080b */
[----:B------:R2:W-:Y:S01]  /*3770*/  MUFU.EX2 R21, R140 ;  /* 0x0000008c00157308 */ /* 0x0005e20000000800 */
[----:B-1----:R-:W-:Y:S01]  /*3780*/  FMNMX.FTZ R51, R70, R37, !PT ;  /* 0x0000002546337209 */ /* 0x002fe20007810000 */
[-CC-:B------:R-:W-:Y:S01]  /*3790*/  FFMA.FTZ R144, R144, R9.reuse, -R11.reuse ;  /* 0x0000000990907223 */ /* 0x180fe2000001080b */
[----:B----4-:R-:W-:Y:S01]  /*37a0*/  FSEL R142, R49, -INF , P2 ;  /* 0xff800000318e7808 */ /* 0x010fe20001000000 */
[--C-:B------:R-:W-:Y:S01]  /*37b0*/  FFMA.FTZ R41, R10, R9, -R11.reuse ;  /* 0x000000090a297223 */ /* 0x100fe2000001080b */
[----:B------:R-:W-:Y:S01]  /*37c0*/  FMNMX.FTZ R51, R82, R51, !PT ;  /* 0x0000003352337209 */ /* 0x000fe20007810000 */
[-CC-:B------:R-:W-:Y:S01]  /*37d0*/  FFMA.FTZ R15, R128, R9.reuse, -R11.reuse ;  /* 0x00000009800f7223 */ /* 0x180fe2000001080b */
[--C-:B------:R-:W-:Y:S01]  /*37e0*/  FFMA.FTZ R102, R102, R9, -R11.reuse ;  /* 0x0000000966667223 */ /* 0x100fe2000001080b */
[----:B------:R5:W-:Y:S01]  /*37f0*/  MUFU.EX2 R23, R144 ;  /* 0x0000009000177308 */ /* 0x000be20000000800 */
[----:B------:R-:W-:Y:S01]  /*3800*/  FMNMX.FTZ R51, R90, R51, !PT ;  /* 0x000000335a337209 */ /* 0x000fe20007810000 */
[-CC-:B------:R-:W-:Y:S01]  /*3810*/  FFMA.FTZ R94, R94, R9.reuse, -R11.reuse ;  /* 0x000000095e5e7223 */ /* 0x180fe2000001080b */
[----:B--2---:R-:W-:Y:S01]  /*3820*/  FSEL R140, R39, -INF , P3 ;  /* 0xff800000278c7808 */ /* 0x004fe20001800000 */
[--C-:B------:R-:W-:Y:S01]  /*3830*/  FFMA.FTZ R86, R86, R9, -R11.reuse ;  /* 0x0000000956567223 */ /* 0x100fe2000001080b */
[----:B------:R-:W-:Y:S01]  /*3840*/  FMNMX.FTZ R51, R104, R51, !PT ;  /* 0x0000003368337209 */ /* 0x000fe20007810000 */
[-CC-:B------:R-:W-:Y:S01]  /*3850*/  FFMA.FTZ R38, R130, R9.reuse, -R11.reuse ;  /* 0x0000000982267223 */ /* 0x180fe2000001080b */
[--C-:B------:R-:W-:Y:S01]  /*3860*/  FFMA.FTZ R17, R132, R9, -R11.reuse ;  /* 0x0000000984117223 */ /* 0x100fe2000001080b */
[----:B------:R-:W-:Y:S01]  /*3870*/  MUFU.EX2 R13, R13 ;  /* 0x0000000d000d7308 */ /* 0x000fe20000000800 */
[----:B------:R-:W-:Y:S01]  /*3880*/  FMNMX.FTZ R51, R136, R51, !PT ;  /* 0x0000003388337209 */ /* 0x000fe20007810000 */
[-CC-:B------:R-:W-:Y:S01]  /*3890*/  FFMA.FTZ R42, R134, R9.reuse, -R11.reuse ;  /* 0x00000009862a7223 */ /* 0x180fe2000001080b */
[----:B-----5:R-:W-:Y:S01]  /*38a0*/  FSEL R144, R43, -INF , P1 ;  /* 0xff8000002b907808 */ /* 0x020fe20000800000 */
[--C-:B------:R-:W-:Y:S01]  /*38b0*/  FFMA.FTZ R43, R84, R9, -R11.reuse ;  /* 0x00000009542b7223 */ /* 0x100fe2000001080b */
[----:B------:R-:W-:Y:S01]  /*38c0*/  FMNMX.FTZ R51, R138, R51, !PT ;  /* 0x000000338a337209 */ /* 0x000fe20007810000 */
[-CC-:B------:R-:W-:Y:S01]  /*38d0*/  FFMA.FTZ R84, R88, R9.reuse, -R11.reuse ;  /* 0x0000000958547223 */ /* 0x180fe2000001080b */
[--C-:B------:R-:W-:Y:S01]  /*38e0*/  FFMA.FTZ R45, R98, R9, -R11.reuse ;  /* 0x00000009622d7223 */ /* 0x100fe2000001080b */
[----:B------:R-:W1:Y:S01]  /*38f0*/  MUFU.EX2 R34, R34 ;  /* 0x0000002200227308 */ /* 0x000e620000000800 */
[----:B------:R-:W-:Y:S01]  /*3900*/  FMNMX.FTZ R51, R140, R51, !PT ;  /* 0x000000338c337209 */ /* 0x000fe20007810000 */
[-CC-:B------:R-:W-:Y:S01]  /*3910*/  FFMA.FTZ R128, R146, R9.reuse, -R11.reuse ;  /* 0x0000000992807223 */ /* 0x180fe2000001080b */
[-CC-:B------:R-:W-:Y:S01]  /*3920*/  FFMA.FTZ R148, R148, R9.reuse, -R11.reuse ;  /* 0x0000000994947223 */ /* 0x180fe2000001080b */
[--C-:B------:R-:W-:Y:S01]  /*3930*/  FFMA.FTZ R130, R150, R9, -R11.reuse ;  /* 0x0000000996827223 */ /* 0x100fe2000001080b */
[----:B------:R-:W-:Y:S01]  /*3940*/  FMNMX.FTZ R51, R142, R51, !PT ;  /* 0x000000338e337209 */ /* 0x000fe20007810000 */
[-CC-:B------:R-:W-:Y:S01]  /*3950*/  FFMA.FTZ R152, R152, R9.reuse, -R11.reuse ;  /* 0x0000000998987223 */ /* 0x180fe2000001080b */
[--C-:B------:R-:W-:Y:S01]  /*3960*/  FFMA.FTZ R132, R154, R9, -R11.reuse ;  /* 0x000000099a847223 */ /* 0x100fe2000001080b */
[----:B------:R-:W-:Y:S01]  /*3970*/  MUFU.EX2 R15, R15 ;  /* 0x0000000f000f7308 */ /* 0x000fe20000000800 */
[----:B------:R-:W-:Y:S01]  /*3980*/  FMNMX.FTZ R51, R144, R51, !PT ;  /* 0x0000003390337209 */ /* 0x000fe20007810000 */
[-CC-:B------:R-:W-:Y:S01]  /*3990*/  FFMA.FTZ R156, R156, R9.reuse, -R11.reuse ;  /* 0x000000099c9c7223 */ /* 0x180fe2000001080b */
[-CC-:B------:R-:W-:Y:S01]  /*39a0*/  FFMA.FTZ R134, R158, R9.reuse, -R11.reuse ;  /* 0x000000099e867223 */ /* 0x180fe2000001080b */
[-CC-:B------:R-:W-:Y:S01]  /*39b0*/  FFMA.FTZ R100, R100, R9.reuse, -R11.reuse ;  /* 0x0000000964647223 */ /* 0x180fe2000001080b */
[-CC-:B------:R-:W-:Y:S01]  /*39c0*/  FFMA.FTZ R92, R92, R9.reuse, -R11.reuse ;  /* 0x000000095c5c7223 */ /* 0x180fe2000001080b */
[----:B------:R-:W2:Y:S01]  /*39d0*/  SHFL.BFLY PT, R10, R51, 0x2, 0x1f ;  /* 0x0c401f00330a7f89 */ /* 0x000ea200000e0000 */
[-CC-:B------:R-:W-:Y:S01]  /*39e0*/  FFMA.FTZ R74, R74, R9.reuse, -R11.reuse ;  /* 0x000000094a4a7223 */ /* 0x180fe2000001080b */
[----:B------:R3:W-:Y:S01]  /*39f0*/  MUFU.EX2 R35, R102 ;  /* 0x0000006600237308 */ /* 0x0007e20000000800 */
[-CC-:B------:R-:W-:Y:S01]  /*3a00*/  FFMA.FTZ R72, R72, R9.reuse, -R11.reuse ;  /* 0x0000000948487223 */ /* 0x180fe2000001080b */
[-CC-:B------:R-:W-:Y:S01]  /*3a10*/  FFMA.FTZ R47, R108, R9.reuse, -R11.reuse ;  /* 0x000000096c2f7223 */ /* 0x180fe2000001080b */
[-CC-:B------:R-:W-:Y:S01]  /*3a20*/  FFMA.FTZ R88, R110, R9.reuse, -R11.reuse ;  /* 0x000000096e587223 */ /* 0x180fe2000001080b */
[-CC-:B------:R-:W-:Y:S01]  /*3a30*/  FFMA.FTZ R49, R112, R9.reuse, -R11.reuse ;  /* 0x0000000970317223 */ /* 0x180fe2000001080b */
[----:B------:R-:W-:-:S03]  /*3a40*/  FFMA.FTZ R98, R118, R9, -R11 ;  /* 0x0000000976627223 */ /* 0x000fc6000001080b */
[----:B------:R4:W-:Y:S01]  /*3a50*/  MUFU.EX2 R37, R94 ;  /* 0x0000005e00257308 */ /* 0x0009e20000000800 */
[----:B---3--:R-:W-:-:S07]  /*3a60*/  FFMA.FTZ R102, R122, R9, -R11 ;  /* 0x000000097a667223 */ /* 0x008fce000001080b */
[----:B------:R3:W-:Y:S01]  /*3a70*/  MUFU.EX2 R39, R86 ;  /* 0x0000005600277308 */ /* 0x0007e20000000800 */
[-CC-:B----4-:R-:W-:Y:S01]  /*3a80*/  FFMA.FTZ R94, R114, R9.reuse, -R11.reuse ;  /* 0x00000009725e7223 */ /* 0x190fe2000001080b */
[----:B--2---:R-:W-:Y:S01]  /*3a90*/  FMNMX.FTZ R53, R51, R10, !PT ;  /* 0x0000000a33357209 */ /* 0x004fe20007810000 */
[----:B------:R-:W-:-:S05]  /*3aa0*/  FFMA.FTZ R51, R116, R9, -R11 ;  /* 0x0000000974337223 */ /* 0x000fca000001080b */
[----:B------:R-:W-:Y:S01]  /*3ab0*/  MUFU.EX2 R38, R38 ;  /* 0x0000002600267308 */ /* 0x000fe20000000800 */
[-CC-:B---3--:R-:W-:Y:S01]  /*3ac0*/  FFMA.FTZ R86, R106, R9.reuse, -R11.reuse ;  /* 0x000000096a567223 */ /* 0x188fe2000001080b */
[----:B------:R-:W2:Y:S06]  /*3ad0*/  SHFL.BFLY PT, R10, R53, 0x1, 0x1f ;  /* 0x0c201f00350a7f89 */ /* 0x000eac00000e0000 */
[----:B------:R-:W-:Y:S08]  /*3ae0*/  MUFU.EX2 R17, R17 ;  /* 0x0000001100117308 */ /* 0x000ff00000000800 */
[----:B------:R-:W-:Y:S08]  /*3af0*/  MUFU.EX2 R42, R42 ;  /* 0x0000002a002a7308 */ /* 0x000ff00000000800 */
[----:B------:R-:W-:Y:S01]  /*3b00*/  MUFU.EX2 R19, R19 ;  /* 0x0000001300137308 */ /* 0x000fe20000000800 */
[----:B--2---:R-:W-:Y:S01]  /*3b10*/  FMNMX.FTZ R10, R53, R10, !PT ;  /* 0x0000000a350a7209 */ /* 0x004fe20007810000 */
[----:B------:R-:W-:-:S03]  /*3b20*/  FFMA.FTZ R53, R120, R9, -R11 ;  /* 0x0000000978357223 */ /* 0x000fc6000001080b */
[C---:B------:R-:W-:Y:S01]  /*3b30*/  FSETP.NEU.FTZ.AND P1, PT, R10.reuse, -INF , PT ;  /* 0xff8000000a00780b */ /* 0x040fe20003f3d000 */
[----:B------:R-:W-:Y:S02]  /*3b40*/  FFMA.FTZ R55, R10, R9, -8 ;  /* 0xc10000000a377423 */ /* 0x000fe40000010009 */
[----:B------:R-:W-:Y:S03]  /*3b50*/  MUFU.EX2 R124, R124 ;  /* 0x0000007c007c7308 */ /* 0x000fe60000000800 */
[----:B------:R-:W-:Y:S02]  /*3b60*/  FSEL R61, R55, RZ, P1 ;  /* 0x000000ff373d7208 */ /* 0x000fe40000800000 */
[----:B------:R-:W-:-:S03]  /*3b70*/  PLOP3.LUT P1, PT, PT, PT, UP0, 0x80, 0x0 ;  /* 0x000000000000781c */ /* 0x000fc60003f2f008 */
[----:B------:R-:W-:Y:S01]  /*3b80*/  MUFU.EX2 R126, R126 ;  /* 0x0000007e007e7308 */ /* 0x000fe20000000800 */
[-CC-:B------:R-:W-:Y:S01]  /*3b90*/  FFMA.FTZ R6, R6, R9.reuse, -R61.reuse ;  /* 0x0000000906067223 */ /* 0x180fe2000001083d */
[-CC-:B------:R-:W-:Y:S01]  /*3ba0*/  FFMA.FTZ R7, R7, R9.reuse, -R61.reuse ;  /* 0x0000000907077223 */ /* 0x180fe2000001083d */
[-CC-:B------:R-:W-:Y:S01]  /*3bb0*/  FFMA.FTZ R55, R12, R9.reuse, -R61.reuse ;  /* 0x000000090c377223 */ /* 0x180fe2000001083d */
[-CC-:B------:R-:W-:Y:S01]  /*3bc0*/  FFMA.FTZ R57, R14, R9.reuse, -R61.reuse ;  /* 0x000000090e397223 */ /* 0x180fe2000001083d */
[-CC-:B------:R-:W-:Y:S01]  /*3bd0*/  FFMA.FTZ R11, R16, R9.reuse, -R61.reuse ;  /* 0x00000009100b7223 */ /* 0x180fe2000001083d */
[-CC-:B------:R-:W-:Y:S01]  /*3be0*/  FFMA.FTZ R12, R18, R9.reuse, -R61.reuse ;  /* 0x00000009120c7223 */ /* 0x180fe2000001083d */
[-CC-:B------:R-:W-:Y:S01]  /*3bf0*/  FFMA.FTZ R20, R20, R9.reuse, -R61.reuse ;  /* 0x0000000914147223 */ /* 0x180fe2000001083d */
        /* <DEDUP_REMOVED lines=8> */
[----:B------:R-:W2:Y:S01]  /*3c80*/  MUFU.EX2 R7, R7 ;  /* 0x0000000700077308 */ /* 0x000ea20000000800 */
[-CC-:B------:R-:W-:Y:S01]  /*3c90*/  FFMA.FTZ R18, R36, R9.reuse, -R61.reuse ;  /* 0x0000000924127223 */ /* 0x180fe2000001083d */
[-CC-:B------:R-:W-:Y:S01]  /*3ca0*/  FFMA.FTZ R59, R60, R9.reuse, -R61.reuse ;  /* 0x000000093c3b7223 */ /* 0x180fe2000001083d */
[-CC-:B------:R-:W-:Y:S01]  /*3cb0*/  FFMA.FTZ R40, R40, R9.reuse, -R61.reuse ;  /* 0x0000000928287223 */ /* 0x180fe2000001083d */
[-CC-:B------:R-:W-:Y:S01]  /*3cc0*/  FFMA.FTZ R62, R62, R9.reuse, -R61.reuse ;  /* 0x000000093e3e7223 */ /* 0x180fe2000001083d */
[-CC-:B------:R-:W-:Y:S01]  /*3cd0*/  FFMA.FTZ R46, R46, R9.reuse, -R61.reuse ;  /* 0x000000092e2e7223 */ /* 0x180fe2000001083d */
[-CC-:B------:R-:W-:Y:S01]  /*3ce0*/  FFMA.FTZ R48, R48, R9.reuse, -R61.reuse ;  /* 0x0000000930307223 */ /* 0x180fe2000001083d */
[-CC-:B------:R-:W-:Y:S01]  /*3cf0*/  FFMA.FTZ R50, R50, R9.reuse, -R61.reuse ;  /* 0x0000000932327223 */ /* 0x180fe2000001083d */
[----:B------:R3:W4:Y:S01]  /*3d00*/  MUFU.EX2 R63, R55 ;  /* 0x00000037003f7308 */ /* 0x0007220000000800 */
[-CC-:B------:R-:W-:Y:S01]  /*3d10*/  FFMA.FTZ R52, R52, R9.reuse, -R61.reuse ;  /* 0x0000000934347223 */ /* 0x180fe2000001083d */
[-CC-:B------:R-:W-:Y:S01]  /*3d20*/  FFMA.FTZ R54, R54, R9.reuse, -R61.reuse ;  /* 0x0000000936367223 */ /* 0x180fe2000001083d */
[-CC-:B------:R-:W-:Y:S01]  /*3d30*/  FFMA.FTZ R56, R56, R9.reuse, -R61.reuse ;  /* 0x0000000938387223 */ /* 0x180fe2000001083d */
[-CC-:B------:R-:W-:Y:S01]  /*3d40*/  FFMA.FTZ R58, R58, R9.reuse, -R61.reuse ;  /* 0x000000093a3a7223 */ /* 0x180fe2000001083d */
[-CC-:B------:R-:W-:Y:S01]  /*3d50*/  FFMA.FTZ R64, R64, R9.reuse, -R61.reuse ;  /* 0x0000000940407223 */ /* 0x180fe2000001083d */
[-CC-:B------:R-:W-:Y:S01]  /*3d60*/  FFMA.FTZ R66, R66, R9.reuse, -R61.reuse ;  /* 0x0000000942427223 */ /* 0x180fe2000001083d */
[-CC-:B------:R-:W-:Y:S01]  /*3d70*/  FFMA.FTZ R68, R68, R9.reuse, -R61.reuse ;  /* 0x0000000944447223 */ /* 0x180fe2000001083d */
[----:B------:R5:W0:Y:S01]  /*3d80*/  MUFU.EX2 R106, R57 ;  /* 0x00000039006a7308 */ /* 0x000a220000000800 */
[-C--:B---3--:R-:W-:Y:S01]  /*3d90*/  FFMA.FTZ R55, R22, R9.reuse, -R61 ;  /* 0x0000000916377223 */ /* 0x088fe2000001083d */
[----:B-1----:R-:W-:Y:S01]  /*3da0*/  FADD.FTZ R22, R13, R34 ;  /* 0x000000220d167221 */ /* 0x002fe20000010000 */
[----:B--2---:R-:W-:Y:S01]  /*3db0*/  FADD.FTZ R26, R6, R7 ;  /* 0x00000007061a7221 */ /* 0x004fe20000010000 */
[-CC-:B------:R-:W-:Y:S01]  /*3dc0*/  FFMA.FTZ R70, R70, R9.reuse, -R61.reuse ;  /* 0x0000000946467223 */ /* 0x180fe2000001083d */
[-CC-:B------:R-:W-:Y:S01]  /*3dd0*/  FFMA.FTZ R82, R82, R9.reuse, -R61.reuse ;  /* 0x0000000952527223 */ /* 0x180fe2000001083d */
[----:B------:R-:W-:Y:S01]  /*3de0*/  FADD.FTZ R77, R15, R22 ;  /* 0x000000160f4d7221 */ /* 0x000fe20000010000 */
[-C--:B------:R-:W-:Y:S01]  /*3df0*/  FFMA.FTZ R90, R90, R9.reuse, -R61 ;  /* 0x000000095a5a7223 */ /* 0x080fe2000001083d */
[----:B------:R-:W1:Y:S01]  /*3e00*/  MUFU.EX2 R11, R11 ;  /* 0x0000000b000b7308 */ /* 0x000e620000000800 */
[----:B----4-:R-:W-:Y:S01]  /*3e10*/  FADD.FTZ R79, R63, R26 ;  /* 0x0000001a3f4f7221 */ /* 0x010fe20000010000 */
[----:B------:R-:W-:Y:S01]  /*3e20*/  FADD.FTZ R22, R38, R77 ;  /* 0x0000004d26167221 */ /* 0x000fe20000010000 */
[--C-:B-----5:R-:W-:Y:S01]  /*3e30*/  FFMA.FTZ R57, R78, R9, -R61.reuse ;  /* 0x000000094e397223 */ /* 0x120fe2000001083d */
[----:B------:R-:W-:Y:S01]  /*3e40*/  F2FP.SATFINITE.E4M3.F32.PACK_AB_MERGE_C R38, R38, R15, RZ ;  /* 0x0000000f2626723e */ /* 0x000fe200048070ff */
[-CC-:B------:R-:W-:Y:S01]  /*3e50*/  FFMA.FTZ R104, R104, R9.reuse, -R61.reuse ;  /* 0x0000000968687223 */ /* 0x180fe2000001083d */
[----:B------:R-:W-:Y:S01]  /*3e60*/  FADD.FTZ R77, R17, R22 ;  /* 0x00000016114d7221 */ /* 0x000fe20000010000 */
[----:B------:R-:W-:Y:S01]  /*3e70*/  FFMA.FTZ R136, R136, R9, -R61 ;  /* 0x0000000988887223 */ /* 0x000fe2000001083d */
[----:B------:R-:W2:Y:S01]  /*3e80*/  MUFU.EX2 R12, R12 ;  /* 0x0000000c000c7308 */ /* 0x000ea20000000800 */
[----:B0-----:R-:W-:Y:S01]  /*3e90*/  FADD.FTZ R26, R106, R79 ;  /* 0x0000004f6a1a7221 */ /* 0x001fe20000010000 */
[----:B------:R-:W-:Y:S01]  /*3ea0*/  FADD.FTZ R22, R42, R77 ;  /* 0x0000004d2a167221 */ /* 0x000fe20000010000 */
[----:B------:R-:W-:Y:S01]  /*3eb0*/  F2FP.SATFINITE.E4M3.F32.PACK_AB_MERGE_C R184, R34, R13, R38 ;  /* 0x0000000d22b8723e */ /* 0x000fe20004807026 */
[--C-:B------:R-:W-:Y:S01]  /*3ec0*/  FFMA.FTZ R138, R138, R9, -R61.reuse ;  /* 0x000000098a8a7223 */ /* 0x100fe2000001083d */
[----:B------:R-:W-:Y:S01]  /*3ed0*/  F2FP.SATFINITE.E4M3.F32.PACK_AB_MERGE_C R63, R106, R63, RZ ;  /* 0x0000003f6a3f723e */ /* 0x000fe200048070ff */
[-CC-:B------:R-:W-:Y:S01]  /*3ee0*/  FFMA.FTZ R140, R140, R9.reuse, -R61.reuse ;  /* 0x000000098c8c7223 */ /* 0x180fe2000001083d */
[----:B------:R-:W-:Y:S01]  /*3ef0*/  FFMA.FTZ R142, R142, R9, -R61 ;  /* 0x000000098e8e7223 */ /* 0x000fe2000001083d */
[----:B------:R0:W3:Y:S01]  /*3f00*/  MUFU.EX2 R65, R20 ;  /* 0x0000001400417308 */ /* 0x0000e20000000800 */
[----:B-1----:R-:W-:Y:S01]  /*3f10*/  FADD.FTZ R79, R11, R26 ;  /* 0x0000001a0b4f7221 */ /* 0x002fe20000010000 */
[----:B------:R-:W-:Y:S01]  /*3f20*/  F2FP.SATFINITE.E4M3.F32.PACK_AB_MERGE_C R185, R7, R6, R63 ;  /* 0x0000000607b9723e */ /* 0x000fe2000480703f */
[--C-:B------:R-:W-:Y:S01]  /*3f30*/  IMAD.MOV.U32 R34, RZ, RZ, R25.reuse ;  /* 0x000000ffff227224 */ /* 0x100fe200078e0019 */
[-C--:B------:R-:W-:Y:S01]  /*3f40*/  MOV R30, R25.reuse ;  /* 0x00000019001e7202 */ /* 0x080fe20000000f00 */
[--C-:B------:R-:W-:Y:S01]  /*3f50*/  IMAD.MOV.U32 R36, RZ, RZ, R25.reuse ;  /* 0x000000ffff247224 */ /* 0x100fe200078e0019 */
[----:B------:R-:W-:Y:S01]  /*3f60*/  MOV R60, R25 ;  /* 0x00000019003c7202 */ /* 0x000fe20000000f00 */
[----:B------:R-:W-:Y:S01]  /*3f70*/  IMAD.MOV.U32 R38, RZ, RZ, R25 ;  /* 0x000000ffff267224 */ /* 0x000fe200078e0019 */
[----:B------:R-:W1:Y:S01]  /*3f80*/  MUFU.EX2 R24, R24 ;  /* 0x0000001800187308 */ /* 0x000e620000000800 */
[----:B--2---:R-:W-:Y:S01]  /*3f90*/  FADD.FTZ R26, R12, R79 ;  /* 0x0000004f0c1a7221 */ /* 0x004fe20000010000 */
[----:B------:R-:W-:Y:S01]  /*3fa0*/  FADD.FTZ R79, R19, R22 ;  /* 0x00000016134f7221 */ /* 0x000fe20000010000 */
[-CC-:B0-----:R-:W-:Y:S01]  /*3fb0*/  FFMA.FTZ R20, R44, R9.reuse, -R61.reuse ;  /* 0x000000092c147223 */ /* 0x181fe2000001083d */
[----:B------:R-:W-:Y:S01]  /*3fc0*/  FFMA.FTZ R61, R144, R9, -R61 ;  /* 0x00000009903d7223 */ /* 0x000fe2000001083d */
[----:B------:R-:W-:-:S02]  /*3fd0*/  IMAD.MOV.U32 R44, RZ, RZ, R25 ;  /* 0x000000ffff2c7224 */ /* 0x000fc400078e0019 */
[C---:B------:R-:W-:Y:S01]  /*3fe0*/  FADD.FTZ R22, R124.reuse, R79 ;  /* 0x0000004f7c167221 */ /* 0x040fe20000010000 */
[----:B------:R-:W-:Y:S01]  /*3ff0*/  F2FP.SATFINITE.E4M3.F32.PACK_AB_MERGE_C R124, R124, R19, RZ ;  /* 0x000000137c7c723e */ /* 0x000fe200048070ff */
[----:B------:R-:W0:Y:S01]  /*4000*/  MUFU.EX2 R14, R14 ;  /* 0x0000000e000e7308 */ /* 0x000e220000000800 */
[----:B---3--:R-:W-:Y:S01]  /*4010*/  FADD.FTZ R81, R65, R26 ;  /* 0x0000001a41517221 */ /* 0x008fe20000010000 */
[----:B------:R-:W-:Y:S01]  /*4020*/  FADD.FTZ R79, R21, R22 ;  /* 0x00000016154f7221 */ /* 0x000fe20000010000 */
[----:B------:R-:W-:Y:S01]  /*4030*/  F2FP.SATFINITE.E4M3.F32.PACK_AB_MERGE_C R186, R42, R17, R124 ;  /* 0x000000112aba723e */ /* 0x000fe2000480707c */
[----:B------:R-:W-:Y:S02]  /*4040*/  IMAD.MOV.U32 R42, RZ, RZ, R25 ;  /* 0x000000ffff2a7224 */ /* 0x000fe400078e0019 */
[----:B------:R-:W-:Y:S01]  /*4050*/  FADD.FTZ R26, R126, R79 ;  /* 0x0000004f7e1a7221 */ /* 0x000fe20000010000 */
[----:B------:R-:W-:Y:S01]  /*4060*/  IMAD.MOV.U32 R63, RZ, RZ, R25 ;  /* 0x000000ffff3f7224 */ /* 0x000fe200078e0019 */
[----:B------:R-:W2:Y:S01]  /*4070*/  MUFU.EX2 R55, R55 ;  /* 0x0000003700377308 */ /* 0x000ea20000000800 */
[C---:B-1----:R-:W-:Y:S01]  /*4080*/  FADD.FTZ R81, R24.reuse, R81 ;  /* 0x0000005118517221 */ /* 0x042fe20000010000 */
[----:B------:R-:W-:Y:S01]  /*4090*/  FADD.FTZ R83, R23, R26 ;  /* 0x0000001a17537221 */ /* 0x000fe20000010000 */
[----:B------:R-:W-:Y:S01]  /*40a0*/  F2FP.SATFINITE.E4M3.F32.PACK_AB_MERGE_C R65, R24, R65, RZ ;  /* 0x000000411841723e */ /* 0x000fe200048070ff */
[----:B------:R-:W-:-:S03]  /*40b0*/  IMAD.MOV.U32 R78, RZ, RZ, R25 ;  /* 0x000000ffff4e7224 */ /* 0x000fc600078e0019 */
[----:B------:R-:W-:Y:S01]  /*40c0*/  F2FP.SATFINITE.E4M3.F32.PACK_AB_MERGE_C R187, R12, R11, R65 ;  /* 0x0000000b0cbb723e */ /* 0x000fe20004807041 */
[----:B------:R-:W1:Y:S01]  /*40d0*/  MUFU.EX2 R76, R76 ;  /* 0x0000004c004c7308 */ /* 0x000e620000000800 */
[----:B0-----:R-:W-:Y:S01]  /*40e0*/  FADD.FTZ R22, R14, R81 ;  /* 0x000000510e167221 */ /* 0x001fe20000010000 */
[----:B------:R-:W-:-:S06]  /*40f0*/  IMAD.MOV.U32 R65, RZ, RZ, R25 ;  /* 0x000000ffff417224 */ /* 0x000fcc00078e0019 */
[----:B------:R-:W0:Y:S01]  /*4100*/  MUFU.EX2 R128, R128 ;  /* 0x0000008000807308 */ /* 0x000e220000000800 */
[----:B--2---:R-:W-:-:S07]  /*4110*/  FADD.FTZ R81, R55, R22 ;  /* 0x0000001637517221 */ /* 0x004fce0000010000 */
[----:B------:R2:W3:Y:S01]  /*4120*/  MUFU.EX2 R67, R28 ;  /* 0x0000001c00437308 */ /* 0x0004e20000000800 */
[----:B-1----:R-:W-:-:S07]  /*4130*/  FADD.FTZ R22, R76, R81 ;  /* 0x000000514c167221 */ /* 0x002fce0000010000 */
[----:B------:R-:W1:Y:S01]  /*4140*/  MUFU.EX2 R27, R148 ;  /* 0x00000094001b7308 */ /* 0x000e620000000800 */
[C---:B0-----:R-:W-:Y:S01]  /*4150*/  FADD.FTZ R26, R128.reuse, R83 ;  /* 0x00000053801a7221 */ /* 0x041fe20000010000 */
[----:B------:R-:W-:Y:S01]  /*4160*/  F2FP.SATFINITE.E4M3.F32.PACK_AB_MERGE_C R128, R128, R23, RZ ;  /* 0x000000178080723e */ /* 0x000fe200048070ff */
[----:B--2---:R-:W-:-:S03]  /*4170*/  IMAD.MOV.U32 R28, RZ, RZ, R25 ;  /* 0x000000ffff1c7224 */ /* 0x004fc600078e0019 */
[----:B------:R-:W-:Y:S02]  /*4180*/  F2FP.SATFINITE.E4M3.F32.PACK_AB_MERGE_C R180, R126, R21, R128 ;  /* 0x000000157eb4723e */ /* 0x000fe40004807080 */
[----:B------:R-:W0:Y:S01]  /*4190*/  MUFU.EX2 R16, R16 ;  /* 0x0000001000107308 */ /* 0x000e220000000800 */
[C---:B---3--:R-:W-:Y:S01]  /*41a0*/  FADD.FTZ R81, R67.reuse, R22 ;  /* 0x0000001643517221 */ /* 0x048fe20000010000 */
[----:B------:R-:W-:Y:S01]  /*41b0*/  F2FP.SATFINITE.E4M3.F32.PACK_AB_MERGE_C R67, R67, R76, RZ ;  /* 0x0000004c4343723e */ /* 0x000fe200048070ff */
[----:B------:R-:W-:-:S03]  /*41c0*/  IMAD.MOV.U32 R76, RZ, RZ, R25 ;  /* 0x000000ffff4c7224 */ /* 0x000fc600078e0019 */
[----:B------:R-:W-:Y:S01]  /*41d0*/  F2FP.SATFINITE.E4M3.F32.PACK_AB_MERGE_C R181, R55, R14, R67 ;  /* 0x0000000e37b5723e */ /* 0x000fe20004807043 */
[----:B------:R-:W-:Y:S01]  /*41e0*/  IMAD.MOV.U32 R55, RZ, RZ, R25 ;  /* 0x000000ffff377224 */ /* 0x000fe200078e0019 */
[----:B------:R-:W2:Y:S01]  /*41f0*/  MUFU.EX2 R130, R130 ;  /* 0x0000008200827308 */ /* 0x000ea20000000800 */
[----:B-1----:R-:W-:Y:S01]  /*4200*/  FADD.FTZ R83, R27, R26 ;  /* 0x0000001a1b537221 */ /* 0x002fe20000010000 */
[----:B------:R-:W-:-:S06]  /*4210*/  MOV R67, R25 ;  /* 0x0000001900437202 */ /* 0x000fcc0000000f00 */
        /* <DEDUP_REMOVED lines=8> */
[----:B------:R0:W3:Y:S01]  /*42a0*/  MUFU.EX2 R69, R80 ;  /* 0x0000005000457308 */ /* 0x0000e20000000800 */
[----:B--2---:R-:W-:-:S07]  /*42b0*/  FADD.FTZ R22, R32, R83 ;  /* 0x0000005320167221 */ /* 0x004fce0000010000 */
[----:B------:R-:W2:Y:S01]  /*42c0*/  MUFU.EX2 R31, R156 ;  /* 0x0000009c001f7308 */ /* 0x000ea20000000800 */
[C---:B-1----:R-:W-:Y:S01]  /*42d0*/  FADD.FTZ R26, R132.reuse, R85 ;  /* 0x00000055841a7221 */ /* 0x042fe20000010000 */
[----:B------:R-:W-:Y:S01]  /*42e0*/  F2FP.SATFINITE.E4M3.F32.PACK_AB_MERGE_C R132, R132, R29, RZ ;  /* 0x0000001d8484723e */ /* 0x000fe200048070ff */
[--C-:B------:R-:W-:Y:S01]  /*42f0*/  IMAD.MOV.U32 R85, RZ, RZ, R25.reuse ;  /* 0x000000ffff557224 */ /* 0x100fe200078e0019 */
[----:B0-----:R-:W-:Y:S02]  /*4300*/  MOV R80, R25 ;  /* 0x0000001900507202 */ /* 0x001fe40000000f00 */
[----:B------:R-:W-:Y:S02]  /*4310*/  F2FP.SATFINITE.E4M3.F32.PACK_AB_MERGE_C R182, R130, R27, R132 ;  /* 0x0000001b82b6723e */ /* 0x000fe40004807084 */
[----:B------:R-:W0:Y:S01]  /*4320*/  MUFU.EX2 R18, R18 ;  /* 0x0000001200127308 */ /* 0x000e220000000800 */
[C---:B---3--:R-:W-:Y:S01]  /*4330*/  FADD.FTZ R15, R69.reuse, R22 ;  /* 0x00000016450f7221 */ /* 0x048fe20000010000 */
[----:B------:R-:W-:Y:S01]  /*4340*/  F2FP.SATFINITE.E4M3.F32.PACK_AB_MERGE_C R32, R69, R32, RZ ;  /* 0x000000204520723e */ /* 0x000fe200048070ff */
[----:B------:R-:W-:Y:S01]  /*4350*/  IMAD.MOV.U32 R69, RZ, RZ, R25 ;  /* 0x000000ffff457224 */ /* 0x000fe200078e0019 */
[----:B------:R-:W-:-:S02]  /*4360*/  MOV R27, R25 ;  /* 0x00000019001b7202 */ /* 0x000fc40000000f00 */
[----:B------:R-:W-:Y:S01]  /*4370*/  F2FP.SATFINITE.E4M3.F32.PACK_AB_MERGE_C R183, R57, R16, R32 ;  /* 0x0000001039b7723e */ /* 0x000fe20004807020 */
[----:B------:R-:W-:Y:S01]  /*4380*/  IMAD.MOV.U32 R32, RZ, RZ, R25 ;  /* 0x000000ffff207224 */ /* 0x000fe200078e0019 */
[----:B------:R-:W1:Y:S01]  /*4390*/  MUFU.EX2 R134, R134 ;  /* 0x0000008600867308 */ /* 0x000e620000000800 */
[----:B--2---:R-:W-:Y:S01]  /*43a0*/  FADD.FTZ R83, R31, R26 ;  /* 0x0000001a1f537221 */ /* 0x004fe20000010000 */
[----:B------:R-:W-:-:S06]  /*43b0*/  MOV R57, R25 ;  /* 0x0000001900397202 */ /* 0x000fcc0000000f00 */
[----:B------:R-:W2:Y:S01]  /*43c0*/  MUFU.EX2 R59, R59 ;  /* 0x0000003b003b7308 */ /* 0x000ea20000000800 */
[----:B0-----:R-:W-:-:S07]  /*43d0*/  FADD.FTZ R22, R18, R15 ;  /* 0x0000000f12167221 */ /* 0x001fce0000010000 */
[----:B------:R-:W0:Y:S01]  /*43e0*/  MUFU.EX2 R40, R40 ;  /* 0x0000002800287308 */ /* 0x000e220000000800 */
[----:B-1----:R-:W-:Y:S01]  /*43f0*/  FADD.FTZ R26, R134, R83 ;  /* 0x00000053861a7221 */ /* 0x002fe20000010000 */
[----:B------:R-:W-:-:S03]  /*4400*/  IMAD.MOV.U32 R83, RZ, RZ, R25 ;  /* 0x000000ffff537224 */ /* 0x000fc600078e0019 */
[----:B------:R-:W-:Y:S01]  /*4410*/  FADD.FTZ R23, R33, R26 ;  /* 0x0000001a21177221 */ /* 0x000fe20000010000 */
[----:B------:R-:W-:Y:S02]  /*4420*/  IMAD.MOV.U32 R26, RZ, RZ, R25 ;  /* 0x000000ffff1a7224 */ /* 0x000fe400078e0019 */
[----:B------:R-:W1:Y:S01]  /*4430*/  MUFU.EX2 R96, R96 ;  /* 0x0000006000607308 */ /* 0x000e620000000800 */
[----:B--2---:R-:W-:-:S07]  /*4440*/  FADD.FTZ R19, R59, R22 ;  /* 0x000000163b137221 */ /* 0x004fce0000010000 */
[----:B------:R2:W3:Y:S01]  /*4450*/  MUFU.EX2 R71, R62 ;  /* 0x0000003e00477308 */ /* 0x0004e20000000800 */
[----:B0-----:R-:W-:-:S07]  /*4460*/  FADD.FTZ R22, R40, R19 ;  /* 0x0000001328167221 */ /* 0x001fce0000010000 */
[----:B------:R-:W0:Y:S01]  /*4470*/  MUFU.EX2 R20, R20 ;  /* 0x0000001400147308 */ /* 0x000e220000000800 */
[C---:B-1----:R-:W-:Y:S01]  /*4480*/  F2FP.SATFINITE.E4M3.F32.PACK_AB_MERGE_C R33, R96.reuse, R33, RZ ;  /* 0x000000216021723e */ /* 0x042fe200048070ff */
[----:B------:R-:W-:Y:S01]  /*4490*/  FADD.FTZ R96, R96, R23 ;  /* 0x0000001760607221 */ /* 0x000fe20000010000 */
[----:B--2---:R-:W-:Y:S02]  /*44a0*/  IMAD.MOV.U32 R62, RZ, RZ, R25 ;  /* 0x000000ffff3e7224 */ /* 0x004fe400078e0019 */
[----:B------:R-:W-:Y:S01]  /*44b0*/  F2FP.SATFINITE.E4M3.F32.PACK_AB_MERGE_C R176, R134, R31, R33 ;  /* 0x0000001f86b0723e */ /* 0x000fe20004807021 */
[----:B------:R-:W-:Y:S01]  /*44c0*/  FADD.FTZ R23, R35, R96 ;  /* 0x0000006023177221 */ /* 0x000fe20000010000 */
[--C-:B------:R-:W-:Y:S01]  /*44d0*/  IMAD.MOV.U32 R31, RZ, RZ, R25.reuse ;  /* 0x000000ffff1f7224 */ /* 0x100fe200078e0019 */
[----:B------:R-:W1:Y:S01]  /*44e0*/  MUFU.EX2 R100, R100 ;  /* 0x0000006400647308 */ /* 0x000e620000000800 */
[C---:B---3--:R-:W-:Y:S01]  /*44f0*/  FADD.FTZ R19, R71.reuse, R22 ;  /* 0x0000001647137221 */ /* 0x048fe20000010000 */
[----:B------:R-:W-:Y:S01]  /*4500*/  F2FP.SATFINITE.E4M3.F32.PACK_AB_MERGE_C R40, R71, R40, RZ ;  /* 0x000000284728723e */ /* 0x000fe200048070ff */
[----:B------:R-:W-:-:S02]  /*4510*/  IMAD.MOV.U32 R33, RZ, RZ, R25 ;  /* 0x000000ffff217224 */ /* 0x000fc400078e0019 */
[--C-:B------:R-:W-:Y:S01]  /*4520*/  IMAD.MOV.U32 R71, RZ, RZ, R25.reuse ;  /* 0x000000ffff477224 */ /* 0x100fe200078e0019 */
[----:B------:R-:W-:Y:S01]  /*4530*/  F2FP.SATFINITE.E4M3.F32.PACK_AB_MERGE_C R177, R59, R18, R40 ;  /* 0x000000123bb1723e */ /* 0x000fe20004807028 */
[----:B------:R-:W-:Y:S01]  /*4540*/  IMAD.MOV.U32 R59, RZ, RZ, R25 ;  /* 0x000000ffff3b7224 */ /* 0x000fe200078e0019 */
[----:B------:R2:W3:Y:S01]  /*4550*/  MUFU.EX2 R73, R46 ;  /* 0x0000002e00497308 */ /* 0x0004e20000000800 */
[----:B0-----:R-:W-:Y:S01]  /*4560*/  FADD.FTZ R22, R20, R19 ;  /* 0x0000001314167221 */ /* 0x001fe20000010000 */
[----:B------:R-:W-:-:S06]  /*4570*/  MOV R40, R25 ;  /* 0x0000001900287202 */ /* 0x000fcc0000000f00 */
[----:B------:R-:W0:Y:S01]  /*4580*/  MUFU.EX2 R48, R48 ;  /* 0x0000003000307308 */ /* 0x000e220000000800 */
[----:B-1----:R-:W-:Y:S01]  /*4590*/  FADD.FTZ R24, R100, R23 ;  /* 0x0000001764187221 */ /* 0x002fe20000010000 */
[----:B--2---:R-:W-:-:S03]  /*45a0*/  IMAD.MOV.U32 R46, RZ, RZ, R25 ;  /* 0x000000ffff2e7224 */ /* 0x004fc600078e0019 */
[----:B------:R-:W-:-:S03]  /*45b0*/  FADD.FTZ R29, R37, R24 ;  /* 0x00000018251d7221 */ /* 0x000fc60000010000 */
[----:B------:R-:W1:Y:S01]  /*45c0*/  MUFU.EX2 R92, R92 ;  /* 0x0000005c005c7308 */ /* 0x000e620000000800 */
[----:B---3--:R-:W-:-:S07]  /*45d0*/  FADD.FTZ R23, R73, R22 ;  /* 0x0000001649177221 */ /* 0x008fce0000010000 */
[----:B------:R2:W3:Y:S01]  /*45e0*/  MUFU.EX2 R75, R50 ;  /* 0x00000032004b7308 */ /* 0x0004e20000000800 */
[----:B0-----:R-:W-:-:S07]  /*45f0*/  FADD.FTZ R22, R48, R23 ;  /* 0x0000001730167221 */ /* 0x001fce0000010000 */
[----:B------:R-:W0:Y:S01]  /*4600*/  MUFU.EX2 R52, R52 ;  /* 0x0000003400347308 */ /* 0x000e220000000800 */
[C---:B-1----:R-:W-:Y:S01]  /*4610*/  F2FP.SATFINITE.E4M3.F32.PACK_AB_MERGE_C R37, R92.reuse, R37, RZ ;  /* 0x000000255c25723e */ /* 0x042fe200048070ff */
[----:B------:R-:W-:Y:S01]  /*4620*/  FADD.FTZ R92, R92, R29 ;  /* 0x0000001d5c5c7221 */ /* 0x000fe20000010000 */
[----:B------:R-:W-:Y:S01]  /*4630*/  IMAD.MOV.U32 R29, RZ, RZ, R25 ;  /* 0x000000ffff1d7224 */ /* 0x000fe200078e0019 */
[----:B--2---:R-:W-:Y:S02]  /*4640*/  MOV R50, R25 ;  /* 0x0000001900327202 */ /* 0x004fe40000000f00 */
[----:B------:R-:W-:Y:S01]  /*4650*/  FADD.FTZ R13, R39, R92 ;  /* 0x0000005c270d7221 */ /* 0x000fe20000010000 */
[----:B------:R-:W-:Y:S01]  /*4660*/  F2FP.SATFINITE.E4M3.F32.PACK_AB_MERGE_C R178, R100, R35, R37 ;  /* 0x0000002364b2723e */ /* 0x000fe20004807025 */
[----:B------:R-:W1:Y:S01]  /*4670*/  MUFU.EX2 R74, R74 ;  /* 0x0000004a004a7308 */ /* 0x000e620000000800 */
[C---:B---3--:R-:W-:Y:S01]  /*4680*/  F2FP.SATFINITE.E4M3.F32.PACK_AB_MERGE_C R48, R75.reuse, R48, RZ ;  /* 0x000000304b30723e */ /* 0x048fe200048070ff */
[----:B------:R-:W-:Y:S01]  /*4690*/  FADD.FTZ R75, R75, R22 ;  /* 0x000000164b4b7221 */ /* 0x000fe20000010000 */
[----:B------:R-:W-:Y:S01]  /*46a0*/  IMAD.MOV.U32 R35, RZ, RZ, R25 ;  /* 0x000000ffff237224 */ /* 0x000fe200078e0019 */
[----:B------:R-:W-:-:S02]  /*46b0*/  MOV R37, R25 ;  /* 0x0000001900257202 */ /* 0x000fc40000000f00 */
[----:B------:R-:W-:Y:S01]  /*46c0*/  F2FP.SATFINITE.E4M3.F32.PACK_AB_MERGE_C R179, R73, R20, R48 ;  /* 0x0000001449b3723e */ /* 0x000fe20004807030 */
[----:B------:R-:W-:Y:S01]  /*46d0*/  IMAD.MOV.U32 R48, RZ, RZ, R25 ;  /* 0x000000ffff307224 */ /* 0x000fe200078e0019 */
[----:B------:R2:W3:Y:S01]  /*46e0*/  MUFU.EX2 R77, R54 ;  /* 0x00000036004d7308 */ /* 0x0004e20000000800 */
[----:B0-----:R-:W-:Y:S01]  /*46f0*/  FADD.FTZ R22, R52, R75 ;  /* 0x0000004b34167221 */ /* 0x001fe20000010000 */
[--C-:B------:R-:W-:Y:S02]  /*4700*/  IMAD.MOV.U32 R73, RZ, RZ, R25.reuse ;  /* 0x000000ffff497224 */ /* 0x100fe400078e0019 */
[----:B------:R-:W-:-:S04]  /*4710*/  IMAD.MOV.U32 R75, RZ, RZ, R25 ;  /* 0x000000ffff4b7224 */ /* 0x000fc800078e0019 */
[----:B------:R-:W0:Y:S01]  /*4720*/  MUFU.EX2 R41, R41 ;  /* 0x0000002900297308 */ /* 0x000e220000000800 */
[----:B-1----:R-:W-:Y:S01]  /*4730*/  FADD.FTZ R24, R74, R13 ;  /* 0x0000000d4a187221 */ /* 0x002fe20000010000 */
[----:B--2---:R-:W-:-:S06]  /*4740*/  IMAD.MOV.U32 R54, RZ, RZ, R25 ;  /* 0x000000ffff367224 */ /* 0x004fcc00078e0019 */
[----:B------:R-:W1:Y:S01]  /*4750*/  MUFU.EX2 R56, R56 ;  /* 0x0000003800387308 */ /* 0x000e620000000800 */
[----:B---3--:R-:W-:-:S07]  /*4760*/  FADD.FTZ R17, R77, R22 ;  /* 0x000000164d117221 */ /* 0x008fce0000010000 */
[----:B------:R-:W2:Y:S01]  /*4770*/  MUFU.EX2 R72, R72 ;  /* 0x0000004800487308 */ /* 0x000ea20000000800 */
[----:B0-----:R-:W-:-:S07]  /*4780*/  FADD.FTZ R21, R41, R24 ;  /* 0x0000001829157221 */ /* 0x001fce0000010000 */
[----:B------:R0:W3:Y:S01]  /*4790*/  MUFU.EX2 R79, R58 ;  /* 0x0000003a004f7308 */ /* 0x0000e20000000800 */
[----:B-1----:R-:W-:-:S07]  /*47a0*/  FADD.FTZ R22, R56, R17 ;  /* 0x0000001138167221 */ /* 0x002fce0000010000 */
[----:B------:R-:W1:Y:S01]  /*47b0*/  MUFU.EX2 R43, R43 ;  /* 0x0000002b002b7308 */ /* 0x000e620000000800 */
[C---:B--2---:R-:W-:Y:S01]  /*47c0*/  F2FP.SATFINITE.E4M3.F32.PACK_AB_MERGE_C R41, R72.reuse, R41, RZ ;  /* 0x000000294829723e */ /* 0x044fe200048070ff */
[----:B------:R-:W-:Y:S01]  /*47d0*/  FADD.FTZ R72, R72, R21 ;  /* 0x0000001548487221 */ /* 0x000fe20000010000 */
[----:B0-----:R-:W-:Y:S02]  /*47e0*/  IMAD.MOV.U32 R58, RZ, RZ, R25 ;  /* 0x000000ffff3a7224 */ /* 0x001fe400078e0019 */
[----:B------:R-:W-:Y:S01]  /*47f0*/  F2FP.SATFINITE.E4M3.F32.PACK_AB_MERGE_C R172, R74, R39, R41 ;  /* 0x000000274aac723e */ /* 0x000fe20004807029 */
[--C-:B------:R-:W-:Y:S02]  /*4800*/  IMAD.MOV.U32 R39, RZ, RZ, R25.reuse ;  /* 0x000000ffff277224 */ /* 0x100fe400078e0019 */
[----:B------:R-:W0:Y:S01]  /*4810*/  MUFU.EX2 R64, R64 ;  /* 0x0000004000407308 */ /* 0x000e220000000800 */
[C---:B---3--:R-:W-:Y:S01]  /*4820*/  F2FP.SATFINITE.E4M3.F32.PACK_AB_MERGE_C R56, R79.reuse, R56, RZ ;  /* 0x000000384f38723e */ /* 0x048fe200048070ff */
[----:B------:R-:W-:Y:S01]  /*4830*/  FADD.FTZ R79, R79, R22 ;  /* 0x000000164f4f7221 */ /* 0x000fe20000010000 */
[----:B------:R-:W-:-:S02]  /*4840*/  IMAD.MOV.U32 R41, RZ, RZ, R25 ;  /* 0x000000ffff297224 */ /* 0x000fc400078e0019 */
[----:B------:R-:W-:Y:S01]  /*4850*/  F2FP.SATFINITE.E4M3.F32.PACK_AB_MERGE_C R173, R77, R52, R56 ;  /* 0x000000344dad723e */ /* 0x000fe20004807038 */
[--C-:B------:R-:W-:Y:S01]  /*4860*/  IMAD.MOV.U32 R52, RZ, RZ, R25.reuse ;  /* 0x000000ffff347224 */ /* 0x100fe200078e0019 */
[----:B------:R-:W-:Y:S01]  /*4870*/  MOV R77, R25 ;  /* 0x00000019004d7202 */ /* 0x000fe20000000f00 */
[----:B------:R-:W2:Y:S01]  /*4880*/  MUFU.EX2 R84, R84 ;  /* 0x0000005400547308 */ /* 0x000ea20000000800 */
[----:B-1----:R-:W-:Y:S01]  /*4890*/  FADD.FTZ R17, R43, R72 ;  /* 0x000000482b117221 */ /* 0x002fe20000010000 */
[--C-:B------:R-:W-:Y:S02]  /*48a0*/  IMAD.MOV.U32 R56, RZ, RZ, R25.reuse ;  /* 0x000000ffff387224 */ /* 0x100fe400078e0019 */
[--C-:B------:R-:W-:Y:S02]  /*48b0*/  IMAD.MOV.U32 R72, RZ, RZ, R25.reuse ;  /* 0x000000ffff487224 */ /* 0x100fe400078e0019 */
[----:B------:R-:W-:Y:S02]  /*48c0*/  IMAD.MOV.U32 R74, RZ, RZ, R25 ;  /* 0x000000ffff4a7224 */ /* 0x000fe400078e0019 */
[----:B------:R1:W3:Y:S01]  /*48d0*/  MUFU.EX2 R81, R66 ;  /* 0x0000004200517308 */ /* 0x0002e20000000800 */
[----:B0-----:R-:W-:Y:S01]  /*48e0*/  FADD.FTZ R22, R64, R79 ;  /* 0x0000004f40167221 */ /* 0x001fe20000010000 */
[----:B------:R-:W-:-:S06]  /*48f0*/  IMAD.MOV.U32 R79, RZ, RZ, R25 ;  /* 0x000000ffff4f7224 */ /* 0x000fcc00078e0019 */
[----:B------:R-:W-:Y:S01]  /*4900*/  MUFU.EX2 R45, R45 ;  /* 0x0000002d002d7308 */ /* 0x000fe20000000800 */
[----:B--2---:R-:W-:Y:S01]  /*4910*/  FADD.FTZ R24, R84, R17 ;  /* 0x0000001154187221 */ /* 0x004fe20000010000 */
[----:B-1----:R-:W-:-:S06]  /*4920*/  IMAD.MOV.U32 R66, RZ, RZ, R25 ;  /* 0x000000ffff427224 */ /* 0x002fcc00078e0019 */
[----:B------:R-:W0:Y:S01]  /*4930*/  MUFU.EX2 R86, R86 ;  /* 0x0000005600567308 */ /* 0x000e220000000800 */
[----:B---3--:R-:W-:-:S07]  /*4940*/  FADD.FTZ R21, R81, R22 ;  /* 0x0000001651157221 */ /* 0x008fce0000010000 */
[----:B------:R-:W1:Y:S08]  /*4950*/  MUFU.EX2 R68, R68 ;  /* 0x0000004400447308 */ /* 0x000e700000000800 */
[----:B------:R2:W3:Y:S01]  /*4960*/  MUFU.EX2 R15, R70 ;  /* 0x00000046000f7308 */ /* 0x0004e20000000800 */
[----:B0-----:R-:W-:Y:S01]  /*4970*/  F2FP.SATFINITE.E4M3.F32.PACK_AB_MERGE_C R23, R86, R45, RZ ;  /* 0x0000002d5617723e */ /* 0x001fe200048070ff */
[----:B------:R-:W-:Y:S01]  /*4980*/  FADD.FTZ R45, R45, R24 ;  /* 0x000000182d2d7221 */ /* 0x000fe20000010000 */
[----:B------:R-:W-:-:S02]  /*4990*/  IMAD.MOV.U32 R24, RZ, RZ, R25 ;  /* 0x000000ffff187224 */ /* 0x000fc400078e0019 */
[----:B------:R-:W-:Y:S01]  /*49a0*/  F2FP.SATFINITE.E4M3.F32.PACK_AB_MERGE_C R174, R84, R43, R23 ;  /* 0x0000002b54ae723e */ /* 0x000fe20004807017 */
[----:B------:R-:W-:Y:S01]  /*49b0*/  FADD.FTZ R86, R86, R45 ;  /* 0x0000002d56567221 */ /* 0x000fe20000010000 */
[----:B------:R-:W-:Y:S01]  /*49c0*/  IMAD.MOV.U32 R43, RZ, RZ, R25 ;  /* 0x000000ffff2b7224 */ /* 0x000fe200078e0019 */
[----:B------:R-:W-:Y:S01]  /*49d0*/  MUFU.EX2 R49, R49 ;  /* 0x0000003100317308 */ /* 0x000fe20000000800 */
[----:B-1----:R-:W-:Y:S01]  /*49e0*/  FADD.FTZ R22, R68, R21 ;  /* 0x0000001544167221 */ /* 0x002fe20000010000 */
[--C-:B------:R-:W-:Y:S01]  /*49f0*/  IMAD.MOV.U32 R45, RZ, RZ, R25.reuse ;  /* 0x000000ffff2d7224 */ /* 0x100fe200078e0019 */
[----:B--2---:R-:W-:Y:S01]  /*4a00*/  MOV R70, R25 ;  /* 0x0000001900467202 */ /* 0x004fe20000000f00 */
[----:B------:R-:W-:-:S04]  /*4a10*/  IMAD.MOV.U32 R84, RZ, RZ, R25 ;  /* 0x000000ffff547224 */ /* 0x000fc800078e0019 */
[----:B------:R-:W0:Y:S01]  /*4a20*/  MUFU.EX2 R94, R94 ;  /* 0x0000005e005e7308 */ /* 0x000e220000000800 */
[C---:B---3--:R-:W-:Y:S01]  /*4a30*/  F2FP.SATFINITE.E4M3.F32.PACK_AB_MERGE_C R68, R15.reuse, R68, RZ ;  /* 0x000000440f44723e */ /* 0x048fe200048070ff */
[----:B------:R-:W-:-:S03]  /*4a40*/  FADD.FTZ R15, R15, R22 ;  /* 0x000000160f0f7221 */ /* 0x000fc60000010000 */
[----:B------:R-:W-:Y:S01]  /*4a50*/  F2FP.SATFINITE.E4M3.F32.PACK_AB_MERGE_C R175, R81, R64, R68 ;  /* 0x0000004051af723e */ /* 0x000fe20004807044 */
[--C-:B------:R-:W-:Y:S02]  /*4a60*/  IMAD.MOV.U32 R64, RZ, RZ, R25.reuse ;  /* 0x000000ffff407224 */ /* 0x100fe400078e0019 */
[----:B------:R-:W1:Y:S01]  /*4a70*/  MUFU.EX2 R47, R47 ;  /* 0x0000002f002f7308 */ /* 0x000e620000000800 */
[--C-:B------:R-:W-:Y:S02]  /*4a80*/  IMAD.MOV.U32 R68, RZ, RZ, R25.reuse ;  /* 0x000000ffff447224 */ /* 0x100fe400078e0019 */
[----:B------:R-:W-:-:S05]  /*4a90*/  IMAD.MOV.U32 R81, RZ, RZ, R25 ;  /* 0x000000ffff517224 */ /* 0x000fca00078e0019 */
        /* <DEDUP_REMOVED lines=11> */
[----:B------:R-:W-:Y:S02]  /*4b50*/  FADD.FTZ R49, R49, R88 ;  /* 0x0000005831317221 */ /* 0x000fe40000010000 */
[----:B------:R-:W0:Y:S01]  /*4b60*/  MUFU.EX2 R13, R136 ;  /* 0x00000088000d7308 */ /* 0x000e220000000800 */
[----:B-1----:R-:W-:Y:S01]  /*4b70*/  FADD.FTZ R7, R19, R6 ;  /* 0x0000000613077221 */ /* 0x002fe20000010000 */
        /* <DEDUP_REMOVED lines=8> */
[----:B------:R-:W-:Y:S02]  /*4c00*/  IMAD.MOV.U32 R82, RZ, RZ, R25 ;  /* 0x000000ffff527224 */ /* 0x000fe400078e0019 */
[----:B------:R-:W0:Y:S08]  /*4c10*/  MUFU.EX2 R51, R51 ;  /* 0x0000003300337308 */ /* 0x000e300000000800 */
[----:B------:R-:W2:Y:S01]  /*4c20*/  MUFU.EX2 R138, R138 ;  /* 0x0000008a008a7308 */ /* 0x000ea20000000800 */
[----:B-1----:R-:W-:-:S07]  /*4c30*/  F2FP.SATFINITE.E4M3.F32.PACK_AB_MERGE_C R11, R102, R53, RZ ;  /* 0x00000035660b723e */ /* 0x002fce00048070ff */
[----:B------:R-:W1:Y:S01]  /*4c40*/  MUFU.EX2 R98, R98 ;  /* 0x0000006200627308 */ /* 0x000e620000000800 */
[----:B0-----:R-:W-:-:S07]  /*4c50*/  FADD.FTZ R7, R51, R94 ;  /* 0x0000005e33077221 */ /* 0x001fce0000010000 */
[----:B------:R-:W0:Y:S01]  /*4c60*/  MUFU.EX2 R17, R140 ;  /* 0x0000008c00117308 */ /* 0x000e220000000800 */
[----:B--2---:R-:W-:-:S07]  /*4c70*/  FADD.FTZ R6, R138, R13 ;  /* 0x0000000d8a067221 */ /* 0x004fce0000010000 */
[----:B------:R-:W2:Y:S01]  /*4c80*/  MUFU.EX2 R142, R142 ;  /* 0x0000008e008e7308 */ /* 0x000ea20000000800 */
[C---:B-1----:R-:W-:Y:S01]  /*4c90*/  F2FP.SATFINITE.E4M3.F32.PACK_AB_MERGE_C R170, R98.reuse, R51, R11 ;  /* 0x0000003362aa723e */ /* 0x042fe2000480700b */
[----:B------:R-:W-:Y:S01]  /*4ca0*/  FADD.FTZ R98, R98, R7 ;  /* 0x0000000762627221 */ /* 0x000fe20000010000 */
[----:B------:R-:W-:-:S03]  /*4cb0*/  IMAD.MOV.U32 R51, RZ, RZ, R25 ;  /* 0x000000ffff337224 */ /* 0x000fc600078e0019 */
[----:B------:R-:W-:Y:S02]  /*4cc0*/  FADD.FTZ R53, R53, R98 ;  /* 0x0000006235357221 */ /* 0x000fe40000010000 */
[----:B------:R-:W1:Y:S01]  /*4cd0*/  MUFU.EX2 R61, R61 ;  /* 0x0000003d003d7308 */ /* 0x000e620000000800 */
[----:B0-----:R-:W-:-:S04]  /*4ce0*/  FADD.FTZ R7, R17, R6 ;  /* 0x0000000611077221 */ /* 0x001fc80000010000 */
[----:B--2---:R-:W-:Y:S01]  /*4cf0*/  FADD.FTZ R6, R142, R7 ;  /* 0x000000078e067221 */ /* 0x004fe20000010000 */
[----:B------:R-:W-:Y:S01]  /*4d00*/  FADD.FTZ R7, R102, R53 ;  /* 0x0000003566077221 */ /* 0x000fe20000010000 */
[--C-:B------:R-:W-:Y:S01]  /*4d10*/  IMAD.MOV.U32 R53, RZ, RZ, R25.reuse ;  /* 0x000000ffff357224 */ /* 0x100fe200078e0019 */
[C---:B-1----:R-:W-:Y:S01]  /*4d20*/  F2FP.SATFINITE.E4M3.F32.PACK_AB_MERGE_C R11, R61.reuse, R142, RZ ;  /* 0x0000008e3d0b723e */ /* 0x042fe200048070ff */
[----:B------:R-:W-:Y:S01]  /*4d30*/  FADD.FTZ R6, R61, R6 ;  /* 0x000000063d067221 */ /* 0x000fe20000010000 */
[----:B------:R-:W-:Y:S02]  /*4d40*/  IMAD.MOV.U32 R61, RZ, RZ, R25 ;  /* 0x000000ffff3d7224 */ /* 0x000fe400078e0019 */
[----:B------:R-:W-:Y:S01]  /*4d50*/  F2FP.SATFINITE.E4M3.F32.PACK_AB_MERGE_C R171, R17, R138, R11 ;  /* 0x0000008a11ab723e */ /* 0x000fe2000480700b */
        /* <DEDUP_REMOVED lines=35> */
[----:B------:R-:W-:Y:S01]  /*4f90*/  UMOV UR47, URZ ;  /* 0x0000003f002f7c82 */ /* 0x000fe20008000000 */
[----:B------:R-:W-:-:S05]  /*4fa0*/  UMOV UR45, URZ ;  /* 0x0000003f002d7c82 */ /* 0x000fca0008000000 */
.L_x_7299:
[----:B------:R-:W-:Y:S01]  /*4fb0*/  ISETP.NE.AND P2, PT, RZ, UR40, PT ;  /* 0x00000028ff007c0c */ /* 0x000fe2000bf45270 */
[----:B------:R-:W-:-:S04]  /*4fc0*/  UISETP.NE.AND UP0, UPT, UR45, 0x1, UPT ;  /* 0x000000012d00788c */ /* 0x000fc8000bf05270 */
[----:B------:R-:W-:-:S04]  /*4fd0*/  USEL UR50, URZ, 0x1, UP0 ;  /* 0x000000013f327887 */ /* 0x000fc80008000000 */
[----:B------:R-:W-:-:S04]  /*4fe0*/  ULOP3.LUT UR50, UR47, UR50, URZ, 0x3c, !UPT ;  /* 0x000000322f327292 */ /* 0x000fc8000f8e3c3f */
[----:B------:R-:W-:Y:S08]  /*4ff0*/  @P2 BRA `(.L_x_7289) ;  /* 0x0000000000382947 */ /* 0x000ff00003800000 */
[----:B------:R-:W-:Y:S05]  /*5000*/  @!P0 BRA `(.L_x_7290) ;  /* 0x0000000000048947 */ /* 0x000fea0003800000 */
[----:B------:R-:W-:Y:S01]  /*5010*/  BPT.TRAP 0x1 ;  /* 0x000000040000795c */ /* 0x000fe20000300000 */
.L_x_7290:
        /* <DEDUP_REMOVED lines=9> */
.L_x_7291:
[----:B-1----:R-:W-:Y:S05]  /*50b0*/  @P1 BRA `(.L_x_7289) ;  /* 0x0000000000081947 */ /* 0x002fea0003800000 */
[----:B------:R-:W1:Y:S02]  /*50c0*/  SYNCS.PHASECHK.TRANS64.TRYWAIT P1, [UR4+0x22830], R3 ;  /* 0x02283003ff0075a7 */ /* 0x000e640008020144 */
[----:B-1----:R-:W-:Y:S05]  /*50d0*/  @!P1 BRA `(.L_x_7292) ;  /* 0x000000b000c89947 */ /* 0x002fea0003800000 */
.L_x_7289:
[----:B01----:R-:W-:Y:S01]  /*50e0*/  IADD3 R3, R2, 0x8, RZ ;  /* 0x0000000802037810 */ /* 0x003fe20007ffe0ff */
        /* <DEDUP_REMOVED lines=38> */
[----:B------:R-:W-:Y:S02]  /*5350*/  WARPGROUP.DEPBAR.LE gsb0, 0x0 ;  /* 0x00008000000079c5 */ /* 0x000fe40000010000 */
        /* <DEDUP_REMOVED lines=98> */
.L_x_7294:
[----:B------:R-:W-:Y:S01]  /*5980*/  ULEA UR4, UR45, UR41, 0x3 ;  /* 0x000000292d047291 */ /* 0x000fe2000f8e183f */
[----:B------:R-:W-:-:S05]  /*5990*/  IMAD.U32 R8, RZ, RZ, UR47 ;  /* 0x0000002fff087e24 */ /* 0x000fca000f8e00ff */
[----:B------:R-:W-:-:S04]  /*59a0*/  SHF.L.U32 R8, R8, 0x1f, RZ ;  /* 0x0000001f08087819 */ /* 0x000fc800000006ff */
[----:B------:R0:W1:Y:S01]  /*59b0*/  SYNCS.PHASECHK.TRANS64.TRYWAIT P1, [UR4+0x22850], R8 ;  /* 0x02285008ff0075a7 */ /* 0x0000620008020144 */
[----:B------:R-:W-:Y:S05]  /*59c0*/  @!P0 BRA `(.L_x_7295) ;  /* 0x0000000000048947 */ /* 0x000fea0003800000 */
[----:B------:R-:W-:Y:S01]  /*59d0*/  BPT.TRAP 0x1 ;  /* 0x000000040000795c */ /* 0x000fe20000300000 */
.L_x_7295:
[----:B-1----:R-:W-:Y:S05]  /*59e0*/  @P1 BRA `(.L_x_7293) ;  /* 0x0000000000081947 */ /* 0x002fea0003800000 */
[----:B------:R-:W1:Y:S02]  /*59f0*/  SYNCS.PHASECHK.TRANS64.TRYWAIT P1, [UR4+0x22850], R8 ;  /* 0x02285008ff0075a7 */ /* 0x000e640008020144 */
[----:B-1----:R-:W-:Y:S05]  /*5a00*/  @!P1 BRA `(.L_x_7296) ;  /* 0x000000a800949947 */ /* 0x002fea0003800000 */
.L_x_7293:
        /* <DEDUP_REMOVED lines=9> */
[----:B------:R-:W-:Y:S01]  /*5aa0*/  QGMMA.64x128x32.F32.E4M3.E4M3 R24, R184, gdesc[UR4], R24, gsb0 ;  /* 0x01e00004b8187df3 */ /* 0x000fe20008000818 */
[----:B------:R-:W-:Y:S01]  /*5ab0*/  UIADD3 UR6, UR4, 0x100, URZ ;  /* 0x0000010004067890 */ /* 0x000fe2000fffe03f */
[----:B------:R-:W-:Y:S01]  /*5ac0*/  UMOV UR7, 0xc0000010 ;  /* 0xc000001000077882 */ /* 0x000fe20000000000 */
[----:B------:R-:W-:Y:S02]  /*5ad0*/  WARPGROUP.DEPBAR.LE gsb0, 0x0 ;  /* 0x00008000000079c5 */ /* 0x000fe40000010000 */
[----:B------:R-:W-:-:S07]  /*5ae0*/  WARPGROUP.ARRIVE ;  /* 0x00000000000079c5 */ /* 0x000fce0000000000 */
        /* <DEDUP_REMOVED lines=8> */
[----:B------:R-:W-:Y:S01]  /*5b70*/  UIADD3 UR4, UR4, 0x400, URZ ;  /* 0x0000040004047890 */ /* 0x000fe2000fffe03f */
[----:B------:R-:W-:Y:S02]  /*5b80*/  WARPGROUP.DEPBAR.LE gsb0, 0x0 ;  /* 0x00008000000079c5 */ /* 0x000fe40000010000 */
[----:B------:R-:W-:-:S06]  /*5b90*/  WARPGROUP.ARRIVE ;  /* 0x00000000000079c5 */ /* 0x000fcc0000000000 */
[----:B------:R-:W-:Y:S01]  /*5ba0*/  QGMMA.64x128x32.F32.E4M3.E4M3 R24, R172, gdesc[UR4], R24, gsb0 ;  /* 0x01e00004ac187df3 */ /* 0x000fe20008000818 */
[----:B------:R-:W-:Y:S01]  /*5bb0*/  UMOV UR6, UR4 ;  /* 0x0000000400067c82 */ /* 0x000fe20008000000 */
[----:B------:R-:W-:Y:S01]  /*5bc0*/  UMOV UR7, 0xc0000010 ;  /* 0xc000001000077882 */ /* 0x000fe20000000000 */
[----:B------:R-:W-:Y:S02]  /*5bd0*/  WARPGROUP.DEPBAR.LE gsb0, 0x0 ;  /* 0x00008000000079c5 */ /* 0x000fe40000010000 */
[----:B------:R-:W-:-:S07]  /*5be0*/  WARPGROUP.ARRIVE ;  /* 0x00000000000079c5 */ /* 0x000fce0000000000 */
[----:B------:R-:W-:Y:S03]  /*5bf0*/  QGMMA.64x128x32.F32.E4M3.E4M3 R24, R168, gdesc[UR4], R24, gsb0 ;  /* 0x01e00004a8187df3 */ /* 0x000fe60008000818 */
[----:B------:R-:W-:Y:S02]  /*5c00*/  WARPGROUP.DEPBAR.LE gsb0, 0x0 ;  /* 0x00008000000079c5 */ /* 0x000fe40000010000 */
[----:B------:R0:W-:Y:S06]  /*5c10*/  BAR.ARV R8, 0x100 ;  /* 0x000400080000751d */ /* 0x0001ec0000002000 */
[----:B------:R-:W-:Y:S05]  /*5c20*/  @!P0 BRA `(.L_x_7297) ;  /* 0x0000000000048947 */ /* 0x000fea0003800000 */
[----:B------:R-:W-:Y:S01]  /*5c30*/  BPT.TRAP 0x1 ;  /* 0x000000040000795c */ /* 0x000fe20000300000 */
.L_x_7297:
        /* <DEDUP_REMOVED lines=91> */
[----:B------:R-:W-:Y:S01]  /*61f0*/  FMUL.FTZ R94, R0, R95 ;  /* 0x0000005f005e7220 */ /* 0x000fe20000410000 */
[----:B------:R-:W-:-:S02]  /*6200*/  R2UR UR4, R3 ;  /* 0x00000000030472ca */ /* 0x000fc400000e0000 */
[----:B------:R-:W3:Y:S01]  /*6210*/  MUFU.TANH R164, R164 ;  /* 0x000000a400a47308 */ /* 0x000ee20000002400 */
[----:B-1----:R-:W-:-:S07]  /*6220*/  FMNMX.FTZ R9, R158, R9, !PT ;  /* 0x000000099e097209 */ /* 0x002fce0007810000 */
[----:B------:R-:W1:Y:S01]  /*6230*/  MUFU.TANH R162, R162 ;  /* 0x000000a200a27308 */ /* 0x000e620000002400 */
[----:B--2---:R-:W-:Y:S02]  /*6240*/  FMNMX.FTZ R15, R160, R15, !PT ;  /* 0x0000000fa00f7209 */ /* 0x004fe40007810000 */
[----:B------:R-:W-:-:S04]  /*6250*/  ULEA UR4, UR4, UR41, 0x3 ;  /* 0x0000002904047291 */ /* 0x000fc8000f8e183f */
[----:B------:R-:W-:Y:S01]  /*6260*/  UIADD3 UR4, UR4, 0x22840, URZ ;  /* 0x0002284004047890 */ /* 0x000fe2000fffe03f */
[----:B------:R-:W2:Y:S01]  /*6270*/  MUFU.TANH R168, R168 ;  /* 0x000000a800a87308 */ /* 0x000ea20000002400 */
[----:B---3--:R-:W-:Y:S02]  /*6280*/  FMNMX.FTZ R9, R164, R9, !PT ;  /* 0x00000009a4097209 */ /* 0x008fe40007810000 */
[----:B------:R-:W-:-:S05]  /*6290*/  UPRMT UR4, UR43, 0x654, UR4 ;  /* 0x000006542b047896 */ /* 0x000fca0008000004 */
[----:B------:R-:W3:Y:S01]  /*62a0*/  MUFU.TANH R166, R166 ;  /* 0x000000a600a67308 */ /* 0x000ee20000002400 */
[----:B-1----:R-:W-:-:S03]  /*62b0*/  FMNMX.FTZ R15, R162, R15, !PT ;  /* 0x0000000fa20f7209 */ /* 0x002fc60007810000 */
[----:B------:R-:W-:Y:S04]  /*62c0*/  SYNCS.ARRIVE.TRANS64.RED.A1T0 RZ, [UR4], RZ ;  /* 0x000000ffffff79a7 */ /* 0x000fe80008100404 */
        /* <DEDUP_REMOVED lines=55> */
[----:B--2---:R-:W-:Y:S01]  /*6640*/  FMNMX.FTZ R17, R126, R15, !PT ;  /* 0x0000000f7e117209 */ /* 0x004fe20007810000 */
[C---:B------:R-:W-:Y:S01]  /*6650*/  FMUL.FTZ R15, R0.reuse, R96 ;  /* 0x00000060000f7220 */ /* 0x040fe20000410000 */
[C---:B------:R-:W-:Y:S01]  /*6660*/  FMUL.FTZ R96, R0.reuse, R98 ;  /* 0x0000006200607220 */ /* 0x040fe20000410000 */
[----:B------:R-:W-:-:S04]  /*6670*/  FMUL.FTZ R98, R0, R99 ;  /* 0x0000006300627220 */ /* 0x000fc80000410000 */
        /* <DEDUP_REMOVED lines=33> */
[C---:B------:R-:W-:Y:S01]  /*6890*/  FMUL.FTZ R19, R0.reuse, R100 ;  /* 0x0000006400137220 */ /* 0x040fe20000410000 */
[C---:B------:R-:W-:Y:S01]  /*68a0*/  FMUL.FTZ R100, R0.reuse, R102 ;  /* 0x0000006600647220 */ /* 0x040fe20000410000 */
[----:B------:R-:W-:-:S04]  /*68b0*/  FMUL.FTZ R102, R0, R103 ;  /* 0x0000006700667220 */ /* 0x000fc80000410000 */
        /* <DEDUP_REMOVED lines=21> */
[----:B------:R-:W0:Y:S01]  /*6a10*/  MUFU.TANH R228, R228 ;  /* 0x000000e400e47308 */ /* 0x000e220000002400 */
[----:B--2---:R-:W-:-:S07]  /*6a20*/  FMNMX.FTZ R9, R226, R9, !PT ;  /* 0x00000009e2097209 */ /* 0x004fce0007810000 */
[----:B------:R-:W1:Y:S01]  /*6a30*/  MUFU.TANH R92, R92 ;  /* 0x0000005c005c7308 */ /* 0x000e620000002400 */
[----:B---3--:R-:W-:-:S07]  /*6a40*/  FMNMX.FTZ R23, R90, R23, !PT ;  /* 0x000000175a177209 */ /* 0x008fce0007810000 */
[----:B------:R-:W2:Y:S01]  /*6a50*/  MUFU.TANH R15, R15 ;  /* 0x0000000f000f7308 */ /* 0x000ea20000002400 */
[----:B0-----:R-:W-:Y:S02]  /*6a60*/  FMNMX.FTZ R8, R228, R9, !PT ;  /* 0x00000009e4087209 */ /* 0x001fe40007810000 */
[----:B------:R-:W0:Y:S05]  /*6a70*/  LDC R9, c[0x0][0x988] ;  /* 0x00026200ff097b82 */ /* 0x000e2a0000000800 */
        /* <DEDUP_REMOVED lines=15> */
[----:B--2---:R-:W-:-:S05]  /*6b70*/  FMNMX.FTZ R89, R21, R8, !PT ;  /* 0x0000000815597209 */ /* 0x004fca0007810000 */
[----:B------:R-:W2:Y:S01]  /*6b80*/  SHFL.BFLY PT, R8, R89, 0x2, 0x1f ;  /* 0x0c401f0059087f89 */ /* 0x000ea200000e0000 */
[----:B---3--:R-:W-:-:S04]  /*6b90*/  FMNMX.FTZ R23, R100, R23, !PT ;  /* 0x0000001764177209 */ /* 0x008fc80007810000 */
[----:B-1----:R-:W-:-:S05]  /*6ba0*/  FMNMX.FTZ R23, R102, R23, !PT ;  /* 0x0000001766177209 */ /* 0x002fca0007810000 */
[----:B------:R-:W1:Y:S01]  /*6bb0*/  SHFL.BFLY PT, R10, R23, 0x2, 0x1f ;  /* 0x0c401f00170a7f89 */ /* 0x000e6200000e0000 */
[----:B--2---:R-:W-:-:S05]  /*6bc0*/  FMNMX.FTZ R91, R89, R8, !PT ;  /* 0x00000008595b7209 */ /* 0x004fca0007810000 */
[----:B------:R-:W2:Y:S01]  /*6bd0*/  SHFL.BFLY PT, R8, R91, 0x1, 0x1f ;  /* 0x0c201f005b087f89 */ /* 0x000ea200000e0000 */
[----:B-1----:R-:W-:-:S05]  /*6be0*/  FMNMX.FTZ R93, R23, R10, !PT ;  /* 0x0000000a175d7209 */ /* 0x002fca0007810000 */
[----:B------:R-:W1:Y:S01]  /*6bf0*/  SHFL.BFLY PT, R10, R93, 0x1, 0x1f ;  /* 0x0c201f005d0a7f89 */ /* 0x000e6200000e0000 */
[----:B--2---:R-:W-:-:S05]  /*6c00*/  FMNMX.FTZ R8, R91, R8, !PT ;  /* 0x000000085b087209 */ /* 0x004fca0007810000 */
[C---:B0-----:R-:W-:Y:S01]  /*6c10*/  FFMA.FTZ R103, R8.reuse, R9, -8 ;  /* 0xc100000008677423 */ /* 0x041fe20000010009 */
[----:B------:R-:W-:-:S03]  /*6c20*/  FADD.FTZ R176, -R8, R11 ;  /* 0x0000000b08b07221 */ /* 0x000fc60000010100 */
[-CC-:B------:R-:W-:Y:S01]  /*6c30*/  FFMA.FTZ R105, R194, R9.reuse, -R103.reuse ;  /* 0x00000009c2697223 */ /* 0x180fe20000010867 */
[----:B------:R-:W-:-:S01]  /*6c40*/  FFMA.FTZ R194, R17, R9, -R103 ;  /* 0x0000000911c27223 */ /* 0x000fc20000010867 */
[-CC-:B------:R-:W-:Y:S01]  /*6c50*/  FFMA.FTZ R17, R19, R9.reuse, -R103.reuse ;  /* 0x0000000913117223 */ /* 0x180fe20000010867 */
[-C--:B------:R-:W-:Y:S01]  /*6c60*/  FMUL.FTZ R176, R176, R9.reuse ;  /* 0x00000009b0b07220 */ /* 0x080fe20000410000 */
[-CC-:B------:R-:W-:Y:S01]  /*6c70*/  FFMA.FTZ R23, R22, R9.reuse, -R103.reuse ;  /* 0x0000000916177223 */ /* 0x180fe20000010867 */
[----:B------:R-:W-:-:S01]  /*6c80*/  FFMA.FTZ R89, R158, R9, -R103 ;  /* 0x000000099e597223 */ /* 0x000fc20000010867 */
[-CC-:B------:R-:W-:Y:S01]  /*6c90*/  FFMA.FTZ R22, R164, R9.reuse, -R103.reuse ;  /* 0x00000009a4167223 */ /* 0x180fe20000010867 */
[----:B-1----:R-:W-:Y:S01]  /*6ca0*/  FMNMX.FTZ R10, R93, R10, !PT ;  /* 0x0000000a5d0a7209 */ /* 0x002fe20007810000 */
[-CC-:B------:R-:W-:Y:S01]  /*6cb0*/  FFMA.FTZ R91, R168, R9.reuse, -R103.reuse ;  /* 0x00000009a85b7223 */ /* 0x180fe20000010867 */
[----:B------:R-:W-:Y:S01]  /*6cc0*/  MUFU.EX2 R176, R176 ;  /* 0x000000b000b07308 */ /* 0x000fe20000000800 */
[----:B------:R-:W-:-:S01]  /*6cd0*/  FFMA.FTZ R93, R172, R9, -R103 ;  /* 0x00000009ac5d7223 */ /* 0x000fc20000010867 */
[----:B------:R-:W-:Y:S01]  /*6ce0*/  FFMA.FTZ R95, R178, R9, -R103 ;  /* 0x00000009b25f7223 */ /* 0x000fe20000010867 */
[----:B------:R-:W-:-:S01]  /*6cf0*/  FADD.FTZ R11, -R10, R13 ;  /* 0x0000000d0a0b7221 */ /* 0x000fc20000010100 */
[-C--:B------:R-:W-:Y:S01]  /*6d00*/  FFMA.FTZ R19, R10, R9.reuse, -8 ;  /* 0xc10000000a137423 */ /* 0x080fe20000010009 */
[----:B------:R-:W-:-:S01]  /*6d10*/  FFMA.FTZ R13, R12, R9, -R103 ;  /* 0x000000090c0d7223 */ /* 0x000fc20000010867 */
[-CC-:B------:R-:W-:Y:S01]  /*6d20*/  FFMA.FTZ R12, R14, R9.reuse, -R103.reuse ;  /* 0x000000090e0c7223 */ /* 0x180fe20000010867 */
[----:B------:R-:W-:-:S01]  /*6d30*/  FFMA.FTZ R14, R20, R9, -R103 ;  /* 0x00000009140e7223 */ /* 0x000fc20000010867 */
[-C--:B------:R-:W-:Y:S01]  /*6d40*/  FMUL.FTZ R11, R11, R9.reuse ;  /* 0x000000090b0b7220 */ /* 0x080fe20000410000 */
[----:B------:R-:W-:-:S01]  /*6d50*/  FFMA.FTZ R20, R156, R9, -R103 ;  /* 0x000000099c147223 */ /* 0x000fc20000010867 */
[-C--:B------:R-:W-:Y:S01]  /*6d60*/  FFMA.FTZ R16, R16, R9.reuse, -R19 ;  /* 0x0000000910107223 */ /* 0x080fe20000010813 */
[----:B------:R-:W-:-:S01]  /*6d70*/  FFMA.FTZ R156, R174, R9, -R103 ;  /* 0x00000009ae9c7223 */ /* 0x000fc20000010867 */
[-CC-:B------:R-:W-:Y:S01]  /*6d80*/  FFMA.FTZ R174, R196, R9.reuse, -R103.reuse ;  /* 0x00000009c4ae7223 */ /* 0x180fe20000010867 */
[----:B------:R-:W-:-:S01]  /*6d90*/  FFMA.FTZ R196, R21, R9, -R103 ;  /* 0x0000000915c47223 */ /* 0x000fc20000010867 */
[-CC-:B------:R-:W-:Y:S01]  /*6da0*/  FFMA.FTZ R21, R18, R9.reuse, -R19.reuse ;  /* 0x0000000912157223 */ /* 0x180fe20000010813 */
[----:B------:R-:W0:Y:S01]  /*6db0*/  MUFU.EX2 R13, R13 ;  /* 0x0000000d000d7308 */ /* 0x000e220000000800 */
[----:B------:R-:W-:-:S01]  /*6dc0*/  FFMA.FTZ R18, R152, R9, -R19 ;  /* 0x0000000998127223 */ /* 0x000fc20000010813 */
[-CC-:B------:R-:W-:Y:S01]  /*6dd0*/  FFMA.FTZ R158, R180, R9.reuse, -R103.reuse ;  /* 0x00000009b49e7223 */ /* 0x180fe20000010867 */
[----:B------:R-:W-:-:S01]  /*6de0*/  FFMA.FTZ R97, R182, R9, -R103 ;  /* 0x00000009b6617223 */ /* 0x000fc20000010867 */
[-CC-:B------:R-:W-:Y:S01]  /*6df0*/  FFMA.FTZ R164, R184, R9.reuse, -R103.reuse ;  /* 0x00000009b8a47223 */ /* 0x180fe20000010867 */
[----:B------:R-:W-:-:S01]  /*6e00*/  FFMA.FTZ R99, R186, R9, -R103 ;  /* 0x00000009ba637223 */ /* 0x000fc20000010867 */
[-CC-:B------:R-:W-:Y:S01]  /*6e10*/  FFMA.FTZ R168, R188, R9.reuse, -R103.reuse ;  /* 0x00000009bca87223 */ /* 0x180fe20000010867 */
[----:B------:R-:W-:-:S01]  /*6e20*/  FFMA.FTZ R101, R190, R9, -R103 ;  /* 0x00000009be657223 */ /* 0x000fc20000010867 */
[----:B------:R-:W-:Y:S01]  /*6e30*/  MUFU.EX2 R11, R11 ;  /* 0x0000000b000b7308 */ /* 0x000fe20000000800 */
[----:B------:R-:W-:-:S01]  /*6e40*/  FFMA.FTZ R172, R192, R9, -R103 ;  /* 0x00000009c0ac7223 */ /* 0x000fc20000010867 */
[-CC-:B------:R-:W-:Y:S01]  /*6e50*/  FFMA.FTZ R107, R198, R9.reuse, -R103.reuse ;  /* 0x00000009c66b7223 */ /* 0x180fe20000010867 */
[----:B------:R-:W-:-:S01]  /*6e60*/  FFMA.FTZ R178, R200, R9, -R103 ;  /* 0x00000009c8b27223 */ /* 0x000fc20000010867 */
[-CC-:B------:R-:W-:Y:S01]  /*6e70*/  FFMA.FTZ R109, R202, R9.reuse, -R103.reuse ;  /* 0x00000009ca6d7223 */ /* 0x180fe20000010867 */
[----:B------:R-:W-:-:S01]  /*6e80*/  FFMA.FTZ R180, R204, R9, -R103 ;  /* 0x00000009ccb47223 */ /* 0x000fc20000010867 */
[-CC-:B------:R-:W-:Y:S01]  /*6e90*/  FFMA.FTZ R111, R206, R9.reuse, -R103.reuse ;  /* 0x00000009ce6f7223 */ /* 0x180fe20000010867 */
[----:B------:R-:W-:-:S01]  /*6ea0*/  FFMA.FTZ R182, R208, R9, -R103 ;  /* 0x00000009d0b67223 */ /* 0x000fc20000010867 */
[----:B------:R-:W1:Y:S01]  /*6eb0*/  MUFU.EX2 R16, R16 ;  /* 0x0000001000107308 */ /* 0x000e620000000800 */
[----:B------:R-:W-:-:S01]  /*6ec0*/  FFMA.FTZ R113, R210, R9, -R103 ;  /* 0x00000009d2717223 */ /* 0x000fc20000010867 */
[-CC-:B------:R-:W-:Y:S01]  /*6ed0*/  FFMA.FTZ R184, R212, R9.reuse, -R103.reuse ;  /* 0x00000009d4b87223 */ /* 0x180fe20000010867 */
[----:B------:R-:W-:-:S01]  /*6ee0*/  FFMA.FTZ R115, R214, R9, -R103 ;  /* 0x00000009d6737223 */ /* 0x000fc20000010867 */
[-CC-:B------:R-:W-:Y:S01]  /*6ef0*/  FFMA.FTZ R186, R216, R9.reuse, -R103.reuse ;  /* 0x00000009d8ba7223 */ /* 0x180fe20000010867 */
[----:B------:R-:W-:-:S01]  /*6f00*/  FFMA.FTZ R117, R218, R9, -R103 ;  /* 0x00000009da757223 */ /* 0x000fc20000010867 */
[-CC-:B------:R-:W-:Y:S01]  /*6f10*/  FFMA.FTZ R188, R220, R9.reuse, -R103.reuse ;  /* 0x00000009dcbc7223 */ /* 0x180fe20000010867 */
[----:B------:R-:W-:-:S01]  /*6f20*/  FFMA.FTZ R119, R222, R9, -R103 ;  /* 0x00000009de777223 */ /* 0x000fc20000010867 */
[----:B------:R-:W2:Y:S01]  /*6f30*/  MUFU.EX2 R12, R12 ;  /* 0x0000000c000c7308 */ /* 0x000ea20000000800 */
[----:B------:R-:W-:-:S01]  /*6f40*/  FFMA.FTZ R190, R224, R9, -R103 ;  /* 0x00000009e0be7223 */ /* 0x000fc20000010867 */
[-CC-:B------:R-:W-:Y:S01]  /*6f50*/  FFMA.FTZ R121, R226, R9.reuse, -R103.reuse ;  /* 0x00000009e2797223 */ /* 0x180fe20000010867 */
[----:B------:R-:W-:-:S01]  /*6f60*/  FFMA.FTZ R192, R228, R9, -R103 ;  /* 0x00000009e4c07223 */ /* 0x000fc20000010867 */
[-C--:B------:R-:W-:Y:S01]  /*6f70*/  FFMA.FTZ R15, R15, R9.reuse, -R103 ;  /* 0x000000090f0f7223 */ /* 0x080fe20000010867 */
[----:B------:R-:W-:-:S01]  /*6f80*/  FFMA.FTZ R103, R154, R9, -R19 ;  /* 0x000000099a677223 */ /* 0x000fc20000010813 */
[-CC-:B------:R-:W-:Y:S01]  /*6f90*/  FFMA.FTZ R123, R160, R9.reuse, -R19.reuse ;  /* 0x00000009a07b7223 */ /* 0x180fe20000010813 */
[----:B------:R-:W-:-:S01]  /*6fa0*/  FFMA.FTZ R152, R162, R9, -R19 ;  /* 0x00000009a2987223 */ /* 0x000fc20000010813 */
[----:B------:R-:W3:Y:S01]  /*6fb0*/  MUFU.EX2 R21, R21 ;  /* 0x0000001500157308 */ /* 0x000ee20000000800 */
[----:B0-----:R-:W-:-:S01]  /*6fc0*/  FFMA.FTZ R7, R176, R7, R13 ;  /* 0x00000007b0077223 */ /* 0x001fc2000001000d */
[----:B-1----:R-:W-:Y:S01]  /*6fd0*/  FFMA.FTZ R6, R11, R6, R16 ;  /* 0x000000060b067223 */ /* 0x002fe20000010010 */
[----:B------:R-:W-:-:S01]  /*6fe0*/  FFMA.FTZ R125, R166, R9, -R19 ;  /* 0x00000009a67d7223 */ /* 0x000fc20000010813 */
[-CC-:B------:R-:W-:Y:S01]  /*6ff0*/  FFMA.FTZ R154, R170, R9.reuse, -R19.reuse ;  /* 0x00000009aa9a7223 */ /* 0x180fe20000010813 */
[----:B------:R-:W-:-:S01]  /*7000*/  FFMA.FTZ R135, R122, R9, -R19 ;  /* 0x000000097a877223 */ /* 0x000fc20000010813 */
[-CC-:B------:R-:W-:Y:S01]  /*7010*/  FFMA.FTZ R122, R124, R9.reuse, -R19.reuse ;  /* 0x000000097c7a7223 */ /* 0x180fe20000010813 */
[----:B------:R-:W-:-:S01]  /*7020*/  FFMA.FTZ R124, R128, R9, -R19 ;  /* 0x00000009807c7223 */ /* 0x000fc20000010813 */
[----:B------:R-:W0:Y:S01]  /*7030*/  MUFU.EX2 R14, R14 ;  /* 0x0000000e000e7308 */ /* 0x000e220000000800 */
[----:B--2---:R-:W-:-:S01]  /*7040*/  FADD.FTZ R7, R12, R7 ;  /* 0x000000070c077221 */ /* 0x004fc20000010000 */
[-CC-:B------:R-:W-:Y:S01]  /*7050*/  FFMA.FTZ R127, R136, R9.reuse, -R19.reuse ;  /* 0x00000009887f7223 */ /* 0x180fe20000010813 */
[----:B------:R-:W-:-:S01]  /*7060*/  FFMA.FTZ R136, R138, R9, -R19 ;  /* 0x000000098a887223 */ /* 0x000fc20000010813 */
[-CC-:B------:R-:W-:Y:S01]  /*7070*/  FFMA.FTZ R129, R140, R9.reuse, -R19.reuse ;  /* 0x000000098c817223 */ /* 0x180fe20000010813 */
[----:B------:R-:W-:-:S01]  /*7080*/  FFMA.FTZ R138, R142, R9, -R19 ;  /* 0x000000098e8a7223 */ /* 0x000fc20000010813 */
[-CC-:B------:R-:W-:Y:S01]  /*7090*/  FFMA.FTZ R131, R144, R9.reuse, -R19.reuse ;  /* 0x0000000990837223 */ /* 0x180fe20000010813 */
[----:B------:R-:W-:-:S01]  /*70a0*/  FFMA.FTZ R140, R146, R9, -R19 ;  /* 0x00000009928c7223 */ /* 0x000fc20000010813 */
[----:B------:R-:W1:Y:S01]  /*70b0*/  MUFU.EX2 R18, R18 ;  /* 0x0000001200127308 */ /* 0x000e620000000800 */
[----:B---3--:R-:W-:-:S01]  /*70c0*/  FADD.FTZ R143, R21, R6 ;  /* 0x00000006158f7221 */ /* 0x008fc20000010000 */
[-CC-:B------:R-:W-:Y:S01]  /*70d0*/  FFMA.FTZ R133, R148, R9.reuse, -R19.reuse ;  /* 0x0000000994857223 */ /* 0x180fe20000010813 */
[----:B------:R-:W-:-:S01]  /*70e0*/  FFMA.FTZ R142, R150, R9, -R19 ;  /* 0x00000009968e7223 */ /* 0x000fc20000010813 */
[-CC-:B------:R-:W-:Y:S01]  /*70f0*/  FFMA.FTZ R120, R120, R9.reuse, -R19.reuse ;  /* 0x0000000978787223 */ /* 0x180fe20000010813 */
[----:B------:R-:W-:-:S01]  /*7100*/  FFMA.FTZ R137, R126, R9, -R19 ;  /* 0x000000097e897223 */ /* 0x000fc20000010813 */
[-CC-:B------:R-:W-:Y:S01]  /*7110*/  FFMA.FTZ R139, R130, R9.reuse, -R19.reuse ;  /* 0x00000009828b7223 */ /* 0x180fe20000010813 */
[----:B------:R-:W-:-:S01]  /*7120*/  FFMA.FTZ R126, R132, R9, -R19 ;  /* 0x00000009847e7223 */ /* 0x000fc20000010813 */
[----:B------:R-:W2:Y:S01]  /*7130*/  MUFU.EX2 R23, R23 ;  /* 0x0000001700177308 */ /* 0x000ea20000000800 */
[----:B0-----:R-:W-:-:S01]  /*7140*/  FADD.FTZ R6, R14, R7 ;  /* 0x000000070e067221 */ /* 0x001fc20000010000 */
[-CC-:B------:R-:W-:Y:S01]  /*7150*/  FFMA.FTZ R141, R134, R9.reuse, -R19.reuse ;  /* 0x00000009868d7223 */ /* 0x180fe20000010813 */
[----:B------:R-:W-:-:S01]  /*7160*/  FFMA.FTZ R104, R104, R9, -R19 ;  /* 0x0000000968687223 */ /* 0x000fc20000010813 */
[-CC-:B------:R-:W-:Y:S01]  /*7170*/  FFMA.FTZ R151, R118, R9.reuse, -R19.reuse ;  /* 0x0000000976977223 */ /* 0x180fe20000010813 */
[----:B------:R-:W-:-:S01]  /*7180*/  FFMA.FTZ R88, R88, R9, -R19 ;  /* 0x0000000958587223 */ /* 0x000fc20000010813 */
[-CC-:B------:R-:W-:Y:S01]  /*7190*/  FFMA.FTZ R92, R92, R9.reuse, -R19.reuse ;  /* 0x000000095c5c7223 */ /* 0x180fe20000010813 */
[----:B------:R-:W-:-:S01]  /*71a0*/  FFMA.FTZ R94, R94, R9, -R19 ;  /* 0x000000095e5e7223 */ /* 0x000fc20000010813 */
[----:B------:R-:W0:Y:S01]  /*71b0*/  MUFU.EX2 R103, R103 ;  /* 0x0000006700677308 */ /* 0x000e220000000800 */
[----:B-1----:R-:W-:-:S01]  /*71c0*/  FADD.FTZ R128, R18, R143 ;  /* 0x0000008f12807221 */ /* 0x002fc20000010000 */
[-CC-:B------:R-:W-:Y:S01]  /*71d0*/  FFMA.FTZ R143, R106, R9.reuse, -R19.reuse ;  /* 0x000000096a8f7223 */ /* 0x180fe20000010813 */
[----:B------:R-:W-:-:S01]  /*71e0*/  FFMA.FTZ R96, R96, R9, -R19 ;  /* 0x0000000960607223 */ /* 0x000fc20000010813 */
[-CC-:B------:R-:W-:Y:S01]  /*71f0*/  FFMA.FTZ R98, R98, R9.reuse, -R19.reuse ;  /* 0x0000000962627223 */ /* 0x180fe20000010813 */
[----:B------:R-:W-:-:S03]  /*7200*/  FFMA.FTZ R100, R100, R9, -R19 ;  /* 0x0000000964647223 */ /* 0x000fc60000010813 */
        /* <DEDUP_REMOVED lines=18> */
[----:B------:R-:W-:-:S06]  /*7330*/  FFMA.FTZ R106, R108, R9, -R19 ;  /* 0x000000096c6a7223 */ /* 0x000fcc0000010813 */
        /* <DEDUP_REMOVED lines=10> */
[----:B------:R-:W-:-:S06]  /*73e0*/  FFMA.FTZ R145, R110, R9, -R19 ;  /* 0x000000096e917223 */ /* 0x000fcc0000010813 */
[----:B------:R-:W0:Y:S01]  /*73f0*/  MUFU.EX2 R158, R158 ;  /* 0x0000009e009e7308 */ /* 0x000e220000000800 */
[----:B-1----:R-:W-:-:S07]  /*7400*/  FADD.FTZ R7, R95, R6 ;  /* 0x000000065f077221 */ /* 0x002fce0000010000 */
[----:B------:R-:W1:Y:S01]  /*7410*/  MUFU.EX2 R138, R138 ;  /* 0x0000008a008a7308 */ /* 0x000e620000000800 */
[----:B--2---:R-:W-:-:S01]  /*7420*/  FADD.FTZ R147, R129, R108 ;  /* 0x0000006c81937221 */ /* 0x004fc20000010000 */
[----:B------:R-:W-:-:S06]  /*7430*/  FFMA.FTZ R108, R112, R9, -R19 ;  /* 0x00000009706c7223 */ /* 0x000fcc0000010813 */
        /* <DEDUP_REMOVED lines=44> */
[-CC-:B------:R-:W-:Y:S01]  /*7700*/  FFMA.FTZ R149, R90, R9.reuse, -R19.reuse ;  /* 0x000000095a957223 */ /* 0x180fe20000010813 */
[----:B------:R-:W-:-:S05]  /*7710*/  FFMA.FTZ R19, R102, R9, -R19 ;  /* 0x0000000966137223 */ /* 0x000fca0000010813 */
        /* <DEDUP_REMOVED lines=74> */
.L_x_7298:
        /* <DEDUP_REMOVED lines=15> */
[----:B------:R-:W-:Y:S01]  /*7cb0*/  F2FP.SATFINITE.E4M3.F32.PACK_AB_MERGE_C R99, R164, R97, R99 ;  /* 0x00000061a463723e */ /* 0x000fe20004807063 */
[-C--:B------:R-:W-:Y:S01]  /*7cc0*/  FMUL.FTZ R28, R28, R176.reuse ;  /* 0x000000b01c1c7220 */ /* 0x080fe20000410000 */
[----:B------:R-:W-:Y:S01]  /*7cd0*/  F2FP.SATFINITE.E4M3.F32.PACK_AB_MERGE_C R105, R172, R101, R105 ;  /* 0x00000065ac69723e */ /* 0x000fe20004807069 */
[----:B------:R-:W-:Y:S01]  /*7ce0*/  FMUL.FTZ R29, R29, R176 ;  /* 0x000000b01d1d7220 */ /* 0x000fe20000410000 */
        /* <DEDUP_REMOVED lines=28> */
[----:B------:R-:W-:Y:S01]  /*7eb0*/  F2FP.SATFINITE.E4M3.F32.PACK_AB_MERGE_C R22, R89, R20, R22 ;  /* 0x000000145916723e */ /* 0x000fe20004807016 */
[-C--:B------:R-:W-:Y:S01]  /*7ec0*/  FMUL.FTZ R57, R57, R176.reuse ;  /* 0x000000b039397220 */ /* 0x080fe20000410000 */
[----:B------:R-:W-:Y:S01]  /*7ed0*/  R2UR UR45, R3 ;  /* 0x00000000032d72ca */ /* 0x000fe200000e0000 */
        /* <DEDUP_REMOVED lines=67> */
[----:B------:R-:W-:Y:S01]  /*8310*/  MOV R186, R22 ;  /* 0x0000001600ba7202 */ /* 0x000fe20000000f00 */
[----:B------:R-:W-:Y:S06]  /*8320*/  @P1 BRA `(.L_x_7299) ;  /* 0xffffffcc00201947 */ /* 0x000fec000383ffff */
.L_x_7288:
[----:B------:R-:W-:Y:S06]  /*8330*/  BAR.ARV 0x8, 0x180 ;  /* 0x0206000000007b1d */ /* 0x000fec0000002000 */
[----:B------:R-:W-:Y:S05]  /*8340*/  @!P0 BRA `(.L_x_7300) ;  /* 0x0000000000048947 */ /* 0x000fea0003800000 */
[----:B------:R-:W-:Y:S01]  /*8350*/  BPT.TRAP 0x1 ;  /* 0x000000040000795c */ /* 0x000fe20000300000 */
.L_x_7300:
[----:B------:R-:W-:Y:S01]  /*8360*/  R2UR UR9, R3 ;  /* 0x00000000030972ca */ /* 0x000fe200000e0000 */
[----:B------:R-:W-:-:S05]  /*8370*/  IMAD.U32 R0, RZ, RZ, UR50 ;  /* 0x00000032ff007e24 */ /* 0x000fca000f8e00ff */
[----:B------:R-:W-:-:S07]  /*8380*/  SHF.L.U32 R0, R0, 0x1f, RZ ;  /* 0x0000001f00007819 */ /* 0x000fce00000006ff */
[----:B------:R-:W-:-:S09]  /*8390*/  ULEA UR9, UR9, UR41, 0x3 ;  /* 0x0000002909097291 */ /* 0x000fd2000f8e183f */
[----:B------:R0:W1:Y:S01]  /*83a0*/  SYNCS.PHASECHK.TRANS64.TRYWAIT P1, [UR9+0x22850], R0 ;  /* 0x02285000ff0075a7 */ /* 0x0000620008020149 */
[----:B------:R-:W-:Y:S05]  /*83b0*/  @!P0 BRA `(.L_x_7301) ;  /* 0x0000000000048947 */ /* 0x000fea0003800000 */
[----:B------:R-:W-:Y:S01]  /*83c0*/  BPT.TRAP 0x1 ;  /* 0x000000040000795c */ /* 0x000fe20000300000 */
.L_x_7301:
[----:B-1----:R-:W-:Y:S05]  /*83d0*/  @P1 BRA `(.L_x_7302) ;  /* 0x0000000000081947 */ /* 0x002fea0003800000 */
[----:B------:R-:W1:Y:S02]  /*83e0*/  SYNCS.PHASECHK.TRANS64.TRYWAIT P1, [UR9+0x22850], R0 ;  /* 0x02285000ff0075a7 */ /* 0x000e640008020149 */
[----:B-1----:R-:W-:Y:S05]  /*83f0*/  @!P1 BRA `(.L_x_7303) ;  /* 0x0000008000309947 */ /* 0x002fea0003800000 */
.L_x_7302:
        /* <DEDUP_REMOVED lines=15> */
[----:B------:R-:W-:Y:S01]  /*84f0*/  QGMMA.64x128x32.F32.E4M3.E4M3 R24, R184, gdesc[UR4], R24, gsb0 ;  /* 0x01e00004b8187df3 */ /* 0x000fe20008000818 */
[----:B------:R-:W-:Y:S01]  /*8500*/  UMOV UR7, 0xc0000010 ;  /* 0xc000001000077882 */ /* 0x000fe20000000000 */
[----:B------:R-:W-:Y:S01]  /*8510*/  UMOV UR6, UR4 ;  /* 0x0000000400067c82 */ /* 0x000fe20008000000 */
[----:B------:R-:W-:Y:S02]  /*8520*/  @UP0 ULDC.64 UR12, c[0x0][0x9c8] ;  /* 0x00027200000c0ab9 */ /* 0x000fe40000000a00 */
[----:B------:R-:W-:Y:S01]  /*8530*/  @UP0 UIMAD.WIDE.U32 UR4, UR37, UR12, URZ ;  /* 0x0000000c250402a5 */ /* 0x000fe2000f8e003f */
[----:B------:R-:W-:Y:S02]  /*8540*/  WARPGROUP.DEPBAR.LE gsb0, 0x0 ;  /* 0x00008000000079c5 */ /* 0x000fe40000010000 */
[----:B------:R-:W-:-:S06]  /*8550*/  WARPGROUP.ARRIVE ;  /* 0x00000000000079c5 */ /* 0x000fcc0000000000 */
[----:B------:R-:W-:Y:S01]  /*8560*/  QGMMA.64x128x32.F32.E4M3.E4M3 R24, R180, gdesc[UR4], R24, gsb0 ;  /* 0x01e00004b4187df3 */ /* 0x000fe20008000818 */
        /* <DEDUP_REMOVED lines=11> */
[----:B------:R-:W-:Y:S01]  /*8620*/  UIADD3 UR4, UR8, 0x200, URZ ;  /* 0x0000020008047890 */ /* 0x000fe2000fffe03f */
[----:B------:R-:W-:-:S03]  /*8630*/  MOV R2, UR6 ;  /* 0x0000000600027c02 */ /* 0x000fc60008000f00 */
[----:B------:R-:W-:Y:S01]  /*8640*/  IMAD.U32 R3, RZ, RZ, UR7 ;  /* 0x00000007ff037e24 */ /* 0x000fe2000f8e00ff */
[----:B------:R-:W-:Y:S02]  /*8650*/  UMOV UR7, 0xc0000010 ;  /* 0xc000001000077882 */ /* 0x000fe40000000000 */
[----:B------:R-:W-:Y:S02]  /*8660*/  UMOV UR6, UR4 ;  /* 0x0000000400067c82 */ /* 0x000fe40008000000 */
[----:B------:R2:W3:Y:S01]  /*8670*/  @P1 LDG.E R4, desc[UR48][R2.64] ;  /* 0x0000003002041981 */ /* 0x0004e2000c1e1900 */
[----:B------:R-:W-:Y:S01]  /*8680*/  UIADD3 UR4, UR8, 0x300, URZ ;  /* 0x0000030008047890 */ /* 0x000fe2000fffe03f */
[----:B------:R-:W-:Y:S02]  /*8690*/  WARPGROUP.DEPBAR.LE gsb0, 0x0 ;  /* 0x00008000000079c5 */ /* 0x000fe40000010000 */
[----:B------:R-:W-:-:S06]  /*86a0*/  WARPGROUP.ARRIVE ;  /* 0x00000000000079c5 */ /* 0x000fcc0000000000 */
[----:B------:R-:W-:Y:S01]  /*86b0*/  QGMMA.64x128x32.F32.E4M3.E4M3 R24, R176, gdesc[UR4], R24, gsb0 ;  /* 0x01e00004b0187df3 */ /* 0x000fe20008000818 */
[----:B------:R-:W-:Y:S01]  /*86c0*/  UMOV UR6, UR4 ;  /* 0x0000000400067c82 */ /* 0x000fe20008000000 */
[----:B------:R-:W-:Y:S01]  /*86d0*/  UMOV UR7, 0xc0000010 ;  /* 0xc000001000077882 */ /* 0x000fe20000000000 */
[----:B------:R-:W-:Y:S01]  /*86e0*/  UIADD3 UR8, UR8, 0x400, URZ ;  /* 0x0000040008087890 */ /* 0x000fe2000fffe03f */
[----:B01----:R-:W0:Y:S04]  /*86f0*/  SHFL.BFLY PT, R0, R7, 0x2, 0x1f ;  /* 0x0c401f0007007f89 */ /* 0x003e2800000e0000 */
[----:B------:R-:W1:Y:S01]  /*8700*/  SHFL.BFLY PT, R5, R6, 0x2, 0x1f ;  /* 0x0c401f0006057f89 */ /* 0x000e6200000e0000 */
[----:B------:R-:W-:Y:S02]  /*8710*/  WARPGROUP.DEPBAR.LE gsb0, 0x0 ;  /* 0x00008000000079c5 */ /* 0x000fe40000010000 */
[----:B------:R-:W-:-:S06]  /*8720*/  WARPGROUP.ARRIVE ;  /* 0x00000000000079c5 */ /* 0x000fcc0000000000 */
[----:B------:R-:W-:Y:S01]  /*8730*/  QGMMA.64x128x32.F32.E4M3.E4M3 R24, R172, gdesc[UR4], R24, gsb0 ;  /* 0x01e00004ac187df3 */ /* 0x000fe20008000818 */
[----:B------:R-:W-:Y:S01]  /*8740*/  UMOV UR6, UR8 ;  /* 0x0000000800067c82 */ /* 0x000fe20008000000 */
[----:B------:R-:W-:Y:S01]  /*8750*/  UMOV UR7, 0xc0000010 ;  /* 0xc000001000077882 */ /* 0x000fe20000000000 */
[----:B0-----:R-:W-:Y:S01]  /*8760*/  FADD.FTZ R0, R0, R7 ;  /* 0x0000000700007221 */ /* 0x001fe20000010000 */
[----:B-1----:R-:W-:-:S04]  /*8770*/  FADD.FTZ R5, R5, R6 ;  /* 0x0000000605057221 */ /* 0x002fc80000010000 */
[----:B--2---:R-:W0:Y:S04]  /*8780*/  SHFL.BFLY PT, R3, R0, 0x1, 0x1f ;  /* 0x0c201f0000037f89 */ /* 0x004e2800000e0000 */
[----:B------:R-:W1:Y:S01]  /*8790*/  SHFL.BFLY PT, R2, R5, 0x1, 0x1f ;  /* 0x0c201f0005027f89 */ /* 0x000e6200000e0000 */
        /* <DEDUP_REMOVED lines=10> */
[----:B------:R-:W-:Y:S01]  /*8840*/  IMAD.MOV.U32 R11, RZ, RZ, RZ ;  /* 0x000000ffff0b7224 */ /* 0x000fe200078e00ff */
[----:B------:R-:W-:Y:S02]  /*8850*/  WARPGROUP.DEPBAR.LE gsb0, 0x0 ;  /* 0x00008000000079c5 */ /* 0x000fe40000010000 */
[----:B------:R-:W-:-:S06]  /*8860*/  WARPGROUP.ARRIVE ;  /* 0x00000000000079c5 */ /* 0x000fcc0000000000 */
[----:B------:R-:W-:Y:S01]  /*8870*/  QGMMA.64x128x32.F32.E4M3.E4M3 R24, R168, gdesc[UR4], R24, gsb0 ;  /* 0x01e00004a8187df3 */ /* 0x000fe20008000818 */
[----:B------:R-:W0:Y:S08]  /*8880*/  @P2 MUFU.LG2 R2, R14 ;  /* 0x0000000e00022308 */ /* 0x000e300000000c00 */
[----:B------:R-:W1:Y:S08]  /*8890*/  @P3 MUFU.LG2 R6, R6 ;  /* 0x0000000600063308 */ /* 0x000e700000000c00 */
[----:B------:R-:W2:Y:S01]  /*88a0*/  @P1 MUFU.RCP R11, R13 ;  /* 0x0000000d000b1308 */ /* 0x000ea20000001000 */
[C---:B------:R-:W-:Y:S01]  /*88b0*/  @P2 FMUL.FTZ R5, R9.reuse, 0.69314718246459960938 ;  /* 0x3f31721809052820 */ /* 0x040fe20000410000 */
[----:B0-----:R-:W-:Y:S01]  /*88c0*/  @P2 FMUL.FTZ R2, R2, 0.69314718246459960938 ;  /* 0x3f31721802022820 */ /* 0x001fe20000410000 */
[----:B------:R-:W-:Y:S01]  /*88d0*/  @P3 FMUL.FTZ R16, R9, 0.69314718246459960938 ;  /* 0x3f31721809103820 */ /* 0x000fe20000410000 */
[----:B------:R-:W-:Y:S01]  /*88e0*/  IMAD.MOV.U32 R0, RZ, RZ, -0x800000 ;  /* 0xff800000ff007424 */ /* 0x000fe200078e00ff */
[----:B------:R-:W-:Y:S01]  /*88f0*/  MOV R3, 0xff800000 ;  /* 0xff80000000037802 */ /* 0x000fe20000000f00 */
[----:B------:R-:W-:Y:S01]  /*8900*/  @P2 FFMA.FTZ R0, R5, R8, R2 ;  /* 0x0000000805002223 */ /* 0x000fe20000010002 */
[----:B-1----:R-:W-:Y:S01]  /*8910*/  @P3 FMUL.FTZ R9, R6, 0.69314718246459960938 ;  /* 0x3f31721806093820 */ /* 0x002fe20000410000 */
[----:B---3--:R-:W-:-:S03]  /*8920*/  FMUL.FTZ R2, R7, R4 ;  /* 0x0000000407027220 */ /* 0x008fc60000410000 */
[----:B------:R-:W-:Y:S01]  /*8930*/  @P3 FFMA.FTZ R3, R16, R10, R9 ;  /* 0x0000000a10033223 */ /* 0x000fe20000010009 */
[----:B--2---:R-:W-:Y:S01]  /*8940*/  FMUL.FTZ R4, R11, R4 ;  /* 0x000000040b047220 */ /* 0x004fe20000410000 */
[----:B------:R-:W-:Y:S02]  /*8950*/  WARPGROUP.DEPBAR.LE gsb0, 0x0 ;  /* 0x00008000000079c5 */ /* 0x000fe40000010000 */
[----:B------:R-:W-:Y:S05]  /*8960*/  @!P0 BRA `(.L_x_7304) ;  /* 0x0000000000048947 */ /* 0x000fea0003800000 */
[----:B------:R-:W-:Y:S01]  /*8970*/  BPT.TRAP 0x1 ;  /* 0x000000040000795c */ /* 0x000fe20000300000 */
.L_x_7304:
        /* <DEDUP_REMOVED lines=68> */
.L_x_7280:
        /* <DEDUP_REMOVED lines=10> */
[----:B------:R-:W-:-:S06]  /*8e60*/  IMAD.X R5, RZ, RZ, UR5, P0 ;  /* 0x00000005ff057e24 */ /* 0x000fcc00080e06ff */
        /* <DEDUP_REMOVED lines=9> */
[----:B------:R-:W-:Y:S01]  /*8f00*/  IMAD.U32 R32, RZ, RZ, UR4 ;  /* 0x00000004ff207e24 */ /* 0x000fe2000f8e00ff */
[----:B0-----:R-:W-:Y:S01]  /*8f10*/  SHF.R.S32.HI R4, RZ, 0x1f, R25 ;  /* 0x0000001fff047819 */ /* 0x001fe20000011419 */
[----:B------:R-:W-:Y:S01]  /*8f20*/  UIMAD UR9, UR42, UR9, UR6 ;  /* 0x000000092a0972a4 */ /* 0x000fe2000f8e0206 */
[----:B------:R-:W-:Y:S01]  /*8f30*/  SEL R119, R9, R6, P0 ;  /* 0x0000000609777207 */ /* 0x000fe20000000000 */
[----:B------:R-:W0:Y:S01]  /*8f40*/  S2UR UR4, SR_CTAID.Y ;  /* 0x00000000000479c3 */ /* 0x000e220000002600 */
[----:B------:R-:W-:Y:S01]  /*8f50*/  LEA.HI R2, R4, R25, RZ, 0x7 ;  /* 0x0000001904027211 */ /* 0x000fe200078f38ff */
[----:B------:R-:W-:Y:S01]  /*8f60*/  UIADD3 UR9, UR5, UR9, URZ ;  /* 0x0000000905097290 */ /* 0x000fe2000fffe03f */
[----:B------:R-:W-:Y:S01]  /*8f70*/  SEL R104, R36, R11, P0 ;  /* 0x0000000b24687207 */ /* 0x000fe20000000000 */
[----:B------:R-:W-:Y:S01]  /*8f80*/  UIMAD.WIDE.U32 UR6, UR42, UR10, URZ ;  /* 0x0000000a2a0672a5 */ /* 0x000fe2000f8e003f */
[----:B------:R-:W-:Y:S01]  /*8f90*/  LOP3.LUT R6, R2, 0xffffff80, RZ, 0xc0, !PT ;  /* 0xffffff8002067812 */ /* 0x000fe200078ec0ff */
[----:B------:R-:W-:Y:S01]  /*8fa0*/  UIMAD UR8, UR42, UR11, UR8 ;  /* 0x0000000b2a0872a4 */ /* 0x000fe2000f8e0208 */
[----:B------:R-:W-:-:S02]  /*8fb0*/  SEL R115, R11, R36, P0 ;  /* 0x000000240b737207 */ /* 0x000fc40000000000 */
[----:B------:R-:W-:Y:S01]  /*8fc0*/  SEL R16, R10, R33, P0 ;  /* 0x000000210a107207 */ /* 0x000fe20000000000 */
[----:B------:R-:W-:Y:S01]  /*8fd0*/  IMAD.IADD R64, R25, 0x1, -R6 ;  /* 0x0000000119407824 */ /* 0x000fe200078e0a06 */
[----:B------:R-:W-:Y:S01]  /*8fe0*/  SEL R113, R33, R10, P0 ;  /* 0x0000000a21717207 */ /* 0x000fe20000000000 */
[----:B------:R-:W-:Y:S01]  /*8ff0*/  UIADD3 UR8, UR7, UR8, URZ ;  /* 0x0000000807087290 */ /* 0x000fe2000fffe03f */
[----:B------:R-:W-:Y:S01]  /*9000*/  LEA.HI R4, R4, R25, RZ, 0x2 ;  /* 0x0000001904047211 */ /* 0x000fe200078f10ff */
[----:B------:R-:W-:Y:S01]  /*9010*/  IMAD.U32 R45, RZ, RZ, UR7 ;  /* 0x00000007ff2d7e24 */ /* 0x000fe2000f8e00ff */
[----:B------:R-:W-:Y:S02]  /*9020*/  SHF.R.S32.HI R11, RZ, 0x1f, R64 ;  /* 0x0000001fff0b7819 */ /* 0x000fe40000011440 */
[----:B------:R-:W-:Y:S01]  /*9030*/  SEL R100, R12, R41, P0 ;  /* 0x000000290c647207 */ /* 0x000fe20000000000 */
[----:B------:R-:W-:Y:S01]  /*9040*/  IMAD.U32 R45, RZ, RZ, UR8 ;  /* 0x00000008ff2d7e24 */ /* 0x000fe2000f8e00ff */
[----:B------:R-:W-:-:S02]  /*9050*/  LEA.HI R10, R11, R64, RZ, 0x2 ;  /* 0x000000400b0a7211 */ /* 0x000fc400078f10ff */
[----:B------:R-:W-:Y:S02]  /*9060*/  SEL R109, R41, R12, P0 ;  /* 0x0000000c296d7207 */ /* 0x000fe40000000000 */
[----:B------:R-:W-:Y:S02]  /*9070*/  SEL R48, R26, R27, P0 ;  /* 0x0000001b1a307207 */ /* 0x000fe40000000000 */
[----:B------:R-:W-:Y:S02]  /*9080*/  SEL R89, R27, R26, P0 ;  /* 0x0000001a1b597207 */ /* 0x000fe40000000000 */
[----:B------:R-:W-:Y:S02]  /*9090*/  SEL R26, R74, R75, P0 ;  /* 0x0000004b4a1a7207 */ /* 0x000fe40000000000 */
[----:B------:R-:W-:Y:S02]  /*90a0*/  SEL R41, R75, R74, P0 ;  /* 0x0000004a4b297207 */ /* 0x000fe40000000000 */
[----:B------:R-:W-:Y:S01]  /*90b0*/  SEL R106, R7, R8, P0 ;  /* 0x00000008076a7207 */ /* 0x000fe20000000000 */
[----:B------:R-:W1:Y:S01]  /*90c0*/  S2R R74, SR_CTAID.X ;  /* 0x00000000004a7919 */ /* 0x000e620000002500 */
[----:B------:R-:W-:-:S02]  /*90d0*/  SEL R117, R8, R7, P0 ;  /* 0x0000000708757207 */ /* 0x000fc40000000000 */
[----:B------:R-:W-:Y:S02]  /*90e0*/  LOP3.LUT R6, R4, 0xfffffffc, RZ, 0xc0, !PT ;  /* 0xfffffffc04067812 */ /* 0x000fe400078ec0ff */
[--C-:B------:R-:W-:Y:S02]  /*90f0*/  SHF.R.S32.HI R4, RZ, 0x2, R10.reuse ;  /* 0x00000002ff047819 */ /* 0x100fe4000001140a */
[----:B------:R-:W-:Y:S02]  /*9100*/  SHF.R.S32.HI R7, RZ, 0x1f, R10 ;  /* 0x0000001fff077819 */ /* 0x000fe4000001140a */
[----:B------:R-:W-:Y:S02]  /*9110*/  SHF.R.S32.HI R9, RZ, 0x7, R2 ;  /* 0x00000007ff097819 */ /* 0x000fe40000011402 */
[----:B------:R-:W-:Y:S02]  /*9120*/  LEA.HI R7, R7, R4, RZ, 0x3 ;  /* 0x0000000407077211 */ /* 0x000fe400078f18ff */
[----:B------:R-:W-:-:S02]  /*9130*/  SEL R98, R52, R15, P0 ;  /* 0x0000000f34627207 */ /* 0x000fc40000000000 */
[----:B------:R-:W-:Y:S02]  /*9140*/  SEL R107, R15, R52, P0 ;  /* 0x000000340f6b7207 */ /* 0x000fe40000000000 */
[----:B------:R-:W-:Y:S02]  /*9150*/  SEL R72, R24, R81, P0 ;  /* 0x0000005118487207 */ /* 0x000fe40000000000 */
[----:B------:R-:W-:Y:S02]  /*9160*/  SEL R93, R81, R24, P0 ;  /* 0x00000018515d7207 */ /* 0x000fe40000000000 */
[----:B------:R-:W-:Y:S02]  /*9170*/  SEL R102, R44, R13, P0 ;  /* 0x0000000d2c667207 */ /* 0x000fe40000000000 */
[----:B------:R-:W-:Y:S01]  /*9180*/  SEL R111, R13, R44, P0 ;  /* 0x0000002c0d6f7207 */ /* 0x000fe20000000000 */
[----:B------:R-:W-:Y:S01]  /*9190*/  IMAD.U32 R44, RZ, RZ, UR6 ;  /* 0x00000006ff2c7e24 */ /* 0x000fe2000f8e00ff */
[----:B------:R-:W-:Y:S01]  /*91a0*/  SEL R52, R34, R35, P0 ;  /* 0x0000002322347207 */ /* 0x000fe20000000000 */
[----:B------:R-:W-:Y:S01]  /*91b0*/  ULDC.64 UR6, c[0x0][0xb48] ;  /* 0x0002d20000067ab9 */ /* 0x000fe20000000a00 */
[----:B------:R-:W-:-:S02]  /*91c0*/  SEL R81, R35, R34, P0 ;  /* 0x0000002223517207 */ /* 0x000fc40000000000 */
[----:B------:R-:W-:Y:S02]  /*91d0*/  LEA.HI R2, R2, R9, RZ, 0x1 ;  /* 0x0000000902027211 */ /* 0x000fe400078f08ff */
[----:B------:R-:W-:Y:S02]  /*91e0*/  LOP3.LUT R7, R7, 0xfffffff8, RZ, 0xc0, !PT ;  /* 0xfffffff807077812 */ /* 0x000fe400078ec0ff */
[----:B------:R-:W-:Y:S02]  /*91f0*/  SEL R34, R86, R87, P0 ;  /* 0x0000005756227207 */ /* 0x000fe40000000000 */
[----:B------:R-:W-:Y:S01]  /*9200*/  SEL R13, R87, R86, P0 ;  /* 0x00000056570d7207 */ /* 0x000fe20000000000 */
[----:B------:R-:W-:Y:S01]  /*9210*/  IMAD.IADD R7, R4, 0x1, -R7 ;  /* 0x0000000104077824 */ /* 0x000fe200078e0a07 */
[----:B------:R-:W-:Y:S01]  /*9220*/  IADD3 R8, R25, -R6, RZ ;  /* 0x8000000619087210 */ /* 0x000fe20007ffe0ff */
[----:B------:R-:W3:Y:S01]  /*9230*/  LDC R87, c[0x0][0xbe8] ;  /* 0x0002fa00ff577b82 */ /* 0x000ee20000000800 */
[----:B------:R-:W-:-:S02]  /*9240*/  LEA.HI R6, R11, R64, RZ, 0x5 ;  /* 0x000000400b067211 */ /* 0x000fc400078f28ff */
[----:B------:R-:W-:Y:S02]  /*9250*/  LOP3.LUT R2, R2, 0x3fffffe, RZ, 0xc0, !PT ;  /* 0x03fffffe02027812 */ /* 0x000fe400078ec0ff */
[----:B------:R-:W-:Y:S02]  /*9260*/  SHF.R.S32.HI R6, RZ, 0x5, R6 ;  /* 0x00000005ff067819 */ /* 0x000fe40000011406 */
[----:B------:R-:W-:Y:S01]  /*9270*/  LEA.HI R4, R8, R8, RZ, 0x1 ;  /* 0x0000000808047211 */ /* 0x000fe200078f08ff */
[----:B------:R-:W-:Y:S01]  /*9280*/  IMAD.IADD R2, R9, 0x1, -R2 ;  /* 0x0000000109027824 */ /* 0x000fe200078e0a02 */
[----:B------:R-:W-:Y:S01]  /*9290*/  SEL R96, R14, R49, P0 ;  /* 0x000000310e607207 */ /* 0x000fe20000000000 */
[----:B------:R-:W-:Y:S01]  /*92a0*/  IMAD R7, R6, 0x10, R7 ;  /* 0x0000001006077824 */ /* 0x000fe200078e0207 */
[----:B------:R-:W-:Y:S02]  /*92b0*/  LOP3.LUT R9, R4, 0x1ffffffe, RZ, 0xc0, !PT ;  /* 0x1ffffffe04097812 */ /* 0x000fe400078ec0ff */
[----:B------:R-:W-:Y:S01]  /*92c0*/  SEL R105, R49, R14, P0 ;  /* 0x0000000e31697207 */ /* 0x000fe20000000000 */
[----:B------:R-:W-:Y:S01]  /*92d0*/  IMAD R2, R2, 0x40, R7 ;  /* 0x0000004002027824 */ /* 0x000fe200078e0207 */
[----:B------:R-:W-:-:S02]  /*92e0*/  SEL R14, R30, R31, P0 ;  /* 0x0000001f1e0e7207 */ /* 0x000fc40000000000 */
[----:B------:R-:W-:Y:S02]  /*92f0*/  IADD3 R9, R8, -R9, RZ ;  /* 0x8000000908097210 */ /* 0x000fe40007ffe0ff */
[----:B------:R-:W-:Y:S02]  /*9300*/  SEL R92, R17, R18, P0 ;  /* 0x00000012115c7207 */ /* 0x000fe40000000000 */
[----:B------:R-:W-:Y:S01]  /*9310*/  SEL R101, R18, R17, P0 ;  /* 0x0000001112657207 */ /* 0x000fe20000000000 */
[----:B------:R-:W-:Y:S01]  /*9320*/  IMAD R9, R9, 0x8, R2 ;  /* 0x0000000809097824 */ /* 0x000fe200078e0202 */
[----:B------:R-:W-:Y:S02]  /*9330*/  SEL R18, R38, R39, P0 ;  /* 0x0000002726127207 */ /* 0x000fe40000000000 */
[----:B------:R-:W-:Y:S02]  /*9340*/  SEL R85, R39, R38, P0 ;  /* 0x0000002627557207 */ /* 0x000fe40000000000 */
[----:B------:R-:W-:-:S02]  /*9350*/  SEL R56, R46, R47, P0 ;  /* 0x0000002f2e387207 */ /* 0x000fc40000000000 */
[----:B------:R-:W-:Y:S02]  /*9360*/  SEL R77, R47, R46, P0 ;  /* 0x0000002e2f4d7207 */ /* 0x000fe40000000000 */
[----:B------:R-:W-:Y:S02]  /*9370*/  SEL R12, R50, R51, P0 ;  /* 0x00000033320c7207 */ /* 0x000fe40000000000 */
[----:B------:R-:W-:Y:S02]  /*9380*/  SEL R38, R66, R67, P0 ;  /* 0x0000004342267207 */ /* 0x000fe40000000000 */
[----:B------:R-:W-:Y:S01]  /*9390*/  SEL R47, R67, R66, P0 ;  /* 0x00000042432f7207 */ /* 0x000fe20000000000 */
[----:B-1----:R-:W-:Y:S01]  /*93a0*/  IMAD R66, R74, 0x80, R2 ;  /* 0x000000804a427824 */ /* 0x002fe200078e0202 */
[----:B------:R-:W-:Y:S02]  /*93b0*/  LOP3.LUT R7, R10, 0x7ffffffc, RZ, 0xc0, !PT ;  /* 0x7ffffffc0a077812 */ /* 0x000fe400078ec0ff */
[----:B------:R-:W-:-:S02]  /*93c0*/  LEA R74, R74, R9, 0x7 ;  /* 0x000000094a4a7211 */ /* 0x000fc400078e38ff */
[----:B------:R-:W-:Y:S02]  /*93d0*/  SEL R88, R20, R65, P0 ;  /* 0x0000004114587207 */ /* 0x000fe40000000000 */
[----:B------:R-:W-:Y:S02]  /*93e0*/  SEL R97, R65, R20, P0 ;  /* 0x0000001441617207 */ /* 0x000fe40000000000 */
[----:B------:R-:W-:Y:S02]  /*93f0*/  SEL R46, R54, R55, P0 ;  /* 0x00000037362e7207 */ /* 0x000fe40000000000 */
[----:B------:R-:W-:Y:S02]  /*9400*/  SEL R61, R55, R54, P0 ;  /* 0x00000036373d7207 */ /* 0x000fe40000000000 */
[----:B------:R-:W-:Y:S02]  /*9410*/  SEL R90, R68, R21, P0 ;  /* 0x00000015445a7207 */ /* 0x000fe40000000000 */
[----:B------:R-:W-:-:S02]  /*9420*/  SEL R99, R21, R68, P0 ;  /* 0x0000004415637207 */ /* 0x000fc40000000000 */
[----:B------:R-:W-:Y:S02]  /*9430*/  SEL R20, R84, R29, P0 ;  /* 0x0000001d54147207 */ /* 0x000fe40000000000 */
[----:B---3--:R-:W-:Y:S02]  /*9440*/  ISETP.NE.AND P2, PT, R87, 0x1, PT ;  /* 0x000000015700780c */ /* 0x008fe40003f45270 */
        /* <DEDUP_REMOVED lines=8> */
[----:B------:R-:W0:Y:S01]  /*94d0*/  LDC R76, c[0x0][0xc50] ;  /* 0x00031400ff4c7b82 */ /* 0x000e220000000800 */
        /* <DEDUP_REMOVED lines=12> */
[----:B------:R-:W1:Y:S01]  /*95a0*/  @P2 LDC R83, c[0x0][0xbf0] ;  /* 0x0002fc00ff532b82 */ /* 0x000e620000000800 */
[C---:B------:R-:W-:Y:S01]  /*95b0*/  LOP3.LUT P1, RZ, R64.reuse, 0x3, RZ, 0xc0, !PT ;  /* 0x0000000340ff7812 */ /* 0x040fe2000782c0ff */
[----:B------:R-:W-:Y:S01]  /*95c0*/  IMAD.IADD R64, R64, 0x1, -R7 ;  /* 0x0000000140407824 */ /* 0x000fe200078e0a07 */
[----:B------:R-:W-:-:S02]  /*95d0*/  SEL R43, R71, R70, P0 ;  /* 0x00000046472b7207 */ /* 0x000fc40000000000 */
[----:B------:R-:W-:Y:S01]  /*95e0*/  MOV R33, UR5 ;  /* 0x0000000500217c02 */ /* 0x000fe20008000f00 */
[----:B------:R-:W-:Y:S01]  /*95f0*/  IMAD.U32 R33, RZ, RZ, UR9 ;  /* 0x00000009ff217e24 */ /* 0x000fe2000f8e00ff */
[----:B------:R-:W-:Y:S01]  /*9600*/  ULDC.64 UR8, c[0x0][0xb28] ;  /* 0x0002ca0000087ab9 */ /* 0x000fe20000000a00 */
[----:B------:R-:W3:Y:S01]  /*9610*/  @P2 LDC R82, c[0x0][0xbf0] ;  /* 0x0002fc00ff522b82 */ /* 0x000ee20000000800 */
[----:B--2---:R2:W-:Y:S04]  /*9620*/  SHFL.IDX PT, R49, R14, R5, 0x1c1f ;  /* 0x001c1f050e317589 */ /* 0x0045e800000e0000 */
[----:B------:R-:W-:Y:S04]  /*9630*/  SHFL.IDX PT, R8, R34, R5, 0x1c1f ;  /* 0x001c1f0522087589 */ /* 0x000fe800000e0000 */
[----:B------:R-:W-:Y:S01]  /*9640*/  SHFL.IDX PT, R10, R106, R5, 0x1c1f ;  /* 0x001c1f056a0a7589 */ /* 0x000fe200000e0000 */
[----:B--2---:R-:W-:-:S03]  /*9650*/  LOP3.LUT R14, R5, 0x2, RZ, 0x3c, !PT ;  /* 0x00000002050e7812 */ /* 0x004fc600078e3cff */
[----:B------:R-:W-:Y:S04]  /*9660*/  SHFL.IDX PT, R54, R12, R5, 0x1c1f ;  /* 0x001c1f050c367589 */ /* 0x000fe800000e0000 */
[----:B------:R-:W2:Y:S04]  /*9670*/  SHFL.IDX PT, R13, R13, R14, 0x1c1f ;  /* 0x001c1f0e0d0d7589 */ /* 0x000ea800000e0000 */
[----:B------:R-:W4:Y:S04]  /*9680*/  SHFL.IDX PT, R9, R117, R14, 0x1c1f ;  /* 0x001c1f0e75097589 */ /* 0x000f2800000e0000 */
[----:B------:R-:W-:Y:S04]  /*9690*/  SHFL.IDX PT, R11, R108, R5, 0x1c1f ;  /* 0x001c1f056c0b7589 */ /* 0x000fe800000e0000 */
[----:B------:R-:W5:Y:S04]  /*96a0*/  SHFL.IDX PT, R12, R119, R14, 0x1c1f ;  /* 0x001c1f0e770c7589 */ /* 0x000f6800000e0000 */
[----:B------:R-:W-:Y:S04]  /*96b0*/  SHFL.IDX PT, R16, R16, R5, 0x1c1f ;  /* 0x001c1f0510107589 */ /* 0x000fe800000e0000 */
[----:B------:R-:W0:Y:S04]  /*96c0*/  SHFL.IDX PT, R17, R113, R14, 0x1c1f ;  /* 0x001c1f0e71117589 */ /* 0x000e2800000e0000 */
[----:B------:R-:W-:Y:S01]  /*96d0*/  SHFL.IDX PT, R22, R100, R5, 0x1c1f ;  /* 0x001c1f0564167589 */ /* 0x000fe200000e0000 */
[----:B--2---:R-:W-:-:S03]  /*96e0*/  SEL R7, R8, R13, P0 ;  /* 0x0000000d08077207 */ /* 0x004fc60000000000 */
[----:B------:R-:W-:Y:S04]  /*96f0*/  SHFL.IDX PT, R53, R18, R5, 0x1c1f ;  /* 0x001c1f0512357589 */ /* 0x000fe800000e0000 */
[----:B------:R-:W-:Y:S04]  /*9700*/  SHFL.IDX PT, R23, R109, R14, 0x1c1f ;  /* 0x001c1f0e6d177589 */ /* 0x000fe800000e0000 */
[----:B------:R-:W-:Y:S04]  /*9710*/  SHFL.IDX PT, R15, R104, R5, 0x1c1f ;  /* 0x001c1f05680f7589 */ /* 0x000fe800000e0000 */
[----:B------:R-:W-:Y:S04]  /*9720*/  SHFL.IDX PT, R30, R92, R5, 0x1c1f ;  /* 0x001c1f055c1e7589 */ /* 0x000fe800000e0000 */
[----:B------:R-:W-:Y:S04]  /*9730*/  SHFL.IDX PT, R50, R20, R5, 0x1c1f ;  /* 0x001c1f0514327589 */ /* 0x000fe800000e0000 */
[----:B------:R-:W2:Y:S04]  /*9740*/  SHFL.IDX PT, R18, R115, R14, 0x1c1f ;  /* 0x001c1f0e73127589 */ /* 0x000ea800000e0000 */
[----:B------:R-:W1:Y:S04]  /*9750*/  SHFL.IDX PT, R31, R101, R14, 0x1c1f ;  /* 0x001c1f0e651f7589 */ /* 0x000e6800000e0000 */
[----:B------:R-:W-:Y:S04]  /*9760*/  SHFL.IDX PT, R19, R102, R5, 0x1c1f ;  /* 0x001c1f0566137589 */ /* 0x000fe800000e0000 */
[----:B------:R-:W-:Y:S04]  /*9770*/  SHFL.IDX PT, R63, R80, R5, 0x1c1f ;  /* 0x001c1f05503f7589 */ /* 0x000fe800000e0000 */
[----:B------:R-:W3:Y:S04]  /*9780*/  SHFL.IDX PT, R20, R111, R14, 0x1c1f ;  /* 0x001c1f0e6f147589 */ /* 0x000ee800000e0000 */
[----:B------:R-:W-:Y:S04]  /*9790*/  SHFL.IDX PT, R24, R96, R5, 0x1c1f ;  /* 0x001c1f0560187589 */ /* 0x000fe800000e0000 */
[----:B------:R-:W-:Y:S04]  /*97a0*/  SHFL.IDX PT, R27, R94, R5, 0x1c1f ;  /* 0x001c1f055e1b7589 */ /* 0x000fe800000e0000 */
[----:B------:R-:W-:Y:S04]  /*97b0*/  SHFL.IDX PT, R21, R105, R14, 0x1c1f ;  /* 0x001c1f0e69157589 */ /* 0x000fe800000e0000 */
[----:B------:R-:W3:Y:S04]  /*97c0*/  SHFL.IDX PT, R34, R103, R14, 0x1c1f ;  /* 0x001c1f0e67227589 */ /* 0x000ee800000e0000 */
[----:B------:R4:W-:Y:S04]  /*97d0*/  SHFL.IDX PT, R80, R85, R14, 0x1c1f ;  /* 0x001c1f0e55507589 */ /* 0x0009e800000e0000 */
[----:B------:R-:W-:Y:S04]  /*97e0*/  SHFL.IDX PT, R6, R26, R5, 0x1c1f ;  /* 0x001c1f051a067589 */ /* 0x000fe800000e0000 */
[----:B------:R-:W-:Y:S01]  /*97f0*/  SHFL.IDX PT, R25, R98, R5, 0x1c1f ;  /* 0x001c1f0562197589 */ /* 0x000fe200000e0000 */
[----:B----4-:R-:W4:Y:S03]  /*9800*/  LDC.64 R84, c[0x0][0xbd8] ;  /* 0x0002f600ff547b82 */ /* 0x010f260000000a00 */
[----:B------:R-:W-:Y:S04]  /*9810*/  SHFL.IDX PT, R26, R107, R14, 0x1c1f ;  /* 0x001c1f0e6b1a7589 */ /* 0x000fe800000e0000 */
[----:B------:R-:W-:Y:S04]  /*9820*/  SHFL.IDX PT, R2, R58, R5, 0x1c1f ;  /* 0x001c1f053a027589 */ /* 0x000fe800000e0000 */
[----:B------:R-:W-:Y:S04]  /*9830*/  SHFL.IDX PT, R51, R88, R5, 0x1c1f ;  /* 0x001c1f0558337589 */ /* 0x000fe800000e0000 */
[----:B------:R-:W4:Y:S04]  /*9840*/  SHFL.IDX PT, R58, R97, R14, 0x1c1f ;  /* 0x001c1f0e613a7589 */ /* 0x000f2800000e0000 */
[----:B------:R-:W-:Y:S04]  /*9850*/  SHFL.IDX PT, R35, R90, R5, 0x1c1f ;  /* 0x001c1f055a237589 */ /* 0x000fe800000e0000 */
[----:B------:R-:W4:Y:S04]  /*9860*/  SHFL.IDX PT, R62, R99, R14, 0x1c1f ;  /* 0x001c1f0e633e7589 */ /* 0x000f2800000e0000 */
[----:B------:R5:W-:Y:S04]  /*9870*/  SHFL.IDX PT, R67, R77, R14, 0x1c1f ;  /* 0x001c1f0e4d437589 */ /* 0x000be800000e0000 */
[----:B------:R-:W-:Y:S04]  /*9880*/  SHFL.IDX PT, R68, R68, R5, 0x1c1f ;  /* 0x001c1f0544447589 */ /* 0x000fe800000e0000 */
[----:B------:R-:W4:Y:S01]  /*9890*/  SHFL.IDX PT, R69, R69, R14, 0x1c1f ;  /* 0x001c1f0e45457589 */ /* 0x000f2200000e0000 */
[----:B-----5:R-:W5:Y:S03]  /*98a0*/  @P2 LDC R77, c[0x0][0xbec] ;  /* 0x0002fb00ff4d2b82 */ /* 0x020f660000000800 */
[----:B------:R0:W-:Y:S04]  /*98b0*/  SHFL.IDX PT, R79, R89, R14, 0x1c1f ;  /* 0x001c1f0e594f7589 */ /* 0x0001e800000e0000 */
[----:B------:R-:W-:Y:S04]  /*98c0*/  SHFL.IDX PT, R72, R72, R5, 0x1c1f ;  /* 0x001c1f0548487589 */ /* 0x000fe800000e0000 */
[----:B------:R-:W-:Y:S01]  /*98d0*/  SHFL.IDX PT, R48, R48, R5, 0x1c1f ;  /* 0x001c1f0530307589 */ /* 0x000fe200000e0000 */
[----:B0-----:R-:W0:Y:S03]  /*98e0*/  LDC.64 R88, c[0x0][0xb40] ;  /* 0x0002d000ff587b82 */ /* 0x001e260000000a00 */
[----:B------:R-:W-:Y:S04]  /*98f0*/  SHFL.IDX PT, R52, R52, R5, 0x1c1f ;  /* 0x001c1f0534347589 */ /* 0x000fe800000e0000 */
[----:B------:R-:W-:Y:S04]  /*9900*/  SHFL.IDX PT, R60, R60, R5, 0x1c1f ;  /* 0x001c1f053c3c7589 */ /* 0x000fe800000e0000 */
[----:B------:R-:W-:Y:S04]  /*9910*/  SHFL.IDX PT, R56, R56, R5, 0x1c1f ;  /* 0x001c1f0538387589 */ /* 0x000fe800000e0000 */
[----:B------:R-:W-:Y:S04]  /*9920*/  SHFL.IDX PT, R46, R46, R5, 0x1c1f ;  /* 0x001c1f052e2e7589 */ /* 0x000fe800000e0000 */
[----:B------:R-:W-:Y:S04]  /*9930*/  SHFL.IDX PT, R42, R42, R5, 0x1c1f ;  /* 0x001c1f052a2a7589 */ /* 0x000fe800000e0000 */
[----:B------:R-:W-:Y:S01]  /*9940*/  SHFL.IDX PT, R40, R40, R5, 0x1c1f ;  /* 0x001c1f0528287589 */ /* 0x000fe200000e0000 */
[----:B0-----:R-:W-:-:S03]  /*9950*/  IMAD.WIDE.U32 R44, R88, UR37, R44 ;  /* 0x00000025582c7c25 */ /* 0x001fc6000f8e002c */
[----:B------:R-:W-:Y:S04]  /*9960*/  SHFL.IDX PT, R38, R38, R5, 0x1c1f ;  /* 0x001c1f0526267589 */ /* 0x000fe800000e0000 */
[----:B------:R-:W-:Y:S04]  /*9970*/  SHFL.IDX PT, R36, R36, R5, 0x1c1f ;  /* 0x001c1f0524247589 */ /* 0x000fe800000e0000 */
[----:B------:R0:W-:Y:S04]  /*9980*/  SHFL.IDX PT, R4, R28, R5, 0x1c1f ;  /* 0x001c1f051c047589 */ /* 0x0001e800000e0000 */
[----:B------:R-:W5:Y:S04]  /*9990*/  SHFL.IDX PT, R70, R95, R14, 0x1c1f ;  /* 0x001c1f0e5f467589 */ /* 0x000f6800000e0000 */
[----:B------:R-:W-:Y:S01]  /*99a0*/  SHFL.IDX PT, R73, R73, R14, 0x1c1f ;  /* 0x001c1f0e49497589 */ /* 0x000fe200000e0000 */
[----:B0-----:R-:W-:-:S02]  /*99b0*/  SEL R5, R13, R8, P0 ;  /* 0x000000080d057207 */ /* 0x001fc40000000000 */
[----:B------:R-:W-:Y:S01]  /*99c0*/  SEL R8, R10, R9, P0 ;  /* 0x000000090a087207 */ /* 0x000fe20000000000 */
[----:B------:R-:W0:Y:S01]  /*99d0*/  SHFL.IDX PT, R75, R93, R14, 0x1c1f ;  /* 0x001c1f0e5d4b7589 */ /* 0x000e2200000e0000 */
[----:B------:R-:W-:Y:S02]  /*99e0*/  SEL R10, R9, R10, P0 ;  /* 0x0000000a090a7207 */ /* 0x000fe40000000000 */
[----:B------:R-:W-:Y:S01]  /*99f0*/  SEL R9, R11, R12, P0 ;  /* 0x0000000c0b097207 */ /* 0x000fe20000000000 */
[----:B------:R1:W0:Y:S01]  /*9a00*/  SHFL.IDX PT, R78, R91, R14, 0x1c1f ;  /* 0x001c1f0e5b4e7589 */ /* 0x00022200000e0000 */
[----:B------:R-:W-:Y:S02]  /*9a10*/  SEL R11, R12, R11, P0 ;  /* 0x0000000b0c0b7207 */ /* 0x000fe40000000000 */
[----:B------:R-:W-:Y:S01]  /*9a20*/  SEL R12, R16, R17, P0 ;  /* 0x00000011100c7207 */ /* 0x000fe20000000000 */
[----:B------:R-:W0:Y:S01]  /*9a30*/  SHFL.IDX PT, R81, R81, R14, 0x1c1f ;  /* 0x001c1f0e51517589 */ /* 0x000e2200000e0000 */
[----:B------:R-:W-:-:S02]  /*9a40*/  SEL R16, R17, R16, P0 ;  /* 0x0000001011107207 */ /* 0x000fc40000000000 */
[----:B--2---:R-:W-:Y:S01]  /*9a50*/  SEL R13, R15, R18, P0 ;  /* 0x000000120f0d7207 */ /* 0x004fe20000000000 */
[----:B------:R2:W-:Y:S01]  /*9a60*/  SHFL.IDX PT, R71, R29, R14, 0x1c1f ;  /* 0x001c1f0e1d477589 */ /* 0x0005e200000e0000 */
[----:B------:R-:W-:Y:S01]  /*9a70*/  SEL R17, R18, R15, P0 ;  /* 0x0000000f12117207 */ /* 0x000fe20000000000 */
[----:B-1----:R-:W1:Y:S01]  /*9a80*/  @P2 LDC R91, c[0x0][0xbec] ;  /* 0x0002fb00ff5b2b82 */ /* 0x002e620000000800 */
[----:B------:R-:W-:Y:S01]  /*9a90*/  SEL R28, R30, R31, P0 ;  /* 0x0000001f1e1c7207 */ /* 0x000fe20000000000 */
[----:B------:R-:W-:Y:S01]  /*9aa0*/  SHFL.IDX PT, R61, R61, R14, 0x1c1f ;  /* 0x001c1f0e3d3d7589 */ /* 0x000fe200000e0000 */
[----:B---3--:R-:W-:Y:S02]  /*9ab0*/  SEL R15, R19, R20, P0 ;  /* 0x00000014130f7207 */ /* 0x008fe40000000000 */
[----:B------:R-:W-:Y:S01]  /*9ac0*/  SEL R30, R31, R30, P0 ;  /* 0x0000001e1f1e7207 */ /* 0x000fe20000000000 */
[----:B------:R-:W-:Y:S01]  /*9ad0*/  SHFL.IDX PT, R65, R65, R14, 0x1c1f ;  /* 0x001c1f0e41417589 */ /* 0x000fe200000e0000 */
[----:B------:R-:W-:-:S02]  /*9ae0*/  SEL R31, R34, R27, P0 ;  /* 0x0000001b221f7207 */ /* 0x000fc40000000000 */
[----:B--2---:R-:W-:Y:S01]  /*9af0*/  SEL R29, R27, R34, P0 ;  /* 0x000000221b1d7207 */ /* 0x004fe20000000000 */
[----:B------:R-:W-:Y:S01]  /*9b00*/  SHFL.IDX PT, R55, R55, R14, 0x1c1f ;  /* 0x001c1f0e37377589 */ /* 0x000fe200000e0000 */
[----:B----4-:R-:W-:Y:S01]  /*9b10*/  IMAD R34, R84, UR39, RZ ;  /* 0x0000002754227c24 */ /* 0x010fe2000f8e02ff */
[----:B------:R-:W-:Y:S02]  /*9b20*/  SEL R18, R51, R58, P0 ;  /* 0x0000003a33127207 */ /* 0x000fe40000000000 */
[----:B------:R-:W-:Y:S01]  /*9b30*/  SHFL.IDX PT, R57, R57, R14, 0x1c1f ;  /* 0x001c1f0e39397589 */ /* 0x000fe200000e0000 */
[----:B------:R-:W-:-:S03]  /*9b40*/  SEL R27, R62, R35, P0 ;  /* 0x000000233e1b7207 */ /* 0x000fc60000000000 */
[----:B------:R-:W-:Y:S04]  /*9b50*/  SHFL.IDX PT, R43, R43, R14, 0x1c1f ;  /* 0x001c1f0e2b2b7589 */ /* 0x000fe800000e0000 */
[----:B------:R-:W-:Y:S01]  /*9b60*/  SHFL.IDX PT, R47, R47, R14, 0x1c1f ;  /* 0x001c1f0e2f2f7589 */ /* 0x000fe200000e0000 */
[----:B-1----:R-:W-:-:S03]  /*9b70*/  @P2 IMAD.HI.U32 R91, R74, R91, RZ ;  /* 0x0000005b4a5b2227 */ /* 0x002fc600078e00ff */
[----:B------:R-:W-:Y:S04]  /*9b80*/  SHFL.IDX PT, R37, R37, R14, 0x1c1f ;  /* 0x001c1f0e25257589 */ /* 0x000fe800000e0000 */
[----:B------:R-:W-:Y:S04]  /*9b90*/  SHFL.IDX PT, R41, R41, R14, 0x1c1f ;  /* 0x001c1f0e29297589 */ /* 0x000fe800000e0000 */
[----:B------:R1:W-:Y:S02]  /*9ba0*/  SHFL.IDX PT, R39, R39, R14, 0x1c1f ;  /* 0x001c1f0e27277589 */ /* 0x0003e400000e0000 */
[----:B-1----:R-:W-:-:S02]  /*9bb0*/  SEL R14, R22, R23, P0 ;  /* 0x00000017160e7207 */ /* 0x002fc40000000000 */
[----:B------:R-:W-:Y:S02]  /*9bc0*/  SEL R22, R23, R22, P0 ;  /* 0x0000001617167207 */ /* 0x000fe40000000000 */
[----:B------:R-:W-:Y:S02]  /*9bd0*/  SEL R23, R20, R19, P0 ;  /* 0x0000001314177207 */ /* 0x000fe40000000000 */
[----:B------:R-:W-:Y:S02]  /*9be0*/  SEL R20, R24, R21, P0 ;  /* 0x0000001518147207 */ /* 0x000fe40000000000 */
[----:B------:R-:W-:Y:S02]  /*9bf0*/  SEL R24, R21, R24, P0 ;  /* 0x0000001815187207 */ /* 0x000fe40000000000 */
[----:B------:R-:W-:Y:S02]  /*9c00*/  SEL R21, R25, R26, P0 ;  /* 0x0000001a19157207 */ /* 0x000fe40000000000 */
[----:B------:R-:W-:-:S02]  /*9c10*/  SEL R25, R26, R25, P0 ;  /* 0x000000191a197207 */ /* 0x000fc40000000000 */
[----:B------:R-:W-:Y:S01]  /*9c20*/  SEL R26, R58, R51, P0 ;  /* 0x000000333a1a7207 */ /* 0x000fe20000000000 */
[----:B------:R-:W-:Y:S01]  /*9c30*/  IMAD R51, R85, UR37, R34 ;  /* 0x0000002555337c24 */ /* 0x000fe2000f8e0222 */
[----:B------:R-:W-:Y:S01]  /*9c40*/  SEL R19, R35, R62, P0 ;  /* 0x0000003e23137207 */ /* 0x000fe20000000000 */
[----:B------:R-:W-:Y:S01]  /*9c50*/  IMAD.WIDE.U32 R58, R84, UR37, R32 ;  /* 0x00000025543a7c25 */ /* 0x000fe2000f8e0020 */
[----:B------:R-:W-:Y:S02]  /*9c60*/  SEL R32, R68, R69, P0 ;  /* 0x0000004544207207 */ /* 0x000fe40000000000 */
[----:B------:R-:W-:Y:S01]  /*9c70*/  SEL R34, R69, R68, P0 ;  /* 0x0000004445227207 */ /* 0x000fe20000000000 */
[----:B-----5:R-:W-:Y:S01]  /*9c80*/  @P2 IMAD.HI.U32 R62, R74, R77, RZ ;  /* 0x0000004d4a3e2227 */ /* 0x020fe200078e00ff */
[----:B------:R-:W-:Y:S02]  /*9c90*/  SEL R33, R63, R70, P0 ;  /* 0x000000463f217207 */ /* 0x000fe40000000000 */
[----:B------:R-:W-:Y:S01]  /*9ca0*/  SEL R35, R70, R63, P0 ;  /* 0x0000003f46237207 */ /* 0x000fe20000000000 */
[----:B------:R-:W-:-:S02]  /*9cb0*/  IMAD R69, RZ, RZ, -UR42 ;  /* 0x8000002aff457e24 */ /* 0x000fc4000f8e02ff */
[----:B------:R-:W-:Y:S02]  /*9cc0*/  IMAD.IADD R59, R59, 0x1, R51 ;  /* 0x000000013b3b7824 */ /* 0x000fe400078e0233 */
[----:B------:R-:W-:Y:S01]  /*9cd0*/  IMAD.MOV.U32 R51, RZ, RZ, R74 ;  /* 0x000000ffff337224 */ /* 0x000fe200078e004a */
[----:B------:R-:W-:Y:S01]  /*9ce0*/  @P2 SHF.R.U32.HI R51, RZ, R83, R62 ;  /* 0x00000053ff332219 */ /* 0x000fe2000001163e */
[----:B------:R-:W-:Y:S02]  /*9cf0*/  IMAD R68, R88, UR39, RZ ;  /* 0x0000002758447c24 */ /* 0x000fe4000f8e02ff */
[----:B------:R-:W-:Y:S01]  /*9d00*/  IMAD R83, R76, R69, UR4 ;  /* 0x000000044c537e24 */ /* 0x000fe2000f8e0245 */
[----:B------:R-:W-:Y:S01]  /*9d10*/  ULDC.64 UR4, c[0x0][0xbe0] ;  /* 0x0002f80000047ab9 */ /* 0x000fe20000000a00 */
[----:B------:R-:W-:Y:S02]  /*9d20*/  IMAD R63, R89, UR37, R68 ;  /* 0x00000025593f7c24 */ /* 0x000fe4000f8e0244 */
[----:B------:R-:W-:Y:S01]  /*9d30*/  IMAD.MOV.U32 R62, RZ, RZ, R44 ;  /* 0x000000ffff3e7224 */ /* 0x000fe200078e002c */
[----:B------:R-:W-:Y:S01]  /*9d40*/  SHF.R.S32.HI R70, RZ, 0x1f, R83 ;  /* 0x0000001fff467819 */ /* 0x000fe20000011453 */
[----:B------:R-:W-:Y:S01]  /*9d50*/  IMAD.MOV.U32 R69, RZ, RZ, R74 ;  /* 0x000000ffff457224 */ /* 0x000fe200078e004a */
[----:B------:R-:W-:-:S02]  /*9d60*/  IADD3 R63, R45, R63, RZ ;  /* 0x0000003f2d3f7210 */ /* 0x000fc40007ffe0ff */
[----:B------:R-:W-:Y:S01]  /*9d70*/  @P2 SHF.R.U32.HI R69, RZ, R82, R91 ;  /* 0x00000052ff452219 */ /* 0x000fe2000001165b */
[C---:B------:R-:W-:Y:S02]  /*9d80*/  IMAD R45, R70.reuse, UR4, RZ ;  /* 0x00000004462d7c24 */ /* 0x040fe4000f8e02ff */
[----:B------:R-:W-:Y:S02]  /*9d90*/  IMAD R70, R70, UR6, RZ ;  /* 0x0000000646467c24 */ /* 0x000fe4000f8e02ff */
[C---:B------:R-:W-:Y:S02]  /*9da0*/  IMAD R68, R83.reuse, UR5, R45 ;  /* 0x0000000553447c24 */ /* 0x040fe4000f8e022d */
[----:B------:R-:W-:Y:S01]  /*9db0*/  IMAD.WIDE.U32 R44, R83, UR4, R58 ;  /* 0x00000004532c7c25 */ /* 0x000fe2000f8e003a */
[----:B------:R-:W-:-:S03]  /*9dc0*/  ULDC.64 UR4, c[0x0][0xb30] ;  /* 0x0002cc0000047ab9 */ /* 0x000fc60000000a00 */
[----:B------:R-:W-:Y:S01]  /*9dd0*/  IMAD.WIDE.U32 R58, R83, UR6, R62 ;  /* 0x00000006533a7c25 */ /* 0x000fe2000f8e003e */
[--C-:B------:R-:W-:Y:S02]  /*9de0*/  SHF.R.S32.HI R63, RZ, 0x1f, R51.reuse ;  /* 0x0000001fff3f7819 */ /* 0x100fe40000011433 */
[----:B------:R-:W-:Y:S01]  /*9df0*/  IADD3 R44, P2, R51, R44, RZ ;  /* 0x0000002c332c7210 */ /* 0x000fe20007f5e0ff */
[----:B------:R-:W-:Y:S01]  /*9e00*/  IMAD.MOV R51, RZ, RZ, -R51 ;  /* 0x000000ffff337224 */ /* 0x000fe200078e0a33 */
[--C-:B------:R-:W-:Y:S01]  /*9e10*/  SHF.R.S32.HI R62, RZ, 0x1f, R69.reuse ;  /* 0x0000001fff3e7819 */ /* 0x100fe20000011445 */
[----:B------:R-:W-:Y:S01]  /*9e20*/  IMAD R77, R83, UR7, R70 ;  /* 0x00000007534d7c24 */ /* 0x000fe2000f8e0246 */
[----:B------:R-:W-:Y:S01]  /*9e30*/  IADD3.X R45, R63, R45, R68, P2, !PT ;  /* 0x0000002d3f2d7210 */ /* 0x000fe200017fe444 */
[----:B------:R-:W-:Y:S01]  /*9e40*/  IMAD.MOV R70, RZ, RZ, -R69 ;  /* 0x000000ffff467224 */ /* 0x000fe200078e0a45 */
[----:B------:R-:W-:Y:S01]  /*9e50*/  ULDC.64 UR6, c[0x0][0xbc8] ;  /* 0x0002f20000067ab9 */ /* 0x000fe20000000a00 */
[----:B------:R-:W-:-:S02]  /*9e60*/  IMAD R62, R62, UR4, RZ ;  /* 0x000000043e3e7c24 */ /* 0x000fc4000f8e02ff */
[C-C-:B------:R-:W-:Y:S02]  /*9e70*/  IMAD R51, R87.reuse, R51, R74.reuse ;  /* 0x0000003357337224 */ /* 0x140fe400078e024a */
[----:B------:R-:W-:Y:S02]  /*9e80*/  IMAD R63, R87, R70, R74 ;  /* 0x00000046573f7224 */ /* 0x000fe400078e024a */
[----:B------:R-:W-:Y:S02]  /*9e90*/  IMAD.IADD R59, R59, 0x1, R77 ;  /* 0x000000013b3b7824 */ /* 0x000fe400078e024d */
[C---:B------:R-:W-:Y:S01]  /*9ea0*/  IMAD R77, R69.reuse, UR5, R62 ;  /* 0x00000005454d7c24 */ /* 0x040fe2000f8e023e */
[----:B------:R-:W-:Y:S01]  /*9eb0*/  SHF.R.S32.HI R62, RZ, 0x1f, R51 ;  /* 0x0000001fff3e7819 */ /* 0x000fe20000011433 */
[----:B------:R-:W-:Y:S01]  /*9ec0*/  IMAD.WIDE.U32 R58, R69, UR4, R58 ;  /* 0x00000004453a7c25 */ /* 0x000fe2000f8e003a */
[----:B------:R-:W-:Y:S01]  /*9ed0*/  SHF.R.S32.HI R68, RZ, 0x1f, R63 ;  /* 0x0000001fff447819 */ /* 0x000fe2000001143f */
[----:B------:R-:W1:Y:S01]  /*9ee0*/  S2UR UR5, SR_CgaCtaId ;  /* 0x00000000000579c3 */ /* 0x000e620000008800 */
[----:B------:R-:W-:Y:S01]  /*9ef0*/  UMOV UR4, 0x400 ;  /* 0x0000040000047882 */ /* 0x000fe20000000000 */
[----:B------:R-:W-:Y:S01]  /*9f00*/  IMAD R62, R62, UR6, RZ ;  /* 0x000000063e3e7c24 */ /* 0x000fe2000f8e02ff */
[----:B------:R-:W-:Y:S01]  /*9f10*/  IADD3 R59, R59, R77, RZ ;  /* 0x0000004d3b3b7210 */ /* 0x000fe20007ffe0ff */
[----:B------:R-:W-:-:S02]  /*9f20*/  IMAD R68, R68, UR8, RZ ;  /* 0x0000000844447c24 */ /* 0x000fc4000f8e02ff */
[----:B------:R-:W-:Y:S01]  /*9f30*/  IMAD R77, R51, UR7, R62 ;  /* 0x00000007334d7c24 */ /* 0x000fe2000f8e023e */
[----:B0-----:R-:W-:Y:S01]  /*9f40*/  SEL R62, R75, R72, P0 ;  /* 0x000000484b3e7207 */ /* 0x001fe20000000000 */
[----:B------:R-:W-:Y:S01]  /*9f50*/  IMAD.WIDE.U32 R44, R51, UR6, R44 ;  /* 0x00000006332c7c25 */ /* 0x000fe2000f8e002c */
[----:B------:R-:W-:-:S03]  /*9f60*/  ULDC.64 UR6, c[0x0][0xba8] ;  /* 0x0002ea0000067ab9 */ /* 0x000fc60000000a00 */
[C---:B------:R-:W-:Y:S02]  /*9f70*/  IMAD R83, R63.reuse, UR9, R68 ;  /* 0x000000093f537c24 */ /* 0x040fe4000f8e0244 */
[----:B------:R-:W-:Y:S01]  /*9f80*/  IMAD.WIDE.U32 R68, R63, UR8, R58 ;  /* 0x000000083f447c25 */ /* 0x000fe2000f8e003a */
[----:B------:R-:W-:Y:S01]  /*9f90*/  SEL R58, R72, R75, P0 ;  /* 0x0000004b483a7207 */ /* 0x000fe20000000000 */
[----:B------:R-:W-:Y:S01]  /*9fa0*/  ULDC.64 UR8, c[0x0][0xb00] ;  /* 0x0002c00000087ab9 */ /* 0x000fe20000000a00 */
[----:B------:R-:W-:Y:S01]  /*9fb0*/  LEA R72, P2, R44, UR6, 0x2 ;  /* 0x000000062c487c11 */ /* 0x000fe2000f8410ff */
[----:B------:R-:W-:Y:S01]  /*9fc0*/  IMAD.IADD R51, R45, 0x1, R77 ;  /* 0x000000012d337824 */ /* 0x000fe200078e024d */
[----:B------:R-:W-:Y:S01]  /*9fd0*/  ULDC UR6, c[0x0][0xa88] ;  /* 0x0002a20000067ab9 */ /* 0x000fe20000000800 */
[----:B------:R-:W-:Y:S01]  /*9fe0*/  IMAD.IADD R45, R69, 0x1, R83 ;  /* 0x00000001452d7824 */ /* 0x000fe200078e0253 */
[----:B------:R-:W-:Y:S01]  /*9ff0*/  LEA R82, P3, R68, UR8, 0x2 ;  /* 0x0000000844527c11 */ /* 0x000fe2000f8610ff */
[----:B------:R-:W-:Y:S01]  /*a000*/  SHFL.IDX PT, R74, R72, RZ, 0x1c1f ;  /* 0x001c1fff484a7589 */ /* 0x000fe200000e0000 */
[----:B------:R-:W-:Y:S01]  /*a010*/  LEA.HI.X R51, R44, UR7, R51, 0x2, P2 ;  /* 0x000000072c337c11 */ /* 0x000fe200090f1433 */
[----:B-1----:R-:W-:Y:S01]  /*a020*/  ULEA UR4, UR5, UR4, 0x18 ;  /* 0x0000000405047291 */ /* 0x002fe2000f8ec03f */
[----:B------:R-:W-:Y:S01]  /*a030*/  IMAD R83, R87, UR6, RZ ;  /* 0x0000000657537c24 */ /* 0x000fe2000f8e02ff */
[----:B------:R-:W-:Y:S01]  /*a040*/  SHFL.IDX PT, R76, R72, 0x1, 0x1c1f ;  /* 0x003c1f00484c7f89 */ /* 0x000fe200000e0000 */
[----:B------:R-:W-:Y:S01]  /*a050*/  VIADD R70, R66, 0x8 ;  /* 0x0000000842467836 */ /* 0x000fe20000000000 */
[----:B------:R-:W-:Y:S01]  /*a060*/  UIADD3 UR4, UR4, 0x22820, URZ ;  /* 0x0002282004047890 */ /* 0x000fe2000fffe03f */
[----:B------:R-:W-:Y:S01]  /*a070*/  LEA.HI.X R84, R68, UR9, R45, 0x2, P3 ;  /* 0x0000000944547c11 */ /* 0x000fe200098f142d */
[----:B------:R-:W0:Y:S01]  /*a080*/  SHFL.IDX PT, R75, R51, RZ, 0x1c1f ;  /* 0x001c1fff334b7589 */ /* 0x000e2200000e0000 */
[-C--:B------:R-:W-:Y:S01]  /*a090*/  ISETP.GE.OR P2, PT, R66, R83.reuse, P1 ;  /* 0x000000534200720c */ /* 0x080fe20000f46670 */
[----:B------:R-:W-:Y:S01]  /*a0a0*/  UPRMT UR4, URZ, 0x654, UR4 ;  /* 0x000006543f047896 */ /* 0x000fe20008000004 */
[-C--:B------:R-:W-:Y:S01]  /*a0b0*/  ISETP.GE.OR P1, PT, R70, R83.reuse, P1 ;  /* 0x000000534600720c */ /* 0x080fe20000f26670 */
[----:B------:R1:W2:Y:S01]  /*a0c0*/  SHFL.IDX PT, R77, R51, 0x1, 0x1c1f ;  /* 0x003c1f00334d7f89 */ /* 0x0002a200000e0000 */
[----:B------:R-:W-:-:S02]  /*a0d0*/  ISETP.GE.AND P3, PT, R66, R83, PT ;  /* 0x000000534200720c */ /* 0x000fc40003f66270 */
[----:B------:R-:W-:Y:S01]  /*a0e0*/  SEL R59, R50, R73, P0 ;  /* 0x00000049323b7207 */ /* 0x000fe20000000000 */
[----:B------:R3:W4:Y:S01]  /*a0f0*/  SHFL.IDX PT, R68, R82, RZ, 0x1c1f ;  /* 0x001c1fff52447589 */ /* 0x00072200000e0000 */
[----:B------:R-:W-:Y:S01]  /*a100*/  SEL R63, R73, R50, P0 ;  /* 0x00000032493f7207 */ /* 0x000fe20000000000 */
[----:B------:R-:W-:Y:S01]  /*a110*/  IMAD.SHL.U32 R73, R64, 0x2, RZ ;  /* 0x0000000240497824 */ /* 0x000fe200078e00ff */
[----:B------:R-:W-:Y:S01]  /*a120*/  SYNCS.ARRIVE.TRANS64.RED.A1T0 RZ, [UR4], RZ ;  /* 0x000000ffffff79a7 */ /* 0x000fe20008100404 */
[----:B------:R3:W3:Y:S01]  /*a130*/  SHFL.IDX PT, R69, R84, RZ, 0x1c1f ;  /* 0x001c1fff54457589 */ /* 0x0006e200000e0000 */
[----:B------:R-:W-:Y:S02]  /*a140*/  SEL R44, R48, R79, P0 ;  /* 0x0000004f302c7207 */ /* 0x000fe40000000000 */
[----:B------:R-:W-:Y:S02]  /*a150*/  SEL R45, R49, R78, P0 ;  /* 0x0000004e312d7207 */ /* 0x000fe40000000000 */
[----:B------:R-:W-:-:S02]  /*a160*/  SEL R50, R52, R81, P0 ;  /* 0x0000005134327207 */ /* 0x000fc40000000000 */
[----:B-1----:R-:W-:Y:S02]  /*a170*/  SEL R51, R53, R80, P0 ;  /* 0x0000005035337207 */ /* 0x002fe40000000000 */
[----:B------:R-:W-:Y:S02]  /*a180*/  SEL R48, R79, R48, P0 ;  /* 0x000000304f307207 */ /* 0x000fe40000000000 */
[----:B------:R-:W-:Y:S01]  /*a190*/  SEL R49, R78, R49, P0 ;  /* 0x000000314e317207 */ /* 0x000fe20000000000 */
[----:B0-----:R0:W-:Y:S01]  /*a1a0*/  @!P2 ST.E desc[UR48][R74.64], R0 ;  /* 0x000000004a00a985 */ /* 0x0011e2000c101930 */
[----:B------:R-:W-:Y:S02]  /*a1b0*/  SEL R52, R81, R52, P0 ;  /* 0x0000003451347207 */ /* 0x000fe40000000000 */
[----:B------:R-:W-:Y:S01]  /*a1c0*/  SEL R53, R80, R53, P0 ;  /* 0x0000003550357207 */ /* 0x000fe20000000000 */
[----:B--2---:R0:W-:Y:S01]  /*a1d0*/  @!P1 ST.E desc[UR48][R76.64], R3 ;  /* 0x000000034c009985 */ /* 0x0041e2000c101930 */
[----:B------:R-:W-:Y:S05]  /*a1e0*/  @P3 BRA `(.L_x_7307) ;  /* 0x0000000400783947 */ /* 0x000fea0003800000 */
[C---:B0-----:R-:W-:Y:S01]  /*a1f0*/  VIADD R3, R73.reuse, 0x10 ;  /* 0x0000001049037836 */ /* 0x041fe20000000000 */
[C---:B------:R-:W-:Y:S01]  /*a200*/  IADD3 R0, R73.reuse, 0x8, RZ ;  /* 0x0000000849007810 */ /* 0x040fe20007ffe0ff */
[----:B------:R-:W-:Y:S01]  /*a210*/  ULDC UR4, c[0x0][0xac8] ;  /* 0x0002b20000047ab9 */ /* 0x000fe20000000800 */
[C---:B------:R-:W-:Y:S01]  /*a220*/  VIADD R64, R73.reuse, 0x18 ;  /* 0x0000001849407836 */ /* 0x040fe20000000000 */
[C---:B------:R-:W-:Y:S01]  /*a230*/  ISETP.GE.AND P2, PT, R73.reuse, UR4, PT ;  /* 0x0000000449007c0c */ /* 0x040fe2000bf46270 */
[C---:B------:R-:W-:Y:S01]  /*a240*/  VIADD R66, R73.reuse, 0x20 ;  /* 0x0000002049427836 */ /* 0x040fe20000000000 */
[----:B------:R-:W-:Y:S01]  /*a250*/  ISETP.GE.AND P3, PT, R0, UR4, PT ;  /* 0x0000000400007c0c */ /* 0x000fe2000bf66270 */
[----:B------:R-:W-:Y:S01]  /*a260*/  VIADD R72, R73, 0x38 ;  /* 0x0000003849487836 */ /* 0x000fe20000000000 */
[----:B------:R-:W-:Y:S02]  /*a270*/  ISETP.GE.AND P4, PT, R3, UR4, PT ;  /* 0x0000000403007c0c */ /* 0x000fe4000bf86270 */
[----:B------:R-:W-:-:S02]  /*a280*/  ISETP.GE.AND P1, PT, R64, UR4, PT ;  /* 0x0000000440007c0c */ /* 0x000fc4000bf26270 */
        /* <DEDUP_REMOVED lines=11> */
[----:B------:R-:W-:Y:S01]  /*a340*/  @!P5 LEA.HI R72, R72, R72, RZ, 0x1 ;  /* 0x000000484848d211 */ /* 0x000fe200078f08ff */
[--C-:B------:R-:W-:Y:S01]  /*a350*/  @!P4 IMAD.WIDE R78, R3, 0x4, R68.reuse ;  /* 0x00000004034ec825 */ /* 0x100fe200078e0244 */
[C---:B------:R-:W-:Y:S01]  /*a360*/  IADD3 R3, R73.reuse, 0x30, RZ ;  /* 0x0000003049037810 */ /* 0x040fe20007ffe0ff */
[----:B------:R1:W-:Y:S01]  /*a370*/  @!P3 ST.E.64 desc[UR48][R76.64], R10 ;  /* 0x0000000a4c00b985 */ /* 0x0003e2000c101b30 */
[----:B------:R-:W-:Y:S01]  /*a380*/  ISETP.GE.AND P3, PT, R0, UR4, PT ;  /* 0x0000000400007c0c */ /* 0x000fe2000bf66270 */
[C---:B0-----:R-:W-:Y:S01]  /*a390*/  VIADD R74, R73.reuse, 0x40 ;  /* 0x00000040494a7836 */ /* 0x041fe20000000000 */
[----:B------:R-:W-:Y:S01]  /*a3a0*/  @!P1 LOP3.LUT R9, R64, 0xfffffffe, RZ, 0xc0, !PT ;  /* 0xfffffffe40099812 */ /* 0x000fe200078ec0ff */
[----:B------:R-:W-:Y:S01]  /*a3b0*/  VIADD R64, R73, 0x48 ;  /* 0x0000004849407836 */ /* 0x000fe20000000000 */
[----:B------:R-:W-:Y:S01]  /*a3c0*/  ISETP.GE.AND P6, PT, R3, UR4, PT ;  /* 0x0000000403007c0c */ /* 0x000fe2000bfc6270 */
[----:B------:R0:W-:Y:S01]  /*a3d0*/  @!P4 ST.E.64 desc[UR48][R78.64], R12 ;  /* 0x0000000c4e00c985 */ /* 0x0001e2000c101b30 */
[----:B------:R-:W-:Y:S01]  /*a3e0*/  ISETP.GE.AND P4, PT, R74, UR4, PT ;  /* 0x000000044a007c0c */ /* 0x000fe2000bf86270 */
[----:B------:R-:W-:Y:S01]  /*a3f0*/  @!P1 IMAD.WIDE R8, R9, 0x4, R68 ;  /* 0x0000000409089825 */ /* 0x000fe200078e0244 */
[----:B------:R-:W-:-:S04]  /*a400*/  @!P2 LEA.HI R66, R66, R66, RZ, 0x1 ;  /* 0x000000424242a211 */ /* 0x000fc800078f08ff */
[----:B------:R2:W-:Y:S01]  /*a410*/  @!P1 ST.E.64 desc[UR48][R8.64], R16 ;  /* 0x0000001008009985 */ /* 0x0005e2000c101b30 */
[----:B------:R-:W-:Y:S02]  /*a420*/  ISETP.GE.AND P1, PT, R64, UR4, PT ;  /* 0x0000000440007c0c */ /* 0x000fe4000bf26270 */
[----:B-1----:R-:W-:Y:S02]  /*a430*/  @!P2 LOP3.LUT R11, R66, 0xfffffffe, RZ, 0xc0, !PT ;  /* 0xfffffffe420ba812 */ /* 0x002fe400078ec0ff */
[----:B------:R-:W-:Y:S02]  /*a440*/  @!P6 LEA.HI R3, R3, R3, RZ, 0x1 ;  /* 0x000000030303e211 */ /* 0x000fe400078f08ff */
[----:B------:R-:W-:Y:S01]  /*a450*/  @!P3 LEA.HI R0, R0, R0, RZ, 0x1 ;  /* 0x000000000000b211 */ /* 0x000fe200078f08ff */
[--C-:B------:R-:W-:Y:S01]  /*a460*/  @!P2 IMAD.WIDE R10, R11, 0x4, R68.reuse ;  /* 0x000000040b0aa825 */ /* 0x100fe200078e0244 */
[----:B------:R-:W-:Y:S02]  /*a470*/  @!P6 LOP3.LUT R3, R3, 0xfffffffe, RZ, 0xc0, !PT ;  /* 0xfffffffe0303e812 */ /* 0x000fe400078ec0ff */
[----:B0-----:R-:W-:Y:S01]  /*a480*/  @!P3 LOP3.LUT R13, R0, 0xfffffffe, RZ, 0xc0, !PT ;  /* 0xfffffffe000db812 */ /* 0x001fe200078ec0ff */
[----:B------:R-:W-:Y:S01]  /*a490*/  VIADD R0, R73, 0x50 ;  /* 0x0000005049007836 */ /* 0x000fe20000000000 */
[----:B------:R-:W-:Y:S01]  /*a4a0*/  @!P4 LEA.HI R74, R74, R74, RZ, 0x1 ;  /* 0x0000004a4a4ac211 */ /* 0x000fe200078f08ff */
[--C-:B--2---:R-:W-:Y:S01]  /*a4b0*/  @!P6 IMAD.WIDE R8, R3, 0x4, R68.reuse ;  /* 0x000000040308e825 */ /* 0x104fe200078e0244 */
[----:B------:R-:W-:Y:S01]  /*a4c0*/  @!P1 LEA.HI R64, R64, R64, RZ, 0x1 ;  /* 0x0000004040409211 */ /* 0x000fe200078f08ff */
[----:B------:R0:W-:Y:S01]  /*a4d0*/  @!P2 ST.E.64 desc[UR48][R10.64], R14 ;  /* 0x0000000e0a00a985 */ /* 0x0001e2000c101b30 */
[----:B------:R-:W-:Y:S01]  /*a4e0*/  @!P5 LOP3.LUT R17, R72, 0xfffffffe, RZ, 0xc0, !PT ;  /* 0xfffffffe4811d812 */ /* 0x000fe200078ec0ff */
[----:B------:R-:W-:Y:S01]  /*a4f0*/  @!P3 IMAD.WIDE R12, R13, 0x4, R68 ;  /* 0x000000040d0cb825 */ /* 0x000fe200078e0244 */
[----:B------:R-:W-:-:S03]  /*a500*/  @!P4 LOP3.LUT R3, R74, 0xfffffffe, RZ, 0xc0, !PT ;  /* 0xfffffffe4a03c812 */ /* 0x000fc600078ec0ff */
[--C-:B------:R-:W-:Y:S01]  /*a510*/  @!P5 IMAD.WIDE R16, R17, 0x4, R68.reuse ;  /* 0x000000041110d825 */ /* 0x100fe200078e0244 */
[----:B------:R1:W-:Y:S04]  /*a520*/  @!P3 ST.E.64 desc[UR48][R12.64], R22 ;  /* 0x000000160c00b985 */ /* 0x0003e8000c101b30 */
[----:B------:R2:W-:Y:S01]  /*a530*/  @!P6 ST.E.64 desc[UR48][R8.64], R20 ;  /* 0x000000140800e985 */ /* 0x0005e2000c101b30 */
[----:B0-----:R-:W-:Y:S01]  /*a540*/  @!P1 LOP3.LUT R15, R64, 0xfffffffe, RZ, 0xc0, !PT ;  /* 0xfffffffe400f9812 */ /* 0x001fe200078ec0ff */
[----:B------:R-:W-:Y:S02]  /*a550*/  @!P4 IMAD.WIDE R10, R3, 0x4, R68 ;  /* 0x00000004030ac825 */ /* 0x000fe400078e0244 */
[----:B------:R-:W-:Y:S01]  /*a560*/  @!P5 ST.E.64 desc[UR48][R16.64], R24 ;  /* 0x000000181000d985 */ /* 0x000fe2000c101b30 */
[C---:B------:R-:W-:Y:S01]  /*a570*/  IADD3 R3, R73.reuse, 0x58, RZ ;  /* 0x0000005849037810 */ /* 0x040fe20007ffe0ff */
[----:B------:R-:W-:-:S02]  /*a580*/  VIADD R14, R73, 0x60 ;  /* 0x00000060490e7836 */ /* 0x000fc40000000000 */
[----:B------:R0:W-:Y:S01]  /*a590*/  @!P4 ST.E.64 desc[UR48][R10.64], R28 ;  /* 0x0000001c0a00c985 */ /* 0x0001e2000c101b30 */
[----:B-1----:R-:W-:Y:S01]  /*a5a0*/  @!P1 IMAD.WIDE R12, R15, 0x4, R68 ;  /* 0x000000040f0c9825 */ /* 0x002fe200078e0244 */
[----:B------:R-:W-:Y:S02]  /*a5b0*/  ISETP.GE.AND P2, PT, R3, UR4, PT ;  /* 0x0000000403007c0c */ /* 0x000fe4000bf46270 */
[----:B------:R-:W-:Y:S01]  /*a5c0*/  ISETP.GE.AND P3, PT, R14, UR4, PT ;  /* 0x000000040e007c0c */ /* 0x000fe2000bf66270 */
[C---:B------:R-:W-:Y:S01]  /*a5d0*/  VIADD R15, R73.reuse, 0x68 ;  /* 0x00000068490f7836 */ /* 0x040fe20000000000 */
[----:B------:R1:W-:Y:S01]  /*a5e0*/  @!P1 ST.E.64 desc[UR48][R12.64], R30 ;  /* 0x0000001e0c009985 */ /* 0x0003e2000c101b30 */
[C---:B--2---:R-:W-:Y:S01]  /*a5f0*/  VIADD R9, R73.reuse, 0x78 ;  /* 0x0000007849097836 */ /* 0x044fe20000000000 */
[----:B------:R-:W-:Y:S01]  /*a600*/  ISETP.GE.AND P1, PT, R0, UR4, PT ;  /* 0x0000000400007c0c */ /* 0x000fe2000bf26270 */
[----:B------:R-:W-:Y:S01]  /*a610*/  VIADD R8, R73, 0x70 ;  /* 0x0000007049087836 */ /* 0x000fe20000000000 */
[----:B------:R-:W-:-:S02]  /*a620*/  ISETP.GE.AND P4, PT, R15, UR4, PT ;  /* 0x000000040f007c0c */ /* 0x000fc4000bf86270 */
[----:B------:R-:W-:Y:S02]  /*a630*/  ISETP.GE.AND P6, PT, R9, UR4, PT ;  /* 0x0000000409007c0c */ /* 0x000fe4000bfc6270 */
[----:B------:R-:W-:Y:S02]  /*a640*/  ISETP.GE.AND P5, PT, R8, UR4, PT ;  /* 0x0000000408007c0c */ /* 0x000fe4000bfa6270 */
[----:B------:R-:W-:Y:S02]  /*a650*/  @!P2 LEA.HI R3, R3, R3, RZ, 0x1 ;  /* 0x000000030303a211 */ /* 0x000fe400078f08ff */
[----:B------:R-:W-:Y:S02]  /*a660*/  @!P3 LEA.HI R14, R14, R14, RZ, 0x1 ;  /* 0x0000000e0e0eb211 */ /* 0x000fe400078f08ff */
[----:B------:R-:W-:Y:S02]  /*a670*/  @!P2 LOP3.LUT R3, R3, 0xfffffffe, RZ, 0xc0, !PT ;  /* 0xfffffffe0303a812 */ /* 0x000fe400078ec0ff */
[----:B------:R-:W-:-:S02]  /*a680*/  @!P1 LEA.HI R0, R0, R0, RZ, 0x1 ;  /* 0x0000000000009211 */ /* 0x000fc400078f08ff */
[----:B------:R-:W-:Y:S02]  /*a690*/  @!P4 LEA.HI R15, R15, R15, RZ, 0x1 ;  /* 0x0000000f0f0fc211 */ /* 0x000fe400078f08ff */
[----:B0-----:R-:W-:Y:S02]  /*a6a0*/  @!P6 LEA.HI R10, R9, R9, RZ, 0x1 ;  /* 0x00000009090ae211 */ /* 0x001fe400078f08ff */
[----:B------:R-:W-:Y:S02]  /*a6b0*/  @!P5 LEA.HI R8, R8, R8, RZ, 0x1 ;  /* 0x000000080808d211 */ /* 0x000fe400078f08ff */
[----:B------:R-:W-:Y:S02]  /*a6c0*/  @!P1 LOP3.LUT R9, R0, 0xfffffffe, RZ, 0xc0, !PT ;  /* 0xfffffffe00099812 */ /* 0x000fe400078ec0ff */
[----:B-1----:R-:W-:Y:S02]  /*a6d0*/  @!P3 LOP3.LUT R13, R14, 0xfffffffe, RZ, 0xc0, !PT ;  /* 0xfffffffe0e0db812 */ /* 0x002fe400078ec0ff */
[----:B------:R-:W-:-:S02]  /*a6e0*/  @!P4 LOP3.LUT R15, R15, 0xfffffffe, RZ, 0xc0, !PT ;  /* 0xfffffffe0f0fc812 */ /* 0x000fc400078ec0ff */
        /* <DEDUP_REMOVED lines=14> */
.L_x_7307:
[----:B------:R-:W-:Y:S05]  /*a7d0*/  BSYNC B0 ;  /* 0x0000000000007941 */ /* 0x000fea0003800000 */
.L_x_7306:
[----:B------:R-:W-:Y:S01]  /*a7e0*/  ISETP.GE.AND P1, PT, R70, R83, PT ;  /* 0x000000534600720c */ /* 0x000fe20003f26270 */
[----:B-1----:R1:W2:Y:S01]  /*a7f0*/  SHFL.IDX PT, R35, R84, 0x1, 0x1c1f ;  /* 0x003c1f0054237f89 */ /* 0x0022a200000e0000 */
        /* <DEDUP_REMOVED lines=25> */
[----:B------:R-:W-:Y:S01]  /*a990*/  ULDC UR4, c[0x0][0xac8] ;  /* 0x0002b20000047ab9 */ /* 0x000fe20000000800 */
[C---:B------:R-:W-:Y:S01]  /*a9a0*/  VIADD R10, R73.reuse, 0x10 ;  /* 0x00000010490a7836 */ /* 0x040fe20000000000 */
[C---:B------:R-:W-:Y:S01]  /*a9b0*/  ISETP.GE.AND P0, PT, R73.reuse, UR4, PT ;  /* 0x0000000449007c0c */ /* 0x040fe2000bf06270 */
[C---:B------:R-:W-:Y:S01]  /*a9c0*/  VIADD R11, R73.reuse, 0x18 ;  /* 0x00000018490b7836 */ /* 0x040fe20000000000 */
[----:B------:R-:W-:Y:S01]  /*a9d0*/  ISETP.GE.AND P4, PT, R0, UR4, PT ;  /* 0x0000000400007c0c */ /* 0x000fe2000bf86270 */
[C---:B------:R-:W-:Y:S01]  /*a9e0*/  VIADD R12, R73.reuse, 0x20 ;  /* 0x00000020490c7836 */ /* 0x040fe20000000000 */
[----:B------:R-:W-:Y:S01]  /*a9f0*/  ISETP.GE.AND P1, PT, R10, UR4, PT ;  /* 0x000000040a007c0c */ /* 0x000fe2000bf26270 */
[----:B------:R-:W-:Y:S01]  /*aa00*/  VIADD R36, R73, 0x28 ;  /* 0x0000002849247836 */ /* 0x000fe20000000000 */
[----:B------:R-:W-:Y:S01]  /*aa10*/  ISETP.GE.AND P2, PT, R11, UR4, PT ;  /* 0x000000040b007c0c */ /* 0x000fe2000bf46270 */
[----:B------:R-:W-:Y:S01]  /*aa20*/  VIADD R38, R73, 0x38 ;  /* 0x0000003849267836 */ /* 0x000fe20000000000 */
[----:B------:R-:W-:-:S02]  /*aa30*/  ISETP.GE.AND P3, PT, R12, UR4, PT ;  /* 0x000000040c007c0c */ /* 0x000fc4000bf66270 */
[C---:B------:R-:W-:Y:S02]  /*aa40*/  IADD3 R37, R73.reuse, 0x30, RZ ;  /* 0x0000003049257810 */ /* 0x040fe40007ffe0ff */
[----:B------:R-:W-:Y:S01]  /*aa50*/  ISETP.GE.AND P5, PT, R36, UR4, PT ;  /* 0x0000000424007c0c */ /* 0x000fe2000bfa6270 */
[----:B------:R-:W-:Y:S02]  /*aa60*/  @!P0 IMAD.WIDE R2, R73, 0x4, R34 ;  /* 0x0000000449028825 */ /* 0x000fe400078e0222 */
[----:B------:R-:W-:Y:S02]  /*aa70*/  @!P4 LEA.HI R0, R0, R0, RZ, 0x1 ;  /* 0x000000000000c211 */ /* 0x000fe400078f08ff */
[----:B------:R-:W-:Y:S01]  /*aa80*/  @!P1 LEA.HI R10, R10, R10, RZ, 0x1 ;  /* 0x0000000a0a0a9211 */ /* 0x000fe200078f08ff */
[----:B------:R0:W-:Y:S01]  /*aa90*/  @!P0 ST.E.64 desc[UR48][R2.64], R44 ;  /* 0x0000002c02008985 */ /* 0x0001e2000c101b30 */
[----:B------:R-:W-:Y:S02]  /*aaa0*/  @!P4 LOP3.LUT R9, R0, 0xfffffffe, RZ, 0xc0, !PT ;  /* 0xfffffffe0009c812 */ /* 0x000fe400078ec0ff */
[----:B------:R-:W-:-:S02]  /*aab0*/  ISETP.GE.AND P0, PT, R38, UR4, PT ;  /* 0x0000000426007c0c */ /* 0x000fc4000bf06270 */
[----:B------:R-:W-:Y:S01]  /*aac0*/  @!P2 LEA.HI R0, R11, R11, RZ, 0x1 ;  /* 0x0000000b0b00a211 */ /* 0x000fe200078f08ff */
[--C-:B------:R-:W-:Y:S01]  /*aad0*/  @!P4 IMAD.WIDE R8, R9, 0x4, R34.reuse ;  /* 0x000000040908c825 */ /* 0x100fe200078e0222 */
[----:B------:R-:W-:Y:S02]  /*aae0*/  @!P1 LOP3.LUT R11, R10, 0xfffffffe, RZ, 0xc0, !PT ;  /* 0xfffffffe0a0b9812 */ /* 0x000fe400078ec0ff */
[----:B------:R-:W-:Y:S02]  /*aaf0*/  @!P3 LEA.HI R12, R12, R12, RZ, 0x1 ;  /* 0x0000000c0c0cb211 */ /* 0x000fe400078f08ff */
[----:B------:R1:W-:Y:S01]  /*ab00*/  @!P4 ST.E.64 desc[UR48][R8.64], R48 ;  /* 0x000000300800c985 */ /* 0x0003e2000c101b30 */
[----:B------:R-:W-:Y:S02]  /*ab10*/  ISETP.GE.AND P4, PT, R37, UR4, PT ;  /* 0x0000000425007c0c */ /* 0x000fe4000bf86270 */
[----:B------:R-:W-:Y:S01]  /*ab20*/  @!P2 LOP3.LUT R13, R0, 0xfffffffe, RZ, 0xc0, !PT ;  /* 0xfffffffe000da812 */ /* 0x000fe200078ec0ff */
[----:B0-----:R-:W-:Y:S01]  /*ab30*/  @!P1 IMAD.WIDE R2, R11, 0x4, R34 ;  /* 0x000000040b029825 */ /* 0x001fe200078e0222 */
[----:B------:R-:W-:-:S02]  /*ab40*/  @!P5 LEA.HI R36, R36, R36, RZ, 0x1 ;  /* 0x000000242424d211 */ /* 0x000fc400078f08ff */
[----:B------:R-:W-:Y:S01]  /*ab50*/  @!P3 LOP3.LUT R11, R12, 0xfffffffe, RZ, 0xc0, !PT ;  /* 0xfffffffe0c0bb812 */ /* 0x000fe200078ec0ff */
[----:B------:R-:W-:Y:S01]  /*ab60*/  VIADD R0, R73, 0x40 ;  /* 0x0000004049007836 */ /* 0x000fe20000000000 */
[----:B------:R-:W-:Y:S01]  /*ab70*/  @!P0 LEA.HI R38, R38, R38, RZ, 0x1 ;  /* 0x0000002626268211 */ /* 0x000fe200078f08ff */
[----:B------:R0:W-:Y:S02]  /*ab80*/  @!P1 ST.E.64 desc[UR48][R2.64], R50 ;  /* 0x0000003202009985 */ /* 0x0001e4000c101b30 */
[--C-:B------:R-:W-:Y:S01]  /*ab90*/  @!P3 IMAD.WIDE R10, R11, 0x4, R34.reuse ;  /* 0x000000040b0ab825 */ /* 0x100fe200078e0222 */
[----:B------:R-:W-:Y:S02]  /*aba0*/  @!P0 LOP3.LUT R39, R38, 0xfffffffe, RZ, 0xc0, !PT ;  /* 0xfffffffe26278812 */ /* 0x000fe400078ec0ff */
[----:B------:R-:W-:Y:S01]  /*abb0*/  @!P4 LEA.HI R37, R37, R37, RZ, 0x1 ;  /* 0x000000252525c211 */ /* 0x000fe200078f08ff */
[----:B-1----:R-:W-:Y:S01]  /*abc0*/  @!P2 IMAD.WIDE R8, R13, 0x4, R34 ;  /* 0x000000040d08a825 */ /* 0x002fe200078e0222 */
[----:B------:R-:W-:-:S02]  /*abd0*/  @!P5 LOP3.LUT R13, R36, 0xfffffffe, RZ, 0xc0, !PT ;  /* 0xfffffffe240dd812 */ /* 0x000fc400078ec0ff */
[----:B------:R-:W-:Y:S01]  /*abe0*/  @!P4 LOP3.LUT R37, R37, 0xfffffffe, RZ, 0xc0, !PT ;  /* 0xfffffffe2525c812 */ /* 0x000fe200078ec0ff */
[----:B------:R-:W-:Y:S01]  /*abf0*/  VIADD R36, R73, 0x48 ;  /* 0x0000004849247836 */ /* 0x000fe20000000000 */
[----:B------:R1:W-:Y:S01]  /*ac00*/  @!P2 ST.E.64 desc[UR48][R8.64], R52 ;  /* 0x000000340800a985 */ /* 0x0003e2000c101b30 */
[--C-:B------:R-:W-:Y:S01]  /*ac10*/  @!P5 IMAD.WIDE R12, R13, 0x4, R34.reuse ;  /* 0x000000040d0cd825 */ /* 0x100fe200078e0222 */
[----:B------:R-:W-:Y:S02]  /*ac20*/  ISETP.GE.AND P1, PT, R0, UR4, PT ;  /* 0x0000000400007c0c */ /* 0x000fe4000bf26270 */
[----:B------:R2:W-:Y:S01]  /*ac30*/  @!P3 ST.E.64 desc[UR48][R10.64], R14 ;  /* 0x0000000e0a00b985 */ /* 0x0005e2000c101b30 */
[--C-:B0-----:R-:W-:Y:S01]  /*ac40*/  @!P4 IMAD.WIDE R2, R37, 0x4, R34.reuse ;  /* 0x000000042502c825 */ /* 0x101fe200078e0222 */
[----:B------:R-:W-:Y:S02]  /*ac50*/  ISETP.GE.AND P2, PT, R36, UR4, PT ;  /* 0x0000000424007c0c */ /* 0x000fe4000bf46270 */
[----:B------:R0:W-:Y:S04]  /*ac60*/  @!P5 ST.E.64 desc[UR48][R12.64], R16 ;  /* 0x000000100c00d985 */ /* 0x0001e8000c101b30 */
[----:B------:R-:W-:Y:S01]  /*ac70*/  @!P4 ST.E.64 desc[UR48][R2.64], R18 ;  /* 0x000000120200c985 */ /* 0x000fe2000c101b30 */
[----:B-1----:R-:W-:-:S02]  /*ac80*/  @!P0 IMAD.WIDE R8, R39, 0x4, R34 ;  /* 0x0000000427088825 */ /* 0x002fc400078e0222 */
[----:B------:R-:W-:Y:S02]  /*ac90*/  @!P1 LEA.HI R0, R0, R0, RZ, 0x1 ;  /* 0x0000000000009211 */ /* 0x000fe400078f08ff */
[C---:B--2---:R-:W-:Y:S01]  /*aca0*/  VIADD R10, R73.reuse, 0x50 ;  /* 0x00000050490a7836 */ /* 0x044fe20000000000 */
[----:B------:R1:W-:Y:S01]  /*acb0*/  @!P0 ST.E.64 desc[UR48][R8.64], R20 ;  /* 0x0000001408008985 */ /* 0x0003e2000c101b30 */
[C---:B------:R-:W-:Y:S01]  /*acc0*/  VIADD R14, R73.reuse, 0x68 ;  /* 0x00000068490e7836 */ /* 0x040fe20000000000 */
[----:B------:R-:W-:Y:S01]  /*acd0*/  @!P2 LEA.HI R36, R36, R36, RZ, 0x1 ;  /* 0x000000242424a211 */ /* 0x000fe200078f08ff */
[C---:B0-----:R-:W-:Y:S01]  /*ace0*/  VIADD R13, R73.reuse, 0x60 ;  /* 0x00000060490d7836 */ /* 0x041fe20000000000 */
[C---:B------:R-:W-:Y:S01]  /*acf0*/  IADD3 R12, R73.reuse, 0x58, RZ ;  /* 0x00000058490c7810 */ /* 0x040fe20007ffe0ff */
[C---:B------:R-:W-:Y:S01]  /*ad00*/  VIADD R15, R73.reuse, 0x70 ;  /* 0x00000070490f7836 */ /* 0x040fe20000000000 */
[----:B------:R-:W-:Y:S01]  /*ad10*/  ISETP.GE.AND P3, PT, R10, UR4, PT ;  /* 0x000000040a007c0c */ /* 0x000fe2000bf66270 */
[----:B------:R-:W-:Y:S01]  /*ad20*/  VIADD R73, R73, 0x78 ;  /* 0x0000007849497836 */ /* 0x000fe20000000000 */
[----:B------:R-:W-:-:S02]  /*ad30*/  ISETP.GE.AND P0, PT, R12, UR4, PT ;  /* 0x000000040c007c0c */ /* 0x000fc4000bf06270 */
[----:B------:R-:W-:Y:S02]  /*ad40*/  ISETP.GE.AND P4, PT, R13, UR4, PT ;  /* 0x000000040d007c0c */ /* 0x000fe4000bf86270 */
[----:B------:R-:W-:Y:S02]  /*ad50*/  ISETP.GE.AND P5, PT, R14, UR4, PT ;  /* 0x000000040e007c0c */ /* 0x000fe4000bfa6270 */
[----:B------:R-:W-:Y:S02]  /*ad60*/  ISETP.GE.AND P6, PT, R15, UR4, PT ;  /* 0x000000040f007c0c */ /* 0x000fe4000bfc6270 */
[----:B------:R-:W-:Y:S02]  /*ad70*/  @!P1 LOP3.LUT R11, R0, 0xfffffffe, RZ, 0xc0, !PT ;  /* 0xfffffffe000b9812 */ /* 0x000fe400078ec0ff */
[----:B-1----:R-:W-:Y:S02]  /*ad80*/  @!P2 LOP3.LUT R9, R36, 0xfffffffe, RZ, 0xc0, !PT ;  /* 0xfffffffe2409a812 */ /* 0x002fe400078ec0ff */
[----:B------:R-:W-:Y:S01]  /*ad90*/  @!P3 LEA.HI R10, R10, R10, RZ, 0x1 ;  /* 0x0000000a0a0ab211 */ /* 0x000fe200078f08ff */
[----:B------:R-:W-:Y:S01]  /*ada0*/  @!P1 IMAD.WIDE R2, R11, 0x4, R34 ;  /* 0x000000040b029825 */ /* 0x000fe200078e0222 */
[----:B------:R-:W-:-:S02]  /*adb0*/  @!P0 LEA.HI R12, R12, R12, RZ, 0x1 ;  /* 0x0000000c0c0c8211 */ /* 0x000fc400078f08ff */
[----:B------:R-:W-:Y:S01]  /*adc0*/  @!P4 LEA.HI R0, R13, R13, RZ, 0x1 ;  /* 0x0000000d0d00c211 */ /* 0x000fe200078f08ff */
[--C-:B------:R-:W-:Y:S01]  /*add0*/  @!P2 IMAD.WIDE R8, R9, 0x4, R34.reuse ;  /* 0x000000040908a825 */ /* 0x100fe200078e0222 */
[----:B------:R-:W-:Y:S01]  /*ade0*/  @!P5 LEA.HI R14, R14, R14, RZ, 0x1 ;  /* 0x0000000e0e0ed211 */ /* 0x000fe200078f08ff */
[----:B------:R0:W-:Y:S01]  /*adf0*/  @!P1 ST.E.64 desc[UR48][R2.64], R22 ;  /* 0x0000001602009985 */ /* 0x0001e2000c101b30 */
[----:B------:R-:W-:Y:S02]  /*ae00*/  @!P3 LOP3.LUT R11, R10, 0xfffffffe, RZ, 0xc0, !PT ;  /* 0xfffffffe0a0bb812 */ /* 0x000fe400078ec0ff */
[----:B------:R-:W-:Y:S01]  /*ae10*/  @!P6 LEA.HI R16, R15, R15, RZ, 0x1 ;  /* 0x0000000f0f10e211 */ /* 0x000fe200078f08ff */
[----:B------:R1:W-:Y:S01]  /*ae20*/  @!P2 ST.E.64 desc[UR48][R8.64], R24 ;  /* 0x000000180800a985 */ /* 0x0003e2000c101b30 */
[----:B------:R-:W-:Y:S01]  /*ae30*/  @!P0 LOP3.LUT R13, R12, 0xfffffffe, RZ, 0xc0, !PT ;  /* 0xfffffffe0c0d8812 */ /* 0x000fe200078ec0ff */
[----:B------:R-:W-:Y:S01]  /*ae40*/  @!P3 IMAD.WIDE R10, R11, 0x4, R34 ;  /* 0x000000040b0ab825 */ /* 0x000fe200078e0222 */
[----:B------:R-:W-:-:S02]  /*ae50*/  @!P4 LOP3.LUT R15, R0, 0xfffffffe, RZ, 0xc0, !PT ;  /* 0xfffffffe000fc812 */ /* 0x000fc400078ec0ff */
[----:B------:R-:W-:Y:S01]  /*ae60*/  @!P5 LOP3.LUT R17, R14, 0xfffffffe, RZ, 0xc0, !PT ;  /* 0xfffffffe0e11d812 */ /* 0x000fe200078ec0ff */
[--C-:B------:R-:W-:Y:S01]  /*ae70*/  @!P0 IMAD.WIDE R12, R13, 0x4, R34.reuse ;  /* 0x000000040d0c8825 */ /* 0x100fe200078e0222 */
[----:B------:R-:W-:Y:S01]  /*ae80*/  @!P6 LOP3.LUT R19, R16, 0xfffffffe, RZ, 0xc0, !PT ;  /* 0xfffffffe1013e812 */ /* 0x000fe200078ec0ff */
[----:B------:R2:W-:Y:S02]  /*ae90*/  @!P3 ST.E.64 desc[UR48][R10.64], R26 ;  /* 0x0000001a0a00b985 */ /* 0x0005e4000c101b30 */
[--C-:B0-----:R-:W-:Y:S02]  /*aea0*/  @!P4 IMAD.WIDE R2, R15, 0x4, R34.reuse ;  /* 0x000000040f02c825 */ /* 0x101fe400078e0222 */
[----:B------:R2:W-:Y:S01]  /*aeb0*/  @!P0 ST.E.64 desc[UR48][R12.64], R28 ;  /* 0x0000001c0c008985 */ /* 0x0005e2000c101b30 */
[----:B------:R-:W-:Y:S01]  /*aec0*/  ISETP.GE.AND P0, PT, R73, UR4, PT ;  /* 0x0000000449007c0c */ /* 0x000fe2000bf06270 */
[--C-:B-1----:R-:W-:Y:S02]  /*aed0*/  @!P5 IMAD.WIDE R8, R17, 0x4, R34.reuse ;  /* 0x000000041108d825 */ /* 0x102fe400078e0222 */
[----:B------:R2:W-:Y:S02]  /*aee0*/  @!P4 ST.E.64 desc[UR48][R2.64], R30 ;  /* 0x0000001e0200c985 */ /* 0x0005e4000c101b30 */
[----:B------:R-:W-:-:S02]  /*aef0*/  @!P6 IMAD.WIDE R14, R19, 0x4, R34 ;  /* 0x00000004130ee825 */ /* 0x000fc400078e0222 */
[----:B------:R2:W-:Y:S04]  /*af00*/  @!P5 ST.E.64 desc[UR48][R8.64], R32 ;  /* 0x000000200800d985 */ /* 0x0005e8000c101b30 */
[----:B------:R2:W-:Y:S02]  /*af10*/  @!P6 ST.E.64 desc[UR48][R14.64], R6 ;  /* 0x000000060e00e985 */ /* 0x0005e4000c101b30 */
[----:B------:R-:W-:Y:S05]  /*af20*/  @P0 BRA `(.L_x_7278) ;  /* 0x0000005000fc0947 */ /* 0x000fea0003800000 */
[----:B------:R-:W-:-:S04]  /*af30*/  LEA.HI R73, R73, R73, RZ, 0x1 ;  /* 0x0000004949497211 */ /* 0x000fc800078f08ff */
[----:B--2---:R-:W-:-:S05]  /*af40*/  LOP3.LUT R3, R73, 0xfffffffe, RZ, 0xc0, !PT ;  /* 0xfffffffe49037812 */ /* 0x004fca00078ec0ff */
[----:B------:R-:W-:-:S05]  /*af50*/  IMAD.WIDE R2, R3, 0x4, R34 ;  /* 0x0000000403027825 */ /* 0x000fca00078e0222 */
[----:B------:R1:W-:Y:S01]  /*af60*/  ST.E.64 desc[UR48][R2.64], R4 ;  /* 0x0000000402007985 */ /* 0x0003e2000c101b30 */
[----:B------:R-:W-:Y:S05]  /*af70*/  BRA `(.L_x_7278) ;  /* 0x0000005000e87947 */ /* 0x000fea0003800000 */
.L_x_7305:
        /* <DEDUP_REMOVED lines=22> */
[----:B------:R-:W-:Y:S01]  /*b0e0*/  MOV R3, UR5 ;  /* 0x0000000500037c02 */ /* 0x000fe20008000f00 */
[----:B------:R-:W-:Y:S01]  /*b0f0*/  IMAD.U32 R2, RZ, RZ, UR4 ;  /* 0x00000004ff027e24 */ /* 0x000fe2000f8e00ff */
[----:B------:R-:W2:Y:S01]  /*b100*/  @P0 LDC R7, c[0x0][0xbec] ;  /* 0x0002fb00ff070b82 */ /* 0x000ea20000000800 */
[----:B------:R-:W-:Y:S01]  /*b110*/  ULDC.64 UR4, c[0x0][0xbe0] ;  /* 0x0002f80000047ab9 */ /* 0x000fe20000000a00 */
[----:B------:R-:W-:-:S06]  /*b120*/  IMAD.U32 R3, RZ, RZ, UR6 ;  /* 0x00000006ff037e24 */ /* 0x000fcc000f8e00ff */
        /* <DEDUP_REMOVED lines=31> */
.L_x_7276:
[----:B------:R-:W-:-:S08]  /*b320*/  NOP ;  /* 0x0000000000007918 */ /* 0x000fd00000000000 */
[----:B------:R-:W0:-:S00]  /*b330*/  USETMAXREG.DEALLOC.CTAPOOL 0x28 ;  /* 0x00000028000079c8 */ /* 0x000e0000080e0500 */
        /* <DEDUP_REMOVED lines=16> */
.L_x_7308:
[----:B------:R-:W-:Y:S01]  /*b440*/  ULDC UR7, c[0x0][0xc50] ;  /* 0x0003140000077ab9 */ /* 0x000fe20000000800 */
[----:B------:R-:W-:Y:S01]  /*b450*/  UMOV UR40, UR6 ;  /* 0x0000000600287c82 */ /* 0x000fe20008000000 */
[----:B------:R-:W-:-:S11]  /*b460*/  UISETP.NE.AND UP0, UPT, UR7, 0x1, UPT ;  /* 0x000000010700788c */ /* 0x000fd6000bf05270 */
[----:B------:R-:W-:Y:S01]  /*b470*/  @UP0 ULDC UR4, c[0x0][0xc54] ;  /* 0x0003150000040ab9 */ /* 0x000fe20000000800 */
[----:B------:R-:W-:Y:S01]  /*b480*/  @UP0 ULDC UR8, c[0x0][0xc58] ;  /* 0x0003160000080ab9 */ /* 0x000fe20000000800 */
[----:B------:R-:W-:-:S04]  /*b490*/  UIMAD.WIDE.U32 UR4, UR6, UR4, URZ ;  /* 0x00000004060472a5 */ /* 0x000fc8000f8e003f */
[----:B------:R-:W-:-:S12]  /*b4a0*/  @UP0 USHF.R.U32.HI UR40, URZ, UR8, UR5 ;  /* 0x000000083f280299 */ /* 0x000fd80008011605 */
.L_x_7309:
        /* <DEDUP_REMOVED lines=10> */
[----:B------:R-:W-:Y:S02]  /*b550*/  MOV R18, RZ ;  /* 0x000000ff00127202 */ /* 0x000fe40000000f00 */
        /* <DEDUP_REMOVED lines=53> */
.L_x_7311:
        /* <DEDUP_REMOVED lines=33> */
[----:B0----5:R-:W-:Y:S05]  /*bac0*/  CALL.ABS.NOINC R2 ;  /* 0x0000000002007343 */ /* 0x021fea0003c00000 */
.L_x_7312:
        /* <DEDUP_REMOVED lines=20> */
.L_x_7313:
        /* <DEDUP_REMOVED lines=13> */
[----:B------:R-:W-:Y:S01]  /*bce0*/  MOV R12, 0x1 ;  /* 0x00000001000c7802 */ /* 0x000fe20000000f00 */
[----:B------:R-:W-:-:S02]  /*bcf0*/  IMAD.U32 R10, RZ, RZ, UR4 ;  /* 0x00000004ff0a7e24 */ /* 0x000fc4000f8e00ff */
[----:B------:R-:W-:Y:S02]  /*bd00*/  IMAD.U32 R11, RZ, RZ, UR5 ;  /* 0x00000005ff0b7e24 */ /* 0x000fe4000f8e00ff */
[----:B------:R-:W-:Y:S02]  /*bd10*/  IMAD.MOV.U32 R8, RZ, RZ, 0x70 ;  /* 0x00000070ff087424 */ /* 0x000fe400078e00ff */
[----:B------:R-:W-:-:S07]  /*bd20*/  IMAD.MOV.U32 R13, RZ, RZ, RZ ;  /* 0x000000ffff0d7224 */ /* 0x000fce00078e00ff */
[----:B------:R-:W-:-:S07]  /*bd30*/  LEPC R20, `(.L_x_7314) ;  /* 0x000000001014794e */ /* 0x000fce0000000000 */
[----:B0----5:R-:W-:Y:S05]  /*bd40*/  CALL.ABS.NOINC R2 ;  /* 0x0000000002007343 */ /* 0x021fea0003c00000 */
.L_x_7314:
        /* <DEDUP_REMOVED lines=18> */
.L_x_7315:
        /* <DEDUP_REMOVED lines=8> */
[C---:B------:R-:W-:Y:S01]  /*bef0*/  IMAD.SHL.U32 R30, R16.reuse, 0x10, RZ ;  /* 0x00000010101e7824 */ /* 0x040fe200078e00ff */
[----:B------:R-:W-:Y:S01]  /*bf00*/  UMOV UR4, 0xffffffff ;  /* 0xffffffff00047882 */ /* 0x000fe20000000000 */
[----:B------:R-:W-:-:S03]  /*bf10*/  LOP3.LUT R27, R16, 0x7f, RZ, 0xc0, !PT ;  /* 0x0000007f101b7812 */ /* 0x000fc600078ec0ff */
[----:B------:R-:W-:Y:S02]  /*bf20*/  LOP3.LUT R30, R30, 0x70, RZ, 0xc0, !PT ;  /* 0x000000701e1e7812 */ /* 0x000fe400078ec0ff */
[----:B------:R-:W-:Y:S01]  /*bf30*/  SHF.R.U32.HI R24, RZ, 0x3, R27 ;  /* 0x00000003ff187819 */ /* 0x000fe2000001161b */
[----:B-1----:R-:W-:Y:S06]  /*bf40*/  BRA.DIV UR4, `(.L_x_7316) ;  /* 0x0000004604747947 */ /* 0x002fec000b800000 */
.L_x_7366:
[----:B------:R-:W-:Y:S01]  /*bf50*/  UMOV UR4, 0xa0 ;  /* 0x000000a000047882 */ /* 0x000fe20000000000 */
[----:B------:R-:W-:Y:S01]  /*bf60*/  LOP3.LUT R23, R24, R30, RZ, 0xfc, !PT ;  /* 0x0000001e18177212 */ /* 0x000fe200078efcff */
[----:B------:R-:W-:Y:S01]  /*bf70*/  UIMAD UR4, UR46, UR4, -0xa0 ;  /* 0xffffff602e0474a4 */ /* 0x000fe2000f8e0204 */
[----:B------:R-:W-:Y:S01]  /*bf80*/  ISETP.NE.AND P3, PT, R20, 0x1, PT ;  /* 0x000000011400780c */ /* 0x000fe20003f65270 */
[----:B------:R-:W-:Y:S01]  /*bf90*/  IMAD.MOV.U32 R10, RZ, RZ, RZ ;  /* 0x000000ffff0a7224 */ /* 0x000fe200078e00ff */
[----:B------:R-:W-:Y:S02]  /*bfa0*/  LOP3.LUT R19, R24, 0x80, R30, 0xfe, !PT ;  /* 0x0000008018137812 */ /* 0x000fe400078efe1e */
[----:B-----5:R-:W-:Y:S01]  /*bfb0*/  SHF.R.S32.HI R36, RZ, 0x1f, R32 ;  /* 0x0000001fff247819 */ /* 0x020fe20000011420 */
[----:B------:R-:W-:Y:S01]  /*bfc0*/  VIADD R11, R23, UR4 ;  /* 0x00000004170b7c36 */ /* 0x000fe20008000000 */
[----:B------:R-:W-:Y:S01]  /*bfd0*/  LOP3.LUT R0, R0, 0xfffffff7, RZ, 0xc0, !PT ;  /* 0xfffffff700007812 */ /* 0x000fe200078ec0ff */
[----:B------:R-:W-:-:S03]  /*bfe0*/  VIADD R13, R19, UR4 ;  /* 0x00000004130d7c36 */ /* 0x000fc60008000000 */
[C---:B------:R-:W-:Y:S01]  /*bff0*/  ISETP.GE.AND P1, PT, R11.reuse, UR38, PT ;  /* 0x000000260b007c0c */ /* 0x040fe2000bf26270 */
[--C-:B------:R-:W-:Y:S01]  /*c000*/  IMAD.IADD R11, R11, 0x1, R18.reuse ;  /* 0x000000010b0b7824 */ /* 0x100fe200078e0212 */
[C---:B------:R-:W-:Y:S01]  /*c010*/  ISETP.GE.AND P0, PT, R13.reuse, UR38, PT ;  /* 0x000000260d007c0c */ /* 0x040fe2000bf06270 */
[----:B0-----:R-:W0:Y:S01]  /*c020*/  @P3 LDC R2, c[0x0][0x434] ;  /* 0x00010d00ff023b82 */ /* 0x001e220000000800 */
[----:B------:R-:W-:Y:S02]  /*c030*/  IMAD.IADD R13, R13, 0x1, R18 ;  /* 0x000000010d0d7824 */ /* 0x000fe400078e0212 */
[----:B------:R-:W-:Y:S01]  /*c040*/  IMAD.SHL.U32 R14, R16, 0x4, RZ ;  /* 0x00000004100e7824 */ /* 0x000fe200078e00ff */
[----:B------:R-:W-:Y:S02]  /*c050*/  MOV R12, R11 ;  /* 0x0000000b000c7202 */ /* 0x000fe40000000f00 */
[----:B------:R-:W-:Y:S02]  /*c060*/  ISETP.GT.U32.OR P0, PT, R19, 0x9f, P0 ;  /* 0x0000009f1300780c */ /* 0x000fe40000704470 */
[----:B------:R-:W1:Y:S01]  /*c070*/  @P3 LDC R3, c[0x0][0x438] ;  /* 0x00010e00ff033b82 */ /* 0x000e620000000800 */
[----:B------:R-:W-:-:S02]  /*c080*/  MOV R15, R13 ;  /* 0x0000000d000f7202 */ /* 0x000fc40000000f00 */
[----:B------:R-:W-:Y:S02]  /*c090*/  SHF.L.U32 R28, R16, 0x7, RZ ;  /* 0x00000007101c7819 */ /* 0x000fe400000006ff */
[----:B------:R-:W-:-:S03]  /*c0a0*/  @P3 LOP3.LUT R0, R0, 0x8, RZ, 0xfc, !PT ;  /* 0x0000000800003812 */ /* 0x000fc600078efcff */
[----:B------:R-:W2:Y:S01]  /*c0b0*/  @!P1 LDC.64 R4, c[0x0][0x428] ;  /* 0x00010a00ff049b82 */ /* 0x000ea20000000a00 */
[----:B0-----:R-:W-:-:S07]  /*c0c0*/  @P3 IMAD.HI.U32 R2, R11, R2, RZ ;  /* 0x000000020b023227 */ /* 0x001fce00078e00ff */
[----:B------:R-:W0:Y:S01]  /*c0d0*/  @!P1 LDC.64 R6, c[0x0][0x418] ;  /* 0x00010600ff069b82 */ /* 0x000e220000000a00 */
[----:B-1----:R-:W-:-:S07]  /*c0e0*/  @P3 SHF.R.U32.HI R12, RZ, R3, R2 ;  /* 0x00000003ff0c3219 */ /* 0x002fce0000011602 */
[----:B------:R-:W1:Y:S01]  /*c0f0*/  @P3 LDC R17, c[0x0][0x438] ;  /* 0x00010e00ff113b82 */ /* 0x000e620000000800 */
[----:B------:R-:W-:Y:S01]  /*c100*/  @!P1 SHF.R.S32.HI R3, RZ, 0x1f, R12 ;  /* 0x0000001fff039819 */ /* 0x000fe2000001140c */
[----:B--2---:R-:W-:-:S06]  /*c110*/  @!P1 IMAD R2, R36, R4, RZ ;  /* 0x0000000424029224 */ /* 0x004fcc00078e02ff */
[----:B------:R-:W2:Y:S01]  /*c120*/  @!P0 LDC.64 R8, c[0x0][0x428] ;  /* 0x00010a00ff088b82 */ /* 0x000ea20000000a00 */
[----:B------:R-:W-:Y:S02]  /*c130*/  @!P1 IMAD R5, R32, R5, R2 ;  /* 0x0000000520059224 */ /* 0x000fe400078e0202 */
[----:B------:R-:W-:-:S04]  /*c140*/  @!P1 IMAD.MOV.U32 R2, RZ, RZ, R12 ;  /* 0x000000ffff029224 */ /* 0x000fc800078e000c */
[----:B------:R-:W-:Y:S02]  /*c150*/  @!P1 IMAD.WIDE.U32 R2, R32, R4, R2 ;  /* 0x0000000420029225 */ /* 0x000fe400078e0002 */
[----:B------:R-:W3:Y:S02]  /*c160*/  @P3 LDC R4, c[0x0][0x434] ;  /* 0x00010d00ff043b82 */ /* 0x000ee40000000800 */
[----:B------:R-:W-:Y:S01]  /*c170*/  @!P1 IMAD.IADD R3, R3, 0x1, R5 ;  /* 0x0000000103039824 */ /* 0x000fe200078e0205 */
[----:B0-----:R-:W-:-:S04]  /*c180*/  @!P1 LEA R6, P2, R2, R6, 0x2 ;  /* 0x0000000602069211 */ /* 0x001fc800078410ff */
[----:B------:R-:W-:Y:S01]  /*c190*/  @!P1 LEA.HI.X R7, R2, R7, R3, 0x2, P2 ;  /* 0x0000000702079211 */ /* 0x000fe200010f1403 */
[----:B------:R-:W-:Y:S01]  /*c1a0*/  ULOP3.LUT UR4, UR36, 0x2, URZ, 0xfc, !UPT ;  /* 0x0000000224047892 */ /* 0x000fe2000f8efc3f */
[----:B------:R-:W-:-:S03]  /*c1b0*/  LOP3.LUT R0, R0, 0xfffffffd, RZ, 0xc0, !PT ;  /* 0xfffffffd00007812 */ /* 0x000fc600078ec0ff */
[----:B------:R-:W5:Y:S01]  /*c1c0*/  @!P1 LDG.E R10, desc[UR48][R6.64] ;  /* 0x00000030060a9981 */ /* 0x000f62000c1e1900 */
[----:B---3--:R-:W-:Y:S02]  /*c1d0*/  @P3 IMAD.HI.U32 R2, R13, R4, RZ ;  /* 0x000000040d023227 */ /* 0x008fe400078e00ff */
[----:B------:R-:W0:Y:S03]  /*c1e0*/  @!P0 LDC.64 R4, c[0x0][0x418] ;  /* 0x00010600ff048b82 */ /* 0x000e260000000a00 */
[----:B-1----:R-:W-:Y:S01]  /*c1f0*/  @P3 SHF.R.U32.HI R15, RZ, R17, R2 ;  /* 0x00000011ff0f3219 */ /* 0x002fe20000011602 */
[----:B--2---:R-:W-:-:S03]  /*c200*/  @!P0 IMAD R2, R36, R8, RZ ;  /* 0x0000000824028224 */ /* 0x004fc600078e02ff */
[--C-:B------:R-:W-:Y:S01]  /*c210*/  @!P0 SHF.R.S32.HI R3, RZ, 0x1f, R15.reuse ;  /* 0x0000001fff038819 */ /* 0x100fe2000001140f */
[----:B------:R-:W-:Y:S02]  /*c220*/  @!P0 IMAD R9, R32, R9, R2 ;  /* 0x0000000920098224 */ /* 0x000fe400078e0202 */
[----:B------:R-:W-:-:S04]  /*c230*/  @!P0 IMAD.MOV.U32 R2, RZ, RZ, R15 ;  /* 0x000000ffff028224 */ /* 0x000fc800078e000f */
[----:B------:R-:W-:-:S04]  /*c240*/  @!P0 IMAD.WIDE.U32 R2, R32, R8, R2 ;  /* 0x0000000820028225 */ /* 0x000fc800078e0002 */
[----:B------:R-:W-:Y:S01]  /*c250*/  @!P0 IMAD.IADD R3, R9, 0x1, R3 ;  /* 0x0000000109038824 */ /* 0x000fe200078e0203 */
[----:B0-----:R-:W-:-:S04]  /*c260*/  @!P0 LEA R4, P2, R2, R4, 0x2 ;  /* 0x0000000402048211 */ /* 0x001fc800078410ff */
[----:B------:R-:W-:Y:S02]  /*c270*/  @!P0 LEA.HI.X R5, R2, R5, R3, 0x2, P2 ;  /* 0x0000000502058211 */ /* 0x000fe400010f1403 */
[----:B------:R-:W-:-:S04]  /*c280*/  SHF.L.U32 R2, R16, 0x5, RZ ;  /* 0x0000000510027819 */ /* 0x000fc800000006ff */
[----:B------:R-:W-:-:S04]  /*c290*/  LOP3.LUT R3, R2, 0x80, RZ, 0xc0, !PT ;  /* 0x0000008002037812 */ /* 0x000fc800078ec0ff */
[----:B------:R-:W-:-:S04]  /*c2a0*/  LOP3.LUT R3, R3, 0x10, R16, 0xf8, !PT ;  /* 0x0000001003037812 */ /* 0x000fc800078ef810 */
[----:B------:R-:W-:Y:S02]  /*c2b0*/  LOP3.LUT R9, R3, 0x10, R14, 0x78, !PT ;  /* 0x0000001003097812 */ /* 0x000fe400078e780e */
[----:B------:R-:W-:Y:S02]  /*c2c0*/  SHF.R.U32.HI R3, RZ, 0x5, R27 ;  /* 0x00000005ff037819 */ /* 0x000fe4000001161b */
[C---:B------:R-:W-:Y:S01]  /*c2d0*/  LOP3.LUT R14, R2.reuse, 0x60, RZ, 0xc0, !PT ;  /* 0x00000060020e7812 */ /* 0x040fe200078ec0ff */
[----:B------:R-:W-:Y:S01]  /*c2e0*/  IMAD.MOV.U32 R8, RZ, RZ, RZ ;  /* 0x000000ffff087224 */ /* 0x000fe200078e00ff */
[----:B------:R-:W-:-:S03]  /*c2f0*/  LOP3.LUT R2, R2, 0x100, RZ, 0xc0, !PT ;  /* 0x0000010002027812 */ /* 0x000fc600078ec0ff */
[----:B------:R-:W-:Y:S02]  /*c300*/  IMAD R14, R3, 0x200, R14 ;  /* 0x00000200030e7824 */ /* 0x000fe400078e020e */
[----:B------:R0:W5:Y:S01]  /*c310*/  @!P0 LDG.E R8, desc[UR48][R4.64] ;  /* 0x0000003004088981 */ /* 0x000162000c1e1900 */
[----:B------:R-:W-:Y:S02]  /*c320*/  ISETP.GT.U32.AND P0, PT, R19, 0x9f, PT ;  /* 0x0000009f1300780c */ /* 0x000fe40003f04070 */
[----:B0-----:R-:W-:Y:S01]  /*c330*/  IADD3 R4, R9, R14, R2 ;  /* 0x0000000e09047210 */ /* 0x001fe20007ffe002 */
[----:B------:R-:W-:-:S04]  /*c340*/  IMAD.MOV R2, RZ, RZ, -R15 ;  /* 0x000000ffff027224 */ /* 0x000fc800078e0a0f */
[----:B------:R-:W-:Y:S01]  /*c350*/  IMAD R9, R20, R2, R13 ;  /* 0x0000000214097224 */ /* 0x000fe200078e020d */
[----:B------:R-:W-:-:S05]  /*c360*/  LOP3.LUT R2, R28, 0x380, RZ, 0xc0, !PT ;  /* 0x000003801c027812 */ /* 0x000fca00078ec0ff */
[----:B------:R-:W-:Y:S02]  /*c370*/  IMAD R3, R3, 0x10, R2 ;  /* 0x0000001003037824 */ /* 0x000fe400078e0202 */
[----:B------:R-:W-:Y:S01]  /*c380*/  IMAD.U32 R2, RZ, RZ, UR4 ;  /* 0x00000004ff027e24 */ /* 0x000fe2000f8e00ff */
[----:B------:R-:W-:Y:S02]  /*c390*/  @P0 LOP3.LUT R0, R0, 0x2, RZ, 0xfc, !PT ;  /* 0x0000000200000812 */ /* 0x000fe400078efcff */
[----:B------:R-:W-:Y:S02]  /*c3a0*/  LOP3.LUT P0, RZ, R16, 0x4, RZ, 0xc0, !PT ;  /* 0x0000000410ff7812 */ /* 0x000fe4000780c0ff */
[----:B------:R-:W-:Y:S01]  /*c3b0*/  ISETP.NE.AND P1, PT, R2, 0x3, PT ;  /* 0x000000030200780c */ /* 0x000fe20003f25270 */
[----:B------:R-:W-:Y:S01]  /*c3c0*/  IMAD.MOV.U32 R2, RZ, RZ, 0x40 ;  /* 0x00000040ff027424 */ /* 0x000fe200078e00ff */
[----:B------:R0:W-:Y:S04]  /*c3d0*/  STL [R1], R4 ;  /* 0x0000000401007387 */ /* 0x0001e80000100800 */
[----:B------:R-:W-:-:S05]  /*c3e0*/  SEL R2, R2, 0xffffffc0, !P0 ;  /* 0xffffffc002027807 */ /* 0x000fca0004000000 */
[----:B------:R0:W-:Y:S01]  /*c3f0*/  STL [R1+0x8], R2 ;  /* 0x0000080201007387 */ /* 0x0001e20000100800 */
[----:B------:R-:W-:Y:S01]  /*c400*/  IMAD.MOV R6, RZ, RZ, -R12 ;  /* 0x000000ffff067224 */ /* 0x000fe200078e0a0c */
[----:B------:R-:W-:Y:S01]  /*c410*/  LOP3.LUT R3, R3, R30, RZ, 0x3c, !PT ;  /* 0x0000001e03037212 */ /* 0x000fe200078e3cff */
[----:B------:R-:W-:Y:S02]  /*c420*/  IMAD.U32 R34, RZ, RZ, UR40 ;  /* 0x00000028ff227e24 */ /* 0x000fe4000f8e00ff */
[----:B------:R-:W-:Y:S01]  /*c430*/  IMAD R6, R20, R6, R11 ;  /* 0x0000000614067224 */ /* 0x000fe200078e020b */
[----:B------:R-:W-:Y:S02]  /*c440*/  MOV R11, UR46 ;  /* 0x0000002e000b7c02 */ /* 0x000fe40008000f00 */
[----:B------:R-:W-:Y:S02]  /*c450*/  LOP3.LUT R0, R0, 0xfffffffb, RZ, 0xc0, !PT ;  /* 0xfffffffb00007812 */ /* 0x000fe400078ec0ff */
[----:B------:R-:W-:Y:S01]  /*c460*/  LOP3.LUT R28, R3, 0xc00, R28, 0xf8, !PT ;  /* 0x00000c00031c7812 */ /* 0x000fe200078ef81c */
[----:B------:R-:W-:Y:S01]  /*c470*/  VIADD R11, R11, 0xffffffff ;  /* 0xffffffff0b0b7836 */ /* 0x000fe20000000000 */
[----:B------:R-:W-:-:S02]  /*c480*/  SHF.R.U32.HI R16, RZ, 0x3, R16 ;  /* 0x00000003ff107819 */ /* 0x000fc40000011610 */
[----:B------:R-:W-:Y:S02]  /*c490*/  @P1 LOP3.LUT R0, R0, 0x4, RZ, 0xfc, !PT ;  /* 0x0000000400001812 */ /* 0x000fe400078efcff */
[----:B------:R-:W-:Y:S01]  /*c4a0*/  SHF.R.S32.HI R34, RZ, 0x1f, R34 ;  /* 0x0000001fff227819 */ /* 0x000fe20000011422 */
[----:B0-----:R-:W-:Y:S06]  /*c4b0*/  @!P1 BRA `(.L_x_7317) ;  /* 0x0000000000049947 */ /* 0x001fec0003800000 */
[----:B------:R-:W-:Y:S01]  /*c4c0*/  BPT.TRAP 0x1 ;  /* 0x000000040000795c */ /* 0x000fe20000300000 */
.L_x_7317:
[----:B------:R-:W-:-:S05]  /*c4d0*/  IMAD.MOV.U32 R33, RZ, RZ, 0x1 ;  /* 0x00000001ff217424 */ /* 0x000fca00078e00ff */
[----:B------:R-:W-:-:S04]  /*c4e0*/  SHF.L.U32 R33, R33, 0x1f, RZ ;  /* 0x0000001f21217819 */ /* 0x000fc800000006ff */
[----:B------:R-:W0:Y:S02]  /*c4f0*/  SYNCS.PHASECHK.TRANS64.TRYWAIT P0, [UR42+0x22880], R33 ;  /* 0x02288021ff0075a7 */ /* 0x000e24000800016a */
[----:B0-----:R-:W-:Y:S05]  /*c500*/  @!P0 BRA `(.L_x_7318) ;  /* 0x0000004000248947 */ /* 0x001fea0003800000 */
.L_x_7367:
[----:B------:R-:W-:Y:S01]  /*c510*/  SHF.R.S32.HI R20, RZ, 0x1f, R6 ;  /* 0x0000001fff147819 */ /* 0x000fe20000011406 */
[C---:B------:R-:W-:Y:S01]  /*c520*/  IMAD.SHL.U32 R7, R16.reuse, 0x80, RZ ;  /* 0x0000008010077824 */ /* 0x040fe200078e00ff */
[----:B------:R-:W-:Y:S01]  /*c530*/  SHF.R.S32.HI R22, RZ, 0x1f, R9 ;  /* 0x0000001fff167819 */ /* 0x000fe20000011409 */
[----:B------:R-:W-:Y:S01]  /*c540*/  ULDC.64 UR4, c[0x0][0x328] ;  /* 0x0000ca0000047ab9 */ /* 0x000fe20000000a00 */
[----:B------:R-:W-:Y:S01]  /*c550*/  IMAD.SHL.U32 R35, R16, 0x10, RZ ;  /* 0x0000001010237824 */ /* 0x000fe200078e00ff */
[----:B-----5:R-:W-:Y:S01]  /*c560*/  SHF.R.S32.HI R19, RZ, 0x1f, R10 ;  /* 0x0000001fff137819 */ /* 0x020fe2000001140a */
[----:B------:R-:W-:Y:S01]  /*c570*/  IMAD R13, R20, UR4, RZ ;  /* 0x00000004140d7c24 */ /* 0x000fe2000f8e02ff */
[----:B------:R-:W-:Y:S01]  /*c580*/  LOP3.LUT R7, R30, 0x380, R7, 0xf8, !PT ;  /* 0x000003801e077812 */ /* 0x000fe200078ef807 */
[----:B------:R-:W-:Y:S01]  /*c590*/  IMAD R12, R22, UR4, RZ ;  /* 0x00000004160c7c24 */ /* 0x000fe2000f8e02ff */
[----:B------:R-:W-:Y:S01]  /*c5a0*/  SHF.R.S32.HI R21, RZ, 0x1f, R8 ;  /* 0x0000001fff157819 */ /* 0x000fe20000011408 */
[----:B------:R-:W-:Y:S01]  /*c5b0*/  IMAD R13, R6, UR5, R13 ;  /* 0x00000005060d7c24 */ /* 0x000fe2000f8e020d */
[----:B------:R-:W-:Y:S01]  /*c5c0*/  LOP3.LUT R35, R7, 0x70, R35, 0x78, !PT ;  /* 0x0000007007237812 */ /* 0x000fe200078e7823 */
[----:B------:R-:W-:Y:S01]  /*c5d0*/  IMAD R12, R9, UR5, R12 ;  /* 0x00000005090c7c24 */ /* 0x000fe2000f8e020c */
[----:B------:R-:W-:Y:S01]  /*c5e0*/  R2UR UR6, R34 ;  /* 0x00000000220672ca */ /* 0x000fe200000e0000 */
[----:B------:R-:W-:Y:S01]  /*c5f0*/  IMAD.WIDE.U32 R4, R6, UR4, RZ ;  /* 0x0000000406047c25 */ /* 0x000fe2000f8e00ff */
[----:B------:R-:W1:Y:S01]  /*c600*/  LDC R14, c[0x0][0x2f4] ;  /* 0x0000bd00ff0e7b82 */ /* 0x000e620000000800 */
[----:B------:R-:W-:-:S02]  /*c610*/  LOP3.LUT R0, R0, 0xffffff7f, RZ, 0xc0, !PT ;  /* 0xffffff7f00007812 */ /* 0x000fc400078ec0ff */
[----:B------:R-:W-:Y:S01]  /*c620*/  IMAD.WIDE.U32 R2, R9, UR4, RZ ;  /* 0x0000000409027c25 */ /* 0x000fe2000f8e00ff */
[----:B------:R-:W-:Y:S01]  /*c630*/  ULDC.64 UR4, c[0x0][0x338] ;  /* 0x0000ce0000047ab9 */ /* 0x000fe20000000a00 */
[----:B------:R-:W-:Y:S02]  /*c640*/  IADD3 R5, R5, R13, RZ ;  /* 0x0000000d05057210 */ /* 0x000fe40007ffe0ff */
[----:B------:R-:W-:Y:S02]  /*c650*/  IMAD R7, R19, UR4, RZ ;  /* 0x0000000413077c24 */ /* 0x000fe4000f8e02ff */
[----:B------:R-:W-:Y:S02]  /*c660*/  IMAD.IADD R3, R3, 0x1, R12 ;  /* 0x0000000103037824 */ /* 0x000fe400078e020c */
[----:B------:R-:W-:Y:S02]  /*c670*/  IMAD R12, R10, UR5, R7 ;  /* 0x000000050a0c7c24 */ /* 0x000fe4000f8e0207 */
[----:B------:R-:W-:-:S02]  /*c680*/  IMAD R7, R21, UR4, RZ ;  /* 0x0000000415077c24 */ /* 0x000fc4000f8e02ff */
[----:B------:R-:W-:-:S04]  /*c690*/  IMAD.WIDE.U32 R2, R8, UR4, R2 ;  /* 0x0000000408027c25 */ /* 0x000fc8000f8e0002 */
[----:B------:R-:W-:Y:S02]  /*c6a0*/  IMAD R7, R8, UR5, R7 ;  /* 0x0000000508077c24 */ /* 0x000fe4000f8e0207 */
[----:B------:R-:W-:Y:S01]  /*c6b0*/  IMAD.WIDE.U32 R4, R10, UR4, R4 ;  /* 0x000000040a047c25 */ /* 0x000fe2000f8e0004 */
[----:B------:R-:W-:Y:S01]  /*c6c0*/  ULDC.64 UR4, c[0x0][0x330] ;  /* 0x0000cc0000047ab9 */ /* 0x000fe20000000a00 */
[----:B-1----:R-:W-:Y:S02]  /*c6d0*/  ISETP.GE.AND P2, PT, R30, R14, PT ;  /* 0x0000000e1e00720c */ /* 0x002fe40003f46270 */
[----:B------:R-:W-:Y:S02]  /*c6e0*/  IMAD.IADD R3, R3, 0x1, R7 ;  /* 0x0000000103037824 */ /* 0x000fe400078e0207 */
[----:B------:R-:W-:Y:S02]  /*c6f0*/  IMAD.IADD R5, R5, 0x1, R12 ;  /* 0x0000000105057824 */ /* 0x000fe400078e020c */
[----:B------:R-:W-:Y:S01]  /*c700*/  IMAD.U32 R7, RZ, RZ, UR4 ;  /* 0x00000004ff077e24 */ /* 0x000fe2000f8e00ff */
[----:B------:R-:W-:-:S03]  /*c710*/  UIMAD UR4, UR6, UR4, URZ ;  /* 0x00000004060472a4 */ /* 0x000fc6000f8e023f */
[C---:B------:R-:W-:Y:S01]  /*c720*/  IMAD.WIDE.U32 R4, R7.reuse, UR40, R4 ;  /* 0x0000002807047c25 */ /* 0x040fe2000f8e0004 */
[----:B------:R-:W-:Y:S01]  /*c730*/  ULDC.64 UR6, c[0x0][0x318] ;  /* 0x0000c60000067ab9 */ /* 0x000fe20000000a00 */
[----:B------:R-:W-:Y:S02]  /*c740*/  UIMAD UR4, UR40, UR5, UR4 ;  /* 0x00000005280472a4 */ /* 0x000fe4000f8e0204 */
[----:B------:R-:W-:Y:S01]  /*c750*/  IMAD.WIDE.U32 R2, R7, UR40, R2 ;  /* 0x0000002807027c25 */ /* 0x000fe2000f8e0002 */
[----:B------:R-:W-:Y:S02]  /*c760*/  MOV R7, UR7 ;  /* 0x0000000700077c02 */ /* 0x000fe40008000f00 */
[----:B------:R-:W-:-:S04]  /*c770*/  IADD3 R16, P0, R4, UR6, RZ ;  /* 0x0000000604107c10 */ /* 0x000fc8000ff1e0ff */
[----:B------:R-:W-:Y:S02]  /*c780*/  IADD3.X R17, R7, UR4, R5, P0, !PT ;  /* 0x0000000407117c10 */ /* 0x000fe400087fe405 */
[----:B------:R-:W-:Y:S01]  /*c790*/  IADD3 R4, P0, R2, UR6, RZ ;  /* 0x0000000602047c10 */ /* 0x000fe2000ff1e0ff */
[----:B------:R-:W-:-:S03]  /*c7a0*/  IMAD.MOV.U32 R2, RZ, RZ, -0xa0 ;  /* 0xffffff60ff027424 */ /* 0x000fc600078e00ff */
[----:B------:R-:W-:Y:S01]  /*c7b0*/  IADD3.X R7, R7, UR4, R3, P0, !PT ;  /* 0x0000000407077c10 */ /* 0x000fe200087fe403 */
[----:B------:R-:W-:Y:S01]  /*c7c0*/  IMAD R5, R11, R2, UR38 ;  /* 0x000000260b057e24 */ /* 0x000fe2000f8e0202 */
[----:B------:R-:W-:Y:S01]  /*c7d0*/  UMOV UR4, 0xffffffff ;  /* 0xffffffff00047882 */ /* 0x000fe20000000000 */
[----:B------:R-:W-:Y:S02]  /*c7e0*/  IMAD.SHL.U32 R2, R27, 0x10, RZ ;  /* 0x000000101b027824 */ /* 0x000fe400078e00ff */
[----:B------:R-:W-:-:S03]  /*c7f0*/  IMAD.IADD R5, R5, 0x1, -R24 ;  /* 0x0000000105057824 */ /* 0x000fc600078e0a18 */
[----:B------:R-:W-:Y:S02]  /*c800*/  LOP3.LUT R35, R35, 0x400, R2, 0xf8, !PT ;  /* 0x0000040023237812 */ /* 0x000fe400078ef802 */
[----:B------:R-:W-:-:S13]  /*c810*/  ISETP.GE.AND P0, PT, R5, 0x1, PT ;  /* 0x000000010500780c */ /* 0x000fda0003f06270 */
[----:B------:R-:W-:Y:S01]  /*c820*/  @P0 LOP3.LUT R0, R0, 0x80, RZ, 0xfc, !PT ;  /* 0x0000008000000812 */ /* 0x000fe200078efcff */
[----:B------:R-:W-:Y:S06]  /*c830*/  BRA.DIV UR4, `(.L_x_7319) ;  /* 0x0000003e046c7947 */ /* 0x000fec000b800000 */
[----:B------:R-:W1:Y:S01]  /*c840*/  SHFL.IDX PT, R2, R16, RZ, 0x181f ;  /* 0x00181fff10027589 */ /* 0x000e6200000e0000 */
[----:B------:R-:W-:Y:S02]  /*c850*/  ISETP.LT.OR P0, PT, R5, 0x1, P2 ;  /* 0x000000010500780c */ /* 0x000fe40001701670 */
[----:B------:R-:W-:Y:S01]  /*c860*/  IADD3 R29, R35, UR42, RZ ;  /* 0x0000002a231d7c10 */ /* 0x000fe2000fffe0ff */
[----:B------:R-:W2:Y:S01]  /*c870*/  SHFL.IDX PT, R3, R17, RZ, 0x181f ;  /* 0x00181fff11037589 */ /* 0x000ea200000e0000 */
[----:B------:R-:W-:Y:S02]  /*c880*/  LOP3.LUT R0, R0, 0xffffffdf, RZ, 0xc0, !PT ;  /* 0xffffffdf00007812 */ /* 0x000fe400078ec0ff */
[C---:B------:R-:W-:Y:S01]  /*c890*/  ISETP.GE.AND P6, PT, R5.reuse, 0x61, PT ;  /* 0x000000610500780c */ /* 0x040fe20003fc6270 */
[----:B------:R-:W-:Y:S01]  /*c8a0*/  SHFL.IDX PT, R14, R4, RZ, 0x181f ;  /* 0x00181fff040e7589 */ /* 0x000fe200000e0000 */
[C---:B------:R-:W-:Y:S02]  /*c8b0*/  ISETP.GE.AND P5, PT, R5.reuse, 0x31, PT ;  /* 0x000000310500780c */ /* 0x040fe40003fa6270 */
[----:B------:R-:W-:-:S02]  /*c8c0*/  ISETP.GE.AND P4, PT, R5, 0x41, PT ;  /* 0x000000410500780c */ /* 0x000fc40003f86270 */
[----:B------:R-:W-:Y:S02]  /*c8d0*/  ISETP.GE.AND P3, PT, R5, 0x51, PT ;  /* 0x000000510500780c */ /* 0x000fe40003f66270 */
[----:B-1----:R-:W-:-:S05]  /*c8e0*/  IADD3 R2, P1, R30, R2, RZ ;  /* 0x000000021e027210 */ /* 0x002fca0007f3e0ff */
[----:B--2---:R-:W-:-:S05]  /*c8f0*/  IMAD.X R3, RZ, RZ, R3, P1 ;  /* 0x000000ffff037224 */ /* 0x004fca00008e0603 */
[----:B------:R1:W-:Y:S01]  /*c900*/  LDGSTS.E.BYPASS.LTC128B.128 [R29+0xa400], desc[UR48][R2.64], !P0 ;  /* 0x0a400000021d7fae */ /* 0x0003e2000c101d70 */
[----:B------:R-:W-:-:S03]  /*c910*/  ISETP.LT.OR P0, PT, R5, 0x11, P2 ;  /* 0x000000110500780c */ /* 0x000fc60001701670 */
[----:B-1----:R-:W1:Y:S04]  /*c920*/  SHFL.IDX PT, R2, R16, 0x1, 0x181f ;  /* 0x00381f0010027f89 */ /* 0x002e6800000e0000 */
[----:B------:R-:W2:Y:S01]  /*c930*/  SHFL.IDX PT, R3, R17, 0x1, 0x181f ;  /* 0x00381f0011037f89 */ /* 0x000ea200000e0000 */
        /* <DEDUP_REMOVED lines=24> */
[----:B-1----:R-:W-:-:S04]  /*cac0*/  IADD3 R2, P1, R30, R2, RZ ;  /* 0x000000021e027210 */ /* 0x002fc80007f3e0ff */
[----:B--2---:R-:W-:-:S05]  /*cad0*/  IADD3.X R3, RZ, R3, RZ, P1, !PT ;  /* 0x00000003ff037210 */ /* 0x004fca0000ffe4ff */
[----:B------:R1:W-:Y:S01]  /*cae0*/  LDGSTS.E.BYPASS.LTC128B.128 [R29+0xcc00], desc[UR48][R2.64], !P0 ;  /* 0x0cc00000021d7fae */ /* 0x0003e2000c101d70 */
[----:B------:R-:W-:-:S03]  /*caf0*/  ISETP.LT.OR P0, PT, R5, 0x61, P2 ;  /* 0x000000610500780c */ /* 0x000fc60001701670 */
[----:B-1----:R-:W1:Y:S04]  /*cb00*/  SHFL.IDX PT, R2, R16, 0x6, 0x181f ;  /* 0x00d81f0010027f89 */ /* 0x002e6800000e0000 */
[----:B------:R-:W2:Y:S04]  /*cb10*/  SHFL.IDX PT, R3, R17, 0x6, 0x181f ;  /* 0x00d81f0011037f89 */ /* 0x000ea800000e0000 */
[----:B------:R-:W-:Y:S01]  /*cb20*/  SHFL.IDX PT, R17, R17, 0x7, 0x181f ;  /* 0x00f81f0011117f89 */ /* 0x000fe200000e0000 */
[----:B-1----:R-:W-:-:S05]  /*cb30*/  IADD3 R2, P1, R30, R2, RZ ;  /* 0x000000021e027210 */ /* 0x002fca0007f3e0ff */
[----:B--2---:R-:W-:-:S05]  /*cb40*/  IMAD.X R3, RZ, RZ, R3, P1 ;  /* 0x000000ffff037224 */ /* 0x004fca00008e0603 */
[----:B------:R1:W-:Y:S01]  /*cb50*/  LDGSTS.E.BYPASS.LTC128B.128 [R29+0xd400], desc[UR48][R2.64], !P0 ;  /* 0x0d400000021d7fae */ /* 0x0003e2000c101d70 */
[----:B------:R-:W-:-:S03]  /*cb60*/  ISETP.LT.OR P0, PT, R5, 0x71, P2 ;  /* 0x000000710500780c */ /* 0x000fc60001701670 */
[----:B-1----:R-:W1:Y:S02]  /*cb70*/  SHFL.IDX PT, R2, R16, 0x7, 0x181f ;  /* 0x00f81f0010027f89 */ /* 0x002e6400000e0000 */
[----:B-1----:R-:W-:-:S05]  /*cb80*/  IADD3 R2, P1, R30, R2, RZ ;  /* 0x000000021e027210 */ /* 0x002fca0007f3e0ff */
[----:B------:R-:W-:-:S05]  /*cb90*/  IMAD.X R3, RZ, RZ, R17, P1 ;  /* 0x000000ffff037224 */ /* 0x000fca00008e0611 */
[----:B------:R1:W-:Y:S01]  /*cba0*/  LDGSTS.E.BYPASS.LTC128B.128 [R29+0xdc00], desc[UR48][R2.64], !P0 ;  /* 0x0dc00000021d7fae */ /* 0x0003e2000c101d70 */
[----:B------:R-:W-:-:S03]  /*cbb0*/  ISETP.LT.OR P0, PT, R5, 0x81, P2 ;  /* 0x000000810500780c */ /* 0x000fc60001701670 */
[----:B-1----:R-:W1:Y:S01]  /*cbc0*/  SHFL.IDX PT, R3, R7, RZ, 0x181f ;  /* 0x00181fff07037589 */ /* 0x002e6200000e0000 */
[----:B------:R-:W-:-:S03]  /*cbd0*/  IADD3 R2, P1, R30, R14, RZ ;  /* 0x0000000e1e027210 */ /* 0x000fc60007f3e0ff */
[----:B------:R-:W2:Y:S04]  /*cbe0*/  SHFL.IDX PT, R7, R7, 0x1, 0x181f ;  /* 0x00381f0007077f89 */ /* 0x000ea800000e0000 */
[----:B------:R3:W4:Y:S01]  /*cbf0*/  SHFL.IDX PT, R14, R4, 0x1, 0x181f ;  /* 0x00381f00040e7f89 */ /* 0x00072200000e0000 */
[----:B-1----:R-:W-:Y:S01]  /*cc00*/  IMAD.X R3, RZ, RZ, R3, P1 ;  /* 0x000000ffff037224 */ /* 0x002fe200008e0603 */
[----:B------:R-:W-:-:S04]  /*cc10*/  ISETP.GE.AND P1, PT, R5, 0x11, PT ;  /* 0x000000110500780c */ /* 0x000fc80003f26270 */
[----:B------:R3:W-:Y:S01]  /*cc20*/  LDGSTS.E.BYPASS.LTC128B.128 [R29+0xe400], desc[UR48][R2.64], !P0 ;  /* 0x0e400000021d7fae */ /* 0x0007e2000c101d70 */
[----:B------:R-:W-:-:S08]  /*cc30*/  ISETP.GE.AND P0, PT, R5, 0x21, PT ;  /* 0x000000210500780c */ /* 0x000fd00003f06270 */
[----:B------:R-:W-:Y:S02]  /*cc40*/  @P1 LOP3.LUT R0, R0, 0x20, RZ, 0xfc, !PT ;  /* 0x0000002000001812 */ /* 0x000fe400078efcff */
[----:B------:R-:W-:Y:S02]  /*cc50*/  ISETP.GE.AND P1, PT, R5, 0x81, PT ;  /* 0x000000810500780c */ /* 0x000fe40003f26270 */
[----:B------:R-:W-:-:S04]  /*cc60*/  LOP3.LUT R0, R0, 0xffffffef, RZ, 0xc0, !PT ;  /* 0xffffffef00007812 */ /* 0x000fc800078ec0ff */
[----:B------:R-:W-:Y:S02]  /*cc70*/  @P0 LOP3.LUT R0, R0, 0x10, RZ, 0xfc, !PT ;  /* 0x0000001000000812 */ /* 0x000fe400078efcff */
[----:B------:R-:W-:Y:S02]  /*cc80*/  ISETP.GE.AND P0, PT, R5, 0x71, PT ;  /* 0x000000710500780c */ /* 0x000fe40003f06270 */
[----:B------:R-:W-:-:S04]  /*cc90*/  LOP3.LUT R0, R0, 0xffffffbf, RZ, 0xc0, !PT ;  /* 0xffffffbf00007812 */ /* 0x000fc800078ec0ff */
[----:B------:R-:W-:Y:S02]  /*cca0*/  @P6 LOP3.LUT R0, R0, 0x40, RZ, 0xfc, !PT ;  /* 0x0000004000006812 */ /* 0x000fe400078efcff */
[----:B------:R-:W-:Y:S02]  /*ccb0*/  ISETP.GE.AND P6, PT, R5, 0x91, PT ;  /* 0x000000910500780c */ /* 0x000fe40003fc6270 */
[----:B------:R-:W-:-:S11]  /*ccc0*/  LOP3.LUT R0, R0, 0xfffffeff, RZ, 0xc0, !PT ;  /* 0xfffffeff00007812 */ /* 0x000fd600078ec0ff */
[----:B--234-:R-:W-:-:S07]  /*ccd0*/  @P6 LOP3.LUT R0, R0, 0x100, RZ, 0xfc, !PT ;  /* 0x0000010000006812 */ /* 0x01cfce00078efcff */
.L_x_7389:
[----:B------:R-:W-:Y:S02]  /*cce0*/  ISETP.LT.OR P2, PT, R5, 0x91, P2 ;  /* 0x000000910500780c */ /* 0x000fe40001741670 */
[----:B------:R-:W-:-:S05]  /*ccf0*/  IADD3 R2, P6, R30, R14, RZ ;  /* 0x0000000e1e027210 */ /* 0x000fca0007fde0ff */
[----:B------:R-:W-:-:S06]  /*cd00*/  IMAD.X R3, RZ, RZ, R7, P6 ;  /* 0x000000ffff037224 */ /* 0x000fcc00030e0607 */
[----:B------:R-:W-:Y:S01]  /*cd10*/  @!PT LDS RZ, [RZ] ;  /* 0x00000000fffff984 */ /* 0x000fe20000000800 */
[----:B------:R-:W-:Y:S01]  /*cd20*/  @!PT LDS RZ, [RZ] ;  /* 0x00000000fffff984 */ /* 0x000fe20000000800 */
[----:B------:R-:W-:Y:S01]  /*cd30*/  @!PT LDS RZ, [RZ] ;  /* 0x00000000fffff984 */ /* 0x000fe20000000800 */
        /* <DEDUP_REMOVED lines=10> */
.L_x_7320:
[----:B------:R-:W-:Y:S01]  /*cde0*/  SYNCS.ARRIVE.TRANS64.A1T0 RZ, [UR42+0x22870], RZ ;  /* 0x022870ffffff79a7 */ /* 0x000fe2000810002a */
[----:B------:R-:W-:Y:S05]  /*cdf0*/  @!P6 BRA `(.L_x_7321) ;  /* 0x000000000004e947 */ /* 0x000fea0003800000 */
[----:B------:R-:W-:Y:S01]  /*ce00*/  BPT.TRAP 0x1 ;  /* 0x000000040000795c */ /* 0x000fe20000300000 */
.L_x_7321:
[----:B------:R-:W1:Y:S02]  /*ce10*/  SYNCS.PHASECHK.TRANS64.TRYWAIT P2, [UR42+0x22840], R33 ;  /* 0x02284021ff0075a7 */ /* 0x000e64000804016a */
[----:B-1----:R-:W-:Y:S05]  /*ce20*/  @!P2 BRA `(.L_x_7322) ;  /* 0x000000440004a947 */ /* 0x002fea0003800000 */
.L_x_7390:
[----:B------:R-:W-:Y:S01]  /*ce30*/  ULDC.64 UR8, c[0x0][0x300] ;  /* 0x0000c00000087ab9 */ /* 0x000fe20000000a00 */
[----:B------:R-:W-:Y:S01]  /*ce40*/  ULDC.64 UR10, c[0x0][0x310] ;  /* 0x0000c400000a7ab9 */ /* 0x000fe20000000a00 */
[----:B------:R-:W-:Y:S01]  /*ce50*/  IMAD R3, R20, UR8, RZ ;  /* 0x0000000814037c24 */ /* 0x000fe2000f8e02ff */
[----:B------:R-:W-:Y:S01]  /*ce60*/  R2UR UR6, R34 ;  /* 0x00000000220672ca */ /* 0x000fe200000e0000 */
[----:B------:R-:W-:Y:S01]  /*ce70*/  IMAD R19, R19, UR10, RZ ;  /* 0x0000000a13137c24 */ /* 0x000fe2000f8e02ff */
[----:B------:R-:W-:Y:S01]  /*ce80*/  ULDC.64 UR4, c[0x0][0x308] ;  /* 0x0000c20000047ab9 */ /* 0x000fe20000000a00 */
[C---:B------:R-:W-:Y:S01]  /*ce90*/  IMAD R5, R6.reuse, UR9, R3 ;  /* 0x0000000906057c24 */ /* 0x040fe2000f8e0203 */
[----:B------:R-:W2:Y:S01]  /*cea0*/  LDC R16, c[0x0][0x2f4] ;  /* 0x0000bd00ff107b82 */ /* 0x000ea20000000800 */
[----:B------:R-:W-:Y:S01]  /*ceb0*/  IMAD.WIDE.U32 R2, R6, UR8, RZ ;  /* 0x0000000806027c25 */ /* 0x000fe2000f8e00ff */
[----:B------:R-:W-:-:S03]  /*cec0*/  LOP3.LUT R0, R0, 0xfffffffe, RZ, 0xc0, !PT ;  /* 0xfffffffe00007812 */ /* 0x000fc600078ec0ff */
[----:B------:R-:W-:Y:S02]  /*ced0*/  IMAD.IADD R3, R3, 0x1, R5 ;  /* 0x0000000103037824 */ /* 0x000fe400078e0205 */
[C---:B------:R-:W-:Y:S02]  /*cee0*/  IMAD R19, R10.reuse, UR11, R19 ;  /* 0x0000000b0a137c24 */ /* 0x040fe4000f8e0213 */
[----:B------:R-:W-:-:S04]  /*cef0*/  IMAD.WIDE.U32 R2, R10, UR10, R2 ;  /* 0x0000000a0a027c25 */ /* 0x000fc8000f8e0002 */
[----:B------:R-:W-:Y:S02]  /*cf00*/  IMAD.IADD R3, R3, 0x1, R19 ;  /* 0x0000000103037824 */ /* 0x000fe400078e0213 */
[----:B------:R-:W-:Y:S01]  /*cf10*/  IMAD.U32 R5, RZ, RZ, UR4 ;  /* 0x00000004ff057e24 */ /* 0x000fe2000f8e00ff */
[----:B------:R-:W-:Y:S01]  /*cf20*/  UIMAD UR4, UR6, UR4, URZ ;  /* 0x00000004060472a4 */ /* 0x000fe2000f8e023f */
[----:B------:R-:W-:Y:S02]  /*cf30*/  IMAD R22, R22, UR8, RZ ;  /* 0x0000000816167c24 */ /* 0x000fe4000f8e02ff */
[----:B------:R-:W-:Y:S01]  /*cf40*/  IMAD.WIDE.U32 R2, R5, UR40, R2 ;  /* 0x0000002805027c25 */ /* 0x000fe2000f8e0002 */
[----:B------:R-:W-:Y:S01]  /*cf50*/  ULDC.64 UR6, c[0x0][0x2e8] ;  /* 0x0000ba0000067ab9 */ /* 0x000fe20000000a00 */
[----:B------:R-:W-:Y:S02]  /*cf60*/  UIMAD UR4, UR40, UR5, UR4 ;  /* 0x00000005280472a4 */ /* 0x000fe4000f8e0204 */
[----:B------:R-:W-:Y:S01]  /*cf70*/  IMAD.U32 R4, RZ, RZ, UR7 ;  /* 0x00000007ff047e24 */ /* 0x000fe2000f8e00ff */
[----:B------:R-:W-:Y:S01]  /*cf80*/  IADD3 R7, P2, R2, UR6, RZ ;  /* 0x0000000602077c10 */ /* 0x000fe2000ff5e0ff */
[----:B------:R-:W-:-:S02]  /*cf90*/  IMAD R11, R9, UR9, R22 ;  /* 0x00000009090b7c24 */ /* 0x000fc4000f8e0216 */
[----:B------:R-:W-:Y:S01]  /*cfa0*/  IMAD R21, R21, UR10, RZ ;  /* 0x0000000a15157c24 */ /* 0x000fe2000f8e02ff */
[----:B------:R-:W-:Y:S01]  /*cfb0*/  IADD3.X R6, R4, UR4, R3, P2, !PT ;  /* 0x0000000404067c10 */ /* 0x000fe200097fe403 */
[----:B------:R-:W-:-:S04]  /*cfc0*/  IMAD.WIDE.U32 R2, R9, UR8, RZ ;  /* 0x0000000809027c25 */ /* 0x000fc8000f8e00ff */
[----:B------:R-:W-:Y:S01]  /*cfd0*/  IMAD R21, R8, UR11, R21 ;  /* 0x0000000b08157c24 */ /* 0x000fe2000f8e0215 */
[----:B------:R-:W-:-:S03]  /*cfe0*/  IADD3 R3, R3, R11, RZ ;  /* 0x0000000b03037210 */ /* 0x000fc60007ffe0ff */
[----:B------:R-:W-:-:S04]  /*cff0*/  IMAD.WIDE.U32 R2, R8, UR10, R2 ;  /* 0x0000000a08027c25 */ /* 0x000fc8000f8e0002 */
[----:B------:R-:W-:Y:S02]  /*d000*/  IMAD.IADD R3, R3, 0x1, R21 ;  /* 0x0000000103037824 */ /* 0x000fe400078e0215 */
[----:B------:R-:W-:-:S03]  /*d010*/  IMAD.WIDE.U32 R2, R5, UR40, R2 ;  /* 0x0000002805027c25 */ /* 0x000fc6000f8e0002 */
[----:B------:R-:W-:-:S04]  /*d020*/  IADD3 R5, P2, R2, UR6, RZ ;  /* 0x0000000602057c10 */ /* 0x000fc8000ff5e0ff */
[----:B------:R-:W-:Y:S01]  /*d030*/  IADD3.X R4, R4, UR4, R3, P2, !PT ;  /* 0x0000000404047c10 */ /* 0x000fe200097fe403 */
[----:B------:R-:W-:Y:S01]  /*d040*/  UMOV UR4, 0xffffffff ;  /* 0xffffffff00047882 */ /* 0x000fe20000000000 */
[----:B--2---:R-:W-:-:S13]  /*d050*/  ISETP.GE.AND P2, PT, R30, R16, PT ;  /* 0x000000101e00720c */ /* 0x004fda0003f46270 */
[----:B------:R-:W-:Y:S01]  /*d060*/  @P2 LOP3.LUT R0, R0, 0x1, RZ, 0xfc, !PT ;  /* 0x0000000100002812 */ /* 0x000fe200078efcff */
[----:B------:R-:W-:Y:S06]  /*d070*/  BRA.DIV UR4, `(.L_x_7323) ;  /* 0x0000004204847947 */ /* 0x000fec000b800000 */
[----:B------:R-:W2:Y:S01]  /*d080*/  SHFL.IDX PT, R14, R7, RZ, 0x181f ;  /* 0x00181fff070e7589 */ /* 0x000ea200000e0000 */
[----:B------:R-:W-:Y:S02]  /*d090*/  P2R R10, PR, RZ, 0x8 ;  /* 0x00000008ff0a7803 */ /* 0x000fe40000000000 */
[----:B------:R-:W-:Y:S01]  /*d0a0*/  LOP3.LUT P3, RZ, R0, 0x80, RZ, 0xc0, !PT ;  /* 0x0000008000ff7812 */ /* 0x000fe2000786c0ff */
[----:B------:R-:W3:Y:S01]  /*d0b0*/  SHFL.IDX PT, R2, R6, RZ, 0x181f ;  /* 0x00181fff06027589 */ /* 0x000ee200000e0000 */
[----:B------:R-:W-:Y:S02]  /*d0c0*/  ISETP.GE.AND P6, PT, R30, R16, PT ;  /* 0x000000101e00720c */ /* 0x000fe40003fc6270 */
[----:B------:R-:W-:Y:S02]  /*d0d0*/  P2R R9, PR, RZ, 0x1 ;  /* 0x00000001ff097803 */ /* 0x000fe40000000000 */
[----:B------:R-:W-:Y:S02]  /*d0e0*/  LOP3.LUT P0, RZ, R0, 0x20, RZ, 0xc0, !PT ;  /* 0x0000002000ff7812 */ /* 0x000fe4000780c0ff */
[----:B------:R-:W-:-:S02]  /*d0f0*/  P2R R8, PR, RZ, 0x2 ;  /* 0x00000002ff087803 */ /* 0x000fc40000000000 */
[----:B------:R-:W-:-:S03]  /*d100*/  LOP3.LUT P1, RZ, R0, 0x10, RZ, 0xc0, !PT ;  /* 0x0000001000ff7812 */ /* 0x000fc6000782c0ff */
[----:B--2---:R-:W-:-:S05]  /*d110*/  @P3 IADD3 R14, P2, R30, R14, RZ ;  /* 0x0000000e1e0e3210 */ /* 0x004fca0007f5e0ff */
[----:B---3--:R-:W-:Y:S02]  /*d120*/  @P3 IMAD.X R3, RZ, RZ, R2, P2 ;  /* 0x000000ffff033224 */ /* 0x008fe400010e0602 */
[----:B------:R-:W-:Y:S02]  /*d130*/  @P3 IMAD.MOV.U32 R2, RZ, RZ, R14 ;  /* 0x000000ffff023224 */ /* 0x000fe400078e000e */
[----:B------:R-:W2:Y:S04]  /*d140*/  SHFL.IDX PT, R14, R7, 0x1, 0x181f ;  /* 0x00381f00070e7f89 */ /* 0x000ea800000e0000 */
[----:B------:R2:W-:Y:S01]  /*d150*/  @P3 LDGSTS.E.BYPASS.LTC128B.128 [R29+0x18400], desc[UR48][R2.64], !P6 ;  /* 0x18400000021d3fae */ /* 0x0005e2000f101d70 */
[----:B------:R-:W-:-:S03]  /*d160*/  ISETP.NE.AND P3, PT, R10, RZ, PT ;  /* 0x000000ff0a00720c */ /* 0x000fc60003f65270 */
[----:B------:R-:W3:Y:S01]  /*d170*/  SHFL.IDX PT, R10, R6, 0x1, 0x181f ;  /* 0x00381f00060a7f89 */ /* 0x000ee200000e0000 */
[----:B--2---:R-:W-:-:S03]  /*d180*/  @P0 IADD3 R2, P2, R30, R14, RZ ;  /* 0x0000000e1e020210 */ /* 0x004fc60007f5e0ff */
[----:B------:R-:W2:Y:S02]  /*d190*/  SHFL.IDX PT, R14, R7, 0x2, 0x181f ;  /* 0x00581f00070e7f89 */ /* 0x000ea400000e0000 */
[----:B---3--:R-:W-:-:S05]  /*d1a0*/  @P0 IMAD.X R3, RZ, RZ, R10, P2 ;  /* 0x000000ffff030224 */ /* 0x008fca00010e060a */
[----:B------:R3:W-:Y:S01]  /*d1b0*/  @P0 LDGSTS.E.BYPASS.LTC128B.128 [R29+0x18c00], desc[UR48][R2.64], !P6 ;  /* 0x18c00000021d0fae */ /* 0x0007e2000f101d70 */
[----:B------:R-:W-:-:S03]  /*d1c0*/  ISETP.NE.AND P0, PT, R9, RZ, PT ;  /* 0x000000ff0900720c */ /* 0x000fc60003f05270 */
[----:B------:R-:W4:Y:S01]  /*d1d0*/  SHFL.IDX PT, R9, R6, 0x2, 0x181f ;  /* 0x00581f0006097f89 */ /* 0x000f2200000e0000 */
[----:B--2---:R-:W-:-:S05]  /*d1e0*/  @P1 IADD3 R14, P2, R30, R14, RZ ;  /* 0x0000000e1e0e1210 */ /* 0x004fca0007f5e0ff */
[----:B---3--:R-:W-:Y:S02]  /*d1f0*/  @P1 IMAD.MOV.U32 R2, RZ, RZ, R14 ;  /* 0x000000ffff021224 */ /* 0x008fe400078e000e */
[----:B------:R-:W2:Y:S01]  /*d200*/  SHFL.IDX PT, R14, R7, 0x3, 0x181f ;  /* 0x00781f00070e7f89 */ /* 0x000ea200000e0000 */
[----:B----4-:R-:W-:-:S05]  /*d210*/  @P1 IADD3.X R9, RZ, R9, RZ, P2, !PT ;  /* 0x00000009ff091210 */ /* 0x010fca00017fe4ff */
[----:B------:R-:W-:-:S05]  /*d220*/  @P1 IMAD.MOV.U32 R3, RZ, RZ, R9 ;  /* 0x000000ffff031224 */ /* 0x000fca00078e0009 */
[----:B------:R3:W-:Y:S01]  /*d230*/  @P1 LDGSTS.E.BYPASS.LTC128B.128 [R29+0x19400], desc[UR48][R2.64], !P6 ;  /* 0x19400000021d1fae */ /* 0x0007e2000f101d70 */
[----:B------:R-:W-:-:S03]  /*d240*/  ISETP.NE.AND P1, PT, R8, RZ, PT ;  /* 0x000000ff0800720c */ /* 0x000fc60003f25270 */
[----:B------:R-:W4:Y:S01]  /*d250*/  SHFL.IDX PT, R8, R6, 0x3, 0x181f ;  /* 0x00781f0006087f89 */ /* 0x000f2200000e0000 */
[----:B--2---:R-:W-:-:S05]  /*d260*/  @P5 IADD3 R14, P2, R30, R14, RZ ;  /* 0x0000000e1e0e5210 */ /* 0x004fca0007f5e0ff */
[----:B---3--:R-:W-:Y:S02]  /*d270*/  @P5 IMAD.MOV.U32 R2, RZ, RZ, R14 ;  /* 0x000000ffff025224 */ /* 0x008fe400078e000e */
[----:B------:R-:W2:Y:S01]  /*d280*/  SHFL.IDX PT, R14, R7, 0x4, 0x181f ;  /* 0x00981f00070e7f89 */ /* 0x000ea200000e0000 */
[----:B----4-:R-:W-:-:S03]  /*d290*/  @P5 IMAD.X R9, RZ, RZ, R8, P2 ;  /* 0x000000ffff095224 */ /* 0x010fc600010e0608 */
[----:B------:R-:W3:Y:S02]  /*d2a0*/  SHFL.IDX PT, R8, R6, 0x4, 0x181f ;  /* 0x00981f0006087f89 */ /* 0x000ee400000e0000 */
[----:B------:R-:W-:Y:S02]  /*d2b0*/  @P5 MOV R3, R9 ;  /* 0x0000000900035202 */ /* 0x000fe40000000f00 */
[----:B--2---:R-:W-:-:S03]  /*d2c0*/  @P4 IADD3 R14, P2, R30, R14, RZ ;  /* 0x0000000e1e0e4210 */ /* 0x004fc60007f5e0ff */
[----:B------:R2:W-:Y:S01]  /*d2d0*/  @P5 LDGSTS.E.BYPASS.LTC128B.128 [R29+0x19c00], desc[UR48][R2.64], !P6 ;  /* 0x19c00000021d5fae */ /* 0x0005e2000f101d70 */
[----:B------:R-:W-:Y:S01]  /*d2e0*/  LOP3.LUT P5, RZ, R0, 0x40, RZ, 0xc0, !PT ;  /* 0x0000004000ff7812 */ /* 0x000fe200078ac0ff */
[----:B--2---:R-:W-:Y:S02]  /*d2f0*/  @P4 IMAD.MOV.U32 R2, RZ, RZ, R14 ;  /* 0x000000ffff024224 */ /* 0x004fe400078e000e */
[----:B------:R-:W2:Y:S01]  /*d300*/  SHFL.IDX PT, R14, R7, 0x5, 0x181f ;  /* 0x00b81f00070e7f89 */ /* 0x000ea200000e0000 */
[----:B---3--:R-:W-:-:S03]  /*d310*/  @P4 IMAD.X R9, RZ, RZ, R8, P2 ;  /* 0x000000ffff094224 */ /* 0x008fc600010e0608 */
[----:B------:R-:W3:Y:S01]  /*d320*/  SHFL.IDX PT, R8, R6, 0x5, 0x181f ;  /* 0x00b81f0006087f89 */ /* 0x000ee200000e0000 */
[----:B------:R-:W-:-:S05]  /*d330*/  @P4 IMAD.MOV.U32 R3, RZ, RZ, R9 ;  /* 0x000000ffff034224 */ /* 0x000fca00078e0009 */
[----:B------:R4:W-:Y:S01]  /*d340*/  @P4 LDGSTS.E.BYPASS.LTC128B.128 [R29+0x1a400], desc[UR48][R2.64], !P6 ;  /* 0x1a400000021d4fae */ /* 0x0009e2000f101d70 */
[----:B--2---:R-:W-:-:S04]  /*d350*/  @P3 IADD3 R14, P2, R30, R14, RZ ;  /* 0x0000000e1e0e3210 */ /* 0x004fc80007f5e0ff */
[----:B----4-:R-:W-:Y:S01]  /*d360*/  @P3 MOV R2, R14 ;  /* 0x0000000e00023202 */ /* 0x010fe20000000f00 */
[----:B---3--:R-:W-:Y:S01]  /*d370*/  @P3 IMAD.X R9, RZ, RZ, R8, P2 ;  /* 0x000000ffff093224 */ /* 0x008fe200010e0608 */
[----:B------:R-:W2:Y:S03]  /*d380*/  SHFL.IDX PT, R14, R7, 0x6, 0x181f ;  /* 0x00d81f00070e7f89 */ /* 0x000ea600000e0000 */
[----:B------:R-:W-:Y:S01]  /*d390*/  @P3 IMAD.MOV.U32 R3, RZ, RZ, R9 ;  /* 0x000000ffff033224 */ /* 0x000fe200078e0009 */
[----:B------:R-:W3:Y:S04]  /*d3a0*/  SHFL.IDX PT, R8, R6, 0x6, 0x181f ;  /* 0x00d81f0006087f89 */ /* 0x000ee800000e0000 */
[----:B------:R4:W-:Y:S01]  /*d3b0*/  @P3 LDGSTS.E.BYPASS.LTC128B.128 [R29+0x1ac00], desc[UR48][R2.64], !P6 ;  /* 0x1ac00000021d3fae */ /* 0x0009e2000f101d70 */
[----:B--2---:R-:W-:-:S05]  /*d3c0*/  @P5 IADD3 R14, P2, R30, R14, RZ ;  /* 0x0000000e1e0e5210 */ /* 0x004fca0007f5e0ff */
[----:B----4-:R-:W-:Y:S02]  /*d3d0*/  @P5 IMAD.MOV.U32 R2, RZ, RZ, R14 ;  /* 0x000000ffff025224 */ /* 0x010fe400078e000e */
[----:B------:R-:W2:Y:S01]  /*d3e0*/  SHFL.IDX PT, R14, R7, 0x7, 0x181f ;  /* 0x00f81f00070e7f89 */ /* 0x000ea200000e0000 */
[----:B---3--:R-:W-:-:S03]  /*d3f0*/  @P5 IMAD.X R9, RZ, RZ, R8, P2 ;  /* 0x000000ffff095224 */ /* 0x008fc600010e0608 */
[----:B------:R-:W3:Y:S01]  /*d400*/  SHFL.IDX PT, R8, R6, 0x7, 0x181f ;  /* 0x00f81f0006087f89 */ /* 0x000ee200000e0000 */
[----:B------:R-:W-:-:S03]  /*d410*/  @P5 IMAD.MOV.U32 R3, RZ, RZ, R9 ;  /* 0x000000ffff035224 */ /* 0x000fc600078e0009 */
[----:B------:R-:W-:Y:S04]  /*d420*/  SHFL.IDX PT, R6, R4, 0x1, 0x181f ;  /* 0x00381f0004067f89 */ /* 0x000fe800000e0000 */
[----:B------:R4:W-:Y:S01]  /*d430*/  @P5 LDGSTS.E.BYPASS.LTC128B.128 [R29+0x1b400], desc[UR48][R2.64], !P6 ;  /* 0x1b400000021d5fae */ /* 0x0009e2000f101d70 */
[----:B--2---:R-:W-:-:S03]  /*d440*/  @P0 IADD3 R9, P2, R30, R14, RZ ;  /* 0x0000000e1e090210 */ /* 0x004fc60007f5e0ff */
[----:B------:R-:W2:Y:S01]  /*d450*/  SHFL.IDX PT, R14, R5, RZ, 0x181f ;  /* 0x00181fff050e7589 */ /* 0x000ea200000e0000 */
[----:B---3--:R-:W-:Y:S01]  /*d460*/  @P0 IADD3.X R10, RZ, R8, RZ, P2, !PT ;  /* 0x00000008ff0a0210 */ /* 0x008fe200017fe4ff */
[----:B----4-:R-:W-:Y:S02]  /*d470*/  @P0 IMAD.MOV.U32 R2, RZ, RZ, R9 ;  /* 0x000000ffff020224 */ /* 0x010fe400078e0009 */
[----:B------:R-:W3:Y:S02]  /*d480*/  SHFL.IDX PT, R8, R4, RZ, 0x181f ;  /* 0x00181fff04087589 */ /* 0x000ee400000e0000 */
[----:B------:R-:W-:-:S05]  /*d490*/  @P0 IMAD.MOV.U32 R3, RZ, RZ, R10 ;  /* 0x000000ffff030224 */ /* 0x000fca00078e000a */
[----:B------:R4:W-:Y:S01]  /*d4a0*/  @P0 LDGSTS.E.BYPASS.LTC128B.128 [R29+0x1bc00], desc[UR48][R2.64], !P6 ;  /* 0x1bc00000021d0fae */ /* 0x0009e2000f101d70 */
[----:B--2---:R-:W-:-:S05]  /*d4b0*/  @P1 IADD3 R14, P0, R30, R14, RZ ;  /* 0x0000000e1e0e1210 */ /* 0x004fca0007f1e0ff */
[----:B---3--:R-:W-:Y:S02]  /*d4c0*/  @P1 IMAD.X R9, RZ, RZ, R8, P0 ;  /* 0x000000ffff091224 */ /* 0x008fe400000e0608 */
[----:B----4-:R-:W-:Y:S02]  /*d4d0*/  @P1 IMAD.MOV.U32 R2, RZ, RZ, R14 ;  /* 0x000000ffff021224 */ /* 0x010fe400078e000e */
[----:B------:R2:W3:Y:S01]  /*d4e0*/  SHFL.IDX PT, R14, R5, 0x1, 0x181f ;  /* 0x00381f00050e7f89 */ /* 0x0004e200000e0000 */
[----:B------:R-:W-:-:S05]  /*d4f0*/  @P1 MOV R3, R9 ;  /* 0x0000000900031202 */ /* 0x000fca0000000f00 */
[----:B------:R2:W-:Y:S02]  /*d500*/  @P1 LDGSTS.E.BYPASS.LTC128B.128 [R29+0x1c400], desc[UR48][R2.64], !P6 ;  /* 0x1c400000021d1fae */ /* 0x0005e4000f101d70 */
.L_x_7412:
[----:B------:R-:W-:Y:S02]  /*d510*/  LOP3.LUT P2, RZ, R0, 0x100, RZ, 0xc0, !PT ;  /* 0x0000010000ff7812 */ /* 0x000fe4000784c0ff */
[----:B------:R-:W-:-:S11]  /*d520*/  ISETP.GE.AND P1, PT, R30, R16, PT ;  /* 0x000000101e00720c */ /* 0x000fd60003f26270 */
[----:B--23--:R-:W-:-:S05]  /*d530*/  @P2 IADD3 R2, P0, R30, R14, RZ ;  /* 0x0000000e1e022210 */ /* 0x00cfca0007f1e0ff */
[----:B------:R-:W-:-:S05]  /*d540*/  @P2 IMAD.X R3, RZ, RZ, R6, P0 ;  /* 0x000000ffff032224 */ /* 0x000fca00000e0606 */
[----:B------:R-:W-:Y:S01]  /*d550*/  @!PT LDS RZ, [RZ] ;  /* 0x00000000fffff984 */ /* 0x000fe20000000800 */
[----:B------:R-:W-:Y:S01]  /*d560*/  @!PT LDS RZ, [RZ] ;  /* 0x00000000fffff984 */ /* 0x000fe20000000800 */
[----:B------:R-:W-:Y:S01]  /*d570*/  @!PT LDS RZ, [RZ] ;  /* 0x00000000fffff984 */ /* 0x000fe20000000800 */
        /* <DEDUP_REMOVED lines=10> */
.L_x_7324:
        /* <DEDUP_REMOVED lines=19> */
[----:B------:R-:W-:Y:S01]  /*d750*/  MOV R6, UR8 ;  /* 0x0000000800067c02 */ /* 0x000fe20008000f00 */
[----:B------:R-:W2:Y:S01]  /*d760*/  LDC.64 R2, c[0x4][R2] ;  /* 0x0100000002027b82 */ /* 0x000ea20000000a00 */
        /* <DEDUP_REMOVED lines=8> */
[----:B012---:R-:W-:Y:S05]  /*d7f0*/  CALL.ABS.NOINC R2 ;  /* 0x0000000002007343 */ /* 0x007fea0003c00000 */
.L_x_7325:
[----:B------:R-:W2:Y:S01]  /*d800*/  LDC R6, c[0x0][0x448] ;  /* 0x00011200ff067b82 */ /* 0x000ea20000000800 */
[----:B------:R-:W-:Y:S01]  /*d810*/  IMAD R23, R26, 0x80, R23 ;  /* 0x000000801a177824 */ /* 0x000fe200078e0217 */
[----:B------:R-:W-:Y:S01]  /*d820*/  MOV R5, UR39 ;  /* 0x0000002700057c02 */ /* 0x000fe20008000f00 */
[----:B------:R-:W-:Y:S01]  /*d830*/  IMAD.U32 R4, RZ, RZ, UR38 ;  /* 0x00000026ff047e24 */ /* 0x000fe2000f8e00ff */
[----:B------:R-:W-:Y:S01]  /*d840*/  ULDC.64 UR4, c[0x0][0x2e0] ;  /* 0x0000b80000047ab9 */ /* 0x000fe20000000a00 */
[----:B------:R-:W-:Y:S01]  /*d850*/  IMAD.MOV.U32 R5, RZ, RZ, R23 ;  /* 0x000000ffff057224 */ /* 0x000fe200078e0017 */
[----:B------:R-:W-:Y:S01]  /*d860*/  ULDC UR6, c[0x0][0x2b8] ;  /* 0x0000ae0000067ab9 */ /* 0x000fe20000000800 */
[----:B------:R-:W-:Y:S02]  /*d870*/  IMAD R16, R16, UR4, RZ ;  /* 0x0000000410107c24 */ /* 0x000fe4000f8e02ff */
[----:B------:R-:W-:Y:S02]  /*d880*/  IMAD.U32 R3, RZ, RZ, UR43 ;  /* 0x0000002bff037e24 */ /* 0x000fe4000f8e00ff */
[----:B------:R-:W-:-:S02]  /*d890*/  IMAD.MOV.U32 R2, RZ, RZ, R4 ;  /* 0x000000ffff027224 */ /* 0x000fc400078e0004 */
        /* <DEDUP_REMOVED lines=8> */
[----:B---3--:R-:W-:Y:S02]  /*d920*/  @P0 SHF.R.U32.HI R5, RZ, R9, R0 ;  /* 0x00000009ff050219 */ /* 0x008fe40000011600 */
[----:B------:R-:W-:Y:S02]  /*d930*/  ISETP.GE.AND P0, PT, R30, UR6, PT ;  /* 0x000000061e007c0c */ /* 0x000fe4000bf06270 */
[----:B------:R-:W-:Y:S01]  /*d940*/  SHF.R.S32.HI R0, RZ, 0x1f, R5 ;  /* 0x0000001fff007819 */ /* 0x000fe20000011405 */
[----:B------:R-:W-:-:S04]  /*d950*/  IMAD.WIDE.U32 R2, R5, UR4, R2 ;  /* 0x0000000405027c25 */ /* 0x000fc8000f8e0002 */
[----:B------:R-:W-:-:S04]  /*d960*/  IMAD R0, R0, UR4, RZ ;  /* 0x0000000400007c24 */ /* 0x000fc8000f8e02ff */
[----:B------:R-:W-:Y:S01]  /*d970*/  IMAD R7, R5, UR5, R0 ;  /* 0x0000000505077c24 */ /* 0x000fe2000f8e0200 */
[----:B------:R-:W-:Y:S01]  /*d980*/  ULDC.64 UR4, c[0x0][0x2c8] ;  /* 0x0000b20000047ab9 */ /* 0x000fe20000000a00 */
[----:B------:R-:W-:-:S03]  /*d990*/  IMAD.MOV R0, RZ, RZ, -R5 ;  /* 0x000000ffff007224 */ /* 0x000fc600078e0a05 */
[----:B------:R-:W-:Y:S01]  /*d9a0*/  IADD3 R3, R3, R7, RZ ;  /* 0x0000000703037210 */ /* 0x000fe20007ffe0ff */
[----:B------:R-:W-:-:S04]  /*d9b0*/  IMAD R23, R6, R0, R23 ;  /* 0x0000000006177224 */ /* 0x000fc800078e0217 */
[----:B------:R-:W-:Y:S01]  /*d9c0*/  IMAD.WIDE.U32 R2, R23, UR4, R2 ;  /* 0x0000000417027c25 */ /* 0x000fe2000f8e0002 */
[----:B------:R-:W-:-:S05]  /*d9d0*/  SHF.R.S32.HI R0, RZ, 0x1f, R23 ;  /* 0x0000001fff007819 */ /* 0x000fca0000011417 */
[----:B------:R-:W-:-:S04]  /*d9e0*/  IMAD R0, R0, UR4, RZ ;  /* 0x0000000400007c24 */ /* 0x000fc8000f8e02ff */
[----:B------:R-:W-:Y:S01]  /*d9f0*/  IMAD R23, R23, UR5, R0 ;  /* 0x0000000517177c24 */ /* 0x000fe2000f8e0200 */
[----:B------:R-:W-:Y:S02]  /*da00*/  ULDC.64 UR4, c[0x0][0x280] ;  /* 0x0000a00000047ab9 */ /* 0x000fe40000000a00 */
[----:B------:R-:W-:Y:S01]  /*da10*/  IADD3 R0, P1, R2, UR4, RZ ;  /* 0x0000000402007c10 */ /* 0x000fe2000ff3e0ff */
[----:B------:R-:W-:-:S03]  /*da20*/  UMOV UR4, 0xffffffff ;  /* 0xffffffff00047882 */ /* 0x000fc60000000000 */
[----:B------:R-:W-:Y:S01]  /*da30*/  IADD3.X R4, R3, UR5, R23, P1, !PT ;  /* 0x0000000503047c10 */ /* 0x000fe20008ffe417 */
[----:B------:R-:W-:Y:S08]  /*da40*/  BRA.DIV UR4, `(.L_x_7326) ;  /* 0x0000004604087947 */ /* 0x000ff0000b800000 */
[----:B------:R-:W2:Y:S01]  /*da50*/  SHFL.IDX PT, R14, R0, RZ, 0x181f ;  /* 0x00181fff000e7589 */ /* 0x000ea200000e0000 */
[----:B------:R-:W-:Y:S02]  /*da60*/  ULDC UR4, c[0x0][0x288] ;  /* 0x0000a20000047ab9 */ /* 0x000fe40000000800 */
[----:B------:R-:W-:Y:S01]  /*da70*/  IMAD R5, R6, UR4, RZ ;  /* 0x0000000406057c24 */ /* 0x000fe2000f8e02ff */
[----:B------:R-:W3:Y:S01]  /*da80*/  SHFL.IDX PT, R2, R4, RZ, 0x181f ;  /* 0x00181fff04027589 */ /* 0x000ee200000e0000 */
[----:B------:R-:W-:-:S03]  /*da90*/  IMAD R6, R26, 0x80, R24 ;  /* 0x000000801a067824 */ /* 0x000fc600078e0218 */
[----:B------:R-:W4:Y:S01]  /*daa0*/  SHFL.IDX PT, R3, R0, 0x1, 0x181f ;  /* 0x00381f0000037f89 */ /* 0x000f2200000e0000 */
[C---:B------:R-:W-:Y:S01]  /*dab0*/  VIADD R8, R6.reuse, 0x10 ;  /* 0x0000001006087836 */ /* 0x040fe20000000000 */
[C---:B------:R-:W-:Y:S01]  /*dac0*/  ISETP.GE.AND P1, PT, R6.reuse, R5, PT ;  /* 0x000000050600720c */ /* 0x040fe20003f26270 */
[----:B------:R-:W-:Y:S01]  /*dad0*/  VIADD R12, R6, 0x20 ;  /* 0x00000020060c7836 */ /* 0x000fe20000000000 */
[----:B------:R-:W5:Y:S11]  /*dae0*/  SHFL.IDX PT, R7, R4, 0x1, 0x181f ;  /* 0x00381f0004077f89 */ /* 0x000f7600000e0000 */
[----:B--2---:R-:W-:-:S05]  /*daf0*/  @!P1 IADD3 R14, P2, R30, R14, RZ ;  /* 0x0000000e1e0e9210 */ /* 0x004fca0007f5e0ff */
[----:B---3--:R-:W-:Y:S01]  /*db00*/  @!P1 IMAD.X R17, RZ, RZ, R2, P2 ;  /* 0x000000ffff119224 */ /* 0x008fe200010e0602 */
[----:B------:R-:W-:Y:S02]  /*db10*/  ISETP.GE.AND P2, PT, R8, R5, PT ;  /* 0x000000050800720c */ /* 0x000fe40003f46270 */
[----:B------:R-:W-:Y:S01]  /*db20*/  @!P1 MOV R2, R14 ;  /* 0x0000000e00029202 */ /* 0x000fe20000000f00 */
[----:B------:R-:W-:Y:S04]  /*db30*/  SHFL.IDX PT, R8, R4, 0x2, 0x181f ;  /* 0x00581f0004087f89 */ /* 0x000fe800000e0000 */
[----:B------:R-:W2:Y:S06]  /*db40*/  SHFL.IDX PT, R14, R0, 0x2, 0x181f ;  /* 0x00581f00000e7f89 */ /* 0x000eac00000e0000 */
[----:B----4-:R-:W-:Y:S01]  /*db50*/  @!P2 IADD3 R9, P3, R30, R3, RZ ;  /* 0x000000031e09a210 */ /* 0x010fe20007f7e0ff */
[----:B------:R-:W-:-:S04]  /*db60*/  @!P1 IMAD.MOV.U32 R3, RZ, RZ, R17 ;  /* 0x000000ffff039224 */ /* 0x000fc800078e0011 */
[----:B-----5:R-:W-:Y:S01]  /*db70*/  @!P2 IMAD.X R10, RZ, RZ, R7, P3 ;  /* 0x000000ffff0aa224 */ /* 0x020fe200018e0607 */
[----:B------:R3:W-:Y:S01]  /*db80*/  @!P1 LDGSTS.E.BYPASS.LTC128B.128 [R29+0x14400], desc[UR48][R2.64], !P0 ;  /* 0x14400000021d9fae */ /* 0x0007e2000c101d70 */
[----:B------:R-:W-:-:S03]  /*db90*/  ISETP.GE.AND P1, PT, R12, R5, PT ;  /* 0x000000050c00720c */ /* 0x000fc60003f26270 */
[----:B------:R-:W-:Y:S01]  /*dba0*/  SHFL.IDX PT, R7, R4, 0x3, 0x181f ;  /* 0x00781f0004077f89 */ /* 0x000fe200000e0000 */
[----:B---3--:R-:W-:Y:S02]  /*dbb0*/  @!P2 IMAD.MOV.U32 R2, RZ, RZ, R9 ;  /* 0x000000ffff02a224 */ /* 0x008fe400078e0009 */
[----:B------:R-:W-:Y:S01]  /*dbc0*/  @!P2 IMAD.MOV.U32 R3, RZ, RZ, R10 ;  /* 0x000000ffff03a224 */ /* 0x000fe200078e000a */
[----:B------:R-:W3:Y:S01]  /*dbd0*/  SHFL.IDX PT, R9, R0, 0x3, 0x181f ;  /* 0x00781f0000097f89 */ /* 0x000ee200000e0000 */
[----:B------:R-:W-:-:S03]  /*dbe0*/  IADD3 R10, R6, 0x30, RZ ;  /* 0x00000030060a7810 */ /* 0x000fc60007ffe0ff */
[----:B------:R4:W-:Y:S02]  /*dbf0*/  @!P2 LDGSTS.E.BYPASS.LTC128B.128 [R29+0x14c00], desc[UR48][R2.64], !P0 ;  /* 0x14c00000021dafae */ /* 0x0009e4000c101d70 */
[----:B--2---:R-:W-:-:S05]  /*dc00*/  @!P1 IADD3 R14, P2, R30, R14, RZ ;  /* 0x0000000e1e0e9210 */ /* 0x004fca0007f5e0ff */
[----:B----4-:R-:W-:Y:S01]  /*dc10*/  @!P1 IMAD.X R3, RZ, RZ, R8, P2 ;  /* 0x000000ffff039224 */ /* 0x010fe200010e0608 */
[----:B------:R-:W-:Y:S01]  /*dc20*/  ISETP.GE.AND P2, PT, R10, R5, PT ;  /* 0x000000050a00720c */ /* 0x000fe20003f46270 */
[----:B------:R-:W-:Y:S01]  /*dc30*/  @!P1 IMAD.MOV.U32 R2, RZ, RZ, R14 ;  /* 0x000000ffff029224 */ /* 0x000fe200078e000e */
[----:B------:R-:W-:Y:S01]  /*dc40*/  SHFL.IDX PT, R8, R4, 0x4, 0x181f ;  /* 0x00981f0004087f89 */ /* 0x000fe200000e0000 */
[----:B------:R-:W-:-:S03]  /*dc50*/  VIADD R10, R6, 0x40 ;  /* 0x00000040060a7836 */ /* 0x000fc60000000000 */
[----:B------:R-:W2:Y:S04]  /*dc60*/  SHFL.IDX PT, R14, R0, 0x4, 0x181f ;  /* 0x00981f00000e7f89 */ /* 0x000ea800000e0000 */
[----:B------:R3:W-:Y:S03]  /*dc70*/  @!P1 LDGSTS.E.BYPASS.LTC128B.128 [R29+0x15400], desc[UR48][R2.64], !P0 ;  /* 0x15400000021d9fae */ /* 0x0007e6000c101d70 */
[----:B---3--:R-:W-:Y:S02]  /*dc80*/  @!P2 IADD3 R2, P1, R30, R9, RZ ;  /* 0x000000091e02a210 */ /* 0x008fe40007f3e0ff */
[----:B------:R-:W3:Y:S03]  /*dc90*/  SHFL.IDX PT, R9, R0, 0x5, 0x181f ;  /* 0x00b81f0000097f89 */ /* 0x000ee600000e0000 */
[----:B------:R-:W-:Y:S01]  /*dca0*/  @!P2 IMAD.X R3, RZ, RZ, R7, P1 ;  /* 0x000000ffff03a224 */ /* 0x000fe200008e0607 */
[----:B------:R-:W-:Y:S01]  /*dcb0*/  ISETP.GE.AND P1, PT, R10, R5, PT ;  /* 0x000000050a00720c */ /* 0x000fe20003f26270 */
[----:B------:R-:W4:Y:S01]  /*dcc0*/  SHFL.IDX PT, R7, R4, 0x5, 0x181f ;  /* 0x00b81f0004077f89 */ /* 0x000f2200000e0000 */
[----:B------:R-:W-:-:S03]  /*dcd0*/  IADD3 R10, R6, 0x50, RZ ;  /* 0x00000050060a7810 */ /* 0x000fc60007ffe0ff */
[----:B------:R2:W-:Y:S08]  /*dce0*/  @!P2 LDGSTS.E.BYPASS.LTC128B.128 [R29+0x15c00], desc[UR48][R2.64], !P0 ;  /* 0x15c00000021dafae */ /* 0x0005f0000c101d70 */
[----:B--2---:R-:W-:Y:S02]  /*dcf0*/  @!P1 IADD3 R2, P2, R30, R14, RZ ;  /* 0x0000000e1e029210 */ /* 0x004fe40007f5e0ff */
[----:B------:R-:W2:Y:S03]  /*dd00*/  SHFL.IDX PT, R14, R0, 0x6, 0x181f ;  /* 0x00d81f00000e7f89 */ /* 0x000ea600000e0000 */
[----:B------:R-:W-:Y:S01]  /*dd10*/  @!P1 IMAD.X R3, RZ, RZ, R8, P2 ;  /* 0x000000ffff039224 */ /* 0x000fe200010e0608 */
[----:B------:R-:W-:Y:S01]  /*dd20*/  ISETP.GE.AND P2, PT, R10, R5, PT ;  /* 0x000000050a00720c */ /* 0x000fe20003f46270 */
[----:B------:R-:W5:Y:S01]  /*dd30*/  SHFL.IDX PT, R8, R4, 0x6, 0x181f ;  /* 0x00d81f0004087f89 */ /* 0x000f6200000e0000 */
[----:B------:R-:W-:-:S03]  /*dd40*/  VIADD R10, R6, 0x60 ;  /* 0x00000060060a7836 */ /* 0x000fc60000000000 */
[----:B------:R3:W-:Y:S04]  /*dd50*/  @!P1 LDGSTS.E.BYPASS.LTC128B.128 [R29+0x16400], desc[UR48][R2.64], !P0 ;  /* 0x16400000021d9fae */ /* 0x0007e8000c101d70 */
[----:B------:R-:W0:Y:S04]  /*dd60*/  SHFL.IDX PT, R4, R4, 0x7, 0x181f ;  /* 0x00f81f0004047f89 */ /* 0x000e2800000e0000 */
[----:B---3--:R-:W-:-:S05]  /*dd70*/  @!P2 IADD3 R2, P1, R30, R9, RZ ;  /* 0x000000091e02a210 */ /* 0x008fca0007f3e0ff */
[----:B----4-:R-:W-:Y:S01]  /*dd80*/  @!P2 IMAD.X R3, RZ, RZ, R7, P1 ;  /* 0x000000ffff03a224 */ /* 0x010fe200008e0607 */
[----:B------:R-:W-:-:S04]  /*dd90*/  ISETP.GE.AND P1, PT, R10, R5, PT ;  /* 0x000000050a00720c */ /* 0x000fc80003f26270 */
[----:B------:R3:W-:Y:S09]  /*dda0*/  @!P2 LDGSTS.E.BYPASS.LTC128B.128 [R29+0x16c00], desc[UR48][R2.64], !P0 ;  /* 0x16c00000021dafae */ /* 0x0007f2000c101d70 */
[----:B--2---:R-:W-:-:S04]  /*ddb0*/  @!P1 IADD3 R14, P2, R30, R14, RZ ;  /* 0x0000000e1e0e9210 */ /* 0x004fc80007f5e0ff */
[----:B---3--:R-:W-:Y:S01]  /*ddc0*/  @!P1 MOV R2, R14 ;  /* 0x0000000e00029202 */ /* 0x008fe20000000f00 */
[----:B-----5:R-:W-:Y:S01]  /*ddd0*/  @!P1 IMAD.X R7, RZ, RZ, R8, P2 ;  /* 0x000000ffff079224 */ /* 0x020fe200010e0608 */
[----:B------:R2:W3:Y:S03]  /*dde0*/  SHFL.IDX PT, R14, R0, 0x7, 0x181f ;  /* 0x00f81f00000e7f89 */ /* 0x0004e600000e0000 */
[----:B------:R-:W-:-:S05]  /*ddf0*/  @!P1 IMAD.MOV.U32 R3, RZ, RZ, R7 ;  /* 0x000000ffff039224 */ /* 0x000fca00078e0007 */
[----:B0-----:R2:W-:Y:S02]  /*de00*/  @!P1 LDGSTS.E.BYPASS.LTC128B.128 [R29+0x17400], desc[UR48][R2.64], !P0 ;  /* 0x17400000021d9fae */ /* 0x0015e4000c101d70 */
.L_x_7429:
[----:B------:R-:W-:Y:S02]  /*de10*/  VIADD R6, R6, 0x70 ;  /* 0x0000007006067836 */ /* 0x000fe40000000000 */
[----:B--2---:R-:W-:-:S03]  /*de20*/  IMAD.MOV.U32 R0, RZ, RZ, 0x1 ;  /* 0x00000001ff007424 */ /* 0x004fc600078e00ff */
[----:B------:R-:W-:Y:S02]  /*de30*/  ISETP.GE.AND P1, PT, R6, R5, PT ;  /* 0x000000050600720c */ /* 0x000fe40003f26270 */
[----:B------:R-:W-:-:S11]  /*de40*/  SHF.L.U32 R0, R0, 0x1f, RZ ;  /* 0x0000001f00007819 */ /* 0x000fd600000006ff */
[----:B---3--:R-:W-:-:S05]  /*de50*/  @!P1 IADD3 R2, P2, R30, R14, RZ ;  /* 0x0000000e1e029210 */ /* 0x008fca0007f5e0ff */
[----:B------:R-:W-:-:S05]  /*de60*/  @!P1 IMAD.X R3, RZ, RZ, R4, P2 ;  /* 0x000000ffff039224 */ /* 0x000fca00010e0604 */
[----:B------:R-:W-:Y:S01]  /*de70*/  @!PT LDS RZ, [RZ] ;  /* 0x00000000fffff984 */ /* 0x000fe20000000800 */
[----:B------:R-:W-:Y:S01]  /*de80*/  @!PT LDS RZ, [RZ] ;  /* 0x00000000fffff984 */ /* 0x000fe20000000800 */
[----:B------:R-:W-:Y:S01]  /*de90*/  @!PT LDS RZ, [RZ] ;  /* 0x00000000fffff984 */ /* 0x000fe20000000800 */
[----:B------:R0:W-:Y:S01]  /*dea0*/  @!P1 LDGSTS.E.BYPASS.LTC128B.128 [R29+0x17c00], desc[UR48][R2.64], !P0 ;  /* 0x17c00000021d9fae */ /* 0x0001e2000c101d70 */
[----:B------:R-:W-:Y:S01]  /*deb0*/  NOP ;  /* 0x0000000000007918 */ /* 0x000fe20000000000 */
[----:B------:R-:W-:Y:S02]  /*dec0*/  SYNCS.ARRIVE.TRANS64.RED.A0T1 RZ, [UR42+0x22800], RZ ;  /* 0x022800ffffff79a7 */ /* 0x000fe4000820042a */
[----:B------:R-:W-:Y:S01]  /*ded0*/  ARRIVES.LDGSTSBAR.64.TRANSCNT [UR42+0x22800] ;  /* 0x02280000ff0079b0 */ /* 0x000fe20008000aaa */
[----:B------:R-:W-:Y:S01]  /*dee0*/  NOP ;  /* 0x0000000000007918 */ /* 0x000fe20000000000 */
[----:B------:R-:W-:Y:S01]  /*def0*/  SYNCS.ARRIVE.TRANS64.A1T0 RZ, [UR42+0x22800], RZ ;  /* 0x022800ffffff79a7 */ /* 0x000fe2000810002a */
[----:B------:R-:W2:Y:S02]  /*df00*/  SYNCS.PHASECHK.TRANS64.TRYWAIT P0, [UR42+0x22820], R0 ;  /* 0x02282000ff0075a7 */ /* 0x000ea4000800016a */
[----:B0-2---:R-:W-:Y:S05]  /*df10*/  @!P0 BRA `(.L_x_7327) ;  /* 0x0000004800308947 */ /* 0x005fea0003800000 */
.L_x_7430:
[----:B------:R-:W-:Y:S01]  /*df20*/  UIADD3 UR4, UR46, -0x2, URZ ;  /* 0xfffffffe2e047890 */ /* 0x000fe2000fffe03f */
[----:B------:R-:W-:-:S03]  /*df30*/  MOV R31, 0x1 ;  /* 0x00000001001f7802 */ /* 0x000fc60000000f00 */
[----:B------:R-:W-:-:S06]  /*df40*/  UISETP.GE.AND UP0, UPT, UR4, UR45, UPT ;  /* 0x0000002d0400728c */ /* 0x000fcc000bf06270 */
[----:B------:R-:W-:-:S13]  /*df50*/  PLOP3.LUT P0, PT, PT, PT, UP0, 0x80, 0x0 ;  /* 0x000000000000781c */ /* 0x000fda0003f0f008 */
[----:B------:R-:W-:Y:S05]  /*df60*/  @!P0 BRA `(.L_x_7328) ;  /* 0x0000001800388947 */ /* 0x000fea0003800000 */
[----:B------:R-:W2:Y:S01]  /*df70*/  LDL R4, [R1+0x8] ;  /* 0x0000080001047983 */ /* 0x000ea20000100800 */
[----:B------:R-:W-:Y:S01]  /*df80*/  UIADD3 UR4, UR44, 0x1, URZ ;  /* 0x000000012c047890 */ /* 0x000fe2000fffe03f */
[----:B------:R-:W-:Y:S01]  /*df90*/  LOP3.LUT R3, RZ, UR41, RZ, 0x33, !PT ;  /* 0x00000029ff037c12 */ /* 0x000fe2000f8e33ff */
[----:B------:R-:W-:Y:S01]  /*dfa0*/  IMAD.MOV.U32 R21, RZ, RZ, 0x1 ;  /* 0x00000001ff157424 */ /* 0x000fe200078e00ff */
[----:B------:R-:W-:Y:S01]  /*dfb0*/  IADD3 R18, R30, R18, R24 ;  /* 0x000000121e127210 */ /* 0x000fe20007ffe018 */
[----:B------:R-:W-:Y:S01]  /*dfc0*/  UIMAD UR4, UR4, UR37, URZ ;  /* 0x00000025040472a4 */ /* 0x000fe2000f8e023f */
[----:B------:R-:W-:-:S03]  /*dfd0*/  IMAD.MOV.U32 R20, RZ, RZ, RZ ;  /* 0x000000ffff147224 */ /* 0x000fc600078e00ff */
[----:B------:R-:W-:Y:S02]  /*dfe0*/  VIADD R18, R18, 0xfffffe20 ;  /* 0xfffffe2012127836 */ /* 0x000fe40000000000 */
[----:B0-----:R-:W-:-:S04]  /*dff0*/  LOP3.LUT R0, RZ, UR4, RZ, 0x33, !PT ;  /* 0x00000004ff007c12 */ /* 0x001fc8000f8e33ff */
[----:B------:R-:W-:-:S04]  /*e000*/  VIMNMX R3, R0, R3, !PT ;  /* 0x0000000300037248 */ /* 0x000fc80007fe0100 */
[----:B-1----:R-:W-:Y:S01]  /*e010*/  IADD3 R33, -R3, -0x2, RZ ;  /* 0xfffffffe03217810 */ /* 0x002fe20007ffe1ff */
[----:B--2---:R-:W-:-:S05]  /*e020*/  IMAD.IADD R0, R4, 0x1, R28 ;  /* 0x0000000104007824 */ /* 0x004fca00078e021c */
[----:B------:R0:W-:Y:S02]  /*e030*/  STL [R1+0x4], R0 ;  /* 0x0000040001007387 */ /* 0x0001e40000100800 */
[----:B0-----:R-:W-:-:S07]  /*e040*/  IMAD R0, R3, -0xa0, R18 ;  /* 0xffffff6003007824 */ /* 0x001fce00078e0212 */
.L_x_7343:
[----:B0-----:R-:W0:Y:S01]  /*e050*/  LDC R2, c[0x0][0x430] ;  /* 0x00010c00ff027b82 */ /* 0x001e220000000800 */
[----:B------:R-:W1:Y:S01]  /*e060*/  S2R R6, SR_TID.X ;  /* 0x0000000000067919 */ /* 0x000e620000002100 */
[----:B------:R-:W-:Y:S01]  /*e070*/  VIADD R10, R0, 0x80 ;  /* 0x00000080000a7836 */ /* 0x000fe20000000000 */
[----:B------:R-:W-:Y:S01]  /*e080*/  MOV R9, R0 ;  /* 0x0000000000097202 */ /* 0x000fe20000000f00 */
[----:B------:R-:W-:Y:S01]  /*e090*/  ULDC.64 UR4, c[0x0][0x428] ;  /* 0x00010a0000047ab9 */ /* 0x000fe20000000a00 */
[----:B0-----:R-:W-:Y:S02]  /*e0a0*/  ISETP.NE.AND P0, PT, R2, 0x1, PT ;  /* 0x000000010200780c */ /* 0x001fe40003f05270 */
[----:B-1----:R-:W-:-:S11]  /*e0b0*/  LOP3.LUT R6, R6, 0x7f, RZ, 0xc0, !PT ;  /* 0x0000007f06067812 */ /* 0x002fd600078ec0ff */
[----:B------:R-:W0:Y:S01]  /*e0c0*/  @P0 LDC R3, c[0x0][0x434] ;  /* 0x00010d00ff030b82 */ /* 0x000e220000000800 */
[----:B------:R-:W-:-:S04]  /*e0d0*/  SHF.R.U32.HI R6, RZ, 0x3, R6 ;  /* 0x00000003ff067819 */ /* 0x000fc80000011606 */
[----:B------:R-:W-:-:S03]  /*e0e0*/  LOP3.LUT R6, R6, 0x80, R30, 0xfe, !PT ;  /* 0x0000008006067812 */ /* 0x000fc600078efe1e */
[----:B------:R-:W1:Y:S01]  /*e0f0*/  @P0 LDC R5, c[0x0][0x438] ;  /* 0x00010e00ff050b82 */ /* 0x000e620000000800 */
[----:B------:R-:W-:-:S07]  /*e100*/  ISETP.GT.U32.AND P1, PT, R6, 0x9f, PT ;  /* 0x0000009f0600780c */ /* 0x000fce0003f24070 */
[----:B------:R-:W2:Y:S08]  /*e110*/  @P0 LDC R7, c[0x0][0x434] ;  /* 0x00010d00ff070b82 */ /* 0x000eb00000000800 */
[----:B------:R-:W3:Y:S01]  /*e120*/  @P0 LDC R11, c[0x0][0x438] ;  /* 0x00010e00ff0b0b82 */ /* 0x000ee20000000800 */
[----:B0-----:R-:W-:-:S04]  /*e130*/  @P0 IMAD.HI.U32 R2, R0, R3, RZ ;  /* 0x0000000300020227 */ /* 0x001fc800078e00ff */
[----:B------:R-:W-:Y:S01]  /*e140*/  IMAD R3, R36, UR4, RZ ;  /* 0x0000000424037c24 */ /* 0x000fe2000f8e02ff */
[----:B-1----:R-:W-:-:S04]  /*e150*/  @P0 SHF.R.U32.HI R9, RZ, R5, R2 ;  /* 0x00000005ff090219 */ /* 0x002fc80000011602 */
[--C-:B------:R-:W-:Y:S01]  /*e160*/  SHF.R.S32.HI R5, RZ, 0x1f, R9.reuse ;  /* 0x0000001fff057819 */ /* 0x100fe20000011409 */
[----:B------:R-:W-:Y:S02]  /*e170*/  IMAD.MOV.U32 R4, RZ, RZ, R9 ;  /* 0x000000ffff047224 */ /* 0x000fe400078e0009 */
[----:B--2---:R-:W-:-:S04]  /*e180*/  @P0 IMAD.HI.U32 R2, R10, R7, RZ ;  /* 0x000000070a020227 */ /* 0x004fc800078e00ff */
[----:B------:R-:W-:Y:S01]  /*e190*/  IMAD.WIDE.U32 R4, R32, UR4, R4 ;  /* 0x0000000420047c25 */ /* 0x000fe2000f8e0004 */
[----:B---3--:R-:W-:-:S03]  /*e1a0*/  @P0 SHF.R.U32.HI R10, RZ, R11, R2 ;  /* 0x0000000bff0a0219 */ /* 0x008fc60000011602 */
[C---:B------:R-:W-:Y:S01]  /*e1b0*/  IMAD R11, R32.reuse, UR5, R3 ;  /* 0x00000005200b7c24 */ /* 0x040fe2000f8e0203 */
[--C-:B------:R-:W-:Y:S01]  /*e1c0*/  @!P1 SHF.R.S32.HI R3, RZ, 0x1f, R10.reuse ;  /* 0x0000001fff039819 */ /* 0x100fe2000001140a */
[----:B------:R-:W-:Y:S02]  /*e1d0*/  @!P1 IMAD.MOV.U32 R2, RZ, RZ, R10 ;  /* 0x000000ffff029224 */ /* 0x000fe400078e000a */
[C---:B------:R-:W-:Y:S02]  /*e1e0*/  IMAD.IADD R5, R11.reuse, 0x1, R5 ;  /* 0x000000010b057824 */ /* 0x040fe400078e0205 */
[----:B------:R-:W-:Y:S01]  /*e1f0*/  @!P1 IMAD.WIDE.U32 R2, R32, UR4, R2 ;  /* 0x0000000420029c25 */ /* 0x000fe2000f8e0002 */
[----:B------:R-:W-:Y:S02]  /*e200*/  ULDC.64 UR4, c[0x0][0x418] ;  /* 0x0001060000047ab9 */ /* 0x000fe40000000a00 */
[----:B------:R-:W-:Y:S01]  /*e210*/  LEA R6, P0, R4, UR4, 0x2 ;  /* 0x0000000404067c11 */ /* 0x000fe2000f8010ff */
[----:B------:R-:W-:Y:S01]  /*e220*/  ULOP3.LUT UR6, UR36, 0x2, URZ, 0xfc, !UPT ;  /* 0x0000000224067892 */ /* 0x000fe2000f8efc3f */
[----:B------:R-:W-:-:S02]  /*e230*/  @!P1 IADD3 R3, R11, R3, RZ ;  /* 0x000000030b039210 */ /* 0x000fc40007ffe0ff */
[----:B------:R-:W-:Y:S02]  /*e240*/  LEA.HI.X R7, R4, UR5, R5, 0x2, P0 ;  /* 0x0000000504077c11 */ /* 0x000fe400080f1405 */
[----:B------:R-:W-:-:S03]  /*e250*/  @!P1 LEA R4, P0, R2, UR4, 0x2 ;  /* 0x0000000402049c11 */ /* 0x000fc6000f8010ff */
[----:B------:R-:W2:Y:S01]  /*e260*/  LDG.E R16, desc[UR48][R6.64] ;  /* 0x0000003006107981 */ /* 0x000ea2000c1e1900 */
[----:B------:R-:W-:Y:S01]  /*e270*/  IMAD.U32 R13, RZ, RZ, UR6 ;  /* 0x00000006ff0d7e24 */ /* 0x000fe2000f8e00ff */
[----:B------:R-:W-:Y:S01]  /*e280*/  @!P1 LEA.HI.X R5, R2, UR5, R3, 0x2, P0 ;  /* 0x0000000502059c11 */ /* 0x000fe200080f1403 */
[----:B------:R-:W-:-:S03]  /*e290*/  IMAD.MOV.U32 R8, RZ, RZ, RZ ;  /* 0x000000ffff087224 */ /* 0x000fc600078e00ff */
[----:B------:R-:W-:Y:S01]  /*e2a0*/  ISETP.NE.AND P2, PT, R13, 0x3, PT ;  /* 0x000000030d00780c */ /* 0x000fe20003f45270 */
[----:B------:R-:W-:Y:S02]  /*e2b0*/  VIADD R2, R20, 0x1 ;  /* 0x0000000114027836 */ /* 0x000fe40000000000 */
[----:B------:R0:W5:Y:S03]  /*e2c0*/  @!P1 LDG.E R8, desc[UR48][R4.64] ;  /* 0x0000003004089981 */ /* 0x000166000c1e1900 */
[----:B------:R-:W-:Y:S01]  /*e2d0*/  ISETP.NE.AND P1, PT, R2, 0x2, PT ;  /* 0x000000020200780c */ /* 0x000fe20003f25270 */
[----:B------:R-:W-:-:S03]  /*e2e0*/  VIADD R33, R33, 0xffffffff ;  /* 0xffffffff21217836 */ /* 0x000fc60000000000 */
[----:B------:R-:W-:Y:S02]  /*e2f0*/  SEL R12, RZ, 0x1, P1 ;  /* 0x00000001ff0c7807 */ /* 0x000fe40000800000 */
[----:B------:R-:W-:Y:S02]  /*e300*/  ISETP.GT.AND P0, PT, R33, UR45, PT ;  /* 0x0000002d21007c0c */ /* 0x000fe4000bf04270 */
[----:B------:R-:W-:Y:S02]  /*e310*/  SEL R2, R2, RZ, P1 ;  /* 0x000000ff02027207 */ /* 0x000fe40000800000 */
[----:B------:R-:W-:Y:S02]  /*e320*/  LOP3.LUT R31, R21, R12, RZ, 0x3c, !PT ;  /* 0x0000000c151f7212 */ /* 0x000fe400078e3cff */
[----:B--2---:R-:W-:Y:S01]  /*e330*/  SHF.R.S32.HI R23, RZ, 0x1f, R16 ;  /* 0x0000001fff177819 */ /* 0x004fe20000011410 */
[----:B0-----:R-:W-:Y:S06]  /*e340*/  @!P2 BRA `(.L_x_7329) ;  /* 0x000000000004a947 */ /* 0x001fec0003800000 */
[----:B------:R-:W-:Y:S01]  /*e350*/  BPT.TRAP 0x1 ;  /* 0x000000040000795c */ /* 0x000fe20000300000 */
.L_x_7329:
[----:B------:R-:W-:Y:S02]  /*e360*/  LEA R3, R2, UR42, 0x3 ;  /* 0x0000002a02037c11 */ /* 0x000fe4000f8e18ff */
[----:B------:R-:W-:-:S04]  /*e370*/  SHF.L.U32 R26, R31, 0x1f, RZ ;  /* 0x0000001f1f1a7819 */ /* 0x000fc800000006ff */
[----:B------:R-:W0:Y:S02]  /*e380*/  SYNCS.PHASECHK.TRANS64.TRYWAIT P1, [R3+URZ+0x22880], R26 ;  /* 0x0228801a030075a7 */ /* 0x000e24000802017f */
[----:B0-----:R-:W-:Y:S05]  /*e390*/  @!P1 BRA `(.L_x_7330) ;  /* 0x0000004400249947 */ /* 0x001fea0003800000 */
.L_x_7431:
[----:B------:R-:W-:Y:S01]  /*e3a0*/  ULDC UR4, c[0x0][0x430] ;  /* 0x00010c0000047ab9 */ /* 0x000fe20000000800 */
[----:B------:R-:W-:Y:S01]  /*e3b0*/  ULDC.64 UR6, c[0x0][0x328] ;  /* 0x0000ca0000067ab9 */ /* 0x000fe20000000a00 */
[----:B------:R-:W-:Y:S01]  /*e3c0*/  UIADD3 UR4, -UR4, URZ, URZ ;  /* 0x0000003f04047290 */ /* 0x000fe2000fffe13f */
[----:B-----5:R-:W-:Y:S01]  /*e3d0*/  SHF.R.S32.HI R22, RZ, 0x1f, R8 ;  /* 0x0000001fff167819 */ /* 0x020fe20000011408 */
[----:B------:R-:W-:Y:S01]  /*e3e0*/  ULDC.64 UR8, c[0x0][0x338] ;  /* 0x0000ce0000087ab9 */ /* 0x000fe20000000a00 */
[----:B------:R-:W1:Y:S03]  /*e3f0*/  LDC R12, c[0x0][0x2f4] ;  /* 0x0000bd00ff0c7b82 */ /* 0x000e660000000800 */
[--C-:B------:R-:W-:Y:S02]  /*e400*/  IMAD R9, R9, UR4, R0.reuse ;  /* 0x0000000409097c24 */ /* 0x100fe4000f8e0200 */
[----:B------:R-:W-:Y:S01]  /*e410*/  IMAD R10, R10, UR4, R0 ;  /* 0x000000040a0a7c24 */ /* 0x000fe2000f8e0200 */
[----:B------:R-:W-:-:S02]  /*e420*/  ULDC.64 UR4, c[0x0][0x330] ;  /* 0x0000cc0000047ab9 */ /* 0x000fc40000000a00 */
[----:B------:R-:W-:Y:S01]  /*e430*/  SHF.R.S32.HI R25, RZ, 0x1f, R9 ;  /* 0x0000001fff197819 */ /* 0x000fe20000011409 */
[----:B------:R-:W-:-:S04]  /*e440*/  VIADD R10, R10, 0x80 ;  /* 0x000000800a0a7836 */ /* 0x000fc80000000000 */
[----:B------:R-:W-:Y:S01]  /*e450*/  IMAD R4, R25, UR6, RZ ;  /* 0x0000000619047c24 */ /* 0x000fe2000f8e02ff */
[----:B------:R-:W-:-:S03]  /*e460*/  SHF.R.S32.HI R24, RZ, 0x1f, R10 ;  /* 0x0000001fff187819 */ /* 0x000fc6000001140a */
[C---:B------:R-:W-:Y:S02]  /*e470*/  IMAD R7, R9.reuse, UR7, R4 ;  /* 0x0000000709077c24 */ /* 0x040fe4000f8e0204 */
[----:B------:R-:W-:-:S04]  /*e480*/  IMAD.WIDE.U32 R4, R9, UR6, RZ ;  /* 0x0000000609047c25 */ /* 0x000fc8000f8e00ff */
[----:B------:R-:W-:Y:S01]  /*e490*/  IMAD R11, R24, UR6, RZ ;  /* 0x00000006180b7c24 */ /* 0x000fe2000f8e02ff */
[----:B------:R-:W-:Y:S01]  /*e4a0*/  IADD3 R5, R5, R7, RZ ;  /* 0x0000000705057210 */ /* 0x000fe20007ffe0ff */
[----:B------:R-:W-:Y:S01]  /*e4b0*/  IMAD R7, R23, UR8, RZ ;  /* 0x0000000817077c24 */ /* 0x000fe2000f8e02ff */
[----:B-1----:R-:W-:Y:S01]  /*e4c0*/  ISETP.GE.AND P2, PT, R30, R12, PT ;  /* 0x0000000c1e00720c */ /* 0x002fe20003f46270 */
[----:B------:R-:W-:Y:S02]  /*e4d0*/  IMAD R11, R10, UR7, R11 ;  /* 0x000000070a0b7c24 */ /* 0x000fe4000f8e020b */
[C---:B------:R-:W-:Y:S02]  /*e4e0*/  IMAD R7, R16.reuse, UR9, R7 ;  /* 0x0000000910077c24 */ /* 0x040fe4000f8e0207 */
[----:B------:R-:W-:-:S04]  /*e4f0*/  IMAD.WIDE.U32 R4, R16, UR8, R4 ;  /* 0x0000000810047c25 */ /* 0x000fc8000f8e0004 */
[----:B------:R-:W-:Y:S02]  /*e500*/  IMAD.IADD R7, R5, 0x1, R7 ;  /* 0x0000000105077824 */ /* 0x000fe400078e0207 */
[----:B------:R-:W-:Y:S02]  /*e510*/  IMAD.MOV.U32 R6, RZ, RZ, R4 ;  /* 0x000000ffff067224 */ /* 0x000fe400078e0004 */
[----:B------:R-:W-:Y:S01]  /*e520*/  IMAD.WIDE.U32 R4, R10, UR6, RZ ;  /* 0x000000060a047c25 */ /* 0x000fe2000f8e00ff */
[----:B------:R-:W-:-:S03]  /*e530*/  R2UR UR6, R34 ;  /* 0x00000000220672ca */ /* 0x000fc600000e0000 */
[----:B------:R-:W-:Y:S02]  /*e540*/  IMAD.IADD R5, R5, 0x1, R11 ;  /* 0x0000000105057824 */ /* 0x000fe400078e020b */
[----:B------:R-:W-:Y:S02]  /*e550*/  IMAD R11, R22, UR8, RZ ;  /* 0x00000008160b7c24 */ /* 0x000fe4000f8e02ff */
[----:B------:R-:W-:-:S04]  /*e560*/  IMAD.WIDE.U32 R4, R8, UR8, R4 ;  /* 0x0000000808047c25 */ /* 0x000fc8000f8e0004 */
[----:B------:R-:W-:-:S05]  /*e570*/  IMAD R11, R8, UR9, R11 ;  /* 0x00000009080b7c24 */ /* 0x000fca000f8e020b */
[----:B------:R-:W-:Y:S01]  /*e580*/  IADD3 R5, R5, R11, RZ ;  /* 0x0000000b05057210 */ /* 0x000fe20007ffe0ff */
[----:B------:R-:W-:Y:S01]  /*e590*/  IMAD.U32 R11, RZ, RZ, UR4 ;  /* 0x00000004ff0b7e24 */ /* 0x000fe2000f8e00ff */
[----:B------:R-:W-:-:S03]  /*e5a0*/  UIMAD UR4, UR6, UR4, URZ ;  /* 0x00000004060472a4 */ /* 0x000fc6000f8e023f */
        /* <DEDUP_REMOVED lines=16> */
[----:B------:R-:W-:Y:S01]  /*e6b0*/  SHFL.IDX PT, R14, R18, 0x1, 0x181f ;  /* 0x00381f00120e7f89 */ /* 0x000fe200000e0000 */
[----:B-1----:R-:W-:-:S05]  /*e6c0*/  IADD3 R4, P1, R30, R4, RZ ;  /* 0x000000041e047210 */ /* 0x002fca0007f3e0ff */
[----:B--2---:R-:W-:-:S05]  /*e6d0*/  IMAD.X R5, RZ, RZ, R5, P1 ;  /* 0x000000ffff057224 */ /* 0x004fca00008e0605 */
[----:B------:R3:W-:Y:S02]  /*e6e0*/  LDGSTS.E.BYPASS.LTC128B.128 [R17+0xa400], desc[UR48][R4.64], !P2 ;  /* 0x0a40000004117fae */ /* 0x0007e4000d101d70 */
[C---:B---3--:R-:W-:Y:S02]  /*e6f0*/  IADD3 R4, P1, R30.reuse, R11, RZ ;  /* 0x0000000b1e047210 */ /* 0x048fe40007f3e0ff */
[----:B------:R-:W-:Y:S03]  /*e700*/  SHFL.IDX PT, R11, R6, 0x7, 0x181f ;  /* 0x00f81f00060b7f89 */ /* 0x000fe600000e0000 */
[----:B----4-:R-:W-:Y:S02]  /*e710*/  IMAD.X R5, RZ, RZ, R27, P1 ;  /* 0x000000ffff057224 */ /* 0x010fe400008e061b */
[----:B------:R-:W-:Y:S04]  /*e720*/  SHFL.IDX PT, R27, R7, 0x6, 0x181f ;  /* 0x00d81f00071b7f89 */ /* 0x000fe800000e0000 */
[----:B------:R1:W-:Y:S04]  /*e730*/  LDGSTS.E.BYPASS.LTC128B.128 [R17+0xac00], desc[UR48][R4.64], !P2 ;  /* 0x0ac0000004117fae */ /* 0x0003e8000d101d70 */
[----:B-1----:R-:W1:Y:S04]  /*e740*/  SHFL.IDX PT, R4, R6, 0x2, 0x181f ;  /* 0x00581f0006047f89 */ /* 0x002e6800000e0000 */
[----:B------:R-:W2:Y:S01]  /*e750*/  SHFL.IDX PT, R5, R7, 0x2, 0x181f ;  /* 0x00581f0007057f89 */ /* 0x000ea200000e0000 */
[----:B-1----:R-:W-:-:S04]  /*e760*/  IADD3 R4, P1, R30, R4, RZ ;  /* 0x000000041e047210 */ /* 0x002fc80007f3e0ff */
[----:B--2---:R-:W-:-:S05]  /*e770*/  IADD3.X R5, RZ, R5, RZ, P1, !PT ;  /* 0x00000005ff057210 */ /* 0x004fca0000ffe4ff */
[----:B------:R1:W-:Y:S04]  /*e780*/  LDGSTS.E.BYPASS.LTC128B.128 [R17+0xb400], desc[UR48][R4.64], !P2 ;  /* 0x0b40000004117fae */ /* 0x0003e8000d101d70 */
[----:B-1----:R-:W1:Y:S04]  /*e790*/  SHFL.IDX PT, R4, R6, 0x3, 0x181f ;  /* 0x00781f0006047f89 */ /* 0x002e6800000e0000 */
[----:B------:R-:W2:Y:S01]  /*e7a0*/  SHFL.IDX PT, R5, R7, 0x3, 0x181f ;  /* 0x00781f0007057f89 */ /* 0x000ea200000e0000 */
[----:B-1----:R-:W-:-:S05]  /*e7b0*/  IADD3 R4, P1, R30, R4, RZ ;  /* 0x000000041e047210 */ /* 0x002fca0007f3e0ff */
[----:B--2---:R-:W-:-:S05]  /*e7c0*/  IMAD.X R5, RZ, RZ, R5, P1 ;  /* 0x000000ffff057224 */ /* 0x004fca00008e0605 */
        /* <DEDUP_REMOVED lines=12> */
[----:B------:R-:W-:Y:S04]  /*e890*/  SHFL.IDX PT, R6, R19, RZ, 0x181f ;  /* 0x00181fff13067589 */ /* 0x000fe800000e0000 */
[----:B------:R-:W-:Y:S01]  /*e8a0*/  SHFL.IDX PT, R19, R19, 0x1, 0x181f ;  /* 0x00381f0013137f89 */ /* 0x000fe200000e0000 */
[----:B-1----:R-:W-:-:S05]  /*e8b0*/  IADD3 R4, P1, R30, R4, RZ ;  /* 0x000000041e047210 */ /* 0x002fca0007f3e0ff */
[----:B------:R-:W-:-:S05]  /*e8c0*/  IMAD.X R5, RZ, RZ, R27, P1 ;  /* 0x000000ffff057224 */ /* 0x000fca00008e061b */
[----:B------:R1:W-:Y:S04]  /*e8d0*/  LDGSTS.E.BYPASS.LTC128B.128 [R17+0xd400], desc[UR48][R4.64], !P2 ;  /* 0x0d40000004117fae */ /* 0x0003e8000d101d70 */
[----:B-1----:R-:W1:Y:S01]  /*e8e0*/  SHFL.IDX PT, R5, R7, 0x7, 0x181f ;  /* 0x00f81f0007057f89 */ /* 0x002e6200000e0000 */
[----:B------:R-:W-:-:S03]  /*e8f0*/  IADD3 R4, P1, R30, R11, RZ ;  /* 0x0000000b1e047210 */ /* 0x000fc60007f3e0ff */
[----:B------:R-:W2:Y:S01]  /*e900*/  SHFL.IDX PT, R7, R18, RZ, 0x181f ;  /* 0x00181fff12077589 */ /* 0x000ea200000e0000 */
[----:B-1----:R-:W-:-:S05]  /*e910*/  IADD3.X R5, RZ, R5, RZ, P1, !PT ;  /* 0x00000005ff057210 */ /* 0x002fca0000ffe4ff */
[----:B------:R2:W-:Y:S02]  /*e920*/  LDGSTS.E.BYPASS.LTC128B.128 [R17+0xdc00], desc[UR48][R4.64], !P2 ;  /* 0x0dc0000004117fae */ /* 0x0005e4000d101d70 */
[----:B--2---:R-:W-:-:S05]  /*e930*/  IADD3 R4, P1, R30, R7, RZ ;  /* 0x000000071e047210 */ /* 0x004fca0007f3e0ff */
[----:B------:R-:W-:-:S05]  /*e940*/  IMAD.X R5, RZ, RZ, R6, P1 ;  /* 0x000000ffff057224 */ /* 0x000fca00008e0606 */
[----:B------:R1:W-:Y:S03]  /*e950*/  LDGSTS.E.BYPASS.LTC128B.128 [R17+0xe400], desc[UR48][R4.64], !P2 ;  /* 0x0e40000004117fae */ /* 0x0003e6000d101d70 */
.L_x_7453:
[----:B------:R-:W-:Y:S02]  /*e960*/  R2UR UR4, R3 ;  /* 0x00000000030472ca */ /* 0x000fe400000e0000 */
[----:B-1----:R-:W-:-:S05]  /*e970*/  IADD3 R4, P1, R30, R14, RZ ;  /* 0x0000000e1e047210 */ /* 0x002fca0007f3e0ff */
[----:B------:R-:W-:-:S05]  /*e980*/  IMAD.X R5, RZ, RZ, R19, P1 ;  /* 0x000000ffff057224 */ /* 0x000fca00008e0613 */
        /* <DEDUP_REMOVED lines=13> */
.L_x_7332:
[----:B------:R1:W-:Y:S01]  /*ea60*/  SYNCS.ARRIVE.TRANS64.A1T0 RZ, [R3+URZ+0x22870], RZ ;  /* 0x022870ff03ff79a7 */ /* 0x0003e2000810003f */
[----:B------:R-:W-:Y:S05]  /*ea70*/  @!P2 BRA `(.L_x_7333) ;  /* 0x000000000004a947 */ /* 0x000fea0003800000 */
[----:B------:R-:W-:Y:S01]  /*ea80*/  BPT.TRAP 0x1 ;  /* 0x000000040000795c */ /* 0x000fe20000300000 */
.L_x_7333:
[----:B------:R-:W2:Y:S02]  /*ea90*/  SYNCS.PHASECHK.TRANS64.TRYWAIT P1, [R3+URZ+0x22840], R26 ;  /* 0x0228401a030075a7 */ /* 0x000ea4000802017f */
[----:B--2---:R-:W-:Y:S05]  /*eaa0*/  @!P1 BRA `(.L_x_7334) ;  /* 0x00000048002c9947 */ /* 0x004fea0003800000 */
.L_x_7454:
[----:B------:R-:W-:Y:S01]  /*eab0*/  ULDC.64 UR4, c[0x0][0x310] ;  /* 0x0000c40000047ab9 */ /* 0x000fe20000000a00 */
[----:B------:R-:W-:Y:S01]  /*eac0*/  ULDC.64 UR6, c[0x0][0x300] ;  /* 0x0000c00000067ab9 */ /* 0x000fe20000000a00 */
[----:B------:R-:W-:Y:S01]  /*ead0*/  IMAD R23, R23, UR4, RZ ;  /* 0x0000000417177c24 */ /* 0x000fe2000f8e02ff */
[----:B------:R-:W3:Y:S01]  /*eae0*/  LDC R12, c[0x0][0x2f4] ;  /* 0x0000bd00ff0c7b82 */ /* 0x000ee20000000800 */
[----:B------:R-:W-:-:S04]  /*eaf0*/  IMAD.WIDE.U32 R4, R16, UR4, RZ ;  /* 0x0000000410047c25 */ /* 0x000fc8000f8e00ff */
[----:B------:R-:W-:Y:S02]  /*eb00*/  IMAD R23, R16, UR5, R23 ;  /* 0x0000000510177c24 */ /* 0x000fe4000f8e0217 */
[----:B------:R-:W-:Y:S02]  /*eb10*/  IMAD R6, R25, UR6, RZ ;  /* 0x0000000619067c24 */ /* 0x000fe4000f8e02ff */
[----:B------:R-:W-:Y:S02]  /*eb20*/  IMAD.IADD R5, R5, 0x1, R23 ;  /* 0x0000000105057824 */ /* 0x000fe400078e0217 */
[----:B------:R-:W-:Y:S02]  /*eb30*/  IMAD R13, R22, UR4, RZ ;  /* 0x00000004160d7c24 */ /* 0x000fe4000f8e02ff */
[C---:B------:R-:W-:Y:S02]  /*eb40*/  IMAD R11, R9.reuse, UR7, R6 ;  /* 0x00000007090b7c24 */ /* 0x040fe4000f8e0206 */
[----:B------:R-:W-:-:S04]  /*eb50*/  IMAD.WIDE.U32 R6, R9, UR6, R4 ;  /* 0x0000000609067c25 */ /* 0x000fc8000f8e0004 */
[C---:B------:R-:W-:Y:S02]  /*eb60*/  IMAD R13, R8.reuse, UR5, R13 ;  /* 0x00000005080d7c24 */ /* 0x040fe4000f8e020d */
[----:B------:R-:W-:Y:S01]  /*eb70*/  IMAD.WIDE.U32 R4, R8, UR4, RZ ;  /* 0x0000000408047c25 */ /* 0x000fe2000f8e00ff */
[----:B------:R-:W-:Y:S01]  /*eb80*/  ULDC.64 UR4, c[0x0][0x308] ;  /* 0x0000c20000047ab9 */ /* 0x000fe20000000a00 */
[----:B---3--:R-:W-:Y:S02]  /*eb90*/  ISETP.GE.AND P2, PT, R30, R12, PT ;  /* 0x0000000c1e00720c */ /* 0x008fe40003f46270 */
[----:B------:R-:W-:Y:S01]  /*eba0*/  IMAD R9, R24, UR6, RZ ;  /* 0x0000000618097c24 */ /* 0x000fe2000f8e02ff */
[----:B------:R-:W-:Y:S01]  /*ebb0*/  IADD3 R5, R5, R13, RZ ;  /* 0x0000000d05057210 */ /* 0x000fe20007ffe0ff */
[----:B------:R-:W-:Y:S02]  /*ebc0*/  IMAD.IADD R7, R7, 0x1, R11 ;  /* 0x0000000107077824 */ /* 0x000fe400078e020b */
[----:B------:R-:W-:-:S02]  /*ebd0*/  IMAD R9, R10, UR7, R9 ;  /* 0x000000070a097c24 */ /* 0x000fc4000f8e0209 */
[----:B------:R-:W-:Y:S01]  /*ebe0*/  IMAD.WIDE.U32 R4, R10, UR6, R4 ;  /* 0x000000060a047c25 */ /* 0x000fe2000f8e0004 */
[----:B------:R-:W-:-:S03]  /*ebf0*/  R2UR UR6, R34 ;  /* 0x00000000220672ca */ /* 0x000fc600000e0000 */
[----:B------:R-:W-:Y:S02]  /*ec00*/  IMAD.IADD R5, R5, 0x1, R9 ;  /* 0x0000000105057824 */ /* 0x000fe400078e0209 */
[----:B------:R-:W-:-:S04]  /*ec10*/  IMAD.U32 R9, RZ, RZ, UR4 ;  /* 0x00000004ff097e24 */ /* 0x000fc8000f8e00ff */
        /* <DEDUP_REMOVED lines=16> */
[----:B------:R-:W-:Y:S04]  /*ed20*/  SHFL.IDX PT, R17, R7, 0x1, 0x181f ;  /* 0x00381f0007117f89 */ /* 0x000fe800000e0000 */
[----:B------:R-:W-:Y:S04]  /*ed30*/  SHFL.IDX PT, R19, R6, 0x2, 0x181f ;  /* 0x00581f0006137f89 */ /* 0x000fe800000e0000 */
[----:B------:R-:W-:Y:S04]  /*ed40*/  SHFL.IDX PT, R16, R7, 0x2, 0x181f ;  /* 0x00581f0007107f89 */ /* 0x000fe800000e0000 */
[----:B------:R-:W-:Y:S01]  /*ed50*/  SHFL.IDX PT, R12, R6, 0x5, 0x181f ;  /* 0x00b81f00060c7f89 */ /* 0x000fe200000e0000 */
[----:B---3--:R-:W-:-:S03]  /*ed60*/  IADD3 R4, P1, R30, R14, RZ ;  /* 0x0000000e1e047210 */ /* 0x008fc60007f3e0ff */
[----:B------:R-:W-:Y:S01]  /*ed70*/  SHFL.IDX PT, R18, R7, 0x5, 0x181f ;  /* 0x00b81f0007127f89 */ /* 0x000fe200000e0000 */
[----:B----4-:R-:W-:-:S03]  /*ed80*/  IADD3.X R5, RZ, R5, RZ, P1, !PT ;  /* 0x00000005ff057210 */ /* 0x010fc60000ffe4ff */
[----:B------:R-:W3:Y:S04]  /*ed90*/  SHFL.IDX PT, R14, R6, 0x1, 0x181f ;  /* 0x00381f00060e7f89 */ /* 0x000ee800000e0000 */
[----:B------:R3:W-:Y:S04]  /*eda0*/  LDGSTS.E.BYPASS.LTC128B.128 [R8+0x18400], desc[UR48][R4.64], !P2 ;  /* 0x1840000004087fae */ /* 0x0007e8000d101d70 */
[----:B------:R-:W-:Y:S01]  /*edb0*/  SHFL.IDX PT, R11, R6, 0x7, 0x181f ;  /* 0x00f81f00060b7f89 */ /* 0x000fe200000e0000 */
[----:B---3--:R-:W-:-:S03]  /*edc0*/  IADD3 R4, P1, R30, R14, RZ ;  /* 0x0000000e1e047210 */ /* 0x008fc60007f3e0ff */
[----:B------:R-:W3:Y:S02]  /*edd0*/  SHFL.IDX PT, R14, R6, 0x3, 0x181f ;  /* 0x00781f00060e7f89 */ /* 0x000ee400000e0000 */
[----:B------:R-:W-:Y:S02]  /*ede0*/  IMAD.X R5, RZ, RZ, R17, P1 ;  /* 0x000000ffff057224 */ /* 0x000fe400008e0611 */
[----:B------:R-:W4:Y:S04]  /*edf0*/  SHFL.IDX PT, R17, R7, 0x3, 0x181f ;  /* 0x00781f0007117f89 */ /* 0x000f2800000e0000 */
[----:B------:R5:W-:Y:S02]  /*ee00*/  LDGSTS.E.BYPASS.LTC128B.128 [R8+0x18c00], desc[UR48][R4.64], !P2 ;  /* 0x18c0000004087fae */ /* 0x000be4000d101d70 */
[----:B-----5:R-:W-:-:S02]  /*ee10*/  IADD3 R4, P1, R30, R19, RZ ;  /* 0x000000131e047210 */ /* 0x020fc40007f3e0ff */
[----:B------:R-:W5:Y:S03]  /*ee20*/  SHFL.IDX PT, R19, R6, 0x4, 0x181f ;  /* 0x00981f0006137f89 */ /* 0x000f6600000e0000 */
[----:B------:R-:W-:Y:S02]  /*ee30*/  IMAD.X R5, RZ, RZ, R16, P1 ;  /* 0x000000ffff057224 */ /* 0x000fe400008e0610 */
[----:B------:R-:W0:Y:S04]  /*ee40*/  SHFL.IDX PT, R16, R7, 0x4, 0x181f ;  /* 0x00981f0007107f89 */ /* 0x000e2800000e0000 */
[----:B------:R3:W-:Y:S02]  /*ee50*/  LDGSTS.E.BYPASS.LTC128B.128 [R8+0x19400], desc[UR48][R4.64], !P2 ;  /* 0x1940000004087fae */ /* 0x0007e4000d101d70 */
[----:B---3--:R-:W-:-:S02]  /*ee60*/  IADD3 R4, P1, R30, R14, RZ ;  /* 0x0000000e1e047210 */ /* 0x008fc40007f3e0ff */
[----:B------:R-:W-:Y:S03]  /*ee70*/  SHFL.IDX PT, R14, R9, 0x1, 0x181f ;  /* 0x00381f00090e7f89 */ /* 0x000fe600000e0000 */
[----:B----4-:R-:W-:Y:S02]  /*ee80*/  IMAD.X R5, RZ, RZ, R17, P1 ;  /* 0x000000ffff057224 */ /* 0x010fe400008e0611 */
[----:B------:R-:W-:Y:S04]  /*ee90*/  SHFL.IDX PT, R17, R7, 0x6, 0x181f ;  /* 0x00d81f0007117f89 */ /* 0x000fe800000e0000 */
[----:B------:R5:W-:Y:S02]  /*eea0*/  LDGSTS.E.BYPASS.LTC128B.128 [R8+0x19c00], desc[UR48][R4.64], !P2 ;  /* 0x19c0000004087fae */ /* 0x000be4000d101d70 */
[----:B-----5:R-:W-:-:S02]  /*eeb0*/  IADD3 R4, P1, R30, R19, RZ ;  /* 0x000000131e047210 */ /* 0x020fc40007f3e0ff */
[----:B------:R-:W3:Y:S02]  /*eec0*/  SHFL.IDX PT, R19, R6, 0x6, 0x181f ;  /* 0x00d81f0006137f89 */ /* 0x000ee400000e0000 */
[----:B0-----:R-:W-:Y:S02]  /*eed0*/  IADD3.X R5, RZ, R16, RZ, P1, !PT ;  /* 0x00000010ff057210 */ /* 0x001fe40000ffe4ff */
[----:B------:R-:W0:Y:S04]  /*eee0*/  SHFL.IDX PT, R16, R7, 0x7, 0x181f ;  /* 0x00f81f0007107f89 */ /* 0x000e2800000e0000 */
[----:B------:R4:W-:Y:S04]  /*eef0*/  LDGSTS.E.BYPASS.LTC128B.128 [R8+0x1a400], desc[UR48][R4.64], !P2 ;  /* 0x1a40000004087fae */ /* 0x0009e8000d101d70 */
[----:B------:R-:W5:Y:S04]  /*ef00*/  SHFL.IDX PT, R7, R9, RZ, 0x181f ;  /* 0x00181fff09077589 */ /* 0x000f6800000e0000 */
[----:B------:R-:W1:Y:S01]  /*ef10*/  SHFL.IDX PT, R6, R10, RZ, 0x181f ;  /* 0x00181fff0a067589 */ /* 0x000e6200000e0000 */
[----:B----4-:R-:W-:-:S05]  /*ef20*/  IADD3 R4, P1, R30, R12, RZ ;  /* 0x0000000c1e047210 */ /* 0x010fca0007f3e0ff */
[----:B------:R-:W-:-:S05]  /*ef30*/  IMAD.X R5, RZ, RZ, R18, P1 ;  /* 0x000000ffff057224 */ /* 0x000fca00008e0612 */
[----:B------:R3:W-:Y:S02]  /*ef40*/  LDGSTS.E.BYPASS.LTC128B.128 [R8+0x1ac00], desc[UR48][R4.64], !P2 ;  /* 0x1ac0000004087fae */ /* 0x0007e4000d101d70 */
[----:B---3--:R-:W-:-:S05]  /*ef50*/  IADD3 R4, P1, R30, R19, RZ ;  /* 0x000000131e047210 */ /* 0x008fca0007f3e0ff */
[----:B------:R-:W-:-:S05]  /*ef60*/  IMAD.X R5, RZ, RZ, R17, P1 ;  /* 0x000000ffff057224 */ /* 0x000fca00008e0611 */
[----:B------:R3:W-:Y:S02]  /*ef70*/  LDGSTS.E.BYPASS.LTC128B.128 [R8+0x1b400], desc[UR48][R4.64], !P2 ;  /* 0x1b40000004087fae */ /* 0x0007e4000d101d70 */
[----:B---3--:R-:W-:-:S05]  /*ef80*/  IADD3 R4, P1, R30, R11, RZ ;  /* 0x0000000b1e047210 */ /* 0x008fca0007f3e0ff */
[----:B0-----:R-:W-:-:S05]  /*ef90*/  IMAD.X R5, RZ, RZ, R16, P1 ;  /* 0x000000ffff057224 */ /* 0x001fca00008e0610 */
[----:B------:R5:W-:Y:S02]  /*efa0*/  LDGSTS.E.BYPASS.LTC128B.128 [R8+0x1bc00], desc[UR48][R4.64], !P2 ;  /* 0x1bc0000004087fae */ /* 0x000be4000d101d70 */
[----:B-----5:R-:W-:-:S05]  /*efb0*/  IADD3 R4, P1, R30, R7, RZ ;  /* 0x000000071e047210 */ /* 0x020fca0007f3e0ff */
[----:B-1----:R-:W-:Y:S02]  /*efc0*/  IMAD.X R5, RZ, RZ, R6, P1 ;  /* 0x000000ffff057224 */ /* 0x002fe400008e0606 */
[----:B------:R0:W1:Y:S04]  /*efd0*/  SHFL.IDX PT, R6, R10, 0x1, 0x181f ;  /* 0x00381f000a067f89 */ /* 0x00006800000e0000 */
[----:B------:R0:W-:Y:S02]  /*efe0*/  LDGSTS.E.BYPASS.LTC128B.128 [R8+0x1c400], desc[UR48][R4.64], !P2 ;  /* 0x1c40000004087fae */ /* 0x0001e4000d101d70 */
.L_x_7476:
[----:B------:R-:W-:Y:S02]  /*eff0*/  R2UR UR4, R3 ;  /* 0x00000000030472ca */ /* 0x000fe400000e0000 */
[----:B0-----:R-:W-:-:S04]  /*f000*/  IADD3 R4, P1, R30, R14, RZ ;  /* 0x0000000e1e047210 */ /* 0x001fc80007f3e0ff */
[----:B-1----:R-:W-:-:S05]  /*f010*/  IADD3.X R5, RZ, R6, RZ, P1, !PT ;  /* 0x00000006ff057210 */ /* 0x002fca0000ffe4ff */
        /* <DEDUP_REMOVED lines=13> */
.L_x_7336:
[----:B------:R-:W-:Y:S01]  /*f0f0*/  IMAD.U32 R4, RZ, RZ, UR36 ;  /* 0x00000024ff047e24 */ /* 0x000fe2000f8e00ff */
[----:B------:R0:W-:Y:S04]  /*f100*/  SYNCS.ARRIVE.TRANS64.A1T0 RZ, [R3+URZ+0x22830], RZ ;  /* 0x022830ff03ff79a7 */ /* 0x0001e8000810003f */
[----:B------:R-:W-:-:S04]  /*f110*/  LOP3.LUT R4, R4, 0x1, RZ, 0xfc, !PT ;  /* 0x0000000104047812 */ /* 0x000fc800078efcff */
[----:B------:R-:W-:-:S13]  /*f120*/  ISETP.NE.AND P1, PT, R4, 0x3, PT ;  /* 0x000000030400780c */ /* 0x000fda0003f25270 */
[----:B0-----:R-:W-:Y:S05]  /*f130*/  @!P1 BRA `(.L_x_7337) ;  /* 0x0000000000049947 */ /* 0x001fea0003800000 */
[----:B------:R-:W-:Y:S01]  /*f140*/  BPT.TRAP 0x1 ;  /* 0x000000040000795c */ /* 0x000fe20000300000 */
.L_x_7337:
[----:B--2---:R-:W-:Y:S02]  /*f150*/  LOP3.LUT R3, R21, 0x1, RZ, 0x3c, !PT ;  /* 0x0000000115037812 */ /* 0x004fe400078e3cff */
[----:B------:R-:W-:Y:S02]  /*f160*/  LEA R6, R20, UR42, 0x3 ;  /* 0x0000002a14067c11 */ /* 0x000fe4000f8e18ff */
[----:B------:R-:W-:-:S04]  /*f170*/  SHF.L.U32 R3, R3, 0x1f, RZ ;  /* 0x0000001f03037819 */ /* 0x000fc800000006ff */
[----:B------:R-:W0:Y:S02]  /*f180*/  SYNCS.PHASECHK.TRANS64.TRYWAIT P2, [R6+URZ+0x22870], R3 ;  /* 0x02287003060075a7 */ /* 0x000e24000804017f */
[----:B0-----:R-:W-:Y:S05]  /*f190*/  @!P2 BRA `(.L_x_7338) ;  /* 0x0000004c0030a947 */ /* 0x001fea0003800000 */
.L_x_7477:
[----:B------:R-:W-:-:S06]  /*f1a0*/  ULOP3.LUT UR4, UR36, 0x2, URZ, 0xfc, !UPT ;  /* 0x0000000224047892 */ /* 0x000fcc000f8efc3f */
[----:B------:R-:W-:-:S05]  /*f1b0*/  IMAD.U32 R4, RZ, RZ, UR4 ;  /* 0x00000004ff047e24 */ /* 0x000fca000f8e00ff */
[----:B------:R-:W-:-:S13]  /*f1c0*/  ISETP.NE.AND P2, PT, R4, 0x3, PT ;  /* 0x000000030400780c */ /* 0x000fda0003f45270 */
[----:B------:R-:W-:Y:S05]  /*f1d0*/  @!P2 BRA `(.L_x_7339) ;  /* 0x000000000004a947 */ /* 0x000fea0003800000 */
[----:B------:R-:W-:Y:S01]  /*f1e0*/  BPT.TRAP 0x1 ;  /* 0x000000040000795c */ /* 0x000fe20000300000 */
.L_x_7339:
[----:B0-----:R-:W-:Y:S01]  /*f1f0*/  SHF.L.U32 R3, R21, 0x1f, RZ ;  /* 0x0000001f15037819 */ /* 0x001fe200000006ff */
[----:B------:R-:W-:-:S03]  /*f200*/  IMAD R4, R20, 0x5000, RZ ;  /* 0x0000500014047824 */ /* 0x000fc600078e02ff */
[----:B------:R-:W0:Y:S02]  /*f210*/  SYNCS.PHASECHK.TRANS64.TRYWAIT P2, [R6+URZ+0x22860], R3 ;  /* 0x02286003060075a7 */ /* 0x000e24000804017f */
[----:B0-----:R-:W-:Y:S05]  /*f220*/  @!P2 BRA `(.L_x_7340) ;  /* 0x0000004c0020a947 */ /* 0x001fea0003800000 */
.L_x_7478:
[----:B------:R-:W2:Y:S04]  /*f230*/  LDL R5, [R1+0x4] ;  /* 0x0000040001057983 */ /* 0x000ea80000100800 */
[----:B------:R-:W0:Y:S01]  /*f240*/  LDL R7, [R1] ;  /* 0x0000000001077983 */ /* 0x000e220000100800 */
[----:B------:R-:W-:Y:S01]  /*f250*/  LOP3.LUT R16, R4, R28, RZ, 0xfc, !PT ;  /* 0x0000001c04107212 */ /* 0x000fe200078efcff */
[----:B------:R-:W-:Y:S05]  /*f260*/  WARPSYNC.ALL ;  /* 0x0000000000007948 */ /* 0x000fea0003800000 */
[----:B------:R-:W1:Y:S01]  /*f270*/  LDSM.16.MT88.4 R16, [R16+UR42+0xa400] ;  /* 0x00a4002a1010783b */ /* 0x000e620008004200 */
[----:B------:R-:W-:Y:S01]  /*f280*/  ULOP3.LUT UR4, UR36, 0x2, URZ, 0xfc, !UPT ;  /* 0x0000000224047892 */ /* 0x000fe2000f8efc3f */
[----:B-1----:R-:W-:-:S02]  /*f290*/  PRMT R12, R16, 0x6420, R17 ;  /* 0x00006420100c7816 */ /* 0x002fc40000000011 */
[----:B------:R-:W-:Y:S02]  /*f2a0*/  PRMT R13, R16, 0x7531, R17 ;  /* 0x00007531100d7816 */ /* 0x000fe40000000011 */
[C-C-:B------:R-:W-:Y:S02]  /*f2b0*/  PRMT R14, R18.reuse, 0x6420, R19.reuse ;  /* 0x00006420120e7816 */ /* 0x140fe40000000013 */
[----:B------:R-:W-:Y:S02]  /*f2c0*/  PRMT R15, R18, 0x7531, R19 ;  /* 0x00007531120f7816 */ /* 0x000fe40000000013 */
[----:B--2---:R-:W-:Y:S02]  /*f2d0*/  IADD3 R5, R5, UR42, R4 ;  /* 0x0000002a05057c10 */ /* 0x004fe4000fffe004 */
[----:B0-----:R-:W-:-:S03]  /*f2e0*/  IADD3 R3, R37, R4, R7 ;  /* 0x0000000425037210 */ /* 0x001fc60007ffe007 */
[----:B------:R-:W0:Y:S01]  /*f2f0*/  LDSM.16.MT88.4 R8, [R5+0xa400] ;  /* 0x00a400000508783b */ /* 0x000e220000004200 */
[----:B------:R-:W-:-:S03]  /*f300*/  VIADD R7, R4, 0x1000 ;  /* 0x0000100004077836 */ /* 0x000fc60000000000 */
[----:B------:R-:W-:Y:S02]  /*f310*/  STSM.16.M88.4 [R3], R12 ;  /* 0x0000000c03007844 */ /* 0x000fe40000000200 */
[----:B------:R-:W-:Y:S02]  /*f320*/  LOP3.LUT R7, R7, R28, RZ, 0xfc, !PT ;  /* 0x0000001c07077212 */ /* 0x000fe400078efcff */
[C-C-:B0-----:R-:W-:Y:S02]  /*f330*/  PRMT R20, R8.reuse, 0x6420, R9.reuse ;  /* 0x0000642008147816 */ /* 0x141fe40000000009 */
[----:B------:R-:W-:Y:S02]  /*f340*/  PRMT R21, R8, 0x7531, R9 ;  /* 0x0000753108157816 */ /* 0x000fe40000000009 */
[C-C-:B------:R-:W-:Y:S02]  /*f350*/  PRMT R22, R10.reuse, 0x6420, R11.reuse ;  /* 0x000064200a167816 */ /* 0x140fe4000000000b */
[----:B------:R-:W-:-:S05]  /*f360*/  PRMT R23, R10, 0x7531, R11 ;  /* 0x000075310a177816 */ /* 0x000fca000000000b */
[----:B------:R-:W-:Y:S04]  /*f370*/  STSM.16.M88.4 [R3+0x800], R20 ;  /* 0x0008001403007844 */ /* 0x000fe80000000200 */
[----:B------:R0:W1:Y:S04]  /*f380*/  LDSM.16.MT88.4 R8, [R7+UR42+0xa400] ;  /* 0x00a4002a0708783b */ /* 0x0000680008004200 */
[----:B------:R-:W2:Y:S01]  /*f390*/  LDSM.16.MT88.4 R12, [R5+0xb400] ;  /* 0x00b40000050c783b */ /* 0x000ea20000004200 */
[----:B0-----:R-:W-:-:S04]  /*f3a0*/  IADD3 R7, R4, 0x2000, RZ ;  /* 0x0000200004077810 */ /* 0x001fc80007ffe0ff */
        /* <DEDUP_REMOVED lines=11> */
[----:B------:R0:W1:Y:S04]  /*f460*/  LDSM.16.MT88.4 R8, [R7+UR42+0xa400] ;  /* 0x00a4002a0708783b */ /* 0x0000680008004200 */
[----:B------:R-:W2:Y:S01]  /*f470*/  LDSM.16.MT88.4 R12, [R5+0xc400] ;  /* 0x00c40000050c783b */ /* 0x000ea20000004200 */
[----:B0-----:R-:W-:Y:S02]  /*f480*/  VIADD R7, R4, 0x3000 ;  /* 0x0000300004077836 */ /* 0x001fe40000000000 */
[----:B------:R-:W-:-:S03]  /*f490*/  IMAD.U32 R27, RZ, RZ, UR4 ;  /* 0x00000004ff1b7e24 */ /* 0x000fc6000f8e00ff */
[----:B------:R-:W-:Y:S02]  /*f4a0*/  LOP3.LUT R7, R7, R28, RZ, 0xfc, !PT ;  /* 0x0000001c07077212 */ /* 0x000fe400078efcff */
[----:B------:R-:W-:Y:S02]  /*f4b0*/  ISETP.NE.AND P2, PT, R27, 0x3, PT ;  /* 0x000000031b00780c */ /* 0x000fe40003f45270 */
[C-C-:B-1----:R-:W-:Y:S02]  /*f4c0*/  PRMT R16, R8.reuse, 0x6420, R9.reuse ;  /* 0x0000642008107816 */ /* 0x142fe40000000009 */
[----:B------:R-:W-:Y:S02]  /*f4d0*/  PRMT R17, R8, 0x7531, R9 ;  /* 0x0000753108117816 */ /* 0x000fe40000000009 */
[C-C-:B------:R-:W-:Y:S02]  /*f4e0*/  PRMT R18, R10.reuse, 0x6420, R11.reuse ;  /* 0x000064200a127816 */ /* 0x140fe4000000000b */
[----:B------:R-:W-:-:S02]  /*f4f0*/  PRMT R19, R10, 0x7531, R11 ;  /* 0x000075310a137816 */ /* 0x000fc4000000000b */
[C-C-:B--2---:R-:W-:Y:S02]  /*f500*/  PRMT R20, R12.reuse, 0x6420, R13.reuse ;  /* 0x000064200c147816 */ /* 0x144fe4000000000d */
[----:B------:R-:W-:Y:S01]  /*f510*/  PRMT R21, R12, 0x7531, R13 ;  /* 0x000075310c157816 */ /* 0x000fe2000000000d */
[----:B------:R-:W-:Y:S01]  /*f520*/  STSM.16.M88.4 [R3+0x2000], R16 ;  /* 0x0020001003007844 */ /* 0x000fe20000000200 */
[C-C-:B------:R-:W-:Y:S02]  /*f530*/  PRMT R22, R14.reuse, 0x6420, R15.reuse ;  /* 0x000064200e167816 */ /* 0x140fe4000000000f */
[----:B------:R-:W-:-:S05]  /*f540*/  PRMT R23, R14, 0x7531, R15 ;  /* 0x000075310e177816 */ /* 0x000fca000000000f */
[----:B------:R-:W-:Y:S04]  /*f550*/  STSM.16.M88.4 [R3+0x2800], R20 ;  /* 0x0028001403007844 */ /* 0x000fe80000000200 */
[----:B------:R0:W1:Y:S04]  /*f560*/  LDSM.16.MT88.4 R8, [R7+UR42+0xa400] ;  /* 0x00a4002a0708783b */ /* 0x0000680008004200 */
[----:B------:R-:W2:Y:S01]  /*f570*/  LDSM.16.MT88.4 R12, [R5+0xd400] ;  /* 0x00d40000050c783b */ /* 0x000ea20000004200 */
[----:B0-----:R-:W-:-:S05]  /*f580*/  VIADD R7, R4, 0x4000 ;  /* 0x0000400004077836 */ /* 0x001fca0000000000 */
        /* <DEDUP_REMOVED lines=31> */
.L_x_7341:
[----:B-1----:R1:W-:Y:S01]  /*f780*/  SYNCS.ARRIVE.TRANS64.A1T0 RZ, [R6+URZ+0x22850], RZ ;  /* 0x022850ff06ff79a7 */ /* 0x0023e2000810003f */
[----:B------:R-:W-:Y:S06]  /*f790*/  BAR.SYNC.DEFER_BLOCKING 0x2, 0x80 ;  /* 0x0082000000007b1d */ /* 0x000fec0000010000 */
[----:B------:R-:W-:Y:S05]  /*f7a0*/  @!P1 BRA `(.L_x_7342) ;  /* 0x0000000000049947 */ /* 0x000fea0003800000 */
[----:B------:R-:W-:Y:S01]  /*f7b0*/  BPT.TRAP 0x1 ;  /* 0x000000040000795c */ /* 0x000fe20000300000 */
.L_x_7342:
[----:B0-----:R-:W0:Y:S01]  /*f7c0*/  S2R R3, SR_CgaCtaId ;  /* 0x0000000000037919 */ /* 0x001e220000008800 */
[----:B-1----:R-:W-:Y:S01]  /*f7d0*/  VIADD R6, R6, 0x22880 ;  /* 0x0002288006067836 */ /* 0x002fe20000000000 */
[----:B------:R-:W-:Y:S01]  /*f7e0*/  IADD3 R0, R0, -0xa0, RZ ;  /* 0xffffff6000007810 */ /* 0x000fe20007ffe0ff */
[----:B------:R-:W-:Y:S02]  /*f7f0*/  IMAD.MOV.U32 R21, RZ, RZ, R31 ;  /* 0x000000ffff157224 */ /* 0x000fe400078e001f */
[----:B------:R-:W-:Y:S01]  /*f800*/  IMAD.MOV.U32 R20, RZ, RZ, R2 ;  /* 0x000000ffff147224 */ /* 0x000fe200078e0002 */
[----:B0-----:R-:W-:-:S04]  /*f810*/  PRMT R6, R3, 0x654, R6 ;  /* 0x0000065403067816 */ /* 0x001fc80000000006 */
[----:B------:R0:W-:Y:S01]  /*f820*/  SYNCS.ARRIVE.TRANS64.RED.A1T0 RZ, [R6+URZ], RZ ;  /* 0x000000ff06ff79a7 */ /* 0x0001e2000810043f */
[----:B------:R-:W-:Y:S05]  /*f830*/  @P0 BRA `(.L_x_7343) ;  /* 0xffffffe800040947 */ /* 0x000fea000383ffff */
[----:B------:R-:W-:Y:S05]  /*f840*/  BRA `(.L_x_7344) ;  /* 0x0000000000047947 */ /* 0x000fea0003800000 */
.L_x_7328:
[----:B------:R-:W-:-:S07]  /*f850*/  IMAD.MOV.U32 R2, RZ, RZ, RZ ;  /* 0x000000ffff027224 */ /* 0x000fce00078e00ff */
.L_x_7344:
[----:B------:R-:W-:-:S06]  /*f860*/  ULOP3.LUT UR4, UR36, 0x1, URZ, 0xfc, !UPT ;  /* 0x0000000124047892 */ /* 0x000fcc000f8efc3f */
[----:B0-----:R-:W-:-:S05]  /*f870*/  IMAD.U32 R0, RZ, RZ, UR4 ;  /* 0x00000004ff007e24 */ /* 0x001fca000f8e00ff */
[----:B------:R-:W-:-:S13]  /*f880*/  ISETP.NE.AND P1, PT, R0, 0x3, PT ;  /* 0x000000030000780c */ /* 0x000fda0003f25270 */
[----:B------:R-:W-:Y:S05]  /*f890*/  @!P1 BRA `(.L_x_7345) ;  /* 0x0000000000049947 */ /* 0x000fea0003800000 */
[----:B------:R-:W-:Y:S01]  /*f8a0*/  BPT.TRAP 0x1 ;  /* 0x000000040000795c */ /* 0x000fe20000300000 */
.L_x_7345:
[----:B------:R-:W-:Y:S01]  /*f8b0*/  LOP3.LUT R3, R31, 0x1, RZ, 0x3c, !PT ;  /* 0x000000011f037812 */ /* 0x000fe200078e3cff */
[----:B------:R-:W-:Y:S01]  /*f8c0*/  BSSY B0, `(.L_x_7346) ;  /* 0x0000005000007945 */ /* 0x000fe20003800000 */
[----:B------:R-:W-:Y:S02]  /*f8d0*/  LEA R16, R2, UR42, 0x3 ;  /* 0x0000002a02107c11 */ /* 0x000fe4000f8e18ff */
[----:B------:R-:W-:-:S04]  /*f8e0*/  SHF.L.U32 R3, R3, 0x1f, RZ ;  /* 0x0000001f03037819 */ /* 0x000fc800000006ff */
[----:B------:R-:W0:Y:S02]  /*f8f0*/  SYNCS.PHASECHK.TRANS64.TRYWAIT P0, [R16+URZ+0x22870], R3 ;  /* 0x02287003100075a7 */ /* 0x000e24000800017f */
[----:B0-----:R-:W-:Y:S05]  /*f900*/  @!P0 BRA `(.L_x_7347) ;  /* 0x00000044007c8947 */ /* 0x001fea0003800000 */
.L_x_7479:
[----:B------:R-:W-:Y:S05]  /*f910*/  BSYNC B0 ;  /* 0x0000000000007941 */ /* 0x000fea0003800000 */
.L_x_7346:
[----:B------:R-:W-:-:S06]  /*f920*/  ULOP3.LUT UR4, UR36, 0x2, URZ, 0xfc, !UPT ;  /* 0x0000000224047892 */ /* 0x000fcc000f8efc3f */
[----:B------:R-:W-:-:S04]  /*f930*/  MOV R0, UR4 ;  /* 0x0000000400007c02 */ /* 0x000fc80008000f00 */
[----:B------:R-:W-:-:S13]  /*f940*/  ISETP.NE.AND P0, PT, R0, 0x3, PT ;  /* 0x000000030000780c */ /* 0x000fda0003f05270 */
[----:B------:R-:W-:Y:S05]  /*f950*/  @!P0 BRA `(.L_x_7348) ;  /* 0x0000000000048947 */ /* 0x000fea0003800000 */
[----:B------:R-:W-:Y:S01]  /*f960*/  BPT.TRAP 0x1 ;  /* 0x000000040000795c */ /* 0x000fe20000300000 */
.L_x_7348:
[----:B0-----:R-:W2:Y:S01]  /*f970*/  LDL.LU R3, [R1+0x8] ;  /* 0x0000080001037983 */ /* 0x001ea20000300800 */
[----:B------:R-:W-:Y:S01]  /*f980*/  SHF.L.U32 R5, R31, 0x1f, RZ ;  /* 0x0000001f1f057819 */ /* 0x000fe200000006ff */
[----:B------:R-:W-:-:S03]  /*f990*/  IMAD R0, R2, 0x5000, RZ ;  /* 0x0000500002007824 */ /* 0x000fc600078e02ff */
[----:B------:R-:W0:Y:S02]  /*f9a0*/  SYNCS.PHASECHK.TRANS64.TRYWAIT P0, [R16+URZ+0x22860], R5 ;  /* 0x02286005100075a7 */ /* 0x000e24000800017f */
[CC--:B------:R-:W-:Y:S02]  /*f9b0*/  LOP3.LUT R11, R0.reuse, R28.reuse, RZ, 0xfc, !PT ;  /* 0x0000001c000b7212 */ /* 0x0c0fe400078efcff */
[----:B--2---:R-:W-:Y:S01]  /*f9c0*/  IADD3 R3, R0, R28, R3 ;  /* 0x0000001c00037210 */ /* 0x004fe20007ffe003 */
[----:B0-----:R-:W-:Y:S06]  /*f9d0*/  @!P0 BRA `(.L_x_7349) ;  /* 0x00000044005c8947 */ /* 0x001fec0003800000 */
.L_x_7480:
[----:B------:R-:W2:Y:S01]  /*f9e0*/  LDL.LU R12, [R1] ;  /* 0x00000000010c7983 */ /* 0x000ea20000300800 */
[----:B------:R-:W-:Y:S05]  /*f9f0*/  WARPSYNC.ALL ;  /* 0x0000000000007948 */ /* 0x000fea0003800000 */
[----:B------:R-:W3:Y:S01]  /*fa00*/  LDSM.16.MT88.4 R8, [R11+UR42+0xa400] ;  /* 0x00a4002a0b08783b */ /* 0x000ee20008004200 */
[C---:B------:R-:W-:Y:S01]  /*fa10*/  VIADD R17, R0.reuse, 0x1000 ;  /* 0x0000100000117836 */ /* 0x040fe20000000000 */
[----:B------:R-:W-:Y:S01]  /*fa20*/  ULOP3.LUT UR4, UR36, 0x2, URZ, 0xfc, !UPT ;  /* 0x0000000224047892 */ /* 0x000fe2000f8efc3f */
[----:B------:R-:W-:Y:S01]  /*fa30*/  VIADD R19, R0, 0x2000 ;  /* 0x0000200000137836 */ /* 0x000fe20000000000 */
[----:B0-----:R-:W0:Y:S02]  /*fa40*/  LDSM.16.MT88.4 R4, [R3+UR42+0xa400] ;  /* 0x00a4002a0304783b */ /* 0x001e240008004200 */
[----:B------:R-:W-:-:S02]  /*fa50*/  LOP3.LUT R17, R17, R28, RZ, 0xfc, !PT ;  /* 0x0000001c11117212 */ /* 0x000fc400078efcff */
[----:B------:R-:W-:Y:S02]  /*fa60*/  LOP3.LUT R19, R19, R28, RZ, 0xfc, !PT ;  /* 0x0000001c13137212 */ /* 0x000fe400078efcff */
[----:B------:R-:W-:-:S04]  /*fa70*/  MOV R18, UR4 ;  /* 0x0000000400127c02 */ /* 0x000fc80008000f00 */
[----:B------:R-:W-:Y:S02]  /*fa80*/  ISETP.NE.AND P0, PT, R18, 0x3, PT ;  /* 0x000000031200780c */ /* 0x000fe40003f05270 */
[----:B---3--:R-:W-:Y:S02]  /*fa90*/  PRMT R13, R8, 0x7531, R9 ;  /* 0x00007531080d7816 */ /* 0x008fe40000000009 */
[C-C-:B------:R-:W-:Y:S02]  /*faa0*/  PRMT R14, R10.reuse, 0x6420, R11.reuse ;  /* 0x000064200a0e7816 */ /* 0x140fe4000000000b */
[----:B------:R-:W-:Y:S02]  /*fab0*/  PRMT R15, R10, 0x7531, R11 ;  /* 0x000075310a0f7816 */ /* 0x000fe4000000000b */
[C-C-:B0-----:R-:W-:Y:S02]  /*fac0*/  PRMT R10, R6.reuse, 0x6420, R7.reuse ;  /* 0x00006420060a7816 */ /* 0x141fe40000000007 */
[----:B------:R-:W-:-:S02]  /*fad0*/  PRMT R11, R6, 0x7531, R7 ;  /* 0x00007531060b7816 */ /* 0x000fc40000000007 */
[----:B--2---:R-:W-:Y:S02]  /*fae0*/  IADD3 R37, R37, R0, R12 ;  /* 0x0000000025257210 */ /* 0x004fe40007ffe00c */
[----:B------:R-:W-:Y:S02]  /*faf0*/  PRMT R12, R8, 0x6420, R9 ;  /* 0x00006420080c7816 */ /* 0x000fe40000000009 */
[C-C-:B------:R-:W-:Y:S02]  /*fb00*/  PRMT R8, R4.reuse, 0x6420, R5.reuse ;  /* 0x0000642004087816 */ /* 0x140fe40000000005 */
[----:B------:R-:W-:Y:S01]  /*fb10*/  PRMT R9, R4, 0x7531, R5 ;  /* 0x0000753104097816 */ /* 0x000fe20000000005 */
[----:B------:R-:W-:Y:S04]  /*fb20*/  STSM.16.M88.4 [R37], R12 ;  /* 0x0000000c25007844 */ /* 0x000fe80000000200 */
[----:B------:R-:W-:Y:S04]  /*fb30*/  STSM.16.M88.4 [R37+0x800], R8 ;  /* 0x0008000825007844 */ /* 0x000fe80000000200 */
[----:B------:R0:W2:Y:S04]  /*fb40*/  LDSM.16.MT88.4 R12, [R17+UR42+0xa400] ;  /* 0x00a4002a110c783b */ /* 0x0000a80008004200 */
[----:B------:R-:W3:Y:S01]  /*fb50*/  LDSM.16.MT88.4 R8, [R3+UR42+0xb400] ;  /* 0x00b4002a0308783b */ /* 0x000ee20008004200 */
[----:B0-----:R-:W-:-:S05]  /*fb60*/  VIADD R17, R0, 0x3000 ;  /* 0x0000300000117836 */ /* 0x001fca0000000000 */
[----:B------:R-:W-:Y:S02]  /*fb70*/  LOP3.LUT R17, R17, R28, RZ, 0xfc, !PT ;  /* 0x0000001c11117212 */ /* 0x000fe400078efcff */
[C-C-:B--2---:R-:W-:Y:S02]  /*fb80*/  PRMT R4, R12.reuse, 0x6420, R13.reuse ;  /* 0x000064200c047816 */ /* 0x144fe4000000000d */
[----:B------:R-:W-:Y:S02]  /*fb90*/  PRMT R5, R12, 0x7531, R13 ;  /* 0x000075310c057816 */ /* 0x000fe4000000000d */
[C-C-:B------:R-:W-:Y:S02]  /*fba0*/  PRMT R6, R14.reuse, 0x6420, R15.reuse ;  /* 0x000064200e067816 */ /* 0x140fe4000000000f */
[----:B------:R-:W-:Y:S02]  /*fbb0*/  PRMT R7, R14, 0x7531, R15 ;  /* 0x000075310e077816 */ /* 0x000fe4000000000f */
[----:B---3--:R-:W-:-:S02]  /*fbc0*/  PRMT R12, R8, 0x6420, R9 ;  /* 0x00006420080c7816 */ /* 0x008fc40000000009 */
[----:B------:R-:W-:Y:S01]  /*fbd0*/  PRMT R13, R8, 0x7531, R9 ;  /* 0x00007531080d7816 */ /* 0x000fe20000000009 */
[----:B------:R-:W-:Y:S01]  /*fbe0*/  STSM.16.M88.4 [R37+0x1000], R4 ;  /* 0x0010000425007844 */ /* 0x000fe20000000200 */
[C-C-:B------:R-:W-:Y:S02]  /*fbf0*/  PRMT R14, R10.reuse, 0x6420, R11.reuse ;  /* 0x000064200a0e7816 */ /* 0x140fe4000000000b */
[----:B------:R-:W-:-:S05]  /*fc00*/  PRMT R15, R10, 0x7531, R11 ;  /* 0x000075310a0f7816 */ /* 0x000fca000000000b */
        /* <DEDUP_REMOVED lines=15> */
[----:B------:R-:W0:Y:S04]  /*fd00*/  LDSM.16.MT88.4 R4, [R17+UR42+0xa400] ;  /* 0x00a4002a1104783b */ /* 0x000e280008004200 */
[----:B------:R-:W2:Y:S01]  /*fd10*/  LDSM.16.MT88.4 R8, [R3+UR42+0xd400] ;  /* 0x00d4002a0308783b */ /* 0x000ea20008004200 */
[C-C-:B0-----:R-:W-:Y:S02]  /*fd20*/  PRMT R12, R4.reuse, 0x6420, R5.reuse ;  /* 0x00006420040c7816 */ /* 0x141fe40000000005 */
[----:B------:R-:W-:-:S02]  /*fd30*/  PRMT R13, R4, 0x7531, R5 ;  /* 0x00007531040d7816 */ /* 0x000fc40000000005 */
[C-C-:B------:R-:W-:Y:S02]  /*fd40*/  PRMT R14, R6.reuse, 0x6420, R7.reuse ;  /* 0x00006420060e7816 */ /* 0x140fe40000000007 */
[----:B------:R-:W-:Y:S02]  /*fd50*/  PRMT R15, R6, 0x7531, R7 ;  /* 0x00007531060f7816 */ /* 0x000fe40000000007 */
[C-C-:B--2---:R-:W-:Y:S02]  /*fd60*/  PRMT R4, R8.reuse, 0x6420, R9.reuse ;  /* 0x0000642008047816 */ /* 0x144fe40000000009 */
        /* <DEDUP_REMOVED lines=25> */
.L_x_7350:
[----:B--2---:R2:W-:Y:S01]  /*ff00*/  SYNCS.ARRIVE.TRANS64.A1T0 RZ, [R16+URZ+0x22850], RZ ;  /* 0x022850ff10ff79a7 */ /* 0x0045e2000810003f */
[----:B------:R-:W-:Y:S06]  /*ff10*/  BAR.SYNC.DEFER_BLOCKING 0x2, 0x80 ;  /* 0x0082000000007b1d */ /* 0x000fec0000010000 */
[----:B------:R-:W-:Y:S05]  /*ff20*/  @!P1 BRA `(.L_x_7351) ;  /* 0x0000000000049947 */ /* 0x000fea0003800000 */
[----:B------:R-:W-:Y:S01]  /*ff30*/  BPT.TRAP 0x1 ;  /* 0x000000040000795c */ /* 0x000fe20000300000 */
.L_x_7351:
[----:B------:R-:W3:Y:S01]  /*ff40*/  S2R R0, SR_CgaCtaId ;  /* 0x0000000000007919 */ /* 0x000ee20000008800 */
[----:B--2---:R-:W-:Y:S02]  /*ff50*/  VIADD R16, R16, 0x22880 ;  /* 0x0002288010107836 */ /* 0x004fe40000000000 */
[----:B------:R-:W-:Y:S02]  /*ff60*/  VIADD R2, R2, 0x1 ;  /* 0x0000000102027836 */ /* 0x000fe40000000000 */
[----:B------:R-:W-:-:S03]  /*ff70*/  IMAD.MOV.U32 R3, RZ, RZ, RZ ;  /* 0x000000ffff037224 */ /* 0x000fc600078e00ff */
[----:B------:R-:W-:-:S04]  /*ff80*/  ISETP.NE.AND P0, PT, R2, 0x2, PT ;  /* 0x000000020200780c */ /* 0x000fc80003f05270 */
[----:B------:R-:W-:Y:S02]  /*ff90*/  SEL R2, R2, RZ, P0 ;  /* 0x000000ff02027207 */ /* 0x000fe40000000000 */
[----:B---3--:R-:W-:Y:S02]  /*ffa0*/  PRMT R16, R0, 0x654, R16 ;  /* 0x0000065400107816 */ /* 0x008fe40000000010 */
[----:B------:R-:W-:Y:S02]  /*ffb0*/  SEL R0, RZ, 0x1, P0 ;  /* 0x00000001ff007807 */ /* 0x000fe40000000000 */
[----:B------:R2:W-:Y:S02]  /*ffc0*/  SYNCS.ARRIVE.TRANS64.RED.A1T0 RZ, [R16+URZ], RZ ;  /* 0x000000ff10ff79a7 */ /* 0x0005e4000810043f */
[----:B------:R-:W-:-:S07]  /*ffd0*/  LOP3.LUT R0, R31, R0, RZ, 0x3c, !PT ;  /* 0x000000001f007212 */ /* 0x000fce00078e3cff */
.L_x_7310:
[----:B0-----:R-:W0:Y:S01]  /*ffe0*/  S2R R5, SR_CgaCtaId ;  /* 0x0000000000057919 */ /* 0x001e220000008800 */
[----:B------:R-:W-:Y:S02]  /*fff0*/  MOV R4, 0x400 ;  /* 0x0000040000047802 */ /* 0x000fe40000000f00 */
[----:B------:R-:W-:Y:S02]  /*10000*/  SHF.L.U32 R3, R3, 0x1f, RZ ;  /* 0x0000001f03037819 */ /* 0x000fe400000006ff */
[----:B0-----:R-:W-:-:S04]  /*10010*/  LEA R6, R5, R4, 0x18 ;  /* 0x0000000405067211 */ /* 0x001fc800078ec0ff */
[----:B------:R-:W0:Y:S02]  /*10020*/  SYNCS.PHASECHK.TRANS64.TRYWAIT P0, [R6+URZ+0x22820], R3 ;  /* 0x02282003060075a7 */ /* 0x000e24000800017f */
[----:B0-----:R-:W-:Y:S05]  /*10030*/  @!P0 BRA `(.L_x_7352) ;  /* 0x0000003c00d88947 */ /* 0x001fea0003800000 */
.L_x_7481:
[----:B------:R-:W3:Y:S02]  /*10040*/  S2R R4, SR_TID.X ;  /* 0x0000000000047919 */ /* 0x000ee40000002100 */
[----:B---3--:R-:W-:-:S04]  /*10050*/  SHF.R.U32.HI R4, RZ, 0x5, R4 ;  /* 0x00000005ff047819 */ /* 0x008fc80000011604 */
        /* <DEDUP_REMOVED lines=11> */
.L_x_7353:
[C---:B------:R-:W-:Y:S01]  /*10110*/  LEA R5, R2.reuse, R6, 0x3 ;  /* 0x0000000602057211 */ /* 0x040fe200078e18ff */
[----:B------:R-:W-:Y:S01]  /*10120*/  VIADD R2, R2, 0x1 ;  /* 0x0000000102027836 */ /* 0x000fe20000000000 */
[----:B------:R-:W-:-:S04]  /*10130*/  SHF.L.U32 R4, R0, 0x1f, RZ ;  /* 0x0000001f00047819 */ /* 0x000fc800000006ff */
[----:B------:R-:W0:Y:S01]  /*10140*/  SYNCS.PHASECHK.TRANS64.TRYWAIT P1, [R5+URZ+0x22840], R4 ;  /* 0x02284004050075a7 */ /* 0x000e22000802017f */
[----:B------:R-:W-:-:S04]  /*10150*/  ISETP.NE.AND P2, PT, R2, 0x2, PT ;  /* 0x000000020200780c */ /* 0x000fc80003f45270 */
[----:B------:R-:W-:Y:S01]  /*10160*/  SEL R3, RZ, 0x1, P2 ;  /* 0x00000001ff037807 */ /* 0x000fe20001000000 */
[----:B0-----:R-:W-:Y:S08]  /*10170*/  @!P1 BRA `(.L_x_7354) ;  /* 0x0000003c009c9947 */ /* 0x001ff00003800000 */
.L_x_7482:
[----:B------:R-:W-:Y:S02]  /*10180*/  SEL R2, R2, RZ, P2 ;  /* 0x000000ff02027207 */ /* 0x000fe40001000000 */
[----:B------:R-:W-:Y:S01]  /*10190*/  LOP3.LUT R0, R0, R3, RZ, 0x3c, !PT ;  /* 0x0000000300007212 */ /* 0x000fe200078e3cff */
[----:B------:R-:W-:Y:S06]  /*101a0*/  @!P0 BRA `(.L_x_7355) ;  /* 0x0000000000048947 */ /* 0x000fec0003800000 */
[----:B------:R-:W-:Y:S01]  /*101b0*/  BPT.TRAP 0x1 ;  /* 0x000000040000795c */ /* 0x000fe20000300000 */
.L_x_7355:
[----:B------:R-:W-:Y:S01]  /*101c0*/  IMAD R3, R2, 0x8, R6 ;  /* 0x0000000802037824 */ /* 0x000fe200078e0206 */
[----:B------:R-:W-:-:S04]  /*101d0*/  SHF.L.U32 R0, R0, 0x1f, RZ ;  /* 0x0000001f00007819 */ /* 0x000fc800000006ff */
[----:B------:R-:W3:Y:S02]  /*101e0*/  SYNCS.PHASECHK.TRANS64.TRYWAIT P1, [R3+URZ+0x22840], R0 ;  /* 0x02284000030075a7 */ /* 0x000ee4000802017f */
[----:B---3--:R-:W-:Y:S05]  /*101f0*/  @!P1 BRA `(.L_x_7356) ;  /* 0x0000003c00909947 */ /* 0x008fea0003800000 */
.L_x_7483:
[----:B------:R-:W-:Y:S05]  /*10200*/  @!P0 BRA `(.L_x_7357) ;  /* 0x0000000000048947 */ /* 0x000fea0003800000 */
[----:B------:R-:W-:Y:S01]  /*10210*/  BPT.TRAP 0x1 ;  /* 0x000000040000795c */ /* 0x000fe20000300000 */
.L_x_7357:
[----:B------:R-:W4:Y:S02]  /*10220*/  SYNCS.PHASECHK.TRANS64.TRYWAIT P1, [R5+URZ+0x22860], R4 ;  /* 0x02286004050075a7 */ /* 0x000f24000802017f */
[----:B----4-:R-:W-:Y:S05]  /*10230*/  @!P1 BRA `(.L_x_7358) ;  /* 0x0000003c00949947 */ /* 0x010fea0003800000 */
.L_x_7484:
[----:B------:R-:W-:Y:S05]  /*10240*/  @!P0 BRA `(.L_x_7359) ;  /* 0x0000000000048947 */ /* 0x000fea0003800000 */
[----:B------:R-:W-:Y:S01]  /*10250*/  BPT.TRAP 0x1 ;  /* 0x000000040000795c */ /* 0x000fe20000300000 */
.L_x_7359:
[----:B------:R-:W0:Y:S02]  /*10260*/  SYNCS.PHASECHK.TRANS64.TRYWAIT P1, [R3+URZ+0x22860], R0 ;  /* 0x02286000030075a7 */ /* 0x000e24000802017f */
[----:B0-----:R-:W-:Y:S05]  /*10270*/  @!P1 BRA `(.L_x_7360) ;  /* 0x0000003c00989947 */ /* 0x001fea0003800000 */
.L_x_7485:
[----:B------:R-:W-:Y:S05]  /*10280*/  @!P0 BRA `(.L_x_7361) ;  /* 0x0000000000048947 */ /* 0x000fea0003800000 */
[----:B------:R-:W-:Y:S01]  /*10290*/  BPT.TRAP 0x1 ;  /* 0x000000040000795c */ /* 0x000fe20000300000 */
.L_x_7361:
[----:B------:R-:W0:Y:S02]  /*102a0*/  SYNCS.PHASECHK.TRANS64.TRYWAIT P1, [R5+URZ+0x22880], R4 ;  /* 0x02288004050075a7 */ /* 0x000e24000802017f */
[----:B0-----:R-:W-:Y:S05]  /*102b0*/  @!P1 BRA `(.L_x_7362) ;  /* 0x0000003c009c9947 */ /* 0x001fea0003800000 */
.L_x_7486:
[----:B------:R-:W-:Y:S05]  /*102c0*/  @!P0 BRA `(.L_x_7363) ;  /* 0x0000000000048947 */ /* 0x000fea0003800000 */
[----:B------:R-:W-:Y:S01]  /*102d0*/  BPT.TRAP 0x1 ;  /* 0x000000040000795c */ /* 0x000fe20000300000 */
.L_x_7363:
[----:B------:R0:W0:Y:S02]  /*102e0*/  SYNCS.PHASECHK.TRANS64.TRYWAIT P0, [R3+URZ+0x22880], R0 ;  /* 0x02288000030075a7 */ /* 0x000024000800017f */
[----:B0-----:R-:W-:Y:S05]  /*102f0*/  @!P0 NANOSLEEP.SYNCS 0x989680 ;  /* 0x009896800000895d */ /* 0x001fea0003900000 */
[----:B------:R-:W0:Y:S02]  /*10300*/  @!P0 SYNCS.PHASECHK.TRANS64 P0, [R3+URZ+0x22880], R0 ;  /* 0x02288000030085a7 */ /* 0x000e24000800007f */
[----:B0-----:R-:W-:Y:S05]  /*10310*/  @!P0 BRA `(.L_x_7363) ;  /* 0xfffffffc00f08947 */ /* 0x001fea000383ffff */
.L_x_7278:
[----:B------:R-:W-:Y:S05]  /*10320*/  BSYNC B6 ;  /* 0x0000000000067941 */ /* 0x000fea0003800000 */
.L_x_7275:
[----:B------:R-:W-:Y:S05]  /*10330*/  EXIT ;  /* 0x000000000000794d */ /* 0x000fea0003800000 */
.L_x_7282:
[----:B0-----:R-:W-:-:S04]  /*10340*/  IMAD.U32 R3, RZ, RZ, UR41 ;  /* 0x00000029ff037e24 */ /* 0x001fc8000f8e00ff */
[----:B------:R0:W1:Y:S03]  /*10350*/  SYNCS.PHASECHK.TRANS64.TRYWAIT P0, [R3+URZ+0x22800], R8 ;  /* 0x02280008030075a7 */ /* 0x000066000800017f */
[----:B-1----:R-:W-:Y:S05]  /*10360*/  @!P0 NANOSLEEP.SYNCS 0x989680 ;  /* 0x009896800000895d */ /* 0x002fea0003900000 */
[----:B------:R-:W1:Y:S02]  /*10370*/  @!P0 SYNCS.PHASECHK.TRANS64 P0, [R3+URZ+0x22800], R8 ;  /* 0x02280008030085a7 */ /* 0x000e64000800007f */
[----:B-1----:R-:W-:Y:S05]  /*10380*/  @!P0 BRA `(.L_x_7282) ;  /* 0xfffffffc00ec8947 */ /* 0x002fea000383ffff */
[----:B------:R-:W-:Y:S05]  /*10390*/  BRA `(.L_x_7364) ;  /* 0xffffff1000847947 */ /* 0x000fea000383ffff */
.L_x_7286:
[----:B-1----:R-:W-:-:S04]  /*103a0*/  IMAD.U32 R5, RZ, RZ, UR41 ;  /* 0x00000029ff057e24 */ /* 0x002fc8000f8e00ff */
[----:B------:R1:W2:Y:S03]  /*103b0*/  SYNCS.PHASECHK.TRANS64.TRYWAIT P1, [R5+URZ+0x22830], R8 ;  /* 0x02283008050075a7 */ /* 0x0002a6000802017f */
[----:B--2---:R-:W-:Y:S05]  /*103c0*/  @!P1 NANOSLEEP.SYNCS 0x989680 ;  /* 0x009896800000995d */ /* 0x004fea0003900000 */
[----:B------:R-:W2:Y:S02]  /*103d0*/  @!P1 SYNCS.PHASECHK.TRANS64 P1, [R5+URZ+0x22830], R8 ;  /* 0x02283008050095a7 */ /* 0x000ea4000802007f */
[----:B--2---:R-:W-:Y:S05]  /*103e0*/  @!P1 BRA `(.L_x_7286) ;  /* 0xfffffffc00ec9947 */ /* 0x004fea000383ffff */
[----:B------:R-:W-:Y:S05]  /*103f0*/  BRA `(.L_x_7285) ;  /* 0xffffff1000a07947 */ /* 0x000fea000383ffff */
.L_x_7292:
[----:B-1----:R-:W-:-:S04]  /*10400*/  MOV R8, UR4 ;  /* 0x0000000400087c02 */ /* 0x002fc80008000f00 */
[----:B------:R1:W2:Y:S03]  /*10410*/  SYNCS.PHASECHK.TRANS64.TRYWAIT P1, [R8+URZ+0x22830], R3 ;  /* 0x02283003080075a7 */ /* 0x0002a6000802017f */
[----:B--2---:R-:W-:Y:S05]  /*10420*/  @!P1 NANOSLEEP.SYNCS 0x989680 ;  /* 0x009896800000995d */ /* 0x004fea0003900000 */
[----:B------:R-:W2:Y:S02]  /*10430*/  @!P1 SYNCS.PHASECHK.TRANS64 P1, [R8+URZ+0x22830], R3 ;  /* 0x02283003080095a7 */ /* 0x000ea4000802007f */
[----:B--2---:R-:W-:Y:S05]  /*10440*/  @!P1 BRA `(.L_x_7292) ;  /* 0xfffffffc00ec9947 */ /* 0x004fea000383ffff */
[----:B------:R-:W-:Y:S05]  /*10450*/  BRA `(.L_x_7289) ;  /* 0xffffff4c00207947 */ /* 0x000fea000383ffff */
.L_x_7296:
[----:B-1----:R-:W-:-:S04]  /*10460*/  IMAD.U32 R9, RZ, RZ, UR4 ;  /* 0x00000004ff097e24 */ /* 0x002fc8000f8e00ff */
[----:B------:R1:W2:Y:S03]  /*10470*/  SYNCS.PHASECHK.TRANS64.TRYWAIT P1, [R9+URZ+0x22850], R8 ;  /* 0x02285008090075a7 */ /* 0x0002a6000802017f */
[----:B--2---:R-:W-:Y:S05]  /*10480*/  @!P1 NANOSLEEP.SYNCS 0x989680 ;  /* 0x009896800000995d */ /* 0x004fea0003900000 */
[----:B------:R-:W2:Y:S02]  /*10490*/  @!P1 SYNCS.PHASECHK.TRANS64 P1, [R9+URZ+0x22850], R8 ;  /* 0x02285008090095a7 */ /* 0x000ea4000802007f */
[----:B--2---:R-:W-:Y:S05]  /*104a0*/  @!P1 BRA `(.L_x_7296) ;  /* 0xfffffffc00ec9947 */ /* 0x004fea000383ffff */
[----:B------:R-:W-:Y:S05]  /*104b0*/  BRA `(.L_x_7293) ;  /* 0xffffff5400547947 */ /* 0x000fea000383ffff */
.L_x_7303:
[----:B-1----:R-:W-:-:S04]  /*104c0*/  IMAD.U32 R5, RZ, RZ, UR9 ;  /* 0x00000009ff057e24 */ /* 0x002fc8000f8e00ff */
[----:B------:R1:W2:Y:S03]  /*104d0*/  SYNCS.PHASECHK.TRANS64.TRYWAIT P1, [R5+URZ+0x22850], R0 ;  /* 0x02285000050075a7 */ /* 0x0002a6000802017f */
[----:B--2---:R-:W-:Y:S05]  /*104e0*/  @!P1 NANOSLEEP.SYNCS 0x989680 ;  /* 0x009896800000995d */ /* 0x004fea0003900000 */
[----:B------:R-:W2:Y:S02]  /*104f0*/  @!P1 SYNCS.PHASECHK.TRANS64 P1, [R5+URZ+0x22850], R0 ;  /* 0x02285000050095a7 */ /* 0x000ea4000802007f */
[----:B--2---:R-:W-:Y:S05]  /*10500*/  @!P1 BRA `(.L_x_7303) ;  /* 0xfffffffc00ec9947 */ /* 0x004fea000383ffff */
[----:B------:R-:W-:Y:S05]  /*10510*/  BRA `(.L_x_7302) ;  /* 0xffffff7c00b87947 */ /* 0x000fea000383ffff */
.L_x_7316:
[----:B------:R-:W-:Y:S01]  /*10520*/  IMAD.MOV.U32 R13, RZ, RZ, R19 ;  /* 0x000000ffff0d7224 */ /* 0x000fe200078e0013 */
[----:B------:R-:W-:Y:S01]  /*10530*/  MOV R11, 0x1f ;  /* 0x0000001f000b7802 */ /* 0x000fe20000000f00 */
[----:B------:R-:W-:Y:S02]  /*10540*/  IMAD.MOV.U32 R12, RZ, RZ, RZ ;  /* 0x000000ffff0c7224 */ /* 0x000fe400078e00ff */
[----:B------:R-:W-:-:S07]  /*10550*/  IMAD.MOV.U32 R15, RZ, RZ, -0x1 ;  /* 0xffffffffff0f7424 */ /* 0x000fce00078e00ff */
[----:B0----5:R-:W-:Y:S05]  /*10560*/  WARPSYNC.COLLECTIVE R15, `(.L_x_7365) ;  /* 0x000000000f087348 */ /* 0x021fea0003c00000 */
[----:B------:R1:W2:Y:S02]  /*10570*/  SHFL.IDX P6, R14, R13, R12, R11 ;  /* 0x0000000c0d0e7389 */ /* 0x0002a400000c000b */
[----:B012--5:R-:W-:Y:S01]  /*10580*/  ENDCOLLECTIVE ;  /* 0x000000000000791b */ /* 0x027fe20003800000 */
.L_x_7365:
[----:B------:R-:W-:Y:S05]  /*10590*/  BRA `(.L_x_7366) ;  /* 0xffffffb8006c7947 */ /* 0x000fea000383ffff */
.L_x_7318:
[----:B0-----:R0:W1:Y:S02]  /*105a0*/  SYNCS.PHASECHK.TRANS64.TRYWAIT P0, [R25+URZ+0x22880], R33 ;  /* 0x02288021190075a7 */ /* 0x001064000800017f */
[----:B-1----:R-:W-:Y:S05]  /*105b0*/  @!P0 NANOSLEEP.SYNCS 0x989680 ;  /* 0x009896800000895d */ /* 0x002fea0003900000 */
[----:B------:R-:W1:Y:S02]  /*105c0*/  @!P0 SYNCS.PHASECHK.TRANS64 P0, [R25+URZ+0x22880], R33 ;  /* 0x02288021190085a7 */ /* 0x000e64000800007f */
[----:B-1----:R-:W-:Y:S05]  /*105d0*/  @!P0 BRA `(.L_x_7318) ;  /* 0xfffffffc00f08947 */ /* 0x002fea000383ffff */
[----:B------:R-:W-:Y:S05]  /*105e0*/  BRA `(.L_x_7367) ;  /* 0xffffffbc00c87947 */ /* 0x000fea000383ffff */
.L_x_7319:
[----:B------:R-:W-:Y:S01]  /*105f0*/  BSSY B0, `(.L_x_7368) ;  /* 0x0000008000007945 */ /* 0x000fe20003800000 */
[----:B------:R-:W-:Y:S01]  /*10600*/  IMAD.MOV.U32 R13, RZ, RZ, R17 ;  /* 0x000000ffff0d7224 */ /* 0x000fe200078e0011 */
[----:B------:R-:W-:Y:S01]  /*10610*/  MOV R15, 0xffffffff ;  /* 0xffffffff000f7802 */ /* 0x000fe20000000f00 */
[----:B------:R-:W-:Y:S02]  /*10620*/  IMAD.MOV.U32 R12, RZ, RZ, RZ ;  /* 0x000000ffff0c7224 */ /* 0x000fe400078e00ff */
[----:B------:R-:W-:-:S07]  /*10630*/  IMAD.MOV.U32 R11, RZ, RZ, 0x181f ;  /* 0x0000181fff0b7424 */ /* 0x000fce00078e00ff */
[----:B0-----:R-:W-:Y:S05]  /*10640*/  WARPSYNC.COLLECTIVE R15, `(.L_x_7369) ;  /* 0x000000000f087348 */ /* 0x001fea0003c00000 */
[----:B------:R1:W2:Y:S02]  /*10650*/  SHFL.IDX P6, R14, R13, R12, R11 ;  /* 0x0000000c0d0e7389 */ /* 0x0002a400000c000b */
[----:B012---:R-:W-:Y:S01]  /*10660*/  ENDCOLLECTIVE ;  /* 0x000000000000791b */ /* 0x007fe20003800000 */
.L_x_7369:
[----:B------:R-:W-:Y:S05]  /*10670*/  BSYNC B0 ;  /* 0x0000000000007941 */ /* 0x000fea0003800000 */
.L_x_7368:
[----:B------:R-:W-:Y:S01]  /*10680*/  IMAD.MOV.U32 R13, RZ, RZ, R16 ;  /* 0x000000ffff0d7224 */ /* 0x000fe200078e0010 */
[----:B------:R-:W-:Y:S01]  /*10690*/  MOV R15, 0xffffffff ;  /* 0xffffffff000f7802 */ /* 0x000fe20000000f00 */
[----:B------:R-:W-:Y:S01]  /*106a0*/  IMAD.MOV.U32 R12, RZ, RZ, RZ ;  /* 0x000000ffff0c7224 */ /* 0x000fe200078e00ff */
[C---:B------:R-:W-:Y:S01]  /*106b0*/  ISETP.LT.OR P1, PT, R5.reuse, 0x1, P2 ;  /* 0x000000010500780c */ /* 0x040fe20001721670 */
[----:B------:R-:W-:Y:S01]  /*106c0*/  IMAD.MOV.U32 R11, RZ, RZ, 0x181f ;  /* 0x0000181fff0b7424 */ /* 0x000fe200078e00ff */
[----:B------:R-:W-:Y:S01]  /*106d0*/  LOP3.LUT R0, R0, 0xffffffdf, RZ, 0xc0, !PT ;  /* 0xffffffdf00007812 */ /* 0x000fe200078ec0ff */
[----:B------:R-:W-:Y:S01]  /*106e0*/  IMAD.MOV.U32 R3, RZ, RZ, R14 ;  /* 0x000000ffff037224 */ /* 0x000fe200078e000e */
[----:B------:R-:W-:Y:S01]  /*106f0*/  ISETP.GE.AND P5, PT, R5, 0x31, PT ;  /* 0x000000310500780c */ /* 0x000fe20003fa6270 */
[----:B------:R-:W-:-:S12]  /*10700*/  VIADD R29, R35, UR42 ;  /* 0x0000002a231d7c36 */ /* 0x000fd80008000000 */
[----:B------:R-:W-:Y:S05]  /*10710*/  WARPSYNC.COLLECTIVE R15, `(.L_x_7370) ;  /* 0x000000000f087348 */ /* 0x000fea0003c00000 */
[----:B------:R0:W1:Y:S02]  /*10720*/  SHFL.IDX P6, R14, R13, R12, R11 ;  /* 0x0000000c0d0e7389 */ /* 0x00006400000c000b */
[----:B01----:R-:W-:Y:S01]  /*10730*/  ENDCOLLECTIVE ;  /* 0x000000000000791b */ /* 0x003fe20003800000 */
.L_x_7370:
[C---:B------:R-:W-:Y:S02]  /*10740*/  ISETP.GE.AND P4, PT, R5.reuse, 0x41, PT ;  /* 0x000000410500780c */ /* 0x040fe40003f86270 */
[----:B------:R-:W-:Y:S01]  /*10750*/  ISETP.GE.AND P3, PT, R5, 0x51, PT ;  /* 0x000000510500780c */ /* 0x000fe20003f66270 */
[----:B------:R-:W-:Y:S01]  /*10760*/  IMAD.MOV.U32 R13, RZ, RZ, R17 ;  /* 0x000000ffff0d7224 */ /* 0x000fe200078e0011 */
[----:B------:R-:W-:Y:S01]  /*10770*/  MOV R12, 0x1 ;  /* 0x00000001000c7802 */ /* 0x000fe20000000f00 */
[----:B------:R-:W-:-:S10]  /*10780*/  IMAD.MOV.U32 R2, RZ, RZ, R14 ;  /* 0x000000ffff027224 */ /* 0x000fd400078e000e */
[----:B------:R-:W-:Y:S05]  /*10790*/  WARPSYNC.COLLECTIVE R15, `(.L_x_7371) ;  /* 0x000000000f087348 */ /* 0x000fea0003c00000 */
[----:B------:R0:W1:Y:S02]  /*107a0*/  SHFL.IDX P6, R14, R13, R12, R11 ;  /* 0x0000000c0d0e7389 */ /* 0x00006400000c000b */
[----:B01----:R-:W-:Y:S01]  /*107b0*/  ENDCOLLECTIVE ;  /* 0x000000000000791b */ /* 0x003fe20003800000 */
.L_x_7371:
[----:B------:R-:W-:-:S05]  /*107c0*/  IADD3 R2, P0, R30, R2, RZ ;  /* 0x000000021e027210 */ /* 0x000fca0007f1e0ff */
[----:B------:R-:W-:-:S05]  /*107d0*/  IMAD.X R3, RZ, RZ, R3, P0 ;  /* 0x000000ffff037224 */ /* 0x000fca00000e0603 */
[----:B------:R-:W-:Y:S01]  /*107e0*/  @!PT LDS RZ, [RZ] ;  /* 0x00000000fffff984 */ /* 0x000fe20000000800 */
[----:B------:R-:W-:Y:S01]  /*107f0*/  @!PT LDS RZ, [RZ] ;  /* 0x00000000fffff984 */ /* 0x000fe20000000800 */
[----:B------:R-:W-:Y:S01]  /*10800*/  @!PT LDS RZ, [RZ] ;  /* 0x00000000fffff984 */ /* 0x000fe20000000800 */
[----:B------:R0:W-:Y:S01]  /*10810*/  LDGSTS.E.BYPASS.LTC128B.128 [R29+0xa400], desc[UR48][R2.64], !P1 ;  /* 0x0a400000021d7fae */ /* 0x0001e2000c901d70 */
[----:B------:R-:W-:Y:S01]  /*10820*/  IMAD.MOV.U32 R13, RZ, RZ, R16 ;  /* 0x000000ffff0d7224 */ /* 0x000fe200078e0010 */
[----:B------:R-:W-:Y:S01]  /*10830*/  ISETP.LT.OR P1, PT, R5, 0x11, P2 ;  /* 0x000000110500780c */ /* 0x000fe20001721670 */
[----:B0-----:R-:W-:-:S12]  /*10840*/  IMAD.MOV.U32 R3, RZ, RZ, R14 ;  /* 0x000000ffff037224 */ /* 0x001fd800078e000e */
[----:B------:R-:W-:Y:S05]  /*10850*/  WARPSYNC.COLLECTIVE R15, `(.L_x_7372) ;  /* 0x000000000f087348 */ /* 0x000fea0003c00000 */
[----:B------:R0:W1:Y:S02]  /*10860*/  SHFL.IDX P6, R14, R13, R12, R11 ;  /* 0x0000000c0d0e7389 */ /* 0x00006400000c000b */
[----:B01----:R-:W-:Y:S01]  /*10870*/  ENDCOLLECTIVE ;  /* 0x000000000000791b */ /* 0x003fe20003800000 */
.L_x_7372:
[----:B------:R-:W-:Y:S01]  /*10880*/  MOV R13, R17 ;  /* 0x00000011000d7202 */ /* 0x000fe20000000f00 */
[----:B------:R-:W-:Y:S02]  /*10890*/  IMAD.MOV.U32 R12, RZ, RZ, 0x2 ;  /* 0x00000002ff0c7424 */ /* 0x000fe400078e00ff */
[----:B------:R-:W-:-:S07]  /*108a0*/  IMAD.MOV.U32 R2, RZ, RZ, R14 ;  /* 0x000000ffff027224 */ /* 0x000fce00078e000e */
[----:B------:R-:W-:Y:S05]  /*108b0*/  WARPSYNC.COLLECTIVE R15, `(.L_x_7373) ;  /* 0x000000000f087348 */ /* 0x000fea0003c00000 */
[----:B------:R0:W1:Y:S02]  /*108c0*/  SHFL.IDX P6, R14, R13, R12, R11 ;  /* 0x0000000c0d0e7389 */ /* 0x00006400000c000b */
[----:B01----:R-:W-:Y:S01]  /*108d0*/  ENDCOLLECTIVE ;  /* 0x000000000000791b */ /* 0x003fe20003800000 */
.L_x_7373:
        /* <DEDUP_REMOVED lines=12> */
.L_x_7374:
[----:B------:R-:W-:Y:S02]  /*109a0*/  IMAD.MOV.U32 R13, RZ, RZ, R17 ;  /* 0x000000ffff0d7224 */ /* 0x000fe400078e0011 */
[----:B------:R-:W-:Y:S02]  /*109b0*/  IMAD.MOV.U32 R12, RZ, RZ, 0x3 ;  /* 0x00000003ff0c7424 */ /* 0x000fe400078e00ff */
[----:B------:R-:W-:-:S07]  /*109c0*/  IMAD.MOV.U32 R2, RZ, RZ, R14 ;  /* 0x000000ffff027224 */ /* 0x000fce00078e000e */
[----:B------:R-:W-:Y:S05]  /*109d0*/  WARPSYNC.COLLECTIVE R15, `(.L_x_7375) ;  /* 0x000000000f087348 */ /* 0x000fea0003c00000 */
[----:B------:R0:W1:Y:S02]  /*109e0*/  SHFL.IDX P6, R14, R13, R12, R11 ;  /* 0x0000000c0d0e7389 */ /* 0x00006400000c000b */
[----:B01----:R-:W-:Y:S01]  /*109f0*/  ENDCOLLECTIVE ;  /* 0x000000000000791b */ /* 0x003fe20003800000 */
.L_x_7375:
[----:B------:R-:W-:-:S04]  /*10a00*/  IADD3 R2, P0, R30, R2, RZ ;  /* 0x000000021e027210 */ /* 0x000fc80007f1e0ff */
[----:B------:R-:W-:-:S05]  /*10a10*/  IADD3.X R3, RZ, R3, RZ, P0, !PT ;  /* 0x00000003ff037210 */ /* 0x000fca00007fe4ff */
[----:B------:R-:W-:Y:S01]  /*10a20*/  @!PT LDS RZ, [RZ] ;  /* 0x00000000fffff984 */ /* 0x000fe20000000800 */
[----:B------:R-:W-:Y:S01]  /*10a30*/  @!PT LDS RZ, [RZ] ;  /* 0x00000000fffff984 */ /* 0x000fe20000000800 */
[----:B------:R-:W-:Y:S01]  /*10a40*/  @!PT LDS RZ, [RZ] ;  /* 0x00000000fffff984 */ /* 0x000fe20000000800 */
[----:B------:R0:W-:Y:S01]  /*10a50*/  LDGSTS.E.BYPASS.LTC128B.128 [R29+0xb400], desc[UR48][R2.64], !P1 ;  /* 0x0b400000021d7fae */ /* 0x0001e2000c901d70 */
[----:B------:R-:W-:Y:S01]  /*10a60*/  ISETP.LT.OR P1, PT, R5, 0x31, P2 ;  /* 0x000000310500780c */ /* 0x000fe20001721670 */
[----:B------:R-:W-:Y:S02]  /*10a70*/  IMAD.MOV.U32 R13, RZ, RZ, R16 ;  /* 0x000000ffff0d7224 */ /* 0x000fe400078e0010 */
[----:B0-----:R-:W-:-:S10]  /*10a80*/  IMAD.MOV.U32 R3, RZ, RZ, R14 ;  /* 0x000000ffff037224 */ /* 0x001fd400078e000e */
[----:B------:R-:W-:Y:S05]  /*10a90*/  WARPSYNC.COLLECTIVE R15, `(.L_x_7376) ;  /* 0x000000000f087348 */ /* 0x000fea0003c00000 */
[----:B------:R0:W1:Y:S02]  /*10aa0*/  SHFL.IDX P6, R14, R13, R12, R11 ;  /* 0x0000000c0d0e7389 */ /* 0x00006400000c000b */
[----:B01----:R-:W-:Y:S01]  /*10ab0*/  ENDCOLLECTIVE ;  /* 0x000000000000791b */ /* 0x003fe20003800000 */
.L_x_7376:
[----:B------:R-:W-:Y:S02]  /*10ac0*/  IMAD.MOV.U32 R13, RZ, RZ, R17 ;  /* 0x000000ffff0d7224 */ /* 0x000fe400078e0011 */
[----:B------:R-:W-:Y:S01]  /*10ad0*/  IMAD.MOV.U32 R12, RZ, RZ, 0x4 ;  /* 0x00000004ff0c7424 */ /* 0x000fe200078e00ff */
[----:B------:R-:W-:-:S07]  /*10ae0*/  MOV R2, R14 ;  /* 0x0000000e00027202 */ /* 0x000fce0000000f00 */
[----:B------:R-:W-:Y:S05]  /*10af0*/  WARPSYNC.COLLECTIVE R15, `(.L_x_7377) ;  /* 0x000000000f087348 */ /* 0x000fea0003c00000 */
[----:B------:R0:W1:Y:S02]  /*10b00*/  SHFL.IDX P6, R14, R13, R12, R11 ;  /* 0x0000000c0d0e7389 */ /* 0x00006400000c000b */
[----:B01----:R-:W-:Y:S01]  /*10b10*/  ENDCOLLECTIVE ;  /* 0x000000000000791b */ /* 0x003fe20003800000 */
.L_x_7377:
[----:B------:R-:W-:-:S05]  /*10b20*/  IADD3 R2, P0, R30, R2, RZ ;  /* 0x000000021e027210 */ /* 0x000fca0007f1e0ff */
[----:B------:R-:W-:-:S05]  /*10b30*/  IMAD.X R3, RZ, RZ, R3, P0 ;  /* 0x000000ffff037224 */ /* 0x000fca00000e0603 */
[----:B------:R-:W-:Y:S01]  /*10b40*/  @!PT LDS RZ, [RZ] ;  /* 0x00000000fffff984 */ /* 0x000fe20000000800 */
[----:B------:R-:W-:Y:S01]  /*10b50*/  @!PT LDS RZ, [RZ] ;  /* 0x00000000fffff984 */ /* 0x000fe20000000800 */
[----:B------:R-:W-:Y:S01]  /*10b60*/  @!PT LDS RZ, [RZ] ;  /* 0x00000000fffff984 */ /* 0x000fe20000000800 */
[----:B------:R0:W-:Y:S01]  /*10b70*/  LDGSTS.E.BYPASS.LTC128B.128 [R29+0xbc00], desc[UR48][R2.64], !P1 ;  /* 0x0bc00000021d7fae */ /* 0x0001e2000c901d70 */
[----:B------:R-:W-:Y:S02]  /*10b80*/  ISETP.LT.OR P1, PT, R5, 0x41, P2 ;  /* 0x000000410500780c */ /* 0x000fe40001721670 */
[----:B------:R-:W-:Y:S01]  /*10b90*/  MOV R13, R16 ;  /* 0x00000010000d7202 */ /* 0x000fe20000000f00 */
[----:B0-----:R-:W-:-:S10]  /*10ba0*/  IMAD.MOV.U32 R3, RZ, RZ, R14 ;  /* 0x000000ffff037224 */ /* 0x001fd400078e000e */
[----:B------:R-:W-:Y:S05]  /*10bb0*/  WARPSYNC.COLLECTIVE R15, `(.L_x_7378) ;  /* 0x000000000f087348 */ /* 0x000fea0003c00000 */
[----:B------:R0:W1:Y:S02]  /*10bc0*/  SHFL.IDX P6, R14, R13, R12, R11 ;  /* 0x0000000c0d0e7389 */ /* 0x00006400000c000b */
[----:B01----:R-:W-:Y:S01]  /*10bd0*/  ENDCOLLECTIVE ;  /* 0x000000000000791b */ /* 0x003fe20003800000 */
.L_x_7378:
[----:B------:R-:W-:Y:S02]  /*10be0*/  IMAD.MOV.U32 R13, RZ, RZ, R17 ;  /* 0x000000ffff0d7224 */ /* 0x000fe400078e0011 */
[----:B------:R-:W-:Y:S02]  /*10bf0*/  IMAD.MOV.U32 R12, RZ, RZ, 0x5 ;  /* 0x00000005ff0c7424 */ /* 0x000fe400078e00ff */
[----:B------:R-:W-:-:S07]  /*10c00*/  IMAD.MOV.U32 R2, RZ, RZ, R14 ;  /* 0x000000ffff027224 */ /* 0x000fce00078e000e */
[----:B------:R-:W-:Y:S05]  /*10c10*/  WARPSYNC.COLLECTIVE R15, `(.L_x_7379) ;  /* 0x000000000f087348 */ /* 0x000fea0003c00000 */
[----:B------:R0:W1:Y:S02]  /*10c20*/  SHFL.IDX P6, R14, R13, R12, R11 ;  /* 0x0000000c0d0e7389 */ /* 0x00006400000c000b */
[----:B01----:R-:W-:Y:S01]  /*10c30*/  ENDCOLLECTIVE ;  /* 0x000000000000791b */ /* 0x003fe20003800000 */
.L_x_7379:
[----:B------:R-:W-:-:S05]  /*10c40*/  IADD3 R2, P0, R30, R2, RZ ;  /* 0x000000021e027210 */ /* 0x000fca0007f1e0ff */
[----:B------:R-:W-:-:S05]  /*10c50*/  IMAD.X R3, RZ, RZ, R3, P0 ;  /* 0x000000ffff037224 */ /* 0x000fca00000e0603 */
[----:B------:R-:W-:Y:S01]  /*10c60*/  @!PT LDS RZ, [RZ] ;  /* 0x00000000fffff984 */ /* 0x000fe20000000800 */
[----:B------:R-:W-:Y:S01]  /*10c70*/  @!PT LDS RZ, [RZ] ;  /* 0x00000000fffff984 */ /* 0x000fe20000000800 */
[----:B------:R-:W-:Y:S01]  /*10c80*/  @!PT LDS RZ, [RZ] ;  /* 0x00000000fffff984 */ /* 0x000fe20000000800 */
[----:B------:R0:W-:Y:S01]  /*10c90*/  LDGSTS.E.BYPASS.LTC128B.128 [R29+0xc400], desc[UR48][R2.64], !P1 ;  /* 0x0c400000021d7fae */ /* 0x0001e2000c901d70 */
[----:B------:R-:W-:Y:S01]  /*10ca0*/  IMAD.MOV.U32 R13, RZ, RZ, R16 ;  /* 0x000000ffff0d7224 */ /* 0x000fe200078e0010 */
[----:B------:R-:W-:Y:S02]  /*10cb0*/  ISETP.LT.OR P1, PT, R5, 0x51, P2 ;  /* 0x000000510500780c */ /* 0x000fe40001721670 */
[----:B0-----:R-:W-:-:S11]  /*10cc0*/  MOV R3, R14 ;  /* 0x0000000e00037202 */ /* 0x001fd60000000f00 */
[----:B------:R-:W-:Y:S05]  /*10cd0*/  WARPSYNC.COLLECTIVE R15, `(.L_x_7380) ;  /* 0x000000000f087348 */ /* 0x000fea0003c00000 */
[----:B------:R0:W1:Y:S02]  /*10ce0*/  SHFL.IDX P6, R14, R13, R12, R11 ;  /* 0x0000000c0d0e7389 */ /* 0x00006400000c000b */
[----:B01----:R-:W-:Y:S01]  /*10cf0*/  ENDCOLLECTIVE ;  /* 0x000000000000791b */ /* 0x003fe20003800000 */
.L_x_7380:
[----:B------:R-:W-:Y:S01]  /*10d00*/  IMAD.MOV.U32 R13, RZ, RZ, R17 ;  /* 0x000000ffff0d7224 */ /* 0x000fe200078e0011 */
[----:B------:R-:W-:Y:S01]  /*10d10*/  MOV R12, 0x6 ;  /* 0x00000006000c7802 */ /* 0x000fe20000000f00 */
[----:B------:R-:W-:-:S07]  /*10d20*/  IMAD.MOV.U32 R2, RZ, RZ, R14 ;  /* 0x000000ffff027224 */ /* 0x000fce00078e000e */
[----:B------:R-:W-:Y:S05]  /*10d30*/  WARPSYNC.COLLECTIVE R15, `(.L_x_7381) ;  /* 0x000000000f087348 */ /* 0x000fea0003c00000 */
[----:B------:R0:W1:Y:S02]  /*10d40*/  SHFL.IDX P6, R14, R13, R12, R11 ;  /* 0x0000000c0d0e7389 */ /* 0x00006400000c000b */
[----:B01----:R-:W-:Y:S01]  /*10d50*/  ENDCOLLECTIVE ;  /* 0x000000000000791b */ /* 0x003fe20003800000 */
.L_x_7381:
        /* <DEDUP_REMOVED lines=12> */
.L_x_7382:
[----:B------:R-:W-:Y:S01]  /*10e20*/  MOV R13, R17 ;  /* 0x00000011000d7202 */ /* 0x000fe20000000f00 */
[----:B------:R-:W-:Y:S02]  /*10e30*/  IMAD.MOV.U32 R12, RZ, RZ, 0x7 ;  /* 0x00000007ff0c7424 */ /* 0x000fe400078e00ff */
[----:B------:R-:W-:-:S07]  /*10e40*/  IMAD.MOV.U32 R2, RZ, RZ, R14 ;  /* 0x000000ffff027224 */ /* 0x000fce00078e000e */
[----:B------:R-:W-:Y:S05]  /*10e50*/  WARPSYNC.COLLECTIVE R15, `(.L_x_7383) ;  /* 0x000000000f087348 */ /* 0x000fea0003c00000 */
[----:B------:R0:W1:Y:S02]  /*10e60*/  SHFL.IDX P6, R14, R13, R12, R11 ;  /* 0x0000000c0d0e7389 */ /* 0x00006400000c000b */
[----:B01----:R-:W-:Y:S01]  /*10e70*/  ENDCOLLECTIVE ;  /* 0x000000000000791b */ /* 0x003fe20003800000 */
.L_x_7383:
        /* <DEDUP_REMOVED lines=8> */
[----:B------:R-:W-:-:S12]  /*10f00*/  IMAD.MOV.U32 R17, RZ, RZ, R14 ;  /* 0x000000ffff117224 */ /* 0x000fd800078e000e */
[----:B0-----:R-:W-:Y:S05]  /*10f10*/  WARPSYNC.COLLECTIVE R15, `(.L_x_7384) ;  /* 0x000000000f087348 */ /* 0x001fea0003c00000 */
[----:B------:R1:W2:Y:S02]  /*10f20*/  SHFL.IDX P6, R14, R13, R12, R11 ;  /* 0x0000000c0d0e7389 */ /* 0x0002a400000c000b */
[----:B012---:R-:W-:Y:S01]  /*10f30*/  ENDCOLLECTIVE ;  /* 0x000000000000791b */ /* 0x007fe20003800000 */
.L_x_7384:
[----:B------:R-:W-:Y:S02]  /*10f40*/  IMAD.MOV.U32 R13, RZ, RZ, R7 ;  /* 0x000000ffff0d7224 */ /* 0x000fe400078e0007 */
[----:B------:R-:W-:Y:S02]  /*10f50*/  IMAD.MOV.U32 R12, RZ, RZ, RZ ;  /* 0x000000ffff0c7224 */ /* 0x000fe400078e00ff */
[----:B------:R-:W-:-:S07]  /*10f60*/  IMAD.MOV.U32 R2, RZ, RZ, R14 ;  /* 0x000000ffff027224 */ /* 0x000fce00078e000e */
[----:B------:R-:W-:Y:S05]  /*10f70*/  WARPSYNC.COLLECTIVE R15, `(.L_x_7385) ;  /* 0x000000000f087348 */ /* 0x000fea0003c00000 */
[----:B------:R0:W1:Y:S02]  /*10f80*/  SHFL.IDX P6, R14, R13, R12, R11 ;  /* 0x0000000c0d0e7389 */ /* 0x00006400000c000b */
[----:B01----:R-:W-:Y:S01]  /*10f90*/  ENDCOLLECTIVE ;  /* 0x000000000000791b */ /* 0x003fe20003800000 */
.L_x_7385:
        /* <DEDUP_REMOVED lines=12> */
.L_x_7386:
[----:B------:R-:W-:Y:S02]  /*11060*/  IMAD.MOV.U32 R13, RZ, RZ, R7 ;  /* 0x000000ffff0d7224 */ /* 0x000fe400078e0007 */
[----:B------:R-:W-:Y:S01]  /*11070*/  IMAD.MOV.U32 R12, RZ, RZ, 0x1 ;  /* 0x00000001ff0c7424 */ /* 0x000fe200078e00ff */
[----:B------:R-:W-:-:S13]  /*11080*/  IADD3 R2, P0, R30, R14, RZ ;  /* 0x0000000e1e027210 */ /* 0x000fda0007f1e0ff */
[----:B------:R-:W-:Y:S05]  /*11090*/  WARPSYNC.COLLECTIVE R15, `(.L_x_7387) ;  /* 0x000000000f087348 */ /* 0x000fea0003c00000 */
[----:B------:R0:W1:Y:S02]  /*110a0*/  SHFL.IDX P6, R14, R13, R12, R11 ;  /* 0x0000000c0d0e7389 */ /* 0x00006400000c000b */
[----:B01----:R-:W-:Y:S01]  /*110b0*/  ENDCOLLECTIVE ;  /* 0x000000000000791b */ /* 0x003fe20003800000 */
.L_x_7387:
[----:B------:R-:W-:Y:S02]  /*110c0*/  IADD3.X R3, RZ, R3, RZ, P0, !PT ;  /* 0x00000003ff037210 */ /* 0x000fe400007fe4ff */
[----:B------:R-:W-:-:S03]  /*110d0*/  ISETP.GE.AND P0, PT, R5, 0x21, PT ;  /* 0x000000210500780c */ /* 0x000fc60003f06270 */
[----:B------:R-:W-:Y:S01]  /*110e0*/  @!PT LDS RZ, [RZ] ;  /* 0x00000000fffff984 */ /* 0x000fe20000000800 */
[----:B------:R-:W-:Y:S01]  /*110f0*/  @!PT LDS RZ, [RZ] ;  /* 0x00000000fffff984 */ /* 0x000fe20000000800 */
[----:B------:R-:W-:Y:S01]  /*11100*/  @!PT LDS RZ, [RZ] ;  /* 0x00000000fffff984 */ /* 0x000fe20000000800 */
[----:B------:R0:W-:Y:S01]  /*11110*/  LDGSTS.E.BYPASS.LTC128B.128 [R29+0xe400], desc[UR48][R2.64], !P1 ;  /* 0x0e400000021d7fae */ /* 0x0001e2000c901d70 */
[----:B------:R-:W-:Y:S01]  /*11120*/  ISETP.GE.AND P1, PT, R5, 0x11, PT ;  /* 0x000000110500780c */ /* 0x000fe20003f26270 */
[----:B------:R-:W-:-:S12]  /*11130*/  IMAD.MOV.U32 R13, RZ, RZ, R4 ;  /* 0x000000ffff0d7224 */ /* 0x000fd800078e0004 */
[----:B------:R-:W-:Y:S02]  /*11140*/  @P1 LOP3.LUT R0, R0, 0x20, RZ, 0xfc, !PT ;  /* 0x0000002000001812 */ /* 0x000fe400078efcff */
[----:B------:R-:W-:Y:S01]  /*11150*/  ISETP.GE.AND P1, PT, R5, 0x81, PT ;  /* 0x000000810500780c */ /* 0x000fe20003f26270 */
[----:B------:R-:W-:Y:S01]  /*11160*/  IMAD.MOV.U32 R7, RZ, RZ, R14 ;  /* 0x000000ffff077224 */ /* 0x000fe200078e000e */
[----:B0-----:R-:W-:-:S11]  /*11170*/  LOP3.LUT R0, R0, 0xffffffef, RZ, 0xc0, !PT ;  /* 0xffffffef00007812 */ /* 0x001fd600078ec0ff */
[----:B------:R-:W-:Y:S05]  /*11180*/  WARPSYNC.COLLECTIVE R15, `(.L_x_7388) ;  /* 0x000000000f087348 */ /* 0x000fea0003c00000 */
[----:B------:R0:W1:Y:S02]  /*11190*/  SHFL.IDX P6, R14, R13, R12, R11 ;  /* 0x0000000c0d0e7389 */ /* 0x00006400000c000b */
[----:B01----:R-:W-:Y:S01]  /*111a0*/  ENDCOLLECTIVE ;  /* 0x000000000000791b */ /* 0x003fe20003800000 */
.L_x_7388:
[----:B------:R-:W-:Y:S02]  /*111b0*/  @P0 LOP3.LUT R0, R0, 0x10, RZ, 0xfc, !PT ;  /* 0x0000001000000812 */ /* 0x000fe400078efcff */
[C---:B------:R-:W-:Y:S02]  /*111c0*/  ISETP.GE.AND P0, PT, R5.reuse, 0x71, PT ;  /* 0x000000710500780c */ /* 0x040fe40003f06270 */
[----:B------:R-:W-:Y:S02]  /*111d0*/  LOP3.LUT R0, R0, 0xffffffbf, RZ, 0xc0, !PT ;  /* 0xffffffbf00007812 */ /* 0x000fe400078ec0ff */
[----:B------:R-:W-:-:S13]  /*111e0*/  ISETP.GE.AND P6, PT, R5, 0x61, PT ;  /* 0x000000610500780c */ /* 0x000fda0003fc6270 */
[----:B------:R-:W-:Y:S02]  /*111f0*/  @P6 LOP3.LUT R0, R0, 0x40, RZ, 0xfc, !PT ;  /* 0x0000004000006812 */ /* 0x000fe400078efcff */
[----:B------:R-:W-:Y:S02]  /*11200*/  ISETP.GE.AND P6, PT, R5, 0x91, PT ;  /* 0x000000910500780c */ /* 0x000fe40003fc6270 */
[----:B------:R-:W-:-:S11]  /*11210*/  LOP3.LUT R0, R0, 0xfffffeff, RZ, 0xc0, !PT ;  /* 0xfffffeff00007812 */ /* 0x000fd600078ec0ff */
[----:B------:R-:W-:Y:S01]  /*11220*/  @P6 LOP3.LUT R0, R0, 0x100, RZ, 0xfc, !PT ;  /* 0x0000010000006812 */ /* 0x000fe200078efcff */
[----:B------:R-:W-:Y:S06]  /*11230*/  BRA `(.L_x_7389) ;  /* 0xffffffb800a87947 */ /* 0x000fec000383ffff */
.L_x_7322:
[----:B-1----:R1:W2:Y:S02]  /*11240*/  SYNCS.PHASECHK.TRANS64.TRYWAIT P2, [R25+URZ+0x22840], R33 ;  /* 0x02284021190075a7 */ /* 0x0022a4000804017f */
[----:B--2---:R-:W-:Y:S05]  /*11250*/  @!P2 NANOSLEEP.SYNCS 0x989680 ;  /* 0x009896800000a95d */ /* 0x004fea0003900000 */
[----:B------:R-:W2:Y:S02]  /*11260*/  @!P2 SYNCS.PHASECHK.TRANS64 P2, [R25+URZ+0x22840], R33 ;  /* 0x022840211900a5a7 */ /* 0x000ea4000804007f */
[----:B--2---:R-:W-:Y:S05]  /*11270*/  @!P2 BRA `(.L_x_7322) ;  /* 0xfffffffc00f0a947 */ /* 0x004fea000383ffff */
[----:B------:R-:W-:Y:S05]  /*11280*/  BRA `(.L_x_7390) ;  /* 0xffffffb800e87947 */ /* 0x000fea000383ffff */
.L_x_7323:
        /* <DEDUP_REMOVED lines=8> */
.L_x_7392:
[----:B------:R-:W-:Y:S05]  /*11310*/  BSYNC B0 ;  /* 0x0000000000007941 */ /* 0x000fea0003800000 */
.L_x_7391:
[----:B------:R-:W-:Y:S01]  /*11320*/  MOV R13, R7 ;  /* 0x00000007000d7202 */ /* 0x000fe20000000f00 */
[----:B------:R-:W-:Y:S01]  /*11330*/  IMAD.MOV.U32 R12, RZ, RZ, RZ ;  /* 0x000000ffff0c7224 */ /* 0x000fe200078e00ff */
[----:B------:R-:W-:Y:S01]  /*11340*/  P2R R8, PR, RZ, 0x2 ;  /* 0x00000002ff087803 */ /* 0x000fe20000000000 */
[----:B------:R-:W-:Y:S01]  /*11350*/  IMAD.MOV.U32 R11, RZ, RZ, 0x181f ;  /* 0x0000181fff0b7424 */ /* 0x000fe200078e00ff */
[----:B------:R-:W-:Y:S01]  /*11360*/  ISETP.GE.AND P1, PT, R30, R16, PT ;  /* 0x000000101e00720c */ /* 0x000fe20003f26270 */
[----:B------:R-:W-:Y:S01]  /*11370*/  IMAD.MOV.U32 R15, RZ, RZ, -0x1 ;  /* 0xffffffffff0f7424 */ /* 0x000fe200078e00ff */
[----:B------:R-:W-:Y:S01]  /*11380*/  P2R R9, PR, RZ, 0x1 ;  /* 0x00000001ff097803 */ /* 0x000fe20000000000 */
[----:B------:R-:W-:Y:S01]  /*11390*/  IMAD.MOV.U32 R2, RZ, RZ, R14 ;  /* 0x000000ffff027224 */ /* 0x000fe200078e000e */
[----:B------:R-:W-:-:S13]  /*113a0*/  LOP3.LUT P0, RZ, R0, 0x20, RZ, 0xc0, !PT ;  /* 0x0000002000ff7812 */ /* 0x000fda000780c0ff */
[----:B------:R-:W-:Y:S05]  /*113b0*/  WARPSYNC.COLLECTIVE R15, `(.L_x_7393) ;  /* 0x000000000f087348 */ /* 0x000fea0003c00000 */
[----:B------:R0:W1:Y:S02]  /*113c0*/  SHFL.IDX P6, R14, R13, R12, R11 ;  /* 0x0000000c0d0e7389 */ /* 0x00006400000c000b */
[----:B01----:R-:W-:Y:S01]  /*113d0*/  ENDCOLLECTIVE ;  /* 0x000000000000791b */ /* 0x003fe20003800000 */
.L_x_7393:
[----:B------:R-:W-:Y:S02]  /*113e0*/  IMAD.MOV.U32 R13, RZ, RZ, R6 ;  /* 0x000000ffff0d7224 */ /* 0x000fe400078e0006 */
[----:B------:R-:W-:Y:S01]  /*113f0*/  IMAD.MOV.U32 R12, RZ, RZ, 0x1 ;  /* 0x00000001ff0c7424 */ /* 0x000fe200078e00ff */
[----:B------:R-:W-:-:S13]  /*11400*/  LOP3.LUT P6, RZ, R0, 0x80, RZ, 0xc0, !PT ;  /* 0x0000008000ff7812 */ /* 0x000fda00078cc0ff */
[----:B------:R-:W-:-:S05]  /*11410*/  @P6 IADD3 R14, P2, R30, R14, RZ ;  /* 0x0000000e1e0e6210 */ /* 0x000fca0007f5e0ff */
[----:B------:R-:W-:Y:S01]  /*11420*/  @P6 IMAD.X R3, RZ, RZ, R2, P2 ;  /* 0x000000ffff036224 */ /* 0x000fe200010e0602 */
[----:B------:R-:W-:-:S05]  /*11430*/  @P6 MOV R2, R14 ;  /* 0x0000000e00026202 */ /* 0x000fca0000000f00 */
[----:B------:R-:W-:Y:S01]  /*11440*/  @!PT LDS RZ, [RZ] ;  /* 0x00000000fffff984 */ /* 0x000fe20000000800 */
[----:B------:R-:W-:Y:S01]  /*11450*/  @!PT LDS RZ, [RZ] ;  /* 0x00000000fffff984 */ /* 0x000fe20000000800 */
[----:B------:R-:W-:Y:S01]  /*11460*/  @!PT LDS RZ, [RZ] ;  /* 0x00000000fffff984 */ /* 0x000fe20000000800 */
[----:B------:R0:W-:Y:S01]  /*11470*/  @P6 LDGSTS.E.BYPASS.LTC128B.128 [R29+0x18400], desc[UR48][R2.64], !P1 ;  /* 0x18400000021d6fae */ /* 0x0001e2000c901d70 */
[----:B------:R-:W-:-:S13]  /*11480*/  LOP3.LUT P1, RZ, R0, 0x10, RZ, 0xc0, !PT ;  /* 0x0000001000ff7812 */ /* 0x000fda000782c0ff */
[----:B0-----:R-:W-:Y:S05]  /*11490*/  WARPSYNC.COLLECTIVE R15, `(.L_x_7394) ;  /* 0x000000000f087348 */ /* 0x001fea0003c00000 */
[----:B------:R1:W2:Y:S02]  /*114a0*/  SHFL.IDX P6, R14, R13, R12, R11 ;  /* 0x0000000c0d0e7389 */ /* 0x0002a400000c000b */
[----:B012---:R-:W-:Y:S01]  /*114b0*/  ENDCOLLECTIVE ;  /* 0x000000000000791b */ /* 0x007fe20003800000 */
.L_x_7394:
[----:B------:R-:W-:Y:S02]  /*114c0*/  IMAD.MOV.U32 R13, RZ, RZ, R7 ;  /* 0x000000ffff0d7224 */ /* 0x000fe400078e0007 */
[----:B------:R-:W-:-:S07]  /*114d0*/  IMAD.MOV.U32 R10, RZ, RZ, R14 ;  /* 0x000000ffff0a7224 */ /* 0x000fce00078e000e */
[----:B------:R-:W-:Y:S05]  /*114e0*/  WARPSYNC.COLLECTIVE R15, `(.L_x_7395) ;  /* 0x000000000f087348 */ /* 0x000fea0003c00000 */
[----:B------:R0:W1:Y:S02]  /*114f0*/  SHFL.IDX P6, R14, R13, R12, R11 ;  /* 0x0000000c0d0e7389 */ /* 0x00006400000c000b */
[----:B01----:R-:W-:Y:S01]  /*11500*/  ENDCOLLECTIVE ;  /* 0x000000000000791b */ /* 0x003fe20003800000 */
.L_x_7395:
[----:B------:R-:W-:Y:S02]  /*11510*/  IMAD.MOV.U32 R13, RZ, RZ, R6 ;  /* 0x000000ffff0d7224 */ /* 0x000fe400078e0006 */
[----:B------:R-:W-:Y:S01]  /*11520*/  IMAD.MOV.U32 R12, RZ, RZ, 0x2 ;  /* 0x00000002ff0c7424 */ /* 0x000fe200078e00ff */
[C---:B------:R-:W-:Y:S02]  /*11530*/  ISETP.GE.AND P6, PT, R30.reuse, R16, PT ;  /* 0x000000101e00720c */ /* 0x040fe40003fc6270 */
[----:B------:R-:W-:-:S04]  /*11540*/  @P0 IADD3 R2, P2, R30, R14, RZ ;  /* 0x0000000e1e020210 */ /* 0x000fc80007f5e0ff */
[----:B------:R-:W-:-:S07]  /*11550*/  @P0 IADD3.X R3, RZ, R10, RZ, P2, !PT ;  /* 0x0000000aff030210 */ /* 0x000fce00017fe4ff */
[----:B------:R-:W-:Y:S01]  /*11560*/  @!PT LDS RZ, [RZ] ;  /* 0x00000000fffff984 */ /* 0x000fe20000000800 */
[----:B------:R-:W-:Y:S01]  /*11570*/  @!PT LDS RZ, [RZ] ;  /* 0x00000000fffff984 */ /* 0x000fe20000000800 */
[----:B------:R-:W-:Y:S01]  /*11580*/  @!PT LDS RZ, [RZ] ;  /* 0x00000000fffff984 */ /* 0x000fe20000000800 */
[----:B------:R0:W-:Y:S01]  /*11590*/  @P0 LDGSTS.E.BYPASS.LTC128B.128 [R29+0x18c00], desc[UR48][R2.64], !P6 ;  /* 0x18c00000021d0fae */ /* 0x0001e2000f101d70 */
[----:B------:R-:W-:-:S13]  /*115a0*/  ISETP.NE.AND P0, PT, R9, RZ, PT ;  /* 0x000000ff0900720c */ /* 0x000fda0003f05270 */
[----:B0-----:R-:W-:Y:S05]  /*115b0*/  WARPSYNC.COLLECTIVE R15, `(.L_x_7396) ;  /* 0x000000000f087348 */ /* 0x001fea0003c00000 */
[----:B------:R1:W2:Y:S02]  /*115c0*/  SHFL.IDX P6, R14, R13, R12, R11 ;  /* 0x0000000c0d0e7389 */ /* 0x0002a400000c000b */
[----:B012---:R-:W-:Y:S01]  /*115d0*/  ENDCOLLECTIVE ;  /* 0x000000000000791b */ /* 0x007fe20003800000 */
.L_x_7396:
[----:B------:R-:W-:Y:S02]  /*115e0*/  IMAD.MOV.U32 R13, RZ, RZ, R7 ;  /* 0x000000ffff0d7224 */ /* 0x000fe400078e0007 */
[----:B------:R-:W-:-:S07]  /*115f0*/  IMAD.MOV.U32 R9, RZ, RZ, R14 ;  /* 0x000000ffff097224 */ /* 0x000fce00078e000e */
[----:B------:R-:W-:Y:S05]  /*11600*/  WARPSYNC.COLLECTIVE R15, `(.L_x_7397) ;  /* 0x000000000f087348 */ /* 0x000fea0003c00000 */
[----:B------:R0:W1:Y:S02]  /*11610*/  SHFL.IDX P6, R14, R13, R12, R11 ;  /* 0x0000000c0d0e7389 */ /* 0x00006400000c000b */
[----:B01----:R-:W-:Y:S01]  /*11620*/  ENDCOLLECTIVE ;  /* 0x000000000000791b */ /* 0x003fe20003800000 */
.L_x_7397:
[----:B------:R-:W-:Y:S02]  /*11630*/  IMAD.MOV.U32 R13, RZ, RZ, R6 ;  /* 0x000000ffff0d7224 */ /* 0x000fe400078e0006 */
[----:B------:R-:W-:Y:S01]  /*11640*/  IMAD.MOV.U32 R12, RZ, RZ, 0x3 ;  /* 0x00000003ff0c7424 */ /* 0x000fe200078e00ff */
[C---:B------:R-:W-:Y:S02]  /*11650*/  @P1 IADD3 R14, P2, R30.reuse, R14, RZ ;  /* 0x0000000e1e0e1210 */ /* 0x040fe40007f5e0ff */
[----:B------:R-:W-:Y:S02]  /*11660*/  ISETP.GE.AND P6, PT, R30, R16, PT ;  /* 0x000000101e00720c */ /* 0x000fe40003fc6270 */
[----:B------:R-:W-:Y:S01]  /*11670*/  @P1 IADD3.X R9, RZ, R9, RZ, P2, !PT ;  /* 0x00000009ff091210 */ /* 0x000fe200017fe4ff */
[----:B------:R-:W-:-:S04]  /*11680*/  @P1 IMAD.MOV.U32 R2, RZ, RZ, R14 ;  /* 0x000000ffff021224 */ /* 0x000fc800078e000e */
[----:B------:R-:W-:-:S06]  /*11690*/  @P1 IMAD.MOV.U32 R3, RZ, RZ, R9 ;  /* 0x000000ffff031224 */ /* 0x000fcc00078e0009 */
        /* <DEDUP_REMOVED lines=8> */
.L_x_7398:
[----:B------:R-:W-:Y:S01]  /*11720*/  IMAD.MOV.U32 R13, RZ, RZ, R7 ;  /* 0x000000ffff0d7224 */ /* 0x000fe200078e0007 */
[----:B------:R-:W-:-:S07]  /*11730*/  MOV R8, R14 ;  /* 0x0000000e00087202 */ /* 0x000fce0000000f00 */
[----:B------:R-:W-:Y:S05]  /*11740*/  WARPSYNC.COLLECTIVE R15, `(.L_x_7399) ;  /* 0x000000000f087348 */ /* 0x000fea0003c00000 */
[----:B------:R0:W1:Y:S02]  /*11750*/  SHFL.IDX P6, R14, R13, R12, R11 ;  /* 0x0000000c0d0e7389 */ /* 0x00006400000c000b */
[----:B01----:R-:W-:Y:S01]  /*11760*/  ENDCOLLECTIVE ;  /* 0x000000000000791b */ /* 0x003fe20003800000 */
.L_x_7399:
[----:B------:R-:W-:Y:S01]  /*11770*/  MOV R13, R6 ;  /* 0x00000006000d7202 */ /* 0x000fe20000000f00 */
        /* <DEDUP_REMOVED lines=9> */
[----:B------:R0:W-:Y:S01]  /*11810*/  @P5 LDGSTS.E.BYPASS.LTC128B.128 [R29+0x19c00], desc[UR48][R2.64], !P6 ;  /* 0x19c00000021d5fae */ /* 0x0001e2000f101d70 */
[----:B------:R-:W-:-:S13]  /*11820*/  ISETP.GE.AND P5, PT, R30, R16, PT ;  /* 0x000000101e00720c */ /* 0x000fda0003fa6270 */
[----:B0-----:R-:W-:Y:S05]  /*11830*/  WARPSYNC.COLLECTIVE R15, `(.L_x_7400) ;  /* 0x000000000f087348 */ /* 0x001fea0003c00000 */
[----:B------:R1:W2:Y:S02]  /*11840*/  SHFL.IDX P6, R14, R13, R12, R11 ;  /* 0x0000000c0d0e7389 */ /* 0x0002a400000c000b */
[----:B012---:R-:W-:Y:S01]  /*11850*/  ENDCOLLECTIVE ;  /* 0x000000000000791b */ /* 0x007fe20003800000 */
.L_x_7400:
[----:B------:R-:W-:Y:S02]  /*11860*/  IMAD.MOV.U32 R13, RZ, RZ, R7 ;  /* 0x000000ffff0d7224 */ /* 0x000fe400078e0007 */
[----:B------:R-:W-:-:S07]  /*11870*/  IMAD.MOV.U32 R8, RZ, RZ, R14 ;  /* 0x000000ffff087224 */ /* 0x000fce00078e000e */
[----:B------:R-:W-:Y:S05]  /*11880*/  WARPSYNC.COLLECTIVE R15, `(.L_x_7401) ;  /* 0x000000000f087348 */ /* 0x000fea0003c00000 */
[----:B------:R0:W1:Y:S02]  /*11890*/  SHFL.IDX P6, R14, R13, R12, R11 ;  /* 0x0000000c0d0e7389 */ /* 0x00006400000c000b */
[----:B01----:R-:W-:Y:S01]  /*118a0*/  ENDCOLLECTIVE ;  /* 0x000000000000791b */ /* 0x003fe20003800000 */
.L_x_7401:
        /* <DEDUP_REMOVED lines=8> */
.L_x_7402:
[----:B------:R-:W-:-:S05]  /*11930*/  @P4 IMAD.MOV.U32 R3, RZ, RZ, R9 ;  /* 0x000000ffff034224 */ /* 0x000fca00078e0009 */
[----:B------:R-:W-:Y:S01]  /*11940*/  @!PT LDS RZ, [RZ] ;  /* 0x00000000fffff984 */ /* 0x000fe20000000800 */
[----:B------:R-:W-:Y:S01]  /*11950*/  @!PT LDS RZ, [RZ] ;  /* 0x00000000fffff984 */ /* 0x000fe20000000800 */
[----:B------:R-:W-:Y:S01]  /*11960*/  @!PT LDS RZ, [RZ] ;  /* 0x00000000fffff984 */ /* 0x000fe20000000800 */
[----:B------:R0:W-:Y:S01]  /*11970*/  @P4 LDGSTS.E.BYPASS.LTC128B.128 [R29+0x1a400], desc[UR48][R2.64], !P5 ;  /* 0x1a400000021d4fae */ /* 0x0001e2000e901d70 */
[----:B------:R-:W-:Y:S02]  /*11980*/  LOP3.LUT P4, RZ, R0, 0x40, RZ, 0xc0, !PT ;  /* 0x0000004000ff7812 */ /* 0x000fe4000788c0ff */
[----:B------:R-:W-:Y:S01]  /*11990*/  MOV R13, R7 ;  /* 0x00000007000d7202 */ /* 0x000fe20000000f00 */
[----:B------:R-:W-:-:S10]  /*119a0*/  IMAD.MOV.U32 R8, RZ, RZ, R14 ;  /* 0x000000ffff087224 */ /* 0x000fd400078e000e */
[----:B0-----:R-:W-:Y:S05]  /*119b0*/  WARPSYNC.COLLECTIVE R15, `(.L_x_7403) ;  /* 0x000000000f087348 */ /* 0x001fea0003c00000 */
[----:B------:R1:W2:Y:S02]  /*119c0*/  SHFL.IDX P6, R14, R13, R12, R11 ;  /* 0x0000000c0d0e7389 */ /* 0x0002a400000c000b */
[----:B012---:R-:W-:Y:S01]  /*119d0*/  ENDCOLLECTIVE ;  /* 0x000000000000791b */ /* 0x007fe20003800000 */
.L_x_7403:
[----:B------:R-:W-:Y:S01]  /*119e0*/  IMAD.MOV.U32 R13, RZ, RZ, R6 ;  /* 0x000000ffff0d7224 */ /* 0x000fe200078e0006 */
[----:B------:R-:W-:Y:S02]  /*119f0*/  MOV R12, 0x6 ;  /* 0x00000006000c7802 */ /* 0x000fe40000000f00 */
[----:B------:R-:W-:-:S05]  /*11a00*/  @P3 IADD3 R14, P2, R30, R14, RZ ;  /* 0x0000000e1e0e3210 */ /* 0x000fca0007f5e0ff */
[----:B------:R-:W-:-:S08]  /*11a10*/  @P3 IMAD.MOV.U32 R2, RZ, RZ, R14 ;  /* 0x000000ffff023224 */ /* 0x000fd000078e000e */
[----:B------:R-:W-:Y:S05]  /*11a20*/  WARPSYNC.COLLECTIVE R15, `(.L_x_7404) ;  /* 0x000000000f087348 */ /* 0x000fea0003c00000 */
[----:B------:R0:W1:Y:S02]  /*11a30*/  SHFL.IDX P6, R14, R13, R12, R11 ;  /* 0x0000000c0d0e7389 */ /* 0x00006400000c000b */
[----:B01----:R-:W-:Y:S01]  /*11a40*/  ENDCOLLECTIVE ;  /* 0x000000000000791b */ /* 0x003fe20003800000 */
.L_x_7404:
[----:B------:R-:W-:-:S04]  /*11a50*/  @P3 IMAD.X R9, RZ, RZ, R8, P2 ;  /* 0x000000ffff093224 */ /* 0x000fc800010e0608 */
[----:B------:R-:W-:-:S05]  /*11a60*/  @P3 IMAD.MOV.U32 R3, RZ, RZ, R9 ;  /* 0x000000ffff033224 */ /* 0x000fca00078e0009 */
[----:B------:R-:W-:Y:S01]  /*11a70*/  @!PT LDS RZ, [RZ] ;  /* 0x00000000fffff984 */ /* 0x000fe20000000800 */
[----:B------:R-:W-:Y:S01]  /*11a80*/  @!PT LDS RZ, [RZ] ;  /* 0x00000000fffff984 */ /* 0x000fe20000000800 */
[----:B------:R-:W-:Y:S01]  /*11a90*/  @!PT LDS RZ, [RZ] ;  /* 0x00000000fffff984 */ /* 0x000fe20000000800 */
[----:B------:R0:W-:Y:S01]  /*11aa0*/  @P3 LDGSTS.E.BYPASS.LTC128B.128 [R29+0x1ac00], desc[UR48][R2.64], !P5 ;  /* 0x1ac00000021d3fae */ /* 0x0001e2000e901d70 */
[----:B------:R-:W-:Y:S02]  /*11ab0*/  IMAD.MOV.U32 R13, RZ, RZ, R7 ;  /* 0x000000ffff0d7224 */ /* 0x000fe400078e0007 */
[----:B------:R-:W-:-:S07]  /*11ac0*/  IMAD.MOV.U32 R8, RZ, RZ, R14 ;  /* 0x000000ffff087224 */ /* 0x000fce00078e000e */
[----:B0-----:R-:W-:Y:S05]  /*11ad0*/  WARPSYNC.COLLECTIVE R15, `(.L_x_7405) ;  /* 0x000000000f087348 */ /* 0x001fea0003c00000 */
[----:B------:R1:W2:Y:S02]  /*11ae0*/  SHFL.IDX P6, R14, R13, R12, R11 ;  /* 0x0000000c0d0e7389 */ /* 0x0002a400000c000b */
[----:B012---:R-:W-:Y:S01]  /*11af0*/  ENDCOLLECTIVE ;  /* 0x000000000000791b */ /* 0x007fe20003800000 */
.L_x_7405:
[----:B------:R-:W-:Y:S02]  /*11b00*/  IMAD.MOV.U32 R13, RZ, RZ, R6 ;  /* 0x000000ffff0d7224 */ /* 0x000fe400078e0006 */
[----:B------:R-:W-:Y:S01]  /*11b10*/  IMAD.MOV.U32 R12, RZ, RZ, 0x7 ;  /* 0x00000007ff0c7424 */ /* 0x000fe200078e00ff */
[----:B------:R-:W-:-:S05]  /*11b20*/  @P4 IADD3 R14, P2, R30, R14, RZ ;  /* 0x0000000e1e0e4210 */ /* 0x000fca0007f5e0ff */
[----:B------:R-:W-:-:S08]  /*11b30*/  @P4 IMAD.MOV.U32 R2, RZ, RZ, R14 ;  /* 0x000000ffff024224 */ /* 0x000fd000078e000e */
[----:B------:R-:W-:Y:S05]  /*11b40*/  WARPSYNC.COLLECTIVE R15, `(.L_x_7406) ;  /* 0x000000000f087348 */ /* 0x000fea0003c00000 */
[----:B------:R0:W1:Y:S02]  /*11b50*/  SHFL.IDX P6, R14, R13, R12, R11 ;  /* 0x0000000c0d0e7389 */ /* 0x00006400000c000b */
[----:B01----:R-:W-:Y:S01]  /*11b60*/  ENDCOLLECTIVE ;  /* 0x000000000000791b */ /* 0x003fe20003800000 */
.L_x_7406:
[----:B------:R-:W-:-:S05]  /*11b70*/  @P4 IMAD.X R9, RZ, RZ, R8, P2 ;  /* 0x000000ffff094224 */ /* 0x000fca00010e0608 */
[----:B------:R-:W-:-:S05]  /*11b80*/  @P4 MOV R3, R9 ;  /* 0x0000000900034202 */ /* 0x000fca0000000f00 */
        /* <DEDUP_REMOVED lines=9> */
.L_x_7407:
[----:B------:R-:W-:Y:S02]  /*11c20*/  IMAD.MOV.U32 R13, RZ, RZ, R4 ;  /* 0x000000ffff0d7224 */ /* 0x000fe400078e0004 */
[----:B------:R-:W-:Y:S01]  /*11c30*/  IMAD.MOV.U32 R12, RZ, RZ, RZ ;  /* 0x000000ffff0c7224 */ /* 0x000fe200078e00ff */
[----:B------:R-:W-:-:S13]  /*11c40*/  @P0 IADD3 R9, P2, R30, R14, RZ ;  /* 0x0000000e1e090210 */ /* 0x000fda0007f5e0ff */
[----:B------:R-:W-:Y:S05]  /*11c50*/  WARPSYNC.COLLECTIVE R15, `(.L_x_7408) ;  /* 0x000000000f087348 */ /* 0x000fea0003c00000 */
[----:B------:R0:W1:Y:S02]  /*11c60*/  SHFL.IDX P6, R14, R13, R12, R11 ;  /* 0x0000000c0d0e7389 */ /* 0x00006400000c000b */
[----:B01----:R-:W-:Y:S01]  /*11c70*/  ENDCOLLECTIVE ;  /* 0x000000000000791b */ /* 0x003fe20003800000 */
.L_x_7408:
[----:B------:R-:W-:Y:S01]  /*11c80*/  @P0 IADD3.X R10, RZ, R8, RZ, P2, !PT ;  /* 0x00000008ff0a0210 */ /* 0x000fe200017fe4ff */
[----:B------:R-:W-:-:S04]  /*11c90*/  @P0 IMAD.MOV.U32 R2, RZ, RZ, R9 ;  /* 0x000000ffff020224 */ /* 0x000fc800078e0009 */
[----:B------:R-:W-:-:S05]  /*11ca0*/  @P0 IMAD.MOV.U32 R3, RZ, RZ, R10 ;  /* 0x000000ffff030224 */ /* 0x000fca00078e000a */
[----:B------:R-:W-:Y:S01]  /*11cb0*/  @!PT LDS RZ, [RZ] ;  /* 0x00000000fffff984 */ /* 0x000fe20000000800 */
[----:B------:R-:W-:Y:S01]  /*11cc0*/  @!PT LDS RZ, [RZ] ;  /* 0x00000000fffff984 */ /* 0x000fe20000000800 */
[----:B------:R-:W-:Y:S01]  /*11cd0*/  @!PT LDS RZ, [RZ] ;  /* 0x00000000fffff984 */ /* 0x000fe20000000800 */
[----:B------:R0:W-:Y:S01]  /*11ce0*/  @P0 LDGSTS.E.BYPASS.LTC128B.128 [R29+0x1bc00], desc[UR48][R2.64], !P5 ;  /* 0x1bc00000021d0fae */ /* 0x0001e2000e901d70 */
[----:B------:R-:W-:Y:S01]  /*11cf0*/  IMAD.MOV.U32 R13, RZ, RZ, R5 ;  /* 0x000000ffff0d7224 */ /* 0x000fe200078e0005 */
[----:B------:R-:W-:-:S07]  /*11d00*/  MOV R8, R14 ;  /* 0x0000000e00087202 */ /* 0x000fce0000000f00 */
[----:B0-----:R-:W-:Y:S05]  /*11d10*/  WARPSYNC.COLLECTIVE R15, `(.L_x_7409) ;  /* 0x000000000f087348 */ /* 0x001fea0003c00000 */
[----:B------:R1:W2:Y:S02]  /*11d20*/  SHFL.IDX P6, R14, R13, R12, R11 ;  /* 0x0000000c0d0e7389 */ /* 0x0002a400000c000b */
[----:B012---:R-:W-:Y:S01]  /*11d30*/  ENDCOLLECTIVE ;  /* 0x000000000000791b */ /* 0x007fe20003800000 */
.L_x_7409:
[----:B------:R-:W-:Y:S01]  /*11d40*/  MOV R13, R4 ;  /* 0x00000004000d7202 */ /* 0x000fe20000000f00 */
[----:B------:R-:W-:Y:S01]  /*11d50*/  IMAD.MOV.U32 R12, RZ, RZ, 0x1 ;  /* 0x00000001ff0c7424 */ /* 0x000fe200078e00ff */
[----:B------:R-:W-:-:S05]  /*11d60*/  @P1 IADD3 R14, P0, R30, R14, RZ ;  /* 0x0000000e1e0e1210 */ /* 0x000fca0007f1e0ff */
[----:B------:R-:W-:-:S08]  /*11d70*/  @P1 IMAD.MOV.U32 R2, RZ, RZ, R14 ;  /* 0x000000ffff021224 */ /* 0x000fd000078e000e */
[----:B------:R-:W-:Y:S05]  /*11d80*/  WARPSYNC.COLLECTIVE R15, `(.L_x_7410) ;  /* 0x000000000f087348 */ /* 0x000fea0003c00000 */
[----:B------:R0:W1:Y:S02]  /*11d90*/  SHFL.IDX P6, R14, R13, R12, R11 ;  /* 0x0000000c0d0e7389 */ /* 0x00006400000c000b */
[----:B01----:R-:W-:Y:S01]  /*11da0*/  ENDCOLLECTIVE ;  /* 0x000000000000791b */ /* 0x003fe20003800000 */
.L_x_7410:
        /* <DEDUP_REMOVED lines=11> */
.L_x_7411:
[----:B------:R-:W-:Y:S05]  /*11e60*/  BRA `(.L_x_7412) ;  /* 0xffffffb400a87947 */ /* 0x000fea000383ffff */
.L_x_7326:
[----:B------:R-:W-:Y:S01]  /*11e70*/  IMAD.MOV.U32 R13, RZ, RZ, R4 ;  /* 0x000000ffff0d7224 */ /* 0x000fe200078e0004 */
[----:B------:R-:W-:Y:S01]  /*11e80*/  MOV R12, RZ ;  /* 0x000000ff000c7202 */ /* 0x000fe20000000f00 */
[----:B------:R-:W-:Y:S02]  /*11e90*/  IMAD.MOV.U32 R11, RZ, RZ, 0x181f ;  /* 0x0000181fff0b7424 */ /* 0x000fe400078e00ff */
[----:B------:R-:W-:-:S07]  /*11ea0*/  IMAD.MOV.U32 R15, RZ, RZ, -0x1 ;  /* 0xffffffffff0f7424 */ /* 0x000fce00078e00ff */
[----:B01----:R-:W-:Y:S05]  /*11eb0*/  WARPSYNC.COLLECTIVE R15, `(.L_x_7413) ;  /* 0x000000000f087348 */ /* 0x003fea0003c00000 */
[----:B------:R2:W3:Y:S02]  /*11ec0*/  SHFL.IDX P6, R14, R13, R12, R11 ;  /* 0x0000000c0d0e7389 */ /* 0x0004e400000c000b */
[----:B0123--:R-:W-:Y:S01]  /*11ed0*/  ENDCOLLECTIVE ;  /* 0x000000000000791b */ /* 0x00ffe20003800000 */
.L_x_7413:
[----:B------:R-:W-:Y:S02]  /*11ee0*/  IMAD.MOV.U32 R13, RZ, RZ, R0 ;  /* 0x000000ffff0d7224 */ /* 0x000fe400078e0000 */
[----:B------:R-:W-:-:S07]  /*11ef0*/  IMAD.MOV.U32 R2, RZ, RZ, R14 ;  /* 0x000000ffff027224 */ /* 0x000fce00078e000e */
[----:B------:R-:W-:Y:S05]  /*11f00*/  WARPSYNC.COLLECTIVE R15, `(.L_x_7414) ;  /* 0x000000000f087348 */ /* 0x000fea0003c00000 */
[----:B------:R0:W1:Y:S02]  /*11f10*/  SHFL.IDX P6, R14, R13, R12, R11 ;  /* 0x0000000c0d0e7389 */ /* 0x00006400000c000b */
[----:B01----:R-:W-:Y:S01]  /*11f20*/  ENDCOLLECTIVE ;  /* 0x000000000000791b */ /* 0x003fe20003800000 */
.L_x_7414:
[----:B------:R-:W-:Y:S02]  /*11f30*/  ULDC UR4, c[0x0][0x288] ;  /* 0x0000a20000047ab9 */ /* 0x000fe40000000800 */
[----:B------:R-:W-:Y:S01]  /*11f40*/  IMAD R5, R6, UR4, RZ ;  /* 0x0000000406057c24 */ /* 0x000fe2000f8e02ff */
[----:B------:R-:W-:-:S04]  /*11f50*/  LEA R6, R26, R24, 0x7 ;  /* 0x000000181a067211 */ /* 0x000fc800078e38ff */
[C---:B------:R-:W-:Y:S01]  /*11f60*/  ISETP.GE.AND P1, PT, R6.reuse, R5, PT ;  /* 0x000000050600720c */ /* 0x040fe20003f26270 */
[----:B------:R-:W-:Y:S01]  /*11f70*/  VIADD R8, R6, 0x10 ;  /* 0x0000001006087836 */ /* 0x000fe20000000000 */
[----:B------:R-:W-:Y:S01]  /*11f80*/  MOV R13, R4 ;  /* 0x00000004000d7202 */ /* 0x000fe20000000f00 */
[----:B------:R-:W-:-:S10]  /*11f90*/  IMAD.MOV.U32 R12, RZ, RZ, 0x1 ;  /* 0x00000001ff0c7424 */ /* 0x000fd400078e00ff */
[----:B------:R-:W-:-:S05]  /*11fa0*/  @!P1 IADD3 R14, P2, R30, R14, RZ ;  /* 0x0000000e1e0e9210 */ /* 0x000fca0007f5e0ff */
[----:B------:R-:W-:Y:S02]  /*11fb0*/  @!P1 IMAD.X R17, RZ, RZ, R2, P2 ;  /* 0x000000ffff119224 */ /* 0x000fe400010e0602 */
[----:B------:R-:W-:-:S07]  /*11fc0*/  @!P1 IMAD.MOV.U32 R2, RZ, RZ, R14 ;  /* 0x000000ffff029224 */ /* 0x000fce00078e000e */
[----:B------:R-:W-:Y:S05]  /*11fd0*/  WARPSYNC.COLLECTIVE R15, `(.L_x_7415) ;  /* 0x000000000f087348 */ /* 0x000fea0003c00000 */
[----:B------:R0:W1:Y:S02]  /*11fe0*/  SHFL.IDX P6, R14, R13, R12, R11 ;  /* 0x0000000c0d0e7389 */ /* 0x00006400000c000b */
[----:B01----:R-:W-:Y:S01]  /*11ff0*/  ENDCOLLECTIVE ;  /* 0x000000000000791b */ /* 0x003fe20003800000 */
.L_x_7415:
[----:B------:R-:W-:-:S05]  /*12000*/  @!P1 IMAD.MOV.U32 R3, RZ, RZ, R17 ;  /* 0x000000ffff039224 */ /* 0x000fca00078e0011 */
[----:B------:R-:W-:Y:S01]  /*12010*/  @!PT LDS RZ, [RZ] ;  /* 0x00000000fffff984 */ /* 0x000fe20000000800 */
[----:B------:R-:W-:Y:S01]  /*12020*/  @!PT LDS RZ, [RZ] ;  /* 0x00000000fffff984 */ /* 0x000fe20000000800 */
[----:B------:R-:W-:Y:S01]  /*12030*/  @!PT LDS RZ, [RZ] ;  /* 0x00000000fffff984 */ /* 0x000fe20000000800 */
        /* <DEDUP_REMOVED lines=8> */
.L_x_7416:
[----:B------:R-:W-:Y:S01]  /*120c0*/  IMAD.MOV.U32 R13, RZ, RZ, R4 ;  /* 0x000000ffff0d7224 */ /* 0x000fe200078e0004 */
[----:B------:R-:W-:Y:S01]  /*120d0*/  MOV R12, 0x2 ;  /* 0x00000002000c7802 */ /* 0x000fe20000000f00 */
[----:B------:R-:W-:-:S07]  /*120e0*/  IMAD.MOV.U32 R3, RZ, RZ, R14 ;  /* 0x000000ffff037224 */ /* 0x000fce00078e000e */
[----:B------:R-:W-:Y:S05]  /*120f0*/  WARPSYNC.COLLECTIVE R15, `(.L_x_7417) ;  /* 0x000000000f087348 */ /* 0x000fea0003c00000 */
[----:B------:R0:W1:Y:S02]  /*12100*/  SHFL.IDX P6, R14, R13, R12, R11 ;  /* 0x0000000c0d0e7389 */ /* 0x00006400000c000b */
[----:B01----:R-:W-:Y:S01]  /*12110*/  ENDCOLLECTIVE ;  /* 0x000000000000791b */ /* 0x003fe20003800000 */
.L_x_7417:
[----:B------:R-:W-:-:S04]  /*12120*/  @!P1 IADD3 R9, P3, R30, R3, RZ ;  /* 0x000000031e099210 */ /* 0x000fc80007f7e0ff */
[----:B------:R-:W-:Y:S01]  /*12130*/  @!P1 IADD3.X R10, RZ, R7, RZ, P3, !PT ;  /* 0x00000007ff0a9210 */ /* 0x000fe20001ffe4ff */
[----:B------:R-:W-:-:S04]  /*12140*/  @!P1 IMAD.MOV.U32 R2, RZ, RZ, R9 ;  /* 0x000000ffff029224 */ /* 0x000fc800078e0009 */
[----:B------:R-:W-:Y:S02]  /*12150*/  @!P1 IMAD.MOV.U32 R3, RZ, RZ, R10 ;  /* 0x000000ffff039224 */ /* 0x000fe400078e000a */
[----:B------:R-:W-:-:S03]  /*12160*/  IMAD.MOV.U32 R13, RZ, RZ, R0 ;  /* 0x000000ffff0d7224 */ /* 0x000fc600078e0000 */
[----:B------:R-:W-:Y:S01]  /*12170*/  @!PT LDS RZ, [RZ] ;  /* 0x00000000fffff984 */ /* 0x000fe20000000800 */
[----:B------:R-:W-:Y:S01]  /*12180*/  @!PT LDS RZ, [RZ] ;  /* 0x00000000fffff984 */ /* 0x000fe20000000800 */
[----:B------:R-:W-:Y:S01]  /*12190*/  @!PT LDS RZ, [RZ] ;  /* 0x00000000fffff984 */ /* 0x000fe20000000800 */
[----:B------:R0:W-:Y:S01]  /*121a0*/  @!P1 LDGSTS.E.BYPASS.LTC128B.128 [R29+0x14c00], desc[UR48][R2.64], !P0 ;  /* 0x14c00000021d9fae */ /* 0x0001e2000c101d70 */
[----:B------:R-:W-:Y:S01]  /*121b0*/  ISETP.GE.AND P1, PT, R8, R5, PT ;  /* 0x000000050800720c */ /* 0x000fe20003f26270 */
[----:B------:R-:W-:-:S12]  /*121c0*/  IMAD.MOV.U32 R8, RZ, RZ, R14 ;  /* 0x000000ffff087224 */ /* 0x000fd800078e000e */
[----:B0-----:R-:W-:Y:S05]  /*121d0*/  WARPSYNC.COLLECTIVE R15, `(.L_x_7418) ;  /* 0x000000000f087348 */ /* 0x001fea0003c00000 */
[----:B------:R1:W2:Y:S02]  /*121e0*/  SHFL.IDX P6, R14, R13, R12, R11 ;  /* 0x0000000c0d0e7389 */ /* 0x0002a400000c000b */
[----:B012---:R-:W-:Y:S01]  /*121f0*/  ENDCOLLECTIVE ;  /* 0x000000000000791b */ /* 0x007fe20003800000 */
.L_x_7418:
[----:B------:R-:W-:Y:S02]  /*12200*/  IMAD.MOV.U32 R13, RZ, RZ, R4 ;  /* 0x000000ffff0d7224 */ /* 0x000fe400078e0004 */
[----:B------:R-:W-:Y:S01]  /*12210*/  IMAD.MOV.U32 R12, RZ, RZ, 0x3 ;  /* 0x00000003ff0c7424 */ /* 0x000fe200078e00ff */
[----:B------:R-:W-:-:S05]  /*12220*/  @!P1 IADD3 R14, P2, R30, R14, RZ ;  /* 0x0000000e1e0e9210 */ /* 0x000fca0007f5e0ff */
[----:B------:R-:W-:-:S08]  /*12230*/  @!P1 IMAD.MOV.U32 R2, RZ, RZ, R14 ;  /* 0x000000ffff029224 */ /* 0x000fd000078e000e */
[----:B------:R-:W-:Y:S05]  /*12240*/  WARPSYNC.COLLECTIVE R15, `(.L_x_7419) ;  /* 0x000000000f087348 */ /* 0x000fea0003c00000 */
[----:B------:R0:W1:Y:S02]  /*12250*/  SHFL.IDX P6, R14, R13, R12, R11 ;  /* 0x0000000c0d0e7389 */ /* 0x00006400000c000b */
[----:B01----:R-:W-:Y:S01]  /*12260*/  ENDCOLLECTIVE ;  /* 0x000000000000791b */ /* 0x003fe20003800000 */
.L_x_7419:
[----:B------:R-:W-:Y:S01]  /*12270*/  @!P1 IMAD.X R3, RZ, RZ, R8, P2 ;  /* 0x000000ffff039224 */ /* 0x000fe200010e0608 */
[----:B------:R-:W-:-:S04]  /*12280*/  IADD3 R8, R6, 0x30, RZ ;  /* 0x0000003006087810 */ /* 0x000fc80007ffe0ff */
[----:B------:R-:W-:Y:S01]  /*12290*/  ISETP.GE.AND P2, PT, R8, R5, PT ;  /* 0x000000050800720c */ /* 0x000fe20003f46270 */
[----:B------:R-:W-:Y:S01]  /*122a0*/  @!PT LDS RZ, [RZ] ;  /* 0x00000000fffff984 */ /* 0x000fe20000000800 */
[----:B------:R-:W-:Y:S01]  /*122b0*/  @!PT LDS RZ, [RZ] ;  /* 0x00000000fffff984 */ /* 0x000fe20000000800 */
[----:B------:R-:W-:Y:S01]  /*122c0*/  @!PT LDS RZ, [RZ] ;  /* 0x00000000fffff984 */ /* 0x000fe20000000800 */
[----:B------:R0:W-:Y:S01]  /*122d0*/  @!P1 LDGSTS.E.BYPASS.LTC128B.128 [R29+0x15400], desc[UR48][R2.64], !P0 ;  /* 0x15400000021d9fae */ /* 0x0001e2000c101d70 */
[----:B------:R-:W-:Y:S01]  /*122e0*/  VIADD R8, R6, 0x40 ;  /* 0x0000004006087836 */ /* 0x000fe20000000000 */
[----:B------:R-:W-:Y:S01]  /*122f0*/  MOV R13, R0 ;  /* 0x00000000000d7202 */ /* 0x000fe20000000f00 */
[----:B------:R-:W-:-:S09]  /*12300*/  IMAD.MOV.U32 R7, RZ, RZ, R14 ;  /* 0x000000ffff077224 */ /* 0x000fd200078e000e */
[----:B0-----:R-:W-:Y:S05]  /*12310*/  WARPSYNC.COLLECTIVE R15, `(.L_x_7420) ;  /* 0x000000000f087348 */ /* 0x001fea0003c00000 */
[----:B------:R1:W2:Y:S02]  /*12320*/  SHFL.IDX P6, R14, R13, R12, R11 ;  /* 0x0000000c0d0e7389 */ /* 0x0002a400000c000b */
[----:B012---:R-:W-:Y:S01]  /*12330*/  ENDCOLLECTIVE ;  /* 0x000000000000791b */ /* 0x007fe20003800000 */
.L_x_7420:
[----:B------:R-:W-:Y:S01]  /*12340*/  MOV R13, R4 ;  /* 0x00000004000d7202 */ /* 0x000fe20000000f00 */
[----:B------:R-:W-:Y:S02]  /*12350*/  IMAD.MOV.U32 R12, RZ, RZ, 0x4 ;  /* 0x00000004ff0c7424 */ /* 0x000fe400078e00ff */
[----:B------:R-:W-:-:S07]  /*12360*/  IMAD.MOV.U32 R9, RZ, RZ, R14 ;  /* 0x000000ffff097224 */ /* 0x000fce00078e000e */
[----:B------:R-:W-:Y:S05]  /*12370*/  WARPSYNC.COLLECTIVE R15, `(.L_x_7421) ;  /* 0x000000000f087348 */ /* 0x000fea0003c00000 */
[----:B------:R0:W1:Y:S02]  /*12380*/  SHFL.IDX P6, R14, R13, R12, R11 ;  /* 0x0000000c0d0e7389 */ /* 0x00006400000c000b */
[----:B01----:R-:W-:Y:S01]  /*12390*/  ENDCOLLECTIVE ;  /* 0x000000000000791b */ /* 0x003fe20003800000 */
.L_x_7421:
[----:B------:R-:W-:-:S05]  /*123a0*/  @!P2 IADD3 R2, P1, R30, R9, RZ ;  /* 0x000000091e02a210 */ /* 0x000fca0007f3e0ff */
[----:B------:R-:W-:Y:S01]  /*123b0*/  @!P2 IMAD.X R3, RZ, RZ, R7, P1 ;  /* 0x000000ffff03a224 */ /* 0x000fe200008e0607 */
[----:B------:R-:W-:-:S04]  /*123c0*/  ISETP.GE.AND P1, PT, R8, R5, PT ;  /* 0x000000050800720c */ /* 0x000fc80003f26270 */
[----:B------:R-:W-:Y:S01]  /*123d0*/  @!PT LDS RZ, [RZ] ;  /* 0x00000000fffff984 */ /* 0x000fe20000000800 */
[----:B------:R-:W-:Y:S01]  /*123e0*/  @!PT LDS RZ, [RZ] ;  /* 0x00000000fffff984 */ /* 0x000fe20000000800 */
[----:B------:R-:W-:Y:S01]  /*123f0*/  @!PT LDS RZ, [RZ] ;  /* 0x00000000fffff984 */ /* 0x000fe20000000800 */
[----:B------:R0:W-:Y:S01]  /*12400*/  @!P2 LDGSTS.E.BYPASS.LTC128B.128 [R29+0x15c00], desc[UR48][R2.64], !P0 ;  /* 0x15c00000021dafae */ /* 0x0001e2000c101d70 */
[----:B------:R-:W-:Y:S02]  /*12410*/  IMAD.MOV.U32 R13, RZ, RZ, R0 ;  /* 0x000000ffff0d7224 */ /* 0x000fe400078e0000 */
[----:B------:R-:W-:-:S07]  /*12420*/  IMAD.MOV.U32 R8, RZ, RZ, R14 ;  /* 0x000000ffff087224 */ /* 0x000fce00078e000e */
[----:B0-----:R-:W-:Y:S05]  /*12430*/  WARPSYNC.COLLECTIVE R15, `(.L_x_7422) ;  /* 0x000000000f087348 */ /* 0x001fea0003c00000 */
[----:B------:R1:W2:Y:S02]  /*12440*/  SHFL.IDX P6, R14, R13, R12, R11 ;  /* 0x0000000c0d0e7389 */ /* 0x0002a400000c000b */
[----:B012---:R-:W-:Y:S01]  /*12450*/  ENDCOLLECTIVE ;  /* 0x000000000000791b */ /* 0x007fe20003800000 */
.L_x_7422:
[----:B------:R-:W-:Y:S02]  /*12460*/  IMAD.MOV.U32 R13, RZ, RZ, R4 ;  /* 0x000000ffff0d7224 */ /* 0x000fe400078e0004 */
[----:B------:R-:W-:Y:S01]  /*12470*/  IMAD.MOV.U32 R12, RZ, RZ, 0x5 ;  /* 0x00000005ff0c7424 */ /* 0x000fe200078e00ff */
[----:B------:R-:W-:-:S13]  /*12480*/  @!P1 IADD3 R2, P2, R30, R14, RZ ;  /* 0x0000000e1e029210 */ /* 0x000fda0007f5e0ff */
[----:B------:R-:W-:Y:S05]  /*12490*/  WARPSYNC.COLLECTIVE R15, `(.L_x_7423) ;  /* 0x000000000f087348 */ /* 0x000fea0003c00000 */
[----:B------:R0:W1:Y:S02]  /*124a0*/  SHFL.IDX P6, R14, R13, R12, R11 ;  /* 0x0000000c0d0e7389 */ /* 0x00006400000c000b */
[----:B01----:R-:W-:Y:S01]  /*124b0*/  ENDCOLLECTIVE ;  /* 0x000000000000791b */ /* 0x003fe20003800000 */
.L_x_7423:
[----:B------:R-:W-:Y:S01]  /*124c0*/  @!P1 IADD3.X R3, RZ, R8, RZ, P2, !PT ;  /* 0x00000008ff039210 */ /* 0x000fe200017fe4ff */
[----:B------:R-:W-:-:S04]  /*124d0*/  VIADD R8, R6, 0x50 ;  /* 0x0000005006087836 */ /* 0x000fc80000000000 */
[----:B------:R-:W-:Y:S01]  /*124e0*/  @!PT LDS RZ, [RZ] ;  /* 0x00000000fffff984 */ /* 0x000fe20000000800 */
[----:B------:R-:W-:Y:S01]  /*124f0*/  @!PT LDS RZ, [RZ] ;  /* 0x00000000fffff984 */ /* 0x000fe20000000800 */
[----:B------:R-:W-:Y:S01]  /*12500*/  @!PT LDS RZ, [RZ] ;  /* 0x00000000fffff984 */ /* 0x000fe20000000800 */
[----:B------:R0:W-:Y:S01]  /*12510*/  @!P1 LDGSTS.E.BYPASS.LTC128B.128 [R29+0x16400], desc[UR48][R2.64], !P0 ;  /* 0x16400000021d9fae */ /* 0x0001e2000c101d70 */
[----:B------:R-:W-:Y:S01]  /*12520*/  ISETP.GE.AND P2, PT, R8, R5, PT ;  /* 0x000000050800720c */ /* 0x000fe20003f46270 */
[----:B------:R-:W-:Y:S01]  /*12530*/  IMAD.MOV.U32 R13, RZ, RZ, R0 ;  /* 0x000000ffff0d7224 */ /* 0x000fe200078e0000 */
[----:B------:R-:W-:-:S11]  /*12540*/  MOV R7, R14 ;  /* 0x0000000e00077202 */ /* 0x000fd60000000f00 */
[----:B0-----:R-:W-:Y:S05]  /*12550*/  WARPSYNC.COLLECTIVE R15, `(.L_x_7424) ;  /* 0x000000000f087348 */ /* 0x001fea0003c00000 */
[----:B------:R1:W2:Y:S02]  /*12560*/  SHFL.IDX P6, R14, R13, R12, R11 ;  /* 0x0000000c0d0e7389 */ /* 0x0002a400000c000b */
[----:B012---:R-:W-:Y:S01]  /*12570*/  ENDCOLLECTIVE ;  /* 0x000000000000791b */ /* 0x007fe20003800000 */
.L_x_7424:
[----:B------:R-:W-:Y:S01]  /*12580*/  MOV R13, R4 ;  /* 0x00000004000d7202 */ /* 0x000fe20000000f00 */
[----:B------:R-:W-:Y:S02]  /*12590*/  IMAD.MOV.U32 R12, RZ, RZ, 0x6 ;  /* 0x00000006ff0c7424 */ /* 0x000fe400078e00ff */
[----:B------:R-:W-:-:S07]  /*125a0*/  IMAD.MOV.U32 R9, RZ, RZ, R14 ;  /* 0x000000ffff097224 */ /* 0x000fce00078e000e */
[----:B------:R-:W-:Y:S05]  /*125b0*/  WARPSYNC.COLLECTIVE R15, `(.L_x_7425) ;  /* 0x000000000f087348 */ /* 0x000fea0003c00000 */
[----:B------:R0:W1:Y:S02]  /*125c0*/  SHFL.IDX P6, R14, R13, R12, R11 ;  /* 0x0000000c0d0e7389 */ /* 0x00006400000c000b */
[----:B01----:R-:W-:Y:S01]  /*125d0*/  ENDCOLLECTIVE ;  /* 0x000000000000791b */ /* 0x003fe20003800000 */
.L_x_7425:
[----:B------:R-:W-:-:S05]  /*125e0*/  @!P2 IADD3 R2, P1, R30, R9, RZ ;  /* 0x000000091e02a210 */ /* 0x000fca0007f3e0ff */
[----:B------:R-:W-:-:S05]  /*125f0*/  @!P2 IMAD.X R3, RZ, RZ, R7, P1 ;  /* 0x000000ffff03a224 */ /* 0x000fca00008e0607 */
[----:B------:R-:W-:Y:S01]  /*12600*/  @!PT LDS RZ, [RZ] ;  /* 0x00000000fffff984 */ /* 0x000fe20000000800 */
[----:B------:R-:W-:Y:S01]  /*12610*/  @!PT LDS RZ, [RZ] ;  /* 0x00000000fffff984 */ /* 0x000fe20000000800 */
[----:B------:R-:W-:Y:S01]  /*12620*/  @!PT LDS RZ, [RZ] ;  /* 0x00000000fffff984 */ /* 0x000fe20000000800 */
[----:B------:R0:W-:Y:S01]  /*12630*/  @!P2 LDGSTS.E.BYPASS.LTC128B.128 [R29+0x16c00], desc[UR48][R2.64], !P0 ;  /* 0x16c00000021dafae */ /* 0x0001e2000c101d70 */
[----:B------:R-:W-:Y:S02]  /*12640*/  IMAD.MOV.U32 R13, RZ, RZ, R0 ;  /* 0x000000ffff0d7224 */ /* 0x000fe400078e0000 */
[----:B------:R-:W-:Y:S01]  /*12650*/  IMAD.MOV.U32 R8, RZ, RZ, R14 ;  /* 0x000000ffff087224 */ /* 0x000fe200078e000e */
[----:B0-----:R-:W-:-:S07]  /*12660*/  IADD3 R2, R6, 0x60, RZ ;  /* 0x0000006006027810 */ /* 0x001fce0007ffe0ff */
[----:B------:R-:W-:Y:S05]  /*12670*/  WARPSYNC.COLLECTIVE R15, `(.L_x_7426) ;  /* 0x000000000f087348 */ /* 0x000fea0003c00000 */
[----:B------:R0:W1:Y:S02]  /*12680*/  SHFL.IDX P6, R14, R13, R12, R11 ;  /* 0x0000000c0d0e7389 */ /* 0x00006400000c000b */
[----:B01----:R-:W-:Y:S01]  /*12690*/  ENDCOLLECTIVE ;  /* 0x000000000000791b */ /* 0x003fe20003800000 */
.L_x_7426:
[----:B------:R-:W-:Y:S02]  /*126a0*/  ISETP.GE.AND P1, PT, R2, R5, PT ;  /* 0x000000050200720c */ /* 0x000fe40003f26270 */
[----:B------:R-:W-:Y:S01]  /*126b0*/  MOV R13, R4 ;  /* 0x00000004000d7202 */ /* 0x000fe20000000f00 */
[----:B------:R-:W-:-:S10]  /*126c0*/  IMAD.MOV.U32 R12, RZ, RZ, 0x7 ;  /* 0x00000007ff0c7424 */ /* 0x000fd400078e00ff */
[----:B------:R-:W-:-:S05]  /*126d0*/  @!P1 IADD3 R14, P2, R30, R14, RZ ;  /* 0x0000000e1e0e9210 */ /* 0x000fca0007f5e0ff */
[----:B------:R-:W-:-:S08]  /*126e0*/  @!P1 IMAD.MOV.U32 R2, RZ, RZ, R14 ;  /* 0x000000ffff029224 */ /* 0x000fd000078e000e */
[----:B------:R-:W-:Y:S05]  /*126f0*/  WARPSYNC.COLLECTIVE R15, `(.L_x_7427) ;  /* 0x000000000f087348 */ /* 0x000fea0003c00000 */
[----:B------:R0:W1:Y:S02]  /*12700*/  SHFL.IDX P6, R14, R13, R12, R11 ;  /* 0x0000000c0d0e7389 */ /* 0x00006400000c000b */
[----:B01----:R-:W-:Y:S01]  /*12710*/  ENDCOLLECTIVE ;  /* 0x000000000000791b */ /* 0x003fe20003800000 */
.L_x_7427:
[----:B------:R-:W-:-:S04]  /*12720*/  @!P1 IMAD.X R7, RZ, RZ, R8, P2 ;  /* 0x000000ffff079224 */ /* 0x000fc800010e0608 */
[----:B------:R-:W-:-:S05]  /*12730*/  @!P1 IMAD.MOV.U32 R3, RZ, RZ, R7 ;  /* 0x000000ffff039224 */ /* 0x000fca00078e0007 */
        /* <DEDUP_REMOVED lines=9> */
.L_x_7428:
[----:B------:R-:W-:Y:S05]  /*127d0*/  BRA `(.L_x_7429) ;  /* 0xffffffb4008c7947 */ /* 0x000fea000383ffff */
.L_x_7327:
[----:B0-----:R0:W2:Y:S02]  /*127e0*/  SYNCS.PHASECHK.TRANS64.TRYWAIT P0, [R25+URZ+0x22820], R0 ;  /* 0x02282000190075a7 */ /* 0x0010a4000800017f */
[----:B--2---:R-:W-:Y:S05]  /*127f0*/  @!P0 NANOSLEEP.SYNCS 0x989680 ;  /* 0x009896800000895d */ /* 0x004fea0003900000 */
[----:B------:R-:W2:Y:S02]  /*12800*/  @!P0 SYNCS.PHASECHK.TRANS64 P0, [R25+URZ+0x22820], R0 ;  /* 0x02282000190085a7 */ /* 0x000ea4000800007f */
[----:B--2---:R-:W-:Y:S05]  /*12810*/  @!P0 BRA `(.L_x_7327) ;  /* 0xfffffffc00f08947 */ /* 0x004fea000383ffff */
[----:B------:R-:W-:Y:S05]  /*12820*/  BRA `(.L_x_7430) ;  /* 0xffffffb400bc7947 */ /* 0x000fea000383ffff */
.L_x_7330:
[----:B0-----:R0:W1:Y:S02]  /*12830*/  SYNCS.PHASECHK.TRANS64.TRYWAIT P1, [R3+URZ+0x22880], R26 ;  /* 0x0228801a030075a7 */ /* 0x001064000802017f */
[----:B-1----:R-:W-:Y:S05]  /*12840*/  @!P1 NANOSLEEP.SYNCS 0x989680 ;  /* 0x009896800000995d */ /* 0x002fea0003900000 */
[----:B------:R-:W1:Y:S02]  /*12850*/  @!P1 SYNCS.PHASECHK.TRANS64 P1, [R3+URZ+0x22880], R26 ;  /* 0x0228801a030095a7 */ /* 0x000e64000802007f */
[----:B-1----:R-:W-:Y:S05]  /*12860*/  @!P1 BRA `(.L_x_7330) ;  /* 0xfffffffc00f09947 */ /* 0x002fea000383ffff */
[----:B------:R-:W-:Y:S05]  /*12870*/  BRA `(.L_x_7431) ;  /* 0xffffffb800c87947 */ /* 0x000fea000383ffff */
.L_x_7331:
        /* <DEDUP_REMOVED lines=8> */
.L_x_7433:
[----:B------:R-:W-:Y:S05]  /*12900*/  BSYNC B0 ;  /* 0x0000000000007941 */ /* 0x000fea0003800000 */
.L_x_7432:
[----:B------:R-:W-:Y:S01]  /*12910*/  IMAD.MOV.U32 R13, RZ, RZ, R6 ;  /* 0x000000ffff0d7224 */ /* 0x000fe200078e0006 */
[----:B------:R-:W-:Y:S01]  /*12920*/  MOV R15, 0xffffffff ;  /* 0xffffffff000f7802 */ /* 0x000fe20000000f00 */
[----:B------:R-:W-:Y:S01]  /*12930*/  IMAD.MOV.U32 R12, RZ, RZ, RZ ;  /* 0x000000ffff0c7224 */ /* 0x000fe200078e00ff */
[----:B------:R-:W-:Y:S01]  /*12940*/  MOV R5, R14 ;  /* 0x0000000e00057202 */ /* 0x000fe20000000f00 */
[----:B------:R-:W-:Y:S02]  /*12950*/  IMAD.MOV.U32 R11, RZ, RZ, 0x181f ;  /* 0x0000181fff0b7424 */ /* 0x000fe400078e00ff */
[----:B------:R-:W-:-:S07]  /*12960*/  IMAD R17, R2, 0x5000, R29 ;  /* 0x0000500002117824 */ /* 0x000fce00078e021d */
[----:B------:R-:W-:Y:S05]  /*12970*/  WARPSYNC.COLLECTIVE R15, `(.L_x_7434) ;  /* 0x000000000f087348 */ /* 0x000fea0003c00000 */
[----:B------:R0:W1:Y:S02]  /*12980*/  SHFL.IDX P6, R14, R13, R12, R11 ;  /* 0x0000000c0d0e7389 */ /* 0x00006400000c000b */
[----:B01----:R-:W-:Y:S01]  /*12990*/  ENDCOLLECTIVE ;  /* 0x000000000000791b */ /* 0x003fe20003800000 */
.L_x_7434:
[----:B------:R-:W-:Y:S01]  /*129a0*/  IMAD.MOV.U32 R13, RZ, RZ, R7 ;  /* 0x000000ffff0d7224 */ /* 0x000fe200078e0007 */
[----:B------:R-:W-:Y:S01]  /*129b0*/  MOV R12, 0x1 ;  /* 0x00000001000c7802 */ /* 0x000fe20000000f00 */
[----:B------:R-:W-:-:S07]  /*129c0*/  IMAD.MOV.U32 R4, RZ, RZ, R14 ;  /* 0x000000ffff047224 */ /* 0x000fce00078e000e */
[----:B------:R-:W-:Y:S05]  /*129d0*/  WARPSYNC.COLLECTIVE R15, `(.L_x_7435) ;  /* 0x000000000f087348 */ /* 0x000fea0003c00000 */
[----:B------:R0:W1:Y:S02]  /*129e0*/  SHFL.IDX P6, R14, R13, R12, R11 ;  /* 0x0000000c0d0e7389 */ /* 0x00006400000c000b */
[----:B01----:R-:W-:Y:S01]  /*129f0*/  ENDCOLLECTIVE ;  /* 0x000000000000791b */ /* 0x003fe20003800000 */
.L_x_7435:
[----:B------:R-:W-:-:S05]  /*12a00*/  IADD3 R4, P1, R30, R4, RZ ;  /* 0x000000041e047210 */ /* 0x000fca0007f3e0ff */
[----:B------:R-:W-:-:S05]  /*12a10*/  IMAD.X R5, RZ, RZ, R5, P1 ;  /* 0x000000ffff057224 */ /* 0x000fca00008e0605 */
[----:B------:R-:W-:Y:S01]  /*12a20*/  @!PT LDS RZ, [RZ] ;  /* 0x00000000fffff984 */ /* 0x000fe20000000800 */
[----:B------:R-:W-:Y:S01]  /*12a30*/  @!PT LDS RZ, [RZ] ;  /* 0x00000000fffff984 */ /* 0x000fe20000000800 */
[----:B------:R-:W-:Y:S01]  /*12a40*/  @!PT LDS RZ, [RZ] ;  /* 0x00000000fffff984 */ /* 0x000fe20000000800 */
[----:B------:R0:W-:Y:S01]  /*12a50*/  LDGSTS.E.BYPASS.LTC128B.128 [R17+0xa400], desc[UR48][R4.64], !P2 ;  /* 0x0a40000004117fae */ /* 0x0001e2000d101d70 */
[----:B------:R-:W-:Y:S02]  /*12a60*/  IMAD.MOV.U32 R13, RZ, RZ, R6 ;  /* 0x000000ffff0d7224 */ /* 0x000fe400078e0006 */
[----:B------:R-:W-:-:S07]  /*12a70*/  IMAD.MOV.U32 R27, RZ, RZ, R14 ;  /* 0x000000ffff1b7224 */ /* 0x000fce00078e000e */
[----:B0-----:R-:W-:Y:S05]  /*12a80*/  WARPSYNC.COLLECTIVE R15, `(.L_x_7436) ;  /* 0x000000000f087348 */ /* 0x001fea0003c00000 */
[----:B------:R1:W2:Y:S02]  /*12a90*/  SHFL.IDX P6, R14, R13, R12, R11 ;  /* 0x0000000c0d0e7389 */ /* 0x0002a400000c000b */
[----:B012---:R-:W-:Y:S01]  /*12aa0*/  ENDCOLLECTIVE ;  /* 0x000000000000791b */ /* 0x007fe20003800000 */
.L_x_7436:
[----:B------:R-:W-:Y:S02]  /*12ab0*/  IMAD.MOV.U32 R13, RZ, RZ, R7 ;  /* 0x000000ffff0d7224 */ /* 0x000fe400078e0007 */
[----:B------:R-:W-:Y:S02]  /*12ac0*/  IMAD.MOV.U32 R12, RZ, RZ, 0x2 ;  /* 0x00000002ff0c7424 */ /* 0x000fe400078e00ff */
[----:B------:R-:W-:-:S05]  /*12ad0*/  IMAD.MOV.U32 R11, RZ, RZ, R14 ;  /* 0x000000ffff0b7224 */ /* 0x000fca00078e000e */
[----:B------:R-:W-:Y:S01]  /*12ae0*/  IADD3 R4, P1, R30, R11, RZ ;  /* 0x0000000b1e047210 */ /* 0x000fe20007f3e0ff */
[----:B------:R-:W-:-:S03]  /*12af0*/  IMAD.MOV.U32 R11, RZ, RZ, 0x181f ;  /* 0x0000181fff0b7424 */ /* 0x000fc600078e00ff */
[----:B------:R-:W-:-:S09]  /*12b00*/  IADD3.X R5, RZ, R27, RZ, P1, !PT ;  /* 0x0000001bff057210 */ /* 0x000fd20000ffe4ff */
[----:B------:R-:W-:Y:S05]  /*12b10*/  WARPSYNC.COLLECTIVE R15, `(.L_x_7437) ;  /* 0x000000000f087348 */ /* 0x000fea0003c00000 */
[----:B------:R0:W1:Y:S02]  /*12b20*/  SHFL.IDX P6, R14, R13, R12, R11 ;  /* 0x0000000c0d0e7389 */ /* 0x00006400000c000b */
[----:B01----:R-:W-:Y:S01]  /*12b30*/  ENDCOLLECTIVE ;  /* 0x000000000000791b */ /* 0x003fe20003800000 */
.L_x_7437:
[----:B------:R-:W-:Y:S01]  /*12b40*/  @!PT LDS RZ, [RZ] ;  /* 0x00000000fffff984 */ /* 0x000fe20000000800 */
[----:B------:R-:W-:Y:S01]  /*12b50*/  @!PT LDS RZ, [RZ] ;  /* 0x00000000fffff984 */ /* 0x000fe20000000800 */
[----:B------:R-:W-:Y:S01]  /*12b60*/  @!PT LDS RZ, [RZ] ;  /* 0x00000000fffff984 */ /* 0x000fe20000000800 */
[----:B------:R0:W-:Y:S01]  /*12b70*/  LDGSTS.E.BYPASS.LTC128B.128 [R17+0xac00], desc[UR48][R4.64], !P2 ;  /* 0x0ac0000004117fae */ /* 0x0001e2000d101d70 */
[----:B------:R-:W-:Y:S01]  /*12b80*/  IMAD.MOV.U32 R13, RZ, RZ, R6 ;  /* 0x000000ffff0d7224 */ /* 0x000fe200078e0006 */
[----:B0-----:R-:W-:-:S07]  /*12b90*/  MOV R5, R14 ;  /* 0x0000000e00057202 */ /* 0x001fce0000000f00 */
[----:B------:R-:W-:Y:S05]  /*12ba0*/  WARPSYNC.COLLECTIVE R15, `(.L_x_7438) ;  /* 0x000000000f087348 */ /* 0x000fea0003c00000 */
[----:B------:R0:W1:Y:S02]  /*12bb0*/  SHFL.IDX P6, R14, R13, R12, R11 ;  /* 0x0000000c0d0e7389 */ /* 0x00006400000c000b */
[----:B01----:R-:W-:Y:S01]  /*12bc0*/  ENDCOLLECTIVE ;  /* 0x000000000000791b */ /* 0x003fe20003800000 */
.L_x_7438:
[----:B------:R-:W-:Y:S01]  /*12bd0*/  MOV R13, R7 ;  /* 0x00000007000d7202 */ /* 0x000fe20000000f00 */
[----:B------:R-:W-:Y:S02]  /*12be0*/  IMAD.MOV.U32 R12, RZ, RZ, 0x3 ;  /* 0x00000003ff0c7424 */ /* 0x000fe400078e00ff */
[----:B------:R-:W-:-:S07]  /*12bf0*/  IMAD.MOV.U32 R4, RZ, RZ, R14 ;  /* 0x000000ffff047224 */ /* 0x000fce00078e000e */
[----:B------:R-:W-:Y:S05]  /*12c00*/  WARPSYNC.COLLECTIVE R15, `(.L_x_7439) ;  /* 0x000000000f087348 */ /* 0x000fea0003c00000 */
[----:B------:R0:W1:Y:S02]  /*12c10*/  SHFL.IDX P6, R14, R13, R12, R11 ;  /* 0x0000000c0d0e7389 */ /* 0x00006400000c000b */
[----:B01----:R-:W-:Y:S01]  /*12c20*/  ENDCOLLECTIVE ;  /* 0x000000000000791b */ /* 0x003fe20003800000 */
.L_x_7439:
[----:B------:R-:W-:-:S05]  /*12c30*/  IADD3 R4, P1, R30, R4, RZ ;  /* 0x000000041e047210 */ /* 0x000fca0007f3e0ff */
[----:B------:R-:W-:-:S05]  /*12c40*/  IMAD.X R5, RZ, RZ, R5, P1 ;  /* 0x000000ffff057224 */ /* 0x000fca00008e0605 */
        /* <DEDUP_REMOVED lines=9> */
.L_x_7440:
[----:B------:R-:W-:Y:S02]  /*12ce0*/  IMAD.MOV.U32 R13, RZ, RZ, R7 ;  /* 0x000000ffff0d7224 */ /* 0x000fe400078e0007 */
[----:B------:R-:W-:Y:S01]  /*12cf0*/  IMAD.MOV.U32 R12, RZ, RZ, 0x4 ;  /* 0x00000004ff0c7424 */ /* 0x000fe200078e00ff */
[----:B------:R-:W-:-:S07]  /*12d00*/  MOV R4, R14 ;  /* 0x0000000e00047202 */ /* 0x000fce0000000f00 */
[----:B------:R-:W-:Y:S05]  /*12d10*/  WARPSYNC.COLLECTIVE R15, `(.L_x_7441) ;  /* 0x000000000f087348 */ /* 0x000fea0003c00000 */
[----:B------:R0:W1:Y:S02]  /*12d20*/  SHFL.IDX P6, R14, R13, R12, R11 ;  /* 0x0000000c0d0e7389 */ /* 0x00006400000c000b */
[----:B01----:R-:W-:Y:S01]  /*12d30*/  ENDCOLLECTIVE ;  /* 0x000000000000791b */ /* 0x003fe20003800000 */
.L_x_7441:
[----:B------:R-:W-:-:S05]  /*12d40*/  IADD3 R4, P1, R30, R4, RZ ;  /* 0x000000041e047210 */ /* 0x000fca0007f3e0ff */
[----:B------:R-:W-:-:S05]  /*12d50*/  IMAD.X R5, RZ, RZ, R5, P1 ;  /* 0x000000ffff057224 */ /* 0x000fca00008e0605 */
        /* <DEDUP_REMOVED lines=9> */
.L_x_7442:
[----:B------:R-:W-:Y:S01]  /*12df0*/  MOV R13, R7 ;  /* 0x00000007000d7202 */ /* 0x000fe20000000f00 */
[----:B------:R-:W-:Y:S02]  /*12e00*/  IMAD.MOV.U32 R12, RZ, RZ, 0x5 ;  /* 0x00000005ff0c7424 */ /* 0x000fe400078e00ff */
[----:B------:R-:W-:-:S07]  /*12e10*/  IMAD.MOV.U32 R4, RZ, RZ, R14 ;  /* 0x000000ffff047224 */ /* 0x000fce00078e000e */
[----:B------:R-:W-:Y:S05]  /*12e20*/  WARPSYNC.COLLECTIVE R15, `(.L_x_7443) ;  /* 0x000000000f087348 */ /* 0x000fea0003c00000 */
[----:B------:R0:W1:Y:S02]  /*12e30*/  SHFL.IDX P6, R14, R13, R12, R11 ;  /* 0x0000000c0d0e7389 */ /* 0x00006400000c000b */
[----:B01----:R-:W-:Y:S01]  /*12e40*/  ENDCOLLECTIVE ;  /* 0x000000000000791b */ /* 0x003fe20003800000 */
.L_x_7443:
        /* <DEDUP_REMOVED lines=11> */
.L_x_7444:
[----:B------:R-:W-:Y:S02]  /*12f00*/  IMAD.MOV.U32 R13, RZ, RZ, R7 ;  /* 0x000000ffff0d7224 */ /* 0x000fe400078e0007 */
[----:B------:R-:W-:Y:S01]  /*12f10*/  IMAD.MOV.U32 R12, RZ, RZ, 0x6 ;  /* 0x00000006ff0c7424 */ /* 0x000fe200078e00ff */
[----:B------:R-:W-:-:S07]  /*12f20*/  MOV R4, R14 ;  /* 0x0000000e00047202 */ /* 0x000fce0000000f00 */
[----:B------:R-:W-:Y:S05]  /*12f30*/  WARPSYNC.COLLECTIVE R15, `(.L_x_7445) ;  /* 0x000000000f087348 */ /* 0x000fea0003c00000 */
[----:B------:R0:W1:Y:S02]  /*12f40*/  SHFL.IDX P6, R14, R13, R12, R11 ;  /* 0x0000000c0d0e7389 */ /* 0x00006400000c000b */
[----:B01----:R-:W-:Y:S01]  /*12f50*/  ENDCOLLECTIVE ;  /* 0x000000000000791b */ /* 0x003fe20003800000 */
.L_x_7445:
[----:B------:R-:W-:-:S05]  /*12f60*/  IADD3 R4, P1, R30, R4, RZ ;  /* 0x000000041e047210 */ /* 0x000fca0007f3e0ff */
[----:B------:R-:W-:-:S05]  /*12f70*/  IMAD.X R5, RZ, RZ, R5, P1 ;  /* 0x000000ffff057224 */ /* 0x000fca00008e0605 */
[----:B------:R-:W-:Y:S01]  /*12f80*/  @!PT LDS RZ, [RZ] ;  /* 0x00000000fffff984 */ /* 0x000fe20000000800 */
[----:B------:R-:W-:Y:S01]  /*12f90*/  @!PT LDS RZ, [RZ] ;  /* 0x00000000fffff984 */ /* 0x000fe20000000800 */
[----:B------:R-:W-:Y:S01]  /*12fa0*/  @!PT LDS RZ, [RZ] ;  /* 0x00000000fffff984 */ /* 0x000fe20000000800 */
[----:B------:R0:W-:Y:S01]  /*12fb0*/  LDGSTS.E.BYPASS.LTC128B.128 [R17+0xcc00], desc[UR48][R4.64], !P2 ;  /* 0x0cc0000004117fae */ /* 0x0001e2000d101d70 */
[----:B------:R-:W-:Y:S01]  /*12fc0*/  IMAD.MOV.U32 R13, RZ, RZ, R6 ;  /* 0x000000ffff0d7224 */ /* 0x000fe200078e0006 */
[----:B------:R-:W-:-:S07]  /*12fd0*/  MOV R27, R14 ;  /* 0x0000000e001b7202 */ /* 0x000fce0000000f00 */
[----:B0-----:R-:W-:Y:S05]  /*12fe0*/  WARPSYNC.COLLECTIVE R15, `(.L_x_7446) ;  /* 0x000000000f087348 */ /* 0x001fea0003c00000 */
[----:B------:R1:W2:Y:S02]  /*12ff0*/  SHFL.IDX P6, R14, R13, R12, R11 ;  /* 0x0000000c0d0e7389 */ /* 0x0002a400000c000b */
[----:B012---:R-:W-:Y:S01]  /*13000*/  ENDCOLLECTIVE ;  /* 0x000000000000791b */ /* 0x007fe20003800000 */
.L_x_7446:
[----:B------:R-:W-:Y:S01]  /*13010*/  IMAD.MOV.U32 R13, RZ, RZ, R7 ;  /* 0x000000ffff0d7224 */ /* 0x000fe200078e0007 */
[----:B------:R-:W-:Y:S01]  /*13020*/  MOV R12, 0x7 ;  /* 0x00000007000c7802 */ /* 0x000fe20000000f00 */
[----:B------:R-:W-:-:S07]  /*13030*/  IMAD.MOV.U32 R4, RZ, RZ, R14 ;  /* 0x000000ffff047224 */ /* 0x000fce00078e000e */
[----:B------:R-:W-:Y:S05]  /*13040*/  WARPSYNC.COLLECTIVE R15, `(.L_x_7447) ;  /* 0x000000000f087348 */ /* 0x000fea0003c00000 */
[----:B------:R0:W1:Y:S02]  /*13050*/  SHFL.IDX P6, R14, R13, R12, R11 ;  /* 0x0000000c0d0e7389 */ /* 0x00006400000c000b */
[----:B01----:R-:W-:Y:S01]  /*13060*/  ENDCOLLECTIVE ;  /* 0x000000000000791b */ /* 0x003fe20003800000 */
.L_x_7447:
[----:B------:R-:W-:Y:S01]  /*13070*/  IMAD.MOV.U32 R13, RZ, RZ, R6 ;  /* 0x000000ffff0d7224 */ /* 0x000fe200078e0006 */
[----:B------:R-:W-:-:S04]  /*13080*/  IADD3 R6, P1, R30, R4, RZ ;  /* 0x000000041e067210 */ /* 0x000fc80007f3e0ff */
[----:B------:R-:W-:Y:S01]  /*13090*/  IADD3.X R7, RZ, R27, RZ, P1, !PT ;  /* 0x0000001bff077210 */ /* 0x000fe20000ffe4ff */
[----:B------:R-:W-:-:S04]  /*130a0*/  IMAD.MOV.U32 R5, RZ, RZ, R14 ;  /* 0x000000ffff057224 */ /* 0x000fc800078e000e */
[----:B------:R-:W-:Y:S01]  /*130b0*/  @!PT LDS RZ, [RZ] ;  /* 0x00000000fffff984 */ /* 0x000fe20000000800 */
[----:B------:R-:W-:Y:S01]  /*130c0*/  @!PT LDS RZ, [RZ] ;  /* 0x00000000fffff984 */ /* 0x000fe20000000800 */
[----:B------:R-:W-:Y:S01]  /*130d0*/  @!PT LDS RZ, [RZ] ;  /* 0x00000000fffff984 */ /* 0x000fe20000000800 */
[----:B------:R0:W-:Y:S04]  /*130e0*/  LDGSTS.E.BYPASS.LTC128B.128 [R17+0xd400], desc[UR48][R6.64], !P2 ;  /* 0x0d40000006117fae */ /* 0x0001e8000d101d70 */
[----:B0-----:R-:W-:Y:S05]  /*130f0*/  WARPSYNC.COLLECTIVE R15, `(.L_x_7448) ;  /* 0x000000000f087348 */ /* 0x001fea0003c00000 */
[----:B------:R1:W2:Y:S02]  /*13100*/  SHFL.IDX P6, R14, R13, R12, R11 ;  /* 0x0000000c0d0e7389 */ /* 0x0002a400000c000b */
[----:B012---:R-:W-:Y:S01]  /*13110*/  ENDCOLLECTIVE ;  /* 0x000000000000791b */ /* 0x007fe20003800000 */
.L_x_7448:
[----:B------:R-:W-:Y:S02]  /*13120*/  IMAD.MOV.U32 R13, RZ, RZ, R19 ;  /* 0x000000ffff0d7224 */ /* 0x000fe400078e0013 */
[----:B------:R-:W-:Y:S02]  /*13130*/  IMAD.MOV.U32 R12, RZ, RZ, RZ ;  /* 0x000000ffff0c7224 */ /* 0x000fe400078e00ff */
[----:B------:R-:W-:-:S05]  /*13140*/  IMAD.MOV.U32 R11, RZ, RZ, R14 ;  /* 0x000000ffff0b7224 */ /* 0x000fca00078e000e */
[----:B------:R-:W-:Y:S02]  /*13150*/  IADD3 R4, P1, R30, R11, RZ ;  /* 0x0000000b1e047210 */ /* 0x000fe40007f3e0ff */
[----:B------:R-:W-:-:S03]  /*13160*/  MOV R11, 0x181f ;  /* 0x0000181f000b7802 */ /* 0x000fc60000000f00 */
[----:B------:R-:W-:-:S08]  /*13170*/  IMAD.X R5, RZ, RZ, R5, P1 ;  /* 0x000000ffff057224 */ /* 0x000fd000008e0605 */
[----:B------:R-:W-:Y:S05]  /*13180*/  WARPSYNC.COLLECTIVE R15, `(.L_x_7449) ;  /* 0x000000000f087348 */ /* 0x000fea0003c00000 */
[----:B------:R0:W1:Y:S02]  /*13190*/  SHFL.IDX P6, R14, R13, R12, R11 ;  /* 0x0000000c0d0e7389 */ /* 0x00006400000c000b */
[----:B01----:R-:W-:Y:S01]  /*131a0*/  ENDCOLLECTIVE ;  /* 0x000000000000791b */ /* 0x003fe20003800000 */
.L_x_7449:
        /* <DEDUP_REMOVED lines=9> */
.L_x_7450:
[----:B------:R-:W-:Y:S02]  /*13240*/  IMAD.MOV.U32 R13, RZ, RZ, R19 ;  /* 0x000000ffff0d7224 */ /* 0x000fe400078e0013 */
[----:B------:R-:W-:Y:S02]  /*13250*/  IMAD.MOV.U32 R12, RZ, RZ, 0x1 ;  /* 0x00000001ff0c7424 */ /* 0x000fe400078e00ff */
[----:B------:R-:W-:-:S07]  /*13260*/  IMAD.MOV.U32 R7, RZ, RZ, R14 ;  /* 0x000000ffff077224 */ /* 0x000fce00078e000e */
[----:B------:R-:W-:Y:S05]  /*13270*/  WARPSYNC.COLLECTIVE R15, `(.L_x_7451) ;  /* 0x000000000f087348 */ /* 0x000fea0003c00000 */
[----:B------:R0:W1:Y:S02]  /*13280*/  SHFL.IDX P6, R14, R13, R12, R11 ;  /* 0x0000000c0d0e7389 */ /* 0x00006400000c000b */
[----:B01----:R-:W-:Y:S01]  /*13290*/  ENDCOLLECTIVE ;  /* 0x000000000000791b */ /* 0x003fe20003800000 */
.L_x_7451:
[----:B------:R-:W-:-:S04]  /*132a0*/  IADD3 R4, P1, R30, R7, RZ ;  /* 0x000000071e047210 */ /* 0x000fc80007f3e0ff */
[----:B------:R-:W-:-:S05]  /*132b0*/  IADD3.X R5, RZ, R6, RZ, P1, !PT ;  /* 0x00000006ff057210 */ /* 0x000fca0000ffe4ff */
[----:B------:R-:W-:Y:S01]  /*132c0*/  @!PT LDS RZ, [RZ] ;  /* 0x00000000fffff984 */ /* 0x000fe20000000800 */
[----:B------:R-:W-:Y:S01]  /*132d0*/  @!PT LDS RZ, [RZ] ;  /* 0x00000000fffff984 */ /* 0x000fe20000000800 */
[----:B------:R-:W-:Y:S01]  /*132e0*/  @!PT LDS RZ, [RZ] ;  /* 0x00000000fffff984 */ /* 0x000fe20000000800 */
[----:B------:R0:W-:Y:S01]  /*132f0*/  LDGSTS.E.BYPASS.LTC128B.128 [R17+0xe400], desc[UR48][R4.64], !P2 ;  /* 0x0e40000004117fae */ /* 0x0001e2000d101d70 */
[----:B------:R-:W-:Y:S01]  /*13300*/  MOV R13, R18 ;  /* 0x00000012000d7202 */ /* 0x000fe20000000f00 */
[----:B------:R-:W-:-:S07]  /*13310*/  IMAD.MOV.U32 R19, RZ, RZ, R14 ;  /* 0x000000ffff137224 */ /* 0x000fce00078e000e */
[----:B0-----:R-:W-:Y:S05]  /*13320*/  WARPSYNC.COLLECTIVE R15, `(.L_x_7452) ;  /* 0x000000000f087348 */ /* 0x001fea0003c00000 */
[----:B------:R1:W2:Y:S02]  /*13330*/  SHFL.IDX P6, R14, R13, R12, R11 ;  /* 0x0000000c0d0e7389 */ /* 0x0002a400000c000b */
[----:B012---:R-:W-:Y:S01]  /*13340*/  ENDCOLLECTIVE ;  /* 0x000000000000791b */ /* 0x007fe20003800000 */
.L_x_7452:
[----:B------:R-:W-:Y:S05]  /*13350*/  BRA `(.L_x_7453) ;  /* 0xffffffb400807947 */ /* 0x000fea000383ffff */
.L_x_7334:
[----:B--2---:R2:W3:Y:S02]  /*13360*/  SYNCS.PHASECHK.TRANS64.TRYWAIT P1, [R3+URZ+0x22840], R26 ;  /* 0x0228401a030075a7 */ /* 0x0044e4000802017f */
[----:B---3--:R-:W-:Y:S05]  /*13370*/  @!P1 NANOSLEEP.SYNCS 0x989680 ;  /* 0x009896800000995d */ /* 0x008fea0003900000 */
[----:B------:R-:W3:Y:S02]  /*13380*/  @!P1 SYNCS.PHASECHK.TRANS64 P1, [R3+URZ+0x22840], R26 ;  /* 0x0228401a030095a7 */ /* 0x000ee4000802007f */
[----:B---3--:R-:W-:Y:S05]  /*13390*/  @!P1 BRA `(.L_x_7334) ;  /* 0xfffffffc00f09947 */ /* 0x008fea000383ffff */
[----:B------:R-:W-:Y:S05]  /*133a0*/  BRA `(.L_x_7454) ;  /* 0xffffffb400c07947 */ /* 0x000fea000383ffff */
.L_x_7335:
[----:B------:R-:W-:Y:S01]  /*133b0*/  BSSY B0, `(.L_x_7455) ;  /* 0x0000008000007945 */ /* 0x000fe20003800000 */
[----:B------:R-:W-:Y:S01]  /*133c0*/  IMAD.MOV.U32 R13, RZ, RZ, R7 ;  /* 0x000000ffff0d7224 */ /* 0x000fe200078e0007 */
[----:B------:R-:W-:Y:S01]  /*133d0*/  MOV R15, 0xffffffff ;  /* 0xffffffff000f7802 */ /* 0x000fe20000000f00 */
[----:B------:R-:W-:Y:S02]  /*133e0*/  IMAD.MOV.U32 R12, RZ, RZ, RZ ;  /* 0x000000ffff0c7224 */ /* 0x000fe400078e00ff */
[----:B------:R-:W-:-:S07]  /*133f0*/  IMAD.MOV.U32 R11, RZ, RZ, 0x181f ;  /* 0x0000181fff0b7424 */ /* 0x000fce00078e00ff */
[----:B012---:R-:W-:Y:S05]  /*13400*/  WARPSYNC.COLLECTIVE R15, `(.L_x_7456) ;  /* 0x000000000f087348 */ /* 0x007fea0003c00000 */
[----:B------:R3:W4:Y:S02]  /*13410*/  SHFL.IDX P6, R14, R13, R12, R11 ;  /* 0x0000000c0d0e7389 */ /* 0x00072400000c000b */
[----:B01234-:R-:W-:Y:S01]  /*13420*/  ENDCOLLECTIVE ;  /* 0x000000000000791b */ /* 0x01ffe20003800000 */
.L_x_7456:
[----:B------:R-:W-:Y:S05]  /*13430*/  BSYNC B0 ;  /* 0x0000000000007941 */ /* 0x000fea0003800000 */
.L_x_7455:
[----:B------:R-:W-:Y:S01]  /*13440*/  IMAD.MOV.U32 R13, RZ, RZ, R6 ;  /* 0x000000ffff0d7224 */ /* 0x000fe200078e0006 */
[----:B------:R-:W-:Y:S01]  /*13450*/  MOV R11, 0x181f ;  /* 0x0000181f000b7802 */ /* 0x000fe20000000f00 */
[----:B------:R-:W-:Y:S02]  /*13460*/  IMAD.MOV.U32 R12, RZ, RZ, RZ ;  /* 0x000000ffff0c7224 */ /* 0x000fe400078e00ff */
[----:B------:R-:W-:Y:S02]  /*13470*/  IMAD.MOV.U32 R15, RZ, RZ, -0x1 ;  /* 0xffffffffff0f7424 */ /* 0x000fe400078e00ff */
[----:B------:R-:W-:Y:S02]  /*13480*/  IMAD.MOV.U32 R5, RZ, RZ, R14 ;  /* 0x000000ffff057224 */ /* 0x000fe400078e000e */
[----:B------:R-:W-:-:S07]  /*13490*/  IMAD R8, R2, 0x5000, R35 ;  /* 0x0000500002087824 */ /* 0x000fce00078e0223 */
[----:B------:R-:W-:Y:S05]  /*134a0*/  WARPSYNC.COLLECTIVE R15, `(.L_x_7457) ;  /* 0x000000000f087348 */ /* 0x000fea0003c00000 */
[----:B------:R0:W1:Y:S02]  /*134b0*/  SHFL.IDX P6, R14, R13, R12, R11 ;  /* 0x0000000c0d0e7389 */ /* 0x00006400000c000b */
[----:B01----:R-:W-:Y:S01]  /*134c0*/  ENDCOLLECTIVE ;  /* 0x000000000000791b */ /* 0x003fe20003800000 */
.L_x_7457:
[----:B------:R-:W-:Y:S01]  /*134d0*/  VIADD R8, R8, UR42 ;  /* 0x0000002a08087c36 */ /* 0x000fe20008000000 */
[----:B------:R-:W-:Y:S01]  /*134e0*/  MOV R13, R7 ;  /* 0x00000007000d7202 */ /* 0x000fe20000000f00 */
[----:B------:R-:W-:Y:S01]  /*134f0*/  IMAD.MOV.U32 R12, RZ, RZ, 0x1 ;  /* 0x00000001ff0c7424 */ /* 0x000fe200078e00ff */
[----:B------:R-:W-:-:S13]  /*13500*/  IADD3 R4, P1, R30, R14, RZ ;  /* 0x0000000e1e047210 */ /* 0x000fda0007f3e0ff */
[----:B------:R-:W-:Y:S05]  /*13510*/  WARPSYNC.COLLECTIVE R15, `(.L_x_7458) ;  /* 0x000000000f087348 */ /* 0x000fea0003c00000 */
[----:B------:R0:W1:Y:S02]  /*13520*/  SHFL.IDX P6, R14, R13, R12, R11 ;  /* 0x0000000c0d0e7389 */ /* 0x00006400000c000b */
[----:B01----:R-:W-:Y:S01]  /*13530*/  ENDCOLLECTIVE ;  /* 0x000000000000791b */ /* 0x003fe20003800000 */
.L_x_7458:
        /* <DEDUP_REMOVED lines=10> */
.L_x_7459:
[----:B------:R-:W-:Y:S02]  /*135e0*/  IMAD.MOV.U32 R13, RZ, RZ, R7 ;  /* 0x000000ffff0d7224 */ /* 0x000fe400078e0007 */
[----:B------:R-:W-:Y:S01]  /*135f0*/  IMAD.MOV.U32 R12, RZ, RZ, 0x2 ;  /* 0x00000002ff0c7424 */ /* 0x000fe200078e00ff */
[----:B------:R-:W-:-:S13]  /*13600*/  IADD3 R4, P1, R30, R14, RZ ;  /* 0x0000000e1e047210 */ /* 0x000fda0007f3e0ff */
[----:B------:R-:W-:Y:S05]  /*13610*/  WARPSYNC.COLLECTIVE R15, `(.L_x_7460) ;  /* 0x000000000f087348 */ /* 0x000fea0003c00000 */
[----:B------:R0:W1:Y:S02]  /*13620*/  SHFL.IDX P6, R14, R13, R12, R11 ;  /* 0x0000000c0d0e7389 */ /* 0x00006400000c000b */
[----:B01----:R-:W-:Y:S01]  /*13630*/  ENDCOLLECTIVE ;  /* 0x000000000000791b */ /* 0x003fe20003800000 */
.L_x_7460:
        /* <DEDUP_REMOVED lines=10> */
.L_x_7461:
[----:B------:R-:W-:Y:S01]  /*136e0*/  IMAD.MOV.U32 R13, RZ, RZ, R7 ;  /* 0x000000ffff0d7224 */ /* 0x000fe200078e0007 */
[----:B------:R-:W-:Y:S01]  /*136f0*/  MOV R12, 0x3 ;  /* 0x00000003000c7802 */ /* 0x000fe20000000f00 */
[----:B------:R-:W-:-:S07]  /*13700*/  IMAD.MOV.U32 R19, RZ, RZ, R14 ;  /* 0x000000ffff137224 */ /* 0x000fce00078e000e */
[----:B------:R-:W-:Y:S05]  /*13710*/  WARPSYNC.COLLECTIVE R15, `(.L_x_7462) ;  /* 0x000000000f087348 */ /* 0x000fea0003c00000 */
[----:B------:R0:W1:Y:S02]  /*13720*/  SHFL.IDX P6, R14, R13, R12, R11 ;  /* 0x0000000c0d0e7389 */ /* 0x00006400000c000b */
[----:B01----:R-:W-:Y:S01]  /*13730*/  ENDCOLLECTIVE ;  /* 0x000000000000791b */ /* 0x003fe20003800000 */
.L_x_7462:
        /* <DEDUP_REMOVED lines=11> */
.L_x_7463:
[----:B------:R-:W-:Y:S01]  /*137f0*/  MOV R13, R7 ;  /* 0x00000007000d7202 */ /* 0x000fe20000000f00 */
[----:B------:R-:W-:Y:S01]  /*13800*/  IMAD.MOV.U32 R12, RZ, RZ, 0x4 ;  /* 0x00000004ff0c7424 */ /* 0x000fe200078e00ff */
[----:B------:R-:W-:-:S13]  /*13810*/  IADD3 R4, P1, R30, R14, RZ ;  /* 0x0000000e1e047210 */ /* 0x000fda0007f3e0ff */
[----:B------:R-:W-:Y:S05]  /*13820*/  WARPSYNC.COLLECTIVE R15, `(.L_x_7464) ;  /* 0x000000000f087348 */ /* 0x000fea0003c00000 */
[----:B------:R0:W1:Y:S02]  /*13830*/  SHFL.IDX P6, R14, R13, R12, R11 ;  /* 0x0000000c0d0e7389 */ /* 0x00006400000c000b */
[----:B01----:R-:W-:Y:S01]  /*13840*/  ENDCOLLECTIVE ;  /* 0x000000000000791b */ /* 0x003fe20003800000 */
.L_x_7464:
        /* <DEDUP_REMOVED lines=10> */
.L_x_7465:
[----:B------:R-:W-:Y:S02]  /*138f0*/  IMAD.MOV.U32 R13, RZ, RZ, R7 ;  /* 0x000000ffff0d7224 */ /* 0x000fe400078e0007 */
[----:B------:R-:W-:Y:S01]  /*13900*/  IMAD.MOV.U32 R12, RZ, RZ, 0x5 ;  /* 0x00000005ff0c7424 */ /* 0x000fe200078e00ff */
[----:B------:R-:W-:-:S07]  /*13910*/  MOV R19, R14 ;  /* 0x0000000e00137202 */ /* 0x000fce0000000f00 */
[----:B------:R-:W-:Y:S05]  /*13920*/  WARPSYNC.COLLECTIVE R15, `(.L_x_7466) ;  /* 0x000000000f087348 */ /* 0x000fea0003c00000 */
[----:B------:R0:W1:Y:S02]  /*13930*/  SHFL.IDX P6, R14, R13, R12, R11 ;  /* 0x0000000c0d0e7389 */ /* 0x00006400000c000b */
[----:B01----:R-:W-:Y:S01]  /*13940*/  ENDCOLLECTIVE ;  /* 0x000000000000791b */ /* 0x003fe20003800000 */
.L_x_7466:
        /* <DEDUP_REMOVED lines=11> */
.L_x_7467:
[----:B------:R-:W-:Y:S01]  /*13a00*/  MOV R13, R7 ;  /* 0x00000007000d7202 */ /* 0x000fe20000000f00 */
[----:B------:R-:W-:-:S05]  /*13a10*/  IMAD.MOV.U32 R12, RZ, RZ, R14 ;  /* 0x000000ffff0c7224 */ /* 0x000fca00078e000e */
[----:B------:R-:W-:Y:S01]  /*13a20*/  IADD3 R4, P1, R30, R12, RZ ;  /* 0x0000000c1e047210 */ /* 0x000fe20007f3e0ff */
[----:B------:R-:W-:-:S04]  /*13a30*/  IMAD.MOV.U32 R12, RZ, RZ, 0x6 ;  /* 0x00000006ff0c7424 */ /* 0x000fc800078e00ff */
[----:B------:R-:W-:-:S08]  /*13a40*/  IMAD.X R5, RZ, RZ, R18, P1 ;  /* 0x000000ffff057224 */ /* 0x000fd000008e0612 */
[----:B------:R-:W-:Y:S05]  /*13a50*/  WARPSYNC.COLLECTIVE R15, `(.L_x_7468) ;  /* 0x000000000f087348 */ /* 0x000fea0003c00000 */
[----:B------:R0:W1:Y:S02]  /*13a60*/  SHFL.IDX P6, R14, R13, R12, R11 ;  /* 0x0000000c0d0e7389 */ /* 0x00006400000c000b */
[----:B01----:R-:W-:Y:S01]  /*13a70*/  ENDCOLLECTIVE ;  /* 0x000000000000791b */ /* 0x003fe20003800000 */
.L_x_7468:
        /* <DEDUP_REMOVED lines=9> */
.L_x_7469:
[----:B------:R-:W-:Y:S02]  /*13b10*/  IMAD.MOV.U32 R13, RZ, RZ, R7 ;  /* 0x000000ffff0d7224 */ /* 0x000fe400078e0007 */
[----:B------:R-:W-:Y:S01]  /*13b20*/  IMAD.MOV.U32 R12, RZ, RZ, 0x7 ;  /* 0x00000007ff0c7424 */ /* 0x000fe200078e00ff */
[----:B------:R-:W-:-:S07]  /*13b30*/  MOV R19, R14 ;  /* 0x0000000e00137202 */ /* 0x000fce0000000f00 */
[----:B------:R-:W-:Y:S05]  /*13b40*/  WARPSYNC.COLLECTIVE R15, `(.L_x_7470) ;  /* 0x000000000f087348 */ /* 0x000fea0003c00000 */
[----:B------:R0:W1:Y:S02]  /*13b50*/  SHFL.IDX P6, R14, R13, R12, R11 ;  /* 0x0000000c0d0e7389 */ /* 0x00006400000c000b */
[----:B01----:R-:W-:Y:S01]  /*13b60*/  ENDCOLLECTIVE ;  /* 0x000000000000791b */ /* 0x003fe20003800000 */
.L_x_7470:
[----:B------:R-:W-:Y:S02]  /*13b70*/  MOV R13, R6 ;  /* 0x00000006000d7202 */ /* 0x000fe40000000f00 */
[----:B------:R-:W-:-:S05]  /*13b80*/  IADD3 R6, P1, R30, R19, RZ ;  /* 0x000000131e067210 */ /* 0x000fca0007f3e0ff */
[----:B------:R-:W-:Y:S02]  /*13b90*/  IMAD.X R7, RZ, RZ, R17, P1 ;  /* 0x000000ffff077224 */ /* 0x000fe400008e0611 */
[----:B------:R-:W-:-:S07]  /*13ba0*/  IMAD.MOV.U32 R16, RZ, RZ, R14 ;  /* 0x000000ffff107224 */ /* 0x000fce00078e000e */
[----:B------:R-:W-:Y:S05]  /*13bb0*/  WARPSYNC.COLLECTIVE R15, `(.L_x_7471) ;  /* 0x000000000f087348 */ /* 0x000fea0003c00000 */
[----:B------:R0:W1:Y:S02]  /*13bc0*/  SHFL.IDX P6, R14, R13, R12, R11 ;  /* 0x0000000c0d0e7389 */ /* 0x00006400000c000b */
[----:B01----:R-:W-:Y:S01]  /*13bd0*/  ENDCOLLECTIVE ;  /* 0x000000000000791b */ /* 0x003fe20003800000 */
.L_x_7471:
[----:B------:R-:W-:Y:S01]  /*13be0*/  @!PT LDS RZ, [RZ] ;  /* 0x00000000fffff984 */ /* 0x000fe20000000800 */
[----:B------:R-:W-:Y:S01]  /*13bf0*/  @!PT LDS RZ, [RZ] ;  /* 0x00000000fffff984 */ /* 0x000fe20000000800 */
[----:B------:R-:W-:Y:S01]  /*13c00*/  @!PT LDS RZ, [RZ] ;  /* 0x00000000fffff984 */ /* 0x000fe20000000800 */
[----:B------:R0:W-:Y:S01]  /*13c10*/  LDGSTS.E.BYPASS.LTC128B.128 [R8+0x1b400], desc[UR48][R6.64], !P2 ;  /* 0x1b40000006087fae */ /* 0x0001e2000d101d70 */
[----:B------:R-:W-:Y:S01]  /*13c20*/  MOV R13, R10 ;  /* 0x0000000a000d7202 */ /* 0x000fe20000000f00 */
[----:B------:R-:W-:Y:S02]  /*13c30*/  IMAD.MOV.U32 R12, RZ, RZ, RZ ;  /* 0x000000ffff0c7224 */ /* 0x000fe400078e00ff */
[----:B------:R-:W-:-:S05]  /*13c40*/  IMAD.MOV.U32 R11, RZ, RZ, R14 ;  /* 0x000000ffff0b7224 */ /* 0x000fca00078e000e */
[----:B------:R-:W-:Y:S01]  /*13c50*/  IADD3 R4, P1, R30, R11, RZ ;  /* 0x0000000b1e047210 */ /* 0x000fe20007f3e0ff */
[----:B------:R-:W-:-:S04]  /*13c60*/  IMAD.MOV.U32 R11, RZ, RZ, 0x181f ;  /* 0x0000181fff0b7424 */ /* 0x000fc800078e00ff */
[----:B0-----:R-:W-:-:S08]  /*13c70*/  IMAD.X R5, RZ, RZ, R16, P1 ;  /* 0x000000ffff057224 */ /* 0x001fd000008e0610 */
[----:B------:R-:W-:Y:S05]  /*13c80*/  WARPSYNC.COLLECTIVE R15, `(.L_x_7472) ;  /* 0x000000000f087348 */ /* 0x000fea0003c00000 */
[----:B------:R0:W1:Y:S02]  /*13c90*/  SHFL.IDX P6, R14, R13, R12, R11 ;  /* 0x0000000c0d0e7389 */ /* 0x00006400000c000b */
[----:B01----:R-:W-:Y:S01]  /*13ca0*/  ENDCOLLECTIVE ;  /* 0x000000000000791b */ /* 0x003fe20003800000 */
.L_x_7472:
        /* <DEDUP_REMOVED lines=9> */
.L_x_7473:
[----:B------:R-:W-:Y:S01]  /*13d40*/  IMAD.MOV.U32 R13, RZ, RZ, R10 ;  /* 0x000000ffff0d7224 */ /* 0x000fe200078e000a */
[----:B------:R-:W-:Y:S01]  /*13d50*/  MOV R12, 0x1 ;  /* 0x00000001000c7802 */ /* 0x000fe20000000f00 */
[----:B------:R-:W-:-:S07]  /*13d60*/  IMAD.MOV.U32 R7, RZ, RZ, R14 ;  /* 0x000000ffff077224 */ /* 0x000fce00078e000e */
[----:B------:R-:W-:Y:S05]  /*13d70*/  WARPSYNC.COLLECTIVE R15, `(.L_x_7474) ;  /* 0x000000000f087348 */ /* 0x000fea0003c00000 */
[----:B------:R0:W1:Y:S02]  /*13d80*/  SHFL.IDX P6, R14, R13, R12, R11 ;  /* 0x0000000c0d0e7389 */ /* 0x00006400000c000b */
[----:B01----:R-:W-:Y:S01]  /*13d90*/  ENDCOLLECTIVE ;  /* 0x000000000000791b */ /* 0x003fe20003800000 */
.L_x_7474:
        /* <DEDUP_REMOVED lines=11> */
.L_x_7475:
[----:B------:R-:W-:Y:S05]  /*13e50*/  BRA `(.L_x_7476) ;  /* 0xffffffb000647947 */ /* 0x000fea000383ffff */
.L_x_7338:
[----:B0-----:R0:W1:Y:S02]  /*13e60*/  SYNCS.PHASECHK.TRANS64.TRYWAIT P2, [R6+URZ+0x22870], R3 ;  /* 0x02287003060075a7 */ /* 0x001064000804017f */
[----:B-1----:R-:W-:Y:S05]  /*13e70*/  @!P2 NANOSLEEP.SYNCS 0x989680 ;  /* 0x009896800000a95d */ /* 0x002fea0003900000 */
[----:B------:R-:W1:Y:S02]  /*13e80*/  @!P2 SYNCS.PHASECHK.TRANS64 P2, [R6+URZ+0x22870], R3 ;  /* 0x022870030600a5a7 */ /* 0x000e64000804007f */
[----:B-1----:R-:W-:Y:S05]  /*13e90*/  @!P2 BRA `(.L_x_7338) ;  /* 0xfffffffc00f0a947 */ /* 0x002fea000383ffff */
[----:B------:R-:W-:Y:S05]  /*13ea0*/  BRA `(.L_x_7477) ;  /* 0xffffffb000bc7947 */ /* 0x000fea000383ffff */
.L_x_7340:
[----:B0-----:R0:W1:Y:S02]  /*13eb0*/  SYNCS.PHASECHK.TRANS64.TRYWAIT P2, [R6+URZ+0x22860], R3 ;  /* 0x02286003060075a7 */ /* 0x001064000804017f */
[----:B-1----:R-:W-:Y:S05]  /*13ec0*/  @!P2 NANOSLEEP.SYNCS 0x989680 ;  /* 0x009896800000a95d */ /* 0x002fea0003900000 */
[----:B------:R-:W1:Y:S02]  /*13ed0*/  @!P2 SYNCS.PHASECHK.TRANS64 P2, [R6+URZ+0x22860], R3 ;  /* 0x022860030600a5a7 */ /* 0x000e64000804007f */
[----:B-1----:R-:W-:Y:S05]  /*13ee0*/  @!P2 BRA `(.L_x_7340) ;  /* 0xfffffffc00f0a947 */ /* 0x002fea000383ffff */
[----:B------:R-:W-:Y:S05]  /*13ef0*/  BRA `(.L_x_7478) ;  /* 0xffffffb000cc7947 */ /* 0x000fea000383ffff */
.L_x_7347:
[----:B0-----:R0:W2:Y:S02]  /*13f00*/  SYNCS.PHASECHK.TRANS64.TRYWAIT P0, [R16+URZ+0x22870], R3 ;  /* 0x02287003100075a7 */ /* 0x0010a4000800017f */
[----:B--2---:R-:W-:Y:S05]  /*13f10*/  @!P0 NANOSLEEP.SYNCS 0x989680 ;  /* 0x009896800000895d */ /* 0x004fea0003900000 */
[----:B------:R-:W2:Y:S02]  /*13f20*/  @!P0 SYNCS.PHASECHK.TRANS64 P0, [R16+URZ+0x22870], R3 ;  /* 0x02287003100085a7 */ /* 0x000ea4000800007f */
[----:B--2---:R-:W-:Y:S05]  /*13f30*/  @!P0 BRA `(.L_x_7347) ;  /* 0xfffffffc00f08947 */ /* 0x004fea000383ffff */
[----:B------:R-:W-:Y:S05]  /*13f40*/  BRA `(.L_x_7479) ;  /* 0xffffffb800707947 */ /* 0x000fea000383ffff */
.L_x_7349:
[----:B0-----:R0:W2:Y:S02]  /*13f50*/  SYNCS.PHASECHK.TRANS64.TRYWAIT P0, [R16+URZ+0x22860], R5 ;  /* 0x02286005100075a7 */ /* 0x0010a4000800017f */
[----:B--2---:R-:W-:Y:S05]  /*13f60*/  @!P0 NANOSLEEP.SYNCS 0x989680 ;  /* 0x009896800000895d */ /* 0x004fea0003900000 */
[----:B------:R-:W2:Y:S02]  /*13f70*/  @!P0 SYNCS.PHASECHK.TRANS64 P0, [R16+URZ+0x22860], R5 ;  /* 0x02286005100085a7 */ /* 0x000ea4000800007f */
[----:B--2---:R-:W-:Y:S05]  /*13f80*/  @!P0 BRA `(.L_x_7349) ;  /* 0xfffffffc00f08947 */ /* 0x004fea000383ffff */
[----:B------:R-:W-:Y:S05]  /*13f90*/  BRA `(.L_x_7480) ;  /* 0xffffffb800907947 */ /* 0x000fea000383ffff */
.L_x_7352:
[----:B0-----:R0:W3:Y:S02]  /*13fa0*/  SYNCS.PHASECHK.TRANS64.TRYWAIT P0, [R6+URZ+0x22820], R3 ;  /* 0x02282003060075a7 */ /* 0x0010e4000800017f */
[----:B---3--:R-:W-:Y:S05]  /*13fb0*/  @!P0 NANOSLEEP.SYNCS 0x989680 ;  /* 0x009896800000895d */ /* 0x008fea0003900000 */
[----:B------:R-:W3:Y:S02]  /*13fc0*/  @!P0 SYNCS.PHASECHK.TRANS64 P0, [R6+URZ+0x22820], R3 ;  /* 0x02282003060085a7 */ /* 0x000ee4000800007f */
[----:B---3--:R-:W-:Y:S05]  /*13fd0*/  @!P0 BRA `(.L_x_7352) ;  /* 0xfffffffc00f08947 */ /* 0x008fea000383ffff */
[----:B------:R-:W-:Y:S05]  /*13fe0*/  BRA `(.L_x_7481) ;  /* 0xffffffc000147947 */ /* 0x000fea000383ffff */
.L_x_7354:
[----:B0-----:R0:W3:Y:S02]  /*13ff0*/  SYNCS.PHASECHK.TRANS64.TRYWAIT P1, [R5+URZ+0x22840], R4 ;  /* 0x02284004050075a7 */ /* 0x0010e4000802017f */
[----:B---3--:R-:W-:Y:S05]  /*14000*/  @!P1 NANOSLEEP.SYNCS 0x989680 ;  /* 0x009896800000995d */ /* 0x008fea0003900000 */
[----:B------:R-:W3:Y:S02]  /*14010*/  @!P1 SYNCS.PHASECHK.TRANS64 P1, [R5+URZ+0x22840], R4 ;  /* 0x02284004050095a7 */ /* 0x000ee4000802007f */
[----:B---3--:R-:W-:Y:S05]  /*14020*/  @!P1 BRA `(.L_x_7354) ;  /* 0xfffffffc00f09947 */ /* 0x008fea000383ffff */
[----:B------:R-:W-:Y:S05]  /*14030*/  BRA `(.L_x_7482) ;  /* 0xffffffc000507947 */ /* 0x000fea000383ffff */
.L_x_7356:
[----:B---3--:R3:W4:Y:S02]  /*14040*/  SYNCS.PHASECHK.TRANS64.TRYWAIT P1, [R3+URZ+0x22840], R0 ;  /* 0x02284000030075a7 */ /* 0x008724000802017f */
[----:B----4-:R-:W-:Y:S05]  /*14050*/  @!P1 NANOSLEEP.SYNCS 0x989680 ;  /* 0x009896800000995d */ /* 0x010fea0003900000 */
[----:B------:R-:W4:Y:S02]  /*14060*/  @!P1 SYNCS.PHASECHK.TRANS64 P1, [R3+URZ+0x22840], R0 ;  /* 0x02284000030095a7 */ /* 0x000f24000802007f */
[----:B----4-:R-:W-:Y:S05]  /*14070*/  @!P1 BRA `(.L_x_7356) ;  /* 0xfffffffc00f09947 */ /* 0x010fea000383ffff */
[----:B------:R-:W-:Y:S05]  /*14080*/  BRA `(.L_x_7483) ;  /* 0xffffffc0005c7947 */ /* 0x000fea000383ffff */
.L_x_7358:
[----:B----4-:R4:W0:Y:S02]  /*14090*/  SYNCS.PHASECHK.TRANS64.TRYWAIT P1, [R5+URZ+0x22860], R4 ;  /* 0x02286004050075a7 */ /* 0x010824000802017f */
[----:B0-----:R-:W-:Y:S05]  /*140a0*/  @!P1 NANOSLEEP.SYNCS 0x989680 ;  /* 0x009896800000995d */ /* 0x001fea0003900000 */
[----:B------:R-:W0:Y:S02]  /*140b0*/  @!P1 SYNCS.PHASECHK.TRANS64 P1, [R5+URZ+0x22860], R4 ;  /* 0x02286004050095a7 */ /* 0x000e24000802007f */
[----:B0-----:R-:W-:Y:S05]  /*140c0*/  @!P1 BRA `(.L_x_7358) ;  /* 0xfffffffc00f09947 */ /* 0x001fea000383ffff */
[----:B------:R-:W-:Y:S05]  /*140d0*/  BRA `(.L_x_7484) ;  /* 0xffffffc000587947 */ /* 0x000fea000383ffff */
.L_x_7360:
[----:B------:R0:W0:Y:S02]  /*140e0*/  SYNCS.PHASECHK.TRANS64.TRYWAIT P1, [R3+URZ+0x22860], R0 ;  /* 0x02286000030075a7 */ /* 0x000024000802017f */
[----:B0-----:R-:W-:Y:S05]  /*140f0*/  @!P1 NANOSLEEP.SYNCS 0x989680 ;  /* 0x009896800000995d */ /* 0x001fea0003900000 */
[----:B------:R-:W0:Y:S02]  /*14100*/  @!P1 SYNCS.PHASECHK.TRANS64 P1, [R3+URZ+0x22860], R0 ;  /* 0x02286000030095a7 */ /* 0x000e24000802007f */
[----:B0-----:R-:W-:Y:S05]  /*14110*/  @!P1 BRA `(.L_x_7360) ;  /* 0xfffffffc00f09947 */ /* 0x001fea000383ffff */
[----:B------:R-:W-:Y:S05]  /*14120*/  BRA `(.L_x_7485) ;  /* 0xffffffc000547947 */ /* 0x000fea000383ffff */
.L_x_7362:
[----:B------:R0:W0:Y:S02]  /*14130*/  SYNCS.PHASECHK.TRANS64.TRYWAIT P1, [R5+URZ+0x22880], R4 ;  /* 0x02288004050075a7 */ /* 0x000024000802017f */
[----:B0-----:R-:W-:Y:S05]  /*14140*/  @!P1 NANOSLEEP.SYNCS 0x989680 ;  /* 0x009896800000995d */ /* 0x001fea0003900000 */
[----:B------:R-:W0:Y:S02]  /*14150*/  @!P1 SYNCS.PHASECHK.TRANS64 P1, [R5+URZ+0x22880], R4 ;  /* 0x02288004050095a7 */ /* 0x000e24000802007f */
[----:B0-----:R-:W-:Y:S05]  /*14160*/  @!P1 BRA `(.L_x_7362) ;  /* 0xfffffffc00f09947 */ /* 0x001fea000383ffff */
[----:B------:R-:W-:Y:S05]  /*14170*/  BRA `(.L_x_7486) ;  /* 0xffffffc000507947 */ /* 0x000fea000383ffff */
.L_x_7487:
        /* <DEDUP_REMOVED lines=16> */
.L_x_16284:


//--------------------- .text._ZN7cutlass13device_kernelIN5flash11enable_sm90INS1_16FlashAttnFwdSm90INS1_25CollectiveMainloopFwdSm90ILi2EN4cute5tupleIJNS5_1CILi1EEES8_S8_EEENS6_IJNS7_ILi128EEENS7_ILi160EEESA_EEELi128ENS_12float_e4m3_tEfNS_4arch4Sm90ELb0ELb0ELb1ELb1ELb1ELb0ELb0ELb1ELb1ELb1ELb1ELb0EEENS1_21CollectiveEpilogueFwdINS6_IJSA_SA_SB_EEES9_NS_10bfloat16_tESF_Li256ELb1ELb1ELb1ELb1EEENS1_36VarlenDynamicPersistentTileSchedulerILi128ELi160ELi256ELi128ELb1ELb1ELb1ELb0ELb1ELb1EEEEEEEEEvNT_6ParamsE --------------------------
	.section	.text._ZN7cutlass13device_kernelIN5flash11enable_sm90INS1_16FlashAttnFwdSm90INS1_25CollectiveMainloopFwdSm90ILi2EN4cute5tupleIJNS5_1CILi1EEES8_S8_EEENS6_IJNS7_ILi128EEENS7_ILi160EEESA_EEELi128ENS_12float_e4m3_tEfNS_4arch4Sm90ELb0ELb0ELb1ELb1ELb1ELb0ELb0ELb1ELb1ELb1ELb1ELb0EEENS1_21CollectiveEpilogueFwdINS6_IJSA_SA_SB_EEES9_NS_10bfloat16_tESF_Li256ELb1ELb1ELb1ELb1EEENS1_36VarlenDynamicPersistentTileSchedulerILi128ELi160ELi256ELi128ELb1ELb1ELb1ELb0ELb1ELb1EEEEEEEEEvNT_6ParamsE,"ax",@progbits
	.align	128
.text._ZN7cutlass13device_kernelIN5flash11enable_sm90INS1_16FlashAttnFwdSm90INS1_25CollectiveMainloopFwdSm90ILi2EN4cute5tupleIJNS5_1CILi1EEES8_S8_EEENS6_IJNS7_ILi128EEENS7_ILi160EEESA_EEELi128ENS_12float_e4m3_tEfNS_4arch4Sm90ELb0ELb0ELb1ELb1ELb1ELb0ELb0ELb1ELb1ELb1ELb1ELb0EEENS1_21CollectiveEpilogueFwdINS6_IJSA_SA_SB_EEES9_NS_10bfloat16_tESF_Li256ELb1ELb1ELb1ELb1EEENS1_36VarlenDynamicPersistentTileSchedulerILi128ELi160ELi256ELi128ELb1ELb1ELb1ELb0ELb1ELb1EEEEEEEEEvNT_6ParamsE:
        .type           _ZN7cutlass13device_kernelIN5flash11enable_sm90INS1_16FlashAttnFwdSm90INS1_25CollectiveMainloopFwdSm90ILi2EN4cute5tupleIJNS5_1CILi1EEES8_S8_EEENS6_IJNS7_ILi128EEENS7_ILi160EEESA_EEELi128ENS_12float_e4m3_tEfNS_4arch4Sm90ELb0ELb0ELb1ELb1ELb1ELb0ELb0ELb1ELb1ELb1ELb1ELb0EEENS1_21CollectiveEpilogueFwdINS6_IJSA_SA_SB_EEES9_NS_10bfloat16_tESF_Li256ELb1ELb1ELb1ELb1EEENS1_36VarlenDynamicPersistentTileSchedulerILi128ELi160ELi256ELi128ELb1ELb1ELb1ELb0ELb1ELb1EEEEEEEEEvNT_6ParamsE,@function
        .size           _ZN7cutlass13device_kernelIN5flash11enable_sm90INS1_16FlashAttnFwdSm90INS1_25CollectiveMainloopFwdSm90ILi2EN4cute5tupleIJNS5_1CILi1EEES8_S8_EEENS6_IJNS7_ILi128EEENS7_ILi160EEESA_EEELi128ENS_12float_e4m3_tEfNS_4arch4Sm90ELb0ELb0ELb1ELb1ELb1ELb0ELb0ELb1ELb1ELb1ELb1ELb0EEENS1_21CollectiveEpilogueFwdINS6_IJSA_SA_SB_EEES9_NS_10bfloat16_tESF_Li256ELb1ELb1ELb1ELb1EEENS1_36VarlenDynamicPersistentTileSchedulerILi128ELi160ELi256ELi128ELb1ELb1ELb1ELb0ELb1ELb1EEEEEEEEEvNT_6ParamsE,(.L_x_16285 - _ZN7cutlass13device_kernelIN5flash11enable_sm90INS1_16FlashAttnFwdSm90INS1_25CollectiveMainloopFwdSm90ILi2EN4cute5tupleIJNS5_1CILi1EEES8_S8_EEENS6_IJNS7_ILi128EEENS7_ILi160EEESA_EEELi128ENS_12float_e4m3_tEfNS_4arch4Sm90ELb0ELb0ELb1ELb1ELb1ELb0ELb0ELb1ELb1ELb1ELb1ELb0EEENS1_21CollectiveEpilogueFwdINS6_IJSA_SA_SB_EEES9_NS_10bfloat16_tESF_Li256ELb1ELb1ELb1ELb1EEENS1_36VarlenDynamicPersistentTileSchedulerILi128ELi160ELi256ELi128ELb1ELb1ELb1ELb0ELb1ELb1EEEEEEEEEvNT_6ParamsE)
        .other          _ZN7cutlass13device_kernelIN5flash11enable_sm90INS1_16FlashAttnFwdSm90INS1_25CollectiveMainloopFwdSm90ILi2EN4cute5tupleIJNS5_1CILi1EEES8_S8_EEENS6_IJNS7_ILi128EEENS7_ILi160EEESA_EEELi128ENS_12float_e4m3_tEfNS_4arch4Sm90ELb0ELb0ELb1ELb1ELb1ELb0ELb0ELb1ELb1ELb1ELb1ELb0EEENS1_21CollectiveEpilogueFwdINS6_IJSA_SA_SB_EEES9_NS_10bfloat16_tESF_Li256ELb1ELb1ELb1ELb1EEENS1_36VarlenDynamicPersistentTileSchedulerILi128ELi160ELi256ELi128ELb1ELb1ELb1ELb0ELb1ELb1EEEEEEEEEvNT_6ParamsE,@"STO_CUDA_ENTRY STV_DEFAULT"
_ZN7cutlass13device_kernelIN5flash11enable_sm90INS1_16FlashAttnFwdSm90INS1_25CollectiveMainloopFwdSm90ILi2EN4cute5tupleIJNS5_1CILi1EEES8_S8_EEENS6_IJNS7_ILi128EEENS7_ILi160EEESA_EEELi128ENS_12float_e4m3_tEfNS_4arch4Sm90ELb0ELb0ELb1ELb1ELb1ELb0ELb0ELb1ELb1ELb1ELb1ELb0EEENS1_21CollectiveEpilogueFwdINS6_IJSA_SA_SB_EEES9_NS_10bfloat16_tESF_Li256ELb1ELb1ELb1ELb1EEENS1_36VarlenDynamicPersistentTileSchedulerILi128ELi160ELi256ELi128ELb1ELb1ELb1ELb0ELb1ELb1EEEEEEEEEvNT_6ParamsE:
        /* <DEDUP_REMOVED lines=45> */
.L_x_7488:
        /* <DEDUP_REMOVED lines=22> */
.L_x_7489:
        /* <DEDUP_REMOVED lines=18> */
.L_x_7490:
        /* <DEDUP_REMOVED lines=22> */
.L_x_7491:
        /* <DEDUP_REMOVED lines=24> */
.L_x_7492:
        /* <DEDUP_REMOVED lines=8> */
.L_x_7494:
        /* <DEDUP_REMOVED lines=25> */
[----:B------:R-:W-:Y:S02]  /*0a40*/  UMOV UR45, URZ ;  /* 0x0000003f002d7c82 */ /* 0x000fe40008000000 */
[CC--:B------:R-:W-:Y:S02]  /*0a50*/  LEA.HI R2, R0.reuse, R223.reuse, RZ, 0x7 ;  /* 0x000000df00027211 */ /* 0x0c0fe400078f38ff */
[----:B------:R-:W-:-:S02]  /*0a60*/  LEA.HI R3, R0, R223, RZ, 0x4 ;  /* 0x000000df00037211 */ /* 0x000fc400078f20ff */
[----:B------:R-:W-:Y:S02]  /*0a70*/  LOP3.LUT R4, R2, 0xffffff80, RZ, 0xc0, !PT ;  /* 0xffffff8002047812 */ /* 0x000fe400078ec0ff */
[----:B------:R-:W-:Y:S02]  /*0a80*/  SHF.R.S32.HI R6, RZ, 0x4, R3 ;  /* 0x00000004ff067819 */ /* 0x000fe40000011403 */
[----:B------:R-:W-:Y:S01]  /*0a90*/  SHF.R.S32.HI R217, RZ, 0x7, R2 ;  /* 0x00000007ffd97819 */ /* 0x000fe20000011402 */
[----:B------:R-:W-:Y:S01]  /*0aa0*/  IMAD.IADD R201, R223, 0x1, -R4 ;  /* 0x00000001dfc97824 */ /* 0x000fe200078e0a04 */
[----:B------:R-:W-:Y:S02]  /*0ab0*/  LEA.HI R4, R0, R223, RZ, 0x5 ;  /* 0x000000df00047211 */ /* 0x000fe400078f28ff */
[----:B------:R-:W-:Y:S02]  /*0ac0*/  LEA.HI R2, R2, R217, RZ, 0x1 ;  /* 0x000000d902027211 */ /* 0x000fe400078f08ff */
[----:B------:R-:W-:Y:S01]  /*0ad0*/  SHF.R.S32.HI R8, RZ, 0x1f, R201 ;  /* 0x0000001fff087819 */ /* 0x000fe200000114c9 */
[----:B------:R-:W-:Y:S01]  /*0ae0*/  IMAD.SHL.U32 R5, R4, 0x20, RZ ;  /* 0x0000002004057824 */ /* 0x000fe200078e00ff */
[----:B------:R-:W-:-:S02]  /*0af0*/  LOP3.LUT R4, R3, 0x3fffff0, RZ, 0xc0, !PT ;  /* 0x03fffff003047812 */ /* 0x000fc400078ec0ff */
[----:B------:R-:W-:Y:S02]  /*0b00*/  LEA.HI R3, R3, R6, RZ, 0x1 ;  /* 0x0000000603037211 */ /* 0x000fe400078f08ff */
[----:B------:R-:W-:Y:S01]  /*0b10*/  LOP3.LUT R5, R5, 0xfffffc00, RZ, 0xc0, !PT ;  /* 0xfffffc0005057812 */ /* 0x000fe200078ec0ff */
[----:B------:R-:W-:Y:S01]  /*0b20*/  IMAD.IADD R4, R223, 0x1, -R4 ;  /* 0x00000001df047824 */ /* 0x000fe200078e0a04 */
[----:B------:R-:W-:Y:S02]  /*0b30*/  LOP3.LUT R3, R3, 0x1ffffffe, RZ, 0xc0, !PT ;  /* 0x1ffffffe03037812 */ /* 0x000fe400078ec0ff */
[----:B------:R-:W-:Y:S01]  /*0b40*/  LEA.HI R7, R8, R201, RZ, 0x2 ;  /* 0x000000c908077211 */ /* 0x000fe200078f10ff */
[----:B------:R-:W-:Y:S01]  /*0b50*/  IMAD R4, R4, 0x40, R5 ;  /* 0x0000004004047824 */ /* 0x000fe200078e0205 */
[----:B------:R-:W-:Y:S01]  /*0b60*/  LEA.HI R5, R0, R223, RZ, 0x2 ;  /* 0x000000df00057211 */ /* 0x000fe200078f10ff */
[----:B------:R-:W-:Y:S01]  /*0b70*/  IMAD.IADD R3, R6, 0x1, -R3 ;  /* 0x0000000106037824 */ /* 0x000fe200078e0a03 */
[----:B------:R-:W-:-:S02]  /*0b80*/  SHF.R.S32.HI R9, RZ, 0x2, R7 ;  /* 0x00000002ff097819 */ /* 0x000fc40000011407 */
[----:B------:R-:W-:Y:S01]  /*0b90*/  LOP3.LUT R6, R5, 0xfffffffc, RZ, 0xc0, !PT ;  /* 0xfffffffc05067812 */ /* 0x000fe200078ec0ff */
[----:B------:R-:W-:Y:S01]  /*0ba0*/  IMAD R220, R3, 0x8, R4 ;  /* 0x0000000803dc7824 */ /* 0x000fe200078e0204 */
[----:B------:R-:W-:Y:S02]  /*0bb0*/  SHF.R.S32.HI R10, RZ, 0x1f, R7 ;  /* 0x0000001fff0a7819 */ /* 0x000fe40000011407 */
[----:B------:R-:W-:Y:S01]  /*0bc0*/  LEA.HI R0, R0, R223, RZ, 0x3 ;  /* 0x000000df00007211 */ /* 0x000fe200078f18ff */
[----:B------:R-:W-:Y:S01]  /*0bd0*/  IMAD.IADD R6, R223, 0x1, -R6 ;  /* 0x00000001df067824 */ /* 0x000fe200078e0a06 */
[----:B------:R-:W-:Y:S02]  /*0be0*/  LEA.HI R10, R10, R9, RZ, 0x3 ;  /* 0x000000090a0a7211 */ /* 0x000fe400078f18ff */
[----:B------:R-:W-:Y:S02]  /*0bf0*/  LOP3.LUT R4, R2, 0x3fffffe, RZ, 0xc0, !PT ;  /* 0x03fffffe02047812 */ /* 0x000fe400078ec0ff */
[----:B------:R-:W-:-:S02]  /*0c00*/  LEA.HI R3, R6, R6, RZ, 0x1 ;  /* 0x0000000606037211 */ /* 0x000fc400078f08ff */
[----:B------:R-:W-:Y:S02]  /*0c10*/  LOP3.LUT R2, R0, 0xfffffff8, RZ, 0xc0, !PT ;  /* 0xfffffff800027812 */ /* 0x000fe400078ec0ff */
[----:B------:R-:W-:Y:S02]  /*0c20*/  LOP3.LUT R3, R3, 0x1ffffffe, RZ, 0xc0, !PT ;  /* 0x1ffffffe03037812 */ /* 0x000fe400078ec0ff */
[----:B------:R-:W-:Y:S01]  /*0c30*/  LOP3.LUT R10, R10, 0xfffffff8, RZ, 0xc0, !PT ;  /* 0xfffffff80a0a7812 */ /* 0x000fe200078ec0ff */
[----:B------:R-:W-:Y:S01]  /*0c40*/  IMAD.IADD R17, R223, 0x1, -R2 ;  /* 0x00000001df117824 */ /* 0x000fe200078e0a02 */
[----:B------:R-:W-:Y:S01]  /*0c50*/  LEA.HI R8, R8, R201, RZ, 0x5 ;  /* 0x000000c908087211 */ /* 0x000fe200078f28ff */
[----:B------:R-:W-:Y:S01]  /*0c60*/  IMAD.IADD R3, R6, 0x1, -R3 ;  /* 0x0000000106037824 */ /* 0x000fe200078e0a03 */
[----:B------:R-:W-:Y:S01]  /*0c70*/  LOP3.LUT R6, R7, 0x7ffffffc, RZ, 0xc0, !PT ;  /* 0x7ffffffc07067812 */ /* 0x000fe200078ec0ff */
[----:B------:R-:W-:Y:S01]  /*0c80*/  IMAD.IADD R9, R9, 0x1, -R10 ;  /* 0x0000000109097824 */ /* 0x000fe200078e0a0a */
[----:B------:R-:W-:Y:S01]  /*0c90*/  SHF.R.S32.HI R8, RZ, 0x5, R8 ;  /* 0x00000005ff087819 */ /* 0x000fe20000011408 */
[----:B------:R-:W-:Y:S01]  /*0ca0*/  IMAD.SHL.U32 R2, R17, 0x8, RZ ;  /* 0x0000000811027824 */ /* 0x000fe200078e00ff */
[----:B------:R-:W-:Y:S01]  /*0cb0*/  IADD3 R4, R217, -R4, RZ ;  /* 0x80000004d9047210 */ /* 0x000fe20007ffe0ff */
[----:B------:R-:W-:Y:S01]  /*0cc0*/  IMAD.IADD R6, R201, 0x1, -R6 ;  /* 0x00000001c9067824 */ /* 0x000fe200078e0a06 */
[----:B------:R-:W-:Y:S01]  /*0cd0*/  SHF.R.S32.HI R200, RZ, 0x3, R0 ;  /* 0x00000003ffc87819 */ /* 0x000fe20000011400 */
[----:B------:R-:W-:Y:S01]  /*0ce0*/  IMAD R9, R8, 0x10, R9 ;  /* 0x0000001008097824 */ /* 0x000fe200078e0209 */
[----:B------:R-:W-:Y:S01]  /*0cf0*/  SHF.R.S32.HI R222, RZ, 0x1f, R2 ;  /* 0x0000001fffde7819 */ /* 0x000fe20000011402 */
[----:B------:R-:W-:-:S02]  /*0d00*/  IMAD.SHL.U32 R199, R6, 0x2, RZ ;  /* 0x0000000206c77824 */ /* 0x000fc400078e00ff */
[----:B------:R-:W-:Y:S02]  /*0d10*/  VIADD R16, R2, 0x40 ;  /* 0x0000004002107836 */ /* 0x000fe40000000000 */
[C---:B------:R-:W-:Y:S01]  /*0d20*/  VIADD R198, R199.reuse, 0x8 ;  /* 0x00000008c7c67836 */ /* 0x040fe20000000000 */
[C---:B------:R-:W-:Y:S01]  /*0d30*/  IADD3 R194, R199.reuse, 0x28, RZ ;  /* 0x00000028c7c27810 */ /* 0x040fe20007ffe0ff */
        /* <DEDUP_REMOVED lines=28> */
[----:B------:R-:W-:Y:S01]  /*0f00*/  SHF.R.S32.HI R203, RZ, 0x1f, R19 ;  /* 0x0000001fffcb7819 */ /* 0x000fe20000011413 */
[----:B------:R-:W-:Y:S01]  /*0f10*/  IMAD R219, R3, 0x8, R218 ;  /* 0x0000000803db7824 */ /* 0x000fe200078e02da */
[----:B------:R-:W-:-:S07]  /*0f20*/  SHF.R.S32.HI R202, RZ, 0x1f, R18 ;  /* 0x0000001fffca7819 */ /* 0x000fce0000011412 */
.L_x_7544:
[----:B012-4-:R-:W0:Y:S01]  /*0f30*/  LDC.64 R4, c[0x0][0xc88] ;  /* 0x00032200ff047b82 */ /* 0x017e220000000a00 */
[----:B------:R-:W-:Y:S01]  /*0f40*/  ULDC.64 UR8, c[0x0][0xa28] ;  /* 0x00028a0000087ab9 */ /* 0x000fe20000000a00 */
[----:B------:R-:W-:Y:S01]  /*0f50*/  ULDC.64 UR10, c[0x0][0xa20] ;  /* 0x00028800000a7ab9 */ /* 0x000fe20000000a00 */
[----:B------:R-:W-:Y:S01]  /*0f60*/  ULDC UR4, c[0x0][0x424] ;  /* 0x0001090000047ab9 */ /* 0x000fe20000000800 */
[----:B------:R-:W-:Y:S01]  /*0f70*/  ULDC UR7, c[0x0][0x2f0] ;  /* 0x0000bc0000077ab9 */ /* 0x000fe20000000800 */
[----:B0-----:R-:W-:-:S06]  /*0f80*/  IMAD.WIDE R4, R31, 0x4, R4 ;  /* 0x000000041f047825 */ /* 0x001fcc00078e0204 */
[----:B------:R-:W2:Y:S01]  /*0f90*/  LDG.E R4, desc[UR50][R4.64] ;  /* 0x0000003204047981 */ /* 0x000ea2000c1e1900 */
[----:B------:R-:W-:Y:S02]  /*0fa0*/  UISETP.NE.U32.AND UP0, UPT, UR8, URZ, UPT ;  /* 0x0000003f0800728c */ /* 0x000fe4000bf05070 */
        /* <DEDUP_REMOVED lines=10> */
[----:B------:R-:W-:-:S03]  /*1050*/  MOV R4, UR8 ;  /* 0x0000000800047c02 */ /* 0x000fc60008000f00 */
[----:B------:R-:W-:Y:S01]  /*1060*/  @UP1 ULEA.HI.X UR11, UR37, UR11, UR38, 0x2, UP0 ;  /* 0x0000000b250b1291 */ /* 0x000fe200080f1426 */
[----:B------:R-:W-:Y:S01]  /*1070*/  IMAD.U32 R5, RZ, RZ, UR9 ;  /* 0x00000009ff057e24 */ /* 0x000fe2000f8e00ff */
[----:B------:R-:W-:Y:S01]  /*1080*/  ULDC.64 UR8, c[0x0][0x418] ;  /* 0x0001060000087ab9 */ /* 0x000fe20000000a00 */
[----:B------:R-:W-:-:S03]  /*1090*/  IMAD.U32 R6, RZ, RZ, UR10 ;  /* 0x0000000aff067e24 */ /* 0x000fc6000f8e00ff */
[----:B---3--:R-:W-:Y:S01]  /*10a0*/  IMAD.U32 R7, RZ, RZ, UR11 ;  /* 0x0000000bff077e24 */ /* 0x008fe2000f8e00ff */
        /* <DEDUP_REMOVED lines=11> */
[----:B-----5:R-:W-:-:S14]  /*1160*/  @P1 BRA `(.L_x_7495) ;  /* 0x0000000000341947 */ /* 0x020fdc0003800000 */
        /* <DEDUP_REMOVED lines=13> */
.L_x_7495:
        /* <DEDUP_REMOVED lines=51> */
.L_x_7496:
[----:B------:R-:W-:Y:S01]  /*1570*/  UIMAD UR42, UR40, UR4, URZ ;  /* 0x00000004282a72a4 */ /* 0x000fe2000f8e023f */
[----:B------:R-:W-:Y:S01]  /*1580*/  IMAD.U32 R0, RZ, RZ, UR9 ;  /* 0x00000009ff007e24 */ /* 0x000fe2000f8e00ff */
[----:B------:R-:W-:Y:S02]  /*1590*/  MOV R3, UR4 ;  /* 0x0000000400037c02 */ /* 0x000fe40008000f00 */
[----:B------:R-:W-:Y:S02]  /*15a0*/  CS2R R6, SRZ ;  /* 0x0000000000067805 */ /* 0x000fe4000001ff00 */
[----:B------:R-:W-:Y:S01]  /*15b0*/  PLOP3.LUT P0, PT, PT, PT, PT, 0x80, 0x0 ;  /* 0x000000000000781c */ /* 0x000fe20003f0f070 */
[----:B------:R-:W-:Y:S01]  /*15c0*/  IMAD.MOV.U32 R15, RZ, RZ, RZ ;  /* 0x000000ffff0f7224 */ /* 0x000fe200078e00ff */
        /* <DEDUP_REMOVED lines=15> */
[----:B------:R-:W-:Y:S01]  /*16c0*/  CS2R R52, SRZ ;  /* 0x0000000000347805 */ /* 0x000fe2000001ff00 */
[----:B------:R-:W-:Y:S01]  /*16d0*/  IMAD.MOV.U32 R50, RZ, RZ, RZ ;  /* 0x000000ffff327224 */ /* 0x000fe200078e00ff */
[----:B------:R-:W-:Y:S01]  /*16e0*/  UISETP.GT.AND UP0, UPT, UR52, UR42, UPT ;  /* 0x0000002a3400728c */ /* 0x000fe2000bf04270 */
[----:B------:R-:W-:Y:S01]  /*16f0*/  CS2R R88, SRZ ;  /* 0x0000000000587805 */ /* 0x000fe2000001ff00 */
[----:B------:R-:W-:Y:S01]  /*1700*/  IMAD.MOV.U32 R56, RZ, RZ, RZ ;  /* 0x000000ffff387224 */ /* 0x000fe200078e00ff */
[----:B------:R-:W-:Y:S02]  /*1710*/  CS2R R90, SRZ ;  /* 0x00000000005a7805 */ /* 0x000fe4000001ff00 */
[----:B------:R-:W-:Y:S01]  /*1720*/  CS2R R60, SRZ ;  /* 0x00000000003c7805 */ /* 0x000fe2000001ff00 */
[----:B------:R-:W-:Y:S01]  /*1730*/  IMAD.MOV.U32 R55, RZ, RZ, RZ ;  /* 0x000000ffff377224 */ /* 0x000fe200078e00ff */
[----:B------:R-:W-:Y:S02]  /*1740*/  PLOP3.LUT P1, PT, PT, PT, UP0, 0x80, 0x0 ;  /* 0x000000000000781c */ /* 0x000fe40003f2f008 */
[----:B------:R-:W-:-:S02]  /*1750*/  CS2R R64, SRZ ;  /* 0x0000000000407805 */ /* 0x000fc4000001ff00 */
[----:B------:R-:W-:Y:S02]  /*1760*/  CS2R R62, SRZ ;  /* 0x00000000003e7805 */ /* 0x000fe4000001ff00 */
        /* <DEDUP_REMOVED lines=14> */
[----:B------:R-:W-:Y:S06]  /*1850*/  @!P1 BRA `(.L_x_7497) ;  /* 0x0000007800f89947 */ /* 0x000fec0003800000 */
[----:B------:R-:W0:Y:S01]  /*1860*/  SHFL.IDX PT, R0, R217, RZ, 0x1f ;  /* 0x00001fffd9007589 */ /* 0x000e2200000e0000 */
[----:B------:R-:W1:Y:S01]  /*1870*/  S2UR UR49, SR_CgaCtaId ;  /* 0x00000000003179c3 */ /* 0x000e620000008800 */
[----:B------:R-:W-:Y:S01]  /*1880*/  UMOV UR54, 0x400 ;  /* 0x0000040000367882 */ /* 0x000fe20000000000 */
[----:B0-----:R-:W-:Y:S01]  /*1890*/  R2UR UR43, R0 ;  /* 0x00000000002b72ca */ /* 0x001fe200000e0000 */
[----:B-1----:R-:W-:-:S04]  /*18a0*/  ULEA UR54, UR49, UR54, 0x18 ;  /* 0x0000003631367291 */ /* 0x002fc8000f8ec03f */
[----:B------:R-:W-:-:S04]  /*18b0*/  UIADD3 UR5, UR54, 0x14400, URZ ;  /* 0x0001440036057890 */ /* 0x000fc8000fffe03f */
[----:B------:R-:W-:-:S04]  /*18c0*/  ULOP3.LUT UP0, URZ, UR5, 0x9f, URZ, 0xc0, !UPT ;  /* 0x0000009f053f7892 */ /* 0x000fc8000f80c03f */
[----:B------:R-:W-:Y:S02]  /*18d0*/  ULEA.HI UR4, UR43, UR43, URZ, 0x1 ;  /* 0x0000002b2b047291 */ /* 0x000fe4000f8f083f */
[----:B------:R-:W-:Y:S02]  /*18e0*/  PLOP3.LUT P0, PT, PT, PT, UP0, 0x80, 0x0 ;  /* 0x000000000000781c */ /* 0x000fe40003f0f008 */
        /* <DEDUP_REMOVED lines=11> */
[----:B------:R-:W-:Y:S01]  /*19a0*/  MOV R5, UR5 ;  /* 0x0000000500057c02 */ /* 0x000fe20008000f00 */
        /* <DEDUP_REMOVED lines=10> */
.L_x_7498:
        /* <DEDUP_REMOVED lines=33> */
[----:B------:R-:W-:Y:S01]  /*1c60*/  MOV R4, UR4 ;  /* 0x0000000400047c02 */ /* 0x000fe20008000f00 */
[----:B------:R-:W-:Y:S01]  /*1c70*/  IMAD.U32 R5, RZ, RZ, UR48 ;  /* 0x00000030ff057e24 */ /* 0x000fe2000f8e00ff */
[----:B------:R-:W-:Y:S02]  /*1c80*/  ULDC UR4, c[0x0][0x9d8] ;  /* 0x0002760000047ab9 */ /* 0x000fe40000000800 */
[----:B------:R-:W-:-:S04]  /*1c90*/  SHF.L.U32 R4, R4, 0x1f, RZ ;  /* 0x0000001f04047819 */ /* 0x000fc800000006ff */
[----:B------:R-:W0:Y:S01]  /*1ca0*/  SYNCS.PHASECHK.TRANS64.TRYWAIT P1, [UR54+0x22800], R4 ;  /* 0x02280004ff0075a7 */ /* 0x000e220008020176 */
[----:B------:R-:W-:Y:S01]  /*1cb0*/  ISETP.NE.AND P0, PT, R5, 0x3, PT ;  /* 0x000000030500780c */ /* 0x000fe20003f05270 */
[----:B--2---:R-:W-:-:S04]  /*1cc0*/  FMUL.FTZ R0, R3, R0 ;  /* 0x0000000003007220 */ /* 0x004fc80000410000 */
[----:B------:R-:W-:Y:S01]  /*1cd0*/  FMUL.FTZ R0, R0, UR4 ;  /* 0x0000000400007c20 */ /* 0x000fe20008410000 */
[----:B0-----:R-:W-:Y:S07]  /*1ce0*/  @!P1 BRA `(.L_x_7499) ;  /* 0x00000124007c9947 */ /* 0x001fee0003800000 */
.L_x_7641:
[----:B------:R-:W-:Y:S05]  /*1cf0*/  @!P0 BRA `(.L_x_7500) ;  /* 0x0000000000048947 */ /* 0x000fea0003800000 */
[----:B------:R-:W-:Y:S01]  /*1d00*/  BPT.TRAP 0x1 ;  /* 0x000000040000795c */ /* 0x000fe20000300000 */
.L_x_7500:
[----:B0-----:R-:W-:Y:S02]  /*1d10*/  IMAD.U32 R4, RZ, RZ, UR45 ;  /* 0x0000002dff047e24 */ /* 0x001fe4000f8e00ff */
[----:B------:R-:W-:-:S03]  /*1d20*/  IMAD.U32 R3, RZ, RZ, UR46 ;  /* 0x0000002eff037e24 */ /* 0x000fc6000f8e00ff */
[----:B------:R-:W-:Y:S02]  /*1d30*/  LEA R4, R4, UR54, 0x3 ;  /* 0x0000003604047c11 */ /* 0x000fe4000f8e18ff */
[----:B------:R-:W-:-:S04]  /*1d40*/  SHF.L.U32 R3, R3, 0x1f, RZ ;  /* 0x0000001f03037819 */ /* 0x000fc800000006ff */
[----:B------:R0:W1:Y:S01]  /*1d50*/  SYNCS.PHASECHK.TRANS64.TRYWAIT P1, [R4+URZ+0x22830], R3 ;  /* 0x02283003040075a7 */ /* 0x000062000802017f */
[----:B------:R-:W-:Y:S05]  /*1d60*/  @!P0 BRA `(.L_x_7501) ;  /* 0x0000000000048947 */ /* 0x000fea0003800000 */
[----:B------:R-:W-:Y:S01]  /*1d70*/  BPT.TRAP 0x1 ;  /* 0x000000040000795c */ /* 0x000fe20000300000 */
.L_x_7501:
[----:B-1----:R-:W-:Y:S05]  /*1d80*/  @P1 BRA `(.L_x_7502) ;  /* 0x0000000000081947 */ /* 0x002fea0003800000 */
[----:B------:R-:W1:Y:S02]  /*1d90*/  SYNCS.PHASECHK.TRANS64.TRYWAIT P1, [R4+URZ+0x22830], R3 ;  /* 0x02283003040075a7 */ /* 0x000e64000802017f */
[----:B-1----:R-:W-:Y:S05]  /*1da0*/  @!P1 BRA `(.L_x_7503) ;  /* 0x0000012400649947 */ /* 0x002fea0003800000 */
.L_x_7502:
[----:B------:R-:W-:Y:S01]  /*1db0*/  UIADD3 UR4, UR54, 0x18400, URZ ;  /* 0x0001840036047890 */ /* 0x000fe2000fffe03f */
[----:B------:R-:W-:-:S03]  /*1dc0*/  IMAD.MOV.U32 R25, RZ, RZ, RZ ;  /* 0x000000ffff197224 */ /* 0x000fc600078e00ff */
[----:B------:R-:W-:-:S04]  /*1dd0*/  USHF.R.U32.HI UR4, URZ, 0x4, UR4 ;  /* 0x000000043f047899 */ /* 0x000fc80008011604 */
[----:B------:R-:W-:-:S06]  /*1de0*/  ULOP3.LUT UR4, UR4, 0x3fff, URZ, 0xc0, !UPT ;  /* 0x00003fff04047892 */ /* 0x000fcc000f8ec03f */
[----:B01----:R-:W-:Y:S01]  /*1df0*/  IMAD.U32 R3, RZ, RZ, UR4 ;  /* 0x00000004ff037e24 */ /* 0x003fe2000f8e00ff */
[----:B------:R-:W-:Y:S05]  /*1e00*/  WARPSYNC.ALL ;  /* 0x0000000000007948 */ /* 0x000fea0003800000 */
[----:B------:R-:W-:-:S04]  /*1e10*/  LOP3.LUT R3, R3, 0x10000, RZ, 0xfc, !PT ;  /* 0x0001000003037812 */ /* 0x000fc800078efcff */
[----:B------:R-:W-:Y:S01]  /*1e20*/  R2UR UR20, R3 ;  /* 0x00000000031472ca */ /* 0x000fe200000e0000 */
[----:B------:R-:W-:Y:S01]  /*1e30*/  ULOP3.LUT UR12, UR55, 0x10000, URZ, 0xfc, !UPT ;  /* 0x00010000370c7892 */ /* 0x000fe2000f8efc3f */
[----:B------:R-:W-:Y:S01]  /*1e40*/  WARPGROUP.ARRIVE ;  /* 0x00000000000079c5 */ /* 0x000fe20000000000 */
[----:B------:R-:W-:Y:S01]  /*1e50*/  UMOV UR17, 0x40000040 ;  /* 0x4000004000117882 */ /* 0x000fe20000000000 */
[----:B------:R-:W-:Y:S01]  /*1e60*/  UMOV UR19, 0x40000040 ;  /* 0x4000004000137882 */ /* 0x000fe20000000000 */
[----:B------:R-:W-:Y:S01]  /*1e70*/  UMOV UR7, 0x40000040 ;  /* 0x4000004000077882 */ /* 0x000fe20000000000 */
[----:B------:R-:W-:Y:S01]  /*1e80*/  UMOV UR11, 0x40000040 ;  /* 0x40000040000b7882 */ /* 0x000fe20000000000 */
[----:B------:R-:W-:Y:S01]  /*1e90*/  UMOV UR15, 0x40000040 ;  /* 0x40000040000f7882 */ /* 0x000fe20000000000 */
[----:B------:R-:W-:-:S05]  /*1ea0*/  UMOV UR16, UR12 ;  /* 0x0000000c00107c82 */ /* 0x000fca0008000000 */
[----:B------:R-:W-:-:S04]  /*1eb0*/  UIMAD UR20, UR45, 0x500, UR20 ;  /* 0x000005002d1478a4 */ /* 0x000fc8000f8e0214 */
[----:B------:R-:W-:Y:S02]  /*1ec0*/  UIADD3 UR4, UR20, 0x100, URZ ;  /* 0x0000010014047890 */ /* 0x000fe4000fffe03f */
[----:B------:R-:W-:Y:S02]  /*1ed0*/  UIADD3 UR5, UR20, 0x200, URZ ;  /* 0x0000020014057890 */ /* 0x000fe4000fffe03f */
[----:B------:R-:W-:Y:S01]  /*1ee0*/  UMOV UR18, UR20 ;  /* 0x0000001400127c82 */ /* 0x000fe20008000000 */
[----:B------:R-:W-:Y:S01]  /*1ef0*/  UIADD3 UR6, UR20, 0x300, URZ ;  /* 0x0000030014067890 */ /* 0x000fe2000fffe03f */
[----:B------:R-:W-:Y:S01]  /*1f00*/  QGMMA.64x32x32.F32.E4M3.E4M3 R92, gdesc[UR16], RZ, !UPT, gsb0 ;  /* 0x00600000105c79f3 */ /* 0x000fe2000c0008ff */
[----:B------:R-:W-:Y:S01]  /*1f10*/  UMOV UR18, UR4 ;  /* 0x0000000400127c82 */ /* 0x000fe20008000000 */
[----:B------:R-:W-:Y:S01]  /*1f20*/  UMOV UR19, 0x40000040 ;  /* 0x4000004000137882 */ /* 0x000fe20000000000 */
[----:B------:R-:W-:Y:S02]  /*1f30*/  UIADD3 UR4, UR20, 0x400, URZ ;  /* 0x0000040014047890 */ /* 0x000fe4000fffe03f */
[----:B------:R-:W-:-:S02]  /*1f40*/  UIADD3 UR8, UR20, 0x102, URZ ;  /* 0x0000010214087890 */ /* 0x000fc4000fffe03f */
[----:B------:R-:W-:Y:S02]  /*1f50*/  UIADD3 UR9, UR20, 0x202, URZ ;  /* 0x0000020214097890 */ /* 0x000fe4000fffe03f */
[----:B------:R-:W-:Y:S02]  /*1f60*/  UIADD3 UR10, UR20, 0x302, URZ ;  /* 0x00000302140a7890 */ /* 0x000fe4000fffe03f */
[----:B------:R-:W-:Y:S02]  /*1f70*/  UIADD3 UR13, UR20, 0x304, URZ ;  /* 0x00000304140d7890 */ /* 0x000fe4000fffe03f */
[----:B------:R-:W-:Y:S01]  /*1f80*/  UIADD3 UR14, UR20, 0x6, URZ ;  /* 0x00000006140e7890 */ /* 0x000fe2000fffe03f */
[----:B------:R-:W-:Y:S02]  /*1f90*/  WARPGROUP.DEPBAR.LE gsb0, 0x0 ;  /* 0x00008000000079c5 */ /* 0x000fe40000010000 */
[----:B------:R-:W-:-:S06]  /*1fa0*/  WARPGROUP.ARRIVE ;  /* 0x00000000000079c5 */ /* 0x000fcc0000000000 */
[----:B------:R-:W-:Y:S01]  /*1fb0*/  QGMMA.64x32x32.F32.E4M3.E4M3 R76, gdesc[UR16], RZ, !UPT, gsb0 ;  /* 0x00600000104c79f3 */ /* 0x000fe2000c0008ff */
[----:B------:R-:W-:Y:S01]  /*1fc0*/  UMOV UR18, UR5 ;  /* 0x0000000500127c82 */ /* 0x000fe20008000000 */
[----:B------:R-:W-:Y:S01]  /*1fd0*/  UMOV UR19, 0x40000040 ;  /* 0x4000004000137882 */ /* 0x000fe20000000000 */
[----:B------:R-:W-:Y:S01]  /*1fe0*/  UMOV UR5, 0x40000040 ;  /* 0x4000004000057882 */ /* 0x000fe20000000000 */
        /* <DEDUP_REMOVED lines=38> */
[----:B------:R-:W-:Y:S02]  /*2250*/  UIADD3 UR8, UR12, 0x4, URZ ;  /* 0x000000040c087890 */ /* 0x000fe4000fffe03f */
        /* <DEDUP_REMOVED lines=61> */
.L_x_7504:
        /* <DEDUP_REMOVED lines=32> */
[----:B------:R-:W-:Y:S01]  /*2830*/  IADD3 R59, R28, 0xa0, -R199 ;  /* 0x000000a01c3b7810 */ /* 0x000fe20007ffe8c7 */
[----:B------:R-:W-:-:S02]  /*2840*/  IMAD.U32 R30, RZ, RZ, UR52 ;  /* 0x00000034ff1e7e24 */ /* 0x000fc4000f8e00ff */
[C---:B------:R-:W-:Y:S01]  /*2850*/  FMUL.FTZ R6, R0.reuse, R95 ;  /* 0x0000005f00067220 */ /* 0x040fe20000410000 */
[C---:B------:R-:W-:Y:S01]  /*2860*/  FMUL.FTZ R21, R0.reuse, R100 ;  /* 0x0000006400157220 */ /* 0x040fe20000410000 */
[C---:B------:R-:W-:Y:S01]  /*2870*/  FMUL.FTZ R95, R0.reuse, R77 ;  /* 0x0000004d005f7220 */ /* 0x040fe20000410000 */
[C---:B------:R-:W-:Y:S01]  /*2880*/  FMUL.FTZ R77, R0.reuse, R82 ;  /* 0x00000052004d7220 */ /* 0x040fe20000410000 */
[----:B------:R-:W-:Y:S01]  /*2890*/  FMUL.FTZ R82, R0, R91 ;  /* 0x0000005b00527220 */ /* 0x000fe20000410000 */
[----:B------:R-:W2:Y:S01]  /*28a0*/  MUFU.TANH R13, R13 ;  /* 0x0000000d000d7308 */ /* 0x000ea20000002400 */
[----:B------:R-:W-:Y:S02]  /*28b0*/  IMAD R59, R30, -0xa0, R59 ;  /* 0xffffff601e3b7824 */ /* 0x000fe400078e023b */
[C---:B------:R-:W-:Y:S01]  /*28c0*/  FMUL.FTZ R91, R0.reuse, R64 ;  /* 0x00000040005b7220 */ /* 0x040fe20000410000 */
[C---:B------:R-:W-:Y:S01]  /*28d0*/  FMUL.FTZ R24, R0.reuse, R101 ;  /* 0x0000006500187220 */ /* 0x040fe20000410000 */
[C---:B------:R-:W-:Y:S01]  /*28e0*/  FMUL.FTZ R64, R0.reuse, R71 ;  /* 0x0000004700407220 */ /* 0x040fe20000410000 */
[C---:B------:R-:W-:Y:S01]  /*28f0*/  FMUL.FTZ R71, R0.reuse, R72 ;  /* 0x0000004800477220 */ /* 0x040fe20000410000 */
[C---:B------:R-:W-:Y:S01]  /*2900*/  FMUL.FTZ R72, R0.reuse, R44 ;  /* 0x0000002c00487220 */ /* 0x040fe20000410000 */
[C---:B------:R-:W-:Y:S01]  /*2910*/  FMUL.FTZ R44, R0.reuse, R47 ;  /* 0x0000002f002c7220 */ /* 0x040fe20000410000 */
[----:B------:R-:W3:Y:S01]  /*2920*/  MUFU.TANH R14, R14 ;  /* 0x0000000e000e7308 */ /* 0x000ee20000002400 */
[C---:B------:R-:W-:Y:S01]  /*2930*/  ISETP.GT.AND P4, PT, R59.reuse, RZ, PT ;  /* 0x000000ff3b00720c */ /* 0x040fe20003f84270 */
[C---:B------:R-:W-:Y:S01]  /*2940*/  FMUL.FTZ R93, R0.reuse, R104 ;  /* 0x00000068005d7220 */ /* 0x040fe20000410000 */
[C---:B------:R-:W-:Y:S01]  /*2950*/  ISETP.GT.AND P3, PT, R59.reuse, 0x1, PT ;  /* 0x000000013b00780c */ /* 0x040fe20003f64270 */
        /* <DEDUP_REMOVED lines=8> */
[----:B------:R-:W-:Y:S01]  /*29e0*/  ISETP.GT.AND P2, PT, R59, 0x8, PT ;  /* 0x000000083b00780c */ /* 0x000fe20003f44270 */
[C---:B------:R-:W-:Y:S01]  /*29f0*/  FMUL.FTZ R92, R0.reuse, R105 ;  /* 0x00000069005c7220 */ /* 0x040fe20000410000 */
[----:B0-----:R-:W-:Y:S01]  /*2a00*/  FSEL R28, R7, -INF , P4 ;  /* 0xff800000071c7808 */ /* 0x001fe20002000000 */
[----:B------:R-:W-:Y:S01]  /*2a10*/  FMUL.FTZ R89, R0, R61 ;  /* 0x0000003d00597220 */ /* 0x000fe20000410000 */
[----:B------:R-:W0:Y:S01]  /*2a20*/  MUFU.TANH R5, R5 ;  /* 0x0000000500057308 */ /* 0x000e220000002400 */
[----:B-1----:R-:W-:Y:S01]  /*2a30*/  FSEL R29, R8, -INF , P3 ;  /* 0xff800000081d7808 */ /* 0x002fe20001800000 */
[C---:B------:R-:W-:Y:S01]  /*2a40*/  FMUL.FTZ R61, R0.reuse, R62 ;  /* 0x0000003e003d7220 */ /* 0x040fe20000410000 */
[C---:B------:R-:W-:Y:S01]  /*2a50*/  FMUL.FTZ R62, R0.reuse, R66 ;  /* 0x00000042003e7220 */ /* 0x040fe20000410000 */
[C---:B------:R-:W-:Y:S01]  /*2a60*/  FMUL.FTZ R10, R0.reuse, R99 ;  /* 0x00000063000a7220 */ /* 0x040fe20000410000 */
[C---:B------:R-:W-:Y:S01]  /*2a70*/  FMUL.FTZ R66, R0.reuse, R74 ;  /* 0x0000004a00427220 */ /* 0x040fe20000410000 */
[----:B------:R-:W-:Y:S01]  /*2a80*/  ISETP.GT.AND P1, PT, R59, 0x9, PT ;  /* 0x000000093b00780c */ /* 0x000fe20003f24270 */
[C---:B------:R-:W-:Y:S01]  /*2a90*/  FMUL.FTZ R74, R0.reuse, R49 ;  /* 0x00000031004a7220 */ /* 0x040fe20000410000 */
[----:B------:R-:W1:Y:S01]  /*2aa0*/  MUFU.TANH R24, R24 ;  /* 0x0000001800187308 */ /* 0x000e620000002400 */
[----:B--2---:R-:W-:Y:S01]  /*2ab0*/  FSEL R30, R13, -INF , P2 ;  /* 0xff8000000d1e7808 */ /* 0x004fe20001000000 */
[----:B------:R-:W-:Y:S01]  /*2ac0*/  FMUL.FTZ R49, R0, R54 ;  /* 0x0000003600317220 */ /* 0x000fe20000410000 */
[----:B------:R-:W-:Y:S01]  /*2ad0*/  FMNMX.FTZ R7, R28, R29, !PT ;  /* 0x0000001d1c077209 */ /* 0x000fe20007810000 */
[C---:B------:R-:W-:Y:S01]  /*2ae0*/  FMUL.FTZ R54, R0.reuse, R31 ;  /* 0x0000001f00367220 */ /* 0x040fe20000410000 */
[C---:B------:R-:W-:Y:S01]  /*2af0*/  FMUL.FTZ R12, R0.reuse, R102 ;  /* 0x00000066000c7220 */ /* 0x040fe20000410000 */
[C---:B------:R-:W-:Y:S01]  /*2b00*/  ISETP.GT.AND P6, PT, R59.reuse, 0x10, PT ;  /* 0x000000103b00780c */ /* 0x040fe20003fc4270 */
[----:B------:R-:W-:Y:S01]  /*2b10*/  FMUL.FTZ R98, R0, R32 ;  /* 0x0000002000627220 */ /* 0x000fe20000410000 */
[----:B------:R-:W2:Y:S01]  /*2b20*/  MUFU.TANH R6, R6 ;  /* 0x0000000600067308 */ /* 0x000ea20000002400 */
[----:B---3--:R-:W-:Y:S01]  /*2b30*/  FSEL R31, R14, -INF , P1 ;  /* 0xff8000000e1f7808 */ /* 0x008fe20000800000 */
[----:B------:R-:W-:Y:S01]  /*2b40*/  FMUL.FTZ R11, R0, R103 ;  /* 0x00000067000b7220 */ /* 0x000fe20000410000 */
[----:B------:R-:W-:Y:S01]  /*2b50*/  FMNMX.FTZ R8, R30, R7, !PT ;  /* 0x000000071e087209 */ /* 0x000fe20007810000 */
[C---:B------:R-:W-:Y:S01]  /*2b60*/  FMUL.FTZ R80, R0.reuse, R80 ;  /* 0x0000005000507220 */ /* 0x040fe20000410000 */
[----:B------:R-:W-:Y:S01]  /*2b70*/  ISETP.GT.AND P5, PT, R59, 0x11, PT ;  /* 0x000000113b00780c */ /* 0x000fe20003fa4270 */
[C---:B------:R-:W-:Y:S01]  /*2b80*/  FMUL.FTZ R97, R0.reuse, R33 ;  /* 0x0000002100617220 */ /* 0x040fe20000410000 */
[----:B----4-:R-:W-:Y:S01]  /*2b90*/  FSEL R32, R21, -INF , P6 ;  /* 0xff80000015207808 */ /* 0x010fe20003000000 */
[----:B------:R-:W3:Y:S01]  /*2ba0*/  MUFU.TANH R93, R93 ;  /* 0x0000005d005d7308 */ /* 0x000ee20000002400 */
[----:B------:R-:W-:Y:S01]  /*2bb0*/  FMNMX.FTZ R7, R31, R8, !PT ;  /* 0x000000081f077209 */ /* 0x000fe20007810000 */
[C---:B------:R-:W-:Y:S01]  /*2bc0*/  FMUL.FTZ R20, R0.reuse, R106 ;  /* 0x0000006a00147220 */ /* 0x040fe20000410000 */
[----:B0-----:R-:W-:Y:S01]  /*2bd0*/  FSEL R5, R5, -INF , P4 ;  /* 0xff80000005057808 */ /* 0x001fe20002000000 */
[C---:B------:R-:W-:Y:S01]  /*2be0*/  FMUL.FTZ R81, R0.reuse, R81 ;  /* 0x0000005100517220 */ /* 0x040fe20000410000 */
[C---:B------:R-:W-:Y:S01]  /*2bf0*/  ISETP.GT.AND P4, PT, R59.reuse, 0x18, PT ;  /* 0x000000183b00780c */ /* 0x040fe20003f84270 */
[----:B------:R-:W-:Y:S01]  /*2c00*/  FMUL.FTZ R15, R0, R107 ;  /* 0x0000006b000f7220 */ /* 0x000fe20000410000 */
[----:B-1----:R-:W-:Y:S01]  /*2c10*/  FSEL R33, R24, -INF , P5 ;  /* 0xff80000018217808 */ /* 0x002fe20002800000 */
[----:B------:R-:W0:Y:S01]  /*2c20*/  MUFU.TANH R9, R9 ;  /* 0x0000000900097308 */ /* 0x000e220000002400 */
[----:B------:R-:W-:Y:S01]  /*2c30*/  FMNMX.FTZ R8, R32, R7, !PT ;  /* 0x0000000720087209 */ /* 0x000fe20007810000 */
[----:B------:R-:W-:Y:S01]  /*2c40*/  FMUL.FTZ R84, R0, R84 ;  /* 0x0000005400547220 */ /* 0x000fe20000410000 */
[----:B--2---:R-:W-:Y:S01]  /*2c50*/  FSEL R6, R6, -INF , P3 ;  /* 0xff80000006067808 */ /* 0x004fe20001800000 */
[C---:B------:R-:W-:Y:S01]  /*2c60*/  FMUL.FTZ R85, R0.reuse, R85 ;  /* 0x0000005500557220 */ /* 0x040fe20000410000 */
[----:B------:R-:W-:Y:S01]  /*2c70*/  ISETP.GT.AND P3, PT, R59, 0x19, PT ;  /* 0x000000193b00780c */ /* 0x000fe20003f64270 */
[C---:B------:R-:W-:Y:S01]  /*2c80*/  FMUL.FTZ R68, R0.reuse, R68 ;  /* 0x0000004400447220 */ /* 0x040fe20000410000 */
[----:B------:R-:W-:Y:S01]  /*2c90*/  FMNMX.FTZ R8, R33, R8, !PT ;  /* 0x0000000821087209 */ /* 0x000fe20007810000 */
[----:B------:R-:W1:Y:S01]  /*2ca0*/  MUFU.TANH R92, R92 ;  /* 0x0000005c005c7308 */ /* 0x000e620000002400 */
[----:B---3--:R-:W-:Y:S01]  /*2cb0*/  FSEL R93, R93, -INF , P4 ;  /* 0xff8000005d5d7808 */ /* 0x008fe20002000000 */
        /* <DEDUP_REMOVED lines=13> */
[----:B------:R-:W-:Y:S01]  /*2d90*/  FMUL.FTZ R42, R0, R42 ;  /* 0x0000002a002a7220 */ /* 0x000fe20000410000 */
[----:B------:R-:W0:Y:S01]  /*2da0*/  MUFU.TANH R94, R94 ;  /* 0x0000005e005e7308 */ /* 0x000e220000002400 */
[----:B-1----:R-:W-:Y:S01]  /*2db0*/  FSEL R92, R92, -INF , P3 ;  /* 0xff8000005c5c7808 */ /* 0x002fe20001800000 */
[C---:B------:R-:W-:Y:S01]  /*2dc0*/  FMUL.FTZ R43, R0.reuse, R43 ;  /* 0x0000002b002b7220 */ /* 0x040fe20000410000 */
[----:B------:R-:W-:Y:S01]  /*2dd0*/  ULDC UR28, c[0x0][0x988] ;  /* 0x00026200001c7ab9 */ /* 0x000fe20000000800 */
[----:B------:R-:W-:Y:S01]  /*2de0*/  P2R R108, PR, RZ, 0x1 ;  /* 0x00000001ff6c7803 */ /* 0x000fe20000000000 */
[----:B------:R-:W-:Y:S01]  /*2df0*/  FMUL.FTZ R35, R0, R35 ;  /* 0x0000002300237220 */ /* 0x000fe20000410000 */
[----:B------:R-:W-:Y:S01]  /*2e00*/  FMNMX.FTZ R13, R92, R9, !PT ;  /* 0x000000095c0d7209 */ /* 0x000fe20007810000 */
[----:B------:R-:W-:Y:S01]  /*2e10*/  UIADD3 UR30, UR52, -0x2, URZ ;  /* 0xfffffffe341e7890 */ /* 0x000fe2000fffe03f */
[----:B------:R-:W1:Y:S01]  /*2e20*/  MUFU.TANH R12, R12 ;  /* 0x0000000c000c7308 */ /* 0x000e620000002400 */
[----:B--2---:R-:W-:-:S02]  /*2e30*/  FSEL R8, R10, -INF , P1 ;  /* 0xff8000000a087808 */ /* 0x004fc40000800000 */
[----:B------:R-:W-:Y:S01]  /*2e40*/  ISETP.GT.AND P1, PT, R59, 0x21, PT ;  /* 0x000000213b00780c */ /* 0x000fe20003f24270 */
[----:B------:R-:W-:Y:S01]  /*2e50*/  UISETP.GE.AND UP0, UPT, UR30, UR42, UPT ;  /* 0x0000002a1e00728c */ /* 0x000fe2000bf06270 */
[----:B------:R-:W-:-:S03]  /*2e60*/  R2UR UR6, R4 ;  /* 0x00000000040672ca */ /* 0x000fc600000e0000 */
[----:B------:R-:W2:Y:S01]  /*2e70*/  MUFU.TANH R95, R95 ;  /* 0x0000005f005f7308 */ /* 0x000ea20000002400 */
[----:B0-----:R-:W-:-:S07]  /*2e80*/  FSEL R94, R94, -INF , P2 ;  /* 0xff8000005e5e7808 */ /* 0x001fce0001000000 */
[----:B------:R-:W0:Y:S01]  /*2e90*/  MUFU.TANH R11, R11 ;  /* 0x0000000b000b7308 */ /* 0x000e220000002400 */
[----:B-1----:R-:W-:Y:S01]  /*2ea0*/  FSEL R9, R12, -INF , P6 ;  /* 0xff8000000c097808 */ /* 0x002fe20003000000 */
[----:B------:R-:W-:Y:S01]  /*2eb0*/  UIADD3 UR6, UR6, 0x22840, URZ ;  /* 0x0002284006067890 */ /* 0x000fe2000fffe03f */
[----:B------:R-:W-:Y:S02]  /*2ec0*/  ISETP.GT.AND P6, PT, R59, 0x28, PT ;  /* 0x000000283b00780c */ /* 0x000fe40003fc4270 */
[----:B------:R-:W-:Y:S01]  /*2ed0*/  FMNMX.FTZ R12, R94, R13, !PT ;  /* 0x0000000d5e0c7209 */ /* 0x000fe20007810000 */
[----:B------:R-:W-:Y:S02]  /*2ee0*/  UPRMT UR6, UR49, 0x654, UR6 ;  /* 0x0000065431067896 */ /* 0x000fe40008000006 */
[----:B------:R-:W1:Y:S01]  /*2ef0*/  MUFU.TANH R80, R80 ;  /* 0x0000005000507308 */ /* 0x000e620000002400 */
[----:B--2---:R-:W-:-:S04]  /*2f00*/  FSEL R95, R95, -INF , P1 ;  /* 0xff8000005f5f7808 */ /* 0x004fc80000800000 */
[----:B------:R-:W-:Y:S02]  /*2f10*/  FMNMX.FTZ R13, R95, R12, !PT ;  /* 0x0000000c5f0d7209 */ /* 0x000fe40007810000 */
[----:B------:R-:W-:Y:S01]  /*2f20*/  SYNCS.ARRIVE.TRANS64.RED.A1T0 RZ, [UR6], RZ ;  /* 0x000000ffffff79a7 */ /* 0x000fe20008100406 */
[----:B------:R-:W2:Y:S01]  /*2f30*/  MUFU.TANH R20, R20 ;  /* 0x0000001400147308 */ /* 0x000ea20000002400 */
[----:B0-----:R-:W-:Y:S02]  /*2f40*/  FSEL R10, R11, -INF , P5 ;  /* 0xff8000000b0a7808 */ /* 0x001fe40002800000 */
[----:B------:R-:W-:-:S05]  /*2f50*/  ISETP.GT.AND P5, PT, R59, 0x29, PT ;  /* 0x000000293b00780c */ /* 0x000fca0003fa4270 */
[----:B------:R-:W0:Y:S01]  /*2f60*/  MUFU.TANH R81, R81 ;  /* 0x0000005100517308 */ /* 0x000e220000002400 */
[----:B-1----:R-:W-:-:S04]  /*2f70*/  FSEL R80, R80, -INF , P6 ;  /* 0xff80000050507808 */ /* 0x002fc80003000000 */
[----:B------:R-:W-:-:S03]  /*2f80*/  FMNMX.FTZ R14, R80, R13, !PT ;  /* 0x0000000d500e7209 */ /* 0x000fc60007810000 */
[----:B------:R-:W1:Y:S01]  /*2f90*/  MUFU.TANH R15, R15 ;  /* 0x0000000f000f7308 */ /* 0x000e620000002400 */
[----:B--2---:R-:W-:Y:S02]  /*2fa0*/  FSEL R11, R20, -INF , P4 ;  /* 0xff800000140b7808 */ /* 0x004fe40002000000 */
[----:B------:R-:W-:-:S05]  /*2fb0*/  ISETP.GT.AND P4, PT, R59, 0x30, PT ;  /* 0x000000303b00780c */ /* 0x000fca0003f84270 */
[----:B------:R-:W2:Y:S01]  /*2fc0*/  MUFU.TANH R84, R84 ;  /* 0x0000005400547308 */ /* 0x000ea20000002400 */
[----:B0-----:R-:W-:-:S07]  /*2fd0*/  FSEL R81, R81, -INF , P5 ;  /* 0xff80000051517808 */ /* 0x001fce0002800000 */
[----:B------:R-:W0:Y:S01]  /*2fe0*/  MUFU.TANH R27, R27 ;  /* 0x0000001b001b7308 */ /* 0x000e220000002400 */
[----:B-1----:R-:W-:Y:S02]  /*2ff0*/  FSEL R12, R15, -INF , P3 ;  /* 0xff8000000f0c7808 */ /* 0x002fe40001800000 */
[----:B------:R-:W-:Y:S02]  /*3000*/  ISETP.GT.AND P3, PT, R59, 0x31, PT ;  /* 0x000000313b00780c */ /* 0x000fe40003f64270 */
[----:B------:R-:W-:-:S03]  /*3010*/  FMNMX.FTZ R15, R81, R14, !PT ;  /* 0x0000000e510f7209 */ /* 0x000fc60007810000 */
[----:B------:R-:W1:Y:S01]  /*3020*/  MUFU.TANH R85, R85 ;  /* 0x0000005500557308 */ /* 0x000e620000002400 */
[----:B--2---:R-:W-:-:S04]  /*3030*/  FSEL R84, R84, -INF , P4 ;  /* 0xff80000054547808 */ /* 0x004fc80002000000 */
[----:B------:R-:W-:-:S03]  /*3040*/  FMNMX.FTZ R20, R84, R15, !PT ;  /* 0x0000000f54147209 */ /* 0x000fc60007810000 */
        /* <DEDUP_REMOVED lines=10> */
[----:B0-----:R-:W-:-:S04]  /*30f0*/  FSEL R87, R87, -INF , P2 ;  /* 0xff80000057577808 */ /* 0x001fc80001000000 */
[----:B------:R-:W-:-:S03]  /*3100*/  FMNMX.FTZ R21, R87, R20, !PT ;  /* 0x0000001457157209 */ /* 0x000fc60007810000 */
[----:B------:R-:W0:Y:S01]  /*3110*/  MUFU.TANH R76, R76 ;  /* 0x0000004c004c7308 */ /* 0x000e220000002400 */
[----:B-1----:R-:W-:Y:S02]  /*3120*/  FSEL R15, R77, -INF , P6 ;  /* 0xff8000004d0f7808 */ /* 0x002fe40003000000 */
[----:B------:R-:W-:-:S05]  /*3130*/  ISETP.GT.AND P6, PT, R59, 0x40, PT ;  /* 0x000000403b00780c */ /* 0x000fca0003fc4270 */
        /* <DEDUP_REMOVED lines=133> */
[----:B-1----:R-:W-:-:S07]  /*3990*/  FSEL R37, R37, -INF , P3 ;  /* 0xff80000025257808 */ /* 0x002fce0001800000 */
[----:B------:R-:W1:Y:S01]  /*39a0*/  MUFU.TANH R41, R41 ;  /* 0x0000002900297308 */ /* 0x000e620000002400 */
[----:B--2---:R-:W-:Y:S02]  /*39b0*/  FSEL R54, R54, -INF , P1 ;  /* 0xff80000036367808 */ /* 0x004fe40000800000 */
[----:B------:R-:W-:Y:S02]  /*39c0*/  ISETP.GT.AND P1, PT, R59, 0x99, PT ;  /* 0x000000993b00780c */ /* 0x000fe40003f24270 */
[----:B------:R-:W-:-:S03]  /*39d0*/  FMNMX.FTZ R59, R37, R76, !PT ;  /* 0x0000004c253b7209 */ /* 0x000fc60007810000 */
[----:B------:R2:W3:Y:S01]  /*39e0*/  MUFU.TANH R82, R34 ;  /* 0x0000002200527308 */ /* 0x0004e20000002400 */
[----:B0-----:R-:W-:-:S04]  /*39f0*/  FSEL R40, R40, -INF , P2 ;  /* 0xff80000028287808 */ /* 0x001fc80001000000 */
[----:B------:R-:W-:-:S03]  /*3a00*/  FMNMX.FTZ R76, R40, R59, !PT ;  /* 0x0000003b284c7209 */ /* 0x000fc60007810000 */
[----:B------:R0:W-:Y:S01]  /*3a10*/  MUFU.TANH R102, R39 ;  /* 0x0000002700667308 */ /* 0x0001e20000002400 */
[----:B-1----:R-:W-:Y:S02]  /*3a20*/  FSEL R41, R41, -INF , P1 ;  /* 0xff80000029297808 */ /* 0x002fe40000800000 */
[----:B--2---:R-:W-:Y:S02]  /*3a30*/  FMNMX.FTZ R34, R5, R6, !PT ;  /* 0x0000000605227209 */ /* 0x004fe40007810000 */
[----:B------:R-:W-:-:S03]  /*3a40*/  FMNMX.FTZ R76, R41, R76, !PT ;  /* 0x0000004c294c7209 */ /* 0x000fc60007810000 */
[----:B------:R1:W2:Y:S01]  /*3a50*/  MUFU.TANH R101, R38 ;  /* 0x0000002600657308 */ /* 0x0002a20000002400 */
[----:B0-----:R-:W-:Y:S01]  /*3a60*/  FMNMX.FTZ R39, R7, R34, !PT ;  /* 0x0000002207277209 */ /* 0x001fe20007810000 */
[----:B------:R-:W0:Y:S01]  /*3a70*/  SHFL.BFLY PT, R59, R76, 0x2, 0x1f ;  /* 0x0c401f004c3b7f89 */ /* 0x000e2200000e0000 */
[----:B---3--:R-:W-:-:S05]  /*3a80*/  FSEL R82, R82, -INF , P6 ;  /* 0xff80000052527808 */ /* 0x008fca0003000000 */
[----:B------:R3:W-:Y:S01]  /*3a90*/  MUFU.TANH R103, R42 ;  /* 0x0000002a00677308 */ /* 0x0007e20000002400 */
[----:B-1----:R-:W-:-:S04]  /*3aa0*/  FMNMX.FTZ R38, R8, R39, !PT ;  /* 0x0000002708267209 */ /* 0x002fc80007810000 */
[----:B------:R-:W-:-:S03]  /*3ab0*/  FMNMX.FTZ R39, R9, R38, !PT ;  /* 0x0000002609277209 */ /* 0x000fc60007810000 */
[----:B------:R1:W-:Y:S01]  /*3ac0*/  MUFU.TANH R104, R43 ;  /* 0x0000002b00687308 */ /* 0x0003e20000002400 */
[----:B---3--:R-:W-:-:S07]  /*3ad0*/  FMNMX.FTZ R42, R10, R39, !PT ;  /* 0x000000270a2a7209 */ /* 0x008fce0007810000 */
[----:B------:R-:W-:Y:S01]  /*3ae0*/  MUFU.TANH R100, R35 ;  /* 0x0000002300647308 */ /* 0x000fe20000002400 */
[----:B-1----:R-:W-:Y:S02]  /*3af0*/  FMNMX.FTZ R43, R11, R42, !PT ;  /* 0x0000002a0b2b7209 */ /* 0x002fe40007810000 */
[----:B0-----:R-:W-:Y:S02]  /*3b00*/  FMNMX.FTZ R77, R76, R59, !PT ;  /* 0x0000003b4c4d7209 */ /* 0x001fe40007810000 */
[----:B------:R-:W-:-:S03]  /*3b10*/  FMNMX.FTZ R42, R12, R43, !PT ;  /* 0x0000002b0c2a7209 */ /* 0x000fc60007810000 */
[----:B------:R-:W0:Y:S01]  /*3b20*/  SHFL.BFLY PT, R78, R77, 0x1, 0x1f ;  /* 0x0c201f004d4e7f89 */ /* 0x000e2200000e0000 */
        /* <DEDUP_REMOVED lines=16> */
[----:B------:R0:W-:Y:S01]  /*3c30*/  MUFU.EX2 R42, R80 ;  /* 0x00000050002a7308 */ /* 0x0001e20000000800 */
[----:B------:R-:W-:Y:S01]  /*3c40*/  FMNMX.FTZ R78, R27, R78, !PT ;  /* 0x0000004e1b4e7209 */ /* 0x000fe20007810000 */
[--C-:B------:R-:W-:Y:S01]  /*3c50*/  FFMA.FTZ R87, R87, UR28, -R59.reuse ;  /* 0x0000001c57577c23 */ /* 0x100fe2000801083b */
[----:B------:R-:W-:-:S01]  /*3c60*/  FFMA.FTZ R43, R81, UR28, -R59 ;  /* 0x0000001c512b7c23 */ /* 0x000fc2000801083b */
[--C-:B------:R-:W-:Y:S01]  /*3c70*/  FFMA.FTZ R81, R86, UR28, -R59.reuse ;  /* 0x0000001c56517c23 */ /* 0x100fe2000801083b */
[----:B------:R-:W-:Y:S01]  /*3c80*/  FMNMX.FTZ R79, R61, R78, !PT ;  /* 0x0000004e3d4f7209 */ /* 0x000fe20007810000 */
[--C-:B------:R-:W-:Y:S01]  /*3c90*/  FFMA.FTZ R86, R70, UR28, -R59.reuse ;  /* 0x0000001c46567c23 */ /* 0x100fe2000801083b */
[----:B--2---:R-:W-:Y:S01]  /*3ca0*/  FSEL R70, R101, -INF , P4 ;  /* 0xff80000065467808 */ /* 0x004fe20002000000 */
[----:B------:R1:W-:Y:S01]  /*3cb0*/  MUFU.EX2 R76, R84 ;  /* 0x00000054004c7308 */ /* 0x0003e20000000800 */
[----:B------:R-:W-:Y:S01]  /*3cc0*/  FMNMX.FTZ R79, R60, R79, !PT ;  /* 0x0000004f3c4f7209 */ /* 0x000fe20007810000 */
[--C-:B------:R-:W-:Y:S01]  /*3cd0*/  FFMA.FTZ R90, R90, UR28, -R59.reuse ;  /* 0x0000001c5a5a7c23 */ /* 0x100fe2000801083b */
[----:B------:R-:W-:-:S01]  /*3ce0*/  FFMA.FTZ R91, R91, UR28, -R59 ;  /* 0x0000001c5b5b7c23 */ /* 0x000fc2000801083b */
[--C-:B------:R-:W-:Y:S01]  /*3cf0*/  FFMA.FTZ R92, R92, UR28, -R59.reuse ;  /* 0x0000001c5c5c7c23 */ /* 0x100fe2000801083b */
[----:B0-----:R-:W-:Y:S01]  /*3d00*/  FMNMX.FTZ R80, R62, R79, !PT ;  /* 0x0000004f3e507209 */ /* 0x001fe20007810000 */
        /* <DEDUP_REMOVED lines=31> */
[----:B-1----:R-:W-:Y:S01]  /*3f00*/  FMNMX.FTZ R84, R46, R83, !PT ;  /* 0x000000532e547209 */ /* 0x002fe20007810000 */
[--C-:B------:R-:W-:Y:S01]  /*3f10*/  FFMA.FTZ R75, R75, UR28, -R59.reuse ;  /* 0x0000001c4b4b7c23 */ /* 0x100fe2000801083b */
[----:B------:R-:W-:-:S01]  /*3f20*/  FFMA.FTZ R74, R74, UR28, -R59 ;  /* 0x0000001c4a4a7c23 */ /* 0x000fc2000801083b */
[----:B------:R-:W1:Y:S01]  /*3f30*/  MUFU.EX2 R83, R90 ;  /* 0x0000005a00537308 */ /* 0x000e620000000800 */
[----:B------:R-:W-:Y:S01]  /*3f40*/  FMNMX.FTZ R84, R47, R84, !PT ;  /* 0x000000542f547209 */ /* 0x000fe20007810000 */
[--C-:B------:R-:W-:Y:S01]  /*3f50*/  FFMA.FTZ R55, R55, UR28, -R59.reuse ;  /* 0x0000001c37377c23 */ /* 0x100fe2000801083b */
[----:B------:R-:W-:-:S01]  /*3f60*/  FFMA.FTZ R58, R98, UR28, -R59 ;  /* 0x0000001c623a7c23 */ /* 0x000fc2000801083b */
[--C-:B------:R-:W-:Y:S01]  /*3f70*/  FFMA.FTZ R95, R97, UR28, -R59.reuse ;  /* 0x0000001c615f7c23 */ /* 0x100fe2000801083b */
[----:B0-----:R-:W-:Y:S01]  /*3f80*/  FMNMX.FTZ R85, R49, R84, !PT ;  /* 0x0000005431557209 */ /* 0x001fe20007810000 */
[--C-:B------:R-:W-:Y:S01]  /*3f90*/  FFMA.FTZ R37, R37, UR28, -R59.reuse ;  /* 0x0000001c25257c23 */ /* 0x100fe2000801083b */
[----:B------:R-:W-:-:S01]  /*3fa0*/  FFMA.FTZ R40, R40, UR28, -R59 ;  /* 0x0000001c28287c23 */ /* 0x000fc2000801083b */
[----:B------:R-:W-:Y:S01]  /*3fb0*/  MUFU.EX2 R38, R94 ;  /* 0x0000005e00267308 */ /* 0x000fe20000000800 */
[----:B------:R-:W-:Y:S01]  /*3fc0*/  FMNMX.FTZ R84, R48, R85, !PT ;  /* 0x0000005530547209 */ /* 0x000fe20007810000 */
[----:B------:R-:W-:-:S03]  /*3fd0*/  FFMA.FTZ R41, R41, UR28, -R59 ;  /* 0x0000001c29297c23 */ /* 0x000fc6000801083b */
[----:B------:R-:W-:-:S03]  /*3fe0*/  FMNMX.FTZ R85, R51, R84, !PT ;  /* 0x0000005433557209 */ /* 0x000fc60007810000 */
[----:B------:R-:W-:Y:S01]  /*3ff0*/  MUFU.EX2 R28, R28 ;  /* 0x0000001c001c7308 */ /* 0x000fe20000000800 */
[----:B------:R-:W-:Y:S02]  /*4000*/  FMNMX.FTZ R84, R50, R85, !PT ;  /* 0x0000005532547209 */ /* 0x000fe40007810000 */
[----:B-1----:R-:W-:Y:S02]  /*4010*/  F2FP.SATFINITE.E4M3.F32.PACK_AB_MERGE_C R176, R83, R80, RZ ;  /* 0x0000005053b0723e */ /* 0x002fe400048070ff */
[----:B------:R-:W-:Y:S02]  /*4020*/  FMNMX.FTZ R85, R53, R84, !PT ;  /* 0x0000005435557209 */ /* 0x000fe40007810000 */
[----:B------:R-:W-:Y:S01]  /*4030*/  FSEL R84, R100, -INF , P5 ;  /* 0xff80000064547808 */ /* 0x000fe20002800000 */
[----:B------:R-:W-:Y:S01]  /*4040*/  MUFU.EX2 R29, R29 ;  /* 0x0000001d001d7308 */ /* 0x000fe20000000800 */
[----:B------:R-:W-:-:S04]  /*4050*/  FMNMX.FTZ R85, R54, R85, !PT ;  /* 0x0000005536557209 */ /* 0x000fc80007810000 */
[----:B------:R-:W-:-:S03]  /*4060*/  FMNMX.FTZ R85, R82, R85, !PT ;  /* 0x0000005552557209 */ /* 0x000fc60007810000 */
[----:B------:R-:W-:Y:S01]  /*4070*/  MUFU.EX2 R30, R30 ;  /* 0x0000001e001e7308 */ /* 0x000fe20000000800 */
[----:B------:R-:W-:Y:S02]  /*4080*/  FMNMX.FTZ R87, R84, R85, !PT ;  /* 0x0000005554577209 */ /* 0x000fe40007810000 */
[----:B------:R-:W-:Y:S02]  /*4090*/  FSEL R85, R102, -INF , P3 ;  /* 0xff80000066557808 */ /* 0x000fe40001800000 */
[----:B------:R-:W-:Y:S02]  /*40a0*/  FMNMX.FTZ R88, R70, R87, !PT ;  /* 0x0000005746587209 */ /* 0x000fe40007810000 */
[----:B------:R-:W-:Y:S01]  /*40b0*/  FSEL R87, R103, -INF , P2 ;  /* 0xff80000067577808 */ /* 0x000fe20001000000 */
[----:B------:R-:W0:Y:S01]  /*40c0*/  MUFU.EX2 R35, R35 ;  /* 0x0000002300237308 */ /* 0x000e220000000800 */
[----:B------:R-:W-:Y:S02]  /*40d0*/  FMNMX.FTZ R90, R85, R88, !PT ;  /* 0x00000058555a7209 */ /* 0x000fe40007810000 */
[----:B------:R-:W-:-:S02]  /*40e0*/  FSEL R88, R104, -INF , P1 ;  /* 0xff80000068587808 */ /* 0x000fc40000800000 */
[----:B------:R-:W-:Y:S01]  /*40f0*/  FMNMX.FTZ R91, R87, R90, !PT ;  /* 0x0000005a575b7209 */ /* 0x000fe20007810000 */
[----:B------:R-:W-:Y:S02]  /*4100*/  FFMA.FTZ R90, R96, UR28, -R59 ;  /* 0x0000001c605a7c23 */ /* 0x000fe4000801083b */
[----:B------:R-:W-:Y:S01]  /*4110*/  MUFU.EX2 R31, R31 ;  /* 0x0000001f001f7308 */ /* 0x000fe20000000800 */
[----:B------:R-:W-:-:S05]  /*4120*/  FMNMX.FTZ R91, R88, R91, !PT ;  /* 0x0000005b585b7209 */ /* 0x000fca0007810000 */
[----:B------:R-:W1:Y:S02]  /*4130*/  SHFL.BFLY PT, R92, R91, 0x2, 0x1f ;  /* 0x0c401f005b5c7f89 */ /* 0x000e6400000e0000 */
[----:B------:R-:W-:Y:S01]  /*4140*/  MUFU.EX2 R32, R32 ;  /* 0x0000002000207308 */ /* 0x000fe20000000800 */
[----:B0-----:R-:W-:-:S04]  /*4150*/  F2FP.SATFINITE.E4M3.F32.PACK_AB_MERGE_C R168, R35, R30, RZ ;  /* 0x0000001e23a8723e */ /* 0x001fc800048070ff */
[----:B------:R-:W-:-:S03]  /*4160*/  F2FP.SATFINITE.E4M3.F32.PACK_AB_MERGE_C R168, R29, R28, R168 ;  /* 0x0000001c1da8723e */ /* 0x000fc600048070a8 */
[----:B------:R-:W0:Y:S08]  /*4170*/  MUFU.EX2 R33, R33 ;  /* 0x0000002100217308 */ /* 0x000e300000000800 */
[----:B------:R-:W-:Y:S01]  /*4180*/  MUFU.EX2 R39, R39 ;  /* 0x0000002700277308 */ /* 0x000fe20000000800 */
[----:B-1----:R-:W-:Y:S01]  /*4190*/  FMNMX.FTZ R94, R91, R92, !PT ;  /* 0x0000005c5b5e7209 */ /* 0x002fe20007810000 */
[----:B------:R-:W-:-:S06]  /*41a0*/  FFMA.FTZ R92, R99, UR28, -R59 ;  /* 0x0000001c635c7c23 */ /* 0x000fcc000801083b */
[----:B------:R-:W1:Y:S01]  /*41b0*/  MUFU.EX2 R43, R43 ;  /* 0x0000002b002b7308 */ /* 0x000e620000000800 */
[----:B0-----:R-:W-:Y:S01]  /*41c0*/  F2FP.SATFINITE.E4M3.F32.PACK_AB_MERGE_C R170, R34, R33, RZ ;  /* 0x0000002122aa723e */ /* 0x001fe200048070ff */
[----:B------:R-:W0:Y:S03]  /*41d0*/  SHFL.BFLY PT, R91, R94, 0x1, 0x1f ;  /* 0x0c201f005e5b7f89 */ /* 0x000e2600000e0000 */
[----:B------:R-:W-:-:S03]  /*41e0*/  F2FP.SATFINITE.E4M3.F32.PACK_AB_MERGE_C R170, R32, R31, R170 ;  /* 0x0000001f20aa723e */ /* 0x000fc600048070aa */
[----:B------:R-:W2:Y:S08]  /*41f0*/  MUFU.EX2 R81, R81 ;  /* 0x0000005100517308 */ /* 0x000eb00000000800 */
[----:B------:R-:W-:Y:S01]  /*4200*/  MUFU.EX2 R79, R79 ;  /* 0x0000004f004f7308 */ /* 0x000fe20000000800 */
[----:B-1----:R-:W-:-:S04]  /*4210*/  F2FP.SATFINITE.E4M3.F32.PACK_AB_MERGE_C R172, R43, R42, RZ ;  /* 0x0000002a2bac723e */ /* 0x002fc800048070ff */
[----:B------:R-:W-:-:S03]  /*4220*/  F2FP.SATFINITE.E4M3.F32.PACK_AB_MERGE_C R172, R39, R38, R172 ;  /* 0x0000002627ac723e */ /* 0x000fc600048070ac */
[----:B------:R-:W-:Y:S01]  /*4230*/  MUFU.EX2 R36, R36 ;  /* 0x0000002400247308 */ /* 0x000fe20000000800 */
[----:B--2---:R-:W-:Y:S02]  /*4240*/  F2FP.SATFINITE.E4M3.F32.PACK_AB_MERGE_C R174, R81, R78, RZ ;  /* 0x0000004e51ae723e */ /* 0x004fe400048070ff */
[----:B0-----:R-:W-:Y:S01]  /*4250*/  FMNMX.FTZ R91, R94, R91, !PT ;  /* 0x0000005b5e5b7209 */ /* 0x001fe20007810000 */
[----:B------:R-:W-:Y:S01]  /*4260*/  IMAD.U32 R94, RZ, RZ, UR28 ;  /* 0x0000001cff5e7e24 */ /* 0x000fe2000f8e00ff */
[----:B------:R-:W-:Y:S02]  /*4270*/  F2FP.SATFINITE.E4M3.F32.PACK_AB_MERGE_C R174, R77, R76, R174 ;  /* 0x0000004c4dae723e */ /* 0x000fe400048070ae */
[C---:B------:R-:W-:Y:S01]  /*4280*/  FSETP.NEU.FTZ.AND P1, PT, R91.reuse, -INF , PT ;  /* 0xff8000005b00780b */ /* 0x040fe20003f3d000 */
[----:B------:R-:W-:Y:S01]  /*4290*/  FFMA.FTZ R94, R91, R94, -8 ;  /* 0xc10000005b5e7423 */ /* 0x000fe2000001005e */
[----:B------:R-:W-:Y:S04]  /*42a0*/  MUFU.EX2 R68, R68 ;  /* 0x0000004400447308 */ /* 0x000fe80000000800 */
[----:B------:R-:W-:-:S02]  /*42b0*/  FSEL R59, R94, RZ, P1 ;  /* 0x000000ff5e3b7208 */ /* 0x000fc40000800000 */
[----:B------:R-:W-:Y:S02]  /*42c0*/  PLOP3.LUT P1, PT, PT, PT, UP0, 0x80, 0x0 ;  /* 0x000000000000781c */ /* 0x000fe40003f2f008 */
        /* <DEDUP_REMOVED lines=12> */
[----:B------:R-:W-:Y:S01]  /*4390*/  FADD.FTZ R21, R28, R29 ;  /* 0x0000001d1c157221 */ /* 0x000fe20000010000 */
[----:B------:R-:W-:-:S01]  /*43a0*/  FFMA.FTZ R99, R12, UR28, -R59 ;  /* 0x0000001c0c637c23 */ /* 0x000fc2000801083b */
[--C-:B------:R-:W-:Y:S01]  /*43b0*/  FFMA.FTZ R10, R14, UR28, -R59.reuse ;  /* 0x0000001c0e0a7c23 */ /* 0x100fe2000801083b */
[----:B------:R-:W-:-:S01]  /*43c0*/  FFMA.FTZ R12, R24, UR28, -R59 ;  /* 0x0000001c180c7c23 */ /* 0x000fc2000801083b */
[----:B------:R-:W0:Y:S01]  /*43d0*/  MUFU.EX2 R6, R6 ;  /* 0x0000000600067308 */ /* 0x000e220000000800 */
[----:B------:R-:W-:-:S01]  /*43e0*/  FFMA.FTZ R14, R60, UR28, -R59 ;  /* 0x0000001c3c0e7c23 */ /* 0x000fc2000801083b */
[----:B------:R-:W-:Y:S01]  /*43f0*/  FADD.FTZ R24, R30, R21 ;  /* 0x000000151e187221 */ /* 0x000fe20000010000 */
[----:B------:R-:W-:-:S01]  /*4400*/  FFMA.FTZ R21, R45, UR28, -R59 ;  /* 0x0000001c2d157c23 */ /* 0x000fc2000801083b */
[--C-:B------:R-:W-:Y:S01]  /*4410*/  FFMA.FTZ R15, R15, UR28, -R59.reuse ;  /* 0x0000001c0f0f7c23 */ /* 0x100fe2000801083b */
[----:B------:R-:W-:-:S01]  /*4420*/  FFMA.FTZ R20, R20, UR28, -R59 ;  /* 0x0000001c14147c23 */ /* 0x000fc2000801083b */
[----:B------:R-:W-:Y:S01]  /*4430*/  FADD.FTZ R24, R35, R24 ;  /* 0x0000001823187221 */ /* 0x000fe20000010000 */
        /* <DEDUP_REMOVED lines=29> */
[----:B------:R-:W-:Y:S01]  /*4610*/  F2FP.SATFINITE.E4M3.F32.PACK_AB_MERGE_C R94, R97, R94, RZ ;  /* 0x0000005e615e723e */ /* 0x000fe200048070ff */
[----:B------:R-:W-:-:S01]  /*4620*/  FFMA.FTZ R85, R85, UR28, -R59 ;  /* 0x0000001c55557c23 */ /* 0x000fc2000801083b */
[----:B------:R-:W-:Y:S01]  /*4630*/  FFMA.FTZ R87, R87, UR28, -R59 ;  /* 0x0000001c57577c23 */ /* 0x000fe2000801083b */
[----:B------:R-:W-:Y:S01]  /*4640*/  F2FP.SATFINITE.E4M3.F32.PACK_AB_MERGE_C R176, R36, R79, R176 ;  /* 0x0000004f24b0723e */ /* 0x000fe200048070b0 */
[----:B------:R-:W2:Y:S01]  /*4650*/  MUFU.EX2 R96, R96 ;  /* 0x0000006000607308 */ /* 0x000ea20000000800 */
[----:B0-----:R-:W-:-:S01]  /*4660*/  FADD.FTZ R61, R7, R60 ;  /* 0x0000003c073d7221 */ /* 0x001fc20000010000 */
[----:B------:R-:W-:Y:S01]  /*4670*/  F2FP.SATFINITE.E4M3.F32.PACK_AB_MERGE_C R169, R6, R5, R94 ;  /* 0x0000000506a9723e */ /* 0x000fe2000480705e */
[----:B------:R-:W-:-:S05]  /*4680*/  IMAD.MOV.U32 R32, RZ, RZ, R25 ;  /* 0x000000ffff207224 */ /* 0x000fca00078e0019 */
        /* <DEDUP_REMOVED lines=8> */
[----:B------:R0:W3:Y:S08]  /*4710*/  MUFU.EX2 R98, R15 ;  /* 0x0000000f00627308 */ /* 0x0000f00000000800 */
[----:B------:R4:W5:Y:S01]  /*4720*/  MUFU.EX2 R101, R20 ;  /* 0x0000001400657308 */ /* 0x0009620000000800 */
[----:B0-----:R-:W-:-:S01]  /*4730*/  FFMA.FTZ R15, R65, UR28, -R59 ;  /* 0x0000001c410f7c23 */ /* 0x001fc2000801083b */
[----:B------:R-:W-:-:S06]  /*4740*/  IMAD.MOV.U32 R65, RZ, RZ, R25 ;  /* 0x000000ffff417224 */ /* 0x000fcc00078e0019 */
[----:B------:R-:W0:Y:S01]  /*4750*/  MUFU.EX2 R11, R11 ;  /* 0x0000000b000b7308 */ /* 0x000e220000000800 */
[----:B----4-:R-:W-:-:S01]  /*4760*/  FFMA.FTZ R20, R64, UR28, -R59 ;  /* 0x0000001c40147c23 */ /* 0x010fc2000801083b */
[----:B------:R-:W-:Y:S01]  /*4770*/  FADD.FTZ R64, R38, R45 ;  /* 0x0000002d26407221 */ /* 0x000fe20000010000 */
[----:B-1----:R-:W-:-:S01]  /*4780*/  FADD.FTZ R45, R9, R60 ;  /* 0x0000003c092d7221 */ /* 0x002fc20000010000 */
[----:B------:R-:W-:Y:S01]  /*4790*/  FFMA.FTZ R59, R88, UR28, -R59 ;  /* 0x0000001c583b7c23 */ /* 0x000fe2000801083b */
[----:B------:R-:W-:Y:S02]  /*47a0*/  IMAD.MOV.U32 R38, RZ, RZ, R25 ;  /* 0x000000ffff267224 */ /* 0x000fe400078e0019 */
[----:B------:R-:W-:Y:S01]  /*47b0*/  FADD.FTZ R49, R39, R64 ;  /* 0x0000004027317221 */ /* 0x000fe20000010000 */
[----:B--2---:R-:W-:-:S01]  /*47c0*/  FADD.FTZ R45, R10, R45 ;  /* 0x0000002d0a2d7221 */ /* 0x004fc20000010000 */
[----:B------:R-:W1:Y:S01]  /*47d0*/  MUFU.EX2 R12, R12 ;  /* 0x0000000c000c7308 */ /* 0x000e620000000800 */
[----:B------:R-:W-:Y:S01]  /*47e0*/  MOV R39, R25 ;  /* 0x0000001900277202 */ /* 0x000fe20000000f00 */
[----:B------:R-:W-:-:S02]  /*47f0*/  IMAD.MOV.U32 R64, RZ, RZ, R25 ;  /* 0x000000ffff407224 */ /* 0x000fc400078e0019 */
[----:B---3--:R-:W-:-:S01]  /*4800*/  FADD.FTZ R60, R98, R45 ;  /* 0x0000002d623c7221 */ /* 0x008fc20000010000 */
[----:B-----5:R-:W-:-:S03]  /*4810*/  F2FP.SATFINITE.E4M3.F32.PACK_AB_MERGE_C R98, R101, R98, RZ ;  /* 0x000000626562723e */ /* 0x020fc600048070ff */
[----:B------:R-:W-:Y:S01]  /*4820*/  FADD.FTZ R60, R101, R60 ;  /* 0x0000003c653c7221 */ /* 0x000fe20000010000 */
[----:B------:R2:W-:Y:S01]  /*4830*/  MUFU.EX2 R4, R44 ;  /* 0x0000002c00047308 */ /* 0x0005e20000000800 */
[----:B------:R-:W-:-:S07]  /*4840*/  F2FP.SATFINITE.E4M3.F32.PACK_AB_MERGE_C R173, R10, R9, R98 ;  /* 0x000000090aad723e */ /* 0x000fce0004807062 */
[----:B------:R-:W3:Y:S01]  /*4850*/  MUFU.EX2 R26, R26 ;  /* 0x0000001a001a7308 */ /* 0x000ee20000000800 */
[----:B--2---:R-:W-:-:S01]  /*4860*/  FADD.FTZ R44, R42, R49 ;  /* 0x000000312a2c7221 */ /* 0x004fc20000010000 */
[----:B------:R-:W-:-:S03]  /*4870*/  IMAD.MOV.U32 R42, RZ, RZ, R25 ;  /* 0x000000ffff2a7224 */ /* 0x000fc600078e0019 */
[----:B------:R-:W-:Y:S01]  /*4880*/  FADD.FTZ R45, R43, R44 ;  /* 0x0000002c2b2d7221 */ /* 0x000fe20000010000 */
[----:B------:R-:W-:Y:S02]  /*4890*/  IMAD.MOV.U32 R43, RZ, RZ, R25 ;  /* 0x000000ffff2b7224 */ /* 0x000fe400078e0019 */
[----:B------:R-:W2:Y:S01]  /*48a0*/  MUFU.EX2 R27, R27 ;  /* 0x0000001b001b7308 */ /* 0x000ea20000000800 */
[----:B------:R-:W-:-:S01]  /*48b0*/  FADD.FTZ R44, R76, R45 ;  /* 0x0000002d4c2c7221 */ /* 0x000fc20000010000 */
[----:B0-----:R-:W-:Y:S01]  /*48c0*/  FADD.FTZ R45, R11, R60 ;  /* 0x0000003c0b2d7221 */ /* 0x001fe20000010000 */
[----:B------:R-:W-:Y:S02]  /*48d0*/  IMAD.MOV.U32 R76, RZ, RZ, R25 ;  /* 0x000000ffff4c7224 */ /* 0x000fe400078e0019 */
[----:B------:R-:W-:Y:S01]  /*48e0*/  FADD.FTZ R49, R77, R44 ;  /* 0x0000002c4d317221 */ /* 0x000fe20000010000 */
[----:B-1----:R-:W-:-:S01]  /*48f0*/  FADD.FTZ R61, R12, R45 ;  /* 0x0000002d0c3d7221 */ /* 0x002fc20000010000 */
[----:B------:R-:W-:Y:S01]  /*4900*/  IMAD.MOV.U32 R77, RZ, RZ, R25 ;  /* 0x000000ffff4d7224 */ /* 0x000fe200078e0019 */
[----:B------:R-:W0:Y:S01]  /*4910*/  MUFU.EX2 R13, R13 ;  /* 0x0000000d000d7308 */ /* 0x000e220000000800 */
[----:B------:R-:W-:-:S01]  /*4920*/  FADD.FTZ R44, R78, R49 ;  /* 0x000000314e2c7221 */ /* 0x000fc20000010000 */
[----:B---3--:R-:W-:Y:S01]  /*4930*/  FADD.FTZ R60, R26, R61 ;  /* 0x0000003d1a3c7221 */ /* 0x008fe20000010000 */
[----:B------:R-:W-:Y:S01]  /*4940*/  IMAD.MOV.U32 R49, RZ, RZ, R25 ;  /* 0x000000ffff317224 */ /* 0x000fe200078e0019 */
[----:B------:R-:W-:Y:S01]  /*4950*/  MOV R61, R25 ;  /* 0x00000019003d7202 */ /* 0x000fe20000000f00 */
[----:B------:R-:W-:-:S01]  /*4960*/  FADD.FTZ R44, R81, R44 ;  /* 0x0000002c512c7221 */ /* 0x000fc20000010000 */
[----:B------:R-:W-:-:S02]  /*4970*/  IMAD.MOV.U32 R78, RZ, RZ, R25 ;  /* 0x000000ffff4e7224 */ /* 0x000fc400078e0019 */
[----:B------:R-:W1:Y:S01]  /*4980*/  MUFU.EX2 R14, R14 ;  /* 0x0000000e000e7308 */ /* 0x000e620000000800 */
[----:B--2---:R-:W-:-:S01]  /*4990*/  FADD.FTZ R60, R27, R60 ;  /* 0x0000003c1b3c7221 */ /* 0x004fc20000010000 */
[----:B------:R-:W-:Y:S01]  /*49a0*/  FADD.FTZ R35, R79, R44 ;  /* 0x0000002c4f237221 */ /* 0x000fe20000010000 */
[--C-:B------:R-:W-:Y:S02]  /*49b0*/  IMAD.MOV.U32 R44, RZ, RZ, R25.reuse ;  /* 0x000000ffff2c7224 */ /* 0x100fe400078e0019 */
[----:B------:R-:W-:Y:S02]  /*49c0*/  IMAD.MOV.U32 R79, RZ, RZ, R25 ;  /* 0x000000ffff4f7224 */ /* 0x000fe400078e0019 */
[----:B------:R-:W-:-:S01]  /*49d0*/  FADD.FTZ R35, R36, R35 ;  /* 0x0000002324237221 */ /* 0x000fc20000010000 */
[----:B------:R-:W-:Y:S01]  /*49e0*/  IMAD.MOV.U32 R36, RZ, RZ, R25 ;  /* 0x000000ffff247224 */ /* 0x000fe200078e0019 */
[----:B------:R-:W2:Y:S01]  /*49f0*/  MUFU.EX2 R62, R62 ;  /* 0x0000003e003e7308 */ /* 0x000ea20000000800 */
[----:B0-----:R-:W-:-:S01]  /*4a00*/  FADD.FTZ R33, R13, R60 ;  /* 0x0000003c0d217221 */ /* 0x001fc20000010000 */
[----:B------:R-:W-:Y:S01]  /*4a10*/  FADD.FTZ R30, R80, R35 ;  /* 0x00000023501e7221 */ /* 0x000fe20000010000 */
[----:B------:R-:W-:-:S02]  /*4a20*/  IMAD.MOV.U32 R35, RZ, RZ, R25 ;  /* 0x000000ffff237224 */ /* 0x000fc400078e0019 */
[----:B------:R-:W-:Y:S02]  /*4a30*/  IMAD.MOV.U32 R60, RZ, RZ, R25 ;  /* 0x000000ffff3c7224 */ /* 0x000fe400078e0019 */
[----:B------:R-:W-:-:S01]  /*4a40*/  FADD.FTZ R83, R83, R30 ;  /* 0x0000001e53537221 */ /* 0x000fc20000010000 */
[----:B------:R-:W-:Y:S01]  /*4a50*/  IMAD.MOV.U32 R81, RZ, RZ, R25 ;  /* 0x000000ffff517224 */ /* 0x000fe200078e0019 */
[----:B------:R-:W0:Y:S01]  /*4a60*/  MUFU.EX2 R63, R63 ;  /* 0x0000003f003f7308 */ /* 0x000e220000000800 */
[----:B-1----:R-:W-:-:S01]  /*4a70*/  FADD.FTZ R33, R14, R33 ;  /* 0x000000210e217221 */ /* 0x002fc20000010000 */
[----:B------:R-:W-:Y:S01]  /*4a80*/  FADD.FTZ R30, R68, R83 ;  /* 0x00000053441e7221 */ /* 0x000fe20000010000 */
[----:B------:R-:W-:Y:S01]  /*4a90*/  IMAD.MOV.U32 R80, RZ, RZ, R25 ;  /* 0x000000ffff507224 */ /* 0x000fe200078e0019 */
[----:B------:R-:W-:Y:S02]  /*4aa0*/  MOV R83, R25 ;  /* 0x0000001900537202 */ /* 0x000fe40000000f00 */
[----:B------:R-:W-:-:S02]  /*4ab0*/  FADD.FTZ R30, R69, R30 ;  /* 0x0000001e451e7221 */ /* 0x000fc40000010000 */
        /* <DEDUP_REMOVED lines=10> */
[----:B------:R-:W-:-:S04]  /*4b60*/  F2FP.SATFINITE.E4M3.F32.PACK_AB_MERGE_C R34, R27, R26, RZ ;  /* 0x0000001a1b22723e */ /* 0x000fc800048070ff */
[----:B------:R-:W-:Y:S01]  /*4b70*/  F2FP.SATFINITE.E4M3.F32.PACK_AB_MERGE_C R175, R12, R11, R34 ;  /* 0x0000000b0caf723e */ /* 0x000fe20004807022 */
[----:B------:R-:W-:Y:S01]  /*4b80*/  IMAD.MOV.U32 R34, RZ, RZ, R25 ;  /* 0x000000ffff227224 */ /* 0x000fe200078e0019 */
[----:B------:R-:W1:Y:S01]  /*4b90*/  MUFU.EX2 R66, R66 ;  /* 0x0000004200427308 */ /* 0x000e620000000800 */
[----:B--2---:R-:W-:-:S07]  /*4ba0*/  FADD.FTZ R33, R20, R33 ;  /* 0x0000002114217221 */ /* 0x004fce0000010000 */
[----:B------:R-:W2:Y:S01]  /*4bb0*/  MUFU.EX2 R86, R86 ;  /* 0x0000005600567308 */ /* 0x000ea20000000800 */
[----:B0-----:R-:W-:-:S01]  /*4bc0*/  FADD.FTZ R27, R71, R30 ;  /* 0x0000001e471b7221 */ /* 0x001fc20000010000 */
[----:B------:R-:W-:-:S06]  /*4bd0*/  IMAD.MOV.U32 R30, RZ, RZ, R25 ;  /* 0x000000ffff1e7224 */ /* 0x000fcc00078e0019 */
[----:B------:R-:W0:Y:S01]  /*4be0*/  MUFU.EX2 R67, R67 ;  /* 0x0000004300437308 */ /* 0x000e220000000800 */
[----:B-1----:R-:W-:-:S01]  /*4bf0*/  FADD.FTZ R26, R66, R33 ;  /* 0x00000021421a7221 */ /* 0x002fc20000010000 */
[----:B------:R-:W-:-:S06]  /*4c00*/  IMAD.MOV.U32 R33, RZ, RZ, R25 ;  /* 0x000000ffff217224 */ /* 0x000fcc00078e0019 */
[----:B------:R-:W1:Y:S01]  /*4c10*/  MUFU.EX2 R72, R72 ;  /* 0x0000004800487308 */ /* 0x000e620000000800 */
[----:B--2---:R-:W-:-:S01]  /*4c20*/  FADD.FTZ R27, R86, R27 ;  /* 0x0000001b561b7221 */ /* 0x004fc20000010000 */
[----:B------:R-:W-:Y:S01]  /*4c30*/  F2FP.SATFINITE.E4M3.F32.PACK_AB_MERGE_C R71, R86, R71, RZ ;  /* 0x000000475647723e */ /* 0x000fe200048070ff */
[----:B------:R-:W-:-:S03]  /*4c40*/  IMAD.MOV.U32 R86, RZ, RZ, R25 ;  /* 0x000000ffff567224 */ /* 0x000fc600078e0019 */
[----:B------:R-:W-:Y:S01]  /*4c50*/  F2FP.SATFINITE.E4M3.F32.PACK_AB_MERGE_C R178, R69, R68, R71 ;  /* 0x0000004445b2723e */ /* 0x000fe20004807047 */
[----:B------:R-:W-:Y:S01]  /*4c60*/  IMAD.MOV.U32 R69, RZ, RZ, R25 ;  /* 0x000000ffff457224 */ /* 0x000fe200078e0019 */
        /* <DEDUP_REMOVED lines=9> */
[----:B------:R-:W-:-:S06]  /*4d00*/  IMAD.MOV.U32 R71, RZ, RZ, R25 ;  /* 0x000000ffff477224 */ /* 0x000fcc00078e0019 */
        /* <DEDUP_REMOVED lines=14> */
[--C-:B------:R-:W-:Y:S01]  /*4df0*/  IMAD.MOV.U32 R73, RZ, RZ, R25.reuse ;  /* 0x000000ffff497224 */ /* 0x100fe200078e0019 */
[----:B------:R-:W0:Y:S01]  /*4e00*/  MUFU.EX2 R24, R24 ;  /* 0x0000001800187308 */ /* 0x000e220000000800 */
[C---:B-1----:R-:W-:Y:S01]  /*4e10*/  F2FP.SATFINITE.E4M3.F32.PACK_AB_MERGE_C R46, R47.reuse, R46, RZ ;  /* 0x0000002e2f2e723e */ /* 0x042fe200048070ff */
[----:B------:R-:W-:Y:S01]  /*4e20*/  FADD.FTZ R47, R47, R26 ;  /* 0x0000001a2f2f7221 */ /* 0x000fe20000010000 */
[--C-:B------:R-:W-:Y:S02]  /*4e30*/  IMAD.MOV.U32 R72, RZ, RZ, R25.reuse ;  /* 0x000000ffff487224 */ /* 0x100fe400078e0019 */
[----:B------:R-:W-:Y:S01]  /*4e40*/  F2FP.SATFINITE.E4M3.F32.PACK_AB_MERGE_C R181, R4, R21, R46 ;  /* 0x0000001504b5723e */ /* 0x000fe2000480702e */
[----:B------:R-:W-:Y:S02]  /*4e50*/  IMAD.MOV.U32 R46, RZ, RZ, R25 ;  /* 0x000000ffff2e7224 */ /* 0x000fe400078e0019 */
[----:B------:R-:W1:Y:S01]  /*4e60*/  MUFU.EX2 R93, R93 ;  /* 0x0000005d005d7308 */ /* 0x000e620000000800 */
[----:B--2---:R-:W-:-:S01]  /*4e70*/  FADD.FTZ R26, R90, R31 ;  /* 0x0000001f5a1a7221 */ /* 0x004fc20000010000 */
[----:B------:R-:W-:-:S02]  /*4e80*/  IMAD.MOV.U32 R31, RZ, RZ, R25 ;  /* 0x000000ffff1f7224 */ /* 0x000fc400078e0019 */
[----:B------:R-:W-:-:S04]  /*4e90*/  IMAD.MOV.U32 R75, RZ, RZ, R25 ;  /* 0x000000ffff4b7224 */ /* 0x000fc800078e0019 */
[----:B------:R2:W3:Y:S01]  /*4ea0*/  MUFU.EX2 R45, R48 ;  /* 0x00000030002d7308 */ /* 0x0004e20000000800 */
[----:B0-----:R-:W-:-:S01]  /*4eb0*/  FADD.FTZ R28, R24, R47 ;  /* 0x0000002f181c7221 */ /* 0x001fc20000010000 */
[----:B------:R-:W-:-:S06]  /*4ec0*/  IMAD.MOV.U32 R47, RZ, RZ, R25 ;  /* 0x000000ffff2f7224 */ /* 0x000fcc00078e0019 */
[----:B------:R-:W-:Y:S01]  /*4ed0*/  MUFU.EX2 R52, R52 ;  /* 0x0000003400347308 */ /* 0x000fe20000000800 */
[----:B-1----:R-:W-:-:S01]  /*4ee0*/  FADD.FTZ R29, R93, R26 ;  /* 0x0000001a5d1d7221 */ /* 0x002fc20000010000 */
[----:B--2---:R-:W-:-:S06]  /*4ef0*/  MOV R48, R25 ;  /* 0x0000001900307202 */ /* 0x004fcc0000000f00 */
[----:B------:R-:W0:Y:S01]  /*4f00*/  MUFU.EX2 R55, R55 ;  /* 0x0000003700377308 */ /* 0x000e220000000800 */
[----:B---3--:R-:W-:-:S07]  /*4f10*/  FADD.FTZ R28, R45, R28 ;  /* 0x0000001c2d1c7221 */ /* 0x008fce0000010000 */
        /* <DEDUP_REMOVED lines=9> */
[----:B------:R-:W-:-:S06]  /*4fb0*/  IMAD.MOV.U32 R28, RZ, RZ, R25 ;  /* 0x000000ffff1c7224 */ /* 0x000fcc00078e0019 */
[----:B------:R-:W0:Y:S01]  /*4fc0*/  MUFU.EX2 R95, R95 ;  /* 0x0000005f005f7308 */ /* 0x000e220000000800 */
[C---:B--2---:R-:W-:Y:S01]  /*4fd0*/  F2FP.SATFINITE.E4M3.F32.PACK_AB_MERGE_C R51, R50.reuse, R51, RZ ;  /* 0x000000333233723e */ /* 0x044fe200048070ff */
[----:B------:R-:W-:Y:S01]  /*4fe0*/  FADD.FTZ R50, R50, R29 ;  /* 0x0000001d32327221 */ /* 0x000fe20000010000 */
[----:B------:R-:W-:Y:S02]  /*4ff0*/  IMAD.MOV.U32 R29, RZ, RZ, R25 ;  /* 0x000000ffff1d7224 */ /* 0x000fe400078e0019 */
        /* <DEDUP_REMOVED lines=11> */
[----:B--2---:R-:W-:-:S01]  /*50b0*/  FADD.FTZ R5, R53, R50 ;  /* 0x0000003235057221 */ /* 0x004fc20000010000 */
[----:B------:R-:W-:-:S06]  /*50c0*/  IMAD.MOV.U32 R50, RZ, RZ, R25 ;  /* 0x000000ffff327224 */ /* 0x000fcc00078e0019 */
[----:B------:R-:W2:Y:S01]  /*50d0*/  MUFU.EX2 R82, R82 ;  /* 0x0000005200527308 */ /* 0x000ea20000000800 */
[C---:B0-----:R-:W-:Y:S01]  /*50e0*/  F2FP.SATFINITE.E4M3.F32.PACK_AB_MERGE_C R184, R57.reuse, R56, R26 ;  /* 0x0000003839b8723e */ /* 0x041fe2000480701a */
[----:B------:R-:W-:Y:S01]  /*50f0*/  FADD.FTZ R57, R57, R6 ;  /* 0x0000000639397221 */ /* 0x000fe20000010000 */
[----:B------:R-:W-:Y:S01]  /*5100*/  MOV R26, R25 ;  /* 0x00000019001a7202 */ /* 0x000fe20000000f00 */
[----:B------:R-:W-:Y:S02]  /*5110*/  IMAD.MOV.U32 R56, RZ, RZ, R25 ;  /* 0x000000ffff387224 */ /* 0x000fe400078e0019 */
[----:B------:R-:W-:-:S01]  /*5120*/  FADD.FTZ R58, R58, R57 ;  /* 0x000000393a3a7221 */ /* 0x000fc20000010000 */
[----:B------:R-:W-:Y:S01]  /*5130*/  IMAD.MOV.U32 R57, RZ, RZ, R25 ;  /* 0x000000ffff397224 */ /* 0x000fe200078e0019 */
[----:B------:R0:W3:Y:S01]  /*5140*/  MUFU.EX2 R27, R84 ;  /* 0x00000054001b7308 */ /* 0x0000e20000000800 */
[----:B-1----:R-:W-:-:S01]  /*5150*/  FADD.FTZ R5, R54, R5 ;  /* 0x0000000536057221 */ /* 0x002fc20000010000 */
[----:B------:R-:W-:Y:S01]  /*5160*/  FADD.FTZ R95, R95, R58 ;  /* 0x0000003a5f5f7221 */ /* 0x000fe20000010000 */
[----:B------:R-:W-:-:S05]  /*5170*/  IMAD.MOV.U32 R58, RZ, RZ, R25 ;  /* 0x000000ffff3a7224 */ /* 0x000fca00078e0019 */
[----:B------:R-:W-:Y:S01]  /*5180*/  MUFU.EX2 R40, R40 ;  /* 0x0000002800287308 */ /* 0x000fe20000000800 */
[----:B--2---:R-:W-:-:S01]  /*5190*/  FADD.FTZ R8, R82, R5 ;  /* 0x0000000552087221 */ /* 0x004fc20000010000 */
[----:B0-----:R-:W-:-:S06]  /*51a0*/  IMAD.MOV.U32 R84, RZ, RZ, R25 ;  /* 0x000000ffff547224 */ /* 0x001fcc00078e0019 */
        /* <DEDUP_REMOVED lines=11> */
[----:B-1----:R-:W-:-:S07]  /*5260*/  FADD.FTZ R8, R92, R95 ;  /* 0x0000005f5c087221 */ /* 0x002fce0000010000 */
[----:B------:R-:W1:Y:S01]  /*5270*/  MUFU.EX2 R85, R85 ;  /* 0x0000005500557308 */ /* 0x000e620000000800 */
[----:B--2---:R-:W-:-:S01]  /*5280*/  FADD.FTZ R10, R70, R27 ;  /* 0x0000001b460a7221 */ /* 0x004fc20000010000 */
[----:B------:R-:W-:-:S06]  /*5290*/  IMAD.MOV.U32 R27, RZ, RZ, R25 ;  /* 0x000000ffff1b7224 */ /* 0x000fcc00078e0019 */
[----:B------:R-:W2:Y:S01]  /*52a0*/  MUFU.EX2 R87, R87 ;  /* 0x0000005700577308 */ /* 0x000ea20000000800 */
[C---:B0-----:R-:W-:Y:S01]  /*52b0*/  F2FP.SATFINITE.E4M3.F32.PACK_AB_MERGE_C R186, R37.reuse, R92, R5 ;  /* 0x0000005c25ba723e */ /* 0x041fe20004807005 */
[----:B------:R-:W-:-:S04]  /*52c0*/  FADD.FTZ R37, R37, R8 ;  /* 0x0000000825257221 */ /* 0x000fc80000010000 */
[----:B------:R-:W-:Y:S01]  /*52d0*/  FADD.FTZ R40, R40, R37 ;  /* 0x0000002528287221 */ /* 0x000fe20000010000 */
[----:B------:R-:W-:Y:S01]  /*52e0*/  IMAD.MOV.U32 R37, RZ, RZ, R25 ;  /* 0x000000ffff257224 */ /* 0x000fe200078e0019 */
[----:B------:R0:W3:Y:S01]  /*52f0*/  MUFU.EX2 R6, R59 ;  /* 0x0000003b00067308 */ /* 0x0000e20000000800 */
[----:B-1----:R-:W-:-:S01]  /*5300*/  FADD.FTZ R10, R85, R10 ;  /* 0x0000000a550a7221 */ /* 0x002fc20000010000 */
[----:B------:R-:W-:Y:S01]  /*5310*/  FADD.FTZ R5, R41, R40 ;  /* 0x0000002829057221 */ /* 0x000fe20000010000 */
[--C-:B------:R-:W-:Y:S02]  /*5320*/  IMAD.MOV.U32 R41, RZ, RZ, R25.reuse ;  /* 0x000000ffff297224 */ /* 0x100fe400078e0019 */
[----:B------:R-:W-:Y:S02]  /*5330*/  IMAD.MOV.U32 R40, RZ, RZ, R25 ;  /* 0x000000ffff287224 */ /* 0x000fe400078e0019 */
[----:B--2---:R-:W-:-:S01]  /*5340*/  FADD.FTZ R7, R87, R10 ;  /* 0x0000000a57077221 */ /* 0x004fc20000010000 */
[----:B0-----:R-:W-:Y:S01]  /*5350*/  IMAD.MOV.U32 R59, RZ, RZ, R25 ;  /* 0x000000ffff3b7224 */ /* 0x001fe200078e0019 */
[----:B---3--:R-:W-:-:S02]  /*5360*/  F2FP.SATFINITE.E4M3.F32.PACK_AB_MERGE_C R4, R6, R87, RZ ;  /* 0x000000570604723e */ /* 0x008fc400048070ff */
[----:B------:R-:W-:Y:S01]  /*5370*/  FADD.FTZ R7, R6, R7 ;  /* 0x0000000706077221 */ /* 0x000fe20000010000 */
[--C-:B------:R-:W-:Y:S01]  /*5380*/  IMAD.MOV.U32 R87, RZ, RZ, R25.reuse ;  /* 0x000000ffff577224 */ /* 0x100fe200078e0019 */
[----:B------:R-:W-:Y:S01]  /*5390*/  F2FP.SATFINITE.E4M3.F32.PACK_AB_MERGE_C R187, R85, R70, R4 ;  /* 0x0000004655bb723e */ /* 0x000fe20004807004 */
[----:B------:R-:W-:Y:S01]  /*53a0*/  IMAD.MOV.U32 R85, RZ, RZ, R25 ;  /* 0x000000ffff557224 */ /* 0x000fe200078e0019 */
[----:B------:R-:W-:Y:S01]  /*53b0*/  MOV R70, R25 ;  /* 0x0000001900467202 */ /* 0x000fe20000000f00 */
        /* <DEDUP_REMOVED lines=35> */
[----:B------:R-:W-:Y:S01]  /*55f0*/  UMOV UR31, UR46 ;  /* 0x0000002e001f7c82 */ /* 0x000fe20008000000 */
[----:B------:R-:W-:Y:S01]  /*5600*/  UMOV UR29, UR45 ;  /* 0x0000002d001d7c82 */ /* 0x000fe20008000000 */
[----:B------:R-:W-:-:S05]  /*5610*/  ULDC UR28, c[0x0][0x988] ;  /* 0x00026200001c7ab9 */ /* 0x000fca0000000800 */
.L_x_7516:
[----:B------:R-:W-:Y:S01]  /*5620*/  ISETP.NE.AND P2, PT, RZ, UR43, PT ;  /* 0x0000002bff007c0c */ /* 0x000fe2000bf45270 */
[----:B------:R-:W-:-:S04]  /*5630*/  UISETP.NE.AND UP0, UPT, UR29, 0x1, UPT ;  /* 0x000000011d00788c */ /* 0x000fc8000bf05270 */
[----:B------:R-:W-:-:S04]  /*5640*/  USEL UR46, URZ, 0x1, UP0 ;  /* 0x000000013f2e7887 */ /* 0x000fc80008000000 */
[----:B------:R-:W-:-:S04]  /*5650*/  ULOP3.LUT UR46, UR31, UR46, URZ, 0x3c, !UPT ;  /* 0x0000002e1f2e7292 */ /* 0x000fc8000f8e3c3f */
[----:B------:R-:W-:Y:S08]  /*5660*/  @P2 BRA `(.L_x_7506) ;  /* 0x0000000000442947 */ /* 0x000ff00003800000 */
[----:B------:R-:W-:Y:S05]  /*5670*/  @!P0 BRA `(.L_x_7507) ;  /* 0x0000000000048947 */ /* 0x000fea0003800000 */
[----:B------:R-:W-:Y:S01]  /*5680*/  BPT.TRAP 0x1 ;  /* 0x000000040000795c */ /* 0x000fe20000300000 */
.L_x_7507:
        /* <DEDUP_REMOVED lines=12> */
.L_x_7508:
[----:B-1----:R-:W-:Y:S05]  /*5750*/  @P1 BRA `(.L_x_7506) ;  /* 0x0000000000081947 */ /* 0x002fea0003800000 */
[----:B------:R-:W1:Y:S02]  /*5760*/  SYNCS.PHASECHK.TRANS64.TRYWAIT P1, [UR6+0x22830], R8 ;  /* 0x02283008ff0075a7 */ /* 0x000e640008020146 */
[----:B-1----:R-:W-:Y:S05]  /*5770*/  @!P1 BRA `(.L_x_7509) ;  /* 0x000000ec00049947 */ /* 0x002fea0003800000 */
.L_x_7506:
[----:B-1----:R-:W1:Y:S01]  /*5780*/  S2R R9, SR_TID.X ;  /* 0x0000000000097919 */ /* 0x002e620000002100 */
[----:B------:R-:W-:Y:S01]  /*5790*/  R2UR UR32, R3 ;  /* 0x00000000032072ca */ /* 0x000fe200000e0000 */
        /* <DEDUP_REMOVED lines=130> */
.L_x_7511:
        /* <DEDUP_REMOVED lines=9> */
.L_x_7512:
[----:B-1----:R-:W-:Y:S05]  /*6050*/  @P1 BRA `(.L_x_7510) ;  /* 0x0000000000081947 */ /* 0x002fea0003800000 */
[----:B------:R-:W1:Y:S02]  /*6060*/  SYNCS.PHASECHK.TRANS64.TRYWAIT P1, [UR6+0x22850], R8 ;  /* 0x02285008ff0075a7 */ /* 0x000e640008020146 */
[----:B-1----:R-:W-:Y:S05]  /*6070*/  @!P1 BRA `(.L_x_7513) ;  /* 0x000000e000dc9947 */ /* 0x002fea0003800000 */
.L_x_7510:
        /* <DEDUP_REMOVED lines=39> */
.L_x_7514:
        /* <DEDUP_REMOVED lines=99> */
[----:B------:R-:W-:Y:S01]  /*6920*/  FMUL.FTZ R103, R0, R103 ;  /* 0x0000006700677220 */ /* 0x000fe20000410000 */
[----:B------:R-:W-:-:S02]  /*6930*/  ULEA UR6, UR45, UR14, 0x3 ;  /* 0x0000000e2d067291 */ /* 0x000fc4000f8e183f */
[----:B------:R-:W0:Y:S01]  /*6940*/  MUFU.TANH R154, R154 ;  /* 0x0000009a009a7308 */ /* 0x000e220000002400 */
[----:B-1----:R-:W-:Y:S01]  /*6950*/  FMNMX.FTZ R159, R21, R158, !PT ;  /* 0x0000009e159f7209 */ /* 0x002fe20007810000 */
[----:B------:R-:W-:Y:S01]  /*6960*/  FMUL.FTZ R158, R0, R89 ;  /* 0x00000059009e7220 */ /* 0x000fe20000410000 */
[----:B------:R-:W-:-:S04]  /*6970*/  UIADD3 UR6, UR6, 0x22840, URZ ;  /* 0x0002284006067890 */ /* 0x000fc8000fffe03f */
[----:B------:R-:W-:Y:S01]  /*6980*/  UPRMT UR6, UR11, 0x654, UR6 ;  /* 0x000006540b067896 */ /* 0x000fe20008000006 */
[----:B------:R-:W1:Y:S01]  /*6990*/  MUFU.TANH R156, R156 ;  /* 0x0000009c009c7308 */ /* 0x000e620000002400 */
[----:B--2---:R-:W-:-:S07]  /*69a0*/  FMNMX.FTZ R161, R153, R160, !PT ;  /* 0x000000a099a17209 */ /* 0x004fce0007810000 */
[----:B------:R-:W2:Y:S01]  /*69b0*/  MUFU.TANH R155, R155 ;  /* 0x0000009b009b7308 */ /* 0x000ea20000002400 */
[----:B0-----:R-:W-:Y:S01]  /*69c0*/  FMNMX.FTZ R160, R154, R159, !PT ;  /* 0x0000009f9aa07209 */ /* 0x001fe20007810000 */
[----:B------:R-:W-:Y:S06]  /*69d0*/  SYNCS.ARRIVE.TRANS64.RED.A1T0 RZ, [UR6], RZ ;  /* 0x000000ffffff79a7 */ /* 0x000fec0008100406 */
        /* <DEDUP_REMOVED lines=130> */
[----:B------:R-:W3:Y:S01]  /*7200*/  MUFU.TANH R103, R103 ;  /* 0x0000006700677308 */ /* 0x000ee20000002400 */
[----:B--2---:R-:W-:-:S04]  /*7210*/  FMNMX.FTZ R91, R99, R162, !PT ;  /* 0x000000a2635b7209 */ /* 0x004fc80007810000 */
[----:B0-----:R-:W-:-:S04]  /*7220*/  FMNMX.FTZ R162, R102, R91, !PT ;  /* 0x0000005b66a27209 */ /* 0x001fc80007810000 */
[----:B---3--:R-:W-:-:S05]  /*7230*/  FMNMX.FTZ R162, R103, R162, !PT ;  /* 0x000000a267a27209 */ /* 0x008fca0007810000 */
[----:B------:R-:W0:Y:S01]  /*7240*/  SHFL.BFLY PT, R91, R162, 0x2, 0x1f ;  /* 0x0c401f00a25b7f89 */ /* 0x000e2200000e0000 */
[----:B-1----:R-:W-:-:S05]  /*7250*/  FMNMX.FTZ R161, R160, R89, !PT ;  /* 0x00000059a0a17209 */ /* 0x002fca0007810000 */
[----:B------:R-:W1:Y:S01]  /*7260*/  SHFL.BFLY PT, R164, R161, 0x1, 0x1f ;  /* 0x0c201f00a1a47f89 */ /* 0x000e6200000e0000 */
[----:B0-----:R-:W-:-:S05]  /*7270*/  FMNMX.FTZ R163, R162, R91, !PT ;  /* 0x0000005ba2a37209 */ /* 0x001fca0007810000 */
[----:B------:R-:W0:Y:S01]  /*7280*/  SHFL.BFLY PT, R166, R163, 0x1, 0x1f ;  /* 0x0c201f00a3a67f89 */ /* 0x000e2200000e0000 */
[----:B-1----:R-:W-:Y:S02]  /*7290*/  FMNMX.FTZ R89, R161, R164, !PT ;  /* 0x000000a4a1597209 */ /* 0x002fe40007810000 */
[----:B------:R-:W-:-:S03]  /*72a0*/  MOV R164, UR28 ;  /* 0x0000001c00a47c02 */ /* 0x000fc60008000f00 */
[C---:B------:R-:W-:Y:S02]  /*72b0*/  FADD.FTZ R4, -R89.reuse, R4 ;  /* 0x0000000459047221 */ /* 0x040fe40000010100 */
[----:B------:R-:W-:-:S02]  /*72c0*/  FFMA.FTZ R161, R89, R164, -8 ;  /* 0xc100000059a17423 */ /* 0x000fc400000100a4 */
[----:B------:R-:W-:Y:S02]  /*72d0*/  FMUL.FTZ R160, R4, UR28 ;  /* 0x0000001c04a07c20 */ /* 0x000fe40008410000 */
[----:B------:R-:W-:-:S01]  /*72e0*/  FFMA.FTZ R9, R9, UR28, -R161 ;  /* 0x0000001c09097c23 */ /* 0x000fc200080108a1 */
        /* <DEDUP_REMOVED lines=11> */
[----:B0-----:R-:W-:Y:S01]  /*73a0*/  FMNMX.FTZ R91, R163, R166, !PT ;  /* 0x000000a6a35b7209 */ /* 0x001fe20007810000 */
[----:B------:R-:W-:-:S01]  /*73b0*/  FFMA.FTZ R163, R158, UR28, -R161 ;  /* 0x0000001c9ea37c23 */ /* 0x000fc200080108a1 */
[----:B------:R-:W-:Y:S01]  /*73c0*/  IMAD.U32 R158, RZ, RZ, UR28 ;  /* 0x0000001cff9e7e24 */ /* 0x000fe2000f8e00ff */
[----:B------:R-:W-:Y:S01]  /*73d0*/  MUFU.EX2 R8, R8 ;  /* 0x0000000800087308 */ /* 0x000fe20000000800 */
[----:B------:R-:W-:-:S01]  /*73e0*/  FFMA.FTZ R141, R141, UR28, -R161 ;  /* 0x0000001c8d8d7c23 */ /* 0x000fc200080108a1 */
[C---:B------:R-:W-:Y:S01]  /*73f0*/  FADD.FTZ R4, -R91.reuse, R6 ;  /* 0x000000065b047221 */ /* 0x040fe20000010100 */
[----:B------:R-:W-:-:S01]  /*7400*/  FFMA.FTZ R158, R91, R158, -8 ;  /* 0xc10000005b9e7423 */ /* 0x000fc2000001009e */
[--C-:B------:R-:W-:Y:S01]  /*7410*/  FFMA.FTZ R144, R144, UR28, -R161.reuse ;  /* 0x0000001c90907c23 */ /* 0x100fe200080108a1 */
[----:B------:R-:W-:-:S01]  /*7420*/  FFMA.FTZ R145, R145, UR28, -R161 ;  /* 0x0000001c91917c23 */ /* 0x000fc200080108a1 */
[----:B------:R-:W-:Y:S01]  /*7430*/  FMUL.FTZ R4, R4, UR28 ;  /* 0x0000001c04047c20 */ /* 0x000fe20008410000 */
        /* <DEDUP_REMOVED lines=17> */
[----:B------:R-:W-:-:S01]  /*7550*/  FFMA.FTZ R150, R150, UR28, -R158 ;  /* 0x0000001c96967c23 */ /* 0x000fc2000801089e */
[----:B------:R-:W1:Y:S01]  /*7560*/  MUFU.EX2 R11, R11 ;  /* 0x0000000b000b7308 */ /* 0x000e620000000800 */
[----:B0-----:R-:W-:-:S01]  /*7570*/  FFMA.FTZ R5, R6, R5, R9 ;  /* 0x0000000506057223 */ /* 0x001fc20000010009 */
[----:B------:R-:W-:Y:S01]  /*7580*/  FFMA.FTZ R149, R149, UR28, -R161 ;  /* 0x0000001c95957c23 */ /* 0x000fe200080108a1 */
[----:B------:R-:W-:-:S01]  /*7590*/  FFMA.FTZ R151, R151, UR28, -R158 ;  /* 0x0000001c97977c23 */ /* 0x000fc2000801089e */
[----:B------:R-:W-:Y:S01]  /*75a0*/  FFMA.FTZ R120, R120, UR28, -R161 ;  /* 0x0000001c78787c23 */ /* 0x000fe200080108a1 */
[----:B------:R-:W-:-:S01]  /*75b0*/  FADD.FTZ R5, R8, R5 ;  /* 0x0000000508057221 */ /* 0x000fc20000010000 */
        /* <DEDUP_REMOVED lines=10> */
[----:B------:R-:W2:Y:S01]  /*7660*/  MUFU.EX2 R12, R12 ;  /* 0x0000000c000c7308 */ /* 0x000ea20000000800 */
[----:B-1----:R-:W-:-:S01]  /*7670*/  FFMA.FTZ R7, R4, R7, R11 ;  /* 0x0000000704077223 */ /* 0x002fc2000001000b */
[----:B------:R-:W-:Y:S01]  /*7680*/  FFMA.FTZ R129, R129, UR28, -R161 ;  /* 0x0000001c81817c23 */ /* 0x000fe200080108a1 */
[----:B------:R-:W-:-:S01]  /*7690*/  FFMA.FTZ R131, R131, UR28, -R158 ;  /* 0x0000001c83837c23 */ /* 0x000fc2000801089e */
[----:B------:R-:W-:Y:S01]  /*76a0*/  FFMA.FTZ R132, R132, UR28, -R161 ;  /* 0x0000001c84847c23 */ /* 0x000fe200080108a1 */
[----:B------:R-:W-:-:S01]  /*76b0*/  FFMA.FTZ R134, R134, UR28, -R158 ;  /* 0x0000001c86867c23 */ /* 0x000fc2000801089e */
[----:B------:R-:W-:Y:S01]  /*76c0*/  FFMA.FTZ R133, R133, UR28, -R161 ;  /* 0x0000001c85857c23 */ /* 0x000fe200080108a1 */
[----:B------:R-:W-:-:S01]  /*76d0*/  FFMA.FTZ R135, R135, UR28, -R158 ;  /* 0x0000001c87877c23 */ /* 0x000fc2000801089e */
[----:B------:R-:W1:Y:S01]  /*76e0*/  MUFU.EX2 R14, R14 ;  /* 0x0000000e000e7308 */ /* 0x000e620000000800 */
[----:B0-----:R-:W-:-:S01]  /*76f0*/  FADD.FTZ R7, R10, R7 ;  /* 0x000000070a077221 */ /* 0x001fc20000010000 */
[----:B------:R-:W-:Y:S01]  /*7700*/  FFMA.FTZ R104, R104, UR28, -R161 ;  /* 0x0000001c68687c23 */ /* 0x000fe200080108a1 */
[----:B------:R-:W-:-:S01]  /*7710*/  FFMA.FTZ R106, R106, UR28, -R158 ;  /* 0x0000001c6a6a7c23 */ /* 0x000fc2000801089e */
[----:B------:R-:W-:Y:S01]  /*7720*/  FFMA.FTZ R105, R105, UR28, -R161 ;  /* 0x0000001c69697c23 */ /* 0x000fe200080108a1 */
[----:B------:R-:W-:-:S01]  /*7730*/  FFMA.FTZ R107, R107, UR28, -R158 ;  /* 0x0000001c6b6b7c23 */ /* 0x000fc2000801089e */
[----:B------:R-:W-:Y:S01]  /*7740*/  FFMA.FTZ R108, R108, UR28, -R161 ;  /* 0x0000001c6c6c7c23 */ /* 0x000fe200080108a1 */
[----:B------:R-:W-:-:S01]  /*7750*/  FFMA.FTZ R110, R110, UR28, -R158 ;  /* 0x0000001c6e6e7c23 */ /* 0x000fc2000801089e */
[----:B------:R-:W0:Y:S01]  /*7760*/  MUFU.EX2 R13, R13 ;  /* 0x0000000d000d7308 */ /* 0x000e220000000800 */
[----:B--2---:R-:W-:-:S01]  /*7770*/  FADD.FTZ R160, R12, R5 ;  /* 0x000000050ca07221 */ /* 0x004fc20000010000 */
[----:B------:R-:W-:Y:S01]  /*7780*/  FFMA.FTZ R109, R109, UR28, -R161 ;  /* 0x0000001c6d6d7c23 */ /* 0x000fe200080108a1 */
[----:B------:R-:W-:-:S01]  /*7790*/  FFMA.FTZ R111, R111, UR28, -R158 ;  /* 0x0000001c6f6f7c23 */ /* 0x000fc2000801089e */
[----:B------:R-:W-:Y:S01]  /*77a0*/  FFMA.FTZ R112, R112, UR28, -R161 ;  /* 0x0000001c70707c23 */ /* 0x000fe200080108a1 */
[----:B------:R-:W-:-:S01]  /*77b0*/  FFMA.FTZ R114, R114, UR28, -R158 ;  /* 0x0000001c72727c23 */ /* 0x000fc2000801089e */
[----:B------:R-:W-:Y:S01]  /*77c0*/  FFMA.FTZ R113, R113, UR28, -R161 ;  /* 0x0000001c71717c23 */ /* 0x000fe200080108a1 */
[----:B------:R-:W-:-:S01]  /*77d0*/  FFMA.FTZ R115, R115, UR28, -R158 ;  /* 0x0000001c73737c23 */ /* 0x000fc2000801089e */
[----:B------:R-:W2:Y:S01]  /*77e0*/  MUFU.EX2 R15, R15 ;  /* 0x0000000f000f7308 */ /* 0x000ea20000000800 */
[----:B-1----:R-:W-:-:S01]  /*77f0*/  FADD.FTZ R162, R14, R7 ;  /* 0x000000070ea27221 */ /* 0x002fc20000010000 */
        /* <DEDUP_REMOVED lines=24> */
[----:B------:R-:W-:-:S06]  /*7980*/  FFMA.FTZ R103, R103, UR28, -R158 ;  /* 0x0000001c67677c23 */ /* 0x000fcc000801089e */
        /* <DEDUP_REMOVED lines=142> */
.L_x_7515:
        /* <DEDUP_REMOVED lines=116> */
.L_x_7505:
[----:B------:R-:W-:Y:S06]  /*89b0*/  BAR.ARV 0x8, 0x180 ;  /* 0x0206000000007b1d */ /* 0x000fec0000002000 */
[----:B------:R-:W-:Y:S05]  /*89c0*/  @!P0 BRA `(.L_x_7517) ;  /* 0x0000000000048947 */ /* 0x000fea0003800000 */
[----:B------:R-:W-:Y:S01]  /*89d0*/  BPT.TRAP 0x1 ;  /* 0x000000040000795c */ /* 0x000fe20000300000 */
.L_x_7517:
        /* <DEDUP_REMOVED lines=9> */
.L_x_7518:
[----:B-1----:R-:W-:Y:S05]  /*8a70*/  @P1 BRA `(.L_x_7519) ;  /* 0x0000000000081947 */ /* 0x002fea0003800000 */
[----:B------:R-:W1:Y:S02]  /*8a80*/  SYNCS.PHASECHK.TRANS64.TRYWAIT P1, [UR5+0x22850], R0 ;  /* 0x02285000ff0075a7 */ /* 0x000e640008020145 */
[----:B-1----:R-:W-:Y:S05]  /*8a90*/  @!P1 BRA `(.L_x_7520) ;  /* 0x000000b8006c9947 */ /* 0x002fea0003800000 */
.L_x_7519:
[----:B------:R-:W-:Y:S01]  /*8aa0*/  UIADD3 UR4, UR4, 0x400, URZ ;  /* 0x0000040004047890 */ /* 0x000fe2000fffe03f */
[----:B------:R-:W-:Y:S01]  /*8ab0*/  WARPGROUP.ARRIVE ;  /* 0x00000000000079c5 */ /* 0x000fe20000000000 */
[----:B------:R-:W-:Y:S01]  /*8ac0*/  UMOV UR7, 0xc0000010 ;  /* 0xc000001000077882 */ /* 0x000fe20000000000 */
[----:B------:R-:W-:Y:S01]  /*8ad0*/  IMAD.MOV.U32 R4, RZ, RZ, 0x3f800000 ;  /* 0x3f800000ff047424 */ /* 0x000fe200078e00ff */
        /* <DEDUP_REMOVED lines=11> */
[----:B------:R-:W-:Y:S02]  /*8b90*/  ULDC.64 UR6, c[0x0][0x9a0] ;  /* 0x0002680000067ab9 */ /* 0x000fe40000000a00 */
[----:B------:R-:W-:-:S04]  /*8ba0*/  ISETP.NE.U32.AND P1, PT, RZ, UR6, PT ;  /* 0x00000006ff007c0c */ /* 0x000fc8000bf25070 */
[----:B------:R-:W-:-:S13]  /*8bb0*/  ISETP.NE.AND.EX P1, PT, RZ, UR7, PT, P1 ;  /* 0x00000007ff007c0c */ /* 0x000fda000bf25310 */
[----:B------:R-:W0:Y:S08]  /*8bc0*/  @P1 LDC.64 R8, c[0x0][0x9c8] ;  /* 0x00027200ff081b82 */ /* 0x000e300000000a00 */
[----:B------:R-:W2:Y:S01]  /*8bd0*/  @P1 LDC.64 R10, c[0x0][0x9d0] ;  /* 0x00027400ff0a1b82 */ /* 0x000ea20000000a00 */
[----:B01----:R-:W-:-:S04]  /*8be0*/  @P1 IMAD R0, R8, UR38, RZ ;  /* 0x0000002608001c24 */ /* 0x003fc8000f8e02ff */
[----:B------:R-:W-:Y:S02]  /*8bf0*/  @P1 IMAD R3, R9, UR37, R0 ;  /* 0x0000002509031c24 */ /* 0x000fe4000f8e0200 */
[----:B------:R-:W-:-:S04]  /*8c00*/  @P1 IMAD.WIDE.U32 R8, R8, UR37, RZ ;  /* 0x0000002508081c25 */ /* 0x000fc8000f8e00ff */
[----:B------:R-:W-:Y:S02]  /*8c10*/  @P1 IMAD.IADD R9, R9, 0x1, R3 ;  /* 0x0000000109091824 */ /* 0x000fe400078e0203 */
[----:B--2---:R-:W-:-:S04]  /*8c20*/  @P1 IMAD.WIDE.U32 R8, R10, UR41, R8 ;  /* 0x000000290a081c25 */ /* 0x004fc8000f8e0008 */
[----:B------:R-:W-:Y:S01]  /*8c30*/  @P1 IMAD R3, R11, UR41, R9 ;  /* 0x000000290b031c24 */ /* 0x000fe2000f8e0209 */
[----:B------:R-:W-:Y:S01]  /*8c40*/  @P1 LEA R10, P2, R8, UR6, 0x2 ;  /* 0x00000006080a1c11 */ /* 0x000fe2000f8410ff */
[----:B------:R-:W-:-:S03]  /*8c50*/  UIADD3 UR6, UR4, 0x200, URZ ;  /* 0x0000020004067890 */ /* 0x000fc6000fffe03f */
[----:B------:R-:W-:Y:S01]  /*8c60*/  @P1 LEA.HI.X R11, R8, UR7, R3, 0x2, P2 ;  /* 0x00000007080b1c11 */ /* 0x000fe200090f1403 */
[----:B------:R-:W-:-:S04]  /*8c70*/  UMOV UR7, 0xc0000010 ;  /* 0xc000001000077882 */ /* 0x000fc80000000000 */
[----:B------:R0:W2:Y:S01]  /*8c80*/  @P1 LDG.E R4, desc[UR50][R10.64] ;  /* 0x000000320a041981 */ /* 0x0000a2000c1e1900 */
[----:B------:R-:W-:Y:S02]  /*8c90*/  WARPGROUP.DEPBAR.LE gsb0, 0x0 ;  /* 0x00008000000079c5 */ /* 0x000fe40000010000 */
[----:B------:R-:W-:-:S06]  /*8ca0*/  WARPGROUP.ARRIVE ;  /* 0x00000000000079c5 */ /* 0x000fcc0000000000 */
[----:B------:R-:W-:Y:S01]  /*8cb0*/  QGMMA.64x128x32.F32.E4M3.E4M3 R24, R176, gdesc[UR4], R24, gsb0 ;  /* 0x01e00004b0187df3 */ /* 0x000fe20008000818 */
[----:B------:R-:W-:Y:S01]  /*8cc0*/  UIADD3 UR6, UR4, 0x300, URZ ;  /* 0x0000030004067890 */ /* 0x000fe2000fffe03f */
[----:B------:R-:W-:Y:S01]  /*8cd0*/  UMOV UR7, 0xc0000010 ;  /* 0xc000001000077882 */ /* 0x000fe20000000000 */
[----:B------:R-:W-:Y:S01]  /*8ce0*/  UIADD3 UR4, UR4, 0x400, URZ ;  /* 0x0000040004047890 */ /* 0x000fe2000fffe03f */
[----:B------:R-:W1:Y:S04]  /*8cf0*/  SHFL.BFLY PT, R0, R5, 0x2, 0x1f ;  /* 0x0c401f0005007f89 */ /* 0x000e6800000e0000 */
[----:B------:R-:W3:Y:S01]  /*8d00*/  SHFL.BFLY PT, R6, R7, 0x2, 0x1f ;  /* 0x0c401f0007067f89 */ /* 0x000ee200000e0000 */
[----:B------:R-:W-:Y:S02]  /*8d10*/  WARPGROUP.DEPBAR.LE gsb0, 0x0 ;  /* 0x00008000000079c5 */ /* 0x000fe40000010000 */
[----:B------:R-:W-:-:S06]  /*8d20*/  WARPGROUP.ARRIVE ;  /* 0x00000000000079c5 */ /* 0x000fcc0000000000 */
[----:B------:R-:W-:Y:S01]  /*8d30*/  QGMMA.64x128x32.F32.E4M3.E4M3 R24, R180, gdesc[UR4], R24, gsb0 ;  /* 0x01e00004b4187df3 */ /* 0x000fe20008000818 */
[----:B------:R-:W-:Y:S01]  /*8d40*/  UMOV UR6, UR4 ;  /* 0x0000000400067c82 */ /* 0x000fe20008000000 */
[----:B------:R-:W-:Y:S01]  /*8d50*/  UMOV UR7, 0xc0000010 ;  /* 0xc000001000077882 */ /* 0x000fe20000000000 */
[----:B-1----:R-:W-:-:S01]  /*8d60*/  FADD.FTZ R0, R0, R5 ;  /* 0x0000000500007221 */ /* 0x002fc20000010000 */
[----:B---3--:R-:W-:-:S04]  /*8d70*/  FADD.FTZ R6, R6, R7 ;  /* 0x0000000706067221 */ /* 0x008fc80000010000 */
[----:B------:R-:W0:Y:S04]  /*8d80*/  SHFL.BFLY PT, R3, R0, 0x1, 0x1f ;  /* 0x0c201f0000037f89 */ /* 0x000e2800000e0000 */
        /* <DEDUP_REMOVED lines=24> */
[----:B------:R-:W-:Y:S01]  /*8f10*/  MOV R3, 0xff800000 ;  /* 0xff80000000037802 */ /* 0x000fe20000000f00 */
[----:B------:R-:W-:Y:S02]  /*8f20*/  IMAD.MOV.U32 R0, RZ, RZ, -0x800000 ;  /* 0xff800000ff007424 */ /* 0x000fe400078e00ff */
[----:B--2---:R-:W-:Y:S01]  /*8f30*/  FMUL.FTZ R5, R5, R4 ;  /* 0x0000000405057220 */ /* 0x004fe20000410000 */
[----:B------:R-:W-:Y:S01]  /*8f40*/  @P2 FFMA.FTZ R3, R6, R89, R7 ;  /* 0x0000005906032223 */ /* 0x000fe20000010007 */
[----:B------:R-:W-:-:S01]  /*8f50*/  @P3 FFMA.FTZ R0, R15, R91, R8 ;  /* 0x0000005b0f003223 */ /* 0x000fc20000010008 */
[----:B---3--:R-:W-:Y:S01]  /*8f60*/  FMUL.FTZ R4, R9, R4 ;  /* 0x0000000409047220 */ /* 0x008fe20000410000 */
[----:B------:R-:W-:-:S02]  /*8f70*/  WARPGROUP.DEPBAR.LE gsb0, 0x0 ;  /* 0x00008000000079c5 */ /* 0x000fc40000010000 */
[----:B------:R-:W-:Y:S05]  /*8f80*/  @!P0 BRA `(.L_x_7521) ;  /* 0x0000000000048947 */ /* 0x000fea0003800000 */
[----:B------:R-:W-:Y:S01]  /*8f90*/  BPT.TRAP 0x1 ;  /* 0x000000040000795c */ /* 0x000fe20000300000 */
.L_x_7521:
        /* <DEDUP_REMOVED lines=74> */
.L_x_7497:
[----:B------:R-:W0:Y:S01]  /*9440*/  S2R R5, SR_CgaCtaId ;  /* 0x0000000000057919 */ /* 0x000e220000008800 */
[----:B------:R-:W-:Y:S01]  /*9450*/  MOV R32, 0x400 ;  /* 0x0000040000207802 */ /* 0x000fe20000000f00 */
[----:B------:R-:W-:Y:S01]  /*9460*/  UISETP.NE.AND UP0, UPT, UR44, URZ, UPT ;  /* 0x0000003f2c00728c */ /* 0x000fe2000bf05270 */
[----:B------:R-:W-:Y:S01]  /*9470*/  BSSY B0, `(.L_x_7522) ;  /* 0x00003af000007945 */ /* 0x000fe20003800000 */
[----:B------:R-:W-:Y:S09]  /*9480*/  BAR.SYNC.DEFER_BLOCKING 0x5, 0x180 ;  /* 0x0146000000007b1d */ /* 0x000ff20000010000 */
[----:B------:R-:W-:Y:S01]  /*9490*/  @!UP0 ULDC UR44, c[0x0][0xad4] ;  /* 0x0002b500002c8ab9 */ /* 0x000fe20000000800 */
[----:B0-----:R-:W-:-:S05]  /*94a0*/  LEA R32, R5, R32, 0x18 ;  /* 0x0000002005207211 */ /* 0x001fca00078ec0ff */
[----:B------:R-:W0:Y:S02]  /*94b0*/  LDS.128 R28, [R32+0x228d0] ;  /* 0x0228d000201c7984 */ /* 0x000e240000000c00 */
[----:B0-----:R-:W-:Y:S02]  /*94c0*/  R2UR UR6, R29 ;  /* 0x000000001d0672ca */ /* 0x001fe400000e0000 */
[----:B------:R-:W-:Y:S01]  /*94d0*/  R2UR UR5, R30 ;  /* 0x000000001e0572ca */ /* 0x000fe200000e0000 */
[----:B------:R-:W-:Y:S06]  /*94e0*/  BAR.ARV 0x4, 0x180 ;  /* 0x0106000000007b1d */ /* 0x000fec0000002000 */
[----:B------:R-:W-:Y:S08]  /*94f0*/  @P0 BRA `(.L_x_7523) ;  /* 0x0000002c00800947 */ /* 0x000ff00003800000 */
[----:B------:R-:W0:Y:S01]  /*9500*/  S2R R26, SR_TID.X ;  /* 0x00000000001a7919 */ /* 0x000e220000002100 */
[----:B------:R-:W-:Y:S01]  /*9510*/  ULDC.64 UR8, c[0x4][0xa8] ;  /* 0x01002a0000087ab9 */ /* 0x000fe20000000a00 */
[----:B------:R-:W-:Y:S01]  /*9520*/  ULDC.64 UR10, c[0x0][0xc00] ;  /* 0x00030000000a7ab9 */ /* 0x000fe20000000a00 */
[----:B0-----:R-:W-:-:S05]  /*9530*/  IMAD.SHL.U32 R4, R26, 0x4, RZ ;  /* 0x000000041a047824 */ /* 0x001fca00078e00ff */
[----:B------:R-:W-:Y:S01]  /*9540*/  LOP3.LUT R4, R4, 0xc, RZ, 0xc0, !PT ;  /* 0x0000000c04047812 */ /* 0x000fe200078ec0ff */
[----:B------:R-:W-:Y:S03]  /*9550*/  BAR.SYNC.DEFER_BLOCKING 0x1, 0x100 ;  /* 0x0044000000007b1d */ /* 0x000fe60000010000 */
[----:B------:R-:W-:-:S05]  /*9560*/  IADD3 R4, P0, R4, UR8, RZ ;  /* 0x0000000804047c10 */ /* 0x000fca000ff1e0ff */
[----:B------:R-:W-:Y:S01]  /*9570*/  IMAD.X R5, RZ, RZ, UR9, P0 ;  /* 0x00000009ff057e24 */ /* 0x000fe200080e06ff */
[----:B------:R-:W-:-:S04]  /*9580*/  ULDC.64 UR8, c[0x0][0xc00] ;  /* 0x0003000000087ab9 */ /* 0x000fc80000000a00 */
[----:B------:R0:W2:Y:S01]  /*9590*/  LDG.E.CONSTANT R14, desc[UR50][R4.64] ;  /* 0x00000032040e7981 */ /* 0x0000a2000c1e9900 */
[----:B------:R-:W-:Y:S01]  /*95a0*/  LOP3.LUT P0, R26, R26, 0x3, RZ, 0xc0, !PT ;  /* 0x000000031a1a7812 */ /* 0x000fe2000780c0ff */
[----:B------:R-:W-:-:S03]  /*95b0*/  UIMAD.WIDE UR8, UR37, 0x4, UR8 ;  /* 0x00000004250878a5 */ /* 0x000fc6000f8e0208 */
[----:B------:R-:W-:-:S04]  /*95c0*/  ISETP.EQ.OR P0, PT, R26, 0x3, !P0 ;  /* 0x000000031a00780c */ /* 0x000fc80004702670 */
[----:B------:R-:W-:Y:S01]  /*95d0*/  SEL R135, R11, R20, P0 ;  /* 0x000000140b877207 */ /* 0x000fe20000000000 */
[----:B0-----:R-:W0:Y:S01]  /*95e0*/  S2R R5, SR_SWINHI ;  /* 0x0000000000057919 */ /* 0x001e220000002f00 */
        /* <DEDUP_REMOVED lines=16> */
[----:B------:R-:W-:-:S02]  /*96f0*/  MOV R20, R32 ;  /* 0x0000002000147202 */ /* 0x000fc40000000f00 */
[----:B0-----:R-:W-:Y:S02]  /*9700*/  MOV R21, R5 ;  /* 0x0000000500157202 */ /* 0x001fe40000000f00 */
[----:B------:R-:W-:Y:S02]  /*9710*/  SEL R39, R91, R64, P0 ;  /* 0x000000405b277207 */ /* 0x000fe40000000000 */
[----:B------:R-:W-:Y:S01]  /*9720*/  SEL R95, R33, R50, P0 ;  /* 0x00000032215f7207 */ /* 0x000fe20000000000 */
[----:B------:R-:W-:Y:S01]  /*9730*/  IMAD.WIDE R10, R220, 0x2, R20 ;  /* 0x00000002dc0a7825 */ /* 0x000fe200078e0214 */
[----:B------:R-:W-:Y:S02]  /*9740*/  SEL R48, R50, R33, P0 ;  /* 0x0000002132307207 */ /* 0x000fe40000000000 */
[----:B------:R-:W-:Y:S02]  /*9750*/  SEL R137, R36, R13, P0 ;  /* 0x0000000d24897207 */ /* 0x000fe40000000000 */
[----:B------:R-:W-:-:S02]  /*9760*/  IADD3 R59, P1, R10, 0x40, RZ ;  /* 0x000000400a3b7810 */ /* 0x000fc40007f3e0ff */
[----:B------:R-:W-:Y:S02]  /*9770*/  SEL R29, R13, R36, P0 ;  /* 0x000000240d1d7207 */ /* 0x000fe40000000000 */
[----:B------:R-:W-:Y:S01]  /*9780*/  LOP3.LUT R6, R59, 0x380, RZ, 0xc0, !PT ;  /* 0x000003803b067812 */ /* 0x000fe200078ec0ff */
[----:B------:R-:W-:Y:S01]  /*9790*/  IMAD.X R99, RZ, RZ, R11, P1 ;  /* 0x000000ffff637224 */ /* 0x000fe200008e060b */
[----:B------:R-:W-:Y:S02]  /*97a0*/  SEL R115, R93, R80, P0 ;  /* 0x000000505d737207 */ /* 0x000fe40000000000 */
[----:B------:R-:W-:Y:S02]  /*97b0*/  SEL R40, R80, R93, P0 ;  /* 0x0000005d50287207 */ /* 0x000fe40000000000 */
[----:B------:R-:W-:Y:S02]  /*97c0*/  SEL R103, R74, R75, P0 ;  /* 0x0000004b4a677207 */ /* 0x000fe40000000000 */
[----:B------:R-:W-:-:S02]  /*97d0*/  SEL R64, R75, R74, P0 ;  /* 0x0000004a4b407207 */ /* 0x000fc40000000000 */
[----:B------:R-:W-:Y:S02]  /*97e0*/  IADD3 R33, P6, R10, 0x20, RZ ;  /* 0x000000200a217810 */ /* 0x000fe40007fde0ff */
[----:B------:R-:W-:Y:S02]  /*97f0*/  SHF.R.U64 R6, R6, 0x3, RZ ;  /* 0x0000000306067819 */ /* 0x000fe400000012ff */
[----:B------:R-:W-:Y:S01]  /*9800*/  SEL R123, R89, R72, P0 ;  /* 0x00000048597b7207 */ /* 0x000fe20000000000 */
[----:B------:R-:W-:Y:S01]  /*9810*/  IMAD.X R25, RZ, RZ, R11, P6 ;  /* 0x000000ffff197224 */ /* 0x000fe200030e060b */
[----:B------:R-:W-:Y:S02]  /*9820*/  SEL R36, R72, R89, P0 ;  /* 0x0000005948247207 */ /* 0x000fe40000000000 */
[----:B------:R-:W-:Y:S02]  /*9830*/  SEL R93, R56, R55, P0 ;  /* 0x00000037385d7207 */ /* 0x000fe40000000000 */
[----:B------:R-:W-:-:S02]  /*9840*/  SEL R50, R55, R56, P0 ;  /* 0x0000003837327207 */ /* 0x000fc40000000000 */
[----:B------:R-:W-:Y:S02]  /*9850*/  IADD3 R75, P4, R10, 0x4020, RZ ;  /* 0x000040200a4b7810 */ /* 0x000fe40007f9e0ff */
[----:B------:R-:W-:Y:S02]  /*9860*/  SEL R89, R62, R63, P0 ;  /* 0x0000003f3e597207 */ /* 0x000fe40000000000 */
[----:B------:R-:W-:Y:S02]  /*9870*/  SEL R55, R63, R62, P0 ;  /* 0x0000003e3f377207 */ /* 0x000fe40000000000 */
[----:B------:R-:W-:Y:S02]  /*9880*/  SEL R91, R66, R67, P0 ;  /* 0x00000043425b7207 */ /* 0x000fe40000000000 */
[----:B------:R-:W-:Y:S02]  /*9890*/  SEL R54, R67, R66, P0 ;  /* 0x0000004243367207 */ /* 0x000fe40000000000 */
[----:B------:R-:W-:-:S02]  /*98a0*/  SEL R63, R82, R83, P0 ;  /* 0x00000053523f7207 */ /* 0x000fc40000000000 */
[----:B------:R-:W-:Y:S02]  /*98b0*/  SEL R66, R83, R82, P0 ;  /* 0x0000005253427207 */ /* 0x000fe40000000000 */
[----:B------:R-:W-:Y:S02]  /*98c0*/  IADD3 R83, P5, R10, 0x4040, RZ ;  /* 0x000040400a537810 */ /* 0x000fe40007fbe0ff */
[----:B------:R-:W-:Y:S02]  /*98d0*/  LOP3.LUT R4, R33, 0x380, RZ, 0xc0, !PT ;  /* 0x0000038021047812 */ /* 0x000fe400078ec0ff */
[----:B------:R-:W-:Y:S01]  /*98e0*/  LOP3.LUT R98, R6, R59, RZ, 0x3c, !PT ;  /* 0x0000003b06627212 */ /* 0x000fe200078e3cff */
[----:B------:R-:W-:Y:S01]  /*98f0*/  IMAD.X R97, RZ, RZ, R11, P5 ;  /* 0x000000ffff617224 */ /* 0x000fe200028e060b */
[----:B------:R-:W-:Y:S02]  /*9900*/  SEL R133, R44, R37, P0 ;  /* 0x000000252c857207 */ /* 0x000fe40000000000 */
        /* <DEDUP_REMOVED lines=8> */
[----:B------:R-:W-:Y:S02]  /*9990*/  IADD3 R67, P2, R10, 0x60, RZ ;  /* 0x000000600a437810 */ /* 0x000fe40007f5e0ff */
[----:B------:R-:W-:Y:S02]  /*99a0*/  SHF.R.U64 R4, R4, 0x3, RZ ;  /* 0x0000000304047819 */ /* 0x000fe400000012ff */
[----:B------:R-:W-:Y:S01]  /*99b0*/  LOP3.LUT R30, R83, 0x380, RZ, 0xc0, !PT ;  /* 0x00000380531e7812 */ /* 0x000fe200078ec0ff */
[----:B------:R-:W-:Y:S01]  /*99c0*/  IMAD.X R13, RZ, RZ, R11, P2 ;  /* 0x000000ffff0d7224 */ /* 0x000fe200010e060b */
[----:B------:R-:W-:Y:S02]  /*99d0*/  SEL R121, R68, R69, P0 ;  /* 0x0000004544797207 */ /* 0x000fe40000000000 */
[----:B------:R-:W-:-:S02]  /*99e0*/  SEL R42, R69, R68, P0 ;  /* 0x00000044452a7207 */ /* 0x000fc40000000000 */
[----:B------:R-:W-:Y:S02]  /*99f0*/  IADD3 R71, P3, R10, 0x4000, RZ ;  /* 0x000040000a477810 */ /* 0x000fe40007f7e0ff */
[----:B------:R-:W-:Y:S02]  /*9a00*/  SHF.R.U64 R6, R6, 0x3, RZ ;  /* 0x0000000306067819 */ /* 0x000fe400000012ff */
[----:B------:R-:W-:Y:S01]  /*9a10*/  SEL R57, R15, R8, P0 ;  /* 0x000000080f397207 */ /* 0x000fe20000000000 */
[----:B------:R-:W-:Y:S01]  /*9a20*/  IMAD.X R9, RZ, RZ, R11, P3 ;  /* 0x000000ffff097224 */ /* 0x000fe200018e060b */
[----:B------:R-:W-:Y:S02]  /*9a30*/  SEL R69, R49, R24, P0 ;  /* 0x0000001831457207 */ /* 0x000fe40000000000 */
[----:B------:R-:W-:Y:S02]  /*9a40*/  IADD3 R58, P6, R10, 0x4060, RZ ;  /* 0x000040600a3a7810 */ /* 0x000fe40007fde0ff */
[----:B------:R-:W-:-:S02]  /*9a50*/  SEL R15, R8, R15, P0 ;  /* 0x0000000f080f7207 */ /* 0x000fc40000000000 */
[----:B------:R-:W-:Y:S02]  /*9a60*/  SEL R107, R7, R12, P0 ;  /* 0x0000000c076b7207 */ /* 0x000fe40000000000 */
[----:B------:R-:W-:Y:S01]  /*9a70*/  SEL R46, R12, R7, P0 ;  /* 0x000000070c2e7207 */ /* 0x000fe20000000000 */
[----:B------:R-:W-:Y:S01]  /*9a80*/  IMAD.X R7, RZ, RZ, R11, P4 ;  /* 0x000000ffff077224 */ /* 0x000fe200020e060b */
[----:B------:R-:W-:Y:S02]  /*9a90*/  SEL R49, R24, R49, P0 ;  /* 0x0000003118317207 */ /* 0x000fe40000000000 */
[----:B------:R-:W-:Y:S02]  /*9aa0*/  LOP3.LUT R8, R67, 0x380, RZ, 0xc0, !PT ;  /* 0x0000038043087812 */ /* 0x000fe400078ec0ff */
[----:B------:R-:W-:Y:S02]  /*9ab0*/  LOP3.LUT R24, R4, R33, RZ, 0x3c, !PT ;  /* 0x0000002104187212 */ /* 0x000fe400078e3cff */
[----:B------:R-:W-:-:S02]  /*9ac0*/  SHF.R.U64 R30, R30, 0x3, RZ ;  /* 0x000000031e1e7819 */ /* 0x000fc400000012ff */
[----:B------:R-:W-:Y:S02]  /*9ad0*/  LOP3.LUT R4, R71, 0x380, RZ, 0xc0, !PT ;  /* 0x0000038047047812 */ /* 0x000fe400078ec0ff */
[----:B------:R-:W-:Y:S02]  /*9ae0*/  LOP3.LUT R6, R6, R75, RZ, 0x3c, !PT ;  /* 0x0000004b06067212 */ /* 0x000fe400078e3cff */
[----:B------:R-:W-:Y:S02]  /*9af0*/  LOP3.LUT R33, R58, 0x380, RZ, 0xc0, !PT ;  /* 0x000003803a217812 */ /* 0x000fe400078ec0ff */
[----:B------:R-:W-:Y:S02]  /*9b00*/  SEL R117, R76, R77, P0 ;  /* 0x0000004d4c757207 */ /* 0x000fe40000000000 */
[----:B------:R-:W-:Y:S02]  /*9b10*/  SEL R44, R77, R76, P0 ;  /* 0x0000004c4d2c7207 */ /* 0x000fe40000000000 */
[----:B------:R-:W-:-:S02]  /*9b20*/  LOP3.LUT R5, R10, 0x380, RZ, 0xc0, !PT ;  /* 0x000003800a057812 */ /* 0x000fc400078ec0ff */
[----:B------:R-:W-:Y:S02]  /*9b30*/  SEL R127, R88, R61, P0 ;  /* 0x0000003d587f7207 */ /* 0x000fe40000000000 */
[----:B------:R-:W-:Y:S02]  /*9b40*/  SEL R34, R61, R88, P0 ;  /* 0x000000583d227207 */ /* 0x000fe40000000000 */
[----:B------:R-:W-:Y:S02]  /*9b50*/  SEL R119, R92, R65, P0 ;  /* 0x000000415c777207 */ /* 0x000fe40000000000 */
[----:B------:R-:W-:Y:S02]  /*9b60*/  SEL R38, R65, R92, P0 ;  /* 0x0000005c41267207 */ /* 0x000fe40000000000 */
[----:B------:R-:W-:Y:S02]  /*9b70*/  SEL R77, R53, R60, P0 ;  /* 0x0000003c354d7207 */ /* 0x000fe40000000000 */
[----:B------:R-:W-:-:S02]  /*9b80*/  SHF.R.U64 R8, R8, 0x3, RZ ;  /* 0x0000000308087819 */ /* 0x000fc400000012ff */
[----:B------:R-:W-:Y:S02]  /*9b90*/  LOP3.LUT R96, R30, R83, RZ, 0x3c, !PT ;  /* 0x000000531e607212 */ /* 0x000fe400078e3cff */
[----:B------:R-:W-:Y:S02]  /*9ba0*/  SEL R53, R60, R53, P0 ;  /* 0x000000353c357207 */ /* 0x000fe40000000000 */
[----:B------:R-:W-:Y:S02]  /*9bb0*/  SEL R61, R78, R79, P0 ;  /* 0x0000004f4e3d7207 */ /* 0x000fe40000000000 */
[----:B------:R-:W-:Y:S02]  /*9bc0*/  SEL R65, R79, R78, P0 ;  /* 0x0000004e4f417207 */ /* 0x000fe40000000000 */
[----:B------:R-:W-:Y:S02]  /*9bd0*/  SHF.R.U64 R4, R4, 0x3, RZ ;  /* 0x0000000304047819 */ /* 0x000fe400000012ff */
[----:B------:R-:W-:-:S02]  /*9be0*/  MOV R30, R6 ;  /* 0x00000006001e7202 */ /* 0x000fc40000000f00 */
[----:B------:R-:W-:Y:S02]  /*9bf0*/  SEL R79, R86, R87, P0 ;  /* 0x00000057564f7207 */ /* 0x000fe40000000000 */
[----:B------:R-:W-:Y:S02]  /*9c00*/  SEL R60, R87, R86, P0 ;  /* 0x00000056573c7207 */ /* 0x000fe40000000000 */
[----:B------:R-:W-:Y:S02]  /*9c10*/  SHF.R.U64 R33, R33, 0x3, RZ ;  /* 0x0000000321217819 */ /* 0x000fe400000012ff */
[----:B------:R-:W-:Y:S02]  /*9c20*/  SHF.R.U64 R5, R5, 0x3, RZ ;  /* 0x0000000305057819 */ /* 0x000fe400000012ff */
[----:B------:R-:W-:Y:S02]  /*9c30*/  LOP3.LUT R12, R8, R67, RZ, 0x3c, !PT ;  /* 0x00000043080c7212 */ /* 0x000fe400078e3cff */
[----:B------:R-:W-:-:S02]  /*9c40*/  LOP3.LUT R8, R4, R71, RZ, 0x3c, !PT ;  /* 0x0000004704087212 */ /* 0x000fc400078e3cff */
[----:B------:R-:W-:Y:S02]  /*9c50*/  LOP3.LUT R4, R33, R58, RZ, 0x3c, !PT ;  /* 0x0000003a21047212 */ /* 0x000fe400078e3cff */
[----:B------:R-:W-:Y:S01]  /*9c60*/  LOP3.LUT R10, R5, R10, RZ, 0x3c, !PT ;  /* 0x0000000a050a7212 */ /* 0x000fe200078e3cff */
[----:B------:R-:W-:Y:S01]  /*9c70*/  IMAD.X R5, RZ, RZ, R11, P6 ;  /* 0x000000ffff057224 */ /* 0x000fe200030e060b */
[----:B------:R-:W-:Y:S02]  /*9c80*/  MOV R101, R24 ;  /* 0x0000001800657202 */ /* 0x000fe40000000f00 */
[----:B------:R-:W-:Y:S02]  /*9c90*/  MOV R98, R98 ;  /* 0x0000006200627202 */ /* 0x000fe40000000f00 */
[----:B------:R-:W-:Y:S02]  /*9ca0*/  MOV R99, R12 ;  /* 0x0000000c00637202 */ /* 0x000fe40000000f00 */
[----:B------:R-:W-:-:S02]  /*9cb0*/  MOV R33, R8 ;  /* 0x0000000800217202 */ /* 0x000fc40000000f00 */
[----:B------:R-:W-:Y:S02]  /*9cc0*/  MOV R100, R10 ;  /* 0x0000000a00647202 */ /* 0x000fe40000000f00 */
[----:B------:R-:W-:Y:S02]  /*9cd0*/  MOV R96, R96 ;  /* 0x0000006000607202 */ /* 0x000fe40000000f00 */
[----:B------:R-:W-:Y:S02]  /*9ce0*/  MOV R97, R4 ;  /* 0x0000000400617202 */ /* 0x000fe40000000f00 */
[----:B--2---:R-:W-:Y:S01]  /*9cf0*/  LOP3.LUT R7, R14, 0x2, RZ, 0x3c, !PT ;  /* 0x000000020e077812 */ /* 0x004fe200078e3cff */
[----:B------:R-:W-:Y:S04]  /*9d00*/  SHFL.IDX PT, R102, R61, R14, 0x1c1f ;  /* 0x001c1f0e3d667589 */ /* 0x000fe800000e0000 */
[----:B------:R-:W-:Y:S04]  /*9d10*/  SHFL.IDX PT, R57, R57, R14, 0x1c1f ;  /* 0x001c1f0e39397589 */ /* 0x000fe800000e0000 */
[----:B------:R-:W-:Y:S04]  /*9d20*/  SHFL.IDX PT, R58, R79, R14, 0x1c1f ;  /* 0x001c1f0e4f3a7589 */ /* 0x000fe800000e0000 */
[----:B------:R-:W0:Y:S04]  /*9d30*/  SHFL.IDX PT, R62, R15, R7, 0x1c1f ;  /* 0x001c1f070f3e7589 */ /* 0x000e2800000e0000 */
[----:B------:R0:W-:Y:S04]  /*9d40*/  SHFL.IDX PT, R61, R60, R7, 0x1c1f ;  /* 0x001c1f073c3d7589 */ /* 0x0001e800000e0000 */
        /* <DEDUP_REMOVED lines=8> */
[----:B------:R-:W1:Y:S04]  /*9dd0*/  SHFL.IDX PT, R45, R45, R7, 0x1c1f ;  /* 0x001c1f072d2d7589 */ /* 0x000e6800000e0000 */
[----:B------:R-:W-:Y:S04]  /*9de0*/  SHFL.IDX PT, R74, R127, R14, 0x1c1f ;  /* 0x001c1f0e7f4a7589 */ /* 0x000fe800000e0000 */
[----:B------:R-:W-:Y:S04]  /*9df0*/  SHFL.IDX PT, R77, R77, R14, 0x1c1f ;  /* 0x001c1f0e4d4d7589 */ /* 0x000fe800000e0000 */
[----:B------:R-:W-:Y:S04]  /*9e00*/  SHFL.IDX PT, R84, R89, R14, 0x1c1f ;  /* 0x001c1f0e59547589 */ /* 0x000fe800000e0000 */
        /* <DEDUP_REMOVED lines=15> */
[----:B------:R-:W2:Y:S04]  /*9f00*/  SHFL.IDX PT, R89, R55, R7, 0x1c1f ;  /* 0x001c1f0737597589 */ /* 0x000ea800000e0000 */
[----:B------:R1:W-:Y:S04]  /*9f10*/  SHFL.IDX PT, R92, R54, R7, 0x1c1f ;  /* 0x001c1f07365c7589 */ /* 0x0003e800000e0000 */
[----:B------:R-:W-:Y:S04]  /*9f20*/  SHFL.IDX PT, R8, R137, R14, 0x1c1f ;  /* 0x001c1f0e89087589 */ /* 0x000fe800000e0000 */
[----:B------:R-:W-:Y:S01]  /*9f30*/  SHFL.IDX PT, R12, R129, R14, 0x1c1f ;  /* 0x001c1f0e810c7589 */ /* 0x000fe200000e0000 */
[----:B-1----:R-:W-:-:S03]  /*9f40*/  SEL R54, R72, R45, P0 ;  /* 0x0000002d48367207 */ /* 0x002fc60000000000 */
[----:B------:R-:W-:Y:S04]  /*9f50*/  SHFL.IDX PT, R86, R115, R14, 0x1c1f ;  /* 0x001c1f0e73567589 */ /* 0x000fe800000e0000 */
[----:B------:R-:W-:Y:S01]  /*9f60*/  SHFL.IDX PT, R94, R111, R14, 0x1c1f ;  /* 0x001c1f0e6f5e7589 */ /* 0x000fe200000e0000 */
[----:B0-----:R-:W-:-:S03]  /*9f70*/  SEL R51, R73, R34, P0 ;  /* 0x0000002249337207 */ /* 0x001fc60000000000 */
[----:B------:R-:W-:Y:S04]  /*9f80*/  SHFL.IDX PT, R69, R69, R14, 0x1c1f ;  /* 0x001c1f0e45457589 */ /* 0x000fe800000e0000 */
[----:B------:R-:W-:Y:S04]  /*9f90*/  SHFL.IDX PT, R80, R93, R14, 0x1c1f ;  /* 0x001c1f0e5d507589 */ /* 0x000fe800000e0000 */
[----:B------:R-:W-:Y:S04]  /*9fa0*/  SHFL.IDX PT, R85, R85, R14, 0x1c1f ;  /* 0x001c1f0e55557589 */ /* 0x000fe800000e0000 */
[----:B------:R-:W-:Y:S04]  /*9fb0*/  SHFL.IDX PT, R90, R81, R14, 0x1c1f ;  /* 0x001c1f0e515a7589 */ /* 0x000fe800000e0000 */
[----:B------:R0:W-:Y:S04]  /*9fc0*/  SHFL.IDX PT, R9, R29, R7, 0x1c1f ;  /* 0x001c1f071d097589 */ /* 0x0001e800000e0000 */
[----:B------:R-:W1:Y:S04]  /*9fd0*/  SHFL.IDX PT, R37, R37, R7, 0x1c1f ;  /* 0x001c1f0725257589 */ /* 0x000e6800000e0000 */
[----:B------:R2:W-:Y:S01]  /*9fe0*/  SHFL.IDX PT, R95, R41, R7, 0x1c1f ;  /* 0x001c1f07295f7589 */ /* 0x0005e200000e0000 */
[----:B0-----:R-:W-:-:S03]  /*9ff0*/  SEL R29, R61, R58, P0 ;  /* 0x0000003a3d1d7207 */ /* 0x001fc60000000000 */
[----:B------:R0:W3:Y:S04]  /*a000*/  SHFL.IDX PT, R28, R49, R7, 0x1c1f ;  /* 0x001c1f07311c7589 */ /* 0x0000e800000e0000 */
[----:B------:R-:W4:Y:S01]  /*a010*/  SHFL.IDX PT, R39, R48, R7, 0x1c1f ;  /* 0x001c1f0730277589 */ /* 0x000f2200000e0000 */
[----:B--2---:R-:W-:-:S03]  /*a020*/  SEL R41, R89, R84, P0 ;  /* 0x0000005459297207 */ /* 0x004fc60000000000 */
[----:B------:R2:W-:Y:S01]  /*a030*/  SHFL.IDX PT, R40, R52, R7, 0x1c1f ;  /* 0x001c1f0734287589 */ /* 0x0005e200000e0000 */
[----:B0-----:R-:W-:-:S03]  /*a040*/  SEL R49, R34, R73, P0 ;  /* 0x0000004922317207 */ /* 0x001fc60000000000 */
[----:B------:R-:W-:Y:S04]  /*a050*/  SHFL.IDX PT, R10, R133, R14, 0x1c1f ;  /* 0x001c1f0e850a7589 */ /* 0x000fe800000e0000 */
[----:B------:R0:W4:Y:S01]  /*a060*/  SHFL.IDX PT, R11, R35, R7, 0x1c1f ;  /* 0x001c1f07230b7589 */ /* 0x00012200000e0000 */
[----:B-1----:R-:W-:Y:S02]  /*a070*/  SEL R73, R12, R37, P0 ;  /* 0x000000250c497207 */ /* 0x002fe40000000000 */
[----:B--2---:R-:W-:Y:S01]  /*a080*/  SEL R52, R45, R72, P0 ;  /* 0x000000482d347207 */ /* 0x004fe20000000000 */
[----:B------:R-:W1:Y:S01]  /*a090*/  SHFL.IDX PT, R81, R50, R7, 0x1c1f ;  /* 0x001c1f0732517589 */ /* 0x000e6200000e0000 */
[----:B------:R-:W-:Y:S02]  /*a0a0*/  SEL R72, R74, R75, P0 ;  /* 0x0000004b4a487207 */ /* 0x000fe40000000000 */
[----:B------:R-:W-:Y:S01]  /*a0b0*/  SEL R45, R36, R77, P0 ;  /* 0x0000004d242d7207 */ /* 0x000fe20000000000 */
[----:B------:R2:W1:Y:S01]  /*a0c0*/  SHFL.IDX PT, R93, R56, R7, 0x1c1f ;  /* 0x001c1f07385d7589 */ /* 0x00046200000e0000 */
[----:B------:R-:W-:-:S02]  /*a0d0*/  SEL R74, R75, R74, P0 ;  /* 0x0000004a4b4a7207 */ /* 0x000fc40000000000 */
[----:B0-----:R-:W-:Y:S01]  /*a0e0*/  SEL R35, R58, R61, P0 ;  /* 0x0000003d3a237207 */ /* 0x001fe20000000000 */
[----:B------:R-:W0:Y:S01]  /*a0f0*/  SHFL.IDX PT, R78, R123, R14, 0x1c1f ;  /* 0x001c1f0e7b4e7589 */ /* 0x000e2200000e0000 */
[----:B------:R-:W-:Y:S02]  /*a100*/  SEL R58, R59, R46, P0 ;  /* 0x0000002e3b3a7207 */ /* 0x000fe40000000000 */
[----:B------:R-:W-:Y:S01]  /*a110*/  SEL R61, R6, R27, P0 ;  /* 0x0000001b063d7207 */ /* 0x000fe20000000000 */
[----:B------:R-:W-:Y:S01]  /*a120*/  SHFL.IDX PT, R82, R119, R14, 0x1c1f ;  /* 0x001c1f0e77527589 */ /* 0x000fe200000e0000 */
[----:B---3--:R-:W-:Y:S02]  /*a130*/  SEL R55, R69, R28, P0 ;  /* 0x0000001c45377207 */ /* 0x008fe40000000000 */
[----:B--2---:R-:W-:Y:S01]  /*a140*/  SEL R56, R46, R59, P0 ;  /* 0x0000003b2e387207 */ /* 0x004fe20000000000 */
[----:B------:R-:W-:Y:S01]  /*a150*/  SHFL.IDX PT, R5, R117, R14, 0x1c1f ;  /* 0x001c1f0e75057589 */ /* 0x000fe200000e0000 */
[----:B------:R-:W-:-:S02]  /*a160*/  SEL R59, R68, R47, P0 ;  /* 0x0000002f443b7207 */ /* 0x000fc40000000000 */
[----:B------:R-:W-:Y:S01]  /*a170*/  SEL R47, R77, R36, P0 ;  /* 0x000000244d2f7207 */ /* 0x000fe20000000000 */
[----:B------:R-:W-:Y:S01]  /*a180*/  SHFL.IDX PT, R4, R113, R14, 0x1c1f ;  /* 0x001c1f0e71047589 */ /* 0x000fe200000e0000 */
[----:B------:R-:W-:Y:S02]  /*a190*/  SEL R68, R70, R71, P0 ;  /* 0x0000004746447207 */ /* 0x000fe40000000000 */
[----:B------:R-:W-:Y:S01]  /*a1a0*/  SEL R36, R92, R91, P0 ;  /* 0x0000005b5c247207 */ /* 0x000fe20000000000 */
[----:B------:R2:W3:Y:S01]  /*a1b0*/  SHFL.IDX PT, R83, R38, R7, 0x1c1f ;  /* 0x001c1f0726537589 */ /* 0x0004e200000e0000 */
[----:B------:R-:W-:Y:S02]  /*a1c0*/  SEL R53, R28, R69, P0 ;  /* 0x000000451c357207 */ /* 0x000fe40000000000 */
[----:B------:R-:W-:Y:S01]  /*a1d0*/  SEL R70, R71, R70, P0 ;  /* 0x0000004647467207 */ /* 0x000fe20000000000 */
[----:B------:R-:W3:Y:S01]  /*a1e0*/  SHFL.IDX PT, R88, R44, R7, 0x1c1f ;  /* 0x001c1f072c587589 */ /* 0x000ee200000e0000 */
[----:B----4-:R-:W-:-:S02]  /*a1f0*/  SEL R50, R76, R39, P0 ;  /* 0x000000274c327207 */ /* 0x010fc40000000000 */
[----:B------:R-:W-:Y:S01]  /*a200*/  SEL R48, R39, R76, P0 ;  /* 0x0000004c27307207 */ /* 0x000fe20000000000 */
[----:B------:R4:W3:Y:S01]  /*a210*/  SHFL.IDX PT, R15, R43, R7, 0x1c1f ;  /* 0x001c1f072b0f7589 */ /* 0x0008e200000e0000 */
[----:B------:R-:W-:Y:S02]  /*a220*/  SEL R75, R37, R12, P0 ;  /* 0x0000000c254b7207 */ /* 0x000fe40000000000 */
[----:B--2---:R-:W-:Y:S01]  /*a230*/  SEL R38, R91, R92, P0 ;  /* 0x0000005c5b267207 */ /* 0x004fe20000000000 */
[----:B------:R-:W2:Y:S01]  /*a240*/  SHFL.IDX PT, R13, R125, R14, 0x1c1f ;  /* 0x001c1f0e7d0d7589 */ /* 0x000ea200000e0000 */
[----:B------:R-:W-:Y:S02]  /*a250*/  SEL R92, R94, R95, P0 ;  /* 0x0000005f5e5c7207 */ /* 0x000fe40000000000 */
[----:B------:R-:W-:Y:S01]  /*a260*/  SEL R69, R10, R11, P0 ;  /* 0x0000000b0a457207 */ /* 0x000fe20000000000 */
[----:B------:R-:W-:Y:S01]  /*a270*/  SHFL.IDX PT, R25, R121, R14, 0x1c1f ;  /* 0x001c1f0e79197589 */ /* 0x000fe200000e0000 */
[----:B------:R-:W-:-:S02]  /*a280*/  SEL R71, R11, R10, P0 ;  /* 0x0000000a0b477207 */ /* 0x000fc40000000000 */
[----:B----4-:R-:W-:Y:S01]  /*a290*/  SEL R43, R84, R89, P0 ;  /* 0x00000059542b7207 */ /* 0x010fe20000000000 */
[----:B------:R-:W-:Y:S01]  /*a2a0*/  SHFL.IDX PT, R103, R103, R14, 0x1c1f ;  /* 0x001c1f0e67677589 */ /* 0x000fe200000e0000 */
[----:B------:R-:W-:Y:S02]  /*a2b0*/  SEL R84, R86, R87, P0 ;  /* 0x0000005756547207 */ /* 0x000fe40000000000 */
[----:B-1----:R-:W-:Y:S01]  /*a2c0*/  SEL R46, R80, R81, P0 ;  /* 0x00000051502e7207 */ /* 0x002fe20000000000 */
[----:B------:R1:W-:Y:S01]  /*a2d0*/  SHFL.IDX PT, R106, R63, R14, 0x1c1f ;  /* 0x001c1f0e3f6a7589 */ /* 0x0003e200000e0000 */
[----:B------:R-:W-:Y:S02]  /*a2e0*/  SEL R44, R81, R80, P0 ;  /* 0x00000050512c7207 */ /* 0x000fe40000000000 */
[----:B------:R-:W-:Y:S01]  /*a2f0*/  SEL R39, R90, R93, P0 ;  /* 0x0000005d5a277207 */ /* 0x000fe20000000000 */
[----:B------:R4:W2:Y:S01]  /*a300*/  SHFL.IDX PT, R14, R42, R7, 0x1c1f ;  /* 0x001c1f072a0e7589 */ /* 0x0008a200000e0000 */
[----:B------:R-:W-:-:S02]  /*a310*/  SEL R37, R93, R90, P0 ;  /* 0x0000005a5d257207 */ /* 0x000fc40000000000 */
[----:B------:R-:W-:Y:S01]  /*a320*/  SEL R86, R87, R86, P0 ;  /* 0x0000005657567207 */ /* 0x000fe20000000000 */
[----:B------:R3:W-:Y:S01]  /*a330*/  SHFL.IDX PT, R105, R65, R7, 0x1c1f ;  /* 0x001c1f0741697589 */ /* 0x0007e200000e0000 */
[----:B------:R-:W-:Y:S02]  /*a340*/  SEL R94, R95, R94, P0 ;  /* 0x0000005e5f5e7207 */ /* 0x000fe40000000000 */
[----:B-1----:R-:W-:Y:S01]  /*a350*/  SEL R63, R27, R6, P0 ;  /* 0x000000061b3f7207 */ /* 0x002fe20000000000 */
[----:B------:R1:W2:Y:S01]  /*a360*/  SHFL.IDX PT, R104, R64, R7, 0x1c1f ;  /* 0x001c1f0740687589 */ /* 0x0002a200000e0000 */
[----:B0-----:R-:W-:Y:S02]  /*a370*/  SEL R76, R78, R79, P0 ;  /* 0x0000004f4e4c7207 */ /* 0x001fe40000000000 */
[----:B----4-:R-:W-:Y:S01]  /*a380*/  SEL R42, R85, R40, P0 ;  /* 0x00000028552a7207 */ /* 0x010fe20000000000 */
[----:B------:R0:W4:Y:S01]  /*a390*/  SHFL.IDX PT, R107, R66, R7, 0x1c1f ;  /* 0x001c1f07426b7589 */ /* 0x00012200000e0000 */
[----:B------:R-:W-:-:S02]  /*a3a0*/  SEL R40, R40, R85, P0 ;  /* 0x0000005528287207 */ /* 0x000fc40000000000 */
[----:B---3--:R-:W-:Y:S02]  /*a3b0*/  SEL R65, R8, R9, P0 ;  /* 0x0000000908417207 */ /* 0x008fe40000000000 */
[----:B------:R-:W-:Y:S02]  /*a3c0*/  SEL R80, R82, R83, P0 ;  /* 0x0000005352507207 */ /* 0x000fe40000000000 */
[----:B-1----:R-:W-:Y:S02]  /*a3d0*/  SEL R64, R67, R26, P0 ;  /* 0x0000001a43407207 */ /* 0x002fe40000000000 */
[----:B------:R-:W-:Y:S02]  /*a3e0*/  SEL R85, R5, R88, P0 ;  /* 0x0000005805557207 */ /* 0x000fe40000000000 */
[----:B0-----:R-:W-:Y:S02]  /*a3f0*/  SEL R66, R26, R67, P0 ;  /* 0x000000431a427207 */ /* 0x001fe40000000000 */
[----:B------:R-:W-:-:S02]  /*a400*/  SEL R67, R9, R8, P0 ;  /* 0x0000000809437207 */ /* 0x000fc40000000000 */
[----:B------:R-:W-:Y:S02]  /*a410*/  SEL R87, R88, R5, P0 ;  /* 0x0000000558577207 */ /* 0x000fe40000000000 */
[----:B------:R-:W-:Y:S02]  /*a420*/  SEL R93, R4, R15, P0 ;  /* 0x0000000f045d7207 */ /* 0x000fe40000000000 */
[----:B------:R-:W-:Y:S02]  /*a430*/  SEL R95, R15, R4, P0 ;  /* 0x000000040f5f7207 */ /* 0x000fe40000000000 */
[----:B------:R-:W-:Y:S02]  /*a440*/  SEL R78, R79, R78, P0 ;  /* 0x0000004e4f4e7207 */ /* 0x000fe40000000000 */
[----:B------:R-:W-:Y:S02]  /*a450*/  SEL R82, R83, R82, P0 ;  /* 0x0000005253527207 */ /* 0x000fe40000000000 */
[----:B------:R-:W-:-:S02]  /*a460*/  F2FP.BF16.F32.PACK_AB R4, R61, R60 ;  /* 0x0000003c3d04723e */ /* 0x000fc400000010ff */
[----:B------:R-:W-:Y:S02]  /*a470*/  F2FP.BF16.F32.PACK_AB R5, R59, R58 ;  /* 0x0000003a3b05723e */ /* 0x000fe400000010ff */
[----:B------:R-:W-:Y:S02]  /*a480*/  F2FP.BF16.F32.PACK_AB R6, R63, R62 ;  /* 0x0000003e3f06723e */ /* 0x000fe400000010ff */
[----:B------:R-:W-:Y:S02]  /*a490*/  F2FP.BF16.F32.PACK_AB R7, R57, R56 ;  /* 0x000000383907723e */ /* 0x000fe400000010ff */
[----:B--2---:R-:W-:Y:S02]  /*a4a0*/  SEL R77, R13, R24, P0 ;  /* 0x000000180d4d7207 */ /* 0x004fe40000000000 */
        /* <DEDUP_REMOVED lines=8> */
[----:B------:R-:W-:-:S02]  /*a530*/  F2FP.BF16.F32.PACK_AB R12, R69, R68 ;  /* 0x00000044450c723e */ /* 0x000fc400000010ff */
[----:B------:R-:W-:Y:S01]  /*a540*/  F2FP.BF16.F32.PACK_AB R13, R51, R50 ;  /* 0x00000032330d723e */ /* 0x000fe200000010ff */
[----:B------:R-:W-:Y:S01]  /*a550*/  STSM.16.M88.4 [R101], R8 ;  /* 0x0000000865007844 */ /* 0x000fe20000000200 */
[----:B------:R-:W-:Y:S02]  /*a560*/  F2FP.BF16.F32.PACK_AB R14, R71, R70 ;  /* 0x00000046470e723e */ /* 0x000fe400000010ff */
[----:B------:R-:W-:Y:S02]  /*a570*/  F2FP.BF16.F32.PACK_AB R15, R49, R48 ;  /* 0x00000030310f723e */ /* 0x000fe400000010ff */
[----:B------:R-:W-:Y:S02]  /*a580*/  F2FP.BF16.F32.PACK_AB R24, R73, R72 ;  /* 0x000000484918723e */ /* 0x000fe400000010ff */
[----:B------:R-:W-:Y:S01]  /*a590*/  F2FP.BF16.F32.PACK_AB R25, R47, R46 ;  /* 0x0000002e2f19723e */ /* 0x000fe200000010ff */
[----:B------:R-:W-:Y:S01]  /*a5a0*/  STSM.16.M88.4 [R98], R12 ;  /* 0x0000000c62007844 */ /* 0x000fe20000000200 */
[----:B------:R-:W-:-:S02]  /*a5b0*/  F2FP.BF16.F32.PACK_AB R26, R75, R74 ;  /* 0x0000004a4b1a723e */ /* 0x000fc400000010ff */
[----:B------:R-:W-:Y:S02]  /*a5c0*/  F2FP.BF16.F32.PACK_AB R27, R45, R44 ;  /* 0x0000002c2d1b723e */ /* 0x000fe400000010ff */
[----:B------:R-:W-:Y:S02]  /*a5d0*/  SEL R88, R103, R104, P0 ;  /* 0x0000006867587207 */ /* 0x000fe40000000000 */
[----:B------:R-:W-:Y:S01]  /*a5e0*/  SEL R90, R104, R103, P0 ;  /* 0x00000067685a7207 */ /* 0x000fe20000000000 */
[----:B------:R1:W-:Y:S01]  /*a5f0*/  STSM.16.M88.4 [R99], R24 ;  /* 0x0000001863007844 */ /* 0x0003e20000000200 */
[----:B------:R-:W-:Y:S02]  /*a600*/  SEL R89, R102, R105, P0 ;  /* 0x0000006966597207 */ /* 0x000fe40000000000 */
[----:B------:R-:W-:Y:S02]  /*a610*/  SEL R91, R105, R102, P0 ;  /* 0x00000066695b7207 */ /* 0x000fe40000000000 */
[----:B----4-:R-:W-:-:S02]  /*a620*/  SEL R34, R106, R107, P0 ;  /* 0x0000006b6a227207 */ /* 0x010fc40000000000 */
[----:B------:R-:W-:Y:S02]  /*a630*/  SEL R28, R107, R106, P0 ;  /* 0x0000006a6b1c7207 */ /* 0x000fe40000000000 */
[----:B0-----:R-:W-:Y:S02]  /*a640*/  F2FP.BF16.F32.PACK_AB R4, R77, R76 ;  /* 0x0000004c4d04723e */ /* 0x001fe400000010ff */
[----:B------:R-:W-:Y:S02]  /*a650*/  F2FP.BF16.F32.PACK_AB R5, R43, R42 ;  /* 0x0000002a2b05723e */ /* 0x000fe400000010ff */
[----:B------:R-:W-:Y:S02]  /*a660*/  F2FP.BF16.F32.PACK_AB R6, R79, R78 ;  /* 0x0000004e4f06723e */ /* 0x000fe400000010ff */
[----:B------:R-:W-:Y:S01]  /*a670*/  F2FP.BF16.F32.PACK_AB R7, R41, R40 ;  /* 0x000000282907723e */ /* 0x000fe200000010ff */
[----:B-1----:R-:W-:Y:S01]  /*a680*/  IMAD.U32 R99, RZ, RZ, UR9 ;  /* 0x00000009ff637e24 */ /* 0x002fe2000f8e00ff */
        /* <DEDUP_REMOVED lines=13> */
[----:B------:R-:W-:Y:S01]  /*a760*/  F2FP.BF16.F32.PACK_AB R26, R95, R94 ;  /* 0x0000005e5f1a723e */ /* 0x000fe200000010ff */
[----:B0-----:R-:W0:Y:S01]  /*a770*/  LDC R33, c[0x0][0xbe8] ;  /* 0x0002fa00ff217b82 */ /* 0x001e220000000800 */
[----:B------:R-:W-:Y:S02]  /*a780*/  F2FP.BF16.F32.PACK_AB R27, R29, R28 ;  /* 0x0000001c1d1b723e */ /* 0x000fe400000010ff */
[----:B------:R-:W-:-:S02]  /*a790*/  ISETP.NE.U32.AND P0, PT, RZ, UR10, PT ;  /* 0x0000000aff007c0c */ /* 0x000fc4000bf05070 */
[----:B------:R-:W-:Y:S01]  /*a7a0*/  MOV R98, UR8 ;  /* 0x0000000800627c02 */ /* 0x000fe20008000f00 */
[----:B------:R2:W-:Y:S02]  /*a7b0*/  STSM.16.M88.4 [R97], R24 ;  /* 0x0000001861007844 */ /* 0x0005e40000000200 */
[----:B------:R-:W-:Y:S01]  /*a7c0*/  BAR.SYNC.DEFER_BLOCKING 0x1, 0x100 ;  /* 0x0044000000007b1d */ /* 0x000fe20000010000 */
[----:B------:R-:W-:-:S05]  /*a7d0*/  ISETP.NE.AND.EX P0, PT, RZ, UR11, PT, P0 ;  /* 0x0000000bff007c0c */ /* 0x000fca000bf05300 */
[----:B------:R-:W-:-:S08]  /*a7e0*/  ULDC.64 UR8, c[0x0][0xc08] ;  /* 0x0003020000087ab9 */ /* 0x000fd00000000a00 */
[----:B------:R-:W3:Y:S01]  /*a7f0*/  @P0 LDG.E R100, desc[UR50][R98.64] ;  /* 0x0000003262640981 */ /* 0x000ee2000c1e1900 */
[----:B------:R-:W-:Y:S01]  /*a800*/  UISETP.NE.U32.AND UP0, UPT, UR8, URZ, UPT ;  /* 0x0000003f0800728c */ /* 0x000fe2000bf05070 */
[----:B0-----:R-:W-:Y:S01]  /*a810*/  ISETP.NE.AND P1, PT, R33, 0x1, PT ;  /* 0x000000012100780c */ /* 0x001fe20003f25270 */
[----:B------:R-:W-:Y:S02]  /*a820*/  ULDC UR4, c[0x0][0xa88] ;  /* 0x0002a20000047ab9 */ /* 0x000fe40000000800 */
[----:B------:R-:W-:Y:S01]  /*a830*/  UISETP.NE.AND.EX UP0, UPT, UR9, URZ, UPT, UP0 ;  /* 0x0000003f0900728c */ /* 0x000fe2000bf05300 */
[----:B-1----:R-:W-:-:S05]  /*a840*/  IMAD.U32 R30, RZ, RZ, UR4 ;  /* 0x00000004ff1e7e24 */ /* 0x002fca000f8e00ff */
[----:B------:R-:W-:-:S04]  /*a850*/  PLOP3.LUT P4, PT, PT, PT, UP0, 0x80, 0x0 ;  /* 0x000000000000781c */ /* 0x000fc80003f8f008 */
[----:B------:R-:W0:Y:S01]  /*a860*/  @P1 LDC R6, c[0x0][0xbec] ;  /* 0x0002fb00ff061b82 */ /* 0x000e220000000800 */
[----:B------:R-:W-:-:S04]  /*a870*/  @UP0 ULEA UR8, UP1, UR37, UR8, 0x2 ;  /* 0x0000000825080291 */ /* 0x000fc8000f82103f */
[----:B------:R-:W-:Y:S02]  /*a880*/  @UP0 ULEA.HI.X UR9, UR37, UR9, UR38, 0x2, UP1 ;  /* 0x0000000925090291 */ /* 0x000fe400088f1426 */
[----:B------:R-:W-:Y:S01]  /*a890*/  UISETP.GT.AND UP1, UPT, UR44, 0x1, UPT ;  /* 0x000000012c00788c */ /* 0x000fe2000bf24270 */
[----:B------:R-:W1:Y:S01]  /*a8a0*/  @P1 LDC R9, c[0x0][0xbf0] ;  /* 0x0002fc00ff091b82 */ /* 0x000e620000000800 */
[----:B------:R-:W-:Y:S01]  /*a8b0*/  UMOV UR16, 0x9b8 ;  /* 0x000009b800107882 */ /* 0x000fe20000000000 */
[----:B------:R-:W-:Y:S01]  /*a8c0*/  IMAD.U32 R4, RZ, RZ, UR8 ;  /* 0x00000008ff047e24 */ /* 0x000fe2000f8e00ff */
[----:B------:R-:W-:Y:S01]  /*a8d0*/  USEL UR16, UR16, 0x978, UP1 ;  /* 0x0000097810107887 */ /* 0x000fe20008800000 */
[----:B------:R-:W-:Y:S01]  /*a8e0*/  IMAD.U32 R5, RZ, RZ, UR9 ;  /* 0x00000009ff057e24 */ /* 0x000fe2000f8e00ff */
[----:B------:R-:W-:-:S04]  /*a8f0*/  UISETP.NE.U32.AND UP0, UPT, UR10, URZ, UPT ;  /* 0x0000003f0a00728c */ /* 0x000fc8000bf05070 */
[----:B------:R4:W5:Y:S01]  /*a900*/  @P4 LDG.E R30, desc[UR50][R4.64] ;  /* 0x00000032041e4981 */ /* 0x000962000c1e1900 */
[----:B------:R-:W-:Y:S01]  /*a910*/  UISETP.NE.AND.EX UP0, UPT, UR11, URZ, UPT, UP0 ;  /* 0x0000003f0b00728c */ /* 0x000fe2000bf05300 */
[----:B------:R-:W-:Y:S01]  /*a920*/  UMOV UR4, URZ ;  /* 0x0000003f00047c82 */ /* 0x000fe20008000000 */
[----:B------:R-:W-:-:S03]  /*a930*/  USEL UR7, UR40, URZ, UP1 ;  /* 0x0000003f28077287 */ /* 0x000fc60008800000 */
[----:B------:R-:W-:Y:S01]  /*a940*/  ULDC.64 UR10, c[0x0][UR16+0x218] ;  /* 0x00008600100a7abb */ /* 0x000fe20008000a00 */
[----:B------:R-:W-:Y:S01]  /*a950*/  ULDC.64 UR14, c[0x0][UR16+0x228] ;  /* 0x00008a00100e7abb */ /* 0x000fe20008000a00 */
[----:B------:R-:W-:Y:S01]  /*a960*/  USEL UR37, UR37, URZ, !UP0 ;  /* 0x0000003f25257287 */ /* 0x000fe2000c000000 */
[----:B----4-:R-:W-:Y:S01]  /*a970*/  IMAD.U32 R4, RZ, RZ, UR39 ;  /* 0x00000027ff047e24 */ /* 0x010fe2000f8e00ff */
[----:B------:R-:W-:Y:S01]  /*a980*/  ULDC.64 UR12, c[0x0][UR16+0x220] ;  /* 0x00008800100c7abb */ /* 0x000fe20008000a00 */
[----:B------:R-:W-:Y:S02]  /*a990*/  UIMAD.WIDE.U32 UR8, UR10, UR41, URZ ;  /* 0x000000290a0872a5 */ /* 0x000fe4000f8e003f */
[----:B------:R-:W-:Y:S01]  /*a9a0*/  IMAD R11, R4, 0x80, R219 ;  /* 0x00000080040b7824 */ /* 0x000fe200078e02db */
[----:B------:R-:W-:Y:S02]  /*a9b0*/  UIMAD.WIDE.U32 UR18, UR14, UR7, URZ ;  /* 0x000000070e1272a5 */ /* 0x000fe4000f8e003f */
[----:B------:R-:W-:Y:S01]  /*a9c0*/  UIMAD UR10, UR11, UR41, URZ ;  /* 0x000000290b0a72a4 */ /* 0x000fe2000f8e023f */
[----:B0-----:R-:W-:Y:S01]  /*a9d0*/  @P1 IMAD.HI.U32 R4, R11, R6, RZ ;  /* 0x000000060b041227 */ /* 0x001fe200078e00ff */
[----:B------:R-:W-:-:S02]  /*a9e0*/  UIMAD UR14, UR15, UR7, URZ ;  /* 0x000000070f0e72a4 */ /* 0x000fc4000f8e023f */
[----:B------:R-:W-:Y:S01]  /*a9f0*/  USEL UR38, UR38, URZ, !UP0 ;  /* 0x0000003f26267287 */ /* 0x000fe2000c000000 */
[----:B------:R-:W-:Y:S01]  /*aa00*/  IMAD.MOV.U32 R7, RZ, RZ, R11 ;  /* 0x000000ffff077224 */ /* 0x000fe200078e000b */
[----:B------:R-:W-:Y:S01]  /*aa10*/  UIMAD UR7, UR13, UR37, URZ ;  /* 0x000000250d0772a4 */ /* 0x000fe2000f8e023f */
[----:B-1----:R-:W-:Y:S01]  /*aa20*/  @P1 SHF.R.U32.HI R7, RZ, R9, R4 ;  /* 0x00000009ff071219 */ /* 0x002fe20000011604 */
[----:B------:R-:W-:Y:S01]  /*aa30*/  UIADD3 UR9, UR9, UR10, URZ ;  /* 0x0000000a09097290 */ /* 0x000fe2000fffe03f */
[----:B------:R-:W-:Y:S01]  /*aa40*/  IMAD.U32 R4, RZ, RZ, UR18 ;  /* 0x00000012ff047e24 */ /* 0x000fe2000f8e00ff */
[----:B------:R-:W-:Y:S01]  /*aa50*/  UIMAD.WIDE.U32 UR10, UR12, UR37, URZ ;  /* 0x000000250c0a72a5 */ /* 0x000fe2000f8e003f */
[----:B------:R-:W-:Y:S01]  /*aa60*/  IMAD.U32 R5, RZ, RZ, UR19 ;  /* 0x00000013ff057e24 */ /* 0x000fe2000f8e00ff */
[----:B------:R-:W-:Y:S01]  /*aa70*/  UIMAD UR7, UR12, UR38, UR7 ;  /* 0x000000260c0772a4 */ /* 0x000fe2000f8e0207 */
[--C-:B------:R-:W-:Y:S01]  /*aa80*/  IMAD.MOV R6, RZ, RZ, -R7.reuse ;  /* 0x000000ffff067224 */ /* 0x100fe200078e0a07 */
[----:B------:R-:W-:Y:S01]  /*aa90*/  UIADD3 UR14, UR19, UR14, URZ ;  /* 0x0000000e130e7290 */ /* 0x000fe2000fffe03f */
[----:B------:R-:W-:Y:S01]  /*aaa0*/  SHF.R.S32.HI R5, RZ, 0x1f, R7 ;  /* 0x0000001fff057819 */ /* 0x000fe20000011407 */
[----:B------:R-:W-:Y:S01]  /*aab0*/  UIADD3 UR7, UR11, UR7, URZ ;  /* 0x000000070b077290 */ /* 0x000fe2000fffe03f */
[----:B------:R-:W-:-:S03]  /*aac0*/  IMAD R9, R33, R6, R11 ;  /* 0x0000000621097224 */ /* 0x000fc600078e020b */
[----:B------:R-:W-:Y:S02]  /*aad0*/  MOV R8, UR14 ;  /* 0x0000000e00087c02 */ /* 0x000fe40008000f00 */
[----:B------:R-:W-:Y:S02]  /*aae0*/  SHF.R.S32.HI R6, RZ, 0x1f, R9 ;  /* 0x0000001fff067819 */ /* 0x000fe40000011409 */
[----:B---3--:R-:W-:-:S13]  /*aaf0*/  @P0 R2UR UR4, R100 ;  /* 0x00000000640402ca */ /* 0x008fda00000e0000 */
        /* <DEDUP_REMOVED lines=15> */
[----:B--2---:R-:W-:Y:S08]  /*abf0*/  @P4 BRA `(.L_x_7524) ;  /* 0x0000000000104947 */ /* 0x004ff00003800000 */
[----:B------:R-:W-:Y:S05]  /*ac00*/  @!P0 BRA `(.L_x_7524) ;  /* 0x00000000000c8947 */ /* 0x000fea0003800000 */
[----:B------:R-:W2:Y:S04]  /*ac10*/  LDG.E R5, desc[UR50][R98.64] ;  /* 0x0000003262057981 */ /* 0x000ea8000c1e1900 */
[----:B-----5:R-:W2:Y:S02]  /*ac20*/  LDG.E R30, desc[UR50][R98.64+0x4] ;  /* 0x00000432621e7981 */ /* 0x020ea4000c1e1900 */
[----:B--2---:R-:W-:-:S07]  /*ac30*/  IMAD.IADD R30, R30, 0x1, -R5 ;  /* 0x000000011e1e7824 */ /* 0x004fce00078e0a05 */
.L_x_7524:
[----:B------:R-:W-:Y:S01]  /*ac40*/  IMAD.U32 R13, RZ, RZ, UR39 ;  /* 0x00000027ff0d7e24 */ /* 0x000fe2000f8e00ff */
[----:B------:R-:W-:Y:S01]  /*ac50*/  SHFL.IDX PT, R4, R8, RZ, 0x1c1f ;  /* 0x001c1fff08047589 */ /* 0x000fe200000e0000 */
[----:B-----5:R-:W-:Y:S01]  /*ac60*/  IMAD R30, R30, R33, RZ ;  /* 0x000000211e1e7224 */ /* 0x020fe200078e02ff */
[----:B------:R-:W-:Y:S01]  /*ac70*/  LOP3.LUT P0, RZ, R201, 0x3, RZ, 0xc0, !PT ;  /* 0x00000003c9ff7812 */ /* 0x000fe2000780c0ff */
[----:B------:R-:W-:Y:S01]  /*ac80*/  IMAD R13, R13, 0x80, R218 ;  /* 0x000000800d0d7824 */ /* 0x000fe200078e02da */
[----:B------:R-:W0:Y:S01]  /*ac90*/  SHFL.IDX PT, R5, R10, RZ, 0x1c1f ;  /* 0x001c1fff0a057589 */ /* 0x000e2200000e0000 */
[----:B------:R-:W-:Y:S02]  /*aca0*/  PLOP3.LUT P3, PT, PT, PT, UP1, 0x80, 0x0 ;  /* 0x000000000000781c */ /* 0x000fe40003f6f018 */
[C---:B------:R-:W-:Y:S01]  /*acb0*/  VIADD R9, R13.reuse, 0x8 ;  /* 0x000000080d097836 */ /* 0x040fe20000000000 */
[----:B------:R-:W-:Y:S01]  /*acc0*/  SHFL.IDX PT, R6, R8, 0x1, 0x1c1f ;  /* 0x003c1f0008067f89 */ /* 0x000fe200000e0000 */
[----:B------:R-:W-:-:S03]  /*acd0*/  ISETP.GE.OR P2, PT, R13, R30, P0 ;  /* 0x0000001e0d00720c */ /* 0x000fc60000746670 */
[----:B------:R-:W1:Y:S01]  /*ace0*/  SHFL.IDX PT, R7, R10, 0x1, 0x1c1f ;  /* 0x003c1f000a077f89 */ /* 0x000e6200000e0000 */
[----:B------:R-:W-:-:S09]  /*acf0*/  ISETP.GE.OR P0, PT, R9, R30, P0 ;  /* 0x0000001e0900720c */ /* 0x000fd20000706670 */
[----:B0-----:R0:W-:Y:S01]  /*ad00*/  @!P2 ST.E desc[UR50][R4.64], R3 ;  /* 0x000000030400a985 */ /* 0x0011e2000c101932 */
[----:B------:R-:W-:-:S03]  /*ad10*/  ISETP.GE.AND P2, PT, R13, R30, PT ;  /* 0x0000001e0d00720c */ /* 0x000fc60003f46270 */
[----:B-1----:R0:W-:Y:S01]  /*ad20*/  @!P0 ST.E desc[UR50][R6.64], R0 ;  /* 0x0000000006008985 */ /* 0x0021e2000c101932 */
[----:B------:R-:W-:Y:S01]  /*ad30*/  ISETP.GE.AND P0, PT, R9, R30, PT ;  /* 0x0000001e0900720c */ /* 0x000fe20003f06270 */
[----:B------:R-:W-:-:S12]  /*ad40*/  @P3 BRA `(.L_x_7525) ;  /* 0x0000000800903947 */ /* 0x000fd80003800000 */
[----:B0-----:R-:W-:Y:S01]  /*ad50*/  IMAD R3, R200, 0x40, R2 ;  /* 0x00000040c8037824 */ /* 0x001fe200078e0202 */
[----:B------:R-:W0:Y:S01]  /*ad60*/  @P1 LDC R28, c[0x0][0xbec] ;  /* 0x0002fb00ff1c1b82 */ /* 0x000e220000000800 */
[----:B------:R-:W-:Y:S02]  /*ad70*/  ULDC.64 UR10, c[0x0][0xaa0] ;  /* 0x0002a800000a7ab9 */ /* 0x000fe40000000a00 */
[----:B------:R-:W-:-:S03]  /*ad80*/  IMAD.WIDE R20, R3, 0x2, R20 ;  /* 0x0000000203147825 */ /* 0x000fc600078e0214 */
[C---:B------:R-:W-:Y:S02]  /*ad90*/  IADD3 R9, P6, R20.reuse, 0x1000, RZ ;  /* 0x0000100014097810 */ /* 0x040fe40007fde0ff */
[C---:B------:R-:W-:Y:S02]  /*ada0*/  IADD3 R13, P5, R20.reuse, 0x2000, RZ ;  /* 0x00002000140d7810 */ /* 0x040fe40007fbe0ff */
[----:B------:R-:W-:Y:S02]  /*adb0*/  LOP3.LUT R8, R9, 0x380, RZ, 0xc0, !PT ;  /* 0x0000038009087812 */ /* 0x000fe400078ec0ff */
[C---:B------:R-:W-:Y:S02]  /*adc0*/  IADD3 R25, P4, R20.reuse, 0x3000, RZ ;  /* 0x0000300014197810 */ /* 0x040fe40007f9e0ff */
[C---:B------:R-:W-:Y:S02]  /*add0*/  IADD3 R37, P3, R20.reuse, 0x4000, RZ ;  /* 0x0000400014257810 */ /* 0x040fe40007f7e0ff */
[----:B------:R-:W-:-:S02]  /*ade0*/  IADD3 R41, P2, R20, 0x5000, RZ ;  /* 0x0000500014297810 */ /* 0x000fc40007f5e0ff */
[C---:B------:R-:W-:Y:S02]  /*adf0*/  IADD3 R45, P0, R20.reuse, 0x6000, RZ ;  /* 0x00006000142d7810 */ /* 0x040fe40007f1e0ff */
[----:B------:R-:W-:Y:S02]  /*ae00*/  LOP3.LUT R5, R20, 0x380, RZ, 0xc0, !PT ;  /* 0x0000038014057812 */ /* 0x000fe400078ec0ff */
[----:B------:R-:W-:Y:S02]  /*ae10*/  SHF.R.U64 R8, R8, 0x3, RZ ;  /* 0x0000000308087819 */ /* 0x000fe400000012ff */
[----:B------:R-:W-:Y:S02]  /*ae20*/  LOP3.LUT R12, R13, 0x380, RZ, 0xc0, !PT ;  /* 0x000003800d0c7812 */ /* 0x000fe400078ec0ff */
[----:B------:R-:W-:Y:S02]  /*ae30*/  LOP3.LUT R24, R25, 0x380, RZ, 0xc0, !PT ;  /* 0x0000038019187812 */ /* 0x000fe400078ec0ff */
[----:B------:R-:W-:-:S02]  /*ae40*/  LOP3.LUT R36, R37, 0x380, RZ, 0xc0, !PT ;  /* 0x0000038025247812 */ /* 0x000fc400078ec0ff */
[----:B------:R-:W-:Y:S02]  /*ae50*/  LOP3.LUT R40, R41, 0x380, RZ, 0xc0, !PT ;  /* 0x0000038029287812 */ /* 0x000fe400078ec0ff */
[----:B------:R-:W-:Y:S02]  /*ae60*/  LOP3.LUT R44, R45, 0x380, RZ, 0xc0, !PT ;  /* 0x000003802d2c7812 */ /* 0x000fe400078ec0ff */
[----:B------:R-:W-:Y:S02]  /*ae70*/  SHF.R.U64 R5, R5, 0x3, RZ ;  /* 0x0000000305057819 */ /* 0x000fe400000012ff */
[----:B------:R-:W-:Y:S01]  /*ae80*/  LOP3.LUT R8, R8, R9, RZ, 0x3c, !PT ;  /* 0x0000000908087212 */ /* 0x000fe200078e3cff */
[----:B------:R-:W-:Y:S01]  /*ae90*/  IMAD.X R9, RZ, RZ, R21, P6 ;  /* 0x000000ffff097224 */ /* 0x000fe200030e0615 */
[----:B------:R-:W-:Y:S02]  /*aea0*/  IADD3 R3, P6, R20, 0x7000, RZ ;  /* 0x0000700014037810 */ /* 0x000fe40007fde0ff */
[----:B------:R-:W-:-:S02]  /*aeb0*/  SHF.R.U64 R12, R12, 0x3, RZ ;  /* 0x000000030c0c7819 */ /* 0x000fc400000012ff */
[----:B------:R-:W-:Y:S01]  /*aec0*/  SHF.R.U64 R24, R24, 0x3, RZ ;  /* 0x0000000318187819 */ /* 0x000fe200000012ff */
[--C-:B------:R-:W-:Y:S01]  /*aed0*/  IMAD.X R49, RZ, RZ, R21.reuse, P6 ;  /* 0x000000ffff317224 */ /* 0x100fe200030e0615 */
[----:B------:R-:W-:Y:S01]  /*aee0*/  SHF.R.U64 R36, R36, 0x3, RZ ;  /* 0x0000000324247819 */ /* 0x000fe200000012ff */
[----:B------:R-:W-:Y:S01]  /*aef0*/  UIMAD UR7, UR12, UR10, URZ ;  /* 0x0000000a0c0772a4 */ /* 0x000fe2000f8e023f */
[----:B------:R-:W-:Y:S01]  /*af00*/  SHF.R.U64 R40, R40, 0x3, RZ ;  /* 0x0000000328287819 */ /* 0x000fe200000012ff */
[----:B------:R-:W-:Y:S01]  /*af10*/  UIMAD.WIDE.U32 UR8, UR4, UR10, URZ ;  /* 0x0000000a040872a5 */ /* 0x000fe2000f8e003f */
[----:B------:R-:W-:Y:S01]  /*af20*/  SHF.R.U64 R44, R44, 0x3, RZ ;  /* 0x000000032c2c7819 */ /* 0x000fe200000012ff */
[----:B------:R-:W-:Y:S01]  /*af30*/  IMAD.U32 R29, RZ, RZ, UR39 ;  /* 0x00000027ff1d7e24 */ /* 0x000fe2000f8e00ff */
        /* <DEDUP_REMOVED lines=9> */
[----:B------:R1:W5:Y:S01]  /*afd0*/  LD.E.128 R4, desc[UR50][R20.64] ;  /* 0x0000003214047980 */ /* 0x000362000c101d00 */
[----:B------:R-:W-:Y:S01]  /*afe0*/  LOP3.LUT R44, R44, R45, RZ, 0x3c, !PT ;  /* 0x0000002d2c2c7212 */ /* 0x000fe200078e3cff */
[----:B------:R-:W-:Y:S01]  /*aff0*/  IMAD.X R45, RZ, RZ, R21, P0 ;  /* 0x000000ffff2d7224 */ /* 0x000fe200000e0615 */
[----:B------:R-:W-:Y:S01]  /*b000*/  IADD3.X R41, RZ, R21, RZ, P2, !PT ;  /* 0x00000015ff297210 */ /* 0x000fe200017fe4ff */
[----:B------:R-:W5:Y:S01]  /*b010*/  LD.E.128 R8, desc[UR50][R8.64] ;  /* 0x0000003208087980 */ /* 0x000f62000c101d00 */
[----:B------:R-:W-:Y:S01]  /*b020*/  LOP3.LUT R0, R3, 0x380, RZ, 0xc0, !PT ;  /* 0x0000038003007812 */ /* 0x000fe200078ec0ff */
[----:B------:R-:W-:-:S02]  /*b030*/  UIMAD UR7, UR4, UR11, UR7 ;  /* 0x0000000b040772a4 */ /* 0x000fc4000f8e0207 */
[----:B------:R-:W5:Y:S01]  /*b040*/  LD.E.128 R12, desc[UR50][R12.64] ;  /* 0x000000320c0c7980 */ /* 0x000f62000c101d00 */
[----:B------:R-:W-:Y:S01]  /*b050*/  SHF.R.U64 R0, R0, 0x3, RZ ;  /* 0x0000000300007819 */ /* 0x000fe200000012ff */
[----:B-1----:R-:W1:Y:S01]  /*b060*/  @P1 LDC R21, c[0x0][0xbf0] ;  /* 0x0002fc00ff151b82 */ /* 0x002e620000000800 */
[----:B------:R-:W-:Y:S01]  /*b070*/  ULDC.64 UR10, c[0x0][0xae8] ;  /* 0x0002ba00000a7ab9 */ /* 0x000fe20000000a00 */
[----:B------:R-:W5:Y:S01]  /*b080*/  LD.E.128 R24, desc[UR50][R24.64] ;  /* 0x0000003218187980 */ /* 0x000f62000c101d00 */
[----:B------:R-:W-:Y:S01]  /*b090*/  LOP3.LUT R48, R0, R3, RZ, 0x3c, !PT ;  /* 0x0000000300307212 */ /* 0x000fe200078e3cff */
[----:B------:R-:W-:Y:S01]  /*b0a0*/  IMAD R0, R17, 0x20, R200 ;  /* 0x0000002011007824 */ /* 0x000fe200078e02c8 */
[----:B------:R-:W-:Y:S01]  /*b0b0*/  UIADD3 UR9, UR9, UR7, URZ ;  /* 0x0000000709097290 */ /* 0x000fe2000fffe03f */
[----:B------:R-:W5:Y:S02]  /*b0c0*/  LD.E.128 R36, desc[UR50][R36.64] ;  /* 0x0000003224247980 */ /* 0x000f64000c101d00 */
[----:B------:R-:W-:Y:S01]  /*b0d0*/  IMAD R29, R29, 0x80, R0 ;  /* 0x000000801d1d7824 */ /* 0x000fe200078e0200 */
[----:B------:R-:W-:Y:S01]  /*b0e0*/  USHF.R.S32.HI UR4, URZ, 0x1f, UR37 ;  /* 0x0000001f3f047899 */ /* 0x000fe20008011425 */
[----:B------:R-:W5:Y:S01]  /*b0f0*/  LD.E.128 R40, desc[UR50][R40.64] ;  /* 0x0000003228287980 */ /* 0x000f62000c101d00 */
[----:B------:R-:W-:Y:S01]  /*b100*/  UIMAD.WIDE.U32 UR8, UR41, UR10, UR8 ;  /* 0x0000000a290872a5 */ /* 0x000fe2000f8e0008 */
[----:B0-----:R-:W-:Y:S01]  /*b110*/  @P1 IMAD.HI.U32 R0, R29, R28, RZ ;  /* 0x0000001c1d001227 */ /* 0x001fe200078e00ff */
[----:B------:R-:W-:Y:S01]  /*b120*/  UIMAD UR4, UR4, UR12, URZ ;  /* 0x0000000c040472a4 */ /* 0x000fe2000f8e023f */
[----:B------:R-:W5:Y:S01]  /*b130*/  LD.E.128 R44, desc[UR50][R44.64] ;  /* 0x000000322c2c7980 */ /* 0x000f62000c101d00 */
[----:B------:R-:W-:Y:S01]  /*b140*/  UIMAD UR9, UR41, UR11, UR9 ;  /* 0x0000000b290972a4 */ /* 0x000fe2000f8e0209 */
[----:B------:R-:W-:Y:S01]  /*b150*/  IMAD.MOV.U32 R3, RZ, RZ, R29 ;  /* 0x000000ffff037224 */ /* 0x000fe200078e001d */
[----:B------:R-:W-:Y:S01]  /*b160*/  UIMAD UR4, UR37, UR13, UR4 ;  /* 0x0000000d250472a4 */ /* 0x000fe2000f8e0204 */
[----:B------:R-:W5:Y:S01]  /*b170*/  LD.E.128 R48, desc[UR50][R48.64] ;  /* 0x0000003230307980 */ /* 0x000f62000c101d00 */
[----:B------:R-:W-:Y:S01]  /*b180*/  UIMAD.WIDE.U32 UR8, UR37, UR12, UR8 ;  /* 0x0000000c250872a5 */ /* 0x000fe2000f8e0008 */
[----:B------:R-:W-:Y:S01]  /*b190*/  ULDC.64 UR10, c[0x0][0xae0] ;  /* 0x0002b800000a7ab9 */ /* 0x000fe20000000a00 */
[----:B------:R-:W-:Y:S01]  /*b1a0*/  @!PT LDS RZ, [RZ] ;  /* 0x00000000fffff984 */ /* 0x000fe20000000800 */
[----:B------:R-:W-:Y:S01]  /*b1b0*/  @!PT LDS RZ, [RZ] ;  /* 0x00000000fffff984 */ /* 0x000fe20000000800 */
[----:B------:R-:W-:Y:S01]  /*b1c0*/  @!PT LDS RZ, [RZ] ;  /* 0x00000000fffff984 */ /* 0x000fe20000000800 */
[----:B------:R-:W-:Y:S01]  /*b1d0*/  @!PT LDS RZ, [RZ] ;  /* 0x00000000fffff984 */ /* 0x000fe20000000800 */
[----:B------:R0:W-:Y:S06]  /*b1e0*/  MEMBAR.ALL.CTA ;  /* 0x0000000000007992 */ /* 0x0001ec0000008000 */
[----:B0-----:R-:W0:Y:S01]  /*b1f0*/  FENCE.VIEW.ASYNC.S ;  /* 0x00000000000073c6 */ /* 0x001e220000000000 */
[----:B-1----:R-:W-:Y:S01]  /*b200*/  @P1 SHF.R.U32.HI R3, RZ, R21, R0 ;  /* 0x00000015ff031219 */ /* 0x002fe20000011600 */
[----:B------:R-:W-:-:S03]  /*b210*/  UIADD3 UR4, UR9, UR4, URZ ;  /* 0x0000000409047290 */ /* 0x000fc6000fffe03f */
[--C-:B------:R-:W-:Y:S01]  /*b220*/  SHF.R.S32.HI R0, RZ, 0x1f, R3.reuse ;  /* 0x0000001fff007819 */ /* 0x100fe20000011403 */
[----:B------:R-:W-:Y:S02]  /*b230*/  IMAD.MOV R28, RZ, RZ, -R3 ;  /* 0x000000ffff1c7224 */ /* 0x000fe400078e0a03 */
[----:B------:R-:W-:Y:S02]  /*b240*/  IMAD.U32 R21, RZ, RZ, UR9 ;  /* 0x00000009ff157e24 */ /* 0x000fe4000f8e00ff */
[----:B------:R-:W-:Y:S02]  /*b250*/  IMAD R0, R0, UR10, RZ ;  /* 0x0000000a00007c24 */ /* 0x000fe4000f8e02ff */
[----:B------:R-:W-:Y:S02]  /*b260*/  IMAD R33, R33, R28, R29 ;  /* 0x0000001c21217224 */ /* 0x000fe400078e021d */
[----:B------:R-:W-:Y:S01]  /*b270*/  IMAD.U32 R20, RZ, RZ, UR8 ;  /* 0x00000008ff147e24 */ /* 0x000fe2000f8e00ff */
[----:B------:R-:W-:Y:S01]  /*b280*/  MOV R35, UR39 ;  /* 0x0000002700237c02 */ /* 0x000fe20008000f00 */
[----:B------:R-:W-:Y:S01]  /*b290*/  IMAD.U32 R21, RZ, RZ, UR4 ;  /* 0x00000004ff157e24 */ /* 0x000fe2000f8e00ff */
[----:B------:R-:W-:Y:S01]  /*b2a0*/  ULDC.64 UR8, c[0x0][0xad8] ;  /* 0x0002b60000087ab9 */ /* 0x000fe20000000a00 */
[C---:B------:R-:W-:Y:S01]  /*b2b0*/  IMAD R29, R3.reuse, UR11, R0 ;  /* 0x0000000b031d7c24 */ /* 0x040fe2000f8e0200 */
[----:B------:R-:W-:Y:S01]  /*b2c0*/  SHF.R.S32.HI R0, RZ, 0x1f, R33 ;  /* 0x0000001fff007819 */ /* 0x000fe20000011421 */
[----:B------:R-:W-:-:S04]  /*b2d0*/  IMAD.WIDE.U32 R20, R3, UR10, R20 ;  /* 0x0000000a03147c25 */ /* 0x000fc8000f8e0014 */
[----:B------:R-:W-:Y:S02]  /*b2e0*/  IMAD.IADD R21, R21, 0x1, R29 ;  /* 0x0000000115157824 */ /* 0x000fe400078e021d */
[----:B------:R-:W-:Y:S02]  /*b2f0*/  IMAD R0, R0, UR8, RZ ;  /* 0x0000000800007c24 */ /* 0x000fe4000f8e02ff */
[----:B------:R-:W-:Y:S02]  /*b300*/  IMAD R35, R35, 0x80, R200 ;  /* 0x0000008023237824 */ /* 0x000fe400078e02c8 */
[C---:B------:R-:W-:Y:S02]  /*b310*/  IMAD R29, R33.reuse, UR9, R0 ;  /* 0x00000009211d7c24 */ /* 0x040fe4000f8e0200 */
[----:B------:R-:W-:Y:S01]  /*b320*/  IMAD.WIDE.U32 R20, R33, UR8, R20 ;  /* 0x0000000821147c25 */ /* 0x000fe2000f8e0014 */
[----:B------:R-:W-:Y:S01]  /*b330*/  ISETP.GE.AND P2, PT, R35, R30, PT ;  /* 0x0000001e2300720c */ /* 0x000fe20003f46270 */
[----:B------:R-:W-:-:S02]  /*b340*/  ULDC.64 UR8, c[0x0][0xa80] ;  /* 0x0002a00000087ab9 */ /* 0x000fc40000000a00 */
[----:B------:R-:W-:Y:S01]  /*b350*/  VIADD R3, R35, 0x20 ;  /* 0x0000002023037836 */ /* 0x000fe20000000000 */
[----:B------:R-:W-:Y:S01]  /*b360*/  LEA R0, P3, R20, UR8, 0x1 ;  /* 0x0000000814007c11 */ /* 0x000fe2000f8608ff */
[----:B------:R-:W-:Y:S02]  /*b370*/  IMAD.IADD R21, R21, 0x1, R29 ;  /* 0x0000000115157824 */ /* 0x000fe400078e021d */
[----:B------:R-:W-:Y:S01]  /*b380*/  VIADD R32, R32, 0x22820 ;  /* 0x0002282020207836 */ /* 0x000fe20000000000 */
[-C--:B------:R-:W-:Y:S01]  /*b390*/  ISETP.GE.AND P0, PT, R3, R30.reuse, PT ;  /* 0x0000001e0300720c */ /* 0x080fe20003f06270 */
[----:B------:R-:W-:Y:S01]  /*b3a0*/  VIADD R3, R35, 0x40 ;  /* 0x0000004023037836 */ /* 0x000fe20000000000 */
[----:B------:R-:W-:Y:S02]  /*b3b0*/  LEA.HI.X R33, R20, UR9, R21, 0x1, P3 ;  /* 0x0000000914217c11 */ /* 0x000fe400098f0c15 */
[----:B------:R-:W-:Y:S01]  /*b3c0*/  PRMT R32, RZ, 0x654, R32 ;  /* 0x00000654ff207816 */ /* 0x000fe20000000020 */
[----:B0-----:R0:W1:Y:S01]  /*b3d0*/  SHFL.IDX PT, R29, R0, RZ, 0x181f ;  /* 0x00181fff001d7589 */ /* 0x00106200000e0000 */
[----:B------:R-:W-:Y:S01]  /*b3e0*/  ISETP.GE.AND P1, PT, R3, R30, PT ;  /* 0x0000001e0300720c */ /* 0x000fe20003f26270 */
[----:B------:R-:W-:Y:S01]  /*b3f0*/  BSSY B1, `(.L_x_7526) ;  /* 0x000000d000017945 */ /* 0x000fe20003800000 */
[----:B------:R0:W-:Y:S01]  /*b400*/  SYNCS.ARRIVE.TRANS64.RED.A1T0 RZ, [R32+URZ], RZ ;  /* 0x000000ff20ff79a7 */ /* 0x0001e2000810043f */
[----:B------:R0:W2:Y:S02]  /*b410*/  SHFL.IDX PT, R3, R33, RZ, 0x181f ;  /* 0x00181fff21037589 */ /* 0x0000a400000e0000 */
[----:B------:R-:W-:Y:S08]  /*b420*/  @P2 BRA `(.L_x_7527) ;  /* 0x0000000000242947 */ /* 0x000ff00003800000 */
[----:B------:R-:W-:Y:S02]  /*b430*/  ULDC UR4, c[0x0][0xac8] ;  /* 0x0002b20000047ab9 */ /* 0x000fe40000000800 */
[----:B------:R-:W-:Y:S02]  /*b440*/  ISETP.GE.AND P2, PT, R2, UR4, PT ;  /* 0x0000000402007c0c */ /* 0x000fe4000bf46270 */
[----:B------:R-:W-:-:S11]  /*b450*/  ISETP.GE.AND P3, PT, R16, UR4, PT ;  /* 0x0000000410007c0c */ /* 0x000fd6000bf66270 */
[-C--:B-1----:R-:W-:Y:S02]  /*b460*/  @!P2 LEA R20, P4, R2, R29.reuse, 0x1 ;  /* 0x0000001d0214a211 */ /* 0x082fe400078808ff */
[----:B------:R-:W-:Y:S02]  /*b470*/  @!P3 LEA R28, P5, R16, R29, 0x1 ;  /* 0x0000001d101cb211 */ /* 0x000fe400078a08ff */
[-C--:B--2---:R-:W-:Y:S02]  /*b480*/  @!P2 LEA.HI.X R21, R2, R3.reuse, R222, 0x1, P4 ;  /* 0x000000030215a211 */ /* 0x084fe400020f0cde */
[----:B------:R-:W-:-:S03]  /*b490*/  @!P3 LEA.HI.X R29, R16, R3, R221, 0x1, P5 ;  /* 0x00000003101db211 */ /* 0x000fc600028f0cdd */
[----:B-----5:R3:W-:Y:S04]  /*b4a0*/  @!P2 ST.E.128 desc[UR50][R20.64], R4 ;  /* 0x000000041400a985 */ /* 0x0207e8000c101d32 */
[----:B------:R3:W-:Y:S02]  /*b4b0*/  @!P3 ST.E.128 desc[UR50][R28.64], R36 ;  /* 0x000000241c00b985 */ /* 0x0007e4000c101d32 */
.L_x_7527:
[----:B------:R-:W-:Y:S05]  /*b4c0*/  BSYNC B1 ;  /* 0x0000000000017941 */ /* 0x000fea0003800000 */
.L_x_7526:
[----:B--2---:R2:W4:Y:S01]  /*b4d0*/  SHFL.IDX PT, R3, R33, 0x1, 0x181f ;  /* 0x00381f0021037f89 */ /* 0x00452200000e0000 */
[----:B------:R-:W-:Y:S03]  /*b4e0*/  BSSY B1, `(.L_x_7528) ;  /* 0x000000c000017945 */ /* 0x000fe60003800000 */
[----:B---3-5:R2:W3:Y:S01]  /*b4f0*/  SHFL.IDX PT, R7, R0, 0x1, 0x181f ;  /* 0x00381f0000077f89 */ /* 0x0284e200000e0000 */
[----:B------:R-:W-:Y:S05]  /*b500*/  @P0 BRA `(.L_x_7529) ;  /* 0x0000000000240947 */ /* 0x000fea0003800000 */
[----:B------:R-:W-:Y:S02]  /*b510*/  ULDC UR4, c[0x0][0xac8] ;  /* 0x0002b20000047ab9 */ /* 0x000fe40000000800 */
[----:B------:R-:W-:Y:S02]  /*b520*/  ISETP.GE.AND P3, PT, R2, UR4, PT ;  /* 0x0000000402007c0c */ /* 0x000fe4000bf66270 */
[----:B------:R-:W-:-:S11]  /*b530*/  ISETP.GE.AND P4, PT, R16, UR4, PT ;  /* 0x0000000410007c0c */ /* 0x000fd6000bf86270 */
[-C--:B---3--:R-:W-:Y:S02]  /*b540*/  @!P3 LEA R4, P0, R2, R7.reuse, 0x1 ;  /* 0x000000070204b211 */ /* 0x088fe400078008ff */
[----:B------:R-:W-:Y:S02]  /*b550*/  @!P4 LEA R6, P2, R16, R7, 0x1 ;  /* 0x000000071006c211 */ /* 0x000fe400078408ff */
[-C--:B----4-:R-:W-:Y:S02]  /*b560*/  @!P3 LEA.HI.X R5, R2, R3.reuse, R222, 0x1, P0 ;  /* 0x000000030205b211 */ /* 0x090fe400000f0cde */
[----:B------:R-:W-:-:S03]  /*b570*/  @!P4 LEA.HI.X R7, R16, R3, R221, 0x1, P2 ;  /* 0x000000031007c211 */ /* 0x000fc600010f0cdd */
[----:B------:R3:W-:Y:S04]  /*b580*/  @!P3 ST.E.128 desc[UR50][R4.64], R8 ;  /* 0x000000080400b985 */ /* 0x0007e8000c101d32 */
[----:B------:R3:W-:Y:S02]  /*b590*/  @!P4 ST.E.128 desc[UR50][R6.64], R40 ;  /* 0x000000280600c985 */ /* 0x0007e4000c101d32 */
.L_x_7529:
[----:B------:R-:W-:Y:S05]  /*b5a0*/  BSYNC B1 ;  /* 0x0000000000017941 */ /* 0x000fea0003800000 */
.L_x_7528:
[----:B----4-:R4:W0:Y:S01]  /*b5b0*/  SHFL.IDX PT, R3, R33, 0x2, 0x181f ;  /* 0x00581f0021037f89 */ /* 0x01082200000e0000 */
[----:B------:R-:W-:Y:S03]  /*b5c0*/  BSSY B1, `(.L_x_7530) ;  /* 0x000000c000017945 */ /* 0x000fe60003800000 */
[----:B---3--:R4:W3:Y:S01]  /*b5d0*/  SHFL.IDX PT, R7, R0, 0x2, 0x181f ;  /* 0x00581f0000077f89 */ /* 0x0088e200000e0000 */
[----:B------:R-:W-:Y:S05]  /*b5e0*/  @P1 BRA `(.L_x_7531) ;  /* 0x0000000000241947 */ /* 0x000fea0003800000 */
[----:B------:R-:W-:Y:S02]  /*b5f0*/  ULDC UR4, c[0x0][0xac8] ;  /* 0x0002b20000047ab9 */ /* 0x000fe40000000800 */
[----:B------:R-:W-:Y:S02]  /*b600*/  ISETP.GE.AND P2, PT, R2, UR4, PT ;  /* 0x0000000402007c0c */ /* 0x000fe4000bf46270 */
[----:B------:R-:W-:-:S11]  /*b610*/  ISETP.GE.AND P3, PT, R16, UR4, PT ;  /* 0x0000000410007c0c */ /* 0x000fd6000bf66270 */
[-C--:B---3--:R-:W-:Y:S02]  /*b620*/  @!P2 LEA R4, P0, R2, R7.reuse, 0x1 ;  /* 0x000000070204a211 */ /* 0x088fe400078008ff */
[----:B------:R-:W-:Y:S02]  /*b630*/  @!P3 LEA R6, P1, R16, R7, 0x1 ;  /* 0x000000071006b211 */ /* 0x000fe400078208ff */
[-C--:B0-----:R-:W-:Y:S02]  /*b640*/  @!P2 LEA.HI.X R5, R2, R3.reuse, R222, 0x1, P0 ;  /* 0x000000030205a211 */ /* 0x081fe400000f0cde */
[----:B------:R-:W-:-:S03]  /*b650*/  @!P3 LEA.HI.X R7, R16, R3, R221, 0x1, P1 ;  /* 0x000000031007b211 */ /* 0x000fc600008f0cdd */
[----:B------:R0:W-:Y:S04]  /*b660*/  @!P2 ST.E.128 desc[UR50][R4.64], R12 ;  /* 0x0000000c0400a985 */ /* 0x0001e8000c101d32 */
[----:B------:R0:W-:Y:S02]  /*b670*/  @!P3 ST.E.128 desc[UR50][R6.64], R44 ;  /* 0x0000002c0600b985 */ /* 0x0001e4000c101d32 */
.L_x_7531:
[----:B------:R-:W-:Y:S05]  /*b680*/  BSYNC B1 ;  /* 0x0000000000017941 */ /* 0x000fea0003800000 */
.L_x_7530:
[----:B0-----:R-:W-:Y:S01]  /*b690*/  VIADD R3, R35, 0x60 ;  /* 0x0000006023037836 */ /* 0x001fe20000000000 */
[----:B--2-4-:R-:W0:Y:S04]  /*b6a0*/  SHFL.IDX PT, R33, R33, 0x3, 0x181f ;  /* 0x00781f0021217f89 */ /* 0x014e2800000e0000 */
[----:B------:R-:W-:Y:S01]  /*b6b0*/  ISETP.GE.AND P0, PT, R3, R30, PT ;  /* 0x0000001e0300720c */ /* 0x000fe20003f06270 */
[----:B---3--:R2:W3:-:S12]  /*b6c0*/  SHFL.IDX PT, R7, R0, 0x3, 0x181f ;  /* 0x00781f0000077f89 */ /* 0x0084d800000e0000 */
[----:B--2---:R-:W-:Y:S05]  /*b6d0*/  @P0 BRA `(.L_x_7532) ;  /* 0x0000001800200947 */ /* 0x004fea0003800000 */
[----:B------:R-:W-:Y:S02]  /*b6e0*/  ULDC UR4, c[0x0][0xac8] ;  /* 0x0002b20000047ab9 */ /* 0x000fe40000000800 */
[----:B------:R-:W-:-:S13]  /*b6f0*/  ISETP.GE.AND P1, PT, R2, UR4, PT ;  /* 0x0000000402007c0c */ /* 0x000fda000bf26270 */
[----:B---3--:R-:W-:-:S04]  /*b700*/  @!P1 LEA R4, P0, R2, R7, 0x1 ;  /* 0x0000000702049211 */ /* 0x008fc800078008ff */
[----:B0-----:R-:W-:Y:S02]  /*b710*/  @!P1 LEA.HI.X R5, R2, R33, R222, 0x1, P0 ;  /* 0x0000002102059211 */ /* 0x001fe400000f0cde */
[----:B------:R-:W-:-:S03]  /*b720*/  ISETP.GE.AND P0, PT, R16, UR4, PT ;  /* 0x0000000410007c0c */ /* 0x000fc6000bf06270 */
[----:B------:R0:W-:Y:S10]  /*b730*/  @!P1 ST.E.128 desc[UR50][R4.64], R24 ;  /* 0x0000001804009985 */ /* 0x0001f4000c101d32 */
[----:B------:R-:W-:Y:S05]  /*b740*/  @P0 BRA `(.L_x_7532) ;  /* 0x0000001800040947 */ /* 0x000fea0003800000 */
[----:B0-----:R-:W-:-:S04]  /*b750*/  LEA R4, P0, R16, R7, 0x1 ;  /* 0x0000000710047211 */ /* 0x001fc800078008ff */
[----:B------:R-:W-:-:S05]  /*b760*/  LEA.HI.X R5, R16, R33, R221, 0x1, P0 ;  /* 0x0000002110057211 */ /* 0x000fca00000f0cdd */
[----:B------:R0:W-:Y:S01]  /*b770*/  ST.E.128 desc[UR50][R4.64], R48 ;  /* 0x0000003004007985 */ /* 0x0001e2000c101d32 */
[----:B------:R-:W-:Y:S05]  /*b780*/  BRA `(.L_x_7532) ;  /* 0x0000001400f47947 */ /* 0x000fea0003800000 */
.L_x_7525:
[----:B------:R-:W-:Y:S01]  /*b790*/  ULDC.64 UR10, c[0x0][0xb08] ;  /* 0x0002c200000a7ab9 */ /* 0x000fe20000000a00 */
[----:B0-----:R-:W0:Y:S01]  /*b7a0*/  @P1 LDC R0, c[0x0][0xbec] ;  /* 0x0002fb00ff001b82 */ /* 0x001e220000000800 */
[----:B------:R-:W-:Y:S01]  /*b7b0*/  UIMAD UR7, UR12, UR10, URZ ;  /* 0x0000000a0c0772a4 */ /* 0x000fe2000f8e023f */
[----:B------:R-:W-:Y:S01]  /*b7c0*/  IMAD.MOV.U32 R3, RZ, RZ, R11 ;  /* 0x000000ffff037224 */ /* 0x000fe200078e000b */
[----:B------:R-:W-:Y:S01]  /*b7d0*/  UIMAD.WIDE.U32 UR8, UR4, UR10, URZ ;  /* 0x0000000a040872a5 */ /* 0x000fe2000f8e003f */
[----:B------:R-:W-:Y:S01]  /*b7e0*/  VIADD R32, R32, 0x22820 ;  /* 0x0002282020207836 */ /* 0x000fe20000000000 */
[----:B------:R-:W-:Y:S01]  /*b7f0*/  UIMAD UR7, UR4, UR11, UR7 ;  /* 0x0000000b040772a4 */ /* 0x000fe2000f8e0207 */
[----:B------:R-:W-:Y:S01]  /*b800*/  BSSY B1, `(.L_x_7533) ;  /* 0x000006a000017945 */ /* 0x000fe20003800000 */
[----:B------:R-:W-:Y:S01]  /*b810*/  USHF.R.S32.HI UR4, URZ, 0x1f, UR37 ;  /* 0x0000001f3f047899 */ /* 0x000fe20008011425 */
[----:B------:R-:W1:Y:S01]  /*b820*/  @P1 LDC R5, c[0x0][0xbf0] ;  /* 0x0002fc00ff051b82 */ /* 0x000e620000000800 */
[----:B------:R-:W-:Y:S01]  /*b830*/  UIADD3 UR9, UR9, UR7, URZ ;  /* 0x0000000709097290 */ /* 0x000fe2000fffe03f */
[----:B------:R-:W-:Y:S01]  /*b840*/  PRMT R32, RZ, 0x654, R32 ;  /* 0x00000654ff207816 */ /* 0x000fe20000000020 */
[----:B------:R-:W-:-:S02]  /*b850*/  ULDC.64 UR10, c[0x0][0xb38] ;  /* 0x0002ce00000a7ab9 */ /* 0x000fc40000000a00 */
[----:B------:R-:W-:Y:S01]  /*b860*/  UIMAD.WIDE.U32 UR8, UR41, UR10, UR8 ;  /* 0x0000000a290872a5 */ /* 0x000fe2000f8e0008 */
[----:B------:R2:W-:Y:S03]  /*b870*/  SYNCS.ARRIVE.TRANS64.RED.A1T0 RZ, [R32+URZ], RZ ;  /* 0x000000ff20ff79a7 */ /* 0x0005e6000810043f */
[----:B------:R-:W-:-:S03]  /*b880*/  UIMAD UR9, UR41, UR11, UR9 ;  /* 0x0000000b290972a4 */ /* 0x000fc6000f8e0209 */
[----:B------:R-:W-:Y:S02]  /*b890*/  ULDC.64 UR10, c[0x0][0xb40] ;  /* 0x0002d000000a7ab9 */ /* 0x000fe40000000a00 */
[----:B------:R-:W-:Y:S02]  /*b8a0*/  UIMAD UR4, UR4, UR10, URZ ;  /* 0x0000000a040472a4 */ /* 0x000fe4000f8e023f */
[----:B------:R-:W-:Y:S01]  /*b8b0*/  UIMAD.WIDE.U32 UR8, UR37, UR10, UR8 ;  /* 0x0000000a250872a5 */ /* 0x000fe2000f8e0008 */
[----:B0-----:R-:W-:Y:S01]  /*b8c0*/  @P1 IMAD.HI.U32 R0, R11, R0, RZ ;  /* 0x000000000b001227 */ /* 0x001fe200078e00ff */
[----:B------:R-:W-:-:S03]  /*b8d0*/  UIMAD UR4, UR37, UR11, UR4 ;  /* 0x0000000b250472a4 */ /* 0x000fc6000f8e0204 */
[----:B------:R-:W-:Y:S01]  /*b8e0*/  ULDC.64 UR10, c[0x0][0xb48] ;  /* 0x0002d200000a7ab9 */ /* 0x000fe20000000a00 */
[----:B------:R-:W-:Y:S01]  /*b8f0*/  UIADD3 UR9, UR9, UR4, URZ ;  /* 0x0000000409097290 */ /* 0x000fe2000fffe03f */
[----:B-1----:R-:W-:-:S03]  /*b900*/  @P1 SHF.R.U32.HI R3, RZ, R5, R0 ;  /* 0x00000005ff031219 */ /* 0x002fc60000011600 */
[----:B------:R-:W-:Y:S01]  /*b910*/  UIMAD.WIDE.U32 UR8, UR40, UR10, UR8 ;  /* 0x0000000a280872a5 */ /* 0x000fe2000f8e0008 */
[--C-:B------:R-:W-:Y:S01]  /*b920*/  SHF.R.S32.HI R0, RZ, 0x1f, R3.reuse ;  /* 0x0000001fff007819 */ /* 0x100fe20000011403 */
[----:B------:R-:W-:Y:S02]  /*b930*/  IMAD.MOV R4, RZ, RZ, -R3 ;  /* 0x000000ffff047224 */ /* 0x000fe400078e0a03 */
[----:B------:R-:W-:Y:S02]  /*b940*/  UIMAD UR40, UR40, UR11, UR9 ;  /* 0x0000000b282872a4 */ /* 0x000fe4000f8e0209 */
[----:B------:R-:W-:Y:S01]  /*b950*/  MOV R5, UR9 ;  /* 0x0000000900057c02 */ /* 0x000fe20008000f00 */
[----:B------:R-:W-:Y:S01]  /*b960*/  ULDC.64 UR10, c[0x0][0xb30] ;  /* 0x0002cc00000a7ab9 */ /* 0x000fe20000000a00 */
[----:B------:R-:W-:Y:S02]  /*b970*/  IMAD R33, R33, R4, R11 ;  /* 0x0000000421217224 */ /* 0x000fe400078e020b */
[----:B------:R-:W-:-:S02]  /*b980*/  IMAD R0, R0, UR10, RZ ;  /* 0x0000000a00007c24 */ /* 0x000fc4000f8e02ff */
        /* <DEDUP_REMOVED lines=14> */
[----:B------:R2:W0:Y:S04]  /*ba70*/  SHFL.IDX PT, R6, R0, RZ, 0x1c1f ;  /* 0x001c1fff00067589 */ /* 0x00042800000e0000 */
[----:B------:R2:W1:Y:S01]  /*ba80*/  SHFL.IDX PT, R7, R3, RZ, 0x1c1f ;  /* 0x001c1fff03077589 */ /* 0x00046200000e0000 */
[----:B------:R-:W-:Y:S05]  /*ba90*/  @P2 BRA `(.L_x_7534) ;  /* 0x0000000400002947 */ /* 0x000fea0003800000 */
[----:B------:R-:W-:Y:S02]  /*baa0*/  ULDC UR4, c[0x0][0xac8] ;  /* 0x0002b20000047ab9 */ /* 0x000fe40000000800 */
[----:B------:R-:W-:Y:S02]  /*bab0*/  ISETP.GE.AND P1, PT, R199, UR4, PT ;  /* 0x00000004c7007c0c */ /* 0x000fe4000bf26270 */
[----:B------:R-:W-:Y:S02]  /*bac0*/  ISETP.GE.AND P4, PT, R198, UR4, PT ;  /* 0x00000004c6007c0c */ /* 0x000fe4000bf86270 */
[----:B------:R-:W-:Y:S02]  /*bad0*/  ISETP.GE.AND P3, PT, R197, UR4, PT ;  /* 0x00000004c5007c0c */ /* 0x000fe4000bf66270 */
[----:B------:R-:W-:-:S07]  /*bae0*/  ISETP.GE.AND P2, PT, R196, UR4, PT ;  /* 0x00000004c4007c0c */ /* 0x000fce000bf46270 */
[----:B01----:R-:W-:Y:S02]  /*baf0*/  @!P1 IMAD.WIDE R4, R199, 0x4, R6 ;  /* 0x00000004c7049825 */ /* 0x003fe400078e0206 */
[----:B------:R-:W-:-:S03]  /*bb00*/  @!P4 LEA R8, P5, R198, R6, 0x2 ;  /* 0x00000006c608c211 */ /* 0x000fc600078a10ff */
[----:B------:R0:W-:Y:S01]  /*bb10*/  @!P1 ST.E.64 desc[UR50][R4.64], R60 ;  /* 0x0000003c04009985 */ /* 0x0001e2000c101b32 */
[----:B------:R-:W-:Y:S02]  /*bb20*/  ISETP.GE.AND P1, PT, R195, UR4, PT ;  /* 0x00000004c3007c0c */ /* 0x000fe4000bf26270 */
[-C--:B------:R-:W-:Y:S02]  /*bb30*/  @!P4 LEA.HI.X R9, R198, R7.reuse, R216, 0x2, P5 ;  /* 0x00000007c609c211 */ /* 0x080fe400028f14d8 */
[CC--:B------:R-:W-:Y:S02]  /*bb40*/  @!P3 LEA R10, P5, R197.reuse, R6.reuse, 0x2 ;  /* 0x00000006c50ab211 */ /* 0x0c0fe400078a10ff */
[----:B------:R-:W-:Y:S01]  /*bb50*/  @!P2 LEA R12, P6, R196, R6, 0x2 ;  /* 0x00000006c40ca211 */ /* 0x000fe200078c10ff */
[----:B------:R1:W-:Y:S01]  /*bb60*/  @!P4 ST.E.64 desc[UR50][R8.64], R62 ;  /* 0x0000003e0800c985 */ /* 0x0003e2000c101b32 */
[----:B------:R-:W-:Y:S02]  /*bb70*/  @!P3 LEA.HI.X R11, R197, R7, R215, 0x2, P5 ;  /* 0x00000007c50bb211 */ /* 0x000fe400028f14d7 */
        /* <DEDUP_REMOVED lines=8> */
[CC--:B0-----:R-:W-:Y:S02]  /*bc00*/  @!P4 LEA R4, P6, R194.reuse, R6.reuse, 0x2 ;  /* 0x00000006c204c211 */ /* 0x0c1fe400078c10ff */
[----:B------:R0:W-:Y:S01]  /*bc10*/  @!P1 ST.E.64 desc[UR50][R14.64], R68 ;  /* 0x000000440e009985 */ /* 0x0001e2000c101b32 */
[----:B------:R-:W-:Y:S02]  /*bc20*/  ISETP.GE.AND P1, PT, R191, UR4, PT ;  /* 0x00000004bf007c0c */ /* 0x000fe4000bf26270 */
[-C--:B------:R-:W-:Y:S02]  /*bc30*/  @!P4 LEA.HI.X R5, R194, R7.reuse, R212, 0x2, P6 ;  /* 0x00000007c205c211 */ /* 0x080fe400030f14d4 */
[CC--:B-1----:R-:W-:Y:S02]  /*bc40*/  @!P3 LEA R8, P6, R193.reuse, R6.reuse, 0x2 ;  /* 0x00000006c108b211 */ /* 0x0c2fe400078c10ff */
[----:B---3--:R-:W-:Y:S01]  /*bc50*/  @!P2 LEA R10, P5, R192, R6, 0x2 ;  /* 0x00000006c00aa211 */ /* 0x008fe200078a10ff */
[----:B------:R1:W-:Y:S01]  /*bc60*/  @!P4 ST.E.64 desc[UR50][R4.64], R70 ;  /* 0x000000460400c985 */ /* 0x0003e2000c101b32 */
[----:B------:R-:W-:-:S02]  /*bc70*/  @!P3 LEA.HI.X R9, R193, R7, R211, 0x2, P6 ;  /* 0x00000007c109b211 */ /* 0x000fc400030f14d3 */
[----:B------:R-:W-:Y:S02]  /*bc80*/  ISETP.GE.AND P4, PT, R190, UR4, PT ;  /* 0x00000004be007c0c */ /* 0x000fe4000bf86270 */
[----:B------:R-:W-:Y:S01]  /*bc90*/  ISETP.GE.AND P6, PT, R189, UR4, PT ;  /* 0x00000004bd007c0c */ /* 0x000fe2000bfc6270 */
[----:B------:R3:W-:Y:S01]  /*bca0*/  @!P3 ST.E.64 desc[UR50][R8.64], R72 ;  /* 0x000000480800b985 */ /* 0x0007e2000c101b32 */
[----:B------:R-:W-:Y:S02]  /*bcb0*/  @!P2 LEA.HI.X R11, R192, R7, R210, 0x2, P5 ;  /* 0x00000007c00ba211 */ /* 0x000fe400028f14d2 */
[----:B----4-:R-:W-:-:S03]  /*bcc0*/  @!P1 LEA R12, P3, R191, R6, 0x2 ;  /* 0x00000006bf0c9211 */ /* 0x010fc600078610ff */
[----:B------:R4:W-:Y:S01]  /*bcd0*/  @!P2 ST.E.64 desc[UR50][R10.64], R74 ;  /* 0x0000004a0a00a985 */ /* 0x0009e2000c101b32 */
[-C--:B------:R-:W-:Y:S02]  /*bce0*/  @!P1 LEA.HI.X R13, R191, R7.reuse, R209, 0x2, P3 ;  /* 0x00000007bf0d9211 */ /* 0x080fe400018f14d1 */
[----:B------:R-:W-:Y:S02]  /*bcf0*/  ISETP.GE.AND P2, PT, R188, UR4, PT ;  /* 0x00000004bc007c0c */ /* 0x000fe4000bf46270 */
[CC--:B0-----:R-:W-:Y:S01]  /*bd00*/  @!P4 LEA R14, P5, R190.reuse, R6.reuse, 0x2 ;  /* 0x00000006be0ec211 */ /* 0x0c1fe200078a10ff */
[----:B------:R0:W-:Y:S01]  /*bd10*/  @!P1 ST.E.64 desc[UR50][R12.64], R76 ;  /* 0x0000004c0c009985 */ /* 0x0001e2000c101b32 */
[----:B-1----:R-:W-:Y:S02]  /*bd20*/  @!P6 LEA R4, P3, R189, R6, 0x2 ;  /* 0x00000006bd04e211 */ /* 0x002fe400078610ff */
[----:B------:R-:W-:Y:S02]  /*bd30*/  ISETP.GE.AND P1, PT, R23, UR4, PT ;  /* 0x0000000417007c0c */ /* 0x000fe4000bf26270 */
[----:B------:R-:W-:-:S02]  /*bd40*/  @!P4 LEA.HI.X R15, R190, R7, R208, 0x2, P5 ;  /* 0x00000007be0fc211 */ /* 0x000fc400028f14d0 */
[-C--:B------:R-:W-:Y:S02]  /*bd50*/  @!P6 LEA.HI.X R5, R189, R7.reuse, R207, 0x2, P3 ;  /* 0x00000007bd05e211 */ /* 0x080fe400018f14cf */
[----:B------:R-:W-:Y:S01]  /*bd60*/  ISETP.GE.AND P5, PT, R18, UR4, PT ;  /* 0x0000000412007c0c */ /* 0x000fe2000bfa6270 */
[----:B------:R1:W-:Y:S01]  /*bd70*/  @!P4 ST.E.64 desc[UR50][R14.64], R78 ;  /* 0x0000004e0e00c985 */ /* 0x0003e2000c101b32 */
[----:B---3--:R-:W-:Y:S02]  /*bd80*/  @!P2 LEA R8, P3, R188, R6, 0x2 ;  /* 0x00000006bc08a211 */ /* 0x008fe400078610ff */
[----:B------:R-:W-:Y:S01]  /*bd90*/  ISETP.GE.AND P4, PT, R22, UR4, PT ;  /* 0x0000000416007c0c */ /* 0x000fe2000bf86270 */
[----:B------:R3:W-:Y:S01]  /*bda0*/  @!P6 ST.E.64 desc[UR50][R4.64], R80 ;  /* 0x000000500400e985 */ /* 0x0007e2000c101b32 */
[----:B------:R-:W-:Y:S02]  /*bdb0*/  ISETP.GE.AND P6, PT, R19, UR4, PT ;  /* 0x0000000413007c0c */ /* 0x000fe4000bfc6270 */
[----:B------:R-:W-:-:S02]  /*bdc0*/  @!P2 LEA.HI.X R9, R188, R7, R206, 0x2, P3 ;  /* 0x00000007bc09a211 */ /* 0x000fc400018f14ce */
[----:B----4-:R-:W-:-:S03]  /*bdd0*/  @!P1 LEA R10, P3, R23, R6, 0x2 ;  /* 0x00000006170a9211 */ /* 0x010fc600078610ff */
[----:B------:R3:W-:Y:S01]  /*bde0*/  @!P2 ST.E.64 desc[UR50][R8.64], R82 ;  /* 0x000000520800a985 */ /* 0x0007e2000c101b32 */
[----:B------:R-:W-:-:S03]  /*bdf0*/  @!P1 LEA.HI.X R11, R23, R7, R205, 0x2, P3 ;  /* 0x00000007170b9211 */ /* 0x000fc600018f14cd */
[-C--:B0-----:R-:W-:Y:S02]  /*be00*/  @!P4 LEA R12, P2, R22, R6.reuse, 0x2 ;  /* 0x00000006160cc211 */ /* 0x081fe400078410ff */
        /* <DEDUP_REMOVED lines=9> */
.L_x_7534:
[----:B------:R-:W-:Y:S05]  /*bea0*/  BSYNC B1 ;  /* 0x0000000000017941 */ /* 0x000fea0003800000 */
.L_x_7533:
[----:B-1-3--:R1:W3:Y:S04]  /*beb0*/  SHFL.IDX PT, R7, R3, 0x1, 0x1c1f ;  /* 0x003c1f0003077f89 */ /* 0x00a2e800000e0000 */
[----:B0-----:R1:W0:Y:S01]  /*bec0*/  SHFL.IDX PT, R6, R0, 0x1, 0x1c1f ;  /* 0x003c1f0000067f89 */ /* 0x00122200000e0000 */
[----:B------:R-:W-:Y:S05]  /*bed0*/  @P0 BRA `(.L_x_7532) ;  /* 0x0000001000200947 */ /* 0x000fea0003800000 */
[----:B------:R-:W-:Y:S02]  /*bee0*/  ULDC UR4, c[0x0][0xac8] ;  /* 0x0002b20000047ab9 */ /* 0x000fe40000000800 */
[----:B------:R-:W-:Y:S02]  /*bef0*/  ISETP.GE.AND P1, PT, R198, UR4, PT ;  /* 0x00000004c6007c0c */ /* 0x000fe4000bf26270 */
[----:B------:R-:W-:Y:S02]  /*bf00*/  ISETP.GE.AND P6, PT, R199, UR4, PT ;  /* 0x00000004c7007c0c */ /* 0x000fe4000bfc6270 */
[----:B------:R-:W-:Y:S02]  /*bf10*/  ISETP.GE.AND P0, PT, R197, UR4, PT ;  /* 0x00000004c5007c0c */ /* 0x000fe4000bf06270 */
[----:B------:R-:W-:Y:S02]  /*bf20*/  ISETP.GE.AND P2, PT, R196, UR4, PT ;  /* 0x00000004c4007c0c */ /* 0x000fe4000bf46270 */
[----:B------:R-:W-:-:S05]  /*bf30*/  ISETP.GE.AND P3, PT, R195, UR4, PT ;  /* 0x00000004c3007c0c */ /* 0x000fca000bf66270 */
[CC--:B0-----:R-:W-:Y:S02]  /*bf40*/  @!P1 LEA R8, P4, R198.reuse, R6.reuse, 0x2 ;  /* 0x00000006c6089211 */ /* 0x0c1fe400078810ff */
[----:B---3--:R-:W-:Y:S02]  /*bf50*/  @!P6 IMAD.WIDE R4, R199, 0x4, R6 ;  /* 0x00000004c704e825 */ /* 0x008fe400078e0206 */
[-C--:B------:R-:W-:Y:S02]  /*bf60*/  @!P1 LEA.HI.X R9, R198, R7.reuse, R216, 0x2, P4 ;  /* 0x00000007c6099211 */ /* 0x080fe400020f14d8 */
[----:B------:R-:W-:Y:S01]  /*bf70*/  ISETP.GE.AND P4, PT, R194, UR4, PT ;  /* 0x00000004c2007c0c */ /* 0x000fe2000bf86270 */
[----:B------:R0:W-:Y:S01]  /*bf80*/  @!P6 ST.E.64 desc[UR50][R4.64], R58 ;  /* 0x0000003a0400e985 */ /* 0x0001e2000c101b32 */
[-C--:B------:R-:W-:Y:S02]  /*bf90*/  @!P0 LEA R10, P5, R197, R6.reuse, 0x2 ;  /* 0x00000006c50a8211 */ /* 0x080fe400078a10ff */
[----:B------:R-:W-:Y:S01]  /*bfa0*/  @!P3 LEA R14, P6, R195, R6, 0x2 ;  /* 0x00000006c30eb211 */ /* 0x000fe200078c10ff */
[----:B------:R3:W-:Y:S01]  /*bfb0*/  @!P1 ST.E.64 desc[UR50][R8.64], R56 ;  /* 0x0000003808009985 */ /* 0x0007e2000c101b32 */
[----:B------:R-:W-:-:S02]  /*bfc0*/  @!P0 LEA.HI.X R11, R197, R7, R215, 0x2, P5 ;  /* 0x00000007c50b8211 */ /* 0x000fc400028f14d7 */
[CC--:B------:R-:W-:Y:S02]  /*bfd0*/  @!P2 LEA R12, P1, R196.reuse, R6.reuse, 0x2 ;  /* 0x00000006c40ca211 */ /* 0x0c0fe400078210ff */
[-C--:B------:R-:W-:Y:S01]  /*bfe0*/  @!P3 LEA.HI.X R15, R195, R7.reuse, R213, 0x2, P6 ;  /* 0x00000007c30fb211 */ /* 0x080fe200030f14d5 */
[----:B------:R4:W-:Y:S01]  /*bff0*/  @!P0 ST.E.64 desc[UR50][R10.64], R54 ;  /* 0x000000360a008985 */ /* 0x0009e2000c101b32 */
[----:B------:R-:W-:Y:S02]  /*c000*/  ISETP.GE.AND P0, PT, R193, UR4, PT ;  /* 0x00000004c1007c0c */ /* 0x000fe4000bf06270 */
[----:B------:R-:W-:Y:S02]  /*c010*/  @!P2 LEA.HI.X R13, R196, R7, R214, 0x2, P1 ;  /* 0x00000007c40da211 */ /* 0x000fe400008f14d6 */
[----:B------:R-:W-:Y:S02]  /*c020*/  ISETP.GE.AND P1, PT, R192, UR4, PT ;  /* 0x00000004c0007c0c */ /* 0x000fe4000bf26270 */
[----:B------:R-:W-:Y:S01]  /*c030*/  @!P4 LEA R20, P5, R194, R6, 0x2 ;  /* 0x00000006c214c211 */ /* 0x000fe200078a10ff */
[----:B------:R5:W-:Y:S01]  /*c040*/  @!P2 ST.E.64 desc[UR50][R12.64], R52 ;  /* 0x000000340c00a985 */ /* 0x000be2000c101b32 */
[----:B------:R-:W-:-:S02]  /*c050*/  ISETP.GE.AND P2, PT, R191, UR4, PT ;  /* 0x00000004bf007c0c */ /* 0x000fc4000bf46270 */
[-C--:B------:R-:W-:Y:S01]  /*c060*/  @!P4 LEA.HI.X R21, R194, R7.reuse, R212, 0x2, P5 ;  /* 0x00000007c215c211 */ /* 0x080fe200028f14d4 */
[----:B------:R2:W-:Y:S02]  /*c070*/  @!P3 ST.E.64 desc[UR50][R14.64], R50 ;  /* 0x000000320e00b985 */ /* 0x0005e4000c101b32 */
[CC--:B0-----:R-:W-:Y:S02]  /*c080*/  @!P0 LEA R4, P3, R193.reuse, R6.reuse, 0x2 ;  /* 0x00000006c1048211 */ /* 0x0c1fe400078610ff */
[----:B------:R-:W-:Y:S01]  /*c090*/  @!P4 ST.E.64 desc[UR50][R20.64], R48 ;  /* 0x000000301400c985 */ /* 0x000fe2000c101b32 */
[----:B------:R-:W-:Y:S02]  /*c0a0*/  ISETP.GE.AND P4, PT, R190, UR4, PT ;  /* 0x00000004be007c0c */ /* 0x000fe4000bf86270 */
[----:B---3--:R-:W-:Y:S02]  /*c0b0*/  @!P1 LEA R8, P5, R192, R6, 0x2 ;  /* 0x00000006c0089211 */ /* 0x008fe400078a10ff */
[----:B------:R-:W-:-:S02]  /*c0c0*/  @!P0 LEA.HI.X R5, R193, R7, R211, 0x2, P3 ;  /* 0x00000007c1058211 */ /* 0x000fc400018f14d3 */
[----:B------:R-:W-:Y:S02]  /*c0d0*/  ISETP.GE.AND P3, PT, R189, UR4, PT ;  /* 0x00000004bd007c0c */ /* 0x000fe4000bf66270 */
[CC--:B----4-:R-:W-:Y:S01]  /*c0e0*/  @!P2 LEA R10, P6, R191.reuse, R6.reuse, 0x2 ;  /* 0x00000006bf0aa211 */ /* 0x0d0fe200078c10ff */
[----:B------:R0:W-:Y:S01]  /*c0f0*/  @!P0 ST.E.64 desc[UR50][R4.64], R46 ;  /* 0x0000002e04008985 */ /* 0x0001e2000c101b32 */
[-C--:B------:R-:W-:Y:S02]  /*c100*/  @!P1 LEA.HI.X R9, R192, R7.reuse, R210, 0x2, P5 ;  /* 0x00000007c0099211 */ /* 0x080fe400028f14d2 */
[----:B------:R-:W-:Y:S02]  /*c110*/  @!P2 LEA.HI.X R11, R191, R7, R209, 0x2, P6 ;  /* 0x00000007bf0ba211 */ /* 0x000fe400030f14d1 */
[----:B------:R-:W-:Y:S01]  /*c120*/  ISETP.GE.AND P0, PT, R188, UR4, PT ;  /* 0x00000004bc007c0c */ /* 0x000fe2000bf06270 */
[----:B------:R3:W-:Y:S01]  /*c130*/  @!P1 ST.E.64 desc[UR50][R8.64], R44 ;  /* 0x0000002c08009985 */ /* 0x0007e2000c101b32 */
[----:B-----5:R-:W-:-:S02]  /*c140*/  @!P4 LEA R12, P1, R190, R6, 0x2 ;  /* 0x00000006be0cc211 */ /* 0x020fc400078210ff */
[----:B------:R-:W-:Y:S01]  /*c150*/  ISETP.GE.AND P5, PT, R23, UR4, PT ;  /* 0x0000000417007c0c */ /* 0x000fe2000bfa6270 */
[----:B------:R4:W-:Y:S01]  /*c160*/  @!P2 ST.E.64 desc[UR50][R10.64], R42 ;  /* 0x0000002a0a00a985 */ /* 0x0009e2000c101b32 */
[----:B------:R-:W-:Y:S02]  /*c170*/  @!P4 LEA.HI.X R13, R190, R7, R208, 0x2, P1 ;  /* 0x00000007be0dc211 */ /* 0x000fe400008f14d0 */
[----:B------:R-:W-:Y:S02]  /*c180*/  ISETP.GE.AND P2, PT, R22, UR4, PT ;  /* 0x0000000416007c0c */ /* 0x000fe4000bf46270 */
[----:B------:R-:W-:Y:S01]  /*c190*/  ISETP.GE.AND P1, PT, R19, UR4, PT ;  /* 0x0000000413007c0c */ /* 0x000fe2000bf26270 */
[----:B------:R1:W-:Y:S01]  /*c1a0*/  @!P4 ST.E.64 desc[UR50][R12.64], R40 ;  /* 0x000000280c00c985 */ /* 0x0003e2000c101b32 */
[-C--:B--2---:R-:W-:Y:S02]  /*c1b0*/  @!P3 LEA R14, P6, R189, R6.reuse, 0x2 ;  /* 0x00000006bd0eb211 */ /* 0x084fe400078c10ff */
[----:B0-----:R-:W-:-:S02]  /*c1c0*/  @!P0 LEA R4, P4, R188, R6, 0x2 ;  /* 0x00000006bc048211 */ /* 0x001fc400078810ff */
[-C--:B------:R-:W-:Y:S02]  /*c1d0*/  @!P3 LEA.HI.X R15, R189, R7.reuse, R207, 0x2, P6 ;  /* 0x00000007bd0fb211 */ /* 0x080fe400030f14cf */
[----:B------:R-:W-:-:S03]  /*c1e0*/  @!P0 LEA.HI.X R5, R188, R7, R206, 0x2, P4 ;  /* 0x00000007bc058211 */ /* 0x000fc600020f14ce */
[----:B------:R1:W-:Y:S01]  /*c1f0*/  @!P3 ST.E.64 desc[UR50][R14.64], R38 ;  /* 0x000000260e00b985 */ /* 0x0003e2000c101b32 */
[-C--:B---3--:R-:W-:Y:S02]  /*c200*/  @!P5 LEA R8, P3, R23, R6.reuse, 0x2 ;  /* 0x000000061708d211 */ /* 0x088fe400078610ff */
[CC--:B----4-:R-:W-:Y:S01]  /*c210*/  @!P2 LEA R10, P4, R22.reuse, R6.reuse, 0x2 ;  /* 0x00000006160aa211 */ /* 0x0d0fe200078810ff */
        /* <DEDUP_REMOVED lines=10> */
[----:B-1----:R-:W-:-:S04]  /*c2c0*/  LEA R4, P0, R18, R6, 0x2 ;  /* 0x0000000612047211 */ /* 0x002fc800078010ff */
[----:B------:R-:W-:-:S05]  /*c2d0*/  LEA.HI.X R5, R18, R7, R202, 0x2, P0 ;  /* 0x0000000712057211 */ /* 0x000fca00000f14ca */
[----:B------:R4:W-:Y:S01]  /*c2e0*/  ST.E.64 desc[UR50][R4.64], R28 ;  /* 0x0000001c04007985 */ /* 0x0009e2000c101b32 */
[----:B------:R-:W-:Y:S05]  /*c2f0*/  BRA `(.L_x_7532) ;  /* 0x0000000c00187947 */ /* 0x000fea0003800000 */
.L_x_7523:
        /* <DEDUP_REMOVED lines=12> */
[----:B------:R-:W-:Y:S02]  /*c3c0*/  ULDC UR4, c[0x0][0xa88] ;  /* 0x0002a20000047ab9 */ /* 0x000fe40000000800 */
        /* <DEDUP_REMOVED lines=8> */
[----:B------:R-:W-:Y:S02]  /*c450*/  ISETP.GT.AND P0, PT, R223, 0x7f, PT ;  /* 0x0000007fdf00780c */ /* 0x000fe40003f04270 */
[----:B--2---:R-:W-:-:S13]  /*c460*/  @P1 R2UR UR4, R3 ;  /* 0x00000000030412ca */ /* 0x004fda00000e0000 */
[----:B------:R-:W-:Y:S01]  /*c470*/  USHF.R.S32.HI UR16, URZ, 0x1f, UR4 ;  /* 0x0000001f3f107899 */ /* 0x000fe20008011404 */
[----:B0-----:R-:W-:Y:S11]  /*c480*/  @P2 BRA `(.L_x_7535) ;  /* 0x0000000000102947 */ /* 0x001ff60003800000 */
[----:B------:R-:W-:Y:S05]  /*c490*/  @!P1 BRA `(.L_x_7535) ;  /* 0x00000000000c9947 */ /* 0x000fea0003800000 */
[----:B------:R-:W2:Y:S04]  /*c4a0*/  LDG.E R3, desc[UR50][R4.64] ;  /* 0x0000003204037981 */ /* 0x000ea8000c1e1900 */
[----:B-----5:R-:W2:Y:S02]  /*c4b0*/  LDG.E R0, desc[UR50][R4.64+0x4] ;  /* 0x0000043204007981 */ /* 0x020ea4000c1e1900 */
[----:B--2---:R-:W-:-:S07]  /*c4c0*/  IMAD.IADD R0, R0, 0x1, -R3 ;  /* 0x0000000100007824 */ /* 0x004fce00078e0a03 */
.L_x_7535:
[----:B------:R-:W-:Y:S01]  /*c4d0*/  USEL UR37, UR37, URZ, !UP0 ;  /* 0x0000003f25257287 */ /* 0x000fe2000c000000 */
[----:B------:R-:W-:Y:S01]  /*c4e0*/  BSSY B1, `(.L_x_7536) ;  /* 0x0000039000017945 */ /* 0x000fe20003800000 */
[----:B------:R-:W-:-:S03]  /*c4f0*/  USEL UR38, UR38, URZ, !UP0 ;  /* 0x0000003f26267287 */ /* 0x000fc6000c000000 */
[----:B------:R-:W-:Y:S09]  /*c500*/  @P0 BRA `(.L_x_7537) ;  /* 0x0000000000d80947 */ /* 0x000ff20003800000 */
[----:B------:R-:W0:Y:S01]  /*c510*/  S2R R4, SR_TID.X ;  /* 0x0000000000047919 */ /* 0x000e220000002100 */
[----:B------:R-:W1:Y:S01]  /*c520*/  LDC R9, c[0x0][0xbe8] ;  /* 0x0002fa00ff097b82 */ /* 0x000e620000000800 */
[----:B------:R-:W-:-:S05]  /*c530*/  MOV R3, UR39 ;  /* 0x0000002700037c02 */ /* 0x000fca0008000f00 */
        /* <DEDUP_REMOVED lines=14> */
[----:B------:R-:W-:Y:S01]  /*c620*/  UIMAD UR7, UR11, UR37, URZ ;  /* 0x000000250b0772a4 */ /* 0x000fe2000f8e023f */
[----:B------:R-:W1:Y:S01]  /*c630*/  @P0 LDC R5, c[0x0][0xbf0] ;  /* 0x0002fc00ff050b82 */ /* 0x000e620000000800 */
[----:B------:R-:W-:Y:S02]  /*c640*/  UIMAD.WIDE.U32 UR14, UR8, UR41, URZ ;  /* 0x00000029080e72a5 */ /* 0x000fe4000f8e003f */
        /* <DEDUP_REMOVED lines=12> */
[----:B------:R-:W-:Y:S01]  /*c710*/  UIADD3.X UR7, UR7, UR11, UR16, UP0, UP1 ;  /* 0x0000000b07077290 */ /* 0x000fe200087e2410 */
[----:B-1----:R-:W-:Y:S01]  /*c720*/  @P0 SHF.R.U32.HI R3, RZ, R5, R4 ;  /* 0x00000005ff030219 */ /* 0x002fe20000011604 */
[----:B------:R-:W-:Y:S01]  /*c730*/  IMAD.U32 R4, RZ, RZ, UR20 ;  /* 0x00000014ff047e24 */ /* 0x000fe2000f8e00ff */
[----:B------:R-:W-:Y:S01]  /*c740*/  ULDC.64 UR8, c[0x0][UR17+0x210] ;  /* 0x0000840011087abb */ /* 0x000fe20008000a00 */
[----:B------:R-:W-:Y:S01]  /*c750*/  IMAD.U32 R5, RZ, RZ, UR21 ;  /* 0x00000015ff057e24 */ /* 0x000fe2000f8e00ff */
[--C-:B------:R-:W-:Y:S01]  /*c760*/  SHF.R.S32.HI R5, RZ, 0x1f, R3.reuse ;  /* 0x0000001fff057819 */ /* 0x100fe20000011403 */
[----:B------:R-:W-:Y:S01]  /*c770*/  IMAD.MOV R7, RZ, RZ, -R3 ;  /* 0x000000ffff077224 */ /* 0x000fe200078e0a03 */
[----:B------:R-:W-:Y:S01]  /*c780*/  IADD3 R4, P0, P1, R3, UR14, R4 ;  /* 0x0000000e03047c10 */ /* 0x000fe2000f91e004 */
[----:B------:R-:W-:Y:S01]  /*c790*/  ULDC.64 UR10, c[0x0][0xba8] ;  /* 0x0002ea00000a7ab9 */ /* 0x000fe20000000a00 */
[----:B------:R-:W-:Y:S01]  /*c7a0*/  @!UP2 ULDC UR10, c[0x0][0xb50] ;  /* 0x0002d400000aaab9 */ /* 0x000fe20000000800 */
[----:B------:R-:W-:Y:S01]  /*c7b0*/  IMAD R7, R9, R7, R6 ;  /* 0x0000000709077224 */ /* 0x000fe200078e0206 */
[----:B------:R-:W-:Y:S01]  /*c7c0*/  IADD3.X R5, R5, UR7, R8, P0, P1 ;  /* 0x0000000705057c10 */ /* 0x000fe200087e2408 */
[----:B------:R-:W-:-:S02]  /*c7d0*/  @!UP2 ULDC UR11, c[0x0][0xb54] ;  /* 0x0002d500000baab9 */ /* 0x000fc40000000800 */
[C---:B------:R-:W-:Y:S01]  /*c7e0*/  IMAD R6, R7.reuse, UR9, RZ ;  /* 0x0000000907067c24 */ /* 0x040fe2000f8e02ff */
[----:B------:R-:W-:Y:S01]  /*c7f0*/  SHF.R.S32.HI R3, RZ, 0x1f, R7 ;  /* 0x0000001fff037819 */ /* 0x000fe20000011407 */
[----:B------:R-:W-:-:S04]  /*c800*/  IMAD.WIDE.U32 R4, R7, UR8, R4 ;  /* 0x0000000807047c25 */ /* 0x000fc8000f8e0004 */
[----:B------:R-:W-:Y:S01]  /*c810*/  IMAD R3, R3, UR8, R6 ;  /* 0x0000000803037c24 */ /* 0x000fe2000f8e0206 */
[----:B------:R-:W-:-:S03]  /*c820*/  LEA R6, P0, R4, UR10, 0x2 ;  /* 0x0000000a04067c11 */ /* 0x000fc6000f8010ff */
[----:B------:R-:W-:-:S05]  /*c830*/  IMAD.IADD R3, R5, 0x1, R3 ;  /* 0x0000000105037824 */ /* 0x000fca00078e0203 */
[----:B------:R-:W-:Y:S01]  /*c840*/  LEA.HI.X R7, R4, UR11, R3, 0x2, P0 ;  /* 0x0000000b04077c11 */ /* 0x000fe200080f1403 */
[----:B------:R-:W-:-:S05]  /*c850*/  IMAD.MOV.U32 R3, RZ, RZ, -0x800000 ;  /* 0xff800000ff037424 */ /* 0x000fca00078e00ff */
[----:B------:R0:W-:Y:S02]  /*c860*/  STG.E desc[UR50][R6.64], R3 ;  /* 0x0000000306007986 */ /* 0x0001e4000c101932 */
.L_x_7537:
[----:B------:R-:W-:Y:S05]  /*c870*/  BSYNC B1 ;  /* 0x0000000000017941 */ /* 0x000fea0003800000 */
.L_x_7536:
[----:B------:R-:W-:-:S06]  /*c880*/  UISETP.GT.AND UP0, UPT, UR44, 0x1, UPT ;  /* 0x000000012c00788c */ /* 0x000fcc000bf04270 */
[----:B------:R-:W-:-:S13]  /*c890*/  PLOP3.LUT P0, PT, PT, PT, UP0, 0x80, 0x0 ;  /* 0x000000000000781c */ /* 0x000fda0003f0f008 */
[----:B------:R-:W-:Y:S05]  /*c8a0*/  @P0 BRA `(.L_x_7532) ;  /* 0x0000000400ac0947 */ /* 0x000fea0003800000 */
[----:B------:R-:W1:Y:S01]  /*c8b0*/  LDC R11, c[0x0][0xbe8] ;  /* 0x0002fa00ff0b7b82 */ /* 0x000e620000000800 */
[----:B------:R-:W-:Y:S01]  /*c8c0*/  ULDC.64 UR10, c[0x0][0xaa0] ;  /* 0x0002a800000a7ab9 */ /* 0x000fe20000000a00 */
[----:B------:R-:W-:Y:S01]  /*c8d0*/  MOV R8, UR39 ;  /* 0x0000002700087c02 */ /* 0x000fe20008000f00 */
[----:B------:R-:W-:Y:S01]  /*c8e0*/  UIMAD UR7, UR16, UR10, URZ ;  /* 0x0000000a100772a4 */ /* 0x000fe2000f8e023f */
[----:B0-----:R-:W-:Y:S01]  /*c8f0*/  IMAD R3, R17, 0x20, R200 ;  /* 0x0000002011037824 */ /* 0x001fe200078e02c8 */
[----:B------:R-:W-:Y:S01]  /*c900*/  UIMAD.WIDE.U32 UR8, UR4, UR10, URZ ;  /* 0x0000000a040872a5 */ /* 0x000fe2000f8e003f */
[----:B------:R-:W-:Y:S01]  /*c910*/  IMAD.U32 R13, RZ, RZ, UR39 ;  /* 0x00000027ff0d7e24 */ /* 0x000fe2000f8e00ff */
[----:B------:R-:W-:Y:S01]  /*c920*/  UIMAD UR7, UR4, UR11, UR7 ;  /* 0x0000000b040772a4 */ /* 0x000fe2000f8e0207 */
[----:B------:R-:W-:Y:S01]  /*c930*/  IMAD R8, R8, 0x80, R3 ;  /* 0x0000008008087824 */ /* 0x000fe200078e0203 */
[----:B------:R-:W-:Y:S01]  /*c940*/  BSSY B1, `(.L_x_7538) ;  /* 0x0000037000017945 */ /* 0x000fe20003800000 */
[----:B------:R-:W-:Y:S01]  /*c950*/  ULDC.64 UR10, c[0x0][0xae8] ;  /* 0x0002ba00000a7ab9 */ /* 0x000fe20000000a00 */
[----:B------:R-:W-:Y:S01]  /*c960*/  UIADD3 UR9, UR9, UR7, URZ ;  /* 0x0000000709097290 */ /* 0x000fe2000fffe03f */
[----:B------:R-:W-:-:S03]  /*c970*/  IMAD.MOV.U32 R3, RZ, RZ, R8 ;  /* 0x000000ffff037224 */ /* 0x000fc600078e0008 */
        /* <DEDUP_REMOVED lines=18> */
[----:B------:R-:W-:Y:S01]  /*caa0*/  IMAD.U32 R4, RZ, RZ, UR8 ;  /* 0x00000008ff047e24 */ /* 0x000fe2000f8e00ff */
[----:B------:R-:W-:Y:S01]  /*cab0*/  ULDC.64 UR8, c[0x0][0xad8] ;  /* 0x0002b60000087ab9 */ /* 0x000fe20000000a00 */
[----:B------:R-:W-:Y:S02]  /*cac0*/  IMAD R7, R11, R7, R8 ;  /* 0x000000070b077224 */ /* 0x000fe400078e0208 */
[C---:B------:R-:W-:Y:S02]  /*cad0*/  IMAD R9, R3.reuse, UR11, R6 ;  /* 0x0000000b03097c24 */ /* 0x040fe4000f8e0206 */
[----:B------:R-:W-:Y:S01]  /*cae0*/  IMAD.WIDE.U32 R4, R3, UR10, R4 ;  /* 0x0000000a03047c25 */ /* 0x000fe2000f8e0004 */
[----:B------:R-:W-:-:S03]  /*caf0*/  SHF.R.S32.HI R3, RZ, 0x1f, R7 ;  /* 0x0000001fff037819 */ /* 0x000fc60000011407 */
[----:B------:R-:W-:Y:S02]  /*cb00*/  IMAD.IADD R5, R5, 0x1, R9 ;  /* 0x0000000105057824 */ /* 0x000fe400078e0209 */
[----:B------:R-:W-:Y:S02]  /*cb10*/  IMAD R6, R3, UR8, RZ ;  /* 0x0000000803067c24 */ /* 0x000fe4000f8e02ff */
[----:B------:R-:W-:Y:S02]  /*cb20*/  IMAD R8, R13, 0x80, R200 ;  /* 0x000000800d087824 */ /* 0x000fe400078e02c8 */
[----:B-----5:R-:W-:Y:S02]  /*cb30*/  IMAD R11, R0, R11, RZ ;  /* 0x0000000b000b7224 */ /* 0x020fe400078e02ff */
[C---:B------:R-:W-:Y:S02]  /*cb40*/  IMAD R3, R7.reuse, UR9, R6 ;  /* 0x0000000907037c24 */ /* 0x040fe4000f8e0206 */
[----:B------:R-:W-:Y:S01]  /*cb50*/  IMAD.WIDE.U32 R4, R7, UR8, R4 ;  /* 0x0000000807047c25 */ /* 0x000fe2000f8e0004 */
[----:B------:R-:W-:Y:S01]  /*cb60*/  ISETP.GE.AND P2, PT, R8, R11, PT ;  /* 0x0000000b0800720c */ /* 0x000fe20003f46270 */
[----:B------:R-:W-:-:S02]  /*cb70*/  ULDC.64 UR8, c[0x0][0xa80] ;  /* 0x0002a00000087ab9 */ /* 0x000fc40000000a00 */
[----:B------:R-:W-:Y:S01]  /*cb80*/  IMAD.IADD R3, R5, 0x1, R3 ;  /* 0x0000000105037824 */ /* 0x000fe200078e0203 */
[----:B------:R-:W-:Y:S01]  /*cb90*/  LEA R6, P3, R4, UR8, 0x1 ;  /* 0x0000000804067c11 */ /* 0x000fe2000f8608ff */
[----:B------:R-:W-:-:S03]  /*cba0*/  VIADD R0, R8, 0x20 ;  /* 0x0000002008007836 */ /* 0x000fc60000000000 */
[----:B------:R-:W-:Y:S01]  /*cbb0*/  LEA.HI.X R3, R4, UR9, R3, 0x1, P3 ;  /* 0x0000000904037c11 */ /* 0x000fe200098f0c03 */
[----:B------:R0:W1:Y:S01]  /*cbc0*/  SHFL.IDX PT, R7, R6, RZ, 0x181f ;  /* 0x00181fff06077589 */ /* 0x00006200000e0000 */
[-C--:B------:R-:W-:Y:S02]  /*cbd0*/  ISETP.GE.AND P1, PT, R0, R11.reuse, PT ;  /* 0x0000000b0000720c */ /* 0x080fe40003f26270 */
[----:B------:R-:W-:Y:S01]  /*cbe0*/  IADD3 R0, R8, 0x40, RZ ;  /* 0x0000004008007810 */ /* 0x000fe20007ffe0ff */
[----:B------:R0:W2:Y:S03]  /*cbf0*/  SHFL.IDX PT, R5, R3, RZ, 0x181f ;  /* 0x00181fff03057589 */ /* 0x0000a600000e0000 */
[----:B------:R-:W-:Y:S01]  /*cc00*/  ISETP.GE.AND P0, PT, R0, R11, PT ;  /* 0x0000000b0000720c */ /* 0x000fe20003f06270 */
[----:B------:R-:W-:-:S12]  /*cc10*/  @P2 BRA `(.L_x_7539) ;  /* 0x0000000000242947 */ /* 0x000fd80003800000 */
[----:B------:R-:W-:Y:S02]  /*cc20*/  ULDC UR4, c[0x0][0xac8] ;  /* 0x0002b20000047ab9 */ /* 0x000fe40000000800 */
[----:B------:R-:W-:Y:S02]  /*cc30*/  ISETP.GE.AND P4, PT, R2, UR4, PT ;  /* 0x0000000402007c0c */ /* 0x000fe4000bf86270 */
[----:B------:R-:W-:-:S11]  /*cc40*/  ISETP.GE.AND P5, PT, R16, UR4, PT ;  /* 0x0000000410007c0c */ /* 0x000fd6000bfa6270 */
[-C--:B-1----:R-:W-:Y:S02]  /*cc50*/  @!P4 LEA R12, P2, R2, R7.reuse, 0x1 ;  /* 0x00000007020cc211 */ /* 0x082fe400078408ff */
[----:B------:R-:W-:Y:S02]  /*cc60*/  @!P5 LEA R4, P3, R16, R7, 0x1 ;  /* 0x000000071004d211 */ /* 0x000fe400078608ff */
[-C--:B--2---:R-:W-:Y:S02]  /*cc70*/  @!P4 LEA.HI.X R13, R2, R5.reuse, R222, 0x1, P2 ;  /* 0x00000005020dc211 */ /* 0x084fe400010f0cde */
[----:B------:R-:W-:-:S03]  /*cc80*/  @!P5 LEA.HI.X R5, R16, R5, R221, 0x1, P3 ;  /* 0x000000051005d211 */ /* 0x000fc600018f0cdd */
[----:B------:R3:W-:Y:S04]  /*cc90*/  @!P4 ST.E.128 desc[UR50][R12.64], RZ ;  /* 0x000000ff0c00c985 */ /* 0x0007e8000c101d32 */
[----:B------:R3:W-:Y:S02]  /*cca0*/  @!P5 ST.E.128 desc[UR50][R4.64], RZ ;  /* 0x000000ff0400d985 */ /* 0x0007e4000c101d32 */
.L_x_7539:
[----:B------:R-:W-:Y:S05]  /*ccb0*/  BSYNC B1 ;  /* 0x0000000000017941 */ /* 0x000fea0003800000 */
.L_x_7538:
[----:B--23--:R2:W3:Y:S01]  /*ccc0*/  SHFL.IDX PT, R5, R3, 0x1, 0x181f ;  /* 0x00381f0003057f89 */ /* 0x00c4e200000e0000 */
[----:B------:R-:W-:Y:S03]  /*ccd0*/  BSSY B1, `(.L_x_7540) ;  /* 0x000000c000017945 */ /* 0x000fe60003800000 */
[----:B-1----:R2:W1:Y:S01]  /*cce0*/  SHFL.IDX PT, R7, R6, 0x1, 0x181f ;  /* 0x00381f0006077f89 */ /* 0x00246200000e0000 */
[----:B------:R-:W-:Y:S05]  /*ccf0*/  @P1 BRA `(.L_x_7541) ;  /* 0x0000000000241947 */ /* 0x000fea0003800000 */
[----:B------:R-:W-:Y:S02]  /*cd00*/  ULDC UR4, c[0x0][0xac8] ;  /* 0x0002b20000047ab9 */ /* 0x000fe40000000800 */
[----:B------:R-:W-:Y:S02]  /*cd10*/  ISETP.GE.AND P3, PT, R2, UR4, PT ;  /* 0x0000000402007c0c */ /* 0x000fe4000bf66270 */
[----:B------:R-:W-:-:S11]  /*cd20*/  ISETP.GE.AND P4, PT, R16, UR4, PT ;  /* 0x0000000410007c0c */ /* 0x000fd6000bf86270 */
[-C--:B-1----:R-:W-:Y:S02]  /*cd30*/  @!P3 LEA R12, P1, R2, R7.reuse, 0x1 ;  /* 0x00000007020cb211 */ /* 0x082fe400078208ff */
[----:B------:R-:W-:Y:S02]  /*cd40*/  @!P4 LEA R4, P2, R16, R7, 0x1 ;  /* 0x000000071004c211 */ /* 0x000fe400078408ff */
[-C--:B---3--:R-:W-:Y:S02]  /*cd50*/  @!P3 LEA.HI.X R13, R2, R5.reuse, R222, 0x1, P1 ;  /* 0x00000005020db211 */ /* 0x088fe400008f0cde */
[----:B------:R-:W-:-:S03]  /*cd60*/  @!P4 LEA.HI.X R5, R16, R5, R221, 0x1, P2 ;  /* 0x000000051005c211 */ /* 0x000fc600010f0cdd */
[----:B------:R4:W-:Y:S04]  /*cd70*/  @!P3 ST.E.128 desc[UR50][R12.64], RZ ;  /* 0x000000ff0c00b985 */ /* 0x0009e8000c101d32 */
[----:B------:R4:W-:Y:S02]  /*cd80*/  @!P4 ST.E.128 desc[UR50][R4.64], RZ ;  /* 0x000000ff0400c985 */ /* 0x0009e4000c101d32 */
.L_x_7541:
[----:B------:R-:W-:Y:S05]  /*cd90*/  BSYNC B1 ;  /* 0x0000000000017941 */ /* 0x000fea0003800000 */
.L_x_7540:
[----:B---34-:R3:W4:Y:S01]  /*cda0*/  SHFL.IDX PT, R5, R3, 0x2, 0x181f ;  /* 0x00581f0003057f89 */ /* 0x01872200000e0000 */
        /* <DEDUP_REMOVED lines=8> */
[-C--:B----4-:R-:W-:Y:S02]  /*ce30*/  @!P2 LEA.HI.X R13, R2, R5.reuse, R222, 0x1, P0 ;  /* 0x00000005020da211 */ /* 0x090fe400000f0cde */
[----:B------:R-:W-:-:S03]  /*ce40*/  @!P3 LEA.HI.X R5, R16, R5, R221, 0x1, P1 ;  /* 0x000000051005b211 */ /* 0x000fc600008f0cdd */
[----:B------:R1:W-:Y:S04]  /*ce50*/  @!P2 ST.E.128 desc[UR50][R12.64], RZ ;  /* 0x000000ff0c00a985 */ /* 0x0003e8000c101d32 */
[----:B------:R1:W-:Y:S02]  /*ce60*/  @!P3 ST.E.128 desc[UR50][R4.64], RZ ;  /* 0x000000ff0400b985 */ /* 0x0003e4000c101d32 */
.L_x_7543:
[----:B------:R-:W-:Y:S05]  /*ce70*/  BSYNC B1 ;  /* 0x0000000000017941 */ /* 0x000fea0003800000 */
.L_x_7542:
[----:B------:R-:W-:Y:S01]  /*ce80*/  VIADD R0, R8, 0x60 ;  /* 0x0000006008007836 */ /* 0x000fe20000000000 */
[----:B0-23--:R-:W0:Y:S04]  /*ce90*/  SHFL.IDX PT, R3, R3, 0x3, 0x181f ;  /* 0x00781f0003037f89 */ /* 0x00de2800000e0000 */
[----:B------:R-:W-:Y:S01]  /*cea0*/  ISETP.GE.AND P0, PT, R0, R11, PT ;  /* 0x0000000b0000720c */ /* 0x000fe20003f06270 */
[----:B-1--4-:R1:W2:-:S12]  /*ceb0*/  SHFL.IDX PT, R5, R6, 0x3, 0x181f ;  /* 0x00781f0006057f89 */ /* 0x01229800000e0000 */
[----:B-1----:R-:W-:Y:S05]  /*cec0*/  @P0 BRA `(.L_x_7532) ;  /* 0x0000000000240947 */ /* 0x002fea0003800000 */
[----:B------:R-:W-:Y:S02]  /*ced0*/  ULDC UR4, c[0x0][0xac8] ;  /* 0x0002b20000047ab9 */ /* 0x000fe40000000800 */
[----:B------:R-:W-:Y:S02]  /*cee0*/  ISETP.GE.AND P2, PT, R2, UR4, PT ;  /* 0x0000000402007c0c */ /* 0x000fe4000bf46270 */
[----:B------:R-:W-:-:S11]  /*cef0*/  ISETP.GE.AND P3, PT, R16, UR4, PT ;  /* 0x0000000410007c0c */ /* 0x000fd6000bf66270 */
[-C--:B--2---:R-:W-:Y:S02]  /*cf00*/  @!P2 LEA R6, P0, R2, R5.reuse, 0x1 ;  /* 0x000000050206a211 */ /* 0x084fe400078008ff */
[----:B------:R-:W-:Y:S02]  /*cf10*/  @!P3 LEA R4, P1, R16, R5, 0x1 ;  /* 0x000000051004b211 */ /* 0x000fe400078208ff */
[-C--:B0-----:R-:W-:Y:S02]  /*cf20*/  @!P2 LEA.HI.X R7, R2, R3.reuse, R222, 0x1, P0 ;  /* 0x000000030207a211 */ /* 0x081fe400000f0cde */
[----:B------:R-:W-:-:S03]  /*cf30*/  @!P3 LEA.HI.X R5, R16, R3, R221, 0x1, P1 ;  /* 0x000000031005b211 */ /* 0x000fc600008f0cdd */
[----:B------:R0:W-:Y:S04]  /*cf40*/  @!P2 ST.E.128 desc[UR50][R6.64], RZ ;  /* 0x000000ff0600a985 */ /* 0x0001e8000c101d32 */
[----:B------:R0:W-:Y:S02]  /*cf50*/  @!P3 ST.E.128 desc[UR50][R4.64], RZ ;  /* 0x000000ff0400b985 */ /* 0x0001e4000c101d32 */
.L_x_7532:
[----:B------:R-:W-:Y:S05]  /*cf60*/  BSYNC B0 ;  /* 0x0000000000007941 */ /* 0x000fea0003800000 */
.L_x_7522:
[----:B------:R-:W-:Y:S02]  /*cf70*/  ULDC UR4, c[0x0][0xc3c] ;  /* 0x00030f0000047ab9 */ /* 0x000fe40000000800 */
[----:B------:R-:W-:-:S13]  /*cf80*/  ISETP.GE.AND P0, PT, R31, UR4, PT ;  /* 0x000000041f007c0c */ /* 0x000fda000bf06270 */
[----:B------:R-:W-:Y:S05]  /*cf90*/  @!P0 BRA `(.L_x_7544) ;  /* 0xffffff3c00e48947 */ /* 0x000fea000383ffff */
[----:B------:R-:W-:Y:S05]  /*cfa0*/  EXIT ;  /* 0x000000000000794d */ /* 0x000fea0003800000 */
.L_x_7493:
        /* <DEDUP_REMOVED lines=56> */
[----:B--2---:R-:W-:Y:S02]  /*d330*/  ISETP.GT.AND P6, PT, R11, R6, PT ;  /* 0x000000060b00720c */ /* 0x004fe40003fc4270 */
[----:B------:R-:W-:-:S11]  /*d340*/  MOV R4, R11 ;  /* 0x0000000b00047202 */ /* 0x000fd60000000f00 */
[----:B------:R-:W-:Y:S05]  /*d350*/  @P6 BRA `(.L_x_7546) ;  /* 0x00000000009c6947 */ /* 0x000fea0003800000 */
[----:B------:R-:W-:Y:S01]  /*d360*/  IMAD.MOV.U32 R11, RZ, RZ, R4 ;  /* 0x000000ffff0b7224 */ /* 0x000fe200078e0004 */
[----:B------:R-:W-:Y:S01]  /*d370*/  UMOV UR4, URZ ;  /* 0x0000003f00047c82 */ /* 0x000fe20008000000 */
[----:B------:R-:W-:-:S05]  /*d380*/  ULDC UR5, c[0x0][0xc3c] ;  /* 0x00030f0000057ab9 */ /* 0x000fca0000000800 */
.L_x_7548:
        /* <DEDUP_REMOVED lines=36> */
.L_x_7546:
[----:B------:R-:W-:Y:S01]  /*d5d0*/  IADD3 R11, -R4, R11, RZ ;  /* 0x0000000b040b7210 */ /* 0x000fe20007ffe1ff */
[----:B------:R-:W-:-:S04]  /*d5e0*/  IMAD.MOV.U32 R8, RZ, RZ, RZ ;  /* 0x000000ffff087224 */ /* 0x000fc800078e00ff */
        /* <DEDUP_REMOVED lines=19> */
.L_x_7549:
[----:B01----:R-:W-:Y:S01]  /*d720*/  IMAD R5, R8, R12, R11 ;  /* 0x0000000c08057224 */ /* 0x003fe200078e020b */
[----:B------:R-:W-:Y:S01]  /*d730*/  IABS R2, R9 ;  /* 0x0000000900027213 */ /* 0x000fe20000000000 */
[----:B------:R-:W-:Y:S01]  /*d740*/  IMAD.MOV.U32 R11, RZ, RZ, R15 ;  /* 0x000000ffff0b7224 */ /* 0x000fe200078e000f */
[----:B------:R-:W-:Y:S01]  /*d750*/  IABS R12, R0 ;  /* 0x00000000000c7213 */ /* 0x000fe20000000000 */
[----:B------:R-:W-:Y:S01]  /*d760*/  UIADD3 UR40, UR40, UR4, URZ ;  /* 0x0000000428287290 */ /* 0x000fe2000fffe03f */
[----:B------:R0:W-:Y:S01]  /*d770*/  STL [R1], R5 ;  /* 0x0000000501007387 */ /* 0x0001e20000100800 */
[----:B------:R-:W-:Y:S01]  /*d780*/  IMAD R11, R11, R4, RZ ;  /* 0x000000040b0b7224 */ /* 0x000fe200078e02ff */
[----:B------:R-:W-:Y:S01]  /*d790*/  IADD3 R12, RZ, -R12, RZ ;  /* 0x8000000cff0c7210 */ /* 0x000fe20007ffe0ff */
[----:B0-----:R-:W-:Y:S02]  /*d7a0*/  IMAD.IADD R5, R6, 0x1, -R5 ;  /* 0x0000000106057824 */ /* 0x001fe400078e0a05 */
[----:B------:R-:W-:-:S02]  /*d7b0*/  IMAD.MOV.U32 R6, RZ, RZ, R2 ;  /* 0x000000ffff067224 */ /* 0x000fc400078e0002 */
        /* <DEDUP_REMOVED lines=24> */
[----:B------:R-:W-:Y:S01]  /*d940*/  IMAD.MOV R10, RZ, RZ, -R2 ;  /* 0x000000ffff0a7224 */ /* 0x000fe200078e0a02 */
[----:B------:R-:W-:Y:S01]  /*d950*/  MOV R2, RZ ;  /* 0x000000ff00027202 */ /* 0x000fe20000000f00 */
[----:B------:R-:W-:Y:S01]  /*d960*/  IMAD R11, R11, R6, RZ ;  /* 0x000000060b0b7224 */ /* 0x000fe200078e02ff */
[----:B------:R-:W-:-:S03]  /*d970*/  IABS R4, R8 ;  /* 0x0000000800047213 */ /* 0x000fc60000000000 */
        /* <DEDUP_REMOVED lines=24> */
.L_x_7547:
[----:B------:R1:W-:Y:S01]  /*db00*/  STL [R1], R6 ;  /* 0x0000000601007387 */ /* 0x0003e20000100800 */
[----:B------:R-:W-:-:S03]  /*db10*/  ULDC UR40, c[0x0][0xc3c] ;  /* 0x00030f0000287ab9 */ /* 0x000fc60000000800 */
[----:B------:R1:W-:Y:S04]  /*db20*/  STL [R1+0x4], RZ ;  /* 0x000004ff01007387 */ /* 0x0003e80000100800 */
[----:B------:R1:W-:Y:S02]  /*db30*/  STL [R1+0x8], RZ ;  /* 0x000008ff01007387 */ /* 0x0003e40000100800 */
.L_x_7550:
[----:B------:R-:W2:Y:S04]  /*db40*/  LDL R8, [R1] ;  /* 0x0000000001087983 */ /* 0x000ea80000100800 */
[----:B------:R-:W2:Y:S04]  /*db50*/  LDL R9, [R1+0x4] ;  /* 0x0000040001097983 */ /* 0x000ea80000100800 */
[----:B------:R-:W2:Y:S01]  /*db60*/  LDL R10, [R1+0x8] ;  /* 0x00000800010a7983 */ /* 0x000ea20000100800 */
[----:B------:R-:W-:Y:S02]  /*db70*/  ISETP.NE.AND P0, PT, R7, RZ, PT ;  /* 0x000000ff0700720c */ /* 0x000fe40003f05270 */
[----:B0-----:R-:W-:-:S11]  /*db80*/  MOV R2, UR40 ;  /* 0x0000002800027c02 */ /* 0x001fd60008000f00 */
[----:B------:R-:W0:Y:S01]  /*db90*/  @!P0 S2R R3, SR_CgaCtaId ;  /* 0x0000000000038919 */ /* 0x000e220000008800 */
[----:B------:R-:W-:Y:S01]  /*dba0*/  @!P0 MOV R0, 0x400 ;  /* 0x0000040000008802 */ /* 0x000fe20000000f00 */
[----:B------:R-:W-:-:S03]  /*dbb0*/  @!P0 IMAD.MOV.U32 R11, RZ, RZ, R2 ;  /* 0x000000ffff0b8224 */ /* 0x000fc600078e0002 */
[----:B0-----:R-:W-:-:S05]  /*dbc0*/  @!P0 LEA R0, R3, R0, 0x18 ;  /* 0x0000000003008211 */ /* 0x001fca00078ec0ff */
[----:B--2---:R2:W-:Y:S01]  /*dbd0*/  @!P0 STS.128 [R0+0x228d0], R8 ;  /* 0x0228d00800008388 */ /* 0x0045e20000000c00 */
[----:B------:R-:W-:Y:S06]  /*dbe0*/  BAR.ARV 0x5, 0x180 ;  /* 0x0146000000007b1d */ /* 0x000fec0000002000 */
.L_x_7545:
        /* <DEDUP_REMOVED lines=10> */
[----:B------:R-:W-:Y:S01]  /*dc90*/  IMAD.MOV.U32 R31, RZ, RZ, RZ ;  /* 0x000000ffff1f7224 */ /* 0x000fe200078e00ff */
[----:B------:R-:W-:Y:S01]  /*dca0*/  MOV R35, 0x1 ;  /* 0x0000000100237802 */ /* 0x000fe20000000f00 */
[----:B------:R-:W-:Y:S02]  /*dcb0*/  ULOP3.LUT UR44, UR36, 0x2, URZ, 0xfc, !UPT ;  /* 0x00000002242c7892 */ /* 0x000fe4000f8efc3f */
[----:B------:R-:W-:Y:S01]  /*dcc0*/  ULOP3.LUT UR45, UR36, 0x1, URZ, 0xfc, !UPT ;  /* 0x00000001242d7892 */ /* 0x000fe2000f8efc3f */
[----:B------:R-:W-:Y:S01]  /*dcd0*/  ULDC UR46, c[0x0][0xc] ;  /* 0x00000300002e7ab9 */ /* 0x000fe20000000800 */
[C---:B--2---:R-:W-:Y:S01]  /*dce0*/  IMAD.SHL.U32 R2, R8.reuse, 0x20, RZ ;  /* 0x0000002008027824 */ /* 0x044fe200078e00ff */
[C---:B01----:R-:W-:Y:S01]  /*dcf0*/  LOP3.LUT R6, R8.reuse, 0x7f, RZ, 0xc0, !PT ;  /* 0x0000007f08067812 */ /* 0x043fe200078ec0ff */
[C---:B------:R-:W-:Y:S01]  /*dd00*/  IMAD.SHL.U32 R22, R8.reuse, 0x80, RZ ;  /* 0x0000008008167824 */ /* 0x040fe200078e00ff */
[C---:B------:R-:W-:Y:S01]  /*dd10*/  LOP3.LUT P0, RZ, R8.reuse, 0x4, RZ, 0xc0, !PT ;  /* 0x0000000408ff7812 */ /* 0x040fe2000780c0ff */
[----:B------:R-:W-:Y:S01]  /*dd20*/  IMAD.SHL.U32 R7, R8, 0x4, RZ ;  /* 0x0000000408077824 */ /* 0x000fe200078e00ff */
[----:B------:R-:W-:Y:S01]  /*dd30*/  LOP3.LUT R4, R2, 0x80, RZ, 0xc0, !PT ;  /* 0x0000008002047812 */ /* 0x000fe200078ec0ff */
[----:B------:R-:W-:Y:S01]  /*dd40*/  IMAD.SHL.U32 R30, R8, 0x10, RZ ;  /* 0x00000010081e7824 */ /* 0x000fe200078e00ff */
[----:B------:R-:W-:-:S02]  /*dd50*/  SHF.R.U32.HI R0, RZ, 0x5, R6 ;  /* 0x00000005ff007819 */ /* 0x000fc40000011606 */
[----:B------:R-:W-:Y:S02]  /*dd60*/  LOP3.LUT R3, R22, 0x380, RZ, 0xc0, !PT ;  /* 0x0000038016037812 */ /* 0x000fe400078ec0ff */
[----:B------:R-:W-:Y:S02]  /*dd70*/  LOP3.LUT R5, R2, 0x60, RZ, 0xc0, !PT ;  /* 0x0000006002057812 */ /* 0x000fe400078ec0ff */
[----:B------:R-:W-:Y:S01]  /*dd80*/  LOP3.LUT R4, R4, 0x10, R8, 0xf8, !PT ;  /* 0x0000001004047812 */ /* 0x000fe200078ef808 */
[----:B------:R-:W-:Y:S01]  /*dd90*/  IMAD R3, R0, 0x10, R3 ;  /* 0x0000001000037824 */ /* 0x000fe200078e0203 */
[----:B------:R-:W-:Y:S01]  /*dda0*/  LOP3.LUT R2, R2, 0x100, RZ, 0xc0, !PT ;  /* 0x0000010002027812 */ /* 0x000fe200078ec0ff */
[----:B------:R-:W-:Y:S01]  /*ddb0*/  IMAD R0, R0, 0x200, R5 ;  /* 0x0000020000007824 */ /* 0x000fe200078e0205 */
[----:B------:R-:W-:Y:S01]  /*ddc0*/  LOP3.LUT R5, R4, 0x10, R7, 0x78, !PT ;  /* 0x0000001004057812 */ /* 0x000fe200078e7807 */
[----:B------:R-:W-:Y:S01]  /*ddd0*/  IMAD.SHL.U32 R7, R8, 0x2, RZ ;  /* 0x0000000208077824 */ /* 0x000fe200078e00ff */
[----:B------:R-:W-:-:S02]  /*dde0*/  LOP3.LUT R4, R30, 0x3f0, RZ, 0xc0, !PT ;  /* 0x000003f01e047812 */ /* 0x000fc400078ec0ff */
[----:B------:R-:W-:Y:S01]  /*ddf0*/  IADD3 R0, R5, R0, R2 ;  /* 0x0000000005007210 */ /* 0x000fe20007ffe002 */
[----:B---3--:R-:W-:Y:S01]  /*de00*/  IMAD.U32 R2, RZ, RZ, UR4 ;  /* 0x00000004ff027e24 */ /* 0x008fe2000f8e00ff */
[----:B------:R-:W-:Y:S02]  /*de10*/  LOP3.LUT R3, R3, 0x70, R30, 0x78, !PT ;  /* 0x0000007003037812 */ /* 0x000fe400078e781e */
[----:B------:R-:W-:Y:S01]  /*de20*/  LOP3.LUT R7, R4, 0x70, R7, 0x78, !PT ;  /* 0x0000007004077812 */ /* 0x000fe200078e7807 */
[----:B------:R0:W-:Y:S01]  /*de30*/  STL [R1+0x20], R0 ;  /* 0x0000200001007387 */ /* 0x0001e20000100800 */
[----:B------:R-:W-:Y:S02]  /*de40*/  LOP3.LUT R22, R3, 0xc00, R22, 0xf8, !PT ;  /* 0x00000c0003167812 */ /* 0x000fe400078ef816 */
[----:B------:R-:W-:Y:S01]  /*de50*/  LEA R16, R2, R16, 0x18 ;  /* 0x0000001002107211 */ /* 0x000fe200078ec0ff */
[----:B------:R-:W-:Y:S04]  /*de60*/  STL [R1+0x28], RZ ;  /* 0x000028ff01007387 */ /* 0x000fe80000100800 */
[----:B------:R1:W-:Y:S01]  /*de70*/  STL [R1+0x14], R2 ;  /* 0x0000140201007387 */ /* 0x0003e20000100800 */
[----:B0-----:R-:W-:-:S04]  /*de80*/  SHF.R.U32.HI R0, RZ, 0x3, R6 ;  /* 0x00000003ff007819 */ /* 0x001fc80000011606 */
[--C-:B------:R-:W-:Y:S02]  /*de90*/  LOP3.LUT R3, R0, 0x70, R30.reuse, 0xf8, !PT ;  /* 0x0000007000037812 */ /* 0x100fe400078ef81e */
[----:B------:R-:W-:Y:S01]  /*dea0*/  LOP3.LUT R0, R7, 0x400, R30, 0xf8, !PT ;  /* 0x0000040007007812 */ /* 0x000fe200078ef81e */
[----:B-1----:R-:W-:Y:S01]  /*deb0*/  VIADD R2, R22, 0x40 ;  /* 0x0000004016027836 */ /* 0x002fe20000000000 */
[----:B------:R-:W-:Y:S01]  /*dec0*/  LOP3.LUT R30, R30, 0x70, RZ, 0xc0, !PT ;  /* 0x000000701e1e7812 */ /* 0x000fe200078ec0ff */
[----:B------:R-:W-:Y:S02]  /*ded0*/  @P0 VIADD R2, R22, 0xffffffc0 ;  /* 0xffffffc016020836 */ /* 0x000fe40000000000 */
[----:B------:R0:W-:Y:S01]  /*dee0*/  STL [R1+0x1c], R0 ;  /* 0x00001c0001007387 */ /* 0x0001e20000100800 */
[----:B------:R-:W-:-:S03]  /*def0*/  LOP3.LUT R3, R3, 0x80, RZ, 0xfc, !PT ;  /* 0x0000008003037812 */ /* 0x000fc600078efcff */
[----:B------:R1:W-:Y:S01]  /*df00*/  STL [R1+0x18], R2 ;  /* 0x0000180201007387 */ /* 0x0003e20000100800 */
[----:B0-----:R-:W-:-:S05]  /*df10*/  IMAD.IADD R0, R16, 0x1, R0 ;  /* 0x0000000110007824 */ /* 0x001fca00078e0200 */
[----:B------:R1:W-:Y:S02]  /*df20*/  STL [R1+0x24], R0 ;  /* 0x0000240001007387 */ /* 0x0003e40000100800 */
.L_x_7623:
[----:B------:R-:W-:Y:S01]  /*df30*/  ULDC.64 UR4, c[0x0][0xc88] ;  /* 0x0003220000047ab9 */ /* 0x000fe20000000a00 */
[----:B------:R-:W-:Y:S01]  /*df40*/  ULDC.64 UR8, c[0x0][0xa18] ;  /* 0x0002860000087ab9 */ /* 0x000fe20000000a00 */
[----:B------:R-:W-:Y:S01]  /*df50*/  UIMAD.WIDE UR4, UR40, 0x4, UR4 ;  /* 0x00000004280478a5 */ /* 0x000fe2000f8e0204 */
[----:B------:R-:W-:Y:S01]  /*df60*/  IMAD.MOV.U32 R36, RZ, RZ, RZ ;  /* 0x000000ffff247224 */ /* 0x000fe200078e00ff */
[----:B------:R-:W-:Y:S01]  /*df70*/  ULDC.64 UR6, c[0x0][0xa00] ;  /* 0x0002800000067ab9 */ /* 0x000fe20000000a00 */
[----:B0-2---:R-:W0:Y:S03]  /*df80*/  LDC.64 R4, c[0x0][0x418] ;  /* 0x00010600ff047b82 */ /* 0x005e260000000a00 */
[----:B-1----:R-:W-:Y:S02]  /*df90*/  IMAD.U32 R2, RZ, RZ, UR4 ;  /* 0x00000004ff027e24 */ /* 0x002fe4000f8e00ff */
[----:B------:R-:W-:Y:S01]  /*dfa0*/  IMAD.U32 R3, RZ, RZ, UR5 ;  /* 0x00000005ff037e24 */ /* 0x000fe2000f8e00ff */
[----:B------:R-:W-:-:S02]  /*dfb0*/  ULDC.64 UR4, c[0x0][0xa28] ;  /* 0x00028a0000047ab9 */ /* 0x000fc40000000a00 */
[----:B------:R-:W1:Y:S02]  /*dfc0*/  LDC R7, c[0x0][0x424] ;  /* 0x00010900ff077b82 */ /* 0x000e640000000800 */
[----:B------:R-:W2:Y:S01]  /*dfd0*/  LDG.E R2, desc[UR50][R2.64] ;  /* 0x0000003202027981 */ /* 0x000ea2000c1e1900 */
[----:B------:R-:W-:-:S04]  /*dfe0*/  UISETP.NE.U32.AND UP0, UPT, UR4, URZ, UPT ;  /* 0x0000003f0400728c */ /* 0x000fc8000bf05070 */
[----:B------:R-:W-:Y:S01]  /*dff0*/  UISETP.NE.AND.EX UP0, UPT, UR5, URZ, UPT, UP0 ;  /* 0x0000003f0500728c */ /* 0x000fe2000bf05300 */
[----:B------:R-:W3:Y:S05]  /*e000*/  LDC R8, c[0x0][0x2f0] ;  /* 0x0000bc00ff087b82 */ /* 0x000eea0000000800 */
[----:B------:R-:W-:Y:S02]  /*e010*/  PLOP3.LUT P0, PT, PT, PT, UP0, 0x80, 0x0 ;  /* 0x000000000000781c */ /* 0x000fe40003f0f008 */
[----:B--2---:R-:W-:-:S13]  /*e020*/  R2UR UR43, R2 ;  /* 0x00000000022b72ca */ /* 0x004fda00000e0000 */
[----:B------:R-:W-:Y:S02]  /*e030*/  USHF.R.S32.HI UR42, URZ, 0x1f, UR43 ;  /* 0x0000001f3f2a7899 */ /* 0x000fe4000801142b */
[----:B------:R-:W-:-:S04]  /*e040*/  @UP0 ULEA UR4, UP1, UR43, UR4, 0x2 ;  /* 0x000000042b040291 */ /* 0x000fc8000f82103f */
[----:B------:R-:W-:Y:S02]  /*e050*/  @UP0 ULEA.HI.X UR5, UR43, UR5, UR42, 0x2, UP1 ;  /* 0x000000052b050291 */ /* 0x000fe400088f142a */
[----:B------:R-:W-:Y:S01]  /*e060*/  UISETP.NE.U32.AND UP0, UPT, UR8, URZ, UPT ;  /* 0x0000003f0800728c */ /* 0x000fe2000bf05070 */
[----:B------:R-:W-:-:S03]  /*e070*/  IMAD.U32 R2, RZ, RZ, UR4 ;  /* 0x00000004ff027e24 */ /* 0x000fc6000f8e00ff */
[----:B------:R-:W-:Y:S01]  /*e080*/  UISETP.NE.AND.EX UP0, UPT, UR9, URZ, UPT, UP0 ;  /* 0x0000003f0900728c */ /* 0x000fe2000bf05300 */
[----:B------:R-:W-:Y:S01]  /*e090*/  IMAD.U32 R3, RZ, RZ, UR5 ;  /* 0x00000005ff037e24 */ /* 0x000fe2000f8e00ff */
[----:B------:R-:W-:Y:S02]  /*e0a0*/  USHF.L.U32 UR39, UR43, 0x2, URZ ;  /* 0x000000022b277899 */ /* 0x000fe4000800063f */
[----:B------:R-:W-:Y:S02]  /*e0b0*/  USHF.L.U64.HI UR38, UR43, 0x2, UR42 ;  /* 0x000000022b267899 */ /* 0x000fe4000801022a */
[----:B------:R-:W-:Y:S01]  /*e0c0*/  PLOP3.LUT P1, PT, PT, PT, UP0, 0x80, 0x0 ;  /* 0x000000000000781c */ /* 0x000fe20003f2f008 */
[----:B------:R2:W5:Y:S01]  /*e0d0*/  @P0 LDG.E R36, desc[UR50][R2.64] ;  /* 0x0000003202240981 */ /* 0x000562000c1e1900 */
[----:B------:R-:W-:-:S03]  /*e0e0*/  UISETP.NE.U32.AND UP2, UPT, UR6, URZ, UPT ;  /* 0x0000003f0600728c */ /* 0x000fc6000bf45070 */
[----:B------:R-:W-:Y:S02]  /*e0f0*/  @UP0 UIADD3 UR4, UP1, UR39, UR8, URZ ;  /* 0x0000000827040290 */ /* 0x000fe4000ff3e03f */
[----:B------:R-:W-:Y:S02]  /*e100*/  UISETP.NE.AND.EX UP3, UPT, UR7, URZ, UPT, UP2 ;  /* 0x0000003f0700728c */ /* 0x000fe4000bf65320 */
[----:B------:R-:W-:Y:S02]  /*e110*/  @UP0 UIADD3.X UR5, UR38, UR9, URZ, UP1, !UPT ;  /* 0x0000000926050290 */ /* 0x000fe40008ffe43f */
[----:B--2---:R-:W-:Y:S01]  /*e120*/  MOV R2, UR4 ;  /* 0x0000000400027c02 */ /* 0x004fe20008000f00 */
[----:B------:R-:W-:Y:S01]  /*e130*/  UIADD3 UR6, UP0, UR39, UR6, URZ ;  /* 0x0000000627067290 */ /* 0x000fe2000ff1e03f */
[----:B------:R-:W-:Y:S01]  /*e140*/  PLOP3.LUT P0, PT, PT, PT, UP3, 0x80, 0x0 ;  /* 0x000000000000781c */ /* 0x000fe20003f0f038 */
[----:B------:R-:W-:Y:S01]  /*e150*/  UP2UR UR48, UPR, URZ, 0x8 ;  /* 0x000000083f307883 */ /* 0x000fe20008000000 */
[----:B------:R-:W-:Y:S01]  /*e160*/  IMAD.U32 R3, RZ, RZ, UR5 ;  /* 0x00000005ff037e24 */ /* 0x000fe2000f8e00ff */
[----:B------:R-:W-:-:S04]  /*e170*/  UIADD3.X UR7, UR38, UR7, URZ, UP0, !UPT ;  /* 0x0000000726077290 */ /* 0x000fc800087fe43f */
[----:B------:R2:W4:Y:S01]  /*e180*/  @P1 LDG.E R6, desc[UR50][R2.64] ;  /* 0x0000003202061981 */ /* 0x000522000c1e1900 */
[----:B------:R-:W-:Y:S01]  /*e190*/  PLOP3.LUT P2, PT, PT, PT, UP3, 0x80, 0x0 ;  /* 0x000000000000781c */ /* 0x000fe20003f4f038 */
[----:B--2---:R-:W-:Y:S02]  /*e1a0*/  IMAD.U32 R2, RZ, RZ, UR6 ;  /* 0x00000006ff027e24 */ /* 0x004fe4000f8e00ff */
[----:B------:R-:W-:-:S05]  /*e1b0*/  IMAD.U32 R3, RZ, RZ, UR7 ;  /* 0x00000007ff037e24 */ /* 0x000fca000f8e00ff */
[----:B------:R2:W5:Y:S01]  /*e1c0*/  @P0 LDG.E R0, desc[UR50][R2.64] ;  /* 0x0000003202000981 */ /* 0x000562000c1e1900 */
[----:B0-----:R-:W-:Y:S02]  /*e1d0*/  ISETP.NE.U32.AND P0, PT, R4, RZ, PT ;  /* 0x000000ff0400720c */ /* 0x001fe40003f05070 */
[----:B----4-:R-:W-:Y:S01]  /*e1e0*/  @P1 R2UR UR41, R6 ;  /* 0x00000000062912ca */ /* 0x010fe200000e0000 */
[----:B-123--:R-:W-:-:S14]  /*e1f0*/  @P1 BRA `(.L_x_7552) ;  /* 0x0000000000241947 */ /* 0x00efdc0003800000 */
[----:B------:R-:W-:Y:S01]  /*e200*/  UISETP.NE.AND UP0, UPT, UR48, URZ, UPT ;  /* 0x0000003f3000728c */ /* 0x000fe2000bf05270 */
[----:B------:R-:W-:-:S05]  /*e210*/  ULDC UR41, c[0x0][0x288] ;  /* 0x0000a20000297ab9 */ /* 0x000fca0000000800 */
[----:B------:R-:W-:-:S13]  /*e220*/  PLOP3.LUT P1, PT, PT, PT, UP0, 0x40, 0x0 ;  /* 0x000000000000781c */ /* 0x000fda0003f2e808 */
[----:B------:R-:W-:Y:S05]  /*e230*/  @P1 BRA `(.L_x_7552) ;  /* 0x0000000000141947 */ /* 0x000fea0003800000 */
[----:B------:R-:W2:Y:S04]  /*e240*/  LDG.E R6, desc[UR50][R2.64] ;  /* 0x0000003202067981 */ /* 0x000ea8000c1e1900 */
[----:B------:R-:W3:Y:S01]  /*e250*/  LDG.E R4, desc[UR50][R2.64+0x4] ;  /* 0x0000043202047981 */ /* 0x000ee2000c1e1900 */
[----:B--2---:R-:W-:Y:S02]  /*e260*/  R2UR UR4, R6 ;  /* 0x00000000060472ca */ /* 0x004fe400000e0000 */
[----:B---3--:R-:W-:-:S13]  /*e270*/  R2UR UR41, R4 ;  /* 0x00000000042972ca */ /* 0x008fda00000e0000 */
[----:B------:R-:W-:-:S12]  /*e280*/  UIADD3 UR41, -UR4, UR41, URZ ;  /* 0x0000002904297290 */ /* 0x000fd8000fffe13f */
.L_x_7552:
        /* <DEDUP_REMOVED lines=16> */
.L_x_7553:
        /* <DEDUP_REMOVED lines=9> */
.L_x_7554:
[----:B------:R-:W2:Y:S01]  /*e420*/  LDL R17, [R1+0x8] ;  /* 0x0000080001117983 */ /* 0x000ea20000100800 */
[----:B-----5:R-:W-:-:S04]  /*e430*/  IMAD.IADD R18, R5, 0x1, -R36 ;  /* 0x0000000105127824 */ /* 0x020fc800078e0a24 */
[C---:B0-----:R-:W-:Y:S01]  /*e440*/  VIADD R2, R18.reuse, 0x9f ;  /* 0x0000009f12027836 */ /* 0x041fe20000000000 */
        /* <DEDUP_REMOVED lines=11> */
[----:B------:R-:W-:Y:S01]  /*e500*/  SHF.R.U32.HI R5, RZ, 0x10, R5 ;  /* 0x00000010ff057819 */ /* 0x000fe20000011605 */
[----:B------:R-:W-:-:S03]  /*e510*/  IMAD.MOV.U32 R2, RZ, RZ, RZ ;  /* 0x000000ffff027224 */ /* 0x000fc600078e00ff */
[----:B------:R-:W-:-:S13]  /*e520*/  ISETP.NE.AND P0, PT, R5, RZ, PT ;  /* 0x000000ff0500720c */ /* 0x000fda0003f05270 */
[----:B------:R-:W0:Y:S02]  /*e530*/  @!P0 LDC R5, c[0x0][0x9f0] ;  /* 0x00027c00ff058b82 */ /* 0x000e240000000800 */
[----:B0-----:R-:W-:-:S04]  /*e540*/  IABS R6, R5 ;  /* 0x0000000500067213 */ /* 0x001fc80000000000 */
[----:B------:R-:W0:Y:S08]  /*e550*/  I2F.RP R7, R6 ;  /* 0x0000000600077306 */ /* 0x000e300000209400 */
[----:B0-----:R-:W0:Y:S02]  /*e560*/  MUFU.RCP R7, R7 ;  /* 0x0000000700077308 */ /* 0x001e240000001000 */
[----:B0-----:R-:W-:-:S06]  /*e570*/  IADD3 R3, R7, 0xffffffe, RZ ;  /* 0x0ffffffe07037810 */ /* 0x001fcc0007ffe0ff */
[----:B------:R-:W0:Y:S02]  /*e580*/  F2I.FTZ.U32.TRUNC.NTZ R3, R3 ;  /* 0x0000000300037305 */ /* 0x000e24000021f000 */
[----:B0-----:R-:W-:-:S04]  /*e590*/  IMAD.MOV R9, RZ, RZ, -R3 ;  /* 0x000000ffff097224 */ /* 0x001fc800078e0a03 */
[----:B------:R-:W-:-:S04]  /*e5a0*/  IMAD R9, R9, R6, RZ ;  /* 0x0000000609097224 */ /* 0x000fc800078e02ff */
[----:B------:R-:W-:Y:S01]  /*e5b0*/  IMAD.HI.U32 R8, R3, R9, R2 ;  /* 0x0000000903087227 */ /* 0x000fe200078e0002 */
[----:B------:R-:W-:Y:S02]  /*e5c0*/  IADD3 R2, R5, -0x1, R0 ;  /* 0xffffffff05027810 */ /* 0x000fe40007ffe000 */
[-C--:B------:R-:W-:Y:S02]  /*e5d0*/  IABS R9, R5.reuse ;  /* 0x0000000500097213 */ /* 0x080fe40000000000 */
[----:B------:R-:W-:Y:S02]  /*e5e0*/  IABS R7, R2 ;  /* 0x0000000200077213 */ /* 0x000fe40000000000 */
[----:B------:R-:W-:Y:S01]  /*e5f0*/  LOP3.LUT R2, R2, R5, RZ, 0x3c, !PT ;  /* 0x0000000502027212 */ /* 0x000fe200078e3cff */
[----:B------:R-:W-:Y:S02]  /*e600*/  IMAD.MOV R3, RZ, RZ, -R9 ;  /* 0x000000ffff037224 */ /* 0x000fe400078e0a09 */
        /* <DEDUP_REMOVED lines=12> */
.L_x_7555:
[-C--:B------:R-:W-:Y:S01]  /*e6d0*/  IMAD R2, R4, R3.reuse, RZ ;  /* 0x0000000304027224 */ /* 0x080fe200078e02ff */
[----:B------:R-:W-:Y:S04]  /*e6e0*/  BSSY B7, `(.L_x_7556) ;  /* 0x00004b1000077945 */ /* 0x000fe80003800000 */
[----:B------:R-:W-:Y:S01]  /*e6f0*/  VIADDMNMX R0, R2, R3, R0, PT ;  /* 0x0000000302007246 */ /* 0x000fe20003800100 */
[----:B------:R0:W-:Y:S03]  /*e700*/  STL [R1+0xc], R2 ;  /* 0x00000c0201007387 */ /* 0x0001e60000100800 */
[----:B------:R-:W-:-:S13]  /*e710*/  R2UR UR47, R0 ;  /* 0x00000000002f72ca */ /* 0x000fda00000e0000 */
[----:B------:R-:W-:-:S13]  /*e720*/  ISETP.LT.AND P0, PT, R2, UR47, PT ;  /* 0x0000002f02007c0c */ /* 0x000fda000bf01270 */
        /* <DEDUP_REMOVED lines=19> */
.L_x_7557:
        /* <DEDUP_REMOVED lines=20> */
.L_x_7560:
[----:B------:R-:W-:Y:S05]  /*e9a0*/  BSYNC B6 ;  /* 0x0000000000067941 */ /* 0x000fea0003800000 */
.L_x_7559:
        /* <DEDUP_REMOVED lines=22> */
.L_x_7562:
[----:B------:R-:W-:Y:S05]  /*eb10*/  BSYNC B6 ;  /* 0x0000000000067941 */ /* 0x000fea0003800000 */
.L_x_7561:
[----:B------:R-:W-:Y:S01]  /*eb20*/  VIADD R0, R16, 0x400 ;  /* 0x0000040010007836 */ /* 0x000fe20000000000 */
[----:B------:R-:W-:Y:S04]  /*eb30*/  BSSY B6, `(.L_x_7563) ;  /* 0x0000014000067945 */ /* 0x000fe80003800000 */
[----:B------:R0:W-:Y:S01]  /*eb40*/  STL [R1+0x10], R0 ;  /* 0x0000100001007387 */ /* 0x0001e20000100800 */
[----:B------:R-:W-:-:S13]  /*eb50*/  LOP3.LUT P0, RZ, R0, 0x9f, RZ, 0xc0, !PT ;  /* 0x0000009f00ff7812 */ /* 0x000fda000780c0ff */
[----:B0-----:R-:W-:Y:S05]  /*eb60*/  @!P0 BRA `(.L_x_7564) ;  /* 0x0000000000408947 */ /* 0x001fea0003800000 */
        /* <DEDUP_REMOVED lines=16> */
.L_x_7564:
[----:B------:R-:W-:Y:S05]  /*ec70*/  BSYNC B6 ;  /* 0x0000000000067941 */ /* 0x000fea0003800000 */
.L_x_7563:
        /* <DEDUP_REMOVED lines=19> */
.L_x_7566:
[----:B------:R-:W-:Y:S05]  /*edb0*/  BSYNC B6 ;  /* 0x0000000000067941 */ /* 0x000fea0003800000 */
.L_x_7565:
[----:B------:R-:W-:Y:S01]  /*edc0*/  ULDC.64 UR4, c[0x0][0x9f8] ;  /* 0x00027e0000047ab9 */ /* 0x000fe20000000a00 */
[----:B------:R-:W0:Y:S01]  /*edd0*/  LDC R19, c[0x0][0x430] ;  /* 0x00010c00ff137b82 */ /* 0x000e220000000800 */
        /* <DEDUP_REMOVED lines=8> */
[----:B0-----:R-:W-:Y:S01]  /*ee60*/  ISETP.NE.AND P2, PT, R19, 0x1, PT ;  /* 0x000000011300780c */ /* 0x001fe20003f45270 */
[----:B------:R-:W-:Y:S01]  /*ee70*/  UMOV UR4, 0xffffffff ;  /* 0xffffffff00047882 */ /* 0x000fe20000000000 */
[----:B------:R-:W-:-:S11]  /*ee80*/  LOP3.LUT R24, R24, 0xfffffff7, RZ, 0xc0, !PT ;  /* 0xfffffff718187812 */ /* 0x000fd600078ec0ff */
[----:B------:R-:W-:Y:S01]  /*ee90*/  @P2 LOP3.LUT R24, R24, 0x8, RZ, 0xfc, !PT ;  /* 0x0000000818182812 */ /* 0x000fe200078efcff */
[----:B-1----:R-:W-:Y:S06]  /*eea0*/  BRA.DIV UR4, `(.L_x_7567) ;  /* 0x0000005604807947 */ /* 0x002fec000b800000 */
.L_x_7643:
[----:B------:R-:W0:Y:S01]  /*eeb0*/  S2R R0, SR_TID.X ;  /* 0x0000000000007919 */ /* 0x000e220000002100 */
[----:B------:R-:W-:Y:S01]  /*eec0*/  UMOV UR4, 0xa0 ;  /* 0x000000a000047882 */ /* 0x000fe20000000000 */
[----:B------:R-:W1:Y:S01]  /*eed0*/  @P2 LDC R5, c[0x0][0x434] ;  /* 0x00010d00ff052b82 */ /* 0x000e620000000800 */
[----:B------:R-:W-:Y:S01]  /*eee0*/  UIMAD UR4, UR47, UR4, -0xa0 ;  /* 0xffffff602f0474a4 */ /* 0x000fe2000f8e0204 */
[----:B------:R-:W2:Y:S01]  /*eef0*/  S2R R10, SR_TID.X ;  /* 0x00000000000a7919 */ /* 0x000ea20000002100 */
[----:B-----5:R-:W-:Y:S01]  /*ef00*/  SHF.R.S32.HI R37, RZ, 0x1f, R34 ;  /* 0x0000001fff257819 */ /* 0x020fe20000011422 */
[----:B------:R-:W3:Y:S04]  /*ef10*/  S2R R11, SR_TID.X ;  /* 0x00000000000b7919 */ /* 0x000ee80000002100 */
[----:B------:R-:W4:Y:S01]  /*ef20*/  @P2 LDC R7, c[0x0][0x438] ;  /* 0x00010e00ff072b82 */ /* 0x000f220000000800 */
[C---:B0-----:R-:W-:Y:S01]  /*ef30*/  LOP3.LUT R2, R0.reuse, 0x7f, RZ, 0xc0, !PT ;  /* 0x0000007f00027812 */ /* 0x041fe200078ec0ff */
[----:B------:R-:W-:-:S03]  /*ef40*/  IMAD.SHL.U32 R0, R0, 0x10, RZ ;  /* 0x0000001000007824 */ /* 0x000fc600078e00ff */
[----:B------:R-:W-:Y:S02]  /*ef50*/  SHF.R.U32.HI R2, RZ, 0x3, R2 ;  /* 0x00000003ff027819 */ /* 0x000fe40000011602 */
[----:B--2---:R-:W-:Y:S02]  /*ef60*/  LOP3.LUT R10, R10, 0x7f, RZ, 0xc0, !PT ;  /* 0x0000007f0a0a7812 */ /* 0x004fe400078ec0ff */
[----:B------:R-:W-:Y:S01]  /*ef70*/  LOP3.LUT R0, R2, 0x70, R0, 0xf8, !PT ;  /* 0x0000007002007812 */ /* 0x000fe200078ef800 */
[----:B---3--:R-:W-:Y:S01]  /*ef80*/  IMAD.SHL.U32 R12, R11, 0x10, RZ ;  /* 0x000000100b0c7824 */ /* 0x008fe200078e00ff */
[----:B------:R-:W-:-:S03]  /*ef90*/  SHF.R.U32.HI R10, RZ, 0x3, R10 ;  /* 0x00000003ff0a7819 */ /* 0x000fc6000001160a */
[----:B------:R-:W-:Y:S01]  /*efa0*/  VIADD R3, R0, UR4 ;  /* 0x0000000400037c36 */ /* 0x000fe20008000000 */
[----:B------:R-:W-:-:S03]  /*efb0*/  LOP3.LUT R12, R10, 0x70, R12, 0xf8, !PT ;  /* 0x000000700a0c7812 */ /* 0x000fc600078ef80c */
[C---:B------:R-:W-:Y:S01]  /*efc0*/  IMAD.IADD R8, R3.reuse, 0x1, R36 ;  /* 0x0000000103087824 */ /* 0x040fe200078e0224 */
[----:B------:R-:W-:Y:S02]  /*efd0*/  ISETP.GE.AND P0, PT, R3, R18, PT ;  /* 0x000000120300720c */ /* 0x000fe40003f06270 */
[----:B------:R-:W-:Y:S01]  /*efe0*/  LOP3.LUT R12, R12, 0x80, RZ, 0xfc, !PT ;  /* 0x000000800c0c7812 */ /* 0x000fe200078efcff */
[----:B-1----:R-:W-:-:S04]  /*eff0*/  @P2 IMAD.HI.U32 R4, R8, R5, RZ ;  /* 0x0000000508042227 */ /* 0x002fc800078e00ff */
[----:B------:R-:W-:Y:S01]  /*f000*/  IMAD.MOV.U32 R0, RZ, RZ, R8 ;  /* 0x000000ffff007224 */ /* 0x000fe200078e0008 */
[----:B----4-:R-:W-:-:S05]  /*f010*/  @P2 SHF.R.U32.HI R0, RZ, R7, R4 ;  /* 0x00000007ff002219 */ /* 0x010fca0000011604 */
[----:B------:R-:W0:Y:S01]  /*f020*/  @!P0 LDC.64 R2, c[0x0][0x428] ;  /* 0x00010a00ff028b82 */ /* 0x000e220000000a00 */
[--C-:B------:R-:W-:Y:S01]  /*f030*/  @!P0 SHF.R.S32.HI R7, RZ, 0x1f, R0.reuse ;  /* 0x0000001fff078819 */ /* 0x100fe20000011400 */
[----:B------:R-:W-:-:S06]  /*f040*/  @!P0 IMAD.MOV.U32 R6, RZ, RZ, R0 ;  /* 0x000000ffff068224 */ /* 0x000fcc00078e0000 */
[----:B------:R-:W1:Y:S01]  /*f050*/  @!P0 LDC.64 R4, c[0x0][0x418] ;  /* 0x00010600ff048b82 */ /* 0x000e620000000a00 */
[----:B0-----:R-:W-:-:S04]  /*f060*/  @!P0 IMAD R9, R37, R2, RZ ;  /* 0x0000000225098224 */ /* 0x001fc800078e02ff */
[C---:B------:R-:W-:Y:S02]  /*f070*/  @!P0 IMAD R9, R34.reuse, R3, R9 ;  /* 0x0000000322098224 */ /* 0x040fe400078e0209 */
[----:B------:R-:W-:-:S04]  /*f080*/  @!P0 IMAD.WIDE.U32 R2, R34, R2, R6 ;  /* 0x0000000222028225 */ /* 0x000fc800078e0006 */
[----:B------:R-:W-:Y:S01]  /*f090*/  IMAD.MOV.U32 R7, RZ, RZ, RZ ;  /* 0x000000ffff077224 */ /* 0x000fe200078e00ff */
[----:B------:R-:W-:Y:S02]  /*f0a0*/  @!P0 IADD3 R9, R3, R9, RZ ;  /* 0x0000000903098210 */ /* 0x000fe40007ffe0ff */
[----:B-1----:R-:W-:-:S04]  /*f0b0*/  @!P0 LEA R4, P1, R2, R4, 0x2 ;  /* 0x0000000402048211 */ /* 0x002fc800078210ff */
[----:B------:R-:W-:Y:S02]  /*f0c0*/  @!P0 LEA.HI.X R5, R2, R5, R9, 0x2, P1 ;  /* 0x0000000502058211 */ /* 0x000fe400008f1409 */
[----:B------:R-:W0:Y:S01]  /*f0d0*/  @P2 LDC R9, c[0x0][0x434] ;  /* 0x00010d00ff092b82 */ /* 0x000e220000000800 */
[----:B------:R-:W-:Y:S02]  /*f0e0*/  VIADD R3, R12, UR4 ;  /* 0x000000040c037c36 */ /* 0x000fe40008000000 */
[----:B------:R1:W5:Y:S05]  /*f0f0*/  @!P0 LDG.E R7, desc[UR50][R4.64] ;  /* 0x0000003204078981 */ /* 0x00036a000c1e1900 */
[----:B------:R-:W2:Y:S01]  /*f100*/  @P2 LDC R2, c[0x0][0x438] ;  /* 0x00010e00ff022b82 */ /* 0x000ea20000000800 */
[C---:B------:R-:W-:Y:S01]  /*f110*/  ISETP.GE.AND P0, PT, R3.reuse, R18, PT ;  /* 0x000000120300720c */ /* 0x040fe20003f06270 */
[----:B------:R-:W-:-:S03]  /*f120*/  IMAD.IADD R6, R3, 0x1, R36 ;  /* 0x0000000103067824 */ /* 0x000fc600078e0224 */
[----:B------:R-:W-:Y:S01]  /*f130*/  ISETP.GT.U32.OR P0, PT, R12, 0x9f, P0 ;  /* 0x0000009f0c00780c */ /* 0x000fe20000704470 */
[----:B------:R-:W-:Y:S02]  /*f140*/  IMAD.MOV.U32 R10, RZ, RZ, R6 ;  /* 0x000000ffff0a7224 */ /* 0x000fe400078e0006 */
[----:B0-----:R-:W-:-:S05]  /*f150*/  @P2 IMAD.HI.U32 R3, R6, R9, RZ ;  /* 0x0000000906032227 */ /* 0x001fca00078e00ff */
[----:B--2---:R-:W-:Y:S01]  /*f160*/  @P2 SHF.R.U32.HI R10, RZ, R2, R3 ;  /* 0x00000002ff0a2219 */ /* 0x004fe20000011603 */
[----:B------:R-:W-:-:S04]  /*f170*/  IMAD.MOV R3, RZ, RZ, -R0 ;  /* 0x000000ffff037224 */ /* 0x000fc800078e0a00 */
[----:B------:R-:W-:Y:S02]  /*f180*/  IMAD R8, R19, R3, R8 ;  /* 0x0000000313087224 */ /* 0x000fe400078e0208 */
[----:B------:R-:W0:Y:S01]  /*f190*/  @!P0 LDC.64 R2, c[0x0][0x428] ;  /* 0x00010a00ff028b82 */ /* 0x000e220000000a00 */
[----:B-1----:R-:W-:-:S04]  /*f1a0*/  IMAD.MOV R5, RZ, RZ, -R10 ;  /* 0x000000ffff057224 */ /* 0x002fc800078e0a0a */
[----:B------:R-:W-:-:S03]  /*f1b0*/  IMAD R6, R19, R5, R6 ;  /* 0x0000000513067224 */ /* 0x000fc600078e0206 */
[----:B------:R-:W1:Y:S01]  /*f1c0*/  @!P0 LDC.64 R4, c[0x0][0x418] ;  /* 0x00010600ff048b82 */ /* 0x000e620000000a00 */
[----:B------:R-:W-:-:S03]  /*f1d0*/  @!P0 SHF.R.S32.HI R11, RZ, 0x1f, R10 ;  /* 0x0000001fff0b8819 */ /* 0x000fc6000001140a */
[----:B0-----:R-:W-:-:S04]  /*f1e0*/  @!P0 IMAD.WIDE.U32 R10, R34, R2, R10 ;  /* 0x00000002220a8225 */ /* 0x001fc800078e000a */
[----:B------:R-:W-:-:S04]  /*f1f0*/  @!P0 IMAD R2, R37, R2, RZ ;  /* 0x0000000225028224 */ /* 0x000fc800078e02ff */
[----:B------:R-:W-:Y:S01]  /*f200*/  @!P0 IMAD R3, R34, R3, R2 ;  /* 0x0000000322038224 */ /* 0x000fe200078e0202 */
[----:B-1----:R-:W-:-:S03]  /*f210*/  @!P0 LEA R2, P1, R10, R4, 0x2 ;  /* 0x000000040a028211 */ /* 0x002fc600078210ff */
[----:B------:R-:W-:-:S05]  /*f220*/  @!P0 IMAD.IADD R0, R3, 0x1, R11 ;  /* 0x0000000103008824 */ /* 0x000fca00078e020b */
[----:B------:R-:W-:Y:S01]  /*f230*/  @!P0 LEA.HI.X R3, R10, R5, R0, 0x2, P1 ;  /* 0x000000050a038211 */ /* 0x000fe200008f1400 */
[----:B------:R-:W-:Y:S02]  /*f240*/  IMAD.MOV.U32 R5, RZ, RZ, RZ ;  /* 0x000000ffff057224 */ /* 0x000fe400078e00ff */
[----:B------:R-:W-:-:S04]  /*f250*/  IMAD.U32 R9, RZ, RZ, UR44 ;  /* 0x0000002cff097e24 */ /* 0x000fc8000f8e00ff */
[----:B------:R0:W5:Y:S01]  /*f260*/  @!P0 LDG.E R5, desc[UR50][R2.64] ;  /* 0x0000003202058981 */ /* 0x000162000c1e1900 */
[----:B------:R-:W-:Y:S02]  /*f270*/  ISETP.GT.U32.AND P0, PT, R12, 0x9f, PT ;  /* 0x0000009f0c00780c */ /* 0x000fe40003f04070 */
[----:B------:R-:W-:Y:S02]  /*f280*/  ISETP.NE.AND P2, PT, R9, 0x3, PT ;  /* 0x000000030900780c */ /* 0x000fe40003f45270 */
[----:B------:R-:W-:Y:S02]  /*f290*/  LOP3.LUT R24, R24, 0xfffffffd, RZ, 0xc0, !PT ;  /* 0xfffffffd18187812 */ /* 0x000fe400078ec0ff */
[----:B------:R-:W-:-:S07]  /*f2a0*/  MOV R4, UR47 ;  /* 0x0000002f00047c02 */ /* 0x000fce0008000f00 */
[----:B------:R-:W-:-:S04]  /*f2b0*/  @P0 LOP3.LUT R24, R24, 0x2, RZ, 0xfc, !PT ;  /* 0x0000000218180812 */ /* 0x000fc800078efcff */
[----:B------:R-:W-:Y:S01]  /*f2c0*/  LOP3.LUT R24, R24, 0xfffffffb, RZ, 0xc0, !PT ;  /* 0xfffffffb18187812 */ /* 0x000fe200078ec0ff */
[----:B------:R-:W-:Y:S01]  /*f2d0*/  VIADD R4, R4, 0xffffffff ;  /* 0xffffffff04047836 */ /* 0x000fe20000000000 */
[----:B------:R-:W-:Y:S02]  /*f2e0*/  LOP3.LUT R17, R17, 0xffff, RZ, 0xc0, !PT ;  /* 0x0000ffff11117812 */ /* 0x000fe400078ec0ff */
[----:B------:R-:W-:Y:S01]  /*f2f0*/  @P2 LOP3.LUT R24, R24, 0x4, RZ, 0xfc, !PT ;  /* 0x0000000418182812 */ /* 0x000fe200078efcff */
[----:B0-----:R-:W-:Y:S06]  /*f300*/  @!P2 BRA `(.L_x_7568) ;  /* 0x000000000004a947 */ /* 0x001fec0003800000 */
[----:B------:R-:W-:Y:S01]  /*f310*/  BPT.TRAP 0x1 ;  /* 0x000000040000795c */ /* 0x000fe20000300000 */
.L_x_7568:
[----:B------:R-:W-:Y:S01]  /*f320*/  IMAD R0, R31, 0x8, R16 ;  /* 0x000000081f007824 */ /* 0x000fe200078e0210 */
[----:B------:R-:W-:Y:S01]  /*f330*/  SHF.L.U32 R26, R35, 0x1f, RZ ;  /* 0x0000001f231a7819 */ /* 0x000fe200000006ff */
[----:B------:R-:W-:Y:S01]  /*f340*/  BSSY B0, `(.L_x_7569) ;  /* 0x0000004000007945 */ /* 0x000fe20003800000 */
[----:B------:R-:W-:Y:S02]  /*f350*/  SHF.R.S32.HI R21, RZ, 0x1f, R8 ;  /* 0x0000001fff157819 */ /* 0x000fe40000011408 */
[----:B------:R-:W0:Y:S02]  /*f360*/  SYNCS.PHASECHK.TRANS64.TRYWAIT P0, [R0+URZ+0x22880], R26 ;  /* 0x0228801a000075a7 */ /* 0x000e24000800017f */
[----:B0-----:R-:W-:Y:S05]  /*f370*/  @!P0 BRA `(.L_x_7570) ;  /* 0x0000005000788947 */ /* 0x001fea0003800000 */
.L_x_7644:
[----:B------:R-:W-:Y:S05]  /*f380*/  BSYNC B0 ;  /* 0x0000000000007941 */ /* 0x000fea0003800000 */
.L_x_7569:
[----:B------:R-:W2:Y:S01]  /*f390*/  LDL R12, [R1+0x1c] ;  /* 0x00001c00010c7983 */ /* 0x000ea20000100800 */
[----:B------:R-:W1:Y:S01]  /*f3a0*/  LDC R13, c[0x0][0x2f4] ;  /* 0x0000bd00ff0d7b82 */ /* 0x000e620000000800 */
[----:B------:R-:W-:Y:S01]  /*f3b0*/  ULDC.64 UR4, c[0x0][0x328] ;  /* 0x0000ca0000047ab9 */ /* 0x000fe20000000a00 */
[----:B-----5:R-:W-:Y:S01]  /*f3c0*/  SHF.R.S32.HI R25, RZ, 0x1f, R7 ;  /* 0x0000001fff197819 */ /* 0x020fe20000011407 */
[----:B------:R-:W-:Y:S01]  /*f3d0*/  IMAD R9, R21, UR4, RZ ;  /* 0x0000000415097c24 */ /* 0x000fe2000f8e02ff */
[----:B------:R-:W-:Y:S01]  /*f3e0*/  ULDC.64 UR6, c[0x0][0x338] ;  /* 0x0000ce0000067ab9 */ /* 0x000fe20000000a00 */
[C---:B------:R-:W-:Y:S01]  /*f3f0*/  IMAD.WIDE.U32 R2, R8.reuse, UR4, RZ ;  /* 0x0000000408027c25 */ /* 0x040fe2000f8e00ff */
[----:B------:R-:W-:Y:S02]  /*f400*/  SHF.R.S32.HI R23, RZ, 0x1f, R6 ;  /* 0x0000001fff177819 */ /* 0x000fe40000011406 */
[----:B------:R-:W-:Y:S01]  /*f410*/  SHF.R.S32.HI R27, RZ, 0x1f, R5 ;  /* 0x0000001fff1b7819 */ /* 0x000fe20000011405 */
[----:B------:R-:W-:Y:S01]  /*f420*/  IMAD R9, R8, UR5, R9 ;  /* 0x0000000508097c24 */ /* 0x000fe2000f8e0209 */
[----:B------:R-:W-:Y:S01]  /*f430*/  LOP3.LUT R24, R24, 0xfffffffe, RZ, 0xc0, !PT ;  /* 0xfffffffe18187812 */ /* 0x000fe200078ec0ff */
[----:B------:R-:W-:-:S02]  /*f440*/  IMAD R10, R25, UR6, RZ ;  /* 0x00000006190a7c24 */ /* 0x000fc4000f8e02ff */
[----:B------:R-:W-:Y:S02]  /*f450*/  IMAD.IADD R3, R3, 0x1, R9 ;  /* 0x0000000103037824 */ /* 0x000fe400078e0209 */
[C---:B------:R-:W-:Y:S02]  /*f460*/  IMAD R10, R7.reuse, UR7, R10 ;  /* 0x00000007070a7c24 */ /* 0x040fe4000f8e020a */
[----:B------:R-:W-:-:S04]  /*f470*/  IMAD.WIDE.U32 R2, R7, UR6, R2 ;  /* 0x0000000607027c25 */ /* 0x000fc8000f8e0002 */
[----:B------:R-:W-:Y:S02]  /*f480*/  IMAD R19, R4, -0xa0, R18 ;  /* 0xffffff6004137824 */ /* 0x000fe400078e0212 */
[----:B------:R-:W-:Y:S01]  /*f490*/  IMAD R4, R23, UR4, RZ ;  /* 0x0000000417047c24 */ /* 0x000fe2000f8e02ff */
[CC--:B-1----:R-:W-:Y:S01]  /*f4a0*/  ISETP.GE.AND P1, PT, R30.reuse, R13.reuse, PT ;  /* 0x0000000d1e00720c */ /* 0x0c2fe20003f26270 */
[----:B------:R-:W-:Y:S01]  /*f4b0*/  IMAD.IADD R11, R3, 0x1, R10 ;  /* 0x00000001030b7824 */ /* 0x000fe200078e020a */
[----:B------:R-:W-:Y:S01]  /*f4c0*/  ISETP.GE.AND P0, PT, R30, R13, PT ;  /* 0x0000000d1e00720c */ /* 0x000fe20003f06270 */
[----:B------:R-:W-:Y:S01]  /*f4d0*/  IMAD.MOV.U32 R10, RZ, RZ, R2 ;  /* 0x000000ffff0a7224 */ /* 0x000fe200078e0002 */
[----:B------:R-:W1:Y:S01]  /*f4e0*/  S2R R13, SR_TID.X ;  /* 0x00000000000d7919 */ /* 0x000e620000002100 */
[C---:B------:R-:W-:Y:S02]  /*f4f0*/  IMAD R4, R6.reuse, UR5, R4 ;  /* 0x0000000506047c24 */ /* 0x040fe4000f8e0204 */
[----:B------:R-:W-:Y:S01]  /*f500*/  IMAD.WIDE.U32 R2, R6, UR4, RZ ;  /* 0x0000000406027c25 */ /* 0x000fe2000f8e00ff */
[----:B------:R-:W-:-:S03]  /*f510*/  ULDC.64 UR4, c[0x0][0x330] ;  /* 0x0000cc0000047ab9 */ /* 0x000fc60000000a00 */
[----:B------:R-:W-:Y:S02]  /*f520*/  IMAD.IADD R3, R3, 0x1, R4 ;  /* 0x0000000103037824 */ /* 0x000fe400078e0204 */
[----:B------:R-:W-:Y:S01]  /*f530*/  IMAD R4, R27, UR6, RZ ;  /* 0x000000061b047c24 */ /* 0x000fe2000f8e02ff */
[----:B------:R-:W-:Y:S01]  /*f540*/  @P1 LOP3.LUT R24, R24, 0x1, RZ, 0xfc, !PT ;  /* 0x0000000118181812 */ /* 0x000fe200078efcff */
[----:B------:R-:W-:-:S03]  /*f550*/  IMAD.WIDE.U32 R2, R5, UR6, R2 ;  /* 0x0000000605027c25 */ /* 0x000fc6000f8e0002 */
[----:B------:R-:W-:Y:S01]  /*f560*/  LOP3.LUT R24, R24, 0xffffff7f, RZ, 0xc0, !PT ;  /* 0xffffff7f18187812 */ /* 0x000fe200078ec0ff */
        /* <DEDUP_REMOVED lines=9> */
[----:B------:R-:W-:Y:S02]  /*f600*/  IADD3 R10, P1, R2, UR6, RZ ;  /* 0x00000006020a7c10 */ /* 0x000fe4000ff3e0ff */
[----:B-1----:R-:W-:-:S02]  /*f610*/  LOP3.LUT R13, R13, 0x7f, RZ, 0xc0, !PT ;  /* 0x0000007f0d0d7812 */ /* 0x002fc400078ec0ff */
[----:B------:R-:W-:Y:S02]  /*f620*/  IADD3.X R20, R20, UR7, R3, P1, !PT ;  /* 0x0000000714147c10 */ /* 0x000fe40008ffe403 */
[----:B------:R-:W-:-:S05]  /*f630*/  SHF.R.U32.HI R13, RZ, 0x3, R13 ;  /* 0x00000003ff0d7819 */ /* 0x000fca000001160d */
[----:B------:R-:W-:-:S05]  /*f640*/  IMAD.IADD R19, R19, 0x1, -R13 ;  /* 0x0000000113137824 */ /* 0x000fca00078e0a0d */
[----:B------:R-:W-:-:S13]  /*f650*/  ISETP.GE.AND P1, PT, R19, 0x1, PT ;  /* 0x000000011300780c */ /* 0x000fda0003f26270 */
[----:B------:R-:W-:Y:S01]  /*f660*/  @P1 LOP3.LUT R24, R24, 0x80, RZ, 0xfc, !PT ;  /* 0x0000008018181812 */ /* 0x000fe200078efcff */
[----:B--2---:R-:W-:Y:S01]  /*f670*/  IMAD R4, R31, 0x5000, R12 ;  /* 0x000050001f047824 */ /* 0x004fe200078e020c */
[----:B------:R-:W-:Y:S06]  /*f680*/  BRA.DIV UR4, `(.L_x_7571) ;  /* 0x0000004e04c87947 */ /* 0x000fec000b800000 */
[----:B------:R-:W1:Y:S01]  /*f690*/  SHFL.IDX PT, R2, R9, RZ, 0x181f ;  /* 0x00181fff09027589 */ /* 0x000e6200000e0000 */
[----:B------:R-:W-:Y:S01]  /*f6a0*/  IMAD.IADD R4, R16, 0x1, R4 ;  /* 0x0000000110047824 */ /* 0x000fe200078e0204 */
[C---:B------:R-:W-:Y:S02]  /*f6b0*/  ISETP.GE.AND P3, PT, R19.reuse, 0x41, PT ;  /* 0x000000411300780c */ /* 0x040fe40003f66270 */
[----:B------:R-:W2:Y:S01]  /*f6c0*/  SHFL.IDX PT, R3, R18, RZ, 0x181f ;  /* 0x00181fff12037589 */ /* 0x000ea200000e0000 */
[----:B------:R-:W-:Y:S02]  /*f6d0*/  LOP3.LUT R24, R24, 0xffffffef, RZ, 0xc0, !PT ;  /* 0xffffffef18187812 */ /* 0x000fe400078ec0ff */
[C---:B------:R-:W-:Y:S02]  /*f6e0*/  ISETP.GE.AND P2, PT, R19.reuse, 0x61, PT ;  /* 0x000000611300780c */ /* 0x040fe40003f46270 */
[C---:B------:R-:W-:Y:S02]  /*f6f0*/  ISETP.GE.AND P5, PT, R19.reuse, 0x21, PT ;  /* 0x000000211300780c */ /* 0x040fe40003fa6270 */
[----:B------:R-:W-:-:S02]  /*f700*/  ISETP.GE.AND P4, PT, R19, 0x31, PT ;  /* 0x000000311300780c */ /* 0x000fc40003f86270 */
[----:B-1----:R-:W-:-:S05]  /*f710*/  IADD3 R2, P1, R30, R2, RZ ;  /* 0x000000021e027210 */ /* 0x002fca0007f3e0ff */
[----:B--2---:R-:W-:Y:S01]  /*f720*/  IMAD.X R3, RZ, RZ, R3, P1 ;  /* 0x000000ffff037224 */ /* 0x004fe200008e0603 */
[----:B------:R-:W-:-:S13]  /*f730*/  ISETP.LT.OR P1, PT, R19, 0x1, P0 ;  /* 0x000000011300780c */ /* 0x000fda0000721670 */
[----:B------:R-:W-:Y:S01]  /*f740*/  @!PT LDS RZ, [RZ] ;  /* 0x00000000fffff984 */ /* 0x000fe20000000800 */
[----:B------:R1:W-:Y:S04]  /*f750*/  LDGSTS.E.BYPASS.LTC128B.128 [R4+0xa400], desc[UR50][R2.64], !P1 ;  /* 0x0a40000002047fae */ /* 0x0003e8000c901d72 */
[----:B-1----:R-:W1:Y:S04]  /*f760*/  SHFL.IDX PT, R2, R9, 0x1, 0x181f ;  /* 0x00381f0009027f89 */ /* 0x002e6800000e0000 */
[----:B------:R-:W2:Y:S01]  /*f770*/  SHFL.IDX PT, R3, R18, 0x1, 0x181f ;  /* 0x00381f0012037f89 */ /* 0x000ea200000e0000 */
[----:B-1----:R-:W-:-:S04]  /*f780*/  IADD3 R2, P1, R30, R2, RZ ;  /* 0x000000021e027210 */ /* 0x002fc80007f3e0ff */
[----:B--2---:R-:W-:Y:S02]  /*f790*/  IADD3.X R3, RZ, R3, RZ, P1, !PT ;  /* 0x00000003ff037210 */ /* 0x004fe40000ffe4ff */
[----:B------:R-:W-:-:S13]  /*f7a0*/  ISETP.LT.OR P1, PT, R19, 0x11, P0 ;  /* 0x000000111300780c */ /* 0x000fda0000721670 */
[----:B------:R1:W-:Y:S04]  /*f7b0*/  LDGSTS.E.BYPASS.LTC128B.128 [R4+0xac00], desc[UR50][R2.64], !P1 ;  /* 0x0ac0000002047fae */ /* 0x0003e8000c901d72 */
[----:B-1----:R-:W1:Y:S04]  /*f7c0*/  SHFL.IDX PT, R2, R9, 0x2, 0x181f ;  /* 0x00581f0009027f89 */ /* 0x002e6800000e0000 */
[----:B------:R-:W2:Y:S01]  /*f7d0*/  SHFL.IDX PT, R3, R18, 0x2, 0x181f ;  /* 0x00581f0012037f89 */ /* 0x000ea200000e0000 */
[----:B-1----:R-:W-:-:S05]  /*f7e0*/  IADD3 R2, P1, R30, R2, RZ ;  /* 0x000000021e027210 */ /* 0x002fca0007f3e0ff */
[----:B--2---:R-:W-:Y:S01]  /*f7f0*/  IMAD.X R3, RZ, RZ, R3, P1 ;  /* 0x000000ffff037224 */ /* 0x004fe200008e0603 */
        /* <DEDUP_REMOVED lines=26> */
[----:B------:R1:W-:Y:S04]  /*f9a0*/  LDGSTS.E.BYPASS.LTC128B.128 [R4+0xd400], desc[UR50][R2.64], !P1 ;  /* 0x0d40000002047fae */ /* 0x0003e8000c901d72 */
[----:B-1----:R-:W1:Y:S02]  /*f9b0*/  SHFL.IDX PT, R2, R9, 0x7, 0x181f ;  /* 0x00f81f0009027f89 */ /* 0x002e6400000e0000 */
[----:B-1----:R-:W-:-:S05]  /*f9c0*/  IADD3 R2, P1, R30, R2, RZ ;  /* 0x000000021e027210 */ /* 0x002fca0007f3e0ff */
[----:B------:R-:W-:Y:S01]  /*f9d0*/  IMAD.X R3, RZ, RZ, R18, P1 ;  /* 0x000000ffff037224 */ /* 0x000fe200008e0612 */
[----:B------:R-:W-:-:S13]  /*f9e0*/  ISETP.LT.OR P1, PT, R19, 0x71, P0 ;  /* 0x000000711300780c */ /* 0x000fda0000721670 */
[----:B------:R1:W-:Y:S04]  /*f9f0*/  LDGSTS.E.BYPASS.LTC128B.128 [R4+0xdc00], desc[UR50][R2.64], !P1 ;  /* 0x0dc0000002047fae */ /* 0x0003e8000c901d72 */
[----:B-1----:R-:W1:Y:S04]  /*fa00*/  SHFL.IDX PT, R2, R10, RZ, 0x181f ;  /* 0x00181fff0a027589 */ /* 0x002e6800000e0000 */
[----:B------:R-:W2:Y:S04]  /*fa10*/  SHFL.IDX PT, R3, R20, RZ, 0x181f ;  /* 0x00181fff14037589 */ /* 0x000ea800000e0000 */
[----:B------:R-:W3:Y:S01]  /*fa20*/  SHFL.IDX PT, R20, R20, 0x1, 0x181f ;  /* 0x00381f0014147f89 */ /* 0x000ee200000e0000 */
[----:B-1----:R-:W-:-:S05]  /*fa30*/  IADD3 R2, P1, R30, R2, RZ ;  /* 0x000000021e027210 */ /* 0x002fca0007f3e0ff */
[----:B--2---:R-:W-:Y:S01]  /*fa40*/  IMAD.X R3, RZ, RZ, R3, P1 ;  /* 0x000000ffff037224 */ /* 0x004fe200008e0603 */
[----:B------:R-:W-:-:S13]  /*fa50*/  ISETP.LT.OR P1, PT, R19, 0x81, P0 ;  /* 0x000000811300780c */ /* 0x000fda0000721670 */
[----:B------:R1:W-:Y:S01]  /*fa60*/  LDGSTS.E.BYPASS.LTC128B.128 [R4+0xe400], desc[UR50][R2.64], !P1 ;  /* 0x0e40000002047fae */ /* 0x0003e2000c901d72 */
[----:B------:R-:W-:-:S03]  /*fa70*/  ISETP.GE.AND P1, PT, R19, 0x11, PT ;  /* 0x000000111300780c */ /* 0x000fc60003f26270 */
[----:B-1----:R1:W2:Y:S10]  /*fa80*/  SHFL.IDX PT, R2, R10, 0x1, 0x181f ;  /* 0x00381f000a027f89 */ /* 0x0022b400000e0000 */
[----:B------:R-:W-:-:S02]  /*fa90*/  @P1 LOP3.LUT R24, R24, 0x10, RZ, 0xfc, !PT ;  /* 0x0000001018181812 */ /* 0x000fc400078efcff */
[----:B------:R-:W-:Y:S02]  /*faa0*/  ISETP.GE.AND P1, PT, R19, 0x51, PT ;  /* 0x000000511300780c */ /* 0x000fe40003f26270 */
[----:B------:R-:W-:-:S04]  /*fab0*/  LOP3.LUT R24, R24, 0xffffffdf, RZ, 0xc0, !PT ;  /* 0xffffffdf18187812 */ /* 0x000fc800078ec0ff */
        /* <DEDUP_REMOVED lines=9> */
[----:B-123--:R-:W-:-:S07]  /*fb50*/  @P2 LOP3.LUT R24, R24, 0x200, RZ, 0xfc, !PT ;  /* 0x0000020018182812 */ /* 0x00efce00078efcff */
.L_x_7666:
[----:B------:R-:W-:Y:S02]  /*fb60*/  ISETP.LT.OR P0, PT, R19, 0x91, P0 ;  /* 0x000000911300780c */ /* 0x000fe40000701670 */
[----:B------:R-:W-:-:S05]  /*fb70*/  IADD3 R2, P2, R30, R2, RZ ;  /* 0x000000021e027210 */ /* 0x000fca0007f5e0ff */
[----:B------:R-:W-:-:S06]  /*fb80*/  IMAD.X R3, RZ, RZ, R20, P2 ;  /* 0x000000ffff037224 */ /* 0x000fcc00010e0614 */
[----:B------:R-:W-:Y:S01]  /*fb90*/  @!PT LDS RZ, [RZ] ;  /* 0x00000000fffff984 */ /* 0x000fe20000000800 */
[----:B------:R-:W-:Y:S01]  /*fba0*/  @!PT LDS RZ, [RZ] ;  /* 0x00000000fffff984 */ /* 0x000fe20000000800 */
[----:B------:R-:W-:Y:S01]  /*fbb0*/  @!PT LDS RZ, [RZ] ;  /* 0x00000000fffff984 */ /* 0x000fe20000000800 */
[----:B------:R1:W-:Y:S01]  /*fbc0*/  LDGSTS.E.BYPASS.LTC128B.128 [R4+0xec00], desc[UR50][R2.64], !P0 ;  /* 0x0ec0000002047fae */ /* 0x0003e2000c101d72 */
[----:B------:R-:W-:Y:S01]  /*fbd0*/  PLOP3.LUT P0, PT, PT, PT, PT, 0x80, 0x0 ;  /* 0x000000000000781c */ /* 0x000fe20003f0f070 */
[----:B------:R-:W-:-:S12]  /*fbe0*/  NOP ;  /* 0x0000000000007918 */ /* 0x000fd80000000000 */
.L_x_7572:
        /* <DEDUP_REMOVED lines=11> */
.L_x_7573:
[----:B------:R1:W-:Y:S01]  /*fca0*/  SYNCS.ARRIVE.TRANS64.A1T0 RZ, [R0+URZ+0x22870], RZ ;  /* 0x022870ff00ff79a7 */ /* 0x0003e2000810003f */
[----:B------:R-:W-:Y:S05]  /*fcb0*/  @!P6 BRA `(.L_x_7574) ;  /* 0x000000000004e947 */ /* 0x000fea0003800000 */
[----:B------:R-:W-:Y:S01]  /*fcc0*/  BPT.TRAP 0x1 ;  /* 0x000000040000795c */ /* 0x000fe20000300000 */
.L_x_7574:
[----:B------:R-:W2:Y:S01]  /*fcd0*/  SYNCS.PHASECHK.TRANS64.TRYWAIT P0, [R0+URZ+0x22840], R26 ;  /* 0x0228401a000075a7 */ /* 0x000ea2000800017f */
[----:B------:R-:W-:Y:S04]  /*fce0*/  BSSY B0, `(.L_x_7575) ;  /* 0x0000002000007945 */ /* 0x000fe80003800000 */
[----:B--2---:R-:W-:Y:S05]  /*fcf0*/  @!P0 BRA `(.L_x_7576) ;  /* 0x0000005400508947 */ /* 0x004fea0003800000 */
.L_x_7667:
[----:B------:R-:W-:Y:S05]  /*fd00*/  BSYNC B0 ;  /* 0x0000000000007941 */ /* 0x000fea0003800000 */
.L_x_7575:
[----:B------:R-:W-:Y:S01]  /*fd10*/  ULDC.64 UR4, c[0x0][0x300] ;  /* 0x0000c00000047ab9 */ /* 0x000fe20000000a00 */
[----:B------:R-:W-:Y:S01]  /*fd20*/  ULDC.64 UR6, c[0x0][0x310] ;  /* 0x0000c40000067ab9 */ /* 0x000fe20000000a00 */
[----:B------:R-:W-:Y:S01]  /*fd30*/  IMAD R9, R21, UR4, RZ ;  /* 0x0000000415097c24 */ /* 0x000fe2000f8e02ff */
[----:B------:R-:W-:Y:S01]  /*fd40*/  ULDC.64 UR8, c[0x0][0x2e8] ;  /* 0x0000ba0000087ab9 */ /* 0x000fe20000000a00 */
[C---:B------:R-:W-:Y:S01]  /*fd50*/  IMAD.WIDE.U32 R2, R8.reuse, UR4, RZ ;  /* 0x0000000408027c25 */ /* 0x040fe2000f8e00ff */
[----:B------:R-:W3:Y:S03]  /*fd60*/  LDC R12, c[0x0][0x2f4] ;  /* 0x0000bd00ff0c7b82 */ /* 0x000ee60000000800 */
[----:B------:R-:W-:Y:S02]  /*fd70*/  IMAD R9, R8, UR5, R9 ;  /* 0x0000000508097c24 */ /* 0x000fe4000f8e0209 */
[----:B------:R-:W-:-:S02]  /*fd80*/  IMAD R25, R25, UR6, RZ ;  /* 0x0000000619197c24 */ /* 0x000fc4000f8e02ff */
[----:B------:R-:W-:Y:S02]  /*fd90*/  IMAD.IADD R3, R3, 0x1, R9 ;  /* 0x0000000103037824 */ /* 0x000fe400078e0209 */
[C---:B------:R-:W-:Y:S02]  /*fda0*/  IMAD R25, R7.reuse, UR7, R25 ;  /* 0x0000000707197c24 */ /* 0x040fe4000f8e0219 */
[----:B------:R-:W-:-:S04]  /*fdb0*/  IMAD.WIDE.U32 R2, R7, UR6, R2 ;  /* 0x0000000607027c25 */ /* 0x000fc8000f8e0002 */
[----:B------:R-:W-:Y:S01]  /*fdc0*/  IMAD R23, R23, UR4, RZ ;  /* 0x0000000417177c24 */ /* 0x000fe2000f8e02ff */
[----:B------:R-:W-:Y:S01]  /*fdd0*/  IADD3 R3, R3, R25, RZ ;  /* 0x0000001903037210 */ /* 0x000fe20007ffe0ff */
[----:B------:R-:W-:Y:S02]  /*fde0*/  IMAD R27, R27, UR6, RZ ;  /* 0x000000061b1b7c24 */ /* 0x000fe4000f8e02ff */
[C---:B------:R-:W-:Y:S02]  /*fdf0*/  IMAD R23, R6.reuse, UR5, R23 ;  /* 0x0000000506177c24 */ /* 0x040fe4000f8e0217 */
[----:B------:R-:W-:Y:S01]  /*fe00*/  IMAD.WIDE.U32 R6, R6, UR4, RZ ;  /* 0x0000000406067c25 */ /* 0x000fe2000f8e00ff */
[----:B------:R-:W-:Y:S01]  /*fe10*/  ULDC.64 UR4, c[0x0][0x308] ;  /* 0x0000c20000047ab9 */ /* 0x000fe20000000a00 */
[----:B---3--:R-:W-:Y:S02]  /*fe20*/  ISETP.GE.AND P2, PT, R30, R12, PT ;  /* 0x0000000c1e00720c */ /* 0x008fe40003f46270 */
[----:B------:R-:W-:-:S04]  /*fe30*/  IMAD.WIDE.U32 R2, R17, UR4, R2 ;  /* 0x0000000411027c25 */ /* 0x000fc8000f8e0002 */
[----:B------:R-:W-:Y:S01]  /*fe40*/  IMAD R9, R17, UR5, RZ ;  /* 0x0000000511097c24 */ /* 0x000fe2000f8e02ff */
[----:B------:R-:W-:Y:S01]  /*fe50*/  IADD3 R8, P0, R2, UR8, RZ ;  /* 0x0000000802087c10 */ /* 0x000fe2000ff1e0ff */
[----:B------:R-:W-:Y:S02]  /*fe60*/  IMAD.IADD R11, R7, 0x1, R23 ;  /* 0x00000001070b7824 */ /* 0x000fe400078e0217 */
[----:B------:R-:W-:Y:S01]  /*fe70*/  IMAD.MOV.U32 R10, RZ, RZ, R6 ;  /* 0x000000ffff0a7224 */ /* 0x000fe200078e0006 */
[----:B------:R-:W-:Y:S01]  /*fe80*/  IADD3.X R7, R3, UR9, R9, P0, !PT ;  /* 0x0000000903077c10 */ /* 0x000fe200087fe409 */
[C---:B------:R-:W-:Y:S02]  /*fe90*/  IMAD R27, R5.reuse, UR7, R27 ;  /* 0x00000007051b7c24 */ /* 0x040fe4000f8e021b */
[----:B------:R-:W-:-:S04]  /*fea0*/  IMAD.WIDE.U32 R2, R5, UR6, R10 ;  /* 0x0000000605027c25 */ /* 0x000fc8000f8e000a */
[----:B------:R-:W-:Y:S02]  /*feb0*/  IMAD.IADD R3, R3, 0x1, R27 ;  /* 0x0000000103037824 */ /* 0x000fe400078e021b */
[----:B------:R-:W-:Y:S01]  /*fec0*/  IMAD.WIDE.U32 R2, R17, UR4, R2 ;  /* 0x0000000411027c25 */ /* 0x000fe2000f8e0002 */
[----:B------:R-:W-:Y:S02]  /*fed0*/  UMOV UR4, 0xffffffff ;  /* 0xffffffff00047882 */ /* 0x000fe40000000000 */
[----:B------:R-:W-:-:S04]  /*fee0*/  IADD3 R6, P0, R2, UR8, RZ ;  /* 0x0000000802067c10 */ /* 0x000fc8000ff1e0ff */
[----:B------:R-:W-:Y:S01]  /*fef0*/  IADD3.X R5, R9, UR9, R3, P0, !PT ;  /* 0x0000000909057c10 */ /* 0x000fe200087fe403 */
[----:B------:R-:W-:Y:S08]  /*ff00*/  BRA.DIV UR4, `(.L_x_7577) ;  /* 0x0000005204e07947 */ /* 0x000ff0000b800000 */
[----:B------:R-:W3:Y:S01]  /*ff10*/  SHFL.IDX PT, R14, R8, RZ, 0x181f ;  /* 0x00181fff080e7589 */ /* 0x000ee200000e0000 */
[C---:B------:R-:W-:Y:S02]  /*ff20*/  LOP3.LUT P6, RZ, R24.reuse, 0x80, RZ, 0xc0, !PT ;  /* 0x0000008018ff7812 */ /* 0x040fe400078cc0ff */
[----:B------:R-:W-:Y:S01]  /*ff30*/  LOP3.LUT R24, R24, 0xfffff7ff, RZ, 0xc0, !PT ;  /* 0xfffff7ff18187812 */ /* 0x000fe200078ec0ff */
[----:B------:R-:W4:Y:S03]  /*ff40*/  SHFL.IDX PT, R2, R7, RZ, 0x181f ;  /* 0x00181fff07027589 */ /* 0x000f2600000e0000 */
[----:B------:R-:W-:-:S04]  /*ff50*/  @P1 LOP3.LUT R24, R24, 0x800, RZ, 0xfc, !PT ;  /* 0x0000080018181812 */ /* 0x000fc800078efcff */
[----:B------:R-:W-:-:S03]  /*ff60*/  LOP3.LUT P1, RZ, R24, 0x10, RZ, 0xc0, !PT ;  /* 0x0000001018ff7812 */ /* 0x000fc6000782c0ff */
[----:B---3--:R-:W-:Y:S02]  /*ff70*/  @P6 IADD3 R9, P0, R30, R14, RZ ;  /* 0x0000000e1e096210 */ /* 0x008fe40007f1e0ff */
[----:B------:R-:W3:Y:S03]  /*ff80*/  SHFL.IDX PT, R14, R8, 0x1, 0x181f ;  /* 0x00381f00080e7f89 */ /* 0x000ee600000e0000 */
[----:B----4-:R-:W-:Y:S02]  /*ff90*/  @P6 IMAD.X R3, RZ, RZ, R2, P0 ;  /* 0x000000ffff036224 */ /* 0x010fe400000e0602 */
[----:B------:R-:W-:-:S05]  /*ffa0*/  @P6 IMAD.MOV.U32 R2, RZ, RZ, R9 ;  /* 0x000000ffff026224 */ /* 0x000fca00078e0009 */
[----:B------:R4:W-:Y:S01]  /*ffb0*/  @P6 LDGSTS.E.BYPASS.LTC128B.128 [R4+0x18400], desc[UR50][R2.64], !P2 ;  /* 0x1840000002046fae */ /* 0x0009e2000d101d72 */
[----:B------:R-:W-:-:S03]  /*ffc0*/  LOP3.LUT P6, RZ, R24, 0x100, RZ, 0xc0, !PT ;  /* 0x0000010018ff7812 */ /* 0x000fc600078cc0ff */
[----:B----4-:R-:W4:Y:S01]  /*ffd0*/  SHFL.IDX PT, R2, R7, 0x1, 0x181f ;  /* 0x00381f0007027f89 */ /* 0x010f2200000e0000 */
[----:B---3--:R-:W-:-:S03]  /*ffe0*/  @P1 IADD3 R9, P0, R30, R14, RZ ;  /* 0x0000000e1e091210 */ /* 0x008fc60007f1e0ff */
[----:B------:R-:W3:Y:S02]  /*fff0*/  SHFL.IDX PT, R14, R8, 0x2, 0x181f ;  /* 0x00581f00080e7f89 */ /* 0x000ee400000e0000 */
[----:B----4-:R-:W-:Y:S02]  /*10000*/  @P1 IMAD.X R3, RZ, RZ, R2, P0 ;  /* 0x000000ffff031224 */ /* 0x010fe400000e0602 */
[----:B------:R-:W-:Y:S01]  /*10010*/  @P1 IMAD.MOV.U32 R2, RZ, RZ, R9 ;  /* 0x000000ffff021224 */ /* 0x000fe200078e0009 */
[----:B---3--:R-:W-:Y:S02]  /*10020*/  @P5 IADD3 R9, P0, R30, R14, RZ ;  /* 0x0000000e1e095210 */ /* 0x008fe40007f1e0ff */
[----:B------:R-:W-:Y:S04]  /*10030*/  SHFL.IDX PT, R14, R8, 0x3, 0x181f ;  /* 0x00781f00080e7f89 */ /* 0x000fe800000e0000 */
[----:B------:R3:W-:Y:S01]  /*10040*/  @P1 LDGSTS.E.BYPASS.LTC128B.128 [R4+0x18c00], desc[UR50][R2.64], !P2 ;  /* 0x18c0000002041fae */ /* 0x0007e2000d101d72 */
[----:B------:R-:W-:-:S03]  /*10050*/  LOP3.LUT P1, RZ, R24, 0x800, RZ, 0xc0, !PT ;  /* 0x0000080018ff7812 */ /* 0x000fc6000782c0ff */
[----:B---3--:R-:W3:Y:S02]  /*10060*/  SHFL.IDX PT, R2, R7, 0x2, 0x181f ;  /* 0x00581f0007027f89 */ /* 0x008ee400000e0000 */
[----:B---3--:R-:W-:Y:S02]  /*10070*/  @P5 IMAD.X R10, RZ, RZ, R2, P0 ;  /* 0x000000ffff0a5224 */ /* 0x008fe400000e0602 */
[----:B------:R-:W-:Y:S01]  /*10080*/  @P5 IMAD.MOV.U32 R2, RZ, RZ, R9 ;  /* 0x000000ffff025224 */ /* 0x000fe200078e0009 */
[----:B------:R-:W-:Y:S01]  /*10090*/  @P4 IADD3 R9, P0, R30, R14, RZ ;  /* 0x0000000e1e094210 */ /* 0x000fe20007f1e0ff */
[----:B------:R-:W-:Y:S01]  /*100a0*/  @P5 IMAD.MOV.U32 R3, RZ, RZ, R10 ;  /* 0x000000ffff035224 */ /* 0x000fe200078e000a */
[----:B------:R-:W-:Y:S04]  /*100b0*/  SHFL.IDX PT, R14, R8, 0x4, 0x181f ;  /* 0x00981f00080e7f89 */ /* 0x000fe800000e0000 */
[----:B------:R3:W-:Y:S01]  /*100c0*/  @P5 LDGSTS.E.BYPASS.LTC128B.128 [R4+0x19400], desc[UR50][R2.64], !P2 ;  /* 0x1940000002045fae */ /* 0x0007e2000d101d72 */
[----:B------:R-:W-:-:S03]  /*100d0*/  LOP3.LUT P5, RZ, R24, 0x40, RZ, 0xc0, !PT ;  /* 0x0000004018ff7812 */ /* 0x000fc600078ac0ff */
[----:B---3--:R-:W3:Y:S02]  /*100e0*/  SHFL.IDX PT, R2, R7, 0x3, 0x181f ;  /* 0x00781f0007027f89 */ /* 0x008ee400000e0000 */
[----:B---3--:R-:W-:Y:S01]  /*100f0*/  @P4 IADD3.X R10, RZ, R2, RZ, P0, !PT ;  /* 0x00000002ff0a4210 */ /* 0x008fe200007fe4ff */
[----:B------:R-:W-:-:S04]  /*10100*/  @P4 IMAD.MOV.U32 R2, RZ, RZ, R9 ;  /* 0x000000ffff024224 */ /* 0x000fc800078e0009 */
[----:B------:R-:W-:-:S05]  /*10110*/  @P4 IMAD.MOV.U32 R3, RZ, RZ, R10 ;  /* 0x000000ffff034224 */ /* 0x000fca00078e000a */
[----:B------:R3:W-:Y:S01]  /*10120*/  @P4 LDGSTS.E.BYPASS.LTC128B.128 [R4+0x19c00], desc[UR50][R2.64], !P2 ;  /* 0x19c0000002044fae */ /* 0x0007e2000d101d72 */
[----:B------:R-:W-:-:S03]  /*10130*/  LOP3.LUT P4, RZ, R24, 0x20, RZ, 0xc0, !PT ;  /* 0x0000002018ff7812 */ /* 0x000fc6000788c0ff */
[----:B---3--:R-:W3:Y:S10]  /*10140*/  SHFL.IDX PT, R2, R7, 0x4, 0x181f ;  /* 0x00981f0007027f89 */ /* 0x008ef400000e0000 */
[----:B------:R-:W-:-:S02]  /*10150*/  @P4 IADD3 R9, P0, R30, R14, RZ ;  /* 0x0000000e1e094210 */ /* 0x000fc40007f1e0ff */
[----:B------:R-:W4:Y:S03]  /*10160*/  SHFL.IDX PT, R14, R8, 0x5, 0x181f ;  /* 0x00b81f00080e7f89 */ /* 0x000f2600000e0000 */
[----:B---3--:R-:W-:Y:S02]  /*10170*/  @P4 IMAD.X R10, RZ, RZ, R2, P0 ;  /* 0x000000ffff0a4224 */ /* 0x008fe400000e0602 */
[----:B------:R-:W-:Y:S02]  /*10180*/  @P4 IMAD.MOV.U32 R2, RZ, RZ, R9 ;  /* 0x000000ffff024224 */ /* 0x000fe400078e0009 */
[----:B------:R-:W-:Y:S01]  /*10190*/  @P4 IMAD.MOV.U32 R3, RZ, RZ, R10 ;  /* 0x000000ffff034224 */ /* 0x000fe200078e000a */
[----:B----4-:R-:W-:Y:S02]  /*101a0*/  @P5 IADD3 R9, P0, R30, R14, RZ ;  /* 0x0000000e1e095210 */ /* 0x010fe40007f1e0ff */
[----:B------:R-:W-:Y:S04]  /*101b0*/  SHFL.IDX PT, R14, R8, 0x6, 0x181f ;  /* 0x00d81f00080e7f89 */ /* 0x000fe800000e0000 */
[----:B------:R3:W-:Y:S04]  /*101c0*/  @P4 LDGSTS.E.BYPASS.LTC128B.128 [R4+0x1a400], desc[UR50][R2.64], !P2 ;  /* 0x1a40000002044fae */ /* 0x0007e8000d101d72 */
[----:B---3--:R-:W3:Y:S02]  /*101d0*/  SHFL.IDX PT, R2, R7, 0x5, 0x181f ;  /* 0x00b81f0007027f89 */ /* 0x008ee400000e0000 */
[----:B---3--:R-:W-:-:S02]  /*101e0*/  @P5 IMAD.X R10, RZ, RZ, R2, P0 ;  /* 0x000000ffff0a5224 */ /* 0x008fc400000e0602 */
[----:B------:R-:W-:Y:S01]  /*101f0*/  @P5 IMAD.MOV.U32 R2, RZ, RZ, R9 ;  /* 0x000000ffff025224 */ /* 0x000fe200078e0009 */
[C---:B------:R-:W-:Y:S01]  /*10200*/  @P6 IADD3 R9, P0, R30.reuse, R14, RZ ;  /* 0x0000000e1e096210 */ /* 0x040fe20007f1e0ff */
[----:B------:R-:W-:Y:S01]  /*10210*/  @P5 IMAD.MOV.U32 R3, RZ, RZ, R10 ;  /* 0x000000ffff035224 */ /* 0x000fe200078e000a */
[----:B------:R-:W-:Y:S04]  /*10220*/  SHFL.IDX PT, R14, R8, 0x7, 0x181f ;  /* 0x00f81f00080e7f89 */ /* 0x000fe800000e0000 */
[----:B------:R3:W-:Y:S04]  /*10230*/  @P5 LDGSTS.E.BYPASS.LTC128B.128 [R4+0x1ac00], desc[UR50][R2.64], !P2 ;  /* 0x1ac0000002045fae */ /* 0x0007e8000d101d72 */
[----:B---3--:R-:W3:Y:S04]  /*10240*/  SHFL.IDX PT, R2, R7, 0x6, 0x181f ;  /* 0x00d81f0007027f89 */ /* 0x008ee800000e0000 */
[----:B------:R-:W4:Y:S01]  /*10250*/  SHFL.IDX PT, R7, R7, 0x7, 0x181f ;  /* 0x00f81f0007077f89 */ /* 0x000f2200000e0000 */
[----:B---3--:R-:W-:Y:S01]  /*10260*/  @P6 IMAD.X R10, RZ, RZ, R2, P0 ;  /* 0x000000ffff0a6224 */ /* 0x008fe200000e0602 */
[----:B------:R-:W-:Y:S01]  /*10270*/  @P3 IADD3 R14, P0, R30, R14, RZ ;  /* 0x0000000e1e0e3210 */ /* 0x000fe20007f1e0ff */
[----:B------:R-:W-:-:S03]  /*10280*/  @P6 IMAD.MOV.U32 R2, RZ, RZ, R9 ;  /* 0x000000ffff026224 */ /* 0x000fc600078e0009 */
[----:B------:R-:W-:Y:S01]  /*10290*/  @P6 MOV R3, R10 ;  /* 0x0000000a00036202 */ /* 0x000fe20000000f00 */
[----:B----4-:R-:W-:-:S04]  /*102a0*/  @P3 IMAD.X R9, RZ, RZ, R7, P0 ;  /* 0x000000ffff093224 */ /* 0x010fc800000e0607 */
[----:B------:R3:W-:Y:S02]  /*102b0*/  @P6 LDGSTS.E.BYPASS.LTC128B.128 [R4+0x1b400], desc[UR50][R2.64], !P2 ;  /* 0x1b40000002046fae */ /* 0x0007e4000d101d72 */
[----:B---3--:R-:W-:Y:S02]  /*102c0*/  @P3 IMAD.MOV.U32 R2, RZ, RZ, R14 ;  /* 0x000000ffff023224 */ /* 0x008fe400078e000e */
[----:B------:R-:W-:Y:S01]  /*102d0*/  @P3 IMAD.MOV.U32 R3, RZ, RZ, R9 ;  /* 0x000000ffff033224 */ /* 0x000fe200078e0009 */
[----:B------:R-:W3:Y:S04]  /*102e0*/  SHFL.IDX PT, R14, R6, RZ, 0x181f ;  /* 0x00181fff060e7589 */ /* 0x000ee800000e0000 */
[----:B------:R4:W-:Y:S04]  /*102f0*/  @P3 LDGSTS.E.BYPASS.LTC128B.128 [R4+0x1bc00], desc[UR50][R2.64], !P2 ;  /* 0x1bc0000002043fae */ /* 0x0009e8000d101d72 */
[----:B----4-:R-:W4:Y:S04]  /*10300*/  SHFL.IDX PT, R2, R5, RZ, 0x181f ;  /* 0x00181fff05027589 */ /* 0x010f2800000e0000 */
[----:B------:R-:W0:Y:S01]  /*10310*/  SHFL.IDX PT, R5, R5, 0x1, 0x181f ;  /* 0x00381f0005057f89 */ /* 0x000e2200000e0000 */
[----:B---3--:R-:W-:-:S05]  /*10320*/  @P1 IADD3 R14, P0, R30, R14, RZ ;  /* 0x0000000e1e0e1210 */ /* 0x008fca0007f1e0ff */
[----:B----4-:R-:W-:Y:S02]  /*10330*/  @P1 IMAD.X R9, RZ, RZ, R2, P0 ;  /* 0x000000ffff091224 */ /* 0x010fe400000e0602 */
[----:B------:R-:W-:Y:S02]  /*10340*/  @P1 IMAD.MOV.U32 R2, RZ, RZ, R14 ;  /* 0x000000ffff021224 */ /* 0x000fe400078e000e */
[----:B------:R-:W-:Y:S01]  /*10350*/  @P1 IMAD.MOV.U32 R3, RZ, RZ, R9 ;  /* 0x000000ffff031224 */ /* 0x000fe200078e0009 */
[----:B------:R3:W4:Y:S04]  /*10360*/  SHFL.IDX PT, R14, R6, 0x1, 0x181f ;  /* 0x00381f00060e7f89 */ /* 0x00072800000e0000 */
[----:B0-----:R3:W-:Y:S02]  /*10370*/  @P1 LDGSTS.E.BYPASS.LTC128B.128 [R4+0x1c400], desc[UR50][R2.64], !P2 ;  /* 0x1c40000002041fae */ /* 0x0017e4000d101d72 */
.L_x_7689:
[----:B------:R-:W-:-:S13]  /*10380*/  LOP3.LUT P1, RZ, R24, 0x200, RZ, 0xc0, !PT ;  /* 0x0000020018ff7812 */ /* 0x000fda000782c0ff */
[----:B---34-:R-:W-:-:S05]  /*10390*/  @P1 IADD3 R2, P0, R30, R14, RZ ;  /* 0x0000000e1e021210 */ /* 0x018fca0007f1e0ff */
[----:B------:R-:W-:Y:S01]  /*103a0*/  @P1 IMAD.X R3, RZ, RZ, R5, P0 ;  /* 0x000000ffff031224 */ /* 0x000fe200000e0605 */
[----:B------:R-:W-:-:S04]  /*103b0*/  PLOP3.LUT P0, PT, PT, PT, PT, 0x80, 0x0 ;  /* 0x000000000000781c */ /* 0x000fc80003f0f070 */
[----:B------:R-:W-:Y:S01]  /*103c0*/  @!PT LDS RZ, [RZ] ;  /* 0x00000000fffff984 */ /* 0x000fe20000000800 */
[----:B------:R-:W-:Y:S01]  /*103d0*/  @!PT LDS RZ, [RZ] ;  /* 0x00000000fffff984 */ /* 0x000fe20000000800 */
[----:B------:R-:W-:Y:S01]  /*103e0*/  @!PT LDS RZ, [RZ] ;  /* 0x00000000fffff984 */ /* 0x000fe20000000800 */
[----:B------:R0:W-:Y:S01]  /*103f0*/  @P1 LDGSTS.E.BYPASS.LTC128B.128 [R4+0x1cc00], desc[UR50][R2.64], !P2 ;  /* 0x1cc0000002041fae */ /* 0x0001e2000d101d72 */
[----:B------:R-:W-:-:S08]  /*10400*/  NOP ;  /* 0x0000000000007918 */ /* 0x000fd00000000000 */
.L_x_7578:
        /* <DEDUP_REMOVED lines=11> */
.L_x_7579:
[----:B------:R0:W-:Y:S02]  /*104c0*/  SYNCS.ARRIVE.TRANS64.A1T0 RZ, [R0+URZ+0x22830], RZ ;  /* 0x022830ff00ff79a7 */ /* 0x0001e4000810003f */
[----:B------:R-:W-:Y:S05]  /*104d0*/  WARPSYNC.ALL ;  /* 0x0000000000007948 */ /* 0x000fea0003800000 */
[----:B012---:R-:W-:Y:S01]  /*104e0*/  VIADD R0, R16, 0x14400 ;  /* 0x0001440010007836 */ /* 0x007fe20000000000 */
        /* <DEDUP_REMOVED lines=29> */
.L_x_7581:
[----:B------:R-:W-:Y:S05]  /*106c0*/  BSYNC B6 ;  /* 0x0000000000067941 */ /* 0x000fea0003800000 */
.L_x_7580:
[----:B------:R-:W2:Y:S01]  /*106d0*/  LDL.LU R18, [R1+0x4] ;  /* 0x0000040001127983 */ /* 0x000ea20000300800 */
[----:B------:R-:W0:Y:S01]  /*106e0*/  LDC R5, c[0x0][0x448] ;  /* 0x00011200ff057b82 */ /* 0x000e220000000800 */
[----:B------:R-:W1:Y:S01]  /*106f0*/  S2R R2, SR_TID.X ;  /* 0x0000000000027919 */ /* 0x000e620000002100 */
[----:B------:R-:W-:Y:S01]  /*10700*/  R2UR UR8, R17 ;  /* 0x00000000110872ca */ /* 0x000fe200000e0000 */
[----:B------:R-:W-:Y:S01]  /*10710*/  ULDC.64 UR6, c[0x0][0x2d8] ;  /* 0x0000b60000067ab9 */ /* 0x000fe20000000a00 */
[----:B------:R3:W5:Y:S01]  /*10720*/  LDL R10, [R1+0x24] ;  /* 0x00002400010a7983 */ /* 0x0007620000100800 */
[----:B0-----:R-:W-:Y:S02]  /*10730*/  ISETP.NE.AND P0, PT, R5, 0x1, PT ;  /* 0x000000010500780c */ /* 0x001fe40003f05270 */
[----:B------:R-:W-:Y:S02]  /*10740*/  R2UR UR10, R17 ;  /* 0x00000000110a72ca */ /* 0x000fe400000e0000 */
[----:B-1----:R-:W-:-:S09]  /*10750*/  LOP3.LUT R19, R2, 0x7f, RZ, 0xc0, !PT ;  /* 0x0000007f02137812 */ /* 0x002fd200078ec0ff */
[----:B------:R-:W0:Y:S01]  /*10760*/  @P0 LDC R3, c[0x0][0x44c] ;  /* 0x00011300ff030b82 */ /* 0x000e220000000800 */
[----:B------:R-:W-:Y:S01]  /*10770*/  IMAD.SHL.U32 R2, R2, 0x10, RZ ;  /* 0x0000001002027824 */ /* 0x000fe200078e00ff */
[----:B------:R-:W-:-:S06]  /*10780*/  SHF.R.U32.HI R19, RZ, 0x3, R19 ;  /* 0x00000003ff137819 */ /* 0x000fcc0000011613 */
[----:B------:R-:W1:Y:S01]  /*10790*/  @P0 LDC R6, c[0x0][0x450] ;  /* 0x00011400ff060b82 */ /* 0x000e620000000800 */
[----:B------:R-:W-:Y:S01]  /*107a0*/  LOP3.LUT R2, R19, 0x70, R2, 0xf8, !PT ;  /* 0x0000007013027812 */ /* 0x000fe200078ef802 */
[----:B------:R-:W-:Y:S01]  /*107b0*/  UMOV UR4, UR38 ;  /* 0x0000002600047c82 */ /* 0x000fe20008000000 */
[----:B------:R-:W-:Y:S02]  /*107c0*/  UMOV UR5, UR37 ;  /* 0x0000002500057c82 */ /* 0x000fe40008000000 */
[----:B------:R-:W-:-:S03]  /*107d0*/  UIMAD.WIDE.U32 UR4, UR8, UR6, UR4 ;  /* 0x00000006080472a5 */ /* 0x000fc6000f8e0004 */
[----:B------:R-:W-:Y:S02]  /*107e0*/  ULDC.64 UR8, c[0x0][0x2e0] ;  /* 0x0000b80000087ab9 */ /* 0x000fe40000000a00 */
[----:B------:R-:W-:Y:S02]  /*107f0*/  UIMAD UR6, UR42, UR8, URZ ;  /* 0x000000082a0672a4 */ /* 0x000fe4000f8e023f */
[----:B------:R-:W-:Y:S02]  /*10800*/  UIMAD UR5, UR10, UR7, UR5 ;  /* 0x000000070a0572a4 */ /* 0x000fe4000f8e0205 */
[----:B------:R-:W-:Y:S02]  /*10810*/  UIMAD UR6, UR43, UR9, UR6 ;  /* 0x000000092b0672a4 */ /* 0x000fe4000f8e0206 */
[----:B------:R-:W-:-:S04]  /*10820*/  UIMAD.WIDE.U32 UR4, UR43, UR8, UR4 ;  /* 0x000000082b0472a5 */ /* 0x000fc8000f8e0004 */
[----:B------:R-:W-:-:S03]  /*10830*/  UIADD3 UR5, UR5, UR6, URZ ;  /* 0x0000000605057290 */ /* 0x000fc6000fffe03f */
[----:B------:R-:W-:Y:S02]  /*10840*/  ULDC.64 UR6, c[0x0][0x2d0] ;  /* 0x0000b40000067ab9 */ /* 0x000fe40000000a00 */
[----:B------:R-:W-:Y:S01]  /*10850*/  MOV R11, UR6 ;  /* 0x00000006000b7c02 */ /* 0x000fe20008000f00 */
[----:B--2---:R-:W-:-:S05]  /*10860*/  IMAD.SHL.U32 R4, R18, 0x80, RZ ;  /* 0x0000008012047824 */ /* 0x004fca00078e00ff */
[----:B------:R-:W-:-:S05]  /*10870*/  LOP3.LUT R0, R2, R4, RZ, 0xfc, !PT ;  /* 0x0000000402007212 */ /* 0x000fca00078efcff */
[----:B0-----:R-:W-:Y:S01]  /*10880*/  @P0 IMAD.HI.U32 R3, R0, R3, RZ ;  /* 0x0000000300030227 */ /* 0x001fe200078e00ff */
[----:B------:R-:W0:Y:S03]  /*10890*/  S2R R18, SR_TID.X ;  /* 0x0000000000127919 */ /* 0x000e260000002100 */
[----:B------:R-:W-:Y:S01]  /*108a0*/  IMAD.MOV.U32 R2, RZ, RZ, R0 ;  /* 0x000000ffff027224 */ /* 0x000fe200078e0000 */
[----:B-1----:R-:W-:-:S04]  /*108b0*/  @P0 SHF.R.U32.HI R2, RZ, R6, R3 ;  /* 0x00000006ff020219 */ /* 0x002fc80000011603 */
[--C-:B------:R-:W-:Y:S01]  /*108c0*/  SHF.R.S32.HI R3, RZ, 0x1f, R2.reuse ;  /* 0x0000001fff037819 */ /* 0x100fe20000011402 */
[----:B------:R-:W-:-:S04]  /*108d0*/  IMAD.MOV R7, RZ, RZ, -R2 ;  /* 0x000000ffff077224 */ /* 0x000fc800078e0a02 */
[----:B------:R-:W-:Y:S02]  /*108e0*/  IMAD R3, R3, UR6, RZ ;  /* 0x0000000603037c24 */ /* 0x000fe4000f8e02ff */
[----:B------:R-:W-:Y:S02]  /*108f0*/  IMAD R7, R5, R7, R0 ;  /* 0x0000000705077224 */ /* 0x000fe400078e0200 */
[C---:B------:R-:W-:Y:S02]  /*10900*/  IMAD R9, R2.reuse, UR7, R3 ;  /* 0x0000000702097c24 */ /* 0x040fe4000f8e0203 */
[----:B------:R-:W-:Y:S01]  /*10910*/  IMAD.WIDE.U32 R2, R2, R11, UR4 ;  /* 0x0000000402027e25 */ /* 0x000fe2000f8e000b */
[----:B------:R-:W-:Y:S01]  /*10920*/  SHF.R.S32.HI R0, RZ, 0x1f, R7 ;  /* 0x0000001fff007819 */ /* 0x000fe20000011407 */
[----:B------:R-:W-:Y:S02]  /*10930*/  ULDC.64 UR4, c[0x0][0x2c8] ;  /* 0x0000b20000047ab9 */ /* 0x000fe40000000a00 */
[----:B------:R-:W-:-:S02]  /*10940*/  IMAD.IADD R3, R3, 0x1, R9 ;  /* 0x0000000103037824 */ /* 0x000fc400078e0209 */
[----:B------:R-:W-:Y:S02]  /*10950*/  IMAD R0, R0, UR4, RZ ;  /* 0x0000000400007c24 */ /* 0x000fe4000f8e02ff */
[----:B------:R-:W-:-:S04]  /*10960*/  IMAD.WIDE.U32 R2, R7, UR4, R2 ;  /* 0x0000000407027c25 */ /* 0x000fc8000f8e0002 */
[----:B------:R-:W-:Y:S01]  /*10970*/  IMAD R7, R7, UR5, R0 ;  /* 0x0000000507077c24 */ /* 0x000fe2000f8e0200 */
[----:B------:R-:W-:Y:S02]  /*10980*/  ULDC.64 UR4, c[0x0][0x280] ;  /* 0x0000a00000047ab9 */ /* 0x000fe40000000a00 */
[----:B------:R-:W-:Y:S01]  /*10990*/  IADD3 R0, P0, R2, UR4, RZ ;  /* 0x0000000402007c10 */ /* 0x000fe2000ff1e0ff */
[----:B------:R-:W-:-:S03]  /*109a0*/  ULDC UR4, c[0x0][0x2b8] ;  /* 0x0000ae0000047ab9 */ /* 0x000fc60000000800 */
[----:B------:R-:W-:Y:S02]  /*109b0*/  IADD3.X R6, R3, UR5, R7, P0, !PT ;  /* 0x0000000503067c10 */ /* 0x000fe400087fe407 */
[----:B------:R-:W-:Y:S01]  /*109c0*/  ISETP.GE.AND P0, PT, R30, UR4, PT ;  /* 0x000000041e007c0c */ /* 0x000fe2000bf06270 */
[----:B------:R-:W-:Y:S01]  /*109d0*/  UMOV UR4, 0xffffffff ;  /* 0xffffffff00047882 */ /* 0x000fe20000000000 */
[----:B0-----:R-:W-:-:S04]  /*109e0*/  LOP3.LUT R18, R18, 0x7f, RZ, 0xc0, !PT ;  /* 0x0000007f12127812 */ /* 0x001fc800078ec0ff */
[----:B------:R-:W-:Y:S01]  /*109f0*/  SHF.R.U32.HI R18, RZ, 0x3, R18 ;  /* 0x00000003ff127819 */ /* 0x000fe20000011612 */
[----:B---3--:R-:W-:Y:S06]  /*10a00*/  BRA.DIV UR4, `(.L_x_7582) ;  /* 0x0000005204fc7947 */ /* 0x008fec000b800000 */
        /* <DEDUP_REMOVED lines=10> */
[----:B-----5:R1:W-:Y:S01]  /*10ab0*/  @!P2 LDGSTS.E.BYPASS.LTC128B.128 [R10+0x14400], desc[UR50][R2.64], !P0 ;  /* 0x14400000020aafae */ /* 0x0203e2000c101d72 */
[----:B------:R-:W-:Y:S01]  /*10ac0*/  ISETP.GE.AND P2, PT, R8, R5, PT ;  /* 0x000000050800720c */ /* 0x000fe20003f46270 */
[----:B------:R-:W-:-:S02]  /*10ad0*/  VIADD R8, R4, 0x20 ;  /* 0x0000002004087836 */ /* 0x000fc40000000000 */
[----:B-1----:R-:W1:Y:S10]  /*10ae0*/  SHFL.IDX PT, R2, R6, 0x1, 0x181f ;  /* 0x00381f0006027f89 */ /* 0x002e7400000e0000 */
[----:B0-----:R-:W-:-:S05]  /*10af0*/  @!P2 IADD3 R14, P1, R30, R14, RZ ;  /* 0x0000000e1e0ea210 */ /* 0x001fca0007f3e0ff */
[----:B-1----:R-:W-:Y:S02]  /*10b00*/  @!P2 IMAD.X R3, RZ, RZ, R2, P1 ;  /* 0x000000ffff03a224 */ /* 0x002fe400008e0602 */
[----:B------:R-:W-:Y:S02]  /*10b10*/  @!P2 IMAD.MOV.U32 R2, RZ, RZ, R14 ;  /* 0x000000ffff02a224 */ /* 0x000fe400078e000e */
[----:B------:R-:W0:Y:S04]  /*10b20*/  SHFL.IDX PT, R14, R0, 0x2, 0x181f ;  /* 0x00581f00000e7f89 */ /* 0x000e2800000e0000 */
[----:B------:R1:W-:Y:S01]  /*10b30*/  @!P2 LDGSTS.E.BYPASS.LTC128B.128 [R10+0x14c00], desc[UR50][R2.64], !P0 ;  /* 0x14c00000020aafae */ /* 0x0003e2000c101d72 */
[----:B------:R-:W-:Y:S01]  /*10b40*/  ISETP.GE.AND P2, PT, R8, R5, PT ;  /* 0x000000050800720c */ /* 0x000fe20003f46270 */
[----:B------:R-:W-:-:S02]  /*10b50*/  VIADD R8, R4, 0x30 ;  /* 0x0000003004087836 */ /* 0x000fc40000000000 */
[----:B-1----:R-:W1:Y:S10]  /*10b60*/  SHFL.IDX PT, R2, R6, 0x2, 0x181f ;  /* 0x00581f0006027f89 */ /* 0x002e7400000e0000 */
[----:B0-----:R-:W-:-:S05]  /*10b70*/  @!P2 IADD3 R14, P1, R30, R14, RZ ;  /* 0x0000000e1e0ea210 */ /* 0x001fca0007f3e0ff */
[----:B-1----:R-:W-:Y:S01]  /*10b80*/  @!P2 IMAD.X R3, RZ, RZ, R2, P1 ;  /* 0x000000ffff03a224 */ /* 0x002fe200008e0602 */
[----:B------:R-:W-:Y:S02]  /*10b90*/  @!P2 MOV R2, R14 ;  /* 0x0000000e0002a202 */ /* 0x000fe40000000f00 */
[----:B------:R-:W0:Y:S04]  /*10ba0*/  SHFL.IDX PT, R14, R0, 0x3, 0x181f ;  /* 0x00781f00000e7f89 */ /* 0x000e2800000e0000 */
[----:B------:R1:W-:Y:S01]  /*10bb0*/  @!P2 LDGSTS.E.BYPASS.LTC128B.128 [R10+0x15400], desc[UR50][R2.64], !P0 ;  /* 0x15400000020aafae */ /* 0x0003e2000c101d72 */
[----:B------:R-:W-:Y:S01]  /*10bc0*/  ISETP.GE.AND P2, PT, R8, R5, PT ;  /* 0x000000050800720c */ /* 0x000fe20003f46270 */
[----:B------:R-:W-:Y:S02]  /*10bd0*/  VIADD R8, R4, 0x40 ;  /* 0x0000004004087836 */ /* 0x000fe40000000000 */
        /* <DEDUP_REMOVED lines=22> */
[----:B------:R-:W-:-:S03]  /*10d40*/  ISETP.GE.AND P2, PT, R8, R5, PT ;  /* 0x000000050800720c */ /* 0x000fc60003f46270 */
[----:B-1----:R-:W1:Y:S04]  /*10d50*/  SHFL.IDX PT, R2, R6, 0x6, 0x181f ;  /* 0x00d81f0006027f89 */ /* 0x002e6800000e0000 */
[----:B------:R-:W2:Y:S06]  /*10d60*/  SHFL.IDX PT, R6, R6, 0x7, 0x181f ;  /* 0x00f81f0006067f89 */ /* 0x000eac00000e0000 */
[----:B0-----:R-:W-:-:S04]  /*10d70*/  @!P2 IADD3 R14, P1, R30, R14, RZ ;  /* 0x0000000e1e0ea210 */ /* 0x001fc80007f3e0ff */
[----:B-1----:R-:W-:Y:S01]  /*10d80*/  @!P2 IADD3.X R3, RZ, R2, RZ, P1, !PT ;  /* 0x00000002ff03a210 */ /* 0x002fe20000ffe4ff */
[----:B------:R-:W-:Y:S02]  /*10d90*/  @!P2 IMAD.MOV.U32 R2, RZ, RZ, R14 ;  /* 0x000000ffff02a224 */ /* 0x000fe400078e000e */
[----:B------:R0:W1:Y:S04]  /*10da0*/  SHFL.IDX PT, R14, R0, 0x7, 0x181f ;  /* 0x00f81f00000e7f89 */ /* 0x00006800000e0000 */
[----:B--2---:R0:W-:Y:S02]  /*10db0*/  @!P2 LDGSTS.E.BYPASS.LTC128B.128 [R10+0x17400], desc[UR50][R2.64], !P0 ;  /* 0x17400000020aafae */ /* 0x0041e4000c101d72 */
.L_x_7706:
[----:B------:R-:W-:-:S05]  /*10dc0*/  VIADD R4, R4, 0x70 ;  /* 0x0000007004047836 */ /* 0x000fca0000000000 */
[----:B------:R-:W-:-:S13]  /*10dd0*/  ISETP.GE.AND P1, PT, R4, R5, PT ;  /* 0x000000050400720c */ /* 0x000fda0003f26270 */
[----:B01----:R-:W-:-:S05]  /*10de0*/  @!P1 IADD3 R2, P2, R30, R14, RZ ;  /* 0x0000000e1e029210 */ /* 0x003fca0007f5e0ff */
[----:B------:R-:W-:-:S05]  /*10df0*/  @!P1 IMAD.X R3, RZ, RZ, R6, P2 ;  /* 0x000000ffff039224 */ /* 0x000fca00010e0606 */
[----:B------:R-:W-:Y:S01]  /*10e00*/  @!PT LDS RZ, [RZ] ;  /* 0x00000000fffff984 */ /* 0x000fe20000000800 */
[----:B------:R-:W-:Y:S01]  /*10e10*/  @!PT LDS RZ, [RZ] ;  /* 0x00000000fffff984 */ /* 0x000fe20000000800 */
[----:B------:R-:W-:Y:S01]  /*10e20*/  @!PT LDS RZ, [RZ] ;  /* 0x00000000fffff984 */ /* 0x000fe20000000800 */
[----:B------:R0:W-:Y:S01]  /*10e30*/  @!P1 LDGSTS.E.BYPASS.LTC128B.128 [R10+0x17c00], desc[UR50][R2.64], !P0 ;  /* 0x17c00000020a9fae */ /* 0x0001e2000c101d72 */
[----:B------:R-:W-:Y:S01]  /*10e40*/  PLOP3.LUT P0, PT, PT, PT, PT, 0x80, 0x0 ;  /* 0x000000000000781c */ /* 0x000fe20003f0f070 */
[----:B------:R-:W-:-:S12]  /*10e50*/  NOP ;  /* 0x0000000000007918 */ /* 0x000fd80000000000 */
.L_x_7583:
        /* <DEDUP_REMOVED lines=18> */
.L_x_7707:
[----:B------:R-:W-:Y:S05]  /*10f80*/  BSYNC B0 ;  /* 0x0000000000007941 */ /* 0x000fea0003800000 */
.L_x_7584:
[----:B------:R-:W2:Y:S01]  /*10f90*/  LDL R0, [R1+0xc] ;  /* 0x00000c0001007983 */ /* 0x000ea20000100800 */
[----:B------:R-:W-:-:S06]  /*10fa0*/  UIADD3 UR4, UR47, -0x2, URZ ;  /* 0xfffffffe2f047890 */ /* 0x000fcc000fffe03f */
[----:B--2---:R-:W-:-:S13]  /*10fb0*/  ISETP.LE.AND P0, PT, R0, UR4, PT ;  /* 0x0000000400007c0c */ /* 0x004fda000bf03270 */
[----:B------:R-:W-:Y:S05]  /*10fc0*/  @!P0 BRA `(.L_x_7586) ;  /* 0x0000001800548947 */ /* 0x000fea0003800000 */
[----:B------:R-:W-:Y:S02]  /*10fd0*/  IMAD.MOV.U32 R21, RZ, RZ, R31 ;  /* 0x000000ffff157224 */ /* 0x000fe400078e001f */
[----:B------:R-:W-:Y:S02]  /*10fe0*/  IMAD.MOV.U32 R23, RZ, RZ, R35 ;  /* 0x000000ffff177224 */ /* 0x000fe400078e0023 */
[----:B------:R-:W-:-:S07]  /*10ff0*/  IMAD.U32 R32, RZ, RZ, UR4 ;  /* 0x00000004ff207e24 */ /* 0x000fce000f8e00ff */
.L_x_7606:
[----:B-1----:R-:W1:Y:S01]  /*11000*/  LDC R0, c[0x0][0x430] ;  /* 0x00010c00ff007b82 */ /* 0x002e620000000800 */
[----:B------:R-:W2:Y:S01]  /*11010*/  S2R R2, SR_TID.X ;  /* 0x0000000000027919 */ /* 0x000ea20000002100 */
[----:B------:R-:W-:Y:S01]  /*11020*/  IMAD R7, R32, 0xa0, R36 ;  /* 0x000000a020077824 */ /* 0x000fe200078e0224 */
[----:B0-----:R-:W0:Y:S01]  /*11030*/  S2R R3, SR_TID.X ;  /* 0x0000000000037919 */ /* 0x001e220000002100 */
[----:B------:R-:W3:Y:S01]  /*11040*/  S2R R5, SR_TID.X ;  /* 0x0000000000057919 */ /* 0x000ee20000002100 */
[----:B------:R-:W4:Y:S01]  /*11050*/  LDL R12, [R1+0xc] ;  /* 0x00000c00010c7983 */ /* 0x000f220000100800 */
[----:B-1----:R-:W-:Y:S02]  /*11060*/  ISETP.NE.AND P0, PT, R0, 0x1, PT ;  /* 0x000000010000780c */ /* 0x002fe40003f05270 */
[----:B--2---:R-:W-:-:S11]  /*11070*/  LOP3.LUT R2, R2, 0x7f, RZ, 0xc0, !PT ;  /* 0x0000007f02027812 */ /* 0x004fd600078ec0ff */
[----:B------:R-:W1:Y:S01]  /*11080*/  @P0 LDC R0, c[0x0][0x434] ;  /* 0x00010d00ff000b82 */ /* 0x000e620000000800 */
[----:B------:R-:W-:Y:S01]  /*11090*/  SHF.R.U32.HI R2, RZ, 0x3, R2 ;  /* 0x00000003ff027819 */ /* 0x000fe20000011602 */
[C---:B0-----:R-:W-:Y:S01]  /*110a0*/  IMAD.SHL.U32 R8, R3.reuse, 0x10, RZ ;  /* 0x0000001003087824 */ /* 0x041fe200078e00ff */
[----:B------:R-:W-:-:S04]  /*110b0*/  LOP3.LUT R3, R3, 0x7f, RZ, 0xc0, !PT ;  /* 0x0000007f03037812 */ /* 0x000fc800078ec0ff */
[----:B------:R-:W-:Y:S01]  /*110c0*/  LOP3.LUT R8, R2, 0x70, R8, 0xf8, !PT ;  /* 0x0000007002087812 */ /* 0x000fe200078ef808 */
[----:B------:R-:W0:Y:S01]  /*110d0*/  @P0 LDC R6, c[0x0][0x438] ;  /* 0x00010e00ff060b82 */ /* 0x000e220000000800 */
[----:B------:R-:W-:Y:S02]  /*110e0*/  SHF.R.U32.HI R3, RZ, 0x3, R3 ;  /* 0x00000003ff037819 */ /* 0x000fe40000011603 */
[----:B---3--:R-:W-:Y:S01]  /*110f0*/  SHF.L.U32 R10, R5, 0x4, RZ ;  /* 0x00000004050a7819 */ /* 0x008fe200000006ff */
[----:B------:R-:W-:-:S04]  /*11100*/  IMAD.IADD R9, R8, 0x1, R7 ;  /* 0x0000000108097824 */ /* 0x000fc800078e0207 */
[----:B------:R-:W2:Y:S01]  /*11110*/  @P0 LDC R4, c[0x0][0x434] ;  /* 0x00010d00ff040b82 */ /* 0x000ea20000000800 */
[----:B------:R-:W-:-:S07]  /*11120*/  LOP3.LUT R10, R3, 0x70, R10, 0xf8, !PT ;  /* 0x00000070030a7812 */ /* 0x000fce00078ef80a */
[----:B------:R-:W3:Y:S01]  /*11130*/  @P0 LDC R2, c[0x0][0x438] ;  /* 0x00010e00ff020b82 */ /* 0x000ee20000000800 */
[----:B------:R-:W-:Y:S01]  /*11140*/  LOP3.LUT R10, R10, 0x80, RZ, 0xfc, !PT ;  /* 0x000000800a0a7812 */ /* 0x000fe200078efcff */
[----:B-1----:R-:W-:-:S04]  /*11150*/  @P0 IMAD.HI.U32 R3, R9, R0, RZ ;  /* 0x0000000009030227 */ /* 0x002fc800078e00ff */
[----:B------:R-:W-:Y:S02]  /*11160*/  IMAD.IADD R7, R10, 0x1, R7 ;  /* 0x000000010a077824 */ /* 0x000fe400078e0207 */
[----:B------:R-:W-:Y:S01]  /*11170*/  IMAD.MOV.U32 R0, RZ, RZ, R9 ;  /* 0x000000ffff007224 */ /* 0x000fe200078e0009 */
[----:B0-----:R-:W-:Y:S01]  /*11180*/  @P0 SHF.R.U32.HI R0, RZ, R6, R3 ;  /* 0x00000006ff000219 */ /* 0x001fe20000011603 */
[----:B------:R-:W-:Y:S01]  /*11190*/  IMAD.MOV.U32 R6, RZ, RZ, R7 ;  /* 0x000000ffff067224 */ /* 0x000fe200078e0007 */
[----:B------:R-:W-:Y:S05]  /*111a0*/  YIELD ;  /* 0x0000000000007946 */ /* 0x000fea0003800000 */
[----:B--2---:R-:W-:Y:S01]  /*111b0*/  @P0 IMAD.HI.U32 R3, R7, R4, RZ ;  /* 0x0000000407030227 */ /* 0x004fe200078e00ff */
[----:B------:R-:W-:Y:S01]  /*111c0*/  ULDC.64 UR4, c[0x0][0x428] ;  /* 0x00010a0000047ab9 */ /* 0x000fe20000000a00 */
[----:B------:R-:W-:-:S02]  /*111d0*/  ULDC.64 UR6, c[0x0][0x418] ;  /* 0x0001060000067ab9 */ /* 0x000fc40000000a00 */
[----:B------:R-:W-:Y:S01]  /*111e0*/  IMAD R5, R37, UR4, RZ ;  /* 0x0000000425057c24 */ /* 0x000fe2000f8e02ff */
[----:B---3--:R-:W-:Y:S01]  /*111f0*/  @P0 SHF.R.U32.HI R6, RZ, R2, R3 ;  /* 0x00000002ff060219 */ /* 0x008fe20000011603 */
[--C-:B------:R-:W-:Y:S01]  /*11200*/  IMAD.MOV.U32 R2, RZ, RZ, R0.reuse ;  /* 0x000000ffff027224 */ /* 0x100fe200078e0000 */
[----:B------:R-:W-:Y:S01]  /*11210*/  SHF.R.S32.HI R3, RZ, 0x1f, R0 ;  /* 0x0000001fff037819 */ /* 0x000fe20000011400 */
[C---:B------:R-:W-:Y:S02]  /*11220*/  IMAD R8, R34.reuse, UR5, R5 ;  /* 0x0000000522087c24 */ /* 0x040fe4000f8e0205 */
[----:B------:R-:W-:-:S04]  /*11230*/  IMAD.WIDE.U32 R2, R34, UR4, R2 ;  /* 0x0000000422027c25 */ /* 0x000fc8000f8e0002 */
[----:B------:R-:W-:Y:S01]  /*11240*/  IMAD.IADD R3, R8, 0x1, R3 ;  /* 0x0000000108037824 */ /* 0x000fe200078e0203 */
[----:B------:R-:W-:-:S04]  /*11250*/  LEA R4, P0, R2, UR6, 0x2 ;  /* 0x0000000602047c11 */ /* 0x000fc8000f8010ff */
[----:B------:R-:W-:Y:S02]  /*11260*/  LEA.HI.X R5, R2, UR7, R3, 0x2, P0 ;  /* 0x0000000702057c11 */ /* 0x000fe400080f1403 */
[----:B------:R-:W-:-:S03]  /*11270*/  ISETP.GT.U32.AND P1, PT, R10, 0x9f, PT ;  /* 0x0000009f0a00780c */ /* 0x000fc60003f24070 */
[----:B------:R0:W2:Y:S01]  /*11280*/  LDG.E R10, desc[UR50][R4.64] ;  /* 0x00000032040a7981 */ /* 0x0000a2000c1e1900 */
[----:B------:R-:W-:-:S09]  /*11290*/  IMAD.U32 R11, RZ, RZ, UR44 ;  /* 0x0000002cff0b7e24 */ /* 0x000fd2000f8e00ff */
[--C-:B------:R-:W-:Y:S01]  /*112a0*/  @!P1 SHF.R.S32.HI R3, RZ, 0x1f, R6.reuse ;  /* 0x0000001fff039819 */ /* 0x100fe20000011406 */
[----:B------:R-:W-:Y:S01]  /*112b0*/  @!P1 IMAD.MOV.U32 R2, RZ, RZ, R6 ;  /* 0x000000ffff029224 */ /* 0x000fe200078e0006 */
[----:B------:R-:W-:-:S03]  /*112c0*/  ISETP.NE.AND P2, PT, R11, 0x3, PT ;  /* 0x000000030b00780c */ /* 0x000fc60003f45270 */
[----:B------:R-:W-:Y:S01]  /*112d0*/  @!P1 IMAD.WIDE.U32 R2, R34, UR4, R2 ;  /* 0x0000000422029c25 */ /* 0x000fe2000f8e0002 */
[----:B------:R-:W-:Y:S01]  /*112e0*/  IADD3 R31, R21, 0x1, RZ ;  /* 0x00000001151f7810 */ /* 0x000fe20007ffe0ff */
[----:B------:R-:W-:Y:S02]  /*112f0*/  ULDC UR4, c[0x0][0x430] ;  /* 0x00010c0000047ab9 */ /* 0x000fe40000000800 */
[----:B------:R-:W-:Y:S01]  /*11300*/  @!P1 IMAD.IADD R8, R8, 0x1, R3 ;  /* 0x0000000108089824 */ /* 0x000fe200078e0203 */
[----:B0-----:R-:W-:Y:S01]  /*11310*/  @!P1 LEA R4, P0, R2, UR6, 0x2 ;  /* 0x0000000602049c11 */ /* 0x001fe2000f8010ff */
[----:B------:R-:W-:-:S03]  /*11320*/  IMAD.MOV R0, RZ, RZ, -R0 ;  /* 0x000000ffff007224 */ /* 0x000fc600078e0a00 */
[----:B------:R-:W-:Y:S01]  /*11330*/  @!P1 LEA.HI.X R5, R2, UR7, R8, 0x2, P0 ;  /* 0x0000000702059c11 */ /* 0x000fe200080f1408 */
[----:B------:R-:W-:Y:S01]  /*11340*/  IMAD.MOV.U32 R8, RZ, RZ, RZ ;  /* 0x000000ffff087224 */ /* 0x000fe200078e00ff */
[C---:B------:R-:W-:Y:S01]  /*11350*/  ISETP.NE.AND P0, PT, R31.reuse, 0x2, PT ;  /* 0x000000021f00780c */ /* 0x040fe20003f05270 */
[----:B------:R-:W-:Y:S02]  /*11360*/  IMAD.MOV R2, RZ, RZ, -R6 ;  /* 0x000000ffff027224 */ /* 0x000fe400078e0a06 */
[----:B------:R-:W-:Y:S01]  /*11370*/  IMAD R9, R0, UR4, R9 ;  /* 0x0000000400097c24 */ /* 0x000fe2000f8e0209 */
[----:B------:R-:W-:Y:S01]  /*11380*/  SEL R0, RZ, 0x1, P0 ;  /* 0x00000001ff007807 */ /* 0x000fe20000000000 */
[----:B------:R-:W-:Y:S01]  /*11390*/  IMAD R7, R2, UR4, R7 ;  /* 0x0000000402077c24 */ /* 0x000fe2000f8e0207 */
[----:B------:R0:W5:Y:S01]  /*113a0*/  @!P1 LDG.E R8, desc[UR50][R4.64] ;  /* 0x0000003204089981 */ /* 0x000162000c1e1900 */
[----:B------:R-:W-:Y:S02]  /*113b0*/  SEL R31, R31, RZ, P0 ;  /* 0x000000ff1f1f7207 */ /* 0x000fe40000000000 */
[----:B------:R-:W-:-:S02]  /*113c0*/  LOP3.LUT R35, R23, R0, RZ, 0x3c, !PT ;  /* 0x0000000017237212 */ /* 0x000fc400078e3cff */
[C---:B----4-:R-:W-:Y:S01]  /*113d0*/  ISETP.GT.AND P1, PT, R32.reuse, R12, PT ;  /* 0x0000000c2000720c */ /* 0x050fe20003f24270 */
[----:B------:R-:W-:Y:S01]  /*113e0*/  VIADD R32, R32, 0xffffffff ;  /* 0xffffffff20207836 */ /* 0x000fe20000000000 */
[----:B--2---:R-:W-:Y:S01]  /*113f0*/  SHF.R.S32.HI R26, RZ, 0x1f, R10 ;  /* 0x0000001fff1a7819 */ /* 0x004fe2000001140a */
[----:B0-----:R-:W-:Y:S10]  /*11400*/  @!P2 BRA `(.L_x_7587) ;  /* 0x000000000004a947 */ /* 0x001ff40003800000 */
[----:B------:R-:W-:Y:S01]  /*11410*/  BPT.TRAP 0x1 ;  /* 0x000000040000795c */ /* 0x000fe20000300000 */
.L_x_7587:
[----:B------:R-:W-:Y:S01]  /*11420*/  IMAD R0, R31, 0x8, R16 ;  /* 0x000000081f007824 */ /* 0x000fe200078e0210 */
[----:B------:R-:W-:Y:S01]  /*11430*/  SHF.L.U32 R28, R35, 0x1f, RZ ;  /* 0x0000001f231c7819 */ /* 0x000fe200000006ff */
[----:B------:R-:W-:Y:S01]  /*11440*/  BSSY B0, `(.L_x_7588) ;  /* 0x0000004000007945 */ /* 0x000fe20003800000 */
[----:B------:R-:W-:Y:S02]  /*11450*/  SHF.R.S32.HI R27, RZ, 0x1f, R9 ;  /* 0x0000001fff1b7819 */ /* 0x000fe40000011409 */
[----:B------:R-:W0:Y:S02]  /*11460*/  SYNCS.PHASECHK.TRANS64.TRYWAIT P0, [R0+URZ+0x22880], R28 ;  /* 0x0228801c000075a7 */ /* 0x000e24000800017f */
[----:B0-----:R-:W-:Y:S05]  /*11470*/  @!P0 BRA `(.L_x_7589) ;  /* 0x0000005000c08947 */ /* 0x001fea0003800000 */
.L_x_7708:
[----:B------:R-:W-:Y:S05]  /*11480*/  BSYNC B0 ;  /* 0x0000000000007941 */ /* 0x000fea0003800000 */
.L_x_7588:
[----:B------:R-:W2:Y:S01]  /*11490*/  LDL R12, [R1+0x1c] ;  /* 0x00001c00010c7983 */ /* 0x000ea20000100800 */
[----:B------:R-:W-:Y:S01]  /*114a0*/  ULDC.64 UR4, c[0x0][0x328] ;  /* 0x0000ca0000047ab9 */ /* 0x000fe20000000a00 */
[----:B------:R-:W-:Y:S01]  /*114b0*/  ULDC.64 UR6, c[0x0][0x338] ;  /* 0x0000ce0000067ab9 */ /* 0x000fe20000000a00 */
[----:B------:R-:W-:Y:S01]  /*114c0*/  IMAD R4, R27, UR4, RZ ;  /* 0x000000041b047c24 */ /* 0x000fe2000f8e02ff */
[----:B------:R-:W-:Y:S01]  /*114d0*/  SHF.R.S32.HI R29, RZ, 0x1f, R7 ;  /* 0x0000001fff1d7819 */ /* 0x000fe20000011407 */
[C---:B------:R-:W-:Y:S01]  /*114e0*/  IMAD.WIDE.U32 R2, R9.reuse, UR4, RZ ;  /* 0x0000000409027c25 */ /* 0x040fe2000f8e00ff */
[----:B-----5:R-:W-:Y:S01]  /*114f0*/  SHF.R.S32.HI R25, RZ, 0x1f, R8 ;  /* 0x0000001fff197819 */ /* 0x020fe20000011408 */
[----:B------:R-:W1:Y:S02]  /*11500*/  LDC R11, c[0x0][0x2f4] ;  /* 0x0000bd00ff0b7b82 */ /* 0x000e640000000800 */
        /* <DEDUP_REMOVED lines=8> */
[----:B------:R-:W-:Y:S02]  /*11590*/  IMAD.MOV.U32 R4, RZ, RZ, R2 ;  /* 0x000000ffff047224 */ /* 0x000fe400078e0002 */
[----:B------:R-:W-:Y:S01]  /*115a0*/  IMAD.WIDE.U32 R2, R7, UR4, RZ ;  /* 0x0000000407027c25 */ /* 0x000fe2000f8e00ff */
[----:B------:R-:W-:Y:S01]  /*115b0*/  ULDC.64 UR4, c[0x0][0x330] ;  /* 0x0000cc0000047ab9 */ /* 0x000fe20000000a00 */
[----:B-1----:R-:W-:-:S02]  /*115c0*/  ISETP.GE.AND P2, PT, R30, R11, PT ;  /* 0x0000000b1e00720c */ /* 0x002fc40003f46270 */
        /* <DEDUP_REMOVED lines=16> */
[----:B------:R-:W1:Y:S01]  /*116d0*/  SHFL.IDX PT, R2, R20, RZ, 0x181f ;  /* 0x00181fff14027589 */ /* 0x000e6200000e0000 */
[----:B------:R-:W-:-:S03]  /*116e0*/  IMAD.IADD R6, R16, 0x1, R6 ;  /* 0x0000000110067824 */ /* 0x000fc600078e0206 */
[----:B------:R-:W2:Y:S04]  /*116f0*/  SHFL.IDX PT, R3, R4, RZ, 0x181f ;  /* 0x00181fff04037589 */ /* 0x000ea800000e0000 */
[----:B------:R-:W3:Y:S04]  /*11700*/  SHFL.IDX PT, R12, R20, 0x1, 0x181f ;  /* 0x00381f00140c7f89 */ /* 0x000ee800000e0000 */
[----:B------:R-:W4:Y:S04]  /*11710*/  SHFL.IDX PT, R33, R4, 0x1, 0x181f ;  /* 0x00381f0004217f89 */ /* 0x000f2800000e0000 */
[----:B------:R-:W5:Y:S04]  /*11720*/  SHFL.IDX PT, R11, R20, 0x2, 0x181f ;  /* 0x00581f00140b7f89 */ /* 0x000f6800000e0000 */
[----:B------:R-:W0:Y:S01]  /*11730*/  SHFL.IDX PT, R5, R4, 0x2, 0x181f ;  /* 0x00581f0004057f89 */ /* 0x000e2200000e0000 */
[----:B-1----:R-:W-:-:S05]  /*11740*/  IADD3 R2, P0, R30, R2, RZ ;  /* 0x000000021e027210 */ /* 0x002fca0007f1e0ff */
[----:B--2---:R-:W-:-:S05]  /*11750*/  IMAD.X R3, RZ, RZ, R3, P0 ;  /* 0x000000ffff037224 */ /* 0x004fca00000e0603 */
[----:B------:R3:W-:Y:S02]  /*11760*/  LDGSTS.E.BYPASS.LTC128B.128 [R6+0xa400], desc[UR50][R2.64], !P2 ;  /* 0x0a40000002067fae */ /* 0x0007e4000d101d72 */
[----:B---3--:R-:W-:-:S04]  /*11770*/  IADD3 R2, P0, R30, R12, RZ ;  /* 0x0000000c1e027210 */ /* 0x008fc80007f1e0ff */
[----:B----4-:R-:W-:Y:S02]  /*11780*/  IADD3.X R3, RZ, R33, RZ, P0, !PT ;  /* 0x00000021ff037210 */ /* 0x010fe400007fe4ff */
[----:B------:R-:W-:Y:S04]  /*11790*/  SHFL.IDX PT, R33, R4, 0x7, 0x181f ;  /* 0x00f81f0004217f89 */ /* 0x000fe800000e0000 */
[----:B------:R5:W-:Y:S02]  /*117a0*/  LDGSTS.E.BYPASS.LTC128B.128 [R6+0xac00], desc[UR50][R2.64], !P2 ;  /* 0x0ac0000002067fae */ /* 0x000be4000d101d72 */
[----:B-----5:R-:W-:-:S05]  /*117b0*/  IADD3 R2, P0, R30, R11, RZ ;  /* 0x0000000b1e027210 */ /* 0x020fca0007f1e0ff */
[----:B0-----:R-:W-:Y:S02]  /*117c0*/  IMAD.X R3, RZ, RZ, R5, P0 ;  /* 0x000000ffff037224 */ /* 0x001fe400000e0605 */
[----:B------:R-:W-:Y:S04]  /*117d0*/  SHFL.IDX PT, R5, R18, RZ, 0x181f ;  /* 0x00181fff12057589 */ /* 0x000fe800000e0000 */
[----:B------:R0:W-:Y:S04]  /*117e0*/  LDGSTS.E.BYPASS.LTC128B.128 [R6+0xb400], desc[UR50][R2.64], !P2 ;  /* 0x0b40000002067fae */ /* 0x0001e8000d101d72 */
[----:B0-----:R-:W0:Y:S04]  /*117f0*/  SHFL.IDX PT, R2, R20, 0x3, 0x181f ;  /* 0x00781f0014027f89 */ /* 0x001e2800000e0000 */
[----:B------:R-:W1:Y:S01]  /*11800*/  SHFL.IDX PT, R3, R4, 0x3, 0x181f ;  /* 0x00781f0004037f89 */ /* 0x000e6200000e0000 */
[----:B0-----:R-:W-:-:S05]  /*11810*/  IADD3 R2, P0, R30, R2, RZ ;  /* 0x000000021e027210 */ /* 0x001fca0007f1e0ff */
[----:B-1----:R-:W-:-:S05]  /*11820*/  IMAD.X R3, RZ, RZ, R3, P0 ;  /* 0x000000ffff037224 */ /* 0x002fca00000e0603 */
        /* <DEDUP_REMOVED lines=12> */
[----:B------:R-:W1:Y:S04]  /*118f0*/  SHFL.IDX PT, R3, R4, 0x6, 0x181f ;  /* 0x00d81f0004037f89 */ /* 0x000e6800000e0000 */
[----:B------:R-:W2:Y:S04]  /*11900*/  SHFL.IDX PT, R20, R20, 0x7, 0x181f ;  /* 0x00f81f0014147f89 */ /* 0x000ea800000e0000 */
[----:B------:R-:W3:Y:S04]  /*11910*/  SHFL.IDX PT, R4, R19, RZ, 0x181f ;  /* 0x00181fff13047589 */ /* 0x000ee800000e0000 */
[----:B------:R-:W4:Y:S01]  /*11920*/  SHFL.IDX PT, R19, R19, 0x1, 0x181f ;  /* 0x00381f0013137f89 */ /* 0x000f2200000e0000 */
[----:B0-----:R-:W-:-:S05]  /*11930*/  IADD3 R2, P0, R30, R2, RZ ;  /* 0x000000021e027210 */ /* 0x001fca0007f1e0ff */
[----:B-1----:R-:W-:-:S05]  /*11940*/  IMAD.X R3, RZ, RZ, R3, P0 ;  /* 0x000000ffff037224 */ /* 0x002fca00000e0603 */
[----:B------:R2:W-:Y:S02]  /*11950*/  LDGSTS.E.BYPASS.LTC128B.128 [R6+0xd400], desc[UR50][R2.64], !P2 ;  /* 0x0d40000002067fae */ /* 0x0005e4000d101d72 */
[----:B--2---:R-:W-:-:S05]  /*11960*/  IADD3 R2, P0, R30, R20, RZ ;  /* 0x000000141e027210 */ /* 0x004fca0007f1e0ff */
[----:B------:R-:W-:-:S05]  /*11970*/  IMAD.X R3, RZ, RZ, R33, P0 ;  /* 0x000000ffff037224 */ /* 0x000fca00000e0621 */
[----:B------:R0:W-:Y:S02]  /*11980*/  LDGSTS.E.BYPASS.LTC128B.128 [R6+0xdc00], desc[UR50][R2.64], !P2 ;  /* 0x0dc0000002067fae */ /* 0x0001e4000d101d72 */
[----:B0-----:R-:W-:-:S05]  /*11990*/  IADD3 R2, P0, R30, R5, RZ ;  /* 0x000000051e027210 */ /* 0x001fca0007f1e0ff */
[----:B---3--:R-:W-:-:S05]  /*119a0*/  IMAD.X R3, RZ, RZ, R4, P0 ;  /* 0x000000ffff037224 */ /* 0x008fca00000e0604 */
[----:B------:R0:W-:Y:S04]  /*119b0*/  LDGSTS.E.BYPASS.LTC128B.128 [R6+0xe400], desc[UR50][R2.64], !P2 ;  /* 0x0e40000002067fae */ /* 0x0001e8000d101d72 */
[----:B0---4-:R0:W1:Y:S02]  /*119c0*/  SHFL.IDX PT, R2, R18, 0x1, 0x181f ;  /* 0x00381f0012027f89 */ /* 0x01106400000e0000 */
.L_x_7730:
[----:B-1----:R-:W-:-:S05]  /*119d0*/  IADD3 R2, P0, R30, R2, RZ ;  /* 0x000000021e027210 */ /* 0x002fca0007f1e0ff */
[----:B------:R-:W-:Y:S01]  /*119e0*/  IMAD.X R3, RZ, RZ, R19, P0 ;  /* 0x000000ffff037224 */ /* 0x000fe200000e0613 */
[----:B------:R-:W-:-:S04]  /*119f0*/  PLOP3.LUT P0, PT, PT, PT, PT, 0x80, 0x0 ;  /* 0x000000000000781c */ /* 0x000fc80003f0f070 */
[----:B------:R-:W-:Y:S01]  /*11a00*/  @!PT LDS RZ, [RZ] ;  /* 0x00000000fffff984 */ /* 0x000fe20000000800 */
[----:B------:R-:W-:Y:S01]  /*11a10*/  @!PT LDS RZ, [RZ] ;  /* 0x00000000fffff984 */ /* 0x000fe20000000800 */
[----:B------:R-:W-:Y:S01]  /*11a20*/  @!PT LDS RZ, [RZ] ;  /* 0x00000000fffff984 */ /* 0x000fe20000000800 */
[----:B------:R1:W-:Y:S01]  /*11a30*/  LDGSTS.E.BYPASS.LTC128B.128 [R6+0xec00], desc[UR50][R2.64], !P2 ;  /* 0x0ec0000002067fae */ /* 0x0003e2000d101d72 */
[----:B------:R-:W-:-:S08]  /*11a40*/  NOP ;  /* 0x0000000000007918 */ /* 0x000fd00000000000 */
.L_x_7591:
        /* <DEDUP_REMOVED lines=11> */
.L_x_7592:
[----:B------:R1:W-:Y:S01]  /*11b00*/  SYNCS.ARRIVE.TRANS64.A1T0 RZ, [R0+URZ+0x22870], RZ ;  /* 0x022870ff00ff79a7 */ /* 0x0003e2000810003f */
[----:B------:R-:W-:Y:S05]  /*11b10*/  @!P3 BRA `(.L_x_7593) ;  /* 0x000000000004b947 */ /* 0x000fea0003800000 */
[----:B------:R-:W-:Y:S01]  /*11b20*/  BPT.TRAP 0x1 ;  /* 0x000000040000795c */ /* 0x000fe20000300000 */
.L_x_7593:
[----:B------:R-:W2:Y:S01]  /*11b30*/  SYNCS.PHASECHK.TRANS64.TRYWAIT P0, [R0+URZ+0x22840], R28 ;  /* 0x0228401c000075a7 */ /* 0x000ea2000800017f */
[----:B------:R-:W-:Y:S04]  /*11b40*/  BSSY B0, `(.L_x_7594) ;  /* 0x0000002000007945 */ /* 0x000fe80003800000 */
[----:B--2---:R-:W-:Y:S05]  /*11b50*/  @!P0 BRA `(.L_x_7595) ;  /* 0x0000005400d48947 */ /* 0x004fea0003800000 */
.L_x_7731:
[----:B------:R-:W-:Y:S05]  /*11b60*/  BSYNC B0 ;  /* 0x0000000000007941 */ /* 0x000fea0003800000 */
.L_x_7594:
        /* <DEDUP_REMOVED lines=15> */
[----:B------:R-:W-:Y:S01]  /*11c60*/  ULDC.64 UR4, c[0x0][0x308] ;  /* 0x0000c20000047ab9 */ /* 0x000fe20000000a00 */
[----:B---3--:R-:W-:Y:S02]  /*11c70*/  ISETP.GE.AND P2, PT, R30, R11, PT ;  /* 0x0000000b1e00720c */ /* 0x008fe40003f46270 */
[----:B------:R-:W-:-:S02]  /*11c80*/  IMAD.IADD R3, R3, 0x1, R9 ;  /* 0x0000000103037824 */ /* 0x000fc400078e0209 */
        /* <DEDUP_REMOVED lines=14> */
[----:B------:R-:W3:Y:S04]  /*11d70*/  SHFL.IDX PT, R2, R9, RZ, 0x181f ;  /* 0x00181fff09027589 */ /* 0x000ee800000e0000 */
[----:B------:R-:W4:Y:S04]  /*11d80*/  SHFL.IDX PT, R3, R4, RZ, 0x181f ;  /* 0x00181fff04037589 */ /* 0x000f2800000e0000 */
[----:B------:R-:W5:Y:S04]  /*11d90*/  SHFL.IDX PT, R12, R9, 0x1, 0x181f ;  /* 0x00381f00090c7f89 */ /* 0x000f6800000e0000 */
[----:B------:R-:W0:Y:S04]  /*11da0*/  SHFL.IDX PT, R10, R4, 0x1, 0x181f ;  /* 0x00381f00040a7f89 */ /* 0x000e2800000e0000 */
[----:B------:R-:W1:Y:S04]  /*11db0*/  SHFL.IDX PT, R11, R9, 0x2, 0x181f ;  /* 0x00581f00090b7f89 */ /* 0x000e6800000e0000 */
[----:B------:R-:W2:Y:S01]  /*11dc0*/  SHFL.IDX PT, R5, R4, 0x2, 0x181f ;  /* 0x00581f0004057f89 */ /* 0x000ea200000e0000 */
[----:B---3--:R-:W-:-:S03]  /*11dd0*/  IADD3 R2, P0, R30, R2, RZ ;  /* 0x000000021e027210 */ /* 0x008fc60007f1e0ff */
[----:B------:R-:W-:Y:S02]  /*11de0*/  SHFL.IDX PT, R14, R7, 0x1, 0x181f ;  /* 0x00381f00070e7f89 */ /* 0x000fe400000e0000 */
[----:B----4-:R-:W-:-:S05]  /*11df0*/  IMAD.X R3, RZ, RZ, R3, P0 ;  /* 0x000000ffff037224 */ /* 0x010fca00000e0603 */
[----:B------:R5:W-:Y:S02]  /*11e00*/  LDGSTS.E.BYPASS.LTC128B.128 [R6+0x18400], desc[UR50][R2.64], !P2 ;  /* 0x1840000002067fae */ /* 0x000be4000d101d72 */
[----:B-----5:R-:W-:-:S05]  /*11e10*/  IADD3 R2, P0, R30, R12, RZ ;  /* 0x0000000c1e027210 */ /* 0x020fca0007f1e0ff */
[----:B0-----:R-:W-:Y:S02]  /*11e20*/  IMAD.X R3, RZ, RZ, R10, P0 ;  /* 0x000000ffff037224 */ /* 0x001fe400000e060a */
[----:B------:R-:W-:Y:S04]  /*11e30*/  SHFL.IDX PT, R10, R4, 0x7, 0x181f ;  /* 0x00f81f00040a7f89 */ /* 0x000fe800000e0000 */
[----:B------:R1:W-:Y:S02]  /*11e40*/  LDGSTS.E.BYPASS.LTC128B.128 [R6+0x18c00], desc[UR50][R2.64], !P2 ;  /* 0x18c0000002067fae */ /* 0x0003e4000d101d72 */
[----:B-1----:R-:W-:-:S05]  /*11e50*/  IADD3 R2, P0, R30, R11, RZ ;  /* 0x0000000b1e027210 */ /* 0x002fca0007f1e0ff */
[----:B--2---:R-:W-:Y:S02]  /*11e60*/  IMAD.X R3, RZ, RZ, R5, P0 ;  /* 0x000000ffff037224 */ /* 0x004fe400000e0605 */
        /* <DEDUP_REMOVED lines=25> */
[----:B--2---:R-:W-:-:S04]  /*12000*/  IADD3 R2, P0, R30, R9, RZ ;  /* 0x000000091e027210 */ /* 0x004fc80007f1e0ff */
[----:B------:R-:W-:-:S05]  /*12010*/  IADD3.X R3, RZ, R10, RZ, P0, !PT ;  /* 0x0000000aff037210 */ /* 0x000fca00007fe4ff */
[----:B------:R0:W-:Y:S02]  /*12020*/  LDGSTS.E.BYPASS.LTC128B.128 [R6+0x1bc00], desc[UR50][R2.64], !P2 ;  /* 0x1bc0000002067fae */ /* 0x0001e4000d101d72 */
[----:B0-----:R-:W-:-:S05]  /*12030*/  IADD3 R2, P0, R30, R5, RZ ;  /* 0x000000051e027210 */ /* 0x001fca0007f1e0ff */
[----:B---3--:R-:W-:-:S05]  /*12040*/  IMAD.X R3, RZ, RZ, R4, P0 ;  /* 0x000000ffff037224 */ /* 0x008fca00000e0604 */
[----:B----4-:R0:W-:Y:S03]  /*12050*/  LDGSTS.E.BYPASS.LTC128B.128 [R6+0x1c400], desc[UR50][R2.64], !P2 ;  /* 0x1c40000002067fae */ /* 0x0101e6000d101d72 */
.L_x_7753:
[----:B0-----:R-:W-:-:S05]  /*12060*/  IADD3 R2, P0, R30, R14, RZ ;  /* 0x0000000e1e027210 */ /* 0x001fca0007f1e0ff */
[----:B------:R-:W-:Y:S01]  /*12070*/  IMAD.X R3, RZ, RZ, R8, P0 ;  /* 0x000000ffff037224 */ /* 0x000fe200000e0608 */
[----:B------:R-:W-:-:S04]  /*12080*/  PLOP3.LUT P0, PT, PT, PT, PT, 0x80, 0x0 ;  /* 0x000000000000781c */ /* 0x000fc80003f0f070 */
[----:B------:R-:W-:Y:S01]  /*12090*/  @!PT LDS RZ, [RZ] ;  /* 0x00000000fffff984 */ /* 0x000fe20000000800 */
[----:B------:R-:W-:Y:S01]  /*120a0*/  @!PT LDS RZ, [RZ] ;  /* 0x00000000fffff984 */ /* 0x000fe20000000800 */
[----:B------:R-:W-:Y:S01]  /*120b0*/  @!PT LDS RZ, [RZ] ;  /* 0x00000000fffff984 */ /* 0x000fe20000000800 */
[----:B------:R0:W-:Y:S01]  /*120c0*/  LDGSTS.E.BYPASS.LTC128B.128 [R6+0x1cc00], desc[UR50][R2.64], !P2 ;  /* 0x1cc0000002067fae */ /* 0x0001e2000d101d72 */
[----:B------:R-:W-:-:S08]  /*120d0*/  NOP ;  /* 0x0000000000007918 */ /* 0x000fd00000000000 */
.L_x_7597:
        /* <DEDUP_REMOVED lines=11> */
.L_x_7598:
[----:B------:R0:W-:Y:S02]  /*12190*/  SYNCS.ARRIVE.TRANS64.A1T0 RZ, [R0+URZ+0x22830], RZ ;  /* 0x022830ff00ff79a7 */ /* 0x0001e4000810003f */
[----:B0-----:R-:W-:-:S05]  /*121a0*/  IMAD.U32 R0, RZ, RZ, UR45 ;  /* 0x0000002dff007e24 */ /* 0x001fca000f8e00ff */
[----:B------:R-:W-:-:S13]  /*121b0*/  ISETP.NE.AND P0, PT, R0, 0x3, PT ;  /* 0x000000030000780c */ /* 0x000fda0003f05270 */
[----:B------:R-:W-:Y:S05]  /*121c0*/  @!P0 BRA `(.L_x_7599) ;  /* 0x0000000000048947 */ /* 0x000fea0003800000 */
[----:B------:R-:W-:Y:S01]  /*121d0*/  BPT.TRAP 0x1 ;  /* 0x000000040000795c */ /* 0x000fe20000300000 */
.L_x_7599:
[----:B------:R-:W-:Y:S01]  /*121e0*/  LOP3.LUT R3, R23, 0x1, RZ, 0x3c, !PT ;  /* 0x0000000117037812 */ /* 0x000fe200078e3cff */
[----:B------:R-:W-:Y:S01]  /*121f0*/  IMAD R0, R21, 0x8, R16 ;  /* 0x0000000815007824 */ /* 0x000fe200078e0210 */
[----:B------:R-:W-:Y:S02]  /*12200*/  BSSY B0, `(.L_x_7600) ;  /* 0x0000004000007945 */ /* 0x000fe40003800000 */
[----:B------:R-:W-:-:S04]  /*12210*/  SHF.L.U32 R3, R3, 0x1f, RZ ;  /* 0x0000001f03037819 */ /* 0x000fc800000006ff */
[----:B------:R-:W0:Y:S02]  /*12220*/  SYNCS.PHASECHK.TRANS64.TRYWAIT P2, [R0+URZ+0x22870], R3 ;  /* 0x02287003000075a7 */ /* 0x000e24000804017f */
[----:B0-----:R-:W-:Y:S05]  /*12230*/  @!P2 BRA `(.L_x_7601) ;  /* 0x0000005800e0a947 */ /* 0x001fea0003800000 */
.L_x_7754:
[----:B------:R-:W-:Y:S05]  /*12240*/  BSYNC B0 ;  /* 0x0000000000007941 */ /* 0x000fea0003800000 */
.L_x_7600:
[----:B------:R-:W-:-:S05]  /*12250*/  IMAD.U32 R2, RZ, RZ, UR44 ;  /* 0x0000002cff027e24 */ /* 0x000fca000f8e00ff */
[----:B------:R-:W-:-:S13]  /*12260*/  ISETP.NE.AND P2, PT, R2, 0x3, PT ;  /* 0x000000030200780c */ /* 0x000fda0003f45270 */
[----:B------:R-:W-:Y:S05]  /*12270*/  @!P2 BRA `(.L_x_7602) ;  /* 0x000000000004a947 */ /* 0x000fea0003800000 */
[----:B------:R-:W-:Y:S01]  /*12280*/  BPT.TRAP 0x1 ;  /* 0x000000040000795c */ /* 0x000fe20000300000 */
.L_x_7602:
[----:B------:R-:W-:Y:S01]  /*12290*/  SHF.L.U32 R5, R23, 0x1f, RZ ;  /* 0x0000001f17057819 */ /* 0x000fe200000006ff */
[----:B0-----:R-:W-:-:S03]  /*122a0*/  IMAD R3, R21, 0x5000, RZ ;  /* 0x0000500015037824 */ /* 0x001fc600078e02ff */
[----:B------:R-:W0:Y:S02]  /*122b0*/  SYNCS.PHASECHK.TRANS64.TRYWAIT P2, [R0+URZ+0x22860], R5 ;  /* 0x02286005000075a7 */ /* 0x000e24000804017f */
[----:B0-----:R-:W-:Y:S05]  /*122c0*/  @!P2 BRA `(.L_x_7603) ;  /* 0x0000005800d0a947 */ /* 0x001fea0003800000 */
.L_x_7755:
[----:B------:R-:W2:Y:S04]  /*122d0*/  LDL R13, [R1+0x18] ;  /* 0x00001800010d7983 */ /* 0x000ea80000100800 */
[----:B------:R-:W3:Y:S04]  /*122e0*/  LDL R12, [R1+0x20] ;  /* 0x00002000010c7983 */ /* 0x000ee80000100800 */
[----:B------:R-:W3:Y:S01]  /*122f0*/  LDL R2, [R1+0x10] ;  /* 0x0000100001027983 */ /* 0x000ee20000100800 */
[----:B0-----:R-:W-:Y:S01]  /*12300*/  LOP3.LUT R5, R3, R22, RZ, 0xfc, !PT ;  /* 0x0000001603057212 */ /* 0x001fe200078efcff */
[----:B------:R-:W-:Y:S05]  /*12310*/  WARPSYNC.ALL ;  /* 0x0000000000007948 */ /* 0x000fea0003800000 */
[----:B------:R-:W-:-:S02]  /*12320*/  IMAD.IADD R14, R16, 0x1, R5 ;  /* 0x00000001100e7824 */ /* 0x000fc400078e0205 */
[----:B------:R-:W-:-:S03]  /*12330*/  IMAD.U32 R20, RZ, RZ, UR44 ;  /* 0x0000002cff147e24 */ /* 0x000fc6000f8e00ff */
[----:B------:R-:W0:Y:S02]  /*12340*/  LDSM.16.MT88.4 R4, [R14+0xa400] ;  /* 0x00a400000e04783b */ /* 0x000e240000004200 */
[----:B------:R-:W-:Y:S02]  /*12350*/  ISETP.NE.AND P2, PT, R20, 0x3, PT ;  /* 0x000000031400780c */ /* 0x000fe40003f45270 */
[C-C-:B0-----:R-:W-:Y:S02]  /*12360*/  PRMT R8, R4.reuse, 0x6420, R5.reuse ;  /* 0x0000642004087816 */ /* 0x141fe40000000005 */
[----:B------:R-:W-:Y:S02]  /*12370*/  PRMT R9, R4, 0x7531, R5 ;  /* 0x0000753104097816 */ /* 0x000fe40000000005 */
[C-C-:B------:R-:W-:Y:S02]  /*12380*/  PRMT R10, R6.reuse, 0x6420, R7.reuse ;  /* 0x00006420060a7816 */ /* 0x140fe40000000007 */
[----:B------:R-:W-:-:S02]  /*12390*/  PRMT R11, R6, 0x7531, R7 ;  /* 0x00007531060b7816 */ /* 0x000fc40000000007 */
[----:B--2---:R-:W-:-:S05]  /*123a0*/  IADD3 R18, R16, R13, R3 ;  /* 0x0000000d10127210 */ /* 0x004fca0007ffe003 */
[----:B------:R-:W0:Y:S01]  /*123b0*/  LDSM.16.MT88.4 R4, [R18+0xa400] ;  /* 0x00a400001204783b */ /* 0x000e220000004200 */
[----:B---3--:R-:W-:-:S05]  /*123c0*/  IADD3 R2, R2, R3, R12 ;  /* 0x0000000302027210 */ /* 0x008fca0007ffe00c */
[----:B------:R-:W-:Y:S01]  /*123d0*/  STSM.16.M88.4 [R2], R8 ;  /* 0x0000000802007844 */ /* 0x000fe20000000200 */
        /* <DEDUP_REMOVED lines=21> */
[----:B------:R-:W-:Y:S01]  /*12530*/  STSM.16.M88.4 [R2+0x1800], R12 ;  /* 0x0018000c02007844 */ /* 0x000fe20000000200 */
[----:B------:R-:W-:-:S05]  /*12540*/  IADD3 R19, R16, R9, RZ ;  /* 0x0000000910137210 */ /* 0x000fca0007ffe0ff */
        /* <DEDUP_REMOVED lines=9> */
[C---:B------:R-:W-:Y:S01]  /*125e0*/  VIADD R9, R3.reuse, 0x3000 ;  /* 0x0000300003097836 */ /* 0x040fe20000000000 */
[C-C-:B------:R-:W-:Y:S01]  /*125f0*/  PRMT R14, R10.reuse, 0x6420, R11.reuse ;  /* 0x000064200a0e7816 */ /* 0x140fe2000000000b */
[----:B------:R-:W-:Y:S01]  /*12600*/  VIADD R3, R3, 0x4000 ;  /* 0x0000400003037836 */ /* 0x000fe20000000000 */
[----:B------:R-:W-:Y:S02]  /*12610*/  PRMT R15, R10, 0x7531, R11 ;  /* 0x000075310a0f7816 */ /* 0x000fe4000000000b */
[-C--:B------:R-:W-:Y:S02]  /*12620*/  LOP3.LUT R9, R9, R22.reuse, RZ, 0xfc, !PT ;  /* 0x0000001609097212 */ /* 0x080fe400078efcff */
[----:B------:R-:W-:Y:S01]  /*12630*/  LOP3.LUT R3, R3, R22, RZ, 0xfc, !PT ;  /* 0x0000001603037212 */ /* 0x000fe200078efcff */
[----:B------:R-:W-:Y:S02]  /*12640*/  STSM.16.M88.4 [R2+0x2800], R12 ;  /* 0x0028000c02007844 */ /* 0x000fe40000000200 */
[----:B------:R-:W-:-:S02]  /*12650*/  IMAD.IADD R19, R16, 0x1, R9 ;  /* 0x0000000110137824 */ /* 0x000fc400078e0209 */
[----:B------:R-:W-:-:S03]  /*12660*/  IMAD.IADD R3, R16, 0x1, R3 ;  /* 0x0000000110037824 */ /* 0x000fc600078e0203 */
[----:B------:R-:W0:Y:S02]  /*12670*/  LDSM.16.MT88.4 R8, [R19+0xa400] ;  /* 0x00a400001308783b */ /* 0x000e240000004200 */
[C-C-:B0-----:R-:W-:Y:S02]  /*12680*/  PRMT R4, R8.reuse, 0x6420, R9.reuse ;  /* 0x0000642008047816 */ /* 0x141fe40000000009 */
[----:B------:R-:W-:Y:S02]  /*12690*/  PRMT R5, R8, 0x7531, R9 ;  /* 0x0000753108057816 */ /* 0x000fe40000000009 */
[C-C-:B------:R-:W-:Y:S02]  /*126a0*/  PRMT R6, R10.reuse, 0x6420, R11.reuse ;  /* 0x000064200a067816 */ /* 0x140fe4000000000b */
[----:B------:R-:W-:Y:S02]  /*126b0*/  PRMT R7, R10, 0x7531, R11 ;  /* 0x000075310a077816 */ /* 0x000fe4000000000b */
[----:B------:R-:W0:Y:S04]  /*126c0*/  LDSM.16.MT88.4 R8, [R18+0xd400] ;  /* 0x00d400001208783b */ /* 0x000e280000004200 */
[----:B------:R0:W-:Y:S02]  /*126d0*/  STSM.16.M88.4 [R2+0x3000], R4 ;  /* 0x0030000402007844 */ /* 0x0001e40000000200 */
[----:B0-----:R-:W-:-:S02]  /*126e0*/  PRMT R4, R8, 0x6420, R9 ;  /* 0x0000642008047816 */ /* 0x001fc40000000009 */
[----:B------:R-:W-:Y:S02]  /*126f0*/  PRMT R5, R8, 0x7531, R9 ;  /* 0x0000753108057816 */ /* 0x000fe40000000009 */
[C-C-:B------:R-:W-:Y:S02]  /*12700*/  PRMT R6, R10.reuse, 0x6420, R11.reuse ;  /* 0x000064200a067816 */ /* 0x140fe4000000000b */
[----:B------:R-:W-:-:S05]  /*12710*/  PRMT R7, R10, 0x7531, R11 ;  /* 0x000075310a077816 */ /* 0x000fca000000000b */
        /* <DEDUP_REMOVED lines=21> */
.L_x_7604:
[----:B-1----:R1:W-:Y:S01]  /*12870*/  SYNCS.ARRIVE.TRANS64.A1T0 RZ, [R0+URZ+0x22850], RZ ;  /* 0x022850ff00ff79a7 */ /* 0x0023e2000810003f */
[----:B------:R-:W-:Y:S06]  /*12880*/  BAR.SYNC.DEFER_BLOCKING 0x2, 0x80 ;  /* 0x0082000000007b1d */ /* 0x000fec0000010000 */
[----:B------:R-:W-:Y:S05]  /*12890*/  @!P0 BRA `(.L_x_7605) ;  /* 0x0000000000048947 */ /* 0x000fea0003800000 */
[----:B------:R-:W-:Y:S01]  /*128a0*/  BPT.TRAP 0x1 ;  /* 0x000000040000795c */ /* 0x000fe20000300000 */
.L_x_7605:
[----:B0-----:R-:W2:Y:S01]  /*128b0*/  LDL R2, [R1+0x14] ;  /* 0x0000140001027983 */ /* 0x001ea20000100800 */
[----:B-1----:R-:W-:Y:S02]  /*128c0*/  VIADD R0, R0, 0x22880 ;  /* 0x0002288000007836 */ /* 0x002fe40000000000 */
[----:B------:R-:W-:Y:S02]  /*128d0*/  IMAD.MOV.U32 R21, RZ, RZ, R31 ;  /* 0x000000ffff157224 */ /* 0x000fe400078e001f */
[----:B------:R-:W-:Y:S01]  /*128e0*/  IMAD.MOV.U32 R23, RZ, RZ, R35 ;  /* 0x000000ffff177224 */ /* 0x000fe200078e0023 */
[----:B--2---:R-:W-:-:S04]  /*128f0*/  PRMT R0, R2, 0x654, R0 ;  /* 0x0000065402007816 */ /* 0x004fc80000000000 */
[----:B------:R1:W-:Y:S01]  /*12900*/  SYNCS.ARRIVE.TRANS64.RED.A1T0 RZ, [R0+URZ], RZ ;  /* 0x000000ff00ff79a7 */ /* 0x0003e2000810043f */
[----:B------:R-:W-:Y:S05]  /*12910*/  @P1 BRA `(.L_x_7606) ;  /* 0xffffffe400b81947 */ /* 0x000fea000383ffff */
.L_x_7586:
[----:B-1----:R-:W1:Y:S01]  /*12920*/  S2R R0, SR_TID.X ;  /* 0x0000000000007919 */ /* 0x002e620000002100 */
[----:B------:R-:W-:Y:S01]  /*12930*/  BSSY B0, `(.L_x_7607) ;  /* 0x0000013000007945 */ /* 0x000fe20003800000 */
[----:B-1----:R-:W-:Y:S01]  /*12940*/  LOP3.LUT R2, R0, 0x7f, RZ, 0xc0, !PT ;  /* 0x0000007f00027812 */ /* 0x002fe200078ec0ff */
[----:B------:R-:W-:-:S03]  /*12950*/  IMAD.U32 R0, RZ, RZ, UR45 ;  /* 0x0000002dff007e24 */ /* 0x000fc6000f8e00ff */
[----:B------:R-:W-:Y:S02]  /*12960*/  ISETP.NE.AND P1, PT, R2, RZ, PT ;  /* 0x000000ff0200720c */ /* 0x000fe40003f25270 */
[----:B------:R-:W-:-:S11]  /*12970*/  ISETP.NE.AND P0, PT, R0, 0x3, PT ;  /* 0x000000030000780c */ /* 0x000fd60003f05270 */
[----:B------:R-:W-:Y:S05]  /*12980*/  @P1 BRA `(.L_x_7608) ;  /* 0x0000000000341947 */ /* 0x000fea0003800000 */
[----:B------:R-:W1:Y:S01]  /*12990*/  S2R R5, SR_LANEID ;  /* 0x0000000000057919 */ /* 0x000e620000000000 */
[----:B------:R-:W-:Y:S01]  /*129a0*/  VOTEU.ANY UR4, UPT, PT ;  /* 0x0000000000047886 */ /* 0x000fe200038e0100 */
[----:B0-----:R-:W0:Y:S01]  /*129b0*/  LDC.64 R2, c[0x0][0xc60] ;  /* 0x00031800ff027b82 */ /* 0x001e220000000a00 */
[----:B------:R-:W1:Y:S02]  /*129c0*/  FLO.U32 R0, UR4 ;  /* 0x0000000400007d00 */ /* 0x000e6400080e0000 */
[----:B-1----:R-:W-:-:S06]  /*129d0*/  ISETP.EQ.U32.AND P1, PT, R0, R5, PT ;  /* 0x000000050000720c */ /* 0x002fcc0003f22070 */
[----:B------:R-:W0:Y:S07]  /*129e0*/  POPC R5, UR4 ;  /* 0x0000000400057d09 */ /* 0x000e2e0008000000 */
[----:B0-----:R-:W2:Y:S01]  /*129f0*/  @P1 ATOMG.E.ADD.STRONG.GPU PT, R3, desc[UR50][R2.64], R5 ;  /* 0x00000005020319a8 */ /* 0x001ea200081ee1f2 */
[----:B------:R-:W0:Y:S02]  /*12a00*/  S2R R4, SR_LTMASK ;  /* 0x0000000000047919 */ /* 0x000e240000003900 */
[----:B0-----:R-:W-:-:S04]  /*12a10*/  LOP3.LUT R4, R4, UR4, RZ, 0xc0, !PT ;  /* 0x0000000404047c12 */ /* 0x001fc8000f8ec0ff */
[----:B------:R-:W0:Y:S01]  /*12a20*/  POPC R7, R4 ;  /* 0x0000000400077309 */ /* 0x000e220000000000 */
[----:B--2---:R-:W0:Y:S02]  /*12a30*/  SHFL.IDX PT, R0, R3, R0, 0x1f ;  /* 0x00001f0003007589 */ /* 0x004e2400000e0000 */
[----:B0-----:R-:W-:-:S05]  /*12a40*/  IADD3 R0, R0, UR46, R7 ;  /* 0x0000002e00007c10 */ /* 0x001fca000fffe007 */
[----:B------:R1:W-:Y:S02]  /*12a50*/  STL [R1], R0 ;  /* 0x0000000001007387 */ /* 0x0003e40000100800 */
.L_x_7608:
[----:B------:R-:W-:Y:S05]  /*12a60*/  BSYNC B0 ;  /* 0x0000000000007941 */ /* 0x000fea0003800000 */
.L_x_7607:
[----:B------:R-:W-:Y:S05]  /*12a70*/  @!P0 BRA `(.L_x_7609) ;  /* 0x0000000000048947 */ /* 0x000fea0003800000 */
[----:B------:R-:W-:Y:S01]  /*12a80*/  BPT.TRAP 0x1 ;  /* 0x000000040000795c */ /* 0x000fe20000300000 */
.L_x_7609:
[----:B0-----:R-:W-:Y:S01]  /*12a90*/  LOP3.LUT R3, R35, 0x1, RZ, 0x3c, !PT ;  /* 0x0000000123037812 */ /* 0x001fe200078e3cff */
[----:B------:R-:W-:Y:S01]  /*12aa0*/  IMAD R2, R31, 0x8, R16 ;  /* 0x000000081f027824 */ /* 0x000fe200078e0210 */
[----:B------:R-:W-:Y:S02]  /*12ab0*/  BSSY B0, `(.L_x_7610) ;  /* 0x0000004000007945 */ /* 0x000fe40003800000 */
[----:B------:R-:W-:-:S04]  /*12ac0*/  SHF.L.U32 R3, R3, 0x1f, RZ ;  /* 0x0000001f03037819 */ /* 0x000fc800000006ff */
[----:B------:R-:W0:Y:S02]  /*12ad0*/  SYNCS.PHASECHK.TRANS64.TRYWAIT P1, [R2+URZ+0x22870], R3 ;  /* 0x02287003020075a7 */ /* 0x000e24000802017f */
[----:B0-----:R-:W-:Y:S05]  /*12ae0*/  @!P1 BRA `(.L_x_7611) ;  /* 0x0000005000dc9947 */ /* 0x001fea0003800000 */
.L_x_7756:
[----:B------:R-:W-:Y:S05]  /*12af0*/  BSYNC B0 ;  /* 0x0000000000007941 */ /* 0x000fea0003800000 */
.L_x_7610:
[----:B-1----:R-:W-:-:S04]  /*12b00*/  MOV R0, UR44 ;  /* 0x0000002c00007c02 */ /* 0x002fc80008000f00 */
[----:B------:R-:W-:-:S13]  /*12b10*/  ISETP.NE.AND P1, PT, R0, 0x3, PT ;  /* 0x000000030000780c */ /* 0x000fda0003f25270 */
[----:B------:R-:W-:Y:S05]  /*12b20*/  @!P1 BRA `(.L_x_7612) ;  /* 0x0000000000049947 */ /* 0x000fea0003800000 */
[----:B------:R-:W-:Y:S01]  /*12b30*/  BPT.TRAP 0x1 ;  /* 0x000000040000795c */ /* 0x000fe20000300000 */
.L_x_7612:
[----:B0-----:R-:W-:-:S04]  /*12b40*/  SHF.L.U32 R3, R35, 0x1f, RZ ;  /* 0x0000001f23037819 */ /* 0x001fc800000006ff */
[----:B------:R-:W0:Y:S02]  /*12b50*/  SYNCS.PHASECHK.TRANS64.TRYWAIT P1, [R2+URZ+0x22860], R3 ;  /* 0x02286003020075a7 */ /* 0x000e24000802017f */
[----:B0-----:R-:W-:Y:S05]  /*12b60*/  @!P1 BRA `(.L_x_7613) ;  /* 0x0000005000d09947 */ /* 0x001fea0003800000 */
.L_x_7757:
[----:B------:R-:W2:Y:S04]  /*12b70*/  LDL R4, [R1+0x18] ;  /* 0x0000180001047983 */ /* 0x000ea80000100800 */
[----:B------:R-:W3:Y:S04]  /*12b80*/  LDL R18, [R1+0x20] ;  /* 0x0000200001127983 */ /* 0x000ee80000100800 */
[----:B------:R-:W3:Y:S01]  /*12b90*/  LDL.LU R0, [R1+0x10] ;  /* 0x0000100001007983 */ /* 0x000ee20000300800 */
[----:B------:R-:W-:Y:S01]  /*12ba0*/  IMAD R17, R31, 0x5000, RZ ;  /* 0x000050001f117824 */ /* 0x000fe200078e02ff */
[----:B------:R-:W-:Y:S05]  /*12bb0*/  WARPSYNC.ALL ;  /* 0x0000000000007948 */ /* 0x000fea0003800000 */
[----:B0-----:R-:W-:Y:S01]  /*12bc0*/  LOP3.LUT R3, R17, R22, RZ, 0xfc, !PT ;  /* 0x0000001611037212 */ /* 0x001fe200078efcff */
[----:B------:R-:W-:-:S04]  /*12bd0*/  IMAD.U32 R19, RZ, RZ, UR44 ;  /* 0x0000002cff137e24 */ /* 0x000fc8000f8e00ff */
[----:B------:R-:W-:Y:S01]  /*12be0*/  IMAD.IADD R10, R16, 0x1, R3 ;  /* 0x00000001100a7824 */ /* 0x000fe200078e0203 */
[----:B------:R-:W-:-:S05]  /*12bf0*/  ISETP.NE.AND P1, PT, R19, 0x3, PT ;  /* 0x000000031300780c */ /* 0x000fca0003f25270 */
[----:B------:R-:W0:Y:S02]  /*12c00*/  LDSM.16.MT88.4 R8, [R10+0xa400] ;  /* 0x00a400000a08783b */ /* 0x000e240000004200 */
[C-C-:B0-----:R-:W-:Y:S02]  /*12c10*/  PRMT R12, R8.reuse, 0x6420, R9.reuse ;  /* 0x00006420080c7816 */ /* 0x141fe40000000009 */
[----:B------:R-:W-:Y:S02]  /*12c20*/  PRMT R13, R8, 0x7531, R9 ;  /* 0x00007531080d7816 */ /* 0x000fe40000000009 */
[C-C-:B------:R-:W-:Y:S02]  /*12c30*/  PRMT R14, R10.reuse, 0x6420, R11.reuse ;  /* 0x000064200a0e7816 */ /* 0x140fe4000000000b */
[----:B------:R-:W-:Y:S02]  /*12c40*/  PRMT R15, R10, 0x7531, R11 ;  /* 0x000075310a0f7816 */ /* 0x000fe4000000000b */
        /* <DEDUP_REMOVED lines=11> */
[----:B------:R-:W-:Y:S02]  /*12d00*/  IMAD.IADD R18, R16, 0x1, R5 ;  /* 0x0000000110127824 */ /* 0x000fe400078e0205 */
[----:B------:R-:W-:Y:S04]  /*12d10*/  LDSM.16.MT88.4 R4, [R3+0xb400] ;  /* 0x00b400000304783b */ /* 0x000fe80000004200 */
[----:B------:R-:W0:Y:S02]  /*12d20*/  LDSM.16.MT88.4 R8, [R18+0xa400] ;  /* 0x00a400001208783b */ /* 0x000e240000004200 */
[----:B0-----:R-:W-:-:S02]  /*12d30*/  PRMT R12, R8, 0x6420, R9 ;  /* 0x00006420080c7816 */ /* 0x001fc40000000009 */
[----:B------:R-:W-:Y:S02]  /*12d40*/  PRMT R13, R8, 0x7531, R9 ;  /* 0x00007531080d7816 */ /* 0x000fe40000000009 */
[C-C-:B------:R-:W-:Y:S02]  /*12d50*/  PRMT R8, R4.reuse, 0x6420, R5.reuse ;  /* 0x0000642004087816 */ /* 0x140fe40000000005 */
[----:B------:R-:W-:Y:S01]  /*12d60*/  PRMT R9, R4, 0x7531, R5 ;  /* 0x0000753104097816 */ /* 0x000fe20000000005 */
[----:B------:R-:W-:Y:S01]  /*12d70*/  VIADD R5, R17, 0x2000 ;  /* 0x0000200011057836 */ /* 0x000fe20000000000 */
[C-C-:B------:R-:W-:Y:S02]  /*12d80*/  PRMT R14, R10.reuse, 0x6420, R11.reuse ;  /* 0x000064200a0e7816 */ /* 0x140fe4000000000b */
[----:B------:R-:W-:Y:S02]  /*12d90*/  PRMT R15, R10, 0x7531, R11 ;  /* 0x000075310a0f7816 */ /* 0x000fe4000000000b */
[----:B------:R-:W-:-:S02]  /*12da0*/  LOP3.LUT R5, R5, R22, RZ, 0xfc, !PT ;  /* 0x0000001605057212 */ /* 0x000fc400078efcff */
        /* <DEDUP_REMOVED lines=11> */
[C---:B------:R-:W-:Y:S01]  /*12e60*/  VIADD R5, R17.reuse, 0x3000 ;  /* 0x0000300011057836 */ /* 0x040fe20000000000 */
[C-C-:B------:R-:W-:Y:S01]  /*12e70*/  PRMT R14, R10.reuse, 0x6420, R11.reuse ;  /* 0x000064200a0e7816 */ /* 0x140fe2000000000b */
[----:B------:R-:W-:Y:S01]  /*12e80*/  VIADD R17, R17, 0x4000 ;  /* 0x0000400011117836 */ /* 0x000fe20000000000 */
[----:B------:R-:W-:Y:S02]  /*12e90*/  PRMT R15, R10, 0x7531, R11 ;  /* 0x000075310a0f7816 */ /* 0x000fe4000000000b */
[-C--:B------:R-:W-:Y:S02]  /*12ea0*/  LOP3.LUT R5, R5, R22.reuse, RZ, 0xfc, !PT ;  /* 0x0000001605057212 */ /* 0x080fe400078efcff */
[C-C-:B------:R-:W-:Y:S01]  /*12eb0*/  PRMT R10, R6.reuse, 0x6420, R7.reuse ;  /* 0x00006420060a7816 */ /* 0x140fe20000000007 */
[----:B------:R-:W-:Y:S01]  /*12ec0*/  STSM.16.M88.4 [R0+0x2000], R12 ;  /* 0x0020000c00007844 */ /* 0x000fe20000000200 */
[----:B------:R-:W-:Y:S01]  /*12ed0*/  PRMT R11, R6, 0x7531, R7 ;  /* 0x00007531060b7816 */ /* 0x000fe20000000007 */
[----:B------:R-:W-:Y:S01]  /*12ee0*/  IMAD.IADD R18, R16, 0x1, R5 ;  /* 0x0000000110127824 */ /* 0x000fe200078e0205 */
[----:B------:R-:W-:-:S03]  /*12ef0*/  LOP3.LUT R17, R17, R22, RZ, 0xfc, !PT ;  /* 0x0000001611117212 */ /* 0x000fc600078efcff */
[----:B------:R-:W-:Y:S02]  /*12f00*/  STSM.16.M88.4 [R0+0x2800], R8 ;  /* 0x0028000800007844 */ /* 0x000fe40000000200 */
[----:B------:R-:W-:Y:S02]  /*12f10*/  IMAD.IADD R17, R16, 0x1, R17 ;  /* 0x0000000110117824 */ /* 0x000fe400078e0211 */
        /* <DEDUP_REMOVED lines=32> */
.L_x_7614:
[----:B-1----:R1:W-:Y:S01]  /*13120*/  SYNCS.ARRIVE.TRANS64.A1T0 RZ, [R2+URZ+0x22850], RZ ;  /* 0x022850ff02ff79a7 */ /* 0x0023e2000810003f */
[----:B------:R-:W-:Y:S06]  /*13130*/  BAR.SYNC.DEFER_BLOCKING 0x2, 0x80 ;  /* 0x0082000000007b1d */ /* 0x000fec0000010000 */
[----:B------:R-:W-:Y:S05]  /*13140*/  @!P0 BRA `(.L_x_7615) ;  /* 0x0000000000048947 */ /* 0x000fea0003800000 */
[----:B------:R-:W-:Y:S01]  /*13150*/  BPT.TRAP 0x1 ;  /* 0x000000040000795c */ /* 0x000fe20000300000 */
.L_x_7615:
[----:B0-----:R-:W2:Y:S01]  /*13160*/  LDL R0, [R1+0x14] ;  /* 0x0000140001007983 */ /* 0x001ea20000100800 */
[----:B-1----:R-:W-:Y:S01]  /*13170*/  IADD3 R2, R2, 0x22880, RZ ;  /* 0x0002288002027810 */ /* 0x002fe20007ffe0ff */
[----:B------:R-:W-:-:S05]  /*13180*/  VIADD R31, R31, 0x1 ;  /* 0x000000011f1f7836 */ /* 0x000fca0000000000 */
[----:B------:R-:W-:-:S04]  /*13190*/  ISETP.NE.AND P0, PT, R31, 0x2, PT ;  /* 0x000000021f00780c */ /* 0x000fc80003f05270 */
[----:B------:R-:W-:Y:S02]  /*131a0*/  SEL R31, R31, RZ, P0 ;  /* 0x000000ff1f1f7207 */ /* 0x000fe40000000000 */
[----:B--2---:R-:W-:Y:S02]  /*131b0*/  PRMT R2, R0, 0x654, R2 ;  /* 0x0000065400027816 */ /* 0x004fe40000000002 */
[----:B------:R-:W-:Y:S02]  /*131c0*/  SEL R0, RZ, 0x1, P0 ;  /* 0x00000001ff007807 */ /* 0x000fe40000000000 */
[----:B------:R1:W-:Y:S02]  /*131d0*/  SYNCS.ARRIVE.TRANS64.RED.A1T0 RZ, [R2+URZ], RZ ;  /* 0x000000ff02ff79a7 */ /* 0x0003e4000810043f */
[----:B------:R-:W-:-:S07]  /*131e0*/  LOP3.LUT R35, R35, R0, RZ, 0x3c, !PT ;  /* 0x0000000023237212 */ /* 0x000fce00078e3cff */
.L_x_7558:
[----:B------:R-:W-:Y:S05]  /*131f0*/  BSYNC B7 ;  /* 0x0000000000077941 */ /* 0x000fea0003800000 */
.L_x_7556:
[----:B------:R-:W-:-:S13]  /*13200*/  LOP3.LUT P0, RZ, R24, 0x400, RZ, 0xc0, !PT ;  /* 0x0000040018ff7812 */ /* 0x000fda000780c0ff */
[----:B------:R-:W-:Y:S05]  /*13210*/  @!P0 BRA `(.L_x_7616) ;  /* 0x0000000000348947 */ /* 0x000fea0003800000 */
[----:B------:R-:W0:Y:S08]  /*13220*/  S2UR UR4, SR_CgaCtaId ;  /* 0x00000000000479c3 */ /* 0x000e300000008800 */
[----:B------:R-:W-:Y:S01]  /*13230*/  BAR.SYNC.DEFER_BLOCKING 0x5, 0x180 ;  /* 0x0146000000007b1d */ /* 0x000fe20000010000 */
[----:B------:R-:W-:Y:S01]  /*13240*/  MOV R16, 0x400 ;  /* 0x0000040000107802 */ /* 0x000fe20000000f00 */
[----:B0-----:R-:W-:-:S05]  /*13250*/  IMAD.U32 R0, RZ, RZ, UR4 ;  /* 0x00000004ff007e24 */ /* 0x001fca000f8e00ff */
        /* <DEDUP_REMOVED lines=9> */
.L_x_7616:
[----:B-1----:R-:W1:Y:S01]  /*132f0*/  S2R R2, SR_TID.X ;  /* 0x0000000000027919 */ /* 0x002e620000002100 */
[----:B------:R-:W-:Y:S01]  /*13300*/  ULDC UR4, c[0x0][0xc3c] ;  /* 0x00030f0000047ab9 */ /* 0x000fe20000000800 */
[----:B0-----:R-:W2:Y:S01]  /*13310*/  LDL.LU R0, [R1] ;  /* 0x0000000001007983 */ /* 0x001ea20000300800 */
[----:B------:R-:W-:Y:S01]  /*13320*/  IMAD.MOV.U32 R6, RZ, RZ, RZ ;  /* 0x000000ffff067224 */ /* 0x000fe200078e00ff */
[----:B-1----:R-:W-:-:S04]  /*13330*/  LOP3.LUT R9, R2, 0x1f, RZ, 0xc0, !PT ;  /* 0x0000001f02097812 */ /* 0x002fc800078ec0ff */
[C---:B------:R-:W-:Y:S01]  /*13340*/  ISETP.NE.AND P0, PT, R9.reuse, 0x1f, PT ;  /* 0x0000001f0900780c */ /* 0x040fe20003f05270 */
[----:B------:R-:W-:-:S05]  /*13350*/  VIADD R7, R9, UR40 ;  /* 0x0000002809077c36 */ /* 0x000fca0008000000 */
[----:B------:R-:W-:Y:S01]  /*13360*/  ISETP.GE.OR P1, PT, R7, UR4, !P0 ;  /* 0x0000000407007c0c */ /* 0x000fe2000c726670 */
[----:B------:R-:W-:-:S12]  /*13370*/  ULDC UR4, c[0x0][0xc3c] ;  /* 0x00030f0000047ab9 */ /* 0x000fd80000000800 */
[----:B------:R-:W0:Y:S08]  /*13380*/  @!P1 LDC.64 R2, c[0x0][0xc80] ;  /* 0x00032000ff029b82 */ /* 0x000e300000000a00 */
[----:B------:R-:W1:Y:S01]  /*13390*/  @!P1 LDC.64 R4, c[0x0][0xc78] ;  /* 0x00031e00ff049b82 */ /* 0x000e620000000a00 */
[----:B0-----:R-:W-:-:S05]  /*133a0*/  @!P1 IMAD.WIDE R2, R7, 0x4, R2 ;  /* 0x0000000407029825 */ /* 0x001fca00078e0202 */
[----:B------:R1:W3:Y:S02]  /*133b0*/  @!P1 LDG.E R6, desc[UR50][R2.64] ;  /* 0x0000003202069981 */ /* 0x0002e4000c1e1900 */
[----:B-1----:R-:W-:-:S04]  /*133c0*/  @!P1 IMAD.WIDE R2, R7, 0x4, R4 ;  /* 0x0000000407029825 */ /* 0x002fc800078e0204 */
[----:B------:R-:W-:-:S06]  /*133d0*/  IMAD.MOV.U32 R5, RZ, RZ, RZ ;  /* 0x000000ffff057224 */ /* 0x000fcc00078e00ff */
[----:B------:R-:W3:Y:S01]  /*133e0*/  @!P1 LDG.E R5, desc[UR50][R2.64] ;  /* 0x0000003202059981 */ /* 0x000ee2000c1e1900 */
[C---:B------:R-:W-:Y:S02]  /*133f0*/  ISETP.NE.AND P1, PT, R9.reuse, RZ, PT ;  /* 0x000000ff0900720c */ /* 0x040fe40003f25270 */
[C---:B------:R-:W-:Y:S02]  /*13400*/  ISETP.GE.U32.AND P2, PT, R9.reuse, 0x2, PT ;  /* 0x000000020900780c */ /* 0x040fe40003f46070 */
[C---:B------:R-:W-:Y:S02]  /*13410*/  ISETP.GE.U32.AND P3, PT, R9.reuse, 0x4, PT ;  /* 0x000000040900780c */ /* 0x040fe40003f66070 */
[C---:B------:R-:W-:Y:S02]  /*13420*/  ISETP.GE.U32.AND P4, PT, R9.reuse, 0x8, PT ;  /* 0x000000080900780c */ /* 0x040fe40003f86070 */
[----:B------:R-:W-:Y:S01]  /*13430*/  ISETP.GE.U32.AND P5, PT, R9, 0x10, PT ;  /* 0x000000100900780c */ /* 0x000fe20003fa6070 */
[----:B--2---:R-:W-:-:S02]  /*13440*/  IMAD.MOV.U32 R10, RZ, RZ, R0 ;  /* 0x000000ffff0a7224 */ /* 0x004fc400078e0000 */
        /* <DEDUP_REMOVED lines=13> */
[----:B------:R-:W0:Y:S04]  /*13520*/  SHFL.UP PT, R2, R7, 0x10, RZ ;  /* 0x0600000007027989 */ /* 0x000e2800000e00ff */
[----:B------:R-:W-:Y:S01]  /*13530*/  SHFL.IDX PT, R11, R10, 0x1, 0x1f ;  /* 0x00201f000a0b7f89 */ /* 0x000fe200000e0000 */
[----:B0-----:R-:W-:-:S05]  /*13540*/  SEL R2, R2, RZ, P5 ;  /* 0x000000ff02027207 */ /* 0x001fca0002800000 */
[----:B------:R-:W-:Y:S02]  /*13550*/  IMAD.IADD R3, R7, 0x1, R2 ;  /* 0x0000000107037824 */ /* 0x000fe400078e0202 */
[----:B------:R-:W0:Y:S03]  /*13560*/  LDC R2, c[0x0][0xc38] ;  /* 0x00030e00ff027b82 */ /* 0x000e260000000800 */
[----:B------:R-:W0:Y:S04]  /*13570*/  SHFL.IDX PT, R9, R3, 0x1f, 0x1f ;  /* 0x03e01f0003097f89 */ /* 0x000e2800000e0000 */
[----:B------:R-:W1:Y:S01]  /*13580*/  SHFL.IDX PT, R0, R10, RZ, 0x1f ;  /* 0x00001fff0a007589 */ /* 0x000e6200000e0000 */
[----:B0-----:R-:W-:-:S04]  /*13590*/  IMAD R4, R9, R2, RZ ;  /* 0x0000000209047224 */ /* 0x001fc800078e02ff */
[----:B------:R-:W-:-:S05]  /*135a0*/  IMAD.IADD R9, R11, 0x1, R4 ;  /* 0x000000010b097824 */ /* 0x000fca00078e0204 */
[----:B-1----:R-:W-:Y:S01]  /*135b0*/  ISETP.GT.AND P6, PT, R9, R0, PT ;  /* 0x000000000900720c */ /* 0x002fe20003fc4270 */
[----:B------:R-:W-:-:S12]  /*135c0*/  IMAD.MOV.U32 R7, RZ, RZ, RZ ;  /* 0x000000ffff077224 */ /* 0x000fd800078e00ff */
[----:B------:R-:W-:Y:S05]  /*135d0*/  @P6 BRA `(.L_x_7618) ;  /* 0x0000000000986947 */ /* 0x000fea0003800000 */
.L_x_7620:
[----:B------:R-:W-:-:S04]  /*135e0*/  UIADD3 UR40, UR40, 0x1f, URZ ;  /* 0x0000001f28287890 */ /* 0x000fc8000fffe03f */
[----:B------:R-:W-:-:S06]  /*135f0*/  UISETP.GE.AND UP0, UPT, UR40, UR4, UPT ;  /* 0x000000042800728c */ /* 0x000fcc000bf06270 */
[----:B------:R-:W-:-:S13]  /*13600*/  PLOP3.LUT P6, PT, PT, PT, UP0, 0x40, 0x0 ;  /* 0x000000000000781c */ /* 0x000fda0003fce808 */
[----:B------:R-:W-:Y:S05]  /*13610*/  @!P6 BRA `(.L_x_7619) ;  /* 0x0000000400bce947 */ /* 0x000fea0003800000 */
[----:B------:R-:W0:Y:S01]  /*13620*/  S2R R2, SR_TID.X ;  /* 0x0000000000027919 */ /* 0x000e220000002100 */
[----:B------:R-:W-:Y:S01]  /*13630*/  IMAD.MOV.U32 R6, RZ, RZ, RZ ;  /* 0x000000ffff067224 */ /* 0x000fe200078e00ff */
[----:B0-----:R-:W-:-:S05]  /*13640*/  LOP3.LUT R2, R2, 0x1f, RZ, 0xc0, !PT ;  /* 0x0000001f02027812 */ /* 0x001fca00078ec0ff */
[----:B------:R-:W-:-:S05]  /*13650*/  VIADD R11, R2, UR40 ;  /* 0x00000028020b7c36 */ /* 0x000fca0008000000 */
        /* <DEDUP_REMOVED lines=23> */
[----:B------:R-:W-:Y:S02]  /*137d0*/  IADD3 R3, R3, R2, RZ ;  /* 0x0000000203037210 */ /* 0x000fe40007ffe0ff */
[----:B------:R-:W0:Y:S03]  /*137e0*/  LDC R2, c[0x0][0xc38] ;  /* 0x00030e00ff027b82 */ /* 0x000e260000000800 */
[----:B------:R-:W0:Y:S02]  /*137f0*/  SHFL.IDX PT, R13, R3, 0x1f, 0x1f ;  /* 0x03e01f00030d7f89 */ /* 0x000e2400000e0000 */
[----:B0-----:R-:W-:-:S04]  /*13800*/  IMAD R4, R13, R2, RZ ;  /* 0x000000020d047224 */ /* 0x001fc800078e02ff */
[----:B------:R-:W-:-:S05]  /*13810*/  IMAD.IADD R9, R4, 0x1, R9 ;  /* 0x0000000104097824 */ /* 0x000fca00078e0209 */
[----:B------:R-:W-:-:S13]  /*13820*/  ISETP.GT.AND P6, PT, R9, R0, PT ;  /* 0x000000000900720c */ /* 0x000fda0003fc4270 */
[----:B------:R-:W-:Y:S05]  /*13830*/  @!P6 BRA `(.L_x_7620) ;  /* 0xfffffffc0068e947 */ /* 0x000fea000383ffff */
.L_x_7618:
        /* <DEDUP_REMOVED lines=19> */
.L_x_7621:
[----:B--2---:R-:W-:Y:S01]  /*13970*/  IMAD R11, R7, R2, R10 ;  /* 0x00000002070b7224 */ /* 0x004fe200078e020a */
[----:B------:R-:W-:Y:S01]  /*13980*/  IABS R7, R5 ;  /* 0x0000000500077213 */ /* 0x000fe20000000000 */
[--C-:B01----:R-:W-:Y:S01]  /*13990*/  IMAD.MOV R3, RZ, RZ, -R9.reuse ;  /* 0x000000ffff037224 */ /* 0x103fe200078e0a09 */
[----:B------:R-:W-:Y:S01]  /*139a0*/  UIADD3 UR40, UR4, UR40, URZ ;  /* 0x0000002804287290 */ /* 0x000fe2000fffe03f */
[----:B------:R-:W-:Y:S01]  /*139b0*/  IMAD.MOV.U32 R2, RZ, RZ, RZ ;  /* 0x000000ffff027224 */ /* 0x000fe200078e00ff */
[----:B------:R-:W0:Y:S01]  /*139c0*/  I2F.RP R8, R7 ;  /* 0x0000000700087306 */ /* 0x000e220000209400 */
[----:B------:R-:W-:Y:S01]  /*139d0*/  IMAD R10, R3, R4, RZ ;  /* 0x00000004030a7224 */ /* 0x000fe200078e02ff */
[----:B------:R1:W-:Y:S01]  /*139e0*/  STL [R1], R11 ;  /* 0x0000000b01007387 */ /* 0x0003e20000100800 */
[----:B------:R-:W-:Y:S02]  /*139f0*/  IMAD.MOV.U32 R3, RZ, RZ, R9 ;  /* 0x000000ffff037224 */ /* 0x000fe400078e0009 */
[----:B------:R-:W-:-:S04]  /*13a00*/  IMAD.HI.U32 R2, R9, R10, R2 ;  /* 0x0000000a09027227 */ /* 0x000fc800078e0002 */
[----:B------:R-:W-:Y:S01]  /*13a10*/  IMAD.IADD R9, R0, 0x1, -R11 ;  /* 0x0000000100097824 */ /* 0x000fe200078e0a0b */
[----:B------:R-:W-:Y:S01]  /*13a20*/  IABS R0, R6 ;  /* 0x0000000600007213 */ /* 0x000fe20000000000 */
[----:B0-----:R-:W0:Y:S03]  /*13a30*/  MUFU.RCP R8, R8 ;  /* 0x0000000800087308 */ /* 0x001e260000001000 */
[----:B-1----:R-:W-:Y:S02]  /*13a40*/  IABS R11, R9 ;  /* 0x00000009000b7213 */ /* 0x002fe40000000000 */
[----:B------:R-:W-:-:S03]  /*13a50*/  IADD3 R3, RZ, -R0, RZ ;  /* 0x80000000ff037210 */ /* 0x000fc60007ffe0ff */
[----:B------:R-:W-:-:S04]  /*13a60*/  IMAD.HI.U32 R0, R2, R11, RZ ;  /* 0x0000000b02007227 */ /* 0x000fc800078e00ff */
[----:B------:R-:W-:-:S05]  /*13a70*/  IMAD R11, R0, R3, R11 ;  /* 0x00000003000b7224 */ /* 0x000fca00078e020b */
        /* <DEDUP_REMOVED lines=8> */
[----:B------:R-:W-:Y:S02]  /*13b00*/  IMAD R11, R2, R7, RZ ;  /* 0x00000007020b7224 */ /* 0x000fe400078e02ff */
[----:B------:R-:W-:-:S06]  /*13b10*/  IMAD.MOV.U32 R2, RZ, RZ, RZ ;  /* 0x000000ffff027224 */ /* 0x000fcc00078e00ff */
[----:B------:R-:W-:Y:S02]  /*13b20*/  @P0 VIADD R0, R0, 0x1 ;  /* 0x0000000100000836 */ /* 0x000fe40000000000 */
[----:B------:R-:W-:Y:S01]  /*13b30*/  IMAD.HI.U32 R4, R3, R11, R2 ;  /* 0x0000000b03047227 */ /* 0x000fe200078e0002 */
[----:B------:R-:W-:-:S04]  /*13b40*/  LOP3.LUT R2, R9, R6, RZ, 0x3c, !PT ;  /* 0x0000000609027212 */ /* 0x000fc800078e3cff */
[----:B------:R-:W-:Y:S01]  /*13b50*/  ISETP.GE.AND P2, PT, R2, RZ, PT ;  /* 0x000000ff0200720c */ /* 0x000fe20003f46270 */
[----:B------:R-:W-:Y:S01]  /*13b60*/  IMAD.MOV.U32 R2, RZ, RZ, R0 ;  /* 0x000000ffff027224 */ /* 0x000fe200078e0000 */
        /* <DEDUP_REMOVED lines=26> */
.L_x_7619:
[----:B------:R0:W-:Y:S01]  /*13d10*/  STL [R1], R0 ;  /* 0x0000000001007387 */ /* 0x0001e20000100800 */
[----:B------:R-:W-:-:S03]  /*13d20*/  ULDC UR40, c[0x0][0xc3c] ;  /* 0x00030f0000287ab9 */ /* 0x000fc60000000800 */
[----:B------:R0:W-:Y:S04]  /*13d30*/  STL [R1+0x4], RZ ;  /* 0x000004ff01007387 */ /* 0x0001e80000100800 */
[----:B------:R0:W-:Y:S02]  /*13d40*/  STL [R1+0x8], RZ ;  /* 0x000008ff01007387 */ /* 0x0001e40000100800 */
.L_x_7622:
[----:B------:R-:W2:Y:S04]  /*13d50*/  LDL R3, [R1+0x4] ;  /* 0x0000040001037983 */ /* 0x000ea80000100800 */
[----:B-1----:R-:W3:Y:S04]  /*13d60*/  LDL R2, [R1+0x8] ;  /* 0x0000080001027983 */ /* 0x002ee80000100800 */
[----:B------:R-:W4:Y:S01]  /*13d70*/  LDL R4, [R1] ;  /* 0x0000000001047983 */ /* 0x000f220000100800 */
[----:B0-----:R-:W0:Y:S01]  /*13d80*/  S2R R0, SR_TID.X ;  /* 0x0000000000007919 */ /* 0x001e220000002100 */
[----:B------:R-:W-:Y:S01]  /*13d90*/  BAR.SYNC.DEFER_BLOCKING 0x4, 0x180 ;  /* 0x0106000000007b1d */ /* 0x000fe20000010000 */
[----:B--2---:R-:W-:-:S02]  /*13da0*/  IMAD.MOV.U32 R5, RZ, RZ, R3 ;  /* 0x000000ffff057224 */ /* 0x004fc400078e0003 */
[----:B---3--:R-:W-:-:S03]  /*13db0*/  IMAD.MOV.U32 R3, RZ, RZ, R2 ;  /* 0x000000ffff037224 */ /* 0x008fc600078e0002 */
[----:B------:R2:W3:Y:S01]  /*13dc0*/  LDL R2, [R1+0x14] ;  /* 0x0000140001027983 */ /* 0x0004e20000100800 */
[----:B0-----:R-:W-:Y:S01]  /*13dd0*/  LOP3.LUT R0, R0, 0x1f, RZ, 0xc0, !PT ;  /* 0x0000001f00007812 */ /* 0x001fe200078ec0ff */
[----:B------:R-:W-:-:S03]  /*13de0*/  IMAD.MOV.U32 R6, RZ, RZ, R3 ;  /* 0x000000ffff067224 */ /* 0x000fc600078e0003 */
[----:B------:R-:W-:-:S13]  /*13df0*/  ISETP.NE.AND P0, PT, R0, RZ, PT ;  /* 0x000000ff0000720c */ /* 0x000fda0003f05270 */
[----:B------:R-:W-:Y:S01]  /*13e00*/  @!P0 MOV R0, 0x400 ;  /* 0x0000040000008802 */ /* 0x000fe20000000f00 */
[----:B---3--:R-:W0:Y:S03]  /*13e10*/  @!P0 S2R R2, SR_CgaCtaId ;  /* 0x0000000000028919 */ /* 0x008e260000008800 */
[----:B0-----:R-:W-:Y:S01]  /*13e20*/  @!P0 LEA R16, R2, R0, 0x18 ;  /* 0x0000000002108211 */ /* 0x001fe200078ec0ff */
[----:B------:R-:W-:Y:S01]  /*13e30*/  IMAD.U32 R0, RZ, RZ, UR40 ;  /* 0x00000028ff007e24 */ /* 0x000fe2000f8e00ff */
[----:B------:R2:W-:Y:S04]  /*13e40*/  @!P0 STL [R1+0x14], R2 ;  /* 0x0000140201008387 */ /* 0x0005e80000100800 */
[----:B------:R-:W-:-:S05]  /*13e50*/  @!P0 MOV R7, R0 ;  /* 0x0000000000078202 */ /* 0x000fca0000000f00 */
[----:B----4-:R2:W-:Y:S01]  /*13e60*/  @!P0 STS.128 [R16+0x228d0], R4 ;  /* 0x0228d00410008388 */ /* 0x0105e20000000c00 */
[----:B------:R-:W-:Y:S06]  /*13e70*/  BAR.ARV 0x5, 0x180 ;  /* 0x0146000000007b1d */ /* 0x000fec0000002000 */
.L_x_7617:
[----:B------:R-:W-:Y:S02]  /*13e80*/  ULDC UR4, c[0x0][0xc3c] ;  /* 0x00030f0000047ab9 */ /* 0x000fe40000000800 */
[----:B------:R-:W-:-:S06]  /*13e90*/  UISETP.GE.AND UP0, UPT, UR40, UR4, UPT ;  /* 0x000000042800728c */ /* 0x000fcc000bf06270 */
[----:B------:R-:W-:-:S13]  /*13ea0*/  PLOP3.LUT P0, PT, PT, PT, UP0, 0x80, 0x0 ;  /* 0x000000000000781c */ /* 0x000fda0003f0f008 */
[----:B------:R-:W-:Y:S05]  /*13eb0*/  @!P0 BRA `(.L_x_7623) ;  /* 0xffffffa0001c8947 */ /* 0x000fea000383ffff */
.L_x_7551:
[----:B--2---:R-:W2:Y:S01]  /*13ec0*/  LDL.LU R0, [R1+0x28] ;  /* 0x0000280001007983 */ /* 0x004ea20000300800 */
[----:B------:R-:W-:Y:S01]  /*13ed0*/  BSSY B0, `(.L_x_7624) ;  /* 0x000000b000007945 */ /* 0x000fe20003800000 */
[----:B0-----:R-:W0:Y:S01]  /*13ee0*/  S2R R5, SR_CgaCtaId ;  /* 0x0000000000057919 */ /* 0x001e220000008800 */
        /* <DEDUP_REMOVED lines=9> */
.L_x_7758:
[----:B------:R-:W-:Y:S05]  /*13f80*/  BSYNC B0 ;  /* 0x0000000000007941 */ /* 0x000fea0003800000 */
.L_x_7624:
[----:B------:R-:W-:-:S03]  /*13f90*/  UMOV UR4, 0xffffffff ;  /* 0xffffffff00047882 */ /* 0x000fc60000000000 */
[----:B------:R-:W-:Y:S05]  /*13fa0*/  BRA.DIV UR4, `(.L_x_7626) ;  /* 0x0000003e04e87947 */ /* 0x000fea000b800000 */
[----:B0-----:R-:W0:Y:S02]  /*13fb0*/  S2R R0, SR_TID.X ;  /* 0x0000000000007919 */ /* 0x001e240000002100 */
[----:B0-----:R-:W-:-:S04]  /*13fc0*/  SHF.R.U32.HI R0, RZ, 0x5, R0 ;  /* 0x00000005ff007819 */ /* 0x001fc80000011600 */
[----:B------:R-:W-:-:S05]  /*13fd0*/  LOP3.LUT R0, R0, 0x3, RZ, 0xc0, !PT ;  /* 0x0000000300007812 */ /* 0x000fca00078ec0ff */
[----:B------:R0:W1:Y:S02]  /*13fe0*/  SHFL.IDX PT, R14, R0, RZ, 0x1f ;  /* 0x00001fff000e7589 */ /* 0x00006400000e0000 */
.L_x_7761:
[----:B-1----:R-:W-:Y:S01]  /*13ff0*/  ISETP.NE.AND P0, PT, R14, RZ, PT ;  /* 0x000000ff0e00720c */ /* 0x002fe20003f05270 */
[----:B------:R-:W-:-:S12]  /*14000*/  BSSY B0, `(.L_x_7627) ;  /* 0x000002c000007945 */ /* 0x000fd80003800000 */
[----:B------:R-:W-:Y:S05]  /*14010*/  @P0 BRA `(.L_x_7628) ;  /* 0x0000000000a80947 */ /* 0x000fea0003800000 */
[----:B------:R-:W-:-:S03]  /*14020*/  UMOV UR4, 0xffffffff ;  /* 0xffffffff00047882 */ /* 0x000fc60000000000 */
[----:B------:R-:W-:Y:S05]  /*14030*/  BRA.DIV UR4, `(.L_x_7629) ;  /* 0x0000003e04f87947 */ /* 0x000fea000b800000 */
[----:B------:R-:W-:-:S13]  /*14040*/  ELECT P6, URZ, PT ;  /* 0x00000000003f782f */ /* 0x000fda00038c0000 */
.L_x_7764:
[----:B------:R-:W-:Y:S05]  /*14050*/  @!P6 BRA `(.L_x_7628) ;  /* 0x000000000098e947 */ /* 0x000fea0003800000 */
[----:B------:R-:W-:-:S06]  /*14060*/  ULOP3.LUT UR4, UR36, 0x2, URZ, 0xfc, !UPT ;  /* 0x0000000224047892 */ /* 0x000fcc000f8efc3f */
[----:B0-----:R-:W-:-:S05]  /*14070*/  IMAD.U32 R0, RZ, RZ, UR4 ;  /* 0x00000004ff007e24 */ /* 0x001fca000f8e00ff */
[----:B------:R-:W-:-:S13]  /*14080*/  ISETP.NE.AND P0, PT, R0, 0x3, PT ;  /* 0x000000030000780c */ /* 0x000fda0003f05270 */
[----:B------:R-:W-:Y:S05]  /*14090*/  @!P0 BRA `(.L_x_7630) ;  /* 0x0000000000048947 */ /* 0x000fea0003800000 */
[----:B------:R-:W-:Y:S01]  /*140a0*/  BPT.TRAP 0x1 ;  /* 0x000000040000795c */ /* 0x000fe20000300000 */
.L_x_7630:
[----:B------:R-:W-:Y:S01]  /*140b0*/  IMAD R3, R31, 0x8, R5 ;  /* 0x000000081f037824 */ /* 0x000fe200078e0205 */
[----:B------:R-:W-:Y:S01]  /*140c0*/  SHF.L.U32 R2, R35, 0x1f, RZ ;  /* 0x0000001f23027819 */ /* 0x000fe200000006ff */
[----:B------:R-:W-:-:S03]  /*140d0*/  VIADD R31, R31, 0x1 ;  /* 0x000000011f1f7836 */ /* 0x000fc60000000000 */
[----:B------:R-:W0:Y:S02]  /*140e0*/  SYNCS.PHASECHK.TRANS64.TRYWAIT P1, [R3+URZ+0x22840], R2 ;  /* 0x02284002030075a7 */ /* 0x000e24000802017f */
[----:B------:R-:W-:-:S04]  /*140f0*/  ISETP.NE.AND P2, PT, R31, 0x2, PT ;  /* 0x000000021f00780c */ /* 0x000fc80003f45270 */
[----:B------:R-:W-:Y:S01]  /*14100*/  SEL R0, RZ, 0x1, P2 ;  /* 0x00000001ff007807 */ /* 0x000fe20001000000 */
[----:B0-----:R-:W-:Y:S08]  /*14110*/  @!P1 BRA `(.L_x_7631) ;  /* 0x0000003c00e09947 */ /* 0x001ff00003800000 */
.L_x_7765:
[----:B------:R-:W-:Y:S02]  /*14120*/  SEL R31, R31, RZ, P2 ;  /* 0x000000ff1f1f7207 */ /* 0x000fe40001000000 */
[----:B------:R-:W-:Y:S01]  /*14130*/  LOP3.LUT R0, R35, R0, RZ, 0x3c, !PT ;  /* 0x0000000023007212 */ /* 0x000fe200078e3cff */
[----:B------:R-:W-:Y:S06]  /*14140*/  @!P0 BRA `(.L_x_7632) ;  /* 0x0000000000048947 */ /* 0x000fec0003800000 */
[----:B------:R-:W-:Y:S01]  /*14150*/  BPT.TRAP 0x1 ;  /* 0x000000040000795c */ /* 0x000fe20000300000 */
.L_x_7632:
[----:B------:R-:W-:Y:S01]  /*14160*/  IMAD R31, R31, 0x8, R5 ;  /* 0x000000081f1f7824 */ /* 0x000fe200078e0205 */
[----:B------:R-:W-:-:S04]  /*14170*/  SHF.L.U32 R0, R0, 0x1f, RZ ;  /* 0x0000001f00007819 */ /* 0x000fc800000006ff */
[----:B------:R-:W1:Y:S02]  /*14180*/  SYNCS.PHASECHK.TRANS64.TRYWAIT P1, [R31+URZ+0x22840], R0 ;  /* 0x022840001f0075a7 */ /* 0x000e64000802017f */
[----:B-1----:R-:W-:Y:S05]  /*14190*/  @!P1 BRA `(.L_x_7633) ;  /* 0x0000003c00d49947 */ /* 0x002fea0003800000 */
.L_x_7766:
[----:B------:R-:W-:Y:S05]  /*141a0*/  @!P0 BRA `(.L_x_7634) ;  /* 0x0000000000048947 */ /* 0x000fea0003800000 */
[----:B------:R-:W-:Y:S01]  /*141b0*/  BPT.TRAP 0x1 ;  /* 0x000000040000795c */ /* 0x000fe20000300000 */
.L_x_7634:
[----:B------:R-:W2:Y:S02]  /*141c0*/  SYNCS.PHASECHK.TRANS64.TRYWAIT P1, [R3+URZ+0x22860], R2 ;  /* 0x02286002030075a7 */ /* 0x000ea4000802017f */
[----:B--2---:R-:W-:Y:S05]  /*141d0*/  @!P1 BRA `(.L_x_7635) ;  /* 0x0000003c00d89947 */ /* 0x004fea0003800000 */
.L_x_7767:
[----:B------:R-:W-:Y:S05]  /*141e0*/  @!P0 BRA `(.L_x_7636) ;  /* 0x0000000000048947 */ /* 0x000fea0003800000 */
[----:B------:R-:W-:Y:S01]  /*141f0*/  BPT.TRAP 0x1 ;  /* 0x000000040000795c */ /* 0x000fe20000300000 */
.L_x_7636:
[----:B------:R-:W3:Y:S02]  /*14200*/  SYNCS.PHASECHK.TRANS64.TRYWAIT P1, [R31+URZ+0x22860], R0 ;  /* 0x022860001f0075a7 */ /* 0x000ee4000802017f */
[----:B---3--:R-:W-:Y:S05]  /*14210*/  @!P1 BRA `(.L_x_7637) ;  /* 0x0000003c00dc9947 */ /* 0x008fea0003800000 */
.L_x_7768:
[----:B------:R-:W-:Y:S05]  /*14220*/  @!P0 BRA `(.L_x_7638) ;  /* 0x0000000000048947 */ /* 0x000fea0003800000 */
[----:B------:R-:W-:Y:S01]  /*14230*/  BPT.TRAP 0x1 ;  /* 0x000000040000795c */ /* 0x000fe20000300000 */
.L_x_7638:
[----:B------:R-:W4:Y:S02]  /*14240*/  SYNCS.PHASECHK.TRANS64.TRYWAIT P1, [R3+URZ+0x22880], R2 ;  /* 0x02288002030075a7 */ /* 0x000f24000802017f */
[----:B----4-:R-:W-:Y:S05]  /*14250*/  @!P1 BRA `(.L_x_7639) ;  /* 0x0000003c00e09947 */ /* 0x010fea0003800000 */
.L_x_7769:
[----:B------:R-:W-:Y:S05]  /*14260*/  @!P0 BRA `(.L_x_7640) ;  /* 0x0000000000048947 */ /* 0x000fea0003800000 */
[----:B------:R-:W-:Y:S01]  /*14270*/  BPT.TRAP 0x1 ;  /* 0x000000040000795c */ /* 0x000fe20000300000 */
.L_x_7640:
[----:B------:R0:W0:Y:S02]  /*14280*/  SYNCS.PHASECHK.TRANS64.TRYWAIT P0, [R31+URZ+0x22880], R0 ;  /* 0x022880001f0075a7 */ /* 0x000024000800017f */
[----:B0-----:R-:W-:Y:S05]  /*14290*/  @!P0 NANOSLEEP.SYNCS 0x989680 ;  /* 0x009896800000895d */ /* 0x001fea0003900000 */
[----:B------:R-:W0:Y:S02]  /*142a0*/  @!P0 SYNCS.PHASECHK.TRANS64 P0, [R31+URZ+0x22880], R0 ;  /* 0x022880001f0085a7 */ /* 0x000e24000800007f */
[----:B0-----:R-:W-:Y:S05]  /*142b0*/  @!P0 BRA `(.L_x_7640) ;  /* 0xfffffffc00f08947 */ /* 0x001fea000383ffff */
.L_x_7628:
[----:B------:R-:W-:Y:S05]  /*142c0*/  BSYNC B0 ;  /* 0x0000000000007941 */ /* 0x000fea0003800000 */
.L_x_7627:
[----:B------:R-:W-:Y:S05]  /*142d0*/  EXIT ;  /* 0x000000000000794d */ /* 0x000fea0003800000 */
.L_x_7499:
[----:B0-----:R-:W-:-:S04]  /*142e0*/  IMAD.U32 R3, RZ, RZ, UR54 ;  /* 0x00000036ff037e24 */ /* 0x001fc8000f8e00ff */
[----:B------:R0:W1:Y:S03]  /*142f0*/  SYNCS.PHASECHK.TRANS64.TRYWAIT P1, [R3+URZ+0x22800], R4 ;  /* 0x02280004030075a7 */ /* 0x000066000802017f */
[----:B-1----:R-:W-:Y:S05]  /*14300*/  @!P1 NANOSLEEP.SYNCS 0x989680 ;  /* 0x009896800000995d */ /* 0x002fea0003900000 */
[----:B------:R-:W1:Y:S02]  /*14310*/  @!P1 SYNCS.PHASECHK.TRANS64 P1, [R3+URZ+0x22800], R4 ;  /* 0x02280004030095a7 */ /* 0x000e64000802007f */
[----:B-1----:R-:W-:Y:S05]  /*14320*/  @!P1 BRA `(.L_x_7499) ;  /* 0xfffffffc00ec9947 */ /* 0x002fea000383ffff */
[----:B------:R-:W-:Y:S05]  /*14330*/  BRA `(.L_x_7641) ;  /* 0xfffffed8006c7947 */ /* 0x000fea000383ffff */
.L_x_7503:
[----:B-1----:R1:W2:Y:S02]  /*14340*/  SYNCS.PHASECHK.TRANS64.TRYWAIT P1, [R4+URZ+0x22830], R3 ;  /* 0x02283003040075a7 */ /* 0x0022a4000802017f */
[----:B--2---:R-:W-:Y:S05]  /*14350*/  @!P1 NANOSLEEP.SYNCS 0x989680 ;  /* 0x009896800000995d */ /* 0x004fea0003900000 */
[----:B------:R-:W2:Y:S02]  /*14360*/  @!P1 SYNCS.PHASECHK.TRANS64 P1, [R4+URZ+0x22830], R3 ;  /* 0x02283003040095a7 */ /* 0x000ea4000802007f */
[----:B--2---:R-:W-:Y:S05]  /*14370*/  @!P1 BRA `(.L_x_7503) ;  /* 0xfffffffc00f09947 */ /* 0x004fea000383ffff */
[----:B------:R-:W-:Y:S05]  /*14380*/  BRA `(.L_x_7502) ;  /* 0xfffffed800887947 */ /* 0x000fea000383ffff */
.L_x_7509:
[----:B-1----:R-:W-:-:S04]  /*14390*/  IMAD.U32 R9, RZ, RZ, UR6 ;  /* 0x00000006ff097e24 */ /* 0x002fc8000f8e00ff */
[----:B------:R1:W2:Y:S03]  /*143a0*/  SYNCS.PHASECHK.TRANS64.TRYWAIT P1, [R9+URZ+0x22830], R8 ;  /* 0x02283008090075a7 */ /* 0x0002a6000802017f */
[----:B--2---:R-:W-:Y:S05]  /*143b0*/  @!P1 NANOSLEEP.SYNCS 0x989680 ;  /* 0x009896800000995d */ /* 0x004fea0003900000 */
[----:B------:R-:W2:Y:S02]  /*143c0*/  @!P1 SYNCS.PHASECHK.TRANS64 P1, [R9+URZ+0x22830], R8 ;  /* 0x02283008090095a7 */ /* 0x000ea4000802007f */
[----:B--2---:R-:W-:Y:S05]  /*143d0*/  @!P1 BRA `(.L_x_7509) ;  /* 0xfffffffc00ec9947 */ /* 0x004fea000383ffff */
[----:B------:R-:W-:Y:S05]  /*143e0*/  BRA `(.L_x_7506) ;  /* 0xffffff1000e47947 */ /* 0x000fea000383ffff */
.L_x_7513:
[----:B-1----:R-:W-:-:S04]  /*143f0*/  IMAD.U32 R9, RZ, RZ, UR6 ;  /* 0x00000006ff097e24 */ /* 0x002fc8000f8e00ff */
[----:B------:R1:W2:Y:S03]  /*14400*/  SYNCS.PHASECHK.TRANS64.TRYWAIT P1, [R9+URZ+0x22850], R8 ;  /* 0x02285008090075a7 */ /* 0x0002a6000802017f */
[----:B--2---:R-:W-:Y:S05]  /*14410*/  @!P1 NANOSLEEP.SYNCS 0x989680 ;  /* 0x009896800000995d */ /* 0x004fea0003900000 */
[----:B------:R-:W2:Y:S02]  /*14420*/  @!P1 SYNCS.PHASECHK.TRANS64 P1, [R9+URZ+0x22850], R8 ;  /* 0x02285008090095a7 */ /* 0x000ea4000802007f */
[----:B--2---:R-:W-:Y:S05]  /*14430*/  @!P1 BRA `(.L_x_7513) ;  /* 0xfffffffc00ec9947 */ /* 0x004fea000383ffff */
[----:B------:R-:W-:Y:S05]  /*14440*/  BRA `(.L_x_7510) ;  /* 0xffffff1c000c7947 */ /* 0x000fea000383ffff */
.L_x_7520:
[----:B-1----:R-:W-:-:S04]  /*14450*/  IMAD.U32 R3, RZ, RZ, UR5 ;  /* 0x00000005ff037e24 */ /* 0x002fc8000f8e00ff */
[----:B------:R1:W2:Y:S03]  /*14460*/  SYNCS.PHASECHK.TRANS64.TRYWAIT P1, [R3+URZ+0x22850], R0 ;  /* 0x02285000030075a7 */ /* 0x0002a6000802017f */
[----:B--2---:R-:W-:Y:S05]  /*14470*/  @!P1 NANOSLEEP.SYNCS 0x989680 ;  /* 0x009896800000995d */ /* 0x004fea0003900000 */
[----:B------:R-:W2:Y:S02]  /*14480*/  @!P1 SYNCS.PHASECHK.TRANS64 P1, [R3+URZ+0x22850], R0 ;  /* 0x02285000030095a7 */ /* 0x000ea4000802007f */
[----:B--2---:R-:W-:Y:S05]  /*14490*/  @!P1 BRA `(.L_x_7520) ;  /* 0xfffffffc00ec9947 */ /* 0x004fea000383ffff */
[----:B------:R-:W-:Y:S05]  /*144a0*/  BRA `(.L_x_7519) ;  /* 0xffffff44007c7947 */ /* 0x000fea000383ffff */
.L_x_7567:
[----:B------:R-:W0:Y:S01]  /*144b0*/  S2R R20, SR_TID.X ;  /* 0x0000000000147919 */ /* 0x000e220000002100 */
[----:B------:R-:W-:Y:S02]  /*144c0*/  IMAD.MOV.U32 R12, RZ, RZ, RZ ;  /* 0x000000ffff0c7224 */ /* 0x000fe400078e00ff */
[----:B------:R-:W-:Y:S02]  /*144d0*/  IMAD.MOV.U32 R11, RZ, RZ, 0x1f ;  /* 0x0000001fff0b7424 */ /* 0x000fe400078e00ff */
[----:B------:R-:W-:Y:S01]  /*144e0*/  IMAD.MOV.U32 R15, RZ, RZ, -0x1 ;  /* 0xffffffffff0f7424 */ /* 0x000fe200078e00ff */
[----:B0-----:R-:W-:-:S04]  /*144f0*/  SHF.R.U32.HI R20, RZ, 0x5, R20 ;  /* 0x00000005ff147819 */ /* 0x001fc80000011614 */
[----:B------:R-:W-:-:S04]  /*14500*/  LOP3.LUT R20, R20, 0x3, RZ, 0xc0, !PT ;  /* 0x0000000314147812 */ /* 0x000fc800078ec0ff */
[----:B------:R-:W-:-:S07]  /*14510*/  MOV R13, R20 ;  /* 0x00000014000d7202 */ /* 0x000fce0000000f00 */
[----:B-----5:R-:W-:Y:S05]  /*14520*/  WARPSYNC.COLLECTIVE R15, `(.L_x_7642) ;  /* 0x000000000f087348 */ /* 0x020fea0003c00000 */
[----:B------:R0:W1:Y:S02]  /*14530*/  SHFL.IDX P6, R14, R13, R12, R11 ;  /* 0x0000000c0d0e7389 */ /* 0x00006400000c000b */
[----:B01---5:R-:W-:Y:S01]  /*14540*/  ENDCOLLECTIVE ;  /* 0x000000000000791b */ /* 0x023fe20003800000 */
.L_x_7642:
[----:B------:R-:W-:Y:S05]  /*14550*/  BRA `(.L_x_7643) ;  /* 0xffffffa800547947 */ /* 0x000fea000383ffff */
.L_x_7570:
[----:B0-----:R0:W1:Y:S02]  /*14560*/  SYNCS.PHASECHK.TRANS64.TRYWAIT P0, [R0+URZ+0x22880], R26 ;  /* 0x0228801a000075a7 */ /* 0x001064000800017f */
[----:B-1----:R-:W-:Y:S05]  /*14570*/  @!P0 NANOSLEEP.SYNCS 0x989680 ;  /* 0x009896800000895d */ /* 0x002fea0003900000 */
[----:B------:R-:W1:Y:S02]  /*14580*/  @!P0 SYNCS.PHASECHK.TRANS64 P0, [R0+URZ+0x22880], R26 ;  /* 0x0228801a000085a7 */ /* 0x000e64000800007f */
[----:B-1----:R-:W-:Y:S05]  /*14590*/  @!P0 BRA `(.L_x_7570) ;  /* 0xfffffffc00f08947 */ /* 0x002fea000383ffff */
[----:B------:R-:W-:Y:S05]  /*145a0*/  BRA `(.L_x_7644) ;  /* 0xffffffac00747947 */ /* 0x000fea000383ffff */
.L_x_7571:
        /* <DEDUP_REMOVED lines=8> */
.L_x_7646:
[----:B------:R-:W-:Y:S05]  /*14630*/  BSYNC B0 ;  /* 0x0000000000007941 */ /* 0x000fea0003800000 */
.L_x_7645:
[----:B------:R-:W-:Y:S01]  /*14640*/  IMAD.MOV.U32 R13, RZ, RZ, R9 ;  /* 0x000000ffff0d7224 */ /* 0x000fe200078e0009 */
[----:B------:R-:W-:Y:S01]  /*14650*/  MOV R11, 0x181f ;  /* 0x0000181f000b7802 */ /* 0x000fe20000000f00 */
[----:B------:R-:W-:Y:S01]  /*14660*/  IMAD.MOV.U32 R12, RZ, RZ, RZ ;  /* 0x000000ffff0c7224 */ /* 0x000fe200078e00ff */
[C---:B------:R-:W-:Y:S01]  /*14670*/  ISETP.GE.AND P3, PT, R19.reuse, 0x41, PT ;  /* 0x000000411300780c */ /* 0x040fe20003f66270 */
[----:B------:R-:W-:Y:S01]  /*14680*/  IMAD.MOV.U32 R15, RZ, RZ, -0x1 ;  /* 0xffffffffff0f7424 */ /* 0x000fe200078e00ff */
[----:B------:R-:W-:Y:S01]  /*14690*/  LOP3.LUT R24, R24, 0xffffffef, RZ, 0xc0, !PT ;  /* 0xffffffef18187812 */ /* 0x000fe200078ec0ff */
[----:B------:R-:W-:Y:S01]  /*146a0*/  IMAD.MOV.U32 R3, RZ, RZ, R14 ;  /* 0x000000ffff037224 */ /* 0x000fe200078e000e */
[----:B------:R-:W-:Y:S01]  /*146b0*/  ISETP.GE.AND P2, PT, R19, 0x61, PT ;  /* 0x000000611300780c */ /* 0x000fe20003f46270 */
[----:B------:R-:W-:-:S12]  /*146c0*/  IMAD.IADD R4, R16, 0x1, R4 ;  /* 0x0000000110047824 */ /* 0x000fd800078e0204 */
[----:B------:R-:W-:Y:S05]  /*146d0*/  WARPSYNC.COLLECTIVE R15, `(.L_x_7647) ;  /* 0x000000000f087348 */ /* 0x000fea0003c00000 */
[----:B------:R0:W1:Y:S02]  /*146e0*/  SHFL.IDX P6, R14, R13, R12, R11 ;  /* 0x0000000c0d0e7389 */ /* 0x00006400000c000b */
[----:B01----:R-:W-:Y:S01]  /*146f0*/  ENDCOLLECTIVE ;  /* 0x000000000000791b */ /* 0x003fe20003800000 */
.L_x_7647:
[C---:B------:R-:W-:Y:S02]  /*14700*/  ISETP.GE.AND P5, PT, R19.reuse, 0x21, PT ;  /* 0x000000211300780c */ /* 0x040fe40003fa6270 */
[----:B------:R-:W-:Y:S01]  /*14710*/  ISETP.GE.AND P4, PT, R19, 0x31, PT ;  /* 0x000000311300780c */ /* 0x000fe20003f86270 */
[----:B------:R-:W-:Y:S02]  /*14720*/  IMAD.MOV.U32 R13, RZ, RZ, R18 ;  /* 0x000000ffff0d7224 */ /* 0x000fe400078e0012 */
[----:B------:R-:W-:Y:S02]  /*14730*/  IMAD.MOV.U32 R12, RZ, RZ, 0x1 ;  /* 0x00000001ff0c7424 */ /* 0x000fe400078e00ff */
[----:B------:R-:W-:-:S08]  /*14740*/  IMAD.MOV.U32 R2, RZ, RZ, R14 ;  /* 0x000000ffff027224 */ /* 0x000fd000078e000e */
[----:B------:R-:W-:Y:S05]  /*14750*/  WARPSYNC.COLLECTIVE R15, `(.L_x_7648) ;  /* 0x000000000f087348 */ /* 0x000fea0003c00000 */
[----:B------:R0:W1:Y:S02]  /*14760*/  SHFL.IDX P6, R14, R13, R12, R11 ;  /* 0x0000000c0d0e7389 */ /* 0x00006400000c000b */
[----:B01----:R-:W-:Y:S01]  /*14770*/  ENDCOLLECTIVE ;  /* 0x000000000000791b */ /* 0x003fe20003800000 */
.L_x_7648:
[----:B------:R-:W-:-:S05]  /*14780*/  IADD3 R2, P1, R30, R2, RZ ;  /* 0x000000021e027210 */ /* 0x000fca0007f3e0ff */
[----:B------:R-:W-:Y:S01]  /*14790*/  IMAD.X R3, RZ, RZ, R3, P1 ;  /* 0x000000ffff037224 */ /* 0x000fe200008e0603 */
[----:B------:R-:W-:Y:S01]  /*147a0*/  ISETP.LT.OR P1, PT, R19, 0x1, P0 ;  /* 0x000000011300780c */ /* 0x000fe20000721670 */
[----:B------:R-:W-:-:S12]  /*147b0*/  IMAD.MOV.U32 R13, RZ, RZ, R9 ;  /* 0x000000ffff0d7224 */ /* 0x000fd800078e0009 */
[----:B------:R-:W-:Y:S01]  /*147c0*/  @!PT LDS RZ, [RZ] ;  /* 0x00000000fffff984 */ /* 0x000fe20000000800 */
[----:B------:R-:W-:Y:S01]  /*147d0*/  @!PT LDS RZ, [RZ] ;  /* 0x00000000fffff984 */ /* 0x000fe20000000800 */
[----:B------:R-:W-:Y:S01]  /*147e0*/  @!PT LDS RZ, [RZ] ;  /* 0x00000000fffff984 */ /* 0x000fe20000000800 */
[----:B------:R0:W-:Y:S02]  /*147f0*/  LDGSTS.E.BYPASS.LTC128B.128 [R4+0xa400], desc[UR50][R2.64], !P1 ;  /* 0x0a40000002047fae */ /* 0x0001e4000c901d72 */
[----:B0-----:R-:W-:-:S07]  /*14800*/  IMAD.MOV.U32 R3, RZ, RZ, R14 ;  /* 0x000000ffff037224 */ /* 0x001fce00078e000e */
[----:B------:R-:W-:Y:S05]  /*14810*/  WARPSYNC.COLLECTIVE R15, `(.L_x_7649) ;  /* 0x000000000f087348 */ /* 0x000fea0003c00000 */
[----:B------:R0:W1:Y:S02]  /*14820*/  SHFL.IDX P6, R14, R13, R12, R11 ;  /* 0x0000000c0d0e7389 */ /* 0x00006400000c000b */
[----:B01----:R-:W-:Y:S01]  /*14830*/  ENDCOLLECTIVE ;  /* 0x000000000000791b */ /* 0x003fe20003800000 */
.L_x_7649:
[----:B------:R-:W-:Y:S01]  /*14840*/  MOV R13, R18 ;  /* 0x00000012000d7202 */ /* 0x000fe20000000f00 */
[----:B------:R-:W-:Y:S02]  /*14850*/  IMAD.MOV.U32 R12, RZ, RZ, 0x2 ;  /* 0x00000002ff0c7424 */ /* 0x000fe400078e00ff */
[----:B------:R-:W-:-:S07]  /*14860*/  IMAD.MOV.U32 R2, RZ, RZ, R14 ;  /* 0x000000ffff027224 */ /* 0x000fce00078e000e */
[----:B------:R-:W-:Y:S05]  /*14870*/  WARPSYNC.COLLECTIVE R15, `(.L_x_7650) ;  /* 0x000000000f087348 */ /* 0x000fea0003c00000 */
[----:B------:R0:W1:Y:S02]  /*14880*/  SHFL.IDX P6, R14, R13, R12, R11 ;  /* 0x0000000c0d0e7389 */ /* 0x00006400000c000b */
[----:B01----:R-:W-:Y:S01]  /*14890*/  ENDCOLLECTIVE ;  /* 0x000000000000791b */ /* 0x003fe20003800000 */
.L_x_7650:
        /* <DEDUP_REMOVED lines=12> */
.L_x_7651:
[----:B------:R-:W-:Y:S02]  /*14960*/  IMAD.MOV.U32 R13, RZ, RZ, R18 ;  /* 0x000000ffff0d7224 */ /* 0x000fe400078e0012 */
[----:B------:R-:W-:Y:S02]  /*14970*/  IMAD.MOV.U32 R12, RZ, RZ, 0x3 ;  /* 0x00000003ff0c7424 */ /* 0x000fe400078e00ff */
[----:B------:R-:W-:-:S07]  /*14980*/  IMAD.MOV.U32 R2, RZ, RZ, R14 ;  /* 0x000000ffff027224 */ /* 0x000fce00078e000e */
[----:B------:R-:W-:Y:S05]  /*14990*/  WARPSYNC.COLLECTIVE R15, `(.L_x_7652) ;  /* 0x000000000f087348 */ /* 0x000fea0003c00000 */
[----:B------:R0:W1:Y:S02]  /*149a0*/  SHFL.IDX P6, R14, R13, R12, R11 ;  /* 0x0000000c0d0e7389 */ /* 0x00006400000c000b */
[----:B01----:R-:W-:Y:S01]  /*149b0*/  ENDCOLLECTIVE ;  /* 0x000000000000791b */ /* 0x003fe20003800000 */
.L_x_7652:
        /* <DEDUP_REMOVED lines=12> */
.L_x_7653:
[----:B------:R-:W-:Y:S02]  /*14a80*/  IMAD.MOV.U32 R13, RZ, RZ, R18 ;  /* 0x000000ffff0d7224 */ /* 0x000fe400078e0012 */
[----:B------:R-:W-:Y:S02]  /*14a90*/  IMAD.MOV.U32 R12, RZ, RZ, 0x4 ;  /* 0x00000004ff0c7424 */ /* 0x000fe400078e00ff */
[----:B------:R-:W-:-:S07]  /*14aa0*/  IMAD.MOV.U32 R2, RZ, RZ, R14 ;  /* 0x000000ffff027224 */ /* 0x000fce00078e000e */
[----:B------:R-:W-:Y:S05]  /*14ab0*/  WARPSYNC.COLLECTIVE R15, `(.L_x_7654) ;  /* 0x000000000f087348 */ /* 0x000fea0003c00000 */
[----:B------:R0:W1:Y:S02]  /*14ac0*/  SHFL.IDX P6, R14, R13, R12, R11 ;  /* 0x0000000c0d0e7389 */ /* 0x00006400000c000b */
[----:B01----:R-:W-:Y:S01]  /*14ad0*/  ENDCOLLECTIVE ;  /* 0x000000000000791b */ /* 0x003fe20003800000 */
.L_x_7654:
[----:B------:R-:W-:-:S04]  /*14ae0*/  IADD3 R2, P1, R30, R2, RZ ;  /* 0x000000021e027210 */ /* 0x000fc80007f3e0ff */
[----:B------:R-:W-:Y:S02]  /*14af0*/  IADD3.X R3, RZ, R3, RZ, P1, !PT ;  /* 0x00000003ff037210 */ /* 0x000fe40000ffe4ff */
        /* <DEDUP_REMOVED lines=10> */
.L_x_7655:
[----:B------:R-:W-:Y:S02]  /*14ba0*/  IMAD.MOV.U32 R13, RZ, RZ, R18 ;  /* 0x000000ffff0d7224 */ /* 0x000fe400078e0012 */
[----:B------:R-:W-:Y:S02]  /*14bb0*/  IMAD.MOV.U32 R12, RZ, RZ, 0x5 ;  /* 0x00000005ff0c7424 */ /* 0x000fe400078e00ff */
[----:B------:R-:W-:-:S07]  /*14bc0*/  IMAD.MOV.U32 R2, RZ, RZ, R14 ;  /* 0x000000ffff027224 */ /* 0x000fce00078e000e */
[----:B------:R-:W-:Y:S05]  /*14bd0*/  WARPSYNC.COLLECTIVE R15, `(.L_x_7656) ;  /* 0x000000000f087348 */ /* 0x000fea0003c00000 */
[----:B------:R0:W1:Y:S02]  /*14be0*/  SHFL.IDX P6, R14, R13, R12, R11 ;  /* 0x0000000c0d0e7389 */ /* 0x00006400000c000b */
[----:B01----:R-:W-:Y:S01]  /*14bf0*/  ENDCOLLECTIVE ;  /* 0x000000000000791b */ /* 0x003fe20003800000 */
.L_x_7656:
        /* <DEDUP_REMOVED lines=12> */
.L_x_7657:
[----:B------:R-:W-:Y:S02]  /*14cc0*/  IMAD.MOV.U32 R13, RZ, RZ, R18 ;  /* 0x000000ffff0d7224 */ /* 0x000fe400078e0012 */
[----:B------:R-:W-:Y:S01]  /*14cd0*/  IMAD.MOV.U32 R12, RZ, RZ, 0x6 ;  /* 0x00000006ff0c7424 */ /* 0x000fe200078e00ff */
[----:B------:R-:W-:-:S07]  /*14ce0*/  MOV R2, R14 ;  /* 0x0000000e00027202 */ /* 0x000fce0000000f00 */
[----:B------:R-:W-:Y:S05]  /*14cf0*/  WARPSYNC.COLLECTIVE R15, `(.L_x_7658) ;  /* 0x000000000f087348 */ /* 0x000fea0003c00000 */
[----:B------:R0:W1:Y:S02]  /*14d00*/  SHFL.IDX P6, R14, R13, R12, R11 ;  /* 0x0000000c0d0e7389 */ /* 0x00006400000c000b */
[----:B01----:R-:W-:Y:S01]  /*14d10*/  ENDCOLLECTIVE ;  /* 0x000000000000791b */ /* 0x003fe20003800000 */
.L_x_7658:
        /* <DEDUP_REMOVED lines=12> */
.L_x_7659:
[----:B------:R-:W-:Y:S02]  /*14de0*/  IMAD.MOV.U32 R13, RZ, RZ, R18 ;  /* 0x000000ffff0d7224 */ /* 0x000fe400078e0012 */
[----:B------:R-:W-:Y:S02]  /*14df0*/  IMAD.MOV.U32 R12, RZ, RZ, 0x7 ;  /* 0x00000007ff0c7424 */ /* 0x000fe400078e00ff */
[----:B------:R-:W-:-:S07]  /*14e00*/  IMAD.MOV.U32 R2, RZ, RZ, R14 ;  /* 0x000000ffff027224 */ /* 0x000fce00078e000e */
[----:B------:R-:W-:Y:S05]  /*14e10*/  WARPSYNC.COLLECTIVE R15, `(.L_x_7660) ;  /* 0x000000000f087348 */ /* 0x000fea0003c00000 */
[----:B------:R0:W1:Y:S02]  /*14e20*/  SHFL.IDX P6, R14, R13, R12, R11 ;  /* 0x0000000c0d0e7389 */ /* 0x00006400000c000b */
[----:B01----:R-:W-:Y:S01]  /*14e30*/  ENDCOLLECTIVE ;  /* 0x000000000000791b */ /* 0x003fe20003800000 */
.L_x_7660:
[----:B------:R-:W-:-:S05]  /*14e40*/  IADD3 R2, P1, R30, R2, RZ ;  /* 0x000000021e027210 */ /* 0x000fca0007f3e0ff */
[----:B------:R-:W-:Y:S01]  /*14e50*/  IMAD.X R3, RZ, RZ, R3, P1 ;  /* 0x000000ffff037224 */ /* 0x000fe200008e0603 */
[----:B------:R-:W-:Y:S02]  /*14e60*/  ISETP.LT.OR P1, PT, R19, 0x61, P0 ;  /* 0x000000611300780c */ /* 0x000fe40000721670 */
[----:B------:R-:W-:-:S11]  /*14e70*/  MOV R13, R9 ;  /* 0x00000009000d7202 */ /* 0x000fd60000000f00 */
[----:B------:R-:W-:Y:S01]  /*14e80*/  @!PT LDS RZ, [RZ] ;  /* 0x00000000fffff984 */ /* 0x000fe20000000800 */
[----:B------:R-:W-:Y:S01]  /*14e90*/  @!PT LDS RZ, [RZ] ;  /* 0x00000000fffff984 */ /* 0x000fe20000000800 */
[----:B------:R-:W-:Y:S01]  /*14ea0*/  @!PT LDS RZ, [RZ] ;  /* 0x00000000fffff984 */ /* 0x000fe20000000800 */
[----:B------:R0:W-:Y:S01]  /*14eb0*/  LDGSTS.E.BYPASS.LTC128B.128 [R4+0xd400], desc[UR50][R2.64], !P1 ;  /* 0x0d40000002047fae */ /* 0x0001e2000c901d72 */
[----:B------:R-:W-:-:S07]  /*14ec0*/  IMAD.MOV.U32 R18, RZ, RZ, R14 ;  /* 0x000000ffff127224 */ /* 0x000fce00078e000e */
[----:B0-----:R-:W-:Y:S05]  /*14ed0*/  WARPSYNC.COLLECTIVE R15, `(.L_x_7661) ;  /* 0x000000000f087348 */ /* 0x001fea0003c00000 */
[----:B------:R1:W2:Y:S02]  /*14ee0*/  SHFL.IDX P6, R14, R13, R12, R11 ;  /* 0x0000000c0d0e7389 */ /* 0x0002a400000c000b */
[----:B012---:R-:W-:Y:S01]  /*14ef0*/  ENDCOLLECTIVE ;  /* 0x000000000000791b */ /* 0x007fe20003800000 */
.L_x_7661:
[----:B------:R-:W-:Y:S02]  /*14f00*/  IMAD.MOV.U32 R13, RZ, RZ, R20 ;  /* 0x000000ffff0d7224 */ /* 0x000fe400078e0014 */
[----:B------:R-:W-:Y:S02]  /*14f10*/  IMAD.MOV.U32 R12, RZ, RZ, RZ ;  /* 0x000000ffff0c7224 */ /* 0x000fe400078e00ff */
[----:B------:R-:W-:-:S07]  /*14f20*/  IMAD.MOV.U32 R2, RZ, RZ, R14 ;  /* 0x000000ffff027224 */ /* 0x000fce00078e000e */
[----:B------:R-:W-:Y:S05]  /*14f30*/  WARPSYNC.COLLECTIVE R15, `(.L_x_7662) ;  /* 0x000000000f087348 */ /* 0x000fea0003c00000 */
[----:B------:R0:W1:Y:S02]  /*14f40*/  SHFL.IDX P6, R14, R13, R12, R11 ;  /* 0x0000000c0d0e7389 */ /* 0x00006400000c000b */
[----:B01----:R-:W-:Y:S01]  /*14f50*/  ENDCOLLECTIVE ;  /* 0x000000000000791b */ /* 0x003fe20003800000 */
.L_x_7662:
        /* <DEDUP_REMOVED lines=12> */
.L_x_7663:
[----:B------:R-:W-:Y:S02]  /*15020*/  IMAD.MOV.U32 R13, RZ, RZ, R20 ;  /* 0x000000ffff0d7224 */ /* 0x000fe400078e0014 */
[----:B------:R-:W-:Y:S02]  /*15030*/  IMAD.MOV.U32 R12, RZ, RZ, 0x1 ;  /* 0x00000001ff0c7424 */ /* 0x000fe400078e00ff */
[----:B------:R-:W-:-:S07]  /*15040*/  IMAD.MOV.U32 R2, RZ, RZ, R14 ;  /* 0x000000ffff027224 */ /* 0x000fce00078e000e */
[----:B------:R-:W-:Y:S05]  /*15050*/  WARPSYNC.COLLECTIVE R15, `(.L_x_7664) ;  /* 0x000000000f087348 */ /* 0x000fea0003c00000 */
[----:B------:R0:W1:Y:S02]  /*15060*/  SHFL.IDX P6, R14, R13, R12, R11 ;  /* 0x0000000c0d0e7389 */ /* 0x00006400000c000b */
[----:B01----:R-:W-:Y:S01]  /*15070*/  ENDCOLLECTIVE ;  /* 0x000000000000791b */ /* 0x003fe20003800000 */
.L_x_7664:
        /* <DEDUP_REMOVED lines=8> */
[----:B------:R-:W-:Y:S02]  /*15100*/  ISETP.GE.AND P1, PT, R19, 0x11, PT ;  /* 0x000000111300780c */ /* 0x000fe40003f26270 */
[----:B------:R-:W-:-:S11]  /*15110*/  MOV R20, R14 ;  /* 0x0000000e00147202 */ /* 0x000fd60000000f00 */
[----:B0-----:R-:W-:Y:S05]  /*15120*/  WARPSYNC.COLLECTIVE R15, `(.L_x_7665) ;  /* 0x000000000f087348 */ /* 0x001fea0003c00000 */
[----:B------:R1:W2:Y:S02]  /*15130*/  SHFL.IDX P6, R14, R13, R12, R11 ;  /* 0x0000000c0d0e7389 */ /* 0x0002a400000c000b */
[----:B012---:R-:W-:Y:S01]  /*15140*/  ENDCOLLECTIVE ;  /* 0x000000000000791b */ /* 0x007fe20003800000 */
.L_x_7665:
[----:B------:R-:W-:Y:S02]  /*15150*/  @P1 LOP3.LUT R24, R24, 0x10, RZ, 0xfc, !PT ;  /* 0x0000001018181812 */ /* 0x000fe400078efcff */
[----:B------:R-:W-:Y:S02]  /*15160*/  ISETP.GE.AND P1, PT, R19, 0x51, PT ;  /* 0x000000511300780c */ /* 0x000fe40003f26270 */
[----:B------:R-:W-:-:S04]  /*15170*/  LOP3.LUT R24, R24, 0xffffffdf, RZ, 0xc0, !PT ;  /* 0xffffffdf18187812 */ /* 0x000fc800078ec0ff */
[----:B------:R-:W-:Y:S02]  /*15180*/  @P3 LOP3.LUT R24, R24, 0x20, RZ, 0xfc, !PT ;  /* 0x0000002018183812 */ /* 0x000fe400078efcff */
[----:B------:R-:W-:Y:S02]  /*15190*/  ISETP.GE.AND P3, PT, R19, 0x71, PT ;  /* 0x000000711300780c */ /* 0x000fe40003f66270 */
[----:B------:R-:W-:Y:S01]  /*151a0*/  LOP3.LUT R24, R24, 0xffffffbf, RZ, 0xc0, !PT ;  /* 0xffffffbf18187812 */ /* 0x000fe200078ec0ff */
[----:B------:R-:W-:-:S03]  /*151b0*/  IMAD.MOV.U32 R2, RZ, RZ, R14 ;  /* 0x000000ffff027224 */ /* 0x000fc600078e000e */
[----:B------:R-:W-:Y:S02]  /*151c0*/  @P1 LOP3.LUT R24, R24, 0x40, RZ, 0xfc, !PT ;  /* 0x0000004018181812 */ /* 0x000fe400078efcff */
[----:B------:R-:W-:Y:S02]  /*151d0*/  ISETP.GE.AND P1, PT, R19, 0x81, PT ;  /* 0x000000811300780c */ /* 0x000fe40003f26270 */
[----:B------:R-:W-:-:S04]  /*151e0*/  LOP3.LUT R24, R24, 0xfffffeff, RZ, 0xc0, !PT ;  /* 0xfffffeff18187812 */ /* 0x000fc800078ec0ff */
[----:B------:R-:W-:Y:S02]  /*151f0*/  @P2 LOP3.LUT R24, R24, 0x100, RZ, 0xfc, !PT ;  /* 0x0000010018182812 */ /* 0x000fe400078efcff */
[----:B------:R-:W-:Y:S02]  /*15200*/  ISETP.GE.AND P2, PT, R19, 0x91, PT ;  /* 0x000000911300780c */ /* 0x000fe40003f46270 */
[----:B------:R-:W-:-:S11]  /*15210*/  LOP3.LUT R24, R24, 0xfffffdff, RZ, 0xc0, !PT ;  /* 0xfffffdff18187812 */ /* 0x000fd600078ec0ff */
[----:B------:R-:W-:Y:S01]  /*15220*/  @P2 LOP3.LUT R24, R24, 0x200, RZ, 0xfc, !PT ;  /* 0x0000020018182812 */ /* 0x000fe200078efcff */
[----:B------:R-:W-:Y:S06]  /*15230*/  BRA `(.L_x_7666) ;  /* 0xffffffa800487947 */ /* 0x000fec000383ffff */
.L_x_7576:
[----:B--2---:R2:W3:Y:S02]  /*15240*/  SYNCS.PHASECHK.TRANS64.TRYWAIT P0, [R0+URZ+0x22840], R26 ;  /* 0x0228401a000075a7 */ /* 0x0044e4000800017f */
[----:B---3--:R-:W-:Y:S05]  /*15250*/  @!P0 NANOSLEEP.SYNCS 0x989680 ;  /* 0x009896800000895d */ /* 0x008fea0003900000 */
[----:B------:R-:W3:Y:S02]  /*15260*/  @!P0 SYNCS.PHASECHK.TRANS64 P0, [R0+URZ+0x22840], R26 ;  /* 0x0228401a000085a7 */ /* 0x000ee4000800007f */
[----:B---3--:R-:W-:Y:S05]  /*15270*/  @!P0 BRA `(.L_x_7576) ;  /* 0xfffffffc00f08947 */ /* 0x008fea000383ffff */
[----:B------:R-:W-:Y:S05]  /*15280*/  BRA `(.L_x_7667) ;  /* 0xffffffa8009c7947 */ /* 0x000fea000383ffff */
.L_x_7577:
        /* <DEDUP_REMOVED lines=8> */
.L_x_7669:
[----:B------:R-:W-:Y:S05]  /*15310*/  BSYNC B0 ;  /* 0x0000000000007941 */ /* 0x000fea0003800000 */
.L_x_7668:
        /* <DEDUP_REMOVED lines=8> */
.L_x_7670:
[----:B------:R-:W-:Y:S02]  /*153a0*/  IMAD.MOV.U32 R13, RZ, RZ, R7 ;  /* 0x000000ffff0d7224 */ /* 0x000fe400078e0007 */
[----:B------:R-:W-:Y:S01]  /*153b0*/  IMAD.MOV.U32 R12, RZ, RZ, 0x1 ;  /* 0x00000001ff0c7424 */ /* 0x000fe200078e00ff */
[----:B------:R-:W-:-:S13]  /*153c0*/  LOP3.LUT P6, RZ, R24, 0x80, RZ, 0xc0, !PT ;  /* 0x0000008018ff7812 */ /* 0x000fda00078cc0ff */
        /* <DEDUP_REMOVED lines=10> */
.L_x_7671:
[----:B------:R-:W-:Y:S02]  /*15470*/  IMAD.MOV.U32 R13, RZ, RZ, R8 ;  /* 0x000000ffff0d7224 */ /* 0x000fe400078e0008 */
[----:B------:R-:W-:-:S07]  /*15480*/  IMAD.MOV.U32 R2, RZ, RZ, R14 ;  /* 0x000000ffff027224 */ /* 0x000fce00078e000e */
[----:B------:R-:W-:Y:S05]  /*15490*/  WARPSYNC.COLLECTIVE R15, `(.L_x_7672) ;  /* 0x000000000f087348 */ /* 0x000fea0003c00000 */
[----:B------:R0:W1:Y:S02]  /*154a0*/  SHFL.IDX P6, R14, R13, R12, R11 ;  /* 0x0000000c0d0e7389 */ /* 0x00006400000c000b */
[----:B01----:R-:W-:Y:S01]  /*154b0*/  ENDCOLLECTIVE ;  /* 0x000000000000791b */ /* 0x003fe20003800000 */
.L_x_7672:
        /* <DEDUP_REMOVED lines=13> */
.L_x_7673:
[----:B------:R-:W-:Y:S01]  /*15590*/  IMAD.MOV.U32 R13, RZ, RZ, R8 ;  /* 0x000000ffff0d7224 */ /* 0x000fe200078e0008 */
[----:B------:R-:W-:-:S07]  /*155a0*/  MOV R2, R14 ;  /* 0x0000000e00027202 */ /* 0x000fce0000000f00 */
[----:B------:R-:W-:Y:S05]  /*155b0*/  WARPSYNC.COLLECTIVE R15, `(.L_x_7674) ;  /* 0x000000000f087348 */ /* 0x000fea0003c00000 */
[----:B------:R0:W1:Y:S02]  /*155c0*/  SHFL.IDX P6, R14, R13, R12, R11 ;  /* 0x0000000c0d0e7389 */ /* 0x00006400000c000b */
[----:B01----:R-:W-:Y:S01]  /*155d0*/  ENDCOLLECTIVE ;  /* 0x000000000000791b */ /* 0x003fe20003800000 */
.L_x_7674:
[----:B------:R-:W-:Y:S02]  /*155e0*/  IMAD.MOV.U32 R13, RZ, RZ, R7 ;  /* 0x000000ffff0d7224 */ /* 0x000fe400078e0007 */
[----:B------:R-:W-:Y:S01]  /*155f0*/  IMAD.MOV.U32 R12, RZ, RZ, 0x3 ;  /* 0x00000003ff0c7424 */ /* 0x000fe200078e00ff */
[----:B------:R-:W-:-:S13]  /*15600*/  @P5 IADD3 R9, P0, R30, R14, RZ ;  /* 0x0000000e1e095210 */ /* 0x000fda0007f1e0ff */
[----:B------:R-:W-:Y:S05]  /*15610*/  WARPSYNC.COLLECTIVE R15, `(.L_x_7675) ;  /* 0x000000000f087348 */ /* 0x000fea0003c00000 */
[----:B------:R0:W1:Y:S02]  /*15620*/  SHFL.IDX P6, R14, R13, R12, R11 ;  /* 0x0000000c0d0e7389 */ /* 0x00006400000c000b */
[----:B01----:R-:W-:Y:S01]  /*15630*/  ENDCOLLECTIVE ;  /* 0x000000000000791b */ /* 0x003fe20003800000 */
.L_x_7675:
[----:B------:R-:W-:Y:S02]  /*15640*/  @P5 IMAD.X R10, RZ, RZ, R2, P0 ;  /* 0x000000ffff0a5224 */ /* 0x000fe400000e0602 */
[----:B------:R-:W-:Y:S02]  /*15650*/  @P5 IMAD.MOV.U32 R2, RZ, RZ, R9 ;  /* 0x000000ffff025224 */ /* 0x000fe400078e0009 */
[----:B------:R-:W-:-:S05]  /*15660*/  @P5 IMAD.MOV.U32 R3, RZ, RZ, R10 ;  /* 0x000000ffff035224 */ /* 0x000fca00078e000a */
[----:B------:R-:W-:Y:S01]  /*15670*/  @!PT LDS RZ, [RZ] ;  /* 0x00000000fffff984 */ /* 0x000fe20000000800 */
[----:B------:R-:W-:Y:S01]  /*15680*/  @!PT LDS RZ, [RZ] ;  /* 0x00000000fffff984 */ /* 0x000fe20000000800 */
[----:B------:R-:W-:Y:S01]  /*15690*/  @!PT LDS RZ, [RZ] ;  /* 0x00000000fffff984 */ /* 0x000fe20000000800 */
[----:B------:R0:W-:Y:S01]  /*156a0*/  @P5 LDGSTS.E.BYPASS.LTC128B.128 [R4+0x19400], desc[UR50][R2.64], !P2 ;  /* 0x1940000002045fae */ /* 0x0001e2000d101d72 */
[----:B------:R-:W-:Y:S01]  /*156b0*/  LOP3.LUT P5, RZ, R24, 0x40, RZ, 0xc0, !PT ;  /* 0x0000004018ff7812 */ /* 0x000fe200078ac0ff */
[----:B------:R-:W-:Y:S02]  /*156c0*/  IMAD.MOV.U32 R13, RZ, RZ, R8 ;  /* 0x000000ffff0d7224 */ /* 0x000fe400078e0008 */
[----:B0-----:R-:W-:-:S10]  /*156d0*/  IMAD.MOV.U32 R2, RZ, RZ, R14 ;  /* 0x000000ffff027224 */ /* 0x001fd400078e000e */
[----:B------:R-:W-:Y:S05]  /*156e0*/  WARPSYNC.COLLECTIVE R15, `(.L_x_7676) ;  /* 0x000000000f087348 */ /* 0x000fea0003c00000 */
[----:B------:R0:W1:Y:S02]  /*156f0*/  SHFL.IDX P6, R14, R13, R12, R11 ;  /* 0x0000000c0d0e7389 */ /* 0x00006400000c000b */
[----:B01----:R-:W-:Y:S01]  /*15700*/  ENDCOLLECTIVE ;  /* 0x000000000000791b */ /* 0x003fe20003800000 */
.L_x_7676:
[----:B------:R-:W-:Y:S02]  /*15710*/  IMAD.MOV.U32 R13, RZ, RZ, R7 ;  /* 0x000000ffff0d7224 */ /* 0x000fe400078e0007 */
[----:B------:R-:W-:Y:S01]  /*15720*/  IMAD.MOV.U32 R12, RZ, RZ, 0x4 ;  /* 0x00000004ff0c7424 */ /* 0x000fe200078e00ff */
[----:B------:R-:W-:-:S13]  /*15730*/  @P4 IADD3 R9, P0, R30, R14, RZ ;  /* 0x0000000e1e094210 */ /* 0x000fda0007f1e0ff */
[----:B------:R-:W-:Y:S05]  /*15740*/  WARPSYNC.COLLECTIVE R15, `(.L_x_7677) ;  /* 0x000000000f087348 */ /* 0x000fea0003c00000 */
[----:B------:R0:W1:Y:S02]  /*15750*/  SHFL.IDX P6, R14, R13, R12, R11 ;  /* 0x0000000c0d0e7389 */ /* 0x00006400000c000b */
[----:B01----:R-:W-:Y:S01]  /*15760*/  ENDCOLLECTIVE ;  /* 0x000000000000791b */ /* 0x003fe20003800000 */
.L_x_7677:
[----:B------:R-:W-:Y:S02]  /*15770*/  @P4 IMAD.X R10, RZ, RZ, R2, P0 ;  /* 0x000000ffff0a4224 */ /* 0x000fe400000e0602 */
[----:B------:R-:W-:-:S03]  /*15780*/  @P4 IMAD.MOV.U32 R2, RZ, RZ, R9 ;  /* 0x000000ffff024224 */ /* 0x000fc600078e0009 */
[----:B------:R-:W-:-:S05]  /*15790*/  @P4 MOV R3, R10 ;  /* 0x0000000a00034202 */ /* 0x000fca0000000f00 */
[----:B------:R-:W-:Y:S01]  /*157a0*/  @!PT LDS RZ, [RZ] ;  /* 0x00000000fffff984 */ /* 0x000fe20000000800 */
[----:B------:R-:W-:Y:S01]  /*157b0*/  @!PT LDS RZ, [RZ] ;  /* 0x00000000fffff984 */ /* 0x000fe20000000800 */
[----:B------:R-:W-:Y:S01]  /*157c0*/  @!PT LDS RZ, [RZ] ;  /* 0x00000000fffff984 */ /* 0x000fe20000000800 */
[----:B------:R0:W-:Y:S01]  /*157d0*/  @P4 LDGSTS.E.BYPASS.LTC128B.128 [R4+0x19c00], desc[UR50][R2.64], !P2 ;  /* 0x19c0000002044fae */ /* 0x0001e2000d101d72 */
[----:B------:R-:W-:Y:S01]  /*157e0*/  IMAD.MOV.U32 R13, RZ, RZ, R8 ;  /* 0x000000ffff0d7224 */ /* 0x000fe200078e0008 */
[----:B------:R-:W-:Y:S01]  /*157f0*/  LOP3.LUT P4, RZ, R24, 0x20, RZ, 0xc0, !PT ;  /* 0x0000002018ff7812 */ /* 0x000fe2000788c0ff */
[----:B0-----:R-:W-:-:S12]  /*15800*/  IMAD.MOV.U32 R2, RZ, RZ, R14 ;  /* 0x000000ffff027224 */ /* 0x001fd800078e000e */
[----:B------:R-:W-:Y:S05]  /*15810*/  WARPSYNC.COLLECTIVE R15, `(.L_x_7678) ;  /* 0x000000000f087348 */ /* 0x000fea0003c00000 */
[----:B------:R0:W1:Y:S02]  /*15820*/  SHFL.IDX P6, R14, R13, R12, R11 ;  /* 0x0000000c0d0e7389 */ /* 0x00006400000c000b */
[----:B01----:R-:W-:Y:S01]  /*15830*/  ENDCOLLECTIVE ;  /* 0x000000000000791b */ /* 0x003fe20003800000 */
.L_x_7678:
[----:B------:R-:W-:Y:S02]  /*15840*/  IMAD.MOV.U32 R13, RZ, RZ, R7 ;  /* 0x000000ffff0d7224 */ /* 0x000fe400078e0007 */
[----:B------:R-:W-:Y:S01]  /*15850*/  IMAD.MOV.U32 R12, RZ, RZ, 0x5 ;  /* 0x00000005ff0c7424 */ /* 0x000fe200078e00ff */
[----:B------:R-:W-:-:S13]  /*15860*/  @P4 IADD3 R9, P0, R30, R14, RZ ;  /* 0x0000000e1e094210 */ /* 0x000fda0007f1e0ff */
[----:B------:R-:W-:Y:S05]  /*15870*/  WARPSYNC.COLLECTIVE R15, `(.L_x_7679) ;  /* 0x000000000f087348 */ /* 0x000fea0003c00000 */
[----:B------:R0:W1:Y:S02]  /*15880*/  SHFL.IDX P6, R14, R13, R12, R11 ;  /* 0x0000000c0d0e7389 */ /* 0x00006400000c000b */
[----:B01----:R-:W-:Y:S01]  /*15890*/  ENDCOLLECTIVE ;  /* 0x000000000000791b */ /* 0x003fe20003800000 */
.L_x_7679:
[----:B------:R-:W-:Y:S02]  /*158a0*/  @P4 IMAD.X R10, RZ, RZ, R2, P0 ;  /* 0x000000ffff0a4224 */ /* 0x000fe400000e0602 */
[----:B------:R-:W-:Y:S02]  /*158b0*/  @P4 IMAD.MOV.U32 R2, RZ, RZ, R9 ;  /* 0x000000ffff024224 */ /* 0x000fe400078e0009 */
[----:B------:R-:W-:-:S05]  /*158c0*/  @P4 IMAD.MOV.U32 R3, RZ, RZ, R10 ;  /* 0x000000ffff034224 */ /* 0x000fca00078e000a */
[----:B------:R-:W-:Y:S01]  /*158d0*/  @!PT LDS RZ, [RZ] ;  /* 0x00000000fffff984 */ /* 0x000fe20000000800 */
[----:B------:R-:W-:Y:S01]  /*158e0*/  @!PT LDS RZ, [RZ] ;  /* 0x00000000fffff984 */ /* 0x000fe20000000800 */
[----:B------:R-:W-:Y:S01]  /*158f0*/  @!PT LDS RZ, [RZ] ;  /* 0x00000000fffff984 */ /* 0x000fe20000000800 */
[----:B------:R0:W-:Y:S01]  /*15900*/  @P4 LDGSTS.E.BYPASS.LTC128B.128 [R4+0x1a400], desc[UR50][R2.64], !P2 ;  /* 0x1a40000002044fae */ /* 0x0001e2000d101d72 */
[----:B------:R-:W-:Y:S02]  /*15910*/  LOP3.LUT P4, RZ, R24, 0x100, RZ, 0xc0, !PT ;  /* 0x0000010018ff7812 */ /* 0x000fe4000788c0ff */
[----:B------:R-:W-:Y:S01]  /*15920*/  MOV R13, R8 ;  /* 0x00000008000d7202 */ /* 0x000fe20000000f00 */
[----:B0-----:R-:W-:-:S10]  /*15930*/  IMAD.MOV.U32 R2, RZ, RZ, R14 ;  /* 0x000000ffff027224 */ /* 0x001fd400078e000e */
[----:B------:R-:W-:Y:S05]  /*15940*/  WARPSYNC.COLLECTIVE R15, `(.L_x_7680) ;  /* 0x000000000f087348 */ /* 0x000fea0003c00000 */
[----:B------:R0:W1:Y:S02]  /*15950*/  SHFL.IDX P6, R14, R13, R12, R11 ;  /* 0x0000000c0d0e7389 */ /* 0x00006400000c000b */
[----:B01----:R-:W-:Y:S01]  /*15960*/  ENDCOLLECTIVE ;  /* 0x000000000000791b */ /* 0x003fe20003800000 */
.L_x_7680:
[----:B------:R-:W-:Y:S02]  /*15970*/  IMAD.MOV.U32 R13, RZ, RZ, R7 ;  /* 0x000000ffff0d7224 */ /* 0x000fe400078e0007 */
[----:B------:R-:W-:Y:S01]  /*15980*/  IMAD.MOV.U32 R12, RZ, RZ, 0x6 ;  /* 0x00000006ff0c7424 */ /* 0x000fe200078e00ff */
[----:B------:R-:W-:-:S13]  /*15990*/  @P5 IADD3 R9, P0, R30, R14, RZ ;  /* 0x0000000e1e095210 */ /* 0x000fda0007f1e0ff */
[----:B------:R-:W-:Y:S05]  /*159a0*/  WARPSYNC.COLLECTIVE R15, `(.L_x_7681) ;  /* 0x000000000f087348 */ /* 0x000fea0003c00000 */
[----:B------:R0:W1:Y:S02]  /*159b0*/  SHFL.IDX P6, R14, R13, R12, R11 ;  /* 0x0000000c0d0e7389 */ /* 0x00006400000c000b */
[----:B01----:R-:W-:Y:S01]  /*159c0*/  ENDCOLLECTIVE ;  /* 0x000000000000791b */ /* 0x003fe20003800000 */
.L_x_7681:
[----:B------:R-:W-:Y:S02]  /*159d0*/  @P5 IMAD.X R10, RZ, RZ, R2, P0 ;  /* 0x000000ffff0a5224 */ /* 0x000fe400000e0602 */
[----:B------:R-:W-:Y:S02]  /*159e0*/  @P5 IMAD.MOV.U32 R2, RZ, RZ, R9 ;  /* 0x000000ffff025224 */ /* 0x000fe400078e0009 */
[----:B------:R-:W-:-:S05]  /*159f0*/  @P5 IMAD.MOV.U32 R3, RZ, RZ, R10 ;  /* 0x000000ffff035224 */ /* 0x000fca00078e000a */
[----:B------:R-:W-:Y:S01]  /*15a00*/  @!PT LDS RZ, [RZ] ;  /* 0x00000000fffff984 */ /* 0x000fe20000000800 */
[----:B------:R-:W-:Y:S01]  /*15a10*/  @!PT LDS RZ, [RZ] ;  /* 0x00000000fffff984 */ /* 0x000fe20000000800 */
[----:B------:R-:W-:Y:S01]  /*15a20*/  @!PT LDS RZ, [RZ] ;  /* 0x00000000fffff984 */ /* 0x000fe20000000800 */
[----:B------:R0:W-:Y:S01]  /*15a30*/  @P5 LDGSTS.E.BYPASS.LTC128B.128 [R4+0x1ac00], desc[UR50][R2.64], !P2 ;  /* 0x1ac0000002045fae */ /* 0x0001e2000d101d72 */
[----:B------:R-:W-:Y:S02]  /*15a40*/  IMAD.MOV.U32 R13, RZ, RZ, R8 ;  /* 0x000000ffff0d7224 */ /* 0x000fe400078e0008 */
[----:B0-----:R-:W-:-:S07]  /*15a50*/  IMAD.MOV.U32 R2, RZ, RZ, R14 ;  /* 0x000000ffff027224 */ /* 0x001fce00078e000e */
[----:B------:R-:W-:Y:S05]  /*15a60*/  WARPSYNC.COLLECTIVE R15, `(.L_x_7682) ;  /* 0x000000000f087348 */ /* 0x000fea0003c00000 */
[----:B------:R0:W1:Y:S02]  /*15a70*/  SHFL.IDX P6, R14, R13, R12, R11 ;  /* 0x0000000c0d0e7389 */ /* 0x00006400000c000b */
[----:B01----:R-:W-:Y:S01]  /*15a80*/  ENDCOLLECTIVE ;  /* 0x000000000000791b */ /* 0x003fe20003800000 */
.L_x_7682:
[----:B------:R-:W-:Y:S01]  /*15a90*/  MOV R13, R7 ;  /* 0x00000007000d7202 */ /* 0x000fe20000000f00 */
[----:B------:R-:W-:Y:S01]  /*15aa0*/  IMAD.MOV.U32 R12, RZ, RZ, 0x7 ;  /* 0x00000007ff0c7424 */ /* 0x000fe200078e00ff */
[----:B------:R-:W-:-:S13]  /*15ab0*/  @P4 IADD3 R9, P0, R30, R14, RZ ;  /* 0x0000000e1e094210 */ /* 0x000fda0007f1e0ff */
[----:B------:R-:W-:Y:S05]  /*15ac0*/  WARPSYNC.COLLECTIVE R15, `(.L_x_7683) ;  /* 0x000000000f087348 */ /* 0x000fea0003c00000 */
[----:B------:R0:W1:Y:S02]  /*15ad0*/  SHFL.IDX P6, R14, R13, R12, R11 ;  /* 0x0000000c0d0e7389 */ /* 0x00006400000c000b */
[----:B01----:R-:W-:Y:S01]  /*15ae0*/  ENDCOLLECTIVE ;  /* 0x000000000000791b */ /* 0x003fe20003800000 */
.L_x_7683:
        /* <DEDUP_REMOVED lines=12> */
.L_x_7684:
[----:B------:R-:W-:Y:S02]  /*15bb0*/  IMAD.MOV.U32 R13, RZ, RZ, R5 ;  /* 0x000000ffff0d7224 */ /* 0x000fe400078e0005 */
[----:B------:R-:W-:Y:S01]  /*15bc0*/  IMAD.MOV.U32 R12, RZ, RZ, RZ ;  /* 0x000000ffff0c7224 */ /* 0x000fe200078e00ff */
[----:B------:R-:W-:-:S05]  /*15bd0*/  @P3 IADD3 R14, P0, R30, R14, RZ ;  /* 0x0000000e1e0e3210 */ /* 0x000fca0007f1e0ff */
[----:B------:R-:W-:-:S08]  /*15be0*/  @P3 IMAD.MOV.U32 R2, RZ, RZ, R14 ;  /* 0x000000ffff023224 */ /* 0x000fd000078e000e */
[----:B------:R-:W-:Y:S05]  /*15bf0*/  WARPSYNC.COLLECTIVE R15, `(.L_x_7685) ;  /* 0x000000000f087348 */ /* 0x000fea0003c00000 */
[----:B------:R0:W1:Y:S02]  /*15c00*/  SHFL.IDX P6, R14, R13, R12, R11 ;  /* 0x0000000c0d0e7389 */ /* 0x00006400000c000b */
[----:B01----:R-:W-:Y:S01]  /*15c10*/  ENDCOLLECTIVE ;  /* 0x000000000000791b */ /* 0x003fe20003800000 */
.L_x_7685:
[----:B------:R-:W-:-:S04]  /*15c20*/  @P3 IMAD.X R9, RZ, RZ, R7, P0 ;  /* 0x000000ffff093224 */ /* 0x000fc800000e0607 */
        /* <DEDUP_REMOVED lines=10> */
.L_x_7686:
        /* <DEDUP_REMOVED lines=8> */
.L_x_7687:
        /* <DEDUP_REMOVED lines=10> */
.L_x_7688:
[----:B------:R-:W-:Y:S05]  /*15df0*/  BRA `(.L_x_7689) ;  /* 0xffffffa400607947 */ /* 0x000fea000383ffff */
.L_x_7582:
        /* <DEDUP_REMOVED lines=9> */
.L_x_7690:
[C---:B------:R-:W-:Y:S01]  /*15e90*/  VIADD R8, R4.reuse, 0x10 ;  /* 0x0000001004087836 */ /* 0x040fe20000000000 */
[----:B------:R-:W-:Y:S01]  /*15ea0*/  ISETP.GE.AND P2, PT, R4, R5, PT ;  /* 0x000000050400720c */ /* 0x000fe20003f46270 */
[----:B------:R-:W-:Y:S01]  /*15eb0*/  IMAD.MOV.U32 R13, RZ, RZ, R0 ;  /* 0x000000ffff0d7224 */ /* 0x000fe200078e0000 */
[----:B------:R-:W-:-:S11]  /*15ec0*/  MOV R2, R14 ;  /* 0x0000000e00027202 */ /* 0x000fd60000000f00 */
[----:B------:R-:W-:Y:S05]  /*15ed0*/  WARPSYNC.COLLECTIVE R15, `(.L_x_7691) ;  /* 0x000000000f087348 */ /* 0x000fea0003c00000 */
[----:B------:R0:W1:Y:S02]  /*15ee0*/  SHFL.IDX P6, R14, R13, R12, R11 ;  /* 0x0000000c0d0e7389 */ /* 0x00006400000c000b */
[----:B01----:R-:W-:Y:S01]  /*15ef0*/  ENDCOLLECTIVE ;  /* 0x000000000000791b */ /* 0x003fe20003800000 */
.L_x_7691:
        /* <DEDUP_REMOVED lines=8> */
.L_x_7692:
[----:B------:R-:W-:Y:S01]  /*15f80*/  @!PT LDS RZ, [RZ] ;  /* 0x00000000fffff984 */ /* 0x000fe20000000800 */
[----:B------:R-:W-:Y:S01]  /*15f90*/  @!PT LDS RZ, [RZ] ;  /* 0x00000000fffff984 */ /* 0x000fe20000000800 */
[----:B------:R-:W-:Y:S01]  /*15fa0*/  @!PT LDS RZ, [RZ] ;  /* 0x00000000fffff984 */ /* 0x000fe20000000800 */
[----:B------:R0:W-:Y:S01]  /*15fb0*/  @!P2 LDGSTS.E.BYPASS.LTC128B.128 [R10+0x14400], desc[UR50][R2.64], !P0 ;  /* 0x14400000020aafae */ /* 0x0001e2000c101d72 */
[----:B------:R-:W-:Y:S01]  /*15fc0*/  ISETP.GE.AND P2, PT, R8, R5, PT ;  /* 0x000000050800720c */ /* 0x000fe20003f46270 */
[----:B------:R-:W-:Y:S02]  /*15fd0*/  VIADD R8, R4, 0x20 ;  /* 0x0000002004087836 */ /* 0x000fe40000000000 */
[----:B------:R-:W-:Y:S02]  /*15fe0*/  IMAD.MOV.U32 R13, RZ, RZ, R0 ;  /* 0x000000ffff0d7224 */ /* 0x000fe400078e0000 */
[----:B0-----:R-:W-:-:S08]  /*15ff0*/  IMAD.MOV.U32 R2, RZ, RZ, R14 ;  /* 0x000000ffff027224 */ /* 0x001fd000078e000e */
[----:B------:R-:W-:Y:S05]  /*16000*/  WARPSYNC.COLLECTIVE R15, `(.L_x_7693) ;  /* 0x000000000f087348 */ /* 0x000fea0003c00000 */
[----:B------:R0:W1:Y:S02]  /*16010*/  SHFL.IDX P6, R14, R13, R12, R11 ;  /* 0x0000000c0d0e7389 */ /* 0x00006400000c000b */
[----:B01----:R-:W-:Y:S01]  /*16020*/  ENDCOLLECTIVE ;  /* 0x000000000000791b */ /* 0x003fe20003800000 */
.L_x_7693:
[----:B------:R-:W-:Y:S02]  /*16030*/  IMAD.MOV.U32 R13, RZ, RZ, R6 ;  /* 0x000000ffff0d7224 */ /* 0x000fe400078e0006 */
[----:B------:R-:W-:Y:S01]  /*16040*/  IMAD.MOV.U32 R12, RZ, RZ, 0x2 ;  /* 0x00000002ff0c7424 */ /* 0x000fe200078e00ff */
[----:B------:R-:W-:-:S05]  /*16050*/  @!P2 IADD3 R14, P1, R30, R14, RZ ;  /* 0x0000000e1e0ea210 */ /* 0x000fca0007f3e0ff */
[----:B------:R-:W-:Y:S01]  /*16060*/  @!P2 IMAD.X R3, RZ, RZ, R2, P1 ;  /* 0x000000ffff03a224 */ /* 0x000fe200008e0602 */
[----:B------:R-:W-:-:S07]  /*16070*/  @!P2 MOV R2, R14 ;  /* 0x0000000e0002a202 */ /* 0x000fce0000000f00 */
[----:B------:R-:W-:Y:S05]  /*16080*/  WARPSYNC.COLLECTIVE R15, `(.L_x_7694) ;  /* 0x000000000f087348 */ /* 0x000fea0003c00000 */
[----:B------:R0:W1:Y:S02]  /*16090*/  SHFL.IDX P6, R14, R13, R12, R11 ;  /* 0x0000000c0d0e7389 */ /* 0x00006400000c000b */
[----:B01----:R-:W-:Y:S01]  /*160a0*/  ENDCOLLECTIVE ;  /* 0x000000000000791b */ /* 0x003fe20003800000 */
.L_x_7694:
        /* <DEDUP_REMOVED lines=11> */
.L_x_7695:
        /* <DEDUP_REMOVED lines=8> */
.L_x_7696:
[----:B------:R-:W-:Y:S01]  /*161e0*/  @!PT LDS RZ, [RZ] ;  /* 0x00000000fffff984 */ /* 0x000fe20000000800 */
[----:B------:R-:W-:Y:S01]  /*161f0*/  @!PT LDS RZ, [RZ] ;  /* 0x00000000fffff984 */ /* 0x000fe20000000800 */
[----:B------:R-:W-:Y:S01]  /*16200*/  @!PT LDS RZ, [RZ] ;  /* 0x00000000fffff984 */ /* 0x000fe20000000800 */
[----:B------:R0:W-:Y:S01]  /*16210*/  @!P2 LDGSTS.E.BYPASS.LTC128B.128 [R10+0x15400], desc[UR50][R2.64], !P0 ;  /* 0x15400000020aafae */ /* 0x0001e2000c101d72 */
[----:B------:R-:W-:Y:S01]  /*16220*/  ISETP.GE.AND P2, PT, R8, R5, PT ;  /* 0x000000050800720c */ /* 0x000fe20003f46270 */
[----:B------:R-:W-:Y:S02]  /*16230*/  VIADD R8, R4, 0x40 ;  /* 0x0000004004087836 */ /* 0x000fe40000000000 */
[----:B------:R-:W-:Y:S01]  /*16240*/  IMAD.MOV.U32 R13, RZ, RZ, R0 ;  /* 0x000000ffff0d7224 */ /* 0x000fe200078e0000 */
[----:B0-----:R-:W-:-:S09]  /*16250*/  MOV R2, R14 ;  /* 0x0000000e00027202 */ /* 0x001fd20000000f00 */
[----:B------:R-:W-:Y:S05]  /*16260*/  WARPSYNC.COLLECTIVE R15, `(.L_x_7697) ;  /* 0x000000000f087348 */ /* 0x000fea0003c00000 */
[----:B------:R0:W1:Y:S02]  /*16270*/  SHFL.IDX P6, R14, R13, R12, R11 ;  /* 0x0000000c0d0e7389 */ /* 0x00006400000c000b */
[----:B01----:R-:W-:Y:S01]  /*16280*/  ENDCOLLECTIVE ;  /* 0x000000000000791b */ /* 0x003fe20003800000 */
.L_x_7697:
        /* <DEDUP_REMOVED lines=8> */
.L_x_7698:
[----:B------:R-:W-:Y:S01]  /*16310*/  @!PT LDS RZ, [RZ] ;  /* 0x00000000fffff984 */ /* 0x000fe20000000800 */
[----:B------:R-:W-:Y:S01]  /*16320*/  @!PT LDS RZ, [RZ] ;  /* 0x00000000fffff984 */ /* 0x000fe20000000800 */
[----:B------:R-:W-:Y:S01]  /*16330*/  @!PT LDS RZ, [RZ] ;  /* 0x00000000fffff984 */ /* 0x000fe20000000800 */
[----:B------:R0:W-:Y:S01]  /*16340*/  @!P2 LDGSTS.E.BYPASS.LTC128B.128 [R10+0x15c00], desc[UR50][R2.64], !P0 ;  /* 0x15c00000020aafae */ /* 0x0001e2000c101d72 */
[----:B------:R-:W-:Y:S02]  /*16350*/  ISETP.GE.AND P2, PT, R8, R5, PT ;  /* 0x000000050800720c */ /* 0x000fe40003f46270 */
[----:B------:R-:W-:Y:S01]  /*16360*/  IADD3 R8, R4, 0x50, RZ ;  /* 0x0000005004087810 */ /* 0x000fe20007ffe0ff */
[----:B------:R-:W-:Y:S02]  /*16370*/  IMAD.MOV.U32 R13, RZ, RZ, R0 ;  /* 0x000000ffff0d7224 */ /* 0x000fe400078e0000 */
[----:B0-----:R-:W-:-:S08]  /*16380*/  IMAD.MOV.U32 R2, RZ, RZ, R14 ;  /* 0x000000ffff027224 */ /* 0x001fd000078e000e */
[----:B------:R-:W-:Y:S05]  /*16390*/  WARPSYNC.COLLECTIVE R15, `(.L_x_7699) ;  /* 0x000000000f087348 */ /* 0x000fea0003c00000 */
[----:B------:R0:W1:Y:S02]  /*163a0*/  SHFL.IDX P6, R14, R13, R12, R11 ;  /* 0x0000000c0d0e7389 */ /* 0x00006400000c000b */
[----:B01----:R-:W-:Y:S01]  /*163b0*/  ENDCOLLECTIVE ;  /* 0x000000000000791b */ /* 0x003fe20003800000 */
.L_x_7699:
        /* <DEDUP_REMOVED lines=8> */
.L_x_7700:
        /* <DEDUP_REMOVED lines=11> */
.L_x_7701:
        /* <DEDUP_REMOVED lines=8> */
.L_x_7702:
[----:B------:R-:W-:Y:S01]  /*16570*/  @!PT LDS RZ, [RZ] ;  /* 0x00000000fffff984 */ /* 0x000fe20000000800 */
[----:B------:R-:W-:Y:S01]  /*16580*/  @!PT LDS RZ, [RZ] ;  /* 0x00000000fffff984 */ /* 0x000fe20000000800 */
[----:B------:R-:W-:Y:S01]  /*16590*/  @!PT LDS RZ, [RZ] ;  /* 0x00000000fffff984 */ /* 0x000fe20000000800 */
[----:B------:R0:W-:Y:S01]  /*165a0*/  @!P2 LDGSTS.E.BYPASS.LTC128B.128 [R10+0x16c00], desc[UR50][R2.64], !P0 ;  /* 0x16c00000020aafae */ /* 0x0001e2000c101d72 */
[----:B------:R-:W-:Y:S01]  /*165b0*/  ISETP.GE.AND P2, PT, R8, R5, PT ;  /* 0x000000050800720c */ /* 0x000fe20003f46270 */
[----:B------:R-:W-:Y:S02]  /*165c0*/  IMAD.MOV.U32 R13, RZ, RZ, R0 ;  /* 0x000000ffff0d7224 */ /* 0x000fe400078e0000 */
[----:B0-----:R-:W-:-:S10]  /*165d0*/  IMAD.MOV.U32 R2, RZ, RZ, R14 ;  /* 0x000000ffff027224 */ /* 0x001fd400078e000e */
[----:B------:R-:W-:Y:S05]  /*165e0*/  WARPSYNC.COLLECTIVE R15, `(.L_x_7703) ;  /* 0x000000000f087348 */ /* 0x000fea0003c00000 */
[----:B------:R0:W1:Y:S02]  /*165f0*/  SHFL.IDX P6, R14, R13, R12, R11 ;  /* 0x0000000c0d0e7389 */ /* 0x00006400000c000b */
[----:B01----:R-:W-:Y:S01]  /*16600*/  ENDCOLLECTIVE ;  /* 0x000000000000791b */ /* 0x003fe20003800000 */
.L_x_7703:
        /* <DEDUP_REMOVED lines=8> */
.L_x_7704:
        /* <DEDUP_REMOVED lines=9> */
.L_x_7705:
[----:B------:R-:W-:Y:S05]  /*16720*/  BRA `(.L_x_7706) ;  /* 0xffffffa400a47947 */ /* 0x000fea000383ffff */
.L_x_7585:
[----:B0-----:R0:W1:Y:S02]  /*16730*/  SYNCS.PHASECHK.TRANS64.TRYWAIT P0, [R16+URZ+0x22820], R3 ;  /* 0x02282003100075a7 */ /* 0x001064000800017f */
[----:B-1----:R-:W-:Y:S05]  /*16740*/  @!P0 NANOSLEEP.SYNCS 0x989680 ;  /* 0x009896800000895d */ /* 0x002fea0003900000 */
[----:B------:R-:W1:Y:S02]  /*16750*/  @!P0 SYNCS.PHASECHK.TRANS64 P0, [R16+URZ+0x22820], R3 ;  /* 0x02282003100085a7 */ /* 0x000e64000800007f */
[----:B-1----:R-:W-:Y:S05]  /*16760*/  @!P0 BRA `(.L_x_7585) ;  /* 0xfffffffc00f08947 */ /* 0x002fea000383ffff */
[----:B------:R-:W-:Y:S05]  /*16770*/  BRA `(.L_x_7707) ;  /* 0xffffffa800007947 */ /* 0x000fea000383ffff */
.L_x_7589:
[----:B0-----:R0:W1:Y:S02]  /*16780*/  SYNCS.PHASECHK.TRANS64.TRYWAIT P0, [R0+URZ+0x22880], R28 ;  /* 0x0228801c000075a7 */ /* 0x001064000800017f */
[----:B-1----:R-:W-:Y:S05]  /*16790*/  @!P0 NANOSLEEP.SYNCS 0x989680 ;  /* 0x009896800000895d */ /* 0x002fea0003900000 */
[----:B------:R-:W1:Y:S02]  /*167a0*/  @!P0 SYNCS.PHASECHK.TRANS64 P0, [R0+URZ+0x22880], R28 ;  /* 0x0228801c000085a7 */ /* 0x000e64000800007f */
[----:B-1----:R-:W-:Y:S05]  /*167b0*/  @!P0 BRA `(.L_x_7589) ;  /* 0xfffffffc00f08947 */ /* 0x002fea000383ffff */
[----:B------:R-:W-:Y:S05]  /*167c0*/  BRA `(.L_x_7708) ;  /* 0xffffffac002c7947 */ /* 0x000fea000383ffff */
.L_x_7590:
        /* <DEDUP_REMOVED lines=8> */
.L_x_7710:
[----:B------:R-:W-:Y:S05]  /*16850*/  BSYNC B0 ;  /* 0x0000000000007941 */ /* 0x000fea0003800000 */
.L_x_7709:
[----:B------:R-:W-:Y:S01]  /*16860*/  IMAD.MOV.U32 R13, RZ, RZ, R20 ;  /* 0x000000ffff0d7224 */ /* 0x000fe200078e0014 */
[----:B------:R-:W-:Y:S01]  /*16870*/  MOV R3, R14 ;  /* 0x0000000e00037202 */ /* 0x000fe20000000f00 */
[----:B------:R-:W-:Y:S02]  /*16880*/  IMAD.MOV.U32 R12, RZ, RZ, RZ ;  /* 0x000000ffff0c7224 */ /* 0x000fe400078e00ff */
[----:B------:R-:W-:Y:S02]  /*16890*/  IMAD.MOV.U32 R11, RZ, RZ, 0x181f ;  /* 0x0000181fff0b7424 */ /* 0x000fe400078e00ff */
[----:B------:R-:W-:Y:S02]  /*168a0*/  IMAD.MOV.U32 R15, RZ, RZ, -0x1 ;  /* 0xffffffffff0f7424 */ /* 0x000fe400078e00ff */
[----:B------:R-:W-:-:S07]  /*168b0*/  IMAD.IADD R6, R16, 0x1, R6 ;  /* 0x0000000110067824 */ /* 0x000fce00078e0206 */
[----:B------:R-:W-:Y:S05]  /*168c0*/  WARPSYNC.COLLECTIVE R15, `(.L_x_7711) ;  /* 0x000000000f087348 */ /* 0x000fea0003c00000 */
[----:B------:R0:W1:Y:S02]  /*168d0*/  SHFL.IDX P6, R14, R13, R12, R11 ;  /* 0x0000000c0d0e7389 */ /* 0x00006400000c000b */
[----:B01----:R-:W-:Y:S01]  /*168e0*/  ENDCOLLECTIVE ;  /* 0x000000000000791b */ /* 0x003fe20003800000 */
.L_x_7711:
[----:B------:R-:W-:Y:S02]  /*168f0*/  IMAD.MOV.U32 R13, RZ, RZ, R4 ;  /* 0x000000ffff0d7224 */ /* 0x000fe400078e0004 */
[----:B------:R-:W-:Y:S02]  /*16900*/  IMAD.MOV.U32 R12, RZ, RZ, 0x1 ;  /* 0x00000001ff0c7424 */ /* 0x000fe400078e00ff */
[----:B------:R-:W-:-:S07]  /*16910*/  IMAD.MOV.U32 R2, RZ, RZ, R14 ;  /* 0x000000ffff027224 */ /* 0x000fce00078e000e */
[----:B------:R-:W-:Y:S05]  /*16920*/  WARPSYNC.COLLECTIVE R15, `(.L_x_7712) ;  /* 0x000000000f087348 */ /* 0x000fea0003c00000 */
[----:B------:R0:W1:Y:S02]  /*16930*/  SHFL.IDX P6, R14, R13, R12, R11 ;  /* 0x0000000c0d0e7389 */ /* 0x00006400000c000b */
[----:B01----:R-:W-:Y:S01]  /*16940*/  ENDCOLLECTIVE ;  /* 0x000000000000791b */ /* 0x003fe20003800000 */
.L_x_7712:
[----:B------:R-:W-:-:S05]  /*16950*/  IADD3 R2, P0, R30, R2, RZ ;  /* 0x000000021e027210 */ /* 0x000fca0007f1e0ff */
[----:B------:R-:W-:-:S05]  /*16960*/  IMAD.X R3, RZ, RZ, R3, P0 ;  /* 0x000000ffff037224 */ /* 0x000fca00000e0603 */
        /* <DEDUP_REMOVED lines=9> */
.L_x_7713:
        /* <DEDUP_REMOVED lines=8> */
.L_x_7714:
        /* <DEDUP_REMOVED lines=9> */
.L_x_7715:
        /* <DEDUP_REMOVED lines=9> */
.L_x_7716:
        /* <DEDUP_REMOVED lines=9> */
.L_x_7717:
[----:B------:R-:W-:Y:S02]  /*16c30*/  IMAD.MOV.U32 R13, RZ, RZ, R4 ;  /* 0x000000ffff0d7224 */ /* 0x000fe400078e0004 */
[----:B------:R-:W-:Y:S02]  /*16c40*/  IMAD.MOV.U32 R12, RZ, RZ, 0x4 ;  /* 0x00000004ff0c7424 */ /* 0x000fe400078e00ff */
[----:B------:R-:W-:-:S07]  /*16c50*/  IMAD.MOV.U32 R2, RZ, RZ, R14 ;  /* 0x000000ffff027224 */ /* 0x000fce00078e000e */
[----:B------:R-:W-:Y:S05]  /*16c60*/  WARPSYNC.COLLECTIVE R15, `(.L_x_7718) ;  /* 0x000000000f087348 */ /* 0x000fea0003c00000 */
[----:B------:R0:W1:Y:S02]  /*16c70*/  SHFL.IDX P6, R14, R13, R12, R11 ;  /* 0x0000000c0d0e7389 */ /* 0x00006400000c000b */
[----:B01----:R-:W-:Y:S01]  /*16c80*/  ENDCOLLECTIVE ;  /* 0x000000000000791b */ /* 0x003fe20003800000 */
.L_x_7718:
        /* <DEDUP_REMOVED lines=11> */
.L_x_7719:
[----:B------:R-:W-:Y:S01]  /*16d40*/  MOV R13, R4 ;  /* 0x00000004000d7202 */ /* 0x000fe20000000f00 */
[----:B------:R-:W-:Y:S02]  /*16d50*/  IMAD.MOV.U32 R12, RZ, RZ, 0x5 ;  /* 0x00000005ff0c7424 */ /* 0x000fe400078e00ff */
[----:B------:R-:W-:-:S07]  /*16d60*/  IMAD.MOV.U32 R2, RZ, RZ, R14 ;  /* 0x000000ffff027224 */ /* 0x000fce00078e000e */
[----:B------:R-:W-:Y:S05]  /*16d70*/  WARPSYNC.COLLECTIVE R15, `(.L_x_7720) ;  /* 0x000000000f087348 */ /* 0x000fea0003c00000 */
[----:B------:R0:W1:Y:S02]  /*16d80*/  SHFL.IDX P6, R14, R13, R12, R11 ;  /* 0x0000000c0d0e7389 */ /* 0x00006400000c000b */
[----:B01----:R-:W-:Y:S01]  /*16d90*/  ENDCOLLECTIVE ;  /* 0x000000000000791b */ /* 0x003fe20003800000 */
.L_x_7720:
        /* <DEDUP_REMOVED lines=11> */
.L_x_7721:
[----:B------:R-:W-:Y:S02]  /*16e50*/  IMAD.MOV.U32 R13, RZ, RZ, R4 ;  /* 0x000000ffff0d7224 */ /* 0x000fe400078e0004 */
[----:B------:R-:W-:Y:S02]  /*16e60*/  IMAD.MOV.U32 R12, RZ, RZ, 0x6 ;  /* 0x00000006ff0c7424 */ /* 0x000fe400078e00ff */
[----:B------:R-:W-:-:S07]  /*16e70*/  IMAD.MOV.U32 R2, RZ, RZ, R14 ;  /* 0x000000ffff027224 */ /* 0x000fce00078e000e */
[----:B------:R-:W-:Y:S05]  /*16e80*/  WARPSYNC.COLLECTIVE R15, `(.L_x_7722) ;  /* 0x000000000f087348 */ /* 0x000fea0003c00000 */
[----:B------:R0:W1:Y:S02]  /*16e90*/  SHFL.IDX P6, R14, R13, R12, R11 ;  /* 0x0000000c0d0e7389 */ /* 0x00006400000c000b */
[----:B01----:R-:W-:Y:S01]  /*16ea0*/  ENDCOLLECTIVE ;  /* 0x000000000000791b */ /* 0x003fe20003800000 */
.L_x_7722:
        /* <DEDUP_REMOVED lines=11> */
.L_x_7723:
[----:B------:R-:W-:Y:S01]  /*16f60*/  MOV R13, R4 ;  /* 0x00000004000d7202 */ /* 0x000fe20000000f00 */
[----:B------:R-:W-:Y:S02]  /*16f70*/  IMAD.MOV.U32 R12, RZ, RZ, 0x7 ;  /* 0x00000007ff0c7424 */ /* 0x000fe400078e00ff */
[----:B------:R-:W-:-:S07]  /*16f80*/  IMAD.MOV.U32 R2, RZ, RZ, R14 ;  /* 0x000000ffff027224 */ /* 0x000fce00078e000e */
[----:B------:R-:W-:Y:S05]  /*16f90*/  WARPSYNC.COLLECTIVE R15, `(.L_x_7724) ;  /* 0x000000000f087348 */ /* 0x000fea0003c00000 */
[----:B------:R0:W1:Y:S02]  /*16fa0*/  SHFL.IDX P6, R14, R13, R12, R11 ;  /* 0x0000000c0d0e7389 */ /* 0x00006400000c000b */
[----:B01----:R-:W-:Y:S01]  /*16fb0*/  ENDCOLLECTIVE ;  /* 0x000000000000791b */ /* 0x003fe20003800000 */
.L_x_7724:
        /* <DEDUP_REMOVED lines=11> */
.L_x_7725:
[----:B------:R-:W-:Y:S02]  /*17070*/  IMAD.MOV.U32 R13, RZ, RZ, R19 ;  /* 0x000000ffff0d7224 */ /* 0x000fe400078e0013 */
[----:B------:R-:W-:Y:S02]  /*17080*/  IMAD.MOV.U32 R12, RZ, RZ, RZ ;  /* 0x000000ffff0c7224 */ /* 0x000fe400078e00ff */
[----:B------:R-:W-:-:S07]  /*17090*/  IMAD.MOV.U32 R20, RZ, RZ, R14 ;  /* 0x000000ffff147224 */ /* 0x000fce00078e000e */
[----:B------:R-:W-:Y:S05]  /*170a0*/  WARPSYNC.COLLECTIVE R15, `(.L_x_7726) ;  /* 0x000000000f087348 */ /* 0x000fea0003c00000 */
[----:B------:R0:W1:Y:S02]  /*170b0*/  SHFL.IDX P6, R14, R13, R12, R11 ;  /* 0x0000000c0d0e7389 */ /* 0x00006400000c000b */
[----:B01----:R-:W-:Y:S01]  /*170c0*/  ENDCOLLECTIVE ;  /* 0x000000000000791b */ /* 0x003fe20003800000 */
.L_x_7726:
        /* <DEDUP_REMOVED lines=11> */
.L_x_7727:
[----:B------:R-:W-:Y:S02]  /*17180*/  IMAD.MOV.U32 R13, RZ, RZ, R19 ;  /* 0x000000ffff0d7224 */ /* 0x000fe400078e0013 */
[----:B------:R-:W-:Y:S01]  /*17190*/  IMAD.MOV.U32 R12, RZ, RZ, 0x1 ;  /* 0x00000001ff0c7424 */ /* 0x000fe200078e00ff */
[----:B------:R-:W-:-:S07]  /*171a0*/  MOV R5, R14 ;  /* 0x0000000e00057202 */ /* 0x000fce0000000f00 */
[----:B------:R-:W-:Y:S05]  /*171b0*/  WARPSYNC.COLLECTIVE R15, `(.L_x_7728) ;  /* 0x000000000f087348 */ /* 0x000fea0003c00000 */
[----:B------:R0:W1:Y:S02]  /*171c0*/  SHFL.IDX P6, R14, R13, R12, R11 ;  /* 0x0000000c0d0e7389 */ /* 0x00006400000c000b */
[----:B01----:R-:W-:Y:S01]  /*171d0*/  ENDCOLLECTIVE ;  /* 0x000000000000791b */ /* 0x003fe20003800000 */
.L_x_7728:
        /* <DEDUP_REMOVED lines=11> */
.L_x_7729:
[----:B------:R-:W-:Y:S01]  /*17290*/  IMAD.MOV.U32 R2, RZ, RZ, R14 ;  /* 0x000000ffff027224 */ /* 0x000fe200078e000e */
[----:B------:R-:W-:Y:S06]  /*172a0*/  BRA `(.L_x_7730) ;  /* 0xffffffa400c87947 */ /* 0x000fec000383ffff */
.L_x_7595:
[----:B--2---:R2:W3:Y:S02]  /*172b0*/  SYNCS.PHASECHK.TRANS64.TRYWAIT P0, [R0+URZ+0x22840], R28 ;  /* 0x0228401c000075a7 */ /* 0x0044e4000800017f */
[----:B---3--:R-:W-:Y:S05]  /*172c0*/  @!P0 NANOSLEEP.SYNCS 0x989680 ;  /* 0x009896800000895d */ /* 0x008fea0003900000 */
[----:B------:R-:W3:Y:S02]  /*172d0*/  @!P0 SYNCS.PHASECHK.TRANS64 P0, [R0+URZ+0x22840], R28 ;  /* 0x0228401c000085a7 */ /* 0x000ee4000800007f */
[----:B---3--:R-:W-:Y:S05]  /*172e0*/  @!P0 BRA `(.L_x_7595) ;  /* 0xfffffffc00f08947 */ /* 0x008fea000383ffff */
[----:B------:R-:W-:Y:S05]  /*172f0*/  BRA `(.L_x_7731) ;  /* 0xffffffa800187947 */ /* 0x000fea000383ffff */
.L_x_7596:
        /* <DEDUP_REMOVED lines=8> */
.L_x_7733:
[----:B------:R-:W-:Y:S05]  /*17380*/  BSYNC B0 ;  /* 0x0000000000007941 */ /* 0x000fea0003800000 */
.L_x_7732:
        /* <DEDUP_REMOVED lines=8> */
.L_x_7734:
[----:B------:R-:W-:Y:S02]  /*17410*/  IMAD.MOV.U32 R13, RZ, RZ, R4 ;  /* 0x000000ffff0d7224 */ /* 0x000fe400078e0004 */
[----:B------:R-:W-:Y:S02]  /*17420*/  IMAD.MOV.U32 R12, RZ, RZ, 0x1 ;  /* 0x00000001ff0c7424 */ /* 0x000fe400078e00ff */
[----:B------:R-:W-:-:S07]  /*17430*/  IMAD.MOV.U32 R2, RZ, RZ, R14 ;  /* 0x000000ffff027224 */ /* 0x000fce00078e000e */
[----:B------:R-:W-:Y:S05]  /*17440*/  WARPSYNC.COLLECTIVE R15, `(.L_x_7735) ;  /* 0x000000000f087348 */ /* 0x000fea0003c00000 */
[----:B------:R0:W1:Y:S02]  /*17450*/  SHFL.IDX P6, R14, R13, R12, R11 ;  /* 0x0000000c0d0e7389 */ /* 0x00006400000c000b */
[----:B01----:R-:W-:Y:S01]  /*17460*/  ENDCOLLECTIVE ;  /* 0x000000000000791b */ /* 0x003fe20003800000 */
.L_x_7735:
        /* <DEDUP_REMOVED lines=11> */
.L_x_7736:
[----:B------:R-:W-:Y:S01]  /*17520*/  IMAD.MOV.U32 R13, RZ, RZ, R4 ;  /* 0x000000ffff0d7224 */ /* 0x000fe200078e0004 */
[----:B------:R-:W-:-:S04]  /*17530*/  MOV R12, R14 ;  /* 0x0000000e000c7202 */ /* 0x000fc80000000f00 */
[----:B------:R-:W-:Y:S01]  /*17540*/  IADD3 R2, P0, R30, R12, RZ ;  /* 0x0000000c1e027210 */ /* 0x000fe20007f1e0ff */
[----:B------:R-:W-:-:S04]  /*17550*/  IMAD.MOV.U32 R12, RZ, RZ, 0x2 ;  /* 0x00000002ff0c7424 */ /* 0x000fc800078e00ff */
[----:B------:R-:W-:-:S08]  /*17560*/  IMAD.X R3, RZ, RZ, R10, P0 ;  /* 0x000000ffff037224 */ /* 0x000fd000000e060a */
[----:B------:R-:W-:Y:S05]  /*17570*/  WARPSYNC.COLLECTIVE R15, `(.L_x_7737) ;  /* 0x000000000f087348 */ /* 0x000fea0003c00000 */
[----:B------:R0:W1:Y:S02]  /*17580*/  SHFL.IDX P6, R14, R13, R12, R11 ;  /* 0x0000000c0d0e7389 */ /* 0x00006400000c000b */
[----:B01----:R-:W-:Y:S01]  /*17590*/  ENDCOLLECTIVE ;  /* 0x000000000000791b */ /* 0x003fe20003800000 */
.L_x_7737:
        /* <DEDUP_REMOVED lines=9> */
.L_x_7738:
        /* <DEDUP_REMOVED lines=9> */
.L_x_7739:
        /* <DEDUP_REMOVED lines=9> */
.L_x_7740:
[----:B------:R-:W-:Y:S02]  /*17750*/  IMAD.MOV.U32 R13, RZ, RZ, R4 ;  /* 0x000000ffff0d7224 */ /* 0x000fe400078e0004 */
[----:B------:R-:W-:Y:S02]  /*17760*/  IMAD.MOV.U32 R12, RZ, RZ, 0x4 ;  /* 0x00000004ff0c7424 */ /* 0x000fe400078e00ff */
[----:B------:R-:W-:-:S07]  /*17770*/  IMAD.MOV.U32 R2, RZ, RZ, R14 ;  /* 0x000000ffff027224 */ /* 0x000fce00078e000e */
[----:B------:R-:W-:Y:S05]  /*17780*/  WARPSYNC.COLLECTIVE R15, `(.L_x_7741) ;  /* 0x000000000f087348 */ /* 0x000fea0003c00000 */
[----:B------:R0:W1:Y:S02]  /*17790*/  SHFL.IDX P6, R14, R13, R12, R11 ;  /* 0x0000000c0d0e7389 */ /* 0x00006400000c000b */
[----:B01----:R-:W-:Y:S01]  /*177a0*/  ENDCOLLECTIVE ;  /* 0x000000000000791b */ /* 0x003fe20003800000 */
.L_x_7741:
        /* <DEDUP_REMOVED lines=11> */
.L_x_7742:
[----:B------:R-:W-:Y:S01]  /*17860*/  IMAD.MOV.U32 R13, RZ, RZ, R4 ;  /* 0x000000ffff0d7224 */ /* 0x000fe200078e0004 */
[----:B------:R-:W-:Y:S01]  /*17870*/  MOV R12, 0x5 ;  /* 0x00000005000c7802 */ /* 0x000fe20000000f00 */
[----:B------:R-:W-:-:S07]  /*17880*/  IMAD.MOV.U32 R2, RZ, RZ, R14 ;  /* 0x000000ffff027224 */ /* 0x000fce00078e000e */
[----:B------:R-:W-:Y:S05]  /*17890*/  WARPSYNC.COLLECTIVE R15, `(.L_x_7743) ;  /* 0x000000000f087348 */ /* 0x000fea0003c00000 */
[----:B------:R0:W1:Y:S02]  /*178a0*/  SHFL.IDX P6, R14, R13, R12, R11 ;  /* 0x0000000c0d0e7389 */ /* 0x00006400000c000b */
[----:B01----:R-:W-:Y:S01]  /*178b0*/  ENDCOLLECTIVE ;  /* 0x000000000000791b */ /* 0x003fe20003800000 */
.L_x_7743:
        /* <DEDUP_REMOVED lines=11> */
.L_x_7744:
[----:B------:R-:W-:Y:S02]  /*17970*/  IMAD.MOV.U32 R13, RZ, RZ, R4 ;  /* 0x000000ffff0d7224 */ /* 0x000fe400078e0004 */
[----:B------:R-:W-:Y:S02]  /*17980*/  IMAD.MOV.U32 R12, RZ, RZ, 0x6 ;  /* 0x00000006ff0c7424 */ /* 0x000fe400078e00ff */
[----:B------:R-:W-:-:S07]  /*17990*/  IMAD.MOV.U32 R2, RZ, RZ, R14 ;  /* 0x000000ffff027224 */ /* 0x000fce00078e000e */
[----:B------:R-:W-:Y:S05]  /*179a0*/  WARPSYNC.COLLECTIVE R15, `(.L_x_7745) ;  /* 0x000000000f087348 */ /* 0x000fea0003c00000 */
[----:B------:R0:W1:Y:S02]  /*179b0*/  SHFL.IDX P6, R14, R13, R12, R11 ;  /* 0x0000000c0d0e7389 */ /* 0x00006400000c000b */
[----:B01----:R-:W-:Y:S01]  /*179c0*/  ENDCOLLECTIVE ;  /* 0x000000000000791b */ /* 0x003fe20003800000 */
.L_x_7745:
        /* <DEDUP_REMOVED lines=11> */
.L_x_7746:
[----:B------:R-:W-:Y:S01]  /*17a80*/  IMAD.MOV.U32 R13, RZ, RZ, R4 ;  /* 0x000000ffff0d7224 */ /* 0x000fe200078e0004 */
[----:B------:R-:W-:Y:S01]  /*17a90*/  MOV R12, 0x7 ;  /* 0x00000007000c7802 */ /* 0x000fe20000000f00 */
[----:B------:R-:W-:-:S07]  /*17aa0*/  IMAD.MOV.U32 R2, RZ, RZ, R14 ;  /* 0x000000ffff027224 */ /* 0x000fce00078e000e */
[----:B------:R-:W-:Y:S05]  /*17ab0*/  WARPSYNC.COLLECTIVE R15, `(.L_x_7747) ;  /* 0x000000000f087348 */ /* 0x000fea0003c00000 */
[----:B------:R0:W1:Y:S02]  /*17ac0*/  SHFL.IDX P6, R14, R13, R12, R11 ;  /* 0x0000000c0d0e7389 */ /* 0x00006400000c000b */
[----:B01----:R-:W-:Y:S01]  /*17ad0*/  ENDCOLLECTIVE ;  /* 0x000000000000791b */ /* 0x003fe20003800000 */
.L_x_7747:
        /* <DEDUP_REMOVED lines=11> */
.L_x_7748:
[----:B------:R-:W-:Y:S02]  /*17b90*/  IMAD.MOV.U32 R13, RZ, RZ, R8 ;  /* 0x000000ffff0d7224 */ /* 0x000fe400078e0008 */
[----:B------:R-:W-:Y:S02]  /*17ba0*/  IMAD.MOV.U32 R12, RZ, RZ, RZ ;  /* 0x000000ffff0c7224 */ /* 0x000fe400078e00ff */
[----:B------:R-:W-:-:S07]  /*17bb0*/  IMAD.MOV.U32 R9, RZ, RZ, R14 ;  /* 0x000000ffff097224 */ /* 0x000fce00078e000e */
[----:B------:R-:W-:Y:S05]  /*17bc0*/  WARPSYNC.COLLECTIVE R15, `(.L_x_7749) ;  /* 0x000000000f087348 */ /* 0x000fea0003c00000 */
[----:B------:R0:W1:Y:S02]  /*17bd0*/  SHFL.IDX P6, R14, R13, R12, R11 ;  /* 0x0000000c0d0e7389 */ /* 0x00006400000c000b */
[----:B01----:R-:W-:Y:S01]  /*17be0*/  ENDCOLLECTIVE ;  /* 0x000000000000791b */ /* 0x003fe20003800000 */
.L_x_7749:
        /* <DEDUP_REMOVED lines=11> */
.L_x_7750:
[----:B------:R-:W-:Y:S02]  /*17ca0*/  IMAD.MOV.U32 R13, RZ, RZ, R8 ;  /* 0x000000ffff0d7224 */ /* 0x000fe400078e0008 */
[----:B------:R-:W-:Y:S02]  /*17cb0*/  IMAD.MOV.U32 R12, RZ, RZ, 0x1 ;  /* 0x00000001ff0c7424 */ /* 0x000fe400078e00ff */
[----:B------:R-:W-:-:S07]  /*17cc0*/  IMAD.MOV.U32 R5, RZ, RZ, R14 ;  /* 0x000000ffff057224 */ /* 0x000fce00078e000e */
[----:B------:R-:W-:Y:S05]  /*17cd0*/  WARPSYNC.COLLECTIVE R15, `(.L_x_7751) ;  /* 0x000000000f087348 */ /* 0x000fea0003c00000 */
[----:B------:R0:W1:Y:S02]  /*17ce0*/  SHFL.IDX P6, R14, R13, R12, R11 ;  /* 0x0000000c0d0e7389 */ /* 0x00006400000c000b */
[----:B01----:R-:W-:Y:S01]  /*17cf0*/  ENDCOLLECTIVE ;  /* 0x000000000000791b */ /* 0x003fe20003800000 */
.L_x_7751:
[----:B------:R-:W-:-:S04]  /*17d00*/  IADD3 R2, P0, R30, R5, RZ ;  /* 0x000000051e027210 */ /* 0x000fc80007f1e0ff */
[----:B------:R-:W-:-:S05]  /*17d10*/  IADD3.X R3, RZ, R4, RZ, P0, !PT ;  /* 0x00000004ff037210 */ /* 0x000fca00007fe4ff */
        /* <DEDUP_REMOVED lines=9> */
.L_x_7752:
[----:B------:R-:W-:Y:S05]  /*17db0*/  BRA `(.L_x_7753) ;  /* 0xffffffa000a87947 */ /* 0x000fea000383ffff */
.L_x_7601:
[----:B0-----:R0:W1:Y:S02]  /*17dc0*/  SYNCS.PHASECHK.TRANS64.TRYWAIT P2, [R0+URZ+0x22870], R3 ;  /* 0x02287003000075a7 */ /* 0x001064000804017f */
[----:B-1----:R-:W-:Y:S05]  /*17dd0*/  @!P2 NANOSLEEP.SYNCS 0x989680 ;  /* 0x009896800000a95d */ /* 0x002fea0003900000 */
[----:B------:R-:W1:Y:S02]  /*17de0*/  @!P2 SYNCS.PHASECHK.TRANS64 P2, [R0+URZ+0x22870], R3 ;  /* 0x022870030000a5a7 */ /* 0x000e64000804007f */
[----:B-1----:R-:W-:Y:S05]  /*17df0*/  @!P2 BRA `(.L_x_7601) ;  /* 0xfffffffc00f0a947 */ /* 0x002fea000383ffff */
[----:B------:R-:W-:Y:S05]  /*17e00*/  BRA `(.L_x_7754) ;  /* 0xffffffa4000c7947 */ /* 0x000fea000383ffff */
.L_x_7603:
[----:B0-----:R0:W1:Y:S02]  /*17e10*/  SYNCS.PHASECHK.TRANS64.TRYWAIT P2, [R0+URZ+0x22860], R5 ;  /* 0x02286005000075a7 */ /* 0x001064000804017f */
[----:B-1----:R-:W-:Y:S05]  /*17e20*/  @!P2 NANOSLEEP.SYNCS 0x989680 ;  /* 0x009896800000a95d */ /* 0x002fea0003900000 */
[----:B------:R-:W1:Y:S02]  /*17e30*/  @!P2 SYNCS.PHASECHK.TRANS64 P2, [R0+URZ+0x22860], R5 ;  /* 0x022860050000a5a7 */ /* 0x000e64000804007f */
[----:B-1----:R-:W-:Y:S05]  /*17e40*/  @!P2 BRA `(.L_x_7603) ;  /* 0xfffffffc00f0a947 */ /* 0x002fea000383ffff */
[----:B------:R-:W-:Y:S05]  /*17e50*/  BRA `(.L_x_7755) ;  /* 0xffffffa4001c7947 */ /* 0x000fea000383ffff */
.L_x_7611:
[----:B0-----:R0:W2:Y:S02]  /*17e60*/  SYNCS.PHASECHK.TRANS64.TRYWAIT P1, [R2+URZ+0x22870], R3 ;  /* 0x02287003020075a7 */ /* 0x0010a4000802017f */
[----:B--2---:R-:W-:Y:S05]  /*17e70*/  @!P1 NANOSLEEP.SYNCS 0x989680 ;  /* 0x009896800000995d */ /* 0x004fea0003900000 */
[----:B------:R-:W2:Y:S02]  /*17e80*/  @!P1 SYNCS.PHASECHK.TRANS64 P1, [R2+URZ+0x22870], R3 ;  /* 0x02287003020095a7 */ /* 0x000ea4000802007f */
[----:B--2---:R-:W-:Y:S05]  /*17e90*/  @!P1 BRA `(.L_x_7611) ;  /* 0xfffffffc00f09947 */ /* 0x004fea000383ffff */
[----:B------:R-:W-:Y:S05]  /*17ea0*/  BRA `(.L_x_7756) ;  /* 0xffffffac00107947 */ /* 0x000fea000383ffff */
.L_x_7613:
[----:B0-----:R0:W1:Y:S02]  /*17eb0*/  SYNCS.PHASECHK.TRANS64.TRYWAIT P1, [R2+URZ+0x22860], R3 ;  /* 0x02286003020075a7 */ /* 0x001064000802017f */
[----:B-1----:R-:W-:Y:S05]  /*17ec0*/  @!P1 NANOSLEEP.SYNCS 0x989680 ;  /* 0x009896800000995d */ /* 0x002fea0003900000 */
[----:B------:R-:W1:Y:S02]  /*17ed0*/  @!P1 SYNCS.PHASECHK.TRANS64 P1, [R2+URZ+0x22860], R3 ;  /* 0x02286003020095a7 */ /* 0x000e64000802007f */
[----:B-1----:R-:W-:Y:S05]  /*17ee0*/  @!P1 BRA `(.L_x_7613) ;  /* 0xfffffffc00f09947 */ /* 0x002fea000383ffff */
[----:B------:R-:W-:Y:S05]  /*17ef0*/  BRA `(.L_x_7757) ;  /* 0xffffffac001c7947 */ /* 0x000fea000383ffff */
.L_x_7625:
[----:B0-----:R0:W1:Y:S02]  /*17f00*/  SYNCS.PHASECHK.TRANS64.TRYWAIT P0, [R5+URZ+0x22820], R0 ;  /* 0x02282000050075a7 */ /* 0x001064000800017f */
[----:B-1----:R-:W-:Y:S05]  /*17f10*/  @!P0 NANOSLEEP.SYNCS 0x989680 ;  /* 0x009896800000895d */ /* 0x002fea0003900000 */
[----:B------:R-:W1:Y:S02]  /*17f20*/  @!P0 SYNCS.PHASECHK.TRANS64 P0, [R5+URZ+0x22820], R0 ;  /* 0x02282000050085a7 */ /* 0x000e64000800007f */
[----:B-1----:R-:W-:Y:S05]  /*17f30*/  @!P0 BRA `(.L_x_7625) ;  /* 0xfffffffc00f08947 */ /* 0x002fea000383ffff */
[----:B------:R-:W-:Y:S05]  /*17f40*/  BRA `(.L_x_7758) ;  /* 0xffffffc0000c7947 */ /* 0x000fea000383ffff */
.L_x_7626:
        /* <DEDUP_REMOVED lines=11> */
.L_x_7760:
[----:B------:R-:W-:Y:S05]  /*18000*/  BSYNC B0 ;  /* 0x0000000000007941 */ /* 0x000fea0003800000 */
.L_x_7759:
[----:B------:R-:W-:Y:S05]  /*18010*/  BRA `(.L_x_7761) ;  /* 0xffffffbc00f47947 */ /* 0x000fea000383ffff */
.L_x_7629:
[----:B------:R-:W-:Y:S01]  /*18020*/  BSSY B1, `(.L_x_7762) ;  /* 0x0000006000017945 */ /* 0x000fe20003800000 */
[----:B------:R-:W-:-:S07]  /*18030*/  IMAD.MOV.U32 R15, RZ, RZ, -0x1 ;  /* 0xffffffffff0f7424 */ /* 0x000fce00078e00ff */
[----:B0-----:R-:W-:Y:S05]  /*18040*/  WARPSYNC.COLLECTIVE R15, `(.L_x_7763) ;  /* 0x000000000f0c7348 */ /* 0x001fea0003c00000 */
[----:B------:R-:W-:Y:S02]  /*18050*/  ELECT P6, UR62, PT ;  /* 0x00000000003e782f */ /* 0x000fe400038c0000 */
[----:B------:R-:W-:Y:S01]  /*18060*/  MOV R14, UR62 ;  /* 0x0000003e000e7c02 */ /* 0x000fe20008000f00 */
[----:B0-----:R-:W-:Y:S10]  /*18070*/  ENDCOLLECTIVE ;  /* 0x000000000000791b */ /* 0x001ff40003800000 */
.L_x_7763:
[----:B------:R-:W-:Y:S05]  /*18080*/  BSYNC B1 ;  /* 0x0000000000017941 */ /* 0x000fea0003800000 */
.L_x_7762:
[----:B------:R-:W-:Y:S05]  /*18090*/  BRA `(.L_x_7764) ;  /* 0xffffffbc00ec7947 */ /* 0x000fea000383ffff */
.L_x_7631:
[----:B0-----:R0:W1:Y:S02]  /*180a0*/  SYNCS.PHASECHK.TRANS64.TRYWAIT P1, [R3+URZ+0x22840], R2 ;  /* 0x02284002030075a7 */ /* 0x001064000802017f */
[----:B-1----:R-:W-:Y:S05]  /*180b0*/  @!P1 NANOSLEEP.SYNCS 0x989680 ;  /* 0x009896800000995d */ /* 0x002fea0003900000 */
[----:B------:R-:W1:Y:S02]  /*180c0*/  @!P1 SYNCS.PHASECHK.TRANS64 P1, [R3+URZ+0x22840], R2 ;  /* 0x02284002030095a7 */ /* 0x000e64000802007f */
[----:B-1----:R-:W-:Y:S05]  /*180d0*/  @!P1 BRA `(.L_x_7631) ;  /* 0xfffffffc00f09947 */ /* 0x002fea000383ffff */
[----:B------:R-:W-:Y:S05]  /*180e0*/  BRA `(.L_x_7765) ;  /* 0xffffffc0000c7947 */ /* 0x000fea000383ffff */
.L_x_7633:
[----:B-1----:R1:W2:Y:S02]  /*180f0*/  SYNCS.PHASECHK.TRANS64.TRYWAIT P1, [R31+URZ+0x22840], R0 ;  /* 0x022840001f0075a7 */ /* 0x0022a4000802017f */
[----:B--2---:R-:W-:Y:S05]  /*18100*/  @!P1 NANOSLEEP.SYNCS 0x989680 ;  /* 0x009896800000995d */ /* 0x004fea0003900000 */
[----:B------:R-:W2:Y:S02]  /*18110*/  @!P1 SYNCS.PHASECHK.TRANS64 P1, [R31+URZ+0x22840], R0 ;  /* 0x022840001f0095a7 */ /* 0x000ea4000802007f */
[----:B--2---:R-:W-:Y:S05]  /*18120*/  @!P1 BRA `(.L_x_7633) ;  /* 0xfffffffc00f09947 */ /* 0x004fea000383ffff */
[----:B------:R-:W-:Y:S05]  /*18130*/  BRA `(.L_x_7766) ;  /* 0xffffffc000187947 */ /* 0x000fea000383ffff */
.L_x_7635:
[----:B--2---:R2:W3:Y:S02]  /*18140*/  SYNCS.PHASECHK.TRANS64.TRYWAIT P1, [R3+URZ+0x22860], R2 ;  /* 0x02286002030075a7 */ /* 0x0044e4000802017f */
[----:B---3--:R-:W-:Y:S05]  /*18150*/  @!P1 NANOSLEEP.SYNCS 0x989680 ;  /* 0x009896800000995d */ /* 0x008fea0003900000 */
[----:B------:R-:W3:Y:S02]  /*18160*/  @!P1 SYNCS.PHASECHK.TRANS64 P1, [R3+URZ+0x22860], R2 ;  /* 0x02286002030095a7 */ /* 0x000ee4000802007f */
[----:B---3--:R-:W-:Y:S05]  /*18170*/  @!P1 BRA `(.L_x_7635) ;  /* 0xfffffffc00f09947 */ /* 0x008fea000383ffff */
[----:B------:R-:W-:Y:S05]  /*18180*/  BRA `(.L_x_7767) ;  /* 0xffffffc000147947 */ /* 0x000fea000383ffff */
.L_x_7637:
[----:B---3--:R3:W4:Y:S02]  /*18190*/  SYNCS.PHASECHK.TRANS64.TRYWAIT P1, [R31+URZ+0x22860], R0 ;  /* 0x022860001f0075a7 */ /* 0x008724000802017f */
[----:B----4-:R-:W-:Y:S05]  /*181a0*/  @!P1 NANOSLEEP.SYNCS 0x989680 ;  /* 0x009896800000995d */ /* 0x010fea0003900000 */
[----:B------:R-:W4:Y:S02]  /*181b0*/  @!P1 SYNCS.PHASECHK.TRANS64 P1, [R31+URZ+0x22860], R0 ;  /* 0x022860001f0095a7 */ /* 0x000f24000802007f */
[----:B----4-:R-:W-:Y:S05]  /*181c0*/  @!P1 BRA `(.L_x_7637) ;  /* 0xfffffffc00f09947 */ /* 0x010fea000383ffff */
[----:B------:R-:W-:Y:S05]  /*181d0*/  BRA `(.L_x_7768) ;  /* 0xffffffc000107947 */ /* 0x000fea000383ffff */
.L_x_7639:
[----:B----4-:R4:W0:Y:S02]  /*181e0*/  SYNCS.PHASECHK.TRANS64.TRYWAIT P1, [R3+URZ+0x22880], R2 ;  /* 0x02288002030075a7 */ /* 0x010824000802017f */
[----:B0-----:R-:W-:Y:S05]  /*181f0*/  @!P1 NANOSLEEP.SYNCS 0x989680 ;  /* 0x009896800000995d */ /* 0x001fea0003900000 */
[----:B------:R-:W0:Y:S02]  /*18200*/  @!P1 SYNCS.PHASECHK.TRANS64 P1, [R3+URZ+0x22880], R2 ;  /* 0x02288002030095a7 */ /* 0x000e24000802007f */
[----:B0-----:R-:W-:Y:S05]  /*18210*/  @!P1 BRA `(.L_x_7639) ;  /* 0xfffffffc00f09947 */ /* 0x001fea000383ffff */
[----:B------:R-:W-:Y:S05]  /*18220*/  BRA `(.L_x_7769) ;  /* 0xffffffc0000c7947 */ /* 0x000fea000383ffff */
.L_x_7770:
        /* <DEDUP_REMOVED lines=13> */
.L_x_16285:


//--------------------- .text._ZN7cutlass13device_kernelIN5flash11enable_sm90INS1_16FlashAttnFwdSm90INS1_25CollectiveMainloopFwdSm90ILi2EN4cute5tupleIJNS5_1CILi1EEES8_S8_EEENS6_IJNS7_ILi128EEENS7_ILi160EEESA_EEELi128ENS_12float_e4m3_tEfNS_4arch4Sm90ELb0ELb0ELb1ELb1ELb1ELb1ELb0ELb1ELb1ELb1ELb1ELb0EEENS1_21CollectiveEpilogueFwdINS6_IJSA_SA_SB_EEES9_NS_10bfloat16_tESF_Li256ELb1ELb1ELb1ELb1EEENS1_36VarlenDynamicPersistentTileSchedulerILi128ELi160ELi256ELi128ELb1ELb1ELb1ELb0ELb1ELb1EEEEEEEEEvNT_6ParamsE --------------------------
	.section	.text._ZN7cutlass13device_kernelIN5flash11enable_sm90INS1_16FlashAttnFwdSm90INS1_25CollectiveMainloopFwdSm90ILi2EN4cute5tupleIJNS5_1CILi1EEES8_S8_EEENS6_IJNS7_ILi128EEENS7_ILi160EEESA_EEELi128ENS_12float_e4m3_tEfNS_4arch4Sm90ELb0ELb0ELb1ELb1ELb1ELb1ELb0ELb1ELb1ELb1ELb1ELb0EEENS1_21CollectiveEpilogueFwdINS6_IJSA_SA_SB_EEES9_NS_10bfloat16_tESF_Li256ELb1ELb1ELb1ELb1EEENS1_36VarlenDynamicPersistentTileSchedulerILi128ELi160ELi256ELi128ELb1ELb1ELb1ELb0ELb1ELb1EEEEEEEEEvNT_6ParamsE,"ax",@progbits
	.align	128
.text._ZN7cutlass13device_kernelIN5flash11enable_sm90INS1_16FlashAttnFwdSm90INS1_25CollectiveMainloopFwdSm90ILi2EN4cute5tupleIJNS5_1CILi1EEES8_S8_EEENS6_IJNS7_ILi128EEENS7_ILi160EEESA_EEELi128ENS_12float_e4m3_tEfNS_4arch4Sm90ELb0ELb0ELb1ELb1ELb1ELb1ELb0ELb1ELb1ELb1ELb1ELb0EEENS1_21CollectiveEpilogueFwdINS6_IJSA_SA_SB_EEES9_NS_10bfloat16_tESF_Li256ELb1ELb1ELb1ELb1EEENS1_36VarlenDynamicPersistentTileSchedulerILi128ELi160ELi256ELi128ELb1ELb1ELb1ELb0ELb1ELb1EEEEEEEEEvNT_6ParamsE:
        .type           _ZN7cutlass13device_kernelIN5flash11enable_sm90INS1_16FlashAttnFwdSm90INS1_25CollectiveMainloopFwdSm90ILi2EN4cute5tupleIJNS5_1CILi1EEES8_S8_EEENS6_IJNS7_ILi128EEENS7_ILi160EEESA_EEELi128ENS_12float_e4m3_tEfNS_4arch4Sm90ELb0ELb0ELb1ELb1ELb1ELb1ELb0ELb1ELb1ELb1ELb1ELb0EEENS1_21CollectiveEpilogueFwdINS6_IJSA_SA_SB_EEES9_NS_10bfloat16_tESF_Li256ELb1ELb1ELb1ELb1EEENS1_36VarlenDynamicPersistentTileSchedulerILi128ELi160ELi256ELi128ELb1ELb1ELb1ELb0ELb1ELb1EEEEEEEEEvNT_6ParamsE,@function
        .size           _ZN7cutlass13device_kernelIN5flash11enable_sm90INS1_16FlashAttnFwdSm90INS1_25CollectiveMainloopFwdSm90ILi2EN4cute5tupleIJNS5_1CILi1EEES8_S8_EEENS6_IJNS7_ILi128EEENS7_ILi160EEESA_EEELi128ENS_12float_e4m3_tEfNS_4arch4Sm90ELb0ELb0ELb1ELb1ELb1ELb1ELb0ELb1ELb1ELb1ELb1ELb0EEENS1_21CollectiveEpilogueFwdINS6_IJSA_SA_SB_EEES9_NS_10bfloat16_tESF_Li256ELb1ELb1ELb1ELb1EEENS1_36VarlenDynamicPersistentTileSchedulerILi128ELi160ELi256ELi128ELb1ELb1ELb1ELb0ELb1ELb1EEEEEEEEEvNT_6ParamsE,(.L_x_16286 - _ZN7cutlass13device_kernelIN5flash11enable_sm90INS1_16FlashAttnFwdSm90INS1_25CollectiveMainloopFwdSm90ILi2EN4cute5tupleIJNS5_1CILi1EEES8_S8_EEENS6_IJNS7_ILi128EEENS7_ILi160EEESA_EEELi128ENS_12float_e4m3_tEfNS_4arch4Sm90ELb0ELb0ELb1ELb1ELb1ELb1ELb0ELb1ELb1ELb1ELb1ELb0EEENS1_21CollectiveEpilogueFwdINS6_IJSA_SA_SB_EEES9_NS_10bfloat16_tESF_Li256ELb1ELb1ELb1ELb1EEENS1_36VarlenDynamicPersistentTileSchedulerILi128ELi160ELi256ELi128ELb1ELb1ELb1ELb0ELb1ELb1EEEEEEEEEvNT_6ParamsE)
        .other          _ZN7cutlass13device_kernelIN5flash11enable_sm90INS1_16FlashAttnFwdSm90INS1_25CollectiveMainloopFwdSm90ILi2EN4cute5tupleIJNS5_1CILi1EEES8_S8_EEENS6_IJNS7_ILi128EEENS7_ILi160EEESA_EEELi128ENS_12float_e4m3_tEfNS_4arch4Sm90ELb0ELb0ELb1ELb1ELb1ELb1ELb0ELb1ELb1ELb1ELb1ELb0EEENS1_21CollectiveEpilogueFwdINS6_IJSA_SA_SB_EEES9_NS_10bfloat16_tESF_Li256ELb1ELb1ELb1ELb1EEENS1_36VarlenDynamicPersistentTileSchedulerILi128ELi160ELi256ELi128ELb1ELb1ELb1ELb0ELb1ELb1EEEEEEEEEvNT_6ParamsE,@"STO_CUDA_ENTRY STV_DEFAULT"
_ZN7cutlass13device_kernelIN5flash11enable_sm90INS1_16FlashAttnFwdSm90INS1_25CollectiveMainloopFwdSm90ILi2EN4cute5tupleIJNS5_1CILi1EEES8_S8_EEENS6_IJNS7_ILi128EEENS7_ILi160EEESA_EEELi128ENS_12float_e4m3_tEfNS_4arch4Sm90ELb0ELb0ELb1ELb1ELb1ELb1ELb0ELb1ELb1ELb1ELb1ELb0EEENS1_21CollectiveEpilogueFwdINS6_IJSA_SA_SB_EEES9_NS_10bfloat16_tESF_Li256ELb1ELb1ELb1ELb1EEENS1_36VarlenDynamicPersistentTileSchedulerILi128ELi160ELi256ELi128ELb1ELb1ELb1ELb0ELb1ELb1EEEEEEEEEvNT_6ParamsE:
[----:B------:R-:W0:Y:S02]  /*0000*/  LDC R1, c[0x0][0x28] ;  /* 0x00000a00ff017b82 */ /* 0x000e240000000800 */
[----:B0-----:R-:W-:Y:S01]  /*0010*/  VIADD R1, R1, 0xffffff90 ;  /* 0xffffff9001017836 */ /* 0x001fe20000000000 */
[----:B------:R-:W0:Y:S01]  /*0020*/  S2R R3, SR_TID.X ;  /* 0x0000000000037919 */ /* 0x000e220000002100 */
[----:B------:R-:W-:Y:S01]  /*0030*/  ELECT P0, URZ, PT ;  /* 0x00000000003f782f */ /* 0x000fe20003800000 */
[----:B------:R-:W-:Y:S01]  /*0040*/  BSSY B0, `(.L_x_7771) ;  /* 0x000000d000007945 */ /* 0x000fe20003800000 */
[----:B0-----:R-:W-:-:S05]  /*0050*/  SHF.R.U32.HI R0, RZ, 0x5, R3 ;  /* 0x00000005ff007819 */ /* 0x001fca0000011603 */
        /* <DEDUP_REMOVED lines=11> */
.L_x_7772:
[----:B------:R-:W-:Y:S05]  /*0110*/  BSYNC B0 ;  /* 0x0000000000007941 */ /* 0x000fea0003800000 */
.L_x_7771:
[----:B------:R-:W-:Y:S01]  /*0120*/  VOTEU.ANY UP0, P0 ;  /* 0x00000000003f7886 */ /* 0x000fe20000000100 */
[----:B------:R-:W0:Y:S01]  /*0130*/  SHFL.IDX PT, R2, R0, RZ, 0x1f ;  /* 0x00001fff00027589 */ /* 0x000e2200000e0000 */
[----:B------:R-:W-:Y:S01]  /*0140*/  UMOV UR4, 0x80 ;  /* 0x0000008000047882 */ /* 0x000fe20000000000 */
[----:B------:R-:W-:Y:S01]  /*0150*/  UMOV UR7, 0x100 ;  /* 0x0000010000077882 */ /* 0x000fe20000000000 */
[----:B------:R-:W-:Y:S01]  /*0160*/  SHF.R.U32.HI R3, RZ, 0x7, R3 ;  /* 0x00000007ff037819 */ /* 0x000fe20000011603 */
[----:B------:R-:W1:Y:S01]  /*0170*/  @UP0 S2UR UR8, SR_CgaCtaId ;  /* 0x00000000000809c3 */ /* 0x000e620000008800 */
[----:B------:R-:W-:Y:S01]  /*0180*/  @UP0 UMOV UR6, 0x400 ;  /* 0x0000040000060882 */ /* 0x000fe20000000000 */
[----:B------:R-:W-:-:S04]  /*0190*/  @UP0 UIADD3 UR4, -UR4, 0x100000, URZ ;  /* 0x0010000004040890 */ /* 0x000fc8000fffe13f */
[----:B------:R-:W-:Y:S02]  /*01a0*/  @UP0 USHF.L.U32 UR5, UR4, 0xb, URZ ;  /* 0x0000000b04050899 */ /* 0x000fe4000800063f */
[----:B------:R-:W-:Y:S01]  /*01b0*/  @UP0 USHF.L.U32 UR4, UR4, 0x1, URZ ;  /* 0x0000000104040899 */ /* 0x000fe2000800063f */
[----:B------:R-:W-:Y:S01]  /*01c0*/  VOTEU.ANY UP1, P0 ;  /* 0x00000000003f7886 */ /* 0x000fe20000020100 */
[----:B0-----:R-:W-:Y:S02]  /*01d0*/  ISETP.NE.AND P1, PT, R2, RZ, PT ;  /* 0x000000ff0200720c */ /* 0x001fe40003f25270 */
[----:B------:R0:W2:Y:S01]  /*01e0*/  SHFL.IDX PT, R2, R3, RZ, 0x1f ;  /* 0x00001fff03027589 */ /* 0x0000a200000e0000 */
[----:B-1----:R-:W-:Y:S02]  /*01f0*/  @UP0 ULEA UR8, UR8, UR6, 0x18 ;  /* 0x0000000608080291 */ /* 0x002fe4000f8ec03f */
[----:B------:R-:W-:-:S04]  /*0200*/  @UP0 UIADD3 UR6, -UR7, 0x100000, URZ ;  /* 0x0010000007060890 */ /* 0x000fc8000fffe13f */
[----:B------:R-:W-:Y:S02]  /*0210*/  @UP0 USHF.L.U32 UR7, UR6, 0xb, URZ ;  /* 0x0000000b06070899 */ /* 0x000fe4000800063f */
[----:B------:R-:W-:Y:S01]  /*0220*/  @UP0 USHF.L.U32 UR6, UR6, 0x1, URZ ;  /* 0x0000000106060899 */ /* 0x000fe2000800063f */
[----:B------:R-:W-:Y:S01]  /*0230*/  VOTEU.ANY UP0, P0 ;  /* 0x00000000003f7886 */ /* 0x000fe20000000100 */
[----:B------:R-:W1:Y:S04]  /*0240*/  FENCE.VIEW.ASYNC.S ;  /* 0x00000000000073c6 */ /* 0x000e680000000000 */
[----:B-1----:R0:W1:Y:S06]  /*0250*/  @UP0 SYNCS.EXCH.64 URZ, [UR8+0x22800], UR4 ;  /* 0x02280004083f05b2 */ /* 0x00206c0008000100 */
[----:B------:R0:W3:Y:S02]  /*0260*/  @UP1 SYNCS.EXCH.64 URZ, [UR8+0x22820], UR6 ;  /* 0x02282006083f15b2 */ /* 0x0000e40008000100 */
        /* <DEDUP_REMOVED lines=17> */
[----:B------:R0:W0:Y:S01]  /*0380*/  SYNCS.EXCH.64 URZ, [UR8+0x22848], UR6 ;  /* 0x02284806083f75b2 */ /* 0x0000220008000100 */
[----:B------:R-:W-:Y:S01]  /*0390*/  NOP ;  /* 0x0000000000007918 */ /* 0x000fe20000000000 */
.L_x_7773:
        /* <DEDUP_REMOVED lines=22> */
.L_x_7774:
        /* <DEDUP_REMOVED lines=18> */
.L_x_7775:
        /* <DEDUP_REMOVED lines=22> */
.L_x_7776:
[----:B------:R-:W5:Y:S01]  /*0780*/  SHFL.IDX PT, R4, R0, RZ, 0x1f ;  /* 0x00001fff00047589 */ /* 0x000f6200000e0000 */
[----:B------:R-:W-:Y:S01]  /*0790*/  NOP ;  /* 0x0000000000007918 */ /* 0x000fe20000000000 */
[----:B------:R-:W0:Y:S01]  /*07a0*/  S2R R3, SR_CgaCtaId ;  /* 0x0000000000037919 */ /* 0x000e220000008800 */
[----:B-----5:R-:W-:-:S13]  /*07b0*/  ISETP.NE.AND P0, PT, R4, RZ, PT ;  /* 0x000000ff0400720c */ /* 0x020fda0003f05270 */
        /* <DEDUP_REMOVED lines=19> */
.L_x_7777:
[----:B--2---:R-:W-:Y:S01]  /*08f0*/  ISETP.NE.AND P0, PT, R2, RZ, PT ;  /* 0x000000ff0200720c */ /* 0x004fe20003f05270 */
[----:B------:R-:W-:Y:S01]  /*0900*/  IMAD.MOV.U32 R2, RZ, RZ, 0x1 ;  /* 0x00000001ff027424 */ /* 0x000fe200078e00ff */
[----:B------:R-:W-:Y:S01]  /*0910*/  NOP ;  /* 0x0000000000007918 */ /* 0x000fe20000000000 */
[----:B------:R-:W-:Y:S01]  /*0920*/  ULDC.64 UR36, c[0x0][0x208] ;  /* 0x0000820000247ab9 */ /* 0x000fe20000000a00 */
[----:B------:R-:W-:Y:S02]  /*0930*/  BSSY B8, `(.L_x_7778) ;  /* 0x0002275000087945 */ /* 0x000fe40003800000 */
[----:B------:R-:W-:-:S05]  /*0940*/  SEL R2, R2, 0x2, !P0 ;  /* 0x0000000202027807 */ /* 0x000fca0004000000 */
[----:B------:R2:W-:Y:S01]  /*0950*/  STL [R1+0x20], R2 ;  /* 0x0000200201007387 */ /* 0x0005e20000100800 */
[----:B01-34-:R-:W-:Y:S06]  /*0960*/  BAR.SYNC.DEFER_BLOCKING 0x0 ;  /* 0x0000000000007b1d */ /* 0x01bfec0000010000 */
[----:B------:R-:W-:Y:S05]  /*0970*/  @!P0 BRA `(.L_x_7779) ;  /* 0x000001a000488947 */ /* 0x000fea0003800000 */
.L_x_7780:
[----:B------:R-:W-:-:S08]  /*0980*/  NOP ;  /* 0x0000000000007918 */ /* 0x000fd00000000000 */
[----:B------:R-:W0:Y:S02]  /*0990*/  USETMAXREG.TRY_ALLOC.CTAPOOL UP0, 0xe8 ;  /* 0x000000e8000079c8 */ /* 0x000e240008000600 */
[----:B0-----:R-:W-:-:S13]  /*09a0*/  PLOP3.LUT P0, PT, PT, PT, UP0, 0x80, 0x0 ;  /* 0x000000000000781c */ /* 0x001fda0003f0f008 */
[----:B------:R-:W-:Y:S05]  /*09b0*/  @!P0 BRA `(.L_x_7780) ;  /* 0xfffffffc00f08947 */ /* 0x000fea000383ffff */
[----:B------:R-:W2:Y:S01]  /*09c0*/  S2R R0, SR_TID.X ;  /* 0x0000000000007919 */ /* 0x000ea20000002100 */
[----:B------:R-:W-:Y:S01]  /*09d0*/  MOV R18, 0x400 ;  /* 0x0000040000127802 */ /* 0x000fe20000000f00 */
[----:B------:R-:W-:Y:S01]  /*09e0*/  ULDC UR4, c[0x0][0xc3c] ;  /* 0x00030f0000047ab9 */ /* 0x000fe20000000800 */
[----:B--2---:R-:W-:Y:S02]  /*09f0*/  SHF.R.U32.HI R2, RZ, 0x7, R0 ;  /* 0x00000007ff027819 */ /* 0x004fe40000011600 */
[----:B------:R-:W0:Y:S01]  /*0a00*/  S2R R0, SR_CgaCtaId ;  /* 0x0000000000007919 */ /* 0x000e220000008800 */
[----:B------:R-:W-:Y:S06]  /*0a10*/  BAR.ARV 0x8, 0x180 ;  /* 0x0206000000007b1d */ /* 0x000fec0000002000 */
[----:B------:R-:W-:-:S13]  /*0a20*/  ISETP.NE.AND P0, PT, R2, 0x1, PT ;  /* 0x000000010200780c */ /* 0x000fda0003f05270 */
[----:B------:R-:W-:Y:S08]  /*0a30*/  @!P0 BAR.ARV 0x9, 0x100 ;  /* 0x0244000000008b1d */ /* 0x000ff00000002000 */
[----:B------:R-:W-:Y:S01]  /*0a40*/  BAR.SYNC.DEFER_BLOCKING 0x5, 0x180 ;  /* 0x0146000000007b1d */ /* 0x000fe20000010000 */
[----:B0-----:R-:W-:-:S05]  /*0a50*/  LEA R18, R0, R18, 0x18 ;  /* 0x0000001200127211 */ /* 0x001fca00078ec0ff */
[----:B------:R-:W0:Y:S02]  /*0a60*/  LDS.128 R28, [R18+0x228d0] ;  /* 0x0228d000121c7984 */ /* 0x000e240000000c00 */
[----:B------:R-:W-:Y:S06]  /*0a70*/  BAR.ARV 0x4, 0x180 ;  /* 0x0106000000007b1d */ /* 0x000fec0000002000 */
[----:B0-----:R-:W-:-:S13]  /*0a80*/  ISETP.GE.AND P0, PT, R31, UR4, PT ;  /* 0x000000041f007c0c */ /* 0x001fda000bf06270 */
[----:B------:R-:W-:Y:S05]  /*0a90*/  @P0 BRA `(.L_x_7781) ;  /* 0x0000022400780947 */ /* 0x000fea0003800000 */
[----:B------:R-:W2:Y:S01]  /*0aa0*/  LDL.LU R13, [R1+0x20] ;  /* 0x00002000010d7983 */ /* 0x000ea20000300800 */
[----:B------:R-:W0:Y:S02]  /*0ab0*/  S2R R0, SR_TID.X ;  /* 0x0000000000007919 */ /* 0x000e240000002100 */
[----:B0-----:R-:W-:-:S05]  /*0ac0*/  VIADD R12, R0, 0xffffff80 ;  /* 0xffffff80000c7836 */ /* 0x001fca0000000000 */
[----:B------:R-:W-:-:S04]  /*0ad0*/  SHF.R.S32.HI R0, RZ, 0x1f, R12 ;  /* 0x0000001fff007819 */ /* 0x000fc8000001140c */
[----:B------:R-:W-:-:S04]  /*0ae0*/  LEA.HI R2, R0, R12, RZ, 0x7 ;  /* 0x0000000c00027211 */ /* 0x000fc800078f38ff */
[----:B------:R-:W-:-:S05]  /*0af0*/  LOP3.LUT R3, R2, 0xffffff80, RZ, 0xc0, !PT ;  /* 0xffffff8002037812 */ /* 0x000fca00078ec0ff */
[----:B------:R-:W-:-:S05]  /*0b00*/  IMAD.IADD R11, R12, 0x1, -R3 ;  /* 0x000000010c0b7824 */ /* 0x000fca00078e0a03 */
[----:B------:R-:W-:-:S04]  /*0b10*/  SHF.R.S32.HI R6, RZ, 0x1f, R11 ;  /* 0x0000001fff067819 */ /* 0x000fc8000001140b */
[----:B------:R-:W-:-:S04]  /*0b20*/  LEA.HI R8, R6, R11, RZ, 0x2 ;  /* 0x0000000b06087211 */ /* 0x000fc800078f10ff */
[--C-:B------:R-:W-:Y:S02]  /*0b30*/  SHF.R.S32.HI R5, RZ, 0x2, R8.reuse ;  /* 0x00000002ff057819 */ /* 0x100fe40000011408 */
[----:B------:R-:W-:Y:S02]  /*0b40*/  SHF.R.S32.HI R4, RZ, 0x1f, R8 ;  /* 0x0000001fff047819 */ /* 0x000fe40000011408 */
[----:B------:R-:W-:Y:S02]  /*0b50*/  SHF.R.S32.HI R14, RZ, 0x7, R2 ;  /* 0x00000007ff0e7819 */ /* 0x000fe40000011402 */
[----:B------:R-:W-:Y:S02]  /*0b60*/  LEA.HI R3, R4, R5, RZ, 0x3 ;  /* 0x0000000504037211 */ /* 0x000fe400078f18ff */
[----:B------:R-:W-:Y:S02]  /*0b70*/  LEA.HI R4, R0, R12, RZ, 0x4 ;  /* 0x0000000c00047211 */ /* 0x000fe400078f20ff */
[----:B------:R-:W-:-:S02]  /*0b80*/  LOP3.LUT R10, R3, 0xfffffff8, RZ, 0xc0, !PT ;  /* 0xfffffff8030a7812 */ /* 0x000fc400078ec0ff */
[----:B------:R-:W-:Y:S02]  /*0b90*/  LEA.HI R2, R2, R14, RZ, 0x1 ;  /* 0x0000000e02027211 */ /* 0x000fe400078f08ff */
[----:B------:R-:W-:Y:S02]  /*0ba0*/  LEA.HI R6, R6, R11, RZ, 0x5 ;  /* 0x0000000b06067211 */ /* 0x000fe400078f28ff */
[----:B------:R-:W-:Y:S02]  /*0bb0*/  LEA.HI R3, R0, R12, RZ, 0x5 ;  /* 0x0000000c00037211 */ /* 0x000fe400078f28ff */
[----:B------:R-:W-:Y:S02]  /*0bc0*/  SHF.R.S32.HI R7, RZ, 0x4, R4 ;  /* 0x00000004ff077819 */ /* 0x000fe40000011404 */
[----:B------:R-:W-:Y:S02]  /*0bd0*/  IADD3 R9, R5, -R10, RZ ;  /* 0x8000000a05097210 */ /* 0x000fe40007ffe0ff */
[----:B------:R-:W-:-:S02]  /*0be0*/  SHF.R.S32.HI R6, RZ, 0x5, R6 ;  /* 0x00000005ff067819 */ /* 0x000fc40000011406 */
[----:B------:R-:W-:Y:S01]  /*0bf0*/  LOP3.LUT R2, R2, 0x3fffffe, RZ, 0xc0, !PT ;  /* 0x03fffffe02027812 */ /* 0x000fe200078ec0ff */
[----:B------:R-:W-:Y:S01]  /*0c00*/  IMAD.SHL.U32 R3, R3, 0x20, RZ ;  /* 0x0000002003037824 */ /* 0x000fe200078e00ff */
[C---:B------:R-:W-:Y:S02]  /*0c10*/  LOP3.LUT R5, R4.reuse, 0x3fffff0, RZ, 0xc0, !PT ;  /* 0x03fffff004057812 */ /* 0x040fe400078ec0ff */
[----:B------:R-:W-:Y:S01]  /*0c20*/  LEA.HI R4, R4, R7, RZ, 0x1 ;  /* 0x0000000704047211 */ /* 0x000fe200078f08ff */
[----:B------:R-:W-:Y:S01]  /*0c30*/  IMAD.IADD R2, R14, 0x1, -R2 ;  /* 0x000000010e027824 */ /* 0x000fe200078e0a02 */
[----:B------:R-:W-:Y:S01]  /*0c40*/  LEA R9, R6, R9, 0x4 ;  /* 0x0000000906097211 */ /* 0x000fe200078e20ff */
[----:B------:R-:W-:Y:S01]  /*0c50*/  IMAD.IADD R5, R12, 0x1, -R5 ;  /* 0x000000010c057824 */ /* 0x000fe200078e0a05 */
[----:B------:R-:W-:Y:S02]  /*0c60*/  LOP3.LUT R4, R4, 0x1ffffffe, RZ, 0xc0, !PT ;  /* 0x1ffffffe04047812 */ /* 0x000fe400078ec0ff */
[----:B------:R-:W-:Y:S01]  /*0c70*/  LOP3.LUT R200, R3, 0xfffffc00, RZ, 0xc0, !PT ;  /* 0xfffffc0003c87812 */ /* 0x000fe200078ec0ff */
[----:B------:R-:W-:Y:S01]  /*0c80*/  IMAD R6, R2, 0x40, R9 ;  /* 0x0000004002067824 */ /* 0x000fe200078e0209 */
[----:B------:R-:W-:Y:S01]  /*0c90*/  LEA.HI R2, R0, R12, RZ, 0x2 ;  /* 0x0000000c00027211 */ /* 0x000fe200078f10ff */
[----:B------:R-:W-:-:S02]  /*0ca0*/  IMAD.IADD R4, R7, 0x1, -R4 ;  /* 0x0000000107047824 */ /* 0x000fc400078e0a04 */
[----:B------:R-:W-:Y:S01]  /*0cb0*/  IMAD R5, R5, 0x40, R200 ;  /* 0x0000004005057824 */ /* 0x000fe200078e02c8 */
[----:B------:R-:W-:-:S03]  /*0cc0*/  SHF.R.S32.HI R190, RZ, 0x2, R2 ;  /* 0x00000002ffbe7819 */ /* 0x000fc60000011402 */
[----:B------:R-:W-:Y:S01]  /*0cd0*/  IMAD R3, R4, 0x8, R5 ;  /* 0x0000000804037824 */ /* 0x000fe200078e0205 */
[----:B------:R-:W-:Y:S01]  /*0ce0*/  LEA.HI R4, R0, R12, RZ, 0x3 ;  /* 0x0000000c00047211 */ /* 0x000fe200078f18ff */
[----:B------:R-:W-:Y:S01]  /*0cf0*/  VIADD R9, R190, 0x40 ;  /* 0x00000040be097836 */ /* 0x000fe20000000000 */
[----:B------:R-:W-:Y:S02]  /*0d00*/  LOP3.LUT R0, R2, 0xfffffffc, RZ, 0xc0, !PT ;  /* 0xfffffffc02007812 */ /* 0x000fe400078ec0ff */
[----:B------:R0:W-:Y:S01]  /*0d10*/  STL [R1+0x6c], R3 ;  /* 0x00006c0301007387 */ /* 0x0001e20000100800 */
[----:B------:R-:W-:Y:S02]  /*0d20*/  LOP3.LUT R208, R4, 0xfffffff8, RZ, 0xc0, !PT ;  /* 0xfffffff804d07812 */ /* 0x000fe400078ec0ff */
[C---:B------:R-:W-:Y:S02]  /*0d30*/  IMAD.IADD R5, R12.reuse, 0x1, -R0 ;  /* 0x000000010c057824 */ /* 0x040fe400078e0a00 */
[----:B------:R-:W-:-:S02]  /*0d40*/  IADD3 R208, R12, -R208, RZ ;  /* 0x800000d00cd07210 */ /* 0x000fc40007ffe0ff */
[----:B0-----:R-:W-:Y:S02]  /*0d50*/  SHF.R.S32.HI R3, RZ, 0x1f, R2 ;  /* 0x0000001fff037819 */ /* 0x001fe40000011402 */
[----:B------:R-:W-:Y:S02]  /*0d60*/  SHF.R.S32.HI R2, RZ, 0x3, R4 ;  /* 0x00000003ff027819 */ /* 0x000fe40000011404 */
[----:B------:R-:W-:Y:S02]  /*0d70*/  SHF.R.S32.HI R2, RZ, 0x1f, R9 ;  /* 0x0000001fff027819 */ /* 0x000fe40000011409 */
[----:B------:R-:W-:Y:S01]  /*0d80*/  LEA.HI R3, R3, R190, RZ, 0x3 ;  /* 0x000000be03037211 */ /* 0x000fe200078f18ff */
[----:B------:R-:W-:Y:S01]  /*0d90*/  IMAD.SHL.U32 R197, R9, 0x80, RZ ;  /* 0x0000008009c57824 */ /* 0x000fe200078e00ff */
[----:B------:R-:W-:Y:S02]  /*0da0*/  LEA.HI R0, R5, R5, RZ, 0x1 ;  /* 0x0000000505007211 */ /* 0x000fe400078f08ff */
[----:B------:R-:W-:Y:S01]  /*0db0*/  LEA.HI R2, R2, R9, RZ, 0x3 ;  /* 0x0000000902027211 */ /* 0x000fe200078f18ff */
[----:B------:R-:W-:Y:S01]  /*0dc0*/  IMAD.SHL.U32 R199, R208, 0x8, RZ ;  /* 0x00000008d0c77824 */ /* 0x000fe200078e00ff */
[----:B------:R-:W-:Y:S01]  /*0dd0*/  LOP3.LUT R3, R3, 0xfffffff8, RZ, 0xc0, !PT ;  /* 0xfffffff803037812 */ /* 0x000fe200078ec0ff */
[----:B------:R-:W-:Y:S01]  /*0de0*/  IMAD.SHL.U32 R16, R5, 0x10, RZ ;  /* 0x0000001005107824 */ /* 0x000fe200078e00ff */
[----:B------:R-:W-:Y:S01]  /*0df0*/  LOP3.LUT R0, R0, 0x1ffffffe, RZ, 0xc0, !PT ;  /* 0x1ffffffe00007812 */ /* 0x000fe200078ec0ff */
[----:B------:R-:W-:Y:S01]  /*0e00*/  IMAD.SHL.U32 R2, R2, 0x80, RZ ;  /* 0x0000008002027824 */ /* 0x000fe200078e00ff */
[----:B------:R-:W-:Y:S01]  /*0e10*/  LOP3.LUT R197, R197, 0x380, RZ, 0xc0, !PT ;  /* 0x00000380c5c57812 */ /* 0x000fe200078ec0ff */
[----:B------:R-:W-:Y:S01]  /*0e20*/  IMAD.IADD R201, R190, 0x1, -R3 ;  /* 0x00000001bec97824 */ /* 0x000fe200078e0a03 */
[----:B------:R-:W-:Y:S01]  /*0e30*/  LOP3.LUT R8, R8, 0x7ffffffc, RZ, 0xc0, !PT ;  /* 0x7ffffffc08087812 */ /* 0x000fe200078ec0ff */
[C---:B------:R-:W-:Y:S01]  /*0e40*/  IMAD.SHL.U32 R22, R5.reuse, 0x8, RZ ;  /* 0x0000000805167824 */ /* 0x040fe200078e00ff */
[----:B------:R-:W-:Y:S01]  /*0e50*/  SHF.R.S32.HI R3, RZ, 0x1f, R199 ;  /* 0x0000001fff037819 */ /* 0x000fe200000114c7 */
[----:B------:R-:W-:Y:S01]  /*0e60*/  IMAD.IADD R0, R5, 0x1, -R0 ;  /* 0x0000000105007824 */ /* 0x000fe200078e0a00 */
[----:B------:R-:W-:Y:S01]  /*0e70*/  SHF.R.U32.HI R5, RZ, 0x3, R197 ;  /* 0x00000003ff057819 */ /* 0x000fe200000116c5 */
[----:B------:R-:W-:Y:S01]  /*0e80*/  VIADD R7, R190, 0x80 ;  /* 0x00000080be077836 */ /* 0x000fe20000000000 */
[----:B------:R-:W-:-:S02]  /*0e90*/  LOP3.LUT R3, R197, 0x70, R16, 0xf8, !PT ;  /* 0x00000070c5037812 */ /* 0x000fc400078ef810 */
[----:B------:R-:W-:Y:S01]  /*0ea0*/  LOP3.LUT R204, R2, 0xfffffc00, RZ, 0xc0, !PT ;  /* 0xfffffc0002cc7812 */ /* 0x000fe200078ec0ff */
[----:B------:R-:W-:Y:S01]  /*0eb0*/  IMAD.IADD R8, R11, 0x1, -R8 ;  /* 0x000000010b087824 */ /* 0x000fe200078e0a08 */
[----:B------:R-:W-:Y:S02]  /*0ec0*/  SHF.R.S32.HI R4, RZ, 0x1f, R7 ;  /* 0x0000001fff047819 */ /* 0x000fe40000011407 */
[----:B------:R-:W-:Y:S01]  /*0ed0*/  LOP3.LUT R3, R204, R3, R5, 0xf6, !PT ;  /* 0x00000003cc037212 */ /* 0x000fe200078ef605 */
[----:B------:R-:W-:Y:S01]  /*0ee0*/  IMAD.SHL.U32 R14, R8, 0x2, RZ ;  /* 0x00000002080e7824 */ /* 0x000fe200078e00ff */
[----:B------:R-:W-:Y:S01]  /*0ef0*/  LEA.HI R4, R4, R7, RZ, 0x3 ;  /* 0x0000000704047211 */ /* 0x000fe200078f18ff */
[----:B------:R-:W-:Y:S02]  /*0f00*/  VIADD R207, R199, 0x40 ;  /* 0x00000040c7cf7836 */ /* 0x000fe40000000000 */
[----:B------:R-:W-:Y:S01]  /*0f10*/  IMAD.IADD R2, R18, 0x1, R3 ;  /* 0x0000000112027824 */ /* 0x000fe200078e0203 */
[C---:B------:R-:W-:Y:S01]  /*0f20*/  IADD3 R12, R14.reuse, 0x18, RZ ;  /* 0x000000180e0c7810 */ /* 0x040fe20007ffe0ff */
[----:B------:R-:W-:Y:S01]  /*0f30*/  STL [R1+0x64], R6 ;  /* 0x0000640601007387 */ /* 0x000fe20000100800 */
[----:B------:R-:W-:Y:S01]  /*0f40*/  VIADD R11, R14, 0x20 ;  /* 0x000000200e0b7836 */ /* 0x000fe20000000000 */
[----:B------:R-:W-:Y:S01]  /*0f50*/  SHF.L.U32 R4, R4, 0x7, RZ ;  /* 0x0000000704047819 */ /* 0x000fe200000006ff */
[C---:B------:R-:W-:Y:S01]  /*0f60*/  VIADD R10, R14.reuse, 0x28 ;  /* 0x000000280e0a7836 */ /* 0x040fe20000000000 */
[----:B------:R-:W-:Y:S01]  /*0f70*/  STL [R1+0x28], R14 ;  /* 0x0000280e01007387 */ /* 0x000fe20000100800 */
[C---:B------:R-:W-:Y:S01]  /*0f80*/  VIADD R9, R14.reuse, 0x30 ;  /* 0x000000300e097836 */ /* 0x040fe20000000000 */
[----:B------:R-:W-:Y:S01]  /*0f90*/  SHF.L.U32 R198, R7, 0x7, RZ ;  /* 0x0000000707c67819 */ /* 0x000fe200000006ff */
[C---:B------:R-:W-:Y:S01]  /*0fa0*/  VIADD R8, R14.reuse, 0x38 ;  /* 0x000000380e087836 */ /* 0x040fe20000000000 */
[----:B------:R0:W-:Y:S01]  /*0fb0*/  STL [R1+0x60], R2 ;  /* 0x0000600201007387 */ /* 0x0001e20000100800 */
[----:B------:R-:W-:Y:S01]  /*0fc0*/  SHF.R.S32.HI R5, RZ, 0x1f, R207 ;  /* 0x0000001fff057819 */ /* 0x000fe200000114cf */
[C---:B------:R-:W-:Y:S01]  /*0fd0*/  VIADD R5, R14.reuse, 0x48 ;  /* 0x000000480e057836 */ /* 0x040fe20000000000 */
[----:B------:R-:W-:-:S02]  /*0fe0*/  IADD3 R7, R14, 0x40, RZ ;  /* 0x000000400e077810 */ /* 0x000fc40007ffe0ff */
[----:B------:R-:W-:Y:S01]  /*0ff0*/  LOP3.LUT R205, R4, 0xfffffc00, RZ, 0xc0, !PT ;  /* 0xfffffc0004cd7812 */ /* 0x000fe200078ec0ff */
[C---:B------:R-:W-:Y:S02]  /*1000*/  VIADD R4, R14.reuse, 0x50 ;  /* 0x000000500e047836 */ /* 0x040fe40000000000 */
[----:B0-----:R-:W-:Y:S02]  /*1010*/  VIADD R2, R14, 0x58 ;  /* 0x000000580e027836 */ /* 0x001fe40000000000 */
[----:B------:R-:W-:Y:S02]  /*1020*/  IMAD R0, R0, 0x8, R6 ;  /* 0x0000000800007824 */ /* 0x000fe400078e0206 */
[C---:B------:R-:W-:Y:S01]  /*1030*/  VIADD R229, R14.reuse, 0x60 ;  /* 0x000000600ee57836 */ /* 0x040fe20000000000 */
[----:B------:R-:W-:Y:S01]  /*1040*/  IADD3 R228, R14, 0x68, RZ ;  /* 0x000000680ee47810 */ /* 0x000fe20007ffe0ff */
[----:B------:R-:W-:Y:S02]  /*1050*/  VIADD R19, R16, 0x40 ;  /* 0x0000004010137836 */ /* 0x000fe40000000000 */
[----:B------:R-:W-:-:S02]  /*1060*/  VIADD R227, R14, 0x70 ;  /* 0x000000700ee37836 */ /* 0x000fc40000000000 */
[----:B------:R-:W-:Y:S01]  /*1070*/  VIADD R226, R14, 0x78 ;  /* 0x000000780ee27836 */ /* 0x000fe20000000000 */
[----:B------:R-:W-:Y:S01]  /*1080*/  MOV R188, RZ ;  /* 0x000000ff00bc7202 */ /* 0x000fe20000000f00 */
[----:B------:R-:W-:Y:S01]  /*1090*/  IMAD.MOV.U32 R212, RZ, RZ, RZ ;  /* 0x000000ffffd47224 */ /* 0x000fe200078e00ff */
[----:B------:R-:W-:Y:S01]  /*10a0*/  LOP3.LUT R198, R198, 0x380, RZ, 0xc0, !PT ;  /* 0x00000380c6c67812 */ /* 0x000fe200078ec0ff */
[----:B------:R-:W-:Y:S01]  /*10b0*/  IMAD.MOV.U32 R193, RZ, RZ, RZ ;  /* 0x000000ffffc17224 */ /* 0x000fe200078e00ff */
[----:B------:R-:W-:Y:S01]  /*10c0*/  SHF.R.S32.HI R17, RZ, 0x1f, R16 ;  /* 0x0000001fff117819 */ /* 0x000fe20000011410 */
[----:B------:R-:W-:Y:S01]  /*10d0*/  IMAD.MOV.U32 R196, RZ, RZ, RZ ;  /* 0x000000ffffc47224 */ /* 0x000fe200078e00ff */
[----:B------:R-:W-:Y:S01]  /*10e0*/  IADD3 R192, R22, 0x20, RZ ;  /* 0x0000002016c07810 */ /* 0x000fe20007ffe0ff */
[----:B------:R-:W-:Y:S01]  /*10f0*/  IMAD.MOV.U32 R194, RZ, RZ, RZ ;  /* 0x000000ffffc27224 */ /* 0x000fe200078e00ff */
[----:B------:R-:W-:Y:S01]  /*1100*/  SHF.R.S32.HI R189, RZ, 0x1f, R19 ;  /* 0x0000001fffbd7819 */ /* 0x000fe20000011413 */
[C---:B------:R-:W-:Y:S01]  /*1110*/  VIADD R216, R14.reuse, 0x8 ;  /* 0x000000080ed87836 */ /* 0x040fe20000000000 */
[----:B--2---:R-:W-:Y:S01]  /*1120*/  LOP3.LUT R195, R13, 0x1, RZ, 0xfc, !PT ;  /* 0x000000010dc37812 */ /* 0x004fe200078efcff */
[----:B------:R-:W-:-:S05]  /*1130*/  VIADD R13, R14, 0x10 ;  /* 0x000000100e0d7836 */ /* 0x000fca0000000000 */
[----:B------:R-:W-:Y:S04]  /*1140*/  STL [R1+0x24], R13 ;  /* 0x0000240d01007387 */ /* 0x000fe80000100800 */
[----:B------:R0:W-:Y:S01]  /*1150*/  STL [R1+0x20], R12 ;  /* 0x0000200c01007387 */ /* 0x0001e20000100800 */
[----:B------:R-:W-:-:S03]  /*1160*/  SHF.R.S32.HI R3, RZ, 0x1f, R13 ;  /* 0x0000001fff037819 */ /* 0x000fc6000001140d */
[----:B------:R1:W-:Y:S04]  /*1170*/  STL [R1+0x1c], R11 ;  /* 0x00001c0b01007387 */ /* 0x0003e80000100800 */
[----:B------:R-:W-:Y:S04]  /*1180*/  STL [R1+0x18], R10 ;  /* 0x0000180a01007387 */ /* 0x000fe80000100800 */
[----:B------:R2:W-:Y:S04]  /*1190*/  STL [R1+0x14], R9 ;  /* 0x0000140901007387 */ /* 0x0005e80000100800 */
[----:B------:R3:W-:Y:S01]  /*11a0*/  STL [R1+0x10], R8 ;  /* 0x0000100801007387 */ /* 0x0007e20000100800 */
[----:B0-----:R-:W-:-:S03]  /*11b0*/  SHF.R.S32.HI R12, RZ, 0x1f, R12 ;  /* 0x0000001fff0c7819 */ /* 0x001fc6000001140c */
[----:B------:R-:W-:Y:S01]  /*11c0*/  STL [R1+0xc], R7 ;  /* 0x00000c0701007387 */ /* 0x000fe20000100800 */
[----:B-1----:R-:W-:-:S03]  /*11d0*/  SHF.R.S32.HI R11, RZ, 0x1f, R11 ;  /* 0x0000001fff0b7819 */ /* 0x002fc6000001140b */
[----:B------:R-:W-:Y:S04]  /*11e0*/  STL [R1+0x8], R5 ;  /* 0x0000080501007387 */ /* 0x000fe80000100800 */
[----:B------:R-:W-:Y:S04]  /*11f0*/  STL [R1+0x4], R4 ;  /* 0x0000040401007387 */ /* 0x000fe80000100800 */
[----:B------:R-:W-:Y:S04]  /*1200*/  STL [R1], R2 ;  /* 0x0000000201007387 */ /* 0x000fe80000100800 */
[----:B------:R0:W-:Y:S01]  /*1210*/  STL [R1+0x5c], R3 ;  /* 0x00005c0301007387 */ /* 0x0001e20000100800 */
[----:B--2---:R-:W-:-:S03]  /*1220*/  SHF.R.S32.HI R9, RZ, 0x1f, R9 ;  /* 0x0000001fff097819 */ /* 0x004fc60000011409 */
[----:B------:R-:W-:Y:S01]  /*1230*/  STL [R1+0x58], R12 ;  /* 0x0000580c01007387 */ /* 0x000fe20000100800 */
[----:B---3--:R-:W-:Y:S02]  /*1240*/  SHF.R.S32.HI R8, RZ, 0x1f, R8 ;  /* 0x0000001fff087819 */ /* 0x008fe40000011408 */
[----:B0-----:R-:W-:Y:S01]  /*1250*/  SHF.R.S32.HI R3, RZ, 0x1f, R10 ;  /* 0x0000001fff037819 */ /* 0x001fe2000001140a */
[----:B------:R-:W-:Y:S04]  /*1260*/  STL [R1+0x54], R11 ;  /* 0x0000540b01007387 */ /* 0x000fe80000100800 */
[----:B------:R0:W-:Y:S01]  /*1270*/  STL [R1+0x50], R3 ;  /* 0x0000500301007387 */ /* 0x0001e20000100800 */
[----:B------:R-:W-:-:S03]  /*1280*/  SHF.R.S32.HI R5, RZ, 0x1f, R5 ;  /* 0x0000001fff057819 */ /* 0x000fc60000011405 */
[----:B------:R-:W-:Y:S01]  /*1290*/  STL [R1+0x4c], R9 ;  /* 0x00004c0901007387 */ /* 0x000fe20000100800 */
[----:B------:R-:W-:Y:S02]  /*12a0*/  SHF.R.S32.HI R4, RZ, 0x1f, R4 ;  /* 0x0000001fff047819 */ /* 0x000fe40000011404 */
[----:B0-----:R-:W-:Y:S01]  /*12b0*/  SHF.R.S32.HI R3, RZ, 0x1f, R7 ;  /* 0x0000001fff037819 */ /* 0x001fe20000011407 */
[----:B------:R-:W-:Y:S04]  /*12c0*/  STL [R1+0x48], R8 ;  /* 0x0000480801007387 */ /* 0x000fe80000100800 */
[----:B------:R0:W-:Y:S04]  /*12d0*/  STL [R1+0x44], R3 ;  /* 0x0000440301007387 */ /* 0x0001e80000100800 */
[----:B------:R-:W-:Y:S01]  /*12e0*/  STL [R1+0x40], R5 ;  /* 0x0000400501007387 */ /* 0x000fe20000100800 */
[----:B0-----:R-:W-:-:S03]  /*12f0*/  SHF.R.S32.HI R3, RZ, 0x1f, R2 ;  /* 0x0000001fff037819 */ /* 0x001fc60000011402 */
[----:B------:R0:W-:Y:S04]  /*1300*/  STL [R1+0x3c], R4 ;  /* 0x00003c0401007387 */ /* 0x0001e80000100800 */
[----:B------:R1:W-:Y:S04]  /*1310*/  STL [R1+0x38], R3 ;  /* 0x0000380301007387 */ /* 0x0003e80000100800 */
[----:B------:R2:W-:Y:S01]  /*1320*/  STL [R1+0x68], R0 ;  /* 0x0000680001007387 */ /* 0x0005e20000100800 */
[----:B------:R-:W-:Y:S02]  /*1330*/  SHF.R.S32.HI R2, RZ, 0x1f, R229 ;  /* 0x0000001fff027819 */ /* 0x000fe400000114e5 */
[----:B0-----:R-:W-:-:S02]  /*1340*/  SHF.R.S32.HI R4, RZ, 0x1f, R228 ;  /* 0x0000001fff047819 */ /* 0x001fc400000114e4 */
[----:B------:R-:W-:Y:S02]  /*1350*/  SHF.R.S32.HI R2, RZ, 0x1f, R226 ;  /* 0x0000001fff027819 */ /* 0x000fe400000114e2 */
[----:B-1----:R-:W-:-:S07]  /*1360*/  SHF.R.S32.HI R3, RZ, 0x1f, R227 ;  /* 0x0000001fff037819 */ /* 0x002fce00000114e3 */
.L_x_7958:
[----:B01--4-:R-:W0:Y:S02]  /*1370*/  LDC.64 R2, c[0x0][0xc88] ;  /* 0x00032200ff027b82 */ /* 0x013e240000000a00 */
[----:B0-----:R-:W-:-:S05]  /*1380*/  IMAD.WIDE R2, R31, 0x4, R2 ;  /* 0x000000041f027825 */ /* 0x001fca00078e0202 */
[----:B---3--:R-:W3:Y:S01]  /*1390*/  LDG.E R206, desc[UR36][R2.64] ;  /* 0x0000002402ce7981 */ /* 0x008ee2000c1e1900 */
        /* <DEDUP_REMOVED lines=10> */
[----:B---3--:R-:W-:Y:S01]  /*1440*/  SHF.R.S32.HI R213, RZ, 0x1f, R206 ;  /* 0x0000001fffd57819 */ /* 0x008fe200000114ce */
[----:B------:R-:W-:-:S04]  /*1450*/  IMAD.SHL.U32 R210, R206, 0x4, RZ ;  /* 0x00000004ced27824 */ /* 0x000fc800078e00ff */
[C---:B------:R-:W-:Y:S02]  /*1460*/  @P1 LEA R4, P2, R206.reuse, UR4, 0x2 ;  /* 0x00000004ce041c11 */ /* 0x040fe4000f8410ff */
[C-C-:B------:R-:W-:Y:S02]  /*1470*/  SHF.L.U64.HI R211, R206.reuse, 0x2, R213.reuse ;  /* 0x00000002ced37819 */ /* 0x140fe400000102d5 */
[----:B------:R-:W-:Y:S02]  /*1480*/  @P1 LEA.HI.X R5, R206, UR5, R213, 0x2, P2 ;  /* 0x00000005ce051c11 */ /* 0x000fe400090f14d5 */
[----:B------:R-:W-:Y:S01]  /*1490*/  ISETP.NE.U32.AND P2, PT, RZ, UR8, PT ;  /* 0x00000008ff007c0c */ /* 0x000fe2000bf45070 */
[----:B------:R-:W-:Y:S01]  /*14a0*/  ULDC UR4, c[0x0][0x288] ;  /* 0x0000a20000047ab9 */ /* 0x000fe20000000800 */
[----:B------:R-:W-:Y:S01]  /*14b0*/  IADD3 R6, P3, R210, UR6, RZ ;  /* 0x00000006d2067c10 */ /* 0x000fe2000ff7e0ff */
[----:B------:R0:W5:Y:S01]  /*14c0*/  @P1 LDG.E R8, desc[UR36][R4.64] ;  /* 0x0000002404081981 */ /* 0x000162000c1e1900 */
[----:B------:R-:W-:Y:S01]  /*14d0*/  ISETP.NE.AND.EX P2, PT, RZ, UR9, PT, P2 ;  /* 0x00000009ff007c0c */ /* 0x000fe2000bf45320 */
[----:B------:R-:W-:Y:S01]  /*14e0*/  IMAD.U32 R25, RZ, RZ, UR4 ;  /* 0x00000004ff197e24 */ /* 0x000fe2000f8e00ff */
[----:B------:R-:W-:Y:S01]  /*14f0*/  IADD3.X R7, R211, UR7, RZ, P3, !PT ;  /* 0x00000007d3077c10 */ /* 0x000fe20009ffe4ff */
[----:B------:R-:W-:-:S04]  /*1500*/  ULDC.64 UR4, c[0x0][0x418] ;  /* 0x0001060000047ab9 */ /* 0x000fc80000000a00 */
[----:B------:R0:W5:Y:S06]  /*1510*/  @P0 LDG.E R86, desc[UR36][R6.64] ;  /* 0x0000002406560981 */ /* 0x00016c000c1e1900 */
[----:B------:R-:W-:-:S04]  /*1520*/  @P2 IADD3 R2, P1, R210, UR8, RZ ;  /* 0x00000008d2022c10 */ /* 0x000fc8000ff3e0ff */
[----:B------:R-:W-:-:S05]  /*1530*/  @P2 IADD3.X R3, R211, UR9, RZ, P1, !PT ;  /* 0x00000009d3032c10 */ /* 0x000fca0008ffe4ff */
        /* <DEDUP_REMOVED lines=10> */
[----:B0-----:R-:W-:Y:S06]  /*15e0*/  @P2 BRA `(.L_x_7782) ;  /* 0x0000000000242947 */ /* 0x001fec0003800000 */
[----:B------:R-:W-:Y:S02]  /*15f0*/  ULDC.64 UR4, c[0x0][0xa00] ;  /* 0x0002800000047ab9 */ /* 0x000fe40000000a00 */
[----:B------:R-:W-:-:S04]  /*1600*/  ISETP.NE.U32.AND P1, PT, RZ, UR4, PT ;  /* 0x00000004ff007c0c */ /* 0x000fc8000bf25070 */
[----:B------:R-:W-:-:S13]  /*1610*/  ISETP.NE.AND.EX P1, PT, RZ, UR5, PT, P1 ;  /* 0x00000005ff007c0c */ /* 0x000fda000bf25310 */
[----:B------:R-:W-:Y:S05]  /*1620*/  @!P1 BRA `(.L_x_7782) ;  /* 0x0000000000149947 */ /* 0x000fea0003800000 */
[----:B------:R-:W0:Y:S02]  /*1630*/  LDC.64 R2, c[0x0][0xa00] ;  /* 0x00028000ff027b82 */ /* 0x000e240000000a00 */
[----:B0-----:R-:W-:-:S05]  /*1640*/  IMAD.WIDE R2, R206, 0x4, R2 ;  /* 0x00000004ce027825 */ /* 0x001fca00078e0202 */
[----:B-----5:R-:W3:Y:S04]  /*1650*/  LDG.E R25, desc[UR36][R2.64] ;  /* 0x0000002402197981 */ /* 0x020ee8000c1e1900 */
[----:B--2---:R-:W3:Y:S02]  /*1660*/  LDG.E R0, desc[UR36][R2.64+0x4] ;  /* 0x0000042402007981 */ /* 0x004ee4000c1e1900 */
[----:B---3--:R-:W-:-:S07]  /*1670*/  IADD3 R25, -R25, R0, RZ ;  /* 0x0000000019197210 */ /* 0x008fce0007ffe1ff */
.L_x_7782:
[----:B------:R-:W-:Y:S01]  /*1680*/  ULDC.64 UR4, c[0x0][0xa20] ;  /* 0x0002880000047ab9 */ /* 0x000fe20000000a00 */
[C---:B------:R-:W-:Y:S01]  /*1690*/  LOP3.LUT R2, R30.reuse, 0xff000000, RZ, 0xc0, !PT ;  /* 0xff0000001e027812 */ /* 0x040fe200078ec0ff */
[----:B------:R-:W-:Y:S01]  /*16a0*/  IMAD.MOV.U32 R214, RZ, RZ, R29 ;  /* 0x000000ffffd67224 */ /* 0x000fe200078e001d */
[----:B------:R-:W-:Y:S02]  /*16b0*/  ISETP.NE.U32.AND P1, PT, RZ, UR4, PT ;  /* 0x00000004ff007c0c */ /* 0x000fe4000bf25070 */
[C---:B--2---:R-:W-:Y:S02]  /*16c0*/  LOP3.LUT R0, R30.reuse, 0xff0000, RZ, 0xc0, !PT ;  /* 0x00ff00001e007812 */ /* 0x044fe400078ec0ff */
        /* <DEDUP_REMOVED lines=9> */
.L_x_7783:
[----:B------:R-:W-:Y:S05]  /*1760*/  @!P0 BRA `(.L_x_7784) ;  /* 0x00000000000c8947 */ /* 0x000fea0003800000 */
[----:B------:R-:W2:Y:S04]  /*1770*/  LDG.E R0, desc[UR36][R6.64] ;  /* 0x0000002406007981 */ /* 0x000ea8000c1e1900 */
[----:B------:R-:W2:Y:S02]  /*1780*/  LDG.E R31, desc[UR36][R6.64+0x4] ;  /* 0x00000424061f7981 */ /* 0x000ea4000c1e1900 */
[----:B--2---:R-:W-:-:S07]  /*1790*/  IMAD.IADD R31, R31, 0x1, -R0 ;  /* 0x000000011f1f7824 */ /* 0x004fce00078e0a00 */
.L_x_7784:
[----:B------:R-:W-:Y:S02]  /*17a0*/  ULDC.64 UR4, c[0x0][0xa10] ;  /* 0x0002840000047ab9 */ /* 0x000fe40000000a00 */
[----:B------:R-:W-:-:S04]  /*17b0*/  ISETP.NE.U32.AND P0, PT, RZ, UR4, PT ;  /* 0x00000004ff007c0c */ /* 0x000fc8000bf05070 */
[----:B------:R-:W-:Y:S01]  /*17c0*/  ISETP.NE.AND.EX P0, PT, RZ, UR5, PT, P0 ;  /* 0x00000005ff007c0c */ /* 0x000fe2000bf05300 */
[----:B------:R-:W-:-:S12]  /*17d0*/  ULDC.64 UR4, c[0x0][0xa30] ;  /* 0x00028c0000047ab9 */ /* 0x000fd80000000a00 */
[----:B0-----:R-:W0:Y:S01]  /*17e0*/  @P0 LDC.64 R2, c[0x0][0xa10] ;  /* 0x00028400ff020b82 */ /* 0x001e220000000a00 */
[----:B------:R-:W-:-:S04]  /*17f0*/  ISETP.NE.U32.AND P1, PT, RZ, UR4, PT ;  /* 0x00000004ff007c0c */ /* 0x000fc8000bf25070 */
[----:B------:R-:W-:Y:S01]  /*1800*/  ISETP.NE.AND.EX P1, PT, RZ, UR5, PT, P1 ;  /* 0x00000005ff007c0c */ /* 0x000fe2000bf25310 */
[----:B0-----:R-:W-:-:S05]  /*1810*/  @P0 IMAD.WIDE R2, R206, 0x4, R2 ;  /* 0x00000004ce020825 */ /* 0x001fca00078e0202 */
[----:B------:R-:W2:Y:S04]  /*1820*/  @P0 LDG.E R0, desc[UR36][R2.64] ;  /* 0x0000002402000981 */ /* 0x000ea8000c1e1900 */
[----:B------:R-:W2:Y:S03]  /*1830*/  @P0 LDG.E R7, desc[UR36][R2.64+0x4] ;  /* 0x0000042402070981 */ /* 0x000ea6000c1e1900 */
[----:B------:R-:W-:Y:S01]  /*1840*/  @P1 IADD3 R4, P2, R210, UR4, RZ ;  /* 0x00000004d2041c10 */ /* 0x000fe2000ff5e0ff */
[----:B-----5:R-:W-:-:S03]  /*1850*/  IMAD.MOV.U32 R26, RZ, RZ, R31 ;  /* 0x000000ffff1a7224 */ /* 0x020fc600078e001f */
[----:B------:R-:W-:-:S05]  /*1860*/  @P1 IADD3.X R5, R211, UR5, RZ, P2, !PT ;  /* 0x00000005d3051c10 */ /* 0x000fca00097fe4ff */
[----:B------:R0:W5:Y:S01]  /*1870*/  @P1 LDG.E R26, desc[UR36][R4.64] ;  /* 0x00000024041a1981 */ /* 0x000162000c1e1900 */
[----:B------:R-:W-:Y:S01]  /*1880*/  IMAD.IADD R10, R31, 0x1, -R8 ;  /* 0x000000011f0a7824 */ /* 0x000fe200078e0a08 */
[----:B------:R-:W-:Y:S01]  /*1890*/  BSSY B0, `(.L_x_7785) ;  /* 0x000002a000007945 */ /* 0x000fe20003800000 */
[----:B------:R-:W-:Y:S02]  /*18a0*/  LOP3.LUT R215, R209, 0xff, RZ, 0xc0, !PT ;  /* 0x000000ffd1d77812 */ /* 0x000fe400078ec0ff */
[----:B------:R-:W-:Y:S02]  /*18b0*/  SHF.R.U32.HI R209, RZ, 0x10, R209 ;  /* 0x00000010ffd17819 */ /* 0x000fe400000116d1 */
[----:B--2---:R-:W-:-:S05]  /*18c0*/  @P0 IADD3 R27, -R0, R7, RZ ;  /* 0x00000007001b0210 */ /* 0x004fca0007ffe1ff */
[----:B------:R-:W-:-:S04]  /*18d0*/  IMAD.IADD R24, R10, 0x1, R27 ;  /* 0x000000010a187824 */ /* 0x000fc800078e021b */
[C---:B------:R-:W-:Y:S01]  /*18e0*/  VIADD R0, R24.reuse, 0x9f ;  /* 0x0000009f18007836 */ /* 0x040fe20000000000 */
[----:B------:R-:W-:-:S03]  /*18f0*/  ISETP.GE.AND P3, PT, R24, 0x1, PT ;  /* 0x000000011800780c */ /* 0x000fc60003f66270 */
[----:B------:R-:W-:Y:S01]  /*1900*/  IMAD.HI R0, R0, 0x66666667, RZ ;  /* 0x6666666700007827 */ /* 0x000fe200078e02ff */
[----:B------:R-:W-:-:S04]  /*1910*/  P2R R101, PR, RZ, 0x8 ;  /* 0x00000008ff657803 */ /* 0x000fc80000000000 */
[----:B------:R-:W-:-:S04]  /*1920*/  SHF.R.U32.HI R3, RZ, 0x1f, R0 ;  /* 0x0000001fff037819 */ /* 0x000fc80000011600 */
[----:B------:R-:W-:Y:S01]  /*1930*/  LEA.HI.SX32 R2, R0, R3, 0x1a ;  /* 0x0000000300027211 */ /* 0x000fe200078fd2ff */
[----:B------:R-:W-:Y:S01]  /*1940*/  IMAD.MOV.U32 R0, RZ, RZ, RZ ;  /* 0x000000ffff007224 */ /* 0x000fe200078e00ff */
[----:B0-----:R-:W-:Y:S06]  /*1950*/  @!P3 BRA `(.L_x_7786) ;  /* 0x000000000074b947 */ /* 0x001fec0003800000 */
        /* <DEDUP_REMOVED lines=14> */
[----:B0-----:R-:W-:Y:S01]  /*1a40*/  IMAD.MOV.U32 R4, RZ, RZ, RZ ;  /* 0x000000ffff047224 */ /* 0x001fe200078e00ff */
[----:B-1----:R-:W-:-:S05]  /*1a50*/  IADD3 R7, RZ, -R5, RZ ;  /* 0x80000005ff077210 */ /* 0x002fca0007ffe0ff */
        /* <DEDUP_REMOVED lines=13> */
.L_x_7786:
[----:B------:R-:W-:Y:S05]  /*1b30*/  BSYNC B0 ;  /* 0x0000000000007941 */ /* 0x000fea0003800000 */
.L_x_7785:
        /* <DEDUP_REMOVED lines=37> */
.L_x_7789:
[----:B------:R-:W-:Y:S05]  /*1d90*/  BSYNC B6 ;  /* 0x0000000000067941 */ /* 0x000fea0003800000 */
.L_x_7788:
        /* <DEDUP_REMOVED lines=20> */
.L_x_7791:
[----:B------:R-:W-:Y:S05]  /*1ee0*/  BSYNC B6 ;  /* 0x0000000000067941 */ /* 0x000fea0003800000 */
.L_x_7790:
[----:B------:R-:W-:Y:S01]  /*1ef0*/  ULDC.64 UR4, c[0x0][0x9f8] ;  /* 0x00027e0000047ab9 */ /* 0x000fe20000000a00 */
[----:B------:R-:W-:Y:S01]  /*1f00*/  MOV R87, R206 ;  /* 0x000000ce00577202 */ /* 0x000fe20000000f00 */
[----:B------:R-:W0:Y:S01]  /*1f10*/  LDC.64 R52, c[0x0][0x3f8] ;  /* 0x0000fe00ff347b82 */ /* 0x000e220000000a00 */
[----:B------:R-:W-:-:S04]  /*1f20*/  ISETP.NE.U32.AND P0, PT, RZ, UR4, PT ;  /* 0x00000004ff007c0c */ /* 0x000fc8000bf05070 */
[----:B------:R-:W-:-:S03]  /*1f30*/  ISETP.NE.AND.EX P0, PT, RZ, UR5, PT, P0 ;  /* 0x00000005ff007c0c */ /* 0x000fc6000bf05300 */
[----:B------:R-:W1:Y:S08]  /*1f40*/  LDC.64 R58, c[0x0][0x408] ;  /* 0x00010200ff3a7b82 */ /* 0x000e700000000a00 */
[----:B------:R-:W2:Y:S02]  /*1f50*/  LDC R73, c[0x0][0x3f4] ;  /* 0x0000fd00ff497b82 */ /* 0x000ea40000000800 */
[----:B------:R-:W-:-:S04]  /*1f60*/  @P0 IADD3 R4, P1, R210, UR4, RZ ;  /* 0x00000004d2040c10 */ /* 0x000fc8000ff3e0ff */
[----:B------:R-:W-:-:S05]  /*1f70*/  @P0 IADD3.X R5, R211, UR5, RZ, P1, !PT ;  /* 0x00000005d3050c10 */ /* 0x000fca0008ffe4ff */
[----:B------:R3:W4:Y:S01]  /*1f80*/  @P0 LDG.E R87, desc[UR36][R4.64] ;  /* 0x0000002404570981 */ /* 0x000722000c1e1900 */
[----:B------:R-:W-:Y:S01]  /*1f90*/  SHF.R.S32.HI R3, RZ, 0x1f, R190 ;  /* 0x0000001fff037819 */ /* 0x000fe200000114be */
[----:B------:R-:W-:Y:S01]  /*1fa0*/  IMAD.SHL.U32 R81, R201, 0x80, RZ ;  /* 0x00000080c9517824 */ /* 0x000fe200078e00ff */
[----:B------:R-:W-:Y:S01]  /*1fb0*/  SHF.R.S32.HI R23, RZ, 0x1f, R22 ;  /* 0x0000001fff177819 */ /* 0x000fe20000011416 */
[----:B------:R-:W3:Y:S01]  /*1fc0*/  S2R R32, SR_TID.X ;  /* 0x0000000000207919 */ /* 0x000ee20000002100 */
[----:B-1----:R-:W-:Y:S01]  /*1fd0*/  IMAD.WIDE.U32 R56, R190, R58, R16 ;  /* 0x0000003abe387225 */ /* 0x002fe200078e0010 */
[----:B------:R-:W-:Y:S02]  /*1fe0*/  SHF.R.U32.HI R104, RZ, 0x3, R198 ;  /* 0x00000003ff687819 */ /* 0x000fe400000116c6 */
[----:B------:R-:W-:Y:S01]  /*1ff0*/  LOP3.LUT R81, R81, 0x380, RZ, 0xc0, !PT ;  /* 0x0000038051517812 */ /* 0x000fe200078ec0ff */
[C---:B0-----:R-:W-:Y:S01]  /*2000*/  IMAD R0, R3.reuse, R52, RZ ;  /* 0x0000003403007224 */ /* 0x041fe200078e02ff */
[----:B------:R-:W-:Y:S01]  /*2010*/  SHF.L.U64.HI R85, R52, 0x6, R53 ;  /* 0x0000000634557819 */ /* 0x000fe20000010235 */
[-C--:B------:R-:W-:Y:S01]  /*2020*/  IMAD R3, R3, R58.reuse, RZ ;  /* 0x0000003a03037224 */ /* 0x080fe200078e02ff */
[----:B------:R-:W-:Y:S01]  /*2030*/  SHF.R.U32.HI R76, RZ, 0x3, R81 ;  /* 0x00000003ff4c7819 */ /* 0x000fe20000011651 */
[----:B------:R-:W-:Y:S01]  /*2040*/  IMAD.WIDE.U32 R54, R190, R58, R22 ;  /* 0x0000003abe367225 */ /* 0x000fe200078e0016 */
[----:B--2---:R-:W-:-:S02]  /*2050*/  ISETP.GE.AND P0, PT, R16, R73, PT ;  /* 0x000000491000720c */ /* 0x004fc40003f06270 */
[----:B------:R-:W-:Y:S01]  /*2060*/  SHF.L.U64.HI R84, R52, 0x7, R53 ;  /* 0x0000000734547819 */ /* 0x000fe20000010235 */
[C---:B---3--:R-:W-:Y:S01]  /*2070*/  IMAD R5, R190.reuse, R59, R3 ;  /* 0x0000003bbe057224 */ /* 0x048fe200078e0203 */
[----:B------:R-:W-:Y:S01]  /*2080*/  SEL R3, R73, RZ, P0 ;  /* 0x000000ff49037207 */ /* 0x000fe20000000000 */
[----:B------:R-:W-:Y:S01]  /*2090*/  IMAD R11, R190, R53, R0 ;  /* 0x00000035be0b7224 */ /* 0x000fe200078e0200 */
[----:B------:R-:W-:Y:S01]  /*20a0*/  SHF.L.U64.HI R80, R58, 0x6, R59 ;  /* 0x000000063a507819 */ /* 0x000fe2000001023b */
[----:B------:R-:W-:Y:S01]  /*20b0*/  IMAD.IADD R57, R5, 0x1, R57 ;  /* 0x0000000105397824 */ /* 0x000fe200078e0239 */
[----:B------:R-:W-:Y:S01]  /*20c0*/  IADD3 R55, R55, R5, RZ ;  /* 0x0000000537377210 */ /* 0x000fe20007ffe0ff */
[----:B------:R-:W-:Y:S01]  /*20d0*/  IMAD.IADD R3, R16, 0x1, R3 ;  /* 0x0000000110037824 */ /* 0x000fe200078e0203 */
[----:B-----5:R-:W-:Y:S01]  /*20e0*/  SHF.R.S32.HI R5, RZ, 0x1f, R26 ;  /* 0x0000001fff057819 */ /* 0x020fe2000001141a */
[----:B------:R-:W-:Y:S01]  /*20f0*/  IMAD.WIDE.U32 R6, R190, R52, R22 ;  /* 0x00000034be067225 */ /* 0x000fe200078e0016 */
[----:B------:R-:W-:-:S02]  /*2100*/  SHF.L.U64.HI R79, R58, 0x7, R59 ;  /* 0x000000073a4f7819 */ /* 0x000fc4000001023b */
[----:B------:R-:W-:Y:S01]  /*2110*/  SHF.R.S32.HI R0, RZ, 0x1f, R3 ;  /* 0x0000001fff007819 */ /* 0x000fe20000011403 */
[-C--:B------:R-:W-:Y:S01]  /*2120*/  IMAD.WIDE.U32 R8, R190, R52.reuse, R16 ;  /* 0x00000034be087225 */ /* 0x080fe200078e0010 */
[----:B------:R-:W-:Y:S02]  /*2130*/  SHF.L.U32 R78, R58, 0x6, RZ ;  /* 0x000000063a4e7819 */ /* 0x000fe400000006ff */
[----:B------:R-:W-:Y:S01]  /*2140*/  LEA.HI R0, R0, R3, RZ, 0x4 ;  /* 0x0000000300007211 */ /* 0x000fe200078f20ff */
[----:B------:R-:W-:Y:S01]  /*2150*/  IMAD R3, R5, R52, RZ ;  /* 0x0000003405037224 */ /* 0x000fe200078e02ff */
[----:B------:R-:W-:Y:S01]  /*2160*/  LOP3.LUT P1, RZ, R201, 0x4, RZ, 0xc0, !PT ;  /* 0x00000004c9ff7812 */ /* 0x000fe2000782c0ff */
[----:B------:R-:W-:Y:S01]  /*2170*/  IMAD.IADD R7, R7, 0x1, R11 ;  /* 0x0000000107077824 */ /* 0x000fe200078e020b */
[----:B------:R-:W-:Y:S01]  /*2180*/  LOP3.LUT R4, R197, 0x70, R0, 0xf8, !PT ;  /* 0x00000070c5047812 */ /* 0x000fe200078ef800 */
[----:B------:R-:W-:Y:S01]  /*2190*/  VIADD R34, R32, 0xffffff80 ;  /* 0xffffff8020227836 */ /* 0x000fe20000000000 */
[----:B------:R-:W-:Y:S01]  /*21a0*/  SHF.R.U32.HI R32, RZ, 0x7, R32 ;  /* 0x00000007ff207819 */ /* 0x000fe20000011620 */
[----:B------:R-:W-:Y:S01]  /*21b0*/  IMAD.IADD R9, R11, 0x1, R9 ;  /* 0x000000010b097824 */ /* 0x000fe200078e0209 */
[----:B------:R-:W-:Y:S01]  /*21c0*/  SHF.R.S32.HI R65, RZ, 0x4, R0 ;  /* 0x00000004ff417819 */ /* 0x000fe20000011400 */
[----:B------:R-:W-:Y:S01]  /*21d0*/  IMAD R11, R26, R53, R3 ;  /* 0x000000351a0b7224 */ /* 0x000fe200078e0203 */
[----:B------:R-:W-:Y:S01]  /*21e0*/  ISETP.NE.AND P6, PT, R32, 0x1, PT ;  /* 0x000000012000780c */ /* 0x000fe20003fc5270 */
[----:B------:R-:W-:Y:S01]  /*21f0*/  IMAD R5, R5, R58, RZ ;  /* 0x0000003a05057224 */ /* 0x000fe200078e02ff */
[----:B------:R-:W-:Y:S01]  /*2200*/  LOP3.LUT R3, R81, 0x30, R16, 0xf8, !PT ;  /* 0x0000003051037812 */ /* 0x000fe200078ef810 */
[----:B------:R-:W-:Y:S01]  /*2210*/  IMAD.WIDE.U32 R20, R26, R52, R6 ;  /* 0x000000341a147225 */ /* 0x000fe200078e0006 */
[----:B------:R-:W-:-:S02]  /*2220*/  SHF.R.S32.HI R33, RZ, 0x1f, R34 ;  /* 0x0000001fff217819 */ /* 0x000fc40000011422 */
[----:B------:R-:W-:Y:S01]  /*2230*/  LOP3.LUT R3, R3, R76, RZ, 0x3c, !PT ;  /* 0x0000004c03037212 */ /* 0x000fe200078e3cff */
[C---:B------:R-:W-:Y:S01]  /*2240*/  IMAD R5, R26.reuse, R59, R5 ;  /* 0x0000003b1a057224 */ /* 0x040fe200078e0205 */
[----:B------:R-:W-:Y:S01]  /*2250*/  LEA.HI R33, R33, R34, RZ, 0x2 ;  /* 0x0000002221217211 */ /* 0x000fe200078f10ff */
[-C--:B------:R-:W-:Y:S01]  /*2260*/  IMAD.WIDE.U32 R54, R26, R58.reuse, R54 ;  /* 0x0000003a1a367225 */ /* 0x080fe200078e0036 */
[--C-:B------:R-:W-:Y:S02]  /*2270*/  LOP3.LUT R7, R198, 0x70, R0.reuse, 0xf8, !PT ;  /* 0x00000070c6077812 */ /* 0x100fe400078ef800 */
[----:B------:R-:W-:Y:S01]  /*2280*/  LOP3.LUT R33, R33, 0xfffffffc, RZ, 0xc0, !PT ;  /* 0xfffffffc21217812 */ /* 0x000fe200078ec0ff */
[----:B------:R-:W-:Y:S05]  /*2290*/  @!P6 WARPSYNC.ALL ;  /* 0x000000000000e948 */ /* 0x000fea0003800000 */
[----:B------:R-:W-:Y:S01]  /*22a0*/  IMAD.IADD R70, R200, 0x1, R3 ;  /* 0x00000001c8467824 */ /* 0x000fe200078e0203 */
[----:B------:R-:W-:Y:S01]  /*22b0*/  LOP3.LUT R3, R81, 0x70, R0, 0xf8, !PT ;  /* 0x0000007051037812 */ /* 0x000fe200078ef800 */
[----:B------:R-:W-:Y:S01]  /*22c0*/  IMAD.WIDE.U32 R56, R26, R58, R56 ;  /* 0x0000003a1a387225 */ /* 0x000fe200078e0038 */
[----:B------:R-:W-:Y:S01]  /*22d0*/  ULDC UR4, c[0x0][0x2f4] ;  /* 0x0000bd0000047ab9 */ /* 0x000fe20000000800 */
[----:B------:R-:W-:-:S02]  /*22e0*/  LOP3.LUT R64, R0, 0xfffffff0, RZ, 0xc0, !PT ;  /* 0xfffffff000407812 */ /* 0x000fc400078ec0ff */
[----:B------:R-:W-:Y:S01]  /*22f0*/  VIADD R75, R32, 0x8 ;  /* 0x00000008204b7836 */ /* 0x000fe20000000000 */
[----:B------:R-:W-:Y:S01]  /*2300*/  SHF.R.U32.HI R32, RZ, 0x3, R197 ;  /* 0x00000003ff207819 */ /* 0x000fe200000116c5 */
[----:B------:R-:W-:Y:S01]  /*2310*/  IMAD.IADD R86, R86, 0x1, R31 ;  /* 0x0000000156567824 */ /* 0x000fe200078e021f */
[----:B------:R-:W-:Y:S01]  /*2320*/  LOP3.LUT R3, R3, R76, RZ, 0x3c, !PT ;  /* 0x0000004c03037212 */ /* 0x000fe200078e3cff */
[----:B------:R-:W-:Y:S01]  /*2330*/  IMAD R13, R53, 0xa0, RZ ;  /* 0x000000a0350d7824 */ /* 0x000fe200078e02ff */
[----:B------:R-:W-:Y:S01]  /*2340*/  LOP3.LUT R0, R7, R104, RZ, 0x3c, !PT ;  /* 0x0000006807007212 */ /* 0x000fe200078e3cff */
[C---:B------:R-:W-:Y:S01]  /*2350*/  IMAD.SHL.U32 R83, R52.reuse, 0x40, RZ ;  /* 0x0000004034537824 */ /* 0x040fe200078e00ff */
[----:B------:R-:W-:Y:S01]  /*2360*/  ISETP.GE.AND P2, PT, R19, UR4, PT ;  /* 0x0000000413007c0c */ /* 0x000fe2000bf46270 */
[----:B------:R-:W-:Y:S01]  /*2370*/  IMAD.SHL.U32 R82, R52, 0x80, RZ ;  /* 0x0000008034527824 */ /* 0x000fe200078e00ff */
[----:B------:R-:W-:Y:S01]  /*2380*/  IADD3 R69, R21, R11, RZ ;  /* 0x0000000b15457210 */ /* 0x000fe20007ffe0ff */
[----:B------:R-:W-:Y:S01]  /*2390*/  IMAD.WIDE.U32 R30, R26, R52, R8 ;  /* 0x000000341a1e7225 */ /* 0x000fe200078e0008 */
[----:B------:R-:W-:-:S02]  /*23a0*/  ISETP.GE.AND P1, PT, R16, UR4, PT ;  /* 0x0000000410007c0c */ /* 0x000fc4000bf26270 */
[----:B------:R-:W-:Y:S01]  /*23b0*/  P2R R89, PR, RZ, 0x4 ;  /* 0x00000004ff597803 */ /* 0x000fe20000000000 */
[----:B------:R-:W-:Y:S01]  /*23c0*/  IMAD R71, R59, 0xa0, RZ ;  /* 0x000000a03b477824 */ /* 0x000fe200078e02ff */
[----:B------:R-:W-:Y:S01]  /*23d0*/  SHF.R.S32.HI R62, RZ, 0x1f, R64 ;  /* 0x0000001fff3e7819 */ /* 0x000fe20000011440 */
[----:B------:R-:W-:Y:S02]  /*23e0*/  IMAD.SHL.U32 R77, R58, 0x80, RZ ;  /* 0x000000803a4d7824 */ /* 0x000fe400078e00ff */
[----:B------:R-:W-:Y:S02]  /*23f0*/  IMAD.IADD R33, R34, 0x1, -R33 ;  /* 0x0000000122217824 */ /* 0x000fe400078e0a21 */
[----:B------:R-:W-:Y:S02]  /*2400*/  IMAD.IADD R67, R55, 0x1, R5 ;  /* 0x0000000137437824 */ /* 0x000fe400078e0205 */
[----:B------:R-:W-:Y:S01]  /*2410*/  IMAD.IADD R66, R5, 0x1, R57 ;  /* 0x0000000105427824 */ /* 0x000fe200078e0239 */
[----:B------:R-:W-:Y:S01]  /*2420*/  LOP3.LUT R5, R4, R32, RZ, 0x3c, !PT ;  /* 0x0000002004057212 */ /* 0x000fe200078e3cff */
[----:B------:R-:W-:Y:S01]  /*2430*/  IMAD.WIDE.U32 R52, R52, 0xa0, RZ ;  /* 0x000000a034347825 */ /* 0x000fe200078e00ff */
[----:B------:R-:W-:-:S03]  /*2440*/  LEA R74, R33, R190, 0x6 ;  /* 0x000000be214a7211 */ /* 0x000fc600078e30ff */
[----:B------:R-:W-:-:S04]  /*2450*/  IMAD.WIDE.U32 R58, R58, 0xa0, RZ ;  /* 0x000000a03a3a7825 */ /* 0x000fc800078e00ff */
[----:B------:R-:W-:Y:S01]  /*2460*/  IMAD.IADD R61, R200, 0x1, R3 ;  /* 0x00000001c83d7824 */ /* 0x000fe200078e0203 */
[----:B------:R-:W-:Y:S01]  /*2470*/  IADD3 R3, R204, R5, RZ ;  /* 0x00000005cc037210 */ /* 0x000fe20007ffe0ff */
[----:B------:R-:W-:Y:S02]  /*2480*/  IMAD.SHL.U32 R73, R73, 0x2, RZ ;  /* 0x0000000249497824 */ /* 0x000fe400078e00ff */
[----:B------:R-:W-:Y:S02]  /*2490*/  IMAD.IADD R72, R53, 0x1, R13 ;  /* 0x0000000135487824 */ /* 0x000fe400078e020d */
[----:B------:R-:W-:Y:S02]  /*24a0*/  IMAD.IADD R71, R59, 0x1, R71 ;  /* 0x000000013b477824 */ /* 0x000fe400078e0247 */
[----:B------:R-:W-:Y:S02]  /*24b0*/  IMAD.IADD R68, R11, 0x1, R31 ;  /* 0x000000010b447824 */ /* 0x000fe400078e021f */
[----:B------:R-:W-:Y:S01]  /*24c0*/  IMAD.IADD R0, R205, 0x1, R0 ;  /* 0x00000001cd007824 */ /* 0x000fe200078e0200 */
[----:B----4-:R-:W-:Y:S01]  /*24d0*/  SHF.R.S32.HI R63, RZ, 0x1f, R87 ;  /* 0x0000001fff3f7819 */ /* 0x010fe20000011457 */
[----:B------:R-:W-:Y:S06]  /*24e0*/  @!P6 BAR.SYNC.DEFER_BLOCKING 0x9, 0x100 ;  /* 0x024400000000eb1d */ /* 0x000fec0000010000 */
.L_x_7866:
[----:B0-----:R-:W0:Y:S01]  /*24f0*/  LDC R94, c[0x0][0x430] ;  /* 0x00010c00ff5e7b82 */ /* 0x001e220000000800 */
[----:B------:R-:W-:Y:S02]  /*2500*/  VIADD R28, R28, 0xffffffff ;  /* 0xffffffff1c1c7836 */ /* 0x000fe40000000000 */
[----:B------:R-:W-:Y:S02]  /*2510*/  IMAD.MOV.U32 R93, RZ, RZ, RZ ;  /* 0x000000ffff5d7224 */ /* 0x000fe400078e00ff */
[----:B------:R-:W-:-:S03]  /*2520*/  IMAD R6, R28, 0xa0, R74 ;  /* 0x000000a01c067824 */ /* 0x000fc600078e024a */
[----:B--2---:R-:W1:Y:S01]  /*2530*/  LDC R105, c[0x0][0x3f4] ;  /* 0x0000fd00ff697b82 */ /* 0x004e620000000800 */
[----:B------:R-:W-:-:S04]  /*2540*/  IMAD.IADD R13, R86, 0x1, R6 ;  /* 0x00000001560d7824 */ /* 0x000fc800078e0206 */
[----:B------:R-:W-:Y:S01]  /*2550*/  IMAD.MOV.U32 R8, RZ, RZ, R13 ;  /* 0x000000ffff087224 */ /* 0x000fe200078e000d */
[----:B0-----:R-:W-:-:S13]  /*2560*/  ISETP.NE.AND P2, PT, R94, 0x1, PT ;  /* 0x000000015e00780c */ /* 0x001fda0003f45270 */
[----:B------:R-:W0:Y:S08]  /*2570*/  @P2 LDC R4, c[0x0][0x434] ;  /* 0x00010d00ff042b82 */ /* 0x000e300000000800 */
[----:B------:R-:W2:Y:S01]  /*2580*/  @P2 LDC R5, c[0x0][0x438] ;  /* 0x00010e00ff052b82 */ /* 0x000ea20000000800 */
[----:B0-----:R-:W-:-:S05]  /*2590*/  @P2 IMAD.HI.U32 R4, R13, R4, RZ ;  /* 0x000000040d042227 */ /* 0x001fca00078e00ff */
[----:B--2---:R-:W-:Y:S02]  /*25a0*/  @P2 SHF.R.U32.HI R8, RZ, R5, R4 ;  /* 0x00000005ff082219 */ /* 0x004fe40000011604 */
[----:B------:R-:W-:-:S04]  /*25b0*/  ISETP.GE.AND P2, PT, R6, R27, PT ;  /* 0x0000001b0600720c */ /* 0x000fc80003f46270 */
[----:B------:R-:W-:-:S13]  /*25c0*/  ISETP.GT.OR P2, PT, R74, 0x9f, P2 ;  /* 0x0000009f4a00780c */ /* 0x000fda0001744670 */
[----:B------:R-:W0:Y:S01]  /*25d0*/  @!P2 LDC.64 R6, c[0x0][0x428] ;  /* 0x00010a00ff06ab82 */ /* 0x000e220000000a00 */
[----:B------:R-:W-:-:S07]  /*25e0*/  @!P2 SHF.R.S32.HI R9, RZ, 0x1f, R8 ;  /* 0x0000001fff09a819 */ /* 0x000fce0000011408 */
[----:B------:R-:W2:Y:S01]  /*25f0*/  @!P2 LDC.64 R4, c[0x0][0x418] ;  /* 0x00010600ff04ab82 */ /* 0x000ea20000000a00 */
[----:B0-----:R-:W-:-:S04]  /*2600*/  @!P2 IMAD R10, R63, R6, RZ ;  /* 0x000000063f0aa224 */ /* 0x001fc800078e02ff */
[C---:B------:R-:W-:Y:S02]  /*2610*/  @!P2 IMAD R11, R87.reuse, R7, R10 ;  /* 0x00000007570ba224 */ /* 0x040fe400078e020a */
[----:B------:R-:W-:-:S05]  /*2620*/  @!P2 IMAD.WIDE.U32 R6, R87, R6, R8 ;  /* 0x000000065706a225 */ /* 0x000fca00078e0008 */
[----:B------:R-:W-:Y:S02]  /*2630*/  @!P2 IADD3 R7, R7, R11, RZ ;  /* 0x0000000b0707a210 */ /* 0x000fe40007ffe0ff */
[----:B--2---:R-:W-:-:S04]  /*2640*/  @!P2 LEA R4, P3, R6, R4, 0x2 ;  /* 0x000000040604a211 */ /* 0x004fc800078610ff */
[----:B------:R-:W-:-:S05]  /*2650*/  @!P2 LEA.HI.X R5, R6, R5, R7, 0x2, P3 ;  /* 0x000000050605a211 */ /* 0x000fca00018f1407 */
[----:B------:R0:W5:Y:S01]  /*2660*/  @!P2 LDG.E R93, desc[UR36][R4.64] ;  /* 0x00000024045da981 */ /* 0x000162000c1e1900 */
[----:B------:R-:W-:Y:S01]  /*2670*/  ISETP.GT.AND P2, PT, R28, R60, PT ;  /* 0x0000003c1c00720c */ /* 0x000fe20003f44270 */
[----:B------:R-:W-:Y:S01]  /*2680*/  IMAD R7, R188, 0x5000, R70 ;  /* 0x00005000bc077824 */ /* 0x000fe200078e0246 */
[----:B------:R-:W-:Y:S01]  /*2690*/  LOP3.LUT P4, RZ, R201, 0x4, RZ, 0xc0, !PT ;  /* 0x00000004c9ff7812 */ /* 0x000fe2000788c0ff */
[----:B------:R-:W-:Y:S01]  /*26a0*/  IMAD.MOV R9, RZ, RZ, -R8 ;  /* 0x000000ffff097224 */ /* 0x000fe200078e0a08 */
[----:B------:R-:W-:Y:S01]  /*26b0*/  P2R R90, PR, RZ, 0x4 ;  /* 0x00000004ff5a7803 */ /* 0x000fe20000000000 */
[----:B------:R-:W-:Y:S01]  /*26c0*/  VIADD R91, R7, 0x40 ;  /* 0x00000040075b7836 */ /* 0x000fe20000000000 */
[----:B-1----:R-:W-:Y:S01]  /*26d0*/  ISETP.GE.AND P2, PT, R105, 0x1, PT ;  /* 0x000000016900780c */ /* 0x002fe20003f46270 */
[----:B------:R-:W-:Y:S05]  /*26e0*/  YIELD ;  /* 0x0000000000007946 */ /* 0x000fea0003800000 */
[----:B------:R-:W-:Y:S01]  /*26f0*/  BSSY B0, `(.L_x_7792) ;  /* 0x00006ed000007945 */ /* 0x000fe20003800000 */
[----:B------:R-:W-:Y:S01]  /*2700*/  IMAD R94, R94, R9, R13 ;  /* 0x000000095e5e7224 */ /* 0x000fe200078e020d */
[----:B------:R-:W-:Y:S01]  /*2710*/  IADD3 R92, R18, R7, RZ ;  /* 0x00000007125c7210 */ /* 0x000fe20007ffe0ff */
[----:B------:R-:W-:-:S04]  /*2720*/  @P4 VIADD R91, R7, 0xffffffc0 ;  /* 0xffffffc0075b4836 */ /* 0x000fc80000000000 */
[----:B------:R-:W-:Y:S01]  /*2730*/  IMAD.IADD R91, R18, 0x1, R91 ;  /* 0x00000001125b7824 */ /* 0x000fe200078e025b */
[----:B0--3--:R-:W-:Y:S06]  /*2740*/  @!P2 BRA `(.L_x_7793) ;  /* 0x000000680048a947 */ /* 0x009fec0003800000 */
        /* <DEDUP_REMOVED lines=11> */
[----:B------:R-:W-:Y:S02]  /*2800*/  IMAD.IADD R5, R5, 0x1, R7 ;  /* 0x0000000105057824 */ /* 0x000fe400078e0207 */
[----:B------:R-:W-:-:S02]  /*2810*/  IMAD R7, R93, UR5, R6 ;  /* 0x000000055d077c24 */ /* 0x000fc4000f8e0206 */
[----:B------:R-:W-:Y:S01]  /*2820*/  IMAD.WIDE.U32 R4, R93, UR4, R4 ;  /* 0x000000045d047c25 */ /* 0x000fe2000f8e0004 */
[----:B------:R-:W-:-:S03]  /*2830*/  ULDC.64 UR4, c[0x0][0x308] ;  /* 0x0000c20000047ab9 */ /* 0x000fc60000000a00 */
[----:B------:R-:W-:Y:S02]  /*2840*/  IMAD.IADD R5, R5, 0x1, R7 ;  /* 0x0000000105057824 */ /* 0x000fe400078e0207 */
[----:B------:R-:W-:Y:S02]  /*2850*/  IMAD R6, R71, R28, RZ ;  /* 0x0000001c47067224 */ /* 0x000fe400078e02ff */
[----:B------:R-:W-:Y:S01]  /*2860*/  IMAD.WIDE.U32 R4, R191, UR4, R4 ;  /* 0x00000004bf047c25 */ /* 0x000fe2000f8e0004 */
[----:B------:R-:W-:-:S03]  /*2870*/  ULDC.U8 UR4, c[0x0][0x410] ;  /* 0x0001040000047ab9 */ /* 0x000fc60000000000 */
[----:B------:R-:W-:Y:S01]  /*2880*/  IMAD R103, R191, UR5, R5 ;  /* 0x00000005bf677c24 */ /* 0x000fe2000f8e0205 */
[----:B------:R-:W-:Y:S01]  /*2890*/  IADD3 R102, P2, R4, UR6, RZ ;  /* 0x0000000604667c10 */ /* 0x000fe2000ff5e0ff */
[----:B------:R-:W-:Y:S01]  /*28a0*/  IMAD R4, R72, R28, RZ ;  /* 0x0000001c48047224 */ /* 0x000fe200078e02ff */
[----:B------:R-:W-:Y:S02]  /*28b0*/  SHF.R.S32.HI R5, RZ, 0x1f, R28 ;  /* 0x0000001fff057819 */ /* 0x000fe4000001141c */
[----:B------:R-:W-:Y:S02]  /*28c0*/  IADD3.X R103, R103, UR7, RZ, P2, !PT ;  /* 0x0000000767677c10 */ /* 0x000fe400097fe4ff */
[----:B------:R-:W-:Y:S01]  /*28d0*/  ISETP.NE.AND P2, PT, RZ, UR4, PT ;  /* 0x00000004ff007c0c */ /* 0x000fe2000bf45270 */
[C---:B------:R-:W-:Y:S02]  /*28e0*/  IMAD R11, R5.reuse, R58, R6 ;  /* 0x0000003a050b7224 */ /* 0x040fe400078e0206 */
[----:B------:R-:W-:-:S02]  /*28f0*/  IMAD R9, R5, R52, R4 ;  /* 0x0000003405097224 */ /* 0x000fc400078e0204 */
[----:B------:R-:W-:-:S04]  /*2900*/  IMAD.WIDE.U32 R6, R58, R28, RZ ;  /* 0x0000001c3a067225 */ /* 0x000fc800078e00ff */
[----:B------:R-:W-:Y:S01]  /*2910*/  IMAD.WIDE.U32 R4, R52, R28, RZ ;  /* 0x0000001c34047225 */ /* 0x000fe200078e00ff */
[----:B------:R-:W-:-:S03]  /*2920*/  IADD3 R100, R7, R11, RZ ;  /* 0x0000000b07647210 */ /* 0x000fc60007ffe0ff */
        /* <DEDUP_REMOVED lines=33> */
.L_x_7796:
[----:B------:R-:W-:Y:S05]  /*2b40*/  BSYNC B1 ;  /* 0x0000000000017941 */ /* 0x000fea0003800000 */
.L_x_7795:
[----:B0-----:R-:W-:Y:S01]  /*2b50*/  VIADD R10, R190, 0x40 ;  /* 0x00000040be0a7836 */ /* 0x001fe20000000000 */
[----:B------:R-:W-:Y:S01]  /*2b60*/  BSSY B1, `(.L_x_7797) ;  /* 0x0000019000017945 */ /* 0x000fe20003800000 */
[----:B-----5:R-:W-:Y:S02]  /*2b70*/  IMAD.MOV.U32 R114, RZ, RZ, R48 ;  /* 0x000000ffff727224 */ /* 0x020fe400078e0030 */
[----:B------:R-:W-:Y:S01]  /*2b80*/  IMAD.MOV.U32 R117, RZ, RZ, R98 ;  /* 0x000000ffff757224 */ /* 0x000fe200078e0062 */
        /* <DEDUP_REMOVED lines=22> */
.L_x_7798:
[----:B------:R-:W-:Y:S05]  /*2cf0*/  BSYNC B1 ;  /* 0x0000000000017941 */ /* 0x000fea0003800000 */
.L_x_7797:
[----:B0-----:R-:W-:Y:S01]  /*2d00*/  VIADD R10, R190, 0x80 ;  /* 0x00000080be0a7836 */ /* 0x001fe20000000000 */
[----:B------:R-:W-:Y:S04]  /*2d10*/  BSSY B1, `(.L_x_7799) ;  /* 0x0000015000017945 */ /* 0x000fe80003800000 */
[----:B------:R-:W-:-:S13]  /*2d20*/  ISETP.GE.AND P4, PT, R10, R97, PT ;  /* 0x000000610a00720c */ /* 0x000fda0003f86270 */
[----:B------:R-:W-:Y:S05]  /*2d30*/  @P4 BRA `(.L_x_7800) ;  /* 0x0000000000484947 */ /* 0x000fea0003800000 */
        /* <DEDUP_REMOVED lines=18> */
.L_x_7800:
[----:B------:R-:W-:Y:S05]  /*2e60*/  BSYNC B1 ;  /* 0x0000000000017941 */ /* 0x000fea0003800000 */
.L_x_7799:
[----:B------:R-:W-:Y:S01]  /*2e70*/  ISETP.NE.AND P5, PT, R195, 0x3, PT ;  /* 0x00000003c300780c */ /* 0x000fe20003fa5270 */
[----:B------:R-:W-:Y:S01]  /*2e80*/  IMAD.MOV.U32 R118, RZ, RZ, R50 ;  /* 0x000000ffff767224 */ /* 0x000fe200078e0032 */
[----:B------:R-:W-:Y:S01]  /*2e90*/  MOV R116, R46 ;  /* 0x0000002e00747202 */ /* 0x000fe20000000f00 */
[----:B-----5:R-:W-:Y:S01]  /*2ea0*/  IMAD.MOV.U32 R111, RZ, RZ, R38 ;  /* 0x000000ffff6f7224 */ /* 0x020fe200078e0026 */
[----:B------:R-:W-:Y:S01]  /*2eb0*/  MOV R115, R44 ;  /* 0x0000002c00737202 */ /* 0x000fe20000000f00 */
        /* <DEDUP_REMOVED lines=8> */
.L_x_7801:
[----:B------:R-:W-:Y:S01]  /*2f40*/  LEA R88, R188, R18, 0x3 ;  /* 0x00000012bc587211 */ /* 0x000fe200078e18ff */
[----:B------:R-:W-:Y:S01]  /*2f50*/  BSSY B1, `(.L_x_7802) ;  /* 0x0000004000017945 */ /* 0x000fe20003800000 */
[----:B------:R-:W-:-:S04]  /*2f60*/  SHF.L.U32 R100, R193, 0x1f, RZ ;  /* 0x0000001fc1647819 */ /* 0x000fc800000006ff */
[----:B------:R-:W1:Y:S02]  /*2f70*/  SYNCS.PHASECHK.TRANS64.TRYWAIT P6, [R88+URZ+0x22890], R100 ;  /* 0x02289064580075a7 */ /* 0x000e6400080c017f */
[----:B-1----:R-:W-:Y:S05]  /*2f80*/  @!P6 BRA `(.L_x_7803) ;  /* 0x000002000044e947 */ /* 0x002fea0003800000 */
.L_x_8091:
[----:B------:R-:W-:Y:S05]  /*2f90*/  BSYNC B1 ;  /* 0x0000000000017941 */ /* 0x000fea0003800000 */
.L_x_7802:
[----:B------:R-:W-:-:S03]  /*2fa0*/  UMOV UR4, 0xffffffff ;  /* 0xffffffff00047882 */ /* 0x000fc60000000000 */
[----:B------:R-:W-:Y:S05]  /*2fb0*/  BRA.DIV UR4, `(.L_x_7804) ;  /* 0x00000202044c7947 */ /* 0x000fea000b800000 */
[----:B------:R2:W3:Y:S04]  /*2fc0*/  SHFL.IDX PT, R106, R103, RZ, 0x1c1f ;  /* 0x001c1fff676a7589 */ /* 0x0004e800000e0000 */
[----:B------:R2:W4:Y:S02]  /*2fd0*/  SHFL.IDX PT, R14, R102, RZ, 0x1c1f ;  /* 0x001c1fff660e7589 */ /* 0x00052400000e0000 */
.L_x_8095:
        /* <DEDUP_REMOVED lines=23> */
[----:B------:R-:W-:Y:S02]  /*3150*/  LOP3.LUT R13, R13, 0xff00, R12, 0xf8, !PT ;  /* 0x0000ff000d0d7812 */ /* 0x000fe400078ef80c */
[----:B------:R-:W-:Y:S01]  /*3160*/  LOP3.LUT R99, R51, 0xff00, R50, 0xf8, !PT ;  /* 0x0000ff0033637812 */ /* 0x000fe200078ef832 */
[----:B------:R-:W-:Y:S01]  /*3170*/  IMAD.U32 R50, R119, 0x10000, RZ ;  /* 0x0001000077327824 */ /* 0x000fe200078e00ff */
[----:B------:R-:W-:-:S02]  /*3180*/  SHF.L.U32 R12, R121, 0x10, RZ ;  /* 0x00000010790c7819 */ /* 0x000fc400000006ff */
[----:B------:R-:W-:Y:S02]  /*3190*/  F2FP.F16.E4M3.UNPACK_B R4, R5 ;  /* 0x00000005ff04723e */ /* 0x000fe400020006ff */
        /* <DEDUP_REMOVED lines=45> */
[----:B------:R-:W-:Y:S01]  /*3470*/  F2FP.SATFINITE.E4M3.F32.PACK_AB_MERGE_C R98, R99, R98, RZ ;  /* 0x000000626362723e */ /* 0x000fe200048070ff */
[----:B------:R-:W-:Y:S01]  /*3480*/  HADD2.F32 R117, -RZ, R117.H1_H1 ;  /* 0x30000075ff757230 */ /* 0x000fe20000004100 */
[----:B------:R-:W-:Y:S01]  /*3490*/  F2FP.F16.E4M3.UNPACK_B R120, R12.H1 ;  /* 0x0000000cff78723e */ /* 0x000fe200030006ff */
[--C-:B------:R-:W-:Y:S01]  /*34a0*/  HADD2.F32 R125, -RZ, R123.reuse.H1_H1 ;  /* 0x3000007bff7d7230 */ /* 0x100fe20000004100 */
        /* <DEDUP_REMOVED lines=15> */
[----:B------:R-:W-:Y:S01]  /*35a0*/  F2FP.F16.E4M3.UNPACK_B R6, R6 ;  /* 0x00000006ff06723e */ /* 0x000fe200020006ff */
[----:B------:R-:W-:Y:S01]  /*35b0*/  FFMA.FTZ R128, R117, R121, R126 ;  /* 0x0000007975807223 */ /* 0x000fe2000001007e */
[-C--:B------:R-:W-:Y:S01]  /*35c0*/  FFMA.FTZ R117, R99, R12.reuse, -R118 ;  /* 0x0000000c63757223 */ /* 0x080fe20000010876 */
[----:B------:R-:W-:Y:S01]  /*35d0*/  FFMA.FTZ R124, R13, R12, R124 ;  /* 0x0000000c0d7c7223 */ /* 0x000fe2000001007c */
        /* <DEDUP_REMOVED lines=8> */
[----:B------:R-:W-:Y:S01]  /*3660*/  HADD2.F32 R122, -RZ, R122.H0_H0 ;  /* 0x2000007aff7a7230 */ /* 0x000fe20000004100 */
[----:B------:R-:W-:Y:S01]  /*3670*/  F2FP.SATFINITE.E4M3.F32.PACK_AB_MERGE_C R117, R124, R117, RZ ;  /* 0x000000757c75723e */ /* 0x000fe200048070ff */
[----:B------:R-:W-:Y:S01]  /*3680*/  HADD2.F32 R120, -RZ, R120.H0_H0 ;  /* 0x20000078ff787230 */ /* 0x000fe20000004100 */
[----:B------:R-:W-:Y:S01]  /*3690*/  F2FP.SATFINITE.E4M3.F32.PACK_AB_MERGE_C R4, R50, R15, R98 ;  /* 0x0000000f3204723e */ /* 0x000fe20004807062 */
[----:B------:R-:W-:Y:S02]  /*36a0*/  HADD2.F32 R119, -RZ, R119.H0_H0 ;  /* 0x20000077ff777230 */ /* 0x000fe40000004100 */
        /* <DEDUP_REMOVED lines=8> */
.L_x_7810:
[----:B------:R-:W-:Y:S05]  /*3730*/  BSYNC B3 ;  /* 0x0000000000037941 */ /* 0x000fea0003800000 */
.L_x_7809:
[----:B0-----:R0:W-:Y:S02]  /*3740*/  ST.E.128 desc[UR36][R10.64], R4 ;  /* 0x000000040a007985 */ /* 0x0011e4000c101d24 */
.L_x_7808:
[----:B------:R-:W-:Y:S05]  /*3750*/  BSYNC B2 ;  /* 0x0000000000027941 */ /* 0x000fea0003800000 */
.L_x_7807:
[----:B------:R-:W-:-:S13]  /*3760*/  ISETP.NE.AND P2, PT, R89, RZ, PT ;  /* 0x000000ff5900720c */ /* 0x000fda0003f45270 */
        /* <DEDUP_REMOVED lines=8> */
[--C-:B------:R-:W-:Y:S02]  /*37f0*/  SHF.R.U32.HI R14, RZ, 0x18, R47.reuse ;  /* 0x00000018ff0e7819 */ /* 0x100fe4000001162f */
[----:B------:R-:W-:Y:S02]  /*3800*/  LOP3.LUT R13, R47, 0xff, RZ, 0xc0, !PT ;  /* 0x000000ff2f0d7812 */ /* 0x000fe400078ec0ff */
[----:B------:R-:W-:Y:S01]  /*3810*/  SHF.R.U32.HI R46, RZ, 0x10, R47 ;  /* 0x00000010ff2e7819 */ /* 0x000fe2000001162f */
[----:B------:R-:W-:Y:S01]  /*3820*/  IMAD.SHL.U32 R47, R48, 0x100, RZ ;  /* 0x00000100302f7824 */ /* 0x000fe200078e00ff */
[----:B------:R-:W-:Y:S02]  /*3830*/  SHF.R.U32.HI R15, RZ, 0x8, R49 ;  /* 0x00000008ff0f7819 */ /* 0x000fe40000011631 */
[----:B------:R-:W-:-:S02]  /*3840*/  PRMT R14, R14, 0x654, R13 ;  /* 0x000006540e0e7816 */ /* 0x000fc4000000000d */
[----:B------:R-:W-:Y:S01]  /*3850*/  SHF.R.U32.HI R51, RZ, 0x18, R49 ;  /* 0x00000018ff337819 */ /* 0x000fe20000011631 */
[----:B------:R-:W-:Y:S01]  /*3860*/  IMAD.SHL.U32 R15, R15, 0x100, RZ ;  /* 0x000001000f0f7824 */ /* 0x000fe200078e00ff */
[----:B------:R-:W-:Y:S02]  /*3870*/  LOP3.LUT R12, R49, 0xff, RZ, 0xc0, !PT ;  /* 0x000000ff310c7812 */ /* 0x000fe400078ec0ff */
[----:B------:R-:W-:Y:S01]  /*3880*/  LOP3.LUT R14, R14, 0xff00, R47, 0xf8, !PT ;  /* 0x0000ff000e0e7812 */ /* 0x000fe200078ef82f */
[----:B------:R-:W-:Y:S01]  /*3890*/  IMAD.U32 R47, R46, 0x10000, RZ ;  /* 0x000100002e2f7824 */ /* 0x000fe200078e00ff */
[----:B------:R-:W-:Y:S02]  /*38a0*/  SHF.R.U32.HI R49, RZ, 0x10, R49 ;  /* 0x00000010ff317819 */ /* 0x000fe40000011631 */
[----:B------:R-:W-:Y:S02]  /*38b0*/  PRMT R12, R51, 0x654, R12 ;  /* 0x00000654330c7816 */ /* 0x000fe4000000000c */
[----:B0-----:R-:W-:-:S02]  /*38c0*/  MOV R13, R4 ;  /* 0x00000004000d7202 */ /* 0x001fc40000000f00 */
[-C--:B------:R-:W-:Y:S02]  /*38d0*/  F2FP.F16.E4M3.UNPACK_B R4, R5.reuse ;  /* 0x00000005ff04723e */ /* 0x080fe400020006ff */
[----:B------:R-:W-:Y:S02]  /*38e0*/  F2FP.F16.E4M3.UNPACK_B R46, R116.H1 ;  /* 0x00000074ff2e723e */ /* 0x000fe400030006ff */
[----:B------:R-:W-:Y:S01]  /*38f0*/  LOP3.LUT R12, R12, 0xff00, R15, 0xf8, !PT ;  /* 0x0000ff000c0c7812 */ /* 0x000fe200078ef80f */
[----:B------:R-:W-:Y:S01]  /*3900*/  IMAD.U32 R15, R49, 0x10000, RZ ;  /* 0x00010000310f7824 */ /* 0x000fe200078e00ff */
[----:B------:R-:W-:Y:S01]  /*3910*/  LOP3.LUT R50, R14, 0xff0000, R47, 0xf8, !PT ;  /* 0x00ff00000e327812 */ /* 0x000fe200078ef82f */
[----:B------:R-:W-:Y:S01]  /*3920*/  HADD2.F32 R14, -RZ, R4.H1_H1 ;  /* 0x30000004ff0e7230 */ /* 0x000fe20000004100 */
[----:B------:R-:W-:Y:S01]  /*3930*/  F2FP.F16.E4M3.UNPACK_B R47, R114.H1 ;  /* 0x00000072ff2f723e */ /* 0x000fe200030006ff */
[----:B------:R-:W-:Y:S01]  /*3940*/  HADD2.F32 R51, -RZ, R46.H0_H0 ;  /* 0x2000002eff337230 */ /* 0x000fe20000004100 */
[----:B------:R-:W-:Y:S01]  /*3950*/  F2FP.F16.E4M3.UNPACK_B R5, R5.H1 ;  /* 0x00000005ff05723e */ /* 0x000fe200030006ff */
[----:B------:R-:W-:Y:S01]  /*3960*/  HADD2.F32 R4, -RZ, R4.H0_H0 ;  /* 0x20000004ff047230 */ /* 0x000fe20000004100 */
[----:B------:R-:W-:Y:S01]  /*3970*/  LOP3.LUT R12, R12, 0xff0000, R15, 0xf8, !PT ;  /* 0x00ff00000c0c7812 */ /* 0x000fe200078ef80f */
[----:B------:R-:W-:-:S02]  /*3980*/  HADD2.F32 R48, -RZ, R46.H1_H1 ;  /* 0x3000002eff307230 */ /* 0x000fc40000004100 */
[-C--:B------:R-:W-:Y:S01]  /*3990*/  FMUL.FTZ R99, R14, R51.reuse ;  /* 0x000000330e637220 */ /* 0x080fe20000410000 */
[----:B------:R-:W-:Y:S01]  /*39a0*/  HADD2.F32 R49, -RZ, R47.H0_H0 ;  /* 0x2000002fff317230 */ /* 0x000fe20000004100 */
[----:B------:R-:W-:Y:S01]  /*39b0*/  F2FP.F16.E4M3.UNPACK_B R116, R116 ;  /* 0x00000074ff74723e */ /* 0x000fe200020006ff */
[--C-:B------:R-:W-:Y:S01]  /*39c0*/  HADD2.F32 R46, -RZ, R5.reuse.H1_H1 ;  /* 0x30000005ff2e7230 */ /* 0x100fe20000004100 */
[----:B------:R-:W-:Y:S01]  /*39d0*/  F2FP.F16.E4M3.UNPACK_B R114, R114 ;  /* 0x00000072ff72723e */ /* 0x000fe200020006ff */
[----:B------:R-:W-:Y:S02]  /*39e0*/  HADD2.F32 R15, -RZ, R5.H0_H0 ;  /* 0x20000005ff0f7230 */ /* 0x000fe40000004100 */
[----:B------:R-:W-:Y:S01]  /*39f0*/  FMUL.FTZ R5, R4, R51 ;  /* 0x0000003304057220 */ /* 0x000fe20000410000 */
[----:B------:R-:W-:Y:S02]  /*3a00*/  HADD2.F32 R47, -RZ, R47.H1_H1 ;  /* 0x3000002fff2f7230 */ /* 0x000fe40000004100 */
[-C--:B------:R-:W-:Y:S01]  /*3a10*/  FMUL.FTZ R98, R46, R48.reuse ;  /* 0x000000302e627220 */ /* 0x080fe20000410000 */
[-C--:B------:R-:W-:Y:S01]  /*3a20*/  FFMA.FTZ R4, R4, R49.reuse, -R99 ;  /* 0x0000003104047223 */ /* 0x080fe20000010863 */
[----:B------:R-:W-:Y:S01]  /*3a30*/  FFMA.FTZ R5, R14, R49, R5 ;  /* 0x000000310e057223 */ /* 0x000fe20000010005 */
[-C--:B------:R-:W-:Y:S01]  /*3a40*/  F2FP.F16.E4M3.UNPACK_B R14, R13.reuse.H1 ;  /* 0x0000000dff0e723e */ /* 0x080fe200030006ff */
[C---:B------:R-:W-:Y:S01]  /*3a50*/  FMUL.FTZ R51, R15.reuse, R48 ;  /* 0x000000300f337220 */ /* 0x040fe20000410000 */
[----:B------:R-:W-:Y:S01]  /*3a60*/  F2FP.F16.E4M3.UNPACK_B R13, R13 ;  /* 0x0000000dff0d723e */ /* 0x000fe200020006ff */
[----:B------:R-:W-:Y:S01]  /*3a70*/  FFMA.FTZ R98, R15, R47, -R98 ;  /* 0x0000002f0f627223 */ /* 0x000fe20000010862 */
[----:B------:R-:W-:-:S02]  /*3a80*/  HADD2.F32 R48, -RZ, R116.H1_H1 ;  /* 0x30000074ff307230 */ /* 0x000fc40000004100 */
[----:B------:R-:W-:Y:S01]  /*3a90*/  FFMA.FTZ R99, R46, R47, R51 ;  /* 0x0000002f2e637223 */ /* 0x000fe20000010033 */
[----:B------:R-:W-:Y:S02]  /*3aa0*/  HADD2.F32 R116, -RZ, R116.H0_H0 ;  /* 0x20000074ff747230 */ /* 0x000fe40000004100 */
[--C-:B------:R-:W-:Y:S02]  /*3ab0*/  HADD2.F32 R46, -RZ, R14.reuse.H0_H0 ;  /* 0x2000000eff2e7230 */ /* 0x100fe40000004100 */
[----:B------:R-:W-:Y:S01]  /*3ac0*/  HADD2.F32 R47, -RZ, R14.H1_H1 ;  /* 0x3000000eff2f7230 */ /* 0x000fe20000004100 */
[----:B------:R-:W-:Y:S01]  /*3ad0*/  F2FP.SATFINITE.E4M3.F32.PACK_AB_MERGE_C R119, R99, R98, RZ ;  /* 0x000000626377723e */ /* 0x000fe200048070ff */
[--C-:B------:R-:W-:Y:S01]  /*3ae0*/  HADD2.F32 R15, -RZ, R13.reuse.H1_H1 ;  /* 0x3000000dff0f7230 */ /* 0x100fe20000004100 */
[----:B------:R-:W-:Y:S01]  /*3af0*/  F2FP.F16.E4M3.UNPACK_B R98, R50.H1 ;  /* 0x00000032ff62723e */ /* 0x000fe200030006ff */
[----:B------:R-:W-:Y:S02]  /*3b00*/  HADD2.F32 R14, -RZ, R13.H0_H0 ;  /* 0x2000000dff0e7230 */ /* 0x000fe40000004100 */
[----:B------:R-:W-:Y:S01]  /*3b10*/  FMUL.FTZ R51, R47, R48 ;  /* 0x000000302f337220 */ /* 0x000fe20000410000 */
[----:B------:R-:W-:-:S02]  /*3b20*/  HADD2.F32 R13, -RZ, R114.H1_H1 ;  /* 0x30000072ff0d7230 */ /* 0x000fc40000004100 */
[----:B------:R-:W-:Y:S01]  /*3b30*/  FMUL.FTZ R49, R15, R116 ;  /* 0x000000740f317220 */ /* 0x000fe20000410000 */
[----:B------:R-:W-:Y:S02]  /*3b40*/  HADD2.F32 R114, -RZ, R114.H0_H0 ;  /* 0x20000072ff727230 */ /* 0x000fe40000004100 */
[----:B------:R-:W-:Y:S01]  /*3b50*/  FMUL.FTZ R48, R46, R48 ;  /* 0x000000302e307220 */ /* 0x000fe20000410000 */
[----:B------:R-:W-:Y:S01]  /*3b60*/  FMUL.FTZ R116, R14, R116 ;  /* 0x000000740e747220 */ /* 0x000fe20000410000 */
[-C--:B------:R-:W-:Y:S01]  /*3b70*/  FFMA.FTZ R51, R46, R13.reuse, -R51 ;  /* 0x0000000d2e337223 */ /* 0x080fe20000010833 */
[----:B------:R-:W-:Y:S02]  /*3b80*/  HADD2.F32 R106, -RZ, R98.H1_H1 ;  /* 0x30000062ff6a7230 */ /* 0x000fe40000004100 */
[----:B------:R-:W-:Y:S01]  /*3b90*/  FFMA.FTZ R48, R47, R13, R48 ;  /* 0x0000000d2f307223 */ /* 0x000fe20000010030 */
[-C--:B------:R-:W-:Y:S01]  /*3ba0*/  FFMA.FTZ R116, R15, R114.reuse, R116 ;  /* 0x000000720f747223 */ /* 0x080fe20000010074 */
[----:B------:R-:W-:Y:S01]  /*3bb0*/  F2FP.F16.E4M3.UNPACK_B R15, R7.H1 ;  /* 0x00000007ff0f723e */ /* 0x000fe200030006ff */
[----:B------:R-:W-:Y:S01]  /*3bc0*/  FFMA.FTZ R13, R14, R114, -R49 ;  /* 0x000000720e0d7223 */ /* 0x000fe20000010831 */
[----:B------:R-:W-:-:S02]  /*3bd0*/  F2FP.F16.E4M3.UNPACK_B R14, R6.H1 ;  /* 0x00000006ff0e723e */ /* 0x000fc400030006ff */
[----:B------:R-:W-:Y:S01]  /*3be0*/  F2FP.SATFINITE.E4M3.F32.PACK_AB_MERGE_C R118, R48, R51, RZ ;  /* 0x000000333076723e */ /* 0x000fe200048070ff */
[--C-:B------:R-:W-:Y:S01]  /*3bf0*/  HADD2.F32 R47, -RZ, R15.reuse.H1_H1 ;  /* 0x3000000fff2f7230 */ /* 0x100fe20000004100 */
[----:B------:R-:W-:Y:S01]  /*3c00*/  F2FP.F16.E4M3.UNPACK_B R49, R12.H1 ;  /* 0x0000000cff31723e */ /* 0x000fe200030006ff */
[----:B------:R-:W-:Y:S01]  /*3c10*/  HADD2.F32 R46, -RZ, R15.H0_H0 ;  /* 0x2000000fff2e7230 */ /* 0x000fe20000004100 */
[----:B------:R-:W-:Y:S01]  /*3c20*/  F2FP.F16.E4M3.UNPACK_B R51, R50 ;  /* 0x00000032ff33723e */ /* 0x000fe200020006ff */
[----:B------:R-:W-:Y:S01]  /*3c30*/  HADD2.F32 R15, -RZ, R14.H1_H1 ;  /* 0x3000000eff0f7230 */ /* 0x000fe20000004100 */
[----:B------:R-:W-:Y:S01]  /*3c40*/  F2FP.F16.E4M3.UNPACK_B R48, R12 ;  /* 0x0000000cff30723e */ /* 0x000fe200020006ff */
[----:B------:R-:W-:Y:S02]  /*3c50*/  HADD2.F32 R50, -RZ, R49.H1_H1 ;  /* 0x30000031ff327230 */ /* 0x000fe40000004100 */
[----:B------:R-:W-:Y:S01]  /*3c60*/  FMUL.FTZ R117, R47, R106 ;  /* 0x0000006a2f757220 */ /* 0x000fe20000410000 */
[----:B------:R-:W-:-:S02]  /*3c70*/  HADD2.F32 R99, -RZ, R51.H1_H1 ;  /* 0x30000033ff637230 */ /* 0x000fc40000004100 */
        /* <DEDUP_REMOVED lines=17> */
[----:B------:R-:W-:Y:S01]  /*3d90*/  HADD2.F32 R15, -RZ, R98.H0_H0 ;  /* 0x20000062ff0f7230 */ /* 0x000fe20000004100 */
[----:B------:R-:W-:Y:S01]  /*3da0*/  F2FP.SATFINITE.E4M3.F32.PACK_AB_MERGE_C R4, R116, R13, R118 ;  /* 0x0000000d7404723e */ /* 0x000fe20004807076 */
[----:B------:R-:W-:-:S02]  /*3db0*/  HADD2.F32 R6, -RZ, R6.H1_H1 ;  /* 0x30000006ff067230 */ /* 0x000fc40000004100 */
[----:B------:R-:W-:Y:S02]  /*3dc0*/  HADD2.F32 R51, -RZ, R51.H0_H0 ;  /* 0x20000033ff337230 */ /* 0x000fe40000004100 */
[-C--:B------:R-:W-:Y:S01]  /*3dd0*/  FMUL.FTZ R47, R14, R15.reuse ;  /* 0x0000000f0e2f7220 */ /* 0x080fe20000410000 */
[----:B------:R-:W-:Y:S02]  /*3de0*/  HADD2.F32 R49, -RZ, R49.H0_H0 ;  /* 0x20000031ff317230 */ /* 0x000fe40000004100 */
[----:B------:R-:W-:Y:S01]  /*3df0*/  FMUL.FTZ R15, R12, R15 ;  /* 0x0000000f0c0f7220 */ /* 0x000fe20000410000 */
[----:B------:R-:W-:Y:S02]  /*3e00*/  HADD2.F32 R48, -RZ, R48.H0_H0 ;  /* 0x20000030ff307230 */ /* 0x000fe40000004100 */
[-C--:B------:R-:W-:Y:S01]  /*3e10*/  FMUL.FTZ R46, R6, R51.reuse ;  /* 0x00000033062e7220 */ /* 0x080fe20000410000 */
[C---:B------:R-:W-:Y:S01]  /*3e20*/  FMUL.FTZ R51, R7.reuse, R51 ;  /* 0x0000003307337220 */ /* 0x040fe20000410000 */
[-C--:B------:R-:W-:Y:S01]  /*3e30*/  FFMA.FTZ R47, R12, R49.reuse, -R47 ;  /* 0x000000310c2f7223 */ /* 0x080fe2000001082f */
[----:B------:R-:W-:Y:S01]  /*3e40*/  FFMA.FTZ R14, R14, R49, R15 ;  /* 0x000000310e0e7223 */ /* 0x000fe2000001000f */
[-C--:B------:R-:W-:Y:S01]  /*3e50*/  FFMA.FTZ R46, R7, R48.reuse, -R46 ;  /* 0x00000030072e7223 */ /* 0x080fe2000001082e */
[----:B------:R-:W-:-:S03]  /*3e60*/  FFMA.FTZ R51, R6, R48, R51 ;  /* 0x0000003006337223 */ /* 0x000fc60000010033 */
[----:B------:R-:W-:Y:S02]  /*3e70*/  F2FP.SATFINITE.E4M3.F32.PACK_AB_MERGE_C R7, R14, R47, R99 ;  /* 0x0000002f0e07723e */ /* 0x000fe40004807063 */
[----:B------:R-:W-:-:S07]  /*3e80*/  F2FP.SATFINITE.E4M3.F32.PACK_AB_MERGE_C R6, R51, R46, R50 ;  /* 0x0000002e3306723e */ /* 0x000fce0004807032 */
.L_x_7812:
[----:B------:R-:W-:Y:S05]  /*3e90*/  BSYNC B2 ;  /* 0x0000000000027941 */ /* 0x000fea0003800000 */
.L_x_7811:
[----:B0-----:R0:W-:Y:S02]  /*3ea0*/  ST.E.128 desc[UR36][R10.64], R4 ;  /* 0x000000040a007985 */ /* 0x0011e4000c101d24 */
.L_x_7806:
[----:B------:R-:W-:Y:S05]  /*3eb0*/  BSYNC B1 ;  /* 0x0000000000017941 */ /* 0x000fea0003800000 */
.L_x_7805:
[----:B------:R-:W-:-:S03]  /*3ec0*/  UMOV UR4, 0xffffffff ;  /* 0xffffffff00047882 */ /* 0x000fc60000000000 */
[----:B------:R-:W-:Y:S05]  /*3ed0*/  BRA.DIV UR4, `(.L_x_7813) ;  /* 0x000001f204cc7947 */ /* 0x000fea000b800000 */
[----:B------:R0:W0:Y:S04]  /*3ee0*/  SHFL.IDX PT, R46, R103, 0x1, 0x1c1f ;  /* 0x003c1f00672e7f89 */ /* 0x00002800000e0000 */
[----:B----4-:R4:W0:Y:S02]  /*3ef0*/  SHFL.IDX PT, R14, R102, 0x1, 0x1c1f ;  /* 0x003c1f00660e7f89 */ /* 0x01082400000e0000 */
.L_x_8099:
        /* <DEDUP_REMOVED lines=18> */
[----:B------:R-:W-:Y:S02]  /*4020*/  SHF.R.U32.HI R47, RZ, 0x10, R43 ;  /* 0x00000010ff2f7819 */ /* 0x000fe4000001162b */
[----:B------:R-:W-:Y:S02]  /*4030*/  SHF.R.U32.HI R43, RZ, 0x10, R45 ;  /* 0x00000010ff2b7819 */ /* 0x000fe4000001162d */
[----:B------:R-:W-:Y:S01]  /*4040*/  PRMT R13, R13, 0x654, R12 ;  /* 0x000006540d0d7816 */ /* 0x000fe2000000000c */
[----:B0-----:R-:W-:Y:S01]  /*4050*/  IMAD.MOV.U32 R12, RZ, RZ, R4 ;  /* 0x000000ffff0c7224 */ /* 0x001fe200078e0004 */
[----:B------:R-:W-:Y:S01]  /*4060*/  SHF.L.U32 R44, R44, 0x8, RZ ;  /* 0x000000082c2c7819 */ /* 0x000fe200000006ff */
[----:B------:R-:W-:Y:S01]  /*4070*/  IMAD.U32 R43, R43, 0x10000, RZ ;  /* 0x000100002b2b7824 */ /* 0x000fe200078e00ff */
[----:B------:R-:W-:Y:S01]  /*4080*/  LOP3.LUT R13, R13, 0xff00, R42, 0xf8, !PT ;  /* 0x0000ff000d0d7812 */ /* 0x000fe200078ef82a */
[----:B------:R-:W-:Y:S01]  /*4090*/  IMAD.U32 R42, R47, 0x10000, RZ ;  /* 0x000100002f2a7824 */ /* 0x000fe200078e00ff */
[----:B------:R-:W-:-:S02]  /*40a0*/  LOP3.LUT R44, R15, 0xff00, R44, 0xf8, !PT ;  /* 0x0000ff000f2c7812 */ /* 0x000fc400078ef82c */
[----:B------:R-:W-:Y:S02]  /*40b0*/  F2FP.F16.E4M3.UNPACK_B R4, R5 ;  /* 0x00000005ff04723e */ /* 0x000fe400020006ff */
        /* <DEDUP_REMOVED lines=8> */
[----:B------:R-:W-:-:S02]  /*4140*/  HADD2.F32 R48, -RZ, R15.H1_H1 ;  /* 0x3000000fff307230 */ /* 0x000fc40000004100 */
[CC--:B------:R-:W-:Y:S01]  /*4150*/  FMUL.FTZ R51, R13.reuse, R47.reuse ;  /* 0x0000002f0d337220 */ /* 0x0c0fe20000410000 */
[----:B------:R-:W-:Y:S02]  /*4160*/  HADD2.F32 R44, -RZ, R43.H0_H0 ;  /* 0x2000002bff2c7230 */ /* 0x000fe40000004100 */
[----:B------:R-:W-:Y:S01]  /*4170*/  FMUL.FTZ R50, R4, R47 ;  /* 0x0000002f04327220 */ /* 0x000fe20000410000 */
[--C-:B------:R-:W-:Y:S01]  /*4180*/  HADD2.F32 R42, -RZ, R5.reuse.H1_H1 ;  /* 0x30000005ff2a7230 */ /* 0x100fe20000004100 */
[----:B------:R-:W-:Y:S01]  /*4190*/  F2FP.F16.E4M3.UNPACK_B R115, R115 ;  /* 0x00000073ff73723e */ /* 0x000fe200020006ff */
[----:B------:R-:W-:Y:S02]  /*41a0*/  HADD2.F32 R15, -RZ, R5.H0_H0 ;  /* 0x20000005ff0f7230 */ /* 0x000fe40000004100 */
[----:B------:R-:W-:Y:S01]  /*41b0*/  FFMA.FTZ R5, R13, R44, R50 ;  /* 0x0000002c0d057223 */ /* 0x000fe20000010032 */
[----:B------:R-:W-:Y:S02]  /*41c0*/  HADD2.F32 R43, -RZ, R43.H1_H1 ;  /* 0x3000002bff2b7230 */ /* 0x000fe40000004100 */
[----:B------:R-:W-:Y:S01]  /*41d0*/  FMUL.FTZ R98, R42, R48 ;  /* 0x000000302a627220 */ /* 0x000fe20000410000 */
        /* <DEDUP_REMOVED lines=19> */
[----:B------:R-:W-:Y:S01]  /*4310*/  F2FP.F16.E4M3.UNPACK_B R43, R45.H1 ;  /* 0x0000002dff2b723e */ /* 0x000fe200030006ff */
[CC--:B------:R-:W-:Y:S01]  /*4320*/  FMUL.FTZ R44, R12.reuse, R115.reuse ;  /* 0x000000730c2c7220 */ /* 0x0c0fe20000410000 */
        /* <DEDUP_REMOVED lines=9> */
[----:B------:R-:W-:Y:S01]  /*43c0*/  F2FP.SATFINITE.E4M3.F32.PACK_AB_MERGE_C R115, R99, R50, RZ ;  /* 0x000000326373723e */ /* 0x000fe200048070ff */
[----:B------:R-:W-:Y:S01]  /*43d0*/  HADD2.F32 R42, -RZ, R13.H1_H1 ;  /* 0x3000000dff2a7230 */ /* 0x000fe20000004100 */
[----:B------:R-:W-:Y:S01]  /*43e0*/  F2FP.F16.E4M3.UNPACK_B R12, R6.H1 ;  /* 0x00000006ff0c723e */ /* 0x000fe200030006ff */
[----:B------:R-:W-:Y:S01]  /*43f0*/  HADD2.F32 R50, -RZ, R47.H1_H1 ;  /* 0x3000002fff327230 */ /* 0x000fe20000004100 */
[----:B------:R-:W-:Y:S01]  /*4400*/  F2FP.F16.E4M3.UNPACK_B R49, R49 ;  /* 0x00000031ff31723e */ /* 0x000fe200020006ff */
[----:B------:R-:W-:Y:S01]  /*4410*/  HADD2.F32 R15, -RZ, R13.H0_H0 ;  /* 0x2000000dff0f7230 */ /* 0x000fe20000004100 */
[----:B------:R-:W-:Y:S01]  /*4420*/  F2FP.F16.E4M3.UNPACK_B R7, R7 ;  /* 0x00000007ff07723e */ /* 0x000fe200020006ff */
[----:B------:R-:W-:-:S02]  /*4430*/  HADD2.F32 R13, -RZ, R12.H1_H1 ;  /* 0x3000000cff0d7230 */ /* 0x000fc40000004100 */
[-C--:B---3--:R-:W-:Y:S01]  /*4440*/  FMUL.FTZ R106, R42, R50.reuse ;  /* 0x000000322a6a7220 */ /* 0x088fe20000410000 */
[----:B------:R-:W-:Y:S02]  /*4450*/  HADD2.F32 R48, -RZ, R49.H1_H1 ;  /* 0x30000031ff307230 */ /* 0x000fe40000004100 */
[C---:B------:R-:W-:Y:S01]  /*4460*/  FMUL.FTZ R113, R15.reuse, R50 ;  /* 0x000000320f717220 */ /* 0x040fe20000410000 */
[----:B------:R-:W-:Y:S02]  /*4470*/  HADD2.F32 R12, -RZ, R12.H0_H0 ;  /* 0x2000000cff0c7230 */ /* 0x000fe40000004100 */
[----:B------:R-:W-:Y:S01]  /*4480*/  FFMA.FTZ R106, R15, R44, -R106 ;  /* 0x0000002c0f6a7223 */ /* 0x000fe2000001086a */
[----:B------:R-:W-:Y:S02]  /*4490*/  HADD2.F32 R15, -RZ, R45.H1_H1 ;  /* 0x3000002dff0f7230 */ /* 0x000fe40000004100 */
[----:B------:R-:W-:Y:S01]  /*44a0*/  FMUL.FTZ R99, R13, R48 ;  /* 0x000000300d637220 */ /* 0x000fe20000410000 */
        /* <DEDUP_REMOVED lines=10> */
[----:B------:R-:W-:Y:S01]  /*4550*/  HADD2.F32 R6, -RZ, R6.H1_H1 ;  /* 0x30000006ff067230 */ /* 0x000fe20000004100 */
[----:B------:R-:W-:Y:S01]  /*4560*/  F2FP.SATFINITE.E4M3.F32.PACK_AB_MERGE_C R48, R48, R99, RZ ;  /* 0x000000633030723e */ /* 0x000fe200048070ff */
[----:B------:R-:W-:Y:S01]  /*4570*/  HADD2.F32 R47, -RZ, R47.H0_H0 ;  /* 0x2000002fff2f7230 */ /* 0x000fe20000004100 */
[----:B------:R-:W-:Y:S01]  /*4580*/  F2FP.SATFINITE.E4M3.F32.PACK_AB_MERGE_C R106, R113, R106, RZ ;  /* 0x0000006a716a723e */ /* 0x000fe200048070ff */
[----:B------:R-:W-:-:S02]  /*4590*/  HADD2.F32 R45, -RZ, R45.H0_H0 ;  /* 0x2000002dff2d7230 */ /* 0x000fc40000004100 */
[-C--:B------:R-:W-:Y:S01]  /*45a0*/  FMUL.FTZ R42, R6, R49.reuse ;  /* 0x00000031062a7220 */ /* 0x080fe20000410000 */
[----:B------:R-:W-:Y:S01]  /*45b0*/  FMUL.FTZ R49, R7, R49 ;  /* 0x0000003107317220 */ /* 0x000fe20000410000 */
        /* <DEDUP_REMOVED lines=9> */
.L_x_7819:
[----:B------:R-:W-:Y:S05]  /*4650*/  BSYNC B3 ;  /* 0x0000000000037941 */ /* 0x000fea0003800000 */
.L_x_7818:
[----:B0-----:R0:W-:Y:S02]  /*4660*/  ST.E.128 desc[UR36][R10.64], R4 ;  /* 0x000000040a007985 */ /* 0x0011e4000c101d24 */
.L_x_7817:
[----:B------:R-:W-:Y:S05]  /*4670*/  BSYNC B2 ;  /* 0x0000000000027941 */ /* 0x000fea0003800000 */
.L_x_7816:
[----:B------:R-:W-:-:S13]  /*4680*/  ISETP.NE.AND P2, PT, R89, RZ, PT ;  /* 0x000000ff5900720c */ /* 0x000fda0003f45270 */
        /* <DEDUP_REMOVED lines=8> */
[--C-:B------:R-:W-:Y:S02]  /*4710*/  SHF.R.U32.HI R43, RZ, 0x10, R39.reuse ;  /* 0x00000010ff2b7819 */ /* 0x100fe40000011627 */
[----:B------:R-:W-:Y:S01]  /*4720*/  SHF.R.U32.HI R42, RZ, 0x8, R39 ;  /* 0x00000008ff2a7819 */ /* 0x000fe20000011627 */
[----:B------:R-:W-:Y:S01]  /*4730*/  IMAD.SHL.U32 R15, R15, 0x100, RZ ;  /* 0x000001000f0f7824 */ /* 0x000fe200078e00ff */
[----:B------:R-:W-:Y:S02]  /*4740*/  LOP3.LUT R12, R39, 0xff, RZ, 0xc0, !PT ;  /* 0x000000ff270c7812 */ /* 0x000fe400078ec0ff */
[----:B------:R-:W-:Y:S02]  /*4750*/  LOP3.LUT R13, R41, 0xff, RZ, 0xc0, !PT ;  /* 0x000000ff290d7812 */ /* 0x000fe400078ec0ff */
[----:B------:R-:W-:-:S02]  /*4760*/  SHF.R.U32.HI R38, RZ, 0x18, R41 ;  /* 0x00000018ff267819 */ /* 0x000fc40000011629 */
[----:B------:R-:W-:Y:S02]  /*4770*/  SHF.R.U32.HI R39, RZ, 0x18, R39 ;  /* 0x00000018ff277819 */ /* 0x000fe40000011627 */
[----:B------:R-:W-:Y:S02]  /*4780*/  PRMT R38, R38, 0x654, R13 ;  /* 0x0000065426267816 */ /* 0x000fe4000000000d */
[----:B------:R-:W-:Y:S02]  /*4790*/  SHF.R.U32.HI R40, RZ, 0x10, R41 ;  /* 0x00000010ff287819 */ /* 0x000fe40000011629 */
[----:B------:R-:W-:Y:S01]  /*47a0*/  PRMT R14, R39, 0x654, R12 ;  /* 0x00000654270e7816 */ /* 0x000fe2000000000c */
[----:B0-----:R-:W-:Y:S01]  /*47b0*/  IMAD.MOV.U32 R12, RZ, RZ, R4 ;  /* 0x000000ffff0c7224 */ /* 0x001fe200078e0004 */
[----:B------:R-:W-:Y:S02]  /*47c0*/  SHF.L.U32 R13, R42, 0x8, RZ ;  /* 0x000000082a0d7819 */ /* 0x000fe400000006ff */
        /* <DEDUP_REMOVED lines=44> */
[CC--:B------:R-:W-:Y:S01]  /*4a90*/  FMUL.FTZ R39, R13.reuse, R112.reuse ;  /* 0x000000700d277220 */ /* 0x0c0fe20000410000 */
[----:B------:R-:W-:Y:S01]  /*4aa0*/  FMUL.FTZ R42, R12, R112 ;  /* 0x000000700c2a7220 */ /* 0x000fe20000410000 */
[----:B------:R-:W-:Y:S02]  /*4ab0*/  F2FP.F16.E4M3.UNPACK_B R38, R40.H1 ;  /* 0x00000028ff26723e */ /* 0x000fe400030006ff */
[----:B------:R-:W-:Y:S01]  /*4ac0*/  F2FP.SATFINITE.E4M3.F32.PACK_AB_MERGE_C R49, R44, R41, RZ ;  /* 0x000000292c31723e */ /* 0x000fe200048070ff */
[----:B------:R-:W-:Y:S01]  /*4ad0*/  FFMA.FTZ R45, R13, R111, -R42 ;  /* 0x0000006f0d2d7223 */ /* 0x000fe2000001082a */
[----:B------:R-:W-:Y:S01]  /*4ae0*/  F2FP.F16.E4M3.UNPACK_B R13, R7.H1 ;  /* 0x00000007ff0d723e */ /* 0x000fe200030006ff */
[----:B------:R-:W-:Y:S01]  /*4af0*/  FFMA.FTZ R46, R12, R111, R39 ;  /* 0x0000006f0c2e7223 */ /* 0x000fe20000010027 */
[-C--:B------:R-:W-:Y:S01]  /*4b00*/  F2FP.F16.E4M3.UNPACK_B R41, R43.reuse.H1 ;  /* 0x0000002bff29723e */ /* 0x080fe200030006ff */
        /* <DEDUP_REMOVED lines=31> */
[----:B------:R-:W-:Y:S01]  /*4d00*/  FMUL.FTZ R14, R6, R43 ;  /* 0x0000002b060e7220 */ /* 0x000fe20000410000 */
[----:B------:R-:W-:Y:S02]  /*4d10*/  HADD2.F32 R40, -RZ, R40.H0_H0 ;  /* 0x20000028ff287230 */ /* 0x000fe40000004100 */
[-C--:B------:R-:W-:Y:S01]  /*4d20*/  FMUL.FTZ R15, R13, R41.reuse ;  /* 0x000000290d0f7220 */ /* 0x080fe20000410000 */
[C---:B------:R-:W-:Y:S01]  /*4d30*/  FMUL.FTZ R44, R12.reuse, R41 ;  /* 0x000000290c2c7220 */ /* 0x040fe20000410000 */
[----:B------:R-:W-:Y:S02]  /*4d40*/  FMUL.FTZ R43, R7, R43 ;  /* 0x0000002b072b7220 */ /* 0x000fe40000410000 */
[-C--:B------:R-:W-:Y:S01]  /*4d50*/  FFMA.FTZ R15, R12, R38.reuse, -R15 ;  /* 0x000000260c0f7223 */ /* 0x080fe2000001080f */
[----:B------:R-:W-:Y:S01]  /*4d60*/  FFMA.FTZ R44, R13, R38, R44 ;  /* 0x000000260d2c7223 */ /* 0x000fe2000001002c */
[-C--:B------:R-:W-:Y:S01]  /*4d70*/  FFMA.FTZ R14, R7, R40.reuse, -R14 ;  /* 0x00000028070e7223 */ /* 0x080fe2000001080e */
[----:B------:R-:W-:-:S03]  /*4d80*/  FFMA.FTZ R43, R6, R40, R43 ;  /* 0x00000028062b7223 */ /* 0x000fc6000001002b */
[----:B------:R-:W-:Y:S02]  /*4d90*/  F2FP.SATFINITE.E4M3.F32.PACK_AB_MERGE_C R7, R44, R15, R39 ;  /* 0x0000000f2c07723e */ /* 0x000fe40004807027 */
[----:B------:R-:W-:-:S07]  /*4da0*/  F2FP.SATFINITE.E4M3.F32.PACK_AB_MERGE_C R6, R43, R14, R42 ;  /* 0x0000000e2b06723e */ /* 0x000fce000480702a */
.L_x_7821:
[----:B------:R-:W-:Y:S05]  /*4db0*/  BSYNC B2 ;  /* 0x0000000000027941 */ /* 0x000fea0003800000 */
.L_x_7820:
[----:B0-----:R0:W-:Y:S02]  /*4dc0*/  ST.E.128 desc[UR36][R10.64], R4 ;  /* 0x000000040a007985 */ /* 0x0011e4000c101d24 */
.L_x_7815:
[----:B------:R-:W-:Y:S05]  /*4dd0*/  BSYNC B1 ;  /* 0x0000000000017941 */ /* 0x000fea0003800000 */
.L_x_7814:
[----:B------:R-:W-:-:S03]  /*4de0*/  UMOV UR4, 0xffffffff ;  /* 0xffffffff00047882 */ /* 0x000fc60000000000 */
[----:B------:R-:W-:Y:S05]  /*4df0*/  BRA.DIV UR4, `(.L_x_7822) ;  /* 0x000001e6044c7947 */ /* 0x000fea000b800000 */
[----:B0-2---:R-:W0:Y:S04]  /*4e00*/  SHFL.IDX PT, R103, R103, 0x2, 0x1c1f ;  /* 0x005c1f0067677f89 */ /* 0x005e2800000e0000 */
[----:B------:R2:W0:Y:S02]  /*4e10*/  SHFL.IDX PT, R14, R102, 0x2, 0x1c1f ;  /* 0x005c1f00660e7f89 */ /* 0x00042400000e0000 */
.L_x_8103:
[----:B------:R-:W-:Y:S05]  /*4e20*/  @P4 BRA `(.L_x_7823) ;  /* 0x0000004400e44947 */ /* 0x000fea0003800000 */
[----:B------:R-:W-:Y:S04]  /*4e30*/  BSSY B1, `(.L_x_7824) ;  /* 0x0000075000017945 */ /* 0x000fe80003800000 */
[----:B------:R-:W-:Y:S05]  /*4e40*/  @P1 BRA `(.L_x_7825) ;  /* 0x0000000400cc1947 */ /* 0x000fea0003800000 */
[----:B------:R1:W1:Y:S01]  /*4e50*/  LDS.128 R4, [R92+0x1c400] ;  /* 0x01c400005c047984 */ /* 0x0002620000000c00 */
[----:B0-----:R-:W-:Y:S01]  /*4e60*/  IADD3 R10, P2, R16, R14, RZ ;  /* 0x0000000e100a7210 */ /* 0x001fe20007f5e0ff */
[----:B------:R-:W-:Y:S03]  /*4e70*/  BSSY B2, `(.L_x_7826) ;  /* 0x000006f000027945 */ /* 0x000fe60003800000 */
[----:B------:R-:W-:Y:S02]  /*4e80*/  IADD3.X R11, R103, R17, RZ, P2, !PT ;  /* 0x00000011670b7210 */ /* 0x000fe400017fe4ff */
        /* <DEDUP_REMOVED lines=12> */
[----:B------:R-:W-:Y:S01]  /*4f50*/  PRMT R34, R39, 0x654, R12 ;  /* 0x0000065427227816 */ /* 0x000fe2000000000c */
[----:B-1----:R-:W-:Y:S01]  /*4f60*/  IMAD.MOV.U32 R12, RZ, RZ, R4 ;  /* 0x000000ffff0c7224 */ /* 0x002fe200078e0004 */
[----:B------:R-:W-:Y:S02]  /*4f70*/  SHF.R.U32.HI R35, RZ, 0x10, R37 ;  /* 0x00000010ff237819 */ /* 0x000fe40000011625 */
[----:B------:R-:W-:Y:S01]  /*4f80*/  LOP3.LUT R34, R34, 0xff00, R13, 0xf8, !PT ;  /* 0x0000ff0022227812 */ /* 0x000fe200078ef80d */
[----:B------:R-:W-:Y:S01]  /*4f90*/  IMAD.U32 R13, R40, 0x10000, RZ ;  /* 0x00010000280d7824 */ /* 0x000fe200078e00ff */
[----:B------:R-:W-:Y:S02]  /*4fa0*/  LOP3.LUT R36, R36, 0xff00, R15, 0xf8, !PT ;  /* 0x0000ff0024247812 */ /* 0x000fe400078ef80f */
[----:B------:R-:W-:Y:S02]  /*4fb0*/  SHF.L.U32 R35, R35, 0x10, RZ ;  /* 0x0000001023237819 */ /* 0x000fe400000006ff */
        /* <DEDUP_REMOVED lines=90> */
.L_x_7827:
[----:B------:R-:W-:Y:S05]  /*5560*/  BSYNC B2 ;  /* 0x0000000000027941 */ /* 0x000fea0003800000 */
.L_x_7826:
[----:B-1----:R0:W-:Y:S02]  /*5570*/  ST.E.128 desc[UR36][R10.64], R4 ;  /* 0x000000040a007985 */ /* 0x0021e4000c101d24 */
.L_x_7825:
[----:B------:R-:W-:Y:S05]  /*5580*/  BSYNC B1 ;  /* 0x0000000000017941 */ /* 0x000fea0003800000 */
.L_x_7824:
        /* <DEDUP_REMOVED lines=8> */
[----:B------:R-:W-:Y:S01]  /*5610*/  SHF.R.U32.HI R13, RZ, 0x8, R9 ;  /* 0x00000008ff0d7819 */ /* 0x000fe20000011609 */
[----:B0-----:R-:W-:Y:S01]  /*5620*/  IMAD.MOV.U32 R12, RZ, RZ, R7 ;  /* 0x000000ffff0c7224 */ /* 0x001fe200078e0007 */
        /* <DEDUP_REMOVED lines=9> */
[----:B------:R-:W-:Y:S02]  /*56c0*/  PRMT R8, R35, 0x654, R8 ;  /* 0x0000065423087816 */ /* 0x000fe40000000008 */
[----:B------:R-:W-:Y:S02]  /*56d0*/  LOP3.LUT R13, R9, 0xff00, R14, 0xf8, !PT ;  /* 0x0000ff00090d7812 */ /* 0x000fe400078ef80e */
        /* <DEDUP_REMOVED lines=25> */
[-C--:B------:R-:W-:Y:S01]  /*5870*/  F2FP.F16.E4M3.UNPACK_B R5, R4.reuse.H1 ;  /* 0x00000004ff05723e */ /* 0x080fe200030006ff */
[--C-:B------:R-:W-:Y:S01]  /*5880*/  HADD2.F32 R13, -RZ, R108.reuse.H1_H1 ;  /* 0x3000006cff0d7230 */ /* 0x100fe20000004100 */
[----:B------:R-:W-:Y:S01]  /*5890*/  F2FP.F16.E4M3.UNPACK_B R4, R4 ;  /* 0x00000004ff04723e */ /* 0x000fe200020006ff */
[----:B------:R-:W-:-:S02]  /*58a0*/  HADD2.F32 R108, -RZ, R108.H0_H0 ;  /* 0x2000006cff6c7230 */ /* 0x000fc40000004100 */
[----:B------:R-:W-:Y:S01]  /*58b0*/  FFMA.FTZ R39, R9, R32, R40 ;  /* 0x0000002009277223 */ /* 0x000fe20000010028 */
[--C-:B------:R-:W-:Y:S02]  /*58c0*/  HADD2.F32 R7, -RZ, R5.reuse.H0_H0 ;  /* 0x20000005ff077230 */ /* 0x100fe40000004100 */
[----:B------:R-:W-:Y:S02]  /*58d0*/  HADD2.F32 R8, -RZ, R5.H1_H1 ;  /* 0x30000005ff087230 */ /* 0x000fe40000004100 */
[--C-:B------:R-:W-:Y:S02]  /*58e0*/  HADD2.F32 R5, -RZ, R4.reuse.H0_H0 ;  /* 0x20000004ff057230 */ /* 0x100fe40000004100 */
[-C--:B------:R-:W-:Y:S01]  /*58f0*/  FMUL.FTZ R35, R7, R13.reuse ;  /* 0x0000000d07237220 */ /* 0x080fe20000410000 */
[----:B------:R-:W-:Y:S02]  /*5900*/  HADD2.F32 R4, -RZ, R4.H1_H1 ;  /* 0x30000004ff047230 */ /* 0x000fe40000004100 */
[----:B------:R-:W-:Y:S01]  /*5910*/  FMUL.FTZ R32, R8, R13 ;  /* 0x0000000d08207220 */ /* 0x000fe20000410000 */
[----:B------:R-:W-:-:S02]  /*5920*/  HADD2.F32 R9, -RZ, R107.H1_H1 ;  /* 0x3000006bff097230 */ /* 0x000fc40000004100 */
[-C--:B------:R-:W-:Y:S01]  /*5930*/  FMUL.FTZ R13, R5, R108.reuse ;  /* 0x0000006c050d7220 */ /* 0x080fe20000410000 */
[----:B------:R-:W-:Y:S02]  /*5940*/  HADD2.F32 R107, -RZ, R107.H0_H0 ;  /* 0x2000006bff6b7230 */ /* 0x000fe40000004100 */
[----:B------:R-:W-:Y:S01]  /*5950*/  FMUL.FTZ R14, R4, R108 ;  /* 0x0000006c040e7220 */ /* 0x000fe20000410000 */
[----:B------:R-:W-:Y:S01]  /*5960*/  F2FP.SATFINITE.E4M3.F32.PACK_AB_MERGE_C R43, R39, R34, RZ ;  /* 0x00000022272b723e */ /* 0x000fe200048070ff */
[-C--:B------:R-:W-:Y:S01]  /*5970*/  FFMA.FTZ R32, R7, R9.reuse, -R32 ;  /* 0x0000000907207223 */ /* 0x080fe20000010820 */
[----:B------:R-:W-:Y:S01]  /*5980*/  FFMA.FTZ R9, R8, R9, R35 ;  /* 0x0000000908097223 */ /* 0x000fe20000010023 */
[-C--:B------:R-:W-:Y:S01]  /*5990*/  FFMA.FTZ R35, R5, R107.reuse, -R14 ;  /* 0x0000006b05237223 */ /* 0x080fe2000001080e */
[----:B------:R-:W-:Y:S01]  /*59a0*/  F2FP.F16.E4M3.UNPACK_B R5, R12.H1 ;  /* 0x0000000cff05723e */ /* 0x000fe200030006ff */
[----:B------:R-:W-:Y:S01]  /*59b0*/  FFMA.FTZ R36, R4, R107, R13 ;  /* 0x0000006b04247223 */ /* 0x000fe2000001000d */
[----:B------:R-:W-:-:S02]  /*59c0*/  F2FP.F16.E4M3.UNPACK_B R14, R33.H1 ;  /* 0x00000021ff0e723e */ /* 0x000fc400030006ff */
[----:B------:R-:W-:Y:S01]  /*59d0*/  F2FP.SATFINITE.E4M3.F32.PACK_AB_MERGE_C R42, R9, R32, RZ ;  /* 0x00000020092a723e */ /* 0x000fe200048070ff */
[--C-:B------:R-:W-:Y:S01]  /*59e0*/  HADD2.F32 R8, -RZ, R5.reuse.H1_H1 ;  /* 0x30000005ff087230 */ /* 0x100fe20000004100 */
[----:B------:R-:W-:Y:S01]  /*59f0*/  F2FP.F16.E4M3.UNPACK_B R9, R15.H1 ;  /* 0x0000000fff09723e */ /* 0x000fe200030006ff */
[----:B------:R-:W-:Y:S01]  /*5a00*/  HADD2.F32 R34, -RZ, R14.H1_H1 ;  /* 0x3000000eff227230 */ /* 0x000fe20000004100 */
[----:B------:R-:W-:Y:S01]  /*5a10*/  F2FP.F16.E4M3.UNPACK_B R4, R6.H1 ;  /* 0x00000006ff04723e */ /* 0x000fe200030006ff */
[----:B------:R-:W-:Y:S01]  /*5a20*/  HADD2.F32 R7, -RZ, R5.H0_H0 ;  /* 0x20000005ff077230 */ /* 0x000fe20000004100 */
[----:B------:R-:W-:Y:S01]  /*5a30*/  F2FP.F16.E4M3.UNPACK_B R33, R33 ;  /* 0x00000021ff21723e */ /* 0x000fe200020006ff */
[----:B------:R-:W-:Y:S01]  /*5a40*/  HADD2.F32 R13, -RZ, R9.H1_H1 ;  /* 0x30000009ff0d7230 */ /* 0x000fe20000004100 */
        /* <DEDUP_REMOVED lines=18> */
[--C-:B------:R-:W-:Y:S02]  /*5b70*/  HADD2.F32 R5, -RZ, R12.reuse.H0_H0 ;  /* 0x2000000cff057230 */ /* 0x100fe40000004100 */
        /* <DEDUP_REMOVED lines=8> */
[C---:B------:R-:W-:Y:S01]  /*5c00*/  FMUL.FTZ R13, R5.reuse, R14 ;  /* 0x0000000e050d7220 */ /* 0x040fe20000410000 */
        /* <DEDUP_REMOVED lines=9> */
.L_x_7829:
[----:B------:R-:W-:Y:S05]  /*5ca0*/  BSYNC B1 ;  /* 0x0000000000017941 */ /* 0x000fea0003800000 */
.L_x_7828:
[----:B0-----:R0:W-:Y:S01]  /*5cb0*/  ST.E.128 desc[UR36][R10.64], R4 ;  /* 0x000000040a007985 */ /* 0x0011e2000c101d24 */
[----:B------:R-:W-:Y:S05]  /*5cc0*/  BRA `(.L_x_7823) ;  /* 0x00000038003c7947 */ /* 0x000fea0003800000 */
.L_x_7794:
[----:B------:R-:W-:Y:S01]  /*5cd0*/  VIADD R8, R190, 0x40 ;  /* 0x00000040be087836 */ /* 0x000fe20000000000 */
[----:B------:R-:W-:Y:S02]  /*5ce0*/  CS2R R34, SRZ ;  /* 0x0000000000227805 */ /* 0x000fe4000001ff00 */
[----:B------:R-:W-:Y:S02]  /*5cf0*/  CS2R R32, SRZ ;  /* 0x0000000000207805 */ /* 0x000fe4000001ff00 */
[----:B------:R-:W-:Y:S01]  /*5d00*/  ISETP.GE.AND P3, PT, R8, R97, PT ;  /* 0x000000610800720c */ /* 0x000fe20003f66270 */
[----:B------:R-:W-:-:S03]  /*5d10*/  VIADD R8, R190, 0x80 ;  /* 0x00000080be087836 */ /* 0x000fc60000000000 */
        /* <DEDUP_REMOVED lines=8> */
[----:B-1----:R-:W-:-:S04]  /*5da0*/  @!P4 IADD3 R36, P2, P5, R30, R36, R4 ;  /* 0x000000241e24c210 */ /* 0x002fc80007d5e004 */
[----:B------:R-:W-:Y:S02]  /*5db0*/  @!P4 IADD3.X R37, R68, R37, R88, P2, P5 ;  /* 0x000000254425c210 */ /* 0x000fe400017ea458 */
[----:B--2---:R-:W-:-:S04]  /*5dc0*/  @!P4 IADD3 R38, P2, P5, R56, R38, R6 ;  /* 0x000000263826c210 */ /* 0x004fc80007d5e006 */
[----:B------:R-:W-:Y:S02]  /*5dd0*/  @!P4 IADD3.X R39, R66, R39, R100, P2, P5 ;  /* 0x000000274227c210 */ /* 0x000fe400017ea464 */
[----:B------:R-:W-:Y:S02]  /*5de0*/  ISETP.GE.AND P2, PT, R8, R97, PT ;  /* 0x000000610800720c */ /* 0x000fe40003f46270 */
[----:B------:R-:W-:Y:S02]  /*5df0*/  CS2R R42, SRZ ;  /* 0x00000000002a7805 */ /* 0x000fe4000001ff00 */
[----:B------:R-:W-:Y:S01]  /*5e00*/  CS2R R40, SRZ ;  /* 0x0000000000287805 */ /* 0x000fe2000001ff00 */
[----:B------:R1:W2:Y:S01]  /*5e10*/  @!P4 LDG.E.128 R32, desc[UR36][R38.64] ;  /* 0x000000242620c981 */ /* 0x0002a2000c1e1d00 */
[----:B------:R-:W-:-:S13]  /*5e20*/  ISETP.GE.OR P2, PT, R16, R105, P2 ;  /* 0x000000691000720c */ /* 0x000fda0001746670 */
[----:B------:R-:W-:-:S04]  /*5e30*/  @!P2 IADD3 R5, P5, P6, R30, R82, R4 ;  /* 0x000000521e05a210 */ /* 0x000fc80007ebe004 */
[----:B------:R-:W-:Y:S02]  /*5e40*/  @!P2 IADD3.X R10, R68, R84, R88, P5, P6 ;  /* 0x00000054440aa210 */ /* 0x000fe40002fec458 */
[----:B------:R-:W-:-:S04]  /*5e50*/  @!P3 IADD3 R9, P5, P6, R56, R6, R78 ;  /* 0x000000063809b210 */ /* 0x000fc80007ebe04e */
[----:B------:R-:W-:Y:S02]  /*5e60*/  @!P3 IADD3.X R8, R66, R100, R80, P5, P6 ;  /* 0x000000644208b210 */ /* 0x000fe40002fec450 */
[----:B------:R-:W-:-:S04]  /*5e70*/  @!P2 IADD3 R7, P5, P6, R56, R77, R6 ;  /* 0x0000004d3807a210 */ /* 0x000fc80007ebe006 */
[----:B------:R-:W-:Y:S02]  /*5e80*/  @!P2 IADD3.X R4, R66, R79, R100, P5, P6 ;  /* 0x0000004f4204a210 */ /* 0x000fe40002fec464 */
[----:B0-----:R-:W-:-:S05]  /*5e90*/  @!P3 IADD3 R12, P5, R11, R12, RZ ;  /* 0x0000000c0b0cb210 */ /* 0x001fca0007fbe0ff */
[----:B------:R-:W-:Y:S02]  /*5ea0*/  @!P3 IMAD.X R13, R14, 0x1, R13, P5 ;  /* 0x000000010e0db824 */ /* 0x000fe400028e060d */
[----:B------:R-:W0:Y:S02]  /*5eb0*/  @!P3 LDC.64 R14, c[0x0][0x400] ;  /* 0x00010000ff0ebb82 */ /* 0x000e240000000a00 */
[----:B0-----:R-:W-:-:S04]  /*5ec0*/  @!P3 IADD3 R14, P5, R9, R14, RZ ;  /* 0x0000000e090eb210 */ /* 0x001fc80007fbe0ff */
[----:B------:R-:W-:Y:S02]  /*5ed0*/  @!P3 IADD3.X R15, R8, R15, RZ, P5, !PT ;  /* 0x0000000f080fb210 */ /* 0x000fe40002ffe4ff */
[----:B------:R-:W0:Y:S01]  /*5ee0*/  @!P2 LDC.64 R8, c[0x0][0x3e8] ;  /* 0x0000fa00ff08ab82 */ /* 0x000e220000000a00 */
[----:B-1----:R-:W-:Y:S02]  /*5ef0*/  CS2R R38, SRZ ;  /* 0x0000000000267805 */ /* 0x002fe4000001ff00 */
[----:B------:R-:W-:Y:S02]  /*5f00*/  CS2R R46, SRZ ;  /* 0x00000000002e7805 */ /* 0x000fe4000001ff00 */
[----:B------:R-:W-:Y:S02]  /*5f10*/  CS2R R44, SRZ ;  /* 0x00000000002c7805 */ /* 0x000fe4000001ff00 */
[----:B------:R-:W-:Y:S02]  /*5f20*/  CS2R R50, SRZ ;  /* 0x0000000000327805 */ /* 0x000fe4000001ff00 */
[----:B------:R-:W-:Y:S01]  /*5f30*/  CS2R R48, SRZ ;  /* 0x0000000000307805 */ /* 0x000fe2000001ff00 */
[----:B------:R-:W3:Y:S01]  /*5f40*/  @!P3 LDG.E.128 R40, desc[UR36][R14.64] ;  /* 0x000000240e28b981 */ /* 0x000ee2000c1e1d00 */
[----:B0-----:R-:W-:-:S05]  /*5f50*/  @!P2 IADD3 R8, P5, R5, R8, RZ ;  /* 0x000000080508a210 */ /* 0x001fca0007fbe0ff */
[----:B------:R-:W-:Y:S02]  /*5f60*/  @!P2 IMAD.X R9, R10, 0x1, R9, P5 ;  /* 0x000000010a09a824 */ /* 0x000fe400028e0609 */
[----:B------:R-:W0:Y:S03]  /*5f70*/  @!P2 LDC.64 R10, c[0x0][0x400] ;  /* 0x00010000ff0aab82 */ /* 0x000e260000000a00 */
[----:B------:R-:W4:Y:S01]  /*5f80*/  @!P2 LDG.E.128 R44, desc[UR36][R8.64] ;  /* 0x00000024082ca981 */ /* 0x000f22000c1e1d00 */
[----:B0-----:R-:W-:Y:S02]  /*5f90*/  @!P2 IADD3 R10, P5, R7, R10, RZ ;  /* 0x0000000a070aa210 */ /* 0x001fe40007fbe0ff */
[----:B------:R-:W-:-:S03]  /*5fa0*/  CS2R R6, SRZ ;  /* 0x0000000000067805 */ /* 0x000fc6000001ff00 */
[----:B------:R-:W-:Y:S01]  /*5fb0*/  @!P2 IMAD.X R11, R4, 0x1, R11, P5 ;  /* 0x00000001040ba824 */ /* 0x000fe200028e060b */
[----:B------:R-:W-:-:S04]  /*5fc0*/  CS2R R4, SRZ ;  /* 0x0000000000047805 */ /* 0x000fc8000001ff00 */
[----:B------:R-:W5:Y:S04]  /*5fd0*/  @!P2 LDG.E.128 R48, desc[UR36][R10.64] ;  /* 0x000000240a30a981 */ /* 0x000f68000c1e1d00 */
[----:B------:R0:W5:Y:S02]  /*5fe0*/  @!P4 LDG.E.128 R4, desc[UR36][R36.64] ;  /* 0x000000242404c981 */ /* 0x000164000c1e1d00 */
[----:B0-----:R-:W-:-:S06]  /*5ff0*/  CS2R R36, SRZ ;  /* 0x0000000000247805 */ /* 0x001fcc000001ff00 */
[----:B------:R-:W5:Y:S01]  /*6000*/  @!P3 LDG.E.128 R36, desc[UR36][R12.64] ;  /* 0x000000240c24b981 */ /* 0x000f62000c1e1d00 */
[----:B------:R-:W-:Y:S02]  /*6010*/  ISETP.NE.AND P5, PT, R195, 0x3, PT ;  /* 0x00000003c300780c */ /* 0x000fe40003fa5270 */
[----:B------:R-:W-:Y:S02]  /*6020*/  ISETP.GE.AND P2, PT, R16, R105, PT ;  /* 0x000000691000720c */ /* 0x000fe40003f46270 */
[----:B--2---:R-:W-:Y:S01]  /*6030*/  MOV R119, R34 ;  /* 0x0000002200777202 */ /* 0x004fe20000000f00 */
[----:B------:R-:W-:Y:S02]  /*6040*/  IMAD.MOV.U32 R121, RZ, RZ, R32 ;  /* 0x000000ffff797224 */ /* 0x000fe400078e0020 */
[----:B---3--:R-:W-:Y:S01]  /*6050*/  IMAD.MOV.U32 R115, RZ, RZ, R42 ;  /* 0x000000ffff737224 */ /* 0x008fe200078e002a */
[----:B------:R-:W-:Y:S01]  /*6060*/  MOV R116, R40 ;  /* 0x0000002800747202 */ /* 0x000fe20000000f00 */
[----:B----4-:R-:W-:-:S02]  /*6070*/  IMAD.MOV.U32 R106, RZ, RZ, R46 ;  /* 0x000000ffff6a7224 */ /* 0x010fc400078e002e */
[----:B------:R-:W-:Y:S02]  /*6080*/  IMAD.MOV.U32 R108, RZ, RZ, R44 ;  /* 0x000000ffff6c7224 */ /* 0x000fe400078e002c */
[----:B-----5:R-:W-:Y:S02]  /*6090*/  IMAD.MOV.U32 R109, RZ, RZ, R50 ;  /* 0x000000ffff6d7224 */ /* 0x020fe400078e0032 */
[----:B------:R-:W-:Y:S02]  /*60a0*/  IMAD.MOV.U32 R110, RZ, RZ, R48 ;  /* 0x000000ffff6e7224 */ /* 0x000fe400078e0030 */
[----:B------:R-:W-:Y:S02]  /*60b0*/  IMAD.MOV.U32 R117, RZ, RZ, R6 ;  /* 0x000000ffff757224 */ /* 0x000fe400078e0006 */
[----:B------:R-:W-:Y:S02]  /*60c0*/  IMAD.MOV.U32 R120, RZ, RZ, R4 ;  /* 0x000000ffff787224 */ /* 0x000fe400078e0004 */
[----:B------:R-:W-:-:S02]  /*60d0*/  IMAD.MOV.U32 R111, RZ, RZ, R38 ;  /* 0x000000ffff6f7224 */ /* 0x000fc400078e0026 */
[----:B------:R-:W-:Y:S01]  /*60e0*/  IMAD.MOV.U32 R113, RZ, RZ, R36 ;  /* 0x000000ffff717224 */ /* 0x000fe200078e0024 */
[----:B------:R-:W-:Y:S06]  /*60f0*/  @!P5 BRA `(.L_x_7830) ;  /* 0x000000000004d947 */ /* 0x000fec0003800000 */
[----:B------:R-:W-:Y:S01]  /*6100*/  BPT.TRAP 0x1 ;  /* 0x000000040000795c */ /* 0x000fe20000300000 */
.L_x_7830:
[----:B------:R-:W-:Y:S01]  /*6110*/  LEA R88, R188, R18, 0x3 ;  /* 0x00000012bc587211 */ /* 0x000fe200078e18ff */
[----:B------:R-:W0:Y:S01]  /*6120*/  LDC R112, c[0x0][0x2f4] ;  /* 0x0000bd00ff707b82 */ /* 0x000e220000000800 */
[----:B------:R-:W-:Y:S01]  /*6130*/  SHF.L.U32 R100, R193, 0x1f, RZ ;  /* 0x0000001fc1647819 */ /* 0x000fe200000006ff */
[----:B------:R-:W-:Y:S03]  /*6140*/  BSSY B1, `(.L_x_7831) ;  /* 0x0000003000017945 */ /* 0x000fe60003800000 */
[----:B------:R-:W1:Y:S02]  /*6150*/  SYNCS.PHASECHK.TRANS64.TRYWAIT P3, [R88+URZ+0x22890], R100 ;  /* 0x02289064580075a7 */ /* 0x000e64000806017f */
[----:B-1----:R-:W-:Y:S05]  /*6160*/  @!P3 BRA `(.L_x_7832) ;  /* 0x000001d000b8b947 */ /* 0x002fea0003800000 */
.L_x_8104:
[----:B------:R-:W-:Y:S05]  /*6170*/  BSYNC B1 ;  /* 0x0000000000017941 */ /* 0x000fea0003800000 */
.L_x_7831:
[----:B------:R-:W-:Y:S01]  /*6180*/  UMOV UR4, 0xffffffff ;  /* 0xffffffff00047882 */ /* 0x000fe20000000000 */
[----:B0-----:R-:W-:Y:S02]  /*6190*/  IMAD.IADD R114, R112, 0x1, -R73 ;  /* 0x0000000170727824 */ /* 0x001fe400078e0a49 */
[----:B------:R-:W-:Y:S05]  /*61a0*/  BRA.DIV UR4, `(.L_x_7833) ;  /* 0x000001d204bc7947 */ /* 0x000fea000b800000 */
[----:B------:R0:W2:Y:S04]  /*61b0*/  SHFL.IDX PT, R105, R103, RZ, 0x1c1f ;  /* 0x001c1fff67697589 */ /* 0x0000a800000e0000 */
[----:B------:R0:W3:Y:S02]  /*61c0*/  SHFL.IDX PT, R107, R102, RZ, 0x1c1f ;  /* 0x001c1fff666b7589 */ /* 0x0000e400000e0000 */
.L_x_8108:
[----:B------:R-:W-:Y:S01]  /*61d0*/  ISETP.GE.OR P3, PT, R190, R97, P1 ;  /* 0x00000061be00720c */ /* 0x000fe20000f66670 */
[----:B------:R-:W-:-:S12]  /*61e0*/  BSSY B1, `(.L_x_7834) ;  /* 0x00000f0000017945 */ /* 0x000fd80003800000 */
[----:B------:R-:W-:Y:S05]  /*61f0*/  @P3 BRA `(.L_x_7835) ;  /* 0x0000000c00b83947 */ /* 0x000fea0003800000 */
[----:B------:R-:W-:Y:S01]  /*6200*/  SEL R8, R73, R114, !P0 ;  /* 0x0000007249087207 */ /* 0x000fe20004000000 */
[----:B------:R-:W-:Y:S01]  /*6210*/  BSSY B2, `(.L_x_7836) ;  /* 0x00000e7000027945 */ /* 0x000fe20003800000 */
[----:B---3--:R-:W-:Y:S02]  /*6220*/  IADD3 R98, P3, R64, R107, RZ ;  /* 0x0000006b40627210 */ /* 0x008fe40007f7e0ff */
[----:B------:R-:W-:-:S03]  /*6230*/  SHF.R.S32.HI R9, RZ, 0x1f, R8 ;  /* 0x0000001fff097819 */ /* 0x000fc60000011408 */
[----:B--2---:R-:W-:Y:S01]  /*6240*/  IMAD.X R99, R105, 0x1, R62, P3 ;  /* 0x0000000169637824 */ /* 0x004fe200018e063e */
[----:B------:R-:W-:-:S04]  /*6250*/  LEA.HI R8, R9, R8, RZ, 0x5 ;  /* 0x0000000809087211 */ /* 0x000fc800078f28ff */
[----:B------:R-:W-:-:S05]  /*6260*/  LEA.HI.SX32 R8, R8, R65, 0x1b ;  /* 0x0000004108087211 */ /* 0x000fca00078fdaff */
[----:B------:R-:W-:-:S05]  /*6270*/  IMAD.SHL.U32 R118, R8, 0x10, RZ ;  /* 0x0000001008767824 */ /* 0x000fca00078e00ff */
[----:B------:R-:W-:-:S04]  /*6280*/  LOP3.LUT R9, R81, 0x70, R118, 0xf8, !PT ;  /* 0x0000007051097812 */ /* 0x000fc800078ef876 */
[----:B------:R-:W-:-:S05]  /*6290*/  LOP3.LUT R9, R9, R76, RZ, 0x3c, !PT ;  /* 0x0000004c09097212 */ /* 0x000fca00078e3cff */
[----:B------:R-:W-:Y:S02]  /*62a0*/  IMAD.IADD R11, R200, 0x1, R9 ;  /* 0x00000001c80b7824 */ /* 0x000fe400078e0209 */
[C---:B------:R-:W-:Y:S02]  /*62b0*/  IMAD R9, R188.reuse, 0x5000, R61 ;  /* 0x00005000bc097824 */ /* 0x040fe400078e023d */
[----:B------:R-:W-:-:S03]  /*62c0*/  IMAD R11, R188, 0x5000, R11 ;  /* 0x00005000bc0b7824 */ /* 0x000fc600078e020b */
[C---:B------:R-:W-:Y:S01]  /*62d0*/  IADD3 R9, R18.reuse, R9, RZ ;  /* 0x0000000912097210 */ /* 0x040fe20007ffe0ff */
[----:B------:R-:W-:-:S05]  /*62e0*/  IMAD.IADD R12, R18, 0x1, R11 ;  /* 0x00000001120c7824 */ /* 0x000fca00078e020b */
        /* <DEDUP_REMOVED lines=11> */
[--C-:B------:R-:W-:Y:S02]  /*63a0*/  SHF.R.U32.HI R123, RZ, 0x18, R35.reuse ;  /* 0x00000018ff7b7819 */ /* 0x100fe40000011623 */
[----:B------:R-:W-:Y:S02]  /*63b0*/  LOP3.LUT R122, R35, 0xff, RZ, 0xc0, !PT ;  /* 0x000000ff237a7812 */ /* 0x000fe400078ec0ff */
[--C-:B------:R-:W-:Y:S02]  /*63c0*/  SHF.R.U32.HI R127, RZ, 0x8, R35.reuse ;  /* 0x00000008ff7f7819 */ /* 0x100fe40000011623 */
[----:B------:R-:W-:Y:S01]  /*63d0*/  SHF.R.U32.HI R7, RZ, 0x10, R35 ;  /* 0x00000010ff077819 */ /* 0x000fe20000011623 */
[----:B------:R-:W-:Y:S01]  /*63e0*/  IMAD.SHL.U32 R35, R130, 0x100, RZ ;  /* 0x0000010082237824 */ /* 0x000fe200078e00ff */
[----:B------:R-:W-:Y:S01]  /*63f0*/  SHF.R.U32.HI R128, RZ, 0x10, R5 ;  /* 0x00000010ff807819 */ /* 0x000fe20000011605 */
[----:B------:R-:W-:Y:S01]  /*6400*/  IMAD.SHL.U32 R127, R127, 0x100, RZ ;  /* 0x000001007f7f7824 */ /* 0x000fe200078e00ff */
[----:B------:R-:W-:-:S02]  /*6410*/  PRMT R4, R133, 0x654, R4 ;  /* 0x0000065485047816 */ /* 0x000fc40000000004 */
[--C-:B------:R-:W-:Y:S02]  /*6420*/  SHF.R.U32.HI R125, RZ, 0x8, R33.reuse ;  /* 0x00000008ff7d7819 */ /* 0x100fe40000011621 */
[----:B------:R-:W-:Y:S02]  /*6430*/  SHF.R.U32.HI R129, RZ, 0x18, R33 ;  /* 0x00000018ff817819 */ /* 0x000fe40000011621 */
[----:B------:R-:W-:Y:S01]  /*6440*/  LOP3.LUT R34, R33, 0xff, RZ, 0xc0, !PT ;  /* 0x000000ff21227812 */ /* 0x000fe200078ec0ff */
[----:B------:R-:W-:Y:S01]  /*6450*/  IMAD.SHL.U32 R125, R125, 0x100, RZ ;  /* 0x000001007d7d7824 */ /* 0x000fe200078e00ff */
[----:B------:R-:W-:Y:S02]  /*6460*/  PRMT R122, R123, 0x654, R122 ;  /* 0x000006547b7a7816 */ /* 0x000fe4000000007a */
[----:B------:R-:W-:Y:S01]  /*6470*/  LOP3.LUT R4, R4, 0xff00, R35, 0xf8, !PT ;  /* 0x0000ff0004047812 */ /* 0x000fe200078ef823 */
[----:B------:R-:W-:Y:S01]  /*6480*/  IMAD.U32 R35, R128, 0x10000, RZ ;  /* 0x0001000080237824 */ /* 0x000fe200078e00ff */
[----:B------:R-:W-:Y:S01]  /*6490*/  PRMT R6, R131, 0x654, R6 ;  /* 0x0000065483067816 */ /* 0x000fe20000000006 */
[----:B------:R-:W-:Y:S01]  /*64a0*/  IMAD.U32 R128, R7, 0x10000, RZ ;  /* 0x0001000007807824 */ /* 0x000fe200078e00ff */
[----:B------:R-:W-:-:S02]  /*64b0*/  SHF.L.U32 R123, R126, 0x8, RZ ;  /* 0x000000087e7b7819 */ /* 0x000fc400000006ff */
[----:B------:R-:W-:Y:S01]  /*64c0*/  SHF.R.U32.HI R5, RZ, 0x10, R33 ;  /* 0x00000010ff057819 */ /* 0x000fe20000011621 */
[----:B---3--:R-:W-:Y:S01]  /*64d0*/  IMAD.MOV.U32 R33, RZ, RZ, R12 ;  /* 0x000000ffff217224 */ /* 0x008fe200078e000c */
[----:B------:R-:W-:Y:S02]  /*64e0*/  PRMT R34, R129, 0x654, R34 ;  /* 0x0000065481227816 */ /* 0x000fe40000000022 */
[----:B------:R-:W-:Y:S02]  /*64f0*/  LOP3.LUT R123, R6, 0xff00, R123, 0xf8, !PT ;  /* 0x0000ff00067b7812 */ /* 0x000fe400078ef87b */
[----:B------:R-:W-:Y:S01]  /*6500*/  LOP3.LUT R6, R4, 0xff0000, R35, 0xf8, !PT ;  /* 0x00ff000004067812 */ /* 0x000fe200078ef823 */
[----:B------:R-:W-:Y:S01]  /*6510*/  IMAD.U32 R4, R124, 0x10000, RZ ;  /* 0x000100007c047824 */ /* 0x000fe200078e00ff */
[----:B------:R-:W-:Y:S02]  /*6520*/  LOP3.LUT R126, R34, 0xff00, R125, 0xf8, !PT ;  /* 0x0000ff00227e7812 */ /* 0x000fe400078ef87d */
[----:B------:R-:W-:-:S02]  /*6530*/  F2FP.F16.E4M3.UNPACK_B R124, R121.H1 ;  /* 0x00000079ff7c723e */ /* 0x000fc400030006ff */
[----:B------:R-:W-:Y:S02]  /*6540*/  F2FP.F16.E4M3.UNPACK_B R35, R33.H1 ;  /* 0x00000021ff23723e */ /* 0x000fe400030006ff */
[----:B------:R-:W-:Y:S01]  /*6550*/  F2FP.F16.E4M3.UNPACK_B R34, R32.H1 ;  /* 0x00000020ff22723e */ /* 0x000fe200030006ff */
[----:B------:R-:W-:Y:S01]  /*6560*/  HADD2.F32 R125, -RZ, R124.H0_H0 ;  /* 0x2000007cff7d7230 */ /* 0x000fe20000004100 */
[----:B------:R-:W-:Y:S01]  /*6570*/  LOP3.LUT R127, R122, 0xff00, R127, 0xf8, !PT ;  /* 0x0000ff007a7f7812 */ /* 0x000fe200078ef87f */
[----:B------:R-:W-:Y:S01]  /*6580*/  HADD2.F32 R12, -RZ, R35.H0_H0 ;  /* 0x20000023ff0c7230 */ /* 0x000fe20000004100 */
[----:B------:R-:W-:Y:S01]  /*6590*/  F2FP.F16.E4M3.UNPACK_B R122, R120.H1 ;  /* 0x00000078ff7a723e */ /* 0x000fe200030006ff */
[--C-:B------:R-:W-:Y:S01]  /*65a0*/  HADD2.F32 R8, -RZ, R34.reuse.H0_H0 ;  /* 0x20000022ff087230 */ /* 0x100fe20000004100 */
[----:B------:R-:W-:Y:S01]  /*65b0*/  LOP3.LUT R4, R123, 0xff0000, R4, 0xf8, !PT ;  /* 0x00ff00007b047812 */ /* 0x000fe200078ef804 */
[----:B------:R-:W-:Y:S02]  /*65c0*/  HADD2.F32 R34, -RZ, R34.H1_H1 ;  /* 0x30000022ff227230 */ /* 0x000fe40000004100 */
[----:B------:R-:W-:Y:S01]  /*65d0*/  FMUL.FTZ R129, R12, R125 ;  /* 0x0000007d0c817220 */ /* 0x000fe20000410000 */
[----:B------:R-:W-:-:S02]  /*65e0*/  HADD2.F32 R123, -RZ, R122.H0_H0 ;  /* 0x2000007aff7b7230 */ /* 0x000fc40000004100 */
[C---:B------:R-:W-:Y:S01]  /*65f0*/  FMUL.FTZ R125, R8.reuse, R125 ;  /* 0x0000007d087d7220 */ /* 0x040fe20000410000 */
[----:B------:R-:W-:Y:S01]  /*6600*/  SHF.L.U32 R5, R5, 0x10, RZ ;  /* 0x0000001005057819 */ /* 0x000fe200000006ff */
        /* <DEDUP_REMOVED lines=8> */
[----:B------:R-:W-:Y:S02]  /*6690*/  F2FP.F16.E4M3.UNPACK_B R121, R33 ;  /* 0x00000021ff79723e */ /* 0x000fe400020006ff */
[----:B------:R-:W-:Y:S01]  /*66a0*/  F2FP.F16.E4M3.UNPACK_B R120, R32 ;  /* 0x00000020ff78723e */ /* 0x000fe200020006ff */
[-C--:B------:R-:W-:Y:S01]  /*66b0*/  FMUL.FTZ R33, R35, R122.reuse ;  /* 0x0000007a23217220 */ /* 0x080fe20000410000 */
[----:B------:R-:W-:Y:S01]  /*66c0*/  LOP3.LUT R5, R127, 0xff0000, R128, 0xf8, !PT ;  /* 0x00ff00007f057812 */ /* 0x000fe200078ef880 */
        /* <DEDUP_REMOVED lines=16> */
[C---:B------:R-:W-:Y:S01]  /*67d0*/  FMUL.FTZ R121, R123.reuse, R126 ;  /* 0x0000007e7b797220 */ /* 0x040fe20000410000 */
[----:B------:R-:W-:Y:S01]  /*67e0*/  F2FP.F16.E4M3.UNPACK_B R124, R14.H1 ;  /* 0x0000000eff7c723e */ /* 0x000fe200030006ff */
[C---:B------:R-:W-:Y:S01]  /*67f0*/  FMUL.FTZ R126, R120.reuse, R126 ;  /* 0x0000007e787e7220 */ /* 0x040fe20000410000 */
[----:B------:R-:W-:Y:S01]  /*6800*/  F2FP.F16.E4M3.UNPACK_B R127, R117.H1 ;  /* 0x00000075ff7f723e */ /* 0x000fe200030006ff */
[----:B------:R-:W-:Y:S01]  /*6810*/  FFMA.FTZ R121, R120, R122, -R121 ;  /* 0x0000007a78797223 */ /* 0x000fe20000010879 */
[----:B------:R-:W-:Y:S01]  /*6820*/  F2FP.F16.E4M3.UNPACK_B R120, R10.H1 ;  /* 0x0000000aff78723e */ /* 0x000fe200030006ff */
[----:B------:R-:W-:Y:S02]  /*6830*/  HADD2.F32 R129, -RZ, R128.H0_H0 ;  /* 0x20000080ff817230 */ /* 0x000fe40000004100 */
[----:B------:R-:W-:Y:S01]  /*6840*/  FFMA.FTZ R123, R123, R122, R126 ;  /* 0x0000007a7b7b7223 */ /* 0x000fe2000001007e */
[----:B------:R-:W-:Y:S01]  /*6850*/  HADD2.F32 R125, -RZ, R124.H0_H0 ;  /* 0x2000007cff7d7230 */ /* 0x000fe20000004100 */
[----:B------:R-:W-:Y:S01]  /*6860*/  F2FP.F16.E4M3.UNPACK_B R10, R10 ;  /* 0x0000000aff0a723e */ /* 0x000fe200020006ff */
[----:B------:R-:W-:Y:S01]  /*6870*/  HADD2.F32 R131, -RZ, R128.H1_H1 ;  /* 0x30000080ff837230 */ /* 0x000fe20000004100 */
[----:B------:R-:W-:Y:S01]  /*6880*/  F2FP.SATFINITE.E4M3.F32.PACK_AB_MERGE_C R8, R33, R8, RZ ;  /* 0x000000082108723e */ /* 0x000fe200048070ff */
[----:B------:R-:W-:-:S02]  /*6890*/  HADD2.F32 R122, -RZ, R120.H0_H0 ;  /* 0x20000078ff7a7230 */ /* 0x000fc40000004100 */
[-C--:B------:R-:W-:Y:S01]  /*68a0*/  FMUL.FTZ R133, R125, R129.reuse ;  /* 0x000000817d857220 */ /* 0x080fe20000410000 */
        /* <DEDUP_REMOVED lines=9> */
[----:B------:R-:W-:Y:S01]  /*6940*/  FMUL.FTZ R131, R124, R131 ;  /* 0x000000837c837220 */ /* 0x000fe20000410000 */
[----:B------:R-:W-:Y:S01]  /*6950*/  F2FP.F16.E4M3.UNPACK_B R119, R14 ;  /* 0x0000000eff77723e */ /* 0x000fe200020006ff */
[----:B------:R-:W-:Y:S01]  /*6960*/  FFMA.FTZ R130, R125, R128, R130 ;  /* 0x000000807d827223 */ /* 0x000fe20000010082 */
[----:B------:R-:W-:-:S02]  /*6970*/  HADD2.F32 R14, -RZ, R10.H0_H0 ;  /* 0x2000000aff0e7230 */ /* 0x000fc40000004100 */
[-C--:B------:R-:W-:Y:S01]  /*6980*/  FFMA.FTZ R131, R126, R127.reuse, R131 ;  /* 0x0000007f7e837223 */ /* 0x080fe20000010083 */
[--C-:B------:R-:W-:Y:S02]  /*6990*/  HADD2.F32 R125, -RZ, R122.reuse.H0_H0 ;  /* 0x2000007aff7d7230 */ /* 0x100fe40000004100 */
[----:B------:R-:W-:Y:S01]  /*69a0*/  FFMA.FTZ R129, R124, R127, -R129 ;  /* 0x0000007f7c817223 */ /* 0x000fe20000010881 */
[----:B------:R-:W-:Y:S01]  /*69b0*/  HADD2.F32 R126, -RZ, R122.H1_H1 ;  /* 0x3000007aff7e7230 */ /* 0x000fe20000004100 */
[----:B------:R-:W-:Y:S01]  /*69c0*/  F2FP.F16.E4M3.UNPACK_B R122, R117 ;  /* 0x00000075ff7a723e */ /* 0x000fe200020006ff */
[--C-:B------:R-:W-:Y:S02]  /*69d0*/  HADD2.F32 R117, -RZ, R119.reuse.H0_H0 ;  /* 0x20000077ff757230 */ /* 0x100fe40000004100 */
[----:B------:R-:W-:Y:S01]  /*69e0*/  FMUL.FTZ R128, R14, R125 ;  /* 0x0000007d0e807220 */ /* 0x000fe20000410000 */
[----:B------:R-:W-:Y:S01]  /*69f0*/  HADD2.F32 R119, -RZ, R119.H1_H1 ;  /* 0x30000077ff777230 */ /* 0x000fe20000004100 */
[----:B------:R-:W-:Y:S01]  /*6a00*/  F2FP.F16.E4M3.UNPACK_B R35, R13 ;  /* 0x0000000dff23723e */ /* 0x000fe200020006ff */
[----:B------:R-:W-:-:S02]  /*6a10*/  HADD2.F32 R10, -RZ, R10.H1_H1 ;  /* 0x3000000aff0a7230 */ /* 0x000fc40000004100 */
[----:B------:R-:W-:Y:S01]  /*6a20*/  FMUL.FTZ R127, R117, R125 ;  /* 0x0000007d757f7220 */ /* 0x000fe20000410000 */
[--C-:B------:R-:W-:Y:S02]  /*6a30*/  HADD2.F32 R124, -RZ, R122.reuse.H0_H0 ;  /* 0x2000007aff7c7230 */ /* 0x100fe40000004100 */
[-C--:B------:R-:W-:Y:S01]  /*6a40*/  FMUL.FTZ R125, R119, R126.reuse ;  /* 0x0000007e777d7220 */ /* 0x080fe20000410000 */
[----:B------:R-:W-:Y:S02]  /*6a50*/  HADD2.F32 R122, -RZ, R122.H1_H1 ;  /* 0x3000007aff7a7230 */ /* 0x000fe40000004100 */
[----:B------:R-:W-:Y:S01]  /*6a60*/  FMUL.FTZ R126, R10, R126 ;  /* 0x0000007e0a7e7220 */ /* 0x000fe20000410000 */
[----:B------:R-:W-:Y:S01]  /*6a70*/  F2FP.F16.E4M3.UNPACK_B R33, R9 ;  /* 0x00000009ff21723e */ /* 0x000fe200020006ff */
[----:B------:R-:W-:Y:S01]  /*6a80*/  FFMA.FTZ R127, R14, R124, -R127 ;  /* 0x0000007c0e7f7223 */ /* 0x000fe2000001087f */
[----:B------:R-:W-:Y:S01]  /*6a90*/  F2FP.SATFINITE.E4M3.F32.PACK_AB_MERGE_C R129, R129, R120, RZ ;  /* 0x000000788181723e */ /* 0x000fe200048070ff */
[-C--:B------:R-:W-:Y:S01]  /*6aa0*/  FFMA.FTZ R10, R10, R122.reuse, -R125 ;  /* 0x0000007a0a0a7223 */ /* 0x080fe2000001087d */
[----:B------:R-:W-:Y:S01]  /*6ab0*/  FFMA.FTZ R119, R119, R122, R126 ;  /* 0x0000007a77777223 */ /* 0x000fe2000001007e */
[----:B------:R-:W-:Y:S01]  /*6ac0*/  F2FP.F16.E4M3.UNPACK_B R122, R7 ;  /* 0x00000007ff7a723e */ /* 0x000fe200020006ff */
[----:B------:R-:W-:Y:S01]  /*6ad0*/  FFMA.FTZ R14, R117, R124, R128 ;  /* 0x0000007c750e7223 */ /* 0x000fe20000010080 */
[----:B------:R-:W-:Y:S01]  /*6ae0*/  F2FP.SATFINITE.E4M3.F32.PACK_AB_MERGE_C R8, R121, R32, R8 ;  /* 0x000000207908723e */ /* 0x000fe20004807008 */
[----:B------:R-:W-:Y:S01]  /*6af0*/  HADD2.F32 R117, -RZ, R35.H0_H0 ;  /* 0x20000023ff757230 */ /* 0x000fe20000004100 */
[----:B------:R-:W-:Y:S01]  /*6b00*/  F2FP.SATFINITE.E4M3.F32.PACK_AB_MERGE_C R12, R123, R34, R12 ;  /* 0x000000227b0c723e */ /* 0x000fe2000480700c */
[--C-:B------:R-:W-:Y:S01]  /*6b10*/  HADD2.F32 R34, -RZ, R122.reuse.H0_H0 ;  /* 0x2000007aff227230 */ /* 0x100fe20000004100 */
[----:B------:R-:W-:Y:S01]  /*6b20*/  F2FP.F16.E4M3.UNPACK_B R120, R6 ;  /* 0x00000006ff78723e */ /* 0x000fe200020006ff */
[----:B------:R-:W-:Y:S01]  /*6b30*/  HADD2.F32 R32, -RZ, R33.H0_H0 ;  /* 0x20000021ff207230 */ /* 0x000fe20000004100 */
[----:B------:R-:W-:Y:S01]  /*6b40*/  F2FP.SATFINITE.E4M3.F32.PACK_AB_MERGE_C R130, R131, R130, RZ ;  /* 0x000000828382723e */ /* 0x000fe200048070ff */
[----:B------:R-:W-:-:S02]  /*6b50*/  HADD2.F32 R122, -RZ, R122.H1_H1 ;  /* 0x3000007aff7a7230 */ /* 0x000fc40000004100 */
[----:B------:R-:W-:Y:S01]  /*6b60*/  FMUL.FTZ R123, R117, R34 ;  /* 0x00000022757b7220 */ /* 0x000fe20000410000 */
[--C-:B------:R-:W-:Y:S01]  /*6b70*/  HADD2.F32 R121, -RZ, R120.reuse.H0_H0 ;  /* 0x20000078ff797230 */ /* 0x100fe20000004100 */
[----:B------:R-:W-:Y:S01]  /*6b80*/  F2FP.SATFINITE.E4M3.F32.PACK_AB_MERGE_C R14, R119, R14, R130 ;  /* 0x0000000e770e723e */ /* 0x000fe20004807082 */
[----:B------:R-:W-:Y:S02]  /*6b90*/  HADD2.F32 R119, -RZ, R35.H1_H1 ;  /* 0x30000023ff777230 */ /* 0x000fe40000004100 */
[C---:B------:R-:W-:Y:S01]  /*6ba0*/  FMUL.FTZ R124, R32.reuse, R34 ;  /* 0x00000022207c7220 */ /* 0x040fe20000410000 */
[----:B------:R-:W-:Y:S02]  /*6bb0*/  HADD2.F32 R34, -RZ, R33.H1_H1 ;  /* 0x30000021ff227230 */ /* 0x000fe40000004100 */
[-C--:B------:R-:W-:Y:S01]  /*6bc0*/  FFMA.FTZ R32, R32, R121.reuse, -R123 ;  /* 0x0000007920207223 */ /* 0x080fe2000001087b */
[----:B------:R-:W-:Y:S02]  /*6bd0*/  HADD2.F32 R120, -RZ, R120.H1_H1 ;  /* 0x30000078ff787230 */ /* 0x000fe40000004100 */
[----:B------:R-:W-:Y:S01]  /*6be0*/  FFMA.FTZ R33, R117, R121, R124 ;  /* 0x0000007975217223 */ /* 0x000fe2000001007c */
[-C--:B------:R-:W-:Y:S01]  /*6bf0*/  FMUL.FTZ R117, R119, R122.reuse ;  /* 0x0000007a77757220 */ /* 0x080fe20000410000 */
[----:B------:R-:W-:Y:S01]  /*6c00*/  F2FP.F16.E4M3.UNPACK_B R13, R13.H1 ;  /* 0x0000000dff0d723e */ /* 0x000fe200030006ff */
[----:B------:R-:W-:Y:S01]  /*6c10*/  FMUL.FTZ R122, R34, R122 ;  /* 0x0000007a227a7220 */ /* 0x000fe20000410000 */
[----:B------:R-:W-:-:S02]  /*6c20*/  F2FP.F16.E4M3.UNPACK_B R121, R7.H1 ;  /* 0x00000007ff79723e */ /* 0x000fc400030006ff */
[----:B------:R-:W-:Y:S01]  /*6c30*/  F2FP.F16.E4M3.UNPACK_B R35, R9.H1 ;  /* 0x00000009ff23723e */ /* 0x000fe200030006ff */
[----:B------:R-:W-:Y:S01]  /*6c40*/  FFMA.FTZ R9, R34, R120, -R117 ;  /* 0x0000007822097223 */ /* 0x000fe20000010875 */
[----:B------:R-:W-:Y:S01]  /*6c50*/  F2FP.F16.E4M3.UNPACK_B R6, R6.H1 ;  /* 0x00000006ff06723e */ /* 0x000fe200030006ff */
[----:B------:R-:W-:Y:S02]  /*6c60*/  HADD2.F32 R117, -RZ, R13.H0_H0 ;  /* 0x2000000dff757230 */ /* 0x000fe40000004100 */
[----:B------:R-:W-:Y:S01]  /*6c70*/  FFMA.FTZ R34, R119, R120, R122 ;  /* 0x0000007877227223 */ /* 0x000fe2000001007a */
[----:B------:R-:W-:Y:S01]  /*6c80*/  HADD2.F32 R124, -RZ, R121.H0_H0 ;  /* 0x20000079ff7c7230 */ /* 0x000fe20000004100 */
[----:B------:R-:W-:Y:S01]  /*6c90*/  F2FP.F16.E4M3.UNPACK_B R119, R15 ;  /* 0x0000000fff77723e */ /* 0x000fe200020006ff */
[----:B------:R-:W-:Y:S01]  /*6ca0*/  HADD2.F32 R7, -RZ, R35.H0_H0 ;  /* 0x20000023ff077230 */ /* 0x000fe20000004100 */
[----:B------:R-:W-:Y:S01]  /*6cb0*/  F2FP.SATFINITE.E4M3.F32.PACK_AB_MERGE_C R10, R10, R127, R129 ;  /* 0x0000007f0a0a723e */ /* 0x000fe20004807081 */
        /* <DEDUP_REMOVED lines=27> */
[C---:B------:R-:W-:Y:S01]  /*6e70*/  FMUL.FTZ R131, R15.reuse, R128 ;  /* 0x000000800f837220 */ /* 0x040fe20000410000 */
[----:B------:R-:W-:Y:S01]  /*6e80*/  HADD2.F32 R129, -RZ, R127.H0_H0 ;  /* 0x2000007fff817230 */ /* 0x000fe20000004100 */
[----:B------:R-:W-:Y:S01]  /*6e90*/  F2FP.SATFINITE.E4M3.F32.PACK_AB_MERGE_C R7, R120, R7, RZ ;  /* 0x000000077807723e */ /* 0x000fe200048070ff */
[----:B------:R-:W-:Y:S02]  /*6ea0*/  HADD2.F32 R117, -RZ, R11.H0_H0 ;  /* 0x2000000bff757230 */ /* 0x000fe40000004100 */
[-C--:B------:R-:W-:Y:S01]  /*6eb0*/  FFMA.FTZ R130, R15, R124.reuse, -R130 ;  /* 0x0000007c0f827223 */ /* 0x080fe20000010882 */
[----:B------:R-:W-:Y:S01]  /*6ec0*/  FFMA.FTZ R131, R122, R124, R131 ;  /* 0x0000007c7a837223 */ /* 0x000fe20000010083 */
[----:B------:R-:W-:Y:S02]  /*6ed0*/  HADD2.F32 R121, -RZ, R121.H1_H1 ;  /* 0x30000079ff797230 */ /* 0x000fe40000004100 */
[----:B------:R-:W-:Y:S01]  /*6ee0*/  FMUL.FTZ R128, R4, R129 ;  /* 0x0000008104807220 */ /* 0x000fe20000410000 */
[----:B------:R-:W-:-:S02]  /*6ef0*/  HADD2.F32 R124, -RZ, R127.H1_H1 ;  /* 0x3000007fff7c7230 */ /* 0x000fc40000004100 */
[----:B------:R-:W-:Y:S01]  /*6f00*/  FMUL.FTZ R129, R117, R129 ;  /* 0x0000008175817220 */ /* 0x000fe20000410000 */
[----:B------:R-:W-:Y:S01]  /*6f10*/  HADD2.F32 R11, -RZ, R11.H1_H1 ;  /* 0x3000000bff0b7230 */ /* 0x000fe20000004100 */
[----:B------:R-:W-:Y:S01]  /*6f20*/  F2FP.SATFINITE.E4M3.F32.PACK_AB_MERGE_C R9, R9, R32, R6 ;  /* 0x000000200909723e */ /* 0x000fe20004807006 */
[----:B------:R-:W-:Y:S02]  /*6f30*/  HADD2.F32 R125, -RZ, R123.H0_H0 ;  /* 0x2000007bff7d7230 */ /* 0x000fe40000004100 */
[-C--:B------:R-:W-:Y:S01]  /*6f40*/  FMUL.FTZ R132, R121, R124.reuse ;  /* 0x0000007c79847220 */ /* 0x080fe20000410000 */
[----:B------:R-:W-:Y:S02]  /*6f50*/  HADD2.F32 R119, -RZ, R119.H1_H1 ;  /* 0x30000077ff777230 */ /* 0x000fe40000004100 */
[----:B------:R-:W-:Y:S01]  /*6f60*/  FMUL.FTZ R134, R11, R124 ;  /* 0x0000007c0b867220 */ /* 0x000fe20000410000 */
[----:B------:R-:W-:Y:S02]  /*6f70*/  HADD2.F32 R126, -RZ, R126.H1_H1 ;  /* 0x3000007eff7e7230 */ /* 0x000fe40000004100 */
[----:B------:R-:W-:Y:S01]  /*6f80*/  FFMA.FTZ R129, R4, R125, R129 ;  /* 0x0000007d04817223 */ /* 0x000fe20000010081 */
[----:B------:R-:W-:-:S02]  /*6f90*/  HADD2.F32 R35, -RZ, R35.H1_H1 ;  /* 0x30000023ff237230 */ /* 0x000fc40000004100 */
[----:B------:R-:W-:Y:S01]  /*6fa0*/  FFMA.FTZ R128, R117, R125, -R128 ;  /* 0x0000007d75807223 */ /* 0x000fe20000010880 */
[----:B------:R-:W-:Y:S02]  /*6fb0*/  HADD2.F32 R122, -RZ, R123.H1_H1 ;  /* 0x3000007bff7a7230 */ /* 0x000fe40000004100 */
[-C--:B------:R-:W-:Y:S01]  /*6fc0*/  FMUL.FTZ R124, R119, R126.reuse ;  /* 0x0000007e777c7220 */ /* 0x080fe20000410000 */
[----:B------:R-:W-:Y:S02]  /*6fd0*/  HADD2.F32 R4, -RZ, R5.H1_H1 ;  /* 0x30000005ff047230 */ /* 0x000fe40000004100 */
[----:B------:R-:W-:Y:S01]  /*6fe0*/  FMUL.FTZ R126, R35, R126 ;  /* 0x0000007e237e7220 */ /* 0x000fe20000410000 */
[----:B------:R-:W-:Y:S01]  /*6ff0*/  F2FP.SATFINITE.E4M3.F32.PACK_AB_MERGE_C R13, R34, R33, R7 ;  /* 0x00000021220d723e */ /* 0x000fe20004807007 */
[-C--:B------:R-:W-:Y:S01]  /*7000*/  FFMA.FTZ R11, R11, R122.reuse, -R132 ;  /* 0x0000007a0b0b7223 */ /* 0x080fe20000010884 */
[----:B------:R-:W-:Y:S01]  /*7010*/  FFMA.FTZ R134, R121, R122, R134 ;  /* 0x0000007a79867223 */ /* 0x000fe20000010086 */
[-C--:B------:R-:W-:Y:S01]  /*7020*/  FFMA.FTZ R35, R35, R4.reuse, -R124 ;  /* 0x0000000423237223 */ /* 0x080fe2000001087c */
[----:B------:R-:W-:-:S02]  /*7030*/  FFMA.FTZ R126, R119, R4, R126 ;  /* 0x00000004777e7223 */ /* 0x000fc4000001007e */
[----:B------:R-:W-:Y:S02]  /*7040*/  F2FP.SATFINITE.E4M3.F32.PACK_AB_MERGE_C R11, R11, R128, RZ ;  /* 0x000000800b0b723e */ /* 0x000fe400048070ff */
[----:B------:R-:W-:Y:S02]  /*7050*/  F2FP.SATFINITE.E4M3.F32.PACK_AB_MERGE_C R129, R134, R129, RZ ;  /* 0x000000818681723e */ /* 0x000fe400048070ff */
[----:B------:R-:W-:Y:S02]  /*7060*/  F2FP.SATFINITE.E4M3.F32.PACK_AB_MERGE_C R11, R35, R130, R11 ;  /* 0x00000082230b723e */ /* 0x000fe4000480700b */
[----:B------:R-:W-:-:S07]  /*7070*/  F2FP.SATFINITE.E4M3.F32.PACK_AB_MERGE_C R15, R126, R131, R129 ;  /* 0x000000837e0f723e */ /* 0x000fce0004807081 */
.L_x_7837:
[----:B------:R-:W-:Y:S05]  /*7080*/  BSYNC B2 ;  /* 0x0000000000027941 */ /* 0x000fea0003800000 */
.L_x_7836:
[----:B------:R-:W-:Y:S01]  /*7090*/  ISETP.GE.AND P3, PT, R118, R112, PT ;  /* 0x000000707600720c */ /* 0x000fe20003f66270 */
[----:B--2---:R4:W-:-:S12]  /*70a0*/  ST.E.128 desc[UR36][R98.64], R8 ;  /* 0x0000000862007985 */ /* 0x0049d8000c101d24 */
[----:B------:R-:W-:-:S04]  /*70b0*/  @!P3 IADD3 R4, P4, R107, R118, RZ ;  /* 0x000000766b04b210 */ /* 0x000fc80007f9e0ff */
[----:B------:R-:W-:-:S05]  /*70c0*/  @!P3 LEA.HI.X.SX32 R5, R118, R105, 0x1, P4 ;  /* 0x000000697605b211 */ /* 0x000fca00020f0eff */
[----:B---3--:R4:W-:Y:S04]  /*70d0*/  @!P3 ST.E.128 desc[UR36][R4.64], R12 ;  /* 0x0000000c0400b985 */ /* 0x0089e8000c101d24 */
.L_x_7835:
[----:B------:R-:W-:Y:S05]  /*70e0*/  BSYNC B1 ;  /* 0x0000000000017941 */ /* 0x000fea0003800000 */
.L_x_7834:
[----:B------:R-:W-:-:S03]  /*70f0*/  UMOV UR4, 0xffffffff ;  /* 0xffffffff00047882 */ /* 0x000fc60000000000 */
[----:B------:R-:W-:Y:S05]  /*7100*/  BRA.DIV UR4, `(.L_x_7838) ;  /* 0x000001c604307947 */ /* 0x000fea000b800000 */
[----:B------:R0:W0:Y:S04]  /*7110*/  SHFL.IDX PT, R33, R103, 0x1, 0x1c1f ;  /* 0x003c1f0067217f89 */ /* 0x00002800000e0000 */
[----:B----4-:R4:W0:Y:S02]  /*7120*/  SHFL.IDX PT, R14, R102, 0x1, 0x1c1f ;  /* 0x003c1f00660e7f89 */ /* 0x01082400000e0000 */
.L_x_8112:
[----:B------:R-:W-:Y:S01]  /*7130*/  VIADD R4, R190, 0x40 ;  /* 0x00000040be047836 */ /* 0x000fe20000000000 */
[----:B------:R-:W-:Y:S04]  /*7140*/  BSSY B1, `(.L_x_7839) ;  /* 0x00000f8000017945 */ /* 0x000fe80003800000 */
        /* <DEDUP_REMOVED lines=9> */
[----:B------:R-:W-:-:S05]  /*71e0*/  LEA.HI.SX32 R4, R4, R65, 0x1b ;  /* 0x0000004104047211 */ /* 0x000fca00078fdaff */
[----:B------:R-:W-:-:S05]  /*71f0*/  IMAD.SHL.U32 R15, R4, 0x10, RZ ;  /* 0x00000010040f7824 */ /* 0x000fca00078e00ff */
[----:B------:R-:W-:-:S04]  /*7200*/  LOP3.LUT R4, R197, 0x70, R15, 0xf8, !PT ;  /* 0x00000070c5047812 */ /* 0x000fc800078ef80f */
[----:B------:R-:W-:-:S04]  /*7210*/  LOP3.LUT R5, R4, R6, RZ, 0x3c, !PT ;  /* 0x0000000604057212 */ /* 0x000fc800078e3cff */
[----:B------:R-:W-:Y:S01]  /*7220*/  IADD3 R7, R204, R5, RZ ;  /* 0x00000005cc077210 */ /* 0x000fe20007ffe0ff */
        /* <DEDUP_REMOVED lines=11> */
[--C-:B------:R-:W-:Y:S02]  /*72e0*/  SHF.R.U32.HI R120, RZ, 0x18, R37.reuse ;  /* 0x00000018ff787819 */ /* 0x100fe40000011625 */
[----:B------:R-:W-:Y:S01]  /*72f0*/  SHF.R.U32.HI R122, RZ, 0x10, R37 ;  /* 0x00000010ff7a7819 */ /* 0x000fe20000011625 */
[----:B------:R-:W-:Y:S01]  /*7300*/  IMAD.MOV.U32 R37, RZ, RZ, R4 ;  /* 0x000000ffff257224 */ /* 0x000fe200078e0004 */
[----:B------:R-:W-:Y:S01]  /*7310*/  SHF.R.U32.HI R117, RZ, 0x8, R39 ;  /* 0x00000008ff757819 */ /* 0x000fe20000011627 */
[----:B------:R-:W-:Y:S01]  /*7320*/  IMAD.SHL.U32 R4, R121, 0x100, RZ ;  /* 0x0000010079047824 */ /* 0x000fe200078e00ff */
[----:B------:R-:W-:Y:S01]  /*7330*/  PRMT R35, R120, 0x654, R35 ;  /* 0x0000065478237816 */ /* 0x000fe20000000023 */
[----:B------:R-:W-:Y:S01]  /*7340*/  IMAD.U32 R6, R122, 0x10000, RZ ;  /* 0x000100007a067824 */ /* 0x000fe200078e00ff */
[----:B------:R-:W-:-:S02]  /*7350*/  SHF.R.U32.HI R119, RZ, 0x10, R39 ;  /* 0x00000010ff777819 */ /* 0x000fc40000011627 */
[----:B------:R-:W-:Y:S02]  /*7360*/  LOP3.LUT R36, R39, 0xff, RZ, 0xc0, !PT ;  /* 0x000000ff27247812 */ /* 0x000fe400078ec0ff */
[----:B--2---:R-:W-:Y:S02]  /*7370*/  SHF.R.U32.HI R105, RZ, 0x18, R39 ;  /* 0x00000018ff697819 */ /* 0x004fe40000011627 */
[--C-:B------:R-:W-:Y:S02]  /*7380*/  SHF.R.U32.HI R99, RZ, 0x8, R41.reuse ;  /* 0x00000008ff637819 */ /* 0x100fe40000011629 */
[--C-:B---3--:R-:W-:Y:S02]  /*7390*/  SHF.R.U32.HI R107, RZ, 0x10, R41.reuse ;  /* 0x00000010ff6b7819 */ /* 0x108fe40000011629 */
[----:B------:R-:W-:Y:S02]  /*73a0*/  LOP3.LUT R39, R41, 0xff, RZ, 0xc0, !PT ;  /* 0x000000ff29277812 */ /* 0x000fe400078ec0ff */
[----:B------:R-:W-:-:S02]  /*73b0*/  SHF.R.U32.HI R118, RZ, 0x18, R41 ;  /* 0x00000018ff767819 */ /* 0x000fc40000011629 */
[--C-:B------:R-:W-:Y:S02]  /*73c0*/  SHF.R.U32.HI R42, RZ, 0x8, R43.reuse ;  /* 0x00000008ff2a7819 */ /* 0x100fe4000001162b */
[----:B------:R-:W-:Y:S02]  /*73d0*/  LOP3.LUT R40, R43, 0xff, RZ, 0xc0, !PT ;  /* 0x000000ff2b287812 */ /* 0x000fe400078ec0ff */
[----:B------:R-:W-:Y:S02]  /*73e0*/  SHF.R.U32.HI R41, RZ, 0x18, R43 ;  /* 0x00000018ff297819 */ /* 0x000fe4000001162b */
[----:B------:R-:W-:Y:S01]  /*73f0*/  LOP3.LUT R35, R35, 0xff00, R4, 0xf8, !PT ;  /* 0x0000ff0023237812 */ /* 0x000fe200078ef804 */
[----:B------:R-:W-:Y:S01]  /*7400*/  IMAD.SHL.U32 R4, R117, 0x100, RZ ;  /* 0x0000010075047824 */ /* 0x000fe200078e00ff */
[----:B------:R-:W-:Y:S01]  /*7410*/  MOV R38, R8 ;  /* 0x0000000800267202 */ /* 0x000fe20000000f00 */
[----:B------:R-:W-:Y:S01]  /*7420*/  IMAD.SHL.U32 R8, R99, 0x100, RZ ;  /* 0x0000010063087824 */ /* 0x000fe200078e00ff */
[----:B------:R-:W-:-:S02]  /*7430*/  PRMT R5, R105, 0x654, R36 ;  /* 0x0000065469057816 */ /* 0x000fc40000000024 */
[----:B------:R-:W-:Y:S02]  /*7440*/  PRMT R39, R118, 0x654, R39 ;  /* 0x0000065476277816 */ /* 0x000fe40000000027 */
[----:B------:R-:W-:Y:S02]  /*7450*/  PRMT R41, R41, 0x654, R40 ;  /* 0x0000065429297816 */ /* 0x000fe40000000028 */
[----:B------:R-:W-:Y:S02]  /*7460*/  SHF.L.U32 R36, R42, 0x8, RZ ;  /* 0x000000082a247819 */ /* 0x000fe400000006ff */
[----:B------:R-:W-:Y:S01]  /*7470*/  LOP3.LUT R5, R5, 0xff00, R4, 0xf8, !PT ;  /* 0x0000ff0005057812 */ /* 0x000fe200078ef804 */
[----:B------:R-:W-:Y:S01]  /*7480*/  IMAD.U32 R4, R119, 0x10000, RZ ;  /* 0x0001000077047824 */ /* 0x000fe200078e00ff */
[----:B------:R-:W-:Y:S02]  /*7490*/  SHF.R.U32.HI R98, RZ, 0x10, R43 ;  /* 0x00000010ff627819 */ /* 0x000fe4000001162b */
[----:B------:R-:W-:Y:S01]  /*74a0*/  LOP3.LUT R99, R39, 0xff00, R8, 0xf8, !PT ;  /* 0x0000ff0027637812 */ /* 0x000fe200078ef808 */
[----:B------:R-:W-:Y:S01]  /*74b0*/  IMAD.U32 R8, R107, 0x10000, RZ ;  /* 0x000100006b087824 */ /* 0x000fe200078e00ff */
[----:B------:R-:W-:Y:S01]  /*74c0*/  LOP3.LUT R105, R41, 0xff00, R36, 0xf8, !PT ;  /* 0x0000ff0029697812 */ /* 0x000fe200078ef824 */
[----:B------:R-:W-:Y:S01]  /*74d0*/  IMAD.U32 R98, R98, 0x10000, RZ ;  /* 0x0001000062627824 */ /* 0x000fe200078e00ff */
[----:B------:R-:W-:-:S02]  /*74e0*/  F2FP.F16.E4M3.UNPACK_B R43, R116.H1 ;  /* 0x00000074ff2b723e */ /* 0x000fc400030006ff */
[----:B------:R-:W-:Y:S02]  /*74f0*/  F2FP.F16.E4M3.UNPACK_B R41, R38.H1 ;  /* 0x00000026ff29723e */ /* 0x000fe400030006ff */
        /* <DEDUP_REMOVED lines=8> */
[----:B------:R-:W-:-:S02]  /*7580*/  HADD2.F32 R43, -RZ, R43.H1_H1 ;  /* 0x3000002bff2b7230 */ /* 0x000fc40000004100 */
[-C--:B------:R-:W-:Y:S01]  /*7590*/  FMUL.FTZ R118, R36, R5.reuse ;  /* 0x0000000524767220 */ /* 0x080fe20000410000 */
[--C-:B------:R-:W-:Y:S02]  /*75a0*/  HADD2.F32 R42, -RZ, R40.reuse.H0_H0 ;  /* 0x20000028ff2a7230 */ /* 0x100fe40000004100 */
[----:B------:R-:W-:Y:S01]  /*75b0*/  FMUL.FTZ R107, R35, R5 ;  /* 0x00000005236b7220 */ /* 0x000fe20000410000 */
[----:B------:R-:W-:Y:S01]  /*75c0*/  LOP3.LUT R5, R105, 0xff0000, R98, 0xf8, !PT ;  /* 0x00ff000069057812 */ /* 0x000fe200078ef862 */
[----:B------:R-:W-:Y:S01]  /*75d0*/  HADD2.F32 R99, -RZ, R40.H1_H1 ;  /* 0x30000028ff637230 */ /* 0x000fe20000004100 */
[----:B------:R-:W-:Y:S01]  /*75e0*/  F2FP.F16.E4M3.UNPACK_B R116, R116 ;  /* 0x00000074ff74723e */ /* 0x000fe200020006ff */
[----:B------:R-:W-:Y:S02]  /*75f0*/  HADD2.F32 R98, -RZ, R41.H1_H1 ;  /* 0x30000029ff627230 */ /* 0x000fe40000004100 */
[----:B------:R-:W-:Y:S01]  /*7600*/  FFMA.FTZ R35, R35, R42, -R118 ;  /* 0x0000002a23237223 */ /* 0x000fe20000010876 */
[----:B------:R-:W-:-:S02]  /*7610*/  HADD2.F32 R40, -RZ, R39.H1_H1 ;  /* 0x30000027ff287230 */ /* 0x000fc40000004100 */
[----:B------:R-:W-:Y:S01]  /*7620*/  FFMA.FTZ R36, R36, R42, R107 ;  /* 0x0000002a24247223 */ /* 0x000fe2000001006b */
[----:B------:R-:W-:Y:S01]  /*7630*/  F2FP.F16.E4M3.UNPACK_B R42, R38 ;  /* 0x00000026ff2a723e */ /* 0x000fe200020006ff */
[----:B------:R-:W-:Y:S01]  /*7640*/  HADD2.F32 R118, -RZ, R116.H0_H0 ;  /* 0x20000074ff767230 */ /* 0x000fe20000004100 */
[----:B------:R-:W-:Y:S01]  /*7650*/  F2FP.F16.E4M3.UNPACK_B R41, R37 ;  /* 0x00000025ff29723e */ /* 0x000fe200020006ff */
[-C--:B------:R-:W-:Y:S01]  /*7660*/  FMUL.FTZ R37, R98, R43.reuse ;  /* 0x0000002b62257220 */ /* 0x080fe20000410000 */
[C---:B------:R-:W-:Y:S01]  /*7670*/  FMUL.FTZ R105, R40.reuse, R43 ;  /* 0x0000002b28697220 */ /* 0x040fe20000410000 */
[----:B------:R-:W-:Y:S01]  /*7680*/  F2FP.F16.E4M3.UNPACK_B R113, R113 ;  /* 0x00000071ff71723e */ /* 0x000fe200020006ff */
[----:B------:R-:W-:Y:S02]  /*7690*/  HADD2.F32 R43, -RZ, R42.H0_H0 ;  /* 0x2000002aff2b7230 */ /* 0x000fe40000004100 */
[----:B------:R-:W-:Y:S01]  /*76a0*/  FFMA.FTZ R38, R40, R99, -R37 ;  /* 0x0000006328267223 */ /* 0x000fe20000010825 */
[----:B------:R-:W-:-:S02]  /*76b0*/  HADD2.F32 R39, -RZ, R41.H0_H0 ;  /* 0x20000029ff277230 */ /* 0x000fc40000004100 */
[----:B------:R-:W-:Y:S01]  /*76c0*/  FFMA.FTZ R37, R98, R99, R105 ;  /* 0x0000006362257223 */ /* 0x000fe20000010069 */
[----:B------:R-:W-:Y:S02]  /*76d0*/  HADD2.F32 R116, -RZ, R116.H1_H1 ;  /* 0x30000074ff747230 */ /* 0x000fe40000004100 */
[-C--:B------:R-:W-:Y:S01]  /*76e0*/  FMUL.FTZ R120, R43, R118.reuse ;  /* 0x000000762b787220 */ /* 0x080fe20000410000 */
[----:B------:R-:W-:Y:S02]  /*76f0*/  HADD2.F32 R98, -RZ, R42.H1_H1 ;  /* 0x3000002aff627230 */ /* 0x000fe40000004100 */
[----:B------:R-:W-:Y:S01]  /*7700*/  FMUL.FTZ R118, R39, R118 ;  /* 0x0000007627767220 */ /* 0x000fe20000410000 */
[----:B------:R-:W-:Y:S01]  /*7710*/  HADD2.F32 R40, -RZ, R113.H0_H0 ;  /* 0x20000071ff287230 */ /* 0x000fe20000004100 */
[----:B------:R-:W-:Y:S01]  /*7720*/  F2FP.F16.E4M3.UNPACK_B R99, R10.H1 ;  /* 0x0000000aff63723e */ /* 0x000fe200030006ff */
[----:B------:R-:W-:Y:S02]  /*7730*/  HADD2.F32 R41, -RZ, R41.H1_H1 ;  /* 0x30000029ff297230 */ /* 0x000fe40000004100 */
[----:B------:R-:W-:Y:S01]  /*7740*/  FMUL.FTZ R42, R98, R116 ;  /* 0x00000074622a7220 */ /* 0x000fe20000410000 */
[----:B------:R-:W-:-:S02]  /*7750*/  HADD2.F32 R113, -RZ, R113.H1_H1 ;  /* 0x30000071ff717230 */ /* 0x000fc40000004100 */
[-C--:B------:R-:W-:Y:S01]  /*7760*/  FFMA.FTZ R39, R39, R40.reuse, -R120 ;  /* 0x0000002827277223 */ /* 0x080fe20000010878 */
[----:B------:R-:W-:Y:S01]  /*7770*/  FFMA.FTZ R40, R43, R40, R118 ;  /* 0x000000282b287223 */ /* 0x000fe20000010076 */
[----:B------:R-:W-:Y:S01]  /*7780*/  F2FP.F16.E4M3.UNPACK_B R43, R115.H1 ;  /* 0x00000073ff2b723e */ /* 0x000fe200030006ff */
[C---:B------:R-:W-:Y:S01]  /*7790*/  FMUL.FTZ R117, R41.reuse, R116 ;  /* 0x0000007429757220 */ /* 0x040fe20000410000 */
[----:B------:R-:W-:Y:S01]  /*77a0*/  FFMA.FTZ R42, R41, R113, -R42 ;  /* 0x00000071292a7223 */ /* 0x000fe2000001082a */
[----:B------:R-:W-:Y:S01]  /*77b0*/  F2FP.F16.E4M3.UNPACK_B R41, R34.H1 ;  /* 0x00000022ff29723e */ /* 0x000fe200030006ff */
[----:B------:R-:W-:Y:S01]  /*77c0*/  HADD2.F32 R105, -RZ, R99.H0_H0 ;  /* 0x20000063ff697230 */ /* 0x000fe20000004100 */
[----:B------:R-:W-:Y:S01]  /*77d0*/  F2FP.F16.E4M3.UNPACK_B R107, R111.H1 ;  /* 0x0000006fff6b723e */ /* 0x000fe200030006ff */
[--C-:B------:R-:W-:Y:S02]  /*77e0*/  HADD2.F32 R116, -RZ, R43.reuse.H0_H0 ;  /* 0x2000002bff747230 */ /* 0x100fe40000004100 */
[----:B------:R-:W-:Y:S01]  /*77f0*/  FFMA.FTZ R117, R98, R113, R117 ;  /* 0x0000007162757223 */ /* 0x000fe20000010075 */
[----:B------:R-:W-:Y:S01]  /*7800*/  HADD2.F32 R118, -RZ, R43.H1_H1 ;  /* 0x3000002bff767230 */ /* 0x000fe20000004100 */
[----:B------:R-:W-:Y:S01]  /*7810*/  F2FP.F16.E4M3.UNPACK_B R115, R115 ;  /* 0x00000073ff73723e */ /* 0x000fe200020006ff */
[----:B------:R-:W-:-:S02]  /*7820*/  HADD2.F32 R43, -RZ, R41.H0_H0 ;  /* 0x20000029ff2b7230 */ /* 0x000fc40000004100 */
[----:B------:R-:W-:Y:S01]  /*7830*/  FMUL.FTZ R120, R105, R116 ;  /* 0x0000007469787220 */ /* 0x000fe20000410000 */
[----:B------:R-:W-:Y:S01]  /*7840*/  HADD2.F32 R99, -RZ, R99.H1_H1 ;  /* 0x30000063ff637230 */ /* 0x000fe20000004100 */
[----:B------:R-:W-:Y:S01]  /*7850*/  F2FP.F16.E4M3.UNPACK_B R34, R34 ;  /* 0x00000022ff22723e */ /* 0x000fe200020006ff */
[----:B------:R-:W-:Y:S02]  /*7860*/  HADD2.F32 R41, -RZ, R41.H1_H1 ;  /* 0x30000029ff297230 */ /* 0x000fe40000004100 */
[----:B------:R-:W-:Y:S01]  /*7870*/  FMUL.FTZ R122, R43, R116 ;  /* 0x000000742b7a7220 */ /* 0x000fe20000410000 */
[--C-:B------:R-:W-:Y:S02]  /*7880*/  HADD2.F32 R116, -RZ, R107.reuse.H1_H1 ;  /* 0x3000006bff747230 */ /* 0x100fe40000004100 */
[-C--:B------:R-:W-:Y:S01]  /*7890*/  FMUL.FTZ R124, R99, R118.reuse ;  /* 0x00000076637c7220 */ /* 0x080fe20000410000 */
[----:B------:R-:W-:Y:S02]  /*78a0*/  HADD2.F32 R98, -RZ, R107.H0_H0 ;  /* 0x2000006bff627230 */ /* 0x000fe40000004100 */
[C---:B------:R-:W-:Y:S01]  /*78b0*/  FMUL.FTZ R118, R41.reuse, R118 ;  /* 0x0000007629767220 */ /* 0x040fe20000410000 */
[----:B------:R-:W-:Y:S01]  /*78c0*/  F2FP.F16.E4M3.UNPACK_B R111, R111 ;  /* 0x0000006fff6f723e */ /* 0x000fe200020006ff */
[----:B------:R-:W-:Y:S01]  /*78d0*/  FFMA.FTZ R107, R41, R116, -R124 ;  /* 0x00000074296b7223 */ /* 0x000fe2000001087c */
[----:B------:R-:W-:Y:S01]  /*78e0*/  F2FP.F16.E4M3.UNPACK_B R41, R10 ;  /* 0x0000000aff29723e */ /* 0x000fe200020006ff */
[----:B------:R-:W-:Y:S01]  /*78f0*/  FFMA.FTZ R120, R43, R98, -R120 ;  /* 0x000000622b787223 */ /* 0x000fe20000010878 */
[----:B------:R-:W-:Y:S01]  /*7900*/  FFMA.FTZ R113, R99, R116, R118 ;  /* 0x0000007463717223 */ /* 0x000fe20000010076 */
[----:B------:R-:W-:-:S02]  /*7910*/  HADD2.F32 R99, -RZ, R115.H0_H0 ;  /* 0x20000073ff637230 */ /* 0x000fc40000004100 */
[----:B------:R-:W-:Y:S01]  /*7920*/  FFMA.FTZ R122, R105, R98, R122 ;  /* 0x00000062697a7223 */ /* 0x000fe2000001007a */
[--C-:B------:R-:W-:Y:S01]  /*7930*/  HADD2.F32 R10, -RZ, R34.reuse.H0_H0 ;  /* 0x20000022ff0a7230 */ /* 0x100fe20000004100 */
[----:B------:R-:W-:Y:S01]  /*7940*/  F2FP.SATFINITE.E4M3.F32.PACK_AB_MERGE_C R35, R38, R35, RZ ;  /* 0x000000232623723e */ /* 0x000fe200048070ff */
[----:B------:R-:W-:Y:S01]  /*7950*/  HADD2.F32 R43, -RZ, R41.H0_H0 ;  /* 0x20000029ff2b7230 */ /* 0x000fe20000004100 */
[----:B------:R-:W-:Y:S01]  /*7960*/  F2FP.SATFINITE.E4M3.F32.PACK_AB_MERGE_C R37, R37, R36, RZ ;  /* 0x000000242525723e */ /* 0x000fe200048070ff */
[----:B------:R-:W-:Y:S02]  /*7970*/  HADD2.F32 R115, -RZ, R115.H1_H1 ;  /* 0x30000073ff737230 */ /* 0x000fe40000004100 */
[-C--:B------:R-:W-:Y:S01]  /*7980*/  FMUL.FTZ R116, R10, R99.reuse ;  /* 0x000000630a747220 */ /* 0x080fe20000410000 */
[----:B------:R-:W-:Y:S02]  /*7990*/  HADD2.F32 R41, -RZ, R41.H1_H1 ;  /* 0x30000029ff297230 */ /* 0x000fe40000004100 */
[----:B------:R-:W-:Y:S01]  /*79a0*/  FMUL.FTZ R105, R43, R99 ;  /* 0x000000632b697220 */ /* 0x000fe20000410000 */
[----:B------:R-:W-:Y:S01]  /*79b0*/  HADD2.F32 R34, -RZ, R34.H1_H1 ;  /* 0x30000022ff227230 */ /* 0x000fe20000004100 */
[----:B------:R-:W-:Y:S01]  /*79c0*/  F2FP.F16.E4M3.UNPACK_B R38, R32 ;  /* 0x00000020ff26723e */ /* 0x000fe200020006ff */
[----:B------:R-:W-:-:S02]  /*79d0*/  HADD2.F32 R98, -RZ, R111.H0_H0 ;  /* 0x2000006fff627230 */ /* 0x000fc40000004100 */
[-C--:B------:R-:W-:Y:S01]  /*79e0*/  FMUL.FTZ R99, R41, R115.reuse ;  /* 0x0000007329637220 */ /* 0x080fe20000410000 */
[----:B------:R-:W-:Y:S02]  /*79f0*/  HADD2.F32 R111, -RZ, R111.H1_H1 ;  /* 0x3000006fff6f7230 */ /* 0x000fe40000004100 */
[----:B------:R-:W-:Y:S01]  /*7a00*/  FMUL.FTZ R118, R34, R115 ;  /* 0x0000007322767220 */ /* 0x000fe20000410000 */
[----:B------:R-:W-:Y:S01]  /*7a10*/  F2FP.SATFINITE.E4M3.F32.PACK_AB_MERGE_C R36, R42, R39, R35 ;  /* 0x000000272a24723e */ /* 0x000fe20004807023 */
[-C--:B------:R-:W-:Y:S01]  /*7a20*/  FFMA.FTZ R105, R10, R98.reuse, -R105 ;  /* 0x000000620a697223 */ /* 0x080fe20000010869 */
[----:B------:R-:W-:Y:S01]  /*7a30*/  FFMA.FTZ R10, R43, R98, R116 ;  /* 0x000000622b0a7223 */ /* 0x000fe20000010074 */
[-C--:B------:R-:W-:Y:S01]  /*7a40*/  FFMA.FTZ R34, R34, R111.reuse, -R99 ;  /* 0x0000006f22227223 */ /* 0x080fe20000010863 */
[----:B------:R-:W-:Y:S01]  /*7a50*/  FFMA.FTZ R111, R41, R111, R118 ;  /* 0x0000006f296f7223 */ /* 0x000fe20000010076 */
[----:B------:R-:W-:Y:S02]  /*7a60*/  F2FP.F16.E4M3.UNPACK_B R41, R9 ;  /* 0x00000009ff29723e */ /* 0x000fe400020006ff */
        /* <DEDUP_REMOVED lines=11> */
[C---:B------:R-:W-:Y:S01]  /*7b20*/  FMUL.FTZ R118, R37.reuse, R40 ;  /* 0x0000002825767220 */ /* 0x040fe20000410000 */
        /* <DEDUP_REMOVED lines=10> */
[-C--:B------:R-:W-:Y:S01]  /*7bd0*/  FFMA.FTZ R9, R42, R43.reuse, R99 ;  /* 0x0000002b2a097223 */ /* 0x080fe20000010063 */
[----:B------:R-:W-:Y:S01]  /*7be0*/  F2FP.F16.E4M3.UNPACK_B R39, R32.H1 ;  /* 0x00000020ff27723e */ /* 0x000fe200030006ff */
[----:B------:R-:W-:Y:S01]  /*7bf0*/  FFMA.FTZ R32, R40, R43, -R105 ;  /* 0x0000002b28207223 */ /* 0x000fe20000010869 */
[----:B------:R-:W-:Y:S01]  /*7c00*/  HADD2.F32 R40, -RZ, R41.H0_H0 ;  /* 0x20000029ff287230 */ /* 0x000fe20000004100 */
[----:B------:R-:W-:Y:S01]  /*7c10*/  F2FP.SATFINITE.E4M3.F32.PACK_AB_MERGE_C R113, R113, R122, RZ ;  /* 0x0000007a7171723e */ /* 0x000fe200048070ff */
[----:B------:R-:W-:Y:S02]  /*7c20*/  HADD2.F32 R99, -RZ, R98.H0_H0 ;  /* 0x20000062ff637230 */ /* 0x000fe40000004100 */
[----:B------:R-:W-:Y:S01]  /*7c30*/  HADD2.F32 R8, -RZ, R39.H0_H0 ;  /* 0x20000027ff087230 */ /* 0x000fe20000004100 */
[----:B------:R-:W-:Y:S01]  /*7c40*/  F2FP.SATFINITE.E4M3.F32.PACK_AB_MERGE_C R10, R111, R10, R113 ;  /* 0x0000000a6f0a723e */ /* 0x000fe20004807071 */
[----:B------:R-:W-:-:S02]  /*7c50*/  HADD2.F32 R41, -RZ, R41.H1_H1 ;  /* 0x30000029ff297230 */ /* 0x000fc40000004100 */
[-C--:B------:R-:W-:Y:S01]  /*7c60*/  FMUL.FTZ R105, R40, R99.reuse ;  /* 0x0000006328697220 */ /* 0x080fe20000410000 */
[----:B------:R-:W-:Y:S02]  /*7c70*/  HADD2.F32 R98, -RZ, R98.H1_H1 ;  /* 0x30000062ff627230 */ /* 0x000fe40000004100 */
[----:B------:R-:W-:Y:S01]  /*7c80*/  FMUL.FTZ R99, R8, R99 ;  /* 0x0000006308637220 */ /* 0x000fe20000410000 */
[----:B------:R-:W-:Y:S02]  /*7c90*/  HADD2.F32 R39, -RZ, R39.H1_H1 ;  /* 0x30000027ff277230 */ /* 0x000fe40000004100 */
[--C-:B------:R-:W-:Y:S02]  /*7ca0*/  HADD2.F32 R43, -RZ, R6.reuse.H0_H0 ;  /* 0x20000006ff2b7230 */ /* 0x100fe40000004100 */
[----:B------:R-:W-:Y:S02]  /*7cb0*/  HADD2.F32 R42, -RZ, R6.H1_H1 ;  /* 0x30000006ff2a7230 */ /* 0x000fe40000004100 */
[-C--:B------:R-:W-:Y:S01]  /*7cc0*/  FMUL.FTZ R6, R41, R98.reuse ;  /* 0x0000006229067220 */ /* 0x080fe20000410000 */
[C---:B------:R-:W-:Y:S01]  /*7cd0*/  FMUL.FTZ R98, R39.reuse, R98 ;  /* 0x0000006227627220 */ /* 0x040fe20000410000 */
[----:B------:R-:W-:Y:S01]  /*7ce0*/  FFMA.FTZ R115, R40, R43, R99 ;  /* 0x0000002b28737223 */ /* 0x000fe20000010063 */
[----:B------:R-:W-:Y:S01]  /*7cf0*/  F2FP.F16.E4M3.UNPACK_B R99, R5 ;  /* 0x00000005ff63723e */ /* 0x000fe200020006ff */
[-C--:B------:R-:W-:Y:S01]  /*7d00*/  FFMA.FTZ R116, R39, R42.reuse, -R6 ;  /* 0x0000002a27747223 */ /* 0x080fe20000010806 */
[----:B------:R-:W-:Y:S01]  /*7d10*/  F2FP.F16.E4M3.UNPACK_B R39, R11 ;  /* 0x0000000bff27723e */ /* 0x000fe200020006ff */
[----:B------:R-:W-:Y:S01]  /*7d20*/  FFMA.FTZ R113, R8, R43, -R105 ;  /* 0x0000002b08717223 */ /* 0x000fe20000010869 */
[----:B------:R-:W-:Y:S01]  /*7d30*/  F2FP.F16.E4M3.UNPACK_B R105, R5.H1 ;  /* 0x00000005ff69723e */ /* 0x000fe200030006ff */
[----:B------:R-:W-:Y:S01]  /*7d40*/  FFMA.FTZ R118, R41, R42, R98 ;  /* 0x0000002a29767223 */ /* 0x000fe20000010062 */
[----:B------:R-:W-:Y:S01]  /*7d50*/  F2FP.F16.E4M3.UNPACK_B R6, R7 ;  /* 0x00000007ff06723e */ /* 0x000fe200020006ff */
[----:B------:R-:W-:Y:S01]  /*7d60*/  HADD2.F32 R41, -RZ, R39.H0_H0 ;  /* 0x20000027ff297230 */ /* 0x000fe20000004100 */
[----:B------:R-:W-:Y:S01]  /*7d70*/  F2FP.F16.E4M3.UNPACK_B R40, R11.H1 ;  /* 0x0000000bff28723e */ /* 0x000fe200030006ff */
[----:B------:R-:W-:Y:S01]  /*7d80*/  HADD2.F32 R107, -RZ, R99.H0_H0 ;  /* 0x20000063ff6b7230 */ /* 0x000fe20000004100 */
[-C--:B------:R-:W-:Y:S01]  /*7d90*/  F2FP.F16.E4M3.UNPACK_B R5, R4.reuse ;  /* 0x00000004ff05723e */ /* 0x080fe200020006ff */
[----:B------:R-:W-:Y:S01]  /*7da0*/  HADD2.F32 R8, -RZ, R6.H0_H0 ;  /* 0x20000006ff087230 */ /* 0x000fe20000004100 */
[----:B------:R-:W-:Y:S01]  /*7db0*/  F2FP.F16.E4M3.UNPACK_B R7, R7.H1 ;  /* 0x00000007ff07723e */ /* 0x000fe200030006ff */
[----:B------:R-:W-:Y:S01]  /*7dc0*/  HADD2.F32 R111, -RZ, R105.H0_H0 ;  /* 0x20000069ff6f7230 */ /* 0x000fe20000004100 */
[----:B------:R-:W-:Y:S01]  /*7dd0*/  F2FP.F16.E4M3.UNPACK_B R42, R4.H1 ;  /* 0x00000004ff2a723e */ /* 0x000fe200030006ff */
[----:B------:R-:W-:-:S02]  /*7de0*/  HADD2.F32 R4, -RZ, R40.H0_H0 ;  /* 0x20000028ff047230 */ /* 0x000fc40000004100 */
[-C--:B------:R-:W-:Y:S01]  /*7df0*/  FMUL.FTZ R117, R41, R107.reuse ;  /* 0x0000006b29757220 */ /* 0x080fe20000410000 */
[----:B------:R-:W-:Y:S02]  /*7e00*/  HADD2.F32 R43, -RZ, R5.H0_H0 ;  /* 0x20000005ff2b7230 */ /* 0x000fe40000004100 */
[----:B------:R-:W-:Y:S01]  /*7e10*/  FMUL.FTZ R120, R8, R107 ;  /* 0x0000006b08787220 */ /* 0x000fe20000410000 */
[----:B------:R-:W-:Y:S02]  /*7e20*/  HADD2.F32 R11, -RZ, R7.H0_H0 ;  /* 0x20000007ff0b7230 */ /* 0x000fe40000004100 */
[----:B------:R-:W-:Y:S01]  /*7e30*/  FMUL.FTZ R122, R4, R111 ;  /* 0x0000006f047a7220 */ /* 0x000fe20000410000 */
[----:B------:R-:W-:Y:S02]  /*7e40*/  HADD2.F32 R40, -RZ, R40.H1_H1 ;  /* 0x30000028ff287230 */ /* 0x000fe40000004100 */
[----:B------:R-:W-:Y:S01]  /*7e50*/  FFMA.FTZ R117, R8, R43, -R117 ;  /* 0x0000002b08757223 */ /* 0x000fe20000010875 */
[----:B------:R-:W-:-:S02]  /*7e60*/  HADD2.F32 R105, -RZ, R105.H1_H1 ;  /* 0x30000069ff697230 */ /* 0x000fc40000004100 */
[----:B------:R-:W-:Y:S01]  /*7e70*/  FMUL.FTZ R111, R11, R111 ;  /* 0x0000006f0b6f7220 */ /* 0x000fe20000410000 */
[----:B------:R-:W-:Y:S01]  /*7e80*/  HADD2.F32 R7, -RZ, R7.H1_H1 ;  /* 0x30000007ff077230 */ /* 0x000fe20000004100 */
[----:B------:R-:W-:Y:S01]  /*7e90*/  F2FP.SATFINITE.E4M3.F32.PACK_AB_MERGE_C R113, R116, R113, RZ ;  /* 0x000000717471723e */ /* 0x000fe200048070ff */
[----:B------:R-:W-:Y:S02]  /*7ea0*/  HADD2.F32 R98, -RZ, R42.H0_H0 ;  /* 0x2000002aff627230 */ /* 0x000fe40000004100 */
[-C--:B------:R-:W-:Y:S01]  /*7eb0*/  FMUL.FTZ R8, R40, R105.reuse ;  /* 0x0000006928087220 */ /* 0x080fe20000410000 */
[----:B------:R-:W-:Y:S02]  /*7ec0*/  HADD2.F32 R39, -RZ, R39.H1_H1 ;  /* 0x30000027ff277230 */ /* 0x000fe40000004100 */
[----:B------:R-:W-:Y:S01]  /*7ed0*/  FMUL.FTZ R105, R7, R105 ;  /* 0x0000006907697220 */ /* 0x000fe20000410000 */
[----:B------:R-:W-:Y:S02]  /*7ee0*/  HADD2.F32 R99, -RZ, R99.H1_H1 ;  /* 0x30000063ff637230 */ /* 0x000fe40000004100 */
[----:B------:R-:W-:Y:S01]  /*7ef0*/  FFMA.FTZ R122, R11, R98, -R122 ;  /* 0x000000620b7a7223 */ /* 0x000fe2000001087a */
[----:B------:R-:W-:-:S02]  /*7f00*/  HADD2.F32 R6, -RZ, R6.H1_H1 ;  /* 0x30000006ff067230 */ /* 0x000fc40000004100 */
[----:B------:R-:W-:Y:S01]  /*7f10*/  FFMA.FTZ R111, R4, R98, R111 ;  /* 0x00000062046f7223 */ /* 0x000fe2000001006f */
[----:B------:R-:W-:Y:S02]  /*7f20*/  HADD2.F32 R42, -RZ, R42.H1_H1 ;  /* 0x3000002aff2a7230 */ /* 0x000fe40000004100 */
[-C--:B------:R-:W-:Y:S01]  /*7f30*/  FMUL.FTZ R11, R39, R99.reuse ;  /* 0x00000063270b7220 */ /* 0x080fe20000410000 */
[----:B------:R-:W-:Y:S02]  /*7f40*/  HADD2.F32 R5, -RZ, R5.H1_H1 ;  /* 0x30000005ff057230 */ /* 0x000fe40000004100 */
[----:B------:R-:W-:Y:S01]  /*7f50*/  FMUL.FTZ R4, R6, R99 ;  /* 0x0000006306047220 */ /* 0x000fe20000410000 */
[----:B------:R-:W-:Y:S01]  /*7f60*/  FFMA.FTZ R120, R41, R43, R120 ;  /* 0x0000002b29787223 */ /* 0x000fe20000010078 */
[-C--:B------:R-:W-:Y:S01]  /*7f70*/  FFMA.FTZ R7, R7, R42.reuse, -R8 ;  /* 0x0000002a07077223 */ /* 0x080fe20000010808 */
[----:B------:R-:W-:Y:S01]  /*7f80*/  FFMA.FTZ R40, R40, R42, R105 ;  /* 0x0000002a28287223 */ /* 0x000fe20000010069 */
[-C--:B------:R-:W-:Y:S01]  /*7f90*/  FFMA.FTZ R6, R6, R5.reuse, -R11 ;  /* 0x0000000506067223 */ /* 0x080fe2000001080b */
[----:B------:R-:W-:Y:S01]  /*7fa0*/  FFMA.FTZ R5, R39, R5, R4 ;  /* 0x0000000527057223 */ /* 0x000fe20000010004 */
[----:B------:R-:W-:Y:S01]  /*7fb0*/  F2FP.SATFINITE.E4M3.F32.PACK_AB_MERGE_C R37, R32, R37, R113 ;  /* 0x000000252025723e */ /* 0x000fe20004807071 */
[----:B------:R-:W-:Y:S01]  /*7fc0*/  IMAD.MOV.U32 R8, RZ, RZ, R35 ;  /* 0x000000ffff087224 */ /* 0x000fe200078e0023 */
[----:B------:R-:W-:-:S02]  /*7fd0*/  F2FP.SATFINITE.E4M3.F32.PACK_AB_MERGE_C R7, R7, R122, RZ ;  /* 0x0000007a0707723e */ /* 0x000fc400048070ff */
[----:B------:R-:W-:Y:S02]  /*7fe0*/  F2FP.SATFINITE.E4M3.F32.PACK_AB_MERGE_C R40, R40, R111, RZ ;  /* 0x0000006f2828723e */ /* 0x000fe400048070ff */
[----:B------:R-:W-:Y:S02]  /*7ff0*/  F2FP.SATFINITE.E4M3.F32.PACK_AB_MERGE_C R115, R118, R115, RZ ;  /* 0x000000737673723e */ /* 0x000fe400048070ff */
[----:B------:R-:W-:Y:S01]  /*8000*/  F2FP.SATFINITE.E4M3.F32.PACK_AB_MERGE_C R7, R6, R117, R7 ;  /* 0x000000750607723e */ /* 0x000fe20004807007 */
[----:B------:R-:W-:Y:S01]  /*8010*/  IMAD.MOV.U32 R6, RZ, RZ, R34 ;  /* 0x000000ffff067224 */ /* 0x000fe200078e0022 */
[----:B------:R-:W-:Y:S01]  /*8020*/  F2FP.SATFINITE.E4M3.F32.PACK_AB_MERGE_C R11, R5, R120, R40 ;  /* 0x00000078050b723e */ /* 0x000fe20004807028 */
[----:B------:R-:W-:Y:S01]  /*8030*/  IMAD.MOV.U32 R5, RZ, RZ, R37 ;  /* 0x000000ffff057224 */ /* 0x000fe200078e0025 */
[----:B------:R-:W-:Y:S02]  /*8040*/  F2FP.SATFINITE.E4M3.F32.PACK_AB_MERGE_C R9, R9, R38, R115 ;  /* 0x000000260909723e */ /* 0x000fe40004807073 */
[----:B------:R-:W-:-:S07]  /*8050*/  MOV R4, R36 ;  /* 0x0000002400047202 */ /* 0x000fce0000000f00 */
.L_x_7842:
[----:B------:R-:W-:Y:S05]  /*8060*/  BSYNC B2 ;  /* 0x0000000000027941 */ /* 0x000fea0003800000 */
.L_x_7841:
[----:B------:R-:W-:Y:S01]  /*8070*/  ISETP.GE.AND P3, PT, R15, R112, PT ;  /* 0x000000700f00720c */ /* 0x000fe20003f66270 */
[----:B0-----:R0:W-:-:S12]  /*8080*/  ST.E.128 desc[UR36][R12.64], R4 ;  /* 0x000000040c007985 */ /* 0x0011d8000c101d24 */
[----:B------:R-:W-:-:S04]  /*8090*/  @!P3 IADD3 R14, P4, R15, R14, RZ ;  /* 0x0000000e0f0eb210 */ /* 0x000fc80007f9e0ff */
[----:B------:R-:W-:-:S05]  /*80a0*/  @!P3 LEA.HI.X.SX32 R15, R15, R33, 0x1, P4 ;  /* 0x000000210f0fb211 */ /* 0x000fca00020f0eff */
[----:B------:R0:W-:Y:S04]  /*80b0*/  @!P3 ST.E.128 desc[UR36][R14.64], R8 ;  /* 0x000000080e00b985 */ /* 0x0001e8000c101d24 */
.L_x_7840:
[----:B------:R-:W-:Y:S05]  /*80c0*/  BSYNC B1 ;  /* 0x0000000000017941 */ /* 0x000fea0003800000 */
.L_x_7839:
[----:B------:R-:W-:-:S03]  /*80d0*/  UMOV UR4, 0xffffffff ;  /* 0xffffffff00047882 */ /* 0x000fc60000000000 */
[----:B------:R-:W-:Y:S05]  /*80e0*/  BRA.DIV UR4, `(.L_x_7843) ;  /* 0x000001b604807947 */ /* 0x000fea000b800000 */
[----:B0-----:R-:W0:Y:S04]  /*80f0*/  SHFL.IDX PT, R103, R103, 0x2, 0x1c1f ;  /* 0x005c1f0067677f89 */ /* 0x001e2800000e0000 */
[----:B------:R0:W0:Y:S02]  /*8100*/  SHFL.IDX PT, R14, R102, 0x2, 0x1c1f ;  /* 0x005c1f00660e7f89 */ /* 0x00002400000e0000 */
.L_x_8116:
[----:B------:R-:W-:-:S05]  /*8110*/  VIADD R4, R190, 0x80 ;  /* 0x00000080be047836 */ /* 0x000fca0000000000 */
[----:B------:R-:W-:-:S13]  /*8120*/  ISETP.GE.OR P3, PT, R4, R97, P1 ;  /* 0x000000610400720c */ /* 0x000fda0000f66670 */
[----:B------:R-:W-:Y:S05]  /*8130*/  @P3 BRA `(.L_x_7823) ;  /* 0x0000001400203947 */ /* 0x000fea0003800000 */
[----:B------:R-:W-:Y:S01]  /*8140*/  SEL R114, R73, R114, !P0 ;  /* 0x0000007249727207 */ /* 0x000fe20004000000 */
[----:B------:R-:W-:Y:S01]  /*8150*/  BSSY B1, `(.L_x_7844) ;  /* 0x00000ea000017945 */ /* 0x000fe20003800000 */
[----:B0-----:R-:W-:Y:S02]  /*8160*/  IADD3 R12, P3, R64, R14, RZ ;  /* 0x0000000e400c7210 */ /* 0x001fe40007f7e0ff */
[----:B------:R-:W-:Y:S02]  /*8170*/  SHF.R.S32.HI R5, RZ, 0x1f, R114 ;  /* 0x0000001fff057819 */ /* 0x000fe40000011472 */
[----:B------:R-:W-:Y:S02]  /*8180*/  IADD3.X R13, R103, R62, RZ, P3, !PT ;  /* 0x0000003e670d7210 */ /* 0x000fe40001ffe4ff */
[----:B------:R-:W-:-:S04]  /*8190*/  LEA.HI R114, R5, R114, RZ, 0x5 ;  /* 0x0000007205727211 */ /* 0x000fc800078f28ff */
[----:B------:R-:W-:-:S05]  /*81a0*/  LEA.HI.SX32 R15, R114, R65, 0x1b ;  /* 0x00000041720f7211 */ /* 0x000fca00078fdaff */
[----:B------:R-:W-:-:S05]  /*81b0*/  IMAD.SHL.U32 R15, R15, 0x10, RZ ;  /* 0x000000100f0f7824 */ /* 0x000fca00078e00ff */
[----:B------:R-:W-:-:S04]  /*81c0*/  LOP3.LUT R5, R198, 0x70, R15, 0xf8, !PT ;  /* 0x00000070c6057812 */ /* 0x000fc800078ef80f */
[----:B------:R-:W-:Y:S01]  /*81d0*/  LOP3.LUT R4, R5, R104, RZ, 0x3c, !PT ;  /* 0x0000006805047212 */ /* 0x000fe200078e3cff */
[----:B------:R-:W-:-:S04]  /*81e0*/  IMAD R5, R188, 0x5000, R0 ;  /* 0x00005000bc057824 */ /* 0x000fc800078e0200 */
[----:B------:R-:W-:Y:S02]  /*81f0*/  IMAD.IADD R7, R205, 0x1, R4 ;  /* 0x00000001cd077824 */ /* 0x000fe400078e0204 */
[----:B------:R-:W-:Y:S02]  /*8200*/  IMAD.IADD R5, R18, 0x1, R5 ;  /* 0x0000000112057824 */ /* 0x000fe400078e0205 */
[----:B------:R-:W-:-:S04]  /*8210*/  IMAD R7, R188, 0x5000, R7 ;  /* 0x00005000bc077824 */ /* 0x000fc800078e0207 */
[----:B------:R-:W-:Y:S02]  /*8220*/  IMAD.IADD R8, R18, 0x1, R7 ;  /* 0x0000000112087824 */ /* 0x000fe400078e0207 */
[----:B------:R-:W0:Y:S04]  /*8230*/  LDS.128 R4, [R5+0x18400] ;  /* 0x0184000005047984 */ /* 0x000e280000000c00 */
[----:B------:R-:W0:Y:S01]  /*8240*/  LDS.128 R8, [R8+0x18400] ;  /* 0x0184000008087984 */ /* 0x000e220000000c00 */
[----:B------:R-:W-:Y:S05]  /*8250*/  @P2 BRA `(.L_x_7845) ;  /* 0x0000000c00642947 */ /* 0x000fea0003800000 */
[--C-:B------:R-:W-:Y:S01]  /*8260*/  SHF.R.U32.HI R50, RZ, 0x8, R45.reuse ;  /* 0x00000008ff327819 */ /* 0x100fe2000001162d */
[----:B0-----:R-:W-:Y:S01]  /*8270*/  IMAD.MOV.U32 R33, RZ, RZ, R6 ;  /* 0x000000ffff217224 */ /* 0x001fe200078e0006 */
[--C-:B------:R-:W-:Y:S01]  /*8280*/  SHF.R.U32.HI R99, RZ, 0x18, R45.reuse ;  /* 0x00000018ff637819 */ /* 0x100fe2000001162d */
[----:B------:R-:W-:Y:S01]  /*8290*/  IMAD.MOV.U32 R39, RZ, RZ, R8 ;  /* 0x000000ffff277224 */ /* 0x000fe200078e0008 */
[----:B------:R-:W-:Y:S01]  /*82a0*/  LOP3.LUT R34, R45, 0xff, RZ, 0xc0, !PT ;  /* 0x000000ff2d227812 */ /* 0x000fe200078ec0ff */
[----:B------:R-:W-:Y:S01]  /*82b0*/  IMAD.MOV.U32 R36, RZ, RZ, R4 ;  /* 0x000000ffff247224 */ /* 0x000fe200078e0004 */
[----:B------:R-:W-:Y:S02]  /*82c0*/  SHF.R.U32.HI R48, RZ, 0x10, R45 ;  /* 0x00000010ff307819 */ /* 0x000fe4000001162d */
[----:B------:R-:W-:Y:S01]  /*82d0*/  MOV R32, R5 ;  /* 0x0000000500207202 */ /* 0x000fe20000000f00 */
[----:B------:R-:W-:Y:S01]  /*82e0*/  IMAD.SHL.U32 R5, R50, 0x100, RZ ;  /* 0x0000010032057824 */ /* 0x000fe200078e00ff */
[----:B------:R-:W-:Y:S01]  /*82f0*/  SHF.R.U32.HI R40, RZ, 0x8, R49 ;  /* 0x00000008ff287819 */ /* 0x000fe20000011631 */
[----:B------:R-:W-:Y:S01]  /*8300*/  IMAD.U32 R6, R48, 0x10000, RZ ;  /* 0x0001000030067824 */ /* 0x000fe200078e00ff */
[----:B------:R-:W-:-:S02]  /*8310*/  PRMT R34, R99, 0x654, R34 ;  /* 0x0000065463227816 */ /* 0x000fc40000000022 */
[----:B------:R-:W-:Y:S01]  /*8320*/  SHF.R.U32.HI R42, RZ, 0x18, R49 ;  /* 0x00000018ff2a7819 */ /* 0x000fe20000011631 */
[----:B------:R-:W-:Y:S01]  /*8330*/  IMAD.SHL.U32 R8, R40, 0x100, RZ ;  /* 0x0000010028087824 */ /* 0x000fe200078e00ff */
[----:B------:R-:W-:Y:S02]  /*8340*/  LOP3.LUT R37, R49, 0xff, RZ, 0xc0, !PT ;  /* 0x000000ff31257812 */ /* 0x000fe400078ec0ff */
[--C-:B------:R-:W-:Y:S02]  /*8350*/  SHF.R.U32.HI R46, RZ, 0x18, R47.reuse ;  /* 0x00000018ff2e7819 */ /* 0x100fe4000001162f */
[----:B------:R-:W-:Y:S02]  /*8360*/  LOP3.LUT R35, R47, 0xff, RZ, 0xc0, !PT ;  /* 0x000000ff2f237812 */ /* 0x000fe400078ec0ff */
[----:B------:R-:W-:Y:S02]  /*8370*/  SHF.R.U32.HI R44, RZ, 0x8, R47 ;  /* 0x00000008ff2c7819 */ /* 0x000fe4000001162f */
[----:B------:R-:W-:-:S02]  /*8380*/  SHF.R.U32.HI R41, RZ, 0x8, R51 ;  /* 0x00000008ff297819 */ /* 0x000fc40000011633 */
[----:B------:R-:W-:Y:S02]  /*8390*/  SHF.R.U32.HI R43, RZ, 0x10, R47 ;  /* 0x00000010ff2b7819 */ /* 0x000fe4000001162f */
[----:B------:R-:W-:Y:S01]  /*83a0*/  LOP3.LUT R5, R34, 0xff00, R5, 0xf8, !PT ;  /* 0x0000ff0022057812 */ /* 0x000fe200078ef805 */
[----:B------:R-:W-:Y:S01]  /*83b0*/  IMAD.SHL.U32 R41, R41, 0x100, RZ ;  /* 0x0000010029297824 */ /* 0x000fe200078e00ff */
[----:B------:R-:W-:Y:S02]  /*83c0*/  PRMT R37, R42, 0x654, R37 ;  /* 0x000006542a257816 */ /* 0x000fe40000000025 */
[----:B------:R-:W-:Y:S02]  /*83d0*/  PRMT R35, R46, 0x654, R35 ;  /* 0x000006542e237816 */ /* 0x000fe40000000023 */
[----:B------:R-:W-:Y:S02]  /*83e0*/  SHF.L.U32 R4, R44, 0x8, RZ ;  /* 0x000000082c047819 */ /* 0x000fe400000006ff */
[----:B------:R-:W-:Y:S01]  /*83f0*/  LOP3.LUT R6, R5, 0xff0000, R6, 0xf8, !PT ;  /* 0x00ff000005067812 */ /* 0x000fe200078ef806 */
[----:B------:R-:W-:Y:S01]  /*8400*/  IMAD.U32 R5, R43, 0x10000, RZ ;  /* 0x000100002b057824 */ /* 0x000fe200078e00ff */
[----:B------:R-:W-:-:S02]  /*8410*/  LOP3.LUT R38, R51, 0xff0000ff, RZ, 0xc0, !PT ;  /* 0xff0000ff33267812 */ /* 0x000fc400078ec0ff */
[----:B------:R-:W-:Y:S02]  /*8420*/  LOP3.LUT R8, R37, 0xff00, R8, 0xf8, !PT ;  /* 0x0000ff0025087812 */ /* 0x000fe400078ef808 */
[----:B------:R-:W-:Y:S02]  /*8430*/  LOP3.LUT R4, R35, 0xff00, R4, 0xf8, !PT ;  /* 0x0000ff0023047812 */ /* 0x000fe400078ef804 */
[----:B------:R-:W-:Y:S02]  /*8440*/  F2FP.F16.E4M3.UNPACK_B R43, R110.H1 ;  /* 0x0000006eff2b723e */ /* 0x000fe400030006ff */
[----:B------:R-:W-:Y:S02]  /*8450*/  F2FP.F16.E4M3.UNPACK_B R40, R39.H1 ;  /* 0x00000027ff28723e */ /* 0x000fe400030006ff */
[----:B------:R-:W-:Y:S02]  /*8460*/  F2FP.F16.E4M3.UNPACK_B R37, R36.H1 ;  /* 0x00000024ff25723e */ /* 0x000fe400030006ff */
[----:B------:R-:W-:Y:S01]  /*8470*/  LOP3.LUT R42, R38, 0xff00, R41, 0xf8, !PT ;  /* 0x0000ff00262a7812 */ /* 0x000fe200078ef829 */
[----:B------:R-:W-:Y:S01]  /*8480*/  HADD2.F32 R35, -RZ, R40.H0_H0 ;  /* 0x20000028ff237230 */ /* 0x000fe20000004100 */
[----:B------:R-:W-:Y:S01]  /*8490*/  SHF.R.U32.HI R47, RZ, 0x10, R51 ;  /* 0x00000010ff2f7819 */ /* 0x000fe20000011633 */
[----:B------:R-:W-:Y:S01]  /*84a0*/  HADD2.F32 R34, -RZ, R37.H0_H0 ;  /* 0x20000025ff227230 */ /* 0x000fe20000004100 */
[----:B------:R-:W-:Y:S01]  /*84b0*/  LOP3.LUT R4, R4, 0xff0000, R5, 0xf8, !PT ;  /* 0x00ff000004047812 */ /* 0x000fe200078ef805 */
[----:B------:R-:W-:Y:S01]  /*84c0*/  HADD2.F32 R5, -RZ, R43.H0_H0 ;  /* 0x2000002bff057230 */ /* 0x000fe20000004100 */
[----:B------:R-:W-:Y:S01]  /*84d0*/  F2FP.F16.E4M3.UNPACK_B R38, R108.H1 ;  /* 0x0000006cff26723e */ /* 0x000fe200030006ff */
[----:B------:R-:W-:Y:S01]  /*84e0*/  IMAD.U32 R47, R47, 0x10000, RZ ;  /* 0x000100002f2f7824 */ /* 0x000fe200078e00ff */
[----:B------:R-:W-:-:S02]  /*84f0*/  SHF.R.U32.HI R45, RZ, 0x10, R49 ;  /* 0x00000010ff2d7819 */ /* 0x000fc40000011631 */
[-C--:B------:R-:W-:Y:S01]  /*8500*/  FMUL.FTZ R49, R35, R5.reuse ;  /* 0x0000000523317220 */ /* 0x080fe20000410000 */
[--C-:B------:R-:W-:Y:S02]  /*8510*/  HADD2.F32 R41, -RZ, R38.reuse.H0_H0 ;  /* 0x20000026ff297230 */ /* 0x100fe40000004100 */
[----:B------:R-:W-:Y:S01]  /*8520*/  FMUL.FTZ R44, R34, R5 ;  /* 0x00000005222c7220 */ /* 0x000fe20000410000 */
[----:B------:R-:W-:Y:S01]  /*8530*/  LOP3.LUT R5, R42, 0xff0000, R47, 0xf8, !PT ;  /* 0x00ff00002a057812 */ /* 0x000fe200078ef82f */
[----:B------:R-:W-:Y:S01]  /*8540*/  HADD2.F32 R42, -RZ, R38.H1_H1 ;  /* 0x30000026ff2a7230 */ /* 0x000fe20000004100 */
[----:B------:R-:W-:Y:S01]  /*8550*/  SHF.L.U32 R45, R45, 0x10, RZ ;  /* 0x000000102d2d7819 */ /* 0x000fe200000006ff */
[-C--:B------:R-:W-:Y:S01]  /*8560*/  FFMA.FTZ R34, R34, R41.reuse, -R49 ;  /* 0x0000002922227223 */ /* 0x080fe20000010831 */
[----:B------:R-:W-:Y:S01]  /*8570*/  FFMA.FTZ R35, R35, R41, R44 ;  /* 0x0000002923237223 */ /* 0x000fe2000001002c */
[----:B------:R-:W-:Y:S01]  /*8580*/  HADD2.F32 R44, -RZ, R43.H1_H1 ;  /* 0x3000002bff2c7230 */ /* 0x000fe20000004100 */
[----:B------:R-:W-:Y:S01]  /*8590*/  F2FP.F16.E4M3.UNPACK_B R110, R110 ;  /* 0x0000006eff6e723e */ /* 0x000fe200020006ff */
[----:B------:R-:W-:Y:S01]  /*85a0*/  HADD2.F32 R41, -RZ, R40.H1_H1 ;  /* 0x30000028ff297230 */ /* 0x000fe20000004100 */
[----:B------:R-:W-:Y:S01]  /*85b0*/  F2FP.F16.E4M3.UNPACK_B R39, R39 ;  /* 0x00000027ff27723e */ /* 0x000fe200020006ff */
[----:B------:R-:W-:Y:S01]  /*85c0*/  HADD2.F32 R38, -RZ, R37.H1_H1 ;  /* 0x30000025ff267230 */ /* 0x000fe20000004100 */
[----:B------:R-:W-:Y:S01]  /*85d0*/  F2FP.F16.E4M3.UNPACK_B R36, R36 ;  /* 0x00000024ff24723e */ /* 0x000fe200020006ff */
[----:B------:R-:W-:Y:S01]  /*85e0*/  HADD2.F32 R43, -RZ, R110.H0_H0 ;  /* 0x2000006eff2b7230 */ /* 0x000fe20000004100 */
[----:B------:R-:W-:Y:S01]  /*85f0*/  LOP3.LUT R8, R8, 0xff0000, R45, 0xf8, !PT ;  /* 0x00ff000008087812 */ /* 0x000fe200078ef82d */
[----:B------:R-:W-:Y:S01]  /*8600*/  FMUL.FTZ R45, R41, R44 ;  /* 0x0000002c292d7220 */ /* 0x000fe20000410000 */
        /* <DEDUP_REMOVED lines=25> */
[----:B------:R-:W-:Y:S01]  /*87a0*/  HADD2.F32 R43, -RZ, R37.H1_H1 ;  /* 0x30000025ff2b7230 */ /* 0x000fe20000004100 */
[----:B------:R-:W-:Y:S01]  /*87b0*/  F2FP.F16.E4M3.UNPACK_B R109, R109 ;  /* 0x0000006dff6d723e */ /* 0x000fe200020006ff */
[----:B------:R-:W-:Y:S02]  /*87c0*/  HADD2.F32 R37, -RZ, R36.H0_H0 ;  /* 0x20000024ff257230 */ /* 0x000fe40000004100 */
[-C--:B------:R-:W-:Y:S01]  /*87d0*/  FMUL.FTZ R48, R40, R42.reuse ;  /* 0x0000002a28307220 */ /* 0x080fe20000410000 */
[----:B------:R-:W-:Y:S01]  /*87e0*/  HADD2.F32 R39, -RZ, R41.H0_H0 ;  /* 0x20000029ff277230 */ /* 0x000fe20000004100 */
[----:B------:R-:W-:Y:S01]  /*87f0*/  F2FP.F16.E4M3.UNPACK_B R33, R33 ;  /* 0x00000021ff21723e */ /* 0x000fe200020006ff */
[----:B------:R-:W-:Y:S02]  /*8800*/  HADD2.F32 R38, -RZ, R38.H1_H1 ;  /* 0x30000026ff267230 */ /* 0x000fe40000004100 */
[----:B------:R-:W-:Y:S01]  /*8810*/  FMUL.FTZ R51, R37, R42 ;  /* 0x0000002a25337220 */ /* 0x000fe20000410000 */
[----:B------:R-:W-:-:S02]  /*8820*/  HADD2.F32 R36, -RZ, R36.H1_H1 ;  /* 0x30000024ff247230 */ /* 0x000fc40000004100 */
[----:B------:R-:W-:Y:S01]  /*8830*/  FFMA.FTZ R48, R37, R39, -R48 ;  /* 0x0000002725307223 */ /* 0x000fe20000010830 */
[----:B------:R-:W-:Y:S02]  /*8840*/  HADD2.F32 R41, -RZ, R41.H1_H1 ;  /* 0x30000029ff297230 */ /* 0x000fe40000004100 */
[----:B------:R-:W-:Y:S01]  /*8850*/  FMUL.FTZ R37, R38, R43 ;  /* 0x0000002b26257220 */ /* 0x000fe20000410000 */
[----:B------:R-:W-:Y:S01]  /*8860*/  FFMA.FTZ R51, R40, R39, R51 ;  /* 0x0000002728337223 */ /* 0x000fe20000010033 */
[C---:B------:R-:W-:Y:S01]  /*8870*/  FMUL.FTZ R99, R36.reuse, R43 ;  /* 0x0000002b24637220 */ /* 0x040fe20000410000 */
[----:B------:R-:W-:Y:S01]  /*8880*/  F2FP.F16.E4M3.UNPACK_B R106, R106 ;  /* 0x0000006aff6a723e */ /* 0x000fe200020006ff */
[-C--:B------:R-:W-:Y:S01]  /*8890*/  FFMA.FTZ R43, R36, R41.reuse, -R37 ;  /* 0x00000029242b7223 */ /* 0x080fe20000010825 */
        /* <DEDUP_REMOVED lines=8> */
[CC--:B------:R-:W-:Y:S01]  /*8920*/  FMUL.FTZ R40, R10.reuse, R39.reuse ;  /* 0x000000270a287220 */ /* 0x0c0fe20000410000 */
[----:B------:R-:W-:Y:S02]  /*8930*/  HADD2.F32 R109, -RZ, R109.H1_H1 ;  /* 0x3000006dff6d7230 */ /* 0x000fe40000004100 */
[C---:B------:R-:W-:Y:S01]  /*8940*/  FMUL.FTZ R41, R37.reuse, R39 ;  /* 0x0000002725297220 */ /* 0x040fe20000410000 */
[----:B------:R-:W-:Y:S02]  /*8950*/  HADD2.F32 R36, -RZ, R36.H1_H1 ;  /* 0x30000024ff247230 */ /* 0x000fe40000004100 */
[-C--:B------:R-:W-:Y:S01]  /*8960*/  FFMA.FTZ R40, R37, R38.reuse, R40 ;  /* 0x0000002625287223 */ /* 0x080fe20000010028 */
[----:B------:R-:W-:Y:S02]  /*8970*/  HADD2.F32 R33, -RZ, R33.H1_H1 ;  /* 0x30000021ff217230 */ /* 0x000fe40000004100 */
[----:B------:R-:W-:Y:S01]  /*8980*/  FFMA.FTZ R10, R10, R38, -R41 ;  /* 0x000000260a0a7223 */ /* 0x000fe20000010829 */
[----:B------:R-:W-:-:S02]  /*8990*/  HADD2.F32 R106, -RZ, R106.H1_H1 ;  /* 0x3000006aff6a7230 */ /* 0x000fc40000004100 */
[C---:B------:R-:W-:Y:S01]  /*89a0*/  FMUL.FTZ R42, R36.reuse, R109 ;  /* 0x0000006d242a7220 */ /* 0x040fe20000410000 */
[----:B------:R-:W-:Y:S01]  /*89b0*/  F2FP.F16.E4M3.UNPACK_B R38, R9 ;  /* 0x00000009ff26723e */ /* 0x000fe200020006ff */
[C---:B------:R-:W-:Y:S01]  /*89c0*/  FMUL.FTZ R109, R33.reuse, R109 ;  /* 0x0000006d216d7220 */ /* 0x040fe20000410000 */
[----:B------:R-:W-:Y:S01]  /*89d0*/  F2FP.F16.E4M3.UNPACK_B R43, R8 ;  /* 0x00000008ff2b723e */ /* 0x000fe200020006ff */
[----:B------:R-:W-:Y:S01]  /*89e0*/  FFMA.FTZ R33, R33, R106, -R42 ;  /* 0x0000006a21217223 */ /* 0x000fe2000001082a */
[----:B------:R-:W-:Y:S01]  /*89f0*/  F2FP.F16.E4M3.UNPACK_B R37, R32 ;  /* 0x00000020ff25723e */ /* 0x000fe200020006ff */
[----:B------:R-:W-:Y:S01]  /*8a00*/  FFMA.FTZ R109, R36, R106, R109 ;  /* 0x0000006a246d7223 */ /* 0x000fe2000001006d */
[----:B------:R-:W-:Y:S01]  /*8a10*/  F2FP.SATFINITE.E4M3.F32.PACK_AB_MERGE_C R46, R46, R35, RZ ;  /* 0x000000232e2e723e */ /* 0x000fe200048070ff */
[--C-:B------:R-:W-:Y:S01]  /*8a20*/  HADD2.F32 R39, -RZ, R38.reuse.H0_H0 ;  /* 0x20000026ff277230 */ /* 0x100fe20000004100 */
[----:B------:R-:W-:Y:S01]  /*8a30*/  F2FP.SATFINITE.E4M3.F32.PACK_AB_MERGE_C R35, R47, R44, R34 ;  /* 0x0000002c2f23723e */ /* 0x000fe20004807022 */
[----:B------:R-:W-:Y:S01]  /*8a40*/  HADD2.F32 R44, -RZ, R43.H0_H0 ;  /* 0x2000002bff2c7230 */ /* 0x000fe20000004100 */
[----:B------:R-:W-:Y:S01]  /*8a50*/  F2FP.F16.E4M3.UNPACK_B R41, R6 ;  /* 0x00000006ff29723e */ /* 0x000fe200020006ff */
[----:B------:R-:W-:Y:S01]  /*8a60*/  HADD2.F32 R36, -RZ, R37.H0_H0 ;  /* 0x20000025ff247230 */ /* 0x000fe20000004100 */
[----:B------:R-:W-:Y:S01]  /*8a70*/  F2FP.SATFINITE.E4M3.F32.PACK_AB_MERGE_C R50, R50, R51, RZ ;  /* 0x000000333232723e */ /* 0x000fe200048070ff */
[----:B------:R-:W-:Y:S01]  /*8a80*/  HADD2.F32 R43, -RZ, R43.H1_H1 ;  /* 0x3000002bff2b7230 */ /* 0x000fe20000004100 */
[----:B------:R-:W-:Y:S01]  /*8a90*/  F2FP.SATFINITE.E4M3.F32.PACK_AB_MERGE_C R34, R110, R45, R46 ;  /* 0x0000002d6e22723e */ /* 0x000fe2000480702e */
[----:B------:R-:W-:Y:S01]  /*8aa0*/  HADD2.F32 R42, -RZ, R41.H0_H0 ;  /* 0x20000029ff2a7230 */ /* 0x000fe20000004100 */
[----:B------:R-:W-:Y:S01]  /*8ab0*/  F2FP.SATFINITE.E4M3.F32.PACK_AB_MERGE_C R33, R33, R10, R48 ;  /* 0x0000000a2121723e */ /* 0x000fe20004807030 */
[----:B------:R-:W-:Y:S01]  /*8ac0*/  FMUL.FTZ R45, R39, R44 ;  /* 0x0000002c272d7220 */ /* 0x000fe20000410000 */
[----:B------:R-:W-:Y:S01]  /*8ad0*/  F2FP.SATFINITE.E4M3.F32.PACK_AB_MERGE_C R10, R109, R40, R50 ;  /* 0x000000286d0a723e */ /* 0x000fe20004807032 */
[----:B------:R-:W-:-:S02]  /*8ae0*/  HADD2.F32 R40, -RZ, R38.H1_H1 ;  /* 0x30000026ff287230 */ /* 0x000fc40000004100 */
[----:B------:R-:W-:Y:S01]  /*8af0*/  FMUL.FTZ R44, R36, R44 ;  /* 0x0000002c242c7220 */ /* 0x000fe20000410000 */
[----:B------:R-:W-:Y:S01]  /*8b00*/  HADD2.F32 R38, -RZ, R37.H1_H1 ;  /* 0x30000025ff267230 */ /* 0x000fe20000004100 */
[----:B------:R-:W-:Y:S01]  /*8b10*/  F2FP.F16.E4M3.UNPACK_B R9, R9.H1 ;  /* 0x00000009ff09723e */ /* 0x000fe200030006ff */
[----:B------:R-:W-:Y:S02]  /*8b20*/  HADD2.F32 R41, -RZ, R41.H1_H1 ;  /* 0x30000029ff297230 */ /* 0x000fe40000004100 */
[----:B------:R-:W-:Y:S01]  /*8b30*/  FFMA.FTZ R37, R39, R42, R44 ;  /* 0x0000002a27257223 */ /* 0x000fe2000001002c */
[-C--:B------:R-:W-:Y:S01]  /*8b40*/  FMUL.FTZ R39, R40, R43.reuse ;  /* 0x0000002b28277220 */ /* 0x080fe20000410000 */
[----:B------:R-:W-:Y:S01]  /*8b50*/  F2FP.F16.E4M3.UNPACK_B R32, R32.H1 ;  /* 0x00000020ff20723e */ /* 0x000fe200030006ff */
[----:B------:R-:W-:Y:S01]  /*8b60*/  FMUL.FTZ R43, R38, R43 ;  /* 0x0000002b262b7220 */ /* 0x000fe20000410000 */
[----:B------:R-:W-:Y:S01]  /*8b70*/  FFMA.FTZ R36, R36, R42, -R45 ;  /* 0x0000002a24247223 */ /* 0x000fe2000001082d */
[----:B------:R-:W-:Y:S01]  /*8b80*/  FFMA.FTZ R47, R38, R41, -R39 ;  /* 0x00000029262f7223 */ /* 0x000fe20000010827 */
[----:B------:R-:W-:Y:S01]  /*8b90*/  F2FP.F16.E4M3.UNPACK_B R39, R8.H1 ;  /* 0x00000008ff27723e */ /* 0x000fe200030006ff */
[----:B------:R-:W-:Y:S01]  /*8ba0*/  HADD2.F32 R38, -RZ, R9.H0_H0 ;  /* 0x20000009ff267230 */ /* 0x000fe20000004100 */
[----:B------:R-:W-:Y:S01]  /*8bb0*/  F2FP.F16.E4M3.UNPACK_B R6, R6.H1 ;  /* 0x00000006ff06723e */ /* 0x000fe200030006ff */
[----:B------:R-:W-:-:S02]  /*8bc0*/  HADD2.F32 R8, -RZ, R32.H0_H0 ;  /* 0x20000020ff087230 */ /* 0x000fc40000004100 */
[----:B------:R-:W-:Y:S01]  /*8bd0*/  FFMA.FTZ R46, R40, R41, R43 ;  /* 0x00000029282e7223 */ /* 0x000fe2000001002b */
[----:B------:R-:W-:Y:S02]  /*8be0*/  HADD2.F32 R9, -RZ, R9.H1_H1 ;  /* 0x30000009ff097230 */ /* 0x000fe40000004100 */
[--C-:B------:R-:W-:Y:S02]  /*8bf0*/  HADD2.F32 R42, -RZ, R39.reuse.H1_H1 ;  /* 0x30000027ff2a7230 */ /* 0x100fe40000004100 */
[----:B------:R-:W-:Y:S02]  /*8c00*/  HADD2.F32 R32, -RZ, R32.H1_H1 ;  /* 0x30000020ff207230 */ /* 0x000fe40000004100 */
[----:B------:R-:W-:Y:S02]  /*8c10*/  HADD2.F32 R41, -RZ, R39.H0_H0 ;  /* 0x20000027ff297230 */ /* 0x000fe40000004100 */
[----:B------:R-:W-:Y:S01]  /*8c20*/  FMUL.FTZ R45, R9, R42 ;  /* 0x0000002a092d7220 */ /* 0x000fe20000410000 */
[----:B------:R-:W-:-:S02]  /*8c30*/  HADD2.F32 R40, -RZ, R6.H1_H1 ;  /* 0x30000006ff287230 */ /* 0x000fc40000004100 */
[----:B------:R-:W-:Y:S01]  /*8c40*/  FMUL.FTZ R42, R32, R42 ;  /* 0x0000002a202a7220 */ /* 0x000fe20000410000 */
[----:B------:R-:W-:Y:S02]  /*8c50*/  HADD2.F32 R39, -RZ, R6.H0_H0 ;  /* 0x20000006ff277230 */ /* 0x000fe40000004100 */
[-C--:B------:R-:W-:Y:S01]  /*8c60*/  FMUL.FTZ R43, R38, R41.reuse ;  /* 0x00000029262b7220 */ /* 0x080fe20000410000 */
[----:B------:R-:W-:Y:S01]  /*8c70*/  FMUL.FTZ R41, R8, R41 ;  /* 0x0000002908297220 */ /* 0x000fe20000410000 */
[-C--:B------:R-:W-:Y:S01]  /*8c80*/  FFMA.FTZ R51, R32, R40.reuse, -R45 ;  /* 0x0000002820337223 */ /* 0x080fe2000001082d */
[----:B------:R-:W-:Y:S01]  /*8c90*/  FFMA.FTZ R50, R9, R40, R42 ;  /* 0x0000002809327223 */ /* 0x000fe2000001002a */
[----:B------:R-:W-:Y:S01]  /*8ca0*/  F2FP.F16.E4M3.UNPACK_B R32, R11 ;  /* 0x0000000bff20723e */ /* 0x000fe200020006ff */
[----:B------:R-:W-:Y:S01]  /*8cb0*/  FFMA.FTZ R48, R8, R39, -R43 ;  /* 0x0000002708307223 */ /* 0x000fe2000001082b */
[----:B------:R-:W-:Y:S01]  /*8cc0*/  F2FP.F16.E4M3.UNPACK_B R42, R5 ;  /* 0x00000005ff2a723e */ /* 0x000fe200020006ff */
[----:B------:R-:W-:Y:S01]  /*8cd0*/  FFMA.FTZ R49, R38, R39, R41 ;  /* 0x0000002726317223 */ /* 0x000fe20000010029 */
[----:B------:R-:W-:Y:S01]  /*8ce0*/  F2FP.F16.E4M3.UNPACK_B R43, R5.H1 ;  /* 0x00000005ff2b723e */ /* 0x000fe200030006ff */
[----:B------:R-:W-:Y:S01]  /*8cf0*/  HADD2.F32 R38, -RZ, R32.H0_H0 ;  /* 0x20000020ff267230 */ /* 0x000fe20000004100 */
[----:B------:R-:W-:Y:S01]  /*8d00*/  F2FP.F16.E4M3.UNPACK_B R6, R7 ;  /* 0x00000007ff06723e */ /* 0x000fe200020006ff */
[----:B------:R-:W-:Y:S01]  /*8d10*/  HADD2.F32 R45, -RZ, R42.H0_H0 ;  /* 0x2000002aff2d7230 */ /* 0x000fe20000004100 */
[----:B------:R-:W-:Y:S01]  /*8d20*/  F2FP.F16.E4M3.UNPACK_B R11, R11.H1 ;  /* 0x0000000bff0b723e */ /* 0x000fe200030006ff */
[----:B------:R-:W-:Y:S01]  /*8d30*/  HADD2.F32 R44, -RZ, R43.H0_H0 ;  /* 0x2000002bff2c7230 */ /* 0x000fe20000004100 */
[-C--:B------:R-:W-:Y:S01]  /*8d40*/  F2FP.F16.E4M3.UNPACK_B R5, R4.reuse ;  /* 0x00000004ff05723e */ /* 0x080fe200020006ff */
[----:B------:R-:W-:Y:S01]  /*8d50*/  HADD2.F32 R8, -RZ, R6.H0_H0 ;  /* 0x20000006ff087230 */ /* 0x000fe20000004100 */
[----:B------:R-:W-:Y:S01]  /*8d60*/  F2FP.F16.E4M3.UNPACK_B R7, R7.H1 ;  /* 0x00000007ff07723e */ /* 0x000fe200030006ff */
[----:B------:R-:W-:Y:S01]  /*8d70*/  FMUL.FTZ R99, R38, R45 ;  /* 0x0000002d26637220 */ /* 0x000fe20000410000 */
[----:B------:R-:W-:Y:S01]  /*8d80*/  F2FP.F16.E4M3.UNPACK_B R39, R4.H1 ;  /* 0x00000004ff27723e */ /* 0x000fe200030006ff */
[----:B------:R-:W-:-:S02]  /*8d90*/  HADD2.F32 R4, -RZ, R11.H0_H0 ;  /* 0x2000000bff047230 */ /* 0x000fc40000004100 */
[----:B------:R-:W-:Y:S01]  /*8da0*/  FMUL.FTZ R45, R8, R45 ;  /* 0x0000002d082d7220 */ /* 0x000fe20000410000 */
[----:B------:R-:W-:Y:S01]  /*8db0*/  HADD2.F32 R41, -RZ, R5.H0_H0 ;  /* 0x20000005ff297230 */ /* 0x000fe20000004100 */
[----:B------:R-:W-:Y:S01]  /*8dc0*/  F2FP.SATFINITE.E4M3.F32.PACK_AB_MERGE_C R48, R51, R48, RZ ;  /* 0x000000303330723e */ /* 0x000fe200048070ff */
[----:B------:R-:W-:Y:S02]  /*8dd0*/  HADD2.F32 R9, -RZ, R7.H0_H0 ;  /* 0x20000007ff097230 */ /* 0x000fe40000004100 */
[-C--:B------:R-:W-:Y:S01]  /*8de0*/  FMUL.FTZ R98, R4, R44.reuse ;  /* 0x0000002c04627220 */ /* 0x080fe20000410000 */
[----:B------:R-:W-:Y:S02]  /*8df0*/  HADD2.F32 R40, -RZ, R39.H0_H0 ;  /* 0x20000027ff287230 */ /* 0x000fe40000004100 */
[----:B------:R-:W-:Y:S01]  /*8e00*/  FFMA.FTZ R99, R8, R41, -R99 ;  /* 0x0000002908637223 */ /* 0x000fe20000010863 */
[----:B------:R-:W-:Y:S02]  /*8e10*/  HADD2.F32 R11, -RZ, R11.H1_H1 ;  /* 0x3000000bff0b7230 */ /* 0x000fe40000004100 */
[----:B--2---:R-:W-:Y:S01]  /*8e20*/  FMUL.FTZ R105, R9, R44 ;  /* 0x0000002c09697220 */ /* 0x004fe20000410000 */
[----:B------:R-:W-:-:S02]  /*8e30*/  HADD2.F32 R8, -RZ, R43.H1_H1 ;  /* 0x3000002bff087230 */ /* 0x000fc40000004100 */
[-C--:B------:R-:W-:Y:S01]  /*8e40*/  FFMA.FTZ R98, R9, R40.reuse, -R98 ;  /* 0x0000002809627223 */ /* 0x080fe20000010862 */
[----:B------:R-:W-:Y:S02]  /*8e50*/  HADD2.F32 R7, -RZ, R7.H1_H1 ;  /* 0x30000007ff077230 */ /* 0x000fe40000004100 */
[----:B------:R-:W-:Y:S01]  /*8e60*/  FFMA.FTZ R45, R38, R41, R45 ;  /* 0x00000029262d7223 */ /* 0x000fe2000001002d */
[----:B------:R-:W-:Y:S01]  /*8e70*/  FFMA.FTZ R105, R4, R40, R105 ;  /* 0x0000002804697223 */ /* 0x000fe20000010069 */
[----:B------:R-:W-:Y:S02]  /*8e80*/  HADD2.F32 R32, -RZ, R32.H1_H1 ;  /* 0x30000020ff207230 */ /* 0x000fe40000004100 */
[-C--:B------:R-:W-:Y:S01]  /*8e90*/  FMUL.FTZ R38, R11, R8.reuse ;  /* 0x000000080b267220 */ /* 0x080fe20000410000 */
[----:B------:R-:W-:Y:S02]  /*8ea0*/  HADD2.F32 R9, -RZ, R42.H1_H1 ;  /* 0x3000002aff097230 */ /* 0x000fe40000004100 */
[----:B------:R-:W-:Y:S01]  /*8eb0*/  FMUL.FTZ R8, R7, R8 ;  /* 0x0000000807087220 */ /* 0x000fe20000410000 */
[----:B------:R-:W-:Y:S01]  /*8ec0*/  HADD2.F32 R6, -RZ, R6.H1_H1 ;  /* 0x30000006ff067230 */ /* 0x000fe20000004100 */
[----:B------:R-:W-:Y:S01]  /*8ed0*/  F2FP.SATFINITE.E4M3.F32.PACK_AB_MERGE_C R49, R50, R49, RZ ;  /* 0x000000313231723e */ /* 0x000fe200048070ff */
[----:B------:R-:W-:-:S02]  /*8ee0*/  HADD2.F32 R4, -RZ, R39.H1_H1 ;  /* 0x30000027ff047230 */ /* 0x000fc40000004100 */
[-C--:B------:R-:W-:Y:S01]  /*8ef0*/  FMUL.FTZ R39, R32, R9.reuse ;  /* 0x0000000920277220 */ /* 0x080fe20000410000 */
[----:B------:R-:W-:Y:S02]  /*8f00*/  HADD2.F32 R5, -RZ, R5.H1_H1 ;  /* 0x30000005ff057230 */ /* 0x000fe40000004100 */
[C---:B------:R-:W-:Y:S01]  /*8f10*/  FMUL.FTZ R9, R6.reuse, R9 ;  /* 0x0000000906097220 */ /* 0x040fe20000410000 */
        /* <DEDUP_REMOVED lines=8> */
[----:B------:R-:W-:Y:S01]  /*8fa0*/  F2FP.SATFINITE.E4M3.F32.PACK_AB_MERGE_C R7, R6, R99, R7 ;  /* 0x000000630607723e */ /* 0x000fe20004807007 */
[----:B------:R-:W-:Y:S01]  /*8fb0*/  IMAD.MOV.U32 R6, RZ, RZ, R33 ;  /* 0x000000ffff067224 */ /* 0x000fe200078e0021 */
[----:B------:R-:W-:Y:S01]  /*8fc0*/  F2FP.SATFINITE.E4M3.F32.PACK_AB_MERGE_C R11, R32, R45, R8 ;  /* 0x0000002d200b723e */ /* 0x000fe20004807008 */
[----:B------:R-:W-:Y:S01]  /*8fd0*/  IMAD.MOV.U32 R8, RZ, RZ, R34 ;  /* 0x000000ffff087224 */ /* 0x000fe200078e0022 */
[----:B------:R-:W-:-:S07]  /*8fe0*/  F2FP.SATFINITE.E4M3.F32.PACK_AB_MERGE_C R9, R46, R37, R49 ;  /* 0x000000252e09723e */ /* 0x000fce0004807031 */
.L_x_7845:
[----:B------:R-:W-:Y:S05]  /*8ff0*/  BSYNC B1 ;  /* 0x0000000000017941 */ /* 0x000fea0003800000 */
.L_x_7844:
[----:B0-----:R0:W-:Y:S01]  /*9000*/  ST.E.128 desc[UR36][R12.64], R4 ;  /* 0x000000040c007985 */ /* 0x0011e2000c101d24 */
[----:B------:R-:W-:-:S13]  /*9010*/  ISETP.GE.AND P2, PT, R15, R112, PT ;  /* 0x000000700f00720c */ /* 0x000fda0003f46270 */
[----:B------:R-:W-:Y:S05]  /*9020*/  @P2 BRA `(.L_x_7823) ;  /* 0x0000000400642947 */ /* 0x000fea0003800000 */
[----:B0-----:R-:W-:-:S04]  /*9030*/  IADD3 R4, P2, R15, R14, RZ ;  /* 0x0000000e0f047210 */ /* 0x001fc80007f5e0ff */
[----:B------:R-:W-:-:S05]  /*9040*/  LEA.HI.X.SX32 R5, R15, R103, 0x1, P2 ;  /* 0x000000670f057211 */ /* 0x000fca00010f0eff */
[----:B------:R0:W-:Y:S01]  /*9050*/  ST.E.128 desc[UR36][R4.64], R8 ;  /* 0x0000000804007985 */ /* 0x0001e2000c101d24 */
[----:B------:R-:W-:Y:S05]  /*9060*/  BRA `(.L_x_7823) ;  /* 0x0000000400547947 */ /* 0x000fea0003800000 */
.L_x_7793:
[----:B------:R-:W-:-:S13]  /*9070*/  ISETP.NE.AND P5, PT, R195, 0x3, PT ;  /* 0x00000003c300780c */ /* 0x000fda0003fa5270 */
[----:B------:R-:W-:Y:S05]  /*9080*/  @!P5 BRA `(.L_x_7846) ;  /* 0x000000000004d947 */ /* 0x000fea0003800000 */
[----:B------:R-:W-:Y:S01]  /*9090*/  BPT.TRAP 0x1 ;  /* 0x000000040000795c */ /* 0x000fe20000300000 */
.L_x_7846:
[----:B------:R-:W-:Y:S01]  /*90a0*/  LEA R88, R188, R18, 0x3 ;  /* 0x00000012bc587211 */ /* 0x000fe200078e18ff */
[----:B------:R-:W-:Y:S01]  /*90b0*/  BSSY B1, `(.L_x_7847) ;  /* 0x0000005000017945 */ /* 0x000fe20003800000 */
[----:B------:R-:W-:Y:S02]  /*90c0*/  SHF.L.U32 R100, R193, 0x1f, RZ ;  /* 0x0000001fc1647819 */ /* 0x000fe400000006ff */
[----:B------:R-:W-:Y:S02]  /*90d0*/  SHF.R.S32.HI R95, RZ, 0x1f, R94 ;  /* 0x0000001fff5f7819 */ /* 0x000fe4000001145e */
[----:B------:R-:W0:Y:S02]  /*90e0*/  SYNCS.PHASECHK.TRANS64.TRYWAIT P2, [R88+URZ+0x22890], R100 ;  /* 0x02289064580075a7 */ /* 0x000e24000804017f */
[----:B0-----:R-:W-:Y:S05]  /*90f0*/  @!P2 BRA `(.L_x_7848) ;  /* 0x000001a400c4a947 */ /* 0x001fea0003800000 */
.L_x_8117:
[----:B------:R-:W-:Y:S05]  /*9100*/  BSYNC B1 ;  /* 0x0000000000017941 */ /* 0x000fea0003800000 */
.L_x_7847:
        /* <DEDUP_REMOVED lines=25> */
.L_x_8121:
        /* <DEDUP_REMOVED lines=13> */
.L_x_7851:
[----:B------:R-:W-:Y:S05]  /*9370*/  BSYNC B1 ;  /* 0x0000000000017941 */ /* 0x000fea0003800000 */
.L_x_7850:
[----:B------:R-:W-:-:S03]  /*9380*/  UMOV UR4, 0xffffffff ;  /* 0xffffffff00047882 */ /* 0x000fc60000000000 */
[----:B------:R-:W-:Y:S05]  /*9390*/  BRA.DIV UR4, `(.L_x_7852) ;  /* 0x000001a604787947 */ /* 0x000fea000b800000 */
[----:B--2-4-:R2:W4:Y:S04]  /*93a0*/  SHFL.IDX PT, R4, R33, 0x1, 0x1c1f ;  /* 0x003c1f0021047f89 */ /* 0x01452800000e0000 */
[----:B---3--:R2:W3:Y:S02]  /*93b0*/  SHFL.IDX PT, R14, R32, 0x1, 0x1c1f ;  /* 0x003c1f00200e7f89 */ /* 0x0084e400000e0000 */
.L_x_8125:
[----:B------:R-:W-:Y:S01]  /*93c0*/  ISETP.GE.AND P2, PT, R34, 0x41, PT ;  /* 0x000000412200780c */ /* 0x000fe20003f46270 */
[----:B------:R-:W-:-:S12]  /*93d0*/  BSSY B1, `(.L_x_7853) ;  /* 0x000000d000017945 */ /* 0x000fd80003800000 */
        /* <DEDUP_REMOVED lines=12> */
.L_x_7854:
[----:B------:R-:W-:Y:S05]  /*94a0*/  BSYNC B1 ;  /* 0x0000000000017941 */ /* 0x000fea0003800000 */
.L_x_7853:
[----:B------:R-:W-:-:S03]  /*94b0*/  UMOV UR4, 0xffffffff ;  /* 0xffffffff00047882 */ /* 0x000fc60000000000 */
[----:B------:R-:W-:Y:S05]  /*94c0*/  BRA.DIV UR4, `(.L_x_7855) ;  /* 0x000001a604747947 */ /* 0x000fea000b800000 */
[----:B---34-:R3:W4:Y:S04]  /*94d0*/  SHFL.IDX PT, R4, R33, 0x2, 0x1c1f ;  /* 0x005c1f0021047f89 */ /* 0x01872800000e0000 */
[----:B------:R3:W0:Y:S02]  /*94e0*/  SHFL.IDX PT, R14, R32, 0x2, 0x1c1f ;  /* 0x005c1f00200e7f89 */ /* 0x00062400000e0000 */
.L_x_8129:
[----:B------:R-:W-:-:S13]  /*94f0*/  ISETP.GE.AND P2, PT, R34, 0x81, PT ;  /* 0x000000812200780c */ /* 0x000fda0003f46270 */
[----:B------:R-:W-:Y:S05]  /*9500*/  @!P2 BRA `(.L_x_7823) ;  /* 0x00000000002ca947 */ /* 0x000fea0003800000 */
[----:B------:R-:W-:Y:S02]  /*9510*/  ULDC UR4, c[0x0][0x2f4] ;  /* 0x0000bd0000047ab9 */ /* 0x000fe40000000800 */
[----:B------:R-:W-:-:S13]  /*9520*/  ISETP.GE.AND P2, PT, R16, UR4, PT ;  /* 0x0000000410007c0c */ /* 0x000fda000bf46270 */
[----:B0-----:R-:W-:-:S05]  /*9530*/  @!P2 IADD3 R10, P3, R16, R14, RZ ;  /* 0x0000000e100aa210 */ /* 0x001fca0007f7e0ff */
[----:B----4-:R-:W-:Y:S01]  /*9540*/  @!P2 IMAD.X R11, R4, 0x1, R17, P3 ;  /* 0x00000001040ba824 */ /* 0x010fe200018e0611 */
[----:B------:R-:W-:-:S13]  /*9550*/  ISETP.GE.AND P3, PT, R19, UR4, PT ;  /* 0x0000000413007c0c */ /* 0x000fda000bf66270 */
[----:B------:R-:W-:-:S05]  /*9560*/  @!P3 IADD3 R8, P4, R19, R14, RZ ;  /* 0x0000000e1308b210 */ /* 0x000fca0007f9e0ff */
[----:B------:R-:W-:Y:S02]  /*9570*/  @!P3 IMAD.X R9, R4, 0x1, R189, P4 ;  /* 0x000000010409b824 */ /* 0x000fe400020e06bd */
[----:B------:R-:W0:Y:S04]  /*9580*/  @!P2 LDS.128 R4, [R92+0x1c400] ;  /* 0x01c400005c04a984 */ /* 0x000e280000000c00 */
[----:B0-----:R-:W-:Y:S04]  /*9590*/  @!P2 ST.E.128 desc[UR36][R10.64], R4 ;  /* 0x000000040a00a985 */ /* 0x001fe8000c101d24 */
[----:B------:R-:W0:Y:S04]  /*95a0*/  @!P3 LDS.128 R4, [R91+0x1c400] ;  /* 0x01c400005b04b984 */ /* 0x000e280000000c00 */
[----:B0-----:R0:W-:Y:S02]  /*95b0*/  @!P3 ST.E.128 desc[UR36][R8.64], R4 ;  /* 0x000000040800b985 */ /* 0x0011e4000c101d24 */
.L_x_7823:
[----:B------:R-:W-:Y:S05]  /*95c0*/  BSYNC B0 ;  /* 0x0000000000007941 */ /* 0x000fea0003800000 */
.L_x_7792:
        /* <DEDUP_REMOVED lines=11> */
[----:B------:R-:W-:-:S04]  /*9680*/  @!P2 IADD3 R4, R88, 0x228a0, RZ ;  /* 0x000228a05804a810 */ /* 0x000fc80007ffe0ff */
[----:B------:R-:W-:-:S04]  /*9690*/  @!P2 PRMT R4, RZ, 0x654, R4 ;  /* 0x00000654ff04a816 */ /* 0x000fc80000000004 */
[----:B------:R4:W-:Y:S01]  /*96a0*/  @!P2 SYNCS.ARRIVE.TRANS64.RED.A1T0 RZ, [R4+URZ], RZ ;  /* 0x000000ff04ffa9a7 */ /* 0x0009e2000810043f */
[----:B------:R-:W-:Y:S05]  /*96b0*/  @!P5 BRA `(.L_x_7857) ;  /* 0x000000000004d947 */ /* 0x000fea0003800000 */
[----:B------:R-:W-:Y:S01]  /*96c0*/  BPT.TRAP 0x1 ;  /* 0x000000040000795c */ /* 0x000fe20000300000 */
.L_x_7857:
[----:B------:R-:W-:Y:S05]  /*96d0*/  BSYNC B0 ;  /* 0x0000000000007941 */ /* 0x000fea0003800000 */
.L_x_7856:
[----:B------:R-:W0:Y:S01]  /*96e0*/  SYNCS.PHASECHK.TRANS64.TRYWAIT P3, [R88+URZ+0x228b0], R100 ;  /* 0x0228b064580075a7 */ /* 0x000e22000806017f */
[----:B------:R-:W-:Y:S01]  /*96f0*/  ULDC UR38, c[0x0][0x2f4] ;  /* 0x0000bd0000267ab9 */ /* 0x000fe20000000800 */
[----:B------:R-:W-:Y:S04]  /*9700*/  BSSY B0, `(.L_x_7858) ;  /* 0x0000002000007945 */ /* 0x000fe80003800000 */
[----:B0-----:R-:W-:Y:S05]  /*9710*/  @!P3 BRA `(.L_x_7859) ;  /* 0x000001a40028b947 */ /* 0x001fea0003800000 */
.L_x_8130:
[----:B------:R-:W-:Y:S05]  /*9720*/  BSYNC B0 ;  /* 0x0000000000007941 */ /* 0x000fea0003800000 */
.L_x_7858:
[----:B------:R-:W-:Y:S01]  /*9730*/  ULDC.64 UR4, c[0x0][0x328] ;  /* 0x0000ca0000047ab9 */ /* 0x000fe20000000a00 */
[----:B------:R-:W-:Y:S01]  /*9740*/  ULDC.64 UR6, c[0x0][0x318] ;  /* 0x0000c60000067ab9 */ /* 0x000fe20000000a00 */
[----:B------:R-:W-:Y:S01]  /*9750*/  IMAD R95, R95, UR4, RZ ;  /* 0x000000045f5f7c24 */ /* 0x000fe2000f8e02ff */
[----:B------:R-:W-:Y:S01]  /*9760*/  BSSY B0, `(.L_x_7860) ;  /* 0x000001d000007945 */ /* 0x000fe20003800000 */
[----:B----4-:R-:W-:-:S04]  /*9770*/  IMAD.WIDE.U32 R4, R94, UR4, RZ ;  /* 0x000000045e047c25 */ /* 0x010fc8000f8e00ff */
        /* <DEDUP_REMOVED lines=16> */
[----:B------:R-:W-:Y:S05]  /*9880*/  @!P3 BRA `(.L_x_7861) ;  /* 0x000000000028b947 */ /* 0x000fea0003800000 */
[----:B------:R-:W-:-:S13]  /*9890*/  ISETP.GE.AND P3, PT, R16, UR38, PT ;  /* 0x0000002610007c0c */ /* 0x000fda000bf66270 */
[----:B----4-:R-:W-:-:S05]  /*98a0*/  @!P3 IADD3 R10, P4, R16, R8, RZ ;  /* 0x00000008100ab210 */ /* 0x010fca0007f9e0ff */
[----:B0-----:R-:W-:Y:S01]  /*98b0*/  @!P3 IMAD.X R11, R4, 0x1, R17, P4 ;  /* 0x00000001040bb824 */ /* 0x001fe200020e0611 */
[----:B------:R-:W-:-:S13]  /*98c0*/  ISETP.GE.AND P4, PT, R19, UR38, PT ;  /* 0x0000002613007c0c */ /* 0x000fda000bf86270 */
[----:B------:R-:W-:-:S04]  /*98d0*/  @!P4 IADD3 R8, P5, R19, R8, RZ ;  /* 0x000000081308c210 */ /* 0x000fc80007fbe0ff */
[----:B------:R-:W-:Y:S02]  /*98e0*/  @!P4 IADD3.X R9, R4, R189, RZ, P5, !PT ;  /* 0x000000bd0409c210 */ /* 0x000fe40002ffe4ff */
[----:B------:R-:W0:Y:S04]  /*98f0*/  @!P3 LDS.128 R4, [R92+0xa400] ;  /* 0x00a400005c04b984 */ /* 0x000e280000000c00 */
[----:B0-----:R-:W-:Y:S04]  /*9900*/  @!P3 ST.E.128 desc[UR36][R10.64], R4 ;  /* 0x000000040a00b985 */ /* 0x001fe8000c101d24 */
[----:B------:R-:W0:Y:S04]  /*9910*/  @!P4 LDS.128 R4, [R91+0xa400] ;  /* 0x00a400005b04c984 */ /* 0x000e280000000c00 */
[----:B0-----:R0:W-:Y:S02]  /*9920*/  @!P4 ST.E.128 desc[UR36][R8.64], R4 ;  /* 0x000000040800c985 */ /* 0x0011e4000c101d24 */
.L_x_7861:
[----:B------:R-:W-:Y:S05]  /*9930*/  BSYNC B0 ;  /* 0x0000000000007941 */ /* 0x000fea0003800000 */
.L_x_7860:
[----:B------:R-:W-:Y:S01]  /*9940*/  ISETP.GE.AND P3, PT, R97, 0x41, PT ;  /* 0x000000416100780c */ /* 0x000fe20003f66270 */
[----:B0-----:R0:W0:Y:S01]  /*9950*/  SHFL.IDX PT, R4, R13, 0x1, 0x1c1f ;  /* 0x003c1f000d047f89 */ /* 0x00102200000e0000 */
[----:B------:R-:W-:Y:S03]  /*9960*/  BSSY B0, `(.L_x_7862) ;  /* 0x000000d000007945 */ /* 0x000fe60003800000 */
[----:B----4-:R4:W0:Y:S08]  /*9970*/  SHFL.IDX PT, R8, R12, 0x1, 0x1c1f ;  /* 0x003c1f000c087f89 */ /* 0x01083000000e0000 */
[----:B----4-:R-:W-:Y:S05]  /*9980*/  @!P3 BRA `(.L_x_7863) ;  /* 0x000000000028b947 */ /* 0x010fea0003800000 */
[----:B------:R-:W-:-:S13]  /*9990*/  ISETP.GE.AND P3, PT, R16, UR38, PT ;  /* 0x0000002610007c0c */ /* 0x000fda000bf66270 */
[----:B0-----:R-:W-:-:S05]  /*99a0*/  @!P3 IADD3 R10, P4, R16, R8, RZ ;  /* 0x00000008100ab210 */ /* 0x001fca0007f9e0ff */
[----:B------:R-:W-:Y:S01]  /*99b0*/  @!P3 IMAD.X R11, R4, 0x1, R17, P4 ;  /* 0x00000001040bb824 */ /* 0x000fe200020e0611 */
[----:B------:R-:W-:-:S13]  /*99c0*/  ISETP.GE.AND P4, PT, R19, UR38, PT ;  /* 0x0000002613007c0c */ /* 0x000fda000bf86270 */
[----:B------:R-:W-:-:S05]  /*99d0*/  @!P4 IADD3 R8, P5, R19, R8, RZ ;  /* 0x000000081308c210 */ /* 0x000fca0007fbe0ff */
[----:B------:R-:W-:Y:S02]  /*99e0*/  @!P4 IMAD.X R9, R4, 0x1, R189, P5 ;  /* 0x000000010409c824 */ /* 0x000fe400028e06bd */
[----:B------:R-:W0:Y:S04]  /*99f0*/  @!P3 LDS.128 R4, [R92+0xc400] ;  /* 0x00c400005c04b984 */ /* 0x000e280000000c00 */
[----:B0-----:R-:W-:Y:S04]  /*9a00*/  @!P3 ST.E.128 desc[UR36][R10.64], R4 ;  /* 0x000000040a00b985 */ /* 0x001fe8000c101d24 */
[----:B------:R-:W0:Y:S04]  /*9a10*/  @!P4 LDS.128 R4, [R91+0xc400] ;  /* 0x00c400005b04c984 */ /* 0x000e280000000c00 */
[----:B0-----:R4:W-:Y:S02]  /*9a20*/  @!P4 ST.E.128 desc[UR36][R8.64], R4 ;  /* 0x000000040800c985 */ /* 0x0019e4000c101d24 */
.L_x_7863:
[----:B------:R-:W-:Y:S05]  /*9a30*/  BSYNC B0 ;  /* 0x0000000000007941 */ /* 0x000fea0003800000 */
.L_x_7862:
[----:B------:R-:W-:Y:S01]  /*9a40*/  ISETP.GE.AND P3, PT, R97, 0x81, PT ;  /* 0x000000816100780c */ /* 0x000fe20003f66270 */
[----:B0-----:R-:W0:Y:S01]  /*9a50*/  SHFL.IDX PT, R13, R13, 0x2, 0x1c1f ;  /* 0x005c1f000d0d7f89 */ /* 0x001e2200000e0000 */
[----:B------:R-:W-:Y:S03]  /*9a60*/  BSSY B0, `(.L_x_7864) ;  /* 0x000000d000007945 */ /* 0x000fe60003800000 */
[----:B----4-:R4:W0:Y:S08]  /*9a70*/  SHFL.IDX PT, R8, R12, 0x2, 0x1c1f ;  /* 0x005c1f000c087f89 */ /* 0x01083000000e0000 */
[----:B----4-:R-:W-:Y:S05]  /*9a80*/  @!P3 BRA `(.L_x_7865) ;  /* 0x000000000028b947 */ /* 0x010fea0003800000 */
[----:B------:R-:W-:-:S13]  /*9a90*/  ISETP.GE.AND P3, PT, R16, UR38, PT ;  /* 0x0000002610007c0c */ /* 0x000fda000bf66270 */
[----:B------:R-:W4:Y:S01]  /*9aa0*/  @!P3 LDS.128 R4, [R92+0xe400] ;  /* 0x00e400005c04b984 */ /* 0x000f220000000c00 */
[----:B0-----:R-:W-:-:S05]  /*9ab0*/  @!P3 IADD3 R10, P4, R16, R8, RZ ;  /* 0x00000008100ab210 */ /* 0x001fca0007f9e0ff */
[----:B------:R-:W-:Y:S01]  /*9ac0*/  @!P3 IMAD.X R11, R13, 0x1, R17, P4 ;  /* 0x000000010d0bb824 */ /* 0x000fe200020e0611 */
[----:B------:R-:W-:-:S13]  /*9ad0*/  ISETP.GE.AND P4, PT, R19, UR38, PT ;  /* 0x0000002613007c0c */ /* 0x000fda000bf86270 */
[----:B------:R-:W-:-:S05]  /*9ae0*/  @!P4 IADD3 R8, P5, R19, R8, RZ ;  /* 0x000000081308c210 */ /* 0x000fca0007fbe0ff */
[----:B------:R-:W-:Y:S01]  /*9af0*/  @!P4 IMAD.X R9, R13, 0x1, R189, P5 ;  /* 0x000000010d09c824 */ /* 0x000fe200028e06bd */
[----:B----4-:R-:W-:Y:S04]  /*9b00*/  @!P3 ST.E.128 desc[UR36][R10.64], R4 ;  /* 0x000000040a00b985 */ /* 0x010fe8000c101d24 */
[----:B------:R-:W0:Y:S04]  /*9b10*/  @!P4 LDS.128 R4, [R91+0xe400] ;  /* 0x00e400005b04c984 */ /* 0x000e280000000c00 */
[----:B0-----:R4:W-:Y:S02]  /*9b20*/  @!P4 ST.E.128 desc[UR36][R8.64], R4 ;  /* 0x000000040800c985 */ /* 0x0019e4000c101d24 */
.L_x_7865:
[----:B------:R-:W-:Y:S05]  /*9b30*/  BSYNC B0 ;  /* 0x0000000000007941 */ /* 0x000fea0003800000 */
.L_x_7864:
[----:B------:R-:W-:Y:S01]  /*9b40*/  @!PT LDS RZ, [RZ] ;  /* 0x00000000fffff984 */ /* 0x000fe20000000800 */
[----:B------:R-:W-:Y:S01]  /*9b50*/  @!PT LDS RZ, [RZ] ;  /* 0x00000000fffff984 */ /* 0x000fe20000000800 */
[----:B------:R-:W-:Y:S01]  /*9b60*/  @!PT LDS RZ, [RZ] ;  /* 0x00000000fffff984 */ /* 0x000fe20000000800 */
[----:B------:R-:W-:Y:S01]  /*9b70*/  @!PT LDS RZ, [RZ] ;  /* 0x00000000fffff984 */ /* 0x000fe20000000800 */
[----:B------:R5:W-:Y:S06]  /*9b80*/  MEMBAR.ALL.CTA ;  /* 0x0000000000007992 */ /* 0x000bec0000008000 */
[----:B-----5:R-:W5:Y:S01]  /*9b90*/  FENCE.VIEW.ASYNC.S ;  /* 0x00000000000073c6 */ /* 0x020f620000000000 */
[----:B-1----:R-:W-:Y:S01]  /*9ba0*/  @!P2 IADD3 R88, R88, 0x228c0, RZ ;  /* 0x000228c05858a810 */ /* 0x002fe20007ffe0ff */
[----:B------:R-:W-:Y:S01]  /*9bb0*/  VIADD R188, R188, 0x1 ;  /* 0x00000001bcbc7836 */ /* 0x000fe20000000000 */
[----:B-----5:R1:W-:Y:S01]  /*9bc0*/  BAR.SYNC.DEFER_BLOCKING R75, 0x80 ;  /* 0x0002004b0000751d */ /* 0x0203e20000010000 */
[----:B------:R-:W-:-:S02]  /*9bd0*/  ISETP.NE.AND P3, PT, R90, RZ, PT ;  /* 0x000000ff5a00720c */ /* 0x000fc40003f65270 */
[----:B------:R-:W-:-:S04]  /*9be0*/  @!P2 PRMT R88, RZ, 0x654, R88 ;  /* 0x00000654ff58a816 */ /* 0x000fc80000000058 */
[----:B------:R1:W-:Y:S01]  /*9bf0*/  @!P2 SYNCS.ARRIVE.TRANS64.RED.A1T0 RZ, [R88+URZ], RZ ;  /* 0x000000ff58ffa9a7 */ /* 0x0003e2000810043f */
[----:B------:R-:W-:-:S04]  /*9c00*/  ISETP.NE.AND P2, PT, R188, 0x2, PT ;  /* 0x00000002bc00780c */ /* 0x000fc80003f45270 */
[----:B----4-:R-:W-:Y:S02]  /*9c10*/  SEL R4, RZ, 0x1, P2 ;  /* 0x00000001ff047807 */ /* 0x010fe40001000000 */
[----:B------:R-:W-:Y:S02]  /*9c20*/  SEL R188, R188, RZ, P2 ;  /* 0x000000ffbcbc7207 */ /* 0x000fe40001000000 */
[----:B------:R-:W-:Y:S01]  /*9c30*/  LOP3.LUT R193, R193, R4, RZ, 0x3c, !PT ;  /* 0x00000004c1c17212 */ /* 0x000fe200078e3cff */
[----:B-1----:R-:W-:Y:S06]  /*9c40*/  @P3 BRA `(.L_x_7866) ;  /* 0xffffff8800283947 */ /* 0x002fec000383ffff */
[----:B------:R-:W1:Y:S01]  /*9c50*/  S2R R5, SR_TID.X ;  /* 0x0000000000057919 */ /* 0x000e620000002100 */
[----:B------:R-:W-:Y:S02]  /*9c60*/  PLOP3.LUT P0, PT, PT, PT, PT, 0x8, 0x0 ;  /* 0x000000000000781c */ /* 0x000fe40003f0e170 */
[----:B-1----:R-:W-:-:S04]  /*9c70*/  SHF.R.U32.HI R5, RZ, 0x7, R5 ;  /* 0x00000007ff057819 */ /* 0x002fc80000011605 */
[----:B------:R-:W-:-:S13]  /*9c80*/  ISETP.NE.AND P3, PT, R5, 0x1, PT ;  /* 0x000000010500780c */ /* 0x000fda0003f65270 */
[----:B------:R-:W-:Y:S06]  /*9c90*/  @!P3 BAR.ARV 0x9, 0x100 ;  /* 0x024400000000bb1d */ /* 0x000fec0000002000 */
.L_x_7787:
[----:B------:R-:W-:Y:S01]  /*9ca0*/  IMAD.MOV.U32 R27, RZ, RZ, RZ ;  /* 0x000000ffff1b7224 */ /* 0x000fe200078e00ff */
[----:B------:R-:W-:Y:S06]  /*9cb0*/  @P0 BRA `(.L_x_7867) ;  /* 0x00000000000c0947 */ /* 0x000fec0003800000 */
[----:B------:R-:W1:Y:S01]  /*9cc0*/  FENCE.VIEW.ASYNC.G ;  /* 0x00000000000073c6 */ /* 0x000e620000000100 */
[----:B------:R-:W-:Y:S05]  /*9cd0*/  WARPSYNC.ALL ;  /* 0x0000000000007948 */ /* 0x000fea0003800000 */
[----:B-1----:R-:W-:Y:S06]  /*9ce0*/  BAR.ARV 0xc, 0x180 ;  /* 0x0306000000007b1d */ /* 0x002fec0000002000 */
.L_x_7867:
[----:B------:R-:W-:Y:S01]  /*9cf0*/  ISETP.NE.AND P0, PT, R101, RZ, PT ;  /* 0x000000ff6500720c */ /* 0x000fe20003f05270 */
[----:B------:R-:W-:-:S12]  /*9d00*/  BSSY B0, `(.L_x_7868) ;  /* 0x000001f000007945 */ /* 0x000fd80003800000 */
[----:B------:R-:W-:Y:S05]  /*9d10*/  @!P0 BRA `(.L_x_7869) ;  /* 0x0000000000748947 */ /* 0x000fea0003800000 */
[----:B------:R-:W-:Y:S01]  /*9d20*/  ISETP.NE.AND P0, PT, R209, RZ, PT ;  /* 0x000000ffd100720c */ /* 0x000fe20003f05270 */
[----:B------:R-:W-:-:S03]  /*9d30*/  ULDC UR4, c[0x0][0x9f0] ;  /* 0x00027c0000047ab9 */ /* 0x000fc60000000800 */
[----:B------:R-:W-:-:S04]  /*9d40*/  SEL R9, R209, UR4, P0 ;  /* 0x00000004d1097c07 */ /* 0x000fc80008000000 */
[-C--:B------:R-:W-:Y:S02]  /*9d50*/  IABS R6, R9.reuse ;  /* 0x0000000900067213 */ /* 0x080fe40000000000 */
[----:B------:R-:W-:Y:S02]  /*9d60*/  IADD3 R0, R2, -0x1, R9 ;  /* 0xffffffff02007810 */ /* 0x000fe40007ffe009 */
[----:B------:R-:W1:Y:S01]  /*9d70*/  I2F.RP R3, R6 ;  /* 0x0000000600037306 */ /* 0x000e620000209400 */
[-C--:B------:R-:W-:Y:S02]  /*9d80*/  IABS R10, R9.reuse ;  /* 0x00000009000a7213 */ /* 0x080fe40000000000 */
[----:B0-----:R-:W-:Y:S02]  /*9d90*/  IABS R8, R0 ;  /* 0x0000000000087213 */ /* 0x001fe40000000000 */
[----:B------:R-:W-:-:S04]  /*9da0*/  LOP3.LUT R0, R0, R9, RZ, 0x3c, !PT ;  /* 0x0000000900007212 */ /* 0x000fc800078e3cff */
[----:B------:R-:W-:Y:S01]  /*9db0*/  ISETP.GE.AND P2, PT, R0, RZ, PT ;  /* 0x000000ff0000720c */ /* 0x000fe20003f46270 */
[----:B-1----:R-:W0:Y:S02]  /*9dc0*/  MUFU.RCP R3, R3 ;  /* 0x0000000300037308 */ /* 0x002e240000001000 */
[----:B0-----:R-:W-:Y:S01]  /*9dd0*/  VIADD R4, R3, 0xffffffe ;  /* 0x0ffffffe03047836 */ /* 0x001fe20000000000 */
[----:B------:R-:W-:-:S05]  /*9de0*/  IADD3 R3, RZ, -R10, RZ ;  /* 0x8000000aff037210 */ /* 0x000fca0007ffe0ff */
        /* <DEDUP_REMOVED lines=16> */
.L_x_7869:
[----:B------:R-:W-:Y:S05]  /*9ef0*/  BSYNC B0 ;  /* 0x0000000000007941 */ /* 0x000fea0003800000 */
.L_x_7868:
[-C--:B------:R-:W-:Y:S01]  /*9f00*/  IMAD R202, R215, R27.reuse, RZ ;  /* 0x0000001bd7ca7224 */ /* 0x080fe200078e02ff */
[----:B------:R-:W-:Y:S01]  /*9f10*/  PLOP3.LUT P0, PT, PT, PT, PT, 0x80, 0x0 ;  /* 0x000000000000781c */ /* 0x000fe20003f0f070 */
[----:B------:R-:W-:Y:S01]  /*9f20*/  IMAD.MOV.U32 R11, RZ, RZ, RZ ;  /* 0x000000ffff0b7224 */ /* 0x000fe200078e00ff */
[----:B------:R-:W-:Y:S01]  /*9f30*/  CS2R R92, SRZ ;  /* 0x00000000005c7805 */ /* 0x000fe2000001ff00 */
[----:B------:R-:W-:Y:S01]  /*9f40*/  IMAD.MOV.U32 R89, RZ, RZ, RZ ;  /* 0x000000ffff597224 */ /* 0x000fe200078e00ff */
[----:B------:R-:W-:Y:S02]  /*9f50*/  VIADDMNMX R27, R202, R27, R2, PT ;  /* 0x0000001bca1b7246 */ /* 0x000fe40003800102 */
[----:B------:R-:W-:Y:S02]  /*9f60*/  CS2R R2, SRZ ;  /* 0x0000000000027805 */ /* 0x000fe4000001ff00 */
[----:B------:R-:W-:Y:S01]  /*9f70*/  CS2R R72, SRZ ;  /* 0x0000000000487805 */ /* 0x000fe2000001ff00 */
[----:B------:R-:W-:Y:S01]  /*9f80*/  IMAD.MOV.U32 R110, RZ, RZ, RZ ;  /* 0x000000ffff6e7224 */ /* 0x000fe200078e00ff */
[----:B------:R-:W-:-:S02]  /*9f90*/  ISETP.GT.AND P1, PT, R27, R202, PT ;  /* 0x000000ca1b00720c */ /* 0x000fc40003f24270 */
[----:B0-----:R-:W-:Y:S02]  /*9fa0*/  CS2R R12, SRZ ;  /* 0x00000000000c7805 */ /* 0x001fe4000001ff00 */
[----:B--2---:R-:W-:Y:S02]  /*9fb0*/  MOV R102, RZ ;  /* 0x000000ff00667202 */ /* 0x004fe40000000f00 */
[----:B------:R-:W-:Y:S01]  /*9fc0*/  CS2R R36, SRZ ;  /* 0x0000000000247805 */ /* 0x000fe2000001ff00 */
[----:B------:R-:W-:Y:S01]  /*9fd0*/  IMAD.MOV.U32 R97, RZ, RZ, RZ ;  /* 0x000000ffff617224 */ /* 0x000fe200078e00ff */
[----:B------:R-:W-:Y:S01]  /*9fe0*/  CS2R R52, SRZ ;  /* 0x0000000000347805 */ /* 0x000fe2000001ff00 */
[----:B------:R-:W-:Y:S01]  /*9ff0*/  IMAD.MOV.U32 R85, RZ, RZ, RZ ;  /* 0x000000ffff557224 */ /* 0x000fe200078e00ff */
[----:B------:R-:W-:Y:S01]  /*a000*/  MOV R140, RZ ;  /* 0x000000ff008c7202 */ /* 0x000fe20000000f00 */
[----:B------:R-:W-:Y:S01]  /*a010*/  IMAD.MOV.U32 R136, RZ, RZ, RZ ;  /* 0x000000ffff887224 */ /* 0x000fe200078e00ff */
[----:B------:R-:W-:Y:S01]  /*a020*/  CS2R R44, SRZ ;  /* 0x00000000002c7805 */ /* 0x000fe2000001ff00 */
[----:B------:R-:W-:Y:S01]  /*a030*/  IMAD.MOV.U32 R79, RZ, RZ, RZ ;  /* 0x000000ffff4f7224 */ /* 0x000fe200078e00ff */
        /* <DEDUP_REMOVED lines=20> */
[----:B------:R-:W-:Y:S01]  /*a180*/  MOV R118, RZ ;  /* 0x000000ff00767202 */ /* 0x000fe20000000f00 */
[----:B------:R-:W-:Y:S01]  /*a190*/  IMAD.MOV.U32 R132, RZ, RZ, RZ ;  /* 0x000000ffff847224 */ /* 0x000fe200078e00ff */
[----:B------:R-:W-:Y:S01]  /*a1a0*/  CS2R R8, SRZ ;  /* 0x0000000000087805 */ /* 0x000fe2000001ff00 */
[----:B------:R-:W-:Y:S01]  /*a1b0*/  IMAD.MOV.U32 R122, RZ, RZ, RZ ;  /* 0x000000ffff7a7224 */ /* 0x000fe200078e00ff */
[----:B------:R-:W-:Y:S01]  /*a1c0*/  MOV R116, RZ ;  /* 0x000000ff00747202 */ /* 0x000fe20000000f00 */
[----:B------:R-:W-:-:S02]  /*a1d0*/  IMAD.MOV.U32 R124, RZ, RZ, RZ ;  /* 0x000000ffff7c7224 */ /* 0x000fc400078e00ff */
[----:B------:R-:W-:Y:S02]  /*a1e0*/  IMAD.MOV.U32 R71, RZ, RZ, RZ ;  /* 0x000000ffff477224 */ /* 0x000fe400078e00ff */
[----:B------:R-:W-:Y:S02]  /*a1f0*/  IMAD.MOV.U32 R67, RZ, RZ, RZ ;  /* 0x000000ffff437224 */ /* 0x000fe400078e00ff */
[----:B------:R-:W-:Y:S02]  /*a200*/  IMAD.MOV.U32 R49, RZ, RZ, RZ ;  /* 0x000000ffff317224 */ /* 0x000fe400078e00ff */
[----:B------:R-:W-:Y:S02]  /*a210*/  IMAD.MOV.U32 R120, RZ, RZ, RZ ;  /* 0x000000ffff787224 */ /* 0x000fe400078e00ff */
[----:B------:R-:W-:Y:S02]  /*a220*/  IMAD.MOV.U32 R114, RZ, RZ, RZ ;  /* 0x000000ffff727224 */ /* 0x000fe400078e00ff */
[----:B------:R-:W-:-:S02]  /*a230*/  IMAD.MOV.U32 R43, RZ, RZ, RZ ;  /* 0x000000ffff2b7224 */ /* 0x000fc400078e00ff */
[----:B------:R-:W-:Y:S02]  /*a240*/  IMAD.MOV.U32 R6, RZ, RZ, RZ ;  /* 0x000000ffff067224 */ /* 0x000fe400078e00ff */
[----:B------:R-:W-:Y:S02]  /*a250*/  IMAD.MOV.U32 R81, RZ, RZ, RZ ;  /* 0x000000ffff517224 */ /* 0x000fe400078e00ff */
[----:B------:R-:W-:Y:S01]  /*a260*/  IMAD.MOV.U32 R83, RZ, RZ, RZ ;  /* 0x000000ffff537224 */ /* 0x000fe200078e00ff */
[----:B------:R-:W-:Y:S06]  /*a270*/  @!P1 BRA `(.L_x_7870) ;  /* 0x000000c400189947 */ /* 0x000fec0003800000 */
[----:B------:R-:W-:-:S03]  /*a280*/  UMOV UR4, 0xffffffff ;  /* 0xffffffff00047882 */ /* 0x000fc60000000000 */
[----:B------:R-:W-:Y:S05]  /*a290*/  BRA.DIV UR4, `(.L_x_7871) ;  /* 0x0000019a045c7947 */ /* 0x000fea000b800000 */
[----:B------:R-:W0:Y:S02]  /*a2a0*/  S2R R0, SR_TID.X ;  /* 0x0000000000007919 */ /* 0x000e240000002100 */
[----:B0-----:R-:W-:-:S05]  /*a2b0*/  VIADD R2, R0, 0xffffff80 ;  /* 0xffffff8000027836 */ /* 0x001fca0000000000 */
[----:B------:R-:W-:-:S04]  /*a2c0*/  SHF.R.S32.HI R0, RZ, 0x1f, R2 ;  /* 0x0000001fff007819 */ /* 0x000fc80000011402 */
[----:B------:R-:W-:-:S04]  /*a2d0*/  LEA.HI R0, R0, R2, RZ, 0x7 ;  /* 0x0000000200007211 */ /* 0x000fc800078f38ff */
[----:B------:R-:W-:-:S05]  /*a2e0*/  SHF.R.S32.HI R0, RZ, 0x7, R0 ;  /* 0x00000007ff007819 */ /* 0x000fca0000011400 */
[----:B------:R0:W1:Y:S02]  /*a2f0*/  SHFL.IDX PT, R203, R0, RZ, 0x1f ;  /* 0x00001fff00cb7589 */ /* 0x00006400000e0000 */
.L_x_8133:
[----:B01----:R-:W-:Y:S01]  /*a300*/  LEA.HI R0, R203, R203, RZ, 0x1 ;  /* 0x000000cbcb007211 */ /* 0x003fe200078f08ff */
[----:B------:R-:W-:Y:S01]  /*a310*/  VIADD R35, R18, 0x14400 ;  /* 0x0001440012237836 */ /* 0x000fe20000000000 */
[----:B------:R-:W-:Y:S02]  /*a320*/  BSSY B6, `(.L_x_7872) ;  /* 0x0000018000067945 */ /* 0x000fe40003800000 */
[----:B------:R-:W-:Y:S02]  /*a330*/  LOP3.LUT R0, R0, 0x1e, RZ, 0xc0, !PT ;  /* 0x0000001e00007812 */ /* 0x000fe400078ec0ff */
[----:B------:R-:W-:Y:S02]  /*a340*/  LOP3.LUT P0, RZ, R35, 0x9f, RZ, 0xc0, !PT ;  /* 0x0000009f23ff7812 */ /* 0x000fe4000780c0ff */
[----:B------:R-:W-:-:S05]  /*a350*/  IADD3 R0, R203, -R0, RZ ;  /* 0x80000000cb007210 */ /* 0x000fca0007ffe0ff */
        /* <DEDUP_REMOVED lines=14> */
[----:B------:R-:W-:Y:S01]  /*a440*/  MOV R13, RZ ;  /* 0x000000ff000d7202 */ /* 0x000fe20000000f00 */
[----:B------:R-:W-:-:S02]  /*a450*/  IMAD.U32 R11, RZ, RZ, UR5 ;  /* 0x00000005ff0b7e24 */ /* 0x000fc4000f8e00ff */
[----:B------:R-:W-:Y:S02]  /*a460*/  IMAD.MOV.U32 R8, RZ, RZ, 0x70 ;  /* 0x00000070ff087424 */ /* 0x000fe400078e00ff */
[----:B0-----:R-:W-:-:S07]  /*a470*/  IMAD.MOV.U32 R12, RZ, RZ, 0x1 ;  /* 0x00000001ff0c7424 */ /* 0x001fce00078e00ff */
[----:B------:R-:W-:-:S07]  /*a480*/  LEPC R20, `(.L_x_7873) ;  /* 0x000000001014794e */ /* 0x000fce0000000000 */
[----:B-1-3-5:R-:W-:Y:S05]  /*a490*/  CALL.ABS.NOINC R2 ;  /* 0x0000000002007343 */ /* 0x02afea0003c00000 */
.L_x_7873:
[----:B------:R-:W-:Y:S05]  /*a4a0*/  BSYNC B6 ;  /* 0x0000000000067941 */ /* 0x000fea0003800000 */
.L_x_7872:
        /* <DEDUP_REMOVED lines=9> */
[----:B------:R-:W4:Y:S01]  /*a540*/  @P1 LDC.64 R12, c[0x0][0x9c0] ;  /* 0x00027000ff0c1b82 */ /* 0x000f220000000a00 */
[----:B0-----:R-:W-:-:S02]  /*a550*/  @P1 IMAD R2, R213, R8, RZ ;  /* 0x00000008d5021224 */ /* 0x001fc400078e02ff */
[----:B------:R-:W-:-:S04]  /*a560*/  @P1 IMAD.WIDE.U32 R4, R206, R8, RZ ;  /* 0x00000008ce041225 */ /* 0x000fc800078e00ff */
[C---:B------:R-:W-:Y:S02]  /*a570*/  @P1 IMAD R9, R206.reuse, R9, R2 ;  /* 0x00000009ce091224 */ /* 0x040fe400078e0202 */
[-C--:B-1----:R-:W-:Y:S02]  /*a580*/  @P0 IMAD R0, R213, R6.reuse, RZ ;  /* 0x00000006d5000224 */ /* 0x082fe400078e02ff */
[----:B------:R-:W-:-:S04]  /*a590*/  @P0 IMAD.WIDE.U32 R2, R206, R6, RZ ;  /* 0x00000006ce020225 */ /* 0x000fc800078e00ff */
[----:B------:R-:W-:Y:S02]  /*a5a0*/  @P0 IMAD R7, R206, R7, R0 ;  /* 0x00000007ce070224 */ /* 0x000fe400078e0200 */
[----:B------:R-:W-:Y:S02]  /*a5b0*/  @P1 IMAD.IADD R5, R5, 0x1, R9 ;  /* 0x0000000105051824 */ /* 0x000fe400078e0209 */
[----:B------:R-:W-:Y:S02]  /*a5c0*/  @P0 IMAD.IADD R3, R3, 0x1, R7 ;  /* 0x0000000103030824 */ /* 0x000fe400078e0207 */
[----:B------:R-:W-:Y:S02]  /*a5d0*/  IMAD.MOV.U32 R0, RZ, RZ, 0x3f800000 ;  /* 0x3f800000ff007424 */ /* 0x000fe400078e00ff */
[----:B--2---:R-:W-:-:S04]  /*a5e0*/  @P0 IMAD.WIDE.U32 R2, R191, R10, R2 ;  /* 0x0000000abf020225 */ /* 0x004fc800078e0002 */
[C---:B----4-:R-:W-:Y:S01]  /*a5f0*/  @P1 IMAD.WIDE.U32 R6, R191.reuse, R12, R4 ;  /* 0x0000000cbf061225 */ /* 0x050fe200078e0004 */
[----:B------:R-:W-:Y:S01]  /*a600*/  @P0 LEA R4, P2, R2, UR4, 0x2 ;  /* 0x0000000402040c11 */ /* 0x000fe2000f8410ff */
[----:B------:R-:W-:Y:S02]  /*a610*/  ULDC UR4, c[0x0][0x3f4] ;  /* 0x0000fd0000047ab9 */ /* 0x000fe40000000800 */
[C---:B------:R-:W-:Y:S01]  /*a620*/  @P0 IMAD R5, R191.reuse, R11, R3 ;  /* 0x0000000bbf050224 */ /* 0x040fe200078e0203 */
        /* <DEDUP_REMOVED lines=13> */
[----:B------:R-:W-:-:S04]  /*a700*/  LOP3.LUT R3, R0, 0xfffffffe, RZ, 0xc0, !PT ;  /* 0xfffffffe00037812 */ /* 0x000fc800078ec0ff */
[----:B------:R-:W-:-:S04]  /*a710*/  IADD3 R3, R212, -R3, RZ ;  /* 0x80000003d4037210 */ /* 0x000fc80007ffe0ff */
[----:B------:R-:W-:-:S04]  /*a720*/  SHF.L.U32 R3, R3, 0x1f, RZ ;  /* 0x0000001f03037819 */ /* 0x000fc800000006ff */
[----:B------:R0:W1:Y:S03]  /*a730*/  SYNCS.PHASECHK.TRANS64.TRYWAIT P0, [R18+URZ+0x22800], R3 ;  /* 0x02280003120075a7 */ /* 0x000066000800017f */
[----:B-1----:R-:W-:Y:S05]  /*a740*/  @!P0 NANOSLEEP.SYNCS 0x989680 ;  /* 0x009896800000895d */ /* 0x002fea0003900000 */
[----:B------:R-:W1:Y:S01]  /*a750*/  @!P0 SYNCS.PHASECHK.TRANS64 P0, [R18+URZ+0x22800], R3 ;  /* 0x02280003120085a7 */ /* 0x000e62000800007f */
[----:B------:R-:W-:Y:S04]  /*a760*/  BSSY B0, `(.L_x_7875) ;  /* 0x0000006000007945 */ /* 0x000fe80003800000 */
[----:B-1----:R-:W-:Y:S05]  /*a770*/  @P0 BRA `(.L_x_7876) ;  /* 0x0000000000100947 */ /* 0x002fea0003800000 */
.L_x_7877:
[----:B-1----:R1:W2:Y:S02]  /*a780*/  SYNCS.PHASECHK.TRANS64.TRYWAIT P0, [R18+URZ+0x22800], R3 ;  /* 0x02280003120075a7 */ /* 0x0022a4000800017f */
[----:B--2---:R-:W-:Y:S05]  /*a790*/  @!P0 NANOSLEEP.SYNCS 0x989680 ;  /* 0x009896800000895d */ /* 0x004fea0003900000 */
[----:B------:R-:W2:Y:S02]  /*a7a0*/  @!P0 SYNCS.PHASECHK.TRANS64 P0, [R18+URZ+0x22800], R3 ;  /* 0x02280003120085a7 */ /* 0x000ea4000800007f */
[----:B--2---:R-:W-:Y:S05]  /*a7b0*/  @!P0 BRA `(.L_x_7877) ;  /* 0xfffffffc00f08947 */ /* 0x004fea000383ffff */
.L_x_7876:
[----:B------:R-:W-:Y:S05]  /*a7c0*/  BSYNC B0 ;  /* 0x0000000000007941 */ /* 0x000fea0003800000 */
.L_x_7875:
[----:B------:R-:W-:Y:S05]  /*a7d0*/  BRA `(.L_x_7878) ;  /* 0x0000003c00e47947 */ /* 0x000fea0003800000 */
.L_x_7874:
[----:B---3--:R-:W0:Y:S01]  /*a7e0*/  LDC.64 R32, c[0x0][0x3e8] ;  /* 0x0000fa00ff207b82 */ /* 0x008e220000000a00 */
[----:B------:R-:W-:Y:S01]  /*a7f0*/  LOP3.LUT P0, RZ, R35, 0x3ff, RZ, 0xc0, !PT ;  /* 0x000003ff23ff7812 */ /* 0x000fe2000780c0ff */
[----:B------:R-:W-:Y:S01]  /*a800*/  ULDC.64 UR4, c[0x0][0x3f8] ;  /* 0x0000fe0000047ab9 */ /* 0x000fe20000000a00 */
[----:B-----5:R-:W-:Y:S01]  /*a810*/  SHF.R.S32.HI R0, RZ, 0x1f, R26 ;  /* 0x0000001fff007819 */ /* 0x020fe2000001141a */
[----:B------:R-:W-:Y:S01]  /*a820*/  ULDC.64 UR6, c[0x0][0x408] ;  /* 0x0001020000067ab9 */ /* 0x000fe20000000a00 */
[----:B------:R-:W-:Y:S03]  /*a830*/  BSSY B6, `(.L_x_7879) ;  /* 0x000001b000067945 */ /* 0x000fe60003800000 */
[----:B------:R-:W1:Y:S01]  /*a840*/  LDC.64 R30, c[0x0][0x400] ;  /* 0x00010000ff1e7b82 */ /* 0x000e620000000a00 */
[C---:B------:R-:W-:Y:S02]  /*a850*/  IMAD R3, R0.reuse, UR4, RZ ;  /* 0x0000000400037c24 */ /* 0x040fe4000f8e02ff */
[----:B------:R-:W-:-:S02]  /*a860*/  IMAD R5, R0, UR6, RZ ;  /* 0x0000000600057c24 */ /* 0x000fc4000f8e02ff */
[C---:B------:R-:W-:Y:S02]  /*a870*/  IMAD R3, R26.reuse, UR5, R3 ;  /* 0x000000051a037c24 */ /* 0x040fe4000f8e0203 */
[C---:B------:R-:W-:Y:S02]  /*a880*/  IMAD R5, R26.reuse, UR7, R5 ;  /* 0x000000071a057c24 */ /* 0x040fe4000f8e0205 */
[----:B0-----:R-:W-:-:S04]  /*a890*/  IMAD.WIDE.U32 R32, R26, UR4, R32 ;  /* 0x000000041a207c25 */ /* 0x001fc8000f8e0020 */
[----:B-1----:R-:W-:-:S04]  /*a8a0*/  IMAD.WIDE.U32 R30, R26, UR6, R30 ;  /* 0x000000061a1e7c25 */ /* 0x002fc8000f8e001e */
        /* <DEDUP_REMOVED lines=11> */
[----:B------:R-:W-:Y:S01]  /*a960*/  IMAD.U32 R7, RZ, RZ, UR7 ;  /* 0x00000007ff077e24 */ /* 0x000fe2000f8e00ff */
[----:B------:R-:W-:Y:S01]  /*a970*/  MOV R12, 0x1 ;  /* 0x00000001000c7802 */ /* 0x000fe20000000f00 */
[----:B------:R-:W-:-:S02]  /*a980*/  IMAD.U32 R10, RZ, RZ, UR4 ;  /* 0x00000004ff0a7e24 */ /* 0x000fc4000f8e00ff */
[----:B------:R-:W-:Y:S02]  /*a990*/  IMAD.U32 R11, RZ, RZ, UR5 ;  /* 0x00000005ff0b7e24 */ /* 0x000fe4000f8e00ff */
[----:B------:R-:W-:Y:S02]  /*a9a0*/  IMAD.MOV.U32 R8, RZ, RZ, 0x70 ;  /* 0x00000070ff087424 */ /* 0x000fe400078e00ff */
[----:B0-----:R-:W-:-:S07]  /*a9b0*/  IMAD.MOV.U32 R13, RZ, RZ, RZ ;  /* 0x000000ffff0d7224 */ /* 0x001fce00078e00ff */
[----:B------:R-:W-:-:S07]  /*a9c0*/  LEPC R20, `(.L_x_7880) ;  /* 0x000000001014794e */ /* 0x000fce0000000000 */
[----:B-1----:R-:W-:Y:S05]  /*a9d0*/  CALL.ABS.NOINC R14 ;  /* 0x000000000e007343 */ /* 0x002fea0003c00000 */
.L_x_7880:
[----:B------:R-:W-:Y:S05]  /*a9e0*/  BSYNC B6 ;  /* 0x0000000000067941 */ /* 0x000fea0003800000 */
.L_x_7879:
        /* <DEDUP_REMOVED lines=11> */
.L_x_8139:
[----:B------:R-:W-:Y:S01]  /*aaa0*/  IMAD.SHL.U32 R5, R201, 0x80, RZ ;  /* 0x00000080c9057824 */ /* 0x000fe200078e00ff */
[----:B------:R-:W-:Y:S01]  /*aab0*/  ULDC UR4, c[0x0][0x448] ;  /* 0x0001120000047ab9 */ /* 0x000fe20000000800 */
[----:B------:R-:W-:Y:S01]  /*aac0*/  BSSY B1, `(.L_x_7884) ;  /* 0x0000028000017945 */ /* 0x000fe20003800000 */
[----:B------:R-:W-:Y:S01]  /*aad0*/  IMAD R25, R25, UR4, RZ ;  /* 0x0000000419197c24 */ /* 0x000fe2000f8e02ff */
[----:B------:R-:W-:Y:S02]  /*aae0*/  LOP3.LUT P0, RZ, R201, 0x4, RZ, 0xc0, !PT ;  /* 0x00000004c9ff7812 */ /* 0x000fe4000780c0ff */
[----:B------:R-:W-:Y:S02]  /*aaf0*/  CS2R R8, SRZ ;  /* 0x0000000000087805 */ /* 0x000fe4000001ff00 */
[----:B------:R-:W-:Y:S01]  /*ab00*/  LOP3.LUT R7, R5, 0x380, RZ, 0xc0, !PT ;  /* 0x0000038005077812 */ /* 0x000fe200078ec0ff */
[----:B------:R-:W-:Y:S01]  /*ab10*/  IMAD R36, R29, -0x80, R25 ;  /* 0xffffff801d247824 */ /* 0x000fe200078e0219 */
[----:B------:R-:W-:-:S02]  /*ab20*/  ISETP.GE.AND P1, PT, R4, R25, PT ;  /* 0x000000190400720c */ /* 0x000fc40003f26270 */
[----:B------:R-:W-:Y:S02]  /*ab30*/  CS2R R10, SRZ ;  /* 0x00000000000a7805 */ /* 0x000fe4000001ff00 */
[----:B------:R-:W-:Y:S02]  /*ab40*/  LEA.HI R5, R212, R212, RZ, 0x1 ;  /* 0x000000d4d4057211 */ /* 0x000fe400078f08ff */
[----:B------:R-:W-:Y:S02]  /*ab50*/  LOP3.LUT R6, R7, 0x30, R16, 0xf8, !PT ;  /* 0x0000003007067812 */ /* 0x000fe400078ef810 */
[----:B------:R-:W-:Y:S02]  /*ab60*/  SHF.R.U32.HI R7, RZ, 0x3, R7 ;  /* 0x00000003ff077819 */ /* 0x000fe40000011607 */
[----:B------:R-:W-:Y:S02]  /*ab70*/  LOP3.LUT R5, R5, 0xfffffffe, RZ, 0xc0, !PT ;  /* 0xfffffffe05057812 */ /* 0x000fe400078ec0ff */
[----:B------:R-:W-:-:S03]  /*ab80*/  LOP3.LUT R7, R6, R7, RZ, 0x3c, !PT ;  /* 0x0000000706077212 */ /* 0x000fc600078e3cff */
[----:B------:R-:W-:Y:S01]  /*ab90*/  IMAD.IADD R39, R212, 0x1, -R5 ;  /* 0x00000001d4277824 */ /* 0x000fe200078e0a05 */
[----:B------:R-:W-:Y:S02]  /*aba0*/  IADD3 R13, R18, R7, R200 ;  /* 0x00000007120d7210 */ /* 0x000fe40007ffe0c8 */
[----:B------:R-:W-:Y:S02]  /*abb0*/  CS2R R4, SRZ ;  /* 0x0000000000047805 */ /* 0x000fe4000001ff00 */
[----:B------:R-:W-:Y:S02]  /*abc0*/  CS2R R6, SRZ ;  /* 0x0000000000067805 */ /* 0x000fe4000001ff00 */
[----:B------:R-:W-:Y:S01]  /*abd0*/  SHF.L.U32 R39, R39, 0x1f, RZ ;  /* 0x0000001f27277819 */ /* 0x000fe200000006ff */
[C---:B------:R-:W-:Y:S01]  /*abe0*/  VIADD R12, R13.reuse, 0x14440 ;  /* 0x000144400d0c7836 */ /* 0x040fe20000000000 */
[----:B------:R-:W-:Y:S01]  /*abf0*/  IADD3 R25, R13, 0x14400, RZ ;  /* 0x000144000d197810 */ /* 0x000fe20007ffe0ff */
[----:B------:R-:W-:Y:S06]  /*ac00*/  @P1 BRA `(.L_x_7885) ;  /* 0x00000000004c1947 */ /* 0x000fec0003800000 */
[----:B------:R-:W-:Y:S01]  /*ac10*/  ULDC UR4, c[0x0][0x3f4] ;  /* 0x0000fd0000047ab9 */ /* 0x000fe20000000800 */
[----:B------:R-:W-:Y:S02]  /*ac20*/  SHF.R.S32.HI R5, RZ, 0x1f, R192 ;  /* 0x0000001fff057819 */ /* 0x000fe400000114c0 */
[----:B------:R-:W-:Y:S02]  /*ac30*/  ISETP.GE.AND P2, PT, R22, UR4, PT ;  /* 0x0000000416007c0c */ /* 0x000fe4000bf46270 */
[----:B------:R-:W-:-:S11]  /*ac40*/  ISETP.GE.AND P1, PT, R192, UR4, PT ;  /* 0x00000004c0007c0c */ /* 0x000fd6000bf26270 */
[----:B------:R-:W-:Y:S02]  /*ac50*/  @!P2 SHF.R.S32.HI R4, RZ, 0x1f, R22 ;  /* 0x0000001fff04a819 */ /* 0x000fe40000011416 */
[-C--:B-1----:R-:W-:Y:S02]  /*ac60*/  @!P2 IADD3 R20, P5, R22, R33.reuse, RZ ;  /* 0x000000211614a210 */ /* 0x082fe40007fbe0ff */
[----:B0-----:R-:W-:Y:S02]  /*ac70*/  @!P1 IADD3 R30, P3, R192, R33, RZ ;  /* 0x00000021c01e9210 */ /* 0x001fe40007f7e0ff */
[-C--:B--2---:R-:W-:Y:S01]  /*ac80*/  @!P2 IADD3 R28, P4, R22, R14.reuse, RZ ;  /* 0x0000000e161ca210 */ /* 0x084fe20007f9e0ff */
[--C-:B---3--:R-:W-:Y:S01]  /*ac90*/  @!P2 IMAD.X R21, R0, 0x1, R4.reuse, P5 ;  /* 0x000000010015a824 */ /* 0x108fe200028e0604 */
[----:B------:R-:W-:Y:S01]  /*aca0*/  @!P1 IADD3 R14, P5, R192, R14, RZ ;  /* 0x0000000ec00e9210 */ /* 0x000fe20007fbe0ff */
[----:B------:R-:W-:Y:S01]  /*acb0*/  @!P1 IMAD.X R31, R0, 0x1, R5, P3 ;  /* 0x00000001001f9824 */ /* 0x000fe200018e0605 */
[----:B------:R-:W-:Y:S01]  /*acc0*/  CS2R R8, SRZ ;  /* 0x0000000000087805 */ /* 0x000fe2000001ff00 */
[C---:B----4-:R-:W-:Y:S01]  /*acd0*/  @!P2 IMAD.X R29, R3.reuse, 0x1, R4, P4 ;  /* 0x00000001031da824 */ /* 0x050fe200020e0604 */
[----:B------:R-:W-:-:S02]  /*ace0*/  @!P1 IADD3.X R15, R3, R5, RZ, P5, !PT ;  /* 0x00000005030f9210 */ /* 0x000fc40002ffe4ff */
[----:B------:R-:W-:Y:S01]  /*acf0*/  CS2R R4, SRZ ;  /* 0x0000000000047805 */ /* 0x000fe2000001ff00 */
[----:B------:R0:W5:Y:S04]  /*ad00*/  @!P2 LD.E.64 R10, desc[UR36][R20.64] ;  /* 0x00000024140aa980 */ /* 0x000168000c101b00 */
[----:B------:R0:W5:Y:S04]  /*ad10*/  @!P2 LD.E.64 R6, desc[UR36][R28.64] ;  /* 0x000000241c06a980 */ /* 0x000168000c101b00 */
[----:B------:R0:W5:Y:S04]  /*ad20*/  @!P1 LD.E.64 R8, desc[UR36][R30.64] ;  /* 0x000000241e089980 */ /* 0x000168000c101b00 */
[----:B------:R0:W5:Y:S02]  /*ad30*/  @!P1 LD.E.64 R4, desc[UR36][R14.64] ;  /* 0x000000240e049980 */ /* 0x000164000c101b00 */
.L_x_7885:
[----:B------:R-:W-:Y:S05]  /*ad40*/  BSYNC B1 ;  /* 0x0000000000017941 */ /* 0x000fea0003800000 */
.L_x_7884:
[----:B------:R-:W-:Y:S01]  /*ad50*/  @P0 VIADD R12, R25, 0xffffffc0 ;  /* 0xffffffc0190c0836 */ /* 0x000fe20000000000 */
[----:B------:R-:W2:Y:S01]  /*ad60*/  SYNCS.PHASECHK.TRANS64.TRYWAIT P0, [R18+URZ+0x22800], R39 ;  /* 0x02280027120075a7 */ /* 0x000ea2000800017f */
[----:B---3-5:R-:W-:Y:S01]  /*ad70*/  SHF.R.U32.HI R0, RZ, 0x8, R10 ;  /* 0x00000008ff007819 */ /* 0x028fe2000001160a */
[----:B------:R-:W-:Y:S01]  /*ad80*/  BSSY B1, `(.L_x_7886) ;  /* 0x000002e000017945 */ /* 0x000fe20003800000 */
[----:B----4-:R-:W-:Y:S02]  /*ad90*/  SHF.R.U32.HI R3, RZ, 0x8, R8 ;  /* 0x00000008ff037819 */ /* 0x010fe40000011608 */
[----:B0-----:R-:W-:Y:S02]  /*ada0*/  SHF.R.U32.HI R28, RZ, 0x8, R9 ;  /* 0x00000008ff1c7819 */ /* 0x001fe40000011609 */
[----:B------:R-:W-:Y:S02]  /*adb0*/  LOP3.LUT R15, R0, 0xff, RZ, 0xc0, !PT ;  /* 0x000000ff000f7812 */ /* 0x000fe400078ec0ff */
[----:B------:R-:W-:-:S02]  /*adc0*/  LOP3.LUT R0, R3, 0xff, RZ, 0xc0, !PT ;  /* 0x000000ff03007812 */ /* 0x000fc400078ec0ff */
[----:B------:R-:W-:Y:S02]  /*add0*/  LOP3.LUT R26, R9, 0xff, RZ, 0xc0, !PT ;  /* 0x000000ff091a7812 */ /* 0x000fe400078ec0ff */
[----:B------:R-:W-:Y:S02]  /*ade0*/  LOP3.LUT R3, R28, 0xff, RZ, 0xc0, !PT ;  /* 0x000000ff1c037812 */ /* 0x000fe400078ec0ff */
[----:B------:R-:W-:Y:S02]  /*adf0*/  SHF.R.U32.HI R29, RZ, 0x8, R7 ;  /* 0x00000008ff1d7819 */ /* 0x000fe40000011607 */
[----:B------:R-:W-:Y:S02]  /*ae00*/  PRMT R26, R3, 0x7604, R26 ;  /* 0x00007604031a7816 */ /* 0x000fe4000000001a */
[----:B------:R-:W-:Y:S02]  /*ae10*/  SHF.R.U32.HI R3, RZ, 0x8, R4 ;  /* 0x00000008ff037819 */ /* 0x000fe40000011604 */
[----:B-1----:R-:W-:-:S02]  /*ae20*/  SHF.R.U32.HI R33, RZ, 0x8, R5 ;  /* 0x00000008ff217819 */ /* 0x002fc40000011605 */
[----:B------:R-:W-:Y:S02]  /*ae30*/  LOP3.LUT R30, R4, 0xff, RZ, 0xc0, !PT ;  /* 0x000000ff041e7812 */ /* 0x000fe400078ec0ff */
[----:B------:R-:W-:Y:S02]  /*ae40*/  LOP3.LUT R3, R3, 0xff, RZ, 0xc0, !PT ;  /* 0x000000ff03037812 */ /* 0x000fe400078ec0ff */
[----:B------:R-:W-:Y:S02]  /*ae50*/  SHF.R.U32.HI R21, RZ, 0x8, R11 ;  /* 0x00000008ff157819 */ /* 0x000fe4000001160b */
[----:B------:R-:W-:Y:S02]  /*ae60*/  LOP3.LUT R25, R8, 0xff, RZ, 0xc0, !PT ;  /* 0x000000ff08197812 */ /* 0x000fe400078ec0ff */
[----:B------:R-:W-:Y:S02]  /*ae70*/  LOP3.LUT R28, R7, 0xff, RZ, 0xc0, !PT ;  /* 0x000000ff071c7812 */ /* 0x000fe400078ec0ff */
[----:B------:R-:W-:-:S02]  /*ae80*/  LOP3.LUT R32, R5, 0xff, RZ, 0xc0, !PT ;  /* 0x000000ff05207812 */ /* 0x000fc400078ec0ff */
[----:B------:R-:W-:Y:S02]  /*ae90*/  LOP3.LUT R29, R29, 0xff, RZ, 0xc0, !PT ;  /* 0x000000ff1d1d7812 */ /* 0x000fe400078ec0ff */
[----:B------:R-:W-:Y:S02]  /*aea0*/  LOP3.LUT R33, R33, 0xff, RZ, 0xc0, !PT ;  /* 0x000000ff21217812 */ /* 0x000fe400078ec0ff */
[----:B------:R-:W-:Y:S02]  /*aeb0*/  PRMT R35, R3, 0x7604, R30 ;  /* 0x0000760403237816 */ /* 0x000fe4000000001e */
[----:B--2---:R-:W-:Y:S02]  /*aec0*/  LOP3.LUT R14, R10, 0xff, RZ, 0xc0, !PT ;  /* 0x000000ff0a0e7812 */ /* 0x004fe400078ec0ff */
        /* <DEDUP_REMOVED lines=9> */
[----:B------:R-:W-:-:S02]  /*af60*/  SHF.R.U32.HI R33, RZ, 0x10, R7 ;  /* 0x00000010ff217819 */ /* 0x000fc40000011607 */
[----:B------:R-:W-:Y:S01]  /*af70*/  SHF.R.U32.HI R37, RZ, 0x10, R5 ;  /* 0x00000010ff257819 */ /* 0x000fe20000011605 */
[----:B------:R-:W-:Y:S01]  /*af80*/  IMAD.U32 R29, R29, 0x10000, RZ ;  /* 0x000100001d1d7824 */ /* 0x000fe200078e00ff */
[----:B------:R-:W-:Y:S01]  /*af90*/  PRMT R15, R15, 0x7604, R14 ;  /* 0x000076040f0f7816 */ /* 0x000fe2000000000e */
[----:B------:R-:W-:Y:S01]  /*afa0*/  IMAD.U32 R33, R33, 0x10000, RZ ;  /* 0x0001000021217824 */ /* 0x000fe200078e00ff */
[----:B------:R-:W-:Y:S02]  /*afb0*/  PRMT R20, R21, 0x7604, R20 ;  /* 0x0000760415147816 */ /* 0x000fe40000000014 */
[----:B------:R-:W-:Y:S02]  /*afc0*/  LOP3.LUT R14, R6, 0xff, RZ, 0xc0, !PT ;  /* 0x000000ff060e7812 */ /* 0x000fe400078ec0ff */
[----:B------:R-:W-:Y:S02]  /*afd0*/  LOP3.LUT R21, R0, 0xff, RZ, 0xc0, !PT ;  /* 0x000000ff00157812 */ /* 0x000fe400078ec0ff */
[----:B------:R-:W-:-:S02]  /*afe0*/  SHF.L.U32 R37, R37, 0x10, RZ ;  /* 0x0000001025257819 */ /* 0x000fc400000006ff */
[----:B------:R-:W-:Y:S02]  /*aff0*/  PRMT R31, R21, 0x7604, R14 ;  /* 0x00007604151f7816 */ /* 0x000fe4000000000e */
[----:B------:R-:W-:Y:S02]  /*b000*/  LOP3.LUT R21, R20, 0xff0000, R3, 0xf8, !PT ;  /* 0x00ff000014157812 */ /* 0x000fe400078ef803 */
[----:B------:R-:W-:Y:S02]  /*b010*/  LOP3.LUT R29, R26, 0xff0000, R29, 0xf8, !PT ;  /* 0x00ff00001a1d7812 */ /* 0x000fe400078ef81d */
[----:B------:R-:W-:Y:S02]  /*b020*/  LOP3.LUT R33, R28, 0xff0000, R33, 0xf8, !PT ;  /* 0x00ff00001c217812 */ /* 0x000fe400078ef821 */
[----:B------:R-:W-:Y:S02]  /*b030*/  LOP3.LUT R37, R32, 0xff0000, R37, 0xf8, !PT ;  /* 0x00ff000020257812 */ /* 0x000fe400078ef825 */
[----:B------:R-:W-:Y:S01]  /*b040*/  LOP3.LUT R3, R15, 0xff0000, R10, 0xf8, !PT ;  /* 0x00ff00000f037812 */ /* 0x000fe200078ef80a */
[----:B------:R-:W-:Y:S06]  /*b050*/  @!P0 BRA `(.L_x_7887) ;  /* 0x0000018c009c8947 */ /* 0x000fec0003800000 */
.L_x_8140:
[----:B------:R-:W-:Y:S05]  /*b060*/  BSYNC B1 ;  /* 0x0000000000017941 */ /* 0x000fea0003800000 */
.L_x_7886:
        /* <DEDUP_REMOVED lines=15> */
[----:B------:R-:W1:Y:S01]  /*b160*/  LDC R5, c[0x0][0x3f4] ;  /* 0x0000fd00ff057b82 */ /* 0x000e620000000800 */
[----:B------:R-:W-:Y:S01]  /*b170*/  BSSY B2, `(.L_x_7890) ;  /* 0x000005e000027945 */ /* 0x000fe20003800000 */
[-C--:B-1----:R-:W-:Y:S02]  /*b180*/  ISETP.GE.AND P0, PT, R22, R5.reuse, PT ;  /* 0x000000051600720c */ /* 0x082fe40003f06270 */
[----:B------:R-:W-:-:S11]  /*b190*/  ISETP.GE.AND P1, PT, R192, R5, PT ;  /* 0x00000005c000720c */ /* 0x000fd60003f26270 */
[----:B------:R-:W-:Y:S05]  /*b1a0*/  @P0 BRA `(.L_x_7891) ;  /* 0x0000000400680947 */ /* 0x000fea0003800000 */
[----:B------:R-:W1:Y:S01]  /*b1b0*/  LDS.128 R4, [R13+0x14400] ;  /* 0x014400000d047984 */ /* 0x000e620000000c00 */
[----:B------:R-:W-:Y:S02]  /*b1c0*/  F2FP.F16.E4M3.UNPACK_B R30, R3 ;  /* 0x00000003ff1e723e */ /* 0x000fe400020006ff */
[----:B------:R-:W-:-:S03]  /*b1d0*/  F2FP.F16.E4M3.UNPACK_B R31, R14 ;  /* 0x0000000eff1f723e */ /* 0x000fc600020006ff */
[--C-:B------:R-:W-:Y:S02]  /*b1e0*/  HADD2.F32 R32, -RZ, R30.reuse.H1_H1 ;  /* 0x3000001eff207230 */ /* 0x100fe40000004100 */
[----:B------:R-:W-:Y:S02]  /*b1f0*/  HADD2.F32 R36, -RZ, R31.H1_H1 ;  /* 0x3000001fff247230 */ /* 0x000fe40000004100 */
        /* <DEDUP_REMOVED lines=13> */
[----:B0-----:R-:W-:Y:S01]  /*b2d0*/  FFMA.FTZ R39, R25, R36, R5 ;  /* 0x0000002419277223 */ /* 0x001fe20000010005 */
[----:B------:R-:W-:Y:S01]  /*b2e0*/  HADD2.F32 R32, -RZ, R31.H0_H0 ;  /* 0x2000001fff207230 */ /* 0x000fe20000004100 */
[----:B------:R-:W-:Y:S01]  /*b2f0*/  F2FP.F16.E4M3.UNPACK_B R31, R14.H1 ;  /* 0x0000000eff1f723e */ /* 0x000fe200030006ff */
[--C-:B------:R-:W-:Y:S01]  /*b300*/  HADD2.F32 R5, -RZ, R4.reuse.H1_H1 ;  /* 0x30000004ff057230 */ /* 0x100fe20000004100 */
[----:B------:R-:W-:Y:S01]  /*b310*/  F2FP.F16.E4M3.UNPACK_B R25, R3.H1 ;  /* 0x00000003ff19723e */ /* 0x000fe200030006ff */
[----:B------:R-:W-:Y:S01]  /*b320*/  HADD2.F32 R4, -RZ, R4.H0_H0 ;  /* 0x20000004ff047230 */ /* 0x000fe20000004100 */
[----:B------:R-:W-:Y:S01]  /*b330*/  F2FP.F16.E4M3.UNPACK_B R7, R7.H1 ;  /* 0x00000007ff07723e */ /* 0x000fe200030006ff */
[----:B------:R-:W-:-:S02]  /*b340*/  HADD2.F32 R33, -RZ, R31.H1_H1 ;  /* 0x3000001fff217230 */ /* 0x000fc40000004100 */
[C---:B------:R-:W-:Y:S01]  /*b350*/  FMUL.FTZ R35, R5.reuse, R32 ;  /* 0x0000002005237220 */ /* 0x040fe20000410000 */
[-C--:B------:R-:W-:Y:S01]  /*b360*/  FMUL.FTZ R37, R5, R30.reuse ;  /* 0x0000001e05257220 */ /* 0x080fe20000410000 */
[--C-:B------:R-:W-:Y:S02]  /*b370*/  HADD2.F32 R5, -RZ, R28.reuse.H1_H1 ;  /* 0x3000001cff057230 */ /* 0x100fe40000004100 */
[C---:B------:R-:W-:Y:S01]  /*b380*/  FFMA.FTZ R35, R4.reuse, R30, -R35 ;  /* 0x0000001e04237223 */ /* 0x040fe20000010823 */
[----:B------:R-:W-:Y:S01]  /*b390*/  FFMA.FTZ R36, R4, R32, R37 ;  /* 0x0000002004247223 */ /* 0x000fe20000010025 */
[----:B------:R-:W-:Y:S02]  /*b3a0*/  HADD2.F32 R30, -RZ, R25.H1_H1 ;  /* 0x30000019ff1e7230 */ /* 0x000fe40000004100 */
[----:B------:R-:W-:Y:S01]  /*b3b0*/  FMUL.FTZ R37, R5, R33 ;  /* 0x0000002105257220 */ /* 0x000fe20000410000 */
[----:B------:R-:W-:Y:S02]  /*b3c0*/  HADD2.F32 R28, -RZ, R28.H0_H0 ;  /* 0x2000001cff1c7230 */ /* 0x000fe40000004100 */
[----:B------:R-:W-:-:S02]  /*b3d0*/  HADD2.F32 R31, -RZ, R31.H0_H0 ;  /* 0x2000001fff1f7230 */ /* 0x000fc40000004100 */
[-C--:B------:R-:W-:Y:S01]  /*b3e0*/  FMUL.FTZ R41, R5, R30.reuse ;  /* 0x0000001e05297220 */ /* 0x080fe20000410000 */
[--C-:B------:R-:W-:Y:S02]  /*b3f0*/  HADD2.F32 R4, -RZ, R26.reuse.H1_H1 ;  /* 0x3000001aff047230 */ /* 0x100fe40000004100 */
[----:B------:R-:W-:Y:S01]  /*b400*/  FFMA.FTZ R37, R28, R30, -R37 ;  /* 0x0000001e1c257223 */ /* 0x000fe20000010825 */
[----:B------:R-:W-:Y:S01]  /*b410*/  HADD2.F32 R25, -RZ, R25.H0_H0 ;  /* 0x20000019ff197230 */ /* 0x000fe20000004100 */
[----:B------:R-:W-:Y:S01]  /*b420*/  F2FP.F16.E4M3.UNPACK_B R30, R20 ;  /* 0x00000014ff1e723e */ /* 0x000fe200020006ff */
[----:B------:R-:W-:Y:S02]  /*b430*/  HADD2.F32 R26, -RZ, R26.H0_H0 ;  /* 0x2000001aff1a7230 */ /* 0x000fe40000004100 */
[----:B------:R-:W-:Y:S01]  /*b440*/  FMUL.FTZ R5, R4, R31 ;  /* 0x0000001f04057220 */ /* 0x000fe20000410000 */
[----:B------:R-:W-:Y:S01]  /*b450*/  FFMA.FTZ R42, R28, R33, R41 ;  /* 0x000000211c2a7223 */ /* 0x000fe20000010029 */
[----:B------:R-:W-:Y:S01]  /*b460*/  F2FP.F16.E4M3.UNPACK_B R28, R10 ;  /* 0x0000000aff1c723e */ /* 0x000fe200020006ff */
[-C--:B------:R-:W-:Y:S01]  /*b470*/  FMUL.FTZ R4, R4, R25.reuse ;  /* 0x0000001904047220 */ /* 0x080fe20000410000 */
[----:B------:R-:W-:Y:S01]  /*b480*/  FFMA.FTZ R33, R26, R25, -R5 ;  /* 0x000000191a217223 */ /* 0x000fe20000010805 */
[----:B------:R-:W-:Y:S01]  /*b490*/  HADD2.F32 R32, -RZ, R30.H1_H1 ;  /* 0x3000001eff207230 */ /* 0x000fe20000004100 */
[----:B------:R-:W-:Y:S01]  /*b4a0*/  F2FP.SATFINITE.E4M3.F32.PACK_AB_MERGE_C R37, R42, R37, RZ ;  /* 0x000000252a25723e */ /* 0x000fe200048070ff */
[----:B------:R-:W-:-:S02]  /*b4b0*/  HADD2.F32 R5, -RZ, R6.H1_H1 ;  /* 0x30000006ff057230 */ /* 0x000fc40000004100 */
[----:B------:R-:W-:Y:S01]  /*b4c0*/  FFMA.FTZ R40, R26, R31, R4 ;  /* 0x0000001f1a287223 */ /* 0x000fe20000010004 */
[----:B------:R-:W-:Y:S02]  /*b4d0*/  HADD2.F32 R25, -RZ, R28.H1_H1 ;  /* 0x3000001cff197230 */ /* 0x000fe40000004100 */
[----:B------:R-:W-:Y:S02]  /*b4e0*/  HADD2.F32 R6, -RZ, R6.H0_H0 ;  /* 0x20000006ff067230 */ /* 0x000fe40000004100 */
[C---:B------:R-:W-:Y:S01]  /*b4f0*/  FMUL.FTZ R31, R5.reuse, R32 ;  /* 0x00000020051f7220 */ /* 0x040fe20000410000 */
[----:B------:R-:W-:Y:S02]  /*b500*/  HADD2.F32 R28, -RZ, R28.H0_H0 ;  /* 0x2000001cff1c7230 */ /* 0x000fe40000004100 */
[-C--:B------:R-:W-:Y:S01]  /*b510*/  FMUL.FTZ R43, R5, R25.reuse ;  /* 0x00000019052b7220 */ /* 0x080fe20000410000 */
[----:B------:R-:W-:Y:S02]  /*b520*/  HADD2.F32 R30, -RZ, R30.H0_H0 ;  /* 0x2000001eff1e7230 */ /* 0x000fe40000004100 */
[----:B------:R-:W-:Y:S01]  /*b530*/  FFMA.FTZ R41, R6, R25, -R31 ;  /* 0x0000001906297223 */ /* 0x000fe2000001081f */
[--C-:B------:R-:W-:Y:S01]  /*b540*/  HADD2.F32 R4, -RZ, R29.reuse.H1_H1 ;  /* 0x3000001dff047230 */ /* 0x100fe20000004100 */
[----:B------:R-:W-:Y:S01]  /*b550*/  F2FP.F16.E4M3.UNPACK_B R5, R10.H1 ;  /* 0x0000000aff05723e */ /* 0x000fe200030006ff */
[----:B------:R-:W-:-:S02]  /*b560*/  HADD2.F32 R29, -RZ, R29.H0_H0 ;  /* 0x2000001dff1d7230 */ /* 0x000fc40000004100 */
[----:B------:R-:W-:Y:S01]  /*b570*/  FFMA.FTZ R32, R6, R32, R43 ;  /* 0x0000002006207223 */ /* 0x000fe2000001002b */
[C---:B------:R-:W-:Y:S01]  /*b580*/  FMUL.FTZ R26, R4.reuse, R30 ;  /* 0x0000001e041a7220 */ /* 0x040fe20000410000 */
[----:B------:R-:W-:Y:S01]  /*b590*/  FMUL.FTZ R25, R4, R28 ;  /* 0x0000001c04197220 */ /* 0x000fe20000410000 */
[----:B------:R-:W-:Y:S01]  /*b5a0*/  F2FP.F16.E4M3.UNPACK_B R4, R20.H1 ;  /* 0x00000014ff04723e */ /* 0x000fe200030006ff */
[--C-:B------:R-:W-:Y:S02]  /*b5b0*/  HADD2.F32 R6, -RZ, R5.reuse.H0_H0 ;  /* 0x20000005ff067230 */ /* 0x100fe40000004100 */
[C---:B------:R-:W-:Y:S01]  /*b5c0*/  FFMA.FTZ R31, R29.reuse, R28, -R26 ;  /* 0x0000001c1d1f7223 */ /* 0x040fe2000001081a */
[----:B------:R-:W-:Y:S02]  /*b5d0*/  HADD2.F32 R26, -RZ, R5.H1_H1 ;  /* 0x30000005ff1a7230 */ /* 0x000fe40000004100 */
[----:B------:R-:W-:Y:S01]  /*b5e0*/  FFMA.FTZ R30, R29, R30, R25 ;  /* 0x0000001e1d1e7223 */ /* 0x000fe20000010019 */
[----:B------:R-:W-:-:S02]  /*b5f0*/  HADD2.F32 R28, -RZ, R4.H1_H1 ;  /* 0x30000004ff1c7230 */ /* 0x000fc40000004100 */
[----:B------:R-:W-:Y:S02]  /*b600*/  HADD2.F32 R5, -RZ, R7.H1_H1 ;  /* 0x30000007ff057230 */ /* 0x000fe40000004100 */
[----:B------:R-:W-:Y:S02]  /*b610*/  HADD2.F32 R25, -RZ, R4.H0_H0 ;  /* 0x20000004ff197230 */ /* 0x000fe40000004100 */
[----:B------:R-:W-:Y:S02]  /*b620*/  HADD2.F32 R4, -RZ, R21.H1_H1 ;  /* 0x30000015ff047230 */ /* 0x000fe40000004100 */
[C---:B------:R-:W-:Y:S01]  /*b630*/  FMUL.FTZ R46, R5.reuse, R28 ;  /* 0x0000001c052e7220 */ /* 0x040fe20000410000 */
[----:B------:R-:W-:Y:S02]  /*b640*/  HADD2.F32 R7, -RZ, R7.H0_H0 ;  /* 0x20000007ff077230 */ /* 0x000fe40000004100 */
[----:B------:R-:W-:Y:S01]  /*b650*/  FMUL.FTZ R5, R5, R26 ;  /* 0x0000001a05057220 */ /* 0x000fe20000410000 */
[----:B------:R-:W-:-:S02]  /*b660*/  HADD2.F32 R21, -RZ, R21.H0_H0 ;  /* 0x20000015ff157230 */ /* 0x000fc40000004100 */
[CC--:B------:R-:W-:Y:S01]  /*b670*/  FMUL.FTZ R44, R4.reuse, R25.reuse ;  /* 0x00000019042c7220 */ /* 0x0c0fe20000410000 */
        /* <DEDUP_REMOVED lines=13> */
.L_x_7891:
[----:B------:R-:W-:Y:S05]  /*b750*/  BSYNC B2 ;  /* 0x0000000000027941 */ /* 0x000fea0003800000 */
.L_x_7890:
[----:B------:R-:W-:Y:S05]  /*b760*/  @P1 BRA `(.L_x_7889) ;  /* 0x0000000400681947 */ /* 0x000fea0003800000 */
[----:B-1----:R-:W1:Y:S01]  /*b770*/  LDS.128 R4, [R12] ;  /* 0x000000000c047984 */ /* 0x002e620000000c00 */
        /* <DEDUP_REMOVED lines=61> */
[-C--:B------:R-:W-:Y:S01]  /*bb50*/  FMUL.FTZ R25, R4, R28.reuse ;  /* 0x0000001c04197220 */ /* 0x080fe20000410000 */
        /* <DEDUP_REMOVED lines=26> */
[----:B------:R2:W-:Y:S02]  /*bd00*/  STS.128 [R12], R4 ;  /* 0x000000040c007388 */ /* 0x0005e40000000c00 */
.L_x_7889:
[----:B------:R-:W-:Y:S05]  /*bd10*/  BSYNC B1 ;  /* 0x0000000000017941 */ /* 0x000fea0003800000 */
.L_x_7888:
[----:B-12---:R-:W-:-:S05]  /*bd20*/  VIADD R4, R190, 0x40 ;  /* 0x00000040be047836 */ /* 0x006fca0000000000 */
[----:B------:R-:W-:-:S13]  /*bd30*/  ISETP.GE.AND P0, PT, R4, R15, PT ;  /* 0x0000000f0400720c */ /* 0x000fda0003f06270 */
[----:B------:R-:W-:Y:S05]  /*bd40*/  @P0 BRA `(.L_x_7892) ;  /* 0x0000002800640947 */ /* 0x000fea0003800000 */
[----:B------:R-:W1:Y:S01]  /*bd50*/  LDC R5, c[0x0][0x3f4] ;  /* 0x0000fd00ff057b82 */ /* 0x000e620000000800 */
[----:B------:R-:W-:Y:S01]  /*bd60*/  BSSY B1, `(.L_x_7893) ;  /* 0x000005e000017945 */ /* 0x000fe20003800000 */
[-C--:B-1----:R-:W-:Y:S02]  /*bd70*/  ISETP.GE.AND P0, PT, R22, R5.reuse, PT ;  /* 0x000000051600720c */ /* 0x082fe40003f06270 */
[----:B------:R-:W-:-:S11]  /*bd80*/  ISETP.GE.AND P1, PT, R192, R5, PT ;  /* 0x00000005c000720c */ /* 0x000fd60003f26270 */
[----:B------:R-:W-:Y:S05]  /*bd90*/  @P0 BRA `(.L_x_7894) ;  /* 0x0000000400680947 */ /* 0x000fea0003800000 */
[----:B------:R-:W1:Y:S01]  /*bda0*/  LDS.128 R4, [R13+0x16400] ;  /* 0x016400000d047984 */ /* 0x000e620000000c00 */
[----:B------:R-:W-:Y:S02]  /*bdb0*/  F2FP.F16.E4M3.UNPACK_B R33, R14 ;  /* 0x0000000eff21723e */ /* 0x000fe400020006ff */
[----:B------:R-:W-:Y:S02]  /*bdc0*/  F2FP.F16.E4M3.UNPACK_B R31, R3 ;  /* 0x00000003ff1f723e */ /* 0x000fe400020006ff */
[-C--:B0-----:R-:W-:Y:S01]  /*bdd0*/  F2FP.F16.E4M3.UNPACK_B R39, R20.reuse ;  /* 0x00000014ff27723e */ /* 0x081fe200020006ff */
[----:B------:R-:W-:Y:S01]  /*bde0*/  HADD2.F32 R35, -RZ, R33.H1_H1 ;  /* 0x30000021ff237230 */ /* 0x000fe20000004100 */
[----:B------:R-:W-:Y:S01]  /*bdf0*/  F2FP.F16.E4M3.UNPACK_B R20, R20.H1 ;  /* 0x00000014ff14723e */ /* 0x000fe200030006ff */
[----:B------:R-:W-:Y:S02]  /*be00*/  HADD2.F32 R29, -RZ, R31.H1_H1 ;  /* 0x3000001fff1d7230 */ /* 0x000fe40000004100 */
[----:B------:R-:W-:Y:S01]  /*be10*/  HADD2.F32 R38, -RZ, R33.H0_H0 ;  /* 0x20000021ff267230 */ /* 0x000fe20000004100 */
[----:B------:R-:W-:Y:S01]  /*be20*/  F2FP.F16.E4M3.UNPACK_B R33, R14.H1 ;  /* 0x0000000eff21723e */ /* 0x000fe200030006ff */
[----:B------:R-:W-:-:S02]  /*be30*/  HADD2.F32 R36, -RZ, R31.H0_H0 ;  /* 0x2000001fff247230 */ /* 0x000fc40000004100 */
[----:B------:R-:W-:Y:S02]  /*be40*/  HADD2.F32 R42, -RZ, R39.H1_H1 ;  /* 0x30000027ff2a7230 */ /* 0x000fe40000004100 */
[--C-:B------:R-:W-:Y:S02]  /*be50*/  HADD2.F32 R40, -RZ, R33.reuse.H1_H1 ;  /* 0x30000021ff287230 */ /* 0x100fe40000004100 */
[----:B------:R-:W-:Y:S02]  /*be60*/  HADD2.F32 R37, -RZ, R33.H0_H0 ;  /* 0x20000021ff257230 */ /* 0x000fe40000004100 */
        /* <DEDUP_REMOVED lines=16> */
[----:B------:R-:W-:Y:S01]  /*bf70*/  F2FP.F16.E4M3.UNPACK_B R32, R3.H1 ;  /* 0x00000003ff20723e */ /* 0x000fe200030006ff */
[-C--:B------:R-:W-:Y:S01]  /*bf80*/  FMUL.FTZ R3, R38, R5.reuse ;  /* 0x0000000526037220 */ /* 0x080fe20000410000 */
[C---:B------:R-:W-:Y:S01]  /*bf90*/  FMUL.FTZ R21, R36.reuse, R5 ;  /* 0x0000000524157220 */ /* 0x040fe20000410000 */
[----:B------:R-:W-:Y:S01]  /*bfa0*/  HADD2.F32 R5, -RZ, R26.H1_H1 ;  /* 0x3000001aff057230 */ /* 0x000fe20000004100 */
[----:B------:R-:W-:Y:S01]  /*bfb0*/  F2FP.F16.E4M3.UNPACK_B R35, R10 ;  /* 0x0000000aff23723e */ /* 0x000fe200020006ff */
[-C--:B------:R-:W-:Y:S01]  /*bfc0*/  FFMA.FTZ R14, R36, R4.reuse, -R3 ;  /* 0x00000004240e7223 */ /* 0x080fe20000010803 */
[----:B------:R-:W-:Y:S01]  /*bfd0*/  FFMA.FTZ R21, R38, R4, R21 ;  /* 0x0000000426157223 */ /* 0x000fe20000010015 */
[----:B------:R-:W-:-:S02]  /*bfe0*/  HADD2.F32 R4, -RZ, R32.H1_H1 ;  /* 0x30000020ff047230 */ /* 0x000fc40000004100 */
[----:B------:R-:W-:Y:S01]  /*bff0*/  FMUL.FTZ R31, R40, R5 ;  /* 0x00000005281f7220 */ /* 0x000fe20000410000 */
[----:B------:R-:W-:Y:S01]  /*c000*/  HADD2.F32 R26, -RZ, R26.H0_H0 ;  /* 0x2000001aff1a7230 */ /* 0x000fe20000004100 */
[----:B------:R-:W-:Y:S01]  /*c010*/  F2FP.F16.E4M3.UNPACK_B R7, R7.H1 ;  /* 0x00000007ff07723e */ /* 0x000fe200030006ff */
[--C-:B------:R-:W-:Y:S02]  /*c020*/  HADD2.F32 R3, -RZ, R25.reuse.H1_H1 ;  /* 0x30000019ff037230 */ /* 0x100fe40000004100 */
[C---:B------:R-:W-:Y:S01]  /*c030*/  FMUL.FTZ R5, R4.reuse, R5 ;  /* 0x0000000504057220 */ /* 0x040fe20000410000 */
[----:B------:R-:W-:Y:S02]  /*c040*/  HADD2.F32 R33, -RZ, R32.H0_H0 ;  /* 0x20000020ff217230 */ /* 0x000fe40000004100 */
[-C--:B------:R-:W-:Y:S01]  /*c050*/  FFMA.FTZ R31, R4, R26.reuse, -R31 ;  /* 0x0000001a041f7223 */ /* 0x080fe2000001081f */
[----:B------:R-:W-:Y:S02]  /*c060*/  HADD2.F32 R25, -RZ, R25.H0_H0 ;  /* 0x20000019ff197230 */ /* 0x000fe40000004100 */
[-C--:B------:R-:W-:Y:S01]  /*c070*/  FMUL.FTZ R4, R37, R3.reuse ;  /* 0x0000000325047220 */ /* 0x080fe20000410000 */
[----:B------:R-:W-:Y:S01]  /*c080*/  FFMA.FTZ R32, R40, R26, R5 ;  /* 0x0000001a28207223 */ /* 0x000fe20000010005 */
[----:B------:R-:W-:Y:S01]  /*c090*/  FMUL.FTZ R26, R33, R3 ;  /* 0x00000003211a7220 */ /* 0x000fe20000410000 */
[----:B------:R-:W-:-:S02]  /*c0a0*/  HADD2.F32 R38, -RZ, R35.H1_H1 ;  /* 0x30000023ff267230 */ /* 0x000fc40000004100 */
[-C--:B------:R-:W-:Y:S01]  /*c0b0*/  FFMA.FTZ R5, R33, R25.reuse, -R4 ;  /* 0x0000001921057223 */ /* 0x080fe20000010804 */
[--C-:B------:R-:W-:Y:S02]  /*c0c0*/  HADD2.F32 R4, -RZ, R6.reuse.H1_H1 ;  /* 0x30000006ff047230 */ /* 0x100fe40000004100 */
[----:B------:R-:W-:Y:S01]  /*c0d0*/  FFMA.FTZ R26, R37, R25, R26 ;  /* 0x00000019251a7223 */ /* 0x000fe2000001001a */
[----:B------:R-:W-:Y:S01]  /*c0e0*/  HADD2.F32 R6, -RZ, R6.H0_H0 ;  /* 0x20000006ff067230 */ /* 0x000fe20000004100 */
[----:B------:R-:W-:Y:S01]  /*c0f0*/  F2FP.SATFINITE.E4M3.F32.PACK_AB_MERGE_C R31, R32, R31, RZ ;  /* 0x0000001f201f723e */ /* 0x000fe200048070ff */
[----:B------:R-:W-:Y:S02]  /*c100*/  HADD2.F32 R36, -RZ, R35.H0_H0 ;  /* 0x20000023ff247230 */ /* 0x000fe40000004100 */
[-C--:B------:R-:W-:Y:S01]  /*c110*/  FMUL.FTZ R25, R42, R4.reuse ;  /* 0x000000042a197220 */ /* 0x080fe20000410000 */
[----:B------:R-:W-:Y:S02]  /*c120*/  HADD2.F32 R40, -RZ, R39.H0_H0 ;  /* 0x20000027ff287230 */ /* 0x000fe40000004100 */
[C---:B------:R-:W-:Y:S01]  /*c130*/  FMUL.FTZ R35, R38.reuse, R4 ;  /* 0x0000000426237220 */ /* 0x040fe20000410000 */
[--C-:B------:R-:W-:Y:S01]  /*c140*/  HADD2.F32 R3, -RZ, R28.reuse.H1_H1 ;  /* 0x3000001cff037230 */ /* 0x100fe20000004100 */
[----:B------:R-:W-:Y:S01]  /*c150*/  F2FP.F16.E4M3.UNPACK_B R4, R10.H1 ;  /* 0x0000000aff04723e */ /* 0x000fe200030006ff */
[----:B------:R-:W-:Y:S01]  /*c160*/  FFMA.FTZ R33, R38, R6, -R25 ;  /* 0x0000000626217223 */ /* 0x000fe20000010819 */
[----:B------:R-:W-:-:S02]  /*c170*/  HADD2.F32 R28, -RZ, R28.H0_H0 ;  /* 0x2000001cff1c7230 */ /* 0x000fc40000004100 */
[----:B------:R-:W-:Y:S01]  /*c180*/  FFMA.FTZ R10, R42, R6, R35 ;  /* 0x000000062a0a7223 */ /* 0x000fe20000010023 */
[-C--:B------:R-:W-:Y:S01]  /*c190*/  FMUL.FTZ R25, R40, R3.reuse ;  /* 0x0000000328197220 */ /* 0x080fe20000410000 */
[----:B------:R-:W-:Y:S01]  /*c1a0*/  FMUL.FTZ R3, R36, R3 ;  /* 0x0000000324037220 */ /* 0x000fe20000410000 */
[--C-:B------:R-:W-:Y:S01]  /*c1b0*/  HADD2.F32 R37, -RZ, R4.reuse.H1_H1 ;  /* 0x30000004ff257230 */ /* 0x100fe20000004100 */
[----:B------:R-:W-:Y:S01]  /*c1c0*/  F2FP.SATFINITE.E4M3.F32.PACK_AB_MERGE_C R5, R26, R5, R31 ;  /* 0x000000051a05723e */ /* 0x000fe2000480701f */
[----:B------:R-:W-:Y:S02]  /*c1d0*/  HADD2.F32 R35, -RZ, R4.H0_H0 ;  /* 0x20000004ff237230 */ /* 0x000fe40000004100 */
[-C--:B------:R-:W-:Y:S01]  /*c1e0*/  FFMA.FTZ R6, R36, R28.reuse, -R25 ;  /* 0x0000001c24067223 */ /* 0x080fe20000010819 */
[----:B------:R-:W-:Y:S02]  /*c1f0*/  HADD2.F32 R4, -RZ, R7.H1_H1 ;  /* 0x30000007ff047230 */ /* 0x000fe40000004100 */
[----:B------:R-:W-:Y:S01]  /*c200*/  FFMA.FTZ R25, R40, R28, R3 ;  /* 0x0000001c28197223 */ /* 0x000fe20000010003 */
[----:B------:R-:W-:Y:S01]  /*c210*/  HADD2.F32 R39, -RZ, R20.H0_H0 ;  /* 0x20000014ff277230 */ /* 0x000fe20000004100 */
        /* <DEDUP_REMOVED lines=13> */
[----:B------:R-:W-:Y:S02]  /*c2f0*/  F2FP.SATFINITE.E4M3.F32.PACK_AB_MERGE_C R3, R3, R28, RZ ;  /* 0x0000001c0303723e */ /* 0x000fe400048070ff */
[----:B------:R-:W-:Y:S02]  /*c300*/  F2FP.SATFINITE.E4M3.F32.PACK_AB_MERGE_C R4, R21, R14, R4 ;  /* 0x0000000e1504723e */ /* 0x000fe40004807004 */
[----:B------:R-:W-:Y:S02]  /*c310*/  F2FP.SATFINITE.E4M3.F32.PACK_AB_MERGE_C R6, R25, R6, R10 ;  /* 0x000000061906723e */ /* 0x000fe4000480700a */
[----:B------:R-:W-:-:S05]  /*c320*/  F2FP.SATFINITE.E4M3.F32.PACK_AB_MERGE_C R7, R20, R7, R3 ;  /* 0x000000071407723e */ /* 0x000fca0004807003 */
[----:B------:R1:W-:Y:S02]  /*c330*/  STS.128 [R13+0x16400], R4 ;  /* 0x016400040d007388 */ /* 0x0003e40000000c00 */
.L_x_7894:
[----:B------:R-:W-:Y:S05]  /*c340*/  BSYNC B1 ;  /* 0x0000000000017941 */ /* 0x000fea0003800000 */
.L_x_7893:
[----:B------:R-:W-:Y:S05]  /*c350*/  @P1 BRA `(.L_x_7892) ;  /* 0x0000002000e01947 */ /* 0x000fea0003800000 */
[----:B-1----:R-:W1:Y:S01]  /*c360*/  LDS.128 R4, [R12+0x2000] ;  /* 0x002000000c047984 */ /* 0x002e620000000c00 */
[-C--:B------:R-:W-:Y:S02]  /*c370*/  F2FP.F16.E4M3.UNPACK_B R28, R9.reuse ;  /* 0x00000009ff1c723e */ /* 0x080fe400020006ff */
[----:B------:R-:W-:Y:S02]  /*c380*/  F2FP.F16.E4M3.UNPACK_B R26, R0 ;  /* 0x00000000ff1a723e */ /* 0x000fe400020006ff */
[----:B------:R-:W-:Y:S01]  /*c390*/  F2FP.F16.E4M3.UNPACK_B R29, R9.H1 ;  /* 0x00000009ff1d723e */ /* 0x000fe200030006ff */
[----:B------:R-:W-:Y:S01]  /*c3a0*/  HADD2.F32 R30, -RZ, R28.H1_H1 ;  /* 0x3000001cff1e7230 */ /* 0x000fe20000004100 */
[----:B------:R-:W-:Y:S01]  /*c3b0*/  F2FP.F16.E4M3.UNPACK_B R33, R11 ;  /* 0x0000000bff21723e */ /* 0x000fe200020006ff */
[--C-:B------:R-:W-:Y:S02]  /*c3c0*/  HADD2.F32 R20, -RZ, R26.reuse.H1_H1 ;  /* 0x3000001aff147230 */ /* 0x100fe40000004100 */
[----:B------:R-:W-:-:S02]  /*c3d0*/  HADD2.F32 R26, -RZ, R26.H0_H0 ;  /* 0x2000001aff1a7230 */ /* 0x000fc40000004100 */
[--C-:B------:R-:W-:Y:S02]  /*c3e0*/  HADD2.F32 R31, -RZ, R29.reuse.H1_H1 ;  /* 0x3000001dff1f7230 */ /* 0x100fe40000004100 */
[----:B------:R-:W-:Y:S02]  /*c3f0*/  HADD2.F32 R29, -RZ, R29.H0_H0 ;  /* 0x2000001dff1d7230 */ /* 0x000fe40000004100 */
        /* <DEDUP_REMOVED lines=17> */
[--C-:B------:R-:W-:Y:S01]  /*c510*/  HADD2.F32 R3, -RZ, R4.reuse.H1_H1 ;  /* 0x30000004ff037230 */ /* 0x100fe20000004100 */
[----:B------:R-:W-:Y:S01]  /*c520*/  F2FP.F16.E4M3.UNPACK_B R7, R7.H1 ;  /* 0x00000007ff07723e */ /* 0x000fe200030006ff */
[----:B------:R-:W-:Y:S01]  /*c530*/  HADD2.F32 R4, -RZ, R4.H0_H0 ;  /* 0x20000004ff047230 */ /* 0x000fe20000004100 */
[----:B------:R-:W-:Y:S01]  /*c540*/  F2FP.SATFINITE.E4M3.F32.PACK_AB_MERGE_C R20, R25, R20, RZ ;  /* 0x000000141914723e */ /* 0x000fe200048070ff */
[----:B------:R-:W-:-:S02]  /*c550*/  HADD2.F32 R0, -RZ, R13.H1_H1 ;  /* 0x3000000dff007230 */ /* 0x000fc40000004100 */
[-C--:B------:R-:W-:Y:S01]  /*c560*/  FMUL.FTZ R9, R10, R3.reuse ;  /* 0x000000030a097220 */ /* 0x080fe20000410000 */
[C---:B------:R-:W-:Y:S01]  /*c570*/  FMUL.FTZ R21, R26.reuse, R3 ;  /* 0x000000031a157220 */ /* 0x040fe20000410000 */
[--C-:B------:R-:W-:Y:S02]  /*c580*/  HADD2.F32 R3, -RZ, R5.reuse.H1_H1 ;  /* 0x30000005ff037230 */ /* 0x100fe40000004100 */
[-C--:B------:R-:W-:Y:S01]  /*c590*/  FFMA.FTZ R9, R26, R4.reuse, -R9 ;  /* 0x000000041a097223 */ /* 0x080fe20000010809 */
[----:B------:R-:W-:Y:S01]  /*c5a0*/  FFMA.FTZ R4, R10, R4, R21 ;  /* 0x000000040a047223 */ /* 0x000fe20000010015 */
[----:B------:R-:W-:Y:S02]  /*c5b0*/  HADD2.F32 R21, -RZ, R28.H1_H1 ;  /* 0x3000001cff157230 */ /* 0x000fe40000004100 */
[----:B------:R-:W-:Y:S01]  /*c5c0*/  FMUL.FTZ R10, R31, R3 ;  /* 0x000000031f0a7220 */ /* 0x000fe20000410000 */
[----:B------:R-:W-:Y:S02]  /*c5d0*/  HADD2.F32 R5, -RZ, R5.H0_H0 ;  /* 0x20000005ff057230 */ /* 0x000fe40000004100 */
[----:B------:R-:W-:-:S02]  /*c5e0*/  HADD2.F32 R13, -RZ, R13.H0_H0 ;  /* 0x2000000dff0d7230 */ /* 0x000fc40000004100 */
[C---:B------:R-:W-:Y:S01]  /*c5f0*/  FMUL.FTZ R26, R21.reuse, R3 ;  /* 0x00000003151a7220 */ /* 0x040fe20000410000 */
[----:B------:R-:W-:Y:S02]  /*c600*/  HADD2.F32 R3, -RZ, R28.H0_H0 ;  /* 0x2000001cff037230 */ /* 0x000fe40000004100 */
[-C--:B------:R-:W-:Y:S01]  /*c610*/  FFMA.FTZ R21, R21, R5.reuse, -R10 ;  /* 0x0000000515157223 */ /* 0x080fe2000001080a */
[----:B------:R-:W-:Y:S01]  /*c620*/  FMUL.FTZ R10, R29, R0 ;  /* 0x000000001d0a7220 */ /* 0x000fe20000410000 */
[----:B------:R-:W-:Y:S01]  /*c630*/  FFMA.FTZ R26, R31, R5, R26 ;  /* 0x000000051f1a7223 */ /* 0x000fe2000001001a */
[----:B------:R-:W-:Y:S01]  /*c640*/  F2FP.F16.E4M3.UNPACK_B R28, R8 ;  /* 0x00000008ff1c723e */ /* 0x000fe200020006ff */
[C---:B------:R-:W-:Y:S01]  /*c650*/  FMUL.FTZ R0, R3.reuse, R0 ;  /* 0x0000000003007220 */ /* 0x040fe20000410000 */
[-C--:B------:R-:W-:Y:S01]  /*c660*/  FFMA.FTZ R5, R3, R13.reuse, -R10 ;  /* 0x0000000d03057223 */ /* 0x080fe2000001080a */
[----:B------:R-:W-:Y:S01]  /*c670*/  HADD2.F32 R3, -RZ, R6.H1_H1 ;  /* 0x30000006ff037230 */ /* 0x000fe20000004100 */
[----:B------:R-:W-:Y:S01]  /*c680*/  F2FP.F16.E4M3.UNPACK_B R8, R8.H1 ;  /* 0x00000008ff08723e */ /* 0x000fe200030006ff */
[----:B------:R-:W-:Y:S01]  /*c690*/  FFMA.FTZ R10, R29, R13, R0 ;  /* 0x0000000d1d0a7223 */ /* 0x000fe20000010000 */
[----:B------:R-:W-:Y:S01]  /*c6a0*/  HADD2.F32 R32, -RZ, R28.H1_H1 ;  /* 0x3000001cff207230 */ /* 0x000fe20000004100 */
[----:B------:R-:W-:Y:S01]  /*c6b0*/  F2FP.SATFINITE.E4M3.F32.PACK_AB_MERGE_C R21, R26, R21, RZ ;  /* 0x000000151a15723e */ /* 0x000fe200048070ff */
[----:B------:R-:W-:-:S02]  /*c6c0*/  HADD2.F32 R6, -RZ, R6.H0_H0 ;  /* 0x20000006ff067230 */ /* 0x000fc40000004100 */
        /* <DEDUP_REMOVED lines=9> */
[C---:B------:R-:W-:Y:S01]  /*c760*/  FMUL.FTZ R13, R30.reuse, R0 ;  /* 0x000000001e0d7220 */ /* 0x040fe20000410000 */
[----:B------:R-:W-:Y:S01]  /*c770*/  F2FP.F16.E4M3.UNPACK_B R0, R11.H1 ;  /* 0x0000000bff00723e */ /* 0x000fe200030006ff */
[----:B------:R-:W-:Y:S02]  /*c780*/  HADD2.F32 R11, -RZ, R8.H0_H0 ;  /* 0x20000008ff0b7230 */ /* 0x000fe40000004100 */
[-C--:B------:R-:W-:Y:S01]  /*c790*/  FFMA.FTZ R6, R30, R14.reuse, -R3 ;  /* 0x0000000e1e067223 */ /* 0x080fe20000010803 */
[----:B------:R-:W-:Y:S02]  /*c7a0*/  HADD2.F32 R3, -RZ, R7.H1_H1 ;  /* 0x30000007ff037230 */ /* 0x000fe40000004100 */
[----:B------:R-:W-:Y:S01]  /*c7b0*/  FFMA.FTZ R13, R36, R14, R13 ;  /* 0x0000000e240d7223 */ /* 0x000fe2000001000d */
[--C-:B------:R-:W-:Y:S01]  /*c7c0*/  HADD2.F32 R35, -RZ, R0.reuse.H1_H1 ;  /* 0x30000000ff237230 */ /* 0x100fe20000004100 */
[----:B------:R-:W-:Y:S01]  /*c7d0*/  F2FP.SATFINITE.E4M3.F32.PACK_AB_MERGE_C R28, R29, R28, RZ ;  /* 0x0000001c1d1c723e */ /* 0x000fe200048070ff */
[----:B------:R-:W-:-:S02]  /*c7e0*/  HADD2.F32 R33, -RZ, R0.H0_H0 ;  /* 0x20000000ff217230 */ /* 0x000fc40000004100 */
[-C--:B------:R-:W-:Y:S01]  /*c7f0*/  FMUL.FTZ R30, R31, R3.reuse ;  /* 0x000000031f1e7220 */ /* 0x080fe20000410000 */
[----:B------:R-:W-:Y:S02]  /*c800*/  HADD2.F32 R0, -RZ, R15.H1_H1 ;  /* 0x3000000fff007230 */ /* 0x000fe40000004100 */
[----:B------:R-:W-:Y:S01]  /*c810*/  FMUL.FTZ R14, R35, R3 ;  /* 0x00000003230e7220 */ /* 0x000fe20000410000 */
        /* <DEDUP_REMOVED lines=10> */
[----:B------:R-:W-:Y:S02]  /*c8c0*/  F2FP.SATFINITE.E4M3.F32.PACK_AB_MERGE_C R3, R3, R14, RZ ;  /* 0x0000000e0303723e */ /* 0x000fe400048070ff */
[----:B------:R-:W-:Y:S02]  /*c8d0*/  F2FP.SATFINITE.E4M3.F32.PACK_AB_MERGE_C R6, R13, R6, R28 ;  /* 0x000000060d06723e */ /* 0x000fe4000480701c */
[----:B------:R-:W-:-:S05]  /*c8e0*/  F2FP.SATFINITE.E4M3.F32.PACK_AB_MERGE_C R7, R0, R7, R3 ;  /* 0x000000070007723e */ /* 0x000fca0004807003 */
[----:B------:R2:W-:Y:S01]  /*c8f0*/  STS.128 [R12+0x2000], R4 ;  /* 0x002000040c007388 */ /* 0x0005e20000000c00 */
[----:B------:R-:W-:Y:S05]  /*c900*/  BRA `(.L_x_7892) ;  /* 0x0000001c00747947 */ /* 0x000fea0003800000 */
.L_x_7882:
[----:B------:R-:W-:-:S03]  /*c910*/  UMOV UR4, 0xffffffff ;  /* 0xffffffff00047882 */ /* 0x000fc60000000000 */
[----:B------:R-:W-:Y:S05]  /*c920*/  BRA.DIV UR4, `(.L_x_7895) ;  /* 0x00000176047c7947 */ /* 0x000fea000b800000 */
[----:B------:R0:W1:Y:S04]  /*c930*/  SHFL.IDX PT, R33, R32, RZ, 0x1c1f ;  /* 0x001c1fff20217589 */ /* 0x00006800000e0000 */
[----:B------:R0:W2:Y:S04]  /*c940*/  SHFL.IDX PT, R14, R30, RZ, 0x1c1f ;  /* 0x001c1fff1e0e7589 */ /* 0x0000a800000e0000 */
[----:B------:R0:W3:Y:S04]  /*c950*/  SHFL.IDX PT, R3, R26, RZ, 0x1c1f ;  /* 0x001c1fff1a037589 */ /* 0x0000e800000e0000 */
[----:B------:R0:W4:Y:S02]  /*c960*/  SHFL.IDX PT, R21, R28, RZ, 0x1c1f ;  /* 0x001c1fff1c157589 */ /* 0x00012400000e0000 */
.L_x_8146:
[----:B------:R-:W-:Y:S01]  /*c970*/  ULDC UR4, c[0x0][0x448] ;  /* 0x0001120000047ab9 */ /* 0x000fe20000000800 */
[----:B------:R-:W-:Y:S01]  /*c980*/  BSSY B1, `(.L_x_7896) ;  /* 0x0000013000017945 */ /* 0x000fe20003800000 */
[----:B------:R-:W-:Y:S01]  /*c990*/  IMAD R25, R25, UR4, RZ ;  /* 0x0000000419197c24 */ /* 0x000fe2000f8e02ff */
[----:B------:R-:W-:Y:S02]  /*c9a0*/  LEA.HI R20, R212, R212, RZ, 0x1 ;  /* 0x000000d4d4147211 */ /* 0x000fe400078f08ff */
[----:B------:R-:W-:Y:S02]  /*c9b0*/  CS2R R6, SRZ ;  /* 0x0000000000067805 */ /* 0x000fe4000001ff00 */
[----:B------:R-:W-:Y:S02]  /*c9c0*/  CS2R R8, SRZ ;  /* 0x0000000000087805 */ /* 0x000fe4000001ff00 */
[----:B------:R-:W-:Y:S02]  /*c9d0*/  CS2R R10, SRZ ;  /* 0x00000000000a7805 */ /* 0x000fe4000001ff00 */
[----:B------:R-:W-:-:S02]  /*c9e0*/  ISETP.GE.AND P0, PT, R4, R25, PT ;  /* 0x000000190400720c */ /* 0x000fc40003f06270 */
[----:B------:R-:W-:-:S11]  /*c9f0*/  CS2R R4, SRZ ;  /* 0x0000000000047805 */ /* 0x000fd6000001ff00 */
        /* <DEDUP_REMOVED lines=11> */
.L_x_7897:
[----:B------:R-:W-:Y:S05]  /*cab0*/  BSYNC B1 ;  /* 0x0000000000017941 */ /* 0x000fea0003800000 */
.L_x_7896:
[----:B-1----:R-:W-:Y:S01]  /*cac0*/  LOP3.LUT R13, R20, 0xfffffffe, RZ, 0xc0, !PT ;  /* 0xfffffffe140d7812 */ /* 0x002fe200078ec0ff */
[----:B0-----:R-:W-:Y:S01]  /*cad0*/  IMAD R32, R29, -0x80, R25 ;  /* 0xffffff801d207824 */ /* 0x001fe200078e0219 */
[----:B-----5:R-:W-:Y:S01]  /*cae0*/  SHF.R.U32.HI R0, RZ, 0x8, R4 ;  /* 0x00000008ff007819 */ /* 0x020fe20000011604 */
[----:B------:R-:W-:Y:S01]  /*caf0*/  BSSY B1, `(.L_x_7898) ;  /* 0x0000034000017945 */ /* 0x000fe20003800000 */
[----:B---3--:R-:W-:Y:S01]  /*cb00*/  LOP3.LUT R3, R4, 0xff, RZ, 0xc0, !PT ;  /* 0x000000ff04037812 */ /* 0x008fe200078ec0ff */
[----:B------:R-:W-:Y:S01]  /*cb10*/  IMAD.IADD R37, R212, 0x1, -R13 ;  /* 0x00000001d4257824 */ /* 0x000fe200078e0a0d */
[----:B------:R-:W-:Y:S02]  /*cb20*/  LOP3.LUT R0, R0, 0xff, RZ, 0xc0, !PT ;  /* 0x000000ff00007812 */ /* 0x000fe400078ec0ff */
[----:B------:R-:W-:Y:S02]  /*cb30*/  SHF.R.U32.HI R25, RZ, 0x8, R7 ;  /* 0x00000008ff197819 */ /* 0x000fe40000011607 */
[----:B------:R-:W-:-:S02]  /*cb40*/  SHF.L.U32 R37, R37, 0x1f, RZ ;  /* 0x0000001f25257819 */ /* 0x000fc400000006ff */
[----:B------:R-:W-:Y:S02]  /*cb50*/  PRMT R13, R0, 0x7604, R3 ;  /* 0x00007604000d7816 */ /* 0x000fe40000000003 */
[----:B------:R-:W0:Y:S01]  /*cb60*/  SYNCS.PHASECHK.TRANS64.TRYWAIT P1, [R18+URZ+0x22800], R37 ;  /* 0x02280025120075a7 */ /* 0x000e22000802017f */
[----:B------:R-:W-:Y:S02]  /*cb70*/  SHF.R.U32.HI R0, RZ, 0x8, R6 ;  /* 0x00000008ff007819 */ /* 0x000fe40000011606 */
[----:B--2---:R-:W-:Y:S02]  /*cb80*/  LOP3.LUT R14, R6, 0xff, RZ, 0xc0, !PT ;  /* 0x000000ff060e7812 */ /* 0x004fe400078ec0ff */
[----:B------:R-:W-:Y:S02]  /*cb90*/  LOP3.LUT R20, R7, 0xff, RZ, 0xc0, !PT ;  /* 0x000000ff07147812 */ /* 0x000fe400078ec0ff */
[----:B----4-:R-:W-:Y:S02]  /*cba0*/  LOP3.LUT R21, R0, 0xff, RZ, 0xc0, !PT ;  /* 0x000000ff00157812 */ /* 0x010fe400078ec0ff */
[----:B------:R-:W-:-:S02]  /*cbb0*/  LOP3.LUT R25, R25, 0xff, RZ, 0xc0, !PT ;  /* 0x000000ff19197812 */ /* 0x000fc400078ec0ff */
[----:B------:R-:W-:Y:S02]  /*cbc0*/  SHF.R.U32.HI R0, RZ, 0x8, R8 ;  /* 0x00000008ff007819 */ /* 0x000fe40000011608 */
[----:B------:R-:W-:Y:S02]  /*cbd0*/  SHF.R.U32.HI R31, RZ, 0x8, R9 ;  /* 0x00000008ff1f7819 */ /* 0x000fe40000011609 */
[----:B------:R-:W-:Y:S01]  /*cbe0*/  SHF.R.U32.HI R35, RZ, 0x8, R11 ;  /* 0x00000008ff237819 */ /* 0x000fe2000001160b */
[----:B------:R-:W1:Y:S01]  /*cbf0*/  LDC R3, c[0x0][0x3f4] ;  /* 0x0000fd00ff037b82 */ /* 0x000e620000000800 */
[----:B------:R-:W-:Y:S02]  /*cc00*/  SHF.R.U32.HI R15, RZ, 0x8, R5 ;  /* 0x00000008ff0f7819 */ /* 0x000fe40000011605 */
[----:B------:R-:W-:Y:S02]  /*cc10*/  PRMT R21, R21, 0x7604, R14 ;  /* 0x0000760415157816 */ /* 0x000fe4000000000e */
[----:B------:R-:W-:-:S02]  /*cc20*/  PRMT R20, R25, 0x7604, R20 ;  /* 0x0000760419147816 */ /* 0x000fc40000000014 */
[----:B------:R-:W-:Y:S02]  /*cc30*/  LOP3.LUT R14, R8, 0xff, RZ, 0xc0, !PT ;  /* 0x000000ff080e7812 */ /* 0x000fe400078ec0ff */
[----:B------:R-:W-:Y:S02]  /*cc40*/  LOP3.LUT R26, R9, 0xff, RZ, 0xc0, !PT ;  /* 0x000000ff091a7812 */ /* 0x000fe400078ec0ff */
        /* <DEDUP_REMOVED lines=8> */
[----:B------:R-:W-:Y:S02]  /*ccd0*/  PRMT R30, R35, 0x7604, R30 ;  /* 0x00007604231e7816 */ /* 0x000fe4000000001e */
[----:B------:R-:W-:-:S02]  /*cce0*/  SHF.R.U32.HI R25, RZ, 0x10, R7 ;  /* 0x00000010ff197819 */ /* 0x000fc40000011607 */
[----:B------:R-:W-:Y:S02]  /*ccf0*/  SHF.R.U32.HI R31, RZ, 0x10, R9 ;  /* 0x00000010ff1f7819 */ /* 0x000fe40000011609 */
[----:B------:R-:W-:Y:S01]  /*cd00*/  SHF.R.U32.HI R35, RZ, 0x10, R11 ;  /* 0x00000010ff237819 */ /* 0x000fe2000001160b */
[----:B------:R-:W-:Y:S01]  /*cd10*/  IMAD.U32 R25, R25, 0x10000, RZ ;  /* 0x0001000019197824 */ /* 0x000fe200078e00ff */
[----:B------:R-:W-:Y:S01]  /*cd20*/  PRMT R15, R15, 0x7604, R12 ;  /* 0x000076040f0f7816 */ /* 0x000fe2000000000c */
[----:B------:R-:W-:Y:S01]  /*cd30*/  IMAD.U32 R31, R31, 0x10000, RZ ;  /* 0x000100001f1f7824 */ /* 0x000fe200078e00ff */
[----:B------:R-:W-:Y:S01]  /*cd40*/  SHF.R.U32.HI R12, RZ, 0x8, R10 ;  /* 0x00000008ff0c7819 */ /* 0x000fe2000001160a */
[----:B------:R-:W-:Y:S01]  /*cd50*/  IMAD.U32 R35, R35, 0x10000, RZ ;  /* 0x0001000023237824 */ /* 0x000fe200078e00ff */
[----:B------:R-:W-:Y:S02]  /*cd60*/  SHF.R.U32.HI R0, RZ, 0x10, R5 ;  /* 0x00000010ff007819 */ /* 0x000fe40000011605 */
[----:B------:R-:W-:-:S02]  /*cd70*/  LOP3.LUT R28, R10, 0xff, RZ, 0xc0, !PT ;  /* 0x000000ff0a1c7812 */ /* 0x000fc400078ec0ff */
[----:B------:R-:W-:Y:S02]  /*cd80*/  LOP3.LUT R33, R12, 0xff, RZ, 0xc0, !PT ;  /* 0x000000ff0c217812 */ /* 0x000fe400078ec0ff */
[----:B------:R-:W-:Y:S02]  /*cd90*/  SHF.L.U32 R0, R0, 0x10, RZ ;  /* 0x0000001000007819 */ /* 0x000fe400000006ff */
[----:B------:R-:W-:Y:S02]  /*cda0*/  PRMT R33, R33, 0x7604, R28 ;  /* 0x0000760421217816 */ /* 0x000fe4000000001c */
[----:B-1----:R-:W-:Y:S02]  /*cdb0*/  ISETP.GE.AND P0, PT, R16, R3, PT ;  /* 0x000000031000720c */ /* 0x002fe40003f06270 */
[----:B------:R-:W-:Y:S02]  /*cdc0*/  LOP3.LUT R15, R15, 0xff0000, R0, 0xf8, !PT ;  /* 0x00ff00000f0f7812 */ /* 0x000fe400078ef800 */
[----:B------:R-:W-:-:S02]  /*cdd0*/  LOP3.LUT R25, R20, 0xff0000, R25, 0xf8, !PT ;  /* 0x00ff000014197812 */ /* 0x000fc400078ef819 */
[----:B------:R-:W-:Y:S02]  /*cde0*/  LOP3.LUT R31, R26, 0xff0000, R31, 0xf8, !PT ;  /* 0x00ff00001a1f7812 */ /* 0x000fe400078ef81f */
[----:B------:R-:W-:Y:S02]  /*cdf0*/  LOP3.LUT R35, R30, 0xff0000, R35, 0xf8, !PT ;  /* 0x00ff00001e237812 */ /* 0x000fe400078ef823 */
[----:B------:R-:W-:Y:S02]  /*ce00*/  VIMNMX R39, R32, 0x80, PT ;  /* 0x0000008020277848 */ /* 0x000fe40003fe0100 */
[----:B------:R-:W-:Y:S01]  /*ce10*/  LOP3.LUT R13, R13, 0xff0000, R4, 0xf8, !PT ;  /* 0x00ff00000d0d7812 */ /* 0x000fe200078ef804 */
[----:B0-----:R-:W-:Y:S06]  /*ce20*/  @!P1 BRA `(.L_x_7899) ;  /* 0x0000017000ac9947 */ /* 0x001fec0003800000 */
.L_x_8147:
[----:B------:R-:W-:Y:S05]  /*ce30*/  BSYNC B1 ;  /* 0x0000000000017941 */ /* 0x000fea0003800000 */
.L_x_7898:
[CC--:B------:R-:W-:Y:S01]  /*ce40*/  ISETP.GE.OR P1, PT, R190.reuse, R39.reuse, P0 ;  /* 0x00000027be00720c */ /* 0x0c0fe20000726670 */
[----:B------:R-:W-:Y:S01]  /*ce50*/  VIADD R14, R190, 0x40 ;  /* 0x00000040be0e7836 */ /* 0x000fe20000000000 */
[----:B------:R-:W-:Y:S01]  /*ce60*/  LOP3.LUT R12, R13, 0xff000000, R4, 0xf8, !PT ;  /* 0xff0000000d0c7812 */ /* 0x000fe200078ef804 */
[----:B------:R-:W-:Y:S01]  /*ce70*/  BSSY B1, `(.L_x_7900) ;  /* 0x00000cb000017945 */ /* 0x000fe20003800000 */
[----:B------:R-:W-:Y:S02]  /*ce80*/  LOP3.LUT R13, R21, 0xff0000, R6, 0xf8, !PT ;  /* 0x00ff0000150d7812 */ /* 0x000fe400078ef806 */
[----:B------:R-:W-:Y:S02]  /*ce90*/  LOP3.LUT R21, R29, 0xff0000, R8, 0xf8, !PT ;  /* 0x00ff00001d157812 */ /* 0x000fe400078ef808 */
[----:B------:R-:W-:Y:S02]  /*cea0*/  LOP3.LUT R33, R33, 0xff0000, R10, 0xf8, !PT ;  /* 0x00ff000021217812 */ /* 0x000fe400078ef80a */
[----:B------:R-:W-:-:S02]  /*ceb0*/  ISETP.GE.OR P0, PT, R14, R39, P0 ;  /* 0x000000270e00720c */ /* 0x000fc40000706670 */
        /* <DEDUP_REMOVED lines=8> */
[----:B------:R-:W-:Y:S01]  /*cf40*/  SHF.L.U32 R4, R201, 0x7, RZ ;  /* 0x00000007c9047819 */ /* 0x000fe200000006ff */
[----:B------:R-:W-:Y:S01]  /*cf50*/  IMAD.IADD R6, R16, 0x1, R3 ;  /* 0x0000000110067824 */ /* 0x000fe200078e0203 */
[----:B------:R-:W-:Y:S02]  /*cf60*/  F2FP.F16.E4M3.UNPACK_B R45, R21.H1 ;  /* 0x00000015ff2d723e */ /* 0x000fe400030006ff */
[----:B------:R-:W-:Y:S02]  /*cf70*/  LOP3.LUT R7, R4, 0x380, RZ, 0xc0, !PT ;  /* 0x0000038004077812 */ /* 0x000fe400078ec0ff */
[----:B------:R-:W-:Y:S01]  /*cf80*/  F2FP.F16.E4M3.UNPACK_B R44, R12.H1 ;  /* 0x0000000cff2c723e */ /* 0x000fe200030006ff */
[--C-:B------:R-:W-:Y:S01]  /*cf90*/  HADD2.F32 R48, -RZ, R45.reuse.H0_H0 ;  /* 0x2000002dff307230 */ /* 0x100fe20000004100 */
[C---:B------:R-:W-:Y:S01]  /*cfa0*/  LOP3.LUT R4, R7.reuse, 0x70, R16, 0xf8, !PT ;  /* 0x0000007007047812 */ /* 0x040fe200078ef810 */
[----:B------:R-:W-:Y:S01]  /*cfb0*/  HADD2.F32 R47, -RZ, R45.H1_H1 ;  /* 0x3000002dff2f7230 */ /* 0x000fe20000004100 */
[----:B------:R-:W-:Y:S01]  /*cfc0*/  SHF.R.U32.HI R9, RZ, 0x3, R7 ;  /* 0x00000003ff097819 */ /* 0x000fe20000011607 */
[----:B------:R-:W-:Y:S01]  /*cfd0*/  HADD2.F32 R46, -RZ, R44.H0_H0 ;  /* 0x2000002cff2e7230 */ /* 0x000fe20000004100 */
[----:B------:R-:W-:-:S02]  /*cfe0*/  LOP3.LUT R6, R7, 0x70, R6, 0xf8, !PT ;  /* 0x0000007007067812 */ /* 0x000fc400078ef806 */
[-C--:B------:R-:W-:Y:S02]  /*cff0*/  LOP3.LUT R5, R4, R9.reuse, RZ, 0x3c, !PT ;  /* 0x0000000904057212 */ /* 0x080fe400078e3cff */
[----:B------:R-:W-:Y:S02]  /*d000*/  LOP3.LUT R9, R6, R9, RZ, 0x3c, !PT ;  /* 0x0000000906097212 */ /* 0x000fe400078e3cff */
[C-C-:B------:R-:W-:Y:S02]  /*d010*/  IADD3 R26, R18.reuse, R5, R200.reuse ;  /* 0x00000005121a7210 */ /* 0x140fe40007ffe0c8 */
[----:B------:R-:W-:-:S03]  /*d020*/  IADD3 R28, R18, R9, R200 ;  /* 0x00000009121c7210 */ /* 0x000fc60007ffe0c8 */
[----:B------:R-:W1:Y:S04]  /*d030*/  LDS.128 R4, [R26+0x14400] ;  /* 0x014400001a047984 */ /* 0x000e680000000c00 */
[----:B------:R-:W2:Y:S01]  /*d040*/  LDS.128 R8, [R28+0x14400] ;  /* 0x014400001c087984 */ /* 0x000ea20000000c00 */
[----:B-1----:R-:W-:Y:S02]  /*d050*/  F2FP.F16.E4M3.UNPACK_B R31, R4.H1 ;  /* 0x00000004ff1f723e */ /* 0x002fe400030006ff */
[-C--:B------:R-:W-:Y:S02]  /*d060*/  F2FP.F16.E4M3.UNPACK_B R33, R5.reuse ;  /* 0x00000005ff21723e */ /* 0x080fe400020006ff */
[----:B--2---:R-:W-:Y:S02]  /*d070*/  F2FP.F16.E4M3.UNPACK_B R32, R8.H1 ;  /* 0x00000008ff20723e */ /* 0x004fe400030006ff */
[----:B------:R-:W-:-:S02]  /*d080*/  F2FP.F16.E4M3.UNPACK_B R35, R5.H1 ;  /* 0x00000005ff23723e */ /* 0x000fc400030006ff */
[----:B------:R-:W-:Y:S01]  /*d090*/  F2FP.F16.E4M3.UNPACK_B R30, R4 ;  /* 0x00000004ff1e723e */ /* 0x000fe200020006ff */
[--C-:B------:R-:W-:Y:S01]  /*d0a0*/  HADD2.F32 R5, -RZ, R32.reuse.H0_H0 ;  /* 0x20000020ff057230 */ /* 0x100fe20000004100 */
[-C--:B------:R-:W-:Y:S01]  /*d0b0*/  F2FP.F16.E4M3.UNPACK_B R4, R7.reuse ;  /* 0x00000007ff04723e */ /* 0x080fe200020006ff */
[----:B------:R-:W-:Y:S01]  /*d0c0*/  HADD2.F32 R32, -RZ, R32.H1_H1 ;  /* 0x30000020ff207230 */ /* 0x000fe20000004100 */
[----:B------:R-:W-:Y:S01]  /*d0d0*/  F2FP.F16.E4M3.UNPACK_B R29, R7.H1 ;  /* 0x00000007ff1d723e */ /* 0x000fe200030006ff */
[----:B------:R-:W-:Y:S01]  /*d0e0*/  HADD2.F32 R7, -RZ, R31.H0_H0 ;  /* 0x2000001fff077230 */ /* 0x000fe20000004100 */
[----:B------:R-:W-:Y:S01]  /*d0f0*/  F2FP.F16.E4M3.UNPACK_B R38, R8 ;  /* 0x00000008ff26723e */ /* 0x000fe200020006ff */
[C---:B------:R-:W-:Y:S01]  /*d100*/  FMUL.FTZ R8, R5.reuse, R48 ;  /* 0x0000003005087220 */ /* 0x040fe20000410000 */
[----:B------:R-:W-:Y:S01]  /*d110*/  F2FP.F16.E4M3.UNPACK_B R39, R9 ;  /* 0x00000009ff27723e */ /* 0x000fe200020006ff */
[C---:B------:R-:W-:Y:S01]  /*d120*/  FMUL.FTZ R50, R32.reuse, R47 ;  /* 0x0000002f20327220 */ /* 0x040fe20000410000 */
[----:B------:R-:W-:Y:S01]  /*d130*/  F2FP.F16.E4M3.UNPACK_B R40, R9.H1 ;  /* 0x00000009ff28723e */ /* 0x000fe200030006ff */
[----:B------:R-:W-:Y:S01]  /*d140*/  FMUL.FTZ R9, R5, R46 ;  /* 0x0000002e05097220 */ /* 0x000fe20000410000 */
[----:B------:R-:W-:Y:S01]  /*d150*/  F2FP.F16.E4M3.UNPACK_B R41, R10 ;  /* 0x0000000aff29723e */ /* 0x000fe200020006ff */
[C---:B------:R-:W-:Y:S01]  /*d160*/  FFMA.FTZ R5, R7.reuse, R46, -R8 ;  /* 0x0000002e07057223 */ /* 0x040fe20000010808 */
[----:B------:R-:W-:Y:S01]  /*d170*/  F2FP.F16.E4M3.UNPACK_B R42, R10.H1 ;  /* 0x0000000aff2a723e */ /* 0x000fe200030006ff */
[----:B------:R-:W-:Y:S01]  /*d180*/  HADD2.F32 R10, -RZ, R44.H1_H1 ;  /* 0x3000002cff0a7230 */ /* 0x000fe20000004100 */
[----:B------:R-:W-:Y:S01]  /*d190*/  F2FP.F16.E4M3.UNPACK_B R46, R21 ;  /* 0x00000015ff2e723e */ /* 0x000fe200020006ff */
[----:B------:R-:W-:Y:S01]  /*d1a0*/  FFMA.FTZ R7, R7, R48, R9 ;  /* 0x0000003007077223 */ /* 0x000fe20000010009 */
[----:B------:R-:W-:Y:S01]  /*d1b0*/  F2FP.F16.E4M3.UNPACK_B R44, R12 ;  /* 0x0000000cff2c723e */ /* 0x000fe200020006ff */
[----:B------:R-:W-:Y:S01]  /*d1c0*/  HADD2.F32 R8, -RZ, R38.H0_H0 ;  /* 0x20000026ff087230 */ /* 0x000fe20000004100 */
[-C--:B------:R-:W-:Y:S01]  /*d1d0*/  F2FP.F16.E4M3.UNPACK_B R36, R6.reuse ;  /* 0x00000006ff24723e */ /* 0x080fe200020006ff */
[----:B------:R-:W-:Y:S01]  /*d1e0*/  HADD2.F32 R45, -RZ, R46.H0_H0 ;  /* 0x2000002eff2d7230 */ /* 0x000fe20000004100 */
[----:B0-----:R-:W-:Y:S01]  /*d1f0*/  F2FP.F16.E4M3.UNPACK_B R37, R6.H1 ;  /* 0x00000006ff25723e */ /* 0x001fe200030006ff */
[----:B------:R-:W-:Y:S01]  /*d200*/  HADD2.F32 R9, -RZ, R44.H0_H0 ;  /* 0x2000002cff097230 */ /* 0x000fe20000004100 */
[-C--:B------:R-:W-:Y:S01]  /*d210*/  F2FP.F16.E4M3.UNPACK_B R6, R11.reuse ;  /* 0x0000000bff06723e */ /* 0x080fe200020006ff */
[----:B------:R-:W-:Y:S01]  /*d220*/  FMUL.FTZ R52, R32, R10 ;  /* 0x0000000a20347220 */ /* 0x000fe20000410000 */
[----:B------:R-:W-:Y:S01]  /*d230*/  F2FP.F16.E4M3.UNPACK_B R43, R11.H1 ;  /* 0x0000000bff2b723e */ /* 0x000fe200030006ff */
[----:B------:R-:W-:-:S02]  /*d240*/  HADD2.F32 R11, -RZ, R30.H0_H0 ;  /* 0x2000001eff0b7230 */ /* 0x000fc40000004100 */
[C---:B------:R-:W-:Y:S01]  /*d250*/  FMUL.FTZ R32, R8.reuse, R45 ;  /* 0x0000002d08207220 */ /* 0x040fe20000410000 */
[-C--:B------:R-:W-:Y:S01]  /*d260*/  FMUL.FTZ R48, R8, R9.reuse ;  /* 0x0000000908307220 */ /* 0x080fe20000410000 */
[----:B------:R-:W-:Y:S02]  /*d270*/  HADD2.F32 R31, -RZ, R31.H1_H1 ;  /* 0x3000001fff1f7230 */ /* 0x000fe40000004100 */
[C---:B------:R-:W-:Y:S01]  /*d280*/  FFMA.FTZ R9, R11.reuse, R9, -R32 ;  /* 0x000000090b097223 */ /* 0x040fe20000010820 */
[----:B------:R-:W-:Y:S01]  /*d290*/  FFMA.FTZ R11, R11, R45, R48 ;  /* 0x0000002d0b0b7223 */ /* 0x000fe20000010030 */
[----:B------:R-:W-:Y:S02]  /*d2a0*/  HADD2.F32 R45, -RZ, R44.H1_H1 ;  /* 0x3000002cff2d7230 */ /* 0x000fe40000004100 */
[C---:B------:R-:W-:Y:S01]  /*d2b0*/  FFMA.FTZ R8, R31.reuse, R10, -R50 ;  /* 0x0000000a1f087223 */ /* 0x040fe20000010832 */
[----:B------:R-:W-:Y:S01]  /*d2c0*/  F2FP.F16.E4M3.UNPACK_B R48, R15.H1 ;  /* 0x0000000fff30723e */ /* 0x000fe200030006ff */
[----:B------:R-:W-:Y:S01]  /*d2d0*/  FFMA.FTZ R10, R31, R47, R52 ;  /* 0x0000002f1f0a7223 */ /* 0x000fe20000010034 */
[----:B------:R-:W-:Y:S01]  /*d2e0*/  F2FP.F16.E4M3.UNPACK_B R44, R0.H1 ;  /* 0x00000000ff2c723e */ /* 0x000fe200030006ff */
[----:B------:R-:W-:-:S02]  /*d2f0*/  HADD2.F32 R47, -RZ, R46.H1_H1 ;  /* 0x3000002eff2f7230 */ /* 0x000fc40000004100 */
[----:B------:R-:W-:Y:S02]  /*d300*/  HADD2.F32 R38, -RZ, R38.H1_H1 ;  /* 0x30000026ff267230 */ /* 0x000fe40000004100 */
[----:B------:R-:W-:Y:S02]  /*d310*/  HADD2.F32 R32, -RZ, R30.H1_H1 ;  /* 0x3000001eff207230 */ /* 0x000fe40000004100 */
[----:B------:R-:W-:Y:S02]  /*d320*/  HADD2.F32 R49, -RZ, R48.H0_H0 ;  /* 0x20000030ff317230 */ /* 0x000fe40000004100 */
[C---:B------:R-:W-:Y:S01]  /*d330*/  FMUL.FTZ R51, R38.reuse, R47 ;  /* 0x0000002f26337220 */ /* 0x040fe20000410000 */
[----:B------:R-:W-:Y:S02]  /*d340*/  HADD2.F32 R30, -RZ, R40.H0_H0 ;  /* 0x20000028ff1e7230 */ /* 0x000fe40000004100 */
[----:B------:R-:W-:Y:S01]  /*d350*/  FMUL.FTZ R38, R38, R45 ;  /* 0x0000002d26267220 */ /* 0x000fe20000410000 */
[----:B------:R-:W-:-:S02]  /*d360*/  HADD2.F32 R46, -RZ, R44.H0_H0 ;  /* 0x2000002cff2e7230 */ /* 0x000fc40000004100 */
[----:B------:R-:W-:Y:S02]  /*d370*/  HADD2.F32 R31, -RZ, R35.H0_H0 ;  /* 0x20000023ff1f7230 */ /* 0x000fe40000004100 */
[C---:B------:R-:W-:Y:S01]  /*d380*/  FMUL.FTZ R50, R30.reuse, R49 ;  /* 0x000000311e327220 */ /* 0x040fe20000410000 */
[----:B------:R-:W-:Y:S02]  /*d390*/  HADD2.F32 R40, -RZ, R40.H1_H1 ;  /* 0x30000028ff287230 */ /* 0x000fe40000004100 */
[-C--:B------:R-:W-:Y:S01]  /*d3a0*/  FMUL.FTZ R54, R30, R46.reuse ;  /* 0x0000002e1e367220 */ /* 0x080fe20000410000 */
[C---:B------:R-:W-:Y:S01]  /*d3b0*/  FFMA.FTZ R30, R32.reuse, R45, -R51 ;  /* 0x0000002d201e7223 */ /* 0x040fe20000010833 */
[----:B------:R-:W-:Y:S01]  /*d3c0*/  FFMA.FTZ R32, R32, R47, R38 ;  /* 0x0000002f20207223 */ /* 0x000fe20000010026 */
[----:B------:R-:W-:Y:S01]  /*d3d0*/  F2FP.F16.E4M3.UNPACK_B R47, R15 ;  /* 0x0000000fff2f723e */ /* 0x000fe200020006ff */
[C---:B------:R-:W-:Y:S01]  /*d3e0*/  FFMA.FTZ R52, R31.reuse, R46, -R50 ;  /* 0x0000002e1f347223 */ /* 0x040fe20000010832 */
[----:B------:R-:W-:Y:S01]  /*d3f0*/  FFMA.FTZ R54, R31, R49, R54 ;  /* 0x000000311f367223 */ /* 0x000fe20000010036 */
[----:B------:R-:W-:Y:S01]  /*d400*/  HADD2.F32 R46, -RZ, R44.H1_H1 ;  /* 0x3000002cff2e7230 */ /* 0x000fe20000004100 */
[----:B------:R-:W-:Y:S01]  /*d410*/  F2FP.F16.E4M3.UNPACK_B R44, R0 ;  /* 0x00000000ff2c723e */ /* 0x000fe200020006ff */
[----:B------:R-:W-:-:S02]  /*d420*/  HADD2.F32 R49, -RZ, R48.H1_H1 ;  /* 0x30000030ff317230 */ /* 0x000fc40000004100 */
[----:B------:R-:W-:Y:S02]  /*d430*/  HADD2.F32 R48, -RZ, R47.H0_H0 ;  /* 0x2000002fff307230 */ /* 0x000fe40000004100 */
[C---:B------:R-:W-:Y:S01]  /*d440*/  FMUL.FTZ R56, R40.reuse, R46 ;  /* 0x0000002e28387220 */ /* 0x040fe20000410000 */
[----:B------:R-:W-:Y:S02]  /*d450*/  HADD2.F32 R38, -RZ, R39.H0_H0 ;  /* 0x20000027ff267230 */ /* 0x000fe40000004100 */
[----:B------:R-:W-:Y:S01]  /*d460*/  FMUL.FTZ R50, R40, R49 ;  /* 0x0000003128327220 */ /* 0x000fe20000410000 */
[----:B------:R-:W-:Y:S02]  /*d470*/  HADD2.F32 R35, -RZ, R35.H1_H1 ;  /* 0x30000023ff237230 */ /* 0x000fe40000004100 */
[----:B------:R-:W-:Y:S02]  /*d480*/  HADD2.F32 R45, -RZ, R44.H0_H0 ;  /* 0x2000002cff2d7230 */ /* 0x000fe40000004100 */
[----:B------:R-:W-:Y:S01]  /*d490*/  FMUL.FTZ R40, R38, R48 ;  /* 0x0000003026287220 */ /* 0x000fe20000410000 */
[----:B------:R-:W-:-:S02]  /*d4a0*/  HADD2.F32 R31, -RZ, R33.H0_H0 ;  /* 0x20000021ff1f7230 */ /* 0x000fc40000004100 */
[C---:B------:R-:W-:Y:S01]  /*d4b0*/  FFMA.FTZ R55, R35.reuse, R49, R56 ;  /* 0x0000003123377223 */ /* 0x040fe20000010038 */
[----:B------:R-:W-:Y:S01]  /*d4c0*/  FFMA.FTZ R53, R35, R46, -R50 ;  /* 0x0000002e23357223 */ /* 0x000fe20000010832 */
[----:B------:R-:W-:Y:S01]  /*d4d0*/  FMUL.FTZ R51, R38, R45 ;  /* 0x0000002d26337220 */ /* 0x000fe20000410000 */
[----:B------:R-:W-:Y:S01]  /*d4e0*/  F2FP.F16.E4M3.UNPACK_B R38, R13.H1 ;  /* 0x0000000dff26723e */ /* 0x000fe200030006ff */
[C---:B------:R-:W-:Y:S01]  /*d4f0*/  FFMA.FTZ R49, R31.reuse, R45, -R40 ;  /* 0x0000002d1f317223 */ /* 0x040fe20000010828 */
[----:B------:R-:W-:Y:S01]  /*d500*/  F2FP.F16.E4M3.UNPACK_B R45, R20.H1 ;  /* 0x00000014ff2d723e */ /* 0x000fe200030006ff */
[----:B------:R-:W-:Y:S01]  /*d510*/  FFMA.FTZ R51, R31, R48, R51 ;  /* 0x000000301f337223 */ /* 0x000fe20000010033 */
[----:B------:R-:W-:Y:S01]  /*d520*/  HADD2.F32 R46, -RZ, R47.H1_H1 ;  /* 0x3000002fff2e7230 */ /* 0x000fe20000004100 */
[----:B------:R-:W-:Y:S01]  /*d530*/  F2FP.SATFINITE.E4M3.F32.PACK_AB_MERGE_C R54, R55, R54, RZ ;  /* 0x000000363736723e */ /* 0x000fe200048070ff */
[----:B------:R-:W-:Y:S02]  /*d540*/  HADD2.F32 R39, -RZ, R39.H1_H1 ;  /* 0x30000027ff277230 */ /* 0x000fe40000004100 */
[----:B------:R-:W-:-:S02]  /*d550*/  HADD2.F32 R48, -RZ, R45.H0_H0 ;  /* 0x2000002dff307230 */ /* 0x000fc40000004100 */
[----:B------:R-:W-:Y:S02]  /*d560*/  HADD2.F32 R35, -RZ, R42.H0_H0 ;  /* 0x2000002aff237230 */ /* 0x000fe40000004100 */
[----:B------:R-:W-:Y:S01]  /*d570*/  FMUL.FTZ R50, R39, R46 ;  /* 0x0000002e27327220 */ /* 0x000fe20000410000 */
[----:B------:R-:W-:Y:S02]  /*d580*/  HADD2.F32 R44, -RZ, R44.H1_H1 ;  /* 0x3000002cff2c7230 */ /* 0x000fe40000004100 */
        /* <DEDUP_REMOVED lines=9> */
[----:B------:R-:W-:Y:S01]  /*d620*/  FFMA.FTZ R46, R33, R46, R39 ;  /* 0x0000002e212e7223 */ /* 0x000fe20000010027 */
[C---:B------:R-:W-:Y:S01]  /*d630*/  FFMA.FTZ R47, R31.reuse, R48, R35 ;  /* 0x000000301f2f7223 */ /* 0x040fe20000010023 */
[----:B------:R-:W-:Y:S01]  /*d640*/  HADD2.F32 R38, -RZ, R38.H1_H1 ;  /* 0x30000026ff267230 */ /* 0x000fe20000004100 */
[----:B------:R-:W-:Y:S01]  /*d650*/  F2FP.F16.E4M3.UNPACK_B R39, R20 ;  /* 0x00000014ff27723e */ /* 0x000fe200020006ff */
[----:B------:R-:W-:Y:S01]  /*d660*/  HADD2.F32 R37, -RZ, R37.H1_H1 ;  /* 0x30000025ff257230 */ /* 0x000fe20000004100 */
[----:B------:R-:W-:Y:S01]  /*d670*/  F2FP.F16.E4M3.UNPACK_B R35, R13 ;  /* 0x0000000dff23723e */ /* 0x000fe200020006ff */
[C---:B------:R-:W-:Y:S01]  /*d680*/  FMUL.FTZ R44, R42.reuse, R45 ;  /* 0x0000002d2a2c7220 */ /* 0x040fe20000410000 */
[----:B------:R-:W-:Y:S01]  /*d690*/  FFMA.FTZ R56, R31, R40, -R56 ;  /* 0x000000281f387223 */ /* 0x000fe20000010838 */
[----:B------:R-:W-:Y:S01]  /*d6a0*/  FMUL.FTZ R42, R42, R38 ;  /* 0x000000262a2a7220 */ /* 0x000fe20000410000 */
[----:B------:R-:W-:-:S02]  /*d6b0*/  HADD2.F32 R40, -RZ, R39.H0_H0 ;  /* 0x20000027ff287230 */ /* 0x000fc40000004100 */
[C---:B------:R-:W-:Y:S01]  /*d6c0*/  FFMA.FTZ R57, R37.reuse, R38, -R44 ;  /* 0x0000002625397223 */ /* 0x040fe2000001082c */
[----:B------:R-:W-:Y:S02]  /*d6d0*/  HADD2.F32 R33, -RZ, R41.H0_H0 ;  /* 0x20000029ff217230 */ /* 0x000fe40000004100 */
[----:B------:R-:W-:Y:S01]  /*d6e0*/  FFMA.FTZ R58, R37, R45, R42 ;  /* 0x0000002d253a7223 */ /* 0x000fe2000001002a */
[----:B------:R-:W-:Y:S01]  /*d6f0*/  HADD2.F32 R38, -RZ, R35.H0_H0 ;  /* 0x20000023ff267230 */ /* 0x000fe20000004100 */
[----:B------:R-:W-:Y:S01]  /*d700*/  F2FP.F16.E4M3.UNPACK_B R37, R25.H1 ;  /* 0x00000019ff25723e */ /* 0x000fe200030006ff */
        /* <DEDUP_REMOVED lines=8> */
[----:B------:R-:W-:Y:S02]  /*d790*/  HADD2.F32 R36, -RZ, R36.H1_H1 ;  /* 0x30000024ff247230 */ /* 0x000fe40000004100 */
[C---:B------:R-:W-:Y:S01]  /*d7a0*/  FMUL.FTZ R33, R41.reuse, R39 ;  /* 0x0000002729217220 */ /* 0x040fe20000410000 */
[----:B------:R-:W-:Y:S01]  /*d7b0*/  F2FP.F16.E4M3.UNPACK_B R31, R14.H1 ;  /* 0x0000000eff1f723e */ /* 0x000fe200030006ff */
[-C--:B------:R-:W-:Y:S01]  /*d7c0*/  FMUL.FTZ R38, R41, R35.reuse ;  /* 0x0000002329267220 */ /* 0x080fe20000410000 */
[----:B------:R-:W-:Y:S02]  /*d7d0*/  HADD2.F32 R40, -RZ, R37.H0_H0 ;  /* 0x20000025ff287230 */ /* 0x000fe40000004100 */
[----:B------:R-:W-:Y:S01]  /*d7e0*/  FFMA.FTZ R41, R36, R35, -R33 ;  /* 0x0000002324297223 */ /* 0x000fe20000010821 */
[----:B------:R-:W-:-:S02]  /*d7f0*/  HADD2.F32 R33, -RZ, R43.H0_H0 ;  /* 0x2000002bff217230 */ /* 0x000fc40000004100 */
[----:B------:R-:W-:Y:S01]  /*d800*/  FFMA.FTZ R39, R36, R39, R38 ;  /* 0x0000002724277223 */ /* 0x000fe20000010026 */
[--C-:B------:R-:W-:Y:S02]  /*d810*/  HADD2.F32 R36, -RZ, R31.reuse.H0_H0 ;  /* 0x2000001fff247230 */ /* 0x100fe40000004100 */
[----:B------:R-:W-:Y:S02]  /*d820*/  HADD2.F32 R38, -RZ, R31.H1_H1 ;  /* 0x3000001fff267230 */ /* 0x000fe40000004100 */
[C---:B------:R-:W-:Y:S01]  /*d830*/  FMUL.FTZ R60, R33.reuse, R40 ;  /* 0x00000028213c7220 */ /* 0x040fe20000410000 */
[----:B------:R-:W-:Y:S02]  /*d840*/  HADD2.F32 R31, -RZ, R29.H0_H0 ;  /* 0x2000001dff1f7230 */ /* 0x000fe40000004100 */
[----:B------:R-:W-:Y:S01]  /*d850*/  FMUL.FTZ R62, R33, R36 ;  /* 0x00000024213e7220 */ /* 0x000fe20000410000 */
[----:B------:R-:W-:Y:S01]  /*d860*/  HADD2.F32 R42, -RZ, R37.H1_H1 ;  /* 0x30000025ff2a7230 */ /* 0x000fe20000004100 */
[----:B------:R-:W-:Y:S01]  /*d870*/  F2FP.F16.E4M3.UNPACK_B R33, R14 ;  /* 0x0000000eff21723e */ /* 0x000fe200020006ff */
        /* <DEDUP_REMOVED lines=11> */
[--C-:B------:R-:W-:Y:S02]  /*d930*/  HADD2.F32 R29, -RZ, R6.reuse.H0_H0 ;  /* 0x20000006ff1d7230 */ /* 0x100fe40000004100 */
        /* <DEDUP_REMOVED lines=9> */
[----:B------:R-:W-:Y:S01]  /*d9d0*/  FMUL.FTZ R38, R31, R33 ;  /* 0x000000211f267220 */ /* 0x000fe20000410000 */
[C---:B------:R-:W-:Y:S01]  /*d9e0*/  FFMA.FTZ R29, R6.reuse, R36, R29 ;  /* 0x00000024061d7223 */ /* 0x040fe2000001001d */
[----:B------:R-:W-:Y:S01]  /*d9f0*/  FFMA.FTZ R43, R6, R35, -R43 ;  /* 0x00000023062b7223 */ /* 0x000fe2000001082b */
[C---:B------:R-:W-:Y:S01]  /*da00*/  FFMA.FTZ R36, R4.reuse, R33, -R45 ;  /* 0x0000002104247223 */ /* 0x040fe2000001082d */
[----:B------:R-:W-:Y:S01]  /*da10*/  FFMA.FTZ R38, R4, R37, R38 ;  /* 0x0000002504267223 */ /* 0x000fe20000010026 */
[----:B------:R-:W-:Y:S02]  /*da20*/  F2FP.SATFINITE.E4M3.F32.PACK_AB_MERGE_C R4, R8, R5, RZ ;  /* 0x000000050804723e */ /* 0x000fe400048070ff */
        /* <DEDUP_REMOVED lines=15> */
.L_x_7901:
[----:B------:R-:W-:Y:S05]  /*db20*/  BSYNC B1 ;  /* 0x0000000000017941 */ /* 0x000fea0003800000 */
.L_x_7900:
[----:B------:R-:W-:Y:S05]  /*db30*/  @P0 BRA `(.L_x_7892) ;  /* 0x0000000800e80947 */ /* 0x000fea0003800000 */
[----:B------:R-:W2:Y:S01]  /*db40*/  LDL R51, [R1+0x60] ;  /* 0x0000600001337983 */ /* 0x000ea20000100800 */
[----:B-1----:R-:W-:Y:S01]  /*db50*/  IMAD.IADD R4, R16, 0x1, R3 ;  /* 0x0000000110047824 */ /* 0x002fe200078e0203 */
[----:B------:R-:W-:-:S04]  /*db60*/  SHF.R.U32.HI R5, RZ, 0x3, R197 ;  /* 0x00000003ff057819 */ /* 0x000fc800000116c5 */
[----:B------:R-:W-:-:S04]  /*db70*/  LOP3.LUT R3, R197, 0x70, R4, 0xf8, !PT ;  /* 0x00000070c5037812 */ /* 0x000fc800078ef804 */
[----:B------:R-:W-:-:S04]  /*db80*/  LOP3.LUT R3, R3, R5, RZ, 0x3c, !PT ;  /* 0x0000000503037212 */ /* 0x000fc800078e3cff */
[----:B------:R-:W-:-:S05]  /*db90*/  IADD3 R3, R18, R3, R204 ;  /* 0x0000000312037210 */ /* 0x000fca0007ffe0cc */
[----:B------:R-:W1:Y:S01]  /*dba0*/  LDS.128 R8, [R3+0x14400] ;  /* 0x0144000003087984 */ /* 0x000e620000000c00 */
[----:B------:R-:W-:Y:S02]  /*dbb0*/  F2FP.F16.E4M3.UNPACK_B R45, R21.H1 ;  /* 0x00000015ff2d723e */ /* 0x000fe400030006ff */
[----:B------:R-:W-:-:S03]  /*dbc0*/  F2FP.F16.E4M3.UNPACK_B R42, R12.H1 ;  /* 0x0000000cff2a723e */ /* 0x000fc600030006ff */
[----:B------:R-:W-:Y:S02]  /*dbd0*/  HADD2.F32 R47, -RZ, R45.H0_H0 ;  /* 0x2000002dff2f7230 */ /* 0x000fe40000004100 */
[----:B------:R-:W-:Y:S01]  /*dbe0*/  HADD2.F32 R43, -RZ, R42.H0_H0 ;  /* 0x2000002aff2b7230 */ /* 0x000fe20000004100 */
[----:B------:R-:W-:Y:S02]  /*dbf0*/  F2FP.F16.E4M3.UNPACK_B R44, R21 ;  /* 0x00000015ff2c723e */ /* 0x000fe400020006ff */
[----:B------:R-:W-:Y:S02]  /*dc00*/  F2FP.F16.E4M3.UNPACK_B R21, R12 ;  /* 0x0000000cff15723e */ /* 0x000fe400020006ff */
[----:B------:R-:W-:Y:S02]  /*dc10*/  F2FP.F16.E4M3.UNPACK_B R48, R15.H1 ;  /* 0x0000000fff30723e */ /* 0x000fe400030006ff */
[-C--:B-1----:R-:W-:Y:S02]  /*dc20*/  F2FP.F16.E4M3.UNPACK_B R36, R8.reuse.H1 ;  /* 0x00000008ff24723e */ /* 0x082fe400030006ff */
[----:B------:R-:W-:-:S02]  /*dc30*/  F2FP.F16.E4M3.UNPACK_B R35, R8 ;  /* 0x00000008ff23723e */ /* 0x000fc400020006ff */
[-C--:B------:R-:W-:Y:S02]  /*dc40*/  F2FP.F16.E4M3.UNPACK_B R39, R10.reuse ;  /* 0x0000000aff27723e */ /* 0x080fe400020006ff */
[----:B------:R-:W-:Y:S02]  /*dc50*/  F2FP.F16.E4M3.UNPACK_B R40, R10.H1 ;  /* 0x0000000aff28723e */ /* 0x000fe400030006ff */
[----:B------:R-:W-:Y:S02]  /*dc60*/  F2FP.F16.E4M3.UNPACK_B R41, R11.H1 ;  /* 0x0000000bff29723e */ /* 0x000fe400030006ff */
[-C--:B0-----:R-:W-:Y:S02]  /*dc70*/  F2FP.F16.E4M3.UNPACK_B R37, R9.reuse ;  /* 0x00000009ff25723e */ /* 0x081fe400020006ff */
[----:B------:R-:W-:Y:S01]  /*dc80*/  F2FP.F16.E4M3.UNPACK_B R38, R9.H1 ;  /* 0x00000009ff26723e */ /* 0x000fe200030006ff */
[----:B------:R-:W-:Y:S02]  /*dc90*/  HADD2.F32 R46, -RZ, R44.H1_H1 ;  /* 0x3000002cff2e7230 */ /* 0x000fe40000004100 */
[----:B------:R-:W-:-:S02]  /*dca0*/  HADD2.F32 R50, -RZ, R48.H0_H0 ;  /* 0x20000030ff327230 */ /* 0x000fc40000004100 */
[----:B------:R-:W-:Y:S01]  /*dcb0*/  HADD2.F32 R49, -RZ, R48.H1_H1 ;  /* 0x30000030ff317230 */ /* 0x000fe20000004100 */
[----:B--2---:R-:W0:Y:S02]  /*dcc0*/  LDS.128 R4, [R51+0x14400] ;  /* 0x0144000033047984 */ /* 0x004e240000000c00 */
[-C--:B0-----:R-:W-:Y:S02]  /*dcd0*/  F2FP.F16.E4M3.UNPACK_B R28, R4.reuse ;  /* 0x00000004ff1c723e */ /* 0x081fe400020006ff */
[----:B------:R-:W-:Y:S01]  /*dce0*/  F2FP.F16.E4M3.UNPACK_B R29, R4.H1 ;  /* 0x00000004ff1d723e */ /* 0x000fe200030006ff */
[----:B------:R-:W-:Y:S01]  /*dcf0*/  HADD2.F32 R4, -RZ, R36.H0_H0 ;  /* 0x20000024ff047230 */ /* 0x000fe20000004100 */
[-C--:B------:R-:W-:Y:S02]  /*dd00*/  F2FP.F16.E4M3.UNPACK_B R30, R5.reuse ;  /* 0x00000005ff1e723e */ /* 0x080fe400020006ff */
[----:B------:R-:W-:Y:S01]  /*dd10*/  F2FP.F16.E4M3.UNPACK_B R31, R5.H1 ;  /* 0x00000005ff1f723e */ /* 0x000fe200030006ff */
[----:B------:R-:W-:-:S02]  /*dd20*/  HADD2.F32 R5, -RZ, R29.H0_H0 ;  /* 0x2000001dff057230 */ /* 0x000fc40000004100 */
[-C--:B------:R-:W-:Y:S01]  /*dd30*/  FMUL.FTZ R8, R47, R4.reuse ;  /* 0x000000042f087220 */ /* 0x080fe20000410000 */
[C---:B------:R-:W-:Y:S01]  /*dd40*/  FMUL.FTZ R10, R43.reuse, R4 ;  /* 0x000000042b0a7220 */ /* 0x040fe20000410000 */
[-C--:B------:R-:W-:Y:S02]  /*dd50*/  F2FP.F16.E4M3.UNPACK_B R32, R6.reuse ;  /* 0x00000006ff20723e */ /* 0x080fe400020006ff */
[----:B------:R-:W-:Y:S01]  /*dd60*/  F2FP.F16.E4M3.UNPACK_B R33, R6.H1 ;  /* 0x00000006ff21723e */ /* 0x000fe200030006ff */
[----:B------:R-:W-:Y:S01]  /*dd70*/  FFMA.FTZ R4, R43, R5, -R8 ;  /* 0x000000052b047223 */ /* 0x000fe20000010808 */
[----:B------:R-:W-:Y:S01]  /*dd80*/  F2FP.F16.E4M3.UNPACK_B R6, R7 ;  /* 0x00000007ff06723e */ /* 0x000fe200020006ff */
[----:B------:R-:W-:Y:S01]  /*dd90*/  FFMA.FTZ R5, R47, R5, R10 ;  /* 0x000000052f057223 */ /* 0x000fe2000001000a */
[----:B------:R-:W-:Y:S01]  /*dda0*/  F2FP.F16.E4M3.UNPACK_B R26, R7.H1 ;  /* 0x00000007ff1a723e */ /* 0x000fe200030006ff */
[----:B------:R-:W-:Y:S01]  /*ddb0*/  HADD2.F32 R47, -RZ, R45.H1_H1 ;  /* 0x3000002dff2f7230 */ /* 0x000fe20000004100 */
[----:B------:R-:W-:Y:S01]  /*ddc0*/  F2FP.F16.E4M3.UNPACK_B R7, R11 ;  /* 0x0000000bff07723e */ /* 0x000fe200020006ff */
[----:B------:R-:W-:-:S02]  /*ddd0*/  HADD2.F32 R36, -RZ, R36.H1_H1 ;  /* 0x30000024ff247230 */ /* 0x000fc40000004100 */
[----:B------:R-:W-:Y:S02]  /*dde0*/  HADD2.F32 R11, -RZ, R42.H1_H1 ;  /* 0x3000002aff0b7230 */ /* 0x000fe40000004100 */
[----:B------:R-:W-:Y:S02]  /*ddf0*/  HADD2.F32 R45, -RZ, R44.H0_H0 ;  /* 0x2000002cff2d7230 */ /* 0x000fe40000004100 */
[----:B------:R-:W-:Y:S02]  /*de00*/  HADD2.F32 R8, -RZ, R35.H0_H0 ;  /* 0x20000023ff087230 */ /* 0x000fe40000004100 */
[-C--:B------:R-:W-:Y:S01]  /*de10*/  FMUL.FTZ R10, R47, R36.reuse ;  /* 0x000000242f0a7220 */ /* 0x080fe20000410000 */
[----:B------:R-:W-:Y:S02]  /*de20*/  HADD2.F32 R29, -RZ, R29.H1_H1 ;  /* 0x3000001dff1d7230 */ /* 0x000fe40000004100 */
[----:B------:R-:W-:Y:S02]  /*de30*/  HADD2.F32 R43, -RZ, R21.H0_H0 ;  /* 0x20000015ff2b7230 */ /* 0x000fe40000004100 */
[----:B------:R-:W-:Y:S01]  /*de40*/  FMUL.FTZ R42, R11, R36 ;  /* 0x000000240b2a7220 */ /* 0x000fe20000410000 */
[----:B------:R-:W-:-:S02]  /*de50*/  HADD2.F32 R9, -RZ, R28.H0_H0 ;  /* 0x2000001cff097230 */ /* 0x000fc40000004100 */
[-C--:B------:R-:W-:Y:S01]  /*de60*/  FMUL.FTZ R12, R45, R8.reuse ;  /* 0x000000082d0c7220 */ /* 0x080fe20000410000 */
[-C--:B------:R-:W-:Y:S01]  /*de70*/  FFMA.FTZ R11, R11, R29.reuse, -R10 ;  /* 0x0000001d0b0b7223 */ /* 0x080fe2000001080a */
[----:B------:R-:W-:Y:S01]  /*de80*/  FMUL.FTZ R36, R43, R8 ;  /* 0x000000082b247220 */ /* 0x000fe20000410000 */
[----:B------:R-:W-:Y:S01]  /*de90*/  FFMA.FTZ R10, R47, R29, R42 ;  /* 0x0000001d2f0a7223 */ /* 0x000fe2000001002a */
[----:B------:R-:W-:Y:S01]  /*dea0*/  F2FP.F16.E4M3.UNPACK_B R42, R0.H1 ;  /* 0x00000000ff2a723e */ /* 0x000fe200030006ff */
[-C--:B------:R-:W-:Y:S01]  /*deb0*/  FFMA.FTZ R8, R43, R9.reuse, -R12 ;  /* 0x000000092b087223 */ /* 0x080fe2000001080c */
[----:B------:R-:W-:Y:S01]  /*dec0*/  FFMA.FTZ R9, R45, R9, R36 ;  /* 0x000000092d097223 */ /* 0x000fe20000010024 */
[----:B------:R-:W-:Y:S02]  /*ded0*/  HADD2.F32 R35, -RZ, R35.H1_H1 ;  /* 0x30000023ff237230 */ /* 0x000fe40000004100 */
[----:B------:R-:W-:Y:S02]  /*dee0*/  HADD2.F32 R36, -RZ, R21.H1_H1 ;  /* 0x30000015ff247230 */ /* 0x000fe40000004100 */
[----:B------:R-:W-:-:S02]  /*def0*/  HADD2.F32 R21, -RZ, R38.H0_H0 ;  /* 0x20000026ff157230 */ /* 0x000fc40000004100 */
[----:B------:R-:W-:Y:S02]  /*df00*/  HADD2.F32 R44, -RZ, R42.H0_H0 ;  /* 0x2000002aff2c7230 */ /* 0x000fe40000004100 */
[-C--:B------:R-:W-:Y:S01]  /*df10*/  FMUL.FTZ R29, R46, R35.reuse ;  /* 0x000000232e1d7220 */ /* 0x080fe20000410000 */
[----:B------:R-:W-:Y:S02]  /*df20*/  HADD2.F32 R28, -RZ, R28.H1_H1 ;  /* 0x3000001cff1c7230 */ /* 0x000fe40000004100 */
[----:B------:R-:W-:Y:S01]  /*df30*/  FMUL.FTZ R35, R36, R35 ;  /* 0x0000002324237220 */ /* 0x000fe20000410000 */
[-C--:B------:R-:W-:Y:S01]  /*df40*/  FMUL.FTZ R43, R50, R21.reuse ;  /* 0x00000015322b7220 */ /* 0x080fe20000410000 */
[----:B------:R-:W-:Y:S01]  /*df50*/  FMUL.FTZ R45, R44, R21 ;  /* 0x000000152c2d7220 */ /* 0x000fe20000410000 */
[----:B------:R-:W-:Y:S02]  /*df60*/  HADD2.F32 R12, -RZ, R31.H0_H0 ;  /* 0x2000001fff0c7230 */ /* 0x000fe40000004100 */
[-C--:B------:R-:W-:Y:S01]  /*df70*/  FFMA.FTZ R21, R36, R28.reuse, -R29 ;  /* 0x0000001c24157223 */ /* 0x080fe2000001081d */
[----:B------:R-:W-:Y:S01]  /*df80*/  FFMA.FTZ R28, R46, R28, R35 ;  /* 0x0000001c2e1c7223 */ /* 0x000fe20000010023 */
[----:B------:R-:W-:Y:S01]  /*df90*/  F2FP.F16.E4M3.UNPACK_B R46, R15 ;  /* 0x0000000fff2e723e */ /* 0x000fe200020006ff */
[----:B------:R-:W-:Y:S01]  /*dfa0*/  HADD2.F32 R47, -RZ, R42.H1_H1 ;  /* 0x3000002aff2f7230 */ /* 0x000fe20000004100 */
[----:B------:R-:W-:Y:S01]  /*dfb0*/  F2FP.F16.E4M3.UNPACK_B R35, R0 ;  /* 0x00000000ff23723e */ /* 0x000fe200020006ff */
[----:B------:R-:W-:-:S02]  /*dfc0*/  HADD2.F32 R38, -RZ, R38.H1_H1 ;  /* 0x30000026ff267230 */ /* 0x000fc40000004100 */
[-C--:B------:R-:W-:Y:S01]  /*dfd0*/  FFMA.FTZ R43, R44, R12.reuse, -R43 ;  /* 0x0000000c2c2b7223 */ /* 0x080fe2000001082b */
[----:B------:R-:W-:Y:S01]  /*dfe0*/  FFMA.FTZ R45, R50, R12, R45 ;  /* 0x0000000c322d7223 */ /* 0x000fe2000001002d */
[----:B------:R-:W-:Y:S02]  /*dff0*/  HADD2.F32 R31, -RZ, R31.H1_H1 ;  /* 0x3000001fff1f7230 */ /* 0x000fe40000004100 */
[----:B------:R-:W-:Y:S02]  /*e000*/  HADD2.F32 R48, -RZ, R46.H0_H0 ;  /* 0x2000002eff307230 */ /* 0x000fe40000004100 */
[-C--:B------:R-:W-:Y:S01]  /*e010*/  FMUL.FTZ R42, R47, R38.reuse ;  /* 0x000000262f2a7220 */ /* 0x080fe20000410000 */
[----:B------:R-:W-:Y:S02]  /*e020*/  HADD2.F32 R12, -RZ, R37.H0_H0 ;  /* 0x20000025ff0c7230 */ /* 0x000fe40000004100 */
[----:B------:R-:W-:Y:S02]  /*e030*/  HADD2.F32 R44, -RZ, R35.H0_H0 ;  /* 0x20000023ff2c7230 */ /* 0x000fe40000004100 */
[----:B------:R-:W-:Y:S01]  /*e040*/  FMUL.FTZ R36, R49, R38 ;  /* 0x0000002631247220 */ /* 0x000fe20000410000 */
[----:B------:R-:W-:-:S02]  /*e050*/  HADD2.F32 R0, -RZ, R30.H0_H0 ;  /* 0x2000001eff007230 */ /* 0x000fc40000004100 */
[-C--:B------:R-:W-:Y:S01]  /*e060*/  FMUL.FTZ R15, R48, R12.reuse ;  /* 0x0000000c300f7220 */ /* 0x080fe20000410000 */
[----:B------:R-:W-:Y:S01]  /*e070*/  FFMA.FTZ R42, R49, R31, R42 ;  /* 0x0000001f312a7223 */ /* 0x000fe2000001002a */
[C---:B------:R-:W-:Y:S01]  /*e080*/  FMUL.FTZ R29, R44.reuse, R12 ;  /* 0x0000000c2c1d7220 */ /* 0x040fe20000410000 */
[----:B------:R-:W-:Y:S01]  /*e090*/  F2FP.F16.E4M3.UNPACK_B R49, R20.H1 ;  /* 0x00000014ff31723e */ /* 0x000fe200030006ff */
[-C--:B------:R-:W-:Y:S01]  /*e0a0*/  FFMA.FTZ R15, R44, R0.reuse, -R15 ;  /* 0x000000002c0f7223 */ /* 0x080fe2000001080f */
[----:B------:R-:W-:Y:S01]  /*e0b0*/  F2FP.F16.E4M3.UNPACK_B R44, R13.H1 ;  /* 0x0000000dff2c723e */ /* 0x000fe200030006ff */
[----:B------:R-:W-:Y:S01]  /*e0c0*/  FFMA.FTZ R29, R48, R0, R29 ;  /* 0x00000000301d7223 */ /* 0x000fe2000001001d */
[----:B------:R-:W-:Y:S02]  /*e0d0*/  HADD2.F32 R48, -RZ, R46.H1_H1 ;  /* 0x3000002eff307230 */ /* 0x000fe40000004100 */
[----:B------:R-:W-:Y:S02]  /*e0e0*/  HADD2.F32 R37, -RZ, R37.H1_H1 ;  /* 0x30000025ff257230 */ /* 0x000fe40000004100 */
[----:B------:R-:W-:Y:S01]  /*e0f0*/  FFMA.FTZ R38, R47, R31, -R36 ;  /* 0x0000001f2f267223 */ /* 0x000fe20000010824 */
[----:B------:R-:W-:-:S02]  /*e100*/  HADD2.F32 R50, -RZ, R49.H0_H0 ;  /* 0x20000031ff327230 */ /* 0x000fc40000004100 */
[----:B------:R-:W-:Y:S02]  /*e110*/  HADD2.F32 R12, -RZ, R40.H0_H0 ;  /* 0x20000028ff0c7230 */ /* 0x000fe40000004100 */
[----:B------:R-:W-:Y:S02]  /*e120*/  HADD2.F32 R36, -RZ, R35.H1_H1 ;  /* 0x30000023ff247230 */ /* 0x000fe40000004100 */
[----:B------:R-:W-:Y:S01]  /*e130*/  FMUL.FTZ R31, R48, R37 ;  /* 0x00000025301f7220 */ /* 0x000fe20000410000 */
[----:B------:R-:W-:Y:S02]  /*e140*/  HADD2.F32 R30, -RZ, R30.H1_H1 ;  /* 0x3000001eff1e7230 */ /* 0x000fe40000004100 */
[----:B------:R-:W-:Y:S01]  /*e150*/  FMUL.FTZ R35, R50, R12 ;  /* 0x0000000c32237220 */ /* 0x000fe20000410000 */
[----:B------:R-:W-:Y:S02]  /*e160*/  HADD2.F32 R46, -RZ, R44.H0_H0 ;  /* 0x2000002cff2e7230 */ /* 0x000fe40000004100 */
[----:B------:R-:W-:-:S02]  /*e170*/  HADD2.F32 R0, -RZ, R33.H0_H0 ;  /* 0x20000021ff007230 */ /* 0x000fc40000004100 */
[C---:B------:R-:W-:Y:S01]  /*e180*/  FMUL.FTZ R37, R36.reuse, R37 ;  /* 0x0000002524257220 */ /* 0x040fe20000410000 */
[----:B------:R-:W-:Y:S01]  /*e190*/  FFMA.FTZ R36, R36, R30, -R31 ;  /* 0x0000001e24247223 */ /* 0x000fe2000001081f */
[C---:B------:R-:W-:Y:S01]  /*e1a0*/  FMUL.FTZ R47, R46.reuse, R12 ;  /* 0x0000000c2e2f7220 */ /* 0x040fe20000410000 */
[----:B------:R-:W-:Y:S02]  /*e1b0*/  HADD2.F32 R49, -RZ, R49.H1_H1 ;  /* 0x30000031ff317230 */ /* 0x000fe40000004100 */
[----:B------:R-:W-:Y:S01]  /*e1c0*/  FFMA.FTZ R35, R46, R0, -R35 ;  /* 0x000000002e237223 */ /* 0x000fe20000010823 */
[----:B------:R-:W-:Y:S01]  /*e1d0*/  HADD2.F32 R40, -RZ, R40.H1_H1 ;  /* 0x30000028ff287230 */ /* 0x000fe20000004100 */
[----:B------:R-:W-:Y:S01]  /*e1e0*/  F2FP.F16.E4M3.UNPACK_B R46, R20 ;  /* 0x00000014ff2e723e */ /* 0x000fe200020006ff */
[----:B------:R-:W-:Y:S02]  /*e1f0*/  HADD2.F32 R31, -RZ, R44.H1_H1 ;  /* 0x3000002cff1f7230 */ /* 0x000fe40000004100 */
[----:B------:R-:W-:Y:S01]  /*e200*/  FFMA.FTZ R30, R48, R30, R37 ;  /* 0x0000001e301e7223 */ /* 0x000fe20000010025 */
[----:B------:R-:W-:Y:S01]  /*e210*/  FFMA.FTZ R47, R50, R0, R47 ;  /* 0x00000000322f7223 */ /* 0x000fe2000001002f */
[----:B------:R-:W-:Y:S01]  /*e220*/  HADD2.F32 R33, -RZ, R33.H1_H1 ;  /* 0x30000021ff217230 */ /* 0x000fe20000004100 */
        /* <DEDUP_REMOVED lines=8> */
[----:B------:R-:W-:Y:S02]  /*e2b0*/  HADD2.F32 R0, -RZ, R32.H0_H0 ;  /* 0x20000020ff007230 */ /* 0x000fe40000004100 */
[-C--:B------:R-:W-:Y:S01]  /*e2c0*/  FMUL.FTZ R13, R48, R12.reuse ;  /* 0x0000000c300d7220 */ /* 0x080fe20000410000 */
[----:B------:R-:W-:Y:S02]  /*e2d0*/  HADD2.F32 R46, -RZ, R46.H1_H1 ;  /* 0x3000002eff2e7230 */ /* 0x000fe40000004100 */
[----:B------:R-:W-:Y:S01]  /*e2e0*/  FMUL.FTZ R31, R20, R12 ;  /* 0x0000000c141f7220 */ /* 0x000fe20000410000 */
[----:B------:R-:W-:-:S02]  /*e2f0*/  HADD2.F32 R39, -RZ, R39.H1_H1 ;  /* 0x30000027ff277230 */ /* 0x000fc40000004100 */
[-C--:B------:R-:W-:Y:S01]  /*e300*/  FFMA.FTZ R13, R20, R0.reuse, -R13 ;  /* 0x00000000140d7223 */ /* 0x080fe2000001080d */
[----:B------:R-:W-:Y:S01]  /*e310*/  HADD2.F32 R20, -RZ, R37.H1_H1 ;  /* 0x30000025ff147230 */ /* 0x000fe20000004100 */
[----:B------:R-:W-:Y:S01]  /*e320*/  F2FP.F16.E4M3.UNPACK_B R37, R25.H1 ;  /* 0x00000019ff25723e */ /* 0x000fe200030006ff */
[----:B------:R-:W-:Y:S02]  /*e330*/  HADD2.F32 R32, -RZ, R32.H1_H1 ;  /* 0x30000020ff207230 */ /* 0x000fe40000004100 */
[-C--:B------:R-:W-:Y:S01]  /*e340*/  FMUL.FTZ R33, R46, R39.reuse ;  /* 0x000000272e217220 */ /* 0x080fe20000410000 */
[----:B------:R-:W-:Y:S01]  /*e350*/  FFMA.FTZ R31, R48, R0, R31 ;  /* 0x00000000301f7223 */ /* 0x000fe2000001001f */
[----:B------:R-:W-:Y:S01]  /*e360*/  F2FP.F16.E4M3.UNPACK_B R0, R14.H1 ;  /* 0x0000000eff00723e */ /* 0x000fe200030006ff */
[C---:B------:R-:W-:Y:S01]  /*e370*/  FMUL.FTZ R39, R20.reuse, R39 ;  /* 0x0000002714277220 */ /* 0x040fe20000410000 */
[----:B------:R-:W-:Y:S02]  /*e380*/  HADD2.F32 R50, -RZ, R37.H0_H0 ;  /* 0x20000025ff327230 */ /* 0x000fe40000004100 */
[----:B------:R-:W-:Y:S01]  /*e390*/  FFMA.FTZ R20, R20, R32, -R33 ;  /* 0x0000002014147223 */ /* 0x000fe20000010821 */
[----:B------:R-:W-:-:S02]  /*e3a0*/  HADD2.F32 R12, -RZ, R41.H0_H0 ;  /* 0x20000029ff0c7230 */ /* 0x000fc40000004100 */
[----:B------:R-:W-:Y:S01]  /*e3b0*/  FFMA.FTZ R32, R46, R32, R39 ;  /* 0x000000202e207223 */ /* 0x000fe20000010027 */
[--C-:B------:R-:W-:Y:S02]  /*e3c0*/  HADD2.F32 R46, -RZ, R0.reuse.H0_H0 ;  /* 0x20000000ff2e7230 */ /* 0x100fe40000004100 */
[----:B------:R-:W-:Y:S02]  /*e3d0*/  HADD2.F32 R48, -RZ, R0.H1_H1 ;  /* 0x30000000ff307230 */ /* 0x000fe40000004100 */
[----:B------:R-:W-:Y:S01]  /*e3e0*/  FMUL.FTZ R33, R50, R12 ;  /* 0x0000000c32217220 */ /* 0x000fe20000410000 */
[----:B------:R-:W-:Y:S02]  /*e3f0*/  HADD2.F32 R0, -RZ, R26.H0_H0 ;  /* 0x2000001aff007230 */ /* 0x000fe40000004100 */
[----:B------:R-:W-:Y:S02]  /*e400*/  HADD2.F32 R52, -RZ, R37.H1_H1 ;  /* 0x30000025ff347230 */ /* 0x000fe40000004100 */
[----:B------:R-:W-:-:S02]  /*e410*/  HADD2.F32 R41, -RZ, R41.H1_H1 ;  /* 0x30000029ff297230 */ /* 0x000fc40000004100 */
[C---:B------:R-:W-:Y:S01]  /*e420*/  FMUL.FTZ R37, R46.reuse, R12 ;  /* 0x0000000c2e257220 */ /* 0x040fe20000410000 */
[----:B------:R-:W-:Y:S01]  /*e430*/  FFMA.FTZ R46, R46, R0, -R33 ;  /* 0x000000002e2e7223 */ /* 0x000fe20000010821 */
[----:B------:R-:W-:Y:S01]  /*e440*/  HADD2.F32 R26, -RZ, R26.H1_H1 ;  /* 0x3000001aff1a7230 */ /* 0x000fe20000004100 */
[----:B------:R-:W-:Y:S01]  /*e450*/  F2FP.F16.E4M3.UNPACK_B R12, R14 ;  /* 0x0000000eff0c723e */ /* 0x000fe200020006ff */
[-C--:B------:R-:W-:Y:S01]  /*e460*/  FMUL.FTZ R33, R52, R41.reuse ;  /* 0x0000002934217220 */ /* 0x080fe20000410000 */
[----:B------:R-:W-:Y:S01]  /*e470*/  FMUL.FTZ R39, R48, R41 ;  /* 0x0000002930277220 */ /* 0x000fe20000410000 */
[----:B------:R-:W-:Y:S01]  /*e480*/  F2FP.F16.E4M3.UNPACK_B R25, R25 ;  /* 0x00000019ff19723e */ /* 0x000fe200020006ff */
[----:B------:R-:W-:Y:S01]  /*e490*/  FFMA.FTZ R14, R50, R0, R37 ;  /* 0x00000000320e7223 */ /* 0x000fe20000010025 */
[-C--:B------:R-:W-:Y:S01]  /*e4a0*/  FFMA.FTZ R41, R48, R26.reuse, -R33 ;  /* 0x0000001a30297223 */ /* 0x080fe20000010821 */
[----:B------:R-:W-:Y:S01]  /*e4b0*/  FFMA.FTZ R49, R52, R26, R39 ;  /* 0x0000001a34317223 */ /* 0x000fe20000010027 */
[----:B------:R-:W-:-:S02]  /*e4c0*/  HADD2.F32 R26, -RZ, R12.H0_H0 ;  /* 0x2000000cff1a7230 */ /* 0x000fc40000004100 */
[----:B------:R-:W-:Y:S02]  /*e4d0*/  HADD2.F32 R48, -RZ, R12.H1_H1 ;  /* 0x3000000cff307230 */ /* 0x000fe40000004100 */
[----:B------:R-:W-:Y:S02]  /*e4e0*/  HADD2.F32 R50, -RZ, R25.H0_H0 ;  /* 0x20000019ff327230 */ /* 0x000fe40000004100 */
[----:B------:R-:W-:Y:S02]  /*e4f0*/  HADD2.F32 R12, -RZ, R7.H0_H0 ;  /* 0x20000007ff0c7230 */ /* 0x000fe40000004100 */
[----:B------:R-:W-:Y:S02]  /*e500*/  HADD2.F32 R52, -RZ, R25.H1_H1 ;  /* 0x30000019ff347230 */ /* 0x000fe40000004100 */
[----:B------:R-:W-:Y:S02]  /*e510*/  HADD2.F32 R7, -RZ, R7.H1_H1 ;  /* 0x30000007ff077230 */ /* 0x000fe40000004100 */
[----:B------:R-:W-:Y:S01]  /*e520*/  FMUL.FTZ R25, R50, R12 ;  /* 0x0000000c32197220 */ /* 0x000fe20000410000 */
[----:B------:R-:W-:-:S02]  /*e530*/  HADD2.F32 R0, -RZ, R6.H0_H0 ;  /* 0x20000006ff007230 */ /* 0x000fc40000004100 */
[----:B------:R-:W-:Y:S01]  /*e540*/  FMUL.FTZ R33, R26, R12 ;  /* 0x0000000c1a217220 */ /* 0x000fe20000410000 */
[----:B------:R-:W-:Y:S02]  /*e550*/  HADD2.F32 R6, -RZ, R6.H1_H1 ;  /* 0x30000006ff067230 */ /* 0x000fe40000004100 */
[-C--:B------:R-:W-:Y:S01]  /*e560*/  FMUL.FTZ R37, R52, R7.reuse ;  /* 0x0000000734257220 */ /* 0x080fe20000410000 */
[----:B------:R-:W-:Y:S01]  /*e570*/  FMUL.FTZ R39, R48, R7 ;  /* 0x0000000730277220 */ /* 0x000fe20000410000 */
        /* <DEDUP_REMOVED lines=8> */
[----:B------:R-:W-:Y:S02]  /*e600*/  F2FP.SATFINITE.E4M3.F32.PACK_AB_MERGE_C R41, R41, R46, RZ ;  /* 0x0000002e2929723e */ /* 0x000fe400048070ff */
[----:B------:R-:W-:Y:S02]  /*e610*/  F2FP.SATFINITE.E4M3.F32.PACK_AB_MERGE_C R42, R42, R45, RZ ;  /* 0x0000002d2a2a723e */ /* 0x000fe400048070ff */
[----:B------:R-:W-:Y:S02]  /*e620*/  F2FP.SATFINITE.E4M3.F32.PACK_AB_MERGE_C R44, R44, R47, RZ ;  /* 0x0000002f2c2c723e */ /* 0x000fe400048070ff */
[----:B------:R-:W-:-:S02]  /*e630*/  F2FP.SATFINITE.E4M3.F32.PACK_AB_MERGE_C R11, R49, R14, RZ ;  /* 0x0000000e310b723e */ /* 0x000fc400048070ff */
[----:B------:R-:W-:Y:S02]  /*e640*/  F2FP.SATFINITE.E4M3.F32.PACK_AB_MERGE_C R4, R21, R8, R4 ;  /* 0x000000081504723e */ /* 0x000fe40004807004 */
[----:B------:R-:W-:Y:S02]  /*e650*/  F2FP.SATFINITE.E4M3.F32.PACK_AB_MERGE_C R8, R28, R9, R10 ;  /* 0x000000091c08723e */ /* 0x000fe4000480700a */
        /* <DEDUP_REMOVED lines=8> */
.L_x_7892:
[----:B------:R-:W-:Y:S05]  /*e6e0*/  BSYNC B0 ;  /* 0x0000000000007941 */ /* 0x000fea0003800000 */
.L_x_7881:
[----:B------:R-:W-:Y:S01]  /*e6f0*/  @!PT LDS RZ, [RZ] ;  /* 0x00000000fffff984 */ /* 0x000fe20000000800 */
[----:B------:R-:W-:Y:S01]  /*e700*/  @!PT LDS RZ, [RZ] ;  /* 0x00000000fffff984 */ /* 0x000fe20000000800 */
[----:B------:R-:W-:Y:S01]  /*e710*/  @!PT LDS RZ, [RZ] ;  /* 0x00000000fffff984 */ /* 0x000fe20000000800 */
[----:B------:R-:W-:Y:S01]  /*e720*/  @!PT LDS RZ, [RZ] ;  /* 0x00000000fffff984 */ /* 0x000fe20000000800 */
[----:B------:R4:W-:Y:S06]  /*e730*/  MEMBAR.ALL.CTA ;  /* 0x0000000000007992 */ /* 0x0009ec0000008000 */
[----:B----4-:R-:W4:Y:S01]  /*e740*/  FENCE.VIEW.ASYNC.S ;  /* 0x00000000000073c6 */ /* 0x010f220000000000 */
[----:B------:R-:W-:Y:S05]  /*e750*/  WARPSYNC.ALL ;  /* 0x0000000000007948 */ /* 0x000fea0003800000 */
[----:B----4-:R-:W-:Y:S06]  /*e760*/  BAR.SYNC.DEFER_BLOCKING 0xd, 0x100 ;  /* 0x0344000000007b1d */ /* 0x010fec0000010000 */
.L_x_7878:
[----:B------:R-:W-:-:S13]  /*e770*/  ISETP.NE.AND P0, PT, R195, 0x3, PT ;  /* 0x00000003c300780c */ /* 0x000fda0003f05270 */
[----:B------:R-:W-:Y:S05]  /*e780*/  @!P0 BRA `(.L_x_7902) ;  /* 0x0000000000048947 */ /* 0x000fea0003800000 */
[----:B------:R-:W-:Y:S01]  /*e790*/  BPT.TRAP 0x1 ;  /* 0x000000040000795c */ /* 0x000fe20000300000 */
.L_x_7902:
[----:B01-3--:R-:W-:Y:S01]  /*e7a0*/  IMAD R3, R194, 0x8, R18 ;  /* 0x00000008c2037824 */ /* 0x00bfe200078e0212 */
[----:B--2---:R-:W-:-:S04]  /*e7b0*/  SHF.L.U32 R4, R196, 0x1f, RZ ;  /* 0x0000001fc4047819 */ /* 0x004fc800000006ff */
[----:B------:R0:W1:Y:S01]  /*e7c0*/  SYNCS.PHASECHK.TRANS64.TRYWAIT P1, [R3+URZ+0x22830], R4 ;  /* 0x02283004030075a7 */ /* 0x000062000802017f */
[----:B------:R-:W-:Y:S05]  /*e7d0*/  @!P0 BRA `(.L_x_7903) ;  /* 0x0000000000048947 */ /* 0x000fea0003800000 */
[----:B------:R-:W-:Y:S01]  /*e7e0*/  BPT.TRAP 0x1 ;  /* 0x000000040000795c */ /* 0x000fe20000300000 */
.L_x_7903:
[----:B------:R-:W-:-:S05]  /*e7f0*/  VIADD R0, R18, 0x18400 ;  /* 0x0001840012007836 */ /* 0x000fca0000000000 */
[----:B------:R-:W-:-:S04]  /*e800*/  SHF.R.U32.HI R0, RZ, 0x4, R0 ;  /* 0x00000004ff007819 */ /* 0x000fc80000011600 */
[----:B------:R-:W-:-:S04]  /*e810*/  LOP3.LUT R0, R0, 0x3fff, RZ, 0xc0, !PT ;  /* 0x00003fff00007812 */ /* 0x000fc800078ec0ff */
[----:B------:R-:W-:-:S05]  /*e820*/  LOP3.LUT R0, R0, 0x10000, RZ, 0xfc, !PT ;  /* 0x0001000000007812 */ /* 0x000fca00078efcff */
[----:B------:R-:W-:Y:S01]  /*e830*/  IMAD R14, R194, 0x500, R0 ;  /* 0x00000500c20e7824 */ /* 0x000fe200078e0200 */
[----:B-1----:R-:W-:Y:S06]  /*e840*/  @P1 BRA `(.L_x_7904) ;  /* 0x0000000000081947 */ /* 0x002fec0003800000 */
[----:B------:R-:W1:Y:S02]  /*e850*/  SYNCS.PHASECHK.TRANS64.TRYWAIT P1, [R3+URZ+0x22830], R4 ;  /* 0x02283004030075a7 */ /* 0x000e64000802017f */
[----:B-1----:R-:W-:Y:S05]  /*e860*/  @!P1 BRA `(.L_x_7905) ;  /* 0x0000015800309947 */ /* 0x002fea0003800000 */
.L_x_7904:
[----:B01----:R-:W-:Y:S01]  /*e870*/  IMAD.MOV.U32 R4, RZ, RZ, R14 ;  /* 0x000000ffff047224 */ /* 0x003fe200078e000e */
[----:B------:R-:W-:Y:S05]  /*e880*/  WARPSYNC.ALL ;  /* 0x0000000000007948 */ /* 0x000fea0003800000 */
[----:B------:R-:W-:Y:S01]  /*e890*/  IMAD.MOV.U32 R5, RZ, RZ, 0x40000040 ;  /* 0x40000040ff057424 */ /* 0x000fe200078e00ff */
[----:B------:R-:W-:Y:S01]  /*e8a0*/  R2UR UR6, R4 ;  /* 0x00000000040672ca */ /* 0x000fe200000e0000 */
[----:B------:R-:W-:Y:S01]  /*e8b0*/  WARPGROUP.ARRIVE ;  /* 0x00000000000079c5 */ /* 0x000fe20000000000 */
[----:B------:R-:W-:Y:S01]  /*e8c0*/  LOP3.LUT R4, R34, 0x10000, RZ, 0xfc, !PT ;  /* 0x0001000022047812 */ /* 0x000fe200078efcff */
[----:B------:R-:W-:Y:S01]  /*e8d0*/  IMAD.MOV.U32 R7, RZ, RZ, 0x40000040 ;  /* 0x40000040ff077424 */ /* 0x000fe200078e00ff */
[C---:B------:R-:W-:Y:S01]  /*e8e0*/  R2UR UR7, R5.reuse ;  /* 0x00000000050772ca */ /* 0x040fe200000e0000 */
[----:B------:R-:W-:Y:S01]  /*e8f0*/  VIADD R8, R14, 0x200 ;  /* 0x000002000e087836 */ /* 0x000fe20000000000 */
[----:B------:R-:W-:Y:S01]  /*e900*/  R2UR UR4, R4 ;  /* 0x00000000040472ca */ /* 0x000fe200000e0000 */
[----:B------:R-:W-:Y:S01]  /*e910*/  IMAD.MOV.U32 R9, RZ, RZ, 0x40000040 ;  /* 0x40000040ff097424 */ /* 0x000fe200078e00ff */
[----:B------:R-:W-:Y:S01]  /*e920*/  R2UR UR5, R5 ;  /* 0x00000000050572ca */ /* 0x000fe200000e0000 */
[C---:B------:R-:W-:Y:S01]  /*e930*/  VIADD R10, R14.reuse, 0x400 ;  /* 0x000004000e0a7836 */ /* 0x040fe20000000000 */
[C---:B------:R-:W-:Y:S01]  /*e940*/  IADD3 R6, R14.reuse, 0x100, RZ ;  /* 0x000001000e067810 */ /* 0x040fe20007ffe0ff */
[----:B------:R-:W-:Y:S01]  /*e950*/  IMAD.MOV.U32 R11, RZ, RZ, 0x40000040 ;  /* 0x40000040ff0b7424 */ /* 0x000fe200078e00ff */
[----:B------:R-:W-:Y:S01]  /*e960*/  R2UR UR11, R7 ;  /* 0x00000000070b72ca */ /* 0x000fe200000e0000 */
[----:B------:R-:W-:Y:S01]  /*e970*/  VIADD R12, R14, 0x404 ;  /* 0x000004040e0c7836 */ /* 0x000fe20000000000 */
[----:B------:R-:W-:Y:S01]  /*e980*/  R2UR UR10, R6 ;  /* 0x00000000060a72ca */ /* 0x000fe200000e0000 */
[----:B------:R-:W-:Y:S01]  /*e990*/  IMAD.MOV.U32 R13, RZ, RZ, 0x40000040 ;  /* 0x40000040ff0d7424 */ /* 0x000fe200078e00ff */
[----:B------:R-:W-:Y:S01]  /*e9a0*/  R2UR UR8, R4 ;  /* 0x00000000040872ca */ /* 0x000fe200000e0000 */
[----:B------:R-:W-:Y:S01]  /*e9b0*/  IMAD.MOV.U32 R15, RZ, RZ, 0x40000040 ;  /* 0x40000040ff0f7424 */ /* 0x000fe200078e00ff */
[----:B------:R-:W-:-:S02]  /*e9c0*/  R2UR UR9, R5 ;  /* 0x00000000050972ca */ /* 0x000fc400000e0000 */
[----:B------:R-:W-:Y:S01]  /*e9d0*/  R2UR UR14, R8 ;  /* 0x00000000080e72ca */ /* 0x000fe200000e0000 */
[----:B------:R-:W-:Y:S01]  /*e9e0*/  QGMMA.64x32x32.F32.E4M3.E4M3 R92, gdesc[UR4], RZ, !UPT, gsb0 ;  /* 0x00600000045c79f3 */ /* 0x000fe2000c0008ff */
[----:B------:R-:W-:Y:S01]  /*e9f0*/  R2UR UR15, R9 ;  /* 0x00000000090f72ca */ /* 0x000fe200000e0000 */
[----:B------:R-:W-:Y:S01]  /*ea00*/  VIADD R8, R14, 0x2 ;  /* 0x000000020e087836 */ /* 0x000fe20000000000 */
[----:B------:R-:W-:Y:S01]  /*ea10*/  R2UR UR12, R4 ;  /* 0x00000000040c72ca */ /* 0x000fe200000e0000 */
[----:B------:R-:W-:Y:S01]  /*ea20*/  IMAD.MOV.U32 R9, RZ, RZ, 0x40000040 ;  /* 0x40000040ff097424 */ /* 0x000fe200078e00ff */
[----:B------:R-:W-:Y:S02]  /*ea30*/  R2UR UR13, R5 ;  /* 0x00000000050d72ca */ /* 0x000fe400000e0000 */
[----:B------:R-:W-:Y:S02]  /*ea40*/  IADD3 R6, R14, 0x300, RZ ;  /* 0x000003000e067810 */ /* 0x000fe40007ffe0ff */
[----:B------:R-:W-:Y:S01]  /*ea50*/  R2UR UR19, R7 ;  /* 0x00000000071372ca */ /* 0x000fe200000e0000 */
[----:B------:R-:W-:Y:S01]  /*ea60*/  IMAD.MOV.U32 R7, RZ, RZ, 0x40000040 ;  /* 0x40000040ff077424 */ /* 0x000fe200078e00ff */
[----:B------:R-:W-:-:S02]  /*ea70*/  R2UR UR18, R6 ;  /* 0x00000000061272ca */ /* 0x000fc400000e0000 */
[----:B------:R-:W-:Y:S02]  /*ea80*/  R2UR UR16, R4 ;  /* 0x00000000041072ca */ /* 0x000fe400000e0000 */
[----:B------:R-:W-:Y:S02]  /*ea90*/  R2UR UR17, R5 ;  /* 0x00000000051172ca */ /* 0x000fe400000e0000 */
[----:B------:R-:W-:Y:S01]  /*eaa0*/  R2UR UR22, R10 ;  /* 0x000000000a1672ca */ /* 0x000fe200000e0000 */
[----:B------:R-:W-:Y:S01]  /*eab0*/  VIADD R10, R14, 0x202 ;  /* 0x000002020e0a7836 */ /* 0x000fe20000000000 */
[----:B------:R-:W-:Y:S01]  /*eac0*/  R2UR UR23, R11 ;  /* 0x000000000b1772ca */ /* 0x000fe200000e0000 */
[----:B------:R-:W-:Y:S01]  /*ead0*/  IMAD.MOV.U32 R11, RZ, RZ, 0x40000040 ;  /* 0x40000040ff0b7424 */ /* 0x000fe200078e00ff */
[----:B------:R-:W-:Y:S02]  /*eae0*/  R2UR UR20, R4 ;  /* 0x00000000041472ca */ /* 0x000fe400000e0000 */
[----:B------:R-:W-:-:S02]  /*eaf0*/  R2UR UR21, R5 ;  /* 0x00000000051572ca */ /* 0x000fc400000e0000 */
[----:B------:R-:W-:Y:S02]  /*eb00*/  R2UR UR6, R8 ;  /* 0x00000000080672ca */ /* 0x000fe400000e0000 */
[----:B------:R-:W-:Y:S01]  /*eb10*/  R2UR UR7, R9 ;  /* 0x00000000090772ca */ /* 0x000fe200000e0000 */
[----:B------:R-:W-:Y:S01]  /*eb20*/  IMAD.MOV.U32 R9, RZ, RZ, 0x40000040 ;  /* 0x40000040ff097424 */ /* 0x000fe200078e00ff */
[C---:B------:R-:W-:Y:S02]  /*eb30*/  IADD3 R6, R14.reuse, 0x102, RZ ;  /* 0x000001020e067810 */ /* 0x040fe40007ffe0ff */
[----:B------:R-:W-:Y:S02]  /*eb40*/  IADD3 R8, R14, 0x402, RZ ;  /* 0x000004020e087810 */ /* 0x000fe40007ffe0ff */
[----:B------:R-:W-:Y:S01]  /*eb50*/  MOV R25, RZ ;  /* 0x000000ff00197202 */ /* 0x000fe20000000f00 */
[----:B------:R-:W-:Y:S02]  /*eb60*/  WARPGROUP.DEPBAR.LE gsb0, 0x0 ;  /* 0x00008000000079c5 */ /* 0x000fe40000010000 */
[----:B------:R-:W-:-:S06]  /*eb70*/  WARPGROUP.ARRIVE ;  /* 0x00000000000079c5 */ /* 0x000fcc0000000000 */
[----:B------:R-:W-:Y:S01]  /*eb80*/  QGMMA.64x32x32.F32.E4M3.E4M3 R76, gdesc[UR8], RZ, !UPT, gsb0 ;  /* 0x00600000084c79f3 */ /* 0x000fe2000c0008ff */
[----:B------:R-:W-:Y:S01]  /*eb90*/  R2UR UR10, R6 ;  /* 0x00000000060a72ca */ /* 0x000fe200000e0000 */
[----:B------:R-:W-:Y:S01]  /*eba0*/  VIADD R6, R14, 0x302 ;  /* 0x000003020e067836 */ /* 0x000fe20000000000 */
[----:B------:R-:W-:Y:S01]  /*ebb0*/  R2UR UR11, R7 ;  /* 0x00000000070b72ca */ /* 0x000fe200000e0000 */
[----:B------:R-:W-:Y:S01]  /*ebc0*/  IMAD.MOV.U32 R7, RZ, RZ, 0x40000040 ;  /* 0x40000040ff077424 */ /* 0x000fe200078e00ff */
[----:B------:R-:W-:Y:S02]  /*ebd0*/  WARPGROUP.DEPBAR.LE gsb0, 0x0 ;  /* 0x00008000000079c5 */ /* 0x000fe40000010000 */
[----:B------:R-:W-:-:S06]  /*ebe0*/  WARPGROUP.ARRIVE ;  /* 0x00000000000079c5 */ /* 0x000fcc0000000000 */
[----:B------:R-:W-:Y:S01]  /*ebf0*/  QGMMA.64x32x32.F32.E4M3.E4M3 R60, gdesc[UR12], RZ, !UPT, gsb0 ;  /* 0x006000000c3c79f3 */ /* 0x000fe2000c0008ff */
[----:B------:R-:W-:Y:S01]  /*ec00*/  R2UR UR14, R10 ;  /* 0x000000000a0e72ca */ /* 0x000fe200000e0000 */
[----:B------:R-:W-:Y:S01]  /*ec10*/  VIADD R10, R4, 0x2 ;  /* 0x00000002040a7836 */ /* 0x000fe20000000000 */
[----:B------:R-:W-:Y:S02]  /*ec20*/  R2UR UR15, R11 ;  /* 0x000000000b0f72ca */ /* 0x000fe400000e0000 */
[----:B------:R-:W-:Y:S02]  /*ec30*/  MOV R11, 0x40000040 ;  /* 0x40000040000b7802 */ /* 0x000fe40000000f00 */
[C---:B------:R-:W-:Y:S02]  /*ec40*/  R2UR UR4, R10.reuse ;  /* 0x000000000a0472ca */ /* 0x040fe400000e0000 */
[----:B------:R-:W-:Y:S02]  /*ec50*/  R2UR UR5, R11 ;  /* 0x000000000b0572ca */ /* 0x000fe400000e0000 */
[----:B------:R-:W-:-:S02]  /*ec60*/  R2UR UR8, R10 ;  /* 0x000000000a0872ca */ /* 0x000fc400000e0000 */
[C---:B------:R-:W-:Y:S02]  /*ec70*/  R2UR UR9, R11.reuse ;  /* 0x000000000b0972ca */ /* 0x040fe400000e0000 */
[----:B------:R-:W-:Y:S02]  /*ec80*/  R2UR UR12, R10 ;  /* 0x000000000a0c72ca */ /* 0x000fe400000e0000 */
[----:B------:R-:W-:Y:S01]  /*ec90*/  R2UR UR13, R11 ;  /* 0x000000000b0d72ca */ /* 0x000fe200000e0000 */
[----:B------:R-:W-:Y:S02]  /*eca0*/  WARPGROUP.DEPBAR.LE gsb0, 0x0 ;  /* 0x00008000000079c5 */ /* 0x000fe40000010000 */
[----:B------:R-:W-:-:S06]  /*ecb0*/  WARPGROUP.ARRIVE ;  /* 0x00000000000079c5 */ /* 0x000fcc0000000000 */
[----:B------:R-:W-:Y:S01]  /*ecc0*/  QGMMA.64x32x32.F32.E4M3.E4M3 R44, gdesc[UR16], RZ, !UPT, gsb0 ;  /* 0x00600000102c79f3 */ /* 0x000fe2000c0008ff */
[----:B------:R-:W-:Y:S01]  /*ecd0*/  R2UR UR18, R6 ;  /* 0x00000000061272ca */ /* 0x000fe200000e0000 */
[----:B------:R-:W-:Y:S01]  /*ece0*/  VIADD R6, R14, 0x104 ;  /* 0x000001040e067836 */ /* 0x000fe20000000000 */
[----:B------:R-:W-:Y:S02]  /*ecf0*/  R2UR UR19, R7 ;  /* 0x00000000071372ca */ /* 0x000fe400000e0000 */
[----:B------:R-:W-:Y:S02]  /*ed00*/  R2UR UR16, R10 ;  /* 0x000000000a1072ca */ /* 0x000fe400000e0000 */
[----:B------:R-:W-:Y:S02]  /*ed10*/  R2UR UR17, R11 ;  /* 0x000000000b1172ca */ /* 0x000fe400000e0000 */
[----:B------:R-:W-:Y:S01]  /*ed20*/  MOV R7, 0x40000040 ;  /* 0x4000004000077802 */ /* 0x000fe20000000f00 */
[----:B------:R-:W-:-:S02]  /*ed30*/  WARPGROUP.DEPBAR.LE gsb0, 0x0 ;  /* 0x00008000000079c5 */ /* 0x000fc40000010000 */
[----:B------:R-:W-:-:S06]  /*ed40*/  WARPGROUP.ARRIVE ;  /* 0x00000000000079c5 */ /* 0x000fcc0000000000 */
[----:B------:R-:W-:Y:S01]  /*ed50*/  QGMMA.64x32x32.F32.E4M3.E4M3 R28, gdesc[UR20], RZ, !UPT, gsb0 ;  /* 0x00600000141c79f3 */ /* 0x000fe2000c0008ff */
[----:B------:R-:W-:Y:S01]  /*ed60*/  R2UR UR22, R8 ;  /* 0x00000000081672ca */ /* 0x000fe200000e0000 */
[----:B------:R-:W-:Y:S01]  /*ed70*/  VIADD R8, R14, 0x4 ;  /* 0x000000040e087836 */ /* 0x000fe20000000000 */
[----:B------:R-:W-:Y:S01]  /*ed80*/  R2UR UR23, R9 ;  /* 0x00000000091772ca */ /* 0x000fe200000e0000 */
[----:B------:R-:W-:Y:S01]  /*ed90*/  IMAD.MOV.U32 R9, RZ, RZ, 0x40000040 ;  /* 0x40000040ff097424 */ /* 0x000fe200078e00ff */
[----:B------:R-:W-:Y:S02]  /*eda0*/  R2UR UR20, R10 ;  /* 0x000000000a1472ca */ /* 0x000fe400000e0000 */
[----:B------:R-:W-:Y:S01]  /*edb0*/  R2UR UR21, R11 ;  /* 0x000000000b1572ca */ /* 0x000fe200000e0000 */
[----:B------:R-:W-:Y:S02]  /*edc0*/  WARPGROUP.DEPBAR.LE gsb0, 0x0 ;  /* 0x00008000000079c5 */ /* 0x000fe40000010000 */
[----:B------:R-:W-:-:S06]  /*edd0*/  WARPGROUP.ARRIVE ;  /* 0x00000000000079c5 */ /* 0x000fcc0000000000 */
[----:B------:R-:W-:Y:S01]  /*ede0*/  QGMMA.64x32x32.F32.E4M3.E4M3 R92, gdesc[UR4], R92, gsb0 ;  /* 0x00600000045c79f3 */ /* 0x000fe2000800085c */
[----:B------:R-:W-:Y:S01]  /*edf0*/  R2UR UR6, R8 ;  /* 0x00000000080672ca */ /* 0x000fe200000e0000 */
[----:B------:R-:W-:Y:S01]  /*ee00*/  VIADD R8, R14, 0x204 ;  /* 0x000002040e087836 */ /* 0x000fe20000000000 */
[----:B------:R-:W-:Y:S01]  /*ee10*/  R2UR UR7, R9 ;  /* 0x00000000090772ca */ /* 0x000fe200000e0000 */
[----:B------:R-:W-:Y:S01]  /*ee20*/  IMAD.MOV.U32 R9, RZ, RZ, 0x40000040 ;  /* 0x40000040ff097424 */ /* 0x000fe200078e00ff */
[----:B------:R-:W-:Y:S02]  /*ee30*/  WARPGROUP.DEPBAR.LE gsb0, 0x0 ;  /* 0x00008000000079c5 */ /* 0x000fe40000010000 */
[----:B------:R-:W-:-:S06]  /*ee40*/  WARPGROUP.ARRIVE ;  /* 0x00000000000079c5 */ /* 0x000fcc0000000000 */
[----:B------:R-:W-:Y:S01]  /*ee50*/  QGMMA.64x32x32.F32.E4M3.E4M3 R76, gdesc[UR8], R76, gsb0 ;  /* 0x00600000084c79f3 */ /* 0x000fe2000800084c */
        /* <DEDUP_REMOVED lines=8> */
[----:B------:R-:W-:Y:S01]  /*eee0*/  VIADD R8, R4, 0x4 ;  /* 0x0000000404087836 */ /* 0x000fe20000000000 */
[----:B------:R-:W-:Y:S01]  /*eef0*/  R2UR UR15, R9 ;  /* 0x00000000090f72ca */ /* 0x000fe200000e0000 */
[----:B------:R-:W-:-:S03]  /*ef00*/  IMAD.MOV.U32 R9, RZ, RZ, 0x40000040 ;  /* 0x40000040ff097424 */ /* 0x000fc600078e00ff */
[C---:B------:R-:W-:Y:S02]  /*ef10*/  R2UR UR4, R8.reuse ;  /* 0x00000000080472ca */ /* 0x040fe400000e0000 */
[C---:B------:R-:W-:Y:S02]  /*ef20*/  R2UR UR5, R9.reuse ;  /* 0x00000000090572ca */ /* 0x040fe400000e0000 */
[C---:B------:R-:W-:Y:S02]  /*ef30*/  R2UR UR8, R8.reuse ;  /* 0x00000000080872ca */ /* 0x040fe400000e0000 */
[C---:B------:R-:W-:Y:S02]  /*ef40*/  R2UR UR9, R9.reuse ;  /* 0x00000000090972ca */ /* 0x040fe400000e0000 */
[----:B------:R-:W-:Y:S02]  /*ef50*/  R2UR UR12, R8 ;  /* 0x00000000080c72ca */ /* 0x000fe400000e0000 */
[----:B------:R-:W-:Y:S01]  /*ef60*/  R2UR UR13, R9 ;  /* 0x00000000090d72ca */ /* 0x000fe200000e0000 */
[----:B------:R-:W-:-:S02]  /*ef70*/  WARPGROUP.DEPBAR.LE gsb0, 0x0 ;  /* 0x00008000000079c5 */ /* 0x000fc40000010000 */
[----:B------:R-:W-:-:S06]  /*ef80*/  WARPGROUP.ARRIVE ;  /* 0x00000000000079c5 */ /* 0x000fcc0000000000 */
[----:B------:R-:W-:Y:S01]  /*ef90*/  QGMMA.64x32x32.F32.E4M3.E4M3 R44, gdesc[UR16], R44, gsb0 ;  /* 0x00600000102c79f3 */ /* 0x000fe2000800082c */
        /* <DEDUP_REMOVED lines=8> */
[----:B------:R-:W-:Y:S01]  /*f020*/  QGMMA.64x32x32.F32.E4M3.E4M3 R28, gdesc[UR20], R28, gsb0 ;  /* 0x00600000141c79f3 */ /* 0x000fe2000800081c */
        /* <DEDUP_REMOVED lines=17> */
[C---:B------:R-:W-:Y:S01]  /*f140*/  VIADD R12, R14.reuse, 0x306 ;  /* 0x000003060e0c7836 */ /* 0x040fe20000000000 */
[----:B------:R-:W-:Y:S01]  /*f150*/  R2UR UR11, R13 ;  /* 0x000000000d0b72ca */ /* 0x000fe200000e0000 */
[----:B------:R-:W-:Y:S02]  /*f160*/  IMAD.MOV.U32 R13, RZ, RZ, 0x40000040 ;  /* 0x40000040ff0d7424 */ /* 0x000fe400078e00ff */
[----:B------:R-:W-:Y:S01]  /*f170*/  VIADD R14, R14, 0x406 ;  /* 0x000004060e0e7836 */ /* 0x000fe20000000000 */
        /* <DEDUP_REMOVED lines=16> */
[----:B------:R-:W-:Y:S02]  /*f280*/  R2UR UR18, R12 ;  /* 0x000000000c1272ca */ /* 0x000fe400000e0000 */
[----:B------:R-:W-:Y:S02]  /*f290*/  R2UR UR19, R13 ;  /* 0x000000000d1372ca */ /* 0x000fe400000e0000 */
[----:B------:R-:W-:Y:S02]  /*f2a0*/  R2UR UR16, R6 ;  /* 0x00000000061072ca */ /* 0x000fe400000e0000 */
[----:B------:R-:W-:Y:S01]  /*f2b0*/  R2UR UR17, R7 ;  /* 0x00000000071172ca */ /* 0x000fe200000e0000 */
[----:B------:R-:W-:Y:S02]  /*f2c0*/  WARPGROUP.DEPBAR.LE gsb0, 0x0 ;  /* 0x00008000000079c5 */ /* 0x000fe40000010000 */
        /* <DEDUP_REMOVED lines=24> */
.L_x_7906:
[----:B------:R-:W2:Y:S01]  /*f450*/  LDL R108, [R1+0x28] ;  /* 0x00002800016c7983 */ /* 0x000ea20000100800 */
        /* <DEDUP_REMOVED lines=12> */
[C---:B-----5:R-:W-:Y:S01]  /*f520*/  FMUL.FTZ R26, R2.reuse, R98 ;  /* 0x00000062021a7220 */ /* 0x060fe20000410000 */
        /* <DEDUP_REMOVED lines=70> */
[----:B------:R-:W-:Y:S01]  /*f990*/  FMUL.FTZ R40, R2, R40 ;  /* 0x0000002802287220 */ /* 0x000fe20000410000 */
[----:B------:R-:W-:Y:S01]  /*f9a0*/  ULDC UR4, c[0x0][0x988] ;  /* 0x0002620000047ab9 */ /* 0x000fe20000000800 */
[----:B------:R-:W4:Y:S01]  /*f9b0*/  S2R R106, SR_CgaCtaId ;  /* 0x00000000006a7919 */ /* 0x000f220000008800 */
[----:B------:R-:W4:Y:S08]  /*f9c0*/  MUFU.TANH R92, R92 ;  /* 0x0000005c005c7308 */ /* 0x000f300000002400 */
        /* <DEDUP_REMOVED lines=25> */
[----:B------:R-:W4:Y:S01]  /*fb60*/  MUFU.TANH R62, R62 ;  /* 0x0000003e003e7308 */ /* 0x000f220000002400 */
[----:B--2---:R-:W-:-:S07]  /*fb70*/  IADD3 R104, R24, 0xa0, -R108 ;  /* 0x000000a018687810 */ /* 0x004fce0007ffe86c */
[----:B------:R-:W2:Y:S01]  /*fb80*/  MUFU.TANH R68, R68 ;  /* 0x0000004400447308 */ /* 0x000ea20000002400 */
[----:B------:R-:W-:-:S05]  /*fb90*/  IMAD R37, R27, -0xa0, R104 ;  /* 0xffffff601b257824 */ /* 0x000fca00078e0268 */
[C---:B------:R-:W-:Y:S02]  /*fba0*/  ISETP.GT.AND P1, PT, R37.reuse, RZ, PT ;  /* 0x000000ff2500720c */ /* 0x040fe40003f24270 */
[----:B------:R-:W2:Y:S01]  /*fbb0*/  MUFU.TANH R63, R63 ;  /* 0x0000003f003f7308 */ /* 0x000ea20000002400 */
[C---:B------:R-:W-:Y:S02]  /*fbc0*/  ISETP.GT.AND P2, PT, R37.reuse, 0x1, PT ;  /* 0x000000012500780c */ /* 0x040fe40003f44270 */
[----:B------:R-:W-:Y:S02]  /*fbd0*/  ISETP.GT.AND P3, PT, R37, 0x8, PT ;  /* 0x000000082500780c */ /* 0x000fe40003f64270 */
[----:B0-----:R-:W-:Y:S01]  /*fbe0*/  FSEL R101, R12, -INF , P1 ;  /* 0xff8000000c657808 */ /* 0x001fe20000800000 */
[----:B------:R-:W-:Y:S01]  /*fbf0*/  FMUL.FTZ R12, R2, R41 ;  /* 0x00000029020c7220 */ /* 0x000fe20000410000 */
[----:B-1----:R-:W-:Y:S01]  /*fc00*/  FSEL R13, R13, -INF , P2 ;  /* 0xff8000000d0d7808 */ /* 0x002fe20001000000 */
[----:B------:R-:W0:Y:S01]  /*fc10*/  MUFU.TANH R69, R69 ;  /* 0x0000004500457308 */ /* 0x000e220000002400 */
[----:B---3--:R-:W-:-:S02]  /*fc20*/  FSEL R41, R20, -INF , P3 ;  /* 0xff80000014297808 */ /* 0x008fc40001800000 */
[----:B------:R-:W-:Y:S02]  /*fc30*/  ISETP.GT.AND P4, PT, R37, 0x9, PT ;  /* 0x000000092500780c */ /* 0x000fe40003f84270 */
[----:B------:R-:W-:Y:S02]  /*fc40*/  FMNMX.FTZ R20, R101, R13, !PT ;  /* 0x0000000d65147209 */ /* 0x000fe40007810000 */
[----:B------:R-:W-:Y:S01]  /*fc50*/  ISETP.GT.AND P5, PT, R37, 0x10, PT ;  /* 0x000000102500780c */ /* 0x000fe20003fa4270 */
[----:B------:R-:W1:Y:S01]  /*fc60*/  MUFU.TANH R66, R66 ;  /* 0x0000004200427308 */ /* 0x000e620000002400 */
[----:B----4-:R-:W-:Y:S02]  /*fc70*/  FSEL R21, R21, -INF , P4 ;  /* 0xff80000015157808 */ /* 0x010fe40002000000 */
[----:B------:R-:W-:Y:S02]  /*fc80*/  FMNMX.FTZ R20, R41, R20, !PT ;  /* 0x0000001429147209 */ /* 0x000fe40007810000 */
[----:B------:R-:W-:-:S02]  /*fc90*/  FSEL R103, R14, -INF , P1 ;  /* 0xff8000000e677808 */ /* 0x000fc40000800000 */
[----:B------:R-:W-:Y:S01]  /*fca0*/  ISETP.GT.AND P1, PT, R37, 0x11, PT ;  /* 0x000000112500780c */ /* 0x000fe20003f24270 */
[----:B------:R-:W3:Y:S01]  /*fcb0*/  MUFU.TANH R72, R72 ;  /* 0x0000004800487308 */ /* 0x000ee20000002400 */
[----:B------:R-:W-:Y:S02]  /*fcc0*/  FSEL R93, R93, -INF , P5 ;  /* 0xff8000005d5d7808 */ /* 0x000fe40002800000 */
[----:B------:R-:W-:Y:S02]  /*fcd0*/  FMNMX.FTZ R20, R21, R20, !PT ;  /* 0x0000001415147209 */ /* 0x000fe40007810000 */
[----:B------:R-:W-:Y:S02]  /*fce0*/  FSEL R15, R15, -INF , P2 ;  /* 0xff8000000f0f7808 */ /* 0x000fe40001000000 */
[----:B------:R-:W-:Y:S01]  /*fcf0*/  ISETP.GT.AND P2, PT, R37, 0x18, PT ;  /* 0x000000182500780c */ /* 0x000fe20003f44270 */
[----:B------:R-:W4:Y:S01]  /*fd00*/  MUFU.TANH R67, R67 ;  /* 0x0000004300437308 */ /* 0x000f220000002400 */
[----:B------:R-:W-:-:S02]  /*fd10*/  FSEL R107, R94, -INF , P1 ;  /* 0xff8000005e6b7808 */ /* 0x000fc40000800000 */
[----:B------:R-:W-:Y:S02]  /*fd20*/  FMNMX.FTZ R20, R93, R20, !PT ;  /* 0x000000145d147209 */ /* 0x000fe40007810000 */
[----:B------:R-:W-:Y:S02]  /*fd30*/  FSEL R105, R26, -INF , P3 ;  /* 0xff8000001a697808 */ /* 0x000fe40001800000 */
[----:B------:R-:W-:Y:S01]  /*fd40*/  ISETP.GT.AND P3, PT, R37, 0x19, PT ;  /* 0x000000192500780c */ /* 0x000fe20003f64270 */
[----:B------:R-:W4:Y:S01]  /*fd50*/  MUFU.TANH R73, R73 ;  /* 0x0000004900497308 */ /* 0x000f220000002400 */
[----:B------:R-:W-:Y:S02]  /*fd60*/  FSEL R109, R97, -INF , P2 ;  /* 0xff800000616d7808 */ /* 0x000fe40001000000 */
[----:B------:R-:W-:Y:S02]  /*fd70*/  FMNMX.FTZ R20, R107, R20, !PT ;  /* 0x000000146b147209 */ /* 0x000fe40007810000 */
[----:B------:R-:W-:-:S02]  /*fd80*/  FSEL R97, R92, -INF , P4 ;  /* 0xff8000005c617808 */ /* 0x000fc40002000000 */
[----:B------:R-:W-:Y:S01]  /*fd90*/  ISETP.GT.AND P4, PT, R37, 0x20, PT ;  /* 0x000000202500780c */ /* 0x000fe20003f84270 */
[----:B------:R-:W4:Y:S01]  /*fda0*/  MUFU.TANH R70, R70 ;  /* 0x0000004600467308 */ /* 0x000f220000002400 */
        /* <DEDUP_REMOVED lines=52> */
[----:B------:R-:W-:Y:S01]  /*100f0*/  FSEL R61, R90, -INF , P5 ;  /* 0xff8000005a3d7808 */ /* 0x000fe20002800000 */
[----:B------:R-:W-:Y:S01]  /*10100*/  IMAD.U32 R90, RZ, RZ, UR4 ;  /* 0x00000004ff5a7e24 */ /* 0x000fe2000f8e00ff */
        /* <DEDUP_REMOVED lines=12> */
[----:B--2---:R-:W-:-:S02]  /*101d0*/  FSEL R139, R68, -INF , P1 ;  /* 0xff800000448b7808 */ /* 0x004fc40000800000 */
[----:B------:R-:W-:Y:S02]  /*101e0*/  FMNMX.FTZ R20, R91, R20, !PT ;  /* 0x000000145b147209 */ /* 0x000fe40007810000 */
[----:B------:R-:W-:Y:S02]  /*101f0*/  FSEL R63, R63, -INF , P3 ;  /* 0xff8000003f3f7808 */ /* 0x000fe40001800000 */
[----:B------:R-:W-:Y:S01]  /*10200*/  ISETP.GT.AND P3, PT, R37, 0x58, PT ;  /* 0x000000582500780c */ /* 0x000fe20003f64270 */
[----:B------:R-:W2:Y:S01]  /*10210*/  MUFU.TANH R50, R50 ;  /* 0x0000003200327308 */ /* 0x000ea20000002400 */
[----:B0-----:R-:W-:Y:S02]  /*10220*/  FSEL R141, R69, -INF , P2 ;  /* 0xff800000458d7808 */ /* 0x001fe40001000000 */
[----:B------:R-:W-:Y:S02]  /*10230*/  FMNMX.FTZ R20, R139, R20, !PT ;  /* 0x000000148b147209 */ /* 0x000fe40007810000 */
[----:B-1----:R-:W-:-:S02]  /*10240*/  FSEL R69, R66, -INF , P4 ;  /* 0xff80000042457808 */ /* 0x002fc40002000000 */
[----:B------:R-:W-:Y:S01]  /*10250*/  ISETP.GT.AND P4, PT, R37, 0x59, PT ;  /* 0x000000592500780c */ /* 0x000fe20003f84270 */
[----:B------:R-:W0:Y:S01]  /*10260*/  MUFU.TANH R56, R56 ;  /* 0x0000003800387308 */ /* 0x000e220000002400 */
[----:B---3--:R-:W-:Y:S02]  /*10270*/  FSEL R145, R72, -INF , P3 ;  /* 0xff80000048917808 */ /* 0x008fe40001800000 */
[----:B------:R-:W-:Y:S02]  /*10280*/  FMNMX.FTZ R20, R141, R20, !PT ;  /* 0x000000148d147209 */ /* 0x000fe40007810000 */
[----:B----4-:R-:W-:Y:S02]  /*10290*/  FSEL R67, R67, -INF , P5 ;  /* 0xff80000043437808 */ /* 0x010fe40002800000 */
[----:B------:R-:W-:Y:S01]  /*102a0*/  ISETP.GT.AND P5, PT, R37, 0x60, PT ;  /* 0x000000602500780c */ /* 0x000fe20003fa4270 */
[----:B------:R-:W1:Y:S01]  /*102b0*/  MUFU.TANH R57, R57 ;  /* 0x0000003900397308 */ /* 0x000e620000002400 */
[----:B------:R-:W-:-:S02]  /*102c0*/  FSEL R149, R73, -INF , P4 ;  /* 0xff80000049957808 */ /* 0x000fc40002000000 */
[----:B------:R-:W-:Y:S02]  /*102d0*/  FMNMX.FTZ R20, R145, R20, !PT ;  /* 0x0000001491147209 */ /* 0x000fe40007810000 */
[----:B------:R-:W-:Y:S02]  /*102e0*/  FSEL R73, R70, -INF , P1 ;  /* 0xff80000046497808 */ /* 0x000fe40000800000 */
[----:B------:R-:W-:Y:S01]  /*102f0*/  ISETP.GT.AND P1, PT, R37, 0x61, PT ;  /* 0x000000612500780c */ /* 0x000fe20003f24270 */
[----:B------:R-:W3:Y:S01]  /*10300*/  MUFU.TANH R54, R54 ;  /* 0x0000003600367308 */ /* 0x000ee20000002400 */
[----:B------:R-:W-:Y:S01]  /*10310*/  FSEL R143, R44, -INF , P5 ;  /* 0xff8000002c8f7808 */ /* 0x000fe20002800000 */
[----:B------:R-:W-:Y:S01]  /*10320*/  FMUL.FTZ R44, R2, R38 ;  /* 0x00000026022c7220 */ /* 0x000fe20000410000 */
        /* <DEDUP_REMOVED lines=9> */
[----:B------:R-:W-:Y:S01]  /*103c0*/  FSEL R151, R48, -INF , P2 ;  /* 0xff80000030977808 */ /* 0x000fe20001000000 */
[----:B------:R-:W-:Y:S01]  /*103d0*/  FMUL.FTZ R48, R2, R42 ;  /* 0x0000002a02307220 */ /* 0x000fe20000410000 */
[----:B------:R-:W-:-:S02]  /*103e0*/  FMNMX.FTZ R20, R147, R20, !PT ;  /* 0x0000001493147209 */ /* 0x000fc40007810000 */
[----:B------:R-:W-:Y:S02]  /*103f0*/  FMNMX.FTZ R26, R103, R15, !PT ;  /* 0x0000000f671a7209 */ /* 0x000fe40007810000 */
[----:B------:R-:W-:Y:S01]  /*10400*/  FSEL R75, R75, -INF , P4 ;  /* 0xff8000004b4b7808 */ /* 0x000fe20002000000 */
[----:B------:R-:W4:Y:S01]  /*10410*/  MUFU.TANH R58, R58 ;  /* 0x0000003a003a7308 */ /* 0x000f220000002400 */
[----:B------:R-:W-:Y:S02]  /*10420*/  ISETP.GT.AND P4, PT, R37, 0x70, PT ;  /* 0x000000702500780c */ /* 0x000fe40003f84270 */
[----:B------:R-:W-:Y:S02]  /*10430*/  FSEL R153, R49, -INF , P3 ;  /* 0xff80000031997808 */ /* 0x000fe40001800000 */
[----:B------:R-:W-:Y:S02]  /*10440*/  FMNMX.FTZ R20, R151, R20, !PT ;  /* 0x0000001497147209 */ /* 0x000fe40007810000 */
[----:B------:R-:W-:Y:S01]  /*10450*/  FSEL R51, R51, -INF , P3 ;  /* 0xff80000033337808 */ /* 0x000fe20001800000 */
[----:B------:R-:W4:Y:S01]  /*10460*/  MUFU.TANH R32, R32 ;  /* 0x0000002000207308 */ /* 0x000f220000002400 */
[----:B------:R-:W-:-:S02]  /*10470*/  ISETP.GT.AND P3, PT, R37, 0x80, PT ;  /* 0x000000802500780c */ /* 0x000fc40003f64270 */
[----:B------:R-:W-:Y:S02]  /*10480*/  FMNMX.FTZ R26, R105, R26, !PT ;  /* 0x0000001a691a7209 */ /* 0x000fe40007810000 */
[----:B------:R-:W-:Y:S01]  /*10490*/  FSEL R49, R46, -INF , P5 ;  /* 0xff8000002e317808 */ /* 0x000fe20002800000 */
[----:B------:R-:W-:Y:S01]  /*104a0*/  FMUL.FTZ R46, R2, R35 ;  /* 0x00000023022e7220 */ /* 0x000fe20000410000 */
[----:B------:R-:W-:Y:S01]  /*104b0*/  ISETP.GT.AND P5, PT, R37, 0x71, PT ;  /* 0x000000712500780c */ /* 0x000fe20003fa4270 */
[----:B------:R-:W4:Y:S01]  /*104c0*/  MUFU.TANH R59, R59 ;  /* 0x0000003b003b7308 */ /* 0x000f220000002400 */
[----:B------:R-:W-:Y:S01]  /*104d0*/  FSEL R155, R52, -INF , P4 ;  /* 0xff800000349b7808 */ /* 0x000fe20002000000 */
[----:B------:R-:W-:Y:S01]  /*104e0*/  FMUL.FTZ R52, R2, R43 ;  /* 0x0000002b02347220 */ /* 0x000fe20000410000 */
[----:B------:R-:W-:Y:S02]  /*104f0*/  FMNMX.FTZ R20, R153, R20, !PT ;  /* 0x0000001499147209 */ /* 0x000fe40007810000 */
[----:B------:R-:W-:-:S02]  /*10500*/  FSEL R163, R28, -INF , P3 ;  /* 0xff8000001ca37808 */ /* 0x000fc40001800000 */
[----:B------:R-:W-:Y:S01]  /*10510*/  FMNMX.FTZ R28, R97, R26, !PT ;  /* 0x0000001a611c7209 */ /* 0x000fe20007810000 */
[----:B------:R-:W4:Y:S01]  /*10520*/  MUFU.TANH R33, R33 ;  /* 0x0000002100217308 */ /* 0x000f220000002400 */
[----:B------:R-:W-:Y:S02]  /*10530*/  FSEL R47, R47, -INF , P1 ;  /* 0xff8000002f2f7808 */ /* 0x000fe40000800000 */
[----:B------:R-:W-:Y:S02]  /*10540*/  ISETP.GT.AND P1, PT, R37, 0x78, PT ;  /* 0x000000782500780c */ /* 0x000fe40003f24270 */
[----:B------:R-:W-:Y:S02]  /*10550*/  FSEL R157, R53, -INF , P5 ;  /* 0xff800000359d7808 */ /* 0x000fe40002800000 */
[----:B------:R-:W-:Y:S01]  /*10560*/  FMNMX.FTZ R20, R155, R20, !PT ;  /* 0x000000149b147209 */ /* 0x000fe20007810000 */
[----:B------:R-:W4:Y:S01]  /*10570*/  MUFU.TANH R30, R30 ;  /* 0x0000001e001e7308 */ /* 0x000f220000002400 */
[----:B------:R-:W-:-:S02]  /*10580*/  FMNMX.FTZ R28, R95, R28, !PT ;  /* 0x0000001c5f1c7209 */ /* 0x000fc40007810000 */
[----:B--2---:R-:W-:Y:S01]  /*10590*/  FSEL R53, R50, -INF , P2 ;  /* 0xff80000032357808 */ /* 0x004fe20001000000 */
[----:B------:R-:W-:Y:S01]  /*105a0*/  FMUL.FTZ R50, R2, R39 ;  /* 0x0000002702327220 */ /* 0x000fe20000410000 */
[----:B------:R-:W-:Y:S02]  /*105b0*/  ISETP.GT.AND P2, PT, R37, 0x79, PT ;  /* 0x000000792500780c */ /* 0x000fe40003f44270 */
[----:B0-----:R-:W-:Y:S01]  /*105c0*/  FSEL R159, R56, -INF , P1 ;  /* 0xff800000389f7808 */ /* 0x001fe20000800000 */
[----:B------:R-:W0:Y:S01]  /*105d0*/  MUFU.TANH R36, R36 ;  /* 0x0000002400247308 */ /* 0x000e220000002400 */
[----:B------:R-:W-:Y:S02]  /*105e0*/  FMNMX.FTZ R20, R157, R20, !PT ;  /* 0x000000149d147209 */ /* 0x000fe40007810000 */
[----:B------:R-:W-:Y:S02]  /*105f0*/  FMNMX.FTZ R28, R113, R28, !PT ;  /* 0x0000001c711c7209 */ /* 0x000fe40007810000 */
[----:B-1----:R-:W-:-:S02]  /*10600*/  FSEL R161, R57, -INF , P2 ;  /* 0xff80000039a17808 */ /* 0x002fc40001000000 */
[----:B------:R-:W-:Y:S01]  /*10610*/  FMNMX.FTZ R20, R159, R20, !PT ;  /* 0x000000149f147209 */ /* 0x000fe20007810000 */
[----:B------:R-:W1:Y:S01]  /*10620*/  MUFU.TANH R31, R31 ;  /* 0x0000001f001f7308 */ /* 0x000e620000002400 */
[----:B------:R-:W-:Y:S02]  /*10630*/  FMNMX.FTZ R28, R99, R28, !PT ;  /* 0x0000001c631c7209 */ /* 0x000fe40007810000 */
[----:B---3--:R-:W-:Y:S02]  /*10640*/  FSEL R57, R54, -INF , P4 ;  /* 0xff80000036397808 */ /* 0x008fe40002000000 */
[----:B------:R-:W-:Y:S02]  /*10650*/  ISETP.GT.AND P4, PT, R37, 0x81, PT ;  /* 0x000000812500780c */ /* 0x000fe40003f84270 */
[----:B------:R-:W-:Y:S01]  /*10660*/  FMNMX.FTZ R20, R161, R20, !PT ;  /* 0x00000014a1147209 */ /* 0x000fe20007810000 */
[----:B------:R-:W2:Y:S01]  /*10670*/  MUFU.TANH R24, R102 ;  /* 0x0000006600187308 */ /* 0x000ea20000002400 */
[----:B------:R-:W-:-:S02]  /*10680*/  FMNMX.FTZ R28, R117, R28, !PT ;  /* 0x0000001c751c7209 */ /* 0x000fc40007810000 */
[----:B----4-:R-:W-:Y:S02]  /*10690*/  FSEL R55, R55, -INF , P5 ;  /* 0xff80000037377808 */ /* 0x010fe40002800000 */
[----:B------:R-:W-:Y:S02]  /*106a0*/  ISETP.GT.AND P5, PT, R37, 0x88, PT ;  /* 0x000000882500780c */ /* 0x000fe40003fa4270 */
[----:B------:R-:W-:Y:S01]  /*106b0*/  FSEL R165, R29, -INF , P4 ;  /* 0xff8000001da57808 */ /* 0x000fe20002000000 */
[----:B------:R-:W3:Y:S01]  /*106c0*/  MUFU.TANH R34, R34 ;  /* 0x0000002200227308 */ /* 0x000ee20000002400 */
[----:B------:R-:W-:Y:S02]  /*106d0*/  FMNMX.FTZ R20, R163, R20, !PT ;  /* 0x00000014a3147209 */ /* 0x000fe40007810000 */
[----:B------:R-:W-:Y:S02]  /*106e0*/  FMNMX.FTZ R28, R81, R28, !PT ;  /* 0x0000001c511c7209 */ /* 0x000fe40007810000 */
[----:B------:R-:W-:-:S02]  /*106f0*/  FSEL R29, R58, -INF , P1 ;  /* 0xff8000003a1d7808 */ /* 0x000fc40000800000 */
[----:B------:R-:W-:Y:S01]  /*10700*/  ISETP.GT.AND P1, PT, R37, 0x89, PT ;  /* 0x000000892500780c */ /* 0x000fe20003f24270 */
[----:B------:R-:W4:Y:S01]  /*10710*/  MUFU.TANH R40, R40 ;  /* 0x0000002800287308 */ /* 0x000f220000002400 */
[----:B------:R-:W-:Y:S02]  /*10720*/  FSEL R169, R32, -INF , P5 ;  /* 0xff80000020a97808 */ /* 0x000fe40002800000 */
[----:B------:R-:W-:Y:S02]  /*10730*/  FMNMX.FTZ R20, R165, R20, !PT ;  /* 0x00000014a5147209 */ /* 0x000fe40007810000 */
[----:B------:R-:W-:Y:S02]  /*10740*/  FMNMX.FTZ R28, R79, R28, !PT ;  /* 0x0000001c4f1c7209 */ /* 0x000fe40007810000 */
[----:B------:R-:W-:Y:S01]  /*10750*/  FSEL R59, R59, -INF , P2 ;  /* 0xff8000003b3b7808 */ /* 0x000fe20001000000 */
[----:B------:R-:W4:Y:S01]  /*10760*/  MUFU.TANH R12, R12 ;  /* 0x0000000c000c7308 */ /* 0x000f220000002400 */
[----:B------:R-:W-:-:S02]  /*10770*/  ISETP.GT.AND P2, PT, R37, 0x90, PT ;  /* 0x000000902500780c */ /* 0x000fc40003f44270 */
[----:B------:R-:W-:Y:S02]  /*10780*/  FSEL R171, R33, -INF , P1 ;  /* 0xff80000021ab7808 */ /* 0x000fe40000800000 */
[----:B------:R-:W-:Y:S02]  /*10790*/  FMNMX.FTZ R20, R169, R20, !PT ;  /* 0x00000014a9147209 */ /* 0x000fe40007810000 */
[----:B------:R-:W-:Y:S01]  /*107a0*/  FMNMX.FTZ R28, R85, R28, !PT ;  /* 0x0000001c551c7209 */ /* 0x000fe20007810000 */
[----:B------:R-:W-:Y:S01]  /*107b0*/  MUFU.TANH R46, R46 ;  /* 0x0000002e002e7308 */ /* 0x000fe20000002400 */
[----:B------:R-:W-:Y:S02]  /*107c0*/  FSEL R33, R30, -INF , P3 ;  /* 0xff8000001e217808 */ /* 0x000fe40001800000 */
[----:B------:R-:W-:Y:S02]  /*107d0*/  ISETP.GT.AND P3, PT, R37, 0x91, PT ;  /* 0x000000912500780c */ /* 0x000fe40003f64270 */
[----:B0-----:R-:W-:-:S02]  /*107e0*/  FSEL R173, R36, -INF , P2 ;  /* 0xff80000024ad7808 */ /* 0x001fc40001000000 */
[----:B------:R-:W-:Y:S01]  /*107f0*/  FMNMX.FTZ R20, R171, R20, !PT ;  /* 0x00000014ab147209 */ /* 0x000fe20007810000 */
[----:B------:R-:W0:Y:S01]  /*10800*/  MUFU.TANH R44, R44 ;  /* 0x0000002c002c7308 */ /* 0x000e220000002400 */
[----:B------:R-:W-:Y:S02]  /*10810*/  FMNMX.FTZ R32, R83, R28, !PT ;  /* 0x0000001c53207209 */ /* 0x000fe40007810000 */
[----:B-1----:R-:W-:Y:S02]  /*10820*/  FSEL R31, R31, -INF , P4 ;  /* 0xff8000001f1f7808 */ /* 0x002fe40002000000 */
[----:B------:R-:W-:Y:S02]  /*10830*/  ISETP.GT.AND P4, PT, R37, 0x98, PT ;  /* 0x000000982500780c */ /* 0x000fe40003f84270 */
[----:B--2---:R-:W-:Y:S01]  /*10840*/  FSEL R175, R24, -INF , P3 ;  /* 0xff80000018af7808 */ /* 0x004fe20001800000 */
[----:B------:R-:W-:Y:S01]  /*10850*/  MUFU.TANH R50, R50 ;  /* 0x0000003200327308 */ /* 0x000fe20000002400 */
[----:B------:R-:W-:-:S02]  /*10860*/  FMNMX.FTZ R20, R173, R20, !PT ;  /* 0x00000014ad147209 */ /* 0x000fc40007810000 */
[----:B------:R-:W-:Y:S02]  /*10870*/  FMNMX.FTZ R32, R89, R32, !PT ;  /* 0x0000002059207209 */ /* 0x000fe40007810000 */
[----:B---3--:R-:W-:Y:S02]  /*10880*/  FSEL R167, R34, -INF , P5 ;  /* 0xff80000022a77808 */ /* 0x008fe40002800000 */
[----:B------:R-:W-:Y:S01]  /*10890*/  ISETP.GT.AND P5, PT, R37, 0x99, PT ;  /* 0x000000992500780c */ /* 0x000fe20003fa4270 */
[----:B------:R-:W1:Y:S01]  /*108a0*/  MUFU.TANH R48, R48 ;  /* 0x0000003000307308 */ /* 0x000e620000002400 */
[----:B----4-:R-:W-:Y:S02]  /*108b0*/  FSEL R179, R40, -INF , P4 ;  /* 0xff80000028b37808 */ /* 0x010fe40002000000 */
[----:B------:R-:W-:Y:S02]  /*108c0*/  FMNMX.FTZ R20, R175, R20, !PT ;  /* 0x00000014af147209 */ /* 0x000fe40007810000 */
[----:B------:R-:W-:-:S02]  /*108d0*/  FMNMX.FTZ R32, R87, R32, !PT ;  /* 0x0000002057207209 */ /* 0x000fc40007810000 */
[----:B------:R-:W-:Y:S01]  /*108e0*/  FSEL R177, R12, -INF , P5 ;  /* 0xff8000000cb17808 */ /* 0x000fe20002800000 */
[----:B------:R-:W2:Y:S01]  /*108f0*/  MUFU.TANH R52, R52 ;  /* 0x0000003400347308 */ /* 0x000ea20000002400 */
[----:B------:R-:W-:Y:S02]  /*10900*/  FMNMX.FTZ R20, R179, R20, !PT ;  /* 0x00000014b3147209 */ /* 0x000fe40007810000 */
[----:B------:R-:W-:Y:S02]  /*10910*/  FMNMX.FTZ R32, R61, R32, !PT ;  /* 0x000000203d207209 */ /* 0x000fe40007810000 */
[----:B------:R-:W-:Y:S02]  /*10920*/  FMNMX.FTZ R20, R177, R20, !PT ;  /* 0x00000014b1147209 */ /* 0x000fe40007810000 */
[----:B------:R-:W-:-:S03]  /*10930*/  FMNMX.FTZ R32, R135, R32, !PT ;  /* 0x0000002087207209 */ /* 0x000fc60007810000 */
[----:B------:R-:W3:Y:S01]  /*10940*/  SHFL.BFLY PT, R37, R20, 0x2, 0x1f ;  /* 0x0c401f0014257f89 */ /* 0x000ee200000e0000 */
[----:B------:R-:W-:-:S04]  /*10950*/  FMNMX.FTZ R32, R65, R32, !PT ;  /* 0x0000002041207209 */ /* 0x000fc80007810000 */
[----:B------:R-:W-:-:S04]  /*10960*/  FMNMX.FTZ R32, R63, R32, !PT ;  /* 0x000000203f207209 */ /* 0x000fc80007810000 */
[----:B------:R-:W-:-:S04]  /*10970*/  FMNMX.FTZ R32, R69, R32, !PT ;  /* 0x0000002045207209 */ /* 0x000fc80007810000 */
[----:B------:R-:W-:-:S04]  /*10980*/  FMNMX.FTZ R36, R67, R32, !PT ;  /* 0x0000002043247209 */ /* 0x000fc80007810000 */
[----:B------:R-:W-:-:S04]  /*10990*/  FMNMX.FTZ R36, R73, R36, !PT ;  /* 0x0000002449247209 */ /* 0x000fc80007810000 */
[----:B------:R-:W-:Y:S02]  /*109a0*/  FMNMX.FTZ R36, R71, R36, !PT ;  /* 0x0000002447247209 */ /* 0x000fe40007810000 */
[----:B---3--:R-:W-:Y:S02]  /*109b0*/  FMNMX.FTZ R37, R20, R37, !PT ;  /* 0x0000002514257209 */ /* 0x008fe40007810000 */
        /* <DEDUP_REMOVED lines=9> */
[----:B------:R-:W-:Y:S02]  /*10a50*/  FMNMX.FTZ R40, R55, R40, !PT ;  /* 0x0000002837287209 */ /* 0x000fe40007810000 */
[C---:B------:R-:W-:Y:S01]  /*10a60*/  FSETP.NEU.FTZ.AND P6, PT, R88.reuse, -INF , PT ;  /* 0xff8000005800780b */ /* 0x040fe20003fdd000 */
[----:B------:R-:W-:-:S01]  /*10a70*/  FFMA.FTZ R58, R88, R90, -8 ;  /* 0xc1000000583a7423 */ /* 0x000fc2000001005a */
[----:B------:R-:W-:-:S04]  /*10a80*/  FMNMX.FTZ R40, R29, R40, !PT ;  /* 0x000000281d287209 */ /* 0x000fc80007810000 */
[----:B------:R-:W-:Y:S02]  /*10a90*/  FMNMX.FTZ R42, R59, R40, !PT ;  /* 0x000000283b2a7209 */ /* 0x000fe40007810000 */
[----:B------:R-:W-:Y:S02]  /*10aa0*/  FSEL R58, R58, RZ, P6 ;  /* 0x000000ff3a3a7208 */ /* 0x000fe40003000000 */
[----:B------:R-:W-:-:S03]  /*10ab0*/  FMNMX.FTZ R42, R33, R42, !PT ;  /* 0x0000002a212a7209 */ /* 0x000fc60007810000 */
[--C-:B------:R-:W-:Y:S01]  /*10ac0*/  FFMA.FTZ R131, R131, R90, -R58.reuse ;  /* 0x0000005a83837223 */ /* 0x100fe2000001083a */
[----:B------:R-:W-:Y:S01]  /*10ad0*/  FMNMX.FTZ R42, R31, R42, !PT ;  /* 0x0000002a1f2a7209 */ /* 0x000fe20007810000 */
[-CC-:B------:R-:W-:Y:S01]  /*10ae0*/  FFMA.FTZ R39, R77, R90.reuse, -R58.reuse ;  /* 0x0000005a4d277223 */ /* 0x180fe2000001083a */
[----:B------:R-:W-:-:S01]  /*10af0*/  FFMA.FTZ R77, R133, R90, -R58 ;  /* 0x0000005a854d7223 */ /* 0x000fc2000001083a */
[----:B------:R3:W-:Y:S01]  /*10b00*/  MUFU.EX2 R32, R131 ;  /* 0x0000008300207308 */ /* 0x0007e20000000800 */
[----:B------:R-:W-:Y:S01]  /*10b10*/  FMNMX.FTZ R42, R167, R42, !PT ;  /* 0x0000002aa72a7209 */ /* 0x000fe20007810000 */
[-CC-:B------:R-:W-:Y:S01]  /*10b20*/  FFMA.FTZ R139, R139, R90.reuse, -R58.reuse ;  /* 0x0000005a8b8b7223 */ /* 0x180fe2000001083a */
[----:B0-----:R-:W-:Y:S01]  /*10b30*/  FSEL R133, R44, -INF , P2 ;  /* 0xff8000002c857808 */ /* 0x001fe20001000000 */
[-CC-:B------:R-:W-:Y:S01]  /*10b40*/  FFMA.FTZ R38, R137, R90.reuse, -R58.reuse ;  /* 0x0000005a89267223 */ /* 0x180fe2000001083a */
[----:B-1----:R-:W-:Y:S01]  /*10b50*/  FSEL R137, R48, -INF , P4 ;  /* 0xff80000030897808 */ /* 0x002fe20002000000 */
[-CC-:B------:R-:W-:Y:S01]  /*10b60*/  FFMA.FTZ R12, R101, R90.reuse, -R58.reuse ;  /* 0x0000005a650c7223 */ /* 0x180fe2000001083a */
[----:B------:R-:W-:-:S01]  /*10b70*/  FFMA.FTZ R101, R141, R90, -R58 ;  /* 0x0000005a8d657223 */ /* 0x000fc2000001083a */
[----:B------:R0:W-:Y:S01]  /*10b80*/  MUFU.EX2 R36, R139 ;  /* 0x0000008b00247308 */ /* 0x0001e20000000800 */
[----:B---3--:R-:W-:Y:S01]  /*10b90*/  FSEL R131, R46, -INF , P1 ;  /* 0xff8000002e837808 */ /* 0x008fe20000800000 */
[-CC-:B------:R-:W-:Y:S01]  /*10ba0*/  FFMA.FTZ R35, R107, R90.reuse, -R58.reuse ;  /* 0x0000005a6b237223 */ /* 0x180fe2000001083a */
[----:B--2---:R-:W-:Y:S01]  /*10bb0*/  FSEL R141, R52, -INF , P5 ;  /* 0xff800000348d7808 */ /* 0x004fe20002800000 */
[--C-:B------:R-:W-:Y:S01]  /*10bc0*/  FFMA.FTZ R107, R91, R90, -R58.reuse ;  /* 0x0000005a5b6b7223 */ /* 0x100fe2000001083a */
[----:B------:R-:W-:Y:S01]  /*10bd0*/  FMNMX.FTZ R44, R131, R42, !PT ;  /* 0x0000002a832c7209 */ /* 0x000fe20007810000 */
[-CC-:B------:R-:W-:Y:S01]  /*10be0*/  FFMA.FTZ R115, R115, R90.reuse, -R58.reuse ;  /* 0x0000005a73737223 */ /* 0x180fe2000001083a */
[----:B------:R-:W-:-:S01]  /*10bf0*/  FFMA.FTZ R123, R123, R90, -R58 ;  /* 0x0000005a7b7b7223 */ /* 0x000fc2000001083a */
[-CC-:B------:R-:W-:Y:S01]  /*10c00*/  FFMA.FTZ R14, R41, R90.reuse, -R58.reuse ;  /* 0x0000005a290e7223 */ /* 0x180fe2000001083a */
[----:B0-----:R-:W-:Y:S01]  /*10c10*/  FSEL R139, R50, -INF , P3 ;  /* 0xff800000328b7808 */ /* 0x001fe20001800000 */
[--C-:B------:R-:W-:Y:S01]  /*10c20*/  FFMA.FTZ R20, R93, R90, -R58.reuse ;  /* 0x0000005a5d147223 */ /* 0x100fe2000001083a */
[----:B------:R-:W-:Y:S01]  /*10c30*/  FMNMX.FTZ R44, R133, R44, !PT ;  /* 0x0000002c852c7209 */ /* 0x000fe20007810000 */
[-CC-:B------:R-:W-:Y:S01]  /*10c40*/  FFMA.FTZ R24, R109, R90.reuse, -R58.reuse ;  /* 0x0000005a6d187223 */ /* 0x180fe2000001083a */
[----:B------:R-:W-:-:S01]  /*10c50*/  FFMA.FTZ R37, R111, R90, -R58 ;  /* 0x0000005a6f257223 */ /* 0x000fc2000001083a */
[----:B------:R0:W-:Y:S01]  /*10c60*/  MUFU.EX2 R26, R115 ;  /* 0x00000073001a7308 */ /* 0x0001e20000000800 */
[----:B------:R-:W-:Y:S01]  /*10c70*/  FMNMX.FTZ R44, R139, R44, !PT ;  /* 0x0000002c8b2c7209 */ /* 0x000fe20007810000 */
[-CC-:B------:R-:W-:Y:S01]  /*10c80*/  FFMA.FTZ R30, R119, R90.reuse, -R58.reuse ;  /* 0x0000005a771e7223 */ /* 0x180fe2000001083a */
[----:B------:R-:W-:-:S01]  /*10c90*/  FFMA.FTZ R43, R121, R90, -R58 ;  /* 0x0000005a792b7223 */ /* 0x000fc2000001083a */
        /* <DEDUP_REMOVED lines=8> */
[-CC-:B------:R-:W-:Y:S01]  /*10d20*/  FFMA.FTZ R145, R145, R90.reuse, -R58.reuse ;  /* 0x0000005a91917223 */ /* 0x180fe2000001083a */
[----:B------:R-:W-:-:S01]  /*10d30*/  FFMA.FTZ R109, R149, R90, -R58 ;  /* 0x0000005a956d7223 */ /* 0x000fc2000001083a */
[----:B------:R-:W2:Y:S01]  /*10d40*/  SHFL.BFLY PT, R91, R48, 0x2, 0x1f ;  /* 0x0c401f00305b7f89 */ /* 0x000ea200000e0000 */
[----:B------:R-:W-:-:S01]  /*10d50*/  FFMA.FTZ R143, R143, R90, -R58 ;  /* 0x0000005a8f8f7223 */ /* 0x000fc2000001083a */
[-CC-:B------:R-:W-:Y:S01]  /*10d60*/  FFMA.FTZ R111, R147, R90.reuse, -R58.reuse ;  /* 0x0000005a936f7223 */ /* 0x180fe2000001083a */
[----:B------:R-:W-:-:S01]  /*10d70*/  FFMA.FTZ R151, R151, R90, -R58 ;  /* 0x0000005a97977223 */ /* 0x000fc2000001083a */
[-CC-:B------:R-:W-:Y:S01]  /*10d80*/  FFMA.FTZ R119, R153, R90.reuse, -R58.reuse ;  /* 0x0000005a99777223 */ /* 0x180fe2000001083a */
[----:B------:R-:W-:-:S01]  /*10d90*/  FFMA.FTZ R46, R155, R90, -R58 ;  /* 0x0000005a9b2e7223 */ /* 0x000fc2000001083a */
[-CC-:B0-----:R-:W-:Y:S01]  /*10da0*/  FFMA.FTZ R115, R157, R90.reuse, -R58.reuse ;  /* 0x0000005a9d737223 */ /* 0x181fe2000001083a */
[----:B------:R-:W-:-:S01]  /*10db0*/  FFMA.FTZ R121, R159, R90, -R58 ;  /* 0x0000005a9f797223 */ /* 0x000fc2000001083a */
[-CC-:B------:R-:W-:Y:S01]  /*10dc0*/  FFMA.FTZ R50, R161, R90.reuse, -R58.reuse ;  /* 0x0000005aa1327223 */ /* 0x180fe2000001083a */
[----:B-1----:R-:W-:-:S01]  /*10dd0*/  FFMA.FTZ R123, R165, R90, -R58 ;  /* 0x0000005aa57b7223 */ /* 0x002fc2000001083a */
[-CC-:B------:R-:W-:Y:S01]  /*10de0*/  FFMA.FTZ R52, R169, R90.reuse, -R58.reuse ;  /* 0x0000005aa9347223 */ /* 0x180fe2000001083a */
[----:B------:R-:W-:-:S01]  /*10df0*/  FFMA.FTZ R125, R171, R90, -R58 ;  /* 0x0000005aab7d7223 */ /* 0x000fc2000001083a */
[-CC-:B------:R-:W-:Y:S01]  /*10e00*/  FFMA.FTZ R54, R173, R90.reuse, -R58.reuse ;  /* 0x0000005aad367223 */ /* 0x180fe2000001083a */
[----:B------:R-:W-:-:S01]  /*10e10*/  FFMA.FTZ R127, R175, R90, -R58 ;  /* 0x0000005aaf7f7223 */ /* 0x000fc2000001083a */
[-CC-:B------:R-:W-:Y:S01]  /*10e20*/  FFMA.FTZ R129, R177, R90.reuse, -R58.reuse ;  /* 0x0000005ab1817223 */ /* 0x180fe2000001083a */
[----:B------:R-:W-:Y:S08]  /*10e30*/  MUFU.EX2 R12, R12 ;  /* 0x0000000c000c7308 */ /* 0x000ff00000000800 */
[----:B------:R-:W-:Y:S01]  /*10e40*/  MUFU.EX2 R13, R13 ;  /* 0x0000000d000d7308 */ /* 0x000fe20000000800 */
[----:B--2---:R-:W-:Y:S01]  /*10e50*/  FMNMX.FTZ R56, R48, R91, !PT ;  /* 0x0000005b30387209 */ /* 0x004fe20007810000 */
[----:B------:R-:W-:-:S04]  /*10e60*/  FFMA.FTZ R48, R163, R90, -R58 ;  /* 0x0000005aa3307223 */ /* 0x000fc8000001083a */
[----:B------:R-:W0:Y:S02]  /*10e70*/  SHFL.BFLY PT, R91, R56, 0x1, 0x1f ;  /* 0x0c201f00385b7f89 */ /* 0x000e2400000e0000 */
[----:B------:R-:W-:Y:S08]  /*10e80*/  MUFU.EX2 R14, R14 ;  /* 0x0000000e000e7308 */ /* 0x000ff00000000800 */
[----:B------:R-:W1:Y:S08]  /*10e90*/  MUFU.EX2 R21, R21 ;  /* 0x0000001500157308 */ /* 0x000e700000000800 */
[----:B------:R-:W-:Y:S01]  /*10ea0*/  MUFU.EX2 R20, R20 ;  /* 0x0000001400147308 */ /* 0x000fe20000000800 */
[----:B0-----:R-:W-:Y:S01]  /*10eb0*/  FMNMX.FTZ R91, R56, R91, !PT ;  /* 0x0000005b385b7209 */ /* 0x001fe20007810000 */
[----:B------:R-:W-:-:S06]  /*10ec0*/  FFMA.FTZ R56, R179, R90, -R58 ;  /* 0x0000005ab3387223 */ /* 0x000fcc000001083a */
[----:B------:R-:W-:Y:S01]  /*10ed0*/  MUFU.EX2 R35, R35 ;  /* 0x0000002300237308 */ /* 0x000fe20000000800 */
[----:B-1----:R-:W-:Y:S01]  /*10ee0*/  F2FP.SATFINITE.E4M3.F32.PACK_AB_MERGE_C R168, R21, R14, RZ ;  /* 0x0000000e15a8723e */ /* 0x002fe200048070ff */
[C---:B------:R-:W-:Y:S01]  /*10ef0*/  FFMA.FTZ R62, R91.reuse, R90, -8 ;  /* 0xc10000005b3e7423 */ /* 0x040fe2000001005a */
[----:B------:R-:W-:Y:S02]  /*10f00*/  FSETP.NEU.FTZ.AND P1, PT, R91, -INF , PT ;  /* 0xff8000005b00780b */ /* 0x000fe40003f3d000 */
[----:B------:R-:W-:Y:S02]  /*10f10*/  F2FP.SATFINITE.E4M3.F32.PACK_AB_MERGE_C R168, R13, R12, R168 ;  /* 0x0000000c0da8723e */ /* 0x000fe400048070a8 */
[----:B------:R-:W-:Y:S01]  /*10f20*/  FSEL R62, R62, RZ, P1 ;  /* 0x000000ff3e3e7208 */ /* 0x000fe20000800000 */
[----:B------:R-:W-:Y:S04]  /*10f30*/  MUFU.EX2 R24, R24 ;  /* 0x0000001800187308 */ /* 0x000fe80000000800 */
[----:B------:R-:W-:-:S01]  /*10f40*/  FFMA.FTZ R58, R103, R90, -R62 ;  /* 0x0000005a673a7223 */ /* 0x000fc2000001083e */
[-CC-:B------:R-:W-:Y:S01]  /*10f50*/  FFMA.FTZ R15, R15, R90.reuse, -R62.reuse ;  /* 0x0000005a0f0f7223 */ /* 0x180fe2000001083e */
[----:B------:R-:W-:-:S01]  /*10f60*/  FFMA.FTZ R66, R105, R90, -R62 ;  /* 0x0000005a69427223 */ /* 0x000fc2000001083e */
[-CC-:B------:R-:W-:Y:S01]  /*10f70*/  FFMA.FTZ R97, R97, R90.reuse, -R62.reuse ;  /* 0x0000005a61617223 */ /* 0x180fe2000001083e */
[----:B------:R-:W-:-:S01]  /*10f80*/  FFMA.FTZ R60, R95, R90, -R62 ;  /* 0x0000005a5f3c7223 */ /* 0x000fc2000001083e */
[-CC-:B------:R-:W-:Y:S01]  /*10f90*/  FFMA.FTZ R95, R113, R90.reuse, -R62.reuse ;  /* 0x0000005a715f7223 */ /* 0x180fe2000001083e */
[----:B------:R-:W-:Y:S01]  /*10fa0*/  MUFU.EX2 R58, R58 ;  /* 0x0000003a003a7308 */ /* 0x000fe20000000800 */
[----:B------:R-:W-:-:S01]  /*10fb0*/  FFMA.FTZ R70, R99, R90, -R62 ;  /* 0x0000005a63467223 */ /* 0x000fc2000001083e */
[-CC-:B------:R-:W-:Y:S01]  /*10fc0*/  FFMA.FTZ R78, R61, R90.reuse, -R62.reuse ;  /* 0x0000005a3d4e7223 */ /* 0x180fe2000001083e */
[----:B------:R-:W-:-:S01]  /*10fd0*/  FFMA.FTZ R61, R65, R90, -R62 ;  /* 0x0000005a413d7223 */ /* 0x000fc2000001083e */
[-CC-:B------:R-:W-:Y:S01]  /*10fe0*/  FFMA.FTZ R80, R67, R90.reuse, -R62.reuse ;  /* 0x0000005a43507223 */ /* 0x180fe2000001083e */
[----:B------:R-:W-:-:S01]  /*10ff0*/  FFMA.FTZ R65, R69, R90, -R62 ;  /* 0x0000005a45417223 */ /* 0x000fc2000001083e */
[----:B------:R-:W-:Y:S01]  /*11000*/  FADD.FTZ R67, R12, R13 ;  /* 0x0000000d0c437221 */ /* 0x000fe20000010000 */
[----:B------:R-:W-:-:S01]  /*11010*/  FFMA.FTZ R99, R117, R90, -R62 ;  /* 0x0000005a75637223 */ /* 0x000fc2000001083e */
[----:B------:R-:W0:Y:S01]  /*11020*/  MUFU.EX2 R15, R15 ;  /* 0x0000000f000f7308 */ /* 0x000e220000000800 */
[----:B------:R-:W-:-:S01]  /*11030*/  FFMA.FTZ R64, R81, R90, -R62 ;  /* 0x0000005a51407223 */ /* 0x000fc2000001083e */
[----:B------:R-:W-:Y:S01]  /*11040*/  FADD.FTZ R82, R14, R67 ;  /* 0x000000430e527221 */ /* 0x000fe20000010000 */
[----:B------:R-:W-:-:S01]  /*11050*/  FFMA.FTZ R67, R49, R90, -R62 ;  /* 0x0000005a31437223 */ /* 0x000fc2000001083e */
[----:B------:R-:W-:-:S02]  /*11060*/  VIADD R49, R3, 0x22840 ;  /* 0x0002284003317836 */ /* 0x000fc40000000000 */
[----:B------:R-:W-:-:S01]  /*11070*/  FFMA.FTZ R76, R71, R90, -R62 ;  /* 0x0000005a474c7223 */ /* 0x000fc2000001083e */
[-CC-:B------:R-:W-:Y:S01]  /*11080*/  FFMA.FTZ R79, R79, R90.reuse, -R62.reuse ;  /* 0x0000005a4f4f7223 */ /* 0x180fe2000001083e */
[----:B------:R-:W-:-:S01]  /*11090*/  FFMA.FTZ R72, R85, R90, -R62 ;  /* 0x0000005a55487223 */ /* 0x000fc2000001083e */
[----:B------:R-:W1:Y:S01]  /*110a0*/  MUFU.EX2 R66, R66 ;  /* 0x0000004200427308 */ /* 0x000e620000000800 */
[----:B------:R-:W-:Y:S01]  /*110b0*/  PRMT R49, R106, 0x654, R49 ;  /* 0x000006546a317816 */ /* 0x000fe20000000031 */
[-CC-:B------:R-:W-:Y:S01]  /*110c0*/  FFMA.FTZ R83, R83, R90.reuse, -R62.reuse ;  /* 0x0000005a53537223 */ /* 0x180fe2000001083e */
[----:B------:R-:W-:-:S01]  /*110d0*/  FFMA.FTZ R68, R89, R90, -R62 ;  /* 0x0000005a59447223 */ /* 0x000fc2000001083e */
[-CC-:B------:R-:W-:Y:S01]  /*110e0*/  FFMA.FTZ R81, R87, R90.reuse, -R62.reuse ;  /* 0x0000005a57517223 */ /* 0x180fe2000001083e */
[----:B------:R2:W-:Y:S01]  /*110f0*/  SYNCS.ARRIVE.TRANS64.RED.A1T0 RZ, [R49+URZ], RZ ;  /* 0x000000ff31ff79a7 */ /* 0x0005e2000810043f */
[----:B------:R-:W-:-:S01]  /*11100*/  FFMA.FTZ R85, R135, R90, -R62 ;  /* 0x0000005a87557223 */ /* 0x000fc2000001083e */
[----:B------:R-:W-:Y:S01]  /*11110*/  FFMA.FTZ R74, R63, R90, -R62 ;  /* 0x0000005a3f4a7223 */ /* 0x000fe2000001083e */
[----:B------:R-:W3:Y:S01]  /*11120*/  MUFU.EX2 R97, R97 ;  /* 0x0000006100617308 */ /* 0x000ee20000000800 */
        /* <DEDUP_REMOVED lines=9> */
[----:B------:R-:W-:Y:S01]  /*111c0*/  FADD.FTZ R69, R21, R82 ;  /* 0x0000005215457221 */ /* 0x000fe20000010000 */
[----:B------:R-:W-:-:S01]  /*111d0*/  FFMA.FTZ R82, R47, R90, -R62 ;  /* 0x0000005a2f527223 */ /* 0x000fc2000001083e */
[-CC-:B------:R-:W-:Y:S01]  /*111e0*/  FFMA.FTZ R33, R33, R90.reuse, -R62.reuse ;  /* 0x0000005a21217223 */ /* 0x180fe2000001083e */
[----:B------:R-:W-:-:S01]  /*111f0*/  FFMA.FTZ R167, R167, R90, -R62 ;  /* 0x0000005aa7a77223 */ /* 0x000fc2000001083e */
[-CC-:B------:R-:W-:Y:S01]  /*11200*/  FFMA.FTZ R131, R131, R90.reuse, -R62.reuse ;  /* 0x0000005a83837223 */ /* 0x180fe2000001083e */
[----:B------:R-:W-:-:S01]  /*11210*/  FFMA.FTZ R133, R133, R90, -R62 ;  /* 0x0000005a85857223 */ /* 0x000fc2000001083e */
[----:B------:R-:W2:Y:S01]  /*11220*/  MUFU.EX2 R95, R95 ;  /* 0x0000005f005f7308 */ /* 0x000ea20000000800 */
[----:B---3--:R-:W-:-:S01]  /*11230*/  FADD.FTZ R71, R97, R86 ;  /* 0x0000005661477221 */ /* 0x008fc20000010000 */
[----:B------:R-:W-:Y:S01]  /*11240*/  FADD.FTZ R86, R20, R69 ;  /* 0x0000004514567221 */ /* 0x000fe20000010000 */
[----:B------:R-:W-:Y:S01]  /*11250*/  F2FP.SATFINITE.E4M3.F32.PACK_AB_MERGE_C R169, R97, R66, RZ ;  /* 0x0000004261a9723e */ /* 0x000fe200048070ff */
[-CC-:B------:R-:W-:Y:S01]  /*11260*/  FFMA.FTZ R139, R139, R90.reuse, -R62.reuse ;  /* 0x0000005a8b8b7223 */ /* 0x180fe2000001083e */
[----:B------:R-:W-:-:S01]  /*11270*/  FFMA.FTZ R137, R137, R90, -R62 ;  /* 0x0000005a89897223 */ /* 0x000fc2000001083e */
[----:B------:R-:W-:Y:S01]  /*11280*/  FADD.FTZ R47, R35, R86 ;  /* 0x00000056232f7221 */ /* 0x000fe20000010000 */
[----:B------:R-:W-:-:S01]  /*11290*/  FFMA.FTZ R86, R51, R90, -R62 ;  /* 0x0000005a33567223 */ /* 0x000fc2000001083e */
[----:B------:R-:W1:Y:S01]  /*112a0*/  MUFU.EX2 R70, R70 ;  /* 0x0000004600467308 */ /* 0x000e620000000800 */
[----:B0-----:R-:W-:-:S01]  /*112b0*/  FADD.FTZ R92, R60, R71 ;  /* 0x000000473c5c7221 */ /* 0x001fc20000010000 */
[----:B------:R-:W-:Y:S01]  /*112c0*/  F2FP.SATFINITE.E4M3.F32.PACK_AB_MERGE_C R169, R15, R58, R169 ;  /* 0x0000003a0fa9723e */ /* 0x000fe200048070a9 */
[--C-:B------:R-:W-:Y:S01]  /*112d0*/  IMAD.MOV.U32 R58, RZ, RZ, R25.reuse ;  /* 0x000000ffff3a7224 */ /* 0x100fe200078e0019 */
[----:B------:R-:W-:Y:S01]  /*112e0*/  MOV R87, R25 ;  /* 0x0000001900577202 */ /* 0x000fe20000000f00 */
[----:B------:R-:W-:-:S02]  /*112f0*/  IMAD.MOV.U32 R66, RZ, RZ, R25 ;  /* 0x000000ffff427224 */ /* 0x000fc400078e0019 */
[----:B------:R-:W-:Y:S01]  /*11300*/  IMAD.MOV.U32 R69, RZ, RZ, R25 ;  /* 0x000000ffff457224 */ /* 0x000fe200078e0019 */
[----:B------:R-:W0:Y:S01]  /*11310*/  MUFU.EX2 R37, R37 ;  /* 0x0000002500257308 */ /* 0x000e220000000800 */
[----:B--2---:R-:W-:-:S01]  /*11320*/  FADD.FTZ R49, R95, R92 ;  /* 0x0000005c5f317221 */ /* 0x004fc20000010000 */
[----:B------:R-:W-:Y:S01]  /*11330*/  FADD.FTZ R92, R24, R47 ;  /* 0x0000002f185c7221 */ /* 0x000fe20000010000 */
[----:B------:R-:W-:-:S01]  /*11340*/  FFMA.FTZ R47, R53, R90, -R62 ;  /* 0x0000005a352f7223 */ /* 0x000fc2000001083e */
[--C-:B------:R-:W-:Y:S02]  /*11350*/  IMAD.MOV.U32 R71, RZ, RZ, R25.reuse ;  /* 0x000000ffff477224 */ /* 0x100fe400078e0019 */
[----:B------:R-:W-:Y:S02]  /*11360*/  IMAD.MOV.U32 R73, RZ, RZ, R25 ;  /* 0x000000ffff497224 */ /* 0x000fe400078e0019 */
[----:B------:R-:W2:Y:S01]  /*11370*/  MUFU.EX2 R99, R99 ;  /* 0x0000006300637308 */ /* 0x000ea20000000800 */
[----:B-1----:R-:W-:-:S01]  /*11380*/  FADD.FTZ R94, R70, R49 ;  /* 0x00000031465e7221 */ /* 0x002fc20000010000 */
[----:B------:R-:W-:-:S06]  /*11390*/  IMAD.MOV.U32 R75, RZ, RZ, R25 ;  /* 0x000000ffff4b7224 */ /* 0x000fcc00078e0019 */
[----:B------:R-:W1:Y:S01]  /*113a0*/  MUFU.EX2 R64, R64 ;  /* 0x0000004000407308 */ /* 0x000e620000000800 */
[----:B0-----:R-:W-:-:S01]  /*113b0*/  FADD.FTZ R49, R37, R92 ;  /* 0x0000005c25317221 */ /* 0x001fc20000010000 */
[----:B------:R-:W-:Y:S01]  /*113c0*/  F2FP.SATFINITE.E4M3.F32.PACK_AB_MERGE_C R170, R37, R24, RZ ;  /* 0x0000001825aa723e */ /* 0x000fe200048070ff */
[----:B------:R-:W-:-:S01]  /*113d0*/  FFMA.FTZ R92, R55, R90, -R62 ;  /* 0x0000005a375c7223 */ /* 0x000fc2000001083e */
[--C-:B------:R-:W-:Y:S02]  /*113e0*/  IMAD.MOV.U32 R55, RZ, RZ, R25.reuse ;  /* 0x000000ffff377224 */ /* 0x100fe400078e0019 */
[----:B------:R-:W-:Y:S01]  /*113f0*/  F2FP.SATFINITE.E4M3.F32.PACK_AB_MERGE_C R170, R35, R20, R170 ;  /* 0x0000001423aa723e */ /* 0x000fe200048070aa */
[----:B------:R-:W-:Y:S01]  /*11400*/  IMAD.MOV.U32 R35, RZ, RZ, R25 ;  /* 0x000000ffff237224 */ /* 0x000fe200078e0019 */
[----:B------:R-:W0:Y:S01]  /*11410*/  MUFU.EX2 R39, R39 ;  /* 0x0000002700277308 */ /* 0x000e220000000800 */
[----:B--2---:R-:W-:-:S01]  /*11420*/  FADD.FTZ R51, R99, R94 ;  /* 0x0000005e63337221 */ /* 0x004fc20000010000 */
[----:B------:R-:W-:Y:S01]  /*11430*/  FADD.FTZ R94, R26, R49 ;  /* 0x000000311a5e7221 */ /* 0x000fe20000010000 */
[----:B------:R-:W-:-:S01]  /*11440*/  FFMA.FTZ R49, R29, R90, -R62 ;  /* 0x0000005a1d317223 */ /* 0x000fc2000001083e */
[----:B------:R-:W-:Y:S01]  /*11450*/  FFMA.FTZ R62, R141, R90, -R62 ;  /* 0x0000005a8d3e7223 */ /* 0x000fe2000001083e */
[----:B------:R-:W-:-:S02]  /*11460*/  F2FP.SATFINITE.E4M3.F32.PACK_AB_MERGE_C R171, R99, R70, RZ ;  /* 0x0000004663ab723e */ /* 0x000fc400048070ff */
[----:B------:R-:W-:Y:S01]  /*11470*/  MOV R70, R25 ;  /* 0x0000001900467202 */ /* 0x000fe20000000f00 */
[----:B------:R-:W2:Y:S01]  /*11480*/  MUFU.EX2 R79, R79 ;  /* 0x0000004f004f7308 */ /* 0x000ea20000000800 */
[----:B-1----:R-:W-:-:S01]  /*11490*/  FADD.FTZ R96, R64, R51 ;  /* 0x0000003340607221 */ /* 0x002fc20000010000 */
[----:B------:R-:W-:Y:S02]  /*114a0*/  F2FP.SATFINITE.E4M3.F32.PACK_AB_MERGE_C R171, R95, R60, R171 ;  /* 0x0000003c5fab723e */ /* 0x000fe400048070ab */
[----:B------:R-:W-:-:S04]  /*114b0*/  MOV R60, R25 ;  /* 0x00000019003c7202 */ /* 0x000fc80000000f00 */
        /* <DEDUP_REMOVED lines=10> */
[----:B------:R-:W-:-:S03]  /*11560*/  F2FP.SATFINITE.E4M3.F32.PACK_AB_MERGE_C R172, R43, R30, RZ ;  /* 0x0000001e2bac723e */ /* 0x000fc600048070ff */
[----:B------:R-:W-:Y:S01]  /*11570*/  FADD.FTZ R94, R28, R51 ;  /* 0x000000331c5e7221 */ /* 0x000fe20000010000 */
[----:B------:R-:W-:Y:S01]  /*11580*/  F2FP.SATFINITE.E4M3.F32.PACK_AB_MERGE_C R172, R39, R26, R172 ;  /* 0x0000001a27ac723e */ /* 0x000fe200048070ac */
[----:B------:R-:W-:Y:S01]  /*11590*/  IMAD.MOV.U32 R39, RZ, RZ, R25 ;  /* 0x000000ffff277224 */ /* 0x000fe200078e0019 */
[----:B------:R-:W2:Y:S01]  /*115a0*/  MUFU.EX2 R41, R41 ;  /* 0x0000002900297308 */ /* 0x000ea20000000800 */
[----:B-1----:R-:W-:-:S01]  /*115b0*/  FADD.FTZ R53, R83, R96 ;  /* 0x0000006053357221 */ /* 0x002fc20000010000 */
[----:B------:R-:W-:Y:S01]  /*115c0*/  F2FP.SATFINITE.E4M3.F32.PACK_AB_MERGE_C R173, R83, R72, RZ ;  /* 0x0000004853ad723e */ /* 0x000fe200048070ff */
[--C-:B------:R-:W-:Y:S02]  /*115d0*/  IMAD.MOV.U32 R72, RZ, RZ, R25.reuse ;  /* 0x000000ffff487224 */ /* 0x100fe400078e0019 */
[----:B------:R-:W-:Y:S01]  /*115e0*/  IMAD.MOV.U32 R83, RZ, RZ, R25 ;  /* 0x000000ffff537224 */ /* 0x000fe200078e0019 */
[----:B------:R-:W-:Y:S01]  /*115f0*/  F2FP.SATFINITE.E4M3.F32.PACK_AB_MERGE_C R173, R79, R64, R173 ;  /* 0x000000404fad723e */ /* 0x000fe200048070ad */
[----:B------:R-:W-:Y:S01]  /*11600*/  IMAD.MOV.U32 R64, RZ, RZ, R25 ;  /* 0x000000ffff407224 */ /* 0x000fe200078e0019 */
[----:B------:R-:W1:Y:S01]  /*11610*/  MUFU.EX2 R81, R81 ;  /* 0x0000005100517308 */ /* 0x000e620000000800 */
[----:B0-----:R-:W-:-:S01]  /*11620*/  FADD.FTZ R96, R68, R53 ;  /* 0x0000003544607221 */ /* 0x001fc20000010000 */
[----:B------:R-:W-:-:S06]  /*11630*/  IMAD.MOV.U32 R79, RZ, RZ, R25 ;  /* 0x000000ffff4f7224 */ /* 0x000fcc00078e0019 */
        /* <DEDUP_REMOVED lines=8> */
[----:B------:R-:W-:-:S06]  /*116c0*/  IMAD.MOV.U32 R53, RZ, RZ, R25 ;  /* 0x000000ffff357224 */ /* 0x000fcc00078e0019 */
[----:B------:R-:W2:Y:S01]  /*116d0*/  MUFU.EX2 R61, R61 ;  /* 0x0000003d003d7308 */ /* 0x000ea20000000800 */
[----:B-1----:R-:W-:-:S01]  /*116e0*/  FADD.FTZ R51, R93, R94 ;  /* 0x0000005e5d337221 */ /* 0x002fc20000010000 */
[----:B------:R-:W-:-:S03]  /*116f0*/  F2FP.SATFINITE.E4M3.F32.PACK_AB_MERGE_C R174, R93, R34, RZ ;  /* 0x000000225dae723e */ /* 0x000fc600048070ff */
[----:B------:R-:W-:Y:S01]  /*11700*/  FADD.FTZ R94, R32, R51 ;  /* 0x00000033205e7221 */ /* 0x000fe20000010000 */
[----:B------:R-:W-:Y:S01]  /*11710*/  F2FP.SATFINITE.E4M3.F32.PACK_AB_MERGE_C R174, R41, R28, R174 ;  /* 0x0000001c29ae723e */ /* 0x000fe200048070ae */
[----:B------:R-:W-:Y:S01]  /*11720*/  IMAD.MOV.U32 R28, RZ, RZ, R25 ;  /* 0x000000ffff1c7224 */ /* 0x000fe200078e0019 */
[----:B------:R-:W1:Y:S01]  /*11730*/  MUFU.EX2 R77, R77 ;  /* 0x0000004d004d7308 */ /* 0x000e620000000800 */
[----:B0-----:R-:W-:-:S01]  /*11740*/  FADD.FTZ R96, R85, R96 ;  /* 0x0000006055607221 */ /* 0x001fc20000010000 */
[----:B------:R-:W-:Y:S01]  /*11750*/  F2FP.SATFINITE.E4M3.F32.PACK_AB_MERGE_C R175, R85, R78, RZ ;  /* 0x0000004e55af723e */ /* 0x000fe200048070ff */
[--C-:B------:R-:W-:Y:S02]  /*11760*/  IMAD.MOV.U32 R41, RZ, RZ, R25.reuse ;  /* 0x000000ffff297224 */ /* 0x100fe400078e0019 */
[----:B------:R-:W-:Y:S01]  /*11770*/  IMAD.MOV.U32 R51, RZ, RZ, R25 ;  /* 0x000000ffff337224 */ /* 0x000fe200078e0019 */
[----:B------:R-:W-:Y:S01]  /*11780*/  F2FP.SATFINITE.E4M3.F32.PACK_AB_MERGE_C R175, R81, R68, R175 ;  /* 0x0000004451af723e */ /* 0x000fe200048070af */
[----:B------:R-:W-:Y:S01]  /*11790*/  IMAD.MOV.U32 R68, RZ, RZ, R25 ;  /* 0x000000ffff447224 */ /* 0x000fe200078e0019 */
[----:B------:R-:W0:Y:S01]  /*117a0*/  MUFU.EX2 R74, R74 ;  /* 0x0000004a004a7308 */ /* 0x000e220000000800 */
[----:B--2---:R-:W-:-:S01]  /*117b0*/  FADD.FTZ R21, R61, R96 ;  /* 0x000000603d157221 */ /* 0x004fc20000010000 */
[----:B------:R-:W-:-:S02]  /*117c0*/  IMAD.MOV.U32 R78, RZ, RZ, R25 ;  /* 0x000000ffff4e7224 */ /* 0x000fc400078e0019 */
[--C-:B------:R-:W-:Y:S02]  /*117d0*/  IMAD.MOV.U32 R81, RZ, RZ, R25.reuse ;  /* 0x000000ffff517224 */ /* 0x100fe400078e0019 */
[----:B------:R-:W-:Y:S02]  /*117e0*/  IMAD.MOV.U32 R85, RZ, RZ, R25 ;  /* 0x000000ffff557224 */ /* 0x000fe400078e0019 */
        /* <DEDUP_REMOVED lines=9> */
[C---:B0-----:R-:W-:Y:S01]  /*11880*/  F2FP.SATFINITE.E4M3.F32.PACK_AB_MERGE_C R176, R107.reuse, R38, RZ ;  /* 0x000000266bb0723e */ /* 0x041fe200048070ff */
[----:B------:R-:W-:Y:S01]  /*11890*/  FADD.FTZ R107, R107, R30 ;  /* 0x0000001e6b6b7221 */ /* 0x000fe20000010000 */
[----:B------:R-:W-:Y:S02]  /*118a0*/  IMAD.MOV.U32 R38, RZ, RZ, R25 ;  /* 0x000000ffff267224 */ /* 0x000fe400078e0019 */
[----:B------:R-:W-:Y:S01]  /*118b0*/  F2FP.SATFINITE.E4M3.F32.PACK_AB_MERGE_C R176, R77, R32, R176 ;  /* 0x000000204db0723e */ /* 0x000fe200048070b0 */
[----:B------:R-:W-:-:S01]  /*118c0*/  FADD.FTZ R30, R36, R107 ;  /* 0x0000006b241e7221 */ /* 0x000fc20000010000 */
[----:B------:R-:W-:Y:S01]  /*118d0*/  IMAD.MOV.U32 R32, RZ, RZ, R25 ;  /* 0x000000ffff207224 */ /* 0x000fe200078e0019 */
[----:B------:R-:W0:Y:S01]  /*118e0*/  MUFU.EX2 R101, R101 ;  /* 0x0000006500657308 */ /* 0x000e220000000800 */
[----:B--2---:R-:W-:-:S01]  /*118f0*/  FADD.FTZ R24, R80, R21 ;  /* 0x0000001550187221 */ /* 0x004fc20000010000 */
[----:B------:R-:W-:Y:S01]  /*11900*/  F2FP.SATFINITE.E4M3.F32.PACK_AB_MERGE_C R177, R80, R65, RZ ;  /* 0x0000004150b1723e */ /* 0x000fe200048070ff */
[----:B------:R-:W-:Y:S01]  /*11910*/  IMAD.MOV.U32 R65, RZ, RZ, R25 ;  /* 0x000000ffff417224 */ /* 0x000fe200078e0019 */
[----:B------:R-:W-:-:S02]  /*11920*/  MOV R77, R25 ;  /* 0x00000019004d7202 */ /* 0x000fc40000000f00 */
[----:B------:R-:W-:Y:S01]  /*11930*/  F2FP.SATFINITE.E4M3.F32.PACK_AB_MERGE_C R177, R74, R61, R177 ;  /* 0x0000003d4ab1723e */ /* 0x000fe200048070b1 */
[----:B------:R-:W-:Y:S01]  /*11940*/  IMAD.MOV.U32 R61, RZ, RZ, R25 ;  /* 0x000000ffff3d7224 */ /* 0x000fe200078e0019 */
[----:B------:R-:W2:Y:S01]  /*11950*/  MUFU.EX2 R76, R76 ;  /* 0x0000004c004c7308 */ /* 0x000ea20000000800 */
[----:B-1----:R-:W-:-:S01]  /*11960*/  FADD.FTZ R37, R63, R24 ;  /* 0x000000183f257221 */ /* 0x002fc20000010000 */
[----:B------:R-:W-:Y:S01]  /*11970*/  IMAD.MOV.U32 R74, RZ, RZ, R25 ;  /* 0x000000ffff4a7224 */ /* 0x000fe200078e0019 */
[----:B------:R-:W-:-:S05]  /*11980*/  MOV R80, R25 ;  /* 0x0000001900507202 */ /* 0x000fca0000000f00 */
[----:B------:R-:W1:Y:S01]  /*11990*/  MUFU.EX2 R40, R145 ;  /* 0x0000009100287308 */ /* 0x000e620000000800 */
[----:B0-----:R-:W-:-:S07]  /*119a0*/  FADD.FTZ R43, R101, R30 ;  /* 0x0000001e652b7221 */ /* 0x001fce0000010000 */
[----:B------:R-:W0:Y:S01]  /*119b0*/  MUFU.EX2 R45, R45 ;  /* 0x0000002d002d7308 */ /* 0x000e220000000800 */
[----:B--2---:R-:W-:-:S01]  /*119c0*/  FADD.FTZ R30, R76, R37 ;  /* 0x000000254c1e7221 */ /* 0x004fc20000010000 */
[----:B------:R-:W-:-:S06]  /*119d0*/  MOV R37, R25 ;  /* 0x0000001900257202 */ /* 0x000fcc0000000f00 */
[----:B------:R-:W2:Y:S01]  /*119e0*/  MUFU.EX2 R109, R109 ;  /* 0x0000006d006d7308 */ /* 0x000ea20000000800 */
[----:B-1----:R-:W-:-:S01]  /*119f0*/  FADD.FTZ R34, R40, R43 ;  /* 0x0000002b28227221 */ /* 0x002fc20000010000 */
[----:B------:R-:W-:-:S06]  /*11a00*/  IMAD.MOV.U32 R43, RZ, RZ, R25 ;  /* 0x000000ffff2b7224 */ /* 0x000fcc00078e0019 */
[----:B------:R-:W1:Y:S01]  /*11a10*/  MUFU.EX2 R84, R84 ;  /* 0x0000005400547308 */ /* 0x000e620000000800 */
[----:B0-----:R-:W-:-:S01]  /*11a20*/  FADD.FTZ R13, R45, R30 ;  /* 0x0000001e2d0d7221 */ /* 0x001fc20000010000 */
[----:B------:R-:W-:-:S06]  /*11a30*/  MOV R30, R25 ;  /* 0x00000019001e7202 */ /* 0x000fcc0000000f00 */
[----:B------:R-:W0:Y:S01]  /*11a40*/  MUFU.EX2 R42, R143 ;  /* 0x0000008f002a7308 */ /* 0x000e220000000800 */
[C---:B--2---:R-:W-:Y:S01]  /*11a50*/  F2FP.SATFINITE.E4M3.F32.PACK_AB_MERGE_C R178, R109.reuse, R40, RZ ;  /* 0x000000286db2723e */ /* 0x044fe200048070ff */
[----:B------:R-:W-:Y:S01]  /*11a60*/  FADD.FTZ R109, R109, R34 ;  /* 0x000000226d6d7221 */ /* 0x000fe20000010000 */
[--C-:B------:R-:W-:Y:S01]  /*11a70*/  IMAD.MOV.U32 R34, RZ, RZ, R25.reuse ;  /* 0x000000ffff227224 */ /* 0x100fe200078e0019 */
[----:B------:R-:W-:Y:S02]  /*11a80*/  MOV R40, R25 ;  /* 0x0000001900287202 */ /* 0x000fe40000000f00 */
[----:B------:R-:W-:Y:S01]  /*11a90*/  F2FP.SATFINITE.E4M3.F32.PACK_AB_MERGE_C R178, R101, R36, R178 ;  /* 0x0000002465b2723e */ /* 0x000fe200048070b2 */
[----:B------:R-:W-:Y:S01]  /*11aa0*/  IMAD.MOV.U32 R36, RZ, RZ, R25 ;  /* 0x000000ffff247224 */ /* 0x000fe200078e0019 */
[----:B------:R2:W3:Y:S01]  /*11ab0*/  MUFU.EX2 R3, R67 ;  /* 0x0000004300037308 */ /* 0x0004e20000000800 */
[C---:B-1----:R-:W-:Y:S01]  /*11ac0*/  F2FP.SATFINITE.E4M3.F32.PACK_AB_MERGE_C R45, R84.reuse, R45, RZ ;  /* 0x0000002d542d723e */ /* 0x042fe200048070ff */
[----:B------:R-:W-:-:S03]  /*11ad0*/  FADD.FTZ R84, R84, R13 ;  /* 0x0000000d54547221 */ /* 0x000fc60000010000 */
[----:B------:R-:W-:Y:S01]  /*11ae0*/  F2FP.SATFINITE.E4M3.F32.PACK_AB_MERGE_C R179, R76, R63, R45 ;  /* 0x0000003f4cb3723e */ /* 0x000fe2000480702d */
[----:B------:R-:W-:Y:S02]  /*11af0*/  IMAD.MOV.U32 R45, RZ, RZ, R25 ;  /* 0x000000ffff2d7224 */ /* 0x000fe400078e0019 */
[----:B------:R-:W-:Y:S01]  /*11b00*/  MUFU.EX2 R111, R111 ;  /* 0x0000006f006f7308 */ /* 0x000fe20000000800 */
[----:B0-----:R-:W-:-:S01]  /*11b10*/  FADD.FTZ R12, R42, R109 ;  /* 0x0000006d2a0c7221 */ /* 0x001fc20000010000 */
[--C-:B------:R-:W-:Y:S01]  /*11b20*/  IMAD.MOV.U32 R63, RZ, RZ, R25.reuse ;  /* 0x000000ffff3f7224 */ /* 0x100fe200078e0019 */
[----:B--2---:R-:W-:Y:S01]  /*11b30*/  MOV R67, R25 ;  /* 0x0000001900437202 */ /* 0x004fe20000000f00 */
[----:B------:R-:W-:-:S04]  /*11b40*/  IMAD.MOV.U32 R76, RZ, RZ, R25 ;  /* 0x000000ffff4c7224 */ /* 0x000fc800078e0019 */
[----:B------:R-:W0:Y:S01]  /*11b50*/  MUFU.EX2 R82, R82 ;  /* 0x0000005200527308 */ /* 0x000e220000000800 */
[----:B---3--:R-:W-:-:S01]  /*11b60*/  FADD.FTZ R13, R3, R84 ;  /* 0x00000054030d7221 */ /* 0x008fc20000010000 */
[----:B------:R-:W-:-:S06]  /*11b70*/  IMAD.MOV.U32 R84, RZ, RZ, R25 ;  /* 0x000000ffff547224 */ /* 0x000fcc00078e0019 */
[----:B------:R-:W-:Y:S08]  /*11b80*/  MUFU.EX2 R44, R151 ;  /* 0x00000097002c7308 */ /* 0x000ff00000000800 */
[----:B------:R-:W1:Y:S01]  /*11b90*/  MUFU.EX2 R47, R47 ;  /* 0x0000002f002f7308 */ /* 0x000e620000000800 */
[----:B0-----:R-:W-:-:S07]  /*11ba0*/  FADD.FTZ R20, R82, R13 ;  /* 0x0000000d52147221 */ /* 0x001fce0000010000 */
[----:B------:R-:W0:Y:S08]  /*11bb0*/  MUFU.EX2 R119, R119 ;  /* 0x0000007700777308 */ /* 0x000e300000000800 */
[----:B------:R-:W2:Y:S01]  /*11bc0*/  MUFU.EX2 R86, R86 ;  /* 0x0000005600567308 */ /* 0x000ea20000000800 */
[----:B-1----:R-:W-:-:S07]  /*11bd0*/  FADD.FTZ R13, R47, R20 ;  /* 0x000000142f0d7221 */ /* 0x002fce0000010000 */
[----:B------:R-:W-:Y:S01]  /*11be0*/  MUFU.EX2 R46, R46 ;  /* 0x0000002e002e7308 */ /* 0x000fe20000000800 */
[----:B0-----:R-:W-:-:S04]  /*11bf0*/  F2FP.SATFINITE.E4M3.F32.PACK_AB_MERGE_C R180, R119, R44, RZ ;  /* 0x0000002c77b4723e */ /* 0x001fc800048070ff */
[----:B------:R-:W-:Y:S01]  /*11c00*/  F2FP.SATFINITE.E4M3.F32.PACK_AB_MERGE_C R180, R111, R42, R180 ;  /* 0x0000002a6fb4723e */ /* 0x000fe200048070b4 */
[----:B------:R-:W-:Y:S02]  /*11c10*/  IMAD.MOV.U32 R42, RZ, RZ, R25 ;  /* 0x000000ffff2a7224 */ /* 0x000fe400078e0019 */
[----:B------:R0:W1:Y:S01]  /*11c20*/  MUFU.EX2 R29, R57 ;  /* 0x00000039001d7308 */ /* 0x0000620000000800 */
[C---:B--2---:R-:W-:Y:S01]  /*11c30*/  F2FP.SATFINITE.E4M3.F32.PACK_AB_MERGE_C R47, R86.reuse, R47, RZ ;  /* 0x0000002f562f723e */ /* 0x044fe200048070ff */
[----:B------:R-:W-:-:S03]  /*11c40*/  FADD.FTZ R86, R86, R13 ;  /* 0x0000000d56567221 */ /* 0x000fc60000010000 */
[----:B------:R-:W-:Y:S01]  /*11c50*/  F2FP.SATFINITE.E4M3.F32.PACK_AB_MERGE_C R181, R82, R3, R47 ;  /* 0x0000000352b5723e */ /* 0x000fe2000480702f */
[----:B------:R-:W-:Y:S01]  /*11c60*/  IMAD.MOV.U32 R82, RZ, RZ, R25 ;  /* 0x000000ffff527224 */ /* 0x000fe200078e0019 */
[-C--:B------:R-:W-:Y:S01]  /*11c70*/  MOV R47, R25.reuse ;  /* 0x00000019002f7202 */ /* 0x080fe20000000f00 */
[----:B------:R-:W2:Y:S01]  /*11c80*/  MUFU.EX2 R115, R115 ;  /* 0x0000007300737308 */ /* 0x000ea20000000800 */
[----:B0-----:R-:W-:-:S07]  /*11c90*/  MOV R57, R25 ;  /* 0x0000001900397202 */ /* 0x001fce0000000f00 */
[----:B------:R0:W-:Y:S01]  /*11ca0*/  MUFU.EX2 R24, R31 ;  /* 0x0000001f00187308 */ /* 0x0001e20000000800 */
[----:B-1----:R-:W-:-:S01]  /*11cb0*/  FADD.FTZ R13, R29, R86 ;  /* 0x000000561d0d7221 */ /* 0x002fc20000010000 */
[----:B------:R-:W-:-:S06]  /*11cc0*/  IMAD.MOV.U32 R86, RZ, RZ, R25 ;  /* 0x000000ffff567224 */ /* 0x000fcc00078e0019 */
[----:B------:R-:W1:Y:S01]  /*11cd0*/  MUFU.EX2 R92, R92 ;  /* 0x0000005c005c7308 */ /* 0x000e620000000800 */
[----:B0-----:R-:W-:-:S04]  /*11ce0*/  FADD.FTZ R31, R111, R12 ;  /* 0x0000000c6f1f7221 */ /* 0x001fc80000010000 */
[----:B------:R-:W-:Y:S01]  /*11cf0*/  FADD.FTZ R26, R44, R31 ;  /* 0x0000001f2c1a7221 */ /* 0x000fe20000010000 */
[----:B------:R-:W-:Y:S02]  /*11d00*/  IMAD.MOV.U32 R31, RZ, RZ, R25 ;  /* 0x000000ffff1f7224 */ /* 0x000fe400078e0019 */
[----:B------:R-:W-:Y:S01]  /*11d10*/  MUFU.EX2 R121, R121 ;  /* 0x0000007900797308 */ /* 0x000fe20000000800 */
[----:B------:R-:W-:-:S01]  /*11d20*/  FADD.FTZ R119, R119, R26 ;  /* 0x0000001a77777221 */ /* 0x000fc20000010000 */
[----:B------:R-:W-:-:S03]  /*11d30*/  IMAD.MOV.U32 R44, RZ, RZ, R25 ;  /* 0x000000ffff2c7224 */ /* 0x000fc600078e0019 */
[----:B------:R-:W-:-:S03]  /*11d40*/  FADD.FTZ R20, R46, R119 ;  /* 0x000000772e147221 */ /* 0x000fc60000010000 */
[----:B------:R-:W0:Y:S01]  /*11d50*/  MUFU.EX2 R50, R50 ;  /* 0x0000003200327308 */ /* 0x000e220000000800 */
[----:B--2---:R-:W-:-:S01]  /*11d60*/  FADD.FTZ R26, R115, R20 ;  /* 0x00000014731a7221 */ /* 0x004fc20000010000 */
[----:B-1----:R-:W-:-:S06]  /*11d70*/  FADD.FTZ R13, R92, R13 ;  /* 0x0000000d5c0d7221 */ /* 0x002fcc0000010000 */
[----:B------:R1:W2:Y:S08]  /*11d80*/  MUFU.EX2 R14, R49 ;  /* 0x00000031000e7308 */ /* 0x0002b00000000800 */
[----:B------:R-:W3:Y:S01]  /*11d90*/  MUFU.EX2 R59, R59 ;  /* 0x0000003b003b7308 */ /* 0x000ee20000000800 */
[----:B0-----:R-:W-:Y:S01]  /*11da0*/  F2FP.SATFINITE.E4M3.F32.PACK_AB_MERGE_C R182, R50, R121, RZ ;  /* 0x0000007932b6723e */ /* 0x001fe200048070ff */
[----:B------:R-:W-:Y:S01]  /*11db0*/  FADD.FTZ R121, R121, R26 ;  /* 0x0000001a79797221 */ /* 0x000fe20000010000 */
[----:B-1----:R-:W-:-:S02]  /*11dc0*/  IMAD.MOV.U32 R49, RZ, RZ, R25 ;  /* 0x000000ffff317224 */ /* 0x002fc400078e0019 */
[----:B------:R-:W-:Y:S01]  /*11dd0*/  F2FP.SATFINITE.E4M3.F32.PACK_AB_MERGE_C R182, R115, R46, R182 ;  /* 0x0000002e73b6723e */ /* 0x000fe200048070b6 */
[----:B------:R-:W-:-:S01]  /*11de0*/  FADD.FTZ R121, R50, R121 ;  /* 0x0000007932797221 */ /* 0x000fc20000010000 */
[----:B------:R-:W-:Y:S01]  /*11df0*/  IMAD.MOV.U32 R46, RZ, RZ, R25 ;  /* 0x000000ffff2e7224 */ /* 0x000fe200078e0019 */
[----:B------:R-:W-:Y:S01]  /*11e00*/  MUFU.EX2 R52, R52 ;  /* 0x0000003400347308 */ /* 0x000fe20000000800 */
[----:B--2---:R-:W-:-:S01]  /*11e10*/  FADD.FTZ R26, R14, R13 ;  /* 0x0000000d0e1a7221 */ /* 0x004fc20000010000 */
[----:B------:R-:W-:-:S06]  /*11e20*/  MOV R50, R25 ;  /* 0x0000001900327202 */ /* 0x000fcc0000000f00 */
[----:B------:R-:W0:Y:S01]  /*11e30*/  MUFU.EX2 R125, R125 ;  /* 0x0000007d007d7308 */ /* 0x000e220000000800 */
[----:B---3--:R-:W-:-:S01]  /*11e40*/  FADD.FTZ R26, R59, R26 ;  /* 0x0000001a3b1a7221 */ /* 0x008fc20000010000 */
[----:B------:R-:W-:Y:S01]  /*11e50*/  F2FP.SATFINITE.E4M3.F32.PACK_AB_MERGE_C R15, R59, R14, RZ ;  /* 0x0000000e3b0f723e */ /* 0x000fe200048070ff */
[----:B------:R-:W-:-:S03]  /*11e60*/  IMAD.MOV.U32 R59, RZ, RZ, R25 ;  /* 0x000000ffff3b7224 */ /* 0x000fc600078e0019 */
[----:B------:R-:W-:Y:S01]  /*11e70*/  F2FP.SATFINITE.E4M3.F32.PACK_AB_MERGE_C R183, R92, R29, R15 ;  /* 0x0000001d5cb7723e */ /* 0x000fe2000480700f */
[----:B------:R-:W-:Y:S01]  /*11e80*/  IMAD.MOV.U32 R29, RZ, RZ, R25 ;  /* 0x000000ffff1d7224 */ /* 0x000fe200078e0019 */
[----:B------:R-:W1:Y:S08]  /*11e90*/  MUFU.EX2 R48, R48 ;  /* 0x0000003000307308 */ /* 0x000e700000000800 */
[----:B------:R2:W3:Y:S01]  /*11ea0*/  MUFU.EX2 R21, R33 ;  /* 0x0000002100157308 */ /* 0x0004e20000000800 */
[----:B0-----:R-:W-:-:S07]  /*11eb0*/  F2FP.SATFINITE.E4M3.F32.PACK_AB_MERGE_C R184, R125, R52, RZ ;  /* 0x000000347db8723e */ /* 0x001fce00048070ff */
[----:B------:R-:W0:Y:S01]  /*11ec0*/  MUFU.EX2 R123, R123 ;  /* 0x0000007b007b7308 */ /* 0x000e220000000800 */
[----:B-1----:R-:W-:-:S01]  /*11ed0*/  FADD.FTZ R14, R48, R121 ;  /* 0x00000079300e7221 */ /* 0x002fc20000010000 */
[----:B--2---:R-:W-:-:S06]  /*11ee0*/  IMAD.MOV.U32 R33, RZ, RZ, R25 ;  /* 0x000000ffff217224 */ /* 0x004fcc00078e0019 */
[----:B------:R-:W1:Y:S01]  /*11ef0*/  MUFU.EX2 R167, R167 ;  /* 0x000000a700a77308 */ /* 0x000e620000000800 */
[----:B---3--:R-:W-:-:S07]  /*11f00*/  FADD.FTZ R13, R21, R26 ;  /* 0x0000001a150d7221 */ /* 0x008fce0000010000 */
[----:B------:R-:W2:Y:S01]  /*11f10*/  MUFU.EX2 R12, R131 ;  /* 0x00000083000c7308 */ /* 0x000ea20000000800 */
[C---:B0-----:R-:W-:Y:S01]  /*11f20*/  F2FP.SATFINITE.E4M3.F32.PACK_AB_MERGE_C R184, R123.reuse, R48, R184 ;  /* 0x000000307bb8723e */ /* 0x041fe200048070b8 */
[----:B------:R-:W-:Y:S01]  /*11f30*/  FADD.FTZ R123, R123, R14 ;  /* 0x0000000e7b7b7221 */ /* 0x000fe20000010000 */
[----:B------:R-:W-:-:S01]  /*11f40*/  FADD.FTZ R14, R24, R13 ;  /* 0x0000000d180e7221 */ /* 0x000fc20000010000 */
[----:B------:R-:W-:Y:S02]  /*11f50*/  IMAD.MOV.U32 R48, RZ, RZ, R25 ;  /* 0x000000ffff307224 */ /* 0x000fe400078e0019 */
[----:B------:R-:W-:-:S02]  /*11f60*/  FADD.FTZ R52, R52, R123 ;  /* 0x0000007b34347221 */ /* 0x000fc40000010000 */
[----:B------:R-:W-:Y:S01]  /*11f70*/  MUFU.EX2 R56, R56 ;  /* 0x0000003800387308 */ /* 0x000fe20000000800 */
[----:B-1----:R-:W-:-:S01]  /*11f80*/  FADD.FTZ R13, R167, R14 ;  /* 0x0000000ea70d7221 */ /* 0x002fc20000010000 */
[----:B------:R-:W-:Y:S01]  /*11f90*/  FADD.FTZ R125, R125, R52 ;  /* 0x000000347d7d7221 */ /* 0x000fe20000010000 */
[----:B------:R-:W-:-:S05]  /*11fa0*/  IMAD.MOV.U32 R52, RZ, RZ, R25 ;  /* 0x000000ffff347224 */ /* 0x000fca00078e0019 */
[----:B------:R-:W0:Y:S01]  /*11fb0*/  MUFU.EX2 R129, R129 ;  /* 0x0000008100817308 */ /* 0x000e220000000800 */
[C---:B--2---:R-:W-:Y:S01]  /*11fc0*/  F2FP.SATFINITE.E4M3.F32.PACK_AB_MERGE_C R167, R12.reuse, R167, RZ ;  /* 0x000000a70ca7723e */ /* 0x044fe200048070ff */
[----:B------:R-:W-:-:S03]  /*11fd0*/  FADD.FTZ R12, R12, R13 ;  /* 0x0000000d0c0c7221 */ /* 0x000fc60000010000 */
[----:B------:R-:W-:Y:S01]  /*11fe0*/  F2FP.SATFINITE.E4M3.F32.PACK_AB_MERGE_C R185, R24, R21, R167 ;  /* 0x0000001518b9723e */ /* 0x000fe200048070a7 */
[----:B------:R-:W-:Y:S01]  /*11ff0*/  VIADD R21, R27, 0xfffffffe ;  /* 0xfffffffe1b157836 */ /* 0x000fe20000000000 */
[----:B------:R-:W-:Y:S01]  /*12000*/  MOV R27, R25 ;  /* 0x00000019001b7202 */ /* 0x000fe20000000f00 */
[----:B------:R-:W1:Y:S01]  /*12010*/  MUFU.EX2 R54, R54 ;  /* 0x0000003600367308 */ /* 0x000e620000000800 */
[----:B------:R-:W-:Y:S02]  /*12020*/  IMAD.MOV.U32 R24, RZ, RZ, R25 ;  /* 0x000000ffff187224 */ /* 0x000fe400078e0019 */
[----:B------:R-:W-:-:S05]  /*12030*/  ISETP.GE.AND P1, PT, R21, R202, PT ;  /* 0x000000ca1500720c */ /* 0x000fca0003f26270 */
[----:B------:R-:W2:Y:S01]  /*12040*/  MUFU.EX2 R133, R133 ;  /* 0x0000008500857308 */ /* 0x000ea20000000800 */
[----:B0-----:R-:W-:-:S07]  /*12050*/  F2FP.SATFINITE.E4M3.F32.PACK_AB_MERGE_C R26, R129, R56, RZ ;  /* 0x00000038811a723e */ /* 0x001fce00048070ff */
[----:B------:R-:W0:Y:S01]  /*12060*/  MUFU.EX2 R127, R127 ;  /* 0x0000007f007f7308 */ /* 0x000e220000000800 */
[----:B-1----:R-:W-:-:S07]  /*12070*/  FADD.FTZ R14, R54, R125 ;  /* 0x0000007d360e7221 */ /* 0x002fce0000010000 */
[----:B------:R-:W1:Y:S01]  /*12080*/  MUFU.EX2 R20, R139 ;  /* 0x0000008b00147308 */ /* 0x000e620000000800 */
[----:B--2---:R-:W-:-:S07]  /*12090*/  FADD.FTZ R13, R133, R12 ;  /* 0x0000000c850d7221 */ /* 0x004fce0000010000 */
[----:B------:R-:W-:Y:S01]  /*120a0*/  MUFU.EX2 R137, R137 ;  /* 0x0000008900897308 */ /* 0x000fe20000000800 */
[C---:B0-----:R-:W-:Y:S01]  /*120b0*/  F2FP.SATFINITE.E4M3.F32.PACK_AB_MERGE_C R186, R127.reuse, R54, R26 ;  /* 0x000000367fba723e */ /* 0x041fe2000480701a */
[----:B------:R-:W-:Y:S01]  /*120c0*/  FADD.FTZ R127, R127, R14 ;  /* 0x0000000e7f7f7221 */ /* 0x000fe20000010000 */
[--C-:B------:R-:W-:Y:S02]  /*120d0*/  IMAD.MOV.U32 R26, RZ, RZ, R25.reuse ;  /* 0x000000ffff1a7224 */ /* 0x100fe400078e0019 */
[----:B------:R-:W-:Y:S02]  /*120e0*/  IMAD.MOV.U32 R54, RZ, RZ, R25 ;  /* 0x000000ffff367224 */ /* 0x000fe400078e0019 */
[----:B------:R-:W-:-:S01]  /*120f0*/  FADD.FTZ R56, R56, R127 ;  /* 0x0000007f38387221 */ /* 0x000fc20000010000 */
[----:B------:R-:W0:Y:S01]  /*12100*/  MUFU.EX2 R62, R62 ;  /* 0x0000003e003e7308 */ /* 0x000e220000000800 */
[----:B-1----:R-:W-:-:S01]  /*12110*/  FADD.FTZ R12, R20, R13 ;  /* 0x0000000d140c7221 */ /* 0x002fc20000010000 */
[----:B0-----:R-:W-:-:S03]  /*12120*/  F2FP.SATFINITE.E4M3.F32.PACK_AB_MERGE_C R3, R62, R137, RZ ;  /* 0x000000893e03723e */ /* 0x001fc600048070ff */
[----:B------:R-:W-:Y:S01]  /*12130*/  FADD.FTZ R137, R137, R12 ;  /* 0x0000000c89897221 */ /* 0x000fe20000010000 */
[----:B------:R-:W-:Y:S01]  /*12140*/  F2FP.SATFINITE.E4M3.F32.PACK_AB_MERGE_C R187, R20, R133, R3 ;  /* 0x0000008514bb723e */ /* 0x000fe20004807003 */
[----:B------:R-:W-:Y:S02]  /*12150*/  FADD.FTZ R3, R129, R56 ;  /* 0x0000003881037221 */ /* 0x000fe40000010000 */
[----:B------:R-:W-:-:S01]  /*12160*/  FADD.FTZ R20, R62, R137 ;  /* 0x000000893e147221 */ /* 0x000fc20000010000 */
[--C-:B------:R-:W-:Y:S02]  /*12170*/  IMAD.MOV.U32 R56, RZ, RZ, R25.reuse ;  /* 0x000000ffff387224 */ /* 0x100fe400078e0019 */
[----:B------:R-:W-:Y:S01]  /*12180*/  IMAD.MOV.U32 R62, RZ, RZ, R25 ;  /* 0x000000ffff3e7224 */ /* 0x000fe200078e0019 */
[----:B------:R-:W-:Y:S06]  /*12190*/  @!P1 BRA `(.L_x_7907) ;  /* 0x0000003800989947 */ /* 0x000fec0003800000 */
[----:B------:R-:W-:Y:S01]  /*121a0*/  IMAD.MOV.U32 R217, RZ, RZ, R91 ;  /* 0x000000ffffd97224 */ /* 0x000fe200078e005b */
[----:B------:R-:W-:Y:S01]  /*121b0*/  MOV R219, R194 ;  /* 0x000000c200db7202 */ /* 0x000fe20000000f00 */
[----:B------:R-:W-:Y:S01]  /*121c0*/  IMAD.MOV.U32 R218, RZ, RZ, R88 ;  /* 0x000000ffffda7224 */ /* 0x000fe200078e0058 */
[----:B------:R-:W-:Y:S01]  /*121d0*/  CS2R R86, SRZ ;  /* 0x0000000000567805 */ /* 0x000fe2000001ff00 */
[----:B------:R-:W-:Y:S01]  /*121e0*/  IMAD.MOV.U32 R12, RZ, RZ, R196 ;  /* 0x000000ffff0c7224 */ /* 0x000fe200078e00c4 */
        /* <DEDUP_REMOVED lines=30> */
[----:B------:R-:W-:-:S07]  /*123d0*/  CS2R R24, SRZ ;  /* 0x0000000000187805 */ /* 0x000fce000001ff00 */
.L_x_7919:
        /* <DEDUP_REMOVED lines=8> */
.L_x_7909:
        /* <DEDUP_REMOVED lines=8> */
.L_x_7910:
[----:B------:R-:W-:Y:S04]  /*124e0*/  BSSY B0, `(.L_x_7908) ;  /* 0x0000004000007945 */ /* 0x000fe80003800000 */
[----:B-1----:R-:W-:Y:S05]  /*124f0*/  @P2 BRA `(.L_x_7911) ;  /* 0x0000000000082947 */ /* 0x002fea0003800000 */
[----:B------:R-:W1:Y:S02]  /*12500*/  SYNCS.PHASECHK.TRANS64.TRYWAIT P2, [R13+URZ+0x22830], R14 ;  /* 0x0228300e0d0075a7 */ /* 0x000e64000804017f */
[----:B-1----:R-:W-:Y:S05]  /*12510*/  @!P2 BRA `(.L_x_7912) ;  /* 0x0000011c0018a947 */ /* 0x002fea0003800000 */
.L_x_7911:
[----:B------:R-:W-:Y:S05]  /*12520*/  BSYNC B0 ;  /* 0x0000000000007941 */ /* 0x000fea0003800000 */
.L_x_7908:
[----:B01----:R-:W0:Y:S01]  /*12530*/  S2R R13, SR_TID.X ;  /* 0x00000000000d7919 */ /* 0x003e220000002100 */
[----:B------:R-:W-:Y:S01]  /*12540*/  VIADD R194, R219, 0x1 ;  /* 0x00000001dbc27836 */ /* 0x000fe20000000000 */
[----:B------:R-:W-:Y:S05]  /*12550*/  WARPSYNC.ALL ;  /* 0x0000000000007948 */ /* 0x000fea0003800000 */
[----:B------:R-:W-:Y:S01]  /*12560*/  ISETP.NE.AND P2, PT, R194, 0x2, PT ;  /* 0x00000002c200780c */ /* 0x000fe20003f45270 */
[----:B------:R-:W-:Y:S01]  /*12570*/  IMAD.MOV.U32 R89, RZ, RZ, 0x40000040 ;  /* 0x40000040ff597424 */ /* 0x000fe200078e00ff */
[----:B------:R-:W-:Y:S01]  /*12580*/  R2UR UR28, R4 ;  /* 0x00000000041c72ca */ /* 0x000fe200000e0000 */
[----:B------:R-:W-:Y:S01]  /*12590*/  IMAD.MOV.U32 R91, RZ, RZ, 0x40000040 ;  /* 0x40000040ff5b7424 */ /* 0x000fe200078e00ff */
[----:B------:R-:W-:Y:S01]  /*125a0*/  SEL R194, R194, RZ, P2 ;  /* 0x000000ffc2c27207 */ /* 0x000fe20001000000 */
[----:B------:R-:W-:Y:S01]  /*125b0*/  IMAD.MOV.U32 R15, RZ, RZ, 0x40000040 ;  /* 0x40000040ff0f7424 */ /* 0x000fe200078e00ff */
[----:B------:R-:W-:Y:S01]  /*125c0*/  R2UR UR31, R89 ;  /* 0x00000000591f72ca */ /* 0x000fe200000e0000 */
[----:B------:R-:W-:Y:S01]  /*125d0*/  IMAD.MOV.U32 R93, RZ, RZ, 0x40000040 ;  /* 0x40000040ff5d7424 */ /* 0x000fe200078e00ff */
[----:B------:R-:W-:Y:S01]  /*125e0*/  R2UR UR29, R5 ;  /* 0x00000000051d72ca */ /* 0x000fe200000e0000 */
[----:B------:R-:W-:Y:S01]  /*125f0*/  IMAD R88, R194, 0x500, R0 ;  /* 0x00000500c2587824 */ /* 0x000fe200078e0200 */
[----:B------:R-:W-:Y:S01]  /*12600*/  R2UR UR35, R91 ;  /* 0x000000005b2372ca */ /* 0x000fe200000e0000 */
[----:B------:R-:W-:Y:S01]  /*12610*/  IMAD.MOV.U32 R95, RZ, RZ, 0x40000040 ;  /* 0x40000040ff5f7424 */ /* 0x000fe200078e00ff */
[----:B------:R-:W-:Y:S01]  /*12620*/  R2UR UR32, R4 ;  /* 0x00000000042072ca */ /* 0x000fe200000e0000 */
[C---:B------:R-:W-:Y:S01]  /*12630*/  VIADD R14, R88.reuse, 0x200 ;  /* 0x00000200580e7836 */ /* 0x040fe20000000000 */
[C---:B------:R-:W-:Y:S01]  /*12640*/  R2UR UR30, R88.reuse ;  /* 0x00000000581e72ca */ /* 0x040fe200000e0000 */
[C---:B------:R-:W-:Y:S01]  /*12650*/  VIADD R92, R88.reuse, 0x300 ;  /* 0x00000300585c7836 */ /* 0x040fe20000000000 */
[----:B------:R-:W-:Y:S01]  /*12660*/  IADD3 R90, R88, 0x100, RZ ;  /* 0x00000100585a7810 */ /* 0x000fe20007ffe0ff */
[----:B------:R-:W-:Y:S01]  /*12670*/  IMAD.MOV.U32 R89, RZ, RZ, 0x40000040 ;  /* 0x40000040ff597424 */ /* 0x000fe200078e00ff */
[----:B------:R-:W-:-:S02]  /*12680*/  R2UR UR33, R5 ;  /* 0x00000000052172ca */ /* 0x000fc400000e0000 */
[----:B------:R-:W-:Y:S02]  /*12690*/  R2UR UR34, R90 ;  /* 0x000000005a2272ca */ /* 0x000fe400000e0000 */
[----:B------:R-:W-:Y:S01]  /*126a0*/  R2UR UR42, R14 ;  /* 0x000000000e2a72ca */ /* 0x000fe200000e0000 */
[----:B------:R-:W-:Y:S01]  /*126b0*/  VIADD R14, R88, 0x2 ;  /* 0x00000002580e7836 */ /* 0x000fe20000000000 */
[----:B------:R-:W-:Y:S02]  /*126c0*/  R2UR UR43, R15 ;  /* 0x000000000f2b72ca */ /* 0x000fe400000e0000 */
[----:B0-----:R-:W-:Y:S02]  /*126d0*/  SHF.R.U32.HI R13, RZ, 0x7, R13 ;  /* 0x00000007ff0d7819 */ /* 0x001fe4000001160d */
[----:B------:R-:W-:Y:S02]  /*126e0*/  R2UR UR40, R4 ;  /* 0x00000000042872ca */ /* 0x000fe400000e0000 */
[----:B------:R-:W-:Y:S01]  /*126f0*/  R2UR UR41, R5 ;  /* 0x00000000052972ca */ /* 0x000fe200000e0000 */
[----:B------:R-:W-:Y:S01]  /*12700*/  VIADD R94, R13, 0x8 ;  /* 0x000000080d5e7836 */ /* 0x000fe20000000000 */
[----:B------:R-:W-:-:S02]  /*12710*/  IADD3 R90, R88, 0x400, RZ ;  /* 0x00000400585a7810 */ /* 0x000fc40007ffe0ff */
[----:B------:R-:W-:Y:S02]  /*12720*/  R2UR UR51, R91 ;  /* 0x000000005b3372ca */ /* 0x000fe400000e0000 */
[----:B------:R0:W-:Y:S01]  /*12730*/  BAR.SYNC.DEFER_BLOCKING R94, 0x100 ;  /* 0x0004005e0000751d */ /* 0x0001e20000010000 */
[----:B------:R-:W-:Y:S02]  /*12740*/  R2UR UR8, R90 ;  /* 0x000000005a0872ca */ /* 0x000fe400000e0000 */
[----:B------:R-:W-:Y:S02]  /*12750*/  IADD3 R90, R88, 0x202, RZ ;  /* 0x00000202585a7810 */ /* 0x000fe40007ffe0ff */
[----:B------:R-:W-:Y:S01]  /*12760*/  R2UR UR6, R92 ;  /* 0x000000005c0672ca */ /* 0x000fe200000e0000 */
[----:B------:R-:W-:Y:S01]  /*12770*/  VIADD R92, R88, 0x102 ;  /* 0x00000102585c7836 */ /* 0x000fe20000000000 */
[----:B------:R-:W-:Y:S01]  /*12780*/  R2UR UR50, R90 ;  /* 0x000000005a3272ca */ /* 0x000fe200000e0000 */
[C---:B------:R-:W-:Y:S01]  /*12790*/  VIADD R90, R88.reuse, 0x402 ;  /* 0x00000402585a7836 */ /* 0x040fe20000000000 */
[----:B------:R-:W-:Y:S01]  /*127a0*/  R2UR UR7, R93 ;  /* 0x000000005d0772ca */ /* 0x000fe200000e0000 */
[----:B0-----:R-:W-:Y:S01]  /*127b0*/  VIADD R94, R88, 0x4 ;  /* 0x00000004585e7836 */ /* 0x001fe20000000000 */
[----:B------:R-:W-:-:S02]  /*127c0*/  R2UR UR48, R4 ;  /* 0x00000000043072ca */ /* 0x000fc400000e0000 */
[----:B------:R-:W-:Y:S02]  /*127d0*/  R2UR UR49, R5 ;  /* 0x00000000053172ca */ /* 0x000fe400000e0000 */
[----:B------:R-:W-:Y:S02]  /*127e0*/  MOV R13, UR38 ;  /* 0x00000026000d7c02 */ /* 0x000fe40008000f00 */
[----:B------:R-:W-:Y:S02]  /*127f0*/  R2UR UR38, R92 ;  /* 0x000000005c2672ca */ /* 0x000fe400000e0000 */
[----:B------:R-:W-:Y:S02]  /*12800*/  R2UR UR39, R93 ;  /* 0x000000005d2772ca */ /* 0x000fe400000e0000 */
[----:B------:R-:W-:Y:S01]  /*12810*/  MOV R92, UR51 ;  /* 0x00000033005c7c02 */ /* 0x000fe20008000f00 */
[----:B------:R-:W-:Y:S01]  /*12820*/  UMOV UR51, UR7 ;  /* 0x0000000700337c82 */ /* 0x000fe20008000000 */
[----:B------:R-:W-:Y:S01]  /*12830*/  MOV R93, UR50 ;  /* 0x00000032005d7c02 */ /* 0x000fe20008000f00 */
[----:B------:R-:W-:Y:S01]  /*12840*/  WARPGROUP.ARRIVE ;  /* 0x00000000000079c5 */ /* 0x000fe20000000000 */
[----:B------:R-:W-:Y:S01]  /*12850*/  UMOV UR50, UR6 ;  /* 0x0000000600327c82 */ /* 0x000fe20008000000 */
[----:B------:R-:W-:Y:S01]  /*12860*/  R2UR UR4, R14 ;  /* 0x000000000e0472ca */ /* 0x000fe200000e0000 */
[----:B------:R-:W-:Y:S01]  /*12870*/  VIADD R14, R88, 0x302 ;  /* 0x00000302580e7836 */ /* 0x000fe20000000000 */
[----:B------:R-:W-:-:S02]  /*12880*/  R2UR UR58, R90 ;  /* 0x000000005a3a72ca */ /* 0x000fc400000e0000 */
[----:B------:R-:W-:Y:S01]  /*12890*/  QGMMA.64x32x32.F32.E4M3.E4M3 R152, gdesc[UR28], RZ, !UPT, gsb0 ;  /* 0x006000001c9879f3 */ /* 0x000fe2000c0008ff */
[----:B------:R-:W-:Y:S02]  /*128a0*/  IADD3 R90, R88, 0x204, RZ ;  /* 0x00000204585a7810 */ /* 0x000fe40007ffe0ff */
[----:B------:R-:W-:Y:S01]  /*128b0*/  R2UR UR54, R14 ;  /* 0x000000000e3672ca */ /* 0x000fe200000e0000 */
[----:B------:R-:W-:Y:S01]  /*128c0*/  VIADD R14, R88, 0x104 ;  /* 0x00000104580e7836 */ /* 0x000fe20000000000 */
[----:B------:R-:W-:Y:S01]  /*128d0*/  R2UR UR14, R90 ;  /* 0x000000005a0e72ca */ /* 0x000fe200000e0000 */
[----:B------:R-:W-:Y:S01]  /*128e0*/  VIADD R90, R88, 0x404 ;  /* 0x00000404585a7836 */ /* 0x000fe20000000000 */
[----:B------:R-:W-:Y:S02]  /*128f0*/  R2UR UR9, R91 ;  /* 0x000000005b0972ca */ /* 0x000fe400000e0000 */
[----:B------:R-:W-:Y:S01]  /*12900*/  R2UR UR10, R14 ;  /* 0x000000000e0a72ca */ /* 0x000fe200000e0000 */
[----:B------:R-:W-:Y:S01]  /*12910*/  VIADD R14, R88, 0x304 ;  /* 0x00000304580e7836 */ /* 0x000fe20000000000 */
[----:B------:R-:W-:-:S02]  /*12920*/  MOV R220, UR37 ;  /* 0x0000002500dc7c02 */ /* 0x000fc40008000f00 */
[----:B------:R-:W-:Y:S02]  /*12930*/  MOV R221, UR36 ;  /* 0x0000002400dd7c02 */ /* 0x000fe40008000f00 */
[----:B------:R-:W-:Y:S02]  /*12940*/  R2UR UR18, R14 ;  /* 0x000000000e1272ca */ /* 0x000fe400000e0000 */
[----:B------:R-:W-:Y:S02]  /*12950*/  IADD3 R14, R88, 0x106, RZ ;  /* 0x00000106580e7810 */ /* 0x000fe40007ffe0ff */
[----:B------:R-:W-:Y:S01]  /*12960*/  R2UR UR6, R94 ;  /* 0x000000005e0672ca */ /* 0x000fe200000e0000 */
[----:B------:R-:W-:Y:S01]  /*12970*/  VIADD R94, R88, 0x6 ;  /* 0x00000006585e7836 */ /* 0x000fe20000000000 */
[----:B------:R-:W-:Y:S01]  /*12980*/  R2UR UR22, R90 ;  /* 0x000000005a1672ca */ /* 0x000fe200000e0000 */
[----:B------:R-:W-:Y:S01]  /*12990*/  VIADD R90, R88, 0x206 ;  /* 0x00000206585a7836 */ /* 0x000fe20000000000 */
[----:B------:R-:W-:Y:S01]  /*129a0*/  R2UR UR30, R14 ;  /* 0x000000000e1e72ca */ /* 0x000fe200000e0000 */
[C---:B------:R-:W-:Y:S01]  /*129b0*/  VIADD R14, R88.reuse, 0x306 ;  /* 0x00000306580e7836 */ /* 0x040fe20000000000 */
[C---:B------:R-:W-:Y:S01]  /*129c0*/  R2UR UR59, R91.reuse ;  /* 0x000000005b3b72ca */ /* 0x040fe200000e0000 */
[----:B------:R-:W-:Y:S01]  /*129d0*/  VIADD R88, R88, 0x406 ;  /* 0x0000040658587836 */ /* 0x000fe20000000000 */
[----:B------:R-:W-:-:S02]  /*129e0*/  R2UR UR15, R91 ;  /* 0x000000005b0f72ca */ /* 0x000fc400000e0000 */
[----:B------:R-:W-:Y:S01]  /*129f0*/  R2UR UR23, R91 ;  /* 0x000000005b1772ca */ /* 0x000fe200000e0000 */
[----:B------:R-:W-:Y:S01]  /*12a00*/  IMAD.MOV.U32 R91, RZ, RZ, 0x40000040 ;  /* 0x40000040ff5b7424 */ /* 0x000fe200078e00ff */
[----:B------:R-:W-:Y:S02]  /*12a10*/  R2UR UR36, R4 ;  /* 0x00000000042472ca */ /* 0x000fe400000e0000 */
[----:B------:R-:W-:Y:S02]  /*12a20*/  R2UR UR37, R5 ;  /* 0x00000000052572ca */ /* 0x000fe400000e0000 */
[C---:B------:R-:W-:Y:S02]  /*12a30*/  R2UR UR7, R95.reuse ;  /* 0x000000005f0772ca */ /* 0x040fe400000e0000 */
[----:B------:R-:W-:Y:S02]  /*12a40*/  R2UR UR26, R94 ;  /* 0x000000005e1a72ca */ /* 0x000fe400000e0000 */
[----:B------:R-:W-:-:S02]  /*12a50*/  R2UR UR27, R95 ;  /* 0x000000005f1b72ca */ /* 0x000fc400000e0000 */
[----:B------:R-:W-:Y:S02]  /*12a60*/  R2UR UR46, R88 ;  /* 0x00000000582e72ca */ /* 0x000fe400000e0000 */
[----:B------:R-:W-:Y:S02]  /*12a70*/  R2UR UR47, R89 ;  /* 0x00000000592f72ca */ /* 0x000fe400000e0000 */
[----:B------:R-:W-:Y:S01]  /*12a80*/  MOV R222, UR39 ;  /* 0x0000002700de7c02 */ /* 0x000fe20008000f00 */
[----:B------:R-:W-:Y:S01]  /*12a90*/  UMOV UR39, UR9 ;  /* 0x0000000900277c82 */ /* 0x000fe20008000000 */
[----:B------:R-:W-:Y:S01]  /*12aa0*/  MOV R223, UR38 ;  /* 0x0000002600df7c02 */ /* 0x000fe20008000f00 */
[----:B------:R-:W-:Y:S01]  /*12ab0*/  UMOV UR38, UR8 ;  /* 0x0000000800267c82 */ /* 0x000fe20008000000 */
[----:B------:R-:W-:Y:S02]  /*12ac0*/  R2UR UR5, R15 ;  /* 0x000000000f0572ca */ /* 0x000fe400000e0000 */
[----:B------:R-:W-:-:S02]  /*12ad0*/  MOV R224, UR7 ;  /* 0x0000000700e07c02 */ /* 0x000fc40008000f00 */
[----:B------:R-:W-:Y:S01]  /*12ae0*/  MOV R225, UR6 ;  /* 0x0000000600e17c02 */ /* 0x000fe20008000f00 */
[----:B------:R-:W-:Y:S01]  /*12af0*/  UMOV UR6, UR4 ;  /* 0x0000000400067c82 */ /* 0x000fe20008000000 */
[C---:B------:R-:W-:Y:S02]  /*12b00*/  R2UR UR4, R10.reuse ;  /* 0x000000000a0472ca */ /* 0x040fe400000e0000 */
[----:B------:R-:W-:Y:S02]  /*12b10*/  R2UR UR55, R15 ;  /* 0x000000000f3772ca */ /* 0x000fe400000e0000 */
[----:B------:R-:W-:Y:S01]  /*12b20*/  R2UR UR52, R10 ;  /* 0x000000000a3472ca */ /* 0x000fe200000e0000 */
[----:B------:R-:W-:Y:S02]  /*12b30*/  WARPGROUP.DEPBAR.LE gsb0, 0x0 ;  /* 0x00008000000079c5 */ /* 0x000fe40000010000 */
[----:B------:R-:W-:Y:S01]  /*12b40*/  WARPGROUP.ARRIVE ;  /* 0x00000000000079c5 */ /* 0x000fe20000000000 */
[----:B------:R-:W-:Y:S01]  /*12b50*/  UMOV UR7, UR5 ;  /* 0x0000000500077c82 */ /* 0x000fe20008000000 */
[----:B------:R-:W-:-:S02]  /*12b60*/  R2UR UR5, R11 ;  /* 0x000000000b0572ca */ /* 0x000fc400000e0000 */
[----:B------:R-:W-:Y:S02]  /*12b70*/  R2UR UR53, R11 ;  /* 0x000000000b3572ca */ /* 0x000fe400000e0000 */
[----:B------:R-:W-:Y:S01]  /*12b80*/  QGMMA.64x32x32.F32.E4M3.E4M3 R136, gdesc[UR32], RZ, !UPT, gsb0 ;  /* 0x00600000208879f3 */ /* 0x000fe2000c0008ff */
[----:B------:R-:W-:Y:S02]  /*12b90*/  R2UR UR34, R90 ;  /* 0x000000005a2272ca */ /* 0x000fe400000e0000 */
[----:B------:R-:W-:Y:S02]  /*12ba0*/  R2UR UR35, R91 ;  /* 0x000000005b2372ca */ /* 0x000fe400000e0000 */
[----:B------:R-:W-:Y:S02]  /*12bb0*/  R2UR UR56, R10 ;  /* 0x000000000a3872ca */ /* 0x000fe400000e0000 */
[----:B------:R-:W-:Y:S02]  /*12bc0*/  R2UR UR57, R11 ;  /* 0x000000000b3972ca */ /* 0x000fe400000e0000 */
[----:B------:R-:W-:-:S02]  /*12bd0*/  R2UR UR11, R15 ;  /* 0x000000000f0b72ca */ /* 0x000fc400000e0000 */
[C---:B------:R-:W-:Y:S02]  /*12be0*/  R2UR UR8, R8.reuse ;  /* 0x00000000080872ca */ /* 0x040fe400000e0000 */
[C---:B------:R-:W-:Y:S02]  /*12bf0*/  R2UR UR9, R9.reuse ;  /* 0x00000000090972ca */ /* 0x040fe400000e0000 */
[C---:B------:R-:W-:Y:S02]  /*12c00*/  R2UR UR12, R8.reuse ;  /* 0x00000000080c72ca */ /* 0x040fe400000e0000 */
[----:B------:R-:W-:Y:S02]  /*12c10*/  R2UR UR13, R9 ;  /* 0x00000000090d72ca */ /* 0x000fe400000e0000 */
[----:B------:R-:W-:Y:S02]  /*12c20*/  R2UR UR19, R15 ;  /* 0x000000000f1372ca */ /* 0x000fe400000e0000 */
[----:B------:R-:W-:-:S02]  /*12c30*/  R2UR UR16, R8 ;  /* 0x00000000081072ca */ /* 0x000fc400000e0000 */
[C---:B------:R-:W-:Y:S02]  /*12c40*/  R2UR UR17, R9.reuse ;  /* 0x00000000091172ca */ /* 0x040fe400000e0000 */
        /* <DEDUP_REMOVED lines=9> */
[----:B------:R-:W-:Y:S02]  /*12ce0*/  MOV R15, 0x40000040 ;  /* 0x40000040000f7802 */ /* 0x000fe40000000f00 */
[----:B------:R-:W-:-:S02]  /*12cf0*/  R2UR UR44, R6 ;  /* 0x00000000062c72ca */ /* 0x000fc400000e0000 */
[----:B------:R-:W-:Y:S01]  /*12d00*/  R2UR UR45, R7 ;  /* 0x00000000072d72ca */ /* 0x000fe200000e0000 */
[----:B------:R-:W-:Y:S02]  /*12d10*/  WARPGROUP.DEPBAR.LE gsb0, 0x0 ;  /* 0x00008000000079c5 */ /* 0x000fe40000010000 */
[----:B------:R-:W-:-:S06]  /*12d20*/  WARPGROUP.ARRIVE ;  /* 0x00000000000079c5 */ /* 0x000fcc0000000000 */
[----:B------:R-:W-:Y:S01]  /*12d30*/  QGMMA.64x32x32.F32.E4M3.E4M3 R120, gdesc[UR40], RZ, !UPT, gsb0 ;  /* 0x00600000287879f3 */ /* 0x000fe2000c0008ff */
[----:B------:R-:W-:Y:S02]  /*12d40*/  R2UR UR42, R14 ;  /* 0x000000000e2a72ca */ /* 0x000fe400000e0000 */
[----:B------:R-:W-:Y:S02]  /*12d50*/  R2UR UR43, R15 ;  /* 0x000000000f2b72ca */ /* 0x000fe400000e0000 */
[----:B------:R-:W-:Y:S02]  /*12d60*/  R2UR UR40, R6 ;  /* 0x00000000062872ca */ /* 0x000fe400000e0000 */
        /* <DEDUP_REMOVED lines=71> */
.L_x_7914:
[----:B------:R-:W-:Y:S01]  /*131e0*/  SHF.L.U32 R12, R12, 0x1f, RZ ;  /* 0x0000001f0c0c7819 */ /* 0x000fe200000006ff */
[----:B------:R-:W-:-:S04]  /*131f0*/  IMAD R13, R219, 0x8, R18 ;  /* 0x00000008db0d7824 */ /* 0x000fc800078e0212 */
[----:B------:R0:W1:Y:S01]  /*13200*/  SYNCS.PHASECHK.TRANS64.TRYWAIT P1, [R13+URZ+0x22850], R12 ;  /* 0x0228500c0d0075a7 */ /* 0x000062000802017f */
[----:B------:R-:W-:Y:S05]  /*13210*/  @!P0 BRA `(.L_x_7915) ;  /* 0x0000000000048947 */ /* 0x000fea0003800000 */
[----:B------:R-:W-:Y:S01]  /*13220*/  BPT.TRAP 0x1 ;  /* 0x000000040000795c */ /* 0x000fe20000300000 */
.L_x_7915:
[----:B-1----:R-:W-:Y:S05]  /*13230*/  @P1 BRA `(.L_x_7913) ;  /* 0x0000000000081947 */ /* 0x002fea0003800000 */
[----:B------:R-:W1:Y:S02]  /*13240*/  SYNCS.PHASECHK.TRANS64.TRYWAIT P1, [R13+URZ+0x22850], R12 ;  /* 0x0228500c0d0075a7 */ /* 0x000e64000802017f */
[----:B-1----:R-:W-:Y:S05]  /*13250*/  @!P1 BRA `(.L_x_7916) ;  /* 0x0000010c00dc9947 */ /* 0x002fea0003800000 */
.L_x_7913:
        /* <DEDUP_REMOVED lines=11> */
[----:B------:R-:W-:-:S05]  /*13310*/  IMAD R12, R219, 0x500, R12 ;  /* 0x00000500db0c7824 */ /* 0x000fca00078e020c */
[C---:B------:R-:W-:Y:S02]  /*13320*/  R2UR UR6, R12.reuse ;  /* 0x000000000c0672ca */ /* 0x040fe400000e0000 */
[----:B------:R-:W-:-:S11]  /*13330*/  IADD3 R14, R12, 0x100, RZ ;  /* 0x000001000c0e7810 */ /* 0x000fd60007ffe0ff */
[----:B------:R-:W-:Y:S01]  /*13340*/  QGMMA.64x128x32.F32.E4M3.E4M3 R24, R168, gdesc[UR4], R24, gsb0 ;  /* 0x01e00004a8187df3 */ /* 0x000fe20008000818 */
[----:B------:R-:W-:Y:S01]  /*13350*/  R2UR UR6, R14 ;  /* 0x000000000e0672ca */ /* 0x000fe200000e0000 */
[----:B------:R-:W-:Y:S01]  /*13360*/  VIADD R14, R12, 0x200 ;  /* 0x000002000c0e7836 */ /* 0x000fe20000000000 */
[----:B------:R-:W-:Y:S01]  /*13370*/  R2UR UR7, R15 ;  /* 0x000000000f0772ca */ /* 0x000fe200000e0000 */
[----:B------:R-:W-:Y:S01]  /*13380*/  IMAD.MOV.U32 R15, RZ, RZ, -0x3ffffff0 ;  /* 0xc0000010ff0f7424 */ /* 0x000fe200078e00ff */
[----:B0-----:R-:W-:Y:S01]  /*13390*/  SHF.R.U32.HI R220, RZ, 0x7, R220 ;  /* 0x00000007ffdc7819 */ /* 0x001fe200000116dc */
[----:B------:R-:W-:Y:S02]  /*133a0*/  WARPGROUP.DEPBAR.LE gsb0, 0x0 ;  /* 0x00008000000079c5 */ /* 0x000fe40000010000 */
[----:B------:R-:W-:-:S08]  /*133b0*/  WARPGROUP.ARRIVE ;  /* 0x00000000000079c5 */ /* 0x000fd00000000000 */
[----:B------:R-:W-:Y:S01]  /*133c0*/  QGMMA.64x128x32.F32.E4M3.E4M3 R24, R172, gdesc[UR4], R24, gsb0 ;  /* 0x01e00004ac187df3 */ /* 0x000fe20008000818 */
[----:B------:R-:W-:Y:S01]  /*133d0*/  R2UR UR6, R14 ;  /* 0x000000000e0672ca */ /* 0x000fe200000e0000 */
[C---:B------:R-:W-:Y:S01]  /*133e0*/  VIADD R14, R12.reuse, 0x300 ;  /* 0x000003000c0e7836 */ /* 0x040fe20000000000 */
[----:B------:R-:W-:Y:S01]  /*133f0*/  R2UR UR7, R15 ;  /* 0x000000000f0772ca */ /* 0x000fe200000e0000 */
[----:B------:R-:W-:Y:S01]  /*13400*/  VIADD R12, R12, 0x400 ;  /* 0x000004000c0c7836 */ /* 0x000fe20000000000 */
[----:B------:R-:W-:Y:S01]  /*13410*/  MOV R15, 0xc0000010 ;  /* 0xc0000010000f7802 */ /* 0x000fe20000000f00 */
[----:B------:R-:W-:Y:S02]  /*13420*/  WARPGROUP.DEPBAR.LE gsb0, 0x0 ;  /* 0x00008000000079c5 */ /* 0x000fe40000010000 */
[----:B------:R-:W-:-:S08]  /*13430*/  WARPGROUP.ARRIVE ;  /* 0x00000000000079c5 */ /* 0x000fd00000000000 */
[----:B------:R-:W-:Y:S01]  /*13440*/  QGMMA.64x128x32.F32.E4M3.E4M3 R24, R176, gdesc[UR4], R24, gsb0 ;  /* 0x01e00004b0187df3 */ /* 0x000fe20008000818 */
[----:B------:R-:W-:Y:S02]  /*13450*/  R2UR UR6, R14 ;  /* 0x000000000e0672ca */ /* 0x000fe400000e0000 */
[----:B------:R-:W-:Y:S01]  /*13460*/  R2UR UR7, R15 ;  /* 0x000000000f0772ca */ /* 0x000fe200000e0000 */
[----:B------:R-:W-:Y:S02]  /*13470*/  WARPGROUP.DEPBAR.LE gsb0, 0x0 ;  /* 0x00008000000079c5 */ /* 0x000fe40000010000 */
[----:B------:R-:W-:-:S10]  /*13480*/  WARPGROUP.ARRIVE ;  /* 0x00000000000079c5 */ /* 0x000fd40000000000 */
[----:B------:R-:W-:Y:S01]  /*13490*/  QGMMA.64x128x32.F32.E4M3.E4M3 R24, R180, gdesc[UR4], R24, gsb0 ;  /* 0x01e00004b4187df3 */ /* 0x000fe20008000818 */
[----:B------:R-:W-:Y:S02]  /*134a0*/  R2UR UR6, R12 ;  /* 0x000000000c0672ca */ /* 0x000fe400000e0000 */
[----:B------:R-:W-:Y:S02]  /*134b0*/  R2UR UR7, R13 ;  /* 0x000000000d0772ca */ /* 0x000fe400000e0000 */
[----:B------:R-:W-:Y:S01]  /*134c0*/  IADD3 R12, -R220, 0xb, RZ ;  /* 0x0000000bdc0c7810 */ /* 0x000fe20007ffe1ff */
[----:B------:R-:W-:Y:S02]  /*134d0*/  WARPGROUP.DEPBAR.LE gsb0, 0x0 ;  /* 0x00008000000079c5 */ /* 0x000fe40000010000 */
[----:B------:R-:W-:-:S08]  /*134e0*/  WARPGROUP.ARRIVE ;  /* 0x00000000000079c5 */ /* 0x000fd00000000000 */
[----:B------:R-:W-:Y:S03]  /*134f0*/  QGMMA.64x128x32.F32.E4M3.E4M3 R24, R184, gdesc[UR4], R24, gsb0 ;  /* 0x01e00004b8187df3 */ /* 0x000fe60008000818 */
[----:B------:R-:W-:Y:S02]  /*13500*/  WARPGROUP.DEPBAR.LE gsb0, 0x0 ;  /* 0x00008000000079c5 */ /* 0x000fe40000010000 */
[----:B------:R0:W-:Y:S06]  /*13510*/  BAR.ARV R12, 0x100 ;  /* 0x0004000c0000751d */ /* 0x0001ec0000002000 */
[----:B------:R-:W-:Y:S05]  /*13520*/  @!P0 BRA `(.L_x_7917) ;  /* 0x0000000000048947 */ /* 0x000fea0003800000 */
[----:B------:R-:W-:Y:S01]  /*13530*/  BPT.TRAP 0x1 ;  /* 0x000000040000795c */ /* 0x000fe20000300000 */
.L_x_7917:
[----:B------:R-:W1:Y:S01]  /*13540*/  S2R R170, SR_CgaCtaId ;  /* 0x0000000000aa7919 */ /* 0x000e620000008800 */
[C---:B0-----:R-:W-:Y:S01]  /*13550*/  FMUL.FTZ R12, R2.reuse, R152 ;  /* 0x00000098020c7220 */ /* 0x041fe20000410000 */
[C---:B------:R-:W-:Y:S01]  /*13560*/  FMUL.FTZ R13, R2.reuse, R153 ;  /* 0x00000099020d7220 */ /* 0x040fe20000410000 */
[C---:B------:R-:W-:Y:S01]  /*13570*/  FMUL.FTZ R152, R2.reuse, R156 ;  /* 0x0000009c02987220 */ /* 0x040fe20000410000 */
[C---:B------:R-:W-:Y:S01]  /*13580*/  FMUL.FTZ R156, R2.reuse, R160 ;  /* 0x000000a0029c7220 */ /* 0x040fe20000410000 */
[----:B------:R-:W-:Y:S01]  /*13590*/  FMUL.FTZ R160, R2, R164 ;  /* 0x000000a402a07220 */ /* 0x000fe20000410000 */
[----:B------:R-:W-:Y:S01]  /*135a0*/  IMAD R164, R194, 0x8, R18 ;  /* 0x00000008c2a47824 */ /* 0x000fe200078e0212 */
[----:B------:R-:W0:Y:S01]  /*135b0*/  MUFU.TANH R12, R12 ;  /* 0x0000000c000c7308 */ /* 0x000e220000002400 */
[C---:B------:R-:W-:Y:S01]  /*135c0*/  FMUL.FTZ R153, R2.reuse, R157 ;  /* 0x0000009d02997220 */ /* 0x040fe20000410000 */
[----:B------:R-:W-:Y:S01]  /*135d0*/  FMUL.FTZ R157, R2, R161 ;  /* 0x000000a1029d7220 */ /* 0x000fe20000410000 */
[----:B------:R-:W-:-:S02]  /*135e0*/  VIADD R164, R164, 0x22840 ;  /* 0x00022840a4a47836 */ /* 0x000fc40000000000 */
        /* <DEDUP_REMOVED lines=21> */
[----:B-1----:R-:W-:Y:S01]  /*13740*/  PRMT R164, R170, 0x654, R164 ;  /* 0x00000654aaa47816 */ /* 0x002fe200000000a4 */
[C---:B------:R-:W-:Y:S01]  /*13750*/  FMUL.FTZ R105, R2.reuse, R105 ;  /* 0x0000006902697220 */ /* 0x040fe20000410000 */
[C---:B------:R-:W-:Y:S01]  /*13760*/  FMUL.FTZ R108, R2.reuse, R108 ;  /* 0x0000006c026c7220 */ /* 0x040fe20000410000 */
[C---:B------:R-:W-:Y:S01]  /*13770*/  FMUL.FTZ R109, R2.reuse, R109 ;  /* 0x0000006d026d7220 */ /* 0x040fe20000410000 */
[----:B------:R0:W-:Y:S01]  /*13780*/  SYNCS.ARRIVE.TRANS64.RED.A1T0 RZ, [R164+URZ], RZ ;  /* 0x000000ffa4ff79a7 */ /* 0x0001e2000810043f */
[C---:B------:R-:W-:Y:S01]  /*13790*/  FMUL.FTZ R112, R2.reuse, R112 ;  /* 0x0000007002707220 */ /* 0x040fe20000410000 */
[C---:B------:R-:W-:Y:S01]  /*137a0*/  FMUL.FTZ R113, R2.reuse, R113 ;  /* 0x0000007102717220 */ /* 0x040fe20000410000 */
[----:B------:R-:W1:Y:S01]  /*137b0*/  MUFU.TANH R156, R156 ;  /* 0x0000009c009c7308 */ /* 0x000e620000002400 */
[C---:B------:R-:W-:Y:S01]  /*137c0*/  FMUL.FTZ R116, R2.reuse, R116 ;  /* 0x0000007402747220 */ /* 0x040fe20000410000 */
[C---:B------:R-:W-:Y:S01]  /*137d0*/  FMUL.FTZ R117, R2.reuse, R117 ;  /* 0x0000007502757220 */ /* 0x040fe20000410000 */
[C---:B------:R-:W-:Y:S01]  /*137e0*/  FMUL.FTZ R88, R2.reuse, R88 ;  /* 0x0000005802587220 */ /* 0x040fe20000410000 */
[----:B------:R-:W-:Y:S01]  /*137f0*/  FMUL.FTZ R89, R2, R89 ;  /* 0x0000005902597220 */ /* 0x000fe20000410000 */
[----:B0-----:R-:W-:Y:S01]  /*13800*/  FMNMX.FTZ R164, R12, R218, !PT ;  /* 0x000000da0ca47209 */ /* 0x001fe20007810000 */
[C---:B------:R-:W-:Y:S01]  /*13810*/  FMUL.FTZ R92, R2.reuse, R92 ;  /* 0x0000005c025c7220 */ /* 0x040fe20000410000 */
[C---:B------:R-:W-:Y:S01]  /*13820*/  FMUL.FTZ R93, R2.reuse, R93 ;  /* 0x0000005d025d7220 */ /* 0x040fe20000410000 */
[----:B------:R-:W0:Y:S01]  /*13830*/  MUFU.TANH R157, R157 ;  /* 0x0000009d009d7308 */ /* 0x000e220000002400 */
[----:B--2---:R-:W-:Y:S01]  /*13840*/  FMNMX.FTZ R164, R13, R164, !PT ;  /* 0x000000a40da47209 */ /* 0x004fe20007810000 */
[C---:B------:R-:W-:Y:S01]  /*13850*/  FMUL.FTZ R96, R2.reuse, R96 ;  /* 0x0000006002607220 */ /* 0x040fe20000410000 */
[C---:B------:R-:W-:Y:S01]  /*13860*/  FMUL.FTZ R97, R2.reuse, R97 ;  /* 0x0000006102617220 */ /* 0x040fe20000410000 */
[----:B------:R-:W-:Y:S01]  /*13870*/  FMUL.FTZ R100, R2, R100 ;  /* 0x0000006402647220 */ /* 0x000fe20000410000 */
[----:B---3--:R-:W-:Y:S01]  /*13880*/  FMNMX.FTZ R164, R152, R164, !PT ;  /* 0x000000a498a47209 */ /* 0x008fe20007810000 */
[C---:B------:R-:W-:Y:S01]  /*13890*/  FMUL.FTZ R101, R2.reuse, R101 ;  /* 0x0000006502657220 */ /* 0x040fe20000410000 */
[C---:B------:R-:W-:Y:S01]  /*138a0*/  FMUL.FTZ R14, R2.reuse, R154 ;  /* 0x0000009a020e7220 */ /* 0x040fe20000410000 */
[----:B------:R-:W2:Y:S01]  /*138b0*/  MUFU.TANH R160, R160 ;  /* 0x000000a000a07308 */ /* 0x000ea20000002400 */
[----:B----4-:R-:W-:Y:S01]  /*138c0*/  FMNMX.FTZ R164, R153, R164, !PT ;  /* 0x000000a499a47209 */ /* 0x010fe20007810000 */
[C---:B------:R-:W-:Y:S01]  /*138d0*/  FMUL.FTZ R15, R2.reuse, R155 ;  /* 0x0000009b020f7220 */ /* 0x040fe20000410000 */
[C---:B------:R-:W-:Y:S01]  /*138e0*/  FMUL.FTZ R154, R2.reuse, R158 ;  /* 0x0000009e029a7220 */ /* 0x040fe20000410000 */
[----:B------:R-:W-:Y:S01]  /*138f0*/  FMUL.FTZ R155, R2, R159 ;  /* 0x0000009f029b7220 */ /* 0x000fe20000410000 */
[----:B-1----:R-:W-:Y:S01]  /*13900*/  FMNMX.FTZ R164, R156, R164, !PT ;  /* 0x000000a49ca47209 */ /* 0x002fe20007810000 */
[C---:B------:R-:W-:Y:S01]  /*13910*/  FMUL.FTZ R158, R2.reuse, R162 ;  /* 0x000000a2029e7220 */ /* 0x040fe20000410000 */
[C---:B------:R-:W-:Y:S01]  /*13920*/  FMUL.FTZ R159, R2.reuse, R163 ;  /* 0x000000a3029f7220 */ /* 0x040fe20000410000 */
[----:B------:R-:W1:Y:S01]  /*13930*/  MUFU.TANH R161, R161 ;  /* 0x000000a100a17308 */ /* 0x000e620000002400 */
        /* <DEDUP_REMOVED lines=40> */
[----:B-1----:R-:W-:Y:S01]  /*13bc0*/  FMNMX.FTZ R164, R140, R164, !PT ;  /* 0x000000a48ca47209 */ /* 0x002fe20007810000 */
[C---:B------:R-:W-:Y:S01]  /*13bd0*/  FMUL.FTZ R98, R2.reuse, R98 ;  /* 0x0000006202627220 */ /* 0x040fe20000410000 */
[C---:B------:R-:W-:Y:S01]  /*13be0*/  FMUL.FTZ R99, R2.reuse, R99 ;  /* 0x0000006302637220 */ /* 0x040fe20000410000 */
[C---:B------:R-:W-:Y:S01]  /*13bf0*/  FMUL.FTZ R102, R2.reuse, R102 ;  /* 0x0000006602667220 */ /* 0x040fe20000410000 */
[----:B------:R-:W-:-:S03]  /*13c00*/  FMUL.FTZ R103, R2, R103 ;  /* 0x0000006702677220 */ /* 0x000fc60000410000 */
        /* <DEDUP_REMOVED lines=57> */
[----:B--2---:R-:W-:-:S05]  /*13fa0*/  FMNMX.FTZ R88, R101, R88, !PT ;  /* 0x0000005865587209 */ /* 0x004fca0007810000 */
[----:B------:R-:W2:Y:S02]  /*13fb0*/  SHFL.BFLY PT, R165, R88, 0x2, 0x1f ;  /* 0x0c401f0058a57f89 */ /* 0x000ea400000e0000 */
[----:B------:R-:W3:Y:S08]  /*13fc0*/  MUFU.TANH R154, R154 ;  /* 0x0000009a009a7308 */ /* 0x000ef00000002400 */
[----:B------:R-:W4:Y:S08]  /*13fd0*/  MUFU.TANH R155, R155 ;  /* 0x0000009b009b7308 */ /* 0x000f300000002400 */
[----:B------:R-:W5:Y:S01]  /*13fe0*/  MUFU.TANH R158, R158 ;  /* 0x0000009e009e7308 */ /* 0x000f620000002400 */
[----:B--2---:R-:W-:-:S07]  /*13ff0*/  FMNMX.FTZ R88, R88, R165, !PT ;  /* 0x000000a558587209 */ /* 0x004fce0007810000 */
[----:B------:R-:W2:Y:S01]  /*14000*/  MUFU.TANH R159, R159 ;  /* 0x0000009f009f7308 */ /* 0x000ea20000002400 */
[----:B------:R-:W1:Y:S07]  /*14010*/  SHFL.BFLY PT, R165, R88, 0x1, 0x1f ;  /* 0x0c201f0058a57f89 */ /* 0x000e6e00000e0000 */
[----:B------:R-:W2:Y:S08]  /*14020*/  MUFU.TANH R162, R162 ;  /* 0x000000a200a27308 */ /* 0x000eb00000002400 */
[----:B------:R-:W2:Y:S08]  /*14030*/  MUFU.TANH R163, R163 ;  /* 0x000000a300a37308 */ /* 0x000eb00000002400 */
[----:B------:R-:W2:Y:S01]  /*14040*/  MUFU.TANH R138, R138 ;  /* 0x0000008a008a7308 */ /* 0x000ea20000002400 */
[----:B-1----:R-:W-:-:S02]  /*14050*/  FMNMX.FTZ R88, R88, R165, !PT ;  /* 0x000000a558587209 */ /* 0x002fc40007810000 */
[----:B------:R-:W-:-:S05]  /*14060*/  FMNMX.FTZ R165, R14, R217, !PT ;  /* 0x000000d90ea57209 */ /* 0x000fca0007810000 */
[----:B------:R-:W1:Y:S01]  /*14070*/  MUFU.TANH R139, R139 ;  /* 0x0000008b008b7308 */ /* 0x000e620000002400 */
[----:B0-----:R-:W-:Y:S01]  /*14080*/  FMNMX.FTZ R165, R15, R165, !PT ;  /* 0x000000a50fa57209 */ /* 0x001fe20007810000 */
[----:B------:R-:W-:-:S03]  /*14090*/  FADD.FTZ R167, -R88, R218 ;  /* 0x000000da58a77221 */ /* 0x000fc60000010100 */
[----:B---3--:R-:W-:-:S03]  /*140a0*/  FMNMX.FTZ R165, R154, R165, !PT ;  /* 0x000000a59aa57209 */ /* 0x008fc60007810000 */
[----:B------:R-:W0:Y:S01]  /*140b0*/  MUFU.TANH R142, R142 ;  /* 0x0000008e008e7308 */ /* 0x000e220000002400 */
[----:B----4-:R-:W-:-:S04]  /*140c0*/  FMNMX.FTZ R165, R155, R165, !PT ;  /* 0x000000a59ba57209 */ /* 0x010fc80007810000 */
[----:B-----5:R-:W-:-:S03]  /*140d0*/  FMNMX.FTZ R165, R158, R165, !PT ;  /* 0x000000a59ea57209 */ /* 0x020fc60007810000 */
[----:B------:R-:W3:Y:S01]  /*140e0*/  MUFU.TANH R143, R143 ;  /* 0x0000008f008f7308 */ /* 0x000ee20000002400 */
[----:B--2---:R-:W-:-:S04]  /*140f0*/  FMNMX.FTZ R165, R159, R165, !PT ;  /* 0x000000a59fa57209 */ /* 0x004fc80007810000 */
[----:B------:R-:W-:-:S03]  /*14100*/  FMNMX.FTZ R165, R162, R165, !PT ;  /* 0x000000a5a2a57209 */ /* 0x000fc60007810000 */
[----:B------:R-:W2:Y:S01]  /*14110*/  MUFU.TANH R146, R146 ;  /* 0x0000009200927308 */ /* 0x000ea20000002400 */
[----:B------:R-:W-:-:S04]  /*14120*/  FMNMX.FTZ R165, R163, R165, !PT ;  /* 0x000000a5a3a57209 */ /* 0x000fc80007810000 */
[----:B------:R-:W-:-:S03]  /*14130*/  FMNMX.FTZ R165, R138, R165, !PT ;  /* 0x000000a58aa57209 */ /* 0x000fc60007810000 */
[----:B------:R-:W4:Y:S01]  /*14140*/  MUFU.TANH R147, R147 ;  /* 0x0000009300937308 */ /* 0x000f220000002400 */
[----:B-1----:R-:W-:-:S04]  /*14150*/  FMNMX.FTZ R165, R139, R165, !PT ;  /* 0x000000a58ba57209 */ /* 0x002fc80007810000 */
[----:B0-----:R-:W-:-:S03]  /*14160*/  FMNMX.FTZ R165, R142, R165, !PT ;  /* 0x000000a58ea57209 */ /* 0x001fc60007810000 */
[----:B------:R-:W0:Y:S01]  /*14170*/  MUFU.TANH R150, R150 ;  /* 0x0000009600967308 */ /* 0x000e220000002400 */
[----:B---3--:R-:W-:-:S04]  /*14180*/  FMNMX.FTZ R165, R143, R165, !PT ;  /* 0x000000a58fa57209 */ /* 0x008fc80007810000 */
[----:B--2---:R-:W-:-:S03]  /*14190*/  FMNMX.FTZ R165, R146, R165, !PT ;  /* 0x000000a592a57209 */ /* 0x004fc60007810000 */
        /* <DEDUP_REMOVED lines=18> */
[----:B------:R-:W1:Y:S08]  /*142c0*/  MUFU.TANH R106, R106 ;  /* 0x0000006a006a7308 */ /* 0x000e700000002400 */
[----:B------:R-:W3:Y:S08]  /*142d0*/  MUFU.TANH R107, R107 ;  /* 0x0000006b006b7308 */ /* 0x000ef00000002400 */
[----:B------:R-:W4:Y:S08]  /*142e0*/  MUFU.TANH R110, R110 ;  /* 0x0000006e006e7308 */ /* 0x000f300000002400 */
[----:B------:R2:W-:Y:S08]  /*142f0*/  MUFU.TANH R165, R90 ;  /* 0x0000005a00a57308 */ /* 0x0005f00000002400 */
[----:B------:R-:W5:Y:S01]  /*14300*/  MUFU.TANH R111, R111 ;  /* 0x0000006f006f7308 */ /* 0x000f620000002400 */
[----:B--2---:R-:W-:-:S04]  /*14310*/  FMNMX.FTZ R90, R134, R166, !PT ;  /* 0x000000a6865a7209 */ /* 0x004fc80007810000 */
[----:B0-----:R-:W-:-:S03]  /*14320*/  FMNMX.FTZ R90, R135, R90, !PT ;  /* 0x0000005a875a7209 */ /* 0x001fc60007810000 */
[----:B------:R-:W0:Y:S01]  /*14330*/  MUFU.TANH R114, R114 ;  /* 0x0000007200727308 */ /* 0x000e220000002400 */
[----:B-1----:R-:W-:-:S04]  /*14340*/  FMNMX.FTZ R90, R106, R90, !PT ;  /* 0x0000005a6a5a7209 */ /* 0x002fc80007810000 */
[----:B---3--:R-:W-:-:S03]  /*14350*/  FMNMX.FTZ R90, R107, R90, !PT ;  /* 0x0000005a6b5a7209 */ /* 0x008fc60007810000 */
        /* <DEDUP_REMOVED lines=10> */
[----:B0-----:R-:W-:-:S04]  /*14400*/  FMNMX.FTZ R90, R119, R90, !PT ;  /* 0x0000005a775a7209 */ /* 0x001fc80007810000 */
[----:B------:R-:W-:-:S03]  /*14410*/  FMNMX.FTZ R90, R165, R90, !PT ;  /* 0x0000005aa55a7209 */ /* 0x000fc60007810000 */
        /* <DEDUP_REMOVED lines=9> */
[----:B--2---:R-:W-:-:S04]  /*144b0*/  FMNMX.FTZ R90, R99, R90, !PT ;  /* 0x0000005a635a7209 */ /* 0x004fc80007810000 */
[----:B0-----:R-:W-:-:S04]  /*144c0*/  FMNMX.FTZ R90, R102, R90, !PT ;  /* 0x0000005a665a7209 */ /* 0x001fc80007810000 */
[----:B-1----:R-:W-:-:S05]  /*144d0*/  FMNMX.FTZ R90, R103, R90, !PT ;  /* 0x0000005a675a7209 */ /* 0x002fca0007810000 */
[----:B------:R-:W0:Y:S02]  /*144e0*/  SHFL.BFLY PT, R91, R90, 0x2, 0x1f ;  /* 0x0c401f005a5b7f89 */ /* 0x000e2400000e0000 */
[----:B0-----:R-:W-:-:S05]  /*144f0*/  FMNMX.FTZ R91, R90, R91, !PT ;  /* 0x0000005b5a5b7209 */ /* 0x001fca0007810000 */
[----:B------:R-:W0:Y:S02]  /*14500*/  SHFL.BFLY PT, R90, R91, 0x1, 0x1f ;  /* 0x0c201f005b5a7f89 */ /* 0x000e2400000e0000 */
[----:B0-----:R-:W-:Y:S02]  /*14510*/  FMNMX.FTZ R91, R91, R90, !PT ;  /* 0x0000005a5b5b7209 */ /* 0x001fe40007810000 */
[----:B------:R-:W0:Y:S03]  /*14520*/  LDC R90, c[0x0][0x988] ;  /* 0x00026200ff5a7b82 */ /* 0x000e260000000800 */
[----:B------:R-:W-:-:S01]  /*14530*/  FADD.FTZ R168, -R91, R217 ;  /* 0x000000d95ba87221 */ /* 0x000fc20000010100 */
[-C--:B0-----:R-:W-:Y:S01]  /*14540*/  FFMA.FTZ R169, R88, R90.reuse, -8 ;  /* 0xc100000058a97423 */ /* 0x081fe2000001005a */
[-C--:B------:R-:W-:Y:S02]  /*14550*/  FMUL.FTZ R167, R167, R90.reuse ;  /* 0x0000005aa7a77220 */ /* 0x080fe40000410000 */
[-C--:B------:R-:W-:Y:S01]  /*14560*/  FMUL.FTZ R168, R168, R90.reuse ;  /* 0x0000005aa8a87220 */ /* 0x080fe20000410000 */
[----:B------:R-:W-:-:S01]  /*14570*/  FFMA.FTZ R12, R12, R90, -R169 ;  /* 0x0000005a0c0c7223 */ /* 0x000fc200000108a9 */
[-CC-:B------:R-:W-:Y:S01]  /*14580*/  FFMA.FTZ R13, R13, R90.reuse, -R169.reuse ;  /* 0x0000005a0d0d7223 */ /* 0x180fe200000108a9 */
        /* <DEDUP_REMOVED lines=37> */
[-C--:B------:R-:W-:Y:S01]  /*147e0*/  FFMA.FTZ R101, R101, R90.reuse, -R169 ;  /* 0x0000005a65657223 */ /* 0x080fe200000108a9 */
[----:B------:R-:W-:-:S01]  /*147f0*/  FFMA.FTZ R169, R91, R90, -8 ;  /* 0xc10000005ba97423 */ /* 0x000fc2000001005a */
[----:B------:R-:W-:Y:S03]  /*14800*/  MUFU.EX2 R167, R167 ;  /* 0x000000a700a77308 */ /* 0x000fe60000000800 */
        /* <DEDUP_REMOVED lines=30> */
[----:B0-----:R-:W-:-:S01]  /*149f0*/  FFMA.FTZ R3, R167, R3, R12 ;  /* 0x00000003a7037223 */ /* 0x001fc2000001000c */
[-CC-:B------:R-:W-:Y:S01]  /*14a00*/  FFMA.FTZ R110, R110, R90.reuse, -R169.reuse ;  /* 0x0000005a6e6e7223 */ /* 0x180fe200000108a9 */
[----:B------:R-:W-:-:S01]  /*14a10*/  FFMA.FTZ R111, R111, R90, -R169 ;  /* 0x0000005a6f6f7223 */ /* 0x000fc200000108a9 */
[-CC-:B------:R-:W-:Y:S01]  /*14a20*/  FFMA.FTZ R114, R114, R90.reuse, -R169.reuse ;  /* 0x0000005a72727223 */ /* 0x180fe200000108a9 */
[----:B------:R-:W-:-:S01]  /*14a30*/  FFMA.FTZ R115, R115, R90, -R169 ;  /* 0x0000005a73737223 */ /* 0x000fc200000108a9 */
[-CC-:B------:R-:W-:Y:S01]  /*14a40*/  FFMA.FTZ R118, R118, R90.reuse, -R169.reuse ;  /* 0x0000005a76767223 */ /* 0x180fe200000108a9 */
[----:B------:R-:W-:-:S01]  /*14a50*/  FFMA.FTZ R119, R119, R90, -R169 ;  /* 0x0000005a77777223 */ /* 0x000fc200000108a9 */
[----:B------:R-:W0:Y:S01]  /*14a60*/  MUFU.EX2 R15, R15 ;  /* 0x0000000f000f7308 */ /* 0x000e220000000800 */
[----:B-1----:R-:W-:-:S01]  /*14a70*/  FFMA.FTZ R20, R168, R20, R14 ;  /* 0x00000014a8147223 */ /* 0x002fc2000001000e */
[-CC-:B------:R-:W-:Y:S01]  /*14a80*/  FFMA.FTZ R165, R165, R90.reuse, -R169.reuse ;  /* 0x0000005aa5a57223 */ /* 0x180fe200000108a9 */
[----:B------:R-:W-:-:S01]  /*14a90*/  FFMA.FTZ R166, R166, R90, -R169 ;  /* 0x0000005aa6a67223 */ /* 0x000fc200000108a9 */
[-CC-:B------:R-:W-:Y:S01]  /*14aa0*/  FFMA.FTZ R94, R94, R90.reuse, -R169.reuse ;  /* 0x0000005a5e5e7223 */ /* 0x180fe200000108a9 */
[----:B------:R-:W-:-:S01]  /*14ab0*/  FFMA.FTZ R95, R95, R90, -R169 ;  /* 0x0000005a5f5f7223 */ /* 0x000fc200000108a9 */
[-CC-:B------:R-:W-:Y:S01]  /*14ac0*/  FFMA.FTZ R98, R98, R90.reuse, -R169.reuse ;  /* 0x0000005a62627223 */ /* 0x180fe200000108a9 */
[----:B------:R-:W-:-:S01]  /*14ad0*/  FFMA.FTZ R99, R99, R90, -R169 ;  /* 0x0000005a63637223 */ /* 0x000fc200000108a9 */
        /* <DEDUP_REMOVED lines=158> */
.L_x_7918:
[----:B------:R-:W-:Y:S01]  /*154c0*/  LEA R169, R219, R18, 0x3 ;  /* 0x00000012dba97211 */ /* 0x000fe200078e18ff */
[----:B------:R-:W-:Y:S01]  /*154d0*/  FMUL.FTZ R26, R26, R168 ;  /* 0x000000a81a1a7220 */ /* 0x000fe20000410000 */
[----:B------:R-:W-:Y:S01]  /*154e0*/  ISETP.GT.AND P1, PT, R21, R202, PT ;  /* 0x000000ca1500720c */ /* 0x000fe20003f24270 */
[----:B------:R-:W-:Y:S01]  /*154f0*/  FMUL.FTZ R27, R27, R168 ;  /* 0x000000a81b1b7220 */ /* 0x000fe20000410000 */
[----:B------:R-:W-:Y:S01]  /*15500*/  F2FP.SATFINITE.E4M3.F32.PACK_AB_MERGE_C R152, R153, R152, RZ ;  /* 0x000000989998723e */ /* 0x000fe200048070ff */
[----:B------:R-:W-:Y:S01]  /*15510*/  VIADD R169, R169, 0x22860 ;  /* 0x00022860a9a97836 */ /* 0x000fe20000000000 */
[----:B------:R-:W-:Y:S01]  /*15520*/  F2FP.SATFINITE.E4M3.F32.PACK_AB_MERGE_C R154, R155, R154, RZ ;  /* 0x0000009a9b9a723e */ /* 0x000fe200048070ff */
[----:B------:R-:W-:Y:S01]  /*15530*/  FMUL.FTZ R30, R30, R168 ;  /* 0x000000a81e1e7220 */ /* 0x000fe20000410000 */
[----:B------:R-:W-:Y:S01]  /*15540*/  F2FP.SATFINITE.E4M3.F32.PACK_AB_MERGE_C R152, R13, R12, R152 ;  /* 0x0000000c0d98723e */ /* 0x000fe20004807098 */
[-C--:B------:R-:W-:Y:S01]  /*15550*/  FMUL.FTZ R31, R31, R168.reuse ;  /* 0x000000a81f1f7220 */ /* 0x080fe20000410000 */
[----:B------:R-:W-:Y:S01]  /*15560*/  PRMT R169, R170, 0x654, R169 ;  /* 0x00000654aaa97816 */ /* 0x000fe200000000a9 */
[----:B------:R-:W-:Y:S01]  /*15570*/  FMUL.FTZ R34, R34, R168 ;  /* 0x000000a822227220 */ /* 0x000fe20000410000 */
[----:B------:R-:W-:Y:S01]  /*15580*/  F2FP.SATFINITE.E4M3.F32.PACK_AB_MERGE_C R160, R161, R160, RZ ;  /* 0x000000a0a1a0723e */ /* 0x000fe200048070ff */
[----:B------:R-:W-:Y:S01]  /*15590*/  FMUL.FTZ R35, R35, R168 ;  /* 0x000000a823237220 */ /* 0x000fe20000410000 */
[----:B------:R-:W-:Y:S01]  /*155a0*/  F2FP.SATFINITE.E4M3.F32.PACK_AB_MERGE_C R162, R163, R162, RZ ;  /* 0x000000a2a3a2723e */ /* 0x000fe200048070ff */
[----:B------:R0:W-:Y:S01]  /*155b0*/  SYNCS.ARRIVE.TRANS64.RED.A1T0 RZ, [R169+URZ], RZ ;  /* 0x000000ffa9ff79a7 */ /* 0x0001e2000810043f */
        /* <DEDUP_REMOVED lines=42> */
[----:B0-----:R-:W-:Y:S01]  /*15860*/  F2FP.SATFINITE.E4M3.F32.PACK_AB_MERGE_C R169, R15, R14, R154 ;  /* 0x0000000e0fa9723e */ /* 0x001fe2000480709a */
        /* <DEDUP_REMOVED lines=51> */
[----:B------:R-:W-:Y:S01]  /*15ba0*/  MOV R12, R196 ;  /* 0x000000c4000c7202 */ /* 0x000fe20000000f00 */
[----:B------:R-:W-:-:S02]  /*15bb0*/  IMAD.MOV.U32 R217, RZ, RZ, R91 ;  /* 0x000000ffffd97224 */ /* 0x000fc400078e005b */
[----:B------:R-:W-:Y:S02]  /*15bc0*/  IMAD.MOV.U32 R218, RZ, RZ, R88 ;  /* 0x000000ffffda7224 */ /* 0x000fe400078e0058 */
[----:B------:R-:W-:Y:S02]  /*15bd0*/  IMAD.MOV.U32 R219, RZ, RZ, R194 ;  /* 0x000000ffffdb7224 */ /* 0x000fe400078e00c2 */
[----:B------:R-:W-:Y:S01]  /*15be0*/  IMAD.MOV.U32 R168, RZ, RZ, R152 ;  /* 0x000000ffffa87224 */ /* 0x000fe200078e0098 */
[----:B------:R-:W-:Y:S06]  /*15bf0*/  @P1 BRA `(.L_x_7919) ;  /* 0xffffffc400f81947 */ /* 0x000fec000383ffff */
.L_x_7907:
[----:B------:R-:W-:Y:S05]  /*15c00*/  WARPSYNC.ALL ;  /* 0x0000000000007948 */ /* 0x000fea0003800000 */
[----:B------:R-:W-:Y:S06]  /*15c10*/  BAR.ARV 0x8, 0x180 ;  /* 0x0206000000007b1d */ /* 0x000fec0000002000 */
[----:B------:R-:W-:Y:S05]  /*15c20*/  @!P0 BRA `(.L_x_7920) ;  /* 0x0000000000048947 */ /* 0x000fea0003800000 */
[----:B------:R-:W-:Y:S01]  /*15c30*/  BPT.TRAP 0x1 ;  /* 0x000000040000795c */ /* 0x000fe20000300000 */
.L_x_7920:
[----:B------:R-:W-:Y:S01]  /*15c40*/  IMAD R13, R194, 0x8, R18 ;  /* 0x00000008c20d7824 */ /* 0x000fe200078e0212 */
[----:B------:R-:W-:-:S04]  /*15c50*/  SHF.L.U32 R0, R196, 0x1f, RZ ;  /* 0x0000001fc4007819 */ /* 0x000fc800000006ff */
[----:B------:R0:W1:Y:S01]  /*15c60*/  SYNCS.PHASECHK.TRANS64.TRYWAIT P1, [R13+URZ+0x22850], R0 ;  /* 0x022850000d0075a7 */ /* 0x000062000802017f */
[----:B------:R-:W-:Y:S05]  /*15c70*/  @!P0 BRA `(.L_x_7921) ;  /* 0x0000000000048947 */ /* 0x000fea0003800000 */
[----:B------:R-:W-:Y:S01]  /*15c80*/  BPT.TRAP 0x1 ;  /* 0x000000040000795c */ /* 0x000fe20000300000 */
.L_x_7921:
[----:B------:R-:W-:-:S05]  /*15c90*/  VIADD R18, R18, 0x400 ;  /* 0x0000040012127836 */ /* 0x000fca0000000000 */
[----:B------:R-:W-:-:S04]  /*15ca0*/  SHF.R.U32.HI R18, RZ, 0x4, R18 ;  /* 0x00000004ff127819 */ /* 0x000fc80000011612 */
[----:B------:R-:W-:-:S04]  /*15cb0*/  LOP3.LUT R18, R18, 0x3fff, RZ, 0xc0, !PT ;  /* 0x00003fff12127812 */ /* 0x000fc800078ec0ff */
[----:B------:R-:W-:Y:S01]  /*15cc0*/  LOP3.LUT R5, R18, 0x10000, RZ, 0xfc, !PT ;  /* 0x0001000012057812 */ /* 0x000fe200078efcff */
[----:B-1----:R-:W-:Y:S06]  /*15cd0*/  @P1 BRA `(.L_x_7922) ;  /* 0x0000000000081947 */ /* 0x002fec0003800000 */
[----:B------:R-:W1:Y:S02]  /*15ce0*/  SYNCS.PHASECHK.TRANS64.TRYWAIT P1, [R13+URZ+0x22850], R0 ;  /* 0x022850000d0075a7 */ /* 0x000e64000802017f */
[----:B-1----:R-:W-:Y:S05]  /*15cf0*/  @!P1 BRA `(.L_x_7923) ;  /* 0x000000e400489947 */ /* 0x002fea0003800000 */
.L_x_7922:
[----:B------:R-:W-:Y:S01]  /*15d00*/  IMAD R4, R194, 0x500, R5 ;  /* 0x00000500c2047824 */ /* 0x000fe200078e0205 */
[----:B------:R-:W-:Y:S01]  /*15d10*/  MOV R5, 0xc0000010 ;  /* 0xc000001000057802 */ /* 0x000fe20000000f00 */
[----:B------:R-:W-:Y:S05]  /*15d20*/  WARPSYNC.ALL ;  /* 0x0000000000007948 */ /* 0x000fea0003800000 */
[C---:B------:R-:W-:Y:S01]  /*15d30*/  R2UR UR6, R4.reuse ;  /* 0x00000000040672ca */ /* 0x040fe200000e0000 */
[----:B------:R-:W-:Y:S01]  /*15d40*/  WARPGROUP.ARRIVE ;  /* 0x00000000000079c5 */ /* 0x000fe20000000000 */
[----:B------:R-:W-:Y:S01]  /*15d50*/  R2UR UR7, R5 ;  /* 0x00000000050772ca */ /* 0x000fe200000e0000 */
[C---:B------:R-:W-:Y:S01]  /*15d60*/  VIADD R6, R4.reuse, 0x100 ;  /* 0x0000010004067836 */ /* 0x040fe20000000000 */
[----:B------:R-:W-:Y:S01]  /*15d70*/  ULDC.64 UR4, c[0x0][0x9a0] ;  /* 0x0002680000047ab9 */ /* 0x000fe20000000a00 */
[----:B------:R-:W-:Y:S01]  /*15d80*/  IMAD.MOV.U32 R7, RZ, RZ, -0x3ffffff0 ;  /* 0xc0000010ff077424 */ /* 0x000fe200078e00ff */
[----:B------:R-:W-:Y:S01]  /*15d90*/  ISETP.NE.U32.AND P1, PT, RZ, UR4, PT ;  /* 0x00000004ff007c0c */ /* 0x000fe2000bf25070 */
[----:B------:R-:W-:-:S02]  /*15da0*/  VIADD R10, R4, 0x200 ;  /* 0x00000200040a7836 */ /* 0x000fc40000000000 */
[----:B------:R-:W-:Y:S01]  /*15db0*/  IMAD.MOV.U32 R11, RZ, RZ, -0x3ffffff0 ;  /* 0xc0000010ff0b7424 */ /* 0x000fe200078e00ff */
[----:B------:R-:W-:-:S05]  /*15dc0*/  ISETP.NE.AND.EX P1, PT, RZ, UR5, PT, P1 ;  /* 0x00000005ff007c0c */ /* 0x000fca000bf25310 */
[----:B------:R-:W-:Y:S01]  /*15dd0*/  QGMMA.64x128x32.F32.E4M3.E4M3 R24, R168, gdesc[UR4], R24, gsb0 ;  /* 0x01e00004a8187df3 */ /* 0x000fe20008000818 */
[----:B------:R-:W-:Y:S02]  /*15de0*/  R2UR UR6, R6 ;  /* 0x00000000060672ca */ /* 0x000fe400000e0000 */
[----:B------:R-:W-:-:S05]  /*15df0*/  R2UR UR7, R7 ;  /* 0x00000000070772ca */ /* 0x000fca00000e0000 */
[----:B------:R-:W0:Y:S08]  /*15e00*/  @P1 LDC.64 R6, c[0x0][0x9c8] ;  /* 0x00027200ff061b82 */ /* 0x000e300000000a00 */
[----:B------:R-:W2:Y:S01]  /*15e10*/  @P1 LDC.64 R8, c[0x0][0x9d0] ;  /* 0x00027400ff081b82 */ /* 0x000ea20000000a00 */
[----:B01----:R-:W-:-:S04]  /*15e20*/  @P1 IMAD R0, R213, R6, RZ ;  /* 0x00000006d5001224 */ /* 0x003fc800078e02ff */
[C---:B------:R-:W-:Y:S01]  /*15e30*/  @P1 IMAD R5, R206.reuse, R7, R0 ;  /* 0x00000007ce051224 */ /* 0x040fe200078e0200 */
[----:B------:R-:W-:Y:S01]  /*15e40*/  MOV R0, 0x3f800000 ;  /* 0x3f80000000007802 */ /* 0x000fe20000000f00 */
[----:B------:R-:W-:-:S04]  /*15e50*/  @P1 IMAD.WIDE.U32 R6, R206, R6, RZ ;  /* 0x00000006ce061225 */ /* 0x000fc800078e00ff */
[----:B------:R-:W-:Y:S02]  /*15e60*/  @P1 IMAD.IADD R7, R7, 0x1, R5 ;  /* 0x0000000107071824 */ /* 0x000fe400078e0205 */
[----:B--2---:R-:W-:-:S04]  /*15e70*/  @P1 IMAD.WIDE.U32 R6, R191, R8, R6 ;  /* 0x00000008bf061225 */ /* 0x004fc800078e0006 */
[----:B------:R-:W-:Y:S01]  /*15e80*/  @P1 IMAD R9, R191, R9, R7 ;  /* 0x00000009bf091224 */ /* 0x000fe200078e0207 */
[----:B------:R-:W-:-:S04]  /*15e90*/  @P1 LEA R8, P2, R6, UR4, 0x2 ;  /* 0x0000000406081c11 */ /* 0x000fc8000f8410ff */
[----:B------:R-:W-:-:S05]  /*15ea0*/  @P1 LEA.HI.X R9, R6, UR5, R9, 0x2, P2 ;  /* 0x0000000506091c11 */ /* 0x000fca00090f1409 */
[----:B------:R0:W2:Y:S01]  /*15eb0*/  @P1 LDG.E R0, desc[UR36][R8.64] ;  /* 0x0000002408001981 */ /* 0x0000a2000c1e1900 */
[----:B------:R-:W-:Y:S02]  /*15ec0*/  WARPGROUP.DEPBAR.LE gsb0, 0x0 ;  /* 0x00008000000079c5 */ /* 0x000fe40000010000 */
[----:B------:R-:W-:-:S06]  /*15ed0*/  WARPGROUP.ARRIVE ;  /* 0x00000000000079c5 */ /* 0x000fcc0000000000 */
[----:B------:R-:W-:Y:S01]  /*15ee0*/  QGMMA.64x128x32.F32.E4M3.E4M3 R24, R172, gdesc[UR4], R24, gsb0 ;  /* 0x01e00004ac187df3 */ /* 0x000fe20008000818 */
[----:B------:R-:W-:Y:S02]  /*15ef0*/  R2UR UR6, R10 ;  /* 0x000000000a0672ca */ /* 0x000fe400000e0000 */
[----:B------:R-:W-:Y:S01]  /*15f00*/  R2UR UR7, R11 ;  /* 0x000000000b0772ca */ /* 0x000fe200000e0000 */
[----:B------:R-:W-:Y:S02]  /*15f10*/  VIADD R6, R4, 0x300 ;  /* 0x0000030004067836 */ /* 0x000fe40000000000 */
[----:B------:R-:W-:Y:S01]  /*15f20*/  IMAD.MOV.U32 R7, RZ, RZ, -0x3ffffff0 ;  /* 0xc0000010ff077424 */ /* 0x000fe200078e00ff */
[----:B------:R-:W-:Y:S02]  /*15f30*/  WARPGROUP.DEPBAR.LE gsb0, 0x0 ;  /* 0x00008000000079c5 */ /* 0x000fe40000010000 */
[----:B------:R-:W-:-:S07]  /*15f40*/  WARPGROUP.ARRIVE ;  /* 0x00000000000079c5 */ /* 0x000fce0000000000 */
[----:B------:R-:W-:Y:S01]  /*15f50*/  QGMMA.64x128x32.F32.E4M3.E4M3 R24, R176, gdesc[UR4], R24, gsb0 ;  /* 0x01e00004b0187df3 */ /* 0x000fe20008000818 */
[----:B------:R-:W-:Y:S02]  /*15f60*/  R2UR UR6, R6 ;  /* 0x00000000060672ca */ /* 0x000fe400000e0000 */
[----:B------:R-:W-:Y:S01]  /*15f70*/  R2UR UR7, R7 ;  /* 0x00000000070772ca */ /* 0x000fe200000e0000 */
[----:B------:R-:W-:Y:S01]  /*15f80*/  VIADD R4, R4, 0x400 ;  /* 0x0000040004047836 */ /* 0x000fe20000000000 */
[----:B------:R-:W-:Y:S01]  /*15f90*/  MOV R5, 0xc0000010 ;  /* 0xc000001000057802 */ /* 0x000fe20000000f00 */
[----:B------:R-:W1:Y:S04]  /*15fa0*/  SHFL.BFLY PT, R2, R3, 0x2, 0x1f ;  /* 0x0c401f0003027f89 */ /* 0x000e6800000e0000 */
[----:B------:R-:W3:Y:S01]  /*15fb0*/  SHFL.BFLY PT, R7, R20, 0x2, 0x1f ;  /* 0x0c401f0014077f89 */ /* 0x000ee200000e0000 */
[----:B------:R-:W-:-:S02]  /*15fc0*/  WARPGROUP.DEPBAR.LE gsb0, 0x0 ;  /* 0x00008000000079c5 */ /* 0x000fc40000010000 */
[----:B------:R-:W-:-:S06]  /*15fd0*/  WARPGROUP.ARRIVE ;  /* 0x00000000000079c5 */ /* 0x000fcc0000000000 */
[----:B------:R-:W-:Y:S01]  /*15fe0*/  QGMMA.64x128x32.F32.E4M3.E4M3 R24, R180, gdesc[UR4], R24, gsb0 ;  /* 0x01e00004b4187df3 */ /* 0x000fe20008000818 */
[----:B------:R-:W-:Y:S02]  /*15ff0*/  R2UR UR6, R4 ;  /* 0x00000000040672ca */ /* 0x000fe400000e0000 */
[----:B------:R-:W-:Y:S01]  /*16000*/  R2UR UR7, R5 ;  /* 0x00000000050772ca */ /* 0x000fe200000e0000 */
[----:B-1----:R-:W-:-:S01]  /*16010*/  FADD.FTZ R2, R2, R3 ;  /* 0x0000000302027221 */ /* 0x002fc20000010000 */
[----:B---3--:R-:W-:-:S04]  /*16020*/  FADD.FTZ R7, R7, R20 ;  /* 0x0000001407077221 */ /* 0x008fc80000010000 */
[----:B------:R-:W1:Y:S04]  /*16030*/  SHFL.BFLY PT, R5, R2, 0x1, 0x1f ;  /* 0x0c201f0002057f89 */ /* 0x000e6800000e0000 */
[----:B------:R-:W0:Y:S01]  /*16040*/  SHFL.BFLY PT, R4, R7, 0x1, 0x1f ;  /* 0x0c201f0007047f89 */ /* 0x000e2200000e0000 */
        /* <DEDUP_REMOVED lines=17> */
[----:B------:R-:W-:Y:S01]  /*16160*/  @P3 FMUL.FTZ R11, R90, 0.69314718246459960938 ;  /* 0x3f3172185a0b3820 */ /* 0x000fe20000410000 */
[----:B0-----:R-:W-:Y:S01]  /*16170*/  @P3 FMUL.FTZ R4, R4, 0.69314718246459960938 ;  /* 0x3f31721804043820 */ /* 0x001fe20000410000 */
[----:B------:R-:W-:Y:S01]  /*16180*/  @P2 FMUL.FTZ R5, R90, 0.69314718246459960938 ;  /* 0x3f3172185a052820 */ /* 0x000fe20000410000 */
[----:B------:R-:W-:-:S02]  /*16190*/  IMAD.MOV.U32 R92, RZ, RZ, -0x800000 ;  /* 0xff800000ff5c7424 */ /* 0x000fc400078e00ff */
[----:B------:R-:W-:Y:S02]  /*161a0*/  IMAD.MOV.U32 R89, RZ, RZ, -0x800000 ;  /* 0xff800000ff597424 */ /* 0x000fe400078e00ff */
[----:B-1----:R-:W-:Y:S01]  /*161b0*/  @P2 FMUL.FTZ R2, R2, 0.69314718246459960938 ;  /* 0x3f31721802022820 */ /* 0x002fe20000410000 */
[----:B------:R-:W-:-:S01]  /*161c0*/  @P3 FFMA.FTZ R92, R11, R91, R4 ;  /* 0x0000005b0b5c3223 */ /* 0x000fc20000010004 */
[----:B--2---:R-:W-:Y:S02]  /*161d0*/  FMUL.FTZ R4, R3, R0 ;  /* 0x0000000003047220 */ /* 0x004fe40000410000 */
[----:B------:R-:W-:-:S01]  /*161e0*/  @P2 FFMA.FTZ R89, R5, R88, R2 ;  /* 0x0000005805592223 */ /* 0x000fc20000010002 */
[----:B---3--:R-:W-:Y:S01]  /*161f0*/  FMUL.FTZ R7, R7, R0 ;  /* 0x0000000007077220 */ /* 0x008fe20000410000 */
[----:B------:R-:W-:Y:S02]  /*16200*/  WARPGROUP.DEPBAR.LE gsb0, 0x0 ;  /* 0x00008000000079c5 */ /* 0x000fe40000010000 */
[----:B------:R-:W-:Y:S05]  /*16210*/  @!P0 BRA `(.L_x_7924) ;  /* 0x0000000000048947 */ /* 0x000fea0003800000 */
[----:B------:R-:W-:Y:S01]  /*16220*/  BPT.TRAP 0x1 ;  /* 0x000000040000795c */ /* 0x000fe20000300000 */
.L_x_7924:
[----:B------:R-:W0:Y:S01]  /*16230*/  S2R R3, SR_CgaCtaId ;  /* 0x0000000000037919 */ /* 0x000e220000008800 */
[----:B------:R-:W-:Y:S01]  /*16240*/  VIADD R194, R194, 0x1 ;  /* 0x00000001c2c27836 */ /* 0x000fe20000000000 */
[----:B------:R-:W-:Y:S01]  /*16250*/  IADD3 R0, R13, 0x22860, RZ ;  /* 0x000228600d007810 */ /* 0x000fe20007ffe0ff */
[-C--:B------:R-:W-:Y:S01]  /*16260*/  FMUL.FTZ R126, R56, R4.reuse ;  /* 0x00000004387e7220 */ /* 0x080fe20000410000 */
[-C--:B------:R-:W-:Y:S01]  /*16270*/  FMUL.FTZ R124, R69, R4.reuse ;  /* 0x00000004457c7220 */ /* 0x080fe20000410000 */
[-C--:B------:R-:W-:Y:S01]  /*16280*/  FMUL.FTZ R112, R53, R4.reuse ;  /* 0x0000000435707220 */ /* 0x080fe20000410000 */
[----:B------:R-:W-:Y:S01]  /*16290*/  ISETP.NE.AND P1, PT, R194, 0x2, PT ;  /* 0x00000002c200780c */ /* 0x000fe20003f25270 */
[-C--:B------:R-:W-:Y:S01]  /*162a0*/  FMUL.FTZ R132, R61, R4.reuse ;  /* 0x000000043d847220 */ /* 0x080fe20000410000 */
[-C--:B------:R-:W-:Y:S01]  /*162b0*/  FMUL.FTZ R122, R64, R4.reuse ;  /* 0x00000004407a7220 */ /* 0x080fe20000410000 */
[-C--:B------:R-:W-:Y:S01]  /*162c0*/  FMUL.FTZ R120, R77, R4.reuse ;  /* 0x000000044d787220 */ /* 0x080fe20000410000 */
        /* <DEDUP_REMOVED lines=22> */
[----:B0-----:R-:W-:Y:S01]  /*16430*/  PRMT R0, R3, 0x654, R0 ;  /* 0x0000065403007816 */ /* 0x001fe20000000000 */
        /* <DEDUP_REMOVED lines=40> */
[----:B------:R-:W-:Y:S01]  /*166c0*/  VIADD R212, R212, 0x1 ;  /* 0x00000001d4d47836 */ /* 0x000fe20000000000 */
[----:B------:R-:W-:-:S07]  /*166d0*/  SEL R194, R194, RZ, P1 ;  /* 0x000000ffc2c27207 */ /* 0x000fce0000800000 */
.L_x_7870:
[----:B------:R-:W-:Y:S05]  /*166e0*/  WARPSYNC.ALL ;  /* 0x0000000000007948 */ /* 0x000fea0003800000 */
[----:B------:R-:W0:Y:S01]  /*166f0*/  S2R R4, SR_CgaCtaId ;  /* 0x0000000000047919 */ /* 0x000e220000008800 */
[----:B------:R-:W-:Y:S01]  /*16700*/  BAR.SYNC.DEFER_BLOCKING 0x5, 0x180 ;  /* 0x0146000000007b1d */ /* 0x000fe20000010000 */
[----:B------:R-:W-:Y:S02]  /*16710*/  ISETP.NE.AND P1, PT, R209, RZ, PT ;  /* 0x000000ffd100720c */ /* 0x000fe40003f25270 */
[----:B------:R-:W-:-:S03]  /*16720*/  MOV R18, 0x400 ;  /* 0x0000040000127802 */ /* 0x000fc60000000f00 */
[----:B------:R-:W-:Y:S08]  /*16730*/  BSSY B0, `(.L_x_7925) ;  /* 0x0000432000007945 */ /* 0x000ff00003800000 */
[----:B------:R-:W1:Y:S01]  /*16740*/  @!P1 LDC R209, c[0x0][0xad4] ;  /* 0x0002b500ffd19b82 */ /* 0x000e620000000800 */
[----:B0-----:R-:W-:-:S05]  /*16750*/  LEA R18, R4, R18, 0x18 ;  /* 0x0000001204127211 */ /* 0x001fca00078ec0ff */
[----:B------:R0:W2:Y:S02]  /*16760*/  LDS.128 R28, [R18+0x228d0] ;  /* 0x0228d000121c7984 */ /* 0x0000a40000000c00 */
[----:B------:R-:W-:Y:S06]  /*16770*/  BAR.ARV 0x4, 0x180 ;  /* 0x0106000000007b1d */ /* 0x000fec0000002000 */
[----:B------:R-:W-:Y:S05]  /*16780*/  @P0 BRA `(.L_x_7926) ;  /* 0x00000034008c0947 */ /* 0x000fea0003800000 */
[----:B------:R-:W3:Y:S01]  /*16790*/  LDL R14, [R1+0x6c] ;  /* 0x00006c00010e7983 */ /* 0x000ee20000100800 */
[----:B------:R-:W-:Y:S01]  /*167a0*/  ULDC.64 UR4, c[0x4][0xa8] ;  /* 0x01002a0000047ab9 */ /* 0x000fe20000000a00 */
[----:B------:R-:W4:Y:S01]  /*167b0*/  S2R R10, SR_TID.X ;  /* 0x00000000000a7919 */ /* 0x000f220000002100 */
[----:B------:R-:W0:Y:S01]  /*167c0*/  S2R R15, SR_SWINHI ;  /* 0x00000000000f7919 */ /* 0x000e220000002f00 */
[----:B----4-:R-:W-:Y:S01]  /*167d0*/  IMAD.SHL.U32 R4, R10, 0x4, RZ ;  /* 0x000000040a047824 */ /* 0x010fe200078e00ff */
[----:B------:R-:W-:Y:S02]  /*167e0*/  MOV R62, R18 ;  /* 0x00000012003e7202 */ /* 0x000fe40000000f00 */
[----:B0-----:R-:W-:Y:S02]  /*167f0*/  MOV R63, R15 ;  /* 0x0000000f003f7202 */ /* 0x001fe40000000f00 */
[----:B------:R-:W-:-:S04]  /*16800*/  LOP3.LUT R4, R4, 0xc, RZ, 0xc0, !PT ;  /* 0x0000000c04047812 */ /* 0x000fc800078ec0ff */
[----:B------:R-:W-:-:S05]  /*16810*/  IADD3 R4, P0, R4, UR4, RZ ;  /* 0x0000000404047c10 */ /* 0x000fca000ff1e0ff */
[----:B------:R-:W-:Y:S01]  /*16820*/  IMAD.X R5, RZ, RZ, UR5, P0 ;  /* 0x00000005ff057e24 */ /* 0x000fe200080e06ff */
[----:B------:R-:W-:-:S04]  /*16830*/  LOP3.LUT P0, R10, R10, 0x3, RZ, 0xc0, !PT ;  /* 0x000000030a0a7812 */ /* 0x000fc8000780c0ff */
[----:B------:R0:W5:Y:S01]  /*16840*/  LDG.E.CONSTANT R7, desc[UR36][R4.64] ;  /* 0x0000002404077981 */ /* 0x000162000c1e9900 */
[----:B------:R-:W-:-:S04]  /*16850*/  ISETP.EQ.OR P0, PT, R10, 0x3, !P0 ;  /* 0x000000030a00780c */ /* 0x000fc80004702670 */
[----:B------:R-:W-:Y:S02]  /*16860*/  SEL R100, R2, R13, P0 ;  /* 0x0000000d02647207 */ /* 0x000fe40000000000 */
[----:B------:R-:W-:Y:S02]  /*16870*/  SEL R2, R13, R2, P0 ;  /* 0x000000020d027207 */ /* 0x000fe40000000000 */
[----:B------:R-:W-:Y:S02]  /*16880*/  SEL R13, R11, R102, P0 ;  /* 0x000000660b0d7207 */ /* 0x000fe40000000000 */
[----:B------:R-:W-:Y:S01]  /*16890*/  SEL R102, R102, R11, P0 ;  /* 0x0000000b66667207 */ /* 0x000fe20000000000 */
[----:B------:R-:W-:Y:S01]  /*168a0*/  UMOV UR4, 0xffffffff ;  /* 0xffffffff00047882 */ /* 0x000fe20000000000 */
[----:B---3--:R-:W-:-:S03]  /*168b0*/  IMAD.WIDE R32, R14, 0x2, R62 ;  /* 0x000000020e207825 */ /* 0x008fc600078e023e */
[C---:B------:R-:W-:Y:S02]  /*168c0*/  IADD3 R107, P5, R32.reuse, 0x4060, RZ ;  /* 0x00004060206b7810 */ /* 0x040fe40007fbe0ff */
[C---:B------:R-:W-:Y:S02]  /*168d0*/  IADD3 R27, P1, R32.reuse, 0x4040, RZ ;  /* 0x00004040201b7810 */ /* 0x040fe40007f3e0ff */
[----:B------:R-:W-:Y:S02]  /*168e0*/  LOP3.LUT R106, R107, 0x380, RZ, 0xc0, !PT ;  /* 0x000003806b6a7812 */ /* 0x000fe400078ec0ff */
[----:B-----5:R-:W-:Y:S02]  /*168f0*/  LOP3.LUT R26, R27, 0x380, RZ, 0xc0, !PT ;  /* 0x000003801b1a7812 */ /* 0x020fe400078ec0ff */
[----:B0-----:R-:W-:Y:S02]  /*16900*/  IADD3 R5, P3, R32, 0x4000, RZ ;  /* 0x0000400020057810 */ /* 0x001fe40007f7e0ff */
[----:B------:R-:W-:-:S02]  /*16910*/  SHF.R.U64 R106, R106, 0x3, RZ ;  /* 0x000000036a6a7819 */ /* 0x000fc400000012ff */
[----:B------:R-:W-:Y:S02]  /*16920*/  SHF.R.U64 R26, R26, 0x3, RZ ;  /* 0x000000031a1a7819 */ /* 0x000fe400000012ff */
[----:B------:R-:W-:Y:S02]  /*16930*/  LOP3.LUT R20, R5, 0x380, RZ, 0xc0, !PT ;  /* 0x0000038005147812 */ /* 0x000fe400078ec0ff */
[----:B------:R-:W-:Y:S02]  /*16940*/  LOP3.LUT R106, R106, R107, RZ, 0x3c, !PT ;  /* 0x0000006b6a6a7212 */ /* 0x000fe400078e3cff */
[----:B------:R-:W-:Y:S01]  /*16950*/  LOP3.LUT R26, R26, R27, RZ, 0x3c, !PT ;  /* 0x0000001b1a1a7212 */ /* 0x000fe200078e3cff */
[----:B------:R-:W-:Y:S01]  /*16960*/  IMAD.X R27, RZ, RZ, R33, P1 ;  /* 0x000000ffff1b7224 */ /* 0x000fe200008e0621 */
[----:B------:R-:W-:Y:S02]  /*16970*/  IADD3.X R107, RZ, R33, RZ, P5, !PT ;  /* 0x00000021ff6b7210 */ /* 0x000fe40002ffe4ff */
        /* <DEDUP_REMOVED lines=33> */
[----:B------:R-:W-:Y:S01]  /*16b90*/  MOV R107, R4 ;  /* 0x00000004006b7202 */ /* 0x000fe20000000f00 */
[----:B------:R-:W-:Y:S06]  /*16ba0*/  BRA.DIV UR4, `(.L_x_7927) ;  /* 0x000000d604b07947 */ /* 0x000fec000b800000 */
[----:B------:R-:W-:Y:S01]  /*16bb0*/  SEL R146, R3, R40, P0 ;  /* 0x0000002803927207 */ /* 0x000fe20000000000 */
[----:B------:R-:W-:Y:S01]  /*16bc0*/  SHFL.IDX PT, R98, R13, R7, 0x1c1f ;  /* 0x001c1f070d627589 */ /* 0x000fe200000e0000 */
[----:B------:R-:W-:Y:S02]  /*16bd0*/  SEL R20, R40, R3, P0 ;  /* 0x0000000328147207 */ /* 0x000fe40000000000 */
[----:B------:R-:W-:Y:S01]  /*16be0*/  SEL R40, R134, R91, P0 ;  /* 0x0000005b86287207 */ /* 0x000fe20000000000 */
[----:B------:R-:W-:Y:S01]  /*16bf0*/  SHFL.IDX PT, R3, R146, R7, 0x1c1f ;  /* 0x001c1f0792037589 */ /* 0x000fe200000e0000 */
[----:B------:R-:W-:Y:S02]  /*16c00*/  SEL R134, R91, R134, P0 ;  /* 0x000000865b867207 */ /* 0x000fe40000000000 */
[----:B------:R-:W-:Y:S01]  /*16c10*/  LOP3.LUT R5, R7, 0x2, RZ, 0x3c, !PT ;  /* 0x0000000207057812 */ /* 0x000fe200078e3cff */
        /* <DEDUP_REMOVED lines=19> */
[----:B--2---:R-:W-:-:S02]  /*16d50*/  SEL R28, R37, R72, P0 ;  /* 0x00000048251c7207 */ /* 0x004fc40000000000 */
        /* <DEDUP_REMOVED lines=31> */
[----:B------:R0:W-:Y:S01]  /*16f50*/  SHFL.IDX PT, R101, R28, R5, 0x1c1f ;  /* 0x001c1f051c657589 */ /* 0x0001e200000e0000 */
        /* <DEDUP_REMOVED lines=42> */
[----:B--2---:R-:W-:Y:S02]  /*17200*/  SEL R45, R46, R49, P0 ;  /* 0x000000312e2d7207 */ /* 0x004fe40000000000 */
[----:B------:R-:W-:Y:S01]  /*17210*/  SEL R84, R87, R84, P0 ;  /* 0x0000005457547207 */ /* 0x000fe20000000000 */
[----:B------:R-:W-:Y:S01]  /*17220*/  SHFL.IDX PT, R93, R68, R7, 0x1c1f ;  /* 0x001c1f07445d7589 */ /* 0x000fe200000e0000 */
[----:B---3--:R-:W-:Y:S02]  /*17230*/  SEL R47, R48, R51, P0 ;  /* 0x00000033302f7207 */ /* 0x008fe40000000000 */
        /* <DEDUP_REMOVED lines=8> */
[----:B------:R-:W-:-:S03]  /*172c0*/  IMAD.MOV.U32 R101, RZ, RZ, RZ ;  /* 0x000000ffff657224 */ /* 0x000fc600078e00ff */
[----:B------:R-:W2:Y:S04]  /*172d0*/  SHFL.IDX PT, R33, R102, R5, 0x1c1f ;  /* 0x001c1f0566217589 */ /* 0x000ea800000e0000 */
[----:B------:R3:W4:Y:S01]  /*172e0*/  SHFL.IDX PT, R37, R2, R5, 0x1c1f ;  /* 0x001c1f0502257589 */ /* 0x00072200000e0000 */
[----:B0-----:R-:W-:-:S03]  /*172f0*/  SEL R60, R61, R94, P0 ;  /* 0x0000005e3d3c7207 */ /* 0x001fc60000000000 */
[----:B------:R-:W0:Y:S01]  /*17300*/  SHFL.IDX PT, R27, R140, R5, 0x1c1f ;  /* 0x001c1f058c1b7589 */ /* 0x000e2200000e0000 */
[----:B------:R-:W-:-:S03]  /*17310*/  SEL R61, R94, R61, P0 ;  /* 0x0000003d5e3d7207 */ /* 0x000fc60000000000 */
[----:B------:R-:W5:Y:S01]  /*17320*/  SHFL.IDX PT, R35, R136, R5, 0x1c1f ;  /* 0x001c1f0588237589 */ /* 0x000f6200000e0000 */
[----:B---3--:R-:W-:-:S03]  /*17330*/  SEL R2, R3, R20, P0 ;  /* 0x0000001403027207 */ /* 0x008fc60000000000 */
[----:B------:R-:W3:Y:S01]  /*17340*/  SHFL.IDX PT, R25, R142, R5, 0x1c1f ;  /* 0x001c1f058e197589 */ /* 0x000ee200000e0000 */
[----:B------:R-:W-:-:S03]  /*17350*/  SEL R3, R20, R3, P0 ;  /* 0x0000000314037207 */ /* 0x000fc60000000000 */
[----:B------:R-:W1:Y:S04]  /*17360*/  SHFL.IDX PT, R112, R112, R5, 0x1c1f ;  /* 0x001c1f0570707589 */ /* 0x000e6800000e0000 */
[----:B------:R-:W1:Y:S01]  /*17370*/  SHFL.IDX PT, R65, R120, R5, 0x1c1f ;  /* 0x001c1f0578417589 */ /* 0x000e6200000e0000 */
[----:B--2---:R-:W-:Y:S02]  /*17380*/  SEL R99, R98, R33, P0 ;  /* 0x0000002162637207 */ /* 0x004fe40000000000 */
[----:B------:R-:W-:Y:S01]  /*17390*/  SEL R98, R33, R98, P0 ;  /* 0x0000006221627207 */ /* 0x000fe20000000000 */
[----:B------:R-:W2:Y:S01]  /*173a0*/  SHFL.IDX PT, R67, R118, R5, 0x1c1f ;  /* 0x001c1f0576437589 */ /* 0x000ea200000e0000 */
[----:B----4-:R-:W-:Y:S02]  /*173b0*/  SEL R102, R100, R37, P0 ;  /* 0x0000002564667207 */ /* 0x010fe40000000000 */
[----:B------:R-:W-:Y:S01]  /*173c0*/  SEL R100, R37, R100, P0 ;  /* 0x0000006425647207 */ /* 0x000fe20000000000 */
[----:B------:R-:W4:Y:S01]  /*173d0*/  SHFL.IDX PT, R110, R110, R5, 0x1c1f ;  /* 0x001c1f056e6e7589 */ /* 0x000f2200000e0000 */
[----:B0-----:R-:W-:-:S02]  /*173e0*/  SEL R77, R78, R27, P0 ;  /* 0x0000001b4e4d7207 */ /* 0x001fc40000000000 */
[----:B------:R-:W-:Y:S01]  /*173f0*/  SEL R78, R27, R78, P0 ;  /* 0x0000004e1b4e7207 */ /* 0x000fe20000000000 */
[----:B------:R-:W0:Y:S01]  /*17400*/  SHFL.IDX PT, R128, R44, R5, 0x1c1f ;  /* 0x001c1f052c807589 */ /* 0x000e2200000e0000 */
[----:B-----5:R-:W-:Y:S02]  /*17410*/  SEL R79, R80, R35, P0 ;  /* 0x00000023504f7207 */ /* 0x020fe40000000000 */
[----:B------:R-:W-:Y:S01]  /*17420*/  SEL R80, R35, R80, P0 ;  /* 0x0000005023507207 */ /* 0x000fe20000000000 */
[----:B------:R4:W-:Y:S01]  /*17430*/  SHFL.IDX PT, R130, R52, R5, 0x1c1f ;  /* 0x001c1f0534827589 */ /* 0x0009e200000e0000 */
[----:B---3--:R-:W-:Y:S02]  /*17440*/  SEL R81, R0, R25, P0 ;  /* 0x0000001900517207 */ /* 0x008fe40000000000 */
[----:B------:R-:W-:Y:S01]  /*17450*/  SEL R0, R25, R0, P0 ;  /* 0x0000000019007207 */ /* 0x000fe20000000000 */
[----:B------:R-:W3:Y:S01]  /*17460*/  SHFL.IDX PT, R64, R64, R5, 0x1c1f ;  /* 0x001c1f0540407589 */ /* 0x000ee200000e0000 */
[----:B-1----:R-:W-:-:S02]  /*17470*/  SEL R20, R21, R112, P0 ;  /* 0x0000007015147207 */ /* 0x002fc40000000000 */
[----:B------:R-:W-:Y:S01]  /*17480*/  SEL R21, R112, R21, P0 ;  /* 0x0000001570157207 */ /* 0x000fe20000000000 */
[----:B------:R-:W1:Y:S01]  /*17490*/  SHFL.IDX PT, R26, R26, R5, 0x1c1f ;  /* 0x001c1f051a1a7589 */ /* 0x000e6200000e0000 */
[----:B------:R-:W-:Y:S02]  /*174a0*/  SEL R49, R50, R65, P0 ;  /* 0x0000004132317207 */ /* 0x000fe40000000000 */
[----:B------:R-:W-:Y:S01]  /*174b0*/  SEL R50, R65, R50, P0 ;  /* 0x0000003241327207 */ /* 0x000fe20000000000 */
[----:B------:R-:W5:Y:S01]  /*174c0*/  SHFL.IDX PT, R24, R24, R5, 0x1c1f ;  /* 0x001c1f0518187589 */ /* 0x000f6200000e0000 */
[----:B--2---:R-:W-:Y:S02]  /*174d0*/  SEL R51, R82, R67, P0 ;  /* 0x0000004352337207 */ /* 0x004fe40000000000 */
[----:B------:R-:W-:Y:S01]  /*174e0*/  SEL R82, R67, R82, P0 ;  /* 0x0000005243527207 */ /* 0x000fe20000000000 */
[----:B------:R-:W2:Y:S01]  /*174f0*/  SHFL.IDX PT, R34, R34, R5, 0x1c1f ;  /* 0x001c1f0522227589 */ /* 0x000ea200000e0000 */
[----:B----4-:R-:W-:-:S02]  /*17500*/  SEL R52, R53, R110, P0 ;  /* 0x0000006e35347207 */ /* 0x010fc40000000000 */
[----:B------:R-:W-:Y:S01]  /*17510*/  SEL R53, R110, R53, P0 ;  /* 0x000000356e357207 */ /* 0x000fe20000000000 */
[----:B------:R-:W4:Y:S01]  /*17520*/  SHFL.IDX PT, R32, R32, R5, 0x1c1f ;  /* 0x001c1f0520207589 */ /* 0x000f2200000e0000 */
[----:B0-----:R-:W-:Y:S02]  /*17530*/  SEL R54, R55, R128, P0 ;  /* 0x0000008037367207 */ /* 0x001fe40000000000 */
[----:B------:R-:W-:Y:S01]  /*17540*/  SEL R55, R128, R55, P0 ;  /* 0x0000003780377207 */ /* 0x000fe20000000000 */
[----:B------:R-:W0:Y:S04]  /*17550*/  SHFL.IDX PT, R111, R38, R5, 0x1c1f ;  /* 0x001c1f05266f7589 */ /* 0x000e2800000e0000 */
[----:B------:R-:W0:Y:S01]  /*17560*/  SHFL.IDX PT, R36, R36, R5, 0x1c1f ;  /* 0x001c1f0524247589 */ /* 0x000e2200000e0000 */
[----:B---3--:R-:W-:-:S02]  /*17570*/  SEL R58, R59, R64, P0 ;  /* 0x000000403b3a7207 */ /* 0x008fc40000000000 */
[----:B------:R-:W-:Y:S01]  /*17580*/  SEL R59, R64, R59, P0 ;  /* 0x0000003b403b7207 */ /* 0x000fe20000000000 */
[----:B------:R3:W0:Y:S01]  /*17590*/  SHFL.IDX PT, R114, R56, R5, 0x1c1f ;  /* 0x001c1f0538727589 */ /* 0x00062200000e0000 */
[----:B-1----:R-:W-:Y:S02]  /*175a0*/  SEL R68, R69, R26, P0 ;  /* 0x0000001a45447207 */ /* 0x002fe40000000000 */
[----:B------:R-:W-:Y:S01]  /*175b0*/  SEL R69, R26, R69, P0 ;  /* 0x000000451a457207 */ /* 0x000fe20000000000 */
[----:B------:R-:W1:Y:S01]  /*175c0*/  SHFL.IDX PT, R10, R10, R5, 0x1c1f ;  /* 0x001c1f050a0a7589 */ /* 0x000e6200000e0000 */
[----:B-----5:R-:W-:Y:S02]  /*175d0*/  SEL R70, R71, R24, P0 ;  /* 0x0000001847467207 */ /* 0x020fe40000000000 */
[----:B------:R-:W-:Y:S01]  /*175e0*/  SEL R71, R24, R71, P0 ;  /* 0x0000004718477207 */ /* 0x000fe20000000000 */
[----:B------:R-:W-:Y:S01]  /*175f0*/  SHFL.IDX PT, R9, R144, R7, 0x1c1f ;  /* 0x001c1f0790097589 */ /* 0x000fe200000e0000 */
[----:B--2---:R-:W-:-:S02]  /*17600*/  SEL R72, R73, R34, P0 ;  /* 0x0000002249487207 */ /* 0x004fc40000000000 */
[----:B---3--:R-:W-:Y:S01]  /*17610*/  SEL R56, R57, R130, P0 ;  /* 0x0000008239387207 */ /* 0x008fe20000000000 */
[----:B------:R-:W2:Y:S01]  /*17620*/  SHFL.IDX PT, R126, R126, R5, 0x1c1f ;  /* 0x001c1f057e7e7589 */ /* 0x000ea200000e0000 */
[----:B----4-:R-:W-:Y:S02]  /*17630*/  SEL R74, R75, R32, P0 ;  /* 0x000000204b4a7207 */ /* 0x010fe40000000000 */
[----:B------:R-:W-:Y:S01]  /*17640*/  SEL R57, R130, R57, P0 ;  /* 0x0000003982397207 */ /* 0x000fe20000000000 */
[----:B------:R3:W4:Y:S01]  /*17650*/  SHFL.IDX PT, R66, R66, R7, 0x1c1f ;  /* 0x001c1f0742427589 */ /* 0x00072200000e0000 */
[----:B0-----:R-:W-:Y:S02]  /*17660*/  SEL R76, R90, R111, P0 ;  /* 0x0000006f5a4c7207 */ /* 0x001fe40000000000 */
[----:B------:R-:W-:Y:S01]  /*17670*/  SEL R75, R32, R75, P0 ;  /* 0x0000004b204b7207 */ /* 0x000fe20000000000 */
[----:B------:R3:W0:Y:S01]  /*17680*/  SHFL.IDX PT, R4, R4, R7, 0x1c1f ;  /* 0x001c1f0704047589 */ /* 0x00062200000e0000 */
[----:B------:R-:W-:-:S02]  /*17690*/  SEL R91, R93, R36, P0 ;  /* 0x000000245d5b7207 */ /* 0x000fc40000000000 */
[----:B------:R-:W-:Y:S01]  /*176a0*/  SEL R73, R34, R73, P0 ;  /* 0x0000004922497207 */ /* 0x000fe20000000000 */
[----:B------:R3:W0:Y:S01]  /*176b0*/  SHFL.IDX PT, R7, R8, R5, 0x1c1f ;  /* 0x001c1f0508077589 */ /* 0x00062200000e0000 */
[----:B------:R-:W-:Y:S02]  /*176c0*/  SEL R94, R95, R114, P0 ;  /* 0x000000725f5e7207 */ /* 0x000fe40000000000 */
[----:B------:R-:W-:Y:S01]  /*176d0*/  SEL R93, R36, R93, P0 ;  /* 0x0000005d245d7207 */ /* 0x000fe20000000000 */
[----:B------:R3:W0:Y:S01]  /*176e0*/  SHFL.IDX PT, R14, R6, R5, 0x1c1f ;  /* 0x001c1f05060e7589 */ /* 0x00062200000e0000 */
[----:B-1----:R-:W-:Y:S02]  /*176f0*/  SEL R96, R97, R10, P0 ;  /* 0x0000000a61607207 */ /* 0x002fe40000000000 */
[----:B------:R-:W-:Y:S02]  /*17700*/  SEL R90, R111, R90, P0 ;  /* 0x0000005a6f5a7207 */ /* 0x000fe40000000000 */
[----:B------:R-:W-:-:S02]  /*17710*/  SEL R97, R10, R97, P0 ;  /* 0x000000610a617207 */ /* 0x000fc40000000000 */
[----:B------:R-:W-:Y:S02]  /*17720*/  SEL R95, R114, R95, P0 ;  /* 0x0000005f725f7207 */ /* 0x000fe40000000000 */
[----:B--2---:R-:W-:Y:S02]  /*17730*/  SEL R43, R9, R126, P0 ;  /* 0x0000007e092b7207 */ /* 0x004fe40000000000 */
[----:B---3--:R-:W-:-:S07]  /*17740*/  SEL R44, R126, R9, P0 ;  /* 0x000000097e2c7207 */ /* 0x008fce0000000000 */
.L_x_8212:
[----:B------:R-:W-:Y:S05]  /*17750*/  WARPSYNC.ALL ;  /* 0x0000000000007948 */ /* 0x000fea0003800000 */
[----:B------:R-:W-:Y:S01]  /*17760*/  BAR.SYNC.DEFER_BLOCKING 0x1, 0x100 ;  /* 0x0044000000007b1d */ /* 0x000fe20000010000 */
[----:B0-----:R-:W-:Y:S02]  /*17770*/  SEL R65, R4, R7, P0 ;  /* 0x0000000704417207 */ /* 0x001fe40000000000 */
[----:B------:R-:W-:Y:S02]  /*17780*/  SEL R67, R7, R4, P0 ;  /* 0x0000000407437207 */ /* 0x000fe40000000000 */
[----:B------:R-:W-:Y:S01]  /*17790*/  F2FP.BF16.F32.PACK_AB R4, R99, R102 ;  /* 0x000000666304723e */ /* 0x000fe200000010ff */
[----:B------:R-:W-:Y:S01]  /*177a0*/  ULDC.64 UR6, c[0x0][0xc08] ;  /* 0x0003020000067ab9 */ /* 0x000fe20000000a00 */
[----:B------:R-:W-:Y:S01]  /*177b0*/  F2FP.BF16.F32.PACK_AB R5, R87, R52 ;  /* 0x000000345705723e */ /* 0x000fe200000010ff */
[----:B------:R-:W-:Y:S01]  /*177c0*/  ULDC.64 UR4, c[0x0][0xc00] ;  /* 0x0003000000047ab9 */ /* 0x000fe20000000a00 */
[----:B------:R-:W-:-:S02]  /*177d0*/  F2FP.BF16.F32.PACK_AB R6, R98, R100 ;  /* 0x000000646206723e */ /* 0x000fc400000010ff */
[----:B------:R-:W-:Y:S02]  /*177e0*/  F2FP.BF16.F32.PACK_AB R7, R88, R53 ;  /* 0x000000355807723e */ /* 0x000fe400000010ff */
[----:B----4-:R-:W-:Y:S02]  /*177f0*/  SEL R64, R66, R14, P0 ;  /* 0x0000000e42407207 */ /* 0x010fe40000000000 */
[----:B------:R-:W-:Y:S02]  /*17800*/  SEL R66, R14, R66, P0 ;  /* 0x000000420e427207 */ /* 0x000fe40000000000 */
[----:B------:R-:W-:Y:S02]  /*17810*/  F2FP.BF16.F32.PACK_AB R8, R77, R79 ;  /* 0x0000004f4d08723e */ /* 0x000fe400000010ff */
[----:B------:R-:W-:Y:S02]  /*17820*/  F2FP.BF16.F32.PACK_AB R9, R54, R56 ;  /* 0x000000383609723e */ /* 0x000fe400000010ff */
[----:B------:R-:W-:-:S02]  /*17830*/  F2FP.BF16.F32.PACK_AB R10, R78, R80 ;  /* 0x000000504e0a723e */ /* 0x000fc400000010ff */
[----:B------:R-:W-:Y:S01]  /*17840*/  F2FP.BF16.F32.PACK_AB R11, R55, R57 ;  /* 0x00000039370b723e */ /* 0x000fe200000010ff */
[----:B------:R-:W-:Y:S01]  /*17850*/  STSM.16.M88.4 [R39], R4 ;  /* 0x0000000427007844 */ /* 0x000fe20000000200 */
        /* <DEDUP_REMOVED lines=17> */
[----:B------:R-:W-:Y:S01]  /*17970*/  STSM.16.M88.4 [R103], R32 ;  /* 0x0000002067007844 */ /* 0x000fe20000000200 */
[----:B------:R-:W-:Y:S01]  /*17980*/  F2FP.BF16.F32.PACK_AB R38, R46, R48 ;  /* 0x000000302e26723e */ /* 0x000fe200000010ff */
[----:B0-----:R-:W0:Y:S01]  /*17990*/  LDC R14, c[0x0][0xbe8] ;  /* 0x0002fa00ff0e7b82 */ /* 0x001e220000000800 */
        /* <DEDUP_REMOVED lines=11> */
[----:B------:R-:W-:Y:S02]  /*17a50*/  ISETP.NE.U32.AND P3, PT, RZ, UR6, PT ;  /* 0x00000006ff007c0c */ /* 0x000fe4000bf65070 */
[----:B------:R-:W-:Y:S01]  /*17a60*/  ISETP.NE.U32.AND P0, PT, RZ, UR4, PT ;  /* 0x00000004ff007c0c */ /* 0x000fe2000bf05070 */
[----:B------:R2:W-:Y:S01]  /*17a70*/  STSM.16.M88.4 [R106], R8 ;  /* 0x000000086a007844 */ /* 0x0005e20000000200 */
[----:B------:R-:W-:Y:S01]  /*17a80*/  BAR.SYNC.DEFER_BLOCKING 0x1, 0x100 ;  /* 0x0044000000007b1d */ /* 0x000fe20000010000 */
[----:B------:R-:W-:Y:S02]  /*17a90*/  ISETP.NE.AND.EX P3, PT, RZ, UR7, PT, P3 ;  /* 0x00000007ff007c0c */ /* 0x000fe4000bf65330 */
[----:B------:R-:W-:Y:S02]  /*17aa0*/  IADD3 R12, P1, R210, UR4, RZ ;  /* 0x00000004d20c7c10 */ /* 0x000fe4000ff3e0ff */
[----:B------:R-:W-:-:S02]  /*17ab0*/  ISETP.NE.AND.EX P0, PT, RZ, UR5, PT, P0 ;  /* 0x00000005ff007c0c */ /* 0x000fc4000bf05300 */
[----:B------:R-:W-:-:S07]  /*17ac0*/  IADD3.X R13, R211, UR5, RZ, P1, !PT ;  /* 0x00000005d30d7c10 */ /* 0x000fce0008ffe4ff */
[----:B------:R-:W-:Y:S01]  /*17ad0*/  @P3 IADD3 R210, P1, R210, UR6, RZ ;  /* 0x00000006d2d23c10 */ /* 0x000fe2000ff3e0ff */
[----:B------:R-:W-:Y:S02]  /*17ae0*/  ULDC UR6, c[0x0][0xa88] ;  /* 0x0002a20000067ab9 */ /* 0x000fe40000000800 */
[----:B-1----:R-:W-:Y:S01]  /*17af0*/  IMAD.U32 R25, RZ, RZ, UR6 ;  /* 0x00000006ff197e24 */ /* 0x002fe2000f8e00ff */
[----:B------:R-:W-:Y:S01]  /*17b00*/  @P3 IADD3.X R211, R211, UR7, RZ, P1, !PT ;  /* 0x00000007d3d33c10 */ /* 0x000fe20008ffe4ff */
[----:B------:R1:W5:Y:S04]  /*17b10*/  @P0 LDG.E R101, desc[UR36][R12.64] ;  /* 0x000000240c650981 */ /* 0x000368000c1e1900 */
[----:B------:R1:W5:Y:S01]  /*17b20*/  @P3 LDG.E R25, desc[UR36][R210.64] ;  /* 0x00000024d2193981 */ /* 0x000362000c1e1900 */
[----:B--2---:R-:W-:Y:S01]  /*17b30*/  IMAD.MOV.U32 R10, RZ, RZ, 0x9b8 ;  /* 0x000009b8ff0a7424 */ /* 0x004fe200078e00ff */
[----:B------:R-:W-:-:S02]  /*17b40*/  ISETP.GT.AND P2, PT, R209, 0x1, PT ;  /* 0x00000001d100780c */ /* 0x000fc40003f44270 */
[----:B0-----:R-:W-:Y:S02]  /*17b50*/  ISETP.NE.AND P1, PT, R14, 0x1, PT ;  /* 0x000000010e00780c */ /* 0x001fe40003f25270 */
[----:B------:R-:W-:-:S04]  /*17b60*/  SEL R10, R10, 0x978, P2 ;  /* 0x000009780a0a7807 */ /* 0x000fc80001000000 */
[----:B------:R1:W0:Y:S08]  /*17b70*/  LDC.64 R4, c[0x0][R10+0x220] ;  /* 0x000088000a047b82 */ /* 0x0002300000000a00 */
[----:B------:R1:W2:Y:S08]  /*17b80*/  LDC.64 R6, c[0x0][R10+0x218] ;  /* 0x000086000a067b82 */ /* 0x0002b00000000a00 */
[----:B------:R1:W3:Y:S01]  /*17b90*/  LDC.64 R8, c[0x0][R10+0x228] ;  /* 0x00008a000a087b82 */ /* 0x0002e20000000a00 */
[----:B------:R-:W-:Y:S05]  /*17ba0*/  @P3 BRA `(.L_x_7928) ;  /* 0x0000000000103947 */ /* 0x000fea0003800000 */
[----:B------:R-:W-:Y:S05]  /*17bb0*/  @!P0 BRA `(.L_x_7928) ;  /* 0x00000000000c8947 */ /* 0x000fea0003800000 */
[----:B------:R-:W4:Y:S04]  /*17bc0*/  LDG.E R24, desc[UR36][R12.64] ;  /* 0x000000240c187981 */ /* 0x000f28000c1e1900 */
[----:B-----5:R-:W4:Y:S02]  /*17bd0*/  LDG.E R25, desc[UR36][R12.64+0x4] ;  /* 0x000004240c197981 */ /* 0x020f24000c1e1900 */
[----:B----4-:R-:W-:-:S07]  /*17be0*/  IADD3 R25, -R24, R25, RZ ;  /* 0x0000001918197210 */ /* 0x010fce0007ffe1ff */
.L_x_7928:
[----:B------:R-:W4:Y:S01]  /*17bf0*/  LDL R26, [R1+0x68] ;  /* 0x00006800011a7983 */ /* 0x000f220000100800 */
[----:B-1----:R-:W1:Y:S01]  /*17c00*/  LDC.64 R10, c[0x0][R10+0x210] ;  /* 0x000084000a0a7b82 */ /* 0x002e620000000a00 */
[----:B------:R-:W-:Y:S01]  /*17c10*/  ISETP.NE.U32.AND P0, PT, RZ, UR4, PT ;  /* 0x00000004ff007c0c */ /* 0x000fe2000bf05070 */
[-C--:B--2---:R-:W-:Y:S01]  /*17c20*/  IMAD R33, R7, R191.reuse, RZ ;  /* 0x000000bf07217224 */ /* 0x084fe200078e02ff */
[----:B------:R-:W2:Y:S01]  /*17c30*/  LDL R34, [R1+0x64] ;  /* 0x0000640001227983 */ /* 0x000ea20000100800 */
[----:B------:R-:W-:Y:S01]  /*17c40*/  IMAD.WIDE.U32 R6, R6, R191, RZ ;  /* 0x000000bf06067225 */ /* 0x000fe200078e00ff */
[----:B------:R-:W-:-:S03]  /*17c50*/  ISETP.NE.AND.EX P0, PT, RZ, UR5, PT, P0 ;  /* 0x00000005ff007c0c */ /* 0x000fc6000bf05300 */
[----:B------:R-:W3:Y:S01]  /*17c60*/  @P1 LDC R24, c[0x0][0xbec] ;  /* 0x0002fb00ff181b82 */ /* 0x000ee20000000800 */
[----:B------:R-:W-:Y:S02]  /*17c70*/  SEL R15, R206, RZ, !P0 ;  /* 0x000000ffce0f7207 */ /* 0x000fe40004000000 */
[----:B------:R-:W-:-:S05]  /*17c80*/  SEL R213, R213, RZ, !P0 ;  /* 0x000000ffd5d57207 */ /* 0x000fca0004000000 */
[----:B------:R-:W1:Y:S01]  /*17c90*/  @P1 LDC R35, c[0x0][0xbf0] ;  /* 0x0002fc00ff231b82 */ /* 0x000e620000000800 */
[----:B0-----:R-:W-:-:S07]  /*17ca0*/  IMAD R5, R5, R15, RZ ;  /* 0x0000000f05057224 */ /* 0x001fce00078e02ff */
[----:B------:R-:W0:Y:S01]  /*17cb0*/  LDC.64 R12, c[0x0][0xba8] ;  /* 0x0002ea00ff0c7b82 */ /* 0x000e220000000a00 */
[----:B------:R-:W3:Y:S01]  /*17cc0*/  S2R R32, SR_TID.X ;  /* 0x0000000000207919 */ /* 0x000ee20000002100 */
[C---:B------:R-:W-:Y:S02]  /*17cd0*/  IMAD R213, R4.reuse, R213, R5 ;  /* 0x000000d504d57224 */ /* 0x040fe400078e0205 */
[----:B------:R-:W-:Y:S01]  /*17ce0*/  IMAD.WIDE.U32 R4, R4, R15, RZ ;  /* 0x0000000f04047225 */ /* 0x000fe200078e00ff */
[----:B------:R-:W-:Y:S02]  /*17cf0*/  SEL R27, R215, RZ, P2 ;  /* 0x000000ffd71b7207 */ /* 0x000fe40001000000 */
[--C-:B-----5:R-:W-:Y:S02]  /*17d00*/  IADD3 R6, P0, P3, R4, R6, R101.reuse ;  /* 0x0000000604067210 */ /* 0x120fe40007b1e065 */
[----:B------:R-:W-:Y:S01]  /*17d10*/  SHF.R.S32.HI R103, RZ, 0x1f, R101 ;  /* 0x0000001fff677819 */ /* 0x000fe20000011465 */
[----:B0-----:R-:W0:Y:S08]  /*17d20*/  @!P2 LDC R12, c[0x0][0xb50] ;  /* 0x0002d400ff0cab82 */ /* 0x001e300000000800 */
[----:B------:R-:W0:Y:S01]  /*17d30*/  @!P2 LDC R13, c[0x0][0xb54] ;  /* 0x0002d500ff0dab82 */ /* 0x000e220000000800 */
[----:B---3--:R-:W-:-:S05]  /*17d40*/  VIADD R36, R32, 0xffffff80 ;  /* 0xffffff8020247836 */ /* 0x008fca0000000000 */
[----:B------:R-:W-:-:S04]  /*17d50*/  SHF.R.S32.HI R32, RZ, 0x1f, R36 ;  /* 0x0000001fff207819 */ /* 0x000fc80000011424 */
[----:B------:R-:W-:-:S04]  /*17d60*/  LEA.HI R32, R32, R36, RZ, 0x7 ;  /* 0x0000002420207211 */ /* 0x000fc800078f38ff */
[----:B------:R-:W-:-:S05]  /*17d70*/  LOP3.LUT R32, R32, 0xffffff80, RZ, 0xc0, !PT ;  /* 0xffffff8020207812 */ /* 0x000fca00078ec0ff */
[----:B------:R-:W-:Y:S02]  /*17d80*/  IMAD.IADD R32, R36, 0x1, -R32 ;  /* 0x0000000124207824 */ /* 0x000fe400078e0a20 */
[----:B----4-:R-:W-:Y:S02]  /*17d90*/  IMAD R37, R214, 0x80, R26 ;  /* 0x00000080d6257824 */ /* 0x010fe400078e021a */
[----:B------:R-:W-:Y:S02]  /*17da0*/  IMAD.IADD R26, R7, 0x1, R33 ;  /* 0x00000001071a7824 */ /* 0x000fe400078e0221 */
[----:B------:R-:W-:-:S04]  /*17db0*/  @P1 IMAD.HI.U32 R4, R37, R24, RZ ;  /* 0x0000001825041227 */ /* 0x000fc800078e00ff */
[----:B------:R-:W-:Y:S02]  /*17dc0*/  IMAD.IADD R7, R5, 0x1, R213 ;  /* 0x0000000105077824 */ /* 0x000fe400078e02d5 */
[----:B------:R-:W-:Y:S01]  /*17dd0*/  IMAD.MOV.U32 R5, RZ, RZ, R37 ;  /* 0x000000ffff057224 */ /* 0x000fe200078e0025 */
[----:B-1----:R-:W-:Y:S01]  /*17de0*/  @P1 SHF.R.U32.HI R5, RZ, R35, R4 ;  /* 0x00000023ff051219 */ /* 0x002fe20000011604 */
[-C--:B------:R-:W-:Y:S02]  /*17df0*/  IMAD R33, R9, R27.reuse, RZ ;  /* 0x0000001b09217224 */ /* 0x080fe400078e02ff */
[----:B------:R-:W-:Y:S01]  /*17e00*/  IMAD.WIDE.U32 R8, R8, R27, RZ ;  /* 0x0000001b08087225 */ /* 0x000fe200078e00ff */
[----:B------:R-:W-:Y:S02]  /*17e10*/  IADD3 R27, -R5, RZ, RZ ;  /* 0x000000ff051b7210 */ /* 0x000fe40007ffe1ff */
[----:B------:R-:W-:Y:S01]  /*17e20*/  IADD3.X R7, R7, R26, R103, P0, P3 ;  /* 0x0000001a07077210 */ /* 0x000fe200007e6467 */
[----:B------:R-:W-:Y:S01]  /*17e30*/  IMAD.IADD R33, R9, 0x1, R33 ;  /* 0x0000000109217824 */ /* 0x000fe200078e0221 */
[----:B------:R-:W-:-:S02]  /*17e40*/  IADD3 R8, P0, P3, R5, R6, R8 ;  /* 0x0000000605087210 */ /* 0x000fc40007b1e008 */
[----:B------:R-:W-:Y:S01]  /*17e50*/  SHF.R.S32.HI R4, RZ, 0x1f, R5 ;  /* 0x0000001fff047819 */ /* 0x000fe20000011405 */
[----:B------:R-:W-:-:S03]  /*17e60*/  IMAD R5, R14, R27, R37 ;  /* 0x0000001b0e057224 */ /* 0x000fc600078e0225 */
[----:B------:R-:W-:Y:S01]  /*17e70*/  IADD3.X R9, R4, R7, R33, P0, P3 ;  /* 0x0000000704097210 */ /* 0x000fe200007e6421 */
[-C--:B------:R-:W-:Y:S01]  /*17e80*/  IMAD R4, R11, R5.reuse, RZ ;  /* 0x000000050b047224 */ /* 0x080fe200078e02ff */
[----:B------:R-:W-:Y:S01]  /*17e90*/  SHF.R.S32.HI R7, RZ, 0x1f, R5 ;  /* 0x0000001fff077819 */ /* 0x000fe20000011405 */
[----:B------:R-:W-:-:S04]  /*17ea0*/  IMAD.WIDE.U32 R8, R10, R5, R8 ;  /* 0x000000050a087225 */ /* 0x000fc800078e0008 */
[----:B------:R-:W-:Y:S01]  /*17eb0*/  IMAD R7, R10, R7, R4 ;  /* 0x000000070a077224 */ /* 0x000fe200078e0204 */
[----:B0-----:R-:W-:-:S03]  /*17ec0*/  LEA R12, P0, R8, R12, 0x2 ;  /* 0x0000000c080c7211 */ /* 0x001fc600078010ff */
[----:B------:R-:W-:-:S05]  /*17ed0*/  IMAD.IADD R4, R9, 0x1, R7 ;  /* 0x0000000109047824 */ /* 0x000fca00078e0207 */
[----:B------:R-:W-:Y:S01]  /*17ee0*/  LEA.HI.X R13, R8, R13, R4, 0x2, P0 ;  /* 0x0000000d080d7211 */ /* 0x000fe200000f1404 */
[----:B------:R-:W-:Y:S01]  /*17ef0*/  SHFL.IDX PT, R6, R12, 0x1, 0x1c1f ;  /* 0x003c1f000c067f89 */ /* 0x000fe200000e0000 */
[----:B--2---:R-:W-:-:S03]  /*17f00*/  LEA R33, R214, R34, 0x7 ;  /* 0x00000022d6217211 */ /* 0x004fc600078e38ff */
        /* <DEDUP_REMOVED lines=11> */
[----:B------:R-:W1:Y:S01]  /*17fc0*/  S2R R32, SR_TID.X ;  /* 0x0000000000207919 */ /* 0x000e620000002100 */
[----:B------:R-:W2:Y:S01]  /*17fd0*/  @P1 LDC R11, c[0x0][0xbec] ;  /* 0x0002fb00ff0b1b82 */ /* 0x000ea20000000800 */
[----:B------:R-:W-:-:S07]  /*17fe0*/  ULDC.64 UR4, c[0x0][0xaa0] ;  /* 0x0002a80000047ab9 */ /* 0x000fce0000000a00 */
[----:B------:R-:W3:Y:S01]  /*17ff0*/  @P1 LDC R13, c[0x0][0xbf0] ;  /* 0x0002fc00ff0d1b82 */ /* 0x000ee20000000800 */
[----:B-1----:R-:W-:-:S05]  /*18000*/  VIADD R32, R32, 0xffffff80 ;  /* 0xffffff8020207836 */ /* 0x002fca0000000000 */
[----:B------:R-:W-:-:S04]  /*18010*/  SHF.R.S32.HI R104, RZ, 0x1f, R32 ;  /* 0x0000001fff687819 */ /* 0x000fc80000011420 */
[----:B------:R-:W-:-:S04]  /*18020*/  LEA.HI R104, R104, R32, RZ, 0x3 ;  /* 0x0000002068687211 */ /* 0x000fc800078f18ff */
[----:B------:R-:W-:-:S05]  /*18030*/  SHF.R.S32.HI R104, RZ, 0x3, R104 ;  /* 0x00000003ff687819 */ /* 0x000fca0000011468 */
[----:B------:R-:W-:-:S04]  /*18040*/  IMAD R3, R104, 0x40, R199 ;  /* 0x0000004068037824 */ /* 0x000fc800078e02c7 */
[----:B------:R-:W-:-:S03]  /*18050*/  IMAD.WIDE R62, R3, 0x2, R62 ;  /* 0x00000002033e7825 */ /* 0x000fc600078e023e */
[C---:B------:R-:W-:Y:S02]  /*18060*/  IADD3 R33, P0, R62.reuse, 0x2000, RZ ;  /* 0x000020003e217810 */ /* 0x040fe40007f1e0ff */
[----:B------:R-:W-:Y:S02]  /*18070*/  IADD3 R25, P5, R62, 0x1000, RZ ;  /* 0x000010003e197810 */ /* 0x000fe40007fbe0ff */
[----:B------:R-:W-:Y:S02]  /*18080*/  LOP3.LUT R32, R33, 0x380, RZ, 0xc0, !PT ;  /* 0x0000038021207812 */ /* 0x000fe400078ec0ff */
[----:B------:R-:W-:Y:S02]  /*18090*/  LOP3.LUT R24, R25, 0x380, RZ, 0xc0, !PT ;  /* 0x0000038019187812 */ /* 0x000fe400078ec0ff */
[----:B------:R-:W-:Y:S02]  /*180a0*/  SHF.R.U64 R32, R32, 0x3, RZ ;  /* 0x0000000320207819 */ /* 0x000fe400000012ff */
[----:B------:R-:W-:-:S02]  /*180b0*/  SHF.R.U64 R24, R24, 0x3, RZ ;  /* 0x0000000318187819 */ /* 0x000fc400000012ff */
[----:B------:R-:W-:Y:S02]  /*180c0*/  LOP3.LUT R32, R32, R33, RZ, 0x3c, !PT ;  /* 0x0000002120207212 */ /* 0x000fe400078e3cff */
[----:B------:R-:W-:Y:S02]  /*180d0*/  IADD3.X R33, RZ, R63, RZ, P0, !PT ;  /* 0x0000003fff217210 */ /* 0x000fe400007fe4ff */
[----:B------:R-:W-:Y:S02]  /*180e0*/  IADD3 R3, P0, R62, 0x7000, RZ ;  /* 0x000070003e037810 */ /* 0x000fe40007f1e0ff */
[----:B------:R-:W-:Y:S01]  /*180f0*/  LOP3.LUT R24, R24, R25, RZ, 0x3c, !PT ;  /* 0x0000001918187212 */ /* 0x000fe200078e3cff */
[----:B------:R-:W-:Y:S01]  /*18100*/  IMAD.X R25, RZ, RZ, R63, P5 ;  /* 0x000000ffff197224 */ /* 0x000fe200028e063f */
[----:B------:R-:W-:Y:S01]  /*18110*/  LOP3.LUT R0, R3, 0x380, RZ, 0xc0, !PT ;  /* 0x0000038003007812 */ /* 0x000fe200078ec0ff */
[----:B------:R-:W5:Y:S01]  /*18120*/  LD.E.128 R32, desc[UR36][R32.64] ;  /* 0x0000002420207980 */ /* 0x000f62000c101d00 */
[----:B------:R-:W-:-:S02]  /*18130*/  IADD3 R37, P2, R62, 0x3000, RZ ;  /* 0x000030003e257810 */ /* 0x000fc40007f5e0ff */
[C---:B------:R-:W-:Y:S01]  /*18140*/  IADD3 R41, P3, R62.reuse, 0x4000, RZ ;  /* 0x000040003e297810 */ /* 0x040fe20007f7e0ff */
[----:B------:R-:W5:Y:S01]  /*18150*/  LD.E.128 R24, desc[UR36][R24.64] ;  /* 0x0000002418187980 */ /* 0x000f62000c101d00 */
[C---:B------:R-:W-:Y:S02]  /*18160*/  IADD3 R45, P4, R62.reuse, 0x5000, RZ ;  /* 0x000050003e2d7810 */ /* 0x040fe40007f9e0ff */
[----:B------:R-:W-:Y:S02]  /*18170*/  IADD3 R49, P5, R62, 0x6000, RZ ;  /* 0x000060003e317810 */ /* 0x000fe40007fbe0ff */
[----:B------:R-:W-:Y:S02]  /*18180*/  SHF.R.U64 R0, R0, 0x3, RZ ;  /* 0x0000000300007819 */ /* 0x000fe400000012ff */
[----:B------:R-:W-:Y:S02]  /*18190*/  LOP3.LUT R36, R37, 0x380, RZ, 0xc0, !PT ;  /* 0x0000038025247812 */ /* 0x000fe400078ec0ff */
[----:B------:R-:W-:-:S02]  /*181a0*/  LOP3.LUT R40, R41, 0x380, RZ, 0xc0, !PT ;  /* 0x0000038029287812 */ /* 0x000fc400078ec0ff */
[----:B------:R-:W-:Y:S02]  /*181b0*/  LOP3.LUT R44, R45, 0x380, RZ, 0xc0, !PT ;  /* 0x000003802d2c7812 */ /* 0x000fe400078ec0ff */
[----:B------:R-:W-:Y:S02]  /*181c0*/  LOP3.LUT R48, R49, 0x380, RZ, 0xc0, !PT ;  /* 0x0000038031307812 */ /* 0x000fe400078ec0ff */
[----:B0-----:R-:W-:Y:S02]  /*181d0*/  LOP3.LUT R5, R62, 0x380, RZ, 0xc0, !PT ;  /* 0x000003803e057812 */ /* 0x001fe400078ec0ff */
[----:B------:R-:W-:Y:S01]  /*181e0*/  LOP3.LUT R52, R0, R3, RZ, 0x3c, !PT ;  /* 0x0000000300347212 */ /* 0x000fe200078e3cff */
[----:B------:R-:W-:Y:S01]  /*181f0*/  IMAD R0, R103, UR4, RZ ;  /* 0x0000000467007c24 */ /* 0x000fe2000f8e02ff */
[----:B------:R-:W-:Y:S02]  /*18200*/  SHF.R.U64 R36, R36, 0x3, RZ ;  /* 0x0000000324247819 */ /* 0x000fe400000012ff */
[----:B------:R-:W-:-:S02]  /*18210*/  SHF.R.U64 R40, R40, 0x3, RZ ;  /* 0x0000000328287819 */ /* 0x000fc400000012ff */
[----:B------:R-:W-:Y:S02]  /*18220*/  SHF.R.U64 R44, R44, 0x3, RZ ;  /* 0x000000032c2c7819 */ /* 0x000fe400000012ff */
[----:B------:R-:W-:Y:S01]  /*18230*/  SHF.R.U64 R48, R48, 0x3, RZ ;  /* 0x0000000330307819 */ /* 0x000fe200000012ff */
[----:B------:R-:W-:Y:S01]  /*18240*/  IMAD R9, R101, UR5, R0 ;  /* 0x0000000565097c24 */ /* 0x000fe2000f8e0200 */
[----:B------:R-:W-:Y:S01]  /*18250*/  SHF.R.U64 R5, R5, 0x3, RZ ;  /* 0x0000000305057819 */ /* 0x000fe200000012ff */
        /* <DEDUP_REMOVED lines=15> */
[----:B------:R-:W-:Y:S01]  /*18350*/  IMAD.WIDE.U32 R2, R191, UR4, R2 ;  /* 0x00000004bf027c25 */ /* 0x000fe2000f8e0002 */
[----:B------:R0:W5:Y:S01]  /*18360*/  LD.E.128 R4, desc[UR36][R62.64] ;  /* 0x000000243e047980 */ /* 0x000162000c101d00 */
[----:B------:R-:W-:-:S03]  /*18370*/  SHF.R.S32.HI R8, RZ, 0x1f, R15 ;  /* 0x0000001fff087819 */ /* 0x000fc6000001140f */
[----:B------:R-:W5:Y:S01]  /*18380*/  LD.E.128 R40, desc[UR36][R40.64] ;  /* 0x0000002428287980 */ /* 0x000f62000c101d00 */
[----:B------:R-:W-:-:S03]  /*18390*/  IMAD R12, R214, 0x80, R9 ;  /* 0x00000080d60c7824 */ /* 0x000fc600078e0209 */
[----:B------:R-:W5:Y:S04]  /*183a0*/  LD.E.128 R44, desc[UR36][R44.64] ;  /* 0x000000242c2c7980 */ /* 0x000f68000c101d00 */
[----:B------:R-:W5:Y:S04]  /*183b0*/  LD.E.128 R48, desc[UR36][R48.64] ;  /* 0x0000002430307980 */ /* 0x000f68000c101d00 */
[----:B------:R-:W5:Y:S01]  /*183c0*/  LD.E.128 R52, desc[UR36][R52.64] ;  /* 0x0000002434347980 */ /* 0x000f62000c101d00 */
[----:B------:R-:W-:Y:S01]  /*183d0*/  IMAD R3, R191, UR5, R3 ;  /* 0x00000005bf037c24 */ /* 0x000fe2000f8e0203 */
[----:B------:R-:W-:Y:S01]  /*183e0*/  ULDC.64 UR4, c[0x0][0xaf0] ;  /* 0x0002bc0000047ab9 */ /* 0x000fe20000000a00 */
[----:B------:R-:W-:Y:S01]  /*183f0*/  @!PT LDS RZ, [RZ] ;  /* 0x00000000fffff984 */ /* 0x000fe20000000800 */
[----:B------:R-:W-:Y:S01]  /*18400*/  @!PT LDS RZ, [RZ] ;  /* 0x00000000fffff984 */ /* 0x000fe20000000800 */
[----:B------:R-:W-:Y:S01]  /*18410*/  @!PT LDS RZ, [RZ] ;  /* 0x00000000fffff984 */ /* 0x000fe20000000800 */
[----:B------:R-:W-:Y:S01]  /*18420*/  @!PT LDS RZ, [RZ] ;  /* 0x00000000fffff984 */ /* 0x000fe20000000800 */
[----:B------:R1:W-:Y:S06]  /*18430*/  MEMBAR.ALL.CTA ;  /* 0x0000000000007992 */ /* 0x0003ec0000008000 */
[----:B-1----:R-:W1:Y:S01]  /*18440*/  FENCE.VIEW.ASYNC.S ;  /* 0x00000000000073c6 */ /* 0x002e620000000000 */
[----:B------:R-:W-:-:S02]  /*18450*/  IMAD R8, R8, UR4, RZ ;  /* 0x0000000408087c24 */ /* 0x000fc4000f8e02ff */
[----:B--2---:R-:W-:-:S04]  /*18460*/  @P1 IMAD.HI.U32 R0, R12, R11, RZ ;  /* 0x0000000b0c001227 */ /* 0x004fc800078e00ff */
[----:B------:R-:W-:Y:S01]  /*18470*/  IMAD.MOV.U32 R9, RZ, RZ, R12 ;  /* 0x000000ffff097224 */ /* 0x000fe200078e000c */
[----:B---3--:R-:W-:Y:S01]  /*18480*/  @P1 SHF.R.U32.HI R9, RZ, R13, R0 ;  /* 0x0000000dff091219 */ /* 0x008fe20000011600 */
[C---:B------:R-:W-:Y:S02]  /*18490*/  IMAD R11, R15.reuse, UR5, R8 ;  /* 0x000000050f0b7c24 */ /* 0x040fe4000f8e0208 */
[----:B------:R-:W-:Y:S01]  /*184a0*/  IMAD.WIDE.U32 R2, R15, UR4, R2 ;  /* 0x000000040f027c25 */ /* 0x000fe2000f8e0002 */
[--C-:B------:R-:W-:Y:S01]  /*184b0*/  SHF.R.S32.HI R8, RZ, 0x1f, R9.reuse ;  /* 0x0000001fff087819 */ /* 0x100fe20000011409 */
[----:B------:R-:W-:Y:S02]  /*184c0*/  ULDC.64 UR4, c[0x0][0xae0] ;  /* 0x0002b80000047ab9 */ /* 0x000fe40000000a00 */
[----:B------:R-:W-:Y:S01]  /*184d0*/  VIADD R0, R18, 0x22820 ;  /* 0x0002282012007836 */ /* 0x000fe20000000000 */
[----:B------:R-:W-:Y:S01]  /*184e0*/  IADD3 R3, R3, R11, RZ ;  /* 0x0000000b03037210 */ /* 0x000fe20007ffe0ff */
[----:B------:R-:W-:-:S02]  /*184f0*/  IMAD.MOV R11, RZ, RZ, -R9 ;  /* 0x000000ffff0b7224 */ /* 0x000fc400078e0a09 */
[----:B------:R-:W-:Y:S01]  /*18500*/  IMAD R8, R8, UR4, RZ ;  /* 0x0000000408087c24 */ /* 0x000fe2000f8e02ff */
[----:B------:R-:W-:Y:S01]  /*18510*/  PRMT R0, RZ, 0x654, R0 ;  /* 0x00000654ff007816 */ /* 0x000fe20000000000 */
[----:B------:R-:W-:Y:S02]  /*18520*/  IMAD R11, R14, R11, R12 ;  /* 0x0000000b0e0b7224 */ /* 0x000fe400078e020c */
[C---:B------:R-:W-:Y:S01]  /*18530*/  IMAD R13, R9.reuse, UR5, R8 ;  /* 0x00000005090d7c24 */ /* 0x040fe2000f8e0208 */
[----:B-1----:R1:W-:Y:S01]  /*18540*/  SYNCS.ARRIVE.TRANS64.RED.A1T0 RZ, [R0+URZ], RZ ;  /* 0x000000ff00ff79a7 */ /* 0x0023e2000810043f */
[----:B------:R-:W-:Y:S01]  /*18550*/  IMAD.WIDE.U32 R2, R9, UR4, R2 ;  /* 0x0000000409027c25 */ /* 0x000fe2000f8e0002 */
[----:B------:R-:W-:Y:S01]  /*18560*/  ULDC.64 UR4, c[0x0][0xad8] ;  /* 0x0002b60000047ab9 */ /* 0x000fe20000000a00 */
[----:B-1----:R-:W-:Y:S02]  /*18570*/  SHF.R.S32.HI R0, RZ, 0x1f, R11 ;  /* 0x0000001fff007819 */ /* 0x002fe4000001140b */
[----:B------:R-:W-:-:S03]  /*18580*/  IMAD.IADD R3, R3, 0x1, R13 ;  /* 0x0000000103037824 */ /* 0x000fc600078e020d */
        /* <DEDUP_REMOVED lines=11> */
.L_x_8215:
[----:B------:R-:W-:Y:S01]  /*18640*/  LEA R21, R214, R104, 0x7 ;  /* 0x00000068d6157211 */ /* 0x000fe200078e38ff */
[----:B------:R-:W-:Y:S03]  /*18650*/  BSSY B1, `(.L_x_7931) ;  /* 0x000000e000017945 */ /* 0x000fe60003800000 */
[----:B------:R-:W-:-:S13]  /*18660*/  ISETP.GE.AND P0, PT, R21, R10, PT ;  /* 0x0000000a1500720c */ /* 0x000fda0003f06270 */
[----:B------:R-:W-:Y:S05]  /*18670*/  @P0 BRA `(.L_x_7932) ;  /* 0x00000000002c0947 */ /* 0x000fea0003800000 */
[----:B------:R-:W-:Y:S01]  /*18680*/  ULDC UR4, c[0x0][0xac8] ;  /* 0x0002b20000047ab9 */ /* 0x000fe20000000800 */
[----:B------:R-:W-:Y:S02]  /*18690*/  SHF.R.S32.HI R12, RZ, 0x1f, R199 ;  /* 0x0000001fff0c7819 */ /* 0x000fe400000114c7 */
[----:B------:R-:W-:Y:S02]  /*186a0*/  ISETP.GE.AND P0, PT, R199, UR4, PT ;  /* 0x00000004c7007c0c */ /* 0x000fe4000bf06270 */
[----:B------:R-:W-:Y:S02]  /*186b0*/  ISETP.GE.AND P1, PT, R207, UR4, PT ;  /* 0x00000004cf007c0c */ /* 0x000fe4000bf26270 */
[----:B------:R-:W-:-:S09]  /*186c0*/  SHF.R.S32.HI R11, RZ, 0x1f, R207 ;  /* 0x0000001fff0b7819 */ /* 0x000fd200000114cf */
[-C--:B--2---:R-:W-:Y:S02]  /*186d0*/  @!P0 LEA R8, P2, R199, R14.reuse, 0x1 ;  /* 0x0000000ec7088211 */ /* 0x084fe400078408ff */
[----:B------:R-:W-:Y:S02]  /*186e0*/  @!P1 LEA R14, P3, R207, R14, 0x1 ;  /* 0x0000000ecf0e9211 */ /* 0x000fe400078608ff */
[-C--:B-1----:R-:W-:Y:S02]  /*186f0*/  @!P0 LEA.HI.X R9, R199, R0.reuse, R12, 0x1, P2 ;  /* 0x00000000c7098211 */ /* 0x082fe400010f0c0c */
[----:B------:R-:W-:-:S03]  /*18700*/  @!P1 LEA.HI.X R15, R207, R0, R11, 0x1, P3 ;  /* 0x00000000cf0f9211 */ /* 0x000fc600018f0c0b */
[----:B-----5:R3:W-:Y:S04]  /*18710*/  @!P0 ST.E.128 desc[UR36][R8.64], R4 ;  /* 0x0000000408008985 */ /* 0x0207e8000c101d24 */
[----:B------:R3:W-:Y:S02]  /*18720*/  @!P1 ST.E.128 desc[UR36][R14.64], R40 ;  /* 0x000000280e009985 */ /* 0x0007e4000c101d24 */
.L_x_7932:
[----:B------:R-:W-:Y:S05]  /*18730*/  BSYNC B1 ;  /* 0x0000000000017941 */ /* 0x000fea0003800000 */
.L_x_7931:
[----:B------:R-:W-:-:S03]  /*18740*/  UMOV UR4, 0xffffffff ;  /* 0xffffffff00047882 */ /* 0x000fc60000000000 */
[----:B------:R-:W-:Y:S05]  /*18750*/  BRA.DIV UR4, `(.L_x_7933) ;  /* 0x000000da04647947 */ /* 0x000fea000b800000 */
[----:B-1----:R1:W4:Y:S04]  /*18760*/  SHFL.IDX PT, R0, R3, 0x1, 0x181f ;  /* 0x00381f0003007f89 */ /* 0x00232800000e0000 */
[----:B--23--:R1:W2:Y:S02]  /*18770*/  SHFL.IDX PT, R14, R2, 0x1, 0x181f ;  /* 0x00381f00020e7f89 */ /* 0x00c2a400000e0000 */
.L_x_8219:
[----:B-----5:R-:W-:Y:S01]  /*18780*/  VIADD R5, R21, 0x20 ;  /* 0x0000002015057836 */ /* 0x020fe20000000000 */
[----:B------:R-:W-:Y:S04]  /*18790*/  BSSY B1, `(.L_x_7934) ;  /* 0x000000e000017945 */ /* 0x000fe80003800000 */
        /* <DEDUP_REMOVED lines=9> */
[-C--:B----4-:R-:W-:Y:S02]  /*18830*/  @!P2 LEA.HI.X R5, R199, R0.reuse, R7, 0x1, P0 ;  /* 0x00000000c705a211 */ /* 0x090fe400000f0c07 */
[----:B------:R-:W-:-:S03]  /*18840*/  @!P3 LEA.HI.X R15, R207, R0, R6, 0x1, P1 ;  /* 0x00000000cf0fb211 */ /* 0x000fc600008f0c06 */
[----:B------:R3:W-:Y:S04]  /*18850*/  @!P2 ST.E.128 desc[UR36][R4.64], R24 ;  /* 0x000000180400a985 */ /* 0x0007e8000c101d24 */
[----:B------:R3:W-:Y:S02]  /*18860*/  @!P3 ST.E.128 desc[UR36][R14.64], R44 ;  /* 0x0000002c0e00b985 */ /* 0x0007e4000c101d24 */
.L_x_7935:
[----:B------:R-:W-:Y:S05]  /*18870*/  BSYNC B1 ;  /* 0x0000000000017941 */ /* 0x000fea0003800000 */
.L_x_7934:
[----:B------:R-:W-:-:S03]  /*18880*/  UMOV UR4, 0xffffffff ;  /* 0xffffffff00047882 */ /* 0x000fc60000000000 */
[----:B------:R-:W-:Y:S05]  /*18890*/  BRA.DIV UR4, `(.L_x_7936) ;  /* 0x000000da045c7947 */ /* 0x000fea000b800000 */
[----:B----4-:R4:W0:Y:S04]  /*188a0*/  SHFL.IDX PT, R0, R3, 0x2, 0x181f ;  /* 0x00581f0003007f89 */ /* 0x01082800000e0000 */
[----:B--23--:R4:W2:Y:S02]  /*188b0*/  SHFL.IDX PT, R14, R2, 0x2, 0x181f ;  /* 0x00581f00020e7f89 */ /* 0x00c8a400000e0000 */
.L_x_8223:
[----:B------:R-:W-:Y:S01]  /*188c0*/  VIADD R5, R21, 0x40 ;  /* 0x0000004015057836 */ /* 0x000fe20000000000 */
        /* <DEDUP_REMOVED lines=10> */
[-C--:B0-----:R-:W-:Y:S02]  /*18970*/  @!P2 LEA.HI.X R5, R199, R0.reuse, R7, 0x1, P0 ;  /* 0x00000000c705a211 */ /* 0x081fe400000f0c07 */
[----:B------:R-:W-:-:S03]  /*18980*/  @!P3 LEA.HI.X R15, R207, R0, R6, 0x1, P1 ;  /* 0x00000000cf0fb211 */ /* 0x000fc600008f0c06 */
[----:B------:R3:W-:Y:S04]  /*18990*/  @!P2 ST.E.128 desc[UR36][R4.64], R32 ;  /* 0x000000200400a985 */ /* 0x0007e8000c101d24 */
[----:B------:R3:W-:Y:S02]  /*189a0*/  @!P3 ST.E.128 desc[UR36][R14.64], R48 ;  /* 0x000000300e00b985 */ /* 0x0007e4000c101d24 */
.L_x_7938:
[----:B------:R-:W-:Y:S05]  /*189b0*/  BSYNC B1 ;  /* 0x0000000000017941 */ /* 0x000fea0003800000 */
.L_x_7937:
[----:B------:R-:W-:-:S03]  /*189c0*/  UMOV UR4, 0xffffffff ;  /* 0xffffffff00047882 */ /* 0x000fc60000000000 */
[----:B------:R-:W-:Y:S05]  /*189d0*/  BRA.DIV UR4, `(.L_x_7939) ;  /* 0x000000da04547947 */ /* 0x000fea000b800000 */
[----:B0-----:R0:W0:Y:S04]  /*189e0*/  SHFL.IDX PT, R0, R3, 0x3, 0x181f ;  /* 0x00781f0003007f89 */ /* 0x00102800000e0000 */
[----:B--23--:R2:W3:Y:S02]  /*189f0*/  SHFL.IDX PT, R14, R2, 0x3, 0x181f ;  /* 0x00781f00020e7f89 */ /* 0x00c4e400000e0000 */
.L_x_8227:
[----:B01--4-:R-:W-:-:S05]  /*18a00*/  VIADD R3, R21, 0x60 ;  /* 0x0000006015037836 */ /* 0x013fca0000000000 */
[----:B------:R-:W-:-:S13]  /*18a10*/  ISETP.GE.AND P0, PT, R3, R10, PT ;  /* 0x0000000a0300720c */ /* 0x000fda0003f06270 */
[----:B------:R-:W-:Y:S05]  /*18a20*/  @P0 BRA `(.L_x_7940) ;  /* 0x0000002000080947 */ /* 0x000fea0003800000 */
[----:B------:R-:W-:Y:S01]  /*18a30*/  ULDC UR4, c[0x0][0xac8] ;  /* 0x0002b20000047ab9 */ /* 0x000fe20000000800 */
[----:B------:R-:W-:Y:S02]  /*18a40*/  SHF.R.S32.HI R4, RZ, 0x1f, R199 ;  /* 0x0000001fff047819 */ /* 0x000fe400000114c7 */
[----:B------:R-:W-:-:S13]  /*18a50*/  ISETP.GE.AND P1, PT, R199, UR4, PT ;  /* 0x00000004c7007c0c */ /* 0x000fda000bf26270 */
[----:B--23--:R-:W-:-:S04]  /*18a60*/  @!P1 LEA R2, P0, R199, R14, 0x1 ;  /* 0x0000000ec7029211 */ /* 0x00cfc800078008ff */
[----:B------:R-:W-:Y:S02]  /*18a70*/  @!P1 LEA.HI.X R3, R199, R0, R4, 0x1, P0 ;  /* 0x00000000c7039211 */ /* 0x000fe400000f0c04 */
[----:B------:R-:W-:-:S03]  /*18a80*/  ISETP.GE.AND P0, PT, R207, UR4, PT ;  /* 0x00000004cf007c0c */ /* 0x000fc6000bf06270 */
[----:B------:R4:W-:Y:S10]  /*18a90*/  @!P1 ST.E.128 desc[UR36][R2.64], R36 ;  /* 0x0000002402009985 */ /* 0x0009f4000c101d24 */
[----:B------:R-:W-:Y:S05]  /*18aa0*/  @P0 BRA `(.L_x_7940) ;  /* 0x0000001c00e80947 */ /* 0x000fea0003800000 */
[----:B------:R-:W-:Y:S02]  /*18ab0*/  SHF.R.S32.HI R4, RZ, 0x1f, R207 ;  /* 0x0000001fff047819 */ /* 0x000fe400000114cf */
[----:B------:R-:W-:-:S04]  /*18ac0*/  LEA R14, P0, R207, R14, 0x1 ;  /* 0x0000000ecf0e7211 */ /* 0x000fc800078008ff */
[----:B------:R-:W-:-:S05]  /*18ad0*/  LEA.HI.X R15, R207, R0, R4, 0x1, P0 ;  /* 0x00000000cf0f7211 */ /* 0x000fca00000f0c04 */
[----:B------:R0:W-:Y:S01]  /*18ae0*/  ST.E.128 desc[UR36][R14.64], R52 ;  /* 0x000000340e007985 */ /* 0x0001e2000c101d24 */
[----:B------:R-:W-:Y:S05]  /*18af0*/  BRA `(.L_x_7940) ;  /* 0x0000001c00d47947 */ /* 0x000fea0003800000 */
.L_x_7929:
[----:B------:R-:W-:Y:S01]  /*18b00*/  ULDC.64 UR4, c[0x0][0xb08] ;  /* 0x0002c20000047ab9 */ /* 0x000fe20000000a00 */
[----:B------:R-:W1:Y:S01]  /*18b10*/  @P1 LDC R8, c[0x0][0xbec] ;  /* 0x0002fb00ff081b82 */ /* 0x000e620000000800 */
[----:B0-----:R-:W-:Y:S01]  /*18b20*/  IMAD R6, R103, UR4, RZ ;  /* 0x0000000467067c24 */ /* 0x001fe2000f8e02ff */
[----:B------:R-:W-:Y:S01]  /*18b30*/  MOV R7, R37 ;  /* 0x0000002500077202 */ /* 0x000fe20000000f00 */
[----:B------:R-:W-:Y:S01]  /*18b40*/  IMAD.WIDE.U32 R4, R101, UR4, RZ ;  /* 0x0000000465047c25 */ /* 0x000fe2000f8e00ff */
[----:B------:R-:W-:-:S03]  /*18b50*/  SHF.R.S32.HI R32, RZ, 0x1f, R216 ;  /* 0x0000001fff207819 */ /* 0x000fc600000114d8 */
[----:B------:R-:W-:Y:S01]  /*18b60*/  IMAD R101, R101, UR5, R6 ;  /* 0x0000000565657c24 */ /* 0x000fe2000f8e0206 */
[----:B------:R-:W0:Y:S01]  /*18b70*/  @P1 LDC R11, c[0x0][0xbf0] ;  /* 0x0002fc00ff0b1b82 */ /* 0x000e220000000800 */
[----:B------:R-:W-:Y:S01]  /*18b80*/  ULDC.64 UR4, c[0x0][0xb38] ;  /* 0x0002ce0000047ab9 */ /* 0x000fe20000000a00 */
[----:B------:R-:W-:Y:S01]  /*18b90*/  SHF.R.S32.HI R6, RZ, 0x1f, R15 ;  /* 0x0000001fff067819 */ /* 0x000fe2000001140f */
        /* <DEDUP_REMOVED lines=31> */
[----:B------:R-:W-:Y:S01]  /*18d90*/  UMOV UR4, 0xffffffff ;  /* 0xffffffff00047882 */ /* 0x000fe20000000000 */
[----:B------:R-:W-:-:S04]  /*18da0*/  IADD3 R5, R5, R9, RZ ;  /* 0x0000000905057210 */ /* 0x000fc80007ffe0ff */
[----:B------:R-:W-:Y:S01]  /*18db0*/  LEA.HI.X R26, R4, UR5, R5, 0x2, P0 ;  /* 0x00000005041a7c11 */ /* 0x000fe200080f1405 */
[----:B0-----:R-:W-:Y:S06]  /*18dc0*/  BRA.DIV UR4, `(.L_x_7941) ;  /* 0x000000d604a07947 */ /* 0x001fec000b800000 */
[----:B------:R0:W1:Y:S04]  /*18dd0*/  SHFL.IDX PT, R27, R26, RZ, 0x1c1f ;  /* 0x001c1fff1a1b7589 */ /* 0x00006800000e0000 */
[----:B------:R0:W2:Y:S02]  /*18de0*/  SHFL.IDX PT, R14, R24, RZ, 0x1c1f ;  /* 0x001c1fff180e7589 */ /* 0x0000a400000e0000 */
.L_x_8230:
        /* <DEDUP_REMOVED lines=12> */
[----:B------:R-:W5:Y:S01]  /*18eb0*/  LDL R39, [R1+0x14] ;  /* 0x0000140001277983 */ /* 0x000f620000100800 */
[----:B------:R-:W-:-:S03]  /*18ec0*/  ISETP.GE.AND P3, PT, R216, UR4, PT ;  /* 0x00000004d8007c0c */ /* 0x000fc6000bf66270 */
[----:B------:R-:W5:Y:S04]  /*18ed0*/  LDL R92, [R1+0x54] ;  /* 0x00005400015c7983 */ /* 0x000f680000100800 */
[----:B------:R-:W5:Y:S04]  /*18ee0*/  LDL R37, [R1+0x10] ;  /* 0x0000100001257983 */ /* 0x000f680000100800 */
[----:B------:R-:W5:Y:S02]  /*18ef0*/  LDL R35, [R1+0xc] ;  /* 0x00000c0001237983 */ /* 0x000f640000100800 */
[----:B--2---:R-:W-:-:S02]  /*18f00*/  @!P3 LEA R4, P4, R216, R14, 0x2 ;  /* 0x0000000ed804b211 */ /* 0x004fc400078810ff */
[----:B------:R-:W2:Y:S04]  /*18f10*/  LDL R33, [R1+0x8] ;  /* 0x0000080001217983 */ /* 0x000ea80000100800 */
[----:B------:R-:W2:Y:S01]  /*18f20*/  LDL R62, [R1+0x4c] ;  /* 0x00004c00013e7983 */ /* 0x000ea20000100800 */
[----:B-1----:R-:W-:-:S03]  /*18f30*/  @!P3 LEA.HI.X R5, R216, R27, R32, 0x2, P4 ;  /* 0x0000001bd805b211 */ /* 0x002fc600020f1420 */
[----:B------:R-:W2:Y:S04]  /*18f40*/  LDL R11, [R1+0x4] ;  /* 0x00000400010b7983 */ /* 0x000ea80000100800 */
[----:B------:R-:W2:Y:S01]  /*18f50*/  LDL R38, [R1+0x48] ;  /* 0x0000480001267983 */ /* 0x000ea20000100800 */
[----:B---3--:R-:W-:Y:S02]  /*18f60*/  ISETP.GE.AND P0, PT, R8, UR4, PT ;  /* 0x0000000408007c0c */ /* 0x008fe4000bf06270 */
[----:B----4-:R-:W-:Y:S02]  /*18f70*/  ISETP.GE.AND P2, PT, R12, UR4, PT ;  /* 0x000000040c007c0c */ /* 0x010fe4000bf46270 */
[----:B-----5:R-:W-:-:S09]  /*18f80*/  ISETP.GE.AND P1, PT, R15, UR4, PT ;  /* 0x000000040f007c0c */ /* 0x020fd2000bf26270 */
[----:B------:R-:W-:Y:S02]  /*18f90*/  @!P0 IMAD.MOV.U32 R6, RZ, RZ, R14 ;  /* 0x000000ffff068224 */ /* 0x000fe400078e000e */
[----:B------:R-:W-:Y:S02]  /*18fa0*/  @!P0 IMAD.MOV.U32 R7, RZ, RZ, R27 ;  /* 0x000000ffff078224 */ /* 0x000fe400078e001b */
[----:B------:R-:W-:Y:S02]  /*18fb0*/  @!P0 IMAD.MOV.U32 R9, RZ, RZ, R99 ;  /* 0x000000ffff098224 */ /* 0x000fe400078e0063 */
[----:B------:R-:W-:-:S04]  /*18fc0*/  @!P0 IMAD.WIDE R6, R8, 0x4, R6 ;  /* 0x0000000408068825 */ /* 0x000fc800078e0206 */
[----:B------:R-:W-:-:S05]  /*18fd0*/  @!P0 IMAD.MOV.U32 R8, RZ, RZ, R102 ;  /* 0x000000ffff088224 */ /* 0x000fca00078e0066 */
[----:B------:R1:W-:Y:S02]  /*18fe0*/  @!P0 ST.E.64 desc[UR36][R6.64], R8 ;  /* 0x0000000806008985 */ /* 0x0003e4000c101b24 */
[----:B-1----:R-:W-:Y:S01]  /*18ff0*/  @!P3 MOV R6, R100 ;  /* 0x000000640006b202 */ /* 0x002fe20000000f00 */
[----:B------:R-:W-:Y:S01]  /*19000*/  @!P3 IMAD.MOV.U32 R7, RZ, RZ, R98 ;  /* 0x000000ffff07b224 */ /* 0x000fe200078e0062 */
[----:B------:R-:W-:-:S04]  /*19010*/  @!P2 LEA R8, P4, R12, R14, 0x2 ;  /* 0x0000000e0c08a211 */ /* 0x000fc800078810ff */
[----:B------:R1:W-:Y:S01]  /*19020*/  @!P3 ST.E.64 desc[UR36][R4.64], R6 ;  /* 0x000000060400b985 */ /* 0x0003e2000c101b24 */
[----:B------:R-:W-:Y:S02]  /*19030*/  @!P2 LEA.HI.X R9, R12, R27, R36, 0x2, P4 ;  /* 0x0000001b0c09a211 */ /* 0x000fe400020f1424 */
[----:B------:R-:W-:Y:S01]  /*19040*/  ISETP.GE.AND P3, PT, R13, UR4, PT ;  /* 0x000000040d007c0c */ /* 0x000fe2000bf66270 */
[----:B------:R-:W3:Y:S04]  /*19050*/  LDL R36, [R1+0x44] ;  /* 0x0000440001247983 */ /* 0x000ee80000100800 */
[----:B------:R-:W4:Y:S01]  /*19060*/  LDL R12, [R1] ;  /* 0x00000000010c7983 */ /* 0x000f220000100800 */
[----:B-1----:R-:W-:Y:S01]  /*19070*/  @!P1 LEA R4, P5, R15, R14, 0x2 ;  /* 0x0000000e0f049211 */ /* 0x002fe200078a10ff */
[----:B------:R-:W-:-:S03]  /*19080*/  @!P2 IMAD.MOV.U32 R6, RZ, RZ, R79 ;  /* 0x000000ffff06a224 */ /* 0x000fc600078e004f */
[----:B------:R-:W-:Y:S02]  /*19090*/  @!P1 LEA.HI.X R5, R15, R27, R34, 0x2, P5 ;  /* 0x0000001b0f059211 */ /* 0x000fe400028f1422 */
[----:B------:R-:W5:Y:S01]  /*190a0*/  LDL R34, [R1+0x40] ;  /* 0x0000400001227983 */ /* 0x000f620000100800 */
[----:B------:R-:W-:Y:S02]  /*190b0*/  @!P2 IMAD.MOV.U32 R7, RZ, RZ, R77 ;  /* 0x000000ffff07a224 */ /* 0x000fe400078e004d */
[----:B------:R-:W-:Y:S01]  /*190c0*/  @!P1 IMAD.MOV.U32 R79, RZ, RZ, R78 ;  /* 0x000000ffff4f9224 */ /* 0x000fe200078e004e */
[----:B------:R-:W-:Y:S01]  /*190d0*/  @!P1 MOV R78, R80 ;  /* 0x00000050004e9202 */ /* 0x000fe20000000f00 */
[----:B------:R-:W5:Y:S04]  /*190e0*/  LDL R15, [R1+0x3c] ;  /* 0x00003c00010f7983 */ /* 0x000f680000100800 */
[----:B------:R-:W-:Y:S04]  /*190f0*/  @!P2 ST.E.64 desc[UR36][R8.64], R6 ;  /* 0x000000060800a985 */ /* 0x000fe8000c101b24 */
[----:B------:R1:W-:Y:S02]  /*19100*/  @!P1 ST.E.64 desc[UR36][R4.64], R78 ;  /* 0x0000004e04009985 */ /* 0x0003e4000c101b24 */
[----:B-1----:R-:W-:-:S04]  /*19110*/  @!P3 LEA R4, P5, R13, R14, 0x2 ;  /* 0x0000000e0d04b211 */ /* 0x002fc800078a10ff */
[----:B------:R-:W-:Y:S02]  /*19120*/  @!P3 LEA.HI.X R5, R13, R27, R63, 0x2, P5 ;  /* 0x0000001b0d05b211 */ /* 0x000fe400028f143f */
[----:B------:R-:W5:Y:S01]  /*19130*/  LDL R13, [R1+0x38] ;  /* 0x00003800010d7983 */ /* 0x000f620000100800 */
[----:B------:R-:W-:Y:S02]  /*19140*/  ISETP.GE.AND P0, PT, R89, UR4, PT ;  /* 0x0000000459007c0c */ /* 0x000fe4000bf06270 */
[----:B------:R-:W-:Y:S02]  /*19150*/  ISETP.GE.AND P2, PT, R39, UR4, PT ;  /* 0x0000000427007c0c */ /* 0x000fe4000bf46270 */
[----:B------:R-:W-:-:S09]  /*19160*/  ISETP.GE.AND P1, PT, R37, UR4, PT ;  /* 0x0000000425007c0c */ /* 0x000fd2000bf26270 */
[C---:B------:R-:W-:Y:S01]  /*19170*/  @!P0 LEA R6, P4, R89.reuse, R14, 0x2 ;  /* 0x0000000e59068211 */ /* 0x040fe200078810ff */
[----:B------:R-:W-:Y:S02]  /*19180*/  @!P0 IMAD.MOV.U32 R8, RZ, RZ, R2 ;  /* 0x000000ffff088224 */ /* 0x000fe400078e0002 */
[----:B------:R-:W-:Y:S01]  /*19190*/  @!P0 IMAD.MOV.U32 R9, RZ, RZ, R81 ;  /* 0x000000ffff098224 */ /* 0x000fe200078e0051 */
[----:B------:R-:W-:Y:S01]  /*191a0*/  @!P0 LEA.HI.X R7, R89, R27, R92, 0x2, P4 ;  /* 0x0000001b59078211 */ /* 0x000fe200020f145c */
[----:B------:R-:W-:Y:S02]  /*191b0*/  @!P3 IMAD.MOV.U32 R2, RZ, RZ, R3 ;  /* 0x000000ffff02b224 */ /* 0x000fe400078e0003 */
[----:B------:R-:W-:Y:S02]  /*191c0*/  @!P3 IMAD.MOV.U32 R3, RZ, RZ, R0 ;  /* 0x000000ffff03b224 */ /* 0x000fe400078e0000 */
[----:B------:R1:W-:Y:S01]  /*191d0*/  @!P0 ST.E.64 desc[UR36][R6.64], R8 ;  /* 0x0000000806008985 */ /* 0x0003e2000c101b24 */
[----:B------:R-:W-:-:S03]  /*191e0*/  ISETP.GE.AND P0, PT, R35, UR4, PT ;  /* 0x0000000423007c0c */ /* 0x000fc6000bf06270 */
[----:B------:R0:W-:Y:S01]  /*191f0*/  @!P3 ST.E.64 desc[UR36][R4.64], R2 ;  /* 0x000000020400b985 */ /* 0x0001e2000c101b24 */
[----:B--2---:R-:W-:Y:S02]  /*19200*/  ISETP.GE.AND P3, PT, R33, UR4, PT ;  /* 0x0000000421007c0c */ /* 0x004fe4000bf66270 */
[----:B-1----:R-:W-:-:S04]  /*19210*/  @!P2 LEA R6, P5, R39, R14, 0x2 ;  /* 0x0000000e2706a211 */ /* 0x002fc800078a10ff */
[-C--:B------:R-:W-:Y:S01]  /*19220*/  @!P2 LEA.HI.X R7, R39, R27.reuse, R62, 0x2, P5 ;  /* 0x0000001b2707a211 */ /* 0x080fe200028f143e */
[----:B0-----:R-:W-:Y:S01]  /*19230*/  @!P2 IMAD.MOV.U32 R5, RZ, RZ, R20 ;  /* 0x000000ffff05a224 */ /* 0x001fe200078e0014 */
[----:B------:R-:W-:Y:S02]  /*19240*/  @!P2 MOV R4, R28 ;  /* 0x0000001c0004a202 */ /* 0x000fe40000000f00 */
[-C--:B------:R-:W-:Y:S02]  /*19250*/  @!P1 LEA R2, P4, R37, R14.reuse, 0x2 ;  /* 0x0000000e25029211 */ /* 0x080fe400078810ff */
[----:B------:R-:W-:Y:S01]  /*19260*/  ISETP.GE.AND P5, PT, R11, UR4, PT ;  /* 0x000000040b007c0c */ /* 0x000fe2000bfa6270 */
[----:B------:R0:W-:Y:S01]  /*19270*/  @!P2 ST.E.64 desc[UR36][R6.64], R4 ;  /* 0x000000040600a985 */ /* 0x0001e2000c101b24 */
[----:B------:R-:W-:Y:S01]  /*19280*/  @!P1 LEA.HI.X R3, R37, R27, R38, 0x2, P4 ;  /* 0x0000001b25039211 */ /* 0x000fe200020f1426 */
[----:B0-----:R-:W-:Y:S02]  /*19290*/  @!P1 IMAD.MOV.U32 R4, RZ, RZ, R40 ;  /* 0x000000ffff049224 */ /* 0x001fe400078e0028 */
[----:B------:R-:W-:Y:S01]  /*192a0*/  @!P1 IMAD.MOV.U32 R5, RZ, RZ, R21 ;  /* 0x000000ffff059224 */ /* 0x000fe200078e0015 */
[----:B------:R-:W-:-:S04]  /*192b0*/  @!P0 LEA R6, P2, R35, R14, 0x2 ;  /* 0x0000000e23068211 */ /* 0x000fc800078410ff */
[----:B------:R0:W-:Y:S02]  /*192c0*/  @!P1 ST.E.64 desc[UR36][R2.64], R4 ;  /* 0x0000000402009985 */ /* 0x0001e4000c101b24 */
[----:B0-----:R-:W-:Y:S01]  /*192d0*/  @!P3 LEA R2, P4, R33, R14, 0x2 ;  /* 0x0000000e2102b211 */ /* 0x001fe200078810ff */
[----:B------:R-:W-:Y:S01]  /*192e0*/  @!P0 IMAD.MOV.U32 R4, RZ, RZ, R43 ;  /* 0x000000ffff048224 */ /* 0x000fe200078e002b */
[----:B------:R-:W-:Y:S01]  /*192f0*/  @!P0 MOV R5, R41 ;  /* 0x0000002900058202 */ /* 0x000fe20000000f00 */
[----:B------:R-:W-:Y:S02]  /*19300*/  @!P3 IMAD.MOV.U32 R43, RZ, RZ, R42 ;  /* 0x000000ffff2bb224 */ /* 0x000fe400078e002a */
[----:B------:R-:W-:Y:S01]  /*19310*/  @!P3 IMAD.MOV.U32 R42, RZ, RZ, R44 ;  /* 0x000000ffff2ab224 */ /* 0x000fe200078e002c */
[----:B------:R-:W-:Y:S02]  /*19320*/  SHF.R.S32.HI R20, RZ, 0x1f, R228 ;  /* 0x0000001fff147819 */ /* 0x000fe400000114e4 */
[----:B------:R-:W-:-:S02]  /*19330*/  SHF.R.S32.HI R0, RZ, 0x1f, R226 ;  /* 0x0000001fff007819 */ /* 0x000fc400000114e2 */
[----:B---3--:R-:W-:Y:S02]  /*19340*/  @!P0 LEA.HI.X R7, R35, R27, R36, 0x2, P2 ;  /* 0x0000001b23078211 */ /* 0x008fe400010f1424 */
[----:B----4-:R-:W-:-:S03]  /*19350*/  ISETP.GE.AND P1, PT, R12, UR4, PT ;  /* 0x000000040c007c0c */ /* 0x010fc6000bf26270 */
[----:B------:R0:W-:Y:S01]  /*19360*/  @!P0 ST.E.64 desc[UR36][R6.64], R4 ;  /* 0x0000000406008985 */ /* 0x0001e2000c101b24 */
[----:B------:R-:W-:Y:S02]  /*19370*/  @!P5 LEA R8, P2, R11, R14, 0x2 ;  /* 0x0000000e0b08d211 */ /* 0x000fe400078410ff */
[----:B------:R-:W-:Y:S02]  /*19380*/  ISETP.GE.AND P0, PT, R229, UR4, PT ;  /* 0x00000004e5007c0c */ /* 0x000fe4000bf06270 */
[----:B-----5:R-:W-:-:S05]  /*19390*/  @!P3 LEA.HI.X R3, R33, R27, R34, 0x2, P4 ;  /* 0x0000001b2103b211 */ /* 0x020fca00020f1422 */
[----:B------:R1:W-:Y:S01]  /*193a0*/  @!P3 ST.E.64 desc[UR36][R2.64], R42 ;  /* 0x0000002a0200b985 */ /* 0x0003e2000c101b24 */
[----:B------:R-:W-:Y:S02]  /*193b0*/  @!P5 LEA.HI.X R9, R11, R27, R15, 0x2, P2 ;  /* 0x0000001b0b09d211 */ /* 0x000fe400010f140f */
[----:B0-----:R-:W-:Y:S02]  /*193c0*/  @!P1 LEA R4, P2, R12, R14, 0x2 ;  /* 0x0000000e0c049211 */ /* 0x001fe400078410ff */
[----:B------:R-:W-:Y:S02]  /*193d0*/  ISETP.GE.AND P3, PT, R228, UR4, PT ;  /* 0x00000004e4007c0c */ /* 0x000fe4000bf66270 */
[----:B------:R-:W-:Y:S01]  /*193e0*/  ISETP.GE.AND P4, PT, R226, UR4, PT ;  /* 0x00000004e2007c0c */ /* 0x000fe2000bf86270 */
[----:B-1----:R-:W-:Y:S02]  /*193f0*/  @!P5 IMAD.MOV.U32 R2, RZ, RZ, R47 ;  /* 0x000000ffff02d224 */ /* 0x002fe400078e002f */
[----:B------:R-:W-:Y:S01]  /*19400*/  @!P5 IMAD.MOV.U32 R3, RZ, RZ, R45 ;  /* 0x000000ffff03d224 */ /* 0x000fe200078e002d */
[----:B------:R-:W-:-:S04]  /*19410*/  SHF.R.S32.HI R11, RZ, 0x1f, R229 ;  /* 0x0000001fff0b7819 */ /* 0x000fc800000114e5 */
[----:B------:R0:W-:Y:S01]  /*19420*/  @!P5 ST.E.64 desc[UR36][R8.64], R2 ;  /* 0x000000020800d985 */ /* 0x0001e2000c101b24 */
[----:B------:R-:W-:Y:S02]  /*19430*/  ISETP.GE.AND P5, PT, R227, UR4, PT ;  /* 0x00000004e3007c0c */ /* 0x000fe4000bfa6270 */
[----:B------:R-:W-:Y:S02]  /*19440*/  @!P1 MOV R47, R46 ;  /* 0x0000002e002f9202 */ /* 0x000fe40000000f00 */
[-C--:B------:R-:W-:Y:S02]  /*19450*/  @!P1 LEA.HI.X R5, R12, R27.reuse, R13, 0x2, P2 ;  /* 0x0000001b0c059211 */ /* 0x080fe400010f140d */
[C---:B------:R-:W-:Y:S01]  /*19460*/  @!P0 LEA R6, P2, R229.reuse, R14, 0x2 ;  /* 0x0000000ee5068211 */ /* 0x040fe200078410ff */
[----:B------:R-:W-:Y:S02]  /*19470*/  @!P1 IMAD.MOV.U32 R46, RZ, RZ, R48 ;  /* 0x000000ffff2e9224 */ /* 0x000fe400078e0030 */
[----:B------:R-:W-:Y:S01]  /*19480*/  @!P0 IMAD.MOV.U32 R48, RZ, RZ, R51 ;  /* 0x000000ffff308224 */ /* 0x000fe200078e0033 */
[----:B------:R-:W-:-:S02]  /*19490*/  @!P0 LEA.HI.X R7, R229, R27, R11, 0x2, P2 ;  /* 0x0000001be5078211 */ /* 0x000fc400010f140b */
[----:B------:R3:W-:Y:S01]  /*194a0*/  @!P1 ST.E.64 desc[UR36][R4.64], R46 ;  /* 0x0000002e04009985 */ /* 0x0007e2000c101b24 */
[-C--:B------:R-:W-:Y:S01]  /*194b0*/  @!P3 LEA R12, P1, R228, R14.reuse, 0x2 ;  /* 0x0000000ee40cb211 */ /* 0x080fe200078210ff */
[----:B------:R-:W-:Y:S01]  /*194c0*/  @!P3 IMAD.MOV.U32 R51, RZ, RZ, R50 ;  /* 0x000000ffff33b224 */ /* 0x000fe200078e0032 */
[----:B------:R-:W-:Y:S01]  /*194d0*/  SHF.R.S32.HI R11, RZ, 0x1f, R227 ;  /* 0x0000001fff0b7819 */ /* 0x000fe200000114e3 */
[----:B------:R3:W-:Y:S01]  /*194e0*/  @!P0 ST.E.64 desc[UR36][R6.64], R48 ;  /* 0x0000003006008985 */ /* 0x0007e2000c101b24 */
[CC--:B0-----:R-:W-:Y:S01]  /*194f0*/  @!P5 LEA R2, P0, R227.reuse, R14.reuse, 0x2 ;  /* 0x0000000ee302d211 */ /* 0x0c1fe200078010ff */
[----:B------:R-:W-:Y:S01]  /*19500*/  @!P3 IMAD.MOV.U32 R50, RZ, RZ, R82 ;  /* 0x000000ffff32b224 */ /* 0x000fe200078e0052 */
[----:B------:R-:W-:Y:S02]  /*19510*/  @!P4 LEA R14, P2, R226, R14, 0x2 ;  /* 0x0000000ee20ec211 */ /* 0x000fe400078410ff */
[----:B------:R-:W-:Y:S02]  /*19520*/  @!P3 LEA.HI.X R13, R228, R27, R20, 0x2, P1 ;  /* 0x0000001be40db211 */ /* 0x000fe400008f1414 */
[----:B------:R-:W-:Y:S01]  /*19530*/  @!P5 MOV R82, R85 ;  /* 0x000000550052d202 */ /* 0x000fe20000000f00 */
[----:B------:R-:W-:Y:S01]  /*19540*/  @!P4 IMAD.MOV.U32 R85, RZ, RZ, R84 ;  /* 0x000000ffff55c224 */ /* 0x000fe200078e0054 */
[-C--:B------:R-:W-:Y:S01]  /*19550*/  @!P5 LEA.HI.X R3, R227, R27.reuse, R11, 0x2, P0 ;  /* 0x0000001be303d211 */ /* 0x080fe200000f140b */
[----:B------:R-:W-:Y:S01]  /*19560*/  @!P4 IMAD.MOV.U32 R84, RZ, RZ, R86 ;  /* 0x000000ffff54c224 */ /* 0x000fe200078e0056 */
[----:B------:R-:W-:Y:S01]  /*19570*/  @!P4 LEA.HI.X R15, R226, R27, R0, 0x2, P2 ;  /* 0x0000001be20fc211 */ /* 0x000fe200010f1400 */
[----:B------:R3:W-:Y:S04]  /*19580*/  @!P3 ST.E.64 desc[UR36][R12.64], R50 ;  /* 0x000000320c00b985 */ /* 0x0007e8000c101b24 */
[----:B------:R3:W-:Y:S04]  /*19590*/  @!P5 ST.E.64 desc[UR36][R2.64], R82 ;  /* 0x000000520200d985 */ /* 0x0007e8000c101b24 */
[----:B------:R3:W-:Y:S02]  /*195a0*/  @!P4 ST.E.64 desc[UR36][R14.64], R84 ;  /* 0x000000540e00c985 */ /* 0x0007e4000c101b24 */
.L_x_7943:
[----:B------:R-:W-:Y:S05]  /*195b0*/  BSYNC B1 ;  /* 0x0000000000017941 */ /* 0x000fea0003800000 */
.L_x_7942:
[----:B------:R-:W-:-:S03]  /*195c0*/  UMOV UR4, 0xffffffff ;  /* 0xffffffff00047882 */ /* 0x000fc60000000000 */
[----:B------:R-:W-:Y:S05]  /*195d0*/  BRA.DIV UR4, `(.L_x_7944) ;  /* 0x000000ce04d07947 */ /* 0x000fea000b800000 */
[----:B---3--:R3:W4:Y:S04]  /*195e0*/  SHFL.IDX PT, R3, R26, 0x1, 0x1c1f ;  /* 0x003c1f001a037f89 */ /* 0x00872800000e0000 */
[----:B--2---:R3:W2:Y:S02]  /*195f0*/  SHFL.IDX PT, R14, R24, 0x1, 0x1c1f ;  /* 0x003c1f00180e7f89 */ /* 0x0046a400000e0000 */
.L_x_8234:
[----:B------:R-:W-:-:S13]  /*19600*/  ISETP.GE.AND P0, PT, R25, R10, PT ;  /* 0x0000000a1900720c */ /* 0x000fda0003f06270 */
[----:B------:R-:W-:Y:S05]  /*19610*/  @P0 BRA `(.L_x_7940) ;  /* 0x00000014000c0947 */ /* 0x000fea0003800000 */
[----:B------:R-:W5:Y:S01]  /*19620*/  LDL R4, [R1+0x28] ;  /* 0x0000280001047983 */ /* 0x000f620000100800 */
[----:B------:R-:W-:-:S03]  /*19630*/  ULDC UR4, c[0x0][0xac8] ;  /* 0x0002b20000047ab9 */ /* 0x000fc60000000800 */
[----:B------:R-:W4:Y:S04]  /*19640*/  LDL R21, [R1+0x24] ;  /* 0x0000240001157983 */ /* 0x000f280000100800 */
[----:B------:R-:W2:Y:S04]  /*19650*/  LDL R41, [R1+0x20] ;  /* 0x0000200001297983 */ /* 0x000ea80000100800 */
[----:B------:R-:W2:Y:S04]  /*19660*/  LDL R39, [R1+0x1c] ;  /* 0x00001c0001277983 */ /* 0x000ea80000100800 */
[----:B------:R-:W2:Y:S04]  /*19670*/  LDL R6, [R1+0x50] ;  /* 0x0000500001067983 */ /* 0x000ea80000100800 */
[----:B------:R-:W1:Y:S04]  /*19680*/  LDL R8, [R1+0x8] ;  /* 0x0000080001087983 */ /* 0x000e680000100800 */
[----:B0--3--:R-:W3:Y:S04]  /*19690*/  LDL R24, [R1+0xc] ;  /* 0x00000c0001187983 */ /* 0x009ee80000100800 */
        /* <DEDUP_REMOVED lines=11> */
[----:B------:R-:W3:Y:S04]  /*19750*/  LDL R0, [R1] ;  /* 0x0000000001007983 */ /* 0x000ee80000100800 */
[----:B------:R-:W3:Y:S04]  /*19760*/  LDL R26, [R1+0x3c] ;  /* 0x00003c00011a7983 */ /* 0x000ee80000100800 */
[----:B------:R-:W3:Y:S01]  /*19770*/  LDL R15, [R1+0x38] ;  /* 0x00003800010f7983 */ /* 0x000ee20000100800 */
[----:B------:R-:W-:-:S13]  /*19780*/  ISETP.GE.AND P3, PT, R216, UR4, PT ;  /* 0x00000004d8007c0c */ /* 0x000fda000bf66270 */
[----:B------:R-:W-:Y:S01]  /*19790*/  @!P3 MOV R89, R88 ;  /* 0x000000580059b202 */ /* 0x000fe20000000f00 */
[----:B------:R-:W-:Y:S01]  /*197a0*/  @!P3 IMAD.MOV.U32 R88, RZ, RZ, R53 ;  /* 0x000000ffff58b224 */ /* 0x000fe200078e0035 */
[----:B-----5:R-:W-:Y:S02]  /*197b0*/  ISETP.GE.AND P1, PT, R4, UR4, PT ;  /* 0x0000000404007c0c */ /* 0x020fe4000bf26270 */
[----:B----4-:R-:W-:-:S11]  /*197c0*/  ISETP.GE.AND P2, PT, R21, UR4, PT ;  /* 0x0000000415007c0c */ /* 0x010fd6000bf46270 */
[----:B--2---:R-:W-:Y:S02]  /*197d0*/  @!P1 IMAD.MOV.U32 R2, RZ, RZ, R14 ;  /* 0x000000ffff029224 */ /* 0x004fe400078e000e */
[----:B------:R-:W-:Y:S02]  /*197e0*/  @!P1 IMAD.MOV.U32 R86, RZ, RZ, R52 ;  /* 0x000000ffff569224 */ /* 0x000fe400078e0034 */
[----:B------:R-:W-:Y:S01]  /*197f0*/  @!P1 IMAD.WIDE R4, R4, 0x4, R2 ;  /* 0x0000000404049825 */ /* 0x000fe200078e0202 */
[----:B------:R-:W-:-:S04]  /*19800*/  ISETP.GE.AND P0, PT, R41, UR4, PT ;  /* 0x0000000429007c0c */ /* 0x000fc8000bf06270 */
[----:B------:R0:W-:Y:S01]  /*19810*/  @!P1 ST.E.64 desc[UR36][R4.64], R86 ;  /* 0x0000005604009985 */ /* 0x0001e2000c101b24 */
[----:B------:R-:W-:Y:S01]  /*19820*/  ISETP.GE.AND P1, PT, R39, UR4, PT ;  /* 0x0000000427007c0c */ /* 0x000fe2000bf26270 */
[----:B------:R-:W-:Y:S01]  /*19830*/  IMAD.MOV.U32 R38, RZ, RZ, R6 ;  /* 0x000000ffff267224 */ /* 0x000fe200078e0006 */
[CC--:B------:R-:W-:Y:S01]  /*19840*/  @!P3 LEA R6, P4, R216.reuse, R14.reuse, 0x2 ;  /* 0x0000000ed806b211 */ /* 0x0c0fe200078810ff */
[----:B-1----:R-:W-:Y:S01]  /*19850*/  IMAD.MOV.U32 R27, RZ, RZ, R8 ;  /* 0x000000ffff1b7224 */ /* 0x002fe200078e0008 */
[----:B------:R-:W-:Y:S01]  /*19860*/  @!P2 LEA R8, P5, R21, R14, 0x2 ;  /* 0x0000000e1508a211 */ /* 0x000fe200078a10ff */
[----:B---3--:R-:W-:Y:S02]  /*19870*/  IMAD.MOV.U32 R33, RZ, RZ, R24 ;  /* 0x000000ffff217224 */ /* 0x008fe400078e0018 */
[----:B------:R-:W-:Y:S01]  /*19880*/  IMAD.MOV.U32 R36, RZ, RZ, R7 ;  /* 0x000000ffff247224 */ /* 0x000fe200078e0007 */
[----:B------:R-:W-:Y:S02]  /*19890*/  @!P3 LEA.HI.X R7, R216, R3, R32, 0x2, P4 ;  /* 0x00000003d807b211 */ /* 0x000fe400020f1420 */
[----:B------:R-:W-:-:S02]  /*198a0*/  MOV R24, R9 ;  /* 0x0000000900187202 */ /* 0x000fc40000000f00 */
[----:B------:R-:W-:Y:S01]  /*198b0*/  @!P2 LEA.HI.X R9, R21, R3, R28, 0x2, P5 ;  /* 0x000000031509a211 */ /* 0x000fe200028f141c */
[----:B0-----:R-:W-:Y:S01]  /*198c0*/  @!P2 IMAD.MOV.U32 R5, RZ, RZ, R54 ;  /* 0x000000ffff05a224 */ /* 0x001fe200078e0036 */
[----:B------:R-:W-:Y:S02]  /*198d0*/  @!P2 MOV R4, R56 ;  /* 0x000000380004a202 */ /* 0x000fe40000000f00 */
[----:B------:R-:W-:Y:S01]  /*198e0*/  ISETP.GE.AND P4, PT, R37, UR4, PT ;  /* 0x0000000425007c0c */ /* 0x000fe2000bf86270 */
[----:B------:R-:W-:Y:S01]  /*198f0*/  @!P3 ST.E.64 desc[UR36][R6.64], R88 ;  /* 0x000000580600b985 */ /* 0x000fe2000c101b24 */
[-C--:B------:R-:W-:Y:S01]  /*19900*/  @!P0 LEA R10, P5, R41, R14.reuse, 0x2 ;  /* 0x0000000e290a8211 */ /* 0x080fe200078a10ff */
[----:B------:R-:W-:Y:S02]  /*19910*/  IMAD.MOV.U32 R28, RZ, RZ, R12 ;  /* 0x000000ffff1c7224 */ /* 0x000fe400078e000c */
[----:B------:R0:W-:Y:S01]  /*19920*/  @!P2 ST.E.64 desc[UR36][R8.64], R4 ;  /* 0x000000040800a985 */ /* 0x0001e2000c101b24 */
[----:B------:R-:W-:-:S02]  /*19930*/  @!P1 LEA R12, P2, R39, R14, 0x2 ;  /* 0x0000000e270c9211 */ /* 0x000fc400078410ff */
[----:B------:R-:W-:Y:S01]  /*19940*/  ISETP.GE.AND P3, PT, R35, UR4, PT ;  /* 0x0000000423007c0c */ /* 0x000fe2000bf66270 */
[----:B------:R-:W-:Y:S02]  /*19950*/  @!P0 IMAD.MOV.U32 R54, RZ, RZ, R57 ;  /* 0x000000ffff368224 */ /* 0x000fe400078e0039 */
[----:B------:R-:W-:Y:S01]  /*19960*/  IMAD.MOV.U32 R34, RZ, RZ, R11 ;  /* 0x000000ffff227224 */ /* 0x000fe200078e000b */
[----:B------:R-:W-:Y:S01]  /*19970*/  @!P0 LEA.HI.X R11, R41, R3, R42, 0x2, P5 ;  /* 0x00000003290b8211 */ /* 0x000fe200028f142a */
[----:B------:R-:W-:-:S04]  /*19980*/  IMAD.MOV.U32 R21, RZ, RZ, R13 ;  /* 0x000000ffff157224 */ /* 0x000fc800078e000d */
[----:B------:R1:W-:Y:S01]  /*19990*/  @!P0 ST.E.64 desc[UR36][R10.64], R54 ;  /* 0x000000360a008985 */ /* 0x0003e2000c101b24 */
[----:B------:R-:W-:Y:S01]  /*199a0*/  @!P1 LEA.HI.X R13, R39, R3, R40, 0x2, P2 ;  /* 0x00000003270d9211 */ /* 0x000fe200010f1428 */
[----:B0-----:R-:W-:Y:S01]  /*199b0*/  @!P1 IMAD.MOV.U32 R4, RZ, RZ, R60 ;  /* 0x000000ffff049224 */ /* 0x001fe200078e003c */
[----:B------:R-:W-:Y:S01]  /*199c0*/  ISETP.GE.AND P2, PT, R20, UR4, PT ;  /* 0x0000000414007c0c */ /* 0x000fe2000bf46270 */
[----:B------:R-:W-:Y:S01]  /*199d0*/  @!P1 IMAD.MOV.U32 R5, RZ, RZ, R58 ;  /* 0x000000ffff059224 */ /* 0x000fe200078e003a */
[C---:B------:R-:W-:Y:S02]  /*199e0*/  @!P4 LEA R6, P0, R37.reuse, R14, 0x2 ;  /* 0x0000000e2506c211 */ /* 0x040fe400078010ff */
[----:B------:R-:W-:Y:S02]  /*199f0*/  @!P4 MOV R58, R61 ;  /* 0x0000003d003ac202 */ /* 0x000fe40000000f00 */
[----:B------:R0:W-:Y:S01]  /*19a00*/  @!P1 ST.E.64 desc[UR36][R12.64], R4 ;  /* 0x000000040c009985 */ /* 0x0001e2000c101b24 */
[----:B------:R-:W-:-:S02]  /*19a10*/  @!P4 LEA.HI.X R7, R37, R3, R38, 0x2, P0 ;  /* 0x000000032507c211 */ /* 0x000fc400000f1426 */
[----:B------:R-:W-:Y:S02]  /*19a20*/  ISETP.GE.AND P1, PT, R33, UR4, PT ;  /* 0x0000000421007c0c */ /* 0x000fe4000bf26270 */
[-C--:B------:R-:W-:Y:S01]  /*19a30*/  @!P3 LEA R8, P5, R35, R14.reuse, 0x2 ;  /* 0x0000000e2308b211 */ /* 0x080fe200078a10ff */
[----:B------:R-:W-:Y:S01]  /*19a40*/  @!P4 ST.E.64 desc[UR36][R6.64], R58 ;  /* 0x0000003a0600c985 */ /* 0x000fe2000c101b24 */
[----:B------:R-:W-:Y:S02]  /*19a50*/  ISETP.GE.AND P0, PT, R27, UR4, PT ;  /* 0x000000041b007c0c */ /* 0x000fe4000bf06270 */
[-C--:B------:R-:W-:Y:S02]  /*19a60*/  @!P3 LEA.HI.X R9, R35, R3.reuse, R36, 0x2, P5 ;  /* 0x000000032309b211 */ /* 0x080fe400028f1424 */
[C---:B-1----:R-:W-:Y:S01]  /*19a70*/  @!P2 LEA R10, P4, R20.reuse, R14, 0x2 ;  /* 0x0000000e140aa211 */ /* 0x042fe200078810ff */
[----:B0-----:R-:W-:Y:S02]  /*19a80*/  @!P3 IMAD.MOV.U32 R4, RZ, RZ, R70 ;  /* 0x000000ffff04b224 */ /* 0x001fe400078e0046 */
[----:B------:R-:W-:Y:S01]  /*19a90*/  @!P3 IMAD.MOV.U32 R5, RZ, RZ, R68 ;  /* 0x000000ffff05b224 */ /* 0x000fe200078e0044 */
[----:B------:R-:W-:Y:S01]  /*19aa0*/  @!P2 LEA.HI.X R11, R20, R3, R21, 0x2, P4 ;  /* 0x00000003140ba211 */ /* 0x000fe200020f1415 */
[----:B------:R-:W-:-:S03]  /*19ab0*/  @!P2 IMAD.MOV.U32 R68, RZ, RZ, R71 ;  /* 0x000000ffff44a224 */ /* 0x000fc600078e0047 */
[----:B------:R0:W-:Y:S01]  /*19ac0*/  @!P3 ST.E.64 desc[UR36][R8.64], R4 ;  /* 0x000000040800b985 */ /* 0x0001e2000c101b24 */
[----:B------:R-:W-:Y:S02]  /*19ad0*/  ISETP.GE.AND P3, PT, R24, UR4, PT ;  /* 0x0000000418007c0c */ /* 0x000fe4000bf66270 */
[-C--:B------:R-:W-:Y:S01]  /*19ae0*/  @!P1 LEA R12, P5, R33, R14.reuse, 0x2 ;  /* 0x0000000e210c9211 */ /* 0x080fe200078a10ff */
[----:B------:R1:W-:Y:S01]  /*19af0*/  @!P2 ST.E.64 desc[UR36][R10.64], R68 ;  /* 0x000000440a00a985 */ /* 0x0003e2000c101b24 */
[----:B------:R-:W-:Y:S02]  /*19b00*/  ISETP.GE.AND P2, PT, R0, UR4, PT ;  /* 0x0000000400007c0c */ /* 0x000fe4000bf46270 */
[----:B------:R-:W-:Y:S02]  /*19b10*/  @!P0 LEA R20, P4, R27, R14, 0x2 ;  /* 0x0000000e1b148211 */ /* 0x000fe400078810ff */
[-C--:B------:R-:W-:Y:S02]  /*19b20*/  @!P1 LEA.HI.X R13, R33, R3.reuse, R34, 0x2, P5 ;  /* 0x00000003210d9211 */ /* 0x080fe400028f1422 */
[----:B------:R-:W-:Y:S01]  /*19b30*/  @!P0 LEA.HI.X R21, R27, R3, R28, 0x2, P4 ;  /* 0x000000031b158211 */ /* 0x000fe200020f141c */
[----:B0-----:R-:W-:Y:S01]  /*19b40*/  @!P1 IMAD.MOV.U32 R4, RZ, RZ, R74 ;  /* 0x000000ffff049224 */ /* 0x001fe200078e004a */
[----:B------:R-:W-:Y:S01]  /*19b50*/  @!P1 MOV R5, R72 ;  /* 0x0000004800059202 */ /* 0x000fe20000000f00 */
[----:B------:R-:W-:Y:S01]  /*19b60*/  @!P0 IMAD.MOV.U32 R72, RZ, RZ, R75 ;  /* 0x000000ffff488224 */ /* 0x000fe200078e004b */
[----:B------:R-:W-:-:S03]  /*19b70*/  ISETP.GE.AND P4, PT, R229, UR4, PT ;  /* 0x00000004e5007c0c */ /* 0x000fc6000bf86270 */
[----:B------:R0:W-:Y:S01]  /*19b80*/  @!P1 ST.E.64 desc[UR36][R12.64], R4 ;  /* 0x000000040c009985 */ /* 0x0001e2000c101b24 */
[-C--:B------:R-:W-:Y:S02]  /*19b90*/  @!P3 LEA R6, P1, R24, R14.reuse, 0x2 ;  /* 0x0000000e1806b211 */ /* 0x080fe400078210ff */
[----:B------:R-:W-:Y:S01]  /*19ba0*/  ISETP.GE.AND P5, PT, R228, UR4, PT ;  /* 0x00000004e4007c0c */ /* 0x000fe2000bfa6270 */
[----:B------:R2:W-:Y:S01]  /*19bb0*/  @!P0 ST.E.64 desc[UR36][R20.64], R72 ;  /* 0x0000004814008985 */ /* 0x0005e2000c101b24 */
[----:B------:R-:W-:Y:S02]  /*19bc0*/  ISETP.GE.AND P0, PT, R227, UR4, PT ;  /* 0x00000004e3007c0c */ /* 0x000fe4000bf06270 */
[----:B------:R-:W-:Y:S01]  /*19bd0*/  @!P3 LEA.HI.X R7, R24, R3, R26, 0x2, P1 ;  /* 0x000000031807b211 */ /* 0x000fe200008f141a */
[----:B------:R-:W-:Y:S01]  /*19be0*/  @!P3 IMAD.MOV.U32 R77, RZ, RZ, R76 ;  /* 0x000000ffff4db224 */ /* 0x000fe200078e004c */
[----:B------:R-:W-:Y:S01]  /*19bf0*/  @!P2 LEA R8, P1, R0, R14, 0x2 ;  /* 0x0000000e0008a211 */ /* 0x000fe200078210ff */
[----:B------:R-:W-:-:S02]  /*19c00*/  @!P3 IMAD.MOV.U32 R76, RZ, RZ, R91 ;  /* 0x000000ffff4cb224 */ /* 0x000fc400078e005b */
[----:B------:R-:W-:Y:S01]  /*19c10*/  @!P2 IMAD.MOV.U32 R91, RZ, RZ, R90 ;  /* 0x000000ffff5ba224 */ /* 0x000fe200078e005a */
[----:B------:R-:W-:Y:S02]  /*19c20*/  @!P2 LEA.HI.X R9, R0, R3, R15, 0x2, P1 ;  /* 0x000000030009a211 */ /* 0x000fe400008f140f */
[----:B------:R-:W-:Y:S01]  /*19c30*/  @!P2 MOV R90, R93 ;  /* 0x0000005d005aa202 */ /* 0x000fe20000000f00 */
[----:B------:R3:W-:Y:S01]  /*19c40*/  @!P3 ST.E.64 desc[UR36][R6.64], R76 ;  /* 0x0000004c0600b985 */ /* 0x0007e2000c101b24 */
[-C--:B-1----:R-:W-:Y:S02]  /*19c50*/  @!P4 LEA R10, P1, R229, R14.reuse, 0x2 ;  /* 0x0000000ee50ac211 */ /* 0x082fe400078210ff */
[----:B------:R-:W-:Y:S01]  /*19c60*/  SHF.R.S32.HI R24, RZ, 0x1f, R229 ;  /* 0x0000001fff187819 */ /* 0x000fe200000114e5 */
[----:B------:R3:W-:Y:S01]  /*19c70*/  @!P2 ST.E.64 desc[UR36][R8.64], R90 ;  /* 0x0000005a0800a985 */ /* 0x0007e2000c101b24 */
[----:B0-----:R-:W-:Y:S02]  /*19c80*/  @!P5 LEA R12, P2, R228, R14, 0x2 ;  /* 0x0000000ee40cd211 */ /* 0x001fe400078410ff */
[----:B------:R-:W-:-:S02]  /*19c90*/  SHF.R.S32.HI R15, RZ, 0x1f, R228 ;  /* 0x0000001fff0f7819 */ /* 0x000fc400000114e4 */
[----:B--2---:R-:W-:Y:S02]  /*19ca0*/  @!P0 LEA R20, P3, R227, R14, 0x2 ;  /* 0x0000000ee3148211 */ /* 0x004fe400078610ff */
[----:B------:R-:W-:Y:S01]  /*19cb0*/  SHF.R.S32.HI R0, RZ, 0x1f, R227 ;  /* 0x0000001fff007819 */ /* 0x000fe200000114e3 */
[----:B------:R-:W-:Y:S01]  /*19cc0*/  @!P4 IMAD.MOV.U32 R4, RZ, RZ, R96 ;  /* 0x000000ffff04c224 */ /* 0x000fe200078e0060 */
[-C--:B------:R-:W-:Y:S01]  /*19cd0*/  @!P4 LEA.HI.X R11, R229, R3.reuse, R24, 0x2, P1 ;  /* 0x00000003e50bc211 */ /* 0x080fe200008f1418 */
[----:B------:R-:W-:Y:S01]  /*19ce0*/  @!P4 IMAD.MOV.U32 R5, RZ, RZ, R94 ;  /* 0x000000ffff05c224 */ /* 0x000fe200078e005e */
[-C--:B------:R-:W-:Y:S01]  /*19cf0*/  @!P5 LEA.HI.X R13, R228, R3.reuse, R15, 0x2, P2 ;  /* 0x00000003e40dd211 */ /* 0x080fe200010f140f */
[----:B------:R-:W-:Y:S01]  /*19d00*/  @!P5 IMAD.MOV.U32 R94, RZ, RZ, R97 ;  /* 0x000000ffff5ed224 */ /* 0x000fe200078e0061 */
[----:B------:R-:W-:Y:S02]  /*19d10*/  @!P0 LEA.HI.X R21, R227, R3, R0, 0x2, P3 ;  /* 0x00000003e3158211 */ /* 0x000fe400018f1400 */
[----:B------:R3:W-:Y:S04]  /*19d20*/  @!P4 ST.E.64 desc[UR36][R10.64], R4 ;  /* 0x000000040a00c985 */ /* 0x0007e8000c101b24 */
[----:B------:R3:W-:Y:S04]  /*19d30*/  @!P5 ST.E.64 desc[UR36][R12.64], R94 ;  /* 0x0000005e0c00d985 */ /* 0x0007e8000c101b24 */
[----:B------:R3:W-:Y:S01]  /*19d40*/  @!P0 ST.E.64 desc[UR36][R20.64], R64 ;  /* 0x0000004014008985 */ /* 0x0007e2000c101b24 */
[----:B------:R-:W-:-:S13]  /*19d50*/  ISETP.GE.AND P0, PT, R226, UR4, PT ;  /* 0x00000004e2007c0c */ /* 0x000fda000bf06270 */
[----:B---3--:R-:W-:Y:S05]  /*19d60*/  @P0 BRA `(.L_x_7940) ;  /* 0x0000000c00380947 */ /* 0x008fea0003800000 */
[----:B------:R-:W-:Y:S02]  /*19d70*/  SHF.R.S32.HI R0, RZ, 0x1f, R226 ;  /* 0x0000001fff007819 */ /* 0x000fe400000114e2 */
[----:B------:R-:W-:-:S04]  /*19d80*/  LEA R14, P0, R226, R14, 0x2 ;  /* 0x0000000ee20e7211 */ /* 0x000fc800078010ff */
[----:B------:R-:W-:-:S05]  /*19d90*/  LEA.HI.X R15, R226, R3, R0, 0x2, P0 ;  /* 0x00000003e20f7211 */ /* 0x000fca00000f1400 */
[----:B------:R0:W-:Y:S01]  /*19da0*/  ST.E.64 desc[UR36][R14.64], R66 ;  /* 0x000000420e007985 */ /* 0x0001e2000c101b24 */
[----:B------:R-:W-:Y:S05]  /*19db0*/  BRA `(.L_x_7940) ;  /* 0x0000000c00247947 */ /* 0x000fea0003800000 */
.L_x_7926:
[----:B------:R-:W-:Y:S01]  /*19dc0*/  ULDC.64 UR6, c[0x0][0xc08] ;  /* 0x0003020000067ab9 */ /* 0x000fe20000000a00 */
[----:B------:R-:W-:Y:S01]  /*19dd0*/  ULDC.64 UR4, c[0x0][0xc00] ;  /* 0x0003000000047ab9 */ /* 0x000fe20000000a00 */
[----:B------:R-:W-:Y:S01]  /*19de0*/  ISETP.NE.U32.AND P1, PT, RZ, UR6, PT ;  /* 0x00000006ff007c0c */ /* 0x000fe2000bf25070 */
[----:B------:R-:W-:Y:S01]  /*19df0*/  IMAD.MOV.U32 R13, RZ, RZ, RZ ;  /* 0x000000ffff0d7224 */ /* 0x000fe200078e00ff */
[----:B------:R-:W-:Y:S01]  /*19e00*/  ISETP.NE.U32.AND P0, PT, RZ, UR4, PT ;  /* 0x00000004ff007c0c */ /* 0x000fe2000bf05070 */
[----:B------:R-:W4:Y:S01]  /*19e10*/  S2R R0, SR_TID.X ;  /* 0x0000000000007919 */ /* 0x000f220000002100 */
[----:B------:R-:W-:Y:S02]  /*19e20*/  ISETP.NE.AND.EX P1, PT, RZ, UR7, PT, P1 ;  /* 0x00000007ff007c0c */ /* 0x000fe4000bf25310 */
[----:B------:R-:W-:Y:S02]  /*19e30*/  IADD3 R2, P2, R210, UR4, RZ ;  /* 0x00000004d2027c10 */ /* 0x000fe4000ff5e0ff */
[----:B------:R-:W-:-:S02]  /*19e40*/  ISETP.NE.AND.EX P0, PT, RZ, UR5, PT, P0 ;  /* 0x00000005ff007c0c */ /* 0x000fc4000bf05300 */
[----:B------:R-:W-:Y:S01]  /*19e50*/  IADD3.X R3, R211, UR5, RZ, P2, !PT ;  /* 0x00000005d3037c10 */ /* 0x000fe200097fe4ff */
[----:B------:R-:W-:Y:S02]  /*19e60*/  ULDC UR4, c[0x0][0xa88] ;  /* 0x0002a20000047ab9 */ /* 0x000fe40000000800 */
[----:B------:R-:W-:-:S04]  /*19e70*/  IMAD.U32 R20, RZ, RZ, UR4 ;  /* 0x00000004ff147e24 */ /* 0x000fc8000f8e00ff */
[----:B------:R-:W-:-:S04]  /*19e80*/  @P1 IADD3 R210, P2, R210, UR6, RZ ;  /* 0x00000006d2d21c10 */ /* 0x000fc8000ff5e0ff */
[----:B------:R-:W-:Y:S01]  /*19e90*/  @P1 IADD3.X R211, R211, UR7, RZ, P2, !PT ;  /* 0x00000007d3d31c10 */ /* 0x000fe200097fe4ff */
[----:B------:R0:W5:Y:S04]  /*19ea0*/  @P0 LDG.E R13, desc[UR36][R2.64] ;  /* 0x00000024020d0981 */ /* 0x000168000c1e1900 */
[----:B------:R0:W5:Y:S01]  /*19eb0*/  @P1 LDG.E R20, desc[UR36][R210.64] ;  /* 0x00000024d2141981 */ /* 0x000162000c1e1900 */
[----:B-1----:R-:W-:Y:S02]  /*19ec0*/  ISETP.GT.AND P2, PT, R209, 0x1, PT ;  /* 0x00000001d100780c */ /* 0x002fe40003f44270 */
[----:B----4-:R-:W-:-:S04]  /*19ed0*/  IADD3 R24, R0, -0x80, RZ ;  /* 0xffffff8000187810 */ /* 0x010fc80007ffe0ff */
[----:B------:R-:W-:Y:S01]  /*19ee0*/  ISETP.GT.AND P3, PT, R24, 0x7f, PT ;  /* 0x0000007f1800780c */ /* 0x000fe20003f64270 */
[----:B0-----:R-:W-:-:S12]  /*19ef0*/  @P1 BRA `(.L_x_7945) ;  /* 0x0000000000101947 */ /* 0x001fd80003800000 */
[----:B------:R-:W-:Y:S05]  /*19f00*/  @!P0 BRA `(.L_x_7945) ;  /* 0x00000000000c8947 */ /* 0x000fea0003800000 */
[----:B------:R-:W4:Y:S04]  /*19f10*/  LDG.E R5, desc[UR36][R2.64] ;  /* 0x0000002402057981 */ /* 0x000f28000c1e1900 */
[----:B-----5:R-:W4:Y:S02]  /*19f20*/  LDG.E R20, desc[UR36][R2.64+0x4] ;  /* 0x0000042402147981 */ /* 0x020f24000c1e1900 */
[----:B----4-:R-:W-:-:S07]  /*19f30*/  IMAD.IADD R20, R20, 0x1, -R5 ;  /* 0x0000000114147824 */ /* 0x010fce00078e0a05 */
.L_x_7945:
[----:B------:R-:W-:Y:S01]  /*19f40*/  BSSY B1, `(.L_x_7946) ;  /* 0x0000036000017945 */ /* 0x000fe20003800000 */
[----:B------:R-:W-:Y:S02]  /*19f50*/  SEL R21, R206, RZ, !P0 ;  /* 0x000000ffce157207 */ /* 0x000fe40004000000 */
[----:B------:R-:W-:Y:S02]  /*19f60*/  SEL R213, R213, RZ, !P0 ;  /* 0x000000ffd5d57207 */ /* 0x000fe40004000000 */
[----:B-----5:R-:W-:Y:S01]  /*19f70*/  SHF.R.S32.HI R12, RZ, 0x1f, R13 ;  /* 0x0000001fff0c7819 */ /* 0x020fe2000001140d */
[----:B------:R-:W-:Y:S06]  /*19f80*/  @P3 BRA `(.L_x_7947) ;  /* 0x0000000000c43947 */ /* 0x000fec0003800000 */
[----:B------:R-:W0:Y:S01]  /*19f90*/  LDC R27, c[0x0][0xbe8] ;  /* 0x0002fa00ff1b7b82 */ /* 0x000e220000000800 */
[----:B------:R-:W-:-:S04]  /*19fa0*/  IMAD R0, R214, 0x80, R0 ;  /* 0x00000080d6007824 */ /* 0x000fc800078e0200 */
[----:B------:R-:W-:Y:S02]  /*19fb0*/  VIADD R25, R0, 0xffffff80 ;  /* 0xffffff8000197836 */ /* 0x000fe40000000000 */
[----:B0-----:R-:W-:-:S05]  /*19fc0*/  IMAD R2, R20, R27, RZ ;  /* 0x0000001b14027224 */ /* 0x001fca00078e02ff */
[----:B------:R-:W-:-:S13]  /*19fd0*/  ISETP.GE.AND P0, PT, R25, R2, PT ;  /* 0x000000021900720c */ /* 0x000fda0003f06270 */
[----:B------:R-:W-:Y:S05]  /*19fe0*/  @P0 BRA `(.L_x_7947) ;  /* 0x0000000000ac0947 */ /* 0x000fea0003800000 */
[----:B------:R-:W-:Y:S01]  /*19ff0*/  ISETP.GT.AND P3, PT, R209, 0x1, PT ;  /* 0x00000001d100780c */ /* 0x000fe20003f64270 */
[----:B---3--:R-:W0:Y:S01]  /*1a000*/  LDC.64 R32, c[0x0][0xba8] ;  /* 0x0002ea00ff207b82 */ /* 0x008e220000000a00 */
[----:B------:R-:W-:Y:S01]  /*1a010*/  MOV R0, 0x9b8 ;  /* 0x000009b800007802 */ /* 0x000fe20000000f00 */
[----:B------:R-:W-:Y:S01]  /*1a020*/  IMAD.MOV.U32 R15, RZ, RZ, R25 ;  /* 0x000000ffff0f7224 */ /* 0x000fe200078e0019 */
[----:B------:R-:W-:Y:S02]  /*1a030*/  ISETP.NE.AND P0, PT, R27, 0x1, PT ;  /* 0x000000011b00780c */ /* 0x000fe40003f05270 */
[----:B------:R-:W-:Y:S02]  /*1a040*/  SEL R14, R0, 0x978, P3 ;  /* 0x00000978000e7807 */ /* 0x000fe40001800000 */
[----:B------:R-:W-:Y:S02]  /*1a050*/  SEL R215, R215, RZ, P3 ;  /* 0x000000ffd7d77207 */ /* 0x000fe40001800000 */
        /* <DEDUP_REMOVED lines=8> */
[----:B------:R-:W-:Y:S02]  /*1a0e0*/  IMAD R7, R6, R213, R7 ;  /* 0x000000d506077224 */ /* 0x000fe400078e0207 */
[----:B--2---:R-:W-:-:S05]  /*1a0f0*/  @P0 IMAD.HI.U32 R0, R25, R0, RZ ;  /* 0x0000000019000227 */ /* 0x004fca00078e00ff */
[----:B------:R-:W1:Y:S01]  /*1a100*/  @!P3 LDC R33, c[0x0][0xb54] ;  /* 0x0002d500ff21bb82 */ /* 0x000e620000000800 */
[-C--:B---3--:R-:W-:Y:S02]  /*1a110*/  IMAD R35, R3, R191.reuse, RZ ;  /* 0x000000bf03237224 */ /* 0x088fe400078e02ff */
[----:B------:R-:W-:Y:S01]  /*1a120*/  IMAD.WIDE.U32 R10, R2, R191, RZ ;  /* 0x000000bf020a7225 */ /* 0x000fe200078e00ff */
[----:B----4-:R-:W-:-:S03]  /*1a130*/  @P0 SHF.R.U32.HI R15, RZ, R37, R0 ;  /* 0x00000025ff0f0219 */ /* 0x010fc60000011600 */
[----:B------:R-:W-:-:S04]  /*1a140*/  IMAD.WIDE.U32 R2, R6, R21, RZ ;  /* 0x0000001506027225 */ /* 0x000fc800078e00ff */
[----:B------:R-:W-:Y:S01]  /*1a150*/  IMAD.IADD R11, R35, 0x1, R11 ;  /* 0x00000001230b7824 */ /* 0x000fe200078e020b */
[----:B------:R-:W-:Y:S01]  /*1a160*/  IADD3 R10, P0, P1, R2, R10, R13 ;  /* 0x0000000a020a7210 */ /* 0x000fe2000791e00d */
[----:B------:R-:W-:Y:S02]  /*1a170*/  IMAD.MOV R0, RZ, RZ, -R15 ;  /* 0x000000ffff007224 */ /* 0x000fe400078e0a0f */
[----:B------:R-:W-:Y:S02]  /*1a180*/  IMAD.IADD R6, R3, 0x1, R7 ;  /* 0x0000000103067824 */ /* 0x000fe400078e0207 */
[----:B------:R-:W-:-:S04]  /*1a190*/  IMAD.WIDE.U32 R2, R8, R215, RZ ;  /* 0x000000d708027225 */ /* 0x000fc800078e00ff */
[----:B------:R-:W-:Y:S02]  /*1a1a0*/  IMAD R9, R9, R215, RZ ;  /* 0x000000d709097224 */ /* 0x000fe400078e02ff */
[----:B------:R-:W-:Y:S01]  /*1a1b0*/  IMAD R7, R27, R0, R25 ;  /* 0x000000001b077224 */ /* 0x000fe200078e0219 */
[----:B------:R-:W-:Y:S02]  /*1a1c0*/  IADD3.X R0, R6, R11, R12, P0, P1 ;  /* 0x0000000b06007210 */ /* 0x000fe400007e240c */
[----:B------:R-:W-:Y:S02]  /*1a1d0*/  IADD3 R2, P0, P1, R15, R10, R2 ;  /* 0x0000000a0f027210 */ /* 0x000fe4000791e002 */
[----:B------:R-:W-:Y:S02]  /*1a1e0*/  IADD3 R3, R9, R3, RZ ;  /* 0x0000000309037210 */ /* 0x000fe40007ffe0ff */
[----:B------:R-:W-:Y:S02]  /*1a1f0*/  SHF.R.S32.HI R15, RZ, 0x1f, R15 ;  /* 0x0000001fff0f7819 */ /* 0x000fe4000001140f */
[----:B------:R-:W-:-:S02]  /*1a200*/  SHF.R.S32.HI R9, RZ, 0x1f, R7 ;  /* 0x0000001fff097819 */ /* 0x000fc40000011407 */
        /* <DEDUP_REMOVED lines=9> */
.L_x_7947:
[----:B------:R-:W-:Y:S05]  /*1a2a0*/  BSYNC B1 ;  /* 0x0000000000017941 */ /* 0x000fea0003800000 */
.L_x_7946:
[----:B------:R-:W-:Y:S05]  /*1a2b0*/  @P2 BRA `(.L_x_7940) ;  /* 0x0000000400e42947 */ /* 0x000fea0003800000 */
[----:B------:R-:W1:Y:S01]  /*1a2c0*/  LDC R25, c[0x0][0xbe8] ;  /* 0x0002fa00ff197b82 */ /* 0x000e620000000800 */
[----:B------:R-:W-:Y:S01]  /*1a2d0*/  SHF.R.S32.HI R6, RZ, 0x1f, R24 ;  /* 0x0000001fff067819 */ /* 0x000fe20000011418 */
[----:B------:R-:W-:Y:S01]  /*1a2e0*/  ULDC.64 UR4, c[0x0][0xaa0] ;  /* 0x0002a80000047ab9 */ /* 0x000fe20000000a00 */
[----:B------:R-:W-:Y:S01]  /*1a2f0*/  ULDC.64 UR6, c[0x0][0xaf0] ;  /* 0x0002bc0000067ab9 */ /* 0x000fe20000000a00 */
[----:B------:R-:W-:Y:S01]  /*1a300*/  IMAD R0, R12, UR4, RZ ;  /* 0x000000040c007c24 */ /* 0x000fe2000f8e02ff */
[----:B------:R-:W-:Y:S01]  /*1a310*/  LEA.HI R6, R6, R24, RZ, 0x3 ;  /* 0x0000001806067211 */ /* 0x000fe200078f18ff */
[----:B0-----:R-:W-:-:S03]  /*1a320*/  IMAD.WIDE.U32 R2, R13, UR4, RZ ;  /* 0x000000040d027c25 */ /* 0x001fc6000f8e00ff */
[----:B------:R-:W-:Y:S01]  /*1a330*/  SHF.R.S32.HI R6, RZ, 0x3, R6 ;  /* 0x00000003ff067819 */ /* 0x000fe20000011406 */
[----:B------:R-:W-:Y:S01]  /*1a340*/  IMAD R5, R13, UR5, R0 ;  /* 0x000000050d057c24 */ /* 0x000fe2000f8e0200 */
[----:B------:R-:W-:-:S03]  /*1a350*/  ULDC.64 UR4, c[0x0][0xae8] ;  /* 0x0002ba0000047ab9 */ /* 0x000fc60000000a00 */
[----:B------:R-:W-:Y:S02]  /*1a360*/  IMAD R7, R208, 0x20, R6 ;  /* 0x00000020d0077824 */ /* 0x000fe400078e0206 */
[----:B------:R-:W-:-:S03]  /*1a370*/  IMAD.IADD R3, R3, 0x1, R5 ;  /* 0x0000000103037824 */ /* 0x000fc600078e0205 */
[----:B------:R-:W-:Y:S01]  /*1a380*/  LEA R9, R214, R7, 0x7 ;  /* 0x00000007d6097211 */ /* 0x000fe200078e38ff */
[----:B------:R-:W-:Y:S01]  /*1a390*/  IMAD.WIDE.U32 R2, R191, UR4, R2 ;  /* 0x00000004bf027c25 */ /* 0x000fe2000f8e0002 */
[----:B-1----:R-:W-:-:S03]  /*1a3a0*/  ISETP.NE.AND P0, PT, R25, 0x1, PT ;  /* 0x000000011900780c */ /* 0x002fc60003f05270 */
[----:B------:R-:W-:Y:S02]  /*1a3b0*/  IMAD.MOV.U32 R5, RZ, RZ, R9 ;  /* 0x000000ffff057224 */ /* 0x000fe400078e0009 */
[----:B------:R-:W-:Y:S01]  /*1a3c0*/  IMAD R3, R191, UR5, R3 ;  /* 0x00000005bf037c24 */ /* 0x000fe2000f8e0203 */
[----:B------:R-:W-:Y:S01]  /*1a3d0*/  ULDC.64 UR4, c[0x0][0xae0] ;  /* 0x0002b80000047ab9 */ /* 0x000fe20000000a00 */
[----:B------:R-:W-:-:S06]  /*1a3e0*/  IMAD.WIDE.U32 R2, R21, UR6, R2 ;  /* 0x0000000615027c25 */ /* 0x000fcc000f8e0002 */
[----:B------:R-:W0:Y:S08]  /*1a3f0*/  @P0 LDC R4, c[0x0][0xbec] ;  /* 0x0002fb00ff040b82 */ /* 0x000e300000000800 */
[----:B------:R-:W1:Y:S01]  /*1a400*/  @P0 LDC R11, c[0x0][0xbf0] ;  /* 0x0002fc00ff0b0b82 */ /* 0x000e620000000800 */
[----:B0-----:R-:W-:-:S04]  /*1a410*/  @P0 IMAD.HI.U32 R0, R9, R4, RZ ;  /* 0x0000000409000227 */ /* 0x001fc800078e00ff */
[----:B------:R-:W-:Y:S01]  /*1a420*/  IMAD R4, R213, UR6, RZ ;  /* 0x00000006d5047c24 */ /* 0x000fe2000f8e02ff */
[----:B-1----:R-:W-:-:S03]  /*1a430*/  @P0 SHF.R.U32.HI R5, RZ, R11, R0 ;  /* 0x0000000bff050219 */ /* 0x002fc60000011600 */
[----:B------:R-:W-:Y:S01]  /*1a440*/  IMAD R7, R21, UR7, R4 ;  /* 0x0000000715077c24 */ /* 0x000fe2000f8e0204 */
[--C-:B------:R-:W-:Y:S01]  /*1a450*/  SHF.R.S32.HI R0, RZ, 0x1f, R5.reuse ;  /* 0x0000001fff007819 */ /* 0x100fe20000011405 */
[----:B------:R-:W-:Y:S02]  /*1a460*/  IMAD.MOV R4, RZ, RZ, -R5 ;  /* 0x000000ffff047224 */ /* 0x000fe400078e0a05 */
[----:B------:R-:W-:Y:S02]  /*1a470*/  IMAD.IADD R3, R3, 0x1, R7 ;  /* 0x0000000103037824 */ /* 0x000fe400078e0207 */
[----:B------:R-:W-:Y:S02]  /*1a480*/  IMAD R0, R0, UR4, RZ ;  /* 0x0000000400007c24 */ /* 0x000fe4000f8e02ff */
[----:B------:R-:W-:Y:S02]  /*1a490*/  IMAD R7, R25, R4, R9 ;  /* 0x0000000419077224 */ /* 0x000fe400078e0209 */
[----:B------:R-:W-:-:S02]  /*1a4a0*/  IMAD R9, R5, UR5, R0 ;  /* 0x0000000505097c24 */ /* 0x000fc4000f8e0200 */
[----:B------:R-:W-:Y:S01]  /*1a4b0*/  IMAD.WIDE.U32 R2, R5, UR4, R2 ;  /* 0x0000000405027c25 */ /* 0x000fe2000f8e0002 */
        /* <DEDUP_REMOVED lines=11> */
[----:B------:R-:W-:Y:S06]  /*1a570*/  BRA.DIV UR4, `(.L_x_7948) ;  /* 0x000000c204307947 */ /* 0x000fec000b800000 */
[----:B------:R0:W1:Y:S04]  /*1a580*/  SHFL.IDX PT, R0, R3, RZ, 0x181f ;  /* 0x00181fff03007589 */ /* 0x00006800000e0000 */
[----:B------:R0:W4:Y:S02]  /*1a590*/  SHFL.IDX PT, R14, R2, RZ, 0x181f ;  /* 0x00181fff020e7589 */ /* 0x00012400000e0000 */
.L_x_8237:
[----:B------:R-:W-:Y:S01]  /*1a5a0*/  IMAD R25, R20, R25, RZ ;  /* 0x0000001914197224 */ /* 0x000fe200078e02ff */
[----:B------:R-:W-:Y:S01]  /*1a5b0*/  BSSY B1, `(.L_x_7949) ;  /* 0x000000f000017945 */ /* 0x000fe20003800000 */
[----:B------:R-:W-:-:S05]  /*1a5c0*/  IMAD R6, R214, 0x80, R6 ;  /* 0x00000080d6067824 */ /* 0x000fca00078e0206 */
[----:B------:R-:W-:-:S13]  /*1a5d0*/  ISETP.GE.AND P0, PT, R6, R25, PT ;  /* 0x000000190600720c */ /* 0x000fda0003f06270 */
[----:B------:R-:W-:Y:S05]  /*1a5e0*/  @P0 BRA `(.L_x_7950) ;  /* 0x00000000002c0947 */ /* 0x000fea0003800000 */
[----:B------:R-:W-:Y:S01]  /*1a5f0*/  ULDC UR4, c[0x0][0xac8] ;  /* 0x0002b20000047ab9 */ /* 0x000fe20000000800 */
[----:B------:R-:W-:Y:S02]  /*1a600*/  SHF.R.S32.HI R8, RZ, 0x1f, R199 ;  /* 0x0000001fff087819 */ /* 0x000fe400000114c7 */
[----:B------:R-:W-:Y:S02]  /*1a610*/  ISETP.GE.AND P2, PT, R199, UR4, PT ;  /* 0x00000004c7007c0c */ /* 0x000fe4000bf46270 */
[----:B------:R-:W-:Y:S02]  /*1a620*/  ISETP.GE.AND P3, PT, R207, UR4, PT ;  /* 0x00000004cf007c0c */ /* 0x000fe4000bf66270 */
[----:B------:R-:W-:-:S09]  /*1a630*/  SHF.R.S32.HI R7, RZ, 0x1f, R207 ;  /* 0x0000001fff077819 */ /* 0x000fd200000114cf */
[-C--:B----4-:R-:W-:Y:S02]  /*1a640*/  @!P2 LEA R4, P0, R199, R14.reuse, 0x1 ;  /* 0x0000000ec704a211 */ /* 0x090fe400078008ff */
[----:B------:R-:W-:Y:S02]  /*1a650*/  @!P3 LEA R14, P1, R207, R14, 0x1 ;  /* 0x0000000ecf0eb211 */ /* 0x000fe400078208ff */
[-C--:B-1----:R-:W-:Y:S02]  /*1a660*/  @!P2 LEA.HI.X R5, R199, R0.reuse, R8, 0x1, P0 ;  /* 0x00000000c705a211 */ /* 0x082fe400000f0c08 */
[----:B------:R-:W-:-:S03]  /*1a670*/  @!P3 LEA.HI.X R15, R207, R0, R7, 0x1, P1 ;  /* 0x00000000cf0fb211 */ /* 0x000fc600008f0c07 */
[----:B------:R1:W-:Y:S04]  /*1a680*/  @!P2 ST.E.128 desc[UR36][R4.64], RZ ;  /* 0x000000ff0400a985 */ /* 0x0003e8000c101d24 */
[----:B------:R1:W-:Y:S02]  /*1a690*/  @!P3 ST.E.128 desc[UR36][R14.64], RZ ;  /* 0x000000ff0e00b985 */ /* 0x0003e4000c101d24 */
.L_x_7950:
[----:B------:R-:W-:Y:S05]  /*1a6a0*/  BSYNC B1 ;  /* 0x0000000000017941 */ /* 0x000fea0003800000 */
.L_x_7949:
[----:B------:R-:W-:-:S03]  /*1a6b0*/  UMOV UR4, 0xffffffff ;  /* 0xffffffff00047882 */ /* 0x000fc60000000000 */
[----:B------:R-:W-:Y:S05]  /*1a6c0*/  BRA.DIV UR4, `(.L_x_7951) ;  /* 0x000000c204107947 */ /* 0x000fea000b800000 */
[----:B-1----:R1:W0:Y:S04]  /*1a6d0*/  SHFL.IDX PT, R0, R3, 0x1, 0x181f ;  /* 0x00381f0003007f89 */ /* 0x00222800000e0000 */
[----:B----4-:R1:W4:Y:S02]  /*1a6e0*/  SHFL.IDX PT, R14, R2, 0x1, 0x181f ;  /* 0x00381f00020e7f89 */ /* 0x01032400000e0000 */
.L_x_8241:
        /* <DEDUP_REMOVED lines=11> */
[-C--:B0-----:R-:W-:Y:S02]  /*1a7a0*/  @!P2 LEA.HI.X R5, R199, R0.reuse, R8, 0x1, P0 ;  /* 0x00000000c705a211 */ /* 0x081fe400000f0c08 */
[----:B------:R-:W-:-:S03]  /*1a7b0*/  @!P3 LEA.HI.X R15, R207, R0, R7, 0x1, P1 ;  /* 0x00000000cf0fb211 */ /* 0x000fc600008f0c07 */
[----:B------:R0:W-:Y:S04]  /*1a7c0*/  @!P2 ST.E.128 desc[UR36][R4.64], RZ ;  /* 0x000000ff0400a985 */ /* 0x0001e8000c101d24 */
[----:B------:R0:W-:Y:S02]  /*1a7d0*/  @!P3 ST.E.128 desc[UR36][R14.64], RZ ;  /* 0x000000ff0e00b985 */ /* 0x0001e4000c101d24 */
.L_x_7953:
[----:B------:R-:W-:Y:S05]  /*1a7e0*/  BSYNC B1 ;  /* 0x0000000000017941 */ /* 0x000fea0003800000 */
.L_x_7952:
[----:B------:R-:W-:-:S03]  /*1a7f0*/  UMOV UR4, 0xffffffff ;  /* 0xffffffff00047882 */ /* 0x000fc60000000000 */
[----:B------:R-:W-:Y:S05]  /*1a800*/  BRA.DIV UR4, `(.L_x_7954) ;  /* 0x000000c204087947 */ /* 0x000fea000b800000 */
[----:B0-----:R0:W0:Y:S04]  /*1a810*/  SHFL.IDX PT, R0, R3, 0x2, 0x181f ;  /* 0x00581f0003007f89 */ /* 0x00102800000e0000 */
[----:B----4-:R4:W0:Y:S02]  /*1a820*/  SHFL.IDX PT, R14, R2, 0x2, 0x181f ;  /* 0x00581f00020e7f89 */ /* 0x01082400000e0000 */
.L_x_8245:
        /* <DEDUP_REMOVED lines=9> */
[-C--:B0-----:R-:W-:Y:S02]  /*1a8c0*/  @!P2 LEA R4, P0, R199, R14.reuse, 0x1 ;  /* 0x0000000ec704a211 */ /* 0x081fe400078008ff */
[----:B------:R-:W-:Y:S02]  /*1a8d0*/  @!P3 LEA R14, P1, R207, R14, 0x1 ;  /* 0x0000000ecf0eb211 */ /* 0x000fe400078208ff */
[-C--:B------:R-:W-:Y:S02]  /*1a8e0*/  @!P2 LEA.HI.X R5, R199, R0.reuse, R8, 0x1, P0 ;  /* 0x00000000c705a211 */ /* 0x080fe400000f0c08 */
[----:B------:R-:W-:-:S03]  /*1a8f0*/  @!P3 LEA.HI.X R15, R207, R0, R7, 0x1, P1 ;  /* 0x00000000cf0fb211 */ /* 0x000fc600008f0c07 */
[----:B------:R0:W-:Y:S04]  /*1a900*/  @!P2 ST.E.128 desc[UR36][R4.64], RZ ;  /* 0x000000ff0400a985 */ /* 0x0001e8000c101d24 */
[----:B------:R0:W-:Y:S02]  /*1a910*/  @!P3 ST.E.128 desc[UR36][R14.64], RZ ;  /* 0x000000ff0e00b985 */ /* 0x0001e4000c101d24 */
.L_x_7956:
[----:B------:R-:W-:Y:S05]  /*1a920*/  BSYNC B1 ;  /* 0x0000000000017941 */ /* 0x000fea0003800000 */
.L_x_7955:
[----:B------:R-:W-:-:S03]  /*1a930*/  UMOV UR4, 0xffffffff ;  /* 0xffffffff00047882 */ /* 0x000fc60000000000 */
[----:B------:R-:W-:Y:S05]  /*1a940*/  BRA.DIV UR4, `(.L_x_7957) ;  /* 0x000000c204007947 */ /* 0x000fea000b800000 */
[----:B0-----:R0:W0:Y:S04]  /*1a950*/  SHFL.IDX PT, R0, R3, 0x3, 0x181f ;  /* 0x00781f0003007f89 */ /* 0x00102800000e0000 */
[----:B------:R0:W0:Y:S02]  /*1a960*/  SHFL.IDX PT, R14, R2, 0x3, 0x181f ;  /* 0x00781f00020e7f89 */ /* 0x00002400000e0000 */
.L_x_8249:
[----:B01--4-:R-:W-:-:S05]  /*1a970*/  VIADD R2, R6, 0x60 ;  /* 0x0000006006027836 */ /* 0x013fca0000000000 */
[----:B------:R-:W-:-:S13]  /*1a980*/  ISETP.GE.AND P0, PT, R2, R25, PT ;  /* 0x000000190200720c */ /* 0x000fda0003f06270 */
[----:B------:R-:W-:Y:S05]  /*1a990*/  @P0 BRA `(.L_x_7940) ;  /* 0x00000000002c0947 */ /* 0x000fea0003800000 */
[----:B------:R-:W-:Y:S01]  /*1a9a0*/  ULDC UR4, c[0x0][0xac8] ;  /* 0x0002b20000047ab9 */ /* 0x000fe20000000800 */
[----:B------:R-:W-:Y:S02]  /*1a9b0*/  SHF.R.S32.HI R5, RZ, 0x1f, R199 ;  /* 0x0000001fff057819 */ /* 0x000fe400000114c7 */
[----:B------:R-:W-:Y:S02]  /*1a9c0*/  ISETP.GE.AND P2, PT, R199, UR4, PT ;  /* 0x00000004c7007c0c */ /* 0x000fe4000bf46270 */
[----:B------:R-:W-:Y:S02]  /*1a9d0*/  ISETP.GE.AND P3, PT, R207, UR4, PT ;  /* 0x00000004cf007c0c */ /* 0x000fe4000bf66270 */
[----:B------:R-:W-:-:S09]  /*1a9e0*/  SHF.R.S32.HI R4, RZ, 0x1f, R207 ;  /* 0x0000001fff047819 */ /* 0x000fd200000114cf */
[-C--:B------:R-:W-:Y:S02]  /*1a9f0*/  @!P2 LEA R2, P0, R199, R14.reuse, 0x1 ;  /* 0x0000000ec702a211 */ /* 0x080fe400078008ff */
[----:B------:R-:W-:Y:S02]  /*1aa00*/  @!P3 LEA R14, P1, R207, R14, 0x1 ;  /* 0x0000000ecf0eb211 */ /* 0x000fe400078208ff */
[-C--:B------:R-:W-:Y:S02]  /*1aa10*/  @!P2 LEA.HI.X R3, R199, R0.reuse, R5, 0x1, P0 ;  /* 0x00000000c703a211 */ /* 0x080fe400000f0c05 */
[----:B------:R-:W-:-:S03]  /*1aa20*/  @!P3 LEA.HI.X R15, R207, R0, R4, 0x1, P1 ;  /* 0x00000000cf0fb211 */ /* 0x000fc600008f0c04 */
[----:B------:R1:W-:Y:S04]  /*1aa30*/  @!P2 ST.E.128 desc[UR36][R2.64], RZ ;  /* 0x000000ff0200a985 */ /* 0x0003e8000c101d24 */
[----:B------:R1:W-:Y:S02]  /*1aa40*/  @!P3 ST.E.128 desc[UR36][R14.64], RZ ;  /* 0x000000ff0e00b985 */ /* 0x0003e4000c101d24 */
.L_x_7940:
[----:B------:R-:W-:Y:S05]  /*1aa50*/  BSYNC B0 ;  /* 0x0000000000007941 */ /* 0x000fea0003800000 */
.L_x_7925:
[----:B------:R-:W-:Y:S02]  /*1aa60*/  ULDC UR4, c[0x0][0xc3c] ;  /* 0x00030f0000047ab9 */ /* 0x000fe40000000800 */
[----:B--2---:R-:W-:-:S13]  /*1aa70*/  ISETP.GE.AND P0, PT, R31, UR4, PT ;  /* 0x000000041f007c0c */ /* 0x004fda000bf06270 */
[----:B------:R-:W-:Y:S05]  /*1aa80*/  @!P0 BRA `(.L_x_7958) ;  /* 0xfffffe6800388947 */ /* 0x000fea000383ffff */
[----:B------:R-:W-:Y:S05]  /*1aa90*/  BRA `(.L_x_7781) ;  /* 0x0000008400787947 */ /* 0x000fea0003800000 */
.L_x_7779:
[----:B------:R-:W-:-:S08]  /*1aaa0*/  NOP ;  /* 0x0000000000007918 */ /* 0x000fd00000000000 */
[----:B--2---:R-:W0:-:S00]  /*1aab0*/  USETMAXREG.DEALLOC.CTAPOOL 0x28 ;  /* 0x00000028000079c8 */ /* 0x004e0000080e0500 */
        /* <DEDUP_REMOVED lines=13> */
[----:B0-----:R-:W-:Y:S01]  /*1ab90*/  MOV R0, RZ ;  /* 0x000000ff00007202 */ /* 0x001fe20000000f00 */
[----:B------:R-:W-:Y:S01]  /*1aba0*/  IMAD.MOV.U32 R9, RZ, RZ, RZ ;  /* 0x000000ffff097224 */ /* 0x000fe200078e00ff */
[----:B------:R-:W0:Y:S01]  /*1abb0*/  S2UR UR6, SR_CTAID.X ;  /* 0x00000000000679c3 */ /* 0x000e220000002500 */
[----:B------:R-:W-:Y:S01]  /*1abc0*/  ULDC UR5, c[0x0][0xc38] ;  /* 0x00030e0000057ab9 */ /* 0x000fe20000000800 */
[----:B--2---:R-:W-:-:S04]  /*1abd0*/  LOP3.LUT R7, R2, 0x1f, RZ, 0xc0, !PT ;  /* 0x0000001f02077812 */ /* 0x004fc800078ec0ff */
[----:B------:R-:W-:-:S04]  /*1abe0*/  ISETP.NE.AND P0, PT, R7, 0x1f, PT ;  /* 0x0000001f0700780c */ /* 0x000fc80003f05270 */
[----:B------:R-:W-:-:S13]  /*1abf0*/  ISETP.GE.OR P1, PT, R7, UR4, !P0 ;  /* 0x0000000407007c0c */ /* 0x000fda000c726670 */
[----:B------:R-:W2:Y:S08]  /*1ac00*/  @!P1 LDC.64 R4, c[0x0][0xc80] ;  /* 0x00032000ff049b82 */ /* 0x000eb00000000a00 */
[----:B------:R-:W3:Y:S01]  /*1ac10*/  @!P1 LDC.64 R2, c[0x0][0xc78] ;  /* 0x00031e00ff029b82 */ /* 0x000ee20000000a00 */
[----:B--2---:R-:W-:-:S05]  /*1ac20*/  @!P1 IMAD.WIDE.U32 R4, R7, 0x4, R4 ;  /* 0x0000000407049825 */ /* 0x004fca00078e0004 */
[----:B------:R-:W2:Y:S01]  /*1ac30*/  @!P1 LDG.E R0, desc[UR36][R4.64] ;  /* 0x0000002404009981 */ /* 0x000ea2000c1e1900 */
[----:B---3--:R-:W-:-:S05]  /*1ac40*/  @!P1 IMAD.WIDE.U32 R2, R7, 0x4, R2 ;  /* 0x0000000407029825 */ /* 0x008fca00078e0002 */
        /* <DEDUP_REMOVED lines=17> */
[----:B------:R-:W2:Y:S02]  /*1ad60*/  SHFL.UP PT, R2, R3, 0x8, RZ ;  /* 0x0500000003027989 */ /* 0x000ea400000e00ff */
[----:B--2---:R-:W-:-:S04]  /*1ad70*/  SEL R2, R2, RZ, P4 ;  /* 0x000000ff02027207 */ /* 0x004fc80002000000 */
[----:B------:R-:W-:-:S05]  /*1ad80*/  IADD3 R2, R3, R2, RZ ;  /* 0x0000000203027210 */ /* 0x000fca0007ffe0ff */
[----:B------:R-:W2:Y:S02]  /*1ad90*/  SHFL.UP PT, R4, R2, 0x10, RZ ;  /* 0x0600000002047989 */ /* 0x000ea400000e00ff */
[----:B--2---:R-:W-:-:S05]  /*1ada0*/  SEL R5, R4, RZ, P5 ;  /* 0x000000ff04057207 */ /* 0x004fca0002800000 */
[----:B------:R-:W-:-:S05]  /*1adb0*/  IMAD.IADD R5, R2, 0x1, R5 ;  /* 0x0000000102057824 */ /* 0x000fca00078e0205 */
[----:B------:R-:W2:Y:S02]  /*1adc0*/  SHFL.IDX PT, R6, R5, 0x1f, 0x1f ;  /* 0x03e01f0005067f89 */ /* 0x000ea400000e0000 */
[----:B--2---:R-:W-:-:S05]  /*1add0*/  IMAD R6, R6, UR5, RZ ;  /* 0x0000000506067c24 */ /* 0x004fca000f8e02ff */
[----:B0-----:R-:W-:Y:S01]  /*1ade0*/  ISETP.GT.AND P6, PT, R6, UR6, PT ;  /* 0x0000000606007c0c */ /* 0x001fe2000bfc4270 */
[----:B------:R-:W-:-:S12]  /*1adf0*/  IMAD.MOV.U32 R3, RZ, RZ, R6 ;  /* 0x000000ffff037224 */ /* 0x000fd800078e0006 */
[----:B------:R-:W-:Y:S05]  /*1ae00*/  @P6 BRA `(.L_x_7960) ;  /* 0x0000000000a06947 */ /* 0x000fea0003800000 */
[----:B------:R-:W-:Y:S01]  /*1ae10*/  IMAD.MOV.U32 R6, RZ, RZ, R3 ;  /* 0x000000ffff067224 */ /* 0x000fe200078e0003 */
[----:B------:R-:W-:Y:S01]  /*1ae20*/  UMOV UR4, URZ ;  /* 0x0000003f00047c82 */ /* 0x000fe20008000000 */
[----:B------:R-:W-:-:S05]  /*1ae30*/  ULDC UR5, c[0x0][0xc38] ;  /* 0x00030e0000057ab9 */ /* 0x000fca0000000800 */
.L_x_7962:
[----:B------:R-:W0:Y:S01]  /*1ae40*/  LDC R0, c[0x0][0xc3c] ;  /* 0x00030f00ff007b82 */ /* 0x000e220000000800 */
[----:B------:R-:W-:Y:S01]  /*1ae50*/  UIADD3 UR4, UR4, 0x1f, URZ ;  /* 0x0000001f04047890 */ /* 0x000fe2000fffe03f */
[----:B------:R-:W-:Y:S02]  /*1ae60*/  ULDC UR7, c[0x0][0xc3c] ;  /* 0x00030f0000077ab9 */ /* 0x000fe40000000800 */
[----:B-1----:R-:W-:-:S03]  /*1ae70*/  IMAD.U32 R19, RZ, RZ, UR7 ;  /* 0x00000007ff137e24 */ /* 0x002fc6000f8e00ff */
[----:B0-----:R-:W-:-:S13]  /*1ae80*/  ISETP.LE.AND P6, PT, R0, UR4, PT ;  /* 0x0000000400007c0c */ /* 0x001fda000bfc3270 */
[----:B------:R-:W-:Y:S05]  /*1ae90*/  @P6 BRA `(.L_x_7961) ;  /* 0x0000000400a86947 */ /* 0x000fea0003800000 */
[----:B------:R-:W-:-:S04]  /*1aea0*/  IADD3 R9, R7, UR4, RZ ;  /* 0x0000000407097c10 */ /* 0x000fc8000fffe0ff */
        /* <DEDUP_REMOVED lines=30> */
.L_x_7960:
        /* <DEDUP_REMOVED lines=12> */
[----:B0-----:R-:W-:-:S06]  /*1b150*/  IADD3 R2, R8, 0xffffffe, RZ ;  /* 0x0ffffffe08027810 */ /* 0x001fcc0007ffe0ff */
[----:B------:R-:W0:Y:S02]  /*1b160*/  F2I.FTZ.U32.TRUNC.NTZ R3, R2 ;  /* 0x0000000200037305 */ /* 0x000e24000021f000 */
[----:B0-----:R-:W-:Y:S01]  /*1b170*/  IMAD.MOV R11, RZ, RZ, -R3 ;  /* 0x000000ffff0b7224 */ /* 0x001fe200078e0a03 */
[----:B-12---:R-:W-:Y:S06]  /*1b180*/  @!P0 BRA `(.L_x_7963) ;  /* 0x0000000000088947 */ /* 0x006fec0003800000 */
[----:B------:R-:W-:-:S06]  /*1b190*/  VIADD R16, R19, 0xffffffff ;  /* 0xffffffff13107836 */ /* 0x000fcc0000000000 */
[----:B------:R0:W1:Y:S02]  /*1b1a0*/  SHFL.IDX PT, R16, R5, R16, 0x1f ;  /* 0x00001f1005107589 */ /* 0x00006400000e0000 */
.L_x_7963:
[----:B-1----:R-:W-:Y:S01]  /*1b1b0*/  IMAD R16, R16, UR5, R10 ;  /* 0x0000000510107c24 */ /* 0x002fe2000f8e020a */
[----:B------:R-:W-:Y:S01]  /*1b1c0*/  IABS R10, R0 ;  /* 0x00000000000a7213 */ /* 0x000fe20000000000 */
[----:B------:R-:W-:Y:S01]  /*1b1d0*/  IMAD R11, R11, R4, RZ ;  /* 0x000000040b0b7224 */ /* 0x000fe200078e02ff */
[----:B0-----:R-:W-:Y:S01]  /*1b1e0*/  IABS R5, R9 ;  /* 0x0000000900057213 */ /* 0x001fe20000000000 */
[----:B------:R-:W-:Y:S01]  /*1b1f0*/  IMAD.MOV.U32 R2, RZ, RZ, RZ ;  /* 0x000000ffff027224 */ /* 0x000fe200078e00ff */
[----:B------:R-:W-:Y:S01]  /*1b200*/  IADD3 R17, -R16, UR6, RZ ;  /* 0x0000000610117c10 */ /* 0x000fe2000fffe1ff */
[----:B------:R-:W-:Y:S01]  /*1b210*/  VIADD R19, R19, UR4 ;  /* 0x0000000413137c36 */ /* 0x000fe20008000000 */
[----:B------:R-:W-:Y:S01]  /*1b220*/  IADD3 R10, RZ, -R10, RZ ;  /* 0x8000000aff0a7210 */ /* 0x000fe20007ffe0ff */
[----:B------:R-:W-:Y:S01]  /*1b230*/  IMAD.HI.U32 R2, R3, R11, R2 ;  /* 0x0000000b03027227 */ /* 0x000fe200078e0002 */
[----:B------:R-:W-:Y:S01]  /*1b240*/  IABS R8, R17 ;  /* 0x0000001100087213 */ /* 0x000fe20000000000 */
[----:B------:R-:W0:Y:S04]  /*1b250*/  I2F.RP R6, R5 ;  /* 0x0000000500067306 */ /* 0x000e280000209400 */
[----:B------:R-:W-:-:S02]  /*1b260*/  IMAD.MOV.U32 R3, RZ, RZ, R8 ;  /* 0x000000ffff037224 */ /* 0x000fc400078e0008 */
[----:B------:R-:W-:Y:S02]  /*1b270*/  IMAD.MOV.U32 R8, RZ, RZ, R10 ;  /* 0x000000ffff087224 */ /* 0x000fe400078e000a */
[----:B------:R-:W-:-:S04]  /*1b280*/  IMAD.HI.U32 R2, R2, R3, RZ ;  /* 0x0000000302027227 */ /* 0x000fc800078e00ff */
[----:B------:R-:W-:Y:S01]  /*1b290*/  IMAD R3, R2, R8, R3 ;  /* 0x0000000802037224 */ /* 0x000fe200078e0203 */
[----:B0-----:R-:W0:Y:S04]  /*1b2a0*/  MUFU.RCP R6, R6 ;  /* 0x0000000600067308 */ /* 0x001e280000001000 */
[----:B------:R-:W-:-:S13]  /*1b2b0*/  ISETP.GT.U32.AND P1, PT, R4, R3, PT ;  /* 0x000000030400720c */ /* 0x000fda0003f24070 */
[----:B------:R-:W-:Y:S01]  /*1b2c0*/  @!P1 IMAD.IADD R3, R3, 0x1, -R4 ;  /* 0x0000000103039824 */ /* 0x000fe200078e0a04 */
[----:B------:R-:W-:Y:S01]  /*1b2d0*/  @!P1 IADD3 R2, R2, 0x1, RZ ;  /* 0x0000000102029810 */ /* 0x000fe20007ffe0ff */
[----:B0-----:R-:W-:Y:S01]  /*1b2e0*/  VIADD R8, R6, 0xffffffe ;  /* 0x0ffffffe06087836 */ /* 0x001fe20000000000 */
[----:B------:R-:W-:Y:S02]  /*1b2f0*/  ISETP.NE.AND P1, PT, R0, RZ, PT ;  /* 0x000000ff0000720c */ /* 0x000fe40003f25270 */
[----:B------:R-:W-:Y:S02]  /*1b300*/  ISETP.GE.U32.AND P0, PT, R3, R4, PT ;  /* 0x000000040300720c */ /* 0x000fe40003f06070 */
[----:B------:R-:W-:Y:S01]  /*1b310*/  LOP3.LUT R4, R17, R0, RZ, 0x3c, !PT ;  /* 0x0000000011047212 */ /* 0x000fe200078e3cff */
[----:B------:R0:W1:Y:S03]  /*1b320*/  F2I.FTZ.U32.TRUNC.NTZ R3, R8 ;  /* 0x0000000800037305 */ /* 0x000066000021f000 */
[----:B------:R-:W-:-:S02]  /*1b330*/  ISETP.GE.AND P2, PT, R4, RZ, PT ;  /* 0x000000ff0400720c */ /* 0x000fc40003f46270 */
[----:B0-----:R-:W-:-:S05]  /*1b340*/  IABS R8, R9 ;  /* 0x0000000900087213 */ /* 0x001fca0000000000 */
[----:B------:R-:W-:Y:S01]  /*1b350*/  @P0 VIADD R2, R2, 0x1 ;  /* 0x0000000102020836 */ /* 0x000fe20000000000 */
[----:B------:R-:W-:-:S03]  /*1b360*/  IADD3 R8, RZ, -R8, RZ ;  /* 0x80000008ff087210 */ /* 0x000fc60007ffe0ff */
[----:B------:R-:W-:Y:S02]  /*1b370*/  IMAD.MOV.U32 R6, RZ, RZ, R2 ;  /* 0x000000ffff067224 */ /* 0x000fe400078e0002 */
[----:B-1----:R-:W-:Y:S02]  /*1b380*/  IMAD.MOV R2, RZ, RZ, -R3 ;  /* 0x000000ffff027224 */ /* 0x002fe400078e0a03 */
[----:B------:R-:W-:Y:S01]  /*1b390*/  @!P2 IMAD.MOV R6, RZ, RZ, -R6 ;  /* 0x000000ffff06a224 */ /* 0x000fe200078e0a06 */
[----:B------:R-:W-:Y:S01]  /*1b3a0*/  @!P1 LOP3.LUT R6, RZ, R0, RZ, 0x33, !PT ;  /* 0x00000000ff069212 */ /* 0x000fe200078e33ff */
[----:B------:R-:W-:Y:S02]  /*1b3b0*/  IMAD R11, R2, R5, RZ ;  /* 0x00000005020b7224 */ /* 0x000fe400078e02ff */
[----:B------:R-:W-:Y:S01]  /*1b3c0*/  IMAD.MOV.U32 R2, RZ, RZ, RZ ;  /* 0x000000ffff027224 */ /* 0x000fe200078e00ff */
[-C--:B------:R-:W-:Y:S01]  /*1b3d0*/  IABS R4, R6.reuse ;  /* 0x0000000600047213 */ /* 0x080fe20000000000 */
[----:B------:R-:W-:-:S02]  /*1b3e0*/  IMAD R0, R0, R6, RZ ;  /* 0x0000000600007224 */ /* 0x000fc400078e02ff */
        /* <DEDUP_REMOVED lines=21> */
.L_x_7961:
[----:B------:R-:W-:Y:S01]  /*1b540*/  IMAD.MOV.U32 R17, RZ, RZ, RZ ;  /* 0x000000ffff117224 */ /* 0x000fe200078e00ff */
[----:B------:R-:W-:Y:S01]  /*1b550*/  MOV R18, RZ ;  /* 0x000000ff00127202 */ /* 0x000fe20000000f00 */
[----:B------:R-:W-:-:S07]  /*1b560*/  IMAD.U32 R16, RZ, RZ, UR6 ;  /* 0x00000006ff107e24 */ /* 0x000fce000f8e00ff */
.L_x_7964:
[----:B------:R-:W-:-:S13]  /*1b570*/  ISETP.NE.AND P0, PT, R7, RZ, PT ;  /* 0x000000ff0700720c */ /* 0x000fda0003f05270 */
[----:B------:R-:W0:Y:S01]  /*1b580*/  @!P0 S2R R3, SR_CgaCtaId ;  /* 0x0000000000038919 */ /* 0x000e220000008800 */
[----:B------:R-:W-:-:S04]  /*1b590*/  @!P0 MOV R0, 0x400 ;  /* 0x0000040000008802 */ /* 0x000fc80000000f00 */
[----:B0-----:R-:W-:-:S05]  /*1b5a0*/  @!P0 LEA R0, R3, R0, 0x18 ;  /* 0x0000000003008211 */ /* 0x001fca00078ec0ff */
[----:B------:R2:W-:Y:S01]  /*1b5b0*/  @!P0 STS.128 [R0+0x228d0], R16 ;  /* 0x0228d01000008388 */ /* 0x0005e20000000c00 */
[----:B------:R-:W-:Y:S06]  /*1b5c0*/  BAR.ARV 0x5, 0x180 ;  /* 0x0146000000007b1d */ /* 0x000fec0000002000 */
.L_x_7959:
[----:B0-2---:R-:W-:Y:S01]  /*1b5d0*/  IMAD.MOV.U32 R0, RZ, RZ, 0x1 ;  /* 0x00000001ff007424 */ /* 0x005fe200078e00ff */
[----:B------:R-:W-:Y:S01]  /*1b5e0*/  ULDC UR4, c[0x0][0xc3c] ;  /* 0x00030f0000047ab9 */ /* 0x000fe20000000800 */
[----:B------:R-:W-:Y:S01]  /*1b5f0*/  IMAD.MOV.U32 R34, RZ, RZ, RZ ;  /* 0x000000ffff227224 */ /* 0x000fe200078e00ff */
[----:B-1----:R-:W-:Y:S02]  /*1b600*/  ISETP.GE.AND P0, PT, R19, UR4, PT ;  /* 0x0000000413007c0c */ /* 0x002fe4000bf06270 */
[----:B------:R0:W-:Y:S04]  /*1b610*/  STL [R1+0x4], R0 ;  /* 0x0000040001007387 */ /* 0x0001e80000100800 */
[----:B------:R0:W-:Y:S07]  /*1b620*/  STL [R1+0x4c], RZ ;  /* 0x00004cff01007387 */ /* 0x0001ee0000100800 */
[----:B------:R-:W-:Y:S05]  /*1b630*/  @P0 BRA `(.L_x_7965) ;  /* 0x00000074008c0947 */ /* 0x000fea0003800000 */
[----:B------:R-:W2:Y:S01]  /*1b640*/  LDL R12, [R1+0x20] ;  /* 0x00002000010c7983 */ /* 0x000ea20000100800 */
[----:B------:R-:W1:Y:S01]  /*1b650*/  S2R R14, SR_TID.X ;  /* 0x00000000000e7919 */ /* 0x000e620000002100 */
[----:B------:R-:W3:Y:S01]  /*1b660*/  S2UR UR4, SR_CgaCtaId ;  /* 0x00000000000479c3 */ /* 0x000ee20000008800 */
[----:B------:R-:W-:Y:S02]  /*1b670*/  MOV R22, 0x400 ;  /* 0x0000040000167802 */ /* 0x000fe40000000f00 */
[C---:B-1----:R-:W-:Y:S01]  /*1b680*/  LOP3.LUT R13, R14.reuse, 0x7f, RZ, 0xc0, !PT ;  /* 0x0000007f0e0d7812 */ /* 0x042fe200078ec0ff */
[C---:B------:R-:W-:Y:S02]  /*1b690*/  IMAD.SHL.U32 R27, R14.reuse, 0x80, RZ ;  /* 0x000000800e1b7824 */ /* 0x040fe400078e00ff */
[C---:B0-----:R-:W-:Y:S01]  /*1b6a0*/  IMAD.SHL.U32 R0, R14.reuse, 0x10, RZ ;  /* 0x000000100e007824 */ /* 0x041fe200078e00ff */
[----:B------:R-:W-:Y:S01]  /*1b6b0*/  SHF.L.U32 R6, R13, 0x4, RZ ;  /* 0x000000040d067819 */ /* 0x000fe200000006ff */
[C---:B------:R-:W-:Y:S01]  /*1b6c0*/  IMAD.SHL.U32 R4, R14.reuse, 0x20, RZ ;  /* 0x000000200e047824 */ /* 0x040fe200078e00ff */
[----:B------:R-:W-:Y:S01]  /*1b6d0*/  SHF.R.U32.HI R3, RZ, 0x1, R14 ;  /* 0x00000001ff037819 */ /* 0x000fe2000001160e */
[----:B------:R-:W-:Y:S01]  /*1b6e0*/  IMAD.SHL.U32 R9, R14, 0x2, RZ ;  /* 0x000000020e097824 */ /* 0x000fe200078e00ff */
[----:B------:R-:W-:-:S02]  /*1b6f0*/  LOP3.LUT R2, R27, 0x380, RZ, 0xc0, !PT ;  /* 0x000003801b027812 */ /* 0x000fc400078ec0ff */
[----:B------:R-:W-:Y:S02]  /*1b700*/  LOP3.LUT R8, R0, 0x3f0, RZ, 0xc0, !PT ;  /* 0x000003f000087812 */ /* 0x000fe400078ec0ff */
[----:B------:R-:W-:Y:S02]  /*1b710*/  LOP3.LUT R5, R4, 0x80, RZ, 0xc0, !PT ;  /* 0x0000008004057812 */ /* 0x000fe400078ec0ff */
[----:B------:R-:W-:Y:S01]  /*1b720*/  LOP3.LUT R7, R6, 0x600, RZ, 0xc0, !PT ;  /* 0x0000060006077812 */ /* 0x000fe200078ec0ff */
[----:B------:R-:W-:Y:S01]  /*1b730*/  IMAD.SHL.U32 R10, R14, 0x4, RZ ;  /* 0x000000040e0a7824 */ /* 0x000fe200078e00ff */
[----:B------:R-:W-:Y:S02]  /*1b740*/  LOP3.LUT R3, R2, 0x30, R3, 0xf8, !PT ;  /* 0x0000003002037812 */ /* 0x000fe400078ef803 */
[----:B------:R-:W-:Y:S02]  /*1b750*/  LOP3.LUT P0, RZ, R14, 0x4, RZ, 0xc0, !PT ;  /* 0x000000040eff7812 */ /* 0x000fe4000780c0ff */
        /* <DEDUP_REMOVED lines=8> */
[----:B------:R-:W-:Y:S01]  /*1b7e0*/  STL [R1+0x24], R11 ;  /* 0x0000240b01007387 */ /* 0x000fe20000100800 */
[----:B------:R-:W-:Y:S01]  /*1b7f0*/  LOP3.LUT R24, R24, R5, RZ, 0xfc, !PT ;  /* 0x0000000518187212 */ /* 0x000fe200078efcff */
[----:B---3--:R-:W-:Y:S01]  /*1b800*/  IMAD.U32 R4, RZ, RZ, UR4 ;  /* 0x00000004ff047e24 */ /* 0x008fe2000f8e00ff */
[----:B------:R-:W-:Y:S02]  /*1b810*/  SHF.R.U32.HI R2, RZ, 0x3, R13 ;  /* 0x00000003ff027819 */ /* 0x000fe4000001160d */
[----:B------:R-:W-:Y:S02]  /*1b820*/  LOP3.LUT R35, R0, 0x70, RZ, 0xc0, !PT ;  /* 0x0000007000237812 */ /* 0x000fe400078ec0ff */
[----:B------:R-:W-:Y:S01]  /*1b830*/  LOP3.LUT R2, R2, 0x70, R0, 0xf8, !PT ;  /* 0x0000007002027812 */ /* 0x000fe200078ef800 */
[----:B------:R-:W-:Y:S01]  /*1b840*/  IMAD.MOV.U32 R0, RZ, RZ, 0x1 ;  /* 0x00000001ff007424 */ /* 0x000fe200078e00ff */
[----:B------:R-:W-:Y:S01]  /*1b850*/  LEA R22, R4, R22, 0x18 ;  /* 0x0000001604167211 */ /* 0x000fe200078ec0ff */
[----:B------:R-:W-:Y:S01]  /*1b860*/  BSSY B7, `(.L_x_7965) ;  /* 0x0000740000077945 */ /* 0x000fe20003800000 */
[----:B------:R-:W-:-:S02]  /*1b870*/  IMAD.MOV.U32 R37, RZ, RZ, RZ ;  /* 0x000000ffff257224 */ /* 0x000fc400078e00ff */
[----:B------:R-:W-:Y:S01]  /*1b880*/  IMAD.MOV.U32 R34, RZ, RZ, RZ ;  /* 0x000000ffff227224 */ /* 0x000fe200078e00ff */
[----:B------:R-:W-:Y:S01]  /*1b890*/  ULDC.64 UR38, c[0x0][0x198] ;  /* 0x0000660000267ab9 */ /* 0x000fe20000000a00 */
[----:B------:R-:W-:Y:S01]  /*1b8a0*/  ULDC UR40, c[0x0][0xc] ;  /* 0x0000030000287ab9 */ /* 0x000fe20000000800 */
[C---:B--2---:R-:W-:Y:S02]  /*1b8b0*/  LOP3.LUT R3, R12.reuse, 0x2, RZ, 0xfc, !PT ;  /* 0x000000020c037812 */ /* 0x044fe400078efcff */
[----:B------:R-:W-:-:S03]  /*1b8c0*/  LOP3.LUT R5, R12, 0x1, RZ, 0xfc, !PT ;  /* 0x000000010c057812 */ /* 0x000fc600078efcff */
[----:B------:R0:W-:Y:S04]  /*1b8d0*/  STL [R1+0x58], R3 ;  /* 0x0000580301007387 */ /* 0x0001e80000100800 */
[----:B------:R-:W-:Y:S01]  /*1b8e0*/  STL [R1+0x3c], R5 ;  /* 0x00003c0501007387 */ /* 0x000fe20000100800 */
[C---:B0-----:R-:W-:Y:S01]  /*1b8f0*/  IADD3 R3, R27.reuse, 0x40, RZ ;  /* 0x000000401b037810 */ /* 0x041fe20007ffe0ff */
[----:B------:R-:W-:Y:S02]  /*1b900*/  @P0 VIADD R3, R27, 0xffffffc0 ;  /* 0xffffffc01b030836 */ /* 0x000fe40000000000 */
[----:B------:R-:W-:Y:S04]  /*1b910*/  STL [R1+0x18], R4 ;  /* 0x0000180401007387 */ /* 0x000fe80000100800 */
[----:B------:R0:W-:Y:S04]  /*1b920*/  STL [R1+0x1c], R3 ;  /* 0x00001c0301007387 */ /* 0x0001e80000100800 */
[----:B------:R-:W-:Y:S01]  /*1b930*/  STL [R1+0x8], R0 ;  /* 0x0000080001007387 */ /* 0x000fe20000100800 */
[----:B0-----:R-:W-:-:S02]  /*1b940*/  LOP3.LUT R3, R2, 0x80, RZ, 0xfc, !PT ;  /* 0x0000008002037812 */ /* 0x001fc400078efcff */
[----:B------:R-:W-:Y:S01]  /*1b950*/  IADD3 R2, R22, R11, RZ ;  /* 0x0000000b16027210 */ /* 0x000fe20007ffe0ff */
[----:B------:R-:W-:Y:S01]  /*1b960*/  STL [R1+0x4c], RZ ;  /* 0x00004cff01007387 */ /* 0x000fe20000100800 */
[----:B------:R-:W-:-:S03]  /*1b970*/  LOP3.LUT R3, R24, 0x2800, RZ, 0xfc, !PT ;  /* 0x0000280018037812 */ /* 0x000fc600078efcff */
[----:B------:R0:W-:Y:S04]  /*1b980*/  STL [R1+0x4], R0 ;  /* 0x0000040001007387 */ /* 0x0001e80000100800 */
[----:B------:R1:W-:Y:S01]  /*1b990*/  STL [R1+0x38], R2 ;  /* 0x0000380201007387 */ /* 0x0003e20000100800 */
[C---:B0-----:R-:W-:Y:S02]  /*1b9a0*/  LOP3.LUT R0, R24.reuse, 0x1800, RZ, 0xfc, !PT ;  /* 0x0000180018007812 */ /* 0x041fe400078efcff */
[C---:B------:R-:W-:Y:S02]  /*1b9b0*/  LOP3.LUT R0, R24.reuse, 0x4800, RZ, 0xfc, !PT ;  /* 0x0000480018007812 */ /* 0x040fe400078efcff */
[----:B-1----:R-:W-:-:S07]  /*1b9c0*/  LOP3.LUT R2, R24, 0x3800, RZ, 0xfc, !PT ;  /* 0x0000380018027812 */ /* 0x002fce00078efcff */
.L_x_8075:
[----:B0-2---:R-:W0:Y:S02]  /*1b9d0*/  LDC.64 R2, c[0x0][0xc88] ;  /* 0x00032200ff027b82 */ /* 0x005e240000000a00 */
[----:B0-----:R-:W-:-:S05]  /*1b9e0*/  IMAD.WIDE R2, R19, 0x4, R2 ;  /* 0x0000000413027825 */ /* 0x001fca00078e0202 */
[----:B-----5:R-:W2:Y:S01]  /*1b9f0*/  LDG.E R26, desc[UR36][R2.64] ;  /* 0x00000024021a7981 */ /* 0x020ea2000c1e1900 */
        /* <DEDUP_REMOVED lines=10> */
[----:B--23--:R-:W-:-:S05]  /*1baa0*/  SHF.R.S32.HI R0, RZ, 0x1f, R26 ;  /* 0x0000001fff007819 */ /* 0x00cfca000001141a */
[C---:B------:R-:W-:Y:S01]  /*1bab0*/  @P0 LEA R2, P1, R26.reuse, UR4, 0x2 ;  /* 0x000000041a020c11 */ /* 0x040fe2000f8210ff */
[C---:B------:R-:W-:Y:S01]  /*1bac0*/  IMAD.SHL.U32 R28, R26.reuse, 0x4, RZ ;  /* 0x000000041a1c7824 */ /* 0x040fe200078e00ff */
[C-C-:B------:R-:W-:Y:S01]  /*1bad0*/  SHF.L.U64.HI R29, R26.reuse, 0x2, R0.reuse ;  /* 0x000000021a1d7819 */ /* 0x140fe20000010200 */
[----:B------:R0:W-:Y:S01]  /*1bae0*/  STL [R1+0x40], R0 ;  /* 0x0000400001007387 */ /* 0x0001e20000100800 */
[----:B------:R-:W-:Y:S01]  /*1baf0*/  @P0 LEA.HI.X R3, R26, UR5, R0, 0x2, P1 ;  /* 0x000000051a030c11 */ /* 0x000fe200088f1400 */
[----:B------:R-:W-:Y:S01]  /*1bb00*/  ULDC.64 UR4, c[0x0][0xa00] ;  /* 0x0002800000047ab9 */ /* 0x000fe20000000a00 */
[----:B------:R-:W-:-:S03]  /*1bb10*/  ISETP.NE.U32.AND P1, PT, RZ, UR8, PT ;  /* 0x00000008ff007c0c */ /* 0x000fc6000bf25070 */
[----:B-1----:R1:W2:Y:S01]  /*1bb20*/  @P0 LDG.E R9, desc[UR36][R2.64] ;  /* 0x0000002402090981 */ /* 0x0022a2000c1e1900 */
[----:B------:R-:W-:Y:S02]  /*1bb30*/  ISETP.NE.AND.EX P1, PT, RZ, UR9, PT, P1 ;  /* 0x00000009ff007c0c */ /* 0x000fe4000bf25310 */
[----:B------:R-:W-:Y:S01]  /*1bb40*/  ISETP.NE.U32.AND P0, PT, RZ, UR4, PT ;  /* 0x00000004ff007c0c */ /* 0x000fe2000bf05070 */
[----:B0-----:R-:W-:Y:S01]  /*1bb50*/  IMAD.MOV.U32 R0, RZ, RZ, RZ ;  /* 0x000000ffff007224 */ /* 0x001fe200078e00ff */
[C---:B------:R-:W-:Y:S02]  /*1bb60*/  IADD3 R4, P4, R28.reuse, UR6, RZ ;  /* 0x000000061c047c10 */ /* 0x040fe4000ff9e0ff */
[----:B------:R-:W-:Y:S02]  /*1bb70*/  ISETP.NE.AND.EX P0, PT, RZ, UR5, PT, P0 ;  /* 0x00000005ff007c0c */ /* 0x000fe4000bf05300 */
[----:B------:R-:W-:Y:S02]  /*1bb80*/  IADD3.X R5, R29, UR7, RZ, P4, !PT ;  /* 0x000000071d057c10 */ /* 0x000fe4000a7fe4ff */
[----:B-1----:R-:W-:Y:S01]  /*1bb90*/  IADD3 R2, P3, R28, UR4, RZ ;  /* 0x000000041c027c10 */ /* 0x002fe2000ff7e0ff */
[----:B------:R-:W-:-:S02]  /*1bba0*/  ULDC UR4, c[0x0][0x288] ;  /* 0x0000a20000047ab9 */ /* 0x000fc40000000800 */
[----:B------:R-:W5:Y:S01]  /*1bbb0*/  @P2 LDG.E R0, desc[UR36][R4.64] ;  /* 0x0000002404002981 */ /* 0x000f62000c1e1900 */
[C---:B------:R-:W-:Y:S02]  /*1bbc0*/  IADD3.X R3, R29.reuse, UR5, RZ, P3, !PT ;  /* 0x000000051d037c10 */ /* 0x040fe40009ffe4ff */
[----:B------:R-:W-:Y:S02]  /*1bbd0*/  @P1 IADD3 R6, P3, R28, UR8, RZ ;  /* 0x000000081c061c10 */ /* 0x000fe4000ff7e0ff */
[----:B------:R-:W-:Y:S01]  /*1bbe0*/  MOV R8, UR4 ;  /* 0x0000000400087c02 */ /* 0x000fe20008000f00 */
[----:B------:R-:W5:Y:S01]  /*1bbf0*/  @P0 LDG.E R32, desc[UR36][R2.64] ;  /* 0x0000002402200981 */ /* 0x000f62000c1e1900 */
[----:B------:R-:W-:Y:S01]  /*1bc00*/  @P1 IADD3.X R7, R29, UR9, RZ, P3, !PT ;  /* 0x000000091d071c10 */ /* 0x000fe20009ffe4ff */
[----:B------:R-:W-:-:S04]  /*1bc10*/  ULDC.64 UR4, c[0x0][0x418] ;  /* 0x0001060000047ab9 */ /* 0x000fc80000000a00 */
        /* <DEDUP_REMOVED lines=18> */
.L_x_7966:
[----:B------:R-:W-:Y:S01]  /*1bd40*/  IMAD.MOV.U32 R11, RZ, RZ, R26 ;  /* 0x000000ffff0b7224 */ /* 0x000fe200078e001a */
[----:B------:R-:W-:Y:S01]  /*1bd50*/  ULDC.64 UR4, c[0x0][0xa20] ;  /* 0x0002880000047ab9 */ /* 0x000fe20000000a00 */
[C---:B------:R-:W-:Y:S02]  /*1bd60*/  LOP3.LUT R7, R18.reuse, 0xff000000, RZ, 0xc0, !PT ;  /* 0xff00000012077812 */ /* 0x040fe400078ec0ff */
[----:B------:R-:W-:Y:S01]  /*1bd70*/  ISETP.NE.U32.AND P0, PT, RZ, UR4, PT ;  /* 0x00000004ff007c0c */ /* 0x000fe2000bf05070 */
[----:B------:R1:W-:Y:S01]  /*1bd80*/  STL [R1], R11 ;  /* 0x0000000b01007387 */ /* 0x0003e20000100800 */
[----:B------:R-:W-:Y:S02]  /*1bd90*/  SHF.R.U32.HI R7, RZ, 0x8, R7 ;  /* 0x00000008ff077819 */ /* 0x000fe40000011607 */
[----:B------:R-:W-:Y:S02]  /*1bda0*/  ISETP.NE.AND.EX P0, PT, RZ, UR5, PT, P0 ;  /* 0x00000005ff007c0c */ /* 0x000fe4000bf05300 */
[----:B0-----:R-:W-:-:S02]  /*1bdb0*/  LOP3.LUT R2, R18, 0xff0000, RZ, 0xc0, !PT ;  /* 0x00ff000012027812 */ /* 0x001fc400078ec0ff */
[----:B------:R-:W-:Y:S02]  /*1bdc0*/  LOP3.LUT R18, R18, 0xffff, RZ, 0xc0, !PT ;  /* 0x0000ffff12127812 */ /* 0x000fe400078ec0ff */
[----:B------:R-:W-:-:S07]  /*1bdd0*/  LEA.HI R7, R2, R7, RZ, 0x10 ;  /* 0x0000000702077211 */ /* 0x000fce00078f80ff */
[----:B-1----:R-:W-:Y:S05]  /*1bde0*/  @!P0 BRA `(.L_x_7967) ;  /* 0x0000000000108947 */ /* 0x002fea0003800000 */
[----:B------:R-:W-:-:S04]  /*1bdf0*/  IADD3 R2, P0, R28, UR4, RZ ;  /* 0x000000041c027c10 */ /* 0x000fc8000ff1e0ff */
[----:B------:R-:W-:-:S05]  /*1be00*/  IADD3.X R3, R29, UR5, RZ, P0, !PT ;  /* 0x000000051d037c10 */ /* 0x000fca00087fe4ff */
[----:B------:R0:W5:Y:S01]  /*1be10*/  LDG.E R8, desc[UR36][R2.64] ;  /* 0x0000002402087981 */ /* 0x000162000c1e1900 */
[----:B------:R-:W-:Y:S05]  /*1be20*/  BRA `(.L_x_7968) ;  /* 0x0000000000247947 */ /* 0x000fea0003800000 */
.L_x_7967:
        /* <DEDUP_REMOVED lines=9> */
.L_x_7968:
[----:B0-----:R-:W2:Y:S04]  /*1bec0*/  @P2 LDG.E R2, desc[UR36][R4.64] ;  /* 0x0000002404022981 */ /* 0x001ea8000c1e1900 */
[----:B------:R0:W2:Y:S01]  /*1bed0*/  @P2 LDG.E R4, desc[UR36][R4.64+0x4] ;  /* 0x0000042404042981 */ /* 0x0000a2000c1e1900 */
[----:B------:R-:W-:Y:S01]  /*1bee0*/  BSSY B0, `(.L_x_7969) ;  /* 0x000002b000007945 */ /* 0x000fe20003800000 */
[----:B------:R-:W-:Y:S02]  /*1bef0*/  LOP3.LUT R21, R7, 0xff, RZ, 0xc0, !PT ;  /* 0x000000ff07157812 */ /* 0x000fe400078ec0ff */
[----:B------:R-:W-:Y:S01]  /*1bf00*/  MOV R3, RZ ;  /* 0x000000ff00037202 */ /* 0x000fe20000000f00 */
[----:B0----5:R-:W-:Y:S02]  /*1bf10*/  IMAD.IADD R5, R8, 0x1, -R9 ;  /* 0x0000000108057824 */ /* 0x021fe400078e0a09 */
[----:B--2---:R-:W-:Y:S01]  /*1bf20*/  @P2 IMAD.IADD R6, R4, 0x1, -R2 ;  /* 0x0000000104062824 */ /* 0x004fe200078e0a02 */
[----:B------:R-:W-:-:S03]  /*1bf30*/  SHF.R.U32.HI R4, RZ, 0x10, R7 ;  /* 0x00000010ff047819 */ /* 0x000fc60000011607 */
        /* <DEDUP_REMOVED lines=24> */
[----:B------:R-:W-:-:S05]  /*1c0c0*/  IMAD.MOV R2, RZ, RZ, -R2 ;  /* 0x000000ffff027224 */ /* 0x000fca00078e0a02 */
[----:B------:R-:W-:Y:S01]  /*1c0d0*/  MOV R9, R2 ;  /* 0x0000000200097202 */ /* 0x000fe20000000f00 */
        /* <DEDUP_REMOVED lines=11> */
.L_x_7970:
[----:B------:R-:W-:Y:S05]  /*1c190*/  BSYNC B0 ;  /* 0x0000000000007941 */ /* 0x000fea0003800000 */
.L_x_7969:
        /* <DEDUP_REMOVED lines=12> */
[----:B------:R-:W-:Y:S01]  /*1c260*/  @P0 SHF.R.U32.HI R6, RZ, 0x1f, R2 ;  /* 0x0000001fff060819 */ /* 0x000fe20000011602 */
[----:B------:R-:W-:-:S03]  /*1c270*/  IMAD.MOV.U32 R5, RZ, RZ, R3 ;  /* 0x000000ffff057224 */ /* 0x000fc600078e0003 */
        /* <DEDUP_REMOVED lines=11> */
.L_x_8252:
[----:B-1----:R-:W-:Y:S02]  /*1c330*/  ISETP.NE.AND P0, PT, R14, RZ, PT ;  /* 0x000000ff0e00720c */ /* 0x002fe40003f05270 */
[----:B------:R-:W-:-:S11]  /*1c340*/  PLOP3.LUT P6, PT, PT, PT, PT, 0x8, 0x0 ;  /* 0x000000000000781c */ /* 0x000fd60003fce170 */
[----:B------:R-:W-:Y:S05]  /*1c350*/  @P0 BRA `(.L_x_7974) ;  /* 0x00000000000c0947 */ /* 0x000fea0003800000 */
[----:B------:R-:W-:-:S03]  /*1c360*/  UMOV UR4, 0xffffffff ;  /* 0xffffffff00047882 */ /* 0x000fc60000000000 */
[----:B------:R-:W-:Y:S05]  /*1c370*/  BRA.DIV UR4, `(.L_x_7975) ;  /* 0x000000a604f07947 */ /* 0x000fea000b800000 */
[----:B------:R-:W-:-:S13]  /*1c380*/  ELECT P6, URZ, PT ;  /* 0x00000000003f782f */ /* 0x000fda00038c0000 */
.L_x_7974:
        /* <DEDUP_REMOVED lines=9> */
.L_x_8255:
[----:B------:R-:W-:Y:S05]  /*1c420*/  BSYNC B1 ;  /* 0x0000000000017941 */ /* 0x000fea0003800000 */
.L_x_7976:
[----:B------:R-:W-:Y:S04]  /*1c430*/  BSSY B1, `(.L_x_7978) ;  /* 0x000004e000017945 */ /* 0x000fe80003800000 */
[----:B------:R-:W-:Y:S05]  /*1c440*/  @!P6 BRA `(.L_x_7979) ;  /* 0x000000040030e947 */ /* 0x000fea0003800000 */
[----:B------:R-:W2:Y:S01]  /*1c450*/  LDL R8, [R1+0x8] ;  /* 0x0000080001087983 */ /* 0x000ea20000100800 */
[----:B0-----:R-:W-:Y:S01]  /*1c460*/  LEA R6, R37, R22, 0x3 ;  /* 0x0000001625067211 */ /* 0x001fe200078e18ff */
[----:B------:R-:W0:Y:S01]  /*1c470*/  S2R R7, SR_TID.X ;  /* 0x0000000000077919 */ /* 0x000e220000002100 */
[----:B------:R-:W-:Y:S01]  /*1c480*/  BSSY B2, `(.L_x_7980) ;  /* 0x0000006000027945 */ /* 0x000fe20003800000 */
[----:B0-----:R-:W-:-:S04]  /*1c490*/  LOP3.LUT R7, R7, 0x7f, RZ, 0xc0, !PT ;  /* 0x0000007f07077812 */ /* 0x001fc800078ec0ff */
[----:B------:R-:W-:Y:S02]  /*1c4a0*/  ISETP.NE.AND P2, PT, R7, RZ, PT ;  /* 0x000000ff0700720c */ /* 0x000fe40003f45270 */
[----:B--2---:R-:W-:-:S04]  /*1c4b0*/  SHF.L.U32 R10, R8, 0x1f, RZ ;  /* 0x0000001f080a7819 */ /* 0x004fc800000006ff */
[----:B------:R-:W0:Y:S02]  /*1c4c0*/  SYNCS.PHASECHK.TRANS64.TRYWAIT P0, [R6+URZ+0x228a0], R10 ;  /* 0x0228a00a060075a7 */ /* 0x000e24000800017f */
[----:B0-----:R-:W-:Y:S05]  /*1c4d0*/  @!P0 BRA `(.L_x_7981) ;  /* 0x000000a400cc8947 */ /* 0x001fea0003800000 */
.L_x_8256:
[----:B------:R-:W-:Y:S05]  /*1c4e0*/  BSYNC B2 ;  /* 0x0000000000027941 */ /* 0x000fea0003800000 */
.L_x_7980:
        /* <DEDUP_REMOVED lines=9> */
.L_x_7983:
[----:B------:R-:W-:Y:S05]  /*1c580*/  BSYNC B2 ;  /* 0x0000000000027941 */ /* 0x000fea0003800000 */
.L_x_7982:
        /* <DEDUP_REMOVED lines=8> */
[----:B------:R-:W-:Y:S01]  /*1c610*/  VIADD R7, R7, 0xffffff60 ;  /* 0xffffff6007077836 */ /* 0x000fe20000000000 */
[----:B------:R-:W-:Y:S01]  /*1c620*/  UIADD3.X UR5, URZ, UR39, URZ, UP0, !UPT ;  /* 0x000000273f057290 */ /* 0x000fe200087fe43f */
[----:B------:R-:W-:Y:S01]  /*1c630*/  UMOV UR6, 0x0 ;  /* 0x0000000000067882 */ /* 0x000fe20000000000 */
[----:B------:R-:W-:-:S10]  /*1c640*/  UMOV UR7, 0x12f00000 ;  /* 0x12f0000000077882 */ /* 0x000fd40000000000 */
.L_x_7984:
        /* <DEDUP_REMOVED lines=13> */
.L_x_8257:
[----:B------:R-:W-:Y:S05]  /*1c720*/  BSYNC B2 ;  /* 0x0000000000027941 */ /* 0x000fea0003800000 */
.L_x_7985:
[----:B------:R-:W-:Y:S01]  /*1c730*/  BSSY B2, `(.L_x_7987) ;  /* 0x000000b000027945 */ /* 0x000fe20003800000 */
[----:B------:R-:W-:Y:S02]  /*1c740*/  IMAD.MOV.U32 R8, RZ, RZ, 0x0 ;  /* 0x00000000ff087424 */ /* 0x000fe400078e00ff */
[----:B------:R-:W-:Y:S01]  /*1c750*/  IMAD.MOV.U32 R9, RZ, RZ, 0x12f00000 ;  /* 0x12f00000ff097424 */ /* 0x000fe200078e00ff */
[----:B------:R-:W-:Y:S06]  /*1c760*/  @P2 BRA `(.L_x_7988) ;  /* 0x00000000001c2947 */ /* 0x000fec0003800000 */
[----:B------:R-:W2:Y:S01]  /*1c770*/  S2R R13, SR_TID.X ;  /* 0x00000000000d7919 */ /* 0x000ea20000002100 */
[----:B01----:R-:W-:-:S04]  /*1c780*/  IMAD.MOV.U32 R10, RZ, RZ, 0x5000 ;  /* 0x00005000ff0a7424 */ /* 0x003fc800078e00ff */
[----:B------:R3:W-:Y:S01]  /*1c790*/  SYNCS.ARRIVE.TRANS64 RZ, [R6+URZ+0x228b0], R10 ;  /* 0x0228b00a06ff79a7 */ /* 0x0007e2000800003f */
[----:B--2---:R-:W-:-:S04]  /*1c7a0*/  LOP3.LUT R13, R13, 0x1f, RZ, 0xc0, !PT ;  /* 0x0000001f0d0d7812 */ /* 0x004fc800078ec0ff */
[----:B------:R-:W-:-:S13]  /*1c7b0*/  ISETP.NE.AND P0, PT, R13, RZ, PT ;  /* 0x000000ff0d00720c */ /* 0x000fda0003f05270 */
[----:B---3--:R-:W-:Y:S05]  /*1c7c0*/  @!P0 BRA `(.L_x_7988) ;  /* 0x0000000000048947 */ /* 0x008fea0003800000 */
[----:B------:R-:W-:Y:S01]  /*1c7d0*/  BPT.TRAP 0x1 ;  /* 0x000000040000795c */ /* 0x000fe20000300000 */
.L_x_7988:
[----:B------:R-:W-:Y:S05]  /*1c7e0*/  BSYNC B2 ;  /* 0x0000000000027941 */ /* 0x000fea0003800000 */
.L_x_7987:
        /* <DEDUP_REMOVED lines=8> */
.L_x_7989:
        /* <DEDUP_REMOVED lines=10> */
.L_x_7979:
[----:B------:R-:W-:Y:S05]  /*1c910*/  BSYNC B1 ;  /* 0x0000000000017941 */ /* 0x000fea0003800000 */
.L_x_7978:
[----:B------:R-:W2:Y:S01]  /*1c920*/  LDL.LU R8, [R1+0x8] ;  /* 0x0000080001087983 */ /* 0x000ea20000300800 */
[----:B------:R-:W-:Y:S01]  /*1c930*/  VIADD R37, R37, 0x1 ;  /* 0x0000000125257836 */ /* 0x000fe20000000000 */
[----:B------:R-:W-:Y:S01]  /*1c940*/  PLOP3.LUT P0, PT, PT, PT, PT, 0x8, 0x0 ;  /* 0x000000000000781c */ /* 0x000fe20003f0e170 */
[----:B------:R-:W-:-:S03]  /*1c950*/  VIADD R5, R5, 0xfffffffe ;  /* 0xfffffffe05057836 */ /* 0x000fc60000000000 */
[----:B------:R-:W-:Y:S02]  /*1c960*/  ISETP.NE.AND P2, PT, R37, 0x2, PT ;  /* 0x000000022500780c */ /* 0x000fe40003f45270 */
[----:B------:R-:W-:Y:S02]  /*1c970*/  ISETP.GE.AND P3, PT, R5, R3, PT ;  /* 0x000000030500720c */ /* 0x000fe40003f66270 */
[----:B0-----:R-:W-:Y:S02]  /*1c980*/  SEL R6, RZ, 0x1, P2 ;  /* 0x00000001ff067807 */ /* 0x001fe40001000000 */
[----:B------:R-:W-:Y:S02]  /*1c990*/  SEL R37, R37, RZ, P2 ;  /* 0x000000ff25257207 */ /* 0x000fe40001000000 */
[----:B--2---:R-:W-:-:S05]  /*1c9a0*/  LOP3.LUT R8, R8, R6, RZ, 0x3c, !PT ;  /* 0x0000000608087212 */ /* 0x004fca00078e3cff */
[----:B------:R0:W-:Y:S02]  /*1c9b0*/  STL [R1+0x8], R8 ;  /* 0x0000080801007387 */ /* 0x0001e40000100800 */
[----:B------:R-:W-:Y:S05]  /*1c9c0*/  @!P3 BRA `(.L_x_7972) ;  /* 0x000000040064b947 */ /* 0x000fea0003800000 */
.L_x_8002:
[----:B------:R-:W-:Y:S05]  /*1c9d0*/  YIELD ;  /* 0x0000000000007946 */ /* 0x000fea0003800000 */
[----:B------:R-:W-:Y:S04]  /*1c9e0*/  BSSY B1, `(.L_x_7990) ;  /* 0x000004d000017945 */ /* 0x000fe80003800000 */
[----:B-1----:R-:W-:Y:S05]  /*1c9f0*/  @!P6 BRA `(.L_x_7991) ;  /* 0x00000004002ce947 */ /* 0x002fea0003800000 */
[----:B------:R-:W2:Y:S01]  /*1ca00*/  LDL R7, [R1+0x8] ;  /* 0x0000080001077983 */ /* 0x000ea20000100800 */
[----:B------:R-:W0:Y:S02]  /*1ca10*/  S2R R6, SR_TID.X ;  /* 0x0000000000067919 */ /* 0x000e240000002100 */
[----:B0-----:R-:W-:Y:S01]  /*1ca20*/  LOP3.LUT R8, R6, 0x7f, RZ, 0xc0, !PT ;  /* 0x0000007f06087812 */ /* 0x001fe200078ec0ff */
[----:B------:R-:W-:Y:S01]  /*1ca30*/  IMAD R6, R37, 0x8, R22 ;  /* 0x0000000825067824 */ /* 0x000fe200078e0216 */
[----:B------:R-:W-:Y:S02]  /*1ca40*/  BSSY B2, `(.L_x_7992) ;  /* 0x0000005000027945 */ /* 0x000fe40003800000 */
[----:B------:R-:W-:Y:S02]  /*1ca50*/  ISETP.NE.AND P3, PT, R8, RZ, PT ;  /* 0x000000ff0800720c */ /* 0x000fe40003f65270 */
[----:B--2---:R-:W-:-:S04]  /*1ca60*/  SHF.L.U32 R7, R7, 0x1f, RZ ;  /* 0x0000001f07077819 */ /* 0x004fc800000006ff */
[----:B------:R-:W0:Y:S02]  /*1ca70*/  SYNCS.PHASECHK.TRANS64.TRYWAIT P2, [R6+URZ+0x228a0], R7 ;  /* 0x0228a007060075a7 */ /* 0x000e24000804017f */
[----:B0-----:R-:W-:Y:S05]  /*1ca80*/  @!P2 BRA `(.L_x_7993) ;  /* 0x000000a00088a947 */ /* 0x001fea0003800000 */
.L_x_8258:
[----:B------:R-:W-:Y:S05]  /*1ca90*/  BSYNC B2 ;  /* 0x0000000000027941 */ /* 0x000fea0003800000 */
.L_x_7992:
        /* <DEDUP_REMOVED lines=9> */
.L_x_7995:
[----:B------:R-:W-:Y:S05]  /*1cb30*/  BSYNC B2 ;  /* 0x0000000000027941 */ /* 0x000fea0003800000 */
.L_x_7994:
[----:B------:R-:W-:Y:S01]  /*1cb40*/  MOV R12, RZ ;  /* 0x000000ff000c7202 */ /* 0x000fe20000000f00 */
[----:B------:R-:W-:Y:S01]  /*1cb50*/  IMAD R8, R37, 0x5000, R22 ;  /* 0x0000500025087824 */ /* 0x000fe200078e0216 */
[----:B------:R-:W-:Y:S01]  /*1cb60*/  UIADD3 UR4, UP0, UR38, 0x570, URZ ;  /* 0x0000057026047890 */ /* 0x000fe2000ff1e03f */
        /* <DEDUP_REMOVED lines=8> */
.L_x_7996:
        /* <DEDUP_REMOVED lines=13> */
.L_x_8259:
[----:B------:R-:W-:Y:S05]  /*1ccc0*/  BSYNC B2 ;  /* 0x0000000000027941 */ /* 0x000fea0003800000 */
.L_x_7997:
[----:B------:R-:W-:Y:S01]  /*1ccd0*/  BSSY B2, `(.L_x_7999) ;  /* 0x000000b000027945 */ /* 0x000fe20003800000 */
[----:B------:R-:W-:Y:S02]  /*1cce0*/  IMAD.MOV.U32 R10, RZ, RZ, 0x0 ;  /* 0x00000000ff0a7424 */ /* 0x000fe400078e00ff */
[----:B------:R-:W-:Y:S01]  /*1ccf0*/  IMAD.MOV.U32 R11, RZ, RZ, 0x12f00000 ;  /* 0x12f00000ff0b7424 */ /* 0x000fe200078e00ff */
[----:B------:R-:W-:Y:S06]  /*1cd00*/  @P3 BRA `(.L_x_8000) ;  /* 0x00000000001c3947 */ /* 0x000fec0003800000 */
[----:B------:R-:W2:Y:S01]  /*1cd10*/  S2R R13, SR_TID.X ;  /* 0x00000000000d7919 */ /* 0x000ea20000002100 */
[----:B01----:R-:W-:-:S04]  /*1cd20*/  MOV R7, 0x5000 ;  /* 0x0000500000077802 */ /* 0x003fc80000000f00 */
[----:B------:R3:W-:Y:S01]  /*1cd30*/  SYNCS.ARRIVE.TRANS64 RZ, [R6+URZ+0x228b0], R7 ;  /* 0x0228b00706ff79a7 */ /* 0x0007e2000800003f */
[----:B--2---:R-:W-:-:S04]  /*1cd40*/  LOP3.LUT R13, R13, 0x1f, RZ, 0xc0, !PT ;  /* 0x0000001f0d0d7812 */ /* 0x004fc800078ec0ff */
[----:B------:R-:W-:-:S13]  /*1cd50*/  ISETP.NE.AND P2, PT, R13, RZ, PT ;  /* 0x000000ff0d00720c */ /* 0x000fda0003f45270 */
[----:B---3--:R-:W-:Y:S05]  /*1cd60*/  @!P2 BRA `(.L_x_8000) ;  /* 0x000000000004a947 */ /* 0x008fea0003800000 */
[----:B------:R-:W-:Y:S01]  /*1cd70*/  BPT.TRAP 0x1 ;  /* 0x000000040000795c */ /* 0x000fe20000300000 */
.L_x_8000:
[----:B------:R-:W-:Y:S05]  /*1cd80*/  BSYNC B2 ;  /* 0x0000000000027941 */ /* 0x000fea0003800000 */
.L_x_7999:
[----:B------:R-:W-:Y:S01]  /*1cd90*/  R2UR UR10, R12 ;  /* 0x000000000c0a72ca */ /* 0x000fe200000e0000 */
[----:B------:R-:W-:Y:S01]  /*1cda0*/  UIADD3 UR4, UP0, UR38, 0x670, URZ ;  /* 0x0000067026047890 */ /* 0x000fe2000ff1e03f */
[----:B------:R-:W-:Y:S01]  /*1cdb0*/  R2UR UR6, R10 ;  /* 0x000000000a0672ca */ /* 0x000fe200000e0000 */
[----:B------:R-:W-:Y:S01]  /*1cdc0*/  VIADD R8, R8, 0xa400 ;  /* 0x0000a40008087836 */ /* 0x000fe20000000000 */
[----:B------:R-:W-:Y:S01]  /*1cdd0*/  R2UR UR7, R11 ;  /* 0x000000000b0772ca */ /* 0x000fe200000e0000 */
[----:B01----:R-:W-:Y:S01]  /*1cde0*/  VIADD R6, R6, 0x228b0 ;  /* 0x000228b006067836 */ /* 0x003fe20000000000 */
[----:B------:R-:W-:Y:S01]  /*1cdf0*/  PLOP3.LUT P2, PT, PT, PT, PT, 0x80, 0x0 ;  /* 0x000000000000781c */ /* 0x000fe20003f4f070 */
[----:B------:R-:W-:-:S12]  /*1ce00*/  UIADD3.X UR5, URZ, UR39, URZ, UP0, !UPT ;  /* 0x000000273f057290 */ /* 0x000fd800087fe43f */
.L_x_8001:
        /* <DEDUP_REMOVED lines=10> */
.L_x_7991:
[----:B------:R-:W-:Y:S05]  /*1ceb0*/  BSYNC B1 ;  /* 0x0000000000017941 */ /* 0x000fea0003800000 */
.L_x_7990:
[----:B------:R-:W2:Y:S01]  /*1cec0*/  LDL.LU R7, [R1+0x8] ;  /* 0x0000080001077983 */ /* 0x000ea20000300800 */
[----:B------:R-:W-:Y:S01]  /*1ced0*/  VIADD R37, R37, 0x1 ;  /* 0x0000000125257836 */ /* 0x000fe20000000000 */
[C---:B------:R-:W-:Y:S01]  /*1cee0*/  ISETP.GT.AND P3, PT, R5.reuse, R3, PT ;  /* 0x000000030500720c */ /* 0x040fe20003f64270 */
[----:B------:R-:W-:-:S03]  /*1cef0*/  VIADD R5, R5, 0xffffffff ;  /* 0xffffffff05057836 */ /* 0x000fc60000000000 */
[----:B------:R-:W-:-:S04]  /*1cf00*/  ISETP.NE.AND P2, PT, R37, 0x2, PT ;  /* 0x000000022500780c */ /* 0x000fc80003f45270 */
[----:B------:R-:W-:Y:S02]  /*1cf10*/  SEL R6, RZ, 0x1, P2 ;  /* 0x00000001ff067807 */ /* 0x000fe40001000000 */
[----:B------:R-:W-:Y:S02]  /*1cf20*/  SEL R37, R37, RZ, P2 ;  /* 0x000000ff25257207 */ /* 0x000fe40001000000 */
[----:B--2---:R-:W-:-:S05]  /*1cf30*/  LOP3.LUT R7, R7, R6, RZ, 0x3c, !PT ;  /* 0x0000000607077212 */ /* 0x004fca00078e3cff */
[----:B------:R1:W-:Y:S01]  /*1cf40*/  STL [R1+0x8], R7 ;  /* 0x0000080701007387 */ /* 0x0003e20000100800 */
[----:B------:R-:W-:Y:S05]  /*1cf50*/  @P3 BRA `(.L_x_8002) ;  /* 0xfffffff8009c3947 */ /* 0x000fea000383ffff */
.L_x_7972:
[----:B------:R-:W-:Y:S05]  /*1cf60*/  BSYNC B0 ;  /* 0x0000000000007941 */ /* 0x000fea0003800000 */
.L_x_7971:
[----:B------:R-:W-:Y:S05]  /*1cf70*/  @!P0 WARPSYNC.ALL ;  /* 0x0000000000008948 */ /* 0x000fea0003800000 */
[----:B------:R-:W-:Y:S01]  /*1cf80*/  @!P0 BAR.SYNC.DEFER_BLOCKING 0xc, 0x180 ;  /* 0x0306000000008b1d */ /* 0x000fe20000010000 */
[----:B------:R-:W-:-:S05]  /*1cf90*/  MOV R31, RZ ;  /* 0x000000ff001f7202 */ /* 0x000fca0000000f00 */
[----:B------:R-:W-:Y:S04]  /*1cfa0*/  BSSY B0, `(.L_x_8003) ;  /* 0x000001e000007945 */ /* 0x000fe80003800000 */
[----:B------:R-:W-:Y:S05]  /*1cfb0*/  @!P1 BRA `(.L_x_8004) ;  /* 0x0000000000709947 */ /* 0x000fea0003800000 */
[----:B------:R-:W-:-:S13]  /*1cfc0*/  ISETP.NE.AND P0, PT, R4, RZ, PT ;  /* 0x000000ff0400720c */ /* 0x000fda0003f05270 */
[----:B------:R-:W2:Y:S02]  /*1cfd0*/  @!P0 LDC R4, c[0x0][0x9f0] ;  /* 0x00027c00ff048b82 */ /* 0x000ea40000000800 */
[-C--:B--2---:R-:W-:Y:S02]  /*1cfe0*/  IABS R0, R4.reuse ;  /* 0x0000000400007213 */ /* 0x084fe40000000000 */
[----:B------:R-:W-:Y:S02]  /*1cff0*/  IABS R6, R4 ;  /* 0x0000000400067213 */ /* 0x000fe40000000000 */
[----:B------:R-:W2:Y:S03]  /*1d000*/  I2F.RP R2, R0 ;  /* 0x0000000000027306 */ /* 0x000ea60000209400 */
[----:B------:R-:W-:-:S05]  /*1d010*/  IMAD.MOV R6, RZ, RZ, -R6 ;  /* 0x000000ffff067224 */ /* 0x000fca00078e0a06 */
[----:B--2---:R-:W2:Y:S02]  /*1d020*/  MUFU.RCP R2, R2 ;  /* 0x0000000200027308 */ /* 0x004ea40000001000 */
[----:B--2---:R-:W-:-:S06]  /*1d030*/  VIADD R2, R2, 0xffffffe ;  /* 0x0ffffffe02027836 */ /* 0x004fcc0000000000 */
        /* <DEDUP_REMOVED lines=20> */
.L_x_8004:
[----:B------:R-:W-:Y:S05]  /*1d180*/  BSYNC B0 ;  /* 0x0000000000007941 */ /* 0x000fea0003800000 */
.L_x_8003:
        /* <DEDUP_REMOVED lines=18> */
[----:B-1----:R-:W1:Y:S01]  /*1d2b0*/  POPC R7, R4 ;  /* 0x0000000400077309 */ /* 0x002e620000000000 */
[----:B--2---:R-:W1:Y:S02]  /*1d2c0*/  SHFL.IDX PT, R0, R3, R0, 0x1f ;  /* 0x00001f0003007589 */ /* 0x004e6400000e0000 */
[----:B-1----:R-:W-:Y:S01]  /*1d2d0*/  IADD3 R16, R0, UR40, R7 ;  /* 0x0000002800107c10 */ /* 0x002fe2000fffe007 */
[----:B------:R-:W-:Y:S06]  /*1d2e0*/  BRA `(.L_x_8006) ;  /* 0x0000004c00487947 */ /* 0x000fec0003800000 */
.L_x_8005:
        /* <DEDUP_REMOVED lines=19> */
[----:B--2---:R-:W-:Y:S05]  /*1d420*/  CALL.ABS.NOINC R2 ;  /* 0x0000000002007343 */ /* 0x004fea0003c00000 */
.L_x_8008:
[----:B------:R-:W-:Y:S05]  /*1d430*/  BSYNC B6 ;  /* 0x0000000000067941 */ /* 0x000fea0003800000 */
.L_x_8007:
[----:B------:R-:W-:Y:S01]  /*1d440*/  IADD3 R0, R22, 0xa400, RZ ;  /* 0x0000a40016007810 */ /* 0x000fe20007ffe0ff */
[----:B------:R-:W-:Y:S01]  /*1d450*/  BSSY B6, `(.L_x_8009) ;  /* 0x0000015000067945 */ /* 0x000fe20003800000 */
[----:B------:R-:W-:Y:S02]  /*1d460*/  LOP3.LUT R25, R25, 0xfffffffe, RZ, 0xc0, !PT ;  /* 0xfffffffe19197812 */ /* 0x000fe400078ec0ff */
        /* <DEDUP_REMOVED lines=19> */
.L_x_8010:
[----:B------:R-:W-:Y:S05]  /*1d5a0*/  BSYNC B6 ;  /* 0x0000000000067941 */ /* 0x000fea0003800000 */
.L_x_8009:
        /* <DEDUP_REMOVED lines=20> */
.L_x_8012:
[----:B------:R-:W-:Y:S05]  /*1d6f0*/  BSYNC B6 ;  /* 0x0000000000067941 */ /* 0x000fea0003800000 */
.L_x_8011:
        /* <DEDUP_REMOVED lines=9> */
[----:B------:R-:W2:Y:S01]  /*1d790*/  LDC.64 R2, c[0x4][R2] ;  /* 0x0100000002027b82 */ /* 0x000ea20000000a00 */
[----:B------:R-:W-:Y:S01]  /*1d7a0*/  IMAD.U32 R6, RZ, RZ, UR6 ;  /* 0x00000006ff067e24 */ /* 0x000fe2000f8e00ff */
[----:B------:R-:W-:Y:S01]  /*1d7b0*/  MOV R11, UR9 ;  /* 0x00000009000b7c02 */ /* 0x000fe20008000f00 */
[----:B-1----:R-:W-:Y:S02]  /*1d7c0*/  IMAD.U32 R7, RZ, RZ, UR7 ;  /* 0x00000007ff077e24 */ /* 0x002fe4000f8e00ff */
[----:B------:R-:W-:-:S02]  /*1d7d0*/  IMAD.U32 R10, RZ, RZ, UR8 ;  /* 0x00000008ff0a7e24 */ /* 0x000fc4000f8e00ff */
[----:B0-----:R-:W-:Y:S02]  /*1d7e0*/  IMAD.MOV.U32 R8, RZ, RZ, 0x70 ;  /* 0x00000070ff087424 */ /* 0x001fe400078e00ff */
[----:B------:R-:W-:Y:S02]  /*1d7f0*/  IMAD.MOV.U32 R12, RZ, RZ, 0x1 ;  /* 0x00000001ff0c7424 */ /* 0x000fe400078e00ff */
[----:B------:R-:W-:-:S07]  /*1d800*/  IMAD.MOV.U32 R13, RZ, RZ, RZ ;  /* 0x000000ffff0d7224 */ /* 0x000fce00078e00ff */
[----:B------:R-:W-:-:S07]  /*1d810*/  LEPC R20, `(.L_x_8014) ;  /* 0x000000001014794e */ /* 0x000fce0000000000 */
[----:B--2---:R-:W-:Y:S05]  /*1d820*/  CALL.ABS.NOINC R2 ;  /* 0x0000000002007343 */ /* 0x004fea0003c00000 */
.L_x_8014:
[----:B------:R-:W-:Y:S05]  /*1d830*/  BSYNC B6 ;  /* 0x0000000000067941 */ /* 0x000fea0003800000 */
.L_x_8013:
[----:B------:R2:W3:Y:S01]  /*1d840*/  LDL R21, [R1] ;  /* 0x0000000001157983 */ /* 0x0004e20000100800 */
[----:B------:R-:W-:Y:S01]  /*1d850*/  ULDC.64 UR4, c[0x0][0x9f8] ;  /* 0x00027e0000047ab9 */ /* 0x000fe20000000a00 */
[----:B------:R-:W4:Y:S01]  /*1d860*/  LDC R12, c[0x0][0x430] ;  /* 0x00010c00ff0c7b82 */ /* 0x000f220000000800 */
[----:B------:R-:W-:Y:S01]  /*1d870*/  ISETP.NE.U32.AND P0, PT, RZ, UR4, PT ;  /* 0x00000004ff007c0c */ /* 0x000fe2000bf05070 */
[----:B------:R-:W0:Y:S03]  /*1d880*/  LDL R33, [R1+0xc] ;  /* 0x00000c0001217983 */ /* 0x000e260000100800 */
[----:B------:R-:W-:-:S13]  /*1d890*/  ISETP.NE.AND.EX P0, PT, RZ, UR5, PT, P0 ;  /* 0x00000005ff007c0c */ /* 0x000fda000bf05300 */
[----:B------:R-:W-:-:S04]  /*1d8a0*/  @P0 IADD3 R28, P1, R28, UR4, RZ ;  /* 0x000000041c1c0c10 */ /* 0x000fc8000ff3e0ff */
[----:B------:R-:W-:-:S05]  /*1d8b0*/  @P0 IADD3.X R29, R29, UR5, RZ, P1, !PT ;  /* 0x000000051d1d0c10 */ /* 0x000fca0008ffe4ff */
[----:B---3--:R-:W3:Y:S01]  /*1d8c0*/  @P0 LDG.E R21, desc[UR36][R28.64] ;  /* 0x000000241c150981 */ /* 0x008ee2000c1e1900 */
[----:B------:R-:W1:Y:S01]  /*1d8d0*/  S2R R2, SR_TID.X ;  /* 0x0000000000027919 */ /* 0x000e620000002100 */
[----:B------:R-:W2:Y:S01]  /*1d8e0*/  S2R R0, SR_TID.X ;  /* 0x0000000000007919 */ /* 0x000ea20000002100 */
[----:B-1----:R-:W-:-:S04]  /*1d8f0*/  LOP3.LUT R2, R2, 0x7f, RZ, 0xc0, !PT ;  /* 0x0000007f02027812 */ /* 0x002fc800078ec0ff */
[----:B------:R-:W-:Y:S02]  /*1d900*/  SHF.R.U32.HI R20, RZ, 0x3, R2 ;  /* 0x00000003ff147819 */ /* 0x000fe40000011602 */
[----:B--2---:R-:W-:-:S04]  /*1d910*/  SHF.L.U32 R0, R0, 0x4, RZ ;  /* 0x0000000400007819 */ /* 0x004fc800000006ff */
[----:B------:R-:W-:Y:S02]  /*1d920*/  LOP3.LUT R0, R20, 0x70, R0, 0xf8, !PT ;  /* 0x0000007014007812 */ /* 0x000fe400078ef800 */
[----:B------:R-:W1:Y:S01]  /*1d930*/  S2R R20, SR_TID.X ;  /* 0x0000000000147919 */ /* 0x000e620000002100 */
[----:B------:R-:W-:-:S04]  /*1d940*/  IMAD.MOV.U32 R5, RZ, RZ, 0xa0 ;  /* 0x000000a0ff057424 */ /* 0x000fc800078e00ff */
[----:B------:R-:W-:-:S04]  /*1d950*/  IMAD R5, R31, R5, -0xa0 ;  /* 0xffffff601f057424 */ /* 0x000fc800078e0205 */
[----:B------:R-:W-:-:S05]  /*1d960*/  IMAD.IADD R0, R0, 0x1, R5 ;  /* 0x0000000100007824 */ /* 0x000fca00078e0205 */
[C---:B------:R-:W-:Y:S01]  /*1d970*/  ISETP.GE.AND P1, PT, R0.reuse, R30, PT ;  /* 0x0000001e0000720c */ /* 0x040fe20003f26270 */
[----:B0-----:R-:W-:Y:S01]  /*1d980*/  IMAD.IADD R8, R0, 0x1, R33 ;  /* 0x0000000100087824 */ /* 0x001fe200078e0221 */
[C---:B-1----:R-:W-:Y:S01]  /*1d990*/  LOP3.LUT R4, R20.reuse, 0x7f, RZ, 0xc0, !PT ;  /* 0x0000007f14047812 */ /* 0x042fe200078ec0ff */
[----:B------:R-:W-:-:S03]  /*1d9a0*/  IMAD.SHL.U32 R20, R20, 0x10, RZ ;  /* 0x0000001014147824 */ /* 0x000fc600078e00ff */
[----:B------:R-:W-:-:S04]  /*1d9b0*/  SHF.R.U32.HI R6, RZ, 0x3, R4 ;  /* 0x00000003ff067819 */ /* 0x000fc80000011604 */
[----:B------:R-:W-:Y:S01]  /*1d9c0*/  LOP3.LUT R20, R6, 0x70, R20, 0xf8, !PT ;  /* 0x0000007006147812 */ /* 0x000fe200078ef814 */
[----:B------:R-:W-:-:S03]  /*1d9d0*/  IMAD.MOV.U32 R4, RZ, RZ, R8 ;  /* 0x000000ffff047224 */ /* 0x000fc600078e0008 */
[----:B------:R-:W-:-:S04]  /*1d9e0*/  LOP3.LUT R20, R20, 0x80, RZ, 0xfc, !PT ;  /* 0x0000008014147812 */ /* 0x000fc800078efcff */
[----:B------:R-:W-:-:S05]  /*1d9f0*/  IADD3 R5, R20, R5, RZ ;  /* 0x0000000514057210 */ /* 0x000fca0007ffe0ff */
[----:B------:R-:W-:-:S04]  /*1da00*/  IMAD.IADD R9, R5, 0x1, R33 ;  /* 0x0000000105097824 */ /* 0x000fc800078e0221 */
[----:B------:R-:W-:Y:S01]  /*1da10*/  IMAD.MOV.U32 R0, RZ, RZ, R9 ;  /* 0x000000ffff007224 */ /* 0x000fe200078e0009 */
[----:B---3--:R0:W-:Y:S04]  /*1da20*/  @P0 STL [R1], R21 ;  /* 0x0000001501000387 */ /* 0x0081e80000100800 */
[----:B------:R-:W2:Y:S01]  /*1da30*/  LDL R13, [R1+0x58] ;  /* 0x00005800010d7983 */ /* 0x000ea20000100800 */
[----:B----4-:R-:W-:-:S13]  /*1da40*/  ISETP.NE.AND P0, PT, R12, 0x1, PT ;  /* 0x000000010c00780c */ /* 0x010fda0003f05270 */
[----:B------:R-:W1:Y:S08]  /*1da50*/  @P0 LDC R2, c[0x0][0x434] ;  /* 0x00010d00ff020b82 */ /* 0x000e700000000800 */
[----:B------:R-:W3:Y:S08]  /*1da60*/  @P0 LDC R3, c[0x0][0x438] ;  /* 0x00010e00ff030b82 */ /* 0x000ef00000000800 */
[----:B------:R-:W4:Y:S01]  /*1da70*/  @P0 LDC R6, c[0x0][0x434] ;  /* 0x00010d00ff060b82 */ /* 0x000f220000000800 */
[----:B-1----:R-:W-:-:S07]  /*1da80*/  @P0 IMAD.HI.U32 R2, R8, R2, RZ ;  /* 0x0000000208020227 */ /* 0x002fce00078e00ff */
[----:B------:R-:W1:Y:S01]  /*1da90*/  @P0 LDC R7, c[0x0][0x438] ;  /* 0x00010e00ff070b82 */ /* 0x000e620000000800 */
[----:B---3--:R-:W-:-:S07]  /*1daa0*/  @P0 SHF.R.U32.HI R4, RZ, R3, R2 ;  /* 0x00000003ff040219 */ /* 0x008fce0000011602 */
[----:B------:R-:W3:Y:S01]  /*1dab0*/  @!P1 LDC.64 R2, c[0x0][0x428] ;  /* 0x00010a00ff029b82 */ /* 0x000ee20000000a00 */
[----:B------:R-:W-:Y:S01]  /*1dac0*/  SHF.R.S32.HI R14, RZ, 0x1f, R21 ;  /* 0x0000001fff0e7819 */ /* 0x000fe20000011415 */
[----:B----4-:R-:W-:-:S05]  /*1dad0*/  @P0 IMAD.HI.U32 R6, R9, R6, RZ ;  /* 0x0000000609060227 */ /* 0x010fca00078e00ff */
[----:B-1----:R-:W-:Y:S02]  /*1dae0*/  @P0 SHF.R.U32.HI R0, RZ, R7, R6 ;  /* 0x00000007ff000219 */ /* 0x002fe40000011606 */
[----:B------:R-:W-:Y:S02]  /*1daf0*/  ISETP.GE.AND P0, PT, R5, R30, PT ;  /* 0x0000001e0500720c */ /* 0x000fe40003f06270 */
[----:B------:R-:W-:Y:S01]  /*1db00*/  @!P1 SHF.R.S32.HI R5, RZ, 0x1f, R4 ;  /* 0x0000001fff059819 */ /* 0x000fe20000011404 */
[----:B---3--:R-:W-:-:S04]  /*1db10*/  @!P1 IMAD R6, R14, R2, RZ ;  /* 0x000000020e069224 */ /* 0x008fc800078e02ff */
[C---:B------:R-:W-:Y:S02]  /*1db20*/  @!P1 IMAD R11, R21.reuse, R3, R6 ;  /* 0x00000003150b9224 */ /* 0x040fe400078e0206 */
[----:B------:R-:W-:Y:S02]  /*1db30*/  @!P1 IMAD.WIDE.U32 R6, R21, R2, R4 ;  /* 0x0000000215069225 */ /* 0x000fe400078e0004 */
[----:B------:R-:W1:Y:S01]  /*1db40*/  @!P1 LDC.64 R2, c[0x0][0x418] ;  /* 0x00010600ff029b82 */ /* 0x000e620000000a00 */
[----:B------:R-:W-:Y:S02]  /*1db50*/  ISETP.GT.U32.OR P0, PT, R20, 0x9f, P0 ;  /* 0x0000009f1400780c */ /* 0x000fe40000704470 */
[----:B-1----:R-:W-:Y:S01]  /*1db60*/  @!P1 LEA R10, P2, R6, R2, 0x2 ;  /* 0x00000002060a9211 */ /* 0x002fe200078410ff */
[----:B------:R-:W-:-:S05]  /*1db70*/  @!P1 IMAD.IADD R2, R7, 0x1, R11 ;  /* 0x0000000107029824 */ /* 0x000fca00078e020b */
[----:B------:R-:W-:Y:S01]  /*1db80*/  @!P1 LEA.HI.X R11, R6, R3, R2, 0x2, P2 ;  /* 0x00000003060b9211 */ /* 0x000fe200010f1402 */
[----:B------:R-:W-:-:S04]  /*1db90*/  IMAD.MOV R2, RZ, RZ, -R4 ;  /* 0x000000ffff027224 */ /* 0x000fc800078e0a04 */
[----:B------:R-:W1:Y:S01]  /*1dba0*/  @!P0 LDC.64 R4, c[0x0][0x418] ;  /* 0x00010600ff048b82 */ /* 0x000e620000000a00 */
[----:B------:R-:W-:Y:S01]  /*1dbb0*/  IMAD R8, R12, R2, R8 ;  /* 0x000000020c087224 */ /* 0x000fe200078e0208 */
[----:B------:R-:W-:-:S05]  /*1dbc0*/  IADD3 R2, -R0, RZ, RZ ;  /* 0x000000ff00027210 */ /* 0x000fca0007ffe1ff */
[----:B------:R-:W-:Y:S02]  /*1dbd0*/  IMAD R9, R12, R2, R9 ;  /* 0x000000020c097224 */ /* 0x000fe400078e0209 */
[----:B------:R-:W3:Y:S01]  /*1dbe0*/  @!P0 LDC.64 R2, c[0x0][0x428] ;  /* 0x00010a00ff028b82 */ /* 0x000ee20000000a00 */
[--C-:B------:R-:W-:Y:S01]  /*1dbf0*/  @!P0 SHF.R.S32.HI R7, RZ, 0x1f, R0.reuse ;  /* 0x0000001fff078819 */ /* 0x100fe20000011400 */
[----:B------:R-:W-:-:S06]  /*1dc00*/  @!P0 IMAD.MOV.U32 R6, RZ, RZ, R0 ;  /* 0x000000ffff068224 */ /* 0x000fcc00078e0000 */
[----:B------:R-:W4:Y:S01]  /*1dc10*/  LDC R12, c[0x0][0x2f4] ;  /* 0x0000bd00ff0c7b82 */ /* 0x000f220000000800 */
[----:B---3--:R-:W-:-:S04]  /*1dc20*/  @!P0 IMAD.WIDE.U32 R6, R21, R2, R6 ;  /* 0x0000000215068225 */ /* 0x008fc800078e0006 */
[----:B------:R-:W-:-:S04]  /*1dc30*/  @!P0 IMAD R2, R14, R2, RZ ;  /* 0x000000020e028224 */ /* 0x000fc800078e02ff */
[----:B------:R-:W-:Y:S01]  /*1dc40*/  @!P0 IMAD R0, R21, R3, R2 ;  /* 0x0000000315008224 */ /* 0x000fe200078e0202 */
[----:B-1----:R-:W-:-:S03]  /*1dc50*/  @!P0 LEA R2, P2, R6, R4, 0x2 ;  /* 0x0000000406028211 */ /* 0x002fc600078410ff */
[----:B------:R-:W-:-:S05]  /*1dc60*/  @!P0 IMAD.IADD R0, R0, 0x1, R7 ;  /* 0x0000000100008824 */ /* 0x000fca00078e0207 */
[----:B------:R-:W-:Y:S02]  /*1dc70*/  @!P0 LEA.HI.X R3, R6, R5, R0, 0x2, P2 ;  /* 0x0000000506038211 */ /* 0x000fe400010f1400 */
[----:B------:R-:W-:Y:S02]  /*1dc80*/  ISETP.GT.U32.AND P2, PT, R20, 0x9f, PT ;  /* 0x0000009f1400780c */ /* 0x000fe40003f44070 */
[----:B------:R-:W-:Y:S01]  /*1dc90*/  CS2R R4, SRZ ;  /* 0x0000000000047805 */ /* 0x000fe2000001ff00 */
[----:B------:R0:W-:Y:S01]  /*1dca0*/  STL [R1+0x10], R14 ;  /* 0x0000100e01007387 */ /* 0x0001e20000100800 */
[----:B------:R-:W-:-:S04]  /*1dcb0*/  LOP3.LUT R25, R25, 0xfffffffd, RZ, 0xc0, !PT ;  /* 0xfffffffd19197812 */ /* 0x000fc800078ec0ff */
[----:B------:R0:W5:Y:S01]  /*1dcc0*/  @!P1 LDG.E R4, desc[UR36][R10.64] ;  /* 0x000000240a049981 */ /* 0x000162000c1e1900 */
[----:B----4-:R-:W-:-:S03]  /*1dcd0*/  ISETP.GE.AND P1, PT, R35, R12, PT ;  /* 0x0000000c2300720c */ /* 0x010fc60003f26270 */
[----:B------:R0:W5:Y:S01]  /*1dce0*/  @!P0 LDG.E R5, desc[UR36][R2.64] ;  /* 0x0000002402058981 */ /* 0x000162000c1e1900 */
[----:B------:R-:W-:-:S04]  /*1dcf0*/  @P2 LOP3.LUT R25, R25, 0x2, RZ, 0xfc, !PT ;  /* 0x0000000219192812 */ /* 0x000fc800078efcff */
[----:B------:R-:W-:Y:S01]  /*1dd00*/  LOP3.LUT R25, R25, 0xfffffffb, RZ, 0xc0, !PT ;  /* 0xfffffffb19197812 */ /* 0x000fe200078ec0ff */
[----:B------:R-:W-:-:S03]  /*1dd10*/  UMOV UR4, 0xffffffff ;  /* 0xffffffff00047882 */ /* 0x000fc60000000000 */
[----:B------:R-:W-:-:S04]  /*1dd20*/  LOP3.LUT R25, R25, 0xfffffffe, RZ, 0xc0, !PT ;  /* 0xfffffffe19197812 */ /* 0x000fc800078ec0ff */
[----:B------:R-:W-:Y:S02]  /*1dd30*/  @P1 LOP3.LUT R25, R25, 0x1, RZ, 0xfc, !PT ;  /* 0x0000000119191812 */ /* 0x000fe400078efcff */
[----:B--2---:R-:W-:-:S13]  /*1dd40*/  ISETP.NE.AND P0, PT, R13, 0x3, PT ;  /* 0x000000030d00780c */ /* 0x004fda0003f05270 */
[----:B------:R-:W-:Y:S01]  /*1dd50*/  @P0 LOP3.LUT R25, R25, 0x4, RZ, 0xfc, !PT ;  /* 0x0000000419190812 */ /* 0x000fe200078efcff */
[----:B0-----:R-:W-:Y:S06]  /*1dd60*/  BRA.DIV UR4, `(.L_x_8015) ;  /* 0x0000008e04f87947 */ /* 0x001fec000b800000 */
.L_x_8262:
[----:B------:R-:W-:Y:S01]  /*1dd70*/  VIADD R7, R31, 0xffffffff ;  /* 0xffffffff1f077836 */ /* 0x000fe20000000000 */
[----:B------:R-:W-:Y:S06]  /*1dd80*/  @!P0 BRA `(.L_x_8016) ;  /* 0x0000000000048947 */ /* 0x000fec0003800000 */
[----:B------:R-:W-:Y:S01]  /*1dd90*/  BPT.TRAP 0x1 ;  /* 0x000000040000795c */ /* 0x000fe20000300000 */
.L_x_8016:
[----:B------:R-:W2:Y:S01]  /*1dda0*/  LDL R0, [R1+0x4] ;  /* 0x0000040001007983 */ /* 0x000ea20000100800 */
[----:B------:R-:W-:Y:S01]  /*1ddb0*/  IMAD R6, R34, 0x8, R22 ;  /* 0x0000000822067824 */ /* 0x000fe200078e0216 */
[----:B------:R-:W-:Y:S01]  /*1ddc0*/  BSSY B0, `(.L_x_8017) ;  /* 0x0000007000007945 */ /* 0x000fe20003800000 */
[----:B--2---:R-:W-:-:S04]  /*1ddd0*/  SHF.L.U32 R0, R0, 0x1f, RZ ;  /* 0x0000001f00007819 */ /* 0x004fc800000006ff */
[----:B------:R0:W1:Y:S01]  /*1dde0*/  SYNCS.PHASECHK.TRANS64.TRYWAIT P0, [R6+URZ+0x22880], R0 ;  /* 0x02288000060075a7 */ /* 0x000062000800017f */
[----:B------:R0:W-:Y:S02]  /*1ddf0*/  STL [R1+0x34], R0 ;  /* 0x0000340001007387 */ /* 0x0001e40000100800 */
[----:B0-----:R-:W-:-:S05]  /*1de00*/  SHF.R.S32.HI R0, RZ, 0x1f, R8 ;  /* 0x0000001fff007819 */ /* 0x001fca0000011408 */
[----:B------:R0:W-:Y:S02]  /*1de10*/  STL [R1+0x2c], R0 ;  /* 0x00002c0001007387 */ /* 0x0001e40000100800 */
[----:B01----:R-:W-:Y:S05]  /*1de20*/  @!P0 BRA `(.L_x_8018) ;  /* 0x0000008c00f88947 */ /* 0x003fea0003800000 */
.L_x_8263:
[----:B------:R-:W-:Y:S05]  /*1de30*/  BSYNC B0 ;  /* 0x0000000000007941 */ /* 0x000fea0003800000 */
.L_x_8017:
[----:B0-----:R-:W2:Y:S01]  /*1de40*/  LDL R0, [R1+0x2c] ;  /* 0x00002c0001007983 */ /* 0x001ea20000100800 */
[----:B------:R-:W-:-:S03]  /*1de50*/  ULDC.64 UR4, c[0x0][0x328] ;  /* 0x0000ca0000047ab9 */ /* 0x000fc60000000a00 */
[----:B------:R-:W3:Y:S01]  /*1de60*/  LDL R14, [R1+0x24] ;  /* 0x00002400010e7983 */ /* 0x000ee20000100800 */
[----:B------:R-:W-:Y:S01]  /*1de70*/  IMAD.WIDE.U32 R2, R8, UR4, RZ ;  /* 0x0000000408027c25 */ /* 0x000fe2000f8e00ff */
[----:B-----5:R-:W-:Y:S01]  /*1de80*/  SHF.R.S32.HI R33, RZ, 0x1f, R4 ;  /* 0x0000001fff217819 */ /* 0x020fe20000011404 */
[----:B------:R-:W-:Y:S01]  /*1de90*/  ULDC.64 UR6, c[0x0][0x338] ;  /* 0x0000ce0000067ab9 */ /* 0x000fe20000000a00 */
[----:B------:R-:W0:Y:S01]  /*1dea0*/  S2R R15, SR_TID.X ;  /* 0x00000000000f7919 */ /* 0x000e220000002100 */
[----:B------:R-:W1:Y:S01]  /*1deb0*/  LDC R11, c[0x0][0x2f4] ;  /* 0x0000bd00ff0b7b82 */ /* 0x000e620000000800 */
[----:B------:R-:W-:Y:S01]  /*1dec0*/  SHF.R.S32.HI R36, RZ, 0x1f, R5 ;  /* 0x0000001fff247819 */ /* 0x000fe20000011405 */
[----:B------:R-:W-:Y:S01]  /*1ded0*/  IMAD R7, R7, -0xa0, R30 ;  /* 0xffffff6007077824 */ /* 0x000fe200078e021e */
[----:B------:R-:W-:Y:S02]  /*1dee0*/  LOP3.LUT R25, R25, 0xffffffbf, RZ, 0xc0, !PT ;  /* 0xffffffbf19197812 */ /* 0x000fe400078ec0ff */
[----:B0-----:R-:W-:-:S04]  /*1def0*/  LOP3.LUT R15, R15, 0x7f, RZ, 0xc0, !PT ;  /* 0x0000007f0f0f7812 */ /* 0x001fc800078ec0ff */
[----:B------:R-:W-:Y:S02]  /*1df00*/  SHF.R.U32.HI R15, RZ, 0x3, R15 ;  /* 0x00000003ff0f7819 */ /* 0x000fe4000001160f */
[----:B-1----:R-:W-:-:S03]  /*1df10*/  ISETP.GE.AND P0, PT, R35, R11, PT ;  /* 0x0000000b2300720c */ /* 0x002fc60003f06270 */
[----:B------:R-:W-:-:S05]  /*1df20*/  IMAD.IADD R7, R7, 0x1, -R15 ;  /* 0x0000000107077824 */ /* 0x000fca00078e0a0f */
[----:B------:R-:W-:-:S13]  /*1df30*/  ISETP.GE.AND P2, PT, R7, 0x1, PT ;  /* 0x000000010700780c */ /* 0x000fda0003f46270 */
[----:B------:R-:W-:Y:S01]  /*1df40*/  @P2 LOP3.LUT R25, R25, 0x40, RZ, 0xfc, !PT ;  /* 0x0000004019192812 */ /* 0x000fe200078efcff */
[----:B--2---:R-:W-:-:S04]  /*1df50*/  IMAD R0, R0, UR4, RZ ;  /* 0x0000000400007c24 */ /* 0x004fc8000f8e02ff */
[----:B------:R-:W-:-:S05]  /*1df60*/  IMAD R0, R8, UR5, R0 ;  /* 0x0000000508007c24 */ /* 0x000fca000f8e0200 */
[----:B------:R-:W-:Y:S01]  /*1df70*/  IADD3 R3, R3, R0, RZ ;  /* 0x0000000003037210 */ /* 0x000fe20007ffe0ff */
[----:B------:R-:W-:-:S04]  /*1df80*/  IMAD R0, R33, UR6, RZ ;  /* 0x0000000621007c24 */ /* 0x000fc8000f8e02ff */
[C---:B------:R-:W-:Y:S02]  /*1df90*/  IMAD R0, R4.reuse, UR7, R0 ;  /* 0x0000000704007c24 */ /* 0x040fe4000f8e0200 */
[----:B------:R-:W-:-:S04]  /*1dfa0*/  IMAD.WIDE.U32 R2, R4, UR6, R2 ;  /* 0x0000000604027c25 */ /* 0x000fc8000f8e0002 */
[----:B------:R-:W-:Y:S01]  /*1dfb0*/  IMAD.IADD R13, R3, 0x1, R0 ;  /* 0x00000001030d7824 */ /* 0x000fe200078e0200 */
[----:B------:R-:W-:Y:S01]  /*1dfc0*/  SHF.R.S32.HI R0, RZ, 0x1f, R9 ;  /* 0x0000001fff007819 */ /* 0x000fe20000011409 */
[----:B------:R-:W-:-:S04]  /*1dfd0*/  IMAD.MOV.U32 R12, RZ, RZ, R2 ;  /* 0x000000ffff0c7224 */ /* 0x000fc800078e0002 */
[----:B------:R0:W-:Y:S01]  /*1dfe0*/  STL [R1+0x30], R0 ;  /* 0x0000300001007387 */ /* 0x0001e20000100800 */
[----:B------:R-:W-:-:S04]  /*1dff0*/  IMAD.WIDE.U32 R2, R9, UR4, RZ ;  /* 0x0000000409027c25 */ /* 0x000fc8000f8e00ff */
[----:B0-----:R-:W-:-:S04]  /*1e000*/  IMAD R0, R0, UR4, RZ ;  /* 0x0000000400007c24 */ /* 0x001fc8000f8e02ff */
[----:B------:R-:W-:Y:S01]  /*1e010*/  IMAD R0, R9, UR5, R0 ;  /* 0x0000000509007c24 */ /* 0x000fe2000f8e0200 */
[----:B------:R-:W-:-:S03]  /*1e020*/  ULDC.64 UR4, c[0x0][0x330] ;  /* 0x0000cc0000047ab9 */ /* 0x000fc60000000a00 */
[----:B------:R-:W-:Y:S02]  /*1e030*/  IMAD.IADD R3, R3, 0x1, R0 ;  /* 0x0000000103037824 */ /* 0x000fe400078e0200 */
[----:B------:R-:W-:Y:S02]  /*1e040*/  IMAD R0, R36, UR6, RZ ;  /* 0x0000000624007c24 */ /* 0x000fe4000f8e02ff */
[----:B------:R-:W-:-:S04]  /*1e050*/  IMAD.WIDE.U32 R2, R5, UR6, R2 ;  /* 0x0000000605027c25 */ /* 0x000fc8000f8e0002 */
[----:B------:R-:W-:Y:S01]  /*1e060*/  IMAD R0, R5, UR7, R0 ;  /* 0x0000000705007c24 */ /* 0x000fe2000f8e0200 */
[----:B------:R-:W-:Y:S01]  /*1e070*/  MOV R10, R2 ;  /* 0x00000002000a7202 */ /* 0x000fe20000000f00 */
[----:B------:R-:W-:Y:S02]  /*1e080*/  ULDC.64 UR6, c[0x0][0x318] ;  /* 0x0000c60000067ab9 */ /* 0x000fe40000000a00 */
[----:B------:R-:W-:Y:S02]  /*1e090*/  IMAD.IADD R11, R3, 0x1, R0 ;  /* 0x00000001030b7824 */ /* 0x000fe400078e0200 */
[----:B------:R-:W-:-:S04]  /*1e0a0*/  IMAD.WIDE.U32 R2, R18, UR4, R12 ;  /* 0x0000000412027c25 */ /* 0x000fc8000f8e000c */
[----:B------:R-:W-:Y:S01]  /*1e0b0*/  IMAD R12, R18, UR5, RZ ;  /* 0x00000005120c7c24 */ /* 0x000fe2000f8e02ff */
[----:B------:R-:W-:Y:S01]  /*1e0c0*/  IADD3 R0, P1, R2, UR6, RZ ;  /* 0x0000000602007c10 */ /* 0x000fe2000ff3e0ff */
[----:B------:R-:W-:-:S03]  /*1e0d0*/  IMAD.WIDE.U32 R10, R18, UR4, R10 ;  /* 0x00000004120a7c25 */ /* 0x000fc6000f8e000a */
[----:B------:R-:W-:Y:S02]  /*1e0e0*/  IADD3.X R2, R3, UR7, R12, P1, !PT ;  /* 0x0000000703027c10 */ /* 0x000fe40008ffe40c */
[----:B------:R-:W-:Y:S01]  /*1e0f0*/  IADD3 R20, P1, R10, UR6, RZ ;  /* 0x000000060a147c10 */ /* 0x000fe2000ff3e0ff */
[----:B------:R-:W-:-:S03]  /*1e100*/  UMOV UR4, 0xffffffff ;  /* 0xffffffff00047882 */ /* 0x000fc60000000000 */
[----:B------:R-:W-:Y:S01]  /*1e110*/  IADD3.X R10, R12, UR7, R11, P1, !PT ;  /* 0x000000070c0a7c10 */ /* 0x000fe20008ffe40b */
[----:B---3--:R-:W-:Y:S01]  /*1e120*/  IMAD R30, R34, 0x5000, R14 ;  /* 0x00005000221e7824 */ /* 0x008fe200078e020e */
[----:B------:R-:W-:Y:S07]  /*1e130*/  BRA.DIV UR4, `(.L_x_8019) ;  /* 0x0000008e044c7947 */ /* 0x000fee000b800000 */
[----:B------:R-:W0:Y:S01]  /*1e140*/  SHFL.IDX PT, R3, R0, RZ, 0x181f ;  /* 0x00181fff00037589 */ /* 0x000e2200000e0000 */
[----:B------:R-:W-:Y:S02]  /*1e150*/  ISETP.GE.AND P2, PT, R7, 0x21, PT ;  /* 0x000000210700780c */ /* 0x000fe40003f46270 */
[----:B------:R-:W-:Y:S01]  /*1e160*/  LOP3.LUT R25, R25, 0xffffffef, RZ, 0xc0, !PT ;  /* 0xffffffef19197812 */ /* 0x000fe200078ec0ff */
[----:B------:R-:W1:Y:S01]  /*1e170*/  SHFL.IDX PT, R21, R2, RZ, 0x181f ;  /* 0x00181fff02157589 */ /* 0x000e6200000e0000 */
[C---:B------:R-:W-:Y:S02]  /*1e180*/  ISETP.GE.AND P3, PT, R7.reuse, 0x91, PT ;  /* 0x000000910700780c */ /* 0x040fe40003f66270 */
[C---:B------:R-:W-:Y:S01]  /*1e190*/  ISETP.GE.AND P5, PT, R7.reuse, 0x31, PT ;  /* 0x000000310700780c */ /* 0x040fe20003fa6270 */
[----:B------:R-:W2:Y:S01]  /*1e1a0*/  SHFL.IDX PT, R11, R0, 0x1, 0x181f ;  /* 0x00381f00000b7f89 */ /* 0x000ea200000e0000 */
[----:B------:R-:W-:Y:S02]  /*1e1b0*/  ISETP.GE.AND P4, PT, R7, 0x61, PT ;  /* 0x000000610700780c */ /* 0x000fe40003f86270 */
[----:B0-----:R-:W-:Y:S01]  /*1e1c0*/  IADD3 R12, P1, R35, R3, RZ ;  /* 0x00000003230c7210 */ /* 0x001fe20007f3e0ff */
[----:B------:R-:W-:-:S04]  /*1e1d0*/  IMAD.IADD R3, R22, 0x1, R30 ;  /* 0x0000000116037824 */ /* 0x000fc800078e021e */
[----:B-1----:R-:W-:Y:S01]  /*1e1e0*/  IMAD.X R13, RZ, RZ, R21, P1 ;  /* 0x000000ffff0d7224 */ /* 0x002fe200008e0615 */
[----:B------:R-:W-:Y:S01]  /*1e1f0*/  ISETP.LT.OR P1, PT, R7, 0x1, P0 ;  /* 0x000000010700780c */ /* 0x000fe20000721670 */
[----:B------:R-:W0:-:S12]  /*1e200*/  SHFL.IDX PT, R21, R2, 0x1, 0x181f ;  /* 0x00381f0002157f89 */ /* 0x000e1800000e0000 */
[----:B------:R2:W-:Y:S02]  /*1e210*/  LDGSTS.E.BYPASS.LTC128B.128 [R3+0xa400], desc[UR36][R12.64], !P1 ;  /* 0x0a4000000c037fae */ /* 0x0005e4000c901d64 */
[----:B--2---:R-:W-:Y:S02]  /*1e220*/  IADD3 R12, P1, R35, R11, RZ ;  /* 0x0000000b230c7210 */ /* 0x004fe40007f3e0ff */
[----:B------:R-:W1:Y:S03]  /*1e230*/  SHFL.IDX PT, R11, R0, 0x2, 0x181f ;  /* 0x00581f00000b7f89 */ /* 0x000e6600000e0000 */
[----:B0-----:R-:W-:Y:S01]  /*1e240*/  IMAD.X R13, RZ, RZ, R21, P1 ;  /* 0x000000ffff0d7224 */ /* 0x001fe200008e0615 */
[----:B------:R-:W-:Y:S01]  /*1e250*/  ISETP.LT.OR P1, PT, R7, 0x11, P0 ;  /* 0x000000110700780c */ /* 0x000fe20000721670 */
[----:B------:R-:W0:-:S12]  /*1e260*/  SHFL.IDX PT, R21, R2, 0x2, 0x181f ;  /* 0x00581f0002157f89 */ /* 0x000e1800000e0000 */
[----:B------:R1:W-:Y:S02]  /*1e270*/  LDGSTS.E.BYPASS.LTC128B.128 [R3+0xac00], desc[UR36][R12.64], !P1 ;  /* 0x0ac000000c037fae */ /* 0x0003e4000c901d64 */
[----:B-1----:R-:W-:Y:S02]  /*1e280*/  IADD3 R12, P1, R35, R11, RZ ;  /* 0x0000000b230c7210 */ /* 0x002fe40007f3e0ff */
[----:B------:R-:W1:Y:S02]  /*1e290*/  SHFL.IDX PT, R11, R0, 0x3, 0x181f ;  /* 0x00781f00000b7f89 */ /* 0x000e6400000e0000 */
[----:B0-----:R-:W-:Y:S02]  /*1e2a0*/  IADD3.X R13, RZ, R21, RZ, P1, !PT ;  /* 0x00000015ff0d7210 */ /* 0x001fe40000ffe4ff */
[----:B------:R-:W0:Y:S01]  /*1e2b0*/  SHFL.IDX PT, R21, R2, 0x3, 0x181f ;  /* 0x00781f0002157f89 */ /* 0x000e2200000e0000 */
[----:B------:R-:W-:-:S13]  /*1e2c0*/  ISETP.LT.OR P1, PT, R7, 0x21, P0 ;  /* 0x000000210700780c */ /* 0x000fda0000721670 */
[----:B------:R1:W-:Y:S02]  /*1e2d0*/  LDGSTS.E.BYPASS.LTC128B.128 [R3+0xb400], desc[UR36][R12.64], !P1 ;  /* 0x0b4000000c037fae */ /* 0x0003e4000c901d64 */
[----:B-1----:R-:W-:Y:S02]  /*1e2e0*/  IADD3 R12, P1, R35, R11, RZ ;  /* 0x0000000b230c7210 */ /* 0x002fe40007f3e0ff */
[----:B------:R-:W1:Y:S03]  /*1e2f0*/  SHFL.IDX PT, R11, R0, 0x4, 0x181f ;  /* 0x00981f00000b7f89 */ /* 0x000e6600000e0000 */
[----:B0-----:R-:W-:Y:S01]  /*1e300*/  IMAD.X R13, RZ, RZ, R21, P1 ;  /* 0x000000ffff0d7224 */ /* 0x001fe200008e0615 */
[----:B------:R-:W-:Y:S01]  /*1e310*/  ISETP.LT.OR P1, PT, R7, 0x31, P0 ;  /* 0x000000310700780c */ /* 0x000fe20000721670 */
[----:B------:R-:W0:-:S12]  /*1e320*/  SHFL.IDX PT, R21, R2, 0x4, 0x181f ;  /* 0x00981f0002157f89 */ /* 0x000e1800000e0000 */
        /* <DEDUP_REMOVED lines=11> */
[----:B------:R-:W0:Y:S04]  /*1e3e0*/  SHFL.IDX PT, R21, R2, 0x6, 0x181f ;  /* 0x00d81f0002157f89 */ /* 0x000e2800000e0000 */
[----:B------:R-:W2:Y:S04]  /*1e3f0*/  SHFL.IDX PT, R0, R0, 0x7, 0x181f ;  /* 0x00f81f0000007f89 */ /* 0x000ea800000e0000 */
[----:B------:R-:W3:Y:S04]  /*1e400*/  SHFL.IDX PT, R2, R2, 0x7, 0x181f ;  /* 0x00f81f0002027f89 */ /* 0x000ee800000e0000 */
[----:B------:R1:W-:Y:S02]  /*1e410*/  LDGSTS.E.BYPASS.LTC128B.128 [R3+0xcc00], desc[UR36][R12.64], !P1 ;  /* 0x0cc000000c037fae */ /* 0x0003e4000c901d64 */
[----:B-1----:R-:W-:-:S05]  /*1e420*/  IADD3 R12, P1, R35, R11, RZ ;  /* 0x0000000b230c7210 */ /* 0x002fca0007f3e0ff */
[----:B0-----:R-:W-:Y:S01]  /*1e430*/  IMAD.X R13, RZ, RZ, R21, P1 ;  /* 0x000000ffff0d7224 */ /* 0x001fe200008e0615 */
[----:B------:R-:W-:-:S13]  /*1e440*/  ISETP.LT.OR P1, PT, R7, 0x61, P0 ;  /* 0x000000610700780c */ /* 0x000fda0000721670 */
[----:B------:R2:W-:Y:S02]  /*1e450*/  LDGSTS.E.BYPASS.LTC128B.128 [R3+0xd400], desc[UR36][R12.64], !P1 ;  /* 0x0d4000000c037fae */ /* 0x0005e4000c901d64 */
[----:B--2---:R-:W-:Y:S02]  /*1e460*/  IADD3 R12, P1, R35, R0, RZ ;  /* 0x00000000230c7210 */ /* 0x004fe40007f3e0ff */
[----:B------:R-:W0:Y:S02]  /*1e470*/  SHFL.IDX PT, R0, R20, RZ, 0x181f ;  /* 0x00181fff14007589 */ /* 0x000e2400000e0000 */
[----:B---3--:R-:W-:Y:S02]  /*1e480*/  IADD3.X R13, RZ, R2, RZ, P1, !PT ;  /* 0x00000002ff0d7210 */ /* 0x008fe40000ffe4ff */
[----:B------:R-:W1:Y:S01]  /*1e490*/  SHFL.IDX PT, R2, R10, RZ, 0x181f ;  /* 0x00181fff0a027589 */ /* 0x000e6200000e0000 */
[----:B------:R-:W-:-:S13]  /*1e4a0*/  ISETP.LT.OR P1, PT, R7, 0x71, P0 ;  /* 0x000000710700780c */ /* 0x000fda0000721670 */
[----:B------:R0:W-:Y:S02]  /*1e4b0*/  LDGSTS.E.BYPASS.LTC128B.128 [R3+0xdc00], desc[UR36][R12.64], !P1 ;  /* 0x0dc000000c037fae */ /* 0x0001e4000c901d64 */
[----:B0-----:R-:W-:Y:S02]  /*1e4c0*/  IADD3 R12, P1, R35, R0, RZ ;  /* 0x00000000230c7210 */ /* 0x001fe40007f3e0ff */
[----:B------:R0:W2:Y:S03]  /*1e4d0*/  SHFL.IDX PT, R0, R10, 0x1, 0x181f ;  /* 0x00381f000a007f89 */ /* 0x0000a600000e0000 */
[----:B-1----:R-:W-:Y:S01]  /*1e4e0*/  IMAD.X R13, RZ, RZ, R2, P1 ;  /* 0x000000ffff0d7224 */ /* 0x002fe200008e0602 */
[----:B------:R-:W-:Y:S01]  /*1e4f0*/  ISETP.LT.OR P1, PT, R7, 0x81, P0 ;  /* 0x000000810700780c */ /* 0x000fe20000721670 */
[----:B------:R0:W1:-:S12]  /*1e500*/  SHFL.IDX PT, R10, R20, 0x1, 0x181f ;  /* 0x00381f00140a7f89 */ /* 0x00005800000e0000 */
[----:B------:R0:W-:Y:S01]  /*1e510*/  LDGSTS.E.BYPASS.LTC128B.128 [R3+0xe400], desc[UR36][R12.64], !P1 ;  /* 0x0e4000000c037fae */ /* 0x0001e2000c901d64 */
[----:B------:R-:W-:-:S13]  /*1e520*/  ISETP.GE.AND P1, PT, R7, 0x11, PT ;  /* 0x000000110700780c */ /* 0x000fda0003f26270 */
        /* <DEDUP_REMOVED lines=12> */
[----:B012---:R-:W-:-:S07]  /*1e5f0*/  @P3 LOP3.LUT R25, R25, 0x100, RZ, 0xfc, !PT ;  /* 0x0000010019193812 */ /* 0x007fce00078efcff */
.L_x_8285:
        /* <DEDUP_REMOVED lines=9> */
.L_x_8020:
[----:B------:R-:W-:Y:S02]  /*1e690*/  PLOP3.LUT P3, PT, P3, P0, PT, 0xa2, 0x0 ;  /* 0x000000000000781c */ /* 0x000fe40001f61472 */
[----:B------:R-:W-:-:S08]  /*1e6a0*/  @P0 R2UR P3, UR4, R6 ;  /* 0x00000000060402ca */ /* 0x000fd00000060000 */
[----:B------:R-:W-:-:S05]  /*1e6b0*/  @P0 PLOP3.LUT P0, PT, P3, PT, PT, 0x80, 0x0 ;  /* 0x000000000000081c */ /* 0x000fca0001f0f070 */
[----:B------:R-:W-:Y:S01]  /*1e6c0*/  @!P3 SYNCS.ARRIVE.TRANS64.RED.A0T1 RZ, [UR4+0x22870], RZ ;  /* 0x022870ffffffb9a7 */ /* 0x000fe20008200404 */
[----:B------:R-:W-:Y:S07]  /*1e6d0*/  @!P3 ARRIVES.LDGSTSBAR.64.TRANSCNT [UR4+0x22870] ;  /* 0x02287000ff00b9b0 */ /* 0x000fee0008000a84 */
[----:B------:R-:W-:Y:S05]  /*1e6e0*/  @P0 BRA.U.ANY `(.L_x_8020) ;  /* 0xfffffffd00e80947 */ /* 0x000fea000393ffff */
[----:B------:R-:W-:Y:S01]  /*1e6f0*/  NOP ;  /* 0x0000000000007918 */ /* 0x000fe20000000000 */
[----:B------:R-:W2:Y:S02]  /*1e700*/  LDL R0, [R1+0x58] ;  /* 0x0000580001007983 */ /* 0x000ea40000100800 */
[----:B--2---:R-:W-:-:S13]  /*1e710*/  ISETP.NE.AND P6, PT, R0, 0x3, PT ;  /* 0x000000030000780c */ /* 0x004fda0003fc5270 */
[----:B------:R-:W-:Y:S05]  /*1e720*/  @!P6 BRA `(.L_x_8021) ;  /* 0x000000000004e947 */ /* 0x000fea0003800000 */
[----:B------:R-:W-:Y:S01]  /*1e730*/  BPT.TRAP 0x1 ;  /* 0x000000040000795c */ /* 0x000fe20000300000 */
.L_x_8021:
[----:B------:R1:W-:Y:S01]  /*1e740*/  SYNCS.ARRIVE.TRANS64.A1T0 RZ, [R6+URZ+0x22870], RZ ;  /* 0x022870ff06ff79a7 */ /* 0x0003e2000810003f */
[----:B------:R-:W-:Y:S05]  /*1e750*/  @!P6 BRA `(.L_x_8022) ;  /* 0x000000000004e947 */ /* 0x000fea0003800000 */
[----:B------:R-:W-:Y:S01]  /*1e760*/  BPT.TRAP 0x1 ;  /* 0x000000040000795c */ /* 0x000fe20000300000 */
.L_x_8022:
[----:B------:R-:W2:Y:S01]  /*1e770*/  LDL R0, [R1+0x34] ;  /* 0x0000340001007983 */ /* 0x000ea20000100800 */
[----:B------:R-:W-:Y:S01]  /*1e780*/  BSSY B0, `(.L_x_8023) ;  /* 0x0000003000007945 */ /* 0x000fe20003800000 */
[----:B--2---:R-:W2:Y:S03]  /*1e790*/  SYNCS.PHASECHK.TRANS64.TRYWAIT P0, [R6+URZ+0x22840], R0 ;  /* 0x02284000060075a7 */ /* 0x004ea6000800017f */
[----:B--2---:R-:W-:Y:S05]  /*1e7a0*/  @!P0 BRA `(.L_x_8024) ;  /* 0x0000009000ec8947 */ /* 0x004fea0003800000 */
.L_x_8286:
[----:B------:R-:W-:Y:S05]  /*1e7b0*/  BSYNC B0 ;  /* 0x0000000000007941 */ /* 0x000fea0003800000 */
.L_x_8023:
[----:B--2---:R-:W2:Y:S01]  /*1e7c0*/  LDL.LU R0, [R1+0x2c] ;  /* 0x00002c0001007983 */ /* 0x004ea20000300800 */
[----:B------:R-:W-:Y:S01]  /*1e7d0*/  ULDC.64 UR4, c[0x0][0x310] ;  /* 0x0000c40000047ab9 */ /* 0x000fe20000000a00 */
[----:B------:R-:W-:Y:S01]  /*1e7e0*/  ULDC.64 UR6, c[0x0][0x300] ;  /* 0x0000c00000067ab9 */ /* 0x000fe20000000a00 */
[----:B------:R-:W3:Y:S01]  /*1e7f0*/  LDC R12, c[0x0][0x2f4] ;  /* 0x0000bd00ff0c7b82 */ /* 0x000ee20000000800 */
[----:B------:R-:W4:Y:S01]  /*1e800*/  LDL.LU R2, [R1+0x30] ;  /* 0x0000300001027983 */ /* 0x000f220000300800 */
[----:B------:R-:W-:Y:S02]  /*1e810*/  IMAD R33, R33, UR4, RZ ;  /* 0x0000000421217c24 */ /* 0x000fe4000f8e02ff */
[----:B------:R-:W-:Y:S02]  /*1e820*/  IMAD R36, R36, UR4, RZ ;  /* 0x0000000424247c24 */ /* 0x000fe4000f8e02ff */
[C---:B------:R-:W-:Y:S02]  /*1e830*/  IMAD R33, R4.reuse, UR5, R33 ;  /* 0x0000000504217c24 */ /* 0x040fe4000f8e0221 */
[----:B0-----:R-:W-:-:S04]  /*1e840*/  IMAD.WIDE.U32 R10, R4, UR4, RZ ;  /* 0x00000004040a7c25 */ /* 0x001fc8000f8e00ff */
[----:B------:R-:W-:Y:S02]  /*1e850*/  IMAD R36, R5, UR5, R36 ;  /* 0x0000000505247c24 */ /* 0x000fe4000f8e0224 */
[----:B------:R-:W-:Y:S02]  /*1e860*/  IMAD.IADD R11, R11, 0x1, R33 ;  /* 0x000000010b0b7824 */ /* 0x000fe400078e0221 */
[----:B------:R-:W-:Y:S01]  /*1e870*/  IMAD.WIDE.U32 R4, R5, UR4, RZ ;  /* 0x0000000405047c25 */ /* 0x000fe2000f8e00ff */
[----:B------:R-:W-:-:S03]  /*1e880*/  ULDC.64 UR4, c[0x0][0x308] ;  /* 0x0000c20000047ab9 */ /* 0x000fc60000000a00 */
[----:B------:R-:W-:Y:S01]  /*1e890*/  IMAD.WIDE.U32 R10, R8, UR6, R10 ;  /* 0x00000006080a7c25 */ /* 0x000fe2000f8e000a */
[----:B------:R-:W-:-:S03]  /*1e8a0*/  IADD3 R5, R5, R36, RZ ;  /* 0x0000002405057210 */ /* 0x000fc60007ffe0ff */
[----:B------:R-:W-:Y:S01]  /*1e8b0*/  IMAD R7, R18, UR5, RZ ;  /* 0x0000000512077c24 */ /* 0x000fe2000f8e02ff */
[----:B---3--:R-:W-:Y:S01]  /*1e8c0*/  ISETP.GE.AND P3, PT, R35, R12, PT ;  /* 0x0000000c2300720c */ /* 0x008fe20003f66270 */
[----:B------:R-:W-:-:S04]  /*1e8d0*/  IMAD.WIDE.U32 R4, R9, UR6, R4 ;  /* 0x0000000609047c25 */ /* 0x000fc8000f8e0004 */
[----:B--2---:R-:W-:-:S04]  /*1e8e0*/  IMAD R0, R0, UR6, RZ ;  /* 0x0000000600007c24 */ /* 0x004fc8000f8e02ff */
[----:B------:R-:W-:Y:S02]  /*1e8f0*/  IMAD R8, R8, UR7, R0 ;  /* 0x0000000708087c24 */ /* 0x000fe4000f8e0200 */
[----:B----4-:R-:W-:Y:S02]  /*1e900*/  IMAD R0, R2, UR6, RZ ;  /* 0x0000000602007c24 */ /* 0x010fe4000f8e02ff */
[----:B------:R-:W-:Y:S02]  /*1e910*/  IMAD.IADD R11, R11, 0x1, R8 ;  /* 0x000000010b0b7824 */ /* 0x000fe400078e0208 */
[----:B------:R-:W-:Y:S01]  /*1e920*/  IMAD R8, R9, UR7, R0 ;  /* 0x0000000709087c24 */ /* 0x000fe2000f8e0200 */
[----:B------:R-:W-:Y:S01]  /*1e930*/  ULDC.64 UR6, c[0x0][0x2e8] ;  /* 0x0000ba0000067ab9 */ /* 0x000fe20000000a00 */
[----:B------:R-:W-:-:S04]  /*1e940*/  IMAD.WIDE.U32 R10, R18, UR4, R10 ;  /* 0x00000004120a7c25 */ /* 0x000fc8000f8e000a */
[----:B------:R-:W-:Y:S01]  /*1e950*/  IMAD.IADD R5, R5, 0x1, R8 ;  /* 0x0000000105057824 */ /* 0x000fe200078e0208 */
[----:B------:R-:W-:Y:S01]  /*1e960*/  IADD3 R2, P0, R10, UR6, RZ ;  /* 0x000000060a027c10 */ /* 0x000fe2000ff1e0ff */
[----:B------:R-:W-:-:S03]  /*1e970*/  IMAD.WIDE.U32 R8, R18, UR4, R4 ;  /* 0x0000000412087c25 */ /* 0x000fc6000f8e0004 */
[----:B------:R-:W-:Y:S01]  /*1e980*/  IADD3.X R0, R11, UR7, R7, P0, !PT ;  /* 0x000000070b007c10 */ /* 0x000fe200087fe407 */
[----:B------:R-:W-:Y:S01]  /*1e990*/  UMOV UR4, 0xffffffff ;  /* 0xffffffff00047882 */ /* 0x000fe20000000000 */
[----:B------:R-:W-:-:S04]  /*1e9a0*/  IADD3 R5, P0, R8, UR6, RZ ;  /* 0x0000000608057c10 */ /* 0x000fc8000ff1e0ff */
[----:B------:R-:W-:Y:S01]  /*1e9b0*/  IADD3.X R4, R7, UR7, R9, P0, !PT ;  /* 0x0000000707047c10 */ /* 0x000fe200087fe409 */
[----:B------:R-:W-:Y:S08]  /*1e9c0*/  BRA.DIV UR4, `(.L_x_8025) ;  /* 0x00000092047c7947 */ /* 0x000ff0000b800000 */
[----:B------:R-:W0:Y:S01]  /*1e9d0*/  SHFL.IDX PT, R8, R2, RZ, 0x181f ;  /* 0x00181fff02087589 */ /* 0x000e2200000e0000 */
[----:B------:R-:W-:-:S03]  /*1e9e0*/  LOP3.LUT R25, R25, 0xffffefff, RZ, 0xc0, !PT ;  /* 0xffffefff19197812 */ /* 0x000fc600078ec0ff */
[----:B------:R-:W2:Y:S01]  /*1e9f0*/  SHFL.IDX PT, R7, R0, RZ, 0x181f ;  /* 0x00181fff00077589 */ /* 0x000ea200000e0000 */
        /* <DEDUP_REMOVED lines=8> */
[----:B--2---:R-:W-:Y:S01]  /*1ea80*/  @P4 IMAD.X R7, RZ, RZ, R7, P0 ;  /* 0x000000ffff074224 */ /* 0x004fe200000e0607 */
[C---:B------:R-:W-:Y:S02]  /*1ea90*/  LOP3.LUT P2, RZ, R25.reuse, 0x8, RZ, 0xc0, !PT ;  /* 0x0000000819ff7812 */ /* 0x040fe4000784c0ff */
[C---:B------:R-:W-:Y:S01]  /*1eaa0*/  LOP3.LUT P6, RZ, R25.reuse, 0x80, RZ, 0xc0, !PT ;  /* 0x0000008019ff7812 */ /* 0x040fe200078cc0ff */
[----:B------:R-:W-:Y:S02]  /*1eab0*/  @P4 IMAD.MOV.U32 R9, RZ, RZ, R7 ;  /* 0x000000ffff094224 */ /* 0x000fe400078e0007 */
[----:B------:R-:W-:Y:S04]  /*1eac0*/  SHFL.IDX PT, R7, R0, 0x1, 0x181f ;  /* 0x00381f0000077f89 */ /* 0x000fe800000e0000 */
[----:B------:R0:W-:Y:S01]  /*1ead0*/  @P4 LDGSTS.E.BYPASS.LTC128B.128 [R3+0x18400], desc[UR36][R8.64], !P3 ;  /* 0x1840000008034fae */ /* 0x0001e2000d901d64 */
[----:B------:R-:W-:-:S03]  /*1eae0*/  LOP3.LUT P4, RZ, R25, 0x1000, RZ, 0xc0, !PT ;  /* 0x0000100019ff7812 */ /* 0x000fc6000788c0ff */
[----:B0-----:R-:W0:Y:S02]  /*1eaf0*/  SHFL.IDX PT, R8, R2, 0x1, 0x181f ;  /* 0x00381f0002087f89 */ /* 0x001e2400000e0000 */
[----:B0-----:R-:W-:-:S05]  /*1eb00*/  @P1 IADD3 R8, P0, R35, R8, RZ ;  /* 0x0000000823081210 */ /* 0x001fca0007f1e0ff */
[----:B------:R-:W-:-:S05]  /*1eb10*/  @P1 IMAD.X R7, RZ, RZ, R7, P0 ;  /* 0x000000ffff071224 */ /* 0x000fca00000e0607 */
[----:B------:R-:W-:Y:S02]  /*1eb20*/  @P1 MOV R9, R7 ;  /* 0x0000000700091202 */ /* 0x000fe40000000f00 */
[----:B------:R-:W-:Y:S04]  /*1eb30*/  SHFL.IDX PT, R7, R0, 0x2, 0x181f ;  /* 0x00581f0000077f89 */ /* 0x000fe800000e0000 */
[----:B------:R0:W-:Y:S01]  /*1eb40*/  @P1 LDGSTS.E.BYPASS.LTC128B.128 [R3+0x18c00], desc[UR36][R8.64], !P3 ;  /* 0x18c0000008031fae */ /* 0x0001e2000d901d64 */
[----:B------:R-:W-:-:S03]  /*1eb50*/  LOP3.LUT P1, RZ, R25, 0x800, RZ, 0xc0, !PT ;  /* 0x0000080019ff7812 */ /* 0x000fc6000782c0ff */
[----:B0-----:R-:W0:Y:S02]  /*1eb60*/  SHFL.IDX PT, R8, R2, 0x2, 0x181f ;  /* 0x00581f0002087f89 */ /* 0x001e2400000e0000 */
[----:B0-----:R-:W-:-:S05]  /*1eb70*/  @P2 IADD3 R8, P0, R35, R8, RZ ;  /* 0x0000000823082210 */ /* 0x001fca0007f1e0ff */
[----:B------:R-:W-:-:S04]  /*1eb80*/  @P2 IMAD.X R7, RZ, RZ, R7, P0 ;  /* 0x000000ffff072224 */ /* 0x000fc800000e0607 */
[----:B------:R-:W-:Y:S02]  /*1eb90*/  @P2 IMAD.MOV.U32 R9, RZ, RZ, R7 ;  /* 0x000000ffff092224 */ /* 0x000fe400078e0007 */
        /* <DEDUP_REMOVED lines=10> */
[----:B0-----:R-:W0:Y:S10]  /*1ec40*/  SHFL.IDX PT, R8, R2, 0x4, 0x181f ;  /* 0x00981f0002087f89 */ /* 0x001e3400000e0000 */
[----:B0-----:R-:W-:-:S04]  /*1ec50*/  @P5 IADD3 R8, P0, R35, R8, RZ ;  /* 0x0000000823085210 */ /* 0x001fc80007f1e0ff */
[----:B------:R-:W-:-:S05]  /*1ec60*/  @P5 IADD3.X R7, RZ, R7, RZ, P0, !PT ;  /* 0x00000007ff075210 */ /* 0x000fca00007fe4ff */
[----:B------:R-:W-:Y:S02]  /*1ec70*/  @P5 IMAD.MOV.U32 R9, RZ, RZ, R7 ;  /* 0x000000ffff095224 */ /* 0x000fe400078e0007 */
[----:B------:R-:W-:Y:S04]  /*1ec80*/  SHFL.IDX PT, R7, R0, 0x5, 0x181f ;  /* 0x00b81f0000077f89 */ /* 0x000fe800000e0000 */
[----:B------:R0:W-:Y:S04]  /*1ec90*/  @P5 LDGSTS.E.BYPASS.LTC128B.128 [R3+0x1a400], desc[UR36][R8.64], !P3 ;  /* 0x1a40000008035fae */ /* 0x0001e8000d901d64 */
[----:B0-----:R-:W0:Y:S02]  /*1eca0*/  SHFL.IDX PT, R8, R2, 0x5, 0x181f ;  /* 0x00b81f0002087f89 */ /* 0x001e2400000e0000 */
[----:B0-----:R-:W-:-:S05]  /*1ecb0*/  @P6 IADD3 R8, P0, R35, R8, RZ ;  /* 0x0000000823086210 */ /* 0x001fca0007f1e0ff */
[----:B------:R-:W-:-:S04]  /*1ecc0*/  @P6 IMAD.X R7, RZ, RZ, R7, P0 ;  /* 0x000000ffff076224 */ /* 0x000fc800000e0607 */
[----:B------:R-:W-:Y:S02]  /*1ecd0*/  @P6 IMAD.MOV.U32 R9, RZ, RZ, R7 ;  /* 0x000000ffff096224 */ /* 0x000fe400078e0007 */
[----:B------:R-:W-:Y:S04]  /*1ece0*/  SHFL.IDX PT, R7, R0, 0x6, 0x181f ;  /* 0x00d81f0000077f89 */ /* 0x000fe800000e0000 */
[----:B------:R0:W-:Y:S04]  /*1ecf0*/  @P6 LDGSTS.E.BYPASS.LTC128B.128 [R3+0x1ac00], desc[UR36][R8.64], !P3 ;  /* 0x1ac0000008036fae */ /* 0x0001e8000d901d64 */
[----:B------:R-:W-:Y:S04]  /*1ed00*/  SHFL.IDX PT, R0, R0, 0x7, 0x181f ;  /* 0x00f81f0000007f89 */ /* 0x000fe800000e0000 */
[----:B0-----:R-:W0:Y:S02]  /*1ed10*/  SHFL.IDX PT, R8, R2, 0x6, 0x181f ;  /* 0x00d81f0002087f89 */ /* 0x001e2400000e0000 */
[----:B0-----:R-:W-:-:S05]  /*1ed20*/  @P4 IADD3 R8, P0, R35, R8, RZ ;  /* 0x0000000823084210 */ /* 0x001fca0007f1e0ff */
[----:B------:R-:W-:-:S05]  /*1ed30*/  @P4 IMAD.X R7, RZ, RZ, R7, P0 ;  /* 0x000000ffff074224 */ /* 0x000fca00000e0607 */
[----:B------:R-:W-:-:S05]  /*1ed40*/  @P4 MOV R9, R7 ;  /* 0x0000000700094202 */ /* 0x000fca0000000f00 */
[----:B------:R0:W-:Y:S04]  /*1ed50*/  @P4 LDGSTS.E.BYPASS.LTC128B.128 [R3+0x1b400], desc[UR36][R8.64], !P3 ;  /* 0x1b40000008034fae */ /* 0x0001e8000d901d64 */
[----:B0-----:R-:W0:Y:S04]  /*1ed60*/  SHFL.IDX PT, R8, R2, 0x7, 0x181f ;  /* 0x00f81f0002087f89 */ /* 0x001e2800000e0000 */
[----:B------:R-:W2:Y:S04]  /*1ed70*/  SHFL.IDX PT, R2, R5, RZ, 0x181f ;  /* 0x00181fff05027589 */ /* 0x000ea800000e0000 */
[----:B------:R-:W-:Y:S01]  /*1ed80*/  SHFL.IDX PT, R5, R5, 0x1, 0x181f ;  /* 0x00381f0005057f89 */ /* 0x000fe200000e0000 */
[----:B0-----:R-:W-:-:S05]  /*1ed90*/  @P1 IADD3 R8, P0, R35, R8, RZ ;  /* 0x0000000823081210 */ /* 0x001fca0007f1e0ff */
[----:B------:R-:W-:Y:S01]  /*1eda0*/  @P1 IMAD.X R9, RZ, RZ, R0, P0 ;  /* 0x000000ffff091224 */ /* 0x000fe200000e0600 */
[----:B--2---:R-:W-:Y:S01]  /*1edb0*/  @P2 IADD3 R2, P0, R35, R2, RZ ;  /* 0x0000000223022210 */ /* 0x004fe20007f1e0ff */
[----:B------:R-:W0:Y:S04]  /*1edc0*/  SHFL.IDX PT, R0, R4, RZ, 0x181f ;  /* 0x00181fff04007589 */ /* 0x000e2800000e0000 */
[----:B------:R2:W-:Y:S04]  /*1edd0*/  @P1 LDGSTS.E.BYPASS.LTC128B.128 [R3+0x1bc00], desc[UR36][R8.64], !P3 ;  /* 0x1bc0000008031fae */ /* 0x0005e8000d901d64 */
[----:B------:R-:W3:Y:S01]  /*1ede0*/  SHFL.IDX PT, R4, R4, 0x1, 0x181f ;  /* 0x00381f0004047f89 */ /* 0x000ee200000e0000 */
[----:B--2---:R-:W-:-:S02]  /*1edf0*/  @P2 IMAD.MOV.U32 R8, RZ, RZ, R2 ;  /* 0x000000ffff082224 */ /* 0x004fc400078e0002 */
[----:B0-----:R-:W-:-:S04]  /*1ee00*/  @P2 IMAD.X R0, RZ, RZ, R0, P0 ;  /* 0x000000ffff002224 */ /* 0x001fc800000e0600 */
[----:B------:R-:W-:-:S05]  /*1ee10*/  @P2 IMAD.MOV.U32 R9, RZ, RZ, R0 ;  /* 0x000000ffff092224 */ /* 0x000fca00078e0000 */
[----:B---3--:R0:W-:Y:S02]  /*1ee20*/  @P2 LDGSTS.E.BYPASS.LTC128B.128 [R3+0x1c400], desc[UR36][R8.64], !P3 ;  /* 0x1c40000008032fae */ /* 0x0081e4000d901d64 */
.L_x_8308:
[----:B------:R-:W-:-:S13]  /*1ee30*/  LOP3.LUT P1, RZ, R25, 0x100, RZ, 0xc0, !PT ;  /* 0x0000010019ff7812 */ /* 0x000fda000782c0ff */
[----:B------:R-:W-:-:S04]  /*1ee40*/  @P1 IADD3 R5, P0, R35, R5, RZ ;  /* 0x0000000523051210 */ /* 0x000fc80007f1e0ff */
[----:B------:R-:W-:Y:S02]  /*1ee50*/  @P1 IADD3.X R4, RZ, R4, RZ, P0, !PT ;  /* 0x00000004ff041210 */ /* 0x000fe400007fe4ff */
[----:B------:R-:W-:Y:S02]  /*1ee60*/  PLOP3.LUT P0, PT, PT, PT, PT, 0x80, 0x0 ;  /* 0x000000000000781c */ /* 0x000fe40003f0f070 */
[----:B------:R-:W-:-:S04]  /*1ee70*/  @P1 LOP3.LUT R5, R5, R4, RZ, 0x3c, !PT ;  /* 0x0000000405051212 */ /* 0x000fc800078e3cff */
[----:B------:R-:W-:-:S04]  /*1ee80*/  @P1 LOP3.LUT R4, R5, R4, RZ, 0x3c, !PT ;  /* 0x0000000405041212 */ /* 0x000fc800078e3cff */
[----:B------:R-:W-:-:S05]  /*1ee90*/  @P1 LOP3.LUT R5, R5, R4, RZ, 0x3c, !PT ;  /* 0x0000000405051212 */ /* 0x000fca00078e3cff */
[----:B------:R-:W-:Y:S01]  /*1eea0*/  @!PT LDS RZ, [RZ] ;  /* 0x00000000fffff984 */ /* 0x000fe20000000800 */
[----:B------:R-:W-:Y:S01]  /*1eeb0*/  @!PT LDS RZ, [RZ] ;  /* 0x00000000fffff984 */ /* 0x000fe20000000800 */
[----:B------:R-:W-:Y:S01]  /*1eec0*/  @!PT LDS RZ, [RZ] ;  /* 0x00000000fffff984 */ /* 0x000fe20000000800 */
[----:B------:R2:W-:Y:S01]  /*1eed0*/  @P1 LDGSTS.E.BYPASS.LTC128B.128 [R3+0x1cc00], desc[UR36][R4.64], !P3 ;  /* 0x1cc0000004031fae */ /* 0x0005e2000d901d64 */
[----:B------:R-:W-:Y:S01]  /*1eee0*/  NOP ;  /* 0x0000000000007918 */ /* 0x000fe20000000000 */
.L_x_8026:
[----:B------:R-:W-:Y:S02]  /*1eef0*/  PLOP3.LUT P1, PT, P1, P0, PT, 0xa2, 0x0 ;  /* 0x000000000000781c */ /* 0x000fe40000f21472 */
[----:B------:R-:W-:-:S08]  /*1ef00*/  @P0 R2UR P1, UR4, R6 ;  /* 0x00000000060402ca */ /* 0x000fd00000020000 */
[----:B------:R-:W-:-:S05]  /*1ef10*/  @P0 PLOP3.LUT P0, PT, P1, PT, PT, 0x80, 0x0 ;  /* 0x000000000000081c */ /* 0x000fca0000f0f070 */
[----:B------:R-:W-:Y:S01]  /*1ef20*/  @!P1 SYNCS.ARRIVE.TRANS64.RED.A0T1 RZ, [UR4+0x22830], RZ ;  /* 0x022830ffffff99a7 */ /* 0x000fe20008200404 */
[----:B------:R-:W-:Y:S07]  /*1ef30*/  @!P1 ARRIVES.LDGSTSBAR.64.TRANSCNT [UR4+0x22830] ;  /* 0x02283000ff0099b0 */ /* 0x000fee0008000a84 */
[----:B------:R-:W-:Y:S05]  /*1ef40*/  @P0 BRA.U.ANY `(.L_x_8026) ;  /* 0xfffffffd00e80947 */ /* 0x000fea000393ffff */
[----:B------:R-:W-:Y:S01]  /*1ef50*/  NOP ;  /* 0x0000000000007918 */ /* 0x000fe20000000000 */
[----:B------:R-:W3:Y:S02]  /*1ef60*/  LDL R0, [R1+0x58] ;  /* 0x0000580001007983 */ /* 0x000ee40000100800 */
[----:B---3--:R-:W-:-:S13]  /*1ef70*/  ISETP.NE.AND P2, PT, R0, 0x3, PT ;  /* 0x000000030000780c */ /* 0x008fda0003f45270 */
[----:B------:R-:W-:Y:S05]  /*1ef80*/  @!P2 BRA `(.L_x_8027) ;  /* 0x000000000004a947 */ /* 0x000fea0003800000 */
[----:B------:R-:W-:Y:S01]  /*1ef90*/  BPT.TRAP 0x1 ;  /* 0x000000040000795c */ /* 0x000fe20000300000 */
.L_x_8027:
[----:B0-2---:R0:W5:Y:S01]  /*1efa0*/  LDL.LU R3, [R1+0x40] ;  /* 0x0000400001037983 */ /* 0x0051620000300800 */
        /* <DEDUP_REMOVED lines=13> */
[----:B------:R-:W-:-:S03]  /*1f080*/  IMAD R30, R32, UR5, R2 ;  /* 0x00000005201e7c24 */ /* 0x000fc6000f8e0202 */
        /* <DEDUP_REMOVED lines=8> */
[----:B------:R-:W-:Y:S01]  /*1f110*/  IMAD.U32 R4, RZ, RZ, UR4 ;  /* 0x00000004ff047e24 */ /* 0x000fe2000f8e00ff */
[----:B01----:R-:W-:Y:S01]  /*1f120*/  MOV R6, UR6 ;  /* 0x0000000600067c02 */ /* 0x003fe20008000f00 */
        /* <DEDUP_REMOVED lines=10> */
.L_x_8029:
[----:B------:R-:W-:Y:S05]  /*1f1d0*/  BSYNC B6 ;  /* 0x0000000000067941 */ /* 0x000fea0003800000 */
.L_x_8028:
[----:B------:R2:W5:Y:S01]  /*1f1e0*/  LDL R20, [R1+0x44] ;  /* 0x0000440001147983 */ /* 0x0005620000100800 */
[----:B------:R-:W3:Y:S01]  /*1f1f0*/  LDC R7, c[0x0][0x448] ;  /* 0x00011200ff077b82 */ /* 0x000ee20000000800 */
[----:B------:R-:W-:Y:S01]  /*1f200*/  IMAD.MOV.U32 R2, RZ, RZ, R28 ;  /* 0x000000ffff027224 */ /* 0x000fe200078e001c */
[----:B------:R-:W-:Y:S01]  /*1f210*/  ULDC.64 UR4, c[0x0][0x2d8] ;  /* 0x0000b60000047ab9 */ /* 0x000fe20000000a00 */
[----:B------:R2:W5:Y:S01]  /*1f220*/  LDL R9, [R1+0x38] ;  /* 0x0000380001097983 */ /* 0x0005620000100800 */
[----:B------:R-:W-:Y:S01]  /*1f230*/  IMAD.MOV.U32 R3, RZ, RZ, R30 ;  /* 0x000000ffff037224 */ /* 0x000fe200078e001e */
[----:B------:R-:W-:Y:S01]  /*1f240*/  ULDC.64 UR6, c[0x0][0x280] ;  /* 0x0000a00000067ab9 */ /* 0x000fe20000000a00 */
[----:B------:R-:W-:Y:S01]  /*1f250*/  IMAD.SHL.U32 R17, R17, 0x80, RZ ;  /* 0x0000008011117824 */ /* 0x000fe200078e00ff */
[----:B------:R-:W4:Y:S01]  /*1f260*/  S2R R21, SR_TID.X ;  /* 0x0000000000157919 */ /* 0x000f220000002100 */
[----:B------:R-:W-:-:S04]  /*1f270*/  IMAD.WIDE.U32 R2, R18, UR4, R2 ;  /* 0x0000000412027c25 */ /* 0x000fc8000f8e0002 */
[----:B------:R-:W-:Y:S01]  /*1f280*/  IMAD R3, R18, UR5, R3 ;  /* 0x0000000512037c24 */ /* 0x000fe2000f8e0203 */
[----:B------:R-:W-:Y:S02]  /*1f290*/  ULDC.64 UR4, c[0x0][0x2e0] ;  /* 0x0000b80000047ab9 */ /* 0x000fe40000000a00 */
[----:B------:R-:W-:Y:S02]  /*1f2a0*/  IMAD R0, R32, UR4, RZ ;  /* 0x0000000420007c24 */ /* 0x000fe4000f8e02ff */
[----:B------:R-:W-:-:S04]  /*1f2b0*/  IMAD.WIDE.U32 R2, R26, UR4, R2 ;  /* 0x000000041a027c25 */ /* 0x000fc8000f8e0002 */
[----:B------:R-:W-:Y:S01]  /*1f2c0*/  IMAD R0, R26, UR5, R0 ;  /* 0x000000051a007c24 */ /* 0x000fe2000f8e0200 */
[----:B------:R-:W-:Y:S01]  /*1f2d0*/  ULDC.64 UR4, c[0x0][0x2d0] ;  /* 0x0000b40000047ab9 */ /* 0x000fe20000000a00 */
[----:B---3--:R-:W-:Y:S02]  /*1f2e0*/  ISETP.NE.AND P0, PT, R7, 0x1, PT ;  /* 0x000000010700780c */ /* 0x008fe40003f05270 */
[----:B------:R-:W-:-:S11]  /*1f2f0*/  IMAD.IADD R3, R3, 0x1, R0 ;  /* 0x0000000103037824 */ /* 0x000fd600078e0200 */
[----:B------:R-:W3:Y:S01]  /*1f300*/  @P0 LDC R5, c[0x0][0x44c] ;  /* 0x00011300ff050b82 */ /* 0x000ee20000000800 */
[C---:B----4-:R-:W-:Y:S02]  /*1f310*/  LOP3.LUT R33, R21.reuse, 0x7f, RZ, 0xc0, !PT ;  /* 0x0000007f15217812 */ /* 0x050fe400078ec0ff */
[----:B------:R-:W-:Y:S02]  /*1f320*/  SHF.L.U32 R21, R21, 0x4, RZ ;  /* 0x0000000415157819 */ /* 0x000fe400000006ff */
[----:B------:R-:W-:-:S03]  /*1f330*/  SHF.R.U32.HI R33, RZ, 0x3, R33 ;  /* 0x00000003ff217819 */ /* 0x000fc60000011621 */
[----:B01----:R-:W0:Y:S01]  /*1f340*/  @P0 LDC R6, c[0x0][0x450] ;  /* 0x00011400ff060b82 */ /* 0x003e220000000800 */
[----:B------:R-:W-:-:S04]  /*1f350*/  LOP3.LUT R21, R33, 0x70, R21, 0xf8, !PT ;  /* 0x0000007021157812 */ /* 0x000fc800078ef815 */
[----:B------:R-:W-:-:S05]  /*1f360*/  LOP3.LUT R0, R21, R17, RZ, 0xfc, !PT ;  /* 0x0000001115007212 */ /* 0x000fca00078efcff */
[----:B------:R-:W-:Y:S02]  /*1f370*/  IMAD.MOV.U32 R4, RZ, RZ, R0 ;  /* 0x000000ffff047224 */ /* 0x000fe400078e0000 */
[----:B---3--:R-:W-:Y:S01]  /*1f380*/  @P0 IMAD.HI.U32 R5, R0, R5, RZ ;  /* 0x0000000500050227 */ /* 0x008fe200078e00ff */
[----:B------:R-:W1:Y:S04]  /*1f390*/  S2R R21, SR_TID.X ;  /* 0x0000000000157919 */ /* 0x000e680000002100 */
[----:B0-----:R-:W-:-:S05]  /*1f3a0*/  @P0 SHF.R.U32.HI R4, RZ, R6, R5 ;  /* 0x00000006ff040219 */ /* 0x001fca0000011605 */
        /* <DEDUP_REMOVED lines=14> */
[----:B------:R-:W-:Y:S01]  /*1f490*/  ISETP.GE.AND P0, PT, R35, UR4, PT ;  /* 0x0000000423007c0c */ /* 0x000fe2000bf06270 */
[----:B------:R-:W-:Y:S01]  /*1f4a0*/  UMOV UR4, 0xffffffff ;  /* 0xffffffff00047882 */ /* 0x000fe20000000000 */
[----:B-1----:R-:W-:Y:S02]  /*1f4b0*/  LOP3.LUT R21, R21, 0x7f, RZ, 0xc0, !PT ;  /* 0x0000007f15157812 */ /* 0x002fe400078ec0ff */
[----:B------:R-:W-:Y:S02]  /*1f4c0*/  IADD3.X R2, R3, UR7, R4, P1, !PT ;  /* 0x0000000703027c10 */ /* 0x000fe40008ffe404 */
[----:B------:R-:W-:Y:S01]  /*1f4d0*/  SHF.R.U32.HI R10, RZ, 0x3, R21 ;  /* 0x00000003ff0a7819 */ /* 0x000fe20000011615 */
[----:B--2---:R-:W-:Y:S06]  /*1f4e0*/  BRA.DIV UR4, `(.L_x_8030) ;  /* 0x00000092049c7947 */ /* 0x004fec000b800000 */
[----:B------:R-:W-:Y:S01]  /*1f4f0*/  IADD3 R17, R10, R17, RZ ;  /* 0x000000110a117210 */ /* 0x000fe20007ffe0ff */
[----:B-----5:R-:W-:Y:S01]  /*1f500*/  IMAD R3, R20, R7, RZ ;  /* 0x0000000714037224 */ /* 0x020fe200078e02ff */
[----:B------:R-:W0:Y:S03]  /*1f510*/  SHFL.IDX PT, R5, R0, RZ, 0x181f ;  /* 0x00181fff00057589 */ /* 0x000e2600000e0000 */
[C---:B------:R-:W-:Y:S01]  /*1f520*/  VIADD R4, R17.reuse, 0x10 ;  /* 0x0000001011047836 */ /* 0x040fe20000000000 */
[-C--:B------:R-:W-:Y:S01]  /*1f530*/  ISETP.GE.AND P2, PT, R17, R3.reuse, PT ;  /* 0x000000031100720c */ /* 0x080fe20003f46270 */
[----:B------:R-:W-:Y:S03]  /*1f540*/  SHFL.IDX PT, R6, R0, 0x1, 0x181f ;  /* 0x00381f0000067f89 */ /* 0x000fe600000e0000 */
[----:B------:R-:W-:-:S02]  /*1f550*/  ISETP.GE.AND P1, PT, R4, R3, PT ;  /* 0x000000030400720c */ /* 0x000fc40003f26270 */
[----:B------:R-:W1:Y:S07]  /*1f560*/  SHFL.IDX PT, R4, R2, RZ, 0x181f ;  /* 0x00181fff02047589 */ /* 0x000e6e00000e0000 */
[----:B0-----:R-:W-:-:S05]  /*1f570*/  @!P2 IADD3 R5, P3, R35, R5, RZ ;  /* 0x000000052305a210 */ /* 0x001fca0007f7e0ff */
[----:B-1----:R-:W-:Y:S01]  /*1f580*/  @!P2 IMAD.X R8, RZ, RZ, R4, P3 ;  /* 0x000000ffff08a224 */ /* 0x002fe200018e0604 */
[----:B------:R-:W-:Y:S01]  /*1f590*/  @!P1 IADD3 R6, P3, R35, R6, RZ ;  /* 0x0000000623069210 */ /* 0x000fe20007f7e0ff */
[----:B------:R-:W0:Y:S04]  /*1f5a0*/  SHFL.IDX PT, R4, R2, 0x1, 0x181f ;  /* 0x00381f0002047f89 */ /* 0x000e2800000e0000 */
[----:B0-----:R-:W-:Y:S02]  /*1f5b0*/  @!P1 IMAD.X R7, RZ, RZ, R4, P3 ;  /* 0x000000ffff079224 */ /* 0x001fe400018e0604 */
[----:B------:R-:W-:Y:S01]  /*1f5c0*/  @!P2 IMAD.MOV.U32 R4, RZ, RZ, R5 ;  /* 0x000000ffff04a224 */ /* 0x000fe200078e0005 */
[----:B------:R-:W-:-:S05]  /*1f5d0*/  @!P2 MOV R5, R8 ;  /* 0x000000080005a202 */ /* 0x000fca0000000f00 */
[----:B------:R0:W-:Y:S02]  /*1f5e0*/  @!P2 LDGSTS.E.BYPASS.LTC128B.128 [R9+0x14400], desc[UR36][R4.64], !P0 ;  /* 0x144000000409afae */ /* 0x0001e4000c101d64 */
[----:B0-----:R-:W-:Y:S02]  /*1f5f0*/  @!P1 IMAD.MOV.U32 R4, RZ, RZ, R6 ;  /* 0x000000ffff049224 */ /* 0x001fe400078e0006 */
[----:B------:R-:W-:-:S05]  /*1f600*/  @!P1 IMAD.MOV.U32 R5, RZ, RZ, R7 ;  /* 0x000000ffff059224 */ /* 0x000fca00078e0007 */
[----:B------:R0:W-:Y:S02]  /*1f610*/  @!P1 LDGSTS.E.BYPASS.LTC128B.128 [R9+0x14c00], desc[UR36][R4.64], !P0 ;  /* 0x14c0000004099fae */ /* 0x0001e4000c101d64 */
[----:B0-----:R-:W-:Y:S02]  /*1f620*/  VIADD R4, R17, 0x20 ;  /* 0x0000002011047836 */ /* 0x001fe40000000000 */
        /* <DEDUP_REMOVED lines=8> */
[----:B------:R0:W-:Y:S02]  /*1f6b0*/  @!P1 LDGSTS.E.BYPASS.LTC128B.128 [R9+0x15400], desc[UR36][R4.64], !P0 ;  /* 0x1540000004099fae */ /* 0x0001e4000c101d64 */
[----:B0-----:R-:W-:Y:S02]  /*1f6c0*/  IADD3 R4, R17, 0x30, RZ ;  /* 0x0000003011047810 */ /* 0x001fe40007ffe0ff */
[----:B------:R-:W0:Y:S02]  /*1f6d0*/  SHFL.IDX PT, R5, R0, 0x3, 0x181f ;  /* 0x00781f0000057f89 */ /* 0x000e2400000e0000 */
        /* <DEDUP_REMOVED lines=22> */
[----:B0-----:R-:W-:-:S04]  /*1f840*/  @!P1 IADD3 R5, P2, R35, R5, RZ ;  /* 0x0000000523059210 */ /* 0x001fc80007f5e0ff */
[----:B-1----:R-:W-:-:S04]  /*1f850*/  @!P1 IADD3.X R4, RZ, R4, RZ, P2, !PT ;  /* 0x00000004ff049210 */ /* 0x002fc800017fe4ff */
[----:B------:R-:W-:-:S04]  /*1f860*/  @!P1 LOP3.LUT R5, R5, R4, RZ, 0x3c, !PT ;  /* 0x0000000405059212 */ /* 0x000fc800078e3cff */
[----:B------:R-:W-:-:S04]  /*1f870*/  @!P1 LOP3.LUT R4, R5, R4, RZ, 0x3c, !PT ;  /* 0x0000000405049212 */ /* 0x000fc800078e3cff */
[----:B------:R-:W-:-:S05]  /*1f880*/  @!P1 LOP3.LUT R5, R5, R4, RZ, 0x3c, !PT ;  /* 0x0000000405059212 */ /* 0x000fca00078e3cff */
[----:B------:R0:W-:Y:S02]  /*1f890*/  @!P1 LDGSTS.E.BYPASS.LTC128B.128 [R9+0x16c00], desc[UR36][R4.64], !P0 ;  /* 0x16c0000004099fae */ /* 0x0001e4000c101d64 */
[----:B0-----:R-:W-:Y:S02]  /*1f8a0*/  VIADD R4, R17, 0x60 ;  /* 0x0000006011047836 */ /* 0x001fe40000000000 */
[----:B------:R-:W0:Y:S03]  /*1f8b0*/  SHFL.IDX PT, R5, R0, 0x6, 0x181f ;  /* 0x00d81f0000057f89 */ /* 0x000e2600000e0000 */
[----:B------:R-:W-:Y:S01]  /*1f8c0*/  ISETP.GE.AND P2, PT, R4, R3, PT ;  /* 0x000000030400720c */ /* 0x000fe20003f46270 */
[----:B------:R-:W-:Y:S04]  /*1f8d0*/  SHFL.IDX PT, R0, R0, 0x7, 0x181f ;  /* 0x00f81f0000007f89 */ /* 0x000fe800000e0000 */
[----:B------:R-:W1:Y:S08]  /*1f8e0*/  SHFL.IDX PT, R4, R2, 0x6, 0x181f ;  /* 0x00d81f0002047f89 */ /* 0x000e7000000e0000 */
[----:B0-----:R-:W-:-:S05]  /*1f8f0*/  @!P2 IADD3 R5, P1, R35, R5, RZ ;  /* 0x000000052305a210 */ /* 0x001fca0007f3e0ff */
[----:B-1----:R-:W-:-:S05]  /*1f900*/  @!P2 IMAD.X R4, RZ, RZ, R4, P1 ;  /* 0x000000ffff04a224 */ /* 0x002fca00008e0604 */
[----:B------:R-:W-:-:S04]  /*1f910*/  @!P2 LOP3.LUT R5, R5, R4, RZ, 0x3c, !PT ;  /* 0x000000040505a212 */ /* 0x000fc800078e3cff */
[----:B------:R-:W-:-:S04]  /*1f920*/  @!P2 LOP3.LUT R4, R5, R4, RZ, 0x3c, !PT ;  /* 0x000000040504a212 */ /* 0x000fc800078e3cff */
[----:B------:R-:W-:-:S05]  /*1f930*/  @!P2 LOP3.LUT R5, R5, R4, RZ, 0x3c, !PT ;  /* 0x000000040505a212 */ /* 0x000fca00078e3cff */
[----:B------:R0:W-:Y:S04]  /*1f940*/  @!P2 LDGSTS.E.BYPASS.LTC128B.128 [R9+0x17400], desc[UR36][R4.64], !P0 ;  /* 0x174000000409afae */ /* 0x0001e8000c101d64 */
[----:B0-----:R0:W1:Y:S02]  /*1f950*/  SHFL.IDX PT, R4, R2, 0x7, 0x181f ;  /* 0x00f81f0002047f89 */ /* 0x00106400000e0000 */
.L_x_8325:
[----:B------:R-:W-:-:S05]  /*1f960*/  VIADD R17, R17, 0x70 ;  /* 0x0000007011117836 */ /* 0x000fca0000000000 */
[----:B------:R-:W-:-:S13]  /*1f970*/  ISETP.GE.AND P1, PT, R17, R3, PT ;  /* 0x000000031100720c */ /* 0x000fda0003f26270 */
[----:B0-----:R-:W-:-:S05]  /*1f980*/  @!P1 IADD3 R2, P2, R35, R0, RZ ;  /* 0x0000000023029210 */ /* 0x001fca0007f5e0ff */
[----:B-1----:R-:W-:-:S05]  /*1f990*/  @!P1 IMAD.X R3, RZ, RZ, R4, P2 ;  /* 0x000000ffff039224 */ /* 0x002fca00010e0604 */
[----:B------:R-:W-:Y:S01]  /*1f9a0*/  @!PT LDS RZ, [RZ] ;  /* 0x00000000fffff984 */ /* 0x000fe20000000800 */
[----:B------:R-:W-:Y:S01]  /*1f9b0*/  @!PT LDS RZ, [RZ] ;  /* 0x00000000fffff984 */ /* 0x000fe20000000800 */
[----:B------:R-:W-:Y:S01]  /*1f9c0*/  @!PT LDS RZ, [RZ] ;  /* 0x00000000fffff984 */ /* 0x000fe20000000800 */
[----:B------:R0:W-:Y:S01]  /*1f9d0*/  @!P1 LDGSTS.E.BYPASS.LTC128B.128 [R9+0x17c00], desc[UR36][R2.64], !P0 ;  /* 0x17c0000002099fae */ /* 0x0001e2000c101d64 */
[----:B------:R-:W-:Y:S01]  /*1f9e0*/  PLOP3.LUT P0, PT, PT, PT, PT, 0x80, 0x0 ;  /* 0x000000000000781c */ /* 0x000fe20003f0f070 */
[----:B------:R-:W-:-:S12]  /*1f9f0*/  NOP ;  /* 0x0000000000007918 */ /* 0x000fd80000000000 */
.L_x_8031:
[----:B------:R-:W-:Y:S02]  /*1fa00*/  PLOP3.LUT P1, PT, P1, P0, PT, 0xa2, 0x0 ;  /* 0x000000000000781c */ /* 0x000fe40000f21472 */
[----:B------:R-:W-:-:S08]  /*1fa10*/  @P0 R2UR P1, UR4, R22 ;  /* 0x00000000160402ca */ /* 0x000fd00000020000 */
[----:B------:R-:W-:-:S05]  /*1fa20*/  @P0 PLOP3.LUT P0, PT, P1, PT, PT, 0x80, 0x0 ;  /* 0x000000000000081c */ /* 0x000fca0000f0f070 */
[----:B------:R-:W-:Y:S01]  /*1fa30*/  @!P1 SYNCS.ARRIVE.TRANS64.RED.A0T1 RZ, [UR4+0x22800], RZ ;  /* 0x022800ffffff99a7 */ /* 0x000fe20008200404 */
[----:B------:R-:W-:Y:S07]  /*1fa40*/  @!P1 ARRIVES.LDGSTSBAR.64.TRANSCNT [UR4+0x22800] ;  /* 0x02280000ff0099b0 */ /* 0x000fee0008000a84 */
[----:B------:R-:W-:Y:S05]  /*1fa50*/  @P0 BRA.U.ANY `(.L_x_8031) ;  /* 0xfffffffd00e80947 */ /* 0x000fea000393ffff */
[----:B0-----:R-:W2:Y:S02]  /*1fa60*/  LDL.LU R2, [R1+0x4c] ;  /* 0x00004c0001027983 */ /* 0x001ea40000300800 */
        /* <DEDUP_REMOVED lines=11> */
.L_x_8326:
[----:B------:R-:W-:Y:S05]  /*1fb20*/  BSYNC B0 ;  /* 0x0000000000007941 */ /* 0x000fea0003800000 */
.L_x_8032:
[----:B------:R-:W2:Y:S01]  /*1fb30*/  LDL R2, [R1+0x14] ;  /* 0x0000140001027983 */ /* 0x000ea20000100800 */
[----:B------:R-:W-:-:S05]  /*1fb40*/  VIADD R36, R31, 0xfffffffe ;  /* 0xfffffffe1f247836 */ /* 0x000fca0000000000 */
[----:B--2---:R-:W-:-:S13]  /*1fb50*/  ISETP.GE.AND P0, PT, R36, R2, PT ;  /* 0x000000022400720c */ /* 0x004fda0003f06270 */
[----:B------:R-:W-:Y:S05]  /*1fb60*/  @!P0 BRA `(.L_x_8034) ;  /* 0x0000001800a48947 */ /* 0x000fea0003800000 */
[----:B------:R1:W5:Y:S01]  /*1fb70*/  LDL.LU R26, [R1+0x4] ;  /* 0x00000400011a7983 */ /* 0x0003620000300800 */
[----:B------:R-:W-:-:S07]  /*1fb80*/  IMAD.MOV.U32 R21, RZ, RZ, R34 ;  /* 0x000000ffff157224 */ /* 0x000fce00078e0022 */
.L_x_8054:
[----:B0-----:R-:W2:Y:S01]  /*1fb90*/  LDL R0, [R1+0xc] ;  /* 0x00000c0001007983 */ /* 0x001ea20000100800 */
[----:B------:R-:W0:Y:S03]  /*1fba0*/  LDC R7, c[0x0][0x430] ;  /* 0x00010c00ff077b82 */ /* 0x000e260000000800 */
[----:B---3--:R-:W3:Y:S04]  /*1fbb0*/  LDL R13, [R1+0x10] ;  /* 0x00001000010d7983 */ /* 0x008ee80000100800 */
[----:B------:R-:W4:Y:S01]  /*1fbc0*/  LDL R9, [R1] ;  /* 0x0000000001097983 */ /* 0x000f220000100800 */
[----:B------:R-:W1:Y:S01]  /*1fbd0*/  S2R R2, SR_TID.X ;  /* 0x0000000000027919 */ /* 0x000e620000002100 */
[----:B------:R-:W1:Y:S02]  /*1fbe0*/  S2R R3, SR_TID.X ;  /* 0x0000000000037919 */ /* 0x000e640000002100 */
[----:B------:R-:W4:Y:S04]  /*1fbf0*/  LDL R12, [R1+0x14] ;  /* 0x00001400010c7983 */ /* 0x000f280000100800 */
[----:B------:R-:W4:Y:S01]  /*1fc00*/  LDL R11, [R1+0x58] ;  /* 0x00005800010b7983 */ /* 0x000f220000100800 */
[----:B0-----:R-:W-:Y:S01]  /*1fc10*/  ISETP.NE.AND P0, PT, R7, 0x1, PT ;  /* 0x000000010700780c */ /* 0x001fe20003f05270 */
[----:B------:R-:W0:-:S12]  /*1fc20*/  S2R R8, SR_TID.X ;  /* 0x0000000000087919 */ /* 0x000e180000002100 */
[----:B------:R-:W2:Y:S01]  /*1fc30*/  @P0 LDC R5, c[0x0][0x434] ;  /* 0x00010d00ff050b82 */ /* 0x000ea20000000800 */
[----:B-1----:R-:W-:-:S04]  /*1fc40*/  LOP3.LUT R2, R2, 0x7f, RZ, 0xc0, !PT ;  /* 0x0000007f02027812 */ /* 0x002fc800078ec0ff */
[----:B------:R-:W-:Y:S01]  /*1fc50*/  SHF.R.U32.HI R2, RZ, 0x3, R2 ;  /* 0x00000003ff027819 */ /* 0x000fe20000011602 */
[----:B------:R-:W-:Y:S02]  /*1fc60*/  IMAD.SHL.U32 R4, R3, 0x10, RZ ;  /* 0x0000001003047824 */ /* 0x000fe400078e00ff */
[----:B------:R-:W1:Y:S03]  /*1fc70*/  @P0 LDC R3, c[0x0][0x438] ;  /* 0x00010e00ff030b82 */ /* 0x000e660000000800 */
[----:B------:R-:W-:Y:S02]  /*1fc80*/  LOP3.LUT R4, R2, 0x70, R4, 0xf8, !PT ;  /* 0x0000007002047812 */ /* 0x000fe400078ef804 */
[----:B------:R-:W1:Y:S01]  /*1fc90*/  S2R R2, SR_TID.X ;  /* 0x0000000000027919 */ /* 0x000e620000002100 */
[----:B0-----:R-:W-:Y:S01]  /*1fca0*/  IMAD.SHL.U32 R10, R8, 0x10, RZ ;  /* 0x00000010080a7824 */ /* 0x001fe200078e00ff */
[----:B-1----:R-:W-:-:S04]  /*1fcb0*/  LOP3.LUT R2, R2, 0x7f, RZ, 0xc0, !PT ;  /* 0x0000007f02027812 */ /* 0x002fc800078ec0ff */
[----:B------:R-:W-:-:S04]  /*1fcc0*/  SHF.R.U32.HI R6, RZ, 0x3, R2 ;  /* 0x00000003ff067819 */ /* 0x000fc80000011602 */
[----:B------:R-:W-:-:S04]  /*1fcd0*/  LOP3.LUT R10, R6, 0x70, R10, 0xf8, !PT ;  /* 0x00000070060a7812 */ /* 0x000fc800078ef80a */
[----:B------:R-:W-:Y:S01]  /*1fce0*/  LOP3.LUT R10, R10, 0x80, RZ, 0xfc, !PT ;  /* 0x000000800a0a7812 */ /* 0x000fe200078efcff */
[----:B------:R-:W-:Y:S05]  /*1fcf0*/  YIELD ;  /* 0x0000000000007946 */ /* 0x000fea0003800000 */
[----:B------:R-:W-:Y:S01]  /*1fd00*/  ULDC.64 UR4, c[0x0][0x428] ;  /* 0x00010a0000047ab9 */ /* 0x000fe20000000a00 */
[----:B------:R-:W-:Y:S01]  /*1fd10*/  ULDC.64 UR6, c[0x0][0x418] ;  /* 0x0001060000067ab9 */ /* 0x000fe20000000a00 */
[----:B------:R-:W-:Y:S01]  /*1fd20*/  ISETP.GT.U32.AND P1, PT, R10, 0x9f, PT ;  /* 0x0000009f0a00780c */ /* 0x000fe20003f24070 */
[----:B--2---:R-:W-:-:S05]  /*1fd30*/  IMAD R0, R36, 0xa0, R0 ;  /* 0x000000a024007824 */ /* 0x004fca00078e0200 */
[----:B------:R-:W-:-:S05]  /*1fd40*/  IADD3 R4, R4, R0, RZ ;  /* 0x0000000004047210 */ /* 0x000fca0007ffe0ff */
[----:B------:R-:W-:-:S04]  /*1fd50*/  @P0 IMAD.HI.U32 R5, R4, R5, RZ ;  /* 0x0000000504050227 */ /* 0x000fc800078e00ff */
[----:B------:R-:W-:Y:S01]  /*1fd60*/  IMAD.MOV.U32 R2, RZ, RZ, R4 ;  /* 0x000000ffff027224 */ /* 0x000fe200078e0004 */
[----:B------:R-:W-:Y:S02]  /*1fd70*/  @P0 SHF.R.U32.HI R2, RZ, R3, R5 ;  /* 0x00000003ff020219 */ /* 0x000fe40000011605 */
[----:B------:R-:W0:Y:S08]  /*1fd80*/  @P0 LDC R5, c[0x0][0x434] ;  /* 0x00010d00ff050b82 */ /* 0x000e300000000800 */
[----:B------:R-:W1:Y:S01]  /*1fd90*/  @P0 LDC R3, c[0x0][0x438] ;  /* 0x00010e00ff030b82 */ /* 0x000e620000000800 */
[----:B------:R-:W-:-:S04]  /*1fda0*/  IMAD.IADD R0, R10, 0x1, R0 ;  /* 0x000000010a007824 */ /* 0x000fc800078e0200 */
[----:B------:R-:W-:Y:S01]  /*1fdb0*/  IMAD.MOV.U32 R6, RZ, RZ, R0 ;  /* 0x000000ffff067224 */ /* 0x000fe200078e0000 */
[----:B------:R-:W-:Y:S01]  /*1fdc0*/  IADD3 R8, -R2, RZ, RZ ;  /* 0x000000ff02087210 */ /* 0x000fe20007ffe1ff */
[----:B0-----:R-:W-:-:S05]  /*1fdd0*/  @P0 IMAD.HI.U32 R5, R0, R5, RZ ;  /* 0x0000000500050227 */ /* 0x001fca00078e00ff */
[----:B-1----:R-:W-:Y:S01]  /*1fde0*/  @P0 SHF.R.U32.HI R6, RZ, R3, R5 ;  /* 0x00000003ff060219 */ /* 0x002fe20000011605 */
[----:B------:R-:W-:-:S04]  /*1fdf0*/  IMAD R8, R7, R8, R4 ;  /* 0x0000000807087224 */ /* 0x000fc800078e0204 */
[----:B------:R-:W-:-:S04]  /*1fe00*/  IMAD.MOV R3, RZ, RZ, -R6 ;  /* 0x000000ffff037224 */ /* 0x000fc800078e0a06 */
[----:B------:R-:W-:Y:S01]  /*1fe10*/  IMAD R7, R7, R3, R0 ;  /* 0x0000000307077224 */ /* 0x000fe200078e0200 */
[----:B------:R-:W-:Y:S01]  /*1fe20*/  SHF.R.S32.HI R3, RZ, 0x1f, R2 ;  /* 0x0000001fff037819 */ /* 0x000fe20000011402 */
[----:B---3--:R-:W-:-:S04]  /*1fe30*/  IMAD R0, R13, UR4, RZ ;  /* 0x000000040d007c24 */ /* 0x008fc8000f8e02ff */
[C---:B----4-:R-:W-:Y:S02]  /*1fe40*/  IMAD R0, R9.reuse, UR5, R0 ;  /* 0x0000000509007c24 */ /* 0x050fe4000f8e0200 */
[----:B------:R-:W-:-:S04]  /*1fe50*/  IMAD.WIDE.U32 R2, R9, UR4, R2 ;  /* 0x0000000409027c25 */ /* 0x000fc8000f8e0002 */
[----:B------:R-:W-:Y:S01]  /*1fe60*/  IMAD.IADD R3, R0, 0x1, R3 ;  /* 0x0000000100037824 */ /* 0x000fe200078e0203 */
[----:B------:R-:W-:-:S04]  /*1fe70*/  LEA R4, P0, R2, UR6, 0x2 ;  /* 0x0000000602047c11 */ /* 0x000fc8000f8010ff */
[----:B------:R-:W-:-:S05]  /*1fe80*/  LEA.HI.X R5, R2, UR7, R3, 0x2, P0 ;  /* 0x0000000702057c11 */ /* 0x000fca00080f1403 */
[----:B------:R0:W2:Y:S01]  /*1fe90*/  LDG.E R10, desc[UR36][R4.64] ;  /* 0x00000024040a7981 */ /* 0x0000a2000c1e1900 */
[--C-:B------:R-:W-:Y:S01]  /*1fea0*/  @!P1 SHF.R.S32.HI R3, RZ, 0x1f, R6.reuse ;  /* 0x0000001fff039819 */ /* 0x100fe20000011406 */
[----:B------:R-:W-:-:S04]  /*1feb0*/  @!P1 IMAD.MOV.U32 R2, RZ, RZ, R6 ;  /* 0x000000ffff029224 */ /* 0x000fc800078e0006 */
[----:B------:R-:W-:-:S04]  /*1fec0*/  @!P1 IMAD.WIDE.U32 R2, R9, UR4, R2 ;  /* 0x0000000409029c25 */ /* 0x000fc8000f8e0002 */
[----:B------:R-:W-:Y:S01]  /*1fed0*/  @!P1 IMAD.IADD R0, R0, 0x1, R3 ;  /* 0x0000000100009824 */ /* 0x000fe200078e0203 */
[C---:B0-----:R-:W-:Y:S01]  /*1fee0*/  @!P1 LEA R4, P0, R2.reuse, UR6, 0x2 ;  /* 0x0000000602049c11 */ /* 0x041fe2000f8010ff */
[----:B------:R-:W-:Y:S01]  /*1fef0*/  VIADD R34, R21, 0x1 ;  /* 0x0000000115227836 */ /* 0x000fe20000000000 */
[----:B------:R-:W-:Y:S02]  /*1ff00*/  MOV R9, RZ ;  /* 0x000000ff00097202 */ /* 0x000fe40000000f00 */
[----:B------:R-:W-:Y:S01]  /*1ff10*/  @!P1 LEA.HI.X R5, R2, UR7, R0, 0x2, P0 ;  /* 0x0000000702059c11 */ /* 0x000fe200080f1400 */
[----:B------:R-:W-:Y:S01]  /*1ff20*/  IMAD.MOV.U32 R0, RZ, RZ, R36 ;  /* 0x000000ffff007224 */ /* 0x000fe200078e0024 */
[----:B------:R-:W-:-:S03]  /*1ff30*/  ISETP.NE.AND P0, PT, R34, 0x2, PT ;  /* 0x000000022200780c */ /* 0x000fc60003f05270 */
[----:B-----5:R0:W5:Y:S01]  /*1ff40*/  @!P1 LDG.E R9, desc[UR36][R4.64] ;  /* 0x0000002404099981 */ /* 0x020162000c1e1900 */
[----:B------:R-:W-:Y:S02]  /*1ff50*/  ISETP.GT.AND P1, PT, R0, R12, PT ;  /* 0x0000000c0000720c */ /* 0x000fe40003f24270 */
[----:B------:R-:W-:-:S04]  /*1ff60*/  SEL R0, RZ, 0x1, P0 ;  /* 0x00000001ff007807 */ /* 0x000fc80000000000 */
[----:B------:R-:W-:-:S05]  /*1ff70*/  LOP3.LUT R2, R26, R0, RZ, 0x3c, !PT ;  /* 0x000000001a027212 */ /* 0x000fca00078e3cff */
[----:B------:R0:W-:Y:S01]  /*1ff80*/  STL [R1+0x4], R2 ;  /* 0x0000040201007387 */ /* 0x0001e20000100800 */
[----:B------:R-:W-:Y:S01]  /*1ff90*/  ISETP.NE.AND P2, PT, R11, 0x3, PT ;  /* 0x000000030b00780c */ /* 0x000fe20003f45270 */
[----:B------:R-:W-:Y:S01]  /*1ffa0*/  VIADD R36, R36, 0xffffffff ;  /* 0xffffffff24247836 */ /* 0x000fe20000000000 */
[----:B------:R-:W-:Y:S02]  /*1ffb0*/  SEL R34, R34, RZ, P0 ;  /* 0x000000ff22227207 */ /* 0x000fe40000000000 */
[----:B--2---:R-:W-:-:S09]  /*1ffc0*/  SHF.R.S32.HI R28, RZ, 0x1f, R10 ;  /* 0x0000001fff1c7819 */ /* 0x004fd2000001140a */
[----:B0-----:R-:W-:Y:S05]  /*1ffd0*/  @!P2 BRA `(.L_x_8035) ;  /* 0x000000000004a947 */ /* 0x001fea0003800000 */
[----:B------:R-:W-:Y:S01]  /*1ffe0*/  BPT.TRAP 0x1 ;  /* 0x000000040000795c */ /* 0x000fe20000300000 */
.L_x_8035:
[----:B------:R-:W-:Y:S01]  /*1fff0*/  IMAD R0, R34, 0x8, R22 ;  /* 0x0000000822007824 */ /* 0x000fe200078e0216 */
[----:B------:R-:W-:Y:S01]  /*20000*/  SHF.L.U32 R32, R2, 0x1f, RZ ;  /* 0x0000001f02207819 */ /* 0x000fe200000006ff */
[----:B------:R-:W-:Y:S01]  /*20010*/  BSSY B0, `(.L_x_8036) ;  /* 0x0000004000007945 */ /* 0x000fe20003800000 */
[----:B------:R-:W-:Y:S02]  /*20020*/  SHF.R.S32.HI R31, RZ, 0x1f, R8 ;  /* 0x0000001fff1f7819 */ /* 0x000fe40000011408 */
[----:B------:R-:W0:Y:S02]  /*20030*/  SYNCS.PHASECHK.TRANS64.TRYWAIT P0, [R0+URZ+0x22880], R32 ;  /* 0x02288020000075a7 */ /* 0x000e24000800017f */
[----:B0-----:R-:W-:Y:S05]  /*20040*/  @!P0 BRA `(.L_x_8037) ;  /* 0x0000009000748947 */ /* 0x001fea0003800000 */
.L_x_8327:
[----:B------:R-:W-:Y:S05]  /*20050*/  BSYNC B0 ;  /* 0x0000000000007941 */ /* 0x000fea0003800000 */
.L_x_8036:
[----:B------:R-:W2:Y:S01]  /*20060*/  LDL R12, [R1+0x24] ;  /* 0x00002400010c7983 */ /* 0x000ea20000100800 */
[----:B------:R-:W-:Y:S01]  /*20070*/  ULDC.64 UR4, c[0x0][0x328] ;  /* 0x0000ca0000047ab9 */ /* 0x000fe20000000a00 */
[----:B------:R-:W-:Y:S01]  /*20080*/  ULDC.64 UR6, c[0x0][0x338] ;  /* 0x0000ce0000067ab9 */ /* 0x000fe20000000a00 */
[----:B------:R-:W-:Y:S01]  /*20090*/  IMAD R4, R31, UR4, RZ ;  /* 0x000000041f047c24 */ /* 0x000fe2000f8e02ff */
[----:B-----5:R-:W-:Y:S01]  /*200a0*/  SHF.R.S32.HI R29, RZ, 0x1f, R9 ;  /* 0x0000001fff1d7819 */ /* 0x020fe20000011409 */
[C---:B------:R-:W-:Y:S01]  /*200b0*/  IMAD.WIDE.U32 R2, R8.reuse, UR4, RZ ;  /* 0x0000000408027c25 */ /* 0x040fe2000f8e00ff */
[----:B------:R-:W-:Y:S01]  /*200c0*/  SHF.R.S32.HI R30, RZ, 0x1f, R7 ;  /* 0x0000001fff1e7819 */ /* 0x000fe20000011407 */
[----:B------:R-:W1:Y:S02]  /*200d0*/  LDC R11, c[0x0][0x2f4] ;  /* 0x0000bd00ff0b7b82 */ /* 0x000e640000000800 */
[----:B------:R-:W-:Y:S02]  /*200e0*/  IMAD R4, R8, UR5, R4 ;  /* 0x0000000508047c24 */ /* 0x000fe4000f8e0204 */
[----:B------:R-:W-:-:S03]  /*200f0*/  IMAD R6, R29, UR6, RZ ;  /* 0x000000061d067c24 */ /* 0x000fc6000f8e02ff */
[----:B------:R-:W-:Y:S01]  /*20100*/  IADD3 R3, R3, R4, RZ ;  /* 0x0000000403037210 */ /* 0x000fe20007ffe0ff */
[----:B------:R-:W-:Y:S02]  /*20110*/  IMAD R4, R28, UR6, RZ ;  /* 0x000000061c047c24 */ /* 0x000fe4000f8e02ff */
[----:B------:R-:W-:Y:S02]  /*20120*/  IMAD R6, R9, UR7, R6 ;  /* 0x0000000709067c24 */ /* 0x000fe4000f8e0206 */
[C---:B------:R-:W-:Y:S02]  /*20130*/  IMAD R4, R10.reuse, UR7, R4 ;  /* 0x000000070a047c24 */ /* 0x040fe4000f8e0204 */
[----:B------:R-:W-:-:S04]  /*20140*/  IMAD.WIDE.U32 R2, R10, UR6, R2 ;  /* 0x000000060a027c25 */ /* 0x000fc8000f8e0002 */
[----:B------:R-:W-:Y:S02]  /*20150*/  IMAD.IADD R5, R3, 0x1, R4 ;  /* 0x0000000103057824 */ /* 0x000fe400078e0204 */
[----:B------:R-:W-:Y:S02]  /*20160*/  IMAD.MOV.U32 R4, RZ, RZ, R2 ;  /* 0x000000ffff047224 */ /* 0x000fe400078e0002 */
[----:B------:R-:W-:Y:S01]  /*20170*/  IMAD.WIDE.U32 R2, R9, UR6, RZ ;  /* 0x0000000609027c25 */ /* 0x000fe2000f8e00ff */
[----:B------:R-:W-:Y:S01]  /*20180*/  ULDC.64 UR6, c[0x0][0x318] ;  /* 0x0000c60000067ab9 */ /* 0x000fe20000000a00 */
[----:B-1----:R-:W-:Y:S02]  /*20190*/  ISETP.GE.AND P2, PT, R35, R11, PT ;  /* 0x0000000b2300720c */ /* 0x002fe40003f46270 */
[----:B------:R-:W-:Y:S02]  /*201a0*/  IMAD.IADD R3, R3, 0x1, R6 ;  /* 0x0000000103037824 */ /* 0x000fe400078e0206 */
[----:B------:R-:W-:-:S02]  /*201b0*/  IMAD R6, R30, UR4, RZ ;  /* 0x000000041e067c24 */ /* 0x000fc4000f8e02ff */
[----:B------:R-:W-:-:S04]  /*201c0*/  IMAD.WIDE.U32 R2, R7, UR4, R2 ;  /* 0x0000000407027c25 */ /* 0x000fc8000f8e0002 */
[----:B------:R-:W-:Y:S01]  /*201d0*/  IMAD R6, R7, UR5, R6 ;  /* 0x0000000507067c24 */ /* 0x000fe2000f8e0206 */
[----:B------:R-:W-:Y:S02]  /*201e0*/  ULDC.64 UR4, c[0x0][0x330] ;  /* 0x0000cc0000047ab9 */ /* 0x000fe40000000a00 */
        /* <DEDUP_REMOVED lines=15> */
[----:B------:R-:W4:Y:S01]  /*202e0*/  SHFL.IDX PT, R33, R5, 0x1, 0x181f ;  /* 0x00381f0005217f89 */ /* 0x000f2200000e0000 */
[----:B-1----:R-:W-:-:S04]  /*202f0*/  IADD3 R2, P0, R35, R2, RZ ;  /* 0x0000000223027210 */ /* 0x002fc80007f1e0ff */
[----:B--2---:R-:W-:-:S05]  /*20300*/  IADD3.X R3, RZ, R3, RZ, P0, !PT ;  /* 0x00000003ff037210 */ /* 0x004fca00007fe4ff */
        /* <DEDUP_REMOVED lines=34> */
[----:B------:R-:W2:Y:S02]  /*20530*/  SHFL.IDX PT, R5, R17, RZ, 0x181f ;  /* 0x00181fff11057589 */ /* 0x000ea400000e0000 */
[----:B-1----:R-:W-:-:S05]  /*20540*/  IMAD.X R3, RZ, RZ, R3, P0 ;  /* 0x000000ffff037224 */ /* 0x002fca00000e0603 */
[----:B------:R2:W-:Y:S02]  /*20550*/  LDGSTS.E.BYPASS.LTC128B.128 [R6+0xdc00], desc[UR36][R2.64], !P2 ;  /* 0x0dc0000002067fae */ /* 0x0005e4000d101d64 */
[----:B--2---:R-:W-:-:S05]  /*20560*/  IADD3 R2, P0, R35, R5, RZ ;  /* 0x0000000523027210 */ /* 0x004fca0007f1e0ff */
[----:B------:R-:W-:-:S05]  /*20570*/  IMAD.X R3, RZ, RZ, R4, P0 ;  /* 0x000000ffff037224 */ /* 0x000fca00000e0604 */
[----:B------:R1:W-:Y:S04]  /*20580*/  LDGSTS.E.BYPASS.LTC128B.128 [R6+0xe400], desc[UR36][R2.64], !P2 ;  /* 0x0e40000002067fae */ /* 0x0003e8000d101d64 */
[----:B-1----:R1:W2:Y:S02]  /*20590*/  SHFL.IDX PT, R2, R17, 0x1, 0x181f ;  /* 0x00381f0011027f89 */ /* 0x0022a400000e0000 */
.L_x_8349:
[----:B--2---:R-:W-:-:S04]  /*205a0*/  IADD3 R2, P0, R35, R2, RZ ;  /* 0x0000000223027210 */ /* 0x004fc80007f1e0ff */
[----:B------:R-:W-:Y:S02]  /*205b0*/  IADD3.X R3, RZ, R20, RZ, P0, !PT ;  /* 0x00000014ff037210 */ /* 0x000fe400007fe4ff */
[----:B------:R-:W-:-:S03]  /*205c0*/  PLOP3.LUT P0, PT, PT, PT, PT, 0x80, 0x0 ;  /* 0x000000000000781c */ /* 0x000fc60003f0f070 */
[----:B------:R-:W-:Y:S01]  /*205d0*/  @!PT LDS RZ, [RZ] ;  /* 0x00000000fffff984 */ /* 0x000fe20000000800 */
[----:B------:R-:W-:Y:S01]  /*205e0*/  @!PT LDS RZ, [RZ] ;  /* 0x00000000fffff984 */ /* 0x000fe20000000800 */
[----:B------:R-:W-:Y:S01]  /*205f0*/  @!PT LDS RZ, [RZ] ;  /* 0x00000000fffff984 */ /* 0x000fe20000000800 */
[----:B------:R2:W-:Y:S01]  /*20600*/  LDGSTS.E.BYPASS.LTC128B.128 [R6+0xec00], desc[UR36][R2.64], !P2 ;  /* 0x0ec0000002067fae */ /* 0x0005e2000d101d64 */
[----:B------:R-:W-:-:S09]  /*20610*/  NOP ;  /* 0x0000000000007918 */ /* 0x000fd20000000000 */
.L_x_8039:
[----:B------:R-:W-:Y:S02]  /*20620*/  PLOP3.LUT P2, PT, P2, P0, PT, 0xa2, 0x0 ;  /* 0x000000000000781c */ /* 0x000fe40001741472 */
[----:B------:R-:W-:-:S08]  /*20630*/  @P0 R2UR P2, UR4, R0 ;  /* 0x00000000000402ca */ /* 0x000fd00000040000 */
[----:B------:R-:W-:-:S05]  /*20640*/  @P0 PLOP3.LUT P0, PT, P2, PT, PT, 0x80, 0x0 ;  /* 0x000000000000081c */ /* 0x000fca000170f070 */
[----:B------:R-:W-:Y:S01]  /*20650*/  @!P2 SYNCS.ARRIVE.TRANS64.RED.A0T1 RZ, [UR4+0x22870], RZ ;  /* 0x022870ffffffa9a7 */ /* 0x000fe20008200404 */
[----:B------:R-:W-:Y:S07]  /*20660*/  @!P2 ARRIVES.LDGSTSBAR.64.TRANSCNT [UR4+0x22870] ;  /* 0x02287000ff00a9b0 */ /* 0x000fee0008000a84 */
[----:B------:R-:W-:Y:S05]  /*20670*/  @P0 BRA.U.ANY `(.L_x_8039) ;  /* 0xfffffffd00e80947 */ /* 0x000fea000393ffff */
[----:B------:R-:W-:Y:S01]  /*20680*/  NOP ;  /* 0x0000000000007918 */ /* 0x000fe20000000000 */
[----:B--2---:R-:W2:Y:S02]  /*20690*/  LDL R2, [R1+0x58] ;  /* 0x0000580001027983 */ /* 0x004ea40000100800 */
[----:B--2---:R-:W-:-:S13]  /*206a0*/  ISETP.NE.AND P3, PT, R2, 0x3, PT ;  /* 0x000000030200780c */ /* 0x004fda0003f65270 */
[----:B------:R-:W-:Y:S05]  /*206b0*/  @!P3 BRA `(.L_x_8040) ;  /* 0x000000000004b947 */ /* 0x000fea0003800000 */
[----:B------:R-:W-:Y:S01]  /*206c0*/  BPT.TRAP 0x1 ;  /* 0x000000040000795c */ /* 0x000fe20000300000 */
.L_x_8040:
[----:B------:R2:W-:Y:S01]  /*206d0*/  SYNCS.ARRIVE.TRANS64.A1T0 RZ, [R0+URZ+0x22870], RZ ;  /* 0x022870ff00ff79a7 */ /* 0x0005e2000810003f */
[----:B------:R-:W-:Y:S05]  /*206e0*/  @!P3 BRA `(.L_x_8041) ;  /* 0x000000000004b947 */ /* 0x000fea0003800000 */
[----:B------:R-:W-:Y:S01]  /*206f0*/  BPT.TRAP 0x1 ;  /* 0x000000040000795c */ /* 0x000fe20000300000 */
.L_x_8041:
[----:B------:R-:W3:Y:S01]  /*20700*/  SYNCS.PHASECHK.TRANS64.TRYWAIT P0, [R0+URZ+0x22840], R32 ;  /* 0x02284020000075a7 */ /* 0x000ee2000800017f */
[----:B------:R-:W-:Y:S04]  /*20710*/  BSSY B0, `(.L_x_8042) ;  /* 0x0000002000007945 */ /* 0x000fe80003800000 */
[----:B---3--:R-:W-:Y:S05]  /*20720*/  @!P0 BRA `(.L_x_8043) ;  /* 0x00000094008c8947 */ /* 0x008fea0003800000 */
.L_x_8350:
[----:B------:R-:W-:Y:S05]  /*20730*/  BSYNC B0 ;  /* 0x0000000000007941 */ /* 0x000fea0003800000 */
.L_x_8042:
[----:B------:R-:W-:Y:S01]  /*20740*/  ULDC.64 UR4, c[0x0][0x310] ;  /* 0x0000c40000047ab9 */ /* 0x000fe20000000a00 */
[----:B------:R-:W-:Y:S01]  /*20750*/  ULDC.64 UR6, c[0x0][0x300] ;  /* 0x0000c00000067ab9 */ /* 0x000fe20000000a00 */
[----:B------:R-:W-:Y:S01]  /*20760*/  IMAD R4, R28, UR4, RZ ;  /* 0x000000041c047c24 */ /* 0x000fe2000f8e02ff */
[----:B------:R-:W4:Y:S01]  /*20770*/  LDC R11, c[0x0][0x2f4] ;  /* 0x0000bd00ff0b7b82 */ /* 0x000f220000000800 */
        /* <DEDUP_REMOVED lines=9> */
[----:B------:R-:W-:Y:S01]  /*20810*/  IMAD R8, R9, UR5, R8 ;  /* 0x0000000509087c24 */ /* 0x000fe2000f8e0208 */
[----:B----4-:R-:W-:Y:S01]  /*20820*/  ISETP.GE.AND P2, PT, R35, R11, PT ;  /* 0x0000000b2300720c */ /* 0x010fe20003f46270 */
        /* <DEDUP_REMOVED lines=9> */
[----:B------:R-:W-:Y:S01]  /*208c0*/  IMAD R8, R18, UR5, RZ ;  /* 0x0000000512087c24 */ /* 0x000fe2000f8e02ff */
[----:B------:R-:W-:Y:S01]  /*208d0*/  IADD3 R4, P0, R4, UR6, RZ ;  /* 0x0000000604047c10 */ /* 0x000fe2000ff1e0ff */
[----:B------:R-:W-:-:S03]  /*208e0*/  IMAD.WIDE.U32 R2, R18, UR4, R2 ;  /* 0x0000000412027c25 */ /* 0x000fc6000f8e0002 */
[----:B------:R-:W-:Y:S01]  /*208f0*/  IADD3.X R5, R8, UR7, R5, P0, !PT ;  /* 0x0000000708057c10 */ /* 0x000fe200087fe405 */
[----:B------:R-:W-:Y:S01]  /*20900*/  UMOV UR4, 0xffffffff ;  /* 0xffffffff00047882 */ /* 0x000fe20000000000 */
[----:B------:R-:W-:-:S04]  /*20910*/  IADD3 R7, P0, R2, UR6, RZ ;  /* 0x0000000602077c10 */ /* 0x000fc8000ff1e0ff */
[----:B------:R-:W-:Y:S01]  /*20920*/  IADD3.X R8, R8, UR7, R3, P0, !PT ;  /* 0x0000000708087c10 */ /* 0x000fe200087fe403 */
[----:B------:R-:W-:Y:S08]  /*20930*/  BRA.DIV UR4, `(.L_x_8044) ;  /* 0x00000096041c7947 */ /* 0x000ff0000b800000 */
[----:B------:R-:W4:Y:S04]  /*20940*/  SHFL.IDX PT, R2, R4, RZ, 0x181f ;  /* 0x00181fff04027589 */ /* 0x000f2800000e0000 */
[----:B------:R-:W5:Y:S04]  /*20950*/  SHFL.IDX PT, R3, R5, RZ, 0x181f ;  /* 0x00181fff05037589 */ /* 0x000f6800000e0000 */
[----:B------:R-:W0:Y:S04]  /*20960*/  SHFL.IDX PT, R10, R4, 0x1, 0x181f ;  /* 0x00381f00040a7f89 */ /* 0x000e2800000e0000 */
[----:B------:R-:W1:Y:S01]  /*20970*/  SHFL.IDX PT, R9, R5, 0x1, 0x181f ;  /* 0x00381f0005097f89 */ /* 0x000e6200000e0000 */
[----:B----4-:R-:W-:-:S05]  /*20980*/  IADD3 R2, P0, R35, R2, RZ ;  /* 0x0000000223027210 */ /* 0x010fca0007f1e0ff */
[----:B-----5:R-:W-:-:S05]  /*20990*/  IMAD.X R3, RZ, RZ, R3, P0 ;  /* 0x000000ffff037224 */ /* 0x020fca00000e0603 */
[----:B------:R0:W-:Y:S02]  /*209a0*/  LDGSTS.E.BYPASS.LTC128B.128 [R6+0x18400], desc[UR36][R2.64], !P2 ;  /* 0x1840000002067fae */ /* 0x0001e4000d101d64 */
[C---:B0-----:R-:W-:Y:S02]  /*209b0*/  IADD3 R2, P0, R35.reuse, R10, RZ ;  /* 0x0000000a23027210 */ /* 0x041fe40007f1e0ff */
[----:B------:R-:W-:Y:S03]  /*209c0*/  SHFL.IDX PT, R10, R4, 0x7, 0x181f ;  /* 0x00f81f00040a7f89 */ /* 0x000fe600000e0000 */
[----:B-1----:R-:W-:Y:S02]  /*209d0*/  IMAD.X R3, RZ, RZ, R9, P0 ;  /* 0x000000ffff037224 */ /* 0x002fe400000e0609 */
[----:B------:R-:W-:Y:S04]  /*209e0*/  SHFL.IDX PT, R9, R5, 0x6, 0x181f ;  /* 0x00d81f0005097f89 */ /* 0x000fe800000e0000 */
        /* <DEDUP_REMOVED lines=13> */
[----:B0-----:R-:W-:-:S04]  /*20ac0*/  IADD3 R2, P0, R35, R2, RZ ;  /* 0x0000000223027210 */ /* 0x001fc80007f1e0ff */
[----:B-1----:R-:W-:-:S05]  /*20ad0*/  IADD3.X R3, RZ, R3, RZ, P0, !PT ;  /* 0x00000003ff037210 */ /* 0x002fca00007fe4ff */
[----:B------:R0:W-:Y:S04]  /*20ae0*/  LDGSTS.E.BYPASS.LTC128B.128 [R6+0x1a400], desc[UR36][R2.64], !P2 ;  /* 0x1a40000002067fae */ /* 0x0001e8000d101d64 */
[----:B0-----:R-:W0:Y:S04]  /*20af0*/  SHFL.IDX PT, R2, R4, 0x5, 0x181f ;  /* 0x00b81f0004027f89 */ /* 0x001e2800000e0000 */
[----:B------:R-:W1:Y:S01]  /*20b00*/  SHFL.IDX PT, R3, R5, 0x5, 0x181f ;  /* 0x00b81f0005037f89 */ /* 0x000e6200000e0000 */
[----:B0-----:R-:W-:-:S05]  /*20b10*/  IADD3 R2, P0, R35, R2, RZ ;  /* 0x0000000223027210 */ /* 0x001fca0007f1e0ff */
[----:B-1----:R-:W-:-:S05]  /*20b20*/  IMAD.X R3, RZ, RZ, R3, P0 ;  /* 0x000000ffff037224 */ /* 0x002fca00000e0603 */
[----:B------:R0:W-:Y:S04]  /*20b30*/  LDGSTS.E.BYPASS.LTC128B.128 [R6+0x1ac00], desc[UR36][R2.64], !P2 ;  /* 0x1ac0000002067fae */ /* 0x0001e8000d101d64 */
[----:B0-----:R-:W0:Y:S04]  /*20b40*/  SHFL.IDX PT, R2, R4, 0x6, 0x181f ;  /* 0x00d81f0004027f89 */ /* 0x001e2800000e0000 */
[----:B------:R-:W-:Y:S04]  /*20b50*/  SHFL.IDX PT, R4, R8, RZ, 0x181f ;  /* 0x00181fff08047589 */ /* 0x000fe800000e0000 */
[----:B------:R-:W-:Y:S01]  /*20b60*/  SHFL.IDX PT, R8, R8, 0x1, 0x181f ;  /* 0x00381f0008087f89 */ /* 0x000fe200000e0000 */
[----:B0-----:R-:W-:-:S05]  /*20b70*/  IADD3 R2, P0, R35, R2, RZ ;  /* 0x0000000223027210 */ /* 0x001fca0007f1e0ff */
[----:B------:R-:W-:-:S05]  /*20b80*/  IMAD.X R3, RZ, RZ, R9, P0 ;  /* 0x000000ffff037224 */ /* 0x000fca00000e0609 */
[----:B------:R0:W-:Y:S04]  /*20b90*/  LDGSTS.E.BYPASS.LTC128B.128 [R6+0x1b400], desc[UR36][R2.64], !P2 ;  /* 0x1b40000002067fae */ /* 0x0001e8000d101d64 */
[----:B0-----:R-:W0:Y:S01]  /*20ba0*/  SHFL.IDX PT, R3, R5, 0x7, 0x181f ;  /* 0x00f81f0005037f89 */ /* 0x001e2200000e0000 */
[----:B------:R-:W-:-:S03]  /*20bb0*/  IADD3 R2, P0, R35, R10, RZ ;  /* 0x0000000a23027210 */ /* 0x000fc60007f1e0ff */
[----:B------:R-:W1:Y:S02]  /*20bc0*/  SHFL.IDX PT, R5, R7, RZ, 0x181f ;  /* 0x00181fff07057589 */ /* 0x000e6400000e0000 */
[----:B0-----:R-:W-:-:S05]  /*20bd0*/  IMAD.X R3, RZ, RZ, R3, P0 ;  /* 0x000000ffff037224 */ /* 0x001fca00000e0603 */
[----:B------:R1:W-:Y:S02]  /*20be0*/  LDGSTS.E.BYPASS.LTC128B.128 [R6+0x1bc00], desc[UR36][R2.64], !P2 ;  /* 0x1bc0000002067fae */ /* 0x0003e4000d101d64 */
[----:B-1----:R-:W-:-:S05]  /*20bf0*/  IADD3 R2, P0, R35, R5, RZ ;  /* 0x0000000523027210 */ /* 0x002fca0007f1e0ff */
[----:B------:R-:W-:-:S05]  /*20c00*/  IMAD.X R3, RZ, RZ, R4, P0 ;  /* 0x000000ffff037224 */ /* 0x000fca00000e0604 */
[----:B------:R0:W-:Y:S04]  /*20c10*/  LDGSTS.E.BYPASS.LTC128B.128 [R6+0x1c400], desc[UR36][R2.64], !P2 ;  /* 0x1c40000002067fae */ /* 0x0001e8000d101d64 */
[----:B0-----:R0:W1:Y:S02]  /*20c20*/  SHFL.IDX PT, R2, R7, 0x1, 0x181f ;  /* 0x00381f0007027f89 */ /* 0x00106400000e0000 */
.L_x_8372:
[----:B-1----:R-:W-:-:S04]  /*20c30*/  IADD3 R2, P0, R35, R2, RZ ;  /* 0x0000000223027210 */ /* 0x002fc80007f1e0ff */
[----:B------:R-:W-:Y:S02]  /*20c40*/  IADD3.X R3, RZ, R8, RZ, P0, !PT ;  /* 0x00000008ff037210 */ /* 0x000fe400007fe4ff */
[----:B------:R-:W-:-:S03]  /*20c50*/  PLOP3.LUT P0, PT, PT, PT, PT, 0x80, 0x0 ;  /* 0x000000000000781c */ /* 0x000fc60003f0f070 */
[----:B------:R-:W-:Y:S01]  /*20c60*/  @!PT LDS RZ, [RZ] ;  /* 0x00000000fffff984 */ /* 0x000fe20000000800 */
[----:B------:R-:W-:Y:S01]  /*20c70*/  @!PT LDS RZ, [RZ] ;  /* 0x00000000fffff984 */ /* 0x000fe20000000800 */
[----:B------:R-:W-:Y:S01]  /*20c80*/  @!PT LDS RZ, [RZ] ;  /* 0x00000000fffff984 */ /* 0x000fe20000000800 */
[----:B------:R1:W-:Y:S01]  /*20c90*/  LDGSTS.E.BYPASS.LTC128B.128 [R6+0x1cc00], desc[UR36][R2.64], !P2 ;  /* 0x1cc0000002067fae */ /* 0x0003e2000d101d64 */
[----:B------:R-:W-:-:S09]  /*20ca0*/  NOP ;  /* 0x0000000000007918 */ /* 0x000fd20000000000 */
.L_x_8045:
[----:B------:R-:W-:Y:S02]  /*20cb0*/  PLOP3.LUT P2, PT, P2, P0, PT, 0xa2, 0x0 ;  /* 0x000000000000781c */ /* 0x000fe40001741472 */
[----:B------:R-:W-:-:S08]  /*20cc0*/  @P0 R2UR P2, UR4, R0 ;  /* 0x00000000000402ca */ /* 0x000fd00000040000 */
[----:B------:R-:W-:-:S05]  /*20cd0*/  @P0 PLOP3.LUT P0, PT, P2, PT, PT, 0x80, 0x0 ;  /* 0x000000000000081c */ /* 0x000fca000170f070 */
[----:B------:R-:W-:Y:S01]  /*20ce0*/  @!P2 SYNCS.ARRIVE.TRANS64.RED.A0T1 RZ, [UR4+0x22830], RZ ;  /* 0x022830ffffffa9a7 */ /* 0x000fe20008200404 */
[----:B------:R-:W-:Y:S07]  /*20cf0*/  @!P2 ARRIVES.LDGSTSBAR.64.TRANSCNT [UR4+0x22830] ;  /* 0x02283000ff00a9b0 */ /* 0x000fee0008000a84 */
[----:B------:R-:W-:Y:S05]  /*20d00*/  @P0 BRA.U.ANY `(.L_x_8045) ;  /* 0xfffffffd00e80947 */ /* 0x000fea000393ffff */
[----:B------:R-:W-:Y:S01]  /*20d10*/  NOP ;  /* 0x0000000000007918 */ /* 0x000fe20000000000 */
[----:B-1----:R-:W4:Y:S02]  /*20d20*/  LDL R2, [R1+0x58] ;  /* 0x0000580001027983 */ /* 0x002f240000100800 */
[----:B----4-:R-:W-:-:S13]  /*20d30*/  ISETP.NE.AND P3, PT, R2, 0x3, PT ;  /* 0x000000030200780c */ /* 0x010fda0003f65270 */
[----:B------:R-:W-:Y:S05]  /*20d40*/  @!P3 BRA `(.L_x_8046) ;  /* 0x000000000004b947 */ /* 0x000fea0003800000 */
[----:B------:R-:W-:Y:S01]  /*20d50*/  BPT.TRAP 0x1 ;  /* 0x000000040000795c */ /* 0x000fe20000300000 */
.L_x_8046:
[----:B------:R-:W4:Y:S01]  /*20d60*/  LDL R2, [R1+0x3c] ;  /* 0x00003c0001027983 */ /* 0x000f220000100800 */
[----:B------:R1:W-:Y:S01]  /*20d70*/  SYNCS.ARRIVE.TRANS64.A1T0 RZ, [R0+URZ+0x22830], RZ ;  /* 0x022830ff00ff79a7 */ /* 0x0003e2000810003f */
[----:B----4-:R-:W-:-:S13]  /*20d80*/  ISETP.NE.AND P0, PT, R2, 0x3, PT ;  /* 0x000000030200780c */ /* 0x010fda0003f05270 */
[----:B-1----:R-:W-:Y:S05]  /*20d90*/  @!P0 BRA `(.L_x_8047) ;  /* 0x0000000000048947 */ /* 0x002fea0003800000 */
[----:B------:R-:W-:Y:S01]  /*20da0*/  BPT.TRAP 0x1 ;  /* 0x000000040000795c */ /* 0x000fe20000300000 */
.L_x_8047:
[----:B--23--:R-:W-:Y:S01]  /*20db0*/  LOP3.LUT R0, R26, 0x1, RZ, 0x3c, !PT ;  /* 0x000000011a007812 */ /* 0x00cfe200078e3cff */
[----:B------:R-:W-:Y:S01]  /*20dc0*/  IMAD R2, R21, 0x8, R22 ;  /* 0x0000000815027824 */ /* 0x000fe200078e0216 */
[----:B------:R-:W-:Y:S02]  /*20dd0*/  BSSY B0, `(.L_x_8048) ;  /* 0x0000004000007945 */ /* 0x000fe40003800000 */
[----:B------:R-:W-:-:S04]  /*20de0*/  SHF.L.U32 R0, R0, 0x1f, RZ ;  /* 0x0000001f00007819 */ /* 0x000fc800000006ff */
[----:B------:R-:W1:Y:S02]  /*20df0*/  SYNCS.PHASECHK.TRANS64.TRYWAIT P2, [R2+URZ+0x22870], R0 ;  /* 0x02287000020075a7 */ /* 0x000e64000804017f */
[----:B-1----:R-:W-:Y:S05]  /*20e00*/  @!P2 BRA `(.L_x_8049) ;  /* 0x000000980098a947 */ /* 0x002fea0003800000 */
.L_x_8373:
[----:B------:R-:W-:Y:S05]  /*20e10*/  BSYNC B0 ;  /* 0x0000000000007941 */ /* 0x000fea0003800000 */
.L_x_8048:
[----:B------:R-:W2:Y:S02]  /*20e20*/  LDL R3, [R1+0x58] ;  /* 0x0000580001037983 */ /* 0x000ea40000100800 */
[----:B--2---:R-:W-:-:S13]  /*20e30*/  ISETP.NE.AND P2, PT, R3, 0x3, PT ;  /* 0x000000030300780c */ /* 0x004fda0003f45270 */
[----:B------:R-:W-:Y:S05]  /*20e40*/  @!P2 BRA `(.L_x_8050) ;  /* 0x000000000004a947 */ /* 0x000fea0003800000 */
[----:B------:R-:W-:Y:S01]  /*20e50*/  BPT.TRAP 0x1 ;  /* 0x000000040000795c */ /* 0x000fe20000300000 */
.L_x_8050:
[----:B------:R-:W-:Y:S01]  /*20e60*/  SHF.L.U32 R3, R26, 0x1f, RZ ;  /* 0x0000001f1a037819 */ /* 0x000fe200000006ff */
[----:B-1----:R-:W-:-:S03]  /*20e70*/  IMAD R0, R21, 0x5000, RZ ;  /* 0x0000500015007824 */ /* 0x002fc600078e02ff */
[----:B------:R-:W1:Y:S02]  /*20e80*/  SYNCS.PHASECHK.TRANS64.TRYWAIT P2, [R2+URZ+0x22860], R3 ;  /* 0x02286003020075a7 */ /* 0x000e64000804017f */
[----:B-1----:R-:W-:Y:S05]  /*20e90*/  @!P2 BRA `(.L_x_8051) ;  /* 0x000000980088a947 */ /* 0x002fea0003800000 */
.L_x_8374:
[----:B------:R-:W2:Y:S01]  /*20ea0*/  LDL R12, [R1+0x1c] ;  /* 0x00001c00010c7983 */ /* 0x000ea20000100800 */
[----:B-1----:R-:W-:Y:S01]  /*20eb0*/  LOP3.LUT R3, R0, R27, RZ, 0xfc, !PT ;  /* 0x0000001b00037212 */ /* 0x002fe200078efcff */
[----:B------:R-:W-:Y:S05]  /*20ec0*/  WARPSYNC.ALL ;  /* 0x0000000000007948 */ /* 0x000fea0003800000 */
[----:B------:R-:W-:Y:S01]  /*20ed0*/  IMAD.IADD R3, R22, 0x1, R3 ;  /* 0x0000000116037824 */ /* 0x000fe200078e0203 */
[----:B------:R-:W-:Y:S01]  /*20ee0*/  LOP3.LUT R17, R24, 0x1800, RZ, 0xfc, !PT ;  /* 0x0000180018117812 */ /* 0x000fe200078efcff */
[----:B------:R-:W3:Y:S04]  /*20ef0*/  LDL R20, [R1+0x58] ;  /* 0x0000580001147983 */ /* 0x000ee80000100800 */
[----:B------:R-:W1:Y:S02]  /*20f00*/  LDSM.16.MT88.4 R8, [R3+0xa400] ;  /* 0x00a400000308783b */ /* 0x000e640000004200 */
[----:B-1----:R-:W-:-:S02]  /*20f10*/  PRMT R4, R8, 0x6420, R9 ;  /* 0x0000642008047816 */ /* 0x002fc40000000009 */
[----:B------:R-:W-:Y:S02]  /*20f20*/  PRMT R5, R8, 0x7531, R9 ;  /* 0x0000753108057816 */ /* 0x000fe40000000009 */
[C-C-:B------:R-:W-:Y:S02]  /*20f30*/  PRMT R6, R10.reuse, 0x6420, R11.reuse ;  /* 0x000064200a067816 */ /* 0x140fe4000000000b */
[----:B0-----:R-:W-:Y:S02]  /*20f40*/  PRMT R7, R10, 0x7531, R11 ;  /* 0x000075310a077816 */ /* 0x001fe4000000000b */
[----:B--2---:R-:W-:Y:S02]  /*20f50*/  IADD3 R3, R22, R12, R0 ;  /* 0x0000000c16037210 */ /* 0x004fe40007ffe000 */
[----:B------:R-:W-:-:S03]  /*20f60*/  LOP3.LUT R12, R0, R24, RZ, 0xfc, !PT ;  /* 0x00000018000c7212 */ /* 0x000fc600078efcff */
[----:B------:R-:W0:Y:S02]  /*20f70*/  LDSM.16.MT88.4 R8, [R3+0xa400] ;  /* 0x00a400000308783b */ /* 0x000e240000004200 */
[----:B------:R-:W-:-:S05]  /*20f80*/  IMAD.IADD R12, R23, 0x1, R12 ;  /* 0x00000001170c7824 */ /* 0x000fca00078e020c */
[----:B------:R1:W-:Y:S02]  /*20f90*/  STSM.16.M88.4 [R12], R4 ;  /* 0x000000040c007844 */ /* 0x0003e40000000200 */
[----:B-1----:R-:W-:-:S05]  /*20fa0*/  LOP3.LUT R4, R0, 0x800, R24, 0xfe, !PT ;  /* 0x0000080000047812 */ /* 0x002fca00078efe18 */
[----:B------:R-:W-:Y:S01]  /*20fb0*/  IMAD.IADD R4, R23, 0x1, R4 ;  /* 0x0000000117047824 */ /* 0x000fe200078e0204 */
[C-C-:B0-----:R-:W-:Y:S02]  /*20fc0*/  PRMT R12, R8.reuse, 0x6420, R9.reuse ;  /* 0x00006420080c7816 */ /* 0x141fe40000000009 */
[----:B------:R-:W-:Y:S02]  /*20fd0*/  PRMT R13, R8, 0x7531, R9 ;  /* 0x00007531080d7816 */ /* 0x000fe40000000009 */
[C-C-:B------:R-:W-:Y:S02]  /*20fe0*/  PRMT R14, R10.reuse, 0x6420, R11.reuse ;  /* 0x000064200a0e7816 */ /* 0x140fe4000000000b */
[----:B------:R-:W-:-:S05]  /*20ff0*/  PRMT R15, R10, 0x7531, R11 ;  /* 0x000075310a0f7816 */ /* 0x000fca000000000b */
[----:B------:R0:W-:Y:S02]  /*21000*/  STSM.16.M88.4 [R4], R12 ;  /* 0x0000000c04007844 */ /* 0x0001e40000000200 */
[----:B0-----:R-:W-:-:S04]  /*21010*/  IADD3 R12, R0, 0x1000, RZ ;  /* 0x00001000000c7810 */ /* 0x001fc80007ffe0ff */
        /* <DEDUP_REMOVED lines=11> */
[----:B-1----:R-:W-:-:S02]  /*210d0*/  IADD3 R4, R23, R17, R0 ;  /* 0x0000001117047210 */ /* 0x002fc40007ffe000 */
[----:B------:R-:W-:Y:S02]  /*210e0*/  LOP3.LUT R17, R24, 0x2800, RZ, 0xfc, !PT ;  /* 0x0000280018117812 */ /* 0x000fe400078efcff */
[C-C-:B0-----:R-:W-:Y:S02]  /*210f0*/  PRMT R12, R8.reuse, 0x6420, R9.reuse ;  /* 0x00006420080c7816 */ /* 0x141fe40000000009 */
[----:B------:R-:W-:Y:S02]  /*21100*/  PRMT R13, R8, 0x7531, R9 ;  /* 0x00007531080d7816 */ /* 0x000fe40000000009 */
[C-C-:B------:R-:W-:Y:S02]  /*21110*/  PRMT R14, R10.reuse, 0x6420, R11.reuse ;  /* 0x000064200a0e7816 */ /* 0x140fe4000000000b */
[----:B------:R-:W-:-:S05]  /*21120*/  PRMT R15, R10, 0x7531, R11 ;  /* 0x000075310a0f7816 */ /* 0x000fca000000000b */
[----:B------:R0:W-:Y:S02]  /*21130*/  STSM.16.M88.4 [R4], R12 ;  /* 0x0000000c04007844 */ /* 0x0001e40000000200 */
[----:B0-----:R-:W-:-:S05]  /*21140*/  VIADD R12, R0, 0x2000 ;  /* 0x00002000000c7836 */ /* 0x001fca0000000000 */
[C---:B------:R-:W-:Y:S02]  /*21150*/  LOP3.LUT R4, R12.reuse, R27, RZ, 0xfc, !PT ;  /* 0x0000001b0c047212 */ /* 0x040fe400078efcff */
[----:B------:R-:W-:-:S03]  /*21160*/  LOP3.LUT R12, R12, R24, RZ, 0xfc, !PT ;  /* 0x000000180c0c7212 */ /* 0x000fc600078efcff */
[----:B------:R-:W-:Y:S01]  /*21170*/  IMAD.IADD R4, R22, 0x1, R4 ;  /* 0x0000000116047824 */ /* 0x000fe200078e0204 */
[----:B------:R-:W-:-:S04]  /*21180*/  IADD3 R12, R23, R12, RZ ;  /* 0x0000000c170c7210 */ /* 0x000fc80007ffe0ff */
        /* <DEDUP_REMOVED lines=8> */
[C-C-:B0-----:R-:W-:Y:S02]  /*21210*/  PRMT R12, R8.reuse, 0x6420, R9.reuse ;  /* 0x00006420080c7816 */ /* 0x141fe40000000009 */
[----:B------:R-:W-:Y:S02]  /*21220*/  PRMT R13, R8, 0x7531, R9 ;  /* 0x00007531080d7816 */ /* 0x000fe40000000009 */
[C-C-:B------:R-:W-:Y:S02]  /*21230*/  PRMT R14, R10.reuse, 0x6420, R11.reuse ;  /* 0x000064200a0e7816 */ /* 0x140fe4000000000b */
[----:B------:R-:W-:-:S05]  /*21240*/  PRMT R15, R10, 0x7531, R11 ;  /* 0x000075310a0f7816 */ /* 0x000fca000000000b */
[----:B------:R0:W-:Y:S02]  /*21250*/  STSM.16.M88.4 [R4], R12 ;  /* 0x0000000c04007844 */ /* 0x0001e40000000200 */
[----:B0-----:R-:W-:-:S05]  /*21260*/  VIADD R12, R0, 0x3000 ;  /* 0x00003000000c7836 */ /* 0x001fca0000000000 */
[----:B------:R-:W-:-:S05]  /*21270*/  LOP3.LUT R4, R12, R27, RZ, 0xfc, !PT ;  /* 0x0000001b0c047212 */ /* 0x000fca00078efcff */
[----:B------:R-:W-:-:S05]  /*21280*/  IMAD.IADD R4, R22, 0x1, R4 ;  /* 0x0000000116047824 */ /* 0x000fca00078e0204 */
[----:B------:R-:W0:Y:S01]  /*21290*/  LDSM.16.MT88.4 R8, [R4+0xa400] ;  /* 0x00a400000408783b */ /* 0x000e220000004200 */
[----:B------:R-:W-:Y:S02]  /*212a0*/  LOP3.LUT R12, R12, R24, RZ, 0xfc, !PT ;  /* 0x000000180c0c7212 */ /* 0x000fe400078efcff */
[----:B------:R-:W-:Y:S02]  /*212b0*/  LOP3.LUT R17, R24, 0x3800, RZ, 0xfc, !PT ;  /* 0x0000380018117812 */ /* 0x000fe400078efcff */
[C-C-:B0-----:R-:W-:Y:S02]  /*212c0*/  PRMT R4, R8.reuse, 0x6420, R9.reuse ;  /* 0x0000642008047816 */ /* 0x141fe40000000009 */
[----:B------:R-:W-:Y:S02]  /*212d0*/  PRMT R5, R8, 0x7531, R9 ;  /* 0x0000753108057816 */ /* 0x000fe40000000009 */
[C-C-:B------:R-:W-:Y:S02]  /*212e0*/  PRMT R6, R10.reuse, 0x6420, R11.reuse ;  /* 0x000064200a067816 */ /* 0x140fe4000000000b */
[----:B------:R-:W-:-:S02]  /*212f0*/  PRMT R7, R10, 0x7531, R11 ;  /* 0x000075310a077816 */ /* 0x000fc4000000000b */
[----:B------:R-:W0:Y:S01]  /*21300*/  LDSM.16.MT88.4 R8, [R3+0xd400] ;  /* 0x00d400000308783b */ /* 0x000e220000004200 */
[----:B------:R-:W-:-:S05]  /*21310*/  IMAD.IADD R12, R23, 0x1, R12 ;  /* 0x00000001170c7824 */ /* 0x000fca00078e020c */
[----:B------:R1:W-:Y:S02]  /*21320*/  STSM.16.M88.4 [R12], R4 ;  /* 0x000000040c007844 */ /* 0x0003e40000000200 */
[----:B-1----:R-:W-:Y:S02]  /*21330*/  IADD3 R4, R23, R17, R0 ;  /* 0x0000001117047210 */ /* 0x002fe40007ffe000 */
        /* <DEDUP_REMOVED lines=9> */
[----:B------:R-:W-:Y:S02]  /*213d0*/  LOP3.LUT R12, R12, R24, RZ, 0xfc, !PT ;  /* 0x000000180c0c7212 */ /* 0x000fe400078efcff */
[----:B---3--:R-:W-:Y:S02]  /*213e0*/  ISETP.NE.AND P2, PT, R20, 0x3, PT ;  /* 0x000000031400780c */ /* 0x008fe40003f45270 */
[C-C-:B0-----:R-:W-:Y:S02]  /*213f0*/  PRMT R4, R8.reuse, 0x6420, R9.reuse ;  /* 0x0000642008047816 */ /* 0x141fe40000000009 */
[----:B------:R-:W-:Y:S02]  /*21400*/  PRMT R5, R8, 0x7531, R9 ;  /* 0x0000753108057816 */ /* 0x000fe40000000009 */
[C-C-:B------:R-:W-:Y:S02]  /*21410*/  PRMT R6, R10.reuse, 0x6420, R11.reuse ;  /* 0x000064200a067816 */ /* 0x140fe4000000000b */
[----:B------:R-:W-:-:S02]  /*21420*/  PRMT R7, R10, 0x7531, R11 ;  /* 0x000075310a077816 */ /* 0x000fc4000000000b */
[----:B------:R-:W0:Y:S01]  /*21430*/  LDSM.16.MT88.4 R8, [R3+0xe400] ;  /* 0x00e400000308783b */ /* 0x000e220000004200 */
[----:B------:R-:W-:Y:S01]  /*21440*/  IMAD.IADD R12, R23, 0x1, R12 ;  /* 0x00000001170c7824 */ /* 0x000fe200078e020c */
[----:B------:R-:W-:-:S04]  /*21450*/  LOP3.LUT R17, R24, 0x4800, RZ, 0xfc, !PT ;  /* 0x0000480018117812 */ /* 0x000fc800078efcff */
[----:B------:R0:W-:Y:S01]  /*21460*/  STSM.16.M88.4 [R12], R4 ;  /* 0x000000040c007844 */ /* 0x0001e20000000200 */
[----:B------:R-:W-:Y:S02]  /*21470*/  IADD3 R0, R23, R17, R0 ;  /* 0x0000001117007210 */ /* 0x000fe40007ffe000 */
[C-C-:B0-----:R-:W-:Y:S02]  /*21480*/  PRMT R4, R8.reuse, 0x6420, R9.reuse ;  /* 0x0000642008047816 */ /* 0x141fe40000000009 */
        /* <DEDUP_REMOVED lines=12> */
.L_x_8052:
[----:B-1----:R1:W-:Y:S01]  /*21550*/  SYNCS.ARRIVE.TRANS64.A1T0 RZ, [R2+URZ+0x22850], RZ ;  /* 0x022850ff02ff79a7 */ /* 0x0023e2000810003f */
[----:B------:R-:W-:Y:S06]  /*21560*/  BAR.SYNC.DEFER_BLOCKING 0x2, 0x80 ;  /* 0x0082000000007b1d */ /* 0x000fec0000010000 */
[----:B------:R-:W-:Y:S05]  /*21570*/  @!P0 BRA `(.L_x_8053) ;  /* 0x0000000000048947 */ /* 0x000fea0003800000 */
[----:B------:R-:W-:Y:S01]  /*21580*/  BPT.TRAP 0x1 ;  /* 0x000000040000795c */ /* 0x000fe20000300000 */
.L_x_8053:
[----:B0-----:R-:W2:Y:S01]  /*21590*/  LDL R0, [R1+0x18] ;  /* 0x0000180001007983 */ /* 0x001ea20000100800 */
[----:B-1----:R-:W-:Y:S02]  /*215a0*/  VIADD R2, R2, 0x22880 ;  /* 0x0002288002027836 */ /* 0x002fe40000000000 */
[----:B------:R-:W-:Y:S01]  /*215b0*/  IMAD.MOV.U32 R21, RZ, RZ, R34 ;  /* 0x000000ffff157224 */ /* 0x000fe200078e0022 */
[----:B------:R3:W5:Y:S02]  /*215c0*/  LDL R26, [R1+0x4] ;  /* 0x00000400011a7983 */ /* 0x0007640000100800 */
[----:B--2---:R-:W-:-:S04]  /*215d0*/  PRMT R2, R0, 0x654, R2 ;  /* 0x0000065400027816 */ /* 0x004fc80000000002 */
[----:B------:R3:W-:Y:S01]  /*215e0*/  SYNCS.ARRIVE.TRANS64.RED.A1T0 RZ, [R2+URZ], RZ ;  /* 0x000000ff02ff79a7 */ /* 0x0007e2000810043f */
[----:B------:R-:W-:Y:S05]  /*215f0*/  @P1 BRA `(.L_x_8054) ;  /* 0xffffffe400641947 */ /* 0x000fea000383ffff */
.L_x_8034:
[----:B0-----:R-:W3:Y:S02]  /*21600*/  S2R R0, SR_TID.X ;  /* 0x0000000000007919 */ /* 0x001ee40000002100 */
[----:B---3--:R-:W-:Y:S02]  /*21610*/  LOP3.LUT R2, R0, 0x7f, RZ, 0xc0, !PT ;  /* 0x0000007f00027812 */ /* 0x008fe400078ec0ff */
[----:B------:R-:W2:Y:S01]  /*21620*/  LDL R0, [R1+0x3c] ;  /* 0x00003c0001007983 */ /* 0x000ea20000100800 */
[----:B------:R-:W-:Y:S01]  /*21630*/  BSSY B0, `(.L_x_8055) ;  /* 0x0000010000007945 */ /* 0x000fe20003800000 */
[----:B------:R-:W-:Y:S02]  /*21640*/  ISETP.NE.AND P1, PT, R2, RZ, PT ;  /* 0x000000ff0200720c */ /* 0x000fe40003f25270 */
[----:B--2---:R-:W-:-:S11]  /*21650*/  ISETP.NE.AND P0, PT, R0, 0x3, PT ;  /* 0x000000030000780c */ /* 0x004fd60003f05270 */
        /* <DEDUP_REMOVED lines=13> */
.L_x_8056:
[----:B------:R-:W-:Y:S05]  /*21730*/  BSYNC B0 ;  /* 0x0000000000007941 */ /* 0x000fea0003800000 */
.L_x_8055:
[----:B------:R-:W-:Y:S05]  /*21740*/  @!P0 BRA `(.L_x_8057) ;  /* 0x0000000000048947 */ /* 0x000fea0003800000 */
[----:B------:R-:W-:Y:S01]  /*21750*/  BPT.TRAP 0x1 ;  /* 0x000000040000795c */ /* 0x000fe20000300000 */
.L_x_8057:
[----:B------:R-:W2:Y:S01]  /*21760*/  LDL R0, [R1+0x4] ;  /* 0x0000040001007983 */ /* 0x000ea20000100800 */
[----:B------:R-:W-:Y:S01]  /*21770*/  BSSY B0, `(.L_x_8058) ;  /* 0x0000006000007945 */ /* 0x000fe20003800000 */
[----:B--2---:R-:W-:Y:S01]  /*21780*/  LOP3.LUT R3, R0, 0x1, RZ, 0x3c, !PT ;  /* 0x0000000100037812 */ /* 0x004fe200078e3cff */
[----:B------:R-:W-:-:S03]  /*21790*/  IMAD R0, R34, 0x8, R22 ;  /* 0x0000000822007824 */ /* 0x000fc600078e0216 */
[----:B------:R-:W-:-:S04]  /*217a0*/  SHF.L.U32 R3, R3, 0x1f, RZ ;  /* 0x0000001f03037819 */ /* 0x000fc800000006ff */
[----:B------:R-:W0:Y:S02]  /*217b0*/  SYNCS.PHASECHK.TRANS64.TRYWAIT P1, [R0+URZ+0x22870], R3 ;  /* 0x02287003000075a7 */ /* 0x000e24000802017f */
[----:B0-----:R-:W-:Y:S05]  /*217c0*/  @!P1 BRA `(.L_x_8059) ;  /* 0x0000009000509947 */ /* 0x001fea0003800000 */
.L_x_8375:
[----:B------:R-:W-:Y:S05]  /*217d0*/  BSYNC B0 ;  /* 0x0000000000007941 */ /* 0x000fea0003800000 */
.L_x_8058:
[----:B------:R-:W2:Y:S02]  /*217e0*/  LDL R2, [R1+0x58] ;  /* 0x0000580001027983 */ /* 0x000ea40000100800 */
[----:B--2---:R-:W-:-:S13]  /*217f0*/  ISETP.NE.AND P1, PT, R2, 0x3, PT ;  /* 0x000000030200780c */ /* 0x004fda0003f25270 */
[----:B------:R-:W-:Y:S05]  /*21800*/  @!P1 BRA `(.L_x_8060) ;  /* 0x0000000000049947 */ /* 0x000fea0003800000 */
[----:B------:R-:W-:Y:S01]  /*21810*/  BPT.TRAP 0x1 ;  /* 0x000000040000795c */ /* 0x000fe20000300000 */
.L_x_8060:
[----:B------:R-:W0:Y:S02]  /*21820*/  LDL R2, [R1+0x4] ;  /* 0x0000040001027983 */ /* 0x000e240000100800 */
[----:B0-----:R-:W-:-:S04]  /*21830*/  SHF.L.U32 R3, R2, 0x1f, RZ ;  /* 0x0000001f02037819 */ /* 0x001fc800000006ff */
[----:B------:R-:W0:Y:S02]  /*21840*/  SYNCS.PHASECHK.TRANS64.TRYWAIT P1, [R0+URZ+0x22860], R3 ;  /* 0x02286003000075a7 */ /* 0x000e24000802017f */
[----:B0-----:R-:W-:Y:S05]  /*21850*/  @!P1 BRA `(.L_x_8061) ;  /* 0x0000009000409947 */ /* 0x001fea0003800000 */
.L_x_8376:
[----:B------:R-:W2:Y:S01]  /*21860*/  LDL R2, [R1+0x1c] ;  /* 0x00001c0001027983 */ /* 0x000ea20000100800 */
[----:B0-----:R-:W-:Y:S01]  /*21870*/  IMAD R3, R34, 0x5000, RZ ;  /* 0x0000500022037824 */ /* 0x001fe200078e02ff */
[----:B------:R-:W-:Y:S05]  /*21880*/  WARPSYNC.ALL ;  /* 0x0000000000007948 */ /* 0x000fea0003800000 */
[C---:B------:R-:W-:Y:S02]  /*21890*/  LOP3.LUT R5, R3.reuse, R27, RZ, 0xfc, !PT ;  /* 0x0000001b03057212 */ /* 0x040fe400078efcff */
[----:B------:R-:W-:Y:S02]  /*218a0*/  LOP3.LUT R12, R3, R24, RZ, 0xfc, !PT ;  /* 0x00000018030c7212 */ /* 0x000fe400078efcff */
[----:B------:R-:W-:-:S02]  /*218b0*/  IADD3 R13, R22, R5, RZ ;  /* 0x00000005160d7210 */ /* 0x000fc40007ffe0ff */
[----:B------:R-:W-:Y:S01]  /*218c0*/  LOP3.LUT R18, R24, 0x1800, RZ, 0xfc, !PT ;  /* 0x0000180018127812 */ /* 0x000fe200078efcff */
[----:B------:R-:W-:Y:S02]  /*218d0*/  IMAD.IADD R12, R23, 0x1, R12 ;  /* 0x00000001170c7824 */ /* 0x000fe400078e020c */
[----:B------:R-:W0:Y:S02]  /*218e0*/  LDSM.16.MT88.4 R4, [R13+0xa400] ;  /* 0x00a400000d04783b */ /* 0x000e240000004200 */
[C-C-:B0-----:R-:W-:Y:S02]  /*218f0*/  PRMT R8, R4.reuse, 0x6420, R5.reuse ;  /* 0x0000642004087816 */ /* 0x141fe40000000005 */
[----:B------:R-:W-:Y:S02]  /*21900*/  PRMT R9, R4, 0x7531, R5 ;  /* 0x0000753104097816 */ /* 0x000fe40000000005 */
[C-C-:B------:R-:W-:Y:S02]  /*21910*/  PRMT R10, R6.reuse, 0x6420, R7.reuse ;  /* 0x00006420060a7816 */ /* 0x140fe40000000007 */
[----:B------:R-:W-:-:S02]  /*21920*/  PRMT R11, R6, 0x7531, R7 ;  /* 0x00007531060b7816 */ /* 0x000fc40000000007 */
[----:B--2---:R-:W-:-:S05]  /*21930*/  IADD3 R2, R22, R2, R3 ;  /* 0x0000000216027210 */ /* 0x004fca0007ffe003 */
[----:B------:R-:W0:Y:S04]  /*21940*/  LDSM.16.MT88.4 R4, [R2+0xa400] ;  /* 0x00a400000204783b */ /* 0x000e280000004200 */
[----:B------:R0:W-:Y:S02]  /*21950*/  STSM.16.M88.4 [R12], R8 ;  /* 0x000000080c007844 */ /* 0x0001e40000000200 */
[C-C-:B0-----:R-:W-:Y:S02]  /*21960*/  PRMT R8, R4.reuse, 0x6420, R5.reuse ;  /* 0x0000642004087816 */ /* 0x141fe40000000005 */
[----:B------:R-:W-:Y:S02]  /*21970*/  PRMT R9, R4, 0x7531, R5 ;  /* 0x0000753104097816 */ /* 0x000fe40000000005 */
[----:B------:R-:W-:-:S02]  /*21980*/  LOP3.LUT R4, R3, 0x800, R24, 0xfe, !PT ;  /* 0x0000080003047812 */ /* 0x000fc400078efe18 */
[C-C-:B------:R-:W-:Y:S02]  /*21990*/  PRMT R10, R6.reuse, 0x6420, R7.reuse ;  /* 0x00006420060a7816 */ /* 0x140fe40000000007 */
[----:B------:R-:W-:Y:S01]  /*219a0*/  PRMT R11, R6, 0x7531, R7 ;  /* 0x00007531060b7816 */ /* 0x000fe20000000007 */
[----:B------:R-:W-:-:S05]  /*219b0*/  IMAD.IADD R4, R23, 0x1, R4 ;  /* 0x0000000117047824 */ /* 0x000fca00078e0204 */
        /* <DEDUP_REMOVED lines=14> */
[----:B------:R-:W-:Y:S02]  /*21aa0*/  PRMT R9, R4, 0x7531, R5 ;  /* 0x0000753104097816 */ /* 0x000fe40000000005 */
[C-C-:B------:R-:W-:Y:S02]  /*21ab0*/  PRMT R10, R6.reuse, 0x6420, R7.reuse ;  /* 0x00006420060a7816 */ /* 0x140fe40000000007 */
[----:B------:R-:W-:Y:S02]  /*21ac0*/  PRMT R11, R6, 0x7531, R7 ;  /* 0x00007531060b7816 */ /* 0x000fe40000000007 */
[----:B------:R-:W-:Y:S02]  /*21ad0*/  IADD3 R4, R23, R18, R3 ;  /* 0x0000001217047210 */ /* 0x000fe40007ffe003 */
[----:B------:R-:W-:-:S03]  /*21ae0*/  LOP3.LUT R18, R24, 0x2800, RZ, 0xfc, !PT ;  /* 0x0000280018127812 */ /* 0x000fc600078efcff */
        /* <DEDUP_REMOVED lines=15> */
[----:B------:R-:W-:Y:S02]  /*21be0*/  IADD3 R4, R23, R18, R3 ;  /* 0x0000001217047210 */ /* 0x000fe40007ffe003 */
[----:B------:R-:W2:Y:S01]  /*21bf0*/  LDL R18, [R1+0x58] ;  /* 0x0000580001127983 */ /* 0x000ea20000100800 */
        /* <DEDUP_REMOVED lines=8> */
[C-C-:B0-----:R-:W-:Y:S02]  /*21c80*/  PRMT R12, R4.reuse, 0x6420, R5.reuse ;  /* 0x00006420040c7816 */ /* 0x141fe40000000005 */
[----:B------:R-:W-:Y:S02]  /*21c90*/  PRMT R13, R4, 0x7531, R5 ;  /* 0x00007531040d7816 */ /* 0x000fe40000000005 */
[C-C-:B------:R-:W-:Y:S02]  /*21ca0*/  PRMT R14, R6.reuse, 0x6420, R7.reuse ;  /* 0x00006420060e7816 */ /* 0x140fe40000000007 */
[----:B------:R-:W-:Y:S02]  /*21cb0*/  PRMT R15, R6, 0x7531, R7 ;  /* 0x00007531060f7816 */ /* 0x000fe40000000007 */
[----:B------:R-:W0:Y:S01]  /*21cc0*/  LDSM.16.MT88.4 R4, [R2+0xd400] ;  /* 0x00d400000204783b */ /* 0x000e220000004200 */
[----:B------:R-:W-:Y:S01]  /*21cd0*/  IMAD.IADD R8, R23, 0x1, R8 ;  /* 0x0000000117087824 */ /* 0x000fe200078e0208 */
[----:B------:R-:W-:-:S04]  /*21ce0*/  LOP3.LUT R20, R24, 0x3800, RZ, 0xfc, !PT ;  /* 0x0000380018147812 */ /* 0x000fc800078efcff */
[----:B------:R0:W-:Y:S02]  /*21cf0*/  STSM.16.M88.4 [R8], R12 ;  /* 0x0000000c08007844 */ /* 0x0001e40000000200 */
[C-C-:B0-----:R-:W-:Y:S02]  /*21d00*/  PRMT R8, R4.reuse, 0x6420, R5.reuse ;  /* 0x0000642004087816 */ /* 0x141fe40000000005 */
[----:B------:R-:W-:Y:S02]  /*21d10*/  PRMT R9, R4, 0x7531, R5 ;  /* 0x0000753104097816 */ /* 0x000fe40000000005 */
[C-C-:B------:R-:W-:Y:S02]  /*21d20*/  PRMT R10, R6.reuse, 0x6420, R7.reuse ;  /* 0x00006420060a7816 */ /* 0x140fe40000000007 */
[----:B------:R-:W-:Y:S02]  /*21d30*/  PRMT R11, R6, 0x7531, R7 ;  /* 0x00007531060b7816 */ /* 0x000fe40000000007 */
[----:B------:R-:W-:-:S05]  /*21d40*/  IADD3 R4, R23, R20, R3 ;  /* 0x0000001417047210 */ /* 0x000fca0007ffe003 */
[----:B------:R0:W-:Y:S02]  /*21d50*/  STSM.16.M88.4 [R4], R8 ;  /* 0x0000000804007844 */ /* 0x0001e40000000200 */
[----:B0-----:R-:W-:-:S05]  /*21d60*/  VIADD R8, R3, 0x4000 ;  /* 0x0000400003087836 */ /* 0x001fca0000000000 */
[----:B------:R-:W-:-:S05]  /*21d70*/  LOP3.LUT R5, R8, R27, RZ, 0xfc, !PT ;  /* 0x0000001b08057212 */ /* 0x000fca00078efcff */
[----:B------:R-:W-:-:S05]  /*21d80*/  IMAD.IADD R17, R22, 0x1, R5 ;  /* 0x0000000116117824 */ /* 0x000fca00078e0205 */
[----:B------:R-:W0:Y:S01]  /*21d90*/  LDSM.16.MT88.4 R4, [R17+0xa400] ;  /* 0x00a400001104783b */ /* 0x000e220000004200 */
[----:B------:R-:W-:Y:S02]  /*21da0*/  LOP3.LUT R20, R24, 0x4800, RZ, 0xfc, !PT ;  /* 0x0000480018147812 */ /* 0x000fe400078efcff */
[----:B------:R-:W-:Y:S02]  /*21db0*/  LOP3.LUT R8, R8, R24, RZ, 0xfc, !PT ;  /* 0x0000001808087212 */ /* 0x000fe400078efcff */
[----:B------:R-:W-:-:S03]  /*21dc0*/  IADD3 R3, R23, R20, R3 ;  /* 0x0000001417037210 */ /* 0x000fc60007ffe003 */
[----:B------:R-:W-:Y:S01]  /*21dd0*/  IMAD.IADD R23, R23, 0x1, R8 ;  /* 0x0000000117177824 */ /* 0x000fe200078e0208 */
        /* <DEDUP_REMOVED lines=17> */
[----:B--2---:R-:W-:-:S13]  /*21ef0*/  ISETP.NE.AND P1, PT, R18, 0x3, PT ;  /* 0x000000031200780c */ /* 0x004fda0003f25270 */
[----:B01----:R-:W-:Y:S05]  /*21f00*/  @!P1 BRA `(.L_x_8062) ;  /* 0x0000000000049947 */ /* 0x003fea0003800000 */
[----:B------:R-:W-:Y:S01]  /*21f10*/  BPT.TRAP 0x1 ;  /* 0x000000040000795c */ /* 0x000fe20000300000 */
.L_x_8062:
[----:B------:R0:W-:Y:S01]  /*21f20*/  SYNCS.ARRIVE.TRANS64.A1T0 RZ, [R0+URZ+0x22850], RZ ;  /* 0x022850ff00ff79a7 */ /* 0x0001e2000810003f */
[----:B------:R-:W-:Y:S06]  /*21f30*/  BAR.SYNC.DEFER_BLOCKING 0x2, 0x80 ;  /* 0x0082000000007b1d */ /* 0x000fec0000010000 */
[----:B------:R-:W-:Y:S05]  /*21f40*/  @!P0 BRA `(.L_x_8063) ;  /* 0x0000000000048947 */ /* 0x000fea0003800000 */
[----:B------:R-:W-:Y:S01]  /*21f50*/  BPT.TRAP 0x1 ;  /* 0x000000040000795c */ /* 0x000fe20000300000 */
.L_x_8063:
[----:B------:R-:W2:Y:S04]  /*21f60*/  LDL R3, [R1+0x18] ;  /* 0x0000180001037983 */ /* 0x000ea80000100800 */
[----:B------:R-:W3:Y:S01]  /*21f70*/  LDL.LU R2, [R1+0x4] ;  /* 0x0000040001027983 */ /* 0x000ee20000300800 */
[----:B0-----:R-:W-:Y:S01]  /*21f80*/  IADD3 R0, R0, 0x22880, RZ ;  /* 0x0002288000007810 */ /* 0x001fe20007ffe0ff */
[----:B------:R-:W-:-:S05]  /*21f90*/  VIADD R34, R34, 0x1 ;  /* 0x0000000122227836 */ /* 0x000fca0000000000 */
[----:B------:R-:W-:-:S04]  /*21fa0*/  ISETP.NE.AND P0, PT, R34, 0x2, PT ;  /* 0x000000022200780c */ /* 0x000fc80003f05270 */
[----:B------:R-:W-:Y:S02]  /*21fb0*/  SEL R34, R34, RZ, P0 ;  /* 0x000000ff22227207 */ /* 0x000fe40000000000 */
[----:B--2---:R-:W-:-:S04]  /*21fc0*/  PRMT R0, R3, 0x654, R0 ;  /* 0x0000065403007816 */ /* 0x004fc80000000000 */
[----:B------:R0:W-:Y:S02]  /*21fd0*/  SYNCS.ARRIVE.TRANS64.RED.A1T0 RZ, [R0+URZ], RZ ;  /* 0x000000ff00ff79a7 */ /* 0x0001e4000810043f */
[----:B0-----:R-:W-:-:S04]  /*21fe0*/  SEL R0, RZ, 0x1, P0 ;  /* 0x00000001ff007807 */ /* 0x001fc80000000000 */
[----:B---3--:R-:W-:-:S05]  /*21ff0*/  LOP3.LUT R2, R2, R0, RZ, 0x3c, !PT ;  /* 0x0000000002027212 */ /* 0x008fca00078e3cff */
[----:B------:R2:W-:Y:S02]  /*22000*/  STL [R1+0x4], R2 ;  /* 0x0000040201007387 */ /* 0x0005e40000100800 */
.L_x_8006:
[----:B------:R-:W-:-:S13]  /*22010*/  LOP3.LUT P0, RZ, R25, 0x200, RZ, 0xc0, !PT ;  /* 0x0000020019ff7812 */ /* 0x000fda000780c0ff */
[----:B------:R-:W-:Y:S05]  /*22020*/  @!P0 BRA `(.L_x_8064) ;  /* 0x0000000000288947 */ /* 0x000fea0003800000 */
[----:B------:R-:W-:Y:S05]  /*22030*/  WARPSYNC.ALL ;  /* 0x0000000000007948 */ /* 0x000fea0003800000 */
[----:B------:R-:W3:Y:S08]  /*22040*/  S2UR UR4, SR_CgaCtaId ;  /* 0x00000000000479c3 */ /* 0x000ef00000008800 */
[----:B------:R-:W-:Y:S01]  /*22050*/  BAR.SYNC.DEFER_BLOCKING 0x5, 0x180 ;  /* 0x0146000000007b1d */ /* 0x000fe20000010000 */
[----:B------:R-:W-:Y:S01]  /*22060*/  MOV R22, 0x400 ;  /* 0x0000040000167802 */ /* 0x000fe20000000f00 */
[----:B---3--:R-:W-:-:S05]  /*22070*/  IMAD.U32 R0, RZ, RZ, UR4 ;  /* 0x00000004ff007e24 */ /* 0x008fca000f8e00ff */
[----:B------:R-:W-:Y:S01]  /*22080*/  LEA R22, R0, R22, 0x18 ;  /* 0x0000001600167211 */ /* 0x000fe200078ec0ff */
[----:B------:R3:W-:Y:S04]  /*22090*/  STL [R1+0x18], R0 ;  /* 0x0000180001007387 */ /* 0x0007e80000100800 */
[----:B------:R3:W4:Y:S01]  /*220a0*/  LDS.128 R16, [R22+0x228d0] ;  /* 0x0228d00016107984 */ /* 0x0007220000000c00 */
[----:B------:R-:W-:Y:S06]  /*220b0*/  BAR.ARV 0x4, 0x180 ;  /* 0x0106000000007b1d */ /* 0x000fec0000002000 */
[----:B------:R-:W-:Y:S05]  /*220c0*/  BRA `(.L_x_8065) ;  /* 0x0000000800d87947 */ /* 0x000fea0003800000 */
.L_x_8064:
[----:B------:R-:W3:Y:S01]  /*220d0*/  S2R R0, SR_TID.X ;  /* 0x0000000000007919 */ /* 0x000ee20000002100 */
[----:B------:R-:W-:Y:S01]  /*220e0*/  UMOV UR4, 0xffffffff ;  /* 0xffffffff00047882 */ /* 0x000fe20000000000 */
[----:B---3--:R-:W-:-:S04]  /*220f0*/  LOP3.LUT R10, R0, 0x1f, RZ, 0xc0, !PT ;  /* 0x0000001f000a7812 */ /* 0x008fc800078ec0ff */
[----:B------:R-:W-:Y:S01]  /*22100*/  ISETP.NE.AND P0, PT, R10, 0x1f, PT ;  /* 0x0000001f0a00780c */ /* 0x000fe20003f05270 */
[----:B------:R-:W-:-:S12]  /*22110*/  BRA.DIV UR4, `(.L_x_8066) ;  /* 0x0000008a04247947 */ /* 0x000fd8000b800000 */
[----:B------:R-:W-:Y:S01]  /*22120*/  IMAD.IADD R9, R19, 0x1, R10 ;  /* 0x0000000113097824 */ /* 0x000fe200078e020a */
[----:B------:R-:W-:-:S04]  /*22130*/  ULDC UR4, c[0x0][0xc3c] ;  /* 0x00030f0000047ab9 */ /* 0x000fc80000000800 */
[----:B------:R-:W-:-:S13]  /*22140*/  ISETP.GE.OR P1, PT, R9, UR4, !P0 ;  /* 0x0000000409007c0c */ /* 0x000fda000c726670 */
[----:B--2---:R-:W2:Y:S08]  /*22150*/  @!P1 LDC.64 R2, c[0x0][0xc80] ;  /* 0x00032000ff029b82 */ /* 0x004eb00000000a00 */
[----:B------:R-:W3:Y:S01]  /*22160*/  @!P1 LDC.64 R4, c[0x0][0xc78] ;  /* 0x00031e00ff049b82 */ /* 0x000ee20000000a00 */
[----:B--2---:R-:W-:-:S05]  /*22170*/  @!P1 IMAD.WIDE R2, R9, 0x4, R2 ;  /* 0x0000000409029825 */ /* 0x004fca00078e0202 */
[----:B-1----:R3:W2:Y:S02]  /*22180*/  @!P1 LDG.E R7, desc[UR36][R2.64] ;  /* 0x0000002402079981 */ /* 0x0026a4000c1e1900 */
[----:B---3--:R-:W-:-:S05]  /*22190*/  @!P1 IMAD.WIDE R2, R9, 0x4, R4 ;  /* 0x0000000409029825 */ /* 0x008fca00078e0204 */
[----:B------:R-:W3:Y:S01]  /*221a0*/  @!P1 LDG.E R5, desc[UR36][R2.64] ;  /* 0x0000002402059981 */ /* 0x000ee2000c1e1900 */
[----:B------:R-:W-:Y:S01]  /*221b0*/  IMAD.MOV.U32 R4, RZ, RZ, RZ ;  /* 0x000000ffff047224 */ /* 0x000fe200078e00ff */
[C---:B------:R-:W-:Y:S02]  /*221c0*/  ISETP.GE.U32.AND P2, PT, R10.reuse, 0x2, PT ;  /* 0x000000020a00780c */ /* 0x040fe40003f46070 */
[C---:B------:R-:W-:Y:S01]  /*221d0*/  ISETP.GE.U32.AND P3, PT, R10.reuse, 0x4, PT ;  /* 0x000000040a00780c */ /* 0x040fe20003f66070 */
[----:B------:R-:W-:Y:S01]  /*221e0*/  SHFL.IDX PT, R0, R16, RZ, 0x1f ;  /* 0x00001fff10007589 */ /* 0x000fe200000e0000 */
[C---:B------:R-:W-:Y:S02]  /*221f0*/  ISETP.GE.U32.AND P4, PT, R10.reuse, 0x8, PT ;  /* 0x000000080a00780c */ /* 0x040fe40003f86070 */
[----:B------:R-:W-:Y:S01]  /*22200*/  ISETP.GE.U32.AND P5, PT, R10, 0x10, PT ;  /* 0x000000100a00780c */ /* 0x000fe20003fa6070 */
[----:B------:R1:W-:Y:S02]  /*22210*/  SHFL.IDX PT, R6, R16, 0x1, 0x1f ;  /* 0x00201f0010067f89 */ /* 0x0003e400000e0000 */
[----:B-1----:R-:W-:Y:S01]  /*22220*/  IMAD.MOV.U32 R16, RZ, RZ, RZ ;  /* 0x000000ffff107224 */ /* 0x002fe200078e00ff */
[----:B--2---:R-:W-:Y:S01]  /*22230*/  @!P1 MOV R4, R7 ;  /* 0x0000000700049202 */ /* 0x004fe20000000f00 */
[----:B------:R-:W-:-:S02]  /*22240*/  IMAD.MOV.U32 R7, RZ, RZ, RZ ;  /* 0x000000ffff077224 */ /* 0x000fc400078e00ff */
        /* <DEDUP_REMOVED lines=10> */
[----:B-1----:R-:W-:-:S04]  /*222f0*/  SEL R3, R14, RZ, P3 ;  /* 0x000000ff0e037207 */ /* 0x002fc80001800000 */
[----:B------:R-:W-:-:S05]  /*22300*/  IADD3 R2, R2, R3, RZ ;  /* 0x0000000302027210 */ /* 0x000fca0007ffe0ff */
[----:B------:R-:W1:Y:S02]  /*22310*/  SHFL.UP PT, R14, R2, 0x8, RZ ;  /* 0x05000000020e7989 */ /* 0x000e6400000e00ff */
[----:B-1----:R-:W-:-:S05]  /*22320*/  SEL R3, R14, RZ, P4 ;  /* 0x000000ff0e037207 */ /* 0x002fca0002000000 */
[----:B------:R-:W-:-:S05]  /*22330*/  IMAD.IADD R2, R2, 0x1, R3 ;  /* 0x0000000102027824 */ /* 0x000fca00078e0203 */
[----:B------:R-:W1:Y:S02]  /*22340*/  SHFL.UP PT, R14, R2, 0x10, RZ ;  /* 0x06000000020e7989 */ /* 0x000e6400000e00ff */
[----:B-1----:R-:W-:-:S05]  /*22350*/  SEL R3, R14, RZ, P5 ;  /* 0x000000ff0e037207 */ /* 0x002fca0002800000 */
[----:B------:R-:W-:-:S05]  /*22360*/  IMAD.IADD R2, R2, 0x1, R3 ;  /* 0x0000000102027824 */ /* 0x000fca00078e0203 */
[----:B------:R1:W2:Y:S02]  /*22370*/  SHFL.IDX PT, R14, R2, 0x1f, 0x1f ;  /* 0x03e01f00020e7f89 */ /* 0x0002a400000e0000 */
.L_x_8386:
[----:B------:R-:W-:Y:S02]  /*22380*/  ULDC UR4, c[0x0][0xc38] ;  /* 0x00030e0000047ab9 */ /* 0x000fe40000000800 */
[----:B------:R-:W-:-:S04]  /*22390*/  IMAD.U32 R3, RZ, RZ, UR4 ;  /* 0x00000004ff037e24 */ /* 0x000fc8000f8e00ff */
[----:B0-2---:R-:W-:-:S05]  /*223a0*/  IMAD R8, R14, R3, RZ ;  /* 0x000000030e087224 */ /* 0x005fca00078e02ff */
[----:B------:R-:W-:-:S04]  /*223b0*/  IADD3 R6, R6, R8, RZ ;  /* 0x0000000806067210 */ /* 0x000fc80007ffe0ff */
[----:B------:R-:W-:-:S13]  /*223c0*/  ISETP.GT.AND P6, PT, R6, R0, PT ;  /* 0x000000000600720c */ /* 0x000fda0003fc4270 */
[----:B------:R-:W-:Y:S05]  /*223d0*/  @P6 BRA `(.L_x_8067) ;  /* 0x0000000000a46947 */ /* 0x000fea0003800000 */
.L_x_8070:
[----:B01----:R-:W0:Y:S01]  /*223e0*/  LDC R2, c[0x0][0xc3c] ;  /* 0x00030f00ff027b82 */ /* 0x003e220000000800 */
        /* <DEDUP_REMOVED lines=34> */
.L_x_8394:
[----:B------:R-:W-:Y:S02]  /*22610*/  ULDC UR4, c[0x0][0xc38] ;  /* 0x00030e0000047ab9 */ /* 0x000fe40000000800 */
[----:B------:R-:W-:-:S05]  /*22620*/  MOV R3, UR4 ;  /* 0x0000000400037c02 */ /* 0x000fca0008000f00 */
[----:B-1----:R-:W-:-:S04]  /*22630*/  IMAD R8, R14, R3, RZ ;  /* 0x000000030e087224 */ /* 0x002fc800078e02ff */
[----:B------:R-:W-:-:S05]  /*22640*/  IMAD.IADD R6, R8, 0x1, R6 ;  /* 0x0000000108067824 */ /* 0x000fca00078e0206 */
[----:B------:R-:W-:-:S13]  /*22650*/  ISETP.GT.AND P6, PT, R6, R0, PT ;  /* 0x000000000600720c */ /* 0x000fda0003fc4270 */
[----:B------:R-:W-:Y:S05]  /*22660*/  @!P6 BRA `(.L_x_8070) ;  /* 0xfffffffc005ce947 */ /* 0x000fea000383ffff */
.L_x_8067:
[----:B------:R-:W-:Y:S01]  /*22670*/  IMAD.IADD R8, R6, 0x1, -R8 ;  /* 0x0000000106087824 */ /* 0x000fe200078e0a08 */
[----:B------:R-:W-:-:S03]  /*22680*/  UMOV UR4, 0xffffffff ;  /* 0xffffffff00047882 */ /* 0x000fc60000000000 */
[----:B------:R-:W-:-:S05]  /*22690*/  IMAD R5, R2, R3, R8 ;  /* 0x0000000302057224 */ /* 0x000fca00078e0208 */
[----:B------:R-:W-:Y:S01]  /*226a0*/  ISETP.GT.AND P6, PT, R5, R0, PT ;  /* 0x000000000500720c */ /* 0x000fe20003fc4270 */
[----:B------:R-:W-:-:S12]  /*226b0*/  BRA.DIV UR4, `(.L_x_8071) ;  /* 0x0000008a04bc7947 */ /* 0x000fd8000b800000 */
[----:B------:R-:W-:-:S04]  /*226c0*/  VOTE.ANY R6, PT, !P6 ;  /* 0x0000000000067806 */ /* 0x000fc800070e0100 */
[----:B------:R-:W2:Y:S02]  /*226d0*/  POPC R5, R6 ;  /* 0x0000000600057309 */ /* 0x000ea40000000000 */
[----:B--2---:R2:W3:Y:S04]  /*226e0*/  SHFL.IDX PT, R4, R4, R5, 0x1f ;  /* 0x00001f0504047589 */ /* 0x0044e800000e0000 */
[----:B------:R2:W4:Y:S02]  /*226f0*/  SHFL.IDX PT, R7, R7, R5, 0x1f ;  /* 0x00001f0507077589 */ /* 0x00052400000e0000 */
.L_x_8399:
[----:B------:R-:W-:-:S13]  /*22700*/  ISETP.NE.AND P0, PT, R6, RZ, PT ;  /* 0x000000ff0600720c */ /* 0x000fda0003f05270 */
[----:B------:R-:W-:Y:S05]  /*22710*/  @!P0 BRA `(.L_x_8072) ;  /* 0x0000000000108947 */ /* 0x000fea0003800000 */
[----:B------:R-:W-:Y:S01]  /*22720*/  UMOV UR4, 0xffffffff ;  /* 0xffffffff00047882 */ /* 0x000fe20000000000 */
[----:B------:R-:W-:Y:S02]  /*22730*/  VIADD R12, R5, 0xffffffff ;  /* 0xffffffff050c7836 */ /* 0x000fe40000000000 */
[----:B------:R-:W-:Y:S05]  /*22740*/  BRA.DIV UR4, `(.L_x_8073) ;  /* 0x0000008a04f47947 */ /* 0x000fea000b800000 */
[----:B------:R0:W0:Y:S02]  /*22750*/  SHFL.IDX PT, R16, R2, R12, 0x1f ;  /* 0x00001f0c02107589 */ /* 0x00002400000e0000 */
.L_x_8072:
[----:B0-----:R-:W-:Y:S01]  /*22760*/  IMAD R16, R16, R3, R8 ;  /* 0x0000000310107224 */ /* 0x001fe200078e0208 */
[----:B---3--:R-:W-:Y:S01]  /*22770*/  IABS R8, R4 ;  /* 0x0000000400087213 */ /* 0x008fe20000000000 */
[----:B-1----:R-:W-:Y:S02]  /*22780*/  IMAD.MOV.U32 R2, RZ, RZ, RZ ;  /* 0x000000ffff027224 */ /* 0x002fe400078e00ff */
[----:B------:R-:W-:Y:S01]  /*22790*/  IMAD.IADD R17, R0, 0x1, -R16 ;  /* 0x0000000100117824 */ /* 0x000fe200078e0a10 */
[----:B------:R-:W0:Y:S01]  /*227a0*/  I2F.RP R6, R8 ;  /* 0x0000000800067306 */ /* 0x000e220000209400 */
[----:B------:R-:W-:-:S03]  /*227b0*/  IMAD.IADD R19, R5, 0x1, R19 ;  /* 0x0000000105137824 */ /* 0x000fc600078e0213 */
[----:B------:R-:W-:-:S04]  /*227c0*/  IABS R0, R17 ;  /* 0x0000001100007213 */ /* 0x000fc80000000000 */
[----:B0-----:R-:W0:Y:S02]  /*227d0*/  MUFU.RCP R6, R6 ;  /* 0x0000000600067308 */ /* 0x001e240000001000 */
[----:B0-----:R-:W-:-:S06]  /*227e0*/  VIADD R9, R6, 0xffffffe ;  /* 0x0ffffffe06097836 */ /* 0x001fcc0000000000 */
[----:B------:R-:W0:Y:S02]  /*227f0*/  F2I.FTZ.U32.TRUNC.NTZ R3, R9 ;  /* 0x0000000900037305 */ /* 0x000e24000021f000 */
[----:B0-----:R-:W-:-:S05]  /*22800*/  IADD3 R11, RZ, -R3, RZ ;  /* 0x80000003ff0b7210 */ /* 0x001fca0007ffe0ff */
[----:B------:R-:W-:-:S04]  /*22810*/  IMAD R11, R11, R8, RZ ;  /* 0x000000080b0b7224 */ /* 0x000fc800078e02ff */
[----:B------:R-:W-:Y:S01]  /*22820*/  IMAD.HI.U32 R2, R3, R11, R2 ;  /* 0x0000000b03027227 */ /* 0x000fe200078e0002 */
[----:B------:R-:W-:-:S05]  /*22830*/  IABS R3, R4 ;  /* 0x0000000400037213 */ /* 0x000fca0000000000 */
[----:B------:R-:W-:Y:S02]  /*22840*/  IMAD.MOV R3, RZ, RZ, -R3 ;  /* 0x000000ffff037224 */ /* 0x000fe400078e0a03 */
[----:B------:R-:W-:-:S04]  /*22850*/  IMAD.HI.U32 R6, R2, R0, RZ ;  /* 0x0000000002067227 */ /* 0x000fc800078e00ff */
[----:B------:R-:W-:Y:S01]  /*22860*/  IMAD R3, R6, R3, R0 ;  /* 0x0000000306037224 */ /* 0x000fe200078e0200 */
[----:B----4-:R-:W-:-:S04]  /*22870*/  IABS R0, R7 ;  /* 0x0000000700007213 */ /* 0x010fc80000000000 */
[----:B------:R-:W0:Y:S01]  /*22880*/  I2F.RP R9, R0 ;  /* 0x0000000000097306 */ /* 0x000e220000209400 */
[----:B------:R-:W-:-:S13]  /*22890*/  ISETP.GT.U32.AND P1, PT, R8, R3, PT ;  /* 0x000000030800720c */ /* 0x000fda0003f24070 */
[----:B------:R-:W-:Y:S01]  /*228a0*/  @!P1 IMAD.IADD R3, R3, 0x1, -R8 ;  /* 0x0000000103039824 */ /* 0x000fe200078e0a08 */
[----:B0-----:R-:W0:Y:S01]  /*228b0*/  MUFU.RCP R9, R9 ;  /* 0x0000000900097308 */ /* 0x001e220000001000 */
[----:B------:R-:W-:Y:S01]  /*228c0*/  @!P1 VIADD R6, R6, 0x1 ;  /* 0x0000000106069836 */ /* 0x000fe20000000000 */
[----:B------:R-:W-:Y:S02]  /*228d0*/  ISETP.NE.AND P1, PT, R4, RZ, PT ;  /* 0x000000ff0400720c */ /* 0x000fe40003f25270 */
[----:B------:R-:W-:Y:S02]  /*228e0*/  ISETP.GE.U32.AND P0, PT, R3, R8, PT ;  /* 0x000000080300720c */ /* 0x000fe40003f06070 */
[----:B0-----:R-:W-:-:S11]  /*228f0*/  IADD3 R10, R9, 0xffffffe, RZ ;  /* 0x0ffffffe090a7810 */ /* 0x001fd60007ffe0ff */
[----:B------:R-:W-:Y:S01]  /*22900*/  @P0 VIADD R6, R6, 0x1 ;  /* 0x0000000106060836 */ /* 0x000fe20000000000 */
[----:B------:R-:W0:Y:S02]  /*22910*/  F2I.FTZ.U32.TRUNC.NTZ R3, R10 ;  /* 0x0000000a00037305 */ /* 0x000e24000021f000 */
[----:B0-----:R-:W-:-:S04]  /*22920*/  IMAD.MOV R2, RZ, RZ, -R3 ;  /* 0x000000ffff027224 */ /* 0x001fc800078e0a03 */
[----:B------:R-:W-:Y:S02]  /*22930*/  IMAD R8, R2, R0, RZ ;  /* 0x0000000002087224 */ /* 0x000fe400078e02ff */
[----:B------:R-:W-:-:S04]  /*22940*/  IMAD.MOV.U32 R2, RZ, RZ, RZ ;  /* 0x000000ffff027224 */ /* 0x000fc800078e00ff */
[----:B------:R-:W-:Y:S01]  /*22950*/  IMAD.HI.U32 R2, R3, R8, R2 ;  /* 0x0000000803027227 */ /* 0x000fe200078e0002 */
[----:B------:R-:W-:Y:S02]  /*22960*/  LOP3.LUT R3, R17, R4, RZ, 0x3c, !PT ;  /* 0x0000000411037212 */ /* 0x000fe400078e3cff */
[----:B------:R-:W-:Y:S02]  /*22970*/  IABS R8, R7 ;  /* 0x0000000700087213 */ /* 0x000fe40000000000 */
[----:B------:R-:W-:-:S03]  /*22980*/  ISETP.GE.AND P2, PT, R3, RZ, PT ;  /* 0x000000ff0300720c */ /* 0x000fc60003f46270 */
[----:B------:R-:W-:-:S10]  /*22990*/  IMAD.MOV R8, RZ, RZ, -R8 ;  /* 0x000000ffff087224 */ /* 0x000fd400078e0a08 */
[----:B------:R-:W-:Y:S02]  /*229a0*/  @!P2 IADD3 R6, -R6, RZ, RZ ;  /* 0x000000ff0606a210 */ /* 0x000fe40007ffe1ff */
[----:B------:R-:W-:-:S04]  /*229b0*/  @!P1 LOP3.LUT R6, RZ, R4, RZ, 0x33, !PT ;  /* 0x00000004ff069212 */ /* 0x000fc800078e33ff */
[-C--:B------:R-:W-:Y:S01]  /*229c0*/  IABS R3, R6.reuse ;  /* 0x0000000600037213 */ /* 0x080fe20000000000 */
[----:B------:R-:W-:-:S04]  /*229d0*/  IMAD R4, R4, R6, RZ ;  /* 0x0000000604047224 */ /* 0x000fc800078e02ff */
[----:B------:R-:W-:-:S04]  /*229e0*/  IMAD.HI.U32 R2, R2, R3, RZ ;  /* 0x0000000302027227 */ /* 0x000fc800078e00ff */
[----:B------:R-:W-:Y:S02]  /*229f0*/  IMAD R3, R2, R8, R3 ;  /* 0x0000000802037224 */ /* 0x000fe400078e0203 */
[----:B------:R-:W-:-:S03]  /*22a00*/  IMAD.IADD R17, R17, 0x1, -R4 ;  /* 0x0000000111117824 */ /* 0x000fc600078e0a04 */
        /* <DEDUP_REMOVED lines=10> */
[----:B------:R-:W-:-:S04]  /*22ab0*/  IMAD.MOV R0, RZ, RZ, -R2 ;  /* 0x000000ffff007224 */ /* 0x000fc800078e0a02 */
[C---:B------:R-:W-:Y:S02]  /*22ac0*/  IMAD R6, R7.reuse, R0, R6 ;  /* 0x0000000007067224 */ /* 0x040fe400078e0206 */
[----:B------:R-:W-:-:S05]  /*22ad0*/  IMAD R7, R7, 0x1000000, R2 ;  /* 0x0100000007077824 */ /* 0x000fca00078e0202 */
[----:B------:R-:W-:Y:S01]  /*22ae0*/  LEA R18, R6, R7, 0x10 ;  /* 0x0000000706127211 */ /* 0x000fe200078e80ff */
[----:B------:R-:W-:Y:S06]  /*22af0*/  BRA `(.L_x_8074) ;  /* 0x00000000001c7947 */ /* 0x000fec0003800000 */
.L_x_8068:
[----:B------:R-:W-:Y:S01]  /*22b00*/  UMOV UR4, URZ ;  /* 0x0000003f00047c82 */ /* 0x000fe20008000000 */
[----:B------:R-:W-:Y:S01]  /*22b10*/  UMOV UR5, URZ ;  /* 0x0000003f00057c82 */ /* 0x000fe20008000000 */
[----:B------:R-:W-:Y:S01]  /*22b20*/  ULDC UR6, c[0x0][0xc3c] ;  /* 0x00030f0000067ab9 */ /* 0x000fe20000000800 */
[----:B------:R-:W-:Y:S02]  /*22b30*/  IMAD.MOV.U32 R16, RZ, RZ, R0 ;  /* 0x000000ffff107224 */ /* 0x000fe400078e0000 */
[----:B------:R-:W-:Y:S02]  /*22b40*/  IMAD.U32 R17, RZ, RZ, UR4 ;  /* 0x00000004ff117e24 */ /* 0x000fe4000f8e00ff */
[----:B------:R-:W-:Y:S02]  /*22b50*/  IMAD.U32 R18, RZ, RZ, UR5 ;  /* 0x00000005ff127e24 */ /* 0x000fe4000f8e00ff */
[----:B------:R-:W-:-:S07]  /*22b60*/  IMAD.U32 R19, RZ, RZ, UR6 ;  /* 0x00000006ff137e24 */ /* 0x000fce000f8e00ff */
.L_x_8074:
[----:B------:R0:W3:Y:S01]  /*22b70*/  LDL R2, [R1+0x18] ;  /* 0x0000180001027983 */ /* 0x0000e20000100800 */
[----:B------:R-:W1:Y:S01]  /*22b80*/  S2R R0, SR_TID.X ;  /* 0x0000000000007919 */ /* 0x000e620000002100 */
[----:B------:R-:W-:Y:S05]  /*22b90*/  WARPSYNC.ALL ;  /* 0x0000000000007948 */ /* 0x000fea0003800000 */
[----:B-1----:R-:W-:Y:S01]  /*22ba0*/  LOP3.LUT R0, R0, 0x1f, RZ, 0xc0, !PT ;  /* 0x0000001f00007812 */ /* 0x002fe200078ec0ff */
[----:B------:R-:W-:Y:S03]  /*22bb0*/  BAR.SYNC.DEFER_BLOCKING 0x4, 0x180 ;  /* 0x0106000000007b1d */ /* 0x000fe60000010000 */
[----:B------:R-:W-:-:S13]  /*22bc0*/  ISETP.NE.AND P0, PT, R0, RZ, PT ;  /* 0x000000ff0000720c */ /* 0x000fda0003f05270 */
[----:B------:R-:W-:Y:S01]  /*22bd0*/  @!P0 MOV R0, 0x400 ;  /* 0x0000040000008802 */ /* 0x000fe20000000f00 */
[----:B---3--:R-:W1:Y:S03]  /*22be0*/  @!P0 S2R R2, SR_CgaCtaId ;  /* 0x0000000000028919 */ /* 0x008e660000008800 */
[----:B-1----:R-:W-:Y:S01]  /*22bf0*/  @!P0 LEA R22, R2, R0, 0x18 ;  /* 0x0000000002168211 */ /* 0x002fe200078ec0ff */
[----:B------:R0:W-:Y:S04]  /*22c00*/  @!P0 STL [R1+0x18], R2 ;  /* 0x0000180201008387 */ /* 0x0001e80000100800 */
[----:B------:R0:W-:Y:S01]  /*22c10*/  @!P0 STS.128 [R22+0x228d0], R16 ;  /* 0x0228d01016008388 */ /* 0x0001e20000000c00 */
[----:B------:R-:W-:Y:S06]  /*22c20*/  BAR.ARV 0x5, 0x180 ;  /* 0x0146000000007b1d */ /* 0x000fec0000002000 */
.L_x_8065:
[----:B------:R-:W-:Y:S02]  /*22c30*/  ULDC UR4, c[0x0][0xc3c] ;  /* 0x00030f0000047ab9 */ /* 0x000fe40000000800 */
[----:B----4-:R-:W-:-:S13]  /*22c40*/  ISETP.GE.AND P0, PT, R19, UR4, PT ;  /* 0x0000000413007c0c */ /* 0x010fda000bf06270 */
[----:B------:R-:W-:Y:S05]  /*22c50*/  @!P0 BRA `(.L_x_8075) ;  /* 0xffffff8c005c8947 */ /* 0x000fea000383ffff */
[----:B------:R-:W-:Y:S05]  /*22c60*/  BSYNC B7 ;  /* 0x0000000000077941 */ /* 0x000fea0003800000 */
.L_x_7965:
[----:B0--3--:R-:W3:Y:S01]  /*22c70*/  LDL.LU R0, [R1+0x4c] ;  /* 0x00004c0001007983 */ /* 0x009ee20000300800 */
[----:B------:R-:W-:Y:S01]  /*22c80*/  BSSY B0, `(.L_x_8076) ;  /* 0x000000b000007945 */ /* 0x000fe20003800000 */
[----:B--2---:R-:W0:Y:S01]  /*22c90*/  S2R R5, SR_CgaCtaId ;  /* 0x0000000000057919 */ /* 0x004e220000008800 */
[----:B---3--:R-:W-:-:S04]  /*22ca0*/  IADD3 R0, R0, 0x1, RZ ;  /* 0x0000000100007810 */ /* 0x008fc80007ffe0ff */
        /* <DEDUP_REMOVED lines=8> */
.L_x_8402:
[----:B------:R-:W-:Y:S05]  /*22d30*/  BSYNC B0 ;  /* 0x0000000000007941 */ /* 0x000fea0003800000 */
.L_x_8076:
[----:B------:R-:W-:-:S03]  /*22d40*/  UMOV UR4, 0xffffffff ;  /* 0xffffffff00047882 */ /* 0x000fc60000000000 */
[----:B------:R-:W-:Y:S05]  /*22d50*/  BRA.DIV UR4, `(.L_x_8078) ;  /* 0x0000008604ac7947 */ /* 0x000fea000b800000 */
[----:B0-----:R-:W0:Y:S02]  /*22d60*/  S2R R0, SR_TID.X ;  /* 0x0000000000007919 */ /* 0x001e240000002100 */
[----:B0-----:R-:W-:-:S04]  /*22d70*/  SHF.R.U32.HI R0, RZ, 0x5, R0 ;  /* 0x00000005ff007819 */ /* 0x001fc80000011600 */
[----:B------:R-:W-:-:S05]  /*22d80*/  LOP3.LUT R0, R0, 0x3, RZ, 0xc0, !PT ;  /* 0x0000000300007812 */ /* 0x000fca00078ec0ff */
[----:B------:R0:W2:Y:S02]  /*22d90*/  SHFL.IDX PT, R14, R0, RZ, 0x1f ;  /* 0x00001fff000e7589 */ /* 0x0000a400000e0000 */
.L_x_8405:
[----:B--2---:R-:W-:-:S13]  /*22da0*/  ISETP.NE.AND P0, PT, R14, RZ, PT ;  /* 0x000000ff0e00720c */ /* 0x004fda0003f05270 */
[----:B------:R-:W-:Y:S05]  /*22db0*/  @P0 BRA `(.L_x_7781) ;  /* 0x0000000000b00947 */ /* 0x000fea0003800000 */
[----:B------:R-:W-:-:S03]  /*22dc0*/  UMOV UR4, 0xffffffff ;  /* 0xffffffff00047882 */ /* 0x000fc60000000000 */
[----:B------:R-:W-:Y:S05]  /*22dd0*/  BRA.DIV UR4, `(.L_x_8079) ;  /* 0x0000008604c07947 */ /* 0x000fea000b800000 */
[----:B------:R-:W-:-:S13]  /*22de0*/  ELECT P6, URZ, PT ;  /* 0x00000000003f782f */ /* 0x000fda00038c0000 */
.L_x_8408:
[----:B------:R-:W-:Y:S05]  /*22df0*/  @!P6 BRA `(.L_x_7781) ;  /* 0x0000000000a0e947 */ /* 0x000fea0003800000 */
[----:B0-----:R-:W2:Y:S02]  /*22e00*/  LDL.LU R0, [R1+0x20] ;  /* 0x0000200001007983 */ /* 0x001ea40000300800 */
[----:B--2---:R-:W-:-:S04]  /*22e10*/  LOP3.LUT R0, R0, 0x2, RZ, 0xfc, !PT ;  /* 0x0000000200007812 */ /* 0x004fc800078efcff */
[----:B------:R-:W-:-:S13]  /*22e20*/  ISETP.NE.AND P0, PT, R0, 0x3, PT ;  /* 0x000000030000780c */ /* 0x000fda0003f05270 */
[----:B------:R-:W-:Y:S05]  /*22e30*/  @!P0 BRA `(.L_x_8080) ;  /* 0x0000000000048947 */ /* 0x000fea0003800000 */
[----:B------:R-:W-:Y:S01]  /*22e40*/  BPT.TRAP 0x1 ;  /* 0x000000040000795c */ /* 0x000fe20000300000 */
.L_x_8080:
[----:B------:R-:W2:Y:S01]  /*22e50*/  LDL R0, [R1+0x4] ;  /* 0x0000040001007983 */ /* 0x000ea20000100800 */
[C---:B------:R-:W-:Y:S02]  /*22e60*/  IMAD R3, R34.reuse, 0x8, R5 ;  /* 0x0000000822037824 */ /* 0x040fe400078e0205 */
[----:B------:R-:W-:-:S05]  /*22e70*/  VIADD R34, R34, 0x1 ;  /* 0x0000000122227836 */ /* 0x000fca0000000000 */
[----:B------:R-:W-:Y:S02]  /*22e80*/  ISETP.NE.AND P2, PT, R34, 0x2, PT ;  /* 0x000000022200780c */ /* 0x000fe40003f45270 */
[----:B--2---:R-:W-:Y:S02]  /*22e90*/  SHF.L.U32 R2, R0, 0x1f, RZ ;  /* 0x0000001f00027819 */ /* 0x004fe400000006ff */
[----:B------:R-:W-:Y:S02]  /*22ea0*/  SEL R0, RZ, 0x1, P2 ;  /* 0x00000001ff007807 */ /* 0x000fe40001000000 */
[----:B------:R-:W0:Y:S02]  /*22eb0*/  SYNCS.PHASECHK.TRANS64.TRYWAIT P1, [R3+URZ+0x22840], R2 ;  /* 0x02284002030075a7 */ /* 0x000e24000802017f */
[----:B0-----:R-:W-:Y:S05]  /*22ec0*/  @!P1 BRA `(.L_x_8081) ;  /* 0x0000008400a49947 */ /* 0x001fea0003800000 */
.L_x_8409:
[----:B------:R-:W2:Y:S01]  /*22ed0*/  LDL.LU R4, [R1+0x4] ;  /* 0x0000040001047983 */ /* 0x000ea20000300800 */
[----:B------:R-:W-:Y:S02]  /*22ee0*/  SEL R34, R34, RZ, P2 ;  /* 0x000000ff22227207 */ /* 0x000fe40001000000 */
[----:B--2---:R-:W-:Y:S01]  /*22ef0*/  LOP3.LUT R0, R4, R0, RZ, 0x3c, !PT ;  /* 0x0000000004007212 */ /* 0x004fe200078e3cff */
[----:B------:R-:W-:Y:S06]  /*22f00*/  @!P0 BRA `(.L_x_8082) ;  /* 0x0000000000048947 */ /* 0x000fec0003800000 */
[----:B------:R-:W-:Y:S01]  /*22f10*/  BPT.TRAP 0x1 ;  /* 0x000000040000795c */ /* 0x000fe20000300000 */
.L_x_8082:
[----:B------:R-:W-:Y:S01]  /*22f20*/  IMAD R5, R34, 0x8, R5 ;  /* 0x0000000822057824 */ /* 0x000fe200078e0205 */
[----:B------:R-:W-:-:S04]  /*22f30*/  SHF.L.U32 R0, R0, 0x1f, RZ ;  /* 0x0000001f00007819 */ /* 0x000fc800000006ff */
[----:B------:R-:W2:Y:S02]  /*22f40*/  SYNCS.PHASECHK.TRANS64.TRYWAIT P1, [R5+URZ+0x22840], R0 ;  /* 0x02284000050075a7 */ /* 0x000ea4000802017f */
[----:B--2---:R-:W-:Y:S05]  /*22f50*/  @!P1 BRA `(.L_x_8083) ;  /* 0x0000008400949947 */ /* 0x004fea0003800000 */
.L_x_8410:
[----:B------:R-:W-:Y:S05]  /*22f60*/  @!P0 BRA `(.L_x_8084) ;  /* 0x0000000000048947 */ /* 0x000fea0003800000 */
[----:B------:R-:W-:Y:S01]  /*22f70*/  BPT.TRAP 0x1 ;  /* 0x000000040000795c */ /* 0x000fe20000300000 */
.L_x_8084:
[----:B------:R-:W3:Y:S02]  /*22f80*/  SYNCS.PHASECHK.TRANS64.TRYWAIT P1, [R3+URZ+0x22860], R2 ;  /* 0x02286002030075a7 */ /* 0x000ee4000802017f */
[----:B---3--:R-:W-:Y:S05]  /*22f90*/  @!P1 BRA `(.L_x_8085) ;  /* 0x0000008400989947 */ /* 0x008fea0003800000 */
.L_x_8411:
[----:B------:R-:W-:Y:S05]  /*22fa0*/  @!P0 BRA `(.L_x_8086) ;  /* 0x0000000000048947 */ /* 0x000fea0003800000 */
[----:B------:R-:W-:Y:S01]  /*22fb0*/  BPT.TRAP 0x1 ;  /* 0x000000040000795c */ /* 0x000fe20000300000 */
.L_x_8086:
[----:B------:R-:W4:Y:S02]  /*22fc0*/  SYNCS.PHASECHK.TRANS64.TRYWAIT P1, [R5+URZ+0x22860], R0 ;  /* 0x02286000050075a7 */ /* 0x000f24000802017f */
[----:B----4-:R-:W-:Y:S05]  /*22fd0*/  @!P1 BRA `(.L_x_8087) ;  /* 0x00000084009c9947 */ /* 0x010fea0003800000 */
.L_x_8412:
[----:B------:R-:W-:Y:S05]  /*22fe0*/  @!P0 BRA `(.L_x_8088) ;  /* 0x0000000000048947 */ /* 0x000fea0003800000 */
[----:B------:R-:W-:Y:S01]  /*22ff0*/  BPT.TRAP 0x1 ;  /* 0x000000040000795c */ /* 0x000fe20000300000 */
.L_x_8088:
[----:B------:R-:W0:Y:S02]  /*23000*/  SYNCS.PHASECHK.TRANS64.TRYWAIT P1, [R3+URZ+0x22880], R2 ;  /* 0x02288002030075a7 */ /* 0x000e24000802017f */
[----:B0-----:R-:W-:Y:S05]  /*23010*/  @!P1 BRA `(.L_x_8089) ;  /* 0x0000008400a09947 */ /* 0x001fea0003800000 */
.L_x_8413:
[----:B------:R-:W-:Y:S05]  /*23020*/  @!P0 BRA `(.L_x_8090) ;  /* 0x0000000000048947 */ /* 0x000fea0003800000 */
[----:B------:R-:W-:Y:S01]  /*23030*/  BPT.TRAP 0x1 ;  /* 0x000000040000795c */ /* 0x000fe20000300000 */
.L_x_8090:
[----:B------:R0:W0:Y:S02]  /*23040*/  SYNCS.PHASECHK.TRANS64.TRYWAIT P0, [R5+URZ+0x22880], R0 ;  /* 0x02288000050075a7 */ /* 0x000024000800017f */
[----:B0-----:R-:W-:Y:S05]  /*23050*/  @!P0 NANOSLEEP.SYNCS 0x989680 ;  /* 0x009896800000895d */ /* 0x001fea0003900000 */
[----:B------:R-:W0:Y:S02]  /*23060*/  @!P0 SYNCS.PHASECHK.TRANS64 P0, [R5+URZ+0x22880], R0 ;  /* 0x02288000050085a7 */ /* 0x000e24000800007f */
[----:B0-----:R-:W-:Y:S05]  /*23070*/  @!P0 BRA `(.L_x_8090) ;  /* 0xfffffffc00f08947 */ /* 0x001fea000383ffff */
.L_x_7781:
[----:B------:R-:W-:Y:S05]  /*23080*/  BSYNC B8 ;  /* 0x0000000000087941 */ /* 0x000fea0003800000 */
.L_x_7778:
[----:B------:R-:W-:Y:S05]  /*23090*/  EXIT ;  /* 0x000000000000794d */ /* 0x000fea0003800000 */
.L_x_7803:
[----:B-1----:R1:W2:Y:S02]  /*230a0*/  SYNCS.PHASECHK.TRANS64.TRYWAIT P6, [R88+URZ+0x22890], R100 ;  /* 0x02289064580075a7 */ /* 0x0022a400080c017f */
[----:B--2---:R-:W-:Y:S05]  /*230b0*/  @!P6 NANOSLEEP.SYNCS 0x989680 ;  /* 0x009896800000e95d */ /* 0x004fea0003900000 */
[----:B------:R-:W2:Y:S02]  /*230c0*/  @!P6 SYNCS.PHASECHK.TRANS64 P6, [R88+URZ+0x22890], R100 ;  /* 0x022890645800e5a7 */ /* 0x000ea400080c007f */
[----:B--2---:R-:W-:Y:S05]  /*230d0*/  @!P6 BRA `(.L_x_7803) ;  /* 0xfffffffc00f0e947 */ /* 0x004fea000383ffff */
[----:B------:R-:W-:Y:S05]  /*230e0*/  BRA `(.L_x_8091) ;  /* 0xfffffdfc00a87947 */ /* 0x000fea000383ffff */
.L_x_7804:
        /* <DEDUP_REMOVED lines=8> */
.L_x_8093:
[----:B------:R-:W-:Y:S05]  /*23170*/  BSYNC B1 ;  /* 0x0000000000017941 */ /* 0x000fea0003800000 */
.L_x_8092:
        /* <DEDUP_REMOVED lines=8> */
.L_x_8094:
[----:B------:R-:W-:Y:S05]  /*23200*/  BRA `(.L_x_8095) ;  /* 0xfffffdfc00747947 */ /* 0x000fea000383ffff */
.L_x_7813:
[----:B------:R-:W-:Y:S01]  /*23210*/  BSSY B1, `(.L_x_8096) ;  /* 0x0000008000017945 */ /* 0x000fe20003800000 */
[----:B------:R-:W-:Y:S01]  /*23220*/  IMAD.MOV.U32 R13, RZ, RZ, R103 ;  /* 0x000000ffff0d7224 */ /* 0x000fe200078e0067 */
[----:B------:R-:W-:Y:S01]  /*23230*/  MOV R12, 0x1 ;  /* 0x00000001000c7802 */ /* 0x000fe20000000f00 */
[----:B0-----:R-:W-:Y:S02]  /*23240*/  IMAD.MOV.U32 R11, RZ, RZ, 0x1c1f ;  /* 0x00001c1fff0b7424 */ /* 0x001fe400078e00ff */
[----:B------:R-:W-:-:S07]  /*23250*/  IMAD.MOV.U32 R15, RZ, RZ, -0x1 ;  /* 0xffffffffff0f7424 */ /* 0x000fce00078e00ff */
[----:B-1234-:R-:W-:Y:S05]  /*23260*/  WARPSYNC.COLLECTIVE R15, `(.L_x_8097) ;  /* 0x000000000f087348 */ /* 0x01efea0003c00000 */
[----:B----4-:R0:W4:Y:S02]  /*23270*/  SHFL.IDX P6, R14, R13, R12, R11 ;  /* 0x0000000c0d0e7389 */ /* 0x01012400000c000b */
[----:B01234-:R-:W-:Y:S01]  /*23280*/  ENDCOLLECTIVE ;  /* 0x000000000000791b */ /* 0x01ffe20003800000 */
.L_x_8097:
[----:B------:R-:W-:Y:S05]  /*23290*/  BSYNC B1 ;  /* 0x0000000000017941 */ /* 0x000fea0003800000 */
.L_x_8096:
        /* <DEDUP_REMOVED lines=8> */
.L_x_8098:
[----:B------:R-:W-:Y:S05]  /*23320*/  BRA `(.L_x_8099) ;  /* 0xfffffe0800f47947 */ /* 0x000fea000383ffff */
.L_x_7822:
[----:B------:R-:W-:Y:S01]  /*23330*/  BSSY B1, `(.L_x_8100) ;  /* 0x0000008000017945 */ /* 0x000fe20003800000 */
[----:B------:R-:W-:Y:S01]  /*23340*/  IMAD.MOV.U32 R13, RZ, RZ, R103 ;  /* 0x000000ffff0d7224 */ /* 0x000fe200078e0067 */
[----:B0-----:R-:W-:Y:S01]  /*23350*/  MOV R11, 0x1c1f ;  /* 0x00001c1f000b7802 */ /* 0x001fe20000000f00 */
[----:B------:R-:W-:Y:S02]  /*23360*/  IMAD.MOV.U32 R12, RZ, RZ, 0x2 ;  /* 0x00000002ff0c7424 */ /* 0x000fe400078e00ff */
[----:B------:R-:W-:-:S07]  /*23370*/  IMAD.MOV.U32 R15, RZ, RZ, -0x1 ;  /* 0xffffffffff0f7424 */ /* 0x000fce00078e00ff */
[----:B-1234-:R-:W-:Y:S05]  /*23380*/  WARPSYNC.COLLECTIVE R15, `(.L_x_8101) ;  /* 0x000000000f087348 */ /* 0x01efea0003c00000 */
[----:B------:R0:W0:Y:S02]  /*23390*/  SHFL.IDX P6, R14, R13, R12, R11 ;  /* 0x0000000c0d0e7389 */ /* 0x00002400000c000b */
[----:B01234-:R-:W-:Y:S01]  /*233a0*/  ENDCOLLECTIVE ;  /* 0x000000000000791b */ /* 0x01ffe20003800000 */
.L_x_8101:
[----:B------:R-:W-:Y:S05]  /*233b0*/  BSYNC B1 ;  /* 0x0000000000017941 */ /* 0x000fea0003800000 */
.L_x_8100:
        /* <DEDUP_REMOVED lines=8> */
.L_x_8102:
[----:B------:R-:W-:Y:S05]  /*23440*/  BRA `(.L_x_8103) ;  /* 0xfffffe1800747947 */ /* 0x000fea000383ffff */
.L_x_7832:
[----:B-1----:R1:W2:Y:S02]  /*23450*/  SYNCS.PHASECHK.TRANS64.TRYWAIT P3, [R88+URZ+0x22890], R100 ;  /* 0x02289064580075a7 */ /* 0x0022a4000806017f */
[----:B--2---:R-:W-:Y:S05]  /*23460*/  @!P3 NANOSLEEP.SYNCS 0x989680 ;  /* 0x009896800000b95d */ /* 0x004fea0003900000 */
[----:B------:R-:W2:Y:S02]  /*23470*/  @!P3 SYNCS.PHASECHK.TRANS64 P3, [R88+URZ+0x22890], R100 ;  /* 0x022890645800b5a7 */ /* 0x000ea4000806007f */
[----:B--2---:R-:W-:Y:S05]  /*23480*/  @!P3 BRA `(.L_x_7832) ;  /* 0xfffffffc00f0b947 */ /* 0x004fea000383ffff */
[----:B------:R-:W-:Y:S05]  /*23490*/  BRA `(.L_x_8104) ;  /* 0xfffffe2c00347947 */ /* 0x000fea000383ffff */
.L_x_7833:
        /* <DEDUP_REMOVED lines=8> */
.L_x_8106:
[----:B------:R-:W-:Y:S05]  /*23520*/  BSYNC B1 ;  /* 0x0000000000017941 */ /* 0x000fea0003800000 */
.L_x_8105:
        /* <DEDUP_REMOVED lines=8> */
.L_x_8107:
[----:B------:R-:W-:Y:S01]  /*235b0*/  IMAD.MOV.U32 R107, RZ, RZ, R14 ;  /* 0x000000ffff6b7224 */ /* 0x000fe200078e000e */
[----:B------:R-:W-:Y:S06]  /*235c0*/  BRA `(.L_x_8108) ;  /* 0xfffffe2c00007947 */ /* 0x000fec000383ffff */
.L_x_7838:
        /* <DEDUP_REMOVED lines=8> */
.L_x_8110:
[----:B------:R-:W-:Y:S05]  /*23650*/  BSYNC B1 ;  /* 0x0000000000017941 */ /* 0x000fea0003800000 */
.L_x_8109:
        /* <DEDUP_REMOVED lines=8> */
.L_x_8111:
[----:B------:R-:W-:Y:S05]  /*236e0*/  BRA `(.L_x_8112) ;  /* 0xfffffe3800907947 */ /* 0x000fea000383ffff */
.L_x_7843:
        /* <DEDUP_REMOVED lines=8> */
.L_x_8114:
[----:B------:R-:W-:Y:S05]  /*23770*/  BSYNC B1 ;  /* 0x0000000000017941 */ /* 0x000fea0003800000 */
.L_x_8113:
        /* <DEDUP_REMOVED lines=8> */
.L_x_8115:
[----:B------:R-:W-:Y:S05]  /*23800*/  BRA `(.L_x_8116) ;  /* 0xfffffe4800407947 */ /* 0x000fea000383ffff */
.L_x_7848:
[----:B0-----:R0:W1:Y:S02]  /*23810*/  SYNCS.PHASECHK.TRANS64.TRYWAIT P2, [R88+URZ+0x22890], R100 ;  /* 0x02289064580075a7 */ /* 0x001064000804017f */
[----:B-1----:R-:W-:Y:S05]  /*23820*/  @!P2 NANOSLEEP.SYNCS 0x989680 ;  /* 0x009896800000a95d */ /* 0x002fea0003900000 */
[----:B------:R-:W1:Y:S02]  /*23830*/  @!P2 SYNCS.PHASECHK.TRANS64 P2, [R88+URZ+0x22890], R100 ;  /* 0x022890645800a5a7 */ /* 0x000e64000804007f */
[----:B-1----:R-:W-:Y:S05]  /*23840*/  @!P2 BRA `(.L_x_7848) ;  /* 0xfffffffc00f0a947 */ /* 0x002fea000383ffff */
[----:B------:R-:W-:Y:S05]  /*23850*/  BRA `(.L_x_8117) ;  /* 0xfffffe5800287947 */ /* 0x000fea000383ffff */
.L_x_7849:
        /* <DEDUP_REMOVED lines=8> */
.L_x_8119:
[----:B------:R-:W-:Y:S05]  /*238e0*/  BSYNC B1 ;  /* 0x0000000000017941 */ /* 0x000fea0003800000 */
.L_x_8118:
        /* <DEDUP_REMOVED lines=8> */
.L_x_8120:
[----:B------:R-:W-:Y:S05]  /*23970*/  BRA `(.L_x_8121) ;  /* 0xfffffe5800487947 */ /* 0x000fea000383ffff */
.L_x_7852:
[----:B------:R-:W-:Y:S01]  /*23980*/  BSSY B1, `(.L_x_8122) ;  /* 0x0000008000017945 */ /* 0x000fe20003800000 */
[----:B------:R-:W-:Y:S01]  /*23990*/  IMAD.MOV.U32 R13, RZ, RZ, R33 ;  /* 0x000000ffff0d7224 */ /* 0x000fe200078e0021 */
[----:B------:R-:W-:Y:S01]  /*239a0*/  MOV R12, 0x1 ;  /* 0x00000001000c7802 */ /* 0x000fe20000000f00 */
[----:B------:R-:W-:Y:S02]  /*239b0*/  IMAD.MOV.U32 R11, RZ, RZ, 0x1c1f ;  /* 0x00001c1fff0b7424 */ /* 0x000fe400078e00ff */
[----:B------:R-:W-:-:S07]  /*239c0*/  IMAD.MOV.U32 R15, RZ, RZ, -0x1 ;  /* 0xffffffffff0f7424 */ /* 0x000fce00078e00ff */
[----:B01234-:R-:W-:Y:S05]  /*239d0*/  WARPSYNC.COLLECTIVE R15, `(.L_x_8123) ;  /* 0x000000000f087348 */ /* 0x01ffea0003c00000 */
[----:B---3--:R3:W0:Y:S02]  /*239e0*/  SHFL.IDX P6, R14, R13, R12, R11 ;  /* 0x0000000c0d0e7389 */ /* 0x00862400000c000b */
[----:B01234-:R-:W-:Y:S01]  /*239f0*/  ENDCOLLECTIVE ;  /* 0x000000000000791b */ /* 0x01ffe20003800000 */
.L_x_8123:
[----:B------:R-:W-:Y:S05]  /*23a00*/  BSYNC B1 ;  /* 0x0000000000017941 */ /* 0x000fea0003800000 */
.L_x_8122:
        /* <DEDUP_REMOVED lines=8> */
.L_x_8124:
[----:B------:R-:W-:Y:S05]  /*23a90*/  BRA `(.L_x_8125) ;  /* 0xfffffe5800487947 */ /* 0x000fea000383ffff */
.L_x_7855:
        /* <DEDUP_REMOVED lines=8> */
.L_x_8127:
[----:B------:R-:W-:Y:S05]  /*23b20*/  BSYNC B1 ;  /* 0x0000000000017941 */ /* 0x000fea0003800000 */
.L_x_8126:
        /* <DEDUP_REMOVED lines=8> */
.L_x_8128:
[----:B------:R-:W-:Y:S05]  /*23bb0*/  BRA `(.L_x_8129) ;  /* 0xfffffe58004c7947 */ /* 0x000fea000383ffff */
.L_x_7859:
[----:B------:R0:W0:Y:S02]  /*23bc0*/  SYNCS.PHASECHK.TRANS64.TRYWAIT P3, [R88+URZ+0x228b0], R100 ;  /* 0x0228b064580075a7 */ /* 0x000024000806017f */
[----:B0-----:R-:W-:Y:S05]  /*23bd0*/  @!P3 NANOSLEEP.SYNCS 0x989680 ;  /* 0x009896800000b95d */ /* 0x001fea0003900000 */
[----:B------:R-:W0:Y:S02]  /*23be0*/  @!P3 SYNCS.PHASECHK.TRANS64 P3, [R88+URZ+0x228b0], R100 ;  /* 0x0228b0645800b5a7 */ /* 0x000e24000806007f */
[----:B0-----:R-:W-:Y:S05]  /*23bf0*/  @!P3 BRA `(.L_x_7859) ;  /* 0xfffffffc00f0b947 */ /* 0x001fea000383ffff */
[----:B------:R-:W-:Y:S05]  /*23c00*/  BRA `(.L_x_8130) ;  /* 0xfffffe5800c47947 */ /* 0x000fea000383ffff */
.L_x_7871:
[----:B------:R-:W0:Y:S01]  /*23c10*/  S2R R4, SR_TID.X ;  /* 0x0000000000047919 */ /* 0x000e220000002100 */
[----:B------:R-:W-:Y:S01]  /*23c20*/  BSSY B0, `(.L_x_8131) ;  /* 0x000000c000007945 */ /* 0x000fe20003800000 */
[----:B------:R-:W-:Y:S01]  /*23c30*/  IMAD.MOV.U32 R12, RZ, RZ, RZ ;  /* 0x000000ffff0c7224 */ /* 0x000fe200078e00ff */
[----:B------:R-:W-:Y:S01]  /*23c40*/  MOV R11, 0x1f ;  /* 0x0000001f000b7802 */ /* 0x000fe20000000f00 */
[----:B------:R-:W-:Y:S02]  /*23c50*/  IMAD.MOV.U32 R15, RZ, RZ, -0x1 ;  /* 0xffffffffff0f7424 */ /* 0x000fe400078e00ff */
[----:B0-----:R-:W-:-:S05]  /*23c60*/  VIADD R5, R4, 0xffffff80 ;  /* 0xffffff8004057836 */ /* 0x001fca0000000000 */
[----:B------:R-:W-:-:S04]  /*23c70*/  SHF.R.S32.HI R4, RZ, 0x1f, R5 ;  /* 0x0000001fff047819 */ /* 0x000fc80000011405 */
[----:B------:R-:W-:-:S04]  /*23c80*/  LEA.HI R4, R4, R5, RZ, 0x7 ;  /* 0x0000000504047211 */ /* 0x000fc800078f38ff */
[----:B------:R-:W-:-:S05]  /*23c90*/  SHF.R.S32.HI R4, RZ, 0x7, R4 ;  /* 0x00000007ff047819 */ /* 0x000fca0000011404 */
[----:B------:R-:W-:-:S07]  /*23ca0*/  IMAD.MOV.U32 R13, RZ, RZ, R4 ;  /* 0x000000ffff0d7224 */ /* 0x000fce00078e0004 */
[----:B---3-5:R-:W-:Y:S05]  /*23cb0*/  WARPSYNC.COLLECTIVE R15, `(.L_x_8132) ;  /* 0x000000000f087348 */ /* 0x028fea0003c00000 */
[----:B------:R0:W1:Y:S02]  /*23cc0*/  SHFL.IDX P6, R14, R13, R12, R11 ;  /* 0x0000000c0d0e7389 */ /* 0x00006400000c000b */
[----:B01-3-5:R-:W-:Y:S01]  /*23cd0*/  ENDCOLLECTIVE ;  /* 0x000000000000791b */ /* 0x02bfe20003800000 */
.L_x_8132:
[----:B------:R-:W-:Y:S05]  /*23ce0*/  BSYNC B0 ;  /* 0x0000000000007941 */ /* 0x000fea0003800000 */
.L_x_8131:
[----:B------:R-:W-:Y:S01]  /*23cf0*/  IMAD.MOV.U32 R203, RZ, RZ, R14 ;  /* 0x000000ffffcb7224 */ /* 0x000fe200078e000e */
[----:B------:R-:W-:Y:S06]  /*23d00*/  BRA `(.L_x_8133) ;  /* 0xfffffe64007c7947 */ /* 0x000fec000383ffff */
.L_x_7883:
[----:B------:R-:W-:Y:S01]  /*23d10*/  BSSY B1, `(.L_x_8134) ;  /* 0x0000008000017945 */ /* 0x000fe20003800000 */
[----:B------:R-:W-:Y:S01]  /*23d20*/  IMAD.MOV.U32 R13, RZ, RZ, R26 ;  /* 0x000000ffff0d7224 */ /* 0x000fe200078e001a */
[----:B------:R-:W-:Y:S01]  /*23d30*/  MOV R11, 0x1c1f ;  /* 0x00001c1f000b7802 */ /* 0x000fe20000000f00 */
[----:B------:R-:W-:Y:S02]  /*23d40*/  IMAD.MOV.U32 R12, RZ, RZ, RZ ;  /* 0x000000ffff0c7224 */ /* 0x000fe400078e00ff */
[----:B------:R-:W-:-:S07]  /*23d50*/  IMAD.MOV.U32 R15, RZ, RZ, -0x1 ;  /* 0xffffffffff0f7424 */ /* 0x000fce00078e00ff */
[----:B------:R-:W-:Y:S05]  /*23d60*/  WARPSYNC.COLLECTIVE R15, `(.L_x_8135) ;  /* 0x000000000f087348 */ /* 0x000fea0003c00000 */
[----:B------:R0:W1:Y:S02]  /*23d70*/  SHFL.IDX P6, R14, R13, R12, R11 ;  /* 0x0000000c0d0e7389 */ /* 0x00006400000c000b */
[----:B01----:R-:W-:Y:S01]  /*23d80*/  ENDCOLLECTIVE ;  /* 0x000000000000791b */ /* 0x003fe20003800000 */
.L_x_8135:
[----:B------:R-:W-:Y:S05]  /*23d90*/  BSYNC B1 ;  /* 0x0000000000017941 */ /* 0x000fea0003800000 */
.L_x_8134:
        /* <DEDUP_REMOVED lines=8> */
.L_x_8136:
[----:B------:R-:W-:Y:S02]  /*23e20*/  IMAD.MOV.U32 R13, RZ, RZ, R28 ;  /* 0x000000ffff0d7224 */ /* 0x000fe400078e001c */
[----:B------:R-:W-:-:S07]  /*23e30*/  IMAD.MOV.U32 R33, RZ, RZ, R14 ;  /* 0x000000ffff217224 */ /* 0x000fce00078e000e */
[----:B------:R-:W-:Y:S05]  /*23e40*/  WARPSYNC.COLLECTIVE R15, `(.L_x_8137) ;  /* 0x000000000f087348 */ /* 0x000fea0003c00000 */
[----:B------:R0:W1:Y:S02]  /*23e50*/  SHFL.IDX P6, R14, R13, R12, R11 ;  /* 0x0000000c0d0e7389 */ /* 0x00006400000c000b */
[----:B01----:R-:W-:Y:S01]  /*23e60*/  ENDCOLLECTIVE ;  /* 0x000000000000791b */ /* 0x003fe20003800000 */
.L_x_8137:
[----:B------:R-:W-:Y:S01]  /*23e70*/  MOV R13, R30 ;  /* 0x0000001e000d7202 */ /* 0x000fe20000000f00 */
[----:B------:R-:W-:-:S07]  /*23e80*/  IMAD.MOV.U32 R3, RZ, RZ, R14 ;  /* 0x000000ffff037224 */ /* 0x000fce00078e000e */
[----:B------:R-:W-:Y:S05]  /*23e90*/  WARPSYNC.COLLECTIVE R15, `(.L_x_8138) ;  /* 0x000000000f087348 */ /* 0x000fea0003c00000 */
[----:B------:R0:W1:Y:S02]  /*23ea0*/  SHFL.IDX P6, R14, R13, R12, R11 ;  /* 0x0000000c0d0e7389 */ /* 0x00006400000c000b */
[----:B01----:R-:W-:Y:S01]  /*23eb0*/  ENDCOLLECTIVE ;  /* 0x000000000000791b */ /* 0x003fe20003800000 */
.L_x_8138:
[----:B------:R-:W-:Y:S05]  /*23ec0*/  BRA `(.L_x_8139) ;  /* 0xfffffe6800f47947 */ /* 0x000fea000383ffff */
.L_x_7887:
[----:B0-----:R0:W1:Y:S02]  /*23ed0*/  SYNCS.PHASECHK.TRANS64.TRYWAIT P0, [R18+URZ+0x22800], R39 ;  /* 0x02280027120075a7 */ /* 0x001064000800017f */
[----:B-1----:R-:W-:Y:S05]  /*23ee0*/  @!P0 NANOSLEEP.SYNCS 0x989680 ;  /* 0x009896800000895d */ /* 0x002fea0003900000 */
[----:B------:R-:W1:Y:S02]  /*23ef0*/  @!P0 SYNCS.PHASECHK.TRANS64 P0, [R18+URZ+0x22800], R39 ;  /* 0x02280027120085a7 */ /* 0x000e64000800007f */
[----:B-1----:R-:W-:Y:S05]  /*23f00*/  @!P0 BRA `(.L_x_7887) ;  /* 0xfffffffc00f08947 */ /* 0x002fea000383ffff */
[----:B------:R-:W-:Y:S05]  /*23f10*/  BRA `(.L_x_8140) ;  /* 0xfffffe7000507947 */ /* 0x000fea000383ffff */
.L_x_7895:
        /* <DEDUP_REMOVED lines=8> */
.L_x_8142:
[----:B------:R-:W-:Y:S05]  /*23fa0*/  BSYNC B1 ;  /* 0x0000000000017941 */ /* 0x000fea0003800000 */
.L_x_8141:
        /* <DEDUP_REMOVED lines=8> */
.L_x_8143:
[----:B------:R-:W-:Y:S01]  /*24030*/  IMAD.MOV.U32 R13, RZ, RZ, R28 ;  /* 0x000000ffff0d7224 */ /* 0x000fe200078e001c */
[----:B------:R-:W-:-:S07]  /*24040*/  MOV R33, R14 ;  /* 0x0000000e00217202 */ /* 0x000fce0000000f00 */
[----:B------:R-:W-:Y:S05]  /*24050*/  WARPSYNC.COLLECTIVE R15, `(.L_x_8144) ;  /* 0x000000000f087348 */ /* 0x000fea0003c00000 */
[----:B------:R0:W1:Y:S02]  /*24060*/  SHFL.IDX P6, R14, R13, R12, R11 ;  /* 0x0000000c0d0e7389 */ /* 0x00006400000c000b */
[----:B01----:R-:W-:Y:S01]  /*24070*/  ENDCOLLECTIVE ;  /* 0x000000000000791b */ /* 0x003fe20003800000 */
.L_x_8144:
[----:B------:R-:W-:Y:S02]  /*24080*/  IMAD.MOV.U32 R13, RZ, RZ, R30 ;  /* 0x000000ffff0d7224 */ /* 0x000fe400078e001e */
[----:B------:R-:W-:-:S07]  /*24090*/  IMAD.MOV.U32 R21, RZ, RZ, R14 ;  /* 0x000000ffff157224 */ /* 0x000fce00078e000e */
[----:B------:R-:W-:Y:S05]  /*240a0*/  WARPSYNC.COLLECTIVE R15, `(.L_x_8145) ;  /* 0x000000000f087348 */ /* 0x000fea0003c00000 */
[----:B------:R0:W1:Y:S02]  /*240b0*/  SHFL.IDX P6, R14, R13, R12, R11 ;  /* 0x0000000c0d0e7389 */ /* 0x00006400000c000b */
[----:B01----:R-:W-:Y:S01]  /*240c0*/  ENDCOLLECTIVE ;  /* 0x000000000000791b */ /* 0x003fe20003800000 */
.L_x_8145:
[----:B------:R-:W-:Y:S05]  /*240d0*/  BRA `(.L_x_8146) ;  /* 0xfffffe8800247947 */ /* 0x000fea000383ffff */
.L_x_7899:
[----:B0-----:R0:W1:Y:S02]  /*240e0*/  SYNCS.PHASECHK.TRANS64.TRYWAIT P1, [R18+URZ+0x22800], R37 ;  /* 0x02280025120075a7 */ /* 0x001064000802017f */
[----:B-1----:R-:W-:Y:S05]  /*240f0*/  @!P1 NANOSLEEP.SYNCS 0x989680 ;  /* 0x009896800000995d */ /* 0x002fea0003900000 */
[----:B------:R-:W1:Y:S02]  /*24100*/  @!P1 SYNCS.PHASECHK.TRANS64 P1, [R18+URZ+0x22800], R37 ;  /* 0x02280025120095a7 */ /* 0x000e64000802007f */
[----:B-1----:R-:W-:Y:S05]  /*24110*/  @!P1 BRA `(.L_x_7899) ;  /* 0xfffffffc00f09947 */ /* 0x002fea000383ffff */
[----:B------:R-:W-:Y:S05]  /*24120*/  BRA `(.L_x_8147) ;  /* 0xfffffe8c00407947 */ /* 0x000fea000383ffff */
.L_x_7905:
[----:B-1----:R1:W2:Y:S02]  /*24130*/  SYNCS.PHASECHK.TRANS64.TRYWAIT P1, [R3+URZ+0x22830], R4 ;  /* 0x02283004030075a7 */ /* 0x0022a4000802017f */
[----:B--2---:R-:W-:Y:S05]  /*24140*/  @!P1 NANOSLEEP.SYNCS 0x989680 ;  /* 0x009896800000995d */ /* 0x004fea0003900000 */
[----:B------:R-:W2:Y:S02]  /*24150*/  @!P1 SYNCS.PHASECHK.TRANS64 P1, [R3+URZ+0x22830], R4 ;  /* 0x02283004030095a7 */ /* 0x000ea4000802007f */
[----:B--2---:R-:W-:Y:S05]  /*24160*/  @!P1 BRA `(.L_x_7905) ;  /* 0xfffffffc00f09947 */ /* 0x004fea000383ffff */
[----:B------:R-:W-:Y:S05]  /*24170*/  BRA `(.L_x_7904) ;  /* 0xfffffea400bc7947 */ /* 0x000fea000383ffff */
.L_x_7912:
[----:B-1----:R1:W2:Y:S02]  /*24180*/  SYNCS.PHASECHK.TRANS64.TRYWAIT P2, [R13+URZ+0x22830], R14 ;  /* 0x0228300e0d0075a7 */ /* 0x0022a4000804017f */
[----:B--2---:R-:W-:Y:S05]  /*24190*/  @!P2 NANOSLEEP.SYNCS 0x989680 ;  /* 0x009896800000a95d */ /* 0x004fea0003900000 */
[----:B------:R-:W2:Y:S02]  /*241a0*/  @!P2 SYNCS.PHASECHK.TRANS64 P2, [R13+URZ+0x22830], R14 ;  /* 0x0228300e0d00a5a7 */ /* 0x000ea4000804007f */
[----:B--2---:R-:W-:Y:S05]  /*241b0*/  @!P2 BRA `(.L_x_7912) ;  /* 0xfffffffc00f0a947 */ /* 0x004fea000383ffff */
[----:B------:R-:W-:Y:S05]  /*241c0*/  BRA `(.L_x_7911) ;  /* 0xfffffee000d47947 */ /* 0x000fea000383ffff */
.L_x_7916:
[----:B-1----:R1:W2:Y:S02]  /*241d0*/  SYNCS.PHASECHK.TRANS64.TRYWAIT P1, [R13+URZ+0x22850], R12 ;  /* 0x0228500c0d0075a7 */ /* 0x0022a4000802017f */
[----:B--2---:R-:W-:Y:S05]  /*241e0*/  @!P1 NANOSLEEP.SYNCS 0x989680 ;  /* 0x009896800000995d */ /* 0x004fea0003900000 */
[----:B------:R-:W2:Y:S02]  /*241f0*/  @!P1 SYNCS.PHASECHK.TRANS64 P1, [R13+URZ+0x22850], R12 ;  /* 0x0228500c0d0095a7 */ /* 0x000ea4000802007f */
[----:B--2---:R-:W-:Y:S05]  /*24200*/  @!P1 BRA `(.L_x_7916) ;  /* 0xfffffffc00f09947 */ /* 0x004fea000383ffff */
[----:B------:R-:W-:Y:S05]  /*24210*/  BRA `(.L_x_7913) ;  /* 0xfffffef000107947 */ /* 0x000fea000383ffff */
.L_x_7923:
[----:B-1----:R1:W2:Y:S02]  /*24220*/  SYNCS.PHASECHK.TRANS64.TRYWAIT P1, [R13+URZ+0x22850], R0 ;  /* 0x022850000d0075a7 */ /* 0x0022a4000802017f */
[----:B--2---:R-:W-:Y:S05]  /*24230*/  @!P1 NANOSLEEP.SYNCS 0x989680 ;  /* 0x009896800000995d */ /* 0x004fea0003900000 */
[----:B------:R-:W2:Y:S02]  /*24240*/  @!P1 SYNCS.PHASECHK.TRANS64 P1, [R13+URZ+0x22850], R0 ;  /* 0x022850000d0095a7 */ /* 0x000ea4000802007f */
[----:B--2---:R-:W-:Y:S05]  /*24250*/  @!P1 BRA `(.L_x_7923) ;  /* 0xfffffffc00f09947 */ /* 0x004fea000383ffff */
[----:B------:R-:W-:Y:S05]  /*24260*/  BRA `(.L_x_7922) ;  /* 0xffffff1800a47947 */ /* 0x000fea000383ffff */
.L_x_7927:
[----:B------:R-:W-:Y:S01]  /*24270*/  SEL R96, R12, R87, P0 ;  /* 0x000000570c607207 */ /* 0x000fe20000000000 */
[----:B------:R-:W-:Y:S01]  /*24280*/  IMAD.MOV.U32 R15, RZ, RZ, -0x1 ;  /* 0xffffffffff0f7424 */ /* 0x000fe200078e00ff */
[----:B------:R-:W-:Y:S01]  /*24290*/  SEL R54, R87, R12, P0 ;  /* 0x0000000c57367207 */ /* 0x000fe20000000000 */
[----:B------:R-:W-:Y:S01]  /*242a0*/  IMAD.MOV.U32 R12, RZ, RZ, R7 ;  /* 0x000000ffff0c7224 */ /* 0x000fe200078e0007 */
[----:B------:R-:W-:Y:S02]  /*242b0*/  MOV R11, 0x1c1f ;  /* 0x00001c1f000b7802 */ /* 0x000fe40000000f00 */
[----:B------:R-:W-:Y:S02]  /*242c0*/  LOP3.LUT R5, R7, 0x2, RZ, 0x3c, !PT ;  /* 0x0000000207057812 */ /* 0x000fe400078e3cff */
[----:B------:R-:W-:-:S07]  /*242d0*/  SEL R78, R85, R140, P0 ;  /* 0x0000008c554e7207 */ /* 0x000fce0000000000 */
[----:B-12---:R-:W-:Y:S05]  /*242e0*/  WARPSYNC.COLLECTIVE R15, `(.L_x_8148) ;  /* 0x000000000f087348 */ /* 0x006fea0003c00000 */
[----:B------:R0:W3:Y:S02]  /*242f0*/  SHFL.IDX P6, R14, R13, R12, R11 ;  /* 0x0000000c0d0e7389 */ /* 0x0000e400000c000b */
[----:B0123--:R-:W-:Y:S01]  /*24300*/  ENDCOLLECTIVE ;  /* 0x000000000000791b */ /* 0x00ffe20003800000 */
.L_x_8148:
        /* <DEDUP_REMOVED lines=18> */
.L_x_8149:
        /* <DEDUP_REMOVED lines=18> */
.L_x_8150:
        /* <DEDUP_REMOVED lines=18> */
.L_x_8151:
        /* <DEDUP_REMOVED lines=18> */
.L_x_8152:
        /* <DEDUP_REMOVED lines=16> */
.L_x_8153:
[----:B------:R-:W-:Y:S01]  /*24890*/  MOV R13, R140 ;  /* 0x0000008c000d7202 */ /* 0x000fe20000000f00 */
[----:B------:R-:W-:Y:S02]  /*248a0*/  IMAD.MOV.U32 R12, RZ, RZ, R5 ;  /* 0x000000ffff0c7224 */ /* 0x000fe400078e0005 */
[----:B------:R-:W-:-:S07]  /*248b0*/  IMAD.MOV.U32 R80, RZ, RZ, R14 ;  /* 0x000000ffff507224 */ /* 0x000fce00078e000e */
[----:B------:R-:W-:Y:S05]  /*248c0*/  WARPSYNC.COLLECTIVE R15, `(.L_x_8154) ;  /* 0x000000000f087348 */ /* 0x000fea0003c00000 */
[----:B------:R0:W1:Y:S02]  /*248d0*/  SHFL.IDX P6, R14, R13, R12, R11 ;  /* 0x0000000c0d0e7389 */ /* 0x00006400000c000b */
[----:B01----:R-:W-:Y:S01]  /*248e0*/  ENDCOLLECTIVE ;  /* 0x000000000000791b */ /* 0x003fe20003800000 */
.L_x_8154:
[----:B------:R-:W-:Y:S02]  /*248f0*/  IMAD.MOV.U32 R13, RZ, RZ, R136 ;  /* 0x000000ffff0d7224 */ /* 0x000fe400078e0088 */
[----:B------:R-:W-:-:S07]  /*24900*/  IMAD.MOV.U32 R27, RZ, RZ, R14 ;  /* 0x000000ffff1b7224 */ /* 0x000fce00078e000e */
[----:B------:R-:W-:Y:S05]  /*24910*/  WARPSYNC.COLLECTIVE R15, `(.L_x_8155) ;  /* 0x000000000f087348 */ /* 0x000fea0003c00000 */
[----:B------:R0:W1:Y:S02]  /*24920*/  SHFL.IDX P6, R14, R13, R12, R11 ;  /* 0x0000000c0d0e7389 */ /* 0x00006400000c000b */
[----:B01----:R-:W-:Y:S01]  /*24930*/  ENDCOLLECTIVE ;  /* 0x000000000000791b */ /* 0x003fe20003800000 */
.L_x_8155:
        /* <DEDUP_REMOVED lines=8> */
.L_x_8156:
[----:B------:R-:W-:Y:S02]  /*249c0*/  SEL R79, R80, R35, P0 ;  /* 0x00000023504f7207 */ /* 0x000fe40000000000 */
[----:B------:R-:W-:Y:S01]  /*249d0*/  SEL R80, R35, R80, P0 ;  /* 0x0000005023507207 */ /* 0x000fe20000000000 */
[----:B------:R-:W-:Y:S02]  /*249e0*/  IMAD.MOV.U32 R13, RZ, RZ, R146 ;  /* 0x000000ffff0d7224 */ /* 0x000fe400078e0092 */
[----:B------:R-:W-:-:S07]  /*249f0*/  IMAD.MOV.U32 R0, RZ, RZ, R14 ;  /* 0x000000ffff007224 */ /* 0x000fce00078e000e */
[----:B------:R-:W-:Y:S05]  /*24a00*/  WARPSYNC.COLLECTIVE R15, `(.L_x_8157) ;  /* 0x000000000f087348 */ /* 0x000fea0003c00000 */
[----:B------:R0:W1:Y:S02]  /*24a10*/  SHFL.IDX P6, R14, R13, R12, R11 ;  /* 0x0000000c0d0e7389 */ /* 0x00006400000c000b */
[----:B01----:R-:W-:Y:S01]  /*24a20*/  ENDCOLLECTIVE ;  /* 0x000000000000791b */ /* 0x003fe20003800000 */
.L_x_8157:
[----:B------:R-:W-:Y:S01]  /*24a30*/  MOV R13, R142 ;  /* 0x0000008e000d7202 */ /* 0x000fe20000000f00 */
[----:B------:R-:W-:Y:S02]  /*24a40*/  IMAD.MOV.U32 R12, RZ, RZ, R5 ;  /* 0x000000ffff0c7224 */ /* 0x000fe400078e0005 */
[----:B------:R-:W-:-:S07]  /*24a50*/  IMAD.MOV.U32 R3, RZ, RZ, R14 ;  /* 0x000000ffff037224 */ /* 0x000fce00078e000e */
[----:B------:R-:W-:Y:S05]  /*24a60*/  WARPSYNC.COLLECTIVE R15, `(.L_x_8158) ;  /* 0x000000000f087348 */ /* 0x000fea0003c00000 */
[----:B------:R0:W1:Y:S02]  /*24a70*/  SHFL.IDX P6, R14, R13, R12, R11 ;  /* 0x0000000c0d0e7389 */ /* 0x00006400000c000b */
[----:B01----:R-:W-:Y:S01]  /*24a80*/  ENDCOLLECTIVE ;  /* 0x000000000000791b */ /* 0x003fe20003800000 */
.L_x_8158:
[----:B------:R-:W-:Y:S02]  /*24a90*/  IMAD.MOV.U32 R13, RZ, RZ, R20 ;  /* 0x000000ffff0d7224 */ /* 0x000fe400078e0014 */
[----:B------:R-:W-:-:S07]  /*24aa0*/  IMAD.MOV.U32 R25, RZ, RZ, R14 ;  /* 0x000000ffff197224 */ /* 0x000fce00078e000e */
[----:B------:R-:W-:Y:S05]  /*24ab0*/  WARPSYNC.COLLECTIVE R15, `(.L_x_8159) ;  /* 0x000000000f087348 */ /* 0x000fea0003c00000 */
[----:B------:R0:W1:Y:S02]  /*24ac0*/  SHFL.IDX P6, R14, R13, R12, R11 ;  /* 0x0000000c0d0e7389 */ /* 0x00006400000c000b */
[----:B01----:R-:W-:Y:S01]  /*24ad0*/  ENDCOLLECTIVE ;  /* 0x000000000000791b */ /* 0x003fe20003800000 */
.L_x_8159:
        /* <DEDUP_REMOVED lines=8> */
.L_x_8160:
[----:B------:R-:W-:Y:S02]  /*24b60*/  SEL R2, R3, R20, P0 ;  /* 0x0000001403027207 */ /* 0x000fe40000000000 */
[----:B------:R-:W-:Y:S01]  /*24b70*/  SEL R3, R20, R3, P0 ;  /* 0x0000000314037207 */ /* 0x000fe20000000000 */
[----:B------:R-:W-:Y:S02]  /*24b80*/  IMAD.MOV.U32 R13, RZ, RZ, R40 ;  /* 0x000000ffff0d7224 */ /* 0x000fe400078e0028 */
[----:B------:R-:W-:-:S07]  /*24b90*/  IMAD.MOV.U32 R21, RZ, RZ, R14 ;  /* 0x000000ffff157224 */ /* 0x000fce00078e000e */
[----:B------:R-:W-:Y:S05]  /*24ba0*/  WARPSYNC.COLLECTIVE R15, `(.L_x_8161) ;  /* 0x000000000f087348 */ /* 0x000fea0003c00000 */
[----:B------:R0:W1:Y:S02]  /*24bb0*/  SHFL.IDX P6, R14, R13, R12, R11 ;  /* 0x0000000c0d0e7389 */ /* 0x00006400000c000b */
[----:B01----:R-:W-:Y:S01]  /*24bc0*/  ENDCOLLECTIVE ;  /* 0x000000000000791b */ /* 0x003fe20003800000 */
.L_x_8161:
[----:B------:R-:W-:Y:S01]  /*24bd0*/  MOV R13, R112 ;  /* 0x00000070000d7202 */ /* 0x000fe20000000f00 */
[----:B------:R-:W-:Y:S02]  /*24be0*/  IMAD.MOV.U32 R12, RZ, RZ, R5 ;  /* 0x000000ffff0c7224 */ /* 0x000fe400078e0005 */
[----:B------:R-:W-:-:S07]  /*24bf0*/  IMAD.MOV.U32 R40, RZ, RZ, R14 ;  /* 0x000000ffff287224 */ /* 0x000fce00078e000e */
[----:B------:R-:W-:Y:S05]  /*24c00*/  WARPSYNC.COLLECTIVE R15, `(.L_x_8162) ;  /* 0x000000000f087348 */ /* 0x000fea0003c00000 */
[----:B------:R0:W1:Y:S02]  /*24c10*/  SHFL.IDX P6, R14, R13, R12, R11 ;  /* 0x0000000c0d0e7389 */ /* 0x00006400000c000b */
[----:B01----:R-:W-:Y:S01]  /*24c20*/  ENDCOLLECTIVE ;  /* 0x000000000000791b */ /* 0x003fe20003800000 */
.L_x_8162:
[----:B------:R-:W-:Y:S02]  /*24c30*/  IMAD.MOV.U32 R13, RZ, RZ, R134 ;  /* 0x000000ffff0d7224 */ /* 0x000fe400078e0086 */
[----:B------:R-:W-:-:S07]  /*24c40*/  IMAD.MOV.U32 R112, RZ, RZ, R14 ;  /* 0x000000ffff707224 */ /* 0x000fce00078e000e */
[----:B------:R-:W-:Y:S05]  /*24c50*/  WARPSYNC.COLLECTIVE R15, `(.L_x_8163) ;  /* 0x000000000f087348 */ /* 0x000fea0003c00000 */
[----:B------:R0:W1:Y:S02]  /*24c60*/  SHFL.IDX P6, R14, R13, R12, R11 ;  /* 0x0000000c0d0e7389 */ /* 0x00006400000c000b */
[----:B01----:R-:W-:Y:S01]  /*24c70*/  ENDCOLLECTIVE ;  /* 0x000000000000791b */ /* 0x003fe20003800000 */
.L_x_8163:
        /* <DEDUP_REMOVED lines=8> */
.L_x_8164:
[----:B------:R-:W-:Y:S02]  /*24d00*/  IMAD.MOV.U32 R13, RZ, RZ, R144 ;  /* 0x000000ffff0d7224 */ /* 0x000fe400078e0090 */
[----:B------:R-:W-:-:S07]  /*24d10*/  IMAD.MOV.U32 R42, RZ, RZ, R14 ;  /* 0x000000ffff2a7224 */ /* 0x000fce00078e000e */
[----:B------:R-:W-:Y:S05]  /*24d20*/  WARPSYNC.COLLECTIVE R15, `(.L_x_8165) ;  /* 0x000000000f087348 */ /* 0x000fea0003c00000 */
[----:B------:R0:W1:Y:S02]  /*24d30*/  SHFL.IDX P6, R14, R13, R12, R11 ;  /* 0x0000000c0d0e7389 */ /* 0x00006400000c000b */
[----:B01----:R-:W-:Y:S01]  /*24d40*/  ENDCOLLECTIVE ;  /* 0x000000000000791b */ /* 0x003fe20003800000 */
.L_x_8165:
[----:B------:R-:W-:Y:S01]  /*24d50*/  MOV R13, R132 ;  /* 0x00000084000d7202 */ /* 0x000fe20000000f00 */
[----:B------:R-:W-:Y:S02]  /*24d60*/  IMAD.MOV.U32 R12, RZ, RZ, R5 ;  /* 0x000000ffff0c7224 */ /* 0x000fe400078e0005 */
[----:B------:R-:W-:-:S07]  /*24d70*/  IMAD.MOV.U32 R9, RZ, RZ, R14 ;  /* 0x000000ffff097224 */ /* 0x000fce00078e000e */
[----:B------:R-:W-:Y:S05]  /*24d80*/  WARPSYNC.COLLECTIVE R15, `(.L_x_8166) ;  /* 0x000000000f087348 */ /* 0x000fea0003c00000 */
[----:B------:R0:W1:Y:S02]  /*24d90*/  SHFL.IDX P6, R14, R13, R12, R11 ;  /* 0x0000000c0d0e7389 */ /* 0x00006400000c000b */
[----:B01----:R-:W-:Y:S01]  /*24da0*/  ENDCOLLECTIVE ;  /* 0x000000000000791b */ /* 0x003fe20003800000 */
.L_x_8166:
[----:B------:R-:W-:Y:S02]  /*24db0*/  IMAD.MOV.U32 R13, RZ, RZ, R126 ;  /* 0x000000ffff0d7224 */ /* 0x000fe400078e007e */
[----:B------:R-:W-:-:S07]  /*24dc0*/  IMAD.MOV.U32 R45, RZ, RZ, R14 ;  /* 0x000000ffff2d7224 */ /* 0x000fce00078e000e */
[----:B------:R-:W-:Y:S05]  /*24dd0*/  WARPSYNC.COLLECTIVE R15, `(.L_x_8167) ;  /* 0x000000000f087348 */ /* 0x000fea0003c00000 */
[----:B------:R0:W1:Y:S02]  /*24de0*/  SHFL.IDX P6, R14, R13, R12, R11 ;  /* 0x0000000c0d0e7389 */ /* 0x00006400000c000b */
[----:B01----:R-:W-:Y:S01]  /*24df0*/  ENDCOLLECTIVE ;  /* 0x000000000000791b */ /* 0x003fe20003800000 */
.L_x_8167:
[----:B------:R-:W-:Y:S01]  /*24e00*/  MOV R13, R46 ;  /* 0x0000002e000d7202 */ /* 0x000fe20000000f00 */
[----:B------:R-:W-:Y:S02]  /*24e10*/  IMAD.MOV.U32 R12, RZ, RZ, R7 ;  /* 0x000000ffff0c7224 */ /* 0x000fe400078e0007 */
[----:B------:R-:W-:-:S07]  /*24e20*/  IMAD.MOV.U32 R126, RZ, RZ, R14 ;  /* 0x000000ffff7e7224 */ /* 0x000fce00078e000e */
[----:B------:R-:W-:Y:S05]  /*24e30*/  WARPSYNC.COLLECTIVE R15, `(.L_x_8168) ;  /* 0x000000000f087348 */ /* 0x000fea0003c00000 */
[----:B------:R0:W1:Y:S02]  /*24e40*/  SHFL.IDX P6, R14, R13, R12, R11 ;  /* 0x0000000c0d0e7389 */ /* 0x00006400000c000b */
[----:B01----:R-:W-:Y:S01]  /*24e50*/  ENDCOLLECTIVE ;  /* 0x000000000000791b */ /* 0x003fe20003800000 */
.L_x_8168:
[----:B------:R-:W-:Y:S01]  /*24e60*/  SEL R43, R9, R126, P0 ;  /* 0x0000007e092b7207 */ /* 0x000fe20000000000 */
[----:B------:R-:W-:Y:S02]  /*24e70*/  IMAD.MOV.U32 R13, RZ, RZ, R48 ;  /* 0x000000ffff0d7224 */ /* 0x000fe400078e0030 */
[----:B------:R-:W-:-:S07]  /*24e80*/  IMAD.MOV.U32 R46, RZ, RZ, R14 ;  /* 0x000000ffff2e7224 */ /* 0x000fce00078e000e */
[----:B------:R-:W-:Y:S05]  /*24e90*/  WARPSYNC.COLLECTIVE R15, `(.L_x_8169) ;  /* 0x000000000f087348 */ /* 0x000fea0003c00000 */
[----:B------:R0:W1:Y:S02]  /*24ea0*/  SHFL.IDX P6, R14, R13, R12, R11 ;  /* 0x0000000c0d0e7389 */ /* 0x00006400000c000b */
[----:B01----:R-:W-:Y:S01]  /*24eb0*/  ENDCOLLECTIVE ;  /* 0x000000000000791b */ /* 0x003fe20003800000 */
.L_x_8169:
[----:B------:R-:W-:Y:S01]  /*24ec0*/  MOV R13, R124 ;  /* 0x0000007c000d7202 */ /* 0x000fe20000000f00 */
[----:B------:R-:W-:Y:S02]  /*24ed0*/  IMAD.MOV.U32 R12, RZ, RZ, R5 ;  /* 0x000000ffff0c7224 */ /* 0x000fe400078e0005 */
[----:B------:R-:W-:-:S07]  /*24ee0*/  IMAD.MOV.U32 R48, RZ, RZ, R14 ;  /* 0x000000ffff307224 */ /* 0x000fce00078e000e */
[----:B------:R-:W-:Y:S05]  /*24ef0*/  WARPSYNC.COLLECTIVE R15, `(.L_x_8170) ;  /* 0x000000000f087348 */ /* 0x000fea0003c00000 */
[----:B------:R0:W1:Y:S02]  /*24f00*/  SHFL.IDX P6, R14, R13, R12, R11 ;  /* 0x0000000c0d0e7389 */ /* 0x00006400000c000b */
[----:B01----:R-:W-:Y:S01]  /*24f10*/  ENDCOLLECTIVE ;  /* 0x000000000000791b */ /* 0x003fe20003800000 */
.L_x_8170:
[----:B------:R-:W-:Y:S02]  /*24f20*/  IMAD.MOV.U32 R13, RZ, RZ, R122 ;  /* 0x000000ffff0d7224 */ /* 0x000fe400078e007a */
[----:B------:R-:W-:-:S07]  /*24f30*/  IMAD.MOV.U32 R49, RZ, RZ, R14 ;  /* 0x000000ffff317224 */ /* 0x000fce00078e000e */
[----:B------:R-:W-:Y:S05]  /*24f40*/  WARPSYNC.COLLECTIVE R15, `(.L_x_8171) ;  /* 0x000000000f087348 */ /* 0x000fea0003c00000 */
[----:B------:R0:W1:Y:S02]  /*24f50*/  SHFL.IDX P6, R14, R13, R12, R11 ;  /* 0x0000000c0d0e7389 */ /* 0x00006400000c000b */
[----:B01----:R-:W-:Y:S01]  /*24f60*/  ENDCOLLECTIVE ;  /* 0x000000000000791b */ /* 0x003fe20003800000 */
.L_x_8171:
[----:B------:R-:W-:Y:S01]  /*24f70*/  MOV R13, R50 ;  /* 0x00000032000d7202 */ /* 0x000fe20000000f00 */
[----:B------:R-:W-:Y:S02]  /*24f80*/  IMAD.MOV.U32 R12, RZ, RZ, R7 ;  /* 0x000000ffff0c7224 */ /* 0x000fe400078e0007 */
[----:B------:R-:W-:-:S07]  /*24f90*/  IMAD.MOV.U32 R51, RZ, RZ, R14 ;  /* 0x000000ffff337224 */ /* 0x000fce00078e000e */
[----:B------:R-:W-:Y:S05]  /*24fa0*/  WARPSYNC.COLLECTIVE R15, `(.L_x_8172) ;  /* 0x000000000f087348 */ /* 0x000fea0003c00000 */
[----:B------:R0:W1:Y:S02]  /*24fb0*/  SHFL.IDX P6, R14, R13, R12, R11 ;  /* 0x0000000c0d0e7389 */ /* 0x00006400000c000b */
[----:B01----:R-:W-:Y:S01]  /*24fc0*/  ENDCOLLECTIVE ;  /* 0x000000000000791b */ /* 0x003fe20003800000 */
.L_x_8172:
[----:B------:R-:W-:Y:S02]  /*24fd0*/  SEL R47, R48, R51, P0 ;  /* 0x00000033302f7207 */ /* 0x000fe40000000000 */
[----:B------:R-:W-:Y:S01]  /*24fe0*/  SEL R48, R51, R48, P0 ;  /* 0x0000003033307207 */ /* 0x000fe20000000000 */
[----:B------:R-:W-:Y:S02]  /*24ff0*/  IMAD.MOV.U32 R13, RZ, RZ, R82 ;  /* 0x000000ffff0d7224 */ /* 0x000fe400078e0052 */
[----:B------:R-:W-:-:S07]  /*25000*/  IMAD.MOV.U32 R50, RZ, RZ, R14 ;  /* 0x000000ffff327224 */ /* 0x000fce00078e000e */
[----:B------:R-:W-:Y:S05]  /*25010*/  WARPSYNC.COLLECTIVE R15, `(.L_x_8173) ;  /* 0x000000000f087348 */ /* 0x000fea0003c00000 */
[----:B------:R0:W1:Y:S02]  /*25020*/  SHFL.IDX P6, R14, R13, R12, R11 ;  /* 0x0000000c0d0e7389 */ /* 0x00006400000c000b */
[----:B01----:R-:W-:Y:S01]  /*25030*/  ENDCOLLECTIVE ;  /* 0x000000000000791b */ /* 0x003fe20003800000 */
.L_x_8173:
[----:B------:R-:W-:Y:S01]  /*25040*/  MOV R13, R120 ;  /* 0x00000078000d7202 */ /* 0x000fe20000000f00 */
[----:B------:R-:W-:Y:S02]  /*25050*/  IMAD.MOV.U32 R12, RZ, RZ, R5 ;  /* 0x000000ffff0c7224 */ /* 0x000fe400078e0005 */
[----:B------:R-:W-:-:S07]  /*25060*/  IMAD.MOV.U32 R82, RZ, RZ, R14 ;  /* 0x000000ffff527224 */ /* 0x000fce00078e000e */
[----:B------:R-:W-:Y:S05]  /*25070*/  WARPSYNC.COLLECTIVE R15, `(.L_x_8174) ;  /* 0x000000000f087348 */ /* 0x000fea0003c00000 */
[----:B------:R0:W1:Y:S02]  /*25080*/  SHFL.IDX P6, R14, R13, R12, R11 ;  /* 0x0000000c0d0e7389 */ /* 0x00006400000c000b */
[----:B01----:R-:W-:Y:S01]  /*25090*/  ENDCOLLECTIVE ;  /* 0x000000000000791b */ /* 0x003fe20003800000 */
.L_x_8174:
[----:B------:R-:W-:Y:S02]  /*250a0*/  IMAD.MOV.U32 R13, RZ, RZ, R118 ;  /* 0x000000ffff0d7224 */ /* 0x000fe400078e0076 */
[----:B------:R-:W-:-:S07]  /*250b0*/  IMAD.MOV.U32 R65, RZ, RZ, R14 ;  /* 0x000000ffff417224 */ /* 0x000fce00078e000e */
[----:B------:R-:W-:Y:S05]  /*250c0*/  WARPSYNC.COLLECTIVE R15, `(.L_x_8175) ;  /* 0x000000000f087348 */ /* 0x000fea0003c00000 */
[----:B------:R0:W1:Y:S02]  /*250d0*/  SHFL.IDX P6, R14, R13, R12, R11 ;  /* 0x0000000c0d0e7389 */ /* 0x00006400000c000b */
[----:B01----:R-:W-:Y:S01]  /*250e0*/  ENDCOLLECTIVE ;  /* 0x000000000000791b */ /* 0x003fe20003800000 */
.L_x_8175:
[----:B------:R-:W-:Y:S01]  /*250f0*/  MOV R13, R84 ;  /* 0x00000054000d7202 */ /* 0x000fe20000000f00 */
[----:B------:R-:W-:Y:S02]  /*25100*/  IMAD.MOV.U32 R12, RZ, RZ, R7 ;  /* 0x000000ffff0c7224 */ /* 0x000fe400078e0007 */
[----:B------:R-:W-:-:S07]  /*25110*/  IMAD.MOV.U32 R67, RZ, RZ, R14 ;  /* 0x000000ffff437224 */ /* 0x000fce00078e000e */
[----:B------:R-:W-:Y:S05]  /*25120*/  WARPSYNC.COLLECTIVE R15, `(.L_x_8176) ;  /* 0x000000000f087348 */ /* 0x000fea0003c00000 */
[----:B------:R0:W1:Y:S02]  /*25130*/  SHFL.IDX P6, R14, R13, R12, R11 ;  /* 0x0000000c0d0e7389 */ /* 0x00006400000c000b */
[----:B01----:R-:W-:Y:S01]  /*25140*/  ENDCOLLECTIVE ;  /* 0x000000000000791b */ /* 0x003fe20003800000 */
.L_x_8176:
[----:B------:R-:W-:Y:S02]  /*25150*/  SEL R51, R82, R67, P0 ;  /* 0x0000004352337207 */ /* 0x000fe40000000000 */
[----:B------:R-:W-:Y:S01]  /*25160*/  SEL R82, R67, R82, P0 ;  /* 0x0000005243527207 */ /* 0x000fe20000000000 */
[----:B------:R-:W-:Y:S02]  /*25170*/  IMAD.MOV.U32 R13, RZ, RZ, R86 ;  /* 0x000000ffff0d7224 */ /* 0x000fe400078e0056 */
[----:B------:R-:W-:-:S07]  /*25180*/  IMAD.MOV.U32 R84, RZ, RZ, R14 ;  /* 0x000000ffff547224 */ /* 0x000fce00078e000e */
[----:B------:R-:W-:Y:S05]  /*25190*/  WARPSYNC.COLLECTIVE R15, `(.L_x_8177) ;  /* 0x000000000f087348 */ /* 0x000fea0003c00000 */
[----:B------:R0:W1:Y:S02]  /*251a0*/  SHFL.IDX P6, R14, R13, R12, R11 ;  /* 0x0000000c0d0e7389 */ /* 0x00006400000c000b */
[----:B01----:R-:W-:Y:S01]  /*251b0*/  ENDCOLLECTIVE ;  /* 0x000000000000791b */ /* 0x003fe20003800000 */
.L_x_8177:
[----:B------:R-:W-:Y:S01]  /*251c0*/  MOV R13, R116 ;  /* 0x00000074000d7202 */ /* 0x000fe20000000f00 */
[----:B------:R-:W-:Y:S02]  /*251d0*/  IMAD.MOV.U32 R12, RZ, RZ, R5 ;  /* 0x000000ffff0c7224 */ /* 0x000fe400078e0005 */
[----:B------:R-:W-:-:S07]  /*251e0*/  IMAD.MOV.U32 R86, RZ, RZ, R14 ;  /* 0x000000ffff567224 */ /* 0x000fce00078e000e */
[----:B------:R-:W-:Y:S05]  /*251f0*/  WARPSYNC.COLLECTIVE R15, `(.L_x_8178) ;  /* 0x000000000f087348 */ /* 0x000fea0003c00000 */
[----:B------:R0:W1:Y:S02]  /*25200*/  SHFL.IDX P6, R14, R13, R12, R11 ;  /* 0x0000000c0d0e7389 */ /* 0x00006400000c000b */
[----:B01----:R-:W-:Y:S01]  /*25210*/  ENDCOLLECTIVE ;  /* 0x000000000000791b */ /* 0x003fe20003800000 */
.L_x_8178:
[----:B------:R-:W-:Y:S02]  /*25220*/  IMAD.MOV.U32 R13, RZ, RZ, R114 ;  /* 0x000000ffff0d7224 */ /* 0x000fe400078e0072 */
[----:B------:R-:W-:-:S07]  /*25230*/  IMAD.MOV.U32 R87, RZ, RZ, R14 ;  /* 0x000000ffff577224 */ /* 0x000fce00078e000e */
[----:B------:R-:W-:Y:S05]  /*25240*/  WARPSYNC.COLLECTIVE R15, `(.L_x_8179) ;  /* 0x000000000f087348 */ /* 0x000fea0003c00000 */
[----:B------:R0:W1:Y:S02]  /*25250*/  SHFL.IDX P6, R14, R13, R12, R11 ;  /* 0x0000000c0d0e7389 */ /* 0x00006400000c000b */
[----:B01----:R-:W-:Y:S01]  /*25260*/  ENDCOLLECTIVE ;  /* 0x000000000000791b */ /* 0x003fe20003800000 */
.L_x_8179:
        /* <DEDUP_REMOVED lines=8> */
.L_x_8180:
[----:B------:R-:W-:Y:S02]  /*252f0*/  SEL R85, R86, R91, P0 ;  /* 0x0000005b56557207 */ /* 0x000fe40000000000 */
[----:B------:R-:W-:Y:S01]  /*25300*/  SEL R86, R91, R86, P0 ;  /* 0x000000565b567207 */ /* 0x000fe20000000000 */
[----:B------:R-:W-:Y:S02]  /*25310*/  IMAD.MOV.U32 R13, RZ, RZ, R138 ;  /* 0x000000ffff0d7224 */ /* 0x000fe400078e008a */
[----:B------:R-:W-:-:S07]  /*25320*/  IMAD.MOV.U32 R88, RZ, RZ, R14 ;  /* 0x000000ffff587224 */ /* 0x000fce00078e000e */
[----:B------:R-:W-:Y:S05]  /*25330*/  WARPSYNC.COLLECTIVE R15, `(.L_x_8181) ;  /* 0x000000000f087348 */ /* 0x000fea0003c00000 */
[----:B------:R0:W1:Y:S02]  /*25340*/  SHFL.IDX P6, R14, R13, R12, R11 ;  /* 0x0000000c0d0e7389 */ /* 0x00006400000c000b */
[----:B01----:R-:W-:Y:S01]  /*25350*/  ENDCOLLECTIVE ;  /* 0x000000000000791b */ /* 0x003fe20003800000 */
.L_x_8181:
[----:B------:R-:W-:Y:S01]  /*25360*/  MOV R13, R28 ;  /* 0x0000001c000d7202 */ /* 0x000fe20000000f00 */
        /* <DEDUP_REMOVED lines=10> */
.L_x_8182:
        /* <DEDUP_REMOVED lines=8> */
.L_x_8183:
[----:B------:R-:W-:Y:S02]  /*25490*/  SEL R87, R88, R101, P0 ;  /* 0x0000006558577207 */ /* 0x000fe40000000000 */
[----:B------:R-:W-:Y:S02]  /*254a0*/  SEL R88, R101, R88, P0 ;  /* 0x0000005865587207 */ /* 0x000fe40000000000 */
[----:B------:R-:W-:Y:S02]  /*254b0*/  MOV R101, RZ ;  /* 0x000000ff00657202 */ /* 0x000fe40000000f00 */
[----:B------:R-:W-:Y:S01]  /*254c0*/  MOV R13, R130 ;  /* 0x00000082000d7202 */ /* 0x000fe20000000f00 */
[----:B------:R-:W-:Y:S02]  /*254d0*/  IMAD.MOV.U32 R12, RZ, RZ, R7 ;  /* 0x000000ffff0c7224 */ /* 0x000fe400078e0007 */
[----:B------:R-:W-:-:S07]  /*254e0*/  IMAD.MOV.U32 R110, RZ, RZ, R14 ;  /* 0x000000ffff6e7224 */ /* 0x000fce00078e000e */
[----:B------:R-:W-:Y:S05]  /*254f0*/  WARPSYNC.COLLECTIVE R15, `(.L_x_8184) ;  /* 0x000000000f087348 */ /* 0x000fea0003c00000 */
[----:B------:R0:W1:Y:S02]  /*25500*/  SHFL.IDX P6, R14, R13, R12, R11 ;  /* 0x0000000c0d0e7389 */ /* 0x00006400000c000b */
[----:B01----:R-:W-:Y:S01]  /*25510*/  ENDCOLLECTIVE ;  /* 0x000000000000791b */ /* 0x003fe20003800000 */
.L_x_8184:
[----:B------:R-:W-:Y:S02]  /*25520*/  IMAD.MOV.U32 R13, RZ, RZ, R128 ;  /* 0x000000ffff0d7224 */ /* 0x000fe400078e0080 */
[----:B------:R-:W-:-:S07]  /*25530*/  IMAD.MOV.U32 R55, RZ, RZ, R14 ;  /* 0x000000ffff377224 */ /* 0x000fce00078e000e */
[----:B------:R-:W-:Y:S05]  /*25540*/  WARPSYNC.COLLECTIVE R15, `(.L_x_8185) ;  /* 0x000000000f087348 */ /* 0x000fea0003c00000 */
[----:B------:R0:W1:Y:S02]  /*25550*/  SHFL.IDX P6, R14, R13, R12, R11 ;  /* 0x0000000c0d0e7389 */ /* 0x00006400000c000b */
[----:B01----:R-:W-:Y:S01]  /*25560*/  ENDCOLLECTIVE ;  /* 0x000000000000791b */ /* 0x003fe20003800000 */
.L_x_8185:
[----:B------:R-:W-:Y:S01]  /*25570*/  MOV R13, R44 ;  /* 0x0000002c000d7202 */ /* 0x000fe20000000f00 */
[----:B------:R-:W-:Y:S01]  /*25580*/  IMAD.MOV.U32 R12, RZ, RZ, R5 ;  /* 0x000000ffff0c7224 */ /* 0x000fe200078e0005 */
[----:B------:R-:W-:Y:S01]  /*25590*/  SEL R44, R126, R9, P0 ;  /* 0x000000097e2c7207 */ /* 0x000fe20000000000 */
[----:B------:R-:W-:-:S07]  /*255a0*/  IMAD.MOV.U32 R57, RZ, RZ, R14 ;  /* 0x000000ffff397224 */ /* 0x000fce00078e000e */
[----:B------:R-:W-:Y:S05]  /*255b0*/  WARPSYNC.COLLECTIVE R15, `(.L_x_8186) ;  /* 0x000000000f087348 */ /* 0x000fea0003c00000 */
[----:B------:R0:W1:Y:S02]  /*255c0*/  SHFL.IDX P6, R14, R13, R12, R11 ;  /* 0x0000000c0d0e7389 */ /* 0x00006400000c000b */
[----:B01----:R-:W-:Y:S01]  /*255d0*/  ENDCOLLECTIVE ;  /* 0x000000000000791b */ /* 0x003fe20003800000 */
.L_x_8186:
[----:B------:R-:W-:Y:S01]  /*255e0*/  IMAD.MOV.U32 R13, RZ, RZ, R52 ;  /* 0x000000ffff0d7224 */ /* 0x000fe200078e0034 */
[----:B------:R-:W-:Y:S02]  /*255f0*/  SEL R52, R53, R110, P0 ;  /* 0x0000006e35347207 */ /* 0x000fe40000000000 */
[----:B------:R-:W-:Y:S01]  /*25600*/  SEL R53, R110, R53, P0 ;  /* 0x000000356e357207 */ /* 0x000fe20000000000 */
[----:B------:R-:W-:-:S07]  /*25610*/  IMAD.MOV.U32 R128, RZ, RZ, R14 ;  /* 0x000000ffff807224 */ /* 0x000fce00078e000e */
[----:B------:R-:W-:Y:S05]  /*25620*/  WARPSYNC.COLLECTIVE R15, `(.L_x_8187) ;  /* 0x000000000f087348 */ /* 0x000fea0003c00000 */
[----:B------:R0:W1:Y:S02]  /*25630*/  SHFL.IDX P6, R14, R13, R12, R11 ;  /* 0x0000000c0d0e7389 */ /* 0x00006400000c000b */
[----:B01----:R-:W-:Y:S01]  /*25640*/  ENDCOLLECTIVE ;  /* 0x000000000000791b */ /* 0x003fe20003800000 */
.L_x_8187:
[----:B------:R-:W-:Y:S01]  /*25650*/  MOV R13, R94 ;  /* 0x0000005e000d7202 */ /* 0x000fe20000000f00 */
[----:B------:R-:W-:Y:S02]  /*25660*/  IMAD.MOV.U32 R12, RZ, RZ, R7 ;  /* 0x000000ffff0c7224 */ /* 0x000fe400078e0007 */
[----:B------:R-:W-:-:S07]  /*25670*/  IMAD.MOV.U32 R130, RZ, RZ, R14 ;  /* 0x000000ffff827224 */ /* 0x000fce00078e000e */
[----:B------:R-:W-:Y:S05]  /*25680*/  WARPSYNC.COLLECTIVE R15, `(.L_x_8188) ;  /* 0x000000000f087348 */ /* 0x000fea0003c00000 */
[----:B------:R0:W1:Y:S02]  /*25690*/  SHFL.IDX P6, R14, R13, R12, R11 ;  /* 0x0000000c0d0e7389 */ /* 0x00006400000c000b */
[----:B01----:R-:W-:Y:S01]  /*256a0*/  ENDCOLLECTIVE ;  /* 0x000000000000791b */ /* 0x003fe20003800000 */
.L_x_8188:
[----:B------:R-:W-:Y:S02]  /*256b0*/  IMAD.MOV.U32 R13, RZ, RZ, R96 ;  /* 0x000000ffff0d7224 */ /* 0x000fe400078e0060 */
[----:B------:R-:W-:-:S07]  /*256c0*/  IMAD.MOV.U32 R59, RZ, RZ, R14 ;  /* 0x000000ffff3b7224 */ /* 0x000fce00078e000e */
[----:B------:R-:W-:Y:S05]  /*256d0*/  WARPSYNC.COLLECTIVE R15, `(.L_x_8189) ;  /* 0x000000000f087348 */ /* 0x000fea0003c00000 */
[----:B------:R0:W1:Y:S02]  /*256e0*/  SHFL.IDX P6, R14, R13, R12, R11 ;  /* 0x0000000c0d0e7389 */ /* 0x00006400000c000b */
[----:B01----:R-:W-:Y:S01]  /*256f0*/  ENDCOLLECTIVE ;  /* 0x000000000000791b */ /* 0x003fe20003800000 */
.L_x_8189:
[----:B------:R-:W-:Y:S01]  /*25700*/  MOV R13, R64 ;  /* 0x00000040000d7202 */ /* 0x000fe20000000f00 */
[----:B------:R-:W-:Y:S02]  /*25710*/  IMAD.MOV.U32 R12, RZ, RZ, R5 ;  /* 0x000000ffff0c7224 */ /* 0x000fe400078e0005 */
[----:B------:R-:W-:-:S07]  /*25720*/  IMAD.MOV.U32 R61, RZ, RZ, R14 ;  /* 0x000000ffff3d7224 */ /* 0x000fce00078e000e */
[----:B------:R-:W-:Y:S05]  /*25730*/  WARPSYNC.COLLECTIVE R15, `(.L_x_8190) ;  /* 0x000000000f087348 */ /* 0x000fea0003c00000 */
[----:B------:R0:W1:Y:S02]  /*25740*/  SHFL.IDX P6, R14, R13, R12, R11 ;  /* 0x0000000c0d0e7389 */ /* 0x00006400000c000b */
[----:B01----:R-:W-:Y:S01]  /*25750*/  ENDCOLLECTIVE ;  /* 0x000000000000791b */ /* 0x003fe20003800000 */
.L_x_8190:
[----:B------:R-:W-:Y:S01]  /*25760*/  IMAD.MOV.U32 R13, RZ, RZ, R54 ;  /* 0x000000ffff0d7224 */ /* 0x000fe200078e0036 */
[----:B------:R-:W-:Y:S02]  /*25770*/  SEL R54, R55, R128, P0 ;  /* 0x0000008037367207 */ /* 0x000fe40000000000 */
[----:B------:R-:W-:Y:S01]  /*25780*/  SEL R55, R128, R55, P0 ;  /* 0x0000003780377207 */ /* 0x000fe20000000000 */
[----:B------:R-:W-:-:S07]  /*25790*/  IMAD.MOV.U32 R64, RZ, RZ, R14 ;  /* 0x000000ffff407224 */ /* 0x000fce00078e000e */
[----:B------:R-:W-:Y:S05]  /*257a0*/  WARPSYNC.COLLECTIVE R15, `(.L_x_8191) ;  /* 0x000000000f087348 */ /* 0x000fea0003c00000 */
[----:B------:R0:W1:Y:S02]  /*257b0*/  SHFL.IDX P6, R14, R13, R12, R11 ;  /* 0x0000000c0d0e7389 */ /* 0x00006400000c000b */
[----:B01----:R-:W-:Y:S01]  /*257c0*/  ENDCOLLECTIVE ;  /* 0x000000000000791b */ /* 0x003fe20003800000 */
.L_x_8191:
[----:B------:R-:W-:Y:S01]  /*257d0*/  MOV R13, R76 ;  /* 0x0000004c000d7202 */ /* 0x000fe20000000f00 */
[----:B------:R-:W-:Y:S02]  /*257e0*/  IMAD.MOV.U32 R12, RZ, RZ, R7 ;  /* 0x000000ffff0c7224 */ /* 0x000fe400078e0007 */
[----:B------:R-:W-:-:S07]  /*257f0*/  IMAD.MOV.U32 R94, RZ, RZ, R14 ;  /* 0x000000ffff5e7224 */ /* 0x000fce00078e000e */
[----:B------:R-:W-:Y:S05]  /*25800*/  WARPSYNC.COLLECTIVE R15, `(.L_x_8192) ;  /* 0x000000000f087348 */ /* 0x000fea0003c00000 */
[----:B------:R0:W1:Y:S02]  /*25810*/  SHFL.IDX P6, R14, R13, R12, R11 ;  /* 0x0000000c0d0e7389 */ /* 0x00006400000c000b */
[----:B01----:R-:W-:Y:S01]  /*25820*/  ENDCOLLECTIVE ;  /* 0x000000000000791b */ /* 0x003fe20003800000 */
.L_x_8192:
[----:B------:R-:W-:Y:S02]  /*25830*/  IMAD.MOV.U32 R13, RZ, RZ, R74 ;  /* 0x000000ffff0d7224 */ /* 0x000fe400078e004a */
[----:B------:R-:W-:-:S07]  /*25840*/  IMAD.MOV.U32 R69, RZ, RZ, R14 ;  /* 0x000000ffff457224 */ /* 0x000fce00078e000e */
[----:B------:R-:W-:Y:S05]  /*25850*/  WARPSYNC.COLLECTIVE R15, `(.L_x_8193) ;  /* 0x000000000f087348 */ /* 0x000fea0003c00000 */
[----:B------:R0:W1:Y:S02]  /*25860*/  SHFL.IDX P6, R14, R13, R12, R11 ;  /* 0x0000000c0d0e7389 */ /* 0x00006400000c000b */
[----:B01----:R-:W-:Y:S01]  /*25870*/  ENDCOLLECTIVE ;  /* 0x000000000000791b */ /* 0x003fe20003800000 */
.L_x_8193:
[----:B------:R-:W-:Y:S01]  /*25880*/  MOV R13, R26 ;  /* 0x0000001a000d7202 */ /* 0x000fe20000000f00 */
[----:B------:R-:W-:Y:S02]  /*25890*/  IMAD.MOV.U32 R12, RZ, RZ, R5 ;  /* 0x000000ffff0c7224 */ /* 0x000fe400078e0005 */
[----:B------:R-:W-:-:S07]  /*258a0*/  IMAD.MOV.U32 R71, RZ, RZ, R14 ;  /* 0x000000ffff477224 */ /* 0x000fce00078e000e */
[----:B------:R-:W-:Y:S05]  /*258b0*/  WARPSYNC.COLLECTIVE R15, `(.L_x_8194) ;  /* 0x000000000f087348 */ /* 0x000fea0003c00000 */
[----:B------:R0:W1:Y:S02]  /*258c0*/  SHFL.IDX P6, R14, R13, R12, R11 ;  /* 0x0000000c0d0e7389 */ /* 0x00006400000c000b */
[----:B01----:R-:W-:Y:S01]  /*258d0*/  ENDCOLLECTIVE ;  /* 0x000000000000791b */ /* 0x003fe20003800000 */
.L_x_8194:
[----:B------:R-:W-:Y:S02]  /*258e0*/  IMAD.MOV.U32 R13, RZ, RZ, R24 ;  /* 0x000000ffff0d7224 */ /* 0x000fe400078e0018 */
[----:B------:R-:W-:-:S07]  /*258f0*/  IMAD.MOV.U32 R26, RZ, RZ, R14 ;  /* 0x000000ffff1a7224 */ /* 0x000fce00078e000e */
[----:B------:R-:W-:Y:S05]  /*25900*/  WARPSYNC.COLLECTIVE R15, `(.L_x_8195) ;  /* 0x000000000f087348 */ /* 0x000fea0003c00000 */
[----:B------:R0:W1:Y:S02]  /*25910*/  SHFL.IDX P6, R14, R13, R12, R11 ;  /* 0x0000000c0d0e7389 */ /* 0x00006400000c000b */
[----:B01----:R-:W-:Y:S01]  /*25920*/  ENDCOLLECTIVE ;  /* 0x000000000000791b */ /* 0x003fe20003800000 */
.L_x_8195:
[----:B------:R-:W-:Y:S01]  /*25930*/  MOV R13, R72 ;  /* 0x00000048000d7202 */ /* 0x000fe20000000f00 */
[----:B------:R-:W-:Y:S02]  /*25940*/  IMAD.MOV.U32 R12, RZ, RZ, R7 ;  /* 0x000000ffff0c7224 */ /* 0x000fe400078e0007 */
[----:B------:R-:W-:-:S07]  /*25950*/  IMAD.MOV.U32 R24, RZ, RZ, R14 ;  /* 0x000000ffff187224 */ /* 0x000fce00078e000e */
[----:B------:R-:W-:Y:S05]  /*25960*/  WARPSYNC.COLLECTIVE R15, `(.L_x_8196) ;  /* 0x000000000f087348 */ /* 0x000fea0003c00000 */
[----:B------:R0:W1:Y:S02]  /*25970*/  SHFL.IDX P6, R14, R13, R12, R11 ;  /* 0x0000000c0d0e7389 */ /* 0x00006400000c000b */
[----:B01----:R-:W-:Y:S01]  /*25980*/  ENDCOLLECTIVE ;  /* 0x000000000000791b */ /* 0x003fe20003800000 */
.L_x_8196:
[----:B------:R-:W-:Y:S01]  /*25990*/  IMAD.MOV.U32 R13, RZ, RZ, R70 ;  /* 0x000000ffff0d7224 */ /* 0x000fe200078e0046 */
[----:B------:R-:W-:Y:S02]  /*259a0*/  SEL R70, R71, R24, P0 ;  /* 0x0000001847467207 */ /* 0x000fe40000000000 */
[----:B------:R-:W-:Y:S01]  /*259b0*/  SEL R71, R24, R71, P0 ;  /* 0x0000004718477207 */ /* 0x000fe20000000000 */
[----:B------:R-:W-:-:S07]  /*259c0*/  IMAD.MOV.U32 R73, RZ, RZ, R14 ;  /* 0x000000ffff497224 */ /* 0x000fce00078e000e */
[----:B------:R-:W-:Y:S05]  /*259d0*/  WARPSYNC.COLLECTIVE R15, `(.L_x_8197) ;  /* 0x000000000f087348 */ /* 0x000fea0003c00000 */
[----:B------:R0:W1:Y:S02]  /*259e0*/  SHFL.IDX P6, R14, R13, R12, R11 ;  /* 0x0000000c0d0e7389 */ /* 0x00006400000c000b */
[----:B01----:R-:W-:Y:S01]  /*259f0*/  ENDCOLLECTIVE ;  /* 0x000000000000791b */ /* 0x003fe20003800000 */
.L_x_8197:
[----:B------:R-:W-:Y:S01]  /*25a00*/  MOV R13, R34 ;  /* 0x00000022000d7202 */ /* 0x000fe20000000f00 */
[----:B------:R-:W-:Y:S02]  /*25a10*/  IMAD.MOV.U32 R12, RZ, RZ, R5 ;  /* 0x000000ffff0c7224 */ /* 0x000fe400078e0005 */
[----:B------:R-:W-:-:S07]  /*25a20*/  IMAD.MOV.U32 R75, RZ, RZ, R14 ;  /* 0x000000ffff4b7224 */ /* 0x000fce00078e000e */
[----:B------:R-:W-:Y:S05]  /*25a30*/  WARPSYNC.COLLECTIVE R15, `(.L_x_8198) ;  /* 0x000000000f087348 */ /* 0x000fea0003c00000 */
[----:B------:R0:W1:Y:S02]  /*25a40*/  SHFL.IDX P6, R14, R13, R12, R11 ;  /* 0x0000000c0d0e7389 */ /* 0x00006400000c000b */
[----:B01----:R-:W-:Y:S01]  /*25a50*/  ENDCOLLECTIVE ;  /* 0x000000000000791b */ /* 0x003fe20003800000 */
.L_x_8198:
[----:B------:R-:W-:Y:S02]  /*25a60*/  IMAD.MOV.U32 R13, RZ, RZ, R32 ;  /* 0x000000ffff0d7224 */ /* 0x000fe400078e0020 */
[----:B------:R-:W-:-:S07]  /*25a70*/  IMAD.MOV.U32 R34, RZ, RZ, R14 ;  /* 0x000000ffff227224 */ /* 0x000fce00078e000e */
[----:B------:R-:W-:Y:S05]  /*25a80*/  WARPSYNC.COLLECTIVE R15, `(.L_x_8199) ;  /* 0x000000000f087348 */ /* 0x000fea0003c00000 */
[----:B------:R0:W1:Y:S02]  /*25a90*/  SHFL.IDX P6, R14, R13, R12, R11 ;  /* 0x0000000c0d0e7389 */ /* 0x00006400000c000b */
[----:B01----:R-:W-:Y:S01]  /*25aa0*/  ENDCOLLECTIVE ;  /* 0x000000000000791b */ /* 0x003fe20003800000 */
.L_x_8199:
        /* <DEDUP_REMOVED lines=8> */
.L_x_8200:
[----:B------:R-:W-:Y:S02]  /*25b30*/  SEL R74, R75, R32, P0 ;  /* 0x000000204b4a7207 */ /* 0x000fe40000000000 */
        /* <DEDUP_REMOVED lines=8> */
.L_x_8201:
[----:B------:R-:W-:Y:S01]  /*25bc0*/  MOV R13, R38 ;  /* 0x00000026000d7202 */ /* 0x000fe20000000f00 */
[----:B------:R-:W-:Y:S02]  /*25bd0*/  IMAD.MOV.U32 R12, RZ, RZ, R5 ;  /* 0x000000ffff0c7224 */ /* 0x000fe400078e0005 */
[----:B------:R-:W-:-:S07]  /*25be0*/  IMAD.MOV.U32 R93, RZ, RZ, R14 ;  /* 0x000000ffff5d7224 */ /* 0x000fce00078e000e */
[----:B------:R-:W-:Y:S05]  /*25bf0*/  WARPSYNC.COLLECTIVE R15, `(.L_x_8202) ;  /* 0x000000000f087348 */ /* 0x000fea0003c00000 */
[----:B------:R0:W1:Y:S02]  /*25c00*/  SHFL.IDX P6, R14, R13, R12, R11 ;  /* 0x0000000c0d0e7389 */ /* 0x00006400000c000b */
[----:B01----:R-:W-:Y:S01]  /*25c10*/  ENDCOLLECTIVE ;  /* 0x000000000000791b */ /* 0x003fe20003800000 */
.L_x_8202:
[----:B------:R-:W-:Y:S02]  /*25c20*/  IMAD.MOV.U32 R13, RZ, RZ, R36 ;  /* 0x000000ffff0d7224 */ /* 0x000fe400078e0024 */
[----:B------:R-:W-:-:S07]  /*25c30*/  IMAD.MOV.U32 R111, RZ, RZ, R14 ;  /* 0x000000ffff6f7224 */ /* 0x000fce00078e000e */
[----:B------:R-:W-:Y:S05]  /*25c40*/  WARPSYNC.COLLECTIVE R15, `(.L_x_8203) ;  /* 0x000000000f087348 */ /* 0x000fea0003c00000 */
[----:B------:R0:W1:Y:S02]  /*25c50*/  SHFL.IDX P6, R14, R13, R12, R11 ;  /* 0x0000000c0d0e7389 */ /* 0x00006400000c000b */
[----:B01----:R-:W-:Y:S01]  /*25c60*/  ENDCOLLECTIVE ;  /* 0x000000000000791b */ /* 0x003fe20003800000 */
.L_x_8203:
[----:B------:R-:W-:Y:S02]  /*25c70*/  SEL R76, R90, R111, P0 ;  /* 0x0000006f5a4c7207 */ /* 0x000fe40000000000 */
[----:B------:R-:W-:Y:S02]  /*25c80*/  SEL R90, R111, R90, P0 ;  /* 0x0000005a6f5a7207 */ /* 0x000fe40000000000 */
[----:B------:R-:W-:Y:S01]  /*25c90*/  MOV R13, R60 ;  /* 0x0000003c000d7202 */ /* 0x000fe20000000f00 */
[----:B------:R-:W-:Y:S01]  /*25ca0*/  IMAD.MOV.U32 R12, RZ, RZ, R7 ;  /* 0x000000ffff0c7224 */ /* 0x000fe200078e0007 */
[----:B------:R-:W-:Y:S02]  /*25cb0*/  SEL R60, R61, R94, P0 ;  /* 0x0000005e3d3c7207 */ /* 0x000fe40000000000 */
[----:B------:R-:W-:Y:S01]  /*25cc0*/  SEL R61, R94, R61, P0 ;  /* 0x0000003d5e3d7207 */ /* 0x000fe20000000000 */
[----:B------:R-:W-:-:S07]  /*25cd0*/  IMAD.MOV.U32 R36, RZ, RZ, R14 ;  /* 0x000000ffff247224 */ /* 0x000fce00078e000e */
[----:B------:R-:W-:Y:S05]  /*25ce0*/  WARPSYNC.COLLECTIVE R15, `(.L_x_8204) ;  /* 0x000000000f087348 */ /* 0x000fea0003c00000 */
[----:B------:R0:W1:Y:S02]  /*25cf0*/  SHFL.IDX P6, R14, R13, R12, R11 ;  /* 0x0000000c0d0e7389 */ /* 0x00006400000c000b */
[----:B01----:R-:W-:Y:S01]  /*25d00*/  ENDCOLLECTIVE ;  /* 0x000000000000791b */ /* 0x003fe20003800000 */
.L_x_8204:
        /* <DEDUP_REMOVED lines=9> */
.L_x_8205:
        /* <DEDUP_REMOVED lines=8> */
.L_x_8206:
[----:B------:R-:W-:Y:S02]  /*25e20*/  IMAD.MOV.U32 R13, RZ, RZ, R10 ;  /* 0x000000ffff0d7224 */ /* 0x000fe400078e000a */
[----:B------:R-:W-:-:S07]  /*25e30*/  IMAD.MOV.U32 R114, RZ, RZ, R14 ;  /* 0x000000ffff727224 */ /* 0x000fce00078e000e */
[----:B------:R-:W-:Y:S05]  /*25e40*/  WARPSYNC.COLLECTIVE R15, `(.L_x_8207) ;  /* 0x000000000f087348 */ /* 0x000fea0003c00000 */
[----:B------:R0:W1:Y:S02]  /*25e50*/  SHFL.IDX P6, R14, R13, R12, R11 ;  /* 0x0000000c0d0e7389 */ /* 0x00006400000c000b */
[----:B01----:R-:W-:Y:S01]  /*25e60*/  ENDCOLLECTIVE ;  /* 0x000000000000791b */ /* 0x003fe20003800000 */
.L_x_8207:
        /* <DEDUP_REMOVED lines=8> */
.L_x_8208:
[----:B------:R-:W-:Y:S02]  /*25ef0*/  SEL R96, R97, R10, P0 ;  /* 0x0000000a61607207 */ /* 0x000fe40000000000 */
[----:B------:R-:W-:Y:S01]  /*25f00*/  SEL R97, R10, R97, P0 ;  /* 0x000000610a617207 */ /* 0x000fe20000000000 */
[----:B------:R-:W-:Y:S02]  /*25f10*/  IMAD.MOV.U32 R13, RZ, RZ, R66 ;  /* 0x000000ffff0d7224 */ /* 0x000fe400078e0042 */
[----:B------:R-:W-:-:S07]  /*25f20*/  IMAD.MOV.U32 R4, RZ, RZ, R14 ;  /* 0x000000ffff047224 */ /* 0x000fce00078e000e */
[----:B------:R-:W-:Y:S05]  /*25f30*/  WARPSYNC.COLLECTIVE R15, `(.L_x_8209) ;  /* 0x000000000f087348 */ /* 0x000fea0003c00000 */
[----:B------:R0:W1:Y:S02]  /*25f40*/  SHFL.IDX P6, R14, R13, R12, R11 ;  /* 0x0000000c0d0e7389 */ /* 0x00006400000c000b */
[----:B01----:R-:W-:Y:S01]  /*25f50*/  ENDCOLLECTIVE ;  /* 0x000000000000791b */ /* 0x003fe20003800000 */
.L_x_8209:
[----:B------:R-:W-:Y:S01]  /*25f60*/  MOV R13, R8 ;  /* 0x00000008000d7202 */ /* 0x000fe20000000f00 */
[----:B------:R-:W-:Y:S02]  /*25f70*/  IMAD.MOV.U32 R12, RZ, RZ, R5 ;  /* 0x000000ffff0c7224 */ /* 0x000fe400078e0005 */
[----:B------:R-:W-:-:S07]  /*25f80*/  IMAD.MOV.U32 R66, RZ, RZ, R14 ;  /* 0x000000ffff427224 */ /* 0x000fce00078e000e */
[----:B------:R-:W-:Y:S05]  /*25f90*/  WARPSYNC.COLLECTIVE R15, `(.L_x_8210) ;  /* 0x000000000f087348 */ /* 0x000fea0003c00000 */
[----:B------:R0:W1:Y:S02]  /*25fa0*/  SHFL.IDX P6, R14, R13, R12, R11 ;  /* 0x0000000c0d0e7389 */ /* 0x00006400000c000b */
[----:B01----:R-:W-:Y:S01]  /*25fb0*/  ENDCOLLECTIVE ;  /* 0x000000000000791b */ /* 0x003fe20003800000 */
.L_x_8210:
[----:B------:R-:W-:Y:S02]  /*25fc0*/  IMAD.MOV.U32 R13, RZ, RZ, R6 ;  /* 0x000000ffff0d7224 */ /* 0x000fe400078e0006 */
[----:B------:R-:W-:-:S07]  /*25fd0*/  IMAD.MOV.U32 R7, RZ, RZ, R14 ;  /* 0x000000ffff077224 */ /* 0x000fce00078e000e */
[----:B------:R-:W-:Y:S05]  /*25fe0*/  WARPSYNC.COLLECTIVE R15, `(.L_x_8211) ;  /* 0x000000000f087348 */ /* 0x000fea0003c00000 */
[----:B------:R0:W1:Y:S02]  /*25ff0*/  SHFL.IDX P6, R14, R13, R12, R11 ;  /* 0x0000000c0d0e7389 */ /* 0x00006400000c000b */
[----:B01----:R-:W-:Y:S01]  /*26000*/  ENDCOLLECTIVE ;  /* 0x000000000000791b */ /* 0x003fe20003800000 */
.L_x_8211:
[----:B------:R-:W-:Y:S05]  /*26010*/  BRA `(.L_x_8212) ;  /* 0xffffff1400cc7947 */ /* 0x000fea000383ffff */
.L_x_7930:
[----:B------:R-:W-:Y:S01]  /*26020*/  IMAD.MOV.U32 R13, RZ, RZ, R3 ;  /* 0x000000ffff0d7224 */ /* 0x000fe200078e0003 */
[----:B------:R-:W-:Y:S01]  /*26030*/  MOV R15, 0xffffffff ;  /* 0xffffffff000f7802 */ /* 0x000fe20000000f00 */
[----:B------:R-:W-:Y:S02]  /*26040*/  IMAD.MOV.U32 R12, RZ, RZ, RZ ;  /* 0x000000ffff0c7224 */ /* 0x000fe400078e00ff */
[----:B------:R-:W-:-:S07]  /*26050*/  IMAD.MOV.U32 R11, RZ, RZ, 0x181f ;  /* 0x0000181fff0b7424 */ /* 0x000fce00078e00ff */
[----:B-----5:R-:W-:Y:S05]  /*26060*/  WARPSYNC.COLLECTIVE R15, `(.L_x_8213) ;  /* 0x000000000f087348 */ /* 0x020fea0003c00000 */
[----:B------:R0:W1:Y:S02]  /*26070*/  SHFL.IDX P6, R14, R13, R12, R11 ;  /* 0x0000000c0d0e7389 */ /* 0x00006400000c000b */
[----:B01---5:R-:W-:Y:S01]  /*26080*/  ENDCOLLECTIVE ;  /* 0x000000000000791b */ /* 0x023fe20003800000 */
.L_x_8213:
[----:B------:R-:W-:Y:S02]  /*26090*/  IMAD.MOV.U32 R13, RZ, RZ, R2 ;  /* 0x000000ffff0d7224 */ /* 0x000fe400078e0002 */
[----:B------:R-:W-:-:S07]  /*260a0*/  IMAD.MOV.U32 R0, RZ, RZ, R14 ;  /* 0x000000ffff007224 */ /* 0x000fce00078e000e */
[----:B------:R-:W-:Y:S05]  /*260b0*/  WARPSYNC.COLLECTIVE R15, `(.L_x_8214) ;  /* 0x000000000f087348 */ /* 0x000fea0003c00000 */
[----:B------:R0:W1:Y:S02]  /*260c0*/  SHFL.IDX P6, R14, R13, R12, R11 ;  /* 0x0000000c0d0e7389 */ /* 0x00006400000c000b */
[----:B01----:R-:W-:Y:S01]  /*260d0*/  ENDCOLLECTIVE ;  /* 0x000000000000791b */ /* 0x003fe20003800000 */
.L_x_8214:
[----:B------:R-:W-:Y:S05]  /*260e0*/  BRA `(.L_x_8215) ;  /* 0xffffff2400547947 */ /* 0x000fea000383ffff */
.L_x_7933:
[----:B------:R-:W-:Y:S01]  /*260f0*/  BSSY B1, `(.L_x_8216) ;  /* 0x0000008000017945 */ /* 0x000fe20003800000 */
[----:B------:R-:W-:Y:S01]  /*26100*/  IMAD.MOV.U32 R13, RZ, RZ, R3 ;  /* 0x000000ffff0d7224 */ /* 0x000fe200078e0003 */
[----:B------:R-:W-:Y:S01]  /*26110*/  MOV R12, 0x1 ;  /* 0x00000001000c7802 */ /* 0x000fe20000000f00 */
[----:B------:R-:W-:Y:S02]  /*26120*/  IMAD.MOV.U32 R11, RZ, RZ, 0x181f ;  /* 0x0000181fff0b7424 */ /* 0x000fe400078e00ff */
[----:B---3--:R-:W-:-:S07]  /*26130*/  IMAD.MOV.U32 R15, RZ, RZ, -0x1 ;  /* 0xffffffffff0f7424 */ /* 0x008fce00078e00ff */
[----:B012--5:R-:W-:Y:S05]  /*26140*/  WARPSYNC.COLLECTIVE R15, `(.L_x_8217) ;  /* 0x000000000f087348 */ /* 0x027fea0003c00000 */
[----:B--2---:R2:W3:Y:S02]  /*26150*/  SHFL.IDX P6, R14, R13, R12, R11 ;  /* 0x0000000c0d0e7389 */ /* 0x0044e400000c000b */
[----:B0123-5:R-:W-:Y:S01]  /*26160*/  ENDCOLLECTIVE ;  /* 0x000000000000791b */ /* 0x02ffe20003800000 */
.L_x_8217:
[----:B------:R-:W-:Y:S05]  /*26170*/  BSYNC B1 ;  /* 0x0000000000017941 */ /* 0x000fea0003800000 */
.L_x_8216:
        /* <DEDUP_REMOVED lines=8> */
.L_x_8218:
[----:B------:R-:W-:Y:S05]  /*26200*/  BRA `(.L_x_8219) ;  /* 0xffffff24005c7947 */ /* 0x000fea000383ffff */
.L_x_7936:
[----:B------:R-:W-:Y:S01]  /*26210*/  BSSY B1, `(.L_x_8220) ;  /* 0x0000008000017945 */ /* 0x000fe20003800000 */
[----:B------:R-:W-:Y:S01]  /*26220*/  MOV R13, R3 ;  /* 0x00000003000d7202 */ /* 0x000fe20000000f00 */
[----:B------:R-:W-:Y:S02]  /*26230*/  IMAD.MOV.U32 R12, RZ, RZ, 0x2 ;  /* 0x00000002ff0c7424 */ /* 0x000fe400078e00ff */
[----:B------:R-:W-:Y:S02]  /*26240*/  IMAD.MOV.U32 R11, RZ, RZ, 0x181f ;  /* 0x0000181fff0b7424 */ /* 0x000fe400078e00ff */
[----:B---3--:R-:W-:-:S07]  /*26250*/  IMAD.MOV.U32 R15, RZ, RZ, -0x1 ;  /* 0xffffffffff0f7424 */ /* 0x008fce00078e00ff */
[----:B012-4-:R-:W-:Y:S05]  /*26260*/  WARPSYNC.COLLECTIVE R15, `(.L_x_8221) ;  /* 0x000000000f087348 */ /* 0x017fea0003c00000 */
[----:B--2---:R2:W3:Y:S02]  /*26270*/  SHFL.IDX P6, R14, R13, R12, R11 ;  /* 0x0000000c0d0e7389 */ /* 0x0044e400000c000b */
[----:B01234-:R-:W-:Y:S01]  /*26280*/  ENDCOLLECTIVE ;  /* 0x000000000000791b */ /* 0x01ffe20003800000 */
.L_x_8221:
[----:B------:R-:W-:Y:S05]  /*26290*/  BSYNC B1 ;  /* 0x0000000000017941 */ /* 0x000fea0003800000 */
.L_x_8220:
[----:B------:R-:W-:Y:S01]  /*262a0*/  IMAD.MOV.U32 R13, RZ, RZ, R2 ;  /* 0x000000ffff0d7224 */ /* 0x000fe200078e0002 */
[----:B------:R-:W-:Y:S01]  /*262b0*/  MOV R15, 0xffffffff ;  /* 0xffffffff000f7802 */ /* 0x000fe20000000f00 */
[----:B------:R-:W-:Y:S01]  /*262c0*/  IMAD.MOV.U32 R12, RZ, RZ, 0x2 ;  /* 0x00000002ff0c7424 */ /* 0x000fe200078e00ff */
[----:B------:R-:W-:Y:S01]  /*262d0*/  MOV R0, R14 ;  /* 0x0000000e00007202 */ /* 0x000fe20000000f00 */
[----:B------:R-:W-:-:S07]  /*262e0*/  IMAD.MOV.U32 R11, RZ, RZ, 0x181f ;  /* 0x0000181fff0b7424 */ /* 0x000fce00078e00ff */
[----:B------:R-:W-:Y:S05]  /*262f0*/  WARPSYNC.COLLECTIVE R15, `(.L_x_8222) ;  /* 0x000000000f087348 */ /* 0x000fea0003c00000 */
[----:B------:R0:W1:Y:S02]  /*26300*/  SHFL.IDX P6, R14, R13, R12, R11 ;  /* 0x0000000c0d0e7389 */ /* 0x00006400000c000b */
[----:B01----:R-:W-:Y:S01]  /*26310*/  ENDCOLLECTIVE ;  /* 0x000000000000791b */ /* 0x003fe20003800000 */
.L_x_8222:
[----:B------:R-:W-:Y:S05]  /*26320*/  BRA `(.L_x_8223) ;  /* 0xffffff2400647947 */ /* 0x000fea000383ffff */
.L_x_7939:
[----:B------:R-:W-:Y:S01]  /*26330*/  BSSY B1, `(.L_x_8224) ;  /* 0x0000008000017945 */ /* 0x000fe20003800000 */
[----:B------:R-:W-:Y:S01]  /*26340*/  IMAD.MOV.U32 R13, RZ, RZ, R3 ;  /* 0x000000ffff0d7224 */ /* 0x000fe200078e0003 */
[----:B---3--:R-:W-:Y:S01]  /*26350*/  MOV R15, 0xffffffff ;  /* 0xffffffff000f7802 */ /* 0x008fe20000000f00 */
[----:B------:R-:W-:Y:S02]  /*26360*/  IMAD.MOV.U32 R12, RZ, RZ, 0x3 ;  /* 0x00000003ff0c7424 */ /* 0x000fe400078e00ff */
[----:B------:R-:W-:-:S07]  /*26370*/  IMAD.MOV.U32 R11, RZ, RZ, 0x181f ;  /* 0x0000181fff0b7424 */ /* 0x000fce00078e00ff */
[----:B012-4-:R-:W-:Y:S05]  /*26380*/  WARPSYNC.COLLECTIVE R15, `(.L_x_8225) ;  /* 0x000000000f087348 */ /* 0x017fea0003c00000 */
[----:B--2---:R2:W3:Y:S02]  /*26390*/  SHFL.IDX P6, R14, R13, R12, R11 ;  /* 0x0000000c0d0e7389 */ /* 0x0044e400000c000b */
[----:B01234-:R-:W-:Y:S01]  /*263a0*/  ENDCOLLECTIVE ;  /* 0x000000000000791b */ /* 0x01ffe20003800000 */
.L_x_8225:
[----:B------:R-:W-:Y:S05]  /*263b0*/  BSYNC B1 ;  /* 0x0000000000017941 */ /* 0x000fea0003800000 */
.L_x_8224:
        /* <DEDUP_REMOVED lines=8> */
.L_x_8226:
[----:B------:R-:W-:Y:S05]  /*26440*/  BRA `(.L_x_8227) ;  /* 0xffffff24006c7947 */ /* 0x000fea000383ffff */
.L_x_7941:
[----:B------:R-:W-:Y:S01]  /*26450*/  IMAD.MOV.U32 R13, RZ, RZ, R26 ;  /* 0x000000ffff0d7224 */ /* 0x000fe200078e001a */
[----:B------:R-:W-:Y:S01]  /*26460*/  MOV R11, 0x1c1f ;  /* 0x00001c1f000b7802 */ /* 0x000fe20000000f00 */
[----:B------:R-:W-:Y:S02]  /*26470*/  IMAD.MOV.U32 R12, RZ, RZ, RZ ;  /* 0x000000ffff0c7224 */ /* 0x000fe400078e00ff */
[----:B------:R-:W-:-:S07]  /*26480*/  IMAD.MOV.U32 R15, RZ, RZ, -0x1 ;  /* 0xffffffffff0f7424 */ /* 0x000fce00078e00ff */
[----:B------:R-:W-:Y:S05]  /*26490*/  WARPSYNC.COLLECTIVE R15, `(.L_x_8228) ;  /* 0x000000000f087348 */ /* 0x000fea0003c00000 */
[----:B------:R0:W1:Y:S02]  /*264a0*/  SHFL.IDX P6, R14, R13, R12, R11 ;  /* 0x0000000c0d0e7389 */ /* 0x00006400000c000b */
[----:B01----:R-:W-:Y:S01]  /*264b0*/  ENDCOLLECTIVE ;  /* 0x000000000000791b */ /* 0x003fe20003800000 */
.L_x_8228:
[----:B------:R-:W-:Y:S02]  /*264c0*/  IMAD.MOV.U32 R13, RZ, RZ, R24 ;  /* 0x000000ffff0d7224 */ /* 0x000fe400078e0018 */
[----:B------:R-:W-:-:S07]  /*264d0*/  IMAD.MOV.U32 R27, RZ, RZ, R14 ;  /* 0x000000ffff1b7224 */ /* 0x000fce00078e000e */
[----:B------:R-:W-:Y:S05]  /*264e0*/  WARPSYNC.COLLECTIVE R15, `(.L_x_8229) ;  /* 0x000000000f087348 */ /* 0x000fea0003c00000 */
[----:B------:R0:W1:Y:S02]  /*264f0*/  SHFL.IDX P6, R14, R13, R12, R11 ;  /* 0x0000000c0d0e7389 */ /* 0x00006400000c000b */
[----:B01----:R-:W-:Y:S01]  /*26500*/  ENDCOLLECTIVE ;  /* 0x000000000000791b */ /* 0x003fe20003800000 */
.L_x_8229:
[----:B------:R-:W-:Y:S05]  /*26510*/  BRA `(.L_x_8230) ;  /* 0xffffff2800347947 */ /* 0x000fea000383ffff */
.L_x_7944:
[----:B------:R-:W-:Y:S01]  /*26520*/  BSSY B1, `(.L_x_8231) ;  /* 0x0000008000017945 */ /* 0x000fe20003800000 */
[----:B---3--:R-:W-:Y:S01]  /*26530*/  MOV R13, R26 ;  /* 0x0000001a000d7202 */ /* 0x008fe20000000f00 */
[----:B------:R-:W-:Y:S02]  /*26540*/  IMAD.MOV.U32 R12, RZ, RZ, 0x1 ;  /* 0x00000001ff0c7424 */ /* 0x000fe400078e00ff */
[----:B------:R-:W-:Y:S02]  /*26550*/  IMAD.MOV.U32 R11, RZ, RZ, 0x1c1f ;  /* 0x00001c1fff0b7424 */ /* 0x000fe400078e00ff */
[----:B------:R-:W-:-:S07]  /*26560*/  IMAD.MOV.U32 R15, RZ, RZ, -0x1 ;  /* 0xffffffffff0f7424 */ /* 0x000fce00078e00ff */
[----:B012---:R-:W-:Y:S05]  /*26570*/  WARPSYNC.COLLECTIVE R15, `(.L_x_8232) ;  /* 0x000000000f087348 */ /* 0x007fea0003c00000 */
[----:B--2---:R2:W3:Y:S02]  /*26580*/  SHFL.IDX P6, R14, R13, R12, R11 ;  /* 0x0000000c0d0e7389 */ /* 0x0044e400000c000b */
[----:B0123--:R-:W-:Y:S01]  /*26590*/  ENDCOLLECTIVE ;  /* 0x000000000000791b */ /* 0x00ffe20003800000 */
.L_x_8232:
[----:B------:R-:W-:Y:S05]  /*265a0*/  BSYNC B1 ;  /* 0x0000000000017941 */ /* 0x000fea0003800000 */
.L_x_8231:
        /* <DEDUP_REMOVED lines=8> */
.L_x_8233:
[----:B------:R-:W-:Y:S05]  /*26630*/  BRA `(.L_x_8234) ;  /* 0xffffff2c00f07947 */ /* 0x000fea000383ffff */
.L_x_7948:
[----:B------:R-:W-:Y:S01]  /*26640*/  IMAD.MOV.U32 R13, RZ, RZ, R3 ;  /* 0x000000ffff0d7224 */ /* 0x000fe200078e0003 */
[----:B------:R-:W-:Y:S01]  /*26650*/  MOV R15, 0xffffffff ;  /* 0xffffffff000f7802 */ /* 0x000fe20000000f00 */
[----:B------:R-:W-:Y:S02]  /*26660*/  IMAD.MOV.U32 R12, RZ, RZ, RZ ;  /* 0x000000ffff0c7224 */ /* 0x000fe400078e00ff */
[----:B------:R-:W-:-:S07]  /*26670*/  IMAD.MOV.U32 R11, RZ, RZ, 0x181f ;  /* 0x0000181fff0b7424 */ /* 0x000fce00078e00ff */
[----:B--23--:R-:W-:Y:S05]  /*26680*/  WARPSYNC.COLLECTIVE R15, `(.L_x_8235) ;  /* 0x000000000f087348 */ /* 0x00cfea0003c00000 */
[----:B------:R0:W1:Y:S02]  /*26690*/  SHFL.IDX P6, R14, R13, R12, R11 ;  /* 0x0000000c0d0e7389 */ /* 0x00006400000c000b */
[----:B0123--:R-:W-:Y:S01]  /*266a0*/  ENDCOLLECTIVE ;  /* 0x000000000000791b */ /* 0x00ffe20003800000 */
.L_x_8235:
[----:B------:R-:W-:Y:S02]  /*266b0*/  IMAD.MOV.U32 R13, RZ, RZ, R2 ;  /* 0x000000ffff0d7224 */ /* 0x000fe400078e0002 */
[----:B------:R-:W-:-:S07]  /*266c0*/  IMAD.MOV.U32 R0, RZ, RZ, R14 ;  /* 0x000000ffff007224 */ /* 0x000fce00078e000e */
[----:B------:R-:W-:Y:S05]  /*266d0*/  WARPSYNC.COLLECTIVE R15, `(.L_x_8236) ;  /* 0x000000000f087348 */ /* 0x000fea0003c00000 */
[----:B------:R0:W1:Y:S02]  /*266e0*/  SHFL.IDX P6, R14, R13, R12, R11 ;  /* 0x0000000c0d0e7389 */ /* 0x00006400000c000b */
[----:B01----:R-:W-:Y:S01]  /*266f0*/  ENDCOLLECTIVE ;  /* 0x000000000000791b */ /* 0x003fe20003800000 */
.L_x_8236:
[----:B------:R-:W-:Y:S05]  /*26700*/  BRA `(.L_x_8237) ;  /* 0xffffff3c00a47947 */ /* 0x000fea000383ffff */
.L_x_7951:
[----:B------:R-:W-:Y:S01]  /*26710*/  BSSY B1, `(.L_x_8238) ;  /* 0x0000008000017945 */ /* 0x000fe20003800000 */
[----:B------:R-:W-:Y:S01]  /*26720*/  IMAD.MOV.U32 R13, RZ, RZ, R3 ;  /* 0x000000ffff0d7224 */ /* 0x000fe200078e0003 */
[----:B------:R-:W-:Y:S01]  /*26730*/  MOV R12, 0x1 ;  /* 0x00000001000c7802 */ /* 0x000fe20000000f00 */
[----:B------:R-:W-:Y:S02]  /*26740*/  IMAD.MOV.U32 R11, RZ, RZ, 0x181f ;  /* 0x0000181fff0b7424 */ /* 0x000fe400078e00ff */
[----:B-1----:R-:W-:-:S07]  /*26750*/  IMAD.MOV.U32 R15, RZ, RZ, -0x1 ;  /* 0xffffffffff0f7424 */ /* 0x002fce00078e00ff */
[----:B0-234-:R-:W-:Y:S05]  /*26760*/  WARPSYNC.COLLECTIVE R15, `(.L_x_8239) ;  /* 0x000000000f087348 */ /* 0x01dfea0003c00000 */
[----:B----4-:R1:W4:Y:S02]  /*26770*/  SHFL.IDX P6, R14, R13, R12, R11 ;  /* 0x0000000c0d0e7389 */ /* 0x01032400000c000b */
[----:B01234-:R-:W-:Y:S01]  /*26780*/  ENDCOLLECTIVE ;  /* 0x000000000000791b */ /* 0x01ffe20003800000 */
.L_x_8239:
[----:B------:R-:W-:Y:S05]  /*26790*/  BSYNC B1 ;  /* 0x0000000000017941 */ /* 0x000fea0003800000 */
.L_x_8238:
        /* <DEDUP_REMOVED lines=8> */
.L_x_8240:
[----:B------:R-:W-:Y:S05]  /*26820*/  BRA `(.L_x_8241) ;  /* 0xffffff3c00b07947 */ /* 0x000fea000383ffff */
.L_x_7954:
        /* <DEDUP_REMOVED lines=8> */
.L_x_8243:
[----:B------:R-:W-:Y:S05]  /*268b0*/  BSYNC B1 ;  /* 0x0000000000017941 */ /* 0x000fea0003800000 */
.L_x_8242:
        /* <DEDUP_REMOVED lines=8> */
.L_x_8244:
[----:B------:R-:W-:Y:S05]  /*26940*/  BRA `(.L_x_8245) ;  /* 0xffffff3c00b87947 */ /* 0x000fea000383ffff */
.L_x_7957:
[----:B------:R-:W-:Y:S01]  /*26950*/  BSSY B1, `(.L_x_8246) ;  /* 0x0000008000017945 */ /* 0x000fe20003800000 */
[----:B------:R-:W-:Y:S01]  /*26960*/  IMAD.MOV.U32 R13, RZ, RZ, R3 ;  /* 0x000000ffff0d7224 */ /* 0x000fe200078e0003 */
[----:B0-----:R-:W-:Y:S01]  /*26970*/  MOV R15, 0xffffffff ;  /* 0xffffffff000f7802 */ /* 0x001fe20000000f00 */
[----:B------:R-:W-:Y:S02]  /*26980*/  IMAD.MOV.U32 R12, RZ, RZ, 0x3 ;  /* 0x00000003ff0c7424 */ /* 0x000fe400078e00ff */
[----:B------:R-:W-:-:S07]  /*26990*/  IMAD.MOV.U32 R11, RZ, RZ, 0x181f ;  /* 0x0000181fff0b7424 */ /* 0x000fce00078e00ff */
[----:B-1234-:R-:W-:Y:S05]  /*269a0*/  WARPSYNC.COLLECTIVE R15, `(.L_x_8247) ;  /* 0x000000000f087348 */ /* 0x01efea0003c00000 */
[----:B------:R0:W0:Y:S02]  /*269b0*/  SHFL.IDX P6, R14, R13, R12, R11 ;  /* 0x0000000c0d0e7389 */ /* 0x00002400000c000b */
[----:B01234-:R-:W-:Y:S01]  /*269c0*/  ENDCOLLECTIVE ;  /* 0x000000000000791b */ /* 0x01ffe20003800000 */
.L_x_8247:
[----:B------:R-:W-:Y:S05]  /*269d0*/  BSYNC B1 ;  /* 0x0000000000017941 */ /* 0x000fea0003800000 */
.L_x_8246:
        /* <DEDUP_REMOVED lines=8> */
.L_x_8248:
[----:B------:R-:W-:Y:S05]  /*26a60*/  BRA `(.L_x_8249) ;  /* 0xffffff3c00c07947 */ /* 0x000fea000383ffff */
.L_x_7973:
[----:B------:R-:W0:Y:S01]  /*26a70*/  S2R R7, SR_TID.X ;  /* 0x0000000000077919 */ /* 0x000e220000002100 */
[----:B------:R-:W-:Y:S01]  /*26a80*/  BSSY B1, `(.L_x_8250) ;  /* 0x000000a000017945 */ /* 0x000fe20003800000 */
[----:B------:R-:W-:Y:S01]  /*26a90*/  IMAD.MOV.U32 R12, RZ, RZ, RZ ;  /* 0x000000ffff0c7224 */ /* 0x000fe200078e00ff */
[----:B------:R-:W-:Y:S01]  /*26aa0*/  MOV R11, 0x1f ;  /* 0x0000001f000b7802 */ /* 0x000fe20000000f00 */
[----:B------:R-:W-:Y:S01]  /*26ab0*/  IMAD.MOV.U32 R15, RZ, RZ, -0x1 ;  /* 0xffffffffff0f7424 */ /* 0x000fe200078e00ff */
[----:B0-----:R-:W-:-:S04]  /*26ac0*/  SHF.R.U32.HI R7, RZ, 0x5, R7 ;  /* 0x00000005ff077819 */ /* 0x001fc80000011607 */
[----:B------:R-:W-:-:S05]  /*26ad0*/  LOP3.LUT R7, R7, 0x3, RZ, 0xc0, !PT ;  /* 0x0000000307077812 */ /* 0x000fca00078ec0ff */
[----:B------:R-:W-:-:S07]  /*26ae0*/  IMAD.MOV.U32 R13, RZ, RZ, R7 ;  /* 0x000000ffff0d7224 */ /* 0x000fce00078e0007 */
[----:B------:R-:W-:Y:S05]  /*26af0*/  WARPSYNC.COLLECTIVE R15, `(.L_x_8251) ;  /* 0x000000000f087348 */ /* 0x000fea0003c00000 */
[----:B------:R0:W1:Y:S02]  /*26b00*/  SHFL.IDX P6, R14, R13, R12, R11 ;  /* 0x0000000c0d0e7389 */ /* 0x00006400000c000b */
[----:B01----:R-:W-:Y:S01]  /*26b10*/  ENDCOLLECTIVE ;  /* 0x000000000000791b */ /* 0x003fe20003800000 */
.L_x_8251:
[----:B------:R-:W-:Y:S05]  /*26b20*/  BSYNC B1 ;  /* 0x0000000000017941 */ /* 0x000fea0003800000 */
.L_x_8250:
[----:B------:R-:W-:Y:S05]  /*26b30*/  BRA `(.L_x_8252) ;  /* 0xffffff5400fc7947 */ /* 0x000fea000383ffff */
.L_x_7975:
[----:B------:R-:W-:Y:S01]  /*26b40*/  BSSY B1, `(.L_x_8253) ;  /* 0x0000006000017945 */ /* 0x000fe20003800000 */
[----:B------:R-:W-:-:S07]  /*26b50*/  IMAD.MOV.U32 R15, RZ, RZ, -0x1 ;  /* 0xffffffffff0f7424 */ /* 0x000fce00078e00ff */
[----:B0-----:R-:W-:Y:S05]  /*26b60*/  WARPSYNC.COLLECTIVE R15, `(.L_x_8254) ;  /* 0x000000000f0c7348 */ /* 0x001fea0003c00000 */
[----:B------:R-:W-:Y:S02]  /*26b70*/  ELECT P6, UR62, PT ;  /* 0x00000000003e782f */ /* 0x000fe400038c0000 */
[----:B------:R-:W-:Y:S01]  /*26b80*/  MOV R14, UR62 ;  /* 0x0000003e000e7c02 */ /* 0x000fe20008000f00 */
[----:B0-----:R-:W-:Y:S10]  /*26b90*/  ENDCOLLECTIVE ;  /* 0x000000000000791b */ /* 0x001ff40003800000 */
.L_x_8254:
[----:B------:R-:W-:Y:S05]  /*26ba0*/  BSYNC B1 ;  /* 0x0000000000017941 */ /* 0x000fea0003800000 */
.L_x_8253:
[----:B------:R-:W-:Y:S05]  /*26bb0*/  BRA `(.L_x_7974) ;  /* 0xffffff5400f47947 */ /* 0x000fea000383ffff */
.L_x_7977:
[----:B0-----:R0:W1:Y:S02]  /*26bc0*/  SYNCS.PHASECHK.TRANS64.TRYWAIT P0, [R22+URZ+0x22820], R6 ;  /* 0x02282006160075a7 */ /* 0x001064000800017f */
[----:B-1----:R-:W-:Y:S05]  /*26bd0*/  @!P0 NANOSLEEP.SYNCS 0x989680 ;  /* 0x009896800000895d */ /* 0x002fea0003900000 */
[----:B------:R-:W1:Y:S02]  /*26be0*/  @!P0 SYNCS.PHASECHK.TRANS64 P0, [R22+URZ+0x22820], R6 ;  /* 0x02282006160085a7 */ /* 0x000e64000800007f */
[----:B-1----:R-:W-:Y:S05]  /*26bf0*/  @!P0 BRA `(.L_x_7977) ;  /* 0xfffffffc00f08947 */ /* 0x002fea000383ffff */
[----:B------:R-:W-:Y:S05]  /*26c00*/  BRA `(.L_x_8255) ;  /* 0xffffff5800047947 */ /* 0x000fea000383ffff */
.L_x_7981:
[----:B0-----:R0:W1:Y:S02]  /*26c10*/  SYNCS.PHASECHK.TRANS64.TRYWAIT P0, [R6+URZ+0x228a0], R10 ;  /* 0x0228a00a060075a7 */ /* 0x001064000800017f */
[----:B-1----:R-:W-:Y:S05]  /*26c20*/  @!P0 NANOSLEEP.SYNCS 0x989680 ;  /* 0x009896800000895d */ /* 0x002fea0003900000 */
[----:B------:R-:W1:Y:S02]  /*26c30*/  @!P0 SYNCS.PHASECHK.TRANS64 P0, [R6+URZ+0x228a0], R10 ;  /* 0x0228a00a060085a7 */ /* 0x000e64000800007f */
[----:B-1----:R-:W-:Y:S05]  /*26c40*/  @!P0 BRA `(.L_x_7981) ;  /* 0xfffffffc00f08947 */ /* 0x002fea000383ffff */
[----:B------:R-:W-:Y:S05]  /*26c50*/  BRA `(.L_x_8256) ;  /* 0xffffff5800207947 */ /* 0x000fea000383ffff */
.L_x_7986:
[----:B-1----:R1:W2:Y:S02]  /*26c60*/  SYNCS.PHASECHK.TRANS64.TRYWAIT P0, [R6+URZ+0x228c0], R10 ;  /* 0x0228c00a060075a7 */ /* 0x0022a4000800017f */
[----:B--2---:R-:W-:Y:S05]  /*26c70*/  @!P0 NANOSLEEP.SYNCS 0x989680 ;  /* 0x009896800000895d */ /* 0x004fea0003900000 */
[----:B------:R-:W2:Y:S02]  /*26c80*/  @!P0 SYNCS.PHASECHK.TRANS64 P0, [R6+URZ+0x228c0], R10 ;  /* 0x0228c00a060085a7 */ /* 0x000ea4000800007f */
[----:B--2---:R-:W-:Y:S05]  /*26c90*/  @!P0 BRA `(.L_x_7986) ;  /* 0xfffffffc00f08947 */ /* 0x004fea000383ffff */
[----:B------:R-:W-:Y:S05]  /*26ca0*/  BRA `(.L_x_8257) ;  /* 0xffffff58009c7947 */ /* 0x000fea000383ffff */
.L_x_7993:
[----:B0-----:R0:W1:Y:S02]  /*26cb0*/  SYNCS.PHASECHK.TRANS64.TRYWAIT P2, [R6+URZ+0x228a0], R7 ;  /* 0x0228a007060075a7 */ /* 0x001064000804017f */
[----:B-1----:R-:W-:Y:S05]  /*26cc0*/  @!P2 NANOSLEEP.SYNCS 0x989680 ;  /* 0x009896800000a95d */ /* 0x002fea0003900000 */
[----:B------:R-:W1:Y:S02]  /*26cd0*/  @!P2 SYNCS.PHASECHK.TRANS64 P2, [R6+URZ+0x228a0], R7 ;  /* 0x0228a0070600a5a7 */ /* 0x000e64000804007f */
[----:B-1----:R-:W-:Y:S05]  /*26ce0*/  @!P2 BRA `(.L_x_7993) ;  /* 0xfffffffc00f0a947 */ /* 0x002fea000383ffff */
[----:B------:R-:W-:Y:S05]  /*26cf0*/  BRA `(.L_x_8258) ;  /* 0xffffff5c00647947 */ /* 0x000fea000383ffff */
.L_x_7998:
[----:B-1----:R1:W2:Y:S02]  /*26d00*/  SYNCS.PHASECHK.TRANS64.TRYWAIT P2, [R6+URZ+0x228c0], R7 ;  /* 0x0228c007060075a7 */ /* 0x0022a4000804017f */
[----:B--2---:R-:W-:Y:S05]  /*26d10*/  @!P2 NANOSLEEP.SYNCS 0x989680 ;  /* 0x009896800000a95d */ /* 0x004fea0003900000 */
[----:B------:R-:W2:Y:S02]  /*26d20*/  @!P2 SYNCS.PHASECHK.TRANS64 P2, [R6+URZ+0x228c0], R7 ;  /* 0x0228c0070600a5a7 */ /* 0x000ea4000804007f */
[----:B--2---:R-:W-:Y:S05]  /*26d30*/  @!P2 BRA `(.L_x_7998) ;  /* 0xfffffffc00f0a947 */ /* 0x004fea000383ffff */
[----:B------:R-:W-:Y:S05]  /*26d40*/  BRA `(.L_x_8259) ;  /* 0xffffff5c00dc7947 */ /* 0x000fea000383ffff */
.L_x_8015:
[----:B------:R-:W0:Y:S01]  /*26d50*/  S2R R20, SR_TID.X ;  /* 0x0000000000147919 */ /* 0x000e220000002100 */
[----:B------:R-:W-:Y:S01]  /*26d60*/  BSSY B0, `(.L_x_8260) ;  /* 0x0000009000007945 */ /* 0x000fe20003800000 */
[----:B------:R-:W-:Y:S01]  /*26d70*/  IMAD.MOV.U32 R12, RZ, RZ, RZ ;  /* 0x000000ffff0c7224 */ /* 0x000fe200078e00ff */
[----:B------:R-:W-:Y:S01]  /*26d80*/  MOV R11, 0x1f ;  /* 0x0000001f000b7802 */ /* 0x000fe20000000f00 */
[----:B------:R-:W-:Y:S01]  /*26d90*/  IMAD.MOV.U32 R15, RZ, RZ, -0x1 ;  /* 0xffffffffff0f7424 */ /* 0x000fe200078e00ff */
[----:B0-----:R-:W-:-:S04]  /*26da0*/  SHF.R.U32.HI R13, RZ, 0x5, R20 ;  /* 0x00000005ff0d7819 */ /* 0x001fc80000011614 */
[----:B------:R-:W-:-:S07]  /*26db0*/  LOP3.LUT R13, R13, 0x3, RZ, 0xc0, !PT ;  /* 0x000000030d0d7812 */ /* 0x000fce00078ec0ff */
[----:B-----5:R-:W-:Y:S05]  /*26dc0*/  WARPSYNC.COLLECTIVE R15, `(.L_x_8261) ;  /* 0x000000000f087348 */ /* 0x020fea0003c00000 */
[----:B------:R0:W1:Y:S02]  /*26dd0*/  SHFL.IDX P6, R14, R13, R12, R11 ;  /* 0x0000000c0d0e7389 */ /* 0x00006400000c000b */
[----:B01---5:R-:W-:Y:S01]  /*26de0*/  ENDCOLLECTIVE ;  /* 0x000000000000791b */ /* 0x023fe20003800000 */
.L_x_8261:
[----:B------:R-:W-:Y:S05]  /*26df0*/  BSYNC B0 ;  /* 0x0000000000007941 */ /* 0x000fea0003800000 */
.L_x_8260:
[----:B------:R-:W-:Y:S05]  /*26e00*/  BRA `(.L_x_8262) ;  /* 0xffffff6c00d87947 */ /* 0x000fea000383ffff */
.L_x_8018:
[----:B0-----:R-:W2:Y:S02]  /*26e10*/  LDL R0, [R1+0x34] ;  /* 0x0000340001007983 */ /* 0x001ea40000100800 */
[----:B--2---:R0:W1:Y:S02]  /*26e20*/  SYNCS.PHASECHK.TRANS64.TRYWAIT P0, [R6+URZ+0x22880], R0 ;  /* 0x02288000060075a7 */ /* 0x004064000800017f */
[----:B-1----:R-:W-:Y:S05]  /*26e30*/  @!P0 NANOSLEEP.SYNCS 0x989680 ;  /* 0x009896800000895d */ /* 0x002fea0003900000 */
[----:B------:R-:W1:Y:S02]  /*26e40*/  @!P0 SYNCS.PHASECHK.TRANS64 P0, [R6+URZ+0x22880], R0 ;  /* 0x02288000060085a7 */ /* 0x000e64000800007f */
[----:B-1----:R-:W-:Y:S05]  /*26e50*/  @!P0 BRA `(.L_x_8018) ;  /* 0xfffffffc00ec8947 */ /* 0x002fea000383ffff */
[----:B------:R-:W-:Y:S05]  /*26e60*/  BRA `(.L_x_8263) ;  /* 0xffffff6c00f07947 */ /* 0x000fea000383ffff */
.L_x_8019:
        /* <DEDUP_REMOVED lines=8> */
.L_x_8265:
[----:B------:R-:W-:Y:S05]  /*26ef0*/  BSYNC B0 ;  /* 0x0000000000007941 */ /* 0x000fea0003800000 */
.L_x_8264:
[----:B------:R-:W-:Y:S01]  /*26f00*/  IMAD.MOV.U32 R13, RZ, RZ, R0 ;  /* 0x000000ffff0d7224 */ /* 0x000fe200078e0000 */
[----:B------:R-:W-:Y:S01]  /*26f10*/  MOV R12, RZ ;  /* 0x000000ff000c7202 */ /* 0x000fe20000000f00 */
[----:B------:R-:W-:Y:S01]  /*26f20*/  IMAD.MOV.U32 R11, RZ, RZ, 0x181f ;  /* 0x0000181fff0b7424 */ /* 0x000fe200078e00ff */
[----:B------:R-:W-:Y:S01]  /*26f30*/  ISETP.GE.AND P2, PT, R7, 0x21, PT ;  /* 0x000000210700780c */ /* 0x000fe20003f46270 */
[----:B------:R-:W-:Y:S01]  /*26f40*/  IMAD.MOV.U32 R15, RZ, RZ, -0x1 ;  /* 0xffffffffff0f7424 */ /* 0x000fe200078e00ff */
[----:B------:R-:W-:Y:S01]  /*26f50*/  LOP3.LUT R25, R25, 0xffffffef, RZ, 0xc0, !PT ;  /* 0xffffffef19197812 */ /* 0x000fe200078ec0ff */
[----:B------:R-:W-:Y:S01]  /*26f60*/  IMAD.MOV.U32 R21, RZ, RZ, R14 ;  /* 0x000000ffff157224 */ /* 0x000fe200078e000e */
[----:B------:R-:W-:-:S13]  /*26f70*/  ISETP.GE.AND P3, PT, R7, 0x91, PT ;  /* 0x000000910700780c */ /* 0x000fda0003f66270 */
[----:B------:R-:W-:Y:S05]  /*26f80*/  WARPSYNC.COLLECTIVE R15, `(.L_x_8266) ;  /* 0x000000000f087348 */ /* 0x000fea0003c00000 */
[----:B------:R0:W1:Y:S02]  /*26f90*/  SHFL.IDX P6, R14, R13, R12, R11 ;  /* 0x0000000c0d0e7389 */ /* 0x00006400000c000b */
[----:B01----:R-:W-:Y:S01]  /*26fa0*/  ENDCOLLECTIVE ;  /* 0x000000000000791b */ /* 0x003fe20003800000 */
.L_x_8266:
        /* <DEDUP_REMOVED lines=8> */
.L_x_8267:
[----:B------:R-:W-:Y:S01]  /*27030*/  IADD3 R28, P1, R35, R3, RZ ;  /* 0x00000003231c7210 */ /* 0x000fe20007f3e0ff */
[----:B------:R-:W-:-:S03]  /*27040*/  IMAD.IADD R3, R22, 0x1, R30 ;  /* 0x0000000116037824 */ /* 0x000fc600078e021e */
[----:B------:R-:W-:Y:S02]  /*27050*/  IADD3.X R29, RZ, R21, RZ, P1, !PT ;  /* 0x00000015ff1d7210 */ /* 0x000fe40000ffe4ff */
[----:B------:R-:W-:Y:S01]  /*27060*/  ISETP.LT.OR P1, PT, R7, 0x1, P0 ;  /* 0x000000010700780c */ /* 0x000fe20000721670 */
[----:B------:R-:W-:-:S12]  /*27070*/  IMAD.MOV.U32 R13, RZ, RZ, R0 ;  /* 0x000000ffff0d7224 */ /* 0x000fd800078e0000 */
[----:B------:R-:W-:Y:S01]  /*27080*/  @!PT LDS RZ, [RZ] ;  /* 0x00000000fffff984 */ /* 0x000fe20000000800 */
[----:B------:R-:W-:Y:S01]  /*27090*/  @!PT LDS RZ, [RZ] ;  /* 0x00000000fffff984 */ /* 0x000fe20000000800 */
[----:B------:R-:W-:Y:S01]  /*270a0*/  @!PT LDS RZ, [RZ] ;  /* 0x00000000fffff984 */ /* 0x000fe20000000800 */
[----:B------:R0:W-:Y:S01]  /*270b0*/  LDGSTS.E.BYPASS.LTC128B.128 [R3+0xa400], desc[UR36][R28.64], !P1 ;  /* 0x0a4000001c037fae */ /* 0x0001e2000c901d64 */
[----:B------:R-:W-:-:S07]  /*270c0*/  MOV R21, R14 ;  /* 0x0000000e00157202 */ /* 0x000fce0000000f00 */
[----:B0-----:R-:W-:Y:S05]  /*270d0*/  WARPSYNC.COLLECTIVE R15, `(.L_x_8268) ;  /* 0x000000000f087348 */ /* 0x001fea0003c00000 */
[----:B------:R1:W2:Y:S02]  /*270e0*/  SHFL.IDX P6, R14, R13, R12, R11 ;  /* 0x0000000c0d0e7389 */ /* 0x0002a400000c000b */
[----:B012---:R-:W-:Y:S01]  /*270f0*/  ENDCOLLECTIVE ;  /* 0x000000000000791b */ /* 0x007fe20003800000 */
.L_x_8268:
[----:B------:R-:W-:Y:S01]  /*27100*/  MOV R13, R2 ;  /* 0x00000002000d7202 */ /* 0x000fe20000000f00 */
        /* <DEDUP_REMOVED lines=8> */
.L_x_8269:
        /* <DEDUP_REMOVED lines=10> */
.L_x_8270:
[----:B------:R-:W-:Y:S01]  /*27230*/  IMAD.MOV.U32 R13, RZ, RZ, R2 ;  /* 0x000000ffff0d7224 */ /* 0x000fe200078e0002 */
[----:B------:R-:W-:Y:S01]  /*27240*/  MOV R12, 0x3 ;  /* 0x00000003000c7802 */ /* 0x000fe20000000f00 */
[----:B------:R-:W-:-:S05]  /*27250*/  IMAD.MOV.U32 R11, RZ, RZ, R14 ;  /* 0x000000ffff0b7224 */ /* 0x000fca00078e000e */
[----:B------:R-:W-:Y:S01]  /*27260*/  IADD3 R28, P1, R35, R11, RZ ;  /* 0x0000000b231c7210 */ /* 0x000fe20007f3e0ff */
[----:B------:R-:W-:-:S04]  /*27270*/  IMAD.MOV.U32 R11, RZ, RZ, 0x181f ;  /* 0x0000181fff0b7424 */ /* 0x000fc800078e00ff */
[----:B------:R-:W-:-:S08]  /*27280*/  IMAD.X R29, RZ, RZ, R21, P1 ;  /* 0x000000ffff1d7224 */ /* 0x000fd000008e0615 */
[----:B------:R-:W-:Y:S05]  /*27290*/  WARPSYNC.COLLECTIVE R15, `(.L_x_8271) ;  /* 0x000000000f087348 */ /* 0x000fea0003c00000 */
[----:B------:R0:W1:Y:S02]  /*272a0*/  SHFL.IDX P6, R14, R13, R12, R11 ;  /* 0x0000000c0d0e7389 */ /* 0x00006400000c000b */
[----:B01----:R-:W-:Y:S01]  /*272b0*/  ENDCOLLECTIVE ;  /* 0x000000000000791b */ /* 0x003fe20003800000 */
.L_x_8271:
[----:B------:R-:W-:Y:S01]  /*272c0*/  ISETP.LT.OR P1, PT, R7, 0x21, P0 ;  /* 0x000000210700780c */ /* 0x000fe20000721670 */
[----:B------:R-:W-:-:S12]  /*272d0*/  IMAD.MOV.U32 R13, RZ, RZ, R0 ;  /* 0x000000ffff0d7224 */ /* 0x000fd800078e0000 */
        /* <DEDUP_REMOVED lines=8> */
.L_x_8272:
[----:B------:R-:W-:Y:S02]  /*27360*/  IMAD.MOV.U32 R13, RZ, RZ, R2 ;  /* 0x000000ffff0d7224 */ /* 0x000fe400078e0002 */
[----:B------:R-:W-:Y:S01]  /*27370*/  IMAD.MOV.U32 R12, RZ, RZ, 0x4 ;  /* 0x00000004ff0c7424 */ /* 0x000fe200078e00ff */
[----:B------:R-:W-:-:S04]  /*27380*/  MOV R11, R14 ;  /* 0x0000000e000b7202 */ /* 0x000fc80000000f00 */
[----:B------:R-:W-:Y:S02]  /*27390*/  IADD3 R28, P1, R35, R11, RZ ;  /* 0x0000000b231c7210 */ /* 0x000fe40007f3e0ff */
[----:B------:R-:W-:-:S03]  /*273a0*/  MOV R11, 0x181f ;  /* 0x0000181f000b7802 */ /* 0x000fc60000000f00 */
[----:B------:R-:W-:Y:S01]  /*273b0*/  IMAD.X R29, RZ, RZ, R21, P1 ;  /* 0x000000ffff1d7224 */ /* 0x000fe200008e0615 */
[----:B------:R-:W-:-:S13]  /*273c0*/  ISETP.LT.OR P1, PT, R7, 0x31, P0 ;  /* 0x000000310700780c */ /* 0x000fda0000721670 */
[----:B------:R-:W-:Y:S05]  /*273d0*/  WARPSYNC.COLLECTIVE R15, `(.L_x_8273) ;  /* 0x000000000f087348 */ /* 0x000fea0003c00000 */
[----:B------:R0:W1:Y:S02]  /*273e0*/  SHFL.IDX P6, R14, R13, R12, R11 ;  /* 0x0000000c0d0e7389 */ /* 0x00006400000c000b */
[----:B01----:R-:W-:Y:S01]  /*273f0*/  ENDCOLLECTIVE ;  /* 0x000000000000791b */ /* 0x003fe20003800000 */
.L_x_8273:
        /* <DEDUP_REMOVED lines=9> */
.L_x_8274:
        /* <DEDUP_REMOVED lines=9> */
.L_x_8275:
        /* <DEDUP_REMOVED lines=10> */
.L_x_8276:
        /* <DEDUP_REMOVED lines=9> */
.L_x_8277:
        /* <DEDUP_REMOVED lines=10> */
.L_x_8278:
        /* <DEDUP_REMOVED lines=9> */
.L_x_8279:
        /* <DEDUP_REMOVED lines=10> */
.L_x_8280:
[----:B------:R-:W-:Y:S02]  /*27820*/  IMAD.MOV.U32 R13, RZ, RZ, R10 ;  /* 0x000000ffff0d7224 */ /* 0x000fe400078e000a */
[----:B------:R-:W-:Y:S01]  /*27830*/  IMAD.MOV.U32 R12, RZ, RZ, RZ ;  /* 0x000000ffff0c7224 */ /* 0x000fe200078e00ff */
[----:B------:R-:W-:-:S07]  /*27840*/  MOV R0, R14 ;  /* 0x0000000e00007202 */ /* 0x000fce0000000f00 */
[----:B------:R-:W-:Y:S05]  /*27850*/  WARPSYNC.COLLECTIVE R15, `(.L_x_8281) ;  /* 0x000000000f087348 */ /* 0x000fea0003c00000 */
[----:B------:R0:W1:Y:S02]  /*27860*/  SHFL.IDX P6, R14, R13, R12, R11 ;  /* 0x0000000c0d0e7389 */ /* 0x00006400000c000b */
[----:B01----:R-:W-:Y:S01]  /*27870*/  ENDCOLLECTIVE ;  /* 0x000000000000791b */ /* 0x003fe20003800000 */
.L_x_8281:
        /* <DEDUP_REMOVED lines=12> */
.L_x_8282:
[----:B------:R-:W-:Y:S01]  /*27940*/  MOV R13, R10 ;  /* 0x0000000a000d7202 */ /* 0x000fe20000000f00 */
[----:B------:R-:W-:Y:S02]  /*27950*/  IMAD.MOV.U32 R12, RZ, RZ, 0x1 ;  /* 0x00000001ff0c7424 */ /* 0x000fe400078e00ff */
[----:B------:R-:W-:-:S07]  /*27960*/  IMAD.MOV.U32 R0, RZ, RZ, R14 ;  /* 0x000000ffff007224 */ /* 0x000fce00078e000e */
[----:B------:R-:W-:Y:S05]  /*27970*/  WARPSYNC.COLLECTIVE R15, `(.L_x_8283) ;  /* 0x000000000f087348 */ /* 0x000fea0003c00000 */
[----:B------:R0:W1:Y:S02]  /*27980*/  SHFL.IDX P6, R14, R13, R12, R11 ;  /* 0x0000000c0d0e7389 */ /* 0x00006400000c000b */
[----:B01----:R-:W-:Y:S01]  /*27990*/  ENDCOLLECTIVE ;  /* 0x000000000000791b */ /* 0x003fe20003800000 */
.L_x_8283:
        /* <DEDUP_REMOVED lines=8> */
[----:B------:R-:W-:Y:S01]  /*27a20*/  ISETP.GE.AND P1, PT, R7, 0x11, PT ;  /* 0x000000110700780c */ /* 0x000fe20003f26270 */
[----:B------:R-:W-:-:S12]  /*27a30*/  IMAD.MOV.U32 R0, RZ, RZ, R14 ;  /* 0x000000ffff007224 */ /* 0x000fd800078e000e */
[----:B0-----:R-:W-:Y:S05]  /*27a40*/  WARPSYNC.COLLECTIVE R15, `(.L_x_8284) ;  /* 0x000000000f087348 */ /* 0x001fea0003c00000 */
[----:B------:R1:W2:Y:S02]  /*27a50*/  SHFL.IDX P6, R14, R13, R12, R11 ;  /* 0x0000000c0d0e7389 */ /* 0x0002a400000c000b */
[----:B012---:R-:W-:Y:S01]  /*27a60*/  ENDCOLLECTIVE ;  /* 0x000000000000791b */ /* 0x007fe20003800000 */
.L_x_8284:
[----:B------:R-:W-:Y:S02]  /*27a70*/  @P1 LOP3.LUT R25, R25, 0x10, RZ, 0xfc, !PT ;  /* 0x0000001019191812 */ /* 0x000fe400078efcff */
[----:B------:R-:W-:Y:S02]  /*27a80*/  ISETP.GE.AND P1, PT, R7, 0x41, PT ;  /* 0x000000410700780c */ /* 0x000fe40003f26270 */
[----:B------:R-:W-:-:S04]  /*27a90*/  LOP3.LUT R25, R25, 0xfffffff7, RZ, 0xc0, !PT ;  /* 0xfffffff719197812 */ /* 0x000fc800078ec0ff */
[----:B------:R-:W-:Y:S02]  /*27aa0*/  @P2 LOP3.LUT R25, R25, 0x8, RZ, 0xfc, !PT ;  /* 0x0000000819192812 */ /* 0x000fe400078efcff */
[----:B------:R-:W-:Y:S02]  /*27ab0*/  ISETP.GE.AND P2, PT, R7, 0x51, PT ;  /* 0x000000510700780c */ /* 0x000fe40003f46270 */
[----:B------:R-:W-:Y:S02]  /*27ac0*/  LOP3.LUT R25, R25, 0xffffffdf, RZ, 0xc0, !PT ;  /* 0xffffffdf19197812 */ /* 0x000fe400078ec0ff */
[----:B------:R-:W-:Y:S02]  /*27ad0*/  MOV R10, R14 ;  /* 0x0000000e000a7202 */ /* 0x000fe40000000f00 */
[----:B------:R-:W-:Y:S02]  /*27ae0*/  @P1 LOP3.LUT R25, R25, 0x20, RZ, 0xfc, !PT ;  /* 0x0000002019191812 */ /* 0x000fe400078efcff */
[----:B------:R-:W-:-:S02]  /*27af0*/  ISETP.GE.AND P1, PT, R7, 0x71, PT ;  /* 0x000000710700780c */ /* 0x000fc40003f26270 */
[----:B------:R-:W-:-:S04]  /*27b00*/  LOP3.LUT R25, R25, 0xffffff7f, RZ, 0xc0, !PT ;  /* 0xffffff7f19197812 */ /* 0x000fc800078ec0ff */
[----:B------:R-:W-:Y:S02]  /*27b10*/  @P2 LOP3.LUT R25, R25, 0x80, RZ, 0xfc, !PT ;  /* 0x0000008019192812 */ /* 0x000fe400078efcff */
[----:B------:R-:W-:Y:S02]  /*27b20*/  ISETP.GE.AND P2, PT, R7, 0x81, PT ;  /* 0x000000810700780c */ /* 0x000fe40003f46270 */
[----:B------:R-:W-:-:S04]  /*27b30*/  LOP3.LUT R25, R25, 0xfffffeff, RZ, 0xc0, !PT ;  /* 0xfffffeff19197812 */ /* 0x000fc800078ec0ff */
[----:B------:R-:W-:Y:S01]  /*27b40*/  @P3 LOP3.LUT R25, R25, 0x100, RZ, 0xfc, !PT ;  /* 0x0000010019193812 */ /* 0x000fe200078efcff */
[----:B------:R-:W-:Y:S06]  /*27b50*/  BRA `(.L_x_8285) ;  /* 0xffffff6800a87947 */ /* 0x000fec000383ffff */
.L_x_8024:
[----:B--2---:R-:W2:Y:S02]  /*27b60*/  LDL R0, [R1+0x34] ;  /* 0x0000340001007983 */ /* 0x004ea40000100800 */
[----:B--2---:R2:W3:Y:S02]  /*27b70*/  SYNCS.PHASECHK.TRANS64.TRYWAIT P0, [R6+URZ+0x22840], R0 ;  /* 0x02284000060075a7 */ /* 0x0044e4000800017f */
[----:B---3--:R-:W-:Y:S05]  /*27b80*/  @!P0 NANOSLEEP.SYNCS 0x989680 ;  /* 0x009896800000895d */ /* 0x008fea0003900000 */
[----:B------:R-:W3:Y:S02]  /*27b90*/  @!P0 SYNCS.PHASECHK.TRANS64 P0, [R6+URZ+0x22840], R0 ;  /* 0x02284000060085a7 */ /* 0x000ee4000800007f */
[----:B---3--:R-:W-:Y:S05]  /*27ba0*/  @!P0 BRA `(.L_x_8024) ;  /* 0xfffffffc00ec8947 */ /* 0x008fea000383ffff */
[----:B------:R-:W-:Y:S05]  /*27bb0*/  BRA `(.L_x_8286) ;  /* 0xffffff6800fc7947 */ /* 0x000fea000383ffff */
.L_x_8025:
        /* <DEDUP_REMOVED lines=8> */
.L_x_8288:
[----:B------:R-:W-:Y:S05]  /*27c40*/  BSYNC B0 ;  /* 0x0000000000007941 */ /* 0x000fea0003800000 */
.L_x_8287:
        /* <DEDUP_REMOVED lines=8> */
.L_x_8289:
[----:B------:R-:W-:Y:S02]  /*27cd0*/  IMAD.MOV.U32 R13, RZ, RZ, R0 ;  /* 0x000000ffff0d7224 */ /* 0x000fe400078e0000 */
[----:B------:R-:W-:Y:S01]  /*27ce0*/  IMAD.MOV.U32 R12, RZ, RZ, 0x1 ;  /* 0x00000001ff0c7424 */ /* 0x000fe200078e00ff */
[----:B------:R-:W-:Y:S01]  /*27cf0*/  LOP3.LUT P6, RZ, R25, 0x40, RZ, 0xc0, !PT ;  /* 0x0000004019ff7812 */ /* 0x000fe200078cc0ff */
[----:B------:R-:W-:-:S12]  /*27d00*/  IMAD.MOV.U32 R8, RZ, RZ, R14 ;  /* 0x000000ffff087224 */ /* 0x000fd800078e000e */
[----:B------:R-:W-:-:S05]  /*27d10*/  @P6 IADD3 R8, P0, R35, R8, RZ ;  /* 0x0000000823086210 */ /* 0x000fca0007f1e0ff */
[----:B------:R-:W-:-:S05]  /*27d20*/  @P6 IMAD.X R7, RZ, RZ, R7, P0 ;  /* 0x000000ffff076224 */ /* 0x000fca00000e0607 */
[----:B------:R-:W-:-:S05]  /*27d30*/  @P6 MOV R9, R7 ;  /* 0x0000000700096202 */ /* 0x000fca0000000f00 */
[----:B------:R-:W-:Y:S01]  /*27d40*/  @!PT LDS RZ, [RZ] ;  /* 0x00000000fffff984 */ /* 0x000fe20000000800 */
[----:B------:R-:W-:Y:S01]  /*27d50*/  @!PT LDS RZ, [RZ] ;  /* 0x00000000fffff984 */ /* 0x000fe20000000800 */
[----:B------:R-:W-:Y:S01]  /*27d60*/  @!PT LDS RZ, [RZ] ;  /* 0x00000000fffff984 */ /* 0x000fe20000000800 */
[----:B------:R0:W-:Y:S02]  /*27d70*/  @P6 LDGSTS.E.BYPASS.LTC128B.128 [R3+0x18400], desc[UR36][R8.64], !P3 ;  /* 0x1840000008036fae */ /* 0x0001e4000d901d64 */
[----:B0-----:R-:W-:Y:S05]  /*27d80*/  WARPSYNC.COLLECTIVE R15, `(.L_x_8290) ;  /* 0x000000000f087348 */ /* 0x001fea0003c00000 */
[----:B------:R1:W2:Y:S02]  /*27d90*/  SHFL.IDX P6, R14, R13, R12, R11 ;  /* 0x0000000c0d0e7389 */ /* 0x0002a400000c000b */
[----:B012---:R-:W-:Y:S01]  /*27da0*/  ENDCOLLECTIVE ;  /* 0x000000000000791b */ /* 0x007fe20003800000 */
.L_x_8290:
[----:B------:R-:W-:Y:S01]  /*27db0*/  MOV R13, R2 ;  /* 0x00000002000d7202 */ /* 0x000fe20000000f00 */
[----:B------:R-:W-:-:S07]  /*27dc0*/  IMAD.MOV.U32 R7, RZ, RZ, R14 ;  /* 0x000000ffff077224 */ /* 0x000fce00078e000e */
[----:B------:R-:W-:Y:S05]  /*27dd0*/  WARPSYNC.COLLECTIVE R15, `(.L_x_8291) ;  /* 0x000000000f087348 */ /* 0x000fea0003c00000 */
[----:B------:R0:W1:Y:S02]  /*27de0*/  SHFL.IDX P6, R14, R13, R12, R11 ;  /* 0x0000000c0d0e7389 */ /* 0x00006400000c000b */
[----:B01----:R-:W-:Y:S01]  /*27df0*/  ENDCOLLECTIVE ;  /* 0x000000000000791b */ /* 0x003fe20003800000 */
.L_x_8291:
[----:B------:R-:W-:Y:S01]  /*27e00*/  MOV R13, R0 ;  /* 0x00000000000d7202 */ /* 0x000fe20000000f00 */
[----:B------:R-:W-:Y:S01]  /*27e10*/  IMAD.MOV.U32 R12, RZ, RZ, 0x2 ;  /* 0x00000002ff0c7424 */ /* 0x000fe200078e00ff */
[----:B------:R-:W-:Y:S01]  /*27e20*/  LOP3.LUT P6, RZ, R25, 0x10, RZ, 0xc0, !PT ;  /* 0x0000001019ff7812 */ /* 0x000fe200078cc0ff */
[----:B------:R-:W-:-:S12]  /*27e30*/  IMAD.MOV.U32 R8, RZ, RZ, R14 ;  /* 0x000000ffff087224 */ /* 0x000fd800078e000e */
[----:B------:R-:W-:-:S05]  /*27e40*/  @P6 IADD3 R8, P0, R35, R8, RZ ;  /* 0x0000000823086210 */ /* 0x000fca0007f1e0ff */
[----:B------:R-:W-:-:S04]  /*27e50*/  @P6 IMAD.X R7, RZ, RZ, R7, P0 ;  /* 0x000000ffff076224 */ /* 0x000fc800000e0607 */
        /* <DEDUP_REMOVED lines=8> */
.L_x_8292:
[----:B------:R-:W-:Y:S02]  /*27ee0*/  IMAD.MOV.U32 R13, RZ, RZ, R2 ;  /* 0x000000ffff0d7224 */ /* 0x000fe400078e0002 */
[----:B------:R-:W-:-:S07]  /*27ef0*/  IMAD.MOV.U32 R7, RZ, RZ, R14 ;  /* 0x000000ffff077224 */ /* 0x000fce00078e000e */
[----:B------:R-:W-:Y:S05]  /*27f00*/  WARPSYNC.COLLECTIVE R15, `(.L_x_8293) ;  /* 0x000000000f087348 */ /* 0x000fea0003c00000 */
[----:B------:R0:W1:Y:S02]  /*27f10*/  SHFL.IDX P6, R14, R13, R12, R11 ;  /* 0x0000000c0d0e7389 */ /* 0x00006400000c000b */
[----:B01----:R-:W-:Y:S01]  /*27f20*/  ENDCOLLECTIVE ;  /* 0x000000000000791b */ /* 0x003fe20003800000 */
.L_x_8293:
[----:B------:R-:W-:Y:S01]  /*27f30*/  IMAD.MOV.U32 R13, RZ, RZ, R0 ;  /* 0x000000ffff0d7224 */ /* 0x000fe200078e0000 */
[----:B------:R-:W-:Y:S02]  /*27f40*/  MOV R12, 0x3 ;  /* 0x00000003000c7802 */ /* 0x000fe40000000f00 */
[----:B------:R-:W-:Y:S02]  /*27f50*/  LOP3.LUT P6, RZ, R25, 0x8, RZ, 0xc0, !PT ;  /* 0x0000000819ff7812 */ /* 0x000fe400078cc0ff */
[----:B------:R-:W-:-:S11]  /*27f60*/  MOV R8, R14 ;  /* 0x0000000e00087202 */ /* 0x000fd60000000f00 */
        /* <DEDUP_REMOVED lines=10> */
.L_x_8294:
[----:B------:R-:W-:Y:S02]  /*28010*/  IMAD.MOV.U32 R13, RZ, RZ, R2 ;  /* 0x000000ffff0d7224 */ /* 0x000fe400078e0002 */
[----:B------:R-:W-:-:S07]  /*28020*/  IMAD.MOV.U32 R7, RZ, RZ, R14 ;  /* 0x000000ffff077224 */ /* 0x000fce00078e000e */
[----:B------:R-:W-:Y:S05]  /*28030*/  WARPSYNC.COLLECTIVE R15, `(.L_x_8295) ;  /* 0x000000000f087348 */ /* 0x000fea0003c00000 */
[----:B------:R0:W1:Y:S02]  /*28040*/  SHFL.IDX P6, R14, R13, R12, R11 ;  /* 0x0000000c0d0e7389 */ /* 0x00006400000c000b */
[----:B01----:R-:W-:Y:S01]  /*28050*/  ENDCOLLECTIVE ;  /* 0x000000000000791b */ /* 0x003fe20003800000 */
.L_x_8295:
[----:B------:R-:W-:Y:S02]  /*28060*/  IMAD.MOV.U32 R13, RZ, RZ, R0 ;  /* 0x000000ffff0d7224 */ /* 0x000fe400078e0000 */
[----:B------:R-:W-:Y:S02]  /*28070*/  IMAD.MOV.U32 R12, RZ, RZ, 0x4 ;  /* 0x00000004ff0c7424 */ /* 0x000fe400078e00ff */
[----:B------:R-:W-:-:S07]  /*28080*/  IMAD.MOV.U32 R8, RZ, RZ, R14 ;  /* 0x000000ffff087224 */ /* 0x000fce00078e000e */
[----:B------:R-:W-:Y:S05]  /*28090*/  WARPSYNC.COLLECTIVE R15, `(.L_x_8296) ;  /* 0x000000000f087348 */ /* 0x000fea0003c00000 */
[----:B------:R0:W1:Y:S02]  /*280a0*/  SHFL.IDX P6, R14, R13, R12, R11 ;  /* 0x0000000c0d0e7389 */ /* 0x00006400000c000b */
[----:B01----:R-:W-:Y:S01]  /*280b0*/  ENDCOLLECTIVE ;  /* 0x000000000000791b */ /* 0x003fe20003800000 */
.L_x_8296:
[----:B------:R-:W-:-:S04]  /*280c0*/  @P5 IADD3 R8, P0, R35, R8, RZ ;  /* 0x0000000823085210 */ /* 0x000fc80007f1e0ff */
[----:B------:R-:W-:-:S05]  /*280d0*/  @P5 IADD3.X R7, RZ, R7, RZ, P0, !PT ;  /* 0x00000007ff075210 */ /* 0x000fca00007fe4ff */
[----:B------:R-:W-:Y:S02]  /*280e0*/  @P5 IMAD.MOV.U32 R9, RZ, RZ, R7 ;  /* 0x000000ffff095224 */ /* 0x000fe400078e0007 */
[----:B------:R-:W-:-:S03]  /*280f0*/  IMAD.MOV.U32 R13, RZ, RZ, R2 ;  /* 0x000000ffff0d7224 */ /* 0x000fc600078e0002 */
[----:B------:R-:W-:Y:S01]  /*28100*/  @!PT LDS RZ, [RZ] ;  /* 0x00000000fffff984 */ /* 0x000fe20000000800 */
[----:B------:R-:W-:Y:S01]  /*28110*/  @!PT LDS RZ, [RZ] ;  /* 0x00000000fffff984 */ /* 0x000fe20000000800 */
[----:B------:R-:W-:Y:S01]  /*28120*/  @!PT LDS RZ, [RZ] ;  /* 0x00000000fffff984 */ /* 0x000fe20000000800 */
[----:B------:R0:W-:Y:S01]  /*28130*/  @P5 LDGSTS.E.BYPASS.LTC128B.128 [R3+0x19c00], desc[UR36][R8.64], !P3 ;  /* 0x19c0000008035fae */ /* 0x0001e2000d901d64 */
[----:B------:R-:W-:Y:S02]  /*28140*/  LOP3.LUT P5, RZ, R25, 0x80, RZ, 0xc0, !PT ;  /* 0x0000008019ff7812 */ /* 0x000fe400078ac0ff */
[----:B------:R-:W-:-:S11]  /*28150*/  MOV R7, R14 ;  /* 0x0000000e00077202 */ /* 0x000fd60000000f00 */
[----:B0-----:R-:W-:Y:S05]  /*28160*/  WARPSYNC.COLLECTIVE R15, `(.L_x_8297) ;  /* 0x000000000f087348 */ /* 0x001fea0003c00000 */
[----:B------:R1:W2:Y:S02]  /*28170*/  SHFL.IDX P6, R14, R13, R12, R11 ;  /* 0x0000000c0d0e7389 */ /* 0x0002a400000c000b */
[----:B012---:R-:W-:Y:S01]  /*28180*/  ENDCOLLECTIVE ;  /* 0x000000000000791b */ /* 0x007fe20003800000 */
.L_x_8297:
        /* <DEDUP_REMOVED lines=14> */
.L_x_8298:
[----:B------:R-:W-:Y:S01]  /*28270*/  MOV R13, R2 ;  /* 0x00000002000d7202 */ /* 0x000fe20000000f00 */
[----:B------:R-:W-:-:S07]  /*28280*/  IMAD.MOV.U32 R7, RZ, RZ, R14 ;  /* 0x000000ffff077224 */ /* 0x000fce00078e000e */
[----:B------:R-:W-:Y:S05]  /*28290*/  WARPSYNC.COLLECTIVE R15, `(.L_x_8299) ;  /* 0x000000000f087348 */ /* 0x000fea0003c00000 */
[----:B------:R0:W1:Y:S02]  /*282a0*/  SHFL.IDX P6, R14, R13, R12, R11 ;  /* 0x0000000c0d0e7389 */ /* 0x00006400000c000b */
[----:B01----:R-:W-:Y:S01]  /*282b0*/  ENDCOLLECTIVE ;  /* 0x000000000000791b */ /* 0x003fe20003800000 */
.L_x_8299:
[----:B------:R-:W-:Y:S01]  /*282c0*/  MOV R13, R0 ;  /* 0x00000000000d7202 */ /* 0x000fe20000000f00 */
[----:B------:R-:W-:Y:S02]  /*282d0*/  IMAD.MOV.U32 R12, RZ, RZ, 0x6 ;  /* 0x00000006ff0c7424 */ /* 0x000fe400078e00ff */
[----:B------:R-:W-:-:S07]  /*282e0*/  IMAD.MOV.U32 R8, RZ, RZ, R14 ;  /* 0x000000ffff087224 */ /* 0x000fce00078e000e */
[----:B------:R-:W-:Y:S05]  /*282f0*/  WARPSYNC.COLLECTIVE R15, `(.L_x_8300) ;  /* 0x000000000f087348 */ /* 0x000fea0003c00000 */
[----:B------:R0:W1:Y:S02]  /*28300*/  SHFL.IDX P6, R14, R13, R12, R11 ;  /* 0x0000000c0d0e7389 */ /* 0x00006400000c000b */
[----:B01----:R-:W-:Y:S01]  /*28310*/  ENDCOLLECTIVE ;  /* 0x000000000000791b */ /* 0x003fe20003800000 */
.L_x_8300:
[----:B------:R-:W-:-:S05]  /*28320*/  @P5 IADD3 R8, P0, R35, R8, RZ ;  /* 0x0000000823085210 */ /* 0x000fca0007f1e0ff */
[----:B------:R-:W-:-:S04]  /*28330*/  @P5 IMAD.X R7, RZ, RZ, R7, P0 ;  /* 0x000000ffff075224 */ /* 0x000fc800000e0607 */
[----:B------:R-:W-:Y:S02]  /*28340*/  @P5 IMAD.MOV.U32 R9, RZ, RZ, R7 ;  /* 0x000000ffff095224 */ /* 0x000fe400078e0007 */
[----:B------:R-:W-:-:S03]  /*28350*/  IMAD.MOV.U32 R13, RZ, RZ, R2 ;  /* 0x000000ffff0d7224 */ /* 0x000fc600078e0002 */
[----:B------:R-:W-:Y:S01]  /*28360*/  @!PT LDS RZ, [RZ] ;  /* 0x00000000fffff984 */ /* 0x000fe20000000800 */
[----:B------:R-:W-:Y:S01]  /*28370*/  @!PT LDS RZ, [RZ] ;  /* 0x00000000fffff984 */ /* 0x000fe20000000800 */
[----:B------:R-:W-:Y:S01]  /*28380*/  @!PT LDS RZ, [RZ] ;  /* 0x00000000fffff984 */ /* 0x000fe20000000800 */
[----:B------:R0:W-:Y:S01]  /*28390*/  @P5 LDGSTS.E.BYPASS.LTC128B.128 [R3+0x1ac00], desc[UR36][R8.64], !P3 ;  /* 0x1ac0000008035fae */ /* 0x0001e2000d901d64 */
[----:B------:R-:W-:-:S07]  /*283a0*/  IMAD.MOV.U32 R7, RZ, RZ, R14 ;  /* 0x000000ffff077224 */ /* 0x000fce00078e000e */
[----:B0-----:R-:W-:Y:S05]  /*283b0*/  WARPSYNC.COLLECTIVE R15, `(.L_x_8301) ;  /* 0x000000000f087348 */ /* 0x001fea0003c00000 */
[----:B------:R1:W2:Y:S02]  /*283c0*/  SHFL.IDX P6, R14, R13, R12, R11 ;  /* 0x0000000c0d0e7389 */ /* 0x0002a400000c000b */
[----:B012---:R-:W-:Y:S01]  /*283d0*/  ENDCOLLECTIVE ;  /* 0x000000000000791b */ /* 0x007fe20003800000 */
.L_x_8301:
[----:B------:R-:W-:Y:S01]  /*283e0*/  IMAD.MOV.U32 R13, RZ, RZ, R0 ;  /* 0x000000ffff0d7224 */ /* 0x000fe200078e0000 */
[----:B------:R-:W-:Y:S02]  /*283f0*/  MOV R12, 0x7 ;  /* 0x00000007000c7802 */ /* 0x000fe40000000f00 */
[----:B------:R-:W-:-:S07]  /*28400*/  MOV R8, R14 ;  /* 0x0000000e00087202 */ /* 0x000fce0000000f00 */
[----:B------:R-:W-:Y:S05]  /*28410*/  WARPSYNC.COLLECTIVE R15, `(.L_x_8302) ;  /* 0x000000000f087348 */ /* 0x000fea0003c00000 */
[----:B------:R0:W1:Y:S02]  /*28420*/  SHFL.IDX P6, R14, R13, R12, R11 ;  /* 0x0000000c0d0e7389 */ /* 0x00006400000c000b */
[----:B01----:R-:W-:Y:S01]  /*28430*/  ENDCOLLECTIVE ;  /* 0x000000000000791b */ /* 0x003fe20003800000 */
.L_x_8302:
        /* <DEDUP_REMOVED lines=12> */
.L_x_8303:
[----:B------:R-:W-:Y:S02]  /*28500*/  IMAD.MOV.U32 R13, RZ, RZ, R4 ;  /* 0x000000ffff0d7224 */ /* 0x000fe400078e0004 */
[----:B------:R-:W-:Y:S02]  /*28510*/  IMAD.MOV.U32 R12, RZ, RZ, RZ ;  /* 0x000000ffff0c7224 */ /* 0x000fe400078e00ff */
[----:B------:R-:W-:-:S07]  /*28520*/  IMAD.MOV.U32 R8, RZ, RZ, R14 ;  /* 0x000000ffff087224 */ /* 0x000fce00078e000e */
[----:B------:R-:W-:Y:S05]  /*28530*/  WARPSYNC.COLLECTIVE R15, `(.L_x_8304) ;  /* 0x000000000f087348 */ /* 0x000fea0003c00000 */
[----:B------:R0:W1:Y:S02]  /*28540*/  SHFL.IDX P6, R14, R13, R12, R11 ;  /* 0x0000000c0d0e7389 */ /* 0x00006400000c000b */
[----:B01----:R-:W-:Y:S01]  /*28550*/  ENDCOLLECTIVE ;  /* 0x000000000000791b */ /* 0x003fe20003800000 */
.L_x_8304:
[----:B------:R-:W-:-:S04]  /*28560*/  @P1 IADD3 R8, P0, R35, R8, RZ ;  /* 0x0000000823081210 */ /* 0x000fc80007f1e0ff */
[----:B------:R-:W-:-:S05]  /*28570*/  @P1 IADD3.X R9, RZ, R0, RZ, P0, !PT ;  /* 0x00000000ff091210 */ /* 0x000fca00007fe4ff */
[----:B------:R-:W-:Y:S01]  /*28580*/  @!PT LDS RZ, [RZ] ;  /* 0x00000000fffff984 */ /* 0x000fe20000000800 */
[----:B------:R-:W-:Y:S01]  /*28590*/  @!PT LDS RZ, [RZ] ;  /* 0x00000000fffff984 */ /* 0x000fe20000000800 */
[----:B------:R-:W-:Y:S01]  /*285a0*/  @!PT LDS RZ, [RZ] ;  /* 0x00000000fffff984 */ /* 0x000fe20000000800 */
[----:B------:R0:W-:Y:S01]  /*285b0*/  @P1 LDGSTS.E.BYPASS.LTC128B.128 [R3+0x1bc00], desc[UR36][R8.64], !P3 ;  /* 0x1bc0000008031fae */ /* 0x0001e2000d901d64 */
[----:B------:R-:W-:Y:S01]  /*285c0*/  MOV R13, R5 ;  /* 0x00000005000d7202 */ /* 0x000fe20000000f00 */
[----:B------:R-:W-:-:S07]  /*285d0*/  IMAD.MOV.U32 R0, RZ, RZ, R14 ;  /* 0x000000ffff007224 */ /* 0x000fce00078e000e */
[----:B0-----:R-:W-:Y:S05]  /*285e0*/  WARPSYNC.COLLECTIVE R15, `(.L_x_8305) ;  /* 0x000000000f087348 */ /* 0x001fea0003c00000 */
[----:B------:R1:W2:Y:S02]  /*285f0*/  SHFL.IDX P6, R14, R13, R12, R11 ;  /* 0x0000000c0d0e7389 */ /* 0x0002a400000c000b */
[----:B012---:R-:W-:Y:S01]  /*28600*/  ENDCOLLECTIVE ;  /* 0x000000000000791b */ /* 0x007fe20003800000 */
.L_x_8305:
[----:B------:R-:W-:Y:S02]  /*28610*/  IMAD.MOV.U32 R13, RZ, RZ, R4 ;  /* 0x000000ffff0d7224 */ /* 0x000fe400078e0004 */
[----:B------:R-:W-:Y:S02]  /*28620*/  IMAD.MOV.U32 R12, RZ, RZ, 0x1 ;  /* 0x00000001ff0c7424 */ /* 0x000fe400078e00ff */
[----:B------:R-:W-:-:S07]  /*28630*/  IMAD.MOV.U32 R2, RZ, RZ, R14 ;  /* 0x000000ffff027224 */ /* 0x000fce00078e000e */
[----:B------:R-:W-:Y:S05]  /*28640*/  WARPSYNC.COLLECTIVE R15, `(.L_x_8306) ;  /* 0x000000000f087348 */ /* 0x000fea0003c00000 */
[----:B------:R0:W1:Y:S02]  /*28650*/  SHFL.IDX P6, R14, R13, R12, R11 ;  /* 0x0000000c0d0e7389 */ /* 0x00006400000c000b */
[----:B01----:R-:W-:Y:S01]  /*28660*/  ENDCOLLECTIVE ;  /* 0x000000000000791b */ /* 0x003fe20003800000 */
.L_x_8306:
[----:B------:R-:W-:-:S05]  /*28670*/  @P2 IADD3 R2, P0, R35, R2, RZ ;  /* 0x0000000223022210 */ /* 0x000fca0007f1e0ff */
[----:B------:R-:W-:Y:S02]  /*28680*/  @P2 IMAD.X R0, RZ, RZ, R0, P0 ;  /* 0x000000ffff002224 */ /* 0x000fe400000e0600 */
[----:B------:R-:W-:-:S03]  /*28690*/  @P2 IMAD.MOV.U32 R8, RZ, RZ, R2 ;  /* 0x000000ffff082224 */ /* 0x000fc600078e0002 */
[----:B------:R-:W-:Y:S02]  /*286a0*/  @P2 MOV R9, R0 ;  /* 0x0000000000092202 */ /* 0x000fe40000000f00 */
[----:B------:R-:W-:-:S03]  /*286b0*/  MOV R13, R5 ;  /* 0x00000005000d7202 */ /* 0x000fc60000000f00 */
        /* <DEDUP_REMOVED lines=8> */
.L_x_8307:
[----:B------:R-:W-:Y:S01]  /*28740*/  IMAD.MOV.U32 R5, RZ, RZ, R14 ;  /* 0x000000ffff057224 */ /* 0x000fe200078e000e */
[----:B------:R-:W-:Y:S06]  /*28750*/  BRA `(.L_x_8308) ;  /* 0xffffff6400b47947 */ /* 0x000fec000383ffff */
.L_x_8030:
[----:B------:R-:W-:Y:S01]  /*28760*/  IMAD.MOV.U32 R13, RZ, RZ, R2 ;  /* 0x000000ffff0d7224 */ /* 0x000fe200078e0002 */
[----:B------:R-:W-:Y:S01]  /*28770*/  MOV R11, 0x181f ;  /* 0x0000181f000b7802 */ /* 0x000fe20000000f00 */
[----:B------:R-:W-:Y:S02]  /*28780*/  IMAD.MOV.U32 R12, RZ, RZ, RZ ;  /* 0x000000ffff0c7224 */ /* 0x000fe400078e00ff */
[----:B------:R-:W-:Y:S02]  /*28790*/  IMAD.MOV.U32 R15, RZ, RZ, -0x1 ;  /* 0xffffffffff0f7424 */ /* 0x000fe400078e00ff */
[----:B-----5:R-:W-:Y:S02]  /*287a0*/  IMAD R3, R20, R7, RZ ;  /* 0x0000000714037224 */ /* 0x020fe400078e02ff */
[----:B------:R-:W-:-:S07]  /*287b0*/  IMAD.IADD R17, R10, 0x1, R17 ;  /* 0x000000010a117824 */ /* 0x000fce00078e0211 */
[----:B------:R-:W-:Y:S05]  /*287c0*/  WARPSYNC.COLLECTIVE R15, `(.L_x_8309) ;  /* 0x000000000f087348 */ /* 0x000fea0003c00000 */
[----:B------:R0:W1:Y:S02]  /*287d0*/  SHFL.IDX P6, R14, R13, R12, R11 ;  /* 0x0000000c0d0e7389 */ /* 0x00006400000c000b */
[----:B01----:R-:W-:Y:S01]  /*287e0*/  ENDCOLLECTIVE ;  /* 0x000000000000791b */ /* 0x003fe20003800000 */
.L_x_8309:
[----:B------:R-:W-:Y:S01]  /*287f0*/  ISETP.GE.AND P1, PT, R17, R3, PT ;  /* 0x000000031100720c */ /* 0x000fe20003f26270 */
[----:B------:R-:W-:Y:S02]  /*28800*/  IMAD.MOV.U32 R13, RZ, RZ, R0 ;  /* 0x000000ffff0d7224 */ /* 0x000fe400078e0000 */
[----:B------:R-:W-:-:S10]  /*28810*/  IMAD.MOV.U32 R4, RZ, RZ, R14 ;  /* 0x000000ffff047224 */ /* 0x000fd400078e000e */
[----:B------:R-:W-:Y:S05]  /*28820*/  WARPSYNC.COLLECTIVE R15, `(.L_x_8310) ;  /* 0x000000000f087348 */ /* 0x000fea0003c00000 */
[----:B------:R0:W1:Y:S02]  /*28830*/  SHFL.IDX P6, R14, R13, R12, R11 ;  /* 0x0000000c0d0e7389 */ /* 0x00006400000c000b */
[----:B01----:R-:W-:Y:S01]  /*28840*/  ENDCOLLECTIVE ;  /* 0x000000000000791b */ /* 0x003fe20003800000 */
.L_x_8310:
[----:B------:R-:W-:Y:S02]  /*28850*/  IMAD.MOV.U32 R13, RZ, RZ, R2 ;  /* 0x000000ffff0d7224 */ /* 0x000fe400078e0002 */
[----:B------:R-:W-:Y:S01]  /*28860*/  IMAD.MOV.U32 R12, RZ, RZ, 0x1 ;  /* 0x00000001ff0c7424 */ /* 0x000fe200078e00ff */
[----:B------:R-:W-:-:S07]  /*28870*/  MOV R5, R14 ;  /* 0x0000000e00057202 */ /* 0x000fce0000000f00 */
[----:B------:R-:W-:Y:S05]  /*28880*/  WARPSYNC.COLLECTIVE R15, `(.L_x_8311) ;  /* 0x000000000f087348 */ /* 0x000fea0003c00000 */
[----:B------:R0:W1:Y:S02]  /*28890*/  SHFL.IDX P6, R14, R13, R12, R11 ;  /* 0x0000000c0d0e7389 */ /* 0x00006400000c000b */
[----:B01----:R-:W-:Y:S01]  /*288a0*/  ENDCOLLECTIVE ;  /* 0x000000000000791b */ /* 0x003fe20003800000 */
.L_x_8311:
[----:B------:R-:W-:-:S05]  /*288b0*/  @!P1 IADD3 R5, P3, R35, R5, RZ ;  /* 0x0000000523059210 */ /* 0x000fca0007f7e0ff */
[----:B------:R-:W-:Y:S02]  /*288c0*/  @!P1 IMAD.X R8, RZ, RZ, R4, P3 ;  /* 0x000000ffff089224 */ /* 0x000fe400018e0604 */
[----:B------:R-:W-:-:S03]  /*288d0*/  @!P1 IMAD.MOV.U32 R4, RZ, RZ, R5 ;  /* 0x000000ffff049224 */ /* 0x000fc600078e0005 */
[----:B------:R-:W-:Y:S01]  /*288e0*/  @!P1 MOV R5, R8 ;  /* 0x0000000800059202 */ /* 0x000fe20000000f00 */
[----:B------:R-:W-:-:S04]  /*288f0*/  IMAD.MOV.U32 R13, RZ, RZ, R0 ;  /* 0x000000ffff0d7224 */ /* 0x000fc800078e0000 */
[----:B------:R-:W-:Y:S01]  /*28900*/  @!PT LDS RZ, [RZ] ;  /* 0x00000000fffff984 */ /* 0x000fe20000000800 */
[----:B------:R-:W-:Y:S01]  /*28910*/  @!PT LDS RZ, [RZ] ;  /* 0x00000000fffff984 */ /* 0x000fe20000000800 */
[----:B------:R-:W-:Y:S01]  /*28920*/  @!PT LDS RZ, [RZ] ;  /* 0x00000000fffff984 */ /* 0x000fe20000000800 */
[----:B------:R0:W-:Y:S02]  /*28930*/  @!P1 LDGSTS.E.BYPASS.LTC128B.128 [R9+0x14400], desc[UR36][R4.64], !P0 ;  /* 0x1440000004099fae */ /* 0x0001e4000c101d64 */
[----:B0-----:R-:W-:-:S05]  /*28940*/  VIADD R4, R17, 0x10 ;  /* 0x0000001011047836 */ /* 0x001fca0000000000 */
[----:B------:R-:W-:Y:S02]  /*28950*/  ISETP.GE.AND P1, PT, R4, R3, PT ;  /* 0x000000030400720c */ /* 0x000fe40003f26270 */
[----:B------:R-:W-:-:S11]  /*28960*/  MOV R4, R14 ;  /* 0x0000000e00047202 */ /* 0x000fd60000000f00 */
[----:B------:R-:W-:Y:S05]  /*28970*/  WARPSYNC.COLLECTIVE R15, `(.L_x_8312) ;  /* 0x000000000f087348 */ /* 0x000fea0003c00000 */
[----:B------:R0:W1:Y:S02]  /*28980*/  SHFL.IDX P6, R14, R13, R12, R11 ;  /* 0x0000000c0d0e7389 */ /* 0x00006400000c000b */
[----:B01----:R-:W-:Y:S01]  /*28990*/  ENDCOLLECTIVE ;  /* 0x000000000000791b */ /* 0x003fe20003800000 */
.L_x_8312:
[----:B------:R-:W-:Y:S01]  /*289a0*/  IMAD.MOV.U32 R13, RZ, RZ, R2 ;  /* 0x000000ffff0d7224 */ /* 0x000fe200078e0002 */
[----:B------:R-:W-:Y:S01]  /*289b0*/  MOV R12, 0x2 ;  /* 0x00000002000c7802 */ /* 0x000fe20000000f00 */
[----:B------:R-:W-:-:S07]  /*289c0*/  IMAD.MOV.U32 R6, RZ, RZ, R14 ;  /* 0x000000ffff067224 */ /* 0x000fce00078e000e */
[----:B------:R-:W-:Y:S05]  /*289d0*/  WARPSYNC.COLLECTIVE R15, `(.L_x_8313) ;  /* 0x000000000f087348 */ /* 0x000fea0003c00000 */
[----:B------:R0:W1:Y:S02]  /*289e0*/  SHFL.IDX P6, R14, R13, R12, R11 ;  /* 0x0000000c0d0e7389 */ /* 0x00006400000c000b */
[----:B01----:R-:W-:Y:S01]  /*289f0*/  ENDCOLLECTIVE ;  /* 0x000000000000791b */ /* 0x003fe20003800000 */
.L_x_8313:
[----:B------:R-:W-:-:S05]  /*28a00*/  @!P1 IADD3 R6, P3, R35, R6, RZ ;  /* 0x0000000623069210 */ /* 0x000fca0007f7e0ff */
[----:B------:R-:W-:Y:S01]  /*28a10*/  @!P1 IMAD.X R7, RZ, RZ, R4, P3 ;  /* 0x000000ffff079224 */ /* 0x000fe200018e0604 */
[----:B------:R-:W-:Y:S01]  /*28a20*/  @!P1 MOV R4, R6 ;  /* 0x0000000600049202 */ /* 0x000fe20000000f00 */
[----:B------:R-:W-:Y:S02]  /*28a30*/  VIADD R6, R17, 0x60 ;  /* 0x0000006011067836 */ /* 0x000fe40000000000 */
[----:B------:R-:W-:Y:S02]  /*28a40*/  @!P1 IMAD.MOV.U32 R5, RZ, RZ, R7 ;  /* 0x000000ffff059224 */ /* 0x000fe400078e0007 */
[----:B------:R-:W-:-:S03]  /*28a50*/  IMAD.MOV.U32 R13, RZ, RZ, R0 ;  /* 0x000000ffff0d7224 */ /* 0x000fc600078e0000 */
[----:B------:R-:W-:Y:S01]  /*28a60*/  @!PT LDS RZ, [RZ] ;  /* 0x00000000fffff984 */ /* 0x000fe20000000800 */
[----:B------:R-:W-:Y:S01]  /*28a70*/  @!PT LDS RZ, [RZ] ;  /* 0x00000000fffff984 */ /* 0x000fe20000000800 */
[----:B------:R-:W-:Y:S01]  /*28a80*/  @!PT LDS RZ, [RZ] ;  /* 0x00000000fffff984 */ /* 0x000fe20000000800 */
[----:B------:R0:W-:Y:S02]  /*28a90*/  @!P1 LDGSTS.E.BYPASS.LTC128B.128 [R9+0x14c00], desc[UR36][R4.64], !P0 ;  /* 0x14c0000004099fae */ /* 0x0001e4000c101d64 */
[----:B0-----:R-:W-:-:S05]  /*28aa0*/  VIADD R4, R17, 0x20 ;  /* 0x0000002011047836 */ /* 0x001fca0000000000 */
[----:B------:R-:W-:Y:S01]  /*28ab0*/  ISETP.GE.AND P1, PT, R4, R3, PT ;  /* 0x000000030400720c */ /* 0x000fe20003f26270 */
[----:B------:R-:W-:-:S12]  /*28ac0*/  IMAD.MOV.U32 R4, RZ, RZ, R14 ;  /* 0x000000ffff047224 */ /* 0x000fd800078e000e */
[----:B------:R-:W-:Y:S05]  /*28ad0*/  WARPSYNC.COLLECTIVE R15, `(.L_x_8314) ;  /* 0x000000000f087348 */ /* 0x000fea0003c00000 */
[----:B------:R0:W1:Y:S02]  /*28ae0*/  SHFL.IDX P6, R14, R13, R12, R11 ;  /* 0x0000000c0d0e7389 */ /* 0x00006400000c000b */
[----:B01----:R-:W-:Y:S01]  /*28af0*/  ENDCOLLECTIVE ;  /* 0x000000000000791b */ /* 0x003fe20003800000 */
.L_x_8314:
[----:B------:R-:W-:Y:S02]  /*28b00*/  IMAD.MOV.U32 R13, RZ, RZ, R2 ;  /* 0x000000ffff0d7224 */ /* 0x000fe400078e0002 */
[----:B------:R-:W-:Y:S02]  /*28b10*/  IMAD.MOV.U32 R12, RZ, RZ, 0x3 ;  /* 0x00000003ff0c7424 */ /* 0x000fe400078e00ff */
[----:B------:R-:W-:-:S07]  /*28b20*/  IMAD.MOV.U32 R5, RZ, RZ, R14 ;  /* 0x000000ffff057224 */ /* 0x000fce00078e000e */
[----:B------:R-:W-:Y:S05]  /*28b30*/  WARPSYNC.COLLECTIVE R15, `(.L_x_8315) ;  /* 0x000000000f087348 */ /* 0x000fea0003c00000 */
[----:B------:R0:W1:Y:S02]  /*28b40*/  SHFL.IDX P6, R14, R13, R12, R11 ;  /* 0x0000000c0d0e7389 */ /* 0x00006400000c000b */
[----:B01----:R-:W-:Y:S01]  /*28b50*/  ENDCOLLECTIVE ;  /* 0x000000000000791b */ /* 0x003fe20003800000 */
.L_x_8315:
        /* <DEDUP_REMOVED lines=16> */
.L_x_8316:
[----:B------:R-:W-:Y:S02]  /*28c60*/  IMAD.MOV.U32 R13, RZ, RZ, R2 ;  /* 0x000000ffff0d7224 */ /* 0x000fe400078e0002 */
[----:B------:R-:W-:Y:S02]  /*28c70*/  IMAD.MOV.U32 R12, RZ, RZ, 0x4 ;  /* 0x00000004ff0c7424 */ /* 0x000fe400078e00ff */
[----:B------:R-:W-:-:S07]  /*28c80*/  IMAD.MOV.U32 R5, RZ, RZ, R14 ;  /* 0x000000ffff057224 */ /* 0x000fce00078e000e */
[----:B------:R-:W-:Y:S05]  /*28c90*/  WARPSYNC.COLLECTIVE R15, `(.L_x_8317) ;  /* 0x000000000f087348 */ /* 0x000fea0003c00000 */
[----:B------:R0:W1:Y:S02]  /*28ca0*/  SHFL.IDX P6, R14, R13, R12, R11 ;  /* 0x0000000c0d0e7389 */ /* 0x00006400000c000b */
[----:B01----:R-:W-:Y:S01]  /*28cb0*/  ENDCOLLECTIVE ;  /* 0x000000000000791b */ /* 0x003fe20003800000 */
.L_x_8317:
        /* <DEDUP_REMOVED lines=9> */
[----:B------:R0:W-:Y:S02]  /*28d50*/  @!P1 LDGSTS.E.BYPASS.LTC128B.128 [R9+0x15c00], desc[UR36][R4.64], !P0 ;  /* 0x15c0000004099fae */ /* 0x0001e4000c101d64 */
[----:B0-----:R-:W-:-:S04]  /*28d60*/  IADD3 R4, R17, 0x40, RZ ;  /* 0x0000004011047810 */ /* 0x001fc80007ffe0ff */
[----:B------:R-:W-:Y:S01]  /*28d70*/  ISETP.GE.AND P1, PT, R4, R3, PT ;  /* 0x000000030400720c */ /* 0x000fe20003f26270 */
[----:B------:R-:W-:-:S12]  /*28d80*/  IMAD.MOV.U32 R4, RZ, RZ, R14 ;  /* 0x000000ffff047224 */ /* 0x000fd800078e000e */
[----:B------:R-:W-:Y:S05]  /*28d90*/  WARPSYNC.COLLECTIVE R15, `(.L_x_8318) ;  /* 0x000000000f087348 */ /* 0x000fea0003c00000 */
[----:B------:R0:W1:Y:S02]  /*28da0*/  SHFL.IDX P6, R14, R13, R12, R11 ;  /* 0x0000000c0d0e7389 */ /* 0x00006400000c000b */
[----:B01----:R-:W-:Y:S01]  /*28db0*/  ENDCOLLECTIVE ;  /* 0x000000000000791b */ /* 0x003fe20003800000 */
.L_x_8318:
[----:B------:R-:W-:Y:S01]  /*28dc0*/  MOV R13, R2 ;  /* 0x00000002000d7202 */ /* 0x000fe20000000f00 */
[----:B------:R-:W-:Y:S02]  /*28dd0*/  IMAD.MOV.U32 R12, RZ, RZ, 0x5 ;  /* 0x00000005ff0c7424 */ /* 0x000fe400078e00ff */
[----:B------:R-:W-:-:S07]  /*28de0*/  IMAD.MOV.U32 R5, RZ, RZ, R14 ;  /* 0x000000ffff057224 */ /* 0x000fce00078e000e */
[----:B------:R-:W-:Y:S05]  /*28df0*/  WARPSYNC.COLLECTIVE R15, `(.L_x_8319) ;  /* 0x000000000f087348 */ /* 0x000fea0003c00000 */
[----:B------:R0:W1:Y:S02]  /*28e00*/  SHFL.IDX P6, R14, R13, R12, R11 ;  /* 0x0000000c0d0e7389 */ /* 0x00006400000c000b */
[----:B01----:R-:W-:Y:S01]  /*28e10*/  ENDCOLLECTIVE ;  /* 0x000000000000791b */ /* 0x003fe20003800000 */
.L_x_8319:
        /* <DEDUP_REMOVED lines=16> */
.L_x_8320:
[----:B------:R-:W-:Y:S02]  /*28f20*/  IMAD.MOV.U32 R13, RZ, RZ, R2 ;  /* 0x000000ffff0d7224 */ /* 0x000fe400078e0002 */
[----:B------:R-:W-:Y:S01]  /*28f30*/  IMAD.MOV.U32 R12, RZ, RZ, 0x6 ;  /* 0x00000006ff0c7424 */ /* 0x000fe200078e00ff */
[----:B------:R-:W-:-:S07]  /*28f40*/  MOV R5, R14 ;  /* 0x0000000e00057202 */ /* 0x000fce0000000f00 */
[----:B------:R-:W-:Y:S05]  /*28f50*/  WARPSYNC.COLLECTIVE R15, `(.L_x_8321) ;  /* 0x000000000f087348 */ /* 0x000fea0003c00000 */
[----:B------:R0:W1:Y:S02]  /*28f60*/  SHFL.IDX P6, R14, R13, R12, R11 ;  /* 0x0000000c0d0e7389 */ /* 0x00006400000c000b */
[----:B01----:R-:W-:Y:S01]  /*28f70*/  ENDCOLLECTIVE ;  /* 0x000000000000791b */ /* 0x003fe20003800000 */
.L_x_8321:
[----:B------:R-:W-:-:S05]  /*28f80*/  @!P1 IADD3 R5, P2, R35, R5, RZ ;  /* 0x0000000523059210 */ /* 0x000fca0007f5e0ff */
[----:B------:R-:W-:Y:S01]  /*28f90*/  @!P1 IMAD.X R4, RZ, RZ, R4, P2 ;  /* 0x000000ffff049224 */ /* 0x000fe200010e0604 */
[----:B------:R-:W-:-:S04]  /*28fa0*/  ISETP.GE.AND P2, PT, R6, R3, PT ;  /* 0x000000030600720c */ /* 0x000fc80003f46270 */
        /* <DEDUP_REMOVED lines=8> */
[----:B0-----:R-:W-:-:S07]  /*29030*/  MOV R4, R14 ;  /* 0x0000000e00047202 */ /* 0x001fce0000000f00 */
[----:B------:R-:W-:Y:S05]  /*29040*/  WARPSYNC.COLLECTIVE R15, `(.L_x_8322) ;  /* 0x000000000f087348 */ /* 0x000fea0003c00000 */
[----:B------:R0:W1:Y:S02]  /*29050*/  SHFL.IDX P6, R14, R13, R12, R11 ;  /* 0x0000000c0d0e7389 */ /* 0x00006400000c000b */
[----:B01----:R-:W-:Y:S01]  /*29060*/  ENDCOLLECTIVE ;  /* 0x000000000000791b */ /* 0x003fe20003800000 */
.L_x_8322:
[----:B------:R-:W-:Y:S02]  /*29070*/  IMAD.MOV.U32 R13, RZ, RZ, R2 ;  /* 0x000000ffff0d7224 */ /* 0x000fe400078e0002 */
[----:B------:R-:W-:Y:S02]  /*29080*/  IMAD.MOV.U32 R12, RZ, RZ, 0x7 ;  /* 0x00000007ff0c7424 */ /* 0x000fe400078e00ff */
[----:B------:R-:W-:-:S07]  /*29090*/  IMAD.MOV.U32 R5, RZ, RZ, R14 ;  /* 0x000000ffff057224 */ /* 0x000fce00078e000e */
[----:B------:R-:W-:Y:S05]  /*290a0*/  WARPSYNC.COLLECTIVE R15, `(.L_x_8323) ;  /* 0x000000000f087348 */ /* 0x000fea0003c00000 */
[----:B------:R0:W1:Y:S02]  /*290b0*/  SHFL.IDX P6, R14, R13, R12, R11 ;  /* 0x0000000c0d0e7389 */ /* 0x00006400000c000b */
[----:B01----:R-:W-:Y:S01]  /*290c0*/  ENDCOLLECTIVE ;  /* 0x000000000000791b */ /* 0x003fe20003800000 */
.L_x_8323:
[----:B------:R-:W-:-:S04]  /*290d0*/  @!P2 IADD3 R5, P1, R35, R5, RZ ;  /* 0x000000052305a210 */ /* 0x000fc80007f3e0ff */
[----:B------:R-:W-:-:S04]  /*290e0*/  @!P2 IADD3.X R4, RZ, R4, RZ, P1, !PT ;  /* 0x00000004ff04a210 */ /* 0x000fc80000ffe4ff */
        /* <DEDUP_REMOVED lines=8> */
[----:B0-----:R-:W-:-:S07]  /*29170*/  IMAD.MOV.U32 R4, RZ, RZ, R14 ;  /* 0x000000ffff047224 */ /* 0x001fce00078e000e */
[----:B------:R-:W-:Y:S05]  /*29180*/  WARPSYNC.COLLECTIVE R15, `(.L_x_8324) ;  /* 0x000000000f087348 */ /* 0x000fea0003c00000 */
[----:B------:R0:W1:Y:S02]  /*29190*/  SHFL.IDX P6, R14, R13, R12, R11 ;  /* 0x0000000c0d0e7389 */ /* 0x00006400000c000b */
[----:B01----:R-:W-:Y:S01]  /*291a0*/  ENDCOLLECTIVE ;  /* 0x000000000000791b */ /* 0x003fe20003800000 */
.L_x_8324:
[----:B------:R-:W-:Y:S01]  /*291b0*/  IMAD.MOV.U32 R0, RZ, RZ, R14 ;  /* 0x000000ffff007224 */ /* 0x000fe200078e000e */
[----:B------:R-:W-:Y:S06]  /*291c0*/  BRA `(.L_x_8325) ;  /* 0xffffff6400e47947 */ /* 0x000fec000383ffff */
.L_x_8033:
[----:B0-----:R0:W1:Y:S02]  /*291d0*/  SYNCS.PHASECHK.TRANS64.TRYWAIT P0, [R22+URZ+0x22820], R0 ;  /* 0x02282000160075a7 */ /* 0x001064000800017f */
[----:B-1----:R-:W-:Y:S05]  /*291e0*/  @!P0 NANOSLEEP.SYNCS 0x989680 ;  /* 0x009896800000895d */ /* 0x002fea0003900000 */
[----:B------:R-:W1:Y:S02]  /*291f0*/  @!P0 SYNCS.PHASECHK.TRANS64 P0, [R22+URZ+0x22820], R0 ;  /* 0x02282000160085a7 */ /* 0x000e64000800007f */
[----:B-1----:R-:W-:Y:S05]  /*29200*/  @!P0 BRA `(.L_x_8033) ;  /* 0xfffffffc00f08947 */ /* 0x002fea000383ffff */
[----:B------:R-:W-:Y:S05]  /*29210*/  BRA `(.L_x_8326) ;  /* 0xffffff6800407947 */ /* 0x000fea000383ffff */
.L_x_8037:
[----:B0-----:R0:W1:Y:S02]  /*29220*/  SYNCS.PHASECHK.TRANS64.TRYWAIT P0, [R0+URZ+0x22880], R32 ;  /* 0x02288020000075a7 */ /* 0x001064000800017f */
[----:B-1----:R-:W-:Y:S05]  /*29230*/  @!P0 NANOSLEEP.SYNCS 0x989680 ;  /* 0x009896800000895d */ /* 0x002fea0003900000 */
[----:B------:R-:W1:Y:S02]  /*29240*/  @!P0 SYNCS.PHASECHK.TRANS64 P0, [R0+URZ+0x22880], R32 ;  /* 0x02288020000085a7 */ /* 0x000e64000800007f */
[----:B-1----:R-:W-:Y:S05]  /*29250*/  @!P0 BRA `(.L_x_8037) ;  /* 0xfffffffc00f08947 */ /* 0x002fea000383ffff */
[----:B------:R-:W-:Y:S05]  /*29260*/  BRA `(.L_x_8327) ;  /* 0xffffff6c00787947 */ /* 0x000fea000383ffff */
.L_x_8038:
        /* <DEDUP_REMOVED lines=8> */
.L_x_8329:
[----:B------:R-:W-:Y:S05]  /*292f0*/  BSYNC B0 ;  /* 0x0000000000007941 */ /* 0x000fea0003800000 */
.L_x_8328:
[----:B------:R-:W-:Y:S01]  /*29300*/  IMAD.MOV.U32 R13, RZ, RZ, R4 ;  /* 0x000000ffff0d7224 */ /* 0x000fe200078e0004 */
[----:B------:R-:W-:Y:S01]  /*29310*/  MOV R12, RZ ;  /* 0x000000ff000c7202 */ /* 0x000fe20000000f00 */
[----:B------:R-:W-:Y:S02]  /*29320*/  IMAD.MOV.U32 R11, RZ, RZ, 0x181f ;  /* 0x0000181fff0b7424 */ /* 0x000fe400078e00ff */
[----:B------:R-:W-:Y:S02]  /*29330*/  IMAD.MOV.U32 R15, RZ, RZ, -0x1 ;  /* 0xffffffffff0f7424 */ /* 0x000fe400078e00ff */
[----:B------:R-:W-:Y:S02]  /*29340*/  IMAD.MOV.U32 R3, RZ, RZ, R14 ;  /* 0x000000ffff037224 */ /* 0x000fe400078e000e */
[----:B------:R-:W-:-:S07]  /*29350*/  IMAD.IADD R6, R22, 0x1, R6 ;  /* 0x0000000116067824 */ /* 0x000fce00078e0206 */
[----:B------:R-:W-:Y:S05]  /*29360*/  WARPSYNC.COLLECTIVE R15, `(.L_x_8330) ;  /* 0x000000000f087348 */ /* 0x000fea0003c00000 */
[----:B------:R0:W1:Y:S02]  /*29370*/  SHFL.IDX P6, R14, R13, R12, R11 ;  /* 0x0000000c0d0e7389 */ /* 0x00006400000c000b */
[----:B01----:R-:W-:Y:S01]  /*29380*/  ENDCOLLECTIVE ;  /* 0x000000000000791b */ /* 0x003fe20003800000 */
.L_x_8330:
[----:B------:R-:W-:Y:S02]  /*29390*/  IMAD.MOV.U32 R13, RZ, RZ, R5 ;  /* 0x000000ffff0d7224 */ /* 0x000fe400078e0005 */
[----:B------:R-:W-:Y:S02]  /*293a0*/  IMAD.MOV.U32 R12, RZ, RZ, 0x1 ;  /* 0x00000001ff0c7424 */ /* 0x000fe400078e00ff */
[----:B------:R-:W-:-:S07]  /*293b0*/  IMAD.MOV.U32 R2, RZ, RZ, R14 ;  /* 0x000000ffff027224 */ /* 0x000fce00078e000e */
[----:B------:R-:W-:Y:S05]  /*293c0*/  WARPSYNC.COLLECTIVE R15, `(.L_x_8331) ;  /* 0x000000000f087348 */ /* 0x000fea0003c00000 */
[----:B------:R0:W1:Y:S02]  /*293d0*/  SHFL.IDX P6, R14, R13, R12, R11 ;  /* 0x0000000c0d0e7389 */ /* 0x00006400000c000b */
[----:B01----:R-:W-:Y:S01]  /*293e0*/  ENDCOLLECTIVE ;  /* 0x000000000000791b */ /* 0x003fe20003800000 */
.L_x_8331:
[----:B------:R-:W-:-:S04]  /*293f0*/  IADD3 R2, P0, R35, R2, RZ ;  /* 0x0000000223027210 */ /* 0x000fc80007f1e0ff */
[----:B------:R-:W-:-:S05]  /*29400*/  IADD3.X R3, RZ, R3, RZ, P0, !PT ;  /* 0x00000003ff037210 */ /* 0x000fca00007fe4ff */
        /* <DEDUP_REMOVED lines=9> */
.L_x_8332:
        /* <DEDUP_REMOVED lines=9> */
.L_x_8333:
[----:B------:R-:W-:Y:S01]  /*29530*/  @!PT LDS RZ, [RZ] ;  /* 0x00000000fffff984 */ /* 0x000fe20000000800 */
[----:B------:R-:W-:Y:S01]  /*29540*/  @!PT LDS RZ, [RZ] ;  /* 0x00000000fffff984 */ /* 0x000fe20000000800 */
[----:B------:R-:W-:Y:S01]  /*29550*/  @!PT LDS RZ, [RZ] ;  /* 0x00000000fffff984 */ /* 0x000fe20000000800 */
[----:B------:R0:W-:Y:S01]  /*29560*/  LDGSTS.E.BYPASS.LTC128B.128 [R6+0xac00], desc[UR36][R2.64], !P2 ;  /* 0x0ac0000002067fae */ /* 0x0001e2000d101d64 */
[----:B------:R-:W-:Y:S01]  /*29570*/  MOV R13, R4 ;  /* 0x00000004000d7202 */ /* 0x000fe20000000f00 */
[----:B0-----:R-:W-:-:S07]  /*29580*/  IMAD.MOV.U32 R3, RZ, RZ, R14 ;  /* 0x000000ffff037224 */ /* 0x001fce00078e000e */
[----:B------:R-:W-:Y:S05]  /*29590*/  WARPSYNC.COLLECTIVE R15, `(.L_x_8334) ;  /* 0x000000000f087348 */ /* 0x000fea0003c00000 */
[----:B------:R0:W1:Y:S02]  /*295a0*/  SHFL.IDX P6, R14, R13, R12, R11 ;  /* 0x0000000c0d0e7389 */ /* 0x00006400000c000b */
[----:B01----:R-:W-:Y:S01]  /*295b0*/  ENDCOLLECTIVE ;  /* 0x000000000000791b */ /* 0x003fe20003800000 */
.L_x_8334:
[----:B------:R-:W-:Y:S01]  /*295c0*/  IMAD.MOV.U32 R13, RZ, RZ, R5 ;  /* 0x000000ffff0d7224 */ /* 0x000fe200078e0005 */
[----:B------:R-:W-:Y:S01]  /*295d0*/  MOV R12, 0x3 ;  /* 0x00000003000c7802 */ /* 0x000fe20000000f00 */
[----:B------:R-:W-:-:S07]  /*295e0*/  IMAD.MOV.U32 R2, RZ, RZ, R14 ;  /* 0x000000ffff027224 */ /* 0x000fce00078e000e */
[----:B------:R-:W-:Y:S05]  /*295f0*/  WARPSYNC.COLLECTIVE R15, `(.L_x_8335) ;  /* 0x000000000f087348 */ /* 0x000fea0003c00000 */
[----:B------:R0:W1:Y:S02]  /*29600*/  SHFL.IDX P6, R14, R13, R12, R11 ;  /* 0x0000000c0d0e7389 */ /* 0x00006400000c000b */
[----:B01----:R-:W-:Y:S01]  /*29610*/  ENDCOLLECTIVE ;  /* 0x000000000000791b */ /* 0x003fe20003800000 */
.L_x_8335:
        /* <DEDUP_REMOVED lines=11> */
.L_x_8336:
[----:B------:R-:W-:Y:S02]  /*296d0*/  IMAD.MOV.U32 R13, RZ, RZ, R5 ;  /* 0x000000ffff0d7224 */ /* 0x000fe400078e0005 */
[----:B------:R-:W-:Y:S02]  /*296e0*/  IMAD.MOV.U32 R12, RZ, RZ, 0x4 ;  /* 0x00000004ff0c7424 */ /* 0x000fe400078e00ff */
[----:B------:R-:W-:-:S07]  /*296f0*/  IMAD.MOV.U32 R2, RZ, RZ, R14 ;  /* 0x000000ffff027224 */ /* 0x000fce00078e000e */
[----:B------:R-:W-:Y:S05]  /*29700*/  WARPSYNC.COLLECTIVE R15, `(.L_x_8337) ;  /* 0x000000000f087348 */ /* 0x000fea0003c00000 */
[----:B------:R0:W1:Y:S02]  /*29710*/  SHFL.IDX P6, R14, R13, R12, R11 ;  /* 0x0000000c0d0e7389 */ /* 0x00006400000c000b */
[----:B01----:R-:W-:Y:S01]  /*29720*/  ENDCOLLECTIVE ;  /* 0x000000000000791b */ /* 0x003fe20003800000 */
.L_x_8337:
[----:B------:R-:W-:-:S04]  /*29730*/  IADD3 R2, P0, R35, R2, RZ ;  /* 0x0000000223027210 */ /* 0x000fc80007f1e0ff */
[----:B------:R-:W-:-:S05]  /*29740*/  IADD3.X R3, RZ, R3, RZ, P0, !PT ;  /* 0x00000003ff037210 */ /* 0x000fca00007fe4ff */
        /* <DEDUP_REMOVED lines=9> */
.L_x_8338:
[----:B------:R-:W-:Y:S01]  /*297e0*/  IMAD.MOV.U32 R13, RZ, RZ, R5 ;  /* 0x000000ffff0d7224 */ /* 0x000fe200078e0005 */
[----:B------:R-:W-:Y:S01]  /*297f0*/  MOV R12, 0x5 ;  /* 0x00000005000c7802 */ /* 0x000fe20000000f00 */
[----:B------:R-:W-:-:S07]  /*29800*/  IMAD.MOV.U32 R2, RZ, RZ, R14 ;  /* 0x000000ffff027224 */ /* 0x000fce00078e000e */
[----:B------:R-:W-:Y:S05]  /*29810*/  WARPSYNC.COLLECTIVE R15, `(.L_x_8339) ;  /* 0x000000000f087348 */ /* 0x000fea0003c00000 */
[----:B------:R0:W1:Y:S02]  /*29820*/  SHFL.IDX P6, R14, R13, R12, R11 ;  /* 0x0000000c0d0e7389 */ /* 0x00006400000c000b */
[----:B01----:R-:W-:Y:S01]  /*29830*/  ENDCOLLECTIVE ;  /* 0x000000000000791b */ /* 0x003fe20003800000 */
.L_x_8339:
        /* <DEDUP_REMOVED lines=11> */
.L_x_8340:
[----:B------:R-:W-:Y:S02]  /*298f0*/  IMAD.MOV.U32 R13, RZ, RZ, R5 ;  /* 0x000000ffff0d7224 */ /* 0x000fe400078e0005 */
[----:B------:R-:W-:Y:S02]  /*29900*/  IMAD.MOV.U32 R12, RZ, RZ, 0x6 ;  /* 0x00000006ff0c7424 */ /* 0x000fe400078e00ff */
[----:B------:R-:W-:-:S07]  /*29910*/  IMAD.MOV.U32 R2, RZ, RZ, R14 ;  /* 0x000000ffff027224 */ /* 0x000fce00078e000e */
[----:B------:R-:W-:Y:S05]  /*29920*/  WARPSYNC.COLLECTIVE R15, `(.L_x_8341) ;  /* 0x000000000f087348 */ /* 0x000fea0003c00000 */
[----:B------:R0:W1:Y:S02]  /*29930*/  SHFL.IDX P6, R14, R13, R12, R11 ;  /* 0x0000000c0d0e7389 */ /* 0x00006400000c000b */
[----:B01----:R-:W-:Y:S01]  /*29940*/  ENDCOLLECTIVE ;  /* 0x000000000000791b */ /* 0x003fe20003800000 */
.L_x_8341:
        /* <DEDUP_REMOVED lines=11> */
.L_x_8342:
[----:B------:R-:W-:Y:S02]  /*29a00*/  IMAD.MOV.U32 R13, RZ, RZ, R5 ;  /* 0x000000ffff0d7224 */ /* 0x000fe400078e0005 */
[----:B------:R-:W-:Y:S02]  /*29a10*/  IMAD.MOV.U32 R12, RZ, RZ, 0x7 ;  /* 0x00000007ff0c7424 */ /* 0x000fe400078e00ff */
[----:B------:R-:W-:-:S07]  /*29a20*/  IMAD.MOV.U32 R2, RZ, RZ, R14 ;  /* 0x000000ffff027224 */ /* 0x000fce00078e000e */
[----:B------:R-:W-:Y:S05]  /*29a30*/  WARPSYNC.COLLECTIVE R15, `(.L_x_8343) ;  /* 0x000000000f087348 */ /* 0x000fea0003c00000 */
[----:B------:R0:W1:Y:S02]  /*29a40*/  SHFL.IDX P6, R14, R13, R12, R11 ;  /* 0x0000000c0d0e7389 */ /* 0x00006400000c000b */
[----:B01----:R-:W-:Y:S01]  /*29a50*/  ENDCOLLECTIVE ;  /* 0x000000000000791b */ /* 0x003fe20003800000 */
.L_x_8343:
[----:B------:R-:W-:Y:S01]  /*29a60*/  IMAD.MOV.U32 R13, RZ, RZ, R4 ;  /* 0x000000ffff0d7224 */ /* 0x000fe200078e0004 */
[----:B------:R-:W-:-:S05]  /*29a70*/  IADD3 R4, P0, R35, R2, RZ ;  /* 0x0000000223047210 */ /* 0x000fca0007f1e0ff */
[----:B------:R-:W-:Y:S01]  /*29a80*/  IMAD.X R5, RZ, RZ, R33, P0 ;  /* 0x000000ffff057224 */ /* 0x000fe200000e0621 */
[----:B------:R-:W-:-:S04]  /*29a90*/  MOV R3, R14 ;  /* 0x0000000e00037202 */ /* 0x000fc80000000f00 */
[----:B------:R-:W-:Y:S01]  /*29aa0*/  @!PT LDS RZ, [RZ] ;  /* 0x00000000fffff984 */ /* 0x000fe20000000800 */
[----:B------:R-:W-:Y:S01]  /*29ab0*/  @!PT LDS RZ, [RZ] ;  /* 0x00000000fffff984 */ /* 0x000fe20000000800 */
[----:B------:R-:W-:Y:S01]  /*29ac0*/  @!PT LDS RZ, [RZ] ;  /* 0x00000000fffff984 */ /* 0x000fe20000000800 */
[----:B------:R0:W-:Y:S03]  /*29ad0*/  LDGSTS.E.BYPASS.LTC128B.128 [R6+0xd400], desc[UR36][R4.64], !P2 ;  /* 0x0d40000004067fae */ /* 0x0001e6000d101d64 */
[----:B0-----:R-:W-:Y:S05]  /*29ae0*/  WARPSYNC.COLLECTIVE R15, `(.L_x_8344) ;  /* 0x000000000f087348 */ /* 0x001fea0003c00000 */
[----:B------:R1:W2:Y:S02]  /*29af0*/  SHFL.IDX P6, R14, R13, R12, R11 ;  /* 0x0000000c0d0e7389 */ /* 0x0002a400000c000b */
[----:B012---:R-:W-:Y:S01]  /*29b00*/  ENDCOLLECTIVE ;  /* 0x000000000000791b */ /* 0x007fe20003800000 */
.L_x_8344:
[----:B------:R-:W-:Y:S02]  /*29b10*/  IMAD.MOV.U32 R13, RZ, RZ, R20 ;  /* 0x000000ffff0d7224 */ /* 0x000fe400078e0014 */
[----:B------:R-:W-:Y:S02]  /*29b20*/  IMAD.MOV.U32 R12, RZ, RZ, RZ ;  /* 0x000000ffff0c7224 */ /* 0x000fe400078e00ff */
[----:B------:R-:W-:-:S05]  /*29b30*/  IMAD.MOV.U32 R11, RZ, RZ, R14 ;  /* 0x000000ffff0b7224 */ /* 0x000fca00078e000e */
[----:B------:R-:W-:Y:S01]  /*29b40*/  IADD3 R2, P0, R35, R11, RZ ;  /* 0x0000000b23027210 */ /* 0x000fe20007f1e0ff */
[----:B------:R-:W-:-:S03]  /*29b50*/  IMAD.MOV.U32 R11, RZ, RZ, 0x181f ;  /* 0x0000181fff0b7424 */ /* 0x000fc600078e00ff */
[----:B------:R-:W-:-:S09]  /*29b60*/  IADD3.X R3, RZ, R3, RZ, P0, !PT ;  /* 0x00000003ff037210 */ /* 0x000fd200007fe4ff */
[----:B------:R-:W-:Y:S05]  /*29b70*/  WARPSYNC.COLLECTIVE R15, `(.L_x_8345) ;  /* 0x000000000f087348 */ /* 0x000fea0003c00000 */
[----:B------:R0:W1:Y:S02]  /*29b80*/  SHFL.IDX P6, R14, R13, R12, R11 ;  /* 0x0000000c0d0e7389 */ /* 0x00006400000c000b */
[----:B01----:R-:W-:Y:S01]  /*29b90*/  ENDCOLLECTIVE ;  /* 0x000000000000791b */ /* 0x003fe20003800000 */
.L_x_8345:
        /* <DEDUP_REMOVED lines=9> */
.L_x_8346:
[----:B------:R-:W-:Y:S01]  /*29c30*/  MOV R13, R20 ;  /* 0x00000014000d7202 */ /* 0x000fe20000000f00 */
[----:B------:R-:W-:Y:S02]  /*29c40*/  IMAD.MOV.U32 R12, RZ, RZ, 0x1 ;  /* 0x00000001ff0c7424 */ /* 0x000fe400078e00ff */
[----:B------:R-:W-:-:S07]  /*29c50*/  IMAD.MOV.U32 R5, RZ, RZ, R14 ;  /* 0x000000ffff057224 */ /* 0x000fce00078e000e */
[----:B------:R-:W-:Y:S05]  /*29c60*/  WARPSYNC.COLLECTIVE R15, `(.L_x_8347) ;  /* 0x000000000f087348 */ /* 0x000fea0003c00000 */
[----:B------:R0:W1:Y:S02]  /*29c70*/  SHFL.IDX P6, R14, R13, R12, R11 ;  /* 0x0000000c0d0e7389 */ /* 0x00006400000c000b */
[----:B01----:R-:W-:Y:S01]  /*29c80*/  ENDCOLLECTIVE ;  /* 0x000000000000791b */ /* 0x003fe20003800000 */
.L_x_8347:
        /* <DEDUP_REMOVED lines=11> */
.L_x_8348:
[----:B------:R-:W-:Y:S01]  /*29d40*/  MOV R2, R14 ;  /* 0x0000000e00027202 */ /* 0x000fe20000000f00 */
[----:B------:R-:W-:Y:S06]  /*29d50*/  BRA `(.L_x_8349) ;  /* 0xffffff6800107947 */ /* 0x000fec000383ffff */
.L_x_8043:
[----:B---3--:R3:W4:Y:S02]  /*29d60*/  SYNCS.PHASECHK.TRANS64.TRYWAIT P0, [R0+URZ+0x22840], R32 ;  /* 0x02284020000075a7 */ /* 0x008724000800017f */
[----:B----4-:R-:W-:Y:S05]  /*29d70*/  @!P0 NANOSLEEP.SYNCS 0x989680 ;  /* 0x009896800000895d */ /* 0x010fea0003900000 */
[----:B------:R-:W4:Y:S02]  /*29d80*/  @!P0 SYNCS.PHASECHK.TRANS64 P0, [R0+URZ+0x22840], R32 ;  /* 0x02284020000085a7 */ /* 0x000f24000800007f */
[----:B----4-:R-:W-:Y:S05]  /*29d90*/  @!P0 BRA `(.L_x_8043) ;  /* 0xfffffffc00f08947 */ /* 0x010fea000383ffff */
[----:B------:R-:W-:Y:S05]  /*29da0*/  BRA `(.L_x_8350) ;  /* 0xffffff6800607947 */ /* 0x000fea000383ffff */
.L_x_8044:
[----:B------:R-:W-:Y:S01]  /*29db0*/  BSSY B0, `(.L_x_8351) ;  /* 0x0000008000007945 */ /* 0x000fe20003800000 */
[----:B------:R-:W-:Y:S01]  /*29dc0*/  IMAD.MOV.U32 R13, RZ, RZ, R5 ;  /* 0x000000ffff0d7224 */ /* 0x000fe200078e0005 */
[----:B------:R-:W-:Y:S01]  /*29dd0*/  MOV R15, 0xffffffff ;  /* 0xffffffff000f7802 */ /* 0x000fe20000000f00 */
[----:B------:R-:W-:Y:S02]  /*29de0*/  IMAD.MOV.U32 R12, RZ, RZ, RZ ;  /* 0x000000ffff0c7224 */ /* 0x000fe400078e00ff */
[----:B------:R-:W-:-:S07]  /*29df0*/  IMAD.MOV.U32 R11, RZ, RZ, 0x181f ;  /* 0x0000181fff0b7424 */ /* 0x000fce00078e00ff */
[----:B0123--:R-:W-:Y:S05]  /*29e00*/  WARPSYNC.COLLECTIVE R15, `(.L_x_8352) ;  /* 0x000000000f087348 */ /* 0x00ffea0003c00000 */
[----:B------:R4:W0:Y:S02]  /*29e10*/  SHFL.IDX P6, R14, R13, R12, R11 ;  /* 0x0000000c0d0e7389 */ /* 0x00082400000c000b */
[----:B01234-:R-:W-:Y:S01]  /*29e20*/  ENDCOLLECTIVE ;  /* 0x000000000000791b */ /* 0x01ffe20003800000 */
.L_x_8352:
[----:B------:R-:W-:Y:S05]  /*29e30*/  BSYNC B0 ;  /* 0x0000000000007941 */ /* 0x000fea0003800000 */
.L_x_8351:
        /* <DEDUP_REMOVED lines=8> */
.L_x_8353:
[----:B------:R-:W-:Y:S01]  /*29ec0*/  MOV R13, R5 ;  /* 0x00000005000d7202 */ /* 0x000fe20000000f00 */
[----:B------:R-:W-:Y:S02]  /*29ed0*/  IMAD.MOV.U32 R12, RZ, RZ, 0x1 ;  /* 0x00000001ff0c7424 */ /* 0x000fe400078e00ff */
[----:B------:R-:W-:-:S07]  /*29ee0*/  IMAD.MOV.U32 R2, RZ, RZ, R14 ;  /* 0x000000ffff027224 */ /* 0x000fce00078e000e */
[----:B------:R-:W-:Y:S05]  /*29ef0*/  WARPSYNC.COLLECTIVE R15, `(.L_x_8354) ;  /* 0x000000000f087348 */ /* 0x000fea0003c00000 */
[----:B------:R0:W1:Y:S02]  /*29f00*/  SHFL.IDX P6, R14, R13, R12, R11 ;  /* 0x0000000c0d0e7389 */ /* 0x00006400000c000b */
[----:B01----:R-:W-:Y:S01]  /*29f10*/  ENDCOLLECTIVE ;  /* 0x000000000000791b */ /* 0x003fe20003800000 */
.L_x_8354:
        /* <DEDUP_REMOVED lines=11> */
.L_x_8355:
[----:B------:R-:W-:Y:S02]  /*29fd0*/  IMAD.MOV.U32 R13, RZ, RZ, R5 ;  /* 0x000000ffff0d7224 */ /* 0x000fe400078e0005 */
[----:B------:R-:W-:Y:S01]  /*29fe0*/  IMAD.MOV.U32 R12, RZ, RZ, 0x2 ;  /* 0x00000002ff0c7424 */ /* 0x000fe200078e00ff */
[----:B------:R-:W-:-:S07]  /*29ff0*/  MOV R10, R14 ;  /* 0x0000000e000a7202 */ /* 0x000fce0000000f00 */
[----:B------:R-:W-:Y:S05]  /*2a000*/  WARPSYNC.COLLECTIVE R15, `(.L_x_8356) ;  /* 0x000000000f087348 */ /* 0x000fea0003c00000 */
[----:B------:R0:W1:Y:S02]  /*2a010*/  SHFL.IDX P6, R14, R13, R12, R11 ;  /* 0x0000000c0d0e7389 */ /* 0x00006400000c000b */
[----:B01----:R-:W-:Y:S01]  /*2a020*/  ENDCOLLECTIVE ;  /* 0x000000000000791b */ /* 0x003fe20003800000 */
.L_x_8356:
        /* <DEDUP_REMOVED lines=11> */
.L_x_8357:
[----:B------:R-:W-:Y:S01]  /*2a0e0*/  MOV R13, R5 ;  /* 0x00000005000d7202 */ /* 0x000fe20000000f00 */
[----:B------:R-:W-:Y:S02]  /*2a0f0*/  IMAD.MOV.U32 R12, RZ, RZ, 0x3 ;  /* 0x00000003ff0c7424 */ /* 0x000fe400078e00ff */
[----:B------:R-:W-:-:S07]  /*2a100*/  IMAD.MOV.U32 R2, RZ, RZ, R14 ;  /* 0x000000ffff027224 */ /* 0x000fce00078e000e */
[----:B------:R-:W-:Y:S05]  /*2a110*/  WARPSYNC.COLLECTIVE R15, `(.L_x_8358) ;  /* 0x000000000f087348 */ /* 0x000fea0003c00000 */
[----:B------:R0:W1:Y:S02]  /*2a120*/  SHFL.IDX P6, R14, R13, R12, R11 ;  /* 0x0000000c0d0e7389 */ /* 0x00006400000c000b */
[----:B01----:R-:W-:Y:S01]  /*2a130*/  ENDCOLLECTIVE ;  /* 0x000000000000791b */ /* 0x003fe20003800000 */
.L_x_8358:
        /* <DEDUP_REMOVED lines=11> */
.L_x_8359:
[----:B------:R-:W-:Y:S02]  /*2a1f0*/  IMAD.MOV.U32 R13, RZ, RZ, R5 ;  /* 0x000000ffff0d7224 */ /* 0x000fe400078e0005 */
[----:B------:R-:W-:Y:S01]  /*2a200*/  IMAD.MOV.U32 R12, RZ, RZ, 0x4 ;  /* 0x00000004ff0c7424 */ /* 0x000fe200078e00ff */
[----:B------:R-:W-:-:S07]  /*2a210*/  MOV R2, R14 ;  /* 0x0000000e00027202 */ /* 0x000fce0000000f00 */
[----:B------:R-:W-:Y:S05]  /*2a220*/  WARPSYNC.COLLECTIVE R15, `(.L_x_8360) ;  /* 0x000000000f087348 */ /* 0x000fea0003c00000 */
[----:B------:R0:W1:Y:S02]  /*2a230*/  SHFL.IDX P6, R14, R13, R12, R11 ;  /* 0x0000000c0d0e7389 */ /* 0x00006400000c000b */
[----:B01----:R-:W-:Y:S01]  /*2a240*/  ENDCOLLECTIVE ;  /* 0x000000000000791b */ /* 0x003fe20003800000 */
.L_x_8360:
        /* <DEDUP_REMOVED lines=11> */
.L_x_8361:
[----:B------:R-:W-:Y:S01]  /*2a300*/  MOV R13, R5 ;  /* 0x00000005000d7202 */ /* 0x000fe20000000f00 */
[----:B------:R-:W-:Y:S02]  /*2a310*/  IMAD.MOV.U32 R12, RZ, RZ, 0x5 ;  /* 0x00000005ff0c7424 */ /* 0x000fe400078e00ff */
[----:B------:R-:W-:-:S07]  /*2a320*/  IMAD.MOV.U32 R2, RZ, RZ, R14 ;  /* 0x000000ffff027224 */ /* 0x000fce00078e000e */
[----:B------:R-:W-:Y:S05]  /*2a330*/  WARPSYNC.COLLECTIVE R15, `(.L_x_8362) ;  /* 0x000000000f087348 */ /* 0x000fea0003c00000 */
[----:B------:R0:W1:Y:S02]  /*2a340*/  SHFL.IDX P6, R14, R13, R12, R11 ;  /* 0x0000000c0d0e7389 */ /* 0x00006400000c000b */
[----:B01----:R-:W-:Y:S01]  /*2a350*/  ENDCOLLECTIVE ;  /* 0x000000000000791b */ /* 0x003fe20003800000 */
.L_x_8362:
        /* <DEDUP_REMOVED lines=11> */
.L_x_8363:
[----:B------:R-:W-:Y:S02]  /*2a410*/  IMAD.MOV.U32 R13, RZ, RZ, R5 ;  /* 0x000000ffff0d7224 */ /* 0x000fe400078e0005 */
[----:B------:R-:W-:Y:S01]  /*2a420*/  IMAD.MOV.U32 R12, RZ, RZ, 0x6 ;  /* 0x00000006ff0c7424 */ /* 0x000fe200078e00ff */
[----:B------:R-:W-:-:S07]  /*2a430*/  MOV R2, R14 ;  /* 0x0000000e00027202 */ /* 0x000fce0000000f00 */
[----:B------:R-:W-:Y:S05]  /*2a440*/  WARPSYNC.COLLECTIVE R15, `(.L_x_8364) ;  /* 0x000000000f087348 */ /* 0x000fea0003c00000 */
[----:B------:R0:W1:Y:S02]  /*2a450*/  SHFL.IDX P6, R14, R13, R12, R11 ;  /* 0x0000000c0d0e7389 */ /* 0x00006400000c000b */
[----:B01----:R-:W-:Y:S01]  /*2a460*/  ENDCOLLECTIVE ;  /* 0x000000000000791b */ /* 0x003fe20003800000 */
.L_x_8364:
        /* <DEDUP_REMOVED lines=11> */
.L_x_8365:
[----:B------:R-:W-:Y:S01]  /*2a520*/  IMAD.MOV.U32 R13, RZ, RZ, R5 ;  /* 0x000000ffff0d7224 */ /* 0x000fe200078e0005 */
[----:B------:R-:W-:Y:S01]  /*2a530*/  MOV R12, 0x7 ;  /* 0x00000007000c7802 */ /* 0x000fe20000000f00 */
[----:B------:R-:W-:-:S07]  /*2a540*/  IMAD.MOV.U32 R2, RZ, RZ, R14 ;  /* 0x000000ffff027224 */ /* 0x000fce00078e000e */
[----:B------:R-:W-:Y:S05]  /*2a550*/  WARPSYNC.COLLECTIVE R15, `(.L_x_8366) ;  /* 0x000000000f087348 */ /* 0x000fea0003c00000 */
[----:B------:R0:W1:Y:S02]  /*2a560*/  SHFL.IDX P6, R14, R13, R12, R11 ;  /* 0x0000000c0d0e7389 */ /* 0x00006400000c000b */
[----:B01----:R-:W-:Y:S01]  /*2a570*/  ENDCOLLECTIVE ;  /* 0x000000000000791b */ /* 0x003fe20003800000 */
.L_x_8366:
        /* <DEDUP_REMOVED lines=11> */
.L_x_8367:
[----:B------:R-:W-:Y:S02]  /*2a630*/  IMAD.MOV.U32 R13, RZ, RZ, R8 ;  /* 0x000000ffff0d7224 */ /* 0x000fe400078e0008 */
[----:B------:R-:W-:Y:S02]  /*2a640*/  IMAD.MOV.U32 R12, RZ, RZ, RZ ;  /* 0x000000ffff0c7224 */ /* 0x000fe400078e00ff */
[----:B------:R-:W-:-:S07]  /*2a650*/  IMAD.MOV.U32 R10, RZ, RZ, R14 ;  /* 0x000000ffff0a7224 */ /* 0x000fce00078e000e */
[----:B------:R-:W-:Y:S05]  /*2a660*/  WARPSYNC.COLLECTIVE R15, `(.L_x_8368) ;  /* 0x000000000f087348 */ /* 0x000fea0003c00000 */
[----:B------:R0:W1:Y:S02]  /*2a670*/  SHFL.IDX P6, R14, R13, R12, R11 ;  /* 0x0000000c0d0e7389 */ /* 0x00006400000c000b */
[----:B01----:R-:W-:Y:S01]  /*2a680*/  ENDCOLLECTIVE ;  /* 0x000000000000791b */ /* 0x003fe20003800000 */
.L_x_8368:
        /* <DEDUP_REMOVED lines=11> */
.L_x_8369:
[----:B------:R-:W-:Y:S01]  /*2a740*/  MOV R13, R8 ;  /* 0x00000008000d7202 */ /* 0x000fe20000000f00 */
[----:B------:R-:W-:Y:S02]  /*2a750*/  IMAD.MOV.U32 R12, RZ, RZ, 0x1 ;  /* 0x00000001ff0c7424 */ /* 0x000fe400078e00ff */
[----:B------:R-:W-:-:S07]  /*2a760*/  IMAD.MOV.U32 R5, RZ, RZ, R14 ;  /* 0x000000ffff057224 */ /* 0x000fce00078e000e */
[----:B------:R-:W-:Y:S05]  /*2a770*/  WARPSYNC.COLLECTIVE R15, `(.L_x_8370) ;  /* 0x000000000f087348 */ /* 0x000fea0003c00000 */
[----:B------:R0:W1:Y:S02]  /*2a780*/  SHFL.IDX P6, R14, R13, R12, R11 ;  /* 0x0000000c0d0e7389 */ /* 0x00006400000c000b */
[----:B01----:R-:W-:Y:S01]  /*2a790*/  ENDCOLLECTIVE ;  /* 0x000000000000791b */ /* 0x003fe20003800000 */
.L_x_8370:
        /* <DEDUP_REMOVED lines=11> */
.L_x_8371:
[----:B------:R-:W-:Y:S01]  /*2a850*/  MOV R2, R14 ;  /* 0x0000000e00027202 */ /* 0x000fe20000000f00 */
[----:B------:R-:W-:Y:S06]  /*2a860*/  BRA `(.L_x_8372) ;  /* 0xffffff6000f07947 */ /* 0x000fec000383ffff */
.L_x_8049:
[----:B-1----:R1:W2:Y:S02]  /*2a870*/  SYNCS.PHASECHK.TRANS64.TRYWAIT P2, [R2+URZ+0x22870], R0 ;  /* 0x02287000020075a7 */ /* 0x0022a4000804017f */
[----:B--2---:R-:W-:Y:S05]  /*2a880*/  @!P2 NANOSLEEP.SYNCS 0x989680 ;  /* 0x009896800000a95d */ /* 0x004fea0003900000 */
[----:B------:R-:W2:Y:S02]  /*2a890*/  @!P2 SYNCS.PHASECHK.TRANS64 P2, [R2+URZ+0x22870], R0 ;  /* 0x022870000200a5a7 */ /* 0x000ea4000804007f */
[----:B--2---:R-:W-:Y:S05]  /*2a8a0*/  @!P2 BRA `(.L_x_8049) ;  /* 0xfffffffc00f0a947 */ /* 0x004fea000383ffff */
[----:B------:R-:W-:Y:S05]  /*2a8b0*/  BRA `(.L_x_8373) ;  /* 0xffffff6400547947 */ /* 0x000fea000383ffff */
.L_x_8051:
[----:B-1----:R1:W2:Y:S02]  /*2a8c0*/  SYNCS.PHASECHK.TRANS64.TRYWAIT P2, [R2+URZ+0x22860], R3 ;  /* 0x02286003020075a7 */ /* 0x0022a4000804017f */
[----:B--2---:R-:W-:Y:S05]  /*2a8d0*/  @!P2 NANOSLEEP.SYNCS 0x989680 ;  /* 0x009896800000a95d */ /* 0x004fea0003900000 */
[----:B------:R-:W2:Y:S02]  /*2a8e0*/  @!P2 SYNCS.PHASECHK.TRANS64 P2, [R2+URZ+0x22860], R3 ;  /* 0x022860030200a5a7 */ /* 0x000ea4000804007f */
[----:B--2---:R-:W-:Y:S05]  /*2a8f0*/  @!P2 BRA `(.L_x_8051) ;  /* 0xfffffffc00f0a947 */ /* 0x004fea000383ffff */
[----:B------:R-:W-:Y:S05]  /*2a900*/  BRA `(.L_x_8374) ;  /* 0xffffff6400647947 */ /* 0x000fea000383ffff */
.L_x_8059:
[----:B0-----:R0:W1:Y:S02]  /*2a910*/  SYNCS.PHASECHK.TRANS64.TRYWAIT P1, [R0+URZ+0x22870], R3 ;  /* 0x02287003000075a7 */ /* 0x001064000802017f */
[----:B-1----:R-:W-:Y:S05]  /*2a920*/  @!P1 NANOSLEEP.SYNCS 0x989680 ;  /* 0x009896800000995d */ /* 0x002fea0003900000 */
[----:B------:R-:W1:Y:S02]  /*2a930*/  @!P1 SYNCS.PHASECHK.TRANS64 P1, [R0+URZ+0x22870], R3 ;  /* 0x02287003000095a7 */ /* 0x000e64000802007f */
[----:B-1----:R-:W-:Y:S05]  /*2a940*/  @!P1 BRA `(.L_x_8059) ;  /* 0xfffffffc00f09947 */ /* 0x002fea000383ffff */
[----:B------:R-:W-:Y:S05]  /*2a950*/  BRA `(.L_x_8375) ;  /* 0xffffff6c009c7947 */ /* 0x000fea000383ffff */
.L_x_8061:
[----:B0-----:R0:W1:Y:S02]  /*2a960*/  SYNCS.PHASECHK.TRANS64.TRYWAIT P1, [R0+URZ+0x22860], R3 ;  /* 0x02286003000075a7 */ /* 0x001064000802017f */
[----:B-1----:R-:W-:Y:S05]  /*2a970*/  @!P1 NANOSLEEP.SYNCS 0x989680 ;  /* 0x009896800000995d */ /* 0x002fea0003900000 */
[----:B------:R-:W1:Y:S02]  /*2a980*/  @!P1 SYNCS.PHASECHK.TRANS64 P1, [R0+URZ+0x22860], R3 ;  /* 0x02286003000095a7 */ /* 0x000e64000802007f */
[----:B-1----:R-:W-:Y:S05]  /*2a990*/  @!P1 BRA `(.L_x_8061) ;  /* 0xfffffffc00f09947 */ /* 0x002fea000383ffff */
[----:B------:R-:W-:Y:S05]  /*2a9a0*/  BRA `(.L_x_8376) ;  /* 0xffffff6c00ac7947 */ /* 0x000fea000383ffff */
.L_x_8066:
[----:B------:R-:W-:Y:S01]  /*2a9b0*/  BSSY B0, `(.L_x_8377) ;  /* 0x0000008000007945 */ /* 0x000fe20003800000 */
[----:B------:R-:W-:Y:S01]  /*2a9c0*/  IMAD.MOV.U32 R13, RZ, RZ, R16 ;  /* 0x000000ffff0d7224 */ /* 0x000fe200078e0010 */
[----:B------:R-:W-:Y:S01]  /*2a9d0*/  MOV R15, 0xffffffff ;  /* 0xffffffff000f7802 */ /* 0x000fe20000000f00 */
[----:B------:R-:W-:Y:S02]  /*2a9e0*/  IMAD.MOV.U32 R12, RZ, RZ, RZ ;  /* 0x000000ffff0c7224 */ /* 0x000fe400078e00ff */
[----:B------:R-:W-:-:S07]  /*2a9f0*/  IMAD.MOV.U32 R11, RZ, RZ, 0x1f ;  /* 0x0000001fff0b7424 */ /* 0x000fce00078e00ff */
[----:B012--5:R-:W-:Y:S05]  /*2aa00*/  WARPSYNC.COLLECTIVE R15, `(.L_x_8378) ;  /* 0x000000000f087348 */ /* 0x027fea0003c00000 */
[----:B------:R3:W4:Y:S02]  /*2aa10*/  SHFL.IDX P6, R14, R13, R12, R11 ;  /* 0x0000000c0d0e7389 */ /* 0x00072400000c000b */
[----:B012345:R-:W-:Y:S01]  /*2aa20*/  ENDCOLLECTIVE ;  /* 0x000000000000791b */ /* 0x03ffe20003800000 */
.L_x_8378:
[----:B------:R-:W-:Y:S05]  /*2aa30*/  BSYNC B0 ;  /* 0x0000000000007941 */ /* 0x000fea0003800000 */
.L_x_8377:
        /* <DEDUP_REMOVED lines=9> */
.L_x_8379:
        /* <DEDUP_REMOVED lines=10> */
[----:B------:R-:W-:Y:S01]  /*2ab70*/  MOV R4, RZ ;  /* 0x000000ff00047202 */ /* 0x000fe20000000f00 */
[----:B------:R-:W-:Y:S01]  /*2ab80*/  IMAD.MOV.U32 R16, RZ, RZ, RZ ;  /* 0x000000ffff107224 */ /* 0x000fe200078e00ff */
[C---:B------:R-:W-:Y:S02]  /*2ab90*/  ISETP.GE.U32.AND P2, PT, R10.reuse, 0x2, PT ;  /* 0x000000020a00780c */ /* 0x040fe40003f46070 */
[C---:B------:R-:W-:Y:S02]  /*2aba0*/  ISETP.GE.U32.AND P3, PT, R10.reuse, 0x4, PT ;  /* 0x000000040a00780c */ /* 0x040fe40003f66070 */
[C---:B------:R-:W-:Y:S02]  /*2abb0*/  ISETP.GE.U32.AND P4, PT, R10.reuse, 0x8, PT ;  /* 0x000000080a00780c */ /* 0x040fe40003f86070 */
[----:B------:R-:W-:Y:S01]  /*2abc0*/  ISETP.GE.U32.AND P5, PT, R10, 0x10, PT ;  /* 0x000000100a00780c */ /* 0x000fe20003fa6070 */
[----:B--2---:R-:W-:-:S02]  /*2abd0*/  @!P1 IMAD.MOV.U32 R4, RZ, RZ, R7 ;  /* 0x000000ffff049224 */ /* 0x004fc400078e0007 */
[----:B------:R-:W-:Y:S02]  /*2abe0*/  IMAD.MOV.U32 R7, RZ, RZ, RZ ;  /* 0x000000ffff077224 */ /* 0x000fe400078e00ff */
[----:B---3--:R-:W-:Y:S01]  /*2abf0*/  @!P1 IMAD.MOV.U32 R7, RZ, RZ, R5 ;  /* 0x000000ffff079224 */ /* 0x008fe200078e0005 */
[----:B------:R-:W-:-:S03]  /*2ac00*/  ISETP.NE.AND P1, PT, R10, RZ, PT ;  /* 0x000000ff0a00720c */ /* 0x000fc60003f25270 */
[----:B------:R-:W-:-:S05]  /*2ac10*/  IMAD R2, R7, R4, RZ ;  /* 0x0000000407027224 */ /* 0x000fca00078e02ff */
[----:B------:R-:W-:-:S07]  /*2ac20*/  MOV R13, R2 ;  /* 0x00000002000d7202 */ /* 0x000fce0000000f00 */
[----:B------:R-:W-:Y:S05]  /*2ac30*/  WARPSYNC.COLLECTIVE R15, `(.L_x_8380) ;  /* 0x000000000f087348 */ /* 0x000fea0003c00000 */
[----:B------:R0:W1:Y:S02]  /*2ac40*/  SHFL.UP P6, R14, R13, R12, R11 ;  /* 0x0400000c0d0e7389 */ /* 0x00006400000c000b */
[----:B01----:R-:W-:Y:S01]  /*2ac50*/  ENDCOLLECTIVE ;  /* 0x000000000000791b */ /* 0x003fe20003800000 */
.L_x_8380:
[----:B------:R-:W-:Y:S02]  /*2ac60*/  MOV R12, 0x2 ;  /* 0x00000002000c7802 */ /* 0x000fe40000000f00 */
[----:B------:R-:W-:-:S05]  /*2ac70*/  SEL R3, R14, RZ, P1 ;  /* 0x000000ff0e037207 */ /* 0x000fca0000800000 */
[----:B------:R-:W-:-:S04]  /*2ac80*/  IMAD.IADD R2, R2, 0x1, R3 ;  /* 0x0000000102027824 */ /* 0x000fc800078e0203 */
[----:B------:R-:W-:-:S07]  /*2ac90*/  IMAD.MOV.U32 R13, RZ, RZ, R2 ;  /* 0x000000ffff0d7224 */ /* 0x000fce00078e0002 */
[----:B------:R-:W-:Y:S05]  /*2aca0*/  WARPSYNC.COLLECTIVE R15, `(.L_x_8381) ;  /* 0x000000000f087348 */ /* 0x000fea0003c00000 */
[----:B------:R0:W1:Y:S02]  /*2acb0*/  SHFL.UP P6, R14, R13, R12, R11 ;  /* 0x0400000c0d0e7389 */ /* 0x00006400000c000b */
[----:B01----:R-:W-:Y:S01]  /*2acc0*/  ENDCOLLECTIVE ;  /* 0x000000000000791b */ /* 0x003fe20003800000 */
.L_x_8381:
[----:B------:R-:W-:Y:S01]  /*2acd0*/  IMAD.MOV.U32 R12, RZ, RZ, 0x4 ;  /* 0x00000004ff0c7424 */ /* 0x000fe200078e00ff */
[----:B------:R-:W-:-:S05]  /*2ace0*/  SEL R3, R14, RZ, P2 ;  /* 0x000000ff0e037207 */ /* 0x000fca0001000000 */
[----:B------:R-:W-:-:S04]  /*2acf0*/  IMAD.IADD R2, R2, 0x1, R3 ;  /* 0x0000000102027824 */ /* 0x000fc800078e0203 */
[----:B------:R-:W-:-:S07]  /*2ad00*/  IMAD.MOV.U32 R13, RZ, RZ, R2 ;  /* 0x000000ffff0d7224 */ /* 0x000fce00078e0002 */
[----:B------:R-:W-:Y:S05]  /*2ad10*/  WARPSYNC.COLLECTIVE R15, `(.L_x_8382) ;  /* 0x000000000f087348 */ /* 0x000fea0003c00000 */
[----:B------:R0:W1:Y:S02]  /*2ad20*/  SHFL.UP P6, R14, R13, R12, R11 ;  /* 0x0400000c0d0e7389 */ /* 0x00006400000c000b */
[----:B01----:R-:W-:Y:S01]  /*2ad30*/  ENDCOLLECTIVE ;  /* 0x000000000000791b */ /* 0x003fe20003800000 */
.L_x_8382:
[----:B------:R-:W-:Y:S01]  /*2ad40*/  IMAD.MOV.U32 R12, RZ, RZ, 0x8 ;  /* 0x00000008ff0c7424 */ /* 0x000fe200078e00ff */
[----:B------:R-:W-:-:S04]  /*2ad50*/  SEL R3, R14, RZ, P3 ;  /* 0x000000ff0e037207 */ /* 0x000fc80001800000 */
[----:B------:R-:W-:-:S05]  /*2ad60*/  IADD3 R2, R2, R3, RZ ;  /* 0x0000000302027210 */ /* 0x000fca0007ffe0ff */
[----:B------:R-:W-:-:S07]  /*2ad70*/  IMAD.MOV.U32 R13, RZ, RZ, R2 ;  /* 0x000000ffff0d7224 */ /* 0x000fce00078e0002 */
[----:B------:R-:W-:Y:S05]  /*2ad80*/  WARPSYNC.COLLECTIVE R15, `(.L_x_8383) ;  /* 0x000000000f087348 */ /* 0x000fea0003c00000 */
[----:B------:R0:W1:Y:S02]  /*2ad90*/  SHFL.UP P6, R14, R13, R12, R11 ;  /* 0x0400000c0d0e7389 */ /* 0x00006400000c000b */
[----:B01----:R-:W-:Y:S01]  /*2ada0*/  ENDCOLLECTIVE ;  /* 0x000000000000791b */ /* 0x003fe20003800000 */
.L_x_8383:
[----:B------:R-:W-:Y:S01]  /*2adb0*/  IMAD.MOV.U32 R12, RZ, RZ, 0x10 ;  /* 0x00000010ff0c7424 */ /* 0x000fe200078e00ff */
[----:B------:R-:W-:-:S05]  /*2adc0*/  SEL R3, R14, RZ, P4 ;  /* 0x000000ff0e037207 */ /* 0x000fca0002000000 */
[----:B------:R-:W-:-:S05]  /*2add0*/  IMAD.IADD R2, R2, 0x1, R3 ;  /* 0x0000000102027824 */ /* 0x000fca00078e0203 */
[----:B------:R-:W-:-:S07]  /*2ade0*/  MOV R13, R2 ;  /* 0x00000002000d7202 */ /* 0x000fce0000000f00 */
[----:B------:R-:W-:Y:S05]  /*2adf0*/  WARPSYNC.COLLECTIVE R15, `(.L_x_8384) ;  /* 0x000000000f087348 */ /* 0x000fea0003c00000 */
[----:B------:R0:W1:Y:S02]  /*2ae00*/  SHFL.UP P6, R14, R13, R12, R11 ;  /* 0x0400000c0d0e7389 */ /* 0x00006400000c000b */
[----:B01----:R-:W-:Y:S01]  /*2ae10*/  ENDCOLLECTIVE ;  /* 0x000000000000791b */ /* 0x003fe20003800000 */
.L_x_8384:
        /* <DEDUP_REMOVED lines=8> */
.L_x_8385:
[----:B------:R-:W-:Y:S05]  /*2aea0*/  BRA `(.L_x_8386) ;  /* 0xffffff7400347947 */ /* 0x000fea000383ffff */
.L_x_8069:
[----:B------:R-:W-:Y:S01]  /*2aeb0*/  BSSY B0, `(.L_x_8387) ;  /* 0x0000008000007945 */ /* 0x000fe20003800000 */
[----:B------:R-:W-:Y:S01]  /*2aec0*/  IMAD.MOV.U32 R13, RZ, RZ, R2 ;  /* 0x000000ffff0d7224 */ /* 0x000fe200078e0002 */
[----:B------:R-:W-:Y:S01]  /*2aed0*/  MOV R12, 0x1 ;  /* 0x00000001000c7802 */ /* 0x000fe20000000f00 */
[----:B------:R-:W-:Y:S02]  /*2aee0*/  IMAD.MOV.U32 R11, RZ, RZ, RZ ;  /* 0x000000ffff0b7224 */ /* 0x000fe400078e00ff */
[----:B------:R-:W-:-:S07]  /*2aef0*/  IMAD.MOV.U32 R15, RZ, RZ, -0x1 ;  /* 0xffffffffff0f7424 */ /* 0x000fce00078e00ff */
[----:B-----5:R-:W-:Y:S05]  /*2af00*/  WARPSYNC.COLLECTIVE R15, `(.L_x_8388) ;  /* 0x000000000f087348 */ /* 0x020fea0003c00000 */
[----:B------:R0:W1:Y:S02]  /*2af10*/  SHFL.UP P6, R14, R13, R12, R11 ;  /* 0x0400000c0d0e7389 */ /* 0x00006400000c000b */
[----:B01---5:R-:W-:Y:S01]  /*2af20*/  ENDCOLLECTIVE ;  /* 0x000000000000791b */ /* 0x023fe20003800000 */
.L_x_8388:
[----:B------:R-:W-:Y:S05]  /*2af30*/  BSYNC B0 ;  /* 0x0000000000007941 */ /* 0x000fea0003800000 */
.L_x_8387:
[----:B------:R-:W-:Y:S01]  /*2af40*/  SEL R3, R14, RZ, P1 ;  /* 0x000000ff0e037207 */ /* 0x000fe20000800000 */
[----:B------:R-:W-:Y:S02]  /*2af50*/  IMAD.MOV.U32 R12, RZ, RZ, 0x2 ;  /* 0x00000002ff0c7424 */ /* 0x000fe400078e00ff */
[----:B------:R-:W-:Y:S02]  /*2af60*/  IMAD.MOV.U32 R11, RZ, RZ, RZ ;  /* 0x000000ffff0b7224 */ /* 0x000fe400078e00ff */
[----:B------:R-:W-:Y:S02]  /*2af70*/  IMAD.IADD R2, R2, 0x1, R3 ;  /* 0x0000000102027824 */ /* 0x000fe400078e0203 */
[----:B------:R-:W-:-:S03]  /*2af80*/  IMAD.MOV.U32 R15, RZ, RZ, -0x1 ;  /* 0xffffffffff0f7424 */ /* 0x000fc600078e00ff */
[----:B------:R-:W-:-:S07]  /*2af90*/  MOV R13, R2 ;  /* 0x00000002000d7202 */ /* 0x000fce0000000f00 */
[----:B------:R-:W-:Y:S05]  /*2afa0*/  WARPSYNC.COLLECTIVE R15, `(.L_x_8389) ;  /* 0x000000000f087348 */ /* 0x000fea0003c00000 */
[----:B------:R0:W1:Y:S02]  /*2afb0*/  SHFL.UP P6, R14, R13, R12, R11 ;  /* 0x0400000c0d0e7389 */ /* 0x00006400000c000b */
[----:B01----:R-:W-:Y:S01]  /*2afc0*/  ENDCOLLECTIVE ;  /* 0x000000000000791b */ /* 0x003fe20003800000 */
.L_x_8389:
[----:B------:R-:W-:Y:S01]  /*2afd0*/  IMAD.MOV.U32 R12, RZ, RZ, 0x4 ;  /* 0x00000004ff0c7424 */ /* 0x000fe200078e00ff */
[----:B------:R-:W-:-:S04]  /*2afe0*/  SEL R3, R14, RZ, P2 ;  /* 0x000000ff0e037207 */ /* 0x000fc80001000000 */
[----:B------:R-:W-:-:S05]  /*2aff0*/  IADD3 R2, R2, R3, RZ ;  /* 0x0000000302027210 */ /* 0x000fca0007ffe0ff */
[----:B------:R-:W-:-:S07]  /*2b000*/  IMAD.MOV.U32 R13, RZ, RZ, R2 ;  /* 0x000000ffff0d7224 */ /* 0x000fce00078e0002 */
[----:B------:R-:W-:Y:S05]  /*2b010*/  WARPSYNC.COLLECTIVE R15, `(.L_x_8390) ;  /* 0x000000000f087348 */ /* 0x000fea0003c00000 */
[----:B------:R0:W1:Y:S02]  /*2b020*/  SHFL.UP P6, R14, R13, R12, R11 ;  /* 0x0400000c0d0e7389 */ /* 0x00006400000c000b */
[----:B01----:R-:W-:Y:S01]  /*2b030*/  ENDCOLLECTIVE ;  /* 0x000000000000791b */ /* 0x003fe20003800000 */
.L_x_8390:
[----:B------:R-:W-:Y:S01]  /*2b040*/  IMAD.MOV.U32 R12, RZ, RZ, 0x8 ;  /* 0x00000008ff0c7424 */ /* 0x000fe200078e00ff */
[----:B------:R-:W-:-:S05]  /*2b050*/  SEL R3, R14, RZ, P3 ;  /* 0x000000ff0e037207 */ /* 0x000fca0001800000 */
[----:B------:R-:W-:-:S05]  /*2b060*/  IMAD.IADD R2, R2, 0x1, R3 ;  /* 0x0000000102027824 */ /* 0x000fca00078e0203 */
[----:B------:R-:W-:-:S07]  /*2b070*/  MOV R13, R2 ;  /* 0x00000002000d7202 */ /* 0x000fce0000000f00 */
[----:B------:R-:W-:Y:S05]  /*2b080*/  WARPSYNC.COLLECTIVE R15, `(.L_x_8391) ;  /* 0x000000000f087348 */ /* 0x000fea0003c00000 */
[----:B------:R0:W1:Y:S02]  /*2b090*/  SHFL.UP P6, R14, R13, R12, R11 ;  /* 0x0400000c0d0e7389 */ /* 0x00006400000c000b */
[----:B01----:R-:W-:Y:S01]  /*2b0a0*/  ENDCOLLECTIVE ;  /* 0x000000000000791b */ /* 0x003fe20003800000 */
.L_x_8391:
[----:B------:R-:W-:Y:S02]  /*2b0b0*/  MOV R12, 0x10 ;  /* 0x00000010000c7802 */ /* 0x000fe40000000f00 */
[----:B------:R-:W-:-:S05]  /*2b0c0*/  SEL R3, R14, RZ, P4 ;  /* 0x000000ff0e037207 */ /* 0x000fca0002000000 */
[----:B------:R-:W-:-:S04]  /*2b0d0*/  IMAD.IADD R2, R2, 0x1, R3 ;  /* 0x0000000102027824 */ /* 0x000fc800078e0203 */
[----:B------:R-:W-:-:S07]  /*2b0e0*/  IMAD.MOV.U32 R13, RZ, RZ, R2 ;  /* 0x000000ffff0d7224 */ /* 0x000fce00078e0002 */
[----:B------:R-:W-:Y:S05]  /*2b0f0*/  WARPSYNC.COLLECTIVE R15, `(.L_x_8392) ;  /* 0x000000000f087348 */ /* 0x000fea0003c00000 */
[----:B------:R0:W1:Y:S02]  /*2b100*/  SHFL.UP P6, R14, R13, R12, R11 ;  /* 0x0400000c0d0e7389 */ /* 0x00006400000c000b */
[----:B01----:R-:W-:Y:S01]  /*2b110*/  ENDCOLLECTIVE ;  /* 0x000000000000791b */ /* 0x003fe20003800000 */
.L_x_8392:
        /* <DEDUP_REMOVED lines=8> */
.L_x_8393:
[----:B------:R-:W-:Y:S05]  /*2b1a0*/  BRA `(.L_x_8394) ;  /* 0xffffff7400187947 */ /* 0x000fea000383ffff */
.L_x_8071:
[----:B------:R-:W-:Y:S01]  /*2b1b0*/  BSSY B0, `(.L_x_8395) ;  /* 0x0000006000007945 */ /* 0x000fe20003800000 */
[----:B------:R-:W-:Y:S01]  /*2b1c0*/  PLOP3.LUT P6, PT, P6, PT, PT, 0x8, 0x0 ;  /* 0x000000000000781c */ /* 0x000fe200037ce170 */
[----:B------:R-:W-:-:S12]  /*2b1d0*/  IMAD.MOV.U32 R15, RZ, RZ, -0x1 ;  /* 0xffffffffff0f7424 */ /* 0x000fd800078e00ff */
[----:B01---5:R-:W-:Y:S05]  /*2b1e0*/  WARPSYNC.COLLECTIVE R15, `(.L_x_8396) ;  /* 0x000000000f087348 */ /* 0x023fea0003c00000 */
[----:B------:R-:W-:Y:S01]  /*2b1f0*/  VOTE.ANY R14, PT, P6 ;  /* 0x00000000000e7806 */ /* 0x000fe200030e0100 */
[----:B01---5:R-:W-:Y:S06]  /*2b200*/  ENDCOLLECTIVE ;  /* 0x000000000000791b */ /* 0x023fec0003800000 */
.L_x_8396:
[----:B------:R-:W-:Y:S05]  /*2b210*/  BSYNC B0 ;  /* 0x0000000000007941 */ /* 0x000fea0003800000 */
.L_x_8395:
        /* <DEDUP_REMOVED lines=9> */
.L_x_8397:
[----:B------:R-:W-:Y:S01]  /*2b2b0*/  MOV R13, R7 ;  /* 0x00000007000d7202 */ /* 0x000fe20000000f00 */
[----:B------:R-:W-:-:S07]  /*2b2c0*/  IMAD.MOV.U32 R4, RZ, RZ, R14 ;  /* 0x000000ffff047224 */ /* 0x000fce00078e000e */
[----:B------:R-:W-:Y:S05]  /*2b2d0*/  WARPSYNC.COLLECTIVE R15, `(.L_x_8398) ;  /* 0x000000000f087348 */ /* 0x000fea0003c00000 */
[----:B------:R0:W1:Y:S02]  /*2b2e0*/  SHFL.IDX P6, R14, R13, R12, R11 ;  /* 0x0000000c0d0e7389 */ /* 0x00006400000c000b */
[----:B01----:R-:W-:Y:S01]  /*2b2f0*/  ENDCOLLECTIVE ;  /* 0x000000000000791b */ /* 0x003fe20003800000 */
.L_x_8398:
[----:B------:R-:W-:Y:S01]  /*2b300*/  IMAD.MOV.U32 R7, RZ, RZ, R14 ;  /* 0x000000ffff077224 */ /* 0x000fe200078e000e */
[----:B------:R-:W-:Y:S06]  /*2b310*/  BRA `(.L_x_8399) ;  /* 0xffffff7000f87947 */ /* 0x000fec000383ffff */
.L_x_8073:
[----:B------:R-:W-:Y:S01]  /*2b320*/  BSSY B0, `(.L_x_8400) ;  /* 0x0000007000007945 */ /* 0x000fe20003800000 */
[----:B------:R-:W-:Y:S01]  /*2b330*/  IMAD.MOV.U32 R13, RZ, RZ, R2 ;  /* 0x000000ffff0d7224 */ /* 0x000fe200078e0002 */
[----:B------:R-:W-:Y:S01]  /*2b340*/  MOV R15, 0xffffffff ;  /* 0xffffffff000f7802 */ /* 0x000fe20000000f00 */
[----:B------:R-:W-:-:S07]  /*2b350*/  IMAD.MOV.U32 R11, RZ, RZ, 0x1f ;  /* 0x0000001fff0b7424 */ /* 0x000fce00078e00ff */
[----:B012345:R-:W-:Y:S05]  /*2b360*/  WARPSYNC.COLLECTIVE R15, `(.L_x_8401) ;  /* 0x000000000f087348 */ /* 0x03ffea0003c00000 */
[----:B------:R0:W0:Y:S02]  /*2b370*/  SHFL.IDX P6, R14, R13, R12, R11 ;  /* 0x0000000c0d0e7389 */ /* 0x00002400000c000b */
[----:B012345:R-:W-:Y:S01]  /*2b380*/  ENDCOLLECTIVE ;  /* 0x000000000000791b */ /* 0x03ffe20003800000 */
.L_x_8401:
[----:B------:R-:W-:Y:S05]  /*2b390*/  BSYNC B0 ;  /* 0x0000000000007941 */ /* 0x000fea0003800000 */
.L_x_8400:
[----:B------:R-:W-:Y:S01]  /*2b3a0*/  IMAD.MOV.U32 R16, RZ, RZ, R14 ;  /* 0x000000ffff107224 */ /* 0x000fe200078e000e */
[----:B------:R-:W-:Y:S06]  /*2b3b0*/  BRA `(.L_x_8072) ;  /* 0xffffff7000e87947 */ /* 0x000fec000383ffff */
.L_x_8077:
[----:B0-----:R0:W2:Y:S02]  /*2b3c0*/  SYNCS.PHASECHK.TRANS64.TRYWAIT P0, [R5+URZ+0x22820], R0 ;  /* 0x02282000050075a7 */ /* 0x0010a4000800017f */
[----:B--2---:R-:W-:Y:S05]  /*2b3d0*/  @!P0 NANOSLEEP.SYNCS 0x989680 ;  /* 0x009896800000895d */ /* 0x004fea0003900000 */
[----:B------:R-:W2:Y:S02]  /*2b3e0*/  @!P0 SYNCS.PHASECHK.TRANS64 P0, [R5+URZ+0x22820], R0 ;  /* 0x02282000050085a7 */ /* 0x000ea4000800007f */
[----:B--2---:R-:W-:Y:S05]  /*2b3f0*/  @!P0 BRA `(.L_x_8077) ;  /* 0xfffffffc00f08947 */ /* 0x004fea000383ffff */
[----:B------:R-:W-:Y:S05]  /*2b400*/  BRA `(.L_x_8402) ;  /* 0xffffff7800487947 */ /* 0x000fea000383ffff */
.L_x_8078:
[----:B------:R-:W2:Y:S01]  /*2b410*/  S2R R2, SR_TID.X ;  /* 0x0000000000027919 */ /* 0x000ea20000002100 */
[----:B------:R-:W-:Y:S01]  /*2b420*/  BSSY B0, `(.L_x_8403) ;  /* 0x000000a000007945 */ /* 0x000fe20003800000 */
[----:B------:R-:W-:Y:S01]  /*2b430*/  IMAD.MOV.U32 R12, RZ, RZ, RZ ;  /* 0x000000ffff0c7224 */ /* 0x000fe200078e00ff */
[----:B------:R-:W-:Y:S01]  /*2b440*/  MOV R11, 0x1f ;  /* 0x0000001f000b7802 */ /* 0x000fe20000000f00 */
[----:B------:R-:W-:Y:S01]  /*2b450*/  IMAD.MOV.U32 R15, RZ, RZ, -0x1 ;  /* 0xffffffffff0f7424 */ /* 0x000fe200078e00ff */
[----:B--2---:R-:W-:-:S04]  /*2b460*/  SHF.R.U32.HI R2, RZ, 0x5, R2 ;  /* 0x00000005ff027819 */ /* 0x004fc80000011602 */
[----:B------:R-:W-:-:S05]  /*2b470*/  LOP3.LUT R2, R2, 0x3, RZ, 0xc0, !PT ;  /* 0x0000000302027812 */ /* 0x000fca00078ec0ff */
[----:B------:R-:W-:-:S07]  /*2b480*/  IMAD.MOV.U32 R13, RZ, RZ, R2 ;  /* 0x000000ffff0d7224 */ /* 0x000fce00078e0002 */
[----:B01---5:R-:W-:Y:S05]  /*2b490*/  WARPSYNC.COLLECTIVE R15, `(.L_x_8404) ;  /* 0x000000000f087348 */ /* 0x023fea0003c00000 */
[----:B------:R2:W3:Y:S02]  /*2b4a0*/  SHFL.IDX P6, R14, R13, R12, R11 ;  /* 0x0000000c0d0e7389 */ /* 0x0004e400000c000b */
[----:B0123-5:R-:W-:Y:S01]  /*2b4b0*/  ENDCOLLECTIVE ;  /* 0x000000000000791b */ /* 0x02ffe20003800000 */
.L_x_8404:
[----:B------:R-:W-:Y:S05]  /*2b4c0*/  BSYNC B0 ;  /* 0x0000000000007941 */ /* 0x000fea0003800000 */
.L_x_8403:
[----:B------:R-:W-:Y:S05]  /*2b4d0*/  BRA `(.L_x_8405) ;  /* 0xffffff7800307947 */ /* 0x000fea000383ffff */
.L_x_8079:
[----:B------:R-:W-:Y:S01]  /*2b4e0*/  BSSY B0, `(.L_x_8406) ;  /* 0x0000006000007945 */ /* 0x000fe20003800000 */
[----:B------:R-:W-:-:S07]  /*2b4f0*/  IMAD.MOV.U32 R15, RZ, RZ, -0x1 ;  /* 0xffffffffff0f7424 */ /* 0x000fce00078e00ff */
[----:B01---5:R-:W-:Y:S05]  /*2b500*/  WARPSYNC.COLLECTIVE R15, `(.L_x_8407) ;  /* 0x000000000f0c7348 */ /* 0x023fea0003c00000 */
[----:B------:R-:W-:Y:S02]  /*2b510*/  ELECT P6, UR62, PT ;  /* 0x00000000003e782f */ /* 0x000fe400038c0000 */
[----:B------:R-:W-:Y:S01]  /*2b520*/  MOV R14, UR62 ;  /* 0x0000003e000e7c02 */ /* 0x000fe20008000f00 */
[----:B01---5:R-:W-:Y:S10]  /*2b530*/  ENDCOLLECTIVE ;  /* 0x000000000000791b */ /* 0x023ff40003800000 */
.L_x_8407:
[----:B------:R-:W-:Y:S05]  /*2b540*/  BSYNC B0 ;  /* 0x0000000000007941 */ /* 0x000fea0003800000 */
.L_x_8406:
[----:B------:R-:W-:Y:S05]  /*2b550*/  BRA `(.L_x_8408) ;  /* 0xffffff7800247947 */ /* 0x000fea000383ffff */
.L_x_8081:
[----:B0-----:R0:W2:Y:S02]  /*2b560*/  SYNCS.PHASECHK.TRANS64.TRYWAIT P1, [R3+URZ+0x22840], R2 ;  /* 0x02284002030075a7 */ /* 0x0010a4000802017f */
[----:B--2---:R-:W-:Y:S05]  /*2b570*/  @!P1 NANOSLEEP.SYNCS 0x989680 ;  /* 0x009896800000995d */ /* 0x004fea0003900000 */
[----:B------:R-:W2:Y:S02]  /*2b580*/  @!P1 SYNCS.PHASECHK.TRANS64 P1, [R3+URZ+0x22840], R2 ;  /* 0x02284002030095a7 */ /* 0x000ea4000802007f */
[----:B--2---:R-:W-:Y:S05]  /*2b590*/  @!P1 BRA `(.L_x_8081) ;  /* 0xfffffffc00f09947 */ /* 0x004fea000383ffff */
[----:B------:R-:W-:Y:S05]  /*2b5a0*/  BRA `(.L_x_8409) ;  /* 0xffffff7800487947 */ /* 0x000fea000383ffff */
.L_x_8083:
[----:B--2---:R2:W3:Y:S02]  /*2b5b0*/  SYNCS.PHASECHK.TRANS64.TRYWAIT P1, [R5+URZ+0x22840], R0 ;  /* 0x02284000050075a7 */ /* 0x0044e4000802017f */
[----:B---3--:R-:W-:Y:S05]  /*2b5c0*/  @!P1 NANOSLEEP.SYNCS 0x989680 ;  /* 0x009896800000995d */ /* 0x008fea0003900000 */
[----:B------:R-:W3:Y:S02]  /*2b5d0*/  @!P1 SYNCS.PHASECHK.TRANS64 P1, [R5+URZ+0x22840], R0 ;  /* 0x02284000050095a7 */ /* 0x000ee4000802007f */
[----:B---3--:R-:W-:Y:S05]  /*2b5e0*/  @!P1 BRA `(.L_x_8083) ;  /* 0xfffffffc00f09947 */ /* 0x008fea000383ffff */
[----:B------:R-:W-:Y:S05]  /*2b5f0*/  BRA `(.L_x_8410) ;  /* 0xffffff7800587947 */ /* 0x000fea000383ffff */
.L_x_8085:
[----:B---3--:R3:W4:Y:S02]  /*2b600*/  SYNCS.PHASECHK.TRANS64.TRYWAIT P1, [R3+URZ+0x22860], R2 ;  /* 0x02286002030075a7 */ /* 0x008724000802017f */
[----:B----4-:R-:W-:Y:S05]  /*2b610*/  @!P1 NANOSLEEP.SYNCS 0x989680 ;  /* 0x009896800000995d */ /* 0x010fea0003900000 */
[----:B------:R-:W4:Y:S02]  /*2b620*/  @!P1 SYNCS.PHASECHK.TRANS64 P1, [R3+URZ+0x22860], R2 ;  /* 0x02286002030095a7 */ /* 0x000f24000802007f */
[----:B----4-:R-:W-:Y:S05]  /*2b630*/  @!P1 BRA `(.L_x_8085) ;  /* 0xfffffffc00f09947 */ /* 0x010fea000383ffff */
[----:B------:R-:W-:Y:S05]  /*2b640*/  BRA `(.L_x_8411) ;  /* 0xffffff7800547947 */ /* 0x000fea000383ffff */
.L_x_8087:
[----:B----4-:R4:W0:Y:S02]  /*2b650*/  SYNCS.PHASECHK.TRANS64.TRYWAIT P1, [R5+URZ+0x22860], R0 ;  /* 0x02286000050075a7 */ /* 0x010824000802017f */
[----:B0-----:R-:W-:Y:S05]  /*2b660*/  @!P1 NANOSLEEP.SYNCS 0x989680 ;  /* 0x009896800000995d */ /* 0x001fea0003900000 */
[----:B------:R-:W0:Y:S02]  /*2b670*/  @!P1 SYNCS.PHASECHK.TRANS64 P1, [R5+URZ+0x22860], R0 ;  /* 0x02286000050095a7 */ /* 0x000e24000802007f */
[----:B0-----:R-:W-:Y:S05]  /*2b680*/  @!P1 BRA `(.L_x_8087) ;  /* 0xfffffffc00f09947 */ /* 0x001fea000383ffff */
[----:B------:R-:W-:Y:S05]  /*2b690*/  BRA `(.L_x_8412) ;  /* 0xffffff7800507947 */ /* 0x000fea000383ffff */
.L_x_8089:
[----:B------:R0:W0:Y:S02]  /*2b6a0*/  SYNCS.PHASECHK.TRANS64.TRYWAIT P1, [R3+URZ+0x22880], R2 ;  /* 0x02288002030075a7 */ /* 0x000024000802017f */
[----:B0-----:R-:W-:Y:S05]  /*2b6b0*/  @!P1 NANOSLEEP.SYNCS 0x989680 ;  /* 0x009896800000995d */ /* 0x001fea0003900000 */
[----:B------:R-:W0:Y:S02]  /*2b6c0*/  @!P1 SYNCS.PHASECHK.TRANS64 P1, [R3+URZ+0x22880], R2 ;  /* 0x02288002030095a7 */ /* 0x000e24000802007f */
[----:B0-----:R-:W-:Y:S05]  /*2b6d0*/  @!P1 BRA `(.L_x_8089) ;  /* 0xfffffffc00f09947 */ /* 0x001fea000383ffff */
[----:B------:R-:W-:Y:S05]  /*2b6e0*/  BRA `(.L_x_8413) ;  /* 0xffffff78004c7947 */ /* 0x000fea000383ffff */
.L_x_8414:
        /* <DEDUP_REMOVED lines=9> */
.L_x_16286:


//--------------------- .text._ZN7cutlass13device_kernelIN5flash11enable_sm90INS1_16FlashAttnFwdSm90INS1_25CollectiveMainloopFwdSm90ILi2EN4cute5tupleIJNS5_1CILi1EEES8_S8_EEENS6_IJNS7_ILi128EEENS7_ILi160EEESA_EEELi128ENS_12float_e4m3_tEfNS_4arch4Sm90ELb0ELb1ELb1ELb0ELb1ELb0ELb0ELb1ELb1ELb1ELb1ELb0EEENS1_21CollectiveEpilogueFwdINS6_IJSA_SA_SB_EEES9_NS_10bfloat16_tESF_Li256ELb0ELb1ELb1ELb1EEENS1_19SingleTileSchedulerILb0ELb1ELb1ELi128EEEEEEEEEvNT_6ParamsE --------------------------
	.section	.text._ZN7cutlass13device_kernelIN5flash11enable_sm90INS1_16FlashAttnFwdSm90INS1_25CollectiveMainloopFwdSm90ILi2EN4cute5tupleIJNS5_1CILi1EEES8_S8_EEENS6_IJNS7_ILi128EEENS7_ILi160EEESA_EEELi128ENS_12float_e4m3_tEfNS_4arch4Sm90ELb0ELb1ELb1ELb0ELb1ELb0ELb0ELb1ELb1ELb1ELb1ELb0EEENS1_21CollectiveEpilogueFwdINS6_IJSA_SA_SB_EEES9_NS_10bfloat16_tESF_Li256ELb0ELb1ELb1ELb1EEENS1_19SingleTileSchedulerILb0ELb1ELb1ELi128EEEEEEEEEvNT_6ParamsE,"ax",@progbits
	.align	128
.text._ZN7cutlass13device_kernelIN5flash11enable_sm90INS1_16FlashAttnFwdSm90INS1_25CollectiveMainloopFwdSm90ILi2EN4cute5tupleIJNS5_1CILi1EEES8_S8_EEENS6_IJNS7_ILi128EEENS7_ILi160EEESA_EEELi128ENS_12float_e4m3_tEfNS_4arch4Sm90ELb0ELb1ELb1ELb0ELb1ELb0ELb0ELb1ELb1ELb1ELb1ELb0EEENS1_21CollectiveEpilogueFwdINS6_IJSA_SA_SB_EEES9_NS_10bfloat16_tESF_Li256ELb0ELb1ELb1ELb1EEENS1_19SingleTileSchedulerILb0ELb1ELb1ELi128EEEEEEEEEvNT_6ParamsE:
        .type           _ZN7cutlass13device_kernelIN5flash11enable_sm90INS1_16FlashAttnFwdSm90INS1_25CollectiveMainloopFwdSm90ILi2EN4cute5tupleIJNS5_1CILi1EEES8_S8_EEENS6_IJNS7_ILi128EEENS7_ILi160EEESA_EEELi128ENS_12float_e4m3_tEfNS_4arch4Sm90ELb0ELb1ELb1ELb0ELb1ELb0ELb0ELb1ELb1ELb1ELb1ELb0EEENS1_21CollectiveEpilogueFwdINS6_IJSA_SA_SB_EEES9_NS_10bfloat16_tESF_Li256ELb0ELb1ELb1ELb1EEENS1_19SingleTileSchedulerILb0ELb1ELb1ELi128EEEEEEEEEvNT_6ParamsE,@function
        .size           _ZN7cutlass13device_kernelIN5flash11enable_sm90INS1_16FlashAttnFwdSm90INS1_25CollectiveMainloopFwdSm90ILi2EN4cute5tupleIJNS5_1CILi1EEES8_S8_EEENS6_IJNS7_ILi128EEENS7_ILi160EEESA_EEELi128ENS_12float_e4m3_tEfNS_4arch4Sm90ELb0ELb1ELb1ELb0ELb1ELb0ELb0ELb1ELb1ELb1ELb1ELb0EEENS1_21CollectiveEpilogueFwdINS6_IJSA_SA_SB_EEES9_NS_10bfloat16_tESF_Li256ELb0ELb1ELb1ELb1EEENS1_19SingleTileSchedulerILb0ELb1ELb1ELi128EEEEEEEEEvNT_6ParamsE,(.L_x_16287 - _ZN7cutlass13device_kernelIN5flash11enable_sm90INS1_16FlashAttnFwdSm90INS1_25CollectiveMainloopFwdSm90ILi2EN4cute5tupleIJNS5_1CILi1EEES8_S8_EEENS6_IJNS7_ILi128EEENS7_ILi160EEESA_EEELi128ENS_12float_e4m3_tEfNS_4arch4Sm90ELb0ELb1ELb1ELb0ELb1ELb0ELb0ELb1ELb1ELb1ELb1ELb0EEENS1_21CollectiveEpilogueFwdINS6_IJSA_SA_SB_EEES9_NS_10bfloat16_tESF_Li256ELb0ELb1ELb1ELb1EEENS1_19SingleTileSchedulerILb0ELb1ELb1ELi128EEEEEEEEEvNT_6ParamsE)
        .other          _ZN7cutlass13device_kernelIN5flash11enable_sm90INS1_16FlashAttnFwdSm90INS1_25CollectiveMainloopFwdSm90ILi2EN4cute5tupleIJNS5_1CILi1EEES8_S8_EEENS6_IJNS7_ILi128EEENS7_ILi160EEESA_EEELi128ENS_12float_e4m3_tEfNS_4arch4Sm90ELb0ELb1ELb1ELb0ELb1ELb0ELb0ELb1ELb1ELb1ELb1ELb0EEENS1_21CollectiveEpilogueFwdINS6_IJSA_SA_SB_EEES9_NS_10bfloat16_tESF_Li256ELb0ELb1ELb1ELb1EEENS1_19SingleTileSchedulerILb0ELb1ELb1ELi128EEEEEEEEEvNT_6ParamsE,@"STO_CUDA_ENTRY STV_DEFAULT"
_ZN7cutlass13device_kernelIN5flash11enable_sm90INS1_16FlashAttnFwdSm90INS1_25CollectiveMainloopFwdSm90ILi2EN4cute5tupleIJNS5_1CILi1EEES8_S8_EEENS6_IJNS7_ILi128EEENS7_ILi160EEESA_EEELi128ENS_12float_e4m3_tEfNS_4arch4Sm90ELb0ELb1ELb1ELb0ELb1ELb0ELb0ELb1ELb1ELb1ELb1ELb0EEENS1_21CollectiveEpilogueFwdINS6_IJSA_SA_SB_EEES9_NS_10bfloat16_tESF_Li256ELb0ELb1ELb1ELb1EEENS1_19SingleTileSchedulerILb0ELb1ELb1ELi128EEEEEEEEEvNT_6ParamsE:
        /* <DEDUP_REMOVED lines=45> */
.L_x_8415:
        /* <DEDUP_REMOVED lines=22> */
.L_x_8416:
        /* <DEDUP_REMOVED lines=18> */
.L_x_8417:
        /* <DEDUP_REMOVED lines=22> */
.L_x_8418:
        /* <DEDUP_REMOVED lines=23> */
.L_x_8419:
        /* <DEDUP_REMOVED lines=9> */
.L_x_8422:
        /* <DEDUP_REMOVED lines=45> */
[CC--:B0-----:R-:W-:Y:S01]  /*0b80*/  IMAD R3, R16.reuse, R5.reuse, R3 ;  /* 0x0000000510037224 */ /* 0x0c1fe200078e0203 */
[----:B------:R-:W-:Y:S01]  /*0b90*/  PLOP3.LUT P0, PT, PT, PT, UP0, 0x40, 0x0 ;  /* 0x000000000000781c */ /* 0x000fe20003f0e808 */
[----:B------:R-:W-:-:S03]  /*0ba0*/  IMAD R18, R16, R5, RZ ;  /* 0x0000000510127224 */ /* 0x000fc600078e02ff */
        /* <DEDUP_REMOVED lines=15> */
.L_x_8425:
[----:B------:R-:W-:-:S11]  /*0ca0*/  UISETP.NE.AND UP0, UPT, UR5, 0x1, UPT ;  /* 0x000000010500788c */ /* 0x000fd6000bf05270 */
[----:B------:R-:W-:Y:S02]  /*0cb0*/  @UP0 ULDC.64 UR10, c[0x0][0x9e8] ;  /* 0x00027a00000a0ab9 */ /* 0x000fe40000000a00 */
[----:B------:R-:W-:-:S04]  /*0cc0*/  UIMAD.WIDE.U32 UR8, UR4, UR10, URZ ;  /* 0x0000000a040872a5 */ /* 0x000fc8000f8e003f */
[----:B------:R-:W-:-:S12]  /*0cd0*/  @UP0 USHF.R.U32.HI UR4, URZ, UR11, UR9 ;  /* 0x0000000b3f040299 */ /* 0x000fd80008011609 */
.L_x_8426:
[----:B------:R-:W-:-:S06]  /*0ce0*/  UIMAD UR4, UR4, UR5, UR5 ;  /* 0x00000005040472a4 */ /* 0x000fcc000f8e0205 */
[----:B------:R-:W-:-:S07]  /*0cf0*/  VIMNMX R0, R0, UR4, PT ;  /* 0x0000000400007c48 */ /* 0x000fce000bfe0100 */
.L_x_8424:
[----:B------:R-:W-:Y:S01]  /*0d00*/  UISETP.NE.AND UP0, UPT, UR44, URZ, UPT ;  /* 0x0000003f2c00728c */ /* 0x000fe2000bf05270 */
[-C--:B------:R-:W-:Y:S01]  /*0d10*/  IMAD R22, R16, R5.reuse, -R22 ;  /* 0x0000000510167224 */ /* 0x080fe200078e0a16 */
[----:B------:R-:W-:Y:S01]  /*0d20*/  UMOV UR4, UR46 ;  /* 0x0000002e00047c82 */ /* 0x000fe20008000000 */
[----:B------:R-:W-:Y:S02]  /*0d30*/  VIADD R2, R0, 0x9f ;  /* 0x0000009f00027836 */ /* 0x000fe40000000000 */
[----:B------:R-:W-:Y:S01]  /*0d40*/  IMAD R0, R16, R5, 0x9f ;  /* 0x0000009f10007424 */ /* 0x000fe200078e0205 */
[----:B------:R-:W-:Y:S01]  /*0d50*/  R2UR UR7, R22 ;  /* 0x00000000160772ca */ /* 0x000fe200000e0000 */
[----:B------:R-:W-:-:S04]  /*0d60*/  IMAD.HI R2, R2, 0x66666667, RZ ;  /* 0x6666666702027827 */ /* 0x000fc800078e02ff */
[----:B------:R-:W-:Y:S01]  /*0d70*/  @UP0 ULDC UR8, c[0x0][0x44c] ;  /* 0x0001130000080ab9 */ /* 0x000fe20000000800 */
[----:B------:R-:W-:Y:S01]  /*0d80*/  @UP0 ULDC UR10, c[0x0][0x450] ;  /* 0x00011400000a0ab9 */ /* 0x000fe20000000800 */
[----:B------:R-:W-:Y:S01]  /*0d90*/  UIMAD.WIDE.U32 UR8, UR46, UR8, URZ ;  /* 0x000000082e0872a5 */ /* 0x000fe2000f8e003f */
[----:B------:R-:W-:Y:S01]  /*0da0*/  IMAD.HI R0, R0, 0x66666667, RZ ;  /* 0x6666666700007827 */ /* 0x000fe200078e02ff */
[----:B------:R-:W-:Y:S02]  /*0db0*/  SHF.R.U32.HI R5, RZ, 0x1f, R2 ;  /* 0x0000001fff057819 */ /* 0x000fe40000011602 */
[----:B------:R-:W-:Y:S02]  /*0dc0*/  @UP0 USHF.R.U32.HI UR4, URZ, UR10, UR9 ;  /* 0x0000000a3f040299 */ /* 0x000fe40008011609 */
[----:B------:R-:W-:Y:S01]  /*0dd0*/  UISETP.GE.AND UP0, UPT, UR5, 0x1, UPT ;  /* 0x000000010500788c */ /* 0x000fe2000bf06270 */
[----:B------:R-:W-:Y:S01]  /*0de0*/  SHF.R.U32.HI R3, RZ, 0x1f, R0 ;  /* 0x0000001fff037819 */ /* 0x000fe20000011600 */
[----:B------:R-:W-:Y:S01]  /*0df0*/  UIADD3 UR4, UR7, UR4, URZ ;  /* 0x0000000407047290 */ /* 0x000fe2000fffe03f */
[----:B------:R-:W-:-:S02]  /*0e00*/  LEA.HI.SX32 R2, R2, R5, 0x1a ;  /* 0x0000000502027211 */ /* 0x000fc400078fd2ff */
[----:B------:R-:W-:Y:S01]  /*0e10*/  ULDC UR7, c[0x0][0x9dc] ;  /* 0x0002770000077ab9 */ /* 0x000fe20000000800 */
[----:B------:R-:W-:Y:S01]  /*0e20*/  PLOP3.LUT P0, PT, PT, PT, UP0, 0x40, 0x0 ;  /* 0x000000000000781c */ /* 0x000fe20003f0e808 */
[----:B------:R-:W-:Y:S01]  /*0e30*/  UIADD3 UR7, UR4, -UR7, URZ ;  /* 0x8000000704077290 */ /* 0x000fe2000fffe03f */
[----:B------:R-:W-:-:S04]  /*0e40*/  LEA.HI.SX32 R3, R0, R3, 0x1a ;  /* 0x0000000300037211 */ /* 0x000fc800078fd2ff */
[----:B------:R-:W-:-:S07]  /*0e50*/  VIMNMX R19, R3, R2, PT ;  /* 0x0000000203137248 */ /* 0x000fce0003fe0100 */
        /* <DEDUP_REMOVED lines=11> */
.L_x_8428:
[----:B------:R-:W-:-:S11]  /*0f10*/  UISETP.NE.AND UP0, UPT, UR5, 0x1, UPT ;  /* 0x000000010500788c */ /* 0x000fd6000bf05270 */
[----:B------:R-:W-:Y:S02]  /*0f20*/  @UP0 ULDC.64 UR10, c[0x0][0x9e8] ;  /* 0x00027a00000a0ab9 */ /* 0x000fe40000000a00 */
[----:B------:R-:W-:-:S04]  /*0f30*/  UIMAD.WIDE.U32 UR8, UR4, UR10, URZ ;  /* 0x0000000a040872a5 */ /* 0x000fc8000f8e003f */
[----:B------:R-:W-:-:S12]  /*0f40*/  @UP0 USHF.R.U32.HI UR4, URZ, UR11, UR9 ;  /* 0x0000000b3f040299 */ /* 0x000fd80008011609 */
.L_x_8429:
[----:B------:R-:W-:-:S04]  /*0f50*/  UIMAD UR4, UR4, UR5, URZ ;  /* 0x00000005040472a4 */ /* 0x000fc8000f8e023f */
[----:B------:R-:W-:-:S04]  /*0f60*/  UISETP.LT.AND UP0, UPT, UR7, UR4, UPT ;  /* 0x000000040700728c */ /* 0x000fc8000bf01270 */
[----:B------:R-:W-:-:S12]  /*0f70*/  USEL UR7, UR7, UR4, !UP0 ;  /* 0x0000000407077287 */ /* 0x000fd8000c000000 */
.L_x_8427:
[----:B------:R-:W-:Y:S02]  /*0f80*/  UIMAD.WIDE UR4, UR7, 0x66666667, URZ ;  /* 0x66666667070478a5 */ /* 0x000fe4000f8e023f */
[----:B------:R-:W-:Y:S02]  /*0f90*/  USHF.R.U32.HI UR10, URZ, 0x10, UR6 ;  /* 0x000000103f0a7899 */ /* 0x000fe40008011606 */
[----:B------:R-:W-:Y:S02]  /*0fa0*/  USHF.R.U32.HI UR4, URZ, 0x1f, UR5 ;  /* 0x0000001f3f047899 */ /* 0x000fe40008011605 */
[----:B------:R-:W-:Y:S02]  /*0fb0*/  ULOP3.LUT UR39, UR6, 0xffff, URZ, 0xc0, !UPT ;  /* 0x0000ffff06277892 */ /* 0x000fe4000f8ec03f */
[----:B------:R-:W-:-:S04]  /*0fc0*/  ULEA.HI.SX32 UR4, UR5, UR4, 0x1a ;  /* 0x0000000405047291 */ /* 0x000fc8000f8fd23f */
        /* <DEDUP_REMOVED lines=42> */
.L_x_8430:
        /* <DEDUP_REMOVED lines=74> */
.L_x_8432:
        /* <DEDUP_REMOVED lines=48> */
.L_x_8575:
[----:B------:R-:W-:-:S06]  /*1a10*/  ULOP3.LUT UR4, UR36, 0x1, URZ, 0xfc, !UPT ;  /* 0x0000000124047892 */ /* 0x000fcc000f8efc3f */
[----:B------:R-:W-:-:S05]  /*1a20*/  IMAD.U32 R0, RZ, RZ, UR4 ;  /* 0x00000004ff007e24 */ /* 0x000fca000f8e00ff */
[----:B------:R-:W-:-:S13]  /*1a30*/  ISETP.NE.AND P0, PT, R0, 0x3, PT ;  /* 0x000000030000780c */ /* 0x000fda0003f05270 */
[----:B------:R-:W-:Y:S05]  /*1a40*/  @!P0 BRA `(.L_x_8434) ;  /* 0x0000000000048947 */ /* 0x000fea0003800000 */
[----:B------:R-:W-:Y:S01]  /*1a50*/  BPT.TRAP 0x1 ;  /* 0x000000040000795c */ /* 0x000fe20000300000 */
.L_x_8434:
[----:B------:R1:W2:Y:S01]  /*1a60*/  SYNCS.PHASECHK.TRANS64.TRYWAIT P1, [UR41+0x22830], R8 ;  /* 0x02283008ff0075a7 */ /* 0x0002a20008020169 */
[----:B------:R-:W-:Y:S05]  /*1a70*/  @!P0 BRA `(.L_x_8435) ;  /* 0x0000000000048947 */ /* 0x000fea0003800000 */
[----:B------:R-:W-:Y:S01]  /*1a80*/  BPT.TRAP 0x1 ;  /* 0x000000040000795c */ /* 0x000fe20000300000 */
.L_x_8435:
[----:B------:R-:W-:-:S05]  /*1a90*/  IMAD.U32 R4, RZ, RZ, UR45 ;  /* 0x0000002dff047e24 */ /* 0x000fca000f8e00ff */
[----:B------:R-:W-:Y:S01]  /*1aa0*/  LOP3.LUT R4, R4, 0x10000, RZ, 0xfc, !PT ;  /* 0x0001000004047812 */ /* 0x000fe200078efcff */
[----:B--2---:R-:W-:Y:S06]  /*1ab0*/  @P1 BRA `(.L_x_8436) ;  /* 0x0000000000081947 */ /* 0x004fec0003800000 */
[----:B------:R-:W2:Y:S02]  /*1ac0*/  SYNCS.PHASECHK.TRANS64.TRYWAIT P1, [UR41+0x22830], R8 ;  /* 0x02283008ff0075a7 */ /* 0x000ea40008020169 */
[----:B--2---:R-:W-:Y:S05]  /*1ad0*/  @!P1 BRA `(.L_x_8437) ;  /* 0x000001a8003c9947 */ /* 0x004fea0003800000 */
.L_x_8436:
[----:B------:R-:W-:Y:S05]  /*1ae0*/  WARPSYNC.ALL ;  /* 0x0000000000007948 */ /* 0x000fea0003800000 */
[----:B------:R-:W-:Y:S01]  /*1af0*/  IMAD.MOV.U32 R5, RZ, RZ, 0x40000040 ;  /* 0x40000040ff057424 */ /* 0x000fe200078e00ff */
        /* <DEDUP_REMOVED lines=45> */
[----:B------:R-:W-:Y:S01]  /*1dd0*/  UMOV UR19, 0x40000040 ;  /* 0x4000004000137882 */ /* 0x000fe20000000000 */
[----:B------:R-:W-:Y:S02]  /*1de0*/  WARPGROUP.DEPBAR.LE gsb0, 0x0 ;  /* 0x00008000000079c5 */ /* 0x000fe40000010000 */
[----:B------:R-:W-:-:S06]  /*1df0*/  WARPGROUP.ARRIVE ;  /* 0x00000000000079c5 */ /* 0x000fcc0000000000 */
[----:B------:R-:W-:Y:S01]  /*1e00*/  QGMMA.64x32x32.F32.E4M3.E4M3 R24, gdesc[UR20], RZ, !UPT, gsb0 ;  /* 0x00600000141879f3 */ /* 0x000fe2000c0008ff */
[----:B------:R-:W-:Y:S01]  /*1e10*/  R2UR UR20, R4 ;  /* 0x00000000041472ca */ /* 0x000fe200000e0000 */
[----:B------:R-:W-:Y:S01]  /*1e20*/  UIADD3 UR22, UR45, 0x206, URZ ;  /* 0x000002062d167890 */ /* 0x000fe2000fffe03f */
[----:B------:R-:W-:-:S11]  /*1e30*/  UMOV UR23, 0x40000040 ;  /* 0x4000004000177882 */ /* 0x000fd60000000000 */
[----:B------:R-:W-:-:S07]  /*1e40*/  UIADD3 UR4, UR20, 0x2, URZ ;  /* 0x0000000214047890 */ /* 0x000fce000fffe03f */
[----:B------:R-:W-:Y:S01]  /*1e50*/  UMOV UR8, UR4 ;  /* 0x0000000400087c82 */ /* 0x000fe20008000000 */
[----:B------:R-:W-:Y:S01]  /*1e60*/  UMOV UR12, UR4 ;  /* 0x00000004000c7c82 */ /* 0x000fe20008000000 */
        /* <DEDUP_REMOVED lines=12> */
[----:B------:R-:W-:Y:S01]  /*1f30*/  UMOV UR17, UR9 ;  /* 0x0000000900117c82 */ /* 0x000fe20008000000 */
[----:B------:R-:W-:Y:S02]  /*1f40*/  WARPGROUP.DEPBAR.LE gsb0, 0x0 ;  /* 0x00008000000079c5 */ /* 0x000fe40000010000 */
[----:B------:R-:W-:-:S06]  /*1f50*/  WARPGROUP.ARRIVE ;  /* 0x00000000000079c5 */ /* 0x000fcc0000000000 */
[----:B------:R-:W-:Y:S01]  /*1f60*/  QGMMA.64x32x32.F32.E4M3.E4M3 R56, gdesc[UR12], R56, gsb0 ;  /* 0x006000000c3879f3 */ /* 0x000fe20008000838 */
[----:B------:R-:W-:Y:S01]  /*1f70*/  UIADD3 UR14, UR45, 0x104, URZ ;  /* 0x000001042d0e7890 */ /* 0x000fe2000fffe03f */
[----:B------:R-:W-:Y:S01]  /*1f80*/  UMOV UR13, UR9 ;  /* 0x00000009000d7c82 */ /* 0x000fe20008000000 */
[----:B------:R-:W-:Y:S01]  /*1f90*/  UMOV UR15, 0x40000040 ;  /* 0x40000040000f7882 */ /* 0x000fe20000000000 */
[----:B------:R-:W-:Y:S02]  /*1fa0*/  WARPGROUP.DEPBAR.LE gsb0, 0x0 ;  /* 0x00008000000079c5 */ /* 0x000fe40000010000 */
[----:B------:R-:W-:-:S06]  /*1fb0*/  WARPGROUP.ARRIVE ;  /* 0x00000000000079c5 */ /* 0x000fcc0000000000 */
[----:B------:R-:W-:Y:S01]  /*1fc0*/  QGMMA.64x32x32.F32.E4M3.E4M3 R40, gdesc[UR4], R40, gsb0 ;  /* 0x00600000042879f3 */ /* 0x000fe20008000828 */
[----:B------:R-:W-:Y:S01]  /*1fd0*/  UMOV UR6, UR8 ;  /* 0x0000000800067c82 */ /* 0x000fe20008000000 */
[----:B------:R-:W-:Y:S01]  /*1fe0*/  UMOV UR7, 0x40000040 ;  /* 0x4000004000077882 */ /* 0x000fe20000000000 */
[----:B------:R-:W-:-:S07]  /*1ff0*/  UIADD3 UR8, UR20, 0x4, URZ ;  /* 0x0000000414087890 */ /* 0x000fce000fffe03f */
[----:B------:R-:W-:Y:S01]  /*2000*/  UMOV UR12, UR8 ;  /* 0x00000008000c7c82 */ /* 0x000fe20008000000 */
[----:B------:R-:W-:Y:S01]  /*2010*/  UMOV UR16, UR8 ;  /* 0x0000000800107c82 */ /* 0x000fe20008000000 */
        /* <DEDUP_REMOVED lines=56> */
.L_x_8438:
[----:B01----:R-:W-:Y:S01]  /*23a0*/  LOP3.LUT R8, R105, 0xffffff80, RZ, 0xc0, !PT ;  /* 0xffffff8069087812 */ /* 0x003fe200078ec0ff */
[C---:B------:R-:W-:Y:S01]  /*23b0*/  FMUL.FTZ R3, R2.reuse, R91 ;  /* 0x0000005b02037220 */ /* 0x040fe20000410000 */
[C---:B------:R-:W-:Y:S01]  /*23c0*/  FMUL.FTZ R91, R2.reuse, R96 ;  /* 0x00000060025b7220 */ /* 0x040fe20000410000 */
[C---:B------:R-:W-:Y:S01]  /*23d0*/  FMUL.FTZ R96, R2.reuse, R73 ;  /* 0x0000004902607220 */ /* 0x040fe20000410000 */
[C---:B------:R-:W-:Y:S01]  /*23e0*/  FMUL.FTZ R73, R2.reuse, R82 ;  /* 0x0000005202497220 */ /* 0x040fe20000410000 */
[C---:B------:R-:W-:Y:S02]  /*23f0*/  IMAD.IADD R9, R23.reuse, 0x1, -R8 ;  /* 0x0000000117097824 */ /* 0x040fe400078e0a08 */
[C---:B------:R-:W-:Y:S01]  /*2400*/  FMUL.FTZ R82, R2.reuse, R56 ;  /* 0x0000003802527220 */ /* 0x040fe20000410000 */
[----:B------:R-:W-:Y:S01]  /*2410*/  FMUL.FTZ R56, R2, R58 ;  /* 0x0000003a02387220 */ /* 0x000fe20000410000 */
[----:B------:R-:W-:Y:S01]  /*2420*/  LEA.HI R106, R106, R23, RZ, 0x2 ;  /* 0x000000176a6a7211 */ /* 0x000fe200078f10ff */
[C---:B------:R-:W-:Y:S01]  /*2430*/  FMUL.FTZ R58, R2.reuse, R62 ;  /* 0x0000003e023a7220 */ /* 0x040fe20000410000 */
[C---:B------:R-:W-:Y:S01]  /*2440*/  FMUL.FTZ R62, R2.reuse, R70 ;  /* 0x00000046023e7220 */ /* 0x040fe20000410000 */
[C---:B------:R-:W-:Y:S01]  /*2450*/  FMUL.FTZ R70, R2.reuse, R49 ;  /* 0x0000003102467220 */ /* 0x040fe20000410000 */
[----:B------:R-:W-:Y:S01]  /*2460*/  SHF.R.S32.HI R8, RZ, 0x1f, R9 ;  /* 0x0000001fff087819 */ /* 0x000fe20000011409 */
[C---:B------:R-:W-:Y:S01]  /*2470*/  FMUL.FTZ R112, R2.reuse, R61 ;  /* 0x0000003d02707220 */ /* 0x040fe20000410000 */
[----:B------:R-:W-:Y:S01]  /*2480*/  FMUL.FTZ R49, R2, R52 ;  /* 0x0000003402317220 */ /* 0x000fe20000410000 */
[----:B------:R-:W-:Y:S01]  /*2490*/  LOP3.LUT R106, R106, 0xfffffffc, RZ, 0xc0, !PT ;  /* 0xfffffffc6a6a7812 */ /* 0x000fe200078ec0ff */
        /* <DEDUP_REMOVED lines=9> */
[----:B------:R-:W-:Y:S01]  /*2530*/  LEA.HI R30, R8, R9, RZ, 0x2 ;  /* 0x00000009081e7211 */ /* 0x000fe200078f10ff */
[C---:B------:R-:W-:Y:S01]  /*2540*/  FMUL.FTZ R75, R2.reuse, R86 ;  /* 0x00000056024b7220 */ /* 0x040fe20000410000 */
[C---:B------:R-:W-:Y:S01]  /*2550*/  FMUL.FTZ R84, R2.reuse, R60 ;  /* 0x0000003c02547220 */ /* 0x040fe20000410000 */
[C---:B------:R-:W-:Y:S01]  /*2560*/  FMUL.FTZ R43, R2.reuse, R47 ;  /* 0x0000002f022b7220 */ /* 0x040fe20000410000 */
[C---:B------:R-:W-:Y:S01]  /*2570*/  FMUL.FTZ R86, R2.reuse, R65 ;  /* 0x0000004102567220 */ /* 0x040fe20000410000 */
[C---:B------:R-:W-:Y:S01]  /*2580*/  FMUL.FTZ R60, R2.reuse, R66 ;  /* 0x00000042023c7220 */ /* 0x040fe20000410000 */
[----:B------:R-:W-:Y:S01]  /*2590*/  FMUL.FTZ R47, R2, R55 ;  /* 0x00000037022f7220 */ /* 0x000fe20000410000 */
[----:B------:R-:W-:-:S02]  /*25a0*/  IMAD.IADD R106, R23, 0x1, -R106 ;  /* 0x00000001176a7824 */ /* 0x000fc400078e0a6a */
[C---:B------:R-:W-:Y:S01]  /*25b0*/  FMUL.FTZ R65, R2.reuse, R69 ;  /* 0x0000004502417220 */ /* 0x040fe20000410000 */
[C---:B------:R-:W-:Y:S01]  /*25c0*/  FMUL.FTZ R66, R2.reuse, R40 ;  /* 0x0000002802427220 */ /* 0x040fe20000410000 */
[----:B------:R-:W-:Y:S01]  /*25d0*/  FMUL.FTZ R55, R2, R29 ;  /* 0x0000001d02377220 */ /* 0x000fe20000410000 */
[----:B------:R-:W-:Y:S01]  /*25e0*/  LEA.HI R23, R8, R9, RZ, 0x5 ;  /* 0x0000000908177211 */ /* 0x000fe200078f28ff */
[C---:B------:R-:W-:Y:S01]  /*25f0*/  FMUL.FTZ R40, R2.reuse, R42 ;  /* 0x0000002a02287220 */ /* 0x040fe20000410000 */
[C---:B------:R-:W-:Y:S01]  /*2600*/  FMUL.FTZ R69, R2.reuse, R45 ;  /* 0x0000002d02457220 */ /* 0x040fe20000410000 */
[--C-:B------:R-:W-:Y:S01]  /*2610*/  SHF.R.S32.HI R8, RZ, 0x2, R30.reuse ;  /* 0x00000002ff087819 */ /* 0x100fe2000001141e */
[C---:B------:R-:W-:Y:S01]  /*2620*/  FMUL.FTZ R15, R2.reuse, R74 ;  /* 0x0000004a020f7220 */ /* 0x040fe20000410000 */
[----:B------:R-:W-:Y:S01]  /*2630*/  SHF.R.S32.HI R29, RZ, 0x1f, R30 ;  /* 0x0000001fff1d7819 */ /* 0x000fe2000001141e */
        /* <DEDUP_REMOVED lines=11> */
[----:B------:R-:W-:Y:S01]  /*26f0*/  SHF.R.S32.HI R28, RZ, 0x5, R23 ;  /* 0x00000005ff1c7819 */ /* 0x000fe20000011417 */
[C---:B------:R-:W-:Y:S01]  /*2700*/  FMUL.FTZ R59, R2.reuse, R63 ;  /* 0x0000003f023b7220 */ /* 0x040fe20000410000 */
[----:B------:R-:W-:Y:S01]  /*2710*/  LEA.HI R29, R29, R8, RZ, 0x3 ;  /* 0x000000081d1d7211 */ /* 0x000fe200078f18ff */
[----:B------:R-:W-:Y:S01]  /*2720*/  FMUL.FTZ R63, R2, R71 ;  /* 0x00000047023f7220 */ /* 0x000fe20000410000 */
[----:B------:R-:W-:Y:S01]  /*2730*/  LEA.HI R31, R104, R104, RZ, 0x1 ;  /* 0x00000068681f7211 */ /* 0x000fe200078f08ff */
[----:B------:R-:W-:Y:S01]  /*2740*/  UISETP.NE.AND UP1, UPT, UR44, URZ, UPT ;  /* 0x0000003f2c00728c */ /* 0x000fe2000bf25270 */
[----:B------:R0:W1:Y:S01]  /*2750*/  MUFU.TANH R71, R32 ;  /* 0x0000002000477308 */ /* 0x0000620000002400 */
[----:B------:R-:W-:Y:S01]  /*2760*/  LOP3.LUT R29, R29, 0xfffffff8, RZ, 0xc0, !PT ;  /* 0xfffffff81d1d7812 */ /* 0x000fe200078ec0ff */
[C---:B------:R-:W-:Y:S01]  /*2770*/  FMUL.FTZ R0, R2.reuse, R90 ;  /* 0x0000005a02007220 */ /* 0x040fe20000410000 */
[----:B------:R-:W-:Y:S01]  /*2780*/  LOP3.LUT R31, R31, 0x3fffffe, RZ, 0xc0, !PT ;  /* 0x03fffffe1f1f7812 */ /* 0x000fe200078ec0ff */
[C---:B------:R-:W-:Y:S01]  /*2790*/  FMUL.FTZ R23, R2.reuse, R34 ;  /* 0x0000002202177220 */ /* 0x040fe20000410000 */
[----:B------:R-:W-:Y:S01]  /*27a0*/  PLOP3.LUT P1, PT, PT, PT, UP1, 0x80, 0x0 ;  /* 0x000000000000781c */ /* 0x000fe20003f2f018 */
[----:B------:R-:W-:Y:S01]  /*27b0*/  FMUL.FTZ R6, R2, R88 ;  /* 0x0000005802067220 */ /* 0x000fe20000410000 */
[----:B------:R-:W-:Y:S01]  /*27c0*/  PLOP3.LUT P2, PT, PT, PT, UP1, 0x80, 0x0 ;  /* 0x000000000000781c */ /* 0x000fe20003f4f018 */
[----:B------:R-:W-:Y:S01]  /*27d0*/  IMAD.IADD R31, R104, 0x1, -R31 ;  /* 0x00000001681f7824 */ /* 0x000fe200078e0a1f */
[----:B0-----:R-:W-:Y:S01]  /*27e0*/  LEA R32, R28, UR46, 0x4 ;  /* 0x0000002e1c207c11 */ /* 0x001fe2000f8e20ff */
[----:B------:R-:W-:Y:S01]  /*27f0*/  @UP1 ULDC UR6, c[0x0][0x44c] ;  /* 0x0001130000061ab9 */ /* 0x000fe20000000800 */
[----:B------:R-:W-:Y:S01]  /*2800*/  LEA.HI R28, R106, R106, RZ, 0x1 ;  /* 0x0000006a6a1c7211 */ /* 0x000fe200078f08ff */
[----:B------:R-:W-:Y:S01]  /*2810*/  FMUL.FTZ R90, R2, R93 ;  /* 0x0000005d025a7220 */ /* 0x000fe20000410000 */
[----:B------:R-:W-:Y:S01]  /*2820*/  IADD3 R32, R32, R8, -R29 ;  /* 0x0000000820207210 */ /* 0x000fe20007ffe81d */
[----:B------:R-:W-:Y:S01]  /*2830*/  IMAD.MOV.U32 R34, RZ, RZ, -0xa0 ;  /* 0xffffff60ff227424 */ /* 0x000fe200078e00ff */
[----:B------:R-:W-:Y:S01]  /*2840*/  LOP3.LUT R29, R28, 0x1ffffffe, RZ, 0xc0, !PT ;  /* 0x1ffffffe1c1d7812 */ /* 0x000fe200078ec0ff */
[C---:B------:R-:W-:Y:S01]  /*2850*/  FMUL.FTZ R28, R2.reuse, R35 ;  /* 0x00000023021c7220 */ /* 0x040fe20000410000 */
[----:B------:R-:W-:Y:S01]  /*2860*/  FMUL.FTZ R88, R2, R89 ;  /* 0x0000005902587220 */ /* 0x000fe20000410000 */
[----:B------:R-:W-:Y:S01]  /*2870*/  IMAD R31, R31, 0x40, R32 ;  /* 0x000000401f1f7824 */ /* 0x000fe200078e0220 */
[----:B------:R-:W-:Y:S01]  /*2880*/  LOP3.LUT R32, R30, 0x7ffffffc, RZ, 0xc0, !PT ;  /* 0x7ffffffc1e207812 */ /* 0x000fe200078ec0ff */
[----:B------:R-:W-:-:S02]  /*2890*/  IMAD.IADD R8, R106, 0x1, -R29 ;  /* 0x000000016a087824 */ /* 0x000fc400078e0a1d */
[C---:B------:R-:W-:Y:S01]  /*28a0*/  FMUL.FTZ R10, R2.reuse, R95 ;  /* 0x0000005f020a7220 */ /* 0x040fe20000410000 */
[----:B------:R-:W-:Y:S01]  /*28b0*/  FMUL.FTZ R93, R2, R100 ;  /* 0x00000064025d7220 */ /* 0x000fe20000410000 */
[----:B------:R-:W-:Y:S01]  /*28c0*/  UISETP.NE.AND UP0, UPT, UR43, URZ, UPT ;  /* 0x0000003f2b00728c */ /* 0x000fe2000bf05270 */
        /* <DEDUP_REMOVED lines=11> */
[C---:B------:R-:W-:Y:S01]  /*2980*/  FMUL.FTZ R64, R2.reuse, R68 ;  /* 0x0000004402407220 */ /* 0x040fe20000410000 */
[C---:B------:R-:W-:Y:S01]  /*2990*/  FMUL.FTZ R33, R2.reuse, R33 ;  /* 0x0000002102217220 */ /* 0x040fe20000410000 */
[C---:B------:R-:W-:Y:S01]  /*29a0*/  FMUL.FTZ R7, R2.reuse, R94 ;  /* 0x0000005e02077220 */ /* 0x040fe20000410000 */
[----:B------:R-:W0:Y:S01]  /*29b0*/  SHFL.IDX PT, R38, R35, RZ, 0x1c1f ;  /* 0x001c1fff23267589 */ /* 0x000e2200000e0000 */
[C---:B------:R-:W-:Y:S01]  /*29c0*/  FMUL.FTZ R97, R2.reuse, R76 ;  /* 0x0000004c02617220 */ /* 0x040fe20000410000 */
[C---:B------:R-:W-:Y:S01]  /*29d0*/  FMUL.FTZ R79, R2.reuse, R81 ;  /* 0x00000051024f7220 */ /* 0x040fe20000410000 */
[----:B------:R-:W-:Y:S01]  /*29e0*/  FMUL.FTZ R68, R2, R44 ;  /* 0x0000002c02447220 */ /* 0x000fe20000410000 */
[----:B------:R-:W-:-:S02]  /*29f0*/  IMAD.IADD R9, R9, 0x1, -R32 ;  /* 0x0000000109097824 */ /* 0x000fc400078e0a20 */
[C---:B------:R-:W-:Y:S01]  /*2a00*/  FMUL.FTZ R11, R2.reuse, R98 ;  /* 0x00000062020b7220 */ /* 0x040fe20000410000 */
[C---:B------:R-:W-:Y:S02]  /*2a10*/  IMAD R34, R19.reuse, R34, 0xa1 ;  /* 0x000000a113227424 */ /* 0x040fe400078e0222 */
        /* <DEDUP_REMOVED lines=12> */
[----:B------:R2:W3:Y:S01]  /*2ae0*/  MUFU.TANH R85, R33 ;  /* 0x0000002100557308 */ /* 0x0004e20000002400 */
[C---:B------:R-:W-:Y:S01]  /*2af0*/  FMUL.FTZ R36, R2.reuse, R36 ;  /* 0x0000002402247220 */ /* 0x040fe20000410000 */
[----:B------:R-:W-:Y:S01]  /*2b00*/  FMUL.FTZ R37, R2, R37 ;  /* 0x0000002502257220 */ /* 0x000fe20000410000 */
[----:B------:R-:W-:Y:S01]  /*2b10*/  UIADD3 UR6, UR41, 0x22840, URZ ;  /* 0x0002284029067890 */ /* 0x000fe2000fffe03f */
[----:B------:R-:W-:Y:S01]  /*2b20*/  IMAD R31, R19, -0xa0, R18 ;  /* 0xffffff60131f7824 */ /* 0x000fe200078e0212 */
[----:B------:R-:W-:Y:S01]  /*2b30*/  PLOP3.LUT P1, PT, PT, PT, UP0, 0x40, 0x0 ;  /* 0x000000000000781c */ /* 0x000fe20003f2e808 */
[----:B------:R-:W-:Y:S01]  /*2b40*/  ULDC UR53, c[0x0][0x288] ;  /* 0x0000a20000357ab9 */ /* 0x000fe20000000800 */
[----:B------:R-:W-:Y:S01]  /*2b50*/  UPRMT UR6, UR47, 0x654, UR6 ;  /* 0x000006542f067896 */ /* 0x000fe20008000006 */
[----:B------:R-:W4:Y:S01]  /*2b60*/  MUFU.TANH R6, R6 ;  /* 0x0000000600067308 */ /* 0x000f220000002400 */
[----:B--2---:R-:W-:Y:S01]  /*2b70*/  IMAD R33, R9, -0x2, R34 ;  /* 0xfffffffe09217824 */ /* 0x004fe200078e0222 */
[----:B------:R-:W-:Y:S01]  /*2b80*/  ULDC UR49, c[0x0][0x9dc] ;  /* 0x0002770000317ab9 */ /* 0x000fe20000000800 */
[----:B------:R-:W-:Y:S01]  /*2b90*/  VIADD R32, R31, 0xa0 ;  /* 0x000000a01f207836 */ /* 0x000fe20000000000 */
[----:B------:R-:W-:Y:S01]  /*2ba0*/  ULOP3.LUT UR49, URZ, UR49, URZ, 0x33, !UPT ;  /* 0x000000313f317292 */ /* 0x000fe2000f8e333f */
[C---:B------:R-:W-:Y:S01]  /*2bb0*/  VIADD R104, R33.reuse, 0xffffffff ;  /* 0xffffffff21687836 */ /* 0x040fe20000000000 */
[----:B------:R-:W-:Y:S01]  /*2bc0*/  IADD3 R31, R33, -UR53, R18 ;  /* 0x80000035211f7c10 */ /* 0x000fe2000fffe012 */
[----:B------:R-:W-:Y:S01]  /*2bd0*/  ULDC UR10, c[0x0][0x9e0] ;  /* 0x00027800000a7ab9 */ /* 0x000fe20000000800 */
[----:B------:R-:W2:Y:S01]  /*2be0*/  MUFU.TANH R88, R88 ;  /* 0x0000005800587308 */ /* 0x000ea20000002400 */
[----:B------:R-:W-:Y:S01]  /*2bf0*/  IMAD R39, R9, -0x2, R32 ;  /* 0xfffffffe09277824 */ /* 0x000fe200078e0220 */
[----:B------:R-:W-:Y:S01]  /*2c00*/  SYNCS.ARRIVE.TRANS64.RED.A1T0 RZ, [UR6], RZ ;  /* 0x000000ffffff79a7 */ /* 0x000fe20008100406 */
[----:B------:R-:W-:-:S02]  /*2c10*/  VIADD R102, R31, UR10 ;  /* 0x0000000a1f667c36 */ /* 0x000fc40008000000 */
[----:B------:R-:W-:Y:S02]  /*2c20*/  VIADD R99, R31, UR49 ;  /* 0x000000311f637c36 */ /* 0x000fe40008000000 */
[----:B------:R-:W-:Y:S01]  /*2c30*/  VIADD R101, R34, 0xffffffff ;  /* 0xffffffff22657836 */ /* 0x000fe20000000000 */
        /* <DEDUP_REMOVED lines=75> */
[----:B------:R0:W0:Y:S08]  /*30f0*/  MUFU.TANH R98, R37 ;  /* 0x0000002500627308 */ /* 0x0000300000002400 */
[----:B------:R-:W0:Y:S08]  /*3100*/  MUFU.TANH R29, R29 ;  /* 0x0000001d001d7308 */ /* 0x000e300000002400 */
[----:B------:R-:W0:Y:S01]  /*3110*/  MUFU.TANH R30, R30 ;  /* 0x0000001e001e7308 */ /* 0x000e220000002400 */
[----:B-1234-:R-:W-:Y:S05]  /*3120*/  @P1 BRA `(.L_x_8439) ;  /* 0x00000000005c1947 */ /* 0x01efea0003800000 */
[----:B0-----:R-:W-:Y:S01]  /*3130*/  IADD3 R37, R18, -UR53, R38 ;  /* 0x8000003512257c10 */ /* 0x001fe2000fffe026 */
[----:B------:R-:W-:Y:S03]  /*3140*/  BSSY B0, `(.L_x_8440) ;  /* 0x0000012000007945 */ /* 0x000fe60003800000 */
        /* <DEDUP_REMOVED lines=11> */
.L_x_8441:
[----:B------:R-:W-:Y:S02]  /*3200*/  ULDC UR6, c[0x0][0x9e4] ;  /* 0x0002790000067ab9 */ /* 0x000fe40000000800 */
[----:B------:R-:W-:-:S05]  /*3210*/  IMAD.U32 R34, RZ, RZ, UR6 ;  /* 0x00000006ff227e24 */ /* 0x000fca000f8e00ff */
[----:B------:R-:W-:-:S13]  /*3220*/  ISETP.NE.AND P1, PT, R34, 0x1, PT ;  /* 0x000000012200780c */ /* 0x000fda0003f25270 */
[----:B------:R-:W0:Y:S02]  /*3230*/  @P1 LDC.64 R106, c[0x0][0x9e8] ;  /* 0x00027a00ff6a1b82 */ /* 0x000e240000000a00 */
[----:B0-----:R-:W-:-:S05]  /*3240*/  @P1 IMAD.HI.U32 R32, R37, R106, RZ ;  /* 0x0000006a25201227 */ /* 0x001fca00078e00ff */
[----:B------:R-:W-:-:S07]  /*3250*/  @P1 SHF.R.U32.HI R37, RZ, R107, R32 ;  /* 0x0000006bff251219 */ /* 0x000fce0000011620 */
.L_x_8442:
[----:B------:R-:W-:Y:S05]  /*3260*/  BSYNC B0 ;  /* 0x0000000000007941 */ /* 0x000fea0003800000 */
.L_x_8440:
[----:B------:R-:W-:-:S05]  /*3270*/  IMAD R32, R37, R34, R104 ;  /* 0x0000002225207224 */ /* 0x000fca00078e0268 */
[----:B------:R-:W-:Y:S02]  /*3280*/  VIADDMNMX R31, R32, R34, R31, PT ;  /* 0x00000022201f7246 */ /* 0x000fe4000380011f */
[----:B------:R-:W-:-:S07]  /*3290*/  VIMNMX R33, R33, R32, !PT ;  /* 0x0000002021217248 */ /* 0x000fce0007fe0100 */
.L_x_8439:
[C---:B------:R-:W-:Y:S01]  /*32a0*/  ISETP.GE.AND P2, PT, R101.reuse, 0x9, PT ;  /* 0x000000096500780c */ /* 0x040fe20003f46270 */
[----:B------:R-:W1:Y:S01]  /*32b0*/  SHFL.IDX PT, R35, R35, 0x1, 0x1c1f ;  /* 0x003c1f0023237f89 */ /* 0x000e6200000e0000 */
[----:B------:R-:W-:Y:S01]  /*32c0*/  ISETP.GE.AND P1, PT, R101, 0x2, PT ;  /* 0x000000026500780c */ /* 0x000fe20003f26270 */
[----:B------:R-:W-:Y:S01]  /*32d0*/  UISETP.NE.AND UP0, UPT, UR43, URZ, UPT ;  /* 0x0000003f2b00728c */ /* 0x000fe2000bf05270 */
[----:B------:R-:W-:Y:S02]  /*32e0*/  P2R R103, PR, RZ, 0x4 ;  /* 0x00000004ff677803 */ /* 0x000fe40000000000 */
[C---:B------:R-:W-:Y:S02]  /*32f0*/  ISETP.GT.AND P2, PT, R33.reuse, 0x8, !P2 ;  /* 0x000000082100780c */ /* 0x040fe40005744270 */
[----:B------:R-:W-:Y:S02]  /*3300*/  ISETP.GT.AND P3, PT, R33, 0x1, !P1 ;  /* 0x000000012100780c */ /* 0x000fe40004f64270 */
[----:B------:R-:W-:-:S02]  /*3310*/  ISETP.LT.OR P2, PT, R31, 0x9, P2 ;  /* 0x000000091f00780c */ /* 0x000fc40001741670 */
[----:B------:R-:W-:Y:S02]  /*3320*/  ISETP.GE.AND P4, PT, R101, 0x11, PT ;  /* 0x000000116500780c */ /* 0x000fe40003f86270 */
[----:B0-----:R-:W-:Y:S02]  /*3330*/  FSEL R164, R89, -INF , !P2 ;  /* 0xff80000059a47808 */ /* 0x001fe40005000000 */
[----:B------:R-:W-:Y:S02]  /*3340*/  ISETP.LT.OR P3, PT, R31, 0x2, P3 ;  /* 0x000000021f00780c */ /* 0x000fe40001f61670 */
[----:B------:R-:W-:Y:S02]  /*3350*/  ISETP.GT.AND P2, PT, R33, 0x10, !P4 ;  /* 0x000000102100780c */ /* 0x000fe40006744270 */
[----:B------:R-:W-:Y:S02]  /*3360*/  ISETP.GE.AND P5, PT, R101, 0xa, PT ;  /* 0x0000000a6500780c */ /* 0x000fe40003fa6270 */
[----:B------:R-:W-:-:S02]  /*3370*/  FSEL R166, R88, -INF , !P3 ;  /* 0xff80000058a67808 */ /* 0x000fc40005800000 */
[----:B------:R-:W-:Y:S02]  /*3380*/  P2R R106, PR, RZ, 0x10 ;  /* 0x00000010ff6a7803 */ /* 0x000fe40000000000 */
[----:B------:R-:W-:Y:S02]  /*3390*/  ISETP.LT.OR P2, PT, R31, 0x11, P2 ;  /* 0x000000111f00780c */ /* 0x000fe40001741670 */
[----:B------:R-:W-:Y:S02]  /*33a0*/  ISETP.GT.AND P3, PT, R33, 0x9, !P5 ;  /* 0x000000092100780c */ /* 0x000fe40006f64270 */
[----:B------:R-:W-:Y:S02]  /*33b0*/  ISETP.GE.AND P4, PT, R101, 0x12, PT ;  /* 0x000000126500780c */ /* 0x000fe40003f86270 */
[----:B------:R-:W-:Y:S02]  /*33c0*/  FSEL R162, R91, -INF , !P2 ;  /* 0xff8000005ba27808 */ /* 0x000fe40005000000 */
[----:B------:R-:W-:-:S02]  /*33d0*/  ISETP.LT.OR P3, PT, R31, 0xa, P3 ;  /* 0x0000000a1f00780c */ /* 0x000fc40001f61670 */
[----:B------:R-:W-:Y:S02]  /*33e0*/  ISETP.GT.AND P2, PT, R33, 0x11, !P4 ;  /* 0x000000112100780c */ /* 0x000fe40006744270 */
[----:B------:R-:W-:Y:S02]  /*33f0*/  FSEL R152, R90, -INF , !P3 ;  /* 0xff8000005a987808 */ /* 0x000fe40005800000 */
        /* <DEDUP_REMOVED lines=179> */
[----:B------:R-:W-:Y:S01]  /*3f30*/  IADD3 R35, R18, -UR53, R35 ;  /* 0x8000003512237c10 */ /* 0x000fe2000fffe023 */
        /* <DEDUP_REMOVED lines=12> */
.L_x_8445:
[----:B------:R-:W-:Y:S02]  /*4000*/  ULDC UR6, c[0x0][0x9e4] ;  /* 0x0002790000067ab9 */ /* 0x000fe40000000800 */
[----:B------:R-:W-:-:S05]  /*4010*/  IMAD.U32 R37, RZ, RZ, UR6 ;  /* 0x00000006ff257e24 */ /* 0x000fca000f8e00ff */
[----:B------:R-:W-:-:S13]  /*4020*/  ISETP.NE.AND P6, PT, R37, 0x1, PT ;  /* 0x000000012500780c */ /* 0x000fda0003fc5270 */
[----:B------:R-:W0:Y:S02]  /*4030*/  @P6 LDC.64 R90, c[0x0][0x9e8] ;  /* 0x00027a00ff5a6b82 */ /* 0x000e240000000a00 */
[----:B0-----:R-:W-:-:S05]  /*4040*/  @P6 IMAD.HI.U32 R90, R35, R90, RZ ;  /* 0x0000005a235a6227 */ /* 0x001fca00078e00ff */
[----:B------:R-:W-:-:S07]  /*4050*/  @P6 SHF.R.U32.HI R35, RZ, R91, R90 ;  /* 0x0000005bff236219 */ /* 0x000fce000001165a */
.L_x_8446:
[----:B------:R-:W-:Y:S05]  /*4060*/  BSYNC B0 ;  /* 0x0000000000007941 */ /* 0x000fea0003800000 */
.L_x_8444:
[----:B------:R-:W-:-:S05]  /*4070*/  IMAD R90, R35, R37, R104 ;  /* 0x00000025235a7224 */ /* 0x000fca00078e0268 */
[----:B------:R-:W-:Y:S02]  /*4080*/  VIADDMNMX R31, R90, R37, R31, PT ;  /* 0x000000255a1f7246 */ /* 0x000fe4000380011f */
[----:B------:R-:W-:-:S07]  /*4090*/  VIMNMX R33, R33, R90, !PT ;  /* 0x0000005a21217248 */ /* 0x000fce0007fe0100 */
.L_x_8443:
[----:B------:R-:W-:Y:S01]  /*40a0*/  ISETP.GT.AND P1, PT, R33, 0x1, !P1 ;  /* 0x000000012100780c */ /* 0x000fe20004f24270 */
[----:B------:R-:W-:Y:S01]  /*40b0*/  ULDC UR6, c[0x0][0x988] ;  /* 0x0002620000067ab9 */ /* 0x000fe20000000800 */
[----:B------:R-:W-:Y:S01]  /*40c0*/  ISETP.NE.AND P6, PT, R92, RZ, PT ;  /* 0x000000ff5c00720c */ /* 0x000fe20003fc5270 */
[----:B------:R-:W-:Y:S01]  /*40d0*/  UISETP.NE.AND UP1, UPT, UR44, URZ, UPT ;  /* 0x0000003f2c00728c */ /* 0x000fe2000bf25270 */
[----:B------:R-:W-:Y:S01]  /*40e0*/  ISETP.LT.OR P1, PT, R31, 0x2, P1 ;  /* 0x000000021f00780c */ /* 0x000fe20000f21670 */
[----:B------:R-:W-:Y:S01]  /*40f0*/  UISETP.NE.AND UP0, UPT, UR43, URZ, UPT ;  /* 0x0000003f2b00728c */ /* 0x000fe2000bf05270 */
[----:B------:R-:W-:Y:S02]  /*4100*/  ISETP.GT.AND P2, PT, R33, 0x89, !P2 ;  /* 0x000000892100780c */ /* 0x000fe40005744270 */
[----:B------:R-:W-:Y:S02]  /*4110*/  FSEL R92, R3, -INF , !P1 ;  /* 0xff800000035c7808 */ /* 0x000fe40004800000 */
[----:B------:R-:W-:-:S02]  /*4120*/  ISETP.NE.AND P1, PT, R103, RZ, PT ;  /* 0x000000ff6700720c */ /* 0x000fc40003f25270 */
[----:B------:R-:W-:Y:S02]  /*4130*/  FMNMX.FTZ R3, R168, R166, !PT ;  /* 0x000000a6a8037209 */ /* 0x000fe40007810000 */
[----:B------:R-:W-:Y:S01]  /*4140*/  ISETP.GT.AND P1, PT, R33, 0x8, !P1 ;  /* 0x000000082100780c */ /* 0x000fe20004f24270 */
[----:B------:R-:W-:Y:S01]  /*4150*/  @UP1 ULDC UR14, c[0x0][0x450] ;  /* 0x00011400000e1ab9 */ /* 0x000fe20000000800 */
        /* <DEDUP_REMOVED lines=45> */
[----:B------:R-:W-:Y:S01]  /*4430*/  FSEL R106, R15, -INF , !P1 ;  /* 0xff8000000f6a7808 */ /* 0x000fe20004800000 */
[----:B------:R-:W-:Y:S01]  /*4440*/  IMAD.U32 R15, RZ, RZ, UR6 ;  /* 0x00000006ff0f7e24 */ /* 0x000fe2000f8e00ff */
[----:B------:R-:W-:Y:S01]  /*4450*/  ISETP.NE.AND P1, PT, R95, RZ, PT ;  /* 0x000000ff5f00720c */ /* 0x000fe20003f25270 */
[----:B------:R-:W-:Y:S01]  /*4460*/  @UP1 ULDC UR6, c[0x0][0x44c] ;  /* 0x0001130000061ab9 */ /* 0x000fe20000000800 */
[----:B------:R-:W-:Y:S01]  /*4470*/  FMNMX.FTZ R3, R84, R3, !PT ;  /* 0x0000000354037209 */ /* 0x000fe20007810000 */
[----:B------:R-:W-:Y:S01]  /*4480*/  UIMAD.WIDE.U32 UR6, UR46, UR6, URZ ;  /* 0x000000062e0672a5 */ /* 0x000fe2000f8e003f */
[----:B------:R-:W-:-:S02]  /*4490*/  ISETP.GT.AND P1, PT, R33, 0x21, !P1 ;  /* 0x000000212100780c */ /* 0x000fc40004f24270 */
[----:B------:R-:W-:Y:S01]  /*44a0*/  FMNMX.FTZ R3, R88, R3, !PT ;  /* 0x0000000358037209 */ /* 0x000fe20007810000 */
[----:B------:R-:W-:Y:S01]  /*44b0*/  @UP1 USHF.R.U32.HI UR46, URZ, UR14, UR7 ;  /* 0x0000000e3f2e1299 */ /* 0x000fe20008011607 */
        /* <DEDUP_REMOVED lines=10> */
[----:B------:R-:W-:-:S02]  /*4560*/  ISETP.GT.AND P1, PT, R33, 0x29, !P6 ;  /* 0x000000292100780c */ /* 0x000fc40007724270 */
[----:B------:R-:W-:Y:S02]  /*4570*/  ISETP.NE.AND P6, PT, R110, RZ, PT ;  /* 0x000000ff6e00720c */ /* 0x000fe40003fc5270 */
        /* <DEDUP_REMOVED lines=29> */
[----:B------:R-:W-:Y:S01]  /*4750*/  ISETP.GT.AND P3, PT, R33, 0x90, !P3 ;  /* 0x000000902100780c */ /* 0x000fe20005f64270 */
[----:B------:R-:W0:Y:S01]  /*4760*/  SHFL.BFLY PT, R14, R3, 0x2, 0x1f ;  /* 0x0c401f00030e7f89 */ /* 0x000e2200000e0000 */
[----:B------:R-:W-:Y:S02]  /*4770*/  FSEL R76, R76, -INF , !P1 ;  /* 0xff8000004c4c7808 */ /* 0x000fe40004800000 */
[----:B------:R-:W-:Y:S02]  /*4780*/  ISETP.NE.AND P1, PT, R81, RZ, PT ;  /* 0x000000ff5100720c */ /* 0x000fe40003f25270 */
[----:B------:R-:W-:Y:S02]  /*4790*/  ISETP.LT.OR P2, PT, R31, 0x8a, P2 ;  /* 0x0000008a1f00780c */ /* 0x000fe40001741670 */
[C---:B------:R-:W-:Y:S02]  /*47a0*/  ISETP.GT.AND P1, PT, R33.reuse, 0x40, !P1 ;  /* 0x000000402100780c */ /* 0x040fe40004f24270 */
[----:B------:R-:W-:-:S02]  /*47b0*/  ISETP.GT.AND P4, PT, R33, 0x91, !P4 ;  /* 0x000000912100780c */ /* 0x000fc40006784270 */
[C---:B------:R-:W-:Y:S02]  /*47c0*/  ISETP.LT.OR P1, PT, R31.reuse, 0x41, P1 ;  /* 0x000000411f00780c */ /* 0x040fe40000f21670 */
[----:B------:R-:W-:Y:S02]  /*47d0*/  ISETP.LT.OR P3, PT, R31, 0x91, P3 ;  /* 0x000000911f00780c */ /* 0x000fe40001f61670 */
[----:B------:R-:W-:Y:S02]  /*47e0*/  FSEL R114, R56, -INF , !P1 ;  /* 0xff80000038727808 */ /* 0x000fe40004800000 */
[----:B------:R-:W-:Y:S02]  /*47f0*/  ISETP.NE.AND P1, PT, R113, RZ, PT ;  /* 0x000000ff7100720c */ /* 0x000fe40003f25270 */
[C---:B------:R-:W-:Y:S02]  /*4800*/  ISETP.GT.AND P5, PT, R33.reuse, 0x98, !P5 ;  /* 0x000000982100780c */ /* 0x040fe40006fa4270 */
[----:B------:R-:W-:-:S02]  /*4810*/  ISETP.GT.AND P1, PT, R33, 0x41, !P1 ;  /* 0x000000412100780c */ /* 0x000fc40004f24270 */
[C---:B------:R-:W-:Y:S02]  /*4820*/  ISETP.LT.OR P4, PT, R31.reuse, 0x92, P4 ;  /* 0x000000921f00780c */ /* 0x040fe40002781670 */
[----:B------:R-:W-:Y:S02]  /*4830*/  ISETP.LT.OR P1, PT, R31, 0x42, P1 ;  /* 0x000000421f00780c */ /* 0x000fe40000f21670 */
[----:B0-----:R-:W-:Y:S02]  /*4840*/  FMNMX.FTZ R7, R3, R14, !PT ;  /* 0x0000000e03077209 */ /* 0x001fe40007810000 */
[----:B------:R-:W-:Y:S02]  /*4850*/  FSEL R56, R57, -INF , !P1 ;  /* 0xff80000039387808 */ /* 0x000fe40004800000 */
[----:B------:R-:W-:Y:S01]  /*4860*/  ISETP.NE.AND P1, PT, R83, RZ, PT ;  /* 0x000000ff5300720c */ /* 0x000fe20003f25270 */
[----:B------:R-:W0:Y:S01]  /*4870*/  SHFL.BFLY PT, R14, R7, 0x1, 0x1f ;  /* 0x0c201f00070e7f89 */ /* 0x000e2200000e0000 */
[----:B------:R-:W-:-:S02]  /*4880*/  ISETP.LT.OR P5, PT, R31, 0x99, P5 ;  /* 0x000000991f00780c */ /* 0x000fc40002fa1670 */
[----:B------:R-:W-:Y:S02]  /*4890*/  ISETP.GT.AND P1, PT, R33, 0x48, !P1 ;  /* 0x000000482100780c */ /* 0x000fe40004f24270 */
[----:B------:R-:W-:Y:S02]  /*48a0*/  R2UR UR11, R22 ;  /* 0x00000000160b72ca */ /* 0x000fe400000e0000 */
[----:B------:R-:W-:-:S04]  /*48b0*/  ISETP.LT.OR P1, PT, R31, 0x49, P1 ;  /* 0x000000491f00780c */ /* 0x000fc80000f21670 */
[----:B------:R-:W-:Y:S02]  /*48c0*/  FSEL R58, R58, -INF , !P1 ;  /* 0xff8000003a3a7808 */ /* 0x000fe40004800000 */
[----:B------:R-:W-:-:S04]  /*48d0*/  ISETP.NE.AND P1, PT, R115, RZ, PT ;  /* 0x000000ff7300720c */ /* 0x000fc80003f25270 */
[----:B------:R-:W-:Y:S01]  /*48e0*/  ISETP.GT.AND P1, PT, R33, 0x49, !P1 ;  /* 0x000000492100780c */ /* 0x000fe20004f24270 */
[----:B------:R-:W-:-:S03]  /*48f0*/  UIADD3 UR46, UR11, UR46, URZ ;  /* 0x0000002e0b2e7290 */ /* 0x000fc6000fffe03f */
[----:B------:R-:W-:Y:S01]  /*4900*/  ISETP.LT.OR P1, PT, R31, 0x4a, P1 ;  /* 0x0000004a1f00780c */ /* 0x000fe20000f21670 */
[----:B------:R-:W-:Y:S01]  /*4910*/  UIADD3 UR10, UR46, UR10, URZ ;  /* 0x0000000a2e0a7290 */ /* 0x000fe2000fffe03f */
[----:B0-----:R-:W-:Y:S02]  /*4920*/  FMNMX.FTZ R14, R7, R14, !PT ;  /* 0x0000000e070e7209 */ /* 0x001fe40007810000 */
        /* <DEDUP_REMOVED lines=62> */
[-CC-:B------:R-:W-:Y:S01]  /*4d10*/  FFMA.FTZ R86, R86, R15.reuse, -R55.reuse ;  /* 0x0000000f56567223 */ /* 0x180fe20000010837 */
[----:B------:R-:W-:Y:S01]  /*4d20*/  ISETP.LT.OR P1, PT, R31, 0x1, P1 ;  /* 0x000000011f00780c */ /* 0x000fe20000f21670 */
[-CC-:B------:R-:W-:Y:S01]  /*4d30*/  FFMA.FTZ R20, R84, R15.reuse, -R55.reuse ;  /* 0x0000000f54147223 */ /* 0x180fe20000010837 */
[-CC-:B------:R-:W-:Y:S01]  /*4d40*/  FFMA.FTZ R88, R88, R15.reuse, -R55.reuse ;  /* 0x0000000f58587223 */ /* 0x180fe20000010837 */
[----:B------:R-:W-:Y:S01]  /*4d50*/  ISETP.GT.AND P6, PT, R33, 0x99, !P6 ;  /* 0x000000992100780c */ /* 0x000fe200077c4270 */
[-CC-:B------:R-:W-:Y:S01]  /*4d60*/  FFMA.FTZ R3, R166, R15.reuse, -R55.reuse ;  /* 0x0000000fa6037223 */ /* 0x180fe20000010837 */
[----:B------:R-:W-:Y:S01]  /*4d70*/  FSEL R53, R0, -INF , !P1 ;  /* 0xff80000000357808 */ /* 0x000fe20004800000 */
[-CC-:B------:R-:W-:Y:S01]  /*4d80*/  FFMA.FTZ R0, R168, R15.reuse, -R55.reuse ;  /* 0x0000000fa8007223 */ /* 0x180fe20000010837 */
[----:B------:R-:W-:Y:S01]  /*4d90*/  ISETP.NE.AND P1, PT, R49, RZ, PT ;  /* 0x000000ff3100720c */ /* 0x000fe20003f25270 */
[-CC-:B------:R-:W-:Y:S01]  /*4da0*/  FFMA.FTZ R7, R164, R15.reuse, -R55.reuse ;  /* 0x0000000fa4077223 */ /* 0x180fe20000010837 */
[----:B------:R-:W-:Y:S01]  /*4db0*/  FMNMX.FTZ R21, R53, R92, !PT ;  /* 0x0000005c35157209 */ /* 0x000fe20007810000 */
[--C-:B------:R-:W-:Y:S01]  /*4dc0*/  FFMA.FTZ R49, R34, R15, -R55.reuse ;  /* 0x0000000f22317223 */ /* 0x100fe20000010837 */
[----:B------:R-:W-:Y:S01]  /*4dd0*/  ISETP.GT.AND P1, PT, R33, 0x88, !P1 ;  /* 0x000000882100780c */ /* 0x000fe20004f24270 */
[----:B------:R-:W-:Y:S01]  /*4de0*/  MUFU.EX2 R0, R0 ;  /* 0x0000000000007308 */ /* 0x000fe20000000800 */
[----:B------:R-:W-:Y:S01]  /*4df0*/  FMNMX.FTZ R27, R90, R21, !PT ;  /* 0x000000155a1b7209 */ /* 0x000fe20007810000 */
[-CC-:B------:R-:W-:Y:S01]  /*4e00*/  FFMA.FTZ R152, R152, R15.reuse, -R55.reuse ;  /* 0x0000000f98987223 */ /* 0x180fe20000010837 */
[C---:B------:R-:W-:Y:S01]  /*4e10*/  ISETP.LT.OR P1, PT, R31.reuse, 0x89, P1 ;  /* 0x000000891f00780c */ /* 0x040fe20000f21670 */
[--C-:B------:R-:W-:Y:S01]  /*4e20*/  FFMA.FTZ R11, R162, R15, -R55.reuse ;  /* 0x0000000fa20b7223 */ /* 0x100fe20000010837 */
[----:B------:R-:W-:Y:S01]  /*4e30*/  FMNMX.FTZ R27, R10, R27, !PT ;  /* 0x0000001b0a1b7209 */ /* 0x000fe20007810000 */
[--C-:B------:R-:W-:Y:S01]  /*4e40*/  FFMA.FTZ R154, R154, R15, -R55.reuse ;  /* 0x0000000f9a9a7223 */ /* 0x100fe20000010837 */
[----:B------:R-:W-:Y:S01]  /*4e50*/  FSEL R84, R24, -INF , !P1 ;  /* 0xff80000018547808 */ /* 0x000fe20004800000 */
[----:B------:R-:W0:Y:S01]  /*4e60*/  MUFU.EX2 R3, R3 ;  /* 0x0000000300037308 */ /* 0x000e220000000800 */
[----:B------:R-:W-:Y:S01]  /*4e70*/  FMNMX.FTZ R27, R96, R27, !PT ;  /* 0x0000001b601b7209 */ /* 0x000fe20007810000 */
[-CC-:B------:R-:W-:Y:S01]  /*4e80*/  FFMA.FTZ R13, R160, R15.reuse, -R55.reuse ;  /* 0x0000000fa00d7223 */ /* 0x180fe20000010837 */
[----:B------:R-:W-:Y:S01]  /*4e90*/  ISETP.LT.OR P6, PT, R31, 0x9a, P6 ;  /* 0x0000009a1f00780c */ /* 0x000fe200037c1670 */
[--C-:B------:R-:W-:Y:S01]  /*4ea0*/  FFMA.FTZ R156, R156, R15, -R55.reuse ;  /* 0x0000000f9c9c7223 */ /* 0x100fe20000010837 */
[----:B------:R-:W-:Y:S01]  /*4eb0*/  FMNMX.FTZ R27, R94, R27, !PT ;  /* 0x0000001b5e1b7209 */ /* 0x000fe20007810000 */
[--C-:B------:R-:W-:Y:S01]  /*4ec0*/  FFMA.FTZ R158, R158, R15, -R55.reuse ;  /* 0x0000000f9e9e7223 */ /* 0x100fe20000010837 */
[----:B------:R-:W-:Y:S01]  /*4ed0*/  FSEL R30, R30, -INF , !P6 ;  /* 0xff8000001e1e7808 */ /* 0x000fe20007000000 */
[----:B------:R1:W-:Y:S01]  /*4ee0*/  MUFU.EX2 R24, R88 ;  /* 0x0000005800187308 */ /* 0x0003e20000000800 */
[----:B------:R-:W-:Y:S01]  /*4ef0*/  FMNMX.FTZ R35, R12, R27, !PT ;  /* 0x0000001b0c237209 */ /* 0x000fe20007810000 */
[-CC-:B------:R-:W-:Y:S01]  /*4f00*/  FFMA.FTZ R33, R38, R15.reuse, -R55.reuse ;  /* 0x0000000f26217223 */ /* 0x180fe20000010837 */
[-CC-:B------:R-:W-:Y:S01]  /*4f10*/  FFMA.FTZ R150, R150, R15.reuse, -R55.reuse ;  /* 0x0000000f96967223 */ /* 0x180fe20000010837 */
[--C-:B------:R-:W-:Y:S01]  /*4f20*/  FFMA.FTZ R148, R148, R15, -R55.reuse ;  /* 0x0000000f94947223 */ /* 0x100fe20000010837 */
[----:B------:R-:W-:Y:S01]  /*4f30*/  FMNMX.FTZ R35, R98, R35, !PT ;  /* 0x0000002362237209 */ /* 0x000fe20007810000 */
[-CC-:B------:R-:W-:Y:S01]  /*4f40*/  FFMA.FTZ R146, R146, R15.reuse, -R55.reuse ;  /* 0x0000000f92927223 */ /* 0x180fe20000010837 */
[--C-:B------:R-:W-:Y:S01]  /*4f50*/  FFMA.FTZ R144, R144, R15, -R55.reuse ;  /* 0x0000000f90907223 */ /* 0x100fe20000010837 */
[----:B------:R-:W2:Y:S01]  /*4f60*/  MUFU.EX2 R7, R7 ;  /* 0x0000000700077308 */ /* 0x000ea20000000800 */
[----:B------:R-:W-:Y:S01]  /*4f70*/  FMNMX.FTZ R35, R106, R35, !PT ;  /* 0x000000236a237209 */ /* 0x000fe20007810000 */
[-CC-:B------:R-:W-:Y:S01]  /*4f80*/  FFMA.FTZ R142, R142, R15.reuse, -R55.reuse ;  /* 0x0000000f8e8e7223 */ /* 0x180fe20000010837 */
[----:B-1----:R-:W-:Y:S01]  /*4f90*/  FSEL R88, R28, -INF , !P4 ;  /* 0xff8000001c587808 */ /* 0x002fe20006000000 */
[--C-:B------:R-:W-:Y:S01]  /*4fa0*/  FFMA.FTZ R28, R80, R15, -R55.reuse ;  /* 0x0000000f501c7223 */ /* 0x100fe20000010837 */
[----:B------:R-:W-:Y:S01]  /*4fb0*/  FMNMX.FTZ R35, R104, R35, !PT ;  /* 0x0000002368237209 */ /* 0x000fe20007810000 */
[--C-:B------:R-:W-:Y:S01]  /*4fc0*/  FFMA.FTZ R140, R140, R15, -R55.reuse ;  /* 0x0000000f8c8c7223 */ /* 0x100fe20000010837 */
[----:B------:R-:W-:Y:S01]  /*4fd0*/  FSEL R80, R29, -INF , !P5 ;  /* 0xff8000001d507808 */ /* 0x000fe20006800000 */
        /* <DEDUP_REMOVED lines=8> */
[----:B------:R-:W3:Y:S01]  /*5060*/  MUFU.EX2 R11, R11 ;  /* 0x0000000b000b7308 */ /* 0x000ee20000000800 */
[----:B------:R-:W-:Y:S01]  /*5070*/  FMNMX.FTZ R37, R110, R37, !PT ;  /* 0x000000256e257209 */ /* 0x000fe20007810000 */
[-CC-:B------:R-:W-:Y:S01]  /*5080*/  FFMA.FTZ R112, R112, R15.reuse, -R55.reuse ;  /* 0x0000000f70707223 */ /* 0x180fe20000010837 */
[-CC-:B------:R-:W-:Y:S01]  /*5090*/  FFMA.FTZ R100, R100, R15.reuse, -R55.reuse ;  /* 0x0000000f64647223 */ /* 0x180fe20000010837 */
[--C-:B------:R-:W-:Y:S01]  /*50a0*/  FFMA.FTZ R50, R50, R15, -R55.reuse ;  /* 0x0000000f32327223 */ /* 0x100fe20000010837 */
[----:B------:R-:W-:Y:S01]  /*50b0*/  FMNMX.FTZ R37, R108, R37, !PT ;  /* 0x000000256c257209 */ /* 0x000fe20007810000 */
[-CC-:B------:R-:W-:Y:S01]  /*50c0*/  FFMA.FTZ R48, R70, R15.reuse, -R55.reuse ;  /* 0x0000000f46307223 */ /* 0x180fe20000010837 */
[--C-:B------:R-:W-:Y:S01]  /*50d0*/  FFMA.FTZ R31, R68, R15, -R55.reuse ;  /* 0x0000000f441f7223 */ /* 0x100fe20000010837 */
[----:B------:R-:W4:Y:S01]  /*50e0*/  MUFU.EX2 R154, R154 ;  /* 0x0000009a009a7308 */ /* 0x000f220000000800 */
[----:B------:R-:W-:Y:S01]  /*50f0*/  FMNMX.FTZ R39, R74, R37, !PT ;  /* 0x000000254a277209 */ /* 0x000fe20007810000 */
[-CC-:B------:R-:W-:Y:S01]  /*5100*/  FFMA.FTZ R66, R66, R15.reuse, -R55.reuse ;  /* 0x0000000f42427223 */ /* 0x180fe20000010837 */
[-CC-:B------:R-:W-:Y:S01]  /*5110*/  FFMA.FTZ R38, R64, R15.reuse, -R55.reuse ;  /* 0x0000000f40267223 */ /* 0x180fe20000010837 */
[--C-:B------:R-:W-:Y:S01]  /*5120*/  FFMA.FTZ R52, R52, R15, -R55.reuse ;  /* 0x0000000f34347223 */ /* 0x100fe20000010837 */
[----:B------:R-:W-:Y:S01]  /*5130*/  FMNMX.FTZ R39, R76, R39, !PT ;  /* 0x000000274c277209 */ /* 0x000fe20007810000 */
[-CC-:B------:R-:W-:Y:S01]  /*5140*/  FFMA.FTZ R36, R36, R15.reuse, -R55.reuse ;  /* 0x0000000f24247223 */ /* 0x180fe20000010837 */
[----:B------:R-:W-:Y:S01]  /*5150*/  FFMA.FTZ R32, R32, R15, -R55 ;  /* 0x0000000f20207223 */ /* 0x000fe20000010837 */
[----:B------:R-:W5:Y:S01]  /*5160*/  MUFU.EX2 R13, R13 ;  /* 0x0000000d000d7308 */ /* 0x000f620000000800 */
[----:B------:R-:W-:-:S04]  /*5170*/  FMNMX.FTZ R39, R114, R39, !PT ;  /* 0x0000002772277209 */ /* 0x000fc80007810000 */
[----:B------:R-:W-:-:S03]  /*5180*/  FMNMX.FTZ R39, R56, R39, !PT ;  /* 0x0000002738277209 */ /* 0x000fc60007810000 */
[----:B------:R-:W5:Y:S01]  /*5190*/  MUFU.EX2 R156, R156 ;  /* 0x0000009c009c7308 */ /* 0x000f620000000800 */
        /* <DEDUP_REMOVED lines=17> */
[----:B------:R0:W-:Y:S01]  /*52b0*/  MUFU.EX2 R41, R86 ;  /* 0x0000005600297308 */ /* 0x0001e20000000800 */
[----:B------:R-:W-:-:S04]  /*52c0*/  FMNMX.FTZ R47, R46, R45, !PT ;  /* 0x0000002d2e2f7209 */ /* 0x000fc80007810000 */
[----:B------:R-:W-:-:S03]  /*52d0*/  FMNMX.FTZ R47, R134, R47, !PT ;  /* 0x0000002f862f7209 */ /* 0x000fc60007810000 */
[----:B------:R2:W-:Y:S01]  /*52e0*/  MUFU.EX2 R45, R20 ;  /* 0x00000014002d7308 */ /* 0x0005e20000000800 */
[----:B------:R-:W-:Y:S02]  /*52f0*/  FMNMX.FTZ R47, R26, R47, !PT ;  /* 0x0000002f1a2f7209 */ /* 0x000fe40007810000 */
[----:B0-----:R-:W-:Y:S01]  /*5300*/  FSEL R86, R25, -INF , !P2 ;  /* 0xff80000019567808 */ /* 0x001fe20005000000 */
[----:B------:R-:W-:Y:S01]  /*5310*/  FFMA.FTZ R25, R78, R15, -R55 ;  /* 0x0000000f4e197223 */ /* 0x000fe20000010837 */
[----:B------:R-:W-:-:S03]  /*5320*/  FMNMX.FTZ R47, R136, R47, !PT ;  /* 0x0000002f882f7209 */ /* 0x000fc60007810000 */
[----:B------:R-:W-:Y:S01]  /*5330*/  MUFU.EX2 R142, R142 ;  /* 0x0000008e008e7308 */ /* 0x000fe20000000800 */
[----:B------:R-:W-:Y:S01]  /*5340*/  FMNMX.FTZ R47, R84, R47, !PT ;  /* 0x0000002f542f7209 */ /* 0x000fe20007810000 */
[----:B--2---:R-:W-:Y:S01]  /*5350*/  FFMA.FTZ R20, R82, R15, -R55 ;  /* 0x0000000f52147223 */ /* 0x004fe20000010837 */
[----:B------:R-:W-:Y:S02]  /*5360*/  FSEL R82, R23, -INF , !P3 ;  /* 0xff80000017527808 */ /* 0x000fe40005800000 */
[----:B------:R-:W-:-:S03]  /*5370*/  FMNMX.FTZ R47, R86, R47, !PT ;  /* 0x0000002f562f7209 */ /* 0x000fc60007810000 */
[----:B------:R0:W-:Y:S01]  /*5380*/  MUFU.EX2 R23, R20 ;  /* 0x0000001400177308 */ /* 0x0001e20000000800 */
[----:B------:R-:W-:-:S04]  /*5390*/  FMNMX.FTZ R47, R82, R47, !PT ;  /* 0x0000002f522f7209 */ /* 0x000fc80007810000 */
[----:B------:R-:W-:-:S03]  /*53a0*/  FMNMX.FTZ R47, R88, R47, !PT ;  /* 0x0000002f582f7209 */ /* 0x000fc60007810000 */
[----:B------:R-:W-:Y:S01]  /*53b0*/  MUFU.EX2 R37, R140 ;  /* 0x0000008c00257308 */ /* 0x000fe20000000800 */
[----:B------:R-:W-:-:S04]  /*53c0*/  FMNMX.FTZ R47, R80, R47, !PT ;  /* 0x0000002f502f7209 */ /* 0x000fc80007810000 */
[----:B------:R-:W-:-:S03]  /*53d0*/  FMNMX.FTZ R47, R30, R47, !PT ;  /* 0x0000002f1e2f7209 */ /* 0x000fc60007810000 */
[----:B------:R-:W-:Y:S02]  /*53e0*/  MUFU.EX2 R138, R138 ;  /* 0x0000008a008a7308 */ /* 0x000fe40000000800 */
[----:B0-----:R-:W0:Y:S06]  /*53f0*/  SHFL.BFLY PT, R20, R47, 0x2, 0x1f ;  /* 0x0c401f002f147f89 */ /* 0x001e2c00000e0000 */
[----:B------:R-:W-:Y:S08]  /*5400*/  MUFU.EX2 R39, R130 ;  /* 0x0000008200277308 */ /* 0x000ff00000000800 */
[----:B------:R-:W-:Y:S08]  /*5410*/  MUFU.EX2 R126, R126 ;  /* 0x0000007e007e7308 */ /* 0x000ff00000000800 */
[----:B------:R-:W-:Y:S01]  /*5420*/  MUFU.EX2 R43, R43 ;  /* 0x0000002b002b7308 */ /* 0x000fe20000000800 */
[----:B0-----:R-:W-:Y:S01]  /*5430*/  FMNMX.FTZ R51, R47, R20, !PT ;  /* 0x000000142f337209 */ /* 0x001fe20007810000 */
[----:B------:R-:W-:-:S04]  /*5440*/  FFMA.FTZ R47, R54, R15, -R55 ;  /* 0x0000000f362f7223 */ /* 0x000fc80000010837 */
[----:B------:R-:W0:Y:S02]  /*5450*/  SHFL.BFLY PT, R20, R51, 0x1, 0x1f ;  /* 0x0c201f0033147f89 */ /* 0x000e2400000e0000 */
[----:B------:R-:W-:Y:S08]  /*5460*/  MUFU.EX2 R112, R112 ;  /* 0x0000007000707308 */ /* 0x000ff00000000800 */
[----:B------:R-:W-:Y:S08]  /*5470*/  MUFU.EX2 R100, R100 ;  /* 0x0000006400647308 */ /* 0x000ff00000000800 */
[----:B------:R-:W-:Y:S01]  /*5480*/  MUFU.EX2 R25, R25 ;  /* 0x0000001900197308 */ /* 0x000fe20000000800 */
[----:B0-----:R-:W-:Y:S01]  /*5490*/  FMNMX.FTZ R20, R51, R20, !PT ;  /* 0x0000001433147209 */ /* 0x001fe20007810000 */
[----:B------:R-:W-:-:S06]  /*54a0*/  FFMA.FTZ R51, R6, R15, -R55 ;  /* 0x0000000f06337223 */ /* 0x000fcc0000010837 */
[----:B------:R-:W-:Y:S01]  /*54b0*/  MUFU.EX2 R50, R50 ;  /* 0x0000003200327308 */ /* 0x000fe20000000800 */
[C---:B------:R-:W-:Y:S01]  /*54c0*/  FSETP.NEU.FTZ.AND P1, PT, R20.reuse, -INF , PT ;  /* 0xff8000001400780b */ /* 0x040fe20003f3d000 */
[----:B------:R-:W-:-:S05]  /*54d0*/  FFMA.FTZ R34, R20, R15, -8 ;  /* 0xc100000014227423 */ /* 0x000fca000001000f */
[----:B------:R-:W-:Y:S01]  /*54e0*/  FSEL R63, R34, RZ, P1 ;  /* 0x000000ff223f7208 */ /* 0x000fe20000800000 */
[----:B------:R-:W-:Y:S01]  /*54f0*/  MUFU.EX2 R28, R28 ;  /* 0x0000001c001c7308 */ /* 0x000fe20000000800 */
[----:B------:R-:W-:-:S03]  /*5500*/  PLOP3.LUT P1, PT, PT, PT, UP0, 0x40, 0x0 ;  /* 0x000000000000781c */ /* 0x000fc60003f2e808 */
[-CC-:B------:R-:W-:Y:S01]  /*5510*/  FFMA.FTZ R6, R53, R15.reuse, -R63.reuse ;  /* 0x0000000f35067223 */ /* 0x180fe2000001083f */
[-CC-:B------:R-:W-:Y:S01]  /*5520*/  FFMA.FTZ R53, R92, R15.reuse, -R63.reuse ;  /* 0x0000000f5c357223 */ /* 0x180fe2000001083f */
[-CC-:B------:R-:W-:Y:S01]  /*5530*/  FFMA.FTZ R90, R90, R15.reuse, -R63.reuse ;  /* 0x0000000f5a5a7223 */ /* 0x180fe2000001083f */
[-C--:B------:R-:W-:Y:S01]  /*5540*/  FFMA.FTZ R61, R56, R15.reuse, -R63 ;  /* 0x0000000f383d7223 */ /* 0x080fe2000001083f */
[----:B------:R-:W-:Y:S01]  /*5550*/  FADD.FTZ R56, R0, R3 ;  /* 0x0000000300387221 */ /* 0x000fe20000010000 */
[-CC-:B------:R-:W-:Y:S01]  /*5560*/  FFMA.FTZ R34, R10, R15.reuse, -R63.reuse ;  /* 0x0000000f0a227223 */ /* 0x180fe2000001083f */
[----:B------:R-:W-:Y:S01]  /*5570*/  MUFU.EX2 R6, R6 ;  /* 0x0000000600067308 */ /* 0x000fe20000000800 */
[-CC-:B------:R-:W-:Y:S01]  /*5580*/  FFMA.FTZ R10, R96, R15.reuse, -R63.reuse ;  /* 0x0000000f600a7223 */ /* 0x180fe2000001083f */
[----:B------:R-:W-:Y:S01]  /*5590*/  FADD.FTZ R77, R7, R56 ;  /* 0x00000038074d7221 */ /* 0x000fe20000010000 */
[-CC-:B------:R-:W-:Y:S01]  /*55a0*/  FFMA.FTZ R55, R94, R15.reuse, -R63.reuse ;  /* 0x0000000f5e377223 */ /* 0x180fe2000001083f */
[-CC-:B------:R-:W-:Y:S01]  /*55b0*/  FFMA.FTZ R54, R12, R15.reuse, -R63.reuse ;  /* 0x0000000f0c367223 */ /* 0x180fe2000001083f */
[-C--:B------:R-:W-:Y:S01]  /*55c0*/  FFMA.FTZ R98, R98, R15.reuse, -R63 ;  /* 0x0000000f62627223 */ /* 0x080fe2000001083f */
[----:B-1----:R-:W-:Y:S01]  /*55d0*/  FADD.FTZ R56, R152, R77 ;  /* 0x0000004d98387221 */ /* 0x002fe20000010000 */
[-CC-:B------:R-:W-:Y:S01]  /*55e0*/  FFMA.FTZ R12, R106, R15.reuse, -R63.reuse ;  /* 0x0000000f6a0c7223 */ /* 0x180fe2000001083f */
[----:B------:R-:W0:Y:S01]  /*55f0*/  MUFU.EX2 R53, R53 ;  /* 0x0000003500357308 */ /* 0x000e220000000800 */
[-CC-:B------:R-:W-:Y:S01]  /*5600*/  FFMA.FTZ R57, R104, R15.reuse, -R63.reuse ;  /* 0x0000000f68397223 */ /* 0x180fe2000001083f */
[----:B---3--:R-:W-:Y:S01]  /*5610*/  FADD.FTZ R77, R11, R56 ;  /* 0x000000380b4d7221 */ /* 0x008fe20000010000 */
[-CC-:B------:R-:W-:Y:S01]  /*5620*/  FFMA.FTZ R102, R102, R15.reuse, -R63.reuse ;  /* 0x0000000f66667223 */ /* 0x180fe2000001083f */
[----:B------:R-:W-:Y:S01]  /*5630*/  FFMA.FTZ R72, R72, R15, -R63 ;  /* 0x0000000f48487223 */ /* 0x000fe2000001083f */
[----:B------:R-:W-:Y:S01]  /*5640*/  F2FP.SATFINITE.E4M3.F32.PACK_AB_MERGE_C R152, R152, R7, RZ ;  /* 0x000000079898723e */ /* 0x000fe200048070ff */
[----:B----4-:R-:W-:Y:S01]  /*5650*/  FADD.FTZ R56, R154, R77 ;  /* 0x0000004d9a387221 */ /* 0x010fe20000010000 */
[-CC-:B------:R-:W-:Y:S01]  /*5660*/  FFMA.FTZ R59, R108, R15.reuse, -R63.reuse ;  /* 0x0000000f6c3b7223 */ /* 0x180fe2000001083f */
[----:B------:R-:W1:Y:S01]  /*5670*/  MUFU.EX2 R90, R90 ;  /* 0x0000005a005a7308 */ /* 0x000e620000000800 */
[----:B------:R-:W-:Y:S01]  /*5680*/  F2FP.SATFINITE.E4M3.F32.PACK_AB_MERGE_C R184, R3, R0, R152 ;  /* 0x0000000003b8723e */ /* 0x000fe20004807098 */
[----:B-----5:R-:W-:Y:S01]  /*5690*/  FADD.FTZ R81, R13, R56 ;  /* 0x000000380d517221 */ /* 0x020fe20000010000 */
[-CC-:B------:R-:W-:Y:S01]  /*56a0*/  FFMA.FTZ R74, R74, R15.reuse, -R63.reuse ;  /* 0x0000000f4a4a7223 */ /* 0x180fe2000001083f */
[-CC-:B------:R-:W-:Y:S01]  /*56b0*/  FFMA.FTZ R76, R76, R15.reuse, -R63.reuse ;  /* 0x0000000f4c4c7223 */ /* 0x180fe2000001083f */
[----:B------:R-:W-:Y:S01]  /*56c0*/  FFMA.FTZ R58, R58, R15, -R63 ;  /* 0x0000000f3a3a7223 */ /* 0x000fe2000001083f */
[C---:B------:R-:W-:Y:S01]  /*56d0*/  FADD.FTZ R68, R156.reuse, R81 ;  /* 0x000000519c447221 */ /* 0x040fe20000010000 */
[----:B------:R-:W-:Y:S01]  /*56e0*/  F2FP.SATFINITE.E4M3.F32.PACK_AB_MERGE_C R156, R156, R13, RZ ;  /* 0x0000000d9c9c723e */ /* 0x000fe200048070ff */
[----:B------:R2:W3:Y:S01]  /*56f0*/  MUFU.EX2 R65, R34 ;  /* 0x0000002200417308 */ /* 0x0004e20000000800 */
[----:B0-----:R-:W-:Y:S01]  /*5700*/  FADD.FTZ R79, R6, R53 ;  /* 0x00000035064f7221 */ /* 0x001fe20000010000 */
[----:B------:R-:W-:Y:S01]  /*5710*/  FADD.FTZ R81, R21, R68 ;  /* 0x0000004415517221 */ /* 0x000fe20000010000 */
[----:B------:R-:W-:Y:S01]  /*5720*/  F2FP.SATFINITE.E4M3.F32.PACK_AB_MERGE_C R186, R154, R11, R156 ;  /* 0x0000000b9aba723e */ /* 0x000fe2000480709c */
[-CC-:B------:R-:W-:Y:S01]  /*5730*/  FFMA.FTZ R116, R116, R15.reuse, -R63.reuse ;  /* 0x0000000f74747223 */ /* 0x180fe2000001083f */
[-CC-:B------:R-:W-:Y:S01]  /*5740*/  FFMA.FTZ R60, R60, R15.reuse, -R63.reuse ;  /* 0x0000000f3c3c7223 */ /* 0x180fe2000001083f */
[-CC-:B------:R-:W-:Y:S01]  /*5750*/  FFMA.FTZ R118, R118, R15.reuse, -R63.reuse ;  /* 0x0000000f76767223 */ /* 0x180fe2000001083f */
[-C--:B------:R-:W-:Y:S01]  /*5760*/  FFMA.FTZ R62, R62, R15.reuse, -R63 ;  /* 0x0000000f3e3e7223 */ /* 0x080fe2000001083f */
[----:B------:R-:W0:Y:S01]  /*5770*/  MUFU.EX2 R10, R10 ;  /* 0x0000000a000a7308 */ /* 0x000e220000000800 */
[----:B-1----:R-:W-:Y:S01]  /*5780*/  FADD.FTZ R56, R90, R79 ;  /* 0x0000004f5a387221 */ /* 0x002fe20000010000 */
[-CC-:B--2---:R-:W-:Y:S01]  /*5790*/  FFMA.FTZ R34, R110, R15.reuse, -R63.reuse ;  /* 0x0000000f6e227223 */ /* 0x184fe2000001083f */
[-CC-:B------:R-:W-:Y:S01]  /*57a0*/  FFMA.FTZ R122, R122, R15.reuse, -R63.reuse ;  /* 0x0000000f7a7a7223 */ /* 0x180fe2000001083f */
[-CC-:B------:R-:W-:Y:S01]  /*57b0*/  FFMA.FTZ R40, R40, R15.reuse, -R63.reuse ;  /* 0x0000000f28287223 */ /* 0x180fe2000001083f */
[-CC-:B------:R-:W-:Y:S01]  /*57c0*/  FFMA.FTZ R124, R124, R15.reuse, -R63.reuse ;  /* 0x0000000f7c7c7223 */ /* 0x180fe2000001083f */
[-CC-:B------:R-:W-:Y:S01]  /*57d0*/  FFMA.FTZ R42, R42, R15.reuse, -R63.reuse ;  /* 0x0000000f2a2a7223 */ /* 0x180fe2000001083f */
[-C--:B------:R-:W-:Y:S01]  /*57e0*/  FFMA.FTZ R128, R128, R15.reuse, -R63 ;  /* 0x0000000f80807223 */ /* 0x080fe2000001083f */
[----:B------:R-:W1:Y:S01]  /*57f0*/  MUFU.EX2 R55, R55 ;  /* 0x0000003700377308 */ /* 0x000e620000000800 */
[----:B---3--:R-:W-:Y:S01]  /*5800*/  FADD.FTZ R79, R65, R56 ;  /* 0x00000038414f7221 */ /* 0x008fe20000010000 */
[----:B------:R-:W-:Y:S01]  /*5810*/  FADD.FTZ R56, R150, R81 ;  /* 0x0000005196387221 */ /* 0x000fe20000010000 */
[-CC-:B------:R-:W-:Y:S01]  /*5820*/  FFMA.FTZ R44, R44, R15.reuse, -R63.reuse ;  /* 0x0000000f2c2c7223 */ /* 0x180fe2000001083f */
[-CC-:B------:R-:W-:Y:S01]  /*5830*/  FFMA.FTZ R132, R132, R15.reuse, -R63.reuse ;  /* 0x0000000f84847223 */ /* 0x180fe2000001083f */
[-CC-:B------:R-:W-:Y:S01]  /*5840*/  FFMA.FTZ R46, R46, R15.reuse, -R63.reuse ;  /* 0x0000000f2e2e7223 */ /* 0x180fe2000001083f */
[-CC-:B------:R-:W-:Y:S01]  /*5850*/  FFMA.FTZ R134, R134, R15.reuse, -R63.reuse ;  /* 0x0000000f86867223 */ /* 0x180fe2000001083f */
[----:B------:R-:W-:Y:S01]  /*5860*/  FFMA.FTZ R26, R26, R15, -R63 ;  /* 0x0000000f1a1a7223 */ /* 0x000fe2000001083f */
[----:B------:R2:W3:Y:S01]  /*5870*/  MUFU.EX2 R64, R54 ;  /* 0x0000003600407308 */ /* 0x0004e20000000800 */
[----:B0-----:R-:W-:Y:S01]  /*5880*/  FADD.FTZ R22, R10, R79 ;  /* 0x0000004f0a167221 */ /* 0x001fe20000010000 */
[----:B------:R-:W-:Y:S01]  /*5890*/  FADD.FTZ R79, R27, R56 ;  /* 0x000000381b4f7221 */ /* 0x000fe20000010000 */
[----:B------:R-:W-:Y:S01]  /*58a0*/  F2FP.SATFINITE.E4M3.F32.PACK_AB_MERGE_C R27, R146, R27, RZ ;  /* 0x0000001b921b723e */ /* 0x000fe200048070ff */
[-CC-:B------:R-:W-:Y:S01]  /*58b0*/  FFMA.FTZ R136, R136, R15.reuse, -R63.reuse ;  /* 0x0000000f88887223 */ /* 0x180fe2000001083f */
[----:B------:R-:W-:Y:S01]  /*58c0*/  FFMA.FTZ R84, R84, R15, -R63 ;  /* 0x0000000f54547223 */ /* 0x000fe2000001083f */
[----:B------:R-:W-:Y:S01]  /*58d0*/  FADD.FTZ R146, R146, R79 ;  /* 0x0000004f92927221 */ /* 0x000fe20000010000 */
[----:B------:R-:W-:Y:S01]  /*58e0*/  F2FP.SATFINITE.E4M3.F32.PACK_AB_MERGE_C R180, R150, R21, R27 ;  /* 0x0000001596b4723e */ /* 0x000fe2000480701b */
[----:B------:R-:W0:Y:S01]  /*58f0*/  MUFU.EX2 R67, R98 ;  /* 0x0000006200437308 */ /* 0x000e220000000800 */
[----:B-1----:R-:W-:Y:S01]  /*5900*/  FADD.FTZ R13, R55, R22 ;  /* 0x00000016370d7221 */ /* 0x002fe20000010000 */
[--C-:B--2---:R-:W-:Y:S01]  /*5910*/  FFMA.FTZ R54, R114, R15, -R63.reuse ;  /* 0x0000000f72367223 */ /* 0x104fe2000001083f */
[----:B------:R-:W-:Y:S01]  /*5920*/  F2FP.SATFINITE.E4M3.F32.PACK_AB_MERGE_C R21, R112, R43, RZ ;  /* 0x0000002b7015723e */ /* 0x000fe200048070ff */
[-CC-:B------:R-:W-:Y:S01]  /*5930*/  FFMA.FTZ R86, R86, R15.reuse, -R63.reuse ;  /* 0x0000000f56567223 */ /* 0x180fe2000001083f */
[----:B------:R-:W-:Y:S01]  /*5940*/  F2FP.SATFINITE.E4M3.F32.PACK_AB_MERGE_C R65, R65, R90, RZ ;  /* 0x0000005a4141723e */ /* 0x000fe200048070ff */
[----:B------:R-:W-:Y:S01]  /*5950*/  FFMA.FTZ R82, R82, R15, -R63 ;  /* 0x0000000f52527223 */ /* 0x000fe2000001083f */
[----:B------:R-:W-:Y:S01]  /*5960*/  F2FP.SATFINITE.E4M3.F32.PACK_AB_MERGE_C R176, R126, R39, R21 ;  /* 0x000000277eb0723e */ /* 0x000fe20004807015 */
[----:B------:R-:W1:Y:S01]  /*5970*/  MUFU.EX2 R12, R12 ;  /* 0x0000000c000c7308 */ /* 0x000e620000000800 */
[----:B---3--:R-:W-:Y:S01]  /*5980*/  FADD.FTZ R22, R64, R13 ;  /* 0x0000000d40167221 */ /* 0x008fe20000010000 */
[----:B------:R-:W-:Y:S01]  /*5990*/  FADD.FTZ R13, R35, R146 ;  /* 0x00000092230d7221 */ /* 0x000fe20000010000 */
[----:B------:R-:W-:Y:S01]  /*59a0*/  F2FP.SATFINITE.E4M3.F32.PACK_AB_MERGE_C R21, R24, R45, RZ ;  /* 0x0000002d1815723e */ /* 0x000fe200048070ff */
[-C--:B------:R-:W-:Y:S01]  /*59b0*/  FFMA.FTZ R88, R88, R15.reuse, -R63 ;  /* 0x0000000f58587223 */ /* 0x080fe2000001083f */
[----:B------:R-:W-:Y:S01]  /*59c0*/  F2FP.SATFINITE.E4M3.F32.PACK_AB_MERGE_C R185, R53, R6, R65 ;  /* 0x0000000635b9723e */ /* 0x000fe20004807041 */
[-C--:B------:R-:W-:Y:S01]  /*59d0*/  FFMA.FTZ R80, R80, R15.reuse, -R63 ;  /* 0x0000000f50507223 */ /* 0x080fe2000001083f */
[----:B------:R-:W-:Y:S01]  /*59e0*/  F2FP.SATFINITE.E4M3.F32.PACK_AB_MERGE_C R178, R41, R100, R21 ;  /* 0x0000006429b2723e */ /* 0x000fe20004807015 */
[----:B------:R-:W2:Y:S01]  /*59f0*/  MUFU.EX2 R57, R57 ;  /* 0x0000003900397308 */ /* 0x000ea20000000800 */
[C---:B0-----:R-:W-:Y:S01]  /*5a00*/  FADD.FTZ R3, R67.reuse, R22 ;  /* 0x0000001643037221 */ /* 0x041fe20000010000 */
[----:B------:R-:W-:Y:S01]  /*5a10*/  FADD.FTZ R22, R142, R13 ;  /* 0x0000000d8e167221 */ /* 0x000fe20000010000 */
[----:B------:R-:W-:Y:S01]  /*5a20*/  FFMA.FTZ R30, R30, R15, -R63 ;  /* 0x0000000f1e1e7223 */ /* 0x000fe2000001083f */
[----:B------:R-:W-:-:S02]  /*5a30*/  F2FP.SATFINITE.E4M3.F32.PACK_AB_MERGE_C R64, R67, R64, RZ ;  /* 0x000000404340723e */ /* 0x000fc400048070ff */
[----:B------:R-:W-:Y:S01]  /*5a40*/  FADD.FTZ R13, R37, R22 ;  /* 0x00000016250d7221 */ /* 0x000fe20000010000 */
[----:B------:R-:W-:Y:S01]  /*5a50*/  F2FP.SATFINITE.E4M3.F32.PACK_AB_MERGE_C R37, R138, R37, RZ ;  /* 0x000000258a25723e */ /* 0x000fe200048070ff */
[----:B------:R-:W0:Y:S01]  /*5a60*/  MUFU.EX2 R102, R102 ;  /* 0x0000006600667308 */ /* 0x000e220000000800 */
[----:B-1----:R-:W-:Y:S01]  /*5a70*/  FADD.FTZ R0, R12, R3 ;  /* 0x000000030c007221 */ /* 0x002fe20000010000 */
[----:B------:R-:W-:Y:S01]  /*5a80*/  FADD.FTZ R138, R138, R13 ;  /* 0x0000000d8a8a7221 */ /* 0x000fe20000010000 */
[----:B------:R-:W-:Y:S02]  /*5a90*/  F2FP.SATFINITE.E4M3.F32.PACK_AB_MERGE_C R182, R142, R35, R37 ;  /* 0x000000238eb6723e */ /* 0x000fe40004807025 */
[----:B------:R-:W-:Y:S01]  /*5aa0*/  F2FP.SATFINITE.E4M3.F32.PACK_AB_MERGE_C R187, R55, R10, R64 ;  /* 0x0000000a37bb723e */ /* 0x000fe20004807040 */
[----:B------:R-:W-:Y:S02]  /*5ab0*/  FADD.FTZ R13, R39, R138 ;  /* 0x0000008a270d7221 */ /* 0x000fe40000010000 */
[----:B------:R-:W1:Y:S01]  /*5ac0*/  MUFU.EX2 R69, R72 ;  /* 0x0000004800457308 */ /* 0x000e620000000800 */
[----:B--2---:R-:W-:Y:S01]  /*5ad0*/  FADD.FTZ R11, R57, R0 ;  /* 0x00000000390b7221 */ /* 0x004fe20000010000 */
[----:B------:R-:W-:-:S04]  /*5ae0*/  FADD.FTZ R22, R126, R13 ;  /* 0x0000000d7e167221 */ /* 0x000fc80000010000 */
[----:B------:R-:W-:Y:S01]  /*5af0*/  FADD.FTZ R43, R43, R22 ;  /* 0x000000162b2b7221 */ /* 0x000fe20000010000 */
[----:B------:R-:W-:Y:S01]  /*5b00*/  F2FP.SATFINITE.E4M3.F32.PACK_AB_MERGE_C R22, R50, R25, RZ ;  /* 0x000000193216723e */ /* 0x000fe200048070ff */
[----:B------:R-:W2:Y:S01]  /*5b10*/  MUFU.EX2 R34, R34 ;  /* 0x0000002200227308 */ /* 0x000ea20000000800 */
[----:B0-----:R-:W-:Y:S01]  /*5b20*/  FADD.FTZ R0, R102, R11 ;  /* 0x0000000b66007221 */ /* 0x001fe20000010000 */
[----:B------:R-:W-:Y:S01]  /*5b30*/  FADD.FTZ R43, R112, R43 ;  /* 0x0000002b702b7221 */ /* 0x000fe20000010000 */
[----:B------:R-:W-:-:S03]  /*5b40*/  F2FP.SATFINITE.E4M3.F32.PACK_AB_MERGE_C R172, R28, R23, R22 ;  /* 0x000000171cac723e */ /* 0x000fc60004807016 */
[----:B------:R-:W-:Y:S02]  /*5b50*/  FADD.FTZ R100, R100, R43 ;  /* 0x0000002b64647221 */ /* 0x000fe40000010000 */
        /* <DEDUP_REMOVED lines=8> */
[----:B------:R-:W-:Y:S01]  /*5be0*/  FADD.FTZ R24, R24, R45 ;  /* 0x0000002d18187221 */ /* 0x000fe20000010000 */
[----:B------:R-:W-:-:S05]  /*5bf0*/  VIADD R12, R19, 0xfffffffe ;  /* 0xfffffffe130c7836 */ /* 0x000fca0000000000 */
        /* <DEDUP_REMOVED lines=23> */
[----:B0-----:R-:W-:Y:S01]  /*5d70*/  FADD.FTZ R0, R62, R27 ;  /* 0x0000001b3e007221 */ /* 0x001fe20000010000 */
[----:B------:R-:W-:-:S04]  /*5d80*/  FADD.FTZ R27, R23, R24 ;  /* 0x00000018171b7221 */ /* 0x000fc80000010000 */
        /* <DEDUP_REMOVED lines=8> */
[----:B--2---:R-:W-:-:S07]  /*5e10*/  FADD.FTZ R0, R40, R23 ;  /* 0x0000001728007221 */ /* 0x004fce0000010000 */
[----:B------:R-:W-:Y:S01]  /*5e20*/  MUFU.EX2 R31, R31 ;  /* 0x0000001f001f7308 */ /* 0x000fe20000000800 */
[----:B0-----:R-:W-:-:S07]  /*5e30*/  FADD.FTZ R25, R7, R0 ;  /* 0x0000000007197221 */ /* 0x001fce0000010000 */
        /* <DEDUP_REMOVED lines=15> */
[----:B-1----:R-:W-:Y:S01]  /*5f30*/  FADD.FTZ R0, R44, R3 ;  /* 0x000000032c007221 */ /* 0x002fe20000010000 */
        /* <DEDUP_REMOVED lines=10> */
[C---:B0-----:R-:W-:Y:S01]  /*5fe0*/  F2FP.SATFINITE.E4M3.F32.PACK_AB_MERGE_C R46, R13.reuse, R46, RZ ;  /* 0x0000002e0d2e723e */ /* 0x041fe200048070ff */
[----:B------:R-:W-:-:S03]  /*5ff0*/  FADD.FTZ R13, R13, R0 ;  /* 0x000000000d0d7221 */ /* 0x000fc60000010000 */
[----:B------:R-:W-:-:S03]  /*6000*/  F2FP.SATFINITE.E4M3.F32.PACK_AB_MERGE_C R175, R11, R44, R46 ;  /* 0x0000002c0baf723e */ /* 0x000fc6000480702e */
        /* <DEDUP_REMOVED lines=27> */
[----:B------:R-:W-:-:S06]  /*61c0*/  FADD.FTZ R32, R32, R49 ;  /* 0x0000003120207221 */ /* 0x000fcc0000010000 */
[----:B------:R-:W1:Y:S01]  /*61d0*/  MUFU.EX2 R13, R30 ;  /* 0x0000001e000d7308 */ /* 0x000e620000000800 */
[----:B--2---:R-:W-:-:S04]  /*61e0*/  FADD.FTZ R7, R3, R0 ;  /* 0x0000000003077221 */ /* 0x004fc80000010000 */
[----:B0-----:R-:W-:Y:S01]  /*61f0*/  FADD.FTZ R6, R80, R7 ;  /* 0x0000000750067221 */ /* 0x001fe20000010000 */
[----:B------:R-:W-:Y:S01]  /*6200*/  FADD.FTZ R7, R51, R32 ;  /* 0x0000002033077221 */ /* 0x000fe20000010000 */
[C---:B-1----:R-:W-:Y:S02]  /*6210*/  F2FP.SATFINITE.E4M3.F32.PACK_AB_MERGE_C R0, R13.reuse, R80, RZ ;  /* 0x000000500d00723e */ /* 0x042fe400048070ff */
[----:B------:R-:W-:Y:S02]  /*6220*/  FADD.FTZ R6, R13, R6 ;  /* 0x000000060d067221 */ /* 0x000fe40000010000 */
[----:B------:R-:W-:Y:S01]  /*6230*/  F2FP.SATFINITE.E4M3.F32.PACK_AB_MERGE_C R171, R3, R82, R0 ;  /* 0x0000005203ab723e */ /* 0x000fe20004807000 */
        /* <DEDUP_REMOVED lines=12> */
.L_x_8448:
[----:B------:R-:W-:Y:S02]  /*6300*/  ULDC UR14, c[0x0][0x9e4] ;  /* 0x00027900000e7ab9 */ /* 0x000fe40000000800 */
[----:B------:R-:W-:-:S11]  /*6310*/  UISETP.NE.AND UP0, UPT, UR14, 0x1, UPT ;  /* 0x000000010e00788c */ /* 0x000fd6000bf05270 */
[----:B------:R-:W-:Y:S02]  /*6320*/  @UP0 ULDC.64 UR16, c[0x0][0x9e8] ;  /* 0x00027a0000100ab9 */ /* 0x000fe40000000a00 */
[----:B------:R-:W-:-:S04]  /*6330*/  UIMAD.WIDE.U32 UR6, UR11, UR16, URZ ;  /* 0x000000100b0672a5 */ /* 0x000fc8000f8e003f */
[----:B------:R-:W-:-:S12]  /*6340*/  @UP0 USHF.R.U32.HI UR11, URZ, UR17, UR7 ;  /* 0x000000113f0b0299 */ /* 0x000fd80008011607 */
.L_x_8449:
[----:B------:R-:W-:-:S04]  /*6350*/  UIMAD UR11, UR11, UR14, UR14 ;  /* 0x0000000e0b0b72a4 */ /* 0x000fc8000f8e020e */
[----:B------:R-:W-:-:S04]  /*6360*/  UISETP.LT.AND UP0, UPT, UR10, UR11, UPT ;  /* 0x0000000b0a00728c */ /* 0x000fc8000bf01270 */
[----:B------:R-:W-:-:S12]  /*6370*/  USEL UR10, UR10, UR11, UP0 ;  /* 0x0000000b0a0a7287 */ /* 0x000fd80008000000 */
.L_x_8447:
[----:B------:R-:W-:Y:S01]  /*6380*/  UIMAD.WIDE UR6, UR10, 0x66666667, URZ ;  /* 0x666666670a0678a5 */ /* 0x000fe2000f8e023f */
[----:B------:R-:W0:Y:S01]  /*6390*/  S2UR UR46, SR_CgaCtaId ;  /* 0x00000000002e79c3 */ /* 0x000e220000008800 */
[----:B------:R-:W-:Y:S01]  /*63a0*/  UMOV UR48, URZ ;  /* 0x0000003f00307c82 */ /* 0x000fe20008000000 */
[----:B------:R-:W-:Y:S01]  /*63b0*/  UMOV UR47, URZ ;  /* 0x0000003f002f7c82 */ /* 0x000fe20008000000 */
[----:B------:R-:W-:Y:S01]  /*63c0*/  USHF.R.U32.HI UR6, URZ, 0x1f, UR7 ;  /* 0x0000001f3f067899 */ /* 0x000fe20008011607 */
[----:B------:R-:W-:Y:S02]  /*63d0*/  CS2R R24, SRZ ;  /* 0x0000000000187805 */ /* 0x000fe4000001ff00 */
[----:B------:R-:W-:Y:S02]  /*63e0*/  CS2R R26, SRZ ;  /* 0x00000000001a7805 */ /* 0x000fe4000001ff00 */
[----:B------:R-:W-:Y:S01]  /*63f0*/  CS2R R28, SRZ ;  /* 0x00000000001c7805 */ /* 0x000fe2000001ff00 */
[----:B------:R-:W-:Y:S01]  /*6400*/  ULEA.HI.SX32 UR6, UR7, UR6, 0x1a ;  /* 0x0000000607067291 */ /* 0x000fe2000f8fd23f */
        /* <DEDUP_REMOVED lines=73> */
.L_x_8469:
[----:B------:R-:W-:Y:S01]  /*68a0*/  ISETP.NE.AND P2, PT, RZ, UR40, PT ;  /* 0x00000028ff007c0c */ /* 0x000fe2000bf45270 */
[----:B------:R-:W-:-:S04]  /*68b0*/  UISETP.NE.AND UP0, UPT, UR57, 0x1, UPT ;  /* 0x000000013900788c */ /* 0x000fc8000bf05270 */
[----:B------:R-:W-:-:S04]  /*68c0*/  USEL UR47, URZ, 0x1, UP0 ;  /* 0x000000013f2f7887 */ /* 0x000fc80008000000 */
[----:B------:R-:W-:-:S04]  /*68d0*/  ULOP3.LUT UR47, UR58, UR47, URZ, 0x3c, !UPT ;  /* 0x0000002f3a2f7292 */ /* 0x000fc8000f8e3c3f */
[----:B------:R-:W-:Y:S08]  /*68e0*/  @P2 BRA `(.L_x_8451) ;  /* 0x0000000000382947 */ /* 0x000ff00003800000 */
[----:B------:R-:W-:Y:S05]  /*68f0*/  @!P0 BRA `(.L_x_8452) ;  /* 0x0000000000048947 */ /* 0x000fea0003800000 */
[----:B------:R-:W-:Y:S01]  /*6900*/  BPT.TRAP 0x1 ;  /* 0x000000040000795c */ /* 0x000fe20000300000 */
.L_x_8452:
        /* <DEDUP_REMOVED lines=9> */
.L_x_8453:
[----:B-1----:R-:W-:Y:S05]  /*69a0*/  @P1 BRA `(.L_x_8451) ;  /* 0x0000000000081947 */ /* 0x002fea0003800000 */
[----:B------:R-:W1:Y:S02]  /*69b0*/  SYNCS.PHASECHK.TRANS64.TRYWAIT P1, [UR6+0x22830], R13 ;  /* 0x0228300dff0075a7 */ /* 0x000e640008020146 */
[----:B-1----:R-:W-:Y:S05]  /*69c0*/  @!P1 BRA `(.L_x_8454) ;  /* 0x0000015800989947 */ /* 0x002fea0003800000 */
.L_x_8451:
        /* <DEDUP_REMOVED lines=35> */
[----:B------:R-:W-:Y:S02]  /*6c00*/  UIADD3 UR11, UR59, 0x302, URZ ;  /* 0x000003023b0b7890 */ /* 0x000fe4000fffe03f */
[----:B------:R-:W-:Y:S01]  /*6c10*/  UIADD3 UR14, UR59, 0x6, URZ ;  /* 0x000000063b0e7890 */ /* 0x000fe2000fffe03f */
        /* <DEDUP_REMOVED lines=97> */
.L_x_8456:
[----:B------:R-:W-:Y:S01]  /*7230*/  ULEA UR6, UR57, UR41, 0x3 ;  /* 0x0000002939067291 */ /* 0x000fe2000f8e183f */
[----:B------:R-:W-:-:S05]  /*7240*/  IMAD.U32 R13, RZ, RZ, UR58 ;  /* 0x0000003aff0d7e24 */ /* 0x000fca000f8e00ff */
[----:B------:R-:W-:-:S04]  /*7250*/  SHF.L.U32 R13, R13, 0x1f, RZ ;  /* 0x0000001f0d0d7819 */ /* 0x000fc800000006ff */
[----:B------:R0:W1:Y:S01]  /*7260*/  SYNCS.PHASECHK.TRANS64.TRYWAIT P1, [UR6+0x22850], R13 ;  /* 0x0228500dff0075a7 */ /* 0x0000620008020146 */
[----:B------:R-:W-:Y:S05]  /*7270*/  @!P0 BRA `(.L_x_8457) ;  /* 0x0000000000048947 */ /* 0x000fea0003800000 */
[----:B------:R-:W-:Y:S01]  /*7280*/  BPT.TRAP 0x1 ;  /* 0x000000040000795c */ /* 0x000fe20000300000 */
.L_x_8457:
[----:B-1----:R-:W-:Y:S05]  /*7290*/  @P1 BRA `(.L_x_8455) ;  /* 0x0000000000081947 */ /* 0x002fea0003800000 */
[----:B------:R-:W1:Y:S02]  /*72a0*/  SYNCS.PHASECHK.TRANS64.TRYWAIT P1, [UR6+0x22850], R13 ;  /* 0x0228500dff0075a7 */ /* 0x000e640008020146 */
[----:B-1----:R-:W-:Y:S05]  /*72b0*/  @!P1 BRA `(.L_x_8458) ;  /* 0x0000015000749947 */ /* 0x002fea0003800000 */
.L_x_8455:
        /* <DEDUP_REMOVED lines=34> */
.L_x_8459:
[----:B------:R-:W-:Y:S01]  /*74e0*/  UISETP.NE.AND UP1, UPT, UR44, URZ, UPT ;  /* 0x0000003f2c00728c */ /* 0x000fe2000bf25270 */
[C---:B------:R-:W-:Y:S01]  /*74f0*/  FMUL.FTZ R188, R2.reuse, R88 ;  /* 0x0000005802bc7220 */ /* 0x040fe20000410000 */
[C---:B------:R-:W-:Y:S01]  /*7500*/  FMUL.FTZ R186, R2.reuse, R117 ;  /* 0x0000007502ba7220 */ /* 0x040fe20000410000 */
[----:B------:R-:W-:Y:S02]  /*7510*/  IMAD.MOV.U32 R117, RZ, RZ, R8 ;  /* 0x000000ffff757224 */ /* 0x000fe400078e0008 */
[C---:B0-----:R-:W-:Y:S01]  /*7520*/  FMUL.FTZ R13, R2.reuse, R154 ;  /* 0x0000009a020d7220 */ /* 0x041fe20000410000 */
[C---:B------:R-:W-:Y:S01]  /*7530*/  FMUL.FTZ R154, R2.reuse, R157 ;  /* 0x0000009d029a7220 */ /* 0x040fe20000410000 */
[----:B------:R-:W-:Y:S01]  /*7540*/  PLOP3.LUT P1, PT, PT, PT, UP1, 0x80, 0x0 ;  /* 0x000000000000781c */ /* 0x000fe20003f2f018 */
[C---:B------:R-:W-:Y:S01]  /*7550*/  FMUL.FTZ R157, R2.reuse, R160 ;  /* 0x000000a0029d7220 */ /* 0x040fe20000410000 */
        /* <DEDUP_REMOVED lines=9> */
[----:B------:R-:W-:Y:S01]  /*75f0*/  FMUL.FTZ R162, R2, R141 ;  /* 0x0000008d02a27220 */ /* 0x000fe20000410000 */
[----:B------:R-:W-:-:S02]  /*7600*/  IMAD R115, R12, -0xa0, RZ ;  /* 0xffffff600c737824 */ /* 0x000fc400078e02ff */
        /* <DEDUP_REMOVED lines=30> */
[----:B------:R-:W-:Y:S01]  /*77f0*/  ULEA UR6, UR48, UR41, 0x3 ;  /* 0x0000002930067291 */ /* 0x000fe2000f8e183f */
[----:B------:R-:W-:-:S02]  /*7800*/  VIADD R88, R115, 0x1 ;  /* 0x0000000173587836 */ /* 0x000fc40000000000 */
        /* <DEDUP_REMOVED lines=44> */
[----:B------:R-:W1:Y:S01]  /*7ad0*/  MUFU.TANH R15, R15 ;  /* 0x0000000f000f7308 */ /* 0x000e620000002400 */
[----:B------:R-:W-:Y:S01]  /*7ae0*/  UPRMT UR6, UR46, 0x654, UR6 ;  /* 0x000006542e067896 */ /* 0x000fe20008000006 */
[----:B------:R-:W-:-:S02]  /*7af0*/  IMAD R88, R16, UR55, R99 ;  /* 0x0000003710587c24 */ /* 0x000fc4000f8e0263 */
[----:B------:R-:W-:Y:S01]  /*7b00*/  FMUL.FTZ R101, R2, R101 ;  /* 0x0000006502657220 */ /* 0x000fe20000410000 */
[----:B------:R-:W-:Y:S02]  /*7b10*/  VIADD R99, R99, 0xffffffff ;  /* 0xffffffff63637836 */ /* 0x000fe40000000000 */
[----:B------:R-:W-:Y:S01]  /*7b20*/  VIADD R88, R88, -UR53 ;  /* 0x8000003558587c36 */ /* 0x000fe20008000000 */
[----:B------:R-:W2:Y:S03]  /*7b30*/  MUFU.TANH R153, R153 ;  /* 0x0000009900997308 */ /* 0x000ea60000002400 */
[C---:B------:R-:W-:Y:S01]  /*7b40*/  VIADD R103, R88.reuse, UR54 ;  /* 0x0000003658677c36 */ /* 0x040fe20008000000 */
[----:B------:R-:W-:Y:S01]  /*7b50*/  SYNCS.ARRIVE.TRANS64.RED.A1T0 RZ, [UR6], RZ ;  /* 0x000000ffffff79a7 */ /* 0x000fe20008100406 */
[----:B------:R-:W-:Y:S02]  /*7b60*/  VIADD R119, R88, UR49 ;  /* 0x0000003158777c36 */ /* 0x000fe40008000000 */
[--C-:B0-----:R-:W-:Y:S01]  /*7b70*/  IMAD.IADD R95, R103, 0x1, R96.reuse ;  /* 0x00000001675f7824 */ /* 0x101fe200078e0260 */
[----:B------:R-:W0:Y:S08]  /*7b80*/  MUFU.TANH R13, R13 ;  /* 0x0000000d000d7308 */ /* 0x000e300000002400 */
        /* <DEDUP_REMOVED lines=78> */
[----:B-1234-:R-:W-:Y:S06]  /*8070*/  @P1 BRA `(.L_x_8460) ;  /* 0x0000000000581947 */ /* 0x01efec0003800000 */
        /* <DEDUP_REMOVED lines=13> */
.L_x_8462:
[----:B------:R-:W-:-:S05]  /*8150*/  IMAD.U32 R98, RZ, RZ, UR52 ;  /* 0x00000034ff627e24 */ /* 0x000fca000f8e00ff */
[----:B------:R-:W-:-:S13]  /*8160*/  ISETP.NE.AND P1, PT, R98, 0x1, PT ;  /* 0x000000016200780c */ /* 0x000fda0003f25270 */
[----:B------:R-:W1:Y:S02]  /*8170*/  @P1 LDC.64 R88, c[0x0][0x9e8] ;  /* 0x00027a00ff581b82 */ /* 0x000e640000000a00 */
[----:B-1----:R-:W-:-:S05]  /*8180*/  @P1 IMAD.HI.U32 R88, R96, R88, RZ ;  /* 0x0000005860581227 */ /* 0x002fca00078e00ff */
[----:B------:R-:W-:-:S07]  /*8190*/  @P1 SHF.R.U32.HI R96, RZ, R89, R88 ;  /* 0x00000059ff601219 */ /* 0x000fce0000011658 */
.L_x_8463:
[----:B------:R-:W-:Y:S05]  /*81a0*/  BSYNC B0 ;  /* 0x0000000000007941 */ /* 0x000fea0003800000 */
.L_x_8461:
[----:B------:R-:W-:-:S05]  /*81b0*/  IMAD R96, R96, R98, R99 ;  /* 0x0000006260607224 */ /* 0x000fca00078e0263 */
[----:B------:R-:W-:Y:S02]  /*81c0*/  VIADDMNMX R95, R96, R98, R95, PT ;  /* 0x00000062605f7246 */ /* 0x000fe4000380015f */
[----:B------:R-:W-:-:S07]  /*81d0*/  VIMNMX R101, R101, R96, !PT ;  /* 0x0000006065657248 */ /* 0x000fce0007fe0100 */
.L_x_8460:
[C---:B------:R-:W-:Y:S01]  /*81e0*/  ISETP.GE.AND P2, PT, R115.reuse, 0x9, PT ;  /* 0x000000097300780c */ /* 0x040fe20003f46270 */
[----:B------:R-:W1:Y:S01]  /*81f0*/  SHFL.IDX PT, R88, R117, 0x1, 0x1c1f ;  /* 0x003c1f0075587f89 */ /* 0x000e6200000e0000 */
[C---:B------:R-:W-:Y:S01]  /*8200*/  ISETP.GE.AND P1, PT, R115.reuse, 0x2, PT ;  /* 0x000000027300780c */ /* 0x040fe20003f26270 */
[----:B------:R-:W-:Y:S01]  /*8210*/  UISETP.NE.AND UP0, UPT, UR43, URZ, UPT ;  /* 0x0000003f2b00728c */ /* 0x000fe2000bf05270 */
[----:B------:R-:W-:Y:S02]  /*8220*/  ISETP.GE.AND P5, PT, R115, 0xa, PT ;  /* 0x0000000a7300780c */ /* 0x000fe40003fa6270 */
[----:B------:R-:W-:Y:S02]  /*8230*/  LOP3.LUT R0, R0, 0xfffffffd, RZ, 0xc0, !PT ;  /* 0xfffffffd00007812 */ /* 0x000fe400078ec0ff */
[----:B------:R-:W-:Y:S02]  /*8240*/  ISETP.GT.AND P3, PT, R101, 0x1, !P1 ;  /* 0x000000016500780c */ /* 0x000fe40004f64270 */
[----:B------:R-:W-:-:S02]  /*8250*/  ISETP.GE.AND P4, PT, R115, 0x11, PT ;  /* 0x000000117300780c */ /* 0x000fc40003f86270 */
[----:B------:R-:W-:Y:S02]  /*8260*/  ISETP.LT.OR P3, PT, R95, 0x2, P3 ;  /* 0x000000025f00780c */ /* 0x000fe40001f61670 */
[----:B------:R-:W-:Y:S02]  /*8270*/  @P2 LOP3.LUT R0, R0, 0x2, RZ, 0xfc, !PT ;  /* 0x0000000200002812 */ /* 0x000fe400078efcff */
[----:B------:R-:W-:Y:S02]  /*8280*/  ISETP.GT.AND P2, PT, R101, 0x8, !P2 ;  /* 0x000000086500780c */ /* 0x000fe40005744270 */
[----:B------:R-:W-:Y:S02]  /*8290*/  LOP3.LUT R0, R0, 0xfffffffb, RZ, 0xc0, !PT ;  /* 0xfffffffb00007812 */ /* 0x000fe400078ec0ff */
[----:B------:R-:W-:Y:S02]  /*82a0*/  ISETP.LT.OR P2, PT, R95, 0x9, P2 ;  /* 0x000000095f00780c */ /* 0x000fe40001741670 */
[----:B------:R-:W-:-:S02]  /*82b0*/  FSEL R96, R153, -INF , !P3 ;  /* 0xff80000099607808 */ /* 0x000fc40005800000 */
[----:B------:R-:W-:Y:S02]  /*82c0*/  @P5 LOP3.LUT R0, R0, 0x4, RZ, 0xfc, !PT ;  /* 0x0000000400005812 */ /* 0x000fe400078efcff */
[----:B------:R-:W-:Y:S02]  /*82d0*/  ISETP.GT.AND P3, PT, R101, 0x9, !P5 ;  /* 0x000000096500780c */ /* 0x000fe40006f64270 */
[----:B------:R-:W-:Y:S02]  /*82e0*/  FSEL R98, R155, -INF , !P2 ;  /* 0xff8000009b627808 */ /* 0x000fe40005000000 */
[----:B------:R-:W-:Y:S02]  /*82f0*/  LOP3.LUT R0, R0, 0xfffffff7, RZ, 0xc0, !PT ;  /* 0xfffffff700007812 */ /* 0x000fe400078ec0ff */
[----:B------:R-:W-:Y:S02]  /*8300*/  ISETP.GT.AND P2, PT, R101, 0x10, !P4 ;  /* 0x000000106500780c */ /* 0x000fe40006744270 */
[----:B------:R-:W-:-:S02]  /*8310*/  ISETP.LT.OR P3, PT, R95, 0xa, P3 ;  /* 0x0000000a5f00780c */ /* 0x000fc40001f61670 */
[----:B------:R-:W-:Y:S02]  /*8320*/  @P4 LOP3.LUT R0, R0, 0x8, RZ, 0xfc, !PT ;  /* 0x0000000800004812 */ /* 0x000fe400078efcff */
[----:B------:R-:W-:Y:S02]  /*8330*/  ISETP.LT.OR P2, PT, R95, 0x11, P2 ;  /* 0x000000115f00780c */ /* 0x000fe40001741670 */
[----:B0-----:R-:W-:Y:S02]  /*8340*/  FSEL R154, R154, -INF , !P3 ;  /* 0xff8000009a9a7808 */ /* 0x001fe40005800000 */
[C---:B------:R-:W-:Y:S02]  /*8350*/  ISETP.GE.AND P4, PT, R115.reuse, 0x12, PT ;  /* 0x000000127300780c */ /* 0x040fe40003f86270 */
[----:B------:R-:W-:Y:S02]  /*8360*/  ISETP.GE.AND P3, PT, R115, 0x19, PT ;  /* 0x000000197300780c */ /* 0x000fe40003f66270 */
[----:B------:R-:W-:-:S02]  /*8370*/  FSEL R100, R157, -INF , !P2 ;  /* 0xff8000009d647808 */ /* 0x000fc40005000000 */
[----:B------:R-:W-:Y:S02]  /*8380*/  ISETP.GT.AND P2, PT, R101, 0x11, !P4 ;  /* 0x000000116500780c */ /* 0x000fe40006744270 */
[----:B------:R-:W-:Y:S02]  /*8390*/  LOP3.LUT R3, R3, 0xfffffffd, RZ, 0xc0, !PT ;  /* 0xfffffffd03037812 */ /* 0x000fe400078ec0ff */
[----:B------:R-:W-:Y:S02]  /*83a0*/  ISETP.LT.OR P2, PT, R95, 0x12, P2 ;  /* 0x000000125f00780c */ /* 0x000fe40001741670 */
[----:B------:R-:W-:Y:S02]  /*83b0*/  LOP3.LUT R0, R0, 0xffffffef, RZ, 0xc0, !PT ;  /* 0xffffffef00007812 */ /* 0x000fe400078ec0ff */
[----:B------:R-:W-:Y:S02]  /*83c0*/  FSEL R102, R156, -INF , !P2 ;  /* 0xff8000009c667808 */ /* 0x000fe40005000000 */
[----:B------:R-:W-:-:S02]  /*83d0*/  @P3 LOP3.LUT R3, R3, 0x2, RZ, 0xfc, !PT ;  /* 0x0000000203033812 */ /* 0x000fc400078efcff */
[----:B------:R-:W-:Y:S02]  /*83e0*/  ISETP.GT.AND P2, PT, R101, 0x18, !P3 ;  /* 0x000000186500780c */ /* 0x000fe40005f44270 */
[----:B------:R-:W-:Y:S02]  /*83f0*/  ISETP.GE.AND P3, PT, R115, 0x1a, PT ;  /* 0x0000001a7300780c */ /* 0x000fe40003f66270 */
[----:B------:R-:W-:Y:S02]  /*8400*/  ISETP.LT.OR P2, PT, R95, 0x19, P2 ;  /* 0x000000195f00780c */ /* 0x000fe40001741670 */
[----:B------:R-:W-:Y:S02]  /*8410*/  LOP3.LUT R3, R3, 0xfffffffe, RZ, 0xc0, !PT ;  /* 0xfffffffe03037812 */ /* 0x000fe400078ec0ff */
[----:B------:R-:W-:Y:S02]  /*8420*/  FSEL R116, R159, -INF , !P2 ;  /* 0xff8000009f747808 */ /* 0x000fe40005000000 */
[----:B------:R-:W-:-:S02]  /*8430*/  ISETP.GT.AND P2, PT, R101, 0x19, !P3 ;  /* 0x000000196500780c */ /* 0x000fc40005f44270 */
[----:B------:R-:W-:Y:S02]  /*8440*/  @P4 LOP3.LUT R0, R0, 0x10, RZ, 0xfc, !PT ;  /* 0x0000001000004812 */ /* 0x000fe400078efcff */
[----:B------:R-:W-:Y:S02]  /*8450*/  ISETP.LT.OR P2, PT, R95, 0x1a, P2 ;  /* 0x0000001a5f00780c */ /* 0x000fe40001741670 */
[----:B------:R-:W-:Y:S02]  /*8460*/  @P3 LOP3.LUT R3, R3, 0x1, RZ, 0xfc, !PT ;  /* 0x0000000103033812 */ /* 0x000fe400078efcff */
[----:B------:R-:W-:Y:S02]  /*8470*/  ISETP.GE.AND P3, PT, R115, 0x21, PT ;  /* 0x000000217300780c */ /* 0x000fe40003f66270 */
[----:B------:R-:W-:Y:S02]  /*8480*/  LOP3.LUT R0, R0, 0x7fffffff, RZ, 0xc0, !PT ;  /* 0x7fffffff00007812 */ /* 0x000fe400078ec0ff */
[----:B------:R-:W-:-:S02]  /*8490*/  FSEL R118, R158, -INF , !P2 ;  /* 0xff8000009e767808 */ /* 0x000fc40005000000 */
[----:B------:R-:W-:Y:S02]  /*84a0*/  ISETP.GT.AND P2, PT, R101, 0x20, !P3 ;  /* 0x000000206500780c */ /* 0x000fe40005f44270 */
[----:B------:R-:W-:Y:S02]  /*84b0*/  LOP3.LUT R3, R3, 0xfffffffb, RZ, 0xc0, !PT ;  /* 0xfffffffb03037812 */ /* 0x000fe400078ec0ff */
[----:B------:R-:W-:-:S03]  /*84c0*/  ISETP.LT.OR P2, PT, R95, 0x21, P2 ;  /* 0x000000215f00780c */ /* 0x000fc60001741670 */
[----:B------:R-:W-:Y:S02]  /*84d0*/  @P3 LOP3.LUT R0, R0, 0x80000000, RZ, 0xfc, !PT ;  /* 0x8000000000003812 */ /* 0x000fe400078efcff */
[----:B------:R-:W-:Y:S02]  /*84e0*/  ISETP.GE.AND P3, PT, R115, 0x22, PT ;  /* 0x000000227300780c */ /* 0x000fe40003f66270 */
[----:B------:R-:W-:Y:S02]  /*84f0*/  LOP3.LUT R0, R0, 0xbfffffff, RZ, 0xc0, !PT ;  /* 0xbfffffff00007812 */ /* 0x000fe400078ec0ff */
[----:B------:R-:W-:Y:S02]  /*8500*/  FSEL R128, R161, -INF , !P2 ;  /* 0xff800000a1807808 */ /* 0x000fe40005000000 */
[----:B------:R-:W-:-:S04]  /*8510*/  ISETP.GT.AND P2, PT, R101, 0x21, !P3 ;  /* 0x000000216500780c */ /* 0x000fc80005f44270 */
        /* <DEDUP_REMOVED lines=141> */
[----:B------:R-:W-:Y:S02]  /*8df0*/  FSEL R188, R188, -INF , !P2 ;  /* 0xff800000bcbc7808 */ /* 0x000fe40005000000 */
[----:B------:R-:W-:Y:S02]  /*8e00*/  LOP3.LUT R0, R0, 0xffffffbf, RZ, 0xc0, !PT ;  /* 0xffffffbf00007812 */ /* 0x000fe400078ec0ff */
[----:B------:R-:W-:-:S04]  /*8e10*/  ISETP.GT.AND P2, PT, R101, 0x81, !P3 ;  /* 0x000000816500780c */ /* 0x000fc80005f44270 */
[----:B------:R-:W-:-:S03]  /*8e20*/  ISETP.LT.OR P2, PT, R95, 0x82, P2 ;  /* 0x000000825f00780c */ /* 0x000fc60001741670 */
[----:B------:R-:W-:Y:S02]  /*8e30*/  @P3 LOP3.LUT R0, R0, 0x40, RZ, 0xfc, !PT ;  /* 0x0000004000003812 */ /* 0x000fe400078efcff */
[----:B------:R-:W-:Y:S02]  /*8e40*/  ISETP.GE.AND P3, PT, R115, 0x89, PT ;  /* 0x000000897300780c */ /* 0x000fe40003f66270 */
[----:B------:R-:W-:Y:S02]  /*8e50*/  FSEL R190, R190, -INF , !P2 ;  /* 0xff800000bebe7808 */ /* 0x000fe40005000000 */
[----:B------:R-:W-:Y:S02]  /*8e60*/  ISETP.GT.AND P2, PT, R101, 0x88, !P3 ;  /* 0x000000886500780c */ /* 0x000fe40005f44270 */
[----:B------:R-:W-:Y:S02]  /*8e70*/  LOP3.LUT R0, R0, 0xffffffdf, RZ, 0xc0, !PT ;  /* 0xffffffdf00007812 */ /* 0x000fe400078ec0ff */
[----:B------:R-:W-:-:S04]  /*8e80*/  ISETP.LT.OR P2, PT, R95, 0x89, P2 ;  /* 0x000000895f00780c */ /* 0x000fc80001741670 */
[----:B------:R-:W-:Y:S02]  /*8e90*/  FSEL R192, R192, -INF , !P2 ;  /* 0xff800000c0c07808 */ /* 0x000fe40005000000 */
[----:B------:R-:W-:Y:S02]  /*8ea0*/  ISETP.GE.AND P2, PT, R115, 0x8a, PT ;  /* 0x0000008a7300780c */ /* 0x000fe40003f46270 */
[----:B------:R-:W-:Y:S02]  /*8eb0*/  @P3 LOP3.LUT R0, R0, 0x20, RZ, 0xfc, !PT ;  /* 0x0000002000003812 */ /* 0x000fe400078efcff */
[----:B------:R-:W-:Y:S02]  /*8ec0*/  ISETP.GT.AND P3, PT, R101, 0x89, !P2 ;  /* 0x000000896500780c */ /* 0x000fe40005764270 */
[----:B------:R-:W-:Y:S02]  /*8ed0*/  LOP3.LUT R0, R0, 0xfffffffe, RZ, 0xc0, !PT ;  /* 0xfffffffe00007812 */ /* 0x000fe400078ec0ff */
        /* <DEDUP_REMOVED lines=14> */
[----:B------:R-:W-:-:S13]  /*8fc0*/  ISETP.GE.AND P6, PT, R115, 0x1, PT ;  /* 0x000000017300780c */ /* 0x000fda0003fc6270 */
[----:B------:R-:W-:Y:S02]  /*8fd0*/  @P6 LOP3.LUT R0, R0, 0x1, RZ, 0xfc, !PT ;  /* 0x0000000100006812 */ /* 0x000fe400078efcff */
[----:B------:R-:W-:-:S04]  /*8fe0*/  ISETP.GT.AND P6, PT, R101, RZ, !P6 ;  /* 0x000000ff6500720c */ /* 0x000fc800077c4270 */
[----:B------:R-:W-:-:S04]  /*8ff0*/  ISETP.LT.OR P6, PT, R95, 0x1, P6 ;  /* 0x000000015f00780c */ /* 0x000fc800037c1670 */
[----:B------:R-:W-:Y:S02]  /*9000*/  FSEL R97, R15, -INF , !P6 ;  /* 0xff8000000f617808 */ /* 0x000fe40007000000 */
[----:B------:R-:W-:Y:S01]  /*9010*/  ISETP.GE.AND P6, PT, R115, 0x9a, PT ;  /* 0x0000009a7300780c */ /* 0x000fe20003fc6270 */
[----:B-1----:R-:W-:-:S12]  /*9020*/  IMAD.IADD R115, R119, 0x1, R88 ;  /* 0x0000000177737824 */ /* 0x002fd800078e0258 */
[----:B------:R-:W-:Y:S02]  /*9030*/  @P6 LOP3.LUT R3, R3, 0x4, RZ, 0xfc, !PT ;  /* 0x0000000403036812 */ /* 0x000fe400078efcff */
[----:B------:R-:W-:-:S04]  /*9040*/  ISETP.GT.AND P6, PT, R101, 0x99, !P6 ;  /* 0x000000996500780c */ /* 0x000fc800077c4270 */
[----:B------:R-:W-:Y:S01]  /*9050*/  ISETP.LT.OR P6, PT, R95, 0x9a, P6 ;  /* 0x0000009a5f00780c */ /* 0x000fe200037c1670 */
[----:B------:R-:W-:-:S03]  /*9060*/  IMAD.IADD R95, R103, 0x1, R88 ;  /* 0x00000001675f7824 */ /* 0x000fc600078e0258 */
[----:B------:R-:W-:Y:S02]  /*9070*/  FSEL R202, R202, -INF , !P6 ;  /* 0xff800000caca7808 */ /* 0x000fe40007000000 */
[----:B------:R-:W-:-:S13]  /*9080*/  PLOP3.LUT P6, PT, PT, PT, UP0, 0x40, 0x0 ;  /* 0x000000000000781c */ /* 0x000fda0003fce808 */
        /* <DEDUP_REMOVED lines=14> */
.L_x_8466:
[----:B------:R-:W-:-:S05]  /*9170*/  IMAD.U32 R204, RZ, RZ, UR52 ;  /* 0x00000034ffcc7e24 */ /* 0x000fca000f8e00ff */
[----:B------:R-:W-:-:S13]  /*9180*/  ISETP.NE.AND P6, PT, R204, 0x1, PT ;  /* 0x00000001cc00780c */ /* 0x000fda0003fc5270 */
[----:B------:R-:W0:Y:S02]  /*9190*/  @P6 LDC.64 R88, c[0x0][0x9e8] ;  /* 0x00027a00ff586b82 */ /* 0x000e240000000a00 */
[----:B0-----:R-:W-:-:S05]  /*91a0*/  @P6 IMAD.HI.U32 R88, R15, R88, RZ ;  /* 0x000000580f586227 */ /* 0x001fca00078e00ff */
[----:B------:R-:W-:-:S07]  /*91b0*/  @P6 SHF.R.U32.HI R15, RZ, R89, R88 ;  /* 0x00000059ff0f6219 */ /* 0x000fce0000011658 */
.L_x_8467:
[----:B------:R-:W-:Y:S05]  /*91c0*/  BSYNC B0 ;  /* 0x0000000000007941 */ /* 0x000fea0003800000 */
.L_x_8465:
[----:B------:R-:W-:-:S05]  /*91d0*/  IMAD R88, R15, R204, R99 ;  /* 0x000000cc0f587224 */ /* 0x000fca00078e0263 */
[----:B------:R-:W-:Y:S02]  /*91e0*/  VIADDMNMX R95, R88, R204, R95, PT ;  /* 0x000000cc585f7246 */ /* 0x000fe4000380015f */
[----:B------:R-:W-:-:S07]  /*91f0*/  VIMNMX R115, R115, R88, !PT ;  /* 0x0000005873737248 */ /* 0x000fce0007fe0100 */
.L_x_8464:
[----:B------:R-:W-:Y:S02]  /*9200*/  ISETP.GT.AND P1, PT, R115, 0x1, !P1 ;  /* 0x000000017300780c */ /* 0x000fe40004f24270 */
[----:B------:R-:W-:Y:S02]  /*9210*/  LOP3.LUT P6, RZ, R0, 0x8000000, RZ, 0xc0, !PT ;  /* 0x0800000000ff7812 */ /* 0x000fe400078cc0ff */
[----:B------:R-:W-:Y:S02]  /*9220*/  ISETP.LT.OR P1, PT, R95, 0x2, P1 ;  /* 0x000000025f00780c */ /* 0x000fe40000f21670 */
[----:B------:R-:W-:Y:S02]  /*9230*/  FMNMX.FTZ R15, R97, R11, !PT ;  /* 0x0000000b610f7209 */ /* 0x000fe40007810000 */
[----:B------:R-:W-:Y:S02]  /*9240*/  FSEL R88, R14, -INF , !P1 ;  /* 0xff8000000e587808 */ /* 0x000fe40004800000 */
[----:B------:R-:W-:-:S02]  /*9250*/  LOP3.LUT P1, RZ, R0, 0x2, RZ, 0xc0, !PT ;  /* 0x0000000200ff7812 */ /* 0x000fc4000782c0ff */
[----:B------:R-:W-:Y:S02]  /*9260*/  FMNMX.FTZ R15, R96, R15, !PT ;  /* 0x0000000f600f7209 */ /* 0x000fe40007810000 */
[----:B------:R-:W-:Y:S02]  /*9270*/  ISETP.GT.AND P1, PT, R115, 0x8, !P1 ;  /* 0x000000087300780c */ /* 0x000fe40004f24270 */
[----:B------:R-:W-:Y:S02]  /*9280*/  FMNMX.FTZ R15, R98, R15, !PT ;  /* 0x0000000f620f7209 */ /* 0x000fe40007810000 */
[----:B------:R-:W-:Y:S02]  /*9290*/  ISETP.LT.OR P1, PT, R95, 0x9, P1 ;  /* 0x000000095f00780c */ /* 0x000fe40000f21670 */
[----:B------:R-:W-:Y:S02]  /*92a0*/  FMNMX.FTZ R15, R154, R15, !PT ;  /* 0x0000000f9a0f7209 */ /* 0x000fe40007810000 */
[----:B------:R-:W-:-:S02]  /*92b0*/  FSEL R204, R19, -INF , !P1 ;  /* 0xff80000013cc7808 */ /* 0x000fc40004800000 */
[----:B------:R-:W-:Y:S02]  /*92c0*/  LOP3.LUT P1, RZ, R0, 0x4, RZ, 0xc0, !PT ;  /* 0x0000000400ff7812 */ /* 0x000fe4000782c0ff */
[----:B------:R-:W-:Y:S02]  /*92d0*/  FMNMX.FTZ R15, R100, R15, !PT ;  /* 0x0000000f640f7209 */ /* 0x000fe40007810000 */
[----:B------:R-:W-:Y:S02]  /*92e0*/  ISETP.GT.AND P1, PT, R115, 0x9, !P1 ;  /* 0x000000097300780c */ /* 0x000fe40004f24270 */
[----:B------:R-:W-:Y:S02]  /*92f0*/  FMNMX.FTZ R15, R102, R15, !PT ;  /* 0x0000000f660f7209 */ /* 0x000fe40007810000 */
[----:B------:R-:W-:Y:S02]  /*9300*/  ISETP.LT.OR P1, PT, R95, 0xa, P1 ;  /* 0x0000000a5f00780c */ /* 0x000fe40000f21670 */
[----:B------:R-:W-:-:S02]  /*9310*/  FMNMX.FTZ R15, R116, R15, !PT ;  /* 0x0000000f740f7209 */ /* 0x000fc40007810000 */
[----:B------:R-:W-:Y:S02]  /*9320*/  FSEL R206, R20, -INF , !P1 ;  /* 0xff80000014ce7808 */ /* 0x000fe40004800000 */
[----:B------:R-:W-:Y:S02]  /*9330*/  LOP3.LUT P1, RZ, R0, 0x8, RZ, 0xc0, !PT ;  /* 0x0000000800ff7812 */ /* 0x000fe4000782c0ff */
[----:B------:R-:W-:Y:S02]  /*9340*/  FMNMX.FTZ R15, R118, R15, !PT ;  /* 0x0000000f760f7209 */ /* 0x000fe40007810000 */
[----:B------:R-:W-:Y:S02]  /*9350*/  ISETP.GT.AND P1, PT, R115, 0x10, !P1 ;  /* 0x000000107300780c */ /* 0x000fe40004f24270 */
[----:B------:R-:W-:Y:S02]  /*9360*/  FMNMX.FTZ R15, R128, R15, !PT ;  /* 0x0000000f800f7209 */ /* 0x000fe40007810000 */
[----:B------:R-:W-:-:S02]  /*9370*/  ISETP.LT.OR P1, PT, R95, 0x11, P1 ;  /* 0x000000115f00780c */ /* 0x000fc40000f21670 */
[----:B------:R-:W-:Y:S02]  /*9380*/  FMNMX.FTZ R15, R130, R15, !PT ;  /* 0x0000000f820f7209 */ /* 0x000fe40007810000 */
[----:B------:R-:W-:Y:S02]  /*9390*/  FSEL R208, R21, -INF , !P1 ;  /* 0xff80000015d07808 */ /* 0x000fe40004800000 */
[----:B------:R-:W-:Y:S02]  /*93a0*/  LOP3.LUT P1, RZ, R0, 0x10, RZ, 0xc0, !PT ;  /* 0x0000001000ff7812 */ /* 0x000fe4000782c0ff */
[----:B------:R-:W-:Y:S02]  /*93b0*/  FMNMX.FTZ R15, R132, R15, !PT ;  /* 0x0000000f840f7209 */ /* 0x000fe40007810000 */
[----:B------:R-:W-:Y:S02]  /*93c0*/  ISETP.GT.AND P1, PT, R115, 0x11, !P1 ;  /* 0x000000117300780c */ /* 0x000fe40004f24270 */
[----:B------:R-:W-:-:S02]  /*93d0*/  FMNMX.FTZ R15, R134, R15, !PT ;  /* 0x0000000f860f7209 */ /* 0x000fc40007810000 */
[----:B------:R-:W-:Y:S02]  /*93e0*/  ISETP.LT.OR P1, PT, R95, 0x12, P1 ;  /* 0x000000125f00780c */ /* 0x000fe40000f21670 */
[----:B------:R-:W-:Y:S02]  /*93f0*/  FMNMX.FTZ R15, R144, R15, !PT ;  /* 0x0000000f900f7209 */ /* 0x000fe40007810000 */
[----:B------:R-:W-:Y:S02]  /*9400*/  FSEL R22, R22, -INF , !P1 ;  /* 0xff80000016167808 */ /* 0x000fe40004800000 */
[----:B------:R-:W-:Y:S02]  /*9410*/  LOP3.LUT P1, RZ, R3, 0x2, RZ, 0xc0, !PT ;  /* 0x0000000203ff7812 */ /* 0x000fe4000782c0ff */
[----:B------:R-:W-:Y:S02]  /*9420*/  FMNMX.FTZ R15, R146, R15, !PT ;  /* 0x0000000f920f7209 */ /* 0x000fe40007810000 */
[----:B------:R-:W-:-:S02]  /*9430*/  ISETP.GT.AND P1, PT, R115, 0x18, !P1 ;  /* 0x000000187300780c */ /* 0x000fc40004f24270 */
[----:B------:R-:W-:Y:S02]  /*9440*/  FMNMX.FTZ R15, R148, R15, !PT ;  /* 0x0000000f940f7209 */ /* 0x000fe40007810000 */
[----:B------:R-:W-:Y:S02]  /*9450*/  ISETP.LT.OR P1, PT, R95, 0x19, P1 ;  /* 0x000000195f00780c */ /* 0x000fe40000f21670 */
[----:B------:R-:W-:Y:S02]  /*9460*/  FMNMX.FTZ R15, R150, R15, !PT ;  /* 0x0000000f960f7209 */ /* 0x000fe40007810000 */
[----:B------:R-:W-:Y:S02]  /*9470*/  FSEL R210, R23, -INF , !P1 ;  /* 0xff80000017d27808 */ /* 0x000fe40004800000 */
[----:B------:R-:W-:Y:S02]  /*9480*/  LOP3.LUT P1, RZ, R3, 0x1, RZ, 0xc0, !PT ;  /* 0x0000000103ff7812 */ /* 0x000fe4000782c0ff */
[----:B------:R-:W-:-:S02]  /*9490*/  FMNMX.FTZ R15, R156, R15, !PT ;  /* 0x0000000f9c0f7209 */ /* 0x000fc40007810000 */
[----:B------:R-:W-:Y:S02]  /*94a0*/  ISETP.GT.AND P1, PT, R115, 0x19, !P1 ;  /* 0x000000197300780c */ /* 0x000fe40004f24270 */
[----:B------:R-:W-:Y:S02]  /*94b0*/  FMNMX.FTZ R15, R158, R15, !PT ;  /* 0x0000000f9e0f7209 */ /* 0x000fe40007810000 */
        /* <DEDUP_REMOVED lines=31> */
[----:B------:R-:W-:Y:S02]  /*96b0*/  ISETP.GT.AND P1, PT, R115, 0x30, !P6 ;  /* 0x000000307300780c */ /* 0x000fe40007724270 */
[----:B------:R-:W-:Y:S02]  /*96c0*/  LOP3.LUT P6, RZ, R0, 0x10000, RZ, 0xc0, !PT ;  /* 0x0001000000ff7812 */ /* 0x000fe400078cc0ff */
        /* <DEDUP_REMOVED lines=21> */
[----:B------:R-:W-:Y:S01]  /*9820*/  ISETP.LT.OR P1, PT, R95, 0x3a, P1 ;  /* 0x0000003a5f00780c */ /* 0x000fe20000f21670 */
[----:B------:R-:W0:Y:S01]  /*9830*/  LDC R15, c[0x0][0x988] ;  /* 0x00026200ff0f7b82 */ /* 0x000e220000000800 */
[----:B------:R-:W-:Y:S01]  /*9840*/  ISETP.GT.AND P2, PT, R115, 0x89, !P2 ;  /* 0x000000897300780c */ /* 0x000fe20005744270 */
[----:B------:R-:W1:Y:S01]  /*9850*/  SHFL.BFLY PT, R14, R19, 0x2, 0x1f ;  /* 0x0c401f00130e7f89 */ /* 0x000e6200000e0000 */
[----:B------:R-:W-:Y:S02]  /*9860*/  FSEL R218, R143, -INF , !P1 ;  /* 0xff8000008fda7808 */ /* 0x000fe40004800000 */
[----:B------:R-:W-:-:S02]  /*9870*/  LOP3.LUT P1, RZ, R0, 0x800000, RZ, 0xc0, !PT ;  /* 0x0080000000ff7812 */ /* 0x000fc4000782c0ff */
[C---:B------:R-:W-:Y:S02]  /*9880*/  ISETP.GT.AND P3, PT, R115.reuse, 0x90, !P3 ;  /* 0x000000907300780c */ /* 0x040fe40005f64270 */
[C---:B------:R-:W-:Y:S02]  /*9890*/  ISETP.GT.AND P1, PT, R115.reuse, 0x40, !P1 ;  /* 0x000000407300780c */ /* 0x040fe40004f24270 */
[----:B------:R-:W-:Y:S02]  /*98a0*/  ISETP.GT.AND P4, PT, R115, 0x91, !P4 ;  /* 0x000000917300780c */ /* 0x000fe40006784270 */
[----:B------:R-:W-:Y:S02]  /*98b0*/  ISETP.LT.OR P1, PT, R95, 0x41, P1 ;  /* 0x000000415f00780c */ /* 0x000fe40000f21670 */
[----:B------:R-:W-:Y:S02]  /*98c0*/  ISETP.GT.AND P5, PT, R115, 0x98, !P5 ;  /* 0x000000987300780c */ /* 0x000fe40006fa4270 */
[----:B------:R-:W-:-:S02]  /*98d0*/  FSEL R120, R120, -INF , !P1 ;  /* 0xff80000078787808 */ /* 0x000fc40004800000 */
[----:B------:R-:W-:Y:S02]  /*98e0*/  LOP3.LUT P1, RZ, R0, 0x400000, RZ, 0xc0, !PT ;  /* 0x0040000000ff7812 */ /* 0x000fe4000782c0ff */
[----:B------:R-:W-:Y:S02]  /*98f0*/  ISETP.LT.OR P2, PT, R95, 0x8a, P2 ;  /* 0x0000008a5f00780c */ /* 0x000fe40001741670 */
[----:B------:R-:W-:Y:S02]  /*9900*/  ISETP.GT.AND P1, PT, R115, 0x41, !P1 ;  /* 0x000000417300780c */ /* 0x000fe40004f24270 */
[C---:B------:R-:W-:Y:S02]  /*9910*/  ISETP.LT.OR P3, PT, R95.reuse, 0x91, P3 ;  /* 0x000000915f00780c */ /* 0x040fe40001f61670 */
[----:B------:R-:W-:Y:S02]  /*9920*/  ISETP.LT.OR P1, PT, R95, 0x42, P1 ;  /* 0x000000425f00780c */ /* 0x000fe40000f21670 */
[----:B-1----:R-:W-:-:S02]  /*9930*/  FMNMX.FTZ R20, R19, R14, !PT ;  /* 0x0000000e13147209 */ /* 0x002fc40007810000 */
[----:B------:R-:W-:Y:S02]  /*9940*/  FSEL R220, R121, -INF , !P1 ;  /* 0xff80000079dc7808 */ /* 0x000fe40004800000 */
[----:B------:R-:W-:Y:S01]  /*9950*/  LOP3.LUT P1, RZ, R0, 0x200000, RZ, 0xc0, !PT ;  /* 0x0020000000ff7812 */ /* 0x000fe2000782c0ff */
[----:B------:R-:W1:Y:S01]  /*9960*/  SHFL.BFLY PT, R21, R20, 0x1, 0x1f ;  /* 0x0c201f0014157f89 */ /* 0x000e6200000e0000 */
[----:B------:R-:W-:Y:S02]  /*9970*/  ISETP.LT.OR P4, PT, R95, 0x92, P4 ;  /* 0x000000925f00780c */ /* 0x000fe40002781670 */
[----:B------:R-:W-:Y:S02]  /*9980*/  ISETP.GT.AND P1, PT, R115, 0x48, !P1 ;  /* 0x000000487300780c */ /* 0x000fe40004f24270 */
[C---:B------:R-:W-:Y:S02]  /*9990*/  ISETP.LT.OR P5, PT, R95.reuse, 0x99, P5 ;  /* 0x000000995f00780c */ /* 0x040fe40002fa1670 */
[----:B------:R-:W-:-:S02]  /*99a0*/  ISETP.LT.OR P1, PT, R95, 0x49, P1 ;  /* 0x000000495f00780c */ /* 0x000fc40000f21670 */
[----:B------:R-:W-:Y:S02]  /*99b0*/  FSEL R92, R92, -INF , !P4 ;  /* 0xff8000005c5c7808 */ /* 0x000fe40006000000 */
[----:B------:R-:W-:Y:S02]  /*99c0*/  FSEL R122, R122, -INF , !P1 ;  /* 0xff8000007a7a7808 */ /* 0x000fe40004800000 */
[----:B------:R-:W-:-:S04]  /*99d0*/  LOP3.LUT P1, RZ, R0, 0x100000, RZ, 0xc0, !PT ;  /* 0x0010000000ff7812 */ /* 0x000fc8000782c0ff */
[----:B------:R-:W-:-:S04]  /*99e0*/  ISETP.GT.AND P1, PT, R115, 0x49, !P1 ;  /* 0x000000497300780c */ /* 0x000fc80004f24270 */
[----:B------:R-:W-:Y:S02]  /*99f0*/  ISETP.LT.OR P1, PT, R95, 0x4a, P1 ;  /* 0x0000004a5f00780c */ /* 0x000fe40000f21670 */
[----:B-1----:R-:W-:Y:S02]  /*9a00*/  FMNMX.FTZ R14, R20, R21, !PT ;  /* 0x00000015140e7209 */ /* 0x002fe40007810000 */
[----:B------:R-:W-:Y:S02]  /*9a10*/  FSEL R222, R123, -INF , !P1 ;  /* 0xff8000007bde7808 */ /* 0x000fe40004800000 */
[----:B------:R-:W-:Y:S01]  /*9a20*/  LOP3.LUT P1, RZ, R0, 0x80000, RZ, 0xc0, !PT ;  /* 0x0008000000ff7812 */ /* 0x000fe2000782c0ff */
[----:B0-----:R-:W-:-:S03]  /*9a30*/  FFMA.FTZ R117, R14, R15, -8 ;  /* 0xc10000000e757423 */ /* 0x001fc6000001000f */
[----:B------:R-:W-:-:S04]  /*9a40*/  ISETP.GT.AND P1, PT, R115, 0x50, !P1 ;  /* 0x000000507300780c */ /* 0x000fc80004f24270 */
[----:B------:R-:W-:-:S04]  /*9a50*/  ISETP.LT.OR P1, PT, R95, 0x51, P1 ;  /* 0x000000515f00780c */ /* 0x000fc80000f21670 */
[----:B------:R-:W-:Y:S02]  /*9a60*/  FSEL R124, R124, -INF , !P1 ;  /* 0xff8000007c7c7808 */ /* 0x000fe40004800000 */
[----:B------:R-:W-:-:S04]  /*9a70*/  LOP3.LUT P1, RZ, R0, 0x40000, RZ, 0xc0, !PT ;  /* 0x0004000000ff7812 */ /* 0x000fc8000782c0ff */
[----:B------:R-:W-:-:S04]  /*9a80*/  ISETP.GT.AND P1, PT, R115, 0x51, !P1 ;  /* 0x000000517300780c */ /* 0x000fc80004f24270 */
[----:B------:R-:W-:-:S04]  /*9a90*/  ISETP.LT.OR P1, PT, R95, 0x52, P1 ;  /* 0x000000525f00780c */ /* 0x000fc80000f21670 */
[----:B------:R-:W-:Y:S02]  /*9aa0*/  FSEL R224, R125, -INF , !P1 ;  /* 0xff8000007de07808 */ /* 0x000fe40004800000 */
[----:B------:R-:W-:-:S04]  /*9ab0*/  LOP3.LUT P1, RZ, R0, 0x20000, RZ, 0xc0, !PT ;  /* 0x0002000000ff7812 */ /* 0x000fc8000782c0ff */
[----:B------:R-:W-:-:S04]  /*9ac0*/  ISETP.GT.AND P1, PT, R115, 0x58, !P1 ;  /* 0x000000587300780c */ /* 0x000fc80004f24270 */
[----:B------:R-:W-:-:S04]  /*9ad0*/  ISETP.LT.OR P1, PT, R95, 0x59, P1 ;  /* 0x000000595f00780c */ /* 0x000fc80000f21670 */
[----:B------:R-:W-:Y:S02]  /*9ae0*/  FSEL R126, R126, -INF , !P1 ;  /* 0xff8000007e7e7808 */ /* 0x000fe40004800000 */
[----:B------:R-:W-:Y:S02]  /*9af0*/  ISETP.GT.AND P1, PT, R115, 0x59, !P6 ;  /* 0x000000597300780c */ /* 0x000fe40007724270 */
[----:B------:R-:W-:Y:S02]  /*9b00*/  LOP3.LUT P6, RZ, R0, 0x20, RZ, 0xc0, !PT ;  /* 0x0000002000ff7812 */ /* 0x000fe400078cc0ff */
        /* <DEDUP_REMOVED lines=46> */
[----:B------:R-:W-:Y:S02]  /*9df0*/  ISETP.GT.AND P1, PT, R115, RZ, !P6 ;  /* 0x000000ff7300720c */ /* 0x000fe40007724270 */
[----:B------:R-:W-:Y:S02]  /*9e00*/  LOP3.LUT P6, RZ, R3, 0x4, RZ, 0xc0, !PT ;  /* 0x0000000403ff7812 */ /* 0x000fe400078cc0ff */
[----:B------:R-:W-:Y:S02]  /*9e10*/  ISETP.LT.OR P1, PT, R95, 0x1, P1 ;  /* 0x000000015f00780c */ /* 0x000fe40000f21670 */
[----:B------:R-:W-:Y:S02]  /*9e20*/  ISETP.GT.AND P6, PT, R115, 0x99, !P6 ;  /* 0x000000997300780c */ /* 0x000fe400077c4270 */
[----:B------:R-:W-:-:S02]  /*9e30*/  FSEL R105, R13, -INF , !P1 ;  /* 0xff8000000d697808 */ /* 0x000fc40004800000 */
[----:B------:R-:W-:Y:S02]  /*9e40*/  FSETP.NEU.FTZ.AND P1, PT, R14, -INF , PT ;  /* 0xff8000000e00780b */ /* 0x000fe40003f3d000 */
[----:B------:R-:W-:Y:S02]  /*9e50*/  FMNMX.FTZ R89, R105, R10, !PT ;  /* 0x0000000a69597209 */ /* 0x000fe40007810000 */
[----:B------:R-:W-:Y:S02]  /*9e60*/  FSEL R117, R117, RZ, P1 ;  /* 0x000000ff75757208 */ /* 0x000fe40000800000 */
[----:B------:R-:W-:-:S03]  /*9e70*/  ISETP.LT.OR P6, PT, R95, 0x9a, P6 ;  /* 0x0000009a5f00780c */ /* 0x000fc600037c1670 */
[--C-:B------:R-:W-:Y:S01]  /*9e80*/  FFMA.FTZ R13, R97, R15, -R117.reuse ;  /* 0x0000000f610d7223 */ /* 0x100fe20000010875 */
[----:B------:R-:W-:Y:S01]  /*9e90*/  FMNMX.FTZ R97, R88, R89, !PT ;  /* 0x0000005958617209 */ /* 0x000fe20007810000 */
[-CC-:B------:R-:W-:Y:S01]  /*9ea0*/  FFMA.FTZ R148, R148, R15.reuse, -R117.reuse ;  /* 0x0000000f94947223 */ /* 0x180fe20000010875 */
[----:B------:R-:W-:-:S01]  /*9eb0*/  FFMA.FTZ R23, R116, R15, -R117 ;  /* 0x0000000f74177223 */ /* 0x000fc20000010875 */
[--C-:B------:R-:W-:Y:S01]  /*9ec0*/  FFMA.FTZ R116, R130, R15, -R117.reuse ;  /* 0x0000000f82747223 */ /* 0x100fe20000010875 */
[----:B------:R-:W-:Y:S01]  /*9ed0*/  FMNMX.FTZ R97, R204, R97, !PT ;  /* 0x00000061cc617209 */ /* 0x000fe20007810000 */
[-CC-:B------:R-:W-:Y:S01]  /*9ee0*/  FFMA.FTZ R130, R150, R15.reuse, -R117.reuse ;  /* 0x0000000f96827223 */ /* 0x180fe20000010875 */
[----:B------:R-:W-:Y:S01]  /*9ef0*/  FSEL R150, R91, -INF , !P3 ;  /* 0xff8000005b967808 */ /* 0x000fe20005800000 */
[--C-:B------:R-:W-:Y:S01]  /*9f00*/  FFMA.FTZ R19, R98, R15, -R117.reuse ;  /* 0x0000000f62137223 */ /* 0x100fe20000010875 */
[----:B------:R-:W-:Y:S01]  /*9f10*/  FMNMX.FTZ R97, R206, R97, !PT ;  /* 0x00000061ce617209 */ /* 0x000fe20007810000 */
[-CC-:B------:R-:W-:Y:S01]  /*9f20*/  FFMA.FTZ R98, R154, R15.reuse, -R117.reuse ;  /* 0x0000000f9a627223 */ /* 0x180fe20000010875 */
[----:B------:R-:W-:Y:S01]  /*9f30*/  FSEL R154, R93, -INF , !P5 ;  /* 0xff8000005d9a7808 */ /* 0x000fe20006800000 */
[--C-:B------:R-:W-:Y:S01]  /*9f40*/  FFMA.FTZ R128, R128, R15, -R117.reuse ;  /* 0x0000000f80807223 */ /* 0x100fe20000010875 */
[----:B------:R-:W-:Y:S01]  /*9f50*/  FMNMX.FTZ R97, R208, R97, !PT ;  /* 0x00000061d0617209 */ /* 0x000fe20007810000 */
[--C-:B------:R-:W-:Y:S01]  /*9f60*/  FFMA.FTZ R132, R132, R15, -R117.reuse ;  /* 0x0000000f84847223 */ /* 0x100fe20000010875 */
[----:B------:R-:W-:Y:S01]  /*9f70*/  FSEL R94, R94, -INF , !P6 ;  /* 0xff8000005e5e7808 */ /* 0x000fe20007000000 */
        /* <DEDUP_REMOVED lines=8> */
[--C-:B------:R-:W-:Y:S01]  /*a000*/  FFMA.FTZ R96, R96, R15, -R117.reuse ;  /* 0x0000000f60607223 */ /* 0x100fe20000010875 */
[----:B------:R-:W-:Y:S01]  /*a010*/  FMNMX.FTZ R99, R152, R99, !PT ;  /* 0x0000006398637209 */ /* 0x000fe20007810000 */
[-CC-:B0-----:R-:W-:Y:S01]  /*a020*/  FFMA.FTZ R128, R146, R15.reuse, -R117.reuse ;  /* 0x0000000f92807223 */ /* 0x181fe20000010875 */
[----:B------:R-:W-:-:S01]  /*a030*/  FFMA.FTZ R146, R170, R15, -R117 ;  /* 0x0000000faa927223 */ /* 0x000fc20000010875 */
[--C-:B------:R-:W-:Y:S01]  /*a040*/  FFMA.FTZ R100, R102, R15, -R117.reuse ;  /* 0x0000000f66647223 */ /* 0x100fe20000010875 */
[----:B------:R-:W-:Y:S01]  /*a050*/  FMNMX.FTZ R99, R136, R99, !PT ;  /* 0x0000006388637209 */ /* 0x000fe20007810000 */
[-CC-:B------:R-:W-:Y:S01]  /*a060*/  FFMA.FTZ R102, R118, R15.reuse, -R117.reuse ;  /* 0x0000000f76667223 */ /* 0x180fe20000010875 */
[----:B------:R-:W-:Y:S01]  /*a070*/  MUFU.EX2 R13, R13 ;  /* 0x0000000d000d7308 */ /* 0x000fe20000000800 */
[----:B------:R-:W-:-:S01]  /*a080*/  FFMA.FTZ R118, R134, R15, -R117 ;  /* 0x0000000f86767223 */ /* 0x000fc20000010875 */
[----:B------:R-:W-:Y:S01]  /*a090*/  FMNMX.FTZ R101, R212, R99, !PT ;  /* 0x00000063d4657209 */ /* 0x000fe20007810000 */
[----:B------:R-:W-:-:S01]  /*a0a0*/  FFMA.FTZ R134, R162, R15, -R117 ;  /* 0x0000000fa2867223 */ /* 0x000fc20000010875 */
[-CC-:B------:R-:W-:Y:S01]  /*a0b0*/  FFMA.FTZ R172, R172, R15.reuse, -R117.reuse ;  /* 0x0000000facac7223 */ /* 0x180fe20000010875 */
[----:B------:R-:W-:-:S01]  /*a0c0*/  FFMA.FTZ R91, R174, R15, -R117 ;  /* 0x0000000fae5b7223 */ /* 0x000fc20000010875 */
[----:B------:R-:W-:Y:S01]  /*a0d0*/  FMNMX.FTZ R101, R138, R101, !PT ;  /* 0x000000658a657209 */ /* 0x000fe20007810000 */
[----:B------:R-:W-:-:S01]  /*a0e0*/  FFMA.FTZ R93, R176, R15, -R117 ;  /* 0x0000000fb05d7223 */ /* 0x000fc20000010875 */
[----:B------:R0:W-:Y:S01]  /*a0f0*/  MUFU.EX2 R97, R132 ;  /* 0x0000008400617308 */ /* 0x0001e20000000800 */
[----:B------:R-:W-:-:S01]  /*a100*/  FFMA.FTZ R95, R180, R15, -R117 ;  /* 0x0000000fb45f7223 */ /* 0x000fc20000010875 */
[----:B------:R-:W-:Y:S01]  /*a110*/  FMNMX.FTZ R101, R214, R101, !PT ;  /* 0x00000065d6657209 */ /* 0x000fe20007810000 */
[----:B------:R-:W-:-:S01]  /*a120*/  FFMA.FTZ R162, R190, R15, -R117 ;  /* 0x0000000fbea27223 */ /* 0x000fc20000010875 */
[-CC-:B------:R-:W-:Y:S01]  /*a130*/  FFMA.FTZ R129, R198, R15.reuse, -R117.reuse ;  /* 0x0000000fc6817223 */ /* 0x180fe20000010875 */
[----:B------:R-:W-:-:S01]  /*a140*/  FFMA.FTZ R194, R194, R15, -R117 ;  /* 0x0000000fc2c27223 */ /* 0x000fc20000010875 */
[----:B------:R-:W-:-:S02]  /*a150*/  FMNMX.FTZ R101, R140, R101, !PT ;  /* 0x000000658c657209 */ /* 0x000fc40007810000 */
[----:B------:R1:W-:Y:S01]  /*a160*/  MUFU.EX2 R99, R144 ;  /* 0x0000009000637308 */ /* 0x0003e20000000800 */
[----:B0-----:R-:W-:-:S01]  /*a170*/  FFMA.FTZ R132, R158, R15, -R117 ;  /* 0x0000000f9e847223 */ /* 0x001fc20000010875 */
[----:B------:R-:W-:Y:S01]  /*a180*/  FMNMX.FTZ R103, R216, R101, !PT ;  /* 0x00000065d8677209 */ /* 0x000fe20007810000 */
[----:B------:R-:W-:-:S03]  /*a190*/  FFMA.FTZ R158, R182, R15, -R117 ;  /* 0x0000000fb69e7223 */ /* 0x000fc60000010875 */
[----:B------:R-:W-:Y:S02]  /*a1a0*/  FMNMX.FTZ R103, R142, R103, !PT ;  /* 0x000000678e677209 */ /* 0x000fe40007810000 */
[----:B------:R0:W-:Y:S01]  /*a1b0*/  MUFU.EX2 R101, R148 ;  /* 0x0000009400657308 */ /* 0x0001e20000000800 */
[----:B-1----:R-:W-:-:S01]  /*a1c0*/  FFMA.FTZ R144, R166, R15, -R117 ;  /* 0x0000000fa6907223 */ /* 0x002fc20000010875 */
[----:B------:R-:W-:Y:S01]  /*a1d0*/  FMNMX.FTZ R103, R218, R103, !PT ;  /* 0x00000067da677209 */ /* 0x000fe20007810000 */
[----:B------:R-:W-:-:S03]  /*a1e0*/  FFMA.FTZ R166, R200, R15, -R117 ;  /* 0x0000000fc8a67223 */ /* 0x000fc60000010875 */
[----:B------:R-:W-:Y:S02]  /*a1f0*/  FMNMX.FTZ R103, R120, R103, !PT ;  /* 0x0000006778677209 */ /* 0x000fe40007810000 */
[----:B------:R-:W-:Y:S01]  /*a200*/  MUFU.EX2 R96, R96 ;  /* 0x0000006000607308 */ /* 0x000fe20000000800 */
[----:B0-----:R-:W-:Y:S02]  /*a210*/  FSEL R148, R90, -INF , !P2 ;  /* 0xff8000005a947808 */ /* 0x001fe40005000000 */
[----:B------:R-:W-:-:S04]  /*a220*/  FMNMX.FTZ R119, R220, R103, !PT ;  /* 0x00000067dc777209 */ /* 0x000fc80007810000 */
[----:B------:R-:W-:Y:S01]  /*a230*/  FMNMX.FTZ R119, R122, R119, !PT ;  /* 0x000000777a777209 */ /* 0x000fe20007810000 */
[----:B------:R0:W-:Y:S03]  /*a240*/  MUFU.EX2 R103, R156 ;  /* 0x0000009c00677308 */ /* 0x0001e60000000800 */
[----:B------:R-:W-:-:S04]  /*a250*/  FMNMX.FTZ R119, R222, R119, !PT ;  /* 0x00000077de777209 */ /* 0x000fc80007810000 */
[----:B------:R-:W-:Y:S01]  /*a260*/  FMNMX.FTZ R119, R124, R119, !PT ;  /* 0x000000777c777209 */ /* 0x000fe20007810000 */
[----:B------:R-:W-:Y:S01]  /*a270*/  MUFU.EX2 R90, R172 ;  /* 0x000000ac005a7308 */ /* 0x000fe20000000800 */
[----:B0-----:R-:W-:-:S02]  /*a280*/  FFMA.FTZ R156, R178, R15, -R117 ;  /* 0x0000000fb29c7223 */ /* 0x001fc40000010875 */
        /* <DEDUP_REMOVED lines=12> */
[----:B------:R-:W-:-:S01]  /*a350*/  FFMA.FTZ R123, R168, R15, -R117 ;  /* 0x0000000fa87b7223 */ /* 0x000fc20000010875 */
[----:B------:R-:W-:Y:S01]  /*a360*/  FSEL R168, R14, RZ, P1 ;  /* 0x000000ff0ea87208 */ /* 0x000fe20000800000 */
[----:B0-----:R-:W-:-:S01]  /*a370*/  FFMA.FTZ R164, R196, R15, -R117 ;  /* 0x0000000fc4a47223 */ /* 0x001fc20000010875 */
[----:B------:R-:W-:Y:S01]  /*a380*/  FMNMX.FTZ R125, R109, R20, !PT ;  /* 0x000000146d7d7209 */ /* 0x000fe20007810000 */
[----:B------:R-:W-:Y:S02]  /*a390*/  MUFU.EX2 R98, R98 ;  /* 0x0000006200627308 */ /* 0x000fe40000000800 */
[----:B------:R-:W-:-:S01]  /*a3a0*/  FADD.FTZ R170, -R168, R11 ;  /* 0x0000000ba8aa7221 */ /* 0x000fc20000010100 */
[----:B------:R-:W-:Y:S01]  /*a3b0*/  FMNMX.FTZ R20, R110, R125, !PT ;  /* 0x0000007d6e147209 */ /* 0x000fe20007810000 */
[----:B------:R-:W-:-:S02]  /*a3c0*/  FFMA.FTZ R168, R202, R15, -R117 ;  /* 0x0000000fcaa87223 */ /* 0x000fc40000010875 */
[----:B------:R-:W-:Y:S01]  /*a3d0*/  FMUL.FTZ R170, R170, R15 ;  /* 0x0000000faaaa7220 */ /* 0x000fe20000410000 */
[----:B------:R-:W-:Y:S01]  /*a3e0*/  FMNMX.FTZ R125, R111, R20, !PT ;  /* 0x000000146f7d7209 */ /* 0x000fe20007810000 */
[----:B------:R-:W-:Y:S03]  /*a3f0*/  MUFU.EX2 R21, R21 ;  /* 0x0000001500157308 */ /* 0x000fe60000000800 */
[----:B------:R-:W-:Y:S01]  /*a400*/  FMNMX.FTZ R20, R112, R125, !PT ;  /* 0x0000007d70147209 */ /* 0x000fe20007810000 */
[----:B------:R-:W-:-:S03]  /*a410*/  FFMA.FTZ R125, R188, R15, -R117 ;  /* 0x0000000fbc7d7223 */ /* 0x000fc60000010875 */
[----:B------:R-:W-:Y:S01]  /*a420*/  FMNMX.FTZ R115, R113, R20, !PT ;  /* 0x0000001471737209 */ /* 0x000fe20007810000 */
[----:B------:R-:W0:Y:S03]  /*a430*/  MUFU.EX2 R170, R170 ;  /* 0x000000aa00aa7308 */ /* 0x000e260000000800 */
[----:B------:R-:W-:-:S04]  /*a440*/  FMNMX.FTZ R115, R114, R115, !PT ;  /* 0x0000007372737209 */ /* 0x000fc80007810000 */
[----:B------:R-:W-:Y:S01]  /*a450*/  FMNMX.FTZ R115, R148, R115, !PT ;  /* 0x0000007394737209 */ /* 0x000fe20007810000 */
[----:B------:R-:W-:Y:S03]  /*a460*/  MUFU.EX2 R100, R100 ;  /* 0x0000006400647308 */ /* 0x000fe60000000800 */
[----:B------:R-:W-:-:S04]  /*a470*/  FMNMX.FTZ R115, R150, R115, !PT ;  /* 0x0000007396737209 */ /* 0x000fc80007810000 */
[----:B------:R-:W-:Y:S01]  /*a480*/  FMNMX.FTZ R115, R92, R115, !PT ;  /* 0x000000735c737209 */ /* 0x000fe20007810000 */
[----:B------:R-:W-:Y:S01]  /*a490*/  MUFU.EX2 R23, R23 ;  /* 0x0000001700177308 */ /* 0x000fe20000000800 */
[----:B0-----:R-:W-:-:S02]  /*a4a0*/  FFMA.FTZ R7, R170, R7, R13 ;  /* 0x00000007aa077223 */ /* 0x001fc4000001000d */
[----:B------:R-:W-:-:S04]  /*a4b0*/  FMNMX.FTZ R115, R154, R115, !PT ;  /* 0x000000739a737209 */ /* 0x000fc80007810000 */
[----:B------:R-:W-:Y:S01]  /*a4c0*/  FMNMX.FTZ R20, R94, R115, !PT ;  /* 0x000000735e147209 */ /* 0x000fe20007810000 */
[----:B------:R-:W-:-:S01]  /*a4d0*/  FFMA.FTZ R115, R184, R15, -R117 ;  /* 0x0000000fb8737223 */ /* 0x000fc20000010875 */
[----:B------:R-:W-:Y:S03]  /*a4e0*/  MUFU.EX2 R102, R102 ;  /* 0x0000006600667308 */ /* 0x000fe60000000800 */
[----:B------:R-:W0:Y:S05]  /*a4f0*/  SHFL.BFLY PT, R127, R20, 0x2, 0x1f ;  /* 0x0c401f00147f7f89 */ /* 0x000e2a00000e0000 */
        /* <DEDUP_REMOVED lines=15> */
[----:B------:R-:W-:-:S05]  /*a5f0*/  FSEL R11, R11, RZ, P1 ;  /* 0x000000ff0b0b7208 */ /* 0x000fca0000800000 */
[----:B------:R-:W-:Y:S01]  /*a600*/  FFMA.FTZ R151, R122, R15, -R11 ;  /* 0x0000000f7a977223 */ /* 0x000fe2000001080b */
[----:B------:R-:W-:-:S01]  /*a610*/  FADD.FTZ R122, -R147, R10 ;  /* 0x0000000a937a7221 */ /* 0x000fc20000010100 */
[-CC-:B------:R-:W-:Y:S01]  /*a620*/  FFMA.FTZ R105, R105, R15.reuse, -R11.reuse ;  /* 0x0000000f69697223 */ /* 0x180fe2000001080b */
[----:B------:R-:W-:-:S01]  /*a630*/  FFMA.FTZ R88, R88, R15, -R11 ;  /* 0x0000000f58587223 */ /* 0x000fc2000001080b */
[-CC-:B------:R-:W-:Y:S01]  /*a640*/  FFMA.FTZ R117, R204, R15.reuse, -R11.reuse ;  /* 0x0000000fcc757223 */ /* 0x180fe2000001080b */
[-C--:B------:R-:W-:Y:S01]  /*a650*/  FMUL.FTZ R122, R122, R15.reuse ;  /* 0x0000000f7a7a7220 */ /* 0x080fe20000410000 */
        /* <DEDUP_REMOVED lines=30> */
[-CC-:B------:R-:W-:Y:S01]  /*a840*/  FFMA.FTZ R148, R148, R15.reuse, -R11.reuse ;  /* 0x0000000f94947223 */ /* 0x180fe2000001080b */
[----:B------:R-:W-:-:S01]  /*a850*/  FFMA.FTZ R92, R92, R15, -R11 ;  /* 0x0000000f5c5c7223 */ /* 0x000fc2000001080b */
[----:B------:R-:W-:-:S02]  /*a860*/  FFMA.FTZ R154, R154, R15, -R11 ;  /* 0x0000000f9a9a7223 */ /* 0x000fc4000001080b */
[----:B------:R-:W3:Y:S08]  /*a870*/  MUFU.EX2 R172, R172 ;  /* 0x000000ac00ac7308 */ /* 0x000ef00000000800 */
[----:B------:R-:W4:Y:S08]  /*a880*/  MUFU.EX2 R133, R133 ;  /* 0x0000008500857308 */ /* 0x000f300000000800 */
[----:B------:R0:W-:Y:S08]  /*a890*/  MUFU.EX2 R10, R151 ;  /* 0x00000097000a7308 */ /* 0x0001f00000000800 */
[----:B------:R-:W5:Y:S01]  /*a8a0*/  MUFU.EX2 R22, R22 ;  /* 0x0000001600167308 */ /* 0x000f620000000800 */
[----:B0-----:R-:W-:-:S01]  /*a8b0*/  FFMA.FTZ R151, R122, R6, R105 ;  /* 0x000000067a977223 */ /* 0x001fc20000010069 */
[----:B------:R-:W-:-:S03]  /*a8c0*/  FADD.FTZ R6, R96, R7 ;  /* 0x0000000760067221 */ /* 0x000fc60000010000 */
[----:B-1----:R-:W-:Y:S01]  /*a8d0*/  FADD.FTZ R174, R88, R151 ;  /* 0x0000009758ae7221 */ /* 0x002fe20000010000 */
[----:B------:R-:W-:-:S01]  /*a8e0*/  FADD.FTZ R7, R19, R6 ;  /* 0x0000000613077221 */ /* 0x000fc20000010000 */
[----:B------:R-:W-:Y:S01]  /*a8f0*/  FFMA.FTZ R151, R226, R15, -R11 ;  /* 0x0000000fe2977223 */ /* 0x000fe2000001080b */
[----:B------:R-:W0:Y:S01]  /*a900*/  MUFU.EX2 R135, R135 ;  /* 0x0000008700877308 */ /* 0x000e220000000800 */
[----:B--2---:R-:W-:-:S01]  /*a910*/  FADD.FTZ R153, R117, R174 ;  /* 0x000000ae75997221 */ /* 0x004fc20000010000 */
[----:B------:R-:W-:-:S03]  /*a920*/  FADD.FTZ R6, R98, R7 ;  /* 0x0000000762067221 */ /* 0x000fc60000010000 */
[----:B---3--:R-:W-:Y:S01]  /*a930*/  FADD.FTZ R174, R172, R153 ;  /* 0x00000099acae7221 */ /* 0x008fe20000010000 */
[----:B------:R-:W-:-:S02]  /*a940*/  FADD.FTZ R7, R21, R6 ;  /* 0x0000000615077221 */ /* 0x000fc40000010000 */
[----:B------:R-:W1:Y:S01]  /*a950*/  MUFU.EX2 R152, R152 ;  /* 0x0000009800987308 */ /* 0x000e620000000800 */
[----:B----4-:R-:W-:-:S01]  /*a960*/  FADD.FTZ R153, R133, R174 ;  /* 0x000000ae85997221 */ /* 0x010fc20000010000 */
[----:B------:R-:W-:-:S03]  /*a970*/  FADD.FTZ R6, R100, R7 ;  /* 0x0000000764067221 */ /* 0x000fc60000010000 */
[----:B-----5:R-:W-:Y:S01]  /*a980*/  FADD.FTZ R174, R22, R153 ;  /* 0x0000009916ae7221 */ /* 0x020fe20000010000 */
[----:B------:R-:W-:-:S01]  /*a990*/  FADD.FTZ R7, R23, R6 ;  /* 0x0000000617077221 */ /* 0x000fc20000010000 */
[----:B------:R-:W-:Y:S01]  /*a9a0*/  FFMA.FTZ R153, R228, R15, -R11 ;  /* 0x0000000fe4997223 */ /* 0x000fe2000001080b */
        /* <DEDUP_REMOVED lines=22> */
[----:B------:R-:W-:Y:S01]  /*ab10*/  FADD.FTZ R174, R132, R155 ;  /* 0x0000009b84ae7221 */ /* 0x000fe20000010000 */
[----:B------:R-:W-:-:S01]  /*ab20*/  FFMA.FTZ R155, R111, R15, -R11 ;  /* 0x0000000f6f9b7223 */ /* 0x000fc2000001080b */
[----:B------:R-:W2:Y:S01]  /*ab30*/  MUFU.EX2 R142, R142 ;  /* 0x0000008e008e7308 */ /* 0x000ea20000000800 */
[----:B0-----:R-:W-:-:S01]  /*ab40*/  FADD.FTZ R6, R140, R7 ;  /* 0x000000078c067221 */ /* 0x001fc20000010000 */
[----:B------:R-:W-:-:S04]  /*ab50*/  FADD.FTZ R111, R119, R174 ;  /* 0x000000ae776f7221 */ /* 0x000fc80000010000 */
[----:B------:R-:W-:Y:S01]  /*ab60*/  FADD.FTZ R174, R134, R111 ;  /* 0x0000006f86ae7221 */ /* 0x000fe20000010000 */
[----:B------:R-:W-:-:S01]  /*ab70*/  FFMA.FTZ R111, R112, R15, -R11 ;  /* 0x0000000f706f7223 */ /* 0x000fc2000001080b */
[----:B------:R-:W0:Y:S01]  /*ab80*/  MUFU.EX2 R143, R143 ;  /* 0x0000008f008f7308 */ /* 0x000e220000000800 */
[----:B-1----:R-:W-:-:S01]  /*ab90*/  FADD.FTZ R7, R141, R6 ;  /* 0x000000068d077221 */ /* 0x002fc20000010000 */
[----:B------:R-:W-:Y:S01]  /*aba0*/  FADD.FTZ R157, R121, R174 ;  /* 0x000000ae799d7221 */ /* 0x000fe20000010000 */
[----:B------:R-:W-:-:S03]  /*abb0*/  FFMA.FTZ R112, R113, R15, -R11 ;  /* 0x0000000f71707223 */ /* 0x000fc6000001080b */
        /* <DEDUP_REMOVED lines=40> */
[----:B------:R-:W-:Y:S01]  /*ae40*/  MUFU.EX2 R158, R158 ;  /* 0x0000009e009e7308 */ /* 0x000fe20000000800 */
[----:B-1----:R-:W-:-:S07]  /*ae50*/  FADD.FTZ R157, R95, R174 ;  /* 0x000000ae5f9d7221 */ /* 0x002fce0000010000 */
[----:B------:R-:W0:Y:S01]  /*ae60*/  MUFU.EX2 R109, R109 ;  /* 0x0000006d006d7308 */ /* 0x000e220000000800 */
[----:B--2---:R-:W-:-:S07]  /*ae70*/  FADD.FTZ R6, R108, R7 ;  /* 0x000000076c067221 */ /* 0x004fce0000010000 */
        /* <DEDUP_REMOVED lines=9> */
[----:B------:R-:W-:Y:S08]  /*af10*/  MUFU.EX2 R162, R162 ;  /* 0x000000a200a27308 */ /* 0x000ff00000000800 */
[----:B------:R-:W0:Y:S08]  /*af20*/  MUFU.EX2 R112, R112 ;  /* 0x0000007000707308 */ /* 0x000e300000000800 */
[----:B------:R2:W3:Y:S08]  /*af30*/  MUFU.EX2 R176, R114 ;  /* 0x0000007200b07308 */ /* 0x0004f00000000800 */
[----:B------:R-:W4:Y:S01]  /*af40*/  MUFU.EX2 R127, R127 ;  /* 0x0000007f007f7308 */ /* 0x000f220000000800 */
[----:B--2---:R-:W-:-:S04]  /*af50*/  FADD.FTZ R114, R158, R157 ;  /* 0x0000009d9e727221 */ /* 0x004fc80000010000 */
[----:B------:R-:W-:-:S03]  /*af60*/  FADD.FTZ R157, R115, R114 ;  /* 0x00000072739d7221 */ /* 0x000fc60000010000 */
[----:B------:R-:W2:Y:S01]  /*af70*/  MUFU.EX2 R164, R164 ;  /* 0x000000a400a47308 */ /* 0x000ea20000000800 */
[----:B------:R-:W-:-:S01]  /*af80*/  FADD.FTZ R114, R160, R157 ;  /* 0x0000009da0727221 */ /* 0x000fc20000010000 */
[----:B-1----:R-:W-:-:S03]  /*af90*/  FADD.FTZ R157, R111, R6 ;  /* 0x000000066f9d7221 */ /* 0x002fc60000010000 */
[----:B------:R-:W-:Y:S01]  /*afa0*/  FADD.FTZ R7, R125, R114 ;  /* 0x000000727d077221 */ /* 0x000fe20000010000 */
[----:B0-----:R-:W-:-:S02]  /*afb0*/  FADD.FTZ R157, R112, R157 ;  /* 0x0000009d709d7221 */ /* 0x001fc40000010000 */
[----:B------:R-:W-:Y:S01]  /*afc0*/  MUFU.EX2 R148, R148 ;  /* 0x0000009400947308 */ /* 0x000fe20000000800 */
[----:B------:R-:W-:-:S01]  /*afd0*/  FADD.FTZ R6, R162, R7 ;  /* 0x00000007a2067221 */ /* 0x000fc20000010000 */
[----:B---3--:R-:W-:-:S03]  /*afe0*/  FADD.FTZ R157, R176, R157 ;  /* 0x0000009db09d7221 */ /* 0x008fc60000010000 */
[----:B----4-:R-:W-:-:S03]  /*aff0*/  FADD.FTZ R7, R127, R6 ;  /* 0x000000067f077221 */ /* 0x010fc60000010000 */
[----:B------:R-:W0:Y:S01]  /*b000*/  MUFU.EX2 R129, R129 ;  /* 0x0000008100817308 */ /* 0x000e220000000800 */
[----:B--2---:R-:W-:-:S07]  /*b010*/  FADD.FTZ R6, R164, R7 ;  /* 0x00000007a4067221 */ /* 0x004fce0000010000 */
[----:B------:R-:W-:Y:S08]  /*b020*/  MUFU.EX2 R113, R113 ;  /* 0x0000007100717308 */ /* 0x000ff00000000800 */
[----:B------:R-:W1:Y:S01]  /*b030*/  MUFU.EX2 R166, R166 ;  /* 0x000000a600a67308 */ /* 0x000e620000000800 */
[----:B0-----:R-:W-:-:S07]  /*b040*/  FADD.FTZ R7, R129, R6 ;  /* 0x0000000681077221 */ /* 0x001fce0000010000 */
[----:B------:R0:W2:Y:S08]  /*b050*/  MUFU.EX2 R171, R92 ;  /* 0x0000005c00ab7308 */ /* 0x0000b00000000800 */
[----:B------:R-:W3:Y:S01]  /*b060*/  MUFU.EX2 R131, R194 ;  /* 0x000000c200837308 */ /* 0x000ee20000000800 */
[----:B0-----:R-:W-:-:S01]  /*b070*/  FADD.FTZ R92, R148, R157 ;  /* 0x0000009d945c7221 */ /* 0x001fc20000010000 */
[----:B-1----:R-:W-:-:S03]  /*b080*/  FADD.FTZ R6, R166, R7 ;  /* 0x00000007a6067221 */ /* 0x002fc60000010000 */
[----:B------:R-:W-:-:S03]  /*b090*/  FADD.FTZ R92, R113, R92 ;  /* 0x0000005c715c7221 */ /* 0x000fc60000010000 */
[----:B------:R-:W0:Y:S01]  /*b0a0*/  MUFU.EX2 R159, R154 ;  /* 0x0000009a009f7308 */ /* 0x000e220000000800 */
[----:B--2---:R-:W-:-:S07]  /*b0b0*/  FADD.FTZ R92, R171, R92 ;  /* 0x0000005cab5c7221 */ /* 0x004fce0000010000 */
[----:B------:R-:W1:Y:S01]  /*b0c0*/  MUFU.EX2 R168, R168 ;  /* 0x000000a800a87308 */ /* 0x000e620000000800 */
[----:B---3--:R-:W-:-:S07]  /*b0d0*/  FADD.FTZ R7, R131, R6 ;  /* 0x0000000683077221 */ /* 0x008fce0000010000 */
[----:B------:R-:W2:Y:S01]  /*b0e0*/  MUFU.EX2 R94, R11 ;  /* 0x0000000b005e7308 */ /* 0x000ea20000000800 */
[----:B0-----:R-:W-:-:S01]  /*b0f0*/  FADD.FTZ R92, R159, R92 ;  /* 0x0000005c9f5c7221 */ /* 0x001fc20000010000 */
[----:B-1----:R-:W-:-:S03]  /*b100*/  FADD.FTZ R7, R168, R7 ;  /* 0x00000007a8077221 */ /* 0x002fc60000010000 */
[----:B--2---:R-:W-:Y:S01]  /*b110*/  FADD.FTZ R6, R94, R92 ;  /* 0x0000005c5e067221 */ /* 0x004fe20000010000 */
[----:B------:R-:W-:Y:S06]  /*b120*/  @!P0 BRA `(.L_x_8468) ;  /* 0x0000000000048947 */ /* 0x000fec0003800000 */
[----:B------:R-:W-:Y:S01]  /*b130*/  BPT.TRAP 0x1 ;  /* 0x000000040000795c */ /* 0x000fe20000300000 */
.L_x_8468:
        /* <DEDUP_REMOVED lines=9> */
[----:B------:R-:W-:Y:S01]  /*b1d0*/  F2FP.SATFINITE.E4M3.F32.PACK_AB_MERGE_C R131, R166, R129, R131 ;  /* 0x00000081a683723e */ /* 0x000fe20004807083 */
        /* <DEDUP_REMOVED lines=103> */
[----:B------:R-:W-:Y:S02]  /*b850*/  IMAD.MOV.U32 R11, RZ, RZ, R14 ;  /* 0x000000ffff0b7224 */ /* 0x000fe400078e000e */
[----:B------:R-:W-:Y:S01]  /*b860*/  IMAD.MOV.U32 R170, RZ, RZ, R131 ;  /* 0x000000ffffaa7224 */ /* 0x000fe200078e0083 */
[----:B------:R-:W-:Y:S06]  /*b870*/  @P1 BRA `(.L_x_8469) ;  /* 0xffffffb000081947 */ /* 0x000fec000383ffff */
.L_x_8450:
[----:B------:R-:W0:Y:S01]  /*b880*/  LDC R11, c[0x0][0x2f0] ;  /* 0x0000bc00ff0b7b82 */ /* 0x000e220000000800 */
[----:B------:R-:W-:Y:S02]  /*b890*/  UIADD3 UR53, -UR53, 0x1, URZ ;  /* 0x0000000135357890 */ /* 0x000fe4000fffe13f */
[----:B------:R-:W-:Y:S02]  /*b8a0*/  UISETP.NE.AND UP1, UPT, UR44, URZ, UPT ;  /* 0x0000003f2c00728c */ /* 0x000fe4000bf25270 */
[----:B------:R-:W-:-:S03]  /*b8b0*/  UISETP.NE.AND UP0, UPT, UR43, URZ, UPT ;  /* 0x0000003f2b00728c */ /* 0x000fc6000bf05270 */
[----:B------:R-:W1:Y:S03]  /*b8c0*/  S2UR UR6, SR_CTAID.X ;  /* 0x00000000000679c3 */ /* 0x000e660000002500 */
[----:B------:R-:W-:-:S03]  /*b8d0*/  PLOP3.LUT P1, PT, PT, PT, UP0, 0x40, 0x0 ;  /* 0x000000000000781c */ /* 0x000fc60003f2e808 */
[----:B------:R-:W-:Y:S01]  /*b8e0*/  @UP1 ULDC UR14, c[0x0][0x450] ;  /* 0x00011400000e1ab9 */ /* 0x000fe20000000800 */
[----:B0-----:R-:W-:-:S05]  /*b8f0*/  IMAD R11, R16, R11, UR53 ;  /* 0x00000035100b7e24 */ /* 0x001fca000f8e020b */
[----:B------:R-:W-:Y:S01]  /*b900*/  R2UR UR11, R11 ;  /* 0x000000000b0b72ca */ /* 0x000fe200000e0000 */
[----:B-1----:R-:W-:-:S03]  /*b910*/  ULEA UR10, UR6, 0x7f, 0x7 ;  /* 0x0000007f060a7891 */ /* 0x002fc6000f8e383f */
        /* <DEDUP_REMOVED lines=18> */
.L_x_8471:
[----:B------:R-:W-:Y:S02]  /*ba40*/  ULDC UR14, c[0x0][0x9e4] ;  /* 0x00027900000e7ab9 */ /* 0x000fe40000000800 */
[----:B------:R-:W-:-:S11]  /*ba50*/  UISETP.NE.AND UP0, UPT, UR14, 0x1, UPT ;  /* 0x000000010e00788c */ /* 0x000fd6000bf05270 */
[----:B------:R-:W-:Y:S02]  /*ba60*/  @UP0 ULDC.64 UR16, c[0x0][0x9e8] ;  /* 0x00027a0000100ab9 */ /* 0x000fe40000000a00 */
[----:B------:R-:W-:-:S04]  /*ba70*/  UIMAD.WIDE.U32 UR6, UR10, UR16, URZ ;  /* 0x000000100a0672a5 */ /* 0x000fc8000f8e003f */
[----:B------:R-:W-:-:S12]  /*ba80*/  @UP0 USHF.R.U32.HI UR10, URZ, UR17, UR7 ;  /* 0x000000113f0a0299 */ /* 0x000fd80008011607 */
.L_x_8472:
[----:B------:R-:W-:-:S04]  /*ba90*/  UIMAD UR10, UR10, UR14, URZ ;  /* 0x0000000e0a0a72a4 */ /* 0x000fc8000f8e023f */
[----:B------:R-:W-:-:S04]  /*baa0*/  UISETP.LT.AND UP0, UPT, UR11, UR10, UPT ;  /* 0x0000000a0b00728c */ /* 0x000fc8000bf01270 */
[----:B------:R-:W-:-:S12]  /*bab0*/  USEL UR11, UR11, UR10, !UP0 ;  /* 0x0000000a0b0b7287 */ /* 0x000fd8000c000000 */
.L_x_8470:
[----:B------:R-:W-:-:S04]  /*bac0*/  UIADD3 UR6, UR11, 0x9f, URZ ;  /* 0x0000009f0b067890 */ /* 0x000fc8000fffe03f */
[----:B------:R-:W-:-:S04]  /*bad0*/  UIMAD.WIDE UR6, UR6, 0x66666667, URZ ;  /* 0x66666667060678a5 */ /* 0x000fc8000f8e023f */
[----:B------:R-:W-:-:S04]  /*bae0*/  USHF.R.U32.HI UR6, URZ, 0x1f, UR7 ;  /* 0x0000001f3f067899 */ /* 0x000fc80008011607 */
[----:B------:R-:W-:-:S04]  /*baf0*/  ULEA.HI.SX32 UR6, UR7, UR6, 0x1a ;  /* 0x0000000607067291 */ /* 0x000fc8000f8fd23f */
[----:B------:R-:W-:-:S04]  /*bb00*/  UISETP.LT.AND UP0, UPT, UR39, UR6, UPT ;  /* 0x000000062700728c */ /* 0x000fc8000bf01270 */
[----:B------:R-:W-:-:S06]  /*bb10*/  USEL UR52, UR39, UR6, !UP0 ;  /* 0x0000000627347287 */ /* 0x000fcc000c000000 */
[----:B------:R-:W-:-:S13]  /*bb20*/  ISETP.GE.AND P1, PT, R12, UR52, PT ;  /* 0x000000340c007c0c */ /* 0x000fda000bf26270 */
[----:B------:R-:W-:Y:S05]  /*bb30*/  @!P1 BRA `(.L_x_8473) ;  /* 0x0000003000cc9947 */ /* 0x000fea0003800000 */
[----:B------:R-:W-:Y:S01]  /*bb40*/  IMAD.MOV.U32 R10, RZ, RZ, R20 ;  /* 0x000000ffff0a7224 */ /* 0x000fe200078e0014 */
[----:B------:R-:W-:Y:S01]  /*bb50*/  UMOV UR54, UR47 ;  /* 0x0000002f00367c82 */ /* 0x000fe20008000000 */
[----:B------:R-:W-:Y:S01]  /*bb60*/  IMAD.MOV.U32 R11, RZ, RZ, R14 ;  /* 0x000000ffff0b7224 */ /* 0x000fe200078e000e */
[----:B------:R-:W-:-:S06]  /*bb70*/  UMOV UR53, UR48 ;  /* 0x0000003000357c82 */ /* 0x000fcc0008000000 */
.L_x_8484:
[----:B------:R-:W-:Y:S01]  /*bb80*/  ISETP.NE.AND P2, PT, RZ, UR40, PT ;  /* 0x00000028ff007c0c */ /* 0x000fe2000bf45270 */
[----:B------:R-:W-:-:S04]  /*bb90*/  UISETP.NE.AND UP0, UPT, UR53, 0x1, UPT ;  /* 0x000000013500788c */ /* 0x000fc8000bf05270 */
[----:B------:R-:W-:-:S04]  /*bba0*/  USEL UR47, URZ, 0x1, UP0 ;  /* 0x000000013f2f7887 */ /* 0x000fc80008000000 */
[----:B------:R-:W-:-:S04]  /*bbb0*/  ULOP3.LUT UR47, UR54, UR47, URZ, 0x3c, !UPT ;  /* 0x0000002f362f7292 */ /* 0x000fc8000f8e3c3f */
[----:B------:R-:W-:Y:S08]  /*bbc0*/  @P2 BRA `(.L_x_8474) ;  /* 0x0000000000382947 */ /* 0x000ff00003800000 */
[----:B------:R-:W-:Y:S05]  /*bbd0*/  @!P0 BRA `(.L_x_8475) ;  /* 0x0000000000048947 */ /* 0x000fea0003800000 */
[----:B------:R-:W-:Y:S01]  /*bbe0*/  BPT.TRAP 0x1 ;  /* 0x000000040000795c */ /* 0x000fe20000300000 */
.L_x_8475:
        /* <DEDUP_REMOVED lines=9> */
.L_x_8476:
[----:B-1----:R-:W-:Y:S05]  /*bc80*/  @P1 BRA `(.L_x_8474) ;  /* 0x0000000000081947 */ /* 0x002fea0003800000 */
[----:B------:R-:W1:Y:S02]  /*bc90*/  SYNCS.PHASECHK.TRANS64.TRYWAIT P1, [UR6+0x22830], R13 ;  /* 0x0228300dff0075a7 */ /* 0x000e640008020146 */
[----:B-1----:R-:W-:Y:S05]  /*bca0*/  @!P1 BRA `(.L_x_8477) ;  /* 0x0000010800109947 */ /* 0x002fea0003800000 */
.L_x_8474:
        /* <DEDUP_REMOVED lines=134> */
.L_x_8479:
[----:B------:R-:W-:Y:S01]  /*c510*/  ULEA UR6, UR53, UR41, 0x3 ;  /* 0x0000002935067291 */ /* 0x000fe2000f8e183f */
[----:B------:R-:W-:-:S05]  /*c520*/  IMAD.U32 R13, RZ, RZ, UR54 ;  /* 0x00000036ff0d7e24 */ /* 0x000fca000f8e00ff */
[----:B------:R-:W-:-:S04]  /*c530*/  SHF.L.U32 R13, R13, 0x1f, RZ ;  /* 0x0000001f0d0d7819 */ /* 0x000fc800000006ff */
[----:B------:R0:W1:Y:S01]  /*c540*/  SYNCS.PHASECHK.TRANS64.TRYWAIT P1, [UR6+0x22850], R13 ;  /* 0x0228500dff0075a7 */ /* 0x0000620008020146 */
[----:B------:R-:W-:Y:S05]  /*c550*/  @!P0 BRA `(.L_x_8480) ;  /* 0x0000000000048947 */ /* 0x000fea0003800000 */
[----:B------:R-:W-:Y:S01]  /*c560*/  BPT.TRAP 0x1 ;  /* 0x000000040000795c */ /* 0x000fe20000300000 */
.L_x_8480:
[----:B-1----:R-:W-:Y:S05]  /*c570*/  @P1 BRA `(.L_x_8478) ;  /* 0x0000000000081947 */ /* 0x002fea0003800000 */
[----:B------:R-:W1:Y:S02]  /*c580*/  SYNCS.PHASECHK.TRANS64.TRYWAIT P1, [UR6+0x22850], R13 ;  /* 0x0228500dff0075a7 */ /* 0x000e640008020146 */
[----:B-1----:R-:W-:Y:S05]  /*c590*/  @!P1 BRA `(.L_x_8481) ;  /* 0x000000fc00ec9947 */ /* 0x002fea0003800000 */
.L_x_8478:
        /* <DEDUP_REMOVED lines=34> */
.L_x_8482:
        /* <DEDUP_REMOVED lines=110> */
[----:B0-----:R-:W-:Y:S02]  /*cea0*/  FMNMX.FTZ R19, R158, R19, !PT ;  /* 0x000000139e137209 */ /* 0x001fe40007810000 */
        /* <DEDUP_REMOVED lines=144> */
[-C--:B------:R-:W-:Y:S01]  /*d7b0*/  FMUL.FTZ R91, R11, R15.reuse ;  /* 0x0000000f0b5b7220 */ /* 0x080fe20000410000 */
[-CC-:B------:R-:W-:Y:S01]  /*d7c0*/  FFMA.FTZ R200, R97, R15.reuse, -R115.reuse ;  /* 0x0000000f61c87223 */ /* 0x180fe20000010873 */
[----:B------:R-:W-:-:S01]  /*d7d0*/  FFMA.FTZ R19, R168, R15, -R115 ;  /* 0x0000000fa8137223 */ /* 0x000fc20000010873 */
        /* <DEDUP_REMOVED lines=11> */
[-C--:B------:R-:W-:Y:S01]  /*d890*/  FFMA.FTZ R95, R99, R15.reuse, -R115 ;  /* 0x0000000f635f7223 */ /* 0x080fe20000010873 */
[-C--:B------:R-:W-:Y:S01]  /*d8a0*/  FMUL.FTZ R11, R11, R15.reuse ;  /* 0x0000000f0b0b7220 */ /* 0x080fe20000410000 */
[-CC-:B------:R-:W-:Y:S01]  /*d8b0*/  FFMA.FTZ R204, R13, R15.reuse, -R97.reuse ;  /* 0x0000000f0dcc7223 */ /* 0x180fe20000010861 */
[----:B------:R-:W-:-:S01]  /*d8c0*/  FFMA.FTZ R13, R22, R15, -R97 ;  /* 0x0000000f160d7223 */ /* 0x000fc20000010861 */
[----:B------:R-:W0:Y:S01]  /*d8d0*/  MUFU.EX2 R10, R91 ;  /* 0x0000005b000a7308 */ /* 0x000e220000000800 */
[----:B------:R-:W-:-:S01]  /*d8e0*/  FFMA.FTZ R22, R152, R15, -R97 ;  /* 0x0000000f98167223 */ /* 0x000fc20000010861 */
[-C--:B------:R-:W-:Y:S01]  /*d8f0*/  FFMA.FTZ R23, R160, R15.reuse, -R115 ;  /* 0x0000000fa0177223 */ /* 0x080fe20000010873 */
[----:B------:R-:W-:-:S01]  /*d900*/  FFMA.FTZ R99, R154, R15, -R97 ;  /* 0x0000000f9a637223 */ /* 0x000fc20000010861 */
[-CC-:B------:R-:W-:Y:S01]  /*d910*/  FFMA.FTZ R160, R176, R15.reuse, -R115.reuse ;  /* 0x0000000fb0a07223 */ /* 0x180fe20000010873 */
[----:B------:R-:W-:-:S01]  /*d920*/  FFMA.FTZ R176, R202, R15, -R115 ;  /* 0x0000000fcab07223 */ /* 0x000fc20000010873 */
[-C--:B------:R-:W-:Y:S01]  /*d930*/  FFMA.FTZ R202, R101, R15.reuse, -R115 ;  /* 0x0000000f65ca7223 */ /* 0x080fe20000010873 */
        /* <DEDUP_REMOVED lines=10> */
[----:B0-----:R-:W-:-:S01]  /*d9e0*/  FFMA.FTZ R7, R10, R7, R19 ;  /* 0x000000070a077223 */ /* 0x001fc20000010013 */
[-CC-:B------:R-:W-:Y:S01]  /*d9f0*/  FFMA.FTZ R122, R124, R15.reuse, -R97.reuse ;  /* 0x0000000f7c7a7223 */ /* 0x180fe20000010861 */
[----:B------:R-:W-:-:S01]  /*da00*/  FFMA.FTZ R124, R128, R15, -R97 ;  /* 0x0000000f807c7223 */ /* 0x000fc20000010861 */
[-C--:B------:R-:W-:Y:S01]  /*da10*/  FFMA.FTZ R164, R178, R15.reuse, -R115 ;  /* 0x0000000fb2a47223 */ /* 0x080fe20000010873 */
        /* <DEDUP_REMOVED lines=20> */
[----:B0-----:R-:W-:-:S01]  /*db60*/  FADD.FTZ R128, R168, R7 ;  /* 0x00000007a8807221 */ /* 0x001fc20000010000 */
[-CC-:B------:R-:W-:Y:S01]  /*db70*/  FFMA.FTZ R127, R220, R15.reuse, -R115.reuse ;  /* 0x0000000fdc7f7223 */ /* 0x180fe20000010873 */
[----:B------:R-:W-:-:S01]  /*db80*/  FFMA.FTZ R192, R222, R15, -R115 ;  /* 0x0000000fdec07223 */ /* 0x000fc20000010873 */
[-CC-:B------:R-:W-:Y:S01]  /*db90*/  FFMA.FTZ R129, R224, R15.reuse, -R115.reuse ;  /* 0x0000000fe0817223 */ /* 0x180fe20000010873 */
[----:B------:R-:W-:-:S01]  /*dba0*/  FFMA.FTZ R194, R226, R15, -R115 ;  /* 0x0000000fe2c27223 */ /* 0x000fc20000010873 */
[-C--:B------:R-:W-:Y:S01]  /*dbb0*/  FFMA.FTZ R131, R228, R15.reuse, -R115 ;  /* 0x0000000fe4837223 */ /* 0x080fe20000010873 */
        /* <DEDUP_REMOVED lines=9> */
[----:B------:R-:W2:Y:S01]  /*dc50*/  MUFU.EX2 R170, R170 ;  /* 0x000000aa00aa7308 */ /* 0x000ea20000000800 */
[----:B-1----:R-:W-:-:S01]  /*dc60*/  FADD.FTZ R147, R21, R128 ;  /* 0x0000008015937221 */ /* 0x002fc20000010000 */
        /* <DEDUP_REMOVED lines=15> */
[----:B--2---:R-:W-:-:S01]  /*dd60*/  FADD.FTZ R128, R170, R147 ;  /* 0x00000093aa807221 */ /* 0x004fc20000010000 */
[----:B------:R-:W-:-:S06]  /*dd70*/  FFMA.FTZ R100, R100, R15, -R97 ;  /* 0x0000000f64647223 */ /* 0x000fcc0000010861 */
        /* <DEDUP_REMOVED lines=10> */
[-CC-:B------:R-:W-:Y:S01]  /*de20*/  FFMA.FTZ R147, R106, R15.reuse, -R97.reuse ;  /* 0x0000000f6a937223 */ /* 0x180fe20000010861 */
[----:B------:R-:W-:-:S05]  /*de30*/  FFMA.FTZ R106, R108, R15, -R97 ;  /* 0x0000000f6c6a7223 */ /* 0x000fca0000010861 */
        /* <DEDUP_REMOVED lines=16> */
[----:B------:R-:W-:-:S06]  /*df40*/  FFMA.FTZ R149, R110, R15, -R97 ;  /* 0x0000000f6e957223 */ /* 0x000fcc0000010861 */
[----:B------:R-:W1:Y:S01]  /*df50*/  MUFU.EX2 R140, R140 ;  /* 0x0000008c008c7308 */ /* 0x000e620000000800 */
[----:B0-----:R-:W-:-:S07]  /*df60*/  FADD.FTZ R7, R103, R6 ;  /* 0x0000000667077221 */ /* 0x001fce0000010000 */
        /* <DEDUP_REMOVED lines=19> */
[----:B0-----:R-:W-:-:S01]  /*e0a0*/  FADD.FTZ R153, R137, R110 ;  /* 0x0000006e89997221 */ /* 0x001fc20000010000 */
[----:B------:R-:W-:-:S06]  /*e0b0*/  FFMA.FTZ R110, R116, R15, -R97 ;  /* 0x0000000f746e7223 */ /* 0x000fcc0000010861 */
        /* <DEDUP_REMOVED lines=47> */
[-CC-:B------:R-:W-:Y:S01]  /*e3b0*/  FFMA.FTZ R90, R96, R15.reuse, -R97.reuse ;  /* 0x0000000f605a7223 */ /* 0x180fe20000010861 */
[----:B------:R-:W-:-:S05]  /*e3c0*/  FFMA.FTZ R97, R102, R15, -R97 ;  /* 0x0000000f66617223 */ /* 0x000fca0000010861 */
[----:B------:R-:W1:Y:S01]  /*e3d0*/  MUFU.EX2 R149, R149 ;  /* 0x0000009500957308 */ /* 0x000e620000000800 */
[----:B0-----:R-:W-:-:S07]  /*e3e0*/  FADD.FTZ R6, R106, R7 ;  /* 0x000000076a067221 */ /* 0x001fce0000010000 */
[----:B------:R-:W0:Y:S01]  /*e3f0*/  MUFU.EX2 R127, R127 ;  /* 0x0000007f007f7308 */ /* 0x000e220000000800 */
[----:B--2---:R-:W-:-:S07]  /*e400*/  FADD.FTZ R112, R188, R157 ;  /* 0x0000009dbc707221 */ /* 0x004fce0000010000 */
[----:B------:R-:W2:Y:S01]  /*e410*/  MUFU.EX2 R108, R108 ;  /* 0x0000006c006c7308 */ /* 0x000ea20000000800 */
[----:B-1----:R-:W-:-:S07]  /*e420*/  FADD.FTZ R7, R149, R6 ;  /* 0x0000000695077221 */ /* 0x002fce0000010000 */
[----:B------:R-:W-:Y:S01]  /*e430*/  MUFU.EX2 R192, R192 ;  /* 0x000000c000c07308 */ /* 0x000fe20000000800 */
[----:B0-----:R-:W-:-:S07]  /*e440*/  FADD.FTZ R157, R127, R112 ;  /* 0x000000707f9d7221 */ /* 0x001fce0000010000 */
        /* <DEDUP_REMOVED lines=11> */
[----:B------:R-:W0:Y:S08]  /*e500*/  MUFU.EX2 R196, R196 ;  /* 0x000000c400c47308 */ /* 0x000e300000000800 */
[----:B------:R2:W-:Y:S01]  /*e510*/  MUFU.EX2 R159, R92 ;  /* 0x0000005c009f7308 */ /* 0x0005e20000000800 */
[----:B-1----:R-:W-:-:S07]  /*e520*/  FADD.FTZ R6, R88, R7 ;  /* 0x0000000758067221 */ /* 0x002fce0000010000 */
[----:B------:R-:W1:Y:S01]  /*e530*/  MUFU.EX2 R153, R153 ;  /* 0x0000009900997308 */ /* 0x000e620000000800 */
[----:B--2---:R-:W-:-:S04]  /*e540*/  FADD.FTZ R92, R192, R157 ;  /* 0x0000009dc05c7221 */ /* 0x004fc80000010000 */
[----:B------:R-:W-:-:S03]  /*e550*/  FADD.FTZ R157, R129, R92 ;  /* 0x0000005c819d7221 */ /* 0x000fc60000010000 */
[----:B------:R-:W2:Y:S01]  /*e560*/  MUFU.EX2 R105, R105 ;  /* 0x0000006900697308 */ /* 0x000ea20000000800 */
[----:B------:R-:W-:-:S04]  /*e570*/  FADD.FTZ R92, R194, R157 ;  /* 0x0000009dc25c7221 */ /* 0x000fc80000010000 */
[----:B------:R-:W-:-:S03]  /*e580*/  FADD.FTZ R157, R131, R92 ;  /* 0x0000005c839d7221 */ /* 0x000fc60000010000 */
[----:B------:R-:W3:Y:S01]  /*e590*/  MUFU.EX2 R198, R198 ;  /* 0x000000c600c67308 */ /* 0x000ee20000000800 */
[----:B0-----:R-:W-:-:S01]  /*e5a0*/  FADD.FTZ R92, R196, R157 ;  /* 0x0000009dc45c7221 */ /* 0x001fc20000010000 */
[----:B-1----:R-:W-:-:S04]  /*e5b0*/  FADD.FTZ R6, R153, R6 ;  /* 0x0000000699067221 */ /* 0x002fc80000010000 */
[----:B------:R-:W-:Y:S02]  /*e5c0*/  FADD.FTZ R6, R159, R6 ;  /* 0x000000069f067221 */ /* 0x000fe40000010000 */
[----:B------:R-:W0:Y:S01]  /*e5d0*/  MUFU.EX2 R94, R94 ;  /* 0x0000005e005e7308 */ /* 0x000e220000000800 */
[----:B--2---:R-:W-:-:S07]  /*e5e0*/  FADD.FTZ R7, R105, R92 ;  /* 0x0000005c69077221 */ /* 0x004fce0000010000 */
        /* <DEDUP_REMOVED lines=20> */
.L_x_8483:
        /* <DEDUP_REMOVED lines=116> */
.L_x_8473:
        /* <DEDUP_REMOVED lines=12> */
.L_x_8504:
        /* <DEDUP_REMOVED lines=9> */
.L_x_8487:
[----:B------:R-:W-:Y:S01]  /*efc0*/  ULEA UR6, UR48, UR41, 0x3 ;  /* 0x0000002930067291 */ /* 0x000fe2000f8e183f */
[----:B------:R-:W-:-:S05]  /*efd0*/  IMAD.U32 R14, RZ, RZ, UR47 ;  /* 0x0000002fff0e7e24 */ /* 0x000fca000f8e00ff */
[----:B------:R-:W-:-:S04]  /*efe0*/  SHF.L.U32 R14, R14, 0x1f, RZ ;  /* 0x0000001f0e0e7819 */ /* 0x000fc800000006ff */
[----:B------:R0:W1:Y:S01]  /*eff0*/  SYNCS.PHASECHK.TRANS64.TRYWAIT P1, [UR6+0x22830], R14 ;  /* 0x0228300eff0075a7 */ /* 0x0000620008020146 */
[----:B------:R-:W-:Y:S05]  /*f000*/  @!P0 BRA `(.L_x_8488) ;  /* 0x0000000000048947 */ /* 0x000fea0003800000 */
[----:B------:R-:W-:Y:S01]  /*f010*/  BPT.TRAP 0x1 ;  /* 0x000000040000795c */ /* 0x000fe20000300000 */
.L_x_8488:
[----:B-1----:R-:W-:Y:S05]  /*f020*/  @P1 BRA `(.L_x_8486) ;  /* 0x0000000000081947 */ /* 0x002fea0003800000 */
[----:B------:R-:W1:Y:S02]  /*f030*/  SYNCS.PHASECHK.TRANS64.TRYWAIT P1, [UR6+0x22830], R14 ;  /* 0x0228300eff0075a7 */ /* 0x000e640008020146 */
[----:B-1----:R-:W-:Y:S05]  /*f040*/  @!P1 BRA `(.L_x_8489) ;  /* 0x000000d400589947 */ /* 0x002fea0003800000 */
.L_x_8486:
        /* <DEDUP_REMOVED lines=130> */
.L_x_8491:
[----:B------:R-:W-:Y:S01]  /*f870*/  ULEA UR6, UR56, UR41, 0x3 ;  /* 0x0000002938067291 */ /* 0x000fe2000f8e183f */
[----:B01----:R-:W-:-:S05]  /*f880*/  IMAD.U32 R14, RZ, RZ, UR57 ;  /* 0x00000039ff0e7e24 */ /* 0x003fca000f8e00ff */
[----:B------:R-:W-:-:S04]  /*f890*/  SHF.L.U32 R14, R14, 0x1f, RZ ;  /* 0x0000001f0e0e7819 */ /* 0x000fc800000006ff */
[----:B------:R0:W1:Y:S01]  /*f8a0*/  SYNCS.PHASECHK.TRANS64.TRYWAIT P1, [UR6+0x22850], R14 ;  /* 0x0228500eff0075a7 */ /* 0x0000620008020146 */
[----:B------:R-:W-:Y:S05]  /*f8b0*/  @!P0 BRA `(.L_x_8492) ;  /* 0x0000000000048947 */ /* 0x000fea0003800000 */
[----:B------:R-:W-:Y:S01]  /*f8c0*/  BPT.TRAP 0x1 ;  /* 0x000000040000795c */ /* 0x000fe20000300000 */
.L_x_8492:
[----:B-1----:R-:W-:Y:S05]  /*f8d0*/  @P1 BRA `(.L_x_8490) ;  /* 0x0000000000081947 */ /* 0x002fea0003800000 */
[----:B------:R-:W1:Y:S02]  /*f8e0*/  SYNCS.PHASECHK.TRANS64.TRYWAIT P1, [UR6+0x22850], R14 ;  /* 0x0228500eff0075a7 */ /* 0x000e640008020146 */
[----:B-1----:R-:W-:Y:S05]  /*f8f0*/  @!P1 BRA `(.L_x_8493) ;  /* 0x000000cc00449947 */ /* 0x002fea0003800000 */
.L_x_8490:
        /* <DEDUP_REMOVED lines=33> */
.L_x_8494:
[----:B------:R-:W-:Y:S01]  /*fb10*/  UISETP.NE.AND UP1, UPT, UR44, URZ, UPT ;  /* 0x0000003f2c00728c */ /* 0x000fe2000bf25270 */
[C---:B------:R-:W-:Y:S01]  /*fb20*/  FMUL.FTZ R188, R2.reuse, R88 ;  /* 0x0000005802bc7220 */ /* 0x040fe20000410000 */
[C---:B------:R-:W-:Y:S01]  /*fb30*/  FMUL.FTZ R178, R2.reuse, R109 ;  /* 0x0000006d02b27220 */ /* 0x040fe20000410000 */
[C---:B------:R-:W-:Y:S01]  /*fb40*/  FMUL.FTZ R109, R2.reuse, R115 ;  /* 0x00000073026d7220 */ /* 0x040fe20000410000 */
[----:B------:R-:W-:Y:S02]  /*fb50*/  IMAD.MOV.U32 R115, RZ, RZ, R8 ;  /* 0x000000ffff737224 */ /* 0x000fe400078e0008 */
[C---:B01----:R-:W-:Y:S01]  /*fb60*/  FMUL.FTZ R14, R2.reuse, R155 ;  /* 0x0000009b020e7220 */ /* 0x043fe20000410000 */
        /* <DEDUP_REMOVED lines=27> */
[----:B------:R-:W-:Y:S01]  /*fd20*/  IMAD R117, R12, -0xa0, RZ ;  /* 0xffffff600c757824 */ /* 0x000fe200078e02ff */
        /* <DEDUP_REMOVED lines=55> */
[----:B------:R-:W-:-:S02]  /*100a0*/  VIADD R88, R117, 0x1 ;  /* 0x0000000175587836 */ /* 0x000fc40000000000 */
[C---:B------:R-:W-:Y:S01]  /*100b0*/  FMUL.FTZ R94, R2.reuse, R103 ;  /* 0x00000067025e7220 */ /* 0x040fe20000410000 */
[C---:B------:R-:W-:Y:S01]  /*100c0*/  FMUL.FTZ R100, R2.reuse, R100 ;  /* 0x0000006402647220 */ /* 0x040fe20000410000 */
[----:B------:R-:W-:Y:S01]  /*100d0*/  UIADD3 UR6, UR6, 0x22840, URZ ;  /* 0x0002284006067890 */ /* 0x000fe2000fffe03f */
[----:B------:R-:W-:Y:S01]  /*100e0*/  PLOP3.LUT P1, PT, PT, PT, UP0, 0x40, 0x0 ;  /* 0x000000000000781c */ /* 0x000fe20003f2e808 */
[----:B------:R-:W-:Y:S01]  /*100f0*/  IMAD R99, R9, -0x2, R88 ;  /* 0xfffffffe09637824 */ /* 0x000fe200078e0258 */
[----:B------:R-:W1:Y:S01]  /*10100*/  MUFU.TANH R15, R15 ;  /* 0x0000000f000f7308 */ /* 0x000e620000002400 */
[----:B------:R-:W-:Y:S01]  /*10110*/  UPRMT UR6, UR46, 0x654, UR6 ;  /* 0x000006542e067896 */ /* 0x000fe20008000006 */
[----:B------:R-:W-:Y:S02]  /*10120*/  FMUL.FTZ R101, R2, R101 ;  /* 0x0000006502657220 */ /* 0x000fe40000410000 */
[C---:B------:R-:W-:Y:S01]  /*10130*/  IADD3 R88, R99.reuse, -UR55, R18 ;  /* 0x8000003763587c10 */ /* 0x040fe2000fffe012 */
[----:B------:R-:W-:-:S03]  /*10140*/  VIADD R99, R99, 0xffffffff ;  /* 0xffffffff63637836 */ /* 0x000fc60000000000 */
[----:B------:R-:W3:Y:S01]  /*10150*/  MUFU.TANH R168, R168 ;  /* 0x000000a800a87308 */ /* 0x000ee20000002400 */
[C---:B------:R-:W-:Y:S01]  /*10160*/  VIADD R103, R88.reuse, UR54 ;  /* 0x0000003658677c36 */ /* 0x040fe20008000000 */
[----:B------:R-:W-:Y:S01]  /*10170*/  SYNCS.ARRIVE.TRANS64.RED.A1T0 RZ, [UR6], RZ ;  /* 0x000000ffffff79a7 */ /* 0x000fe20008100406 */
[----:B------:R-:W-:Y:S02]  /*10180*/  VIADD R119, R88, UR49 ;  /* 0x0000003158777c36 */ /* 0x000fe40008000000 */
[----:B0-----:R-:W-:-:S03]  /*10190*/  IMAD.IADD R95, R103, 0x1, R96 ;  /* 0x00000001675f7824 */ /* 0x001fc600078e0260 */
        /* <DEDUP_REMOVED lines=79> */
[----:B-1-34-:R-:W-:Y:S06]  /*10690*/  @P1 BRA `(.L_x_8495) ;  /* 0x0000000000581947 */ /* 0x01afec0003800000 */
        /* <DEDUP_REMOVED lines=13> */
.L_x_8497:
[----:B------:R-:W-:-:S05]  /*10770*/  IMAD.U32 R98, RZ, RZ, UR52 ;  /* 0x00000034ff627e24 */ /* 0x000fca000f8e00ff */
[----:B------:R-:W-:-:S13]  /*10780*/  ISETP.NE.AND P1, PT, R98, 0x1, PT ;  /* 0x000000016200780c */ /* 0x000fda0003f25270 */
[----:B------:R-:W1:Y:S02]  /*10790*/  @P1 LDC.64 R88, c[0x0][0x9e8] ;  /* 0x00027a00ff581b82 */ /* 0x000e640000000a00 */
[----:B-1----:R-:W-:-:S05]  /*107a0*/  @P1 IMAD.HI.U32 R88, R96, R88, RZ ;  /* 0x0000005860581227 */ /* 0x002fca00078e00ff */
[----:B------:R-:W-:-:S07]  /*107b0*/  @P1 SHF.R.U32.HI R96, RZ, R89, R88 ;  /* 0x00000059ff601219 */ /* 0x000fce0000011658 */
.L_x_8498:
[----:B------:R-:W-:Y:S05]  /*107c0*/  BSYNC B0 ;  /* 0x0000000000007941 */ /* 0x000fea0003800000 */
.L_x_8496:
[----:B------:R-:W-:-:S05]  /*107d0*/  IMAD R96, R96, R98, R99 ;  /* 0x0000006260607224 */ /* 0x000fca00078e0263 */
[----:B------:R-:W-:Y:S02]  /*107e0*/  VIADDMNMX R95, R96, R98, R95, PT ;  /* 0x00000062605f7246 */ /* 0x000fe4000380015f */
[----:B------:R-:W-:-:S07]  /*107f0*/  VIMNMX R101, R101, R96, !PT ;  /* 0x0000006065657248 */ /* 0x000fce0007fe0100 */
.L_x_8495:
        /* <DEDUP_REMOVED lines=16> */
[----:B0-----:R-:W-:Y:S02]  /*10900*/  FSEL R96, R155, -INF , !P2 ;  /* 0xff8000009b607808 */ /* 0x001fe40005000000 */
[----:B------:R-:W-:Y:S02]  /*10910*/  LOP3.LUT R0, R0, 0xfffffff7, RZ, 0xc0, !PT ;  /* 0xfffffff700007812 */ /* 0x000fe400078ec0ff */
[----:B------:R-:W-:Y:S02]  /*10920*/  ISETP.GT.AND P2, PT, R101, 0x10, !P4 ;  /* 0x000000106500780c */ /* 0x000fe40006744270 */
[----:B------:R-:W-:-:S02]  /*10930*/  ISETP.LT.OR P3, PT, R95, 0xa, P3 ;  /* 0x0000000a5f00780c */ /* 0x000fc40001f61670 */
[----:B------:R-:W-:Y:S02]  /*10940*/  @P4 LOP3.LUT R0, R0, 0x8, RZ, 0xfc, !PT ;  /* 0x0000000800004812 */ /* 0x000fe400078efcff */
[----:B------:R-:W-:Y:S02]  /*10950*/  ISETP.LT.OR P2, PT, R95, 0x11, P2 ;  /* 0x000000115f00780c */ /* 0x000fe40001741670 */
[----:B------:R-:W-:Y:S02]  /*10960*/  FSEL R154, R154, -INF , !P3 ;  /* 0xff8000009a9a7808 */ /* 0x000fe40005800000 */
        /* <DEDUP_REMOVED lines=226> */
.L_x_8501:
[----:B------:R-:W-:-:S05]  /*11790*/  IMAD.U32 R204, RZ, RZ, UR52 ;  /* 0x00000034ffcc7e24 */ /* 0x000fca000f8e00ff */
[----:B------:R-:W-:-:S13]  /*117a0*/  ISETP.NE.AND P6, PT, R204, 0x1, PT ;  /* 0x00000001cc00780c */ /* 0x000fda0003fc5270 */
[----:B------:R-:W0:Y:S02]  /*117b0*/  @P6 LDC.64 R88, c[0x0][0x9e8] ;  /* 0x00027a00ff586b82 */ /* 0x000e240000000a00 */
[----:B0-----:R-:W-:-:S05]  /*117c0*/  @P6 IMAD.HI.U32 R88, R15, R88, RZ ;  /* 0x000000580f586227 */ /* 0x001fca00078e00ff */
[----:B------:R-:W-:-:S07]  /*117d0*/  @P6 SHF.R.U32.HI R15, RZ, R89, R88 ;  /* 0x00000059ff0f6219 */ /* 0x000fce0000011658 */
.L_x_8502:
[----:B------:R-:W-:Y:S05]  /*117e0*/  BSYNC B0 ;  /* 0x0000000000007941 */ /* 0x000fea0003800000 */
.L_x_8500:
[----:B------:R-:W-:-:S05]  /*117f0*/  IMAD R88, R15, R204, R99 ;  /* 0x000000cc0f587224 */ /* 0x000fca00078e0263 */
[----:B------:R-:W-:Y:S02]  /*11800*/  VIADDMNMX R95, R88, R204, R95, PT ;  /* 0x000000cc585f7246 */ /* 0x000fe4000380015f */
[----:B------:R-:W-:-:S07]  /*11810*/  VIMNMX R117, R117, R88, !PT ;  /* 0x0000005875757248 */ /* 0x000fce0007fe0100 */
.L_x_8499:
        /* <DEDUP_REMOVED lines=99> */
[----:B------:R-:W-:Y:S01]  /*11e50*/  ISETP.GT.AND P2, PT, R117, 0x89, !P2 ;  /* 0x000000897500780c */ /* 0x000fe20005744270 */
[----:B------:R-:W0:Y:S01]  /*11e60*/  SHFL.BFLY PT, R15, R20, 0x2, 0x1f ;  /* 0x0c401f00140f7f89 */ /* 0x000e2200000e0000 */
        /* <DEDUP_REMOVED lines=13> */
[----:B0-----:R-:W-:-:S02]  /*11f40*/  FMNMX.FTZ R21, R20, R15, !PT ;  /* 0x0000000f14157209 */ /* 0x001fc40007810000 */
[----:B------:R-:W-:Y:S01]  /*11f50*/  FSEL R220, R121, -INF , !P1 ;  /* 0xff80000079dc7808 */ /* 0x000fe20004800000 */
[----:B------:R-:W0:Y:S01]  /*11f60*/  LDC R15, c[0x0][0x988] ;  /* 0x00026200ff0f7b82 */ /* 0x000e220000000800 */
        /* <DEDUP_REMOVED lines=80> */
[----:B------:R-:W-:Y:S02]  /*12470*/  ISETP.LT.OR P6, PT, R95, 0x9a, P6 ;  /* 0x0000009a5f00780c */ /* 0x000fe400037c1670 */
[----:B------:R-:W-:Y:S02]  /*12480*/  FSEL R121, R121, RZ, P1 ;  /* 0x000000ff79797208 */ /* 0x000fe40000800000 */
[----:B------:R-:W-:-:S03]  /*12490*/  FSEL R94, R94, -INF , !P6 ;  /* 0xff8000005e5e7808 */ /* 0x000fc60007000000 */
[-CC-:B------:R-:W-:Y:S01]  /*124a0*/  FFMA.FTZ R19, R97, R15.reuse, -R121.reuse ;  /* 0x0000000f61137223 */ /* 0x180fe20000010879 */
        /* <DEDUP_REMOVED lines=10> */
[----:B------:R-:W-:-:S01]  /*12550*/  FFMA.FTZ R130, R130, R15, -R121 ;  /* 0x0000000f82827223 */ /* 0x000fc20000010879 */
[--C-:B------:R-:W-:Y:S01]  /*12560*/  FFMA.FTZ R134, R134, R15, -R121.reuse ;  /* 0x0000000f86867223 */ /* 0x100fe20000010879 */
[----:B------:R-:W-:Y:S01]  /*12570*/  FMNMX.FTZ R99, R206, R99, !PT ;  /* 0x00000063ce637209 */ /* 0x000fe20007810000 */
[----:B------:R0:W-:Y:S01]  /*12580*/  MUFU.EX2 R97, R118 ;  /* 0x0000007600617308 */ /* 0x0001e20000000800 */
[----:B------:R-:W-:-:S01]  /*12590*/  FFMA.FTZ R23, R98, R15, -R121 ;  /* 0x0000000f62177223 */ /* 0x000fc20000010879 */
[--C-:B------:R-:W-:Y:S01]  /*125a0*/  FFMA.FTZ R158, R158, R15, -R121.reuse ;  /* 0x0000000f9e9e7223 */ /* 0x100fe20000010879 */
[----:B------:R-:W-:Y:S01]  /*125b0*/  FMNMX.FTZ R99, R22, R99, !PT ;  /* 0x0000006316637209 */ /* 0x000fe20007810000 */
[-CC-:B------:R-:W-:Y:S01]  /*125c0*/  FFMA.FTZ R162, R162, R15.reuse, -R121.reuse ;  /* 0x0000000fa2a27223 */ /* 0x180fe20000010879 */
[----:B------:R-:W-:-:S01]  /*125d0*/  FFMA.FTZ R168, R168, R15, -R121 ;  /* 0x0000000fa8a87223 */ /* 0x000fc20000010879 */
[--C-:B------:R-:W-:Y:S01]  /*125e0*/  FFMA.FTZ R98, R100, R15, -R121.reuse ;  /* 0x0000000f64627223 */ /* 0x100fe20000010879 */
[----:B------:R-:W-:Y:S01]  /*125f0*/  FMNMX.FTZ R101, R208, R99, !PT ;  /* 0x00000063d0657209 */ /* 0x000fe20007810000 */
[-CC-:B------:R-:W-:Y:S01]  /*12600*/  FFMA.FTZ R100, R116, R15.reuse, -R121.reuse ;  /* 0x0000000f74647223 */ /* 0x180fe20000010879 */
[----:B0-----:R-:W-:-:S01]  /*12610*/  FFMA.FTZ R118, R144, R15, -R121 ;  /* 0x0000000f90767223 */ /* 0x001fc20000010879 */
[--C-:B------:R-:W-:Y:S01]  /*12620*/  FFMA.FTZ R144, R170, R15, -R121.reuse ;  /* 0x0000000faa907223 */ /* 0x100fe20000010879 */
[----:B------:R-:W-:Y:S01]  /*12630*/  FMNMX.FTZ R101, R152, R101, !PT ;  /* 0x0000006598657209 */ /* 0x000fe20007810000 */
[----:B------:R-:W-:Y:S01]  /*12640*/  MUFU.EX2 R19, R19 ;  /* 0x0000001300137308 */ /* 0x000fe20000000800 */
[----:B------:R-:W-:-:S01]  /*12650*/  FFMA.FTZ R21, R96, R15, -R121 ;  /* 0x0000000f60157223 */ /* 0x000fc20000010879 */
        /* <DEDUP_REMOVED lines=15> */
[----:B0-----:R-:W-:-:S01]  /*12750*/  FFMA.FTZ R130, R156, R15, -R121 ;  /* 0x0000000f9c827223 */ /* 0x001fc20000010879 */
[--C-:B------:R-:W-:Y:S01]  /*12760*/  FFMA.FTZ R156, R182, R15, -R121.reuse ;  /* 0x0000000fb69c7223 */ /* 0x100fe20000010879 */
[----:B------:R-:W-:Y:S01]  /*12770*/  FMNMX.FTZ R103, R214, R103, !PT ;  /* 0x00000067d6677209 */ /* 0x000fe20007810000 */
[----:B------:R-:W-:-:S03]  /*12780*/  FFMA.FTZ R194, R194, R15, -R121 ;  /* 0x0000000fc2c27223 */ /* 0x000fc60000010879 */
[----:B------:R-:W-:Y:S01]  /*12790*/  FMNMX.FTZ R103, R140, R103, !PT ;  /* 0x000000678c677209 */ /* 0x000fe20007810000 */
[----:B------:R-:W-:Y:S01]  /*127a0*/  MUFU.EX2 R168, R168 ;  /* 0x000000a800a87308 */ /* 0x000fe20000000800 */
[----:B-1----:R-:W-:-:S01]  /*127b0*/  FFMA.FTZ R134, R164, R15, -R121 ;  /* 0x0000000fa4867223 */ /* 0x002fc20000010879 */
[----:B------:R-:W-:Y:S01]  /*127c0*/  FFMA.FTZ R164, R196, R15, -R121 ;  /* 0x0000000fc4a47223 */ /* 0x000fe20000010879 */
[----:B------:R-:W-:-:S04]  /*127d0*/  FMNMX.FTZ R105, R216, R103, !PT ;  /* 0x00000067d8697209 */ /* 0x000fc80007810000 */
[----:B------:R-:W-:Y:S01]  /*127e0*/  FMNMX.FTZ R105, R142, R105, !PT ;  /* 0x000000698e697209 */ /* 0x000fe20007810000 */
[----:B------:R0:W-:Y:S03]  /*127f0*/  MUFU.EX2 R103, R146 ;  /* 0x0000009200677308 */ /* 0x0001e60000000800 */
[----:B------:R-:W-:-:S04]  /*12800*/  FMNMX.FTZ R105, R218, R105, !PT ;  /* 0x00000069da697209 */ /* 0x000fc80007810000 */
[----:B------:R-:W-:Y:S01]  /*12810*/  FMNMX.FTZ R105, R120, R105, !PT ;  /* 0x0000006978697209 */ /* 0x000fe20007810000 */
        /* <DEDUP_REMOVED lines=8> */
[----:B0-----:R-:W-:Y:S01]  /*128a0*/  FSEL R150, R93, -INF , !P5 ;  /* 0xff8000005d967808 */ /* 0x001fe20006800000 */
[----:B------:R-:W-:Y:S01]  /*128b0*/  FFMA.FTZ R93, R176, R15, -R121 ;  /* 0x0000000fb05d7223 */ /* 0x000fe20000010879 */
        /* <DEDUP_REMOVED lines=87> */
[----:B------:R-:W3:Y:S01]  /*12e30*/  MUFU.EX2 R121, R121 ;  /* 0x0000007900797308 */ /* 0x000ee20000000800 */
[----:B------:R-:W-:-:S01]  /*12e40*/  FFMA.FTZ R109, R109, R15, -R11 ;  /* 0x0000000f6d6d7223 */ /* 0x000fc2000001080b */
[-CC-:B------:R-:W-:Y:S01]  /*12e50*/  FFMA.FTZ R110, R110, R15.reuse, -R11.reuse ;  /* 0x0000000f6e6e7223 */ /* 0x180fe2000001080b */
[----:B------:R-:W-:-:S01]  /*12e60*/  FFMA.FTZ R114, R114, R15, -R11 ;  /* 0x0000000f72727223 */ /* 0x000fc2000001080b */
[-CC-:B------:R-:W-:Y:S01]  /*12e70*/  FFMA.FTZ R146, R146, R15.reuse, -R11.reuse ;  /* 0x0000000f92927223 */ /* 0x180fe2000001080b */
[----:B------:R-:W-:-:S01]  /*12e80*/  FFMA.FTZ R92, R92, R15, -R11 ;  /* 0x0000000f5c5c7223 */ /* 0x000fc2000001080b */
[----:B------:R-:W-:-:S02]  /*12e90*/  FFMA.FTZ R150, R150, R15, -R11 ;  /* 0x0000000f96967223 */ /* 0x000fc4000001080b */
[----:B------:R-:W4:Y:S08]  /*12ea0*/  MUFU.EX2 R172, R172 ;  /* 0x000000ac00ac7308 */ /* 0x000f300000000800 */
[----:B------:R-:W5:Y:S08]  /*12eb0*/  MUFU.EX2 R22, R22 ;  /* 0x0000001600167308 */ /* 0x000f700000000800 */
[----:B------:R0:W-:Y:S08]  /*12ec0*/  MUFU.EX2 R10, R153 ;  /* 0x00000099000a7308 */ /* 0x0001f00000000800 */
[----:B------:R-:W2:Y:S01]  /*12ed0*/  MUFU.EX2 R135, R135 ;  /* 0x0000008700877308 */ /* 0x000ea20000000800 */
[----:B0-----:R-:W-:-:S01]  /*12ee0*/  FFMA.FTZ R153, R122, R6, R119 ;  /* 0x000000067a997223 */ /* 0x001fc20000010077 */
[----:B------:R-:W-:-:S03]  /*12ef0*/  FADD.FTZ R6, R168, R7 ;  /* 0x00000007a8067221 */ /* 0x000fc60000010000 */
[----:B-1----:R-:W-:Y:S01]  /*12f00*/  FADD.FTZ R174, R88, R153 ;  /* 0x0000009958ae7221 */ /* 0x002fe20000010000 */
[----:B------:R-:W-:-:S01]  /*12f10*/  FADD.FTZ R7, R21, R6 ;  /* 0x0000000615077221 */ /* 0x000fc20000010000 */
[----:B------:R-:W-:Y:S01]  /*12f20*/  FFMA.FTZ R153, R226, R15, -R11 ;  /* 0x0000000fe2997223 */ /* 0x000fe2000001080b */
[----:B------:R-:W0:Y:S01]  /*12f30*/  MUFU.EX2 R137, R137 ;  /* 0x0000008900897308 */ /* 0x000e220000000800 */
[----:B---3--:R-:W-:-:S01]  /*12f40*/  FADD.FTZ R155, R121, R174 ;  /* 0x000000ae799b7221 */ /* 0x008fc20000010000 */
[----:B------:R-:W-:-:S03]  /*12f50*/  FADD.FTZ R6, R96, R7 ;  /* 0x0000000760067221 */ /* 0x000fc60000010000 */
[----:B----4-:R-:W-:Y:S01]  /*12f60*/  FADD.FTZ R155, R172, R155 ;  /* 0x0000009bac9b7221 */ /* 0x010fe20000010000 */
[----:B------:R-:W-:-:S02]  /*12f70*/  FADD.FTZ R7, R23, R6 ;  /* 0x0000000617077221 */ /* 0x000fc40000010000 */
[----:B------:R-:W1:Y:S01]  /*12f80*/  MUFU.EX2 R152, R152 ;  /* 0x0000009800987308 */ /* 0x000e620000000800 */
[----:B-----5:R-:W-:-:S01]  /*12f90*/  FADD.FTZ R6, R22, R155 ;  /* 0x0000009b16067221 */ /* 0x020fc20000010000 */
[----:B------:R-:W-:Y:S01]  /*12fa0*/  FADD.FTZ R174, R98, R7 ;  /* 0x0000000762ae7221 */ /* 0x000fe20000010000 */
[----:B------:R-:W-:-:S02]  /*12fb0*/  FFMA.FTZ R155, R228, R15, -R11 ;  /* 0x0000000fe49b7223 */ /* 0x000fc4000001080b */
[----:B--2---:R-:W-:Y:S01]  /*12fc0*/  FADD.FTZ R6, R135, R6 ;  /* 0x0000000687067221 */ /* 0x004fe20000010000 */
[----:B------:R-:W-:-:S02]  /*12fd0*/  FADD.FTZ R7, R89, R174 ;  /* 0x000000ae59077221 */ /* 0x000fc40000010000 */
        /* <DEDUP_REMOVED lines=36> */
[----:B------:R-:W-:-:S04]  /*13220*/  FADD.FTZ R113, R125, R174 ;  /* 0x000000ae7d717221 */ /* 0x000fc80000010000 */
[----:B------:R-:W-:Y:S02]  /*13230*/  FADD.FTZ R113, R144, R113 ;  /* 0x0000007190717221 */ /* 0x000fe40000010000 */
        /* <DEDUP_REMOVED lines=30> */
[-CC-:B------:R-:W-:Y:S01]  /*13420*/  FFMA.FTZ R113, R148, R15.reuse, -R11.reuse ;  /* 0x0000000f94717223 */ /* 0x180fe2000001080b */
[----:B------:R-:W-:-:S05]  /*13430*/  FFMA.FTZ R11, R94, R15, -R11 ;  /* 0x0000000f5e0b7223 */ /* 0x000fca000001080b */
[----:B------:R-:W1:Y:S01]  /*13440*/  MUFU.EX2 R108, R108 ;  /* 0x0000006c006c7308 */ /* 0x000e620000000800 */
[----:B--2---:R-:W-:-:S07]  /*13450*/  FADD.FTZ R7, R107, R6 ;  /* 0x000000066b077221 */ /* 0x004fce0000010000 */
[----:B------:R-:W-:Y:S01]  /*13460*/  MUFU.EX2 R156, R156 ;  /* 0x0000009c009c7308 */ /* 0x000fe20000000800 */
[----:B0-----:R-:W-:-:S07]  /*13470*/  FADD.FTZ R159, R95, R174 ;  /* 0x000000ae5f9f7221 */ /* 0x001fce0000010000 */
        /* <DEDUP_REMOVED lines=46> */
.L_x_8503:
        /* <DEDUP_REMOVED lines=11> */
[----:B------:R-:W-:Y:S01]  /*13810*/  F2FP.SATFINITE.E4M3.F32.PACK_AB_MERGE_C R133, R164, R131, R133 ;  /* 0x00000083a485723e */ /* 0x000fe20004807085 */
        /* <DEDUP_REMOVED lines=104> */
.L_x_8485:
[----:B------:R-:W-:Y:S06]  /*13ea0*/  BAR.ARV 0x8, 0x180 ;  /* 0x0206000000007b1d */ /* 0x000fec0000002000 */
[----:B------:R-:W-:Y:S05]  /*13eb0*/  @!P0 BRA `(.L_x_8505) ;  /* 0x0000000000048947 */ /* 0x000fea0003800000 */
[----:B------:R-:W-:Y:S01]  /*13ec0*/  BPT.TRAP 0x1 ;  /* 0x000000040000795c */ /* 0x000fe20000300000 */
.L_x_8505:
[----:B------:R-:W-:Y:S01]  /*13ed0*/  ULEA UR12, UR48, UR41, 0x3 ;  /* 0x00000029300c7291 */ /* 0x000fe2000f8e183f */
[----:B------:R-:W-:-:S05]  /*13ee0*/  IMAD.U32 R0, RZ, RZ, UR47 ;  /* 0x0000002fff007e24 */ /* 0x000fca000f8e00ff */
[----:B------:R-:W-:-:S04]  /*13ef0*/  SHF.L.U32 R0, R0, 0x1f, RZ ;  /* 0x0000001f00007819 */ /* 0x000fc800000006ff */
[----:B------:R0:W1:Y:S01]  /*13f00*/  SYNCS.PHASECHK.TRANS64.TRYWAIT P1, [UR12+0x22850], R0 ;  /* 0x02285000ff0075a7 */ /* 0x000062000802014c */
[----:B------:R-:W-:Y:S05]  /*13f10*/  @!P0 BRA `(.L_x_8506) ;  /* 0x0000000000048947 */ /* 0x000fea0003800000 */
[----:B------:R-:W-:Y:S01]  /*13f20*/  BPT.TRAP 0x1 ;  /* 0x000000040000795c */ /* 0x000fe20000300000 */
.L_x_8506:
[----:B-1----:R-:W-:Y:S05]  /*13f30*/  @P1 BRA `(.L_x_8507) ;  /* 0x0000000000081947 */ /* 0x002fea0003800000 */
[----:B------:R-:W1:Y:S02]  /*13f40*/  SYNCS.PHASECHK.TRANS64.TRYWAIT P1, [UR12+0x22850], R0 ;  /* 0x02285000ff0075a7 */ /* 0x000e64000802014c */
[----:B-1----:R-:W-:Y:S05]  /*13f50*/  @!P1 BRA `(.L_x_8508) ;  /* 0x0000008400c49947 */ /* 0x002fea0003800000 */
.L_x_8507:
        /* <DEDUP_REMOVED lines=14> */
[----:B------:R-:W-:-:S06]  /*14040*/  UMOV UR6, UR48 ;  /* 0x0000003000067c82 */ /* 0x000fcc0008000000 */
[----:B------:R-:W-:Y:S01]  /*14050*/  QGMMA.64x128x32.F32.E4M3.E4M3 R24, R184, gdesc[UR4], R24, gsb0 ;  /* 0x01e00004b8187df3 */ /* 0x000fe20008000818 */
[----:B------:R-:W-:Y:S01]  /*14060*/  UMOV UR7, 0xc0000010 ;  /* 0xc000001000077882 */ /* 0x000fe20000000000 */
[----:B------:R-:W-:Y:S01]  /*14070*/  UMOV UR6, UR4 ;  /* 0x0000000400067c82 */ /* 0x000fe20008000000 */
        /* <DEDUP_REMOVED lines=16> */
[----:B------:R-:W-:-:S03]  /*14180*/  IMAD.U32 R2, RZ, RZ, UR6 ;  /* 0x00000006ff027e24 */ /* 0x000fc6000f8e00ff */
[----:B-1----:R-:W-:Y:S01]  /*14190*/  IMAD.U32 R3, RZ, RZ, UR7 ;  /* 0x00000007ff037e24 */ /* 0x002fe2000f8e00ff */
[----:B------:R-:W-:Y:S02]  /*141a0*/  UMOV UR7, 0xc0000010 ;  /* 0xc000001000077882 */ /* 0x000fe40000000000 */
[----:B------:R-:W-:Y:S02]  /*141b0*/  UMOV UR6, UR4 ;  /* 0x0000000400067c82 */ /* 0x000fe40008000000 */
[----:B------:R1:W2:Y:S01]  /*141c0*/  @P1 LDG.E R4, desc[UR50][R2.64] ;  /* 0x0000003202041981 */ /* 0x0002a2000c1e1900 */
[----:B------:R-:W-:Y:S01]  /*141d0*/  UIADD3 UR4, UR48, 0x300, URZ ;  /* 0x0000030030047890 */ /* 0x000fe2000fffe03f */
[----:B------:R-:W-:Y:S02]  /*141e0*/  WARPGROUP.DEPBAR.LE gsb0, 0x0 ;  /* 0x00008000000079c5 */ /* 0x000fe40000010000 */
[----:B------:R-:W-:-:S06]  /*141f0*/  WARPGROUP.ARRIVE ;  /* 0x00000000000079c5 */ /* 0x000fcc0000000000 */
[----:B------:R-:W-:Y:S01]  /*14200*/  QGMMA.64x128x32.F32.E4M3.E4M3 R24, R176, gdesc[UR4], R24, gsb0 ;  /* 0x01e00004b0187df3 */ /* 0x000fe20008000818 */
[----:B------:R-:W-:Y:S01]  /*14210*/  UMOV UR6, UR4 ;  /* 0x0000000400067c82 */ /* 0x000fe20008000000 */
[----:B------:R-:W-:Y:S01]  /*14220*/  UMOV UR7, 0xc0000010 ;  /* 0xc000001000077882 */ /* 0x000fe20000000000 */
[----:B------:R-:W-:Y:S01]  /*14230*/  UIADD3 UR48, UR48, 0x400, URZ ;  /* 0x0000040030307890 */ /* 0x000fe2000fffe03f */
[----:B0-----:R-:W0:Y:S04]  /*14240*/  SHFL.BFLY PT, R0, R7, 0x2, 0x1f ;  /* 0x0c401f0007007f89 */ /* 0x001e2800000e0000 */
[----:B------:R-:W3:Y:S01]  /*14250*/  SHFL.BFLY PT, R5, R6, 0x2, 0x1f ;  /* 0x0c401f0006057f89 */ /* 0x000ee200000e0000 */
[----:B------:R-:W-:Y:S02]  /*14260*/  WARPGROUP.DEPBAR.LE gsb0, 0x0 ;  /* 0x00008000000079c5 */ /* 0x000fe40000010000 */
[----:B------:R-:W-:-:S06]  /*14270*/  WARPGROUP.ARRIVE ;  /* 0x00000000000079c5 */ /* 0x000fcc0000000000 */
[----:B------:R-:W-:Y:S01]  /*14280*/  QGMMA.64x128x32.F32.E4M3.E4M3 R24, R172, gdesc[UR4], R24, gsb0 ;  /* 0x01e00004ac187df3 */ /* 0x000fe20008000818 */
[----:B------:R-:W-:Y:S01]  /*14290*/  UMOV UR6, UR48 ;  /* 0x0000003000067c82 */ /* 0x000fe20008000000 */
[----:B------:R-:W-:Y:S01]  /*142a0*/  UMOV UR7, 0xc0000010 ;  /* 0xc000001000077882 */ /* 0x000fe20000000000 */
[----:B0-----:R-:W-:Y:S01]  /*142b0*/  FADD.FTZ R0, R0, R7 ;  /* 0x0000000700007221 */ /* 0x001fe20000010000 */
[----:B---3--:R-:W-:-:S04]  /*142c0*/  FADD.FTZ R5, R5, R6 ;  /* 0x0000000605057221 */ /* 0x008fc80000010000 */
[----:B-1----:R-:W0:Y:S04]  /*142d0*/  SHFL.BFLY PT, R3, R0, 0x1, 0x1f ;  /* 0x0c201f0000037f89 */ /* 0x002e2800000e0000 */
[----:B------:R-:W1:Y:S01]  /*142e0*/  SHFL.BFLY PT, R2, R5, 0x1, 0x1f ;  /* 0x0c201f0005027f89 */ /* 0x000e6200000e0000 */
[----:B0-----:R-:W-:Y:S01]  /*142f0*/  FADD.FTZ R9, R0, R3 ;  /* 0x0000000300097221 */ /* 0x001fe20000010000 */
[----:B-1----:R-:W-:-:S04]  /*14300*/  FADD.FTZ R10, R5, R2 ;  /* 0x00000002050a7221 */ /* 0x002fc80000010000 */
        /* <DEDUP_REMOVED lines=15> */
[C---:B------:R-:W-:Y:S01]  /*14400*/  @P2 FMUL.FTZ R5, R15.reuse, 0.69314718246459960938 ;  /* 0x3f3172180f052820 */ /* 0x040fe20000410000 */
[----:B------:R-:W-:Y:S01]  /*14410*/  @P3 FMUL.FTZ R12, R15, 0.69314718246459960938 ;  /* 0x3f3172180f0c3820 */ /* 0x000fe20000410000 */
[----:B0-----:R-:W-:Y:S01]  /*14420*/  @P2 FMUL.FTZ R6, R6, 0.69314718246459960938 ;  /* 0x3f31721806062820 */ /* 0x001fe20000410000 */
[----:B------:R-:W-:-:S02]  /*14430*/  IMAD.MOV.U32 R0, RZ, RZ, -0x800000 ;  /* 0xff800000ff007424 */ /* 0x000fc400078e00ff */
[----:B--2---:R-:W-:Y:S01]  /*14440*/  FMUL.FTZ R3, R3, R4 ;  /* 0x0000000403037220 */ /* 0x004fe20000410000 */
[----:B------:R-:W-:Y:S02]  /*14450*/  IMAD.MOV.U32 R2, RZ, RZ, -0x800000 ;  /* 0xff800000ff027424 */ /* 0x000fe400078e00ff */
[----:B-1----:R-:W-:Y:S01]  /*14460*/  @P3 FMUL.FTZ R9, R8, 0.69314718246459960938 ;  /* 0x3f31721808093820 */ /* 0x002fe20000410000 */
[----:B------:R-:W-:-:S03]  /*14470*/  @P2 FFMA.FTZ R0, R5, R14, R6 ;  /* 0x0000000e05002223 */ /* 0x000fc60000010006 */
[----:B------:R-:W-:Y:S01]  /*14480*/  @P3 FFMA.FTZ R2, R12, R20, R9 ;  /* 0x000000140c023223 */ /* 0x000fe20000010009 */
[----:B---3--:R-:W-:Y:S01]  /*14490*/  FMUL.FTZ R7, R7, R4 ;  /* 0x0000000407077220 */ /* 0x008fe20000410000 */
[----:B------:R-:W-:Y:S02]  /*144a0*/  WARPGROUP.DEPBAR.LE gsb0, 0x0 ;  /* 0x00008000000079c5 */ /* 0x000fe40000010000 */
[----:B------:R-:W-:Y:S05]  /*144b0*/  @!P0 BRA `(.L_x_8509) ;  /* 0x0000000000048947 */ /* 0x000fea0003800000 */
[----:B------:R-:W-:Y:S01]  /*144c0*/  BPT.TRAP 0x1 ;  /* 0x000000040000795c */ /* 0x000fe20000300000 */
.L_x_8509:
        /* <DEDUP_REMOVED lines=68> */
.L_x_8431:
        /* <DEDUP_REMOVED lines=20> */
[----:B0-----:R-:W-:Y:S01]  /*14a50*/  VIADD R4, R6, 0xffffff80 ;  /* 0xffffff8006047836 */ /* 0x001fe20000000000 */
[----:B------:R-:W-:Y:S01]  /*14a60*/  SEL R97, R65, R64, P0 ;  /* 0x0000004041617207 */ /* 0x000fe20000000000 */
[----:B------:R-:W-:Y:S01]  /*14a70*/  UIADD3 UR9, UR5, UR9, URZ ;  /* 0x0000000905097290 */ /* 0x000fe2000fffe03f */
[----:B------:R-:W-:Y:S01]  /*14a80*/  SEL R92, R68, R69, P0 ;  /* 0x00000045445c7207 */ /* 0x000fe20000000000 */
[----:B------:R-:W-:Y:S01]  /*14a90*/  UIMAD.WIDE.U32 UR6, UR42, UR10, URZ ;  /* 0x0000000a2a0672a5 */ /* 0x000fe2000f8e003f */
[----:B------:R-:W-:Y:S01]  /*14aa0*/  SHF.R.S32.HI R3, RZ, 0x1f, R4 ;  /* 0x0000001fff037819 */ /* 0x000fe20000011404 */
[----:B------:R-:W-:Y:S01]  /*14ab0*/  UIMAD UR8, UR42, UR11, UR8 ;  /* 0x0000000b2a0872a4 */ /* 0x000fe2000f8e0208 */
[----:B------:R-:W-:-:S02]  /*14ac0*/  SEL R99, R69, R68, P0 ;  /* 0x0000004445637207 */ /* 0x000fc40000000000 */
[----:B------:R-:W-:Y:S01]  /*14ad0*/  LEA.HI R9, R3, R4, RZ, 0x7 ;  /* 0x0000000403097211 */ /* 0x000fe200078f38ff */
[----:B------:R-:W-:Y:S01]  /*14ae0*/  UIADD3 UR8, UR7, UR8, URZ ;  /* 0x0000000807087290 */ /* 0x000fe2000fffe03f */
[----:B------:R-:W-:Y:S02]  /*14af0*/  SEL R64, R42, R43, P0 ;  /* 0x0000002b2a407207 */ /* 0x000fe40000000000 */
[----:B------:R-:W-:Y:S02]  /*14b00*/  LOP3.LUT R13, R9, 0xffffff80, RZ, 0xc0, !PT ;  /* 0xffffff80090d7812 */ /* 0x000fe400078ec0ff */
[----:B------:R-:W-:Y:S01]  /*14b10*/  SEL R69, R43, R42, P0 ;  /* 0x0000002a2b457207 */ /* 0x000fe20000000000 */
[----:B------:R-:W-:Y:S01]  /*14b20*/  IMAD.U32 R43, RZ, RZ, UR7 ;  /* 0x00000007ff2b7e24 */ /* 0x000fe2000f8e00ff */
[----:B------:R-:W-:Y:S01]  /*14b30*/  SEL R102, R28, R29, P0 ;  /* 0x0000001d1c667207 */ /* 0x000fe20000000000 */
[----:B------:R-:W-:Y:S01]  /*14b40*/  IMAD.IADD R13, R4, 0x1, -R13 ;  /* 0x00000001040d7824 */ /* 0x000fe200078e0a0d */
[----:B------:R-:W-:Y:S01]  /*14b50*/  SEL R109, R29, R28, P0 ;  /* 0x0000001c1d6d7207 */ /* 0x000fe20000000000 */
[----:B------:R-:W-:Y:S01]  /*14b60*/  IMAD.U32 R43, RZ, RZ, UR8 ;  /* 0x00000008ff2b7e24 */ /* 0x000fe2000f8e00ff */
[----:B------:R-:W-:-:S02]  /*14b70*/  SEL R28, R56, R57, P0 ;  /* 0x00000039381c7207 */ /* 0x000fc40000000000 */
[----:B------:R-:W-:Y:S02]  /*14b80*/  SHF.R.S32.HI R42, RZ, 0x1f, R13 ;  /* 0x0000001fff2a7819 */ /* 0x000fe4000001140d */
[----:B------:R-:W-:Y:S02]  /*14b90*/  SEL R29, R57, R56, P0 ;  /* 0x00000038391d7207 */ /* 0x000fe40000000000 */
[----:B------:R-:W-:Y:S02]  /*14ba0*/  SEL R56, R30, R31, P0 ;  /* 0x0000001f1e387207 */ /* 0x000fe40000000000 */
[----:B------:R-:W-:Y:S01]  /*14bb0*/  SEL R89, R31, R30, P0 ;  /* 0x0000001e1f597207 */ /* 0x000fe20000000000 */
[----:B------:R-:W-:Y:S01]  /*14bc0*/  IMAD.U32 R31, RZ, RZ, UR5 ;  /* 0x00000005ff1f7e24 */ /* 0x000fe2000f8e00ff */
[----:B------:R-:W-:Y:S01]  /*14bd0*/  SEL R88, R72, R73, P0 ;  /* 0x0000004948587207 */ /* 0x000fe20000000000 */
[----:B------:R-:W-:Y:S01]  /*14be0*/  IMAD.U32 R31, RZ, RZ, UR9 ;  /* 0x00000009ff1f7e24 */ /* 0x000fe2000f8e00ff */
[----:B------:R-:W-:Y:S01]  /*14bf0*/  SEL R93, R73, R72, P0 ;  /* 0x00000048495d7207 */ /* 0x000fe20000000000 */
[----:B------:R-:W-:Y:S01]  /*14c00*/  ULDC.64 UR8, c[0x0][0xb28] ;  /* 0x0002ca0000087ab9 */ /* 0x000fe20000000a00 */
[----:B------:R-:W-:Y:S01]  /*14c10*/  SHF.R.S32.HI R30, RZ, 0x7, R9 ;  /* 0x00000007ff1e7819 */ /* 0x000fe20000011409 */
[----:B------:R-:W0:Y:S01]  /*14c20*/  S2R R73, SR_CTAID.X ;  /* 0x0000000000497919 */ /* 0x000e220000002500 */
[----:B------:R-:W-:-:S02]  /*14c30*/  LEA.HI R17, R42, R13, RZ, 0x2 ;  /* 0x0000000d2a117211 */ /* 0x000fc400078f10ff */
[----:B------:R-:W-:Y:S02]  /*14c40*/  LEA.HI R23, R3, R4, RZ, 0x2 ;  /* 0x0000000403177211 */ /* 0x000fe400078f10ff */
[----:B------:R-:W-:Y:S02]  /*14c50*/  SEL R18, R46, R47, P0 ;  /* 0x0000002f2e127207 */ /* 0x000fe40000000000 */
[----:B------:R-:W-:Y:S02]  /*14c60*/  SEL R65, R47, R46, P0 ;  /* 0x0000002e2f417207 */ /* 0x000fe40000000000 */
[----:B------:R-:W-:Y:S02]  /*14c70*/  LEA.HI R3, R9, R30, RZ, 0x1 ;  /* 0x0000001e09037211 */ /* 0x000fe400078f08ff */
[--C-:B------:R-:W-:Y:S02]  /*14c80*/  SHF.R.S32.HI R9, RZ, 0x2, R17.reuse ;  /* 0x00000002ff097819 */ /* 0x100fe40000011411 */
[----:B------:R-:W-:-:S02]  /*14c90*/  SHF.R.S32.HI R46, RZ, 0x1f, R17 ;  /* 0x0000001fff2e7819 */ /* 0x000fc40000011411 */
[----:B------:R-:W-:Y:S02]  /*14ca0*/  LOP3.LUT R23, R23, 0xfffffffc, RZ, 0xc0, !PT ;  /* 0xfffffffc17177812 */ /* 0x000fe400078ec0ff */
[----:B------:R-:W-:Y:S02]  /*14cb0*/  LEA.HI R46, R46, R9, RZ, 0x3 ;  /* 0x000000092e2e7211 */ /* 0x000fe400078f18ff */
[----:B------:R-:W-:Y:S01]  /*14cc0*/  LEA.HI R42, R42, R13, RZ, 0x5 ;  /* 0x0000000d2a2a7211 */ /* 0x000fe200078f28ff */
[----:B------:R-:W-:Y:S01]  /*14cd0*/  IMAD.IADD R23, R4, 0x1, -R23 ;  /* 0x0000000104177824 */ /* 0x000fe200078e0a17 */
[----:B------:R-:W-:Y:S02]  /*14ce0*/  LOP3.LUT R4, R46, 0xfffffff8, RZ, 0xc0, !PT ;  /* 0xfffffff82e047812 */ /* 0x000fe400078ec0ff */
[----:B------:R-:W-:Y:S02]  /*14cf0*/  SEL R8, R24, R25, P0 ;  /* 0x0000001918087207 */ /* 0x000fe40000000000 */
[----:B------:R-:W-:Y:S01]  /*14d00*/  SEL R7, R25, R24, P0 ;  /* 0x0000001819077207 */ /* 0x000fe20000000000 */
[----:B------:R-:W-:Y:S01]  /*14d10*/  IMAD.IADD R4, R9, 0x1, -R4 ;  /* 0x0000000109047824 */ /* 0x000fe200078e0a04 */
[----:B------:R-:W-:-:S02]  /*14d20*/  LOP3.LUT R3, R3, 0x3fffffe, RZ, 0xc0, !PT ;  /* 0x03fffffe03037812 */ /* 0x000fc400078ec0ff */
[----:B------:R-:W-:Y:S01]  /*14d30*/  SHF.R.S32.HI R9, RZ, 0x5, R42 ;  /* 0x00000005ff097819 */ /* 0x000fe2000001142a */
[----:B------:R-:W-:Y:S01]  /*14d40*/  IMAD.U32 R42, RZ, RZ, UR6 ;  /* 0x00000006ff2a7e24 */ /* 0x000fe2000f8e00ff */
[----:B------:R-:W-:Y:S01]  /*14d50*/  LEA.HI R25, R23, R23, RZ, 0x1 ;  /* 0x0000001717197211 */ /* 0x000fe200078f08ff */
[----:B------:R-:W-:Y:S01]  /*14d60*/  IMAD.IADD R3, R30, 0x1, -R3 ;  /* 0x000000011e037824 */ /* 0x000fe200078e0a03 */
        /* <DEDUP_REMOVED lines=9> */
[----:B------:R-:W1:Y:S01]  /*14e00*/  S2UR UR4, SR_CTAID.Y ;  /* 0x00000000000479c3 */ /* 0x000e620000002600 */
[----:B------:R-:W-:Y:S01]  /*14e10*/  SEL R11, R51, R50, P0 ;  /* 0x00000032330b7207 */ /* 0x000fe20000000000 */
[----:B------:R-:W-:Y:S01]  /*14e20*/  IMAD R4, R46, 0x8, R3 ;  /* 0x000000082e047824 */ /* 0x000fe200078e0203 */
[----:B------:R-:W-:Y:S01]  /*14e30*/  SEL R60, R80, R81, P0 ;  /* 0x00000051503c7207 */ /* 0x000fe20000000000 */
[----:B------:R-:W-:Y:S01]  /*14e40*/  ULDC.64 UR6, c[0x0][0xb48] ;  /* 0x0002d20000067ab9 */ /* 0x000fe20000000a00 */
[----:B------:R-:W-:-:S02]  /*14e50*/  SEL R91, R81, R80, P0 ;  /* 0x00000050515b7207 */ /* 0x000fc40000000000 */
[----:B------:R-:W-:Y:S01]  /*14e60*/  SEL R6, R86, R87, P0 ;  /* 0x0000005756067207 */ /* 0x000fe20000000000 */
[----:B------:R-:W3:Y:S01]  /*14e70*/  LDC R80, c[0x0][0xbe8] ;  /* 0x0002fa00ff507b82 */ /* 0x000ee20000000800 */
[----:B------:R-:W-:Y:S02]  /*14e80*/  SEL R87, R87, R86, P0 ;  /* 0x0000005657577207 */ /* 0x000fe40000000000 */
[----:B------:R-:W-:Y:S02]  /*14e90*/  SEL R20, R40, R41, P0 ;  /* 0x0000002928147207 */ /* 0x000fe40000000000 */
[----:B------:R-:W-:Y:S02]  /*14ea0*/  SEL R21, R41, R40, P0 ;  /* 0x0000002829157207 */ /* 0x000fe40000000000 */
[----:B------:R-:W-:Y:S02]  /*14eb0*/  SEL R24, R38, R39, P0 ;  /* 0x0000002726187207 */ /* 0x000fe40000000000 */
[----:B------:R-:W-:-:S02]  /*14ec0*/  SEL R57, R39, R38, P0 ;  /* 0x0000002627397207 */ /* 0x000fc40000000000 */
[----:B------:R-:W-:Y:S02]  /*14ed0*/  SEL R38, R70, R71, P0 ;  /* 0x0000004746267207 */ /* 0x000fe40000000000 */
[----:B------:R-:W-:Y:S01]  /*14ee0*/  SEL R41, R71, R70, P0 ;  /* 0x0000004647297207 */ /* 0x000fe20000000000 */
[C---:B0-----:R-:W-:Y:S01]  /*14ef0*/  IMAD R70, R73.reuse, 0x80, R3 ;  /* 0x0000008049467824 */ /* 0x041fe200078e0203 */
        /* <DEDUP_REMOVED lines=20> */
[----:B------:R-:W-:Y:S01]  /*15040*/  IMAD.IADD R68, R13, 0x1, -R68 ;  /* 0x000000010d447824 */ /* 0x000fe200078e0a44 */
[----:B------:R-:W-:Y:S02]  /*15050*/  SEL R98, R44, R45, P0 ;  /* 0x0000002d2c627207 */ /* 0x000fe40000000000 */
[----:B------:R-:W-:Y:S02]  /*15060*/  SEL R105, R45, R44, P0 ;  /* 0x0000002c2d697207 */ /* 0x000fe40000000000 */
[----:B------:R-:W-:-:S02]  /*15070*/  SEL R44, R62, R63, P0 ;  /* 0x0000003f3e2c7207 */ /* 0x000fc40000000000 */
[----:B------:R-:W-:Y:S02]  /*15080*/  SEL R53, R63, R62, P0 ;  /* 0x0000003e3f357207 */ /* 0x000fe40000000000 */
[----:B------:R-:W-:Y:S02]  /*15090*/  LOP3.LUT P1, RZ, R13, 0x3, RZ, 0xc0, !PT ;  /* 0x000000030dff7812 */ /* 0x000fe4000782c0ff */
[----:B------:R-:W-:Y:S02]  /*150a0*/  SEL R81, R35, R34, P0 ;  /* 0x0000002223517207 */ /* 0x000fe40000000000 */
[----:B------:R-:W-:Y:S02]  /*150b0*/  SEL R26, R78, R79, P0 ;  /* 0x0000004f4e1a7207 */ /* 0x000fe40000000000 */
[----:B------:R-:W-:Y:S02]  /*150c0*/  SEL R35, R79, R78, P0 ;  /* 0x0000004e4f237207 */ /* 0x000fe40000000000 */
[----:B------:R-:W-:-:S02]  /*150d0*/  SEL R40, R66, R67, P0 ;  /* 0x0000004342287207 */ /* 0x000fc40000000000 */
[----:B------:R-:W-:Y:S02]  /*150e0*/  SEL R36, R74, R75, P0 ;  /* 0x0000004b4a247207 */ /* 0x000fe40000000000 */
[----:B------:R-:W-:Y:S02]  /*150f0*/  SEL R34, R82, R83, P0 ;  /* 0x0000005352227207 */ /* 0x000fe40000000000 */
[----:B------:R-:W-:Y:S02]  /*15100*/  SEL R45, R67, R66, P0 ;  /* 0x00000042432d7207 */ /* 0x000fe40000000000 */
[----:B---3--:R-:W-:Y:S02]  /*15110*/  ISETP.NE.AND P2, PT, R80, 0x1, PT ;  /* 0x000000015000780c */ /* 0x008fe40003f45270 */
[----:B------:R-:W-:Y:S02]  /*15120*/  SEL R39, R75, R74, P0 ;  /* 0x0000004a4b277207 */ /* 0x000fe40000000000 */
[----:B------:R-:W-:-:S09]  /*15130*/  SEL R37, R83, R82, P0 ;  /* 0x0000005253257207 */ /* 0x000fd20000000000 */
[----:B------:R-:W0:Y:S08]  /*15140*/  @P2 LDC R82, c[0x0][0xbec] ;  /* 0x0002fb00ff522b82 */ /* 0x000e300000000800 */
[----:B------:R-:W3:Y:S01]  /*15150*/  @P2 LDC R75, c[0x0][0xbf0] ;  /* 0x0002fc00ff4b2b82 */ /* 0x000ee20000000800 */
[----:B--2---:R2:W-:Y:S04]  /*15160*/  SHFL.IDX PT, R50, R12, R5, 0x1c1f ;  /* 0x001c1f050c327589 */ /* 0x0045e800000e0000 */
[----:B------:R-:W-:Y:S04]  /*15170*/  SHFL.IDX PT, R3, R6, R5, 0x1c1f ;  /* 0x001c1f0506037589 */ /* 0x000fe800000e0000 */
[----:B------:R-:W-:Y:S01]  /*15180*/  SHFL.IDX PT, R8, R8, R5, 0x1c1f ;  /* 0x001c1f0508087589 */ /* 0x000fe200000e0000 */
[----:B--2---:R-:W-:-:S03]  /*15190*/  LOP3.LUT R12, R5, 0x2, RZ, 0x3c, !PT ;  /* 0x00000002050c7812 */ /* 0x004fc600078e3cff */
[----:B------:R-:W-:Y:S04]  /*151a0*/  SHFL.IDX PT, R58, R10, R5, 0x1c1f ;  /* 0x001c1f050a3a7589 */ /* 0x000fe800000e0000 */
[----:B------:R2:W-:Y:S04]  /*151b0*/  SHFL.IDX PT, R6, R87, R12, 0x1c1f ;  /* 0x001c1f0c57067589 */ /* 0x0005e800000e0000 */
[----:B------:R-:W-:Y:S04]  /*151c0*/  SHFL.IDX PT, R7, R7, R12, 0x1c1f ;  /* 0x001c1f0c07077589 */ /* 0x000fe800000e0000 */
[----:B------:R-:W-:Y:S01]  /*151d0*/  SHFL.IDX PT, R9, R102, R5, 0x1c1f ;  /* 0x001c1f0566097589 */ /* 0x000fe200000e0000 */
[----:B--2---:R-:W2:Y:S03]  /*151e0*/  LDC.64 R86, c[0x0][0xb40] ;  /* 0x0002d000ff567b82 */ /* 0x004ea60000000a00 */
[----:B------:R-:W-:Y:S04]  /*151f0*/  SHFL.IDX PT, R10, R109, R12, 0x1c1f ;  /* 0x001c1f0c6d0a7589 */ /* 0x000fe800000e0000 */
[----:B------:R-:W-:Y:S04]  /*15200*/  SHFL.IDX PT, R14, R14, R5, 0x1c1f ;  /* 0x001c1f050e0e7589 */ /* 0x000fe800000e0000 */
[----:B------:R-:W-:Y:S04]  /*15210*/  SHFL.IDX PT, R15, R15, R12, 0x1c1f ;  /* 0x001c1f0c0f0f7589 */ /* 0x000fe800000e0000 */
[----:B------:R-:W-:Y:S04]  /*15220*/  SHFL.IDX PT, R20, R20, R5, 0x1c1f ;  /* 0x001c1f0514147589 */ /* 0x000fe800000e0000 */
[----:B------:R-:W-:Y:S04]  /*15230*/  SHFL.IDX PT, R54, R16, R5, 0x1c1f ;  /* 0x001c1f0510367589 */ /* 0x000fe800000e0000 */
[----:B------:R-:W-:Y:S01]  /*15240*/  SHFL.IDX PT, R21, R21, R12, 0x1c1f ;  /* 0x001c1f0c15157589 */ /* 0x000fe200000e0000 */
[----:B--2---:R-:W-:-:S03]  /*15250*/  IMAD.WIDE.U32 R42, R86, UR37, R42 ;  /* 0x00000025562a7c25 */ /* 0x004fc6000f8e002a */
        /* <DEDUP_REMOVED lines=11> */
[----:B------:R-:W4:Y:S04]  /*15310*/  SHFL.IDX PT, R32, R101, R12, 0x1c1f ;  /* 0x001c1f0c65207589 */ /* 0x000f2800000e0000 */
[----:B------:R5:W-:Y:S04]  /*15320*/  SHFL.IDX PT, R79, R85, R12, 0x1c1f ;  /* 0x001c1f0c554f7589 */ /* 0x000be800000e0000 */
[----:B------:R-:W-:Y:S04]  /*15330*/  SHFL.IDX PT, R51, R24, R5, 0x1c1f ;  /* 0x001c1f0518337589 */ /* 0x000fe800000e0000 */
[----:B------:R-:W-:Y:S01]  /*15340*/  SHFL.IDX PT, R23, R96, R5, 0x1c1f ;  /* 0x001c1f0560177589 */ /* 0x000fe200000e0000 */
[----:B-----5:R-:W5:Y:S03]  /*15350*/  LDC.64 R84, c[0x0][0xbd8] ;  /* 0x0002f600ff547b82 */ /* 0x020f660000000a00 */
[----:B------:R-:W-:Y:S04]  /*15360*/  SHFL.IDX PT, R24, R103, R12, 0x1c1f ;  /* 0x001c1f0c67187589 */ /* 0x000fe800000e0000 */
[----:B------:R-:W-:Y:S04]  /*15370*/  SHFL.IDX PT, R47, R56, R5, 0x1c1f ;  /* 0x001c1f05382f7589 */ /* 0x000fe800000e0000 */
[----:B------:R1:W-:Y:S04]  /*15380*/  SHFL.IDX PT, R49, R90, R5, 0x1c1f ;  /* 0x001c1f055a317589 */ /* 0x0003e800000e0000 */
[----:B------:R-:W-:Y:S04]  /*15390*/  SHFL.IDX PT, R56, R97, R12, 0x1c1f ;  /* 0x001c1f0c61387589 */ /* 0x000fe800000e0000 */
[----:B------:R0:W-:Y:S01]  /*153a0*/  SHFL.IDX PT, R66, R88, R5, 0x1c1f ;  /* 0x001c1f0558427589 */ /* 0x0001e200000e0000 */
[----:B-1----:R-:W1:Y:S03]  /*153b0*/  @P2 LDC R90, c[0x0][0xbec] ;  /* 0x0002fb00ff5a2b82 */ /* 0x002e660000000800 */
[----:B------:R-:W-:Y:S04]  /*153c0*/  SHFL.IDX PT, R67, R93, R12, 0x1c1f ;  /* 0x001c1f0c5d437589 */ /* 0x000fe800000e0000 */
[----:B------:R-:W-:Y:S01]  /*153d0*/  SHFL.IDX PT, R33, R92, R5, 0x1c1f ;  /* 0x001c1f055c217589 */ /* 0x000fe200000e0000 */
[----:B0-----:R-:W0:Y:S03]  /*153e0*/  LDC R88, c[0x0][0xc50] ;  /* 0x00031400ff587b82 */ /* 0x001e260000000800 */
[----:B------:R-:W-:Y:S04]  /*153f0*/  SHFL.IDX PT, R61, R72, R5, 0x1c1f ;  /* 0x001c1f05483d7589 */ /* 0x000fe800000e0000 */
[----:B------:R-:W-:Y:S04]  /*15400*/  SHFL.IDX PT, R71, R60, R5, 0x1c1f ;  /* 0x001c1f053c477589 */ /* 0x000fe800000e0000 */
[----:B------:R-:W-:Y:S04]  /*15410*/  SHFL.IDX PT, R48, R48, R5, 0x1c1f ;  /* 0x001c1f0530307589 */ /* 0x000fe800000e0000 */
[----:B------:R-:W-:Y:S01]  /*15420*/  SHFL.IDX PT, R64, R64, R5, 0x1c1f ;  /* 0x001c1f0540407589 */ /* 0x000fe200000e0000 */
[----:B-1----:R-:W-:-:S03]  /*15430*/  @P2 IMAD.HI.U32 R90, R73, R90, RZ ;  /* 0x0000005a495a2227 */ /* 0x002fc600078e00ff */
[----:B------:R-:W-:Y:S04]  /*15440*/  SHFL.IDX PT, R52, R52, R5, 0x1c1f ;  /* 0x001c1f0534347589 */ /* 0x000fe800000e0000 */
[----:B------:R-:W-:Y:S04]  /*15450*/  SHFL.IDX PT, R44, R44, R5, 0x1c1f ;  /* 0x001c1f052c2c7589 */ /* 0x000fe800000e0000 */
[----:B------:R-:W-:Y:S04]  /*15460*/  SHFL.IDX PT, R40, R40, R5, 0x1c1f ;  /* 0x001c1f0528287589 */ /* 0x000fe800000e0000 */
[----:B------:R-:W-:Y:S04]  /*15470*/  SHFL.IDX PT, R38, R38, R5, 0x1c1f ;  /* 0x001c1f0526267589 */ /* 0x000fe800000e0000 */
[----:B------:R-:W-:Y:S04]  /*15480*/  SHFL.IDX PT, R36, R36, R5, 0x1c1f ;  /* 0x001c1f0524247589 */ /* 0x000fe800000e0000 */
[----:B------:R2:W-:Y:S04]  /*15490*/  SHFL.IDX PT, R4, R26, R5, 0x1c1f ;  /* 0x001c1f051a047589 */ /* 0x0005e800000e0000 */
[----:B------:R1:W-:Y:S04]  /*154a0*/  SHFL.IDX PT, R34, R34, R5, 0x1c1f ;  /* 0x001c1f0522227589 */ /* 0x0003e800000e0000 */
[----:B------:R-:W3:Y:S01]  /*154b0*/  SHFL.IDX PT, R60, R99, R12, 0x1c1f ;  /* 0x001c1f0c633c7589 */ /* 0x000ee200000e0000 */
[----:B--2---:R-:W-:-:S03]  /*154c0*/  SEL R26, R28, R29, P0 ;  /* 0x0000001d1c1a7207 */ /* 0x004fc60000000000 */
[----:B------:R-:W2:Y:S01]  /*154d0*/  SHFL.IDX PT, R72, R95, R12, 0x1c1f ;  /* 0x001c1f0c5f487589 */ /* 0x000ea200000e0000 */
[----:B------:R-:W-:Y:S02]  /*154e0*/  SEL R28, R29, R28, P0 ;  /* 0x0000001c1d1c7207 */ /* 0x000fe40000000000 */
[----:B-1----:R-:W-:Y:S01]  /*154f0*/  SEL R5, R3, R6, P0 ;  /* 0x0000000603057207 */ /* 0x002fe20000000000 */
[----:B------:R-:W-:Y:S01]  /*15500*/  SHFL.IDX PT, R77, R77, R12, 0x1c1f ;  /* 0x001c1f0c4d4d7589 */ /* 0x000fe200000e0000 */
[----:B------:R-:W-:Y:S02]  /*15510*/  SEL R3, R6, R3, P0 ;  /* 0x0000000306037207 */ /* 0x000fe40000000000 */
[----:B------:R-:W-:Y:S01]  /*15520*/  SEL R6, R8, R7, P0 ;  /* 0x0000000708067207 */ /* 0x000fe20000000000 */
[----:B------:R-:W1:Y:S01]  /*15530*/  SHFL.IDX PT, R74, R91, R12, 0x1c1f ;  /* 0x001c1f0c5b4a7589 */ /* 0x000e6200000e0000 */
[----:B------:R-:W-:Y:S02]  /*15540*/  SEL R8, R7, R8, P0 ;  /* 0x0000000807087207 */ /* 0x000fe40000000000 */
[----:B------:R-:W-:Y:S01]  /*15550*/  SEL R7, R9, R10, P0 ;  /* 0x0000000a09077207 */ /* 0x000fe20000000000 */
[----:B------:R-:W1:Y:S01]  /*15560*/  SHFL.IDX PT, R76, R89, R12, 0x1c1f ;  /* 0x001c1f0c594c7589 */ /* 0x000e6200000e0000 */
[----:B------:R-:W-:-:S02]  /*15570*/  SEL R9, R10, R9, P0 ;  /* 0x000000090a097207 */ /* 0x000fc40000000000 */
[----:B------:R-:W-:Y:S01]  /*15580*/  SEL R10, R14, R15, P0 ;  /* 0x0000000f0e0a7207 */ /* 0x000fe20000000000 */
[----:B------:R-:W-:Y:S01]  /*15590*/  SHFL.IDX PT, R78, R57, R12, 0x1c1f ;  /* 0x001c1f0c394e7589 */ /* 0x000fe200000e0000 */
[----:B------:R-:W-:Y:S02]  /*155a0*/  SEL R14, R15, R14, P0 ;  /* 0x0000000e0f0e7207 */ /* 0x000fe40000000000 */
[----:B------:R-:W-:Y:S01]  /*155b0*/  SEL R15, R16, R13, P0 ;  /* 0x0000000d100f7207 */ /* 0x000fe20000000000 */
[----:B------:R-:W1:Y:S01]  /*155c0*/  SHFL.IDX PT, R81, R81, R12, 0x1c1f ;  /* 0x001c1f0c51517589 */ /* 0x000e6200000e0000 */
[----:B----4-:R-:W-:-:S03]  /*155d0*/  SEL R29, R32, R25, P0 ;  /* 0x00000019201d7207 */ /* 0x010fc60000000000 */
[----:B------:R-:W-:Y:S04]  /*155e0*/  SHFL.IDX PT, R65, R65, R12, 0x1c1f ;  /* 0x001c1f0c41417589 */ /* 0x000fe800000e0000 */
[----:B------:R-:W-:Y:S04]  /*155f0*/  SHFL.IDX PT, R69, R69, R12, 0x1c1f ;  /* 0x001c1f0c45457589 */ /* 0x000fe800000e0000 */
[----:B------:R4:W-:Y:S04]  /*15600*/  SHFL.IDX PT, R59, R27, R12, 0x1c1f ;  /* 0x001c1f0c1b3b7589 */ /* 0x0009e800000e0000 */
[----:B------:R0:W-:Y:S04]  /*15610*/  SHFL.IDX PT, R63, R11, R12, 0x1c1f ;  /* 0x001c1f0c0b3f7589 */ /* 0x0001e800000e0000 */
[----:B------:R-:W-:Y:S01]  /*15620*/  SHFL.IDX PT, R53, R53, R12, 0x1c1f ;  /* 0x001c1f0c35357589 */ /* 0x000fe200000e0000 */
[----:B----4-:R-:W-:Y:S01]  /*15630*/  SEL R27, R25, R32, P0 ;  /* 0x00000020191b7207 */ /* 0x010fe20000000000 */
[----:B-----5:R-:W-:-:S02]  /*15640*/  IMAD R32, R84, UR38, RZ ;  /* 0x0000002654207c24 */ /* 0x020fc4000f8e02ff */
[----:B------:R-:W-:Y:S01]  /*15650*/  SHFL.IDX PT, R55, R55, R12, 0x1c1f ;  /* 0x001c1f0c37377589 */ /* 0x000fe200000e0000 */
[----:B---3--:R-:W-:Y:S02]  /*15660*/  SEL R25, R60, R33, P0 ;  /* 0x000000213c197207 */ /* 0x008fe40000000000 */
[----:B0-----:R-:W-:Y:S01]  /*15670*/  SEL R11, R13, R16, P0 ;  /* 0x000000100d0b7207 */ /* 0x001fe20000000000 */
[----:B------:R-:W-:Y:S01]  /*15680*/  SHFL.IDX PT, R41, R41, R12, 0x1c1f ;  /* 0x001c1f0c29297589 */ /* 0x000fe200000e0000 */
[----:B------:R-:W-:Y:S02]  /*15690*/  SEL R13, R17, R18, P0 ;  /* 0x00000012110d7207 */ /* 0x000fe40000000000 */
[----:B------:R-:W-:Y:S01]  /*156a0*/  SEL R16, R49, R56, P0 ;  /* 0x0000003831107207 */ /* 0x000fe20000000000 */
[----:B------:R-:W-:Y:S04]  /*156b0*/  SHFL.IDX PT, R45, R45, R12, 0x1c1f ;  /* 0x001c1f0c2d2d7589 */ /* 0x000fe800000e0000 */
[----:B------:R-:W-:Y:S04]  /*156c0*/  SHFL.IDX PT, R35, R35, R12, 0x1c1f ;  /* 0x001c1f0c23237589 */ /* 0x000fe800000e0000 */
[----:B------:R-:W-:Y:S04]  /*156d0*/  SHFL.IDX PT, R39, R39, R12, 0x1c1f ;  /* 0x001c1f0c27277589 */ /* 0x000fe800000e0000 */
[----:B------:R0:W-:Y:S02]  /*156e0*/  SHFL.IDX PT, R37, R37, R12, 0x1c1f ;  /* 0x001c1f0c25257589 */ /* 0x0001e400000e0000 */
[----:B0-----:R-:W-:-:S02]  /*156f0*/  SEL R12, R20, R21, P0 ;  /* 0x00000015140c7207 */ /* 0x001fc40000000000 */
        /* <DEDUP_REMOVED lines=9> */
[----:B------:R-:W0:Y:S01]  /*15790*/  @P2 LDC R85, c[0x0][0xbf0] ;  /* 0x0002fc00ff552b82 */ /* 0x000e220000000800 */
[----:B------:R-:W-:Y:S01]  /*157a0*/  IMAD.WIDE.U32 R56, R84, UR37, R30 ;  /* 0x0000002554387c25 */ /* 0x000fe2000f8e001e */
[----:B------:R-:W-:Y:S02]  /*157b0*/  SEL R30, R66, R67, P0 ;  /* 0x00000043421e7207 */ /* 0x000fe40000000000 */
[----:B------:R-:W-:Y:S01]  /*157c0*/  SEL R17, R33, R60, P0 ;  /* 0x0000003c21117207 */ /* 0x000fe20000000000 */
[----:B------:R-:W-:Y:S01]  /*157d0*/  IMAD R67, RZ, RZ, -UR42 ;  /* 0x8000002aff437e24 */ /* 0x000fe2000f8e02ff */
[----:B--2---:R-:W-:Y:S01]  /*157e0*/  SEL R31, R61, R72, P0 ;  /* 0x000000483d1f7207 */ /* 0x004fe20000000000 */
[----:B------:R-:W-:Y:S01]  /*157f0*/  IMAD R66, R86, UR38, RZ ;  /* 0x0000002656427c24 */ /* 0x000fe2000f8e02ff */
[----:B------:R-:W-:Y:S01]  /*15800*/  SEL R33, R72, R61, P0 ;  /* 0x0000003d48217207 */ /* 0x000fe20000000000 */
[----:B------:R-:W-:Y:S01]  /*15810*/  IMAD R83, R88, R67, UR4 ;  /* 0x0000000458537e24 */ /* 0x000fe2000f8e0243 */
[----:B------:R-:W-:Y:S01]  /*15820*/  ULDC.64 UR4, c[0x0][0xbe0] ;  /* 0x0002f80000047ab9 */ /* 0x000fe20000000a00 */
[----:B------:R-:W-:-:S02]  /*15830*/  IMAD R61, R87, UR37, R66 ;  /* 0x00000025573d7c24 */ /* 0x000fc4000f8e0242 */
[----:B------:R-:W-:Y:S01]  /*15840*/  @P2 IMAD.HI.U32 R60, R73, R82, RZ ;  /* 0x00000052493c2227 */ /* 0x000fe200078e00ff */
[----:B------:R-:W-:-:S03]  /*15850*/  SHF.R.S32.HI R72, RZ, 0x1f, R83 ;  /* 0x0000001fff487819 */ /* 0x000fc60000011453 */
[----:B------:R-:W-:Y:S02]  /*15860*/  IMAD.IADD R61, R43, 0x1, R61 ;  /* 0x000000012b3d7824 */ /* 0x000fe400078e023d */
[----:B------:R-:W-:Y:S02]  /*15870*/  IMAD R43, R72, UR4, RZ ;  /* 0x00000004482b7c24 */ /* 0x000fe4000f8e02ff */
[----:B------:R-:W-:Y:S02]  /*15880*/  IMAD.IADD R57, R57, 0x1, R49 ;  /* 0x0000000139397824 */ /* 0x000fe400078e0231 */
[----:B------:R-:W-:Y:S01]  /*15890*/  IMAD.MOV.U32 R49, RZ, RZ, R73 ;  /* 0x000000ffff317224 */ /* 0x000fe200078e0049 */
[----:B------:R-:W-:Y:S01]  /*158a0*/  @P2 SHF.R.U32.HI R49, RZ, R75, R60 ;  /* 0x0000004bff312219 */ /* 0x000fe2000001163c */
[----:B------:R-:W-:Y:S02]  /*158b0*/  IMAD.MOV.U32 R60, RZ, RZ, R42 ;  /* 0x000000ffff3c7224 */ /* 0x000fe400078e002a */
[----:B------:R-:W-:-:S02]  /*158c0*/  IMAD R66, R83, UR5, R43 ;  /* 0x0000000553427c24 */ /* 0x000fc4000f8e022b */
[----:B------:R-:W-:Y:S01]  /*158d0*/  IMAD.MOV.U32 R67, RZ, RZ, R73 ;  /* 0x000000ffff437224 */ /* 0x000fe200078e0049 */
[----:B0-----:R-:W-:Y:S01]  /*158e0*/  @P2 SHF.R.U32.HI R67, RZ, R85, R90 ;  /* 0x00000055ff432219 */ /* 0x001fe2000001165a */
[----:B------:R-:W-:Y:S01]  /*158f0*/  IMAD.WIDE.U32 R42, R83, UR4, R56 ;  /* 0x00000004532a7c25 */ /* 0x000fe2000f8e0038 */
[----:B------:R-:W-:-:S03]  /*15900*/  ULDC.64 UR4, c[0x0][0xb30] ;  /* 0x0002cc0000047ab9 */ /* 0x000fc60000000a00 */
[----:B------:R-:W-:Y:S01]  /*15910*/  IMAD R72, R72, UR6, RZ ;  /* 0x0000000648487c24 */ /* 0x000fe2000f8e02ff */
[----:B------:R-:W-:Y:S01]  /*15920*/  IADD3 R42, P2, R49, R42, RZ ;  /* 0x0000002a312a7210 */ /* 0x000fe20007f5e0ff */
[----:B------:R-:W-:Y:S01]  /*15930*/  IMAD.WIDE.U32 R56, R83, UR6, R60 ;  /* 0x0000000653387c25 */ /* 0x000fe2000f8e003c */
[----:B------:R-:W-:Y:S02]  /*15940*/  SHF.R.S32.HI R61, RZ, 0x1f, R49 ;  /* 0x0000001fff3d7819 */ /* 0x000fe40000011431 */
[----:B------:R-:W-:Y:S01]  /*15950*/  SHF.R.S32.HI R60, RZ, 0x1f, R67 ;  /* 0x0000001fff3c7819 */ /* 0x000fe20000011443 */
[----:B------:R-:W-:Y:S01]  /*15960*/  IMAD.MOV R49, RZ, RZ, -R49 ;  /* 0x000000ffff317224 */ /* 0x000fe200078e0a31 */
[----:B------:R-:W-:Y:S01]  /*15970*/  IADD3.X R43, R61, R43, R66, P2, !PT ;  /* 0x0000002b3d2b7210 */ /* 0x000fe200017fe442 */
[----:B------:R-:W-:Y:S01]  /*15980*/  IMAD R75, R83, UR7, R72 ;  /* 0x00000007534b7c24 */ /* 0x000fe2000f8e0248 */
[----:B------:R-:W-:Y:S01]  /*15990*/  ULDC.64 UR6, c[0x0][0xbc8] ;  /* 0x0002f20000067ab9 */ /* 0x000fe20000000a00 */
[----:B------:R-:W-:-:S02]  /*159a0*/  IMAD.MOV R72, RZ, RZ, -R67 ;  /* 0x000000ffff487224 */ /* 0x000fc400078e0a43 */
[----:B------:R-:W-:Y:S02]  /*159b0*/  IMAD R60, R60, UR4, RZ ;  /* 0x000000043c3c7c24 */ /* 0x000fe4000f8e02ff */
[C-C-:B------:R-:W-:Y:S02]  /*159c0*/  IMAD R49, R80.reuse, R49, R73.reuse ;  /* 0x0000003150317224 */ /* 0x140fe400078e0249 */
[----:B------:R-:W-:Y:S02]  /*159d0*/  IMAD R61, R80, R72, R73 ;  /* 0x00000048503d7224 */ /* 0x000fe400078e0249 */
[----:B------:R-:W-:Y:S01]  /*159e0*/  IMAD R73, R67, UR5, R60 ;  /* 0x0000000543497c24 */ /* 0x000fe2000f8e023c */
[----:B------:R-:W-:Y:S01]  /*159f0*/  SHF.R.S32.HI R60, RZ, 0x1f, R49 ;  /* 0x0000001fff3c7819 */ /* 0x000fe20000011431 */
[----:B------:R-:W-:Y:S01]  /*15a00*/  IMAD.IADD R57, R57, 0x1, R75 ;  /* 0x0000000139397824 */ /* 0x000fe200078e024b */
[----:B------:R-:W-:Y:S01]  /*15a10*/  SHF.R.S32.HI R66, RZ, 0x1f, R61 ;  /* 0x0000001fff427819 */ /* 0x000fe2000001143d */
[----:B------:R-:W0:Y:S01]  /*15a20*/  S2UR UR5, SR_CgaCtaId ;  /* 0x00000000000579c3 */ /* 0x000e220000008800 */
[----:B------:R-:W-:-:S04]  /*15a30*/  IMAD.WIDE.U32 R42, R49, UR6, R42 ;  /* 0x00000006312a7c25 */ /* 0x000fc8000f8e002a */
[----:B------:R-:W-:Y:S01]  /*15a40*/  IMAD.WIDE.U32 R56, R67, UR4, R56 ;  /* 0x0000000443387c25 */ /* 0x000fe2000f8e0038 */
[----:B------:R-:W-:-:S03]  /*15a50*/  UMOV UR4, 0x400 ;  /* 0x0000040000047882 */ /* 0x000fc60000000000 */
[----:B------:R-:W-:Y:S02]  /*15a60*/  IMAD R60, R60, UR6, RZ ;  /* 0x000000063c3c7c24 */ /* 0x000fe4000f8e02ff */
[----:B------:R-:W-:Y:S02]  /*15a70*/  IMAD R66, R66, UR8, RZ ;  /* 0x0000000842427c24 */ /* 0x000fe4000f8e02ff */
[----:B------:R-:W-:Y:S02]  /*15a80*/  IMAD.IADD R57, R57, 0x1, R73 ;  /* 0x0000000139397824 */ /* 0x000fe400078e0249 */
[----:B------:R-:W-:Y:S01]  /*15a90*/  IMAD R73, R49, UR7, R60 ;  /* 0x0000000731497c24 */ /* 0x000fe2000f8e023c */
[----:B------:R-:W-:Y:S01]  /*15aa0*/  ULDC.64 UR6, c[0x0][0xba8] ;  /* 0x0002ea0000067ab9 */ /* 0x000fe20000000a00 */
[C---:B------:R-:W-:Y:S01]  /*15ab0*/  IMAD R75, R61.reuse, UR9, R66 ;  /* 0x000000093d4b7c24 */ /* 0x040fe2000f8e0242 */
[----:B-1----:R-:W-:Y:S01]  /*15ac0*/  SEL R60, R74, R71, P0 ;  /* 0x000000474a3c7207 */ /* 0x002fe20000000000 */
[----:B------:R-:W-:Y:S01]  /*15ad0*/  IMAD.WIDE.U32 R66, R61, UR8, R56 ;  /* 0x000000083d427c25 */ /* 0x000fe2000f8e0038 */
[----:B------:R-:W-:Y:S01]  /*15ae0*/  SEL R56, R71, R74, P0 ;  /* 0x0000004a47387207 */ /* 0x000fe20000000000 */
[----:B------:R-:W-:Y:S01]  /*15af0*/  ULDC.64 UR8, c[0x0][0xb00] ;  /* 0x0002c00000087ab9 */ /* 0x000fe20000000a00 */
[C---:B------:R-:W-:Y:S01]  /*15b00*/  LEA R71, P2, R42.reuse, UR6, 0x2 ;  /* 0x000000062a477c11 */ /* 0x040fe2000f8410ff */
[----:B------:R-:W-:Y:S01]  /*15b10*/  IMAD.IADD R49, R43, 0x1, R73 ;  /* 0x000000012b317824 */ /* 0x000fe200078e0249 */
[----:B------:R-:W-:Y:S01]  /*15b20*/  ULDC UR6, c[0x0][0xa88] ;  /* 0x0002a20000067ab9 */ /* 0x000fe20000000800 */
[----:B------:R-:W-:Y:S01]  /*15b30*/  IMAD.IADD R43, R67, 0x1, R75 ;  /* 0x00000001432b7824 */ /* 0x000fe200078e024b */
[----:B0-----:R-:W-:Y:S01]  /*15b40*/  ULEA UR4, UR5, UR4, 0x18 ;  /* 0x0000000405047291 */ /* 0x001fe2000f8ec03f */
[----:B------:R-:W-:Y:S01]  /*15b50*/  SHFL.IDX PT, R72, R71, RZ, 0x1c1f ;  /* 0x001c1fff47487589 */ /* 0x000fe200000e0000 */
[----:B------:R-:W-:Y:S01]  /*15b60*/  LEA.HI.X R49, R42, UR7, R49, 0x2, P2 ;  /* 0x000000072a317c11 */ /* 0x000fe200090f1431 */
[----:B------:R-:W-:Y:S01]  /*15b70*/  IMAD R83, R80, UR6, RZ ;  /* 0x0000000650537c24 */ /* 0x000fe2000f8e02ff */
[----:B------:R-:W-:Y:S01]  /*15b80*/  UIADD3 UR4, UR4, 0x22820, URZ ;  /* 0x0002282004047890 */ /* 0x000fe2000fffe03f */
[----:B------:R0:W-:Y:S01]  /*15b90*/  SHFL.IDX PT, R74, R71, 0x1, 0x1c1f ;  /* 0x003c1f00474a7f89 */ /* 0x0001e200000e0000 */
[----:B------:R-:W-:Y:S01]  /*15ba0*/  VIADD R80, R70, 0x8 ;  /* 0x0000000846507836 */ /* 0x000fe20000000000 */
[----:B------:R-:W-:Y:S01]  /*15bb0*/  LEA R82, P3, R66, UR8, 0x2 ;  /* 0x0000000842527c11 */ /* 0x000fe2000f8610ff */
[----:B------:R-:W-:Y:S01]  /*15bc0*/  UPRMT UR4, URZ, 0x654, UR4 ;  /* 0x000006543f047896 */ /* 0x000fe20008000004 */
[----:B------:R-:W1:Y:S01]  /*15bd0*/  SHFL.IDX PT, R73, R49, RZ, 0x1c1f ;  /* 0x001c1fff31497589 */ /* 0x000e6200000e0000 */
[----:B------:R-:W-:-:S02]  /*15be0*/  ISETP.GE.OR P2, PT, R70, R83, P1 ;  /* 0x000000534600720c */ /* 0x000fc40000f46670 */
[-C--:B------:R-:W-:Y:S01]  /*15bf0*/  ISETP.GE.OR P1, PT, R80, R83.reuse, P1 ;  /* 0x000000535000720c */ /* 0x080fe20000f26670 */
[----:B------:R2:W3:Y:S01]  /*15c00*/  SHFL.IDX PT, R75, R49, 0x1, 0x1c1f ;  /* 0x003c1f00314b7f89 */ /* 0x0004e200000e0000 */
[----:B------:R-:W-:Y:S01]  /*15c10*/  LEA.HI.X R84, R66, UR9, R43, 0x2, P3 ;  /* 0x0000000942547c11 */ /* 0x000fe200098f142b */
[----:B0-----:R-:W-:Y:S01]  /*15c20*/  IMAD.SHL.U32 R71, R68, 0x2, RZ ;  /* 0x0000000244477824 */ /* 0x001fe200078e00ff */
[----:B------:R-:W-:Y:S01]  /*15c30*/  ISETP.GE.AND P3, PT, R70, R83, PT ;  /* 0x000000534600720c */ /* 0x000fe20003f66270 */
[----:B------:R-:W-:Y:S01]  /*15c40*/  SYNCS.ARRIVE.TRANS64.RED.A1T0 RZ, [UR4], RZ ;  /* 0x000000ffffff79a7 */ /* 0x000fe20008100404 */
[----:B------:R0:W4:Y:S01]  /*15c50*/  SHFL.IDX PT, R66, R82, RZ, 0x1c1f ;  /* 0x001c1fff52427589 */ /* 0x00012200000e0000 */
[----:B------:R-:W-:Y:S02]  /*15c60*/  SEL R57, R48, R77, P0 ;  /* 0x0000004d30397207 */ /* 0x000fe40000000000 */
[----:B------:R-:W-:Y:S01]  /*15c70*/  SEL R61, R77, R48, P0 ;  /* 0x000000304d3d7207 */ /* 0x000fe20000000000 */
[----:B------:R0:W0:Y:S01]  /*15c80*/  SHFL.IDX PT, R67, R84, RZ, 0x1c1f ;  /* 0x001c1fff54437589 */ /* 0x00002200000e0000 */
[----:B------:R-:W-:-:S02]  /*15c90*/  SEL R42, R46, R79, P0 ;  /* 0x0000004f2e2a7207 */ /* 0x000fc40000000000 */
[----:B------:R-:W-:Y:S02]  /*15ca0*/  SEL R43, R47, R76, P0 ;  /* 0x0000004c2f2b7207 */ /* 0x000fe40000000000 */
[----:B------:R-:W-:Y:S02]  /*15cb0*/  SEL R48, R50, R81, P0 ;  /* 0x0000005132307207 */ /* 0x000fe40000000000 */
[----:B--2---:R-:W-:Y:S02]  /*15cc0*/  SEL R49, R51, R78, P0 ;  /* 0x0000004e33317207 */ /* 0x004fe40000000000 */
[----:B------:R-:W-:Y:S01]  /*15cd0*/  SEL R46, R79, R46, P0 ;  /* 0x0000002e4f2e7207 */ /* 0x000fe20000000000 */
[----:B-1----:R1:W-:Y:S01]  /*15ce0*/  @!P2 ST.E desc[UR50][R72.64], R0 ;  /* 0x000000004800a985 */ /* 0x0023e2000c101932 */
[----:B------:R-:W-:Y:S02]  /*15cf0*/  SEL R47, R76, R47, P0 ;  /* 0x0000002f4c2f7207 */ /* 0x000fe40000000000 */
[----:B------:R-:W-:Y:S01]  /*15d00*/  SEL R50, R81, R50, P0 ;  /* 0x0000003251327207 */ /* 0x000fe20000000000 */
[----:B---3--:R1:W-:Y:S01]  /*15d10*/  @!P1 ST.E desc[UR50][R74.64], R2 ;  /* 0x000000024a009985 */ /* 0x0083e2000c101932 */
[----:B------:R-:W-:Y:S01]  /*15d20*/  SEL R51, R78, R51, P0 ;  /* 0x000000334e337207 */ /* 0x000fe20000000000 */
[----:B------:R-:W-:Y:S06]  /*15d30*/  @P3 BRA `(.L_x_8512) ;  /* 0x0000000400783947 */ /* 0x000fec0003800000 */
[C---:B-1----:R-:W-:Y:S01]  /*15d40*/  VIADD R0, R71.reuse, 0x8 ;  /* 0x0000000847007836 */ /* 0x042fe20000000000 */
        /* <DEDUP_REMOVED lines=8> */
[----:B------:R-:W-:-:S04]  /*15dd0*/  ISETP.GE.AND P1, PT, R70, UR4, PT ;  /* 0x0000000446007c0c */ /* 0x000fc8000bf26270 */
[----:B------:R-:W-:-:S03]  /*15de0*/  ISETP.GE.AND P5, PT, R79, UR4, PT ;  /* 0x000000044f007c0c */ /* 0x000fc6000bfa6270 */
[C-C-:B0---4-:R-:W-:Y:S02]  /*15df0*/  @!P2 IMAD.WIDE R72, R71.reuse, 0x4, R66.reuse ;  /* 0x000000044748a825 */ /* 0x151fe400078e0242 */
[----:B------:R-:W-:Y:S02]  /*15e00*/  @!P3 LEA.HI R0, R0, R0, RZ, 0x1 ;  /* 0x000000000000b211 */ /* 0x000fe400078f08ff */
[----:B------:R-:W-:Y:S01]  /*15e10*/  @!P4 LEA.HI R68, R68, R68, RZ, 0x1 ;  /* 0x000000444444c211 */ /* 0x000fe200078f08ff */
[----:B------:R0:W-:Y:S01]  /*15e20*/  @!P2 ST.E.64 desc[UR50][R72.64], R6 ;  /* 0x000000064800a985 */ /* 0x0001e2000c101b32 */
[----:B------:R-:W-:Y:S01]  /*15e30*/  @!P3 LOP3.LUT R75, R0, 0xfffffffe, RZ, 0xc0, !PT ;  /* 0xfffffffe004bb812 */ /* 0x000fe200078ec0ff */
[----:B------:R-:W-:Y:S01]  /*15e40*/  VIADD R0, R71, 0x28 ;  /* 0x0000002847007836 */ /* 0x000fe20000000000 */
[----:B------:R-:W-:Y:S02]  /*15e50*/  @!P1 LEA.HI R70, R70, R70, RZ, 0x1 ;  /* 0x0000004646469211 */ /* 0x000fe400078f08ff */
[----:B------:R-:W-:Y:S01]  /*15e60*/  @!P4 LOP3.LUT R77, R68, 0xfffffffe, RZ, 0xc0, !PT ;  /* 0xfffffffe444dc812 */ /* 0x000fe200078ec0ff */
[----:B------:R-:W-:Y:S01]  /*15e70*/  @!P3 IMAD.WIDE R74, R75, 0x4, R66 ;  /* 0x000000044b4ab825 */ /* 0x000fe200078e0242 */
[----:B------:R-:W-:-:S02]  /*15e80*/  ISETP.GE.AND P2, PT, R78, UR4, PT ;  /* 0x000000044e007c0c */ /* 0x000fc4000bf46270 */
[----:B------:R-:W-:Y:S01]  /*15e90*/  @!P5 LEA.HI R79, R79, R79, RZ, 0x1 ;  /* 0x0000004f4f4fd211 */ /* 0x000fe200078f08ff */
[----:B------:R-:W-:Y:S01]  /*15ea0*/  VIADD R68, R71, 0x30 ;  /* 0x0000003047447836 */ /* 0x000fe20000000000 */
[----:B------:R1:W-:Y:S01]  /*15eb0*/  @!P3 ST.E.64 desc[UR50][R74.64], R8 ;  /* 0x000000084a00b985 */ /* 0x0003e2000c101b32 */
[--C-:B------:R-:W-:Y:S01]  /*15ec0*/  @!P4 IMAD.WIDE R76, R77, 0x4, R66.reuse ;  /* 0x000000044d4cc825 */ /* 0x100fe200078e0242 */
[----:B------:R-:W-:Y:S02]  /*15ed0*/  ISETP.GE.AND P3, PT, R0, UR4, PT ;  /* 0x0000000400007c0c */ /* 0x000fe4000bf66270 */
[----:B0-----:R-:W-:Y:S01]  /*15ee0*/  @!P1 LOP3.LUT R7, R70, 0xfffffffe, RZ, 0xc0, !PT ;  /* 0xfffffffe46079812 */ /* 0x001fe200078ec0ff */
[C---:B------:R-:W-:Y:S01]  /*15ef0*/  VIADD R72, R71.reuse, 0x40 ;  /* 0x0000004047487836 */ /* 0x040fe20000000000 */
[----:B------:R-:W-:Y:S01]  /*15f00*/  ISETP.GE.AND P6, PT, R68, UR4, PT ;  /* 0x0000000444007c0c */ /* 0x000fe2000bfc6270 */
[----:B------:R-:W-:Y:S01]  /*15f10*/  VIADD R70, R71, 0x48 ;  /* 0x0000004847467836 */ /* 0x000fe20000000000 */
[----:B------:R0:W-:Y:S01]  /*15f20*/  @!P4 ST.E.64 desc[UR50][R76.64], R10 ;  /* 0x0000000a4c00c985 */ /* 0x0001e2000c101b32 */
[----:B------:R-:W-:Y:S01]  /*15f30*/  @!P1 IMAD.WIDE R6, R7, 0x4, R66 ;  /* 0x0000000407069825 */ /* 0x000fe200078e0242 */
[----:B------:R-:W-:-:S02]  /*15f40*/  ISETP.GE.AND P4, PT, R72, UR4, PT ;  /* 0x0000000448007c0c */ /* 0x000fc4000bf86270 */
[----:B------:R-:W-:Y:S02]  /*15f50*/  @!P2 LEA.HI R78, R78, R78, RZ, 0x1 ;  /* 0x0000004e4e4ea211 */ /* 0x000fe400078f08ff */
[----:B------:R2:W-:Y:S01]  /*15f60*/  @!P1 ST.E.64 desc[UR50][R6.64], R14 ;  /* 0x0000000e06009985 */ /* 0x0005e2000c101b32 */
[----:B------:R-:W-:Y:S02]  /*15f70*/  ISETP.GE.AND P1, PT, R70, UR4, PT ;  /* 0x0000000446007c0c */ /* 0x000fe4000bf26270 */
[----:B-1----:R-:W-:Y:S02]  /*15f80*/  @!P2 LOP3.LUT R9, R78, 0xfffffffe, RZ, 0xc0, !PT ;  /* 0xfffffffe4e09a812 */ /* 0x002fe400078ec0ff */
[----:B------:R-:W-:Y:S02]  /*15f90*/  @!P6 LEA.HI R68, R68, R68, RZ, 0x1 ;  /* 0x000000444444e211 */ /* 0x000fe400078f08ff */
[----:B------:R-:W-:Y:S01]  /*15fa0*/  @!P3 LEA.HI R0, R0, R0, RZ, 0x1 ;  /* 0x000000000000b211 */ /* 0x000fe200078f08ff */
[----:B------:R-:W-:Y:S01]  /*15fb0*/  @!P2 IMAD.WIDE R8, R9, 0x4, R66 ;  /* 0x000000040908a825 */ /* 0x000fe200078e0242 */
[----:B------:R-:W-:-:S02]  /*15fc0*/  @!P6 LOP3.LUT R73, R68, 0xfffffffe, RZ, 0xc0, !PT ;  /* 0xfffffffe4449e812 */ /* 0x000fc400078ec0ff */
        /* <DEDUP_REMOVED lines=14> */
[----:B------:R-:W-:Y:S02]  /*160b0*/  @!P5 ST.E.64 desc[UR50][R14.64], R22 ;  /* 0x000000160e00d985 */ /* 0x000fe4000c101b32 */
[----:B------:R-:W-:-:S02]  /*160c0*/  VIADD R12, R71, 0x58 ;  /* 0x00000058470c7836 */ /* 0x000fc40000000000 */
[----:B------:R0:W-:Y:S01]  /*160d0*/  @!P4 ST.E.64 desc[UR50][R8.64], R26 ;  /* 0x0000001a0800c985 */ /* 0x0001e2000c101b32 */
[----:B-1----:R-:W-:Y:S02]  /*160e0*/  @!P1 IMAD.WIDE R10, R13, 0x4, R66 ;  /* 0x000000040d0a9825 */ /* 0x002fe400078e0242 */
[----:B------:R-:W-:Y:S02]  /*160f0*/  ISETP.GE.AND P2, PT, R12, UR4, PT ;  /* 0x000000040c007c0c */ /* 0x000fe4000bf46270 */
[C---:B------:R-:W-:Y:S01]  /*16100*/  VIADD R13, R71.reuse, 0x60 ;  /* 0x00000060470d7836 */ /* 0x040fe20000000000 */
[----:B------:R1:W-:Y:S01]  /*16110*/  @!P1 ST.E.64 desc[UR50][R10.64], R28 ;  /* 0x0000001c0a009985 */ /* 0x0003e2000c101b32 */
[C---:B------:R-:W-:Y:S01]  /*16120*/  VIADD R20, R71.reuse, 0x68 ;  /* 0x0000006847147836 */ /* 0x040fe20000000000 */
[----:B------:R-:W-:Y:S01]  /*16130*/  ISETP.GE.AND P1, PT, R0, UR4, PT ;  /* 0x0000000400007c0c */ /* 0x000fe2000bf26270 */
[----:B--2---:R-:W-:Y:S01]  /*16140*/  VIADD R7, R71, 0x78 ;  /* 0x0000007847077836 */ /* 0x004fe20000000000 */
[----:B------:R-:W-:Y:S01]  /*16150*/  ISETP.GE.AND P3, PT, R13, UR4, PT ;  /* 0x000000040d007c0c */ /* 0x000fe2000bf66270 */
[----:B------:R-:W-:Y:S01]  /*16160*/  VIADD R6, R71, 0x70 ;  /* 0x0000007047067836 */ /* 0x000fe20000000000 */
[----:B------:R-:W-:-:S02]  /*16170*/  ISETP.GE.AND P4, PT, R20, UR4, PT ;  /* 0x0000000414007c0c */ /* 0x000fc4000bf86270 */
[----:B------:R-:W-:Y:S02]  /*16180*/  ISETP.GE.AND P6, PT, R7, UR4, PT ;  /* 0x0000000407007c0c */ /* 0x000fe4000bfc6270 */
[----:B------:R-:W-:Y:S02]  /*16190*/  ISETP.GE.AND P5, PT, R6, UR4, PT ;  /* 0x0000000406007c0c */ /* 0x000fe4000bfa6270 */
[----:B------:R-:W-:-:S03]  /*161a0*/  @!P2 LEA.HI R12, R12, R12, RZ, 0x1 ;  /* 0x0000000c0c0ca211 */ /* 0x000fc600078f08ff */
[----:B------:R-:W-:Y:S02]  /*161b0*/  @!P1 LEA.HI R0, R0, R0, RZ, 0x1 ;  /* 0x0000000000009211 */ /* 0x000fe400078f08ff */
[----:B------:R-:W-:Y:S02]  /*161c0*/  @!P3 LEA.HI R13, R13, R13, RZ, 0x1 ;  /* 0x0000000d0d0db211 */ /* 0x000fe400078f08ff */
[----:B------:R-:W-:Y:S02]  /*161d0*/  @!P4 LEA.HI R20, R20, R20, RZ, 0x1 ;  /* 0x000000141414c211 */ /* 0x000fe400078f08ff */
[----:B0-----:R-:W-:Y:S02]  /*161e0*/  @!P6 LEA.HI R8, R7, R7, RZ, 0x1 ;  /* 0x000000070708e211 */ /* 0x001fe400078f08ff */
[----:B------:R-:W-:Y:S02]  /*161f0*/  @!P5 LEA.HI R6, R6, R6, RZ, 0x1 ;  /* 0x000000060606d211 */ /* 0x000fe400078f08ff */
[----:B------:R-:W-:-:S02]  /*16200*/  @!P1 LOP3.LUT R7, R0, 0xfffffffe, RZ, 0xc0, !PT ;  /* 0xfffffffe00079812 */ /* 0x000fc400078ec0ff */
        /* <DEDUP_REMOVED lines=17> */
.L_x_8512:
[----:B------:R-:W-:Y:S05]  /*16320*/  BSYNC B0 ;  /* 0x0000000000007941 */ /* 0x000fea0003800000 */
.L_x_8511:
[----:B------:R-:W-:Y:S01]  /*16330*/  ISETP.GE.AND P1, PT, R80, R83, PT ;  /* 0x000000535000720c */ /* 0x000fe20003f26270 */
[----:B------:R3:W0:Y:S01]  /*16340*/  SHFL.IDX PT, R27, R84, 0x1, 0x1c1f ;  /* 0x003c1f00541b7f89 */ /* 0x00062200000e0000 */
[----:B--2---:R-:W-:Y:S02]  /*16350*/  SEL R14, R64, R69, P0 ;  /* 0x00000045400e7207 */ /* 0x004fe40000000000 */
        /* <DEDUP_REMOVED lines=21> */
[----:B-1----:R-:W-:Y:S01]  /*164b0*/  SEL R2, R37, R34, P0 ;  /* 0x0000002225027207 */ /* 0x002fe20000000000 */
        /* <DEDUP_REMOVED lines=11> */
[C---:B------:R-:W-:Y:S01]  /*16570*/  VIADD R29, R71.reuse, 0x30 ;  /* 0x00000030471d7836 */ /* 0x040fe20000000000 */
[----:B------:R-:W-:Y:S01]  /*16580*/  ISETP.GE.AND P3, PT, R12, UR4, PT ;  /* 0x000000040c007c0c */ /* 0x000fe2000bf66270 */
[----:B------:R-:W-:Y:S01]  /*16590*/  VIADD R30, R71, 0x38 ;  /* 0x00000038471e7836 */ /* 0x000fe20000000000 */
[----:B------:R-:W-:-:S03]  /*165a0*/  ISETP.GE.AND P5, PT, R28, UR4, PT ;  /* 0x000000041c007c0c */ /* 0x000fc6000bfa6270 */
[--C-:B------:R-:W-:Y:S02]  /*165b0*/  @!P0 IMAD.WIDE R6, R71, 0x4, R26.reuse ;  /* 0x0000000447068825 */ /* 0x100fe400078e021a */
[----:B------:R-:W-:Y:S02]  /*165c0*/  @!P4 LEA.HI R0, R0, R0, RZ, 0x1 ;  /* 0x000000000000c211 */ /* 0x000fe400078f08ff */
[----:B------:R-:W-:Y:S01]  /*165d0*/  @!P1 LEA.HI R10, R10, R10, RZ, 0x1 ;  /* 0x0000000a0a0a9211 */ /* 0x000fe200078f08ff */
[----:B------:R0:W-:Y:S01]  /*165e0*/  @!P0 ST.E.64 desc[UR50][R6.64], R42 ;  /* 0x0000002a06008985 */ /* 0x0001e2000c101b32 */
[----:B------:R-:W-:Y:S02]  /*165f0*/  @!P4 LOP3.LUT R9, R0, 0xfffffffe, RZ, 0xc0, !PT ;  /* 0xfffffffe0009c812 */ /* 0x000fe400078ec0ff */
[----:B------:R-:W-:Y:S02]  /*16600*/  ISETP.GE.AND P0, PT, R30, UR4, PT ;  /* 0x000000041e007c0c */ /* 0x000fe4000bf06270 */
[----:B------:R-:W-:Y:S01]  /*16610*/  @!P2 LEA.HI R0, R11, R11, RZ, 0x1 ;  /* 0x0000000b0b00a211 */ /* 0x000fe200078f08ff */
[----:B------:R-:W-:Y:S01]  /*16620*/  @!P4 IMAD.WIDE R8, R9, 0x4, R26 ;  /* 0x000000040908c825 */ /* 0x000fe200078e021a */
[----:B------:R-:W-:-:S02]  /*16630*/  @!P1 LOP3.LUT R11, R10, 0xfffffffe, RZ, 0xc0, !PT ;  /* 0xfffffffe0a0b9812 */ /* 0x000fc400078ec0ff */
[----:B------:R-:W-:Y:S01]  /*16640*/  @!P2 LOP3.LUT R13, R0, 0xfffffffe, RZ, 0xc0, !PT ;  /* 0xfffffffe000da812 */ /* 0x000fe200078ec0ff */
[----:B------:R-:W-:Y:S01]  /*16650*/  VIADD R0, R71, 0x40 ;  /* 0x0000004047007836 */ /* 0x000fe20000000000 */
[----:B------:R1:W-:Y:S01]  /*16660*/  @!P4 ST.E.64 desc[UR50][R8.64], R46 ;  /* 0x0000002e0800c985 */ /* 0x0003e2000c101b32 */
[----:B------:R-:W-:Y:S02]  /*16670*/  ISETP.GE.AND P4, PT, R29, UR4, PT ;  /* 0x000000041d007c0c */ /* 0x000fe4000bf86270 */
[----:B------:R-:W-:Y:S01]  /*16680*/  @!P3 LEA.HI R12, R12, R12, RZ, 0x1 ;  /* 0x0000000c0c0cb211 */ /* 0x000fe200078f08ff */
[--C-:B0-----:R-:W-:Y:S01]  /*16690*/  @!P1 IMAD.WIDE R6, R11, 0x4, R26.reuse ;  /* 0x000000040b069825 */ /* 0x101fe200078e021a */
[----:B------:R-:W-:Y:S02]  /*166a0*/  @!P5 LEA.HI R28, R28, R28, RZ, 0x1 ;  /* 0x0000001c1c1cd211 */ /* 0x000fe400078f08ff */
[----:B------:R-:W-:Y:S02]  /*166b0*/  @!P3 LOP3.LUT R11, R12, 0xfffffffe, RZ, 0xc0, !PT ;  /* 0xfffffffe0c0bb812 */ /* 0x000fe400078ec0ff */
[----:B------:R-:W-:Y:S01]  /*166c0*/  @!P0 LEA.HI R30, R30, R30, RZ, 0x1 ;  /* 0x0000001e1e1e8211 */ /* 0x000fe200078f08ff */
[----:B------:R0:W-:Y:S01]  /*166d0*/  @!P1 ST.E.64 desc[UR50][R6.64], R48 ;  /* 0x0000003006009985 */ /* 0x0001e2000c101b32 */
[----:B------:R-:W-:Y:S01]  /*166e0*/  ISETP.GE.AND P1, PT, R0, UR4, PT ;  /* 0x0000000400007c0c */ /* 0x000fe2000bf26270 */
[----:B------:R-:W-:Y:S01]  /*166f0*/  @!P3 IMAD.WIDE R10, R11, 0x4, R26 ;  /* 0x000000040b0ab825 */ /* 0x000fe200078e021a */
[----:B------:R-:W-:-:S02]  /*16700*/  @!P0 LOP3.LUT R31, R30, 0xfffffffe, RZ, 0xc0, !PT ;  /* 0xfffffffe1e1f8812 */ /* 0x000fc400078ec0ff */
[----:B------:R-:W-:Y:S01]  /*16710*/  @!P4 LEA.HI R29, R29, R29, RZ, 0x1 ;  /* 0x0000001d1d1dc211 */ /* 0x000fe200078f08ff */
[--C-:B-1----:R-:W-:Y:S01]  /*16720*/  @!P2 IMAD.WIDE R8, R13, 0x4, R26.reuse ;  /* 0x000000040d08a825 */ /* 0x102fe200078e021a */
[----:B------:R-:W-:Y:S02]  /*16730*/  @!P5 LOP3.LUT R13, R28, 0xfffffffe, RZ, 0xc0, !PT ;  /* 0xfffffffe1c0dd812 */ /* 0x000fe400078ec0ff */
[----:B------:R-:W-:Y:S01]  /*16740*/  @!P4 LOP3.LUT R29, R29, 0xfffffffe, RZ, 0xc0, !PT ;  /* 0xfffffffe1d1dc812 */ /* 0x000fe200078ec0ff */
[----:B------:R-:W-:Y:S01]  /*16750*/  VIADD R28, R71, 0x48 ;  /* 0x00000048471c7836 */ /* 0x000fe20000000000 */
[----:B------:R1:W-:Y:S01]  /*16760*/  @!P2 ST.E.64 desc[UR50][R8.64], R50 ;  /* 0x000000320800a985 */ /* 0x0003e2000c101b32 */
[--C-:B------:R-:W-:Y:S02]  /*16770*/  @!P5 IMAD.WIDE R12, R13, 0x4, R26.reuse ;  /* 0x000000040d0cd825 */ /* 0x100fe400078e021a */
[----:B------:R-:W-:Y:S01]  /*16780*/  @!P1 LEA.HI R0, R0, R0, RZ, 0x1 ;  /* 0x0000000000009211 */ /* 0x000fe200078f08ff */
[----:B------:R2:W-:Y:S01]  /*16790*/  @!P3 ST.E.64 desc[UR50][R10.64], R14 ;  /* 0x0000000e0a00b985 */ /* 0x0005e2000c101b32 */
[----:B0-----:R-:W-:Y:S01]  /*167a0*/  @!P4 IMAD.WIDE R6, R29, 0x4, R26 ;  /* 0x000000041d06c825 */ /* 0x001fe200078e021a */
[----:B------:R-:W-:-:S02]  /*167b0*/  ISETP.GE.AND P2, PT, R28, UR4, PT ;  /* 0x000000041c007c0c */ /* 0x000fc4000bf46270 */
[----:B------:R0:W-:Y:S04]  /*167c0*/  @!P5 ST.E.64 desc[UR50][R12.64], R64 ;  /* 0x000000400c00d985 */ /* 0x0001e8000c101b32 */
[----:B------:R-:W-:Y:S01]  /*167d0*/  @!P4 ST.E.64 desc[UR50][R6.64], R16 ;  /* 0x000000100600c985 */ /* 0x000fe2000c101b32 */
[----:B-1----:R-:W-:-:S04]  /*167e0*/  @!P0 IMAD.WIDE R8, R31, 0x4, R26 ;  /* 0x000000041f088825 */ /* 0x002fc800078e021a */
[C---:B--2---:R-:W-:Y:S01]  /*167f0*/  VIADD R10, R71.reuse, 0x50 ;  /* 0x00000050470a7836 */ /* 0x044fe20000000000 */
[----:B------:R1:W-:Y:S01]  /*16800*/  @!P0 ST.E.64 desc[UR50][R8.64], R58 ;  /* 0x0000003a08008985 */ /* 0x0003e2000c101b32 */
[C---:B------:R-:W-:Y:S01]  /*16810*/  VIADD R14, R71.reuse, 0x68 ;  /* 0x00000068470e7836 */ /* 0x040fe20000000000 */
[----:B------:R-:W-:Y:S01]  /*16820*/  @!P2 LEA.HI R28, R28, R28, RZ, 0x1 ;  /* 0x0000001c1c1ca211 */ /* 0x000fe200078f08ff */
[C---:B0-----:R-:W-:Y:S01]  /*16830*/  VIADD R12, R71.reuse, 0x58 ;  /* 0x00000058470c7836 */ /* 0x041fe20000000000 */
[----:B------:R-:W-:Y:S01]  /*16840*/  ISETP.GE.AND P3, PT, R10, UR4, PT ;  /* 0x000000040a007c0c */ /* 0x000fe2000bf66270 */
[C---:B------:R-:W-:Y:S01]  /*16850*/  VIADD R13, R71.reuse, 0x60 ;  /* 0x00000060470d7836 */ /* 0x040fe20000000000 */
[----:B------:R-:W-:Y:S01]  /*16860*/  ISETP.GE.AND P5, PT, R14, UR4, PT ;  /* 0x000000040e007c0c */ /* 0x000fe2000bfa6270 */
[C---:B------:R-:W-:Y:S01]  /*16870*/  VIADD R15, R71.reuse, 0x70 ;  /* 0x00000070470f7836 */ /* 0x040fe20000000000 */
[----:B------:R-:W-:Y:S01]  /*16880*/  ISETP.GE.AND P0, PT, R12, UR4, PT ;  /* 0x000000040c007c0c */ /* 0x000fe2000bf06270 */
[----:B------:R-:W-:Y:S01]  /*16890*/  VIADD R71, R71, 0x78 ;  /* 0x0000007847477836 */ /* 0x000fe20000000000 */
[----:B------:R-:W-:-:S02]  /*168a0*/  ISETP.GE.AND P4, PT, R13, UR4, PT ;  /* 0x000000040d007c0c */ /* 0x000fc4000bf86270 */
[----:B------:R-:W-:Y:S02]  /*168b0*/  ISETP.GE.AND P6, PT, R15, UR4, PT ;  /* 0x000000040f007c0c */ /* 0x000fe4000bfc6270 */
[----:B------:R-:W-:Y:S02]  /*168c0*/  @!P1 LOP3.LUT R11, R0, 0xfffffffe, RZ, 0xc0, !PT ;  /* 0xfffffffe000b9812 */ /* 0x000fe400078ec0ff */
[----:B-1----:R-:W-:Y:S02]  /*168d0*/  @!P2 LOP3.LUT R9, R28, 0xfffffffe, RZ, 0xc0, !PT ;  /* 0xfffffffe1c09a812 */ /* 0x002fe400078ec0ff */
[----:B------:R-:W-:Y:S01]  /*168e0*/  @!P3 LEA.HI R10, R10, R10, RZ, 0x1 ;  /* 0x0000000a0a0ab211 */ /* 0x000fe200078f08ff */
[--C-:B------:R-:W-:Y:S01]  /*168f0*/  @!P1 IMAD.WIDE R6, R11, 0x4, R26.reuse ;  /* 0x000000040b069825 */ /* 0x100fe200078e021a */
[----:B------:R-:W-:Y:S02]  /*16900*/  @!P5 LEA.HI R14, R14, R14, RZ, 0x1 ;  /* 0x0000000e0e0ed211 */ /* 0x000fe400078f08ff */
[----:B------:R-:W-:Y:S01]  /*16910*/  @!P0 LEA.HI R12, R12, R12, RZ, 0x1 ;  /* 0x0000000c0c0c8211 */ /* 0x000fe200078f08ff */
[----:B------:R-:W-:Y:S01]  /*16920*/  @!P2 IMAD.WIDE R8, R9, 0x4, R26 ;  /* 0x000000040908a825 */ /* 0x000fe200078e021a */
[----:B------:R-:W-:Y:S01]  /*16930*/  @!P4 LEA.HI R0, R13, R13, RZ, 0x1 ;  /* 0x0000000d0d00c211 */ /* 0x000fe200078f08ff */
[----:B------:R0:W-:Y:S01]  /*16940*/  @!P1 ST.E.64 desc[UR50][R6.64], R18 ;  /* 0x0000001206009985 */ /* 0x0001e2000c101b32 */
[----:B------:R-:W-:-:S02]  /*16950*/  @!P3 LOP3.LUT R11, R10, 0xfffffffe, RZ, 0xc0, !PT ;  /* 0xfffffffe0a0bb812 */ /* 0x000fc400078ec0ff */
[----:B------:R-:W-:Y:S01]  /*16960*/  @!P6 LEA.HI R16, R15, R15, RZ, 0x1 ;  /* 0x0000000f0f10e211 */ /* 0x000fe200078f08ff */
[----:B------:R1:W-:Y:S01]  /*16970*/  @!P2 ST.E.64 desc[UR50][R8.64], R52 ;  /* 0x000000340800a985 */ /* 0x0003e2000c101b32 */
[----:B------:R-:W-:Y:S01]  /*16980*/  @!P0 LOP3.LUT R13, R12, 0xfffffffe, RZ, 0xc0, !PT ;  /* 0xfffffffe0c0d8812 */ /* 0x000fe200078ec0ff */
[--C-:B------:R-:W-:Y:S01]  /*16990*/  @!P3 IMAD.WIDE R10, R11, 0x4, R26.reuse ;  /* 0x000000040b0ab825 */ /* 0x100fe200078e021a */
[----:B------:R-:W-:Y:S02]  /*169a0*/  @!P4 LOP3.LUT R15, R0, 0xfffffffe, RZ, 0xc0, !PT ;  /* 0xfffffffe000fc812 */ /* 0x000fe400078ec0ff */
[----:B------:R-:W-:Y:S01]  /*169b0*/  @!P5 LOP3.LUT R17, R14, 0xfffffffe, RZ, 0xc0, !PT ;  /* 0xfffffffe0e11d812 */ /* 0x000fe200078ec0ff */
[--C-:B------:R-:W-:Y:S01]  /*169c0*/  @!P0 IMAD.WIDE R12, R13, 0x4, R26.reuse ;  /* 0x000000040d0c8825 */ /* 0x100fe200078e021a */
[----:B------:R2:W-:Y:S01]  /*169d0*/  @!P3 ST.E.64 desc[UR50][R10.64], R20 ;  /* 0x000000140a00b985 */ /* 0x0005e2000c101b32 */
[----:B0-----:R-:W-:Y:S02]  /*169e0*/  @!P6 LOP3.LUT R19, R16, 0xfffffffe, RZ, 0xc0, !PT ;  /* 0xfffffffe1013e812 */ /* 0x001fe400078ec0ff */
        /* <DEDUP_REMOVED lines=14> */
.L_x_8510:
        /* <DEDUP_REMOVED lines=58> */
.L_x_8421:
        /* <DEDUP_REMOVED lines=18> */
.L_x_8513:
[----:B------:R-:W-:Y:S01]  /*16f90*/  ULDC UR7, c[0x0][0xc50] ;  /* 0x0003140000077ab9 */ /* 0x000fe20000000800 */
[----:B------:R-:W-:Y:S01]  /*16fa0*/  UMOV UR40, UR6 ;  /* 0x0000000600287c82 */ /* 0x000fe20008000000 */
[----:B------:R-:W-:-:S11]  /*16fb0*/  UISETP.NE.AND UP0, UPT, UR7, 0x1, UPT ;  /* 0x000000010700788c */ /* 0x000fd6000bf05270 */
[----:B------:R-:W-:Y:S01]  /*16fc0*/  @UP0 ULDC UR4, c[0x0][0xc54] ;  /* 0x0003150000040ab9 */ /* 0x000fe20000000800 */
[----:B------:R-:W-:Y:S01]  /*16fd0*/  @UP0 ULDC UR8, c[0x0][0xc58] ;  /* 0x0003160000080ab9 */ /* 0x000fe20000000800 */
[----:B------:R-:W-:-:S04]  /*16fe0*/  UIMAD.WIDE.U32 UR4, UR6, UR4, URZ ;  /* 0x00000004060472a5 */ /* 0x000fc8000f8e003f */
[----:B------:R-:W-:-:S12]  /*16ff0*/  @UP0 USHF.R.U32.HI UR40, URZ, UR8, UR5 ;  /* 0x000000083f280299 */ /* 0x000fd80008011605 */
.L_x_8514:
        /* <DEDUP_REMOVED lines=18> */
[----:B------:R-:W-:-:S03]  /*17120*/  UISETP.NE.AND UP1, UPT, UR4, 0x1, UPT ;  /* 0x000000010400788c */ /* 0x000fc6000bf25270 */
[----:B------:R-:W-:Y:S01]  /*17130*/  ULDC.64 UR4, c[0x0][0x418] ;  /* 0x0001060000047ab9 */ /* 0x000fe20000000a00 */
[----:B------:R-:W-:Y:S02]  /*17140*/  UP2UR UR48, UPR, URZ, 0x2 ;  /* 0x000000023f307883 */ /* 0x000fe40008000000 */
[----:B------:R-:W-:-:S03]  /*17150*/  UISETP.NE.U32.AND UP0, UPT, UR4, URZ, UPT ;  /* 0x0000003f0400728c */ /* 0x000fc6000bf05070 */
[----:B------:R-:W-:Y:S01]  /*17160*/  ULDC UR4, c[0x0][0x424] ;  /* 0x0001090000047ab9 */ /* 0x000fe20000000800 */
[----:B------:R-:W-:Y:S01]  /*17170*/  UISETP.NE.AND.EX UP0, UPT, UR5, URZ, UPT, UP0 ;  /* 0x0000003f0500728c */ /* 0x000fe2000bf05300 */
[----:B------:R-:W-:Y:S02]  /*17180*/  @UP1 ULDC UR9, c[0x0][0x450] ;  /* 0x0001140000091ab9 */ /* 0x000fe40000000800 */
[----:B------:R-:W-:Y:S01]  /*17190*/  @UP1 ULDC UR5, c[0x0][0x44c] ;  /* 0x0001130000051ab9 */ /* 0x000fe20000000800 */
[----:B------:R-:W-:-:S04]  /*171a0*/  USEL UR38, UR4, 0x1, UP0 ;  /* 0x0000000104267887 */ /* 0x000fc80008000000 */
[----:B------:R-:W-:Y:S02]  /*171b0*/  UIMAD UR7, UR38, UR6, 0x9f ;  /* 0x0000009f260774a4 */ /* 0x000fe4000f8e0206 */
[----:B------:R-:W-:Y:S02]  /*171c0*/  UIMAD UR38, UR38, UR6, URZ ;  /* 0x00000006262672a4 */ /* 0x000fe4000f8e023f */
[----:B------:R-:W-:Y:S02]  /*171d0*/  UIMAD.WIDE UR6, UR7, 0x66666667, URZ ;  /* 0x66666667070678a5 */ /* 0x000fe4000f8e023f */
[----:B-1----:R-:W-:Y:S02]  /*171e0*/  USHF.L.U32 UR41, UR41, 0x7, URZ ;  /* 0x0000000729297899 */ /* 0x002fe4000800063f */
[----:B------:R-:W-:Y:S02]  /*171f0*/  USHF.R.U32.HI UR42, URZ, 0x1f, UR7 ;  /* 0x0000001f3f2a7899 */ /* 0x000fe40008011607 */
[----:B------:R-:W-:-:S02]  /*17200*/  UIADD3 UR8, UR41, 0x7f, URZ ;  /* 0x0000007f29087890 */ /* 0x000fc4000fffe03f */
[----:B------:R-:W-:Y:S02]  /*17210*/  ULEA.HI.SX32 UR42, UR7, UR42, 0x1a ;  /* 0x0000002a072a7291 */ /* 0x000fe4000f8fd23f */
[----:B------:R-:W-:-:S04]  /*17220*/  UIMAD.WIDE.U32 UR4, UR8, UR5, URZ ;  /* 0x00000005080472a5 */ /* 0x000fc8000f8e003f */
[----:B------:R-:W-:Y:S02]  /*17230*/  @UP1 USHF.R.U32.HI UR8, URZ, UR9, UR5 ;  /* 0x000000093f081299 */ /* 0x000fe40008011605 */
[----:B------:R-:W-:Y:S01]  /*17240*/  UIADD3 UR9, UR38, 0x1, -UR10 ;  /* 0x0000000126097890 */ /* 0x000fe2000fffe80a */
[----:B------:R-:W-:Y:S02]  /*17250*/  ULDC.64 UR4, c[0x0][0x9e0] ;  /* 0x0002780000047ab9 */ /* 0x000fe40000000a00 */
[----:B------:R-:W-:Y:S02]  /*17260*/  UISETP.GE.AND UP0, UPT, UR5, 0x1, UPT ;  /* 0x000000010500788c */ /* 0x000fe4000bf06270 */
[----:B------:R-:W-:-:S04]  /*17270*/  UIADD3 UR9, UR9, UR8, URZ ;  /* 0x0000000809097290 */ /* 0x000fc8000fffe03f */
[----:B------:R-:W-:Y:S01]  /*17280*/  PLOP3.LUT P1, PT, PT, PT, UP0, 0x80, 0x0 ;  /* 0x000000000000781c */ /* 0x000fe20003f2f008 */
[----:B------:R-:W-:-:S12]  /*17290*/  UIADD3 UR4, UR9, UR4, URZ ;  /* 0x0000000409047290 */ /* 0x000fd8000fffe03f */
[----:B0-----:R-:W-:Y:S05]  /*172a0*/  @!P1 BRA `(.L_x_8516) ;  /* 0x0000000000449947 */ /* 0x001fea0003800000 */
        /* <DEDUP_REMOVED lines=10> */
.L_x_8517:
[----:B------:R-:W-:-:S11]  /*17350*/  UISETP.NE.AND UP0, UPT, UR5, 0x1, UPT ;  /* 0x000000010500788c */ /* 0x000fd6000bf05270 */
[----:B------:R-:W-:Y:S02]  /*17360*/  @UP0 ULDC.64 UR12, c[0x0][0x9e8] ;  /* 0x00027a00000c0ab9 */ /* 0x000fe40000000a00 */
[----:B------:R-:W-:-:S04]  /*17370*/  UIMAD.WIDE.U32 UR6, UR8, UR12, URZ ;  /* 0x0000000c080672a5 */ /* 0x000fc8000f8e003f */
[----:B------:R-:W-:-:S12]  /*17380*/  @UP0 USHF.R.U32.HI UR8, URZ, UR13, UR7 ;  /* 0x0000000d3f080299 */ /* 0x000fd80008011607 */
.L_x_8518:
[----:B------:R-:W-:-:S04]  /*17390*/  UIMAD UR8, UR8, UR5, UR5 ;  /* 0x00000005080872a4 */ /* 0x000fc8000f8e0205 */
[----:B------:R-:W-:-:S04]  /*173a0*/  UISETP.LT.AND UP0, UPT, UR4, UR8, UPT ;  /* 0x000000080400728c */ /* 0x000fc8000bf01270 */
[----:B------:R-:W-:-:S12]  /*173b0*/  USEL UR4, UR4, UR8, UP0 ;  /* 0x0000000804047287 */ /* 0x000fd80008000000 */
.L_x_8516:
[----:B------:R-:W-:Y:S02]  /*173c0*/  UISETP.NE.AND UP0, UPT, UR48, URZ, UPT ;  /* 0x0000003f3000728c */ /* 0x000fe4000bf05270 */
[----:B------:R-:W-:-:S03]  /*173d0*/  UIADD3 UR6, UR4, 0x9f, URZ ;  /* 0x0000009f04067890 */ /* 0x000fc6000fffe03f */
[----:B------:R-:W-:Y:S01]  /*173e0*/  UMOV UR4, UR41 ;  /* 0x0000002900047c82 */ /* 0x000fe20008000000 */
[----:B------:R-:W-:-:S04]  /*173f0*/  UIMAD.WIDE UR6, UR6, 0x66666667, URZ ;  /* 0x66666667060678a5 */ /* 0x000fc8000f8e023f */
[----:B------:R-:W-:Y:S01]  /*17400*/  USHF.R.U32.HI UR43, URZ, 0x1f, UR7 ;  /* 0x0000001f3f2b7899 */ /* 0x000fe20008011607 */
[----:B------:R-:W-:Y:S02]  /*17410*/  @UP0 ULDC UR8, c[0x0][0x44c] ;  /* 0x0001130000080ab9 */ /* 0x000fe40000000800 */
[----:B------:R-:W-:Y:S01]  /*17420*/  @UP0 ULDC UR6, c[0x0][0x450] ;  /* 0x0001140000060ab9 */ /* 0x000fe20000000800 */
[----:B------:R-:W-:Y:S02]  /*17430*/  UIMAD.WIDE.U32 UR8, UR41, UR8, URZ ;  /* 0x00000008290872a5 */ /* 0x000fe4000f8e003f */
[----:B------:R-:W-:Y:S02]  /*17440*/  ULEA.HI.SX32 UR43, UR7, UR43, 0x1a ;  /* 0x0000002b072b7291 */ /* 0x000fe4000f8fd23f */
        /* <DEDUP_REMOVED lines=17> */
.L_x_8520:
[----:B------:R-:W-:-:S11]  /*17560*/  UISETP.NE.AND UP0, UPT, UR5, 0x1, UPT ;  /* 0x000000010500788c */ /* 0x000fd6000bf05270 */
[----:B------:R-:W-:Y:S02]  /*17570*/  @UP0 ULDC.64 UR10, c[0x0][0x9e8] ;  /* 0x00027a00000a0ab9 */ /* 0x000fe40000000a00 */
[----:B------:R-:W-:-:S04]  /*17580*/  UIMAD.WIDE.U32 UR6, UR4, UR10, URZ ;  /* 0x0000000a040672a5 */ /* 0x000fc8000f8e003f */
[----:B------:R-:W-:-:S12]  /*17590*/  @UP0 USHF.R.U32.HI UR4, URZ, UR11, UR7 ;  /* 0x0000000b3f040299 */ /* 0x000fd80008011607 */
.L_x_8521:
[----:B------:R-:W-:-:S04]  /*175a0*/  UIMAD UR4, UR4, UR5, URZ ;  /* 0x00000005040472a4 */ /* 0x000fc8000f8e023f */
[----:B------:R-:W-:-:S04]  /*175b0*/  UISETP.LT.AND UP0, UPT, UR8, UR4, UPT ;  /* 0x000000040800728c */ /* 0x000fc8000bf01270 */
[----:B------:R-:W-:-:S12]  /*175c0*/  USEL UR8, UR8, UR4, !UP0 ;  /* 0x0000000408087287 */ /* 0x000fd8000c000000 */
.L_x_8519:
[----:B------:R-:W-:Y:S02]  /*175d0*/  UIMAD.WIDE UR4, UR8, 0x66666667, URZ ;  /* 0x66666667080478a5 */ /* 0x000fe4000f8e023f */
[----:B------:R-:W-:Y:S02]  /*175e0*/  USHF.R.U32.HI UR9, URZ, 0x10, UR45 ;  /* 0x000000103f097899 */ /* 0x000fe4000801162d */
[----:B------:R-:W-:Y:S02]  /*175f0*/  USHF.R.U32.HI UR4, URZ, 0x1f, UR5 ;  /* 0x0000001f3f047899 */ /* 0x000fe40008011605 */
[----:B------:R-:W-:Y:S02]  /*17600*/  ULOP3.LUT UR45, UR45, 0xffff, URZ, 0xc0, !UPT ;  /* 0x0000ffff2d2d7892 */ /* 0x000fe4000f8ec03f */
[----:B------:R-:W-:Y:S01]  /*17610*/  ULEA.HI.SX32 UR4, UR5, UR4, 0x1a ;  /* 0x0000000405047291 */ /* 0x000fe2000f8fd23f */
        /* <DEDUP_REMOVED lines=39> */
.L_x_8522:
[----:B------:R-:W-:Y:S02]  /*17890*/  UIMAD UR49, UR45, UR37, UR44 ;  /* 0x000000252d3172a4 */ /* 0x000fe4000f8e022c */
[----:B------:R-:W-:Y:S02]  /*178a0*/  IMAD.U32 R3, RZ, RZ, UR37 ;  /* 0x00000025ff037e24 */ /* 0x000fe4000f8e00ff */
[----:B------:R-:W-:Y:S02]  /*178b0*/  IMAD.MOV.U32 R31, RZ, RZ, 0x1 ;  /* 0x00000001ff1f7424 */ /* 0x000fe400078e00ff */
[----:B------:R-:W-:Y:S02]  /*178c0*/  IMAD.MOV.U32 R2, RZ, RZ, 0x1 ;  /* 0x00000001ff027424 */ /* 0x000fe400078e00ff */
[----:B------:R-:W-:-:S05]  /*178d0*/  IMAD.U32 R0, RZ, RZ, UR49 ;  /* 0x00000031ff007e24 */ /* 0x000fca000f8e00ff */
[----:B------:R-:W-:-:S04]  /*178e0*/  VIADDMNMX R0, R0, R3, UR12, PT ;  /* 0x0000000c00007e46 */ /* 0x000fc8000b800103 */
        /* <DEDUP_REMOVED lines=29> */
.L_x_8523:
        /* <DEDUP_REMOVED lines=20> */
.L_x_8524:
        /* <DEDUP_REMOVED lines=20> */
.L_x_8525:
        /* <DEDUP_REMOVED lines=18> */
.L_x_8526:
        /* <DEDUP_REMOVED lines=14> */
.L_x_8577:
        /* <DEDUP_REMOVED lines=14> */
[----:B------:R-:W-:Y:S01]  /*18020*/  IMAD.IADD R13, R13, 0x1, R18 ;  /* 0x000000010d0d7824 */ /* 0x000fe200078e0212 */
[----:B------:R-:W-:Y:S01]  /*18030*/  @P3 LOP3.LUT R0, R0, 0x8, RZ, 0xfc, !PT ;  /* 0x0000000800003812 */ /* 0x000fe200078efcff */
[----:B------:R-:W-:Y:S01]  /*18040*/  IMAD.MOV.U32 R12, RZ, RZ, R11 ;  /* 0x000000ffff0c7224 */ /* 0x000fe200078e000b */
[----:B------:R-:W-:Y:S01]  /*18050*/  ISETP.GT.U32.OR P0, PT, R16, 0x9f, P0 ;  /* 0x0000009f1000780c */ /* 0x000fe20000704470 */
[----:B------:R-:W-:-:S03]  /*18060*/  IMAD.MOV.U32 R15, RZ, RZ, R13 ;  /* 0x000000ffff0f7224 */ /* 0x000fc600078e000d */
[----:B------:R-:W1:Y:S08]  /*18070*/  @P3 LDC R3, c[0x0][0x438] ;  /* 0x00010e00ff033b82 */ /* 0x000e700000000800 */
        /* <DEDUP_REMOVED lines=15> */
[----:B------:R-:W-:Y:S01]  /*18170*/  IMAD.SHL.U32 R28, R19, 0x80, RZ ;  /* 0x00000080131c7824 */ /* 0x000fe200078e00ff */
[----:B------:R-:W-:Y:S01]  /*18180*/  ULOP3.LUT UR4, UR36, 0x2, URZ, 0xfc, !UPT ;  /* 0x0000000224047892 */ /* 0x000fe2000f8efc3f */
[----:B------:R-:W-:Y:S02]  /*18190*/  LOP3.LUT R0, R0, 0xfffffffd, RZ, 0xc0, !PT ;  /* 0xfffffffd00007812 */ /* 0x000fe400078ec0ff */
        /* <DEDUP_REMOVED lines=11> */
[----:B------:R-:W-:Y:S01]  /*18250*/  @!P0 LEA.HI.X R5, R2, R5, R3, 0x2, P2 ;  /* 0x0000000502058211 */ /* 0x000fe200010f1403 */
[C---:B------:R-:W-:Y:S02]  /*18260*/  IMAD.SHL.U32 R2, R19.reuse, 0x20, RZ ;  /* 0x0000002013027824 */ /* 0x040fe400078e00ff */
[----:B------:R-:W-:-:S03]  /*18270*/  IMAD.SHL.U32 R9, R19, 0x4, RZ ;  /* 0x0000000413097824 */ /* 0x000fc600078e00ff */
[----:B------:R-:W-:-:S04]  /*18280*/  LOP3.LUT R14, R2, 0x80, RZ, 0xc0, !PT ;  /* 0x00000080020e7812 */ /* 0x000fc800078ec0ff */
[----:B------:R-:W-:Y:S02]  /*18290*/  LOP3.LUT R14, R14, 0x10, R19, 0xf8, !PT ;  /* 0x000000100e0e7812 */ /* 0x000fe400078ef813 */
[----:B------:R-:W-:Y:S02]  /*182a0*/  SHF.R.U32.HI R3, RZ, 0x5, R26 ;  /* 0x00000005ff037819 */ /* 0x000fe4000001161a */
[----:B------:R-:W-:Y:S02]  /*182b0*/  LOP3.LUT R9, R14, 0x10, R9, 0x78, !PT ;  /* 0x000000100e097812 */ /* 0x000fe400078e7809 */
        /* <DEDUP_REMOVED lines=21> */
[----:B------:R-:W-:Y:S01]  /*18410*/  IMAD.U32 R34, RZ, RZ, UR40 ;  /* 0x00000028ff227e24 */ /* 0x000fe2000f8e00ff */
[----:B------:R-:W-:Y:S01]  /*18420*/  LOP3.LUT R0, R0, 0xfffffffb, RZ, 0xc0, !PT ;  /* 0xfffffffb00007812 */ /* 0x000fe200078ec0ff */
[----:B------:R-:W-:Y:S02]  /*18430*/  IMAD R6, R20, R6, R11 ;  /* 0x0000000614067224 */ /* 0x000fe400078e020b */
[----:B------:R-:W-:Y:S01]  /*18440*/  IMAD.U32 R11, RZ, RZ, UR52 ;  /* 0x00000034ff0b7e24 */ /* 0x000fe2000f8e00ff */
[----:B------:R-:W-:Y:S02]  /*18450*/  LOP3.LUT R28, R3, 0xc00, R28, 0xf8, !PT ;  /* 0x00000c00031c7812 */ /* 0x000fe400078ef81c */
[----:B------:R-:W-:Y:S01]  /*18460*/  SHF.R.U32.HI R12, RZ, 0x3, R19 ;  /* 0x00000003ff0c7819 */ /* 0x000fe20000011613 */
[----:B------:R-:W-:Y:S01]  /*18470*/  VIADD R11, R11, 0xffffffff ;  /* 0xffffffff0b0b7836 */ /* 0x000fe20000000000 */
[----:B------:R-:W-:-:S02]  /*18480*/  @P1 LOP3.LUT R0, R0, 0x4, RZ, 0xfc, !PT ;  /* 0x0000000400001812 */ /* 0x000fc400078efcff */
[----:B------:R-:W-:Y:S01]  /*18490*/  SHF.R.S32.HI R34, RZ, 0x1f, R34 ;  /* 0x0000001fff227819 */ /* 0x000fe20000011422 */
[----:B0-----:R-:W-:Y:S06]  /*184a0*/  @!P1 BRA `(.L_x_8528) ;  /* 0x0000000000049947 */ /* 0x001fec0003800000 */
[----:B------:R-:W-:Y:S01]  /*184b0*/  BPT.TRAP 0x1 ;  /* 0x000000040000795c */ /* 0x000fe20000300000 */
.L_x_8528:
[----:B------:R-:W-:-:S05]  /*184c0*/  IMAD.MOV.U32 R31, RZ, RZ, 0x1 ;  /* 0x00000001ff1f7424 */ /* 0x000fca00078e00ff */
[----:B------:R-:W-:-:S04]  /*184d0*/  SHF.L.U32 R31, R31, 0x1f, RZ ;  /* 0x0000001f1f1f7819 */ /* 0x000fc800000006ff */
[----:B------:R-:W0:Y:S02]  /*184e0*/  SYNCS.PHASECHK.TRANS64.TRYWAIT P0, [UR46+0x22880], R31 ;  /* 0x0228801fff0075a7 */ /* 0x000e24000800016e */
[----:B0-----:R-:W-:Y:S05]  /*184f0*/  @!P0 BRA `(.L_x_8529) ;  /* 0x0000004000948947 */ /* 0x001fea0003800000 */
.L_x_8578:
[----:B------:R-:W-:Y:S01]  /*18500*/  SHF.R.S32.HI R20, RZ, 0x1f, R6 ;  /* 0x0000001fff147819 */ /* 0x000fe20000011406 */
[----:B------:R-:W-:Y:S01]  /*18510*/  ULDC.64 UR4, c[0x0][0x328] ;  /* 0x0000ca0000047ab9 */ /* 0x000fe20000000a00 */
[----:B------:R-:W-:Y:S01]  /*18520*/  SHF.R.S32.HI R22, RZ, 0x1f, R9 ;  /* 0x0000001fff167819 */ /* 0x000fe20000011409 */
[----:B------:R-:W-:Y:S01]  /*18530*/  IMAD.WIDE.U32 R4, R6, UR4, RZ ;  /* 0x0000000406047c25 */ /* 0x000fe2000f8e00ff */
[----:B-----5:R-:W-:Y:S01]  /*18540*/  SHF.R.S32.HI R21, RZ, 0x1f, R8 ;  /* 0x0000001fff157819 */ /* 0x020fe20000011408 */
[----:B------:R-:W1:Y:S01]  /*18550*/  LDC R14, c[0x0][0x2f4] ;  /* 0x0000bd00ff0e7b82 */ /* 0x000e620000000800 */
[----:B------:R-:W-:Y:S01]  /*18560*/  SHF.R.S32.HI R19, RZ, 0x1f, R10 ;  /* 0x0000001fff137819 */ /* 0x000fe2000001140a */
[----:B------:R-:W-:Y:S01]  /*18570*/  IMAD R3, R20, UR4, RZ ;  /* 0x0000000414037c24 */ /* 0x000fe2000f8e02ff */
[----:B------:R-:W-:Y:S01]  /*18580*/  R2UR UR6, R34 ;  /* 0x00000000220672ca */ /* 0x000fe200000e0000 */
[----:B------:R-:W-:Y:S01]  /*18590*/  IMAD R2, R22, UR4, RZ ;  /* 0x0000000416027c24 */ /* 0x000fe2000f8e02ff */
[----:B------:R-:W-:Y:S01]  /*185a0*/  LOP3.LUT R0, R0, 0xffffff7f, RZ, 0xc0, !PT ;  /* 0xffffff7f00007812 */ /* 0x000fe200078ec0ff */
[----:B------:R-:W-:-:S02]  /*185b0*/  IMAD R7, R6, UR5, R3 ;  /* 0x0000000506077c24 */ /* 0x000fc4000f8e0203 */
[C---:B------:R-:W-:Y:S02]  /*185c0*/  IMAD R13, R9.reuse, UR5, R2 ;  /* 0x00000005090d7c24 */ /* 0x040fe4000f8e0202 */
[----:B------:R-:W-:Y:S01]  /*185d0*/  IMAD.WIDE.U32 R2, R9, UR4, RZ ;  /* 0x0000000409027c25 */ /* 0x000fe2000f8e00ff */
[----:B------:R-:W-:-:S03]  /*185e0*/  ULDC.64 UR4, c[0x0][0x338] ;  /* 0x0000ce0000047ab9 */ /* 0x000fc60000000a00 */
[----:B------:R-:W-:Y:S02]  /*185f0*/  IMAD.IADD R5, R5, 0x1, R7 ;  /* 0x0000000105057824 */ /* 0x000fe400078e0207 */
[----:B------:R-:W-:Y:S02]  /*18600*/  IMAD.IADD R3, R3, 0x1, R13 ;  /* 0x0000000103037824 */ /* 0x000fe400078e020d */
[----:B------:R-:W-:Y:S02]  /*18610*/  IMAD R7, R21, UR4, RZ ;  /* 0x0000000415077c24 */ /* 0x000fe4000f8e02ff */
[----:B------:R-:W-:Y:S02]  /*18620*/  IMAD R13, R19, UR4, RZ ;  /* 0x00000004130d7c24 */ /* 0x000fe4000f8e02ff */
[C---:B------:R-:W-:Y:S02]  /*18630*/  IMAD R7, R8.reuse, UR5, R7 ;  /* 0x0000000508077c24 */ /* 0x040fe4000f8e0207 */
[----:B------:R-:W-:Y:S01]  /*18640*/  IMAD.WIDE.U32 R2, R8, UR4, R2 ;  /* 0x0000000408027c25 */ /* 0x000fe2000f8e0002 */
[----:B-1----:R-:W-:-:S03]  /*18650*/  ISETP.GE.AND P2, PT, R30, R14, PT ;  /* 0x0000000e1e00720c */ /* 0x002fc60003f46270 */
[C---:B------:R-:W-:Y:S02]  /*18660*/  IMAD R13, R10.reuse, UR5, R13 ;  /* 0x000000050a0d7c24 */ /* 0x040fe4000f8e020d */
[----:B------:R-:W-:Y:S01]  /*18670*/  IMAD.WIDE.U32 R4, R10, UR4, R4 ;  /* 0x000000040a047c25 */ /* 0x000fe2000f8e0004 */
[----:B------:R-:W-:-:S03]  /*18680*/  ULDC.64 UR4, c[0x0][0x330] ;  /* 0x0000cc0000047ab9 */ /* 0x000fc60000000a00 */
[----:B------:R-:W-:Y:S02]  /*18690*/  IMAD.IADD R3, R3, 0x1, R7 ;  /* 0x0000000103037824 */ /* 0x000fe400078e0207 */
[----:B------:R-:W-:Y:S02]  /*186a0*/  IMAD.IADD R5, R5, 0x1, R13 ;  /* 0x0000000105057824 */ /* 0x000fe400078e020d */
[----:B------:R-:W-:Y:S01]  /*186b0*/  IMAD.U32 R7, RZ, RZ, UR4 ;  /* 0x00000004ff077e24 */ /* 0x000fe2000f8e00ff */
[----:B------:R-:W-:Y:S01]  /*186c0*/  UIMAD UR4, UR6, UR4, URZ ;  /* 0x00000004060472a4 */ /* 0x000fe2000f8e023f */
[----:B------:R-:W-:Y:S02]  /*186d0*/  IMAD.SHL.U32 R35, R26, 0x10, RZ ;  /* 0x000000101a237824 */ /* 0x000fe400078e00ff */
[----:B------:R-:W-:Y:S01]  /*186e0*/  IMAD.WIDE.U32 R4, R7, UR40, R4 ;  /* 0x0000002807047c25 */ /* 0x000fe2000f8e0004 */
[----:B------:R-:W-:Y:S01]  /*186f0*/  ULDC.64 UR6, c[0x0][0x318] ;  /* 0x0000c60000067ab9 */ /* 0x000fe20000000a00 */
[----:B------:R-:W-:-:S02]  /*18700*/  UIMAD UR4, UR40, UR5, UR4 ;  /* 0x00000005280472a4 */ /* 0x000fc4000f8e0204 */
[----:B------:R-:W-:Y:S01]  /*18710*/  IMAD.WIDE.U32 R2, R7, UR40, R2 ;  /* 0x0000002807027c25 */ /* 0x000fe2000f8e0002 */
[----:B------:R-:W-:-:S03]  /*18720*/  IADD3 R16, P0, R4, UR6, RZ ;  /* 0x0000000604107c10 */ /* 0x000fc6000ff1e0ff */
[----:B------:R-:W-:-:S05]  /*18730*/  IMAD.U32 R7, RZ, RZ, UR7 ;  /* 0x00000007ff077e24 */ /* 0x000fca000f8e00ff */
[----:B------:R-:W-:Y:S02]  /*18740*/  IADD3.X R17, R7, UR4, R5, P0, !PT ;  /* 0x0000000407117c10 */ /* 0x000fe400087fe405 */
[----:B------:R-:W-:Y:S01]  /*18750*/  IADD3 R4, P0, R2, UR6, RZ ;  /* 0x0000000602047c10 */ /* 0x000fe2000ff1e0ff */
[----:B------:R-:W-:-:S03]  /*18760*/  IMAD.MOV.U32 R2, RZ, RZ, -0xa0 ;  /* 0xffffff60ff027424 */ /* 0x000fc600078e00ff */
[----:B------:R-:W-:Y:S01]  /*18770*/  IADD3.X R7, R7, UR4, R3, P0, !PT ;  /* 0x0000000407077c10 */ /* 0x000fe200087fe403 */
[----:B------:R-:W-:Y:S01]  /*18780*/  IMAD R5, R11, R2, UR38 ;  /* 0x000000260b057e24 */ /* 0x000fe2000f8e0202 */
[----:B------:R-:W-:Y:S01]  /*18790*/  UMOV UR4, 0xffffffff ;  /* 0xffffffff00047882 */ /* 0x000fe20000000000 */
[C---:B------:R-:W-:Y:S02]  /*187a0*/  IMAD.SHL.U32 R3, R12.reuse, 0x80, RZ ;  /* 0x000000800c037824 */ /* 0x040fe400078e00ff */
[----:B------:R-:W-:Y:S02]  /*187b0*/  IMAD.IADD R5, R5, 0x1, -R24 ;  /* 0x0000000105057824 */ /* 0x000fe400078e0a18 */
[----:B------:R-:W-:Y:S01]  /*187c0*/  IMAD.SHL.U32 R12, R12, 0x10, RZ ;  /* 0x000000100c0c7824 */ /* 0x000fe200078e00ff */
[----:B------:R-:W-:Y:S02]  /*187d0*/  LOP3.LUT R3, R30, 0x380, R3, 0xf8, !PT ;  /* 0x000003801e037812 */ /* 0x000fe400078ef803 */
[----:B------:R-:W-:-:S02]  /*187e0*/  ISETP.GE.AND P0, PT, R5, 0x1, PT ;  /* 0x000000010500780c */ /* 0x000fc40003f06270 */
[----:B------:R-:W-:-:S04]  /*187f0*/  LOP3.LUT R12, R3, 0x70, R12, 0x78, !PT ;  /* 0x00000070030c7812 */ /* 0x000fc800078e780c */
[----:B------:R-:W-:-:S07]  /*18800*/  LOP3.LUT R35, R12, 0x400, R35, 0xf8, !PT ;  /* 0x000004000c237812 */ /* 0x000fce00078ef823 */
[----:B------:R-:W-:Y:S01]  /*18810*/  @P0 LOP3.LUT R0, R0, 0x80, RZ, 0xfc, !PT ;  /* 0x0000008000000812 */ /* 0x000fe200078efcff */
[----:B------:R-:W-:Y:S06]  /*18820*/  BRA.DIV UR4, `(.L_x_8530) ;  /* 0x0000003e04dc7947 */ /* 0x000fec000b800000 */
[----:B------:R-:W1:Y:S01]  /*18830*/  SHFL.IDX PT, R14, R16, RZ, 0x181f ;  /* 0x00181fff100e7589 */ /* 0x000e6200000e0000 */
[----:B------:R-:W-:Y:S01]  /*18840*/  ISETP.LT.OR P0, PT, R5, 0x1, P2 ;  /* 0x000000010500780c */ /* 0x000fe20001701670 */
[----:B------:R-:W-:Y:S01]  /*18850*/  VIADD R29, R35, UR46 ;  /* 0x0000002e231d7c36 */ /* 0x000fe20008000000 */
[----:B------:R-:W-:Y:S01]  /*18860*/  LOP3.LUT R0, R0, 0xffffffdf, RZ, 0xc0, !PT ;  /* 0xffffffdf00007812 */ /* 0x000fe200078ec0ff */
[----:B------:R-:W2:Y:S01]  /*18870*/  SHFL.IDX PT, R3, R17, RZ, 0x181f ;  /* 0x00181fff11037589 */ /* 0x000ea200000e0000 */
[C---:B------:R-:W-:Y:S02]  /*18880*/  ISETP.GE.AND P6, PT, R5.reuse, 0x61, PT ;  /* 0x000000610500780c */ /* 0x040fe40003fc6270 */
[C---:B------:R-:W-:Y:S01]  /*18890*/  ISETP.GE.AND P5, PT, R5.reuse, 0x31, PT ;  /* 0x000000310500780c */ /* 0x040fe20003fa6270 */
[----:B------:R-:W-:Y:S01]  /*188a0*/  SHFL.IDX PT, R11, R16, 0x7, 0x181f ;  /* 0x00f81f00100b7f89 */ /* 0x000fe200000e0000 */
[C---:B------:R-:W-:Y:S02]  /*188b0*/  ISETP.GE.AND P4, PT, R5.reuse, 0x41, PT ;  /* 0x000000410500780c */ /* 0x040fe40003f86270 */
[----:B------:R-:W-:Y:S01]  /*188c0*/  ISETP.GE.AND P3, PT, R5, 0x51, PT ;  /* 0x000000510500780c */ /* 0x000fe20003f66270 */
[----:B------:R-:W-:Y:S01]  /*188d0*/  SHFL.IDX PT, R12, R4, RZ, 0x181f ;  /* 0x00181fff040c7589 */ /* 0x000fe200000e0000 */
[----:B-1----:R-:W-:-:S03]  /*188e0*/  IADD3 R2, P1, R30, R14, RZ ;  /* 0x0000000e1e027210 */ /* 0x002fc60007f3e0ff */
[----:B------:R-:W-:Y:S02]  /*188f0*/  SHFL.IDX PT, R14, R4, 0x1, 0x181f ;  /* 0x00381f00040e7f89 */ /* 0x000fe400000e0000 */
        /* <DEDUP_REMOVED lines=34> */
[----:B------:R-:W2:Y:S04]  /*18b20*/  SHFL.IDX PT, R3, R17, 0x6, 0x181f ;  /* 0x00d81f0011037f89 */ /* 0x000ea800000e0000 */
[----:B------:R-:W3:Y:S04]  /*18b30*/  SHFL.IDX PT, R17, R17, 0x7, 0x181f ;  /* 0x00f81f0011117f89 */ /* 0x000ee800000e0000 */
[----:B------:R-:W4:Y:S04]  /*18b40*/  SHFL.IDX PT, R16, R7, RZ, 0x181f ;  /* 0x00181fff07107589 */ /* 0x000f2800000e0000 */
[----:B------:R-:W0:Y:S01]  /*18b50*/  SHFL.IDX PT, R7, R7, 0x1, 0x181f ;  /* 0x00381f0007077f89 */ /* 0x000e2200000e0000 */
[----:B-1----:R-:W-:-:S05]  /*18b60*/  IADD3 R2, P1, R30, R2, RZ ;  /* 0x000000021e027210 */ /* 0x002fca0007f3e0ff */
[----:B--2---:R-:W-:-:S05]  /*18b70*/  IMAD.X R3, RZ, RZ, R3, P1 ;  /* 0x000000ffff037224 */ /* 0x004fca00008e0603 */
[----:B------:R1:W-:Y:S01]  /*18b80*/  LDGSTS.E.BYPASS.LTC128B.128 [R29+0xd400], desc[UR50][R2.64], !P0 ;  /* 0x0d400000021d7fae */ /* 0x0003e2000c101d72 */
[----:B------:R-:W-:Y:S02]  /*18b90*/  ISETP.LT.OR P0, PT, R5, 0x71, P2 ;  /* 0x000000710500780c */ /* 0x000fe40001701670 */
[----:B-1----:R-:W-:-:S05]  /*18ba0*/  IADD3 R2, P1, R30, R11, RZ ;  /* 0x0000000b1e027210 */ /* 0x002fca0007f3e0ff */
[----:B---3--:R-:W-:-:S06]  /*18bb0*/  IMAD.X R3, RZ, RZ, R17, P1 ;  /* 0x000000ffff037224 */ /* 0x008fcc00008e0611 */
[----:B------:R1:W-:Y:S01]  /*18bc0*/  LDGSTS.E.BYPASS.LTC128B.128 [R29+0xdc00], desc[UR50][R2.64], !P0 ;  /* 0x0dc00000021d7fae */ /* 0x0003e2000c101d72 */
[----:B------:R-:W-:Y:S02]  /*18bd0*/  ISETP.LT.OR P0, PT, R5, 0x81, P2 ;  /* 0x000000810500780c */ /* 0x000fe40001701670 */
[----:B-1----:R-:W-:-:S05]  /*18be0*/  IADD3 R2, P1, R30, R12, RZ ;  /* 0x0000000c1e027210 */ /* 0x002fca0007f3e0ff */
[----:B----4-:R-:W-:Y:S01]  /*18bf0*/  IMAD.X R3, RZ, RZ, R16, P1 ;  /* 0x000000ffff037224 */ /* 0x010fe200008e0610 */
[----:B------:R-:W-:-:S05]  /*18c00*/  ISETP.GE.AND P1, PT, R5, 0x11, PT ;  /* 0x000000110500780c */ /* 0x000fca0003f26270 */
[----:B------:R1:W-:Y:S01]  /*18c10*/  LDGSTS.E.BYPASS.LTC128B.128 [R29+0xe400], desc[UR50][R2.64], !P0 ;  /* 0x0e400000021d7fae */ /* 0x0003e2000c101d72 */
[----:B------:R-:W-:-:S07]  /*18c20*/  ISETP.GE.AND P0, PT, R5, 0x21, PT ;  /* 0x000000210500780c */ /* 0x000fce0003f06270 */
        /* <DEDUP_REMOVED lines=9> */
[----:B01----:R-:W-:-:S07]  /*18cc0*/  @P6 LOP3.LUT R0, R0, 0x100, RZ, 0xfc, !PT ;  /* 0x0000010000006812 */ /* 0x003fce00078efcff */
.L_x_8600:
        /* <DEDUP_REMOVED lines=16> */
.L_x_8531:
[----:B------:R-:W-:Y:S01]  /*18dd0*/  SYNCS.ARRIVE.TRANS64.A1T0 RZ, [UR46+0x22870], RZ ;  /* 0x022870ffffff79a7 */ /* 0x000fe2000810002e */
[----:B------:R-:W-:Y:S05]  /*18de0*/  @!P6 BRA `(.L_x_8532) ;  /* 0x000000000004e947 */ /* 0x000fea0003800000 */
[----:B------:R-:W-:Y:S01]  /*18df0*/  BPT.TRAP 0x1 ;  /* 0x000000040000795c */ /* 0x000fe20000300000 */
.L_x_8532:
[----:B------:R-:W0:Y:S02]  /*18e00*/  SYNCS.PHASECHK.TRANS64.TRYWAIT P2, [UR46+0x22840], R31 ;  /* 0x0228401fff0075a7 */ /* 0x000e24000804016e */
[----:B0-----:R-:W-:Y:S05]  /*18e10*/  @!P2 BRA `(.L_x_8533) ;  /* 0x000000440078a947 */ /* 0x001fea0003800000 */
.L_x_8601:
[----:B------:R-:W-:Y:S01]  /*18e20*/  ULDC.64 UR8, c[0x0][0x300] ;  /* 0x0000c00000087ab9 */ /* 0x000fe20000000a00 */
[----:B------:R-:W-:Y:S01]  /*18e30*/  ULDC.64 UR10, c[0x0][0x310] ;  /* 0x0000c400000a7ab9 */ /* 0x000fe20000000a00 */
[----:B------:R-:W-:Y:S01]  /*18e40*/  IMAD R3, R20, UR8, RZ ;  /* 0x0000000814037c24 */ /* 0x000fe2000f8e02ff */
[----:B------:R-:W-:Y:S01]  /*18e50*/  R2UR UR6, R34 ;  /* 0x00000000220672ca */ /* 0x000fe200000e0000 */
[----:B------:R-:W-:Y:S01]  /*18e60*/  IMAD R19, R19, UR10, RZ ;  /* 0x0000000a13137c24 */ /* 0x000fe2000f8e02ff */
[----:B------:R-:W-:Y:S01]  /*18e70*/  ULDC.64 UR4, c[0x0][0x308] ;  /* 0x0000c20000047ab9 */ /* 0x000fe20000000a00 */
[C---:B------:R-:W-:Y:S01]  /*18e80*/  IMAD R5, R6.reuse, UR9, R3 ;  /* 0x0000000906057c24 */ /* 0x040fe2000f8e0203 */
[----:B------:R-:W1:Y:S01]  /*18e90*/  LDC R16, c[0x0][0x2f4] ;  /* 0x0000bd00ff107b82 */ /* 0x000e620000000800 */
        /* <DEDUP_REMOVED lines=25> */
[----:B------:R-:W-:Y:S01]  /*19030*/  UMOV UR4, 0xffffffff ;  /* 0xffffffff00047882 */ /* 0x000fe20000000000 */
[----:B-1----:R-:W-:-:S13]  /*19040*/  ISETP.GE.AND P2, PT, R30, R16, PT ;  /* 0x000000101e00720c */ /* 0x002fda0003f46270 */
[----:B------:R-:W-:Y:S01]  /*19050*/  @P2 LOP3.LUT R0, R0, 0x1, RZ, 0xfc, !PT ;  /* 0x0000000100002812 */ /* 0x000fe200078efcff */
[----:B------:R-:W-:Y:S06]  /*19060*/  BRA.DIV UR4, `(.L_x_8534) ;  /* 0x0000004204f87947 */ /* 0x000fec000b800000 */
[----:B------:R-:W1:Y:S01]  /*19070*/  SHFL.IDX PT, R14, R7, RZ, 0x181f ;  /* 0x00181fff070e7589 */ /* 0x000e6200000e0000 */
[----:B------:R-:W-:Y:S02]  /*19080*/  P2R R10, PR, RZ, 0x8 ;  /* 0x00000008ff0a7803 */ /* 0x000fe40000000000 */
[----:B------:R-:W-:Y:S01]  /*19090*/  LOP3.LUT P3, RZ, R0, 0x80, RZ, 0xc0, !PT ;  /* 0x0000008000ff7812 */ /* 0x000fe2000786c0ff */
[----:B------:R-:W2:Y:S01]  /*190a0*/  SHFL.IDX PT, R2, R6, RZ, 0x181f ;  /* 0x00181fff06027589 */ /* 0x000ea200000e0000 */
[----:B------:R-:W-:Y:S02]  /*190b0*/  ISETP.GE.AND P6, PT, R30, R16, PT ;  /* 0x000000101e00720c */ /* 0x000fe40003fc6270 */
[----:B------:R-:W-:Y:S02]  /*190c0*/  P2R R9, PR, RZ, 0x1 ;  /* 0x00000001ff097803 */ /* 0x000fe40000000000 */
[----:B------:R-:W-:Y:S02]  /*190d0*/  LOP3.LUT P0, RZ, R0, 0x20, RZ, 0xc0, !PT ;  /* 0x0000002000ff7812 */ /* 0x000fe4000780c0ff */
[----:B------:R-:W-:-:S02]  /*190e0*/  P2R R8, PR, RZ, 0x2 ;  /* 0x00000002ff087803 */ /* 0x000fc40000000000 */
[----:B------:R-:W-:-:S03]  /*190f0*/  LOP3.LUT P1, RZ, R0, 0x10, RZ, 0xc0, !PT ;  /* 0x0000001000ff7812 */ /* 0x000fc6000782c0ff */
[----:B-1----:R-:W-:-:S05]  /*19100*/  @P3 IADD3 R14, P2, R30, R14, RZ ;  /* 0x0000000e1e0e3210 */ /* 0x002fca0007f5e0ff */
[----:B--2---:R-:W-:Y:S02]  /*19110*/  @P3 IMAD.X R3, RZ, RZ, R2, P2 ;  /* 0x000000ffff033224 */ /* 0x004fe400010e0602 */
[----:B------:R-:W-:Y:S02]  /*19120*/  @P3 IMAD.MOV.U32 R2, RZ, RZ, R14 ;  /* 0x000000ffff023224 */ /* 0x000fe400078e000e */
[----:B------:R-:W1:Y:S04]  /*19130*/  SHFL.IDX PT, R14, R7, 0x1, 0x181f ;  /* 0x00381f00070e7f89 */ /* 0x000e6800000e0000 */
[----:B------:R1:W-:Y:S01]  /*19140*/  @P3 LDGSTS.E.BYPASS.LTC128B.128 [R29+0x18400], desc[UR50][R2.64], !P6 ;  /* 0x18400000021d3fae */ /* 0x0003e2000f101d72 */
[----:B------:R-:W-:-:S03]  /*19150*/  ISETP.NE.AND P3, PT, R10, RZ, PT ;  /* 0x000000ff0a00720c */ /* 0x000fc60003f65270 */
[----:B------:R-:W2:Y:S01]  /*19160*/  SHFL.IDX PT, R10, R6, 0x1, 0x181f ;  /* 0x00381f00060a7f89 */ /* 0x000ea200000e0000 */
[----:B-1----:R-:W-:-:S03]  /*19170*/  @P0 IADD3 R2, P2, R30, R14, RZ ;  /* 0x0000000e1e020210 */ /* 0x002fc60007f5e0ff */
[----:B------:R-:W1:Y:S02]  /*19180*/  SHFL.IDX PT, R14, R7, 0x2, 0x181f ;  /* 0x00581f00070e7f89 */ /* 0x000e6400000e0000 */
[----:B--2---:R-:W-:-:S05]  /*19190*/  @P0 IMAD.X R3, RZ, RZ, R10, P2 ;  /* 0x000000ffff030224 */ /* 0x004fca00010e060a */
[----:B------:R2:W-:Y:S01]  /*191a0*/  @P0 LDGSTS.E.BYPASS.LTC128B.128 [R29+0x18c00], desc[UR50][R2.64], !P6 ;  /* 0x18c00000021d0fae */ /* 0x0005e2000f101d72 */
[----:B------:R-:W-:-:S03]  /*191b0*/  ISETP.NE.AND P0, PT, R9, RZ, PT ;  /* 0x000000ff0900720c */ /* 0x000fc60003f05270 */
[----:B------:R-:W3:Y:S01]  /*191c0*/  SHFL.IDX PT, R9, R6, 0x2, 0x181f ;  /* 0x00581f0006097f89 */ /* 0x000ee200000e0000 */
[----:B-1----:R-:W-:-:S05]  /*191d0*/  @P1 IADD3 R14, P2, R30, R14, RZ ;  /* 0x0000000e1e0e1210 */ /* 0x002fca0007f5e0ff */
[----:B--2---:R-:W-:Y:S02]  /*191e0*/  @P1 IMAD.MOV.U32 R2, RZ, RZ, R14 ;  /* 0x000000ffff021224 */ /* 0x004fe400078e000e */
[----:B------:R-:W1:Y:S01]  /*191f0*/  SHFL.IDX PT, R14, R7, 0x3, 0x181f ;  /* 0x00781f00070e7f89 */ /* 0x000e6200000e0000 */
[----:B---3--:R-:W-:-:S04]  /*19200*/  @P1 IMAD.X R9, RZ, RZ, R9, P2 ;  /* 0x000000ffff091224 */ /* 0x008fc800010e0609 */
[----:B------:R-:W-:-:S05]  /*19210*/  @P1 IMAD.MOV.U32 R3, RZ, RZ, R9 ;  /* 0x000000ffff031224 */ /* 0x000fca00078e0009 */
[----:B------:R2:W-:Y:S01]  /*19220*/  @P1 LDGSTS.E.BYPASS.LTC128B.128 [R29+0x19400], desc[UR50][R2.64], !P6 ;  /* 0x19400000021d1fae */ /* 0x0005e2000f101d72 */
[----:B------:R-:W-:-:S03]  /*19230*/  ISETP.NE.AND P1, PT, R8, RZ, PT ;  /* 0x000000ff0800720c */ /* 0x000fc60003f25270 */
[----:B------:R-:W3:Y:S01]  /*19240*/  SHFL.IDX PT, R8, R6, 0x3, 0x181f ;  /* 0x00781f0006087f89 */ /* 0x000ee200000e0000 */
[----:B-1----:R-:W-:-:S05]  /*19250*/  @P5 IADD3 R14, P2, R30, R14, RZ ;  /* 0x0000000e1e0e5210 */ /* 0x002fca0007f5e0ff */
[----:B--2---:R-:W-:Y:S02]  /*19260*/  @P5 IMAD.MOV.U32 R2, RZ, RZ, R14 ;  /* 0x000000ffff025224 */ /* 0x004fe400078e000e */
[----:B------:R-:W1:Y:S01]  /*19270*/  SHFL.IDX PT, R14, R7, 0x4, 0x181f ;  /* 0x00981f00070e7f89 */ /* 0x000e6200000e0000 */
[----:B---3--:R-:W-:-:S03]  /*19280*/  @P5 IMAD.X R9, RZ, RZ, R8, P2 ;  /* 0x000000ffff095224 */ /* 0x008fc600010e0608 */
[----:B------:R-:W2:Y:S01]  /*19290*/  SHFL.IDX PT, R8, R6, 0x4, 0x181f ;  /* 0x00981f0006087f89 */ /* 0x000ea200000e0000 */
[----:B------:R-:W-:-:S05]  /*192a0*/  @P5 IMAD.MOV.U32 R3, RZ, RZ, R9 ;  /* 0x000000ffff035224 */ /* 0x000fca00078e0009 */
[----:B------:R3:W-:Y:S01]  /*192b0*/  @P5 LDGSTS.E.BYPASS.LTC128B.128 [R29+0x19c00], desc[UR50][R2.64], !P6 ;  /* 0x19c00000021d5fae */ /* 0x0007e2000f101d72 */
[----:B-1----:R-:W-:Y:S02]  /*192c0*/  @P4 IADD3 R14, P2, R30, R14, RZ ;  /* 0x0000000e1e0e4210 */ /* 0x002fe40007f5e0ff */
[----:B------:R-:W-:-:S03]  /*192d0*/  LOP3.LUT P5, RZ, R0, 0x40, RZ, 0xc0, !PT ;  /* 0x0000004000ff7812 */ /* 0x000fc600078ac0ff */
[----:B---3--:R-:W-:Y:S02]  /*192e0*/  @P4 IMAD.MOV.U32 R2, RZ, RZ, R14 ;  /* 0x000000ffff024224 */ /* 0x008fe400078e000e */
[----:B------:R-:W1:Y:S01]  /*192f0*/  SHFL.IDX PT, R14, R7, 0x5, 0x181f ;  /* 0x00b81f00070e7f89 */ /* 0x000e6200000e0000 */
[----:B--2---:R-:W-:-:S03]  /*19300*/  @P4 IMAD.X R9, RZ, RZ, R8, P2 ;  /* 0x000000ffff094224 */ /* 0x004fc600010e0608 */
[----:B------:R-:W2:Y:S01]  /*19310*/  SHFL.IDX PT, R8, R6, 0x5, 0x181f ;  /* 0x00b81f0006087f89 */ /* 0x000ea200000e0000 */
[----:B------:R-:W-:-:S05]  /*19320*/  @P4 IMAD.MOV.U32 R3, RZ, RZ, R9 ;  /* 0x000000ffff034224 */ /* 0x000fca00078e0009 */
[----:B------:R3:W-:Y:S01]  /*19330*/  @P4 LDGSTS.E.BYPASS.LTC128B.128 [R29+0x1a400], desc[UR50][R2.64], !P6 ;  /* 0x1a400000021d4fae */ /* 0x0007e2000f101d72 */
[----:B-1----:R-:W-:-:S05]  /*19340*/  @P3 IADD3 R14, P2, R30, R14, RZ ;  /* 0x0000000e1e0e3210 */ /* 0x002fca0007f5e0ff */
        /* <DEDUP_REMOVED lines=11> */
[----:B------:R-:W-:-:S03]  /*19400*/  @P5 IMAD.MOV.U32 R3, RZ, RZ, R9 ;  /* 0x000000ffff035224 */ /* 0x000fc600078e0009 */
[----:B------:R-:W-:Y:S04]  /*19410*/  SHFL.IDX PT, R6, R4, 0x1, 0x181f ;  /* 0x00381f0004067f89 */ /* 0x000fe800000e0000 */
[----:B------:R3:W-:Y:S01]  /*19420*/  @P5 LDGSTS.E.BYPASS.LTC128B.128 [R29+0x1b400], desc[UR50][R2.64], !P6 ;  /* 0x1b400000021d5fae */ /* 0x0007e2000f101d72 */
[----:B-1----:R-:W-:-:S03]  /*19430*/  @P0 IADD3 R9, P2, R30, R14, RZ ;  /* 0x0000000e1e090210 */ /* 0x002fc60007f5e0ff */
[----:B------:R-:W1:Y:S02]  /*19440*/  SHFL.IDX PT, R14, R5, RZ, 0x181f ;  /* 0x00181fff050e7589 */ /* 0x000e6400000e0000 */
[----:B--2---:R-:W-:Y:S02]  /*19450*/  @P0 IMAD.X R10, RZ, RZ, R8, P2 ;  /* 0x000000ffff0a0224 */ /* 0x004fe400010e0608 */
[----:B------:R-:W2:Y:S01]  /*19460*/  SHFL.IDX PT, R8, R4, RZ, 0x181f ;  /* 0x00181fff04087589 */ /* 0x000ea200000e0000 */
[----:B---3--:R-:W-:Y:S02]  /*19470*/  @P0 IMAD.MOV.U32 R2, RZ, RZ, R9 ;  /* 0x000000ffff020224 */ /* 0x008fe400078e0009 */
[----:B------:R-:W-:-:S05]  /*19480*/  @P0 IMAD.MOV.U32 R3, RZ, RZ, R10 ;  /* 0x000000ffff030224 */ /* 0x000fca00078e000a */
[----:B------:R3:W-:Y:S01]  /*19490*/  @P0 LDGSTS.E.BYPASS.LTC128B.128 [R29+0x1bc00], desc[UR50][R2.64], !P6 ;  /* 0x1bc00000021d0fae */ /* 0x0007e2000f101d72 */
[----:B-1----:R-:W-:-:S05]  /*194a0*/  @P1 IADD3 R14, P0, R30, R14, RZ ;  /* 0x0000000e1e0e1210 */ /* 0x002fca0007f1e0ff */
[----:B--2---:R-:W-:Y:S02]  /*194b0*/  @P1 IMAD.X R9, RZ, RZ, R8, P0 ;  /* 0x000000ffff091224 */ /* 0x004fe400000e0608 */
[----:B---3--:R-:W-:Y:S02]  /*194c0*/  @P1 IMAD.MOV.U32 R2, RZ, RZ, R14 ;  /* 0x000000ffff021224 */ /* 0x008fe400078e000e */
[----:B------:R-:W-:Y:S01]  /*194d0*/  @P1 IMAD.MOV.U32 R3, RZ, RZ, R9 ;  /* 0x000000ffff031224 */ /* 0x000fe200078e0009 */
[----:B------:R1:W2:Y:S04]  /*194e0*/  SHFL.IDX PT, R14, R5, 0x1, 0x181f ;  /* 0x00381f00050e7f89 */ /* 0x0002a800000e0000 */
[----:B------:R1:W-:Y:S02]  /*194f0*/  @P1 LDGSTS.E.BYPASS.LTC128B.128 [R29+0x1c400], desc[UR50][R2.64], !P6 ;  /* 0x1c400000021d1fae */ /* 0x0003e4000f101d72 */
.L_x_8623:
[----:B------:R-:W-:Y:S02]  /*19500*/  LOP3.LUT P2, RZ, R0, 0x100, RZ, 0xc0, !PT ;  /* 0x0000010000ff7812 */ /* 0x000fe4000784c0ff */
[----:B------:R-:W-:-:S11]  /*19510*/  ISETP.GE.AND P1, PT, R30, R16, PT ;  /* 0x000000101e00720c */ /* 0x000fd60003f26270 */
[----:B-12---:R-:W-:-:S05]  /*19520*/  @P2 IADD3 R2, P0, R30, R14, RZ ;  /* 0x0000000e1e022210 */ /* 0x006fca0007f1e0ff */
        /* <DEDUP_REMOVED lines=14> */
.L_x_8535:
        /* <DEDUP_REMOVED lines=30> */
.L_x_8536:
[----:B------:R-:W-:Y:S01]  /*197f0*/  UISETP.NE.AND UP0, UPT, UR48, URZ, UPT ;  /* 0x0000003f3000728c */ /* 0x000fe2000bf05270 */
[----:B------:R-:W-:Y:S01]  /*19800*/  IMAD.U32 R4, RZ, RZ, UR38 ;  /* 0x00000026ff047e24 */ /* 0x000fe2000f8e00ff */
[----:B------:R-:W-:Y:S01]  /*19810*/  ULDC.64 UR4, c[0x0][0x2e0] ;  /* 0x0000b80000047ab9 */ /* 0x000fe20000000a00 */
[----:B------:R-:W-:Y:S01]  /*19820*/  IMAD.U32 R3, RZ, RZ, UR47 ;  /* 0x0000002fff037e24 */ /* 0x000fe2000f8e00ff */
[----:B------:R-:W-:Y:S01]  /*19830*/  ULDC UR6, c[0x0][0x2b8] ;  /* 0x0000ae0000067ab9 */ /* 0x000fe20000000800 */
[----:B------:R-:W-:Y:S01]  /*19840*/  IMAD.U32 R5, RZ, RZ, UR39 ;  /* 0x00000027ff057e24 */ /* 0x000fe2000f8e00ff */
[----:B------:R-:W-:Y:S01]  /*19850*/  PLOP3.LUT P0, PT, PT, PT, UP0, 0x80, 0x0 ;  /* 0x000000000000781c */ /* 0x000fe20003f0f008 */
[----:B------:R-:W-:Y:S01]  /*19860*/  IMAD.MOV.U32 R2, RZ, RZ, R4 ;  /* 0x000000ffff027224 */ /* 0x000fe200078e0004 */
[----:B------:R-:W-:Y:S01]  /*19870*/  PLOP3.LUT P1, PT, PT, PT, UP0, 0x80, 0x0 ;  /* 0x000000000000781c */ /* 0x000fe20003f2f008 */
[----:B------:R-:W-:Y:S02]  /*19880*/  VIADD R0, R23, UR41 ;  /* 0x0000002917007c36 */ /* 0x000fe40008000000 */
[----:B------:R-:W-:Y:S01]  /*19890*/  IMAD R16, R16, UR4, RZ ;  /* 0x0000000410107c24 */ /* 0x000fe2000f8e02ff */
[----:B------:R-:W1:Y:S01]  /*198a0*/  LDC R5, c[0x0][0x448] ;  /* 0x00011200ff057b82 */ /* 0x000e620000000800 */
[----:B------:R-:W-:Y:S01]  /*198b0*/  IMAD.WIDE.U32 R2, R27, UR4, R2 ;  /* 0x000000041b027c25 */ /* 0x000fe2000f8e0002 */
[----:B------:R-:W-:-:S03]  /*198c0*/  @UP0 ULDC UR4, c[0x0][0x44c] ;  /* 0x0001130000040ab9 */ /* 0x000fc60000000800 */
[----:B------:R-:W-:Y:S01]  /*198d0*/  IMAD R9, R27, UR5, R16 ;  /* 0x000000051b097c24 */ /* 0x000fe2000f8e0210 */
[----:B------:R-:W-:Y:S01]  /*198e0*/  @UP0 ULDC UR5, c[0x0][0x450] ;  /* 0x0001140000050ab9 */ /* 0x000fe20000000800 */
[----:B------:R-:W-:Y:S01]  /*198f0*/  @P0 IMAD.HI.U32 R4, R0, UR4, RZ ;  /* 0x0000000400040c27 */ /* 0x000fe2000f8e00ff */
[----:B------:R-:W-:-:S03]  /*19900*/  ISETP.GE.AND P0, PT, R30, UR6, PT ;  /* 0x000000061e007c0c */ /* 0x000fc6000bf06270 */
[----:B------:R-:W-:Y:S01]  /*19910*/  IMAD.MOV.U32 R7, RZ, RZ, R0 ;  /* 0x000000ffff077224 */ /* 0x000fe200078e0000 */
[----:B------:R-:W-:Y:S01]  /*19920*/  @P1 SHF.R.U32.HI R7, RZ, UR5, R4 ;  /* 0x00000005ff071c19 */ /* 0x000fe20008011604 */
[----:B------:R-:W-:Y:S01]  /*19930*/  ULDC.64 UR4, c[0x0][0x2d0] ;  /* 0x0000b40000047ab9 */ /* 0x000fe20000000a00 */
[----:B------:R-:W-:Y:S02]  /*19940*/  IMAD.IADD R3, R3, 0x1, R9 ;  /* 0x0000000103037824 */ /* 0x000fe400078e0209 */
        /* <DEDUP_REMOVED lines=17> */
[----:B------:R-:W1:Y:S01]  /*19a60*/  SHFL.IDX PT, R14, R0, RZ, 0x181f ;  /* 0x00181fff000e7589 */ /* 0x000e6200000e0000 */
[----:B------:R-:W-:Y:S01]  /*19a70*/  ULDC UR4, c[0x0][0x288] ;  /* 0x0000a20000047ab9 */ /* 0x000fe20000000800 */
[----:B------:R-:W-:Y:S02]  /*19a80*/  VIADD R6, R24, UR41 ;  /* 0x0000002918067c36 */ /* 0x000fe40008000000 */
[----:B------:R-:W2:Y:S01]  /*19a90*/  SHFL.IDX PT, R2, R4, RZ, 0x181f ;  /* 0x00181fff04027589 */ /* 0x000ea200000e0000 */
[----:B------:R-:W-:Y:S02]  /*19aa0*/  IMAD R5, R5, UR4, RZ ;  /* 0x0000000405057c24 */ /* 0x000fe4000f8e02ff */
[C---:B------:R-:W-:Y:S01]  /*19ab0*/  VIADD R8, R6.reuse, 0x10 ;  /* 0x0000001006087836 */ /* 0x040fe20000000000 */
[----:B------:R-:W3:Y:S01]  /*19ac0*/  SHFL.IDX PT, R3, R0, 0x1, 0x181f ;  /* 0x00381f0000037f89 */ /* 0x000ee200000e0000 */
[C---:B------:R-:W-:Y:S01]  /*19ad0*/  VIADD R12, R6.reuse, 0x20 ;  /* 0x00000020060c7836 */ /* 0x040fe20000000000 */
[----:B------:R-:W-:-:S02]  /*19ae0*/  ISETP.GE.AND P1, PT, R6, R5, PT ;  /* 0x000000050600720c */ /* 0x000fc40003f26270 */
[----:B------:R-:W4:Y:S11]  /*19af0*/  SHFL.IDX PT, R7, R4, 0x1, 0x181f ;  /* 0x00381f0004077f89 */ /* 0x000f3600000e0000 */
[----:B-1----:R-:W-:-:S05]  /*19b00*/  @!P1 IADD3 R14, P2, R30, R14, RZ ;  /* 0x0000000e1e0e9210 */ /* 0x002fca0007f5e0ff */
[----:B--2---:R-:W-:Y:S01]  /*19b10*/  @!P1 IMAD.X R17, RZ, RZ, R2, P2 ;  /* 0x000000ffff119224 */ /* 0x004fe200010e0602 */
[----:B------:R-:W-:Y:S01]  /*19b20*/  ISETP.GE.AND P2, PT, R8, R5, PT ;  /* 0x000000050800720c */ /* 0x000fe20003f46270 */
[----:B------:R-:W-:Y:S01]  /*19b30*/  @!P1 IMAD.MOV.U32 R2, RZ, RZ, R14 ;  /* 0x000000ffff029224 */ /* 0x000fe200078e000e */
[----:B------:R-:W-:Y:S04]  /*19b40*/  SHFL.IDX PT, R8, R4, 0x2, 0x181f ;  /* 0x00581f0004087f89 */ /* 0x000fe800000e0000 */
[----:B------:R-:W1:Y:S07]  /*19b50*/  SHFL.IDX PT, R14, R0, 0x2, 0x181f ;  /* 0x00581f00000e7f89 */ /* 0x000e6e00000e0000 */
[----:B---3--:R-:W-:Y:S01]  /*19b60*/  @!P2 IADD3 R9, P3, R30, R3, RZ ;  /* 0x000000031e09a210 */ /* 0x008fe20007f7e0ff */
[----:B------:R-:W-:-:S04]  /*19b70*/  @!P1 IMAD.MOV.U32 R3, RZ, RZ, R17 ;  /* 0x000000ffff039224 */ /* 0x000fc800078e0011 */
[----:B----4-:R-:W-:Y:S01]  /*19b80*/  @!P2 IMAD.X R10, RZ, RZ, R7, P3 ;  /* 0x000000ffff0aa224 */ /* 0x010fe200018e0607 */
[----:B------:R2:W-:Y:S01]  /*19b90*/  @!P1 LDGSTS.E.BYPASS.LTC128B.128 [R29+0x14400], desc[UR50][R2.64], !P0 ;  /* 0x14400000021d9fae */ /* 0x0005e2000c101d72 */
[----:B------:R-:W-:-:S03]  /*19ba0*/  ISETP.GE.AND P1, PT, R12, R5, PT ;  /* 0x000000050c00720c */ /* 0x000fc60003f26270 */
[----:B------:R-:W-:Y:S01]  /*19bb0*/  SHFL.IDX PT, R7, R4, 0x3, 0x181f ;  /* 0x00781f0004077f89 */ /* 0x000fe200000e0000 */
[----:B--2---:R-:W-:Y:S02]  /*19bc0*/  @!P2 IMAD.MOV.U32 R2, RZ, RZ, R9 ;  /* 0x000000ffff02a224 */ /* 0x004fe400078e0009 */
[----:B------:R-:W-:Y:S01]  /*19bd0*/  @!P2 IMAD.MOV.U32 R3, RZ, RZ, R10 ;  /* 0x000000ffff03a224 */ /* 0x000fe200078e000a */
[----:B------:R-:W2:Y:S01]  /*19be0*/  SHFL.IDX PT, R9, R0, 0x3, 0x181f ;  /* 0x00781f0000097f89 */ /* 0x000ea200000e0000 */
[----:B------:R-:W-:-:S03]  /*19bf0*/  VIADD R10, R6, 0x30 ;  /* 0x00000030060a7836 */ /* 0x000fc60000000000 */
[----:B------:R3:W-:Y:S02]  /*19c00*/  @!P2 LDGSTS.E.BYPASS.LTC128B.128 [R29+0x14c00], desc[UR50][R2.64], !P0 ;  /* 0x14c00000021dafae */ /* 0x0007e4000c101d72 */
[----:B-1----:R-:W-:-:S05]  /*19c10*/  @!P1 IADD3 R14, P2, R30, R14, RZ ;  /* 0x0000000e1e0e9210 */ /* 0x002fca0007f5e0ff */
[----:B---3--:R-:W-:Y:S01]  /*19c20*/  @!P1 IMAD.X R3, RZ, RZ, R8, P2 ;  /* 0x000000ffff039224 */ /* 0x008fe200010e0608 */
[----:B------:R-:W-:Y:S01]  /*19c30*/  ISETP.GE.AND P2, PT, R10, R5, PT ;  /* 0x000000050a00720c */ /* 0x000fe20003f46270 */
[----:B------:R-:W-:Y:S01]  /*19c40*/  @!P1 IMAD.MOV.U32 R2, RZ, RZ, R14 ;  /* 0x000000ffff029224 */ /* 0x000fe200078e000e */
[----:B------:R-:W-:Y:S01]  /*19c50*/  SHFL.IDX PT, R8, R4, 0x4, 0x181f ;  /* 0x00981f0004087f89 */ /* 0x000fe200000e0000 */
[----:B------:R-:W-:-:S03]  /*19c60*/  VIADD R10, R6, 0x40 ;  /* 0x00000040060a7836 */ /* 0x000fc60000000000 */
[----:B------:R-:W1:Y:S04]  /*19c70*/  SHFL.IDX PT, R14, R0, 0x4, 0x181f ;  /* 0x00981f00000e7f89 */ /* 0x000e6800000e0000 */
[----:B------:R2:W-:Y:S03]  /*19c80*/  @!P1 LDGSTS.E.BYPASS.LTC128B.128 [R29+0x15400], desc[UR50][R2.64], !P0 ;  /* 0x15400000021d9fae */ /* 0x0005e6000c101d72 */
[----:B--2---:R-:W-:Y:S02]  /*19c90*/  @!P2 IADD3 R2, P1, R30, R9, RZ ;  /* 0x000000091e02a210 */ /* 0x004fe40007f3e0ff */
[----:B------:R-:W2:Y:S03]  /*19ca0*/  SHFL.IDX PT, R9, R0, 0x5, 0x181f ;  /* 0x00b81f0000097f89 */ /* 0x000ea600000e0000 */
[----:B------:R-:W-:Y:S01]  /*19cb0*/  @!P2 IMAD.X R3, RZ, RZ, R7, P1 ;  /* 0x000000ffff03a224 */ /* 0x000fe200008e0607 */
[----:B------:R-:W-:Y:S01]  /*19cc0*/  ISETP.GE.AND P1, PT, R10, R5, PT ;  /* 0x000000050a00720c */ /* 0x000fe20003f26270 */
[----:B------:R-:W3:Y:S01]  /*19cd0*/  SHFL.IDX PT, R7, R4, 0x5, 0x181f ;  /* 0x00b81f0004077f89 */ /* 0x000ee200000e0000 */
[----:B------:R-:W-:-:S03]  /*19ce0*/  VIADD R10, R6, 0x50 ;  /* 0x00000050060a7836 */ /* 0x000fc60000000000 */
[----:B------:R1:W-:Y:S08]  /*19cf0*/  @!P2 LDGSTS.E.BYPASS.LTC128B.128 [R29+0x15c00], desc[UR50][R2.64], !P0 ;  /* 0x15c00000021dafae */ /* 0x0003f0000c101d72 */
[----:B-1----:R-:W-:Y:S02]  /*19d00*/  @!P1 IADD3 R2, P2, R30, R14, RZ ;  /* 0x0000000e1e029210 */ /* 0x002fe40007f5e0ff */
[----:B------:R-:W1:Y:S03]  /*19d10*/  SHFL.IDX PT, R14, R0, 0x6, 0x181f ;  /* 0x00d81f00000e7f89 */ /* 0x000e6600000e0000 */
[----:B------:R-:W-:Y:S01]  /*19d20*/  @!P1 IMAD.X R3, RZ, RZ, R8, P2 ;  /* 0x000000ffff039224 */ /* 0x000fe200010e0608 */
[----:B------:R-:W-:Y:S01]  /*19d30*/  ISETP.GE.AND P2, PT, R10, R5, PT ;  /* 0x000000050a00720c */ /* 0x000fe20003f46270 */
[----:B------:R-:W4:Y:S01]  /*19d40*/  SHFL.IDX PT, R8, R4, 0x6, 0x181f ;  /* 0x00d81f0004087f89 */ /* 0x000f2200000e0000 */
[----:B------:R-:W-:-:S03]  /*19d50*/  VIADD R10, R6, 0x60 ;  /* 0x00000060060a7836 */ /* 0x000fc60000000000 */
[----:B------:R2:W-:Y:S04]  /*19d60*/  @!P1 LDGSTS.E.BYPASS.LTC128B.128 [R29+0x16400], desc[UR50][R2.64], !P0 ;  /* 0x16400000021d9fae */ /* 0x0005e8000c101d72 */
[----:B------:R-:W0:Y:S04]  /*19d70*/  SHFL.IDX PT, R4, R4, 0x7, 0x181f ;  /* 0x00f81f0004047f89 */ /* 0x000e2800000e0000 */
[----:B--2---:R-:W-:-:S05]  /*19d80*/  @!P2 IADD3 R2, P1, R30, R9, RZ ;  /* 0x000000091e02a210 */ /* 0x004fca0007f3e0ff */
[----:B---3--:R-:W-:Y:S01]  /*19d90*/  @!P2 IMAD.X R3, RZ, RZ, R7, P1 ;  /* 0x000000ffff03a224 */ /* 0x008fe200008e0607 */
[----:B------:R-:W-:-:S04]  /*19da0*/  ISETP.GE.AND P1, PT, R10, R5, PT ;  /* 0x000000050a00720c */ /* 0x000fc80003f26270 */
[----:B------:R2:W-:Y:S09]  /*19db0*/  @!P2 LDGSTS.E.BYPASS.LTC128B.128 [R29+0x16c00], desc[UR50][R2.64], !P0 ;  /* 0x16c00000021dafae */ /* 0x0005f2000c101d72 */
[----:B-1----:R-:W-:-:S05]  /*19dc0*/  @!P1 IADD3 R14, P2, R30, R14, RZ ;  /* 0x0000000e1e0e9210 */ /* 0x002fca0007f5e0ff */
[----:B----4-:R-:W-:Y:S02]  /*19dd0*/  @!P1 IMAD.X R7, RZ, RZ, R8, P2 ;  /* 0x000000ffff079224 */ /* 0x010fe400010e0608 */
[----:B--2---:R-:W-:Y:S02]  /*19de0*/  @!P1 IMAD.MOV.U32 R2, RZ, RZ, R14 ;  /* 0x000000ffff029224 */ /* 0x004fe400078e000e */
[----:B------:R-:W-:Y:S01]  /*19df0*/  @!P1 IMAD.MOV.U32 R3, RZ, RZ, R7 ;  /* 0x000000ffff039224 */ /* 0x000fe200078e0007 */
[----:B------:R1:W2:Y:S04]  /*19e00*/  SHFL.IDX PT, R14, R0, 0x7, 0x181f ;  /* 0x00f81f00000e7f89 */ /* 0x0002a800000e0000 */
[----:B0-----:R1:W-:Y:S02]  /*19e10*/  @!P1 LDGSTS.E.BYPASS.LTC128B.128 [R29+0x17400], desc[UR50][R2.64], !P0 ;  /* 0x17400000021d9fae */ /* 0x0013e4000c101d72 */
.L_x_8640:
[----:B------:R-:W-:Y:S02]  /*19e20*/  VIADD R6, R6, 0x70 ;  /* 0x0000007006067836 */ /* 0x000fe40000000000 */
[----:B-1----:R-:W-:-:S03]  /*19e30*/  IMAD.MOV.U32 R0, RZ, RZ, 0x1 ;  /* 0x00000001ff007424 */ /* 0x002fc600078e00ff */
[----:B------:R-:W-:Y:S02]  /*19e40*/  ISETP.GE.AND P1, PT, R6, R5, PT ;  /* 0x000000050600720c */ /* 0x000fe40003f26270 */
[----:B------:R-:W-:-:S11]  /*19e50*/  SHF.L.U32 R0, R0, 0x1f, RZ ;  /* 0x0000001f00007819 */ /* 0x000fd600000006ff */
[----:B--2---:R-:W-:-:S05]  /*19e60*/  @!P1 IADD3 R2, P2, R30, R14, RZ ;  /* 0x0000000e1e029210 */ /* 0x004fca0007f5e0ff */
        /* <DEDUP_REMOVED lines=10> */
[----:B------:R-:W1:Y:S02]  /*19f10*/  SYNCS.PHASECHK.TRANS64.TRYWAIT P0, [UR46+0x22820], R0 ;  /* 0x02282000ff0075a7 */ /* 0x000e64000800016e */
[----:B01----:R-:W-:Y:S05]  /*19f20*/  @!P0 BRA `(.L_x_8538) ;  /* 0x00000048009c8947 */ /* 0x003fea0003800000 */
.L_x_8641:
[----:B------:R-:W-:Y:S01]  /*19f30*/  UIADD3 UR4, UR52, -0x2, URZ ;  /* 0xfffffffe34047890 */ /* 0x000fe2000fffe03f */
[----:B------:R-:W-:-:S03]  /*19f40*/  IMAD.MOV.U32 R31, RZ, RZ, 0x1 ;  /* 0x00000001ff1f7424 */ /* 0x000fc600078e00ff */
[----:B------:R-:W-:-:S06]  /*19f50*/  UISETP.GE.AND UP0, UPT, UR4, UR49, UPT ;  /* 0x000000310400728c */ /* 0x000fcc000bf06270 */
[----:B------:R-:W-:-:S13]  /*19f60*/  PLOP3.LUT P0, PT, PT, PT, UP0, 0x80, 0x0 ;  /* 0x000000000000781c */ /* 0x000fda0003f0f008 */
[----:B------:R-:W-:Y:S05]  /*19f70*/  @!P0 BRA `(.L_x_8539) ;  /* 0x0000001800408947 */ /* 0x000fea0003800000 */
[----:B------:R-:W2:Y:S01]  /*19f80*/  LDL R4, [R1+0x8] ;  /* 0x0000080001047983 */ /* 0x000ea20000100800 */
[----:B------:R-:W-:Y:S01]  /*19f90*/  UIADD3 UR4, UR45, 0x1, URZ ;  /* 0x000000012d047890 */ /* 0x000fe2000fffe03f */
[----:B------:R-:W-:Y:S01]  /*19fa0*/  LOP3.LUT R3, RZ, UR43, RZ, 0x33, !PT ;  /* 0x0000002bff037c12 */ /* 0x000fe2000f8e33ff */
[----:B------:R-:W-:Y:S01]  /*19fb0*/  IMAD.MOV.U32 R21, RZ, RZ, 0x1 ;  /* 0x00000001ff157424 */ /* 0x000fe200078e00ff */
[----:B------:R-:W-:Y:S01]  /*19fc0*/  LOP3.LUT R5, RZ, UR42, RZ, 0x33, !PT ;  /* 0x0000002aff057c12 */ /* 0x000fe2000f8e33ff */
[----:B------:R-:W-:Y:S01]  /*19fd0*/  UIMAD UR4, UR4, UR37, URZ ;  /* 0x00000025040472a4 */ /* 0x000fe2000f8e023f */
[----:B------:R-:W-:Y:S01]  /*19fe0*/  IADD3 R18, R30, R18, R24 ;  /* 0x000000121e127210 */ /* 0x000fe20007ffe018 */
[----:B------:R-:W-:-:S04]  /*19ff0*/  IMAD.MOV.U32 R20, RZ, RZ, RZ ;  /* 0x000000ffff147224 */ /* 0x000fc800078e00ff */
[----:B0-----:R-:W-:Y:S01]  /*1a000*/  LOP3.LUT R0, RZ, UR4, RZ, 0x33, !PT ;  /* 0x00000004ff007c12 */ /* 0x001fe2000f8e33ff */
[----:B------:R-:W-:-:S03]  /*1a010*/  VIADD R18, R18, 0xfffffe20 ;  /* 0xfffffe2012127836 */ /* 0x000fc60000000000 */
[----:B------:R-:W-:-:S04]  /*1a020*/  VIADDMNMX R0, R0, -UR44, R3, !PT ;  /* 0x8000002c00007c46 */ /* 0x000fc8000f800103 */
[----:B------:R-:W-:-:S04]  /*1a030*/  VIMNMX R5, R0, R5, !PT ;  /* 0x0000000500057248 */ /* 0x000fc80007fe0100 */
[----:B------:R-:W-:Y:S01]  /*1a040*/  IADD3 R33, -R5, -0x2, RZ ;  /* 0xfffffffe05217810 */ /* 0x000fe20007ffe1ff */
[----:B--2---:R-:W-:-:S05]  /*1a050*/  IMAD.IADD R0, R4, 0x1, R28 ;  /* 0x0000000104007824 */ /* 0x004fca00078e021c */
[----:B------:R0:W-:Y:S02]  /*1a060*/  STL [R1+0x4], R0 ;  /* 0x0000040001007387 */ /* 0x0001e40000100800 */
[----:B0-----:R-:W-:-:S07]  /*1a070*/  IMAD R0, R5, -0xa0, R18 ;  /* 0xffffff6005007824 */ /* 0x001fce00078e0212 */
.L_x_8554:
[----:B0-----:R-:W0:Y:S01]  /*1a080*/  LDC R2, c[0x0][0x430] ;  /* 0x00010c00ff027b82 */ /* 0x001e220000000800 */
[----:B------:R-:W1:Y:S01]  /*1a090*/  S2R R6, SR_TID.X ;  /* 0x0000000000067919 */ /* 0x000e620000002100 */
[----:B------:R-:W-:Y:S01]  /*1a0a0*/  VIADD R10, R0, 0x80 ;  /* 0x00000080000a7836 */ /* 0x000fe20000000000 */
[----:B------:R-:W-:Y:S01]  /*1a0b0*/  ULDC.64 UR4, c[0x0][0x428] ;  /* 0x00010a0000047ab9 */ /* 0x000fe20000000a00 */
[----:B------:R-:W-:Y:S01]  /*1a0c0*/  IMAD.MOV.U32 R9, RZ, RZ, R0 ;  /* 0x000000ffff097224 */ /* 0x000fe200078e0000 */
        /* <DEDUP_REMOVED lines=25> */
[----:B------:R-:W-:-:S02]  /*1a260*/  @!P1 IMAD.IADD R3, R11, 0x1, R3 ;  /* 0x000000010b039824 */ /* 0x000fc400078e0203 */
        /* <DEDUP_REMOVED lines=18> */
.L_x_8540:
[----:B------:R-:W-:Y:S02]  /*1a390*/  LEA R3, R2, UR46, 0x3 ;  /* 0x0000002e02037c11 */ /* 0x000fe4000f8e18ff */
[----:B------:R-:W-:-:S04]  /*1a3a0*/  SHF.L.U32 R26, R31, 0x1f, RZ ;  /* 0x0000001f1f1a7819 */ /* 0x000fc800000006ff */
[----:B------:R-:W0:Y:S02]  /*1a3b0*/  SYNCS.PHASECHK.TRANS64.TRYWAIT P1, [R3+URZ+0x22880], R26 ;  /* 0x0228801a030075a7 */ /* 0x000e24000802017f */
[----:B0-----:R-:W-:Y:S05]  /*1a3c0*/  @!P1 BRA `(.L_x_8541) ;  /* 0x0000004400889947 */ /* 0x001fea0003800000 */
.L_x_8642:
        /* <DEDUP_REMOVED lines=15> */
[----:B------:R-:W-:Y:S01]  /*1a4c0*/  IMAD.IADD R5, R5, 0x1, R7 ;  /* 0x0000000105057824 */ /* 0x000fe200078e0207 */
[----:B-1----:R-:W-:Y:S01]  /*1a4d0*/  ISETP.GE.AND P2, PT, R30, R12, PT ;  /* 0x0000000c1e00720c */ /* 0x002fe20003f46270 */
[----:B------:R-:W-:Y:S02]  /*1a4e0*/  IMAD R7, R23, UR8, RZ ;  /* 0x0000000817077c24 */ /* 0x000fe4000f8e02ff */
[----:B------:R-:W-:-:S04]  /*1a4f0*/  IMAD.WIDE.U32 R4, R16, UR8, R4 ;  /* 0x0000000810047c25 */ /* 0x000fc8000f8e0004 */
[----:B------:R-:W-:Y:S02]  /*1a500*/  IMAD R7, R16, UR9, R7 ;  /* 0x0000000910077c24 */ /* 0x000fe4000f8e0207 */
[----:B------:R-:W-:Y:S02]  /*1a510*/  IMAD R11, R24, UR6, RZ ;  /* 0x00000006180b7c24 */ /* 0x000fe4000f8e02ff */
[----:B------:R-:W-:Y:S02]  /*1a520*/  IMAD.IADD R7, R5, 0x1, R7 ;  /* 0x0000000105077824 */ /* 0x000fe400078e0207 */
[----:B------:R-:W-:Y:S02]  /*1a530*/  IMAD.MOV.U32 R6, RZ, RZ, R4 ;  /* 0x000000ffff067224 */ /* 0x000fe400078e0004 */
[C---:B------:R-:W-:Y:S02]  /*1a540*/  IMAD R11, R10.reuse, UR7, R11 ;  /* 0x000000070a0b7c24 */ /* 0x040fe4000f8e020b */
[----:B------:R-:W-:Y:S01]  /*1a550*/  IMAD.WIDE.U32 R4, R10, UR6, RZ ;  /* 0x000000060a047c25 */ /* 0x000fe2000f8e00ff */
[----:B------:R-:W-:-:S03]  /*1a560*/  R2UR UR6, R34 ;  /* 0x00000000220672ca */ /* 0x000fc600000e0000 */
[----:B------:R-:W-:Y:S02]  /*1a570*/  IMAD.IADD R5, R5, 0x1, R11 ;  /* 0x0000000105057824 */ /* 0x000fe400078e020b */
[----:B------:R-:W-:Y:S02]  /*1a580*/  IMAD R11, R22, UR8, RZ ;  /* 0x00000008160b7c24 */ /* 0x000fe4000f8e02ff */
[----:B------:R-:W-:-:S04]  /*1a590*/  IMAD.WIDE.U32 R4, R8, UR8, R4 ;  /* 0x0000000808047c25 */ /* 0x000fc8000f8e0004 */
[----:B------:R-:W-:-:S04]  /*1a5a0*/  IMAD R11, R8, UR9, R11 ;  /* 0x00000009080b7c24 */ /* 0x000fc8000f8e020b */
[----:B------:R-:W-:Y:S02]  /*1a5b0*/  IMAD.IADD R5, R5, 0x1, R11 ;  /* 0x0000000105057824 */ /* 0x000fe400078e020b */
        /* <DEDUP_REMOVED lines=60> */
[----:B------:R1:W-:Y:S03]  /*1a980*/  LDGSTS.E.BYPASS.LTC128B.128 [R17+0xe400], desc[UR50][R4.64], !P2 ;  /* 0x0e40000004117fae */ /* 0x0003e6000d101d72 */
.L_x_8664:
        /* <DEDUP_REMOVED lines=16> */
.L_x_8543:
[----:B------:R1:W-:Y:S01]  /*1aa90*/  SYNCS.ARRIVE.TRANS64.A1T0 RZ, [R3+URZ+0x22870], RZ ;  /* 0x022870ff03ff79a7 */ /* 0x0003e2000810003f */
[----:B------:R-:W-:Y:S05]  /*1aaa0*/  @!P2 BRA `(.L_x_8544) ;  /* 0x000000000004a947 */ /* 0x000fea0003800000 */
[----:B------:R-:W-:Y:S01]  /*1aab0*/  BPT.TRAP 0x1 ;  /* 0x000000040000795c */ /* 0x000fe20000300000 */
.L_x_8544:
[----:B------:R-:W2:Y:S02]  /*1aac0*/  SYNCS.PHASECHK.TRANS64.TRYWAIT P1, [R3+URZ+0x22840], R26 ;  /* 0x0228401a030075a7 */ /* 0x000ea4000802017f */
[----:B--2---:R-:W-:Y:S05]  /*1aad0*/  @!P1 BRA `(.L_x_8545) ;  /* 0x0000004800909947 */ /* 0x004fea0003800000 */
.L_x_8665:
        /* <DEDUP_REMOVED lines=15> */
[----:B------:R-:W-:Y:S02]  /*1abd0*/  IMAD.IADD R5, R5, 0x1, R13 ;  /* 0x0000000105057824 */ /* 0x000fe400078e020d */
[----:B------:R-:W-:Y:S02]  /*1abe0*/  IMAD R9, R24, UR6, RZ ;  /* 0x0000000618097c24 */ /* 0x000fe4000f8e02ff */
[----:B------:R-:W-:Y:S01]  /*1abf0*/  IMAD.WIDE.U32 R4, R10, UR6, R4 ;  /* 0x000000060a047c25 */ /* 0x000fe2000f8e0004 */
[----:B------:R-:W-:-:S03]  /*1ac00*/  R2UR UR6, R34 ;  /* 0x00000000220672ca */ /* 0x000fc600000e0000 */
[----:B------:R-:W-:Y:S02]  /*1ac10*/  IMAD R9, R10, UR7, R9 ;  /* 0x000000070a097c24 */ /* 0x000fe4000f8e0209 */
[----:B------:R-:W-:Y:S02]  /*1ac20*/  IMAD.IADD R7, R7, 0x1, R11 ;  /* 0x0000000107077824 */ /* 0x000fe400078e020b */
[----:B------:R-:W-:Y:S02]  /*1ac30*/  IMAD.IADD R5, R5, 0x1, R9 ;  /* 0x0000000105057824 */ /* 0x000fe400078e0209 */
[----:B------:R-:W-:-:S04]  /*1ac40*/  IMAD.U32 R9, RZ, RZ, UR4 ;  /* 0x00000004ff097e24 */ /* 0x000fc8000f8e00ff */
[----:B------:R-:W-:Y:S01]  /*1ac50*/  UIMAD UR4, UR6, UR4, URZ ;  /* 0x00000004060472a4 */ /* 0x000fe2000f8e023f */
[C---:B------:R-:W-:Y:S02]  /*1ac60*/  IMAD.WIDE.U32 R6, R9.reuse, UR40, R6 ;  /* 0x0000002809067c25 */ /* 0x040fe4000f8e0006 */
[----:B------:R-:W-:Y:S01]  /*1ac70*/  ULDC.64 UR6, c[0x0][0x2e8] ;  /* 0x0000ba0000067ab9 */ /* 0x000fe20000000a00 */
[----:B------:R-:W-:Y:S01]  /*1ac80*/  UIMAD UR4, UR40, UR5, UR4 ;  /* 0x00000005280472a4 */ /* 0x000fe2000f8e0204 */
        /* <DEDUP_REMOVED lines=17> */
[----:B------:R-:W-:Y:S04]  /*1ada0*/  SHFL.IDX PT, R18, R7, 0x5, 0x181f ;  /* 0x00b81f0007127f89 */ /* 0x000fe800000e0000 */
[----:B------:R-:W3:Y:S01]  /*1adb0*/  SHFL.IDX PT, R14, R6, 0x1, 0x181f ;  /* 0x00381f00060e7f89 */ /* 0x000ee200000e0000 */
[----:B----4-:R-:W-:-:S03]  /*1adc0*/  IMAD.X R5, RZ, RZ, R5, P1 ;  /* 0x000000ffff057224 */ /* 0x010fc600008e0605 */
[----:B------:R-:W-:Y:S04]  /*1add0*/  SHFL.IDX PT, R11, R6, 0x7, 0x181f ;  /* 0x00f81f00060b7f89 */ /* 0x000fe800000e0000 */
[----:B------:R3:W-:Y:S02]  /*1ade0*/  LDGSTS.E.BYPASS.LTC128B.128 [R8+0x18400], desc[UR50][R4.64], !P2 ;  /* 0x1840000004087fae */ /* 0x0007e4000d101d72 */
[----:B---3--:R-:W-:Y:S02]  /*1adf0*/  IADD3 R4, P1, R30, R14, RZ ;  /* 0x0000000e1e047210 */ /* 0x008fe40007f3e0ff */
[----:B------:R-:W3:Y:S03]  /*1ae00*/  SHFL.IDX PT, R14, R6, 0x3, 0x181f ;  /* 0x00781f00060e7f89 */ /* 0x000ee600000e0000 */
[----:B------:R-:W-:-:S02]  /*1ae10*/  IMAD.X R5, RZ, RZ, R17, P1 ;  /* 0x000000ffff057224 */ /* 0x000fc400008e0611 */
[----:B------:R-:W4:Y:S04]  /*1ae20*/  SHFL.IDX PT, R17, R7, 0x3, 0x181f ;  /* 0x00781f0007117f89 */ /* 0x000f2800000e0000 */
[----:B------:R5:W-:Y:S02]  /*1ae30*/  LDGSTS.E.BYPASS.LTC128B.128 [R8+0x18c00], desc[UR50][R4.64], !P2 ;  /* 0x18c0000004087fae */ /* 0x000be4000d101d72 */
[----:B-----5:R-:W-:Y:S02]  /*1ae40*/  IADD3 R4, P1, R30, R19, RZ ;  /* 0x000000131e047210 */ /* 0x020fe40007f3e0ff */
[----:B------:R-:W5:Y:S03]  /*1ae50*/  SHFL.IDX PT, R19, R6, 0x4, 0x181f ;  /* 0x00981f0006137f89 */ /* 0x000f6600000e0000 */
[----:B------:R-:W-:-:S02]  /*1ae60*/  IMAD.X R5, RZ, RZ, R16, P1 ;  /* 0x000000ffff057224 */ /* 0x000fc400008e0610 */
[----:B------:R-:W0:Y:S04]  /*1ae70*/  SHFL.IDX PT, R16, R7, 0x4, 0x181f ;  /* 0x00981f0007107f89 */ /* 0x000e2800000e0000 */
[----:B------:R3:W-:Y:S02]  /*1ae80*/  LDGSTS.E.BYPASS.LTC128B.128 [R8+0x19400], desc[UR50][R4.64], !P2 ;  /* 0x1940000004087fae */ /* 0x0007e4000d101d72 */
[----:B---3--:R-:W-:Y:S02]  /*1ae90*/  IADD3 R4, P1, R30, R14, RZ ;  /* 0x0000000e1e047210 */ /* 0x008fe40007f3e0ff */
[----:B------:R-:W-:Y:S03]  /*1aea0*/  SHFL.IDX PT, R14, R9, 0x1, 0x181f ;  /* 0x00381f00090e7f89 */ /* 0x000fe600000e0000 */
[----:B----4-:R-:W-:-:S02]  /*1aeb0*/  IMAD.X R5, RZ, RZ, R17, P1 ;  /* 0x000000ffff057224 */ /* 0x010fc400008e0611 */
[----:B------:R-:W-:Y:S04]  /*1aec0*/  SHFL.IDX PT, R17, R7, 0x6, 0x181f ;  /* 0x00d81f0007117f89 */ /* 0x000fe800000e0000 */
[----:B------:R5:W-:Y:S02]  /*1aed0*/  LDGSTS.E.BYPASS.LTC128B.128 [R8+0x19c00], desc[UR50][R4.64], !P2 ;  /* 0x19c0000004087fae */ /* 0x000be4000d101d72 */
[C---:B-----5:R-:W-:Y:S02]  /*1aee0*/  IADD3 R4, P1, R30.reuse, R19, RZ ;  /* 0x000000131e047210 */ /* 0x060fe40007f3e0ff */
[----:B------:R-:W3:Y:S03]  /*1aef0*/  SHFL.IDX PT, R19, R6, 0x6, 0x181f ;  /* 0x00d81f0006137f89 */ /* 0x000ee600000e0000 */
[----:B0-----:R-:W-:Y:S01]  /*1af00*/  IMAD.X R5, RZ, RZ, R16, P1 ;  /* 0x000000ffff057224 */ /* 0x001fe200008e0610 */
[----:B------:R-:W-:Y:S04]  /*1af10*/  SHFL.IDX PT, R6, R10, RZ, 0x181f ;  /* 0x00181fff0a067589 */ /* 0x000fe800000e0000 */
[----:B------:R0:W-:Y:S04]  /*1af20*/  LDGSTS.E.BYPASS.LTC128B.128 [R8+0x1a400], desc[UR50][R4.64], !P2 ;  /* 0x1a40000004087fae */ /* 0x0001e8000d101d72 */
[----:B------:R-:W4:Y:S04]  /*1af30*/  SHFL.IDX PT, R16, R7, 0x7, 0x181f ;  /* 0x00f81f0007107f89 */ /* 0x000f2800000e0000 */
[----:B------:R-:W5:Y:S01]  /*1af40*/  SHFL.IDX PT, R7, R9, RZ, 0x181f ;  /* 0x00181fff09077589 */ /* 0x000f6200000e0000 */
[----:B0-----:R-:W-:-:S05]  /*1af50*/  IADD3 R4, P1, R30, R12, RZ ;  /* 0x0000000c1e047210 */ /* 0x001fca0007f3e0ff */
[----:B------:R-:W-:-:S05]  /*1af60*/  IMAD.X R5, RZ, RZ, R18, P1 ;  /* 0x000000ffff057224 */ /* 0x000fca00008e0612 */
[----:B------:R3:W-:Y:S02]  /*1af70*/  LDGSTS.E.BYPASS.LTC128B.128 [R8+0x1ac00], desc[UR50][R4.64], !P2 ;  /* 0x1ac0000004087fae */ /* 0x0007e4000d101d72 */
[----:B---3--:R-:W-:-:S05]  /*1af80*/  IADD3 R4, P1, R30, R19, RZ ;  /* 0x000000131e047210 */ /* 0x008fca0007f3e0ff */
[----:B------:R-:W-:-:S05]  /*1af90*/  IMAD.X R5, RZ, RZ, R17, P1 ;  /* 0x000000ffff057224 */ /* 0x000fca00008e0611 */
[----:B------:R0:W-:Y:S02]  /*1afa0*/  LDGSTS.E.BYPASS.LTC128B.128 [R8+0x1b400], desc[UR50][R4.64], !P2 ;  /* 0x1b40000004087fae */ /* 0x0001e4000d101d72 */
[----:B0-----:R-:W-:-:S05]  /*1afb0*/  IADD3 R4, P1, R30, R11, RZ ;  /* 0x0000000b1e047210 */ /* 0x001fca0007f3e0ff */
[----:B----4-:R-:W-:-:S05]  /*1afc0*/  IMAD.X R5, RZ, RZ, R16, P1 ;  /* 0x000000ffff057224 */ /* 0x010fca00008e0610 */
[----:B------:R5:W-:Y:S02]  /*1afd0*/  LDGSTS.E.BYPASS.LTC128B.128 [R8+0x1bc00], desc[UR50][R4.64], !P2 ;  /* 0x1bc0000004087fae */ /* 0x000be4000d101d72 */
[----:B-----5:R-:W-:-:S05]  /*1afe0*/  IADD3 R4, P1, R30, R7, RZ ;  /* 0x000000071e047210 */ /* 0x020fca0007f3e0ff */
[----:B------:R-:W-:Y:S02]  /*1aff0*/  IMAD.X R5, RZ, RZ, R6, P1 ;  /* 0x000000ffff057224 */ /* 0x000fe400008e0606 */
[----:B------:R0:W3:Y:S04]  /*1b000*/  SHFL.IDX PT, R6, R10, 0x1, 0x181f ;  /* 0x00381f000a067f89 */ /* 0x0000e800000e0000 */
[----:B------:R0:W-:Y:S02]  /*1b010*/  LDGSTS.E.BYPASS.LTC128B.128 [R8+0x1c400], desc[UR50][R4.64], !P2 ;  /* 0x1c40000004087fae */ /* 0x0001e4000d101d72 */
.L_x_8687:
[----:B------:R-:W-:Y:S02]  /*1b020*/  R2UR UR4, R3 ;  /* 0x00000000030472ca */ /* 0x000fe400000e0000 */
[----:B0-----:R-:W-:-:S05]  /*1b030*/  IADD3 R4, P1, R30, R14, RZ ;  /* 0x0000000e1e047210 */ /* 0x001fca0007f3e0ff */
[----:B---3--:R-:W-:-:S05]  /*1b040*/  IMAD.X R5, RZ, RZ, R6, P1 ;  /* 0x000000ffff057224 */ /* 0x008fca00008e0606 */
        /* <DEDUP_REMOVED lines=13> */
.L_x_8547:
[----:B------:R-:W-:Y:S01]  /*1b120*/  IMAD.U32 R4, RZ, RZ, UR36 ;  /* 0x00000024ff047e24 */ /* 0x000fe2000f8e00ff */
[----:B------:R0:W-:Y:S04]  /*1b130*/  SYNCS.ARRIVE.TRANS64.A1T0 RZ, [R3+URZ+0x22830], RZ ;  /* 0x022830ff03ff79a7 */ /* 0x0001e8000810003f */
[----:B------:R-:W-:-:S04]  /*1b140*/  LOP3.LUT R4, R4, 0x1, RZ, 0xfc, !PT ;  /* 0x0000000104047812 */ /* 0x000fc800078efcff */
[----:B------:R-:W-:-:S13]  /*1b150*/  ISETP.NE.AND P1, PT, R4, 0x3, PT ;  /* 0x000000030400780c */ /* 0x000fda0003f25270 */
[----:B0-----:R-:W-:Y:S05]  /*1b160*/  @!P1 BRA `(.L_x_8548) ;  /* 0x0000000000049947 */ /* 0x001fea0003800000 */
[----:B------:R-:W-:Y:S01]  /*1b170*/  BPT.TRAP 0x1 ;  /* 0x000000040000795c */ /* 0x000fe20000300000 */
.L_x_8548:
[----:B-12---:R-:W-:Y:S02]  /*1b180*/  LOP3.LUT R3, R21, 0x1, RZ, 0x3c, !PT ;  /* 0x0000000115037812 */ /* 0x006fe400078e3cff */
[----:B------:R-:W-:Y:S02]  /*1b190*/  LEA R6, R20, UR46, 0x3 ;  /* 0x0000002e14067c11 */ /* 0x000fe4000f8e18ff */
[----:B------:R-:W-:-:S04]  /*1b1a0*/  SHF.L.U32 R3, R3, 0x1f, RZ ;  /* 0x0000001f03037819 */ /* 0x000fc800000006ff */
[----:B------:R-:W0:Y:S02]  /*1b1b0*/  SYNCS.PHASECHK.TRANS64.TRYWAIT P2, [R6+URZ+0x22870], R3 ;  /* 0x02287003060075a7 */ /* 0x000e24000804017f */
[----:B0-----:R-:W-:Y:S05]  /*1b1c0*/  @!P2 BRA `(.L_x_8549) ;  /* 0x0000004c0094a947 */ /* 0x001fea0003800000 */
.L_x_8688:
[----:B------:R-:W-:-:S06]  /*1b1d0*/  ULOP3.LUT UR4, UR36, 0x2, URZ, 0xfc, !UPT ;  /* 0x0000000224047892 */ /* 0x000fcc000f8efc3f */
[----:B------:R-:W-:-:S05]  /*1b1e0*/  IMAD.U32 R4, RZ, RZ, UR4 ;  /* 0x00000004ff047e24 */ /* 0x000fca000f8e00ff */
[----:B------:R-:W-:-:S13]  /*1b1f0*/  ISETP.NE.AND P2, PT, R4, 0x3, PT ;  /* 0x000000030400780c */ /* 0x000fda0003f45270 */
[----:B------:R-:W-:Y:S05]  /*1b200*/  @!P2 BRA `(.L_x_8550) ;  /* 0x000000000004a947 */ /* 0x000fea0003800000 */
[----:B------:R-:W-:Y:S01]  /*1b210*/  BPT.TRAP 0x1 ;  /* 0x000000040000795c */ /* 0x000fe20000300000 */
.L_x_8550:
[----:B0-----:R-:W-:Y:S01]  /*1b220*/  SHF.L.U32 R3, R21, 0x1f, RZ ;  /* 0x0000001f15037819 */ /* 0x001fe200000006ff */
[----:B------:R-:W-:-:S03]  /*1b230*/  IMAD R4, R20, 0x5000, RZ ;  /* 0x0000500014047824 */ /* 0x000fc600078e02ff */
[----:B------:R-:W0:Y:S02]  /*1b240*/  SYNCS.PHASECHK.TRANS64.TRYWAIT P2, [R6+URZ+0x22860], R3 ;  /* 0x02286003060075a7 */ /* 0x000e24000804017f */
[----:B0-----:R-:W-:Y:S05]  /*1b250*/  @!P2 BRA `(.L_x_8551) ;  /* 0x0000004c0084a947 */ /* 0x001fea0003800000 */
.L_x_8689:
        /* <DEDUP_REMOVED lines=85> */
.L_x_8552:
[----:B-1----:R1:W-:Y:S01]  /*1b7b0*/  SYNCS.ARRIVE.TRANS64.A1T0 RZ, [R6+URZ+0x22850], RZ ;  /* 0x022850ff06ff79a7 */ /* 0x0023e2000810003f */
[----:B------:R-:W-:Y:S06]  /*1b7c0*/  BAR.SYNC.DEFER_BLOCKING 0x2, 0x80 ;  /* 0x0082000000007b1d */ /* 0x000fec0000010000 */
[----:B------:R-:W-:Y:S05]  /*1b7d0*/  @!P1 BRA `(.L_x_8553) ;  /* 0x0000000000049947 */ /* 0x000fea0003800000 */
[----:B------:R-:W-:Y:S01]  /*1b7e0*/  BPT.TRAP 0x1 ;  /* 0x000000040000795c */ /* 0x000fe20000300000 */
.L_x_8553:
        /* <DEDUP_REMOVED lines=9> */
.L_x_8539:
[----:B------:R-:W-:-:S07]  /*1b880*/  IMAD.MOV.U32 R2, RZ, RZ, RZ ;  /* 0x000000ffff027224 */ /* 0x000fce00078e00ff */
.L_x_8555:
[----:B------:R-:W-:-:S06]  /*1b890*/  ULOP3.LUT UR4, UR36, 0x1, URZ, 0xfc, !UPT ;  /* 0x0000000124047892 */ /* 0x000fcc000f8efc3f */
[----:B0-----:R-:W-:-:S05]  /*1b8a0*/  IMAD.U32 R0, RZ, RZ, UR4 ;  /* 0x00000004ff007e24 */ /* 0x001fca000f8e00ff */
[----:B------:R-:W-:-:S13]  /*1b8b0*/  ISETP.NE.AND P1, PT, R0, 0x3, PT ;  /* 0x000000030000780c */ /* 0x000fda0003f25270 */
[----:B------:R-:W-:Y:S05]  /*1b8c0*/  @!P1 BRA `(.L_x_8556) ;  /* 0x0000000000049947 */ /* 0x000fea0003800000 */
[----:B------:R-:W-:Y:S01]  /*1b8d0*/  BPT.TRAP 0x1 ;  /* 0x000000040000795c */ /* 0x000fe20000300000 */
.L_x_8556:
[----:B------:R-:W-:Y:S01]  /*1b8e0*/  LOP3.LUT R3, R31, 0x1, RZ, 0x3c, !PT ;  /* 0x000000011f037812 */ /* 0x000fe200078e3cff */
[----:B------:R-:W-:Y:S01]  /*1b8f0*/  BSSY B0, `(.L_x_8557) ;  /* 0x0000005000007945 */ /* 0x000fe20003800000 */
[----:B------:R-:W-:Y:S02]  /*1b900*/  LEA R16, R2, UR46, 0x3 ;  /* 0x0000002e02107c11 */ /* 0x000fe4000f8e18ff */
[----:B------:R-:W-:-:S04]  /*1b910*/  SHF.L.U32 R3, R3, 0x1f, RZ ;  /* 0x0000001f03037819 */ /* 0x000fc800000006ff */
[----:B------:R-:W0:Y:S02]  /*1b920*/  SYNCS.PHASECHK.TRANS64.TRYWAIT P0, [R16+URZ+0x22870], R3 ;  /* 0x02287003100075a7 */ /* 0x000e24000800017f */
[----:B0-----:R-:W-:Y:S05]  /*1b930*/  @!P0 BRA `(.L_x_8558) ;  /* 0x0000004400e08947 */ /* 0x001fea0003800000 */
.L_x_8690:
[----:B------:R-:W-:Y:S05]  /*1b940*/  BSYNC B0 ;  /* 0x0000000000007941 */ /* 0x000fea0003800000 */
.L_x_8557:
[----:B------:R-:W-:-:S06]  /*1b950*/  ULOP3.LUT UR4, UR36, 0x2, URZ, 0xfc, !UPT ;  /* 0x0000000224047892 */ /* 0x000fcc000f8efc3f */
[----:B------:R-:W-:-:S05]  /*1b960*/  IMAD.U32 R0, RZ, RZ, UR4 ;  /* 0x00000004ff007e24 */ /* 0x000fca000f8e00ff */
[----:B------:R-:W-:-:S13]  /*1b970*/  ISETP.NE.AND P0, PT, R0, 0x3, PT ;  /* 0x000000030000780c */ /* 0x000fda0003f05270 */
[----:B------:R-:W-:Y:S05]  /*1b980*/  @!P0 BRA `(.L_x_8559) ;  /* 0x0000000000048947 */ /* 0x000fea0003800000 */
[----:B------:R-:W-:Y:S01]  /*1b990*/  BPT.TRAP 0x1 ;  /* 0x000000040000795c */ /* 0x000fe20000300000 */
.L_x_8559:
[----:B0-----:R-:W2:Y:S01]  /*1b9a0*/  LDL.LU R3, [R1+0x8] ;  /* 0x0000080001037983 */ /* 0x001ea20000300800 */
[----:B------:R-:W-:Y:S01]  /*1b9b0*/  SHF.L.U32 R5, R31, 0x1f, RZ ;  /* 0x0000001f1f057819 */ /* 0x000fe200000006ff */
[----:B------:R-:W-:-:S03]  /*1b9c0*/  IMAD R0, R2, 0x5000, RZ ;  /* 0x0000500002007824 */ /* 0x000fc600078e02ff */
[----:B------:R-:W0:Y:S02]  /*1b9d0*/  SYNCS.PHASECHK.TRANS64.TRYWAIT P0, [R16+URZ+0x22860], R5 ;  /* 0x02286005100075a7 */ /* 0x000e24000800017f */
[CC--:B------:R-:W-:Y:S02]  /*1b9e0*/  LOP3.LUT R11, R0.reuse, R28.reuse, RZ, 0xfc, !PT ;  /* 0x0000001c000b7212 */ /* 0x0c0fe400078efcff */
[----:B--2---:R-:W-:Y:S01]  /*1b9f0*/  IADD3 R3, R0, R28, R3 ;  /* 0x0000001c00037210 */ /* 0x004fe20007ffe003 */
[----:B0-----:R-:W-:Y:S06]  /*1ba00*/  @!P0 BRA `(.L_x_8560) ;  /* 0x0000004400c08947 */ /* 0x001fec0003800000 */
.L_x_8691:
[----:B------:R-:W2:Y:S01]  /*1ba10*/  LDL.LU R12, [R1] ;  /* 0x00000000010c7983 */ /* 0x000ea20000300800 */
[----:B------:R-:W-:Y:S05]  /*1ba20*/  WARPSYNC.ALL ;  /* 0x0000000000007948 */ /* 0x000fea0003800000 */
[----:B------:R-:W1:Y:S01]  /*1ba30*/  LDSM.16.MT88.4 R8, [R11+UR46+0xa400] ;  /* 0x00a4002e0b08783b */ /* 0x000e620008004200 */
[C---:B------:R-:W-:Y:S01]  /*1ba40*/  VIADD R17, R0.reuse, 0x1000 ;  /* 0x0000100000117836 */ /* 0x040fe20000000000 */
[----:B------:R-:W-:Y:S01]  /*1ba50*/  ULOP3.LUT UR4, UR36, 0x2, URZ, 0xfc, !UPT ;  /* 0x0000000224047892 */ /* 0x000fe2000f8efc3f */
[----:B------:R-:W-:Y:S01]  /*1ba60*/  VIADD R19, R0, 0x2000 ;  /* 0x0000200000137836 */ /* 0x000fe20000000000 */
[----:B0-----:R-:W0:Y:S02]  /*1ba70*/  LDSM.16.MT88.4 R4, [R3+UR46+0xa400] ;  /* 0x00a4002e0304783b */ /* 0x001e240008004200 */
[----:B------:R-:W-:-:S02]  /*1ba80*/  LOP3.LUT R17, R17, R28, RZ, 0xfc, !PT ;  /* 0x0000001c11117212 */ /* 0x000fc400078efcff */
[----:B------:R-:W-:Y:S01]  /*1ba90*/  LOP3.LUT R19, R19, R28, RZ, 0xfc, !PT ;  /* 0x0000001c13137212 */ /* 0x000fe200078efcff */
[----:B------:R-:W-:-:S05]  /*1baa0*/  IMAD.U32 R18, RZ, RZ, UR4 ;  /* 0x00000004ff127e24 */ /* 0x000fca000f8e00ff */
[----:B------:R-:W-:Y:S02]  /*1bab0*/  ISETP.NE.AND P0, PT, R18, 0x3, PT ;  /* 0x000000031200780c */ /* 0x000fe40003f05270 */
[----:B-1----:R-:W-:Y:S02]  /*1bac0*/  PRMT R13, R8, 0x7531, R9 ;  /* 0x00007531080d7816 */ /* 0x002fe40000000009 */
        /* <DEDUP_REMOVED lines=10> */
[----:B------:R0:W1:Y:S04]  /*1bb70*/  LDSM.16.MT88.4 R12, [R17+UR46+0xa400] ;  /* 0x00a4002e110c783b */ /* 0x0000680008004200 */
[----:B------:R-:W2:Y:S01]  /*1bb80*/  LDSM.16.MT88.4 R8, [R3+UR46+0xb400] ;  /* 0x00b4002e0308783b */ /* 0x000ea20008004200 */
        /* <DEDUP_REMOVED lines=58> */
.L_x_8561:
[----:B-1----:R1:W-:Y:S01]  /*1bf30*/  SYNCS.ARRIVE.TRANS64.A1T0 RZ, [R16+URZ+0x22850], RZ ;  /* 0x022850ff10ff79a7 */ /* 0x0023e2000810003f */
[----:B------:R-:W-:Y:S06]  /*1bf40*/  BAR.SYNC.DEFER_BLOCKING 0x2, 0x80 ;  /* 0x0082000000007b1d */ /* 0x000fec0000010000 */
[----:B------:R-:W-:Y:S05]  /*1bf50*/  @!P1 BRA `(.L_x_8562) ;  /* 0x0000000000049947 */ /* 0x000fea0003800000 */
[----:B------:R-:W-:Y:S01]  /*1bf60*/  BPT.TRAP 0x1 ;  /* 0x000000040000795c */ /* 0x000fe20000300000 */
.L_x_8562:
[----:B------:R-:W2:Y:S01]  /*1bf70*/  S2R R0, SR_CgaCtaId ;  /* 0x0000000000007919 */ /* 0x000ea20000008800 */
[----:B-1----:R-:W-:-:S05]  /*1bf80*/  VIADD R16, R16, 0x22880 ;  /* 0x0002288010107836 */ /* 0x002fca0000000000 */
[----:B--2---:R-:W-:Y:S01]  /*1bf90*/  PRMT R16, R0, 0x654, R16 ;  /* 0x0000065400107816 */ /* 0x004fe20000000010 */
[----:B------:R-:W-:Y:S02]  /*1bfa0*/  VIADD R0, R2, 0x1 ;  /* 0x0000000102007836 */ /* 0x000fe40000000000 */
[----:B------:R-:W-:Y:S01]  /*1bfb0*/  IMAD.MOV.U32 R2, RZ, RZ, RZ ;  /* 0x000000ffff027224 */ /* 0x000fe200078e00ff */
[----:B------:R1:W-:Y:S02]  /*1bfc0*/  SYNCS.ARRIVE.TRANS64.RED.A1T0 RZ, [R16+URZ], RZ ;  /* 0x000000ff10ff79a7 */ /* 0x0003e4000810043f */
[----:B------:R-:W-:-:S04]  /*1bfd0*/  ISETP.NE.AND P0, PT, R0, 0x2, PT ;  /* 0x000000020000780c */ /* 0x000fc80003f05270 */
[----:B0-----:R-:W-:Y:S02]  /*1bfe0*/  SEL R4, RZ, 0x1, P0 ;  /* 0x00000001ff047807 */ /* 0x001fe40000000000 */
[----:B------:R-:W-:Y:S02]  /*1bff0*/  SEL R0, R0, RZ, P0 ;  /* 0x000000ff00007207 */ /* 0x000fe40000000000 */
[----:B-1----:R-:W-:-:S07]  /*1c000*/  LOP3.LUT R31, R31, R4, RZ, 0x3c, !PT ;  /* 0x000000041f1f7212 */ /* 0x002fce00078e3cff */
.L_x_8515:
[----:B------:R-:W0:Y:S01]  /*1c010*/  S2R R4, SR_CgaCtaId ;  /* 0x0000000000047919 */ /* 0x000e220000008800 */
[----:B------:R-:W-:Y:S02]  /*1c020*/  MOV R3, 0x400 ;  /* 0x0000040000037802 */ /* 0x000fe40000000f00 */
[----:B------:R-:W-:Y:S02]  /*1c030*/  SHF.L.U32 R2, R2, 0x1f, RZ ;  /* 0x0000001f02027819 */ /* 0x000fe400000006ff */
[----:B0-----:R-:W-:-:S04]  /*1c040*/  LEA R5, R4, R3, 0x18 ;  /* 0x0000000304057211 */ /* 0x001fc800078ec0ff */
[----:B------:R-:W0:Y:S02]  /*1c050*/  SYNCS.PHASECHK.TRANS64.TRYWAIT P0, [R5+URZ+0x22820], R2 ;  /* 0x02282002050075a7 */ /* 0x000e24000800017f */
[----:B0-----:R-:W-:Y:S05]  /*1c060*/  @!P0 BRA `(.L_x_8563) ;  /* 0x00000040003c8947 */ /* 0x001fea0003800000 */
.L_x_8692:
        /* <DEDUP_REMOVED lines=13> */
.L_x_8564:
[C---:B------:R-:W-:Y:S01]  /*1c140*/  IMAD R4, R0.reuse, 0x8, R5 ;  /* 0x0000000800047824 */ /* 0x040fe200078e0205 */
[----:B------:R-:W-:Y:S01]  /*1c150*/  SHF.L.U32 R3, R31, 0x1f, RZ ;  /* 0x0000001f1f037819 */ /* 0x000fe200000006ff */
[----:B------:R-:W-:-:S03]  /*1c160*/  VIADD R0, R0, 0x1 ;  /* 0x0000000100007836 */ /* 0x000fc60000000000 */
[----:B------:R-:W0:Y:S02]  /*1c170*/  SYNCS.PHASECHK.TRANS64.TRYWAIT P1, [R4+URZ+0x22840], R3 ;  /* 0x02284003040075a7 */ /* 0x000e24000802017f */
[----:B------:R-:W-:-:S04]  /*1c180*/  ISETP.NE.AND P2, PT, R0, 0x2, PT ;  /* 0x000000020000780c */ /* 0x000fc80003f45270 */
[----:B------:R-:W-:Y:S01]  /*1c190*/  SEL R2, RZ, 0x1, P2 ;  /* 0x00000001ff027807 */ /* 0x000fe20001000000 */
[----:B0-----:R-:W-:Y:S08]  /*1c1a0*/  @!P1 BRA `(.L_x_8565) ;  /* 0x0000004000009947 */ /* 0x001ff00003800000 */
.L_x_8693:
[----:B------:R-:W-:Y:S02]  /*1c1b0*/  SEL R0, R0, RZ, P2 ;  /* 0x000000ff00007207 */ /* 0x000fe40001000000 */
[----:B------:R-:W-:Y:S01]  /*1c1c0*/  LOP3.LUT R2, R31, R2, RZ, 0x3c, !PT ;  /* 0x000000021f027212 */ /* 0x000fe200078e3cff */
[----:B------:R-:W-:Y:S06]  /*1c1d0*/  @!P0 BRA `(.L_x_8566) ;  /* 0x0000000000048947 */ /* 0x000fec0003800000 */
[----:B------:R-:W-:Y:S01]  /*1c1e0*/  BPT.TRAP 0x1 ;  /* 0x000000040000795c */ /* 0x000fe20000300000 */
.L_x_8566:
[----:B------:R-:W-:Y:S01]  /*1c1f0*/  IMAD R5, R0, 0x8, R5 ;  /* 0x0000000800057824 */ /* 0x000fe200078e0205 */
[----:B------:R-:W-:-:S04]  /*1c200*/  SHF.L.U32 R0, R2, 0x1f, RZ ;  /* 0x0000001f02007819 */ /* 0x000fc800000006ff */
[----:B------:R-:W1:Y:S02]  /*1c210*/  SYNCS.PHASECHK.TRANS64.TRYWAIT P1, [R5+URZ+0x22840], R0 ;  /* 0x02284000050075a7 */ /* 0x000e64000802017f */
[----:B-1----:R-:W-:Y:S05]  /*1c220*/  @!P1 BRA `(.L_x_8567) ;  /* 0x0000003c00f49947 */ /* 0x002fea0003800000 */
.L_x_8694:
[----:B------:R-:W-:Y:S05]  /*1c230*/  @!P0 BRA `(.L_x_8568) ;  /* 0x0000000000048947 */ /* 0x000fea0003800000 */
[----:B------:R-:W-:Y:S01]  /*1c240*/  BPT.TRAP 0x1 ;  /* 0x000000040000795c */ /* 0x000fe20000300000 */
.L_x_8568:
[----:B------:R-:W2:Y:S02]  /*1c250*/  SYNCS.PHASECHK.TRANS64.TRYWAIT P1, [R4+URZ+0x22860], R3 ;  /* 0x02286003040075a7 */ /* 0x000ea4000802017f */
[----:B--2---:R-:W-:Y:S05]  /*1c260*/  @!P1 BRA `(.L_x_8569) ;  /* 0x0000003c00f89947 */ /* 0x004fea0003800000 */
.L_x_8695:
[----:B------:R-:W-:Y:S05]  /*1c270*/  @!P0 BRA `(.L_x_8570) ;  /* 0x0000000000048947 */ /* 0x000fea0003800000 */
[----:B------:R-:W-:Y:S01]  /*1c280*/  BPT.TRAP 0x1 ;  /* 0x000000040000795c */ /* 0x000fe20000300000 */
.L_x_8570:
[----:B------:R-:W3:Y:S02]  /*1c290*/  SYNCS.PHASECHK.TRANS64.TRYWAIT P1, [R5+URZ+0x22860], R0 ;  /* 0x02286000050075a7 */ /* 0x000ee4000802017f */
[----:B---3--:R-:W-:Y:S05]  /*1c2a0*/  @!P1 BRA `(.L_x_8571) ;  /* 0x0000003c00fc9947 */ /* 0x008fea0003800000 */
.L_x_8696:
[----:B------:R-:W-:Y:S05]  /*1c2b0*/  @!P0 BRA `(.L_x_8572) ;  /* 0x0000000000048947 */ /* 0x000fea0003800000 */
[----:B------:R-:W-:Y:S01]  /*1c2c0*/  BPT.TRAP 0x1 ;  /* 0x000000040000795c */ /* 0x000fe20000300000 */
.L_x_8572:
[----:B------:R-:W4:Y:S02]  /*1c2d0*/  SYNCS.PHASECHK.TRANS64.TRYWAIT P1, [R4+URZ+0x22880], R3 ;  /* 0x02288003040075a7 */ /* 0x000f24000802017f */
[----:B----4-:R-:W-:Y:S05]  /*1c2e0*/  @!P1 BRA `(.L_x_8573) ;  /* 0x0000004000009947 */ /* 0x010fea0003800000 */
.L_x_8697:
[----:B------:R-:W-:Y:S05]  /*1c2f0*/  @!P0 BRA `(.L_x_8574) ;  /* 0x0000000000048947 */ /* 0x000fea0003800000 */
[----:B------:R-:W-:Y:S01]  /*1c300*/  BPT.TRAP 0x1 ;  /* 0x000000040000795c */ /* 0x000fe20000300000 */
.L_x_8574:
[----:B------:R0:W0:Y:S02]  /*1c310*/  SYNCS.PHASECHK.TRANS64.TRYWAIT P0, [R5+URZ+0x22880], R0 ;  /* 0x02288000050075a7 */ /* 0x000024000800017f */
[----:B0-----:R-:W-:Y:S05]  /*1c320*/  @!P0 NANOSLEEP.SYNCS 0x989680 ;  /* 0x009896800000895d */ /* 0x001fea0003900000 */
[----:B------:R-:W0:Y:S02]  /*1c330*/  @!P0 SYNCS.PHASECHK.TRANS64 P0, [R5+URZ+0x22880], R0 ;  /* 0x02288000050085a7 */ /* 0x000e24000800007f */
[----:B0-----:R-:W-:Y:S05]  /*1c340*/  @!P0 BRA `(.L_x_8574) ;  /* 0xfffffffc00f08947 */ /* 0x001fea000383ffff */
.L_x_8423:
[----:B------:R-:W-:Y:S05]  /*1c350*/  BSYNC B6 ;  /* 0x0000000000067941 */ /* 0x000fea0003800000 */
.L_x_8420:
[----:B------:R-:W-:Y:S05]  /*1c360*/  EXIT ;  /* 0x000000000000794d */ /* 0x000fea0003800000 */
.L_x_8433:
[----:B0-----:R-:W-:-:S04]  /*1c370*/  IMAD.U32 R3, RZ, RZ, UR41 ;  /* 0x00000029ff037e24 */ /* 0x001fc8000f8e00ff */
[----:B------:R0:W1:Y:S03]  /*1c380*/  SYNCS.PHASECHK.TRANS64.TRYWAIT P0, [R3+URZ+0x22800], R8 ;  /* 0x02280008030075a7 */ /* 0x000066000800017f */
[----:B-1----:R-:W-:Y:S05]  /*1c390*/  @!P0 NANOSLEEP.SYNCS 0x989680 ;  /* 0x009896800000895d */ /* 0x002fea0003900000 */
[----:B------:R-:W1:Y:S02]  /*1c3a0*/  @!P0 SYNCS.PHASECHK.TRANS64 P0, [R3+URZ+0x22800], R8 ;  /* 0x02280008030085a7 */ /* 0x000e64000800007f */
[----:B-1----:R-:W-:Y:S05]  /*1c3b0*/  @!P0 BRA `(.L_x_8433) ;  /* 0xfffffffc00ec8947 */ /* 0x002fea000383ffff */
[----:B------:R-:W-:Y:S05]  /*1c3c0*/  BRA `(.L_x_8575) ;  /* 0xfffffe5400907947 */ /* 0x000fea000383ffff */
.L_x_8437:
[----:B0-----:R-:W-:-:S04]  /*1c3d0*/  IMAD.U32 R3, RZ, RZ, UR41 ;  /* 0x00000029ff037e24 */ /* 0x001fc8000f8e00ff */
[----:B------:R0:W2:Y:S03]  /*1c3e0*/  SYNCS.PHASECHK.TRANS64.TRYWAIT P1, [R3+URZ+0x22830], R8 ;  /* 0x02283008030075a7 */ /* 0x0000a6000802017f */
[----:B--2---:R-:W-:Y:S05]  /*1c3f0*/  @!P1 NANOSLEEP.SYNCS 0x989680 ;  /* 0x009896800000995d */ /* 0x004fea0003900000 */
[----:B------:R-:W2:Y:S02]  /*1c400*/  @!P1 SYNCS.PHASECHK.TRANS64 P1, [R3+URZ+0x22830], R8 ;  /* 0x02283008030095a7 */ /* 0x000ea4000802007f */
[----:B--2---:R-:W-:Y:S05]  /*1c410*/  @!P1 BRA `(.L_x_8437) ;  /* 0xfffffffc00ec9947 */ /* 0x004fea000383ffff */
[----:B------:R-:W-:Y:S05]  /*1c420*/  BRA `(.L_x_8436) ;  /* 0xfffffe5400ac7947 */ /* 0x000fea000383ffff */
.L_x_8454:
[----:B-1----:R-:W-:-:S04]  /*1c430*/  IMAD.U32 R14, RZ, RZ, UR6 ;  /* 0x00000006ff0e7e24 */ /* 0x002fc8000f8e00ff */
[----:B------:R1:W2:Y:S03]  /*1c440*/  SYNCS.PHASECHK.TRANS64.TRYWAIT P1, [R14+URZ+0x22830], R13 ;  /* 0x0228300d0e0075a7 */ /* 0x0002a6000802017f */
[----:B--2---:R-:W-:Y:S05]  /*1c450*/  @!P1 NANOSLEEP.SYNCS 0x989680 ;  /* 0x009896800000995d */ /* 0x004fea0003900000 */
[----:B------:R-:W2:Y:S02]  /*1c460*/  @!P1 SYNCS.PHASECHK.TRANS64 P1, [R14+URZ+0x22830], R13 ;  /* 0x0228300d0e0095a7 */ /* 0x000ea4000802007f */
[----:B--2---:R-:W-:Y:S05]  /*1c470*/  @!P1 BRA `(.L_x_8454) ;  /* 0xfffffffc00ec9947 */ /* 0x004fea000383ffff */
[----:B------:R-:W-:Y:S05]  /*1c480*/  BRA `(.L_x_8451) ;  /* 0xfffffea400507947 */ /* 0x000fea000383ffff */
.L_x_8458:
[----:B-1----:R-:W-:-:S04]  /*1c490*/  IMAD.U32 R14, RZ, RZ, UR6 ;  /* 0x00000006ff0e7e24 */ /* 0x002fc8000f8e00ff */
[----:B------:R1:W2:Y:S03]  /*1c4a0*/  SYNCS.PHASECHK.TRANS64.TRYWAIT P1, [R14+URZ+0x22850], R13 ;  /* 0x0228500d0e0075a7 */ /* 0x0002a6000802017f */
[----:B--2---:R-:W-:Y:S05]  /*1c4b0*/  @!P1 NANOSLEEP.SYNCS 0x989680 ;  /* 0x009896800000995d */ /* 0x004fea0003900000 */
[----:B------:R-:W2:Y:S02]  /*1c4c0*/  @!P1 SYNCS.PHASECHK.TRANS64 P1, [R14+URZ+0x22850], R13 ;  /* 0x0228500d0e0095a7 */ /* 0x000ea4000802007f */
[----:B--2---:R-:W-:Y:S05]  /*1c4d0*/  @!P1 BRA `(.L_x_8458) ;  /* 0xfffffffc00ec9947 */ /* 0x004fea000383ffff */
[----:B------:R-:W-:Y:S05]  /*1c4e0*/  BRA `(.L_x_8455) ;  /* 0xfffffeac00747947 */ /* 0x000fea000383ffff */
.L_x_8477:
[----:B-1----:R-:W-:-:S04]  /*1c4f0*/  IMAD.U32 R14, RZ, RZ, UR6 ;  /* 0x00000006ff0e7e24 */ /* 0x002fc8000f8e00ff */
[----:B------:R1:W2:Y:S03]  /*1c500*/  SYNCS.PHASECHK.TRANS64.TRYWAIT P1, [R14+URZ+0x22830], R13 ;  /* 0x0228300d0e0075a7 */ /* 0x0002a6000802017f */
[----:B--2---:R-:W-:Y:S05]  /*1c510*/  @!P1 NANOSLEEP.SYNCS 0x989680 ;  /* 0x009896800000995d */ /* 0x004fea0003900000 */
[----:B------:R-:W2:Y:S02]  /*1c520*/  @!P1 SYNCS.PHASECHK.TRANS64 P1, [R14+URZ+0x22830], R13 ;  /* 0x0228300d0e0095a7 */ /* 0x000ea4000802007f */
[----:B--2---:R-:W-:Y:S05]  /*1c530*/  @!P1 BRA `(.L_x_8477) ;  /* 0xfffffffc00ec9947 */ /* 0x004fea000383ffff */
[----:B------:R-:W-:Y:S05]  /*1c540*/  BRA `(.L_x_8474) ;  /* 0xfffffef400d87947 */ /* 0x000fea000383ffff */
.L_x_8481:
[----:B-1----:R-:W-:-:S04]  /*1c550*/  IMAD.U32 R14, RZ, RZ, UR6 ;  /* 0x00000006ff0e7e24 */ /* 0x002fc8000f8e00ff */
[----:B------:R1:W2:Y:S03]  /*1c560*/  SYNCS.PHASECHK.TRANS64.TRYWAIT P1, [R14+URZ+0x22850], R13 ;  /* 0x0228500d0e0075a7 */ /* 0x0002a6000802017f */
[----:B--2---:R-:W-:Y:S05]  /*1c570*/  @!P1 NANOSLEEP.SYNCS 0x989680 ;  /* 0x009896800000995d */ /* 0x004fea0003900000 */
[----:B------:R-:W2:Y:S02]  /*1c580*/  @!P1 SYNCS.PHASECHK.TRANS64 P1, [R14+URZ+0x22850], R13 ;  /* 0x0228500d0e0095a7 */ /* 0x000ea4000802007f */
[----:B--2---:R-:W-:Y:S05]  /*1c590*/  @!P1 BRA `(.L_x_8481) ;  /* 0xfffffffc00ec9947 */ /* 0x004fea000383ffff */
[----:B------:R-:W-:Y:S05]  /*1c5a0*/  BRA `(.L_x_8478) ;  /* 0xfffffefc00fc7947 */ /* 0x000fea000383ffff */
.L_x_8489:
[----:B-1----:R-:W-:-:S04]  /*1c5b0*/  IMAD.U32 R15, RZ, RZ, UR6 ;  /* 0x00000006ff0f7e24 */ /* 0x002fc8000f8e00ff */
[----:B------:R1:W2:Y:S03]  /*1c5c0*/  SYNCS.PHASECHK.TRANS64.TRYWAIT P1, [R15+URZ+0x22830], R14 ;  /* 0x0228300e0f0075a7 */ /* 0x0002a6000802017f */
[----:B--2---:R-:W-:Y:S05]  /*1c5d0*/  @!P1 NANOSLEEP.SYNCS 0x989680 ;  /* 0x009896800000995d */ /* 0x004fea0003900000 */
[----:B------:R-:W2:Y:S02]  /*1c5e0*/  @!P1 SYNCS.PHASECHK.TRANS64 P1, [R15+URZ+0x22830], R14 ;  /* 0x0228300e0f0095a7 */ /* 0x000ea4000802007f */
[----:B--2---:R-:W-:Y:S05]  /*1c5f0*/  @!P1 BRA `(.L_x_8489) ;  /* 0xfffffffc00ec9947 */ /* 0x004fea000383ffff */
[----:B------:R-:W-:Y:S05]  /*1c600*/  BRA `(.L_x_8486) ;  /* 0xffffff2800907947 */ /* 0x000fea000383ffff */
.L_x_8493:
[----:B-1----:R-:W-:-:S04]  /*1c610*/  IMAD.U32 R15, RZ, RZ, UR6 ;  /* 0x00000006ff0f7e24 */ /* 0x002fc8000f8e00ff */
[----:B------:R1:W2:Y:S03]  /*1c620*/  SYNCS.PHASECHK.TRANS64.TRYWAIT P1, [R15+URZ+0x22850], R14 ;  /* 0x0228500e0f0075a7 */ /* 0x0002a6000802017f */
[----:B--2---:R-:W-:Y:S05]  /*1c630*/  @!P1 NANOSLEEP.SYNCS 0x989680 ;  /* 0x009896800000995d */ /* 0x004fea0003900000 */
[----:B------:R-:W2:Y:S02]  /*1c640*/  @!P1 SYNCS.PHASECHK.TRANS64 P1, [R15+URZ+0x22850], R14 ;  /* 0x0228500e0f0095a7 */ /* 0x000ea4000802007f */
[----:B--2---:R-:W-:Y:S05]  /*1c650*/  @!P1 BRA `(.L_x_8493) ;  /* 0xfffffffc00ec9947 */ /* 0x004fea000383ffff */
[----:B------:R-:W-:Y:S05]  /*1c660*/  BRA `(.L_x_8490) ;  /* 0xffffff3000a47947 */ /* 0x000fea000383ffff */
.L_x_8508:
[----:B-1----:R-:W-:-:S04]  /*1c670*/  IMAD.U32 R3, RZ, RZ, UR12 ;  /* 0x0000000cff037e24 */ /* 0x002fc8000f8e00ff */
[----:B------:R1:W2:Y:S03]  /*1c680*/  SYNCS.PHASECHK.TRANS64.TRYWAIT P1, [R3+URZ+0x22850], R0 ;  /* 0x02285000030075a7 */ /* 0x0002a6000802017f */
[----:B--2---:R-:W-:Y:S05]  /*1c690*/  @!P1 NANOSLEEP.SYNCS 0x989680 ;  /* 0x009896800000995d */ /* 0x004fea0003900000 */
[----:B------:R-:W2:Y:S02]  /*1c6a0*/  @!P1 SYNCS.PHASECHK.TRANS64 P1, [R3+URZ+0x22850], R0 ;  /* 0x02285000030095a7 */ /* 0x000ea4000802007f */
[----:B--2---:R-:W-:Y:S05]  /*1c6b0*/  @!P1 BRA `(.L_x_8508) ;  /* 0xfffffffc00ec9947 */ /* 0x004fea000383ffff */
[----:B------:R-:W-:Y:S05]  /*1c6c0*/  BRA `(.L_x_8507) ;  /* 0xffffff7800247947 */ /* 0x000fea000383ffff */
.L_x_8527:
[----:B------:R-:W-:Y:S02]  /*1c6d0*/  IMAD.MOV.U32 R13, RZ, RZ, R17 ;  /* 0x000000ffff0d7224 */ /* 0x000fe400078e0011 */
[----:B------:R-:W-:Y:S02]  /*1c6e0*/  IMAD.MOV.U32 R12, RZ, RZ, RZ ;  /* 0x000000ffff0c7224 */ /* 0x000fe400078e00ff */
[----:B------:R-:W-:Y:S02]  /*1c6f0*/  IMAD.MOV.U32 R11, RZ, RZ, 0x1f ;  /* 0x0000001fff0b7424 */ /* 0x000fe400078e00ff */
[----:B------:R-:W-:-:S07]  /*1c700*/  IMAD.MOV.U32 R15, RZ, RZ, -0x1 ;  /* 0xffffffffff0f7424 */ /* 0x000fce00078e00ff */
[----:B0----5:R-:W-:Y:S05]  /*1c710*/  WARPSYNC.COLLECTIVE R15, `(.L_x_8576) ;  /* 0x000000000f087348 */ /* 0x021fea0003c00000 */
[----:B------:R1:W2:Y:S02]  /*1c720*/  SHFL.IDX P6, R14, R13, R12, R11 ;  /* 0x0000000c0d0e7389 */ /* 0x0002a400000c000b */
[----:B012--5:R-:W-:Y:S01]  /*1c730*/  ENDCOLLECTIVE ;  /* 0x000000000000791b */ /* 0x027fe20003800000 */
.L_x_8576:
[----:B------:R-:W-:Y:S05]  /*1c740*/  BRA `(.L_x_8577) ;  /* 0xffffffb400fc7947 */ /* 0x000fea000383ffff */
.L_x_8529:
[----:B0-----:R0:W1:Y:S02]  /*1c750*/  SYNCS.PHASECHK.TRANS64.TRYWAIT P0, [R25+URZ+0x22880], R31 ;  /* 0x0228801f190075a7 */ /* 0x001064000800017f */
[----:B-1----:R-:W-:Y:S05]  /*1c760*/  @!P0 NANOSLEEP.SYNCS 0x989680 ;  /* 0x009896800000895d */ /* 0x002fea0003900000 */
[----:B------:R-:W1:Y:S02]  /*1c770*/  @!P0 SYNCS.PHASECHK.TRANS64 P0, [R25+URZ+0x22880], R31 ;  /* 0x0228801f190085a7 */ /* 0x000e64000800007f */
[----:B-1----:R-:W-:Y:S05]  /*1c780*/  @!P0 BRA `(.L_x_8529) ;  /* 0xfffffffc00f08947 */ /* 0x002fea000383ffff */
[----:B------:R-:W-:Y:S05]  /*1c790*/  BRA `(.L_x_8578) ;  /* 0xffffffbc00587947 */ /* 0x000fea000383ffff */
.L_x_8530:
        /* <DEDUP_REMOVED lines=8> */
.L_x_8580:
[----:B------:R-:W-:Y:S05]  /*1c820*/  BSYNC B0 ;  /* 0x0000000000007941 */ /* 0x000fea0003800000 */
.L_x_8579:
[----:B------:R-:W-:Y:S01]  /*1c830*/  IMAD.MOV.U32 R13, RZ, RZ, R16 ;  /* 0x000000ffff0d7224 */ /* 0x000fe200078e0010 */
[C---:B------:R-:W-:Y:S01]  /*1c840*/  ISETP.LT.OR P1, PT, R5.reuse, 0x1, P2 ;  /* 0x000000010500780c */ /* 0x040fe20001721670 */
[----:B------:R-:W-:Y:S01]  /*1c850*/  IMAD.MOV.U32 R12, RZ, RZ, RZ ;  /* 0x000000ffff0c7224 */ /* 0x000fe200078e00ff */
[----:B------:R-:W-:Y:S01]  /*1c860*/  LOP3.LUT R0, R0, 0xffffffdf, RZ, 0xc0, !PT ;  /* 0xffffffdf00007812 */ /* 0x000fe200078ec0ff */
[----:B------:R-:W-:Y:S01]  /*1c870*/  IMAD.MOV.U32 R11, RZ, RZ, 0x181f ;  /* 0x0000181fff0b7424 */ /* 0x000fe200078e00ff */
[C---:B------:R-:W-:Y:S01]  /*1c880*/  ISETP.GE.AND P5, PT, R5.reuse, 0x31, PT ;  /* 0x000000310500780c */ /* 0x040fe20003fa6270 */
[----:B------:R-:W-:Y:S01]  /*1c890*/  IMAD.MOV.U32 R15, RZ, RZ, -0x1 ;  /* 0xffffffffff0f7424 */ /* 0x000fe200078e00ff */
[C---:B------:R-:W-:Y:S01]  /*1c8a0*/  ISETP.GE.AND P4, PT, R5.reuse, 0x41, PT ;  /* 0x000000410500780c */ /* 0x040fe20003f86270 */
[----:B------:R-:W-:Y:S01]  /*1c8b0*/  IMAD.MOV.U32 R3, RZ, RZ, R14 ;  /* 0x000000ffff037224 */ /* 0x000fe200078e000e */
[----:B------:R-:W-:Y:S01]  /*1c8c0*/  ISETP.GE.AND P3, PT, R5, 0x51, PT ;  /* 0x000000510500780c */ /* 0x000fe20003f66270 */
[----:B------:R-:W-:-:S12]  /*1c8d0*/  VIADD R29, R35, UR46 ;  /* 0x0000002e231d7c36 */ /* 0x000fd80008000000 */
[----:B------:R-:W-:Y:S05]  /*1c8e0*/  WARPSYNC.COLLECTIVE R15, `(.L_x_8581) ;  /* 0x000000000f087348 */ /* 0x000fea0003c00000 */
[----:B------:R0:W1:Y:S02]  /*1c8f0*/  SHFL.IDX P6, R14, R13, R12, R11 ;  /* 0x0000000c0d0e7389 */ /* 0x00006400000c000b */
[----:B01----:R-:W-:Y:S01]  /*1c900*/  ENDCOLLECTIVE ;  /* 0x000000000000791b */ /* 0x003fe20003800000 */
.L_x_8581:
[----:B------:R-:W-:Y:S02]  /*1c910*/  IMAD.MOV.U32 R13, RZ, RZ, R17 ;  /* 0x000000ffff0d7224 */ /* 0x000fe400078e0011 */
[----:B------:R-:W-:Y:S01]  /*1c920*/  IMAD.MOV.U32 R12, RZ, RZ, 0x1 ;  /* 0x00000001ff0c7424 */ /* 0x000fe200078e00ff */
[----:B------:R-:W-:-:S13]  /*1c930*/  IADD3 R2, P0, R30, R14, RZ ;  /* 0x0000000e1e027210 */ /* 0x000fda0007f1e0ff */
[----:B------:R-:W-:Y:S05]  /*1c940*/  WARPSYNC.COLLECTIVE R15, `(.L_x_8582) ;  /* 0x000000000f087348 */ /* 0x000fea0003c00000 */
[----:B------:R0:W1:Y:S02]  /*1c950*/  SHFL.IDX P6, R14, R13, R12, R11 ;  /* 0x0000000c0d0e7389 */ /* 0x00006400000c000b */
[----:B01----:R-:W-:Y:S01]  /*1c960*/  ENDCOLLECTIVE ;  /* 0x000000000000791b */ /* 0x003fe20003800000 */
.L_x_8582:
[----:B------:R-:W-:-:S05]  /*1c970*/  IMAD.X R3, RZ, RZ, R3, P0 ;  /* 0x000000ffff037224 */ /* 0x000fca00000e0603 */
        /* <DEDUP_REMOVED lines=10> */
.L_x_8583:
[----:B------:R-:W-:Y:S02]  /*1ca20*/  IMAD.MOV.U32 R13, RZ, RZ, R17 ;  /* 0x000000ffff0d7224 */ /* 0x000fe400078e0011 */
[----:B------:R-:W-:Y:S02]  /*1ca30*/  IMAD.MOV.U32 R12, RZ, RZ, 0x2 ;  /* 0x00000002ff0c7424 */ /* 0x000fe400078e00ff */
[----:B------:R-:W-:-:S07]  /*1ca40*/  IMAD.MOV.U32 R2, RZ, RZ, R14 ;  /* 0x000000ffff027224 */ /* 0x000fce00078e000e */
[----:B------:R-:W-:Y:S05]  /*1ca50*/  WARPSYNC.COLLECTIVE R15, `(.L_x_8584) ;  /* 0x000000000f087348 */ /* 0x000fea0003c00000 */
[----:B------:R0:W1:Y:S02]  /*1ca60*/  SHFL.IDX P6, R14, R13, R12, R11 ;  /* 0x0000000c0d0e7389 */ /* 0x00006400000c000b */
[----:B01----:R-:W-:Y:S01]  /*1ca70*/  ENDCOLLECTIVE ;  /* 0x000000000000791b */ /* 0x003fe20003800000 */
.L_x_8584:
        /* <DEDUP_REMOVED lines=12> */
.L_x_8585:
[----:B------:R-:W-:Y:S02]  /*1cb40*/  IMAD.MOV.U32 R13, RZ, RZ, R17 ;  /* 0x000000ffff0d7224 */ /* 0x000fe400078e0011 */
[----:B------:R-:W-:Y:S02]  /*1cb50*/  IMAD.MOV.U32 R12, RZ, RZ, 0x3 ;  /* 0x00000003ff0c7424 */ /* 0x000fe400078e00ff */
[----:B------:R-:W-:-:S07]  /*1cb60*/  IMAD.MOV.U32 R2, RZ, RZ, R14 ;  /* 0x000000ffff027224 */ /* 0x000fce00078e000e */
[----:B------:R-:W-:Y:S05]  /*1cb70*/  WARPSYNC.COLLECTIVE R15, `(.L_x_8586) ;  /* 0x000000000f087348 */ /* 0x000fea0003c00000 */
[----:B------:R0:W1:Y:S02]  /*1cb80*/  SHFL.IDX P6, R14, R13, R12, R11 ;  /* 0x0000000c0d0e7389 */ /* 0x00006400000c000b */
[----:B01----:R-:W-:Y:S01]  /*1cb90*/  ENDCOLLECTIVE ;  /* 0x000000000000791b */ /* 0x003fe20003800000 */
.L_x_8586:
        /* <DEDUP_REMOVED lines=12> */
.L_x_8587:
[----:B------:R-:W-:Y:S02]  /*1cc60*/  IMAD.MOV.U32 R13, RZ, RZ, R17 ;  /* 0x000000ffff0d7224 */ /* 0x000fe400078e0011 */
[----:B------:R-:W-:Y:S02]  /*1cc70*/  IMAD.MOV.U32 R12, RZ, RZ, 0x4 ;  /* 0x00000004ff0c7424 */ /* 0x000fe400078e00ff */
[----:B------:R-:W-:-:S07]  /*1cc80*/  IMAD.MOV.U32 R2, RZ, RZ, R14 ;  /* 0x000000ffff027224 */ /* 0x000fce00078e000e */
[----:B------:R-:W-:Y:S05]  /*1cc90*/  WARPSYNC.COLLECTIVE R15, `(.L_x_8588) ;  /* 0x000000000f087348 */ /* 0x000fea0003c00000 */
[----:B------:R0:W1:Y:S02]  /*1cca0*/  SHFL.IDX P6, R14, R13, R12, R11 ;  /* 0x0000000c0d0e7389 */ /* 0x00006400000c000b */
[----:B01----:R-:W-:Y:S01]  /*1ccb0*/  ENDCOLLECTIVE ;  /* 0x000000000000791b */ /* 0x003fe20003800000 */
.L_x_8588:
        /* <DEDUP_REMOVED lines=12> */
.L_x_8589:
[----:B------:R-:W-:Y:S02]  /*1cd80*/  IMAD.MOV.U32 R13, RZ, RZ, R17 ;  /* 0x000000ffff0d7224 */ /* 0x000fe400078e0011 */
[----:B------:R-:W-:Y:S02]  /*1cd90*/  IMAD.MOV.U32 R12, RZ, RZ, 0x5 ;  /* 0x00000005ff0c7424 */ /* 0x000fe400078e00ff */
[----:B------:R-:W-:-:S07]  /*1cda0*/  IMAD.MOV.U32 R2, RZ, RZ, R14 ;  /* 0x000000ffff027224 */ /* 0x000fce00078e000e */
[----:B------:R-:W-:Y:S05]  /*1cdb0*/  WARPSYNC.COLLECTIVE R15, `(.L_x_8590) ;  /* 0x000000000f087348 */ /* 0x000fea0003c00000 */
[----:B------:R0:W1:Y:S02]  /*1cdc0*/  SHFL.IDX P6, R14, R13, R12, R11 ;  /* 0x0000000c0d0e7389 */ /* 0x00006400000c000b */
[----:B01----:R-:W-:Y:S01]  /*1cdd0*/  ENDCOLLECTIVE ;  /* 0x000000000000791b */ /* 0x003fe20003800000 */
.L_x_8590:
        /* <DEDUP_REMOVED lines=12> */
.L_x_8591:
[----:B------:R-:W-:Y:S02]  /*1cea0*/  IMAD.MOV.U32 R13, RZ, RZ, R17 ;  /* 0x000000ffff0d7224 */ /* 0x000fe400078e0011 */
[----:B------:R-:W-:Y:S02]  /*1ceb0*/  IMAD.MOV.U32 R12, RZ, RZ, 0x6 ;  /* 0x00000006ff0c7424 */ /* 0x000fe400078e00ff */
[----:B------:R-:W-:-:S07]  /*1cec0*/  IMAD.MOV.U32 R2, RZ, RZ, R14 ;  /* 0x000000ffff027224 */ /* 0x000fce00078e000e */
[----:B------:R-:W-:Y:S05]  /*1ced0*/  WARPSYNC.COLLECTIVE R15, `(.L_x_8592) ;  /* 0x000000000f087348 */ /* 0x000fea0003c00000 */
[----:B------:R0:W1:Y:S02]  /*1cee0*/  SHFL.IDX P6, R14, R13, R12, R11 ;  /* 0x0000000c0d0e7389 */ /* 0x00006400000c000b */
[----:B01----:R-:W-:Y:S01]  /*1cef0*/  ENDCOLLECTIVE ;  /* 0x000000000000791b */ /* 0x003fe20003800000 */
.L_x_8592:
        /* <DEDUP_REMOVED lines=12> */
.L_x_8593:
[----:B------:R-:W-:Y:S02]  /*1cfc0*/  IMAD.MOV.U32 R13, RZ, RZ, R17 ;  /* 0x000000ffff0d7224 */ /* 0x000fe400078e0011 */
[----:B------:R-:W-:Y:S02]  /*1cfd0*/  IMAD.MOV.U32 R12, RZ, RZ, 0x7 ;  /* 0x00000007ff0c7424 */ /* 0x000fe400078e00ff */
[----:B------:R-:W-:-:S07]  /*1cfe0*/  IMAD.MOV.U32 R2, RZ, RZ, R14 ;  /* 0x000000ffff027224 */ /* 0x000fce00078e000e */
[----:B------:R-:W-:Y:S05]  /*1cff0*/  WARPSYNC.COLLECTIVE R15, `(.L_x_8594) ;  /* 0x000000000f087348 */ /* 0x000fea0003c00000 */
[----:B------:R0:W1:Y:S02]  /*1d000*/  SHFL.IDX P6, R14, R13, R12, R11 ;  /* 0x0000000c0d0e7389 */ /* 0x00006400000c000b */
[----:B01----:R-:W-:Y:S01]  /*1d010*/  ENDCOLLECTIVE ;  /* 0x000000000000791b */ /* 0x003fe20003800000 */
.L_x_8594:
        /* <DEDUP_REMOVED lines=12> */
.L_x_8595:
[----:B------:R-:W-:Y:S02]  /*1d0e0*/  IMAD.MOV.U32 R13, RZ, RZ, R7 ;  /* 0x000000ffff0d7224 */ /* 0x000fe400078e0007 */
[----:B------:R-:W-:Y:S02]  /*1d0f0*/  IMAD.MOV.U32 R12, RZ, RZ, RZ ;  /* 0x000000ffff0c7224 */ /* 0x000fe400078e00ff */
[----:B------:R-:W-:-:S05]  /*1d100*/  IMAD.MOV.U32 R11, RZ, RZ, R14 ;  /* 0x000000ffff0b7224 */ /* 0x000fca00078e000e */
[----:B------:R-:W-:Y:S01]  /*1d110*/  IADD3 R2, P0, R30, R11, RZ ;  /* 0x0000000b1e027210 */ /* 0x000fe20007f1e0ff */
[----:B------:R-:W-:-:S04]  /*1d120*/  IMAD.MOV.U32 R11, RZ, RZ, 0x181f ;  /* 0x0000181fff0b7424 */ /* 0x000fc800078e00ff */
[----:B------:R-:W-:-:S08]  /*1d130*/  IMAD.X R3, RZ, RZ, R17, P0 ;  /* 0x000000ffff037224 */ /* 0x000fd000000e0611 */
[----:B------:R-:W-:Y:S05]  /*1d140*/  WARPSYNC.COLLECTIVE R15, `(.L_x_8596) ;  /* 0x000000000f087348 */ /* 0x000fea0003c00000 */
[----:B------:R0:W1:Y:S02]  /*1d150*/  SHFL.IDX P6, R14, R13, R12, R11 ;  /* 0x0000000c0d0e7389 */ /* 0x00006400000c000b */
[----:B01----:R-:W-:Y:S01]  /*1d160*/  ENDCOLLECTIVE ;  /* 0x000000000000791b */ /* 0x003fe20003800000 */
.L_x_8596:
[----:B------:R-:W-:Y:S01]  /*1d170*/  @!PT LDS RZ, [RZ] ;  /* 0x00000000fffff984 */ /* 0x000fe20000000800 */
[----:B------:R-:W-:Y:S01]  /*1d180*/  @!PT LDS RZ, [RZ] ;  /* 0x00000000fffff984 */ /* 0x000fe20000000800 */
[----:B------:R-:W-:Y:S01]  /*1d190*/  @!PT LDS RZ, [RZ] ;  /* 0x00000000fffff984 */ /* 0x000fe20000000800 */
[----:B------:R0:W-:Y:S01]  /*1d1a0*/  LDGSTS.E.BYPASS.LTC128B.128 [R29+0xdc00], desc[UR50][R2.64], !P1 ;  /* 0x0dc00000021d7fae */ /* 0x0001e2000c901d72 */
[----:B------:R-:W-:Y:S01]  /*1d1b0*/  ISETP.LT.OR P1, PT, R5, 0x81, P2 ;  /* 0x000000810500780c */ /* 0x000fe20001721670 */
[----:B------:R-:W-:Y:S02]  /*1d1c0*/  IMAD.MOV.U32 R13, RZ, RZ, R4 ;  /* 0x000000ffff0d7224 */ /* 0x000fe400078e0004 */
[----:B------:R-:W-:-:S10]  /*1d1d0*/  IMAD.MOV.U32 R16, RZ, RZ, R14 ;  /* 0x000000ffff107224 */ /* 0x000fd400078e000e */
[----:B0-----:R-:W-:Y:S05]  /*1d1e0*/  WARPSYNC.COLLECTIVE R15, `(.L_x_8597) ;  /* 0x000000000f087348 */ /* 0x001fea0003c00000 */
[----:B------:R1:W2:Y:S02]  /*1d1f0*/  SHFL.IDX P6, R14, R13, R12, R11 ;  /* 0x0000000c0d0e7389 */ /* 0x0002a400000c000b */
[----:B012---:R-:W-:Y:S01]  /*1d200*/  ENDCOLLECTIVE ;  /* 0x000000000000791b */ /* 0x007fe20003800000 */
.L_x_8597:
        /* <DEDUP_REMOVED lines=8> */
.L_x_8598:
[C---:B------:R-:W-:Y:S01]  /*1d290*/  ISETP.GE.AND P0, PT, R5.reuse, 0x21, PT ;  /* 0x000000210500780c */ /* 0x040fe20003f06270 */
[----:B------:R-:W-:Y:S01]  /*1d2a0*/  @!PT LDS RZ, [RZ] ;  /* 0x00000000fffff984 */ /* 0x000fe20000000800 */
[----:B------:R-:W-:Y:S01]  /*1d2b0*/  @!PT LDS RZ, [RZ] ;  /* 0x00000000fffff984 */ /* 0x000fe20000000800 */
[----:B------:R-:W-:Y:S01]  /*1d2c0*/  @!PT LDS RZ, [RZ] ;  /* 0x00000000fffff984 */ /* 0x000fe20000000800 */
[----:B------:R0:W-:Y:S01]  /*1d2d0*/  LDGSTS.E.BYPASS.LTC128B.128 [R29+0xe400], desc[UR50][R2.64], !P1 ;  /* 0x0e400000021d7fae */ /* 0x0001e2000c901d72 */
[----:B------:R-:W-:Y:S01]  /*1d2e0*/  ISETP.GE.AND P1, PT, R5, 0x11, PT ;  /* 0x000000110500780c */ /* 0x000fe20003f26270 */
[----:B------:R-:W-:-:S12]  /*1d2f0*/  IMAD.MOV.U32 R13, RZ, RZ, R4 ;  /* 0x000000ffff0d7224 */ /* 0x000fd800078e0004 */
[----:B------:R-:W-:Y:S02]  /*1d300*/  @P1 LOP3.LUT R0, R0, 0x20, RZ, 0xfc, !PT ;  /* 0x0000002000001812 */ /* 0x000fe400078efcff */
[----:B------:R-:W-:Y:S02]  /*1d310*/  ISETP.GE.AND P1, PT, R5, 0x81, PT ;  /* 0x000000810500780c */ /* 0x000fe40003f26270 */
[----:B------:R-:W-:Y:S01]  /*1d320*/  LOP3.LUT R0, R0, 0xffffffef, RZ, 0xc0, !PT ;  /* 0xffffffef00007812 */ /* 0x000fe200078ec0ff */
[----:B0-----:R-:W-:-:S10]  /*1d330*/  IMAD.MOV.U32 R7, RZ, RZ, R14 ;  /* 0x000000ffff077224 */ /* 0x001fd400078e000e */
[----:B------:R-:W-:Y:S05]  /*1d340*/  WARPSYNC.COLLECTIVE R15, `(.L_x_8599) ;  /* 0x000000000f087348 */ /* 0x000fea0003c00000 */
[----:B------:R0:W1:Y:S02]  /*1d350*/  SHFL.IDX P6, R14, R13, R12, R11 ;  /* 0x0000000c0d0e7389 */ /* 0x00006400000c000b */
[----:B01----:R-:W-:Y:S01]  /*1d360*/  ENDCOLLECTIVE ;  /* 0x000000000000791b */ /* 0x003fe20003800000 */
.L_x_8599:
        /* <DEDUP_REMOVED lines=9> */
.L_x_8533:
[----:B0-----:R0:W1:Y:S02]  /*1d400*/  SYNCS.PHASECHK.TRANS64.TRYWAIT P2, [R25+URZ+0x22840], R31 ;  /* 0x0228401f190075a7 */ /* 0x001064000804017f */
[----:B-1----:R-:W-:Y:S05]  /*1d410*/  @!P2 NANOSLEEP.SYNCS 0x989680 ;  /* 0x009896800000a95d */ /* 0x002fea0003900000 */
[----:B------:R-:W1:Y:S02]  /*1d420*/  @!P2 SYNCS.PHASECHK.TRANS64 P2, [R25+URZ+0x22840], R31 ;  /* 0x0228401f1900a5a7 */ /* 0x000e64000804007f */
[----:B-1----:R-:W-:Y:S05]  /*1d430*/  @!P2 BRA `(.L_x_8533) ;  /* 0xfffffffc00f0a947 */ /* 0x002fea000383ffff */
[----:B------:R-:W-:Y:S05]  /*1d440*/  BRA `(.L_x_8601) ;  /* 0xffffffb800747947 */ /* 0x000fea000383ffff */
.L_x_8534:
        /* <DEDUP_REMOVED lines=8> */
.L_x_8603:
[----:B------:R-:W-:Y:S05]  /*1d4d0*/  BSYNC B0 ;  /* 0x0000000000007941 */ /* 0x000fea0003800000 */
.L_x_8602:
[----:B------:R-:W-:Y:S01]  /*1d4e0*/  IMAD.MOV.U32 R13, RZ, RZ, R7 ;  /* 0x000000ffff0d7224 */ /* 0x000fe200078e0007 */
[----:B------:R-:W-:Y:S01]  /*1d4f0*/  P2R R8, PR, RZ, 0x2 ;  /* 0x00000002ff087803 */ /* 0x000fe20000000000 */
[----:B------:R-:W-:Y:S01]  /*1d500*/  IMAD.MOV.U32 R12, RZ, RZ, RZ ;  /* 0x000000ffff0c7224 */ /* 0x000fe200078e00ff */
[----:B------:R-:W-:Y:S01]  /*1d510*/  ISETP.GE.AND P1, PT, R30, R16, PT ;  /* 0x000000101e00720c */ /* 0x000fe20003f26270 */
[----:B------:R-:W-:Y:S01]  /*1d520*/  IMAD.MOV.U32 R11, RZ, RZ, 0x181f ;  /* 0x0000181fff0b7424 */ /* 0x000fe200078e00ff */
[----:B------:R-:W-:Y:S01]  /*1d530*/  P2R R9, PR, RZ, 0x1 ;  /* 0x00000001ff097803 */ /* 0x000fe20000000000 */
[----:B------:R-:W-:Y:S01]  /*1d540*/  IMAD.MOV.U32 R15, RZ, RZ, -0x1 ;  /* 0xffffffffff0f7424 */ /* 0x000fe200078e00ff */
[----:B------:R-:W-:Y:S01]  /*1d550*/  LOP3.LUT P0, RZ, R0, 0x20, RZ, 0xc0, !PT ;  /* 0x0000002000ff7812 */ /* 0x000fe2000780c0ff */
[----:B------:R-:W-:-:S12]  /*1d560*/  IMAD.MOV.U32 R2, RZ, RZ, R14 ;  /* 0x000000ffff027224 */ /* 0x000fd800078e000e */
[----:B------:R-:W-:Y:S05]  /*1d570*/  WARPSYNC.COLLECTIVE R15, `(.L_x_8604) ;  /* 0x000000000f087348 */ /* 0x000fea0003c00000 */
[----:B------:R0:W1:Y:S02]  /*1d580*/  SHFL.IDX P6, R14, R13, R12, R11 ;  /* 0x0000000c0d0e7389 */ /* 0x00006400000c000b */
[----:B01----:R-:W-:Y:S01]  /*1d590*/  ENDCOLLECTIVE ;  /* 0x000000000000791b */ /* 0x003fe20003800000 */
.L_x_8604:
        /* <DEDUP_REMOVED lines=14> */
.L_x_8605:
[----:B------:R-:W-:Y:S02]  /*1d680*/  IMAD.MOV.U32 R13, RZ, RZ, R7 ;  /* 0x000000ffff0d7224 */ /* 0x000fe400078e0007 */
[----:B------:R-:W-:-:S07]  /*1d690*/  IMAD.MOV.U32 R10, RZ, RZ, R14 ;  /* 0x000000ffff0a7224 */ /* 0x000fce00078e000e */
[----:B------:R-:W-:Y:S05]  /*1d6a0*/  WARPSYNC.COLLECTIVE R15, `(.L_x_8606) ;  /* 0x000000000f087348 */ /* 0x000fea0003c00000 */
[----:B------:R0:W1:Y:S02]  /*1d6b0*/  SHFL.IDX P6, R14, R13, R12, R11 ;  /* 0x0000000c0d0e7389 */ /* 0x00006400000c000b */
[----:B01----:R-:W-:Y:S01]  /*1d6c0*/  ENDCOLLECTIVE ;  /* 0x000000000000791b */ /* 0x003fe20003800000 */
.L_x_8606:
[----:B------:R-:W-:Y:S02]  /*1d6d0*/  IMAD.MOV.U32 R13, RZ, RZ, R6 ;  /* 0x000000ffff0d7224 */ /* 0x000fe400078e0006 */
[----:B------:R-:W-:Y:S01]  /*1d6e0*/  IMAD.MOV.U32 R12, RZ, RZ, 0x2 ;  /* 0x00000002ff0c7424 */ /* 0x000fe200078e00ff */
[C---:B------:R-:W-:Y:S02]  /*1d6f0*/  ISETP.GE.AND P6, PT, R30.reuse, R16, PT ;  /* 0x000000101e00720c */ /* 0x040fe40003fc6270 */
[----:B------:R-:W-:-:S05]  /*1d700*/  @P0 IADD3 R2, P2, R30, R14, RZ ;  /* 0x0000000e1e020210 */ /* 0x000fca0007f5e0ff */
[----:B------:R-:W-:-:S06]  /*1d710*/  @P0 IMAD.X R3, RZ, RZ, R10, P2 ;  /* 0x000000ffff030224 */ /* 0x000fcc00010e060a */
        /* <DEDUP_REMOVED lines=8> */
.L_x_8607:
[----:B------:R-:W-:Y:S02]  /*1d7a0*/  IMAD.MOV.U32 R13, RZ, RZ, R7 ;  /* 0x000000ffff0d7224 */ /* 0x000fe400078e0007 */
[----:B------:R-:W-:-:S07]  /*1d7b0*/  IMAD.MOV.U32 R9, RZ, RZ, R14 ;  /* 0x000000ffff097224 */ /* 0x000fce00078e000e */
[----:B------:R-:W-:Y:S05]  /*1d7c0*/  WARPSYNC.COLLECTIVE R15, `(.L_x_8608) ;  /* 0x000000000f087348 */ /* 0x000fea0003c00000 */
[----:B------:R0:W1:Y:S02]  /*1d7d0*/  SHFL.IDX P6, R14, R13, R12, R11 ;  /* 0x0000000c0d0e7389 */ /* 0x00006400000c000b */
[----:B01----:R-:W-:Y:S01]  /*1d7e0*/  ENDCOLLECTIVE ;  /* 0x000000000000791b */ /* 0x003fe20003800000 */
.L_x_8608:
        /* <DEDUP_REMOVED lines=15> */
.L_x_8609:
[----:B------:R-:W-:Y:S02]  /*1d8e0*/  IMAD.MOV.U32 R13, RZ, RZ, R7 ;  /* 0x000000ffff0d7224 */ /* 0x000fe400078e0007 */
[----:B------:R-:W-:-:S07]  /*1d8f0*/  IMAD.MOV.U32 R8, RZ, RZ, R14 ;  /* 0x000000ffff087224 */ /* 0x000fce00078e000e */
[----:B------:R-:W-:Y:S05]  /*1d900*/  WARPSYNC.COLLECTIVE R15, `(.L_x_8610) ;  /* 0x000000000f087348 */ /* 0x000fea0003c00000 */
[----:B------:R0:W1:Y:S02]  /*1d910*/  SHFL.IDX P6, R14, R13, R12, R11 ;  /* 0x0000000c0d0e7389 */ /* 0x00006400000c000b */
[----:B01----:R-:W-:Y:S01]  /*1d920*/  ENDCOLLECTIVE ;  /* 0x000000000000791b */ /* 0x003fe20003800000 */
.L_x_8610:
        /* <DEDUP_REMOVED lines=15> */
.L_x_8611:
[----:B------:R-:W-:Y:S02]  /*1da20*/  IMAD.MOV.U32 R13, RZ, RZ, R7 ;  /* 0x000000ffff0d7224 */ /* 0x000fe400078e0007 */
[----:B------:R-:W-:-:S07]  /*1da30*/  IMAD.MOV.U32 R8, RZ, RZ, R14 ;  /* 0x000000ffff087224 */ /* 0x000fce00078e000e */
[----:B------:R-:W-:Y:S05]  /*1da40*/  WARPSYNC.COLLECTIVE R15, `(.L_x_8612) ;  /* 0x000000000f087348 */ /* 0x000fea0003c00000 */
[----:B------:R0:W1:Y:S02]  /*1da50*/  SHFL.IDX P6, R14, R13, R12, R11 ;  /* 0x0000000c0d0e7389 */ /* 0x00006400000c000b */
[----:B01----:R-:W-:Y:S01]  /*1da60*/  ENDCOLLECTIVE ;  /* 0x000000000000791b */ /* 0x003fe20003800000 */
.L_x_8612:
[----:B------:R-:W-:Y:S02]  /*1da70*/  IMAD.MOV.U32 R13, RZ, RZ, R6 ;  /* 0x000000ffff0d7224 */ /* 0x000fe400078e0006 */
[----:B------:R-:W-:Y:S01]  /*1da80*/  IMAD.MOV.U32 R12, RZ, RZ, 0x5 ;  /* 0x00000005ff0c7424 */ /* 0x000fe200078e00ff */
[----:B------:R-:W-:-:S05]  /*1da90*/  @P4 IADD3 R14, P2, R30, R14, RZ ;  /* 0x0000000e1e0e4210 */ /* 0x000fca0007f5e0ff */
[----:B------:R-:W-:-:S08]  /*1daa0*/  @P4 IMAD.MOV.U32 R2, RZ, RZ, R14 ;  /* 0x000000ffff024224 */ /* 0x000fd000078e000e */
[----:B------:R-:W-:Y:S05]  /*1dab0*/  WARPSYNC.COLLECTIVE R15, `(.L_x_8613) ;  /* 0x000000000f087348 */ /* 0x000fea0003c00000 */
[----:B------:R0:W1:Y:S02]  /*1dac0*/  SHFL.IDX P6, R14, R13, R12, R11 ;  /* 0x0000000c0d0e7389 */ /* 0x00006400000c000b */
[----:B01----:R-:W-:Y:S01]  /*1dad0*/  ENDCOLLECTIVE ;  /* 0x000000000000791b */ /* 0x003fe20003800000 */
.L_x_8613:
[----:B------:R-:W-:-:S04]  /*1dae0*/  @P4 IMAD.X R9, RZ, RZ, R8, P2 ;  /* 0x000000ffff094224 */ /* 0x000fc800010e0608 */
[----:B------:R-:W-:-:S05]  /*1daf0*/  @P4 IMAD.MOV.U32 R3, RZ, RZ, R9 ;  /* 0x000000ffff034224 */ /* 0x000fca00078e0009 */
[----:B------:R-:W-:Y:S01]  /*1db00*/  @!PT LDS RZ, [RZ] ;  /* 0x00000000fffff984 */ /* 0x000fe20000000800 */
[----:B------:R-:W-:Y:S01]  /*1db10*/  @!PT LDS RZ, [RZ] ;  /* 0x00000000fffff984 */ /* 0x000fe20000000800 */
[----:B------:R-:W-:Y:S01]  /*1db20*/  @!PT LDS RZ, [RZ] ;  /* 0x00000000fffff984 */ /* 0x000fe20000000800 */
[----:B------:R0:W-:Y:S01]  /*1db30*/  @P4 LDGSTS.E.BYPASS.LTC128B.128 [R29+0x1a400], desc[UR50][R2.64], !P5 ;  /* 0x1a400000021d4fae */ /* 0x0001e2000e901d72 */
[----:B------:R-:W-:Y:S01]  /*1db40*/  LOP3.LUT P4, RZ, R0, 0x40, RZ, 0xc0, !PT ;  /* 0x0000004000ff7812 */ /* 0x000fe2000788c0ff */
[----:B------:R-:W-:Y:S02]  /*1db50*/  IMAD.MOV.U32 R13, RZ, RZ, R7 ;  /* 0x000000ffff0d7224 */ /* 0x000fe400078e0007 */
[----:B------:R-:W-:-:S10]  /*1db60*/  IMAD.MOV.U32 R8, RZ, RZ, R14 ;  /* 0x000000ffff087224 */ /* 0x000fd400078e000e */
[----:B0-----:R-:W-:Y:S05]  /*1db70*/  WARPSYNC.COLLECTIVE R15, `(.L_x_8614) ;  /* 0x000000000f087348 */ /* 0x001fea0003c00000 */
[----:B------:R1:W2:Y:S02]  /*1db80*/  SHFL.IDX P6, R14, R13, R12, R11 ;  /* 0x0000000c0d0e7389 */ /* 0x0002a400000c000b */
[----:B012---:R-:W-:Y:S01]  /*1db90*/  ENDCOLLECTIVE ;  /* 0x000000000000791b */ /* 0x007fe20003800000 */
.L_x_8614:
[----:B------:R-:W-:Y:S02]  /*1dba0*/  IMAD.MOV.U32 R13, RZ, RZ, R6 ;  /* 0x000000ffff0d7224 */ /* 0x000fe400078e0006 */
[----:B------:R-:W-:Y:S01]  /*1dbb0*/  IMAD.MOV.U32 R12, RZ, RZ, 0x6 ;  /* 0x00000006ff0c7424 */ /* 0x000fe200078e00ff */
[----:B------:R-:W-:-:S05]  /*1dbc0*/  @P3 IADD3 R14, P2, R30, R14, RZ ;  /* 0x0000000e1e0e3210 */ /* 0x000fca0007f5e0ff */
[----:B------:R-:W-:-:S08]  /*1dbd0*/  @P3 IMAD.MOV.U32 R2, RZ, RZ, R14 ;  /* 0x000000ffff023224 */ /* 0x000fd000078e000e */
[----:B------:R-:W-:Y:S05]  /*1dbe0*/  WARPSYNC.COLLECTIVE R15, `(.L_x_8615) ;  /* 0x000000000f087348 */ /* 0x000fea0003c00000 */
[----:B------:R0:W1:Y:S02]  /*1dbf0*/  SHFL.IDX P6, R14, R13, R12, R11 ;  /* 0x0000000c0d0e7389 */ /* 0x00006400000c000b */
[----:B01----:R-:W-:Y:S01]  /*1dc00*/  ENDCOLLECTIVE ;  /* 0x000000000000791b */ /* 0x003fe20003800000 */
.L_x_8615:
        /* <DEDUP_REMOVED lines=11> */
.L_x_8616:
[----:B------:R-:W-:Y:S02]  /*1dcc0*/  IMAD.MOV.U32 R13, RZ, RZ, R6 ;  /* 0x000000ffff0d7224 */ /* 0x000fe400078e0006 */
[----:B------:R-:W-:Y:S01]  /*1dcd0*/  IMAD.MOV.U32 R12, RZ, RZ, 0x7 ;  /* 0x00000007ff0c7424 */ /* 0x000fe200078e00ff */
[----:B------:R-:W-:-:S05]  /*1dce0*/  @P4 IADD3 R14, P2, R30, R14, RZ ;  /* 0x0000000e1e0e4210 */ /* 0x000fca0007f5e0ff */
[----:B------:R-:W-:-:S08]  /*1dcf0*/  @P4 IMAD.MOV.U32 R2, RZ, RZ, R14 ;  /* 0x000000ffff024224 */ /* 0x000fd000078e000e */
[----:B------:R-:W-:Y:S05]  /*1dd00*/  WARPSYNC.COLLECTIVE R15, `(.L_x_8617) ;  /* 0x000000000f087348 */ /* 0x000fea0003c00000 */
[----:B------:R0:W1:Y:S02]  /*1dd10*/  SHFL.IDX P6, R14, R13, R12, R11 ;  /* 0x0000000c0d0e7389 */ /* 0x00006400000c000b */
[----:B01----:R-:W-:Y:S01]  /*1dd20*/  ENDCOLLECTIVE ;  /* 0x000000000000791b */ /* 0x003fe20003800000 */
.L_x_8617:
        /* <DEDUP_REMOVED lines=11> */
.L_x_8618:
[----:B------:R-:W-:Y:S02]  /*1dde0*/  IMAD.MOV.U32 R13, RZ, RZ, R4 ;  /* 0x000000ffff0d7224 */ /* 0x000fe400078e0004 */
[----:B------:R-:W-:Y:S01]  /*1ddf0*/  IMAD.MOV.U32 R12, RZ, RZ, RZ ;  /* 0x000000ffff0c7224 */ /* 0x000fe200078e00ff */
[----:B------:R-:W-:-:S13]  /*1de00*/  @P0 IADD3 R9, P2, R30, R14, RZ ;  /* 0x0000000e1e090210 */ /* 0x000fda0007f5e0ff */
[----:B------:R-:W-:Y:S05]  /*1de10*/  WARPSYNC.COLLECTIVE R15, `(.L_x_8619) ;  /* 0x000000000f087348 */ /* 0x000fea0003c00000 */
[----:B------:R0:W1:Y:S02]  /*1de20*/  SHFL.IDX P6, R14, R13, R12, R11 ;  /* 0x0000000c0d0e7389 */ /* 0x00006400000c000b */
[----:B01----:R-:W-:Y:S01]  /*1de30*/  ENDCOLLECTIVE ;  /* 0x000000000000791b */ /* 0x003fe20003800000 */
.L_x_8619:
        /* <DEDUP_REMOVED lines=12> */
.L_x_8620:
[----:B------:R-:W-:Y:S02]  /*1df00*/  IMAD.MOV.U32 R13, RZ, RZ, R4 ;  /* 0x000000ffff0d7224 */ /* 0x000fe400078e0004 */
[----:B------:R-:W-:Y:S01]  /*1df10*/  IMAD.MOV.U32 R12, RZ, RZ, 0x1 ;  /* 0x00000001ff0c7424 */ /* 0x000fe200078e00ff */
[----:B------:R-:W-:-:S05]  /*1df20*/  @P1 IADD3 R14, P0, R30, R14, RZ ;  /* 0x0000000e1e0e1210 */ /* 0x000fca0007f1e0ff */
[----:B------:R-:W-:-:S08]  /*1df30*/  @P1 IMAD.MOV.U32 R2, RZ, RZ, R14 ;  /* 0x000000ffff021224 */ /* 0x000fd000078e000e */
[----:B------:R-:W-:Y:S05]  /*1df40*/  WARPSYNC.COLLECTIVE R15, `(.L_x_8621) ;  /* 0x000000000f087348 */ /* 0x000fea0003c00000 */
[----:B------:R0:W1:Y:S02]  /*1df50*/  SHFL.IDX P6, R14, R13, R12, R11 ;  /* 0x0000000c0d0e7389 */ /* 0x00006400000c000b */
[----:B01----:R-:W-:Y:S01]  /*1df60*/  ENDCOLLECTIVE ;  /* 0x000000000000791b */ /* 0x003fe20003800000 */
.L_x_8621:
        /* <DEDUP_REMOVED lines=11> */
.L_x_8622:
[----:B------:R-:W-:Y:S05]  /*1e020*/  BRA `(.L_x_8623) ;  /* 0xffffffb400347947 */ /* 0x000fea000383ffff */
.L_x_8537:
[----:B------:R-:W-:Y:S02]  /*1e030*/  IMAD.MOV.U32 R13, RZ, RZ, R4 ;  /* 0x000000ffff0d7224 */ /* 0x000fe400078e0004 */
[----:B------:R-:W-:Y:S02]  /*1e040*/  IMAD.MOV.U32 R12, RZ, RZ, RZ ;  /* 0x000000ffff0c7224 */ /* 0x000fe400078e00ff */
[----:B------:R-:W-:Y:S02]  /*1e050*/  IMAD.MOV.U32 R11, RZ, RZ, 0x181f ;  /* 0x0000181fff0b7424 */ /* 0x000fe400078e00ff */
[----:B------:R-:W-:Y:S02]  /*1e060*/  IMAD.MOV.U32 R15, RZ, RZ, -0x1 ;  /* 0xffffffffff0f7424 */ /* 0x000fe400078e00ff */
[----:B------:R-:W-:-:S07]  /*1e070*/  VIADD R6, R24, UR41 ;  /* 0x0000002918067c36 */ /* 0x000fce0008000000 */
[----:B0-----:R-:W-:Y:S05]  /*1e080*/  WARPSYNC.COLLECTIVE R15, `(.L_x_8624) ;  /* 0x000000000f087348 */ /* 0x001fea0003c00000 */
[----:B------:R1:W2:Y:S02]  /*1e090*/  SHFL.IDX P6, R14, R13, R12, R11 ;  /* 0x0000000c0d0e7389 */ /* 0x0002a400000c000b */
[----:B012---:R-:W-:Y:S01]  /*1e0a0*/  ENDCOLLECTIVE ;  /* 0x000000000000791b */ /* 0x007fe20003800000 */
.L_x_8624:
[----:B------:R-:W-:Y:S02]  /*1e0b0*/  VIADD R8, R6, 0x10 ;  /* 0x0000001006087836 */ /* 0x000fe40000000000 */
[----:B------:R-:W-:Y:S02]  /*1e0c0*/  IMAD.MOV.U32 R13, RZ, RZ, R0 ;  /* 0x000000ffff0d7224 */ /* 0x000fe400078e0000 */
[----:B------:R-:W-:-:S07]  /*1e0d0*/  IMAD.MOV.U32 R2, RZ, RZ, R14 ;  /* 0x000000ffff027224 */ /* 0x000fce00078e000e */
[----:B------:R-:W-:Y:S05]  /*1e0e0*/  WARPSYNC.COLLECTIVE R15, `(.L_x_8625) ;  /* 0x000000000f087348 */ /* 0x000fea0003c00000 */
[----:B------:R0:W1:Y:S02]  /*1e0f0*/  SHFL.IDX P6, R14, R13, R12, R11 ;  /* 0x0000000c0d0e7389 */ /* 0x00006400000c000b */
[----:B01----:R-:W-:Y:S01]  /*1e100*/  ENDCOLLECTIVE ;  /* 0x000000000000791b */ /* 0x003fe20003800000 */
.L_x_8625:
        /* <DEDUP_REMOVED lines=11> */
.L_x_8626:
        /* <DEDUP_REMOVED lines=12> */
.L_x_8627:
[----:B------:R-:W-:Y:S02]  /*1e280*/  IMAD.MOV.U32 R13, RZ, RZ, R4 ;  /* 0x000000ffff0d7224 */ /* 0x000fe400078e0004 */
[----:B------:R-:W-:Y:S02]  /*1e290*/  IMAD.MOV.U32 R12, RZ, RZ, 0x2 ;  /* 0x00000002ff0c7424 */ /* 0x000fe400078e00ff */
[----:B------:R-:W-:-:S07]  /*1e2a0*/  IMAD.MOV.U32 R3, RZ, RZ, R14 ;  /* 0x000000ffff037224 */ /* 0x000fce00078e000e */
[----:B------:R-:W-:Y:S05]  /*1e2b0*/  WARPSYNC.COLLECTIVE R15, `(.L_x_8628) ;  /* 0x000000000f087348 */ /* 0x000fea0003c00000 */
[----:B------:R0:W1:Y:S02]  /*1e2c0*/  SHFL.IDX P6, R14, R13, R12, R11 ;  /* 0x0000000c0d0e7389 */ /* 0x00006400000c000b */
[----:B01----:R-:W-:Y:S01]  /*1e2d0*/  ENDCOLLECTIVE ;  /* 0x000000000000791b */ /* 0x003fe20003800000 */
.L_x_8628:
[----:B------:R-:W-:-:S05]  /*1e2e0*/  @!P1 IADD3 R9, P3, R30, R3, RZ ;  /* 0x000000031e099210 */ /* 0x000fca0007f7e0ff */
[----:B------:R-:W-:Y:S02]  /*1e2f0*/  @!P1 IMAD.X R10, RZ, RZ, R7, P3 ;  /* 0x000000ffff0a9224 */ /* 0x000fe400018e0607 */
[----:B------:R-:W-:Y:S02]  /*1e300*/  @!P1 IMAD.MOV.U32 R2, RZ, RZ, R9 ;  /* 0x000000ffff029224 */ /* 0x000fe400078e0009 */
        /* <DEDUP_REMOVED lines=11> */
.L_x_8629:
[----:B------:R-:W-:Y:S02]  /*1e3c0*/  IMAD.MOV.U32 R13, RZ, RZ, R4 ;  /* 0x000000ffff0d7224 */ /* 0x000fe400078e0004 */
[----:B------:R-:W-:Y:S01]  /*1e3d0*/  IMAD.MOV.U32 R12, RZ, RZ, 0x3 ;  /* 0x00000003ff0c7424 */ /* 0x000fe200078e00ff */
[----:B------:R-:W-:-:S05]  /*1e3e0*/  @!P1 IADD3 R14, P2, R30, R14, RZ ;  /* 0x0000000e1e0e9210 */ /* 0x000fca0007f5e0ff */
[----:B------:R-:W-:-:S08]  /*1e3f0*/  @!P1 IMAD.MOV.U32 R2, RZ, RZ, R14 ;  /* 0x000000ffff029224 */ /* 0x000fd000078e000e */
[----:B------:R-:W-:Y:S05]  /*1e400*/  WARPSYNC.COLLECTIVE R15, `(.L_x_8630) ;  /* 0x000000000f087348 */ /* 0x000fea0003c00000 */
[----:B------:R0:W1:Y:S02]  /*1e410*/  SHFL.IDX P6, R14, R13, R12, R11 ;  /* 0x0000000c0d0e7389 */ /* 0x00006400000c000b */
[----:B01----:R-:W-:Y:S01]  /*1e420*/  ENDCOLLECTIVE ;  /* 0x000000000000791b */ /* 0x003fe20003800000 */
.L_x_8630:
[----:B------:R-:W-:Y:S02]  /*1e430*/  @!P1 IMAD.X R3, RZ, RZ, R8, P2 ;  /* 0x000000ffff039224 */ /* 0x000fe400010e0608 */
[----:B------:R-:W-:-:S03]  /*1e440*/  VIADD R8, R6, 0x30 ;  /* 0x0000003006087836 */ /* 0x000fc60000000000 */
[----:B------:R-:W-:Y:S01]  /*1e450*/  @!PT LDS RZ, [RZ] ;  /* 0x00000000fffff984 */ /* 0x000fe20000000800 */
[----:B------:R-:W-:Y:S01]  /*1e460*/  @!PT LDS RZ, [RZ] ;  /* 0x00000000fffff984 */ /* 0x000fe20000000800 */
[----:B------:R-:W-:Y:S01]  /*1e470*/  @!PT LDS RZ, [RZ] ;  /* 0x00000000fffff984 */ /* 0x000fe20000000800 */
[----:B------:R0:W-:Y:S02]  /*1e480*/  @!P1 LDGSTS.E.BYPASS.LTC128B.128 [R29+0x15400], desc[UR50][R2.64], !P0 ;  /* 0x15400000021d9fae */ /* 0x0001e4000c101d72 */
[----:B------:R-:W-:Y:S01]  /*1e490*/  ISETP.GE.AND P2, PT, R8, R5, PT ;  /* 0x000000050800720c */ /* 0x000fe20003f46270 */
[----:B------:R-:W-:Y:S02]  /*1e4a0*/  VIADD R8, R6, 0x40 ;  /* 0x0000004006087836 */ /* 0x000fe40000000000 */
[----:B------:R-:W-:Y:S02]  /*1e4b0*/  IMAD.MOV.U32 R13, RZ, RZ, R0 ;  /* 0x000000ffff0d7224 */ /* 0x000fe400078e0000 */
[----:B------:R-:W-:-:S08]  /*1e4c0*/  IMAD.MOV.U32 R7, RZ, RZ, R14 ;  /* 0x000000ffff077224 */ /* 0x000fd000078e000e */
[----:B0-----:R-:W-:Y:S05]  /*1e4d0*/  WARPSYNC.COLLECTIVE R15, `(.L_x_8631) ;  /* 0x000000000f087348 */ /* 0x001fea0003c00000 */
[----:B------:R1:W2:Y:S02]  /*1e4e0*/  SHFL.IDX P6, R14, R13, R12, R11 ;  /* 0x0000000c0d0e7389 */ /* 0x0002a400000c000b */
[----:B012---:R-:W-:Y:S01]  /*1e4f0*/  ENDCOLLECTIVE ;  /* 0x000000000000791b */ /* 0x007fe20003800000 */
.L_x_8631:
[----:B------:R-:W-:Y:S02]  /*1e500*/  IMAD.MOV.U32 R13, RZ, RZ, R4 ;  /* 0x000000ffff0d7224 */ /* 0x000fe400078e0004 */
[----:B------:R-:W-:Y:S02]  /*1e510*/  IMAD.MOV.U32 R12, RZ, RZ, 0x4 ;  /* 0x00000004ff0c7424 */ /* 0x000fe400078e00ff */
[----:B------:R-:W-:-:S07]  /*1e520*/  IMAD.MOV.U32 R9, RZ, RZ, R14 ;  /* 0x000000ffff097224 */ /* 0x000fce00078e000e */
[----:B------:R-:W-:Y:S05]  /*1e530*/  WARPSYNC.COLLECTIVE R15, `(.L_x_8632) ;  /* 0x000000000f087348 */ /* 0x000fea0003c00000 */
[----:B------:R0:W1:Y:S02]  /*1e540*/  SHFL.IDX P6, R14, R13, R12, R11 ;  /* 0x0000000c0d0e7389 */ /* 0x00006400000c000b */
[----:B01----:R-:W-:Y:S01]  /*1e550*/  ENDCOLLECTIVE ;  /* 0x000000000000791b */ /* 0x003fe20003800000 */
.L_x_8632:
        /* <DEDUP_REMOVED lines=12> */
.L_x_8633:
[----:B------:R-:W-:Y:S02]  /*1e620*/  IMAD.MOV.U32 R13, RZ, RZ, R4 ;  /* 0x000000ffff0d7224 */ /* 0x000fe400078e0004 */
[----:B------:R-:W-:Y:S01]  /*1e630*/  IMAD.MOV.U32 R12, RZ, RZ, 0x5 ;  /* 0x00000005ff0c7424 */ /* 0x000fe200078e00ff */
[----:B------:R-:W-:-:S13]  /*1e640*/  @!P1 IADD3 R2, P2, R30, R14, RZ ;  /* 0x0000000e1e029210 */ /* 0x000fda0007f5e0ff */
[----:B------:R-:W-:Y:S05]  /*1e650*/  WARPSYNC.COLLECTIVE R15, `(.L_x_8634) ;  /* 0x000000000f087348 */ /* 0x000fea0003c00000 */
[----:B------:R0:W1:Y:S02]  /*1e660*/  SHFL.IDX P6, R14, R13, R12, R11 ;  /* 0x0000000c0d0e7389 */ /* 0x00006400000c000b */
[----:B01----:R-:W-:Y:S01]  /*1e670*/  ENDCOLLECTIVE ;  /* 0x000000000000791b */ /* 0x003fe20003800000 */
.L_x_8634:
[----:B------:R-:W-:Y:S02]  /*1e680*/  @!P1 IMAD.X R3, RZ, RZ, R8, P2 ;  /* 0x000000ffff039224 */ /* 0x000fe400010e0608 */
[----:B------:R-:W-:-:S03]  /*1e690*/  VIADD R8, R6, 0x50 ;  /* 0x0000005006087836 */ /* 0x000fc60000000000 */
[----:B------:R-:W-:Y:S01]  /*1e6a0*/  @!PT LDS RZ, [RZ] ;  /* 0x00000000fffff984 */ /* 0x000fe20000000800 */
[----:B------:R-:W-:Y:S01]  /*1e6b0*/  @!PT LDS RZ, [RZ] ;  /* 0x00000000fffff984 */ /* 0x000fe20000000800 */
[----:B------:R-:W-:Y:S01]  /*1e6c0*/  @!PT LDS RZ, [RZ] ;  /* 0x00000000fffff984 */ /* 0x000fe20000000800 */
[----:B------:R0:W-:Y:S02]  /*1e6d0*/  @!P1 LDGSTS.E.BYPASS.LTC128B.128 [R29+0x16400], desc[UR50][R2.64], !P0 ;  /* 0x16400000021d9fae */ /* 0x0001e4000c101d72 */
[----:B------:R-:W-:Y:S01]  /*1e6e0*/  ISETP.GE.AND P2, PT, R8, R5, PT ;  /* 0x000000050800720c */ /* 0x000fe20003f46270 */
[----:B------:R-:W-:Y:S02]  /*1e6f0*/  IMAD.MOV.U32 R13, RZ, RZ, R0 ;  /* 0x000000ffff0d7224 */ /* 0x000fe400078e0000 */
[----:B------:R-:W-:-:S10]  /*1e700*/  IMAD.MOV.U32 R7, RZ, RZ, R14 ;  /* 0x000000ffff077224 */ /* 0x000fd400078e000e */
[----:B0-----:R-:W-:Y:S05]  /*1e710*/  WARPSYNC.COLLECTIVE R15, `(.L_x_8635) ;  /* 0x000000000f087348 */ /* 0x001fea0003c00000 */
[----:B------:R1:W2:Y:S02]  /*1e720*/  SHFL.IDX P6, R14, R13, R12, R11 ;  /* 0x0000000c0d0e7389 */ /* 0x0002a400000c000b */
[----:B012---:R-:W-:Y:S01]  /*1e730*/  ENDCOLLECTIVE ;  /* 0x000000000000791b */ /* 0x007fe20003800000 */
.L_x_8635:
[----:B------:R-:W-:Y:S02]  /*1e740*/  IMAD.MOV.U32 R13, RZ, RZ, R4 ;  /* 0x000000ffff0d7224 */ /* 0x000fe400078e0004 */
[----:B------:R-:W-:Y:S02]  /*1e750*/  IMAD.MOV.U32 R12, RZ, RZ, 0x6 ;  /* 0x00000006ff0c7424 */ /* 0x000fe400078e00ff */
[----:B------:R-:W-:-:S07]  /*1e760*/  IMAD.MOV.U32 R9, RZ, RZ, R14 ;  /* 0x000000ffff097224 */ /* 0x000fce00078e000e */
[----:B------:R-:W-:Y:S05]  /*1e770*/  WARPSYNC.COLLECTIVE R15, `(.L_x_8636) ;  /* 0x000000000f087348 */ /* 0x000fea0003c00000 */
[----:B------:R0:W1:Y:S02]  /*1e780*/  SHFL.IDX P6, R14, R13, R12, R11 ;  /* 0x0000000c0d0e7389 */ /* 0x00006400000c000b */
[----:B01----:R-:W-:Y:S01]  /*1e790*/  ENDCOLLECTIVE ;  /* 0x000000000000791b */ /* 0x003fe20003800000 */
.L_x_8636:
[----:B------:R-:W-:-:S05]  /*1e7a0*/  @!P2 IADD3 R2, P1, R30, R9, RZ ;  /* 0x000000091e02a210 */ /* 0x000fca0007f3e0ff */
[----:B------:R-:W-:-:S05]  /*1e7b0*/  @!P2 IMAD.X R3, RZ, RZ, R7, P1 ;  /* 0x000000ffff03a224 */ /* 0x000fca00008e0607 */
        /* <DEDUP_REMOVED lines=9> */
.L_x_8637:
[----:B------:R-:W-:-:S05]  /*1e850*/  VIADD R2, R6, 0x60 ;  /* 0x0000006006027836 */ /* 0x000fca0000000000 */
[----:B------:R-:W-:Y:S01]  /*1e860*/  ISETP.GE.AND P1, PT, R2, R5, PT ;  /* 0x000000050200720c */ /* 0x000fe20003f26270 */
[----:B------:R-:W-:Y:S02]  /*1e870*/  IMAD.MOV.U32 R13, RZ, RZ, R4 ;  /* 0x000000ffff0d7224 */ /* 0x000fe400078e0004 */
[----:B------:R-:W-:-:S10]  /*1e880*/  IMAD.MOV.U32 R12, RZ, RZ, 0x7 ;  /* 0x00000007ff0c7424 */ /* 0x000fd400078e00ff */
[----:B------:R-:W-:-:S05]  /*1e890*/  @!P1 IADD3 R14, P2, R30, R14, RZ ;  /* 0x0000000e1e0e9210 */ /* 0x000fca0007f5e0ff */
[----:B------:R-:W-:-:S08]  /*1e8a0*/  @!P1 IMAD.MOV.U32 R2, RZ, RZ, R14 ;  /* 0x000000ffff029224 */ /* 0x000fd000078e000e */
[----:B------:R-:W-:Y:S05]  /*1e8b0*/  WARPSYNC.COLLECTIVE R15, `(.L_x_8638) ;  /* 0x000000000f087348 */ /* 0x000fea0003c00000 */
[----:B------:R0:W1:Y:S02]  /*1e8c0*/  SHFL.IDX P6, R14, R13, R12, R11 ;  /* 0x0000000c0d0e7389 */ /* 0x00006400000c000b */
[----:B01----:R-:W-:Y:S01]  /*1e8d0*/  ENDCOLLECTIVE ;  /* 0x000000000000791b */ /* 0x003fe20003800000 */
.L_x_8638:
        /* <DEDUP_REMOVED lines=11> */
.L_x_8639:
[----:B------:R-:W-:Y:S05]  /*1e990*/  BRA `(.L_x_8640) ;  /* 0xffffffb400207947 */ /* 0x000fea000383ffff */
.L_x_8538:
[----:B0-----:R0:W1:Y:S02]  /*1e9a0*/  SYNCS.PHASECHK.TRANS64.TRYWAIT P0, [R25+URZ+0x22820], R0 ;  /* 0x02282000190075a7 */ /* 0x001064000800017f */
[----:B-1----:R-:W-:Y:S05]  /*1e9b0*/  @!P0 NANOSLEEP.SYNCS 0x989680 ;  /* 0x009896800000895d */ /* 0x002fea0003900000 */
[----:B------:R-:W1:Y:S02]  /*1e9c0*/  @!P0 SYNCS.PHASECHK.TRANS64 P0, [R25+URZ+0x22820], R0 ;  /* 0x02282000190085a7 */ /* 0x000e64000800007f */
[----:B-1----:R-:W-:Y:S05]  /*1e9d0*/  @!P0 BRA `(.L_x_8538) ;  /* 0xfffffffc00f08947 */ /* 0x002fea000383ffff */
[----:B------:R-:W-:Y:S05]  /*1e9e0*/  BRA `(.L_x_8641) ;  /* 0xffffffb400507947 */ /* 0x000fea000383ffff */
.L_x_8541:
[----:B0-----:R0:W1:Y:S02]  /*1e9f0*/  SYNCS.PHASECHK.TRANS64.TRYWAIT P1, [R3+URZ+0x22880], R26 ;  /* 0x0228801a030075a7 */ /* 0x001064000802017f */
[----:B-1----:R-:W-:Y:S05]  /*1ea00*/  @!P1 NANOSLEEP.SYNCS 0x989680 ;  /* 0x009896800000995d */ /* 0x002fea0003900000 */
[----:B------:R-:W1:Y:S02]  /*1ea10*/  @!P1 SYNCS.PHASECHK.TRANS64 P1, [R3+URZ+0x22880], R26 ;  /* 0x0228801a030095a7 */ /* 0x000e64000802007f */
[----:B-1----:R-:W-:Y:S05]  /*1ea20*/  @!P1 BRA `(.L_x_8541) ;  /* 0xfffffffc00f09947 */ /* 0x002fea000383ffff */
[----:B------:R-:W-:Y:S05]  /*1ea30*/  BRA `(.L_x_8642) ;  /* 0xffffffb800647947 */ /* 0x000fea000383ffff */
.L_x_8542:
        /* <DEDUP_REMOVED lines=8> */
.L_x_8644:
[----:B------:R-:W-:Y:S05]  /*1eac0*/  BSYNC B0 ;  /* 0x0000000000007941 */ /* 0x000fea0003800000 */
.L_x_8643:
        /* <DEDUP_REMOVED lines=9> */
.L_x_8645:
[----:B------:R-:W-:Y:S02]  /*1eb60*/  IMAD.MOV.U32 R13, RZ, RZ, R7 ;  /* 0x000000ffff0d7224 */ /* 0x000fe400078e0007 */
[----:B------:R-:W-:Y:S02]  /*1eb70*/  IMAD.MOV.U32 R12, RZ, RZ, 0x1 ;  /* 0x00000001ff0c7424 */ /* 0x000fe400078e00ff */
[----:B------:R-:W-:-:S07]  /*1eb80*/  IMAD.MOV.U32 R4, RZ, RZ, R14 ;  /* 0x000000ffff047224 */ /* 0x000fce00078e000e */
[----:B------:R-:W-:Y:S05]  /*1eb90*/  WARPSYNC.COLLECTIVE R15, `(.L_x_8646) ;  /* 0x000000000f087348 */ /* 0x000fea0003c00000 */
[----:B------:R0:W1:Y:S02]  /*1eba0*/  SHFL.IDX P6, R14, R13, R12, R11 ;  /* 0x0000000c0d0e7389 */ /* 0x00006400000c000b */
[----:B01----:R-:W-:Y:S01]  /*1ebb0*/  ENDCOLLECTIVE ;  /* 0x000000000000791b */ /* 0x003fe20003800000 */
.L_x_8646:
        /* <DEDUP_REMOVED lines=11> */
.L_x_8647:
        /* <DEDUP_REMOVED lines=9> */
.L_x_8648:
        /* <DEDUP_REMOVED lines=9> */
.L_x_8649:
[----:B------:R-:W-:Y:S02]  /*1ed90*/  IMAD.MOV.U32 R13, RZ, RZ, R7 ;  /* 0x000000ffff0d7224 */ /* 0x000fe400078e0007 */
[----:B------:R-:W-:Y:S02]  /*1eda0*/  IMAD.MOV.U32 R12, RZ, RZ, 0x3 ;  /* 0x00000003ff0c7424 */ /* 0x000fe400078e00ff */
[----:B------:R-:W-:-:S07]  /*1edb0*/  IMAD.MOV.U32 R4, RZ, RZ, R14 ;  /* 0x000000ffff047224 */ /* 0x000fce00078e000e */
[----:B------:R-:W-:Y:S05]  /*1edc0*/  WARPSYNC.COLLECTIVE R15, `(.L_x_8650) ;  /* 0x000000000f087348 */ /* 0x000fea0003c00000 */
[----:B------:R0:W1:Y:S02]  /*1edd0*/  SHFL.IDX P6, R14, R13, R12, R11 ;  /* 0x0000000c0d0e7389 */ /* 0x00006400000c000b */
[----:B01----:R-:W-:Y:S01]  /*1ede0*/  ENDCOLLECTIVE ;  /* 0x000000000000791b */ /* 0x003fe20003800000 */
.L_x_8650:
        /* <DEDUP_REMOVED lines=11> */
.L_x_8651:
[----:B------:R-:W-:Y:S02]  /*1eea0*/  IMAD.MOV.U32 R13, RZ, RZ, R7 ;  /* 0x000000ffff0d7224 */ /* 0x000fe400078e0007 */
[----:B------:R-:W-:Y:S02]  /*1eeb0*/  IMAD.MOV.U32 R12, RZ, RZ, 0x4 ;  /* 0x00000004ff0c7424 */ /* 0x000fe400078e00ff */
[----:B------:R-:W-:-:S07]  /*1eec0*/  IMAD.MOV.U32 R4, RZ, RZ, R14 ;  /* 0x000000ffff047224 */ /* 0x000fce00078e000e */
[----:B------:R-:W-:Y:S05]  /*1eed0*/  WARPSYNC.COLLECTIVE R15, `(.L_x_8652) ;  /* 0x000000000f087348 */ /* 0x000fea0003c00000 */
[----:B------:R0:W1:Y:S02]  /*1eee0*/  SHFL.IDX P6, R14, R13, R12, R11 ;  /* 0x0000000c0d0e7389 */ /* 0x00006400000c000b */
[----:B01----:R-:W-:Y:S01]  /*1eef0*/  ENDCOLLECTIVE ;  /* 0x000000000000791b */ /* 0x003fe20003800000 */
.L_x_8652:
        /* <DEDUP_REMOVED lines=11> */
.L_x_8653:
[----:B------:R-:W-:Y:S02]  /*1efb0*/  IMAD.MOV.U32 R13, RZ, RZ, R7 ;  /* 0x000000ffff0d7224 */ /* 0x000fe400078e0007 */
[----:B------:R-:W-:Y:S02]  /*1efc0*/  IMAD.MOV.U32 R12, RZ, RZ, 0x5 ;  /* 0x00000005ff0c7424 */ /* 0x000fe400078e00ff */
[----:B------:R-:W-:-:S07]  /*1efd0*/  IMAD.MOV.U32 R4, RZ, RZ, R14 ;  /* 0x000000ffff047224 */ /* 0x000fce00078e000e */
[----:B------:R-:W-:Y:S05]  /*1efe0*/  WARPSYNC.COLLECTIVE R15, `(.L_x_8654) ;  /* 0x000000000f087348 */ /* 0x000fea0003c00000 */
[----:B------:R0:W1:Y:S02]  /*1eff0*/  SHFL.IDX P6, R14, R13, R12, R11 ;  /* 0x0000000c0d0e7389 */ /* 0x00006400000c000b */
[----:B01----:R-:W-:Y:S01]  /*1f000*/  ENDCOLLECTIVE ;  /* 0x000000000000791b */ /* 0x003fe20003800000 */
.L_x_8654:
        /* <DEDUP_REMOVED lines=11> */
.L_x_8655:
[----:B------:R-:W-:Y:S02]  /*1f0c0*/  IMAD.MOV.U32 R13, RZ, RZ, R7 ;  /* 0x000000ffff0d7224 */ /* 0x000fe400078e0007 */
[----:B------:R-:W-:Y:S02]  /*1f0d0*/  IMAD.MOV.U32 R12, RZ, RZ, 0x6 ;  /* 0x00000006ff0c7424 */ /* 0x000fe400078e00ff */
[----:B------:R-:W-:-:S07]  /*1f0e0*/  IMAD.MOV.U32 R4, RZ, RZ, R14 ;  /* 0x000000ffff047224 */ /* 0x000fce00078e000e */
[----:B------:R-:W-:Y:S05]  /*1f0f0*/  WARPSYNC.COLLECTIVE R15, `(.L_x_8656) ;  /* 0x000000000f087348 */ /* 0x000fea0003c00000 */
[----:B------:R0:W1:Y:S02]  /*1f100*/  SHFL.IDX P6, R14, R13, R12, R11 ;  /* 0x0000000c0d0e7389 */ /* 0x00006400000c000b */
[----:B01----:R-:W-:Y:S01]  /*1f110*/  ENDCOLLECTIVE ;  /* 0x000000000000791b */ /* 0x003fe20003800000 */
.L_x_8656:
        /* <DEDUP_REMOVED lines=11> */
.L_x_8657:
[----:B------:R-:W-:Y:S02]  /*1f1d0*/  IMAD.MOV.U32 R13, RZ, RZ, R7 ;  /* 0x000000ffff0d7224 */ /* 0x000fe400078e0007 */
[----:B------:R-:W-:Y:S02]  /*1f1e0*/  IMAD.MOV.U32 R12, RZ, RZ, 0x7 ;  /* 0x00000007ff0c7424 */ /* 0x000fe400078e00ff */
[----:B------:R-:W-:-:S07]  /*1f1f0*/  IMAD.MOV.U32 R4, RZ, RZ, R14 ;  /* 0x000000ffff047224 */ /* 0x000fce00078e000e */
[----:B------:R-:W-:Y:S05]  /*1f200*/  WARPSYNC.COLLECTIVE R15, `(.L_x_8658) ;  /* 0x000000000f087348 */ /* 0x000fea0003c00000 */
[----:B------:R0:W1:Y:S02]  /*1f210*/  SHFL.IDX P6, R14, R13, R12, R11 ;  /* 0x0000000c0d0e7389 */ /* 0x00006400000c000b */
[----:B01----:R-:W-:Y:S01]  /*1f220*/  ENDCOLLECTIVE ;  /* 0x000000000000791b */ /* 0x003fe20003800000 */
.L_x_8658:
[----:B------:R-:W-:Y:S01]  /*1f230*/  IMAD.MOV.U32 R13, RZ, RZ, R6 ;  /* 0x000000ffff0d7224 */ /* 0x000fe200078e0006 */
[----:B------:R-:W-:-:S05]  /*1f240*/  IADD3 R6, P1, R30, R4, RZ ;  /* 0x000000041e067210 */ /* 0x000fca0007f3e0ff */
[----:B------:R-:W-:Y:S02]  /*1f250*/  IMAD.X R7, RZ, RZ, R27, P1 ;  /* 0x000000ffff077224 */ /* 0x000fe400008e061b */
[----:B------:R-:W-:-:S03]  /*1f260*/  IMAD.MOV.U32 R5, RZ, RZ, R14 ;  /* 0x000000ffff057224 */ /* 0x000fc600078e000e */
[----:B------:R-:W-:Y:S01]  /*1f270*/  @!PT LDS RZ, [RZ] ;  /* 0x00000000fffff984 */ /* 0x000fe20000000800 */
[----:B------:R-:W-:Y:S01]  /*1f280*/  @!PT LDS RZ, [RZ] ;  /* 0x00000000fffff984 */ /* 0x000fe20000000800 */
[----:B------:R-:W-:Y:S01]  /*1f290*/  @!PT LDS RZ, [RZ] ;  /* 0x00000000fffff984 */ /* 0x000fe20000000800 */
[----:B------:R0:W-:Y:S04]  /*1f2a0*/  LDGSTS.E.BYPASS.LTC128B.128 [R17+0xd400], desc[UR50][R6.64], !P2 ;  /* 0x0d40000006117fae */ /* 0x0001e8000d101d72 */
[----:B0-----:R-:W-:Y:S05]  /*1f2b0*/  WARPSYNC.COLLECTIVE R15, `(.L_x_8659) ;  /* 0x000000000f087348 */ /* 0x001fea0003c00000 */
[----:B------:R1:W2:Y:S02]  /*1f2c0*/  SHFL.IDX P6, R14, R13, R12, R11 ;  /* 0x0000000c0d0e7389 */ /* 0x0002a400000c000b */
[----:B012---:R-:W-:Y:S01]  /*1f2d0*/  ENDCOLLECTIVE ;  /* 0x000000000000791b */ /* 0x007fe20003800000 */
.L_x_8659:
        /* <DEDUP_REMOVED lines=9> */
.L_x_8660:
        /* <DEDUP_REMOVED lines=9> */
.L_x_8661:
[----:B------:R-:W-:Y:S02]  /*1f400*/  IMAD.MOV.U32 R13, RZ, RZ, R19 ;  /* 0x000000ffff0d7224 */ /* 0x000fe400078e0013 */
[----:B------:R-:W-:Y:S02]  /*1f410*/  IMAD.MOV.U32 R12, RZ, RZ, 0x1 ;  /* 0x00000001ff0c7424 */ /* 0x000fe400078e00ff */
[----:B------:R-:W-:-:S07]  /*1f420*/  IMAD.MOV.U32 R7, RZ, RZ, R14 ;  /* 0x000000ffff077224 */ /* 0x000fce00078e000e */
[----:B------:R-:W-:Y:S05]  /*1f430*/  WARPSYNC.COLLECTIVE R15, `(.L_x_8662) ;  /* 0x000000000f087348 */ /* 0x000fea0003c00000 */
[----:B------:R0:W1:Y:S02]  /*1f440*/  SHFL.IDX P6, R14, R13, R12, R11 ;  /* 0x0000000c0d0e7389 */ /* 0x00006400000c000b */
[----:B01----:R-:W-:Y:S01]  /*1f450*/  ENDCOLLECTIVE ;  /* 0x000000000000791b */ /* 0x003fe20003800000 */
.L_x_8662:
        /* <DEDUP_REMOVED lines=11> */
.L_x_8663:
[----:B------:R-:W-:Y:S05]  /*1f510*/  BRA `(.L_x_8664) ;  /* 0xffffffb4001c7947 */ /* 0x000fea000383ffff */
.L_x_8545:
[----:B--2---:R2:W3:Y:S02]  /*1f520*/  SYNCS.PHASECHK.TRANS64.TRYWAIT P1, [R3+URZ+0x22840], R26 ;  /* 0x0228401a030075a7 */ /* 0x0044e4000802017f */
[----:B---3--:R-:W-:Y:S05]  /*1f530*/  @!P1 NANOSLEEP.SYNCS 0x989680 ;  /* 0x009896800000995d */ /* 0x008fea0003900000 */
[----:B------:R-:W3:Y:S02]  /*1f540*/  @!P1 SYNCS.PHASECHK.TRANS64 P1, [R3+URZ+0x22840], R26 ;  /* 0x0228401a030095a7 */ /* 0x000ee4000802007f */
[----:B---3--:R-:W-:Y:S05]  /*1f550*/  @!P1 BRA `(.L_x_8545) ;  /* 0xfffffffc00f09947 */ /* 0x008fea000383ffff */
[----:B------:R-:W-:Y:S05]  /*1f560*/  BRA `(.L_x_8665) ;  /* 0xffffffb4005c7947 */ /* 0x000fea000383ffff */
.L_x_8546:
        /* <DEDUP_REMOVED lines=8> */
.L_x_8667:
[----:B------:R-:W-:Y:S05]  /*1f5f0*/  BSYNC B0 ;  /* 0x0000000000007941 */ /* 0x000fea0003800000 */
.L_x_8666:
        /* <DEDUP_REMOVED lines=9> */
.L_x_8668:
[----:B------:R-:W-:Y:S02]  /*1f690*/  VIADD R8, R8, UR46 ;  /* 0x0000002e08087c36 */ /* 0x000fe40008000000 */
[----:B------:R-:W-:Y:S02]  /*1f6a0*/  IMAD.MOV.U32 R13, RZ, RZ, R7 ;  /* 0x000000ffff0d7224 */ /* 0x000fe400078e0007 */
[----:B------:R-:W-:Y:S01]  /*1f6b0*/  IMAD.MOV.U32 R12, RZ, RZ, 0x1 ;  /* 0x00000001ff0c7424 */ /* 0x000fe200078e00ff */
[----:B------:R-:W-:-:S13]  /*1f6c0*/  IADD3 R4, P1, R30, R14, RZ ;  /* 0x0000000e1e047210 */ /* 0x000fda0007f3e0ff */
[----:B------:R-:W-:Y:S05]  /*1f6d0*/  WARPSYNC.COLLECTIVE R15, `(.L_x_8669) ;  /* 0x000000000f087348 */ /* 0x000fea0003c00000 */
[----:B------:R0:W1:Y:S02]  /*1f6e0*/  SHFL.IDX P6, R14, R13, R12, R11 ;  /* 0x0000000c0d0e7389 */ /* 0x00006400000c000b */
[----:B01----:R-:W-:Y:S01]  /*1f6f0*/  ENDCOLLECTIVE ;  /* 0x000000000000791b */ /* 0x003fe20003800000 */
.L_x_8669:
        /* <DEDUP_REMOVED lines=10> */
.L_x_8670:
[----:B------:R-:W-:Y:S02]  /*1f7a0*/  IMAD.MOV.U32 R13, RZ, RZ, R7 ;  /* 0x000000ffff0d7224 */ /* 0x000fe400078e0007 */
[----:B------:R-:W-:Y:S01]  /*1f7b0*/  IMAD.MOV.U32 R12, RZ, RZ, 0x2 ;  /* 0x00000002ff0c7424 */ /* 0x000fe200078e00ff */
[----:B------:R-:W-:-:S13]  /*1f7c0*/  IADD3 R4, P1, R30, R14, RZ ;  /* 0x0000000e1e047210 */ /* 0x000fda0007f3e0ff */
[----:B------:R-:W-:Y:S05]  /*1f7d0*/  WARPSYNC.COLLECTIVE R15, `(.L_x_8671) ;  /* 0x000000000f087348 */ /* 0x000fea0003c00000 */
[----:B------:R0:W1:Y:S02]  /*1f7e0*/  SHFL.IDX P6, R14, R13, R12, R11 ;  /* 0x0000000c0d0e7389 */ /* 0x00006400000c000b */
[----:B01----:R-:W-:Y:S01]  /*1f7f0*/  ENDCOLLECTIVE ;  /* 0x000000000000791b */ /* 0x003fe20003800000 */
.L_x_8671:
        /* <DEDUP_REMOVED lines=10> */
.L_x_8672:
[----:B------:R-:W-:Y:S02]  /*1f8a0*/  IMAD.MOV.U32 R13, RZ, RZ, R7 ;  /* 0x000000ffff0d7224 */ /* 0x000fe400078e0007 */
[----:B------:R-:W-:Y:S02]  /*1f8b0*/  IMAD.MOV.U32 R12, RZ, RZ, 0x3 ;  /* 0x00000003ff0c7424 */ /* 0x000fe400078e00ff */
[----:B------:R-:W-:-:S07]  /*1f8c0*/  IMAD.MOV.U32 R19, RZ, RZ, R14 ;  /* 0x000000ffff137224 */ /* 0x000fce00078e000e */
[----:B------:R-:W-:Y:S05]  /*1f8d0*/  WARPSYNC.COLLECTIVE R15, `(.L_x_8673) ;  /* 0x000000000f087348 */ /* 0x000fea0003c00000 */
[----:B------:R0:W1:Y:S02]  /*1f8e0*/  SHFL.IDX P6, R14, R13, R12, R11 ;  /* 0x0000000c0d0e7389 */ /* 0x00006400000c000b */
[----:B01----:R-:W-:Y:S01]  /*1f8f0*/  ENDCOLLECTIVE ;  /* 0x000000000000791b */ /* 0x003fe20003800000 */
.L_x_8673:
        /* <DEDUP_REMOVED lines=11> */
.L_x_8674:
[----:B------:R-:W-:Y:S02]  /*1f9b0*/  IMAD.MOV.U32 R13, RZ, RZ, R7 ;  /* 0x000000ffff0d7224 */ /* 0x000fe400078e0007 */
[----:B------:R-:W-:Y:S01]  /*1f9c0*/  IMAD.MOV.U32 R12, RZ, RZ, 0x4 ;  /* 0x00000004ff0c7424 */ /* 0x000fe200078e00ff */
[----:B------:R-:W-:-:S13]  /*1f9d0*/  IADD3 R4, P1, R30, R14, RZ ;  /* 0x0000000e1e047210 */ /* 0x000fda0007f3e0ff */
[----:B------:R-:W-:Y:S05]  /*1f9e0*/  WARPSYNC.COLLECTIVE R15, `(.L_x_8675) ;  /* 0x000000000f087348 */ /* 0x000fea0003c00000 */
[----:B------:R0:W1:Y:S02]  /*1f9f0*/  SHFL.IDX P6, R14, R13, R12, R11 ;  /* 0x0000000c0d0e7389 */ /* 0x00006400000c000b */
[----:B01----:R-:W-:Y:S01]  /*1fa00*/  ENDCOLLECTIVE ;  /* 0x000000000000791b */ /* 0x003fe20003800000 */
.L_x_8675:
        /* <DEDUP_REMOVED lines=10> */
.L_x_8676:
[----:B------:R-:W-:Y:S02]  /*1fab0*/  IMAD.MOV.U32 R13, RZ, RZ, R7 ;  /* 0x000000ffff0d7224 */ /* 0x000fe400078e0007 */
[----:B------:R-:W-:Y:S02]  /*1fac0*/  IMAD.MOV.U32 R12, RZ, RZ, 0x5 ;  /* 0x00000005ff0c7424 */ /* 0x000fe400078e00ff */
[----:B------:R-:W-:-:S07]  /*1fad0*/  IMAD.MOV.U32 R19, RZ, RZ, R14 ;  /* 0x000000ffff137224 */ /* 0x000fce00078e000e */
[----:B------:R-:W-:Y:S05]  /*1fae0*/  WARPSYNC.COLLECTIVE R15, `(.L_x_8677) ;  /* 0x000000000f087348 */ /* 0x000fea0003c00000 */
[----:B------:R0:W1:Y:S02]  /*1faf0*/  SHFL.IDX P6, R14, R13, R12, R11 ;  /* 0x0000000c0d0e7389 */ /* 0x00006400000c000b */
[----:B01----:R-:W-:Y:S01]  /*1fb00*/  ENDCOLLECTIVE ;  /* 0x000000000000791b */ /* 0x003fe20003800000 */
.L_x_8677:
        /* <DEDUP_REMOVED lines=11> */
.L_x_8678:
        /* <DEDUP_REMOVED lines=8> */
.L_x_8679:
        /* <DEDUP_REMOVED lines=9> */
.L_x_8680:
[----:B------:R-:W-:Y:S02]  /*1fcd0*/  IMAD.MOV.U32 R13, RZ, RZ, R7 ;  /* 0x000000ffff0d7224 */ /* 0x000fe400078e0007 */
[----:B------:R-:W-:Y:S02]  /*1fce0*/  IMAD.MOV.U32 R12, RZ, RZ, 0x7 ;  /* 0x00000007ff0c7424 */ /* 0x000fe400078e00ff */
[----:B------:R-:W-:-:S07]  /*1fcf0*/  IMAD.MOV.U32 R19, RZ, RZ, R14 ;  /* 0x000000ffff137224 */ /* 0x000fce00078e000e */
[----:B------:R-:W-:Y:S05]  /*1fd00*/  WARPSYNC.COLLECTIVE R15, `(.L_x_8681) ;  /* 0x000000000f087348 */ /* 0x000fea0003c00000 */
[----:B------:R0:W1:Y:S02]  /*1fd10*/  SHFL.IDX P6, R14, R13, R12, R11 ;  /* 0x0000000c0d0e7389 */ /* 0x00006400000c000b */
[----:B01----:R-:W-:Y:S01]  /*1fd20*/  ENDCOLLECTIVE ;  /* 0x000000000000791b */ /* 0x003fe20003800000 */
.L_x_8681:
        /* <DEDUP_REMOVED lines=11> */
.L_x_8682:
        /* <DEDUP_REMOVED lines=9> */
.L_x_8683:
        /* <DEDUP_REMOVED lines=9> */
.L_x_8684:
[----:B------:R-:W-:Y:S02]  /*1ff00*/  IMAD.MOV.U32 R13, RZ, RZ, R10 ;  /* 0x000000ffff0d7224 */ /* 0x000fe400078e000a */
[----:B------:R-:W-:Y:S02]  /*1ff10*/  IMAD.MOV.U32 R12, RZ, RZ, 0x1 ;  /* 0x00000001ff0c7424 */ /* 0x000fe400078e00ff */
[----:B------:R-:W-:-:S07]  /*1ff20*/  IMAD.MOV.U32 R7, RZ, RZ, R14 ;  /* 0x000000ffff077224 */ /* 0x000fce00078e000e */
[----:B------:R-:W-:Y:S05]  /*1ff30*/  WARPSYNC.COLLECTIVE R15, `(.L_x_8685) ;  /* 0x000000000f087348 */ /* 0x000fea0003c00000 */
[----:B------:R0:W1:Y:S02]  /*1ff40*/  SHFL.IDX P6, R14, R13, R12, R11 ;  /* 0x0000000c0d0e7389 */ /* 0x00006400000c000b */
[----:B01----:R-:W-:Y:S01]  /*1ff50*/  ENDCOLLECTIVE ;  /* 0x000000000000791b */ /* 0x003fe20003800000 */
.L_x_8685:
        /* <DEDUP_REMOVED lines=11> */
.L_x_8686:
[----:B------:R-:W-:Y:S05]  /*20010*/  BRA `(.L_x_8687) ;  /* 0xffffffb000007947 */ /* 0x000fea000383ffff */
.L_x_8549:
[----:B0-----:R0:W1:Y:S02]  /*20020*/  SYNCS.PHASECHK.TRANS64.TRYWAIT P2, [R6+URZ+0x22870], R3 ;  /* 0x02287003060075a7 */ /* 0x001064000804017f */
[----:B-1----:R-:W-:Y:S05]  /*20030*/  @!P2 NANOSLEEP.SYNCS 0x989680 ;  /* 0x009896800000a95d */ /* 0x002fea0003900000 */
[----:B------:R-:W1:Y:S02]  /*20040*/  @!P2 SYNCS.PHASECHK.TRANS64 P2, [R6+URZ+0x22870], R3 ;  /* 0x022870030600a5a7 */ /* 0x000e64000804007f */
[----:B-1----:R-:W-:Y:S05]  /*20050*/  @!P2 BRA `(.L_x_8549) ;  /* 0xfffffffc00f0a947 */ /* 0x002fea000383ffff */
[----:B------:R-:W-:Y:S05]  /*20060*/  BRA `(.L_x_8688) ;  /* 0xffffffb000587947 */ /* 0x000fea000383ffff */
.L_x_8551:
[----:B0-----:R0:W1:Y:S02]  /*20070*/  SYNCS.PHASECHK.TRANS64.TRYWAIT P2, [R6+URZ+0x22860], R3 ;  /* 0x02286003060075a7 */ /* 0x001064000804017f */
[----:B-1----:R-:W-:Y:S05]  /*20080*/  @!P2 NANOSLEEP.SYNCS 0x989680 ;  /* 0x009896800000a95d */ /* 0x002fea0003900000 */
[----:B------:R-:W1:Y:S02]  /*20090*/  @!P2 SYNCS.PHASECHK.TRANS64 P2, [R6+URZ+0x22860], R3 ;  /* 0x022860030600a5a7 */ /* 0x000e64000804007f */
[----:B-1----:R-:W-:Y:S05]  /*200a0*/  @!P2 BRA `(.L_x_8551) ;  /* 0xfffffffc00f0a947 */ /* 0x002fea000383ffff */
[----:B------:R-:W-:Y:S05]  /*200b0*/  BRA `(.L_x_8689) ;  /* 0xffffffb000687947 */ /* 0x000fea000383ffff */
.L_x_8558:
[----:B0-----:R0:W1:Y:S02]  /*200c0*/  SYNCS.PHASECHK.TRANS64.TRYWAIT P0, [R16+URZ+0x22870], R3 ;  /* 0x02287003100075a7 */ /* 0x001064000800017f */
[----:B-1----:R-:W-:Y:S05]  /*200d0*/  @!P0 NANOSLEEP.SYNCS 0x989680 ;  /* 0x009896800000895d */ /* 0x002fea0003900000 */
[----:B------:R-:W1:Y:S02]  /*200e0*/  @!P0 SYNCS.PHASECHK.TRANS64 P0, [R16+URZ+0x22870], R3 ;  /* 0x02287003100085a7 */ /* 0x000e64000800007f */
[----:B-1----:R-:W-:Y:S05]  /*200f0*/  @!P0 BRA `(.L_x_8558) ;  /* 0xfffffffc00f08947 */ /* 0x002fea000383ffff */
[----:B------:R-:W-:Y:S05]  /*20100*/  BRA `(.L_x_8690) ;  /* 0xffffffb8000c7947 */ /* 0x000fea000383ffff */
.L_x_8560:
[----:B0-----:R0:W1:Y:S02]  /*20110*/  SYNCS.PHASECHK.TRANS64.TRYWAIT P0, [R16+URZ+0x22860], R5 ;  /* 0x02286005100075a7 */ /* 0x001064000800017f */
[----:B-1----:R-:W-:Y:S05]  /*20120*/  @!P0 NANOSLEEP.SYNCS 0x989680 ;  /* 0x009896800000895d */ /* 0x002fea0003900000 */
[----:B------:R-:W1:Y:S02]  /*20130*/  @!P0 SYNCS.PHASECHK.TRANS64 P0, [R16+URZ+0x22860], R5 ;  /* 0x02286005100085a7 */ /* 0x000e64000800007f */
[----:B-1----:R-:W-:Y:S05]  /*20140*/  @!P0 BRA `(.L_x_8560) ;  /* 0xfffffffc00f08947 */ /* 0x002fea000383ffff */
[----:B------:R-:W-:Y:S05]  /*20150*/  BRA `(.L_x_8691) ;  /* 0xffffffb8002c7947 */ /* 0x000fea000383ffff */
.L_x_8563:
[----:B0-----:R0:W1:Y:S02]  /*20160*/  SYNCS.PHASECHK.TRANS64.TRYWAIT P0, [R5+URZ+0x22820], R2 ;  /* 0x02282002050075a7 */ /* 0x001064000800017f */
[----:B-1----:R-:W-:Y:S05]  /*20170*/  @!P0 NANOSLEEP.SYNCS 0x989680 ;  /* 0x009896800000895d */ /* 0x002fea0003900000 */
[----:B------:R-:W1:Y:S02]  /*20180*/  @!P0 SYNCS.PHASECHK.TRANS64 P0, [R5+URZ+0x22820], R2 ;  /* 0x02282002050085a7 */ /* 0x000e64000800007f */
[----:B-1----:R-:W-:Y:S05]  /*20190*/  @!P0 BRA `(.L_x_8563) ;  /* 0xfffffffc00f08947 */ /* 0x002fea000383ffff */
[----:B------:R-:W-:Y:S05]  /*201a0*/  BRA `(.L_x_8692) ;  /* 0xffffffbc00b07947 */ /* 0x000fea000383ffff */
.L_x_8565:
[----:B0-----:R0:W1:Y:S02]  /*201b0*/  SYNCS.PHASECHK.TRANS64.TRYWAIT P1, [R4+URZ+0x22840], R3 ;  /* 0x02284003040075a7 */ /* 0x001064000802017f */
[----:B-1----:R-:W-:Y:S05]  /*201c0*/  @!P1 NANOSLEEP.SYNCS 0x989680 ;  /* 0x009896800000995d */ /* 0x002fea0003900000 */
[----:B------:R-:W1:Y:S02]  /*201d0*/  @!P1 SYNCS.PHASECHK.TRANS64 P1, [R4+URZ+0x22840], R3 ;  /* 0x02284003040095a7 */ /* 0x000e64000802007f */
[----:B-1----:R-:W-:Y:S05]  /*201e0*/  @!P1 BRA `(.L_x_8565) ;  /* 0xfffffffc00f09947 */ /* 0x002fea000383ffff */
[----:B------:R-:W-:Y:S05]  /*201f0*/  BRA `(.L_x_8693) ;  /* 0xffffffbc00ec7947 */ /* 0x000fea000383ffff */
.L_x_8567:
[----:B-1----:R1:W2:Y:S02]  /*20200*/  SYNCS.PHASECHK.TRANS64.TRYWAIT P1, [R5+URZ+0x22840], R0 ;  /* 0x02284000050075a7 */ /* 0x0022a4000802017f */
[----:B--2---:R-:W-:Y:S05]  /*20210*/  @!P1 NANOSLEEP.SYNCS 0x989680 ;  /* 0x009896800000995d */ /* 0x004fea0003900000 */
[----:B------:R-:W2:Y:S02]  /*20220*/  @!P1 SYNCS.PHASECHK.TRANS64 P1, [R5+URZ+0x22840], R0 ;  /* 0x02284000050095a7 */ /* 0x000ea4000802007f */
[----:B--2---:R-:W-:Y:S05]  /*20230*/  @!P1 BRA `(.L_x_8567) ;  /* 0xfffffffc00f09947 */ /* 0x004fea000383ffff */
[----:B------:R-:W-:Y:S05]  /*20240*/  BRA `(.L_x_8694) ;  /* 0xffffffbc00f87947 */ /* 0x000fea000383ffff */
.L_x_8569:
[----:B--2---:R2:W3:Y:S02]  /*20250*/  SYNCS.PHASECHK.TRANS64.TRYWAIT P1, [R4+URZ+0x22860], R3 ;  /* 0x02286003040075a7 */ /* 0x0044e4000802017f */
[----:B---3--:R-:W-:Y:S05]  /*20260*/  @!P1 NANOSLEEP.SYNCS 0x989680 ;  /* 0x009896800000995d */ /* 0x008fea0003900000 */
[----:B------:R-:W3:Y:S02]  /*20270*/  @!P1 SYNCS.PHASECHK.TRANS64 P1, [R4+URZ+0x22860], R3 ;  /* 0x02286003040095a7 */ /* 0x000ee4000802007f */
[----:B---3--:R-:W-:Y:S05]  /*20280*/  @!P1 BRA `(.L_x_8569) ;  /* 0xfffffffc00f09947 */ /* 0x008fea000383ffff */
[----:B------:R-:W-:Y:S05]  /*20290*/  BRA `(.L_x_8695) ;  /* 0xffffffbc00f47947 */ /* 0x000fea000383ffff */
.L_x_8571:
[----:B---3--:R3:W4:Y:S02]  /*202a0*/  SYNCS.PHASECHK.TRANS64.TRYWAIT P1, [R5+URZ+0x22860], R0 ;  /* 0x02286000050075a7 */ /* 0x008724000802017f */
[----:B----4-:R-:W-:Y:S05]  /*202b0*/  @!P1 NANOSLEEP.SYNCS 0x989680 ;  /* 0x009896800000995d */ /* 0x010fea0003900000 */
[----:B------:R-:W4:Y:S02]  /*202c0*/  @!P1 SYNCS.PHASECHK.TRANS64 P1, [R5+URZ+0x22860], R0 ;  /* 0x02286000050095a7 */ /* 0x000f24000802007f */
[----:B----4-:R-:W-:Y:S05]  /*202d0*/  @!P1 BRA `(.L_x_8571) ;  /* 0xfffffffc00f09947 */ /* 0x010fea000383ffff */
[----:B------:R-:W-:Y:S05]  /*202e0*/  BRA `(.L_x_8696) ;  /* 0xffffffbc00f07947 */ /* 0x000fea000383ffff */
.L_x_8573:
[----:B----4-:R4:W0:Y:S02]  /*202f0*/  SYNCS.PHASECHK.TRANS64.TRYWAIT P1, [R4+URZ+0x22880], R3 ;  /* 0x02288003040075a7 */ /* 0x010824000802017f */
[----:B0-----:R-:W-:Y:S05]  /*20300*/  @!P1 NANOSLEEP.SYNCS 0x989680 ;  /* 0x009896800000995d */ /* 0x001fea0003900000 */
[----:B------:R-:W0:Y:S02]  /*20310*/  @!P1 SYNCS.PHASECHK.TRANS64 P1, [R4+URZ+0x22880], R3 ;  /* 0x02288003040095a7 */ /* 0x000e24000802007f */
[----:B0-----:R-:W-:Y:S05]  /*20320*/  @!P1 BRA `(.L_x_8573) ;  /* 0xfffffffc00f09947 */ /* 0x001fea000383ffff */
[----:B------:R-:W-:Y:S05]  /*20330*/  BRA `(.L_x_8697) ;  /* 0xffffffbc00ec7947 */ /* 0x000fea000383ffff */
.L_x_8698:
        /* <DEDUP_REMOVED lines=12> */
.L_x_16287:


//--------------------- .text._ZN7cutlass13device_kernelIN5flash11enable_sm90INS1_16FlashAttnFwdSm90INS1_25CollectiveMainloopFwdSm90ILi2EN4cute5tupleIJNS5_1CILi1EEES8_S8_EEENS6_IJNS7_ILi128EEENS7_ILi160EEESA_EEELi128ENS_12float_e4m3_tEfNS_4arch4Sm90ELb0ELb1ELb1ELb1ELb1ELb0ELb0ELb1ELb1ELb1ELb1ELb0EEENS1_21CollectiveEpilogueFwdINS6_IJSA_SA_SB_EEES9_NS_10bfloat16_tESF_Li256ELb1ELb1ELb1ELb1EEENS1_36VarlenDynamicPersistentTileSchedulerILi128ELi160ELi256ELi128ELb1ELb1ELb1ELb1ELb0ELb1EEEEEEEEEvNT_6ParamsE --------------------------
	.section	.text._ZN7cutlass13device_kernelIN5flash11enable_sm90INS1_16FlashAttnFwdSm90INS1_25CollectiveMainloopFwdSm90ILi2EN4cute5tupleIJNS5_1CILi1EEES8_S8_EEENS6_IJNS7_ILi128EEENS7_ILi160EEESA_EEELi128ENS_12float_e4m3_tEfNS_4arch4Sm90ELb0ELb1ELb1ELb1ELb1ELb0ELb0ELb1ELb1ELb1ELb1ELb0EEENS1_21CollectiveEpilogueFwdINS6_IJSA_SA_SB_EEES9_NS_10bfloat16_tESF_Li256ELb1ELb1ELb1ELb1EEENS1_36VarlenDynamicPersistentTileSchedulerILi128ELi160ELi256ELi128ELb1ELb1ELb1ELb1ELb0ELb1EEEEEEEEEvNT_6ParamsE,"ax",@progbits
	.align	128
.text._ZN7cutlass13device_kernelIN5flash11enable_sm90INS1_16FlashAttnFwdSm90INS1_25CollectiveMainloopFwdSm90ILi2EN4cute5tupleIJNS5_1CILi1EEES8_S8_EEENS6_IJNS7_ILi128EEENS7_ILi160EEESA_EEELi128ENS_12float_e4m3_tEfNS_4arch4Sm90ELb0ELb1ELb1ELb1ELb1ELb0ELb0ELb1ELb1ELb1ELb1ELb0EEENS1_21CollectiveEpilogueFwdINS6_IJSA_SA_SB_EEES9_NS_10bfloat16_tESF_Li256ELb1ELb1ELb1ELb1EEENS1_36VarlenDynamicPersistentTileSchedulerILi128ELi160ELi256ELi128ELb1ELb1ELb1ELb1ELb0ELb1EEEEEEEEEvNT_6ParamsE:
        .type           _ZN7cutlass13device_kernelIN5flash11enable_sm90INS1_16FlashAttnFwdSm90INS1_25CollectiveMainloopFwdSm90ILi2EN4cute5tupleIJNS5_1CILi1EEES8_S8_EEENS6_IJNS7_ILi128EEENS7_ILi160EEESA_EEELi128ENS_12float_e4m3_tEfNS_4arch4Sm90ELb0ELb1ELb1ELb1ELb1ELb0ELb0ELb1ELb1ELb1ELb1ELb0EEENS1_21CollectiveEpilogueFwdINS6_IJSA_SA_SB_EEES9_NS_10bfloat16_tESF_Li256ELb1ELb1ELb1ELb1EEENS1_36VarlenDynamicPersistentTileSchedulerILi128ELi160ELi256ELi128ELb1ELb1ELb1ELb1ELb0ELb1EEEEEEEEEvNT_6ParamsE,@function
        .size           _ZN7cutlass13device_kernelIN5flash11enable_sm90INS1_16FlashAttnFwdSm90INS1_25CollectiveMainloopFwdSm90ILi2EN4cute5tupleIJNS5_1CILi1EEES8_S8_EEENS6_IJNS7_ILi128EEENS7_ILi160EEESA_EEELi128ENS_12float_e4m3_tEfNS_4arch4Sm90ELb0ELb1ELb1ELb1ELb1ELb0ELb0ELb1ELb1ELb1ELb1ELb0EEENS1_21CollectiveEpilogueFwdINS6_IJSA_SA_SB_EEES9_NS_10bfloat16_tESF_Li256ELb1ELb1ELb1ELb1EEENS1_36VarlenDynamicPersistentTileSchedulerILi128ELi160ELi256ELi128ELb1ELb1ELb1ELb1ELb0ELb1EEEEEEEEEvNT_6ParamsE,(.L_x_16288 - _ZN7cutlass13device_kernelIN5flash11enable_sm90INS1_16FlashAttnFwdSm90INS1_25CollectiveMainloopFwdSm90ILi2EN4cute5tupleIJNS5_1CILi1EEES8_S8_EEENS6_IJNS7_ILi128EEENS7_ILi160EEESA_EEELi128ENS_12float_e4m3_tEfNS_4arch4Sm90ELb0ELb1ELb1ELb1ELb1ELb0ELb0ELb1ELb1ELb1ELb1ELb0EEENS1_21CollectiveEpilogueFwdINS6_IJSA_SA_SB_EEES9_NS_10bfloat16_tESF_Li256ELb1ELb1ELb1ELb1EEENS1_36VarlenDynamicPersistentTileSchedulerILi128ELi160ELi256ELi128ELb1ELb1ELb1ELb1ELb0ELb1EEEEEEEEEvNT_6ParamsE)
        .other          _ZN7cutlass13device_kernelIN5flash11enable_sm90INS1_16FlashAttnFwdSm90INS1_25CollectiveMainloopFwdSm90ILi2EN4cute5tupleIJNS5_1CILi1EEES8_S8_EEENS6_IJNS7_ILi128EEENS7_ILi160EEESA_EEELi128ENS_12float_e4m3_tEfNS_4arch4Sm90ELb0ELb1ELb1ELb1ELb1ELb0ELb0ELb1ELb1ELb1ELb1ELb0EEENS1_21CollectiveEpilogueFwdINS6_IJSA_SA_SB_EEES9_NS_10bfloat16_tESF_Li256ELb1ELb1ELb1ELb1EEENS1_36VarlenDynamicPersistentTileSchedulerILi128ELi160ELi256ELi128ELb1ELb1ELb1ELb1ELb0ELb1EEEEEEEEEvNT_6ParamsE,@"STO_CUDA_ENTRY STV_DEFAULT"
_ZN7cutlass13device_kernelIN5flash11enable_sm90INS1_16FlashAttnFwdSm90INS1_25CollectiveMainloopFwdSm90ILi2EN4cute5tupleIJNS5_1CILi1EEES8_S8_EEENS6_IJNS7_ILi128EEENS7_ILi160EEESA_EEELi128ENS_12float_e4m3_tEfNS_4arch4Sm90ELb0ELb1ELb1ELb1ELb1ELb0ELb0ELb1ELb1ELb1ELb1ELb0EEENS1_21CollectiveEpilogueFwdINS6_IJSA_SA_SB_EEES9_NS_10bfloat16_tESF_Li256ELb1ELb1ELb1ELb1EEENS1_36VarlenDynamicPersistentTileSchedulerILi128ELi160ELi256ELi128ELb1ELb1ELb1ELb1ELb0ELb1EEEEEEEEEvNT_6ParamsE:
        /* <DEDUP_REMOVED lines=45> */
.L_x_8699:
        /* <DEDUP_REMOVED lines=22> */
.L_x_8700:
        /* <DEDUP_REMOVED lines=18> */
.L_x_8701:
        /* <DEDUP_REMOVED lines=22> */
.L_x_8702:
        /* <DEDUP_REMOVED lines=24> */
.L_x_8703:
        /* <DEDUP_REMOVED lines=8> */
.L_x_8705:
        /* <DEDUP_REMOVED lines=30> */
[----:B------:R-:W-:Y:S02]  /*0a90*/  LEA.HI R4, R3, R218, RZ, 0x5 ;  /* 0x000000da03047211 */ /* 0x000fe400078f28ff */
[----:B------:R-:W-:Y:S01]  /*0aa0*/  SHF.R.S32.HI R7, RZ, 0x4, R2 ;  /* 0x00000004ff077819 */ /* 0x000fe20000011402 */
[----:B------:R-:W-:Y:S01]  /*0ab0*/  IMAD.IADD R202, R218, 0x1, -R5 ;  /* 0x00000001daca7824 */ /* 0x000fe200078e0a05 */
[----:B------:R-:W-:Y:S01]  /*0ac0*/  LOP3.LUT R5, R2, 0x3fffff0, RZ, 0xc0, !PT ;  /* 0x03fffff002057812 */ /* 0x000fe200078ec0ff */
[----:B------:R-:W-:Y:S01]  /*0ad0*/  IMAD.SHL.U32 R4, R4, 0x20, RZ ;  /* 0x0000002004047824 */ /* 0x000fe200078e00ff */
[----:B------:R-:W-:Y:S02]  /*0ae0*/  LEA.HI R2, R2, R7, RZ, 0x1 ;  /* 0x0000000702027211 */ /* 0x000fe400078f08ff */
[----:B------:R-:W-:Y:S01]  /*0af0*/  SHF.R.S32.HI R9, RZ, 0x1f, R202 ;  /* 0x0000001fff097819 */ /* 0x000fe200000114ca */
[----:B------:R-:W-:Y:S01]  /*0b00*/  IMAD.IADD R5, R218, 0x1, -R5 ;  /* 0x00000001da057824 */ /* 0x000fe200078e0a05 */
[----:B------:R-:W-:-:S02]  /*0b10*/  LOP3.LUT R4, R4, 0xfffffc00, RZ, 0xc0, !PT ;  /* 0xfffffc0004047812 */ /* 0x000fc400078ec0ff */
[----:B------:R-:W-:Y:S02]  /*0b20*/  LOP3.LUT R2, R2, 0x1ffffffe, RZ, 0xc0, !PT ;  /* 0x1ffffffe02027812 */ /* 0x000fe400078ec0ff */
[----:B------:R-:W-:Y:S01]  /*0b30*/  LEA.HI R6, R9, R202, RZ, 0x2 ;  /* 0x000000ca09067211 */ /* 0x000fe200078f10ff */
[----:B------:R-:W-:Y:S01]  /*0b40*/  IMAD R5, R5, 0x40, R4 ;  /* 0x0000004005057824 */ /* 0x000fe200078e0204 */
[----:B------:R-:W-:Y:S01]  /*0b50*/  LEA.HI R4, R3, R218, RZ, 0x2 ;  /* 0x000000da03047211 */ /* 0x000fe200078f10ff */
[----:B------:R-:W-:Y:S01]  /*0b60*/  IMAD.IADD R2, R7, 0x1, -R2 ;  /* 0x0000000107027824 */ /* 0x000fe200078e0a02 */
[--C-:B------:R-:W-:Y:S02]  /*0b70*/  SHF.R.S32.HI R8, RZ, 0x2, R6.reuse ;  /* 0x00000002ff087819 */ /* 0x100fe40000011406 */
[----:B------:R-:W-:Y:S01]  /*0b80*/  SHF.R.S32.HI R11, RZ, 0x1f, R6 ;  /* 0x0000001fff0b7819 */ /* 0x000fe20000011406 */
[----:B------:R-:W-:Y:S01]  /*0b90*/  IMAD R215, R2, 0x8, R5 ;  /* 0x0000000802d77824 */ /* 0x000fe200078e0205 */
[----:B------:R-:W-:-:S02]  /*0ba0*/  LOP3.LUT R5, R4, 0xfffffffc, RZ, 0xc0, !PT ;  /* 0xfffffffc04057812 */ /* 0x000fc400078ec0ff */
[----:B------:R-:W-:Y:S02]  /*0bb0*/  LEA.HI R3, R3, R218, RZ, 0x3 ;  /* 0x000000da03037211 */ /* 0x000fe400078f18ff */
[----:B------:R-:W-:Y:S01]  /*0bc0*/  LEA.HI R11, R11, R8, RZ, 0x3 ;  /* 0x000000080b0b7211 */ /* 0x000fe200078f18ff */
[----:B------:R-:W-:Y:S01]  /*0bd0*/  IMAD.IADD R5, R218, 0x1, -R5 ;  /* 0x00000001da057824 */ /* 0x000fe200078e0a05 */
[----:B------:R-:W-:Y:S02]  /*0be0*/  SHF.R.S32.HI R213, RZ, 0x7, R0 ;  /* 0x00000007ffd57819 */ /* 0x000fe40000011400 */
        /* <DEDUP_REMOVED lines=8> */
[----:B------:R-:W-:Y:S01]  /*0c70*/  SHF.R.S32.HI R9, RZ, 0x5, R9 ;  /* 0x00000005ff097819 */ /* 0x000fe20000011409 */
[----:B------:R-:W-:Y:S01]  /*0c80*/  IMAD.SHL.U32 R23, R189, 0x8, RZ ;  /* 0x00000008bd177824 */ /* 0x000fe200078e00ff */
[----:B------:R-:W-:Y:S01]  /*0c90*/  LEA.HI R2, R5, R5, RZ, 0x1 ;  /* 0x0000000505027211 */ /* 0x000fe200078f08ff */
[----:B------:R-:W-:Y:S01]  /*0ca0*/  IMAD.SHL.U32 R19, R7, 0x2, RZ ;  /* 0x0000000207137824 */ /* 0x000fe200078e00ff */
[----:B------:R-:W-:Y:S01]  /*0cb0*/  LOP3.LUT R0, R0, 0x3fffffe, RZ, 0xc0, !PT ;  /* 0x03fffffe00007812 */ /* 0x000fe200078ec0ff */
[----:B------:R-:W-:Y:S01]  /*0cc0*/  IMAD R9, R9, 0x10, R8 ;  /* 0x0000001009097824 */ /* 0x000fe200078e0208 */
[----:B------:R-:W-:Y:S01]  /*0cd0*/  LOP3.LUT R2, R2, 0x1ffffffe, RZ, 0xc0, !PT ;  /* 0x1ffffffe02027812 */ /* 0x000fe200078ec0ff */
[----:B------:R-:W-:Y:S01]  /*0ce0*/  VIADD R188, R23, 0x40 ;  /* 0x0000004017bc7836 */ /* 0x000fe20000000000 */
[----:B------:R-:W-:Y:S01]  /*0cf0*/  SHF.R.S32.HI R201, RZ, 0x3, R3 ;  /* 0x00000003ffc97819 */ /* 0x000fe20000011403 */
[----:B------:R-:W-:Y:S01]  /*0d00*/  IMAD.IADD R0, R213, 0x1, -R0 ;  /* 0x00000001d5007824 */ /* 0x000fe200078e0a00 */
[----:B------:R-:W-:Y:S01]  /*0d10*/  SHF.R.S32.HI R217, RZ, 0x1f, R23 ;  /* 0x0000001fffd97819 */ /* 0x000fe20000011417 */
[C---:B------:R-:W-:Y:S01]  /*0d20*/  VIADD R200, R19.reuse, 0x30 ;  /* 0x0000003013c87836 */ /* 0x040fe20000000000 */
[----:B------:R-:W-:Y:S01]  /*0d30*/  SHF.R.S32.HI R216, RZ, 0x1f, R188 ;  /* 0x0000001fffd87819 */ /* 0x000fe200000114bc */
[----:B------:R-:W-:-:S02]  /*0d40*/  VIADD R199, R19, 0x38 ;  /* 0x0000003813c77836 */ /* 0x000fc40000000000 */
        /* <DEDUP_REMOVED lines=16> */
[----:B------:R-:W-:Y:S01]  /*0e50*/  IMAD.IADD R5, R5, 0x1, -R2 ;  /* 0x0000000105057824 */ /* 0x000fe200078e0a02 */
[----:B------:R-:W-:Y:S01]  /*0e60*/  SHF.R.S32.HI R204, RZ, 0x1f, R192 ;  /* 0x0000001fffcc7819 */ /* 0x000fe200000114c0 */
[----:B------:R-:W-:Y:S01]  /*0e70*/  IMAD R214, R0, 0x40, R9 ;  /* 0x0000004000d67824 */ /* 0x000fe200078e0209 */
[----:B------:R-:W-:Y:S01]  /*0e80*/  SHF.R.S32.HI R203, RZ, 0x1f, R191 ;  /* 0x0000001fffcb7819 */ /* 0x000fe200000114bf */
[----:B------:R-:W-:-:S02]  /*0e90*/  VIADD R190, R19, 0x28 ;  /* 0x0000002813be7836 */ /* 0x000fc40000000000 */
[----:B------:R-:W-:-:S07]  /*0ea0*/  IMAD R22, R5, 0x8, R214 ;  /* 0x0000000805167824 */ /* 0x000fce00078e02d6 */
.L_x_8817:
[----:B01-3--:R-:W0:Y:S01]  /*0eb0*/  LDC.64 R6, c[0x0][0xa18] ;  /* 0x00028600ff067b82 */ /* 0x00be220000000a00 */
[----:B--2---:R-:W-:Y:S01]  /*0ec0*/  IMAD.U32 R3, RZ, RZ, UR50 ;  /* 0x00000032ff037e24 */ /* 0x004fe2000f8e00ff */
[----:B------:R-:W-:Y:S01]  /*0ed0*/  ULDC.64 UR8, c[0x0][0xa20] ;  /* 0x0002880000087ab9 */ /* 0x000fe20000000a00 */
[----:B----4-:R-:W-:-:S05]  /*0ee0*/  IMAD.MOV.U32 R8, RZ, RZ, RZ ;  /* 0x000000ffff087224 */ /* 0x010fca00078e00ff */
[----:B------:R-:W1:Y:S08]  /*0ef0*/  LDC.64 R4, c[0x0][0xa28] ;  /* 0x00028a00ff047b82 */ /* 0x000e700000000a00 */
[----:B------:R-:W2:Y:S01]  /*0f00*/  LDC.64 R10, c[0x0][0x418] ;  /* 0x00010600ff0a7b82 */ /* 0x000ea20000000a00 */
[----:B0-----:R-:W-:-:S07]  /*0f10*/  ISETP.NE.U32.AND P1, PT, R6, RZ, PT ;  /* 0x000000ff0600720c */ /* 0x001fce0003f25070 */
[----:B------:R-:W0:Y:S01]  /*0f20*/  LDC R0, c[0x0][0x424] ;  /* 0x00010900ff007b82 */ /* 0x000e220000000800 */
[----:B------:R-:W-:Y:S02]  /*0f30*/  ISETP.NE.AND.EX P1, PT, R7, RZ, PT, P1 ;  /* 0x000000ff0700720c */ /* 0x000fe40003f25310 */
[----:B-1----:R-:W-:-:S05]  /*0f40*/  ISETP.NE.U32.AND P0, PT, R4, RZ, PT ;  /* 0x000000ff0400720c */ /* 0x002fca0003f05070 */
[----:B------:R-:W1:Y:S01]  /*0f50*/  LDC R17, c[0x0][0x2f0] ;  /* 0x0000bc00ff117b82 */ /* 0x000e620000000800 */
[----:B------:R-:W-:-:S07]  /*0f60*/  ISETP.NE.AND.EX P0, PT, R5, RZ, PT, P0 ;  /* 0x000000ff0500720c */ /* 0x000fce0003f05300 */
[----:B------:R-:W3:Y:S08]  /*0f70*/  @P1 LDC.64 R6, c[0x0][0xa18] ;  /* 0x00028600ff061b82 */ /* 0x000ef00000000a00 */
[----:B------:R-:W4:Y:S01]  /*0f80*/  @P0 LDC.64 R4, c[0x0][0xa28] ;  /* 0x00028a00ff040b82 */ /* 0x000f220000000a00 */
[----:B---3--:R-:W-:-:S05]  /*0f90*/  @P1 IMAD.WIDE R6, R3, 0x4, R6 ;  /* 0x0000000403061825 */ /* 0x008fca00078e0206 */
[----:B------:R3:W5:Y:S01]  /*0fa0*/  @P1 LDG.E R18, desc[UR54][R6.64] ;  /* 0x0000003606121981 */ /* 0x000762000c1e1900 */
[----:B----4-:R-:W-:Y:S01]  /*0fb0*/  @P0 IMAD.WIDE R4, R3, 0x4, R4 ;  /* 0x0000000403040825 */ /* 0x010fe200078e0204 */
[----:B------:R-:W-:-:S04]  /*0fc0*/  ISETP.NE.U32.AND P2, PT, RZ, UR8, PT ;  /* 0x00000008ff007c0c */ /* 0x000fc8000bf45070 */
[----:B------:R3:W5:Y:S01]  /*0fd0*/  @P0 LDG.E R8, desc[UR54][R4.64] ;  /* 0x0000003604080981 */ /* 0x000762000c1e1900 */
[----:B--2---:R-:W-:Y:S01]  /*0fe0*/  ISETP.NE.U32.AND P0, PT, R10, RZ, PT ;  /* 0x000000ff0a00720c */ /* 0x004fe20003f05070 */
[----:B------:R-:W-:Y:S01]  /*0ff0*/  ULOP3.LUT UR37, UR5, 0xffff, URZ, 0xc0, !UPT ;  /* 0x0000ffff05257892 */ /* 0x000fe2000f8ec03f */
[----:B------:R-:W-:Y:S02]  /*1000*/  ISETP.NE.AND.EX P2, PT, RZ, UR9, PT, P2 ;  /* 0x00000009ff007c0c */ /* 0x000fe4000bf45320 */
[----:B------:R-:W-:-:S04]  /*1010*/  ISETP.NE.AND.EX P0, PT, R11, RZ, PT, P0 ;  /* 0x000000ff0b00720c */ /* 0x000fc80003f05300 */
[----:B0-----:R-:W-:Y:S01]  /*1020*/  SEL R0, R0, 0x1, P0 ;  /* 0x0000000100007807 */ /* 0x001fe20000000000 */
[----:B-1-3--:R-:W-:Y:S08]  /*1030*/  @P1 BRA `(.L_x_8706) ;  /* 0x00000000002c1947 */ /* 0x00aff00003800000 */
[----:B------:R-:W-:Y:S01]  /*1040*/  ULDC.64 UR8, c[0x0][0xa00] ;  /* 0x0002800000087ab9 */ /* 0x000fe20000000a00 */
[----:B-----5:R-:W0:Y:S01]  /*1050*/  LDC R18, c[0x0][0x288] ;  /* 0x0000a200ff127b82 */ /* 0x020e220000000800 */
[----:B------:R-:W-:-:S04]  /*1060*/  ISETP.NE.U32.AND P0, PT, RZ, UR8, PT ;  /* 0x00000008ff007c0c */ /* 0x000fc8000bf05070 */
[----:B------:R-:W-:-:S13]  /*1070*/  ISETP.NE.AND.EX P0, PT, RZ, UR9, PT, P0 ;  /* 0x00000009ff007c0c */ /* 0x000fda000bf05300 */
[----:B------:R-:W-:Y:S05]  /*1080*/  @!P0 BRA `(.L_x_8706) ;  /* 0x0000000000188947 */ /* 0x000fea0003800000 */
[----:B------:R-:W1:Y:S01]  /*1090*/  LDC.64 R4, c[0x0][0xa00] ;  /* 0x00028000ff047b82 */ /* 0x000e620000000a00 */
[----:B------:R-:W-:-:S04]  /*10a0*/  IMAD.U32 R3, RZ, RZ, UR50 ;  /* 0x00000032ff037e24 */ /* 0x000fc8000f8e00ff */
[----:B-1----:R-:W-:-:S05]  /*10b0*/  IMAD.WIDE R4, R3, 0x4, R4 ;  /* 0x0000000403047825 */ /* 0x002fca00078e0204 */
[----:B0-----:R-:W2:Y:S04]  /*10c0*/  LDG.E R18, desc[UR54][R4.64] ;  /* 0x0000003604127981 */ /* 0x001ea8000c1e1900 */
[----:B------:R-:W2:Y:S02]  /*10d0*/  LDG.E R3, desc[UR54][R4.64+0x4] ;  /* 0x0000043604037981 */ /* 0x000ea4000c1e1900 */
[----:B--2---:R-:W-:-:S07]  /*10e0*/  IMAD.IADD R18, R3, 0x1, -R18 ;  /* 0x0000000103127824 */ /* 0x004fce00078e0a12 */
.L_x_8706:
[----:B------:R-:W-:Y:S01]  /*10f0*/  UMOV UR38, UR50 ;  /* 0x0000003200267c82 */ /* 0x000fe20008000000 */
[----:B------:R-:W-:Y:S01]  /*1100*/  IMAD R17, R0, R17, RZ ;  /* 0x0000001100117224 */ /* 0x000fe200078e02ff */
[----:B------:R-:W-:Y:S06]  /*1110*/  @!P2 BRA `(.L_x_8707) ;  /* 0x000000000018a947 */ /* 0x000fec0003800000 */
[----:B------:R-:W-:Y:S02]  /*1120*/  ULDC.64 UR8, c[0x0][0xa20] ;  /* 0x0002880000087ab9 */ /* 0x000fe40000000a00 */
[----:B------:R-:W-:-:S06]  /*1130*/  UIMAD.WIDE UR8, UR50, 0x4, UR8 ;  /* 0x00000004320878a5 */ /* 0x000fcc000f8e0208 */
[----:B------:R-:W-:Y:S02]  /*1140*/  IMAD.U32 R4, RZ, RZ, UR8 ;  /* 0x00000008ff047e24 */ /* 0x000fe4000f8e00ff */
[----:B------:R-:W-:-:S05]  /*1150*/  IMAD.U32 R5, RZ, RZ, UR9 ;  /* 0x00000009ff057e24 */ /* 0x000fca000f8e00ff */
[----:B------:R1:W5:Y:S01]  /*1160*/  LDG.E R17, desc[UR54][R4.64] ;  /* 0x0000003604117981 */ /* 0x000362000c1e1900 */
[----:B------:R-:W-:Y:S05]  /*1170*/  BRA `(.L_x_8708) ;  /* 0x0000000000287947 */ /* 0x000fea0003800000 */
.L_x_8707:
[----:B------:R-:W-:Y:S02]  /*1180*/  ULDC.64 UR8, c[0x0][0xa08] ;  /* 0x0002820000087ab9 */ /* 0x000fe40000000a00 */
[----:B------:R-:W-:-:S04]  /*1190*/  ISETP.NE.U32.AND P0, PT, RZ, UR8, PT ;  /* 0x00000008ff007c0c */ /* 0x000fc8000bf05070 */
[----:B------:R-:W-:-:S13]  /*11a0*/  ISETP.NE.AND.EX P0, PT, RZ, UR9, PT, P0 ;  /* 0x00000009ff007c0c */ /* 0x000fda000bf05300 */
[----:B------:R-:W-:Y:S05]  /*11b0*/  @!P0 BRA `(.L_x_8708) ;  /* 0x0000000000188947 */ /* 0x000fea0003800000 */
[----:B------:R-:W1:Y:S01]  /*11c0*/  LDC.64 R4, c[0x0][0xa08] ;  /* 0x00028200ff047b82 */ /* 0x000e620000000a00 */
[----:B------:R-:W-:-:S04]  /*11d0*/  IMAD.U32 R3, RZ, RZ, UR50 ;  /* 0x00000032ff037e24 */ /* 0x000fc8000f8e00ff */
[----:B-1----:R-:W-:-:S05]  /*11e0*/  IMAD.WIDE R4, R3, 0x4, R4 ;  /* 0x0000000403047825 */ /* 0x002fca00078e0204 */
[----:B------:R-:W2:Y:S04]  /*11f0*/  LDG.E R17, desc[UR54][R4.64] ;  /* 0x0000003604117981 */ /* 0x000ea8000c1e1900 */
[----:B------:R-:W2:Y:S02]  /*1200*/  LDG.E R0, desc[UR54][R4.64+0x4] ;  /* 0x0000043604007981 */ /* 0x000ea4000c1e1900 */
[----:B--2---:R-:W-:-:S07]  /*1210*/  IMAD.IADD R17, R0, 0x1, -R17 ;  /* 0x0000000100117824 */ /* 0x004fce00078e0a11 */
.L_x_8708:
[----:B------:R-:W-:Y:S01]  /*1220*/  ULDC UR4, c[0x0][0x448] ;  /* 0x0001120000047ab9 */ /* 0x000fe20000000800 */
[----:B-----5:R-:W-:Y:S01]  /*1230*/  IMAD.IADD R17, R17, 0x1, -R8 ;  /* 0x0000000111117824 */ /* 0x020fe200078e0a08 */
[----:B------:R-:W-:Y:S02]  /*1240*/  UISETP.NE.AND UP0, UPT, UR4, 0x1, UPT ;  /* 0x000000010400788c */ /* 0x000fe4000bf05270 */
[----:B------:R-:W-:Y:S02]  /*1250*/  USHF.L.U32 UR39, UR6, 0x7, URZ ;  /* 0x0000000706277899 */ /* 0x000fe4000800063f */
[----:B0-----:R-:W-:Y:S01]  /*1260*/  IADD3 R0, R17, 0x1, -R18 ;  /* 0x0000000111007810 */ /* 0x001fe20007ffe812 */
[----:B------:R-:W-:Y:S01]  /*1270*/  ULDC.64 UR6, c[0x0][0x9e0] ;  /* 0x0002780000067ab9 */ /* 0x000fe20000000a00 */
[----:B------:R-:W-:Y:S02]  /*1280*/  UIADD3 UR4, UR39, 0x7f, URZ ;  /* 0x0000007f27047890 */ /* 0x000fe4000fffe03f */
[----:B------:R-:W-:Y:S01]  /*1290*/  R2UR UR10, R0 ;  /* 0x00000000000a72ca */ /* 0x000fe200000e0000 */
[----:B------:R-:W-:-:S02]  /*12a0*/  UP2UR UR52, UPR, URZ, 0x1 ;  /* 0x000000013f347883 */ /* 0x000fc40008000000 */
[----:B------:R-:W-:Y:S01]  /*12b0*/  @UP0 ULDC UR8, c[0x0][0x44c] ;  /* 0x0001130000080ab9 */ /* 0x000fe20000000800 */
[----:B------:R-:W-:Y:S01]  /*12c0*/  @UP0 ULDC UR11, c[0x0][0x450] ;  /* 0x00011400000b0ab9 */ /* 0x000fe20000000800 */
[----:B------:R-:W-:-:S04]  /*12d0*/  UIMAD.WIDE.U32 UR8, UR4, UR8, URZ ;  /* 0x00000008040872a5 */ /* 0x000fc8000f8e003f */
[----:B------:R-:W-:Y:S02]  /*12e0*/  @UP0 USHF.R.U32.HI UR4, URZ, UR11, UR9 ;  /* 0x0000000b3f040299 */ /* 0x000fe40008011609 */
[----:B------:R-:W-:Y:S02]  /*12f0*/  UISETP.GE.AND UP0, UPT, UR7, 0x1, UPT ;  /* 0x000000010700788c */ /* 0x000fe4000bf06270 */
[----:B------:R-:W-:Y:S02]  /*1300*/  UIADD3 UR8, UR10, UR4, URZ ;  /* 0x000000040a087290 */ /* 0x000fe4000fffe03f */
[----:B------:R-:W-:Y:S02]  /*1310*/  UP2UR UR51, UPR, URZ, 0x1 ;  /* 0x000000013f337883 */ /* 0x000fe40008000000 */
[----:B------:R-:W-:Y:S01]  /*1320*/  PLOP3.LUT P0, PT, PT, PT, UP0, 0x40, 0x0 ;  /* 0x000000000000781c */ /* 0x000fe20003f0e808 */
[----:B------:R-:W-:-:S06]  /*1330*/  UIADD3 UR6, UR8, UR6, URZ ;  /* 0x0000000608067290 */ /* 0x000fcc000fffe03f */
[----:B------:R-:W-:-:S06]  /*1340*/  IMAD.U32 R0, RZ, RZ, UR6 ;  /* 0x00000006ff007e24 */ /* 0x000fcc000f8e00ff */
        /* <DEDUP_REMOVED lines=11> */
.L_x_8710:
[----:B------:R-:W-:-:S11]  /*1400*/  UISETP.NE.AND UP0, UPT, UR7, 0x1, UPT ;  /* 0x000000010700788c */ /* 0x000fd6000bf05270 */
[----:B------:R-:W-:Y:S02]  /*1410*/  @UP0 ULDC.64 UR10, c[0x0][0x9e8] ;  /* 0x00027a00000a0ab9 */ /* 0x000fe40000000a00 */
[----:B------:R-:W-:-:S04]  /*1420*/  UIMAD.WIDE.U32 UR8, UR4, UR10, URZ ;  /* 0x0000000a040872a5 */ /* 0x000fc8000f8e003f */
[----:B------:R-:W-:-:S12]  /*1430*/  @UP0 USHF.R.U32.HI UR4, URZ, UR11, UR9 ;  /* 0x0000000b3f040299 */ /* 0x000fd80008011609 */
.L_x_8711:
[----:B------:R-:W-:-:S06]  /*1440*/  UIMAD UR4, UR4, UR7, UR7 ;  /* 0x00000007040472a4 */ /* 0x000fcc000f8e0207 */
[----:B------:R-:W-:-:S07]  /*1450*/  VIMNMX R0, R0, UR4, PT ;  /* 0x0000000400007c48 */ /* 0x000fce000bfe0100 */
.L_x_8709:
[----:B------:R-:W-:Y:S01]  /*1460*/  UISETP.NE.AND UP0, UPT, UR52, URZ, UPT ;  /* 0x0000003f3400728c */ /* 0x000fe2000bf05270 */
[C---:B------:R-:W-:Y:S01]  /*1470*/  IMAD.IADD R106, R17.reuse, 0x1, -R18 ;  /* 0x00000001116a7824 */ /* 0x040fe200078e0a12 */
[----:B------:R-:W-:Y:S01]  /*1480*/  UMOV UR4, UR39 ;  /* 0x0000002700047c82 */ /* 0x000fe20008000000 */
[----:B------:R-:W-:Y:S02]  /*1490*/  VIADD R3, R0, 0x9f ;  /* 0x0000009f00037836 */ /* 0x000fe40000000000 */
[----:B------:R-:W-:Y:S01]  /*14a0*/  VIADD R0, R17, 0x9f ;  /* 0x0000009f11007836 */ /* 0x000fe20000000000 */
[----:B------:R-:W-:Y:S01]  /*14b0*/  R2UR UR6, R106 ;  /* 0x000000006a0672ca */ /* 0x000fe200000e0000 */
[----:B-1----:R-:W-:-:S04]  /*14c0*/  IMAD.HI R4, R3, 0x66666667, RZ ;  /* 0x6666666703047827 */ /* 0x002fc800078e02ff */
        /* <DEDUP_REMOVED lines=26> */
.L_x_8713:
[----:B------:R-:W-:-:S11]  /*1670*/  UISETP.NE.AND UP0, UPT, UR7, 0x1, UPT ;  /* 0x000000010700788c */ /* 0x000fd6000bf05270 */
[----:B------:R-:W-:Y:S02]  /*1680*/  @UP0 ULDC.64 UR10, c[0x0][0x9e8] ;  /* 0x00027a00000a0ab9 */ /* 0x000fe40000000a00 */
[----:B------:R-:W-:-:S04]  /*1690*/  UIMAD.WIDE.U32 UR8, UR4, UR10, URZ ;  /* 0x0000000a040872a5 */ /* 0x000fc8000f8e003f */
[----:B------:R-:W-:-:S12]  /*16a0*/  @UP0 USHF.R.U32.HI UR4, URZ, UR11, UR9 ;  /* 0x0000000b3f040299 */ /* 0x000fd80008011609 */
.L_x_8714:
[----:B------:R-:W-:-:S04]  /*16b0*/  UIMAD UR4, UR4, UR7, URZ ;  /* 0x00000007040472a4 */ /* 0x000fc8000f8e023f */
[----:B------:R-:W-:-:S04]  /*16c0*/  UISETP.LT.AND UP0, UPT, UR6, UR4, UPT ;  /* 0x000000040600728c */ /* 0x000fc8000bf01270 */
[----:B------:R-:W-:-:S12]  /*16d0*/  USEL UR6, UR6, UR4, !UP0 ;  /* 0x0000000406067287 */ /* 0x000fd8000c000000 */
.L_x_8712:
[----:B------:R-:W-:-:S04]  /*16e0*/  UIMAD.WIDE UR6, UR6, 0x66666667, URZ ;  /* 0x66666667060678a5 */ /* 0x000fc8000f8e023f */
[----:B------:R-:W-:-:S04]  /*16f0*/  USHF.R.U32.HI UR4, URZ, 0x1f, UR7 ;  /* 0x0000001f3f047899 */ /* 0x000fc80008011607 */
[----:B------:R-:W-:Y:S02]  /*1700*/  ULEA.HI.SX32 UR7, UR7, UR4, 0x1a ;  /* 0x0000000407077291 */ /* 0x000fe4000f8fd23f */
[----:B------:R-:W-:Y:S02]  /*1710*/  ULOP3.LUT UR4, UR5, 0xff000000, URZ, 0xc0, !UPT ;  /* 0xff00000005047892 */ /* 0x000fe4000f8ec03f */
[----:B------:R-:W-:Y:S02]  /*1720*/  UISETP.LT.AND UP0, UPT, URZ, UR7, UPT ;  /* 0x000000073f00728c */ /* 0x000fe4000bf01270 */
[----:B------:R-:W-:Y:S02]  /*1730*/  ULOP3.LUT UR5, UR5, 0xff0000, URZ, 0xc0, !UPT ;  /* 0x00ff000005057892 */ /* 0x000fe4000f8ec03f */
[----:B------:R-:W-:Y:S02]  /*1740*/  USEL UR41, URZ, UR7, !UP0 ;  /* 0x000000073f297287 */ /* 0x000fe4000c000000 */
[----:B------:R-:W-:-:S04]  /*1750*/  USHF.R.U32.HI UR4, URZ, 0x8, UR4 ;  /* 0x000000083f047899 */ /* 0x000fc80008011604 */
[----:B------:R-:W-:Y:S01]  /*1760*/  ISETP.GT.AND P0, PT, R104, UR41, PT ;  /* 0x0000002968007c0c */ /* 0x000fe2000bf04270 */
[----:B------:R-:W-:-:S03]  /*1770*/  ULEA.HI UR5, UR5, UR4, URZ, 0x10 ;  /* 0x0000000405057291 */ /* 0x000fc6000f8f803f */
[----:B------:R-:W-:Y:S01]  /*1780*/  UMOV UR4, URZ ;  /* 0x0000003f00047c82 */ /* 0x000fe20008000000 */
[----:B------:R-:W-:Y:S02]  /*1790*/  ULOP3.LUT UR40, UR5, 0xff, URZ, 0xc0, !UPT ;  /* 0x000000ff05287892 */ /* 0x000fe4000f8ec03f */
[----:B------:R-:W-:-:S06]  /*17a0*/  USHF.R.U32.HI UR45, URZ, 0x10, UR5 ;  /* 0x000000103f2d7899 */ /* 0x000fcc0008011605 */
[----:B------:R-:W-:Y:S06]  /*17b0*/  @!P0 BRA `(.L_x_8715) ;  /* 0x0000000000988947 */ /* 0x000fec0003800000 */
[----:B------:R-:W-:Y:S01]  /*17c0*/  UISETP.NE.AND UP0, UPT, UR45, URZ, UPT ;  /* 0x0000003f2d00728c */ /* 0x000fe2000bf05270 */
[----:B------:R-:W-:-:S03]  /*17d0*/  ULDC UR4, c[0x0][0x9f0] ;  /* 0x00027c0000047ab9 */ /* 0x000fc60000000800 */
[----:B------:R-:W-:-:S03]  /*17e0*/  USEL UR9, UR45, UR4, UP0 ;  /* 0x000000042d097287 */ /* 0x000fc60008000000 */
[----:B------:R-:W-:-:S03]  /*17f0*/  UMOV UR4, URZ ;  /* 0x0000003f00047c82 */ /* 0x000fc60008000000 */
[----:B------:R-:W-:-:S05]  /*1800*/  IMAD.U32 R5, RZ, RZ, UR9 ;  /* 0x00000009ff057e24 */ /* 0x000fca000f8e00ff */
        /* <DEDUP_REMOVED lines=33> */
.L_x_8715:
        /* <DEDUP_REMOVED lines=10> */
[----:B------:R-:W-:-:S02]  /*1ac0*/  ISETP.GT.AND P1, PT, R104, UR41, PT ;  /* 0x0000002968007c0c */ /* 0x000fc4000bf24270 */
        /* <DEDUP_REMOVED lines=61> */
.L_x_8717:
        /* <DEDUP_REMOVED lines=16> */
[----:B------:R-:W-:Y:S02]  /*1fa0*/  @UP0 UIMAD UR14, UR50, UR17, UR10 ;  /* 0x00000011320e02a4 */ /* 0x000fe4000f8e020a */
[----:B------:R-:W-:-:S02]  /*1fb0*/  @UP1 UIMAD UR13, UR50, UR13, UR15 ;  /* 0x0000000d320d12a4 */ /* 0x000fc4000f8e020f */
[----:B------:R-:W-:Y:S02]  /*1fc0*/  @UP0 UIMAD.WIDE.U32 UR8, UR50, UR16, URZ ;  /* 0x00000010320802a5 */ /* 0x000fe4000f8e003f */
        /* <DEDUP_REMOVED lines=31> */
.L_x_8924:
[----:B------:R-:W-:Y:S05]  /*21c0*/  @!P0 BRA `(.L_x_8719) ;  /* 0x0000000000048947 */ /* 0x000fea0003800000 */
[----:B------:R-:W-:Y:S01]  /*21d0*/  BPT.TRAP 0x1 ;  /* 0x000000040000795c */ /* 0x000fe20000300000 */
.L_x_8719:
[----:B------:R-:W-:Y:S02]  /*21e0*/  IMAD.U32 R105, RZ, RZ, UR46 ;  /* 0x0000002eff697e24 */ /* 0x000fe4000f8e00ff */
[----:B------:R-:W-:-:S03]  /*21f0*/  IMAD.U32 R4, RZ, RZ, UR47 ;  /* 0x0000002fff047e24 */ /* 0x000fc6000f8e00ff */
[----:B------:R-:W-:Y:S02]  /*2200*/  LEA R105, R105, UR43, 0x3 ;  /* 0x0000002b69697c11 */ /* 0x000fe4000f8e18ff */
[----:B------:R-:W-:-:S04]  /*2210*/  SHF.L.U32 R4, R4, 0x1f, RZ ;  /* 0x0000001f04047819 */ /* 0x000fc800000006ff */
[----:B------:R1:W2:Y:S01]  /*2220*/  SYNCS.PHASECHK.TRANS64.TRYWAIT P1, [R105+URZ+0x22830], R4 ;  /* 0x02283004690075a7 */ /* 0x0002a2000802017f */
[----:B------:R-:W-:Y:S05]  /*2230*/  @!P0 BRA `(.L_x_8720) ;  /* 0x0000000000048947 */ /* 0x000fea0003800000 */
[----:B------:R-:W-:Y:S01]  /*2240*/  BPT.TRAP 0x1 ;  /* 0x000000040000795c */ /* 0x000fe20000300000 */
.L_x_8720:
[----:B--2---:R-:W-:Y:S05]  /*2250*/  @P1 BRA `(.L_x_8721) ;  /* 0x0000000000081947 */ /* 0x004fea0003800000 */
[----:B------:R-:W2:Y:S02]  /*2260*/  SYNCS.PHASECHK.TRANS64.TRYWAIT P1, [R105+URZ+0x22830], R4 ;  /* 0x02283004690075a7 */ /* 0x000ea4000802017f */
[----:B--2---:R-:W-:Y:S05]  /*2270*/  @!P1 BRA `(.L_x_8722) ;  /* 0x000001e8004c9947 */ /* 0x004fea0003800000 */
.L_x_8721:
[----:B------:R-:W-:-:S04]  /*2280*/  UIADD3 UR4, UR43, 0x18400, URZ ;  /* 0x000184002b047890 */ /* 0x000fc8000fffe03f */
[----:B------:R-:W-:-:S04]  /*2290*/  USHF.R.U32.HI UR4, URZ, 0x4, UR4 ;  /* 0x000000043f047899 */ /* 0x000fc80008011604 */
[----:B------:R-:W-:-:S06]  /*22a0*/  ULOP3.LUT UR4, UR4, 0x3fff, URZ, 0xc0, !UPT ;  /* 0x00003fff04047892 */ /* 0x000fcc000f8ec03f */
[----:B------:R-:W-:Y:S01]  /*22b0*/  IMAD.U32 R5, RZ, RZ, UR4 ;  /* 0x00000004ff057e24 */ /* 0x000fe2000f8e00ff */
        /* <DEDUP_REMOVED lines=131> */
.L_x_8723:
[----:B------:R-:W-:Y:S01]  /*2af0*/  UISETP.NE.AND UP1, UPT, UR52, URZ, UPT ;  /* 0x0000003f3400728c */ /* 0x000fe2000bf25270 */
[C---:B-12---:R-:W-:Y:S01]  /*2b00*/  FMUL.FTZ R4, R0.reuse, R91 ;  /* 0x0000005b00047220 */ /* 0x046fe20000410000 */
[C---:B------:R-:W-:Y:S01]  /*2b10*/  FMUL.FTZ R91, R0.reuse, R97 ;  /* 0x00000061005b7220 */ /* 0x040fe20000410000 */
[C---:B------:R-:W-:Y:S01]  /*2b20*/  FMUL.FTZ R12, R0.reuse, R103 ;  /* 0x00000067000c7220 */ /* 0x040fe20000410000 */
[----:B------:R-:W-:Y:S01]  /*2b30*/  FMUL.FTZ R97, R0, R77 ;  /* 0x0000004d00617220 */ /* 0x000fe20000410000 */
[----:B------:R-:W-:Y:S01]  /*2b40*/  VIADD R103, R22, UR39 ;  /* 0x0000002716677c36 */ /* 0x000fe20008000000 */
[----:B------:R-:W-:Y:S01]  /*2b50*/  PLOP3.LUT P1, PT, PT, PT, UP1, 0x80, 0x0 ;  /* 0x000000000000781c */ /* 0x000fe20003f2f018 */
[C---:B------:R-:W-:Y:S01]  /*2b60*/  FMUL.FTZ R77, R0.reuse, R86 ;  /* 0x00000056004d7220 */ /* 0x040fe20000410000 */
[----:B------:R-:W-:Y:S01]  /*2b70*/  PLOP3.LUT P2, PT, PT, PT, UP1, 0x80, 0x0 ;  /* 0x000000000000781c */ /* 0x000fe20003f4f018 */
[C---:B------:R-:W-:Y:S01]  /*2b80*/  FMUL.FTZ R86, R0.reuse, R48 ;  /* 0x0000003000567220 */ /* 0x040fe20000410000 */
[----:B------:R-:W-:Y:S01]  /*2b90*/  R2UR UR6, R105 ;  /* 0x00000000690672ca */ /* 0x000fe200000e0000 */
[----:B------:R-:W-:Y:S01]  /*2ba0*/  @UP1 ULDC UR7, c[0x0][0x44c] ;  /* 0x0001130000071ab9 */ /* 0x000fe20000000800 */
[C---:B------:R-:W-:Y:S01]  /*2bb0*/  FMUL.FTZ R48, R0.reuse, R26 ;  /* 0x0000001a00307220 */ /* 0x040fe20000410000 */
[C---:B------:R-:W-:Y:S01]  /*2bc0*/  FMUL.FTZ R9, R0.reuse, R94 ;  /* 0x0000005e00097220 */ /* 0x040fe20000410000 */
[C---:B------:R-:W-:Y:S01]  /*2bd0*/  FMUL.FTZ R94, R0.reuse, R72 ;  /* 0x00000048005e7220 */ /* 0x040fe20000410000 */
[C---:B0-----:R-:W-:Y:S01]  /*2be0*/  FMUL.FTZ R8, R0.reuse, R95 ;  /* 0x0000005f00087220 */ /* 0x041fe20000410000 */
        /* <DEDUP_REMOVED lines=28> */
[----:B------:R-:W-:Y:S01]  /*2db0*/  FMUL.FTZ R68, R0, R40 ;  /* 0x0000002800447220 */ /* 0x000fe20000410000 */
[----:B------:R-:W-:-:S02]  /*2dc0*/  IMAD.MOV.U32 R29, RZ, RZ, -0xa0 ;  /* 0xffffff60ff1d7424 */ /* 0x000fc400078e00ff */
        /* <DEDUP_REMOVED lines=50> */
[----:B------:R-:W1:Y:S01]  /*30f0*/  MUFU.TANH R6, R6 ;  /* 0x0000000600067308 */ /* 0x000e620000002400 */
[----:B------:R-:W-:Y:S01]  /*3100*/  IADD3 R29, R17, R30, -R19 ;  /* 0x0000001e111d7210 */ /* 0x000fe20007ffe813 */
[----:B------:R-:W-:Y:S01]  /*3110*/  ULDC UR30, c[0x0][0x9dc] ;  /* 0x00027700001e7ab9 */ /* 0x000fe20000000800 */
[----:B------:R-:W-:Y:S01]  /*3120*/  SYNCS.ARRIVE.TRANS64.RED.A1T0 RZ, [UR6], RZ ;  /* 0x000000ffffff79a7 */ /* 0x000fe20008100406 */
[----:B------:R-:W-:Y:S01]  /*3130*/  ULOP3.LUT UR6, URZ, UR30, URZ, 0x33, !UPT ;  /* 0x0000001e3f067292 */ /* 0x000fe2000f8e333f */
[----:B------:R-:W-:Y:S01]  /*3140*/  IMAD R28, R104, -0xa0, R17 ;  /* 0xffffff60681c7824 */ /* 0x000fe200078e0211 */
[----:B------:R-:W-:Y:S01]  /*3150*/  ULDC UR14, c[0x0][0x9e0] ;  /* 0x00027800000e7ab9 */ /* 0x000fe20000000800 */
[----:B------:R-:W-:Y:S01]  /*3160*/  IMAD.IADD R29, R29, 0x1, -R18 ;  /* 0x000000011d1d7824 */ /* 0x000fe200078e0a12 */
[----:B------:R-:W2:Y:S01]  /*3170*/  MUFU.TANH R7, R7 ;  /* 0x0000000700077308 */ /* 0x000ea20000002400 */
[----:B------:R-:W-:Y:S01]  /*3180*/  VIADD R116, R30, 0xffffffff ;  /* 0xffffffff1e747836 */ /* 0x000fe20000000000 */
[----:B------:R-:W-:Y:S01]  /*3190*/  IADD3 R112, -R19, 0xa0, R28 ;  /* 0x000000a013707810 */ /* 0x000fe20007ffe11c */
[----:B------:R-:W-:-:S02]  /*31a0*/  VIADD R113, R29, UR14 ;  /* 0x0000000e1d717c36 */ /* 0x000fc40008000000 */
[----:B------:R-:W-:Y:S02]  /*31b0*/  VIADD R114, R29, UR6 ;  /* 0x000000061d727c36 */ /* 0x000fe40008000000 */
[----:B------:R-:W-:Y:S01]  /*31c0*/  IMAD.IADD R105, R116, 0x1, -R19 ;  /* 0x0000000174697824 */ /* 0x000fe200078e0a13 */
[----:B------:R-:W3:Y:S01]  /*31d0*/  MUFU.TANH R3, R3 ;  /* 0x0000000300037308 */ /* 0x000ee20000002400 */
[----:B0-----:R-:W-:Y:S01]  /*31e0*/  VIADDMNMX R108, R31, R113, R112, PT ;  /* 0x000000711f6c7246 */ /* 0x001fe20003800170 */
[----:B------:R-:W-:-:S06]  /*31f0*/  IMAD.IADD R109, R114, 0x1, R31 ;  /* 0x00000001726d7824 */ /* 0x000fcc00078e021f */
        /* <DEDUP_REMOVED lines=78> */
[----:B------:R-:W-:Y:S01]  /*36e0*/  IADD3 R30, -R18, R17, R31 ;  /* 0x00000011121e7210 */ /* 0x000fe20007ffe11f */
[----:B------:R-:W-:Y:S03]  /*36f0*/  BSSY B0, `(.L_x_8725) ;  /* 0x0000012000007945 */ /* 0x000fe60003800000 */
        /* <DEDUP_REMOVED lines=11> */
.L_x_8726:
[----:B------:R-:W-:Y:S02]  /*37b0*/  ULDC UR6, c[0x0][0x9e4] ;  /* 0x0002790000067ab9 */ /* 0x000fe40000000800 */
[----:B------:R-:W-:-:S05]  /*37c0*/  IMAD.U32 R35, RZ, RZ, UR6 ;  /* 0x00000006ff237e24 */ /* 0x000fca000f8e00ff */
[----:B------:R-:W-:-:S13]  /*37d0*/  ISETP.NE.AND P1, PT, R35, 0x1, PT ;  /* 0x000000012300780c */ /* 0x000fda0003f25270 */
[----:B------:R-:W1:Y:S02]  /*37e0*/  @P1 LDC.64 R28, c[0x0][0x9e8] ;  /* 0x00027a00ff1c1b82 */ /* 0x000e640000000a00 */
[----:B-1----:R-:W-:-:S05]  /*37f0*/  @P1 IMAD.HI.U32 R28, R30, R28, RZ ;  /* 0x0000001c1e1c1227 */ /* 0x002fca00078e00ff */
[----:B------:R-:W-:-:S07]  /*3800*/  @P1 SHF.R.U32.HI R30, RZ, R29, R28 ;  /* 0x0000001dff1e1219 */ /* 0x000fce000001161c */
.L_x_8727:
[----:B------:R-:W-:Y:S05]  /*3810*/  BSYNC B0 ;  /* 0x0000000000007941 */ /* 0x000fea0003800000 */
.L_x_8725:
[----:B------:R-:W-:-:S05]  /*3820*/  IMAD R30, R30, R35, R105 ;  /* 0x000000231e1e7224 */ /* 0x000fca00078e0269 */
[----:B------:R-:W-:Y:S02]  /*3830*/  VIADDMNMX R108, R30, R35, R108, PT ;  /* 0x000000231e6c7246 */ /* 0x000fe4000380016c */
[----:B------:R-:W-:-:S07]  /*3840*/  VIMNMX R109, R109, R30, !PT ;  /* 0x0000001e6d6d7248 */ /* 0x000fce0007fe0100 */
.L_x_8724:
        /* <DEDUP_REMOVED lines=9> */
[----:B------:R-:W-:Y:S02]  /*38e0*/  FSEL R88, R88, -INF , !P2 ;  /* 0xff80000058587808 */ /* 0x000fe40005000000 */
        /* <DEDUP_REMOVED lines=8> */
[----:B0-----:R-:W-:Y:S02]  /*3970*/  FSEL R90, R90, -INF , !P2 ;  /* 0xff8000005a5a7808 */ /* 0x001fe40005000000 */
        /* <DEDUP_REMOVED lines=100> */
[----:B------:R-:W-:Y:S01]  /*3fc0*/  FSEL R53, R68, -INF , !P2 ;  /* 0xff80000044357808 */ /* 0x000fe20005000000 */
[----:B-1----:R-:W-:Y:S01]  /*3fd0*/  IMAD.IADD R68, R114, 0x1, R103 ;  /* 0x0000000172447824 */ /* 0x002fe200078e0267 */
        /* <DEDUP_REMOVED lines=93> */
.L_x_8730:
[----:B------:R-:W-:Y:S02]  /*45b0*/  ULDC UR6, c[0x0][0x9e4] ;  /* 0x0002790000067ab9 */ /* 0x000fe40000000800 */
[----:B------:R-:W-:-:S05]  /*45c0*/  IMAD.U32 R86, RZ, RZ, UR6 ;  /* 0x00000006ff567e24 */ /* 0x000fca000f8e00ff */
[----:B------:R-:W-:-:S13]  /*45d0*/  ISETP.NE.AND P6, PT, R86, 0x1, PT ;  /* 0x000000015600780c */ /* 0x000fda0003fc5270 */
[----:B------:R-:W0:Y:S02]  /*45e0*/  @P6 LDC.64 R6, c[0x0][0x9e8] ;  /* 0x00027a00ff066b82 */ /* 0x000e240000000a00 */
[----:B0-----:R-:W-:-:S05]  /*45f0*/  @P6 IMAD.HI.U32 R6, R70, R6, RZ ;  /* 0x0000000646066227 */ /* 0x001fca00078e00ff */
[----:B------:R-:W-:-:S07]  /*4600*/  @P6 SHF.R.U32.HI R70, RZ, R7, R6 ;  /* 0x00000007ff466219 */ /* 0x000fce0000011606 */
.L_x_8731:
[----:B------:R-:W-:Y:S05]  /*4610*/  BSYNC B0 ;  /* 0x0000000000007941 */ /* 0x000fea0003800000 */
.L_x_8729:
[----:B------:R-:W-:-:S05]  /*4620*/  IMAD R105, R70, R86, R105 ;  /* 0x0000005646697224 */ /* 0x000fca00078e0269 */
[----:B------:R-:W-:Y:S02]  /*4630*/  VIADDMNMX R54, R105, R86, R54, PT ;  /* 0x0000005669367246 */ /* 0x000fe40003800136 */
[----:B------:R-:W-:-:S07]  /*4640*/  VIMNMX R68, R68, R105, !PT ;  /* 0x0000006944447248 */ /* 0x000fce0007fe0100 */
.L_x_8728:
[----:B------:R-:W-:Y:S01]  /*4650*/  ISETP.GT.AND P1, PT, R68, 0x1, !P1 ;  /* 0x000000014400780c */ /* 0x000fe20004f24270 */
[----:B------:R-:W-:Y:S01]  /*4660*/  ULDC UR28, c[0x0][0x988] ;  /* 0x00026200001c7ab9 */ /* 0x000fe20000000800 */
[----:B------:R-:W-:Y:S01]  /*4670*/  ISETP.NE.AND P6, PT, R125, RZ, PT ;  /* 0x000000ff7d00720c */ /* 0x000fe20003fc5270 */
[----:B------:R-:W-:Y:S01]  /*4680*/  UISETP.NE.AND UP1, UPT, UR52, URZ, UPT ;  /* 0x0000003f3400728c */ /* 0x000fe2000bf25270 */
[----:B------:R-:W-:Y:S01]  /*4690*/  ISETP.LT.OR P1, PT, R54, 0x2, P1 ;  /* 0x000000023600780c */ /* 0x000fe20000f21670 */
[----:B------:R-:W-:Y:S01]  /*46a0*/  UISETP.NE.AND UP0, UPT, UR51, URZ, UPT ;  /* 0x0000003f3300728c */ /* 0x000fe2000bf05270 */
[----:B------:R-:W-:Y:S01]  /*46b0*/  FMNMX.FTZ R7, R69, R55, !PT ;  /* 0x0000003745077209 */ /* 0x000fe20007810000 */
[----:B------:R-:W-:Y:S01]  /*46c0*/  UMOV UR10, UR39 ;  /* 0x00000027000a7c82 */ /* 0x000fe20008000000 */
[----:B------:R-:W-:Y:S02]  /*46d0*/  FSEL R6, R4, -INF , !P1 ;  /* 0xff80000004067808 */ /* 0x000fe40004800000 */
[----:B------:R-:W-:-:S02]  /*46e0*/  ISETP.NE.AND P1, PT, R115, RZ, PT ;  /* 0x000000ff7300720c */ /* 0x000fc40003f25270 */
[----:B------:R-:W-:Y:S02]  /*46f0*/  FMNMX.FTZ R70, R88, R7, !PT ;  /* 0x0000000758467209 */ /* 0x000fe40007810000 */
[----:B------:R-:W-:Y:S01]  /*4700*/  ISETP.GT.AND P1, PT, R68, 0x8, !P1 ;  /* 0x000000084400780c */ /* 0x000fe20004f24270 */
[----:B------:R-:W-:Y:S01]  /*4710*/  @UP1 ULDC UR6, c[0x0][0x44c] ;  /* 0x0001130000061ab9 */ /* 0x000fe20000000800 */
[----:B------:R-:W-:Y:S01]  /*4720*/  FMNMX.FTZ R7, R89, R70, !PT ;  /* 0x0000004659077209 */ /* 0x000fe20007810000 */
[----:B------:R-:W-:Y:S01]  /*4730*/  UIMAD.WIDE.U32 UR6, UR39, UR6, URZ ;  /* 0x00000006270672a5 */ /* 0x000fe2000f8e003f */
[----:B------:R-:W-:Y:S01]  /*4740*/  ISETP.LT.OR P1, PT, R54, 0x9, P1 ;  /* 0x000000093600780c */ /* 0x000fe20000f21670 */
[----:B------:R-:W-:Y:S01]  /*4750*/  @UP1 ULDC UR15, c[0x0][0x450] ;  /* 0x00011400000f1ab9 */ /* 0x000fe20000000800 */
[----:B------:R-:W-:Y:S01]  /*4760*/  FMNMX.FTZ R70, R90, R7, !PT ;  /* 0x000000075a467209 */ /* 0x000fe20007810000 */
[----:B------:R-:W-:Y:S01]  /*4770*/  @UP1 USHF.R.U32.HI UR10, URZ, UR15, UR7 ;  /* 0x0000000f3f0a1299 */ /* 0x000fe20008011607 */
        /* <DEDUP_REMOVED lines=57> */
[----:B------:R-:W-:Y:S02]  /*4b10*/  ISETP.GT.AND P1, PT, R68, 0x29, !P6 ;  /* 0x000000294400780c */ /* 0x000fe40007724270 */
[----:B------:R-:W-:Y:S02]  /*4b20*/  ISETP.NE.AND P6, PT, R136, RZ, PT ;  /* 0x000000ff8800720c */ /* 0x000fe40003fc5270 */
        /* <DEDUP_REMOVED lines=26> */
[C---:B------:R-:W-:Y:S02]  /*4cd0*/  ISETP.GT.AND P1, PT, R68.reuse, 0x39, !P1 ;  /* 0x000000394400780c */ /* 0x040fe40004f24270 */
[----:B------:R-:W-:Y:S01]  /*4ce0*/  ISETP.GT.AND P2, PT, R68, 0x89, !P2 ;  /* 0x000000894400780c */ /* 0x000fe20005744270 */
[----:B------:R-:W0:Y:S01]  /*4cf0*/  SHFL.BFLY PT, R7, R70, 0x2, 0x1f ;  /* 0x0c401f0046077f89 */ /* 0x000e2200000e0000 */
[----:B------:R-:W-:Y:S02]  /*4d00*/  ISETP.LT.OR P1, PT, R54, 0x3a, P1 ;  /* 0x0000003a3600780c */ /* 0x000fe40000f21670 */
[----:B------:R-:W-:Y:S02]  /*4d10*/  ISETP.GT.AND P3, PT, R68, 0x90, !P3 ;  /* 0x000000904400780c */ /* 0x000fe40005f64270 */
        /* <DEDUP_REMOVED lines=9> */
[----:B------:R-:W-:Y:S02]  /*4db0*/  ISETP.LT.OR P3, PT, R54, 0x91, P3 ;  /* 0x000000913600780c */ /* 0x000fe40001f61670 */
[----:B------:R-:W-:Y:S02]  /*4dc0*/  ISETP.GT.AND P1, PT, R68, 0x41, !P1 ;  /* 0x000000414400780c */ /* 0x000fe40004f24270 */
[----:B0-----:R-:W-:Y:S02]  /*4dd0*/  FMNMX.FTZ R7, R70, R7, !PT ;  /* 0x0000000746077209 */ /* 0x001fe40007810000 */
[----:B------:R-:W-:Y:S02]  /*4de0*/  ISETP.LT.OR P1, PT, R54, 0x42, P1 ;  /* 0x000000423600780c */ /* 0x000fe40000f21670 */
[----:B------:R-:W-:Y:S01]  /*4df0*/  FSEL R14, R14, -INF , !P2 ;  /* 0xff8000000e0e7808 */ /* 0x000fe20005000000 */
[----:B------:R-:W0:Y:S01]  /*4e00*/  SHFL.BFLY PT, R86, R7, 0x1, 0x1f ;  /* 0x0c201f0007567f89 */ /* 0x000e2200000e0000 */
[----:B------:R-:W-:-:S02]  /*4e10*/  FSEL R56, R56, -INF , !P1 ;  /* 0xff80000038387808 */ /* 0x000fc40004800000 */
[----:B------:R-:W-:Y:S02]  /*4e20*/  ISETP.NE.AND P1, PT, R132, RZ, PT ;  /* 0x000000ff8400720c */ /* 0x000fe40003f25270 */
[----:B------:R-:W-:Y:S02]  /*4e30*/  ISETP.LT.OR P4, PT, R54, 0x92, P4 ;  /* 0x000000923600780c */ /* 0x000fe40002781670 */
[----:B------:R-:W-:Y:S02]  /*4e40*/  ISETP.GT.AND P1, PT, R68, 0x48, !P1 ;  /* 0x000000484400780c */ /* 0x000fe40004f24270 */
[----:B------:R-:W-:Y:S02]  /*4e50*/  FSEL R24, R24, -INF , !P3 ;  /* 0xff80000018187808 */ /* 0x000fe40005800000 */
[C---:B------:R-:W-:Y:S02]  /*4e60*/  ISETP.LT.OR P1, PT, R54.reuse, 0x49, P1 ;  /* 0x000000493600780c */ /* 0x040fe40000f21670 */
[----:B------:R-:W-:-:S02]  /*4e70*/  ISETP.LT.OR P5, PT, R54, 0x99, P5 ;  /* 0x000000993600780c */ /* 0x000fc40002fa1670 */
[----:B------:R-:W-:Y:S02]  /*4e80*/  FSEL R59, R59, -INF , !P1 ;  /* 0xff8000003b3b7808 */ /* 0x000fe40004800000 */
[----:B------:R-:W-:Y:S02]  /*4e90*/  ISETP.NE.AND P1, PT, R133, RZ, PT ;  /* 0x000000ff8500720c */ /* 0x000fe40003f25270 */
[----:B------:R-:W-:Y:S02]  /*4ea0*/  FSEL R25, R25, -INF , !P4 ;  /* 0xff80000019197808 */ /* 0x000fe40006000000 */
[----:B------:R-:W-:Y:S02]  /*4eb0*/  ISETP.GT.AND P1, PT, R68, 0x49, !P1 ;  /* 0x000000494400780c */ /* 0x000fe40004f24270 */
[----:B------:R-:W-:Y:S02]  /*4ec0*/  FSEL R27, R27, -INF , !P5 ;  /* 0xff8000001b1b7808 */ /* 0x000fe40006800000 */
[----:B------:R-:W-:-:S02]  /*4ed0*/  ISETP.LT.OR P1, PT, R54, 0x4a, P1 ;  /* 0x0000004a3600780c */ /* 0x000fc40000f21670 */
[----:B0-----:R-:W-:Y:S02]  /*4ee0*/  FMNMX.FTZ R9, R7, R86, !PT ;  /* 0x0000005607097209 */ /* 0x001fe40007810000 */
[----:B------:R-:W-:Y:S02]  /*4ef0*/  FSEL R58, R58, -INF , !P1 ;  /* 0xff8000003a3a7808 */ /* 0x000fe40004800000 */
[----:B------:R-:W-:Y:S02]  /*4f00*/  ISETP.NE.AND P1, PT, R134, RZ, PT ;  /* 0x000000ff8600720c */ /* 0x000fe40003f25270 */
[----:B------:R-:W-:Y:S02]  /*4f10*/  R2UR UR11, R106 ;  /* 0x000000006a0b72ca */ /* 0x000fe400000e0000 */
[----:B------:R-:W-:-:S04]  /*4f20*/  ISETP.GT.AND P1, PT, R68, 0x50, !P1 ;  /* 0x000000504400780c */ /* 0x000fc80004f24270 */
[----:B------:R-:W-:-:S04]  /*4f30*/  ISETP.LT.OR P1, PT, R54, 0x51, P1 ;  /* 0x000000513600780c */ /* 0x000fc80000f21670 */
[----:B------:R-:W-:Y:S02]  /*4f40*/  FSEL R61, R61, -INF , !P1 ;  /* 0xff8000003d3d7808 */ /* 0x000fe40004800000 */
[----:B------:R-:W-:Y:S01]  /*4f50*/  ISETP.NE.AND P1, PT, R135, RZ, PT ;  /* 0x000000ff8700720c */ /* 0x000fe20003f25270 */
[----:B------:R-:W-:-:S03]  /*4f60*/  UIADD3 UR6, UR11, UR10, URZ ;  /* 0x0000000a0b067290 */ /* 0x000fc6000fffe03f */
[----:B------:R-:W-:Y:S01]  /*4f70*/  ISETP.GT.AND P1, PT, R68, 0x51, !P1 ;  /* 0x000000514400780c */ /* 0x000fe20004f24270 */
[----:B------:R-:W-:-:S03]  /*4f80*/  UIADD3 UR14, UR6, UR14, URZ ;  /* 0x0000000e060e7290 */ /* 0x000fc6000fffe03f */
        /* <DEDUP_REMOVED lines=47> */
[----:B------:R-:W-:Y:S01]  /*5280*/  ISETP.NE.AND P6, PT, R98, RZ, PT ;  /* 0x000000ff6200720c */ /* 0x000fe20003fc5270 */
[----:B------:R-:W-:Y:S01]  /*5290*/  IMAD.U32 R98, RZ, RZ, UR28 ;  /* 0x0000001cff627e24 */ /* 0x000fe2000f8e00ff */
[----:B------:R-:W-:-:S03]  /*52a0*/  ISETP.LT.OR P1, PT, R54, 0x82, P1 ;  /* 0x000000823600780c */ /* 0x000fc60000f21670 */
[----:B------:R-:W-:Y:S01]  /*52b0*/  FFMA.FTZ R98, R9, R98, -8 ;  /* 0xc100000009627423 */ /* 0x000fe20000010062 */
        /* <DEDUP_REMOVED lines=19> */
[----:B------:R-:W-:Y:S01]  /*53f0*/  MUFU.EX2 R3, R3 ;  /* 0x0000000300037308 */ /* 0x000fe20000000800 */
[----:B------:R-:W-:Y:S01]  /*5400*/  ISETP.NE.AND P1, PT, R99, RZ, PT ;  /* 0x000000ff6300720c */ /* 0x000fe20003f25270 */
[--C-:B------:R-:W-:Y:S01]  /*5410*/  FFMA.FTZ R95, R95, UR28, -R98.reuse ;  /* 0x0000001c5f5f7c23 */ /* 0x100fe20008010862 */
[----:B------:R-:W-:Y:S01]  /*5420*/  FMNMX.FTZ R92, R8, R89, !PT ;  /* 0x00000059085c7209 */ /* 0x000fe20007810000 */
[--C-:B------:R-:W-:Y:S01]  /*5430*/  FFMA.FTZ R78, R78, UR28, -R98.reuse ;  /* 0x0000001c4e4e7c23 */ /* 0x100fe20008010862 */
[C---:B------:R-:W-:Y:S01]  /*5440*/  ISETP.GT.AND P1, PT, R68.reuse, 0x88, !P1 ;  /* 0x000000884400780c */ /* 0x040fe20004f24270 */
[--C-:B------:R-:W-:Y:S01]  /*5450*/  FFMA.FTZ R79, R79, UR28, -R98.reuse ;  /* 0x0000001c4f4f7c23 */ /* 0x100fe20008010862 */
[----:B------:R-:W-:Y:S01]  /*5460*/  FMNMX.FTZ R89, R11, R92, !PT ;  /* 0x0000005c0b597209 */ /* 0x000fe20007810000 */
[----:B------:R-:W-:Y:S01]  /*5470*/  MUFU.EX2 R71, R93 ;  /* 0x0000005d00477308 */ /* 0x000fe20000000800 */
[----:B------:R-:W-:Y:S01]  /*5480*/  ISETP.GT.AND P6, PT, R68, 0x99, !P6 ;  /* 0x000000994400780c */ /* 0x000fe200077c4270 */
[--C-:B------:R-:W-:Y:S01]  /*5490*/  FFMA.FTZ R80, R80, UR28, -R98.reuse ;  /* 0x0000001c50507c23 */ /* 0x100fe20008010862 */
[----:B------:R-:W-:Y:S01]  /*54a0*/  FMNMX.FTZ R94, R10, R89, !PT ;  /* 0x000000590a5e7209 */ /* 0x000fe20007810000 */
[--C-:B------:R-:W-:Y:S01]  /*54b0*/  FFMA.FTZ R81, R81, UR28, -R98.reuse ;  /* 0x0000001c51517c23 */ /* 0x100fe20008010862 */
[----:B------:R-:W-:Y:S01]  /*54c0*/  ISETP.LT.OR P1, PT, R54, 0x89, P1 ;  /* 0x000000893600780c */ /* 0x000fe20000f21670 */
[--C-:B------:R-:W-:Y:S01]  /*54d0*/  FFMA.FTZ R82, R82, UR28, -R98.reuse ;  /* 0x0000001c52527c23 */ /* 0x100fe20008010862 */
[----:B------:R-:W-:Y:S01]  /*54e0*/  FMNMX.FTZ R89, R13, R94, !PT ;  /* 0x0000005e0d597209 */ /* 0x000fe20007810000 */
[----:B------:R-:W-:Y:S01]  /*54f0*/  MUFU.EX2 R70, R70 ;  /* 0x0000004600467308 */ /* 0x000fe20000000800 */
[----:B------:R-:W-:Y:S01]  /*5500*/  FSEL R21, R21, -INF , !P1 ;  /* 0xff80000015157808 */ /* 0x000fe20004800000 */
        /* <DEDUP_REMOVED lines=10> */
[----:B------:R-:W-:Y:S01]  /*55b0*/  IMAD.U32 R50, RZ, RZ, UR28 ;  /* 0x0000001cff327e24 */ /* 0x000fe2000f8e00ff */
        /* <DEDUP_REMOVED lines=8> */
[----:B------:R-:W0:Y:S01]  /*5640*/  MUFU.EX2 R86, R86 ;  /* 0x0000005600567308 */ /* 0x000e220000000800 */
        /* <DEDUP_REMOVED lines=16> */
[----:B0-----:R-:W-:Y:S01]  /*5750*/  F2FP.SATFINITE.E4M3.F32.PACK_AB_MERGE_C R184, R86, R7, RZ ;  /* 0x0000000756b8723e */ /* 0x001fe200048070ff */
[--C-:B------:R-:W-:Y:S01]  /*5760*/  FFMA.FTZ R28, R28, UR28, -R98.reuse ;  /* 0x0000001c1c1c7c23 */ /* 0x100fe20008010862 */
[----:B------:R-:W-:Y:S01]  /*5770*/  FMNMX.FTZ R89, R57, R96, !PT ;  /* 0x0000006039597209 */ /* 0x000fe20007810000 */
[----:B------:R-:W-:Y:S01]  /*5780*/  FFMA.FTZ R29, R29, UR28, -R98 ;  /* 0x0000001c1d1d7c23 */ /* 0x000fe20008010862 */
[----:B------:R-:W-:Y:S01]  /*5790*/  F2FP.SATFINITE.E4M3.F32.PACK_AB_MERGE_C R184, R70, R3, R184 ;  /* 0x0000000346b8723e */ /* 0x000fe200048070b8 */
[--C-:B------:R-:W-:Y:S01]  /*57a0*/  FFMA.FTZ R34, R34, UR28, -R98.reuse ;  /* 0x0000001c22227c23 */ /* 0x100fe20008010862 */
[----:B------:R-:W-:Y:S01]  /*57b0*/  FMNMX.FTZ R96, R56, R89, !PT ;  /* 0x0000005938607209 */ /* 0x000fe20007810000 */
[----:B------:R-:W-:Y:S01]  /*57c0*/  MUFU.EX2 R92, R95 ;  /* 0x0000005f005c7308 */ /* 0x000fe20000000800 */
[----:B------:R-:W-:-:S02]  /*57d0*/  FFMA.FTZ R33, R33, UR28, -R98 ;  /* 0x0000001c21217c23 */ /* 0x000fc40008010862 */
[----:B------:R-:W-:-:S04]  /*57e0*/  FMNMX.FTZ R89, R59, R96, !PT ;  /* 0x000000603b597209 */ /* 0x000fc80007810000 */
[----:B------:R-:W-:Y:S01]  /*57f0*/  FMNMX.FTZ R96, R58, R89, !PT ;  /* 0x000000593a607209 */ /* 0x000fe20007810000 */
[----:B------:R-:W-:Y:S03]  /*5800*/  MUFU.EX2 R69, R69 ;  /* 0x0000004500457308 */ /* 0x000fe60000000800 */
[----:B------:R-:W-:-:S04]  /*5810*/  FMNMX.FTZ R89, R61, R96, !PT ;  /* 0x000000603d597209 */ /* 0x000fc80007810000 */
[----:B------:R-:W-:Y:S01]  /*5820*/  FMNMX.FTZ R89, R60, R89, !PT ;  /* 0x000000593c597209 */ /* 0x000fe20007810000 */
[----:B------:R-:W0:Y:S03]  /*5830*/  MUFU.EX2 R90, R90 ;  /* 0x0000005a005a7308 */ /* 0x000e260000000800 */
[----:B------:R-:W-:-:S04]  /*5840*/  FMNMX.FTZ R96, R62, R89, !PT ;  /* 0x000000593e607209 */ /* 0x000fc80007810000 */
[----:B------:R-:W-:Y:S01]  /*5850*/  FMNMX.FTZ R89, R63, R96, !PT ;  /* 0x000000603f597209 */ /* 0x000fe20007810000 */
[----:B------:R-:W-:Y:S03]  /*5860*/  MUFU.EX2 R91, R91 ;  /* 0x0000005b005b7308 */ /* 0x000fe60000000800 */
[----:B------:R-:W-:-:S04]  /*5870*/  FMNMX.FTZ R96, R40, R89, !PT ;  /* 0x0000005928607209 */ /* 0x000fc80007810000 */
[----:B------:R-:W-:Y:S01]  /*5880*/  FMNMX.FTZ R89, R41, R96, !PT ;  /* 0x0000006029597209 */ /* 0x000fe20007810000 */
[----:B------:R-:W1:Y:S01]  /*5890*/  MUFU.EX2 R94, R94 ;  /* 0x0000005e005e7308 */ /* 0x000e620000000800 */
[----:B0-----:R-:W-:Y:S02]  /*58a0*/  F2FP.SATFINITE.E4M3.F32.PACK_AB_MERGE_C R186, R90, R69, RZ ;  /* 0x000000455aba723e */ /* 0x001fe400048070ff */
[----:B------:R-:W-:Y:S02]  /*58b0*/  FMNMX.FTZ R96, R42, R89, !PT ;  /* 0x000000592a607209 */ /* 0x000fe40007810000 */
[----:B------:R-:W-:Y:S02]  /*58c0*/  F2FP.SATFINITE.E4M3.F32.PACK_AB_MERGE_C R186, R88, R55, R186 ;  /* 0x0000003758ba723e */ /* 0x000fe400048070ba */
[----:B------:R-:W-:Y:S01]  /*58d0*/  FMNMX.FTZ R89, R43, R96, !PT ;  /* 0x000000602b597209 */ /* 0x000fe20007810000 */
[----:B------:R-:W-:Y:S03]  /*58e0*/  MUFU.EX2 R78, R78 ;  /* 0x0000004e004e7308 */ /* 0x000fe60000000800 */
[----:B------:R-:W-:-:S04]  /*58f0*/  FMNMX.FTZ R96, R44, R89, !PT ;  /* 0x000000592c607209 */ /* 0x000fc80007810000 */
[----:B------:R-:W-:Y:S01]  /*5900*/  FMNMX.FTZ R89, R45, R96, !PT ;  /* 0x000000602d597209 */ /* 0x000fe20007810000 */
[----:B------:R-:W-:Y:S01]  /*5910*/  MUFU.EX2 R79, R79 ;  /* 0x0000004f004f7308 */ /* 0x000fe20000000800 */
[----:B-1----:R-:W-:Y:S02]  /*5920*/  F2FP.SATFINITE.E4M3.F32.PACK_AB_MERGE_C R180, R94, R91, RZ ;  /* 0x0000005b5eb4723e */ /* 0x002fe400048070ff */
[----:B------:R-:W-:Y:S02]  /*5930*/  FMNMX.FTZ R96, R46, R89, !PT ;  /* 0x000000592e607209 */ /* 0x000fe40007810000 */
[----:B------:R-:W-:Y:S02]  /*5940*/  F2FP.SATFINITE.E4M3.F32.PACK_AB_MERGE_C R180, R92, R71, R180 ;  /* 0x000000475cb4723e */ /* 0x000fe400048070b4 */
        /* <DEDUP_REMOVED lines=13> */
[----:B------:R-:W-:Y:S04]  /*5a20*/  MUFU.EX2 R84, R84 ;  /* 0x0000005400547308 */ /* 0x000fe80000000800 */
[----:B------:R-:W0:Y:S04]  /*5a30*/  SHFL.BFLY PT, R68, R89, 0x2, 0x1f ;  /* 0x0c401f0059447f89 */ /* 0x000e2800000e0000 */
[----:B------:R-:W1:Y:S08]  /*5a40*/  MUFU.EX2 R85, R85 ;  /* 0x0000005500557308 */ /* 0x000e700000000800 */
        /* <DEDUP_REMOVED lines=10> */
[----:B------:R-:W-:-:S02]  /*5af0*/  FFMA.FTZ R93, R89, R50, -8 ;  /* 0xc1000000595d7423 */ /* 0x000fc40000010032 */
[----:B------:R-:W-:Y:S03]  /*5b00*/  MUFU.EX2 R53, R53 ;  /* 0x0000003500357308 */ /* 0x000fe60000000800 */
[----:B------:R-:W-:Y:S02]  /*5b10*/  FSEL R93, R93, RZ, P1 ;  /* 0x000000ff5d5d7208 */ /* 0x000fe40000800000 */
[----:B------:R-:W-:-:S03]  /*5b20*/  PLOP3.LUT P1, PT, PT, PT, UP0, 0x40, 0x0 ;  /* 0x000000000000781c */ /* 0x000fc60003f2e808 */
        /* <DEDUP_REMOVED lines=10> */
[----:B------:R-:W-:Y:S01]  /*5bd0*/  FADD.FTZ R76, R3, R70 ;  /* 0x00000046034c7221 */ /* 0x000fe20000010000 */
[----:B------:R-:W-:-:S01]  /*5be0*/  FFMA.FTZ R20, R57, UR28, -R93 ;  /* 0x0000001c39147c23 */ /* 0x000fc2000801085d */
[--C-:B------:R-:W-:Y:S01]  /*5bf0*/  FFMA.FTZ R95, R8, UR28, -R93.reuse ;  /* 0x0000001c085f7c23 */ /* 0x100fe2000801085d */
        /* <DEDUP_REMOVED lines=12> */
[----:B------:R-:W-:-:S01]  /*5cc0*/  FFMA.FTZ R68, R73, UR28, -R93 ;  /* 0x0000001c49447c23 */ /* 0x000fc2000801085d */
[----:B------:R-:W-:Y:S01]  /*5cd0*/  FADD.FTZ R61, R55, R60 ;  /* 0x0000003c373d7221 */ /* 0x000fe20000010000 */
[----:B------:R-:W-:-:S01]  /*5ce0*/  FFMA.FTZ R73, R72, UR28, -R93 ;  /* 0x0000001c48497c23 */ /* 0x000fc2000801085d */
[--C-:B------:R-:W-:Y:S01]  /*5cf0*/  FFMA.FTZ R72, R77, UR28, -R93.reuse ;  /* 0x0000001c4d487c23 */ /* 0x100fe2000801085d */
[----:B------:R-:W-:-:S01]  /*5d00*/  FFMA.FTZ R41, R41, UR28, -R93 ;  /* 0x0000001c29297c23 */ /* 0x000fc2000801085d */
[--C-:B------:R-:W-:Y:S01]  /*5d10*/  FFMA.FTZ R62, R62, UR28, -R93.reuse ;  /* 0x0000001c3e3e7c23 */ /* 0x100fe2000801085d */
[----:B------:R-:W-:-:S01]  /*5d20*/  FFMA.FTZ R63, R63, UR28, -R93 ;  /* 0x0000001c3f3f7c23 */ /* 0x000fc2000801085d */
[----:B------:R-:W3:Y:S01]  /*5d30*/  MUFU.EX2 R95, R95 ;  /* 0x0000005f005f7308 */ /* 0x000ee20000000800 */
[----:B-1----:R-:W-:Y:S01]  /*5d40*/  F2FP.SATFINITE.E4M3.F32.PACK_AB_MERGE_C R55, R85, R84, RZ ;  /* 0x000000545537723e */ /* 0x002fe200048070ff */
        /* <DEDUP_REMOVED lines=16> */
[----:B------:R-:W-:Y:S01]  /*5e50*/  FFMA.FTZ R26, R26, UR28, -R93 ;  /* 0x0000001c1a1a7c23 */ /* 0x000fe2000801085d */
[----:B------:R-:W-:-:S05]  /*5e60*/  F2FP.SATFINITE.E4M3.F32.PACK_AB_MERGE_C R176, R83, R82, R55 ;  /* 0x0000005253b0723e */ /* 0x000fca0004807037 */
[----:B------:R-:W5:Y:S01]  /*5e70*/  MUFU.EX2 R11, R11 ;  /* 0x0000000b000b7308 */ /* 0x000f620000000800 */
[----:B----4-:R-:W-:-:S01]  /*5e80*/  FADD.FTZ R58, R88, R61 ;  /* 0x0000003d583a7221 */ /* 0x010fc20000010000 */
[----:B0-----:R-:W-:-:S03]  /*5e90*/  FADD.FTZ R61, R50, R87 ;  /* 0x00000057323d7221 */ /* 0x001fc60000010000 */
[----:B------:R-:W-:Y:S01]  /*5ea0*/  FADD.FTZ R99, R69, R58 ;  /* 0x0000003a45637221 */ /* 0x000fe20000010000 */
[----:B--2---:R-:W-:-:S02]  /*5eb0*/  FADD.FTZ R58, R4, R61 ;  /* 0x0000003d043a7221 */ /* 0x004fc40000010000 */
[----:B------:R-:W0:Y:S01]  /*5ec0*/  MUFU.EX2 R8, R8 ;  /* 0x0000000800087308 */ /* 0x000e220000000800 */
[----:B------:R-:W-:-:S01]  /*5ed0*/  FADD.FTZ R60, R90, R99 ;  /* 0x000000635a3c7221 */ /* 0x000fc20000010000 */
[C---:B---3--:R-:W-:Y:S01]  /*5ee0*/  FADD.FTZ R61, R95.reuse, R58 ;  /* 0x0000003a5f3d7221 */ /* 0x048fe20000010000 */
[----:B------:R-:W-:Y:S02]  /*5ef0*/  F2FP.SATFINITE.E4M3.F32.PACK_AB_MERGE_C R95, R95, R4, RZ ;  /* 0x000000045f5f723e */ /* 0x000fe400048070ff */
[----:B------:R-:W-:Y:S01]  /*5f00*/  FADD.FTZ R99, R71, R60 ;  /* 0x0000003c47637221 */ /* 0x000fe20000010000 */
[----:B-1----:R-:W-:-:S01]  /*5f10*/  FADD.FTZ R58, R6, R61 ;  /* 0x0000003d063a7221 */ /* 0x002fc20000010000 */
[----:B------:R-:W-:Y:S01]  /*5f20*/  F2FP.SATFINITE.E4M3.F32.PACK_AB_MERGE_C R185, R87, R50, R95 ;  /* 0x0000003257b9723e */ /* 0x000fe2000480705f */
        /* <DEDUP_REMOVED lines=10> */
[----:B------:R-:W-:-:S04]  /*5fd0*/  F2FP.SATFINITE.E4M3.F32.PACK_AB_MERGE_C R8, R97, R8, RZ ;  /* 0x000000086108723e */ /* 0x000fc800048070ff */
[----:B------:R-:W-:Y:S01]  /*5fe0*/  F2FP.SATFINITE.E4M3.F32.PACK_AB_MERGE_C R187, R11, R6, R8 ;  /* 0x000000060bbb723e */ /* 0x000fe20004807008 */
[----:B------:R-:W-:Y:S01]  /*5ff0*/  VIADD R8, R104, 0xfffffffe ;  /* 0xfffffffe68087836 */ /* 0x000fe20000000000 */
        /* <DEDUP_REMOVED lines=20> */
[----:B------:R0:W-:Y:S01]  /*6140*/  MUFU.EX2 R7, R41 ;  /* 0x0000002900077308 */ /* 0x0001e20000000800 */
[----:B-1----:R-:W-:-:S07]  /*6150*/  FADD.FTZ R58, R20, R3 ;  /* 0x00000003143a7221 */ /* 0x002fce0000010000 */
[----:B------:R-:W1:Y:S01]  /*6160*/  MUFU.EX2 R74, R74 ;  /* 0x0000004a004a7308 */ /* 0x000e620000000800 */
[----:B0-----:R-:W-:-:S01]  /*6170*/  FADD.FTZ R41, R79, R60 ;  /* 0x0000003c4f297221 */ /* 0x001fc20000010000 */
[----:B--2---:R-:W-:-:S03]  /*6180*/  FADD.FTZ R3, R57, R58 ;  /* 0x0000003a39037221 */ /* 0x004fc60000010000 */
[----:B------:R-:W-:Y:S01]  /*6190*/  FADD.FTZ R60, R80, R41 ;  /* 0x00000029503c7221 */ /* 0x000fe20000010000 */
[C---:B------:R-:W-:Y:S02]  /*61a0*/  F2FP.SATFINITE.E4M3.F32.PACK_AB_MERGE_C R80, R81.reuse, R80, RZ ;  /* 0x000000505150723e */ /* 0x040fe400048070ff */
[----:B------:R-:W0:Y:S01]  /*61b0*/  MUFU.EX2 R56, R56 ;  /* 0x0000003800387308 */ /* 0x000e220000000800 */
[----:B------:R-:W-:-:S01]  /*61c0*/  FADD.FTZ R81, R81, R60 ;  /* 0x0000003c51517221 */ /* 0x000fc20000010000 */
[----:B------:R-:W-:-:S03]  /*61d0*/  F2FP.SATFINITE.E4M3.F32.PACK_AB_MERGE_C R182, R79, R78, R80 ;  /* 0x0000004e4fb6723e */ /* 0x000fc60004807050 */
[----:B------:R-:W-:-:S03]  /*61e0*/  FADD.FTZ R60, R82, R81 ;  /* 0x00000051523c7221 */ /* 0x000fc60000010000 */
[----:B------:R-:W2:Y:S01]  /*61f0*/  MUFU.EX2 R59, R59 ;  /* 0x0000003b003b7308 */ /* 0x000ea20000000800 */
[----:B------:R-:W-:-:S01]  /*6200*/  FADD.FTZ R41, R83, R60 ;  /* 0x0000003c53297221 */ /* 0x000fc20000010000 */
[----:B-1----:R-:W-:Y:S01]  /*6210*/  FADD.FTZ R58, R74, R3 ;  /* 0x000000034a3a7221 */ /* 0x002fe20000010000 */
[C---:B------:R-:W-:Y:S02]  /*6220*/  F2FP.SATFINITE.E4M3.F32.PACK_AB_MERGE_C R74, R77.reuse, R74, RZ ;  /* 0x0000004a4d4a723e */ /* 0x040fe400048070ff */
[----:B------:R-:W-:Y:S01]  /*6230*/  FADD.FTZ R84, R84, R41 ;  /* 0x0000002954547221 */ /* 0x000fe20000010000 */
[----:B------:R-:W-:-:S01]  /*6240*/  FADD.FTZ R3, R77, R58 ;  /* 0x0000003a4d037221 */ /* 0x000fc20000010000 */
[----:B------:R-:W-:Y:S01]  /*6250*/  F2FP.SATFINITE.E4M3.F32.PACK_AB_MERGE_C R41, R67, R66, RZ ;  /* 0x000000424329723e */ /* 0x000fe200048070ff */
[----:B------:R-:W1:Y:S01]  /*6260*/  MUFU.EX2 R62, R62 ;  /* 0x0000003e003e7308 */ /* 0x000e620000000800 */
[----:B------:R-:W-:-:S01]  /*6270*/  FADD.FTZ R85, R85, R84 ;  /* 0x0000005455557221 */ /* 0x000fc20000010000 */
[----:B0-----:R-:W-:Y:S01]  /*6280*/  FADD.FTZ R4, R56, R3 ;  /* 0x0000000338047221 */ /* 0x001fe20000010000 */
[----:B------:R-:W-:-:S02]  /*6290*/  F2FP.SATFINITE.E4M3.F32.PACK_AB_MERGE_C R178, R65, R64, R41 ;  /* 0x0000004041b2723e */ /* 0x000fc40004807029 */
[----:B------:R-:W-:Y:S01]  /*62a0*/  FADD.FTZ R60, R64, R85 ;  /* 0x00000055403c7221 */ /* 0x000fe20000010000 */
[----:B------:R-:W-:Y:S02]  /*62b0*/  F2FP.SATFINITE.E4M3.F32.PACK_AB_MERGE_C R41, R54, R51, RZ ;  /* 0x000000333629723e */ /* 0x000fe400048070ff */
[----:B------:R-:W0:Y:S01]  /*62c0*/  MUFU.EX2 R63, R63 ;  /* 0x0000003f003f7308 */ /* 0x000e220000000800 */
[----:B------:R-:W-:-:S01]  /*62d0*/  FADD.FTZ R65, R65, R60 ;  /* 0x0000003c41417221 */ /* 0x000fc20000010000 */
[----:B--2---:R-:W-:Y:S01]  /*62e0*/  FADD.FTZ R3, R59, R4 ;  /* 0x000000043b037221 */ /* 0x004fe20000010000 */
[----:B------:R-:W-:Y:S02]  /*62f0*/  F2FP.SATFINITE.E4M3.F32.PACK_AB_MERGE_C R177, R57, R20, R74 ;  /* 0x0000001439b1723e */ /* 0x000fe4000480704a */
[----:B------:R-:W-:-:S03]  /*6300*/  FADD.FTZ R66, R66, R65 ;  /* 0x0000004142427221 */ /* 0x000fc60000010000 */
[----:B------:R-:W2:Y:S01]  /*6310*/  MUFU.EX2 R52, R52 ;  /* 0x0000003400347308 */ /* 0x000ea20000000800 */
[----:B-1----:R-:W-:-:S01]  /*6320*/  FADD.FTZ R4, R62, R3 ;  /* 0x000000033e047221 */ /* 0x002fc20000010000 */
[----:B------:R-:W-:-:S06]  /*6330*/  FADD.FTZ R66, R67, R66 ;  /* 0x0000004243427221 */ /* 0x000fcc0000010000 */
[----:B------:R-:W1:Y:S01]  /*6340*/  MUFU.EX2 R40, R40 ;  /* 0x0000002800287308 */ /* 0x000e620000000800 */
[----:B0-----:R-:W-:-:S01]  /*6350*/  FADD.FTZ R3, R63, R4 ;  /* 0x000000043f037221 */ /* 0x001fc20000010000 */
[----:B------:R-:W-:-:S04]  /*6360*/  F2FP.SATFINITE.E4M3.F32.PACK_AB_MERGE_C R62, R63, R62, RZ ;  /* 0x0000003e3f3e723e */ /* 0x000fc800048070ff */
[----:B------:R-:W-:Y:S02]  /*6370*/  F2FP.SATFINITE.E4M3.F32.PACK_AB_MERGE_C R179, R59, R56, R62 ;  /* 0x000000383bb3723e */ /* 0x000fe4000480703e */
[----:B------:R-:W0:Y:S01]  /*6380*/  MUFU.EX2 R42, R42 ;  /* 0x0000002a002a7308 */ /* 0x000e220000000800 */
[----:B--2---:R-:W-:Y:S01]  /*6390*/  F2FP.SATFINITE.E4M3.F32.PACK_AB_MERGE_C R172, R52, R53, R41 ;  /* 0x0000003534ac723e */ /* 0x004fe20004807029 */
[----:B------:R-:W-:-:S04]  /*63a0*/  FADD.FTZ R53, R53, R66 ;  /* 0x0000004235357221 */ /* 0x000fc80000010000 */
[----:B------:R-:W-:Y:S02]  /*63b0*/  FADD.FTZ R52, R52, R53 ;  /* 0x0000003534347221 */ /* 0x000fe40000010000 */
[----:B------:R-:W-:Y:S01]  /*63c0*/  MUFU.EX2 R39, R39 ;  /* 0x0000002700277308 */ /* 0x000fe20000000800 */
[----:B-1----:R-:W-:-:S01]  /*63d0*/  FADD.FTZ R4, R40, R3 ;  /* 0x0000000328047221 */ /* 0x002fc20000010000 */
[----:B------:R-:W-:-:S03]  /*63e0*/  FADD.FTZ R51, R51, R52 ;  /* 0x0000003433337221 */ /* 0x000fc60000010000 */
[----:B------:R-:W-:Y:S01]  /*63f0*/  FADD.FTZ R3, R7, R4 ;  /* 0x0000000407037221 */ /* 0x000fe20000010000 */
[----:B------:R-:W-:-:S02]  /*6400*/  FADD.FTZ R54, R54, R51 ;  /* 0x0000003336367221 */ /* 0x000fc40000010000 */
        /* <DEDUP_REMOVED lines=9> */
[----:B------:R-:W-:Y:S08]  /*64a0*/  MUFU.EX2 R36, R36 ;  /* 0x0000002400247308 */ /* 0x000ff00000000800 */
[----:B------:R-:W0:Y:S01]  /*64b0*/  MUFU.EX2 R35, R35 ;  /* 0x0000002300237308 */ /* 0x000e220000000800 */
[----:B-1----:R-:W-:Y:S01]  /*64c0*/  F2FP.SATFINITE.E4M3.F32.PACK_AB_MERGE_C R174, R32, R31, R41 ;  /* 0x0000001f20ae723e */ /* 0x002fe20004807029 */
[----:B------:R-:W-:-:S04]  /*64d0*/  FADD.FTZ R31, R31, R54 ;  /* 0x000000361f1f7221 */ /* 0x000fc80000010000 */
[----:B------:R-:W-:Y:S02]  /*64e0*/  FADD.FTZ R32, R32, R31 ;  /* 0x0000001f20207221 */ /* 0x000fe40000010000 */
[----:B------:R-:W1:Y:S02]  /*64f0*/  MUFU.EX2 R44, R44 ;  /* 0x0000002c002c7308 */ /* 0x000e640000000800 */
[----:B------:R-:W-:-:S04]  /*6500*/  FADD.FTZ R39, R39, R32 ;  /* 0x0000002027277221 */ /* 0x000fc80000010000 */
[----:B------:R-:W-:Y:S02]  /*6510*/  FADD.FTZ R39, R38, R39 ;  /* 0x0000002726277221 */ /* 0x000fe40000010000 */
[----:B------:R-:W-:Y:S01]  /*6520*/  MUFU.EX2 R30, R30 ;  /* 0x0000001e001e7308 */ /* 0x000fe20000000800 */
[----:B0-----:R-:W-:-:S07]  /*6530*/  F2FP.SATFINITE.E4M3.F32.PACK_AB_MERGE_C R3, R35, R36, RZ ;  /* 0x000000242303723e */ /* 0x001fce00048070ff */
[----:B------:R-:W0:Y:S01]  /*6540*/  MUFU.EX2 R37, R37 ;  /* 0x0000002500257308 */ /* 0x000e220000000800 */
[----:B-1----:R-:W-:-:S07]  /*6550*/  FADD.FTZ R4, R44, R43 ;  /* 0x0000002b2c047221 */ /* 0x002fce0000010000 */
        /* <DEDUP_REMOVED lines=9> */
[----:B------:R-:W1:Y:S01]  /*65f0*/  MUFU.EX2 R48, R48 ;  /* 0x0000003000307308 */ /* 0x000e620000000800 */
[----:B--2---:R-:W-:-:S07]  /*6600*/  FADD.FTZ R4, R46, R3 ;  /* 0x000000032e047221 */ /* 0x004fce0000010000 */
[----:B------:R-:W-:Y:S01]  /*6610*/  MUFU.EX2 R28, R28 ;  /* 0x0000001c001c7308 */ /* 0x000fe20000000800 */
[C---:B0-----:R-:W-:Y:S01]  /*6620*/  F2FP.SATFINITE.E4M3.F32.PACK_AB_MERGE_C R46, R47.reuse, R46, RZ ;  /* 0x0000002e2f2e723e */ /* 0x041fe200048070ff */
[----:B------:R-:W-:-:S03]  /*6630*/  FADD.FTZ R47, R47, R4 ;  /* 0x000000042f2f7221 */ /* 0x000fc60000010000 */
[----:B------:R-:W-:-:S03]  /*6640*/  F2FP.SATFINITE.E4M3.F32.PACK_AB_MERGE_C R175, R45, R44, R46 ;  /* 0x0000002c2daf723e */ /* 0x000fc6000480702e */
[----:B------:R-:W0:Y:S01]  /*6650*/  MUFU.EX2 R29, R29 ;  /* 0x0000001d001d7308 */ /* 0x000e220000000800 */
[----:B-1----:R-:W-:-:S07]  /*6660*/  FADD.FTZ R4, R48, R47 ;  /* 0x0000002f30047221 */ /* 0x002fce0000010000 */
[----:B------:R-:W1:Y:S08]  /*6670*/  MUFU.EX2 R49, R49 ;  /* 0x0000003100317308 */ /* 0x000e700000000800 */
        /* <DEDUP_REMOVED lines=11> */
[----:B------:R-:W-:-:S06]  /*6730*/  FADD.FTZ R28, R28, R33 ;  /* 0x000000211c1c7221 */ /* 0x000fcc0000010000 */
[----:B------:R-:W1:Y:S01]  /*6740*/  MUFU.EX2 R25, R25 ;  /* 0x0000001900197308 */ /* 0x000e620000000800 */
[----:B--2---:R-:W-:-:S01]  /*6750*/  FADD.FTZ R3, R14, R3 ;  /* 0x000000030e037221 */ /* 0x004fc20000010000 */
[----:B------:R-:W-:-:S04]  /*6760*/  F2FP.SATFINITE.E4M3.F32.PACK_AB_MERGE_C R21, R14, R21, RZ ;  /* 0x000000150e15723e */ /* 0x000fc800048070ff */
[----:B------:R-:W-:Y:S02]  /*6770*/  F2FP.SATFINITE.E4M3.F32.PACK_AB_MERGE_C R169, R49, R48, R21 ;  /* 0x0000003031a9723e */ /* 0x000fe40004807015 */
[----:B------:R-:W2:Y:S01]  /*6780*/  MUFU.EX2 R27, R27 ;  /* 0x0000001b001b7308 */ /* 0x000ea20000000800 */
[----:B0-----:R-:W-:-:S07]  /*6790*/  FADD.FTZ R4, R24, R3 ;  /* 0x0000000318047221 */ /* 0x001fce0000010000 */
[----:B------:R-:W0:Y:S01]  /*67a0*/  MUFU.EX2 R26, R26 ;  /* 0x0000001a001a7308 */ /* 0x000e220000000800 */
[----:B-1----:R-:W-:-:S04]  /*67b0*/  FADD.FTZ R4, R25, R4 ;  /* 0x0000000419047221 */ /* 0x002fc80000010000 */
[----:B--2---:R-:W-:Y:S01]  /*67c0*/  FADD.FTZ R3, R27, R4 ;  /* 0x000000041b037221 */ /* 0x004fe20000010000 */
[----:B------:R-:W-:-:S01]  /*67d0*/  FADD.FTZ R4, R29, R28 ;  /* 0x0000001c1d047221 */ /* 0x000fc20000010000 */
[C---:B0-----:R-:W-:Y:S02]  /*67e0*/  F2FP.SATFINITE.E4M3.F32.PACK_AB_MERGE_C R6, R26.reuse, R27, RZ ;  /* 0x0000001b1a06723e */ /* 0x041fe400048070ff */
[----:B------:R-:W-:-:S02]  /*67f0*/  FADD.FTZ R3, R26, R3 ;  /* 0x000000031a037221 */ /* 0x000fc40000010000 */
        /* <DEDUP_REMOVED lines=13> */
.L_x_8733:
[----:B------:R-:W-:Y:S02]  /*68d0*/  ULDC UR18, c[0x0][0x9e4] ;  /* 0x0002790000127ab9 */ /* 0x000fe40000000800 */
[----:B------:R-:W-:-:S11]  /*68e0*/  UISETP.NE.AND UP0, UPT, UR18, 0x1, UPT ;  /* 0x000000011200788c */ /* 0x000fd6000bf05270 */
[----:B------:R-:W-:Y:S02]  /*68f0*/  @UP0 ULDC.64 UR6, c[0x0][0x9e8] ;  /* 0x00027a0000060ab9 */ /* 0x000fe40000000a00 */
[----:B------:R-:W-:-:S04]  /*6900*/  UIMAD.WIDE.U32 UR10, UR15, UR6, URZ ;  /* 0x000000060f0a72a5 */ /* 0x000fc8000f8e003f */
[----:B------:R-:W-:-:S12]  /*6910*/  @UP0 USHF.R.U32.HI UR15, URZ, UR7, UR11 ;  /* 0x000000073f0f0299 */ /* 0x000fd8000801160b */
.L_x_8734:
[----:B------:R-:W-:-:S04]  /*6920*/  UIMAD UR15, UR15, UR18, UR18 ;  /* 0x000000120f0f72a4 */ /* 0x000fc8000f8e0212 */
[----:B------:R-:W-:-:S04]  /*6930*/  UISETP.LT.AND UP0, UPT, UR14, UR15, UPT ;  /* 0x0000000f0e00728c */ /* 0x000fc8000bf01270 */
[----:B------:R-:W-:-:S12]  /*6940*/  USEL UR14, UR14, UR15, UP0 ;  /* 0x0000000f0e0e7287 */ /* 0x000fd80008000000 */
.L_x_8732:
[----:B------:R-:W-:Y:S01]  /*6950*/  UIMAD.WIDE UR6, UR14, 0x66666667, URZ ;  /* 0x666666670e0678a5 */ /* 0x000fe2000f8e023f */
[----:B------:R-:W-:Y:S02]  /*6960*/  CS2R R24, SRZ ;  /* 0x0000000000187805 */ /* 0x000fe4000001ff00 */
[----:B------:R-:W-:Y:S02]  /*6970*/  CS2R R26, SRZ ;  /* 0x00000000001a7805 */ /* 0x000fe4000001ff00 */
[----:B------:R-:W-:Y:S01]  /*6980*/  CS2R R28, SRZ ;  /* 0x00000000001c7805 */ /* 0x000fe2000001ff00 */
        /* <DEDUP_REMOVED lines=75> */
.L_x_8754:
[----:B------:R-:W-:Y:S01]  /*6e40*/  ISETP.NE.AND P2, PT, RZ, UR44, PT ;  /* 0x0000002cff007c0c */ /* 0x000fe2000bf45270 */
[----:B------:R-:W-:-:S04]  /*6e50*/  UISETP.NE.AND UP0, UPT, UR33, 0x1, UPT ;  /* 0x000000012100788c */ /* 0x000fc8000bf05270 */
[----:B------:R-:W-:-:S04]  /*6e60*/  USEL UR47, URZ, 0x1, UP0 ;  /* 0x000000013f2f7887 */ /* 0x000fc80008000000 */
[----:B------:R-:W-:-:S04]  /*6e70*/  ULOP3.LUT UR47, UR34, UR47, URZ, 0x3c, !UPT ;  /* 0x0000002f222f7292 */ /* 0x000fc8000f8e3c3f */
[----:B------:R-:W-:Y:S08]  /*6e80*/  @P2 BRA `(.L_x_8736) ;  /* 0x0000000000382947 */ /* 0x000ff00003800000 */
[----:B------:R-:W-:Y:S05]  /*6e90*/  @!P0 BRA `(.L_x_8737) ;  /* 0x0000000000048947 */ /* 0x000fea0003800000 */
[----:B------:R-:W-:Y:S01]  /*6ea0*/  BPT.TRAP 0x1 ;  /* 0x000000040000795c */ /* 0x000fe20000300000 */
.L_x_8737:
        /* <DEDUP_REMOVED lines=9> */
.L_x_8738:
[----:B-1----:R-:W-:Y:S05]  /*6f40*/  @P1 BRA `(.L_x_8736) ;  /* 0x0000000000081947 */ /* 0x002fea0003800000 */
[----:B------:R-:W1:Y:S02]  /*6f50*/  SYNCS.PHASECHK.TRANS64.TRYWAIT P1, [UR6+0x22830], R9 ;  /* 0x02283009ff0075a7 */ /* 0x000e640008020146 */
[----:B-1----:R-:W-:Y:S05]  /*6f60*/  @!P1 BRA `(.L_x_8739) ;  /* 0x0000019c00249947 */ /* 0x002fea0003800000 */
.L_x_8736:
        /* <DEDUP_REMOVED lines=132> */
.L_x_8741:
[----:B------:R-:W-:Y:S01]  /*77b0*/  ULEA UR6, UR33, UR43, 0x3 ;  /* 0x0000002b21067291 */ /* 0x000fe2000f8e183f */
[----:B------:R-:W-:-:S05]  /*77c0*/  IMAD.U32 R9, RZ, RZ, UR34 ;  /* 0x00000022ff097e24 */ /* 0x000fca000f8e00ff */
[----:B------:R-:W-:-:S04]  /*77d0*/  SHF.L.U32 R9, R9, 0x1f, RZ ;  /* 0x0000001f09097819 */ /* 0x000fc800000006ff */
[----:B------:R0:W1:Y:S01]  /*77e0*/  SYNCS.PHASECHK.TRANS64.TRYWAIT P1, [UR6+0x22850], R9 ;  /* 0x02285009ff0075a7 */ /* 0x0000620008020146 */
[----:B------:R-:W-:Y:S05]  /*77f0*/  @!P0 BRA `(.L_x_8742) ;  /* 0x0000000000048947 */ /* 0x000fea0003800000 */
[----:B------:R-:W-:Y:S01]  /*7800*/  BPT.TRAP 0x1 ;  /* 0x000000040000795c */ /* 0x000fe20000300000 */
.L_x_8742:
[----:B-1----:R-:W-:Y:S05]  /*7810*/  @P1 BRA `(.L_x_8740) ;  /* 0x0000000000081947 */ /* 0x002fea0003800000 */
[----:B------:R-:W1:Y:S02]  /*7820*/  SYNCS.PHASECHK.TRANS64.TRYWAIT P1, [UR6+0x22850], R9 ;  /* 0x02285009ff0075a7 */ /* 0x000e640008020146 */
[----:B-1----:R-:W-:Y:S05]  /*7830*/  @!P1 BRA `(.L_x_8743) ;  /* 0x0000019400089947 */ /* 0x002fea0003800000 */
.L_x_8740:
        /* <DEDUP_REMOVED lines=12> */
[----:B-1----:R-:W-:-:S04]  /*7900*/  SHF.R.U32.HI R10, RZ, 0x7, R10 ;  /* 0x00000007ff0a7819 */ /* 0x002fc8000001160a */
[----:B0-----:R-:W-:Y:S01]  /*7910*/  IADD3 R9, -R10, 0xb, RZ ;  /* 0x0000000b0a097810 */ /* 0x001fe20007ffe1ff */
[----:B------:R-:W-:Y:S02]  /*7920*/  WARPGROUP.DEPBAR.LE gsb0, 0x0 ;  /* 0x00008000000079c5 */ /* 0x000fe40000010000 */
[----:B------:R-:W-:-:S06]  /*7930*/  WARPGROUP.ARRIVE ;  /* 0x00000000000079c5 */ /* 0x000fcc0000000000 */
        /* <DEDUP_REMOVED lines=20> */
.L_x_8744:
        /* <DEDUP_REMOVED lines=11> */
[C---:B------:R-:W-:Y:S01]  /*7b30*/  FMUL.FTZ R136, R0.reuse, R138 ;  /* 0x0000008a00887220 */ /* 0x040fe20000410000 */
[C---:B------:R-:W-:Y:S01]  /*7b40*/  FMUL.FTZ R162, R0.reuse, R137 ;  /* 0x0000008900a27220 */ /* 0x040fe20000410000 */
[C---:B------:R-:W-:Y:S01]  /*7b50*/  FMUL.FTZ R138, R0.reuse, R142 ;  /* 0x0000008e008a7220 */ /* 0x040fe20000410000 */
[----:B------:R-:W-:Y:S01]  /*7b60*/  @UP1 ULDC UR7, c[0x0][0x44c] ;  /* 0x0001130000071ab9 */ /* 0x000fe20000000800 */
[C---:B------:R-:W-:Y:S01]  /*7b70*/  FMUL.FTZ R137, R0.reuse, R139 ;  /* 0x0000008b00897220 */ /* 0x040fe20000410000 */
[C---:B------:R-:W-:Y:S01]  /*7b80*/  FMUL.FTZ R142, R0.reuse, R146 ;  /* 0x00000092008e7220 */ /* 0x040fe20000410000 */
[C---:B------:R-:W-:Y:S01]  /*7b90*/  FMUL.FTZ R139, R0.reuse, R143 ;  /* 0x0000008f008b7220 */ /* 0x040fe20000410000 */
[----:B------:R-:W-:Y:S01]  /*7ba0*/  FMUL.FTZ R146, R0, R150 ;  /* 0x0000009600927220 */ /* 0x000fe20000410000 */
[----:B------:R-:W-:-:S04]  /*7bb0*/  @P1 IMAD.HI.U32 R10, R164, UR7, RZ ;  /* 0x00000007a40a1c27 */ /* 0x000fc8000f8e00ff */
[C---:B------:R-:W-:Y:S01]  /*7bc0*/  FMUL.FTZ R143, R0.reuse, R147 ;  /* 0x00000093008f7220 */ /* 0x040fe20000410000 */
[C---:B------:R-:W-:Y:S01]  /*7bd0*/  FMUL.FTZ R150, R0.reuse, R120 ;  /* 0x0000007800967220 */ /* 0x040fe20000410000 */
        /* <DEDUP_REMOVED lines=8> */
[C---:B------:R-:W-:Y:S01]  /*7c60*/  FMUL.FTZ R130, R0.reuse, R134 ;  /* 0x0000008600827220 */ /* 0x040fe20000410000 */
[----:B------:R-:W-:Y:S01]  /*7c70*/  @P2 SHF.R.U32.HI R164, RZ, UR7, R10 ;  /* 0x00000007ffa42c19 */ /* 0x000fe2000801160a */
        /* <DEDUP_REMOVED lines=12> */
[----:B------:R-:W1:Y:S01]  /*7d40*/  SHFL.IDX PT, R168, R164, RZ, 0x1c1f ;  /* 0x001c1fffa4a87589 */ /* 0x000e6200000e0000 */
        /* <DEDUP_REMOVED lines=9> */
[C---:B0-----:R-:W-:Y:S01]  /*7de0*/  FMUL.FTZ R9, R0.reuse, R152 ;  /* 0x0000009800097220 */ /* 0x041fe20000410000 */
        /* <DEDUP_REMOVED lines=39> */
[----:B------:R-:W-:Y:S01]  /*8060*/  PLOP3.LUT P1, PT, PT, PT, UP0, 0x40, 0x0 ;  /* 0x000000000000781c */ /* 0x000fe20003f2e808 */
[----:B------:R-:W0:Y:S01]  /*8070*/  MUFU.TANH R9, R9 ;  /* 0x0000000900097308 */ /* 0x000e220000002400 */
[----:B------:R-:W-:Y:S01]  /*8080*/  SYNCS.ARRIVE.TRANS64.RED.A1T0 RZ, [UR6], RZ ;  /* 0x000000ffffff79a7 */ /* 0x000fe20008100406 */
[----:B------:R-:W-:Y:S01]  /*8090*/  IADD3 R10, -R19, 0x1, R102 ;  /* 0x00000001130a7810 */ /* 0x000fe20007ffe166 */
[----:B------:R-:W-:Y:S01]  /*80a0*/  ULOP3.LUT UR6, URZ, UR30, URZ, 0x33, !UPT ;  /* 0x0000001e3f067292 */ /* 0x000fe2000f8e333f */
[----:B------:R-:W-:Y:S02]  /*80b0*/  IMAD.IADD R99, R102, 0x1, -R19 ;  /* 0x0000000166637824 */ /* 0x000fe400078e0a13 */
[----:B------:R-:W-:Y:S02]  /*80c0*/  IADD3 R10, -R18, R10, R17 ;  /* 0x0000000a120a7210 */ /* 0x000fe40007ffe111 */
[----:B------:R-:W2:Y:S03]  /*80d0*/  MUFU.TANH R14, R14 ;  /* 0x0000000e000e7308 */ /* 0x000ea60000002400 */
[----:B------:R-:W-:-:S02]  /*80e0*/  VIADD R167, R10, UR31 ;  /* 0x0000001f0aa77c36 */ /* 0x000fc40008000000 */
[----:B------:R-:W-:Y:S02]  /*80f0*/  VIADD R166, R10, UR6 ;  /* 0x000000060aa67c36 */ /* 0x000fe40008000000 */
[--C-:B-1----:R-:W-:Y:S01]  /*8100*/  IMAD.IADD R165, R167, 0x1, R168.reuse ;  /* 0x00000001a7a57824 */ /* 0x102fe200078e02a8 */
[----:B------:R-:W1:Y:S01]  /*8110*/  MUFU.TANH R12, R12 ;  /* 0x0000000c000c7308 */ /* 0x000e620000002400 */
        /* <DEDUP_REMOVED lines=91> */
.L_x_8747:
[----:B------:R-:W-:-:S05]  /*86d0*/  IMAD.U32 R170, RZ, RZ, UR29 ;  /* 0x0000001dffaa7e24 */ /* 0x000fca000f8e00ff */
[----:B------:R-:W-:-:S13]  /*86e0*/  ISETP.NE.AND P1, PT, R170, 0x1, PT ;  /* 0x00000001aa00780c */ /* 0x000fda0003f25270 */
[----:B------:R-:W1:Y:S02]  /*86f0*/  @P1 LDC.64 R10, c[0x0][0x9e8] ;  /* 0x00027a00ff0a1b82 */ /* 0x000e640000000a00 */
[----:B-1----:R-:W-:-:S05]  /*8700*/  @P1 IMAD.HI.U32 R10, R168, R10, RZ ;  /* 0x0000000aa80a1227 */ /* 0x002fca00078e00ff */
[----:B------:R-:W-:-:S07]  /*8710*/  @P1 SHF.R.U32.HI R168, RZ, R11, R10 ;  /* 0x0000000bffa81219 */ /* 0x000fce000001160a */
.L_x_8748:
[----:B------:R-:W-:Y:S05]  /*8720*/  BSYNC B0 ;  /* 0x0000000000007941 */ /* 0x000fea0003800000 */
.L_x_8746:
[----:B------:R-:W-:-:S05]  /*8730*/  IMAD R168, R168, R170, R99 ;  /* 0x000000aaa8a87224 */ /* 0x000fca00078e0263 */
[----:B------:R-:W-:Y:S02]  /*8740*/  VIADDMNMX R165, R168, R170, R165, PT ;  /* 0x000000aaa8a57246 */ /* 0x000fe400038001a5 */
[----:B------:R-:W-:-:S07]  /*8750*/  VIMNMX R103, R103, R168, !PT ;  /* 0x000000a867677248 */ /* 0x000fce0007fe0100 */
.L_x_8745:
[C---:B------:R-:W-:Y:S01]  /*8760*/  ISETP.GE.AND P2, PT, R102.reuse, 0x9, PT ;  /* 0x000000096600780c */ /* 0x040fe20003f46270 */
[----:B------:R-:W-:Y:S01]  /*8770*/  UISETP.NE.AND UP0, UPT, UR51, URZ, UPT ;  /* 0x0000003f3300728c */ /* 0x000fe2000bf05270 */
[C---:B------:R-:W-:Y:S02]  /*8780*/  ISETP.GE.AND P1, PT, R102.reuse, 0x2, PT ;  /* 0x000000026600780c */ /* 0x040fe40003f26270 */
        /* <DEDUP_REMOVED lines=224> */
[----:B------:R-:W0:-:S12]  /*9590*/  SHFL.IDX PT, R9, R164, 0x1, 0x1c1f ;  /* 0x003c1f00a4097f89 */ /* 0x000e1800000e0000 */
[----:B------:R-:W-:Y:S02]  /*95a0*/  @P6 LOP3.LUT R2, R2, 0x4, RZ, 0xfc, !PT ;  /* 0x0000000402026812 */ /* 0x000fe400078efcff */
[----:B------:R-:W-:-:S04]  /*95b0*/  ISETP.GT.AND P6, PT, R103, 0x99, !P6 ;  /* 0x000000996700780c */ /* 0x000fc800077c4270 */
[----:B------:R-:W-:-:S04]  /*95c0*/  ISETP.LT.OR P6, PT, R165, 0x9a, P6 ;  /* 0x0000009aa500780c */ /* 0x000fc800037c1670 */
[----:B------:R-:W-:Y:S02]  /*95d0*/  FSEL R101, R101, -INF , !P6 ;  /* 0xff80000065657808 */ /* 0x000fe40007000000 */
[----:B------:R-:W-:Y:S01]  /*95e0*/  PLOP3.LUT P6, PT, PT, PT, UP0, 0x40, 0x0 ;  /* 0x000000000000781c */ /* 0x000fe20003fce808 */
[--C-:B0-----:R-:W-:Y:S02]  /*95f0*/  IMAD.IADD R167, R167, 0x1, R9.reuse ;  /* 0x00000001a7a77824 */ /* 0x101fe400078e0209 */
[----:B------:R-:W-:-:S10]  /*9600*/  IMAD.IADD R166, R166, 0x1, R9 ;  /* 0x00000001a6a67824 */ /* 0x000fd400078e0209 */
[----:B------:R-:W-:Y:S05]  /*9610*/  @P6 BRA `(.L_x_8749) ;  /* 0x0000000000546947 */ /* 0x000fea0003800000 */
        /* <DEDUP_REMOVED lines=12> */
.L_x_8751:
[----:B------:R-:W-:-:S05]  /*96e0*/  IMAD.U32 R102, RZ, RZ, UR29 ;  /* 0x0000001dff667e24 */ /* 0x000fca000f8e00ff */
[----:B------:R-:W-:-:S13]  /*96f0*/  ISETP.NE.AND P6, PT, R102, 0x1, PT ;  /* 0x000000016600780c */ /* 0x000fda0003fc5270 */
[----:B------:R-:W0:Y:S02]  /*9700*/  @P6 LDC.64 R10, c[0x0][0x9e8] ;  /* 0x00027a00ff0a6b82 */ /* 0x000e240000000a00 */
[----:B0-----:R-:W-:-:S05]  /*9710*/  @P6 IMAD.HI.U32 R10, R9, R10, RZ ;  /* 0x0000000a090a6227 */ /* 0x001fca00078e00ff */
[----:B------:R-:W-:-:S07]  /*9720*/  @P6 SHF.R.U32.HI R9, RZ, R11, R10 ;  /* 0x0000000bff096219 */ /* 0x000fce000001160a */
.L_x_8752:
[----:B------:R-:W-:Y:S05]  /*9730*/  BSYNC B0 ;  /* 0x0000000000007941 */ /* 0x000fea0003800000 */
.L_x_8750:
[----:B------:R-:W-:-:S05]  /*9740*/  IMAD R9, R9, R102, R99 ;  /* 0x0000006609097224 */ /* 0x000fca00078e0263 */
[----:B------:R-:W-:Y:S02]  /*9750*/  VIADDMNMX R167, R9, R102, R167, PT ;  /* 0x0000006609a77246 */ /* 0x000fe400038001a7 */
[----:B------:R-:W-:-:S07]  /*9760*/  VIMNMX R166, R166, R9, !PT ;  /* 0x00000009a6a67248 */ /* 0x000fce0007fe0100 */
.L_x_8749:
[----:B------:R-:W-:Y:S02]  /*9770*/  ISETP.GT.AND P1, PT, R166, 0x1, !P1 ;  /* 0x00000001a600780c */ /* 0x000fe40004f24270 */
[C---:B------:R-:W-:Y:S02]  /*9780*/  LOP3.LUT P6, RZ, R16.reuse, 0x8000000, RZ, 0xc0, !PT ;  /* 0x0800000010ff7812 */ /* 0x040fe400078cc0ff */
        /* <DEDUP_REMOVED lines=94> */
[C---:B------:R-:W-:Y:S02]  /*9d70*/  ISETP.GT.AND P1, PT, R166.reuse, 0x39, !P1 ;  /* 0x00000039a600780c */ /* 0x040fe40004f24270 */
        /* <DEDUP_REMOVED lines=8> */
[C---:B------:R-:W-:Y:S02]  /*9e00*/  ISETP.LT.OR P2, PT, R167.reuse, 0x8a, P2 ;  /* 0x0000008aa700780c */ /* 0x040fe40001741670 */
[----:B------:R-:W-:Y:S02]  /*9e10*/  ISETP.LT.OR P1, PT, R167, 0x41, P1 ;  /* 0x00000041a700780c */ /* 0x000fe40000f21670 */
[----:B------:R-:W-:Y:S02]  /*9e20*/  ISETP.GT.AND P4, PT, R166, 0x91, !P4 ;  /* 0x00000091a600780c */ /* 0x000fe40006784270 */
[----:B------:R-:W-:-:S02]  /*9e30*/  FSEL R120, R120, -INF , !P1 ;  /* 0xff80000078787808 */ /* 0x000fc40004800000 */
[----:B------:R-:W-:Y:S02]  /*9e40*/  LOP3.LUT P1, RZ, R16, 0x400000, RZ, 0xc0, !PT ;  /* 0x0040000010ff7812 */ /* 0x000fe4000782c0ff */
[C---:B------:R-:W-:Y:S02]  /*9e50*/  ISETP.LT.OR P3, PT, R167.reuse, 0x91, P3 ;  /* 0x00000091a700780c */ /* 0x040fe40001f61670 */
[----:B------:R-:W-:Y:S02]  /*9e60*/  ISETP.GT.AND P1, PT, R166, 0x41, !P1 ;  /* 0x00000041a600780c */ /* 0x000fe40004f24270 */
[----:B------:R-:W-:Y:S02]  /*9e70*/  FSEL R90, R90, -INF , !P2 ;  /* 0xff8000005a5a7808 */ /* 0x000fe40005000000 */
[----:B------:R-:W-:Y:S02]  /*9e80*/  ISETP.LT.OR P1, PT, R167, 0x42, P1 ;  /* 0x00000042a700780c */ /* 0x000fe40000f21670 */
[----:B0-----:R-:W-:-:S02]  /*9e90*/  FMNMX.FTZ R11, R102, R9, !PT ;  /* 0x00000009660b7209 */ /* 0x001fc40007810000 */
[----:B------:R-:W-:Y:S02]  /*9ea0*/  FSEL R121, R121, -INF , !P1 ;  /* 0xff80000079797808 */ /* 0x000fe40004800000 */
[----:B------:R-:W-:Y:S01]  /*9eb0*/  LOP3.LUT P1, RZ, R16, 0x200000, RZ, 0xc0, !PT ;  /* 0x0020000010ff7812 */ /* 0x000fe2000782c0ff */
[----:B------:R-:W0:Y:S01]  /*9ec0*/  SHFL.BFLY PT, R164, R11, 0x1, 0x1f ;  /* 0x0c201f000ba47f89 */ /* 0x000e2200000e0000 */
[C---:B------:R-:W-:Y:S02]  /*9ed0*/  ISETP.GT.AND P5, PT, R166.reuse, 0x98, !P5 ;  /* 0x00000098a600780c */ /* 0x040fe40006fa4270 */
[----:B------:R-:W-:Y:S02]  /*9ee0*/  ISETP.GT.AND P1, PT, R166, 0x48, !P1 ;  /* 0x00000048a600780c */ /* 0x000fe40004f24270 */
[C---:B------:R-:W-:Y:S02]  /*9ef0*/  ISETP.LT.OR P4, PT, R167.reuse, 0x92, P4 ;  /* 0x00000092a700780c */ /* 0x040fe40002781670 */
[----:B------:R-:W-:-:S02]  /*9f00*/  ISETP.LT.OR P1, PT, R167, 0x49, P1 ;  /* 0x00000049a700780c */ /* 0x000fc40000f21670 */
[----:B------:R-:W-:Y:S02]  /*9f10*/  FSEL R93, R93, -INF , !P3 ;  /* 0xff8000005d5d7808 */ /* 0x000fe40005800000 */
[----:B------:R-:W-:Y:S02]  /*9f20*/  FSEL R122, R122, -INF , !P1 ;  /* 0xff8000007a7a7808 */ /* 0x000fe40004800000 */
[----:B------:R-:W-:Y:S02]  /*9f30*/  LOP3.LUT P1, RZ, R16, 0x100000, RZ, 0xc0, !PT ;  /* 0x0010000010ff7812 */ /* 0x000fe4000782c0ff */
[----:B------:R-:W-:Y:S02]  /*9f40*/  ISETP.LT.OR P5, PT, R167, 0x99, P5 ;  /* 0x00000099a700780c */ /* 0x000fe40002fa1670 */
[----:B------:R-:W-:Y:S02]  /*9f50*/  ISETP.GT.AND P1, PT, R166, 0x49, !P1 ;  /* 0x00000049a600780c */ /* 0x000fe40004f24270 */
[----:B------:R-:W-:-:S02]  /*9f60*/  FSEL R96, R96, -INF , !P5 ;  /* 0xff80000060607808 */ /* 0x000fc40006800000 */
[----:B------:R-:W-:Y:S02]  /*9f70*/  ISETP.LT.OR P1, PT, R167, 0x4a, P1 ;  /* 0x0000004aa700780c */ /* 0x000fe40000f21670 */
[----:B0-----:R-:W-:Y:S01]  /*9f80*/  FMNMX.FTZ R9, R11, R164, !PT ;  /* 0x000000a40b097209 */ /* 0x001fe20007810000 */
[----:B------:R-:W-:Y:S01]  /*9f90*/  IMAD.U32 R164, RZ, RZ, UR28 ;  /* 0x0000001cffa47e24 */ /* 0x000fe2000f8e00ff */
        /* <DEDUP_REMOVED lines=56> */
[----:B------:R-:W-:Y:S01]  /*a320*/  FSEL R10, R89, -INF , !P1 ;  /* 0xff800000590a7808 */ /* 0x000fe20004800000 */
[----:B------:R-:W-:-:S01]  /*a330*/  FFMA.FTZ R89, R9, R164, -8 ;  /* 0xc100000009597423 */ /* 0x000fc200000100a4 */
        /* <DEDUP_REMOVED lines=12> */
[----:B------:R-:W-:Y:S02]  /*a400*/  FMNMX.FTZ R164, R13, R164, !PT ;  /* 0x000000a40da47209 */ /* 0x000fe40007810000 */
[----:B------:R-:W-:Y:S01]  /*a410*/  ISETP.LT.OR P6, PT, R167, 0x9a, P6 ;  /* 0x0000009aa700780c */ /* 0x000fe200037c1670 */
[----:B------:R-:W-:-:S01]  /*a420*/  FFMA.FTZ R103, R159, UR28, -R102 ;  /* 0x0000001c9f677c23 */ /* 0x000fc20008010866 */
[----:B------:R-:W-:Y:S01]  /*a430*/  FMNMX.FTZ R89, R15, R164, !PT ;  /* 0x000000a40f597209 */ /* 0x000fe20007810000 */
[----:B------:R-:W-:-:S01]  /*a440*/  FFMA.FTZ R159, R108, UR28, -R102 ;  /* 0x0000001c6c9f7c23 */ /* 0x000fc20008010866 */
[----:B------:R-:W-:Y:S01]  /*a450*/  FSEL R108, R94, -INF , !P4 ;  /* 0xff8000005e6c7808 */ /* 0x000fe20006000000 */
[----:B------:R-:W-:-:S01]  /*a460*/  FFMA.FTZ R99, R155, UR28, -R102 ;  /* 0x0000001c9b637c23 */ /* 0x000fc20008010866 */
[----:B------:R-:W-:Y:S01]  /*a470*/  FMNMX.FTZ R164, R20, R89, !PT ;  /* 0x0000005914a47209 */ /* 0x000fe20007810000 */
[----:B------:R-:W-:-:S01]  /*a480*/  FFMA.FTZ R155, R161, UR28, -R102 ;  /* 0x0000001ca19b7c23 */ /* 0x000fc20008010866 */
[----:B------:R-:W-:Y:S01]  /*a490*/  FSEL R98, R98, -INF , !P6 ;  /* 0xff80000062627808 */ /* 0x000fe20007000000 */
        /* <DEDUP_REMOVED lines=43> */
[----:B0-----:R-:W-:-:S01]  /*a750*/  FFMA.FTZ R159, R163, UR28, -R102 ;  /* 0x0000001ca39f7c23 */ /* 0x001fc20008010866 */
[----:B------:R-:W-:Y:S01]  /*a760*/  FFMA.FTZ R95, R95, UR28, -R102 ;  /* 0x0000001c5f5f7c23 */ /* 0x000fe20008010866 */
        /* <DEDUP_REMOVED lines=39> */
[----:B------:R-:W-:Y:S08]  /*a9e0*/  MUFU.EX2 R145, R145 ;  /* 0x0000009100917308 */ /* 0x000ff00000000800 */
[----:B------:R-:W-:Y:S08]  /*a9f0*/  MUFU.EX2 R148, R148 ;  /* 0x0000009400947308 */ /* 0x000ff00000000800 */
[----:B------:R-:W-:Y:S01]  /*aa00*/  MUFU.EX2 R149, R149 ;  /* 0x0000009500957308 */ /* 0x000fe20000000800 */
[----:B0-----:R-:W-:Y:S01]  /*aa10*/  FMNMX.FTZ R161, R89, R164, !PT ;  /* 0x000000a459a17209 */ /* 0x001fe20007810000 */
[--C-:B------:R-:W-:Y:S01]  /*aa20*/  FFMA.FTZ R164, R97, UR28, -R102.reuse ;  /* 0x0000001c61a47c23 */ /* 0x100fe20008010866 */
[----:B------:R-:W-:-:S01]  /*aa30*/  FFMA.FTZ R97, R100, UR28, -R102 ;  /* 0x0000001c64617c23 */ /* 0x000fc20008010866 */
[----:B------:R-:W-:Y:S01]  /*aa40*/  FFMA.FTZ R100, R101, UR28, -R102 ;  /* 0x0000001c65647c23 */ /* 0x000fe20008010866 */
[----:B------:R-:W-:Y:S01]  /*aa50*/  FSEL R101, R9, RZ, P1 ;  /* 0x000000ff09657208 */ /* 0x000fe20000800000 */
[----:B------:R-:W0:Y:S01]  /*aa60*/  SHFL.BFLY PT, R166, R161, 0x1, 0x1f ;  /* 0x0c201f00a1a67f89 */ /* 0x000e2200000e0000 */
[----:B------:R-:W-:Y:S01]  /*aa70*/  IMAD.U32 R102, RZ, RZ, UR28 ;  /* 0x0000001cff667e24 */ /* 0x000fe2000f8e00ff */
[----:B------:R-:W-:Y:S02]  /*aa80*/  MUFU.EX2 R150, R150 ;  /* 0x0000009600967308 */ /* 0x000fe40000000800 */
[----:B------:R-:W-:-:S04]  /*aa90*/  FADD.FTZ R101, -R101, R6 ;  /* 0x0000000665657221 */ /* 0x000fc80000010100 */
[----:B------:R-:W-:Y:S02]  /*aaa0*/  FMUL.FTZ R6, R101, UR28 ;  /* 0x0000001c65067c20 */ /* 0x000fe40008410000 */
[----:B------:R-:W-:Y:S08]  /*aab0*/  MUFU.EX2 R151, R151 ;  /* 0x0000009700977308 */ /* 0x000ff00000000800 */
[----:B------:R-:W1:Y:S01]  /*aac0*/  MUFU.EX2 R6, R6 ;  /* 0x0000000600067308 */ /* 0x000e620000000800 */
[----:B0-----:R-:W-:-:S07]  /*aad0*/  FMNMX.FTZ R89, R161, R166, !PT ;  /* 0x000000a6a1597209 */ /* 0x001fce0007810000 */
[----:B------:R-:W-:Y:S01]  /*aae0*/  MUFU.EX2 R124, R124 ;  /* 0x0000007c007c7308 */ /* 0x000fe20000000800 */
[C---:B------:R-:W-:Y:S01]  /*aaf0*/  FSETP.NEU.FTZ.AND P1, PT, R89.reuse, -INF , PT ;  /* 0xff8000005900780b */ /* 0x040fe20003f3d000 */
[----:B------:R-:W-:-:S05]  /*ab00*/  FFMA.FTZ R102, R89, R102, -8 ;  /* 0xc100000059667423 */ /* 0x000fca0000010066 */
[----:B------:R-:W-:Y:S01]  /*ab10*/  FSEL R101, R102, RZ, P1 ;  /* 0x000000ff66657208 */ /* 0x000fe20000800000 */
[----:B-1----:R-:W-:-:S01]  /*ab20*/  FFMA.FTZ R165, R6, R4, R11 ;  /* 0x0000000406a57223 */ /* 0x002fc2000001000b */
[----:B------:R-:W-:Y:S03]  /*ab30*/  MUFU.EX2 R125, R125 ;  /* 0x0000007d007d7308 */ /* 0x000fe60000000800 */
[----:B------:R-:W-:-:S01]  /*ab40*/  FFMA.FTZ R102, R153, UR28, -R101 ;  /* 0x0000001c99667c23 */ /* 0x000fc20008010865 */
[--C-:B------:R-:W-:Y:S01]  /*ab50*/  FFMA.FTZ R153, R154, UR28, -R101.reuse ;  /* 0x0000001c9a997c23 */ /* 0x100fe20008010865 */
[----:B------:R-:W-:-:S01]  /*ab60*/  FFMA.FTZ R154, R157, UR28, -R101 ;  /* 0x0000001c9d9a7c23 */ /* 0x000fc20008010865 */
        /* <DEDUP_REMOVED lines=23> */
[----:B------:R0:W1:Y:S01]  /*ace0*/  MUFU.EX2 R161, R158 ;  /* 0x0000009e00a17308 */ /* 0x0000620000000800 */
        /* <DEDUP_REMOVED lines=17> */
[----:B------:R-:W-:Y:S01]  /*ae00*/  FADD.FTZ R3, R21, R158 ;  /* 0x0000009e15037221 */ /* 0x000fe20000010000 */
[----:B------:R-:W-:-:S05]  /*ae10*/  FFMA.FTZ R98, R98, UR28, -R101 ;  /* 0x0000001c62627c23 */ /* 0x000fca0008010865 */
[----:B------:R-:W1:Y:S01]  /*ae20*/  MUFU.EX2 R20, R20 ;  /* 0x0000001400147308 */ /* 0x000e620000000800 */
[----:B--2---:R-:W-:-:S07]  /*ae30*/  FADD.FTZ R4, R13, R4 ;  /* 0x000000040d047221 */ /* 0x004fce0000010000 */
[----:B------:R-:W2:Y:S01]  /*ae40*/  MUFU.EX2 R153, R153 ;  /* 0x0000009900997308 */ /* 0x000ea20000000800 */
[----:B0-----:R-:W-:-:S01]  /*ae50*/  FADD.FTZ R131, R15, R4 ;  /* 0x000000040f837221 */ /* 0x001fc20000010000 */
[----:B------:R-:W-:-:S04]  /*ae60*/  FADD.FTZ R4, R152, R3 ;  /* 0x0000000398047221 */ /* 0x000fc80000010000 */
[----:B------:R-:W-:Y:S02]  /*ae70*/  FADD.FTZ R3, R99, R4 ;  /* 0x0000000463037221 */ /* 0x000fe40000010000 */
[----:B------:R-:W0:Y:S01]  /*ae80*/  MUFU.EX2 R154, R154 ;  /* 0x0000009a009a7308 */ /* 0x000e220000000800 */
[----:B-1----:R-:W-:-:S01]  /*ae90*/  FADD.FTZ R131, R20, R131 ;  /* 0x0000008314837221 */ /* 0x002fc20000010000 */
[----:B------:R-:W-:-:S03]  /*aea0*/  FADD.FTZ R158, R156, R3 ;  /* 0x000000039c9e7221 */ /* 0x000fc60000010000 */
        /* <DEDUP_REMOVED lines=14> */
[----:B0-----:R-:W-:-:S01]  /*af90*/  FADD.FTZ R3, R137, R4 ;  /* 0x0000000489037221 */ /* 0x001fc20000010000 */
[----:B------:R-:W-:-:S06]  /*afa0*/  FADD.FTZ R4, R140, R131 ;  /* 0x000000838c047221 */ /* 0x000fcc0000010000 */
        /* <DEDUP_REMOVED lines=63> */
[--C-:B------:R-:W-:Y:S01]  /*b3a0*/  FFMA.FTZ R90, R93, UR28, -R101.reuse ;  /* 0x0000001c5d5a7c23 */ /* 0x100fe20008010865 */
[----:B------:R-:W-:-:S05]  /*b3b0*/  FFMA.FTZ R93, R108, UR28, -R101 ;  /* 0x0000001c6c5d7c23 */ /* 0x000fca0008010865 */
        /* <DEDUP_REMOVED lines=32> */
[----:B------:R-:W-:Y:S01]  /*b5c0*/  MUFU.EX2 R164, R164 ;  /* 0x000000a400a47308 */ /* 0x000fe20000000800 */
[----:B0-----:R-:W-:-:S07]  /*b5d0*/  FADD.FTZ R101, R95, R4 ;  /* 0x000000045f657221 */ /* 0x001fce0000010000 */
[----:B------:R-:W0:Y:S01]  /*b5e0*/  MUFU.EX2 R93, R93 ;  /* 0x0000005d005d7308 */ /* 0x000e220000000800 */
[----:B-1----:R-:W-:-:S07]  /*b5f0*/  FADD.FTZ R4, R90, R3 ;  /* 0x000000035a047221 */ /* 0x002fce0000010000 */
[----:B------:R-:W1:Y:S08]  /*b600*/  MUFU.EX2 R97, R97 ;  /* 0x0000006100617308 */ /* 0x000e700000000800 */
[----:B------:R2:W3:Y:S01]  /*b610*/  MUFU.EX2 R165, R96 ;  /* 0x0000006000a57308 */ /* 0x0004e20000000800 */
[----:B0-----:R-:W-:-:S07]  /*b620*/  FADD.FTZ R4, R93, R4 ;  /* 0x000000045d047221 */ /* 0x001fce0000010000 */
[----:B------:R-:W0:Y:S01]  /*b630*/  MUFU.EX2 R100, R100 ;  /* 0x0000006400647308 */ /* 0x000e220000000800 */
[----:B--2---:R-:W-:-:S04]  /*b640*/  FADD.FTZ R96, R164, R101 ;  /* 0x00000065a4607221 */ /* 0x004fc80000010000 */
[----:B-1----:R-:W-:-:S03]  /*b650*/  FADD.FTZ R3, R97, R96 ;  /* 0x0000006061037221 */ /* 0x002fc60000010000 */
[----:B------:R-:W1:Y:S01]  /*b660*/  MUFU.EX2 R98, R98 ;  /* 0x0000006200627308 */ /* 0x000e620000000800 */
[----:B---3--:R-:W-:-:S01]  /*b670*/  FADD.FTZ R96, R165, R4 ;  /* 0x00000004a5607221 */ /* 0x008fc20000010000 */
[----:B0-----:R-:W-:-:S03]  /*b680*/  FADD.FTZ R4, R100, R3 ;  /* 0x0000000364047221 */ /* 0x001fc60000010000 */
[----:B-1----:R-:W-:Y:S01]  /*b690*/  FADD.FTZ R3, R98, R96 ;  /* 0x0000006062037221 */ /* 0x002fe20000010000 */
[----:B------:R-:W-:Y:S06]  /*b6a0*/  @!P0 BRA `(.L_x_8753) ;  /* 0x0000000000048947 */ /* 0x000fec0003800000 */
[----:B------:R-:W-:Y:S01]  /*b6b0*/  BPT.TRAP 0x1 ;  /* 0x000000040000795c */ /* 0x000fe20000300000 */
.L_x_8753:
        /* <DEDUP_REMOVED lines=115> */
.L_x_8735:
[----:B------:R-:W-:Y:S01]  /*bdf0*/  UISETP.NE.AND UP1, UPT, UR52, URZ, UPT ;  /* 0x0000003f3400728c */ /* 0x000fe2000bf25270 */
[----:B------:R-:W-:Y:S01]  /*be00*/  IADD3 R6, R17, 0x1, -R18 ;  /* 0x0000000111067810 */ /* 0x000fe20007ffe812 */
[----:B------:R-:W-:Y:S02]  /*be10*/  UISETP.NE.AND UP0, UPT, UR51, URZ, UPT ;  /* 0x0000003f3300728c */ /* 0x000fe4000bf05270 */
[----:B------:R-:W-:Y:S01]  /*be20*/  UIADD3 UR10, UR39, 0x7f, URZ ;  /* 0x0000007f270a7890 */ /* 0x000fe2000fffe03f */
[----:B------:R-:W-:-:S03]  /*be30*/  R2UR UR11, R6 ;  /* 0x00000000060b72ca */ /* 0x000fc600000e0000 */
        /* <DEDUP_REMOVED lines=19> */
.L_x_8756:
[----:B------:R-:W-:Y:S02]  /*bf70*/  ULDC UR11, c[0x0][0x9e4] ;  /* 0x00027900000b7ab9 */ /* 0x000fe40000000800 */
[----:B------:R-:W-:-:S11]  /*bf80*/  UISETP.NE.AND UP0, UPT, UR11, 0x1, UPT ;  /* 0x000000010b00788c */ /* 0x000fd6000bf05270 */
[----:B------:R-:W-:Y:S02]  /*bf90*/  @UP0 ULDC.64 UR14, c[0x0][0x9e8] ;  /* 0x00027a00000e0ab9 */ /* 0x000fe40000000a00 */
[----:B------:R-:W-:-:S04]  /*bfa0*/  UIMAD.WIDE.U32 UR6, UR10, UR14, URZ ;  /* 0x0000000e0a0672a5 */ /* 0x000fc8000f8e003f */
[----:B------:R-:W-:-:S12]  /*bfb0*/  @UP0 USHF.R.U32.HI UR10, URZ, UR15, UR7 ;  /* 0x0000000f3f0a0299 */ /* 0x000fd80008011607 */
.L_x_8757:
[----:B------:R-:W-:-:S04]  /*bfc0*/  UIMAD UR10, UR10, UR11, URZ ;  /* 0x0000000b0a0a72a4 */ /* 0x000fc8000f8e023f */
[----:B------:R-:W-:-:S04]  /*bfd0*/  UISETP.LT.AND UP0, UPT, UR30, UR10, UPT ;  /* 0x0000000a1e00728c */ /* 0x000fc8000bf01270 */
[----:B------:R-:W-:-:S12]  /*bfe0*/  USEL UR30, UR30, UR10, !UP0 ;  /* 0x0000000a1e1e7287 */ /* 0x000fd8000c000000 */
.L_x_8755:
        /* <DEDUP_REMOVED lines=13> */
.L_x_8769:
[----:B------:R-:W-:Y:S01]  /*c0c0*/  ISETP.NE.AND P2, PT, RZ, UR44, PT ;  /* 0x0000002cff007c0c */ /* 0x000fe2000bf45270 */
[----:B------:R-:W-:-:S04]  /*c0d0*/  UISETP.NE.AND UP0, UPT, UR30, 0x1, UPT ;  /* 0x000000011e00788c */ /* 0x000fc8000bf05270 */
[----:B------:R-:W-:-:S04]  /*c0e0*/  USEL UR47, URZ, 0x1, UP0 ;  /* 0x000000013f2f7887 */ /* 0x000fc80008000000 */
[----:B------:R-:W-:-:S04]  /*c0f0*/  ULOP3.LUT UR47, UR31, UR47, URZ, 0x3c, !UPT ;  /* 0x0000002f1f2f7292 */ /* 0x000fc8000f8e3c3f */
[----:B------:R-:W-:Y:S08]  /*c100*/  @P2 BRA `(.L_x_8759) ;  /* 0x0000000000382947 */ /* 0x000ff00003800000 */
[----:B------:R-:W-:Y:S05]  /*c110*/  @!P0 BRA `(.L_x_8760) ;  /* 0x0000000000048947 */ /* 0x000fea0003800000 */
[----:B------:R-:W-:Y:S01]  /*c120*/  BPT.TRAP 0x1 ;  /* 0x000000040000795c */ /* 0x000fe20000300000 */
.L_x_8760:
        /* <DEDUP_REMOVED lines=9> */
.L_x_8761:
[----:B-1----:R-:W-:Y:S05]  /*c1c0*/  @P1 BRA `(.L_x_8759) ;  /* 0x0000000000081947 */ /* 0x002fea0003800000 */
[----:B------:R-:W1:Y:S02]  /*c1d0*/  SYNCS.PHASECHK.TRANS64.TRYWAIT P1, [UR6+0x22830], R7 ;  /* 0x02283007ff0075a7 */ /* 0x000e640008020146 */
[----:B-1----:R-:W-:Y:S05]  /*c1e0*/  @!P1 BRA `(.L_x_8762) ;  /* 0x0000014800b49947 */ /* 0x002fea0003800000 */
.L_x_8759:
[----:B------:R-:W2:Y:S01]  /*c1f0*/  S2R R9, SR_TID.X ;  /* 0x0000000000097919 */ /* 0x000ea20000002100 */
        /* <DEDUP_REMOVED lines=21> */
[----:B--2---:R-:W-:-:S05]  /*c350*/  SHF.R.U32.HI R9, RZ, 0x7, R9 ;  /* 0x00000007ff097819 */ /* 0x004fca0000011609 */
[----:B01----:R-:W-:-:S05]  /*c360*/  VIADD R7, R9, 0x8 ;  /* 0x0000000809077836 */ /* 0x003fca0000000000 */
        /* <DEDUP_REMOVED lines=108> */
.L_x_8764:
[----:B------:R-:W-:Y:S01]  /*ca30*/  ULEA UR6, UR30, UR43, 0x3 ;  /* 0x0000002b1e067291 */ /* 0x000fe2000f8e183f */
[----:B------:R-:W-:-:S05]  /*ca40*/  IMAD.U32 R7, RZ, RZ, UR31 ;  /* 0x0000001fff077e24 */ /* 0x000fca000f8e00ff */
[----:B------:R-:W-:-:S04]  /*ca50*/  SHF.L.U32 R7, R7, 0x1f, RZ ;  /* 0x0000001f07077819 */ /* 0x000fc800000006ff */
[----:B------:R0:W1:Y:S01]  /*ca60*/  SYNCS.PHASECHK.TRANS64.TRYWAIT P1, [UR6+0x22850], R7 ;  /* 0x02285007ff0075a7 */ /* 0x0000620008020146 */
[----:B------:R-:W-:Y:S05]  /*ca70*/  @!P0 BRA `(.L_x_8765) ;  /* 0x0000000000048947 */ /* 0x000fea0003800000 */
[----:B------:R-:W-:Y:S01]  /*ca80*/  BPT.TRAP 0x1 ;  /* 0x000000040000795c */ /* 0x000fe20000300000 */
.L_x_8765:
[----:B-1----:R-:W-:Y:S05]  /*ca90*/  @P1 BRA `(.L_x_8763) ;  /* 0x0000000000081947 */ /* 0x002fea0003800000 */
[----:B------:R-:W1:Y:S02]  /*caa0*/  SYNCS.PHASECHK.TRANS64.TRYWAIT P1, [UR6+0x22850], R7 ;  /* 0x02285007ff0075a7 */ /* 0x000e640008020146 */
[----:B-1----:R-:W-:Y:S05]  /*cab0*/  @!P1 BRA `(.L_x_8766) ;  /* 0x0000014000989947 */ /* 0x002fea0003800000 */
.L_x_8763:
[----:B------:R-:W-:Y:S01]  /*cac0*/  UIADD3 UR6, UR43, 0x400, URZ ;  /* 0x000004002b067890 */ /* 0x000fe2000fffe03f */
[----:B------:R-:W-:Y:S01]  /*cad0*/  WARPGROUP.ARRIVE ;  /* 0x00000000000079c5 */ /* 0x000fe20000000000 */
[----:B------:R-:W-:-:S05]  /*cae0*/  UMOV UR7, 0xc0000010 ;  /* 0xc000001000077882 */ /* 0x000fca0000000000 */
[----:B------:R-:W2:Y:S01]  /*caf0*/  S2R R9, SR_TID.X ;  /* 0x0000000000097919 */ /* 0x000ea20000002100 */
        /* <DEDUP_REMOVED lines=8> */
[----:B--2---:R-:W-:-:S04]  /*cb80*/  SHF.R.U32.HI R9, RZ, 0x7, R9 ;  /* 0x00000007ff097819 */ /* 0x004fc80000011609 */
[----:B01----:R-:W-:Y:S01]  /*cb90*/  IADD3 R7, -R9, 0xb, RZ ;  /* 0x0000000b09077810 */ /* 0x003fe20007ffe1ff */
        /* <DEDUP_REMOVED lines=22> */
.L_x_8767:
        /* <DEDUP_REMOVED lines=101> */
[----:B------:R-:W-:Y:S01]  /*d350*/  ULEA UR6, UR46, UR43, 0x3 ;  /* 0x0000002b2e067291 */ /* 0x000fe2000f8e183f */
        /* <DEDUP_REMOVED lines=134> */
[----:B--2---:R-:W-:-:S07]  /*dbc0*/  FMNMX.FTZ R164, R94, R89, !PT ;  /* 0x000000595ea47209 */ /* 0x004fce0007810000 */
[----:B------:R-:W2:Y:S01]  /*dbd0*/  MUFU.TANH R99, R99 ;  /* 0x0000006300637308 */ /* 0x000ea20000002400 */
[----:B0-----:R-:W-:-:S07]  /*dbe0*/  FMNMX.FTZ R89, R95, R164, !PT ;  /* 0x000000a45f597209 */ /* 0x001fce0007810000 */
[----:B------:R-:W0:Y:S01]  /*dbf0*/  MUFU.TANH R102, R102 ;  /* 0x0000006600667308 */ /* 0x000e220000002400 */
[----:B---3--:R-:W-:Y:S02]  /*dc00*/  FMNMX.FTZ R164, R98, R89, !PT ;  /* 0x0000005962a47209 */ /* 0x008fe40007810000 */
[----:B-1----:R-:W-:-:S05]  /*dc10*/  FMNMX.FTZ R163, R162, R9, !PT ;  /* 0x00000009a2a37209 */ /* 0x002fca0007810000 */
[----:B------:R-:W1:Y:S01]  /*dc20*/  MUFU.TANH R103, R103 ;  /* 0x0000006700677308 */ /* 0x000e620000002400 */
[----:B--2---:R-:W-:Y:S01]  /*dc30*/  FMNMX.FTZ R89, R99, R164, !PT ;  /* 0x000000a463597209 */ /* 0x004fe20007810000 */
[----:B------:R-:W2:Y:S03]  /*dc40*/  SHFL.BFLY PT, R166, R163, 0x1, 0x1f ;  /* 0x0c201f00a3a67f89 */ /* 0x000ea600000e0000 */
[----:B0-----:R-:W-:-:S04]  /*dc50*/  FMNMX.FTZ R164, R102, R89, !PT ;  /* 0x0000005966a47209 */ /* 0x001fc80007810000 */
[----:B-1----:R-:W-:-:S05]  /*dc60*/  FMNMX.FTZ R164, R103, R164, !PT ;  /* 0x000000a467a47209 */ /* 0x002fca0007810000 */
[----:B------:R-:W0:Y:S01]  /*dc70*/  SHFL.BFLY PT, R89, R164, 0x2, 0x1f ;  /* 0x0c401f00a4597f89 */ /* 0x000e2200000e0000 */
[----:B--2---:R-:W-:Y:S01]  /*dc80*/  FMNMX.FTZ R9, R163, R166, !PT ;  /* 0x000000a6a3097209 */ /* 0x004fe20007810000 */
[----:B------:R-:W-:-:S04]  /*dc90*/  IMAD.U32 R166, RZ, RZ, UR28 ;  /* 0x0000001cffa67e24 */ /* 0x000fc8000f8e00ff */
[----:B------:R-:W-:-:S04]  /*dca0*/  FADD.FTZ R10, -R9, R10 ;  /* 0x0000000a090a7221 */ /* 0x000fc80000010100 */
[----:B------:R-:W-:Y:S01]  /*dcb0*/  FMUL.FTZ R161, R10, UR28 ;  /* 0x0000001c0aa17c20 */ /* 0x000fe20008410000 */
[----:B------:R-:W-:-:S04]  /*dcc0*/  FFMA.FTZ R10, R9, R166, -8 ;  /* 0xc1000000090a7423 */ /* 0x000fc800000100a6 */
[--C-:B------:R-:W-:Y:S01]  /*dcd0*/  FFMA.FTZ R162, R7, UR28, -R10.reuse ;  /* 0x0000001c07a27c23 */ /* 0x100fe2000801080a */
[----:B------:R-:W-:-:S01]  /*dce0*/  FFMA.FTZ R7, R11, UR28, -R10 ;  /* 0x0000001c0b077c23 */ /* 0x000fc2000801080a */
[--C-:B------:R-:W-:Y:S01]  /*dcf0*/  FFMA.FTZ R11, R14, UR28, -R10.reuse ;  /* 0x0000001c0e0b7c23 */ /* 0x100fe2000801080a */
[----:B------:R-:W-:-:S01]  /*dd00*/  FFMA.FTZ R14, R15, UR28, -R10 ;  /* 0x0000001c0f0e7c23 */ /* 0x000fc2000801080a */
[--C-:B------:R-:W-:Y:S01]  /*dd10*/  FFMA.FTZ R15, R152, UR28, -R10.reuse ;  /* 0x0000001c980f7c23 */ /* 0x100fe2000801080a */
[----:B0-----:R-:W-:Y:S01]  /*dd20*/  FMNMX.FTZ R165, R164, R89, !PT ;  /* 0x00000059a4a57209 */ /* 0x001fe20007810000 */
[--C-:B------:R-:W-:Y:S01]  /*dd30*/  FFMA.FTZ R152, R153, UR28, -R10.reuse ;  /* 0x0000001c99987c23 */ /* 0x100fe2000801080a */
[----:B------:R-:W-:-:S01]  /*dd40*/  FFMA.FTZ R153, R156, UR28, -R10 ;  /* 0x0000001c9c997c23 */ /* 0x000fc2000801080a */
[--C-:B------:R-:W-:Y:S01]  /*dd50*/  FFMA.FTZ R156, R157, UR28, -R10.reuse ;  /* 0x0000001c9d9c7c23 */ /* 0x100fe2000801080a */
[----:B------:R-:W-:-:S01]  /*dd60*/  FFMA.FTZ R157, R160, UR28, -R10 ;  /* 0x0000001ca09d7c23 */ /* 0x000fc2000801080a */
[----:B------:R-:W0:Y:S01]  /*dd70*/  SHFL.BFLY PT, R168, R165, 0x1, 0x1f ;  /* 0x0c201f00a5a87f89 */ /* 0x000e2200000e0000 */
[----:B------:R-:W-:-:S02]  /*dd80*/  IMAD.U32 R160, RZ, RZ, UR28 ;  /* 0x0000001cffa07e24 */ /* 0x000fc4000f8e00ff */
        /* <DEDUP_REMOVED lines=22> */
[----:B0-----:R-:W-:Y:S01]  /*def0*/  FMNMX.FTZ R89, R165, R168, !PT ;  /* 0x000000a8a5597209 */ /* 0x001fe20007810000 */
        /* <DEDUP_REMOVED lines=211> */
[----:B--2---:R-:W-:-:S01]  /*ec30*/  FADD.FTZ R102, R165, R102 ;  /* 0x00000066a5667221 */ /* 0x004fc20000010000 */
[----:B---3--:R-:W-:-:S03]  /*ec40*/  FADD.FTZ R4, R101, R4 ;  /* 0x0000000465047221 */ /* 0x008fc60000010000 */
[----:B0-----:R-:W-:Y:S01]  /*ec50*/  FADD.FTZ R3, R10, R102 ;  /* 0x000000660a037221 */ /* 0x001fe20000010000 */
[----:B------:R-:W-:Y:S06]  /*ec60*/  @!P0 BRA `(.L_x_8768) ;  /* 0x0000000000048947 */ /* 0x000fec0003800000 */
[----:B------:R-:W-:Y:S01]  /*ec70*/  BPT.TRAP 0x1 ;  /* 0x000000040000795c */ /* 0x000fe20000300000 */
.L_x_8768:
        /* <DEDUP_REMOVED lines=115> */
.L_x_8758:
        /* <DEDUP_REMOVED lines=10> */
.L_x_8789:
[----:B------:R-:W-:Y:S01]  /*f450*/  ISETP.NE.AND P2, PT, RZ, UR44, PT ;  /* 0x0000002cff007c0c */ /* 0x000fe2000bf45270 */
[----:B------:R-:W-:-:S04]  /*f460*/  UISETP.NE.AND UP0, UPT, UR32, 0x1, UPT ;  /* 0x000000012000788c */ /* 0x000fc8000bf05270 */
[----:B------:R-:W-:-:S04]  /*f470*/  USEL UR47, URZ, 0x1, UP0 ;  /* 0x000000013f2f7887 */ /* 0x000fc80008000000 */
[----:B------:R-:W-:-:S04]  /*f480*/  ULOP3.LUT UR47, UR33, UR47, URZ, 0x3c, !UPT ;  /* 0x0000002f212f7292 */ /* 0x000fc8000f8e3c3f */
[----:B------:R-:W-:Y:S08]  /*f490*/  @P2 BRA `(.L_x_8771) ;  /* 0x0000000000382947 */ /* 0x000ff00003800000 */
[----:B------:R-:W-:Y:S05]  /*f4a0*/  @!P0 BRA `(.L_x_8772) ;  /* 0x0000000000048947 */ /* 0x000fea0003800000 */
[----:B------:R-:W-:Y:S01]  /*f4b0*/  BPT.TRAP 0x1 ;  /* 0x000000040000795c */ /* 0x000fe20000300000 */
.L_x_8772:
        /* <DEDUP_REMOVED lines=9> */
.L_x_8773:
[----:B-1----:R-:W-:Y:S05]  /*f550*/  @P1 BRA `(.L_x_8771) ;  /* 0x0000000000081947 */ /* 0x002fea0003800000 */
[----:B------:R-:W1:Y:S02]  /*f560*/  SYNCS.PHASECHK.TRANS64.TRYWAIT P1, [UR6+0x22830], R9 ;  /* 0x02283009ff0075a7 */ /* 0x000e640008020146 */
[----:B-1----:R-:W-:Y:S05]  /*f570*/  @!P1 BRA `(.L_x_8774) ;  /* 0x0000011800009947 */ /* 0x002fea0003800000 */
.L_x_8771:
        /* <DEDUP_REMOVED lines=132> */
.L_x_8776:
[----:B------:R-:W-:Y:S01]  /*fdc0*/  ULEA UR6, UR32, UR43, 0x3 ;  /* 0x0000002b20067291 */ /* 0x000fe2000f8e183f */
[----:B------:R-:W-:-:S05]  /*fdd0*/  IMAD.U32 R9, RZ, RZ, UR33 ;  /* 0x00000021ff097e24 */ /* 0x000fca000f8e00ff */
[----:B------:R-:W-:-:S04]  /*fde0*/  SHF.L.U32 R9, R9, 0x1f, RZ ;  /* 0x0000001f09097819 */ /* 0x000fc800000006ff */
[----:B------:R0:W1:Y:S01]  /*fdf0*/  SYNCS.PHASECHK.TRANS64.TRYWAIT P1, [UR6+0x22850], R9 ;  /* 0x02285009ff0075a7 */ /* 0x0000620008020146 */
[----:B------:R-:W-:Y:S05]  /*fe00*/  @!P0 BRA `(.L_x_8777) ;  /* 0x0000000000048947 */ /* 0x000fea0003800000 */
[----:B------:R-:W-:Y:S01]  /*fe10*/  BPT.TRAP 0x1 ;  /* 0x000000040000795c */ /* 0x000fe20000300000 */
.L_x_8777:
[----:B-1----:R-:W-:Y:S05]  /*fe20*/  @P1 BRA `(.L_x_8775) ;  /* 0x0000000000081947 */ /* 0x002fea0003800000 */
[----:B------:R-:W1:Y:S02]  /*fe30*/  SYNCS.PHASECHK.TRANS64.TRYWAIT P1, [UR6+0x22850], R9 ;  /* 0x02285009ff0075a7 */ /* 0x000e640008020146 */
[----:B-1----:R-:W-:Y:S05]  /*fe40*/  @!P1 BRA `(.L_x_8778) ;  /* 0x0000010c00e49947 */ /* 0x002fea0003800000 */
.L_x_8775:
        /* <DEDUP_REMOVED lines=36> */
.L_x_8779:
        /* <DEDUP_REMOVED lines=197> */
.L_x_8782:
[----:B------:R-:W-:-:S05]  /*10ce0*/  IMAD.U32 R170, RZ, RZ, UR29 ;  /* 0x0000001dffaa7e24 */ /* 0x000fca000f8e00ff */
[----:B------:R-:W-:-:S13]  /*10cf0*/  ISETP.NE.AND P1, PT, R170, 0x1, PT ;  /* 0x00000001aa00780c */ /* 0x000fda0003f25270 */
[----:B------:R-:W1:Y:S02]  /*10d00*/  @P1 LDC.64 R10, c[0x0][0x9e8] ;  /* 0x00027a00ff0a1b82 */ /* 0x000e640000000a00 */
[----:B-1----:R-:W-:-:S05]  /*10d10*/  @P1 IMAD.HI.U32 R10, R168, R10, RZ ;  /* 0x0000000aa80a1227 */ /* 0x002fca00078e00ff */
[----:B------:R-:W-:-:S07]  /*10d20*/  @P1 SHF.R.U32.HI R168, RZ, R11, R10 ;  /* 0x0000000bffa81219 */ /* 0x000fce000001160a */
.L_x_8783:
[----:B------:R-:W-:Y:S05]  /*10d30*/  BSYNC B0 ;  /* 0x0000000000007941 */ /* 0x000fea0003800000 */
.L_x_8781:
[----:B------:R-:W-:-:S05]  /*10d40*/  IMAD R168, R168, R170, R99 ;  /* 0x000000aaa8a87224 */ /* 0x000fca00078e0263 */
[----:B------:R-:W-:Y:S02]  /*10d50*/  VIADDMNMX R165, R168, R170, R165, PT ;  /* 0x000000aaa8a57246 */ /* 0x000fe400038001a5 */
[----:B------:R-:W-:-:S07]  /*10d60*/  VIMNMX R103, R103, R168, !PT ;  /* 0x000000a867677248 */ /* 0x000fce0007fe0100 */
.L_x_8780:
        /* <DEDUP_REMOVED lines=248> */
.L_x_8786:
[----:B------:R-:W-:-:S05]  /*11cf0*/  IMAD.U32 R102, RZ, RZ, UR29 ;  /* 0x0000001dff667e24 */ /* 0x000fca000f8e00ff */
[----:B------:R-:W-:-:S13]  /*11d00*/  ISETP.NE.AND P6, PT, R102, 0x1, PT ;  /* 0x000000016600780c */ /* 0x000fda0003fc5270 */
[----:B------:R-:W0:Y:S02]  /*11d10*/  @P6 LDC.64 R10, c[0x0][0x9e8] ;  /* 0x00027a00ff0a6b82 */ /* 0x000e240000000a00 */
[----:B0-----:R-:W-:-:S05]  /*11d20*/  @P6 IMAD.HI.U32 R10, R9, R10, RZ ;  /* 0x0000000a090a6227 */ /* 0x001fca00078e00ff */
[----:B------:R-:W-:-:S07]  /*11d30*/  @P6 SHF.R.U32.HI R9, RZ, R11, R10 ;  /* 0x0000000bff096219 */ /* 0x000fce000001160a */
.L_x_8787:
[----:B------:R-:W-:Y:S05]  /*11d40*/  BSYNC B0 ;  /* 0x0000000000007941 */ /* 0x000fea0003800000 */
.L_x_8785:
[----:B------:R-:W-:-:S05]  /*11d50*/  IMAD R9, R9, R102, R99 ;  /* 0x0000006609097224 */ /* 0x000fca00078e0263 */
[----:B------:R-:W-:Y:S02]  /*11d60*/  VIADDMNMX R167, R9, R102, R167, PT ;  /* 0x0000006609a77246 */ /* 0x000fe400038001a7 */
[----:B------:R-:W-:-:S07]  /*11d70*/  VIMNMX R166, R166, R9, !PT ;  /* 0x00000009a6a67248 */ /* 0x000fce0007fe0100 */
.L_x_8784:
        /* <DEDUP_REMOVED lines=501> */
.L_x_8788:
        /* <DEDUP_REMOVED lines=115> */
.L_x_8770:
[----:B------:R-:W-:Y:S06]  /*14400*/  BAR.ARV 0x8, 0x180 ;  /* 0x0206000000007b1d */ /* 0x000fec0000002000 */
[----:B------:R-:W-:Y:S05]  /*14410*/  @!P0 BRA `(.L_x_8790) ;  /* 0x0000000000048947 */ /* 0x000fea0003800000 */
[----:B------:R-:W-:Y:S01]  /*14420*/  BPT.TRAP 0x1 ;  /* 0x000000040000795c */ /* 0x000fe20000300000 */
.L_x_8790:
[----:B------:R-:W-:Y:S01]  /*14430*/  ULEA UR9, UR46, UR43, 0x3 ;  /* 0x0000002b2e097291 */ /* 0x000fe2000f8e183f */
[----:B------:R-:W-:-:S05]  /*14440*/  IMAD.U32 R0, RZ, RZ, UR47 ;  /* 0x0000002fff007e24 */ /* 0x000fca000f8e00ff */
[----:B------:R-:W-:-:S04]  /*14450*/  SHF.L.U32 R0, R0, 0x1f, RZ ;  /* 0x0000001f00007819 */ /* 0x000fc800000006ff */
[----:B------:R0:W1:Y:S01]  /*14460*/  SYNCS.PHASECHK.TRANS64.TRYWAIT P1, [UR9+0x22850], R0 ;  /* 0x02285000ff0075a7 */ /* 0x0000620008020149 */
[----:B------:R-:W-:Y:S05]  /*14470*/  @!P0 BRA `(.L_x_8791) ;  /* 0x0000000000048947 */ /* 0x000fea0003800000 */
[----:B------:R-:W-:Y:S01]  /*14480*/  BPT.TRAP 0x1 ;  /* 0x000000040000795c */ /* 0x000fe20000300000 */
.L_x_8791:
[----:B-1----:R-:W-:Y:S05]  /*14490*/  @P1 BRA `(.L_x_8792) ;  /* 0x0000000000081947 */ /* 0x002fea0003800000 */
[----:B------:R-:W1:Y:S02]  /*144a0*/  SYNCS.PHASECHK.TRANS64.TRYWAIT P1, [UR9+0x22850], R0 ;  /* 0x02285000ff0075a7 */ /* 0x000e640008020149 */
[----:B-1----:R-:W-:Y:S05]  /*144b0*/  @!P1 BRA `(.L_x_8793) ;  /* 0x000000c800609947 */ /* 0x002fea0003800000 */
.L_x_8792:
        /* <DEDUP_REMOVED lines=15> */
[----:B------:R-:W-:Y:S01]  /*145b0*/  QGMMA.64x128x32.F32.E4M3.E4M3 R24, R184, gdesc[UR4], R24, gsb0 ;  /* 0x01e00004b8187df3 */ /* 0x000fe20008000818 */
[----:B------:R-:W-:Y:S01]  /*145c0*/  UIADD3 UR6, UR8, 0x100, URZ ;  /* 0x0000010008067890 */ /* 0x000fe2000fffe03f */
[----:B------:R-:W-:Y:S01]  /*145d0*/  UMOV UR7, 0xc0000010 ;  /* 0xc000001000077882 */ /* 0x000fe20000000000 */
[----:B------:R-:W-:Y:S02]  /*145e0*/  WARPGROUP.DEPBAR.LE gsb0, 0x0 ;  /* 0x00008000000079c5 */ /* 0x000fe40000010000 */
[----:B------:R-:W-:-:S07]  /*145f0*/  WARPGROUP.ARRIVE ;  /* 0x00000000000079c5 */ /* 0x000fce0000000000 */
[----:B------:R-:W-:Y:S01]  /*14600*/  QGMMA.64x128x32.F32.E4M3.E4M3 R24, R180, gdesc[UR4], R24, gsb0 ;  /* 0x01e00004b4187df3 */ /* 0x000fe20008000818 */
[----:B------:R-:W-:-:S04]  /*14610*/  @UP0 USHF.R.S32.HI UR6, URZ, 0x1f, UR50 ;  /* 0x0000001f3f060899 */ /* 0x000fc80008011432 */
[----:B------:R-:W-:-:S04]  /*14620*/  @UP0 UIMAD UR6, UR6, UR12, URZ ;  /* 0x0000000c060602a4 */ /* 0x000fc8000f8e023f */
[----:B------:R-:W-:-:S04]  /*14630*/  @UP0 UIMAD UR6, UR50, UR13, UR6 ;  /* 0x0000000d320602a4 */ /* 0x000fc8000f8e0206 */
[----:B------:R-:W-:-:S03]  /*14640*/  @UP0 UIADD3 UR5, UR5, UR6, URZ ;  /* 0x0000000605050290 */ /* 0x000fc6000fffe03f */
[----:B------:R-:W-:Y:S02]  /*14650*/  @UP0 ULDC.64 UR6, c[0x0][0x9d0] ;  /* 0x0002740000060ab9 */ /* 0x000fe40000000a00 */
[----:B------:R-:W-:-:S04]  /*14660*/  @UP0 UIMAD.WIDE.U32 UR4, UR37, UR6, UR4 ;  /* 0x00000006250402a5 */ /* 0x000fc8000f8e0004 */
[----:B------:R-:W-:Y:S02]  /*14670*/  @UP0 ULEA UR6, UP1, UR4, UR10, 0x2 ;  /* 0x0000000a04060291 */ /* 0x000fe4000f82103f */
[----:B------:R-:W-:-:S04]  /*14680*/  @UP0 UIMAD UR5, UR37, UR7, UR5 ;  /* 0x00000007250502a4 */ /* 0x000fc8000f8e0205 */
[----:B------:R-:W-:Y:S01]  /*14690*/  IMAD.U32 R6, RZ, RZ, UR6 ;  /* 0x00000006ff067e24 */ /* 0x000fe2000f8e00ff */
[----:B------:R-:W-:Y:S02]  /*146a0*/  @UP0 ULEA.HI.X UR7, UR4, UR11, UR5, 0x2, UP1 ;  /* 0x0000000b04070291 */ /* 0x000fe400088f1405 */
[----:B------:R-:W-:-:S04]  /*146b0*/  UIADD3 UR6, UR8, 0x200, URZ ;  /* 0x0000020008067890 */ /* 0x000fc8000fffe03f */
[----:B------:R-:W-:Y:S01]  /*146c0*/  IMAD.U32 R7, RZ, RZ, UR7 ;  /* 0x00000007ff077e24 */ /* 0x000fe2000f8e00ff */
        /* <DEDUP_REMOVED lines=8> */
[----:B------:R-:W3:Y:S04]  /*14750*/  SHFL.BFLY PT, R11, R4, 0x2, 0x1f ;  /* 0x0c401f00040b7f89 */ /* 0x000ee800000e0000 */
[----:B------:R-:W4:Y:S01]  /*14760*/  SHFL.BFLY PT, R8, R3, 0x2, 0x1f ;  /* 0x0c401f0003087f89 */ /* 0x000f2200000e0000 */
[----:B------:R-:W-:Y:S02]  /*14770*/  WARPGROUP.DEPBAR.LE gsb0, 0x0 ;  /* 0x00008000000079c5 */ /* 0x000fe40000010000 */
[----:B------:R-:W-:-:S06]  /*14780*/  WARPGROUP.ARRIVE ;  /* 0x00000000000079c5 */ /* 0x000fcc0000000000 */
[----:B------:R-:W-:Y:S01]  /*14790*/  QGMMA.64x128x32.F32.E4M3.E4M3 R24, R172, gdesc[UR4], R24, gsb0 ;  /* 0x01e00004ac187df3 */ /* 0x000fe20008000818 */
[----:B------:R-:W-:Y:S01]  /*147a0*/  UMOV UR6, UR8 ;  /* 0x0000000800067c82 */ /* 0x000fe20008000000 */
[----:B------:R-:W-:Y:S01]  /*147b0*/  UMOV UR7, 0xc0000010 ;  /* 0xc000001000077882 */ /* 0x000fe20000000000 */
[----:B---3--:R-:W-:-:S01]  /*147c0*/  FADD.FTZ R11, R11, R4 ;  /* 0x000000040b0b7221 */ /* 0x008fc20000010000 */
        /* <DEDUP_REMOVED lines=30> */
[----:B------:R-:W-:-:S01]  /*149b0*/  @P3 FFMA.FTZ R0, R11, R89, R10 ;  /* 0x000000590b003223 */ /* 0x000fc2000001000a */
[----:B---3--:R-:W-:Y:S01]  /*149c0*/  FMUL.FTZ R5, R8, R5 ;  /* 0x0000000508057220 */ /* 0x008fe20000410000 */
[----:B------:R-:W-:-:S02]  /*149d0*/  WARPGROUP.DEPBAR.LE gsb0, 0x0 ;  /* 0x00008000000079c5 */ /* 0x000fc40000010000 */
[----:B------:R-:W-:Y:S05]  /*149e0*/  @!P0 BRA `(.L_x_8794) ;  /* 0x0000000000048947 */ /* 0x000fea0003800000 */
[----:B------:R-:W-:Y:S01]  /*149f0*/  BPT.TRAP 0x1 ;  /* 0x000000040000795c */ /* 0x000fe20000300000 */
.L_x_8794:
        /* <DEDUP_REMOVED lines=74> */
.L_x_8716:
        /* <DEDUP_REMOVED lines=9> */
[----:B------:R-:W-:Y:S02]  /*14f30*/  R2UR UR5, R14 ;  /* 0x000000000e0572ca */ /* 0x000fe400000e0000 */
        /* <DEDUP_REMOVED lines=37> */
[----:B------:R-:W-:Y:S02]  /*15190*/  SEL R133, R11, R88, P0 ;  /* 0x000000580b857207 */ /* 0x000fe40000000000 */
[----:B------:R-:W-:Y:S02]  /*151a0*/  SEL R32, R88, R11, P0 ;  /* 0x0000000b58207207 */ /* 0x000fe40000000000 */
[----:B------:R-:W-:Y:S02]  /*151b0*/  SEL R91, R7, R10, P0 ;  /* 0x0000000a075b7207 */ /* 0x000fe40000000000 */
[----:B------:R-:W-:Y:S01]  /*151c0*/  SEL R43, R10, R7, P0 ;  /* 0x000000070a2b7207 */ /* 0x000fe20000000000 */
[----:B------:R-:W-:Y:S01]  /*151d0*/  IMAD.WIDE R10, R215, 0x2, R20 ;  /* 0x00000002d70a7825 */ /* 0x000fe200078e0214 */
        /* <DEDUP_REMOVED lines=16> */
[C---:B------:R-:W-:Y:S02]  /*152e0*/  IADD3 R51, P6, R10.reuse, 0x20, RZ ;  /* 0x000000200a337810 */ /* 0x040fe40007fde0ff */
[----:B------:R-:W-:Y:S02]  /*152f0*/  IADD3 R71, P1, R10, 0x40, RZ ;  /* 0x000000400a477810 */ /* 0x000fe40007f3e0ff */
[----:B------:R-:W-:Y:S01]  /*15300*/  SEL R139, R6, R25, P0 ;  /* 0x00000019068b7207 */ /* 0x000fe20000000000 */
[--C-:B------:R-:W-:Y:S01]  /*15310*/  IMAD.X R99, RZ, RZ, R11.reuse, P6 ;  /* 0x000000ffff637224 */ /* 0x100fe200030e060b */
[----:B------:R-:W-:Y:S01]  /*15320*/  SEL R25, R25, R6, P0 ;  /* 0x0000000619197207 */ /* 0x000fe20000000000 */
[----:B------:R-:W-:Y:S01]  /*15330*/  IMAD.X R15, RZ, RZ, R11, P1 ;  /* 0x000000ffff0f7224 */ /* 0x000fe200008e060b */
[----:B------:R-:W-:-:S02]  /*15340*/  SEL R115, R72, R73, P0 ;  /* 0x0000004948737207 */ /* 0x000fc40000000000 */
[----:B------:R-:W-:Y:S02]  /*15350*/  SEL R36, R73, R72, P0 ;  /* 0x0000004849247207 */ /* 0x000fe40000000000 */
[----:B------:R-:W-:Y:S02]  /*15360*/  LOP3.LUT R4, R51, 0x380, RZ, 0xc0, !PT ;  /* 0x0000038033047812 */ /* 0x000fe400078ec0ff */
[----:B------:R-:W-:Y:S02]  /*15370*/  LOP3.LUT R6, R71, 0x380, RZ, 0xc0, !PT ;  /* 0x0000038047067812 */ /* 0x000fe400078ec0ff */
        /* <DEDUP_REMOVED lines=12> */
[----:B------:R-:W-:Y:S01]  /*15440*/  SHF.R.U64 R6, R6, 0x3, RZ ;  /* 0x0000000306067819 */ /* 0x000fe200000012ff */
[----:B------:R-:W-:Y:S01]  /*15450*/  IMAD.X R13, RZ, RZ, R11, P2 ;  /* 0x000000ffff0d7224 */ /* 0x000fe200010e060b */
[C---:B------:R-:W-:Y:S02]  /*15460*/  IADD3 R95, P3, R10.reuse, 0x4000, RZ ;  /* 0x000040000a5f7810 */ /* 0x040fe40007f7e0ff */
[----:B------:R-:W-:-:S02]  /*15470*/  IADD3 R97, P4, R10, 0x4020, RZ ;  /* 0x000040200a617810 */ /* 0x000fc40007f9e0ff */
[----:B------:R-:W-:Y:S01]  /*15480*/  SEL R127, R89, R56, P0 ;  /* 0x00000038597f7207 */ /* 0x000fe20000000000 */
[--C-:B------:R-:W-:Y:S01]  /*15490*/  IMAD.X R93, RZ, RZ, R11.reuse, P3 ;  /* 0x000000ffff5d7224 */ /* 0x100fe200018e060b */
[----:B------:R-:W-:Y:S02]  /*154a0*/  SEL R30, R56, R89, P0 ;  /* 0x00000059381e7207 */ /* 0x000fe40000000000 */
[----:B------:R-:W-:Y:S02]  /*154b0*/  IADD3 R143, P5, R10, 0x4040, RZ ;  /* 0x000040400a8f7810 */ /* 0x000fe40007fbe0ff */
[----:B------:R-:W-:Y:S02]  /*154c0*/  SEL R89, R8, R9, P0 ;  /* 0x0000000908597207 */ /* 0x000fe40000000000 */
[----:B------:R-:W-:Y:S01]  /*154d0*/  SEL R42, R9, R8, P0 ;  /* 0x00000008092a7207 */ /* 0x000fe20000000000 */
[--C-:B------:R-:W-:Y:S01]  /*154e0*/  IMAD.X R7, RZ, RZ, R11.reuse, P5 ;  /* 0x000000ffff077224 */ /* 0x100fe200028e060b */
[----:B------:R-:W-:Y:S01]  /*154f0*/  LOP3.LUT R8, R87, 0x380, RZ, 0xc0, !PT ;  /* 0x0000038057087812 */ /* 0x000fe200078ec0ff */
[----:B------:R-:W-:Y:S01]  /*15500*/  IMAD.X R9, RZ, RZ, R11, P4 ;  /* 0x000000ffff097224 */ /* 0x000fe200020e060b */
[----:B------:R-:W-:-:S02]  /*15510*/  LOP3.LUT R98, R4, R51, RZ, 0x3c, !PT ;  /* 0x0000003304627212 */ /* 0x000fc400078e3cff */
[----:B------:R-:W-:Y:S02]  /*15520*/  LOP3.LUT R14, R6, R71, RZ, 0x3c, !PT ;  /* 0x00000047060e7212 */ /* 0x000fe400078e3cff */
[----:B------:R-:W-:Y:S02]  /*15530*/  LOP3.LUT R4, R95, 0x380, RZ, 0xc0, !PT ;  /* 0x000003805f047812 */ /* 0x000fe400078ec0ff */
[----:B------:R-:W-:Y:S02]  /*15540*/  LOP3.LUT R6, R97, 0x380, RZ, 0xc0, !PT ;  /* 0x0000038061067812 */ /* 0x000fe400078ec0ff */
[----:B------:R-:W-:Y:S02]  /*15550*/  LOP3.LUT R18, R143, 0x380, RZ, 0xc0, !PT ;  /* 0x000003808f127812 */ /* 0x000fe400078ec0ff */
[----:B------:R-:W-:Y:S02]  /*15560*/  IADD3 R145, P6, R10, 0x4060, RZ ;  /* 0x000040600a917810 */ /* 0x000fe40007fde0ff */
[----:B------:R-:W-:-:S02]  /*15570*/  SHF.R.U64 R8, R8, 0x3, RZ ;  /* 0x0000000308087819 */ /* 0x000fc400000012ff */
[----:B------:R-:W-:Y:S02]  /*15580*/  SHF.R.U64 R4, R4, 0x3, RZ ;  /* 0x0000000304047819 */ /* 0x000fe400000012ff */
[----:B------:R-:W-:Y:S02]  /*15590*/  SHF.R.U64 R6, R6, 0x3, RZ ;  /* 0x0000000306067819 */ /* 0x000fe400000012ff */
[----:B------:R-:W-:Y:S02]  /*155a0*/  LOP3.LUT R5, R10, 0x380, RZ, 0xc0, !PT ;  /* 0x000003800a057812 */ /* 0x000fe400078ec0ff */
[----:B------:R-:W-:Y:S02]  /*155b0*/  SHF.R.U64 R18, R18, 0x3, RZ ;  /* 0x0000000312127819 */ /* 0x000fe400000012ff */
[----:B------:R-:W-:Y:S02]  /*155c0*/  LOP3.LUT R50, R145, 0x380, RZ, 0xc0, !PT ;  /* 0x0000038091327812 */ /* 0x000fe400078ec0ff */
[----:B------:R-:W-:-:S02]  /*155d0*/  LOP3.LUT R12, R8, R87, RZ, 0x3c, !PT ;  /* 0x00000057080c7212 */ /* 0x000fc400078e3cff */
[----:B------:R-:W-:Y:S02]  /*155e0*/  LOP3.LUT R92, R4, R95, RZ, 0x3c, !PT ;  /* 0x0000005f045c7212 */ /* 0x000fe400078e3cff */
[----:B------:R-:W-:Y:S02]  /*155f0*/  LOP3.LUT R8, R6, R97, RZ, 0x3c, !PT ;  /* 0x0000006106087212 */ /* 0x000fe400078e3cff */
[----:B------:R-:W-:Y:S02]  /*15600*/  SHF.R.U64 R5, R5, 0x3, RZ ;  /* 0x0000000305057819 */ /* 0x000fe400000012ff */
[----:B------:R-:W-:Y:S02]  /*15610*/  LOP3.LUT R6, R18, R143, RZ, 0x3c, !PT ;  /* 0x0000008f12067212 */ /* 0x000fe400078e3cff */
[----:B------:R-:W-:Y:S02]  /*15620*/  SHF.R.U64 R50, R50, 0x3, RZ ;  /* 0x0000000332327819 */ /* 0x000fe400000012ff */
[----:B------:R-:W-:-:S02]  /*15630*/  MOV R92, R92 ;  /* 0x0000005c005c7202 */ /* 0x000fc40000000f00 */
[----:B------:R-:W-:Y:S01]  /*15640*/  LOP3.LUT R10, R5, R10, RZ, 0x3c, !PT ;  /* 0x0000000a050a7212 */ /* 0x000fe200078e3cff */
[----:B------:R-:W-:Y:S01]  /*15650*/  IMAD.X R5, RZ, RZ, R11, P6 ;  /* 0x000000ffff057224 */ /* 0x000fe200030e060b */
[----:B------:R-:W-:Y:S02]  /*15660*/  MOV R93, R6 ;  /* 0x00000006005d7202 */ /* 0x000fe40000000f00 */
[----:B------:R-:W-:Y:S02]  /*15670*/  LOP3.LUT R4, R50, R145, RZ, 0x3c, !PT ;  /* 0x0000009132047212 */ /* 0x000fe400078e3cff */
[----:B------:R-:W-:Y:S02]  /*15680*/  SEL R123, R90, R57, P0 ;  /* 0x000000395a7b7207 */ /* 0x000fe40000000000 */
[----:B------:R-:W-:Y:S02]  /*15690*/  SEL R31, R57, R90, P0 ;  /* 0x0000005a391f7207 */ /* 0x000fe40000000000 */
[----:B------:R-:W-:-:S02]  /*156a0*/  SEL R57, R49, R60, P0 ;  /* 0x0000003c31397207 */ /* 0x000fc40000000000 */
[----:B------:R-:W-:Y:S02]  /*156b0*/  SEL R49, R60, R49, P0 ;  /* 0x000000313c317207 */ /* 0x000fe40000000000 */
[----:B------:R-:W-:Y:S02]  /*156c0*/  SEL R103, R78, R79, P0 ;  /* 0x0000004f4e677207 */ /* 0x000fe40000000000 */
[----:B------:R-:W-:Y:S02]  /*156d0*/  SEL R107, R82, R83, P0 ;  /* 0x00000053526b7207 */ /* 0x000fe40000000000 */
[----:B------:R-:W-:Y:S02]  /*156e0*/  MOV R94, R4 ;  /* 0x00000004005e7202 */ /* 0x000fe40000000f00 */
[----:B------:R-:W-:Y:S02]  /*156f0*/  MOV R98, R98 ;  /* 0x0000006200627202 */ /* 0x000fe40000000f00 */
[----:B------:R-:W-:-:S02]  /*15700*/  MOV R18, R8 ;  /* 0x0000000800127202 */ /* 0x000fc40000000f00 */
[----:B------:R-:W-:Y:S02]  /*15710*/  MOV R97, R10 ;  /* 0x0000000a00617202 */ /* 0x000fe40000000f00 */
[----:B------:R-:W-:Y:S02]  /*15720*/  MOV R96, R12 ;  /* 0x0000000c00607202 */ /* 0x000fe40000000f00 */
[----:B------:R-:W-:Y:S02]  /*15730*/  SEL R79, R79, R78, P0 ;  /* 0x0000004e4f4f7207 */ /* 0x000fe40000000000 */
[----:B------:R-:W-:Y:S02]  /*15740*/  MOV R95, R14 ;  /* 0x0000000e005f7202 */ /* 0x000fe40000000f00 */
[----:B------:R-:W-:Y:S02]  /*15750*/  SEL R83, R83, R82, P0 ;  /* 0x0000005253537207 */ /* 0x000fe40000000000 */
[----:B--2---:R-:W-:Y:S01]  /*15760*/  LOP3.LUT R6, R24, 0x2, RZ, 0x3c, !PT ;  /* 0x0000000218067812 */ /* 0x004fe200078e3cff */
[----:B------:R-:W-:Y:S04]  /*15770*/  SHFL.IDX PT, R52, R85, R24, 0x1c1f ;  /* 0x001c1f1855347589 */ /* 0x000fe800000e0000 */
[----:B------:R-:W-:Y:S04]  /*15780*/  SHFL.IDX PT, R88, R139, R24, 0x1c1f ;  /* 0x001c1f188b587589 */ /* 0x000fe800000e0000 */
[----:B------:R-:W-:Y:S04]  /*15790*/  SHFL.IDX PT, R84, R135, R24, 0x1c1f ;  /* 0x001c1f1887547589 */ /* 0x000fe800000e0000 */
[----:B------:R-:W-:Y:S04]  /*157a0*/  SHFL.IDX PT, R54, R81, R24, 0x1c1f ;  /* 0x001c1f1851367589 */ /* 0x000fe800000e0000 */
[----:B------:R-:W0:Y:S04]  /*157b0*/  SHFL.IDX PT, R25, R25, R6, 0x1c1f ;  /* 0x001c1f0619197589 */ /* 0x000e2800000e0000 */
[----:B------:R-:W1:Y:S04]  /*157c0*/  SHFL.IDX PT, R85, R26, R6, 0x1c1f ;  /* 0x001c1f061a557589 */ /* 0x000e6800000e0000 */
[----:B------:R-:W-:Y:S04]  /*157d0*/  SHFL.IDX PT, R4, R141, R24, 0x1c1f ;  /* 0x001c1f188d047589 */ /* 0x000fe800000e0000 */
[----:B------:R-:W-:Y:S04]  /*157e0*/  SHFL.IDX PT, R80, R131, R24, 0x1c1f ;  /* 0x001c1f1883507589 */ /* 0x000fe800000e0000 */
[----:B------:R-:W-:Y:S04]  /*157f0*/  SHFL.IDX PT, R51, R89, R24, 0x1c1f ;  /* 0x001c1f1859337589 */ /* 0x000fe800000e0000 */
[----:B------:R-:W-:Y:S04]  /*15800*/  SHFL.IDX PT, R50, R91, R24, 0x1c1f ;  /* 0x001c1f185b327589 */ /* 0x000fe800000e0000 */
[----:B------:R-:W-:Y:S01]  /*15810*/  SHFL.IDX PT, R58, R77, R24, 0x1c1f ;  /* 0x001c1f184d3a7589 */ /* 0x000fe200000e0000 */
[----:B0-----:R-:W-:-:S02]  /*15820*/  SEL R90, R88, R25, P0 ;  /* 0x00000019585a7207 */ /* 0x001fc40000000000 */
[----:B------:R-:W-:Y:S01]  /*15830*/  SEL R88, R25, R88, P0 ;  /* 0x0000005819587207 */ /* 0x000fe20000000000 */
[----:B------:R-:W0:Y:S01]  /*15840*/  SHFL.IDX PT, R27, R27, R6, 0x1c1f ;  /* 0x001c1f061b1b7589 */ /* 0x000e2200000e0000 */
[----:B-1----:R-:W-:Y:S02]  /*15850*/  SEL R86, R84, R85, P0 ;  /* 0x0000005554567207 */ /* 0x002fe40000000000 */
[----:B------:R-:W-:Y:S01]  /*15860*/  SEL R84, R85, R84, P0 ;  /* 0x0000005455547207 */ /* 0x000fe20000000000 */
        /* <DEDUP_REMOVED lines=8> */
[----:B------:R-:W-:Y:S01]  /*158f0*/  SHFL.IDX PT, R62, R73, R24, 0x1c1f ;  /* 0x001c1f18493e7589 */ /* 0x000fe200000e0000 */
[----:B-1----:R-:W-:Y:S02]  /*15900*/  SEL R82, R80, R81, P0 ;  /* 0x0000005150527207 */ /* 0x002fe40000000000 */
[----:B------:R-:W-:Y:S01]  /*15910*/  SEL R80, R81, R80, P0 ;  /* 0x0000005051507207 */ /* 0x000fe20000000000 */
[----:B------:R-:W-:Y:S01]  /*15920*/  SHFL.IDX PT, R99, R67, R24, 0x1c1f ;  /* 0x001c1f1843637589 */ /* 0x000fe200000e0000 */
[----:B------:R-:W-:-:S03]  /*15930*/  F2FP.BF16.F32.PACK_AB R4, R91, R90 ;  /* 0x0000005a5b04723e */ /* 0x000fc600000010ff */
        /* <DEDUP_REMOVED lines=14> */
[----:B------:R-:W-:Y:S04]  /*15a20*/  SHFL.IDX PT, R104, R63, R24, 0x1c1f ;  /* 0x001c1f183f687589 */ /* 0x000fe800000e0000 */
[----:B------:R-:W-:Y:S04]  /*15a30*/  SHFL.IDX PT, R70, R59, R24, 0x1c1f ;  /* 0x001c1f183b467589 */ /* 0x000fe800000e0000 */
[----:B------:R0:W1:Y:S04]  /*15a40*/  SHFL.IDX PT, R10, R32, R6, 0x1c1f ;  /* 0x001c1f06200a7589 */ /* 0x00006800000e0000 */
[----:B------:R-:W2:Y:S04]  /*15a50*/  SHFL.IDX PT, R75, R75, R6, 0x1c1f ;  /* 0x001c1f064b4b7589 */ /* 0x000ea800000e0000 */
[----:B------:R3:W4:Y:S01]  /*15a60*/  SHFL.IDX PT, R73, R31, R6, 0x1c1f ;  /* 0x001c1f061f497589 */ /* 0x00072200000e0000 */
[----:B0-----:R-:W-:-:S03]  /*15a70*/  SEL R32, R51, R42, P0 ;  /* 0x0000002a33207207 */ /* 0x001fc60000000000 */
[----:B------:R-:W0:Y:S04]  /*15a80*/  SHFL.IDX PT, R47, R47, R6, 0x1c1f ;  /* 0x001c1f062f2f7589 */ /* 0x000e2800000e0000 */
[----:B------:R-:W-:Y:S04]  /*15a90*/  SHFL.IDX PT, R44, R44, R6, 0x1c1f ;  /* 0x001c1f062c2c7589 */ /* 0x000fe800000e0000 */
[----:B------:R-:W-:Y:S04]  /*15aa0*/  SHFL.IDX PT, R67, R111, R6, 0x1c1f ;  /* 0x001c1f066f437589 */ /* 0x000fe800000e0000 */
[----:B------:R-:W0:Y:S01]  /*15ab0*/  SHFL.IDX PT, R71, R48, R6, 0x1c1f ;  /* 0x001c1f0630477589 */ /* 0x000e2200000e0000 */
[----:B-1----:R-:W-:-:S03]  /*15ac0*/  SEL R81, R10, R7, P0 ;  /* 0x000000070a517207 */ /* 0x002fc60000000000 */
[----:B------:R-:W-:Y:S01]  /*15ad0*/  SHFL.IDX PT, R9, R129, R24, 0x1c1f ;  /* 0x001c1f1881097589 */ /* 0x000fe200000e0000 */
[----:B--2---:R-:W-:Y:S02]  /*15ae0*/  SEL R29, R70, R75, P0 ;  /* 0x0000004b461d7207 */ /* 0x004fe40000000000 */
[----:B---3--:R-:W-:Y:S01]  /*15af0*/  SEL R31, R75, R70, P0 ;  /* 0x000000464b1f7207 */ /* 0x008fe20000000000 */
[----:B------:R-:W-:Y:S01]  /*15b00*/  SHFL.IDX PT, R68, R119, R24, 0x1c1f ;  /* 0x001c1f1877447589 */ /* 0x000fe200000e0000 */
[----:B----4-:R-:W-:Y:S02]  /*15b10*/  SEL R74, R72, R73, P0 ;  /* 0x00000049484a7207 */ /* 0x010fe40000000000 */
[----:B------:R-:W-:Y:S01]  /*15b20*/  SEL R72, R73, R72, P0 ;  /* 0x0000004849487207 */ /* 0x000fe20000000000 */
[----:B------:R-:W-:Y:S01]  /*15b30*/  SHFL.IDX PT, R64, R115, R24, 0x1c1f ;  /* 0x001c1f1873407589 */ /* 0x000fe200000e0000 */
[----:B0-----:R-:W-:-:S03]  /*15b40*/  SEL R41, R54, R47, P0 ;  /* 0x0000002f36297207 */ /* 0x001fc60000000000 */
[----:B------:R-:W-:Y:S04]  /*15b50*/  SHFL.IDX PT, R60, R113, R24, 0x1c1f ;  /* 0x001c1f18713c7589 */ /* 0x000fe800000e0000 */
[----:B------:R-:W-:Y:S04]  /*15b60*/  SHFL.IDX PT, R57, R57, R24, 0x1c1f ;  /* 0x001c1f1839397589 */ /* 0x000fe800000e0000 */
[----:B------:R0:W1:Y:S01]  /*15b70*/  SHFL.IDX PT, R12, R34, R6, 0x1c1f ;  /* 0x001c1f06220c7589 */ /* 0x00006200000e0000 */
[----:B------:R-:W-:-:S03]  /*15b80*/  SEL R48, R66, R71, P0 ;  /* 0x0000004742307207 */ /* 0x000fc60000000000 */
[----:B------:R2:W3:Y:S04]  /*15b90*/  SHFL.IDX PT, R69, R33, R6, 0x1c1f ;  /* 0x001c1f0621457589 */ /* 0x0004e800000e0000 */
[----:B------:R4:W-:Y:S01]  /*15ba0*/  SHFL.IDX PT, R65, R36, R6, 0x1c1f ;  /* 0x001c1f0624417589 */ /* 0x0009e200000e0000 */
[----:B0-----:R-:W-:-:S03]  /*15bb0*/  SEL R34, R42, R51, P0 ;  /* 0x000000332a227207 */ /* 0x001fc60000000000 */
[----:B------:R0:W3:Y:S01]  /*15bc0*/  SHFL.IDX PT, R63, R37, R6, 0x1c1f ;  /* 0x001c1f06253f7589 */ /* 0x0000e200000e0000 */
[----:B------:R-:W-:Y:S02]  /*15bd0*/  SEL R42, R44, R55, P0 ;  /* 0x000000372c2a7207 */ /* 0x000fe40000000000 */
[----:B--2---:R-:W-:Y:S01]  /*15be0*/  SEL R33, R50, R43, P0 ;  /* 0x0000002b32217207 */ /* 0x004fe20000000000 */
[----:B------:R2:W-:Y:S01]  /*15bf0*/  SHFL.IDX PT, R30, R49, R6, 0x1c1f ;  /* 0x001c1f06311e7589 */ /* 0x0005e200000e0000 */
[----:B------:R-:W-:Y:S02]  /*15c00*/  SEL R51, R67, R62, P0 ;  /* 0x0000003e43337207 */ /* 0x000fe40000000000 */
[----:B----4-:R-:W-:Y:S01]  /*15c10*/  SEL R36, R53, R28, P0 ;  /* 0x0000001c35247207 */ /* 0x010fe20000000000 */
[----:B------:R-:W4:Y:S01]  /*15c20*/  SHFL.IDX PT, R59, R46, R6, 0x1c1f ;  /* 0x001c1f062e3b7589 */ /* 0x000f2200000e0000 */
[----:B------:R-:W-:Y:S02]  /*15c30*/  F2FP.BF16.F32.PACK_AB R5, R33, R32 ;  /* 0x000000202105723e */ /* 0x000fe400000010ff */
[----:B0-----:R-:W-:Y:S01]  /*15c40*/  SEL R37, R52, R45, P0 ;  /* 0x0000002d34257207 */ /* 0x001fe20000000000 */
[----:B------:R-:W-:Y:S01]  /*15c50*/  SHFL.IDX PT, R11, R125, R24, 0x1c1f ;  /* 0x001c1f187d0b7589 */ /* 0x000fe200000e0000 */
[----:B-1----:R-:W-:-:S02]  /*15c60*/  SEL R77, R12, R9, P0 ;  /* 0x000000090c4d7207 */ /* 0x002fc40000000000 */
[----:B--2---:R-:W-:Y:S01]  /*15c70*/  SEL R49, R62, R67, P0 ;  /* 0x000000433e317207 */ /* 0x004fe20000000000 */
[----:B------:R-:W-:Y:S01]  /*15c80*/  SHFL.IDX PT, R13, R121, R24, 0x1c1f ;  /* 0x001c1f18790d7589 */ /* 0x000fe200000e0000 */
[----:B---3--:R-:W-:Y:S02]  /*15c90*/  SEL R70, R68, R69, P0 ;  /* 0x0000004544467207 */ /* 0x008fe40000000000 */
[----:B------:R-:W-:Y:S01]  /*15ca0*/  SEL R68, R69, R68, P0 ;  /* 0x0000004445447207 */ /* 0x000fe20000000000 */
[----:B------:R-:W-:Y:S04]  /*15cb0*/  SHFL.IDX PT, R15, R117, R24, 0x1c1f ;  /* 0x001c1f18750f7589 */ /* 0x000fe800000e0000 */
[----:B------:R-:W-:Y:S01]  /*15cc0*/  SHFL.IDX PT, R61, R61, R24, 0x1c1f ;  /* 0x001c1f183d3d7589 */ /* 0x000fe200000e0000 */
[----:B------:R-:W-:-:S02]  /*15cd0*/  SEL R62, R60, R63, P0 ;  /* 0x0000003f3c3e7207 */ /* 0x000fc40000000000 */
[----:B------:R-:W-:Y:S01]  /*15ce0*/  SEL R60, R63, R60, P0 ;  /* 0x0000003c3f3c7207 */ /* 0x000fe20000000000 */
[----:B------:R-:W-:Y:S04]  /*15cf0*/  SHFL.IDX PT, R103, R103, R24, 0x1c1f ;  /* 0x001c1f1867677589 */ /* 0x000fe800000e0000 */
[----:B------:R-:W-:Y:S01]  /*15d00*/  SHFL.IDX PT, R107, R107, R24, 0x1c1f ;  /* 0x001c1f186b6b7589 */ /* 0x000fe200000e0000 */
[----:B----4-:R-:W-:-:S03]  /*15d10*/  SEL R46, R59, R58, P0 ;  /* 0x0000003a3b2e7207 */ /* 0x010fc60000000000 */
[----:B------:R0:W1:Y:S04]  /*15d20*/  SHFL.IDX PT, R14, R35, R6, 0x1c1f ;  /* 0x001c1f06230e7589 */ /* 0x00006800000e0000 */
[----:B------:R2:W3:Y:S04]  /*15d30*/  SHFL.IDX PT, R24, R38, R6, 0x1c1f ;  /* 0x001c1f0626187589 */ /* 0x0004e800000e0000 */
[----:B------:R4:W3:Y:S01]  /*15d40*/  SHFL.IDX PT, R56, R39, R6, 0x1c1f ;  /* 0x001c1f0627387589 */ /* 0x0008e200000e0000 */
[----:B0-----:R-:W-:-:S03]  /*15d50*/  SEL R35, R43, R50, P0 ;  /* 0x000000322b237207 */ /* 0x001fc60000000000 */
[----:B------:R0:W3:Y:S01]  /*15d60*/  SHFL.IDX PT, R26, R40, R6, 0x1c1f ;  /* 0x001c1f06281a7589 */ /* 0x0000e200000e0000 */
[----:B------:R-:W-:Y:S02]  /*15d70*/  SEL R43, R47, R54, P0 ;  /* 0x000000362f2b7207 */ /* 0x000fe40000000000 */
[----:B--2---:R-:W-:Y:S01]  /*15d80*/  SEL R38, R28, R53, P0 ;  /* 0x000000351c267207 */ /* 0x004fe20000000000 */
[----:B------:R-:W-:Y:S01]  /*15d90*/  SHFL.IDX PT, R102, R109, R6, 0x1c1f ;  /* 0x001c1f066d667589 */ /* 0x000fe200000e0000 */
[----:B------:R-:W-:Y:S02]  /*15da0*/  SEL R50, R71, R66, P0 ;  /* 0x0000004247327207 */ /* 0x000fe40000000000 */
[----:B----4-:R-:W-:Y:S01]  /*15db0*/  SEL R39, R45, R52, P0 ;  /* 0x000000342d277207 */ /* 0x010fe20000000000 */
[----:B------:R-:W2:Y:S01]  /*15dc0*/  SHFL.IDX PT, R101, R101, R6, 0x1c1f ;  /* 0x001c1f0665657589 */ /* 0x000ea200000e0000 */
[----:B------:R-:W-:Y:S02]  /*15dd0*/  SEL R45, R57, R30, P0 ;  /* 0x0000001e392d7207 */ /* 0x000fe40000000000 */
[----:B0-----:R-:W-:Y:S01]  /*15de0*/  SEL R40, R55, R44, P0 ;  /* 0x0000002c37287207 */ /* 0x001fe20000000000 */
[----:B------:R0:W-:Y:S01]  /*15df0*/  SHFL.IDX PT, R106, R79, R6, 0x1c1f ;  /* 0x001c1f064f6a7589 */ /* 0x0001e200000e0000 */
[----:B------:R-:W-:-:S02]  /*15e00*/  SEL R44, R58, R59, P0 ;  /* 0x0000003b3a2c7207 */ /* 0x000fc40000000000 */
[----:B------:R-:W-:Y:S01]  /*15e10*/  SEL R47, R30, R57, P0 ;  /* 0x000000391e2f7207 */ /* 0x000fe20000000000 */
[----:B------:R-:W4:Y:S01]  /*15e20*/  SHFL.IDX PT, R105, R105, R6, 0x1c1f ;  /* 0x001c1f0669697589 */ /* 0x000f2200000e0000 */
[----:B------:R-:W-:Y:S02]  /*15e30*/  SEL R66, R64, R65, P0 ;  /* 0x0000004140427207 */ /* 0x000fe40000000000 */
[----:B-1----:R-:W-:Y:S01]  /*15e40*/  SEL R75, R11, R14, P0 ;  /* 0x0000000e0b4b7207 */ /* 0x002fe20000000000 */
[----:B------:R1:W4:Y:S01]  /*15e50*/  SHFL.IDX PT, R108, R83, R6, 0x1c1f ;  /* 0x001c1f06536c7589 */ /* 0x00032200000e0000 */
[----:B------:R-:W-:Y:S02]  /*15e60*/  SEL R73, R14, R11, P0 ;  /* 0x0000000b0e497207 */ /* 0x000fe40000000000 */
[----:B0-----:R-:W-:Y:S02]  /*15e70*/  SEL R79, R9, R12, P0 ;  /* 0x0000000c094f7207 */ /* 0x001fe40000000000 */
[----:B------:R-:W-:-:S02]  /*15e80*/  SEL R64, R65, R64, P0 ;  /* 0x0000004041407207 */ /* 0x000fc40000000000 */
[----:B---3--:R-:W-:Y:S02]  /*15e90*/  SEL R71, R13, R24, P0 ;  /* 0x000000180d477207 */ /* 0x008fe40000000000 */
[----:B------:R-:W-:Y:S02]  /*15ea0*/  SEL R69, R24, R13, P0 ;  /* 0x0000000d18457207 */ /* 0x000fe40000000000 */
[----:B-1----:R-:W-:Y:S02]  /*15eb0*/  SEL R83, R7, R10, P0 ;  /* 0x0000000a07537207 */ /* 0x002fe40000000000 */
[----:B------:R-:W-:Y:S02]  /*15ec0*/  F2FP.BF16.F32.PACK_AB R6, R89, R88 ;  /* 0x000000585906723e */ /* 0x000fe400000010ff */
[----:B------:R-:W-:Y:S02]  /*15ed0*/  F2FP.BF16.F32.PACK_AB R7, R35, R34 ;  /* 0x000000222307723e */ /* 0x000fe400000010ff */
[----:B------:R-:W-:-:S02]  /*15ee0*/  SEL R67, R15, R56, P0 ;  /* 0x000000380f437207 */ /* 0x000fc40000000000 */
[----:B------:R-:W-:Y:S01]  /*15ef0*/  SEL R65, R56, R15, P0 ;  /* 0x0000000f38417207 */ /* 0x000fe20000000000 */
[----:B------:R0:W-:Y:S01]  /*15f00*/  STSM.16.M88.4 [R97], R4 ;  /* 0x0000000461007844 */ /* 0x0001e20000000200 */
[----:B------:R-:W-:Y:S02]  /*15f10*/  SEL R63, R61, R26, P0 ;  /* 0x0000001a3d3f7207 */ /* 0x000fe40000000000 */
[----:B------:R-:W-:Y:S02]  /*15f20*/  F2FP.BF16.F32.PACK_AB R9, R37, R36 ;  /* 0x000000242509723e */ /* 0x000fe400000010ff */
[----:B------:R-:W-:Y:S02]  /*15f30*/  F2FP.BF16.F32.PACK_AB R10, R85, R84 ;  /* 0x00000054550a723e */ /* 0x000fe400000010ff */
[----:B------:R-:W-:Y:S02]  /*15f40*/  F2FP.BF16.F32.PACK_AB R11, R39, R38 ;  /* 0x00000026270b723e */ /* 0x000fe400000010ff */
[----:B------:R-:W-:-:S02]  /*15f50*/  SEL R61, R26, R61, P0 ;  /* 0x0000003d1a3d7207 */ /* 0x000fc40000000000 */
[----:B------:R-:W-:Y:S01]  /*15f60*/  F2FP.BF16.F32.PACK_AB R12, R83, R82 ;  /* 0x00000052530c723e */ /* 0x000fe200000010ff */
[----:B------:R1:W-:Y:S01]  /*15f70*/  STSM.16.M88.4 [R98], R8 ;  /* 0x0000000862007844 */ /* 0x0003e20000000200 */
[----:B------:R-:W-:Y:S02]  /*15f80*/  F2FP.BF16.F32.PACK_AB R13, R41, R40 ;  /* 0x00000028290d723e */ /* 0x000fe400000010ff */
[----:B------:R-:W-:Y:S01]  /*15f90*/  F2FP.BF16.F32.PACK_AB R14, R81, R80 ;  /* 0x00000050510e723e */ /* 0x000fe200000010ff */
[----:B0-----:R-:W-:Y:S01]  /*15fa0*/  IMAD.U32 R97, RZ, RZ, UR9 ;  /* 0x00000009ff617e24 */ /* 0x001fe2000f8e00ff */
[----:B------:R-:W-:Y:S02]  /*15fb0*/  F2FP.BF16.F32.PACK_AB R15, R43, R42 ;  /* 0x0000002a2b0f723e */ /* 0x000fe400000010ff */
[----:B--2---:R-:W-:Y:S02]  /*15fc0*/  SEL R52, R100, R101, P0 ;  /* 0x0000006564347207 */ /* 0x004fe40000000000 */
[----:B------:R-:W-:Y:S01]  /*15fd0*/  SEL R54, R101, R100, P0 ;  /* 0x0000006465367207 */ /* 0x000fe20000000000 */
[----:B------:R-:W-:Y:S01]  /*15fe0*/  STSM.16.M88.4 [R95], R12 ;  /* 0x0000000c5f007844 */ /* 0x000fe20000000200 */
[----:B------:R-:W-:-:S02]  /*15ff0*/  SEL R53, R99, R102, P0 ;  /* 0x0000006663357207 */ /* 0x000fc40000000000 */
[----:B------:R-:W-:Y:S02]  /*16000*/  SEL R55, R102, R99, P0 ;  /* 0x0000006366377207 */ /* 0x000fe40000000000 */
[----:B------:R-:W-:Y:S01]  /*16010*/  F2FP.BF16.F32.PACK_AB R24, R79, R78 ;  /* 0x0000004e4f18723e */ /* 0x000fe200000010ff */
[----:B-1----:R-:W0:Y:S01]  /*16020*/  LDC.64 R98, c[0x0][0xc08] ;  /* 0x00030200ff627b82 */ /* 0x002e220000000a00 */
[----:B------:R-:W-:Y:S02]  /*16030*/  F2FP.BF16.F32.PACK_AB R25, R45, R44 ;  /* 0x0000002c2d19723e */ /* 0x000fe400000010ff */
[----:B------:R-:W-:Y:S02]  /*16040*/  F2FP.BF16.F32.PACK_AB R26, R77, R76 ;  /* 0x0000004c4d1a723e */ /* 0x000fe400000010ff */
[----:B------:R-:W-:Y:S02]  /*16050*/  F2FP.BF16.F32.PACK_AB R27, R47, R46 ;  /* 0x0000002e2f1b723e */ /* 0x000fe400000010ff */
[----:B----4-:R-:W-:-:S02]  /*16060*/  SEL R56, R104, R105, P0 ;  /* 0x0000006968387207 */ /* 0x010fc40000000000 */
[----:B------:R-:W-:Y:S01]  /*16070*/  SEL R58, R105, R104, P0 ;  /* 0x00000068693a7207 */ /* 0x000fe20000000000 */
[----:B------:R1:W-:Y:S01]  /*16080*/  STSM.16.M88.4 [R96], R24 ;  /* 0x0000001860007844 */ /* 0x0003e20000000200 */
[----:B------:R-:W-:Y:S02]  /*16090*/  SEL R57, R103, R106, P0 ;  /* 0x0000006a67397207 */ /* 0x000fe40000000000 */
[----:B------:R-:W-:Y:S02]  /*160a0*/  SEL R59, R106, R103, P0 ;  /* 0x000000676a3b7207 */ /* 0x000fe40000000000 */
[----:B------:R-:W-:Y:S02]  /*160b0*/  SEL R28, R107, R108, P0 ;  /* 0x0000006c6b1c7207 */ /* 0x000fe40000000000 */
[----:B------:R-:W-:Y:S02]  /*160c0*/  SEL R30, R108, R107, P0 ;  /* 0x0000006b6c1e7207 */ /* 0x000fe40000000000 */
[----:B------:R-:W-:-:S02]  /*160d0*/  F2FP.BF16.F32.PACK_AB R4, R75, R74 ;  /* 0x0000004a4b04723e */ /* 0x000fc400000010ff */
[----:B------:R-:W-:Y:S02]  /*160e0*/  F2FP.BF16.F32.PACK_AB R5, R49, R48 ;  /* 0x000000303105723e */ /* 0x000fe400000010ff */
[----:B------:R-:W-:Y:S02]  /*160f0*/  F2FP.BF16.F32.PACK_AB R6, R73, R72 ;  /* 0x000000484906723e */ /* 0x000fe400000010ff */
[----:B------:R-:W-:Y:S01]  /*16100*/  F2FP.BF16.F32.PACK_AB R7, R51, R50 ;  /* 0x000000323307723e */ /* 0x000fe200000010ff */
[----:B-1----:R-:W-:Y:S01]  /*16110*/  IMAD.U32 R96, RZ, RZ, UR8 ;  /* 0x00000008ff607e24 */ /* 0x002fe2000f8e00ff */
        /* <DEDUP_REMOVED lines=11> */
[----:B------:R-:W-:Y:S01]  /*161d0*/  F2FP.BF16.F32.PACK_AB R25, R29, R28 ;  /* 0x0000001c1d19723e */ /* 0x000fe200000010ff */
[----:B------:R3:W-:Y:S01]  /*161e0*/  STSM.16.M88.4 [R93], R12 ;  /* 0x0000000c5d007844 */ /* 0x0007e20000000200 */
[----:B------:R-:W-:Y:S01]  /*161f0*/  F2FP.BF16.F32.PACK_AB R26, R61, R60 ;  /* 0x0000003c3d1a723e */ /* 0x000fe200000010ff */
[----:B-1----:R-:W1:Y:S01]  /*16200*/  LDC R92, c[0x0][0xbe8] ;  /* 0x0002fa00ff5c7b82 */ /* 0x002e620000000800 */
[----:B------:R-:W-:Y:S02]  /*16210*/  F2FP.BF16.F32.PACK_AB R27, R31, R30 ;  /* 0x0000001e1f1b723e */ /* 0x000fe400000010ff */
[----:B------:R-:W-:-:S03]  /*16220*/  ISETP.NE.U32.AND P0, PT, RZ, UR10, PT ;  /* 0x0000000aff007c0c */ /* 0x000fc6000bf05070 */
[----:B------:R4:W-:Y:S02]  /*16230*/  STSM.16.M88.4 [R94], R24 ;  /* 0x000000185e007844 */ /* 0x0009e40000000200 */
[----:B------:R-:W-:Y:S01]  /*16240*/  BAR.SYNC.DEFER_BLOCKING 0x1, 0x100 ;  /* 0x0044000000007b1d */ /* 0x000fe20000010000 */
[----:B------:R-:W-:-:S13]  /*16250*/  ISETP.NE.AND.EX P0, PT, RZ, UR11, PT, P0 ;  /* 0x0000000bff007c0c */ /* 0x000fda000bf05300 */
[----:B------:R-:W4:Y:S01]  /*16260*/  @P0 LDG.E R95, desc[UR54][R96.64] ;  /* 0x00000036605f0981 */ /* 0x000f22000c1e1900 */
[----:B0-----:R-:W-:Y:S02]  /*16270*/  ISETP.NE.U32.AND P1, PT, R98, RZ, PT ;  /* 0x000000ff6200720c */ /* 0x001fe40003f25070 */
[----:B------:R-:W-:-:S11]  /*16280*/  R2UR UR4, R99 ;  /* 0x00000000630472ca */ /* 0x000fd600000e0000 */
[----:B------:R-:W-:Y:S01]  /*16290*/  VOTEU.ANY UP0, P1 ;  /* 0x00000000003f7886 */ /* 0x000fe20000800100 */
[----:B-1----:R-:W-:Y:S01]  /*162a0*/  ISETP.NE.AND P1, PT, R92, 0x1, PT ;  /* 0x000000015c00780c */ /* 0x002fe20003f25270 */
[----:B------:R-:W-:Y:S02]  /*162b0*/  UISETP.NE.AND.EX UP0, UPT, UR4, URZ, UPT, UP0 ;  /* 0x0000003f0400728c */ /* 0x000fe4000bf05300 */
[----:B------:R-:W-:Y:S01]  /*162c0*/  UISETP.GT.AND UP1, UPT, UR45, 0x1, UPT ;  /* 0x000000012d00788c */ /* 0x000fe2000bf24270 */
[----:B------:R-:W-:Y:S01]  /*162d0*/  UMOV UR18, 0x9b8 ;  /* 0x000009b800127882 */ /* 0x000fe20000000000 */
[----:B------:R-:W-:Y:S02]  /*162e0*/  ULDC UR4, c[0x0][0xa88] ;  /* 0x0002a20000047ab9 */ /* 0x000fe40000000800 */
[----:B------:R-:W-:Y:S01]  /*162f0*/  USEL UR18, UR18, 0x978, UP1 ;  /* 0x0000097812127887 */ /* 0x000fe20008800000 */
[----:B------:R-:W-:Y:S01]  /*16300*/  PLOP3.LUT P4, PT, PT, PT, UP0, 0x80, 0x0 ;  /* 0x000000000000781c */ /* 0x000fe20003f8f008 */
[----:B--2---:R-:W-:-:S03]  /*16310*/  IMAD.U32 R9, RZ, RZ, UR4 ;  /* 0x00000004ff097e24 */ /* 0x004fc6000f8e00ff */
[----:B------:R-:W-:Y:S01]  /*16320*/  @UP0 ULDC.64 UR8, c[0x0][0xc08] ;  /* 0x0003020000080ab9 */ /* 0x000fe20000000a00 */
[----:B------:R-:W0:Y:S01]  /*16330*/  @P1 LDC R6, c[0x0][0xbec] ;  /* 0x0002fb00ff061b82 */ /* 0x000e220000000800 */
[----:B------:R-:W-:-:S07]  /*16340*/  @UP0 UIMAD.WIDE UR8, UR38, 0x4, UR8 ;  /* 0x00000004260808a5 */ /* 0x000fce000f8e0208 */
[----:B------:R-:W1:Y:S01]  /*16350*/  @P1 LDC R11, c[0x0][0xbf0] ;  /* 0x0002fc00ff0b1b82 */ /* 0x000e620000000800 */
[----:B------:R-:W-:Y:S01]  /*16360*/  UISETP.NE.U32.AND UP0, UPT, UR10, URZ, UPT ;  /* 0x0000003f0a00728c */ /* 0x000fe2000bf05070 */
[----:B------:R-:W-:Y:S01]  /*16370*/  IMAD.U32 R4, RZ, RZ, UR8 ;  /* 0x00000008ff047e24 */ /* 0x000fe2000f8e00ff */
[----:B------:R-:W-:Y:S01]  /*16380*/  ULDC.64 UR12, c[0x0][UR18+0x218] ;  /* 0x00008600120c7abb */ /* 0x000fe20008000a00 */
[----:B------:R-:W-:Y:S01]  /*16390*/  IMAD.U32 R5, RZ, RZ, UR9 ;  /* 0x00000009ff057e24 */ /* 0x000fe2000f8e00ff */
[----:B------:R-:W-:Y:S02]  /*163a0*/  UISETP.NE.AND.EX UP0, UPT, UR11, URZ, UPT, UP0 ;  /* 0x0000003f0b00728c */ /* 0x000fe4000bf05300 */
[----:B------:R-:W-:Y:S01]  /*163b0*/  USEL UR16, UR40, URZ, UP1 ;  /* 0x0000003f28107287 */ /* 0x000fe20008800000 */
[----:B---3--:R-:W-:Y:S01]  /*163c0*/  VIADD R13, R22, UR39 ;  /* 0x00000027160d7c36 */ /* 0x008fe20008000000 */
[----:B------:R-:W-:Y:S01]  /*163d0*/  UMOV UR4, URZ ;  /* 0x0000003f00047c82 */ /* 0x000fe20008000000 */
[----:B------:R-:W-:Y:S01]  /*163e0*/  UIMAD.WIDE.U32 UR8, UR12, UR37, URZ ;  /* 0x000000250c0872a5 */ /* 0x000fe2000f8e003f */
[----:B------:R0:W5:Y:S01]  /*163f0*/  @P4 LDG.E R9, desc[UR54][R4.64] ;  /* 0x0000003604094981 */ /* 0x000162000c1e1900 */
[----:B------:R-:W-:Y:S01]  /*16400*/  ULDC.64 UR14, c[0x0][UR18+0x228] ;  /* 0x00008a00120e7abb */ /* 0x000fe20008000a00 */
[----:B------:R-:W-:Y:S01]  /*16410*/  UIMAD UR12, UR13, UR37, URZ ;  /* 0x000000250d0c72a4 */ /* 0x000fe2000f8e023f */
[----:B------:R-:W-:Y:S01]  /*16420*/  IMAD.MOV.U32 R7, RZ, RZ, R13 ;  /* 0x000000ffff077224 */ /* 0x000fe200078e000d */
[----:B------:R-:W-:-:S02]  /*16430*/  USHF.R.S32.HI UR17, URZ, 0x1f, UR38 ;  /* 0x0000001f3f117899 */ /* 0x000fc40008011426 */
[----:B------:R-:W-:Y:S02]  /*16440*/  USEL UR7, UR38, URZ, !UP0 ;  /* 0x0000003f26077287 */ /* 0x000fe4000c000000 */
[----:B------:R-:W-:Y:S01]  /*16450*/  UIMAD.WIDE.U32 UR20, UR14, UR16, URZ ;  /* 0x000000100e1472a5 */ /* 0x000fe2000f8e003f */
[----:B------:R-:W-:Y:S01]  /*16460*/  ULDC.64 UR10, c[0x0][UR18+0x220] ;  /* 0x00008800120a7abb */ /* 0x000fe20008000a00 */
[----:B------:R-:W-:Y:S01]  /*16470*/  UIMAD UR14, UR15, UR16, URZ ;  /* 0x000000100f0e72a4 */ /* 0x000fe2000f8e023f */
[----:B0-----:R-:W-:Y:S01]  /*16480*/  @P1 IMAD.HI.U32 R4, R13, R6, RZ ;  /* 0x000000060d041227 */ /* 0x001fe200078e00ff */
[----:B------:R-:W-:Y:S02]  /*16490*/  UIADD3 UR15, UR9, UR12, URZ ;  /* 0x0000000c090f7290 */ /* 0x000fe4000fffe03f */
[----:B------:R-:W-:Y:S01]  /*164a0*/  USEL UR17, UR17, URZ, !UP0 ;  /* 0x0000003f11117287 */ /* 0x000fe2000c000000 */
[----:B------:R-:W-:Y:S01]  /*164b0*/  IMAD.U32 R5, RZ, RZ, UR21 ;  /* 0x00000015ff057e24 */ /* 0x000fe2000f8e00ff */
[----:B------:R-:W-:Y:S01]  /*164c0*/  UIMAD UR9, UR11, UR7, URZ ;  /* 0x000000070b0972a4 */ /* 0x000fe2000f8e023f */
[----:B-1----:R-:W-:Y:S01]  /*164d0*/  @P1 SHF.R.U32.HI R7, RZ, R11, R4 ;  /* 0x0000000bff071219 */ /* 0x002fe20000011604 */
[----:B------:R-:W-:Y:S01]  /*164e0*/  UIMAD.WIDE.U32 UR12, UR10, UR7, URZ ;  /* 0x000000070a0c72a5 */ /* 0x000fe2000f8e003f */
[----:B------:R-:W-:Y:S01]  /*164f0*/  IMAD.U32 R4, RZ, RZ, UR20 ;  /* 0x00000014ff047e24 */ /* 0x000fe2000f8e00ff */
[----:B------:R-:W-:Y:S01]  /*16500*/  UIMAD UR9, UR10, UR17, UR9 ;  /* 0x000000110a0972a4 */ /* 0x000fe2000f8e0209 */
[--C-:B------:R-:W-:Y:S01]  /*16510*/  SHF.R.S32.HI R5, RZ, 0x1f, R7.reuse ;  /* 0x0000001fff057819 */ /* 0x100fe20000011407 */
[----:B------:R-:W-:Y:S01]  /*16520*/  UIADD3 UR14, UR21, UR14, URZ ;  /* 0x0000000e150e7290 */ /* 0x000fe2000fffe03f */
[----:B------:R-:W-:Y:S01]  /*16530*/  IMAD.MOV R11, RZ, RZ, -R7 ;  /* 0x000000ffff0b7224 */ /* 0x000fe200078e0a07 */
[----:B------:R-:W-:-:S03]  /*16540*/  UIADD3 UR9, UR13, UR9, URZ ;  /* 0x000000090d097290 */ /* 0x000fc6000fffe03f */
[----:B------:R-:W-:Y:S02]  /*16550*/  IMAD R11, R92, R11, R13 ;  /* 0x0000000b5c0b7224 */ /* 0x000fe400078e020d */
[----:B------:R-:W-:-:S03]  /*16560*/  IMAD.U32 R8, RZ, RZ, UR14 ;  /* 0x0000000eff087e24 */ /* 0x000fc6000f8e00ff */
        /* <DEDUP_REMOVED lines=22> */
.L_x_8797:
[----:B------:R-:W-:Y:S01]  /*166d0*/  SHFL.IDX PT, R4, R8, RZ, 0x1c1f ;  /* 0x001c1fff08047589 */ /* 0x000fe200000e0000 */
[----:B------:R-:W-:Y:S01]  /*166e0*/  VIADD R11, R214, UR39 ;  /* 0x00000027d60b7c36 */ /* 0x000fe20008000000 */
[----:B------:R-:W-:Y:S01]  /*166f0*/  LOP3.LUT P0, RZ, R202, 0x3, RZ, 0xc0, !PT ;  /* 0x00000003caff7812 */ /* 0x000fe2000780c0ff */
[----:B-----5:R-:W-:Y:S01]  /*16700*/  IMAD R18, R9, R92, RZ ;  /* 0x0000005c09127224 */ /* 0x020fe200078e02ff */
[----:B------:R-:W0:Y:S01]  /*16710*/  SHFL.IDX PT, R5, R10, RZ, 0x1c1f ;  /* 0x001c1fff0a057589 */ /* 0x000e2200000e0000 */
[C---:B------:R-:W-:Y:S01]  /*16720*/  VIADD R9, R11.reuse, 0x8 ;  /* 0x000000080b097836 */ /* 0x040fe20000000000 */
[----:B------:R-:W-:Y:S02]  /*16730*/  PLOP3.LUT P3, PT, PT, PT, UP1, 0x80, 0x0 ;  /* 0x000000000000781c */ /* 0x000fe40003f6f018 */
[----:B------:R-:W-:Y:S01]  /*16740*/  SHFL.IDX PT, R6, R8, 0x1, 0x1c1f ;  /* 0x003c1f0008067f89 */ /* 0x000fe200000e0000 */
[-C--:B------:R-:W-:Y:S02]  /*16750*/  ISETP.GE.OR P2, PT, R11, R18.reuse, P0 ;  /* 0x000000120b00720c */ /* 0x080fe40000746670 */
[-C--:B------:R-:W-:Y:S01]  /*16760*/  ISETP.GE.OR P0, PT, R9, R18.reuse, P0 ;  /* 0x000000120900720c */ /* 0x080fe20000706670 */
[----:B------:R-:W1:Y:S10]  /*16770*/  SHFL.IDX PT, R7, R10, 0x1, 0x1c1f ;  /* 0x003c1f000a077f89 */ /* 0x000e7400000e0000 */
[----:B0-----:R0:W-:Y:S01]  /*16780*/  @!P2 ST.E desc[UR54][R4.64], R3 ;  /* 0x000000030400a985 */ /* 0x0011e2000c101936 */
[----:B------:R-:W-:-:S03]  /*16790*/  ISETP.GE.AND P2, PT, R11, R18, PT ;  /* 0x000000120b00720c */ /* 0x000fc60003f46270 */
[----:B-1----:R0:W-:Y:S01]  /*167a0*/  @!P0 ST.E desc[UR54][R6.64], R0 ;  /* 0x0000000006008985 */ /* 0x0021e2000c101936 */
[----:B------:R-:W-:Y:S01]  /*167b0*/  ISETP.GE.AND P0, PT, R9, R18, PT ;  /* 0x000000120900720c */ /* 0x000fe20003f06270 */
[----:B------:R-:W-:-:S12]  /*167c0*/  @P3 BRA `(.L_x_8798) ;  /* 0x0000000800883947 */ /* 0x000fd80003800000 */
[----:B0-----:R-:W-:Y:S01]  /*167d0*/  IMAD R3, R201, 0x40, R23 ;  /* 0x00000040c9037824 */ /* 0x001fe200078e0217 */
[----:B------:R-:W-:Y:S01]  /*167e0*/  ULDC.64 UR12, c[0x0][0xaa0] ;  /* 0x0002a800000c7ab9 */ /* 0x000fe20000000a00 */
[----:B------:R-:W0:Y:S02]  /*167f0*/  @P1 LDC R45, c[0x0][0xbf0] ;  /* 0x0002fc00ff2d1b82 */ /* 0x000e240000000800 */
        /* <DEDUP_REMOVED lines=39> */
[----:B------:R1:W5:Y:S01]  /*16a70*/  LD.E.128 R4, desc[UR54][R20.64] ;  /* 0x0000003614047980 */ /* 0x000362000c101d00 */
[----:B------:R-:W-:Y:S01]  /*16a80*/  LOP3.LUT R0, R3, 0x380, RZ, 0xc0, !PT ;  /* 0x0000038003007812 */ /* 0x000fe200078ec0ff */
[----:B------:R-:W-:-:S02]  /*16a90*/  UIMAD UR10, UR4, UR13, UR10 ;  /* 0x0000000d040a72a4 */ /* 0x000fc4000f8e020a */
[----:B------:R-:W5:Y:S01]  /*16aa0*/  LD.E.128 R12, desc[UR54][R12.64] ;  /* 0x000000360c0c7980 */ /* 0x000f62000c101d00 */
[----:B------:R-:W-:-:S03]  /*16ab0*/  SHF.R.U64 R0, R0, 0x3, RZ ;  /* 0x0000000300007819 */ /* 0x000fc600000012ff */
[----:B------:R-:W5:Y:S01]  /*16ac0*/  LD.E.128 R24, desc[UR54][R24.64] ;  /* 0x0000003618187980 */ /* 0x000f62000c101d00 */
[----:B------:R-:W-:Y:S01]  /*16ad0*/  LOP3.LUT R40, R0, R3, RZ, 0x3c, !PT ;  /* 0x0000000300287212 */ /* 0x000fe200078e3cff */
[----:B-1----:R-:W1:Y:S01]  /*16ae0*/  @P1 LDC R21, c[0x0][0xbec] ;  /* 0x0002fb00ff151b82 */ /* 0x002e620000000800 */
[----:B------:R-:W-:Y:S01]  /*16af0*/  UIADD3 UR9, UR9, UR10, URZ ;  /* 0x0000000a09097290 */ /* 0x000fe2000fffe03f */
[----:B------:R-:W-:Y:S01]  /*16b00*/  IMAD R0, R189, 0x20, R201 ;  /* 0x00000020bd007824 */ /* 0x000fe200078e02c9 */
[----:B------:R-:W5:Y:S01]  /*16b10*/  LD.E.128 R28, desc[UR54][R28.64] ;  /* 0x000000361c1c7980 */ /* 0x000f62000c101d00 */
[----:B------:R-:W-:Y:S02]  /*16b20*/  ULDC.64 UR10, c[0x0][0xae8] ;  /* 0x0002ba00000a7ab9 */ /* 0x000fe40000000a00 */
[----:B------:R-:W-:Y:S01]  /*16b30*/  UIMAD.WIDE.U32 UR8, UR37, UR10, UR8 ;  /* 0x0000000a250872a5 */ /* 0x000fe2000f8e0008 */
[----:B------:R-:W-:Y:S01]  /*16b40*/  VIADD R44, R0, UR39 ;  /* 0x00000027002c7c36 */ /* 0x000fe20008000000 */
[----:B------:R-:W-:Y:S01]  /*16b50*/  USHF.R.S32.HI UR4, URZ, 0x1f, UR7 ;  /* 0x0000001f3f047899 */ /* 0x000fe20008011407 */
[----:B------:R-:W5:Y:S01]  /*16b60*/  LD.E.128 R32, desc[UR54][R32.64] ;  /* 0x0000003620207980 */ /* 0x000f62000c101d00 */
[----:B------:R-:W-:-:S03]  /*16b70*/  UIMAD UR9, UR37, UR11, UR9 ;  /* 0x0000000b250972a4 */ /* 0x000fc6000f8e0209 */
[----:B------:R-:W-:Y:S01]  /*16b80*/  ULDC.64 UR10, c[0x0][0xaf0] ;  /* 0x0002bc00000a7ab9 */ /* 0x000fe20000000a00 */
[----:B------:R-:W5:Y:S01]  /*16b90*/  LD.E.128 R36, desc[UR54][R36.64] ;  /* 0x0000003624247980 */ /* 0x000f62000c101d00 */
[----:B------:R-:W-:Y:S01]  /*16ba0*/  UIMAD UR4, UR4, UR10, URZ ;  /* 0x0000000a040472a4 */ /* 0x000fe2000f8e023f */
[----:B------:R-:W-:Y:S01]  /*16bb0*/  IMAD.MOV.U32 R3, RZ, RZ, R44 ;  /* 0x000000ffff037224 */ /* 0x000fe200078e002c */
[----:B------:R-:W-:Y:S01]  /*16bc0*/  UIMAD.WIDE.U32 UR8, UR7, UR10, UR8 ;  /* 0x0000000a070872a5 */ /* 0x000fe2000f8e0008 */
[----:B------:R-:W5:Y:S01]  /*16bd0*/  LD.E.128 R40, desc[UR54][R40.64] ;  /* 0x0000003628287980 */ /* 0x000f62000c101d00 */
[----:B-1----:R-:W-:Y:S01]  /*16be0*/  @P1 IMAD.HI.U32 R0, R44, R21, RZ ;  /* 0x000000152c001227 */ /* 0x002fe200078e00ff */
[----:B------:R-:W-:Y:S01]  /*16bf0*/  UIMAD UR4, UR7, UR11, UR4 ;  /* 0x0000000b070472a4 */ /* 0x000fe2000f8e0204 */
[----:B------:R-:W-:Y:S01]  /*16c00*/  @!PT LDS RZ, [RZ] ;  /* 0x00000000fffff984 */ /* 0x000fe20000000800 */
[----:B------:R-:W-:Y:S01]  /*16c10*/  @!PT LDS RZ, [RZ] ;  /* 0x00000000fffff984 */ /* 0x000fe20000000800 */
[----:B------:R-:W-:Y:S01]  /*16c20*/  @!PT LDS RZ, [RZ] ;  /* 0x00000000fffff984 */ /* 0x000fe20000000800 */
[----:B------:R-:W-:Y:S01]  /*16c30*/  @!PT LDS RZ, [RZ] ;  /* 0x00000000fffff984 */ /* 0x000fe20000000800 */
[----:B------:R1:W-:Y:S06]  /*16c40*/  MEMBAR.ALL.CTA ;  /* 0x0000000000007992 */ /* 0x0003ec0000008000 */
[----:B-1----:R-:W1:Y:S01]  /*16c50*/  FENCE.VIEW.ASYNC.S ;  /* 0x00000000000073c6 */ /* 0x002e620000000000 */
[----:B------:R-:W-:Y:S01]  /*16c60*/  ULDC.64 UR10, c[0x0][0xae0] ;  /* 0x0002b800000a7ab9 */ /* 0x000fe20000000a00 */
[----:B0-----:R-:W-:Y:S01]  /*16c70*/  @P1 SHF.R.U32.HI R3, RZ, R45, R0 ;  /* 0x0000002dff031219 */ /* 0x001fe20000011600 */
[----:B------:R-:W-:-:S03]  /*16c80*/  UIADD3 UR4, UR9, UR4, URZ ;  /* 0x0000000409047290 */ /* 0x000fc6000fffe03f */
[--C-:B------:R-:W-:Y:S01]  /*16c90*/  SHF.R.S32.HI R0, RZ, 0x1f, R3.reuse ;  /* 0x0000001fff007819 */ /* 0x100fe20000011403 */
[----:B------:R-:W-:Y:S02]  /*16ca0*/  IMAD.MOV R45, RZ, RZ, -R3 ;  /* 0x000000ffff2d7224 */ /* 0x000fe400078e0a03 */
[----:B------:R-:W-:Y:S02]  /*16cb0*/  IMAD.U32 R21, RZ, RZ, UR9 ;  /* 0x00000009ff157e24 */ /* 0x000fe4000f8e00ff */
[----:B------:R-:W-:Y:S02]  /*16cc0*/  IMAD R0, R0, UR10, RZ ;  /* 0x0000000a00007c24 */ /* 0x000fe4000f8e02ff */
[----:B------:R-:W-:Y:S02]  /*16cd0*/  IMAD R45, R92, R45, R44 ;  /* 0x0000002d5c2d7224 */ /* 0x000fe400078e022c */
[----:B------:R-:W-:Y:S01]  /*16ce0*/  IMAD.U32 R20, RZ, RZ, UR8 ;  /* 0x00000008ff147e24 */ /* 0x000fe2000f8e00ff */
[----:B------:R-:W-:Y:S01]  /*16cf0*/  ULDC.64 UR8, c[0x0][0xad8] ;  /* 0x0002b60000087ab9 */ /* 0x000fe20000000a00 */
[----:B------:R-:W-:-:S02]  /*16d00*/  IMAD.U32 R21, RZ, RZ, UR4 ;  /* 0x00000004ff157e24 */ /* 0x000fc4000f8e00ff */
[C---:B------:R-:W-:Y:S01]  /*16d10*/  IMAD R47, R3.reuse, UR11, R0 ;  /* 0x0000000b032f7c24 */ /* 0x040fe2000f8e0200 */
[----:B------:R-:W-:Y:S01]  /*16d20*/  SHF.R.S32.HI R0, RZ, 0x1f, R45 ;  /* 0x0000001fff007819 */ /* 0x000fe2000001142d */
[----:B------:R-:W-:-:S04]  /*16d30*/  IMAD.WIDE.U32 R20, R3, UR10, R20 ;  /* 0x0000000a03147c25 */ /* 0x000fc8000f8e0014 */
[----:B------:R-:W-:Y:S02]  /*16d40*/  IMAD.IADD R21, R21, 0x1, R47 ;  /* 0x0000000115157824 */ /* 0x000fe400078e022f */
[----:B------:R-:W-:Y:S02]  /*16d50*/  IMAD R0, R0, UR8, RZ ;  /* 0x0000000800007c24 */ /* 0x000fe4000f8e02ff */
[----:B------:R-:W-:Y:S02]  /*16d60*/  VIADD R49, R201, UR39 ;  /* 0x00000027c9317c36 */ /* 0x000fe40008000000 */
[C---:B------:R-:W-:Y:S02]  /*16d70*/  IMAD R47, R45.reuse, UR9, R0 ;  /* 0x000000092d2f7c24 */ /* 0x040fe4000f8e0200 */
[----:B------:R-:W-:Y:S01]  /*16d80*/  IMAD.WIDE.U32 R20, R45, UR8, R20 ;  /* 0x000000082d147c25 */ /* 0x000fe2000f8e0014 */
[----:B------:R-:W-:Y:S01]  /*16d90*/  ISETP.GE.AND P2, PT, R49, R18, PT ;  /* 0x000000123100720c */ /* 0x000fe20003f46270 */
[----:B------:R-:W-:-:S02]  /*16da0*/  ULDC.64 UR8, c[0x0][0xa80] ;  /* 0x0002a00000087ab9 */ /* 0x000fc40000000a00 */
[----:B------:R-:W-:Y:S01]  /*16db0*/  VIADD R3, R49, 0x20 ;  /* 0x0000002031037836 */ /* 0x000fe20000000000 */
[C---:B------:R-:W-:Y:S01]  /*16dc0*/  LEA R0, P3, R20.reuse, UR8, 0x1 ;  /* 0x0000000814007c11 */ /* 0x040fe2000f8608ff */
[----:B------:R-:W-:Y:S02]  /*16dd0*/  IMAD.IADD R21, R21, 0x1, R47 ;  /* 0x0000000115157824 */ /* 0x000fe400078e022f */
[----:B------:R-:W-:Y:S01]  /*16de0*/  VIADD R17, R17, 0x22820 ;  /* 0x0002282011117836 */ /* 0x000fe20000000000 */
[-C--:B------:R-:W-:Y:S01]  /*16df0*/  ISETP.GE.AND P0, PT, R3, R18.reuse, PT ;  /* 0x000000120300720c */ /* 0x080fe20003f06270 */
[----:B------:R-:W-:Y:S01]  /*16e00*/  VIADD R3, R49, 0x40 ;  /* 0x0000004031037836 */ /* 0x000fe20000000000 */
[----:B------:R-:W-:Y:S02]  /*16e10*/  LEA.HI.X R46, R20, UR9, R21, 0x1, P3 ;  /* 0x00000009142e7c11 */ /* 0x000fe400098f0c15 */
[----:B------:R-:W-:Y:S01]  /*16e20*/  PRMT R17, RZ, 0x654, R17 ;  /* 0x00000654ff117816 */ /* 0x000fe20000000011 */
[----:B-1----:R0:W1:Y:S01]  /*16e30*/  SHFL.IDX PT, R44, R0, RZ, 0x181f ;  /* 0x00181fff002c7589 */ /* 0x00206200000e0000 */
        /* <DEDUP_REMOVED lines=8> */
[CC--:B-1----:R-:W-:Y:S02]  /*16ec0*/  @!P2 LEA R20, P4, R23.reuse, R44.reuse, 0x1 ;  /* 0x0000002c1714a211 */ /* 0x0c2fe400078808ff */
[C---:B------:R-:W-:Y:S02]  /*16ed0*/  @!P3 LEA R44, P5, R188.reuse, R44, 0x1 ;  /* 0x0000002cbc2cb211 */ /* 0x040fe400078a08ff */
[-C--:B--2---:R-:W-:Y:S02]  /*16ee0*/  @!P2 LEA.HI.X R21, R23, R3.reuse, R217, 0x1, P4 ;  /* 0x000000031715a211 */ /* 0x084fe400020f0cd9 */
[----:B------:R-:W-:-:S03]  /*16ef0*/  @!P3 LEA.HI.X R45, R188, R3, R216, 0x1, P5 ;  /* 0x00000003bc2db211 */ /* 0x000fc600028f0cd8 */
[----:B-----5:R3:W-:Y:S04]  /*16f00*/  @!P2 ST.E.128 desc[UR54][R20.64], R4 ;  /* 0x000000041400a985 */ /* 0x0207e8000c101d36 */
[----:B------:R3:W-:Y:S02]  /*16f10*/  @!P3 ST.E.128 desc[UR54][R44.64], R28 ;  /* 0x0000001c2c00b985 */ /* 0x0007e4000c101d36 */
.L_x_8800:
[----:B------:R-:W-:Y:S05]  /*16f20*/  BSYNC B1 ;  /* 0x0000000000017941 */ /* 0x000fea0003800000 */
.L_x_8799:
[----:B--2---:R2:W4:Y:S01]  /*16f30*/  SHFL.IDX PT, R3, R46, 0x1, 0x181f ;  /* 0x00381f002e037f89 */ /* 0x00452200000e0000 */
[----:B------:R-:W-:Y:S03]  /*16f40*/  BSSY B1, `(.L_x_8801) ;  /* 0x000000c000017945 */ /* 0x000fe60003800000 */
[----:B---3-5:R2:W3:Y:S01]  /*16f50*/  SHFL.IDX PT, R6, R0, 0x1, 0x181f ;  /* 0x00381f0000067f89 */ /* 0x0284e200000e0000 */
[----:B------:R-:W-:Y:S05]  /*16f60*/  @P0 BRA `(.L_x_8802) ;  /* 0x0000000000240947 */ /* 0x000fea0003800000 */
[----:B------:R-:W-:Y:S02]  /*16f70*/  ULDC UR4, c[0x0][0xac8] ;  /* 0x0002b20000047ab9 */ /* 0x000fe40000000800 */
[----:B------:R-:W-:Y:S02]  /*16f80*/  ISETP.GE.AND P3, PT, R23, UR4, PT ;  /* 0x0000000417007c0c */ /* 0x000fe4000bf66270 */
[----:B------:R-:W-:-:S11]  /*16f90*/  ISETP.GE.AND P4, PT, R188, UR4, PT ;  /* 0x00000004bc007c0c */ /* 0x000fd6000bf86270 */
[CC--:B---3--:R-:W-:Y:S02]  /*16fa0*/  @!P3 LEA R4, P0, R23.reuse, R6.reuse, 0x1 ;  /* 0x000000061704b211 */ /* 0x0c8fe400078008ff */
[C---:B------:R-:W-:Y:S02]  /*16fb0*/  @!P4 LEA R6, P2, R188.reuse, R6, 0x1 ;  /* 0x00000006bc06c211 */ /* 0x040fe400078408ff */
[-C--:B----4-:R-:W-:Y:S02]  /*16fc0*/  @!P3 LEA.HI.X R5, R23, R3.reuse, R217, 0x1, P0 ;  /* 0x000000031705b211 */ /* 0x090fe400000f0cd9 */
[----:B------:R-:W-:-:S03]  /*16fd0*/  @!P4 LEA.HI.X R7, R188, R3, R216, 0x1, P2 ;  /* 0x00000003bc07c211 */ /* 0x000fc600010f0cd8 */
[----:B------:R3:W-:Y:S04]  /*16fe0*/  @!P3 ST.E.128 desc[UR54][R4.64], R8 ;  /* 0x000000080400b985 */ /* 0x0007e8000c101d36 */
[----:B------:R3:W-:Y:S02]  /*16ff0*/  @!P4 ST.E.128 desc[UR54][R6.64], R32 ;  /* 0x000000200600c985 */ /* 0x0007e4000c101d36 */
.L_x_8802:
[----:B------:R-:W-:Y:S05]  /*17000*/  BSYNC B1 ;  /* 0x0000000000017941 */ /* 0x000fea0003800000 */
.L_x_8801:
[----:B----4-:R4:W0:Y:S01]  /*17010*/  SHFL.IDX PT, R3, R46, 0x2, 0x181f ;  /* 0x00581f002e037f89 */ /* 0x01082200000e0000 */
[----:B------:R-:W-:Y:S03]  /*17020*/  BSSY B1, `(.L_x_8803) ;  /* 0x000000c000017945 */ /* 0x000fe60003800000 */
[----:B---3--:R4:W3:Y:S01]  /*17030*/  SHFL.IDX PT, R6, R0, 0x2, 0x181f ;  /* 0x00581f0000067f89 */ /* 0x0088e200000e0000 */
[----:B------:R-:W-:Y:S05]  /*17040*/  @P1 BRA `(.L_x_8804) ;  /* 0x0000000000241947 */ /* 0x000fea0003800000 */
[----:B------:R-:W-:Y:S02]  /*17050*/  ULDC UR4, c[0x0][0xac8] ;  /* 0x0002b20000047ab9 */ /* 0x000fe40000000800 */
[----:B------:R-:W-:Y:S02]  /*17060*/  ISETP.GE.AND P2, PT, R23, UR4, PT ;  /* 0x0000000417007c0c */ /* 0x000fe4000bf46270 */
[----:B------:R-:W-:-:S11]  /*17070*/  ISETP.GE.AND P3, PT, R188, UR4, PT ;  /* 0x00000004bc007c0c */ /* 0x000fd6000bf66270 */
[CC--:B---3--:R-:W-:Y:S02]  /*17080*/  @!P2 LEA R4, P0, R23.reuse, R6.reuse, 0x1 ;  /* 0x000000061704a211 */ /* 0x0c8fe400078008ff */
[C---:B------:R-:W-:Y:S02]  /*17090*/  @!P3 LEA R6, P1, R188.reuse, R6, 0x1 ;  /* 0x00000006bc06b211 */ /* 0x040fe400078208ff */
[-C--:B0-----:R-:W-:Y:S02]  /*170a0*/  @!P2 LEA.HI.X R5, R23, R3.reuse, R217, 0x1, P0 ;  /* 0x000000031705a211 */ /* 0x081fe400000f0cd9 */
[----:B------:R-:W-:-:S03]  /*170b0*/  @!P3 LEA.HI.X R7, R188, R3, R216, 0x1, P1 ;  /* 0x00000003bc07b211 */ /* 0x000fc600008f0cd8 */
[----:B------:R0:W-:Y:S04]  /*170c0*/  @!P2 ST.E.128 desc[UR54][R4.64], R12 ;  /* 0x0000000c0400a985 */ /* 0x0001e8000c101d36 */
[----:B------:R0:W-:Y:S02]  /*170d0*/  @!P3 ST.E.128 desc[UR54][R6.64], R36 ;  /* 0x000000240600b985 */ /* 0x0001e4000c101d36 */
.L_x_8804:
[----:B------:R-:W-:Y:S05]  /*170e0*/  BSYNC B1 ;  /* 0x0000000000017941 */ /* 0x000fea0003800000 */
.L_x_8803:
[----:B0-----:R-:W-:Y:S01]  /*170f0*/  VIADD R3, R49, 0x60 ;  /* 0x0000006031037836 */ /* 0x001fe20000000000 */
[----:B--2-4-:R-:W0:Y:S04]  /*17100*/  SHFL.IDX PT, R46, R46, 0x3, 0x181f ;  /* 0x00781f002e2e7f89 */ /* 0x014e2800000e0000 */
[----:B------:R-:W-:Y:S01]  /*17110*/  ISETP.GE.AND P0, PT, R3, R18, PT ;  /* 0x000000120300720c */ /* 0x000fe20003f06270 */
[----:B------:R-:W2:-:S12]  /*17120*/  SHFL.IDX PT, R0, R0, 0x3, 0x181f ;  /* 0x00781f0000007f89 */ /* 0x000e9800000e0000 */
[----:B------:R-:W-:Y:S05]  /*17130*/  @P0 BRA `(.L_x_8805) ;  /* 0x0000001800580947 */ /* 0x000fea0003800000 */
[----:B------:R-:W-:Y:S02]  /*17140*/  ULDC UR4, c[0x0][0xac8] ;  /* 0x0002b20000047ab9 */ /* 0x000fe40000000800 */
[----:B------:R-:W-:-:S13]  /*17150*/  ISETP.GE.AND P1, PT, R23, UR4, PT ;  /* 0x0000000417007c0c */ /* 0x000fda000bf26270 */
[----:B--2---:R-:W-:-:S04]  /*17160*/  @!P1 LEA R4, P0, R23, R0, 0x1 ;  /* 0x0000000017049211 */ /* 0x004fc800078008ff */
[----:B0-----:R-:W-:Y:S02]  /*17170*/  @!P1 LEA.HI.X R5, R23, R46, R217, 0x1, P0 ;  /* 0x0000002e17059211 */ /* 0x001fe400000f0cd9 */
[----:B------:R-:W-:-:S03]  /*17180*/  ISETP.GE.AND P0, PT, R188, UR4, PT ;  /* 0x00000004bc007c0c */ /* 0x000fc6000bf06270 */
[----:B------:R4:W-:Y:S10]  /*17190*/  @!P1 ST.E.128 desc[UR54][R4.64], R24 ;  /* 0x0000001804009985 */ /* 0x0009f4000c101d36 */
[----:B------:R-:W-:Y:S05]  /*171a0*/  @P0 BRA `(.L_x_8805) ;  /* 0x00000018003c0947 */ /* 0x000fea0003800000 */
[----:B----4-:R-:W-:-:S04]  /*171b0*/  LEA R4, P0, R188, R0, 0x1 ;  /* 0x00000000bc047211 */ /* 0x010fc800078008ff */
[----:B------:R-:W-:-:S05]  /*171c0*/  LEA.HI.X R5, R188, R46, R216, 0x1, P0 ;  /* 0x0000002ebc057211 */ /* 0x000fca00000f0cd8 */
[----:B------:R0:W-:Y:S01]  /*171d0*/  ST.E.128 desc[UR54][R4.64], R40 ;  /* 0x0000002804007985 */ /* 0x0001e2000c101d36 */
[----:B------:R-:W-:Y:S05]  /*171e0*/  BRA `(.L_x_8805) ;  /* 0x00000018002c7947 */ /* 0x000fea0003800000 */
.L_x_8798:
[----:B------:R-:W-:Y:S01]  /*171f0*/  ULDC.64 UR12, c[0x0][0xb08] ;  /* 0x0002c200000c7ab9 */ /* 0x000fe20000000a00 */
[----:B0-----:R-:W0:Y:S01]  /*17200*/  @P1 LDC R0, c[0x0][0xbec] ;  /* 0x0002fb00ff001b82 */ /* 0x001e220000000800 */
[----:B------:R-:W-:Y:S01]  /*17210*/  UIMAD UR10, UR11, UR12, URZ ;  /* 0x0000000c0b0a72a4 */ /* 0x000fe2000f8e023f */
[----:B------:R-:W-:Y:S01]  /*17220*/  IMAD.MOV.U32 R3, RZ, RZ, R13 ;  /* 0x000000ffff037224 */ /* 0x000fe200078e000d */
[----:B------:R-:W-:Y:S01]  /*17230*/  UIMAD.WIDE.U32 UR8, UR4, UR12, URZ ;  /* 0x0000000c040872a5 */ /* 0x000fe2000f8e003f */
[----:B------:R-:W-:Y:S01]  /*17240*/  VIADD R17, R17, 0x22820 ;  /* 0x0002282011117836 */ /* 0x000fe20000000000 */
[----:B------:R-:W-:Y:S01]  /*17250*/  UIMAD UR10, UR4, UR13, UR10 ;  /* 0x0000000d040a72a4 */ /* 0x000fe2000f8e020a */
[C---:B------:R-:W-:Y:S01]  /*17260*/  VIADD R21, R19.reuse, 0x10 ;  /* 0x0000001013157836 */ /* 0x040fe20000000000 */
[----:B------:R-:W-:Y:S01]  /*17270*/  USHF.R.S32.HI UR4, URZ, 0x1f, UR7 ;  /* 0x0000001f3f047899 */ /* 0x000fe20008011407 */
[----:B------:R-:W1:Y:S01]  /*17280*/  @P1 LDC R5, c[0x0][0xbf0] ;  /* 0x0002fc00ff051b82 */ /* 0x000e620000000800 */
[----:B------:R-:W-:Y:S01]  /*17290*/  UIADD3 UR9, UR9, UR10, URZ ;  /* 0x0000000a09097290 */ /* 0x000fe2000fffe03f */
[----:B------:R-:W-:Y:S01]  /*172a0*/  PRMT R17, RZ, 0x654, R17 ;  /* 0x00000654ff117816 */ /* 0x000fe20000000011 */
[C---:B------:R-:W-:Y:S01]  /*172b0*/  VIADD R25, R19.reuse, 0x18 ;  /* 0x0000001813197836 */ /* 0x040fe20000000000 */
[----:B------:R-:W-:Y:S01]  /*172c0*/  ULDC.64 UR10, c[0x0][0xb38] ;  /* 0x0002ce00000a7ab9 */ /* 0x000fe20000000a00 */
[----:B------:R-:W-:Y:S01]  /*172d0*/  VIADD R27, R19, 0x20 ;  /* 0x00000020131b7836 */ /* 0x000fe20000000000 */
[----:B------:R-:W-:Y:S01]  /*172e0*/  UIMAD.WIDE.U32 UR8, UR37, UR10, UR8 ;  /* 0x0000000a250872a5 */ /* 0x000fe2000f8e0008 */
[----:B------:R-:W-:Y:S01]  /*172f0*/  BSSY B1, `(.L_x_8806) ;  /* 0x000006a000017945 */ /* 0x000fe20003800000 */
[----:B------:R2:W-:Y:S01]  /*17300*/  SYNCS.ARRIVE.TRANS64.RED.A1T0 RZ, [R17+URZ], RZ ;  /* 0x000000ff11ff79a7 */ /* 0x0005e2000810043f */
[----:B------:R-:W-:Y:S01]  /*17310*/  SHF.R.S32.HI R93, RZ, 0x1f, R190 ;  /* 0x0000001fff5d7819 */ /* 0x000fe200000114be */
[----:B------:R-:W-:Y:S01]  /*17320*/  UIMAD UR9, UR37, UR11, UR9 ;  /* 0x0000000b250972a4 */ /* 0x000fe2000f8e0209 */
[----:B------:R-:W-:-:S02]  /*17330*/  SHF.R.S32.HI R20, RZ, 0x1f, R21 ;  /* 0x0000001fff147819 */ /* 0x000fc40000011415 */
[----:B------:R-:W-:Y:S01]  /*17340*/  ULDC.64 UR10, c[0x0][0xb40] ;  /* 0x0002d000000a7ab9 */ /* 0x000fe20000000a00 */
[----:B------:R-:W-:Y:S01]  /*17350*/  SHF.R.S32.HI R24, RZ, 0x1f, R25 ;  /* 0x0000001fff187819 */ /* 0x000fe20000011419 */
[----:B------:R-:W-:Y:S01]  /*17360*/  UIMAD UR4, UR4, UR10, URZ ;  /* 0x0000000a040472a4 */ /* 0x000fe2000f8e023f */
[----:B0-----:R-:W-:Y:S01]  /*17370*/  @P1 IMAD.HI.U32 R0, R13, R0, RZ ;  /* 0x000000000d001227 */ /* 0x001fe200078e00ff */
[----:B------:R-:W-:Y:S01]  /*17380*/  UIMAD.WIDE.U32 UR8, UR7, UR10, UR8 ;  /* 0x0000000a070872a5 */ /* 0x000fe2000f8e0008 */
[----:B------:R-:W-:Y:S01]  /*17390*/  SHF.R.S32.HI R26, RZ, 0x1f, R27 ;  /* 0x0000001fff1a7819 */ /* 0x000fe2000001141b */
[----:B------:R-:W-:Y:S01]  /*173a0*/  UIMAD UR4, UR7, UR11, UR4 ;  /* 0x0000000b070472a4 */ /* 0x000fe2000f8e0204 */
[----:B--2---:R-:W-:Y:S02]  /*173b0*/  VIADD R17, R19, 0x8 ;  /* 0x0000000813117836 */ /* 0x004fe40000000000 */
[----:B------:R-:W-:Y:S01]  /*173c0*/  ULDC.64 UR10, c[0x0][0xb48] ;  /* 0x0002d200000a7ab9 */ /* 0x000fe20000000a00 */
[----:B------:R-:W-:Y:S01]  /*173d0*/  UIADD3 UR9, UR9, UR4, URZ ;  /* 0x0000000409097290 */ /* 0x000fe2000fffe03f */
[----:B-1----:R-:W-:-:S02]  /*173e0*/  @P1 SHF.R.U32.HI R3, RZ, R5, R0 ;  /* 0x00000005ff031219 */ /* 0x002fc40000011600 */
[----:B------:R-:W-:Y:S01]  /*173f0*/  SHF.R.S32.HI R18, RZ, 0x1f, R17 ;  /* 0x0000001fff127819 */ /* 0x000fe20000011411 */
[----:B------:R-:W-:Y:S01]  /*17400*/  UIMAD.WIDE.U32 UR8, UR40, UR10, UR8 ;  /* 0x0000000a280872a5 */ /* 0x000fe2000f8e0008 */
[--C-:B------:R-:W-:Y:S01]  /*17410*/  SHF.R.S32.HI R0, RZ, 0x1f, R3.reuse ;  /* 0x0000001fff007819 */ /* 0x100fe20000011403 */
[----:B------:R-:W-:Y:S02]  /*17420*/  IMAD.MOV R7, RZ, RZ, -R3 ;  /* 0x000000ffff077224 */ /* 0x000fe400078e0a03 */
[----:B------:R-:W-:Y:S02]  /*17430*/  UIMAD UR40, UR40, UR11, UR9 ;  /* 0x0000000b282872a4 */ /* 0x000fe4000f8e0209 */
[----:B------:R-:W-:Y:S01]  /*17440*/  IMAD R7, R92, R7, R13 ;  /* 0x000000075c077224 */ /* 0x000fe200078e020d */
[----:B------:R-:W-:Y:S01]  /*17450*/  ULDC.64 UR10, c[0x0][0xb30] ;  /* 0x0002cc00000a7ab9 */ /* 0x000fe20000000a00 */
[----:B------:R-:W-:Y:S02]  /*17460*/  IMAD.U32 R5, RZ, RZ, UR9 ;  /* 0x00000009ff057e24 */ /* 0x000fe4000f8e00ff */
        /* <DEDUP_REMOVED lines=23> */
[----:B-12---:R-:W-:Y:S02]  /*175e0*/  @!P1 IMAD.WIDE R4, R19, 0x4, R6 ;  /* 0x0000000413049825 */ /* 0x006fe400078e0206 */
[----:B------:R-:W-:-:S03]  /*175f0*/  @!P4 LEA R8, P5, R17, R6, 0x2 ;  /* 0x000000061108c211 */ /* 0x000fc600078a10ff */
[----:B------:R1:W-:Y:S01]  /*17600*/  @!P1 ST.E.64 desc[UR54][R4.64], R90 ;  /* 0x0000005a04009985 */ /* 0x0003e2000c101b36 */
[----:B------:R-:W-:Y:S02]  /*17610*/  ISETP.GE.AND P1, PT, R27, UR4, PT ;  /* 0x000000041b007c0c */ /* 0x000fe4000bf26270 */
[-C--:B------:R-:W-:Y:S02]  /*17620*/  @!P4 LEA.HI.X R9, R17, R7.reuse, R18, 0x2, P5 ;  /* 0x000000071109c211 */ /* 0x080fe400028f1412 */
[-C--:B------:R-:W-:Y:S02]  /*17630*/  @!P3 LEA R10, P5, R21, R6.reuse, 0x2 ;  /* 0x00000006150ab211 */ /* 0x080fe400078a10ff */
[----:B------:R-:W-:Y:S01]  /*17640*/  @!P2 LEA R12, P6, R25, R6, 0x2 ;  /* 0x00000006190ca211 */ /* 0x000fe200078c10ff */
[----:B------:R2:W-:Y:S01]  /*17650*/  @!P4 ST.E.64 desc[UR54][R8.64], R88 ;  /* 0x000000580800c985 */ /* 0x0005e2000c101b36 */
[----:B------:R-:W-:Y:S02]  /*17660*/  @!P3 LEA.HI.X R11, R21, R7, R20, 0x2, P5 ;  /* 0x00000007150bb211 */ /* 0x000fe400028f1414 */
[----:B------:R-:W-:-:S02]  /*17670*/  ISETP.GE.AND P4, PT, R190, UR4, PT ;  /* 0x00000004be007c0c */ /* 0x000fc4000bf86270 */
[-C--:B------:R-:W-:Y:S01]  /*17680*/  @!P2 LEA.HI.X R13, R25, R7.reuse, R24, 0x2, P6 ;  /* 0x00000007190da211 */ /* 0x080fe200030f1418 */
[----:B------:R3:W-:Y:S01]  /*17690*/  @!P3 ST.E.64 desc[UR54][R10.64], R86 ;  /* 0x000000560a00b985 */ /* 0x0007e2000c101b36 */
[----:B------:R-:W-:Y:S02]  /*176a0*/  ISETP.GE.AND P3, PT, R200, UR4, PT ;  /* 0x00000004c8007c0c */ /* 0x000fe4000bf66270 */
[----:B------:R-:W-:Y:S01]  /*176b0*/  @!P1 LEA R14, P5, R27, R6, 0x2 ;  /* 0x000000061b0e9211 */ /* 0x000fe200078a10ff */
[----:B------:R4:W-:Y:S01]  /*176c0*/  @!P2 ST.E.64 desc[UR54][R12.64], R84 ;  /* 0x000000540c00a985 */ /* 0x0009e2000c101b36 */
[----:B------:R-:W-:Y:S02]  /*176d0*/  ISETP.GE.AND P2, PT, R199, UR4, PT ;  /* 0x00000004c7007c0c */ /* 0x000fe4000bf46270 */
[----:B------:R-:W-:-:S03]  /*176e0*/  @!P1 LEA.HI.X R15, R27, R7, R26, 0x2, P5 ;  /* 0x000000071b0f9211 */ /* 0x000fc600028f141a */
[-C--:B-1----:R-:W-:Y:S02]  /*176f0*/  @!P4 LEA R4, P6, R190, R6.reuse, 0x2 ;  /* 0x00000006be04c211 */ /* 0x082fe400078c10ff */
[----:B------:R1:W-:Y:S01]  /*17700*/  @!P1 ST.E.64 desc[UR54][R14.64], R82 ;  /* 0x000000520e009985 */ /* 0x0003e2000c101b36 */
[----:B------:R-:W-:Y:S02]  /*17710*/  ISETP.GE.AND P1, PT, R198, UR4, PT ;  /* 0x00000004c6007c0c */ /* 0x000fe4000bf26270 */
[-C--:B------:R-:W-:Y:S02]  /*17720*/  @!P4 LEA.HI.X R5, R190, R7.reuse, R93, 0x2, P6 ;  /* 0x00000007be05c211 */ /* 0x080fe400030f145d */
[CC--:B--2---:R-:W-:Y:S02]  /*17730*/  @!P3 LEA R8, P6, R200.reuse, R6.reuse, 0x2 ;  /* 0x00000006c808b211 */ /* 0x0c4fe400078c10ff */
        /* <DEDUP_REMOVED lines=11> */
[CC--:B-1----:R-:W-:Y:S01]  /*177f0*/  @!P4 LEA R14, P5, R197.reuse, R6.reuse, 0x2 ;  /* 0x00000006c50ec211 */ /* 0x0c2fe200078a10ff */
[----:B------:R1:W-:Y:S01]  /*17800*/  @!P1 ST.E.64 desc[UR54][R12.64], R74 ;  /* 0x0000004a0c009985 */ /* 0x0003e2000c101b36 */
[----:B--2---:R-:W-:Y:S02]  /*17810*/  @!P6 LEA R4, P3, R196, R6, 0x2 ;  /* 0x00000006c404e211 */ /* 0x004fe400078610ff */
        /* <DEDUP_REMOVED lines=13> */
[-C--:B-1----:R-:W-:Y:S02]  /*178f0*/  @!P4 LEA R12, P2, R193, R6.reuse, 0x2 ;  /* 0x00000006c10cc211 */ /* 0x082fe400078410ff */
[----:B------:R3:W-:Y:S01]  /*17900*/  @!P1 ST.E.64 desc[UR54][R10.64], R66 ;  /* 0x000000420a009985 */ /* 0x0007e2000c101b36 */
[CC--:B--2---:R-:W-:Y:S02]  /*17910*/  @!P6 LEA R14, P1, R192.reuse, R6.reuse, 0x2 ;  /* 0x00000006c00ee211 */ /* 0x0c4fe400078210ff */
[----:B------:R-:W-:Y:S02]  /*17920*/  @!P5 LEA R6, P3, R191, R6, 0x2 ;  /* 0x00000006bf06d211 */ /* 0x000fe400078610ff */
[-C--:B------:R-:W-:Y:S02]  /*17930*/  @!P4 LEA.HI.X R13, R193, R7.reuse, R205, 0x2, P2 ;  /* 0x00000007c10dc211 */ /* 0x080fe400010f14cd */
[-C--:B------:R-:W-:Y:S02]  /*17940*/  @!P6 LEA.HI.X R15, R192, R7.reuse, R204, 0x2, P1 ;  /* 0x00000007c00fe211 */ /* 0x080fe400008f14cc */
[----:B------:R-:W-:Y:S01]  /*17950*/  @!P5 LEA.HI.X R7, R191, R7, R203, 0x2, P3 ;  /* 0x00000007bf07d211 */ /* 0x000fe200018f14cb */
[----:B------:R3:W-:Y:S04]  /*17960*/  @!P4 ST.E.64 desc[UR54][R12.64], R64 ;  /* 0x000000400c00c985 */ /* 0x0007e8000c101b36 */
[----:B------:R3:W-:Y:S04]  /*17970*/  @!P6 ST.E.64 desc[UR54][R14.64], R62 ;  /* 0x0000003e0e00e985 */ /* 0x0007e8000c101b36 */
[----:B------:R3:W-:Y:S02]  /*17980*/  @!P5 ST.E.64 desc[UR54][R6.64], R60 ;  /* 0x0000003c0600d985 */ /* 0x0007e4000c101b36 */
.L_x_8807:
[----:B------:R-:W-:Y:S05]  /*17990*/  BSYNC B1 ;  /* 0x0000000000017941 */ /* 0x000fea0003800000 */
.L_x_8806:
[----:B--23--:R2:W3:Y:S04]  /*179a0*/  SHFL.IDX PT, R7, R3, 0x1, 0x1c1f ;  /* 0x003c1f0003077f89 */ /* 0x00c4e800000e0000 */
[----:B-1----:R2:W1:Y:S01]  /*179b0*/  SHFL.IDX PT, R6, R0, 0x1, 0x1c1f ;  /* 0x003c1f0000067f89 */ /* 0x00246200000e0000 */
[----:B------:R-:W-:Y:S05]  /*179c0*/  @P0 BRA `(.L_x_8805) ;  /* 0x0000001000340947 */ /* 0x000fea0003800000 */
[----:B------:R-:W-:Y:S02]  /*179d0*/  ULDC UR4, c[0x0][0xac8] ;  /* 0x0002b20000047ab9 */ /* 0x000fe40000000800 */
[----:B------:R-:W-:Y:S02]  /*179e0*/  ISETP.GE.AND P5, PT, R17, UR4, PT ;  /* 0x0000000411007c0c */ /* 0x000fe4000bfa6270 */
[----:B------:R-:W-:Y:S02]  /*179f0*/  ISETP.GE.AND P2, PT, R25, UR4, PT ;  /* 0x0000000419007c0c */ /* 0x000fe4000bf46270 */
[----:B------:R-:W-:Y:S02]  /*17a00*/  ISETP.GE.AND P1, PT, R21, UR4, PT ;  /* 0x0000000415007c0c */ /* 0x000fe4000bf26270 */
[----:B------:R-:W-:Y:S02]  /*17a10*/  ISETP.GE.AND P0, PT, R19, UR4, PT ;  /* 0x0000000413007c0c */ /* 0x000fe4000bf06270 */
[----:B------:R-:W-:-:S05]  /*17a20*/  ISETP.GE.AND P3, PT, R27, UR4, PT ;  /* 0x000000041b007c0c */ /* 0x000fca000bf66270 */
[----:B-1----:R-:W-:-:S04]  /*17a30*/  @!P5 LEA R8, P4, R17, R6, 0x2 ;  /* 0x000000061108d211 */ /* 0x002fc800078810ff */
[-C--:B---3--:R-:W-:Y:S02]  /*17a40*/  @!P5 LEA.HI.X R9, R17, R7.reuse, R18, 0x2, P4 ;  /* 0x000000071109d211 */ /* 0x088fe400020f1412 */
[-C--:B------:R-:W-:Y:S01]  /*17a50*/  @!P2 LEA R12, P4, R25, R6.reuse, 0x2 ;  /* 0x00000006190ca211 */ /* 0x080fe200078810ff */
[----:B------:R-:W-:Y:S01]  /*17a60*/  @!P0 IMAD.WIDE R4, R19, 0x4, R6 ;  /* 0x0000000413048825 */ /* 0x000fe200078e0206 */
[----:B------:R-:W-:Y:S02]  /*17a70*/  @!P1 LEA R10, P6, R21, R6, 0x2 ;  /* 0x00000006150a9211 */ /* 0x000fe400078c10ff */
[-C--:B------:R-:W-:Y:S02]  /*17a80*/  @!P2 LEA.HI.X R13, R25, R7.reuse, R24, 0x2, P4 ;  /* 0x00000007190da211 */ /* 0x080fe400020f1418 */
[----:B------:R-:W-:Y:S01]  /*17a90*/  ISETP.GE.AND P4, PT, R190, UR4, PT ;  /* 0x00000004be007c0c */ /* 0x000fe2000bf86270 */
[----:B------:R1:W-:Y:S01]  /*17aa0*/  @!P0 ST.E.64 desc[UR54][R4.64], R32 ;  /* 0x0000002004008985 */ /* 0x0003e2000c101b36 */
[----:B------:R-:W-:-:S02]  /*17ab0*/  @!P1 LEA.HI.X R11, R21, R7, R20, 0x2, P6 ;  /* 0x00000007150b9211 */ /* 0x000fc400030f1414 */
[----:B------:R-:W-:Y:S01]  /*17ac0*/  ISETP.GE.AND P0, PT, R200, UR4, PT ;  /* 0x00000004c8007c0c */ /* 0x000fe2000bf06270 */
[----:B------:R3:W-:Y:S01]  /*17ad0*/  @!P5 ST.E.64 desc[UR54][R8.64], R34 ;  /* 0x000000220800d985 */ /* 0x0007e2000c101b36 */
[----:B------:R-:W-:-:S03]  /*17ae0*/  @!P3 LEA R14, P6, R27, R6, 0x2 ;  /* 0x000000061b0eb211 */ /* 0x000fc600078c10ff */
[----:B------:R4:W-:Y:S01]  /*17af0*/  @!P1 ST.E.64 desc[UR54][R10.64], R36 ;  /* 0x000000240a009985 */ /* 0x0009e2000c101b36 */
[----:B------:R-:W-:Y:S02]  /*17b00*/  ISETP.GE.AND P1, PT, R199, UR4, PT ;  /* 0x00000004c7007c0c */ /* 0x000fe4000bf26270 */
[-C--:B------:R-:W-:Y:S01]  /*17b10*/  @!P3 LEA.HI.X R15, R27, R7.reuse, R26, 0x2, P6 ;  /* 0x000000071b0fb211 */ /* 0x080fe200030f141a */
[----:B------:R5:W-:Y:S01]  /*17b20*/  @!P2 ST.E.64 desc[UR54][R12.64], R38 ;  /* 0x000000260c00a985 */ /* 0x000be2000c101b36 */
[-C--:B------:R-:W-:Y:S02]  /*17b30*/  @!P4 LEA R20, P5, R190, R6.reuse, 0x2 ;  /* 0x00000006be14c211 */ /* 0x080fe400078a10ff */
[----:B------:R-:W-:Y:S01]  /*17b40*/  ISETP.GE.AND P2, PT, R198, UR4, PT ;  /* 0x00000004c6007c0c */ /* 0x000fe2000bf46270 */
[----:B------:R-:W-:Y:S01]  /*17b50*/  @!P3 ST.E.64 desc[UR54][R14.64], R40 ;  /* 0x000000280e00b985 */ /* 0x000fe2000c101b36 */
[----:B------:R-:W-:Y:S02]  /*17b60*/  @!P4 LEA.HI.X R21, R190, R7, R93, 0x2, P5 ;  /* 0x00000007be15c211 */ /* 0x000fe400028f145d */
[----:B------:R-:W-:-:S03]  /*17b70*/  @!P0 LEA R24, P3, R200, R6, 0x2 ;  /* 0x00000006c8188211 */ /* 0x000fc600078610ff */
[----:B------:R-:W-:Y:S01]  /*17b80*/  @!P4 ST.E.64 desc[UR54][R20.64], R42 ;  /* 0x0000002a1400c985 */ /* 0x000fe2000c101b36 */
[----:B------:R-:W-:Y:S02]  /*17b90*/  ISETP.GE.AND P4, PT, R197, UR4, PT ;  /* 0x00000004c5007c0c */ /* 0x000fe4000bf86270 */
[CC--:B-1----:R-:W-:Y:S02]  /*17ba0*/  @!P1 LEA R4, P5, R199.reuse, R6.reuse, 0x2 ;  /* 0x00000006c7049211 */ /* 0x0c2fe400078a10ff */
[-C--:B------:R-:W-:Y:S02]  /*17bb0*/  @!P0 LEA.HI.X R25, R200, R7.reuse, R212, 0x2, P3 ;  /* 0x00000007c8198211 */ /* 0x080fe400018f14d4 */
[----:B------:R-:W-:Y:S02]  /*17bc0*/  ISETP.GE.AND P3, PT, R196, UR4, PT ;  /* 0x00000004c4007c0c */ /* 0x000fe4000bf66270 */
[----:B---3--:R-:W-:Y:S01]  /*17bd0*/  @!P2 LEA R8, P6, R198, R6, 0x2 ;  /* 0x00000006c608a211 */ /* 0x008fe200078c10ff */
[----:B------:R-:W-:Y:S01]  /*17be0*/  @!P0 ST.E.64 desc[UR54][R24.64], R44 ;  /* 0x0000002c18008985 */ /* 0x000fe2000c101b36 */
[----:B------:R-:W-:-:S02]  /*17bf0*/  @!P1 LEA.HI.X R5, R199, R7, R211, 0x2, P5 ;  /* 0x00000007c7059211 */ /* 0x000fc400028f14d3 */
[-C--:B------:R-:W-:Y:S02]  /*17c00*/  @!P2 LEA.HI.X R9, R198, R7.reuse, R210, 0x2, P6 ;  /* 0x00000007c609a211 */ /* 0x080fe400030f14d2 */
[----:B------:R-:W-:Y:S01]  /*17c10*/  ISETP.GE.AND P0, PT, R195, UR4, PT ;  /* 0x00000004c3007c0c */ /* 0x000fe2000bf06270 */
[----:B------:R1:W-:Y:S01]  /*17c20*/  @!P1 ST.E.64 desc[UR54][R4.64], R46 ;  /* 0x0000002e04009985 */ /* 0x0003e2000c101b36 */
        /* <DEDUP_REMOVED lines=8> */
[C---:B-1----:R-:W-:Y:S02]  /*17cb0*/  @!P0 LEA R4, P4, R195.reuse, R6, 0x2 ;  /* 0x00000006c3048211 */ /* 0x042fe400078810ff */
[-C--:B------:R-:W-:Y:S02]  /*17cc0*/  @!P3 LEA.HI.X R13, R196, R7.reuse, R208, 0x2, P6 ;  /* 0x00000007c40db211 */ /* 0x080fe400030f14d0 */
[----:B------:R-:W-:-:S03]  /*17cd0*/  @!P0 LEA.HI.X R5, R195, R7, R207, 0x2, P4 ;  /* 0x00000007c3058211 */ /* 0x000fc600020f14cf */
[CC--:B---3--:R-:W-:Y:S01]  /*17ce0*/  @!P2 LEA R8, P4, R193.reuse, R6.reuse, 0x2 ;  /* 0x00000006c108a211 */ /* 0x0c8fe200078810ff */
[----:B------:R4:W-:Y:S01]  /*17cf0*/  @!P3 ST.E.64 desc[UR54][R12.64], R52 ;  /* 0x000000340c00b985 */ /* 0x0009e2000c101b36 */
[-C--:B------:R-:W-:Y:S02]  /*17d00*/  @!P5 LEA R14, P3, R194, R6.reuse, 0x2 ;  /* 0x00000006c20ed211 */ /* 0x080fe400078610ff */
[----:B------:R-:W-:Y:S01]  /*17d10*/  @!P1 LEA R20, P6, R192, R6, 0x2 ;  /* 0x00000006c0149211 */ /* 0x000fe200078c10ff */
        /* <DEDUP_REMOVED lines=13> */
.L_x_8796:
[----:B------:R-:W0:Y:S01]  /*17df0*/  LDC.64 R4, c[0x0][0xc00] ;  /* 0x00030000ff047b82 */ /* 0x000e220000000a00 */
[----:B------:R-:W-:Y:S01]  /*17e00*/  ULDC.64 UR8, c[0x0][0xc00] ;  /* 0x0003000000087ab9 */ /* 0x000fe20000000a00 */
[----:B------:R-:W-:Y:S01]  /*17e10*/  IMAD.MOV.U32 R3, RZ, RZ, RZ ;  /* 0x000000ffff037224 */ /* 0x000fe200078e00ff */
[----:B------:R-:W-:-:S05]  /*17e20*/  UIMAD.WIDE UR8, UR38, 0x4, UR8 ;  /* 0x00000004260878a5 */ /* 0x000fca000f8e0208 */
[----:B------:R-:W1:Y:S01]  /*17e30*/  LDC.64 R6, c[0x0][0xc08] ;  /* 0x00030200ff067b82 */ /* 0x000e620000000a00 */
[----:B0-----:R-:W-:Y:S01]  /*17e40*/  ISETP.NE.U32.AND P0, PT, R4, RZ, PT ;  /* 0x000000ff0400720c */ /* 0x001fe20003f05070 */
[----:B------:R-:W-:Y:S01]  /*17e50*/  IMAD.U32 R4, RZ, RZ, UR8 ;  /* 0x00000008ff047e24 */ /* 0x000fe2000f8e00ff */
[----:B------:R-:W-:Y:S01]  /*17e60*/  R2UR UR4, R5 ;  /* 0x00000000050472ca */ /* 0x000fe200000e0000 */
[----:B------:R-:W-:Y:S01]  /*17e70*/  IMAD.U32 R5, RZ, RZ, UR9 ;  /* 0x00000009ff057e24 */ /* 0x000fe2000f8e00ff */
[----:B-1----:R-:W-:-:S09]  /*17e80*/  ISETP.NE.U32.AND P1, PT, R6, RZ, PT ;  /* 0x000000ff0600720c */ /* 0x002fd20003f25070 */
[----:B------:R-:W-:Y:S02]  /*17e90*/  VOTEU.ANY UP0, P0 ;  /* 0x00000000003f7886 */ /* 0x000fe40000000100 */
[----:B------:R-:W-:Y:S01]  /*17ea0*/  UISETP.NE.AND.EX UP0, UPT, UR4, URZ, UPT, UP0 ;  /* 0x0000003f0400728c */ /* 0x000fe2000bf05300 */
[----:B------:R-:W-:Y:S01]  /*17eb0*/  R2UR UR4, R7 ;  /* 0x00000000070472ca */ /* 0x000fe200000e0000 */
[----:B------:R-:W-:-:S04]  /*17ec0*/  VOTEU.ANY UP1, P1 ;  /* 0x00000000003f7886 */ /* 0x000fc80000820100 */
[----:B------:R-:W-:-:S08]  /*17ed0*/  PLOP3.LUT P0, PT, PT, PT, UP0, 0x80, 0x0 ;  /* 0x000000000000781c */ /* 0x000fd00003f0f008 */
[----:B------:R-:W-:-:S06]  /*17ee0*/  UISETP.NE.AND.EX UP1, UPT, UR4, URZ, UPT, UP1 ;  /* 0x0000003f0400728c */ /* 0x000fcc000bf25310 */
[----:B------:R-:W-:Y:S01]  /*17ef0*/  PLOP3.LUT P1, PT, PT, PT, UP1, 0x80, 0x0 ;  /* 0x000000000000781c */ /* 0x000fe20003f2f018 */
[----:B------:R0:W5:Y:S01]  /*17f00*/  @P0 LDG.E R3, desc[UR54][R4.64] ;  /* 0x0000003604030981 */ /* 0x000162000c1e1900 */
[----:B------:R-:W-:Y:S02]  /*17f10*/  ULDC UR4, c[0x0][0xa88] ;  /* 0x0002a20000047ab9 */ /* 0x000fe40000000800 */
[----:B------:R-:W-:Y:S01]  /*17f20*/  IMAD.U32 R0, RZ, RZ, UR4 ;  /* 0x00000004ff007e24 */ /* 0x000fe2000f8e00ff */
[----:B------:R-:W-:Y:S02]  /*17f30*/  @UP1 ULDC.64 UR8, c[0x0][0xc08] ;  /* 0x0003020000081ab9 */ /* 0x000fe40000000a00 */
[----:B------:R-:W-:-:S06]  /*17f40*/  @UP1 UIMAD.WIDE UR8, UR38, 0x4, UR8 ;  /* 0x00000004260818a5 */ /* 0x000fcc000f8e0208 */
[----:B------:R-:W-:Y:S02]  /*17f50*/  IMAD.U32 R6, RZ, RZ, UR8 ;  /* 0x00000008ff067e24 */ /* 0x000fe4000f8e00ff */
[----:B------:R-:W-:-:S05]  /*17f60*/  IMAD.U32 R7, RZ, RZ, UR9 ;  /* 0x00000009ff077e24 */ /* 0x000fca000f8e00ff */
[----:B------:R0:W5:Y:S01]  /*17f70*/  @P1 LDG.E R0, desc[UR54][R6.64] ;  /* 0x0000003606001981 */ /* 0x000162000c1e1900 */
[----:B------:R-:W-:Y:S05]  /*17f80*/  @P1 BRA `(.L_x_8808) ;  /* 0x0000000000101947 */ /* 0x000fea0003800000 */
[----:B------:R-:W-:Y:S05]  /*17f90*/  @!P0 BRA `(.L_x_8808) ;  /* 0x00000000000c8947 */ /* 0x000fea0003800000 */
[----:B0-----:R-:W2:Y:S04]  /*17fa0*/  LDG.E R7, desc[UR54][R4.64] ;  /* 0x0000003604077981 */ /* 0x001ea8000c1e1900 */
[----:B-----5:R-:W2:Y:S02]  /*17fb0*/  LDG.E R0, desc[UR54][R4.64+0x4] ;  /* 0x0000043604007981 */ /* 0x020ea4000c1e1900 */
[----:B--2---:R-:W-:-:S07]  /*17fc0*/  IMAD.IADD R0, R0, 0x1, -R7 ;  /* 0x0000000100007824 */ /* 0x004fce00078e0a07 */
.L_x_8808:
[----:B-----5:R-:W-:Y:S01]  /*17fd0*/  R2UR UR16, R3 ;  /* 0x00000000031072ca */ /* 0x020fe200000e0000 */
[----:B------:R-:W-:Y:S01]  /*17fe0*/  USHF.R.S32.HI UR7, URZ, 0x1f, UR38 ;  /* 0x0000001f3f077899 */ /* 0x000fe20008011426 */
[----:B------:R-:W-:Y:S01]  /*17ff0*/  ISETP.GT.AND P0, PT, R218, 0x7f, PT ;  /* 0x0000007fda00780c */ /* 0x000fe20003f04270 */
[----:B------:R-:W-:Y:S01]  /*18000*/  USEL UR4, UR38, URZ, !UP0 ;  /* 0x0000003f26047287 */ /* 0x000fe2000c000000 */
[----:B------:R-:W-:Y:S01]  /*18010*/  BSSY B1, `(.L_x_8809) ;  /* 0x000003a000017945 */ /* 0x000fe20003800000 */
[----:B------:R-:W-:-:S08]  /*18020*/  USEL UR7, UR7, URZ, !UP0 ;  /* 0x0000003f07077287 */ /* 0x000fd0000c000000 */
[----:B------:R-:W-:Y:S02]  /*18030*/  USHF.R.S32.HI UR16, URZ, 0x1f, UR16 ;  /* 0x0000001f3f107899 */ /* 0x000fe40008011410 */
[----:B------:R-:W-:Y:S10]  /*18040*/  @P0 BRA `(.L_x_8810) ;  /* 0x0000000000d80947 */ /* 0x000ff40003800000 */
[----:B0-----:R-:W0:Y:S01]  /*18050*/  S2R R5, SR_TID.X ;  /* 0x0000000000057919 */ /* 0x001e220000002100 */
[----:B------:R-:W1:Y:S01]  /*18060*/  LDC R9, c[0x0][0xbe8] ;  /* 0x0002fa00ff097b82 */ /* 0x000e620000000800 */
[----:B------:R-:W-:Y:S02]  /*18070*/  IMAD.U32 R8, RZ, RZ, UR39 ;  /* 0x00000027ff087e24 */ /* 0x000fe4000f8e00ff */
[----:B-1----:R-:W-:-:S03]  /*18080*/  IMAD R4, R0, R9, RZ ;  /* 0x0000000900047224 */ /* 0x002fc600078e02ff */
        /* <DEDUP_REMOVED lines=12> */
[----:B------:R-:W-:Y:S02]  /*18150*/  UIMAD.WIDE.U32 UR14, UR8, UR37, URZ ;  /* 0x00000025080e72a5 */ /* 0x000fe4000f8e003f */
[----:B------:R-:W1:Y:S01]  /*18160*/  @P0 LDC R10, c[0x0][0xbf0] ;  /* 0x0002fc00ff0a0b82 */ /* 0x000e620000000800 */
[----:B------:R-:W-:Y:S02]  /*18170*/  UIMAD UR18, UR9, UR37, URZ ;  /* 0x00000025091272a4 */ /* 0x000fe4000f8e023f */
[----:B------:R-:W-:Y:S01]  /*18180*/  UIMAD UR11, UR11, UR4, URZ ;  /* 0x000000040b0b72a4 */ /* 0x000fe2000f8e023f */
[----:B------:R-:W-:Y:S01]  /*18190*/  IMAD.U32 R4, RZ, RZ, UR14 ;  /* 0x0000000eff047e24 */ /* 0x000fe2000f8e00ff */
[----:B------:R-:W-:Y:S01]  /*181a0*/  UIMAD.WIDE.U32 UR8, UR10, UR4, URZ ;  /* 0x000000040a0872a5 */ /* 0x000fe2000f8e003f */
[----:B------:R-:W-:Y:S01]  /*181b0*/  IMAD.U32 R5, RZ, RZ, UR15 ;  /* 0x0000000fff057e24 */ /* 0x000fe2000f8e00ff */
[----:B------:R-:W-:-:S02]  /*181c0*/  UIADD3 UR14, UR18, UR15, URZ ;  /* 0x0000000f120e7290 */ /* 0x000fc4000fffe03f */
[----:B------:R-:W-:Y:S01]  /*181d0*/  UIMAD UR11, UR10, UR7, UR11 ;  /* 0x000000070a0b72a4 */ /* 0x000fe2000f8e020b */
[----:B------:R-:W-:-:S03]  /*181e0*/  ULDC.64 UR12, c[0x0][UR17+0x228] ;  /* 0x00008a00110c7abb */ /* 0x000fc60008000a00 */
[----:B------:R-:W-:Y:S01]  /*181f0*/  UIADD3 UR11, UR9, UR11, URZ ;  /* 0x0000000b090b7290 */ /* 0x000fe2000fffe03f */
[----:B------:R-:W-:Y:S01]  /*18200*/  IMAD.U32 R11, RZ, RZ, UR14 ;  /* 0x0000000eff0b7e24 */ /* 0x000fe2000f8e00ff */
[----:B------:R-:W-:Y:S01]  /*18210*/  UIMAD.WIDE.U32 UR20, UR12, UR19, URZ ;  /* 0x000000130c1472a5 */ /* 0x000fe2000f8e003f */
[----:B0-----:R-:W-:Y:S01]  /*18220*/  @P0 IMAD.HI.U32 R7, R8, R7, RZ ;  /* 0x0000000708070227 */ /* 0x001fe200078e00ff */
[----:B------:R-:W-:-:S04]  /*18230*/  UIMAD UR10, UR13, UR19, URZ ;  /* 0x000000130d0a72a4 */ /* 0x000fc8000f8e023f */
[----:B------:R-:W-:Y:S01]  /*18240*/  UIADD3 UR10, UR10, UR21, URZ ;  /* 0x000000150a0a7290 */ /* 0x000fe2000fffe03f */
[----:B-1----:R-:W-:Y:S02]  /*18250*/  @P0 SHF.R.U32.HI R6, RZ, R10, R7 ;  /* 0x0000000aff060219 */ /* 0x002fe40000011607 */
[----:B------:R-:W-:Y:S01]  /*18260*/  IADD3 R5, P0, P1, R4, UR8, R3 ;  /* 0x0000000804057c10 */ /* 0x000fe2000f91e003 */
[----:B------:R-:W-:Y:S01]  /*18270*/  IMAD.U32 R4, RZ, RZ, UR16 ;  /* 0x00000010ff047e24 */ /* 0x000fe2000f8e00ff */
[----:B------:R-:W-:Y:S01]  /*18280*/  ULDC.64 UR8, c[0x0][UR17+0x210] ;  /* 0x0000840011087abb */ /* 0x000fe20008000a00 */
[----:B------:R-:W-:-:S04]  /*18290*/  IMAD.MOV R7, RZ, RZ, -R6 ;  /* 0x000000ffff077224 */ /* 0x000fc800078e0a06 */
[----:B------:R-:W-:Y:S01]  /*182a0*/  IMAD R7, R9, R7, R8 ;  /* 0x0000000709077224 */ /* 0x000fe200078e0208 */
[----:B------:R-:W-:Y:S02]  /*182b0*/  IADD3.X R8, R11, UR11, R4, P0, P1 ;  /* 0x0000000b0b087c10 */ /* 0x000fe400087e2404 */
[----:B------:R-:W-:Y:S01]  /*182c0*/  IADD3 R4, P0, P1, R6, UR20, R5 ;  /* 0x0000001406047c10 */ /* 0x000fe2000f91e005 */
[----:B------:R-:W-:Y:S01]  /*182d0*/  IMAD R9, R7, UR9, RZ ;  /* 0x0000000907097c24 */ /* 0x000fe2000f8e02ff */
[----:B------:R-:W-:Y:S02]  /*182e0*/  SHF.R.S32.HI R5, RZ, 0x1f, R6 ;  /* 0x0000001fff057819 */ /* 0x000fe40000011406 */
[----:B------:R-:W-:Y:S02]  /*182f0*/  SHF.R.S32.HI R6, RZ, 0x1f, R7 ;  /* 0x0000001fff067819 */ /* 0x000fe40000011407 */
[----:B------:R-:W-:Y:S01]  /*18300*/  IADD3.X R5, R5, UR10, R8, P0, P1 ;  /* 0x0000000a05057c10 */ /* 0x000fe200087e2408 */
[----:B------:R-:W-:Y:S01]  /*18310*/  ULDC.64 UR10, c[0x0][0xba8] ;  /* 0x0002ea00000a7ab9 */ /* 0x000fe20000000a00 */
[----:B------:R-:W-:Y:S01]  /*18320*/  @!UP0 ULDC UR10, c[0x0][0xb50] ;  /* 0x0002d400000a8ab9 */ /* 0x000fe20000000800 */
[----:B------:R-:W-:Y:S01]  /*18330*/  IMAD R9, R6, UR8, R9 ;  /* 0x0000000806097c24 */ /* 0x000fe2000f8e0209 */
[----:B------:R-:W-:Y:S01]  /*18340*/  @!UP0 ULDC UR11, c[0x0][0xb54] ;  /* 0x0002d500000b8ab9 */ /* 0x000fe20000000800 */
[----:B------:R-:W-:-:S04]  /*18350*/  IMAD.WIDE.U32 R4, R7, UR8, R4 ;  /* 0x0000000807047c25 */ /* 0x000fc8000f8e0004 */
[----:B------:R-:W-:Y:S01]  /*18360*/  IMAD.IADD R5, R5, 0x1, R9 ;  /* 0x0000000105057824 */ /* 0x000fe200078e0209 */
[----:B------:R-:W-:-:S04]  /*18370*/  LEA R6, P0, R4, UR10, 0x2 ;  /* 0x0000000a04067c11 */ /* 0x000fc8000f8010ff */
[----:B------:R-:W-:Y:S01]  /*18380*/  LEA.HI.X R7, R4, UR11, R5, 0x2, P0 ;  /* 0x0000000b04077c11 */ /* 0x000fe200080f1405 */
[----:B------:R-:W-:-:S05]  /*18390*/  IMAD.MOV.U32 R5, RZ, RZ, -0x800000 ;  /* 0xff800000ff057424 */ /* 0x000fca00078e00ff */
[----:B------:R1:W-:Y:S03]  /*183a0*/  STG.E desc[UR54][R6.64], R5 ;  /* 0x0000000506007986 */ /* 0x0003e6000c101936 */
.L_x_8810:
[----:B------:R-:W-:Y:S05]  /*183b0*/  BSYNC B1 ;  /* 0x0000000000017941 */ /* 0x000fea0003800000 */
.L_x_8809:
[----:B------:R-:W-:-:S06]  /*183c0*/  UISETP.GT.AND UP0, UPT, UR45, 0x1, UPT ;  /* 0x000000012d00788c */ /* 0x000fcc000bf04270 */
[----:B------:R-:W-:-:S13]  /*183d0*/  PLOP3.LUT P0, PT, PT, PT, UP0, 0x80, 0x0 ;  /* 0x000000000000781c */ /* 0x000fda0003f0f008 */
[----:B------:R-:W-:Y:S05]  /*183e0*/  @P0 BRA `(.L_x_8805) ;  /* 0x0000000400ac0947 */ /* 0x000fea0003800000 */
[----:B------:R-:W2:Y:S01]  /*183f0*/  LDC R11, c[0x0][0xbe8] ;  /* 0x0002fa00ff0b7b82 */ /* 0x000ea20000000800 */
[C---:B------:R-:W-:Y:S01]  /*18400*/  R2UR UR11, R3.reuse ;  /* 0x00000000030b72ca */ /* 0x040fe200000e0000 */
[----:B------:R-:W-:Y:S01]  /*18410*/  ULDC.64 UR12, c[0x0][0xaa0] ;  /* 0x0002a800000c7ab9 */ /* 0x000fe20000000a00 */
[----:B------:R-:W-:Y:S01]  /*18420*/  R2UR UR8, R3 ;  /* 0x00000000030872ca */ /* 0x000fe200000e0000 */
[----:B------:R-:W-:Y:S01]  /*18430*/  UIMAD UR10, UR16, UR12, URZ ;  /* 0x0000000c100a72a4 */ /* 0x000fe2000f8e023f */
[----:B------:R-:W-:Y:S01]  /*18440*/  IMAD R3, R189, 0x20, R201 ;  /* 0x00000020bd037824 */ /* 0x000fe200078e02c9 */
[----:B------:R-:W-:Y:S03]  /*18450*/  BSSY B1, `(.L_x_8811) ;  /* 0x000003a000017945 */ /* 0x000fe60003800000 */
[----:B------:R-:W-:-:S04]  /*18460*/  VIADD R8, R3, UR39 ;  /* 0x0000002703087c36 */ /* 0x000fc80008000000 */
[----:B------:R-:W-:Y:S01]  /*18470*/  IMAD.MOV.U32 R3, RZ, RZ, R8 ;  /* 0x000000ffff037224 */ /* 0x000fe200078e0008 */
[----:B------:R-:W-:Y:S02]  /*18480*/  UIMAD UR10, UR11, UR13, UR10 ;  /* 0x0000000d0b0a72a4 */ /* 0x000fe4000f8e020a */
[----:B------:R-:W-:-:S04]  /*18490*/  UIMAD.WIDE.U32 UR8, UR8, UR12, URZ ;  /* 0x0000000c080872a5 */ /* 0x000fc8000f8e003f */
[----:B------:R-:W-:-:S03]  /*184a0*/  UIADD3 UR9, UR9, UR10, URZ ;  /* 0x0000000a09097290 */ /* 0x000fc6000fffe03f */
[----:B------:R-:W-:Y:S01]  /*184b0*/  ULDC.64 UR10, c[0x0][0xae8] ;  /* 0x0002ba00000a7ab9 */ /* 0x000fe20000000a00 */
[----:B--2---:R-:W-:Y:S01]  /*184c0*/  ISETP.NE.AND P0, PT, R11, 0x1, PT ;  /* 0x000000010b00780c */ /* 0x004fe20003f05270 */
[----:B------:R-:W-:-:S04]  /*184d0*/  UIMAD.WIDE.U32 UR8, UR37, UR10, UR8 ;  /* 0x0000000a250872a5 */ /* 0x000fc8000f8e0008 */
[----:B------:R-:W-:-:S03]  /*184e0*/  UIMAD UR9, UR37, UR11, UR9 ;  /* 0x0000000b250972a4 */ /* 0x000fc6000f8e0209 */
[----:B------:R-:W-:Y:S02]  /*184f0*/  ULDC.64 UR10, c[0x0][0xaf0] ;  /* 0x0002bc00000a7ab9 */ /* 0x000fe40000000a00 */
[----:B------:R-:W-:Y:S02]  /*18500*/  UIMAD UR7, UR7, UR10, URZ ;  /* 0x0000000a070772a4 */ /* 0x000fe4000f8e023f */
[----:B------:R-:W-:Y:S01]  /*18510*/  UIMAD.WIDE.U32 UR8, UR4, UR10, UR8 ;  /* 0x0000000a040872a5 */ /* 0x000fe2000f8e0008 */
[----:B01----:R-:W0:Y:S01]  /*18520*/  @P0 LDC R5, c[0x0][0xbec] ;  /* 0x0002fb00ff050b82 */ /* 0x003e220000000800 */
[----:B------:R-:W-:-:S03]  /*18530*/  UIMAD UR7, UR4, UR11, UR7 ;  /* 0x0000000b040772a4 */ /* 0x000fc6000f8e0207 */
[----:B------:R-:W-:Y:S01]  /*18540*/  ULDC.64 UR10, c[0x0][0xae0] ;  /* 0x0002b800000a7ab9 */ /* 0x000fe20000000a00 */
[----:B------:R-:W-:-:S03]  /*18550*/  UIADD3 UR4, UR9, UR7, URZ ;  /* 0x0000000709047290 */ /* 0x000fc6000fffe03f */
        /* <DEDUP_REMOVED lines=16> */
[----:B------:R-:W-:Y:S02]  /*18660*/  VIADD R8, R201, UR39 ;  /* 0x00000027c9087c36 */ /* 0x000fe40008000000 */
[----:B------:R-:W-:Y:S02]  /*18670*/  IMAD R11, R0, R11, RZ ;  /* 0x0000000b000b7224 */ /* 0x000fe400078e02ff */
[C---:B------:R-:W-:Y:S02]  /*18680*/  IMAD R3, R7.reuse, UR9, R6 ;  /* 0x0000000907037c24 */ /* 0x040fe4000f8e0206 */
[----:B------:R-:W-:Y:S01]  /*18690*/  IMAD.WIDE.U32 R4, R7, UR8, R4 ;  /* 0x0000000807047c25 */ /* 0x000fe2000f8e0004 */
[----:B------:R-:W-:Y:S01]  /*186a0*/  ISETP.GE.AND P2, PT, R8, R11, PT ;  /* 0x0000000b0800720c */ /* 0x000fe20003f46270 */
[----:B------:R-:W-:-:S02]  /*186b0*/  ULDC.64 UR8, c[0x0][0xa80] ;  /* 0x0002a00000087ab9 */ /* 0x000fc40000000a00 */
[----:B------:R-:W-:Y:S01]  /*186c0*/  VIADD R0, R8, 0x20 ;  /* 0x0000002008007836 */ /* 0x000fe20000000000 */
[----:B------:R-:W-:Y:S01]  /*186d0*/  LEA R6, P3, R4, UR8, 0x1 ;  /* 0x0000000804067c11 */ /* 0x000fe2000f8608ff */
[----:B------:R-:W-:-:S03]  /*186e0*/  IMAD.IADD R3, R5, 0x1, R3 ;  /* 0x0000000105037824 */ /* 0x000fc600078e0203 */
[-C--:B------:R-:W-:Y:S01]  /*186f0*/  ISETP.GE.AND P1, PT, R0, R11.reuse, PT ;  /* 0x0000000b0000720c */ /* 0x080fe20003f26270 */
[----:B------:R-:W-:Y:S01]  /*18700*/  VIADD R0, R8, 0x40 ;  /* 0x0000004008007836 */ /* 0x000fe20000000000 */
[----:B------:R-:W-:Y:S02]  /*18710*/  LEA.HI.X R3, R4, UR9, R3, 0x1, P3 ;  /* 0x0000000904037c11 */ /* 0x000fe400098f0c03 */
[----:B------:R0:W1:Y:S02]  /*18720*/  SHFL.IDX PT, R4, R6, RZ, 0x181f ;  /* 0x00181fff06047589 */ /* 0x00006400000e0000 */
[----:B------:R-:W-:Y:S02]  /*18730*/  ISETP.GE.AND P0, PT, R0, R11, PT ;  /* 0x0000000b0000720c */ /* 0x000fe40003f06270 */
[----:B------:R0:W2:Y:S01]  /*18740*/  SHFL.IDX PT, R0, R3, RZ, 0x181f ;  /* 0x00181fff03007589 */ /* 0x0000a200000e0000 */
[----:B------:R-:W-:Y:S10]  /*18750*/  @P2 BRA `(.L_x_8812) ;  /* 0x0000000000242947 */ /* 0x000ff40003800000 */
[----:B------:R-:W-:Y:S02]  /*18760*/  ULDC UR4, c[0x0][0xac8] ;  /* 0x0002b20000047ab9 */ /* 0x000fe40000000800 */
[----:B------:R-:W-:Y:S02]  /*18770*/  ISETP.GE.AND P4, PT, R23, UR4, PT ;  /* 0x0000000417007c0c */ /* 0x000fe4000bf86270 */
[----:B------:R-:W-:-:S11]  /*18780*/  ISETP.GE.AND P5, PT, R188, UR4, PT ;  /* 0x00000004bc007c0c */ /* 0x000fd6000bfa6270 */
[CC--:B-1----:R-:W-:Y:S02]  /*18790*/  @!P4 LEA R12, P2, R23.reuse, R4.reuse, 0x1 ;  /* 0x00000004170cc211 */ /* 0x0c2fe400078408ff */
[C---:B------:R-:W-:Y:S02]  /*187a0*/  @!P5 LEA R4, P3, R188.reuse, R4, 0x1 ;  /* 0x00000004bc04d211 */ /* 0x040fe400078608ff */
[-C--:B--2---:R-:W-:Y:S02]  /*187b0*/  @!P4 LEA.HI.X R13, R23, R0.reuse, R217, 0x1, P2 ;  /* 0x00000000170dc211 */ /* 0x084fe400010f0cd9 */
[----:B------:R-:W-:-:S03]  /*187c0*/  @!P5 LEA.HI.X R5, R188, R0, R216, 0x1, P3 ;  /* 0x00000000bc05d211 */ /* 0x000fc600018f0cd8 */
[----:B------:R3:W-:Y:S04]  /*187d0*/  @!P4 ST.E.128 desc[UR54][R12.64], RZ ;  /* 0x000000ff0c00c985 */ /* 0x0007e8000c101d36 */
[----:B------:R3:W-:Y:S02]  /*187e0*/  @!P5 ST.E.128 desc[UR54][R4.64], RZ ;  /* 0x000000ff0400d985 */ /* 0x0007e4000c101d36 */
.L_x_8812:
[----:B------:R-:W-:Y:S05]  /*187f0*/  BSYNC B1 ;  /* 0x0000000000017941 */ /* 0x000fea0003800000 */
.L_x_8811:
[----:B--2---:R2:W4:Y:S01]  /*18800*/  SHFL.IDX PT, R0, R3, 0x1, 0x181f ;  /* 0x00381f0003007f89 */ /* 0x00452200000e0000 */
[----:B------:R-:W-:Y:S03]  /*18810*/  BSSY B1, `(.L_x_8813) ;  /* 0x000000c000017945 */ /* 0x000fe60003800000 */
[----:B-1-3--:R2:W1:Y:S01]  /*18820*/  SHFL.IDX PT, R4, R6, 0x1, 0x181f ;  /* 0x00381f0006047f89 */ /* 0x00a46200000e0000 */
[----:B------:R-:W-:Y:S05]  /*18830*/  @P1 BRA `(.L_x_8814) ;  /* 0x0000000000241947 */ /* 0x000fea0003800000 */
[----:B------:R-:W-:Y:S02]  /*18840*/  ULDC UR4, c[0x0][0xac8] ;  /* 0x0002b20000047ab9 */ /* 0x000fe40000000800 */
[----:B------:R-:W-:Y:S02]  /*18850*/  ISETP.GE.AND P3, PT, R23, UR4, PT ;  /* 0x0000000417007c0c */ /* 0x000fe4000bf66270 */
[----:B------:R-:W-:-:S11]  /*18860*/  ISETP.GE.AND P4, PT, R188, UR4, PT ;  /* 0x00000004bc007c0c */ /* 0x000fd6000bf86270 */
[CC--:B-1----:R-:W-:Y:S02]  /*18870*/  @!P3 LEA R12, P1, R23.reuse, R4.reuse, 0x1 ;  /* 0x00000004170cb211 */ /* 0x0c2fe400078208ff */
[C---:B------:R-:W-:Y:S02]  /*18880*/  @!P4 LEA R4, P2, R188.reuse, R4, 0x1 ;  /* 0x00000004bc04c211 */ /* 0x040fe400078408ff */
[-C--:B----4-:R-:W-:Y:S02]  /*18890*/  @!P3 LEA.HI.X R13, R23, R0.reuse, R217, 0x1, P1 ;  /* 0x00000000170db211 */ /* 0x090fe400008f0cd9 */
[----:B------:R-:W-:-:S03]  /*188a0*/  @!P4 LEA.HI.X R5, R188, R0, R216, 0x1, P2 ;  /* 0x00000000bc05c211 */ /* 0x000fc600010f0cd8 */
[----:B------:R3:W-:Y:S04]  /*188b0*/  @!P3 ST.E.128 desc[UR54][R12.64], RZ ;  /* 0x000000ff0c00b985 */ /* 0x0007e8000c101d36 */
[----:B------:R3:W-:Y:S02]  /*188c0*/  @!P4 ST.E.128 desc[UR54][R4.64], RZ ;  /* 0x000000ff0400c985 */ /* 0x0007e4000c101d36 */
.L_x_8814:
[----:B------:R-:W-:Y:S05]  /*188d0*/  BSYNC B1 ;  /* 0x0000000000017941 */ /* 0x000fea0003800000 */
.L_x_8813:
[----:B----4-:R4:W0:Y:S01]  /*188e0*/  SHFL.IDX PT, R0, R3, 0x2, 0x181f ;  /* 0x00581f0003007f89 */ /* 0x01082200000e0000 */
        /* <DEDUP_REMOVED lines=8> */
[-C--:B0-----:R-:W-:Y:S02]  /*18970*/  @!P2 LEA.HI.X R13, R23, R0.reuse, R217, 0x1, P0 ;  /* 0x00000000170da211 */ /* 0x081fe400000f0cd9 */
[----:B------:R-:W-:-:S03]  /*18980*/  @!P3 LEA.HI.X R5, R188, R0, R216, 0x1, P1 ;  /* 0x00000000bc05b211 */ /* 0x000fc600008f0cd8 */
[----:B------:R3:W-:Y:S04]  /*18990*/  @!P2 ST.E.128 desc[UR54][R12.64], RZ ;  /* 0x000000ff0c00a985 */ /* 0x0007e8000c101d36 */
[----:B------:R3:W-:Y:S02]  /*189a0*/  @!P3 ST.E.128 desc[UR54][R4.64], RZ ;  /* 0x000000ff0400b985 */ /* 0x0007e4000c101d36 */
.L_x_8816:
[----:B------:R-:W-:Y:S05]  /*189b0*/  BSYNC B1 ;  /* 0x0000000000017941 */ /* 0x000fea0003800000 */
.L_x_8815:
[----:B0-----:R-:W-:Y:S01]  /*189c0*/  VIADD R0, R8, 0x60 ;  /* 0x0000006008007836 */ /* 0x001fe20000000000 */
[----:B--2-4-:R-:W0:Y:S04]  /*189d0*/  SHFL.IDX PT, R3, R3, 0x3, 0x181f ;  /* 0x00781f0003037f89 */ /* 0x014e2800000e0000 */
[----:B------:R-:W-:Y:S01]  /*189e0*/  ISETP.GE.AND P0, PT, R0, R11, PT ;  /* 0x0000000b0000720c */ /* 0x000fe20003f06270 */
[----:B-1-3--:R1:W2:-:S12]  /*189f0*/  SHFL.IDX PT, R4, R6, 0x3, 0x181f ;  /* 0x00781f0006047f89 */ /* 0x00a29800000e0000 */
[----:B-1----:R-:W-:Y:S05]  /*18a00*/  @P0 BRA `(.L_x_8805) ;  /* 0x0000000000240947 */ /* 0x002fea0003800000 */
[----:B------:R-:W-:Y:S02]  /*18a10*/  ULDC UR4, c[0x0][0xac8] ;  /* 0x0002b20000047ab9 */ /* 0x000fe40000000800 */
[----:B------:R-:W-:Y:S02]  /*18a20*/  ISETP.GE.AND P2, PT, R23, UR4, PT ;  /* 0x0000000417007c0c */ /* 0x000fe4000bf46270 */
[----:B------:R-:W-:-:S11]  /*18a30*/  ISETP.GE.AND P3, PT, R188, UR4, PT ;  /* 0x00000004bc007c0c */ /* 0x000fd6000bf66270 */
[CC--:B--2---:R-:W-:Y:S02]  /*18a40*/  @!P2 LEA R6, P0, R23.reuse, R4.reuse, 0x1 ;  /* 0x000000041706a211 */ /* 0x0c4fe400078008ff */
[C---:B------:R-:W-:Y:S02]  /*18a50*/  @!P3 LEA R4, P1, R188.reuse, R4, 0x1 ;  /* 0x00000004bc04b211 */ /* 0x040fe400078208ff */
[-C--:B0-----:R-:W-:Y:S02]  /*18a60*/  @!P2 LEA.HI.X R7, R23, R3.reuse, R217, 0x1, P0 ;  /* 0x000000031707a211 */ /* 0x081fe400000f0cd9 */
[----:B------:R-:W-:-:S03]  /*18a70*/  @!P3 LEA.HI.X R5, R188, R3, R216, 0x1, P1 ;  /* 0x00000003bc05b211 */ /* 0x000fc600008f0cd8 */
[----:B------:R0:W-:Y:S04]  /*18a80*/  @!P2 ST.E.128 desc[UR54][R6.64], RZ ;  /* 0x000000ff0600a985 */ /* 0x0001e8000c101d36 */
[----:B------:R0:W-:Y:S02]  /*18a90*/  @!P3 ST.E.128 desc[UR54][R4.64], RZ ;  /* 0x000000ff0400b985 */ /* 0x0001e4000c101d36 */
.L_x_8805:
[----:B------:R-:W-:Y:S05]  /*18aa0*/  BSYNC B0 ;  /* 0x0000000000007941 */ /* 0x000fea0003800000 */
.L_x_8795:
[----:B------:R-:W-:Y:S02]  /*18ab0*/  ULDC UR4, c[0x0][0xc3c] ;  /* 0x00030f0000047ab9 */ /* 0x000fe40000000800 */
[----:B------:R-:W-:-:S06]  /*18ac0*/  UISETP.GE.AND UP0, UPT, UR50, UR4, UPT ;  /* 0x000000043200728c */ /* 0x000fcc000bf06270 */
[----:B------:R-:W-:-:S13]  /*18ad0*/  PLOP3.LUT P0, PT, PT, PT, UP0, 0x80, 0x0 ;  /* 0x000000000000781c */ /* 0x000fda0003f0f008 */
[----:B------:R-:W-:Y:S05]  /*18ae0*/  @!P0 BRA `(.L_x_8817) ;  /* 0xfffffe8000f08947 */ /* 0x000fea000383ffff */
[----:B------:R-:W-:Y:S05]  /*18af0*/  EXIT ;  /* 0x000000000000794d */ /* 0x000fea0003800000 */
.L_x_8704:
        /* <DEDUP_REMOVED lines=62> */
.L_x_8821:
        /* <DEDUP_REMOVED lines=36> */
.L_x_8819:
        /* <DEDUP_REMOVED lines=17> */
.L_x_8822:
        /* <DEDUP_REMOVED lines=63> */
.L_x_8823:
        /* <DEDUP_REMOVED lines=64> */
.L_x_8824:
[----:B01----:R-:W-:-:S05]  /*19a20*/  LOP3.LUT R3, RZ, R2, RZ, 0x33, !PT ;  /* 0x00000002ff037212 */ /* 0x003fca00078e33ff */
[----:B------:R-:W-:-:S05]  /*19a30*/  IMAD.IADD R0, R0, 0x1, R3 ;  /* 0x0000000100007824 */ /* 0x000fca00078e0203 */
[----:B------:R0:W-:Y:S01]  /*19a40*/  STL [R1+0x4], R0 ;  /* 0x0000040001007387 */ /* 0x0001e20000100800 */
[----:B------:R-:W-:Y:S05]  /*19a50*/  BRA `(.L_x_8825) ;  /* 0x0000000000107947 */ /* 0x000fea0003800000 */
.L_x_8820:
[----:B------:R1:W-:Y:S01]  /*19a60*/  STL [R1], R6 ;  /* 0x0000000601007387 */ /* 0x0003e20000100800 */
[----:B------:R-:W-:-:S03]  /*19a70*/  ULDC UR41, c[0x0][0xc3c] ;  /* 0x00030f0000297ab9 */ /* 0x000fc60000000800 */
[----:B------:R1:W-:Y:S04]  /*19a80*/  STL [R1+0x4], RZ ;  /* 0x000004ff01007387 */ /* 0x0003e80000100800 */
[----:B------:R1:W-:Y:S02]  /*19a90*/  STL [R1+0x8], RZ ;  /* 0x000008ff01007387 */ /* 0x0003e40000100800 */
.L_x_8825:
[----:B------:R-:W2:Y:S04]  /*19aa0*/  LDL R8, [R1] ;  /* 0x0000000001087983 */ /* 0x000ea80000100800 */
[----:B------:R-:W2:Y:S04]  /*19ab0*/  LDL R9, [R1+0x4] ;  /* 0x0000040001097983 */ /* 0x000ea80000100800 */
[----:B------:R-:W2:Y:S01]  /*19ac0*/  LDL R10, [R1+0x8] ;  /* 0x00000800010a7983 */ /* 0x000ea20000100800 */
[----:B------:R-:W-:Y:S01]  /*19ad0*/  ISETP.NE.AND P0, PT, R7, RZ, PT ;  /* 0x000000ff0700720c */ /* 0x000fe20003f05270 */
[----:B------:R-:W-:-:S12]  /*19ae0*/  IMAD.U32 R2, RZ, RZ, UR41 ;  /* 0x00000029ff027e24 */ /* 0x000fd8000f8e00ff */
[----:B------:R-:W3:Y:S01]  /*19af0*/  @!P0 S2R R3, SR_CgaCtaId ;  /* 0x0000000000038919 */ /* 0x000ee20000008800 */
[----:B0-----:R-:W-:Y:S01]  /*19b00*/  @!P0 MOV R0, 0x400 ;  /* 0x0000040000008802 */ /* 0x001fe20000000f00 */
[----:B------:R-:W-:-:S03]  /*19b10*/  @!P0 IMAD.MOV.U32 R11, RZ, RZ, R2 ;  /* 0x000000ffff0b8224 */ /* 0x000fc600078e0002 */
[----:B---3--:R-:W-:-:S05]  /*19b20*/  @!P0 LEA R0, R3, R0, 0x18 ;  /* 0x0000000003008211 */ /* 0x008fca00078ec0ff */
[----:B--2---:R2:W-:Y:S01]  /*19b30*/  @!P0 STS.128 [R0+0x228d0], R8 ;  /* 0x0228d00800008388 */ /* 0x0045e20000000c00 */
[----:B------:R-:W-:Y:S06]  /*19b40*/  BAR.ARV 0x5, 0x180 ;  /* 0x0146000000007b1d */ /* 0x000fec0000002000 */
.L_x_8818:
        /* <DEDUP_REMOVED lines=11> */
[----:B------:R-:W-:Y:S01]  /*19c00*/  ULOP3.LUT UR44, UR36, 0x2, URZ, 0xfc, !UPT ;  /* 0x00000002242c7892 */ /* 0x000fe2000f8efc3f */
[----:B------:R-:W-:Y:S01]  /*19c10*/  IMAD.MOV.U32 R31, RZ, RZ, RZ ;  /* 0x000000ffff1f7224 */ /* 0x000fe200078e00ff */
        /* <DEDUP_REMOVED lines=39> */
.L_x_8906:
        /* <DEDUP_REMOVED lines=21> */
[----:B012---:R-:W-:-:S02]  /*19fe0*/  IMAD.U32 R2, RZ, RZ, UR4 ;  /* 0x00000004ff027e24 */ /* 0x007fc4000f8e00ff */
[----:B------:R-:W-:Y:S01]  /*19ff0*/  IMAD.U32 R3, RZ, RZ, UR5 ;  /* 0x00000005ff037e24 */ /* 0x000fe2000f8e00ff */
[----:B------:R-:W-:-:S04]  /*1a000*/  @UP2 ULDC.64 UR4, c[0x0][0xa18] ;  /* 0x0002860000042ab9 */ /* 0x000fc80000000a00 */
[----:B------:R0:W2:Y:S01]  /*1a010*/  @P0 LDG.E R0, desc[UR54][R2.64] ;  /* 0x0000003602000981 */ /* 0x0000a2000c1e1900 */
        /* <DEDUP_REMOVED lines=31> */
.L_x_8827:
        /* <DEDUP_REMOVED lines=8> */
.L_x_8828:
        /* <DEDUP_REMOVED lines=13> */
.L_x_8829:
[----:B------:R-:W2:Y:S01]  /*1a360*/  LDL.LU R0, [R1+0x4] ;  /* 0x0000040001007983 */ /* 0x000ea20000300800 */
[----:B------:R-:W-:Y:S01]  /*1a370*/  ULDC UR4, c[0x0][0x448] ;  /* 0x0001120000047ab9 */ /* 0x000fe20000000800 */
[----:B------:R-:W-:Y:S02]  /*1a380*/  UIADD3 UR38, -UR37, UR38, URZ ;  /* 0x0000002625267290 */ /* 0x000fe4000fffe13f */
[----:B------:R-:W-:Y:S02]  /*1a390*/  UISETP.NE.AND UP0, UPT, UR4, 0x1, UPT ;  /* 0x000000010400788c */ /* 0x000fe4000bf05270 */
[----:B------:R-:W-:Y:S02]  /*1a3a0*/  UIADD3 UR6, UR38, 0x1, -UR42 ;  /* 0x0000000126067890 */ /* 0x000fe4000fffe82a */
[----:B------:R-:W-:Y:S02]  /*1a3b0*/  UP2UR UR49, UPR, URZ, 0x1 ;  /* 0x000000013f317883 */ /* 0x000fe40008000000 */
[----:B------:R-:W-:-:S02]  /*1a3c0*/  PLOP3.LUT P0, PT, PT, PT, UP0, 0x80, 0x0 ;  /* 0x000000000000781c */ /* 0x000fc40003f0f008 */
[----:B------:R-:W-:-:S03]  /*1a3d0*/  PLOP3.LUT P1, PT, PT, PT, UP0, 0x80, 0x0 ;  /* 0x000000000000781c */ /* 0x000fc60003f2f008 */
[----:B------:R-:W-:Y:S01]  /*1a3e0*/  @UP0 ULDC UR4, c[0x0][0x44c] ;  /* 0x0001130000040ab9 */ /* 0x000fe20000000800 */
[----:B--2---:R-:W-:-:S04]  /*1a3f0*/  IMAD.SHL.U32 R19, R0, 0x80, RZ ;  /* 0x0000008000137824 */ /* 0x004fc800078e00ff */
[----:B------:R-:W-:-:S04]  /*1a400*/  VIADD R0, R19, 0x7f ;  /* 0x0000007f13007836 */ /* 0x000fc80000000000 */
        /* <DEDUP_REMOVED lines=21> */
.L_x_8831:
[----:B------:R-:W-:-:S11]  /*1a560*/  UISETP.NE.AND UP0, UPT, UR5, 0x1, UPT ;  /* 0x000000010500788c */ /* 0x000fd6000bf05270 */
[----:B------:R-:W-:Y:S02]  /*1a570*/  @UP0 ULDC.64 UR8, c[0x0][0x9e8] ;  /* 0x00027a0000080ab9 */ /* 0x000fe40000000a00 */
[----:B------:R-:W-:-:S04]  /*1a580*/  UIMAD.WIDE.U32 UR6, UR4, UR8, URZ ;  /* 0x00000008040672a5 */ /* 0x000fc8000f8e003f */
[----:B------:R-:W-:-:S12]  /*1a590*/  @UP0 USHF.R.U32.HI UR4, URZ, UR9, UR7 ;  /* 0x000000093f040299 */ /* 0x000fd80008011607 */
.L_x_8832:
[----:B------:R-:W-:-:S06]  /*1a5a0*/  UIMAD UR4, UR4, UR5, UR5 ;  /* 0x00000005040472a4 */ /* 0x000fcc000f8e0205 */
[----:B------:R-:W-:-:S07]  /*1a5b0*/  VIMNMX R0, R0, UR4, PT ;  /* 0x0000000400007c48 */ /* 0x000fce000bfe0100 */
.L_x_8830:
[----:B------:R-:W-:Y:S01]  /*1a5c0*/  UISETP.NE.AND UP0, UPT, UR49, URZ, UPT ;  /* 0x0000003f3100728c */ /* 0x000fe2000bf05270 */
[----:B------:R-:W-:Y:S01]  /*1a5d0*/  R2UR UR10, R19 ;  /* 0x00000000130a72ca */ /* 0x000fe200000e0000 */
[----:B------:R-:W-:Y:S01]  /*1a5e0*/  UIADD3 UR6, UR38, 0x9f, URZ ;  /* 0x0000009f26067890 */ /* 0x000fe2000fffe03f */
[----:B------:R-:W-:-:S03]  /*1a5f0*/  VIADD R0, R0, 0x9f ;  /* 0x0000009f00007836 */ /* 0x000fc60000000000 */
[----:B------:R-:W-:Y:S01]  /*1a600*/  UIMAD.WIDE UR6, UR6, 0x66666667, URZ ;  /* 0x66666667060678a5 */ /* 0x000fe2000f8e023f */
[----:B------:R-:W-:-:S04]  /*1a610*/  IMAD.HI R0, R0, 0x66666667, RZ ;  /* 0x6666666700007827 */ /* 0x000fc800078e02ff */
[----:B------:R-:W-:Y:S01]  /*1a620*/  @UP0 ULDC UR8, c[0x0][0x44c] ;  /* 0x0001130000080ab9 */ /* 0x000fe20000000800 */
[----:B------:R-:W-:Y:S01]  /*1a630*/  @UP0 ULDC UR4, c[0x0][0x450] ;  /* 0x0001140000040ab9 */ /* 0x000fe20000000800 */
[----:B------:R-:W-:Y:S01]  /*1a640*/  SHF.R.U32.HI R3, RZ, 0x1f, R0 ;  /* 0x0000001fff037819 */ /* 0x000fe20000011600 */
[----:B------:R-:W-:-:S03]  /*1a650*/  UIMAD.WIDE.U32 UR8, UR10, UR8, URZ ;  /* 0x000000080a0872a5 */ /* 0x000fc6000f8e003f */
[----:B------:R-:W-:Y:S01]  /*1a660*/  LEA.HI.SX32 R3, R0, R3, 0x1a ;  /* 0x0000000300037211 */ /* 0x000fe200078fd2ff */
[----:B------:R-:W-:Y:S02]  /*1a670*/  @UP0 USHF.R.U32.HI UR10, URZ, UR4, UR9 ;  /* 0x000000043f0a0299 */ /* 0x000fe40008011609 */
[----:B------:R-:W-:Y:S02]  /*1a680*/  USHF.R.U32.HI UR4, URZ, 0x1f, UR7 ;  /* 0x0000001f3f047899 */ /* 0x000fe40008011607 */
[----:B------:R-:W-:Y:S02]  /*1a690*/  UIADD3 UR10, UR10, UR38, -UR42 ;  /* 0x000000260a0a7290 */ /* 0x000fe4000fffe82a */
[----:B------:R-:W-:Y:S01]  /*1a6a0*/  ULEA.HI.SX32 UR4, UR7, UR4, 0x1a ;  /* 0x0000000407047291 */ /* 0x000fe2000f8fd23f */
[----:B------:R-:W-:Y:S02]  /*1a6b0*/  ULDC UR8, c[0x0][0x9dc] ;  /* 0x0002770000087ab9 */ /* 0x000fe40000000800 */
[----:B------:R-:W-:-:S03]  /*1a6c0*/  UIADD3 UR8, UR10, -UR8, URZ ;  /* 0x800000080a087290 */ /* 0x000fc6000fffe03f */
[----:B------:R-:W-:Y:S01]  /*1a6d0*/  VIMNMX R4, R3, UR4, PT ;  /* 0x0000000403047c48 */ /* 0x000fe2000bfe0100 */
[----:B------:R-:W-:Y:S08]  /*1a6e0*/  @!P1 BRA `(.L_x_8833) ;  /* 0x0000000000449947 */ /* 0x000ff00003800000 */
        /* <DEDUP_REMOVED lines=10> */
.L_x_8834:
[----:B------:R-:W-:-:S11]  /*1a790*/  UISETP.NE.AND UP0, UPT, UR5, 0x1, UPT ;  /* 0x000000010500788c */ /* 0x000fd6000bf05270 */
[----:B------:R-:W-:Y:S02]  /*1a7a0*/  @UP0 ULDC.64 UR12, c[0x0][0x9e8] ;  /* 0x00027a00000c0ab9 */ /* 0x000fe40000000a00 */
[----:B------:R-:W-:-:S04]  /*1a7b0*/  UIMAD.WIDE.U32 UR6, UR10, UR12, URZ ;  /* 0x0000000c0a0672a5 */ /* 0x000fc8000f8e003f */
[----:B------:R-:W-:-:S12]  /*1a7c0*/  @UP0 USHF.R.U32.HI UR10, URZ, UR13, UR7 ;  /* 0x0000000d3f0a0299 */ /* 0x000fd80008011607 */
.L_x_8835:
[----:B------:R-:W-:-:S04]  /*1a7d0*/  UIMAD UR5, UR10, UR5, URZ ;  /* 0x000000050a0572a4 */ /* 0x000fc8000f8e023f */
[----:B------:R-:W-:-:S04]  /*1a7e0*/  UISETP.LT.AND UP0, UPT, UR8, UR5, UPT ;  /* 0x000000050800728c */ /* 0x000fc8000bf01270 */
[----:B------:R-:W-:-:S12]  /*1a7f0*/  USEL UR8, UR8, UR5, !UP0 ;  /* 0x0000000508087287 */ /* 0x000fd8000c000000 */
.L_x_8833:
[----:B------:R-:W2:Y:S01]  /*1a800*/  LDL R18, [R1+0x8] ;  /* 0x0000080001127983 */ /* 0x000ea20000100800 */
[----:B------:R-:W-:-:S04]  /*1a810*/  UIMAD.WIDE UR4, UR8, 0x66666667, URZ ;  /* 0x66666667080478a5 */ /* 0x000fc8000f8e023f */
[----:B------:R-:W-:-:S04]  /*1a820*/  USHF.R.U32.HI UR4, URZ, 0x1f, UR5 ;  /* 0x0000001f3f047899 */ /* 0x000fc80008011605 */
[----:B------:R-:W-:-:S04]  /*1a830*/  ULEA.HI.SX32 UR6, UR5, UR4, 0x1a ;  /* 0x0000000405067291 */ /* 0x000fc8000f8fd23f */
[----:B------:R-:W-:-:S04]  /*1a840*/  UISETP.LT.AND UP0, UPT, URZ, UR6, UPT ;  /* 0x000000063f00728c */ /* 0x000fc8000bf01270 */
[----:B------:R-:W-:-:S06]  /*1a850*/  USEL UR11, URZ, UR6, !UP0 ;  /* 0x000000063f0b7287 */ /* 0x000fcc000c000000 */
[----:B------:R-:W-:Y:S02]  /*1a860*/  ISETP.GT.AND P0, PT, R4, UR11, PT ;  /* 0x0000000b04007c0c */ /* 0x000fe4000bf04270 */
[----:B--2---:R-:W-:-:S13]  /*1a870*/  R2UR UR7, R18 ;  /* 0x00000000120772ca */ /* 0x004fda00000e0000 */
[----:B------:R-:W-:Y:S02]  /*1a880*/  ULOP3.LUT UR5, UR7, 0xff000000, URZ, 0xc0, !UPT ;  /* 0xff00000007057892 */ /* 0x000fe4000f8ec03f */
[----:B------:R-:W-:Y:S02]  /*1a890*/  ULOP3.LUT UR4, UR7, 0xff0000, URZ, 0xc0, !UPT ;  /* 0x00ff000007047892 */ /* 0x000fe4000f8ec03f */
[----:B------:R-:W-:-:S04]  /*1a8a0*/  USHF.R.U32.HI UR5, URZ, 0x8, UR5 ;  /* 0x000000083f057899 */ /* 0x000fc80008011605 */
[----:B------:R-:W-:-:S03]  /*1a8b0*/  ULEA.HI UR5, UR4, UR5, URZ, 0x10 ;  /* 0x0000000504057291 */ /* 0x000fc6000f8f803f */
[----:B------:R-:W-:Y:S01]  /*1a8c0*/  UMOV UR4, URZ ;  /* 0x0000003f00047c82 */ /* 0x000fe20008000000 */
[----:B------:R-:W-:Y:S01]  /*1a8d0*/  ULOP3.LUT UR43, UR5, 0xff, URZ, 0xc0, !UPT ;  /* 0x000000ff052b7892 */ /* 0x000fe2000f8ec03f */
[----:B------:R-:W-:Y:S11]  /*1a8e0*/  @!P0 BRA `(.L_x_8836) ;  /* 0x0000000000908947 */ /* 0x000ff60003800000 */
[----:B------:R-:W-:Y:S01]  /*1a8f0*/  USHF.R.U32.HI UR6, URZ, 0x10, UR5 ;  /* 0x000000103f067899 */ /* 0x000fe20008011605 */
[----:B------:R-:W-:-:S03]  /*1a900*/  UMOV UR4, URZ ;  /* 0x0000003f00047c82 */ /* 0x000fc60008000000 */
[----:B------:R-:W-:-:S11]  /*1a910*/  UISETP.NE.AND UP0, UPT, UR6, URZ, UPT ;  /* 0x0000003f0600728c */ /* 0x000fd6000bf05270 */
[----:B------:R-:W-:Y:S02]  /*1a920*/  @!UP0 ULDC UR6, c[0x0][0x9f0] ;  /* 0x00027c0000068ab9 */ /* 0x000fe40000000800 */
[----:B------:R-:W-:Y:S01]  /*1a930*/  IABS R0, UR6 ;  /* 0x0000000600007c13 */ /* 0x000fe20008000000 */
[----:B------:R-:W-:-:S03]  /*1a940*/  IMAD.U32 R5, RZ, RZ, UR6 ;  /* 0x00000006ff057e24 */ /* 0x000fc6000f8e00ff */
[----:B------:R-:W-:Y:S02]  /*1a950*/  R2UR UR12, R0 ;  /* 0x00000000000c72ca */ /* 0x000fe400000e0000 */
[----:B------:R-:W-:-:S04]  /*1a960*/  IADD3 R0, R5, -0x1, R4 ;  /* 0xffffffff05007810 */ /* 0x000fc80007ffe004 */
[----:B------:R-:W-:Y:S02]  /*1a970*/  R2UR UR7, R0 ;  /* 0x00000000000772ca */ /* 0x000fe400000e0000 */
[----:B------:R-:W-:-:S05]  /*1a980*/  IABS R0, UR6 ;  /* 0x0000000600007c13 */ /* 0x000fca0008000000 */
[----:B------:R-:W0:Y:S06]  /*1a990*/  I2F.RP R2, UR12 ;  /* 0x0000000c00027d06 */ /* 0x000e2c0008209400 */
[----:B------:R-:W-:Y:S02]  /*1a9a0*/  UIADD3 UR7, -UR11, UR7, URZ ;  /* 0x000000070b077290 */ /* 0x000fe4000fffe13f */
        /* <DEDUP_REMOVED lines=24> */
.L_x_8836:
[----:B------:R-:W-:Y:S01]  /*1ab30*/  UIMAD UR43, UR43, UR4, UR11 ;  /* 0x000000042b2b72a4 */ /* 0x000fe2000f8e020b */
[----:B------:R-:W-:Y:S05]  /*1ab40*/  BSSY B7, `(.L_x_8837) ;  /* 0x00004ae000077945 */ /* 0x000fea0003800000 */
[----:B------:R-:W-:-:S05]  /*1ab50*/  IMAD.U32 R3, RZ, RZ, UR43 ;  /* 0x0000002bff037e24 */ /* 0x000fca000f8e00ff */
[----:B------:R-:W-:-:S04]  /*1ab60*/  VIADDMNMX R4, R3, UR4, R4, PT ;  /* 0x0000000403047c46 */ /* 0x000fc8000b800104 */
[----:B------:R-:W-:-:S13]  /*1ab70*/  R2UR UR50, R4 ;  /* 0x00000000043272ca */ /* 0x000fda00000e0000 */
[----:B------:R-:W-:-:S06]  /*1ab80*/  UISETP.GT.AND UP0, UPT, UR50, UR43, UPT ;  /* 0x0000002b3200728c */ /* 0x000fcc000bf04270 */
[----:B------:R-:W-:-:S13]  /*1ab90*/  PLOP3.LUT P0, PT, PT, PT, UP0, 0x80, 0x0 ;  /* 0x000000000000781c */ /* 0x000fda0003f0f008 */
        /* <DEDUP_REMOVED lines=19> */
.L_x_8838:
        /* <DEDUP_REMOVED lines=20> */
.L_x_8841:
[----:B------:R-:W-:Y:S05]  /*1ae10*/  BSYNC B6 ;  /* 0x0000000000067941 */ /* 0x000fea0003800000 */
.L_x_8840:
        /* <DEDUP_REMOVED lines=22> */
.L_x_8843:
[----:B------:R-:W-:Y:S05]  /*1af80*/  BSYNC B6 ;  /* 0x0000000000067941 */ /* 0x000fea0003800000 */
.L_x_8842:
        /* <DEDUP_REMOVED lines=20> */
.L_x_8845:
[----:B------:R-:W-:Y:S05]  /*1b0d0*/  BSYNC B6 ;  /* 0x0000000000067941 */ /* 0x000fea0003800000 */
.L_x_8844:
        /* <DEDUP_REMOVED lines=19> */
.L_x_8847:
[----:B------:R-:W-:Y:S05]  /*1b210*/  BSYNC B6 ;  /* 0x0000000000067941 */ /* 0x000fea0003800000 */
.L_x_8846:
[----:B------:R-:W-:Y:S01]  /*1b220*/  ULDC.64 UR4, c[0x0][0x9f8] ;  /* 0x00027e0000047ab9 */ /* 0x000fe20000000a00 */
[----:B------:R-:W-:Y:S01]  /*1b230*/  IMAD.U32 R34, RZ, RZ, UR41 ;  /* 0x00000029ff227e24 */ /* 0x000fe2000f8e00ff */
[----:B------:R-:W-:Y:S01]  /*1b240*/  UISETP.NE.U32.AND UP0, UPT, UR4, URZ, UPT ;  /* 0x0000003f0400728c */ /* 0x000fe2000bf05070 */
[----:B------:R-:W0:Y:S03]  /*1b250*/  LDC R20, c[0x0][0x430] ;  /* 0x00010c00ff147b82 */ /* 0x000e260000000800 */
[----:B------:R-:W-:-:S06]  /*1b260*/  UISETP.NE.AND.EX UP0, UPT, UR5, URZ, UPT, UP0 ;  /* 0x0000003f0500728c */ /* 0x000fcc000bf05300 */
[----:B------:R-:W-:-:S05]  /*1b270*/  PLOP3.LUT P0, PT, PT, PT, UP0, 0x80, 0x0 ;  /* 0x000000000000781c */ /* 0x000fca0003f0f008 */
[----:B------:R-:W-:Y:S02]  /*1b280*/  @UP0 ULDC.64 UR4, c[0x0][0x9f8] ;  /* 0x00027e0000040ab9 */ /* 0x000fe40000000a00 */
[----:B------:R-:W-:-:S06]  /*1b290*/  @UP0 UIMAD.WIDE UR4, UR41, 0x4, UR4 ;  /* 0x00000004290408a5 */ /* 0x000fcc000f8e0204 */
[----:B------:R-:W-:Y:S02]  /*1b2a0*/  IMAD.U32 R2, RZ, RZ, UR4 ;  /* 0x00000004ff027e24 */ /* 0x000fe4000f8e00ff */
[----:B------:R-:W-:-:S05]  /*1b2b0*/  IMAD.U32 R3, RZ, RZ, UR5 ;  /* 0x00000005ff037e24 */ /* 0x000fca000f8e00ff */
[----:B------:R1:W5:Y:S01]  /*1b2c0*/  @P0 LDG.E R34, desc[UR54][R2.64] ;  /* 0x0000003602220981 */ /* 0x000362000c1e1900 */
[----:B0-----:R-:W-:Y:S01]  /*1b2d0*/  ISETP.NE.AND P2, PT, R20, 0x1, PT ;  /* 0x000000011400780c */ /* 0x001fe20003f45270 */
[----:B------:R-:W-:Y:S01]  /*1b2e0*/  UMOV UR4, 0xffffffff ;  /* 0xffffffff00047882 */ /* 0x000fe20000000000 */
[----:B------:R-:W-:-:S11]  /*1b2f0*/  LOP3.LUT R16, R16, 0xfffffff7, RZ, 0xc0, !PT ;  /* 0xfffffff710107812 */ /* 0x000fd600078ec0ff */
[----:B------:R-:W-:Y:S01]  /*1b300*/  @P2 LOP3.LUT R16, R16, 0x8, RZ, 0xfc, !PT ;  /* 0x0000000810102812 */ /* 0x000fe200078efcff */
[----:B-1----:R-:W-:Y:S06]  /*1b310*/  BRA.DIV UR4, `(.L_x_8848) ;  /* 0x0000005a04e07947 */ /* 0x002fec000b800000 */
.L_x_8926:
        /* <DEDUP_REMOVED lines=16> */
[----:B------:R-:W-:-:S04]  /*1b420*/  LOP3.LUT R12, R8, 0x70, R12, 0xf8, !PT ;  /* 0x00000070080c7812 */ /* 0x000fc800078ef80c */
[C---:B------:R-:W-:Y:S01]  /*1b430*/  ISETP.GE.AND P1, PT, R10.reuse, UR38, PT ;  /* 0x000000260a007c0c */ /* 0x040fe2000bf26270 */
[----:B------:R-:W-:Y:S01]  /*1b440*/  VIADD R10, R10, UR37 ;  /* 0x000000250a0a7c36 */ /* 0x000fe20008000000 */
[----:B------:R-:W-:-:S03]  /*1b450*/  LOP3.LUT R12, R12, 0x80, RZ, 0xfc, !PT ;  /* 0x000000800c0c7812 */ /* 0x000fc600078efcff */
[----:B-1----:R-:W-:-:S04]  /*1b460*/  @P2 IMAD.HI.U32 R2, R10, R3, RZ ;  /* 0x000000030a022227 */ /* 0x002fc800078e00ff */
[----:B------:R-:W-:Y:S01]  /*1b470*/  IMAD.MOV.U32 R0, RZ, RZ, R10 ;  /* 0x000000ffff007224 */ /* 0x000fe200078e000a */
[----:B----4-:R-:W-:-:S03]  /*1b480*/  @P2 SHF.R.U32.HI R0, RZ, R5, R2 ;  /* 0x00000005ff002219 */ /* 0x010fc60000011602 */
[----:B------:R-:W0:Y:S01]  /*1b490*/  @!P1 LDC.64 R6, c[0x0][0x428] ;  /* 0x00010a00ff069b82 */ /* 0x000e220000000a00 */
[----:B------:R-:W-:-:S07]  /*1b4a0*/  @!P1 SHF.R.S32.HI R3, RZ, 0x1f, R0 ;  /* 0x0000001fff039819 */ /* 0x000fce0000011400 */
[----:B------:R-:W1:Y:S01]  /*1b4b0*/  @!P1 LDC.64 R4, c[0x0][0x418] ;  /* 0x00010600ff049b82 */ /* 0x000e620000000a00 */
[----:B0-----:R-:W-:-:S04]  /*1b4c0*/  @!P1 IMAD R2, R36, R6, RZ ;  /* 0x0000000624029224 */ /* 0x001fc800078e02ff */
[----:B------:R-:W-:Y:S02]  /*1b4d0*/  @!P1 IMAD R7, R34, R7, R2 ;  /* 0x0000000722079224 */ /* 0x000fe400078e0202 */
[----:B------:R-:W-:-:S04]  /*1b4e0*/  @!P1 IMAD.MOV.U32 R2, RZ, RZ, R0 ;  /* 0x000000ffff029224 */ /* 0x000fc800078e0000 */
[----:B------:R-:W-:-:S04]  /*1b4f0*/  @!P1 IMAD.WIDE.U32 R2, R34, R6, R2 ;  /* 0x0000000622029225 */ /* 0x000fc800078e0002 */
[----:B------:R-:W-:Y:S01]  /*1b500*/  @!P1 IMAD.IADD R3, R3, 0x1, R7 ;  /* 0x0000000103039824 */ /* 0x000fe200078e0207 */
[----:B-1----:R-:W-:Y:S01]  /*1b510*/  @!P1 LEA R8, P0, R2, R4, 0x2 ;  /* 0x0000000402089211 */ /* 0x002fe200078010ff */
[----:B------:R-:W-:-:S03]  /*1b520*/  VIADD R4, R12, UR4 ;  /* 0x000000040c047c36 */ /* 0x000fc60008000000 */
[----:B------:R-:W-:Y:S02]  /*1b530*/  @!P1 LEA.HI.X R9, R2, R5, R3, 0x2, P0 ;  /* 0x0000000502099211 */ /* 0x000fe400000f1403 */
[C---:B------:R-:W-:Y:S01]  /*1b540*/  ISETP.GE.AND P0, PT, R4.reuse, UR38, PT ;  /* 0x0000002604007c0c */ /* 0x040fe2000bf06270 */
[----:B------:R-:W0:Y:S01]  /*1b550*/  @P2 LDC R3, c[0x0][0x434] ;  /* 0x00010d00ff032b82 */ /* 0x000e220000000800 */
[----:B------:R-:W-:Y:S02]  /*1b560*/  VIADD R4, R4, UR37 ;  /* 0x0000002504047c36 */ /* 0x000fe40008000000 */
[----:B------:R-:W-:Y:S02]  /*1b570*/  ISETP.GT.U32.OR P0, PT, R12, 0x9f, P0 ;  /* 0x0000009f0c00780c */ /* 0x000fe40000704470 */
[----:B------:R-:W-:-:S03]  /*1b580*/  IMAD.MOV.U32 R11, RZ, RZ, R4 ;  /* 0x000000ffff0b7224 */ /* 0x000fc600078e0004 */
[----:B------:R-:W1:Y:S08]  /*1b590*/  @P2 LDC R5, c[0x0][0x438] ;  /* 0x00010e00ff052b82 */ /* 0x000e700000000800 */
[----:B------:R-:W2:Y:S01]  /*1b5a0*/  @!P0 LDC.64 R6, c[0x0][0x428] ;  /* 0x00010a00ff068b82 */ /* 0x000ea20000000a00 */
[----:B0-----:R-:W-:-:S05]  /*1b5b0*/  @P2 IMAD.HI.U32 R2, R4, R3, RZ ;  /* 0x0000000304022227 */ /* 0x001fca00078e00ff */
[----:B-1----:R-:W-:Y:S01]  /*1b5c0*/  @P2 SHF.R.U32.HI R11, RZ, R5, R2 ;  /* 0x00000005ff0b2219 */ /* 0x002fe20000011602 */
[----:B------:R-:W-:-:S03]  /*1b5d0*/  IMAD.MOV.U32 R5, RZ, RZ, RZ ;  /* 0x000000ffff057224 */ /* 0x000fc600078e00ff */
[----:B------:R-:W-:-:S03]  /*1b5e0*/  @!P0 SHF.R.S32.HI R3, RZ, 0x1f, R11 ;  /* 0x0000001fff038819 */ /* 0x000fc6000001140b */
[----:B------:R0:W5:Y:S01]  /*1b5f0*/  @!P1 LDG.E R5, desc[UR54][R8.64] ;  /* 0x0000003608059981 */ /* 0x000162000c1e1900 */
[----:B--2---:R-:W-:-:S04]  /*1b600*/  @!P0 IMAD R2, R36, R6, RZ ;  /* 0x0000000624028224 */ /* 0x004fc800078e02ff */
[----:B0-----:R-:W-:Y:S02]  /*1b610*/  @!P0 IMAD R8, R34, R7, R2 ;  /* 0x0000000722088224 */ /* 0x001fe400078e0202 */
[----:B------:R-:W-:-:S04]  /*1b620*/  @!P0 IMAD.MOV.U32 R2, RZ, RZ, R11 ;  /* 0x000000ffff028224 */ /* 0x000fc800078e000b */
[----:B------:R-:W-:Y:S02]  /*1b630*/  @!P0 IMAD.WIDE.U32 R2, R34, R6, R2 ;  /* 0x0000000622028225 */ /* 0x000fe400078e0002 */
[----:B------:R-:W0:Y:S02]  /*1b640*/  @!P0 LDC.64 R6, c[0x0][0x418] ;  /* 0x00010600ff068b82 */ /* 0x000e240000000a00 */
[----:B------:R-:W-:Y:S01]  /*1b650*/  @!P0 IMAD.IADD R3, R8, 0x1, R3 ;  /* 0x0000000108038824 */ /* 0x000fe200078e0203 */
[----:B------:R-:W-:Y:S02]  /*1b660*/  LOP3.LUT R16, R16, 0xfffffffd, RZ, 0xc0, !PT ;  /* 0xfffffffd10107812 */ /* 0x000fe400078ec0ff */
[----:B0-----:R-:W-:Y:S01]  /*1b670*/  @!P0 LEA R8, P1, R2, R6, 0x2 ;  /* 0x0000000602088211 */ /* 0x001fe200078210ff */
[----:B------:R-:W-:-:S03]  /*1b680*/  IMAD.MOV.U32 R6, RZ, RZ, RZ ;  /* 0x000000ffff067224 */ /* 0x000fc600078e00ff */
[----:B------:R-:W-:Y:S01]  /*1b690*/  @!P0 LEA.HI.X R9, R2, R7, R3, 0x2, P1 ;  /* 0x0000000702098211 */ /* 0x000fe200008f1403 */
[----:B------:R-:W-:Y:S02]  /*1b6a0*/  IMAD.MOV R3, RZ, RZ, -R0 ;  /* 0x000000ffff037224 */ /* 0x000fe400078e0a00 */
[----:B------:R-:W-:Y:S02]  /*1b6b0*/  IMAD.U32 R0, RZ, RZ, UR44 ;  /* 0x0000002cff007e24 */ /* 0x000fe4000f8e00ff */
[----:B------:R0:W5:Y:S01]  /*1b6c0*/  @!P0 LDG.E R6, desc[UR54][R8.64] ;  /* 0x0000003608068981 */ /* 0x000162000c1e1900 */
[----:B------:R-:W-:Y:S01]  /*1b6d0*/  ISETP.GT.U32.AND P0, PT, R12, 0x9f, PT ;  /* 0x0000009f0c00780c */ /* 0x000fe20003f04070 */
[----:B------:R-:W-:Y:S01]  /*1b6e0*/  IMAD.MOV R7, RZ, RZ, -R11 ;  /* 0x000000ffff077224 */ /* 0x000fe200078e0a0b */
[----:B------:R-:W-:Y:S01]  /*1b6f0*/  ISETP.NE.AND P2, PT, R0, 0x3, PT ;  /* 0x000000030000780c */ /* 0x000fe20003f45270 */
[----:B------:R-:W-:Y:S01]  /*1b700*/  IMAD R10, R20, R3, R10 ;  /* 0x00000003140a7224 */ /* 0x000fe200078e020a */
[----:B------:R-:W-:Y:S01]  /*1b710*/  LOP3.LUT R18, R18, 0xffff, RZ, 0xc0, !PT ;  /* 0x0000ffff12127812 */ /* 0x000fe200078ec0ff */
[----:B------:R-:W-:-:S02]  /*1b720*/  IMAD R7, R20, R7, R4 ;  /* 0x0000000714077224 */ /* 0x000fc400078e0204 */
[----:B------:R-:W-:-:S04]  /*1b730*/  IMAD.U32 R4, RZ, RZ, UR50 ;  /* 0x00000032ff047e24 */ /* 0x000fc8000f8e00ff */
[----:B------:R-:W-:Y:S02]  /*1b740*/  VIADD R4, R4, 0xffffffff ;  /* 0xffffffff04047836 */ /* 0x000fe40000000000 */
[----:B------:R-:W-:-:S04]  /*1b750*/  @P0 LOP3.LUT R16, R16, 0x2, RZ, 0xfc, !PT ;  /* 0x0000000210100812 */ /* 0x000fc800078efcff */
[----:B------:R-:W-:-:S04]  /*1b760*/  LOP3.LUT R16, R16, 0xfffffffb, RZ, 0xc0, !PT ;  /* 0xfffffffb10107812 */ /* 0x000fc800078ec0ff */
[----:B------:R-:W-:Y:S01]  /*1b770*/  @P2 LOP3.LUT R16, R16, 0x4, RZ, 0xfc, !PT ;  /* 0x0000000410102812 */ /* 0x000fe200078efcff */
[----:B0-----:R-:W-:Y:S06]  /*1b780*/  @!P2 BRA `(.L_x_8849) ;  /* 0x000000000004a947 */ /* 0x001fec0003800000 */
[----:B------:R-:W-:Y:S01]  /*1b790*/  BPT.TRAP 0x1 ;  /* 0x000000040000795c */ /* 0x000fe20000300000 */
.L_x_8849:
[----:B------:R-:W-:Y:S01]  /*1b7a0*/  IMAD R0, R31, 0x8, R17 ;  /* 0x000000081f007824 */ /* 0x000fe200078e0211 */
[----:B------:R-:W-:Y:S01]  /*1b7b0*/  SHF.L.U32 R26, R35, 0x1f, RZ ;  /* 0x0000001f231a7819 */ /* 0x000fe200000006ff */
[----:B------:R-:W-:Y:S01]  /*1b7c0*/  BSSY B0, `(.L_x_8850) ;  /* 0x0000004000007945 */ /* 0x000fe20003800000 */
[----:B------:R-:W-:Y:S02]  /*1b7d0*/  SHF.R.S32.HI R23, RZ, 0x1f, R10 ;  /* 0x0000001fff177819 */ /* 0x000fe4000001140a */
[----:B------:R-:W0:Y:S02]  /*1b7e0*/  SYNCS.PHASECHK.TRANS64.TRYWAIT P0, [R0+URZ+0x22880], R26 ;  /* 0x0228801a000075a7 */ /* 0x000e24000800017f */
[----:B0-----:R-:W-:Y:S05]  /*1b7f0*/  @!P0 BRA `(.L_x_8851) ;  /* 0x0000005400d48947 */ /* 0x001fea0003800000 */
.L_x_8927:
[----:B------:R-:W-:Y:S05]  /*1b800*/  BSYNC B0 ;  /* 0x0000000000007941 */ /* 0x000fea0003800000 */
.L_x_8850:
[----:B------:R-:W2:Y:S01]  /*1b810*/  LDL R12, [R1+0x14] ;  /* 0x00001400010c7983 */ /* 0x000ea20000100800 */
[----:B------:R-:W1:Y:S01]  /*1b820*/  LDC R11, c[0x0][0x2f4] ;  /* 0x0000bd00ff0b7b82 */ /* 0x000e620000000800 */
[----:B------:R-:W-:Y:S01]  /*1b830*/  ULDC.64 UR4, c[0x0][0x328] ;  /* 0x0000ca0000047ab9 */ /* 0x000fe20000000a00 */
[----:B-----5:R-:W-:Y:S01]  /*1b840*/  SHF.R.S32.HI R25, RZ, 0x1f, R5 ;  /* 0x0000001fff197819 */ /* 0x020fe20000011405 */
[----:B------:R-:W-:Y:S01]  /*1b850*/  IMAD R3, R23, UR4, RZ ;  /* 0x0000000417037c24 */ /* 0x000fe2000f8e02ff */
[----:B------:R-:W-:Y:S01]  /*1b860*/  ULDC.64 UR6, c[0x0][0x338] ;  /* 0x0000ce0000067ab9 */ /* 0x000fe20000000a00 */
[----:B------:R-:W3:Y:S01]  /*1b870*/  S2R R13, SR_TID.X ;  /* 0x00000000000d7919 */ /* 0x000ee20000002100 */
[----:B------:R-:W-:Y:S01]  /*1b880*/  SHF.R.S32.HI R27, RZ, 0x1f, R7 ;  /* 0x0000001fff1b7819 */ /* 0x000fe20000011407 */
[C---:B------:R-:W-:Y:S01]  /*1b890*/  IMAD R9, R10.reuse, UR5, R3 ;  /* 0x000000050a097c24 */ /* 0x040fe2000f8e0203 */
[----:B------:R-:W-:Y:S01]  /*1b8a0*/  SHF.R.S32.HI R28, RZ, 0x1f, R6 ;  /* 0x0000001fff1c7819 */ /* 0x000fe20000011406 */
[----:B------:R-:W-:Y:S01]  /*1b8b0*/  IMAD.WIDE.U32 R2, R10, UR4, RZ ;  /* 0x000000040a027c25 */ /* 0x000fe2000f8e00ff */
[----:B------:R-:W-:-:S03]  /*1b8c0*/  LOP3.LUT R16, R16, 0xfffffffe, RZ, 0xc0, !PT ;  /* 0xfffffffe10107812 */ /* 0x000fc600078ec0ff */
[----:B------:R-:W-:Y:S02]  /*1b8d0*/  IMAD.IADD R3, R3, 0x1, R9 ;  /* 0x0000000103037824 */ /* 0x000fe400078e0209 */
[----:B------:R-:W-:Y:S02]  /*1b8e0*/  IMAD R8, R25, UR6, RZ ;  /* 0x0000000619087c24 */ /* 0x000fe4000f8e02ff */
[----:B------:R-:W-:-:S04]  /*1b8f0*/  IMAD.WIDE.U32 R2, R5, UR6, R2 ;  /* 0x0000000605027c25 */ /* 0x000fc8000f8e0002 */
[----:B------:R-:W-:Y:S01]  /*1b900*/  IMAD R8, R5, UR7, R8 ;  /* 0x0000000705087c24 */ /* 0x000fe2000f8e0208 */
[----:B-1----:R-:W-:-:S03]  /*1b910*/  ISETP.GE.AND P1, PT, R30, R11, PT ;  /* 0x0000000b1e00720c */ /* 0x002fc60003f26270 */
[----:B------:R-:W-:Y:S01]  /*1b920*/  IMAD.IADD R9, R3, 0x1, R8 ;  /* 0x0000000103097824 */ /* 0x000fe200078e0208 */
[----:B------:R-:W-:Y:S01]  /*1b930*/  ISETP.GE.AND P0, PT, R30, R11, PT ;  /* 0x0000000b1e00720c */ /* 0x000fe20003f06270 */
[----:B------:R-:W-:Y:S02]  /*1b940*/  IMAD R11, R27, UR4, RZ ;  /* 0x000000041b0b7c24 */ /* 0x000fe4000f8e02ff */
[----:B------:R-:W-:Y:S02]  /*1b950*/  IMAD.MOV.U32 R8, RZ, RZ, R2 ;  /* 0x000000ffff087224 */ /* 0x000fe400078e0002 */
[C---:B------:R-:W-:Y:S02]  /*1b960*/  IMAD R11, R7.reuse, UR5, R11 ;  /* 0x00000005070b7c24 */ /* 0x040fe4000f8e020b */
[----:B------:R-:W-:Y:S01]  /*1b970*/  IMAD.WIDE.U32 R2, R7, UR4, RZ ;  /* 0x0000000407027c25 */ /* 0x000fe2000f8e00ff */
[----:B------:R-:W-:-:S03]  /*1b980*/  ULDC.64 UR4, c[0x0][0x330] ;  /* 0x0000cc0000047ab9 */ /* 0x000fc60000000a00 */
[----:B------:R-:W-:Y:S01]  /*1b990*/  IMAD.IADD R3, R3, 0x1, R11 ;  /* 0x0000000103037824 */ /* 0x000fe200078e020b */
[----:B------:R-:W-:Y:S01]  /*1b9a0*/  @P1 LOP3.LUT R16, R16, 0x1, RZ, 0xfc, !PT ;  /* 0x0000000110101812 */ /* 0x000fe200078efcff */
[----:B------:R-:W-:Y:S01]  /*1b9b0*/  IMAD R11, R28, UR6, RZ ;  /* 0x000000061c0b7c24 */ /* 0x000fe2000f8e02ff */
[----:B---3--:R-:W-:Y:S01]  /*1b9c0*/  LOP3.LUT R13, R13, 0x7f, RZ, 0xc0, !PT ;  /* 0x0000007f0d0d7812 */ /* 0x008fe200078ec0ff */
[----:B------:R-:W-:Y:S01]  /*1b9d0*/  IMAD.WIDE.U32 R2, R6, UR6, R2 ;  /* 0x0000000606027c25 */ /* 0x000fe2000f8e0002 */
[----:B------:R-:W-:Y:S02]  /*1b9e0*/  LOP3.LUT R16, R16, 0xffffff7f, RZ, 0xc0, !PT ;  /* 0xffffff7f10107812 */ /* 0x000fe400078ec0ff */
[----:B------:R-:W-:Y:S01]  /*1b9f0*/  SHF.R.U32.HI R13, RZ, 0x3, R13 ;  /* 0x00000003ff0d7819 */ /* 0x000fe2000001160d */
        /* <DEDUP_REMOVED lines=9> */
[----:B------:R-:W-:Y:S01]  /*1ba90*/  IADD3 R8, P1, R2, UR6, RZ ;  /* 0x0000000602087c10 */ /* 0x000fe2000ff3e0ff */
[----:B------:R-:W-:-:S03]  /*1baa0*/  IMAD.MOV.U32 R2, RZ, RZ, -0xa0 ;  /* 0xffffff60ff027424 */ /* 0x000fc600078e00ff */
[----:B------:R-:W-:Y:S01]  /*1bab0*/  IADD3.X R21, R21, UR7, R3, P1, !PT ;  /* 0x0000000715157c10 */ /* 0x000fe20008ffe403 */
[----:B------:R-:W-:-:S04]  /*1bac0*/  IMAD R4, R4, R2, UR38 ;  /* 0x0000002604047e24 */ /* 0x000fc8000f8e0202 */
        /* <DEDUP_REMOVED lines=82> */
.L_x_8949:
        /* <DEDUP_REMOVED lines=9> */
.L_x_8853:
        /* <DEDUP_REMOVED lines=11> */
.L_x_8854:
[----:B------:R1:W-:Y:S01]  /*1c130*/  SYNCS.ARRIVE.TRANS64.A1T0 RZ, [R0+URZ+0x22870], RZ ;  /* 0x022870ff00ff79a7 */ /* 0x0003e2000810003f */
[----:B------:R-:W-:Y:S05]  /*1c140*/  @!P6 BRA `(.L_x_8855) ;  /* 0x000000000004e947 */ /* 0x000fea0003800000 */
[----:B------:R-:W-:Y:S01]  /*1c150*/  BPT.TRAP 0x1 ;  /* 0x000000040000795c */ /* 0x000fe20000300000 */
.L_x_8855:
[----:B------:R-:W2:Y:S01]  /*1c160*/  SYNCS.PHASECHK.TRANS64.TRYWAIT P0, [R0+URZ+0x22840], R26 ;  /* 0x0228401a000075a7 */ /* 0x000ea2000800017f */
[----:B------:R-:W-:Y:S04]  /*1c170*/  BSSY B0, `(.L_x_8856) ;  /* 0x0000002000007945 */ /* 0x000fe80003800000 */
[----:B--2---:R-:W-:Y:S05]  /*1c180*/  @!P0 BRA `(.L_x_8857) ;  /* 0x0000005800a88947 */ /* 0x004fea0003800000 */
.L_x_8950:
[----:B------:R-:W-:Y:S05]  /*1c190*/  BSYNC B0 ;  /* 0x0000000000007941 */ /* 0x000fea0003800000 */
.L_x_8856:
[----:B------:R-:W-:Y:S01]  /*1c1a0*/  ULDC.64 UR4, c[0x0][0x300] ;  /* 0x0000c00000047ab9 */ /* 0x000fe20000000a00 */
[----:B------:R-:W-:Y:S01]  /*1c1b0*/  ULDC.64 UR6, c[0x0][0x310] ;  /* 0x0000c40000067ab9 */ /* 0x000fe20000000a00 */
[----:B------:R-:W-:Y:S01]  /*1c1c0*/  IMAD R23, R23, UR4, RZ ;  /* 0x0000000417177c24 */ /* 0x000fe2000f8e02ff */
[----:B------:R-:W-:Y:S01]  /*1c1d0*/  ULDC.64 UR8, c[0x0][0x308] ;  /* 0x0000c20000087ab9 */ /* 0x000fe20000000a00 */
[C---:B------:R-:W-:Y:S01]  /*1c1e0*/  IMAD.WIDE.U32 R2, R10.reuse, UR4, RZ ;  /* 0x000000040a027c25 */ /* 0x040fe2000f8e00ff */
[----:B------:R-:W-:Y:S01]  /*1c1f0*/  ULDC.64 UR10, c[0x0][0x2e8] ;  /* 0x0000ba00000a7ab9 */ /* 0x000fe20000000a00 */
[----:B------:R-:W3:Y:S02]  /*1c200*/  LDC R11, c[0x0][0x2f4] ;  /* 0x0000bd00ff0b7b82 */ /* 0x000ee40000000800 */
[----:B------:R-:W-:Y:S02]  /*1c210*/  IMAD R8, R10, UR5, R23 ;  /* 0x000000050a087c24 */ /* 0x000fe4000f8e0217 */
[----:B------:R-:W-:-:S02]  /*1c220*/  IMAD R25, R25, UR6, RZ ;  /* 0x0000000619197c24 */ /* 0x000fc4000f8e02ff */
[----:B------:R-:W-:Y:S02]  /*1c230*/  IMAD.IADD R3, R3, 0x1, R8 ;  /* 0x0000000103037824 */ /* 0x000fe400078e0208 */
[C---:B------:R-:W-:Y:S02]  /*1c240*/  IMAD R25, R5.reuse, UR7, R25 ;  /* 0x0000000705197c24 */ /* 0x040fe4000f8e0219 */
[----:B------:R-:W-:-:S04]  /*1c250*/  IMAD.WIDE.U32 R2, R5, UR6, R2 ;  /* 0x0000000605027c25 */ /* 0x000fc8000f8e0002 */
[----:B------:R-:W-:Y:S02]  /*1c260*/  IMAD.IADD R3, R3, 0x1, R25 ;  /* 0x0000000103037824 */ /* 0x000fe400078e0219 */
[C---:B------:R-:W-:Y:S02]  /*1c270*/  IMAD R9, R18.reuse, UR9, RZ ;  /* 0x0000000912097c24 */ /* 0x040fe4000f8e02ff */
[----:B------:R-:W-:-:S04]  /*1c280*/  IMAD.WIDE.U32 R2, R18, UR8, R2 ;  /* 0x0000000812027c25 */ /* 0x000fc8000f8e0002 */
[----:B------:R-:W-:Y:S01]  /*1c290*/  IMAD R10, R27, UR4, RZ ;  /* 0x000000041b0a7c24 */ /* 0x000fe2000f8e02ff */
[----:B------:R-:W-:Y:S01]  /*1c2a0*/  IADD3 R8, P0, R2, UR10, RZ ;  /* 0x0000000a02087c10 */ /* 0x000fe2000ff1e0ff */
[----:B------:R-:W-:Y:S01]  /*1c2b0*/  IMAD R28, R28, UR6, RZ ;  /* 0x000000061c1c7c24 */ /* 0x000fe2000f8e02ff */
[----:B---3--:R-:W-:Y:S01]  /*1c2c0*/  ISETP.GE.AND P2, PT, R30, R11, PT ;  /* 0x0000000b1e00720c */ /* 0x008fe20003f46270 */
[----:B------:R-:W-:Y:S01]  /*1c2d0*/  IMAD R10, R7, UR5, R10 ;  /* 0x00000005070a7c24 */ /* 0x000fe2000f8e020a */
[----:B------:R-:W-:Y:S01]  /*1c2e0*/  IADD3.X R5, R3, UR11, R9, P0, !PT ;  /* 0x0000000b03057c10 */ /* 0x000fe200087fe409 */
[----:B------:R-:W-:Y:S01]  /*1c2f0*/  IMAD.WIDE.U32 R2, R7, UR4, RZ ;  /* 0x0000000407027c25 */ /* 0x000fe2000f8e00ff */
[----:B------:R-:W-:-:S03]  /*1c300*/  UMOV UR4, 0xffffffff ;  /* 0xffffffff00047882 */ /* 0x000fc60000000000 */
[----:B------:R-:W-:Y:S02]  /*1c310*/  IMAD.IADD R3, R3, 0x1, R10 ;  /* 0x0000000103037824 */ /* 0x000fe400078e020a */
[C---:B------:R-:W-:Y:S02]  /*1c320*/  IMAD R28, R6.reuse, UR7, R28 ;  /* 0x00000007061c7c24 */ /* 0x040fe4000f8e021c */
[----:B------:R-:W-:-:S04]  /*1c330*/  IMAD.WIDE.U32 R2, R6, UR6, R2 ;  /* 0x0000000606027c25 */ /* 0x000fc8000f8e0002 */
[----:B------:R-:W-:Y:S02]  /*1c340*/  IMAD.IADD R3, R3, 0x1, R28 ;  /* 0x0000000103037824 */ /* 0x000fe400078e021c */
[----:B------:R-:W-:-:S03]  /*1c350*/  IMAD.WIDE.U32 R2, R18, UR8, R2 ;  /* 0x0000000812027c25 */ /* 0x000fc6000f8e0002 */
[----:B------:R-:W-:-:S04]  /*1c360*/  IADD3 R7, P0, R2, UR10, RZ ;  /* 0x0000000a02077c10 */ /* 0x000fc8000ff1e0ff */
[----:B------:R-:W-:Y:S01]  /*1c370*/  IADD3.X R6, R9, UR11, R3, P0, !PT ;  /* 0x0000000b09067c10 */ /* 0x000fe200087fe403 */
[----:B------:R-:W-:Y:S08]  /*1c380*/  BRA.DIV UR4, `(.L_x_8858) ;  /* 0x0000005a043c7947 */ /* 0x000ff0000b800000 */
[----:B------:R-:W3:Y:S01]  /*1c390*/  SHFL.IDX PT, R14, R8, RZ, 0x181f ;  /* 0x00181fff080e7589 */ /* 0x000ee200000e0000 */
[C---:B------:R-:W-:Y:S02]  /*1c3a0*/  LOP3.LUT P6, RZ, R16.reuse, 0x80, RZ, 0xc0, !PT ;  /* 0x0000008010ff7812 */ /* 0x040fe400078cc0ff */
[----:B------:R-:W-:Y:S01]  /*1c3b0*/  P2R R9, PR, RZ, 0x2 ;  /* 0x00000002ff097803 */ /* 0x000fe20000000000 */
[----:B------:R-:W4:Y:S01]  /*1c3c0*/  SHFL.IDX PT, R2, R5, RZ, 0x181f ;  /* 0x00181fff05027589 */ /* 0x000f2200000e0000 */
[----:B------:R-:W-:-:S09]  /*1c3d0*/  LOP3.LUT P1, RZ, R16, 0x10, RZ, 0xc0, !PT ;  /* 0x0000001010ff7812 */ /* 0x000fd2000782c0ff */
[----:B---3--:R-:W-:-:S05]  /*1c3e0*/  @P6 IADD3 R14, P0, R30, R14, RZ ;  /* 0x0000000e1e0e6210 */ /* 0x008fca0007f1e0ff */
[----:B----4-:R-:W-:Y:S02]  /*1c3f0*/  @P6 IMAD.X R3, RZ, RZ, R2, P0 ;  /* 0x000000ffff036224 */ /* 0x010fe400000e0602 */
[----:B------:R-:W-:Y:S02]  /*1c400*/  @P6 IMAD.MOV.U32 R2, RZ, RZ, R14 ;  /* 0x000000ffff026224 */ /* 0x000fe400078e000e */
[----:B------:R-:W3:Y:S04]  /*1c410*/  SHFL.IDX PT, R14, R8, 0x1, 0x181f ;  /* 0x00381f00080e7f89 */ /* 0x000ee800000e0000 */
[----:B------:R4:W-:Y:S01]  /*1c420*/  @P6 LDGSTS.E.BYPASS.LTC128B.128 [R4+0x18400], desc[UR54][R2.64], !P2 ;  /* 0x1840000002046fae */ /* 0x0009e2000d101d76 */
[----:B------:R-:W-:-:S03]  /*1c430*/  LOP3.LUT P6, RZ, R16, 0x100, RZ, 0xc0, !PT ;  /* 0x0000010010ff7812 */ /* 0x000fc600078cc0ff */
[----:B----4-:R-:W4:Y:S01]  /*1c440*/  SHFL.IDX PT, R2, R5, 0x1, 0x181f ;  /* 0x00381f0005027f89 */ /* 0x010f2200000e0000 */
[----:B---3--:R-:W-:-:S05]  /*1c450*/  @P1 IADD3 R14, P0, R30, R14, RZ ;  /* 0x0000000e1e0e1210 */ /* 0x008fca0007f1e0ff */
[----:B----4-:R-:W-:Y:S02]  /*1c460*/  @P1 IMAD.X R3, RZ, RZ, R2, P0 ;  /* 0x000000ffff031224 */ /* 0x010fe400000e0602 */
[----:B------:R-:W-:Y:S02]  /*1c470*/  @P1 IMAD.MOV.U32 R2, RZ, RZ, R14 ;  /* 0x000000ffff021224 */ /* 0x000fe400078e000e */
[----:B------:R-:W3:Y:S04]  /*1c480*/  SHFL.IDX PT, R14, R8, 0x2, 0x181f ;  /* 0x00581f00080e7f89 */ /* 0x000ee800000e0000 */
[----:B------:R4:W-:Y:S01]  /*1c490*/  @P1 LDGSTS.E.BYPASS.LTC128B.128 [R4+0x18c00], desc[UR54][R2.64], !P2 ;  /* 0x18c0000002041fae */ /* 0x0009e2000d101d76 */
[----:B------:R-:W-:-:S03]  /*1c4a0*/  ISETP.NE.AND P1, PT, R9, RZ, PT ;  /* 0x000000ff0900720c */ /* 0x000fc60003f25270 */
[----:B----4-:R-:W4:Y:S01]  /*1c4b0*/  SHFL.IDX PT, R2, R5, 0x2, 0x181f ;  /* 0x00581f0005027f89 */ /* 0x010f2200000e0000 */
[----:B---3--:R-:W-:-:S05]  /*1c4c0*/  @P5 IADD3 R14, P0, R30, R14, RZ ;  /* 0x0000000e1e0e5210 */ /* 0x008fca0007f1e0ff */
[----:B----4-:R-:W-:Y:S02]  /*1c4d0*/  @P5 IMAD.X R9, RZ, RZ, R2, P0 ;  /* 0x000000ffff095224 */ /* 0x010fe400000e0602 */
[----:B------:R-:W-:Y:S02]  /*1c4e0*/  @P5 IMAD.MOV.U32 R2, RZ, RZ, R14 ;  /* 0x000000ffff025224 */ /* 0x000fe400078e000e */
[----:B------:R-:W-:Y:S01]  /*1c4f0*/  @P5 IMAD.MOV.U32 R3, RZ, RZ, R9 ;  /* 0x000000ffff035224 */ /* 0x000fe200078e0009 */
[----:B------:R-:W3:Y:S04]  /*1c500*/  SHFL.IDX PT, R14, R8, 0x3, 0x181f ;  /* 0x00781f00080e7f89 */ /* 0x000ee800000e0000 */
[----:B------:R4:W-:Y:S01]  /*1c510*/  @P5 LDGSTS.E.BYPASS.LTC128B.128 [R4+0x19400], desc[UR54][R2.64], !P2 ;  /* 0x1940000002045fae */ /* 0x0009e2000d101d76 */
[----:B------:R-:W-:-:S03]  /*1c520*/  LOP3.LUT P5, RZ, R16, 0x40, RZ, 0xc0, !PT ;  /* 0x0000004010ff7812 */ /* 0x000fc600078ac0ff */
        /* <DEDUP_REMOVED lines=8> */
[----:B----4-:R-:W4:Y:S10]  /*1c5b0*/  SHFL.IDX PT, R2, R5, 0x4, 0x181f ;  /* 0x00981f0005027f89 */ /* 0x010f3400000e0000 */
[----:B---3--:R-:W-:-:S05]  /*1c5c0*/  @P4 IADD3 R14, P0, R30, R14, RZ ;  /* 0x0000000e1e0e4210 */ /* 0x008fca0007f1e0ff */
[----:B----4-:R-:W-:Y:S02]  /*1c5d0*/  @P4 IMAD.X R9, RZ, RZ, R2, P0 ;  /* 0x000000ffff094224 */ /* 0x010fe400000e0602 */
[----:B------:R-:W-:Y:S02]  /*1c5e0*/  @P4 IMAD.MOV.U32 R2, RZ, RZ, R14 ;  /* 0x000000ffff024224 */ /* 0x000fe400078e000e */
[----:B------:R-:W-:Y:S01]  /*1c5f0*/  @P4 IMAD.MOV.U32 R3, RZ, RZ, R9 ;  /* 0x000000ffff034224 */ /* 0x000fe200078e0009 */
[----:B------:R-:W3:Y:S04]  /*1c600*/  SHFL.IDX PT, R14, R8, 0x5, 0x181f ;  /* 0x00b81f00080e7f89 */ /* 0x000ee800000e0000 */
[----:B------:R4:W-:Y:S04]  /*1c610*/  @P4 LDGSTS.E.BYPASS.LTC128B.128 [R4+0x1a400], desc[UR54][R2.64], !P2 ;  /* 0x1a40000002044fae */ /* 0x0009e8000d101d76 */
[----:B----4-:R-:W4:Y:S01]  /*1c620*/  SHFL.IDX PT, R2, R5, 0x5, 0x181f ;  /* 0x00b81f0005027f89 */ /* 0x010f2200000e0000 */
[----:B---3--:R-:W-:-:S05]  /*1c630*/  @P5 IADD3 R14, P0, R30, R14, RZ ;  /* 0x0000000e1e0e5210 */ /* 0x008fca0007f1e0ff */
[----:B----4-:R-:W-:Y:S02]  /*1c640*/  @P5 IMAD.X R9, RZ, RZ, R2, P0 ;  /* 0x000000ffff095224 */ /* 0x010fe400000e0602 */
[----:B------:R-:W-:Y:S02]  /*1c650*/  @P5 IMAD.MOV.U32 R2, RZ, RZ, R14 ;  /* 0x000000ffff025224 */ /* 0x000fe400078e000e */
[----:B------:R-:W-:Y:S01]  /*1c660*/  @P5 IMAD.MOV.U32 R3, RZ, RZ, R9 ;  /* 0x000000ffff035224 */ /* 0x000fe200078e0009 */
[----:B------:R-:W3:Y:S04]  /*1c670*/  SHFL.IDX PT, R14, R8, 0x6, 0x181f ;  /* 0x00d81f00080e7f89 */ /* 0x000ee800000e0000 */
[----:B------:R4:W-:Y:S04]  /*1c680*/  @P5 LDGSTS.E.BYPASS.LTC128B.128 [R4+0x1ac00], desc[UR54][R2.64], !P2 ;  /* 0x1ac0000002045fae */ /* 0x0009e8000d101d76 */
[----:B----4-:R-:W4:Y:S04]  /*1c690*/  SHFL.IDX PT, R2, R5, 0x6, 0x181f ;  /* 0x00d81f0005027f89 */ /* 0x010f2800000e0000 */
[----:B------:R-:W-:Y:S01]  /*1c6a0*/  SHFL.IDX PT, R5, R5, 0x7, 0x181f ;  /* 0x00f81f0005057f89 */ /* 0x000fe200000e0000 */
[----:B---3--:R-:W-:-:S05]  /*1c6b0*/  @P6 IADD3 R14, P0, R30, R14, RZ ;  /* 0x0000000e1e0e6210 */ /* 0x008fca0007f1e0ff */
[----:B----4-:R-:W-:Y:S02]  /*1c6c0*/  @P6 IMAD.X R9, RZ, RZ, R2, P0 ;  /* 0x000000ffff096224 */ /* 0x010fe400000e0602 */
[----:B------:R-:W-:Y:S02]  /*1c6d0*/  @P6 IMAD.MOV.U32 R2, RZ, RZ, R14 ;  /* 0x000000ffff026224 */ /* 0x000fe400078e000e */
[----:B------:R-:W3:Y:S01]  /*1c6e0*/  SHFL.IDX PT, R14, R8, 0x7, 0x181f ;  /* 0x00f81f00080e7f89 */ /* 0x000ee200000e0000 */
[----:B------:R-:W-:-:S05]  /*1c6f0*/  @P6 IMAD.MOV.U32 R3, RZ, RZ, R9 ;  /* 0x000000ffff036224 */ /* 0x000fca00078e0009 */
[----:B------:R4:W-:Y:S01]  /*1c700*/  @P6 LDGSTS.E.BYPASS.LTC128B.128 [R4+0x1b400], desc[UR54][R2.64], !P2 ;  /* 0x1b40000002046fae */ /* 0x0009e2000d101d76 */
[----:B---3--:R-:W-:-:S05]  /*1c710*/  @P3 IADD3 R14, P0, R30, R14, RZ ;  /* 0x0000000e1e0e3210 */ /* 0x008fca0007f1e0ff */
[----:B------:R-:W-:Y:S02]  /*1c720*/  @P3 IMAD.X R9, RZ, RZ, R5, P0 ;  /* 0x000000ffff093224 */ /* 0x000fe400000e0605 */
[----:B----4-:R-:W-:Y:S01]  /*1c730*/  @P3 IMAD.MOV.U32 R2, RZ, RZ, R14 ;  /* 0x000000ffff023224 */ /* 0x010fe200078e000e */
[----:B------:R-:W-:Y:S01]  /*1c740*/  SHFL.IDX PT, R5, R6, 0x1, 0x181f ;  /* 0x00381f0006057f89 */ /* 0x000fe200000e0000 */
[----:B------:R-:W-:-:S03]  /*1c750*/  @P3 IMAD.MOV.U32 R3, RZ, RZ, R9 ;  /* 0x000000ffff033224 */ /* 0x000fc600078e0009 */
[----:B------:R-:W3:Y:S04]  /*1c760*/  SHFL.IDX PT, R14, R7, RZ, 0x181f ;  /* 0x00181fff070e7589 */ /* 0x000ee800000e0000 */
[----:B------:R-:W4:Y:S04]  /*1c770*/  SHFL.IDX PT, R9, R6, RZ, 0x181f ;  /* 0x00181fff06097589 */ /* 0x000f2800000e0000 */
[----:B------:R5:W-:Y:S01]  /*1c780*/  @P3 LDGSTS.E.BYPASS.LTC128B.128 [R4+0x1bc00], desc[UR54][R2.64], !P2 ;  /* 0x1bc0000002043fae */ /* 0x000be2000d101d76 */
[----:B---3--:R-:W-:-:S05]  /*1c790*/  @P1 IADD3 R14, P0, R30, R14, RZ ;  /* 0x0000000e1e0e1210 */ /* 0x008fca0007f1e0ff */
[----:B----4-:R-:W-:Y:S02]  /*1c7a0*/  @P1 IMAD.X R9, RZ, RZ, R9, P0 ;  /* 0x000000ffff091224 */ /* 0x010fe400000e0609 */
[----:B-----5:R-:W-:Y:S02]  /*1c7b0*/  @P1 IMAD.MOV.U32 R2, RZ, RZ, R14 ;  /* 0x000000ffff021224 */ /* 0x020fe400078e000e */
[----:B------:R-:W-:Y:S01]  /*1c7c0*/  @P1 IMAD.MOV.U32 R3, RZ, RZ, R9 ;  /* 0x000000ffff031224 */ /* 0x000fe200078e0009 */
[----:B------:R3:W4:Y:S04]  /*1c7d0*/  SHFL.IDX PT, R14, R7, 0x1, 0x181f ;  /* 0x00381f00070e7f89 */ /* 0x00072800000e0000 */
[----:B------:R3:W-:Y:S02]  /*1c7e0*/  @P1 LDGSTS.E.BYPASS.LTC128B.128 [R4+0x1c400], desc[UR54][R2.64], !P2 ;  /* 0x1c40000002041fae */ /* 0x0007e4000d101d76 */
.L_x_8972:
        /* <DEDUP_REMOVED lines=9> */
.L_x_8859:
        /* <DEDUP_REMOVED lines=11> */
.L_x_8860:
[----:B------:R3:W-:Y:S02]  /*1c930*/  SYNCS.ARRIVE.TRANS64.A1T0 RZ, [R0+URZ+0x22830], RZ ;  /* 0x022830ff00ff79a7 */ /* 0x0007e4000810003f */
[----:B------:R-:W-:Y:S05]  /*1c940*/  WARPSYNC.ALL ;  /* 0x0000000000007948 */ /* 0x000fea0003800000 */
[----:B0123--:R-:W-:Y:S01]  /*1c950*/  VIADD R0, R17, 0x14400 ;  /* 0x0001440011007836 */ /* 0x00ffe20000000000 */
        /* <DEDUP_REMOVED lines=26> */
.L_x_8862:
[----:B------:R-:W-:Y:S05]  /*1cb00*/  BSYNC B6 ;  /* 0x0000000000067941 */ /* 0x000fea0003800000 */
.L_x_8861:
[----:B------:R0:W5:Y:S01]  /*1cb10*/  LDL R8, [R1+0x1c] ;  /* 0x00001c0001087983 */ /* 0x0001620000100800 */
[----:B------:R-:W-:Y:S01]  /*1cb20*/  UISETP.NE.AND UP0, UPT, UR49, URZ, UPT ;  /* 0x0000003f3100728c */ /* 0x000fe2000bf05270 */
[C---:B------:R-:W-:Y:S01]  /*1cb30*/  R2UR UR8, R18.reuse ;  /* 0x00000000120872ca */ /* 0x040fe200000e0000 */
[----:B------:R-:W-:Y:S01]  /*1cb40*/  ULDC.64 UR6, c[0x0][0x2d8] ;  /* 0x0000b60000067ab9 */ /* 0x000fe20000000a00 */
[----:B------:R-:W1:Y:S01]  /*1cb50*/  S2R R20, SR_TID.X ;  /* 0x0000000000147919 */ /* 0x000e620000002100 */
[----:B------:R-:W-:Y:S01]  /*1cb60*/  R2UR UR9, R18 ;  /* 0x00000000120972ca */ /* 0x000fe200000e0000 */
[----:B------:R-:W-:Y:S01]  /*1cb70*/  UMOV UR4, UR38 ;  /* 0x0000002600047c82 */ /* 0x000fe20008000000 */
[----:B------:R-:W-:Y:S01]  /*1cb80*/  PLOP3.LUT P0, PT, PT, PT, UP0, 0x80, 0x0 ;  /* 0x000000000000781c */ /* 0x000fe20003f0f008 */
[----:B------:R-:W-:Y:S01]  /*1cb90*/  UMOV UR5, UR45 ;  /* 0x0000002d00057c82 */ /* 0x000fe20008000000 */
[----:B------:R-:W-:Y:S01]  /*1cba0*/  PLOP3.LUT P1, PT, PT, PT, UP0, 0x80, 0x0 ;  /* 0x000000000000781c */ /* 0x000fe20003f2f008 */
[----:B------:R-:W-:Y:S01]  /*1cbb0*/  UISETP.NE.AND UP1, UPT, UR48, URZ, UPT ;  /* 0x0000003f3000728c */ /* 0x000fe2000bf25270 */
[----:B------:R-:W2:Y:S01]  /*1cbc0*/  LDC R6, c[0x0][0x448] ;  /* 0x00011200ff067b82 */ /* 0x000ea20000000800 */
[----:B------:R-:W-:-:S03]  /*1cbd0*/  @UP0 ULDC UR10, c[0x0][0x44c] ;  /* 0x00011300000a0ab9 */ /* 0x000fc60000000800 */
[----:B------:R-:W-:Y:S02]  /*1cbe0*/  UIMAD.WIDE.U32 UR4, UR8, UR6, UR4 ;  /* 0x00000006080472a5 */ /* 0x000fe4000f8e0004 */
[----:B------:R-:W-:Y:S02]  /*1cbf0*/  USHF.R.S32.HI UR6, URZ, 0x1f, UR41 ;  /* 0x0000001f3f067899 */ /* 0x000fe40008011429 */
[----:B------:R-:W-:Y:S02]  /*1cc00*/  UIMAD UR5, UR9, UR7, UR5 ;  /* 0x00000007090572a4 */ /* 0x000fe4000f8e0205 */
[----:B------:R-:W-:Y:S01]  /*1cc10*/  USEL UR6, UR6, URZ, !UP1 ;  /* 0x0000003f06067287 */ /* 0x000fe2000c800000 */
[----:B------:R-:W-:Y:S01]  /*1cc20*/  ULDC.64 UR8, c[0x0][0x2e0] ;  /* 0x0000b80000087ab9 */ /* 0x000fe20000000a00 */
[----:B------:R-:W-:Y:S01]  /*1cc30*/  USEL UR7, UR41, URZ, !UP1 ;  /* 0x0000003f29077287 */ /* 0x000fe2000c800000 */
[C---:B-1----:R-:W-:Y:S01]  /*1cc40*/  LOP3.LUT R21, R20.reuse, 0x7f, RZ, 0xc0, !PT ;  /* 0x0000007f14157812 */ /* 0x042fe200078ec0ff */
[----:B------:R-:W-:-:S03]  /*1cc50*/  IMAD.SHL.U32 R20, R20, 0x10, RZ ;  /* 0x0000001014147824 */ /* 0x000fc600078e00ff */
[----:B------:R-:W-:-:S04]  /*1cc60*/  SHF.R.U32.HI R21, RZ, 0x3, R21 ;  /* 0x00000003ff157819 */ /* 0x000fc80000011615 */
[----:B------:R-:W-:-:S05]  /*1cc70*/  LOP3.LUT R20, R21, 0x70, R20, 0xf8, !PT ;  /* 0x0000007015147812 */ /* 0x000fca00078ef814 */
[----:B------:R-:W-:-:S04]  /*1cc80*/  IMAD.IADD R9, R20, 0x1, R19 ;  /* 0x0000000114097824 */ /* 0x000fc800078e0213 */
[----:B------:R-:W-:Y:S01]  /*1cc90*/  @P0 IMAD.HI.U32 R0, R9, UR10, RZ ;  /* 0x0000000a09000c27 */ /* 0x000fe2000f8e00ff */
[----:B------:R-:W-:-:S03]  /*1cca0*/  @UP0 ULDC UR10, c[0x0][0x450] ;  /* 0x00011400000a0ab9 */ /* 0x000fc60000000800 */
[----:B------:R-:W-:Y:S01]  /*1ccb0*/  IMAD.MOV.U32 R7, RZ, RZ, R9 ;  /* 0x000000ffff077224 */ /* 0x000fe200078e0009 */
[----:B------:R-:W-:Y:S01]  /*1ccc0*/  @P1 SHF.R.U32.HI R7, RZ, UR10, R0 ;  /* 0x0000000aff071c19 */ /* 0x000fe20008011600 */
[----:B------:R-:W-:-:S03]  /*1ccd0*/  UIMAD UR6, UR6, UR8, URZ ;  /* 0x00000008060672a4 */ /* 0x000fc6000f8e023f */
[----:B------:R-:W-:Y:S01]  /*1cce0*/  SHF.R.S32.HI R0, RZ, 0x1f, R7 ;  /* 0x0000001fff007819 */ /* 0x000fe20000011407 */
[----:B------:R-:W-:Y:S02]  /*1ccf0*/  UIMAD UR6, UR7, UR9, UR6 ;  /* 0x00000009070672a4 */ /* 0x000fe4000f8e0206 */
[----:B------:R-:W-:-:S03]  /*1cd00*/  UIMAD.WIDE.U32 UR4, UR7, UR8, UR4 ;  /* 0x00000008070472a5 */ /* 0x000fc6000f8e0004 */
[----:B------:R-:W-:Y:S01]  /*1cd10*/  ULDC.64 UR8, c[0x0][0x2d0] ;  /* 0x0000b40000087ab9 */ /* 0x000fe20000000a00 */
[----:B------:R-:W1:Y:S01]  /*1cd20*/  S2R R20, SR_TID.X ;  /* 0x0000000000147919 */ /* 0x000e620000002100 */
[----:B------:R-:W-:Y:S01]  /*1cd30*/  IMAD R0, R0, UR8, RZ ;  /* 0x0000000800007c24 */ /* 0x000fe2000f8e02ff */
[----:B------:R-:W-:Y:S02]  /*1cd40*/  UIADD3 UR6, UR5, UR6, URZ ;  /* 0x0000000605067290 */ /* 0x000fe4000fffe03f */
[----:B------:R-:W-:Y:S02]  /*1cd50*/  IMAD.U32 R5, RZ, RZ, UR5 ;  /* 0x00000005ff057e24 */ /* 0x000fe4000f8e00ff */
[----:B------:R-:W-:Y:S02]  /*1cd60*/  IMAD R5, R7, UR9, R0 ;  /* 0x0000000907057c24 */ /* 0x000fe4000f8e0200 */
[----:B------:R-:W-:Y:S01]  /*1cd70*/  IMAD.U32 R4, RZ, RZ, UR4 ;  /* 0x00000004ff047e24 */ /* 0x000fe2000f8e00ff */
[----:B------:R-:W-:Y:S01]  /*1cd80*/  ULDC.64 UR4, c[0x0][0x2c8] ;  /* 0x0000b20000047ab9 */ /* 0x000fe20000000a00 */
[----:B------:R-:W-:-:S02]  /*1cd90*/  IMAD.MOV R0, RZ, RZ, -R7 ;  /* 0x000000ffff007224 */ /* 0x000fc400078e0a07 */
[----:B------:R-:W-:Y:S02]  /*1cda0*/  IMAD.U32 R3, RZ, RZ, UR6 ;  /* 0x00000006ff037e24 */ /* 0x000fe4000f8e00ff */
[----:B------:R-:W-:Y:S02]  /*1cdb0*/  IMAD.MOV.U32 R2, RZ, RZ, R4 ;  /* 0x000000ffff027224 */ /* 0x000fe400078e0004 */
[----:B--2---:R-:W-:Y:S02]  /*1cdc0*/  IMAD R9, R6, R0, R9 ;  /* 0x0000000006097224 */ /* 0x004fe400078e0209 */
[----:B------:R-:W-:-:S03]  /*1cdd0*/  IMAD.WIDE.U32 R2, R7, UR8, R2 ;  /* 0x0000000807027c25 */ /* 0x000fc6000f8e0002 */
[----:B------:R-:W-:Y:S01]  /*1cde0*/  SHF.R.S32.HI R0, RZ, 0x1f, R9 ;  /* 0x0000001fff007819 */ /* 0x000fe20000011409 */
[----:B------:R-:W-:-:S04]  /*1cdf0*/  IMAD.IADD R3, R3, 0x1, R5 ;  /* 0x0000000103037824 */ /* 0x000fc800078e0205 */
        /* <DEDUP_REMOVED lines=9> */
[----:B-1----:R-:W-:-:S04]  /*1ce90*/  LOP3.LUT R20, R20, 0x7f, RZ, 0xc0, !PT ;  /* 0x0000007f14147812 */ /* 0x002fc800078ec0ff */
[----:B------:R-:W-:Y:S01]  /*1cea0*/  SHF.R.U32.HI R10, RZ, 0x3, R20 ;  /* 0x00000003ff0a7819 */ /* 0x000fe20000011614 */
[----:B0-----:R-:W-:Y:S06]  /*1ceb0*/  BRA.DIV UR4, `(.L_x_8863) ;  /* 0x0000005a044c7947 */ /* 0x001fec000b800000 */
[----:B------:R-:W0:Y:S01]  /*1cec0*/  SHFL.IDX PT, R14, R0, RZ, 0x181f ;  /* 0x00181fff000e7589 */ /* 0x000e2200000e0000 */
[----:B------:R-:W-:Y:S02]  /*1ced0*/  IMAD R4, R6, UR42, RZ ;  /* 0x0000002a06047c24 */ /* 0x000fe4000f8e02ff */
[----:B------:R-:W-:Y:S01]  /*1cee0*/  IMAD.IADD R19, R10, 0x1, R19 ;  /* 0x000000010a137824 */ /* 0x000fe200078e0213 */
[----:B------:R-:W1:Y:S03]  /*1cef0*/  SHFL.IDX PT, R2, R5, RZ, 0x181f ;  /* 0x00181fff05027589 */ /* 0x000e6600000e0000 */
[C---:B------:R-:W-:Y:S01]  /*1cf00*/  VIADD R7, R19.reuse, 0x10 ;  /* 0x0000001013077836 */ /* 0x040fe20000000000 */
[----:B------:R-:W-:Y:S01]  /*1cf10*/  ISETP.GE.AND P2, PT, R19, R4, PT ;  /* 0x000000041300720c */ /* 0x000fe20003f46270 */
[----:B------:R-:W-:-:S12]  /*1cf20*/  SHFL.IDX PT, R6, R5, 0x1, 0x181f ;  /* 0x00381f0005067f89 */ /* 0x000fd800000e0000 */
[----:B0-----:R-:W-:-:S05]  /*1cf30*/  @!P2 IADD3 R14, P1, R30, R14, RZ ;  /* 0x0000000e1e0ea210 */ /* 0x001fca0007f3e0ff */
[----:B-1----:R-:W-:Y:S02]  /*1cf40*/  @!P2 IMAD.X R3, RZ, RZ, R2, P1 ;  /* 0x000000ffff03a224 */ /* 0x002fe400008e0602 */
[----:B------:R-:W-:Y:S02]  /*1cf50*/  @!P2 IMAD.MOV.U32 R2, RZ, RZ, R14 ;  /* 0x000000ffff02a224 */ /* 0x000fe400078e000e */
[----:B------:R-:W0:Y:S04]  /*1cf60*/  SHFL.IDX PT, R14, R0, 0x1, 0x181f ;  /* 0x00381f00000e7f89 */ /* 0x000e2800000e0000 */
[----:B-----5:R0:W-:Y:S01]  /*1cf70*/  @!P2 LDGSTS.E.BYPASS.LTC128B.128 [R8+0x14400], desc[UR54][R2.64], !P0 ;  /* 0x144000000208afae */ /* 0x0201e2000c101d76 */
[----:B------:R-:W-:Y:S01]  /*1cf80*/  ISETP.GE.AND P2, PT, R7, R4, PT ;  /* 0x000000040700720c */ /* 0x000fe20003f46270 */
[----:B------:R-:W-:-:S12]  /*1cf90*/  VIADD R7, R19, 0x20 ;  /* 0x0000002013077836 */ /* 0x000fd80000000000 */
[----:B0-----:R-:W-:Y:S02]  /*1cfa0*/  @!P2 IADD3 R2, P1, R30, R14, RZ ;  /* 0x0000000e1e02a210 */ /* 0x001fe40007f3e0ff */
[----:B------:R-:W0:Y:S03]  /*1cfb0*/  SHFL.IDX PT, R14, R0, 0x2, 0x181f ;  /* 0x00581f00000e7f89 */ /* 0x000e2600000e0000 */
[----:B------:R-:W-:Y:S02]  /*1cfc0*/  @!P2 IMAD.X R3, RZ, RZ, R6, P1 ;  /* 0x000000ffff03a224 */ /* 0x000fe400008e0606 */
[----:B------:R-:W1:Y:S04]  /*1cfd0*/  SHFL.IDX PT, R6, R5, 0x2, 0x181f ;  /* 0x00581f0005067f89 */ /* 0x000e6800000e0000 */
[----:B------:R0:W-:Y:S01]  /*1cfe0*/  @!P2 LDGSTS.E.BYPASS.LTC128B.128 [R8+0x14c00], desc[UR54][R2.64], !P0 ;  /* 0x14c000000208afae */ /* 0x0001e2000c101d76 */
[----:B------:R-:W-:Y:S01]  /*1cff0*/  ISETP.GE.AND P2, PT, R7, R4, PT ;  /* 0x000000040700720c */ /* 0x000fe20003f46270 */
[----:B------:R-:W-:-:S12]  /*1d000*/  VIADD R7, R19, 0x30 ;  /* 0x0000003013077836 */ /* 0x000fd80000000000 */
[----:B0-----:R-:W-:Y:S02]  /*1d010*/  @!P2 IADD3 R2, P1, R30, R14, RZ ;  /* 0x0000000e1e02a210 */ /* 0x001fe40007f3e0ff */
[----:B------:R-:W0:Y:S03]  /*1d020*/  SHFL.IDX PT, R14, R0, 0x3, 0x181f ;  /* 0x00781f00000e7f89 */ /* 0x000e2600000e0000 */
[----:B-1----:R-:W-:Y:S02]  /*1d030*/  @!P2 IMAD.X R3, RZ, RZ, R6, P1 ;  /* 0x000000ffff03a224 */ /* 0x002fe400008e0606 */
        /* <DEDUP_REMOVED lines=23> */
[----:B------:R-:W-:-:S13]  /*1d1b0*/  ISETP.GE.AND P2, PT, R7, R4, PT ;  /* 0x000000040700720c */ /* 0x000fda0003f46270 */
[----:B0-----:R-:W-:Y:S02]  /*1d1c0*/  @!P2 IADD3 R2, P1, R30, R14, RZ ;  /* 0x0000000e1e02a210 */ /* 0x001fe40007f3e0ff */
[----:B------:R0:W2:Y:S03]  /*1d1d0*/  SHFL.IDX PT, R14, R0, 0x7, 0x181f ;  /* 0x00f81f00000e7f89 */ /* 0x0000a600000e0000 */
[----:B-1----:R-:W-:Y:S02]  /*1d1e0*/  @!P2 IMAD.X R3, RZ, RZ, R6, P1 ;  /* 0x000000ffff03a224 */ /* 0x002fe400008e0606 */
[----:B------:R0:W1:Y:S04]  /*1d1f0*/  SHFL.IDX PT, R6, R5, 0x7, 0x181f ;  /* 0x00f81f0005067f89 */ /* 0x00006800000e0000 */
[----:B------:R0:W-:Y:S02]  /*1d200*/  @!P2 LDGSTS.E.BYPASS.LTC128B.128 [R8+0x17400], desc[UR54][R2.64], !P0 ;  /* 0x174000000208afae */ /* 0x0001e4000c101d76 */
.L_x_8989:
[----:B------:R-:W-:-:S05]  /*1d210*/  VIADD R19, R19, 0x70 ;  /* 0x0000007013137836 */ /* 0x000fca0000000000 */
[----:B------:R-:W-:-:S13]  /*1d220*/  ISETP.GE.AND P1, PT, R19, R4, PT ;  /* 0x000000041300720c */ /* 0x000fda0003f26270 */
[----:B0-2---:R-:W-:-:S05]  /*1d230*/  @!P1 IADD3 R2, P2, R30, R14, RZ ;  /* 0x0000000e1e029210 */ /* 0x005fca0007f5e0ff */
[----:B-1----:R-:W-:-:S05]  /*1d240*/  @!P1 IMAD.X R3, RZ, RZ, R6, P2 ;  /* 0x000000ffff039224 */ /* 0x002fca00010e0606 */
[----:B------:R-:W-:Y:S01]  /*1d250*/  @!PT LDS RZ, [RZ] ;  /* 0x00000000fffff984 */ /* 0x000fe20000000800 */
[----:B------:R-:W-:Y:S01]  /*1d260*/  @!PT LDS RZ, [RZ] ;  /* 0x00000000fffff984 */ /* 0x000fe20000000800 */
[----:B------:R-:W-:Y:S01]  /*1d270*/  @!PT LDS RZ, [RZ] ;  /* 0x00000000fffff984 */ /* 0x000fe20000000800 */
[----:B------:R0:W-:Y:S01]  /*1d280*/  @!P1 LDGSTS.E.BYPASS.LTC128B.128 [R8+0x17c00], desc[UR54][R2.64], !P0 ;  /* 0x17c0000002089fae */ /* 0x0001e2000c101d76 */
[----:B------:R-:W-:Y:S01]  /*1d290*/  PLOP3.LUT P0, PT, PT, PT, PT, 0x80, 0x0 ;  /* 0x000000000000781c */ /* 0x000fe20003f0f070 */
[----:B------:R-:W-:-:S12]  /*1d2a0*/  NOP ;  /* 0x0000000000007918 */ /* 0x000fd80000000000 */
.L_x_8864:
        /* <DEDUP_REMOVED lines=18> */
.L_x_8990:
[----:B------:R-:W-:Y:S05]  /*1d3d0*/  BSYNC B0 ;  /* 0x0000000000007941 */ /* 0x000fea0003800000 */
.L_x_8865:
[----:B------:R-:W-:-:S04]  /*1d3e0*/  UIADD3 UR4, UR50, -0x2, URZ ;  /* 0xfffffffe32047890 */ /* 0x000fc8000fffe03f */
[----:B------:R-:W-:-:S06]  /*1d3f0*/  UISETP.GE.AND UP0, UPT, UR4, UR43, UPT ;  /* 0x0000002b0400728c */ /* 0x000fcc000bf06270 */
[----:B------:R-:W-:-:S13]  /*1d400*/  PLOP3.LUT P0, PT, PT, PT, UP0, 0x80, 0x0 ;  /* 0x000000000000781c */ /* 0x000fda0003f0f008 */
[----:B------:R-:W-:Y:S05]  /*1d410*/  @!P0 BRA `(.L_x_8867) ;  /* 0x0000001800508947 */ /* 0x000fea0003800000 */
[----:B------:R-:W-:Y:S02]  /*1d420*/  IMAD.MOV.U32 R22, RZ, RZ, R31 ;  /* 0x000000ffff167224 */ /* 0x000fe400078e001f */
[----:B------:R-:W-:Y:S02]  /*1d430*/  IMAD.MOV.U32 R23, RZ, RZ, R35 ;  /* 0x000000ffff177224 */ /* 0x000fe400078e0023 */
[----:B------:R-:W-:-:S07]  /*1d440*/  IMAD.U32 R32, RZ, RZ, UR4 ;  /* 0x00000004ff207e24 */ /* 0x000fce000f8e00ff */
.L_x_8887:
[----:B-1----:R-:W1:Y:S01]  /*1d450*/  S2R R2, SR_TID.X ;  /* 0x0000000000027919 */ /* 0x002e620000002100 */
[----:B0-----:R-:W0:Y:S01]  /*1d460*/  LDC R0, c[0x0][0x430] ;  /* 0x00010c00ff007b82 */ /* 0x001e220000000800 */
[----:B------:R-:W-:Y:S01]  /*1d470*/  IMAD.MOV.U32 R3, RZ, RZ, 0xa0 ;  /* 0x000000a0ff037424 */ /* 0x000fe200078e00ff */
[----:B------:R-:W-:Y:S05]  /*1d480*/  YIELD ;  /* 0x0000000000007946 */ /* 0x000fea0003800000 */
[----:B------:R-:W2:Y:S01]  /*1d490*/  S2R R7, SR_TID.X ;  /* 0x0000000000077919 */ /* 0x000ea20000002100 */
[----:B------:R-:W-:Y:S01]  /*1d4a0*/  IMAD R8, R32, R3, UR37 ;  /* 0x0000002520087e24 */ /* 0x000fe2000f8e0203 */
[----:B------:R-:W-:Y:S01]  /*1d4b0*/  ULDC.64 UR4, c[0x0][0x428] ;  /* 0x00010a0000047ab9 */ /* 0x000fe20000000a00 */
[----:B0-----:R-:W-:-:S02]  /*1d4c0*/  ISETP.NE.AND P0, PT, R0, 0x1, PT ;  /* 0x000000010000780c */ /* 0x001fc40003f05270 */
[----:B-1----:R-:W-:-:S04]  /*1d4d0*/  LOP3.LUT R2, R2, 0x7f, RZ, 0xc0, !PT ;  /* 0x0000007f02027812 */ /* 0x002fc800078ec0ff */
[----:B------:R-:W-:-:S07]  /*1d4e0*/  SHF.R.U32.HI R6, RZ, 0x3, R2 ;  /* 0x00000003ff067819 */ /* 0x000fce0000011602 */
[----:B------:R-:W0:Y:S01]  /*1d4f0*/  @P0 LDC R0, c[0x0][0x434] ;  /* 0x00010d00ff000b82 */ /* 0x000e220000000800 */
[C---:B--2---:R-:W-:Y:S01]  /*1d500*/  IMAD.SHL.U32 R9, R7.reuse, 0x10, RZ ;  /* 0x0000001007097824 */ /* 0x044fe200078e00ff */
[----:B------:R-:W-:-:S04]  /*1d510*/  LOP3.LUT R2, R7, 0x7f, RZ, 0xc0, !PT ;  /* 0x0000007f07027812 */ /* 0x000fc800078ec0ff */
[----:B------:R-:W-:Y:S02]  /*1d520*/  LOP3.LUT R9, R6, 0x70, R9, 0xf8, !PT ;  /* 0x0000007006097812 */ /* 0x000fe400078ef809 */
[----:B------:R-:W1:Y:S01]  /*1d530*/  @P0 LDC R4, c[0x0][0x438] ;  /* 0x00010e00ff040b82 */ /* 0x000e620000000800 */
[----:B------:R-:W2:Y:S01]  /*1d540*/  S2R R6, SR_TID.X ;  /* 0x0000000000067919 */ /* 0x000ea20000002100 */
[----:B------:R-:W-:Y:S01]  /*1d550*/  SHF.R.U32.HI R7, RZ, 0x3, R2 ;  /* 0x00000003ff077819 */ /* 0x000fe20000011602 */
[----:B------:R-:W-:-:S05]  /*1d560*/  IMAD.IADD R9, R9, 0x1, R8 ;  /* 0x0000000109097824 */ /* 0x000fca00078e0208 */
[----:B------:R-:W3:Y:S08]  /*1d570*/  @P0 LDC R5, c[0x0][0x434] ;  /* 0x00010d00ff050b82 */ /* 0x000ef00000000800 */
[----:B------:R-:W4:Y:S01]  /*1d580*/  @P0 LDC R2, c[0x0][0x438] ;  /* 0x00010e00ff020b82 */ /* 0x000f220000000800 */
[----:B0-----:R-:W-:-:S04]  /*1d590*/  @P0 IMAD.HI.U32 R3, R9, R0, RZ ;  /* 0x0000000009030227 */ /* 0x001fc800078e00ff */
[----:B------:R-:W-:Y:S01]  /*1d5a0*/  IMAD.MOV.U32 R0, RZ, RZ, R9 ;  /* 0x000000ffff007224 */ /* 0x000fe200078e0009 */
[----:B-1----:R-:W-:-:S05]  /*1d5b0*/  @P0 SHF.R.U32.HI R0, RZ, R4, R3 ;  /* 0x00000004ff000219 */ /* 0x002fca0000011603 */
[----:B------:R-:W-:Y:S02]  /*1d5c0*/  IMAD.MOV.U32 R4, RZ, RZ, R0 ;  /* 0x000000ffff047224 */ /* 0x000fe400078e0000 */
[----:B--2---:R-:W-:-:S05]  /*1d5d0*/  IMAD.SHL.U32 R6, R6, 0x10, RZ ;  /* 0x0000001006067824 */ /* 0x004fca00078e00ff */
[----:B------:R-:W-:-:S04]  /*1d5e0*/  LOP3.LUT R6, R7, 0x70, R6, 0xf8, !PT ;  /* 0x0000007007067812 */ /* 0x000fc800078ef806 */
[----:B------:R-:W-:-:S04]  /*1d5f0*/  LOP3.LUT R6, R6, 0x80, RZ, 0xfc, !PT ;  /* 0x0000008006067812 */ /* 0x000fc800078efcff */
[C---:B------:R-:W-:Y:S01]  /*1d600*/  ISETP.GT.U32.AND P1, PT, R6.reuse, 0x9f, PT ;  /* 0x0000009f0600780c */ /* 0x040fe20003f24070 */
[----:B------:R-:W-:-:S04]  /*1d610*/  IMAD.IADD R8, R6, 0x1, R8 ;  /* 0x0000000106087824 */ /* 0x000fc800078e0208 */
[----:B---3--:R-:W-:Y:S01]  /*1d620*/  @P0 IMAD.HI.U32 R3, R8, R5, RZ ;  /* 0x0000000508030227 */ /* 0x008fe200078e00ff */
[----:B------:R-:W-:-:S03]  /*1d630*/  SHF.R.S32.HI R5, RZ, 0x1f, R0 ;  /* 0x0000001fff057819 */ /* 0x000fc60000011400 */
[----:B------:R-:W-:Y:S01]  /*1d640*/  IMAD.MOV.U32 R11, RZ, RZ, R8 ;  /* 0x000000ffff0b7224 */ /* 0x000fe200078e0008 */
[----:B----4-:R-:W-:Y:S01]  /*1d650*/  @P0 SHF.R.U32.HI R11, RZ, R2, R3 ;  /* 0x00000002ff0b0219 */ /* 0x010fe20000011603 */
[----:B------:R-:W-:Y:S02]  /*1d660*/  IMAD R3, R36, UR4, RZ ;  /* 0x0000000424037c24 */ /* 0x000fe4000f8e02ff */
[----:B------:R-:W-:-:S04]  /*1d670*/  IMAD.WIDE.U32 R4, R34, UR4, R4 ;  /* 0x0000000422047c25 */ /* 0x000fc8000f8e0004 */
[----:B------:R-:W-:Y:S01]  /*1d680*/  IMAD R10, R34, UR5, R3 ;  /* 0x00000005220a7c24 */ /* 0x000fe2000f8e0203 */
[--C-:B------:R-:W-:Y:S01]  /*1d690*/  @!P1 SHF.R.S32.HI R3, RZ, 0x1f, R11.reuse ;  /* 0x0000001fff039819 */ /* 0x100fe2000001140b */
[----:B------:R-:W-:Y:S02]  /*1d6a0*/  @!P1 IMAD.MOV.U32 R2, RZ, RZ, R11 ;  /* 0x000000ffff029224 */ /* 0x000fe400078e000b */
[----:B------:R-:W-:Y:S02]  /*1d6b0*/  IMAD.IADD R5, R10, 0x1, R5 ;  /* 0x000000010a057824 */ /* 0x000fe400078e0205 */
[----:B------:R-:W-:Y:S01]  /*1d6c0*/  @!P1 IMAD.WIDE.U32 R2, R34, UR4, R2 ;  /* 0x0000000422029c25 */ /* 0x000fe2000f8e0002 */
[----:B------:R-:W-:Y:S02]  /*1d6d0*/  ULDC.64 UR4, c[0x0][0x418] ;  /* 0x0001060000047ab9 */ /* 0x000fe40000000a00 */
[----:B------:R-:W-:Y:S01]  /*1d6e0*/  LEA R6, P0, R4, UR4, 0x2 ;  /* 0x0000000404067c11 */ /* 0x000fe2000f8010ff */
[----:B------:R-:W-:-:S03]  /*1d6f0*/  @!P1 IMAD.IADD R10, R10, 0x1, R3 ;  /* 0x000000010a0a9824 */ /* 0x000fc600078e0203 */
[----:B------:R-:W-:Y:S02]  /*1d700*/  LEA.HI.X R7, R4, UR5, R5, 0x2, P0 ;  /* 0x0000000504077c11 */ /* 0x000fe400080f1405 */
[C---:B------:R-:W-:Y:S01]  /*1d710*/  @!P1 LEA R4, P0, R2.reuse, UR4, 0x2 ;  /* 0x0000000402049c11 */ /* 0x040fe2000f8010ff */
[----:B------:R-:W-:Y:S01]  /*1d720*/  IMAD.U32 R12, RZ, RZ, UR44 ;  /* 0x0000002cff0c7e24 */ /* 0x000fe2000f8e00ff */
[----:B------:R-:W-:Y:S02]  /*1d730*/  ULDC UR4, c[0x0][0x430] ;  /* 0x00010c0000047ab9 */ /* 0x000fe40000000800 */
[----:B------:R-:W-:Y:S02]  /*1d740*/  @!P1 LEA.HI.X R5, R2, UR5, R10, 0x2, P0 ;  /* 0x0000000502059c11 */ /* 0x000fe400080f140a */
[----:B------:R0:W2:Y:S01]  /*1d750*/  LDG.E R10, desc[UR54][R6.64] ;  /* 0x00000036060a7981 */ /* 0x0000a2000c1e1900 */
[----:B------:R-:W-:Y:S01]  /*1d760*/  ISETP.NE.AND P2, PT, R12, 0x3, PT ;  /* 0x000000030c00780c */ /* 0x000fe20003f45270 */
[----:B------:R-:W-:-:S02]  /*1d770*/  VIADD R31, R22, 0x1 ;  /* 0x00000001161f7836 */ /* 0x000fc40000000000 */
[----:B------:R-:W-:Y:S02]  /*1d780*/  IMAD.MOV R0, RZ, RZ, -R0 ;  /* 0x000000ffff007224 */ /* 0x000fe400078e0a00 */
[----:B------:R-:W-:Y:S01]  /*1d790*/  IMAD.MOV R3, RZ, RZ, -R11 ;  /* 0x000000ffff037224 */ /* 0x000fe200078e0a0b */
[----:B------:R-:W-:Y:S01]  /*1d7a0*/  ISETP.NE.AND P0, PT, R31, 0x2, PT ;  /* 0x000000021f00780c */ /* 0x000fe20003f05270 */
[----:B0-----:R-:W-:Y:S02]  /*1d7b0*/  IMAD.MOV.U32 R7, RZ, RZ, RZ ;  /* 0x000000ffff077224 */ /* 0x001fe400078e00ff */
[----:B------:R-:W-:Y:S01]  /*1d7c0*/  IMAD R9, R0, UR4, R9 ;  /* 0x0000000400097c24 */ /* 0x000fe2000f8e0209 */
[----:B------:R-:W-:Y:S01]  /*1d7d0*/  SEL R0, RZ, 0x1, P0 ;  /* 0x00000001ff007807 */ /* 0x000fe20000000000 */
[----:B------:R-:W-:Y:S02]  /*1d7e0*/  IMAD R8, R3, UR4, R8 ;  /* 0x0000000403087c24 */ /* 0x000fe4000f8e0208 */
[----:B------:R0:W5:Y:S01]  /*1d7f0*/  @!P1 LDG.E R7, desc[UR54][R4.64] ;  /* 0x0000003604079981 */ /* 0x000162000c1e1900 */
[C---:B------:R-:W-:Y:S01]  /*1d800*/  ISETP.GT.AND P1, PT, R32.reuse, UR43, PT ;  /* 0x0000002b20007c0c */ /* 0x040fe2000bf24270 */
[----:B------:R-:W-:Y:S01]  /*1d810*/  VIADD R32, R32, 0xffffffff ;  /* 0xffffffff20207836 */ /* 0x000fe20000000000 */
[----:B------:R-:W-:-:S02]  /*1d820*/  SEL R31, R31, RZ, P0 ;  /* 0x000000ff1f1f7207 */ /* 0x000fc40000000000 */
[----:B------:R-:W-:Y:S02]  /*1d830*/  LOP3.LUT R35, R23, R0, RZ, 0x3c, !PT ;  /* 0x0000000017237212 */ /* 0x000fe400078e3cff */
[----:B--2---:R-:W-:Y:S01]  /*1d840*/  SHF.R.S32.HI R26, RZ, 0x1f, R10 ;  /* 0x0000001fff1a7819 */ /* 0x004fe2000001140a */
[----:B0-----:R-:W-:Y:S06]  /*1d850*/  @!P2 BRA `(.L_x_8868) ;  /* 0x000000000004a947 */ /* 0x001fec0003800000 */
[----:B------:R-:W-:Y:S01]  /*1d860*/  BPT.TRAP 0x1 ;  /* 0x000000040000795c */ /* 0x000fe20000300000 */
.L_x_8868:
[----:B------:R-:W-:Y:S01]  /*1d870*/  IMAD R0, R31, 0x8, R17 ;  /* 0x000000081f007824 */ /* 0x000fe200078e0211 */
[----:B------:R-:W-:Y:S01]  /*1d880*/  SHF.L.U32 R28, R35, 0x1f, RZ ;  /* 0x0000001f231c7819 */ /* 0x000fe200000006ff */
[----:B------:R-:W-:Y:S01]  /*1d890*/  BSSY B0, `(.L_x_8869) ;  /* 0x0000004000007945 */ /* 0x000fe20003800000 */
[----:B------:R-:W-:Y:S02]  /*1d8a0*/  SHF.R.S32.HI R27, RZ, 0x1f, R9 ;  /* 0x0000001fff1b7819 */ /* 0x000fe40000011409 */
[----:B------:R-:W0:Y:S02]  /*1d8b0*/  SYNCS.PHASECHK.TRANS64.TRYWAIT P0, [R0+URZ+0x22880], R28 ;  /* 0x0228801c000075a7 */ /* 0x000e24000800017f */
[----:B0-----:R-:W-:Y:S05]  /*1d8c0*/  @!P0 BRA `(.L_x_8870) ;  /* 0x0000005800108947 */ /* 0x001fea0003800000 */
.L_x_8991:
[----:B------:R-:W-:Y:S05]  /*1d8d0*/  BSYNC B0 ;  /* 0x0000000000007941 */ /* 0x000fea0003800000 */
.L_x_8869:
        /* <DEDUP_REMOVED lines=14> */
[C---:B------:R-:W-:Y:S02]  /*1d9c0*/  IMAD R6, R8.reuse, UR5, R6 ;  /* 0x0000000508067c24 */ /* 0x040fe4000f8e0206 */
        /* <DEDUP_REMOVED lines=31> */
[----:B---3--:R-:W-:-:S05]  /*1dbc0*/  IADD3 R2, P0, R30, R12, RZ ;  /* 0x0000000c1e027210 */ /* 0x008fca0007f1e0ff */
[----:B----4-:R-:W-:Y:S02]  /*1dbd0*/  IMAD.X R3, RZ, RZ, R33, P0 ;  /* 0x000000ffff037224 */ /* 0x010fe400000e0621 */
        /* <DEDUP_REMOVED lines=36> */
.L_x_9013:
        /* <DEDUP_REMOVED lines=8> */
.L_x_8872:
        /* <DEDUP_REMOVED lines=11> */
.L_x_8873:
[----:B------:R1:W-:Y:S01]  /*1df50*/  SYNCS.ARRIVE.TRANS64.A1T0 RZ, [R0+URZ+0x22870], RZ ;  /* 0x022870ff00ff79a7 */ /* 0x0003e2000810003f */
[----:B------:R-:W-:Y:S05]  /*1df60*/  @!P3 BRA `(.L_x_8874) ;  /* 0x000000000004b947 */ /* 0x000fea0003800000 */
[----:B------:R-:W-:Y:S01]  /*1df70*/  BPT.TRAP 0x1 ;  /* 0x000000040000795c */ /* 0x000fe20000300000 */
.L_x_8874:
[----:B------:R-:W2:Y:S01]  /*1df80*/  SYNCS.PHASECHK.TRANS64.TRYWAIT P0, [R0+URZ+0x22840], R28 ;  /* 0x0228401c000075a7 */ /* 0x000ea2000800017f */
[----:B------:R-:W-:Y:S04]  /*1df90*/  BSSY B0, `(.L_x_8875) ;  /* 0x0000002000007945 */ /* 0x000fe80003800000 */
[----:B--2---:R-:W-:Y:S05]  /*1dfa0*/  @!P0 BRA `(.L_x_8876) ;  /* 0x0000005c00248947 */ /* 0x004fea0003800000 */
.L_x_9014:
[----:B------:R-:W-:Y:S05]  /*1dfb0*/  BSYNC B0 ;  /* 0x0000000000007941 */ /* 0x000fea0003800000 */
.L_x_8875:
        /* <DEDUP_REMOVED lines=13> */
[C---:B------:R-:W-:Y:S01]  /*1e090*/  IMAD R25, R7.reuse, UR5, R25 ;  /* 0x0000000507197c24 */ /* 0x040fe2000f8e0219 */
[----:B---3--:R-:W-:Y:S01]  /*1e0a0*/  ISETP.GE.AND P2, PT, R30, R11, PT ;  /* 0x0000000b1e00720c */ /* 0x008fe20003f46270 */
        /* <DEDUP_REMOVED lines=24> */
[----:B------:R-:W3:Y:S02]  /*1e230*/  SHFL.IDX PT, R14, R9, 0x3, 0x181f ;  /* 0x00781f00090e7f89 */ /* 0x000ee400000e0000 */
        /* <DEDUP_REMOVED lines=10> */
[----:B0-----:R-:W0:Y:S01]  /*1e2e0*/  SHFL.IDX PT, R3, R4, 0x3, 0x181f ;  /* 0x00781f0004037f89 */ /* 0x001e2200000e0000 */
[----:B---3--:R-:W-:-:S03]  /*1e2f0*/  IADD3 R2, P0, R30, R14, RZ ;  /* 0x0000000e1e027210 */ /* 0x008fc60007f1e0ff */
[----:B------:R-:W1:Y:S02]  /*1e300*/  SHFL.IDX PT, R14, R9, 0x4, 0x181f ;  /* 0x00981f00090e7f89 */ /* 0x000e6400000e0000 */
[----:B0-----:R-:W-:-:S05]  /*1e310*/  IMAD.X R3, RZ, RZ, R3, P0 ;  /* 0x000000ffff037224 */ /* 0x001fca00000e0603 */
[----:B------:R0:W-:Y:S04]  /*1e320*/  LDGSTS.E.BYPASS.LTC128B.128 [R6+0x19c00], desc[UR54][R2.64], !P2 ;  /* 0x19c0000002067fae */ /* 0x0001e8000d101d76 */
[----:B0-----:R-:W0:Y:S01]  /*1e330*/  SHFL.IDX PT, R3, R4, 0x4, 0x181f ;  /* 0x00981f0004037f89 */ /* 0x001e2200000e0000 */
[----:B-1----:R-:W-:-:S03]  /*1e340*/  IADD3 R2, P0, R30, R14, RZ ;  /* 0x0000000e1e027210 */ /* 0x002fc60007f1e0ff */
[----:B------:R-:W1:Y:S02]  /*1e350*/  SHFL.IDX PT, R14, R9, 0x5, 0x181f ;  /* 0x00b81f00090e7f89 */ /* 0x000e6400000e0000 */
[----:B0-----:R-:W-:-:S05]  /*1e360*/  IMAD.X R3, RZ, RZ, R3, P0 ;  /* 0x000000ffff037224 */ /* 0x001fca00000e0603 */
[----:B------:R0:W-:Y:S04]  /*1e370*/  LDGSTS.E.BYPASS.LTC128B.128 [R6+0x1a400], desc[UR54][R2.64], !P2 ;  /* 0x1a40000002067fae */ /* 0x0001e8000d101d76 */
[----:B0-----:R-:W0:Y:S01]  /*1e380*/  SHFL.IDX PT, R3, R4, 0x5, 0x181f ;  /* 0x00b81f0004037f89 */ /* 0x001e2200000e0000 */
[----:B-1----:R-:W-:-:S03]  /*1e390*/  IADD3 R2, P0, R30, R14, RZ ;  /* 0x0000000e1e027210 */ /* 0x002fc60007f1e0ff */
[----:B------:R-:W-:Y:S02]  /*1e3a0*/  SHFL.IDX PT, R14, R7, 0x1, 0x181f ;  /* 0x00381f00070e7f89 */ /* 0x000fe400000e0000 */
[----:B0-----:R-:W-:-:S05]  /*1e3b0*/  IMAD.X R3, RZ, RZ, R3, P0 ;  /* 0x000000ffff037224 */ /* 0x001fca00000e0603 */
        /* <DEDUP_REMOVED lines=14> */
[----:B----4-:R0:W-:Y:S03]  /*1e4a0*/  LDGSTS.E.BYPASS.LTC128B.128 [R6+0x1c400], desc[UR54][R2.64], !P2 ;  /* 0x1c40000002067fae */ /* 0x0101e6000d101d76 */
.L_x_9036:
        /* <DEDUP_REMOVED lines=8> */
.L_x_8878:
        /* <DEDUP_REMOVED lines=11> */
.L_x_8879:
[----:B------:R0:W-:Y:S02]  /*1e5e0*/  SYNCS.ARRIVE.TRANS64.A1T0 RZ, [R0+URZ+0x22830], RZ ;  /* 0x022830ff00ff79a7 */ /* 0x0001e4000810003f */
[----:B0-----:R-:W-:-:S05]  /*1e5f0*/  IMAD.U32 R0, RZ, RZ, UR46 ;  /* 0x0000002eff007e24 */ /* 0x001fca000f8e00ff */
[----:B------:R-:W-:-:S13]  /*1e600*/  ISETP.NE.AND P0, PT, R0, 0x3, PT ;  /* 0x000000030000780c */ /* 0x000fda0003f05270 */
[----:B------:R-:W-:Y:S05]  /*1e610*/  @!P0 BRA `(.L_x_8880) ;  /* 0x0000000000048947 */ /* 0x000fea0003800000 */
[----:B------:R-:W-:Y:S01]  /*1e620*/  BPT.TRAP 0x1 ;  /* 0x000000040000795c */ /* 0x000fe20000300000 */
.L_x_8880:
[----:B------:R-:W-:Y:S01]  /*1e630*/  LOP3.LUT R0, R23, 0x1, RZ, 0x3c, !PT ;  /* 0x0000000117007812 */ /* 0x000fe200078e3cff */
[----:B------:R-:W-:Y:S01]  /*1e640*/  IMAD R3, R22, 0x8, R17 ;  /* 0x0000000816037824 */ /* 0x000fe200078e0211 */
[----:B------:R-:W-:Y:S02]  /*1e650*/  BSSY B0, `(.L_x_8881) ;  /* 0x0000004000007945 */ /* 0x000fe40003800000 */
[----:B------:R-:W-:-:S04]  /*1e660*/  SHF.L.U32 R0, R0, 0x1f, RZ ;  /* 0x0000001f00007819 */ /* 0x000fc800000006ff */
[----:B------:R-:W0:Y:S02]  /*1e670*/  SYNCS.PHASECHK.TRANS64.TRYWAIT P2, [R3+URZ+0x22870], R0 ;  /* 0x02287000030075a7 */ /* 0x000e24000804017f */
[----:B0-----:R-:W-:Y:S05]  /*1e680*/  @!P2 BRA `(.L_x_8882) ;  /* 0x000000600024a947 */ /* 0x001fea0003800000 */
.L_x_9037:
[----:B------:R-:W-:Y:S05]  /*1e690*/  BSYNC B0 ;  /* 0x0000000000007941 */ /* 0x000fea0003800000 */
.L_x_8881:
[----:B------:R-:W-:-:S05]  /*1e6a0*/  IMAD.U32 R2, RZ, RZ, UR44 ;  /* 0x0000002cff027e24 */ /* 0x000fca000f8e00ff */
[----:B------:R-:W-:-:S13]  /*1e6b0*/  ISETP.NE.AND P2, PT, R2, 0x3, PT ;  /* 0x000000030200780c */ /* 0x000fda0003f45270 */
[----:B------:R-:W-:Y:S05]  /*1e6c0*/  @!P2 BRA `(.L_x_8883) ;  /* 0x000000000004a947 */ /* 0x000fea0003800000 */
[----:B------:R-:W-:Y:S01]  /*1e6d0*/  BPT.TRAP 0x1 ;  /* 0x000000040000795c */ /* 0x000fe20000300000 */
.L_x_8883:
[----:B0-----:R-:W-:Y:S01]  /*1e6e0*/  SHF.L.U32 R0, R23, 0x1f, RZ ;  /* 0x0000001f17007819 */ /* 0x001fe200000006ff */
[----:B------:R-:W-:-:S03]  /*1e6f0*/  IMAD R2, R22, 0x5000, RZ ;  /* 0x0000500016027824 */ /* 0x000fc600078e02ff */
[----:B------:R-:W0:Y:S02]  /*1e700*/  SYNCS.PHASECHK.TRANS64.TRYWAIT P2, [R3+URZ+0x22860], R0 ;  /* 0x02286000030075a7 */ /* 0x000e24000804017f */
[----:B0-----:R-:W-:Y:S05]  /*1e710*/  @!P2 BRA `(.L_x_8884) ;  /* 0x000000600014a947 */ /* 0x001fea0003800000 */
.L_x_9038:
[----:B------:R-:W2:Y:S04]  /*1e720*/  LDL R13, [R1+0x10] ;  /* 0x00001000010d7983 */ /* 0x000ea80000100800 */
        /* <DEDUP_REMOVED lines=11> */
[----:B--2---:R-:W-:Y:S02]  /*1e7e0*/  IADD3 R19, R17, R13, R2 ;  /* 0x0000000d11137210 */ /* 0x004fe40007ffe002 */
[----:B---3--:R-:W-:-:S03]  /*1e7f0*/  IADD3 R0, R37, R2, R12 ;  /* 0x0000000225007210 */ /* 0x008fc60007ffe00c */
[----:B------:R-:W0:Y:S04]  /*1e800*/  LDSM.16.MT88.4 R4, [R19+0xa400] ;  /* 0x00a400001304783b */ /* 0x000e280000004200 */
[----:B------:R-:W-:Y:S01]  /*1e810*/  STSM.16.M88.4 [R0], R8 ;  /* 0x0000000800007844 */ /* 0x000fe20000000200 */
[C-C-:B0-----:R-:W-:Y:S02]  /*1e820*/  PRMT R12, R4.reuse, 0x6420, R5.reuse ;  /* 0x00006420040c7816 */ /* 0x141fe40000000005 */
[----:B------:R-:W-:Y:S01]  /*1e830*/  PRMT R13, R4, 0x7531, R5 ;  /* 0x00007531040d7816 */ /* 0x000fe20000000005 */
[----:B------:R-:W-:Y:S01]  /*1e840*/  VIADD R5, R2, 0x1000 ;  /* 0x0000100002057836 */ /* 0x000fe20000000000 */
[C-C-:B------:R-:W-:Y:S02]  /*1e850*/  PRMT R14, R6.reuse, 0x6420, R7.reuse ;  /* 0x00006420060e7816 */ /* 0x140fe40000000007 */
[----:B------:R-:W-:-:S02]  /*1e860*/  PRMT R15, R6, 0x7531, R7 ;  /* 0x00007531060f7816 */ /* 0x000fc40000000007 */
        /* <DEDUP_REMOVED lines=53> */
[----:B------:R-:W-:-:S05]  /*1ebc0*/  PRMT R7, R10, 0x7531, R11 ;  /* 0x000075310a077816 */ /* 0x000fca000000000b */
        /* <DEDUP_REMOVED lines=14> */
.L_x_8885:
[----:B-1----:R1:W-:Y:S01]  /*1ecb0*/  SYNCS.ARRIVE.TRANS64.A1T0 RZ, [R3+URZ+0x22850], RZ ;  /* 0x022850ff03ff79a7 */ /* 0x0023e2000810003f */
[----:B------:R-:W-:Y:S06]  /*1ecc0*/  BAR.SYNC.DEFER_BLOCKING 0x2, 0x80 ;  /* 0x0082000000007b1d */ /* 0x000fec0000010000 */
[----:B------:R-:W-:Y:S05]  /*1ecd0*/  @!P0 BRA `(.L_x_8886) ;  /* 0x0000000000048947 */ /* 0x000fea0003800000 */
[----:B------:R-:W-:Y:S01]  /*1ece0*/  BPT.TRAP 0x1 ;  /* 0x000000040000795c */ /* 0x000fe20000300000 */
.L_x_8886:
[----:B0-----:R-:W2:Y:S01]  /*1ecf0*/  LDL R0, [R1+0xc] ;  /* 0x00000c0001007983 */ /* 0x001ea20000100800 */
[----:B-1----:R-:W-:Y:S02]  /*1ed00*/  VIADD R3, R3, 0x22880 ;  /* 0x0002288003037836 */ /* 0x002fe40000000000 */
[----:B------:R-:W-:Y:S02]  /*1ed10*/  IMAD.MOV.U32 R22, RZ, RZ, R31 ;  /* 0x000000ffff167224 */ /* 0x000fe400078e001f */
[----:B------:R-:W-:Y:S01]  /*1ed20*/  IMAD.MOV.U32 R23, RZ, RZ, R35 ;  /* 0x000000ffff177224 */ /* 0x000fe200078e0023 */
[----:B--2---:R-:W-:-:S04]  /*1ed30*/  PRMT R3, R0, 0x654, R3 ;  /* 0x0000065400037816 */ /* 0x004fc80000000003 */
[----:B------:R1:W-:Y:S01]  /*1ed40*/  SYNCS.ARRIVE.TRANS64.RED.A1T0 RZ, [R3+URZ], RZ ;  /* 0x000000ff03ff79a7 */ /* 0x0003e2000810043f */
[----:B------:R-:W-:Y:S05]  /*1ed50*/  @P1 BRA `(.L_x_8887) ;  /* 0xffffffe400bc1947 */ /* 0x000fea000383ffff */
.L_x_8867:
[----:B0-----:R-:W0:Y:S01]  /*1ed60*/  S2R R0, SR_TID.X ;  /* 0x0000000000007919 */ /* 0x001e220000002100 */
        /* <DEDUP_REMOVED lines=8> */
[----:B-1----:R-:W1:Y:S01]  /*1edf0*/  LDC.64 R2, c[0x0][0xc60] ;  /* 0x00031800ff027b82 */ /* 0x002e620000000a00 */
        /* <DEDUP_REMOVED lines=9> */
[----:B------:R0:W-:Y:S02]  /*1ee90*/  STL [R1], R0 ;  /* 0x0000000001007387 */ /* 0x0001e40000100800 */
.L_x_8889:
[----:B------:R-:W-:Y:S05]  /*1eea0*/  BSYNC B0 ;  /* 0x0000000000007941 */ /* 0x000fea0003800000 */
.L_x_8888:
[----:B------:R-:W-:Y:S05]  /*1eeb0*/  @!P0 BRA `(.L_x_8890) ;  /* 0x0000000000048947 */ /* 0x000fea0003800000 */
[----:B------:R-:W-:Y:S01]  /*1eec0*/  BPT.TRAP 0x1 ;  /* 0x000000040000795c */ /* 0x000fe20000300000 */
.L_x_8890:
[----:B-1----:R-:W-:Y:S01]  /*1eed0*/  LOP3.LUT R3, R35, 0x1, RZ, 0x3c, !PT ;  /* 0x0000000123037812 */ /* 0x002fe200078e3cff */
[----:B------:R-:W-:Y:S01]  /*1eee0*/  IMAD R2, R31, 0x8, R17 ;  /* 0x000000081f027824 */ /* 0x000fe200078e0211 */
[----:B------:R-:W-:Y:S02]  /*1eef0*/  BSSY B0, `(.L_x_8891) ;  /* 0x0000004000007945 */ /* 0x000fe40003800000 */
[----:B------:R-:W-:-:S04]  /*1ef00*/  SHF.L.U32 R3, R3, 0x1f, RZ ;  /* 0x0000001f03037819 */ /* 0x000fc800000006ff */
[----:B------:R-:W1:Y:S02]  /*1ef10*/  SYNCS.PHASECHK.TRANS64.TRYWAIT P1, [R2+URZ+0x22870], R3 ;  /* 0x02287003020075a7 */ /* 0x000e64000802017f */
[----:B-1----:R-:W-:Y:S05]  /*1ef20*/  @!P1 BRA `(.L_x_8892) ;  /* 0x0000005800249947 */ /* 0x002fea0003800000 */
.L_x_9039:
[----:B------:R-:W-:Y:S05]  /*1ef30*/  BSYNC B0 ;  /* 0x0000000000007941 */ /* 0x000fea0003800000 */
.L_x_8891:
[----:B0-----:R-:W-:-:S05]  /*1ef40*/  IMAD.U32 R0, RZ, RZ, UR44 ;  /* 0x0000002cff007e24 */ /* 0x001fca000f8e00ff */
[----:B------:R-:W-:-:S13]  /*1ef50*/  ISETP.NE.AND P1, PT, R0, 0x3, PT ;  /* 0x000000030000780c */ /* 0x000fda0003f25270 */
[----:B------:R-:W-:Y:S05]  /*1ef60*/  @!P1 BRA `(.L_x_8893) ;  /* 0x0000000000049947 */ /* 0x000fea0003800000 */
[----:B------:R-:W-:Y:S01]  /*1ef70*/  BPT.TRAP 0x1 ;  /* 0x000000040000795c */ /* 0x000fe20000300000 */
.L_x_8893:
[----:B-1----:R-:W-:-:S04]  /*1ef80*/  SHF.L.U32 R3, R35, 0x1f, RZ ;  /* 0x0000001f23037819 */ /* 0x002fc800000006ff */
[----:B------:R-:W0:Y:S02]  /*1ef90*/  SYNCS.PHASECHK.TRANS64.TRYWAIT P1, [R2+URZ+0x22860], R3 ;  /* 0x02286003020075a7 */ /* 0x000e24000802017f */
[----:B0-----:R-:W-:Y:S05]  /*1efa0*/  @!P1 BRA `(.L_x_8894) ;  /* 0x0000005800189947 */ /* 0x001fea0003800000 */
.L_x_9040:
[----:B------:R-:W0:Y:S04]  /*1efb0*/  LDL R4, [R1+0x10] ;  /* 0x0000100001047983 */ /* 0x000e280000100800 */
[----:B------:R-:W2:Y:S01]  /*1efc0*/  LDL R19, [R1+0x18] ;  /* 0x0000180001137983 */ /* 0x000ea20000100800 */
[----:B------:R-:W-:Y:S01]  /*1efd0*/  IMAD R18, R31, 0x5000, RZ ;  /* 0x000050001f127824 */ /* 0x000fe200078e02ff */
[----:B------:R-:W-:Y:S05]  /*1efe0*/  WARPSYNC.ALL ;  /* 0x0000000000007948 */ /* 0x000fea0003800000 */
[----:B------:R-:W-:Y:S01]  /*1eff0*/  LOP3.LUT R0, R18, R24, RZ, 0xfc, !PT ;  /* 0x0000001812007212 */ /* 0x000fe200078efcff */
[----:B------:R-:W-:-:S04]  /*1f000*/  IMAD.U32 R20, RZ, RZ, UR44 ;  /* 0x0000002cff147e24 */ /* 0x000fc8000f8e00ff */
[----:B------:R-:W-:Y:S01]  /*1f010*/  IMAD.IADD R10, R17, 0x1, R0 ;  /* 0x00000001110a7824 */ /* 0x000fe200078e0200 */
[----:B------:R-:W-:-:S05]  /*1f020*/  ISETP.NE.AND P1, PT, R20, 0x3, PT ;  /* 0x000000031400780c */ /* 0x000fca0003f25270 */
[----:B------:R-:W1:Y:S02]  /*1f030*/  LDSM.16.MT88.4 R8, [R10+0xa400] ;  /* 0x00a400000a08783b */ /* 0x000e640000004200 */
[C-C-:B-1----:R-:W-:Y:S02]  /*1f040*/  PRMT R12, R8.reuse, 0x6420, R9.reuse ;  /* 0x00006420080c7816 */ /* 0x142fe40000000009 */
[----:B------:R-:W-:Y:S02]  /*1f050*/  PRMT R13, R8, 0x7531, R9 ;  /* 0x00007531080d7816 */ /* 0x000fe40000000009 */
[C-C-:B------:R-:W-:Y:S02]  /*1f060*/  PRMT R14, R10.reuse, 0x6420, R11.reuse ;  /* 0x000064200a0e7816 */ /* 0x140fe4000000000b */
[----:B------:R-:W-:Y:S02]  /*1f070*/  PRMT R15, R10, 0x7531, R11 ;  /* 0x000075310a0f7816 */ /* 0x000fe4000000000b */
[----:B0-----:R-:W-:-:S02]  /*1f080*/  IADD3 R3, R17, R4, R18 ;  /* 0x0000000411037210 */ /* 0x001fc40007ffe012 */
[----:B--2---:R-:W-:-:S03]  /*1f090*/  IADD3 R0, R37, R18, R19 ;  /* 0x0000001225007210 */ /* 0x004fc60007ffe013 */
        /* <DEDUP_REMOVED lines=75> */
.L_x_8895:
[----:B-1----:R1:W-:Y:S01]  /*1f550*/  SYNCS.ARRIVE.TRANS64.A1T0 RZ, [R2+URZ+0x22850], RZ ;  /* 0x022850ff02ff79a7 */ /* 0x0023e2000810003f */
[----:B------:R-:W-:Y:S06]  /*1f560*/  BAR.SYNC.DEFER_BLOCKING 0x2, 0x80 ;  /* 0x0082000000007b1d */ /* 0x000fec0000010000 */
[----:B------:R-:W-:Y:S05]  /*1f570*/  @!P0 BRA `(.L_x_8896) ;  /* 0x0000000000048947 */ /* 0x000fea0003800000 */
[----:B------:R-:W-:Y:S01]  /*1f580*/  BPT.TRAP 0x1 ;  /* 0x000000040000795c */ /* 0x000fe20000300000 */
.L_x_8896:
[----:B0-----:R-:W2:Y:S01]  /*1f590*/  LDL R0, [R1+0xc] ;  /* 0x00000c0001007983 */ /* 0x001ea20000100800 */
[----:B-1----:R-:W-:Y:S02]  /*1f5a0*/  VIADD R2, R2, 0x22880 ;  /* 0x0002288002027836 */ /* 0x002fe40000000000 */
[----:B------:R-:W-:-:S05]  /*1f5b0*/  VIADD R31, R31, 0x1 ;  /* 0x000000011f1f7836 */ /* 0x000fca0000000000 */
[----:B------:R-:W-:-:S04]  /*1f5c0*/  ISETP.NE.AND P0, PT, R31, 0x2, PT ;  /* 0x000000021f00780c */ /* 0x000fc80003f05270 */
[----:B------:R-:W-:Y:S02]  /*1f5d0*/  SEL R31, R31, RZ, P0 ;  /* 0x000000ff1f1f7207 */ /* 0x000fe40000000000 */
[----:B--2---:R-:W-:Y:S02]  /*1f5e0*/  PRMT R2, R0, 0x654, R2 ;  /* 0x0000065400027816 */ /* 0x004fe40000000002 */
[----:B------:R-:W-:Y:S02]  /*1f5f0*/  SEL R0, RZ, 0x1, P0 ;  /* 0x00000001ff007807 */ /* 0x000fe40000000000 */
[----:B------:R0:W-:Y:S02]  /*1f600*/  SYNCS.ARRIVE.TRANS64.RED.A1T0 RZ, [R2+URZ], RZ ;  /* 0x000000ff02ff79a7 */ /* 0x0001e4000810043f */
[----:B------:R-:W-:-:S07]  /*1f610*/  LOP3.LUT R35, R35, R0, RZ, 0x3c, !PT ;  /* 0x0000000023237212 */ /* 0x000fce00078e3cff */
.L_x_8839:
[----:B------:R-:W-:Y:S05]  /*1f620*/  BSYNC B7 ;  /* 0x0000000000077941 */ /* 0x000fea0003800000 */
.L_x_8837:
        /* <DEDUP_REMOVED lines=15> */
.L_x_8897:
[----:B-1----:R-:W2:Y:S01]  /*1f720*/  LDL.LU R0, [R1] ;  /* 0x0000000001007983 */ /* 0x002ea20000300800 */
[----:B------:R-:W-:Y:S01]  /*1f730*/  ULDC UR4, c[0x0][0xc3c] ;  /* 0x00030f0000047ab9 */ /* 0x000fe20000000800 */
[----:B0-----:R-:W0:Y:S02]  /*1f740*/  S2R R2, SR_TID.X ;  /* 0x0000000000027919 */ /* 0x001e240000002100 */
[----:B0-----:R-:W-:-:S04]  /*1f750*/  LOP3.LUT R9, R2, 0x1f, RZ, 0xc0, !PT ;  /* 0x0000001f02097812 */ /* 0x001fc800078ec0ff */
[C---:B------:R-:W-:Y:S01]  /*1f760*/  ISETP.NE.AND P0, PT, R9.reuse, 0x1f, PT ;  /* 0x0000001f0900780c */ /* 0x040fe20003f05270 */
[----:B------:R-:W-:-:S05]  /*1f770*/  VIADD R7, R9, UR41 ;  /* 0x0000002909077c36 */ /* 0x000fca0008000000 */
[----:B------:R-:W-:Y:S01]  /*1f780*/  ISETP.GE.OR P1, PT, R7, UR4, !P0 ;  /* 0x0000000407007c0c */ /* 0x000fe2000c726670 */
[----:B------:R-:W-:-:S12]  /*1f790*/  ULDC UR4, c[0x0][0xc3c] ;  /* 0x00030f0000047ab9 */ /* 0x000fd80000000800 */
[----:B------:R-:W0:Y:S08]  /*1f7a0*/  @!P1 LDC.64 R2, c[0x0][0xc80] ;  /* 0x00032000ff029b82 */ /* 0x000e300000000a00 */
[----:B------:R-:W1:Y:S01]  /*1f7b0*/  @!P1 LDC.64 R4, c[0x0][0xc78] ;  /* 0x00031e00ff049b82 */ /* 0x000e620000000a00 */
[----:B0-----:R-:W-:-:S04]  /*1f7c0*/  @!P1 IMAD.WIDE R2, R7, 0x4, R2 ;  /* 0x0000000407029825 */ /* 0x001fc800078e0202 */
[----:B--2---:R-:W-:Y:S02]  /*1f7d0*/  IMAD.MOV.U32 R10, RZ, RZ, R0 ;  /* 0x000000ffff0a7224 */ /* 0x004fe400078e0000 */
[----:B------:R-:W-:-:S06]  /*1f7e0*/  IMAD.MOV.U32 R0, RZ, RZ, RZ ;  /* 0x000000ffff007224 */ /* 0x000fcc00078e00ff */
        /* <DEDUP_REMOVED lines=8> */
[----:B------:R-:W-:Y:S02]  /*1f870*/  ISETP.GE.U32.AND P5, PT, R9, 0x10, PT ;  /* 0x000000100900780c */ /* 0x000fe40003fa6070 */
[----:B------:R-:W-:Y:S01]  /*1f880*/  SHFL.IDX PT, R9, R10, 0x1, 0x1f ;  /* 0x00201f000a097f89 */ /* 0x000fe200000e0000 */
        /* <DEDUP_REMOVED lines=15> */
[----:B0-----:R-:W-:Y:S02]  /*1f980*/  SEL R7, R4, RZ, P5 ;  /* 0x000000ff04077207 */ /* 0x001fe40002800000 */
[----:B------:R-:W0:Y:S03]  /*1f990*/  LDC R4, c[0x0][0xc38] ;  /* 0x00030e00ff047b82 */ /* 0x000e260000000800 */
[----:B------:R-:W-:-:S05]  /*1f9a0*/  IMAD.IADD R11, R2, 0x1, R7 ;  /* 0x00000001020b7824 */ /* 0x000fca00078e0207 */
[----:B------:R-:W0:Y:S02]  /*1f9b0*/  SHFL.IDX PT, R7, R11, 0x1f, 0x1f ;  /* 0x03e01f000b077f89 */ /* 0x000e2400000e0000 */
[----:B0-----:R-:W-:Y:S02]  /*1f9c0*/  IMAD R8, R7, R4, RZ ;  /* 0x0000000407087224 */ /* 0x001fe400078e02ff */
[----:B------:R-:W-:Y:S02]  /*1f9d0*/  IMAD.MOV.U32 R7, RZ, RZ, RZ ;  /* 0x000000ffff077224 */ /* 0x000fe400078e00ff */
[----:B------:R-:W-:-:S05]  /*1f9e0*/  IMAD.IADD R9, R9, 0x1, R8 ;  /* 0x0000000109097824 */ /* 0x000fca00078e0208 */
[----:B------:R-:W-:-:S13]  /*1f9f0*/  ISETP.GT.AND P6, PT, R9, R6, PT ;  /* 0x000000060900720c */ /* 0x000fda0003fc4270 */
[----:B------:R-:W-:Y:S05]  /*1fa00*/  @P6 BRA `(.L_x_8899) ;  /* 0x00000000009c6947 */ /* 0x000fea0003800000 */
.L_x_8901:
        /* <DEDUP_REMOVED lines=39> */
.L_x_8899:
        /* <DEDUP_REMOVED lines=14> */
.L_x_8902:
[----:B---34-:R-:W-:Y:S01]  /*1fd60*/  IMAD R2, R7, R4, R9 ;  /* 0x0000000407027224 */ /* 0x018fe200078e0209 */
[----:B-1----:R-:W-:Y:S01]  /*1fd70*/  ISETP.NE.AND P0, PT, R8, 0x1, PT ;  /* 0x000000010800780c */ /* 0x002fe20003f05270 */
[----:B------:R-:W-:Y:S02]  /*1fd80*/  UIADD3 UR41, UR4, UR41, URZ ;  /* 0x0000002904297290 */ /* 0x000fe4000fffe03f */
[----:B0-----:R-:W-:Y:S01]  /*1fd90*/  IMAD.IADD R5, R6, 0x1, -R2 ;  /* 0x0000000106057824 */ /* 0x001fe200078e0a02 */
[----:B------:R0:W-:Y:S09]  /*1fda0*/  STL [R1], R2 ;  /* 0x0000000201007387 */ /* 0x0001f20000100800 */
[----:B------:R-:W-:Y:S05]  /*1fdb0*/  @!P0 BRA `(.L_x_8903) ;  /* 0x0000000000e48947 */ /* 0x000fea0003800000 */
[----:B--2---:R-:W-:Y:S02]  /*1fdc0*/  IABS R6, R0 ;  /* 0x0000000000067213 */ /* 0x004fe40000000000 */
[----:B------:R-:W-:Y:S02]  /*1fdd0*/  IABS R4, R8 ;  /* 0x0000000800047213 */ /* 0x000fe40000000000 */
[----:B------:R-:W1:Y:S08]  /*1fde0*/  I2F.RP R7, R6 ;  /* 0x0000000600077306 */ /* 0x000e700000209400 */
        /* <DEDUP_REMOVED lines=28> */
[----:B------:R-:W-:Y:S01]  /*1ffb0*/  IABS R2, R8 ;  /* 0x0000000800027213 */ /* 0x000fe20000000000 */
[----:B------:R-:W-:-:S04]  /*1ffc0*/  IMAD.MOV.U32 R9, RZ, RZ, R7 ;  /* 0x000000ffff097224 */ /* 0x000fc800078e0007 */
        /* <DEDUP_REMOVED lines=8> */
[----:B------:R-:W-:Y:S01]  /*20050*/  ISETP.GE.AND P2, PT, R2, RZ, PT ;  /* 0x000000ff0200720c */ /* 0x000fe20003f46270 */
[----:B------:R-:W-:-:S04]  /*20060*/  IMAD.MOV R2, RZ, RZ, -R9 ;  /* 0x000000ffff027224 */ /* 0x000fc800078e0a09 */
[----:B------:R-:W-:-:S06]  /*20070*/  IMAD R2, R0, R2, R5 ;  /* 0x0000000200027224 */ /* 0x000fcc00078e0205 */
        /* <DEDUP_REMOVED lines=10> */
[----:B------:R-:W-:-:S05]  /*20120*/  IMAD R3, R8, 0x10000, R3 ;  /* 0x0001000008037824 */ /* 0x000fca00078e0203 */
[----:B------:R0:W-:Y:S01]  /*20130*/  STL [R1+0x8], R3 ;  /* 0x0000080301007387 */ /* 0x0001e20000100800 */
[----:B------:R-:W-:Y:S05]  /*20140*/  BRA `(.L_x_8904) ;  /* 0x0000000000fc7947 */ /* 0x000fea0003800000 */
.L_x_8903:
[----:B------:R-:W-:Y:S02]  /*20150*/  ULDC.64 UR4, c[0x0][0xc90] ;  /* 0x0003240000047ab9 */ /* 0x000fe40000000a00 */
[----:B------:R-:W-:-:S06]  /*20160*/  UIMAD.WIDE UR4, UR41, 0x4, UR4 ;  /* 0x00000004290478a5 */ /* 0x000fcc000f8e0204 */
[----:B0-----:R-:W-:Y:S02]  /*20170*/  IMAD.U32 R2, RZ, RZ, UR4 ;  /* 0x00000004ff027e24 */ /* 0x001fe4000f8e00ff */
        /* <DEDUP_REMOVED lines=60> */
.L_x_8904:
[----:B01----:R-:W-:-:S05]  /*20540*/  LOP3.LUT R3, RZ, R2, RZ, 0x33, !PT ;  /* 0x00000002ff037212 */ /* 0x003fca00078e33ff */
[----:B------:R-:W-:-:S05]  /*20550*/  IMAD.IADD R0, R0, 0x1, R3 ;  /* 0x0000000100007824 */ /* 0x000fca00078e0203 */
[----:B------:R1:W-:Y:S01]  /*20560*/  STL [R1+0x4], R0 ;  /* 0x0000040001007387 */ /* 0x0003e20000100800 */
[----:B------:R-:W-:Y:S05]  /*20570*/  BRA `(.L_x_8905) ;  /* 0x0000000000107947 */ /* 0x000fea0003800000 */
.L_x_8900:
[----:B------:R0:W-:Y:S01]  /*20580*/  STL [R1], R6 ;  /* 0x0000000601007387 */ /* 0x0001e20000100800 */
[----:B------:R-:W-:-:S03]  /*20590*/  ULDC UR41, c[0x0][0xc3c] ;  /* 0x00030f0000297ab9 */ /* 0x000fc60000000800 */
[----:B------:R0:W-:Y:S04]  /*205a0*/  STL [R1+0x4], RZ ;  /* 0x000004ff01007387 */ /* 0x0001e80000100800 */
[----:B------:R0:W-:Y:S02]  /*205b0*/  STL [R1+0x8], RZ ;  /* 0x000008ff01007387 */ /* 0x0001e40000100800 */
.L_x_8905:
[----:B------:R-:W2:Y:S04]  /*205c0*/  LDL R3, [R1+0x4] ;  /* 0x0000040001037983 */ /* 0x000ea80000100800 */
[----:B------:R-:W3:Y:S04]  /*205d0*/  LDL R2, [R1+0x8] ;  /* 0x0000080001027983 */ /* 0x000ee80000100800 */
[----:B------:R-:W4:Y:S01]  /*205e0*/  LDL R4, [R1] ;  /* 0x0000000001047983 */ /* 0x000f220000100800 */
[----:B-1----:R-:W1:Y:S01]  /*205f0*/  S2R R0, SR_TID.X ;  /* 0x0000000000007919 */ /* 0x002e620000002100 */
[----:B------:R-:W-:Y:S01]  /*20600*/  BAR.SYNC.DEFER_BLOCKING 0x4, 0x180 ;  /* 0x0106000000007b1d */ /* 0x000fe20000010000 */
[----:B--2---:R-:W-:-:S02]  /*20610*/  IMAD.MOV.U32 R5, RZ, RZ, R3 ;  /* 0x000000ffff057224 */ /* 0x004fc400078e0003 */
[----:B---3--:R-:W-:-:S03]  /*20620*/  IMAD.MOV.U32 R3, RZ, RZ, R2 ;  /* 0x000000ffff037224 */ /* 0x008fc600078e0002 */
[----:B------:R2:W3:Y:S01]  /*20630*/  LDL R2, [R1+0xc] ;  /* 0x00000c0001027983 */ /* 0x0004e20000100800 */
[----:B-1----:R-:W-:Y:S01]  /*20640*/  LOP3.LUT R0, R0, 0x1f, RZ, 0xc0, !PT ;  /* 0x0000001f00007812 */ /* 0x002fe200078ec0ff */
[----:B0-----:R-:W-:-:S03]  /*20650*/  IMAD.MOV.U32 R6, RZ, RZ, R3 ;  /* 0x000000ffff067224 */ /* 0x001fc600078e0003 */
[----:B------:R-:W-:-:S13]  /*20660*/  ISETP.NE.AND P0, PT, R0, RZ, PT ;  /* 0x000000ff0000720c */ /* 0x000fda0003f05270 */
[----:B------:R-:W-:Y:S01]  /*20670*/  @!P0 MOV R0, 0x400 ;  /* 0x0000040000008802 */ /* 0x000fe20000000f00 */
[----:B---3--:R-:W0:Y:S03]  /*20680*/  @!P0 S2R R2, SR_CgaCtaId ;  /* 0x0000000000028919 */ /* 0x008e260000008800 */
[----:B0-----:R-:W-:Y:S01]  /*20690*/  @!P0 LEA R17, R2, R0, 0x18 ;  /* 0x0000000002118211 */ /* 0x001fe200078ec0ff */
[----:B------:R-:W-:Y:S01]  /*206a0*/  IMAD.U32 R0, RZ, RZ, UR41 ;  /* 0x00000029ff007e24 */ /* 0x000fe2000f8e00ff */
[----:B------:R2:W-:Y:S03]  /*206b0*/  @!P0 STL [R1+0xc], R2 ;  /* 0x00000c0201008387 */ /* 0x0005e60000100800 */
[----:B------:R-:W-:-:S05]  /*206c0*/  @!P0 IMAD.MOV.U32 R7, RZ, RZ, R0 ;  /* 0x000000ffff078224 */ /* 0x000fca00078e0000 */
[----:B----4-:R2:W-:Y:S01]  /*206d0*/  @!P0 STS.128 [R17+0x228d0], R4 ;  /* 0x0228d00411008388 */ /* 0x0105e20000000c00 */
[----:B------:R-:W-:Y:S06]  /*206e0*/  BAR.ARV 0x5, 0x180 ;  /* 0x0146000000007b1d */ /* 0x000fec0000002000 */
.L_x_8898:
[----:B------:R-:W-:Y:S02]  /*206f0*/  ULDC UR4, c[0x0][0xc3c] ;  /* 0x00030f0000047ab9 */ /* 0x000fe40000000800 */
[----:B------:R-:W-:-:S06]  /*20700*/  UISETP.GE.AND UP0, UPT, UR41, UR4, UPT ;  /* 0x000000042900728c */ /* 0x000fcc000bf06270 */
[----:B------:R-:W-:-:S13]  /*20710*/  PLOP3.LUT P0, PT, PT, PT, UP0, 0x80, 0x0 ;  /* 0x000000000000781c */ /* 0x000fda0003f0f008 */
[----:B------:R-:W-:Y:S05]  /*20720*/  @!P0 BRA `(.L_x_8906) ;  /* 0xffffff9400d88947 */ /* 0x000fea000383ffff */
.L_x_8826:
        /* <DEDUP_REMOVED lines=12> */
.L_x_9041:
[----:B------:R-:W-:Y:S05]  /*207f0*/  BSYNC B0 ;  /* 0x0000000000007941 */ /* 0x000fea0003800000 */
.L_x_8907:
[----:B------:R-:W-:-:S03]  /*20800*/  UMOV UR4, 0xffffffff ;  /* 0xffffffff00047882 */ /* 0x000fc60000000000 */
[----:B------:R-:W-:Y:S05]  /*20810*/  BRA.DIV UR4, `(.L_x_8909) ;  /* 0x0000004204247947 */ /* 0x000fea000b800000 */
[----:B0-----:R-:W0:Y:S02]  /*20820*/  S2R R0, SR_TID.X ;  /* 0x0000000000007919 */ /* 0x001e240000002100 */
[----:B0-----:R-:W-:-:S04]  /*20830*/  SHF.R.U32.HI R0, RZ, 0x5, R0 ;  /* 0x00000005ff007819 */ /* 0x001fc80000011600 */
[----:B------:R-:W-:-:S05]  /*20840*/  LOP3.LUT R0, R0, 0x3, RZ, 0xc0, !PT ;  /* 0x0000000300007812 */ /* 0x000fca00078ec0ff */
[----:B------:R0:W1:Y:S02]  /*20850*/  SHFL.IDX PT, R14, R0, RZ, 0x1f ;  /* 0x00001fff000e7589 */ /* 0x00006400000e0000 */
.L_x_9044:
[----:B-1----:R-:W-:Y:S01]  /*20860*/  ISETP.NE.AND P0, PT, R14, RZ, PT ;  /* 0x000000ff0e00720c */ /* 0x002fe20003f05270 */
[----:B------:R-:W-:-:S12]  /*20870*/  BSSY B0, `(.L_x_8910) ;  /* 0x000002c000007945 */ /* 0x000fd80003800000 */
[----:B------:R-:W-:Y:S05]  /*20880*/  @P0 BRA `(.L_x_8911) ;  /* 0x0000000000a80947 */ /* 0x000fea0003800000 */
[----:B------:R-:W-:-:S03]  /*20890*/  UMOV UR4, 0xffffffff ;  /* 0xffffffff00047882 */ /* 0x000fc60000000000 */
[----:B------:R-:W-:Y:S05]  /*208a0*/  BRA.DIV UR4, `(.L_x_8912) ;  /* 0x0000004204347947 */ /* 0x000fea000b800000 */
[----:B------:R-:W-:-:S13]  /*208b0*/  ELECT P6, URZ, PT ;  /* 0x00000000003f782f */ /* 0x000fda00038c0000 */
.L_x_9047:
[----:B------:R-:W-:Y:S05]  /*208c0*/  @!P6 BRA `(.L_x_8911) ;  /* 0x000000000098e947 */ /* 0x000fea0003800000 */
[----:B------:R-:W-:-:S06]  /*208d0*/  ULOP3.LUT UR4, UR36, 0x2, URZ, 0xfc, !UPT ;  /* 0x0000000224047892 */ /* 0x000fcc000f8efc3f */
[----:B0-----:R-:W-:-:S05]  /*208e0*/  IMAD.U32 R0, RZ, RZ, UR4 ;  /* 0x00000004ff007e24 */ /* 0x001fca000f8e00ff */
[----:B------:R-:W-:-:S13]  /*208f0*/  ISETP.NE.AND P0, PT, R0, 0x3, PT ;  /* 0x000000030000780c */ /* 0x000fda0003f05270 */
[----:B------:R-:W-:Y:S05]  /*20900*/  @!P0 BRA `(.L_x_8913) ;  /* 0x0000000000048947 */ /* 0x000fea0003800000 */
[----:B------:R-:W-:Y:S01]  /*20910*/  BPT.TRAP 0x1 ;  /* 0x000000040000795c */ /* 0x000fe20000300000 */
.L_x_8913:
[----:B------:R-:W-:Y:S01]  /*20920*/  IMAD R3, R31, 0x8, R5 ;  /* 0x000000081f037824 */ /* 0x000fe200078e0205 */
[----:B------:R-:W-:Y:S01]  /*20930*/  SHF.L.U32 R2, R35, 0x1f, RZ ;  /* 0x0000001f23027819 */ /* 0x000fe200000006ff */
[----:B------:R-:W-:-:S03]  /*20940*/  VIADD R31, R31, 0x1 ;  /* 0x000000011f1f7836 */ /* 0x000fc60000000000 */
[----:B------:R-:W0:Y:S02]  /*20950*/  SYNCS.PHASECHK.TRANS64.TRYWAIT P1, [R3+URZ+0x22840], R2 ;  /* 0x02284002030075a7 */ /* 0x000e24000802017f */
[----:B------:R-:W-:-:S04]  /*20960*/  ISETP.NE.AND P2, PT, R31, 0x2, PT ;  /* 0x000000021f00780c */ /* 0x000fc80003f45270 */
[----:B------:R-:W-:Y:S01]  /*20970*/  SEL R0, RZ, 0x1, P2 ;  /* 0x00000001ff007807 */ /* 0x000fe20001000000 */
[----:B0-----:R-:W-:Y:S08]  /*20980*/  @!P1 BRA `(.L_x_8914) ;  /* 0x00000040001c9947 */ /* 0x001ff00003800000 */
.L_x_9048:
[----:B------:R-:W-:Y:S02]  /*20990*/  SEL R31, R31, RZ, P2 ;  /* 0x000000ff1f1f7207 */ /* 0x000fe40001000000 */
[----:B------:R-:W-:Y:S01]  /*209a0*/  LOP3.LUT R0, R35, R0, RZ, 0x3c, !PT ;  /* 0x0000000023007212 */ /* 0x000fe200078e3cff */
[----:B------:R-:W-:Y:S06]  /*209b0*/  @!P0 BRA `(.L_x_8915) ;  /* 0x0000000000048947 */ /* 0x000fec0003800000 */
[----:B------:R-:W-:Y:S01]  /*209c0*/  BPT.TRAP 0x1 ;  /* 0x000000040000795c */ /* 0x000fe20000300000 */
.L_x_8915:
[----:B------:R-:W-:Y:S01]  /*209d0*/  IMAD R31, R31, 0x8, R5 ;  /* 0x000000081f1f7824 */ /* 0x000fe200078e0205 */
[----:B------:R-:W-:-:S04]  /*209e0*/  SHF.L.U32 R0, R0, 0x1f, RZ ;  /* 0x0000001f00007819 */ /* 0x000fc800000006ff */
[----:B------:R-:W1:Y:S02]  /*209f0*/  SYNCS.PHASECHK.TRANS64.TRYWAIT P1, [R31+URZ+0x22840], R0 ;  /* 0x022840001f0075a7 */ /* 0x000e64000802017f */
[----:B-1----:R-:W-:Y:S05]  /*20a00*/  @!P1 BRA `(.L_x_8916) ;  /* 0x0000004000109947 */ /* 0x002fea0003800000 */
.L_x_9049:
[----:B------:R-:W-:Y:S05]  /*20a10*/  @!P0 BRA `(.L_x_8917) ;  /* 0x0000000000048947 */ /* 0x000fea0003800000 */
[----:B------:R-:W-:Y:S01]  /*20a20*/  BPT.TRAP 0x1 ;  /* 0x000000040000795c */ /* 0x000fe20000300000 */
.L_x_8917:
[----:B------:R-:W2:Y:S02]  /*20a30*/  SYNCS.PHASECHK.TRANS64.TRYWAIT P1, [R3+URZ+0x22860], R2 ;  /* 0x02286002030075a7 */ /* 0x000ea4000802017f */
[----:B--2---:R-:W-:Y:S05]  /*20a40*/  @!P1 BRA `(.L_x_8918) ;  /* 0x0000004000149947 */ /* 0x004fea0003800000 */
.L_x_9050:
[----:B------:R-:W-:Y:S05]  /*20a50*/  @!P0 BRA `(.L_x_8919) ;  /* 0x0000000000048947 */ /* 0x000fea0003800000 */
[----:B------:R-:W-:Y:S01]  /*20a60*/  BPT.TRAP 0x1 ;  /* 0x000000040000795c */ /* 0x000fe20000300000 */
.L_x_8919:
[----:B------:R-:W3:Y:S02]  /*20a70*/  SYNCS.PHASECHK.TRANS64.TRYWAIT P1, [R31+URZ+0x22860], R0 ;  /* 0x022860001f0075a7 */ /* 0x000ee4000802017f */
[----:B---3--:R-:W-:Y:S05]  /*20a80*/  @!P1 BRA `(.L_x_8920) ;  /* 0x0000004000189947 */ /* 0x008fea0003800000 */
.L_x_9051:
[----:B------:R-:W-:Y:S05]  /*20a90*/  @!P0 BRA `(.L_x_8921) ;  /* 0x0000000000048947 */ /* 0x000fea0003800000 */
[----:B------:R-:W-:Y:S01]  /*20aa0*/  BPT.TRAP 0x1 ;  /* 0x000000040000795c */ /* 0x000fe20000300000 */
.L_x_8921:
[----:B------:R-:W4:Y:S02]  /*20ab0*/  SYNCS.PHASECHK.TRANS64.TRYWAIT P1, [R3+URZ+0x22880], R2 ;  /* 0x02288002030075a7 */ /* 0x000f24000802017f */
[----:B----4-:R-:W-:Y:S05]  /*20ac0*/  @!P1 BRA `(.L_x_8922) ;  /* 0x00000040001c9947 */ /* 0x010fea0003800000 */
.L_x_9052:
[----:B------:R-:W-:Y:S05]  /*20ad0*/  @!P0 BRA `(.L_x_8923) ;  /* 0x0000000000048947 */ /* 0x000fea0003800000 */
[----:B------:R-:W-:Y:S01]  /*20ae0*/  BPT.TRAP 0x1 ;  /* 0x000000040000795c */ /* 0x000fe20000300000 */
.L_x_8923:
[----:B------:R0:W0:Y:S02]  /*20af0*/  SYNCS.PHASECHK.TRANS64.TRYWAIT P0, [R31+URZ+0x22880], R0 ;  /* 0x022880001f0075a7 */ /* 0x000024000800017f */
[----:B0-----:R-:W-:Y:S05]  /*20b00*/  @!P0 NANOSLEEP.SYNCS 0x989680 ;  /* 0x009896800000895d */ /* 0x001fea0003900000 */
[----:B------:R-:W0:Y:S02]  /*20b10*/  @!P0 SYNCS.PHASECHK.TRANS64 P0, [R31+URZ+0x22880], R0 ;  /* 0x022880001f0085a7 */ /* 0x000e24000800007f */
[----:B0-----:R-:W-:Y:S05]  /*20b20*/  @!P0 BRA `(.L_x_8923) ;  /* 0xfffffffc00f08947 */ /* 0x001fea000383ffff */
.L_x_8911:
[----:B------:R-:W-:Y:S05]  /*20b30*/  BSYNC B0 ;  /* 0x0000000000007941 */ /* 0x000fea0003800000 */
.L_x_8910:
[----:B------:R-:W-:Y:S05]  /*20b40*/  EXIT ;  /* 0x000000000000794d */ /* 0x000fea0003800000 */
.L_x_8718:
[----:B0-----:R-:W-:-:S04]  /*20b50*/  IMAD.U32 R3, RZ, RZ, UR43 ;  /* 0x0000002bff037e24 */ /* 0x001fc8000f8e00ff */
[----:B------:R0:W1:Y:S03]  /*20b60*/  SYNCS.PHASECHK.TRANS64.TRYWAIT P1, [R3+URZ+0x22800], R8 ;  /* 0x02280008030075a7 */ /* 0x000066000802017f */
[----:B-1----:R-:W-:Y:S05]  /*20b70*/  @!P1 NANOSLEEP.SYNCS 0x989680 ;  /* 0x009896800000995d */ /* 0x002fea0003900000 */
[----:B------:R-:W1:Y:S02]  /*20b80*/  @!P1 SYNCS.PHASECHK.TRANS64 P1, [R3+URZ+0x22800], R8 ;  /* 0x02280008030095a7 */ /* 0x000e64000802007f */
[----:B-1----:R-:W-:Y:S05]  /*20b90*/  @!P1 BRA `(.L_x_8718) ;  /* 0xfffffffc00ec9947 */ /* 0x002fea000383ffff */
[----:B------:R-:W-:Y:S05]  /*20ba0*/  BRA `(.L_x_8924) ;  /* 0xfffffe1400847947 */ /* 0x000fea000383ffff */
.L_x_8722:
[----:B--2---:R2:W3:Y:S02]  /*20bb0*/  SYNCS.PHASECHK.TRANS64.TRYWAIT P1, [R105+URZ+0x22830], R4 ;  /* 0x02283004690075a7 */ /* 0x0044e4000802017f */
[----:B---3--:R-:W-:Y:S05]  /*20bc0*/  @!P1 NANOSLEEP.SYNCS 0x989680 ;  /* 0x009896800000995d */ /* 0x008fea0003900000 */
[----:B------:R-:W3:Y:S02]  /*20bd0*/  @!P1 SYNCS.PHASECHK.TRANS64 P1, [R105+URZ+0x22830], R4 ;  /* 0x02283004690095a7 */ /* 0x000ee4000802007f */
[----:B---3--:R-:W-:Y:S05]  /*20be0*/  @!P1 BRA `(.L_x_8722) ;  /* 0xfffffffc00f09947 */ /* 0x008fea000383ffff */
[----:B------:R-:W-:Y:S05]  /*20bf0*/  BRA `(.L_x_8721) ;  /* 0xfffffe1400a07947 */ /* 0x000fea000383ffff */
.L_x_8739:
[----:B-1----:R-:W-:-:S04]  /*20c00*/  IMAD.U32 R10, RZ, RZ, UR6 ;  /* 0x00000006ff0a7e24 */ /* 0x002fc8000f8e00ff */
[----:B------:R1:W2:Y:S03]  /*20c10*/  SYNCS.PHASECHK.TRANS64.TRYWAIT P1, [R10+URZ+0x22830], R9 ;  /* 0x022830090a0075a7 */ /* 0x0002a6000802017f */
[----:B--2---:R-:W-:Y:S05]  /*20c20*/  @!P1 NANOSLEEP.SYNCS 0x989680 ;  /* 0x009896800000995d */ /* 0x004fea0003900000 */
[----:B------:R-:W2:Y:S02]  /*20c30*/  @!P1 SYNCS.PHASECHK.TRANS64 P1, [R10+URZ+0x22830], R9 ;  /* 0x022830090a0095a7 */ /* 0x000ea4000802007f */
[----:B--2---:R-:W-:Y:S05]  /*20c40*/  @!P1 BRA `(.L_x_8739) ;  /* 0xfffffffc00ec9947 */ /* 0x004fea000383ffff */
[----:B------:R-:W-:Y:S05]  /*20c50*/  BRA `(.L_x_8736) ;  /* 0xfffffe6000c47947 */ /* 0x000fea000383ffff */
.L_x_8743:
[----:B-1----:R-:W-:-:S04]  /*20c60*/  IMAD.U32 R10, RZ, RZ, UR6 ;  /* 0x00000006ff0a7e24 */ /* 0x002fc8000f8e00ff */
[----:B------:R1:W2:Y:S03]  /*20c70*/  SYNCS.PHASECHK.TRANS64.TRYWAIT P1, [R10+URZ+0x22850], R9 ;  /* 0x022850090a0075a7 */ /* 0x0002a6000802017f */
[----:B--2---:R-:W-:Y:S05]  /*20c80*/  @!P1 NANOSLEEP.SYNCS 0x989680 ;  /* 0x009896800000995d */ /* 0x004fea0003900000 */
[----:B------:R-:W2:Y:S02]  /*20c90*/  @!P1 SYNCS.PHASECHK.TRANS64 P1, [R10+URZ+0x22850], R9 ;  /* 0x022850090a0095a7 */ /* 0x000ea4000802007f */
[----:B--2---:R-:W-:Y:S05]  /*20ca0*/  @!P1 BRA `(.L_x_8743) ;  /* 0xfffffffc00ec9947 */ /* 0x004fea000383ffff */
[----:B------:R-:W-:Y:S05]  /*20cb0*/  BRA `(.L_x_8740) ;  /* 0xfffffe6800e07947 */ /* 0x000fea000383ffff */
.L_x_8762:
[----:B-1----:R-:W-:-:S04]  /*20cc0*/  IMAD.U32 R12, RZ, RZ, UR6 ;  /* 0x00000006ff0c7e24 */ /* 0x002fc8000f8e00ff */
[----:B------:R1:W2:Y:S03]  /*20cd0*/  SYNCS.PHASECHK.TRANS64.TRYWAIT P1, [R12+URZ+0x22830], R7 ;  /* 0x022830070c0075a7 */ /* 0x0002a6000802017f */
[----:B--2---:R-:W-:Y:S05]  /*20ce0*/  @!P1 NANOSLEEP.SYNCS 0x989680 ;  /* 0x009896800000995d */ /* 0x004fea0003900000 */
[----:B------:R-:W2:Y:S02]  /*20cf0*/  @!P1 SYNCS.PHASECHK.TRANS64 P1, [R12+URZ+0x22830], R7 ;  /* 0x022830070c0095a7 */ /* 0x000ea4000802007f */
[----:B--2---:R-:W-:Y:S05]  /*20d00*/  @!P1 BRA `(.L_x_8762) ;  /* 0xfffffffc00ec9947 */ /* 0x004fea000383ffff */
[----:B------:R-:W-:Y:S05]  /*20d10*/  BRA `(.L_x_8759) ;  /* 0xfffffeb400347947 */ /* 0x000fea000383ffff */
.L_x_8766:
[----:B-1----:R-:W-:-:S04]  /*20d20*/  IMAD.U32 R12, RZ, RZ, UR6 ;  /* 0x00000006ff0c7e24 */ /* 0x002fc8000f8e00ff */
[----:B------:R1:W2:Y:S03]  /*20d30*/  SYNCS.PHASECHK.TRANS64.TRYWAIT P1, [R12+URZ+0x22850], R7 ;  /* 0x022850070c0075a7 */ /* 0x0002a6000802017f */
[----:B--2---:R-:W-:Y:S05]  /*20d40*/  @!P1 NANOSLEEP.SYNCS 0x989680 ;  /* 0x009896800000995d */ /* 0x004fea0003900000 */
[----:B------:R-:W2:Y:S02]  /*20d50*/  @!P1 SYNCS.PHASECHK.TRANS64 P1, [R12+URZ+0x22850], R7 ;  /* 0x022850070c0095a7 */ /* 0x000ea4000802007f */
[----:B--2---:R-:W-:Y:S05]  /*20d60*/  @!P1 BRA `(.L_x_8766) ;  /* 0xfffffffc00ec9947 */ /* 0x004fea000383ffff */
[----:B------:R-:W-:Y:S05]  /*20d70*/  BRA `(.L_x_8763) ;  /* 0xfffffebc00507947 */ /* 0x000fea000383ffff */
.L_x_8774:
[----:B-1----:R-:W-:-:S04]  /*20d80*/  IMAD.U32 R10, RZ, RZ, UR6 ;  /* 0x00000006ff0a7e24 */ /* 0x002fc8000f8e00ff */
[----:B------:R1:W2:Y:S03]  /*20d90*/  SYNCS.PHASECHK.TRANS64.TRYWAIT P1, [R10+URZ+0x22830], R9 ;  /* 0x022830090a0075a7 */ /* 0x0002a6000802017f */
[----:B--2---:R-:W-:Y:S05]  /*20da0*/  @!P1 NANOSLEEP.SYNCS 0x989680 ;  /* 0x009896800000995d */ /* 0x004fea0003900000 */
[----:B------:R-:W2:Y:S02]  /*20db0*/  @!P1 SYNCS.PHASECHK.TRANS64 P1, [R10+URZ+0x22830], R9 ;  /* 0x022830090a0095a7 */ /* 0x000ea4000802007f */
[----:B--2---:R-:W-:Y:S05]  /*20dc0*/  @!P1 BRA `(.L_x_8774) ;  /* 0xfffffffc00ec9947 */ /* 0x004fea000383ffff */
[----:B------:R-:W-:Y:S05]  /*20dd0*/  BRA `(.L_x_8771) ;  /* 0xfffffee400e87947 */ /* 0x000fea000383ffff */
.L_x_8778:
[----:B-1----:R-:W-:-:S04]  /*20de0*/  IMAD.U32 R10, RZ, RZ, UR6 ;  /* 0x00000006ff0a7e24 */ /* 0x002fc8000f8e00ff */
[----:B------:R1:W2:Y:S03]  /*20df0*/  SYNCS.PHASECHK.TRANS64.TRYWAIT P1, [R10+URZ+0x22850], R9 ;  /* 0x022850090a0075a7 */ /* 0x0002a6000802017f */
[----:B--2---:R-:W-:Y:S05]  /*20e00*/  @!P1 NANOSLEEP.SYNCS 0x989680 ;  /* 0x009896800000995d */ /* 0x004fea0003900000 */
[----:B------:R-:W2:Y:S02]  /*20e10*/  @!P1 SYNCS.PHASECHK.TRANS64 P1, [R10+URZ+0x22850], R9 ;  /* 0x022850090a0095a7 */ /* 0x000ea4000802007f */
[----:B--2---:R-:W-:Y:S05]  /*20e20*/  @!P1 BRA `(.L_x_8778) ;  /* 0xfffffffc00ec9947 */ /* 0x004fea000383ffff */
[----:B------:R-:W-:Y:S05]  /*20e30*/  BRA `(.L_x_8775) ;  /* 0xfffffef000047947 */ /* 0x000fea000383ffff */
.L_x_8793:
[----:B-1----:R-:W-:-:S04]  /*20e40*/  IMAD.U32 R5, RZ, RZ, UR9 ;  /* 0x00000009ff057e24 */ /* 0x002fc8000f8e00ff */
[----:B------:R1:W2:Y:S03]  /*20e50*/  SYNCS.PHASECHK.TRANS64.TRYWAIT P1, [R5+URZ+0x22850], R0 ;  /* 0x02285000050075a7 */ /* 0x0002a6000802017f */
[----:B--2---:R-:W-:Y:S05]  /*20e60*/  @!P1 NANOSLEEP.SYNCS 0x989680 ;  /* 0x009896800000995d */ /* 0x004fea0003900000 */
[----:B------:R-:W2:Y:S02]  /*20e70*/  @!P1 SYNCS.PHASECHK.TRANS64 P1, [R5+URZ+0x22850], R0 ;  /* 0x02285000050095a7 */ /* 0x000ea4000802007f */
[----:B--2---:R-:W-:Y:S05]  /*20e80*/  @!P1 BRA `(.L_x_8793) ;  /* 0xfffffffc00ec9947 */ /* 0x004fea000383ffff */
[----:B------:R-:W-:Y:S05]  /*20e90*/  BRA `(.L_x_8792) ;  /* 0xffffff3400887947 */ /* 0x000fea000383ffff */
.L_x_8848:
        /* <DEDUP_REMOVED lines=10> */
.L_x_8925:
[----:B------:R-:W-:Y:S05]  /*20f40*/  BRA `(.L_x_8926) ;  /* 0xffffffa000f47947 */ /* 0x000fea000383ffff */
.L_x_8851:
[----:B0-----:R0:W1:Y:S02]  /*20f50*/  SYNCS.PHASECHK.TRANS64.TRYWAIT P0, [R0+URZ+0x22880], R26 ;  /* 0x0228801a000075a7 */ /* 0x001064000800017f */
[----:B-1----:R-:W-:Y:S05]  /*20f60*/  @!P0 NANOSLEEP.SYNCS 0x989680 ;  /* 0x009896800000895d */ /* 0x002fea0003900000 */
[----:B------:R-:W1:Y:S02]  /*20f70*/  @!P0 SYNCS.PHASECHK.TRANS64 P0, [R0+URZ+0x22880], R26 ;  /* 0x0228801a000085a7 */ /* 0x000e64000800007f */
[----:B-1----:R-:W-:Y:S05]  /*20f80*/  @!P0 BRA `(.L_x_8851) ;  /* 0xfffffffc00f08947 */ /* 0x002fea000383ffff */
[----:B------:R-:W-:Y:S05]  /*20f90*/  BRA `(.L_x_8927) ;  /* 0xffffffa800187947 */ /* 0x000fea000383ffff */
.L_x_8852:
        /* <DEDUP_REMOVED lines=8> */
.L_x_8929:
[----:B------:R-:W-:Y:S05]  /*21020*/  BSYNC B0 ;  /* 0x0000000000007941 */ /* 0x000fea0003800000 */
.L_x_8928:
[----:B------:R-:W-:Y:S01]  /*21030*/  IMAD.MOV.U32 R13, RZ, RZ, R20 ;  /* 0x000000ffff0d7224 */ /* 0x000fe200078e0014 */
[C---:B------:R-:W-:Y:S01]  /*21040*/  ISETP.GE.AND P3, PT, R9.reuse, 0x41, PT ;  /* 0x000000410900780c */ /* 0x040fe20003f66270 */
        /* <DEDUP_REMOVED lines=12> */
.L_x_8930:
[----:B------:R-:W-:Y:S02]  /*21110*/  IMAD.MOV.U32 R13, RZ, RZ, R22 ;  /* 0x000000ffff0d7224 */ /* 0x000fe400078e0016 */
[----:B------:R-:W-:Y:S02]  /*21120*/  IMAD.MOV.U32 R12, RZ, RZ, 0x1 ;  /* 0x00000001ff0c7424 */ /* 0x000fe400078e00ff */
[----:B------:R-:W-:-:S07]  /*21130*/  IMAD.MOV.U32 R2, RZ, RZ, R14 ;  /* 0x000000ffff027224 */ /* 0x000fce00078e000e */
[----:B------:R-:W-:Y:S05]  /*21140*/  WARPSYNC.COLLECTIVE R15, `(.L_x_8931) ;  /* 0x000000000f087348 */ /* 0x000fea0003c00000 */
[----:B------:R0:W1:Y:S02]  /*21150*/  SHFL.IDX P6, R14, R13, R12, R11 ;  /* 0x0000000c0d0e7389 */ /* 0x00006400000c000b */
[----:B01----:R-:W-:Y:S01]  /*21160*/  ENDCOLLECTIVE ;  /* 0x000000000000791b */ /* 0x003fe20003800000 */
.L_x_8931:
        /* <DEDUP_REMOVED lines=12> */
.L_x_8932:
[----:B------:R-:W-:Y:S02]  /*21230*/  IMAD.MOV.U32 R13, RZ, RZ, R22 ;  /* 0x000000ffff0d7224 */ /* 0x000fe400078e0016 */
[----:B------:R-:W-:Y:S02]  /*21240*/  IMAD.MOV.U32 R12, RZ, RZ, 0x2 ;  /* 0x00000002ff0c7424 */ /* 0x000fe400078e00ff */
[----:B------:R-:W-:-:S07]  /*21250*/  IMAD.MOV.U32 R2, RZ, RZ, R14 ;  /* 0x000000ffff027224 */ /* 0x000fce00078e000e */
[----:B------:R-:W-:Y:S05]  /*21260*/  WARPSYNC.COLLECTIVE R15, `(.L_x_8933) ;  /* 0x000000000f087348 */ /* 0x000fea0003c00000 */
[----:B------:R0:W1:Y:S02]  /*21270*/  SHFL.IDX P6, R14, R13, R12, R11 ;  /* 0x0000000c0d0e7389 */ /* 0x00006400000c000b */
[----:B01----:R-:W-:Y:S01]  /*21280*/  ENDCOLLECTIVE ;  /* 0x000000000000791b */ /* 0x003fe20003800000 */
.L_x_8933:
        /* <DEDUP_REMOVED lines=12> */
.L_x_8934:
[----:B------:R-:W-:Y:S02]  /*21350*/  IMAD.MOV.U32 R13, RZ, RZ, R22 ;  /* 0x000000ffff0d7224 */ /* 0x000fe400078e0016 */
[----:B------:R-:W-:Y:S02]  /*21360*/  IMAD.MOV.U32 R12, RZ, RZ, 0x3 ;  /* 0x00000003ff0c7424 */ /* 0x000fe400078e00ff */
[----:B------:R-:W-:-:S07]  /*21370*/  IMAD.MOV.U32 R2, RZ, RZ, R14 ;  /* 0x000000ffff027224 */ /* 0x000fce00078e000e */
[----:B------:R-:W-:Y:S05]  /*21380*/  WARPSYNC.COLLECTIVE R15, `(.L_x_8935) ;  /* 0x000000000f087348 */ /* 0x000fea0003c00000 */
[----:B------:R0:W1:Y:S02]  /*21390*/  SHFL.IDX P6, R14, R13, R12, R11 ;  /* 0x0000000c0d0e7389 */ /* 0x00006400000c000b */
[----:B01----:R-:W-:Y:S01]  /*213a0*/  ENDCOLLECTIVE ;  /* 0x000000000000791b */ /* 0x003fe20003800000 */
.L_x_8935:
        /* <DEDUP_REMOVED lines=12> */
.L_x_8936:
[----:B------:R-:W-:Y:S02]  /*21470*/  IMAD.MOV.U32 R13, RZ, RZ, R22 ;  /* 0x000000ffff0d7224 */ /* 0x000fe400078e0016 */
[----:B------:R-:W-:Y:S02]  /*21480*/  IMAD.MOV.U32 R12, RZ, RZ, 0x4 ;  /* 0x00000004ff0c7424 */ /* 0x000fe400078e00ff */
[----:B------:R-:W-:-:S07]  /*21490*/  IMAD.MOV.U32 R2, RZ, RZ, R14 ;  /* 0x000000ffff027224 */ /* 0x000fce00078e000e */
[----:B------:R-:W-:Y:S05]  /*214a0*/  WARPSYNC.COLLECTIVE R15, `(.L_x_8937) ;  /* 0x000000000f087348 */ /* 0x000fea0003c00000 */
[----:B------:R0:W1:Y:S02]  /*214b0*/  SHFL.IDX P6, R14, R13, R12, R11 ;  /* 0x0000000c0d0e7389 */ /* 0x00006400000c000b */
[----:B01----:R-:W-:Y:S01]  /*214c0*/  ENDCOLLECTIVE ;  /* 0x000000000000791b */ /* 0x003fe20003800000 */
.L_x_8937:
        /* <DEDUP_REMOVED lines=12> */
.L_x_8938:
[----:B------:R-:W-:Y:S02]  /*21590*/  IMAD.MOV.U32 R13, RZ, RZ, R22 ;  /* 0x000000ffff0d7224 */ /* 0x000fe400078e0016 */
[----:B------:R-:W-:Y:S02]  /*215a0*/  IMAD.MOV.U32 R12, RZ, RZ, 0x5 ;  /* 0x00000005ff0c7424 */ /* 0x000fe400078e00ff */
[----:B------:R-:W-:-:S07]  /*215b0*/  IMAD.MOV.U32 R2, RZ, RZ, R14 ;  /* 0x000000ffff027224 */ /* 0x000fce00078e000e */
[----:B------:R-:W-:Y:S05]  /*215c0*/  WARPSYNC.COLLECTIVE R15, `(.L_x_8939) ;  /* 0x000000000f087348 */ /* 0x000fea0003c00000 */
[----:B------:R0:W1:Y:S02]  /*215d0*/  SHFL.IDX P6, R14, R13, R12, R11 ;  /* 0x0000000c0d0e7389 */ /* 0x00006400000c000b */
[----:B01----:R-:W-:Y:S01]  /*215e0*/  ENDCOLLECTIVE ;  /* 0x000000000000791b */ /* 0x003fe20003800000 */
.L_x_8939:
        /* <DEDUP_REMOVED lines=12> */
.L_x_8940:
[----:B------:R-:W-:Y:S02]  /*216b0*/  IMAD.MOV.U32 R13, RZ, RZ, R22 ;  /* 0x000000ffff0d7224 */ /* 0x000fe400078e0016 */
[----:B------:R-:W-:Y:S02]  /*216c0*/  IMAD.MOV.U32 R12, RZ, RZ, 0x6 ;  /* 0x00000006ff0c7424 */ /* 0x000fe400078e00ff */
[----:B------:R-:W-:-:S07]  /*216d0*/  IMAD.MOV.U32 R2, RZ, RZ, R14 ;  /* 0x000000ffff027224 */ /* 0x000fce00078e000e */
[----:B------:R-:W-:Y:S05]  /*216e0*/  WARPSYNC.COLLECTIVE R15, `(.L_x_8941) ;  /* 0x000000000f087348 */ /* 0x000fea0003c00000 */
[----:B------:R0:W1:Y:S02]  /*216f0*/  SHFL.IDX P6, R14, R13, R12, R11 ;  /* 0x0000000c0d0e7389 */ /* 0x00006400000c000b */
[----:B01----:R-:W-:Y:S01]  /*21700*/  ENDCOLLECTIVE ;  /* 0x000000000000791b */ /* 0x003fe20003800000 */
.L_x_8941:
        /* <DEDUP_REMOVED lines=12> */
.L_x_8942:
[----:B------:R-:W-:Y:S02]  /*217d0*/  IMAD.MOV.U32 R13, RZ, RZ, R22 ;  /* 0x000000ffff0d7224 */ /* 0x000fe400078e0016 */
[----:B------:R-:W-:Y:S02]  /*217e0*/  IMAD.MOV.U32 R12, RZ, RZ, 0x7 ;  /* 0x00000007ff0c7424 */ /* 0x000fe400078e00ff */
[----:B------:R-:W-:-:S07]  /*217f0*/  IMAD.MOV.U32 R2, RZ, RZ, R14 ;  /* 0x000000ffff027224 */ /* 0x000fce00078e000e */
[----:B------:R-:W-:Y:S05]  /*21800*/  WARPSYNC.COLLECTIVE R15, `(.L_x_8943) ;  /* 0x000000000f087348 */ /* 0x000fea0003c00000 */
[----:B------:R0:W1:Y:S02]  /*21810*/  SHFL.IDX P6, R14, R13, R12, R11 ;  /* 0x0000000c0d0e7389 */ /* 0x00006400000c000b */
[----:B01----:R-:W-:Y:S01]  /*21820*/  ENDCOLLECTIVE ;  /* 0x000000000000791b */ /* 0x003fe20003800000 */
.L_x_8943:
        /* <DEDUP_REMOVED lines=12> */
.L_x_8944:
[----:B------:R-:W-:Y:S02]  /*218f0*/  IMAD.MOV.U32 R13, RZ, RZ, R21 ;  /* 0x000000ffff0d7224 */ /* 0x000fe400078e0015 */
[----:B------:R-:W-:Y:S02]  /*21900*/  IMAD.MOV.U32 R12, RZ, RZ, RZ ;  /* 0x000000ffff0c7224 */ /* 0x000fe400078e00ff */
[----:B------:R-:W-:-:S07]  /*21910*/  IMAD.MOV.U32 R2, RZ, RZ, R14 ;  /* 0x000000ffff027224 */ /* 0x000fce00078e000e */
[----:B------:R-:W-:Y:S05]  /*21920*/  WARPSYNC.COLLECTIVE R15, `(.L_x_8945) ;  /* 0x000000000f087348 */ /* 0x000fea0003c00000 */
[----:B------:R0:W1:Y:S02]  /*21930*/  SHFL.IDX P6, R14, R13, R12, R11 ;  /* 0x0000000c0d0e7389 */ /* 0x00006400000c000b */
[----:B01----:R-:W-:Y:S01]  /*21940*/  ENDCOLLECTIVE ;  /* 0x000000000000791b */ /* 0x003fe20003800000 */
.L_x_8945:
        /* <DEDUP_REMOVED lines=12> */
.L_x_8946:
[----:B------:R-:W-:Y:S02]  /*21a10*/  IMAD.MOV.U32 R13, RZ, RZ, R21 ;  /* 0x000000ffff0d7224 */ /* 0x000fe400078e0015 */
[----:B------:R-:W-:Y:S02]  /*21a20*/  IMAD.MOV.U32 R12, RZ, RZ, 0x1 ;  /* 0x00000001ff0c7424 */ /* 0x000fe400078e00ff */
[----:B------:R-:W-:-:S07]  /*21a30*/  IMAD.MOV.U32 R2, RZ, RZ, R14 ;  /* 0x000000ffff027224 */ /* 0x000fce00078e000e */
[----:B------:R-:W-:Y:S05]  /*21a40*/  WARPSYNC.COLLECTIVE R15, `(.L_x_8947) ;  /* 0x000000000f087348 */ /* 0x000fea0003c00000 */
[----:B------:R0:W1:Y:S02]  /*21a50*/  SHFL.IDX P6, R14, R13, R12, R11 ;  /* 0x0000000c0d0e7389 */ /* 0x00006400000c000b */
[----:B01----:R-:W-:Y:S01]  /*21a60*/  ENDCOLLECTIVE ;  /* 0x000000000000791b */ /* 0x003fe20003800000 */
.L_x_8947:
        /* <DEDUP_REMOVED lines=13> */
.L_x_8948:
        /* <DEDUP_REMOVED lines=15> */
.L_x_8857:
[----:B--2---:R2:W3:Y:S02]  /*21c30*/  SYNCS.PHASECHK.TRANS64.TRYWAIT P0, [R0+URZ+0x22840], R26 ;  /* 0x0228401a000075a7 */ /* 0x0044e4000800017f */
[----:B---3--:R-:W-:Y:S05]  /*21c40*/  @!P0 NANOSLEEP.SYNCS 0x989680 ;  /* 0x009896800000895d */ /* 0x008fea0003900000 */
[----:B------:R-:W3:Y:S02]  /*21c50*/  @!P0 SYNCS.PHASECHK.TRANS64 P0, [R0+URZ+0x22840], R26 ;  /* 0x0228401a000085a7 */ /* 0x000ee4000800007f */
[----:B---3--:R-:W-:Y:S05]  /*21c60*/  @!P0 BRA `(.L_x_8857) ;  /* 0xfffffffc00f08947 */ /* 0x008fea000383ffff */
[----:B------:R-:W-:Y:S05]  /*21c70*/  BRA `(.L_x_8950) ;  /* 0xffffffa400447947 */ /* 0x000fea000383ffff */
.L_x_8858:
        /* <DEDUP_REMOVED lines=8> */
.L_x_8952:
[----:B------:R-:W-:Y:S05]  /*21d00*/  BSYNC B0 ;  /* 0x0000000000007941 */ /* 0x000fea0003800000 */
.L_x_8951:
        /* <DEDUP_REMOVED lines=8> */
.L_x_8953:
        /* <DEDUP_REMOVED lines=13> */
.L_x_8954:
[----:B------:R-:W-:Y:S02]  /*21e60*/  IMAD.MOV.U32 R13, RZ, RZ, R8 ;  /* 0x000000ffff0d7224 */ /* 0x000fe400078e0008 */
[----:B------:R-:W-:-:S07]  /*21e70*/  IMAD.MOV.U32 R2, RZ, RZ, R14 ;  /* 0x000000ffff027224 */ /* 0x000fce00078e000e */
[----:B------:R-:W-:Y:S05]  /*21e80*/  WARPSYNC.COLLECTIVE R15, `(.L_x_8955) ;  /* 0x000000000f087348 */ /* 0x000fea0003c00000 */
[----:B------:R0:W1:Y:S02]  /*21e90*/  SHFL.IDX P6, R14, R13, R12, R11 ;  /* 0x0000000c0d0e7389 */ /* 0x00006400000c000b */
[----:B01----:R-:W-:Y:S01]  /*21ea0*/  ENDCOLLECTIVE ;  /* 0x000000000000791b */ /* 0x003fe20003800000 */
.L_x_8955:
        /* <DEDUP_REMOVED lines=13> */
.L_x_8956:
[----:B------:R-:W-:Y:S02]  /*21f80*/  IMAD.MOV.U32 R13, RZ, RZ, R8 ;  /* 0x000000ffff0d7224 */ /* 0x000fe400078e0008 */
[----:B------:R-:W-:-:S07]  /*21f90*/  IMAD.MOV.U32 R2, RZ, RZ, R14 ;  /* 0x000000ffff027224 */ /* 0x000fce00078e000e */
[----:B------:R-:W-:Y:S05]  /*21fa0*/  WARPSYNC.COLLECTIVE R15, `(.L_x_8957) ;  /* 0x000000000f087348 */ /* 0x000fea0003c00000 */
[----:B------:R0:W1:Y:S02]  /*21fb0*/  SHFL.IDX P6, R14, R13, R12, R11 ;  /* 0x0000000c0d0e7389 */ /* 0x00006400000c000b */
[----:B01----:R-:W-:Y:S01]  /*21fc0*/  ENDCOLLECTIVE ;  /* 0x000000000000791b */ /* 0x003fe20003800000 */
.L_x_8957:
        /* <DEDUP_REMOVED lines=8> */
.L_x_8958:
        /* <DEDUP_REMOVED lines=11> */
.L_x_8959:
        /* <DEDUP_REMOVED lines=8> */
.L_x_8960:
        /* <DEDUP_REMOVED lines=11> */
.L_x_8961:
        /* <DEDUP_REMOVED lines=8> */
.L_x_8962:
        /* <DEDUP_REMOVED lines=11> */
.L_x_8963:
        /* <DEDUP_REMOVED lines=8> */
.L_x_8964:
        /* <DEDUP_REMOVED lines=10> */
.L_x_8965:
        /* <DEDUP_REMOVED lines=8> */
.L_x_8966:
        /* <DEDUP_REMOVED lines=10> */
.L_x_8967:
[----:B------:R-:W-:Y:S02]  /*225a0*/  IMAD.MOV.U32 R13, RZ, RZ, R6 ;  /* 0x000000ffff0d7224 */ /* 0x000fe400078e0006 */
[----:B------:R-:W-:Y:S01]  /*225b0*/  IMAD.MOV.U32 R12, RZ, RZ, RZ ;  /* 0x000000ffff0c7224 */ /* 0x000fe200078e00ff */
[----:B------:R-:W-:-:S05]  /*225c0*/  @P3 IADD3 R14, P0, R30, R14, RZ ;  /* 0x0000000e1e0e3210 */ /* 0x000fca0007f1e0ff */
[----:B------:R-:W-:-:S08]  /*225d0*/  @P3 IMAD.MOV.U32 R2, RZ, RZ, R14 ;  /* 0x000000ffff023224 */ /* 0x000fd000078e000e */
[----:B------:R-:W-:Y:S05]  /*225e0*/  WARPSYNC.COLLECTIVE R15, `(.L_x_8968) ;  /* 0x000000000f087348 */ /* 0x000fea0003c00000 */
[----:B------:R0:W1:Y:S02]  /*225f0*/  SHFL.IDX P6, R14, R13, R12, R11 ;  /* 0x0000000c0d0e7389 */ /* 0x00006400000c000b */
[----:B01----:R-:W-:Y:S01]  /*22600*/  ENDCOLLECTIVE ;  /* 0x000000000000791b */ /* 0x003fe20003800000 */
.L_x_8968:
        /* <DEDUP_REMOVED lines=11> */
.L_x_8969:
[----:B------:R-:W-:Y:S02]  /*226c0*/  IMAD.MOV.U32 R13, RZ, RZ, R6 ;  /* 0x000000ffff0d7224 */ /* 0x000fe400078e0006 */
[----:B------:R-:W-:Y:S01]  /*226d0*/  IMAD.MOV.U32 R12, RZ, RZ, 0x1 ;  /* 0x00000001ff0c7424 */ /* 0x000fe200078e00ff */
[----:B------:R-:W-:-:S05]  /*226e0*/  @P1 IADD3 R14, P0, R30, R14, RZ ;  /* 0x0000000e1e0e1210 */ /* 0x000fca0007f1e0ff */
[----:B------:R-:W-:-:S08]  /*226f0*/  @P1 IMAD.MOV.U32 R2, RZ, RZ, R14 ;  /* 0x000000ffff021224 */ /* 0x000fd000078e000e */
[----:B------:R-:W-:Y:S05]  /*22700*/  WARPSYNC.COLLECTIVE R15, `(.L_x_8970) ;  /* 0x000000000f087348 */ /* 0x000fea0003c00000 */
[----:B------:R0:W1:Y:S02]  /*22710*/  SHFL.IDX P6, R14, R13, R12, R11 ;  /* 0x0000000c0d0e7389 */ /* 0x00006400000c000b */
[----:B01----:R-:W-:Y:S01]  /*22720*/  ENDCOLLECTIVE ;  /* 0x000000000000791b */ /* 0x003fe20003800000 */
.L_x_8970:
        /* <DEDUP_REMOVED lines=11> */
.L_x_8971:
[----:B------:R-:W-:Y:S05]  /*227e0*/  BRA `(.L_x_8972) ;  /* 0xffffffa000007947 */ /* 0x000fea000383ffff */
.L_x_8863:
        /* <DEDUP_REMOVED lines=9> */
.L_x_8973:
[C---:B------:R-:W-:Y:S01]  /*22880*/  VIADD R7, R19.reuse, 0x10 ;  /* 0x0000001013077836 */ /* 0x040fe20000000000 */
[----:B------:R-:W-:Y:S01]  /*22890*/  ISETP.GE.AND P2, PT, R19, R4, PT ;  /* 0x000000041300720c */ /* 0x000fe20003f46270 */
[----:B------:R-:W-:Y:S02]  /*228a0*/  IMAD.MOV.U32 R13, RZ, RZ, R0 ;  /* 0x000000ffff0d7224 */ /* 0x000fe400078e0000 */
[----:B------:R-:W-:-:S10]  /*228b0*/  IMAD.MOV.U32 R2, RZ, RZ, R14 ;  /* 0x000000ffff027224 */ /* 0x000fd400078e000e */
[----:B------:R-:W-:Y:S05]  /*228c0*/  WARPSYNC.COLLECTIVE R15, `(.L_x_8974) ;  /* 0x000000000f087348 */ /* 0x000fea0003c00000 */
[----:B------:R0:W1:Y:S02]  /*228d0*/  SHFL.IDX P6, R14, R13, R12, R11 ;  /* 0x0000000c0d0e7389 */ /* 0x00006400000c000b */
[----:B01----:R-:W-:Y:S01]  /*228e0*/  ENDCOLLECTIVE ;  /* 0x000000000000791b */ /* 0x003fe20003800000 */
.L_x_8974:
        /* <DEDUP_REMOVED lines=8> */
.L_x_8975:
        /* <DEDUP_REMOVED lines=11> */
.L_x_8976:
[----:B------:R-:W-:Y:S02]  /*22a20*/  IMAD.MOV.U32 R13, RZ, RZ, R5 ;  /* 0x000000ffff0d7224 */ /* 0x000fe400078e0005 */
[----:B------:R-:W-:Y:S01]  /*22a30*/  IMAD.MOV.U32 R12, RZ, RZ, 0x2 ;  /* 0x00000002ff0c7424 */ /* 0x000fe200078e00ff */
[----:B------:R-:W-:-:S13]  /*22a40*/  @!P2 IADD3 R2, P1, R30, R14, RZ ;  /* 0x0000000e1e02a210 */ /* 0x000fda0007f3e0ff */
[----:B------:R-:W-:Y:S05]  /*22a50*/  WARPSYNC.COLLECTIVE R15, `(.L_x_8977) ;  /* 0x000000000f087348 */ /* 0x000fea0003c00000 */
[----:B------:R0:W1:Y:S02]  /*22a60*/  SHFL.IDX P6, R14, R13, R12, R11 ;  /* 0x0000000c0d0e7389 */ /* 0x00006400000c000b */
[----:B01----:R-:W-:Y:S01]  /*22a70*/  ENDCOLLECTIVE ;  /* 0x000000000000791b */ /* 0x003fe20003800000 */
.L_x_8977:
[----:B------:R-:W-:-:S05]  /*22a80*/  @!P2 IMAD.X R3, RZ, RZ, R6, P1 ;  /* 0x000000ffff03a224 */ /* 0x000fca00008e0606 */
        /* <DEDUP_REMOVED lines=11> */
.L_x_8978:
[----:B------:R-:W-:Y:S02]  /*22b40*/  IMAD.MOV.U32 R13, RZ, RZ, R5 ;  /* 0x000000ffff0d7224 */ /* 0x000fe400078e0005 */
[----:B------:R-:W-:Y:S01]  /*22b50*/  IMAD.MOV.U32 R12, RZ, RZ, 0x3 ;  /* 0x00000003ff0c7424 */ /* 0x000fe200078e00ff */
[----:B------:R-:W-:-:S13]  /*22b60*/  @!P2 IADD3 R2, P1, R30, R14, RZ ;  /* 0x0000000e1e02a210 */ /* 0x000fda0007f3e0ff */
[----:B------:R-:W-:Y:S05]  /*22b70*/  WARPSYNC.COLLECTIVE R15, `(.L_x_8979) ;  /* 0x000000000f087348 */ /* 0x000fea0003c00000 */
[----:B------:R0:W1:Y:S02]  /*22b80*/  SHFL.IDX P6, R14, R13, R12, R11 ;  /* 0x0000000c0d0e7389 */ /* 0x00006400000c000b */
[----:B01----:R-:W-:Y:S01]  /*22b90*/  ENDCOLLECTIVE ;  /* 0x000000000000791b */ /* 0x003fe20003800000 */
.L_x_8979:
        /* <DEDUP_REMOVED lines=12> */
.L_x_8980:
[----:B------:R-:W-:Y:S02]  /*22c60*/  IMAD.MOV.U32 R13, RZ, RZ, R5 ;  /* 0x000000ffff0d7224 */ /* 0x000fe400078e0005 */
[----:B------:R-:W-:Y:S01]  /*22c70*/  IMAD.MOV.U32 R12, RZ, RZ, 0x4 ;  /* 0x00000004ff0c7424 */ /* 0x000fe200078e00ff */
[----:B------:R-:W-:-:S13]  /*22c80*/  @!P2 IADD3 R2, P1, R30, R14, RZ ;  /* 0x0000000e1e02a210 */ /* 0x000fda0007f3e0ff */
[----:B------:R-:W-:Y:S05]  /*22c90*/  WARPSYNC.COLLECTIVE R15, `(.L_x_8981) ;  /* 0x000000000f087348 */ /* 0x000fea0003c00000 */
[----:B------:R0:W1:Y:S02]  /*22ca0*/  SHFL.IDX P6, R14, R13, R12, R11 ;  /* 0x0000000c0d0e7389 */ /* 0x00006400000c000b */
[----:B01----:R-:W-:Y:S01]  /*22cb0*/  ENDCOLLECTIVE ;  /* 0x000000000000791b */ /* 0x003fe20003800000 */
.L_x_8981:
        /* <DEDUP_REMOVED lines=12> */
.L_x_8982:
[----:B------:R-:W-:Y:S02]  /*22d80*/  IMAD.MOV.U32 R13, RZ, RZ, R5 ;  /* 0x000000ffff0d7224 */ /* 0x000fe400078e0005 */
[----:B------:R-:W-:Y:S01]  /*22d90*/  IMAD.MOV.U32 R12, RZ, RZ, 0x5 ;  /* 0x00000005ff0c7424 */ /* 0x000fe200078e00ff */
[----:B------:R-:W-:-:S13]  /*22da0*/  @!P2 IADD3 R2, P1, R30, R14, RZ ;  /* 0x0000000e1e02a210 */ /* 0x000fda0007f3e0ff */
[----:B------:R-:W-:Y:S05]  /*22db0*/  WARPSYNC.COLLECTIVE R15, `(.L_x_8983) ;  /* 0x000000000f087348 */ /* 0x000fea0003c00000 */
[----:B------:R0:W1:Y:S02]  /*22dc0*/  SHFL.IDX P6, R14, R13, R12, R11 ;  /* 0x0000000c0d0e7389 */ /* 0x00006400000c000b */
[----:B01----:R-:W-:Y:S01]  /*22dd0*/  ENDCOLLECTIVE ;  /* 0x000000000000791b */ /* 0x003fe20003800000 */
.L_x_8983:
[----:B------:R-:W-:-:S05]  /*22de0*/  @!P2 IMAD.X R3, RZ, RZ, R6, P1 ;  /* 0x000000ffff03a224 */ /* 0x000fca00008e0606 */
[----:B------:R-:W-:Y:S01]  /*22df0*/  @!PT LDS RZ, [RZ] ;  /* 0x00000000fffff984 */ /* 0x000fe20000000800 */
[----:B------:R-:W-:Y:S01]  /*22e00*/  @!PT LDS RZ, [RZ] ;  /* 0x00000000fffff984 */ /* 0x000fe20000000800 */
[----:B------:R-:W-:Y:S01]  /*22e10*/  @!PT LDS RZ, [RZ] ;  /* 0x00000000fffff984 */ /* 0x000fe20000000800 */
[----:B------:R0:W-:Y:S01]  /*22e20*/  @!P2 LDGSTS.E.BYPASS.LTC128B.128 [R8+0x16400], desc[UR54][R2.64], !P0 ;  /* 0x164000000208afae */ /* 0x0001e2000c101d76 */
[----:B------:R-:W-:Y:S01]  /*22e30*/  ISETP.GE.AND P2, PT, R7, R4, PT ;  /* 0x000000040700720c */ /* 0x000fe20003f46270 */
[----:B------:R-:W-:Y:S02]  /*22e40*/  IMAD.MOV.U32 R13, RZ, RZ, R0 ;  /* 0x000000ffff0d7224 */ /* 0x000fe400078e0000 */
[----:B------:R-:W-:-:S10]  /*22e50*/  IMAD.MOV.U32 R6, RZ, RZ, R14 ;  /* 0x000000ffff067224 */ /* 0x000fd400078e000e */
[----:B0-----:R-:W-:Y:S05]  /*22e60*/  WARPSYNC.COLLECTIVE R15, `(.L_x_8984) ;  /* 0x000000000f087348 */ /* 0x001fea0003c00000 */
[----:B------:R1:W2:Y:S02]  /*22e70*/  SHFL.IDX P6, R14, R13, R12, R11 ;  /* 0x0000000c0d0e7389 */ /* 0x0002a400000c000b */
[----:B012---:R-:W-:Y:S01]  /*22e80*/  ENDCOLLECTIVE ;  /* 0x000000000000791b */ /* 0x007fe20003800000 */
.L_x_8984:
[----:B------:R-:W-:Y:S02]  /*22e90*/  IMAD.MOV.U32 R13, RZ, RZ, R5 ;  /* 0x000000ffff0d7224 */ /* 0x000fe400078e0005 */
[----:B------:R-:W-:Y:S01]  /*22ea0*/  IMAD.MOV.U32 R12, RZ, RZ, 0x6 ;  /* 0x00000006ff0c7424 */ /* 0x000fe200078e00ff */
[----:B------:R-:W-:-:S13]  /*22eb0*/  @!P2 IADD3 R2, P1, R30, R14, RZ ;  /* 0x0000000e1e02a210 */ /* 0x000fda0007f3e0ff */
[----:B------:R-:W-:Y:S05]  /*22ec0*/  WARPSYNC.COLLECTIVE R15, `(.L_x_8985) ;  /* 0x000000000f087348 */ /* 0x000fea0003c00000 */
[----:B------:R0:W1:Y:S02]  /*22ed0*/  SHFL.IDX P6, R14, R13, R12, R11 ;  /* 0x0000000c0d0e7389 */ /* 0x00006400000c000b */
[----:B01----:R-:W-:Y:S01]  /*22ee0*/  ENDCOLLECTIVE ;  /* 0x000000000000791b */ /* 0x003fe20003800000 */
.L_x_8985:
[----:B------:R-:W-:-:S05]  /*22ef0*/  @!P2 IMAD.X R3, RZ, RZ, R6, P1 ;  /* 0x000000ffff03a224 */ /* 0x000fca00008e0606 */
[----:B------:R-:W-:Y:S01]  /*22f00*/  @!PT LDS RZ, [RZ] ;  /* 0x00000000fffff984 */ /* 0x000fe20000000800 */
[----:B------:R-:W-:Y:S01]  /*22f10*/  @!PT LDS RZ, [RZ] ;  /* 0x00000000fffff984 */ /* 0x000fe20000000800 */
[----:B------:R-:W-:Y:S01]  /*22f20*/  @!PT LDS RZ, [RZ] ;  /* 0x00000000fffff984 */ /* 0x000fe20000000800 */
[----:B------:R0:W-:Y:S01]  /*22f30*/  @!P2 LDGSTS.E.BYPASS.LTC128B.128 [R8+0x16c00], desc[UR54][R2.64], !P0 ;  /* 0x16c000000208afae */ /* 0x0001e2000c101d76 */
[----:B------:R-:W-:Y:S02]  /*22f40*/  IMAD.MOV.U32 R13, RZ, RZ, R0 ;  /* 0x000000ffff0d7224 */ /* 0x000fe400078e0000 */
[----:B0-----:R-:W-:Y:S02]  /*22f50*/  VIADD R3, R19, 0x60 ;  /* 0x0000006013037836 */ /* 0x001fe40000000000 */
[----:B------:R-:W-:-:S03]  /*22f60*/  IMAD.MOV.U32 R6, RZ, RZ, R14 ;  /* 0x000000ffff067224 */ /* 0x000fc600078e000e */
[----:B------:R-:W-:-:S13]  /*22f70*/  ISETP.GE.AND P2, PT, R3, R4, PT ;  /* 0x000000040300720c */ /* 0x000fda0003f46270 */
[----:B------:R-:W-:Y:S05]  /*22f80*/  WARPSYNC.COLLECTIVE R15, `(.L_x_8986) ;  /* 0x000000000f087348 */ /* 0x000fea0003c00000 */
[----:B------:R0:W1:Y:S02]  /*22f90*/  SHFL.IDX P6, R14, R13, R12, R11 ;  /* 0x0000000c0d0e7389 */ /* 0x00006400000c000b */
[----:B01----:R-:W-:Y:S01]  /*22fa0*/  ENDCOLLECTIVE ;  /* 0x000000000000791b */ /* 0x003fe20003800000 */
.L_x_8986:
[----:B------:R-:W-:Y:S02]  /*22fb0*/  IMAD.MOV.U32 R13, RZ, RZ, R5 ;  /* 0x000000ffff0d7224 */ /* 0x000fe400078e0005 */
[----:B------:R-:W-:Y:S01]  /*22fc0*/  IMAD.MOV.U32 R12, RZ, RZ, 0x7 ;  /* 0x00000007ff0c7424 */ /* 0x000fe200078e00ff */
[----:B------:R-:W-:-:S13]  /*22fd0*/  @!P2 IADD3 R2, P1, R30, R14, RZ ;  /* 0x0000000e1e02a210 */ /* 0x000fda0007f3e0ff */
[----:B------:R-:W-:Y:S05]  /*22fe0*/  WARPSYNC.COLLECTIVE R15, `(.L_x_8987) ;  /* 0x000000000f087348 */ /* 0x000fea0003c00000 */
[----:B------:R0:W1:Y:S02]  /*22ff0*/  SHFL.IDX P6, R14, R13, R12, R11 ;  /* 0x0000000c0d0e7389 */ /* 0x00006400000c000b */
[----:B01----:R-:W-:Y:S01]  /*23000*/  ENDCOLLECTIVE ;  /* 0x000000000000791b */ /* 0x003fe20003800000 */
.L_x_8987:
        /* <DEDUP_REMOVED lines=10> */
.L_x_8988:
[----:B------:R-:W-:Y:S05]  /*230b0*/  BRA `(.L_x_8989) ;  /* 0xffffffa000547947 */ /* 0x000fea000383ffff */
.L_x_8866:
[----:B0-----:R0:W1:Y:S02]  /*230c0*/  SYNCS.PHASECHK.TRANS64.TRYWAIT P0, [R17+URZ+0x22820], R0 ;  /* 0x02282000110075a7 */ /* 0x001064000800017f */
[----:B-1----:R-:W-:Y:S05]  /*230d0*/  @!P0 NANOSLEEP.SYNCS 0x989680 ;  /* 0x009896800000895d */ /* 0x002fea0003900000 */
[----:B------:R-:W1:Y:S02]  /*230e0*/  @!P0 SYNCS.PHASECHK.TRANS64 P0, [R17+URZ+0x22820], R0 ;  /* 0x02282000110085a7 */ /* 0x000e64000800007f */
[----:B-1----:R-:W-:Y:S05]  /*230f0*/  @!P0 BRA `(.L_x_8866) ;  /* 0xfffffffc00f08947 */ /* 0x002fea000383ffff */
[----:B------:R-:W-:Y:S05]  /*23100*/  BRA `(.L_x_8990) ;  /* 0xffffffa000b07947 */ /* 0x000fea000383ffff */
.L_x_8870:
[----:B0-----:R0:W1:Y:S02]  /*23110*/  SYNCS.PHASECHK.TRANS64.TRYWAIT P0, [R0+URZ+0x22880], R28 ;  /* 0x0228801c000075a7 */ /* 0x001064000800017f */
[----:B-1----:R-:W-:Y:S05]  /*23120*/  @!P0 NANOSLEEP.SYNCS 0x989680 ;  /* 0x009896800000895d */ /* 0x002fea0003900000 */
[----:B------:R-:W1:Y:S02]  /*23130*/  @!P0 SYNCS.PHASECHK.TRANS64 P0, [R0+URZ+0x22880], R28 ;  /* 0x0228801c000085a7 */ /* 0x000e64000800007f */
[----:B-1----:R-:W-:Y:S05]  /*23140*/  @!P0 BRA `(.L_x_8870) ;  /* 0xfffffffc00f08947 */ /* 0x002fea000383ffff */
[----:B------:R-:W-:Y:S05]  /*23150*/  BRA `(.L_x_8991) ;  /* 0xffffffa400dc7947 */ /* 0x000fea000383ffff */
.L_x_8871:
        /* <DEDUP_REMOVED lines=8> */
.L_x_8993:
[----:B------:R-:W-:Y:S05]  /*231e0*/  BSYNC B0 ;  /* 0x0000000000007941 */ /* 0x000fea0003800000 */
.L_x_8992:
        /* <DEDUP_REMOVED lines=9> */
.L_x_8994:
[----:B------:R-:W-:Y:S02]  /*23280*/  IMAD.MOV.U32 R13, RZ, RZ, R4 ;  /* 0x000000ffff0d7224 */ /* 0x000fe400078e0004 */
[----:B------:R-:W-:Y:S02]  /*23290*/  IMAD.MOV.U32 R12, RZ, RZ, 0x1 ;  /* 0x00000001ff0c7424 */ /* 0x000fe400078e00ff */
[----:B------:R-:W-:-:S07]  /*232a0*/  IMAD.MOV.U32 R2, RZ, RZ, R14 ;  /* 0x000000ffff027224 */ /* 0x000fce00078e000e */
[----:B------:R-:W-:Y:S05]  /*232b0*/  WARPSYNC.COLLECTIVE R15, `(.L_x_8995) ;  /* 0x000000000f087348 */ /* 0x000fea0003c00000 */
[----:B------:R0:W1:Y:S02]  /*232c0*/  SHFL.IDX P6, R14, R13, R12, R11 ;  /* 0x0000000c0d0e7389 */ /* 0x00006400000c000b */
[----:B01----:R-:W-:Y:S01]  /*232d0*/  ENDCOLLECTIVE ;  /* 0x000000000000791b */ /* 0x003fe20003800000 */
.L_x_8995:
        /* <DEDUP_REMOVED lines=11> */
.L_x_8996:
        /* <DEDUP_REMOVED lines=8> */
.L_x_8997:
        /* <DEDUP_REMOVED lines=9> */
.L_x_8998:
        /* <DEDUP_REMOVED lines=9> */
.L_x_8999:
        /* <DEDUP_REMOVED lines=9> */
.L_x_9000:
[----:B------:R-:W-:Y:S02]  /*235c0*/  IMAD.MOV.U32 R13, RZ, RZ, R4 ;  /* 0x000000ffff0d7224 */ /* 0x000fe400078e0004 */
[----:B------:R-:W-:Y:S02]  /*235d0*/  IMAD.MOV.U32 R12, RZ, RZ, 0x4 ;  /* 0x00000004ff0c7424 */ /* 0x000fe400078e00ff */
[----:B------:R-:W-:-:S07]  /*235e0*/  IMAD.MOV.U32 R2, RZ, RZ, R14 ;  /* 0x000000ffff027224 */ /* 0x000fce00078e000e */
[----:B------:R-:W-:Y:S05]  /*235f0*/  WARPSYNC.COLLECTIVE R15, `(.L_x_9001) ;  /* 0x000000000f087348 */ /* 0x000fea0003c00000 */
[----:B------:R0:W1:Y:S02]  /*23600*/  SHFL.IDX P6, R14, R13, R12, R11 ;  /* 0x0000000c0d0e7389 */ /* 0x00006400000c000b */
[----:B01----:R-:W-:Y:S01]  /*23610*/  ENDCOLLECTIVE ;  /* 0x000000000000791b */ /* 0x003fe20003800000 */
.L_x_9001:
        /* <DEDUP_REMOVED lines=11> */
.L_x_9002:
[----:B------:R-:W-:Y:S02]  /*236d0*/  IMAD.MOV.U32 R13, RZ, RZ, R4 ;  /* 0x000000ffff0d7224 */ /* 0x000fe400078e0004 */
[----:B------:R-:W-:Y:S02]  /*236e0*/  IMAD.MOV.U32 R12, RZ, RZ, 0x5 ;  /* 0x00000005ff0c7424 */ /* 0x000fe400078e00ff */
[----:B------:R-:W-:-:S07]  /*236f0*/  IMAD.MOV.U32 R2, RZ, RZ, R14 ;  /* 0x000000ffff027224 */ /* 0x000fce00078e000e */
[----:B------:R-:W-:Y:S05]  /*23700*/  WARPSYNC.COLLECTIVE R15, `(.L_x_9003) ;  /* 0x000000000f087348 */ /* 0x000fea0003c00000 */
[----:B------:R0:W1:Y:S02]  /*23710*/  SHFL.IDX P6, R14, R13, R12, R11 ;  /* 0x0000000c0d0e7389 */ /* 0x00006400000c000b */
[----:B01----:R-:W-:Y:S01]  /*23720*/  ENDCOLLECTIVE ;  /* 0x000000000000791b */ /* 0x003fe20003800000 */
.L_x_9003:
        /* <DEDUP_REMOVED lines=11> */
.L_x_9004:
[----:B------:R-:W-:Y:S02]  /*237e0*/  IMAD.MOV.U32 R13, RZ, RZ, R4 ;  /* 0x000000ffff0d7224 */ /* 0x000fe400078e0004 */
[----:B------:R-:W-:Y:S02]  /*237f0*/  IMAD.MOV.U32 R12, RZ, RZ, 0x6 ;  /* 0x00000006ff0c7424 */ /* 0x000fe400078e00ff */
[----:B------:R-:W-:-:S07]  /*23800*/  IMAD.MOV.U32 R2, RZ, RZ, R14 ;  /* 0x000000ffff027224 */ /* 0x000fce00078e000e */
[----:B------:R-:W-:Y:S05]  /*23810*/  WARPSYNC.COLLECTIVE R15, `(.L_x_9005) ;  /* 0x000000000f087348 */ /* 0x000fea0003c00000 */
[----:B------:R0:W1:Y:S02]  /*23820*/  SHFL.IDX P6, R14, R13, R12, R11 ;  /* 0x0000000c0d0e7389 */ /* 0x00006400000c000b */
[----:B01----:R-:W-:Y:S01]  /*23830*/  ENDCOLLECTIVE ;  /* 0x000000000000791b */ /* 0x003fe20003800000 */
.L_x_9005:
        /* <DEDUP_REMOVED lines=11> */
.L_x_9006:
[----:B------:R-:W-:Y:S02]  /*238f0*/  IMAD.MOV.U32 R13, RZ, RZ, R4 ;  /* 0x000000ffff0d7224 */ /* 0x000fe400078e0004 */
[----:B------:R-:W-:Y:S02]  /*23900*/  IMAD.MOV.U32 R12, RZ, RZ, 0x7 ;  /* 0x00000007ff0c7424 */ /* 0x000fe400078e00ff */
[----:B------:R-:W-:-:S07]  /*23910*/  IMAD.MOV.U32 R2, RZ, RZ, R14 ;  /* 0x000000ffff027224 */ /* 0x000fce00078e000e */
[----:B------:R-:W-:Y:S05]  /*23920*/  WARPSYNC.COLLECTIVE R15, `(.L_x_9007) ;  /* 0x000000000f087348 */ /* 0x000fea0003c00000 */
[----:B------:R0:W1:Y:S02]  /*23930*/  SHFL.IDX P6, R14, R13, R12, R11 ;  /* 0x0000000c0d0e7389 */ /* 0x00006400000c000b */
[----:B01----:R-:W-:Y:S01]  /*23940*/  ENDCOLLECTIVE ;  /* 0x000000000000791b */ /* 0x003fe20003800000 */
.L_x_9007:
        /* <DEDUP_REMOVED lines=11> */
.L_x_9008:
[----:B------:R-:W-:Y:S02]  /*23a00*/  IMAD.MOV.U32 R13, RZ, RZ, R20 ;  /* 0x000000ffff0d7224 */ /* 0x000fe400078e0014 */
[----:B------:R-:W-:Y:S02]  /*23a10*/  IMAD.MOV.U32 R12, RZ, RZ, RZ ;  /* 0x000000ffff0c7224 */ /* 0x000fe400078e00ff */
[----:B------:R-:W-:-:S07]  /*23a20*/  IMAD.MOV.U32 R21, RZ, RZ, R14 ;  /* 0x000000ffff157224 */ /* 0x000fce00078e000e */
[----:B------:R-:W-:Y:S05]  /*23a30*/  WARPSYNC.COLLECTIVE R15, `(.L_x_9009) ;  /* 0x000000000f087348 */ /* 0x000fea0003c00000 */
[----:B------:R0:W1:Y:S02]  /*23a40*/  SHFL.IDX P6, R14, R13, R12, R11 ;  /* 0x0000000c0d0e7389 */ /* 0x00006400000c000b */
[----:B01----:R-:W-:Y:S01]  /*23a50*/  ENDCOLLECTIVE ;  /* 0x000000000000791b */ /* 0x003fe20003800000 */
.L_x_9009:
        /* <DEDUP_REMOVED lines=11> */
.L_x_9010:
[----:B------:R-:W-:Y:S02]  /*23b10*/  IMAD.MOV.U32 R13, RZ, RZ, R20 ;  /* 0x000000ffff0d7224 */ /* 0x000fe400078e0014 */
[----:B------:R-:W-:Y:S02]  /*23b20*/  IMAD.MOV.U32 R12, RZ, RZ, 0x1 ;  /* 0x00000001ff0c7424 */ /* 0x000fe400078e00ff */
[----:B------:R-:W-:-:S07]  /*23b30*/  IMAD.MOV.U32 R5, RZ, RZ, R14 ;  /* 0x000000ffff057224 */ /* 0x000fce00078e000e */
[----:B------:R-:W-:Y:S05]  /*23b40*/  WARPSYNC.COLLECTIVE R15, `(.L_x_9011) ;  /* 0x000000000f087348 */ /* 0x000fea0003c00000 */
[----:B------:R0:W1:Y:S02]  /*23b50*/  SHFL.IDX P6, R14, R13, R12, R11 ;  /* 0x0000000c0d0e7389 */ /* 0x00006400000c000b */
[----:B01----:R-:W-:Y:S01]  /*23b60*/  ENDCOLLECTIVE ;  /* 0x000000000000791b */ /* 0x003fe20003800000 */
.L_x_9011:
        /* <DEDUP_REMOVED lines=11> */
.L_x_9012:
[----:B------:R-:W-:Y:S01]  /*23c20*/  IMAD.MOV.U32 R2, RZ, RZ, R14 ;  /* 0x000000ffff027224 */ /* 0x000fe200078e000e */
[----:B------:R-:W-:Y:S06]  /*23c30*/  BRA `(.L_x_9013) ;  /* 0xffffffa000787947 */ /* 0x000fec000383ffff */
.L_x_8876:
[----:B--2---:R2:W3:Y:S02]  /*23c40*/  SYNCS.PHASECHK.TRANS64.TRYWAIT P0, [R0+URZ+0x22840], R28 ;  /* 0x0228401c000075a7 */ /* 0x0044e4000800017f */
[----:B---3--:R-:W-:Y:S05]  /*23c50*/  @!P0 NANOSLEEP.SYNCS 0x989680 ;  /* 0x009896800000895d */ /* 0x008fea0003900000 */
[----:B------:R-:W3:Y:S02]  /*23c60*/  @!P0 SYNCS.PHASECHK.TRANS64 P0, [R0+URZ+0x22840], R28 ;  /* 0x0228401c000085a7 */ /* 0x000ee4000800007f */
[----:B---3--:R-:W-:Y:S05]  /*23c70*/  @!P0 BRA `(.L_x_8876) ;  /* 0xfffffffc00f08947 */ /* 0x008fea000383ffff */
[----:B------:R-:W-:Y:S05]  /*23c80*/  BRA `(.L_x_9014) ;  /* 0xffffffa000c87947 */ /* 0x000fea000383ffff */
.L_x_8877:
        /* <DEDUP_REMOVED lines=8> */
.L_x_9016:
[----:B------:R-:W-:Y:S05]  /*23d10*/  BSYNC B0 ;  /* 0x0000000000007941 */ /* 0x000fea0003800000 */
.L_x_9015:
        /* <DEDUP_REMOVED lines=8> */
.L_x_9017:
[----:B------:R-:W-:Y:S02]  /*23da0*/  IMAD.MOV.U32 R13, RZ, RZ, R4 ;  /* 0x000000ffff0d7224 */ /* 0x000fe400078e0004 */
[----:B------:R-:W-:Y:S02]  /*23db0*/  IMAD.MOV.U32 R12, RZ, RZ, 0x1 ;  /* 0x00000001ff0c7424 */ /* 0x000fe400078e00ff */
[----:B------:R-:W-:-:S07]  /*23dc0*/  IMAD.MOV.U32 R2, RZ, RZ, R14 ;  /* 0x000000ffff027224 */ /* 0x000fce00078e000e */
[----:B------:R-:W-:Y:S05]  /*23dd0*/  WARPSYNC.COLLECTIVE R15, `(.L_x_9018) ;  /* 0x000000000f087348 */ /* 0x000fea0003c00000 */
[----:B------:R0:W1:Y:S02]  /*23de0*/  SHFL.IDX P6, R14, R13, R12, R11 ;  /* 0x0000000c0d0e7389 */ /* 0x00006400000c000b */
[----:B01----:R-:W-:Y:S01]  /*23df0*/  ENDCOLLECTIVE ;  /* 0x000000000000791b */ /* 0x003fe20003800000 */
.L_x_9018:
        /* <DEDUP_REMOVED lines=11> */
.L_x_9019:
        /* <DEDUP_REMOVED lines=8> */
.L_x_9020:
        /* <DEDUP_REMOVED lines=9> */
.L_x_9021:
        /* <DEDUP_REMOVED lines=9> */
.L_x_9022:
        /* <DEDUP_REMOVED lines=9> */
.L_x_9023:
[----:B------:R-:W-:Y:S02]  /*240e0*/  IMAD.MOV.U32 R13, RZ, RZ, R4 ;  /* 0x000000ffff0d7224 */ /* 0x000fe400078e0004 */
[----:B------:R-:W-:Y:S01]  /*240f0*/  IMAD.MOV.U32 R12, RZ, RZ, 0x4 ;  /* 0x00000004ff0c7424 */ /* 0x000fe200078e00ff */
[----:B------:R-:W-:-:S13]  /*24100*/  IADD3 R2, P0, R30, R14, RZ ;  /* 0x0000000e1e027210 */ /* 0x000fda0007f1e0ff */
[----:B------:R-:W-:Y:S05]  /*24110*/  WARPSYNC.COLLECTIVE R15, `(.L_x_9024) ;  /* 0x000000000f087348 */ /* 0x000fea0003c00000 */
[----:B------:R0:W1:Y:S02]  /*24120*/  SHFL.IDX P6, R14, R13, R12, R11 ;  /* 0x0000000c0d0e7389 */ /* 0x00006400000c000b */
[----:B01----:R-:W-:Y:S01]  /*24130*/  ENDCOLLECTIVE ;  /* 0x000000000000791b */ /* 0x003fe20003800000 */
.L_x_9024:
        /* <DEDUP_REMOVED lines=10> */
.L_x_9025:
[----:B------:R-:W-:Y:S02]  /*241e0*/  IMAD.MOV.U32 R13, RZ, RZ, R4 ;  /* 0x000000ffff0d7224 */ /* 0x000fe400078e0004 */
[----:B------:R-:W-:Y:S01]  /*241f0*/  IMAD.MOV.U32 R12, RZ, RZ, 0x5 ;  /* 0x00000005ff0c7424 */ /* 0x000fe200078e00ff */
[----:B------:R-:W-:-:S13]  /*24200*/  IADD3 R2, P0, R30, R14, RZ ;  /* 0x0000000e1e027210 */ /* 0x000fda0007f1e0ff */
[----:B------:R-:W-:Y:S05]  /*24210*/  WARPSYNC.COLLECTIVE R15, `(.L_x_9026) ;  /* 0x000000000f087348 */ /* 0x000fea0003c00000 */
[----:B------:R0:W1:Y:S02]  /*24220*/  SHFL.IDX P6, R14, R13, R12, R11 ;  /* 0x0000000c0d0e7389 */ /* 0x00006400000c000b */
[----:B01----:R-:W-:Y:S01]  /*24230*/  ENDCOLLECTIVE ;  /* 0x000000000000791b */ /* 0x003fe20003800000 */
.L_x_9026:
        /* <DEDUP_REMOVED lines=10> */
.L_x_9027:
[----:B------:R-:W-:Y:S02]  /*242e0*/  IMAD.MOV.U32 R13, RZ, RZ, R4 ;  /* 0x000000ffff0d7224 */ /* 0x000fe400078e0004 */
[----:B------:R-:W-:Y:S01]  /*242f0*/  IMAD.MOV.U32 R12, RZ, RZ, 0x6 ;  /* 0x00000006ff0c7424 */ /* 0x000fe200078e00ff */
[----:B------:R-:W-:-:S13]  /*24300*/  IADD3 R2, P0, R30, R14, RZ ;  /* 0x0000000e1e027210 */ /* 0x000fda0007f1e0ff */
[----:B------:R-:W-:Y:S05]  /*24310*/  WARPSYNC.COLLECTIVE R15, `(.L_x_9028) ;  /* 0x000000000f087348 */ /* 0x000fea0003c00000 */
[----:B------:R0:W1:Y:S02]  /*24320*/  SHFL.IDX P6, R14, R13, R12, R11 ;  /* 0x0000000c0d0e7389 */ /* 0x00006400000c000b */
[----:B01----:R-:W-:Y:S01]  /*24330*/  ENDCOLLECTIVE ;  /* 0x000000000000791b */ /* 0x003fe20003800000 */
.L_x_9028:
        /* <DEDUP_REMOVED lines=10> */
.L_x_9029:
[----:B------:R-:W-:Y:S02]  /*243e0*/  IMAD.MOV.U32 R13, RZ, RZ, R4 ;  /* 0x000000ffff0d7224 */ /* 0x000fe400078e0004 */
[----:B------:R-:W-:Y:S02]  /*243f0*/  IMAD.MOV.U32 R12, RZ, RZ, 0x7 ;  /* 0x00000007ff0c7424 */ /* 0x000fe400078e00ff */
[----:B------:R-:W-:-:S07]  /*24400*/  IMAD.MOV.U32 R2, RZ, RZ, R14 ;  /* 0x000000ffff027224 */ /* 0x000fce00078e000e */
[----:B------:R-:W-:Y:S05]  /*24410*/  WARPSYNC.COLLECTIVE R15, `(.L_x_9030) ;  /* 0x000000000f087348 */ /* 0x000fea0003c00000 */
[----:B------:R0:W1:Y:S02]  /*24420*/  SHFL.IDX P6, R14, R13, R12, R11 ;  /* 0x0000000c0d0e7389 */ /* 0x00006400000c000b */
[----:B01----:R-:W-:Y:S01]  /*24430*/  ENDCOLLECTIVE ;  /* 0x000000000000791b */ /* 0x003fe20003800000 */
.L_x_9030:
        /* <DEDUP_REMOVED lines=11> */
.L_x_9031:
[----:B------:R-:W-:Y:S02]  /*244f0*/  IMAD.MOV.U32 R13, RZ, RZ, R8 ;  /* 0x000000ffff0d7224 */ /* 0x000fe400078e0008 */
[----:B------:R-:W-:Y:S02]  /*24500*/  IMAD.MOV.U32 R12, RZ, RZ, RZ ;  /* 0x000000ffff0c7224 */ /* 0x000fe400078e00ff */
[----:B------:R-:W-:-:S07]  /*24510*/  IMAD.MOV.U32 R9, RZ, RZ, R14 ;  /* 0x000000ffff097224 */ /* 0x000fce00078e000e */
[----:B------:R-:W-:Y:S05]  /*24520*/  WARPSYNC.COLLECTIVE R15, `(.L_x_9032) ;  /* 0x000000000f087348 */ /* 0x000fea0003c00000 */
[----:B------:R0:W1:Y:S02]  /*24530*/  SHFL.IDX P6, R14, R13, R12, R11 ;  /* 0x0000000c0d0e7389 */ /* 0x00006400000c000b */
[----:B01----:R-:W-:Y:S01]  /*24540*/  ENDCOLLECTIVE ;  /* 0x000000000000791b */ /* 0x003fe20003800000 */
.L_x_9032:
        /* <DEDUP_REMOVED lines=11> */
.L_x_9033:
[----:B------:R-:W-:Y:S02]  /*24600*/  IMAD.MOV.U32 R13, RZ, RZ, R8 ;  /* 0x000000ffff0d7224 */ /* 0x000fe400078e0008 */
[----:B------:R-:W-:Y:S02]  /*24610*/  IMAD.MOV.U32 R12, RZ, RZ, 0x1 ;  /* 0x00000001ff0c7424 */ /* 0x000fe400078e00ff */
[----:B------:R-:W-:-:S07]  /*24620*/  IMAD.MOV.U32 R5, RZ, RZ, R14 ;  /* 0x000000ffff057224 */ /* 0x000fce00078e000e */
[----:B------:R-:W-:Y:S05]  /*24630*/  WARPSYNC.COLLECTIVE R15, `(.L_x_9034) ;  /* 0x000000000f087348 */ /* 0x000fea0003c00000 */
[----:B------:R0:W1:Y:S02]  /*24640*/  SHFL.IDX P6, R14, R13, R12, R11 ;  /* 0x0000000c0d0e7389 */ /* 0x00006400000c000b */
[----:B01----:R-:W-:Y:S01]  /*24650*/  ENDCOLLECTIVE ;  /* 0x000000000000791b */ /* 0x003fe20003800000 */
.L_x_9034:
        /* <DEDUP_REMOVED lines=11> */
.L_x_9035:
[----:B------:R-:W-:Y:S05]  /*24710*/  BRA `(.L_x_9036) ;  /* 0xffffff9c00647947 */ /* 0x000fea000383ffff */
.L_x_8882:
[----:B0-----:R0:W1:Y:S02]  /*24720*/  SYNCS.PHASECHK.TRANS64.TRYWAIT P2, [R3+URZ+0x22870], R0 ;  /* 0x02287000030075a7 */ /* 0x001064000804017f */
[----:B-1----:R-:W-:Y:S05]  /*24730*/  @!P2 NANOSLEEP.SYNCS 0x989680 ;  /* 0x009896800000a95d */ /* 0x002fea0003900000 */
[----:B------:R-:W1:Y:S02]  /*24740*/  @!P2 SYNCS.PHASECHK.TRANS64 P2, [R3+URZ+0x22870], R0 ;  /* 0x022870000300a5a7 */ /* 0x000e64000804007f */
[----:B-1----:R-:W-:Y:S05]  /*24750*/  @!P2 BRA `(.L_x_8882) ;  /* 0xfffffffc00f0a947 */ /* 0x002fea000383ffff */
[----:B------:R-:W-:Y:S05]  /*24760*/  BRA `(.L_x_9037) ;  /* 0xffffff9c00c87947 */ /* 0x000fea000383ffff */
.L_x_8884:
[----:B0-----:R0:W1:Y:S02]  /*24770*/  SYNCS.PHASECHK.TRANS64.TRYWAIT P2, [R3+URZ+0x22860], R0 ;  /* 0x02286000030075a7 */ /* 0x001064000804017f */
[----:B-1----:R-:W-:Y:S05]  /*24780*/  @!P2 NANOSLEEP.SYNCS 0x989680 ;  /* 0x009896800000a95d */ /* 0x002fea0003900000 */
[----:B------:R-:W1:Y:S02]  /*24790*/  @!P2 SYNCS.PHASECHK.TRANS64 P2, [R3+URZ+0x22860], R0 ;  /* 0x022860000300a5a7 */ /* 0x000e64000804007f */
[----:B-1----:R-:W-:Y:S05]  /*247a0*/  @!P2 BRA `(.L_x_8884) ;  /* 0xfffffffc00f0a947 */ /* 0x002fea000383ffff */
[----:B------:R-:W-:Y:S05]  /*247b0*/  BRA `(.L_x_9038) ;  /* 0xffffff9c00d87947 */ /* 0x000fea000383ffff */
.L_x_8892:
[----:B-1----:R1:W2:Y:S02]  /*247c0*/  SYNCS.PHASECHK.TRANS64.TRYWAIT P1, [R2+URZ+0x22870], R3 ;  /* 0x02287003020075a7 */ /* 0x0022a4000802017f */
[----:B--2---:R-:W-:Y:S05]  /*247d0*/  @!P1 NANOSLEEP.SYNCS 0x989680 ;  /* 0x009896800000995d */ /* 0x004fea0003900000 */
[----:B------:R-:W2:Y:S02]  /*247e0*/  @!P1 SYNCS.PHASECHK.TRANS64 P1, [R2+URZ+0x22870], R3 ;  /* 0x02287003020095a7 */ /* 0x000ea4000802007f */
[----:B--2---:R-:W-:Y:S05]  /*247f0*/  @!P1 BRA `(.L_x_8892) ;  /* 0xfffffffc00f09947 */ /* 0x004fea000383ffff */
[----:B------:R-:W-:Y:S05]  /*24800*/  BRA `(.L_x_9039) ;  /* 0xffffffa400c87947 */ /* 0x000fea000383ffff */
.L_x_8894:
[----:B0-----:R0:W1:Y:S02]  /*24810*/  SYNCS.PHASECHK.TRANS64.TRYWAIT P1, [R2+URZ+0x22860], R3 ;  /* 0x02286003020075a7 */ /* 0x001064000802017f */
[----:B-1----:R-:W-:Y:S05]  /*24820*/  @!P1 NANOSLEEP.SYNCS 0x989680 ;  /* 0x009896800000995d */ /* 0x002fea0003900000 */
[----:B------:R-:W1:Y:S02]  /*24830*/  @!P1 SYNCS.PHASECHK.TRANS64 P1, [R2+URZ+0x22860], R3 ;  /* 0x02286003020095a7 */ /* 0x000e64000802007f */
[----:B-1----:R-:W-:Y:S05]  /*24840*/  @!P1 BRA `(.L_x_8894) ;  /* 0xfffffffc00f09947 */ /* 0x002fea000383ffff */
[----:B------:R-:W-:Y:S05]  /*24850*/  BRA `(.L_x_9040) ;  /* 0xffffffa400d47947 */ /* 0x000fea000383ffff */
.L_x_8908:
[----:B0-----:R0:W1:Y:S02]  /*24860*/  SYNCS.PHASECHK.TRANS64.TRYWAIT P0, [R5+URZ+0x22820], R0 ;  /* 0x02282000050075a7 */ /* 0x001064000800017f */
[----:B-1----:R-:W-:Y:S05]  /*24870*/  @!P0 NANOSLEEP.SYNCS 0x989680 ;  /* 0x009896800000895d */ /* 0x002fea0003900000 */
[----:B------:R-:W1:Y:S02]  /*24880*/  @!P0 SYNCS.PHASECHK.TRANS64 P0, [R5+URZ+0x22820], R0 ;  /* 0x02282000050085a7 */ /* 0x000e64000800007f */
[----:B-1----:R-:W-:Y:S05]  /*24890*/  @!P0 BRA `(.L_x_8908) ;  /* 0xfffffffc00f08947 */ /* 0x002fea000383ffff */
[----:B------:R-:W-:Y:S05]  /*248a0*/  BRA `(.L_x_9041) ;  /* 0xffffffbc00d07947 */ /* 0x000fea000383ffff */
.L_x_8909:
        /* <DEDUP_REMOVED lines=11> */
.L_x_9043:
[----:B------:R-:W-:Y:S05]  /*24960*/  BSYNC B0 ;  /* 0x0000000000007941 */ /* 0x000fea0003800000 */
.L_x_9042:
[----:B------:R-:W-:Y:S05]  /*24970*/  BRA `(.L_x_9044) ;  /* 0xffffffbc00b87947 */ /* 0x000fea000383ffff */
.L_x_8912:
[----:B------:R-:W-:Y:S01]  /*24980*/  BSSY B1, `(.L_x_9045) ;  /* 0x0000006000017945 */ /* 0x000fe20003800000 */
[----:B------:R-:W-:-:S07]  /*24990*/  IMAD.MOV.U32 R15, RZ, RZ, -0x1 ;  /* 0xffffffffff0f7424 */ /* 0x000fce00078e00ff */
[----:B0-----:R-:W-:Y:S05]  /*249a0*/  WARPSYNC.COLLECTIVE R15, `(.L_x_9046) ;  /* 0x000000000f0c7348 */ /* 0x001fea0003c00000 */
[----:B------:R-:W-:Y:S02]  /*249b0*/  ELECT P6, UR62, PT ;  /* 0x00000000003e782f */ /* 0x000fe400038c0000 */
[----:B------:R-:W-:Y:S01]  /*249c0*/  MOV R14, UR62 ;  /* 0x0000003e000e7c02 */ /* 0x000fe20008000f00 */
[----:B0-----:R-:W-:Y:S10]  /*249d0*/  ENDCOLLECTIVE ;  /* 0x000000000000791b */ /* 0x001ff40003800000 */
.L_x_9046:
[----:B------:R-:W-:Y:S05]  /*249e0*/  BSYNC B1 ;  /* 0x0000000000017941 */ /* 0x000fea0003800000 */
.L_x_9045:
[----:B------:R-:W-:Y:S05]  /*249f0*/  BRA `(.L_x_9047) ;  /* 0xffffffbc00b07947 */ /* 0x000fea000383ffff */
.L_x_8914:
[----:B0-----:R0:W1:Y:S02]  /*24a00*/  SYNCS.PHASECHK.TRANS64.TRYWAIT P1, [R3+URZ+0x22840], R2 ;  /* 0x02284002030075a7 */ /* 0x001064000802017f */
[----:B-1----:R-:W-:Y:S05]  /*24a10*/  @!P1 NANOSLEEP.SYNCS 0x989680 ;  /* 0x009896800000995d */ /* 0x002fea0003900000 */
[----:B------:R-:W1:Y:S02]  /*24a20*/  @!P1 SYNCS.PHASECHK.TRANS64 P1, [R3+URZ+0x22840], R2 ;  /* 0x02284002030095a7 */ /* 0x000e64000802007f */
[----:B-1----:R-:W-:Y:S05]  /*24a30*/  @!P1 BRA `(.L_x_8914) ;  /* 0xfffffffc00f09947 */ /* 0x002fea000383ffff */
[----:B------:R-:W-:Y:S05]  /*24a40*/  BRA `(.L_x_9048) ;  /* 0xffffffbc00d07947 */ /* 0x000fea000383ffff */
.L_x_8916:
[----:B-1----:R1:W2:Y:S02]  /*24a50*/  SYNCS.PHASECHK.TRANS64.TRYWAIT P1, [R31+URZ+0x22840], R0 ;  /* 0x022840001f0075a7 */ /* 0x0022a4000802017f */
[----:B--2---:R-:W-:Y:S05]  /*24a60*/  @!P1 NANOSLEEP.SYNCS 0x989680 ;  /* 0x009896800000995d */ /* 0x004fea0003900000 */
[----:B------:R-:W2:Y:S02]  /*24a70*/  @!P1 SYNCS.PHASECHK.TRANS64 P1, [R31+URZ+0x22840], R0 ;  /* 0x022840001f0095a7 */ /* 0x000ea4000802007f */
[----:B--2---:R-:W-:Y:S05]  /*24a80*/  @!P1 BRA `(.L_x_8916) ;  /* 0xfffffffc00f09947 */ /* 0x004fea000383ffff */
[----:B------:R-:W-:Y:S05]  /*24a90*/  BRA `(.L_x_9049) ;  /* 0xffffffbc00dc7947 */ /* 0x000fea000383ffff */
.L_x_8918:
[----:B--2---:R2:W3:Y:S02]  /*24aa0*/  SYNCS.PHASECHK.TRANS64.TRYWAIT P1, [R3+URZ+0x22860], R2 ;  /* 0x02286002030075a7 */ /* 0x0044e4000802017f */
[----:B---3--:R-:W-:Y:S05]  /*24ab0*/  @!P1 NANOSLEEP.SYNCS 0x989680 ;  /* 0x009896800000995d */ /* 0x008fea0003900000 */
[----:B------:R-:W3:Y:S02]  /*24ac0*/  @!P1 SYNCS.PHASECHK.TRANS64 P1, [R3+URZ+0x22860], R2 ;  /* 0x02286002030095a7 */ /* 0x000ee4000802007f */
[----:B---3--:R-:W-:Y:S05]  /*24ad0*/  @!P1 BRA `(.L_x_8918) ;  /* 0xfffffffc00f09947 */ /* 0x008fea000383ffff */
[----:B------:R-:W-:Y:S05]  /*24ae0*/  BRA `(.L_x_9050) ;  /* 0xffffffbc00d87947 */ /* 0x000fea000383ffff */
.L_x_8920:
[----:B---3--:R3:W4:Y:S02]  /*24af0*/  SYNCS.PHASECHK.TRANS64.TRYWAIT P1, [R31+URZ+0x22860], R0 ;  /* 0x022860001f0075a7 */ /* 0x008724000802017f */
[----:B----4-:R-:W-:Y:S05]  /*24b00*/  @!P1 NANOSLEEP.SYNCS 0x989680 ;  /* 0x009896800000995d */ /* 0x010fea0003900000 */
[----:B------:R-:W4:Y:S02]  /*24b10*/  @!P1 SYNCS.PHASECHK.TRANS64 P1, [R31+URZ+0x22860], R0 ;  /* 0x022860001f0095a7 */ /* 0x000f24000802007f */
[----:B----4-:R-:W-:Y:S05]  /*24b20*/  @!P1 BRA `(.L_x_8920) ;  /* 0xfffffffc00f09947 */ /* 0x010fea000383ffff */
[----:B------:R-:W-:Y:S05]  /*24b30*/  BRA `(.L_x_9051) ;  /* 0xffffffbc00d47947 */ /* 0x000fea000383ffff */
.L_x_8922:
[----:B----4-:R4:W0:Y:S02]  /*24b40*/  SYNCS.PHASECHK.TRANS64.TRYWAIT P1, [R3+URZ+0x22880], R2 ;  /* 0x02288002030075a7 */ /* 0x010824000802017f */
[----:B0-----:R-:W-:Y:S05]  /*24b50*/  @!P1 NANOSLEEP.SYNCS 0x989680 ;  /* 0x009896800000995d */ /* 0x001fea0003900000 */
[----:B------:R-:W0:Y:S02]  /*24b60*/  @!P1 SYNCS.PHASECHK.TRANS64 P1, [R3+URZ+0x22880], R2 ;  /* 0x02288002030095a7 */ /* 0x000e24000802007f */
[----:B0-----:R-:W-:Y:S05]  /*24b70*/  @!P1 BRA `(.L_x_8922) ;  /* 0xfffffffc00f09947 */ /* 0x001fea000383ffff */
[----:B------:R-:W-:Y:S05]  /*24b80*/  BRA `(.L_x_9052) ;  /* 0xffffffbc00d07947 */ /* 0x000fea000383ffff */
.L_x_9053:
        /* <DEDUP_REMOVED lines=15> */
.L_x_16288:


//--------------------- .text._ZN7cutlass13device_kernelIN5flash11enable_sm90INS1_16FlashAttnFwdSm90INS1_25CollectiveMainloopFwdSm90ILi2EN4cute5tupleIJNS5_1CILi1EEES8_S8_EEENS6_IJNS7_ILi128EEENS7_ILi160EEESA_EEELi128ENS_12float_e4m3_tEfNS_4arch4Sm90ELb0ELb1ELb1ELb1ELb1ELb1ELb0ELb1ELb1ELb1ELb1ELb0EEENS1_21CollectiveEpilogueFwdINS6_IJSA_SA_SB_EEES9_NS_10bfloat16_tESF_Li256ELb1ELb1ELb1ELb1EEENS1_36VarlenDynamicPersistentTileSchedulerILi128ELi160ELi256ELi128ELb1ELb1ELb1ELb1ELb0ELb1EEEEEEEEEvNT_6ParamsE --------------------------
	.section	.text._ZN7cutlass13device_kernelIN5flash11enable_sm90INS1_16FlashAttnFwdSm90INS1_25CollectiveMainloopFwdSm90ILi2EN4cute5tupleIJNS5_1CILi1EEES8_S8_EEENS6_IJNS7_ILi128EEENS7_ILi160EEESA_EEELi128ENS_12float_e4m3_tEfNS_4arch4Sm90ELb0ELb1ELb1ELb1ELb1ELb1ELb0ELb1ELb1ELb1ELb1ELb0EEENS1_21CollectiveEpilogueFwdINS6_IJSA_SA_SB_EEES9_NS_10bfloat16_tESF_Li256ELb1ELb1ELb1ELb1EEENS1_36VarlenDynamicPersistentTileSchedulerILi128ELi160ELi256ELi128ELb1ELb1ELb1ELb1ELb0ELb1EEEEEEEEEvNT_6ParamsE,"ax",@progbits
	.align	128
.text._ZN7cutlass13device_kernelIN5flash11enable_sm90INS1_16FlashAttnFwdSm90INS1_25CollectiveMainloopFwdSm90ILi2EN4cute5tupleIJNS5_1CILi1EEES8_S8_EEENS6_IJNS7_ILi128EEENS7_ILi160EEESA_EEELi128ENS_12float_e4m3_tEfNS_4arch4Sm90ELb0ELb1ELb1ELb1ELb1ELb1ELb0ELb1ELb1ELb1ELb1ELb0EEENS1_21CollectiveEpilogueFwdINS6_IJSA_SA_SB_EEES9_NS_10bfloat16_tESF_Li256ELb1ELb1ELb1ELb1EEENS1_36VarlenDynamicPersistentTileSchedulerILi128ELi160ELi256ELi128ELb1ELb1ELb1ELb1ELb0ELb1EEEEEEEEEvNT_6ParamsE:
        .type           _ZN7cutlass13device_kernelIN5flash11enable_sm90INS1_16FlashAttnFwdSm90INS1_25CollectiveMainloopFwdSm90ILi2EN4cute5tupleIJNS5_1CILi1EEES8_S8_EEENS6_IJNS7_ILi128EEENS7_ILi160EEESA_EEELi128ENS_12float_e4m3_tEfNS_4arch4Sm90ELb0ELb1ELb1ELb1ELb1ELb1ELb0ELb1ELb1ELb1ELb1ELb0EEENS1_21CollectiveEpilogueFwdINS6_IJSA_SA_SB_EEES9_NS_10bfloat16_tESF_Li256ELb1ELb1ELb1ELb1EEENS1_36VarlenDynamicPersistentTileSchedulerILi128ELi160ELi256ELi128ELb1ELb1ELb1ELb1ELb0ELb1EEEEEEEEEvNT_6ParamsE,@function
        .size           _ZN7cutlass13device_kernelIN5flash11enable_sm90INS1_16FlashAttnFwdSm90INS1_25CollectiveMainloopFwdSm90ILi2EN4cute5tupleIJNS5_1CILi1EEES8_S8_EEENS6_IJNS7_ILi128EEENS7_ILi160EEESA_EEELi128ENS_12float_e4m3_tEfNS_4arch4Sm90ELb0ELb1ELb1ELb1ELb1ELb1ELb0ELb1ELb1ELb1ELb1ELb0EEENS1_21CollectiveEpilogueFwdINS6_IJSA_SA_SB_EEES9_NS_10bfloat16_tESF_Li256ELb1ELb1ELb1ELb1EEENS1_36VarlenDynamicPersistentTileSchedulerILi128ELi160ELi256ELi128ELb1ELb1ELb1ELb1ELb0ELb1EEEEEEEEEvNT_6ParamsE,(.L_x_16289 - _ZN7cutlass13device_kernelIN5flash11enable_sm90INS1_16FlashAttnFwdSm90INS1_25CollectiveMainloopFwdSm90ILi2EN4cute5tupleIJNS5_1CILi1EEES8_S8_EEENS6_IJNS7_ILi128EEENS7_ILi160EEESA_EEELi128ENS_12float_e4m3_tEfNS_4arch4Sm90ELb0ELb1ELb1ELb1ELb1ELb1ELb0ELb1ELb1ELb1ELb1ELb0EEENS1_21CollectiveEpilogueFwdINS6_IJSA_SA_SB_EEES9_NS_10bfloat16_tESF_Li256ELb1ELb1ELb1ELb1EEENS1_36VarlenDynamicPersistentTileSchedulerILi128ELi160ELi256ELi128ELb1ELb1ELb1ELb1ELb0ELb1EEEEEEEEEvNT_6ParamsE)
        .other          _ZN7cutlass13device_kernelIN5flash11enable_sm90INS1_16FlashAttnFwdSm90INS1_25CollectiveMainloopFwdSm90ILi2EN4cute5tupleIJNS5_1CILi1EEES8_S8_EEENS6_IJNS7_ILi128EEENS7_ILi160EEESA_EEELi128ENS_12float_e4m3_tEfNS_4arch4Sm90ELb0ELb1ELb1ELb1ELb1ELb1ELb0ELb1ELb1ELb1ELb1ELb0EEENS1_21CollectiveEpilogueFwdINS6_IJSA_SA_SB_EEES9_NS_10bfloat16_tESF_Li256ELb1ELb1ELb1ELb1EEENS1_36VarlenDynamicPersistentTileSchedulerILi128ELi160ELi256ELi128ELb1ELb1ELb1ELb1ELb0ELb1EEEEEEEEEvNT_6ParamsE,@"STO_CUDA_ENTRY STV_DEFAULT"
_ZN7cutlass13device_kernelIN5flash11enable_sm90INS1_16FlashAttnFwdSm90INS1_25CollectiveMainloopFwdSm90ILi2EN4cute5tupleIJNS5_1CILi1EEES8_S8_EEENS6_IJNS7_ILi128EEENS7_ILi160EEESA_EEELi128ENS_12float_e4m3_tEfNS_4arch4Sm90ELb0ELb1ELb1ELb1ELb1ELb1ELb0ELb1ELb1ELb1ELb1ELb0EEENS1_21CollectiveEpilogueFwdINS6_IJSA_SA_SB_EEES9_NS_10bfloat16_tESF_Li256ELb1ELb1ELb1ELb1EEENS1_36VarlenDynamicPersistentTileSchedulerILi128ELi160ELi256ELi128ELb1ELb1ELb1ELb1ELb0ELb1EEEEEEEEEvNT_6ParamsE:
        /* <DEDUP_REMOVED lines=17> */
.L_x_9055:
[----:B------:R-:W-:Y:S05]  /*0110*/  BSYNC B0 ;  /* 0x0000000000007941 */ /* 0x000fea0003800000 */
.L_x_9054:
        /* <DEDUP_REMOVED lines=40> */
.L_x_9056:
        /* <DEDUP_REMOVED lines=22> */
.L_x_9057:
        /* <DEDUP_REMOVED lines=18> */
.L_x_9058:
        /* <DEDUP_REMOVED lines=22> */
.L_x_9059:
        /* <DEDUP_REMOVED lines=23> */
.L_x_9060:
        /* <DEDUP_REMOVED lines=9> */
.L_x_9063:
[----:B------:R-:W-:-:S08]  /*0980*/  NOP ;  /* 0x0000000000007918 */ /* 0x000fd00000000000 */
[----:B------:R-:W0:Y:S02]  /*0990*/  USETMAXREG.TRY_ALLOC.CTAPOOL UP0, 0xe8 ;  /* 0x000000e8000079c8 */ /* 0x000e240008000600 */
[----:B0-----:R-:W-:-:S13]  /*09a0*/  PLOP3.LUT P0, PT, PT, PT, UP0, 0x80, 0x0 ;  /* 0x000000000000781c */ /* 0x001fda0003f0f008 */
[----:B------:R-:W-:Y:S05]  /*09b0*/  @!P0 BRA `(.L_x_9063) ;  /* 0xfffffffc00f08947 */ /* 0x000fea000383ffff */
[----:B------:R-:W2:Y:S01]  /*09c0*/  S2R R0, SR_TID.X ;  /* 0x0000000000007919 */ /* 0x000ea20000002100 */
[----:B------:R-:W-:Y:S01]  /*09d0*/  MOV R17, 0x400 ;  /* 0x0000040000117802 */ /* 0x000fe20000000f00 */
[----:B------:R-:W-:Y:S01]  /*09e0*/  ULDC UR4, c[0x0][0xc3c] ;  /* 0x00030f0000047ab9 */ /* 0x000fe20000000800 */
[----:B------:R-:W-:Y:S02]  /*09f0*/  LOP3.LUT R22, R22, 0xffffffdf, RZ, 0xc0, !PT ;  /* 0xffffffdf16167812 */ /* 0x000fe400078ec0ff */
[----:B--2---:R-:W-:Y:S02]  /*0a00*/  SHF.R.U32.HI R2, RZ, 0x7, R0 ;  /* 0x00000007ff027819 */ /* 0x004fe40000011600 */
[----:B------:R-:W0:Y:S01]  /*0a10*/  S2R R0, SR_CgaCtaId ;  /* 0x0000000000007919 */ /* 0x000e220000008800 */
[----:B------:R-:W-:Y:S06]  /*0a20*/  BAR.ARV 0x8, 0x180 ;  /* 0x0206000000007b1d */ /* 0x000fec0000002000 */
[----:B------:R-:W-:-:S13]  /*0a30*/  ISETP.NE.AND P0, PT, R2, 0x1, PT ;  /* 0x000000010200780c */ /* 0x000fda0003f05270 */
[----:B------:R-:W-:Y:S06]  /*0a40*/  @!P0 BAR.ARV 0x9, 0x100 ;  /* 0x0244000000008b1d */ /* 0x000fec0000002000 */
[----:B------:R-:W-:Y:S02]  /*0a50*/  @P0 LOP3.LUT R22, R22, 0x20, RZ, 0xfc, !PT ;  /* 0x0000002016160812 */ /* 0x000fe400078efcff */
        /* <DEDUP_REMOVED lines=24> */
[----:B------:R-:W-:Y:S01]  /*0be0*/  SHF.R.S32.HI R7, RZ, 0x4, R4 ;  /* 0x00000004ff077819 */ /* 0x000fe20000011404 */
[----:B------:R-:W-:Y:S01]  /*0bf0*/  IMAD.IADD R9, R5, 0x1, -R10 ;  /* 0x0000000105097824 */ /* 0x000fe200078e0a0a */
[----:B------:R-:W-:Y:S02]  /*0c00*/  SHF.R.S32.HI R6, RZ, 0x5, R6 ;  /* 0x00000005ff067819 */ /* 0x000fe40000011406 */
[----:B------:R-:W-:Y:S01]  /*0c10*/  LOP3.LUT R2, R2, 0x3fffffe, RZ, 0xc0, !PT ;  /* 0x03fffffe02027812 */ /* 0x000fe200078ec0ff */
[----:B------:R-:W-:Y:S01]  /*0c20*/  IMAD.SHL.U32 R3, R3, 0x20, RZ ;  /* 0x0000002003037824 */ /* 0x000fe200078e00ff */
[----:B------:R-:W-:-:S02]  /*0c30*/  LOP3.LUT R5, R4, 0x3fffff0, RZ, 0xc0, !PT ;  /* 0x03fffff004057812 */ /* 0x000fc400078ec0ff */
[----:B------:R-:W-:Y:S01]  /*0c40*/  LEA.HI R4, R4, R7, RZ, 0x1 ;  /* 0x0000000704047211 */ /* 0x000fe200078f08ff */
[----:B------:R-:W-:Y:S02]  /*0c50*/  IMAD R9, R6, 0x10, R9 ;  /* 0x0000001006097824 */ /* 0x000fe400078e0209 */
[----:B------:R-:W-:Y:S01]  /*0c60*/  IMAD.IADD R2, R14, 0x1, -R2 ;  /* 0x000000010e027824 */ /* 0x000fe200078e0a02 */
[----:B------:R-:W-:Y:S01]  /*0c70*/  LOP3.LUT R4, R4, 0x1ffffffe, RZ, 0xc0, !PT ;  /* 0x1ffffffe04047812 */ /* 0x000fe200078ec0ff */
[----:B------:R-:W-:Y:S01]  /*0c80*/  IMAD.IADD R5, R12, 0x1, -R5 ;  /* 0x000000010c057824 */ /* 0x000fe200078e0a05 */
[----:B------:R-:W-:Y:S01]  /*0c90*/  LOP3.LUT R212, R3, 0xfffffc00, RZ, 0xc0, !PT ;  /* 0xfffffc0003d47812 */ /* 0x000fe200078ec0ff */
[----:B------:R-:W-:Y:S01]  /*0ca0*/  IMAD R6, R2, 0x40, R9 ;  /* 0x0000004002067824 */ /* 0x000fe200078e0209 */
[----:B------:R-:W-:Y:S01]  /*0cb0*/  LEA.HI R2, R0, R12, RZ, 0x2 ;  /* 0x0000000c00027211 */ /* 0x000fe200078f10ff */
[----:B------:R-:W-:Y:S02]  /*0cc0*/  IMAD.IADD R4, R7, 0x1, -R4 ;  /* 0x0000000107047824 */ /* 0x000fe400078e0a04 */
        /* <DEDUP_REMOVED lines=8> */
[----:B------:R-:W-:Y:S01]  /*0d50*/  IMAD.IADD R5, R12, 0x1, -R0 ;  /* 0x000000010c057824 */ /* 0x000fe200078e0a00 */
[----:B0-----:R-:W-:Y:S02]  /*0d60*/  SHF.R.S32.HI R3, RZ, 0x1f, R2 ;  /* 0x0000001fff037819 */ /* 0x001fe40000011402 */
[----:B------:R-:W-:-:S02]  /*0d70*/  SHF.R.S32.HI R2, RZ, 0x3, R4 ;  /* 0x00000003ff027819 */ /* 0x000fc40000011404 */
[----:B------:R-:W-:Y:S01]  /*0d80*/  SHF.R.S32.HI R2, RZ, 0x1f, R9 ;  /* 0x0000001fff027819 */ /* 0x000fe20000011409 */
[----:B------:R-:W-:Y:S01]  /*0d90*/  IMAD.IADD R222, R12, 0x1, -R222 ;  /* 0x000000010cde7824 */ /* 0x000fe200078e0ade */
[----:B------:R-:W-:Y:S01]  /*0da0*/  LEA.HI R3, R3, R194, RZ, 0x3 ;  /* 0x000000c203037211 */ /* 0x000fe200078f18ff */
[----:B------:R-:W-:Y:S01]  /*0db0*/  IMAD.SHL.U32 R209, R9, 0x80, RZ ;  /* 0x0000008009d17824 */ /* 0x000fe200078e00ff */
[----:B------:R-:W-:Y:S02]  /*0dc0*/  LEA.HI R0, R5, R5, RZ, 0x1 ;  /* 0x0000000505007211 */ /* 0x000fe400078f08ff */
[----:B------:R-:W-:Y:S01]  /*0dd0*/  LEA.HI R2, R2, R9, RZ, 0x3 ;  /* 0x0000000902027211 */ /* 0x000fe200078f18ff */
[----:B------:R-:W-:Y:S01]  /*0de0*/  IMAD.SHL.U32 R211, R222, 0x8, RZ ;  /* 0x00000008ded37824 */ /* 0x000fe200078e00ff */
[----:B------:R-:W-:Y:S01]  /*0df0*/  LOP3.LUT R3, R3, 0xfffffff8, RZ, 0xc0, !PT ;  /* 0xfffffff803037812 */ /* 0x000fe200078ec0ff */
[----:B------:R-:W-:Y:S01]  /*0e00*/  VIADD R7, R194, 0x80 ;  /* 0x00000080c2077836 */ /* 0x000fe20000000000 */
[----:B------:R-:W-:Y:S01]  /*0e10*/  LOP3.LUT R0, R0, 0x1ffffffe, RZ, 0xc0, !PT ;  /* 0x1ffffffe00007812 */ /* 0x000fe200078ec0ff */
[----:B------:R-:W-:Y:S01]  /*0e20*/  IMAD.SHL.U32 R18, R5, 0x10, RZ ;  /* 0x0000001005127824 */ /* 0x000fe200078e00ff */
[----:B------:R-:W-:Y:S01]  /*0e30*/  LOP3.LUT R209, R209, 0x380, RZ, 0xc0, !PT ;  /* 0x00000380d1d17812 */ /* 0x000fe200078ec0ff */
[----:B------:R-:W-:Y:S01]  /*0e40*/  IMAD.SHL.U32 R2, R2, 0x80, RZ ;  /* 0x0000008002027824 */ /* 0x000fe200078e00ff */
[----:B------:R-:W-:Y:S01]  /*0e50*/  LOP3.LUT R8, R8, 0x7ffffffc, RZ, 0xc0, !PT ;  /* 0x7ffffffc08087812 */ /* 0x000fe200078ec0ff */
[----:B------:R-:W-:Y:S01]  /*0e60*/  IMAD.IADD R213, R194, 0x1, -R3 ;  /* 0x00000001c2d57824 */ /* 0x000fe200078e0a03 */
[----:B------:R-:W-:Y:S01]  /*0e70*/  SHF.R.S32.HI R3, RZ, 0x1f, R211 ;  /* 0x0000001fff037819 */ /* 0x000fe200000114d3 */
[C---:B------:R-:W-:Y:S01]  /*0e80*/  IMAD.SHL.U32 R188, R5.reuse, 0x8, RZ ;  /* 0x0000000805bc7824 */ /* 0x040fe200078e00ff */
[----:B------:R-:W-:Y:S01]  /*0e90*/  SHF.R.S32.HI R4, RZ, 0x1f, R7 ;  /* 0x0000001fff047819 */ /* 0x000fe20000011407 */
[----:B------:R-:W-:Y:S01]  /*0ea0*/  IMAD.IADD R0, R5, 0x1, -R0 ;  /* 0x0000000105007824 */ /* 0x000fe200078e0a00 */
[----:B------:R-:W-:-:S02]  /*0eb0*/  SHF.R.U32.HI R5, RZ, 0x3, R209 ;  /* 0x00000003ff057819 */ /* 0x000fc400000116d1 */
[----:B------:R-:W-:Y:S02]  /*0ec0*/  LOP3.LUT R3, R209, 0x70, R18, 0xf8, !PT ;  /* 0x00000070d1037812 */ /* 0x000fe400078ef812 */
[----:B------:R-:W-:Y:S01]  /*0ed0*/  LOP3.LUT R214, R2, 0xfffffc00, RZ, 0xc0, !PT ;  /* 0xfffffc0002d67812 */ /* 0x000fe200078ec0ff */
[----:B------:R-:W-:Y:S01]  /*0ee0*/  IMAD.IADD R8, R11, 0x1, -R8 ;  /* 0x000000010b087824 */ /* 0x000fe200078e0a08 */
[----:B------:R-:W-:Y:S02]  /*0ef0*/  LEA.HI R4, R4, R7, RZ, 0x3 ;  /* 0x0000000704047211 */ /* 0x000fe400078f18ff */
[----:B------:R-:W-:Y:S01]  /*0f00*/  LOP3.LUT R2, R214, R3, R5, 0xf6, !PT ;  /* 0x00000003d6027212 */ /* 0x000fe200078ef605 */
[----:B------:R-:W-:Y:S02]  /*0f10*/  IMAD.SHL.U32 R200, R8, 0x2, RZ ;  /* 0x0000000208c87824 */ /* 0x000fe400078e00ff */
[----:B------:R-:W-:Y:S02]  /*0f20*/  IMAD.SHL.U32 R4, R4, 0x80, RZ ;  /* 0x0000008004047824 */ /* 0x000fe400078e00ff */
[----:B------:R-:W-:-:S02]  /*0f30*/  IMAD.IADD R2, R17, 0x1, R2 ;  /* 0x0000000111027824 */ /* 0x000fc400078e0202 */
[----:B------:R-:W-:Y:S02]  /*0f40*/  IMAD.SHL.U32 R210, R7, 0x80, RZ ;  /* 0x0000008007d27824 */ /* 0x000fe400078e00ff */
[----:B------:R-:W-:Y:S02]  /*0f50*/  VIADD R23, R18, 0x40 ;  /* 0x0000004012177836 */ /* 0x000fe40000000000 */
[----:B------:R-:W-:Y:S02]  /*0f60*/  VIADD R216, R211, 0x40 ;  /* 0x00000040d3d87836 */ /* 0x000fe40000000000 */
[----:B------:R-:W-:Y:S01]  /*0f70*/  VIADD R3, R200, 0x78 ;  /* 0x00000078c8037836 */ /* 0x000fe20000000000 */
[----:B------:R-:W-:Y:S01]  /*0f80*/  STL [R1+0x2c], R6 ;  /* 0x00002c0601007387 */ /* 0x000fe20000100800 */
[----:B------:R-:W-:Y:S01]  /*0f90*/  LOP3.LUT R215, R4, 0xfffffc00, RZ, 0xc0, !PT ;  /* 0xfffffc0004d77812 */ /* 0x000fe200078ec0ff */
[----:B------:R-:W-:Y:S01]  /*0fa0*/  IMAD.MOV.U32 R228, RZ, RZ, RZ ;  /* 0x000000ffffe47224 */ /* 0x000fe200078e00ff */
[----:B------:R-:W-:Y:S01]  /*0fb0*/  CS2R R190, SRZ ;  /* 0x0000000000be7805 */ /* 0x000fe2000001ff00 */
[----:B------:R0:W-:Y:S01]  /*0fc0*/  STL [R1+0x20], R2 ;  /* 0x0000200201007387 */ /* 0x0001e20000100800 */
[----:B------:R-:W-:Y:S01]  /*0fd0*/  IMAD.MOV.U32 R201, RZ, RZ, RZ ;  /* 0x000000ffffc97224 */ /* 0x000fe200078e00ff */
[----:B------:R-:W-:Y:S01]  /*0fe0*/  LOP3.LUT R210, R210, 0x380, RZ, 0xc0, !PT ;  /* 0x00000380d2d27812 */ /* 0x000fe200078ec0ff */
[----:B------:R-:W-:Y:S01]  /*0ff0*/  IMAD.MOV.U32 R192, RZ, RZ, RZ ;  /* 0x000000ffffc07224 */ /* 0x000fe200078e00ff */
[----:B------:R-:W-:Y:S01]  /*1000*/  SHF.R.S32.HI R19, RZ, 0x1f, R18 ;  /* 0x0000001fff137819 */ /* 0x000fe20000011412 */
[----:B------:R-:W-:Y:S01]  /*1010*/  VIADD R196, R188, 0x20 ;  /* 0x00000020bcc47836 */ /* 0x000fe20000000000 */
[----:B------:R-:W-:Y:S01]  /*1020*/  SHF.R.S32.HI R193, RZ, 0x1f, R23 ;  /* 0x0000001fffc17819 */ /* 0x000fe20000011417 */
[----:B------:R-:W-:Y:S01]  /*1030*/  VIADD R4, R200, 0x70 ;  /* 0x00000070c8047836 */ /* 0x000fe20000000000 */
[----:B------:R-:W-:Y:S01]  /*1040*/  SHF.R.S32.HI R5, RZ, 0x1f, R216 ;  /* 0x0000001fff057819 */ /* 0x000fe200000114d8 */
[----:B------:R-:W-:Y:S01]  /*1050*/  IMAD R208, R0, 0x8, R6 ;  /* 0x0000000800d07824 */ /* 0x000fe200078e0206 */
[----:B0-----:R-:W-:-:S02]  /*1060*/  SHF.R.S32.HI R2, RZ, 0x1f, R3 ;  /* 0x0000001fff027819 */ /* 0x001fc40000011403 */
[----:B--2---:R-:W-:-:S07]  /*1070*/  LOP3.LUT R198, R13, 0x1, RZ, 0xfc, !PT ;  /* 0x000000010dc67812 */ /* 0x004fce00078efcff */
.L_x_9318:
[----:B------:R-:W-:Y:S05]  /*1080*/  YIELD ;  /* 0x0000000000007946 */ /* 0x000fea0003800000 */
[----:B------:R-:W-:Y:S01]  /*1090*/  ULDC.64 UR4, c[0x0][0xa28] ;  /* 0x00028a0000047ab9 */ /* 0x000fe20000000a00 */
[----:B012-4-:R-:W0:Y:S01]  /*10a0*/  LDC.64 R4, c[0x0][0xa08] ;  /* 0x00028200ff047b82 */ /* 0x017e220000000a00 */
        /* <DEDUP_REMOVED lines=30> */
[----:B-1----:R-:W-:Y:S06]  /*1290*/  @P2 BRA `(.L_x_9065) ;  /* 0x0000000000242947 */ /* 0x002fec0003800000 */
        /* <DEDUP_REMOVED lines=9> */
.L_x_9065:
        /* <DEDUP_REMOVED lines=11> */
[----:B0-----:R-:W-:-:S05]  /*13e0*/  IMAD.WIDE R4, R207, 0x4, R4 ;  /* 0x00000004cf047825 */ /* 0x001fca00078e0204 */
[----:B------:R0:W5:Y:S01]  /*13f0*/  LDG.E R28, desc[UR60][R4.64] ;  /* 0x0000003c041c7981 */ /* 0x000162000c1e1900 */
[----:B------:R-:W-:Y:S05]  /*1400*/  BRA `(.L_x_9067) ;  /* 0x0000000000107947 */ /* 0x000fea0003800000 */
.L_x_9066:
[----:B------:R-:W-:Y:S05]  /*1410*/  @!P0 BRA `(.L_x_9067) ;  /* 0x00000000000c8947 */ /* 0x000fea0003800000 */
[----:B------:R-:W2:Y:S04]  /*1420*/  LDG.E R3, desc[UR60][R8.64] ;  /* 0x0000003c08037981 */ /* 0x000ea8000c1e1900 */
[----:B------:R-:W2:Y:S02]  /*1430*/  LDG.E R28, desc[UR60][R8.64+0x4] ;  /* 0x0000043c081c7981 */ /* 0x000ea4000c1e1900 */
[----:B--2---:R-:W-:-:S07]  /*1440*/  IMAD.IADD R28, R28, 0x1, -R3 ;  /* 0x000000011c1c7824 */ /* 0x004fce00078e0a03 */
.L_x_9067:
[----:B------:R-:W-:Y:S01]  /*1450*/  ULDC.64 UR4, c[0x0][0xa10] ;  /* 0x0002840000047ab9 */ /* 0x000fe20000000a00 */
[----:B------:R-:W1:Y:S01]  /*1460*/  LDC R8, c[0x0][0x448] ;  /* 0x00011200ff087b82 */ /* 0x000e620000000800 */
[----:B------:R-:W-:-:S04]  /*1470*/  ISETP.NE.U32.AND P0, PT, RZ, UR4, PT ;  /* 0x00000004ff007c0c */ /* 0x000fc8000bf05070 */
[----:B------:R-:W-:Y:S01]  /*1480*/  ISETP.NE.AND.EX P0, PT, RZ, UR5, PT, P0 ;  /* 0x00000005ff007c0c */ /* 0x000fe2000bf05300 */
[----:B------:R-:W-:Y:S02]  /*1490*/  ULDC.64 UR4, c[0x0][0xa30] ;  /* 0x00028c0000047ab9 */ /* 0x000fe40000000a00 */
[----:B------:R-:W-:Y:S01]  /*14a0*/  ISETP.NE.U32.AND P1, PT, RZ, UR4, PT ;  /* 0x00000004ff007c0c */ /* 0x000fe2000bf25070 */
[----:B-----5:R-:W-:Y:S01]  /*14b0*/  IMAD.MOV.U32 R24, RZ, RZ, R28 ;  /* 0x000000ffff187224 */ /* 0x020fe200078e001c */
[----:B------:R-:W2:Y:S02]  /*14c0*/  LDC.64 R12, c[0x0][0x9e0] ;  /* 0x00027800ff0c7b82 */ /* 0x000ea40000000a00 */
[----:B------:R-:W-:-:S06]  /*14d0*/  ISETP.NE.AND.EX P1, PT, RZ, UR5, PT, P1 ;  /* 0x00000005ff007c0c */ /* 0x000fcc000bf25310 */
[----:B0-----:R-:W0:Y:S08]  /*14e0*/  @P0 LDC.64 R4, c[0x0][0xa10] ;  /* 0x00028400ff040b82 */ /* 0x001e300000000a00 */
[----:B------:R-:W3:Y:S01]  /*14f0*/  @P1 LDC.64 R6, c[0x0][0xa30] ;  /* 0x00028c00ff061b82 */ /* 0x000ee20000000a00 */
[----:B0-----:R-:W-:-:S05]  /*1500*/  @P0 IMAD.WIDE R4, R207, 0x4, R4 ;  /* 0x00000004cf040825 */ /* 0x001fca00078e0204 */
[----:B------:R-:W4:Y:S04]  /*1510*/  @P0 LDG.E R0, desc[UR60][R4.64] ;  /* 0x0000003c04000981 */ /* 0x000f28000c1e1900 */
[----:B------:R-:W4:Y:S01]  /*1520*/  @P0 LDG.E R3, desc[UR60][R4.64+0x4] ;  /* 0x0000043c04030981 */ /* 0x000f22000c1e1900 */
[----:B---3--:R-:W-:-:S05]  /*1530*/  @P1 IMAD.WIDE R6, R207, 0x4, R6 ;  /* 0x00000004cf061825 */ /* 0x008fca00078e0206 */
[----:B------:R0:W5:Y:S01]  /*1540*/  @P1 LDG.E R24, desc[UR60][R6.64] ;  /* 0x0000003c06181981 */ /* 0x000162000c1e1900 */
[----:B-1----:R-:W-:Y:S01]  /*1550*/  ISETP.NE.AND P1, PT, R8, 0x1, PT ;  /* 0x000000010800780c */ /* 0x002fe20003f25270 */
[----:B------:R-:W-:Y:S01]  /*1560*/  IMAD.SHL.U32 R202, R205, 0x80, RZ ;  /* 0x00000080cdca7824 */ /* 0x000fe200078e00ff */
[----:B--2---:R-:W-:Y:S01]  /*1570*/  ISETP.GE.AND P2, PT, R13, 0x1, PT ;  /* 0x000000010d00780c */ /* 0x004fe20003f46270 */
[----:B------:R-:W-:-:S10]  /*1580*/  IMAD.IADD R11, R28, 0x1, -R11 ;  /* 0x000000011c0b7824 */ /* 0x000fd400078e0a0b */
[----:B------:R-:W1:Y:S08]  /*1590*/  @P1 LDC R8, c[0x0][0x44c] ;  /* 0x00011300ff081b82 */ /* 0x000e700000000800 */
[----:B------:R-:W2:Y:S01]  /*15a0*/  @P1 LDC R9, c[0x0][0x450] ;  /* 0x00011400ff091b82 */ /* 0x000ea20000000800 */
[----:B----4-:R-:W-:Y:S02]  /*15b0*/  @P0 IMAD.IADD R2, R3, 0x1, -R0 ;  /* 0x0000000103020824 */ /* 0x010fe400078e0a00 */
[----:B------:R-:W-:-:S02]  /*15c0*/  VIADD R3, R202, 0x7f ;  /* 0x0000007fca037836 */ /* 0x000fc40000000000 */
[----:B------:R-:W-:Y:S02]  /*15d0*/  IMAD.IADD R199, R11, 0x1, R2 ;  /* 0x000000010bc77824 */ /* 0x000fe400078e0202 */
[----:B-1----:R-:W-:-:S04]  /*15e0*/  @P1 IMAD.HI.U32 R4, R3, R8, RZ ;  /* 0x0000000803041227 */ /* 0x002fc800078e00ff */
[C---:B------:R-:W-:Y:S01]  /*15f0*/  VIADD R0, R199.reuse, 0x9f ;  /* 0x0000009fc7007836 */ /* 0x040fe20000000000 */
[----:B--2---:R-:W-:Y:S02]  /*1600*/  @P1 SHF.R.U32.HI R3, RZ, R9, R4 ;  /* 0x00000009ff031219 */ /* 0x004fe40000011604 */
[----:B------:R-:W-:Y:S01]  /*1610*/  IADD3 R4, R199, 0x1, -R197 ;  /* 0x00000001c7047810 */ /* 0x000fe20007ffe8c5 */
[----:B------:R-:W-:-:S04]  /*1620*/  IMAD.HI R0, R0, 0x66666667, RZ ;  /* 0x6666666700007827 */ /* 0x000fc800078e02ff */
[----:B0-----:R-:W-:Y:S01]  /*1630*/  IMAD.IADD R7, R4, 0x1, R3 ;  /* 0x0000000104077824 */ /* 0x001fe200078e0203 */
[----:B------:R-:W-:-:S04]  /*1640*/  SHF.R.U32.HI R27, RZ, 0x1f, R0 ;  /* 0x0000001fff1b7819 */ /* 0x000fc80000011600 */
[----:B------:R-:W-:Y:S01]  /*1650*/  LEA.HI.SX32 R27, R0, R27, 0x1a ;  /* 0x0000001b001b7211 */ /* 0x000fe200078fd2ff */
        /* <DEDUP_REMOVED lines=13> */
.L_x_9070:
[----:B------:R-:W-:-:S13]  /*1730*/  ISETP.NE.AND P0, PT, R13, 0x1, PT ;  /* 0x000000010d00780c */ /* 0x000fda0003f05270 */
[----:B------:R-:W0:Y:S02]  /*1740*/  @P0 LDC.64 R4, c[0x0][0x9e8] ;  /* 0x00027a00ff040b82 */ /* 0x000e240000000a00 */
[----:B0-----:R-:W-:-:S05]  /*1750*/  @P0 IMAD.HI.U32 R4, R3, R4, RZ ;  /* 0x0000000403040227 */ /* 0x001fca00078e00ff */
[----:B------:R-:W-:-:S07]  /*1760*/  @P0 SHF.R.U32.HI R3, RZ, R5, R4 ;  /* 0x00000005ff030219 */ /* 0x000fce0000011604 */
.L_x_9071:
[----:B------:R-:W-:Y:S05]  /*1770*/  BSYNC B0 ;  /* 0x0000000000007941 */ /* 0x000fea0003800000 */
.L_x_9069:
[----:B------:R-:W-:-:S05]  /*1780*/  IMAD R3, R3, R13, R13 ;  /* 0x0000000d03037224 */ /* 0x000fca00078e020d */
[----:B------:R-:W-:-:S07]  /*1790*/  VIMNMX R0, R0, R3, PT ;  /* 0x0000000300007248 */ /* 0x000fce0003fe0100 */
.L_x_9068:
[----:B------:R-:W0:Y:S01]  /*17a0*/  @P1 LDC R3, c[0x0][0x44c] ;  /* 0x00011300ff031b82 */ /* 0x000e220000000800 */
[----:B------:R-:W-:Y:S01]  /*17b0*/  VIADD R0, R0, 0x9f ;  /* 0x0000009f00007836 */ /* 0x000fe20000000000 */
[----:B------:R-:W-:Y:S01]  /*17c0*/  ULDC UR4, c[0x0][0x9dc] ;  /* 0x0002770000047ab9 */ /* 0x000fe20000000800 */
[----:B------:R-:W-:Y:S02]  /*17d0*/  IMAD.MOV.U32 R5, RZ, RZ, R202 ;  /* 0x000000ffff057224 */ /* 0x000fe400078e00ca */
[----:B------:R-:W-:-:S03]  /*17e0*/  IMAD.HI R0, R0, 0x66666667, RZ ;  /* 0x6666666700007827 */ /* 0x000fc600078e02ff */
[----:B------:R-:W1:Y:S01]  /*17f0*/  @P1 LDC R7, c[0x0][0x450] ;  /* 0x00011400ff071b82 */ /* 0x000e620000000800 */
[----:B------:R-:W-:Y:S02]  /*1800*/  IMAD.IADD R104, R199, 0x1, -R197 ;  /* 0x00000001c7687824 */ /* 0x000fe400078e0ac5 */
[----:B0-----:R-:W-:Y:S01]  /*1810*/  @P1 IMAD.HI.U32 R4, R202, R3, RZ ;  /* 0x00000003ca041227 */ /* 0x001fe200078e00ff */
[----:B------:R-:W-:-:S04]  /*1820*/  SHF.R.U32.HI R3, RZ, 0x1f, R0 ;  /* 0x0000001fff037819 */ /* 0x000fc80000011600 */
[----:B------:R-:W-:Y:S02]  /*1830*/  LEA.HI.SX32 R0, R0, R3, 0x1a ;  /* 0x0000000300007211 */ /* 0x000fe400078fd2ff */
[----:B-1----:R-:W-:Y:S02]  /*1840*/  @P1 SHF.R.U32.HI R5, RZ, R7, R4 ;  /* 0x00000007ff051219 */ /* 0x002fe40000011604 */
[----:B------:R-:W-:-:S03]  /*1850*/  VIMNMX R8, R27, R0, PT ;  /* 0x000000001b087248 */ /* 0x000fc60003fe0100 */
        /* <DEDUP_REMOVED lines=13> */
.L_x_9074:
[----:B------:R-:W-:-:S13]  /*1930*/  ISETP.NE.AND P0, PT, R13, 0x1, PT ;  /* 0x000000010d00780c */ /* 0x000fda0003f05270 */
[----:B------:R-:W0:Y:S02]  /*1940*/  @P0 LDC.64 R4, c[0x0][0x9e8] ;  /* 0x00027a00ff040b82 */ /* 0x000e240000000a00 */
[----:B0-----:R-:W-:-:S05]  /*1950*/  @P0 IMAD.HI.U32 R4, R3, R4, RZ ;  /* 0x0000000403040227 */ /* 0x001fca00078e00ff */
[----:B------:R-:W-:-:S07]  /*1960*/  @P0 SHF.R.U32.HI R3, RZ, R5, R4 ;  /* 0x00000005ff030219 */ /* 0x000fce0000011604 */
.L_x_9075:
[----:B------:R-:W-:Y:S05]  /*1970*/  BSYNC B0 ;  /* 0x0000000000007941 */ /* 0x000fea0003800000 */
.L_x_9073:
[----:B------:R-:W-:-:S05]  /*1980*/  IMAD R3, R3, R13, RZ ;  /* 0x0000000d03037224 */ /* 0x000fca00078e02ff */
[----:B------:R-:W-:-:S07]  /*1990*/  VIMNMX R0, R0, R3, !PT ;  /* 0x0000000300007248 */ /* 0x000fce0007fe0100 */
.L_x_9072:
[----:B------:R-:W-:Y:S01]  /*19a0*/  IMAD.HI R0, R0, 0x66666667, RZ ;  /* 0x6666666700007827 */ /* 0x000fe200078e02ff */
[----:B------:R-:W-:Y:S01]  /*19b0*/  BSSY B0, `(.L_x_9076) ;  /* 0x0000028000007945 */ /* 0x000fe20003800000 */
[----:B------:R-:W-:Y:S02]  /*19c0*/  LOP3.LUT R229, R226, 0xff, RZ, 0xc0, !PT ;  /* 0x000000ffe2e57812 */ /* 0x000fe400078ec0ff */
[----:B------:R-:W-:Y:S02]  /*19d0*/  SHF.R.U32.HI R226, RZ, 0x10, R226 ;  /* 0x00000010ffe27819 */ /* 0x000fe400000116e2 */
[----:B------:R-:W-:-:S04]  /*19e0*/  SHF.R.U32.HI R3, RZ, 0x1f, R0 ;  /* 0x0000001fff037819 */ /* 0x000fc80000011600 */
[----:B------:R-:W-:Y:S01]  /*19f0*/  LEA.HI.SX32 R3, R0, R3, 0x1a ;  /* 0x0000000300037211 */ /* 0x000fe200078fd2ff */
[----:B------:R-:W-:-:S03]  /*1a00*/  IMAD.MOV.U32 R0, RZ, RZ, RZ ;  /* 0x000000ffff007224 */ /* 0x000fc600078e00ff */
[----:B------:R-:W-:-:S04]  /*1a10*/  VIMNMX R9, RZ, R3, !PT ;  /* 0x00000003ff097248 */ /* 0x000fc80007fe0100 */
        /* <DEDUP_REMOVED lines=33> */
.L_x_9077:
[----:B------:R-:W-:Y:S05]  /*1c30*/  BSYNC B0 ;  /* 0x0000000000007941 */ /* 0x000fea0003800000 */
.L_x_9076:
[----:B------:R-:W-:-:S05]  /*1c40*/  IMAD R3, R229, R0, R9 ;  /* 0x00000000e5037224 */ /* 0x000fca00078e0209 */
        /* <DEDUP_REMOVED lines=36> */
.L_x_9080:
[----:B------:R-:W-:Y:S05]  /*1e90*/  BSYNC B6 ;  /* 0x0000000000067941 */ /* 0x000fea0003800000 */
.L_x_9079:
        /* <DEDUP_REMOVED lines=20> */
.L_x_9082:
[----:B------:R-:W-:Y:S05]  /*1fe0*/  BSYNC B6 ;  /* 0x0000000000067941 */ /* 0x000fea0003800000 */
.L_x_9081:
[----:B------:R-:W-:Y:S01]  /*1ff0*/  ULDC.64 UR4, c[0x0][0x9f8] ;  /* 0x00027e0000047ab9 */ /* 0x000fe20000000a00 */
[----:B------:R-:W-:Y:S01]  /*2000*/  IMAD.MOV.U32 R85, RZ, RZ, R207 ;  /* 0x000000ffff557224 */ /* 0x000fe200078e00cf */
[----:B------:R-:W-:Y:S01]  /*2010*/  ISETP.NE.U32.AND P0, PT, RZ, UR4, PT ;  /* 0x00000004ff007c0c */ /* 0x000fe2000bf05070 */
[----:B------:R-:W0:Y:S03]  /*2020*/  LDC.64 R50, c[0x0][0x3f8] ;  /* 0x0000fe00ff327b82 */ /* 0x000e260000000a00 */
[----:B------:R-:W-:-:S05]  /*2030*/  ISETP.NE.AND.EX P0, PT, RZ, UR5, PT, P0 ;  /* 0x00000005ff007c0c */ /* 0x000fca000bf05300 */
[----:B------:R-:W1:Y:S08]  /*2040*/  LDC.64 R56, c[0x0][0x408] ;  /* 0x00010200ff387b82 */ /* 0x000e700000000a00 */
[----:B------:R-:W2:Y:S08]  /*2050*/  @P0 LDC.64 R4, c[0x0][0x9f8] ;  /* 0x00027e00ff040b82 */ /* 0x000eb00000000a00 */
[----:B------:R-:W3:Y:S01]  /*2060*/  LDC R31, c[0x0][0x3f4] ;  /* 0x0000fd00ff1f7b82 */ /* 0x000ee20000000800 */
[----:B--2---:R-:W-:-:S05]  /*2070*/  @P0 IMAD.WIDE R4, R207, 0x4, R4 ;  /* 0x00000004cf040825 */ /* 0x004fca00078e0204 */
[----:B------:R2:W4:Y:S01]  /*2080*/  @P0 LDG.E R85, desc[UR60][R4.64] ;  /* 0x0000003c04550981 */ /* 0x000522000c1e1900 */
[----:B------:R-:W-:Y:S01]  /*2090*/  SHF.R.S32.HI R3, RZ, 0x1f, R194 ;  /* 0x0000001fff037819 */ /* 0x000fe200000114c2 */
[-C--:B0-----:R-:W-:Y:S01]  /*20a0*/  IMAD.WIDE.U32 R8, R194, R50.reuse, R18 ;  /* 0x00000032c2087225 */ /* 0x081fe200078e0012 */
[----:B------:R-:W-:Y:S01]  /*20b0*/  SHF.R.S32.HI R189, RZ, 0x1f, R188 ;  /* 0x0000001fffbd7819 */ /* 0x000fe200000114bc */
[----:B------:R-:W0:Y:S01]  /*20c0*/  S2R R30, SR_TID.X ;  /* 0x00000000001e7919 */ /* 0x000e220000002100 */
[----:B---3--:R-:W-:Y:S01]  /*20d0*/  ISETP.GE.AND P0, PT, R18, R31, PT ;  /* 0x0000001f1200720c */ /* 0x008fe20003f06270 */
[C---:B------:R-:W-:Y:S01]  /*20e0*/  IMAD R0, R3.reuse, R50, RZ ;  /* 0x0000003203007224 */ /* 0x040fe200078e02ff */
[C-C-:B-1----:R-:W-:Y:S01]  /*20f0*/  SHF.L.U64.HI R79, R56.reuse, 0x6, R57.reuse ;  /* 0x00000006384f7819 */ /* 0x142fe20000010239 */
[----:B------:R-:W-:Y:S01]  /*2100*/  IMAD R3, R3, R56, RZ ;  /* 0x0000003803037224 */ /* 0x000fe200078e02ff */
[----:B------:R-:W-:Y:S01]  /*2110*/  SHF.L.U64.HI R78, R56, 0x7, R57 ;  /* 0x00000007384e7819 */ /* 0x000fe20000010239 */
[C---:B------:R-:W-:Y:S01]  /*2120*/  IMAD R13, R194.reuse, R51, R0 ;  /* 0x00000033c20d7224 */ /* 0x040fe200078e0200 */
[----:B------:R-:W-:Y:S01]  /*2130*/  SHF.R.U32.HI R74, RZ, 0x3, R210 ;  /* 0x00000003ff4a7819 */ /* 0x000fe200000116d2 */
[----:B------:R-:W-:Y:S01]  /*2140*/  IMAD.WIDE.U32 R6, R194, R50, R188 ;  /* 0x00000032c2067225 */ /* 0x000fe200078e00bc */
[----:B------:R-:W-:-:S02]  /*2150*/  SHF.L.U64.HI R83, R50, 0x6, R51 ;  /* 0x0000000632537819 */ /* 0x000fc40000010233 */
[----:B------:R-:W-:Y:S01]  /*2160*/  SHF.L.U64.HI R82, R50, 0x7, R51 ;  /* 0x0000000732527819 */ /* 0x000fe20000010233 */
[C---:B------:R-:W-:Y:S01]  /*2170*/  IMAD R15, R194.reuse, R57, R3 ;  /* 0x00000039c20f7224 */ /* 0x040fe200078e0203 */
[----:B------:R-:W-:Y:S01]  /*2180*/  SEL R3, R31, RZ, P0 ;  /* 0x000000ff1f037207 */ /* 0x000fe20000000000 */
[----:B------:R-:W-:Y:S01]  /*2190*/  IMAD.IADD R7, R7, 0x1, R13 ;  /* 0x0000000107077824 */ /* 0x000fe200078e020d */
[----:B------:R-:W-:Y:S01]  /*21a0*/  LOP3.LUT P1, RZ, R213, 0x4, RZ, 0xc0, !PT ;  /* 0x00000004d5ff7812 */ /* 0x000fe2000782c0ff */
[----:B------:R-:W-:Y:S01]  /*21b0*/  IMAD.IADD R9, R13, 0x1, R9 ;  /* 0x000000010d097824 */ /* 0x000fe200078e0209 */
[----:B-----5:R-:W-:Y:S01]  /*21c0*/  SHF.R.S32.HI R13, RZ, 0x1f, R24 ;  /* 0x0000001fff0d7819 */ /* 0x020fe20000011418 */
[----:B--2---:R-:W-:-:S04]  /*21d0*/  IMAD.WIDE.U32 R4, R194, R56, R188 ;  /* 0x00000038c2047225 */ /* 0x004fc800078e00bc */
[----:B------:R-:W-:Y:S02]  /*21e0*/  IMAD.SHL.U32 R75, R213, 0x80, RZ ;  /* 0x00000080d54b7824 */ /* 0x000fe400078e00ff */
[----:B------:R-:W-:-:S03]  /*21f0*/  IMAD.WIDE.U32 R10, R194, R56, R18 ;  /* 0x00000038c20a7225 */ /* 0x000fc600078e0012 */
[----:B------:R-:W-:Y:S01]  /*2200*/  LOP3.LUT R75, R75, 0x380, RZ, 0xc0, !PT ;  /* 0x000003804b4b7812 */ /* 0x000fe200078ec0ff */
[----:B------:R-:W-:Y:S02]  /*2210*/  IMAD.IADD R3, R18, 0x1, R3 ;  /* 0x0000000112037824 */ /* 0x000fe400078e0203 */
[----:B------:R-:W-:Y:S01]  /*2220*/  IMAD.IADD R5, R5, 0x1, R15 ;  /* 0x0000000105057824 */ /* 0x000fe200078e020f */
[----:B------:R-:W-:Y:S01]  /*2230*/  SHF.R.U32.HI R71, RZ, 0x3, R75 ;  /* 0x00000003ff477819 */ /* 0x000fe2000001164b */
[----:B0-----:R-:W-:Y:S01]  /*2240*/  VIADD R33, R30, 0xffffff80 ;  /* 0xffffff801e217836 */ /* 0x001fe20000000000 */
[----:B------:R-:W-:Y:S01]  /*2250*/  SHF.R.U32.HI R30, RZ, 0x7, R30 ;  /* 0x00000007ff1e7819 */ /* 0x000fe2000001161e */
[----:B------:R-:W-:Y:S01]  /*2260*/  IMAD R12, R13, R50, RZ ;  /* 0x000000320d0c7224 */ /* 0x000fe200078e02ff */
[----:B------:R-:W-:Y:S01]  /*2270*/  SHF.R.S32.HI R0, RZ, 0x1f, R3 ;  /* 0x0000001fff007819 */ /* 0x000fe20000011403 */
[----:B------:R-:W-:Y:S01]  /*2280*/  IMAD.IADD R11, R15, 0x1, R11 ;  /* 0x000000010f0b7824 */ /* 0x000fe200078e020b */
[----:B------:R-:W-:Y:S01]  /*2290*/  ISETP.NE.AND P6, PT, R30, 0x1, PT ;  /* 0x000000011e00780c */ /* 0x000fe20003fc5270 */
[----:B------:R-:W-:Y:S01]  /*22a0*/  IMAD R13, R13, R56, RZ ;  /* 0x000000380d0d7224 */ /* 0x000fe200078e02ff */
[----:B------:R-:W-:Y:S01]  /*22b0*/  SHF.R.S32.HI R32, RZ, 0x1f, R33 ;  /* 0x0000001fff207819 */ /* 0x000fe20000011421 */
[----:B------:R-:W-:Y:S01]  /*22c0*/  IMAD.WIDE.U32 R20, R24, R50, R6 ;  /* 0x0000003218147225 */ /* 0x000fe200078e0006 */
[----:B------:R-:W-:-:S02]  /*22d0*/  LEA.HI R0, R0, R3, RZ, 0x4 ;  /* 0x0000000300007211 */ /* 0x000fc400078f20ff */
[----:B------:R-:W-:Y:S01]  /*22e0*/  LEA.HI R32, R32, R33, RZ, 0x2 ;  /* 0x0000002120207211 */ /* 0x000fe200078f10ff */
[-C--:B------:R-:W-:Y:S01]  /*22f0*/  IMAD.WIDE.U32 R52, R24, R56.reuse, R4 ;  /* 0x0000003818347225 */ /* 0x080fe200078e0004 */
[----:B------:R-:W-:Y:S02]  /*2300*/  LOP3.LUT R4, R75, 0x30, R18, 0xf8, !PT ;  /* 0x000000304b047812 */ /* 0x000fe400078ef812 */
[----:B------:R-:W-:Y:S01]  /*2310*/  LOP3.LUT R32, R32, 0xfffffffc, RZ, 0xc0, !PT ;  /* 0xfffffffc20207812 */ /* 0x000fe200078ec0ff */
[----:B------:R-:W-:Y:S01]  /*2320*/  IMAD R13, R24, R57, R13 ;  /* 0x00000039180d7224 */ /* 0x000fe200078e020d */
[----:B------:R-:W-:Y:S01]  /*2330*/  LOP3.LUT R67, R4, R71, RZ, 0x3c, !PT ;  /* 0x0000004704437212 */ /* 0x000fe200078e3cff */
[----:B------:R-:W-:Y:S05]  /*2340*/  @!P6 WARPSYNC.ALL ;  /* 0x000000000000e948 */ /* 0x000fea0003800000 */
[----:B------:R-:W-:Y:S01]  /*2350*/  IMAD R7, R57, 0xa0, RZ ;  /* 0x000000a039077824 */ /* 0x000fe200078e02ff */
[--C-:B------:R-:W-:Y:S01]  /*2360*/  LOP3.LUT R4, R75, 0x70, R0.reuse, 0xf8, !PT ;  /* 0x000000704b047812 */ /* 0x100fe200078ef800 */
[C---:B------:R-:W-:Y:S01]  /*2370*/  IMAD.SHL.U32 R77, R56.reuse, 0x40, RZ ;  /* 0x00000040384d7824 */ /* 0x040fe200078e00ff */
[----:B------:R-:W-:Y:S01]  /*2380*/  LOP3.LUT R5, R209, 0x70, R0, 0xf8, !PT ;  /* 0x00000070d1057812 */ /* 0x000fe200078ef800 */
[----:B------:R-:W-:Y:S01]  /*2390*/  IMAD.SHL.U32 R76, R56, 0x80, RZ ;  /* 0x00000080384c7824 */ /* 0x000fe200078e00ff */
[----:B------:R-:W-:Y:S01]  /*23a0*/  ULDC UR4, c[0x0][0x2f4] ;  /* 0x0000bd0000047ab9 */ /* 0x000fe20000000800 */
[----:B------:R-:W-:Y:S01]  /*23b0*/  IMAD.WIDE.U32 R54, R24, R56, R10 ;  /* 0x0000003818367225 */ /* 0x000fe200078e000a */
[----:B------:R-:W-:-:S02]  /*23c0*/  SHF.R.S32.HI R61, RZ, 0x4, R0 ;  /* 0x00000004ff3d7819 */ /* 0x000fc40000011400 */
[----:B------:R-:W-:Y:S01]  /*23d0*/  LOP3.LUT R60, R0, 0xfffffff0, RZ, 0xc0, !PT ;  /* 0xfffffff0003c7812 */ /* 0x000fe200078ec0ff */
[----:B------:R-:W-:Y:S01]  /*23e0*/  IMAD.WIDE.U32 R56, R56, 0xa0, RZ ;  /* 0x000000a038387825 */ /* 0x000fe200078e00ff */
[----:B------:R-:W-:Y:S02]  /*23f0*/  ISETP.GE.AND P2, PT, R23, UR4, PT ;  /* 0x0000000417007c0c */ /* 0x000fe4000bf46270 */
[----:B------:R-:W-:Y:S01]  /*2400*/  ISETP.GE.AND P1, PT, R18, UR4, PT ;  /* 0x0000000412007c0c */ /* 0x000fe2000bf26270 */
[C---:B------:R-:W-:Y:S01]  /*2410*/  IMAD R3, R24.reuse, R51, R12 ;  /* 0x0000003318037224 */ /* 0x040fe200078e020c */
[----:B------:R-:W-:Y:S01]  /*2420*/  P2R R87, PR, RZ, 0x4 ;  /* 0x00000004ff577803 */ /* 0x000fe20000000000 */
[----:B------:R-:W-:Y:S01]  /*2430*/  IMAD.WIDE.U32 R48, R24, R50, R8 ;  /* 0x0000003218307225 */ /* 0x000fe200078e0008 */
[----:B------:R-:W-:-:S03]  /*2440*/  SHF.R.S32.HI R59, RZ, 0x1f, R60 ;  /* 0x0000001fff3b7819 */ /* 0x000fc6000001143c */
[----:B------:R-:W-:Y:S01]  /*2450*/  VIADD R73, R30, 0x8 ;  /* 0x000000081e497836 */ /* 0x000fe20000000000 */
[----:B------:R-:W-:Y:S01]  /*2460*/  SHF.R.U32.HI R30, RZ, 0x3, R209 ;  /* 0x00000003ff1e7819 */ /* 0x000fe200000116d1 */
[----:B------:R-:W-:Y:S01]  /*2470*/  IMAD.IADD R68, R57, 0x1, R7 ;  /* 0x0000000139447824 */ /* 0x000fe200078e0207 */
[----:B------:R-:W-:Y:S01]  /*2480*/  LOP3.LUT R7, R210, 0x70, R0, 0xf8, !PT ;  /* 0x00000070d2077812 */ /* 0x000fe200078ef800 */
[----:B------:R-:W-:Y:S01]  /*2490*/  IMAD.IADD R65, R21, 0x1, R3 ;  /* 0x0000000115417824 */ /* 0x000fe200078e0203 */
[----:B------:R-:W-:Y:S01]  /*24a0*/  LOP3.LUT R5, R5, R30, RZ, 0x3c, !PT ;  /* 0x0000001e05057212 */ /* 0x000fe200078e3cff */
[----:B------:R-:W-:Y:S01]  /*24b0*/  IMAD.IADD R64, R3, 0x1, R49 ;  /* 0x0000000103407824 */ /* 0x000fe200078e0231 */
[----:B------:R-:W-:Y:S01]  /*24c0*/  LOP3.LUT R3, R4, R71, RZ, 0x3c, !PT ;  /* 0x0000004704037212 */ /* 0x000fe200078e3cff */
[----:B------:R-:W-:Y:S01]  /*24d0*/  IMAD R69, R51, 0xa0, RZ ;  /* 0x000000a033457824 */ /* 0x000fe200078e02ff */
[----:B------:R-:W-:Y:S01]  /*24e0*/  LOP3.LUT R0, R7, R74, RZ, 0x3c, !PT ;  /* 0x0000004a07007212 */ /* 0x000fe200078e3cff */
[----:B------:R-:W-:-:S02]  /*24f0*/  IMAD.SHL.U32 R81, R50, 0x40, RZ ;  /* 0x0000004032517824 */ /* 0x000fc400078e00ff */
[C---:B------:R-:W-:Y:S02]  /*2500*/  IMAD.SHL.U32 R80, R50.reuse, 0x80, RZ ;  /* 0x0000008032507824 */ /* 0x040fe400078e00ff */
[----:B------:R-:W-:-:S04]  /*2510*/  IMAD.WIDE.U32 R50, R50, 0xa0, RZ ;  /* 0x000000a032327825 */ /* 0x000fc800078e00ff */
[----:B------:R-:W-:Y:S02]  /*2520*/  IMAD.IADD R32, R33, 0x1, -R32 ;  /* 0x0000000121207824 */ /* 0x000fe400078e0a20 */
[----:B------:R-:W-:Y:S02]  /*2530*/  IMAD.IADD R58, R212, 0x1, R3 ;  /* 0x00000001d43a7824 */ /* 0x000fe400078e0203 */
[----:B------:R-:W-:Y:S02]  /*2540*/  IMAD.IADD R84, R29, 0x1, R28 ;  /* 0x000000011d547824 */ /* 0x000fe400078e021c */
[----:B------:R-:W-:Y:S02]  /*2550*/  IMAD R72, R32, 0x40, R194 ;  /* 0x0000004020487824 */ /* 0x000fe400078e02c2 */
[----:B------:R-:W-:Y:S02]  /*2560*/  IMAD.SHL.U32 R70, R31, 0x2, RZ ;  /* 0x000000021f467824 */ /* 0x000fe400078e00ff */
[----:B------:R-:W-:-:S02]  /*2570*/  IMAD.IADD R69, R51, 0x1, R69 ;  /* 0x0000000133457824 */ /* 0x000fc400078e0245 */
[----:B------:R-:W-:Y:S02]  /*2580*/  IMAD.IADD R67, R212, 0x1, R67 ;  /* 0x00000001d4437824 */ /* 0x000fe400078e0243 */
[----:B------:R-:W-:Y:S02]  /*2590*/  IMAD.IADD R63, R53, 0x1, R13 ;  /* 0x00000001353f7824 */ /* 0x000fe400078e020d */
[----:B------:R-:W-:Y:S02]  /*25a0*/  IMAD.IADD R62, R13, 0x1, R55 ;  /* 0x000000010d3e7824 */ /* 0x000fe400078e0237 */
[----:B------:R-:W-:Y:S02]  /*25b0*/  IMAD.IADD R3, R214, 0x1, R5 ;  /* 0x00000001d6037824 */ /* 0x000fe400078e0205 */
[----:B------:R-:W-:Y:S01]  /*25c0*/  IMAD.IADD R0, R215, 0x1, R0 ;  /* 0x00000001d7007824 */ /* 0x000fe200078e0200 */
[----:B----4-:R-:W-:Y:S01]  /*25d0*/  SHF.R.S32.HI R66, RZ, 0x1f, R85 ;  /* 0x0000001fff427819 */ /* 0x010fe20000011455 */
[----:B------:R-:W-:Y:S06]  /*25e0*/  @!P6 BAR.SYNC.DEFER_BLOCKING 0x9, 0x100 ;  /* 0x024400000000eb1d */ /* 0x000fec0000010000 */
.L_x_9157:
[----:B0-----:R-:W0:Y:S01]  /*25f0*/  LDC R92, c[0x0][0x430] ;  /* 0x00010c00ff5c7b82 */ /* 0x001e220000000800 */
[----:B------:R-:W-:Y:S02]  /*2600*/  VIADD R25, R25, 0xffffffff ;  /* 0xffffffff19197836 */ /* 0x000fe40000000000 */
[----:B------:R-:W-:Y:S02]  /*2610*/  IMAD.MOV.U32 R91, RZ, RZ, RZ ;  /* 0x000000ffff5b7224 */ /* 0x000fe400078e00ff */
[----:B--23--:R-:W-:-:S03]  /*2620*/  IMAD R9, R25, 0xa0, R72 ;  /* 0x000000a019097824 */ /* 0x00cfc600078e0248 */
[----:B------:R-:W1:Y:S01]  /*2630*/  LDC R101, c[0x0][0x3f4] ;  /* 0x0000fd00ff657b82 */ /* 0x000e620000000800 */
[----:B------:R-:W-:Y:S01]  /*2640*/  IMAD.IADD R11, R84, 0x1, R9 ;  /* 0x00000001540b7824 */ /* 0x000fe200078e0209 */
[----:B------:R-:W-:-:S03]  /*2650*/  ISETP.GE.AND P2, PT, R9, R2, PT ;  /* 0x000000020900720c */ /* 0x000fc60003f46270 */
[----:B------:R-:W-:Y:S01]  /*2660*/  IMAD.MOV.U32 R9, RZ, RZ, R11 ;  /* 0x000000ffff097224 */ /* 0x000fe200078e000b */
[----:B------:R-:W-:Y:S02]  /*2670*/  ISETP.GT.OR P2, PT, R72, 0x9f, P2 ;  /* 0x0000009f4800780c */ /* 0x000fe40001744670 */
[----:B0-----:R-:W-:-:S11]  /*2680*/  ISETP.NE.AND P3, PT, R92, 0x1, PT ;  /* 0x000000015c00780c */ /* 0x001fd60003f65270 */
[----:B------:R-:W0:Y:S08]  /*2690*/  @!P2 LDC.64 R6, c[0x0][0x428] ;  /* 0x00010a00ff06ab82 */ /* 0x000e300000000a00 */
[----:B------:R-:W2:Y:S08]  /*26a0*/  @!P2 LDC.64 R12, c[0x0][0x418] ;  /* 0x00010600ff0cab82 */ /* 0x000eb00000000a00 */
[----:B------:R-:W3:Y:S08]  /*26b0*/  @P3 LDC R4, c[0x0][0x434] ;  /* 0x00010d00ff043b82 */ /* 0x000ef00000000800 */
[----:B------:R-:W4:Y:S01]  /*26c0*/  @P3 LDC R5, c[0x0][0x438] ;  /* 0x00010e00ff053b82 */ /* 0x000f220000000800 */
[----:B---3--:R-:W-:-:S05]  /*26d0*/  @P3 IMAD.HI.U32 R4, R11, R4, RZ ;  /* 0x000000040b043227 */ /* 0x008fca00078e00ff */
[----:B----4-:R-:W-:Y:S01]  /*26e0*/  @P3 SHF.R.U32.HI R9, RZ, R5, R4 ;  /* 0x00000005ff093219 */ /* 0x010fe20000011604 */
[----:B0-----:R-:W-:-:S03]  /*26f0*/  @!P2 IMAD R4, R66, R6, RZ ;  /* 0x000000064204a224 */ /* 0x001fc600078e02ff */
[--C-:B------:R-:W-:Y:S01]  /*2700*/  @!P2 SHF.R.S32.HI R5, RZ, 0x1f, R9.reuse ;  /* 0x0000001fff05a819 */ /* 0x100fe20000011409 */
[----:B------:R-:W-:Y:S02]  /*2710*/  @!P2 IMAD R7, R85, R7, R4 ;  /* 0x000000075507a224 */ /* 0x000fe400078e0204 */
[----:B------:R-:W-:-:S04]  /*2720*/  @!P2 IMAD.MOV.U32 R4, RZ, RZ, R9 ;  /* 0x000000ffff04a224 */ /* 0x000fc800078e0009 */
[----:B------:R-:W-:-:S04]  /*2730*/  @!P2 IMAD.WIDE.U32 R4, R85, R6, R4 ;  /* 0x000000065504a225 */ /* 0x000fc800078e0004 */
[----:B------:R-:W-:Y:S01]  /*2740*/  @!P2 IMAD.IADD R5, R5, 0x1, R7 ;  /* 0x000000010505a824 */ /* 0x000fe200078e0207 */
        /* <DEDUP_REMOVED lines=12> */
[----:B------:R-:W-:-:S02]  /*2810*/  IMAD R92, R92, R5, R11 ;  /* 0x000000055c5c7224 */ /* 0x000fc400078e020b */
        /* <DEDUP_REMOVED lines=24> */
[-C--:B------:R-:W-:Y:S01]  /*29a0*/  IMAD R5, R68, R25.reuse, RZ ;  /* 0x0000001944057224 */ /* 0x080fe200078e02ff */
[----:B------:R-:W-:Y:S01]  /*29b0*/  IADD3 R99, P2, R4, UR4, RZ ;  /* 0x0000000404637c10 */ /* 0x000fe2000ff5e0ff */
[----:B------:R-:W-:Y:S01]  /*29c0*/  ULDC.U8 UR4, c[0x0][0x410] ;  /* 0x0001040000047ab9 */ /* 0x000fe20000000000 */
[C---:B------:R-:W-:Y:S02]  /*29d0*/  IMAD R9, R7.reuse, R50, R6 ;  /* 0x0000003207097224 */ /* 0x040fe400078e0206 */
        /* <DEDUP_REMOVED lines=39> */
.L_x_9087:
[----:B------:R-:W-:Y:S05]  /*2c50*/  BSYNC B1 ;  /* 0x0000000000017941 */ /* 0x000fea0003800000 */
.L_x_9086:
        /* <DEDUP_REMOVED lines=26> */
.L_x_9089:
[----:B------:R-:W-:Y:S05]  /*2e00*/  BSYNC B1 ;  /* 0x0000000000017941 */ /* 0x000fea0003800000 */
.L_x_9088:
        /* <DEDUP_REMOVED lines=22> */
.L_x_9091:
[----:B------:R-:W-:Y:S05]  /*2f70*/  BSYNC B1 ;  /* 0x0000000000017941 */ /* 0x000fea0003800000 */
.L_x_9090:
[----:B------:R-:W-:Y:S01]  /*2f80*/  ISETP.NE.AND P5, PT, R198, 0x3, PT ;  /* 0x00000003c600780c */ /* 0x000fe20003fa5270 */
[----:B------:R-:W-:Y:S02]  /*2f90*/  IMAD.MOV.U32 R113, RZ, RZ, R42 ;  /* 0x000000ffff717224 */ /* 0x000fe400078e002a */
[----:B------:R-:W-:Y:S02]  /*2fa0*/  IMAD.MOV.U32 R121, RZ, RZ, R46 ;  /* 0x000000ffff797224 */ /* 0x000fe400078e002e */
[----:B-----5:R-:W-:Y:S02]  /*2fb0*/  IMAD.MOV.U32 R108, RZ, RZ, R34 ;  /* 0x000000ffff6c7224 */ /* 0x020fe400078e0022 */
[----:B------:R-:W-:Y:S02]  /*2fc0*/  IMAD.MOV.U32 R111, RZ, RZ, R38 ;  /* 0x000000ffff6f7224 */ /* 0x000fe400078e0026 */
[----:B------:R-:W-:Y:S02]  /*2fd0*/  IMAD.MOV.U32 R109, RZ, RZ, R36 ;  /* 0x000000ffff6d7224 */ /* 0x000fe400078e0024 */
[----:B------:R-:W-:-:S02]  /*2fe0*/  IMAD.MOV.U32 R112, RZ, RZ, R40 ;  /* 0x000000ffff707224 */ /* 0x000fc400078e0028 */
[----:B------:R-:W-:Y:S02]  /*2ff0*/  IMAD.MOV.U32 R103, RZ, RZ, R8 ;  /* 0x000000ffff677224 */ /* 0x000fe400078e0008 */
[----:B------:R-:W-:Y:S02]  /*3000*/  IMAD.MOV.U32 R106, RZ, RZ, R30 ;  /* 0x000000ffff6a7224 */ /* 0x000fe400078e001e */
[----:B------:R-:W-:Y:S02]  /*3010*/  IMAD.MOV.U32 R105, RZ, RZ, R28 ;  /* 0x000000ffff697224 */ /* 0x000fe400078e001c */
[----:B------:R-:W-:Y:S01]  /*3020*/  IMAD.MOV.U32 R107, RZ, RZ, R32 ;  /* 0x000000ffff6b7224 */ /* 0x000fe200078e0020 */
[----:B------:R-:W-:Y:S06]  /*3030*/  @!P5 BRA `(.L_x_9092) ;  /* 0x000000000004d947 */ /* 0x000fec0003800000 */
[----:B------:R-:W-:Y:S01]  /*3040*/  BPT.TRAP 0x1 ;  /* 0x000000040000795c */ /* 0x000fe20000300000 */
.L_x_9092:
[----:B------:R-:W-:Y:S01]  /*3050*/  IMAD R86, R191, 0x8, R17 ;  /* 0x00000008bf567824 */ /* 0x000fe200078e0211 */
[----:B------:R-:W-:Y:S01]  /*3060*/  SHF.L.U32 R98, R201, 0x1f, RZ ;  /* 0x0000001fc9627819 */ /* 0x000fe200000006ff */
[----:B------:R-:W-:Y:S03]  /*3070*/  BSSY B1, `(.L_x_9093) ;  /* 0x0000003000017945 */ /* 0x000fe60003800000 */
[----:B------:R-:W1:Y:S02]  /*3080*/  SYNCS.PHASECHK.TRANS64.TRYWAIT P6, [R86+URZ+0x22890], R98 ;  /* 0x02289062560075a7 */ /* 0x000e6400080c017f */
[----:B-1----:R-:W-:Y:S05]  /*3090*/  @!P6 BRA `(.L_x_9094) ;  /* 0x000002dc00fce947 */ /* 0x002fea0003800000 */
.L_x_9471:
[----:B------:R-:W-:Y:S05]  /*30a0*/  BSYNC B1 ;  /* 0x0000000000017941 */ /* 0x000fea0003800000 */
.L_x_9093:
[----:B------:R-:W-:-:S03]  /*30b0*/  UMOV UR4, 0xffffffff ;  /* 0xffffffff00047882 */ /* 0x000fc60000000000 */
[----:B------:R-:W-:Y:S05]  /*30c0*/  BRA.DIV UR4, `(.L_x_9095) ;  /* 0x000002e204047947 */ /* 0x000fea000b800000 */
[----:B------:R2:W3:Y:S04]  /*30d0*/  SHFL.IDX PT, R102, R100, RZ, 0x1c1f ;  /* 0x001c1fff64667589 */ /* 0x0004e800000e0000 */
[----:B------:R2:W4:Y:S02]  /*30e0*/  SHFL.IDX PT, R14, R99, RZ, 0x1c1f ;  /* 0x001c1fff630e7589 */ /* 0x00052400000e0000 */
.L_x_9475:
        /* <DEDUP_REMOVED lines=10> */
[----:B------:R-:W-:Y:S02]  /*3190*/  SHF.R.U32.HI R116, RZ, 0x8, R97 ;  /* 0x00000008ff747819 */ /* 0x000fe40000011661 */
[----:B------:R-:W-:Y:S02]  /*31a0*/  LOP3.LUT R13, R47, 0xff, RZ, 0xc0, !PT ;  /* 0x000000ff2f0d7812 */ /* 0x000fe400078ec0ff */
[----:B------:R-:W-:Y:S02]  /*31b0*/  SHF.R.U32.HI R96, RZ, 0x18, R47 ;  /* 0x00000018ff607819 */ /* 0x000fe4000001162f */
[----:B------:R-:W-:Y:S02]  /*31c0*/  LOP3.LUT R12, R97, 0xff, RZ, 0xc0, !PT ;  /* 0x000000ff610c7812 */ /* 0x000fe400078ec0ff */
[----:B------:R-:W-:Y:S02]  /*31d0*/  SHF.R.U32.HI R115, RZ, 0x18, R97 ;  /* 0x00000018ff737819 */ /* 0x000fe40000011661 */
[----:B------:R-:W-:-:S02]  /*31e0*/  SHF.R.U32.HI R15, RZ, 0x8, R47 ;  /* 0x00000008ff0f7819 */ /* 0x000fc4000001162f */
[----:B------:R-:W-:Y:S01]  /*31f0*/  PRMT R96, R96, 0x654, R13 ;  /* 0x0000065460607816 */ /* 0x000fe2000000000d */
[----:B------:R-:W-:Y:S01]  /*3200*/  IMAD.SHL.U32 R13, R116, 0x100, RZ ;  /* 0x00000100740d7824 */ /* 0x000fe200078e00ff */
[----:B------:R-:W-:Y:S01]  /*3210*/  SHF.R.U32.HI R117, RZ, 0x10, R97 ;  /* 0x00000010ff757819 */ /* 0x000fe20000011661 */
[----:B------:R-:W-:Y:S01]  /*3220*/  IMAD.SHL.U32 R15, R15, 0x100, RZ ;  /* 0x000001000f0f7824 */ /* 0x000fe200078e00ff */
[----:B------:R-:W-:Y:S02]  /*3230*/  SHF.R.U32.HI R97, RZ, 0x10, R47 ;  /* 0x00000010ff617819 */ /* 0x000fe4000001162f */
[----:B------:R-:W-:Y:S01]  /*3240*/  PRMT R46, R115, 0x654, R12 ;  /* 0x00000654732e7816 */ /* 0x000fe2000000000c */
        /* <DEDUP_REMOVED lines=33> */
[----:B------:R-:W-:Y:S01]  /*3460*/  HADD2.F32 R46, -RZ, R13.H1_H1 ;  /* 0x3000000dff2e7230 */ /* 0x000fe20000004100 */
[----:B------:R-:W-:Y:S01]  /*3470*/  F2FP.SATFINITE.E4M3.F32.PACK_AB_MERGE_C R124, R121, R120, RZ ;  /* 0x00000078797c723e */ /* 0x000fe200048070ff */
[--C-:B------:R-:W-:Y:S02]  /*3480*/  HADD2.F32 R13, -RZ, R12.reuse.H0_H0 ;  /* 0x2000000cff0d7230 */ /* 0x100fe40000004100 */
[-C--:B------:R-:W-:Y:S01]  /*3490*/  FMUL.FTZ R119, R15, R96.reuse ;  /* 0x000000600f777220 */ /* 0x080fe20000410000 */
[----:B------:R-:W-:Y:S02]  /*34a0*/  HADD2.F32 R115, -RZ, R115.H0_H0 ;  /* 0x20000073ff737230 */ /* 0x000fe40000004100 */
[----:B------:R-:W-:Y:S01]  /*34b0*/  FMUL.FTZ R116, R46, R96 ;  /* 0x000000602e747220 */ /* 0x000fe20000410000 */
[----:B------:R-:W-:Y:S01]  /*34c0*/  HADD2.F32 R12, -RZ, R12.H1_H1 ;  /* 0x3000000cff0c7230 */ /* 0x000fe20000004100 */
[----:B------:R-:W-:Y:S01]  /*34d0*/  F2FP.SATFINITE.E4M3.F32.PACK_AB_MERGE_C R5, R5, R4, R124 ;  /* 0x000000040505723e */ /* 0x000fe2000480707c */
[----:B------:R-:W-:-:S02]  /*34e0*/  HADD2.F32 R47, -RZ, R114.H1_H1 ;  /* 0x30000072ff2f7230 */ /* 0x000fc40000004100 */
[----:B------:R-:W-:Y:S02]  /*34f0*/  HADD2.F32 R114, -RZ, R114.H0_H0 ;  /* 0x20000072ff727230 */ /* 0x000fe40000004100 */
[-C--:B------:R-:W-:Y:S01]  /*3500*/  FMUL.FTZ R96, R12, R115.reuse ;  /* 0x000000730c607220 */ /* 0x080fe20000410000 */
[----:B------:R-:W-:Y:S01]  /*3510*/  FMUL.FTZ R115, R13, R115 ;  /* 0x000000730d737220 */ /* 0x000fe20000410000 */
[-C--:B------:R-:W-:Y:S01]  /*3520*/  FFMA.FTZ R116, R15, R47.reuse, -R116 ;  /* 0x0000002f0f747223 */ /* 0x080fe20000010874 */
[----:B------:R-:W-:Y:S01]  /*3530*/  FFMA.FTZ R47, R46, R47, R119 ;  /* 0x0000002f2e2f7223 */ /* 0x000fe20000010077 */
[-C--:B------:R-:W-:Y:S01]  /*3540*/  FFMA.FTZ R118, R13, R114.reuse, -R96 ;  /* 0x000000720d767223 */ /* 0x080fe20000010860 */
[----:B------:R-:W-:Y:S01]  /*3550*/  FFMA.FTZ R119, R12, R114, R115 ;  /* 0x000000720c777223 */ /* 0x000fe20000010073 */
[----:B------:R-:W-:Y:S02]  /*3560*/  F2FP.F16.E4M3.UNPACK_B R13, R7.H1 ;  /* 0x00000007ff0d723e */ /* 0x000fe400030006ff */
        /* <DEDUP_REMOVED lines=45> */
.L_x_9101:
[----:B------:R-:W-:Y:S05]  /*3840*/  BSYNC B3 ;  /* 0x0000000000037941 */ /* 0x000fea0003800000 */
.L_x_9100:
[----:B0-----:R0:W-:Y:S02]  /*3850*/  ST.E.128 desc[UR60][R10.64], R4 ;  /* 0x000000040a007985 */ /* 0x0011e4000c101d3c */
.L_x_9099:
[----:B------:R-:W-:Y:S05]  /*3860*/  BSYNC B2 ;  /* 0x0000000000027941 */ /* 0x000fea0003800000 */
.L_x_9098:
        /* <DEDUP_REMOVED lines=9> */
[----:B------:R-:W-:Y:S02]  /*3900*/  SHF.R.U32.HI R46, RZ, 0x8, R45 ;  /* 0x00000008ff2e7819 */ /* 0x000fe4000001162d */
[----:B------:R-:W-:Y:S01]  /*3910*/  SHF.R.U32.HI R14, RZ, 0x18, R43 ;  /* 0x00000018ff0e7819 */ /* 0x000fe2000001162b */
[----:B------:R-:W-:Y:S01]  /*3920*/  IMAD.SHL.U32 R15, R15, 0x100, RZ ;  /* 0x000001000f0f7824 */ /* 0x000fe200078e00ff */
[----:B------:R-:W-:Y:S02]  /*3930*/  LOP3.LUT R13, R43, 0xff, RZ, 0xc0, !PT ;  /* 0x000000ff2b0d7812 */ /* 0x000fe400078ec0ff */
[----:B------:R-:W-:Y:S02]  /*3940*/  SHF.R.U32.HI R47, RZ, 0x18, R45 ;  /* 0x00000018ff2f7819 */ /* 0x000fe4000001162d */
[----:B------:R-:W-:-:S02]  /*3950*/  LOP3.LUT R12, R45, 0xff, RZ, 0xc0, !PT ;  /* 0x000000ff2d0c7812 */ /* 0x000fc400078ec0ff */
[----:B------:R-:W-:Y:S02]  /*3960*/  SHF.R.U32.HI R44, RZ, 0x10, R43 ;  /* 0x00000010ff2c7819 */ /* 0x000fe4000001162b */
[----:B------:R-:W-:Y:S01]  /*3970*/  PRMT R14, R14, 0x654, R13 ;  /* 0x000006540e0e7816 */ /* 0x000fe2000000000d */
[----:B------:R-:W-:Y:S01]  /*3980*/  IMAD.SHL.U32 R13, R46, 0x100, RZ ;  /* 0x000001002e0d7824 */ /* 0x000fe200078e00ff */
[----:B------:R-:W-:Y:S01]  /*3990*/  SHF.R.U32.HI R42, RZ, 0x10, R45 ;  /* 0x00000010ff2a7819 */ /* 0x000fe2000001162d */
[----:B------:R-:W-:Y:S01]  /*39a0*/  IMAD.U32 R44, R44, 0x10000, RZ ;  /* 0x000100002c2c7824 */ /* 0x000fe200078e00ff */
[----:B------:R-:W-:Y:S02]  /*39b0*/  PRMT R12, R47, 0x654, R12 ;  /* 0x000006542f0c7816 */ /* 0x000fe4000000000c */
[----:B------:R-:W-:Y:S01]  /*39c0*/  LOP3.LUT R15, R14, 0xff00, R15, 0xf8, !PT ;  /* 0x0000ff000e0f7812 */ /* 0x000fe200078ef80f */
[----:B------:R-:W-:Y:S01]  /*39d0*/  IMAD.U32 R14, R42, 0x10000, RZ ;  /* 0x000100002a0e7824 */ /* 0x000fe200078e00ff */
[----:B------:R-:W-:-:S02]  /*39e0*/  LOP3.LUT R13, R12, 0xff00, R13, 0xf8, !PT ;  /* 0x0000ff000c0d7812 */ /* 0x000fc400078ef80d */
[----:B------:R-:W-:Y:S02]  /*39f0*/  F2FP.F16.E4M3.UNPACK_B R42, R113.H1 ;  /* 0x00000071ff2a723e */ /* 0x000fe400030006ff */
[-C--:B0-----:R-:W-:Y:S02]  /*3a00*/  F2FP.F16.E4M3.UNPACK_B R12, R5.reuse ;  /* 0x00000005ff0c723e */ /* 0x081fe400020006ff */
[----:B------:R-:W-:Y:S01]  /*3a10*/  LOP3.LUT R46, R15, 0xff0000, R44, 0xf8, !PT ;  /* 0x00ff00000f2e7812 */ /* 0x000fe200078ef82c */
[----:B------:R-:W-:Y:S01]  /*3a20*/  HADD2.F32 R44, -RZ, R42.H0_H0 ;  /* 0x2000002aff2c7230 */ /* 0x000fe20000004100 */
[----:B------:R-:W-:Y:S01]  /*3a30*/  LOP3.LUT R43, R13, 0xff0000, R14, 0xf8, !PT ;  /* 0x00ff00000d2b7812 */ /* 0x000fe200078ef80e */
[----:B------:R-:W-:Y:S01]  /*3a40*/  HADD2.F32 R13, -RZ, R12.H1_H1 ;  /* 0x3000000cff0d7230 */ /* 0x000fe20000004100 */
[----:B------:R-:W-:Y:S01]  /*3a50*/  F2FP.F16.E4M3.UNPACK_B R15, R110.H1 ;  /* 0x0000006eff0f723e */ /* 0x000fe200030006ff */
[----:B------:R-:W-:Y:S01]  /*3a60*/  HADD2.F32 R45, -RZ, R42.H1_H1 ;  /* 0x3000002aff2d7230 */ /* 0x000fe20000004100 */
[----:B------:R-:W-:Y:S01]  /*3a70*/  F2FP.F16.E4M3.UNPACK_B R5, R5.H1 ;  /* 0x00000005ff05723e */ /* 0x000fe200030006ff */
[----:B------:R-:W-:-:S02]  /*3a80*/  HADD2.F32 R12, -RZ, R12.H0_H0 ;  /* 0x2000000cff0c7230 */ /* 0x000fc40000004100 */
[CC--:B------:R-:W-:Y:S01]  /*3a90*/  FMUL.FTZ R47, R13.reuse, R44.reuse ;  /* 0x0000002c0d2f7220 */ /* 0x0c0fe20000410000 */
[----:B------:R-:W-:Y:S01]  /*3aa0*/  HADD2.F32 R42, -RZ, R15.H0_H0 ;  /* 0x2000000fff2a7230 */ /* 0x000fe20000004100 */
[----:B------:R-:W-:Y:S01]  /*3ab0*/  F2FP.F16.E4M3.UNPACK_B R113, R113 ;  /* 0x00000071ff71723e */ /* 0x000fe200020006ff */
[--C-:B------:R-:W-:Y:S02]  /*3ac0*/  HADD2.F32 R14, -RZ, R5.reuse.H1_H1 ;  /* 0x30000005ff0e7230 */ /* 0x100fe40000004100 */
[C---:B------:R-:W-:Y:S01]  /*3ad0*/  FMUL.FTZ R44, R12.reuse, R44 ;  /* 0x0000002c0c2c7220 */ /* 0x040fe20000410000 */
[----:B------:R-:W-:Y:S02]  /*3ae0*/  HADD2.F32 R5, -RZ, R5.H0_H0 ;  /* 0x20000005ff057230 */ /* 0x000fe40000004100 */
[-C--:B------:R-:W-:Y:S01]  /*3af0*/  FFMA.FTZ R96, R12, R42.reuse, -R47 ;  /* 0x0000002a0c607223 */ /* 0x080fe2000001082f */
[----:B------:R-:W-:Y:S02]  /*3b00*/  HADD2.F32 R15, -RZ, R15.H1_H1 ;  /* 0x3000000fff0f7230 */ /* 0x000fe40000004100 */
[CC--:B------:R-:W-:Y:S01]  /*3b10*/  FMUL.FTZ R12, R14.reuse, R45.reuse ;  /* 0x0000002d0e0c7220 */ /* 0x0c0fe20000410000 */
[----:B------:R-:W-:Y:S01]  /*3b20*/  FFMA.FTZ R97, R13, R42, R44 ;  /* 0x0000002a0d617223 */ /* 0x000fe2000001002c */
[C---:B------:R-:W-:Y:S01]  /*3b30*/  FMUL.FTZ R45, R5.reuse, R45 ;  /* 0x0000002d052d7220 */ /* 0x040fe20000410000 */
[----:B------:R-:W-:Y:S01]  /*3b40*/  F2FP.F16.E4M3.UNPACK_B R110, R110 ;  /* 0x0000006eff6e723e */ /* 0x000fe200020006ff */
[-C--:B------:R-:W-:Y:S01]  /*3b50*/  FFMA.FTZ R102, R5, R15.reuse, -R12 ;  /* 0x0000000f05667223 */ /* 0x080fe2000001080c */
[-C--:B------:R-:W-:Y:S01]  /*3b60*/  F2FP.F16.E4M3.UNPACK_B R5, R4.reuse.H1 ;  /* 0x00000004ff05723e */ /* 0x080fe200030006ff */
[----:B------:R-:W-:Y:S01]  /*3b70*/  FFMA.FTZ R115, R14, R15, R45 ;  /* 0x0000000f0e737223 */ /* 0x000fe2000001002d */
[----:B------:R-:W-:Y:S01]  /*3b80*/  F2FP.F16.E4M3.UNPACK_B R4, R4 ;  /* 0x00000004ff04723e */ /* 0x000fe200020006ff */
[----:B------:R-:W-:-:S02]  /*3b90*/  HADD2.F32 R15, -RZ, R113.H1_H1 ;  /* 0x30000071ff0f7230 */ /* 0x000fc40000004100 */
[--C-:B------:R-:W-:Y:S01]  /*3ba0*/  HADD2.F32 R12, -RZ, R5.reuse.H0_H0 ;  /* 0x20000005ff0c7230 */ /* 0x100fe20000004100 */
[----:B------:R-:W-:Y:S01]  /*3bb0*/  F2FP.SATFINITE.E4M3.F32.PACK_AB_MERGE_C R115, R115, R102, RZ ;  /* 0x000000667373723e */ /* 0x000fe200048070ff */
[----:B------:R-:W-:Y:S02]  /*3bc0*/  HADD2.F32 R13, -RZ, R5.H1_H1 ;  /* 0x30000005ff0d7230 */ /* 0x000fe40000004100 */
[--C-:B------:R-:W-:Y:S02]  /*3bd0*/  HADD2.F32 R5, -RZ, R4.reuse.H0_H0 ;  /* 0x20000004ff057230 */ /* 0x100fe40000004100 */
[-C--:B------:R-:W-:Y:S01]  /*3be0*/  FMUL.FTZ R44, R12, R15.reuse ;  /* 0x0000000f0c2c7220 */ /* 0x080fe20000410000 */
[----:B------:R-:W-:Y:S02]  /*3bf0*/  HADD2.F32 R113, -RZ, R113.H0_H0 ;  /* 0x20000071ff717230 */ /* 0x000fe40000004100 */
[----:B------:R-:W-:Y:S01]  /*3c00*/  FMUL.FTZ R45, R13, R15 ;  /* 0x0000000f0d2d7220 */ /* 0x000fe20000410000 */
[----:B------:R-:W-:-:S02]  /*3c10*/  HADD2.F32 R4, -RZ, R4.H1_H1 ;  /* 0x30000004ff047230 */ /* 0x000fc40000004100 */
[--C-:B------:R-:W-:Y:S02]  /*3c20*/  HADD2.F32 R14, -RZ, R110.reuse.H1_H1 ;  /* 0x3000006eff0e7230 */ /* 0x100fe40000004100 */
        /* <DEDUP_REMOVED lines=11> */
[-C--:B------:R-:W-:Y:S01]  /*3ce0*/  F2FP.F16.E4M3.UNPACK_B R14, R43.reuse.H1 ;  /* 0x0000002bff0e723e */ /* 0x080fe200030006ff */
        /* <DEDUP_REMOVED lines=20> */
[----:B------:R-:W-:-:S02]  /*3e30*/  HADD2.F32 R5, -RZ, R7.H0_H0 ;  /* 0x20000007ff057230 */ /* 0x000fc40000004100 */
[----:B------:R-:W-:Y:S01]  /*3e40*/  HADD2.F32 R4, -RZ, R6.H0_H0 ;  /* 0x20000006ff047230 */ /* 0x000fe20000004100 */
[----:B------:R-:W-:Y:S01]  /*3e50*/  F2FP.SATFINITE.E4M3.F32.PACK_AB_MERGE_C R102, R102, R113, RZ ;  /* 0x000000716666723e */ /* 0x000fe200048070ff */
[----:B------:R-:W-:Y:S01]  /*3e60*/  HADD2.F32 R7, -RZ, R7.H1_H1 ;  /* 0x30000007ff077230 */ /* 0x000fe20000004100 */
[----:B------:R-:W-:Y:S01]  /*3e70*/  F2FP.SATFINITE.E4M3.F32.PACK_AB_MERGE_C R44, R44, R45, RZ ;  /* 0x0000002d2c2c723e */ /* 0x000fe200048070ff */
[----:B------:R-:W-:Y:S02]  /*3e80*/  HADD2.F32 R42, -RZ, R42.H0_H0 ;  /* 0x2000002aff2a7230 */ /* 0x000fe40000004100 */
[----:B------:R-:W-:Y:S02]  /*3e90*/  HADD2.F32 R6, -RZ, R6.H1_H1 ;  /* 0x30000006ff067230 */ /* 0x000fe40000004100 */
[----:B------:R-:W-:Y:S02]  /*3ea0*/  HADD2.F32 R13, -RZ, R46.H0_H0 ;  /* 0x2000002eff0d7230 */ /* 0x000fe40000004100 */
        /* <DEDUP_REMOVED lines=10> */
[----:B------:R-:W-:Y:S02]  /*3f50*/  F2FP.SATFINITE.E4M3.F32.PACK_AB_MERGE_C R5, R97, R96, R115 ;  /* 0x000000606105723e */ /* 0x000fe40004807073 */
[----:B------:R-:W-:-:S02]  /*3f60*/  F2FP.SATFINITE.E4M3.F32.PACK_AB_MERGE_C R4, R110, R47, R114 ;  /* 0x0000002f6e04723e */ /* 0x000fc40004807072 */
[----:B------:R-:W-:Y:S02]  /*3f70*/  F2FP.SATFINITE.E4M3.F32.PACK_AB_MERGE_C R6, R6, R15, R44 ;  /* 0x0000000f0606723e */ /* 0x000fe4000480702c */
[----:B------:R-:W-:-:S07]  /*3f80*/  F2FP.SATFINITE.E4M3.F32.PACK_AB_MERGE_C R7, R7, R12, R102 ;  /* 0x0000000c0707723e */ /* 0x000fce0004807066 */
.L_x_9103:
[----:B------:R-:W-:Y:S05]  /*3f90*/  BSYNC B2 ;  /* 0x0000000000027941 */ /* 0x000fea0003800000 */
.L_x_9102:
[----:B0-----:R0:W-:Y:S02]  /*3fa0*/  ST.E.128 desc[UR60][R10.64], R4 ;  /* 0x000000040a007985 */ /* 0x0011e4000c101d3c */
.L_x_9097:
[----:B------:R-:W-:Y:S05]  /*3fb0*/  BSYNC B1 ;  /* 0x0000000000017941 */ /* 0x000fea0003800000 */
.L_x_9096:
[----:B------:R-:W-:-:S03]  /*3fc0*/  UMOV UR4, 0xffffffff ;  /* 0xffffffff00047882 */ /* 0x000fc60000000000 */
[----:B------:R-:W-:Y:S05]  /*3fd0*/  BRA.DIV UR4, `(.L_x_9104) ;  /* 0x000002d204887947 */ /* 0x000fea000b800000 */
[----:B------:R0:W0:Y:S04]  /*3fe0*/  SHFL.IDX PT, R42, R100, 0x1, 0x1c1f ;  /* 0x003c1f00642a7f89 */ /* 0x00002800000e0000 */
[----:B----4-:R4:W0:Y:S02]  /*3ff0*/  SHFL.IDX PT, R14, R99, 0x1, 0x1c1f ;  /* 0x003c1f00630e7f89 */ /* 0x01082400000e0000 */
.L_x_9479:
        /* <DEDUP_REMOVED lines=12> */
[----:B------:R-:W-:Y:S01]  /*40c0*/  LOP3.LUT R12, R39, 0xff, RZ, 0xc0, !PT ;  /* 0x000000ff270c7812 */ /* 0x000fe200078ec0ff */
[----:B------:R-:W-:Y:S01]  /*40d0*/  IMAD.MOV.U32 R13, RZ, RZ, R6 ;  /* 0x000000ffff0d7224 */ /* 0x000fe200078e0006 */
[--C-:B------:R-:W-:Y:S02]  /*40e0*/  SHF.R.U32.HI R44, RZ, 0x8, R39.reuse ;  /* 0x00000008ff2c7819 */ /* 0x100fe40000011627 */
[----:B------:R-:W-:Y:S02]  /*40f0*/  SHF.R.U32.HI R40, RZ, 0x10, R39 ;  /* 0x00000010ff287819 */ /* 0x000fe40000011627 */
[--C-:B------:R-:W-:Y:S01]  /*4100*/  SHF.R.U32.HI R39, RZ, 0x8, R41.reuse ;  /* 0x00000008ff277819 */ /* 0x100fe20000011629 */
[----:B------:R-:W-:Y:S01]  /*4110*/  IMAD.SHL.U32 R7, R44, 0x100, RZ ;  /* 0x000001002c077824 */ /* 0x000fe200078e00ff */
[----:B------:R-:W-:-:S02]  /*4120*/  SHF.R.U32.HI R43, RZ, 0x18, R41 ;  /* 0x00000018ff2b7819 */ /* 0x000fc40000011629 */
[----:B------:R-:W-:Y:S01]  /*4130*/  LOP3.LUT R38, R41, 0xff, RZ, 0xc0, !PT ;  /* 0x000000ff29267812 */ /* 0x000fe200078ec0ff */
[----:B------:R-:W-:Y:S01]  /*4140*/  IMAD.SHL.U32 R39, R39, 0x100, RZ ;  /* 0x0000010027277824 */ /* 0x000fe200078e00ff */
[----:B------:R-:W-:Y:S02]  /*4150*/  SHF.R.U32.HI R41, RZ, 0x10, R41 ;  /* 0x00000010ff297819 */ /* 0x000fe40000011629 */
[----:B------:R-:W-:Y:S02]  /*4160*/  PRMT R12, R45, 0x654, R12 ;  /* 0x000006542d0c7816 */ /* 0x000fe4000000000c */
[----:B------:R-:W-:Y:S01]  /*4170*/  PRMT R38, R43, 0x654, R38 ;  /* 0x000006542b267816 */ /* 0x000fe20000000026 */
[----:B------:R-:W-:Y:S01]  /*4180*/  IMAD.U32 R41, R41, 0x10000, RZ ;  /* 0x0001000029297824 */ /* 0x000fe200078e00ff */
[----:B------:R-:W-:Y:S01]  /*4190*/  LOP3.LUT R7, R12, 0xff00, R7, 0xf8, !PT ;  /* 0x0000ff000c077812 */ /* 0x000fe200078ef807 */
[----:B------:R-:W-:Y:S01]  /*41a0*/  IMAD.U32 R12, R40, 0x10000, RZ ;  /* 0x00010000280c7824 */ /* 0x000fe200078e00ff */
[----:B------:R-:W-:-:S02]  /*41b0*/  LOP3.LUT R38, R38, 0xff00, R39, 0xf8, !PT ;  /* 0x0000ff0026267812 */ /* 0x000fc400078ef827 */
[----:B------:R-:W-:Y:S02]  /*41c0*/  F2FP.F16.E4M3.UNPACK_B R39, R112.H1 ;  /* 0x00000070ff27723e */ /* 0x000fe400030006ff */
        /* <DEDUP_REMOVED lines=8> */
[----:B------:R-:W-:-:S02]  /*4250*/  HADD2.F32 R6, -RZ, R6.H0_H0 ;  /* 0x20000006ff067230 */ /* 0x000fc40000004100 */
[CC--:B------:R-:W-:Y:S01]  /*4260*/  FMUL.FTZ R45, R7.reuse, R41.reuse ;  /* 0x00000029072d7220 */ /* 0x0c0fe20000410000 */
[--C-:B------:R-:W-:Y:S01]  /*4270*/  HADD2.F32 R39, -RZ, R38.reuse.H0_H0 ;  /* 0x20000026ff277230 */ /* 0x100fe20000004100 */
[----:B------:R-:W-:Y:S01]  /*4280*/  F2FP.F16.E4M3.UNPACK_B R112, R112 ;  /* 0x00000070ff70723e */ /* 0x000fe200020006ff */
[--C-:B------:R-:W-:Y:S02]  /*4290*/  HADD2.F32 R12, -RZ, R5.reuse.H1_H1 ;  /* 0x30000005ff0c7230 */ /* 0x100fe40000004100 */
[C---:B------:R-:W-:Y:S01]  /*42a0*/  FMUL.FTZ R46, R6.reuse, R41 ;  /* 0x00000029062e7220 */ /* 0x040fe20000410000 */
[----:B------:R-:W-:Y:S02]  /*42b0*/  HADD2.F32 R5, -RZ, R5.H0_H0 ;  /* 0x20000005ff057230 */ /* 0x000fe40000004100 */
[----:B------:R-:W-:Y:S01]  /*42c0*/  FFMA.FTZ R47, R6, R39, -R45 ;  /* 0x00000027062f7223 */ /* 0x000fe2000001082d */
[----:B------:R-:W-:Y:S02]  /*42d0*/  HADD2.F32 R38, -RZ, R38.H1_H1 ;  /* 0x30000026ff267230 */ /* 0x000fe40000004100 */
[C---:B------:R-:W-:Y:S01]  /*42e0*/  FMUL.FTZ R6, R12.reuse, R43 ;  /* 0x0000002b0c067220 */ /* 0x040fe20000410000 */
[----:B------:R-:W-:Y:S01]  /*42f0*/  FFMA.FTZ R96, R7, R39, R46 ;  /* 0x0000002707607223 */ /* 0x000fe2000001002e */
[C---:B------:R-:W-:Y:S01]  /*4300*/  FMUL.FTZ R41, R5.reuse, R43 ;  /* 0x0000002b05297220 */ /* 0x040fe20000410000 */
[----:B------:R-:W-:Y:S01]  /*4310*/  F2FP.F16.E4M3.UNPACK_B R111, R111 ;  /* 0x0000006fff6f723e */ /* 0x000fe200020006ff */
[----:B------:R-:W-:Y:S01]  /*4320*/  FFMA.FTZ R43, R5, R38, -R6 ;  /* 0x00000026052b7223 */ /* 0x000fe20000010806 */
[----:B------:R-:W-:Y:S01]  /*4330*/  F2FP.F16.E4M3.UNPACK_B R5, R4.H1 ;  /* 0x00000004ff05723e */ /* 0x000fe200030006ff */
[----:B---3--:R-:W-:Y:S01]  /*4340*/  FFMA.FTZ R102, R12, R38, R41 ;  /* 0x000000260c667223 */ /* 0x008fe20000010029 */
[----:B------:R-:W-:Y:S01]  /*4350*/  F2FP.F16.E4M3.UNPACK_B R4, R4 ;  /* 0x00000004ff04723e */ /* 0x000fe200020006ff */
[----:B------:R-:W-:-:S02]  /*4360*/  HADD2.F32 R38, -RZ, R112.H1_H1 ;  /* 0x30000070ff267230 */ /* 0x000fc40000004100 */
[--C-:B------:R-:W-:Y:S02]  /*4370*/  HADD2.F32 R6, -RZ, R5.reuse.H0_H0 ;  /* 0x20000005ff067230 */ /* 0x100fe40000004100 */
[----:B------:R-:W-:Y:S02]  /*4380*/  HADD2.F32 R7, -RZ, R5.H1_H1 ;  /* 0x30000005ff077230 */ /* 0x000fe40000004100 */
[----:B------:R-:W-:Y:S02]  /*4390*/  HADD2.F32 R5, -RZ, R4.H0_H0 ;  /* 0x20000004ff057230 */ /* 0x000fe40000004100 */
[-C--:B------:R-:W-:Y:S01]  /*43a0*/  FMUL.FTZ R46, R6, R38.reuse ;  /* 0x00000026062e7220 */ /* 0x080fe20000410000 */
[----:B------:R-:W-:Y:S02]  /*43b0*/  HADD2.F32 R112, -RZ, R112.H0_H0 ;  /* 0x20000070ff707230 */ /* 0x000fe40000004100 */
[----:B------:R-:W-:Y:S01]  /*43c0*/  FMUL.FTZ R41, R7, R38 ;  /* 0x0000002607297220 */ /* 0x000fe20000410000 */
[----:B------:R-:W-:-:S02]  /*43d0*/  HADD2.F32 R4, -RZ, R4.H1_H1 ;  /* 0x30000004ff047230 */ /* 0x000fc40000004100 */
[--C-:B------:R-:W-:Y:S02]  /*43e0*/  HADD2.F32 R12, -RZ, R111.reuse.H1_H1 ;  /* 0x3000006fff0c7230 */ /* 0x100fe40000004100 */
[-C--:B------:R-:W-:Y:S01]  /*43f0*/  FMUL.FTZ R39, R5, R112.reuse ;  /* 0x0000007005277220 */ /* 0x080fe20000410000 */
[----:B------:R-:W-:Y:S02]  /*4400*/  HADD2.F32 R111, -RZ, R111.H0_H0 ;  /* 0x2000006fff6f7230 */ /* 0x000fe40000004100 */
[----:B------:R-:W-:Y:S01]  /*4410*/  FMUL.FTZ R38, R4, R112 ;  /* 0x0000007004267220 */ /* 0x000fe20000410000 */
[----:B------:R-:W-:Y:S01]  /*4420*/  F2FP.SATFINITE.E4M3.F32.PACK_AB_MERGE_C R112, R102, R43, RZ ;  /* 0x0000002b6670723e */ /* 0x000fe200048070ff */
[-C--:B------:R-:W-:Y:S01]  /*4430*/  FFMA.FTZ R41, R6, R12.reuse, -R41 ;  /* 0x0000000c06297223 */ /* 0x080fe20000010829 */
[----:B------:R-:W-:Y:S01]  /*4440*/  FFMA.FTZ R12, R7, R12, R46 ;  /* 0x0000000c070c7223 */ /* 0x000fe2000001002e */
[-C--:B------:R-:W-:Y:S01]  /*4450*/  FFMA.FTZ R45, R5, R111.reuse, -R38 ;  /* 0x0000006f052d7223 */ /* 0x080fe20000010826 */
[----:B------:R-:W-:Y:S01]  /*4460*/  FFMA.FTZ R46, R4, R111, R39 ;  /* 0x0000006f042e7223 */ /* 0x000fe20000010027 */
[----:B------:R-:W-:-:S02]  /*4470*/  F2FP.F16.E4M3.UNPACK_B R5, R15.H1 ;  /* 0x0000000fff05723e */ /* 0x000fc400030006ff */
[----:B------:R-:W-:Y:S02]  /*4480*/  F2FP.F16.E4M3.UNPACK_B R39, R44.H1 ;  /* 0x0000002cff27723e */ /* 0x000fe400030006ff */
[----:B------:R-:W-:Y:S01]  /*4490*/  F2FP.SATFINITE.E4M3.F32.PACK_AB_MERGE_C R111, R12, R41, RZ ;  /* 0x000000290c6f723e */ /* 0x000fe200048070ff */
[----:B------:R-:W-:Y:S01]  /*44a0*/  HADD2.F32 R7, -RZ, R5.H1_H1 ;  /* 0x30000005ff077230 */ /* 0x000fe20000004100 */
        /* <DEDUP_REMOVED lines=23> */
[----:B------:R-:W-:Y:S01]  /*4620*/  FFMA.FTZ R110, R7, R38, R110 ;  /* 0x00000026076e7223 */ /* 0x000fe2000001006e */
[----:B------:R-:W-:Y:S02]  /*4630*/  HADD2.F32 R13, -RZ, R13.H1_H1 ;  /* 0x3000000dff0d7230 */ /* 0x000fe40000004100 */
[----:B------:R-:W-:Y:S01]  /*4640*/  HADD2.F32 R15, -RZ, R15.H1_H1 ;  /* 0x3000000fff0f7230 */ /* 0x000fe20000004100 */
[----:B------:R-:W-:Y:S01]  /*4650*/  F2FP.SATFINITE.E4M3.F32.PACK_AB_MERGE_C R43, R102, R43, RZ ;  /* 0x0000002b662b723e */ /* 0x000fe200048070ff */
[----:B------:R-:W-:-:S02]  /*4660*/  HADD2.F32 R6, -RZ, R39.H0_H0 ;  /* 0x20000027ff067230 */ /* 0x000fc40000004100 */
[-C--:B------:R-:W-:Y:S01]  /*4670*/  FMUL.FTZ R7, R13, R44.reuse ;  /* 0x0000002c0d077220 */ /* 0x080fe20000410000 */
[----:B------:R-:W-:Y:S02]  /*4680*/  HADD2.F32 R40, -RZ, R40.H0_H0 ;  /* 0x20000028ff287230 */ /* 0x000fe40000004100 */
[C---:B------:R-:W-:Y:S01]  /*4690*/  FMUL.FTZ R44, R4.reuse, R44 ;  /* 0x0000002c042c7220 */ /* 0x040fe20000410000 */
        /* <DEDUP_REMOVED lines=12> */
.L_x_9110:
[----:B------:R-:W-:Y:S05]  /*4760*/  BSYNC B3 ;  /* 0x0000000000037941 */ /* 0x000fea0003800000 */
.L_x_9109:
[----:B0-----:R0:W-:Y:S02]  /*4770*/  ST.E.128 desc[UR60][R10.64], R4 ;  /* 0x000000040a007985 */ /* 0x0011e4000c101d3c */
.L_x_9108:
[----:B------:R-:W-:Y:S05]  /*4780*/  BSYNC B2 ;  /* 0x0000000000027941 */ /* 0x000fea0003800000 */
.L_x_9107:
        /* <DEDUP_REMOVED lines=8> */
[--C-:B------:R-:W-:Y:S01]  /*4810*/  SHF.R.U32.HI R40, RZ, 0x10, R35.reuse ;  /* 0x00000010ff287819 */ /* 0x100fe20000011623 */
[----:B0-----:R-:W-:Y:S01]  /*4820*/  IMAD.MOV.U32 R13, RZ, RZ, R6 ;  /* 0x000000ffff0d7224 */ /* 0x001fe200078e0006 */
[----:B------:R-:W-:Y:S01]  /*4830*/  SHF.R.U32.HI R36, RZ, 0x8, R35 ;  /* 0x00000008ff247819 */ /* 0x000fe20000011623 */
[----:B------:R-:W-:Y:S01]  /*4840*/  IMAD.MOV.U32 R14, RZ, RZ, R7 ;  /* 0x000000ffff0e7224 */ /* 0x000fe200078e0007 */
[----:B------:R-:W-:Y:S02]  /*4850*/  LOP3.LUT R12, R35, 0xff, RZ, 0xc0, !PT ;  /* 0x000000ff230c7812 */ /* 0x000fe400078ec0ff */
[----:B------:R-:W-:Y:S01]  /*4860*/  SHF.R.U32.HI R39, RZ, 0x18, R35 ;  /* 0x00000018ff277819 */ /* 0x000fe20000011623 */
[----:B------:R-:W-:Y:S01]  /*4870*/  IMAD.SHL.U32 R6, R36, 0x100, RZ ;  /* 0x0000010024067824 */ /* 0x000fe200078e00ff */
[----:B------:R-:W-:Y:S02]  /*4880*/  SHF.R.U32.HI R35, RZ, 0x8, R37 ;  /* 0x00000008ff237819 */ /* 0x000fe40000011625 */
[----:B------:R-:W-:-:S02]  /*4890*/  LOP3.LUT R15, R37, 0xff, RZ, 0xc0, !PT ;  /* 0x000000ff250f7812 */ /* 0x000fc400078ec0ff */
[--C-:B------:R-:W-:Y:S02]  /*48a0*/  SHF.R.U32.HI R34, RZ, 0x18, R37.reuse ;  /* 0x00000018ff227819 */ /* 0x100fe40000011625 */
[----:B------:R-:W-:Y:S02]  /*48b0*/  SHF.R.U32.HI R38, RZ, 0x10, R37 ;  /* 0x00000010ff267819 */ /* 0x000fe40000011625 */
[----:B------:R-:W-:Y:S01]  /*48c0*/  PRMT R34, R34, 0x654, R15 ;  /* 0x0000065422227816 */ /* 0x000fe2000000000f */
[----:B------:R-:W-:Y:S01]  /*48d0*/  IMAD.SHL.U32 R15, R35, 0x100, RZ ;  /* 0x00000100230f7824 */ /* 0x000fe200078e00ff */
[----:B------:R-:W-:-:S04]  /*48e0*/  PRMT R7, R39, 0x654, R12 ;  /* 0x0000065427077816 */ /* 0x000fc8000000000c */
[----:B------:R-:W-:Y:S01]  /*48f0*/  LOP3.LUT R36, R34, 0xff00, R15, 0xf8, !PT ;  /* 0x0000ff0022247812 */ /* 0x000fe200078ef80f */
[----:B------:R-:W-:Y:S01]  /*4900*/  IMAD.U32 R15, R38, 0x10000, RZ ;  /* 0x00010000260f7824 */ /* 0x000fe200078e00ff */
[----:B------:R-:W-:Y:S01]  /*4910*/  LOP3.LUT R12, R7, 0xff00, R6, 0xf8, !PT ;  /* 0x0000ff00070c7812 */ /* 0x000fe200078ef806 */
[----:B------:R-:W-:Y:S01]  /*4920*/  IMAD.U32 R7, R40, 0x10000, RZ ;  /* 0x0001000028077824 */ /* 0x000fe200078e00ff */
[----:B------:R-:W-:Y:S02]  /*4930*/  F2FP.F16.E4M3.UNPACK_B R34, R109.H1 ;  /* 0x0000006dff22723e */ /* 0x000fe400030006ff */
[-C--:B------:R-:W-:Y:S02]  /*4940*/  F2FP.F16.E4M3.UNPACK_B R6, R5.reuse ;  /* 0x00000005ff06723e */ /* 0x080fe400020006ff */
        /* <DEDUP_REMOVED lines=86> */
[----:B------:R-:W-:Y:S01]  /*4eb0*/  F2FP.SATFINITE.E4M3.F32.PACK_AB_MERGE_C R5, R41, R40, R45 ;  /* 0x000000282905723e */ /* 0x000fe2000480702d */
[----:B------:R-:W-:Y:S01]  /*4ec0*/  IMAD.MOV.U32 R6, RZ, RZ, R36 ;  /* 0x000000ffff067224 */ /* 0x000fe200078e0024 */
[----:B------:R-:W-:-:S07]  /*4ed0*/  F2FP.SATFINITE.E4M3.F32.PACK_AB_MERGE_C R4, R108, R39, R44 ;  /* 0x000000276c04723e */ /* 0x000fce000480702c */
.L_x_9112:
[----:B------:R-:W-:Y:S05]  /*4ee0*/  BSYNC B2 ;  /* 0x0000000000027941 */ /* 0x000fea0003800000 */
.L_x_9111:
[----:B0-----:R0:W-:Y:S02]  /*4ef0*/  ST.E.128 desc[UR60][R10.64], R4 ;  /* 0x000000040a007985 */ /* 0x0011e4000c101d3c */
.L_x_9106:
[----:B------:R-:W-:Y:S05]  /*4f00*/  BSYNC B1 ;  /* 0x0000000000017941 */ /* 0x000fea0003800000 */
.L_x_9105:
[----:B------:R-:W-:-:S03]  /*4f10*/  UMOV UR4, 0xffffffff ;  /* 0xffffffff00047882 */ /* 0x000fc60000000000 */
[----:B------:R-:W-:Y:S05]  /*4f20*/  BRA.DIV UR4, `(.L_x_9113) ;  /* 0x000002c204fc7947 */ /* 0x000fea000b800000 */
[----:B0-2---:R-:W0:Y:S04]  /*4f30*/  SHFL.IDX PT, R100, R100, 0x2, 0x1c1f ;  /* 0x005c1f0064647f89 */ /* 0x005e2800000e0000 */
[----:B------:R2:W0:Y:S02]  /*4f40*/  SHFL.IDX PT, R14, R99, 0x2, 0x1c1f ;  /* 0x005c1f00630e7f89 */ /* 0x00042400000e0000 */
.L_x_9483:
[----:B------:R-:W-:Y:S05]  /*4f50*/  @P4 BRA `(.L_x_9114) ;  /* 0x0000004400f44947 */ /* 0x000fea0003800000 */
[----:B------:R-:W-:Y:S04]  /*4f60*/  BSSY B1, `(.L_x_9115) ;  /* 0x0000076000017945 */ /* 0x000fe80003800000 */
[----:B------:R-:W-:Y:S05]  /*4f70*/  @P1 BRA `(.L_x_9116) ;  /* 0x0000000400d01947 */ /* 0x000fea0003800000 */
[----:B------:R1:W1:Y:S01]  /*4f80*/  LDS.128 R4, [R90+0x1c400] ;  /* 0x01c400005a047984 */ /* 0x0002620000000c00 */
[----:B0-----:R-:W-:Y:S01]  /*4f90*/  IADD3 R10, P2, R18, R14, RZ ;  /* 0x0000000e120a7210 */ /* 0x001fe20007f5e0ff */
[----:B------:R-:W-:Y:S04]  /*4fa0*/  BSSY B2, `(.L_x_9117) ;  /* 0x0000070000027945 */ /* 0x000fe80003800000 */
[----:B------:R-:W-:Y:S01]  /*4fb0*/  IMAD.X R11, R100, 0x1, R19, P2 ;  /* 0x00000001640b7824 */ /* 0x000fe200010e0613 */
[----:B------:R-:W-:-:S13]  /*4fc0*/  ISETP.GE.AND P2, PT, R188, R101, PT ;  /* 0x00000065bc00720c */ /* 0x000fda0003f46270 */
[----:B------:R-:W-:Y:S05]  /*4fd0*/  @P2 BRA `(.L_x_9118) ;  /* 0x0000000400b02947 */ /* 0x000fea0003800000 */
[--C-:B------:R-:W-:Y:S01]  /*4fe0*/  SHF.R.U32.HI R37, RZ, 0x10, R31.reuse ;  /* 0x00000010ff257819 */ /* 0x100fe2000001161f */
[----:B-1----:R-:W-:Y:S01]  /*4ff0*/  IMAD.MOV.U32 R13, RZ, RZ, R6 ;  /* 0x000000ffff0d7224 */ /* 0x002fe200078e0006 */
        /* <DEDUP_REMOVED lines=26> */
[C---:B------:R-:W-:Y:S01]  /*51a0*/  FMUL.FTZ R37, R7.reuse, R33 ;  /* 0x0000002107257220 */ /* 0x040fe20000410000 */
[--C-:B------:R-:W-:Y:S01]  /*51b0*/  HADD2.F32 R31, -RZ, R30.reuse.H0_H0 ;  /* 0x2000001eff1f7230 */ /* 0x100fe20000004100 */
        /* <DEDUP_REMOVED lines=10> */
[----:B------:R-:W-:Y:S01]  /*5260*/  FFMA.FTZ R33, R5, R30, -R6 ;  /* 0x0000001e05217223 */ /* 0x000fe20000010806 */
[----:B------:R-:W-:Y:S01]  /*5270*/  F2FP.F16.E4M3.UNPACK_B R5, R4.H1 ;  /* 0x00000004ff05723e */ /* 0x000fe200030006ff */
        /* <DEDUP_REMOVED lines=24> */
[----:B------:R-:W-:Y:S01]  /*5400*/  F2FP.F16.E4M3.UNPACK_B R31, R35.H1 ;  /* 0x00000023ff1f723e */ /* 0x000fe200030006ff */
[----:B------:R-:W-:Y:S01]  /*5410*/  HADD2.F32 R12, -RZ, R12.H0_H0 ;  /* 0x2000000cff0c7230 */ /* 0x000fe20000004100 */
        /* <DEDUP_REMOVED lines=17> */
[----:B------:R-:W-:Y:S01]  /*5530*/  FFMA.FTZ R42, R7, R30, R40 ;  /* 0x0000001e072a7223 */ /* 0x000fe20000010028 */
[-C--:B------:R-:W-:Y:S01]  /*5540*/  FFMA.FTZ R39, R4, R6.reuse, -R39 ;  /* 0x0000000604277223 */ /* 0x080fe20000010827 */
[----:B------:R-:W-:Y:S02]  /*5550*/  HADD2.F32 R4, -RZ, R13.H0_H0 ;  /* 0x2000000dff047230 */ /* 0x000fe40000004100 */
[----:B------:R-:W-:Y:S01]  /*5560*/  FFMA.FTZ R34, R5, R6, R34 ;  /* 0x0000000605227223 */ /* 0x000fe20000010022 */
[--C-:B------:R-:W-:Y:S01]  /*5570*/  HADD2.F32 R5, -RZ, R15.reuse.H0_H0 ;  /* 0x2000000fff057230 */ /* 0x100fe20000004100 */
[----:B------:R-:W-:Y:S01]  /*5580*/  F2FP.SATFINITE.E4M3.F32.PACK_AB_MERGE_C R41, R42, R41, RZ ;  /* 0x000000292a29723e */ /* 0x000fe200048070ff */
[----:B------:R-:W-:Y:S02]  /*5590*/  HADD2.F32 R15, -RZ, R15.H1_H1 ;  /* 0x3000000fff0f7230 */ /* 0x000fe40000004100 */
[----:B------:R-:W-:Y:S01]  /*55a0*/  HADD2.F32 R6, -RZ, R31.H0_H0 ;  /* 0x2000001fff067230 */ /* 0x000fe20000004100 */
[----:B------:R-:W-:Y:S01]  /*55b0*/  F2FP.SATFINITE.E4M3.F32.PACK_AB_MERGE_C R34, R34, R39, RZ ;  /* 0x000000272222723e */ /* 0x000fe200048070ff */
[----:B------:R-:W-:-:S02]  /*55c0*/  HADD2.F32 R13, -RZ, R13.H1_H1 ;  /* 0x3000000dff0d7230 */ /* 0x000fc40000004100 */
[----:B------:R-:W-:Y:S02]  /*55d0*/  HADD2.F32 R32, -RZ, R32.H0_H0 ;  /* 0x20000020ff207230 */ /* 0x000fe40000004100 */
[-C--:B------:R-:W-:Y:S01]  /*55e0*/  FMUL.FTZ R30, R15, R6.reuse ;  /* 0x000000060f1e7220 */ /* 0x080fe20000410000 */
[----:B------:R-:W-:Y:S01]  /*55f0*/  FMUL.FTZ R40, R5, R6 ;  /* 0x0000000605287220 */ /* 0x000fe20000410000 */
        /* <DEDUP_REMOVED lines=10> */
.L_x_9118:
[----:B------:R-:W-:Y:S05]  /*56a0*/  BSYNC B2 ;  /* 0x0000000000027941 */ /* 0x000fea0003800000 */
.L_x_9117:
[----:B-1----:R0:W-:Y:S02]  /*56b0*/  ST.E.128 desc[UR60][R10.64], R4 ;  /* 0x000000040a007985 */ /* 0x0021e4000c101d3c */
.L_x_9116:
[----:B------:R-:W-:Y:S05]  /*56c0*/  BSYNC B1 ;  /* 0x0000000000017941 */ /* 0x000fea0003800000 */
.L_x_9115:
        /* <DEDUP_REMOVED lines=11> */
[--C-:B------:R-:W-:Y:S01]  /*5780*/  SHF.R.U32.HI R31, RZ, 0x18, R9.reuse ;  /* 0x00000018ff1f7819 */ /* 0x100fe20000011609 */
[----:B------:R-:W-:Y:S01]  /*5790*/  IMAD.SHL.U32 R7, R30, 0x100, RZ ;  /* 0x000001001e077824 */ /* 0x000fe200078e00ff */
[----:B------:R-:W-:Y:S02]  /*57a0*/  LOP3.LUT R8, R9, 0xff, RZ, 0xc0, !PT ;  /* 0x000000ff09087812 */ /* 0x000fe400078ec0ff */
[----:B------:R-:W-:Y:S01]  /*57b0*/  SHF.R.U32.HI R13, RZ, 0x10, R9 ;  /* 0x00000010ff0d7819 */ /* 0x000fe20000011609 */
[----:B------:R-:W-:Y:S01]  /*57c0*/  IMAD.MOV.U32 R9, RZ, RZ, R6 ;  /* 0x000000ffff097224 */ /* 0x000fe200078e0006 */
[----:B------:R-:W-:Y:S01]  /*57d0*/  SHF.R.U32.HI R28, RZ, 0x10, R29 ;  /* 0x00000010ff1c7819 */ /* 0x000fe2000001161d */
[----:B------:R-:W-:Y:S01]  /*57e0*/  IMAD.SHL.U32 R6, R12, 0x100, RZ ;  /* 0x000001000c067824 */ /* 0x000fe200078e00ff */
[----:B------:R-:W-:-:S02]  /*57f0*/  PRMT R8, R31, 0x654, R8 ;  /* 0x000006541f087816 */ /* 0x000fc40000000008 */
[----:B------:R-:W-:Y:S01]  /*5800*/  LOP3.LUT R11, R29, 0xff0000ff, RZ, 0xc0, !PT ;  /* 0xff0000ff1d0b7812 */ /* 0x000fe200078ec0ff */
[----:B------:R-:W-:Y:S01]  /*5810*/  IMAD.U32 R28, R28, 0x10000, RZ ;  /* 0x000100001c1c7824 */ /* 0x000fe200078e00ff */
[----:B------:R-:W-:Y:S01]  /*5820*/  LOP3.LUT R7, R8, 0xff00, R7, 0xf8, !PT ;  /* 0x0000ff0008077812 */ /* 0x000fe200078ef807 */
[----:B------:R-:W-:Y:S01]  /*5830*/  IMAD.U32 R8, R13, 0x10000, RZ ;  /* 0x000100000d087824 */ /* 0x000fe200078e00ff */
[----:B------:R-:W-:Y:S02]  /*5840*/  LOP3.LUT R11, R11, 0xff00, R6, 0xf8, !PT ;  /* 0x0000ff000b0b7812 */ /* 0x000fe400078ef806 */
[----:B------:R-:W-:Y:S02]  /*5850*/  F2FP.F16.E4M3.UNPACK_B R12, R105.H1 ;  /* 0x00000069ff0c723e */ /* 0x000fe400030006ff */
[----:B------:R-:W-:Y:S02]  /*5860*/  F2FP.F16.E4M3.UNPACK_B R6, R5 ;  /* 0x00000005ff06723e */ /* 0x000fe400020006ff */
        /* <DEDUP_REMOVED lines=89> */
.L_x_9120:
[----:B------:R-:W-:Y:S05]  /*5e00*/  BSYNC B1 ;  /* 0x0000000000017941 */ /* 0x000fea0003800000 */
.L_x_9119:
[----:B0-----:R0:W-:Y:S01]  /*5e10*/  ST.E.128 desc[UR60][R14.64], R4 ;  /* 0x000000040e007985 */ /* 0x0011e2000c101d3c */
[----:B------:R-:W-:Y:S05]  /*5e20*/  BRA `(.L_x_9114) ;  /* 0x0000003800407947 */ /* 0x000fea0003800000 */
.L_x_9085:
        /* <DEDUP_REMOVED lines=31> */
[----:B0-----:R-:W-:-:S05]  /*6020*/  @!P3 IADD3 R14, P5, R9, R14, RZ ;  /* 0x0000000e090eb210 */ /* 0x001fca0007fbe0ff */
[----:B------:R-:W-:Y:S02]  /*6030*/  @!P3 IMAD.X R15, R8, 0x1, R15, P5 ;  /* 0x00000001080fb824 */ /* 0x000fe400028e060f */
        /* <DEDUP_REMOVED lines=20> */
[----:B------:R-:W-:Y:S01]  /*6180*/  ISETP.GE.AND P2, PT, R18, R101, PT ;  /* 0x000000651200720c */ /* 0x000fe20003f46270 */
[----:B--2---:R-:W-:Y:S02]  /*6190*/  IMAD.MOV.U32 R116, RZ, RZ, R30 ;  /* 0x000000ffff747224 */ /* 0x004fe400078e001e */
[----:B------:R-:W-:Y:S02]  /*61a0*/  IMAD.MOV.U32 R118, RZ, RZ, R28 ;  /* 0x000000ffff767224 */ /* 0x000fe400078e001c */
[----:B---3--:R-:W-:Y:S02]  /*61b0*/  IMAD.MOV.U32 R112, RZ, RZ, R38 ;  /* 0x000000ffff707224 */ /* 0x008fe400078e0026 */
[----:B------:R-:W-:-:S02]  /*61c0*/  IMAD.MOV.U32 R113, RZ, RZ, R36 ;  /* 0x000000ffff717224 */ /* 0x000fc400078e0024 */
[----:B----4-:R-:W-:Y:S02]  /*61d0*/  IMAD.MOV.U32 R103, RZ, RZ, R42 ;  /* 0x000000ffff677224 */ /* 0x010fe400078e002a */
[----:B------:R-:W-:Y:S02]  /*61e0*/  IMAD.MOV.U32 R105, RZ, RZ, R40 ;  /* 0x000000ffff697224 */ /* 0x000fe400078e0028 */
[----:B-----5:R-:W-:Y:S02]  /*61f0*/  IMAD.MOV.U32 R106, RZ, RZ, R46 ;  /* 0x000000ffff6a7224 */ /* 0x020fe400078e002e */
[----:B------:R-:W-:Y:S02]  /*6200*/  IMAD.MOV.U32 R107, RZ, RZ, R44 ;  /* 0x000000ffff6b7224 */ /* 0x000fe400078e002c */
[----:B------:R-:W-:Y:S02]  /*6210*/  IMAD.MOV.U32 R115, RZ, RZ, R6 ;  /* 0x000000ffff737224 */ /* 0x000fe400078e0006 */
[----:B------:R-:W-:-:S02]  /*6220*/  IMAD.MOV.U32 R117, RZ, RZ, R4 ;  /* 0x000000ffff757224 */ /* 0x000fc400078e0004 */
[----:B------:R-:W-:Y:S02]  /*6230*/  IMAD.MOV.U32 R108, RZ, RZ, R34 ;  /* 0x000000ffff6c7224 */ /* 0x000fe400078e0022 */
[----:B------:R-:W-:Y:S01]  /*6240*/  IMAD.MOV.U32 R110, RZ, RZ, R32 ;  /* 0x000000ffff6e7224 */ /* 0x000fe200078e0020 */
[----:B------:R-:W-:Y:S06]  /*6250*/  @!P5 BRA `(.L_x_9121) ;  /* 0x000000000004d947 */ /* 0x000fec0003800000 */
[----:B------:R-:W-:Y:S01]  /*6260*/  BPT.TRAP 0x1 ;  /* 0x000000040000795c */ /* 0x000fe20000300000 */
.L_x_9121:
[----:B------:R-:W-:Y:S01]  /*6270*/  IMAD R86, R191, 0x8, R17 ;  /* 0x00000008bf567824 */ /* 0x000fe200078e0211 */
[----:B------:R-:W-:Y:S01]  /*6280*/  SHF.L.U32 R98, R201, 0x1f, RZ ;  /* 0x0000001fc9627819 */ /* 0x000fe200000006ff */
[----:B------:R-:W0:Y:S01]  /*6290*/  LDC R109, c[0x0][0x2f4] ;  /* 0x0000bd00ff6d7b82 */ /* 0x000e220000000800 */
[----:B------:R-:W-:Y:S02]  /*62a0*/  BSSY B1, `(.L_x_9122) ;  /* 0x0000003000017945 */ /* 0x000fe40003800000 */
[----:B------:R-:W1:Y:S02]  /*62b0*/  SYNCS.PHASECHK.TRANS64.TRYWAIT P3, [R86+URZ+0x22890], R98 ;  /* 0x02289062560075a7 */ /* 0x000e64000806017f */
[----:B-1----:R-:W-:Y:S05]  /*62c0*/  @!P3 BRA `(.L_x_9123) ;  /* 0x000002b0005cb947 */ /* 0x002fea0003800000 */
.L_x_9484:
[----:B------:R-:W-:Y:S05]  /*62d0*/  BSYNC B1 ;  /* 0x0000000000017941 */ /* 0x000fea0003800000 */
.L_x_9122:
[----:B------:R-:W-:Y:S01]  /*62e0*/  UMOV UR4, 0xffffffff ;  /* 0xffffffff00047882 */ /* 0x000fe20000000000 */
[----:B0-----:R-:W-:Y:S02]  /*62f0*/  IMAD.IADD R111, R109, 0x1, -R70 ;  /* 0x000000016d6f7824 */ /* 0x001fe400078e0a46 */
[----:B------:R-:W-:Y:S05]  /*6300*/  BRA.DIV UR4, `(.L_x_9124) ;  /* 0x000002b204607947 */ /* 0x000fea000b800000 */
[----:B------:R0:W2:Y:S04]  /*6310*/  SHFL.IDX PT, R102, R100, RZ, 0x1c1f ;  /* 0x001c1fff64667589 */ /* 0x0000a800000e0000 */
[----:B------:R0:W3:Y:S02]  /*6320*/  SHFL.IDX PT, R101, R99, RZ, 0x1c1f ;  /* 0x001c1fff63657589 */ /* 0x0000e400000e0000 */
.L_x_9488:
        /* <DEDUP_REMOVED lines=32> */
[----:B------:R-:W-:Y:S02]  /*6530*/  SHF.R.U32.HI R121, RZ, 0x10, R29 ;  /* 0x00000010ff797819 */ /* 0x000fe4000001161d */
[----:B------:R-:W-:Y:S01]  /*6540*/  SHF.R.U32.HI R126, RZ, 0x10, R5 ;  /* 0x00000010ff7e7819 */ /* 0x000fe20000011605 */
[----:B------:R-:W-:Y:S01]  /*6550*/  IMAD.SHL.U32 R5, R128, 0x100, RZ ;  /* 0x0000010080057824 */ /* 0x000fe200078e00ff */
[----:B------:R-:W-:-:S02]  /*6560*/  SHF.R.U32.HI R30, RZ, 0x18, R31 ;  /* 0x00000018ff1e7819 */ /* 0x000fc4000001161f */
[----:B------:R-:W-:Y:S02]  /*6570*/  LOP3.LUT R29, R31, 0xff, RZ, 0xc0, !PT ;  /* 0x000000ff1f1d7812 */ /* 0x000fe400078ec0ff */
[--C-:B------:R-:W-:Y:S02]  /*6580*/  SHF.R.U32.HI R119, RZ, 0x8, R31.reuse ;  /* 0x00000008ff777819 */ /* 0x100fe4000001161f */
[----:B------:R-:W-:Y:S01]  /*6590*/  SHF.R.U32.HI R124, RZ, 0x10, R31 ;  /* 0x00000010ff7c7819 */ /* 0x000fe2000001161f */
[----:B---3--:R-:W-:Y:S01]  /*65a0*/  IMAD.MOV.U32 R31, RZ, RZ, R12 ;  /* 0x000000ffff1f7224 */ /* 0x008fe200078e000c */
[----:B------:R-:W-:Y:S01]  /*65b0*/  PRMT R4, R129, 0x654, R4 ;  /* 0x0000065481047816 */ /* 0x000fe20000000004 */
[----:B------:R-:W-:Y:S01]  /*65c0*/  IMAD.SHL.U32 R119, R119, 0x100, RZ ;  /* 0x0000010077777824 */ /* 0x000fe200078e00ff */
[----:B------:R-:W-:Y:S01]  /*65d0*/  PRMT R12, R30, 0x654, R29 ;  /* 0x000006541e0c7816 */ /* 0x000fe2000000001d */
[----:B------:R-:W-:Y:S01]  /*65e0*/  IMAD.SHL.U32 R29, R120, 0x100, RZ ;  /* 0x00000100781d7824 */ /* 0x000fe200078e00ff */
[----:B------:R-:W-:Y:S01]  /*65f0*/  PRMT R8, R122, 0x654, R7 ;  /* 0x000006547a087816 */ /* 0x000fe20000000007 */
[----:B------:R-:W-:Y:S01]  /*6600*/  IMAD.SHL.U32 R7, R123, 0x100, RZ ;  /* 0x000001007b077824 */ /* 0x000fe200078e00ff */
[----:B------:R-:W-:Y:S01]  /*6610*/  LOP3.LUT R4, R4, 0xff00, R5, 0xf8, !PT ;  /* 0x0000ff0004047812 */ /* 0x000fe200078ef805 */
[----:B------:R-:W-:Y:S01]  /*6620*/  IMAD.U32 R5, R126, 0x10000, RZ ;  /* 0x000100007e057824 */ /* 0x000fe200078e00ff */
[----:B------:R-:W-:Y:S01]  /*6630*/  PRMT R6, R127, 0x654, R6 ;  /* 0x000006547f067816 */ /* 0x000fe20000000006 */
[----:B------:R-:W-:Y:S01]  /*6640*/  IMAD.U32 R124, R124, 0x10000, RZ ;  /* 0x000100007c7c7824 */ /* 0x000fe200078e00ff */
[----:B------:R-:W-:-:S02]  /*6650*/  LOP3.LUT R120, R8, 0xff00, R29, 0xf8, !PT ;  /* 0x0000ff0008787812 */ /* 0x000fc400078ef81d */
[----:B------:R-:W-:Y:S02]  /*6660*/  LOP3.LUT R123, R12, 0xff00, R119, 0xf8, !PT ;  /* 0x0000ff000c7b7812 */ /* 0x000fe400078ef877 */
[----:B------:R-:W-:Y:S02]  /*6670*/  LOP3.LUT R7, R6, 0xff00, R7, 0xf8, !PT ;  /* 0x0000ff0006077812 */ /* 0x000fe400078ef807 */
[----:B------:R-:W-:Y:S02]  /*6680*/  F2FP.F16.E4M3.UNPACK_B R122, R118.H1 ;  /* 0x00000076ff7a723e */ /* 0x000fe400030006ff */
[----:B------:R-:W-:Y:S02]  /*6690*/  F2FP.F16.E4M3.UNPACK_B R119, R31.H1 ;  /* 0x0000001fff77723e */ /* 0x000fe400030006ff */
[-C--:B------:R-:W-:Y:S02]  /*66a0*/  F2FP.F16.E4M3.UNPACK_B R29, R28.reuse.H1 ;  /* 0x0000001cff1d723e */ /* 0x080fe400030006ff */
[----:B------:R-:W-:Y:S01]  /*66b0*/  LOP3.LUT R6, R4, 0xff0000, R5, 0xf8, !PT ;  /* 0x00ff000004067812 */ /* 0x000fe200078ef805 */
[----:B------:R-:W-:Y:S01]  /*66c0*/  IMAD.U32 R4, R125, 0x10000, RZ ;  /* 0x000100007d047824 */ /* 0x000fe200078e00ff */
[----:B------:R-:W-:Y:S01]  /*66d0*/  F2FP.F16.E4M3.UNPACK_B R30, R117.H1 ;  /* 0x00000075ff1e723e */ /* 0x000fe200030006ff */
[----:B------:R-:W-:Y:S01]  /*66e0*/  HADD2.F32 R5, -RZ, R122.H0_H0 ;  /* 0x2000007aff057230 */ /* 0x000fe20000004100 */
[----:B------:R-:W-:Y:S01]  /*66f0*/  F2FP.F16.E4M3.UNPACK_B R28, R28 ;  /* 0x0000001cff1c723e */ /* 0x000fe200020006ff */
[----:B------:R-:W-:Y:S01]  /*6700*/  HADD2.F32 R12, -RZ, R119.H0_H0 ;  /* 0x20000077ff0c7230 */ /* 0x000fe20000004100 */
[----:B------:R-:W-:Y:S01]  /*6710*/  LOP3.LUT R4, R7, 0xff0000, R4, 0xf8, !PT ;  /* 0x00ff000007047812 */ /* 0x000fe200078ef804 */
[----:B------:R-:W-:Y:S01]  /*6720*/  HADD2.F32 R8, -RZ, R29.H0_H0 ;  /* 0x2000001dff087230 */ /* 0x000fe20000004100 */
[----:B------:R-:W-:Y:S01]  /*6730*/  F2FP.F16.E4M3.UNPACK_B R31, R31 ;  /* 0x0000001fff1f723e */ /* 0x000fe200020006ff */
[----:B------:R-:W-:-:S02]  /*6740*/  IMAD.U32 R7, R121, 0x10000, RZ ;  /* 0x0001000079077824 */ /* 0x000fc400078e00ff */
[-C--:B------:R-:W-:Y:S01]  /*6750*/  FMUL.FTZ R125, R12, R5.reuse ;  /* 0x000000050c7d7220 */ /* 0x080fe20000410000 */
[----:B------:R-:W-:Y:S02]  /*6760*/  HADD2.F32 R121, -RZ, R30.H0_H0 ;  /* 0x2000001eff797230 */ /* 0x000fe40000004100 */
[----:B------:R-:W-:Y:S01]  /*6770*/  FMUL.FTZ R127, R8, R5 ;  /* 0x00000005087f7220 */ /* 0x000fe20000410000 */
[----:B------:R-:W-:Y:S01]  /*6780*/  LOP3.LUT R5, R123, 0xff0000, R124, 0xf8, !PT ;  /* 0x00ff00007b057812 */ /* 0x000fe200078ef87c */
[----:B------:R-:W-:Y:S01]  /*6790*/  HADD2.F32 R123, -RZ, R122.H1_H1 ;  /* 0x3000007aff7b7230 */ /* 0x000fe20000004100 */
[----:B------:R-:W-:Y:S01]  /*67a0*/  LOP3.LUT R7, R120, 0xff0000, R7, 0xf8, !PT ;  /* 0x00ff000078077812 */ /* 0x000fe200078ef807 */
[-C--:B------:R-:W-:Y:S01]  /*67b0*/  FFMA.FTZ R8, R8, R121.reuse, -R125 ;  /* 0x0000007908087223 */ /* 0x080fe2000001087d */
[----:B------:R-:W-:Y:S01]  /*67c0*/  FFMA.FTZ R12, R12, R121, R127 ;  /* 0x000000790c0c7223 */ /* 0x000fe2000001007f */
[----:B------:R-:W-:Y:S01]  /*67d0*/  HADD2.F32 R120, -RZ, R30.H1_H1 ;  /* 0x3000001eff787230 */ /* 0x000fe20000004100 */
[----:B------:R-:W-:Y:S01]  /*67e0*/  F2FP.F16.E4M3.UNPACK_B R121, R118 ;  /* 0x00000076ff79723e */ /* 0x000fe200020006ff */
[----:B------:R-:W-:Y:S01]  /*67f0*/  HADD2.F32 R119, -RZ, R119.H1_H1 ;  /* 0x30000077ff777230 */ /* 0x000fe20000004100 */
[----:B------:R-:W-:Y:S01]  /*6800*/  F2FP.F16.E4M3.UNPACK_B R118, R117 ;  /* 0x00000075ff76723e */ /* 0x000fe200020006ff */
[----:B------:R-:W-:-:S02]  /*6810*/  HADD2.F32 R30, -RZ, R29.H1_H1 ;  /* 0x3000001dff1e7230 */ /* 0x000fc40000004100 */
[----:B------:R-:W-:Y:S02]  /*6820*/  HADD2.F32 R122, -RZ, R121.H0_H0 ;  /* 0x20000079ff7a7230 */ /* 0x000fe40000004100 */
[CC--:B------:R-:W-:Y:S01]  /*6830*/  FMUL.FTZ R125, R119.reuse, R123.reuse ;  /* 0x0000007b777d7220 */ /* 0x0c0fe20000410000 */
[----:B------:R-:W-:Y:S02]  /*6840*/  HADD2.F32 R29, -RZ, R28.H0_H0 ;  /* 0x2000001cff1d7230 */ /* 0x000fe40000004100 */
[C---:B------:R-:W-:Y:S01]  /*6850*/  FMUL.FTZ R124, R30.reuse, R123 ;  /* 0x0000007b1e7c7220 */ /* 0x040fe20000410000 */
[----:B------:R-:W-:Y:S02]  /*6860*/  HADD2.F32 R117, -RZ, R31.H0_H0 ;  /* 0x2000001fff757230 */ /* 0x000fe40000004100 */
[-C--:B------:R-:W-:Y:S01]  /*6870*/  FFMA.FTZ R125, R30, R120.reuse, -R125 ;  /* 0x000000781e7d7223 */ /* 0x080fe2000001087d */
[----:B------:R-:W-:Y:S02]  /*6880*/  HADD2.F32 R30, -RZ, R118.H0_H0 ;  /* 0x20000076ff1e7230 */ /* 0x000fe40000004100 */
[----:B------:R-:W-:Y:S01]  /*6890*/  FFMA.FTZ R127, R119, R120, R124 ;  /* 0x00000078777f7223 */ /* 0x000fe2000001007c */
[----:B------:R-:W-:Y:S01]  /*68a0*/  FMUL.FTZ R124, R29, R122 ;  /* 0x0000007a1d7c7220 */ /* 0x000fe20000410000 */
[----:B------:R-:W-:-:S02]  /*68b0*/  HADD2.F32 R121, -RZ, R121.H1_H1 ;  /* 0x30000079ff797230 */ /* 0x000fc40000004100 */
[C---:B------:R-:W-:Y:S01]  /*68c0*/  FMUL.FTZ R120, R117.reuse, R122 ;  /* 0x0000007a75787220 */ /* 0x040fe20000410000 */
[----:B------:R-:W-:Y:S02]  /*68d0*/  HADD2.F32 R31, -RZ, R31.H1_H1 ;  /* 0x3000001fff1f7230 */ /* 0x000fe40000004100 */
[-C--:B------:R-:W-:Y:S01]  /*68e0*/  FFMA.FTZ R124, R117, R30.reuse, R124 ;  /* 0x0000001e757c7223 */ /* 0x080fe2000001007c */
[----:B------:R-:W-:Y:S02]  /*68f0*/  HADD2.F32 R28, -RZ, R28.H1_H1 ;  /* 0x3000001cff1c7230 */ /* 0x000fe40000004100 */
[----:B------:R-:W-:Y:S01]  /*6900*/  FFMA.FTZ R122, R29, R30, -R120 ;  /* 0x0000001e1d7a7223 */ /* 0x000fe20000010878 */
        /* <DEDUP_REMOVED lines=20> */
[-C--:B------:R-:W-:Y:S01]  /*6a50*/  FFMA.FTZ R126, R29, R118.reuse, -R126 ;  /* 0x000000761d7e7223 */ /* 0x080fe2000001087e */
[----:B------:R-:W-:Y:S02]  /*6a60*/  HADD2.F32 R119, -RZ, R119.H1_H1 ;  /* 0x30000077ff777230 */ /* 0x000fe40000004100 */
[----:B------:R-:W-:Y:S01]  /*6a70*/  FMUL.FTZ R29, R30, R31 ;  /* 0x0000001f1e1d7220 */ /* 0x000fe20000410000 */
[----:B------:R-:W-:Y:S01]  /*6a80*/  F2FP.F16.E4M3.UNPACK_B R115, R115 ;  /* 0x00000073ff73723e */ /* 0x000fe200020006ff */
[C---:B------:R-:W-:Y:S01]  /*6a90*/  FMUL.FTZ R31, R28.reuse, R31 ;  /* 0x0000001f1c1f7220 */ /* 0x040fe20000410000 */
[----:B------:R-:W-:Y:S01]  /*6aa0*/  FFMA.FTZ R118, R117, R118, R120 ;  /* 0x0000007675767223 */ /* 0x000fe20000010078 */
[-C--:B------:R-:W-:Y:S01]  /*6ab0*/  FFMA.FTZ R133, R28, R119.reuse, -R29 ;  /* 0x000000771c857223 */ /* 0x080fe2000001081d */
[----:B------:R-:W-:Y:S01]  /*6ac0*/  F2FP.F16.E4M3.UNPACK_B R28, R14 ;  /* 0x0000000eff1c723e */ /* 0x000fe200020006ff */
[----:B------:R-:W-:Y:S01]  /*6ad0*/  FFMA.FTZ R135, R30, R119, R31 ;  /* 0x000000771e877223 */ /* 0x000fe2000001001f */
[----:B------:R-:W-:Y:S01]  /*6ae0*/  HADD2.F32 R31, -RZ, R116.H0_H0 ;  /* 0x20000074ff1f7230 */ /* 0x000fe20000004100 */
[----:B------:R-:W-:Y:S01]  /*6af0*/  F2FP.SATFINITE.E4M3.F32.PACK_AB_MERGE_C R8, R125, R8, RZ ;  /* 0x000000087d08723e */ /* 0x000fe200048070ff */
[----:B------:R-:W-:Y:S01]  /*6b00*/  HADD2.F32 R14, -RZ, R10.H0_H0 ;  /* 0x2000000aff0e7230 */ /* 0x000fe20000004100 */
[----:B------:R-:W-:Y:S01]  /*6b10*/  F2FP.SATFINITE.E4M3.F32.PACK_AB_MERGE_C R12, R127, R12, RZ ;  /* 0x0000000c7f0c723e */ /* 0x000fe200048070ff */
[----:B------:R-:W-:Y:S01]  /*6b20*/  HADD2.F32 R29, -RZ, R28.H0_H0 ;  /* 0x2000001cff1d7230 */ /* 0x000fe20000004100 */
[----:B------:R-:W-:Y:S01]  /*6b30*/  F2FP.SATFINITE.E4M3.F32.PACK_AB_MERGE_C R135, R135, R118, RZ ;  /* 0x000000768787723e */ /* 0x000fe200048070ff */
[----:B------:R-:W-:-:S02]  /*6b40*/  HADD2.F32 R117, -RZ, R116.H1_H1 ;  /* 0x30000074ff757230 */ /* 0x000fc40000004100 */
[-C--:B------:R-:W-:Y:S01]  /*6b50*/  FMUL.FTZ R116, R14, R31.reuse ;  /* 0x0000001f0e747220 */ /* 0x080fe20000410000 */
[----:B------:R-:W-:Y:S02]  /*6b60*/  HADD2.F32 R10, -RZ, R10.H1_H1 ;  /* 0x3000000aff0a7230 */ /* 0x000fe40000004100 */
[----:B------:R-:W-:Y:S01]  /*6b70*/  FMUL.FTZ R119, R29, R31 ;  /* 0x0000001f1d777220 */ /* 0x000fe20000410000 */
[----:B------:R-:W-:Y:S01]  /*6b80*/  HADD2.F32 R28, -RZ, R28.H1_H1 ;  /* 0x3000001cff1c7230 */ /* 0x000fe20000004100 */
[----:B------:R-:W-:Y:S01]  /*6b90*/  F2FP.F16.E4M3.UNPACK_B R118, R7 ;  /* 0x00000007ff76723e */ /* 0x000fe200020006ff */
[--C-:B------:R-:W-:Y:S02]  /*6ba0*/  HADD2.F32 R30, -RZ, R115.reuse.H0_H0 ;  /* 0x20000073ff1e7230 */ /* 0x100fe40000004100 */
[-C--:B------:R-:W-:Y:S01]  /*6bb0*/  FMUL.FTZ R131, R10, R117.reuse ;  /* 0x000000750a837220 */ /* 0x080fe20000410000 */
[----:B------:R-:W-:Y:S02]  /*6bc0*/  HADD2.F32 R115, -RZ, R115.H1_H1 ;  /* 0x30000073ff737230 */ /* 0x000fe40000004100 */
[----:B------:R-:W-:Y:S01]  /*6bd0*/  FMUL.FTZ R31, R28, R117 ;  /* 0x000000751c1f7220 */ /* 0x000fe20000410000 */
[----:B------:R-:W-:Y:S01]  /*6be0*/  F2FP.SATFINITE.E4M3.F32.PACK_AB_MERGE_C R8, R121, R122, R8 ;  /* 0x0000007a7908723e */ /* 0x000fe20004807008 */
[-C--:B------:R-:W-:Y:S01]  /*6bf0*/  FFMA.FTZ R117, R29, R30.reuse, R116 ;  /* 0x0000001e1d757223 */ /* 0x080fe20000010074 */
[----:B------:R-:W-:Y:S01]  /*6c00*/  F2FP.F16.E4M3.UNPACK_B R29, R9 ;  /* 0x00000009ff1d723e */ /* 0x000fe200020006ff */
[----:B------:R-:W-:Y:S01]  /*6c10*/  FFMA.FTZ R14, R14, R30, -R119 ;  /* 0x0000001e0e0e7223 */ /* 0x000fe20000010877 */
[-C--:B------:R-:W-:Y:S01]  /*6c20*/  FFMA.FTZ R129, R10, R115.reuse, -R31 ;  /* 0x000000730a817223 */ /* 0x080fe2000001081f */
[----:B------:R-:W-:Y:S01]  /*6c30*/  FFMA.FTZ R120, R28, R115, R131 ;  /* 0x000000731c787223 */ /* 0x000fe20000010083 */
[----:B------:R-:W-:Y:S01]  /*6c40*/  F2FP.SATFINITE.E4M3.F32.PACK_AB_MERGE_C R10, R133, R126, RZ ;  /* 0x0000007e850a723e */ /* 0x000fe200048070ff */
[--C-:B------:R-:W-:Y:S01]  /*6c50*/  HADD2.F32 R119, -RZ, R118.reuse.H0_H0 ;  /* 0x20000076ff777230 */ /* 0x100fe20000004100 */
[----:B------:R-:W-:Y:S01]  /*6c60*/  F2FP.F16.E4M3.UNPACK_B R30, R13 ;  /* 0x0000000dff1e723e */ /* 0x000fe200020006ff */
[----:B------:R-:W-:Y:S01]  /*6c70*/  HADD2.F32 R28, -RZ, R29.H0_H0 ;  /* 0x2000001dff1c7230 */ /* 0x000fe20000004100 */
[----:B------:R-:W-:Y:S01]  /*6c80*/  F2FP.F16.E4M3.UNPACK_B R116, R6 ;  /* 0x00000006ff74723e */ /* 0x000fe200020006ff */
[----:B------:R-:W-:Y:S01]  /*6c90*/  HADD2.F32 R118, -RZ, R118.H1_H1 ;  /* 0x30000076ff767230 */ /* 0x000fe20000004100 */
[----:B------:R-:W-:Y:S01]  /*6ca0*/  F2FP.SATFINITE.E4M3.F32.PACK_AB_MERGE_C R10, R129, R14, R10 ;  /* 0x0000000e810a723e */ /* 0x000fe2000480700a */
[----:B------:R-:W-:Y:S01]  /*6cb0*/  HADD2.F32 R31, -RZ, R30.H0_H0 ;  /* 0x2000001eff1f7230 */ /* 0x000fe20000004100 */
[----:B------:R-:W-:Y:S01]  /*6cc0*/  F2FP.SATFINITE.E4M3.F32.PACK_AB_MERGE_C R14, R120, R117, R135 ;  /* 0x00000075780e723e */ /* 0x000fe20004807087 */
[----:B------:R-:W-:-:S02]  /*6cd0*/  HADD2.F32 R117, -RZ, R116.H0_H0 ;  /* 0x20000074ff757230 */ /* 0x000fc40000004100 */
[CC--:B------:R-:W-:Y:S01]  /*6ce0*/  FMUL.FTZ R120, R28.reuse, R119.reuse ;  /* 0x000000771c787220 */ /* 0x0c0fe20000410000 */
[----:B------:R-:W-:Y:S02]  /*6cf0*/  HADD2.F32 R115, -RZ, R30.H1_H1 ;  /* 0x3000001eff737230 */ /* 0x000fe40000004100 */
[C---:B------:R-:W-:Y:S01]  /*6d00*/  FMUL.FTZ R121, R31.reuse, R119 ;  /* 0x000000771f797220 */ /* 0x040fe20000410000 */
[----:B------:R-:W-:Y:S02]  /*6d10*/  HADD2.F32 R30, -RZ, R29.H1_H1 ;  /* 0x3000001dff1e7230 */ /* 0x000fe40000004100 */
[-C--:B------:R-:W-:Y:S01]  /*6d20*/  FFMA.FTZ R29, R31, R117.reuse, R120 ;  /* 0x000000751f1d7223 */ /* 0x080fe20000010078 */
[----:B------:R-:W-:Y:S02]  /*6d30*/  HADD2.F32 R116, -RZ, R116.H1_H1 ;  /* 0x30000074ff747230 */ /* 0x000fe40000004100 */
[CC--:B------:R-:W-:Y:S01]  /*6d40*/  FMUL.FTZ R31, R115.reuse, R118.reuse ;  /* 0x00000076731f7220 */ /* 0x0c0fe20000410000 */
[----:B------:R-:W-:Y:S01]  /*6d50*/  FFMA.FTZ R28, R28, R117, -R121 ;  /* 0x000000751c1c7223 */ /* 0x000fe20000010879 */
[C---:B------:R-:W-:Y:S01]  /*6d60*/  FMUL.FTZ R118, R30.reuse, R118 ;  /* 0x000000761e767220 */ /* 0x040fe20000410000 */
[----:B------:R-:W-:Y:S01]  /*6d70*/  F2FP.F16.E4M3.UNPACK_B R13, R13.H1 ;  /* 0x0000000dff0d723e */ /* 0x000fe200030006ff */
[-C--:B------:R-:W-:Y:S01]  /*6d80*/  FFMA.FTZ R121, R30, R116.reuse, -R31 ;  /* 0x000000741e797223 */ /* 0x080fe2000001081f */
[----:B------:R-:W-:Y:S01]  /*6d90*/  F2FP.F16.E4M3.UNPACK_B R31, R7.H1 ;  /* 0x00000007ff1f723e */ /* 0x000fe200030006ff */
[----:B------:R-:W-:Y:S01]  /*6da0*/  FFMA.FTZ R122, R115, R116, R118 ;  /* 0x00000074737a7223 */ /* 0x000fe20000010076 */
[----:B------:R-:W-:Y:S01]  /*6db0*/  F2FP.F16.E4M3.UNPACK_B R9, R9.H1 ;  /* 0x00000009ff09723e */ /* 0x000fe200030006ff */
[----:B------:R-:W-:Y:S01]  /*6dc0*/  HADD2.F32 R30, -RZ, R13.H0_H0 ;  /* 0x2000000dff1e7230 */ /* 0x000fe20000004100 */
[----:B------:R-:W-:Y:S01]  /*6dd0*/  F2FP.F16.E4M3.UNPACK_B R6, R6.H1 ;  /* 0x00000006ff06723e */ /* 0x000fe200030006ff */
[----:B------:R-:W-:Y:S01]  /*6de0*/  HADD2.F32 R115, -RZ, R31.H0_H0 ;  /* 0x2000001fff737230 */ /* 0x000fe20000004100 */
[----:B------:R-:W-:Y:S01]  /*6df0*/  F2FP.SATFINITE.E4M3.F32.PACK_AB_MERGE_C R12, R123, R124, R12 ;  /* 0x0000007c7b0c723e */ /* 0x000fe2000480700c */
[----:B------:R-:W-:Y:S01]  /*6e00*/  HADD2.F32 R7, -RZ, R9.H0_H0 ;  /* 0x20000009ff077230 */ /* 0x000fe20000004100 */
[----:B------:R-:W-:Y:S01]  /*6e10*/  F2FP.F16.E4M3.UNPACK_B R117, R5 ;  /* 0x00000005ff75723e */ /* 0x000fe200020006ff */
[----:B------:R-:W-:-:S02]  /*6e20*/  HADD2.F32 R13, -RZ, R13.H1_H1 ;  /* 0x3000000dff0d7230 */ /* 0x000fc40000004100 */
[CC--:B------:R-:W-:Y:S01]  /*6e30*/  FMUL.FTZ R120, R30.reuse, R115.reuse ;  /* 0x000000731e787220 */ /* 0x0c0fe20000410000 */
        /* <DEDUP_REMOVED lines=10> */
[----:B------:R-:W-:Y:S01]  /*6ee0*/  FFMA.FTZ R125, R13, R116, R118 ;  /* 0x000000740d7d7223 */ /* 0x000fe20000010076 */
[----:B------:R-:W-:Y:S01]  /*6ef0*/  F2FP.F16.E4M3.UNPACK_B R6, R11 ;  /* 0x0000000bff06723e */ /* 0x000fe200020006ff */
[----:B------:R-:W-:Y:S01]  /*6f00*/  FFMA.FTZ R123, R7, R31, -R120 ;  /* 0x0000001f077b7223 */ /* 0x000fe20000010878 */
[----:B------:R-:W-:Y:S01]  /*6f10*/  F2FP.F16.E4M3.UNPACK_B R15, R15.H1 ;  /* 0x0000000fff0f723e */ /* 0x000fe200030006ff */
        /* <DEDUP_REMOVED lines=12> */
[----:B------:R-:W-:Y:S02]  /*6fe0*/  HADD2.F32 R116, -RZ, R5.H0_H0 ;  /* 0x20000005ff747230 */ /* 0x000fe40000004100 */
[-C--:B------:R-:W-:Y:S01]  /*6ff0*/  FMUL.FTZ R130, R4, R119.reuse ;  /* 0x0000007704827220 */ /* 0x080fe20000410000 */
[----:B------:R-:W-:Y:S02]  /*7000*/  HADD2.F32 R115, -RZ, R31.H0_H0 ;  /* 0x2000001fff737230 */ /* 0x000fe40000004100 */
[----:B------:R-:W-:Y:S01]  /*7010*/  FMUL.FTZ R119, R9, R119 ;  /* 0x0000007709777220 */ /* 0x000fe20000410000 */
[----:B------:R-:W-:-:S02]  /*7020*/  HADD2.F32 R15, -RZ, R15.H1_H1 ;  /* 0x3000000fff0f7230 */ /* 0x000fc40000004100 */
[-C--:B------:R-:W-:Y:S01]  /*7030*/  FFMA.FTZ R128, R7, R116.reuse, -R128 ;  /* 0x0000007407807223 */ /* 0x080fe20000010880 */
[----:B------:R-:W-:Y:S02]  /*7040*/  HADD2.F32 R118, -RZ, R118.H1_H1 ;  /* 0x30000076ff767230 */ /* 0x000fe40000004100 */
[----:B------:R-:W-:Y:S01]  /*7050*/  FFMA.FTZ R120, R13, R116, R120 ;  /* 0x000000740d787223 */ /* 0x000fe20000010078 */
[----:B------:R-:W-:Y:S02]  /*7060*/  HADD2.F32 R11, -RZ, R11.H1_H1 ;  /* 0x3000000bff0b7230 */ /* 0x000fe40000004100 */
[----:B------:R-:W-:Y:S01]  /*7070*/  FFMA.FTZ R119, R4, R115, R119 ;  /* 0x0000007304777223 */ /* 0x000fe20000010077 */
[----:B------:R-:W-:Y:S02]  /*7080*/  HADD2.F32 R30, -RZ, R30.H1_H1 ;  /* 0x3000001eff1e7230 */ /* 0x000fe40000004100 */
[----:B------:R-:W-:Y:S01]  /*7090*/  FMUL.FTZ R116, R15, R118 ;  /* 0x000000760f747220 */ /* 0x000fe20000410000 */
[----:B------:R-:W-:-:S02]  /*70a0*/  HADD2.F32 R117, -RZ, R117.H1_H1 ;  /* 0x30000075ff757230 */ /* 0x000fc40000004100 */
[----:B------:R-:W-:Y:S01]  /*70b0*/  FMUL.FTZ R118, R11, R118 ;  /* 0x000000760b767220 */ /* 0x000fe20000410000 */
[----:B------:R-:W-:Y:S02]  /*70c0*/  HADD2.F32 R6, -RZ, R6.H1_H1 ;  /* 0x30000006ff067230 */ /* 0x000fe40000004100 */
[----:B------:R-:W-:Y:S01]  /*70d0*/  FFMA.FTZ R130, R9, R115, -R130 ;  /* 0x0000007309827223 */ /* 0x000fe20000010882 */
[----:B------:R-:W-:Y:S02]  /*70e0*/  HADD2.F32 R4, -RZ, R31.H1_H1 ;  /* 0x3000001fff047230 */ /* 0x000fe40000004100 */
[-C--:B------:R-:W-:Y:S01]  /*70f0*/  FMUL.FTZ R7, R30, R117.reuse ;  /* 0x000000751e077220 */ /* 0x080fe20000410000 */
[----:B------:R-:W-:Y:S02]  /*7100*/  HADD2.F32 R5, -RZ, R5.H1_H1 ;  /* 0x30000005ff057230 */ /* 0x000fe40000004100 */
[----:B------:R-:W-:Y:S01]  /*7110*/  FMUL.FTZ R117, R6, R117 ;  /* 0x0000007506757220 */ /* 0x000fe20000410000 */
[----:B------:R-:W-:Y:S01]  /*7120*/  F2FP.SATFINITE.E4M3.F32.PACK_AB_MERGE_C R123, R126, R123, RZ ;  /* 0x0000007b7e7b723e */ /* 0x000fe200048070ff */
[-C--:B------:R-:W-:Y:S01]  /*7130*/  FFMA.FTZ R11, R11, R4.reuse, -R116 ;  /* 0x000000040b0b7223 */ /* 0x080fe20000010874 */
[----:B------:R-:W-:Y:S01]  /*7140*/  FFMA.FTZ R118, R15, R4, R118 ;  /* 0x000000040f767223 */ /* 0x000fe20000010076 */
[-C--:B------:R-:W-:Y:S01]  /*7150*/  FFMA.FTZ R7, R6, R5.reuse, -R7 ;  /* 0x0000000506077223 */ /* 0x080fe20000010807 */
[----:B------:R-:W-:Y:S01]  /*7160*/  FFMA.FTZ R117, R30, R5, R117 ;  /* 0x000000051e757223 */ /* 0x000fe20000010075 */
[----:B------:R-:W-:-:S02]  /*7170*/  F2FP.SATFINITE.E4M3.F32.PACK_AB_MERGE_C R124, R125, R124, RZ ;  /* 0x0000007c7d7c723e */ /* 0x000fc400048070ff */
[----:B------:R-:W-:Y:S02]  /*7180*/  F2FP.SATFINITE.E4M3.F32.PACK_AB_MERGE_C R11, R11, R130, RZ ;  /* 0x000000820b0b723e */ /* 0x000fe400048070ff */
[----:B------:R-:W-:Y:S02]  /*7190*/  F2FP.SATFINITE.E4M3.F32.PACK_AB_MERGE_C R118, R118, R119, RZ ;  /* 0x000000777676723e */ /* 0x000fe400048070ff */
[----:B------:R-:W-:Y:S02]  /*71a0*/  F2FP.SATFINITE.E4M3.F32.PACK_AB_MERGE_C R9, R121, R28, R123 ;  /* 0x0000001c7909723e */ /* 0x000fe4000480707b */
[----:B------:R-:W-:Y:S02]  /*71b0*/  F2FP.SATFINITE.E4M3.F32.PACK_AB_MERGE_C R11, R7, R128, R11 ;  /* 0x00000080070b723e */ /* 0x000fe4000480700b */
[----:B------:R-:W-:Y:S02]  /*71c0*/  F2FP.SATFINITE.E4M3.F32.PACK_AB_MERGE_C R13, R122, R29, R124 ;  /* 0x0000001d7a0d723e */ /* 0x000fe4000480707c */
[----:B------:R-:W-:-:S07]  /*71d0*/  F2FP.SATFINITE.E4M3.F32.PACK_AB_MERGE_C R15, R117, R120, R118 ;  /* 0x00000078750f723e */ /* 0x000fce0004807076 */
.L_x_9128:
[----:B------:R-:W-:Y:S05]  /*71e0*/  BSYNC B2 ;  /* 0x0000000000027941 */ /* 0x000fea0003800000 */
.L_x_9127:
[----:B------:R-:W-:Y:S01]  /*71f0*/  ISETP.GE.AND P3, PT, R114, R109, PT ;  /* 0x0000006d7200720c */ /* 0x000fe20003f66270 */
[----:B--2---:R4:W-:-:S12]  /*7200*/  ST.E.128 desc[UR60][R96.64], R8 ;  /* 0x0000000860007985 */ /* 0x0049d8000c101d3c */
[----:B------:R-:W-:-:S04]  /*7210*/  @!P3 IADD3 R4, P4, R101, R114, RZ ;  /* 0x000000726504b210 */ /* 0x000fc80007f9e0ff */
[----:B------:R-:W-:-:S05]  /*7220*/  @!P3 LEA.HI.X.SX32 R5, R114, R102, 0x1, P4 ;  /* 0x000000667205b211 */ /* 0x000fca00020f0eff */
[----:B---3--:R4:W-:Y:S04]  /*7230*/  @!P3 ST.E.128 desc[UR60][R4.64], R12 ;  /* 0x0000000c0400b985 */ /* 0x0089e8000c101d3c */
.L_x_9126:
[----:B------:R-:W-:Y:S05]  /*7240*/  BSYNC B1 ;  /* 0x0000000000017941 */ /* 0x000fea0003800000 */
.L_x_9125:
[----:B------:R-:W-:-:S03]  /*7250*/  UMOV UR4, 0xffffffff ;  /* 0xffffffff00047882 */ /* 0x000fc60000000000 */
[----:B------:R-:W-:Y:S05]  /*7260*/  BRA.DIV UR4, `(.L_x_9129) ;  /* 0x000002a204d47947 */ /* 0x000fea000b800000 */
[----:B------:R0:W0:Y:S04]  /*7270*/  SHFL.IDX PT, R28, R100, 0x1, 0x1c1f ;  /* 0x003c1f00641c7f89 */ /* 0x00002800000e0000 */
[----:B----4-:R4:W0:Y:S02]  /*7280*/  SHFL.IDX PT, R14, R99, 0x1, 0x1c1f ;  /* 0x003c1f00630e7f89 */ /* 0x01082400000e0000 */
.L_x_9492:
        /* <DEDUP_REMOVED lines=28> */
[----:B------:R-:W-:Y:S01]  /*7450*/  IMAD.SHL.U32 R4, R118, 0x100, RZ ;  /* 0x0000010076047824 */ /* 0x000fe200078e00ff */
[----:B------:R-:W-:Y:S01]  /*7460*/  SHF.R.U32.HI R33, RZ, 0x18, R33 ;  /* 0x00000018ff217819 */ /* 0x000fe20000011621 */
[----:B------:R-:W-:Y:S01]  /*7470*/  IMAD.MOV.U32 R34, RZ, RZ, R8 ;  /* 0x000000ffff227224 */ /* 0x000fe200078e0008 */
[--C-:B------:R-:W-:Y:S01]  /*7480*/  SHF.R.U32.HI R116, RZ, 0x8, R35.reuse ;  /* 0x00000008ff747819 */ /* 0x100fe20000011623 */
[----:B------:R-:W-:Y:S01]  /*7490*/  IMAD.MOV.U32 R30, RZ, RZ, R10 ;  /* 0x000000ffff1e7224 */ /* 0x000fe200078e000a */
[----:B------:R-:W-:Y:S01]  /*74a0*/  PRMT R33, R33, 0x654, R32 ;  /* 0x0000065421217816 */ /* 0x000fe20000000020 */
[----:B------:R-:W-:Y:S01]  /*74b0*/  IMAD.U32 R8, R119, 0x10000, RZ ;  /* 0x0001000077087824 */ /* 0x000fe200078e00ff */
[----:B------:R-:W-:-:S02]  /*74c0*/  SHF.R.U32.HI R117, RZ, 0x10, R35 ;  /* 0x00000010ff757819 */ /* 0x000fc40000011623 */
[----:B------:R-:W-:Y:S02]  /*74d0*/  LOP3.LUT R36, R35, 0xff, RZ, 0xc0, !PT ;  /* 0x000000ff23247812 */ /* 0x000fe400078ec0ff */
[----:B------:R-:W-:Y:S02]  /*74e0*/  SHF.R.U32.HI R35, RZ, 0x18, R35 ;  /* 0x00000018ff237819 */ /* 0x000fe40000011623 */
[--C-:B------:R-:W-:Y:S02]  /*74f0*/  SHF.R.U32.HI R114, RZ, 0x8, R37.reuse ;  /* 0x00000008ff727819 */ /* 0x100fe40000011625 */
[--C-:B------:R-:W-:Y:S02]  /*7500*/  SHF.R.U32.HI R115, RZ, 0x10, R37.reuse ;  /* 0x00000010ff737819 */ /* 0x100fe40000011625 */
[----:B------:R-:W-:Y:S01]  /*7510*/  LOP3.LUT R38, R37, 0xff, RZ, 0xc0, !PT ;  /* 0x000000ff25267812 */ /* 0x000fe200078ec0ff */
[----:B------:R-:W-:Y:S01]  /*7520*/  IMAD.SHL.U32 R6, R114, 0x100, RZ ;  /* 0x0000010072067824 */ /* 0x000fe200078e00ff */
[----:B---3--:R-:W-:-:S02]  /*7530*/  SHF.R.U32.HI R101, RZ, 0x18, R37 ;  /* 0x00000018ff657819 */ /* 0x008fc40000011625 */
[----:B------:R-:W-:Y:S01]  /*7540*/  LOP3.LUT R33, R33, 0xff00, R4, 0xf8, !PT ;  /* 0x0000ff0021217812 */ /* 0x000fe200078ef804 */
[----:B------:R-:W-:Y:S01]  /*7550*/  IMAD.SHL.U32 R4, R116, 0x100, RZ ;  /* 0x0000010074047824 */ /* 0x000fe200078e00ff */
[----:B------:R-:W-:Y:S02]  /*7560*/  LOP3.LUT R37, R39, 0xff, RZ, 0xc0, !PT ;  /* 0x000000ff27257812 */ /* 0x000fe400078ec0ff */
[--C-:B------:R-:W-:Y:S02]  /*7570*/  SHF.R.U32.HI R96, RZ, 0x18, R39.reuse ;  /* 0x00000018ff607819 */ /* 0x100fe40000011627 */
[--C-:B------:R-:W-:Y:S02]  /*7580*/  SHF.R.U32.HI R97, RZ, 0x8, R39.reuse ;  /* 0x00000008ff617819 */ /* 0x100fe40000011627 */
[----:B------:R-:W-:Y:S02]  /*7590*/  PRMT R35, R35, 0x654, R36 ;  /* 0x0000065423237816 */ /* 0x000fe40000000024 */
[----:B--2---:R-:W-:Y:S01]  /*75a0*/  SHF.R.U32.HI R102, RZ, 0x10, R39 ;  /* 0x00000010ff667819 */ /* 0x004fe20000011627 */
[----:B------:R-:W-:Y:S01]  /*75b0*/  IMAD.SHL.U32 R10, R97, 0x100, RZ ;  /* 0x00000100610a7824 */ /* 0x000fe200078e00ff */
[----:B------:R-:W-:-:S02]  /*75c0*/  PRMT R39, R101, 0x654, R38 ;  /* 0x0000065465277816 */ /* 0x000fc40000000026 */
[----:B------:R-:W-:Y:S01]  /*75d0*/  PRMT R101, R96, 0x654, R37 ;  /* 0x0000065460657816 */ /* 0x000fe20000000025 */
[----:B------:R-:W-:Y:S01]  /*75e0*/  IMAD.U32 R96, R102, 0x10000, RZ ;  /* 0x0001000066607824 */ /* 0x000fe200078e00ff */
[----:B------:R-:W-:Y:S01]  /*75f0*/  LOP3.LUT R37, R35, 0xff00, R4, 0xf8, !PT ;  /* 0x0000ff0023257812 */ /* 0x000fe200078ef804 */
[----:B------:R-:W-:Y:S01]  /*7600*/  IMAD.U32 R4, R117, 0x10000, RZ ;  /* 0x0001000075047824 */ /* 0x000fe200078e00ff */
[----:B------:R-:W-:Y:S02]  /*7610*/  LOP3.LUT R97, R39, 0xff00, R6, 0xf8, !PT ;  /* 0x0000ff0027617812 */ /* 0x000fe400078ef806 */
[----:B------:R-:W-:Y:S02]  /*7620*/  F2FP.F16.E4M3.UNPACK_B R39, R113.H1 ;  /* 0x00000071ff27723e */ /* 0x000fe400030006ff */
[----:B------:R-:W-:Y:S02]  /*7630*/  F2FP.F16.E4M3.UNPACK_B R32, R31.H1 ;  /* 0x0000001fff20723e */ /* 0x000fe400030006ff */
[----:B------:R-:W-:Y:S01]  /*7640*/  F2FP.F16.E4M3.UNPACK_B R35, R34.H1 ;  /* 0x00000022ff23723e */ /* 0x000fe200030006ff */
[--C-:B------:R-:W-:Y:S01]  /*7650*/  HADD2.F32 R6, -RZ, R39.reuse.H0_H0 ;  /* 0x20000027ff067230 */ /* 0x100fe20000004100 */
[----:B------:R-:W-:Y:S01]  /*7660*/  LOP3.LUT R4, R37, 0xff0000, R4, 0xf8, !PT ;  /* 0x00ff000025047812 */ /* 0x000fe200078ef804 */
[----:B------:R-:W-:Y:S01]  /*7670*/  HADD2.F32 R39, -RZ, R39.H1_H1 ;  /* 0x30000027ff277230 */ /* 0x000fe20000004100 */
[----:B------:R-:W-:Y:S01]  /*7680*/  LOP3.LUT R8, R33, 0xff0000, R8, 0xf8, !PT ;  /* 0x00ff000021087812 */ /* 0x000fe200078ef808 */
[----:B------:R-:W-:Y:S01]  /*7690*/  HADD2.F32 R33, -RZ, R32.H0_H0 ;  /* 0x20000020ff217230 */ /* 0x000fe20000004100 */
[----:B------:R-:W-:Y:S01]  /*76a0*/  F2FP.F16.E4M3.UNPACK_B R37, R110.H1 ;  /* 0x0000006eff25723e */ /* 0x000fe200030006ff */
[----:B------:R-:W-:Y:S01]  /*76b0*/  HADD2.F32 R36, -RZ, R35.H0_H0 ;  /* 0x20000023ff247230 */ /* 0x000fe20000004100 */
[----:B------:R-:W-:Y:S01]  /*76c0*/  LOP3.LUT R101, R101, 0xff00, R10, 0xf8, !PT ;  /* 0x0000ff0065657812 */ /* 0x000fe200078ef80a */
[----:B------:R-:W-:-:S02]  /*76d0*/  IMAD.U32 R10, R115, 0x10000, RZ ;  /* 0x00010000730a7824 */ /* 0x000fc400078e00ff */
[-C--:B------:R-:W-:Y:S01]  /*76e0*/  FMUL.FTZ R115, R33, R6.reuse ;  /* 0x0000000621737220 */ /* 0x080fe20000410000 */
[--C-:B------:R-:W-:Y:S02]  /*76f0*/  HADD2.F32 R38, -RZ, R37.reuse.H0_H0 ;  /* 0x20000025ff267230 */ /* 0x100fe40000004100 */
[C---:B------:R-:W-:Y:S01]  /*7700*/  FMUL.FTZ R102, R36.reuse, R6 ;  /* 0x0000000624667220 */ /* 0x040fe20000410000 */
[----:B------:R-:W-:Y:S01]  /*7710*/  F2FP.F16.E4M3.UNPACK_B R113, R113 ;  /* 0x00000071ff71723e */ /* 0x000fe200020006ff */
[----:B------:R-:W-:Y:S01]  /*7720*/  HADD2.F32 R37, -RZ, R37.H1_H1 ;  /* 0x30000025ff257230 */ /* 0x000fe20000004100 */
[----:B------:R-:W-:Y:S01]  /*7730*/  LOP3.LUT R10, R97, 0xff0000, R10, 0xf8, !PT ;  /* 0x00ff0000610a7812 */ /* 0x000fe200078ef80a */
[-C--:B------:R-:W-:Y:S01]  /*7740*/  FFMA.FTZ R115, R36, R38.reuse, R115 ;  /* 0x0000002624737223 */ /* 0x080fe20000010073 */
[----:B------:R-:W-:Y:S01]  /*7750*/  FFMA.FTZ R97, R33, R38, -R102 ;  /* 0x0000002621617223 */ /* 0x000fe20000010866 */
[----:B------:R-:W-:Y:S01]  /*7760*/  HADD2.F32 R36, -RZ, R35.H1_H1 ;  /* 0x30000023ff247230 */ /* 0x000fe20000004100 */
[----:B------:R-:W-:Y:S01]  /*7770*/  F2FP.F16.E4M3.UNPACK_B R34, R34 ;  /* 0x00000022ff22723e */ /* 0x000fe200020006ff */
[----:B------:R-:W-:Y:S01]  /*7780*/  HADD2.F32 R33, -RZ, R32.H1_H1 ;  /* 0x30000020ff217230 */ /* 0x000fe20000004100 */
[----:B------:R-:W-:Y:S01]  /*7790*/  F2FP.F16.E4M3.UNPACK_B R31, R31 ;  /* 0x0000001fff1f723e */ /* 0x000fe200020006ff */
[----:B------:R-:W-:Y:S01]  /*77a0*/  HADD2.F32 R38, -RZ, R113.H0_H0 ;  /* 0x20000071ff267230 */ /* 0x000fe20000004100 */
[----:B------:R-:W-:Y:S01]  /*77b0*/  LOP3.LUT R6, R101, 0xff0000, R96, 0xf8, !PT ;  /* 0x00ff000065067812 */ /* 0x000fe200078ef860 */
        /* <DEDUP_REMOVED lines=40> */
[--C-:B------:R-:W-:Y:S02]  /*7a40*/  HADD2.F32 R35, -RZ, R112.reuse.H0_H0 ;  /* 0x20000070ff237230 */ /* 0x100fe40000004100 */
[----:B------:R-:W-:Y:S01]  /*7a50*/  FFMA.FTZ R117, R31, R36, -R32 ;  /* 0x000000241f757223 */ /* 0x000fe20000010820 */
[----:B------:R-:W-:Y:S01]  /*7a60*/  F2FP.F16.E4M3.UNPACK_B R31, R30 ;  /* 0x0000001eff1f723e */ /* 0x000fe200020006ff */
[----:B------:R-:W-:Y:S01]  /*7a70*/  HADD2.F32 R30, -RZ, R29.H0_H0 ;  /* 0x2000001dff1e7230 */ /* 0x000fe20000004100 */
[----:B------:R-:W-:Y:S01]  /*7a80*/  F2FP.F16.E4M3.UNPACK_B R108, R108 ;  /* 0x0000006cff6c723e */ /* 0x000fe200020006ff */
[----:B------:R-:W-:Y:S01]  /*7a90*/  FFMA.FTZ R119, R33, R36, R38 ;  /* 0x0000002421777223 */ /* 0x000fe20000010026 */
[----:B------:R-:W-:Y:S01]  /*7aa0*/  HADD2.F32 R112, -RZ, R112.H1_H1 ;  /* 0x30000070ff707230 */ /* 0x000fe20000004100 */
[----:B------:R-:W-:Y:S01]  /*7ab0*/  F2FP.F16.E4M3.UNPACK_B R38, R10 ;  /* 0x0000000aff26723e */ /* 0x000fe200020006ff */
[--C-:B------:R-:W-:Y:S01]  /*7ac0*/  HADD2.F32 R32, -RZ, R31.reuse.H0_H0 ;  /* 0x2000001fff207230 */ /* 0x100fe20000004100 */
[----:B------:R-:W-:Y:S01]  /*7ad0*/  F2FP.SATFINITE.E4M3.F32.PACK_AB_MERGE_C R110, R117, R110, RZ ;  /* 0x0000006e756e723e */ /* 0x000fe200048070ff */
[----:B------:R-:W-:Y:S01]  /*7ae0*/  HADD2.F32 R31, -RZ, R31.H1_H1 ;  /* 0x3000001fff1f7230 */ /* 0x000fe20000004100 */
[----:B------:R-:W-:Y:S01]  /*7af0*/  F2FP.SATFINITE.E4M3.F32.PACK_AB_MERGE_C R118, R119, R118, RZ ;  /* 0x000000767776723e */ /* 0x000fe200048070ff */
[----:B------:R-:W-:-:S02]  /*7b00*/  HADD2.F32 R33, -RZ, R108.H0_H0 ;  /* 0x2000006cff217230 */ /* 0x000fc40000004100 */
[-C--:B------:R-:W-:Y:S01]  /*7b10*/  FMUL.FTZ R37, R32, R35.reuse ;  /* 0x0000002320257220 */ /* 0x080fe20000410000 */
[----:B------:R-:W-:Y:S02]  /*7b20*/  HADD2.F32 R29, -RZ, R29.H1_H1 ;  /* 0x3000001dff1d7230 */ /* 0x000fe40000004100 */
[C---:B------:R-:W-:Y:S01]  /*7b30*/  FMUL.FTZ R35, R30.reuse, R35 ;  /* 0x000000231e237220 */ /* 0x040fe20000410000 */
[----:B------:R-:W-:Y:S02]  /*7b40*/  HADD2.F32 R108, -RZ, R108.H1_H1 ;  /* 0x3000006cff6c7230 */ /* 0x000fe40000004100 */
[-C--:B------:R-:W-:Y:S01]  /*7b50*/  FMUL.FTZ R34, R31, R112.reuse ;  /* 0x000000701f227220 */ /* 0x080fe20000410000 */
[-C--:B------:R-:W-:Y:S01]  /*7b60*/  FFMA.FTZ R30, R30, R33.reuse, -R37 ;  /* 0x000000211e1e7223 */ /* 0x080fe20000010825 */
[----:B------:R-:W-:Y:S01]  /*7b70*/  FFMA.FTZ R101, R32, R33, R35 ;  /* 0x0000002120657223 */ /* 0x000fe20000010023 */
[C---:B------:R-:W-:Y:S01]  /*7b80*/  FMUL.FTZ R112, R29.reuse, R112 ;  /* 0x000000701d707220 */ /* 0x040fe20000410000 */
[----:B------:R-:W-:Y:S01]  /*7b90*/  F2FP.F16.E4M3.UNPACK_B R35, R9 ;  /* 0x00000009ff23723e */ /* 0x000fe200020006ff */
[-C--:B------:R-:W-:Y:S01]  /*7ba0*/  FFMA.FTZ R29, R29, R108.reuse, -R34 ;  /* 0x0000006c1d1d7223 */ /* 0x080fe20000010822 */
[----:B------:R-:W-:Y:S01]  /*7bb0*/  F2FP.F16.E4M3.UNPACK_B R33, R5 ;  /* 0x00000005ff21723e */ /* 0x000fe200020006ff */
[----:B------:R-:W-:Y:S01]  /*7bc0*/  FFMA.FTZ R112, R31, R108, R112 ;  /* 0x0000006c1f707223 */ /* 0x000fe20000010070 */
[----:B------:R-:W-:Y:S01]  /*7bd0*/  F2FP.SATFINITE.E4M3.F32.PACK_AB_MERGE_C R32, R114, R97, RZ ;  /* 0x000000617220723e */ /* 0x000fe200048070ff */
[----:B------:R-:W-:Y:S01]  /*7be0*/  HADD2.F32 R36, -RZ, R35.H0_H0 ;  /* 0x20000023ff247230 */ /* 0x000fe20000004100 */
[----:B------:R-:W-:Y:S01]  /*7bf0*/  F2FP.F16.E4M3.UNPACK_B R37, R8 ;  /* 0x00000008ff25723e */ /* 0x000fe200020006ff */
[----:B------:R-:W-:Y:S01]  /*7c00*/  HADD2.F32 R97, -RZ, R38.H0_H0 ;  /* 0x20000026ff617230 */ /* 0x000fe20000004100 */
[----:B------:R-:W-:Y:S01]  /*7c10*/  F2FP.SATFINITE.E4M3.F32.PACK_AB_MERGE_C R30, R29, R30, R110 ;  /* 0x0000001e1d1e723e */ /* 0x000fe2000480706e */
[----:B------:R-:W-:Y:S01]  /*7c20*/  HADD2.F32 R34, -RZ, R33.H0_H0 ;  /* 0x20000021ff227230 */ /* 0x000fe20000004100 */
[----:B------:R-:W-:Y:S01]  /*7c30*/  F2FP.SATFINITE.E4M3.F32.PACK_AB_MERGE_C R32, R102, R39, R32 ;  /* 0x000000276620723e */ /* 0x000fe20004807020 */
[----:B------:R-:W-:Y:S01]  /*7c40*/  HADD2.F32 R39, -RZ, R37.H0_H0 ;  /* 0x20000025ff277230 */ /* 0x000fe20000004100 */
[----:B------:R-:W-:Y:S01]  /*7c50*/  F2FP.SATFINITE.E4M3.F32.PACK_AB_MERGE_C R29, R112, R101, R118 ;  /* 0x00000065701d723e */ /* 0x000fe20004807076 */
[-C--:B------:R-:W-:Y:S01]  /*7c60*/  FMUL.FTZ R101, R36, R97.reuse ;  /* 0x0000006124657220 */ /* 0x080fe20000410000 */
[----:B------:R-:W-:Y:S01]  /*7c70*/  FMUL.FTZ R97, R34, R97 ;  /* 0x0000006122617220 */ /* 0x000fe20000410000 */
[----:B------:R-:W-:Y:S01]  /*7c80*/  F2FP.SATFINITE.E4M3.F32.PACK_AB_MERGE_C R31, R116, R115, RZ ;  /* 0x00000073741f723e */ /* 0x000fe200048070ff */
[----:B------:R-:W-:-:S02]  /*7c90*/  HADD2.F32 R35, -RZ, R35.H1_H1 ;  /* 0x30000023ff237230 */ /* 0x000fc40000004100 */
[-C--:B------:R-:W-:Y:S01]  /*7ca0*/  FFMA.FTZ R101, R34, R39.reuse, -R101 ;  /* 0x0000002722657223 */ /* 0x080fe20000010865 */
[----:B------:R-:W-:Y:S02]  /*7cb0*/  HADD2.F32 R38, -RZ, R38.H1_H1 ;  /* 0x30000026ff267230 */ /* 0x000fe40000004100 */
[----:B------:R-:W-:Y:S01]  /*7cc0*/  FFMA.FTZ R97, R36, R39, R97 ;  /* 0x0000002724617223 */ /* 0x000fe20000010061 */
[----:B------:R-:W-:Y:S01]  /*7cd0*/  F2FP.SATFINITE.E4M3.F32.PACK_AB_MERGE_C R31, R113, R96, R31 ;  /* 0x00000060711f723e */ /* 0x000fe2000480701f */
[----:B------:R-:W-:Y:S01]  /*7ce0*/  HADD2.F32 R33, -RZ, R33.H1_H1 ;  /* 0x30000021ff217230 */ /* 0x000fe20000004100 */
[----:B------:R-:W-:Y:S01]  /*7cf0*/  F2FP.F16.E4M3.UNPACK_B R34, R9.H1 ;  /* 0x00000009ff22723e */ /* 0x000fe200030006ff */
[----:B------:R-:W-:Y:S02]  /*7d00*/  HADD2.F32 R36, -RZ, R37.H1_H1 ;  /* 0x30000025ff247230 */ /* 0x000fe40000004100 */
[-C--:B------:R-:W-:Y:S01]  /*7d10*/  FMUL.FTZ R96, R35, R38.reuse ;  /* 0x0000002623607220 */ /* 0x080fe20000410000 */
[----:B------:R-:W-:Y:S01]  /*7d20*/  F2FP.F16.E4M3.UNPACK_B R5, R5.H1 ;  /* 0x00000005ff05723e */ /* 0x000fe200030006ff */
[C---:B------:R-:W-:Y:S01]  /*7d30*/  FMUL.FTZ R38, R33.reuse, R38 ;  /* 0x0000002621267220 */ /* 0x040fe20000410000 */
[----:B------:R-:W-:Y:S01]  /*7d40*/  F2FP.F16.E4M3.UNPACK_B R8, R8.H1 ;  /* 0x00000008ff08723e */ /* 0x000fe200030006ff */
[----:B------:R-:W-:Y:S01]  /*7d50*/  FFMA.FTZ R102, R33, R36, -R96 ;  /* 0x0000002421667223 */ /* 0x000fe20000010860 */
[----:B------:R-:W-:Y:S01]  /*7d60*/  F2FP.F16.E4M3.UNPACK_B R33, R10.H1 ;  /* 0x0000000aff21723e */ /* 0x000fe200030006ff */
[----:B------:R-:W-:Y:S01]  /*7d70*/  FFMA.FTZ R108, R35, R36, R38 ;  /* 0x00000024236c7223 */ /* 0x000fe20000010026 */
[----:B------:R-:W-:Y:S01]  /*7d80*/  HADD2.F32 R10, -RZ, R34.H0_H0 ;  /* 0x20000022ff0a7230 */ /* 0x000fe20000004100 */
[----:B------:R-:W-:Y:S01]  /*7d90*/  F2FP.F16.E4M3.UNPACK_B R37, R6 ;  /* 0x00000006ff25723e */ /* 0x000fe200020006ff */
[----:B------:R-:W-:-:S02]  /*7da0*/  HADD2.F32 R9, -RZ, R5.H0_H0 ;  /* 0x20000005ff097230 */ /* 0x000fc40000004100 */
[--C-:B------:R-:W-:Y:S02]  /*7db0*/  HADD2.F32 R35, -RZ, R33.reuse.H0_H0 ;  /* 0x20000021ff237230 */ /* 0x100fe40000004100 */
[----:B------:R-:W-:Y:S02]  /*7dc0*/  HADD2.F32 R34, -RZ, R34.H1_H1 ;  /* 0x30000022ff227230 */ /* 0x000fe40000004100 */
[----:B------:R-:W-:Y:S02]  /*7dd0*/  HADD2.F32 R36, -RZ, R33.H1_H1 ;  /* 0x30000021ff247230 */ /* 0x000fe40000004100 */
[-C--:B------:R-:W-:Y:S01]  /*7de0*/  FMUL.FTZ R38, R10, R35.reuse ;  /* 0x000000230a267220 */ /* 0x080fe20000410000 */
[----:B------:R-:W-:Y:S02]  /*7df0*/  HADD2.F32 R33, -RZ, R8.H0_H0 ;  /* 0x20000008ff217230 */ /* 0x000fe40000004100 */
[----:B------:R-:W-:Y:S01]  /*7e00*/  FMUL.FTZ R35, R9, R35 ;  /* 0x0000002309237220 */ /* 0x000fe20000410000 */
[----:B------:R-:W-:-:S02]  /*7e10*/  HADD2.F32 R5, -RZ, R5.H1_H1 ;  /* 0x30000005ff057230 */ /* 0x000fc40000004100 */
[-C--:B------:R-:W-:Y:S01]  /*7e20*/  FMUL.FTZ R96, R34, R36.reuse ;  /* 0x0000002422607220 */ /* 0x080fe20000410000 */
[----:B------:R-:W-:Y:S02]  /*7e30*/  HADD2.F32 R8, -RZ, R8.H1_H1 ;  /* 0x30000008ff087230 */ /* 0x000fe40000004100 */
[----:B------:R-:W-:Y:S01]  /*7e40*/  FFMA.FTZ R112, R10, R33, R35 ;  /* 0x000000210a707223 */ /* 0x000fe20000010023 */
[----:B------:R-:W-:Y:S01]  /*7e50*/  F2FP.F16.E4M3.UNPACK_B R10, R11 ;  /* 0x0000000bff0a723e */ /* 0x000fe200020006ff */
[----:B------:R-:W-:Y:S01]  /*7e60*/  FFMA.FTZ R110, R9, R33, -R38 ;  /* 0x00000021096e7223 */ /* 0x000fe20000010826 */
[C---:B------:R-:W-:Y:S01]  /*7e70*/  FMUL.FTZ R9, R5.reuse, R36 ;  /* 0x0000002405097220 */ /* 0x040fe20000410000 */
[----:B------:R-:W-:Y:S01]  /*7e80*/  FFMA.FTZ R113, R5, R8, -R96 ;  /* 0x0000000805717223 */ /* 0x000fe20000010860 */
[-C--:B------:R-:W-:Y:S01]  /*7e90*/  F2FP.F16.E4M3.UNPACK_B R5, R7.reuse ;  /* 0x00000007ff05723e */ /* 0x080fe200020006ff */
[----:B------:R-:W-:Y:S01]  /*7ea0*/  HADD2.F32 R33, -RZ, R10.H0_H0 ;  /* 0x2000000aff217230 */ /* 0x000fe20000004100 */
[----:B------:R-:W-:Y:S01]  /*7eb0*/  F2FP.F16.E4M3.UNPACK_B R38, R6.H1 ;  /* 0x00000006ff26723e */ /* 0x000fe200030006ff */
[----:B------:R-:W-:Y:S01]  /*7ec0*/  HADD2.F32 R39, -RZ, R37.H0_H0 ;  /* 0x20000025ff277230 */ /* 0x000fe20000004100 */
[----:B------:R-:W-:Y:S01]  /*7ed0*/  F2FP.F16.E4M3.UNPACK_B R7, R7.H1 ;  /* 0x00000007ff07723e */ /* 0x000fe200030006ff */
[----:B------:R-:W-:Y:S01]  /*7ee0*/  FFMA.FTZ R115, R34, R8, R9 ;  /* 0x0000000822737223 */ /* 0x000fe20000010009 */
        /* <DEDUP_REMOVED lines=8> */
[C---:B------:R-:W-:Y:S01]  /*7f70*/  FMUL.FTZ R114, R8.reuse, R39 ;  /* 0x0000002708727220 */ /* 0x040fe20000410000 */
[----:B------:R-:W-:Y:S01]  /*7f80*/  HADD2.F32 R35, -RZ, R6.H0_H0 ;  /* 0x20000006ff237230 */ /* 0x000fe20000004100 */
[----:B------:R-:W-:Y:S01]  /*7f90*/  F2FP.SATFINITE.E4M3.F32.PACK_AB_MERGE_C R110, R113, R110, RZ ;  /* 0x0000006e716e723e */ /* 0x000fe200048070ff */
[----:B------:R-:W-:Y:S02]  /*7fa0*/  HADD2.F32 R11, -RZ, R11.H1_H1 ;  /* 0x3000000bff0b7230 */ /* 0x000fe40000004100 */
[----:B------:R-:W-:Y:S01]  /*7fb0*/  FMUL.FTZ R39, R9, R96 ;  /* 0x0000006009277220 */ /* 0x000fe20000410000 */
[----:B------:R-:W-:Y:S02]  /*7fc0*/  HADD2.F32 R38, -RZ, R38.H1_H1 ;  /* 0x30000026ff267230 */ /* 0x000fe40000004100 */
[----:B------:R-:W-:Y:S01]  /*7fd0*/  FFMA.FTZ R117, R8, R35, -R117 ;  /* 0x0000002308757223 */ /* 0x000fe20000010875 */
[----:B------:R-:W-:-:S02]  /*7fe0*/  HADD2.F32 R7, -RZ, R7.H1_H1 ;  /* 0x30000007ff077230 */ /* 0x000fc40000004100 */
[C---:B------:R-:W-:Y:S01]  /*7ff0*/  FMUL.FTZ R116, R4.reuse, R96 ;  /* 0x0000006004747220 */ /* 0x040fe20000410000 */
        /* <DEDUP_REMOVED lines=9> */
[CC--:B------:R-:W-:Y:S01]  /*8090*/  FMUL.FTZ R4, R10.reuse, R37.reuse ;  /* 0x000000250a047220 */ /* 0x0c0fe20000410000 */
[----:B------:R-:W-:Y:S02]  /*80a0*/  HADD2.F32 R6, -RZ, R6.H1_H1 ;  /* 0x30000006ff067230 */ /* 0x000fe40000004100 */
[-C--:B------:R-:W-:Y:S01]  /*80b0*/  FFMA.FTZ R7, R7, R34.reuse, -R8 ;  /* 0x0000002207077223 */ /* 0x080fe20000010808 */
[----:B------:R-:W-:Y:S01]  /*80c0*/  FFMA.FTZ R38, R11, R34, R38 ;  /* 0x000000220b267223 */ /* 0x000fe20000010026 */
[----:B------:R-:W-:Y:S01]  /*80d0*/  FMUL.FTZ R37, R5, R37 ;  /* 0x0000002505257220 */ /* 0x000fe20000410000 */
[----:B------:R-:W-:Y:S01]  /*80e0*/  FFMA.FTZ R114, R33, R35, R114 ;  /* 0x0000002321727223 */ /* 0x000fe20000010072 */
[----:B------:R-:W-:Y:S01]  /*80f0*/  FFMA.FTZ R4, R5, R6, -R4 ;  /* 0x0000000605047223 */ /* 0x000fe20000010804 */
[----:B------:R-:W-:Y:S01]  /*8100*/  F2FP.SATFINITE.E4M3.F32.PACK_AB_MERGE_C R7, R7, R116, RZ ;  /* 0x000000740707723e */ /* 0x000fe200048070ff */
[----:B------:R-:W-:Y:S01]  /*8110*/  FFMA.FTZ R37, R10, R6, R37 ;  /* 0x000000060a257223 */ /* 0x000fe20000010025 */
[----:B------:R-:W-:Y:S01]  /*8120*/  F2FP.SATFINITE.E4M3.F32.PACK_AB_MERGE_C R112, R115, R112, RZ ;  /* 0x000000707370723e */ /* 0x000fe200048070ff */
[----:B------:R-:W-:Y:S01]  /*8130*/  IMAD.MOV.U32 R8, RZ, RZ, R31 ;  /* 0x000000ffff087224 */ /* 0x000fe200078e001f */
        /* <DEDUP_REMOVED lines=8> */
.L_x_9133:
[----:B------:R-:W-:Y:S05]  /*81c0*/  BSYNC B2 ;  /* 0x0000000000027941 */ /* 0x000fea0003800000 */
.L_x_9132:
[----:B------:R-:W-:Y:S01]  /*81d0*/  ISETP.GE.AND P3, PT, R15, R109, PT ;  /* 0x0000006d0f00720c */ /* 0x000fe20003f66270 */
[----:B0-----:R0:W-:-:S12]  /*81e0*/  ST.E.128 desc[UR60][R12.64], R4 ;  /* 0x000000040c007985 */ /* 0x0011d8000c101d3c */
[----:B------:R-:W-:-:S04]  /*81f0*/  @!P3 IADD3 R14, P4, R15, R14, RZ ;  /* 0x0000000e0f0eb210 */ /* 0x000fc80007f9e0ff */
[----:B------:R-:W-:-:S05]  /*8200*/  @!P3 LEA.HI.X.SX32 R15, R15, R28, 0x1, P4 ;  /* 0x0000001c0f0fb211 */ /* 0x000fca00020f0eff */
[----:B------:R0:W-:Y:S04]  /*8210*/  @!P3 ST.E.128 desc[UR60][R14.64], R8 ;  /* 0x000000080e00b985 */ /* 0x0001e8000c101d3c */
.L_x_9131:
[----:B------:R-:W-:Y:S05]  /*8220*/  BSYNC B1 ;  /* 0x0000000000017941 */ /* 0x000fea0003800000 */
.L_x_9130:
[----:B------:R-:W-:-:S03]  /*8230*/  UMOV UR4, 0xffffffff ;  /* 0xffffffff00047882 */ /* 0x000fc60000000000 */
[----:B------:R-:W-:Y:S05]  /*8240*/  BRA.DIV UR4, `(.L_x_9134) ;  /* 0x0000029604247947 */ /* 0x000fea000b800000 */
[----:B0-----:R-:W0:Y:S04]  /*8250*/  SHFL.IDX PT, R100, R100, 0x2, 0x1c1f ;  /* 0x005c1f0064647f89 */ /* 0x001e2800000e0000 */
[----:B------:R0:W0:Y:S02]  /*8260*/  SHFL.IDX PT, R14, R99, 0x2, 0x1c1f ;  /* 0x005c1f00630e7f89 */ /* 0x00002400000e0000 */
.L_x_9496:
[----:B------:R-:W-:-:S05]  /*8270*/  VIADD R4, R194, 0x80 ;  /* 0x00000080c2047836 */ /* 0x000fca0000000000 */
[----:B------:R-:W-:-:S13]  /*8280*/  ISETP.GE.OR P3, PT, R4, R95, P1 ;  /* 0x0000005f0400720c */ /* 0x000fda0000f66670 */
[----:B------:R-:W-:Y:S05]  /*8290*/  @P3 BRA `(.L_x_9114) ;  /* 0x0000001400243947 */ /* 0x000fea0003800000 */
[----:B------:R-:W-:Y:S01]  /*82a0*/  SEL R111, R70, R111, !P0 ;  /* 0x0000006f466f7207 */ /* 0x000fe20004000000 */
[----:B------:R-:W-:Y:S01]  /*82b0*/  BSSY B1, `(.L_x_9135) ;  /* 0x00000eb000017945 */ /* 0x000fe20003800000 */
[----:B0-----:R-:W-:Y:S02]  /*82c0*/  IADD3 R12, P3, R60, R14, RZ ;  /* 0x0000000e3c0c7210 */ /* 0x001fe40007f7e0ff */
[----:B------:R-:W-:-:S03]  /*82d0*/  SHF.R.S32.HI R4, RZ, 0x1f, R111 ;  /* 0x0000001fff047819 */ /* 0x000fc6000001146f */
[----:B------:R-:W-:Y:S01]  /*82e0*/  IMAD.X R13, R100, 0x1, R59, P3 ;  /* 0x00000001640d7824 */ /* 0x000fe200018e063b */
[----:B------:R-:W-:-:S04]  /*82f0*/  LEA.HI R4, R4, R111, RZ, 0x5 ;  /* 0x0000006f04047211 */ /* 0x000fc800078f28ff */
[----:B------:R-:W-:-:S05]  /*8300*/  LEA.HI.SX32 R4, R4, R61, 0x1b ;  /* 0x0000003d04047211 */ /* 0x000fca00078fdaff */
[----:B------:R-:W-:-:S05]  /*8310*/  IMAD.SHL.U32 R15, R4, 0x10, RZ ;  /* 0x00000010040f7824 */ /* 0x000fca00078e00ff */
[----:B------:R-:W-:-:S04]  /*8320*/  LOP3.LUT R5, R210, 0x70, R15, 0xf8, !PT ;  /* 0x00000070d2057812 */ /* 0x000fc800078ef80f */
[----:B------:R-:W-:-:S05]  /*8330*/  LOP3.LUT R4, R5, R74, RZ, 0x3c, !PT ;  /* 0x0000004a05047212 */ /* 0x000fca00078e3cff */
[----:B------:R-:W-:Y:S02]  /*8340*/  IMAD.IADD R6, R215, 0x1, R4 ;  /* 0x00000001d7067824 */ /* 0x000fe400078e0204 */
[C---:B------:R-:W-:Y:S02]  /*8350*/  IMAD R4, R191.reuse, 0x5000, R0 ;  /* 0x00005000bf047824 */ /* 0x040fe400078e0200 */
[----:B------:R-:W-:Y:S02]  /*8360*/  IMAD R6, R191, 0x5000, R6 ;  /* 0x00005000bf067824 */ /* 0x000fe400078e0206 */
[C---:B------:R-:W-:Y:S02]  /*8370*/  IMAD.IADD R4, R17.reuse, 0x1, R4 ;  /* 0x0000000111047824 */ /* 0x040fe400078e0204 */
[----:B------:R-:W-:-:S04]  /*8380*/  IMAD.IADD R8, R17, 0x1, R6 ;  /* 0x0000000111087824 */ /* 0x000fc800078e0206 */
[----:B------:R-:W0:Y:S04]  /*8390*/  LDS.128 R4, [R4+0x18400] ;  /* 0x0184000004047984 */ /* 0x000e280000000c00 */
[----:B------:R-:W0:Y:S01]  /*83a0*/  LDS.128 R8, [R8+0x18400] ;  /* 0x0184000008087984 */ /* 0x000e220000000c00 */
[----:B------:R-:W-:Y:S05]  /*83b0*/  @P2 BRA `(.L_x_9136) ;  /* 0x0000000c00682947 */ /* 0x000fea0003800000 */
[--C-:B------:R-:W-:Y:S01]  /*83c0*/  SHF.R.U32.HI R35, RZ, 0x8, R41.reuse ;  /* 0x00000008ff237819 */ /* 0x100fe20000011629 */
[----:B0-----:R-:W-:Y:S01]  /*83d0*/  IMAD.MOV.U32 R28, RZ, RZ, R4 ;  /* 0x000000ffff1c7224 */ /* 0x001fe200078e0004 */
[----:B------:R-:W-:Y:S01]  /*83e0*/  SHF.R.U32.HI R44, RZ, 0x18, R41 ;  /* 0x00000018ff2c7819 */ /* 0x000fe20000011629 */
[----:B------:R-:W-:Y:S01]  /*83f0*/  IMAD.MOV.U32 R31, RZ, RZ, R6 ;  /* 0x000000ffff1f7224 */ /* 0x000fe200078e0006 */
[----:B------:R-:W-:Y:S01]  /*8400*/  LOP3.LUT R29, R41, 0xff, RZ, 0xc0, !PT ;  /* 0x000000ff291d7812 */ /* 0x000fe200078ec0ff */
[----:B------:R-:W-:Y:S01]  /*8410*/  IMAD.SHL.U32 R4, R35, 0x100, RZ ;  /* 0x0000010023047824 */ /* 0x000fe200078e00ff */
[----:B------:R-:W-:Y:S01]  /*8420*/  SHF.R.U32.HI R37, RZ, 0x8, R45 ;  /* 0x00000008ff257819 */ /* 0x000fe2000001162d */
[----:B------:R-:W-:Y:S01]  /*8430*/  IMAD.MOV.U32 R32, RZ, RZ, R8 ;  /* 0x000000ffff207224 */ /* 0x000fe200078e0008 */
[----:B------:R-:W-:Y:S01]  /*8440*/  SHF.R.U32.HI R40, RZ, 0x8, R43 ;  /* 0x00000008ff287819 */ /* 0x000fe2000001162b */
[----:B------:R-:W-:Y:S01]  /*8450*/  IMAD.MOV.U32 R35, RZ, RZ, R10 ;  /* 0x000000ffff237224 */ /* 0x000fe200078e000a */
[----:B------:R-:W-:Y:S01]  /*8460*/  SHF.R.U32.HI R36, RZ, 0x18, R45 ;  /* 0x00000018ff247819 */ /* 0x000fe2000001162d */
[----:B------:R-:W-:Y:S01]  /*8470*/  IMAD.SHL.U32 R37, R37, 0x100, RZ ;  /* 0x0000010025257824 */ /* 0x000fe200078e00ff */
[----:B------:R-:W-:-:S02]  /*8480*/  LOP3.LUT R33, R45, 0xff, RZ, 0xc0, !PT ;  /* 0x000000ff2d217812 */ /* 0x000fc400078ec0ff */
[----:B------:R-:W-:Y:S02]  /*8490*/  SHF.R.U32.HI R42, RZ, 0x10, R41 ;  /* 0x00000010ff2a7819 */ /* 0x000fe40000011629 */
[----:B------:R-:W-:Y:S02]  /*84a0*/  PRMT R29, R44, 0x654, R29 ;  /* 0x000006542c1d7816 */ /* 0x000fe4000000001d */
[----:B------:R-:W-:Y:S02]  /*84b0*/  SHF.R.U32.HI R97, RZ, 0x18, R43 ;  /* 0x00000018ff617819 */ /* 0x000fe4000001162b */
[----:B------:R-:W-:Y:S02]  /*84c0*/  LOP3.LUT R30, R43, 0xff, RZ, 0xc0, !PT ;  /* 0x000000ff2b1e7812 */ /* 0x000fe400078ec0ff */
[----:B------:R-:W-:Y:S01]  /*84d0*/  PRMT R6, R36, 0x654, R33 ;  /* 0x0000065424067816 */ /* 0x000fe20000000021 */
[----:B------:R-:W-:Y:S01]  /*84e0*/  IMAD.SHL.U32 R33, R40, 0x100, RZ ;  /* 0x0000010028217824 */ /* 0x000fe200078e00ff */
[----:B------:R-:W-:-:S02]  /*84f0*/  SHF.R.U32.HI R38, RZ, 0x10, R43 ;  /* 0x00000010ff267819 */ /* 0x000fc4000001162b */
[----:B------:R-:W-:Y:S02]  /*8500*/  SHF.R.U32.HI R39, RZ, 0x8, R47 ;  /* 0x00000008ff277819 */ /* 0x000fe4000001162f */
[----:B------:R-:W-:Y:S01]  /*8510*/  LOP3.LUT R4, R29, 0xff00, R4, 0xf8, !PT ;  /* 0x0000ff001d047812 */ /* 0x000fe200078ef804 */
[----:B------:R-:W-:Y:S01]  /*8520*/  IMAD.U32 R29, R42, 0x10000, RZ ;  /* 0x000100002a1d7824 */ /* 0x000fe200078e00ff */
[----:B------:R-:W-:Y:S01]  /*8530*/  PRMT R30, R97, 0x654, R30 ;  /* 0x00000654611e7816 */ /* 0x000fe2000000001e */
[----:B------:R-:W-:Y:S01]  /*8540*/  IMAD.SHL.U32 R39, R39, 0x100, RZ ;  /* 0x0000010027277824 */ /* 0x000fe200078e00ff */
[----:B------:R-:W-:Y:S01]  /*8550*/  LOP3.LUT R6, R6, 0xff00, R37, 0xf8, !PT ;  /* 0x0000ff0006067812 */ /* 0x000fe200078ef825 */
[----:B------:R-:W-:Y:S01]  /*8560*/  IMAD.U32 R37, R38, 0x10000, RZ ;  /* 0x0001000026257824 */ /* 0x000fe200078e00ff */
[----:B------:R-:W-:Y:S02]  /*8570*/  LOP3.LUT R30, R30, 0xff00, R33, 0xf8, !PT ;  /* 0x0000ff001e1e7812 */ /* 0x000fe400078ef821 */
[----:B------:R-:W-:-:S02]  /*8580*/  LOP3.LUT R34, R47, 0xff0000ff, RZ, 0xc0, !PT ;  /* 0xff0000ff2f227812 */ /* 0x000fc400078ec0ff */
        /* <DEDUP_REMOVED lines=10> */
[----:B------:R-:W-:-:S02]  /*8630*/  SHF.R.U32.HI R41, RZ, 0x10, R45 ;  /* 0x00000010ff297819 */ /* 0x000fc4000001162d */
[-C--:B------:R-:W-:Y:S01]  /*8640*/  FMUL.FTZ R45, R34, R39.reuse ;  /* 0x00000027222d7220 */ /* 0x080fe20000410000 */
[----:B------:R-:W-:Y:S02]  /*8650*/  HADD2.F32 R37, -RZ, R36.H0_H0 ;  /* 0x20000024ff257230 */ /* 0x000fe40000004100 */
[----:B------:R-:W-:Y:S01]  /*8660*/  FMUL.FTZ R39, R30, R39 ;  /* 0x000000271e277220 */ /* 0x000fe20000410000 */
[----:B------:R-:W-:Y:S01]  /*8670*/  SHF.R.U32.HI R43, RZ, 0x10, R47 ;  /* 0x00000010ff2b7819 */ /* 0x000fe2000001162f */
[----:B------:R-:W-:Y:S01]  /*8680*/  IMAD.U32 R41, R41, 0x10000, RZ ;  /* 0x0001000029297824 */ /* 0x000fe200078e00ff */
[----:B------:R-:W-:Y:S01]  /*8690*/  F2FP.F16.E4M3.UNPACK_B R107, R107 ;  /* 0x0000006bff6b723e */ /* 0x000fe200020006ff */
[-C--:B------:R-:W-:Y:S01]  /*86a0*/  FFMA.FTZ R42, R34, R37.reuse, R39 ;  /* 0x00000025222a7223 */ /* 0x080fe20000010027 */
[----:B------:R-:W-:Y:S01]  /*86b0*/  FFMA.FTZ R45, R30, R37, -R45 ;  /* 0x000000251e2d7223 */ /* 0x000fe2000001082d */
[----:B------:R-:W-:Y:S01]  /*86c0*/  HADD2.F32 R39, -RZ, R38.H1_H1 ;  /* 0x30000026ff277230 */ /* 0x000fe20000004100 */
[----:B------:R-:W-:Y:S01]  /*86d0*/  F2FP.F16.E4M3.UNPACK_B R32, R32 ;  /* 0x00000020ff20723e */ /* 0x000fe200020006ff */
[----:B------:R-:W-:Y:S01]  /*86e0*/  HADD2.F32 R34, -RZ, R33.H1_H1 ;  /* 0x30000021ff227230 */ /* 0x000fe20000004100 */
[----:B------:R-:W-:Y:S01]  /*86f0*/  F2FP.F16.E4M3.UNPACK_B R28, R28 ;  /* 0x0000001cff1c723e */ /* 0x000fe200020006ff */
[----:B------:R-:W-:Y:S01]  /*8700*/  HADD2.F32 R30, -RZ, R29.H1_H1 ;  /* 0x3000001dff1e7230 */ /* 0x000fe20000004100 */
[----:B------:R-:W-:Y:S01]  /*8710*/  LOP3.LUT R10, R6, 0xff0000, R41, 0xf8, !PT ;  /* 0x00ff0000060a7812 */ /* 0x000fe200078ef829 */
[----:B------:R-:W-:-:S02]  /*8720*/  IMAD.U32 R43, R43, 0x10000, RZ ;  /* 0x000100002b2b7824 */ /* 0x000fc400078e00ff */
[----:B------:R-:W-:Y:S01]  /*8730*/  FMUL.FTZ R41, R34, R39 ;  /* 0x0000002722297220 */ /* 0x000fe20000410000 */
[----:B------:R-:W-:Y:S01]  /*8740*/  HADD2.F32 R37, -RZ, R36.H1_H1 ;  /* 0x30000024ff257230 */ /* 0x000fe20000004100 */
[----:B------:R-:W-:Y:S01]  /*8750*/  F2FP.F16.E4M3.UNPACK_B R105, R105 ;  /* 0x00000069ff69723e */ /* 0x000fe200020006ff */
[----:B------:R-:W-:Y:S02]  /*8760*/  HADD2.F32 R36, -RZ, R107.H0_H0 ;  /* 0x2000006bff247230 */ /* 0x000fe40000004100 */
        /* <DEDUP_REMOVED lines=8> */
[----:B------:R-:W-:Y:S01]  /*87f0*/  FMUL.FTZ R36, R29, R36 ;  /* 0x000000241d247220 */ /* 0x000fe20000410000 */
[----:B------:R-:W-:Y:S01]  /*8800*/  HADD2.F32 R107, -RZ, R107.H1_H1 ;  /* 0x3000006bff6b7230 */ /* 0x000fe20000004100 */
[----:B------:R-:W-:Y:S01]  /*8810*/  F2FP.SATFINITE.E4M3.F32.PACK_AB_MERGE_C R42, R43, R42, RZ ;  /* 0x0000002a2b2a723e */ /* 0x000fe200048070ff */
[----:B------:R-:W-:Y:S02]  /*8820*/  HADD2.F32 R32, -RZ, R32.H1_H1 ;  /* 0x30000020ff207230 */ /* 0x000fe40000004100 */
[-C--:B------:R-:W-:Y:S01]  /*8830*/  FFMA.FTZ R39, R33, R30.reuse, R36 ;  /* 0x0000001e21277223 */ /* 0x080fe20000010024 */
[----:B------:R-:W-:Y:S02]  /*8840*/  HADD2.F32 R28, -RZ, R28.H1_H1 ;  /* 0x3000001cff1c7230 */ /* 0x000fe40000004100 */
[----:B------:R-:W-:Y:S01]  /*8850*/  FFMA.FTZ R38, R29, R30, -R34 ;  /* 0x0000001e1d267223 */ /* 0x000fe20000010822 */
[----:B------:R-:W-:-:S02]  /*8860*/  HADD2.F32 R105, -RZ, R105.H1_H1 ;  /* 0x30000069ff697230 */ /* 0x000fc40000004100 */
[-C--:B------:R-:W-:Y:S01]  /*8870*/  FMUL.FTZ R33, R32, R107.reuse ;  /* 0x0000006b20217220 */ /* 0x080fe20000410000 */
[-C--:B------:R-:W-:Y:S01]  /*8880*/  F2FP.F16.E4M3.UNPACK_B R29, R106.reuse.H1 ;  /* 0x0000006aff1d723e */ /* 0x080fe200030006ff */
[C---:B------:R-:W-:Y:S01]  /*8890*/  FMUL.FTZ R107, R28.reuse, R107 ;  /* 0x0000006b1c6b7220 */ /* 0x040fe20000410000 */
[----:B------:R-:W-:Y:S01]  /*88a0*/  F2FP.F16.E4M3.UNPACK_B R30, R35.H1 ;  /* 0x00000023ff1e723e */ /* 0x000fe200030006ff */
[----:B------:R-:W-:Y:S01]  /*88b0*/  FFMA.FTZ R41, R28, R105, -R33 ;  /* 0x000000691c297223 */ /* 0x000fe20000010821 */
[----:B------:R-:W-:Y:S01]  /*88c0*/  F2FP.F16.E4M3.UNPACK_B R34, R103.H1 ;  /* 0x00000067ff22723e */ /* 0x000fe200030006ff */
[--C-:B------:R-:W-:Y:S01]  /*88d0*/  HADD2.F32 R36, -RZ, R29.reuse.H0_H0 ;  /* 0x2000001dff247230 */ /* 0x100fe20000004100 */
[----:B------:R-:W-:Y:S01]  /*88e0*/  F2FP.F16.E4M3.UNPACK_B R28, R31.H1 ;  /* 0x0000001fff1c723e */ /* 0x000fe200030006ff */
[----:B------:R-:W-:Y:S02]  /*88f0*/  HADD2.F32 R33, -RZ, R30.H0_H0 ;  /* 0x2000001eff217230 */ /* 0x000fe40000004100 */
[----:B------:R-:W-:Y:S01]  /*8900*/  FFMA.FTZ R40, R32, R105, R107 ;  /* 0x0000006920287223 */ /* 0x000fe2000001006b */
[----:B------:R-:W-:Y:S01]  /*8910*/  HADD2.F32 R37, -RZ, R29.H1_H1 ;  /* 0x3000001dff257230 */ /* 0x000fe20000004100 */
[----:B------:R-:W-:Y:S01]  /*8920*/  F2FP.F16.E4M3.UNPACK_B R106, R106 ;  /* 0x0000006aff6a723e */ /* 0x000fe200020006ff */
[----:B------:R-:W-:-:S02]  /*8930*/  HADD2.F32 R29, -RZ, R28.H0_H0 ;  /* 0x2000001cff1d7230 */ /* 0x000fc40000004100 */
[-C--:B------:R-:W-:Y:S01]  /*8940*/  FMUL.FTZ R46, R33, R36.reuse ;  /* 0x00000024212e7220 */ /* 0x080fe20000410000 */
[----:B------:R-:W-:Y:S01]  /*8950*/  HADD2.F32 R32, -RZ, R34.H0_H0 ;  /* 0x20000022ff207230 */ /* 0x000fe20000004100 */
[----:B------:R-:W-:Y:S01]  /*8960*/  F2FP.F16.E4M3.UNPACK_B R31, R31 ;  /* 0x0000001fff1f723e */ /* 0x000fe200020006ff */
[----:B------:R-:W-:Y:S02]  /*8970*/  HADD2.F32 R30, -RZ, R30.H1_H1 ;  /* 0x3000001eff1e7230 */ /* 0x000fe40000004100 */
[C---:B------:R-:W-:Y:S01]  /*8980*/  FMUL.FTZ R36, R29.reuse, R36 ;  /* 0x000000241d247220 */ /* 0x040fe20000410000 */
[----:B------:R-:W-:Y:S02]  /*8990*/  HADD2.F32 R28, -RZ, R28.H1_H1 ;  /* 0x3000001cff1c7230 */ /* 0x000fe40000004100 */
[-C--:B------:R-:W-:Y:S01]  /*89a0*/  FFMA.FTZ R47, R29, R32.reuse, -R46 ;  /* 0x000000201d2f7223 */ /* 0x080fe2000001082e */
[----:B------:R-:W-:Y:S02]  /*89b0*/  HADD2.F32 R29, -RZ, R34.H1_H1 ;  /* 0x30000022ff1d7230 */ /* 0x000fe40000004100 */
[----:B------:R-:W-:Y:S01]  /*89c0*/  FMUL.FTZ R97, R30, R37 ;  /* 0x000000251e617220 */ /* 0x000fe20000410000 */
[----:B------:R-:W-:Y:S01]  /*89d0*/  F2FP.F16.E4M3.UNPACK_B R35, R35 ;  /* 0x00000023ff23723e */ /* 0x000fe200020006ff */
[C---:B------:R-:W-:Y:S01]  /*89e0*/  FMUL.FTZ R37, R28.reuse, R37 ;  /* 0x000000251c257220 */ /* 0x040fe20000410000 */
[----:B------:R-:W-:Y:S01]  /*89f0*/  FFMA.FTZ R96, R33, R32, R36 ;  /* 0x0000002021607223 */ /* 0x000fe20000010024 */
[----:B--2---:R-:W-:Y:S01]  /*8a00*/  FFMA.FTZ R102, R28, R29, -R97 ;  /* 0x0000001d1c667223 */ /* 0x004fe20000010861 */
[----:B------:R-:W-:Y:S01]  /*8a10*/  F2FP.F16.E4M3.UNPACK_B R103, R103 ;  /* 0x00000067ff67723e */ /* 0x000fe200020006ff */
[----:B------:R-:W-:Y:S01]  /*8a20*/  FFMA.FTZ R97, R30, R29, R37 ;  /* 0x0000001d1e617223 */ /* 0x000fe20000010025 */
[--C-:B------:R-:W-:Y:S01]  /*8a30*/  HADD2.F32 R33, -RZ, R106.reuse.H0_H0 ;  /* 0x2000006aff217230 */ /* 0x100fe20000004100 */
[----:B------:R-:W-:Y:S01]  /*8a40*/  F2FP.SATFINITE.E4M3.F32.PACK_AB_MERGE_C R44, R44, R45, RZ ;  /* 0x0000002d2c2c723e */ /* 0x000fe200048070ff */
[----:B------:R-:W-:Y:S01]  /*8a50*/  HADD2.F32 R28, -RZ, R31.H0_H0 ;  /* 0x2000001fff1c7230 */ /* 0x000fe20000004100 */
[----:B------:R-:W-:Y:S01]  /*8a60*/  F2FP.SATFINITE.E4M3.F32.PACK_AB_MERGE_C R47, R102, R47, RZ ;  /* 0x0000002f662f723e */ /* 0x000fe200048070ff */
[----:B------:R-:W-:Y:S01]  /*8a70*/  HADD2.F32 R29, -RZ, R35.H0_H0 ;  /* 0x20000023ff1d7230 */ /* 0x000fe20000004100 */
[----:B------:R-:W-:Y:S01]  /*8a80*/  F2FP.SATFINITE.E4M3.F32.PACK_AB_MERGE_C R43, R97, R96, RZ ;  /* 0x00000060612b723e */ /* 0x000fe200048070ff */
[----:B------:R-:W-:-:S02]  /*8a90*/  HADD2.F32 R106, -RZ, R106.H1_H1 ;  /* 0x3000006aff6a7230 */ /* 0x000fc40000004100 */
[CC--:B------:R-:W-:Y:S01]  /*8aa0*/  FMUL.FTZ R34, R28.reuse, R33.reuse ;  /* 0x000000211c227220 */ /* 0x0c0fe20000410000 */
        /* <DEDUP_REMOVED lines=11> */
[-C--:B------:R-:W-:Y:S01]  /*8b60*/  FFMA.FTZ R46, R31, R32.reuse, -R36 ;  /* 0x000000201f2e7223 */ /* 0x080fe20000010824 */
[----:B------:R-:W-:Y:S01]  /*8b70*/  F2FP.F16.E4M3.UNPACK_B R28, R5 ;  /* 0x00000005ff1c723e */ /* 0x000fe200020006ff */
[----:B------:R-:W-:Y:S01]  /*8b80*/  FFMA.FTZ R35, R35, R32, R106 ;  /* 0x0000002023237223 */ /* 0x000fe2000001006a */
[----:B------:R-:W-:Y:S01]  /*8b90*/  F2FP.F16.E4M3.UNPACK_B R32, R8 ;  /* 0x00000008ff20723e */ /* 0x000fe200020006ff */
[----:B------:R-:W-:Y:S01]  /*8ba0*/  HADD2.F32 R31, -RZ, R30.H0_H0 ;  /* 0x2000001eff1f7230 */ /* 0x000fe20000004100 */
[----:B------:R-:W-:Y:S01]  /*8bb0*/  F2FP.SATFINITE.E4M3.F32.PACK_AB_MERGE_C R96, R41, R38, R44 ;  /* 0x000000262960723e */ /* 0x000fe2000480702c */
[----:B------:R-:W-:Y:S01]  /*8bc0*/  HADD2.F32 R36, -RZ, R33.H0_H0 ;  /* 0x20000021ff247230 */ /* 0x000fe20000004100 */
[----:B----4-:R-:W-:Y:S01]  /*8bd0*/  F2FP.SATFINITE.E4M3.F32.PACK_AB_MERGE_C R99, R35, R34, R43 ;  /* 0x000000222363723e */ /* 0x010fe2000480702b */
[----:B------:R-:W-:Y:S01]  /*8be0*/  HADD2.F32 R29, -RZ, R28.H0_H0 ;  /* 0x2000001cff1d7230 */ /* 0x000fe20000004100 */
[----:B------:R-:W-:Y:S01]  /*8bf0*/  F2FP.SATFINITE.E4M3.F32.PACK_AB_MERGE_C R46, R46, R37, R47 ;  /* 0x000000252e2e723e */ /* 0x000fe2000480702f */
        /* <DEDUP_REMOVED lines=9> */
[----:B------:R-:W-:Y:S01]  /*8c90*/  FMUL.FTZ R35, R30, R33 ;  /* 0x000000211e237220 */ /* 0x000fe20000410000 */
[----:B------:R-:W-:Y:S01]  /*8ca0*/  F2FP.F16.E4M3.UNPACK_B R5, R5.H1 ;  /* 0x00000005ff05723e */ /* 0x000fe200030006ff */
[C---:B------:R-:W-:Y:S01]  /*8cb0*/  FMUL.FTZ R33, R28.reuse, R33 ;  /* 0x000000211c217220 */ /* 0x040fe20000410000 */
[----:B------:R-:W-:Y:S01]  /*8cc0*/  F2FP.F16.E4M3.UNPACK_B R29, R9.H1 ;  /* 0x00000009ff1d723e */ /* 0x000fe200030006ff */
[----:B------:R-:W-:Y:S01]  /*8cd0*/  FFMA.FTZ R37, R28, R31, -R35 ;  /* 0x0000001f1c257223 */ /* 0x000fe20000010823 */
[----:B------:R-:W-:Y:S01]  /*8ce0*/  F2FP.F16.E4M3.UNPACK_B R28, R10.H1 ;  /* 0x0000000aff1c723e */ /* 0x000fe200030006ff */
[----:B------:R-:W-:Y:S01]  /*8cf0*/  HADD2.F32 R9, -RZ, R5.H0_H0 ;  /* 0x20000005ff097230 */ /* 0x000fe20000004100 */
[----:B------:R-:W-:Y:S01]  /*8d00*/  F2FP.SATFINITE.E4M3.F32.PACK_AB_MERGE_C R97, R40, R39, R42 ;  /* 0x000000272861723e */ /* 0x000fe2000480702a */
[----:B------:R-:W-:Y:S01]  /*8d10*/  FFMA.FTZ R39, R30, R31, R33 ;  /* 0x0000001f1e277223 */ /* 0x000fe20000010021 */
[--C-:B------:R-:W-:Y:S01]  /*8d20*/  HADD2.F32 R10, -RZ, R29.reuse.H0_H0 ;  /* 0x2000001dff0a7230 */ /* 0x100fe20000004100 */
[----:B------:R-:W-:Y:S01]  /*8d30*/  F2FP.F16.E4M3.UNPACK_B R8, R8.H1 ;  /* 0x00000008ff08723e */ /* 0x000fe200030006ff */
[----:B------:R-:W-:Y:S01]  /*8d40*/  HADD2.F32 R30, -RZ, R28.H0_H0 ;  /* 0x2000001cff1e7230 */ /* 0x000fe20000004100 */
[----:B------:R-:W-:Y:S01]  /*8d50*/  F2FP.F16.E4M3.UNPACK_B R33, R6.H1 ;  /* 0x00000006ff21723e */ /* 0x000fe200030006ff */
[----:B------:R-:W-:-:S02]  /*8d60*/  HADD2.F32 R29, -RZ, R29.H1_H1 ;  /* 0x3000001dff1d7230 */ /* 0x000fc40000004100 */
[----:B------:R-:W-:Y:S02]  /*8d70*/  HADD2.F32 R32, -RZ, R28.H1_H1 ;  /* 0x3000001cff207230 */ /* 0x000fe40000004100 */
[CC--:B------:R-:W-:Y:S01]  /*8d80*/  FMUL.FTZ R34, R10.reuse, R30.reuse ;  /* 0x0000001e0a227220 */ /* 0x0c0fe20000410000 */
[----:B------:R-:W-:Y:S02]  /*8d90*/  HADD2.F32 R5, -RZ, R5.H1_H1 ;  /* 0x30000005ff057230 */ /* 0x000fe40000004100 */
[----:B------:R-:W-:Y:S01]  /*8da0*/  FMUL.FTZ R31, R9, R30 ;  /* 0x0000001e091f7220 */ /* 0x000fe20000410000 */
[--C-:B------:R-:W-:Y:S02]  /*8db0*/  HADD2.F32 R28, -RZ, R8.reuse.H0_H0 ;  /* 0x20000008ff1c7230 */ /* 0x100fe40000004100 */
[-C--:B------:R-:W-:Y:S01]  /*8dc0*/  FMUL.FTZ R30, R29, R32.reuse ;  /* 0x000000201d1e7220 */ /* 0x080fe20000410000 */
[----:B------:R-:W-:Y:S02]  /*8dd0*/  HADD2.F32 R8, -RZ, R8.H1_H1 ;  /* 0x30000008ff087230 */ /* 0x000fe40000004100 */
[----:B------:R-:W-:Y:S01]  /*8de0*/  FMUL.FTZ R32, R5, R32 ;  /* 0x0000002005207220 */ /* 0x000fe20000410000 */
[----:B------:R-:W-:Y:S01]  /*8df0*/  FFMA.FTZ R41, R10, R28, R31 ;  /* 0x0000001c0a297223 */ /* 0x000fe2000001001f */
[----:B------:R-:W-:-:S02]  /*8e00*/  F2FP.F16.E4M3.UNPACK_B R10, R11 ;  /* 0x0000000bff0a723e */ /* 0x000fc400020006ff */
[----:B------:R-:W-:Y:S01]  /*8e10*/  FFMA.FTZ R42, R29, R8, R32 ;  /* 0x000000081d2a7223 */ /* 0x000fe20000010020 */
[----:B------:R-:W-:Y:S01]  /*8e20*/  F2FP.F16.E4M3.UNPACK_B R32, R6 ;  /* 0x00000006ff20723e */ /* 0x000fe200020006ff */
[----:B------:R-:W-:Y:S01]  /*8e30*/  FFMA.FTZ R43, R5, R8, -R30 ;  /* 0x00000008052b7223 */ /* 0x000fe2000001081e */
[-C--:B------:R-:W-:Y:S01]  /*8e40*/  F2FP.F16.E4M3.UNPACK_B R5, R7.reuse ;  /* 0x00000007ff05723e */ /* 0x080fe200020006ff */
        /* <DEDUP_REMOVED lines=14> */
[----:B------:R-:W-:Y:S02]  /*8f30*/  HADD2.F32 R4, -RZ, R11.H0_H0 ;  /* 0x2000000bff047230 */ /* 0x000fe40000004100 */
[----:B------:R-:W-:Y:S01]  /*8f40*/  FMUL.FTZ R47, R9, R34 ;  /* 0x00000022092f7220 */ /* 0x000fe20000410000 */
[----:B------:R-:W-:Y:S02]  /*8f50*/  HADD2.F32 R30, -RZ, R29.H0_H0 ;  /* 0x2000001dff1e7230 */ /* 0x000fe40000004100 */
[----:B------:R-:W-:Y:S01]  /*8f60*/  FFMA.FTZ R45, R8, R31, -R45 ;  /* 0x0000001f082d7223 */ /* 0x000fe2000001082d */
[----:B------:R-:W-:-:S02]  /*8f70*/  HADD2.F32 R11, -RZ, R11.H1_H1 ;  /* 0x3000000bff0b7230 */ /* 0x000fc40000004100 */
[C---:B------:R-:W-:Y:S01]  /*8f80*/  FMUL.FTZ R44, R4.reuse, R34 ;  /* 0x00000022042c7220 */ /* 0x040fe20000410000 */
[----:B------:R-:W-:Y:S02]  /*8f90*/  HADD2.F32 R8, -RZ, R33.H1_H1 ;  /* 0x30000021ff087230 */ /* 0x000fe40000004100 */
[-C--:B------:R-:W-:Y:S01]  /*8fa0*/  FFMA.FTZ R47, R4, R30.reuse, R47 ;  /* 0x0000001e042f7223 */ /* 0x080fe2000001002f */
[----:B------:R-:W-:Y:S02]  /*8fb0*/  HADD2.F32 R7, -RZ, R7.H1_H1 ;  /* 0x30000007ff077230 */ /* 0x000fe40000004100 */
[----:B------:R-:W-:Y:S01]  /*8fc0*/  FFMA.FTZ R35, R28, R31, R35 ;  /* 0x0000001f1c237223 */ /* 0x000fe20000010023 */
[----:B------:R-:W-:Y:S02]  /*8fd0*/  HADD2.F32 R10, -RZ, R10.H1_H1 ;  /* 0x3000000aff0a7230 */ /* 0x000fe40000004100 */
[----:B------:R-:W-:Y:S01]  /*8fe0*/  FFMA.FTZ R44, R9, R30, -R44 ;  /* 0x0000001e092c7223 */ /* 0x000fe2000001082c */
[----:B------:R-:W-:-:S02]  /*8ff0*/  HADD2.F32 R32, -RZ, R32.H1_H1 ;  /* 0x30000020ff207230 */ /* 0x000fc40000004100 */
[-C--:B------:R-:W-:Y:S01]  /*9000*/  FMUL.FTZ R28, R11, R8.reuse ;  /* 0x000000080b1c7220 */ /* 0x080fe20000410000 */
[----:B------:R-:W-:Y:S02]  /*9010*/  HADD2.F32 R5, -RZ, R5.H1_H1 ;  /* 0x30000005ff057230 */ /* 0x000fe40000004100 */
[----:B------:R-:W-:Y:S01]  /*9020*/  FMUL.FTZ R30, R7, R8 ;  /* 0x00000008071e7220 */ /* 0x000fe20000410000 */
        /* <DEDUP_REMOVED lines=13> */
[----:B------:R-:W-:-:S02]  /*9100*/  F2FP.SATFINITE.E4M3.F32.PACK_AB_MERGE_C R30, R30, R47, RZ ;  /* 0x0000002f1e1e723e */ /* 0x000fc400048070ff */
[----:B------:R-:W-:Y:S01]  /*9110*/  F2FP.SATFINITE.E4M3.F32.PACK_AB_MERGE_C R7, R8, R45, R7 ;  /* 0x0000002d0807723e */ /* 0x000fe20004807007 */
[----:B------:R-:W-:Y:S01]  /*9120*/  IMAD.MOV.U32 R8, RZ, RZ, R97 ;  /* 0x000000ffff087224 */ /* 0x000fe200078e0061 */
[----:B------:R-:W-:Y:S01]  /*9130*/  F2FP.SATFINITE.E4M3.F32.PACK_AB_MERGE_C R11, R6, R35, R30 ;  /* 0x00000023060b723e */ /* 0x000fe2000480701e */
[----:B------:R-:W-:Y:S01]  /*9140*/  IMAD.MOV.U32 R6, RZ, RZ, R46 ;  /* 0x000000ffff067224 */ /* 0x000fe200078e002e */
[----:B------:R-:W-:-:S07]  /*9150*/  F2FP.SATFINITE.E4M3.F32.PACK_AB_MERGE_C R9, R39, R36, R41 ;  /* 0x000000242709723e */ /* 0x000fce0004807029 */
.L_x_9136:
[----:B------:R-:W-:Y:S05]  /*9160*/  BSYNC B1 ;  /* 0x0000000000017941 */ /* 0x000fea0003800000 */
.L_x_9135:
[----:B0-----:R0:W-:Y:S01]  /*9170*/  ST.E.128 desc[UR60][R12.64], R4 ;  /* 0x000000040c007985 */ /* 0x0011e2000c101d3c */
[----:B------:R-:W-:-:S13]  /*9180*/  ISETP.GE.AND P2, PT, R15, R109, PT ;  /* 0x0000006d0f00720c */ /* 0x000fda0003f46270 */
[----:B------:R-:W-:Y:S05]  /*9190*/  @P2 BRA `(.L_x_9114) ;  /* 0x0000000400642947 */ /* 0x000fea0003800000 */
[----:B------:R-:W-:-:S04]  /*91a0*/  IADD3 R14, P2, R15, R14, RZ ;  /* 0x0000000e0f0e7210 */ /* 0x000fc80007f5e0ff */
[----:B------:R-:W-:-:S05]  /*91b0*/  LEA.HI.X.SX32 R15, R15, R100, 0x1, P2 ;  /* 0x000000640f0f7211 */ /* 0x000fca00010f0eff */
[----:B------:R0:W-:Y:S01]  /*91c0*/  ST.E.128 desc[UR60][R14.64], R8 ;  /* 0x000000080e007985 */ /* 0x0001e2000c101d3c */
[----:B------:R-:W-:Y:S05]  /*91d0*/  BRA `(.L_x_9114) ;  /* 0x0000000400547947 */ /* 0x000fea0003800000 */
.L_x_9084:
[----:B------:R-:W-:-:S13]  /*91e0*/  ISETP.NE.AND P5, PT, R198, 0x3, PT ;  /* 0x00000003c600780c */ /* 0x000fda0003fa5270 */
[----:B------:R-:W-:Y:S05]  /*91f0*/  @!P5 BRA `(.L_x_9137) ;  /* 0x000000000004d947 */ /* 0x000fea0003800000 */
[----:B------:R-:W-:Y:S01]  /*9200*/  BPT.TRAP 0x1 ;  /* 0x000000040000795c */ /* 0x000fe20000300000 */
.L_x_9137:
[----:B------:R-:W-:Y:S01]  /*9210*/  IMAD R86, R191, 0x8, R17 ;  /* 0x00000008bf567824 */ /* 0x000fe200078e0211 */
[----:B------:R-:W-:Y:S01]  /*9220*/  SHF.L.U32 R98, R201, 0x1f, RZ ;  /* 0x0000001fc9627819 */ /* 0x000fe200000006ff */
[----:B------:R-:W-:Y:S01]  /*9230*/  BSSY B1, `(.L_x_9138) ;  /* 0x0000004000017945 */ /* 0x000fe20003800000 */
[----:B------:R-:W-:Y:S02]  /*9240*/  SHF.R.S32.HI R93, RZ, 0x1f, R92 ;  /* 0x0000001fff5d7819 */ /* 0x000fe4000001145c */
[----:B------:R-:W0:Y:S02]  /*9250*/  SYNCS.PHASECHK.TRANS64.TRYWAIT P2, [R86+URZ+0x22890], R98 ;  /* 0x02289062560075a7 */ /* 0x000e24000804017f */
[----:B0-----:R-:W-:Y:S05]  /*9260*/  @!P2 BRA `(.L_x_9139) ;  /* 0x000002840064a947 */ /* 0x001fea0003800000 */
.L_x_9497:
[----:B------:R-:W-:Y:S05]  /*9270*/  BSYNC B1 ;  /* 0x0000000000017941 */ /* 0x000fea0003800000 */
.L_x_9138:
        /* <DEDUP_REMOVED lines=25> */
.L_x_9501:
[----:B------:R-:W-:Y:S04]  /*9410*/  BSSY B1, `(.L_x_9141) ;  /* 0x000000d000017945 */ /* 0x000fe80003800000 */
[----:B------:R-:W-:Y:S05]  /*9420*/  @!P2 BRA `(.L_x_9142) ;  /* 0x00000000002ca947 */ /* 0x000fea0003800000 */
[----:B------:R-:W-:Y:S02]  /*9430*/  ULDC UR4, c[0x0][0x2f4] ;  /* 0x0000bd0000047ab9 */ /* 0x000fe40000000800 */
[----:B------:R-:W-:-:S13]  /*9440*/  ISETP.GE.AND P2, PT, R18, UR4, PT ;  /* 0x0000000412007c0c */ /* 0x000fda000bf46270 */
[----:B---3--:R-:W-:-:S05]  /*9450*/  @!P2 IADD3 R10, P3, R18, R14, RZ ;  /* 0x0000000e120aa210 */ /* 0x008fca0007f7e0ff */
[----:B--2---:R-:W-:Y:S01]  /*9460*/  @!P2 IMAD.X R11, R4, 0x1, R19, P3 ;  /* 0x00000001040ba824 */ /* 0x004fe200018e0613 */
[----:B------:R-:W-:-:S13]  /*9470*/  ISETP.GE.AND P3, PT, R23, UR4, PT ;  /* 0x0000000417007c0c */ /* 0x000fda000bf66270 */
[----:B------:R-:W-:-:S05]  /*9480*/  @!P3 IADD3 R14, P4, R23, R14, RZ ;  /* 0x0000000e170eb210 */ /* 0x000fca0007f9e0ff */
[----:B------:R-:W-:Y:S02]  /*9490*/  @!P3 IMAD.X R15, R4, 0x1, R193, P4 ;  /* 0x00000001040fb824 */ /* 0x000fe400020e06c1 */
[----:B------:R-:W2:Y:S04]  /*94a0*/  @!P2 LDS.128 R4, [R90+0x18400] ;  /* 0x018400005a04a984 */ /* 0x000ea80000000c00 */
[----:B--2---:R-:W-:Y:S04]  /*94b0*/  @!P2 ST.E.128 desc[UR60][R10.64], R4 ;  /* 0x000000040a00a985 */ /* 0x004fe8000c101d3c */
[----:B------:R-:W2:Y:S04]  /*94c0*/  @!P3 LDS.128 R4, [R89+0x18400] ;  /* 0x018400005904b984 */ /* 0x000ea80000000c00 */
[----:B--2---:R4:W-:Y:S02]  /*94d0*/  @!P3 ST.E.128 desc[UR60][R14.64], R4 ;  /* 0x000000040e00b985 */ /* 0x0049e4000c101d3c */
.L_x_9142:
[----:B------:R-:W-:Y:S05]  /*94e0*/  BSYNC B1 ;  /* 0x0000000000017941 */ /* 0x000fea0003800000 */
.L_x_9141:
[----:B------:R-:W-:-:S03]  /*94f0*/  UMOV UR4, 0xffffffff ;  /* 0xffffffff00047882 */ /* 0x000fc60000000000 */
[----:B------:R-:W-:Y:S05]  /*9500*/  BRA.DIV UR4, `(.L_x_9143) ;  /* 0x0000028604187947 */ /* 0x000fea000b800000 */
[----:B--2-4-:R2:W4:Y:S04]  /*9510*/  SHFL.IDX PT, R4, R9, 0x1, 0x1c1f ;  /* 0x003c1f0009047f89 */ /* 0x01452800000e0000 */
[----:B---3--:R2:W3:Y:S02]  /*9520*/  SHFL.IDX PT, R14, R8, 0x1, 0x1c1f ;  /* 0x003c1f00080e7f89 */ /* 0x0084e400000e0000 */
.L_x_9505:
        /* <DEDUP_REMOVED lines=14> */
.L_x_9145:
[----:B------:R-:W-:Y:S05]  /*9610*/  BSYNC B1 ;  /* 0x0000000000017941 */ /* 0x000fea0003800000 */
.L_x_9144:
[----:B------:R-:W-:-:S03]  /*9620*/  UMOV UR4, 0xffffffff ;  /* 0xffffffff00047882 */ /* 0x000fc60000000000 */
[----:B------:R-:W-:Y:S05]  /*9630*/  BRA.DIV UR4, `(.L_x_9146) ;  /* 0x0000028604147947 */ /* 0x000fea000b800000 */
[----:B---34-:R3:W4:Y:S04]  /*9640*/  SHFL.IDX PT, R4, R9, 0x2, 0x1c1f ;  /* 0x005c1f0009047f89 */ /* 0x01872800000e0000 */
[----:B------:R3:W0:Y:S02]  /*9650*/  SHFL.IDX PT, R14, R8, 0x2, 0x1c1f ;  /* 0x005c1f00080e7f89 */ /* 0x00062400000e0000 */
.L_x_9509:
[----:B------:R-:W-:-:S13]  /*9660*/  ISETP.GE.AND P2, PT, R28, 0x81, PT ;  /* 0x000000811c00780c */ /* 0x000fda0003f46270 */
[----:B------:R-:W-:Y:S05]  /*9670*/  @!P2 BRA `(.L_x_9114) ;  /* 0x00000000002ca947 */ /* 0x000fea0003800000 */
[----:B------:R-:W-:Y:S02]  /*9680*/  ULDC UR4, c[0x0][0x2f4] ;  /* 0x0000bd0000047ab9 */ /* 0x000fe40000000800 */
[----:B------:R-:W-:-:S13]  /*9690*/  ISETP.GE.AND P2, PT, R18, UR4, PT ;  /* 0x0000000412007c0c */ /* 0x000fda000bf46270 */
[----:B0123--:R-:W-:-:S05]  /*96a0*/  @!P2 IADD3 R8, P3, R18, R14, RZ ;  /* 0x0000000e1208a210 */ /* 0x00ffca0007f7e0ff */
        /* <DEDUP_REMOVED lines=8> */
.L_x_9114:
[----:B------:R-:W-:Y:S05]  /*9730*/  BSYNC B0 ;  /* 0x0000000000007941 */ /* 0x000fea0003800000 */
.L_x_9083:
        /* <DEDUP_REMOVED lines=16> */
.L_x_9148:
[----:B------:R-:W-:Y:S05]  /*9840*/  BSYNC B0 ;  /* 0x0000000000007941 */ /* 0x000fea0003800000 */
.L_x_9147:
[----:B------:R-:W0:Y:S01]  /*9850*/  SYNCS.PHASECHK.TRANS64.TRYWAIT P3, [R86+URZ+0x228b0], R98 ;  /* 0x0228b062560075a7 */ /* 0x000e22000806017f */
[----:B------:R-:W-:Y:S04]  /*9860*/  BSSY B0, `(.L_x_9149) ;  /* 0x0000002000007945 */ /* 0x000fe80003800000 */
[----:B0-----:R-:W-:Y:S05]  /*9870*/  @!P3 BRA `(.L_x_9150) ;  /* 0x0000028000ccb947 */ /* 0x001fea0003800000 */
.L_x_9510:
[----:B------:R-:W-:Y:S05]  /*9880*/  BSYNC B0 ;  /* 0x0000000000007941 */ /* 0x000fea0003800000 */
.L_x_9149:
        /* <DEDUP_REMOVED lines=22> */
[----:B------:R-:W-:Y:S02]  /*99f0*/  ULDC UR4, c[0x0][0x2f4] ;  /* 0x0000bd0000047ab9 */ /* 0x000fe40000000800 */
[----:B------:R-:W-:-:S13]  /*9a00*/  ISETP.GE.AND P3, PT, R18, UR4, PT ;  /* 0x0000000412007c0c */ /* 0x000fda000bf66270 */
[----:B-1234-:R-:W-:-:S05]  /*9a10*/  @!P3 IADD3 R8, P4, R18, R10, RZ ;  /* 0x0000000a1208b210 */ /* 0x01efca0007f9e0ff */
        /* <DEDUP_REMOVED lines=8> */
.L_x_9152:
[----:B------:R-:W-:Y:S05]  /*9aa0*/  BSYNC B0 ;  /* 0x0000000000007941 */ /* 0x000fea0003800000 */
.L_x_9151:
[----:B------:R-:W-:Y:S01]  /*9ab0*/  ISETP.GE.AND P3, PT, R95, 0x41, PT ;  /* 0x000000415f00780c */ /* 0x000fe20003f66270 */
[----:B0-----:R0:W0:Y:S01]  /*9ac0*/  SHFL.IDX PT, R4, R13, 0x1, 0x1c1f ;  /* 0x003c1f000d047f89 */ /* 0x00102200000e0000 */
[----:B------:R-:W-:Y:S03]  /*9ad0*/  BSSY B0, `(.L_x_9153) ;  /* 0x000000e000007945 */ /* 0x000fe60003800000 */
[----:B----4-:R4:W0:Y:S08]  /*9ae0*/  SHFL.IDX PT, R10, R12, 0x1, 0x1c1f ;  /* 0x003c1f000c0a7f89 */ /* 0x01083000000e0000 */
[----:B----4-:R-:W-:Y:S05]  /*9af0*/  @!P3 BRA `(.L_x_9154) ;  /* 0x00000000002cb947 */ /* 0x010fea0003800000 */
[----:B------:R-:W-:Y:S02]  /*9b00*/  ULDC UR4, c[0x0][0x2f4] ;  /* 0x0000bd0000047ab9 */ /* 0x000fe40000000800 */
[----:B------:R-:W-:-:S13]  /*9b10*/  ISETP.GE.AND P3, PT, R18, UR4, PT ;  /* 0x0000000412007c0c */ /* 0x000fda000bf66270 */
[----:B0123--:R-:W-:-:S05]  /*9b20*/  @!P3 IADD3 R8, P4, R18, R10, RZ ;  /* 0x0000000a1208b210 */ /* 0x00ffca0007f9e0ff */
        /* <DEDUP_REMOVED lines=8> */
.L_x_9154:
[----:B------:R-:W-:Y:S05]  /*9bb0*/  BSYNC B0 ;  /* 0x0000000000007941 */ /* 0x000fea0003800000 */
.L_x_9153:
[----:B------:R-:W-:Y:S01]  /*9bc0*/  ISETP.GE.AND P3, PT, R95, 0x81, PT ;  /* 0x000000815f00780c */ /* 0x000fe20003f66270 */
[----:B0-----:R-:W0:Y:S01]  /*9bd0*/  SHFL.IDX PT, R13, R13, 0x2, 0x1c1f ;  /* 0x005c1f000d0d7f89 */ /* 0x001e2200000e0000 */
[----:B------:R-:W-:Y:S03]  /*9be0*/  BSSY B0, `(.L_x_9155) ;  /* 0x000000e000007945 */ /* 0x000fe60003800000 */
[----:B----4-:R4:W0:Y:S08]  /*9bf0*/  SHFL.IDX PT, R10, R12, 0x2, 0x1c1f ;  /* 0x005c1f000c0a7f89 */ /* 0x01083000000e0000 */
[----:B----4-:R-:W-:Y:S05]  /*9c00*/  @!P3 BRA `(.L_x_9156) ;  /* 0x00000000002cb947 */ /* 0x010fea0003800000 */
[----:B------:R-:W-:Y:S02]  /*9c10*/  ULDC UR4, c[0x0][0x2f4] ;  /* 0x0000bd0000047ab9 */ /* 0x000fe40000000800 */
[----:B------:R-:W-:-:S13]  /*9c20*/  ISETP.GE.AND P3, PT, R18, UR4, PT ;  /* 0x0000000412007c0c */ /* 0x000fda000bf66270 */
[----:B------:R-:W4:Y:S01]  /*9c30*/  @!P3 LDS.128 R4, [R90+0xe400] ;  /* 0x00e400005a04b984 */ /* 0x000f220000000c00 */
[----:B0123--:R-:W-:-:S05]  /*9c40*/  @!P3 IADD3 R8, P4, R18, R10, RZ ;  /* 0x0000000a1208b210 */ /* 0x00ffca0007f9e0ff */
[----:B------:R-:W-:Y:S01]  /*9c50*/  @!P3 IMAD.X R9, R13, 0x1, R19, P4 ;  /* 0x000000010d09b824 */ /* 0x000fe200020e0613 */
[----:B------:R-:W-:-:S13]  /*9c60*/  ISETP.GE.AND P4, PT, R23, UR4, PT ;  /* 0x0000000417007c0c */ /* 0x000fda000bf86270 */
[----:B------:R-:W-:-:S05]  /*9c70*/  @!P4 IADD3 R10, P5, R23, R10, RZ ;  /* 0x0000000a170ac210 */ /* 0x000fca0007fbe0ff */
[----:B------:R-:W-:Y:S01]  /*9c80*/  @!P4 IMAD.X R11, R13, 0x1, R193, P5 ;  /* 0x000000010d0bc824 */ /* 0x000fe200028e06c1 */
[----:B----4-:R-:W-:Y:S04]  /*9c90*/  @!P3 ST.E.128 desc[UR60][R8.64], R4 ;  /* 0x000000040800b985 */ /* 0x010fe8000c101d3c */
[----:B------:R-:W0:Y:S04]  /*9ca0*/  @!P4 LDS.128 R4, [R89+0xe400] ;  /* 0x00e400005904c984 */ /* 0x000e280000000c00 */
[----:B0-----:R4:W-:Y:S02]  /*9cb0*/  @!P4 ST.E.128 desc[UR60][R10.64], R4 ;  /* 0x000000040a00c985 */ /* 0x0019e4000c101d3c */
.L_x_9156:
[----:B------:R-:W-:Y:S05]  /*9cc0*/  BSYNC B0 ;  /* 0x0000000000007941 */ /* 0x000fea0003800000 */
.L_x_9155:
[----:B------:R-:W-:Y:S01]  /*9cd0*/  @!PT LDS RZ, [RZ] ;  /* 0x00000000fffff984 */ /* 0x000fe20000000800 */
[----:B------:R-:W-:Y:S01]  /*9ce0*/  @!PT LDS RZ, [RZ] ;  /* 0x00000000fffff984 */ /* 0x000fe20000000800 */
[----:B------:R-:W-:Y:S01]  /*9cf0*/  @!PT LDS RZ, [RZ] ;  /* 0x00000000fffff984 */ /* 0x000fe20000000800 */
[----:B------:R-:W-:Y:S01]  /*9d00*/  @!PT LDS RZ, [RZ] ;  /* 0x00000000fffff984 */ /* 0x000fe20000000800 */
[----:B------:R5:W-:Y:S06]  /*9d10*/  MEMBAR.ALL.CTA ;  /* 0x0000000000007992 */ /* 0x000bec0000008000 */
[----:B-----5:R-:W5:Y:S01]  /*9d20*/  FENCE.VIEW.ASYNC.S ;  /* 0x00000000000073c6 */ /* 0x020f620000000000 */
[----:B-1----:R-:W-:Y:S01]  /*9d30*/  @!P2 VIADD R86, R86, 0x228c0 ;  /* 0x000228c05656a836 */ /* 0x002fe20000000000 */
[----:B-----5:R1:W-:Y:S01]  /*9d40*/  BAR.SYNC.DEFER_BLOCKING R73, 0x80 ;  /* 0x000200490000751d */ /* 0x0203e20000010000 */
[----:B------:R-:W-:Y:S01]  /*9d50*/  ISETP.NE.AND P3, PT, R88, RZ, PT ;  /* 0x000000ff5800720c */ /* 0x000fe20003f65270 */
[----:B------:R-:W-:-:S02]  /*9d60*/  VIADD R191, R191, 0x1 ;  /* 0x00000001bfbf7836 */ /* 0x000fc40000000000 */
        /* <DEDUP_REMOVED lines=12> */
.L_x_9078:
[----:B------:R-:W1:Y:S01]  /*9e30*/  LDC R0, c[0x0][0x448] ;  /* 0x00011200ff007b82 */ /* 0x000e620000000800 */
[----:B------:R-:W-:-:S07]  /*9e40*/  IADD3 R5, R199, 0x1, -R197 ;  /* 0x00000001c7057810 */ /* 0x000fce0007ffe8c5 */
[----:B------:R-:W4:Y:S01]  /*9e50*/  LDC.64 R6, c[0x0][0x9e0] ;  /* 0x00027800ff067b82 */ /* 0x000f220000000a00 */
[----:B-1----:R-:W-:Y:S01]  /*9e60*/  ISETP.NE.AND P1, PT, R0, 0x1, PT ;  /* 0x000000010000780c */ /* 0x002fe20003f25270 */
[----:B------:R-:W-:Y:S01]  /*9e70*/  VIADD R0, R202, 0x7f ;  /* 0x0000007fca007836 */ /* 0x000fe20000000000 */
[----:B----4-:R-:W-:-:S11]  /*9e80*/  ISETP.GE.AND P2, PT, R7, 0x1, PT ;  /* 0x000000010700780c */ /* 0x010fd60003f46270 */
[----:B------:R-:W1:Y:S08]  /*9e90*/  @P1 LDC R3, c[0x0][0x44c] ;  /* 0x00011300ff031b82 */ /* 0x000e700000000800 */
[----:B------:R-:W4:Y:S01]  /*9ea0*/  @P1 LDC R2, c[0x0][0x450] ;  /* 0x00011400ff021b82 */ /* 0x000f220000000800 */
[----:B-1----:R-:W-:-:S05]  /*9eb0*/  @P1 IMAD.HI.U32 R3, R0, R3, RZ ;  /* 0x0000000300031227 */ /* 0x002fca00078e00ff */
[----:B----4-:R-:W-:-:S05]  /*9ec0*/  @P1 SHF.R.U32.HI R0, RZ, R2, R3 ;  /* 0x00000002ff001219 */ /* 0x010fca0000011603 */
[----:B------:R-:W-:Y:S01]  /*9ed0*/  IMAD.IADD R3, R5, 0x1, R0 ;  /* 0x0000000105037824 */ /* 0x000fe200078e0200 */
[----:B------:R-:W-:Y:S06]  /*9ee0*/  @P0 BRA `(.L_x_9158) ;  /* 0x00000000000c0947 */ /* 0x000fec0003800000 */
[----:B------:R-:W1:Y:S01]  /*9ef0*/  FENCE.VIEW.ASYNC.G ;  /* 0x00000000000073c6 */ /* 0x000e620000000100 */
[----:B------:R-:W-:Y:S05]  /*9f00*/  WARPSYNC.ALL ;  /* 0x0000000000007948 */ /* 0x000fea0003800000 */
[----:B-1----:R-:W-:Y:S06]  /*9f10*/  BAR.ARV 0xc, 0x180 ;  /* 0x0306000000007b1d */ /* 0x002fec0000002000 */
.L_x_9158:
        /* <DEDUP_REMOVED lines=13> */
.L_x_9161:
[----:B------:R-:W-:-:S13]  /*9ff0*/  ISETP.NE.AND P0, PT, R7, 0x1, PT ;  /* 0x000000010700780c */ /* 0x000fda0003f05270 */
[----:B------:R-:W1:Y:S02]  /*a000*/  @P0 LDC.64 R4, c[0x0][0x9e8] ;  /* 0x00027a00ff040b82 */ /* 0x000e640000000a00 */
[----:B-1----:R-:W-:-:S05]  /*a010*/  @P0 IMAD.HI.U32 R4, R2, R4, RZ ;  /* 0x0000000402040227 */ /* 0x002fca00078e00ff */
[----:B------:R-:W-:-:S07]  /*a020*/  @P0 SHF.R.U32.HI R2, RZ, R5, R4 ;  /* 0x00000005ff020219 */ /* 0x000fce0000011604 */
.L_x_9162:
[----:B------:R-:W-:Y:S05]  /*a030*/  BSYNC B0 ;  /* 0x0000000000007941 */ /* 0x000fea0003800000 */
.L_x_9160:
[----:B------:R-:W-:-:S05]  /*a040*/  IMAD R3, R2, R7, R7 ;  /* 0x0000000702037224 */ /* 0x000fca00078e0207 */
[----:B------:R-:W-:-:S07]  /*a050*/  VIMNMX R0, R0, R3, PT ;  /* 0x0000000300007248 */ /* 0x000fce0003fe0100 */
.L_x_9159:
[----:B------:R-:W1:Y:S01]  /*a060*/  @P1 LDC R3, c[0x0][0x44c] ;  /* 0x00011300ff031b82 */ /* 0x000e620000000800 */
[----:B------:R-:W-:Y:S01]  /*a070*/  VIADD R0, R0, 0x9f ;  /* 0x0000009f00007836 */ /* 0x000fe20000000000 */
[----:B------:R-:W-:Y:S01]  /*a080*/  ULDC UR4, c[0x0][0x9dc] ;  /* 0x0002770000047ab9 */ /* 0x000fe20000000800 */
[----:B------:R-:W-:Y:S02]  /*a090*/  IMAD.MOV.U32 R5, RZ, RZ, R202 ;  /* 0x000000ffff057224 */ /* 0x000fe400078e00ca */
[----:B------:R-:W-:-:S03]  /*a0a0*/  IMAD.HI R0, R0, 0x66666667, RZ ;  /* 0x6666666700007827 */ /* 0x000fc600078e02ff */
[----:B--23--:R-:W2:Y:S01]  /*a0b0*/  @P1 LDC R9, c[0x0][0x450] ;  /* 0x00011400ff091b82 */ /* 0x00cea20000000800 */
[----:B-1----:R-:W-:Y:S01]  /*a0c0*/  @P1 IMAD.HI.U32 R2, R202, R3, RZ ;  /* 0x00000003ca021227 */ /* 0x002fe200078e00ff */
[----:B------:R-:W-:-:S04]  /*a0d0*/  SHF.R.U32.HI R3, RZ, 0x1f, R0 ;  /* 0x0000001fff037819 */ /* 0x000fc80000011600 */
[----:B------:R-:W-:Y:S02]  /*a0e0*/  LEA.HI.SX32 R0, R0, R3, 0x1a ;  /* 0x0000000300007211 */ /* 0x000fe400078fd2ff */
[----:B--2---:R-:W-:Y:S02]  /*a0f0*/  @P1 SHF.R.U32.HI R5, RZ, R9, R2 ;  /* 0x00000009ff051219 */ /* 0x004fe40000011602 */
        /* <DEDUP_REMOVED lines=14> */
.L_x_9165:
[----:B------:R-:W-:-:S13]  /*a1e0*/  ISETP.NE.AND P0, PT, R7, 0x1, PT ;  /* 0x000000010700780c */ /* 0x000fda0003f05270 */
[----:B------:R-:W1:Y:S02]  /*a1f0*/  @P0 LDC.64 R4, c[0x0][0x9e8] ;  /* 0x00027a00ff040b82 */ /* 0x000e640000000a00 */
[----:B-1----:R-:W-:-:S05]  /*a200*/  @P0 IMAD.HI.U32 R4, R2, R4, RZ ;  /* 0x0000000402040227 */ /* 0x002fca00078e00ff */
[----:B------:R-:W-:-:S07]  /*a210*/  @P0 SHF.R.U32.HI R2, RZ, R5, R4 ;  /* 0x00000005ff020219 */ /* 0x000fce0000011604 */
.L_x_9166:
[----:B------:R-:W-:Y:S05]  /*a220*/  BSYNC B0 ;  /* 0x0000000000007941 */ /* 0x000fea0003800000 */
.L_x_9164:
[----:B------:R-:W-:-:S05]  /*a230*/  IMAD R3, R2, R7, RZ ;  /* 0x0000000702037224 */ /* 0x000fca00078e02ff */
[----:B------:R-:W-:-:S07]  /*a240*/  VIMNMX R0, R0, R3, !PT ;  /* 0x0000000300007248 */ /* 0x000fce0007fe0100 */
.L_x_9163:
[----:B------:R-:W-:Y:S01]  /*a250*/  IMAD.HI R0, R0, 0x66666667, RZ ;  /* 0x6666666700007827 */ /* 0x000fe200078e02ff */
[----:B------:R-:W-:Y:S04]  /*a260*/  BSSY B0, `(.L_x_9167) ;  /* 0x0000026000007945 */ /* 0x000fe80003800000 */
        /* <DEDUP_REMOVED lines=13> */
[----:B------:R-:W-:-:S05]  /*a340*/  IMAD.IADD R0, R0, 0x1, -R205 ;  /* 0x0000000100007824 */ /* 0x000fca00078e0acd */
[----:B-1----:R-:W1:Y:S02]  /*a350*/  MUFU.RCP R4, R4 ;  /* 0x0000000400047308 */ /* 0x002e640000001000 */
[----:B-1----:R-:W-:Y:S02]  /*a360*/  VIADD R2, R4, 0xffffffe ;  /* 0x0ffffffe04027836 */ /* 0x002fe40000000000 */
[----:B------:R-:W-:-:S04]  /*a370*/  IMAD.MOV R4, RZ, RZ, -R9 ;  /* 0x000000ffff047224 */ /* 0x000fc800078e0a09 */
[----:B------:R1:W2:Y:S02]  /*a380*/  F2I.FTZ.U32.TRUNC.NTZ R3, R2 ;  /* 0x0000000200037305 */ /* 0x0002a4000021f000 */
[----:B-1----:R-:W-:Y:S02]  /*a390*/  IMAD.MOV.U32 R2, RZ, RZ, RZ ;  /* 0x000000ffff027224 */ /* 0x002fe400078e00ff */
[----:B--2---:R-:W-:-:S04]  /*a3a0*/  IMAD.MOV R8, RZ, RZ, -R3 ;  /* 0x000000ffff087224 */ /* 0x004fc800078e0a03 */
        /* <DEDUP_REMOVED lines=17> */
.L_x_9168:
[----:B------:R-:W-:Y:S05]  /*a4c0*/  BSYNC B0 ;  /* 0x0000000000007941 */ /* 0x000fea0003800000 */
.L_x_9167:
[-C--:B------:R-:W-:Y:S01]  /*a4d0*/  IMAD R205, R229, R0.reuse, R205 ;  /* 0x00000000e5cd7224 */ /* 0x080fe200078e02cd */
[----:B------:R-:W-:Y:S02]  /*a4e0*/  PLOP3.LUT P0, PT, PT, PT, PT, 0x80, 0x0 ;  /* 0x000000000000781c */ /* 0x000fe40003f0f070 */
[----:B------:R-:W-:Y:S02]  /*a4f0*/  CS2R R2, SRZ ;  /* 0x0000000000027805 */ /* 0x000fe4000001ff00 */
[----:B------:R-:W-:Y:S01]  /*a500*/  CS2R R88, SRZ ;  /* 0x0000000000587805 */ /* 0x000fe2000001ff00 */
[----:B------:R-:W-:Y:S01]  /*a510*/  IMAD.MOV.U32 R71, RZ, RZ, RZ ;  /* 0x000000ffff477224 */ /* 0x000fe200078e00ff */
[----:B------:R-:W-:Y:S01]  /*a520*/  VIADDMNMX R105, R205, R0, R27, PT ;  /* 0x00000000cd697246 */ /* 0x000fe2000380011b */
[----:B------:R-:W-:Y:S01]  /*a530*/  IMAD.MOV.U32 R0, RZ, RZ, RZ ;  /* 0x000000ffff007224 */ /* 0x000fe200078e00ff */
[----:B------:R-:W-:Y:S01]  /*a540*/  CS2R R48, SRZ ;  /* 0x0000000000307805 */ /* 0x000fe2000001ff00 */
[----:B------:R-:W-:Y:S01]  /*a550*/  IMAD.MOV.U32 R29, RZ, RZ, RZ ;  /* 0x000000ffff1d7224 */ /* 0x000fe200078e00ff */
[----:B------:R-:W-:Y:S01]  /*a560*/  ISETP.GT.AND P1, PT, R105, R205, PT ;  /* 0x000000cd6900720c */ /* 0x000fe20003f24270 */
[----:B------:R-:W-:Y:S01]  /*a570*/  IMAD.MOV.U32 R25, RZ, RZ, RZ ;  /* 0x000000ffff197224 */ /* 0x000fe200078e00ff */
[----:B------:R-:W-:Y:S01]  /*a580*/  CS2R R42, SRZ ;  /* 0x00000000002a7805 */ /* 0x000fe2000001ff00 */
[----:B------:R-:W-:Y:S01]  /*a590*/  IMAD.MOV.U32 R112, RZ, RZ, RZ ;  /* 0x000000ffff707224 */ /* 0x000fe200078e00ff */
[----:B------:R-:W-:Y:S01]  /*a5a0*/  CS2R R20, SRZ ;  /* 0x0000000000147805 */ /* 0x000fe2000001ff00 */
[----:B------:R-:W-:Y:S01]  /*a5b0*/  IMAD.MOV.U32 R107, RZ, RZ, RZ ;  /* 0x000000ffff6b7224 */ /* 0x000fe200078e00ff */
[----:B------:R-:W-:-:S02]  /*a5c0*/  CS2R R66, SRZ ;  /* 0x0000000000427805 */ /* 0x000fc4000001ff00 */
        /* <DEDUP_REMOVED lines=28> */
[----:B------:R-:W-:Y:S02]  /*a790*/  IMAD.MOV.U32 R79, RZ, RZ, RZ ;  /* 0x000000ffff4f7224 */ /* 0x000fe400078e00ff */
[----:B------:R-:W-:Y:S02]  /*a7a0*/  IMAD.MOV.U32 R80, RZ, RZ, RZ ;  /* 0x000000ffff507224 */ /* 0x000fe400078e00ff */
[----:B------:R-:W-:Y:S02]  /*a7b0*/  IMAD.MOV.U32 R6, RZ, RZ, RZ ;  /* 0x000000ffff067224 */ /* 0x000fe400078e00ff */
[----:B------:R-:W-:Y:S01]  /*a7c0*/  IMAD.MOV.U32 R110, RZ, RZ, RZ ;  /* 0x000000ffff6e7224 */ /* 0x000fe200078e00ff */
[----:B------:R-:W-:Y:S06]  /*a7d0*/  @!P1 BRA `(.L_x_9169) ;  /* 0x0000019000bc9947 */ /* 0x000fec0003800000 */
[----:B------:R-:W-:-:S03]  /*a7e0*/  UMOV UR4, 0xffffffff ;  /* 0xffffffff00047882 */ /* 0x000fc60000000000 */
[----:B------:R-:W-:Y:S05]  /*a7f0*/  BRA.DIV UR4, `(.L_x_9170) ;  /* 0x0000027604007947 */ /* 0x000fea000b800000 */
[----:B------:R-:W1:Y:S02]  /*a800*/  S2R R0, SR_TID.X ;  /* 0x0000000000007919 */ /* 0x000e640000002100 */
[----:B-1----:R-:W-:-:S05]  /*a810*/  VIADD R2, R0, 0xffffff80 ;  /* 0xffffff8000027836 */ /* 0x002fca0000000000 */
[----:B------:R-:W-:-:S04]  /*a820*/  SHF.R.S32.HI R0, RZ, 0x1f, R2 ;  /* 0x0000001fff007819 */ /* 0x000fc80000011402 */
[----:B------:R-:W-:-:S04]  /*a830*/  LEA.HI R0, R0, R2, RZ, 0x7 ;  /* 0x0000000200007211 */ /* 0x000fc800078f38ff */
[----:B------:R-:W-:-:S05]  /*a840*/  SHF.R.S32.HI R0, RZ, 0x7, R0 ;  /* 0x00000007ff007819 */ /* 0x000fca0000011400 */
[----:B------:R1:W2:Y:S02]  /*a850*/  SHFL.IDX PT, R203, R0, RZ, 0x1f ;  /* 0x00001fff00cb7589 */ /* 0x0002a400000e0000 */
.L_x_9513:
[----:B-12---:R-:W-:Y:S01]  /*a860*/  LEA.HI R0, R203, R203, RZ, 0x1 ;  /* 0x000000cbcb007211 */ /* 0x006fe200078f08ff */
[----:B------:R-:W-:Y:S01]  /*a870*/  VIADD R25, R17, 0x14400 ;  /* 0x0001440011197836 */ /* 0x000fe20000000000 */
[----:B------:R-:W-:Y:S02]  /*a880*/  BSSY B6, `(.L_x_9171) ;  /* 0x0000018000067945 */ /* 0x000fe40003800000 */
[----:B------:R-:W-:Y:S02]  /*a890*/  LOP3.LUT R0, R0, 0x1e, RZ, 0xc0, !PT ;  /* 0x0000001e00007812 */ /* 0x000fe400078ec0ff */
[----:B------:R-:W-:-:S03]  /*a8a0*/  LOP3.LUT P0, RZ, R25, 0x9f, RZ, 0xc0, !PT ;  /* 0x0000009f19ff7812 */ /* 0x000fc6000780c0ff */
        /* <DEDUP_REMOVED lines=14> */
[----:B0-----:R-:W-:-:S02]  /*a990*/  IMAD.U32 R10, RZ, RZ, UR4 ;  /* 0x00000004ff0a7e24 */ /* 0x001fc4000f8e00ff */
[----:B------:R-:W-:Y:S02]  /*a9a0*/  IMAD.U32 R11, RZ, RZ, UR5 ;  /* 0x00000005ff0b7e24 */ /* 0x000fe4000f8e00ff */
[----:B------:R-:W-:Y:S02]  /*a9b0*/  IMAD.MOV.U32 R8, RZ, RZ, 0x70 ;  /* 0x00000070ff087424 */ /* 0x000fe400078e00ff */
[----:B------:R-:W-:Y:S02]  /*a9c0*/  IMAD.MOV.U32 R12, RZ, RZ, 0x1 ;  /* 0x00000001ff0c7424 */ /* 0x000fe400078e00ff */
[----:B-1----:R-:W-:-:S07]  /*a9d0*/  IMAD.MOV.U32 R13, RZ, RZ, RZ ;  /* 0x000000ffff0d7224 */ /* 0x002fce00078e00ff */
[----:B------:R-:W-:-:S07]  /*a9e0*/  LEPC R20, `(.L_x_9172) ;  /* 0x000000001014794e */ /* 0x000fce0000000000 */
[----:B--2--5:R-:W-:Y:S05]  /*a9f0*/  CALL.ABS.NOINC R2 ;  /* 0x0000000002007343 */ /* 0x024fea0003c00000 */
.L_x_9172:
[----:B------:R-:W-:Y:S05]  /*aa00*/  BSYNC B6 ;  /* 0x0000000000067941 */ /* 0x000fea0003800000 */
.L_x_9171:
        /* <DEDUP_REMOVED lines=10> */
[----:B0-----:R-:W0:Y:S08]  /*aab0*/  @P0 LDC.64 R10, c[0x0][0x9b0] ;  /* 0x00026c00ff0a0b82 */ /* 0x001e300000000a00 */
[----:B------:R-:W3:Y:S01]  /*aac0*/  @P1 LDC.64 R12, c[0x0][0x9c0] ;  /* 0x00027000ff0c1b82 */ /* 0x000ee20000000a00 */
        /* <DEDUP_REMOVED lines=9> */
[----:B0-----:R-:W-:-:S04]  /*ab60*/  @P0 IMAD.WIDE.U32 R2, R195, R10, R2 ;  /* 0x0000000ac3020225 */ /* 0x001fc800078e0002 */
[C---:B---3--:R-:W-:Y:S01]  /*ab70*/  @P1 IMAD.WIDE.U32 R6, R195.reuse, R12, R4 ;  /* 0x0000000cc3061225 */ /* 0x048fe200078e0004 */
        /* <DEDUP_REMOVED lines=24> */
.L_x_9176:
[----:B-1----:R1:W2:Y:S02]  /*ad00*/  SYNCS.PHASECHK.TRANS64.TRYWAIT P0, [R17+URZ+0x22800], R0 ;  /* 0x02280000110075a7 */ /* 0x0022a4000800017f */
[----:B--2---:R-:W-:Y:S05]  /*ad10*/  @!P0 NANOSLEEP.SYNCS 0x989680 ;  /* 0x009896800000895d */ /* 0x004fea0003900000 */
[----:B------:R-:W2:Y:S02]  /*ad20*/  @!P0 SYNCS.PHASECHK.TRANS64 P0, [R17+URZ+0x22800], R0 ;  /* 0x02280000110085a7 */ /* 0x000ea4000800007f */
[----:B--2---:R-:W-:Y:S05]  /*ad30*/  @!P0 BRA `(.L_x_9176) ;  /* 0xfffffffc00f08947 */ /* 0x004fea000383ffff */
.L_x_9175:
[----:B------:R-:W-:Y:S05]  /*ad40*/  BSYNC B0 ;  /* 0x0000000000007941 */ /* 0x000fea0003800000 */
.L_x_9174:
[----:B------:R-:W-:Y:S05]  /*ad50*/  BRA `(.L_x_9177) ;  /* 0x0000004c00cc7947 */ /* 0x000fea0003800000 */
.L_x_9173:
[----:B------:R-:W-:Y:S01]  /*ad60*/  LOP3.LUT P0, RZ, R25, 0x3ff, RZ, 0xc0, !PT ;  /* 0x000003ff19ff7812 */ /* 0x000fe2000780c0ff */
        /* <DEDUP_REMOVED lines=29> */
.L_x_9179:
[----:B------:R-:W-:Y:S05]  /*af40*/  BSYNC B6 ;  /* 0x0000000000067941 */ /* 0x000fea0003800000 */
.L_x_9178:
[----:B------:R-:W-:Y:S01]  /*af50*/  ULDC.U8 UR4, c[0x0][0x410] ;  /* 0x0001040000047ab9 */ /* 0x000fe20000000000 */
[----:B------:R-:W-:Y:S01]  /*af60*/  BSSY B0, `(.L_x_9180) ;  /* 0x00004ca000007945 */ /* 0x000fe20003800000 */
[----:B------:R-:W-:Y:S01]  /*af70*/  ISETP.NE.AND P0, PT, RZ, UR4, PT ;  /* 0x00000004ff007c0c */ /* 0x000fe2000bf05270 */
[----:B------:R-:W-:-:S12]  /*af80*/  IMAD.IADD R36, R194, 0x1, R202 ;  /* 0x00000001c2247824 */ /* 0x000fd800078e02ca */
[----:B------:R-:W-:Y:S05]  /*af90*/  @!P0 BRA `(.L_x_9181) ;  /* 0x0000002400c08947 */ /* 0x000fea0003800000 */
[----:B------:R-:W0:Y:S01]  /*afa0*/  S2R R20, SR_TID.X ;  /* 0x0000000000147919 */ /* 0x000e220000002100 */
[----:B------:R-:W-:Y:S01]  /*afb0*/  IMAD.MOV.U32 R8, RZ, RZ, R26 ;  /* 0x000000ffff087224 */ /* 0x000fe200078e001a */
[----:B------:R-:W-:Y:S01]  /*afc0*/  ULDC.64 UR4, c[0x0][0x3f8] ;  /* 0x0000fe0000047ab9 */ /* 0x000fe20000000a00 */
[----:B------:R-:W-:Y:S01]  /*afd0*/  IMAD.MOV.U32 R9, RZ, RZ, R29 ;  /* 0x000000ffff097224 */ /* 0x000fe200078e001d */
[----:B------:R-:W-:Y:S01]  /*afe0*/  ULDC.64 UR6, c[0x0][0x408] ;  /* 0x0001020000067ab9 */ /* 0x000fe20000000a00 */
[----:B------:R-:W-:Y:S01]  /*aff0*/  IMAD.MOV.U32 R10, RZ, RZ, R24 ;  /* 0x000000ffff0a7224 */ /* 0x000fe200078e0018 */
[----:B------:R-:W-:Y:S01]  /*b000*/  ULDC.64 UR8, c[0x0][0x400] ;  /* 0x0001000000087ab9 */ /* 0x000fe20000000a00 */
[----:B------:R-:W-:Y:S01]  /*b010*/  IMAD.MOV.U32 R11, RZ, RZ, R31 ;  /* 0x000000ffff0b7224 */ /* 0x000fe200078e001f */
[----:B------:R-:W-:Y:S01]  /*b020*/  SHF.R.S32.HI R39, RZ, 0x1f, R196 ;  /* 0x0000001fff277819 */ /* 0x000fe200000114c4 */
[----:B0-----:R-:W-:Y:S02]  /*b030*/  VIADD R28, R20, 0xffffff80 ;  /* 0xffffff80141c7836 */ /* 0x001fe40000000000 */
[----:B------:R-:W0:Y:S03]  /*b040*/  LDC R20, c[0x0][0x448] ;  /* 0x00011200ff147b82 */ /* 0x000e260000000800 */
[----:B------:R-:W-:-:S04]  /*b050*/  SHF.R.S32.HI R21, RZ, 0x1f, R28 ;  /* 0x0000001fff157819 */ /* 0x000fc8000001141c */
[----:B------:R-:W-:-:S04]  /*b060*/  LEA.HI R21, R21, R28, RZ, 0x2 ;  /* 0x0000001c15157211 */ /* 0x000fc800078f10ff */
[----:B------:R-:W-:-:S05]  /*b070*/  LOP3.LUT R21, R21, 0xfffffffc, RZ, 0xc0, !PT ;  /* 0xfffffffc15157812 */ /* 0x000fca00078ec0ff */
[----:B------:R-:W-:-:S04]  /*b080*/  IMAD.IADD R21, R28, 0x1, -R21 ;  /* 0x000000011c157824 */ /* 0x000fc800078e0a15 */
[----:B------:R-:W-:Y:S01]  /*b090*/  IMAD R3, R21, 0x40, R36 ;  /* 0x0000004015037824 */ /* 0x000fe200078e0224 */
        /* <DEDUP_REMOVED lines=20> */
[----:B------:R0:W2:Y:S04]  /*b1e0*/  SHFL.IDX PT, R3, R5, RZ, 0x1c1f ;  /* 0x001c1fff05037589 */ /* 0x0000a800000e0000 */
[----:B------:R0:W3:Y:S04]  /*b1f0*/  SHFL.IDX PT, R4, R8, RZ, 0x1c1f ;  /* 0x001c1fff08047589 */ /* 0x0000e800000e0000 */
[----:B------:R0:W4:Y:S02]  /*b200*/  SHFL.IDX PT, R14, R7, RZ, 0x1c1f ;  /* 0x001c1fff070e7589 */ /* 0x00012400000e0000 */
.L_x_9519:
        /* <DEDUP_REMOVED lines=11> */
[----:B------:R-:W-:-:S11]  /*b2c0*/  ISETP.GE.AND P3, PT, R188, UR4, PT ;  /* 0x00000004bc007c0c */ /* 0x000fd6000bf66270 */
[----:B--2---:R-:W-:Y:S02]  /*b2d0*/  @!P4 IADD3 R24, P0, R196, R3, RZ ;  /* 0x00000003c418c210 */ /* 0x004fe40007f1e0ff */
[----:B----4-:R-:W-:-:S03]  /*b2e0*/  @!P3 IADD3 R12, P1, R188, R14, RZ ;  /* 0x0000000ebc0cb210 */ /* 0x010fc60007f3e0ff */
[----:B-1----:R-:W-:Y:S01]  /*b2f0*/  @!P4 IMAD.X R25, R0, 0x1, R39, P0 ;  /* 0x000000010019c824 */ /* 0x002fe200000e0627 */
[----:B------:R-:W-:Y:S02]  /*b300*/  @!P3 IADD3 R10, P0, R188, R3, RZ ;  /* 0x00000003bc0ab210 */ /* 0x000fe40007f1e0ff */
[----:B------:R-:W-:Y:S02]  /*b310*/  @!P3 SHF.R.S32.HI R3, RZ, 0x1f, R188 ;  /* 0x0000001fff03b819 */ /* 0x000fe400000114bc */
[----:B------:R-:W-:Y:S02]  /*b320*/  @!P4 IADD3 R14, P2, R196, R14, RZ ;  /* 0x0000000ec40ec210 */ /* 0x000fe40007f5e0ff */
[----:B------:R-:W-:Y:S02]  /*b330*/  CS2R R30, SRZ ;  /* 0x00000000001e7805 */ /* 0x000fe4000001ff00 */
[----:B------:R-:W-:Y:S02]  /*b340*/  CS2R R28, SRZ ;  /* 0x00000000001c7805 */ /* 0x000fe4000001ff00 */
[----:B------:R-:W-:Y:S01]  /*b350*/  CS2R R26, SRZ ;  /* 0x00000000001a7805 */ /* 0x000fe2000001ff00 */
[--C-:B------:R-:W-:Y:S01]  /*b360*/  @!P3 IMAD.X R11, R0, 0x1, R3.reuse, P0 ;  /* 0x00000001000bb824 */ /* 0x100fe200000e0603 */
[----:B------:R1:W5:Y:S01]  /*b370*/  @!P4 LD.E.64 R20, desc[UR60][R24.64] ;  /* 0x0000003c1814c980 */ /* 0x000362000c101b00 */
[----:B---3--:R-:W-:-:S02]  /*b380*/  @!P3 IMAD.X R13, R4, 0x1, R3, P1 ;  /* 0x00000001040db824 */ /* 0x008fc400008e0603 */
[----:B------:R-:W-:Y:S01]  /*b390*/  @!P4 IMAD.X R15, R4, 0x1, R39, P2 ;  /* 0x00000001040fc824 */ /* 0x000fe200010e0627 */
[----:B------:R1:W5:Y:S04]  /*b3a0*/  @!P3 LD.E.64 R30, desc[UR60][R10.64] ;  /* 0x0000003c0a1eb980 */ /* 0x000368000c101b00 */
[----:B------:R1:W5:Y:S04]  /*b3b0*/  @!P3 LD.E.64 R28, desc[UR60][R12.64] ;  /* 0x0000003c0c1cb980 */ /* 0x000368000c101b00 */
[----:B------:R1:W5:Y:S02]  /*b3c0*/  @!P4 LD.E.64 R26, desc[UR60][R14.64] ;  /* 0x0000003c0e1ac980 */ /* 0x000364000c101b00 */
.L_x_9184:
[----:B------:R-:W-:Y:S05]  /*b3d0*/  BSYNC B1 ;  /* 0x0000000000017941 */ /* 0x000fea0003800000 */
.L_x_9183:
[----:B------:R-:W-:Y:S01]  /*b3e0*/  UMOV UR4, 0xffffffff ;  /* 0xffffffff00047882 */ /* 0x000fe20000000000 */
[----:B-1----:R-:W-:Y:S02]  /*b3f0*/  CS2R R24, SRZ ;  /* 0x0000000000187805 */ /* 0x002fe4000001ff00 */
[----:B------:R-:W-:Y:S05]  /*b400*/  BRA.DIV UR4, `(.L_x_9185) ;  /* 0x0000026a04ac7947 */ /* 0x000fea000b800000 */
[----:B------:R1:W0:Y:S04]  /*b410*/  SHFL.IDX PT, R0, R6, 0x1, 0x1c1f ;  /* 0x003c1f0006007f89 */ /* 0x00022800000e0000 */
[----:B--2---:R1:W2:Y:S04]  /*b420*/  SHFL.IDX PT, R3, R5, 0x1, 0x1c1f ;  /* 0x003c1f0005037f89 */ /* 0x0042a800000e0000 */
[----:B---3--:R1:W3:Y:S04]  /*b430*/  SHFL.IDX PT, R4, R8, 0x1, 0x1c1f ;  /* 0x003c1f0008047f89 */ /* 0x0082e800000e0000 */
[----:B----4-:R1:W4:Y:S02]  /*b440*/  SHFL.IDX PT, R14, R7, 0x1, 0x1c1f ;  /* 0x003c1f00070e7f89 */ /* 0x01032400000e0000 */
.L_x_9525:
[----:B01----:R-:W-:Y:S01]  /*b450*/  VIADD R5, R36, 0x40 ;  /* 0x0000004024057836 */ /* 0x003fe20000000000 */
        /* <DEDUP_REMOVED lines=14> */
[----:B------:R-:W-:Y:S02]  /*b540*/  ISETP.GE.AND P5, PT, R196, UR4, PT ;  /* 0x00000004c4007c0c */ /* 0x000fe4000bfa6270 */
[----:B------:R-:W-:Y:S02]  /*b550*/  CS2R R12, SRZ ;  /* 0x00000000000c7805 */ /* 0x000fe4000001ff00 */
[----:B------:R-:W-:-:S05]  /*b560*/  CS2R R8, SRZ ;  /* 0x0000000000087805 */ /* 0x000fca000001ff00 */
[----:B--2---:R-:W-:-:S04]  /*b570*/  @!P4 IADD3 R6, P0, R188, R3, RZ ;  /* 0x00000003bc06c210 */ /* 0x004fc80007f1e0ff */
[----:B------:R-:W-:Y:S02]  /*b580*/  @!P5 IADD3 R36, P2, R196, R3, RZ ;  /* 0x00000003c424d210 */ /* 0x000fe40007f5e0ff */
[-C--:B----4-:R-:W-:Y:S02]  /*b590*/  @!P4 IADD3 R32, P1, R188, R14.reuse, RZ ;  /* 0x0000000ebc20c210 */ /* 0x090fe40007f3e0ff */
[----:B------:R-:W-:Y:S01]  /*b5a0*/  @!P4 SHF.R.S32.HI R3, RZ, 0x1f, R188 ;  /* 0x0000001fff03c819 */ /* 0x000fe200000114bc */
[----:B------:R-:W-:Y:S01]  /*b5b0*/  @!P5 IMAD.X R37, R0, 0x1, R39, P2 ;  /* 0x000000010025d824 */ /* 0x000fe200010e0627 */
[----:B------:R-:W-:-:S03]  /*b5c0*/  @!P5 IADD3 R14, P3, R196, R14, RZ ;  /* 0x0000000ec40ed210 */ /* 0x000fc60007f7e0ff */
[--C-:B------:R-:W-:Y:S01]  /*b5d0*/  @!P4 IMAD.X R7, R0, 0x1, R3.reuse, P0 ;  /* 0x000000010007c824 */ /* 0x100fe200000e0603 */
[----:B------:R0:W5:Y:S01]  /*b5e0*/  @!P5 LD.E.64 R24, desc[UR60][R36.64] ;  /* 0x0000003c2418d980 */ /* 0x000162000c101b00 */
[C---:B---3--:R-:W-:Y:S02]  /*b5f0*/  @!P4 IMAD.X R33, R4.reuse, 0x1, R3, P1 ;  /* 0x000000010421c824 */ /* 0x048fe400008e0603 */
[----:B------:R-:W-:Y:S01]  /*b600*/  @!P5 IMAD.X R15, R4, 0x1, R39, P3 ;  /* 0x00000001040fd824 */ /* 0x000fe200018e0627 */
[----:B------:R0:W5:Y:S04]  /*b610*/  @!P4 LD.E.64 R10, desc[UR60][R6.64] ;  /* 0x0000003c060ac980 */ /* 0x000168000c101b00 */
[----:B------:R0:W5:Y:S04]  /*b620*/  @!P4 LD.E.64 R12, desc[UR60][R32.64] ;  /* 0x0000003c200cc980 */ /* 0x000168000c101b00 */
[----:B------:R0:W5:Y:S02]  /*b630*/  @!P5 LD.E.64 R8, desc[UR60][R14.64] ;  /* 0x0000003c0e08d980 */ /* 0x000164000c101b00 */
.L_x_9187:
[----:B------:R-:W-:Y:S05]  /*b640*/  BSYNC B1 ;  /* 0x0000000000017941 */ /* 0x000fea0003800000 */
.L_x_9186:
[----:B------:R-:W1:Y:S01]  /*b650*/  SYNCS.PHASECHK.TRANS64.TRYWAIT P0, [R17+URZ+0x22800], R38 ;  /* 0x02280026110075a7 */ /* 0x000e62000800017f */
[----:B------:R-:W-:Y:S01]  /*b660*/  IMAD.SHL.U32 R0, R213, 0x80, RZ ;  /* 0x00000080d5007824 */ /* 0x000fe200078e00ff */
[----:B0-----:R-:W-:Y:S01]  /*b670*/  VIADDMNMX R15, R35, -R202, 0x80, PT ;  /* 0x00000080230f7446 */ /* 0x001fe200038009ca */
[----:B------:R-:W-:Y:S01]  /*b680*/  BSSY B1, `(.L_x_9188) ;  /* 0x000000b000017945 */ /* 0x000fe20003800000 */
[----:B------:R-:W-:Y:S02]  /*b690*/  LOP3.LUT P2, RZ, R213, 0x4, RZ, 0xc0, !PT ;  /* 0x00000004d5ff7812 */ /* 0x000fe4000784c0ff */
[----:B--2---:R-:W-:Y:S02]  /*b6a0*/  LOP3.LUT R3, R0, 0x380, RZ, 0xc0, !PT ;  /* 0x0000038000037812 */ /* 0x004fe400078ec0ff */
[----:B------:R-:W-:Y:S02]  /*b6b0*/  ISETP.GE.AND P1, PT, R194, R15, PT ;  /* 0x0000000fc200720c */ /* 0x000fe40003f26270 */
[----:B------:R-:W-:-:S02]  /*b6c0*/  LOP3.LUT R0, R3, 0x30, R18, 0xf8, !PT ;  /* 0x0000003003007812 */ /* 0x000fc400078ef812 */
[----:B------:R-:W-:-:S04]  /*b6d0*/  SHF.R.U32.HI R3, RZ, 0x3, R3 ;  /* 0x00000003ff037819 */ /* 0x000fc80000011603 */
[----:B------:R-:W-:-:S04]  /*b6e0*/  LOP3.LUT R3, R0, R3, RZ, 0x3c, !PT ;  /* 0x0000000300037212 */ /* 0x000fc800078e3cff */
[----:B------:R-:W-:-:S05]  /*b6f0*/  IADD3 R3, R17, R3, R212 ;  /* 0x0000000311037210 */ /* 0x000fca0007ffe0d4 */
[C---:B---3--:R-:W-:Y:S02]  /*b700*/  VIADD R4, R3.reuse, 0x14400 ;  /* 0x0001440003047836 */ /* 0x048fe40000000000 */
[----:B------:R-:W-:Y:S01]  /*b710*/  VIADD R0, R3, 0x14440 ;  /* 0x0001444003007836 */ /* 0x000fe20000000000 */
[----:B-1----:R-:W-:Y:S06]  /*b720*/  @!P0 BRA `(.L_x_9189) ;  /* 0x0000026800548947 */ /* 0x002fec0003800000 */
.L_x_9526:
[----:B------:R-:W-:Y:S05]  /*b730*/  BSYNC B1 ;  /* 0x0000000000017941 */ /* 0x000fea0003800000 */
.L_x_9188:
[----:B------:R-:W-:Y:S01]  /*b740*/  BSSY B1, `(.L_x_9190) ;  /* 0x00000fa000017945 */ /* 0x000fe20003800000 */
[----:B------:R-:W-:-:S03]  /*b750*/  @P2 VIADD R0, R4, 0xffffffc0 ;  /* 0xffffffc004002836 */ /* 0x000fc60000000000 */
[----:B------:R-:W-:Y:S05]  /*b760*/  @P1 BRA `(.L_x_9191) ;  /* 0x0000000c00dc1947 */ /* 0x000fea0003800000 */
[----:B------:R-:W1:Y:S01]  /*b770*/  LDC R5, c[0x0][0x3f4] ;  /* 0x0000fd00ff057b82 */ /* 0x000e620000000800 */
[----:B------:R-:W-:Y:S01]  /*b780*/  BSSY B2, `(.L_x_9192) ;  /* 0x000007a000027945 */ /* 0x000fe20003800000 */
[-C--:B-1----:R-:W-:Y:S02]  /*b790*/  ISETP.GE.AND P0, PT, R188, R5.reuse, PT ;  /* 0x00000005bc00720c */ /* 0x082fe40003f06270 */
[----:B------:R-:W-:-:S11]  /*b7a0*/  ISETP.GE.AND P1, PT, R196, R5, PT ;  /* 0x00000005c400720c */ /* 0x000fd60003f26270 */
[----:B------:R-:W-:Y:S05]  /*b7b0*/  @P0 BRA `(.L_x_9193) ;  /* 0x0000000400d80947 */ /* 0x000fea0003800000 */
[----:B------:R-:W1:Y:S01]  /*b7c0*/  LDS.128 R4, [R3+0x14400] ;  /* 0x0144000003047984 */ /* 0x000e620000000c00 */
[----:B-----5:R-:W-:Y:S02]  /*b7d0*/  SHF.R.U32.HI R32, RZ, 0x8, R30 ;  /* 0x00000008ff207819 */ /* 0x020fe4000001161e */
[----:B------:R-:W-:Y:S02]  /*b7e0*/  SHF.R.U32.HI R36, RZ, 0x8, R31 ;  /* 0x00000008ff247819 */ /* 0x000fe4000001161f */
[----:B------:R-:W-:Y:S02]  /*b7f0*/  LOP3.LUT R33, R32, 0xff, RZ, 0xc0, !PT ;  /* 0x000000ff20217812 */ /* 0x000fe400078ec0ff */
[----:B------:R-:W-:Y:S02]  /*b800*/  LOP3.LUT R35, R31, 0xff, RZ, 0xc0, !PT ;  /* 0x000000ff1f237812 */ /* 0x000fe400078ec0ff */
[----:B------:R-:W-:Y:S02]  /*b810*/  LOP3.LUT R32, R36, 0xff, RZ, 0xc0, !PT ;  /* 0x000000ff24207812 */ /* 0x000fe400078ec0ff */
[----:B------:R-:W-:-:S02]  /*b820*/  SHF.R.U32.HI R39, RZ, 0x8, R29 ;  /* 0x00000008ff277819 */ /* 0x000fc4000001161d */
[----:B------:R-:W-:Y:S02]  /*b830*/  PRMT R32, R32, 0x7604, R35 ;  /* 0x0000760420207816 */ /* 0x000fe40000000023 */
[----:B------:R-:W-:Y:S02]  /*b840*/  SHF.R.U32.HI R40, RZ, 0x10, R31 ;  /* 0x00000010ff287819 */ /* 0x000fe4000001161f */
[----:B------:R-:W-:Y:S02]  /*b850*/  SHF.R.U32.HI R35, RZ, 0x8, R28 ;  /* 0x00000008ff237819 */ /* 0x000fe4000001161c */
[----:B------:R-:W-:Y:S02]  /*b860*/  LOP3.LUT R36, R29, 0xff, RZ, 0xc0, !PT ;  /* 0x000000ff1d247812 */ /* 0x000fe400078ec0ff */
[----:B------:R-:W-:Y:S02]  /*b870*/  LOP3.LUT R39, R39, 0xff, RZ, 0xc0, !PT ;  /* 0x000000ff27277812 */ /* 0x000fe400078ec0ff */
[----:B0-----:R-:W-:-:S02]  /*b880*/  SHF.R.U32.HI R38, RZ, 0x10, R29 ;  /* 0x00000010ff267819 */ /* 0x001fc4000001161d */
[----:B------:R-:W-:Y:S01]  /*b890*/  LOP3.LUT R37, R35, 0xff, RZ, 0xc0, !PT ;  /* 0x000000ff23257812 */ /* 0x000fe200078ec0ff */
[----:B------:R-:W-:Y:S01]  /*b8a0*/  IMAD.U32 R35, R40, 0x10000, RZ ;  /* 0x0001000028237824 */ /* 0x000fe200078e00ff */
[----:B------:R-:W-:Y:S01]  /*b8b0*/  PRMT R36, R39, 0x7604, R36 ;  /* 0x0000760427247816 */ /* 0x000fe20000000024 */
[----:B------:R-:W-:Y:S01]  /*b8c0*/  IMAD.U32 R39, R38, 0x10000, RZ ;  /* 0x0001000026277824 */ /* 0x000fe200078e00ff */
[----:B----4-:R-:W-:Y:S02]  /*b8d0*/  LOP3.LUT R14, R30, 0xff, RZ, 0xc0, !PT ;  /* 0x000000ff1e0e7812 */ /* 0x010fe400078ec0ff */
[----:B------:R-:W-:Y:S02]  /*b8e0*/  LOP3.LUT R35, R32, 0xff0000, R35, 0xf8, !PT ;  /* 0x00ff000020237812 */ /* 0x000fe400078ef823 */
[----:B------:R-:W-:Y:S02]  /*b8f0*/  PRMT R33, R33, 0x7604, R14 ;  /* 0x0000760421217816 */ /* 0x000fe4000000000e */
[----:B------:R-:W-:-:S02]  /*b900*/  LOP3.LUT R14, R28, 0xff, RZ, 0xc0, !PT ;  /* 0x000000ff1c0e7812 */ /* 0x000fc400078ec0ff */
[----:B------:R-:W-:Y:S02]  /*b910*/  LOP3.LUT R39, R36, 0xff0000, R39, 0xf8, !PT ;  /* 0x00ff000024277812 */ /* 0x000fe400078ef827 */
[----:B------:R-:W-:Y:S02]  /*b920*/  PRMT R37, R37, 0x7604, R14 ;  /* 0x0000760425257816 */ /* 0x000fe4000000000e */
[----:B------:R-:W-:Y:S02]  /*b930*/  LOP3.LUT R39, R39, 0xff000000, R29, 0xf8, !PT ;  /* 0xff00000027277812 */ /* 0x000fe400078ef81d */
[----:B------:R-:W-:Y:S02]  /*b940*/  LOP3.LUT R35, R35, 0xff000000, R31, 0xf8, !PT ;  /* 0xff00000023237812 */ /* 0x000fe400078ef81f */
[----:B------:R-:W-:Y:S02]  /*b950*/  LOP3.LUT R33, R33, 0xff0000, R30, 0xf8, !PT ;  /* 0x00ff000021217812 */ /* 0x000fe400078ef81e */
[----:B-1----:R-:W-:-:S02]  /*b960*/  F2FP.F16.E4M3.UNPACK_B R14, R6.H1 ;  /* 0x00000006ff0e723e */ /* 0x002fc400030006ff */
[----:B------:R-:W-:Y:S02]  /*b970*/  LOP3.LUT R37, R37, 0xff0000, R28, 0xf8, !PT ;  /* 0x00ff000025257812 */ /* 0x000fe400078ef81c */
[----:B------:R-:W-:Y:S02]  /*b980*/  F2FP.F16.E4M3.UNPACK_B R38, R39 ;  /* 0x00000027ff26723e */ /* 0x000fe400020006ff */
[----:B------:R-:W-:Y:S02]  /*b990*/  F2FP.F16.E4M3.UNPACK_B R32, R35 ;  /* 0x00000023ff20723e */ /* 0x000fe400020006ff */
[----:B------:R-:W-:Y:S01]  /*b9a0*/  LOP3.LUT R33, R33, 0xff000000, R30, 0xf8, !PT ;  /* 0xff00000021217812 */ /* 0x000fe200078ef81e */
[--C-:B------:R-:W-:Y:S01]  /*b9b0*/  HADD2.F32 R30, -RZ, R14.reuse.H0_H0 ;  /* 0x2000000eff1e7230 */ /* 0x100fe20000004100 */
[----:B------:R-:W-:Y:S01]  /*b9c0*/  LOP3.LUT R36, R37, 0xff000000, R28, 0xf8, !PT ;  /* 0xff00000025247812 */ /* 0x000fe200078ef81c */
        /* <DEDUP_REMOVED lines=10> */
[----:B------:R-:W-:Y:S01]  /*ba70*/  F2FP.F16.E4M3.UNPACK_B R14, R5 ;  /* 0x00000005ff0e723e */ /* 0x000fe200020006ff */
[--C-:B------:R-:W-:Y:S01]  /*ba80*/  HADD2.F32 R5, -RZ, R29.reuse.H1_H1 ;  /* 0x3000001dff057230 */ /* 0x100fe20000004100 */
[----:B------:R-:W-:Y:S01]  /*ba90*/  F2FP.F16.E4M3.UNPACK_B R39, R39.H1 ;  /* 0x00000027ff27723e */ /* 0x000fe200030006ff */
[C---:B------:R-:W-:Y:S01]  /*baa0*/  FFMA.FTZ R43, R30.reuse, R37, -R43 ;  /* 0x000000251e2b7223 */ /* 0x040fe2000001082b */
        /* <DEDUP_REMOVED lines=51> */
[C---:B------:R-:W-:Y:S01]  /*bde0*/  FMUL.FTZ R37, R5.reuse, R29 ;  /* 0x0000001d05257220 */ /* 0x040fe20000410000 */
[--C-:B------:R-:W-:Y:S02]  /*bdf0*/  HADD2.F32 R4, -RZ, R14.reuse.H1_H1 ;  /* 0x3000000eff047230 */ /* 0x100fe40000004100 */
[-C--:B------:R-:W-:Y:S01]  /*be00*/  FMUL.FTZ R32, R5, R6.reuse ;  /* 0x0000000605207220 */ /* 0x080fe20000410000 */
[----:B------:R-:W-:Y:S02]  /*be10*/  HADD2.F32 R33, -RZ, R33.H0_H0 ;  /* 0x20000021ff217230 */ /* 0x000fe40000004100 */
[----:B------:R-:W-:Y:S01]  /*be20*/  FFMA.FTZ R37, R28, R6, -R37 ;  /* 0x000000061c257223 */ /* 0x000fe20000010825 */
[----:B------:R-:W-:Y:S02]  /*be30*/  HADD2.F32 R14, -RZ, R14.H0_H0 ;  /* 0x2000000eff0e7230 */ /* 0x000fe40000004100 */
[----:B------:R-:W-:Y:S01]  /*be40*/  FMUL.FTZ R5, R4, R7 ;  /* 0x0000000704057220 */ /* 0x000fe20000410000 */
[----:B------:R-:W-:Y:S01]  /*be50*/  FFMA.FTZ R32, R28, R29, R32 ;  /* 0x0000001d1c207223 */ /* 0x000fe20000010020 */
[----:B------:R-:W-:Y:S01]  /*be60*/  FMUL.FTZ R4, R4, R33 ;  /* 0x0000002104047220 */ /* 0x000fe20000410000 */
[----:B------:R-:W-:Y:S01]  /*be70*/  F2FP.SATFINITE.E4M3.F32.PACK_AB_MERGE_C R6, R44, R43, RZ ;  /* 0x0000002b2c06723e */ /* 0x000fe200048070ff */
[----:B------:R-:W-:-:S02]  /*be80*/  FFMA.FTZ R5, R14, R33, -R5 ;  /* 0x000000210e057223 */ /* 0x000fc40000010805 */
[----:B------:R-:W-:Y:S01]  /*be90*/  FFMA.FTZ R14, R14, R7, R4 ;  /* 0x000000070e0e7223 */ /* 0x000fe20000010004 */
        /* <DEDUP_REMOVED lines=8> */
.L_x_9193:
[----:B------:R-:W-:Y:S05]  /*bf20*/  BSYNC B2 ;  /* 0x0000000000027941 */ /* 0x000fea0003800000 */
.L_x_9192:
[----:B------:R-:W-:Y:S05]  /*bf30*/  @P1 BRA `(.L_x_9191) ;  /* 0x0000000400e81947 */ /* 0x000fea0003800000 */
[----:B-1----:R-:W1:Y:S01]  /*bf40*/  LDS.128 R4, [R0] ;  /* 0x0000000000047984 */ /* 0x002e620000000c00 */
[----:B-----5:R-:W-:Y:S02]  /*bf50*/  SHF.R.U32.HI R28, RZ, 0x8, R21 ;  /* 0x00000008ff1c7819 */ /* 0x020fe40000011615 */
[----:B------:R-:W-:Y:S02]  /*bf60*/  SHF.R.U32.HI R32, RZ, 0x8, R27 ;  /* 0x00000008ff207819 */ /* 0x000fe4000001161b */
[----:B------:R-:W-:Y:S02]  /*bf70*/  LOP3.LUT R31, R21, 0xff, RZ, 0xc0, !PT ;  /* 0x000000ff151f7812 */ /* 0x000fe400078ec0ff */
[----:B------:R-:W-:Y:S02]  /*bf80*/  LOP3.LUT R35, R27, 0xff, RZ, 0xc0, !PT ;  /* 0x000000ff1b237812 */ /* 0x000fe400078ec0ff */
[----:B------:R-:W-:Y:S02]  /*bf90*/  LOP3.LUT R28, R28, 0xff, RZ, 0xc0, !PT ;  /* 0x000000ff1c1c7812 */ /* 0x000fe400078ec0ff */
[----:B------:R-:W-:-:S02]  /*bfa0*/  LOP3.LUT R32, R32, 0xff, RZ, 0xc0, !PT ;  /* 0x000000ff20207812 */ /* 0x000fc400078ec0ff */
[----:B----4-:R-:W-:Y:S02]  /*bfb0*/  SHF.R.U32.HI R14, RZ, 0x8, R20 ;  /* 0x00000008ff0e7819 */ /* 0x010fe40000011614 */
        /* <DEDUP_REMOVED lines=23> */
[-C--:B-1----:R-:W-:Y:S02]  /*c130*/  F2FP.F16.E4M3.UNPACK_B R14, R6.reuse.H1 ;  /* 0x00000006ff0e723e */ /* 0x082fe400030006ff */
        /* <DEDUP_REMOVED lines=29> */
[----:B0-----:R-:W-:Y:S01]  /*c310*/  FFMA.FTZ R38, R21, R32, R33 ;  /* 0x0000002015267223 */ /* 0x001fe20000010021 */
        /* <DEDUP_REMOVED lines=59> */
[----:B------:R2:W-:Y:S02]  /*c6d0*/  STS.128 [R0], R4 ;  /* 0x0000000400007388 */ /* 0x0005e40000000c00 */
.L_x_9191:
[----:B------:R-:W-:Y:S05]  /*c6e0*/  BSYNC B1 ;  /* 0x0000000000017941 */ /* 0x000fea0003800000 */
.L_x_9190:
        /* <DEDUP_REMOVED lines=38> */
[----:B-1----:R-:W-:-:S02]  /*c950*/  F2FP.F16.E4M3.UNPACK_B R14, R6.H1 ;  /* 0x00000006ff0e723e */ /* 0x002fc400030006ff */
        /* <DEDUP_REMOVED lines=21> */
[----:B0-----:R-:W-:Y:S01]  /*cab0*/  FFMA.FTZ R38, R13, R31, R14 ;  /* 0x0000001f0d267223 */ /* 0x001fe2000001000e */
        /* <DEDUP_REMOVED lines=69> */
.L_x_9196:
[----:B------:R-:W-:Y:S05]  /*cf10*/  BSYNC B1 ;  /* 0x0000000000017941 */ /* 0x000fea0003800000 */
.L_x_9195:
[----:B------:R-:W-:Y:S05]  /*cf20*/  @P1 BRA `(.L_x_9194) ;  /* 0x0000002c00341947 */ /* 0x000fea0003800000 */
[----:B-1----:R-:W1:Y:S01]  /*cf30*/  LDS.128 R4, [R0+0x2000] ;  /* 0x0020000000047984 */ /* 0x002e620000000c00 */
        /* <DEDUP_REMOVED lines=10> */
[----:B------:R-:W-:Y:S02]  /*cfe0*/  SHF.R.U32.HI R21, RZ, 0x10, R9 ;  /* 0x00000010ff157819 */ /* 0x000fe40000011609 */
[----:B----4-:R-:W-:-:S02]  /*cff0*/  LOP3.LUT R14, R9, 0xff, RZ, 0xc0, !PT ;  /* 0x000000ff090e7812 */ /* 0x010fc400078ec0ff */
        /* <DEDUP_REMOVED lines=10> */
[--C-:B------:R-:W-:Y:S02]  /*d0a0*/  LOP3.LUT R11, R3, 0xff0000, R24.reuse, 0xf8, !PT ;  /* 0x00ff0000030b7812 */ /* 0x100fe400078ef818 */
[----:B------:R-:W-:Y:S02]  /*d0b0*/  LOP3.LUT R21, R21, 0xff000000, R9, 0xf8, !PT ;  /* 0xff00000015157812 */ /* 0x000fe400078ef809 */
[----:B------:R-:W-:Y:S02]  /*d0c0*/  LOP3.LUT R13, R13, 0xff000000, R25, 0xf8, !PT ;  /* 0xff0000000d0d7812 */ /* 0x000fe400078ef819 */
[----:B------:R-:W-:-:S02]  /*d0d0*/  LOP3.LUT R12, R11, 0xff000000, R24, 0xf8, !PT ;  /* 0xff0000000b0c7812 */ /* 0x000fc400078ef818 */
[-C--:B-1----:R-:W-:Y:S02]  /*d0e0*/  F2FP.F16.E4M3.UNPACK_B R3, R6.reuse.H1 ;  /* 0x00000006ff03723e */ /* 0x082fe400030006ff */
[--C-:B------:R-:W-:Y:S02]  /*d0f0*/  LOP3.LUT R15, R15, 0xff0000, R8.reuse, 0xf8, !PT ;  /* 0x00ff00000f0f7812 */ /* 0x100fe400078ef808 */
[----:B------:R-:W-:Y:S01]  /*d100*/  F2FP.F16.E4M3.UNPACK_B R24, R21 ;  /* 0x00000015ff18723e */ /* 0x000fe200020006ff */
[--C-:B------:R-:W-:Y:S01]  /*d110*/  HADD2.F32 R9, -RZ, R3.reuse.H0_H0 ;  /* 0x20000003ff097230 */ /* 0x100fe20000004100 */
[----:B------:R-:W-:Y:S02]  /*d120*/  F2FP.F16.E4M3.UNPACK_B R14, R13 ;  /* 0x0000000dff0e723e */ /* 0x000fe400020006ff */
[----:B------:R-:W-:Y:S01]  /*d130*/  LOP3.LUT R20, R15, 0xff000000, R8, 0xf8, !PT ;  /* 0xff0000000f147812 */ /* 0x000fe200078ef808 */
[----:B------:R-:W-:Y:S01]  /*d140*/  HADD2.F32 R8, -RZ, R3.H1_H1 ;  /* 0x30000003ff087230 */ /* 0x000fe20000004100 */
[----:B------:R-:W-:Y:S01]  /*d150*/  F2FP.F16.E4M3.UNPACK_B R6, R6 ;  /* 0x00000006ff06723e */ /* 0x000fe200020006ff */
[----:B------:R-:W-:Y:S01]  /*d160*/  HADD2.F32 R25, -RZ, R24.H1_H1 ;  /* 0x30000018ff197230 */ /* 0x000fe20000004100 */
[-C--:B------:R-:W-:Y:S01]  /*d170*/  F2FP.F16.E4M3.UNPACK_B R10, R7.reuse ;  /* 0x00000007ff0a723e */ /* 0x080fe200020006ff */
[----:B------:R-:W-:Y:S01]  /*d180*/  HADD2.F32 R15, -RZ, R14.H1_H1 ;  /* 0x3000000eff0f7230 */ /* 0x000fe20000004100 */
[----:B------:R-:W-:Y:S01]  /*d190*/  F2FP.F16.E4M3.UNPACK_B R11, R7.H1 ;  /* 0x00000007ff0b723e */ /* 0x000fe200030006ff */
[----:B------:R-:W-:-:S02]  /*d1a0*/  HADD2.F32 R24, -RZ, R24.H0_H0 ;  /* 0x20000018ff187230 */ /* 0x000fc40000004100 */
[C---:B------:R-:W-:Y:S01]  /*d1b0*/  FMUL.FTZ R26, R8.reuse, R25 ;  /* 0x00000019081a7220 */ /* 0x040fe20000410000 */
[----:B------:R-:W-:Y:S01]  /*d1c0*/  F2FP.F16.E4M3.UNPACK_B R7, R5 ;  /* 0x00000005ff07723e */ /* 0x000fe200020006ff */
[----:B------:R-:W-:Y:S01]  /*d1d0*/  FMUL.FTZ R30, R8, R15 ;  /* 0x0000000f081e7220 */ /* 0x000fe20000410000 */
[----:B------:R-:W-:Y:S01]  /*d1e0*/  F2FP.F16.E4M3.UNPACK_B R8, R5.H1 ;  /* 0x00000005ff08723e */ /* 0x000fe200030006ff */
[----:B------:R-:W-:Y:S02]  /*d1f0*/  HADD2.F32 R5, -RZ, R6.H1_H1 ;  /* 0x30000006ff057230 */ /* 0x000fe40000004100 */
[C---:B------:R-:W-:Y:S01]  /*d200*/  FFMA.FTZ R28, R9.reuse, R15, -R26 ;  /* 0x0000000f091c7223 */ /* 0x040fe2000001081a */
[----:B------:R-:W-:Y:S02]  /*d210*/  HADD2.F32 R14, -RZ, R14.H0_H0 ;  /* 0x2000000eff0e7230 */ /* 0x000fe40000004100 */
[----:B------:R-:W-:Y:S01]  /*d220*/  FFMA.FTZ R29, R9, R25, R30 ;  /* 0x00000019091d7223 */ /* 0x000fe2000001001e */
[----:B------:R-:W-:Y:S01]  /*d230*/  HADD2.F32 R6, -RZ, R6.H0_H0 ;  /* 0x20000006ff067230 */ /* 0x000fe20000004100 */
[----:B------:R-:W-:Y:S01]  /*d240*/  F2FP.F16.E4M3.UNPACK_B R21, R21.H1 ;  /* 0x00000015ff15723e */ /* 0x000fe200030006ff */
[C---:B------:R-:W-:Y:S01]  /*d250*/  FMUL.FTZ R9, R5.reuse, R24 ;  /* 0x0000001805097220 */ /* 0x040fe20000410000 */
[----:B------:R-:W-:Y:S01]  /*d260*/  F2FP.F16.E4M3.UNPACK_B R13, R13.H1 ;  /* 0x0000000dff0d723e */ /* 0x000fe200030006ff */
[----:B------:R-:W-:Y:S01]  /*d270*/  FMUL.FTZ R27, R5, R14 ;  /* 0x0000000e051b7220 */ /* 0x000fe20000410000 */
[----:B------:R-:W-:-:S02]  /*d280*/  HADD2.F32 R5, -RZ, R10.H1_H1 ;  /* 0x3000000aff057230 */ /* 0x000fc40000004100 */
[C---:B------:R-:W-:Y:S01]  /*d290*/  FFMA.FTZ R25, R6.reuse, R14, -R9 ;  /* 0x0000000e06197223 */ /* 0x040fe20000010809 */
[----:B------:R-:W-:Y:S02]  /*d2a0*/  HADD2.F32 R15, -RZ, R21.H0_H0 ;  /* 0x20000015ff0f7230 */ /* 0x000fe40000004100 */
        /* <DEDUP_REMOVED lines=23> */
[----:B------:R-:W-:Y:S01]  /*d420*/  HADD2.F32 R6, -RZ, R4.H1_H1 ;  /* 0x30000004ff067230 */ /* 0x000fe20000004100 */
[----:B------:R-:W-:Y:S01]  /*d430*/  F2FP.SATFINITE.E4M3.F32.PACK_AB_MERGE_C R28, R29, R28, RZ ;  /* 0x0000001c1d1c723e */ /* 0x000fe200048070ff */
[----:B------:R-:W-:-:S02]  /*d440*/  HADD2.F32 R10, -RZ, R9.H1_H1 ;  /* 0x30000009ff0a7230 */ /* 0x000fc40000004100 */
[----:B------:R-:W-:Y:S02]  /*d450*/  HADD2.F32 R5, -RZ, R4.H0_H0 ;  /* 0x20000004ff057230 */ /* 0x000fe40000004100 */
[C---:B------:R-:W-:Y:S01]  /*d460*/  FMUL.FTZ R14, R6.reuse, R13 ;  /* 0x0000000d060e7220 */ /* 0x040fe20000410000 */
[----:B------:R-:W-:Y:S02]  /*d470*/  HADD2.F32 R4, -RZ, R3.H1_H1 ;  /* 0x30000003ff047230 */ /* 0x000fe40000004100 */
[-C--:B------:R-:W-:Y:S01]  /*d480*/  FMUL.FTZ R24, R6, R10.reuse ;  /* 0x0000000a06187220 */ /* 0x080fe20000410000 */
[----:B------:R-:W-:Y:S02]  /*d490*/  HADD2.F32 R9, -RZ, R9.H0_H0 ;  /* 0x20000009ff097230 */ /* 0x000fe40000004100 */
[C---:B------:R-:W-:Y:S01]  /*d4a0*/  FFMA.FTZ R14, R5.reuse, R10, -R14 ;  /* 0x0000000a050e7223 */ /* 0x040fe2000001080e */
[----:B------:R-:W-:Y:S02]  /*d4b0*/  HADD2.F32 R3, -RZ, R3.H0_H0 ;  /* 0x20000003ff037230 */ /* 0x000fe40000004100 */
[C---:B------:R-:W-:Y:S01]  /*d4c0*/  FMUL.FTZ R6, R4.reuse, R11 ;  /* 0x0000000b04067220 */ /* 0x040fe20000410000 */
[----:B------:R-:W-:Y:S01]  /*d4d0*/  FFMA.FTZ R13, R5, R13, R24 ;  /* 0x0000000d050d7223 */ /* 0x000fe20000010018 */
[----:B------:R-:W-:Y:S01]  /*d4e0*/  FMUL.FTZ R4, R4, R9 ;  /* 0x0000000904047220 */ /* 0x000fe20000410000 */
[----:B------:R-:W-:-:S02]  /*d4f0*/  HADD2.F32 R5, -RZ, R12.H1_H1 ;  /* 0x3000000cff057230 */ /* 0x000fc40000004100 */
[C---:B------:R-:W-:Y:S01]  /*d500*/  FFMA.FTZ R10, R3.reuse, R9, -R6 ;  /* 0x00000009030a7223 */ /* 0x040fe20000010806 */
[----:B------:R-:W-:Y:S02]  /*d510*/  HADD2.F32 R9, -RZ, R20.H1_H1 ;  /* 0x30000014ff097230 */ /* 0x000fe40000004100 */
[----:B------:R-:W-:Y:S01]  /*d520*/  FFMA.FTZ R11, R3, R11, R4 ;  /* 0x0000000b030b7223 */ /* 0x000fe20000010004 */
[----:B------:R-:W-:Y:S02]  /*d530*/  HADD2.F32 R4, -RZ, R8.H1_H1 ;  /* 0x30000008ff047230 */ /* 0x000fe40000004100 */
[----:B------:R-:W-:Y:S02]  /*d540*/  HADD2.F32 R20, -RZ, R20.H0_H0 ;  /* 0x20000014ff147230 */ /* 0x000fe40000004100 */
[----:B------:R-:W-:Y:S02]  /*d550*/  HADD2.F32 R3, -RZ, R7.H1_H1 ;  /* 0x30000007ff037230 */ /* 0x000fe40000004100 */
[----:B------:R-:W-:Y:S01]  /*d560*/  FMUL.FTZ R15, R4, R9 ;  /* 0x00000009040f7220 */ /* 0x000fe20000410000 */
[----:B------:R-:W-:-:S02]  /*d570*/  HADD2.F32 R12, -RZ, R12.H0_H0 ;  /* 0x2000000cff0c7230 */ /* 0x000fc40000004100 */
        /* <DEDUP_REMOVED lines=18> */
.L_x_9181:
[----:B------:R-:W0:Y:S01]  /*d6a0*/  S2R R0, SR_TID.X ;  /* 0x0000000000007919 */ /* 0x000e220000002100 */
[----:B------:R-:W1:Y:S01]  /*d6b0*/  LDC R10, c[0x0][0x448] ;  /* 0x00011200ff0a7b82 */ /* 0x000e620000000800 */
[----:B------:R-:W-:Y:S01]  /*d6c0*/  IMAD.MOV.U32 R4, RZ, RZ, R26 ;  /* 0x000000ffff047224 */ /* 0x000fe200078e001a */
[----:B------:R-:W-:Y:S01]  /*d6d0*/  ULDC.64 UR4, c[0x0][0x3f8] ;  /* 0x0000fe0000047ab9 */ /* 0x000fe20000000a00 */
[----:B------:R-:W-:Y:S01]  /*d6e0*/  IMAD.MOV.U32 R6, RZ, RZ, R24 ;  /* 0x000000ffff067224 */ /* 0x000fe200078e0018 */
[----:B------:R-:W-:Y:S01]  /*d6f0*/  ULDC.64 UR6, c[0x0][0x408] ;  /* 0x0001020000067ab9 */ /* 0x000fe20000000a00 */
[----:B------:R-:W-:Y:S01]  /*d700*/  IMAD.MOV.U32 R7, RZ, RZ, R31 ;  /* 0x000000ffff077224 */ /* 0x000fe200078e001f */
[----:B------:R-:W-:Y:S01]  /*d710*/  ULDC.64 UR8, c[0x0][0x400] ;  /* 0x0001000000087ab9 */ /* 0x000fe20000000a00 */
[----:B-1----:R-:W-:Y:S01]  /*d720*/  ISETP.NE.AND P0, PT, R10, 0x1, PT ;  /* 0x000000010a00780c */ /* 0x002fe20003f05270 */
[----:B0-----:R-:W-:-:S05]  /*d730*/  VIADD R0, R0, 0xffffff80 ;  /* 0xffffff8000007836 */ /* 0x001fca0000000000 */
[----:B------:R-:W-:-:S07]  /*d740*/  SHF.R.S32.HI R3, RZ, 0x1f, R0 ;  /* 0x0000001fff037819 */ /* 0x000fce0000011400 */
[----:B------:R-:W0:Y:S01]  /*d750*/  @P0 LDC R5, c[0x0][0x450] ;  /* 0x00011400ff050b82 */ /* 0x000e220000000800 */
[----:B------:R-:W-:-:S04]  /*d760*/  LEA.HI R3, R3, R0, RZ, 0x2 ;  /* 0x0000000003037211 */ /* 0x000fc800078f10ff */
[----:B------:R-:W-:-:S05]  /*d770*/  LOP3.LUT R3, R3, 0xfffffffc, RZ, 0xc0, !PT ;  /* 0xfffffffc03037812 */ /* 0x000fca00078ec0ff */
[----:B------:R-:W-:Y:S02]  /*d780*/  IMAD.IADD R3, R0, 0x1, -R3 ;  /* 0x0000000100037824 */ /* 0x000fe400078e0a03 */
[----:B------:R-:W1:Y:S02]  /*d790*/  @P0 LDC R0, c[0x0][0x44c] ;  /* 0x00011300ff000b82 */ /* 0x000e640000000800 */
[----:B------:R-:W-:-:S04]  /*d7a0*/  IMAD R3, R3, 0x40, R36 ;  /* 0x0000004003037824 */ /* 0x000fc800078e0224 */
[----:B-1----:R-:W-:-:S05]  /*d7b0*/  @P0 IMAD.HI.U32 R0, R3, R0, RZ ;  /* 0x0000000003000227 */ /* 0x002fca00078e00ff */
[----:B0-----:R-:W-:Y:S01]  /*d7c0*/  @P0 SHF.R.U32.HI R3, RZ, R5, R0 ;  /* 0x00000005ff030219 */ /* 0x001fe20000011600 */
        /* <DEDUP_REMOVED lines=26> */
[----:B----4-:R-:W-:Y:S02]  /*d970*/  @!P1 IMAD.X R3, R7, 0x1, R19, P3 ;  /* 0x0000000107039824 */ /* 0x010fe400018e0613 */
[----:B------:R-:W-:Y:S02]  /*d980*/  @!P1 IMAD.MOV.U32 R4, RZ, RZ, R0 ;  /* 0x000000ffff049224 */ /* 0x000fe400078e0000 */
[----:B------:R-:W-:Y:S02]  /*d990*/  @!P1 IMAD.MOV.U32 R24, RZ, RZ, R14 ;  /* 0x000000ffff189224 */ /* 0x000fe400078e000e */
[----:B------:R-:W-:Y:S02]  /*d9a0*/  @!P1 IMAD.MOV.U32 R25, RZ, RZ, R3 ;  /* 0x000000ffff199224 */ /* 0x000fe400078e0003 */
[----:B------:R-:W2:Y:S04]  /*d9b0*/  @!P1 LD.E.128 R4, desc[UR60][R4.64] ;  /* 0x0000003c04049980 */ /* 0x000ea8000c101d00 */
[----:B------:R-:W3:Y:S01]  /*d9c0*/  @!P1 LD.E.128 R24, desc[UR60][R24.64] ;  /* 0x0000003c18189980 */ /* 0x000ee2000c101d00 */
[----:B------:R-:W-:-:S02]  /*d9d0*/  CS2R R32, SRZ ;  /* 0x0000000000207805 */ /* 0x000fc4000001ff00 */
[----:B------:R-:W-:Y:S02]  /*d9e0*/  CS2R R30, SRZ ;  /* 0x00000000001e7805 */ /* 0x000fe4000001ff00 */
[----:B------:R-:W-:Y:S01]  /*d9f0*/  CS2R R28, SRZ ;  /* 0x00000000001c7805 */ /* 0x000fe2000001ff00 */
[----:B------:R-:W0:Y:S01]  /*da00*/  SHFL.IDX PT, R35, R35, 0x1, 0x1c1f ;  /* 0x003c1f0023237f89 */ /* 0x000e2200000e0000 */
[----:B------:R-:W-:-:S03]  /*da10*/  CS2R R20, SRZ ;  /* 0x0000000000147805 */ /* 0x000fc6000001ff00 */
[----:B------:R1:W4:Y:S04]  /*da20*/  SHFL.IDX PT, R3, R8, 0x1, 0x1c1f ;  /* 0x003c1f0008037f89 */ /* 0x00032800000e0000 */
[----:B------:R1:W0:Y:S04]  /*da30*/  SHFL.IDX PT, R14, R9, 0x1, 0x1c1f ;  /* 0x003c1f00090e7f89 */ /* 0x00022800000e0000 */
[----:B------:R-:W0:Y:S01]  /*da40*/  SHFL.IDX PT, R37, R37, 0x1, 0x1c1f ;  /* 0x003c1f0025257f89 */ /* 0x000e2200000e0000 */
        /* <DEDUP_REMOVED lines=9> */
.L_x_9536:
[----:B------:R-:W-:Y:S01]  /*dae0*/  VIADD R36, R36, 0x40 ;  /* 0x0000004024247836 */ /* 0x000fe20000000000 */
[----:B------:R-:W-:Y:S01]  /*daf0*/  LEA.HI R0, R228, R228, RZ, 0x1 ;  /* 0x000000e4e4007211 */ /* 0x000fe200078f08ff */
[----:B------:R-:W-:Y:S01]  /*db00*/  BSSY B1, `(.L_x_9198) ;  /* 0x0000013000017945 */ /* 0x000fe20003800000 */
[----:B------:R-:W-:Y:S02]  /*db10*/  CS2R R8, SRZ ;  /* 0x0000000000087805 */ /* 0x000fe4000001ff00 */
[----:B------:R-:W-:Y:S02]  /*db20*/  CS2R R10, SRZ ;  /* 0x00000000000a7805 */ /* 0x000fe4000001ff00 */
[----:B------:R-:W-:Y:S02]  /*db30*/  ISETP.GE.AND P1, PT, R36, R39, PT ;  /* 0x000000272400720c */ /* 0x000fe40003f26270 */
[----:B------:R-:W-:-:S05]  /*db40*/  LOP3.LUT R7, R0, 0xfffffffe, RZ, 0xc0, !PT ;  /* 0xfffffffe00077812 */ /* 0x000fca00078ec0ff */
[----:B------:R-:W-:Y:S01]  /*db50*/  IMAD.IADD R0, R228, 0x1, -R7 ;  /* 0x00000001e4007824 */ /* 0x000fe200078e0a07 */
[----:B------:R-:W-:-:S04]  /*db60*/  CS2R R6, SRZ ;  /* 0x0000000000067805 */ /* 0x000fc8000001ff00 */
        /* <DEDUP_REMOVED lines=12> */
.L_x_9199:
[----:B------:R-:W-:Y:S05]  /*dc30*/  BSYNC B1 ;  /* 0x0000000000017941 */ /* 0x000fea0003800000 */
.L_x_9198:
[----:B------:R-:W0:Y:S01]  /*dc40*/  SYNCS.PHASECHK.TRANS64.TRYWAIT P1, [R17+URZ+0x22800], R0 ;  /* 0x02280000110075a7 */ /* 0x000e22000802017f */
[C---:B------:R-:W-:Y:S01]  /*dc50*/  VIADD R3, R194.reuse, 0x40 ;  /* 0x00000040c2037836 */ /* 0x040fe20000000000 */
[----:B------:R-:W-:Y:S01]  /*dc60*/  VIADDMNMX R39, R39, -R202, 0x80, PT ;  /* 0x0000008027277446 */ /* 0x000fe200038009ca */
[----:B------:R-:W-:Y:S03]  /*dc70*/  BSSY B1, `(.L_x_9200) ;  /* 0x0000004000017945 */ /* 0x000fe60003800000 */
[-C--:B------:R-:W-:Y:S02]  /*dc80*/  ISETP.GE.OR P2, PT, R194, R39.reuse, P0 ;  /* 0x00000027c200720c */ /* 0x080fe40000746670 */
[----:B------:R-:W-:Y:S01]  /*dc90*/  ISETP.GE.OR P0, PT, R3, R39, P0 ;  /* 0x000000270300720c */ /* 0x000fe20000706670 */
[----:B0-----:R-:W-:-:S12]  /*dca0*/  @!P1 BRA `(.L_x_9201) ;  /* 0x0000024800309947 */ /* 0x001fd80003800000 */
.L_x_9537:
[----:B------:R-:W-:Y:S05]  /*dcb0*/  BSYNC B1 ;  /* 0x0000000000017941 */ /* 0x000fea0003800000 */
.L_x_9200:
[----:B------:R-:W-:Y:S04]  /*dcc0*/  BSSY B1, `(.L_x_9202) ;  /* 0x0000100000017945 */ /* 0x000fe80003800000 */
[----:B------:R-:W-:Y:S05]  /*dcd0*/  @P2 BRA `(.L_x_9203) ;  /* 0x0000000c00f82947 */ /* 0x000fea0003800000 */
[----:B0-----:R-:W-:Y:S02]  /*dce0*/  SHF.R.U32.HI R0, RZ, 0x8, R32 ;  /* 0x00000008ff007819 */ /* 0x001fe40000011620 */
[----:B------:R-:W-:Y:S02]  /*dcf0*/  LOP3.LUT R3, R32, 0xff, RZ, 0xc0, !PT ;  /* 0x000000ff20037812 */ /* 0x000fe400078ec0ff */
[----:B------:R-:W-:Y:S02]  /*dd00*/  LOP3.LUT R0, R0, 0xff, RZ, 0xc0, !PT ;  /* 0x000000ff00007812 */ /* 0x000fe400078ec0ff */
[----:B------:R-:W-:Y:S02]  /*dd10*/  SHF.R.U32.HI R12, RZ, 0x8, R33 ;  /* 0x00000008ff0c7819 */ /* 0x000fe40000011621 */
[----:B------:R-:W-:Y:S01]  /*dd20*/  PRMT R36, R0, 0x7604, R3 ;  /* 0x0000760400247816 */ /* 0x000fe20000000003 */
[----:B------:R-:W-:Y:S01]  /*dd30*/  IMAD.SHL.U32 R3, R213, 0x80, RZ ;  /* 0x00000080d5037824 */ /* 0x000fe200078e00ff */
[----:B------:R-:W-:-:S02]  /*dd40*/  LOP3.LUT R13, R33, 0xff, RZ, 0xc0, !PT ;  /* 0x000000ff210d7812 */ /* 0x000fc400078ec0ff */
[----:B------:R-:W-:Y:S02]  /*dd50*/  LOP3.LUT R12, R12, 0xff, RZ, 0xc0, !PT ;  /* 0x000000ff0c0c7812 */ /* 0x000fe400078ec0ff */
[----:B------:R-:W-:Y:S02]  /*dd60*/  SHF.R.U32.HI R14, RZ, 0x8, R30 ;  /* 0x00000008ff0e7819 */ /* 0x000fe4000001161e */
[----:B------:R-:W-:Y:S02]  /*dd70*/  PRMT R38, R12, 0x7604, R13 ;  /* 0x000076040c267816 */ /* 0x000fe4000000000d */
[----:B------:R-:W-:Y:S02]  /*dd80*/  SHF.R.U32.HI R12, RZ, 0x8, R31 ;  /* 0x00000008ff0c7819 */ /* 0x000fe4000001161f */
[----:B------:R-:W-:Y:S01]  /*dd90*/  LOP3.LUT R24, R3, 0x380, RZ, 0xc0, !PT ;  /* 0x0000038003187812 */ /* 0x000fe200078ec0ff */
[----:B------:R-:W-:Y:S01]  /*dda0*/  IMAD.IADD R3, R18, 0x1, R41 ;  /* 0x0000000112037824 */ /* 0x000fe200078e0229 */
[----:B------:R-:W-:-:S02]  /*ddb0*/  LOP3.LUT R15, R30, 0xff, RZ, 0xc0, !PT ;  /* 0x000000ff1e0f7812 */ /* 0x000fc400078ec0ff */
[----:B------:R-:W-:Y:S02]  /*ddc0*/  LOP3.LUT R14, R14, 0xff, RZ, 0xc0, !PT ;  /* 0x000000ff0e0e7812 */ /* 0x000fe400078ec0ff */
[----:B------:R-:W-:Y:S02]  /*ddd0*/  SHF.R.U32.HI R0, RZ, 0x8, R28 ;  /* 0x00000008ff007819 */ /* 0x000fe4000001161c */
[----:B------:R-:W-:Y:S02]  /*dde0*/  LOP3.LUT R13, R31, 0xff, RZ, 0xc0, !PT ;  /* 0x000000ff1f0d7812 */ /* 0x000fe400078ec0ff */
[----:B------:R-:W-:Y:S02]  /*ddf0*/  LOP3.LUT R12, R12, 0xff, RZ, 0xc0, !PT ;  /* 0x000000ff0c0c7812 */ /* 0x000fe400078ec0ff */
[----:B------:R-:W-:Y:S02]  /*de00*/  PRMT R40, R14, 0x7604, R15 ;  /* 0x000076040e287816 */ /* 0x000fe4000000000f */
[----:B------:R-:W-:-:S02]  /*de10*/  SHF.R.U32.HI R25, RZ, 0x3, R24 ;  /* 0x00000003ff197819 */ /* 0x000fc40000011618 */
[----:B------:R-:W-:Y:S02]  /*de20*/  LOP3.LUT R3, R24, 0x70, R3, 0xf8, !PT ;  /* 0x0000007018037812 */ /* 0x000fe400078ef803 */
[----:B------:R-:W-:Y:S02]  /*de30*/  LOP3.LUT R14, R0, 0xff, RZ, 0xc0, !PT ;  /* 0x000000ff000e7812 */ /* 0x000fe400078ec0ff */
[----:B------:R-:W-:Y:S02]  /*de40*/  LOP3.LUT R0, R24, 0x70, R18, 0xf8, !PT ;  /* 0x0000007018007812 */ /* 0x000fe400078ef812 */
[----:B------:R-:W-:Y:S02]  /*de50*/  PRMT R43, R12, 0x7604, R13 ;  /* 0x000076040c2b7816 */ /* 0x000fe4000000000d */
[----:B------:R-:W-:Y:S02]  /*de60*/  SHF.R.U32.HI R24, RZ, 0x8, R29 ;  /* 0x00000008ff187819 */ /* 0x000fe4000001161d */
[----:B------:R-:W-:-:S02]  /*de70*/  SHF.R.U32.HI R12, RZ, 0x8, R20 ;  /* 0x00000008ff0c7819 */ /* 0x000fc40000011614 */
[-C--:B------:R-:W-:Y:S02]  /*de80*/  LOP3.LUT R3, R3, R25.reuse, RZ, 0x3c, !PT ;  /* 0x0000001903037212 */ /* 0x080fe400078e3cff */
[----:B------:R-:W-:Y:S02]  /*de90*/  LOP3.LUT R0, R0, R25, RZ, 0x3c, !PT ;  /* 0x0000001900007212 */ /* 0x000fe400078e3cff */
[----:B------:R-:W-:Y:S02]  /*dea0*/  LOP3.LUT R25, R29, 0xff, RZ, 0xc0, !PT ;  /* 0x000000ff1d197812 */ /* 0x000fe400078ec0ff */
[----:B------:R-:W-:Y:S02]  /*deb0*/  LOP3.LUT R27, R20, 0xff, RZ, 0xc0, !PT ;  /* 0x000000ff141b7812 */ /* 0x000fe400078ec0ff */
[----:B------:R-:W-:Y:S02]  /*dec0*/  LOP3.LUT R24, R24, 0xff, RZ, 0xc0, !PT ;  /* 0x000000ff18187812 */ /* 0x000fe400078ec0ff */
[----:B------:R-:W-:-:S02]  /*ded0*/  LOP3.LUT R26, R12, 0xff, RZ, 0xc0, !PT ;  /* 0x000000ff0c1a7812 */ /* 0x000fc400078ec0ff */
[C-C-:B------:R-:W-:Y:S02]  /*dee0*/  IADD3 R3, R17.reuse, R3, R212.reuse ;  /* 0x0000000311037210 */ /* 0x140fe40007ffe0d4 */
[----:B------:R-:W-:Y:S02]  /*def0*/  LOP3.LUT R15, R28, 0xff, RZ, 0xc0, !PT ;  /* 0x000000ff1c0f7812 */ /* 0x000fe400078ec0ff */
[----:B------:R-:W-:Y:S02]  /*df00*/  IADD3 R0, R17, R0, R212 ;  /* 0x0000000011007210 */ /* 0x000fe40007ffe0d4 */
[----:B------:R-:W-:Y:S02]  /*df10*/  PRMT R49, R24, 0x7604, R25 ;  /* 0x0000760418317816 */ /* 0x000fe40000000019 */
[----:B------:R-:W-:Y:S02]  /*df20*/  PRMT R51, R26, 0x7604, R27 ;  /* 0x000076041a337816 */ /* 0x000fe4000000001b */
[----:B------:R-:W0:Y:S01]  /*df30*/  LDS.128 R24, [R3+0x14400] ;  /* 0x0144000003187984 */ /* 0x000e220000000c00 */
[----:B------:R-:W-:-:S02]  /*df40*/  PRMT R47, R14, 0x7604, R15 ;  /* 0x000076040e2f7816 */ /* 0x000fc4000000000f */
[----:B------:R-:W-:Y:S01]  /*df50*/  SHF.R.U32.HI R35, RZ, 0x8, R21 ;  /* 0x00000008ff237819 */ /* 0x000fe20000011615 */
[----:B------:R-:W1:Y:S01]  /*df60*/  LDS.128 R12, [R0+0x14400] ;  /* 0x01440000000c7984 */ /* 0x000e620000000c00 */
[----:B------:R-:W-:Y:S02]  /*df70*/  SHF.R.U32.HI R37, RZ, 0x10, R33 ;  /* 0x00000010ff257819 */ /* 0x000fe40000011621 */
[----:B------:R-:W-:Y:S02]  /*df80*/  LOP3.LUT R42, R21, 0xff, RZ, 0xc0, !PT ;  /* 0x000000ff152a7812 */ /* 0x000fe400078ec0ff */
[----:B------:R-:W-:Y:S02]  /*df90*/  LOP3.LUT R35, R35, 0xff, RZ, 0xc0, !PT ;  /* 0x000000ff23237812 */ /* 0x000fe400078ec0ff */
[----:B------:R-:W-:Y:S02]  /*dfa0*/  LOP3.LUT R37, R37, 0xff, RZ, 0xc0, !PT ;  /* 0x000000ff25257812 */ /* 0x000fe400078ec0ff */
[----:B------:R-:W-:-:S02]  /*dfb0*/  PRMT R53, R35, 0x7604, R42 ;  /* 0x0000760423357816 */ /* 0x000fc4000000002a */
[----:B------:R-:W-:Y:S02]  /*dfc0*/  SHF.R.U32.HI R35, RZ, 0x10, R32 ;  /* 0x00000010ff237819 */ /* 0x000fe40000011620 */
[----:B------:R-:W-:Y:S02]  /*dfd0*/  SHF.R.U32.HI R42, RZ, 0x10, R31 ;  /* 0x00000010ff2a7819 */ /* 0x000fe4000001161f */
[----:B------:R-:W-:Y:S02]  /*dfe0*/  SHF.R.U32.HI R39, RZ, 0x10, R30 ;  /* 0x00000010ff277819 */ /* 0x000fe4000001161e */
[----:B------:R-:W-:Y:S02]  /*dff0*/  PRMT R37, R37, 0x7054, R38 ;  /* 0x0000705425257816 */ /* 0x000fe40000000026 */
[----:B------:R-:W-:Y:S02]  /*e000*/  SHF.R.U32.HI R38, RZ, 0x10, R29 ;  /* 0x00000010ff267819 */ /* 0x000fe4000001161d */
[----:B------:R-:W-:-:S02]  /*e010*/  LOP3.LUT R35, R35, 0xff, RZ, 0xc0, !PT ;  /* 0x000000ff23237812 */ /* 0x000fc400078ec0ff */
[----:B------:R-:W-:Y:S02]  /*e020*/  LOP3.LUT R42, R42, 0xff, RZ, 0xc0, !PT ;  /* 0x000000ff2a2a7812 */ /* 0x000fe400078ec0ff */
[----:B------:R-:W-:Y:S02]  /*e030*/  LOP3.LUT R39, R39, 0xff, RZ, 0xc0, !PT ;  /* 0x000000ff27277812 */ /* 0x000fe400078ec0ff */
[----:B------:R-:W-:Y:S02]  /*e040*/  LOP3.LUT R38, R38, 0xff, RZ, 0xc0, !PT ;  /* 0x000000ff26267812 */ /* 0x000fe400078ec0ff */
[----:B------:R-:W-:Y:S02]  /*e050*/  PRMT R35, R35, 0x7054, R36 ;  /* 0x0000705423237816 */ /* 0x000fe40000000024 */
[----:B------:R-:W-:Y:S02]  /*e060*/  PRMT R45, R42, 0x7054, R43 ;  /* 0x000070542a2d7816 */ /* 0x000fe4000000002b */
[----:B------:R-:W-:-:S02]  /*e070*/  PRMT R39, R39, 0x7054, R40 ;  /* 0x0000705427277816 */ /* 0x000fc40000000028 */
[----:B------:R-:W-:Y:S02]  /*e080*/  SHF.R.U32.HI R36, RZ, 0x10, R28 ;  /* 0x00000010ff247819 */ /* 0x000fe4000001161c */
[----:B------:R-:W-:Y:S02]  /*e090*/  SHF.R.U32.HI R42, RZ, 0x10, R21 ;  /* 0x00000010ff2a7819 */ /* 0x000fe40000011615 */
[----:B------:R-:W-:Y:S02]  /*e0a0*/  SHF.R.U32.HI R40, RZ, 0x10, R20 ;  /* 0x00000010ff287819 */ /* 0x000fe40000011614 */
[----:B------:R-:W-:Y:S02]  /*e0b0*/  PRMT R49, R38, 0x7054, R49 ;  /* 0x0000705426317816 */ /* 0x000fe40000000031 */
[----:B------:R-:W-:Y:S02]  /*e0c0*/  LOP3.LUT R36, R36, 0xff, RZ, 0xc0, !PT ;  /* 0x000000ff24247812 */ /* 0x000fe400078ec0ff */
[----:B------:R-:W-:-:S02]  /*e0d0*/  LOP3.LUT R42, R42, 0xff, RZ, 0xc0, !PT ;  /* 0x000000ff2a2a7812 */ /* 0x000fc400078ec0ff */
[----:B------:R-:W-:Y:S02]  /*e0e0*/  LOP3.LUT R40, R40, 0xff, RZ, 0xc0, !PT ;  /* 0x000000ff28287812 */ /* 0x000fe400078ec0ff */
[----:B------:R-:W-:Y:S02]  /*e0f0*/  LOP3.LUT R49, R49, 0xff000000, R29, 0xf8, !PT ;  /* 0xff00000031317812 */ /* 0x000fe400078ef81d */
[----:B------:R-:W-:Y:S02]  /*e100*/  LOP3.LUT R43, R37, 0xff000000, R33, 0xf8, !PT ;  /* 0xff000000252b7812 */ /* 0x000fe400078ef821 */
[----:B------:R-:W-:Y:S02]  /*e110*/  PRMT R47, R36, 0x7054, R47 ;  /* 0x00007054242f7816 */ /* 0x000fe4000000002f */
[----:B------:R-:W-:Y:S02]  /*e120*/  PRMT R53, R42, 0x7054, R53 ;  /* 0x000070542a357816 */ /* 0x000fe40000000035 */
[----:B------:R-:W-:-:S02]  /*e130*/  PRMT R51, R40, 0x7054, R51 ;  /* 0x0000705428337816 */ /* 0x000fc40000000033 */
[----:B------:R-:W-:Y:S02]  /*e140*/  F2FP.F16.E4M3.UNPACK_B R48, R49.H1 ;  /* 0x00000031ff30723e */ /* 0x000fe400030006ff */
[----:B0-----:R-:W-:Y:S02]  /*e150*/  F2FP.F16.E4M3.UNPACK_B R36, R25.H1 ;  /* 0x00000019ff24723e */ /* 0x001fe400030006ff */
[----:B------:R-:W-:Y:S02]  /*e160*/  F2FP.F16.E4M3.UNPACK_B R44, R43.H1 ;  /* 0x0000002bff2c723e */ /* 0x000fe400030006ff */
[----:B------:R-:W-:Y:S02]  /*e170*/  LOP3.LUT R42, R35, 0xff000000, R32, 0xf8, !PT ;  /* 0xff000000232a7812 */ /* 0x000fe400078ef820 */
[----:B------:R-:W-:Y:S02]  /*e180*/  LOP3.LUT R53, R53, 0xff000000, R21, 0xf8, !PT ;  /* 0xff00000035357812 */ /* 0x000fe400078ef815 */
[----:B-1----:R-:W-:-:S02]  /*e190*/  F2FP.F16.E4M3.UNPACK_B R32, R15 ;  /* 0x0000000fff20723e */ /* 0x002fc400020006ff */
[----:B------:R-:W-:Y:S02]  /*e1a0*/  F2FP.F16.E4M3.UNPACK_B R33, R15.H1 ;  /* 0x0000000fff21723e */ /* 0x000fe400030006ff */
[----:B------:R-:W-:Y:S01]  /*e1b0*/  LOP3.LUT R20, R51, 0xff000000, R20, 0xf8, !PT ;  /* 0xff00000033147812 */ /* 0x000fe200078ef814 */
[--C-:B------:R-:W-:Y:S01]  /*e1c0*/  HADD2.F32 R51, -RZ, R48.reuse.H0_H0 ;  /* 0x20000030ff337230 */ /* 0x100fe20000004100 */
[-C--:B------:R-:W-:Y:S01]  /*e1d0*/  F2FP.F16.E4M3.UNPACK_B R29, R13.reuse.H1 ;  /* 0x0000000dff1d723e */ /* 0x080fe200030006ff */
[----:B------:R-:W-:Y:S01]  /*e1e0*/  HADD2.F32 R48, -RZ, R48.H1_H1 ;  /* 0x30000030ff307230 */ /* 0x000fe20000004100 */
[-C--:B------:R-:W-:Y:S02]  /*e1f0*/  F2FP.F16.E4M3.UNPACK_B R15, R12.reuse ;  /* 0x0000000cff0f723e */ /* 0x080fe400020006ff */
[----:B------:R-:W-:Y:S01]  /*e200*/  F2FP.F16.E4M3.UNPACK_B R21, R12.H1 ;  /* 0x0000000cff15723e */ /* 0x000fe200030006ff */
[----:B------:R-:W-:Y:S01]  /*e210*/  HADD2.F32 R12, -RZ, R36.H0_H0 ;  /* 0x20000024ff0c7230 */ /* 0x000fe20000004100 */
[----:B------:R-:W-:Y:S01]  /*e220*/  LOP3.LUT R46, R45, 0xff000000, R31, 0xf8, !PT ;  /* 0xff0000002d2e7812 */ /* 0x000fe200078ef81f */
[--C-:B------:R-:W-:Y:S01]  /*e230*/  HADD2.F32 R45, -RZ, R44.reuse.H0_H0 ;  /* 0x2000002cff2d7230 */ /* 0x100fe20000004100 */
[----:B------:R-:W-:Y:S01]  /*e240*/  LOP3.LUT R47, R47, 0xff000000, R28, 0xf8, !PT ;  /* 0xff0000002f2f7812 */ /* 0x000fe200078ef81c */
[----:B------:R-:W-:Y:S01]  /*e250*/  HADD2.F32 R44, -RZ, R44.H1_H1 ;  /* 0x3000002cff2c7230 */ /* 0x000fe20000004100 */
[----:B------:R-:W-:Y:S01]  /*e260*/  F2FP.F16.E4M3.UNPACK_B R28, R13 ;  /* 0x0000000dff1c723e */ /* 0x000fe200020006ff */
[----:B------:R-:W-:Y:S01]  /*e270*/  FMUL.FTZ R55, R12, R51 ;  /* 0x000000330c377220 */ /* 0x000fe20000410000 */
[----:B------:R-:W-:Y:S01]  /*e280*/  LOP3.LUT R30, R39, 0xff000000, R30, 0xf8, !PT ;  /* 0xff000000271e7812 */ /* 0x000fe200078ef81e */
[----:B------:R-:W-:Y:S01]  /*e290*/  HADD2.F32 R36, -RZ, R36.H1_H1 ;  /* 0x30000024ff247230 */ /* 0x000fe20000004100 */
[----:B------:R-:W-:-:S02]  /*e2a0*/  F2FP.F16.E4M3.UNPACK_B R13, R14 ;  /* 0x0000000eff0d723e */ /* 0x000fc400020006ff */
[----:B------:R-:W-:Y:S01]  /*e2b0*/  F2FP.F16.E4M3.UNPACK_B R31, R14.H1 ;  /* 0x0000000eff1f723e */ /* 0x000fe200030006ff */
[--C-:B------:R-:W-:Y:S01]  /*e2c0*/  HADD2.F32 R14, -RZ, R29.reuse.H0_H0 ;  /* 0x2000001dff0e7230 */ /* 0x100fe20000004100 */
[----:B------:R-:W-:Y:S01]  /*e2d0*/  F2FP.F16.E4M3.UNPACK_B R35, R25 ;  /* 0x00000019ff23723e */ /* 0x000fe200020006ff */
[----:B------:R-:W-:Y:S01]  /*e2e0*/  HADD2.F32 R29, -RZ, R29.H1_H1 ;  /* 0x3000001dff1d7230 */ /* 0x000fe20000004100 */
[-C--:B------:R-:W-:Y:S01]  /*e2f0*/  F2FP.F16.E4M3.UNPACK_B R39, R27.reuse ;  /* 0x0000001bff27723e */ /* 0x080fe200020006ff */
[C---:B------:R-:W-:Y:S01]  /*e300*/  FMUL.FTZ R50, R36.reuse, R48 ;  /* 0x0000003024327220 */ /* 0x040fe20000410000 */
[----:B------:R-:W-:Y:S01]  /*e310*/  F2FP.F16.E4M3.UNPACK_B R40, R27.H1 ;  /* 0x0000001bff28723e */ /* 0x000fe200030006ff */
[----:B------:R-:W-:Y:S01]  /*e320*/  FMUL.FTZ R57, R36, R44 ;  /* 0x0000002c24397220 */ /* 0x000fe20000410000 */
[----:B------:R-:W-:Y:S01]  /*e330*/  F2FP.F16.E4M3.UNPACK_B R25, R24 ;  /* 0x00000018ff19723e */ /* 0x000fe200020006ff */
[----:B------:R-:W-:Y:S01]  /*e340*/  FFMA.FTZ R59, R29, R44, -R50 ;  /* 0x0000002c1d3b7223 */ /* 0x000fe20000010832 */
[----:B------:R-:W-:Y:S01]  /*e350*/  F2FP.F16.E4M3.UNPACK_B R27, R24.H1 ;  /* 0x00000018ff1b723e */ /* 0x000fe200030006ff */
[----:B------:R-:W-:Y:S01]  /*e360*/  FMUL.FTZ R24, R12, R45 ;  /* 0x0000002d0c187220 */ /* 0x000fe20000410000 */
[----:B------:R-:W-:Y:S01]  /*e370*/  F2FP.F16.E4M3.UNPACK_B R49, R49 ;  /* 0x00000031ff31723e */ /* 0x000fe200020006ff */
[C---:B------:R-:W-:Y:S01]  /*e380*/  FFMA.FTZ R12, R14.reuse, R45, -R55 ;  /* 0x0000002d0e0c7223 */ /* 0x040fe20000010837 */
[----:B------:R-:W-:Y:S01]  /*e390*/  F2FP.F16.E4M3.UNPACK_B R43, R43 ;  /* 0x0000002bff2b723e */ /* 0x000fe200020006ff */
[----:B------:R-:W-:Y:S01]  /*e3a0*/  FFMA.FTZ R14, R14, R51, R24 ;  /* 0x000000330e0e7223 */ /* 0x000fe20000010018 */
[-C--:B------:R-:W-:Y:S01]  /*e3b0*/  F2FP.F16.E4M3.UNPACK_B R37, R26.reuse ;  /* 0x0000001aff25723e */ /* 0x080fe200020006ff */
[----:B------:R-:W-:Y:S01]  /*e3c0*/  HADD2.F32 R51, -RZ, R49.H0_H0 ;  /* 0x20000031ff337230 */ /* 0x000fe20000004100 */
[----:B------:R-:W-:Y:S01]  /*e3d0*/  F2FP.F16.E4M3.UNPACK_B R38, R26.H1 ;  /* 0x0000001aff26723e */ /* 0x000fe200030006ff */
[----:B------:R-:W-:-:S02]  /*e3e0*/  HADD2.F32 R26, -RZ, R35.H0_H0 ;  /* 0x20000023ff1a7230 */ /* 0x000fc40000004100 */
[----:B------:R-:W-:Y:S01]  /*e3f0*/  FFMA.FTZ R61, R29, R48, R57 ;  /* 0x000000301d3d7223 */ /* 0x000fe20000010039 */
[--C-:B------:R-:W-:Y:S01]  /*e400*/  HADD2.F32 R45, -RZ, R43.reuse.H0_H0 ;  /* 0x2000002bff2d7230 */ /* 0x100fe20000004100 */
[----:B------:R-:W-:Y:S01]  /*e410*/  F2FP.F16.E4M3.UNPACK_B R36, R53.H1 ;  /* 0x00000035ff24723e */ /* 0x000fe200030006ff */
[----:B------:R-:W-:Y:S02]  /*e420*/  HADD2.F32 R24, -RZ, R28.H0_H0 ;  /* 0x2000001cff187230 */ /* 0x000fe40000004100 */
[C---:B------:R-:W-:Y:S01]  /*e430*/  FMUL.FTZ R55, R26.reuse, R51 ;  /* 0x000000331a377220 */ /* 0x040fe20000410000 */
[----:B------:R-:W-:Y:S01]  /*e440*/  F2FP.F16.E4M3.UNPACK_B R29, R46.H1 ;  /* 0x0000002eff1d723e */ /* 0x000fe200030006ff */
[-C--:B------:R-:W-:Y:S01]  /*e450*/  FMUL.FTZ R26, R26, R45.reuse ;  /* 0x0000002d1a1a7220 */ /* 0x080fe20000410000 */
[----:B------:R-:W-:Y:S02]  /*e460*/  HADD2.F32 R43, -RZ, R43.H1_H1 ;  /* 0x3000002bff2b7230 */ /* 0x000fe40000004100 */
[----:B------:R-:W-:Y:S01]  /*e470*/  FFMA.FTZ R55, R24, R45, -R55 ;  /* 0x0000002d18377223 */ /* 0x000fe20000010837 */
[----:B------:R-:W-:-:S02]  /*e480*/  HADD2.F32 R49, -RZ, R49.H1_H1 ;  /* 0x30000031ff317230 */ /* 0x000fc40000004100 */
[----:B------:R-:W-:Y:S01]  /*e490*/  FFMA.FTZ R44, R24, R51, R26 ;  /* 0x00000033182c7223 */ /* 0x000fe2000001001a */
[----:B------:R-:W-:Y:S01]  /*e4a0*/  HADD2.F32 R35, -RZ, R35.H1_H1 ;  /* 0x30000023ff237230 */ /* 0x000fe20000004100 */
[----:B------:R-:W-:Y:S01]  /*e4b0*/  F2FP.F16.E4M3.UNPACK_B R53, R53 ;  /* 0x00000035ff35723e */ /* 0x000fe200020006ff */
[----:B------:R-:W-:Y:S01]  /*e4c0*/  HADD2.F32 R51, -RZ, R36.H0_H0 ;  /* 0x20000024ff337230 */ /* 0x000fe20000004100 */
[----:B------:R-:W-:Y:S01]  /*e4d0*/  F2FP.F16.E4M3.UNPACK_B R46, R46 ;  /* 0x0000002eff2e723e */ /* 0x000fe200020006ff */
[----:B------:R-:W-:Y:S02]  /*e4e0*/  HADD2.F32 R26, -RZ, R40.H0_H0 ;  /* 0x20000028ff1a7230 */ /* 0x000fe40000004100 */
[C---:B------:R-:W-:Y:S01]  /*e4f0*/  FMUL.FTZ R57, R35.reuse, R49 ;  /* 0x0000003123397220 */ /* 0x040fe20000410000 */
[----:B------:R-:W-:Y:S02]  /*e500*/  HADD2.F32 R28, -RZ, R28.H1_H1 ;  /* 0x3000001cff1c7230 */ /* 0x000fe40000004100 */
[----:B------:R-:W-:Y:S01]  /*e510*/  FMUL.FTZ R50, R35, R43 ;  /* 0x0000002b23327220 */ /* 0x000fe20000410000 */
[----:B------:R-:W-:-:S02]  /*e520*/  HADD2.F32 R45, -RZ, R29.H0_H0 ;  /* 0x2000001dff2d7230 */ /* 0x000fc40000004100 */
[----:B------:R-:W-:Y:S01]  /*e530*/  FMUL.FTZ R35, R26, R51 ;  /* 0x000000331a237220 */ /* 0x000fe20000410000 */
[----:B------:R-:W-:Y:S02]  /*e540*/  HADD2.F32 R24, -RZ, R33.H0_H0 ;  /* 0x20000021ff187230 */ /* 0x000fe40000004100 */
[C---:B------:R-:W-:Y:S01]  /*e550*/  FFMA.FTZ R48, R28.reuse, R43, -R57 ;  /* 0x0000002b1c307223 */ /* 0x040fe20000010839 */
[----:B------:R-:W-:Y:S01]  /*e560*/  FFMA.FTZ R49, R28, R49, R50 ;  /* 0x000000311c317223 */ /* 0x000fe20000010032 */
[-C--:B------:R-:W-:Y:S01]  /*e570*/  FMUL.FTZ R26, R26, R45.reuse ;  /* 0x0000002d1a1a7220 */ /* 0x080fe20000410000 */
[----:B------:R-:W-:Y:S02]  /*e580*/  HADD2.F32 R28, -RZ, R29.H1_H1 ;  /* 0x3000001dff1c7230 */ /* 0x000fe40000004100 */
[C---:B------:R-:W-:Y:S01]  /*e590*/  FFMA.FTZ R56, R24.reuse, R45, -R35 ;  /* 0x0000002d18387223 */ /* 0x040fe20000010823 */
[----:B------:R-:W-:Y:S02]  /*e5a0*/  HADD2.F32 R36, -RZ, R36.H1_H1 ;  /* 0x30000024ff247230 */ /* 0x000fe40000004100 */
[----:B------:R-:W-:Y:S01]  /*e5b0*/  FFMA.FTZ R57, R24, R51, R26 ;  /* 0x0000003318397223 */ /* 0x000fe2000001001a */
[----:B------:R-:W-:-:S02]  /*e5c0*/  HADD2.F32 R40, -RZ, R40.H1_H1 ;  /* 0x30000028ff287230 */ /* 0x000fc40000004100 */
[----:B------:R-:W-:Y:S02]  /*e5d0*/  HADD2.F32 R33, -RZ, R33.H1_H1 ;  /* 0x30000021ff217230 */ /* 0x000fe40000004100 */
[----:B------:R-:W-:Y:S02]  /*e5e0*/  HADD2.F32 R35, -RZ, R53.H0_H0 ;  /* 0x20000035ff237230 */ /* 0x000fe40000004100 */
[C---:B------:R-:W-:Y:S01]  /*e5f0*/  FMUL.FTZ R50, R40.reuse, R36 ;  /* 0x0000002428327220 */ /* 0x040fe20000410000 */
[----:B------:R-:W-:Y:S02]  /*e600*/  HADD2.F32 R26, -RZ, R39.H0_H0 ;  /* 0x20000027ff1a7230 */ /* 0x000fe40000004100 */
[-C--:B------:R-:W-:Y:S01]  /*e610*/  FMUL.FTZ R45, R40, R28.reuse ;  /* 0x0000001c282d7220 */ /* 0x080fe20000410000 */
[----:B------:R-:W-:Y:S02]  /*e620*/  HADD2.F32 R29, -RZ, R46.H0_H0 ;  /* 0x2000002eff1d7230 */ /* 0x000fe40000004100 */
[----:B------:R-:W-:Y:S01]  /*e630*/  FFMA.FTZ R63, R33, R28, -R50 ;  /* 0x0000001c213f7223 */ /* 0x000fe20000010832 */
[----:B------:R-:W-:-:S02]  /*e640*/  HADD2.F32 R24, -RZ, R32.H0_H0 ;  /* 0x20000020ff187230 */ /* 0x000fc40000004100 */
[C---:B------:R-:W-:Y:S01]  /*e650*/  FMUL.FTZ R43, R26.reuse, R35 ;  /* 0x000000231a2b7220 */ /* 0x040fe20000410000 */
[----:B------:R-:W-:Y:S01]  /*e660*/  FFMA.FTZ R58, R33, R36, R45 ;  /* 0x00000024213a7223 */ /* 0x000fe2000001002d */
[----:B------:R-:W-:Y:S01]  /*e670*/  FMUL.FTZ R26, R26, R29 ;  /* 0x0000001d1a1a7220 */ /* 0x000fe20000410000 */
[----:B------:R-:W-:Y:S01]  /*e680*/  F2FP.F16.E4M3.UNPACK_B R33, R47.H1 ;  /* 0x0000002fff21723e */ /* 0x000fe200030006ff */
[----:B------:R-:W-:Y:S01]  /*e690*/  HADD2.F32 R46, -RZ, R46.H1_H1 ;  /* 0x3000002eff2e7230 */ /* 0x000fe20000004100 */
[-C--:B------:R-:W-:Y:S01]  /*e6a0*/  F2FP.F16.E4M3.UNPACK_B R28, R42.reuse.H1 ;  /* 0x0000002aff1c723e */ /* 0x080fe200030006ff */
[C---:B------:R-:W-:Y:S01]  /*e6b0*/  FFMA.FTZ R51, R24.reuse, R35, R26 ;  /* 0x0000002318337223 */ /* 0x040fe2000001001a */
[----:B------:R-:W-:Y:S02]  /*e6c0*/  HADD2.F32 R53, -RZ, R53.H1_H1 ;  /* 0x30000035ff357230 */ /* 0x000fe40000004100 */
[----:B------:R-:W-:Y:S01]  /*e6d0*/  FFMA.FTZ R45, R24, R29, -R43 ;  /* 0x0000001d182d7223 */ /* 0x000fe2000001082b */
[----:B------:R-:W-:Y:S01]  /*e6e0*/  HADD2.F32 R39, -RZ, R39.H1_H1 ;  /* 0x30000027ff277230 */ /* 0x000fe20000004100 */
[----:B------:R-:W-:Y:S01]  /*e6f0*/  F2FP.F16.E4M3.UNPACK_B R47, R47 ;  /* 0x0000002fff2f723e */ /* 0x000fe200020006ff */
[----:B------:R-:W-:Y:S01]  /*e700*/  HADD2.F32 R35, -RZ, R33.H0_H0 ;  /* 0x20000021ff237230 */ /* 0x000fe20000004100 */
[----:B------:R-:W-:Y:S01]  /*e710*/  F2FP.F16.E4M3.UNPACK_B R42, R42 ;  /* 0x0000002aff2a723e */ /* 0x000fe200020006ff */
        /* <DEDUP_REMOVED lines=9> */
[----:B------:R-:W-:Y:S01]  /*e7b0*/  FFMA.FTZ R54, R32, R53, R36 ;  /* 0x0000003520367223 */ /* 0x000fe20000010024 */
[----:B------:R-:W-:Y:S02]  /*e7c0*/  HADD2.F32 R28, -RZ, R28.H1_H1 ;  /* 0x3000001cff1c7230 */ /* 0x000fe40000004100 */
[C---:B------:R-:W-:Y:S01]  /*e7d0*/  FFMA.FTZ R36, R24.reuse, R35, R26 ;  /* 0x0000002318247223 */ /* 0x040fe2000001001a */
[----:B------:R-:W-:Y:S02]  /*e7e0*/  HADD2.F32 R26, -RZ, R33.H1_H1 ;  /* 0x30000021ff1a7230 */ /* 0x000fe40000004100 */
[----:B------:R-:W-:Y:S01]  /*e7f0*/  FFMA.FTZ R39, R24, R29, -R39 ;  /* 0x0000001d18277223 */ /* 0x000fe20000010827 */
[----:B------:R-:W-:Y:S02]  /*e800*/  HADD2.F32 R21, -RZ, R21.H1_H1 ;  /* 0x30000015ff157230 */ /* 0x000fe40000004100 */
[C---:B------:R-:W-:Y:S01]  /*e810*/  FMUL.FTZ R29, R27.reuse, R28 ;  /* 0x0000001c1b1d7220 */ /* 0x040fe20000410000 */
[----:B------:R-:W-:Y:S01]  /*e820*/  FFMA.FTZ R52, R32, R46, -R43 ;  /* 0x0000002e20347223 */ /* 0x000fe2000001082b */
[----:B------:R-:W-:Y:S01]  /*e830*/  FMUL.FTZ R32, R27, R26 ;  /* 0x0000001a1b207220 */ /* 0x000fe20000410000 */
[----:B------:R-:W-:-:S02]  /*e840*/  HADD2.F32 R27, -RZ, R47.H0_H0 ;  /* 0x2000002fff1b7230 */ /* 0x000fc40000004100 */
[C---:B------:R-:W-:Y:S01]  /*e850*/  FFMA.FTZ R43, R21.reuse, R26, R29 ;  /* 0x0000001a152b7223 */ /* 0x040fe2000001001d */
[----:B------:R-:W-:Y:S02]  /*e860*/  HADD2.F32 R24, -RZ, R25.H0_H0 ;  /* 0x20000019ff187230 */ /* 0x000fe40000004100 */
[----:B------:R-:W-:Y:S01]  /*e870*/  FFMA.FTZ R40, R21, R28, -R32 ;  /* 0x0000001c15287223 */ /* 0x000fe20000010820 */
        /* <DEDUP_REMOVED lines=29> */
[CC--:B------:R-:W-:Y:S01]  /*ea50*/  FMUL.FTZ R26, R38.reuse, R29.reuse ;  /* 0x0000001d261a7220 */ /* 0x0c0fe20000410000 */
[----:B------:R-:W-:Y:S01]  /*ea60*/  F2FP.F16.E4M3.UNPACK_B R15, R20 ;  /* 0x00000014ff0f723e */ /* 0x000fe200020006ff */
[-C--:B------:R-:W-:Y:S01]  /*ea70*/  FMUL.FTZ R38, R38, R24.reuse ;  /* 0x0000001826267220 */ /* 0x080fe20000410000 */
[----:B------:R-:W-:Y:S02]  /*ea80*/  HADD2.F32 R20, -RZ, R37.H0_H0 ;  /* 0x20000025ff147230 */ /* 0x000fe40000004100 */
[C---:B------:R-:W-:Y:S01]  /*ea90*/  FFMA.FTZ R27, R31.reuse, R24, -R26 ;  /* 0x000000181f1b7223 */ /* 0x040fe2000001081a */
[----:B------:R-:W-:Y:S02]  /*eaa0*/  HADD2.F32 R21, -RZ, R30.H0_H0 ;  /* 0x2000001eff157230 */ /* 0x000fe40000004100 */
[----:B------:R-:W-:Y:S01]  /*eab0*/  FFMA.FTZ R29, R31, R29, R38 ;  /* 0x0000001d1f1d7223 */ /* 0x000fe20000010026 */
[--C-:B------:R-:W-:Y:S01]  /*eac0*/  HADD2.F32 R24, -RZ, R15.reuse.H0_H0 ;  /* 0x2000000fff187230 */ /* 0x100fe20000004100 */
[----:B------:R-:W-:Y:S01]  /*ead0*/  F2FP.SATFINITE.E4M3.F32.PACK_AB_MERGE_C R57, R58, R57, RZ ;  /* 0x000000393a39723e */ /* 0x000fe200048070ff */
[----:B------:R-:W-:-:S02]  /*eae0*/  HADD2.F32 R26, -RZ, R15.H1_H1 ;  /* 0x3000000fff1a7230 */ /* 0x000fc40000004100 */
[CC--:B------:R-:W-:Y:S01]  /*eaf0*/  FMUL.FTZ R25, R20.reuse, R21.reuse ;  /* 0x0000001514197220 */ /* 0x0c0fe20000410000 */
[----:B------:R-:W-:Y:S02]  /*eb00*/  HADD2.F32 R37, -RZ, R37.H1_H1 ;  /* 0x30000025ff257230 */ /* 0x000fe40000004100 */
[----:B------:R-:W-:Y:S01]  /*eb10*/  FMUL.FTZ R32, R20, R24 ;  /* 0x0000001814207220 */ /* 0x000fe20000410000 */
[----:B------:R-:W-:Y:S02]  /*eb20*/  HADD2.F32 R30, -RZ, R30.H1_H1 ;  /* 0x3000001eff1e7230 */ /* 0x000fe40000004100 */
[--C-:B------:R-:W-:Y:S02]  /*eb30*/  HADD2.F32 R15, -RZ, R13.reuse.H0_H0 ;  /* 0x2000000dff0f7230 */ /* 0x100fe40000004100 */
[C---:B------:R-:W-:Y:S01]  /*eb40*/  FMUL.FTZ R38, R37.reuse, R26 ;  /* 0x0000001a25267220 */ /* 0x040fe20000410000 */
[----:B------:R-:W-:Y:S02]  /*eb50*/  HADD2.F32 R13, -RZ, R13.H1_H1 ;  /* 0x3000000dff0d7230 */ /* 0x000fe40000004100 */
        /* <DEDUP_REMOVED lines=22> */
.L_x_9203:
[----:B------:R-:W-:Y:S05]  /*ecc0*/  BSYNC B1 ;  /* 0x0000000000017941 */ /* 0x000fea0003800000 */
.L_x_9202:
[----:B------:R-:W-:Y:S05]  /*ecd0*/  @P0 BRA `(.L_x_9194) ;  /* 0x0000000c00c80947 */ /* 0x000fea0003800000 */
[----:B------:R-:W2:Y:S01]  /*ece0*/  LDL R49, [R1+0x20] ;  /* 0x0000200001317983 */ /* 0x000ea20000100800 */
[----:B-1---5:R-:W-:Y:S01]  /*ecf0*/  SHF.R.U32.HI R13, RZ, 0x8, R9 ;  /* 0x00000008ff0d7819 */ /* 0x022fe20000011609 */
[----:B------:R-:W-:Y:S01]  /*ed00*/  IMAD.IADD R24, R18, 0x1, R41 ;  /* 0x0000000112187824 */ /* 0x000fe200078e0229 */
[----:B------:R-:W-:Y:S02]  /*ed10*/  SHF.R.U32.HI R3, RZ, 0x8, R8 ;  /* 0x00000008ff037819 */ /* 0x000fe40000011608 */
[----:B------:R-:W-:Y:S02]  /*ed20*/  LOP3.LUT R12, R9, 0xff, RZ, 0xc0, !PT ;  /* 0x000000ff090c7812 */ /* 0x000fe400078ec0ff */
[----:B------:R-:W-:Y:S02]  /*ed30*/  LOP3.LUT R13, R13, 0xff, RZ, 0xc0, !PT ;  /* 0x000000ff0d0d7812 */ /* 0x000fe400078ec0ff */
[----:B0-----:R-:W-:Y:S02]  /*ed40*/  LOP3.LUT R0, R8, 0xff, RZ, 0xc0, !PT ;  /* 0x000000ff08007812 */ /* 0x001fe400078ec0ff */
[----:B------:R-:W-:-:S02]  /*ed50*/  LOP3.LUT R3, R3, 0xff, RZ, 0xc0, !PT ;  /* 0x000000ff03037812 */ /* 0x000fc400078ec0ff */
[----:B------:R-:W-:Y:S02]  /*ed60*/  PRMT R20, R13, 0x7604, R12 ;  /* 0x000076040d147816 */ /* 0x000fe4000000000c */
[----:B------:R-:W-:Y:S02]  /*ed70*/  SHF.R.U32.HI R12, RZ, 0x8, R10 ;  /* 0x00000008ff0c7819 */ /* 0x000fe4000001160a */
[----:B------:R-:W-:Y:S02]  /*ed80*/  PRMT R3, R3, 0x7604, R0 ;  /* 0x0000760403037816 */ /* 0x000fe40000000000 */
[----:B------:R-:W-:Y:S02]  /*ed90*/  LOP3.LUT R0, R10, 0xff, RZ, 0xc0, !PT ;  /* 0x000000ff0a007812 */ /* 0x000fe400078ec0ff */
[----:B------:R-:W-:Y:S02]  /*eda0*/  LOP3.LUT R13, R12, 0xff, RZ, 0xc0, !PT ;  /* 0x000000ff0c0d7812 */ /* 0x000fe400078ec0ff */
[----:B------:R-:W-:-:S02]  /*edb0*/  SHF.R.U32.HI R25, RZ, 0x3, R209 ;  /* 0x00000003ff197819 */ /* 0x000fc400000116d1 */
[----:B------:R-:W-:Y:S02]  /*edc0*/  PRMT R29, R13, 0x7604, R0 ;  /* 0x000076040d1d7816 */ /* 0x000fe40000000000 */
[----:B------:R-:W-:Y:S02]  /*edd0*/  LOP3.LUT R0, R209, 0x70, R24, 0xf8, !PT ;  /* 0x00000070d1007812 */ /* 0x000fe400078ef818 */
[----:B------:R-:W-:Y:S02]  /*ede0*/  SHF.R.U32.HI R15, RZ, 0x8, R11 ;  /* 0x00000008ff0f7819 */ /* 0x000fe4000001160b */
[----:B------:R-:W-:Y:S02]  /*edf0*/  LOP3.LUT R0, R0, R25, RZ, 0x3c, !PT ;  /* 0x0000001900007212 */ /* 0x000fe400078e3cff */
[----:B------:R-:W-:Y:S02]  /*ee00*/  SHF.R.U32.HI R21, RZ, 0x8, R4 ;  /* 0x00000008ff157819 */ /* 0x000fe40000011604 */
[----:B------:R-:W-:-:S02]  /*ee10*/  IADD3 R0, R17, R0, R214 ;  /* 0x0000000011007210 */ /* 0x000fc40007ffe0d6 */
[----:B------:R-:W-:Y:S02]  /*ee20*/  LOP3.LUT R14, R11, 0xff, RZ, 0xc0, !PT ;  /* 0x000000ff0b0e7812 */ /* 0x000fe400078ec0ff */
[----:B------:R-:W-:Y:S01]  /*ee30*/  LOP3.LUT R12, R4, 0xff, RZ, 0xc0, !PT ;  /* 0x000000ff040c7812 */ /* 0x000fe200078ec0ff */
[----:B------:R-:W0:Y:S01]  /*ee40*/  LDS.128 R24, [R0+0x14400] ;  /* 0x0144000000187984 */ /* 0x000e220000000c00 */
[----:B------:R-:W-:Y:S02]  /*ee50*/  LOP3.LUT R15, R15, 0xff, RZ, 0xc0, !PT ;  /* 0x000000ff0f0f7812 */ /* 0x000fe400078ec0ff */
[----:B------:R-:W-:Y:S02]  /*ee60*/  LOP3.LUT R21, R21, 0xff, RZ, 0xc0, !PT ;  /* 0x000000ff15157812 */ /* 0x000fe400078ec0ff */
[----:B------:R-:W-:Y:S02]  /*ee70*/  PRMT R28, R15, 0x7604, R14 ;  /* 0x000076040f1c7816 */ /* 0x000fe4000000000e */
        /* <DEDUP_REMOVED lines=8> */
[----:B------:R-:W-:Y:S02]  /*ef00*/  SHF.R.U32.HI R37, RZ, 0x10, R5 ;  /* 0x00000010ff257819 */ /* 0x000fe40000011605 */
[----:B------:R-:W-:Y:S02]  /*ef10*/  SHF.R.U32.HI R21, RZ, 0x10, R9 ;  /* 0x00000010ff157819 */ /* 0x000fe40000011609 */
[----:B------:R-:W-:Y:S01]  /*ef20*/  PRMT R39, R32, 0x7604, R31 ;  /* 0x0000760420277816 */ /* 0x000fe2000000001f */
[----:B------:R-:W-:Y:S01]  /*ef30*/  IMAD.U32 R37, R37, 0x10000, RZ ;  /* 0x0001000025257824 */ /* 0x000fe200078e00ff */
[----:B------:R-:W-:Y:S01]  /*ef40*/  SHF.R.U32.HI R31, RZ, 0x10, R11 ;  /* 0x00000010ff1f7819 */ /* 0x000fe2000001160b */
[----:B------:R-:W-:Y:S01]  /*ef50*/  IMAD.U32 R21, R21, 0x10000, RZ ;  /* 0x0001000015157824 */ /* 0x000fe200078e00ff */
[----:B------:R-:W-:-:S02]  /*ef60*/  SHF.R.U32.HI R36, RZ, 0x8, R7 ;  /* 0x00000008ff247819 */ /* 0x000fc40000011607 */
[----:B------:R-:W-:Y:S01]  /*ef70*/  LOP3.LUT R33, R7, 0xff, RZ, 0xc0, !PT ;  /* 0x000000ff07217812 */ /* 0x000fe200078ec0ff */
[----:B------:R-:W-:Y:S01]  /*ef80*/  IMAD.U32 R31, R31, 0x10000, RZ ;  /* 0x000100001f1f7824 */ /* 0x000fe200078e00ff */
[----:B------:R-:W-:Y:S02]  /*ef90*/  LOP3.LUT R36, R36, 0xff, RZ, 0xc0, !PT ;  /* 0x000000ff24247812 */ /* 0x000fe400078ec0ff */
[----:B------:R-:W-:Y:S02]  /*efa0*/  SHF.R.U32.HI R41, RZ, 0x10, R7 ;  /* 0x00000010ff297819 */ /* 0x000fe40000011607 */
[----:B------:R-:W-:Y:S02]  /*efb0*/  LOP3.LUT R37, R30, 0xff0000, R37, 0xf8, !PT ;  /* 0x00ff00001e257812 */ /* 0x000fe400078ef825 */
[----:B------:R-:W-:Y:S01]  /*efc0*/  LOP3.LUT R21, R20, 0xff0000, R21, 0xf8, !PT ;  /* 0x00ff000014157812 */ /* 0x000fe200078ef815 */
[----:B------:R-:W-:Y:S01]  /*efd0*/  IMAD.U32 R41, R41, 0x10000, RZ ;  /* 0x0001000029297824 */ /* 0x000fe200078e00ff */
[----:B------:R-:W-:-:S02]  /*efe0*/  LOP3.LUT R3, R3, 0xff0000, R8, 0xf8, !PT ;  /* 0x00ff000003037812 */ /* 0x000fc400078ef808 */
[----:B------:R-:W-:Y:S02]  /*eff0*/  PRMT R36, R36, 0x7604, R33 ;  /* 0x0000760424247816 */ /* 0x000fe40000000021 */
[----:B------:R-:W-:Y:S02]  /*f000*/  LOP3.LUT R33, R28, 0xff0000, R31, 0xf8, !PT ;  /* 0x00ff00001c217812 */ /* 0x000fe400078ef81f */
        /* <DEDUP_REMOVED lines=11> */
[----:B------:R-:W-:Y:S01]  /*f0c0*/  HADD2.F32 R38, -RZ, R33.H0_H0 ;  /* 0x20000021ff267230 */ /* 0x000fe20000004100 */
[----:B------:R-:W-:Y:S01]  /*f0d0*/  LOP3.LUT R41, R36, 0xff0000, R41, 0xf8, !PT ;  /* 0x00ff000024297812 */ /* 0x000fe200078ef829 */
[----:B------:R-:W-:Y:S01]  /*f0e0*/  HADD2.F32 R5, -RZ, R6.H0_H0 ;  /* 0x20000006ff057230 */ /* 0x000fe20000004100 */
[----:B------:R-:W-:Y:S01]  /*f0f0*/  LOP3.LUT R36, R3, 0xff000000, R4, 0xf8, !PT ;  /* 0xff00000003247812 */ /* 0x000fe200078ef804 */
[----:B------:R-:W-:Y:S01]  /*f100*/  HADD2.F32 R30, -RZ, R11.H0_H0 ;  /* 0x2000000bff1e7230 */ /* 0x000fe20000004100 */
[----:B------:R-:W-:Y:S02]  /*f110*/  LOP3.LUT R32, R31, 0xff000000, R10, 0xf8, !PT ;  /* 0xff0000001f207812 */ /* 0x000fe400078ef80a */
[C---:B------:R-:W-:Y:S01]  /*f120*/  FMUL.FTZ R42, R5.reuse, R38 ;  /* 0x00000026052a7220 */ /* 0x040fe20000410000 */
[----:B------:R-:W-:Y:S01]  /*f130*/  F2FP.F16.E4M3.UNPACK_B R25, R25.H1 ;  /* 0x00000019ff19723e */ /* 0x000fe200030006ff */
[----:B------:R-:W-:Y:S01]  /*f140*/  FMUL.FTZ R31, R5, R30 ;  /* 0x0000001e051f7220 */ /* 0x000fe20000410000 */
[----:B------:R-:W-:-:S02]  /*f150*/  F2FP.F16.E4M3.UNPACK_B R37, R37.H1 ;  /* 0x00000025ff25723e */ /* 0x000fc400030006ff */
[----:B------:R-:W-:Y:S02]  /*f160*/  LOP3.LUT R41, R41, 0xff000000, R7, 0xf8, !PT ;  /* 0xff00000029297812 */ /* 0x000fe400078ef807 */
[-C--:B------:R-:W-:Y:S01]  /*f170*/  F2FP.F16.E4M3.UNPACK_B R28, R27.reuse ;  /* 0x0000001bff1c723e */ /* 0x080fe200020006ff */
[----:B------:R-:W-:Y:S01]  /*f180*/  HADD2.F32 R39, -RZ, R37.H0_H0 ;  /* 0x20000025ff277230 */ /* 0x000fe20000004100 */
[----:B------:R-:W-:Y:S02]  /*f190*/  F2FP.F16.E4M3.UNPACK_B R27, R27.H1 ;  /* 0x0000001bff1b723e */ /* 0x000fe400030006ff */
[-C--:B------:R-:W-:Y:S02]  /*f1a0*/  F2FP.F16.E4M3.UNPACK_B R10, R24.reuse ;  /* 0x00000018ff0a723e */ /* 0x080fe400020006ff */
[----:B------:R-:W-:Y:S02]  /*f1b0*/  F2FP.F16.E4M3.UNPACK_B R24, R24.H1 ;  /* 0x00000018ff18723e */ /* 0x000fe400030006ff */
[----:B------:R-:W-:-:S02]  /*f1c0*/  F2FP.F16.E4M3.UNPACK_B R21, R26 ;  /* 0x0000001aff15723e */ /* 0x000fc400020006ff */
[----:B------:R-:W-:Y:S01]  /*f1d0*/  F2FP.F16.E4M3.UNPACK_B R26, R26.H1 ;  /* 0x0000001aff1a723e */ /* 0x000fe200030006ff */
[----:B--2---:R-:W0:Y:S02]  /*f1e0*/  LDS.128 R12, [R49+0x14400] ;  /* 0x01440000310c7984 */ /* 0x004e240000000c00 */
[-C--:B0-----:R-:W-:Y:S02]  /*f1f0*/  F2FP.F16.E4M3.UNPACK_B R4, R13.reuse ;  /* 0x0000000dff04723e */ /* 0x081fe400020006ff */
[----:B------:R-:W-:Y:S02]  /*f200*/  F2FP.F16.E4M3.UNPACK_B R13, R13.H1 ;  /* 0x0000000dff0d723e */ /* 0x000fe400030006ff */
[-C--:B------:R-:W-:Y:S01]  /*f210*/  F2FP.F16.E4M3.UNPACK_B R8, R15.reuse ;  /* 0x0000000fff08723e */ /* 0x080fe200020006ff */
[--C-:B------:R-:W-:Y:S01]  /*f220*/  HADD2.F32 R9, -RZ, R4.reuse.H0_H0 ;  /* 0x20000004ff097230 */ /* 0x100fe20000004100 */
[----:B------:R-:W-:Y:S01]  /*f230*/  F2FP.F16.E4M3.UNPACK_B R15, R15.H1 ;  /* 0x0000000fff0f723e */ /* 0x000fe200030006ff */
[----:B------:R-:W-:Y:S01]  /*f240*/  HADD2.F32 R4, -RZ, R4.H1_H1 ;  /* 0x30000004ff047230 */ /* 0x000fe20000004100 */
[----:B------:R-:W-:-:S02]  /*f250*/  F2FP.F16.E4M3.UNPACK_B R3, R12 ;  /* 0x0000000cff03723e */ /* 0x000fc400020006ff */
[C---:B------:R-:W-:Y:S01]  /*f260*/  FFMA.FTZ R5, R9.reuse, R30, -R42 ;  /* 0x0000001e09057223 */ /* 0x040fe2000001082a */
[----:B------:R-:W-:Y:S01]  /*f270*/  FFMA.FTZ R9, R9, R38, R31 ;  /* 0x0000002609097223 */ /* 0x000fe2000001001f */
[----:B------:R-:W-:Y:S01]  /*f280*/  HADD2.F32 R31, -RZ, R11.H1_H1 ;  /* 0x3000000bff1f7230 */ /* 0x000fe20000004100 */
[----:B------:R-:W-:Y:S01]  /*f290*/  F2FP.F16.E4M3.UNPACK_B R30, R20.H1 ;  /* 0x00000014ff1e723e */ /* 0x000fe200030006ff */
[----:B------:R-:W-:Y:S01]  /*f2a0*/  HADD2.F32 R38, -RZ, R33.H1_H1 ;  /* 0x30000021ff267230 */ /* 0x000fe20000004100 */
[----:B------:R-:W-:Y:S01]  /*f2b0*/  F2FP.F16.E4M3.UNPACK_B R12, R12.H1 ;  /* 0x0000000cff0c723e */ /* 0x000fe200030006ff */
[----:B------:R-:W-:Y:S01]  /*f2c0*/  HADD2.F32 R11, -RZ, R6.H1_H1 ;  /* 0x30000006ff0b7230 */ /* 0x000fe20000004100 */
[-C--:B------:R-:W-:Y:S01]  /*f2d0*/  F2FP.F16.E4M3.UNPACK_B R7, R14.reuse ;  /* 0x0000000eff07723e */ /* 0x080fe200020006ff */
[----:B------:R-:W-:Y:S01]  /*f2e0*/  HADD2.F32 R20, -RZ, R25.H0_H0 ;  /* 0x20000019ff147230 */ /* 0x000fe20000004100 */
[----:B------:R-:W-:Y:S01]  /*f2f0*/  F2FP.F16.E4M3.UNPACK_B R14, R14.H1 ;  /* 0x0000000eff0e723e */ /* 0x000fe200030006ff */
[----:B------:R-:W-:-:S02]  /*f300*/  HADD2.F32 R33, -RZ, R30.H0_H0 ;  /* 0x2000001eff217230 */ /* 0x000fc40000004100 */
[CC--:B------:R-:W-:Y:S01]  /*f310*/  FMUL.FTZ R43, R11.reuse, R38.reuse ;  /* 0x000000260b2b7220 */ /* 0x0c0fe20000410000 */
[----:B------:R-:W-:Y:S02]  /*f320*/  HADD2.F32 R6, -RZ, R13.H0_H0 ;  /* 0x2000000dff067230 */ /* 0x000fe40000004100 */
[C---:B------:R-:W-:Y:S01]  /*f330*/  FMUL.FTZ R45, R20.reuse, R39 ;  /* 0x00000027142d7220 */ /* 0x040fe20000410000 */
[----:B------:R-:W-:Y:S01]  /*f340*/  FMUL.FTZ R11, R11, R31 ;  /* 0x0000001f0b0b7220 */ /* 0x000fe20000410000 */
[----:B------:R-:W-:Y:S01]  /*f350*/  FMUL.FTZ R20, R20, R33 ;  /* 0x0000002114147220 */ /* 0x000fe20000410000 */
[----:B------:R-:W-:Y:S01]  /*f360*/  FFMA.FTZ R42, R4, R31, -R43 ;  /* 0x0000001f042a7223 */ /* 0x000fe2000001082b */
[----:B------:R-:W-:Y:S01]  /*f370*/  FFMA.FTZ R45, R6, R33, -R45 ;  /* 0x00000021062d7223 */ /* 0x000fe2000001082d */
[----:B------:R-:W-:Y:S01]  /*f380*/  FFMA.FTZ R38, R4, R38, R11 ;  /* 0x0000002604267223 */ /* 0x000fe2000001000b */
[----:B------:R-:W-:Y:S01]  /*f390*/  F2FP.F16.E4M3.UNPACK_B R33, R41 ;  /* 0x00000029ff21723e */ /* 0x000fe200020006ff */
[----:B------:R-:W-:Y:S01]  /*f3a0*/  FFMA.FTZ R39, R6, R39, R20 ;  /* 0x0000002706277223 */ /* 0x000fe20000010014 */
[----:B------:R-:W-:Y:S01]  /*f3b0*/  F2FP.F16.E4M3.UNPACK_B R11, R35 ;  /* 0x00000023ff0b723e */ /* 0x000fe200020006ff */
[----:B------:R-:W-:Y:S01]  /*f3c0*/  HADD2.F32 R20, -RZ, R37.H1_H1 ;  /* 0x30000025ff147230 */ /* 0x000fe20000004100 */
[----:B------:R-:W-:Y:S01]  /*f3d0*/  F2FP.F16.E4M3.UNPACK_B R41, R41.H1 ;  /* 0x00000029ff29723e */ /* 0x000fe200030006ff */
[----:B------:R-:W-:Y:S01]  /*f3e0*/  HADD2.F32 R25, -RZ, R25.H1_H1 ;  /* 0x30000019ff197230 */ /* 0x000fe20000004100 */
[----:B------:R-:W-:Y:S01]  /*f3f0*/  F2FP.F16.E4M3.UNPACK_B R35, R35.H1 ;  /* 0x00000023ff23723e */ /* 0x000fe200030006ff */
[----:B------:R-:W-:-:S02]  /*f400*/  HADD2.F32 R37, -RZ, R33.H0_H0 ;  /* 0x20000021ff257230 */ /* 0x000fc40000004100 */
[----:B------:R-:W-:Y:S02]  /*f410*/  HADD2.F32 R6, -RZ, R28.H0_H0 ;  /* 0x2000001cff067230 */ /* 0x000fe40000004100 */
[C---:B------:R-:W-:Y:S01]  /*f420*/  FMUL.FTZ R44, R25.reuse, R20 ;  /* 0x00000014192c7220 */ /* 0x040fe20000410000 */
        /* <DEDUP_REMOVED lines=11> */
[----:B------:R-:W-:Y:S02]  /*f4e0*/  HADD2.F32 R25, -RZ, R41.H0_H0 ;  /* 0x20000029ff197230 */ /* 0x000fe40000004100 */
[----:B------:R-:W-:Y:S01]  /*f4f0*/  FFMA.FTZ R43, R4, R31, -R43 ;  /* 0x0000001f042b7223 */ /* 0x000fe2000001082b */
[----:B------:R-:W-:Y:S01]  /*f500*/  HADD2.F32 R6, -RZ, R27.H0_H0 ;  /* 0x2000001bff067230 */ /* 0x000fe20000004100 */
[----:B------:R-:W-:Y:S01]  /*f510*/  F2FP.SATFINITE.E4M3.F32.PACK_AB_MERGE_C R44, R44, R45, RZ ;  /* 0x0000002d2c2c723e */ /* 0x000fe200048070ff */
[----:B------:R-:W-:Y:S01]  /*f520*/  HADD2.F32 R28, -RZ, R28.H1_H1 ;  /* 0x3000001cff1c7230 */ /* 0x000fe20000004100 */
[----:B------:R-:W-:Y:S01]  /*f530*/  F2FP.SATFINITE.E4M3.F32.PACK_AB_MERGE_C R30, R30, R39, RZ ;  /* 0x000000271e1e723e */ /* 0x000fe200048070ff */
[----:B------:R-:W-:-:S02]  /*f540*/  HADD2.F32 R11, -RZ, R11.H1_H1 ;  /* 0x3000000bff0b7230 */ /* 0x000fc40000004100 */
[----:B------:R-:W-:Y:S01]  /*f550*/  FMUL.FTZ R47, R6, R25 ;  /* 0x00000019062f7220 */ /* 0x000fe20000410000 */
[----:B------:R-:W-:Y:S02]  /*f560*/  HADD2.F32 R13, -RZ, R35.H0_H0 ;  /* 0x20000023ff0d7230 */ /* 0x000fe40000004100 */
[C---:B------:R-:W-:Y:S01]  /*f570*/  FMUL.FTZ R31, R28.reuse, R33 ;  /* 0x000000211c1f7220 */ /* 0x040fe20000410000 */
[----:B------:R-:W-:Y:S02]  /*f580*/  HADD2.F32 R4, -RZ, R15.H0_H0 ;  /* 0x2000000fff047230 */ /* 0x000fe40000004100 */
[----:B------:R-:W-:Y:S01]  /*f590*/  FMUL.FTZ R28, R28, R11 ;  /* 0x0000000b1c1c7220 */ /* 0x000fe20000410000 */
[----:B------:R-:W-:Y:S02]  /*f5a0*/  HADD2.F32 R8, -RZ, R8.H1_H1 ;  /* 0x30000008ff087230 */ /* 0x000fe40000004100 */
[----:B------:R-:W-:Y:S01]  /*f5b0*/  FMUL.FTZ R6, R6, R13 ;  /* 0x0000000d06067220 */ /* 0x000fe20000410000 */
[----:B------:R-:W-:-:S02]  /*f5c0*/  HADD2.F32 R20, -RZ, R35.H1_H1 ;  /* 0x30000023ff147230 */ /* 0x000fc40000004100 */
[----:B------:R-:W-:Y:S01]  /*f5d0*/  FFMA.FTZ R47, R4, R13, -R47 ;  /* 0x0000000d042f7223 */ /* 0x000fe2000001082f */
[-C--:B------:R-:W-:Y:S01]  /*f5e0*/  F2FP.F16.E4M3.UNPACK_B R13, R36.reuse.H1 ;  /* 0x00000024ff0d723e */ /* 0x080fe200030006ff */
[C---:B------:R-:W-:Y:S01]  /*f5f0*/  FFMA.FTZ R46, R8.reuse, R11, -R31 ;  /* 0x0000000b082e7223 */ /* 0x040fe2000001081f */
[----:B------:R-:W-:Y:S01]  /*f600*/  FFMA.FTZ R48, R8, R33, R28 ;  /* 0x0000002108307223 */ /* 0x000fe2000001001c */
[----:B------:R-:W-:Y:S01]  /*f610*/  HADD2.F32 R28, -RZ, R41.H1_H1 ;  /* 0x30000029ff1c7230 */ /* 0x000fe20000004100 */
[----:B------:R-:W-:Y:S01]  /*f620*/  F2FP.F16.E4M3.UNPACK_B R8, R29.H1 ;  /* 0x0000001dff08723e */ /* 0x000fe200030006ff */
[----:B------:R-:W-:Y:S02]  /*f630*/  HADD2.F32 R27, -RZ, R27.H1_H1 ;  /* 0x3000001bff1b7230 */ /* 0x000fe40000004100 */
[----:B------:R-:W-:Y:S01]  /*f640*/  FFMA.FTZ R33, R4, R25, R6 ;  /* 0x0000001904217223 */ /* 0x000fe20000010006 */
        /* <DEDUP_REMOVED lines=18> */
[----:B------:R-:W-:Y:S02]  /*f770*/  HADD2.F32 R12, -RZ, R12.H1_H1 ;  /* 0x3000000cff0c7230 */ /* 0x000fe40000004100 */
[C---:B------:R-:W-:Y:S01]  /*f780*/  FMUL.FTZ R25, R24.reuse, R15 ;  /* 0x0000000f18197220 */ /* 0x040fe20000410000 */
[----:B------:R-:W-:Y:S02]  /*f790*/  HADD2.F32 R13, -RZ, R36.H0_H0 ;  /* 0x20000024ff0d7230 */ /* 0x000fe40000004100 */
[----:B------:R-:W-:Y:S01]  /*f7a0*/  FMUL.FTZ R4, R24, R11 ;  /* 0x0000000b18047220 */ /* 0x000fe20000410000 */
        /* <DEDUP_REMOVED lines=8> */
[----:B------:R-:W-:Y:S01]  /*f830*/  HADD2.F32 R10, -RZ, R10.H1_H1 ;  /* 0x3000000aff0a7230 */ /* 0x000fe20000004100 */
[----:B------:R-:W-:Y:S01]  /*f840*/  F2FP.F16.E4M3.UNPACK_B R12, R40.H1 ;  /* 0x00000028ff0c723e */ /* 0x000fe200030006ff */
[----:B------:R-:W-:-:S02]  /*f850*/  HADD2.F32 R29, -RZ, R29.H1_H1 ;  /* 0x3000001dff1d7230 */ /* 0x000fc40000004100 */
[----:B------:R-:W-:Y:S01]  /*f860*/  FFMA.FTZ R15, R4, R11, -R15 ;  /* 0x0000000b040f7223 */ /* 0x000fe2000001080f */
[----:B------:R-:W-:Y:S02]  /*f870*/  HADD2.F32 R3, -RZ, R3.H1_H1 ;  /* 0x30000003ff037230 */ /* 0x000fe40000004100 */
[----:B------:R-:W-:Y:S01]  /*f880*/  FMUL.FTZ R8, R10, R36 ;  /* 0x000000240a087220 */ /* 0x000fe20000410000 */
[----:B------:R-:W-:Y:S01]  /*f890*/  FFMA.FTZ R25, R4, R13, R25 ;  /* 0x0000000d04197223 */ /* 0x000fe20000010019 */
        /* <DEDUP_REMOVED lines=17> */
[C---:B------:R-:W-:Y:S01]  /*f9b0*/  FMUL.FTZ R6, R26.reuse, R11 ;  /* 0x0000000b1a067220 */ /* 0x040fe20000410000 */
[----:B------:R-:W-:Y:S02]  /*f9c0*/  HADD2.F32 R8, -RZ, R40.H0_H0 ;  /* 0x20000028ff087230 */ /* 0x000fe40000004100 */
[-C--:B------:R-:W-:Y:S01]  /*f9d0*/  FMUL.FTZ R29, R26, R13.reuse ;  /* 0x0000000d1a1d7220 */ /* 0x080fe20000410000 */
[----:B------:R-:W-:Y:S01]  /*f9e0*/  FFMA.FTZ R26, R3, R10, R4 ;  /* 0x0000000a031a7223 */ /* 0x000fe20000010004 */
[C---:B------:R-:W-:Y:S01]  /*f9f0*/  FFMA.FTZ R13, R14.reuse, R13, R6 ;  /* 0x0000000d0e0d7223 */ /* 0x040fe20000010006 */
[----:B------:R-:W-:Y:S02]  /*fa00*/  HADD2.F32 R6, -RZ, R32.H0_H0 ;  /* 0x20000020ff067230 */ /* 0x000fe40000004100 */
[----:B------:R-:W-:Y:S01]  /*fa10*/  FFMA.FTZ R29, R14, R11, -R29 ;  /* 0x0000000b0e1d7223 */ /* 0x000fe2000001081d */
[--C-:B------:R-:W-:Y:S01]  /*fa20*/  HADD2.F32 R4, -RZ, R21.reuse.H0_H0 ;  /* 0x20000015ff047230 */ /* 0x100fe20000004100 */
[----:B------:R-:W-:Y:S01]  /*fa30*/  F2FP.SATFINITE.E4M3.F32.PACK_AB_MERGE_C R5, R42, R5, R44 ;  /* 0x000000052a05723e */ /* 0x000fe2000480702c */
[----:B------:R-:W-:Y:S01]  /*fa40*/  HADD2.F32 R40, -RZ, R40.H1_H1 ;  /* 0x30000028ff287230 */ /* 0x000fe20000004100 */
[----:B------:R-:W-:Y:S01]  /*fa50*/  F2FP.SATFINITE.E4M3.F32.PACK_AB_MERGE_C R13, R13, R26, RZ ;  /* 0x0000001a0d0d723e */ /* 0x000fe200048070ff */
[----:B------:R-:W-:-:S02]  /*fa60*/  HADD2.F32 R21, -RZ, R21.H1_H1 ;  /* 0x30000015ff157230 */ /* 0x000fc40000004100 */
[C---:B------:R-:W-:Y:S01]  /*fa70*/  FMUL.FTZ R10, R4.reuse, R8 ;  /* 0x00000008040a7220 */ /* 0x040fe20000410000 */
[----:B------:R-:W-:Y:S02]  /*fa80*/  HADD2.F32 R32, -RZ, R32.H1_H1 ;  /* 0x30000020ff207230 */ /* 0x000fe40000004100 */
[----:B------:R-:W-:Y:S01]  /*fa90*/  FMUL.FTZ R11, R4, R6 ;  /* 0x00000006040b7220 */ /* 0x000fe20000410000 */
[--C-:B------:R-:W-:Y:S02]  /*faa0*/  HADD2.F32 R3, -RZ, R7.reuse.H0_H0 ;  /* 0x20000007ff037230 */ /* 0x100fe40000004100 */
[C---:B------:R-:W-:Y:S01]  /*fab0*/  FMUL.FTZ R4, R21.reuse, R40 ;  /* 0x0000002815047220 */ /* 0x040fe20000410000 */
[----:B------:R-:W-:Y:S02]  /*fac0*/  HADD2.F32 R7, -RZ, R7.H1_H1 ;  /* 0x30000007ff077230 */ /* 0x000fe40000004100 */
[----:B------:R-:W-:Y:S01]  /*fad0*/  FMUL.FTZ R21, R21, R32 ;  /* 0x0000002015157220 */ /* 0x000fe20000410000 */
[----:B------:R-:W-:Y:S01]  /*fae0*/  F2FP.SATFINITE.E4M3.F32.PACK_AB_MERGE_C R12, R29, R12, RZ ;  /* 0x0000000c1d0c723e */ /* 0x000fe200048070ff */
        /* <DEDUP_REMOVED lines=12> */
[----:B------:R-:W-:Y:S01]  /*fbb0*/  F2FP.SATFINITE.E4M3.F32.PACK_AB_MERGE_C R11, R48, R37, R11 ;  /* 0x00000025300b723e */ /* 0x000fe2000480700b */
[----:B------:R3:W-:Y:S01]  /*fbc0*/  STS.128 [R49+0x14400], R4 ;  /* 0x0144000431007388 */ /* 0x0007e20000000c00 */
[----:B------:R-:W-:Y:S02]  /*fbd0*/  F2FP.SATFINITE.E4M3.F32.PACK_AB_MERGE_C R8, R36, R25, R8 ;  /* 0x000000192408723e */ /* 0x000fe40004807008 */
[----:B------:R-:W-:-:S05]  /*fbe0*/  F2FP.SATFINITE.E4M3.F32.PACK_AB_MERGE_C R10, R21, R10, R13 ;  /* 0x0000000a150a723e */ /* 0x000fca000480700d */
[----:B------:R3:W-:Y:S02]  /*fbf0*/  STS.128 [R0+0x14400], R8 ;  /* 0x0144000800007388 */ /* 0x0007e40000000c00 */
.L_x_9194:
[----:B------:R-:W-:Y:S05]  /*fc00*/  BSYNC B0 ;  /* 0x0000000000007941 */ /* 0x000fea0003800000 */
.L_x_9180:
        /* <DEDUP_REMOVED lines=8> */
.L_x_9177:
[----:B------:R-:W-:-:S13]  /*fc90*/  ISETP.NE.AND P0, PT, R198, 0x3, PT ;  /* 0x00000003c600780c */ /* 0x000fda0003f05270 */
[----:B------:R-:W-:Y:S05]  /*fca0*/  @!P0 BRA `(.L_x_9204) ;  /* 0x0000000000048947 */ /* 0x000fea0003800000 */
[----:B------:R-:W-:Y:S01]  /*fcb0*/  BPT.TRAP 0x1 ;  /* 0x000000040000795c */ /* 0x000fe20000300000 */
.L_x_9204:
[----:B-1--4-:R-:W-:Y:S01]  /*fcc0*/  IMAD R14, R190, 0x8, R17 ;  /* 0x00000008be0e7824 */ /* 0x012fe200078e0211 */
[----:B------:R-:W-:-:S04]  /*fcd0*/  SHF.L.U32 R3, R192, 0x1f, RZ ;  /* 0x0000001fc0037819 */ /* 0x000fc800000006ff */
[----:B------:R1:W4:Y:S01]  /*fce0*/  SYNCS.PHASECHK.TRANS64.TRYWAIT P1, [R14+URZ+0x22830], R3 ;  /* 0x022830030e0075a7 */ /* 0x000322000802017f */
[----:B------:R-:W-:Y:S05]  /*fcf0*/  @!P0 BRA `(.L_x_9205) ;  /* 0x0000000000048947 */ /* 0x000fea0003800000 */
[----:B------:R-:W-:Y:S01]  /*fd00*/  BPT.TRAP 0x1 ;  /* 0x000000040000795c */ /* 0x000fe20000300000 */
.L_x_9205:
[----:B0-23--:R-:W-:-:S05]  /*fd10*/  VIADD R0, R17, 0x18400 ;  /* 0x0001840011007836 */ /* 0x00dfca0000000000 */
[----:B------:R-:W-:-:S04]  /*fd20*/  SHF.R.U32.HI R0, RZ, 0x4, R0 ;  /* 0x00000004ff007819 */ /* 0x000fc80000011600 */
[----:B------:R-:W-:-:S04]  /*fd30*/  LOP3.LUT R0, R0, 0x3fff, RZ, 0xc0, !PT ;  /* 0x00003fff00007812 */ /* 0x000fc800078ec0ff */
[----:B-----5:R-:W-:-:S05]  /*fd40*/  LOP3.LUT R13, R0, 0x10000, RZ, 0xfc, !PT ;  /* 0x00010000000d7812 */ /* 0x020fca00078efcff */
[----:B------:R-:W-:Y:S01]  /*fd50*/  IMAD R4, R190, 0x500, R13 ;  /* 0x00000500be047824 */ /* 0x000fe200078e020d */
[----:B----4-:R-:W-:Y:S06]  /*fd60*/  @P1 BRA `(.L_x_9206) ;  /* 0x0000000000081947 */ /* 0x010fec0003800000 */
[----:B------:R-:W0:Y:S02]  /*fd70*/  SYNCS.PHASECHK.TRANS64.TRYWAIT P1, [R14+URZ+0x22830], R3 ;  /* 0x022830030e0075a7 */ /* 0x000e24000802017f */
[----:B0-----:R-:W-:Y:S05]  /*fd80*/  @!P1 BRA `(.L_x_9207) ;  /* 0x00000228000c9947 */ /* 0x001fea0003800000 */
.L_x_9206:
[----:B------:R-:W-:Y:S01]  /*fd90*/  IMAD.MOV.U32 R5, RZ, RZ, 0x40000040 ;  /* 0x40000040ff057424 */ /* 0x000fe200078e00ff */
[----:B------:R-:W-:Y:S01]  /*fda0*/  LOP3.LUT R10, R34, 0x10000, RZ, 0xfc, !PT ;  /* 0x00010000220a7812 */ /* 0x000fe200078efcff */
[----:B------:R-:W-:Y:S01]  /*fdb0*/  IMAD.MOV.U32 R11, RZ, RZ, 0x40000040 ;  /* 0x40000040ff0b7424 */ /* 0x000fe200078e00ff */
[----:B------:R-:W-:Y:S05]  /*fdc0*/  WARPSYNC.ALL ;  /* 0x0000000000007948 */ /* 0x000fea0003800000 */
[C---:B------:R-:W-:Y:S01]  /*fdd0*/  R2UR UR6, R4.reuse ;  /* 0x00000000040672ca */ /* 0x040fe200000e0000 */
[----:B------:R-:W-:Y:S01]  /*fde0*/  WARPGROUP.ARRIVE ;  /* 0x00000000000079c5 */ /* 0x000fe20000000000 */
[----:B------:R-:W-:Y:S01]  /*fdf0*/  R2UR UR7, R5 ;  /* 0x00000000050772ca */ /* 0x000fe200000e0000 */
[----:B------:R-:W-:Y:S01]  /*fe00*/  VIADD R6, R4, 0x100 ;  /* 0x0000010004067836 */ /* 0x000fe20000000000 */
[----:B------:R-:W-:Y:S01]  /*fe10*/  R2UR UR4, R10 ;  /* 0x000000000a0472ca */ /* 0x000fe200000e0000 */
[----:B------:R-:W-:Y:S01]  /*fe20*/  IMAD.MOV.U32 R7, RZ, RZ, 0x40000040 ;  /* 0x40000040ff077424 */ /* 0x000fe200078e00ff */
[----:B------:R-:W-:Y:S01]  /*fe30*/  R2UR UR5, R11 ;  /* 0x000000000b0572ca */ /* 0x000fe200000e0000 */
[----:B------:R-:W-:Y:S01]  /*fe40*/  VIADD R8, R4, 0x200 ;  /* 0x0000020004087836 */ /* 0x000fe20000000000 */
        /* <DEDUP_REMOVED lines=8> */
[----:B------:R-:W-:Y:S01]  /*fed0*/  R2UR UR14, R8 ;  /* 0x00000000080e72ca */ /* 0x000fe200000e0000 */
[----:B------:R-:W-:Y:S01]  /*fee0*/  VIADD R8, R4, 0x102 ;  /* 0x0000010204087836 */ /* 0x000fe20000000000 */
[----:B------:R-:W-:Y:S01]  /*fef0*/  R2UR UR15, R9 ;  /* 0x00000000090f72ca */ /* 0x000fe200000e0000 */
[----:B------:R-:W-:Y:S01]  /*ff00*/  QGMMA.64x32x32.F32.E4M3.E4M3 R88, gdesc[UR4], RZ, !UPT, gsb0 ;  /* 0x00600000045879f3 */ /* 0x000fe2000c0008ff */
        /* <DEDUP_REMOVED lines=24> */
[----:B------:R-:W-:-:S02]  /*10090*/  WARPGROUP.DEPBAR.LE gsb0, 0x0 ;  /* 0x00008000000079c5 */ /* 0x000fc40000010000 */
[----:B------:R-:W-:-:S06]  /*100a0*/  WARPGROUP.ARRIVE ;  /* 0x00000000000079c5 */ /* 0x000fcc0000000000 */
[----:B------:R-:W-:Y:S01]  /*100b0*/  QGMMA.64x32x32.F32.E4M3.E4M3 R72, gdesc[UR8], RZ, !UPT, gsb0 ;  /* 0x00600000084879f3 */ /* 0x000fe2000c0008ff */
[----:B------:R-:W-:Y:S01]  /*100c0*/  R2UR UR10, R8 ;  /* 0x00000000080a72ca */ /* 0x000fe200000e0000 */
[----:B------:R-:W-:Y:S01]  /*100d0*/  VIADD R8, R10, 0x2 ;  /* 0x000000020a087836 */ /* 0x000fe20000000000 */
[----:B------:R-:W-:Y:S01]  /*100e0*/  R2UR UR11, R9 ;  /* 0x00000000090b72ca */ /* 0x000fe200000e0000 */
[----:B------:R-:W-:-:S03]  /*100f0*/  IMAD.MOV.U32 R9, RZ, RZ, 0x40000040 ;  /* 0x40000040ff097424 */ /* 0x000fc600078e00ff */
[C---:B------:R-:W-:Y:S02]  /*10100*/  R2UR UR4, R8.reuse ;  /* 0x00000000080472ca */ /* 0x040fe400000e0000 */
        /* <DEDUP_REMOVED lines=82> */
[----:B------:R-:W-:Y:S01]  /*10630*/  R2UR UR5, R5 ;  /* 0x00000000050572ca */ /* 0x000fe200000e0000 */
[----:B------:R-:W-:Y:S02]  /*10640*/  WARPGROUP.DEPBAR.LE gsb0, 0x0 ;  /* 0x00008000000079c5 */ /* 0x000fe40000010000 */
[----:B------:R-:W-:-:S06]  /*10650*/  WARPGROUP.ARRIVE ;  /* 0x00000000000079c5 */ /* 0x000fcc0000000000 */
[----:B------:R-:W-:Y:S01]  /*10660*/  QGMMA.64x32x32.F32.E4M3.E4M3 R72, gdesc[UR8], R72, gsb0 ;  /* 0x00600000084879f3 */ /* 0x000fe20008000848 */
[----:B------:R-:W-:Y:S01]  /*10670*/  R2UR UR10, R106 ;  /* 0x000000006a0a72ca */ /* 0x000fe200000e0000 */
[----:B------:R-:W-:Y:S01]  /*10680*/  VIADD R106, R4, 0x306 ;  /* 0x00000306046a7836 */ /* 0x000fe20000000000 */
[----:B------:R-:W-:Y:S01]  /*10690*/  R2UR UR11, R107 ;  /* 0x000000006b0b72ca */ /* 0x000fe200000e0000 */
[----:B------:R-:W-:Y:S01]  /*106a0*/  VIADD R4, R10, 0x6 ;  /* 0x000000060a047836 */ /* 0x000fe20000000000 */
[----:B------:R-:W-:Y:S01]  /*106b0*/  R2UR UR9, R5 ;  /* 0x00000000050972ca */ /* 0x000fe200000e0000 */
[----:B------:R-:W-:-:S03]  /*106c0*/  IMAD.MOV.U32 R107, RZ, RZ, 0x40000040 ;  /* 0x40000040ff6b7424 */ /* 0x000fc600078e00ff */
[C---:B------:R-:W-:Y:S02]  /*106d0*/  R2UR UR4, R4.reuse ;  /* 0x00000000040472ca */ /* 0x040fe400000e0000 */
        /* <DEDUP_REMOVED lines=40> */
.L_x_9208:
[----:B------:R-:W2:Y:S01]  /*10960*/  LDC R148, c[0x0][0x448] ;  /* 0x00011200ff947b82 */ /* 0x000ea20000000800 */
[C---:B------:R-:W-:Y:S01]  /*10970*/  FMUL.FTZ R112, R2.reuse, R24 ;  /* 0x0000001802707220 */ /* 0x040fe20000410000 */
[C---:B------:R-:W-:Y:S01]  /*10980*/  FMUL.FTZ R24, R2.reuse, R26 ;  /* 0x0000001a02187220 */ /* 0x040fe20000410000 */
[C---:B------:R-:W-:Y:S01]  /*10990*/  FMUL.FTZ R26, R2.reuse, R30 ;  /* 0x0000001e021a7220 */ /* 0x040fe20000410000 */
[----:B------:R-:W3:Y:S01]  /*109a0*/  S2R R109, SR_CgaCtaId ;  /* 0x00000000006d7919 */ /* 0x000ee20000008800 */
[C---:B------:R-:W-:Y:S01]  /*109b0*/  FMUL.FTZ R114, R2.reuse, R29 ;  /* 0x0000001d02727220 */ /* 0x040fe20000410000 */
[----:B------:R-:W-:Y:S01]  /*109c0*/  FMUL.FTZ R29, R2, R34 ;  /* 0x00000022021d7220 */ /* 0x000fe20000410000 */
[----:B------:R-:W-:Y:S01]  /*109d0*/  IMAD.IADD R34, R208, 0x1, R202 ;  /* 0x00000001d0227824 */ /* 0x000fe200078e02ca */
[----:B------:R-:W4:Y:S01]  /*109e0*/  LDC.64 R20, c[0x0][0x9e0] ;  /* 0x00027800ff147b82 */ /* 0x000f220000000a00 */
[C---:B------:R-:W-:Y:S01]  /*109f0*/  FMUL.FTZ R108, R2.reuse, R92 ;  /* 0x0000005c026c7220 */ /* 0x040fe20000410000 */
[C---:B------:R-:W-:Y:S01]  /*10a00*/  FMUL.FTZ R92, R2.reuse, R102 ;  /* 0x00000066025c7220 */ /* 0x040fe20000410000 */
[C---:B------:R-:W-:Y:S01]  /*10a10*/  FMUL.FTZ R106, R2.reuse, R89 ;  /* 0x00000059026a7220 */ /* 0x040fe20000410000 */
[C---:B------:R-:W-:Y:S01]  /*10a20*/  FMUL.FTZ R102, R2.reuse, R80 ;  /* 0x0000005002667220 */ /* 0x040fe20000410000 */
[C---:B01----:R-:W-:Y:S01]  /*10a30*/  FMUL.FTZ R3, R2.reuse, R91 ;  /* 0x0000005b02037220 */ /* 0x043fe20000410000 */
        /* <DEDUP_REMOVED lines=10> */
[----:B--2---:R-:W-:Y:S01]  /*10ae0*/  ISETP.NE.AND P1, PT, R148, 0x1, PT ;  /* 0x000000019400780c */ /* 0x004fe20003f25270 */
        /* <DEDUP_REMOVED lines=19> */
[----:B------:R-:W-:Y:S01]  /*10c20*/  FMUL.FTZ R118, R2, R32 ;  /* 0x0000002002767220 */ /* 0x000fe20000410000 */
[----:B------:R-:W1:Y:S01]  /*10c30*/  @P1 LDC R30, c[0x0][0x450] ;  /* 0x00011400ff1e1b82 */ /* 0x000e620000000800 */
[----:B------:R-:W-:-:S02]  /*10c40*/  VIADD R14, R14, 0x22840 ;  /* 0x000228400e0e7836 */ /* 0x000fc40000000000 */
[C---:B------:R-:W-:Y:S01]  /*10c50*/  FMUL.FTZ R94, R2.reuse, R97 ;  /* 0x00000061025e7220 */ /* 0x040fe20000410000 */
[C---:B------:R-:W-:Y:S01]  /*10c60*/  FMUL.FTZ R87, R2.reuse, R56 ;  /* 0x0000003802577220 */ /* 0x040fe20000410000 */
[C---:B------:R-:W-:Y:S01]  /*10c70*/  FMUL.FTZ R57, R2.reuse, R59 ;  /* 0x0000003b02397220 */ /* 0x040fe20000410000 */
[C---:B------:R-:W-:Y:S01]  /*10c80*/  FMUL.FTZ R60, R2.reuse, R66 ;  /* 0x00000042023c7220 */ /* 0x040fe20000410000 */
[C---:B------:R-:W-:Y:S01]  /*10c90*/  FMUL.FTZ R42, R2.reuse, R46 ;  /* 0x0000002e022a7220 */ /* 0x040fe20000410000 */
[----:B------:R-:W-:Y:S02]  /*10ca0*/  IMAD.MOV.U32 R32, RZ, RZ, -0xa0 ;  /* 0xffffff60ff207424 */ /* 0x000fe400078e00ff */
        /* <DEDUP_REMOVED lines=8> */
[----:B0-----:R-:W-:-:S04]  /*10d30*/  @P1 IMAD.HI.U32 R15, R34, R15, RZ ;  /* 0x0000000f220f1227 */ /* 0x001fc800078e00ff */
[C---:B------:R-:W-:Y:S01]  /*10d40*/  FMUL.FTZ R68, R2.reuse, R41 ;  /* 0x0000002902447220 */ /* 0x040fe20000410000 */
[C---:B------:R-:W-:Y:S01]  /*10d50*/  FMUL.FTZ R54, R2.reuse, R25 ;  /* 0x0000001902367220 */ /* 0x040fe20000410000 */
[C---:B------:R-:W-:Y:S01]  /*10d60*/  FMUL.FTZ R77, R2.reuse, R83 ;  /* 0x00000053024d7220 */ /* 0x040fe20000410000 */
[C---:B------:R-:W-:Y:S01]  /*10d70*/  FMUL.FTZ R62, R2.reuse, R70 ;  /* 0x00000046023e7220 */ /* 0x040fe20000410000 */
[C---:B------:R-:W-:Y:S01]  /*10d80*/  FMUL.FTZ R41, R2.reuse, R43 ;  /* 0x0000002b02297220 */ /* 0x040fe20000410000 */
[C---:B------:R-:W-:Y:S01]  /*10d90*/  FMUL.FTZ R71, R2.reuse, R44 ;  /* 0x0000002c02477220 */ /* 0x040fe20000410000 */
[C---:B------:R-:W-:Y:S01]  /*10da0*/  FMUL.FTZ R25, R2.reuse, R27 ;  /* 0x0000001b02197220 */ /* 0x040fe20000410000 */
[----:B-1----:R-:W-:Y:S01]  /*10db0*/  @P1 SHF.R.U32.HI R34, RZ, R30, R15 ;  /* 0x0000001eff221219 */ /* 0x002fe2000001160f */
[----:B------:R-:W-:Y:S01]  /*10dc0*/  FMUL.FTZ R107, R2, R93 ;  /* 0x0000005d026b7220 */ /* 0x000fe20000410000 */
[----:B------:R-:W-:Y:S01]  /*10dd0*/  LOP3.LUT R22, R22, 0xffffffef, RZ, 0xc0, !PT ;  /* 0xffffffef16167812 */ /* 0x000fe200078ec0ff */
        /* <DEDUP_REMOVED lines=8> */
[----:B------:R-:W-:Y:S01]  /*10e60*/  FMUL.FTZ R120, R2, R36 ;  /* 0x0000002402787220 */ /* 0x000fe20000410000 */
[----:B---3--:R-:W-:Y:S01]  /*10e70*/  PRMT R14, R109, 0x654, R14 ;  /* 0x000006546d0e7816 */ /* 0x008fe2000000000e */
        /* <DEDUP_REMOVED lines=13> */
[----:B------:R-:W-:Y:S01]  /*10f50*/  @P1 LOP3.LUT R22, R22, 0x10, RZ, 0xfc, !PT ;  /* 0x0000001016161812 */ /* 0x000fe200078efcff */
[----:B------:R1:W-:Y:S01]  /*10f60*/  SYNCS.ARRIVE.TRANS64.RED.A1T0 RZ, [R14+URZ], RZ ;  /* 0x000000ff0eff79a7 */ /* 0x0003e2000810043f */
[----:B----4-:R-:W-:Y:S01]  /*10f70*/  ISETP.GE.AND P1, PT, R21, 0x1, PT ;  /* 0x000000011500780c */ /* 0x010fe20003f26270 */
[----:B------:R-:W2:Y:S01]  /*10f80*/  MUFU.TANH R12, R12 ;  /* 0x0000000c000c7308 */ /* 0x000ea20000002400 */
[----:B------:R-:W-:Y:S01]  /*10f90*/  ULDC UR4, c[0x0][0x9dc] ;  /* 0x0002770000047ab9 */ /* 0x000fe20000000800 */
[----:B------:R-:W-:Y:S01]  /*10fa0*/  IMAD R125, R105, -0xa0, R199 ;  /* 0xffffff60697d7824 */ /* 0x000fe200078e02c7 */
[----:B------:R-:W-:Y:S01]  /*10fb0*/  ULOP3.LUT UR5, URZ, UR4, URZ, 0x33, !UPT ;  /* 0x000000043f057292 */ /* 0x000fe2000f8e333f */
[----:B------:R-:W-:-:S02]  /*10fc0*/  LOP3.LUT R22, R22, 0xfffffff7, RZ, 0xc0, !PT ;  /* 0xfffffff716167812 */ /* 0x000fc400078ec0ff */
[--C-:B-1----:R-:W-:Y:S01]  /*10fd0*/  IADD3 R14, R199, R129, -R200.reuse ;  /* 0x00000081c70e7210 */ /* 0x102fe20007ffe8c8 */
[----:B------:R-:W-:Y:S01]  /*10fe0*/  VIADD R129, R129, 0xffffffff ;  /* 0xffffffff81817836 */ /* 0x000fe20000000000 */
[----:B------:R-:W1:Y:S01]  /*10ff0*/  MUFU.TANH R106, R106 ;  /* 0x0000006a006a7308 */ /* 0x000e620000002400 */
[----:B------:R-:W-:Y:S01]  /*11000*/  IADD3 R125, -R200, 0xa0, R125 ;  /* 0x000000a0c87d7810 */ /* 0x000fe20007ffe17d */
[----:B------:R-:W-:Y:S02]  /*11010*/  IMAD.U32 R204, RZ, RZ, UR5 ;  /* 0x00000005ffcc7e24 */ /* 0x000fe4000f8e00ff */
[----:B------:R-:W-:Y:S01]  /*11020*/  IMAD.IADD R15, R14, 0x1, -R197 ;  /* 0x000000010e0f7824 */ /* 0x000fe200078e0ac5 */
[----:B------:R-:W-:Y:S01]  /*11030*/  @P1 LOP3.LUT R22, R22, 0x8, RZ, 0xfc, !PT ;  /* 0x0000000816161812 */ /* 0x000fe200078efcff */
[----:B------:R-:W-:Y:S02]  /*11040*/  IMAD.IADD R32, R129, 0x1, -R200 ;  /* 0x0000000181207824 */ /* 0x000fe400078e0ac8 */
[----:B------:R-:W3:Y:S01]  /*11050*/  MUFU.TANH R0, R0 ;  /* 0x0000000000007308 */ /* 0x000ee20000002400 */
[----:B------:R-:W-:-:S02]  /*11060*/  IMAD.IADD R122, R15, 0x1, R20 ;  /* 0x000000010f7a7824 */ /* 0x000fc400078e0214 */
[----:B------:R-:W-:-:S03]  /*11070*/  VIADD R38, R15, UR5 ;  /* 0x000000050f267c36 */ /* 0x000fc60008000000 */
[----:B0-----:R-:W-:Y:S01]  /*11080*/  VIADDMNMX R124, R128, R122, R125, PT ;  /* 0x0000007a807c7246 */ /* 0x001fe2000380017d */
        /* <DEDUP_REMOVED lines=90> */
.L_x_9211:
[----:B------:R-:W-:-:S13]  /*11630*/  ISETP.NE.AND P1, PT, R21, 0x1, PT ;  /* 0x000000011500780c */ /* 0x000fda0003f25270 */
[----:B------:R-:W1:Y:S02]  /*11640*/  @P1 LDC.64 R14, c[0x0][0x9e8] ;  /* 0x00027a00ff0e1b82 */ /* 0x000e640000000a00 */
[----:B-1----:R-:W-:-:S05]  /*11650*/  @P1 IMAD.HI.U32 R14, R33, R14, RZ ;  /* 0x0000000e210e1227 */ /* 0x002fca00078e00ff */
[----:B------:R-:W-:-:S07]  /*11660*/  @P1 SHF.R.U32.HI R33, RZ, R15, R14 ;  /* 0x0000000fff211219 */ /* 0x000fce000001160e */
.L_x_9212:
[----:B------:R-:W-:Y:S05]  /*11670*/  BSYNC B0 ;  /* 0x0000000000007941 */ /* 0x000fea0003800000 */
.L_x_9210:
[----:B------:R-:W-:-:S05]  /*11680*/  IMAD R33, R33, R21, R32 ;  /* 0x0000001521217224 */ /* 0x000fca00078e0220 */
[----:B------:R-:W-:Y:S02]  /*11690*/  VIMNMX R126, R126, R33, !PT ;  /* 0x000000217e7e7248 */ /* 0x000fe40007fe0100 */
[----:B------:R-:W-:-:S07]  /*116a0*/  VIADDMNMX R124, R33, R21, R124, PT ;  /* 0x00000015217c7246 */ /* 0x000fce000380017c */
.L_x_9209:
[C---:B------:R-:W-:Y:S01]  /*116b0*/  ISETP.GE.AND P1, PT, R129.reuse, 0x2, PT ;  /* 0x000000028100780c */ /* 0x040fe20003f26270 */
[----:B------:R-:W1:Y:S01]  /*116c0*/  SHFL.IDX PT, R34, R34, 0x1, 0x1c1f ;  /* 0x003c1f0022227f89 */ /* 0x000e6200000e0000 */
[C---:B------:R-:W-:Y:S02]  /*116d0*/  ISETP.GE.AND P5, PT, R129.reuse, 0x11, PT ;  /* 0x000000118100780c */ /* 0x040fe40003fa6270 */
[----:B------:R-:W-:Y:S02]  /*116e0*/  ISETP.GT.AND P2, PT, R126, 0x1, !P1 ;  /* 0x000000017e00780c */ /* 0x000fe40004f44270 */
[----:B------:R-:W-:Y:S02]  /*116f0*/  P2R R136, PR, RZ, 0x20 ;  /* 0x00000020ff887803 */ /* 0x000fe40000000000 */
[----:B------:R-:W-:Y:S02]  /*11700*/  ISETP.LT.OR P3, PT, R124, 0x2, P2 ;  /* 0x000000027c00780c */ /* 0x000fe40001761670 */
[----:B------:R-:W-:-:S02]  /*11710*/  ISETP.GE.AND P2, PT, R129, 0x9, PT ;  /* 0x000000098100780c */ /* 0x000fc40003f46270 */
[----:B------:R-:W-:Y:S02]  /*11720*/  FSEL R33, R106, -INF , !P3 ;  /* 0xff8000006a217808 */ /* 0x000fe40005800000 */
[----:B------:R-:W-:-:S04]  /*11730*/  ISETP.GT.AND P3, PT, R126, 0x8, !P2 ;  /* 0x000000087e00780c */ /* 0x000fc80005764270 */
[----:B------:R-:W-:-:S04]  /*11740*/  ISETP.LT.OR P3, PT, R124, 0x9, P3 ;  /* 0x000000097c00780c */ /* 0x000fc80001f61670 */
[----:B------:R-:W-:Y:S02]  /*11750*/  FSEL R35, R108, -INF , !P3 ;  /* 0xff8000006c237808 */ /* 0x000fe40005800000 */
[----:B------:R-:W-:Y:S01]  /*11760*/  ISETP.GE.AND P3, PT, R129, 0xa, PT ;  /* 0x0000000a8100780c */ /* 0x000fe20003f66270 */
[----:B-1----:R-:W-:Y:S01]  /*11770*/  IMAD.IADD R38, R38, 0x1, R34 ;  /* 0x0000000126267824 */ /* 0x002fe200078e0222 */
[----:B------:R-:W-:Y:S02]  /*11780*/  VIADDMNMX R122, R34, R122, R125, PT ;  /* 0x0000007a227a7246 */ /* 0x000fe4000380017d */
[----:B------:R-:W-:-:S04]  /*11790*/  ISETP.GT.AND P4, PT, R126, 0x9, !P3 ;  /* 0x000000097e00780c */ /* 0x000fc80005f84270 */
[----:B------:R-:W-:-:S04]  /*117a0*/  ISETP.LT.OR P4, PT, R124, 0xa, P4 ;  /* 0x0000000a7c00780c */ /* 0x000fc80002781670 */
[----:B0-----:R-:W-:Y:S02]  /*117b0*/  FSEL R107, R107, -INF , !P4 ;  /* 0xff8000006b6b7808 */ /* 0x001fe40006000000 */
        /* <DEDUP_REMOVED lines=37> */
[----:B------:R-:W-:-:S04]  /*11a10*/  ISETP.LT.OR P4, PT, R124, 0x2a, P4 ;  /* 0x0000002a7c00780c */ /* 0x000fc80002781670 */
        /* <DEDUP_REMOVED lines=54> */
[C---:B------:R-:W-:Y:S02]  /*11d80*/  ISETP.GE.AND P5, PT, R129.reuse, 0x5a, PT ;  /* 0x0000005a8100780c */ /* 0x040fe40003fa6270 */
        /* <DEDUP_REMOVED lines=88> */
[----:B------:R-:W-:-:S13]  /*12310*/  ISETP.GE.AND P6, PT, R21, 0x1, PT ;  /* 0x000000011500780c */ /* 0x000fda0003fc6270 */
[----:B------:R-:W-:Y:S05]  /*12320*/  @!P6 BRA `(.L_x_9213) ;  /* 0x00000000004ce947 */ /* 0x000fea0003800000 */
        /* <DEDUP_REMOVED lines=11> */
.L_x_9215:
[----:B------:R-:W-:-:S13]  /*123e0*/  ISETP.NE.AND P6, PT, R21, 0x1, PT ;  /* 0x000000011500780c */ /* 0x000fda0003fc5270 */
[----:B------:R-:W0:Y:S02]  /*123f0*/  @P6 LDC.64 R14, c[0x0][0x9e8] ;  /* 0x00027a00ff0e6b82 */ /* 0x000e240000000a00 */
[----:B0-----:R-:W-:-:S05]  /*12400*/  @P6 IMAD.HI.U32 R14, R125, R14, RZ ;  /* 0x0000000e7d0e6227 */ /* 0x001fca00078e00ff */
[----:B------:R-:W-:-:S07]  /*12410*/  @P6 SHF.R.U32.HI R125, RZ, R15, R14 ;  /* 0x0000000fff7d6219 */ /* 0x000fce000001160e */
.L_x_9216:
[----:B------:R-:W-:Y:S05]  /*12420*/  BSYNC B0 ;  /* 0x0000000000007941 */ /* 0x000fea0003800000 */
.L_x_9214:
[----:B------:R-:W-:-:S05]  /*12430*/  IMAD R125, R125, R21, R32 ;  /* 0x000000157d7d7224 */ /* 0x000fca00078e0220 */
[----:B------:R-:W-:Y:S02]  /*12440*/  VIMNMX R38, R38, R125, !PT ;  /* 0x0000007d26267248 */ /* 0x000fe40007fe0100 */
[----:B------:R-:W-:-:S07]  /*12450*/  VIADDMNMX R122, R125, R21, R122, PT ;  /* 0x000000157d7a7246 */ /* 0x000fce000380017a */
.L_x_9213:
[----:B------:R-:W-:Y:S01]  /*12460*/  ISETP.GT.AND P1, PT, R38, 0x1, !P1 ;  /* 0x000000012600780c */ /* 0x000fe20004f24270 */
[----:B------:R-:W-:Y:S01]  /*12470*/  ULDC UR4, c[0x0][0x988] ;  /* 0x0002620000047ab9 */ /* 0x000fe20000000800 */
[----:B------:R-:W-:Y:S02]  /*12480*/  ISETP.NE.AND P6, PT, R138, RZ, PT ;  /* 0x000000ff8a00720c */ /* 0x000fe40003fc5270 */
[----:B------:R-:W-:Y:S02]  /*12490*/  ISETP.LT.OR P1, PT, R122, 0x2, P1 ;  /* 0x000000027a00780c */ /* 0x000fe40000f21670 */
[----:B------:R-:W-:Y:S02]  /*124a0*/  ISETP.GT.AND P2, PT, R38, 0x8, !P2 ;  /* 0x000000082600780c */ /* 0x000fe40005744270 */
[----:B------:R-:W-:Y:S02]  /*124b0*/  FSEL R3, R3, -INF , !P1 ;  /* 0xff80000003037808 */ /* 0x000fe40004800000 */
[----:B------:R-:W-:-:S02]  /*124c0*/  ISETP.NE.AND P1, PT, R136, RZ, PT ;  /* 0x000000ff8800720c */ /* 0x000fc40003f25270 */
[----:B------:R-:W-:Y:S02]  /*124d0*/  ISETP.LT.OR P2, PT, R122, 0x9, P2 ;  /* 0x000000097a00780c */ /* 0x000fe40001741670 */
[----:B------:R-:W-:Y:S02]  /*124e0*/  ISETP.GT.AND P1, PT, R38, 0x10, !P1 ;  /* 0x000000102600780c */ /* 0x000fe40004f24270 */
[----:B------:R-:W-:Y:S02]  /*124f0*/  FSEL R15, R88, -INF , !P2 ;  /* 0xff800000580f7808 */ /* 0x000fe40005000000 */
[----:B------:R-:W-:Y:S02]  /*12500*/  ISETP.LT.OR P1, PT, R122, 0x11, P1 ;  /* 0x000000117a00780c */ /* 0x000fe40000f21670 */
[----:B------:R-:W-:Y:S02]  /*12510*/  ISETP.NE.AND P2, PT, R147, RZ, PT ;  /* 0x000000ff9300720c */ /* 0x000fe40003f45270 */
[----:B------:R-:W-:-:S02]  /*12520*/  FSEL R125, R90, -INF , !P1 ;  /* 0xff8000005a7d7808 */ /* 0x000fc40004800000 */
[----:B------:R-:W-:Y:S02]  /*12530*/  ISETP.GT.AND P1, PT, R38, 0x11, !P6 ;  /* 0x000000112600780c */ /* 0x000fe40007724270 */
        /* <DEDUP_REMOVED lines=53> */
[----:B------:R-:W-:Y:S02]  /*12890*/  ISETP.GT.AND P1, PT, R38, 0x31, !P3 ;  /* 0x000000312600780c */ /* 0x000fe40005f24270 */
[----:B------:R-:W-:Y:S02]  /*128a0*/  ISETP.NE.AND P3, PT, R146, RZ, PT ;  /* 0x000000ff9200720c */ /* 0x000fe40003f65270 */
        /* <DEDUP_REMOVED lines=8> */
[----:B------:R-:W-:Y:S02]  /*12930*/  ISETP.GT.AND P1, PT, R38, 0x39, !P6 ;  /* 0x000000392600780c */ /* 0x000fe40007724270 */
[----:B------:R-:W-:-:S02]  /*12940*/  ISETP.NE.AND P6, PT, R142, RZ, PT ;  /* 0x000000ff8e00720c */ /* 0x000fc40003fc5270 */
        /* <DEDUP_REMOVED lines=43> */
[----:B------:R-:W-:Y:S02]  /*12c00*/  ISETP.GT.AND P4, PT, R38, 0x91, !P4 ;  /* 0x000000912600780c */ /* 0x000fe40006784270 */
[----:B------:R-:W-:Y:S02]  /*12c10*/  FSEL R61, R61, -INF , !P1 ;  /* 0xff8000003d3d7808 */ /* 0x000fe40004800000 */
[----:B------:R-:W-:Y:S02]  /*12c20*/  ISETP.NE.AND P1, PT, R80, RZ, PT ;  /* 0x000000ff5000720c */ /* 0x000fe40003f25270 */
[C---:B------:R-:W-:Y:S02]  /*12c30*/  ISETP.GT.AND P5, PT, R38.reuse, 0x98, !P5 ;  /* 0x000000982600780c */ /* 0x040fe40006fa4270 */
[----:B------:R-:W-:-:S02]  /*12c40*/  ISETP.GT.AND P1, PT, R38, 0x58, !P1 ;  /* 0x000000582600780c */ /* 0x000fc40004f24270 */
[C---:B------:R-:W-:Y:S02]  /*12c50*/  ISETP.LT.OR P4, PT, R122.reuse, 0x92, P4 ;  /* 0x000000927a00780c */ /* 0x040fe40002781670 */
[C---:B------:R-:W-:Y:S02]  /*12c60*/  ISETP.LT.OR P1, PT, R122.reuse, 0x59, P1 ;  /* 0x000000597a00780c */ /* 0x040fe40000f21670 */
[----:B------:R-:W-:Y:S02]  /*12c70*/  ISETP.LT.OR P5, PT, R122, 0x99, P5 ;  /* 0x000000997a00780c */ /* 0x000fe40002fa1670 */
[----:B------:R-:W-:Y:S02]  /*12c80*/  FSEL R161, R62, -INF , !P1 ;  /* 0xff8000003ea17808 */ /* 0x000fe40004800000 */
[----:B------:R-:W-:Y:S02]  /*12c90*/  ISETP.GT.AND P1, PT, R38, 0x59, !P3 ;  /* 0x000000592600780c */ /* 0x000fe40005f24270 */
[----:B------:R-:W-:-:S02]  /*12ca0*/  ISETP.NE.AND P3, PT, R110, RZ, PT ;  /* 0x000000ff6e00720c */ /* 0x000fc40003f65270 */
[----:B------:R-:W-:-:S04]  /*12cb0*/  ISETP.LT.OR P1, PT, R122, 0x5a, P1 ;  /* 0x0000005a7a00780c */ /* 0x000fc80000f21670 */
[----:B------:R-:W-:Y:S02]  /*12cc0*/  FSEL R63, R63, -INF , !P1 ;  /* 0xff8000003f3f7808 */ /* 0x000fe40004800000 */
[----:B------:R-:W-:Y:S02]  /*12cd0*/  ISETP.GT.AND P1, PT, R38, 0x60, !P2 ;  /* 0x000000602600780c */ /* 0x000fe40005724270 */
[----:B------:R-:W-:Y:S02]  /*12ce0*/  ISETP.NE.AND P2, PT, R54, RZ, PT ;  /* 0x000000ff3600720c */ /* 0x000fe40003f45270 */
        /* <DEDUP_REMOVED lines=34> */
[----:B------:R-:W-:Y:S02]  /*12f10*/  FMNMX.FTZ R24, R129, R14, !PT ;  /* 0x0000000e81187209 */ /* 0x000fe40007810000 */
[----:B------:R-:W-:-:S03]  /*12f20*/  ISETP.NE.AND P1, PT, R102, RZ, PT ;  /* 0x000000ff6600720c */ /* 0x000fc60003f25270 */
[----:B------:R-:W0:Y:S01]  /*12f30*/  SHFL.BFLY PT, R175, R24, 0x2, 0x1f ;  /* 0x0c401f0018af7f89 */ /* 0x000e2200000e0000 */
[----:B------:R-:W-:-:S04]  /*12f40*/  ISETP.GT.AND P1, PT, R38, 0x81, !P1 ;  /* 0x000000812600780c */ /* 0x000fc80004f24270 */
[----:B------:R-:W-:-:S04]  /*12f50*/  ISETP.LT.OR P1, PT, R122, 0x82, P1 ;  /* 0x000000827a00780c */ /* 0x000fc80000f21670 */
[----:B------:R-:W-:Y:S02]  /*12f60*/  FSEL R25, R25, -INF , !P1 ;  /* 0xff80000019197808 */ /* 0x000fe40004800000 */
[----:B------:R-:W-:-:S04]  /*12f70*/  ISETP.GT.AND P1, PT, R38, 0x88, !P3 ;  /* 0x000000882600780c */ /* 0x000fc80005f24270 */
[----:B------:R-:W-:-:S04]  /*12f80*/  ISETP.LT.OR P1, PT, R122, 0x89, P1 ;  /* 0x000000897a00780c */ /* 0x000fc80000f21670 */
[----:B------:R-:W-:Y:S02]  /*12f90*/  FSEL R173, R26, -INF , !P1 ;  /* 0xff8000001aad7808 */ /* 0x000fe40004800000 */
[----:B------:R-:W-:Y:S02]  /*12fa0*/  ISETP.GT.AND P1, PT, R38, 0x89, !P2 ;  /* 0x000000892600780c */ /* 0x000fe40005724270 */
[----:B0-----:R-:W-:Y:S02]  /*12fb0*/  FMNMX.FTZ R175, R24, R175, !PT ;  /* 0x000000af18af7209 */ /* 0x001fe40007810000 */
[----:B------:R-:W-:-:S03]  /*12fc0*/  ISETP.LT.OR P1, PT, R122, 0x8a, P1 ;  /* 0x0000008a7a00780c */ /* 0x000fc60000f21670 */
[----:B------:R-:W0:Y:S01]  /*12fd0*/  SHFL.BFLY PT, R14, R175, 0x1, 0x1f ;  /* 0x0c201f00af0e7f89 */ /* 0x000e2200000e0000 */
[----:B------:R-:W-:Y:S02]  /*12fe0*/  FSEL R27, R27, -INF , !P1 ;  /* 0xff8000001b1b7808 */ /* 0x000fe40004800000 */
[----:B------:R-:W-:Y:S02]  /*12ff0*/  ISETP.GT.AND P1, PT, R38, 0x90, !P6 ;  /* 0x000000902600780c */ /* 0x000fe40007724270 */
[----:B------:R-:W-:Y:S02]  /*13000*/  ISETP.NE.AND P6, PT, R114, RZ, PT ;  /* 0x000000ff7200720c */ /* 0x000fe40003fc5270 */
[----:B------:R-:W-:-:S04]  /*13010*/  ISETP.LT.OR P1, PT, R122, 0x91, P1 ;  /* 0x000000917a00780c */ /* 0x000fc80000f21670 */
[----:B------:R-:W-:Y:S02]  /*13020*/  FSEL R29, R29, -INF , !P1 ;  /* 0xff8000001d1d7808 */ /* 0x000fe40004800000 */
[----:B0-----:R-:W-:Y:S01]  /*13030*/  FMNMX.FTZ R221, R175, R14, !PT ;  /* 0x0000000eafdd7209 */ /* 0x001fe20007810000 */
[----:B------:R-:W-:-:S03]  /*13040*/  IMAD.U32 R14, RZ, RZ, UR4 ;  /* 0x00000004ff0e7e24 */ /* 0x000fc6000f8e00ff */
[C---:B------:R-:W-:Y:S01]  /*13050*/  FSETP.NEU.FTZ.AND P1, PT, R221.reuse, -INF , PT ;  /* 0xff800000dd00780b */ /* 0x040fe20003f3d000 */
[----:B------:R-:W-:-:S05]  /*13060*/  FFMA.FTZ R42, R221, R14, -8 ;  /* 0xc1000000dd2a7423 */ /* 0x000fca000001000e */
[----:B------:R-:W-:Y:S02]  /*13070*/  FSEL R42, R42, RZ, P1 ;  /* 0x000000ff2a2a7208 */ /* 0x000fe40000800000 */
[----:B------:R-:W-:Y:S02]  /*13080*/  ISETP.GT.AND P1, PT, R38, RZ, !P6 ;  /* 0x000000ff2600720c */ /* 0x000fe40007724270 */
[----:B------:R-:W-:Y:S01]  /*13090*/  ISETP.NE.AND P6, PT, R116, RZ, PT ;  /* 0x000000ff7400720c */ /* 0x000fe20003fc5270 */
[----:B------:R-:W-:-:S01]  /*130a0*/  FFMA.FTZ R67, R67, R14, -R42 ;  /* 0x0000000e43437223 */ /* 0x000fc2000001082a */
[----:B------:R-:W-:Y:S01]  /*130b0*/  ISETP.LT.OR P1, PT, R122, 0x1, P1 ;  /* 0x000000017a00780c */ /* 0x000fe20000f21670 */
[----:B------:R-:W-:-:S01]  /*130c0*/  FFMA.FTZ R56, R69, R14, -R42 ;  /* 0x0000000e45387223 */ /* 0x000fc2000001082a */
[----:B------:R-:W-:Y:S01]  /*130d0*/  FSEL R69, R28, -INF , !P4 ;  /* 0xff8000001c457808 */ /* 0x000fe20006000000 */
[----:B------:R-:W-:-:S01]  /*130e0*/  FFMA.FTZ R26, R97, R14, -R42 ;  /* 0x0000000e611a7223 */ /* 0x000fc2000001082a */
[----:B------:R-:W-:Y:S01]  /*130f0*/  FSEL R44, R0, -INF , !P1 ;  /* 0xff800000002c7808 */ /* 0x000fe20004800000 */
[----:B------:R-:W-:-:S01]  /*13100*/  FFMA.FTZ R24, R35, R14, -R42 ;  /* 0x0000000e23187223 */ /* 0x000fc2000001082a */
[----:B------:R-:W-:Y:S01]  /*13110*/  ISETP.GT.AND P1, PT, R38, 0x99, !P6 ;  /* 0x000000992600780c */ /* 0x000fe20007724270 */
[----:B------:R-:W-:-:S01]  /*13120*/  FFMA.FTZ R35, R37, R14, -R42 ;  /* 0x0000000e25237223 */ /* 0x000fc2000001082a */
[----:B------:R-:W-:Y:S01]  /*13130*/  FMNMX.FTZ R32, R44, R3, !PT ;  /* 0x000000032c207209 */ /* 0x000fe20007810000 */
[----:B------:R-:W-:Y:S01]  /*13140*/  MUFU.EX2 R38, R56 ;  /* 0x0000003800267308 */ /* 0x000fe20000000800 */
[----:B------:R-:W-:Y:S01]  /*13150*/  ISETP.LT.OR P1, PT, R122, 0x9a, P1 ;  /* 0x0000009a7a00780c */ /* 0x000fe20000f21670 */
        /* <DEDUP_REMOVED lines=36> */
[----:B------:R-:W-:Y:S01]  /*133a0*/  FFMA.FTZ R60, R139, R14, -R42 ;  /* 0x0000000e8b3c7223 */ /* 0x000fe2000001082a */
[----:B------:R-:W-:Y:S01]  /*133b0*/  FMNMX.FTZ R40, R75, R40, !PT ;  /* 0x000000284b287209 */ /* 0x000fe20007810000 */
[----:B------:R-:W-:Y:S01]  /*133c0*/  MUFU.EX2 R36, R53 ;  /* 0x0000003500247308 */ /* 0x000fe20000000800 */
[----:B------:R-:W-:-:S02]  /*133d0*/  ISETP.NE.AND P6, PT, R148, 0x1, PT ;  /* 0x000000019400780c */ /* 0x000fc40003fc5270 */
[----:B------:R-:W-:-:S04]  /*133e0*/  FMNMX.FTZ R40, R151, R40, !PT ;  /* 0x0000002897287209 */ /* 0x000fc80007810000 */
[----:B------:R-:W-:Y:S01]  /*133f0*/  FMNMX.FTZ R40, R77, R40, !PT ;  /* 0x000000284d287209 */ /* 0x000fe20007810000 */
[----:B------:R0:W-:Y:S03]  /*13400*/  MUFU.EX2 R32, R99 ;  /* 0x0000006300207308 */ /* 0x0001e60000000800 */
[----:B------:R-:W-:-:S04]  /*13410*/  FMNMX.FTZ R46, R153, R40, !PT ;  /* 0x00000028992e7209 */ /* 0x000fc80007810000 */
[----:B------:R-:W-:Y:S01]  /*13420*/  FMNMX.FTZ R46, R79, R46, !PT ;  /* 0x0000002e4f2e7209 */ /* 0x000fe20007810000 */
[----:B------:R1:W-:Y:S01]  /*13430*/  MUFU.EX2 R40, R67 ;  /* 0x0000004300287308 */ /* 0x0003e20000000800 */
[----:B0-----:R-:W-:-:S02]  /*13440*/  FFMA.FTZ R99, R137, R14, -R42 ;  /* 0x0000000e89637223 */ /* 0x001fc4000001082a */
[----:B------:R-:W-:-:S04]  /*13450*/  FMNMX.FTZ R46, R155, R46, !PT ;  /* 0x0000002e9b2e7209 */ /* 0x000fc80007810000 */
[----:B------:R-:W-:Y:S01]  /*13460*/  FMNMX.FTZ R46, R57, R46, !PT ;  /* 0x0000002e392e7209 */ /* 0x000fe20007810000 */
[----:B------:R0:W-:Y:S01]  /*13470*/  MUFU.EX2 R34, R101 ;  /* 0x0000006500227308 */ /* 0x0001e20000000800 */
[----:B-1----:R-:W-:-:S01]  /*13480*/  FFMA.FTZ R67, R83, R14, -R42 ;  /* 0x0000000e53437223 */ /* 0x002fc2000001082a */
[----:B------:R-:W-:Y:S01]  /*13490*/  FSEL R83, R30, -INF , !P5 ;  /* 0xff8000001e537808 */ /* 0x000fe20006800000 */
[----:B------:R-:W-:-:S01]  /*134a0*/  FFMA.FTZ R30, R121, R14, -R42 ;  /* 0x0000000e791e7223 */ /* 0x000fc2000001082a */
[----:B------:R-:W-:-:S04]  /*134b0*/  FMNMX.FTZ R48, R157, R46, !PT ;  /* 0x0000002e9d307209 */ /* 0x000fc80007810000 */
[----:B------:R-:W-:Y:S01]  /*134c0*/  FMNMX.FTZ R48, R59, R48, !PT ;  /* 0x000000303b307209 */ /* 0x000fe20007810000 */
[----:B------:R1:W2:Y:S01]  /*134d0*/  MUFU.EX2 R53, R81 ;  /* 0x0000005100357308 */ /* 0x0002a20000000800 */
[----:B0-----:R-:W-:-:S02]  /*134e0*/  FFMA.FTZ R101, R143, R14, -R42 ;  /* 0x0000000e8f657223 */ /* 0x001fc4000001082a */
[----:B------:R-:W-:-:S04]  /*134f0*/  FMNMX.FTZ R48, R159, R48, !PT ;  /* 0x000000309f307209 */ /* 0x000fc80007810000 */
[----:B------:R-:W-:Y:S01]  /*13500*/  FMNMX.FTZ R48, R61, R48, !PT ;  /* 0x000000303d307209 */ /* 0x000fe20007810000 */
[----:B------:R0:W-:Y:S01]  /*13510*/  MUFU.EX2 R46, R87 ;  /* 0x00000057002e7308 */ /* 0x0001e20000000800 */
[----:B-1----:R-:W-:-:S02]  /*13520*/  FFMA.FTZ R81, R111, R14, -R42 ;  /* 0x0000000e6f517223 */ /* 0x002fc4000001082a */
[----:B------:R-:W-:-:S04]  /*13530*/  FMNMX.FTZ R50, R161, R48, !PT ;  /* 0x00000030a1327209 */ /* 0x000fc80007810000 */
[----:B------:R-:W-:Y:S01]  /*13540*/  FMNMX.FTZ R50, R63, R50, !PT ;  /* 0x000000323f327209 */ /* 0x000fe20007810000 */
[----:B------:R-:W1:Y:S01]  /*13550*/  MUFU.EX2 R107, R107 ;  /* 0x0000006b006b7308 */ /* 0x000e620000000800 */
[----:B0-----:R-:W-:-:S01]  /*13560*/  FFMA.FTZ R87, R123, R14, -R42 ;  /* 0x0000000e7b577223 */ /* 0x001fc2000001082a */
[----:B--2---:R-:W-:Y:S02]  /*13570*/  F2FP.SATFINITE.E4M3.F32.PACK_AB_MERGE_C R182, R53, R40, RZ ;  /* 0x0000002835b6723e */ /* 0x004fe400048070ff */
[----:B------:R-:W-:-:S04]  /*13580*/  FMNMX.FTZ R50, R163, R50, !PT ;  /* 0x00000032a3327209 */ /* 0x000fc80007810000 */
[----:B------:R-:W-:Y:S01]  /*13590*/  FMNMX.FTZ R50, R41, R50, !PT ;  /* 0x0000003229327209 */ /* 0x000fe20007810000 */
[----:B------:R-:W-:Y:S03]  /*135a0*/  MUFU.EX2 R12, R12 ;  /* 0x0000000c000c7308 */ /* 0x000fe60000000800 */
[----:B------:R-:W-:-:S04]  /*135b0*/  FMNMX.FTZ R52, R165, R50, !PT ;  /* 0x00000032a5347209 */ /* 0x000fc80007810000 */
[----:B------:R-:W-:Y:S01]  /*135c0*/  FMNMX.FTZ R52, R43, R52, !PT ;  /* 0x000000342b347209 */ /* 0x000fe20007810000 */
[----:B------:R0:W-:Y:S01]  /*135d0*/  MUFU.EX2 R50, R85 ;  /* 0x0000005500327308 */ /* 0x0001e20000000800 */
[----:B-1----:R-:W-:Y:S02]  /*135e0*/  F2FP.SATFINITE.E4M3.F32.PACK_AB_MERGE_C R184, R107, R24, RZ ;  /* 0x000000186bb8723e */ /* 0x002fe400048070ff */
[----:B------:R-:W-:Y:S02]  /*135f0*/  FMNMX.FTZ R52, R167, R52, !PT ;  /* 0x00000034a7347209 */ /* 0x000fe40007810000 */
[----:B------:R-:W-:Y:S02]  /*13600*/  F2FP.SATFINITE.E4M3.F32.PACK_AB_MERGE_C R184, R33, R0, R184 ;  /* 0x0000000021b8723e */ /* 0x000fe400048070b8 */
[----:B------:R-:W-:Y:S01]  /*13610*/  FMNMX.FTZ R52, R45, R52, !PT ;  /* 0x000000342d347209 */ /* 0x000fe20007810000 */
[----:B------:R-:W-:Y:S01]  /*13620*/  MUFU.EX2 R35, R35 ;  /* 0x0000002300237308 */ /* 0x000fe20000000800 */
[----:B0-----:R-:W-:-:S02]  /*13630*/  FFMA.FTZ R85, R117, R14, -R42 ;  /* 0x0000000e75557223 */ /* 0x001fc4000001082a */
        /* <DEDUP_REMOVED lines=12> */
[----:B0-----:R-:W-:Y:S02]  /*13700*/  F2FP.SATFINITE.E4M3.F32.PACK_AB_MERGE_C R186, R37, R26, RZ ;  /* 0x0000001a25ba723e */ /* 0x001fe400048070ff */
[----:B------:R-:W-:Y:S02]  /*13710*/  FMNMX.FTZ R54, R83, R54, !PT ;  /* 0x0000003653367209 */ /* 0x000fe40007810000 */
[----:B------:R-:W-:Y:S02]  /*13720*/  F2FP.SATFINITE.E4M3.F32.PACK_AB_MERGE_C R186, R35, R12, R186 ;  /* 0x0000000c23ba723e */ /* 0x000fe400048070ba */
[----:B------:R-:W-:Y:S01]  /*13730*/  FMNMX.FTZ R56, R31, R54, !PT ;  /* 0x000000361f387209 */ /* 0x000fe20007810000 */
[----:B------:R-:W-:-:S01]  /*13740*/  FFMA.FTZ R54, R127, R14, -R42 ;  /* 0x0000000e7f367223 */ /* 0x000fc2000001082a */
[----:B------:R-:W0:Y:S03]  /*13750*/  MUFU.EX2 R49, R49 ;  /* 0x0000003100317308 */ /* 0x000e260000000800 */
[----:B------:R-:W1:Y:S05]  /*13760*/  SHFL.BFLY PT, R97, R56, 0x2, 0x1f ;  /* 0x0c401f0038617f89 */ /* 0x000e6a00000e0000 */
[----:B------:R-:W2:Y:S08]  /*13770*/  MUFU.EX2 R51, R51 ;  /* 0x0000003300337308 */ /* 0x000eb00000000800 */
[----:B------:R-:W-:Y:S01]  /*13780*/  MUFU.EX2 R55, R55 ;  /* 0x0000003700377308 */ /* 0x000fe20000000800 */
[----:B0-----:R-:W-:-:S04]  /*13790*/  F2FP.SATFINITE.E4M3.F32.PACK_AB_MERGE_C R180, R49, R34, RZ ;  /* 0x0000002231b4723e */ /* 0x001fc800048070ff */
[----:B------:R-:W-:-:S03]  /*137a0*/  F2FP.SATFINITE.E4M3.F32.PACK_AB_MERGE_C R180, R39, R32, R180 ;  /* 0x0000002027b4723e */ /* 0x000fc600048070b4 */
[----:B------:R-:W0:Y:S01]  /*137b0*/  MUFU.EX2 R67, R67 ;  /* 0x0000004300437308 */ /* 0x000e220000000800 */
[----:B--2---:R-:W-:Y:S02]  /*137c0*/  F2FP.SATFINITE.E4M3.F32.PACK_AB_MERGE_C R182, R51, R36, R182 ;  /* 0x0000002433b6723e */ /* 0x004fe400048070b6 */
[----:B-1----:R-:W-:Y:S01]  /*137d0*/  FMNMX.FTZ R62, R56, R97, !PT ;  /* 0x00000061383e7209 */ /* 0x002fe20007810000 */
[----:B------:R-:W-:-:S04]  /*137e0*/  FFMA.FTZ R97, R135, R14, -R42 ;  /* 0x0000000e87617223 */ /* 0x000fc8000001082a */
[----:B------:R-:W1:Y:S01]  /*137f0*/  SHFL.BFLY PT, R103, R62, 0x1, 0x1f ;  /* 0x0c201f003e677f89 */ /* 0x000e6200000e0000 */
[----:B------:R-:W-:Y:S08]  /*13800*/  MUFU.EX2 R52, R113 ;  /* 0x0000007100347308 */ /* 0x000ff00000000800 */
[----:B------:R-:W2:Y:S01]  /*13810*/  MUFU.EX2 R65, R65 ;  /* 0x0000004100417308 */ /* 0x000ea20000000800 */
[----:B0-----:R-:W-:-:S04]  /*13820*/  F2FP.SATFINITE.E4M3.F32.PACK_AB_MERGE_C R176, R67, R48, RZ ;  /* 0x0000003043b0723e */ /* 0x001fc800048070ff */
[----:B------:R-:W-:-:S03]  /*13830*/  F2FP.SATFINITE.E4M3.F32.PACK_AB_MERGE_C R176, R55, R46, R176 ;  /* 0x0000002e37b0723e */ /* 0x000fc600048070b0 */
[----:B------:R-:W0:Y:S01]  /*13840*/  MUFU.EX2 R81, R81 ;  /* 0x0000005100517308 */ /* 0x000e220000000800 */
[----:B-1----:R-:W-:Y:S01]  /*13850*/  FMNMX.FTZ R220, R62, R103, !PT ;  /* 0x000000673edc7209 */ /* 0x002fe20007810000 */
[-CC-:B------:R-:W-:Y:S01]  /*13860*/  FFMA.FTZ R62, R141, R14.reuse, -R42.reuse ;  /* 0x0000000e8d3e7223 */ /* 0x180fe2000001082a */
[----:B------:R-:W-:-:S01]  /*13870*/  FFMA.FTZ R103, R129, R14, -R42 ;  /* 0x0000000e81677223 */ /* 0x000fc2000001082a */
[----:B--2---:R-:W-:-:S04]  /*13880*/  F2FP.SATFINITE.E4M3.F32.PACK_AB_MERGE_C R178, R65, R52, RZ ;  /* 0x0000003441b2723e */ /* 0x004fc800048070ff */
[----:B------:R-:W-:Y:S01]  /*13890*/  MUFU.EX2 R28, R28 ;  /* 0x0000001c001c7308 */ /* 0x000fe20000000800 */
[----:B------:R-:W-:-:S01]  /*138a0*/  FFMA.FTZ R64, R220, R14, -8 ;  /* 0xc1000000dc407423 */ /* 0x000fc2000001000e */
[----:B------:R-:W-:-:S04]  /*138b0*/  FSETP.NEU.FTZ.AND P1, PT, R220, -INF , PT ;  /* 0xff800000dc00780b */ /* 0x000fc80003f3d000 */
[----:B------:R-:W-:Y:S02]  /*138c0*/  FSEL R42, R64, RZ, P1 ;  /* 0x000000ff402a7208 */ /* 0x000fe40000800000 */
[----:B0-----:R-:W-:Y:S01]  /*138d0*/  F2FP.SATFINITE.E4M3.F32.PACK_AB_MERGE_C R178, R81, R50, R178 ;  /* 0x0000003251b2723e */ /* 0x001fe200048070b2 */
[----:B------:R-:W-:Y:S02]  /*138e0*/  MUFU.EX2 R71, R71 ;  /* 0x0000004700477308 */ /* 0x000fe40000000800 */
[----:B------:R-:W-:-:S01]  /*138f0*/  FFMA.FTZ R44, R44, R14, -R42 ;  /* 0x0000000e2c2c7223 */ /* 0x000fc2000001082a */
[-CC-:B------:R-:W-:Y:S01]  /*13900*/  FFMA.FTZ R3, R3, R14.reuse, -R42.reuse ;  /* 0x0000000e03037223 */ /* 0x180fe2000001082a */
[----:B------:R-:W-:-:S01]  /*13910*/  FFMA.FTZ R15, R15, R14, -R42 ;  /* 0x0000000e0f0f7223 */ /* 0x000fc2000001082a */
[----:B------:R-:W-:Y:S01]  /*13920*/  FFMA.FTZ R80, R61, R14, -R42 ;  /* 0x0000000e3d507223 */ /* 0x000fe2000001082a */
[----:B------:R-:W-:-:S01]  /*13930*/  FADD.FTZ R61, R0, R33 ;  /* 0x00000021003d7221 */ /* 0x000fc20000010000 */
[-CC-:B------:R-:W-:Y:S01]  /*13940*/  FFMA.FTZ R66, R89, R14.reuse, -R42.reuse ;  /* 0x0000000e59427223 */ /* 0x180fe2000001082a */
[----:B------:R-:W-:Y:S01]  /*13950*/  MUFU.EX2 R44, R44 ;  /* 0x0000002c002c7308 */ /* 0x000fe20000000800 */
[----:B------:R-:W-:-:S01]  /*13960*/  FFMA.FTZ R64, R125, R14, -R42 ;  /* 0x0000000e7d407223 */ /* 0x000fc2000001082a */
[----:B------:R-:W-:Y:S01]  /*13970*/  FADD.FTZ R84, R24, R61 ;  /* 0x0000003d18547221 */ /* 0x000fe20000010000 */
        /* <DEDUP_REMOVED lines=9> */
[-CC-:B------:R-:W-:Y:S01]  /*13a10*/  FFMA.FTZ R72, R149, R14.reuse, -R42.reuse ;  /* 0x0000000e95487223 */ /* 0x180fe2000001082a */
[----:B------:R-:W-:-:S01]  /*13a20*/  FFMA.FTZ R93, R75, R14, -R42 ;  /* 0x0000000e4b5d7223 */ /* 0x000fc2000001082a */
[----:B------:R-:W-:Y:S01]  /*13a30*/  FADD.FTZ R63, R35, R86 ;  /* 0x00000056233f7221 */ /* 0x000fe20000010000 */
[----:B------:R-:W-:-:S01]  /*13a40*/  FFMA.FTZ R74, R151, R14, -R42 ;  /* 0x0000000e974a7223 */ /* 0x000fc2000001082a */
[----:B------:R-:W1:Y:S01]  /*13a50*/  MUFU.EX2 R15, R15 ;  /* 0x0000000f000f7308 */ /* 0x000e620000000800 */
[----:B------:R-:W-:-:S01]  /*13a60*/  FFMA.FTZ R75, R77, R14, -R42 ;  /* 0x0000000e4d4b7223 */ /* 0x000fc2000001082a */
[----:B------:R-:W-:Y:S01]  /*13a70*/  FADD.FTZ R88, R26, R63 ;  /* 0x0000003f1a587221 */ /* 0x000fe20000010000 */
[----:B------:R-:W-:-:S01]  /*13a80*/  FFMA.FTZ R76, R153, R14, -R42 ;  /* 0x0000000e994c7223 */ /* 0x000fc2000001082a */
[-CC-:B------:R-:W-:Y:S01]  /*13a90*/  FFMA.FTZ R79, R79, R14.reuse, -R42.reuse ;  /* 0x0000000e4f4f7223 */ /* 0x180fe2000001082a */
[----:B------:R-:W-:-:S01]  /*13aa0*/  FFMA.FTZ R77, R155, R14, -R42 ;  /* 0x0000000e9b4d7223 */ /* 0x000fc2000001082a */
[----:B------:R-:W-:Y:S01]  /*13ab0*/  FADD.FTZ R111, R37, R88 ;  /* 0x00000058256f7221 */ /* 0x000fe20000010000 */
[----:B------:R-:W-:-:S01]  /*13ac0*/  FFMA.FTZ R78, R57, R14, -R42 ;  /* 0x0000000e394e7223 */ /* 0x000fc2000001082a */
[----:B------:R-:W2:Y:S01]  /*13ad0*/  MUFU.EX2 R66, R66 ;  /* 0x0000004200427308 */ /* 0x000ea20000000800 */
[----:B0-----:R-:W-:-:S01]  /*13ae0*/  FADD.FTZ R86, R44, R3 ;  /* 0x000000032c567221 */ /* 0x001fc20000010000 */
[----:B------:R-:W-:Y:S01]  /*13af0*/  FADD.FTZ R88, R32, R111 ;  /* 0x0000006f20587221 */ /* 0x000fe20000010000 */
        /* <DEDUP_REMOVED lines=15> */
[----:B------:R-:W-:Y:S01]  /*13bf0*/  F2FP.SATFINITE.E4M3.F32.PACK_AB_MERGE_C R66, R66, R15, RZ ;  /* 0x0000000f4242723e */ /* 0x000fe200048070ff */
[----:B------:R-:W-:-:S01]  /*13c00*/  FFMA.FTZ R171, R171, R14, -R42 ;  /* 0x0000000eabab7223 */ /* 0x000fc2000001082a */
[-CC-:B------:R-:W-:Y:S01]  /*13c10*/  FFMA.FTZ R27, R27, R14.reuse, -R42.reuse ;  /* 0x0000000e1b1b7223 */ /* 0x180fe2000001082a */
[----:B------:R-:W-:-:S01]  /*13c20*/  FFMA.FTZ R173, R173, R14, -R42 ;  /* 0x0000000eadad7223 */ /* 0x000fc2000001082a */
[----:B------:R-:W-:Y:S01]  /*13c30*/  F2FP.SATFINITE.E4M3.F32.PACK_AB_MERGE_C R185, R3, R44, R66 ;  /* 0x0000002c03b9723e */ /* 0x000fe20004807042 */
[----:B------:R-:W-:-:S01]  /*13c40*/  FFMA.FTZ R29, R29, R14, -R42 ;  /* 0x0000000e1d1d7223 */ /* 0x000fc2000001082a */
[----:B------:R-:W2:Y:S01]  /*13c50*/  MUFU.EX2 R68, R68 ;  /* 0x0000004400447308 */ /* 0x000ea20000000800 */
[----:B0-----:R-:W-:-:S01]  /*13c60*/  FADD.FTZ R86, R64, R109 ;  /* 0x0000006d40567221 */ /* 0x001fc20000010000 */
[----:B------:R-:W-:Y:S01]  /*13c70*/  FADD.FTZ R109, R39, R88 ;  /* 0x00000058276d7221 */ /* 0x000fe20000010000 */
[----:B------:R-:W-:-:S01]  /*13c80*/  FFMA.FTZ R69, R69, R14, -R42 ;  /* 0x0000000e45457223 */ /* 0x000fc2000001082a */
[-CC-:B------:R-:W-:Y:S01]  /*13c90*/  FFMA.FTZ R83, R83, R14.reuse, -R42.reuse ;  /* 0x0000000e53537223 */ /* 0x180fe2000001082a */
[----:B------:R-:W-:-:S01]  /*13ca0*/  FFMA.FTZ R31, R31, R14, -R42 ;  /* 0x0000000e1f1f7223 */ /* 0x000fc2000001082a */
[----:B------:R-:W-:-:S02]  /*13cb0*/  FADD.FTZ R88, R34, R109 ;  /* 0x0000006d22587221 */ /* 0x000fc40000010000 */
[----:B------:R-:W0:Y:S01]  /*13cc0*/  MUFU.EX2 R91, R91 ;  /* 0x0000005b005b7308 */ /* 0x000e220000000800 */
[----:B-1----:R-:W-:-:S07]  /*13cd0*/  FADD.FTZ R107, R89, R86 ;  /* 0x00000056596b7221 */ /* 0x002fce0000010000 */
[----:B------:R-:W1:Y:S01]  /*13ce0*/  MUFU.EX2 R70, R70 ;  /* 0x0000004600467308 */ /* 0x000e620000000800 */
[----:B--2---:R-:W-:-:S01]  /*13cf0*/  FADD.FTZ R86, R68, R107 ;  /* 0x0000006b44567221 */ /* 0x004fc20000010000 */
[----:B------:R-:W-:-:S04]  /*13d00*/  FADD.FTZ R107, R49, R88 ;  /* 0x00000058316b7221 */ /* 0x000fc80000010000 */
[----:B------:R-:W-:Y:S01]  /*13d10*/  FADD.FTZ R34, R36, R107 ;  /* 0x0000006b24227221 */ /* 0x000fe20000010000 */
[----:B------:R-:W-:Y:S01]  /*13d20*/  F2FP.SATFINITE.E4M3.F32.PACK_AB_MERGE_C R36, R71, R28, RZ ;  /* 0x0000001c4724723e */ /* 0x000fe200048070ff */
[----:B------:R-:W2:Y:S01]  /*13d30*/  MUFU.EX2 R73, R73 ;  /* 0x0000004900497308 */ /* 0x000ea20000000800 */
[----:B0-----:R-:W-:-:S01]  /*13d40*/  FADD.FTZ R37, R91, R86 ;  /* 0x000000565b257221 */ /* 0x001fc20000010000 */
[----:B------:R-:W-:-:S04]  /*13d50*/  F2FP.SATFINITE.E4M3.F32.PACK_AB_MERGE_C R68, R91, R68, RZ ;  /* 0x000000445b44723e */ /* 0x000fc800048070ff */
[----:B------:R-:W-:Y:S02]  /*13d60*/  F2FP.SATFINITE.E4M3.F32.PACK_AB_MERGE_C R187, R89, R64, R68 ;  /* 0x0000004059bb723e */ /* 0x000fe40004807044 */
[----:B------:R-:W0:Y:S01]  /*13d70*/  MUFU.EX2 R72, R72 ;  /* 0x0000004800487308 */ /* 0x000e220000000800 */
[----:B-1----:R-:W-:-:S01]  /*13d80*/  FADD.FTZ R0, R70, R37 ;  /* 0x0000002546007221 */ /* 0x002fc20000010000 */
[----:B------:R-:W-:-:S04]  /*13d90*/  FADD.FTZ R37, R51, R34 ;  /* 0x0000002233257221 */ /* 0x000fc80000010000 */
[----:B------:R-:W-:Y:S02]  /*13da0*/  FADD.FTZ R34, R40, R37 ;  /* 0x0000002528227221 */ /* 0x000fe40000010000 */
[----:B------:R-:W1:Y:S01]  /*13db0*/  MUFU.EX2 R93, R93 ;  /* 0x0000005d005d7308 */ /* 0x000e620000000800 */
[----:B--2---:R-:W-:-:S01]  /*13dc0*/  FADD.FTZ R33, R73, R0 ;  /* 0x0000000049217221 */ /* 0x004fc20000010000 */
[----:B------:R-:W-:Y:S01]  /*13dd0*/  FADD.FTZ R53, R53, R34 ;  /* 0x0000002235357221 */ /* 0x000fe20000010000 */
[----:B------:R-:W-:-:S03]  /*13de0*/  FFMA.FTZ R0, R167, R14, -R42 ;  /* 0x0000000ea7007223 */ /* 0x000fc6000001082a */
[----:B------:R-:W-:Y:S02]  /*13df0*/  FADD.FTZ R32, R46, R53 ;  /* 0x000000352e207221 */ /* 0x000fe40000010000 */
[----:B------:R-:W2:Y:S01]  /*13e00*/  MUFU.EX2 R74, R74 ;  /* 0x0000004a004a7308 */ /* 0x000ea20000000800 */
[----:B0-----:R-:W-:-:S01]  /*13e10*/  FADD.FTZ R12, R72, R33 ;  /* 0x00000021480c7221 */ /* 0x001fc20000010000 */
[----:B------:R-:W-:-:S04]  /*13e20*/  FADD.FTZ R37, R55, R32 ;  /* 0x0000002037257221 */ /* 0x000fc80000010000 */
[----:B------:R-:W-:Y:S02]  /*13e30*/  FADD.FTZ R48, R48, R37 ;  /* 0x0000002530307221 */ /* 0x000fe40000010000 */
        /* <DEDUP_REMOVED lines=9> */
[----:B------:R-:W-:-:S03]  /*13ed0*/  FFMA.FTZ R33, R45, R14, -R42 ;  /* 0x0000000e2d217223 */ /* 0x000fc6000001082a */
        /* <DEDUP_REMOVED lines=27> */
[----:B-1----:R-:W-:Y:S01]  /*14090*/  F2FP.SATFINITE.E4M3.F32.PACK_AB_MERGE_C R172, R85, R38, R36 ;  /* 0x0000002655ac723e */ /* 0x002fe20004807024 */
[----:B------:R-:W-:-:S04]  /*140a0*/  FADD.FTZ R38, R38, R65 ;  /* 0x0000004126267221 */ /* 0x000fc80000010000 */
[----:B------:R-:W-:Y:S02]  /*140b0*/  FADD.FTZ R85, R85, R38 ;  /* 0x0000002655557221 */ /* 0x000fe40000010000 */
        /* <DEDUP_REMOVED lines=8> */
[----:B------:R-:W-:Y:S01]  /*14140*/  MUFU.EX2 R54, R54 ;  /* 0x0000003600367308 */ /* 0x000fe20000000800 */
[----:B-1----:R-:W-:-:S07]  /*14150*/  FADD.FTZ R15, R24, R15 ;  /* 0x0000000f180f7221 */ /* 0x002fce0000010000 */
[----:B------:R-:W-:Y:S01]  /*14160*/  MUFU.EX2 R95, R95 ;  /* 0x0000005f005f7308 */ /* 0x000fe20000000800 */
[----:B--2---:R-:W-:-:S07]  /*14170*/  FADD.FTZ R34, R26, R15 ;  /* 0x0000000f1a227221 */ /* 0x004fce0000010000 */
[----:B------:R-:W0:Y:S08]  /*14180*/  MUFU.EX2 R43, R43 ;  /* 0x0000002b002b7308 */ /* 0x000e300000000800 */
[----:B------:R-:W-:Y:S08]  /*14190*/  MUFU.EX2 R30, R30 ;  /* 0x0000001e001e7308 */ /* 0x000ff00000000800 */
[----:B------:R-:W-:Y:S01]  /*141a0*/  MUFU.EX2 R87, R87 ;  /* 0x0000005700577308 */ /* 0x000fe20000000800 */
[C---:B0-----:R-:W-:Y:S01]  /*141b0*/  F2FP.SATFINITE.E4M3.F32.PACK_AB_MERGE_C R15, R43.reuse, R26, RZ ;  /* 0x0000001a2b0f723e */ /* 0x041fe200048070ff */
[----:B------:R-:W-:-:S02]  /*141c0*/  FADD.FTZ R43, R43, R34 ;  /* 0x000000222b2b7221 */ /* 0x000fc40000010000 */
[----:B------:R-:W0:Y:S01]  /*141d0*/  @P6 LDC R34, c[0x0][0x450] ;  /* 0x00011400ff226b82 */ /* 0x000e220000000800 */
[----:B------:R-:W-:-:S03]  /*141e0*/  F2FP.SATFINITE.E4M3.F32.PACK_AB_MERGE_C R15, R24, R63, R15 ;  /* 0x0000003f180f723e */ /* 0x000fc6000480700f */
[----:B------:R-:W1:Y:S08]  /*141f0*/  MUFU.EX2 R0, R0 ;  /* 0x0000000000007308 */ /* 0x000e700000000800 */
[----:B------:R-:W2:Y:S08]  /*14200*/  MUFU.EX2 R33, R33 ;  /* 0x0000002100217308 */ /* 0x000eb00000000800 */
[----:B------:R-:W3:Y:S01]  /*14210*/  MUFU.EX2 R169, R169 ;  /* 0x000000a900a97308 */ /* 0x000ee20000000800 */
[----:B-1----:R-:W-:-:S07]  /*14220*/  FADD.FTZ R26, R0, R43 ;  /* 0x0000002b001a7221 */ /* 0x002fce0000010000 */
[----:B------:R1:W-:Y:S08]  /*14230*/  MUFU.EX2 R32, R25 ;  /* 0x0000001900207308 */ /* 0x0003f00000000800 */
[----:B------:R-:W-:Y:S01]  /*14240*/  MUFU.EX2 R58, R58 ;  /* 0x0000003a003a7308 */ /* 0x000fe20000000800 */
[----:B-1----:R-:W-:-:S04]  /*14250*/  F2FP.SATFINITE.E4M3.F32.PACK_AB_MERGE_C R25, R95, R54, RZ ;  /* 0x000000365f19723e */ /* 0x002fc800048070ff */
[----:B------:R-:W-:Y:S01]  /*14260*/  F2FP.SATFINITE.E4M3.F32.PACK_AB_MERGE_C R174, R87, R30, R25 ;  /* 0x0000001e57ae723e */ /* 0x000fe20004807019 */
[----:B------:R-:W-:-:S02]  /*14270*/  FADD.FTZ R30, R30, R71 ;  /* 0x000000471e1e7221 */ /* 0x000fc40000010000 */
[----:B------:R-:W1:Y:S02]  /*14280*/  MUFU.EX2 R99, R99 ;  /* 0x0000006300637308 */ /* 0x000e640000000800 */
[----:B------:R-:W-:-:S01]  /*14290*/  FADD.FTZ R87, R87, R30 ;  /* 0x0000001e57577221 */ /* 0x000fc20000010000 */
[----:B--2---:R-:W-:-:S03]  /*142a0*/  FADD.FTZ R30, R33, R26 ;  /* 0x0000001a211e7221 */ /* 0x004fc60000010000 */
[----:B------:R-:W-:Y:S01]  /*142b0*/  FADD.FTZ R54, R54, R87 ;  /* 0x0000005736367221 */ /* 0x000fe20000010000 */
[----:B---3--:R-:W-:-:S01]  /*142c0*/  FADD.FTZ R3, R169, R30 ;  /* 0x0000001ea9037221 */ /* 0x008fc20000010000 */
[----:B------:R-:W2:Y:S02]  /*142d0*/  MUFU.EX2 R12, R47 ;  /* 0x0000002f000c7308 */ /* 0x000ea40000000800 */
[----:B------:R-:W-:-:S06]  /*142e0*/  FADD.FTZ R95, R95, R54 ;  /* 0x000000365f5f7221 */ /* 0x000fcc0000010000 */
[----:B------:R-:W-:Y:S01]  /*142f0*/  MUFU.EX2 R56, R133 ;  /* 0x0000008500387308 */ /* 0x000fe20000000800 */
[----:B-1----:R-:W-:-:S07]  /*14300*/  F2FP.SATFINITE.E4M3.F32.PACK_AB_MERGE_C R25, R99, R58, RZ ;  /* 0x0000003a6319723e */ /* 0x002fce00048070ff */
[----:B------:R-:W1:Y:S01]  /*14310*/  MUFU.EX2 R97, R97 ;  /* 0x0000006100617308 */ /* 0x000e620000000800 */
[C---:B--2---:R-:W-:Y:S01]  /*14320*/  F2FP.SATFINITE.E4M3.F32.PACK_AB_MERGE_C R169, R12.reuse, R169, RZ ;  /* 0x000000a90ca9723e */ /* 0x044fe200048070ff */
[----:B------:R-:W-:-:S03]  /*14330*/  FADD.FTZ R12, R12, R3 ;  /* 0x000000030c0c7221 */ /* 0x000fc60000010000 */
[----:B------:R-:W-:-:S03]  /*14340*/  F2FP.SATFINITE.E4M3.F32.PACK_AB_MERGE_C R175, R33, R0, R169 ;  /* 0x0000000021af723e */ /* 0x000fc600048070a9 */
[----:B------:R2:W-:Y:S08]  /*14350*/  MUFU.EX2 R28, R27 ;  /* 0x0000001b001c7308 */ /* 0x0005f00000000800 */
[----:B------:R-:W3:Y:S01]  /*14360*/  MUFU.EX2 R171, R171 ;  /* 0x000000ab00ab7308 */ /* 0x000ee20000000800 */
[----:B--2---:R-:W2:Y:S01]  /*14370*/  @P6 LDC R27, c[0x0][0x44c] ;  /* 0x00011300ff1b6b82 */ /* 0x004ea20000000800 */
[----:B-1----:R-:W-:Y:S01]  /*14380*/  F2FP.SATFINITE.E4M3.F32.PACK_AB_MERGE_C R168, R97, R56, R25 ;  /* 0x0000003861a8723e */ /* 0x002fe20004807019 */
[----:B------:R-:W-:Y:S01]  /*14390*/  FADD.FTZ R56, R56, R95 ;  /* 0x0000005f38387221 */ /* 0x000fe20000010000 */
[----:B------:R-:W-:-:S03]  /*143a0*/  IMAD.MOV.U32 R25, RZ, RZ, R202 ;  /* 0x000000ffff197224 */ /* 0x000fc600078e00ca */
[----:B------:R-:W-:Y:S01]  /*143b0*/  FADD.FTZ R97, R97, R56 ;  /* 0x0000003861617221 */ /* 0x000fe20000010000 */
[----:B------:R-:W1:Y:S03]  /*143c0*/  MUFU.EX2 R173, R173 ;  /* 0x000000ad00ad7308 */ /* 0x000e660000000800 */
[----:B------:R-:W-:-:S04]  /*143d0*/  FADD.FTZ R58, R58, R97 ;  /* 0x000000613a3a7221 */ /* 0x000fc80000010000 */
[----:B------:R-:W-:Y:S01]  /*143e0*/  FADD.FTZ R99, R99, R58 ;  /* 0x0000003a63637221 */ /* 0x000fe20000010000 */
[----:B------:R-:W-:Y:S01]  /*143f0*/  MUFU.EX2 R62, R62 ;  /* 0x0000003e003e7308 */ /* 0x000fe20000000800 */
[----:B---3--:R-:W-:-:S04]  /*14400*/  FADD.FTZ R3, R171, R12 ;  /* 0x0000000cab037221 */ /* 0x008fc80000010000 */
[----:B------:R-:W-:-:S03]  /*14410*/  FADD.FTZ R12, R32, R3 ;  /* 0x00000003200c7221 */ /* 0x000fc60000010000 */
[----:B------:R-:W3:Y:S01]  /*14420*/  MUFU.EX2 R103, R103 ;  /* 0x0000006700677308 */ /* 0x000ee20000000800 */
[----:B--2---:R-:W-:-:S04]  /*14430*/  @P6 IMAD.HI.U32 R27, R202, R27, RZ ;  /* 0x0000001bca1b6227 */ /* 0x004fc800078e00ff */
[----:B-1----:R-:W-:Y:S01]  /*14440*/  FADD.FTZ R3, R173, R12 ;  /* 0x0000000cad037221 */ /* 0x002fe20000010000 */
[----:B------:R-:W-:-:S03]  /*14450*/  F2FP.SATFINITE.E4M3.F32.PACK_AB_MERGE_C R173, R28, R173, RZ ;  /* 0x000000ad1cad723e */ /* 0x000fc600048070ff */
[----:B------:R-:W-:Y:S01]  /*14460*/  FADD.FTZ R28, R28, R3 ;  /* 0x000000031c1c7221 */ /* 0x000fe20000010000 */
[----:B0-----:R-:W-:Y:S01]  /*14470*/  @P6 SHF.R.U32.HI R25, RZ, R34, R27 ;  /* 0x00000022ff196219 */ /* 0x001fe2000001161b */
[----:B------:R-:W-:Y:S01]  /*14480*/  MUFU.EX2 R60, R60 ;  /* 0x0000003c003c7308 */ /* 0x000fe20000000800 */
[----:B------:R-:W-:Y:S02]  /*14490*/  ISETP.GE.AND P6, PT, R21, 0x1, PT ;  /* 0x000000011500780c */ /* 0x000fe40003fc6270 */
[----:B------:R-:W-:Y:S01]  /*144a0*/  F2FP.SATFINITE.E4M3.F32.PACK_AB_MERGE_C R169, R32, R171, R173 ;  /* 0x000000ab20a9723e */ /* 0x000fe200048070ad */
[----:B------:R-:W-:Y:S02]  /*144b0*/  IMAD.IADD R25, R104, 0x1, R25 ;  /* 0x0000000168197824 */ /* 0x000fe400078e0219 */
[----:B------:R-:W-:Y:S02]  /*144c0*/  IMAD.MOV.U32 R173, RZ, RZ, R15 ;  /* 0x000000ffffad7224 */ /* 0x000fe400078e000f */
[----:B------:R-:W0:Y:S01]  /*144d0*/  MUFU.EX2 R101, R101 ;  /* 0x0000006500657308 */ /* 0x000e220000000800 */
[----:B---3--:R-:W-:Y:S01]  /*144e0*/  F2FP.SATFINITE.E4M3.F32.PACK_AB_MERGE_C R0, R103, R62, RZ ;  /* 0x0000003e6700723e */ /* 0x008fe200048070ff */
[----:B------:R-:W-:-:S06]  /*144f0*/  IMAD.IADD R20, R25, 0x1, R20 ;  /* 0x0000000119147824 */ /* 0x000fcc00078e0214 */
        /* <DEDUP_REMOVED lines=10> */
[----:B--2---:R-:W-:-:S04]  /*145a0*/  FADD.FTZ R0, R26, R3 ;  /* 0x000000031a007221 */ /* 0x004fc80000010000 */
[----:B0-----:R-:W-:Y:S01]  /*145b0*/  FADD.FTZ R3, R83, R0 ;  /* 0x0000000053037221 */ /* 0x001fe20000010000 */
[----:B------:R-:W-:Y:S01]  /*145c0*/  VIADD R0, R105, 0xfffffffe ;  /* 0xfffffffe69007836 */ /* 0x000fe20000000000 */
[C---:B-1----:R-:W-:Y:S02]  /*145d0*/  F2FP.SATFINITE.E4M3.F32.PACK_AB_MERGE_C R24, R30.reuse, R83, RZ ;  /* 0x000000531e18723e */ /* 0x042fe400048070ff */
[----:B------:R-:W-:-:S02]  /*145e0*/  FADD.FTZ R3, R30, R3 ;  /* 0x000000031e037221 */ /* 0x000fc40000010000 */
[----:B------:R-:W-:Y:S01]  /*145f0*/  F2FP.SATFINITE.E4M3.F32.PACK_AB_MERGE_C R171, R26, R29, R24 ;  /* 0x0000001d1aab723e */ /* 0x000fe20004807018 */
        /* <DEDUP_REMOVED lines=12> */
.L_x_9219:
[----:B------:R-:W-:-:S13]  /*146c0*/  ISETP.NE.AND P1, PT, R21, 0x1, PT ;  /* 0x000000011500780c */ /* 0x000fda0003f25270 */
[----:B------:R-:W0:Y:S02]  /*146d0*/  @P1 LDC.64 R24, c[0x0][0x9e8] ;  /* 0x00027a00ff181b82 */ /* 0x000e240000000a00 */
[----:B0-----:R-:W-:-:S05]  /*146e0*/  @P1 IMAD.HI.U32 R24, R15, R24, RZ ;  /* 0x000000180f181227 */ /* 0x001fca00078e00ff */
[----:B------:R-:W-:-:S07]  /*146f0*/  @P1 SHF.R.U32.HI R15, RZ, R25, R24 ;  /* 0x00000019ff0f1219 */ /* 0x000fce0000011618 */
.L_x_9220:
[----:B------:R-:W-:Y:S05]  /*14700*/  BSYNC B0 ;  /* 0x0000000000007941 */ /* 0x000fea0003800000 */
.L_x_9218:
[----:B------:R-:W-:-:S05]  /*14710*/  IMAD R15, R15, R21, R21 ;  /* 0x000000150f0f7224 */ /* 0x000fca00078e0215 */
[----:B------:R-:W-:-:S07]  /*14720*/  VIMNMX R20, R20, R15, PT ;  /* 0x0000000f14147248 */ /* 0x000fce0003fe0100 */
.L_x_9217:
[----:B------:R-:W-:Y:S01]  /*14730*/  IMAD.HI R20, R20, 0x66666667, RZ ;  /* 0x6666666714147827 */ /* 0x000fe200078e02ff */
[----:B------:R-:W-:Y:S02]  /*14740*/  CS2R R24, SRZ ;  /* 0x0000000000187805 */ /* 0x000fe4000001ff00 */
[----:B------:R-:W-:Y:S02]  /*14750*/  CS2R R26, SRZ ;  /* 0x00000000001a7805 */ /* 0x000fe4000001ff00 */
[----:B------:R-:W-:Y:S02]  /*14760*/  CS2R R28, SRZ ;  /* 0x00000000001c7805 */ /* 0x000fe4000001ff00 */
[----:B------:R-:W-:Y:S02]  /*14770*/  CS2R R30, SRZ ;  /* 0x00000000001e7805 */ /* 0x000fe4000001ff00 */
[----:B------:R-:W-:Y:S02]  /*14780*/  SHF.R.U32.HI R15, RZ, 0x1f, R20 ;  /* 0x0000001fff0f7819 */ /* 0x000fe40000011614 */
[----:B------:R-:W-:-:S02]  /*14790*/  CS2R R32, SRZ ;  /* 0x0000000000207805 */ /* 0x000fc4000001ff00 */
[----:B------:R-:W-:Y:S02]  /*147a0*/  CS2R R34, SRZ ;  /* 0x0000000000227805 */ /* 0x000fe4000001ff00 */
[----:B------:R-:W-:Y:S02]  /*147b0*/  CS2R R36, SRZ ;  /* 0x0000000000247805 */ /* 0x000fe4000001ff00 */
[----:B------:R-:W-:Y:S02]  /*147c0*/  LEA.HI.SX32 R206, R20, R15, 0x1a ;  /* 0x0000000f14ce7211 */ /* 0x000fe400078fd2ff */
[----:B------:R-:W-:Y:S02]  /*147d0*/  CS2R R38, SRZ ;  /* 0x0000000000267805 */ /* 0x000fe4000001ff00 */
[----:B------:R-:W-:Y:S02]  /*147e0*/  CS2R R40, SRZ ;  /* 0x0000000000287805 */ /* 0x000fe4000001ff00 */
[----:B------:R-:W-:-:S02]  /*147f0*/  CS2R R42, SRZ ;  /* 0x00000000002a7805 */ /* 0x000fc4000001ff00 */
[----:B------:R-:W-:Y:S02]  /*14800*/  VIMNMX R206, R205, R206, !PT ;  /* 0x000000cecdce7248 */ /* 0x000fe40007fe0100 */
        /* <DEDUP_REMOVED lines=55> */
[----:B------:R-:W-:-:S07]  /*14b80*/  CS2R R24, SRZ ;  /* 0x0000000000187805 */ /* 0x000fce000001ff00 */
.L_x_9241:
        /* <DEDUP_REMOVED lines=10> */
.L_x_9223:
[----:B------:R-:W-:Y:S01]  /*14c30*/  IMAD R15, R217, 0x8, R17 ;  /* 0x00000008d90f7824 */ /* 0x000fe200078e0211 */
[----:B------:R-:W-:-:S04]  /*14c40*/  SHF.L.U32 R14, R218, 0x1f, RZ ;  /* 0x0000001fda0e7819 */ /* 0x000fc800000006ff */
[----:B------:R0:W1:Y:S01]  /*14c50*/  SYNCS.PHASECHK.TRANS64.TRYWAIT P2, [R15+URZ+0x22830], R14 ;  /* 0x0228300e0f0075a7 */ /* 0x000062000804017f */
[----:B------:R-:W-:Y:S05]  /*14c60*/  @!P0 BRA `(.L_x_9224) ;  /* 0x0000000000048947 */ /* 0x000fea0003800000 */
[----:B------:R-:W-:Y:S01]  /*14c70*/  BPT.TRAP 0x1 ;  /* 0x000000040000795c */ /* 0x000fe20000300000 */
.L_x_9224:
[----:B------:R-:W-:Y:S04]  /*14c80*/  BSSY B0, `(.L_x_9222) ;  /* 0x0000004000007945 */ /* 0x000fe80003800000 */
[----:B-1----:R-:W-:Y:S05]  /*14c90*/  @P2 BRA `(.L_x_9225) ;  /* 0x0000000000082947 */ /* 0x002fea0003800000 */
[----:B------:R-:W1:Y:S02]  /*14ca0*/  SYNCS.PHASECHK.TRANS64.TRYWAIT P2, [R15+URZ+0x22830], R14 ;  /* 0x0228300e0f0075a7 */ /* 0x000e64000804017f */
[----:B-1----:R-:W-:Y:S05]  /*14cb0*/  @!P2 BRA `(.L_x_9226) ;  /* 0x000001d80054a947 */ /* 0x002fea0003800000 */
.L_x_9225:
[----:B------:R-:W-:Y:S05]  /*14cc0*/  BSYNC B0 ;  /* 0x0000000000007941 */ /* 0x000fea0003800000 */
.L_x_9222:
[----:B01----:R-:W0:Y:S01]  /*14cd0*/  S2R R14, SR_TID.X ;  /* 0x00000000000e7919 */ /* 0x003e220000002100 */
[----:B------:R-:W-:Y:S05]  /*14ce0*/  WARPSYNC.ALL ;  /* 0x0000000000007948 */ /* 0x000fea0003800000 */
[----:B------:R-:W-:Y:S01]  /*14cf0*/  IMAD R20, R217, 0x500, R13 ;  /* 0x00000500d9147824 */ /* 0x000fe200078e020d */
[----:B------:R-:W-:Y:S01]  /*14d00*/  R2UR UR28, R10 ;  /* 0x000000000a1c72ca */ /* 0x000fe200000e0000 */
[----:B------:R-:W-:Y:S01]  /*14d10*/  IMAD.MOV.U32 R21, RZ, RZ, 0x40000040 ;  /* 0x40000040ff157424 */ /* 0x000fe200078e00ff */
[----:B------:R-:W-:Y:S01]  /*14d20*/  R2UR UR29, R11 ;  /* 0x000000000b1d72ca */ /* 0x000fe200000e0000 */
[C---:B------:R-:W-:Y:S01]  /*14d30*/  VIADD R88, R20.reuse, 0x100 ;  /* 0x0000010014587836 */ /* 0x040fe20000000000 */
[----:B------:R-:W-:Y:S01]  /*14d40*/  R2UR UR30, R20 ;  /* 0x00000000141e72ca */ /* 0x000fe200000e0000 */
[----:B------:R-:W-:Y:S01]  /*14d50*/  IMAD.MOV.U32 R89, RZ, RZ, 0x40000040 ;  /* 0x40000040ff597424 */ /* 0x000fe200078e00ff */
[----:B------:R-:W-:Y:S01]  /*14d60*/  R2UR UR31, R21 ;  /* 0x00000000151f72ca */ /* 0x000fe200000e0000 */
[----:B------:R-:W-:Y:S01]  /*14d70*/  IMAD.MOV.U32 R15, RZ, RZ, 0x40000040 ;  /* 0x40000040ff0f7424 */ /* 0x000fe200078e00ff */
[----:B------:R-:W-:Y:S01]  /*14d80*/  R2UR UR34, R88 ;  /* 0x00000000582272ca */ /* 0x000fe200000e0000 */
[C---:B------:R-:W-:Y:S01]  /*14d90*/  VIADD R88, R20.reuse, 0x400 ;  /* 0x0000040014587836 */ /* 0x040fe20000000000 */
[----:B------:R-:W-:Y:S01]  /*14da0*/  R2UR UR35, R89 ;  /* 0x00000000592372ca */ /* 0x000fe200000e0000 */
[----:B------:R-:W-:Y:S01]  /*14db0*/  VIADD R90, R20, 0x300 ;  /* 0x00000300145a7836 */ /* 0x000fe20000000000 */
[C---:B------:R-:W-:Y:S01]  /*14dc0*/  R2UR UR32, R10.reuse ;  /* 0x000000000a2072ca */ /* 0x040fe200000e0000 */
[----:B------:R-:W-:Y:S01]  /*14dd0*/  IMAD.MOV.U32 R91, RZ, RZ, 0x40000040 ;  /* 0x40000040ff5b7424 */ /* 0x000fe200078e00ff */
[----:B------:R-:W-:Y:S01]  /*14de0*/  R2UR UR33, R11 ;  /* 0x000000000b2172ca */ /* 0x000fe200000e0000 */
[----:B------:R-:W-:Y:S01]  /*14df0*/  IMAD.MOV.U32 R93, RZ, RZ, 0x40000040 ;  /* 0x40000040ff5d7424 */ /* 0x000fe200078e00ff */
[----:B------:R-:W-:Y:S01]  /*14e00*/  R2UR UR39, R15 ;  /* 0x000000000f2772ca */ /* 0x000fe200000e0000 */
[----:B------:R-:W-:Y:S01]  /*14e10*/  IMAD.MOV.U32 R21, RZ, RZ, 0x40000040 ;  /* 0x40000040ff157424 */ /* 0x000fe200078e00ff */
[----:B------:R-:W-:-:S02]  /*14e20*/  R2UR UR36, R10 ;  /* 0x000000000a2472ca */ /* 0x000fc400000e0000 */
[----:B------:R-:W-:Y:S02]  /*14e30*/  R2UR UR37, R11 ;  /* 0x000000000b2572ca */ /* 0x000fe400000e0000 */
[----:B------:R-:W-:Y:S01]  /*14e40*/  R2UR UR8, R88 ;  /* 0x00000000580872ca */ /* 0x000fe200000e0000 */
[----:B------:R-:W-:Y:S01]  /*14e50*/  VIADD R88, R20, 0x202 ;  /* 0x0000020214587836 */ /* 0x000fe20000000000 */
[----:B------:R-:W-:Y:S02]  /*14e60*/  R2UR UR51, R89 ;  /* 0x00000000593372ca */ /* 0x000fe400000e0000 */
[----:B0-----:R-:W-:Y:S02]  /*14e70*/  SHF.R.U32.HI R14, RZ, 0x7, R14 ;  /* 0x00000007ff0e7819 */ /* 0x001fe4000001160e */
[----:B------:R-:W-:Y:S01]  /*14e80*/  R2UR UR50, R88 ;  /* 0x00000000583272ca */ /* 0x000fe200000e0000 */
[----:B------:R-:W-:Y:S01]  /*14e90*/  VIADD R88, R20, 0x402 ;  /* 0x0000040214587836 */ /* 0x000fe20000000000 */
[----:B------:R-:W-:Y:S01]  /*14ea0*/  R2UR UR6, R90 ;  /* 0x000000005a0672ca */ /* 0x000fe200000e0000 */
[----:B------:R-:W-:Y:S01]  /*14eb0*/  VIADD R92, R14, 0x8 ;  /* 0x000000080e5c7836 */ /* 0x000fe20000000000 */
[----:B------:R-:W-:Y:S01]  /*14ec0*/  R2UR UR7, R91 ;  /* 0x000000005b0772ca */ /* 0x000fe200000e0000 */
[----:B------:R-:W-:Y:S01]  /*14ed0*/  VIADD R14, R20, 0x200 ;  /* 0x00000200140e7836 */ /* 0x000fe20000000000 */
[----:B------:R-:W-:Y:S01]  /*14ee0*/  R2UR UR48, R10 ;  /* 0x000000000a3072ca */ /* 0x000fe200000e0000 */
[----:B------:R-:W-:Y:S01]  /*14ef0*/  VIADD R90, R20, 0x102 ;  /* 0x00000102145a7836 */ /* 0x000fe20000000000 */
[----:B------:R0:W-:Y:S01]  /*14f00*/  BAR.SYNC.DEFER_BLOCKING R92, 0x100 ;  /* 0x0004005c0000751d */ /* 0x0001e20000010000 */
[----:B------:R-:W-:-:S02]  /*14f10*/  R2UR UR49, R11 ;  /* 0x000000000b3172ca */ /* 0x000fc400000e0000 */
[----:B------:R-:W-:Y:S01]  /*14f20*/  R2UR UR38, R14 ;  /* 0x000000000e2672ca */ /* 0x000fe200000e0000 */
[----:B------:R-:W-:Y:S01]  /*14f30*/  VIADD R14, R20, 0x2 ;  /* 0x00000002140e7836 */ /* 0x000fe20000000000 */
[----:B------:R-:W-:Y:S02]  /*14f40*/  R2UR UR46, R90 ;  /* 0x000000005a2e72ca */ /* 0x000fe400000e0000 */
[----:B------:R-:W-:Y:S01]  /*14f50*/  R2UR UR47, R91 ;  /* 0x000000005b2f72ca */ /* 0x000fe200000e0000 */
[----:B0-----:R-:W-:Y:S01]  /*14f60*/  VIADD R92, R20, 0x4 ;  /* 0x00000004145c7836 */ /* 0x001fe20000000000 */
[----:B------:R-:W-:Y:S01]  /*14f70*/  MOV R90, UR51 ;  /* 0x00000033005a7c02 */ /* 0x000fe20008000f00 */
[----:B------:R-:W-:Y:S01]  /*14f80*/  UMOV UR51, UR7 ;  /* 0x0000000700337c82 */ /* 0x000fe20008000000 */
[----:B------:R-:W-:Y:S01]  /*14f90*/  MOV R91, UR50 ;  /* 0x00000032005b7c02 */ /* 0x000fe20008000f00 */
[----:B------:R-:W-:Y:S01]  /*14fa0*/  UMOV UR50, UR6 ;  /* 0x0000000600327c82 */ /* 0x000fe20008000000 */
[----:B------:R-:W-:Y:S01]  /*14fb0*/  R2UR UR58, R88 ;  /* 0x00000000583a72ca */ /* 0x000fe200000e0000 */
[----:B------:R-:W-:Y:S01]  /*14fc0*/  VIADD R88, R20, 0x204 ;  /* 0x0000020414587836 */ /* 0x000fe20000000000 */
[----:B------:R-:W-:-:S02]  /*14fd0*/  R2UR UR9, R89 ;  /* 0x00000000590972ca */ /* 0x000fc400000e0000 */
[C---:B------:R-:W-:Y:S02]  /*14fe0*/  R2UR UR59, R89.reuse ;  /* 0x00000000593b72ca */ /* 0x040fe400000e0000 */
[----:B------:R-:W-:Y:S01]  /*14ff0*/  R2UR UR14, R88 ;  /* 0x00000000580e72ca */ /* 0x000fe200000e0000 */
[----:B------:R-:W-:Y:S01]  /*15000*/  VIADD R88, R20, 0x404 ;  /* 0x0000040414587836 */ /* 0x000fe20000000000 */
[----:B------:R-:W-:Y:S01]  /*15010*/  R2UR UR6, R92 ;  /* 0x000000005c0672ca */ /* 0x000fe200000e0000 */
[----:B------:R-:W-:Y:S01]  /*15020*/  VIADD R92, R20, 0x6 ;  /* 0x00000006145c7836 */ /* 0x000fe20000000000 */
[C---:B------:R-:W-:Y:S01]  /*15030*/  R2UR UR15, R89.reuse ;  /* 0x00000000590f72ca */ /* 0x040fe200000e0000 */
[----:B------:R-:W-:Y:S01]  /*15040*/  WARPGROUP.ARRIVE ;  /* 0x00000000000079c5 */ /* 0x000fe20000000000 */
[----:B------:R-:W-:Y:S01]  /*15050*/  R2UR UR22, R88 ;  /* 0x00000000581672ca */ /* 0x000fe200000e0000 */
[----:B------:R-:W-:Y:S01]  /*15060*/  VIADD R88, R20, 0x206 ;  /* 0x0000020614587836 */ /* 0x000fe20000000000 */
[----:B------:R-:W-:Y:S01]  /*15070*/  R2UR UR23, R89 ;  /* 0x00000000591772ca */ /* 0x000fe200000e0000 */
[----:B------:R-:W-:Y:S01]  /*15080*/  IMAD.MOV.U32 R89, RZ, RZ, 0x40000040 ;  /* 0x40000040ff597424 */ /* 0x000fe200078e00ff */
[----:B------:R-:W-:Y:S01]  /*15090*/  R2UR UR44, R10 ;  /* 0x000000000a2c72ca */ /* 0x000fe200000e0000 */
[----:B------:R-:W-:Y:S01]  /*150a0*/  QGMMA.64x32x32.F32.E4M3.E4M3 R152, gdesc[UR28], RZ, !UPT, gsb0 ;  /* 0x006000001c9879f3 */ /* 0x000fe2000c0008ff */
[----:B------:R-:W-:-:S02]  /*150b0*/  R2UR UR45, R11 ;  /* 0x000000000b2d72ca */ /* 0x000fc400000e0000 */
[C---:B------:R-:W-:Y:S02]  /*150c0*/  R2UR UR7, R93.reuse ;  /* 0x000000005d0772ca */ /* 0x040fe400000e0000 */
[----:B------:R-:W-:Y:S02]  /*150d0*/  R2UR UR26, R92 ;  /* 0x000000005c1a72ca */ /* 0x000fe400000e0000 */
[----:B------:R-:W-:Y:S02]  /*150e0*/  R2UR UR27, R93 ;  /* 0x000000005d1b72ca */ /* 0x000fe400000e0000 */
[----:B------:R-:W-:Y:S01]  /*150f0*/  MOV R219, UR47 ;  /* 0x0000002f00db7c02 */ /* 0x000fe20008000f00 */
[----:B------:R-:W-:Y:S01]  /*15100*/  UMOV UR47, UR9 ;  /* 0x00000009002f7c82 */ /* 0x000fe20008000000 */
[----:B------:R-:W-:Y:S01]  /*15110*/  MOV R223, UR46 ;  /* 0x0000002e00df7c02 */ /* 0x000fe20008000f00 */
[----:B------:R-:W-:Y:S01]  /*15120*/  UMOV UR46, UR8 ;  /* 0x00000008002e7c82 */ /* 0x000fe20008000000 */
[----:B------:R-:W-:Y:S01]  /*15130*/  R2UR UR4, R14 ;  /* 0x000000000e0472ca */ /* 0x000fe200000e0000 */
[----:B------:R-:W-:Y:S01]  /*15140*/  VIADD R14, R20, 0x302 ;  /* 0x00000302140e7836 */ /* 0x000fe20000000000 */
[----:B------:R-:W-:-:S02]  /*15150*/  R2UR UR5, R15 ;  /* 0x000000000f0572ca */ /* 0x000fc400000e0000 */
[----:B------:R-:W-:Y:S02]  /*15160*/  MOV R224, UR7 ;  /* 0x0000000700e07c02 */ /* 0x000fe40008000f00 */
[----:B------:R-:W-:Y:S02]  /*15170*/  MOV R225, UR6 ;  /* 0x0000000600e17c02 */ /* 0x000fe40008000f00 */
[----:B------:R-:W-:Y:S01]  /*15180*/  R2UR UR54, R14 ;  /* 0x000000000e3672ca */ /* 0x000fe200000e0000 */
[----:B------:R-:W-:Y:S01]  /*15190*/  VIADD R14, R20, 0x104 ;  /* 0x00000104140e7836 */ /* 0x000fe20000000000 */
[----:B------:R-:W-:Y:S02]  /*151a0*/  R2UR UR55, R15 ;  /* 0x000000000f3772ca */ /* 0x000fe400000e0000 */
[C---:B------:R-:W-:Y:S01]  /*151b0*/  R2UR UR52, R8.reuse ;  /* 0x00000000083472ca */ /* 0x040fe200000e0000 */
[----:B------:R-:W-:Y:S01]  /*151c0*/  UMOV UR6, UR4 ;  /* 0x0000000400067c82 */ /* 0x000fe20008000000 */
[----:B------:R-:W-:Y:S01]  /*151d0*/  R2UR UR4, R8 ;  /* 0x00000000080472ca */ /* 0x000fe200000e0000 */
[----:B------:R-:W-:Y:S01]  /*151e0*/  UMOV UR7, UR5 ;  /* 0x0000000500077c82 */ /* 0x000fe20008000000 */
[----:B------:R-:W-:-:S02]  /*151f0*/  R2UR UR5, R9 ;  /* 0x00000000090572ca */ /* 0x000fc400000e0000 */
[C---:B------:R-:W-:Y:S02]  /*15200*/  R2UR UR53, R9.reuse ;  /* 0x00000000093572ca */ /* 0x040fe400000e0000 */
[----:B------:R-:W-:Y:S02]  /*15210*/  R2UR UR56, R8 ;  /* 0x00000000083872ca */ /* 0x000fe400000e0000 */
[----:B------:R-:W-:Y:S02]  /*15220*/  R2UR UR57, R9 ;  /* 0x00000000093972ca */ /* 0x000fe400000e0000 */
[----:B------:R-:W-:Y:S01]  /*15230*/  R2UR UR10, R14 ;  /* 0x000000000e0a72ca */ /* 0x000fe200000e0000 */
[----:B------:R-:W-:Y:S01]  /*15240*/  VIADD R14, R20, 0x304 ;  /* 0x00000304140e7836 */ /* 0x000fe20000000000 */
[----:B------:R-:W-:Y:S02]  /*15250*/  R2UR UR11, R15 ;  /* 0x000000000f0b72ca */ /* 0x000fe400000e0000 */
        /* <DEDUP_REMOVED lines=10> */
[----:B------:R-:W-:Y:S01]  /*15300*/  R2UR UR21, R7 ;  /* 0x00000000071572ca */ /* 0x000fe200000e0000 */
[----:B------:R-:W-:Y:S02]  /*15310*/  WARPGROUP.DEPBAR.LE gsb0, 0x0 ;  /* 0x00008000000079c5 */ /* 0x000fe40000010000 */
[----:B------:R-:W-:Y:S01]  /*15320*/  WARPGROUP.ARRIVE ;  /* 0x00000000000079c5 */ /* 0x000fe20000000000 */
[----:B------:R-:W-:Y:S02]  /*15330*/  R2UR UR24, R4 ;  /* 0x00000000041872ca */ /* 0x000fe400000e0000 */
[----:B------:R-:W-:-:S02]  /*15340*/  R2UR UR25, R5 ;  /* 0x00000000051972ca */ /* 0x000fc400000e0000 */
[----:B------:R-:W-:Y:S01]  /*15350*/  R2UR UR30, R14 ;  /* 0x000000000e1e72ca */ /* 0x000fe200000e0000 */
[----:B------:R-:W-:Y:S01]  /*15360*/  QGMMA.64x32x32.F32.E4M3.E4M3 R136, gdesc[UR32], RZ, !UPT, gsb0 ;  /* 0x00600000208879f3 */ /* 0x000fe2000c0008ff */
[----:B------:R-:W-:Y:S01]  /*15370*/  R2UR UR34, R88 ;  /* 0x00000000582272ca */ /* 0x000fe200000e0000 */
[C---:B------:R-:W-:Y:S01]  /*15380*/  VIADD R14, R20.reuse, 0x306 ;  /* 0x00000306140e7836 */ /* 0x040fe20000000000 */
[----:B------:R-:W-:Y:S01]  /*15390*/  R2UR UR35, R89 ;  /* 0x00000000592372ca */ /* 0x000fe200000e0000 */
[----:B------:R-:W-:Y:S01]  /*153a0*/  VIADD R20, R20, 0x406 ;  /* 0x0000040614147836 */ /* 0x000fe20000000000 */
[----:B------:R-:W-:Y:S01]  /*153b0*/  R2UR UR31, R15 ;  /* 0x000000000f1f72ca */ /* 0x000fe200000e0000 */
[----:B------:R-:W-:Y:S01]  /*153c0*/  IMAD.MOV.U32 R15, RZ, RZ, 0x40000040 ;  /* 0x40000040ff0f7424 */ /* 0x000fe200078e00ff */
[----:B------:R-:W-:Y:S02]  /*153d0*/  R2UR UR28, R4 ;  /* 0x00000000041c72ca */ /* 0x000fe400000e0000 */
[----:B------:R-:W-:-:S02]  /*153e0*/  R2UR UR29, R5 ;  /* 0x00000000051d72ca */ /* 0x000fc400000e0000 */
[----:B------:R-:W-:Y:S02]  /*153f0*/  R2UR UR32, R4 ;  /* 0x00000000042072ca */ /* 0x000fe400000e0000 */
[----:B------:R-:W-:Y:S02]  /*15400*/  R2UR UR33, R5 ;  /* 0x00000000052172ca */ /* 0x000fe400000e0000 */
[----:B------:R-:W-:Y:S02]  /*15410*/  R2UR UR42, R20 ;  /* 0x00000000142a72ca */ /* 0x000fe400000e0000 */
[----:B------:R-:W-:Y:S02]  /*15420*/  R2UR UR43, R21 ;  /* 0x00000000152b72ca */ /* 0x000fe400000e0000 */
[----:B------:R-:W-:Y:S02]  /*15430*/  R2UR UR40, R4 ;  /* 0x00000000042872ca */ /* 0x000fe400000e0000 */
[----:B------:R-:W-:Y:S01]  /*15440*/  R2UR UR41, R5 ;  /* 0x00000000052972ca */ /* 0x000fe200000e0000 */
[----:B------:R-:W-:-:S02]  /*15450*/  WARPGROUP.DEPBAR.LE gsb0, 0x0 ;  /* 0x00008000000079c5 */ /* 0x000fc40000010000 */
        /* <DEDUP_REMOVED lines=73> */
.L_x_9228:
[----:B------:R-:W-:Y:S01]  /*158f0*/  SHF.L.U32 R14, R192, 0x1f, RZ ;  /* 0x0000001fc00e7819 */ /* 0x000fe200000006ff */
[----:B------:R-:W-:-:S04]  /*15900*/  IMAD R15, R190, 0x8, R17 ;  /* 0x00000008be0f7824 */ /* 0x000fc800078e0211 */
[----:B------:R0:W1:Y:S01]  /*15910*/  SYNCS.PHASECHK.TRANS64.TRYWAIT P1, [R15+URZ+0x22850], R14 ;  /* 0x0228500e0f0075a7 */ /* 0x000062000802017f */
[----:B------:R-:W-:Y:S05]  /*15920*/  @!P0 BRA `(.L_x_9229) ;  /* 0x0000000000048947 */ /* 0x000fea0003800000 */
[----:B------:R-:W-:Y:S01]  /*15930*/  BPT.TRAP 0x1 ;  /* 0x000000040000795c */ /* 0x000fe20000300000 */
.L_x_9229:
[----:B-1----:R-:W-:Y:S05]  /*15940*/  @P1 BRA `(.L_x_9227) ;  /* 0x0000000000081947 */ /* 0x002fea0003800000 */
[----:B------:R-:W1:Y:S02]  /*15950*/  SYNCS.PHASECHK.TRANS64.TRYWAIT P1, [R15+URZ+0x22850], R14 ;  /* 0x0228500e0f0075a7 */ /* 0x000e64000802017f */
[----:B-1----:R-:W-:Y:S05]  /*15960*/  @!P1 BRA `(.L_x_9230) ;  /* 0x000001cc003c9947 */ /* 0x002fea0003800000 */
.L_x_9227:
        /* <DEDUP_REMOVED lines=26> */
[----:B------:R-:W-:Y:S02]  /*15b10*/  IMAD.MOV.U32 R21, RZ, RZ, -0x3ffffff0 ;  /* 0xc0000010ff157424 */ /* 0x000fe400078e00ff */
[----:B------:R-:W-:Y:S01]  /*15b20*/  VIADD R14, R14, 0x400 ;  /* 0x000004000e0e7836 */ /* 0x000fe20000000000 */
[----:B------:R-:W-:Y:S02]  /*15b30*/  WARPGROUP.DEPBAR.LE gsb0, 0x0 ;  /* 0x00008000000079c5 */ /* 0x000fe40000010000 */
[----:B------:R-:W-:-:S07]  /*15b40*/  WARPGROUP.ARRIVE ;  /* 0x00000000000079c5 */ /* 0x000fce0000000000 */
        /* <DEDUP_REMOVED lines=16> */
.L_x_9231:
[----:B0-----:R-:W0:Y:S01]  /*15c50*/  LDC R14, c[0x0][0x448] ;  /* 0x00011200ff0e7b82 */ /* 0x001e220000000800 */
[----:B------:R-:W1:Y:S01]  /*15c60*/  S2R R192, SR_CgaCtaId ;  /* 0x0000000000c07919 */ /* 0x000e620000008800 */
        /* <DEDUP_REMOVED lines=23> */
[----:B------:R-:W-:-:S02]  /*15de0*/  IMAD.IADD R14, R208, 0x1, R202 ;  /* 0x00000001d00e7824 */ /* 0x000fc400078e02ca */
        /* <DEDUP_REMOVED lines=19> */
[----:B------:R-:W2:Y:S01]  /*15f20*/  @P1 LDC R20, c[0x0][0x450] ;  /* 0x00011400ff141b82 */ /* 0x000ea20000000800 */
        /* <DEDUP_REMOVED lines=12> */
[----:B------:R-:W-:Y:S01]  /*15ff0*/  R2UR UR4, R204 ;  /* 0x00000000cc0472ca */ /* 0x000fe200000e0000 */
[----:B------:R-:W3:Y:S01]  /*16000*/  MUFU.TANH R21, R21 ;  /* 0x0000001500157308 */ /* 0x000ee20000002400 */
[----:B------:R-:W-:Y:S01]  /*16010*/  ULDC UR5, c[0x0][0x9e0] ;  /* 0x0002780000057ab9 */ /* 0x000fe20000000800 */
[----:B0-----:R-:W-:-:S06]  /*16020*/  @P1 IMAD.HI.U32 R15, R14, R15, RZ ;  /* 0x0000000f0e0f1227 */ /* 0x001fcc00078e00ff */
[----:B------:R-:W0:Y:S01]  /*16030*/  MUFU.TANH R154, R154 ;  /* 0x0000009a009a7308 */ /* 0x000e220000002400 */
[----:B--2---:R-:W-:Y:S01]  /*16040*/  @P1 SHF.R.U32.HI R14, RZ, R20, R15 ;  /* 0x00000014ff0e1219 */ /* 0x004fe2000001160f */
        /* <DEDUP_REMOVED lines=20> */
[----:B------:R-:W-:-:S02]  /*16190*/  IMAD R88, R217, 0x8, R17 ;  /* 0x00000008d9587824 */ /* 0x000fc400078e0211 */
[C---:B------:R-:W-:Y:S01]  /*161a0*/  FMUL.FTZ R155, R2.reuse, R158 ;  /* 0x0000009e029b7220 */ /* 0x040fe20000410000 */
[C---:B------:R-:W-:Y:S01]  /*161b0*/  FMUL.FTZ R158, R2.reuse, R161 ;  /* 0x000000a1029e7220 */ /* 0x040fe20000410000 */
[C---:B------:R-:W-:Y:S01]  /*161c0*/  FMUL.FTZ R161, R2.reuse, R164 ;  /* 0x000000a402a17220 */ /* 0x040fe20000410000 */
[----:B------:R-:W2:Y:S01]  /*161d0*/  SHFL.IDX PT, R173, R14, RZ, 0x1c1f ;  /* 0x001c1fff0ead7589 */ /* 0x000ea200000e0000 */
[----:B------:R-:W-:Y:S01]  /*161e0*/  FMUL.FTZ R164, R2, R167 ;  /* 0x000000a702a47220 */ /* 0x000fe20000410000 */
[----:B------:R-:W-:Y:S02]  /*161f0*/  VIADD R88, R88, 0x22840 ;  /* 0x0002284058587836 */ /* 0x000fe40000000000 */
[C---:B------:R-:W-:Y:S01]  /*16200*/  FMUL.FTZ R167, R2.reuse, R92 ;  /* 0x0000005c02a77220 */ /* 0x040fe20000410000 */
[C---:B------:R-:W-:Y:S01]  /*16210*/  FMUL.FTZ R92, R2.reuse, R94 ;  /* 0x0000005e025c7220 */ /* 0x040fe20000410000 */
[C---:B------:R-:W-:Y:S01]  /*16220*/  FMUL.FTZ R94, R2.reuse, R98 ;  /* 0x00000062025e7220 */ /* 0x040fe20000410000 */
[----:B------:R-:W-:Y:S01]  /*16230*/  FMUL.FTZ R98, R2, R102 ;  /* 0x0000006602627220 */ /* 0x000fe20000410000 */
[----:B-1----:R-:W-:Y:S01]  /*16240*/  PRMT R88, R192, 0x654, R88 ;  /* 0x00000654c0587816 */ /* 0x002fe20000000058 */
[----:B------:R-:W-:Y:S01]  /*16250*/  IMAD R102, R0, -0xa0, RZ ;  /* 0xffffff6000667824 */ /* 0x000fe200078e02ff */
[----:B------:R-:W-:Y:S01]  /*16260*/  LOP3.LUT P1, RZ, R22, 0x8, RZ, 0xc0, !PT ;  /* 0x0000000816ff7812 */ /* 0x000fe2000782c0ff */
[----:B------:R-:W1:Y:S01]  /*16270*/  MUFU.TANH R15, R15 ;  /* 0x0000000f000f7308 */ /* 0x000e620000002400 */
[----:B------:R4:W-:Y:S01]  /*16280*/  SYNCS.ARRIVE.TRANS64.RED.A1T0 RZ, [R88+URZ], RZ ;  /* 0x000000ff58ff79a7 */ /* 0x0009e2000810043f */
[----:B------:R-:W-:-:S06]  /*16290*/  IMAD.IADD R99, R102, 0x1, -R200 ;  /* 0x0000000166637824 */ /* 0x000fcc00078e0ac8 */
[----:B------:R-:W0:Y:S01]  /*162a0*/  MUFU.TANH R20, R20 ;  /* 0x0000001400147308 */ /* 0x000e220000002400 */
[----:B----4-:R-:W-:-:S04]  /*162b0*/  IADD3 R88, -R200, 0x1, R102 ;  /* 0x00000001c8587810 */ /* 0x010fc80007ffe166 */
[----:B------:R-:W-:-:S03]  /*162c0*/  IADD3 R88, -R197, R88, R199 ;  /* 0x00000058c5587210 */ /* 0x000fc60007ffe1c7 */
[----:B------:R-:W4:Y:S02]  /*162d0*/  MUFU.TANH R152, R152 ;  /* 0x0000009800987308 */ /* 0x000f240000002400 */
[C---:B------:R-:W-:Y:S02]  /*162e0*/  VIADD R103, R88.reuse, UR5 ;  /* 0x0000000558677c36 */ /* 0x040fe40008000000 */
[----:B------:R-:W-:Y:S02]  /*162f0*/  VIADD R170, R88, UR4 ;  /* 0x0000000458aa7c36 */ /* 0x000fe40008000000 */
[--C-:B--2---:R-:W-:Y:S02]  /*16300*/  IMAD.IADD R171, R103, 0x1, R173.reuse ;  /* 0x0000000167ab7824 */ /* 0x104fe400078e02ad */
[----:B------:R-:W2:Y:S01]  /*16310*/  MUFU.TANH R153, R153 ;  /* 0x0000009900997308 */ /* 0x000ea20000002400 */
[----:B------:R-:W-:-:S07]  /*16320*/  IMAD.IADD R172, R170, 0x1, R173 ;  /* 0x00000001aaac7824 */ /* 0x000fce00078e02ad */
        /* <DEDUP_REMOVED lines=88> */
.L_x_9234:
[----:B------:R-:W-:Y:S02]  /*168b0*/  ULDC UR4, c[0x0][0x9e4] ;  /* 0x0002790000047ab9 */ /* 0x000fe40000000800 */
[----:B------:R-:W-:-:S05]  /*168c0*/  IMAD.U32 R174, RZ, RZ, UR4 ;  /* 0x00000004ffae7e24 */ /* 0x000fca000f8e00ff */
[----:B------:R-:W-:-:S13]  /*168d0*/  ISETP.NE.AND P1, PT, R174, 0x1, PT ;  /* 0x00000001ae00780c */ /* 0x000fda0003f25270 */
[----:B------:R-:W1:Y:S02]  /*168e0*/  @P1 LDC.64 R88, c[0x0][0x9e8] ;  /* 0x00027a00ff581b82 */ /* 0x000e640000000a00 */
[----:B-1----:R-:W-:-:S05]  /*168f0*/  @P1 IMAD.HI.U32 R88, R173, R88, RZ ;  /* 0x00000058ad581227 */ /* 0x002fca00078e00ff */
[----:B------:R-:W-:-:S07]  /*16900*/  @P1 SHF.R.U32.HI R173, RZ, R89, R88 ;  /* 0x00000059ffad1219 */ /* 0x000fce0000011658 */
.L_x_9235:
[----:B------:R-:W-:Y:S05]  /*16910*/  BSYNC B0 ;  /* 0x0000000000007941 */ /* 0x000fea0003800000 */
.L_x_9233:
[----:B------:R-:W-:-:S05]  /*16920*/  IMAD R173, R173, R174, R99 ;  /* 0x000000aeadad7224 */ /* 0x000fca00078e0263 */
[----:B------:R-:W-:Y:S02]  /*16930*/  VIADDMNMX R171, R173, R174, R171, PT ;  /* 0x000000aeadab7246 */ /* 0x000fe400038001ab */
[----:B------:R-:W-:-:S07]  /*16940*/  VIMNMX R172, R172, R173, !PT ;  /* 0x000000adacac7248 */ /* 0x000fce0007fe0100 */
.L_x_9232:
[C---:B------:R-:W-:Y:S01]  /*16950*/  ISETP.GE.AND P1, PT, R102.reuse, 0x2, PT ;  /* 0x000000026600780c */ /* 0x040fe20003f26270 */
[----:B------:R-:W1:Y:S01]  /*16960*/  SHFL.IDX PT, R14, R14, 0x1, 0x1c1f ;  /* 0x003c1f000e0e7f89 */ /* 0x000e6200000e0000 */
[----:B------:R-:W-:Y:S02]  /*16970*/  ISETP.GE.AND P3, PT, R102, 0x9, PT ;  /* 0x000000096600780c */ /* 0x000fe40003f66270 */
[----:B------:R-:W-:Y:S02]  /*16980*/  ISETP.GT.AND P2, PT, R172, 0x1, !P1 ;  /* 0x00000001ac00780c */ /* 0x000fe40004f44270 */
[----:B------:R-:W-:Y:S02]  /*16990*/  LOP3.LUT R16, R16, 0xfffffffd, RZ, 0xc0, !PT ;  /* 0xfffffffd10107812 */ /* 0x000fe400078ec0ff */
[----:B------:R-:W-:Y:S02]  /*169a0*/  ISETP.LT.OR P2, PT, R171, 0x2, P2 ;  /* 0x00000002ab00780c */ /* 0x000fe40001741670 */
[----:B------:R-:W-:-:S02]  /*169b0*/  LOP3.LUT R22, R22, 0xfffffffd, RZ, 0xc0, !PT ;  /* 0xfffffffd16167812 */ /* 0x000fc400078ec0ff */
[----:B0-----:R-:W-:Y:S02]  /*169c0*/  FSEL R20, R20, -INF , !P2 ;  /* 0xff80000014147808 */ /* 0x001fe40005000000 */
[----:B------:R-:W-:Y:S02]  /*169d0*/  ISETP.GT.AND P2, PT, R172, 0x8, !P3 ;  /* 0x00000008ac00780c */ /* 0x000fe40005f44270 */
[----:B------:R-:W-:Y:S02]  /*169e0*/  @P3 LOP3.LUT R16, R16, 0x2, RZ, 0xfc, !PT ;  /* 0x0000000210103812 */ /* 0x000fe400078efcff */
[----:B------:R-:W-:Y:S02]  /*169f0*/  ISETP.GE.AND P3, PT, R102, 0xa, PT ;  /* 0x0000000a6600780c */ /* 0x000fe40003f66270 */
[----:B------:R-:W-:Y:S02]  /*16a00*/  ISETP.LT.OR P2, PT, R171, 0x9, P2 ;  /* 0x00000009ab00780c */ /* 0x000fe40001741670 */
[----:B------:R-:W-:-:S02]  /*16a10*/  LOP3.LUT R16, R16, 0xfffffffb, RZ, 0xc0, !PT ;  /* 0xfffffffb10107812 */ /* 0x000fc400078ec0ff */
[----:B------:R-:W-:Y:S01]  /*16a20*/  FSEL R153, R153, -INF , !P2 ;  /* 0xff80000099997808 */ /* 0x000fe20005000000 */
[--C-:B-1----:R-:W-:Y:S01]  /*16a30*/  IMAD.IADD R103, R103, 0x1, R14.reuse ;  /* 0x0000000167677824 */ /* 0x102fe200078e020e */
[----:B------:R-:W-:Y:S01]  /*16a40*/  ISETP.GT.AND P2, PT, R172, 0x9, !P3 ;  /* 0x00000009ac00780c */ /* 0x000fe20005f44270 */
[----:B------:R-:W-:-:S03]  /*16a50*/  IMAD.IADD R170, R170, 0x1, R14 ;  /* 0x00000001aaaa7824 */ /* 0x000fc600078e020e */
[----:B------:R-:W-:Y:S02]  /*16a60*/  ISETP.LT.OR P2, PT, R171, 0xa, P2 ;  /* 0x0000000aab00780c */ /* 0x000fe40001741670 */
        /* <DEDUP_REMOVED lines=19> */
[----:B------:R-:W-:Y:S02]  /*16ba0*/  @P3 LOP3.LUT R22, R22, 0x2, RZ, 0xfc, !PT ;  /* 0x0000000216163812 */ /* 0x000fe400078efcff */
[----:B------:R-:W-:Y:S02]  /*16bb0*/  ISETP.GE.AND P3, PT, R102, 0x1a, PT ;  /* 0x0000001a6600780c */ /* 0x000fe40003f66270 */
[----:B------:R-:W-:Y:S02]  /*16bc0*/  LOP3.LUT R22, R22, 0xfffffffe, RZ, 0xc0, !PT ;  /* 0xfffffffe16167812 */ /* 0x000fe400078ec0ff */
[----:B------:R-:W-:-:S04]  /*16bd0*/  ISETP.GT.AND P2, PT, R172, 0x19, !P3 ;  /* 0x00000019ac00780c */ /* 0x000fc80005f44270 */
        /* <DEDUP_REMOVED lines=187> */
[----:B------:R-:W-:-:S13]  /*17790*/  ISETP.GE.AND P6, PT, R102, 0x9a, PT ;  /* 0x0000009a6600780c */ /* 0x000fda0003fc6270 */
[----:B------:R-:W-:Y:S02]  /*177a0*/  @P6 LOP3.LUT R22, R22, 0x4, RZ, 0xfc, !PT ;  /* 0x0000000416166812 */ /* 0x000fe400078efcff */
[----:B------:R-:W-:-:S04]  /*177b0*/  ISETP.GT.AND P6, PT, R172, 0x99, !P6 ;  /* 0x00000099ac00780c */ /* 0x000fc800077c4270 */
[----:B------:R-:W-:-:S04]  /*177c0*/  ISETP.LT.OR P6, PT, R171, 0x9a, P6 ;  /* 0x0000009aab00780c */ /* 0x000fc800037c1670 */
[----:B------:R-:W-:Y:S02]  /*177d0*/  FSEL R101, R101, -INF , !P6 ;  /* 0xff80000065657808 */ /* 0x000fe40007000000 */
[----:B------:R-:W-:-:S13]  /*177e0*/  LOP3.LUT P6, RZ, R22, 0x8, RZ, 0xc0, !PT ;  /* 0x0000000816ff7812 */ /* 0x000fda00078cc0ff */
[----:B------:R-:W-:Y:S05]  /*177f0*/  @!P6 BRA `(.L_x_9236) ;  /* 0x00000000005ce947 */ /* 0x000fea0003800000 */
        /* <DEDUP_REMOVED lines=13> */
.L_x_9238:
[----:B------:R-:W-:Y:S02]  /*178d0*/  ULDC UR4, c[0x0][0x9e4] ;  /* 0x0002790000047ab9 */ /* 0x000fe40000000800 */
[----:B------:R-:W-:-:S05]  /*178e0*/  IMAD.U32 R102, RZ, RZ, UR4 ;  /* 0x00000004ff667e24 */ /* 0x000fca000f8e00ff */
[----:B------:R-:W-:-:S13]  /*178f0*/  ISETP.NE.AND P6, PT, R102, 0x1, PT ;  /* 0x000000016600780c */ /* 0x000fda0003fc5270 */
[----:B------:R-:W0:Y:S02]  /*17900*/  @P6 LDC.64 R14, c[0x0][0x9e8] ;  /* 0x00027a00ff0e6b82 */ /* 0x000e240000000a00 */
[----:B0-----:R-:W-:-:S05]  /*17910*/  @P6 IMAD.HI.U32 R14, R89, R14, RZ ;  /* 0x0000000e590e6227 */ /* 0x001fca00078e00ff */
[----:B------:R-:W-:-:S07]  /*17920*/  @P6 SHF.R.U32.HI R89, RZ, R15, R14 ;  /* 0x0000000fff596219 */ /* 0x000fce000001160e */
.L_x_9239:
[----:B------:R-:W-:Y:S05]  /*17930*/  BSYNC B0 ;  /* 0x0000000000007941 */ /* 0x000fea0003800000 */
.L_x_9237:
[----:B------:R-:W-:-:S05]  /*17940*/  IMAD R89, R89, R102, R99 ;  /* 0x0000006659597224 */ /* 0x000fca00078e0263 */
[----:B------:R-:W-:Y:S02]  /*17950*/  VIADDMNMX R103, R89, R102, R103, PT ;  /* 0x0000006659677246 */ /* 0x000fe40003800167 */
[----:B------:R-:W-:-:S07]  /*17960*/  VIMNMX R170, R170, R89, !PT ;  /* 0x00000059aaaa7248 */ /* 0x000fce0007fe0100 */
.L_x_9236:
[----:B------:R-:W-:Y:S02]  /*17970*/  ISETP.GT.AND P1, PT, R170, 0x1, !P1 ;  /* 0x00000001aa00780c */ /* 0x000fe40004f24270 */
[----:B------:R-:W-:Y:S02]  /*17980*/  LOP3.LUT P6, RZ, R16, 0x8000000, RZ, 0xc0, !PT ;  /* 0x0800000010ff7812 */ /* 0x000fe400078cc0ff */
[----:B------:R-:W-:Y:S02]  /*17990*/  ISETP.LT.OR P1, PT, R103, 0x2, P1 ;  /* 0x000000026700780c */ /* 0x000fe40000f21670 */
[----:B------:R-:W-:Y:S02]  /*179a0*/  ISETP.GT.AND P2, PT, R170, 0x89, !P2 ;  /* 0x00000089aa00780c */ /* 0x000fe40005744270 */
[----:B------:R-:W-:Y:S02]  /*179b0*/  FSEL R15, R152, -INF , !P1 ;  /* 0xff800000980f7808 */ /* 0x000fe40004800000 */
[----:B------:R-:W-:-:S02]  /*179c0*/  LOP3.LUT P1, RZ, R16, 0x2, RZ, 0xc0, !PT ;  /* 0x0000000210ff7812 */ /* 0x000fc4000782c0ff */
[----:B------:R-:W-:Y:S02]  /*179d0*/  ISETP.LT.OR P2, PT, R103, 0x8a, P2 ;  /* 0x0000008a6700780c */ /* 0x000fe40001741670 */
[C---:B------:R-:W-:Y:S02]  /*179e0*/  ISETP.GT.AND P1, PT, R170.reuse, 0x8, !P1 ;  /* 0x00000008aa00780c */ /* 0x040fe40004f24270 */
[----:B------:R-:W-:Y:S02]  /*179f0*/  FSEL R93, R93, -INF , !P2 ;  /* 0xff8000005d5d7808 */ /* 0x000fe40005000000 */
[----:B------:R-:W-:Y:S02]  /*17a00*/  ISETP.LT.OR P1, PT, R103, 0x9, P1 ;  /* 0x000000096700780c */ /* 0x000fe40000f21670 */
[----:B------:R-:W-:Y:S02]  /*17a10*/  ISETP.GT.AND P3, PT, R170, 0x90, !P3 ;  /* 0x00000090aa00780c */ /* 0x000fe40005f64270 */
[----:B------:R-:W-:-:S02]  /*17a20*/  FSEL R155, R155, -INF , !P1 ;  /* 0xff8000009b9b7808 */ /* 0x000fc40004800000 */
[----:B------:R-:W-:Y:S02]  /*17a30*/  LOP3.LUT P1, RZ, R16, 0x4, RZ, 0xc0, !PT ;  /* 0x0000000410ff7812 */ /* 0x000fe4000782c0ff */
[C---:B------:R-:W-:Y:S02]  /*17a40*/  ISETP.GT.AND P4, PT, R170.reuse, 0x91, !P4 ;  /* 0x00000091aa00780c */ /* 0x040fe40006784270 */
[C---:B------:R-:W-:Y:S02]  /*17a50*/  ISETP.GT.AND P1, PT, R170.reuse, 0x9, !P1 ;  /* 0x00000009aa00780c */ /* 0x040fe40004f24270 */
[----:B------:R-:W-:Y:S02]  /*17a60*/  ISETP.GT.AND P5, PT, R170, 0x98, !P5 ;  /* 0x00000098aa00780c */ /* 0x000fe40006fa4270 */
[C---:B------:R-:W-:Y:S02]  /*17a70*/  ISETP.LT.OR P1, PT, R103.reuse, 0xa, P1 ;  /* 0x0000000a6700780c */ /* 0x040fe40000f21670 */
[----:B------:R-:W-:-:S02]  /*17a80*/  ISETP.LT.OR P3, PT, R103, 0x91, P3 ;  /* 0x000000916700780c */ /* 0x000fc40001f61670 */
[----:B------:R-:W-:Y:S02]  /*17a90*/  FSEL R89, R156, -INF , !P1 ;  /* 0xff8000009c597808 */ /* 0x000fe40004800000 */
[----:B------:R-:W-:Y:S02]  /*17aa0*/  LOP3.LUT P1, RZ, R16, 0x8, RZ, 0xc0, !PT ;  /* 0x0000000810ff7812 */ /* 0x000fe4000782c0ff */
[C---:B------:R-:W-:Y:S02]  /*17ab0*/  ISETP.LT.OR P4, PT, R103.reuse, 0x92, P4 ;  /* 0x000000926700780c */ /* 0x040fe40002781670 */
[----:B------:R-:W-:Y:S02]  /*17ac0*/  ISETP.GT.AND P1, PT, R170, 0x10, !P1 ;  /* 0x00000010aa00780c */ /* 0x000fe40004f24270 */
[C---:B------:R-:W-:Y:S02]  /*17ad0*/  ISETP.LT.OR P5, PT, R103.reuse, 0x99, P5 ;  /* 0x000000996700780c */ /* 0x040fe40002fa1670 */
[----:B------:R-:W-:-:S02]  /*17ae0*/  ISETP.LT.OR P1, PT, R103, 0x11, P1 ;  /* 0x000000116700780c */ /* 0x000fc40000f21670 */
[----:B------:R-:W-:Y:S02]  /*17af0*/  FSEL R94, R94, -INF , !P3 ;  /* 0xff8000005e5e7808 */ /* 0x000fe40005800000 */
[----:B------:R-:W-:Y:S02]  /*17b00*/  FSEL R159, R159, -INF , !P1 ;  /* 0xff8000009f9f7808 */ /* 0x000fe40004800000 */
[----:B------:R-:W-:Y:S02]  /*17b10*/  LOP3.LUT P1, RZ, R16, 0x10, RZ, 0xc0, !PT ;  /* 0x0000001010ff7812 */ /* 0x000fe4000782c0ff */
[----:B------:R-:W-:Y:S02]  /*17b20*/  FSEL R95, R95, -INF , !P4 ;  /* 0xff8000005f5f7808 */ /* 0x000fe40006000000 */
        /* <DEDUP_REMOVED lines=115> */
[----:B------:R-:W-:Y:S02]  /*18260*/  FMNMX.FTZ R91, R88, R221, !PT ;  /* 0x000000dd585b7209 */ /* 0x000fe40007810000 */
[----:B------:R-:W-:Y:S02]  /*18270*/  ISETP.GT.AND P1, PT, R170, 0x88, !P6 ;  /* 0x00000088aa00780c */ /* 0x000fe40007724270 */
[----:B------:R-:W-:Y:S02]  /*18280*/  FMNMX.FTZ R14, R20, R91, !PT ;  /* 0x0000005b140e7209 */ /* 0x000fe40007810000 */
[----:B------:R-:W-:Y:S02]  /*18290*/  ISETP.LT.OR P1, PT, R103, 0x89, P1 ;  /* 0x000000896700780c */ /* 0x000fe40000f21670 */
[----:B------:R-:W-:-:S02]  /*182a0*/  FMNMX.FTZ R91, R153, R14, !PT ;  /* 0x0000000e995b7209 */ /* 0x000fc40007810000 */
[----:B------:R-:W-:Y:S02]  /*182b0*/  FSEL R92, R92, -INF , !P1 ;  /* 0xff8000005c5c7808 */ /* 0x000fe40004800000 */
[----:B------:R-:W-:Y:S02]  /*182c0*/  FMNMX.FTZ R14, R154, R91, !PT ;  /* 0x0000005b9a0e7209 */ /* 0x000fe40007810000 */
[----:B------:R-:W-:Y:S02]  /*182d0*/  LOP3.LUT P1, RZ, R16, 0x1, RZ, 0xc0, !PT ;  /* 0x0000000110ff7812 */ /* 0x000fe4000782c0ff */
[----:B------:R-:W-:Y:S02]  /*182e0*/  FMNMX.FTZ R91, R157, R14, !PT ;  /* 0x0000000e9d5b7209 */ /* 0x000fe40007810000 */
[----:B------:R-:W-:Y:S02]  /*182f0*/  ISETP.GT.AND P1, PT, R170, RZ, !P1 ;  /* 0x000000ffaa00720c */ /* 0x000fe40004f24270 */
[----:B------:R-:W-:-:S02]  /*18300*/  FMNMX.FTZ R14, R158, R91, !PT ;  /* 0x0000005b9e0e7209 */ /* 0x000fc40007810000 */
[----:B------:R-:W-:Y:S02]  /*18310*/  ISETP.LT.OR P1, PT, R103, 0x1, P1 ;  /* 0x000000016700780c */ /* 0x000fe40000f21670 */
[----:B------:R-:W-:Y:S02]  /*18320*/  FMNMX.FTZ R91, R161, R14, !PT ;  /* 0x0000000ea15b7209 */ /* 0x000fe40007810000 */
[----:B------:R-:W-:Y:S02]  /*18330*/  FSEL R21, R21, -INF , !P1 ;  /* 0xff80000015157808 */ /* 0x000fe40004800000 */
[----:B------:R-:W-:Y:S02]  /*18340*/  FMNMX.FTZ R91, R162, R91, !PT ;  /* 0x0000005ba25b7209 */ /* 0x000fe40007810000 */
[----:B------:R-:W-:Y:S02]  /*18350*/  FMNMX.FTZ R122, R21, R220, !PT ;  /* 0x000000dc157a7209 */ /* 0x000fe40007810000 */
[----:B------:R-:W-:-:S02]  /*18360*/  FMNMX.FTZ R14, R136, R91, !PT ;  /* 0x0000005b880e7209 */ /* 0x000fc40007810000 */
[----:B------:R-:W-:Y:S02]  /*18370*/  FMNMX.FTZ R122, R15, R122, !PT ;  /* 0x0000007a0f7a7209 */ /* 0x000fe40007810000 */
[----:B------:R-:W-:Y:S02]  /*18380*/  FMNMX.FTZ R91, R137, R14, !PT ;  /* 0x0000000e895b7209 */ /* 0x000fe40007810000 */
[----:B------:R-:W-:Y:S02]  /*18390*/  FMNMX.FTZ R126, R155, R122, !PT ;  /* 0x0000007a9b7e7209 */ /* 0x000fe40007810000 */
[----:B------:R-:W-:Y:S02]  /*183a0*/  FMNMX.FTZ R14, R140, R91, !PT ;  /* 0x0000005b8c0e7209 */ /* 0x000fe40007810000 */
[----:B------:R-:W-:Y:S02]  /*183b0*/  FMNMX.FTZ R126, R89, R126, !PT ;  /* 0x0000007e597e7209 */ /* 0x000fe40007810000 */
[----:B------:R-:W-:-:S02]  /*183c0*/  FMNMX.FTZ R91, R141, R14, !PT ;  /* 0x0000000e8d5b7209 */ /* 0x000fc40007810000 */
[----:B------:R-:W-:Y:S02]  /*183d0*/  FMNMX.FTZ R130, R159, R126, !PT ;  /* 0x0000007e9f827209 */ /* 0x000fe40007810000 */
[----:B------:R-:W-:Y:S02]  /*183e0*/  FMNMX.FTZ R14, R144, R91, !PT ;  /* 0x0000005b900e7209 */ /* 0x000fe40007810000 */
[----:B------:R-:W-:Y:S02]  /*183f0*/  LOP3.LUT P6, RZ, R22, 0x4, RZ, 0xc0, !PT ;  /* 0x0000000416ff7812 */ /* 0x000fe400078cc0ff */
[----:B------:R-:W-:Y:S02]  /*18400*/  FMNMX.FTZ R14, R145, R14, !PT ;  /* 0x0000000e910e7209 */ /* 0x000fe40007810000 */
[----:B------:R-:W-:Y:S02]  /*18410*/  FMNMX.FTZ R130, R99, R130, !PT ;  /* 0x0000008263827209 */ /* 0x000fe40007810000 */
[----:B------:R-:W-:-:S02]  /*18420*/  FMNMX.FTZ R91, R165, R14, !PT ;  /* 0x0000000ea55b7209 */ /* 0x000fc40007810000 */
[----:B------:R-:W-:Y:S02]  /*18430*/  ISETP.GT.AND P2, PT, R170, 0x99, !P6 ;  /* 0x00000099aa00780c */ /* 0x000fe40007744270 */
[----:B------:R-:W-:Y:S02]  /*18440*/  FMNMX.FTZ R91, R166, R91, !PT ;  /* 0x0000005ba65b7209 */ /* 0x000fe40007810000 */
[----:B------:R-:W-:Y:S02]  /*18450*/  FMNMX.FTZ R130, R163, R130, !PT ;  /* 0x00000082a3827209 */ /* 0x000fe40007810000 */
[----:B------:R-:W-:Y:S02]  /*18460*/  FMNMX.FTZ R14, R150, R91, !PT ;  /* 0x0000005b960e7209 */ /* 0x000fe40007810000 */
[----:B------:R-:W-:Y:S02]  /*18470*/  ISETP.LT.OR P2, PT, R103, 0x9a, P2 ;  /* 0x0000009a6700780c */ /* 0x000fe40001741670 */
[----:B------:R-:W-:-:S02]  /*18480*/  FMNMX.FTZ R91, R151, R14, !PT ;  /* 0x0000000e975b7209 */ /* 0x000fc40007810000 */
[----:B------:R-:W-:Y:S02]  /*18490*/  FMNMX.FTZ R130, R171, R130, !PT ;  /* 0x00000082ab827209 */ /* 0x000fe40007810000 */
[----:B------:R-:W-:Y:S02]  /*184a0*/  FMNMX.FTZ R14, R124, R91, !PT ;  /* 0x0000005b7c0e7209 */ /* 0x000fe40007810000 */
        /* <DEDUP_REMOVED lines=22> */
[----:B------:R-:W0:Y:S03]  /*18610*/  LDC R14, c[0x0][0x988] ;  /* 0x00026200ff0e7b82 */ /* 0x000e260000000800 */
[----:B------:R-:W1:Y:S02]  /*18620*/  SHFL.BFLY PT, R91, R106, 0x2, 0x1f ;  /* 0x0c401f006a5b7f89 */ /* 0x000e6400000e0000 */
[----:B-1----:R-:W-:-:S05]  /*18630*/  FMNMX.FTZ R110, R106, R91, !PT ;  /* 0x0000005b6a6e7209 */ /* 0x002fca0007810000 */
[----:B------:R-:W1:Y:S02]  /*18640*/  SHFL.BFLY PT, R91, R110, 0x1, 0x1f ;  /* 0x0c201f006e5b7f89 */ /* 0x000e6400000e0000 */
[----:B-1----:R-:W-:-:S04]  /*18650*/  FMNMX.FTZ R91, R110, R91, !PT ;  /* 0x0000005b6e5b7209 */ /* 0x002fc80007810000 */
[C---:B------:R-:W-:Y:S01]  /*18660*/  FSETP.NEU.FTZ.AND P1, PT, R91.reuse, -INF , PT ;  /* 0xff8000005b00780b */ /* 0x040fe20003f3d000 */
[----:B0-----:R-:W-:-:S05]  /*18670*/  FFMA.FTZ R104, R91, R14, -8 ;  /* 0xc10000005b687423 */ /* 0x001fca000001000e */
[----:B------:R-:W-:-:S05]  /*18680*/  FSEL R104, R104, RZ, P1 ;  /* 0x000000ff68687208 */ /* 0x000fca0000800000 */
[-CC-:B------:R-:W-:Y:S01]  /*18690*/  FFMA.FTZ R103, R136, R14.reuse, -R104.reuse ;  /* 0x0000000e88677223 */ /* 0x180fe20000010868 */
[----:B------:R-:W-:-:S01]  /*186a0*/  FFMA.FTZ R136, R137, R14, -R104 ;  /* 0x0000000e89887223 */ /* 0x000fc20000010868 */
[-CC-:B------:R-:W-:Y:S01]  /*186b0*/  FFMA.FTZ R140, R140, R14.reuse, -R104.reuse ;  /* 0x0000000e8c8c7223 */ /* 0x180fe20000010868 */
[----:B------:R-:W-:-:S01]  /*186c0*/  FFMA.FTZ R165, R165, R14, -R104 ;  /* 0x0000000ea5a57223 */ /* 0x000fc20000010868 */
[-CC-:B------:R-:W-:Y:S01]  /*186d0*/  FFMA.FTZ R144, R144, R14.reuse, -R104.reuse ;  /* 0x0000000e90907223 */ /* 0x180fe20000010868 */
[----:B------:R0:W-:Y:S01]  /*186e0*/  MUFU.EX2 R122, R136 ;  /* 0x00000088007a7308 */ /* 0x0001e20000000800 */
        /* <DEDUP_REMOVED lines=8> */
[----:B0-----:R-:W-:Y:S01]  /*18770*/  FMNMX.FTZ R136, R173, R130, !PT ;  /* 0x00000082ad887209 */ /* 0x001fe20007810000 */
        /* <DEDUP_REMOVED lines=17> */
[----:B------:R0:W-:Y:S01]  /*18890*/  MUFU.EX2 R136, R165 ;  /* 0x000000a500887308 */ /* 0x0001e20000000800 */
[----:B------:R-:W-:-:S01]  /*188a0*/  FFMA.FTZ R133, R133, R14, -R104 ;  /* 0x0000000e85857223 */ /* 0x000fc20000010868 */
[----:B------:R-:W-:Y:S01]  /*188b0*/  FMNMX.FTZ R138, R147, R138, !PT ;  /* 0x0000008a938a7209 */ /* 0x000fe20007810000 */
[----:B------:R-:W-:-:S01]  /*188c0*/  FFMA.FTZ R134, R134, R14, -R104 ;  /* 0x0000000e86867223 */ /* 0x000fc20000010868 */
[-CC-:B------:R-:W-:Y:S01]  /*188d0*/  FFMA.FTZ R135, R135, R14.reuse, -R104.reuse ;  /* 0x0000000e87877223 */ /* 0x180fe20000010868 */
        /* <DEDUP_REMOVED lines=29> */
[----:B0-----:R-:W-:-:S04]  /*18ab0*/  FMNMX.FTZ R165, R111, R140, !PT ;  /* 0x0000008c6fa57209 */ /* 0x001fc80007810000 */
        /* <DEDUP_REMOVED lines=10> */
[----:B------:R-:W-:Y:S01]  /*18b60*/  MUFU.EX2 R103, R103 ;  /* 0x0000006700677308 */ /* 0x000fe20000000800 */
[----:B------:R-:W-:Y:S02]  /*18b70*/  FSEL R165, R98, -INF , !P5 ;  /* 0xff80000062a57808 */ /* 0x000fe40006800000 */
[----:B------:R-:W-:-:S04]  /*18b80*/  FMNMX.FTZ R108, R95, R108, !PT ;  /* 0x0000006c5f6c7209 */ /* 0x000fc80007810000 */
[----:B------:R-:W-:Y:S01]  /*18b90*/  FMNMX.FTZ R108, R165, R108, !PT ;  /* 0x0000006ca56c7209 */ /* 0x000fe20007810000 */
[----:B------:R0:W-:Y:S03]  /*18ba0*/  MUFU.EX2 R98, R144 ;  /* 0x0000009000627308 */ /* 0x0001e60000000800 */
[----:B------:R-:W-:Y:S01]  /*18bb0*/  FMNMX.FTZ R140, R100, R108, !PT ;  /* 0x0000006c648c7209 */ /* 0x000fe20007810000 */
[-CC-:B------:R-:W-:Y:S01]  /*18bc0*/  FFMA.FTZ R108, R112, R14.reuse, -R104.reuse ;  /* 0x0000000e706c7223 */ /* 0x180fe20000010868 */
[----:B------:R-:W-:-:S01]  /*18bd0*/  FFMA.FTZ R112, R116, R14, -R104 ;  /* 0x0000000e74707223 */ /* 0x000fc20000010868 */
[-CC-:B------:R-:W-:Y:S01]  /*18be0*/  FFMA.FTZ R116, R118, R14.reuse, -R104.reuse ;  /* 0x0000000e76747223 */ /* 0x180fe20000010868 */
[----:B------:R-:W-:-:S01]  /*18bf0*/  FFMA.FTZ R118, R167, R14, -R104 ;  /* 0x0000000ea7767223 */ /* 0x000fc20000010868 */
[----:B------:R-:W1:Y:S01]  /*18c00*/  SHFL.BFLY PT, R142, R140, 0x2, 0x1f ;  /* 0x0c401f008c8e7f89 */ /* 0x000e6200000e0000 */
[----:B------:R-:W-:-:S01]  /*18c10*/  FFMA.FTZ R167, R168, R14, -R104 ;  /* 0x0000000ea8a77223 */ /* 0x000fc20000010868 */
[----:B------:R-:W-:Y:S08]  /*18c20*/  MUFU.EX2 R137, R137 ;  /* 0x0000008900897308 */ /* 0x000ff00000000800 */
[----:B------:R-:W-:Y:S08]  /*18c30*/  MUFU.EX2 R141, R141 ;  /* 0x0000008d008d7308 */ /* 0x000ff00000000800 */
[----:B------:R-:W-:Y:S01]  /*18c40*/  MUFU.EX2 R145, R145 ;  /* 0x0000009100917308 */ /* 0x000fe20000000800 */
[----:B-1----:R-:W-:Y:S01]  /*18c50*/  FMNMX.FTZ R142, R140, R142, !PT ;  /* 0x0000008e8c8e7209 */ /* 0x002fe20007810000 */
[----:B------:R-:W-:Y:S01]  /*18c60*/  FFMA.FTZ R140, R97, R14, -R104 ;  /* 0x0000000e618c7223 */ /* 0x000fe20000010868 */
[----:B------:R-:W-:-:S05]  /*18c70*/  FSEL R104, R91, RZ, P1 ;  /* 0x000000ff5b687208 */ /* 0x000fca0000800000 */
[----:B------:R-:W-:Y:S01]  /*18c80*/  MUFU.EX2 R151, R151 ;  /* 0x0000009700977308 */ /* 0x000fe20000000800 */
[----:B0-----:R-:W0:Y:S01]  /*18c90*/  SHFL.BFLY PT, R144, R142, 0x1, 0x1f ;  /* 0x0c201f008e907f89 */ /* 0x001e2200000e0000 */
[----:B------:R-:W-:-:S04]  /*18ca0*/  FADD.FTZ R169, -R104, R221 ;  /* 0x000000dd68a97221 */ /* 0x000fc80000010100 */
[----:B------:R-:W-:Y:S02]  /*18cb0*/  FMUL.FTZ R169, R169, R14 ;  /* 0x0000000ea9a97220 */ /* 0x000fe40000410000 */
[----:B------:R1:W-:Y:S08]  /*18cc0*/  MUFU.EX2 R104, R148 ;  /* 0x0000009400687308 */ /* 0x0003f00000000800 */
[----:B------:R-:W2:Y:S08]  /*18cd0*/  MUFU.EX2 R169, R169 ;  /* 0x000000a900a97308 */ /* 0x000eb00000000800 */
[----:B------:R-:W-:Y:S01]  /*18ce0*/  MUFU.EX2 R124, R124 ;  /* 0x0000007c007c7308 */ /* 0x000fe20000000800 */
[----:B0-----:R-:W-:-:S04]  /*18cf0*/  FMNMX.FTZ R97, R142, R144, !PT ;  /* 0x000000908e617209 */ /* 0x001fc80007810000 */
[C---:B------:R-:W-:Y:S01]  /*18d00*/  FSETP.NEU.FTZ.AND P1, PT, R97.reuse, -INF , PT ;  /* 0xff8000006100780b */ /* 0x040fe20003f3d000 */
[----:B------:R-:W-:-:S02]  /*18d10*/  FFMA.FTZ R142, R97, R14, -8 ;  /* 0xc1000000618e7423 */ /* 0x000fc4000001000e */
[----:B------:R-:W-:Y:S03]  /*18d20*/  MUFU.EX2 R125, R125 ;  /* 0x0000007d007d7308 */ /* 0x000fe60000000800 */
[----:B------:R-:W-:-:S05]  /*18d30*/  FSEL R142, R142, RZ, P1 ;  /* 0x000000ff8e8e7208 */ /* 0x000fca0000800000 */
[-CC-:B------:R-:W-:Y:S01]  /*18d40*/  FFMA.FTZ R146, R89, R14.reuse, -R142.reuse ;  /* 0x0000000e59927223 */ /* 0x180fe2000001088e */
[----:B------:R-:W-:-:S01]  /*18d50*/  FFMA.FTZ R89, R159, R14, -R142 ;  /* 0x0000000e9f597223 */ /* 0x000fc2000001088e */
[----:B------:R-:W-:Y:S01]  /*18d60*/  FSEL R159, R97, RZ, P1 ;  /* 0x000000ff619f7208 */ /* 0x000fe20000800000 */
[----:B------:R-:W-:-:S01]  /*18d70*/  FFMA.FTZ R162, R123, R14, -R142 ;  /* 0x0000000e7ba27223 */ /* 0x000fc2000001088e */
[-CC-:B------:R-:W-:Y:S01]  /*18d80*/  FFMA.FTZ R144, R21, R14.reuse, -R142.reuse ;  /* 0x0000000e15907223 */ /* 0x180fe2000001088e */
[----:B------:R-:W-:-:S01]  /*18d90*/  FFMA.FTZ R15, R15, R14, -R142 ;  /* 0x0000000e0f0f7223 */ /* 0x000fc2000001088e */
[----:B------:R-:W-:Y:S01]  /*18da0*/  FFMA.FTZ R21, R155, R14, -R142 ;  /* 0x0000000e9b157223 */ /* 0x000fe2000001088e */
[----:B------:R-:W-:-:S01]  /*18db0*/  FADD.FTZ R159, -R159, R220 ;  /* 0x000000dc9f9f7221 */ /* 0x000fc20000010100 */
[----:B------:R-:W-:Y:S01]  /*18dc0*/  MUFU.EX2 R146, R146 ;  /* 0x0000009200927308 */ /* 0x000fe20000000800 */
[----:B-1----:R-:W-:-:S01]  /*18dd0*/  FFMA.FTZ R148, R99, R14, -R142 ;  /* 0x0000000e63947223 */ /* 0x002fc2000001088e */
[-C--:B------:R-:W-:Y:S01]  /*18de0*/  FFMA.FTZ R99, R163, R14.reuse, -R142 ;  /* 0x0000000ea3637223 */ /* 0x080fe2000001088e */
[----:B------:R-:W-:Y:S01]  /*18df0*/  FMUL.FTZ R123, R159, R14 ;  /* 0x0000000e9f7b7220 */ /* 0x000fe20000410000 */
[----:B--2---:R-:W-:Y:S01]  /*18e00*/  FFMA.FTZ R159, R169, R12, R88 ;  /* 0x0000000ca99f7223 */ /* 0x004fe20000010058 */
[----:B------:R-:W-:-:S01]  /*18e10*/  FFMA.FTZ R150, R171, R14, -R142 ;  /* 0x0000000eab967223 */ /* 0x000fc2000001088e */
[-CC-:B------:R-:W-:Y:S01]  /*18e20*/  FFMA.FTZ R127, R127, R14.reuse, -R142.reuse ;  /* 0x0000000e7f7f7223 */ /* 0x180fe2000001088e */
[----:B------:R-:W-:-:S01]  /*18e30*/  FFMA.FTZ R152, R173, R14, -R142 ;  /* 0x0000000ead987223 */ /* 0x000fc2000001088e */
[----:B------:R-:W-:Y:S01]  /*18e40*/  MUFU.EX2 R144, R144 ;  /* 0x0000009000907308 */ /* 0x000fe20000000800 */
[----:B------:R-:W-:-:S01]  /*18e50*/  FADD.FTZ R159, R20, R159 ;  /* 0x0000009f149f7221 */ /* 0x000fc20000010000 */
[-CC-:B------:R-:W-:Y:S01]  /*18e60*/  FFMA.FTZ R139, R139, R14.reuse, -R142.reuse ;  /* 0x0000000e8b8b7223 */ /* 0x180fe2000001088e */
[----:B------:R-:W-:-:S01]  /*18e70*/  FFMA.FTZ R154, R175, R14, -R142 ;  /* 0x0000000eaf9a7223 */ /* 0x000fc2000001088e */
[----:B------:R-:W-:Y:S01]  /*18e80*/  FFMA.FTZ R143, R143, R14, -R142 ;  /* 0x0000000e8f8f7223 */ /* 0x000fe2000001088e */
[----:B------:R-:W-:-:S01]  /*18e90*/  FADD.FTZ R166, R106, R159 ;  /* 0x0000009f6aa67221 */ /* 0x000fc20000010000 */
        /* <DEDUP_REMOVED lines=33> */
[----:B--2---:R-:W-:-:S04]  /*190b0*/  FADD.FTZ R3, R21, R12 ;  /* 0x0000000c15037221 */ /* 0x004fc80000010000 */
[----:B------:R-:W-:-:S03]  /*190c0*/  FADD.FTZ R12, R146, R3 ;  /* 0x00000003920c7221 */ /* 0x000fc60000010000 */
[----:B------:R-:W2:Y:S01]  /*190d0*/  MUFU.EX2 R99, R99 ;  /* 0x0000006300637308 */ /* 0x000ea20000000800 */
[----:B0-----:R-:W-:-:S07]  /*190e0*/  FADD.FTZ R3, R89, R12 ;  /* 0x0000000c59037221 */ /* 0x001fce0000010000 */
[----:B------:R0:W-:Y:S01]  /*190f0*/  MUFU.EX2 R164, R127 ;  /* 0x0000007f00a47308 */ /* 0x0001e20000000800 */
[----:B-1----:R-:W-:-:S07]  /*19100*/  FADD.FTZ R12, R148, R3 ;  /* 0x00000003940c7221 */ /* 0x002fce0000010000 */
[----:B------:R-:W1:Y:S01]  /*19110*/  MUFU.EX2 R150, R150 ;  /* 0x0000009600967308 */ /* 0x000e620000000800 */
[----:B0-----:R-:W-:-:S01]  /*19120*/  FADD.FTZ R127, R153, R166 ;  /* 0x000000a6997f7221 */ /* 0x001fc20000010000 */
[----:B--2---:R-:W-:-:S03]  /*19130*/  FADD.FTZ R3, R99, R12 ;  /* 0x0000000c63037221 */ /* 0x004fc60000010000 */
[----:B------:R-:W-:-:S03]  /*19140*/  FADD.FTZ R166, R110, R127 ;  /* 0x0000007f6ea67221 */ /* 0x000fc60000010000 */
[----:B------:R-:W0:Y:S01]  /*19150*/  MUFU.EX2 R152, R152 ;  /* 0x0000009800987308 */ /* 0x000e220000000800 */
[----:B------:R-:W-:-:S04]  /*19160*/  FADD.FTZ R127, R157, R166 ;  /* 0x000000a69d7f7221 */ /* 0x000fc80000010000 */
[----:B------:R-:W-:-:S03]  /*19170*/  FADD.FTZ R168, R120, R127 ;  /* 0x0000007f78a87221 */ /* 0x000fc60000010000 */
[----:B------:R-:W2:Y:S01]  /*19180*/  MUFU.EX2 R139, R139 ;  /* 0x0000008b008b7308 */ /* 0x000ea20000000800 */
[----:B------:R-:W-:-:S01]  /*19190*/  FADD.FTZ R168, R161, R168 ;  /* 0x000000a8a1a87221 */ /* 0x000fc20000010000 */
[----:B-1----:R-:W-:-:S03]  /*191a0*/  FADD.FTZ R3, R150, R3 ;  /* 0x0000000396037221 */ /* 0x002fc60000010000 */
[----:B------:R-:W-:-:S03]  /*191b0*/  FADD.FTZ R127, R103, R168 ;  /* 0x000000a8677f7221 */ /* 0x000fc60000010000 */
[----:B------:R-:W1:Y:S01]  /*191c0*/  MUFU.EX2 R154, R154 ;  /* 0x0000009a009a7308 */ /* 0x000e620000000800 */
[----:B0-----:R-:W-:-:S01]  /*191d0*/  FADD.FTZ R12, R152, R3 ;  /* 0x00000003980c7221 */ /* 0x001fc20000010000 */
[----:B------:R-:W-:-:S06]  /*191e0*/  FADD.FTZ R127, R122, R127 ;  /* 0x0000007f7a7f7221 */ /* 0x000fcc0000010000 */
[----:B------:R-:W0:Y:S01]  /*191f0*/  MUFU.EX2 R143, R143 ;  /* 0x0000008f008f7308 */ /* 0x000e220000000800 */
[----:B--2---:R-:W-:-:S01]  /*19200*/  FADD.FTZ R3, R139, R12 ;  /* 0x0000000c8b037221 */ /* 0x004fc20000010000 */
[----:B------:R-:W-:-:S06]  /*19210*/  FADD.FTZ R12, R126, R127 ;  /* 0x0000007f7e0c7221 */ /* 0x000fcc0000010000 */
[----:B------:R-:W2:Y:S01]  /*19220*/  MUFU.EX2 R155, R155 ;  /* 0x0000009b009b7308 */ /* 0x000ea20000000800 */
[----:B-1----:R-:W-:-:S01]  /*19230*/  FADD.FTZ R170, R154, R3 ;  /* 0x000000039aaa7221 */ /* 0x002fc20000010000 */
[----:B------:R-:W-:-:S04]  /*19240*/  FADD.FTZ R3, R137, R12 ;  /* 0x0000000c89037221 */ /* 0x000fc80000010000 */
[----:B------:R-:W-:Y:S02]  /*19250*/  FADD.FTZ R12, R130, R3 ;  /* 0x00000003820c7221 */ /* 0x000fe40000010000 */
[----:B------:R-:W1:Y:S01]  /*19260*/  MUFU.EX2 R156, R156 ;  /* 0x0000009c009c7308 */ /* 0x000e620000000800 */
[----:B0-----:R-:W-:-:S07]  /*19270*/  FADD.FTZ R170, R143, R170 ;  /* 0x000000aa8faa7221 */ /* 0x001fce0000010000 */
[----:B------:R-:W0:Y:S01]  /*19280*/  MUFU.EX2 R147, R147 ;  /* 0x0000009300937308 */ /* 0x000e220000000800 */
[----:B--2---:R-:W-:-:S07]  /*19290*/  FADD.FTZ R3, R155, R170 ;  /* 0x000000aa9b037221 */ /* 0x004fce0000010000 */
[----:B------:R-:W2:Y:S08]  /*192a0*/  MUFU.EX2 R158, R158 ;  /* 0x0000009e009e7308 */ /* 0x000eb00000000800 */
[----:B------:R-:W3:Y:S08]  /*192b0*/  MUFU.EX2 R149, R149 ;  /* 0x0000009500957308 */ /* 0x000ef00000000800 */
[----:B------:R4:W-:Y:S08]  /*192c0*/  MUFU.EX2 R166, R105 ;  /* 0x0000006900a67308 */ /* 0x0009f00000000800 */
[----:B------:R-:W5:Y:S01]  /*192d0*/  MUFU.EX2 R160, R160 ;  /* 0x000000a000a07308 */ /* 0x000f620000000800 */
[----:B----4-:R-:W-:-:S01]  /*192e0*/  FADD.FTZ R105, R141, R12 ;  /* 0x0000000c8d697221 */ /* 0x010fc20000010000 */
[----:B-1----:R-:W-:-:S03]  /*192f0*/  FADD.FTZ R12, R156, R3 ;  /* 0x000000039c0c7221 */ /* 0x002fc60000010000 */
[----:B------:R-:W-:Y:S01]  /*19300*/  FADD.FTZ R172, R136, R105 ;  /* 0x0000006988ac7221 */ /* 0x000fe20000010000 */
[----:B0-----:R-:W-:-:S02]  /*19310*/  FADD.FTZ R3, R147, R12 ;  /* 0x0000000c93037221 */ /* 0x001fc40000010000 */
[----:B------:R-:W0:Y:S01]  /*19320*/  MUFU.EX2 R121, R121 ;  /* 0x0000007900797308 */ /* 0x000e220000000800 */
[----:B------:R-:W-:-:S01]  /*19330*/  FADD.FTZ R105, R145, R172 ;  /* 0x000000ac91697221 */ /* 0x000fc20000010000 */
[----:B--2---:R-:W-:-:S03]  /*19340*/  FADD.FTZ R12, R158, R3 ;  /* 0x000000039e0c7221 */ /* 0x004fc60000010000 */
[----:B------:R-:W-:Y:S01]  /*19350*/  FADD.FTZ R172, R138, R105 ;  /* 0x000000698aac7221 */ /* 0x000fe20000010000 */
[----:B---3--:R-:W-:-:S02]  /*19360*/  FADD.FTZ R3, R149, R12 ;  /* 0x0000000c95037221 */ /* 0x008fc40000010000 */
[----:B------:R-:W1:Y:S01]  /*19370*/  MUFU.EX2 R162, R162 ;  /* 0x000000a200a27308 */ /* 0x000e620000000800 */
[----:B------:R-:W-:-:S01]  /*19380*/  FADD.FTZ R105, R151, R172 ;  /* 0x000000ac97697221 */ /* 0x000fc20000010000 */
[----:B-----5:R-:W-:-:S03]  /*19390*/  FADD.FTZ R12, R160, R3 ;  /* 0x00000003a00c7221 */ /* 0x020fc60000010000 */
[----:B------:R-:W-:-:S03]  /*193a0*/  FADD.FTZ R172, R124, R105 ;  /* 0x000000697cac7221 */ /* 0x000fc60000010000 */
        /* <DEDUP_REMOVED lines=12> */
[----:B------:R-:W-:Y:S01]  /*19470*/  MUFU.EX2 R133, R133 ;  /* 0x0000008500857308 */ /* 0x000fe20000000800 */
[----:B--2---:R-:W-:-:S07]  /*19480*/  FADD.FTZ R172, R132, R105 ;  /* 0x0000006984ac7221 */ /* 0x004fce0000010000 */
[----:B------:R-:W1:Y:S01]  /*19490*/  MUFU.EX2 R142, R131 ;  /* 0x00000083008e7308 */ /* 0x000e620000000800 */
[----:B0-----:R-:W-:-:S07]  /*194a0*/  FADD.FTZ R3, R187, R12 ;  /* 0x0000000cbb037221 */ /* 0x001fce0000010000 */
[----:B------:R-:W-:Y:S08]  /*194b0*/  MUFU.EX2 R134, R134 ;  /* 0x0000008600867308 */ /* 0x000ff00000000800 */
[----:B------:R-:W0:Y:S01]  /*194c0*/  MUFU.EX2 R219, R219 ;  /* 0x000000db00db7308 */ /* 0x000e220000000800 */
[----:B-1----:R-:W-:-:S07]  /*194d0*/  FADD.FTZ R12, R142, R3 ;  /* 0x000000038e0c7221 */ /* 0x002fce0000010000 */
[----:B------:R-:W-:Y:S08]  /*194e0*/  MUFU.EX2 R135, R135 ;  /* 0x0000008700877308 */ /* 0x000ff00000000800 */
[----:B------:R-:W1:Y:S01]  /*194f0*/  MUFU.EX2 R223, R223 ;  /* 0x000000df00df7308 */ /* 0x000e620000000800 */
[----:B0-----:R-:W-:-:S04]  /*19500*/  FADD.FTZ R3, R219, R12 ;  /* 0x0000000cdb037221 */ /* 0x001fc80000010000 */
[----:B------:R-:W-:-:S03]  /*19510*/  FADD.FTZ R12, R166, R3 ;  /* 0x00000003a60c7221 */ /* 0x000fc60000010000 */
[----:B------:R-:W-:Y:S08]  /*19520*/  MUFU.EX2 R109, R109 ;  /* 0x0000006d006d7308 */ /* 0x000ff00000000800 */
[----:B------:R0:W2:Y:S01]  /*19530*/  MUFU.EX2 R168, R107 ;  /* 0x0000006b00a87308 */ /* 0x0000a20000000800 */
[----:B-1----:R-:W-:-:S07]  /*19540*/  FADD.FTZ R3, R223, R12 ;  /* 0x0000000cdf037221 */ /* 0x002fce0000010000 */
[----:B------:R-:W-:Y:S01]  /*19550*/  MUFU.EX2 R108, R108 ;  /* 0x0000006c006c7308 */ /* 0x000fe20000000800 */
[----:B0-----:R-:W-:-:S04]  /*19560*/  FADD.FTZ R107, R133, R172 ;  /* 0x000000ac856b7221 */ /* 0x001fc80000010000 */
[----:B------:R-:W-:-:S03]  /*19570*/  FADD.FTZ R172, R134, R107 ;  /* 0x0000006b86ac7221 */ /* 0x000fc60000010000 */
[----:B------:R-:W0:Y:S01]  /*19580*/  MUFU.EX2 R225, R225 ;  /* 0x000000e100e17308 */ /* 0x000e220000000800 */
[----:B------:R-:W-:-:S01]  /*19590*/  FADD.FTZ R107, R135, R172 ;  /* 0x000000ac876b7221 */ /* 0x000fc20000010000 */
[----:B--2---:R-:W-:-:S03]  /*195a0*/  FADD.FTZ R12, R168, R3 ;  /* 0x00000003a80c7221 */ /* 0x004fc60000010000 */
[----:B------:R-:W-:-:S03]  /*195b0*/  FADD.FTZ R172, R98, R107 ;  /* 0x0000006b62ac7221 */ /* 0x000fc60000010000 */
[----:B------:R-:W-:Y:S01]  /*195c0*/  MUFU.EX2 R113, R113 ;  /* 0x0000007100717308 */ /* 0x000fe20000000800 */
[----:B------:R-:W-:-:S07]  /*195d0*/  FADD.FTZ R107, R109, R172 ;  /* 0x000000ac6d6b7221 */ /* 0x000fce0000010000 */
[----:B------:R-:W1:Y:S01]  /*195e0*/  MUFU.EX2 R170, R111 ;  /* 0x0000006f00aa7308 */ /* 0x000e620000000800 */
[----:B0-----:R-:W-:-:S07]  /*195f0*/  FADD.FTZ R3, R225, R12 ;  /* 0x0000000ce1037221 */ /* 0x001fce0000010000 */
[----:B------:R-:W-:Y:S08]  /*19600*/  MUFU.EX2 R112, R112 ;  /* 0x0000007000707308 */ /* 0x000ff00000000800 */
[----:B------:R-:W0:Y:S01]  /*19610*/  MUFU.EX2 R114, R114 ;  /* 0x0000007200727308 */ /* 0x000e220000000800 */
[----:B-1----:R-:W-:-:S07]  /*19620*/  FADD.FTZ R3, R170, R3 ;  /* 0x00000003aa037221 */ /* 0x002fce0000010000 */
[----:B------:R-:W-:Y:S08]  /*19630*/  MUFU.EX2 R117, R117 ;  /* 0x0000007500757308 */ /* 0x000ff00000000800 */
        /* <DEDUP_REMOVED lines=13> */
[----:B----4-:R-:W-:-:S04]  /*19710*/  FADD.FTZ R102, R90, R107 ;  /* 0x0000006b5a667221 */ /* 0x010fc80000010000 */
[----:B------:R-:W-:Y:S02]  /*19720*/  FADD.FTZ R107, R105, R102 ;  /* 0x00000066696b7221 */ /* 0x000fe40000010000 */
        /* <DEDUP_REMOVED lines=18> */
[----:B--2---:R-:W-:-:S04]  /*19850*/  FADD.FTZ R12, R95, R12 ;  /* 0x0000000c5f0c7221 */ /* 0x004fc80000010000 */
[----:B0-----:R-:W-:Y:S01]  /*19860*/  FADD.FTZ R107, R165, R12 ;  /* 0x0000000ca56b7221 */ /* 0x001fe20000010000 */
[----:B------:R-:W-:-:S03]  /*19870*/  FADD.FTZ R12, R104, R3 ;  /* 0x00000003680c7221 */ /* 0x000fc60000010000 */
[----:B-1----:R-:W-:Y:S01]  /*19880*/  FADD.FTZ R3, R100, R107 ;  /* 0x0000006b64037221 */ /* 0x002fe20000010000 */
[----:B------:R-:W-:Y:S06]  /*19890*/  @!P0 BRA `(.L_x_9240) ;  /* 0x0000000000048947 */ /* 0x000fec0003800000 */
[----:B------:R-:W-:Y:S01]  /*198a0*/  BPT.TRAP 0x1 ;  /* 0x000000040000795c */ /* 0x000fe20000300000 */
.L_x_9240:
[----:B------:R-:W-:Y:S01]  /*198b0*/  F2FP.SATFINITE.E4M3.F32.PACK_AB_MERGE_C R21, R146, R21, RZ ;  /* 0x000000159215723e */ /* 0x000fe200048070ff */
[-C--:B------:R-:W-:Y:S01]  /*198c0*/  FMUL.FTZ R24, R24, R169.reuse ;  /* 0x000000a918187220 */ /* 0x080fe20000410000 */
[----:B------:R-:W-:Y:S01]  /*198d0*/  ISETP.GT.AND P1, PT, R0, R206, PT ;  /* 0x000000ce0000720c */ /* 0x000fe20003f24270 */
[-C--:B------:R-:W-:Y:S01]  /*198e0*/  FMUL.FTZ R25, R25, R169.reuse ;  /* 0x000000a919197220 */ /* 0x080fe20000410000 */
[----:B------:R-:W-:Y:S01]  /*198f0*/  F2FP.SATFINITE.E4M3.F32.PACK_AB_MERGE_C R21, R15, R144, R21 ;  /* 0x000000900f15723e */ /* 0x000fe20004807015 */
[----:B------:R-:W-:Y:S01]  /*19900*/  IMAD R15, R190, 0x8, R17 ;  /* 0x00000008be0f7824 */ /* 0x000fe200078e0211 */
[----:B------:R-:W-:Y:S01]  /*19910*/  F2FP.SATFINITE.E4M3.F32.PACK_AB_MERGE_C R92, R93, R92, RZ ;  /* 0x0000005c5d5c723e */ /* 0x000fe200048070ff */
[----:B------:R-:W-:Y:S01]  /*19920*/  FMUL.FTZ R28, R28, R169 ;  /* 0x000000a91c1c7220 */ /* 0x000fe20000410000 */
[----:B------:R-:W-:Y:S01]  /*19930*/  F2FP.SATFINITE.E4M3.F32.PACK_AB_MERGE_C R142, R142, R187, RZ ;  /* 0x000000bb8e8e723e */ /* 0x000fe200048070ff */
[----:B------:R-:W-:Y:S01]  /*19940*/  VIADD R15, R15, 0x22860 ;  /* 0x000228600f0f7836 */ /* 0x000fe20000000000 */
        /* <DEDUP_REMOVED lines=8> */
[----:B------:R-:W-:Y:S01]  /*199d0*/  F2FP.SATFINITE.E4M3.F32.PACK_AB_MERGE_C R153, R153, R106, RZ ;  /* 0x0000006a9999723e */ /* 0x000fe200048070ff */
[----:B------:R0:W-:Y:S01]  /*199e0*/  SYNCS.ARRIVE.TRANS64.RED.A1T0 RZ, [R15+URZ], RZ ;  /* 0x000000ff0fff79a7 */ /* 0x0001e2000810043f */
        /* <DEDUP_REMOVED lines=93> */
[----:B------:R-:W-:Y:S02]  /*19fc0*/  IMAD.MOV.U32 R190, RZ, RZ, R217 ;  /* 0x000000ffffbe7224 */ /* 0x000fe400078e00d9 */
[----:B------:R-:W-:Y:S02]  /*19fd0*/  IMAD.MOV.U32 R185, RZ, RZ, R21 ;  /* 0x000000ffffb97224 */ /* 0x000fe400078e0015 */
[----:B------:R-:W-:Y:S01]  /*19fe0*/  IMAD.MOV.U32 R169, RZ, RZ, R92 ;  /* 0x000000ffffa97224 */ /* 0x000fe200078e005c */
[----:B0-----:R-:W-:Y:S06]  /*19ff0*/  @P1 BRA `(.L_x_9241) ;  /* 0xffffffa800e41947 */ /* 0x001fec000383ffff */
[----:B------:R-:W-:Y:S02]  /*1a000*/  IMAD.MOV.U32 R220, RZ, RZ, R97 ;  /* 0x000000ffffdc7224 */ /* 0x000fe400078e0061 */
[----:B------:R-:W-:Y:S02]  /*1a010*/  IMAD.MOV.U32 R221, RZ, RZ, R91 ;  /* 0x000000ffffdd7224 */ /* 0x000fe400078e005b */
[----:B------:R-:W-:Y:S02]  /*1a020*/  IMAD.MOV.U32 R190, RZ, RZ, R217 ;  /* 0x000000ffffbe7224 */ /* 0x000fe400078e00d9 */
[----:B------:R-:W-:-:S07]  /*1a030*/  IMAD.MOV.U32 R192, RZ, RZ, R218 ;  /* 0x000000ffffc07224 */ /* 0x000fce00078e00da */
.L_x_9221:
[----:B------:R-:W0:Y:S01]  /*1a040*/  LDC R15, c[0x0][0x448] ;  /* 0x00011200ff0f7b82 */ /* 0x000e220000000800 */
[----:B------:R-:W-:Y:S01]  /*1a050*/  LOP3.LUT R22, R22, 0xfffffff7, RZ, 0xc0, !PT ;  /* 0xfffffff716167812 */ /* 0x000fe200078ec0ff */
[----:B------:R-:W-:Y:S01]  /*1a060*/  ULDC UR4, c[0x0][0x9dc] ;  /* 0x0002770000047ab9 */ /* 0x000fe20000000800 */
[----:B------:R-:W-:-:S05]  /*1a070*/  IADD3 R88, R199, 0x1, -R197 ;  /* 0x00000001c7587810 */ /* 0x000fca0007ffe8c5 */
[----:B------:R-:W1:Y:S01]  /*1a080*/  LDC R89, c[0x0][0x9e4] ;  /* 0x00027900ff597b82 */ /* 0x000e620000000800 */
[----:B0-----:R-:W-:Y:S01]  /*1a090*/  ISETP.NE.AND P1, PT, R15, 0x1, PT ;  /* 0x000000010f00780c */ /* 0x001fe20003f25270 */
[----:B------:R-:W-:-:S12]  /*1a0a0*/  VIADD R15, R202, 0x7f ;  /* 0x0000007fca0f7836 */ /* 0x000fd80000000000 */
[----:B------:R-:W0:Y:S01]  /*1a0b0*/  @P1 LDC R20, c[0x0][0x44c] ;  /* 0x00011300ff141b82 */ /* 0x000e220000000800 */
[----:B------:R-:W-:-:S04]  /*1a0c0*/  @P1 LOP3.LUT R22, R22, 0x8, RZ, 0xfc, !PT ;  /* 0x0000000816161812 */ /* 0x000fc800078efcff */
[----:B------:R-:W-:-:S03]  /*1a0d0*/  LOP3.LUT R22, R22, 0xffffffef, RZ, 0xc0, !PT ;  /* 0xffffffef16167812 */ /* 0x000fc600078ec0ff */
[----:B------:R-:W2:Y:S01]  /*1a0e0*/  @P1 LDC R21, c[0x0][0x450] ;  /* 0x00011400ff151b82 */ /* 0x000ea20000000800 */
[----:B0-----:R-:W-:-:S05]  /*1a0f0*/  @P1 IMAD.HI.U32 R20, R15, R20, RZ ;  /* 0x000000140f141227 */ /* 0x001fca00078e00ff */
[----:B--2---:R-:W-:Y:S02]  /*1a100*/  @P1 SHF.R.U32.HI R15, RZ, R21, R20 ;  /* 0x00000015ff0f1219 */ /* 0x004fe40000011614 */
[----:B-1----:R-:W-:-:S03]  /*1a110*/  ISETP.GE.AND P1, PT, R89, 0x1, PT ;  /* 0x000000015900780c */ /* 0x002fc60003f26270 */
[----:B------:R-:W-:-:S04]  /*1a120*/  IMAD.IADD R15, R88, 0x1, R15 ;  /* 0x00000001580f7824 */ /* 0x000fc800078e020f */
[----:B------:R-:W-:-:S06]  /*1a130*/  VIADD R88, R15, -UR4 ;  /* 0x800000040f587c36 */ /* 0x000fcc0008000000 */
[----:B------:R-:W-:Y:S01]  /*1a140*/  @P1 LOP3.LUT R22, R22, 0x10, RZ, 0xfc, !PT ;  /* 0x0000001016161812 */ /* 0x000fe200078efcff */
        /* <DEDUP_REMOVED lines=11> */
.L_x_9244:
[----:B------:R-:W-:-:S13]  /*1a200*/  ISETP.NE.AND P1, PT, R89, 0x1, PT ;  /* 0x000000015900780c */ /* 0x000fda0003f25270 */
[----:B------:R-:W0:Y:S02]  /*1a210*/  @P1 LDC.64 R20, c[0x0][0x9e8] ;  /* 0x00027a00ff141b82 */ /* 0x000e240000000a00 */
[----:B0-----:R-:W-:-:S05]  /*1a220*/  @P1 IMAD.HI.U32 R20, R15, R20, RZ ;  /* 0x000000140f141227 */ /* 0x001fca00078e00ff */
[----:B------:R-:W-:-:S07]  /*1a230*/  @P1 SHF.R.U32.HI R15, RZ, R21, R20 ;  /* 0x00000015ff0f1219 */ /* 0x000fce0000011614 */
.L_x_9245:
[----:B------:R-:W-:Y:S05]  /*1a240*/  BSYNC B0 ;  /* 0x0000000000007941 */ /* 0x000fea0003800000 */
.L_x_9243:
[----:B------:R-:W-:-:S05]  /*1a250*/  IMAD R15, R15, R89, RZ ;  /* 0x000000590f0f7224 */ /* 0x000fca00078e02ff */
[----:B------:R-:W-:-:S07]  /*1a260*/  VIMNMX R88, R88, R15, !PT ;  /* 0x0000000f58587248 */ /* 0x000fce0007fe0100 */
.L_x_9242:
[----:B------:R-:W-:-:S04]  /*1a270*/  VIADD R88, R88, 0x9f ;  /* 0x0000009f58587836 */ /* 0x000fc80000000000 */
[----:B------:R-:W-:-:S05]  /*1a280*/  IMAD.HI R88, R88, 0x66666667, RZ ;  /* 0x6666666758587827 */ /* 0x000fca00078e02ff */
[----:B------:R-:W-:-:S04]  /*1a290*/  SHF.R.U32.HI R15, RZ, 0x1f, R88 ;  /* 0x0000001fff0f7819 */ /* 0x000fc80000011658 */
[----:B------:R-:W-:-:S04]  /*1a2a0*/  LEA.HI.SX32 R218, R88, R15, 0x1a ;  /* 0x0000000f58da7211 */ /* 0x000fc800078fd2ff */
[----:B------:R-:W-:-:S04]  /*1a2b0*/  VIMNMX R218, R205, R218, !PT ;  /* 0x000000dacdda7248 */ /* 0x000fc80007fe0100 */
[----:B------:R-:W-:-:S13]  /*1a2c0*/  ISETP.GE.AND P1, PT, R0, R218, PT ;  /* 0x000000da0000720c */ /* 0x000fda0003f26270 */
[----:B------:R-:W-:Y:S05]  /*1a2d0*/  @!P1 BRA `(.L_x_9246) ;  /* 0x0000003400fc9947 */ /* 0x000fea0003800000 */
[----:B------:R-:W-:Y:S02]  /*1a2e0*/  IMAD.MOV.U32 R217, RZ, RZ, R220 ;  /* 0x000000ffffd97224 */ /* 0x000fe400078e00dc */
[----:B------:R-:W-:Y:S02]  /*1a2f0*/  IMAD.MOV.U32 R206, RZ, RZ, R221 ;  /* 0x000000ffffce7224 */ /* 0x000fe400078e00dd */
[----:B------:R-:W-:Y:S02]  /*1a300*/  IMAD.MOV.U32 R223, RZ, RZ, R192 ;  /* 0x000000ffffdf7224 */ /* 0x000fe400078e00c0 */
[----:B------:R-:W-:-:S07]  /*1a310*/  IMAD.MOV.U32 R219, RZ, RZ, R190 ;  /* 0x000000ffffdb7224 */ /* 0x000fce00078e00be */
.L_x_9258:
        /* <DEDUP_REMOVED lines=8> */
.L_x_9248:
        /* <DEDUP_REMOVED lines=8> */
.L_x_9249:
[----:B------:R-:W-:Y:S04]  /*1a420*/  BSSY B0, `(.L_x_9247) ;  /* 0x0000004000007945 */ /* 0x000fe80003800000 */
[----:B-1----:R-:W-:Y:S05]  /*1a430*/  @P2 BRA `(.L_x_9250) ;  /* 0x0000000000082947 */ /* 0x002fea0003800000 */
[----:B------:R-:W1:Y:S02]  /*1a440*/  SYNCS.PHASECHK.TRANS64.TRYWAIT P2, [R14+URZ+0x22830], R15 ;  /* 0x0228300f0e0075a7 */ /* 0x000e64000804017f */
[----:B-1----:R-:W-:Y:S05]  /*1a450*/  @!P2 BRA `(.L_x_9251) ;  /* 0x000001800094a947 */ /* 0x002fea0003800000 */
.L_x_9250:
[----:B------:R-:W-:Y:S05]  /*1a460*/  BSYNC B0 ;  /* 0x0000000000007941 */ /* 0x000fea0003800000 */
.L_x_9247:
        /* <DEDUP_REMOVED lines=18> */
[----:B------:R-:W-:Y:S01]  /*1a590*/  VIADD R90, R20, 0x300 ;  /* 0x00000300145a7836 */ /* 0x000fe20000000000 */
[----:B------:R-:W-:Y:S01]  /*1a5a0*/  R2UR UR33, R11 ;  /* 0x000000000b2172ca */ /* 0x000fe200000e0000 */
[----:B------:R-:W-:Y:S01]  /*1a5b0*/  IMAD.MOV.U32 R21, RZ, RZ, 0x40000040 ;  /* 0x40000040ff157424 */ /* 0x000fe200078e00ff */
[----:B------:R-:W-:Y:S01]  /*1a5c0*/  R2UR UR34, R88 ;  /* 0x00000000582272ca */ /* 0x000fe200000e0000 */
[----:B------:R-:W-:Y:S01]  /*1a5d0*/  VIADD R88, R20, 0x400 ;  /* 0x0000040014587836 */ /* 0x000fe20000000000 */
[----:B------:R-:W-:-:S02]  /*1a5e0*/  R2UR UR39, R15 ;  /* 0x000000000f2772ca */ /* 0x000fc400000e0000 */
[----:B------:R-:W-:Y:S02]  /*1a5f0*/  R2UR UR36, R10 ;  /* 0x000000000a2472ca */ /* 0x000fe400000e0000 */
        /* <DEDUP_REMOVED lines=9> */
[C---:B------:R-:W-:Y:S01]  /*1a690*/  VIADD R90, R20.reuse, 0x102 ;  /* 0x00000102145a7836 */ /* 0x040fe20000000000 */
[----:B------:R0:W-:Y:S01]  /*1a6a0*/  BAR.SYNC.DEFER_BLOCKING R92, 0x100 ;  /* 0x0004005c0000751d */ /* 0x0001e20000010000 */
[----:B------:R-:W-:Y:S01]  /*1a6b0*/  R2UR UR7, R91 ;  /* 0x000000005b0772ca */ /* 0x000fe200000e0000 */
[----:B------:R-:W-:Y:S01]  /*1a6c0*/  VIADD R88, R20, 0x402 ;  /* 0x0000040214587836 */ /* 0x000fe20000000000 */
[----:B------:R-:W-:Y:S01]  /*1a6d0*/  R2UR UR38, R14 ;  /* 0x000000000e2672ca */ /* 0x000fe200000e0000 */
[----:B------:R-:W-:Y:S01]  /*1a6e0*/  VIADD R14, R20, 0x2 ;  /* 0x00000002140e7836 */ /* 0x000fe20000000000 */
[----:B------:R-:W-:-:S02]  /*1a6f0*/  R2UR UR48, R10 ;  /* 0x000000000a3072ca */ /* 0x000fc400000e0000 */
[----:B------:R-:W-:Y:S01]  /*1a700*/  R2UR UR49, R11 ;  /* 0x000000000b3172ca */ /* 0x000fe200000e0000 */
[----:B0-----:R-:W-:Y:S01]  /*1a710*/  VIADD R92, R20, 0x4 ;  /* 0x00000004145c7836 */ /* 0x001fe20000000000 */
        /* <DEDUP_REMOVED lines=11> */
[----:B------:R-:W-:Y:S01]  /*1a7d0*/  WARPGROUP.ARRIVE ;  /* 0x00000000000079c5 */ /* 0x000fe20000000000 */
[----:B------:R-:W-:Y:S01]  /*1a7e0*/  VIADD R88, R20, 0x404 ;  /* 0x0000040414587836 */ /* 0x000fe20000000000 */
[----:B------:R-:W-:Y:S01]  /*1a7f0*/  R2UR UR6, R92 ;  /* 0x000000005c0672ca */ /* 0x000fe200000e0000 */
[----:B------:R-:W-:Y:S01]  /*1a800*/  VIADD R92, R20, 0x6 ;  /* 0x00000006145c7836 */ /* 0x000fe20000000000 */
[C---:B------:R-:W-:Y:S02]  /*1a810*/  R2UR UR15, R89.reuse ;  /* 0x00000000590f72ca */ /* 0x040fe400000e0000 */
[----:B------:R-:W-:Y:S01]  /*1a820*/  QGMMA.64x32x32.F32.E4M3.E4M3 R152, gdesc[UR28], RZ, !UPT, gsb0 ;  /* 0x006000001c9879f3 */ /* 0x000fe2000c0008ff */
[----:B------:R-:W-:Y:S01]  /*1a830*/  R2UR UR22, R88 ;  /* 0x00000000581672ca */ /* 0x000fe200000e0000 */
[----:B------:R-:W-:Y:S01]  /*1a840*/  VIADD R88, R20, 0x206 ;  /* 0x0000020614587836 */ /* 0x000fe20000000000 */
[----:B------:R-:W-:Y:S01]  /*1a850*/  R2UR UR23, R89 ;  /* 0x00000000591772ca */ /* 0x000fe200000e0000 */
[----:B------:R-:W-:Y:S01]  /*1a860*/  IMAD.MOV.U32 R89, RZ, RZ, 0x40000040 ;  /* 0x40000040ff597424 */ /* 0x000fe200078e00ff */
[----:B------:R-:W-:-:S02]  /*1a870*/  R2UR UR44, R10 ;  /* 0x000000000a2c72ca */ /* 0x000fc400000e0000 */
[----:B------:R-:W-:Y:S02]  /*1a880*/  R2UR UR45, R11 ;  /* 0x000000000b2d72ca */ /* 0x000fe400000e0000 */
        /* <DEDUP_REMOVED lines=33> */
[----:B------:R-:W-:Y:S01]  /*1aaa0*/  R2UR UR16, R6 ;  /* 0x00000000061072ca */ /* 0x000fe200000e0000 */
[----:B------:R-:W-:-:S02]  /*1aab0*/  WARPGROUP.DEPBAR.LE gsb0, 0x0 ;  /* 0x00008000000079c5 */ /* 0x000fc40000010000 */
[----:B------:R-:W-:Y:S01]  /*1aac0*/  WARPGROUP.ARRIVE ;  /* 0x00000000000079c5 */ /* 0x000fe20000000000 */
[C---:B------:R-:W-:Y:S02]  /*1aad0*/  R2UR UR17, R7.reuse ;  /* 0x00000000071172ca */ /* 0x040fe400000e0000 */
[----:B------:R-:W-:Y:S02]  /*1aae0*/  R2UR UR20, R6 ;  /* 0x00000000061472ca */ /* 0x000fe400000e0000 */
[----:B------:R-:W-:Y:S01]  /*1aaf0*/  R2UR UR21, R7 ;  /* 0x00000000071572ca */ /* 0x000fe200000e0000 */
[----:B------:R-:W-:Y:S01]  /*1ab00*/  QGMMA.64x32x32.F32.E4M3.E4M3 R136, gdesc[UR32], RZ, !UPT, gsb0 ;  /* 0x00600000208879f3 */ /* 0x000fe2000c0008ff */
[----:B------:R-:W-:Y:S02]  /*1ab10*/  R2UR UR34, R88 ;  /* 0x00000000582272ca */ /* 0x000fe400000e0000 */
[----:B------:R-:W-:Y:S02]  /*1ab20*/  R2UR UR35, R89 ;  /* 0x00000000592372ca */ /* 0x000fe400000e0000 */
[----:B------:R-:W-:-:S02]  /*1ab30*/  R2UR UR24, R4 ;  /* 0x00000000041872ca */ /* 0x000fc400000e0000 */
[----:B------:R-:W-:Y:S02]  /*1ab40*/  R2UR UR25, R5 ;  /* 0x00000000051972ca */ /* 0x000fe400000e0000 */
[----:B------:R-:W-:Y:S01]  /*1ab50*/  R2UR UR30, R14 ;  /* 0x000000000e1e72ca */ /* 0x000fe200000e0000 */
[----:B------:R-:W-:Y:S01]  /*1ab60*/  VIADD R14, R20, 0x306 ;  /* 0x00000306140e7836 */ /* 0x000fe20000000000 */
[----:B------:R-:W-:Y:S01]  /*1ab70*/  R2UR UR31, R15 ;  /* 0x000000000f1f72ca */ /* 0x000fe200000e0000 */
[----:B------:R-:W-:Y:S01]  /*1ab80*/  IMAD.MOV.U32 R15, RZ, RZ, 0x40000040 ;  /* 0x40000040ff0f7424 */ /* 0x000fe200078e00ff */
[----:B------:R-:W-:Y:S01]  /*1ab90*/  R2UR UR28, R4 ;  /* 0x00000000041c72ca */ /* 0x000fe200000e0000 */
[----:B------:R-:W-:Y:S01]  /*1aba0*/  VIADD R20, R20, 0x406 ;  /* 0x0000040614147836 */ /* 0x000fe20000000000 */
[----:B------:R-:W-:Y:S02]  /*1abb0*/  R2UR UR29, R5 ;  /* 0x00000000051d72ca */ /* 0x000fe400000e0000 */
[----:B------:R-:W-:-:S02]  /*1abc0*/  R2UR UR32, R4 ;  /* 0x00000000042072ca */ /* 0x000fc400000e0000 */
[----:B------:R-:W-:Y:S02]  /*1abd0*/  R2UR UR33, R5 ;  /* 0x00000000052172ca */ /* 0x000fe400000e0000 */
        /* <DEDUP_REMOVED lines=78> */
.L_x_9253:
[----:B------:R-:W-:Y:S01]  /*1b0c0*/  SHF.L.U32 R14, R223, 0x1f, RZ ;  /* 0x0000001fdf0e7819 */ /* 0x000fe200000006ff */
[----:B------:R-:W-:-:S04]  /*1b0d0*/  IMAD R15, R219, 0x8, R17 ;  /* 0x00000008db0f7824 */ /* 0x000fc800078e0211 */
[----:B------:R0:W1:Y:S01]  /*1b0e0*/  SYNCS.PHASECHK.TRANS64.TRYWAIT P1, [R15+URZ+0x22850], R14 ;  /* 0x0228500e0f0075a7 */ /* 0x000062000802017f */
[----:B------:R-:W-:Y:S05]  /*1b0f0*/  @!P0 BRA `(.L_x_9254) ;  /* 0x0000000000048947 */ /* 0x000fea0003800000 */
[----:B------:R-:W-:Y:S01]  /*1b100*/  BPT.TRAP 0x1 ;  /* 0x000000040000795c */ /* 0x000fe20000300000 */
.L_x_9254:
[----:B-1----:R-:W-:Y:S05]  /*1b110*/  @P1 BRA `(.L_x_9252) ;  /* 0x0000000000081947 */ /* 0x002fea0003800000 */
[----:B------:R-:W1:Y:S02]  /*1b120*/  SYNCS.PHASECHK.TRANS64.TRYWAIT P1, [R15+URZ+0x22850], R14 ;  /* 0x0228500e0f0075a7 */ /* 0x000e64000802017f */
[----:B-1----:R-:W-:Y:S05]  /*1b130*/  @!P1 BRA `(.L_x_9255) ;  /* 0x0000017400709947 */ /* 0x002fea0003800000 */
.L_x_9252:
        /* <DEDUP_REMOVED lines=46> */
.L_x_9256:
        /* <DEDUP_REMOVED lines=104> */
[----:B------:R-:W1:Y:S06]  /*1baa0*/  S2R R170, SR_CgaCtaId ;  /* 0x0000000000aa7919 */ /* 0x000e6c0000008800 */
[----:B------:R-:W3:Y:S01]  /*1bab0*/  MUFU.TANH R177, R177 ;  /* 0x000000b100b17308 */ /* 0x000ee20000002400 */
[----:B--2---:R-:W-:-:S07]  /*1bac0*/  FMNMX.FTZ R14, R163, R14, !PT ;  /* 0x0000000ea30e7209 */ /* 0x004fce0007810000 */
[----:B------:R-:W2:Y:S01]  /*1bad0*/  MUFU.TANH R165, R165 ;  /* 0x000000a500a57308 */ /* 0x000ea20000002400 */
[----:B0-----:R-:W-:-:S07]  /*1bae0*/  FMNMX.FTZ R138, R175, R138, !PT ;  /* 0x0000008aaf8a7209 */ /* 0x001fce0007810000 */
[----:B------:R-:W0:Y:S01]  /*1baf0*/  MUFU.TANH R167, R167 ;  /* 0x000000a700a77308 */ /* 0x000e220000002400 */
[----:B---3--:R-:W-:-:S07]  /*1bb00*/  FMNMX.FTZ R14, R177, R14, !PT ;  /* 0x0000000eb10e7209 */ /* 0x008fce0007810000 */
        /* <DEDUP_REMOVED lines=127> */
[----:B--2---:R-:W-:-:S05]  /*1c300*/  FMNMX.FTZ R138, R101, R138, !PT ;  /* 0x0000008a658a7209 */ /* 0x004fca0007810000 */
[----:B------:R-:W2:Y:S01]  /*1c310*/  SHFL.BFLY PT, R221, R138, 0x2, 0x1f ;  /* 0x0c401f008add7f89 */ /* 0x000ea200000e0000 */
[----:B0-----:R-:W-:-:S04]  /*1c320*/  FMNMX.FTZ R14, R102, R14, !PT ;  /* 0x0000000e660e7209 */ /* 0x001fc80007810000 */
[----:B---3--:R-:W-:-:S05]  /*1c330*/  FMNMX.FTZ R140, R103, R14, !PT ;  /* 0x0000000e678c7209 */ /* 0x008fca0007810000 */
[----:B------:R-:W0:Y:S01]  /*1c340*/  SHFL.BFLY PT, R14, R140, 0x2, 0x1f ;  /* 0x0c401f008c0e7f89 */ /* 0x000e2200000e0000 */
[----:B--2---:R-:W-:-:S05]  /*1c350*/  FMNMX.FTZ R142, R138, R221, !PT ;  /* 0x000000dd8a8e7209 */ /* 0x004fca0007810000 */
[----:B------:R-:W2:Y:S01]  /*1c360*/  SHFL.BFLY PT, R221, R142, 0x1, 0x1f ;  /* 0x0c201f008edd7f89 */ /* 0x000ea200000e0000 */
[----:B0-----:R-:W-:Y:S02]  /*1c370*/  FMNMX.FTZ R144, R140, R14, !PT ;  /* 0x0000000e8c907209 */ /* 0x001fe40007810000 */
[----:B------:R-:W0:Y:S03]  /*1c380*/  LDC R14, c[0x0][0x988] ;  /* 0x00026200ff0e7b82 */ /* 0x000e260000000800 */
[----:B------:R-:W3:Y:S01]  /*1c390*/  SHFL.BFLY PT, R220, R144, 0x1, 0x1f ;  /* 0x0c201f0090dc7f89 */ /* 0x000ee200000e0000 */
[----:B--2---:R-:W-:-:S05]  /*1c3a0*/  FMNMX.FTZ R221, R142, R221, !PT ;  /* 0x000000dd8edd7209 */ /* 0x004fca0007810000 */
[C---:B------:R-:W-:Y:S01]  /*1c3b0*/  FADD.FTZ R146, -R221.reuse, R206 ;  /* 0x000000cedd927221 */ /* 0x040fe20000010100 */
[----:B0-----:R-:W-:-:S03]  /*1c3c0*/  FFMA.FTZ R140, R221, R14, -8 ;  /* 0xc1000000dd8c7423 */ /* 0x001fc6000001000e */
[----:B------:R-:W-:Y:S01]  /*1c3d0*/  FMUL.FTZ R146, R146, R14 ;  /* 0x0000000e92927220 */ /* 0x000fe20000410000 */
[----:B---3--:R-:W-:Y:S01]  /*1c3e0*/  FMNMX.FTZ R220, R144, R220, !PT ;  /* 0x000000dc90dc7209 */ /* 0x008fe20007810000 */
[-CC-:B------:R-:W-:Y:S01]  /*1c3f0*/  FFMA.FTZ R142, R15, R14.reuse, -R140.reuse ;  /* 0x0000000e0f8e7223 */ /* 0x180fe2000001088c */
[----:B------:R-:W-:-:S01]  /*1c400*/  FFMA.FTZ R15, R21, R14, -R140 ;  /* 0x0000000e150f7223 */ /* 0x000fc2000001088c */
[-CC-:B------:R-:W-:Y:S01]  /*1c410*/  FFMA.FTZ R21, R155, R14.reuse, -R140.reuse ;  /* 0x0000000e9b157223 */ /* 0x180fe2000001088c */
[----:B------:R-:W-:-:S01]  /*1c420*/  FFMA.FTZ R155, R161, R14, -R140 ;  /* 0x0000000ea19b7223 */ /* 0x000fc2000001088c */
[C---:B------:R-:W-:Y:S01]  /*1c430*/  FADD.FTZ R138, -R220.reuse, R217 ;  /* 0x000000d9dc8a7221 */ /* 0x040fe20000010100 */
[----:B------:R-:W-:-:S01]  /*1c440*/  FFMA.FTZ R161, R220, R14, -8 ;  /* 0xc1000000dca17423 */ /* 0x000fc2000001000e */
[-CC-:B------:R-:W-:Y:S01]  /*1c450*/  FFMA.FTZ R144, R157, R14.reuse, -R140.reuse ;  /* 0x0000000e9d907223 */ /* 0x180fe2000001088c */
[----:B------:R-:W-:-:S01]  /*1c460*/  FFMA.FTZ R157, R165, R14, -R140 ;  /* 0x0000000ea59d7223 */ /* 0x000fc2000001088c */
[-C--:B------:R-:W-:Y:S01]  /*1c470*/  FMUL.FTZ R138, R138, R14.reuse ;  /* 0x0000000e8a8a7220 */ /* 0x080fe20000410000 */
[----:B------:R-:W-:-:S01]  /*1c480*/  FFMA.FTZ R165, R20, R14, -R161 ;  /* 0x0000000e14a57223 */ /* 0x000fc200000108a1 */
[-C--:B------:R-:W-:Y:S01]  /*1c490*/  FFMA.FTZ R20, R153, R14.reuse, -R161 ;  /* 0x0000000e99147223 */ /* 0x080fe200000108a1 */
        /* <DEDUP_REMOVED lines=9> */
[----:B0-----:R-:W-:-:S01]  /*1c530*/  FFMA.FTZ R146, R171, R14, -R140 ;  /* 0x0000000eab927223 */ /* 0x001fc2000001088c */
        /* <DEDUP_REMOVED lines=29> */
[----:B------:R-:W3:Y:S01]  /*1c710*/  MUFU.EX2 R15, R15 ;  /* 0x0000000f000f7308 */ /* 0x000ee20000000800 */
[----:B------:R-:W-:-:S01]  /*1c720*/  FFMA.FTZ R153, R159, R14, -R161 ;  /* 0x0000000e9f997223 */ /* 0x000fc200000108a1 */
[-CC-:B------:R-:W-:Y:S01]  /*1c730*/  FFMA.FTZ R158, R173, R14.reuse, -R161.reuse ;  /* 0x0000000ead9e7223 */ /* 0x180fe200000108a1 */
[----:B------:R-:W-:-:S01]  /*1c740*/  FFMA.FTZ R159, R163, R14, -R161 ;  /* 0x0000000ea39f7223 */ /* 0x000fc200000108a1 */
[----:B--2---:R-:W-:Y:S01]  /*1c750*/  FFMA.FTZ R12, R217, R12, R142 ;  /* 0x0000000cd90c7223 */ /* 0x004fe2000001008e */
[----:B0-----:R-:W-:-:S01]  /*1c760*/  FFMA.FTZ R3, R138, R3, R165 ;  /* 0x000000038a037223 */ /* 0x001fc200000100a5 */
        /* <DEDUP_REMOVED lines=11> */
[----:B---3--:R-:W-:-:S01]  /*1c820*/  FADD.FTZ R12, R15, R12 ;  /* 0x0000000c0f0c7221 */ /* 0x008fc20000010000 */
[-CC-:B------:R-:W-:Y:S01]  /*1c830*/  FFMA.FTZ R151, R151, R14.reuse, -R161.reuse ;  /* 0x0000000e97977223 */ /* 0x180fe200000108a1 */
[----:B------:R-:W-:-:S01]  /*1c840*/  FFMA.FTZ R122, R122, R14, -R161 ;  /* 0x0000000e7a7a7223 */ /* 0x000fc200000108a1 */
[-CC-:B------:R-:W-:Y:S01]  /*1c850*/  FFMA.FTZ R123, R123, R14.reuse, -R161.reuse ;  /* 0x0000000e7b7b7223 */ /* 0x180fe200000108a1 */
[----:B------:R-:W-:-:S01]  /*1c860*/  FFMA.FTZ R126, R126, R14, -R161 ;  /* 0x0000000e7e7e7223 */ /* 0x000fc200000108a1 */
[-CC-:B------:R-:W-:Y:S01]  /*1c870*/  FFMA.FTZ R127, R127, R14.reuse, -R161.reuse ;  /* 0x0000000e7f7f7223 */ /* 0x180fe200000108a1 */
[----:B------:R-:W-:-:S01]  /*1c880*/  FFMA.FTZ R130, R130, R14, -R161 ;  /* 0x0000000e82827223 */ /* 0x000fc200000108a1 */
        /* <DEDUP_REMOVED lines=16> */
[----:B------:R-:W4:Y:S01]  /*1c990*/  MUFU.EX2 R153, R153 ;  /* 0x0000009900997308 */ /* 0x000f220000000800 */
[----:B------:R-:W-:-:S01]  /*1c9a0*/  FFMA.FTZ R94, R94, R14, -R161 ;  /* 0x0000000e5e5e7223 */ /* 0x000fc200000108a1 */
[-CC-:B------:R-:W-:Y:S01]  /*1c9b0*/  FFMA.FTZ R95, R95, R14.reuse, -R161.reuse ;  /* 0x0000000e5f5f7223 */ /* 0x180fe200000108a1 */
[----:B------:R-:W-:-:S01]  /*1c9c0*/  FFMA.FTZ R98, R98, R14, -R161 ;  /* 0x0000000e62627223 */ /* 0x000fc200000108a1 */
[-CC-:B------:R-:W-:Y:S01]  /*1c9d0*/  FFMA.FTZ R99, R99, R14.reuse, -R161.reuse ;  /* 0x0000000e63637223 */ /* 0x180fe200000108a1 */
[----:B------:R-:W-:-:S01]  /*1c9e0*/  FFMA.FTZ R102, R102, R14, -R161 ;  /* 0x0000000e66667223 */ /* 0x000fc200000108a1 */
[----:B------:R-:W-:Y:S01]  /*1c9f0*/  FFMA.FTZ R103, R103, R14, -R161 ;  /* 0x0000000e67677223 */ /* 0x000fe200000108a1 */
[----:B--2---:R-:W-:-:S01]  /*1ca00*/  FADD.FTZ R161, R21, R12 ;  /* 0x0000000c15a17221 */ /* 0x004fc20000010000 */
[----:B------:R-:W2:Y:S01]  /*1ca10*/  MUFU.EX2 R146, R146 ;  /* 0x0000009200927308 */ /* 0x000ea20000000800 */
[----:B---3--:R-:W-:-:S01]  /*1ca20*/  FADD.FTZ R12, R140, R3 ;  /* 0x000000038c0c7221 */ /* 0x008fc20000010000 */
[----:B------:R-:W-:-:S02]  /*1ca30*/  IMAD R167, R190, 0x8, R17 ;  /* 0x00000008bea77824 */ /* 0x000fc400078e0211 */
[----:B0-----:R-:W-:-:S02]  /*1ca40*/  FADD.FTZ R161, R144, R161 ;  /* 0x000000a190a17221 */ /* 0x001fc40000010000 */
[----:B------:R-:W-:Y:S02]  /*1ca50*/  VIADD R167, R167, 0x22840 ;  /* 0x00022840a7a77836 */ /* 0x000fe40000000000 */
[----:B------:R-:W0:Y:S01]  /*1ca60*/  MUFU.EX2 R158, R158 ;  /* 0x0000009e009e7308 */ /* 0x000e220000000800 */
[----:B----4-:R-:W-:-:S02]  /*1ca70*/  FADD.FTZ R3, R153, R12 ;  /* 0x0000000c99037221 */ /* 0x010fc40000010000 */
[----:B-1----:R-:W-:-:S04]  /*1ca80*/  PRMT R167, R170, 0x654, R167 ;  /* 0x00000654aaa77816 */ /* 0x002fc800000000a7 */
[----:B------:R1:W-:Y:S01]  /*1ca90*/  SYNCS.ARRIVE.TRANS64.RED.A1T0 RZ, [R167+URZ], RZ ;  /* 0x000000ffa7ff79a7 */ /* 0x0003e2000810043f */
[----:B------:R-:W3:Y:S01]  /*1caa0*/  MUFU.EX2 R155, R155 ;  /* 0x0000009b009b7308 */ /* 0x000ee20000000800 */
[----:B--2---:R-:W-:-:S07]  /*1cab0*/  FADD.FTZ R12, R146, R161 ;  /* 0x000000a1920c7221 */ /* 0x004fce0000010000 */
[----:B------:R-:W2:Y:S01]  /*1cac0*/  MUFU.EX2 R159, R159 ;  /* 0x0000009f009f7308 */ /* 0x000ea20000000800 */
[----:B0-----:R-:W-:-:S07]  /*1cad0*/  FADD.FTZ R168, R158, R3 ;  /* 0x000000039ea87221 */ /* 0x001fce0000010000 */
[----:B------:R-:W0:Y:S01]  /*1cae0*/  MUFU.EX2 R148, R148 ;  /* 0x0000009400947308 */ /* 0x000e220000000800 */
[----:B---3--:R-:W-:-:S07]  /*1caf0*/  FADD.FTZ R3, R155, R12 ;  /* 0x0000000c9b037221 */ /* 0x008fce0000010000 */
        /* <DEDUP_REMOVED lines=133> */
[----:B--2---:R-:W-:-:S01]  /*1d350*/  FADD.FTZ R168, R102, R161 ;  /* 0x000000a166a87221 */ /* 0x004fc20000010000 */
[----:B0-----:R-:W-:-:S03]  /*1d360*/  FADD.FTZ R12, R101, R12 ;  /* 0x0000000c650c7221 */ /* 0x001fc60000010000 */
[----:B---3--:R-:W-:Y:S01]  /*1d370*/  FADD.FTZ R3, R103, R168 ;  /* 0x000000a867037221 */ /* 0x008fe20000010000 */
[----:B-1----:R-:W-:Y:S06]  /*1d380*/  @!P0 BRA `(.L_x_9257) ;  /* 0x0000000000048947 */ /* 0x002fec0003800000 */
[----:B------:R-:W-:Y:S01]  /*1d390*/  BPT.TRAP 0x1 ;  /* 0x000000040000795c */ /* 0x000fe20000300000 */
.L_x_9257:
[----:B------:R-:W-:Y:S01]  /*1d3a0*/  F2FP.SATFINITE.E4M3.F32.PACK_AB_MERGE_C R21, R144, R21, RZ ;  /* 0x000000159015723e */ /* 0x000fe200048070ff */
[-C--:B------:R-:W-:Y:S01]  /*1d3b0*/  FMUL.FTZ R24, R24, R217.reuse ;  /* 0x000000d918187220 */ /* 0x080fe20000410000 */
[----:B------:R-:W-:Y:S01]  /*1d3c0*/  ISETP.GT.AND P1, PT, R0, R218, PT ;  /* 0x000000da0000720c */ /* 0x000fe20003f24270 */
[-C--:B------:R-:W-:Y:S01]  /*1d3d0*/  FMUL.FTZ R25, R25, R217.reuse ;  /* 0x000000d919197220 */ /* 0x080fe20000410000 */
[----:B------:R-:W-:Y:S01]  /*1d3e0*/  F2FP.SATFINITE.E4M3.F32.PACK_AB_MERGE_C R184, R15, R142, R21 ;  /* 0x0000008e0fb8723e */ /* 0x000fe20004807015 */
[----:B------:R-:W-:Y:S01]  /*1d3f0*/  IMAD R15, R219, 0x8, R17 ;  /* 0x00000008db0f7824 */ /* 0x000fe200078e0211 */
[----:B------:R-:W-:Y:S01]  /*1d400*/  F2FP.SATFINITE.E4M3.F32.PACK_AB_MERGE_C R140, R153, R140, RZ ;  /* 0x0000008c998c723e */ /* 0x000fe200048070ff */
[-C--:B------:R-:W-:Y:S01]  /*1d410*/  FMUL.FTZ R28, R28, R217.reuse ;  /* 0x000000d91c1c7220 */ /* 0x080fe20000410000 */
        /* <DEDUP_REMOVED lines=8> */
[----:B------:R-:W-:Y:S01]  /*1d4a0*/  F2FP.SATFINITE.E4M3.F32.PACK_AB_MERGE_C R143, R143, R164, RZ ;  /* 0x000000a48f8f723e */ /* 0x000fe200048070ff */
[-C--:B------:R-:W-:Y:S01]  /*1d4b0*/  FMUL.FTZ R36, R36, R217.reuse ;  /* 0x000000d924247220 */ /* 0x080fe20000410000 */
[----:B------:R-:W-:Y:S01]  /*1d4c0*/  F2FP.SATFINITE.E4M3.F32.PACK_AB_MERGE_C R149, R149, R156, RZ ;  /* 0x0000009c9595723e */ /* 0x000fe200048070ff */
[----:B------:R0:W-:Y:S01]  /*1d4d0*/  SYNCS.ARRIVE.TRANS64.RED.A1T0 RZ, [R15+URZ], RZ ;  /* 0x000000ff0fff79a7 */ /* 0x0001e2000810043f */
        /* <DEDUP_REMOVED lines=93> */
[----:B------:R-:W-:Y:S01]  /*1dab0*/  IMAD.MOV.U32 R219, RZ, RZ, R190 ;  /* 0x000000ffffdb7224 */ /* 0x000fe200078e00be */
[----:B0-----:R-:W-:Y:S06]  /*1dac0*/  @P1 BRA `(.L_x_9258) ;  /* 0xffffffc800141947 */ /* 0x001fec000383ffff */
.L_x_9246:
[----:B------:R-:W-:-:S13]  /*1dad0*/  ISETP.GE.AND P1, PT, R0, R205, PT ;  /* 0x000000cd0000720c */ /* 0x000fda0003f26270 */
[----:B------:R-:W-:Y:S05]  /*1dae0*/  @!P1 BRA `(.L_x_9259) ;  /* 0x00000054003c9947 */ /* 0x000fea0003800000 */
[----:B------:R-:W-:Y:S02]  /*1daf0*/  IMAD.MOV.U32 R206, RZ, RZ, R220 ;  /* 0x000000ffffce7224 */ /* 0x000fe400078e00dc */
[----:B------:R-:W-:Y:S02]  /*1db00*/  IMAD.MOV.U32 R217, RZ, RZ, R221 ;  /* 0x000000ffffd97224 */ /* 0x000fe400078e00dd */
[----:B------:R-:W-:Y:S02]  /*1db10*/  IMAD.MOV.U32 R219, RZ, RZ, R192 ;  /* 0x000000ffffdb7224 */ /* 0x000fe400078e00c0 */
[----:B------:R-:W-:-:S07]  /*1db20*/  IMAD.MOV.U32 R218, RZ, RZ, R190 ;  /* 0x000000ffffda7224 */ /* 0x000fce00078e00be */
.L_x_9279:
        /* <DEDUP_REMOVED lines=8> */
.L_x_9261:
        /* <DEDUP_REMOVED lines=8> */
.L_x_9262:
[----:B------:R-:W-:Y:S04]  /*1dc30*/  BSSY B0, `(.L_x_9260) ;  /* 0x0000004000007945 */ /* 0x000fe80003800000 */
[----:B-1----:R-:W-:Y:S05]  /*1dc40*/  @P2 BRA `(.L_x_9263) ;  /* 0x0000000000082947 */ /* 0x002fea0003800000 */
[----:B------:R-:W1:Y:S02]  /*1dc50*/  SYNCS.PHASECHK.TRANS64.TRYWAIT P2, [R14+URZ+0x22830], R15 ;  /* 0x0228300f0e0075a7 */ /* 0x000e64000804017f */
[----:B-1----:R-:W-:Y:S05]  /*1dc60*/  @!P2 BRA `(.L_x_9264) ;  /* 0x0000014800b8a947 */ /* 0x002fea0003800000 */
.L_x_9263:
[----:B------:R-:W-:Y:S05]  /*1dc70*/  BSYNC B0 ;  /* 0x0000000000007941 */ /* 0x000fea0003800000 */
.L_x_9260:
        /* <DEDUP_REMOVED lines=197> */
.L_x_9266:
[----:B------:R-:W-:Y:S01]  /*1e8d0*/  SHF.L.U32 R14, R219, 0x1f, RZ ;  /* 0x0000001fdb0e7819 */ /* 0x000fe200000006ff */
[----:B------:R-:W-:-:S04]  /*1e8e0*/  IMAD R15, R218, 0x8, R17 ;  /* 0x00000008da0f7824 */ /* 0x000fc800078e0211 */
[----:B------:R0:W1:Y:S01]  /*1e8f0*/  SYNCS.PHASECHK.TRANS64.TRYWAIT P1, [R15+URZ+0x22850], R14 ;  /* 0x0228500e0f0075a7 */ /* 0x000062000802017f */
[----:B------:R-:W-:Y:S05]  /*1e900*/  @!P0 BRA `(.L_x_9267) ;  /* 0x0000000000048947 */ /* 0x000fea0003800000 */
[----:B------:R-:W-:Y:S01]  /*1e910*/  BPT.TRAP 0x1 ;  /* 0x000000040000795c */ /* 0x000fe20000300000 */
.L_x_9267:
[----:B-1----:R-:W-:Y:S05]  /*1e920*/  @P1 BRA `(.L_x_9265) ;  /* 0x0000000000081947 */ /* 0x002fea0003800000 */
[----:B------:R-:W1:Y:S02]  /*1e930*/  SYNCS.PHASECHK.TRANS64.TRYWAIT P1, [R15+URZ+0x22850], R14 ;  /* 0x0228500e0f0075a7 */ /* 0x000e64000802017f */
[----:B-1----:R-:W-:Y:S05]  /*1e940*/  @!P1 BRA `(.L_x_9268) ;  /* 0x0000013c00949947 */ /* 0x002fea0003800000 */
.L_x_9265:
        /* <DEDUP_REMOVED lines=46> */
.L_x_9269:
        /* <DEDUP_REMOVED lines=8> */
[----:B------:R-:W2:Y:S01]  /*1ecb0*/  LDC R175, c[0x0][0x9e4] ;  /* 0x00027900ffaf7b82 */ /* 0x000ea20000000800 */
        /* <DEDUP_REMOVED lines=36> */
[----:B------:R-:W3:Y:S01]  /*1ef00*/  @P1 LDC R20, c[0x0][0x450] ;  /* 0x00011400ff141b82 */ /* 0x000ee20000000800 */
        /* <DEDUP_REMOVED lines=13> */
[----:B------:R-:W-:Y:S01]  /*1efe0*/  IMAD R102, R0, -0xa0, RZ ;  /* 0xffffff6000667824 */ /* 0x000fe200078e02ff */
[----:B------:R-:W-:Y:S01]  /*1eff0*/  R2UR UR4, R204 ;  /* 0x00000000cc0472ca */ /* 0x000fe200000e0000 */
[----:B0-----:R-:W-:Y:S01]  /*1f000*/  @P1 IMAD.HI.U32 R15, R14, R15, RZ ;  /* 0x0000000f0e0f1227 */ /* 0x001fe200078e00ff */
[----:B------:R-:W0:Y:S01]  /*1f010*/  MUFU.TANH R21, R21 ;  /* 0x0000001500157308 */ /* 0x000e220000002400 */
[----:B------:R-:W-:-:S02]  /*1f020*/  ULDC UR5, c[0x0][0x9e0] ;  /* 0x0002780000057ab9 */ /* 0x000fc40000000800 */
[----:B------:R-:W-:Y:S01]  /*1f030*/  IMAD.IADD R99, R102, 0x1, -R200 ;  /* 0x0000000166637824 */ /* 0x000fe200078e0ac8 */
[----:B---3--:R-:W-:Y:S01]  /*1f040*/  @P1 SHF.R.U32.HI R14, RZ, R20, R15 ;  /* 0x00000014ff0e1219 */ /* 0x008fe2000001160f */
        /* <DEDUP_REMOVED lines=23> */
[----:B------:R-:W3:Y:S01]  /*1f1c0*/  SHFL.IDX PT, R173, R14, RZ, 0x1c1f ;  /* 0x001c1fff0ead7589 */ /* 0x000ee200000e0000 */
[----:B------:R-:W-:Y:S01]  /*1f1d0*/  FMUL.FTZ R161, R2, R164 ;  /* 0x000000a402a17220 */ /* 0x000fe20000410000 */
[----:B------:R-:W-:Y:S02]  /*1f1e0*/  VIADD R88, R88, 0x22840 ;  /* 0x0002284058587836 */ /* 0x000fe40000000000 */
[C---:B------:R-:W-:Y:S01]  /*1f1f0*/  FMUL.FTZ R164, R2.reuse, R167 ;  /* 0x000000a702a47220 */ /* 0x040fe20000410000 */
[C---:B------:R-:W-:Y:S01]  /*1f200*/  FMUL.FTZ R167, R2.reuse, R92 ;  /* 0x0000005c02a77220 */ /* 0x040fe20000410000 */
[C---:B------:R-:W-:Y:S01]  /*1f210*/  FMUL.FTZ R92, R2.reuse, R94 ;  /* 0x0000005e025c7220 */ /* 0x040fe20000410000 */
[----:B------:R-:W-:Y:S01]  /*1f220*/  FMUL.FTZ R94, R2, R98 ;  /* 0x00000062025e7220 */ /* 0x000fe20000410000 */
[----:B-1----:R-:W-:Y:S01]  /*1f230*/  PRMT R88, R224, 0x654, R88 ;  /* 0x00000654e0587816 */ /* 0x002fe20000000058 */
[----:B------:R-:W-:Y:S01]  /*1f240*/  FMUL.FTZ R98, R2, R103 ;  /* 0x0000006702627220 */ /* 0x000fe20000410000 */
[----:B--2---:R-:W-:Y:S01]  /*1f250*/  ISETP.GE.AND P1, PT, R175, 0x1, PT ;  /* 0x00000001af00780c */ /* 0x004fe20003f26270 */
[----:B------:R-:W1:Y:S01]  /*1f260*/  MUFU.TANH R15, R15 ;  /* 0x0000000f000f7308 */ /* 0x000e620000002400 */
[----:B------:R2:W-:Y:S07]  /*1f270*/  SYNCS.ARRIVE.TRANS64.RED.A1T0 RZ, [R88+URZ], RZ ;  /* 0x000000ff58ff79a7 */ /* 0x0005ee000810043f */
[----:B------:R-:W4:Y:S01]  /*1f280*/  MUFU.TANH R20, R20 ;  /* 0x0000001400147308 */ /* 0x000f220000002400 */
[----:B--2---:R-:W-:-:S04]  /*1f290*/  IADD3 R88, -R200, 0x1, R102 ;  /* 0x00000001c8587810 */ /* 0x004fc80007ffe166 */
[----:B------:R-:W-:-:S03]  /*1f2a0*/  IADD3 R88, -R197, R88, R199 ;  /* 0x00000058c5587210 */ /* 0x000fc60007ffe1c7 */
[----:B------:R-:W2:Y:S02]  /*1f2b0*/  MUFU.TANH R152, R152 ;  /* 0x0000009800987308 */ /* 0x000ea40000002400 */
[C---:B------:R-:W-:Y:S02]  /*1f2c0*/  VIADD R103, R88.reuse, UR5 ;  /* 0x0000000558677c36 */ /* 0x040fe40008000000 */
[----:B------:R-:W-:Y:S02]  /*1f2d0*/  VIADD R170, R88, UR4 ;  /* 0x0000000458aa7c36 */ /* 0x000fe40008000000 */
[--C-:B---3--:R-:W-:Y:S02]  /*1f2e0*/  IMAD.IADD R171, R103, 0x1, R173.reuse ;  /* 0x0000000167ab7824 */ /* 0x108fe400078e02ad */
[----:B------:R-:W3:Y:S01]  /*1f2f0*/  MUFU.TANH R153, R153 ;  /* 0x0000009900997308 */ /* 0x000ee20000002400 */
        /* <DEDUP_REMOVED lines=90> */
.L_x_9272:
[----:B------:R-:W-:Y:S02]  /*1f8a0*/  ULDC UR4, c[0x0][0x9e4] ;  /* 0x0002790000047ab9 */ /* 0x000fe40000000800 */
[----:B------:R-:W-:-:S05]  /*1f8b0*/  IMAD.U32 R174, RZ, RZ, UR4 ;  /* 0x00000004ffae7e24 */ /* 0x000fca000f8e00ff */
[----:B------:R-:W-:-:S13]  /*1f8c0*/  ISETP.NE.AND P1, PT, R174, 0x1, PT ;  /* 0x00000001ae00780c */ /* 0x000fda0003f25270 */
[----:B------:R-:W1:Y:S02]  /*1f8d0*/  @P1 LDC.64 R88, c[0x0][0x9e8] ;  /* 0x00027a00ff581b82 */ /* 0x000e640000000a00 */
[----:B-1----:R-:W-:-:S05]  /*1f8e0*/  @P1 IMAD.HI.U32 R88, R173, R88, RZ ;  /* 0x00000058ad581227 */ /* 0x002fca00078e00ff */
[----:B------:R-:W-:-:S07]  /*1f8f0*/  @P1 SHF.R.U32.HI R173, RZ, R89, R88 ;  /* 0x00000059ffad1219 */ /* 0x000fce0000011658 */
.L_x_9273:
[----:B------:R-:W-:Y:S05]  /*1f900*/  BSYNC B0 ;  /* 0x0000000000007941 */ /* 0x000fea0003800000 */
.L_x_9271:
[----:B------:R-:W-:-:S05]  /*1f910*/  IMAD R173, R173, R174, R99 ;  /* 0x000000aeadad7224 */ /* 0x000fca00078e0263 */
[----:B------:R-:W-:Y:S02]  /*1f920*/  VIADDMNMX R171, R173, R174, R171, PT ;  /* 0x000000aeadab7246 */ /* 0x000fe400038001ab */
[----:B------:R-:W-:-:S07]  /*1f930*/  VIMNMX R172, R172, R173, !PT ;  /* 0x000000adacac7248 */ /* 0x000fce0007fe0100 */
.L_x_9270:
[C---:B------:R-:W-:Y:S01]  /*1f940*/  ISETP.GE.AND P1, PT, R102.reuse, 0x2, PT ;  /* 0x000000026600780c */ /* 0x040fe20003f26270 */
[----:B------:R-:W1:Y:S01]  /*1f950*/  SHFL.IDX PT, R14, R14, 0x1, 0x1c1f ;  /* 0x003c1f000e0e7f89 */ /* 0x000e6200000e0000 */
[----:B------:R-:W-:Y:S02]  /*1f960*/  ISETP.GE.AND P3, PT, R102, 0x9, PT ;  /* 0x000000096600780c */ /* 0x000fe40003f66270 */
[----:B------:R-:W-:Y:S02]  /*1f970*/  ISETP.GT.AND P2, PT, R172, 0x1, !P1 ;  /* 0x00000001ac00780c */ /* 0x000fe40004f44270 */
[----:B------:R-:W-:Y:S02]  /*1f980*/  LOP3.LUT R16, R16, 0xfffffffd, RZ, 0xc0, !PT ;  /* 0xfffffffd10107812 */ /* 0x000fe400078ec0ff */
[----:B------:R-:W-:Y:S02]  /*1f990*/  ISETP.LT.OR P2, PT, R171, 0x2, P2 ;  /* 0x00000002ab00780c */ /* 0x000fe40001741670 */
[----:B------:R-:W-:-:S02]  /*1f9a0*/  LOP3.LUT R22, R22, 0xfffffffd, RZ, 0xc0, !PT ;  /* 0xfffffffd16167812 */ /* 0x000fc400078ec0ff */
[----:B------:R-:W-:Y:S02]  /*1f9b0*/  FSEL R20, R20, -INF , !P2 ;  /* 0xff80000014147808 */ /* 0x000fe40005000000 */
        /* <DEDUP_REMOVED lines=13> */
[----:B0-----:R-:W-:Y:S02]  /*1fa90*/  FSEL R154, R154, -INF , !P2 ;  /* 0xff8000009a9a7808 */ /* 0x001fe40005000000 */
        /* <DEDUP_REMOVED lines=226> */
.L_x_9276:
[----:B------:R-:W-:Y:S02]  /*208c0*/  ULDC UR4, c[0x0][0x9e4] ;  /* 0x0002790000047ab9 */ /* 0x000fe40000000800 */
[----:B------:R-:W-:-:S05]  /*208d0*/  IMAD.U32 R102, RZ, RZ, UR4 ;  /* 0x00000004ff667e24 */ /* 0x000fca000f8e00ff */
[----:B------:R-:W-:-:S13]  /*208e0*/  ISETP.NE.AND P6, PT, R102, 0x1, PT ;  /* 0x000000016600780c */ /* 0x000fda0003fc5270 */
[----:B------:R-:W0:Y:S02]  /*208f0*/  @P6 LDC.64 R14, c[0x0][0x9e8] ;  /* 0x00027a00ff0e6b82 */ /* 0x000e240000000a00 */
[----:B0-----:R-:W-:-:S05]  /*20900*/  @P6 IMAD.HI.U32 R14, R89, R14, RZ ;  /* 0x0000000e590e6227 */ /* 0x001fca00078e00ff */
[----:B------:R-:W-:-:S07]  /*20910*/  @P6 SHF.R.U32.HI R89, RZ, R15, R14 ;  /* 0x0000000fff596219 */ /* 0x000fce000001160e */
.L_x_9277:
[----:B------:R-:W-:Y:S05]  /*20920*/  BSYNC B0 ;  /* 0x0000000000007941 */ /* 0x000fea0003800000 */
.L_x_9275:
[----:B------:R-:W-:-:S05]  /*20930*/  IMAD R89, R89, R102, R99 ;  /* 0x0000006659597224 */ /* 0x000fca00078e0263 */
[----:B------:R-:W-:Y:S02]  /*20940*/  VIADDMNMX R103, R89, R102, R103, PT ;  /* 0x0000006659677246 */ /* 0x000fe40003800167 */
[----:B------:R-:W-:-:S07]  /*20950*/  VIMNMX R170, R170, R89, !PT ;  /* 0x00000059aaaa7248 */ /* 0x000fce0007fe0100 */
.L_x_9274:
        /* <DEDUP_REMOVED lines=97> */
[----:B------:R-:W-:Y:S02]  /*20f70*/  ISETP.GT.AND P2, PT, R170, 0x89, !P2 ;  /* 0x00000089aa00780c */ /* 0x000fe40005744270 */
[C---:B------:R-:W-:Y:S02]  /*20f80*/  ISETP.LT.OR P1, PT, R103.reuse, 0x3a, P1 ;  /* 0x0000003a6700780c */ /* 0x040fe40000f21670 */
[----:B------:R-:W-:Y:S02]  /*20f90*/  ISETP.LT.OR P2, PT, R103, 0x8a, P2 ;  /* 0x0000008a6700780c */ /* 0x000fe40001741670 */
[----:B------:R-:W-:Y:S02]  /*20fa0*/  FSEL R149, R149, -INF , !P1 ;  /* 0xff80000095957808 */ /* 0x000fe40004800000 */
[----:B------:R-:W-:-:S02]  /*20fb0*/  LOP3.LUT P1, RZ, R16, 0x800000, RZ, 0xc0, !PT ;  /* 0x0080000010ff7812 */ /* 0x000fc4000782c0ff */
[----:B------:R-:W-:Y:S02]  /*20fc0*/  FSEL R93, R93, -INF , !P2 ;  /* 0xff8000005d5d7808 */ /* 0x000fe40005000000 */
[C---:B------:R-:W-:Y:S02]  /*20fd0*/  ISETP.GT.AND P1, PT, R170.reuse, 0x40, !P1 ;  /* 0x00000040aa00780c */ /* 0x040fe40004f24270 */
[C---:B------:R-:W-:Y:S02]  /*20fe0*/  ISETP.GT.AND P3, PT, R170.reuse, 0x90, !P3 ;  /* 0x00000090aa00780c */ /* 0x040fe40005f64270 */
[----:B------:R-:W-:Y:S02]  /*20ff0*/  ISETP.LT.OR P1, PT, R103, 0x41, P1 ;  /* 0x000000416700780c */ /* 0x000fe40000f21670 */
[----:B------:R-:W-:Y:S02]  /*21000*/  ISETP.GT.AND P4, PT, R170, 0x91, !P4 ;  /* 0x00000091aa00780c */ /* 0x000fe40006784270 */
[----:B------:R-:W-:-:S02]  /*21010*/  FSEL R181, R120, -INF , !P1 ;  /* 0xff80000078b57808 */ /* 0x000fc40004800000 */
[----:B------:R-:W-:Y:S02]  /*21020*/  LOP3.LUT P1, RZ, R16, 0x400000, RZ, 0xc0, !PT ;  /* 0x0040000010ff7812 */ /* 0x000fe4000782c0ff */
[C---:B------:R-:W-:Y:S02]  /*21030*/  ISETP.GT.AND P5, PT, R170.reuse, 0x98, !P5 ;  /* 0x00000098aa00780c */ /* 0x040fe40006fa4270 */
[----:B------:R-:W-:Y:S02]  /*21040*/  ISETP.GT.AND P1, PT, R170, 0x41, !P1 ;  /* 0x00000041aa00780c */ /* 0x000fe40004f24270 */
[C---:B------:R-:W-:Y:S02]  /*21050*/  ISETP.LT.OR P3, PT, R103.reuse, 0x91, P3 ;  /* 0x000000916700780c */ /* 0x040fe40001f61670 */
[C---:B------:R-:W-:Y:S02]  /*21060*/  ISETP.LT.OR P1, PT, R103.reuse, 0x42, P1 ;  /* 0x000000426700780c */ /* 0x040fe40000f21670 */
[----:B------:R-:W-:-:S02]  /*21070*/  ISETP.LT.OR P4, PT, R103, 0x92, P4 ;  /* 0x000000926700780c */ /* 0x000fc40002781670 */
[----:B------:R-:W-:Y:S02]  /*21080*/  FSEL R121, R121, -INF , !P1 ;  /* 0xff80000079797808 */ /* 0x000fe40004800000 */
[----:B------:R-:W-:Y:S02]  /*21090*/  LOP3.LUT P1, RZ, R16, 0x200000, RZ, 0xc0, !PT ;  /* 0x0020000010ff7812 */ /* 0x000fe4000782c0ff */
[C---:B------:R-:W-:Y:S02]  /*210a0*/  ISETP.LT.OR P5, PT, R103.reuse, 0x99, P5 ;  /* 0x000000996700780c */ /* 0x040fe40002fa1670 */
[----:B------:R-:W-:Y:S02]  /*210b0*/  ISETP.GT.AND P1, PT, R170, 0x48, !P1 ;  /* 0x00000048aa00780c */ /* 0x000fe40004f24270 */
[----:B------:R-:W-:Y:S02]  /*210c0*/  FSEL R94, R94, -INF , !P3 ;  /* 0xff8000005e5e7808 */ /* 0x000fe40005800000 */
[----:B------:R-:W-:-:S02]  /*210d0*/  ISETP.LT.OR P1, PT, R103, 0x49, P1 ;  /* 0x000000496700780c */ /* 0x000fc40000f21670 */
[----:B------:R-:W-:Y:S02]  /*210e0*/  FSEL R95, R95, -INF , !P4 ;  /* 0xff8000005f5f7808 */ /* 0x000fe40006000000 */
        /* <DEDUP_REMOVED lines=25> */
[----:B------:R-:W-:Y:S02]  /*21280*/  LOP3.LUT P1, RZ, R16, 0x4000, RZ, 0xc0, !PT ;  /* 0x0000400010ff7812 */ /* 0x000fe4000782c0ff */
[----:B------:R-:W-:Y:S02]  /*21290*/  FMNMX.FTZ R104, R101, R14, !PT ;  /* 0x0000000e65687209 */ /* 0x000fe40007810000 */
[----:B------:R-:W-:Y:S01]  /*212a0*/  ISETP.GT.AND P1, PT, R170, 0x61, !P1 ;  /* 0x00000061aa00780c */ /* 0x000fe20004f24270 */
[----:B------:R-:W0:Y:S02]  /*212b0*/  LDC R14, c[0x0][0x988] ;  /* 0x00026200ff0e7b82 */ /* 0x000e240000000800 */
[----:B------:R-:W1:Y:S01]  /*212c0*/  SHFL.BFLY PT, R221, R104, 0x2, 0x1f ;  /* 0x0c401f0068dd7f89 */ /* 0x000e6200000e0000 */
[----:B------:R-:W-:-:S04]  /*212d0*/  ISETP.LT.OR P1, PT, R103, 0x62, P1 ;  /* 0x000000626700780c */ /* 0x000fc80000f21670 */
[----:B------:R-:W-:Y:S02]  /*212e0*/  FSEL R105, R105, -INF , !P1 ;  /* 0xff80000069697808 */ /* 0x000fe40004800000 */
[----:B------:R-:W-:-:S04]  /*212f0*/  LOP3.LUT P1, RZ, R16, 0x2000, RZ, 0xc0, !PT ;  /* 0x0000200010ff7812 */ /* 0x000fc8000782c0ff */
[----:B------:R-:W-:-:S04]  /*21300*/  ISETP.GT.AND P1, PT, R170, 0x68, !P1 ;  /* 0x00000068aa00780c */ /* 0x000fc80004f24270 */
[----:B------:R-:W-:-:S04]  /*21310*/  ISETP.LT.OR P1, PT, R103, 0x69, P1 ;  /* 0x000000696700780c */ /* 0x000fc80000f21670 */
[----:B------:R-:W-:Y:S02]  /*21320*/  FSEL R223, R106, -INF , !P1 ;  /* 0xff8000006adf7808 */ /* 0x000fe40004800000 */
[----:B------:R-:W-:Y:S02]  /*21330*/  LOP3.LUT P1, RZ, R16, 0x1000, RZ, 0xc0, !PT ;  /* 0x0000100010ff7812 */ /* 0x000fe4000782c0ff */
[----:B-1----:R-:W-:Y:S02]  /*21340*/  FMNMX.FTZ R106, R104, R221, !PT ;  /* 0x000000dd686a7209 */ /* 0x002fe40007810000 */
[----:B------:R-:W-:-:S03]  /*21350*/  ISETP.GT.AND P1, PT, R170, 0x69, !P1 ;  /* 0x00000069aa00780c */ /* 0x000fc60004f24270 */
        /* <DEDUP_REMOVED lines=10> */
[----:B0-----:R-:W-:Y:S01]  /*21400*/  FFMA.FTZ R102, R221, R14, -8 ;  /* 0xc1000000dd667423 */ /* 0x001fe2000001000e */
        /* <DEDUP_REMOVED lines=20> */
[----:B------:R-:W-:Y:S02]  /*21550*/  ISETP.LT.OR P1, PT, R103, 0x89, P1 ;  /* 0x000000896700780c */ /* 0x000fe40000f21670 */
[----:B------:R-:W-:Y:S02]  /*21560*/  ISETP.GT.AND P2, PT, R170, 0x99, !P6 ;  /* 0x00000099aa00780c */ /* 0x000fe40007744270 */
[----:B------:R-:W-:-:S02]  /*21570*/  FSEL R92, R92, -INF , !P1 ;  /* 0xff8000005c5c7808 */ /* 0x000fc40004800000 */
[----:B------:R-:W-:Y:S02]  /*21580*/  LOP3.LUT P1, RZ, R16, 0x1, RZ, 0xc0, !PT ;  /* 0x0000000110ff7812 */ /* 0x000fe4000782c0ff */
[C---:B------:R-:W-:Y:S02]  /*21590*/  ISETP.LT.OR P2, PT, R103.reuse, 0x9a, P2 ;  /* 0x0000009a6700780c */ /* 0x040fe40001741670 */
[----:B------:R-:W-:Y:S02]  /*215a0*/  ISETP.GT.AND P1, PT, R170, RZ, !P1 ;  /* 0x000000ffaa00720c */ /* 0x000fe40004f24270 */
[----:B------:R-:W-:Y:S02]  /*215b0*/  FSEL R98, R98, -INF , !P2 ;  /* 0xff80000062627808 */ /* 0x000fe40005000000 */
[----:B------:R-:W-:-:S04]  /*215c0*/  ISETP.LT.OR P1, PT, R103, 0x1, P1 ;  /* 0x000000016700780c */ /* 0x000fc80000f21670 */
[----:B------:R-:W-:Y:S02]  /*215d0*/  FSEL R21, R21, -INF , !P1 ;  /* 0xff80000015157808 */ /* 0x000fe40004800000 */
[----:B------:R-:W-:Y:S02]  /*215e0*/  FSETP.NEU.FTZ.AND P1, PT, R221, -INF , PT ;  /* 0xff800000dd00780b */ /* 0x000fe40003f3d000 */
        /* <DEDUP_REMOVED lines=15> */
[----:B------:R-:W-:Y:S01]  /*216e0*/  MUFU.EX2 R122, R140 ;  /* 0x0000008c007a7308 */ /* 0x000fe20000000800 */
        /* <DEDUP_REMOVED lines=12> */
[----:B0-----:R-:W-:Y:S01]  /*217b0*/  FMNMX.FTZ R130, R173, R126, !PT ;  /* 0x0000007ead827209 */ /* 0x001fe20007810000 */
[-CC-:B------:R-:W-:Y:S01]  /*217c0*/  FFMA.FTZ R150, R150, R14.reuse, -R102.reuse ;  /* 0x0000000e96967223 */ /* 0x180fe20000010866 */
        /* <DEDUP_REMOVED lines=9> */
[----:B0-----:R-:W-:-:S01]  /*21860*/  FFMA.FTZ R144, R109, R14, -R102 ;  /* 0x0000000e6d907223 */ /* 0x001fc20000010866 */
        /* <DEDUP_REMOVED lines=32> */
[----:B0-----:R-:W-:-:S04]  /*21a70*/  FMNMX.FTZ R165, R111, R138, !PT ;  /* 0x0000008a6fa57209 */ /* 0x001fc80007810000 */
        /* <DEDUP_REMOVED lines=10> */
[----:B------:R-:W-:Y:S01]  /*21b20*/  FSEL R165, R97, -INF , !P5 ;  /* 0xff80000061a57808 */ /* 0x000fe20006800000 */
[----:B------:R-:W-:Y:S01]  /*21b30*/  MUFU.EX2 R141, R141 ;  /* 0x0000008d008d7308 */ /* 0x000fe20000000800 */
[----:B------:R-:W-:-:S04]  /*21b40*/  FMNMX.FTZ R108, R95, R108, !PT ;  /* 0x0000006c5f6c7209 */ /* 0x000fc80007810000 */
[----:B------:R-:W-:-:S03]  /*21b50*/  FMNMX.FTZ R109, R165, R108, !PT ;  /* 0x0000006ca56d7209 */ /* 0x000fc60007810000 */
[----:B------:R0:W-:Y:S01]  /*21b60*/  MUFU.EX2 R97, R142 ;  /* 0x0000008e00617308 */ /* 0x0001e20000000800 */
[----:B------:R-:W-:Y:S01]  /*21b70*/  FMNMX.FTZ R138, R98, R109, !PT ;  /* 0x0000006d628a7209 */ /* 0x000fe20007810000 */
[-CC-:B------:R-:W-:Y:S01]  /*21b80*/  FFMA.FTZ R109, R112, R14.reuse, -R102.reuse ;  /* 0x0000000e706d7223 */ /* 0x180fe20000010866 */
[----:B------:R-:W-:-:S01]  /*21b90*/  FFMA.FTZ R112, R113, R14, -R102 ;  /* 0x0000000e71707223 */ /* 0x000fc20000010866 */
[-CC-:B------:R-:W-:Y:S01]  /*21ba0*/  FFMA.FTZ R113, R116, R14.reuse, -R102.reuse ;  /* 0x0000000e74717223 */ /* 0x180fe20000010866 */
[----:B------:R-:W-:-:S01]  /*21bb0*/  FFMA.FTZ R116, R117, R14, -R102 ;  /* 0x0000000e75747223 */ /* 0x000fc20000010866 */
[----:B------:R-:W1:Y:S01]  /*21bc0*/  SHFL.BFLY PT, R140, R138, 0x2, 0x1f ;  /* 0x0c401f008a8c7f89 */ /* 0x000e6200000e0000 */
[----:B------:R-:W-:-:S01]  /*21bd0*/  FFMA.FTZ R117, R118, R14, -R102 ;  /* 0x0000000e76757223 */ /* 0x000fc20000010866 */
[-CC-:B------:R-:W-:Y:S01]  /*21be0*/  FFMA.FTZ R118, R119, R14.reuse, -R102.reuse ;  /* 0x0000000e77767223 */ /* 0x180fe20000010866 */
[----:B------:R-:W-:-:S01]  /*21bf0*/  FFMA.FTZ R119, R167, R14, -R102 ;  /* 0x0000000ea7777223 */ /* 0x000fc20000010866 */
[-CC-:B------:R-:W-:Y:S01]  /*21c00*/  FFMA.FTZ R167, R169, R14.reuse, -R102.reuse ;  /* 0x0000000ea9a77223 */ /* 0x180fe20000010866 */
[----:B------:R-:W-:-:S01]  /*21c10*/  FFMA.FTZ R169, R101, R14, -R102 ;  /* 0x0000000e65a97223 */ /* 0x000fc20000010866 */
[----:B------:R2:W-:Y:S08]  /*21c20*/  MUFU.EX2 R108, R144 ;  /* 0x00000090006c7308 */ /* 0x0005f00000000800 */
[----:B------:R-:W-:Y:S08]  /*21c30*/  MUFU.EX2 R145, R145 ;  /* 0x0000009100917308 */ /* 0x000ff00000000800 */
[----:B------:R-:W-:Y:S01]  /*21c40*/  MUFU.EX2 R151, R151 ;  /* 0x0000009700977308 */ /* 0x000fe20000000800 */
[----:B-1----:R-:W-:Y:S01]  /*21c50*/  FMNMX.FTZ R140, R138, R140, !PT ;  /* 0x0000008c8a8c7209 */ /* 0x002fe20007810000 */
[----:B------:R-:W-:Y:S01]  /*21c60*/  FFMA.FTZ R138, R168, R14, -R102 ;  /* 0x0000000ea88a7223 */ /* 0x000fe20000010866 */
[----:B------:R-:W-:-:S03]  /*21c70*/  FSEL R102, R221, RZ, P1 ;  /* 0x000000ffdd667208 */ /* 0x000fc60000800000 */
[----:B------:R-:W1:Y:S02]  /*21c80*/  SHFL.BFLY PT, R220, R140, 0x1, 0x1f ;  /* 0x0c201f008cdc7f89 */ /* 0x000e6400000e0000 */
[----:B------:R-:W-:Y:S01]  /*21c90*/  MUFU.EX2 R124, R124 ;  /* 0x0000007c007c7308 */ /* 0x000fe20000000800 */
[----:B------:R-:W-:-:S04]  /*21ca0*/  FADD.FTZ R101, -R102, R217 ;  /* 0x000000d966657221 */ /* 0x000fc80000010100 */
[----:B------:R-:W-:-:S03]  /*21cb0*/  FMUL.FTZ R101, R101, R14 ;  /* 0x0000000e65657220 */ /* 0x000fc60000410000 */
[----:B------:R-:W-:Y:S08]  /*21cc0*/  MUFU.EX2 R125, R125 ;  /* 0x0000007d007d7308 */ /* 0x000ff00000000800 */
[----:B------:R-:W3:Y:S01]  /*21cd0*/  MUFU.EX2 R101, R101 ;  /* 0x0000006500657308 */ /* 0x000ee20000000800 */
[----:B-1----:R-:W-:-:S07]  /*21ce0*/  FMNMX.FTZ R220, R140, R220, !PT ;  /* 0x000000dc8cdc7209 */ /* 0x002fce0007810000 */
[----:B------:R-:W-:Y:S01]  /*21cf0*/  MUFU.EX2 R128, R128 ;  /* 0x0000008000807308 */ /* 0x000fe20000000800 */
[C---:B------:R-:W-:Y:S01]  /*21d00*/  FSETP.NEU.FTZ.AND P1, PT, R220.reuse, -INF , PT ;  /* 0xff800000dc00780b */ /* 0x040fe20003f3d000 */
[----:B------:R-:W-:-:S06]  /*21d10*/  FFMA.FTZ R102, R220, R14, -8 ;  /* 0xc1000000dc667423 */ /* 0x000fcc000001000e */
[----:B------:R-:W-:Y:S01]  /*21d20*/  MUFU.EX2 R129, R129 ;  /* 0x0000008100817308 */ /* 0x000fe20000000800 */
[----:B------:R-:W-:-:S05]  /*21d30*/  FSEL R102, R102, RZ, P1 ;  /* 0x000000ff66667208 */ /* 0x000fca0000800000 */
[-CC-:B0-----:R-:W-:Y:S01]  /*21d40*/  FFMA.FTZ R142, R89, R14.reuse, -R102.reuse ;  /* 0x0000000e598e7223 */ /* 0x181fe20000010866 */
        /* <DEDUP_REMOVED lines=8> */
[----:B--2---:R-:W-:-:S01]  /*21dd0*/  FFMA.FTZ R144, R99, R14, -R102 ;  /* 0x0000000e63907223 */ /* 0x004fc20000010866 */
[-C--:B------:R-:W-:Y:S01]  /*21de0*/  FFMA.FTZ R99, R163, R14.reuse, -R102 ;  /* 0x0000000ea3637223 */ /* 0x080fe20000010866 */
[----:B------:R-:W-:Y:S01]  /*21df0*/  FMUL.FTZ R123, R159, R14 ;  /* 0x0000000e9f7b7220 */ /* 0x000fe20000410000 */
[----:B---3--:R-:W-:Y:S01]  /*21e00*/  FFMA.FTZ R159, R101, R12, R88 ;  /* 0x0000000c659f7223 */ /* 0x008fe20000010058 */
        /* <DEDUP_REMOVED lines=69> */
[----:B------:R-:W1:Y:S02]  /*22260*/  MUFU.EX2 R147, R147 ;  /* 0x0000009300937308 */ /* 0x000e640000000800 */
[----:B------:R-:W-:-:S04]  /*22270*/  FADD.FTZ R3, R141, R12 ;  /* 0x0000000c8d037221 */ /* 0x000fc80000010000 */
[----:B------:R-:W-:Y:S02]  /*22280*/  FADD.FTZ R12, R130, R3 ;  /* 0x00000003820c7221 */ /* 0x000fe40000010000 */
[----:B------:R-:W3:Y:S02]  /*22290*/  MUFU.EX2 R154, R154 ;  /* 0x0000009a009a7308 */ /* 0x000ee40000000800 */
[----:B------:R-:W-:-:S04]  /*222a0*/  FADD.FTZ R3, R145, R12 ;  /* 0x0000000c91037221 */ /* 0x000fc80000010000 */
[----:B------:R-:W-:Y:S02]  /*222b0*/  FADD.FTZ R12, R136, R3 ;  /* 0x00000003880c7221 */ /* 0x000fe40000010000 */
[----:B------:R-:W4:Y:S08]  /*222c0*/  MUFU.EX2 R149, R149 ;  /* 0x0000009500957308 */ /* 0x000f300000000800 */
[----:B------:R0:W-:Y:S08]  /*222d0*/  MUFU.EX2 R162, R105 ;  /* 0x0000006900a27308 */ /* 0x0001f00000000800 */
[----:B------:R-:W5:Y:S01]  /*222e0*/  MUFU.EX2 R155, R155 ;  /* 0x0000009b009b7308 */ /* 0x000f620000000800 */
[----:B0-----:R-:W-:-:S04]  /*222f0*/  FADD.FTZ R105, R143, R166 ;  /* 0x000000a68f697221 */ /* 0x001fc80000010000 */
[----:B--2---:R-:W-:-:S03]  /*22300*/  FADD.FTZ R166, R152, R105 ;  /* 0x0000006998a67221 */ /* 0x004fc60000010000 */
[----:B------:R-:W0:Y:S01]  /*22310*/  MUFU.EX2 R156, R156 ;  /* 0x0000009c009c7308 */ /* 0x000e220000000800 */
[----:B-1----:R-:W-:-:S04]  /*22320*/  FADD.FTZ R105, R147, R166 ;  /* 0x000000a693697221 */ /* 0x002fc80000010000 */
[----:B---3--:R-:W-:Y:S01]  /*22330*/  FADD.FTZ R168, R154, R105 ;  /* 0x000000699aa87221 */ /* 0x008fe20000010000 */
[----:B------:R-:W-:-:S02]  /*22340*/  FADD.FTZ R105, R151, R12 ;  /* 0x0000000c97697221 */ /* 0x000fc40000010000 */
[----:B------:R-:W1:Y:S01]  /*22350*/  MUFU.EX2 R121, R121 ;  /* 0x0000007900797308 */ /* 0x000e620000000800 */
[----:B----4-:R-:W-:-:S04]  /*22360*/  FADD.FTZ R168, R149, R168 ;  /* 0x000000a895a87221 */ /* 0x010fc80000010000 */
[----:B-----5:R-:W-:Y:S01]  /*22370*/  FADD.FTZ R3, R155, R168 ;  /* 0x000000a89b037221 */ /* 0x020fe20000010000 */
        /* <DEDUP_REMOVED lines=27> */
[----:B-1----:R-:W-:-:S04]  /*22530*/  FADD.FTZ R168, R135, R168 ;  /* 0x000000a887a87221 */ /* 0x002fc80000010000 */
[----:B------:R-:W-:-:S03]  /*22540*/  FADD.FTZ R3, R97, R168 ;  /* 0x000000a861037221 */ /* 0x000fc60000010000 */
        /* <DEDUP_REMOVED lines=53> */
.L_x_9278:
[----:B------:R-:W-:Y:S01]  /*228a0*/  F2FP.SATFINITE.E4M3.F32.PACK_AB_MERGE_C R21, R142, R21, RZ ;  /* 0x000000158e15723e */ /* 0x000fe200048070ff */
[----:B------:R-:W-:Y:S01]  /*228b0*/  FMUL.FTZ R24, R24, R101 ;  /* 0x0000006518187220 */ /* 0x000fe20000410000 */
[----:B------:R-:W-:Y:S01]  /*228c0*/  ISETP.GT.AND P1, PT, R0, R205, PT ;  /* 0x000000cd0000720c */ /* 0x000fe20003f24270 */
[----:B------:R-:W-:Y:S01]  /*228d0*/  FMUL.FTZ R25, R25, R101 ;  /* 0x0000006519197220 */ /* 0x000fe20000410000 */
        /* <DEDUP_REMOVED lines=11> */
[----:B------:R-:W-:Y:S01]  /*22990*/  FMUL.FTZ R33, R33, R101 ;  /* 0x0000006521217220 */ /* 0x000fe20000410000 */
        /* <DEDUP_REMOVED lines=98> */
[----:B------:R-:W-:Y:S01]  /*22fc0*/  IMAD.MOV.U32 R185, RZ, RZ, R21 ;  /* 0x000000ffffb97224 */ /* 0x000fe200078e0015 */
[----:B0-----:R-:W-:Y:S06]  /*22fd0*/  @P1 BRA `(.L_x_9279) ;  /* 0xffffffa800d41947 */ /* 0x001fec000383ffff */
.L_x_9259:
[----:B------:R-:W-:Y:S05]  /*22fe0*/  WARPSYNC.ALL ;  /* 0x0000000000007948 */ /* 0x000fea0003800000 */
[----:B------:R-:W-:Y:S06]  /*22ff0*/  BAR.ARV 0x8, 0x180 ;  /* 0x0206000000007b1d */ /* 0x000fec0000002000 */
[----:B------:R-:W-:Y:S05]  /*23000*/  @!P0 BRA `(.L_x_9280) ;  /* 0x0000000000048947 */ /* 0x000fea0003800000 */
[----:B------:R-:W-:Y:S01]  /*23010*/  BPT.TRAP 0x1 ;  /* 0x000000040000795c */ /* 0x000fe20000300000 */
.L_x_9280:
[----:B------:R-:W-:Y:S01]  /*23020*/  IMAD R11, R190, 0x8, R17 ;  /* 0x00000008be0b7824 */ /* 0x000fe200078e0211 */
[----:B------:R-:W-:-:S04]  /*23030*/  SHF.L.U32 R0, R192, 0x1f, RZ ;  /* 0x0000001fc0007819 */ /* 0x000fc800000006ff */
[----:B------:R0:W1:Y:S01]  /*23040*/  SYNCS.PHASECHK.TRANS64.TRYWAIT P1, [R11+URZ+0x22850], R0 ;  /* 0x022850000b0075a7 */ /* 0x000062000802017f */
[----:B------:R-:W-:Y:S05]  /*23050*/  @!P0 BRA `(.L_x_9281) ;  /* 0x0000000000048947 */ /* 0x000fea0003800000 */
[----:B------:R-:W-:Y:S01]  /*23060*/  BPT.TRAP 0x1 ;  /* 0x000000040000795c */ /* 0x000fe20000300000 */
.L_x_9281:
[----:B------:R-:W-:-:S05]  /*23070*/  VIADD R17, R17, 0x400 ;  /* 0x0000040011117836 */ /* 0x000fca0000000000 */
[----:B------:R-:W-:-:S04]  /*23080*/  SHF.R.U32.HI R17, RZ, 0x4, R17 ;  /* 0x00000004ff117819 */ /* 0x000fc80000011611 */
[----:B------:R-:W-:-:S04]  /*23090*/  LOP3.LUT R17, R17, 0x3fff, RZ, 0xc0, !PT ;  /* 0x00003fff11117812 */ /* 0x000fc800078ec0ff */
[----:B------:R-:W-:Y:S01]  /*230a0*/  LOP3.LUT R17, R17, 0x10000, RZ, 0xfc, !PT ;  /* 0x0001000011117812 */ /* 0x000fe200078efcff */
[----:B-1----:R-:W-:Y:S06]  /*230b0*/  @P1 BRA `(.L_x_9282) ;  /* 0x0000000000081947 */ /* 0x002fec0003800000 */
[----:B------:R-:W1:Y:S02]  /*230c0*/  SYNCS.PHASECHK.TRANS64.TRYWAIT P1, [R11+URZ+0x22850], R0 ;  /* 0x022850000b0075a7 */ /* 0x000e64000802017f */
[----:B-1----:R-:W-:Y:S05]  /*230d0*/  @!P1 BRA `(.L_x_9283) ;  /* 0x000000f400c49947 */ /* 0x002fea0003800000 */
.L_x_9282:
[----:B------:R-:W-:Y:S01]  /*230e0*/  IMAD R4, R190, 0x500, R17 ;  /* 0x00000500be047824 */ /* 0x000fe200078e0211 */
[----:B------:R-:W-:Y:S05]  /*230f0*/  WARPSYNC.ALL ;  /* 0x0000000000007948 */ /* 0x000fea0003800000 */
[----:B------:R-:W-:Y:S01]  /*23100*/  IMAD.MOV.U32 R5, RZ, RZ, -0x3ffffff0 ;  /* 0xc0000010ff057424 */ /* 0x000fe200078e00ff */
[C---:B------:R-:W-:Y:S01]  /*23110*/  R2UR UR6, R4.reuse ;  /* 0x00000000040672ca */ /* 0x040fe200000e0000 */
[----:B------:R-:W-:Y:S01]  /*23120*/  WARPGROUP.ARRIVE ;  /* 0x00000000000079c5 */ /* 0x000fe20000000000 */
[C---:B------:R-:W-:Y:S01]  /*23130*/  VIADD R6, R4.reuse, 0x100 ;  /* 0x0000010004067836 */ /* 0x040fe20000000000 */
[----:B------:R-:W-:Y:S01]  /*23140*/  ULDC.64 UR4, c[0x0][0x9a0] ;  /* 0x0002680000047ab9 */ /* 0x000fe20000000a00 */
[----:B------:R-:W-:Y:S01]  /*23150*/  R2UR UR7, R5 ;  /* 0x00000000050772ca */ /* 0x000fe200000e0000 */
[----:B------:R-:W-:Y:S01]  /*23160*/  IMAD.MOV.U32 R7, RZ, RZ, -0x3ffffff0 ;  /* 0xc0000010ff077424 */ /* 0x000fe200078e00ff */
[----:B------:R-:W-:Y:S01]  /*23170*/  ISETP.NE.U32.AND P1, PT, RZ, UR4, PT ;  /* 0x00000004ff007c0c */ /* 0x000fe2000bf25070 */
[----:B------:R-:W-:-:S02]  /*23180*/  VIADD R20, R4, 0x200 ;  /* 0x0000020004147836 */ /* 0x000fc40000000000 */
[----:B------:R-:W-:Y:S01]  /*23190*/  IMAD.MOV.U32 R21, RZ, RZ, -0x3ffffff0 ;  /* 0xc0000010ff157424 */ /* 0x000fe200078e00ff */
[----:B------:R-:W-:-:S07]  /*231a0*/  ISETP.NE.AND.EX P1, PT, RZ, UR5, PT, P1 ;  /* 0x00000005ff007c0c */ /* 0x000fce000bf25310 */
[----:B------:R-:W-:Y:S01]  /*231b0*/  QGMMA.64x128x32.F32.E4M3.E4M3 R24, R184, gdesc[UR4], R24, gsb0 ;  /* 0x01e00004b8187df3 */ /* 0x000fe20008000818 */
[----:B------:R-:W-:Y:S02]  /*231c0*/  R2UR UR6, R6 ;  /* 0x00000000060672ca */ /* 0x000fe400000e0000 */
[----:B------:R-:W-:-:S03]  /*231d0*/  R2UR UR7, R7 ;  /* 0x00000000070772ca */ /* 0x000fc600000e0000 */
[----:B------:R-:W0:Y:S01]  /*231e0*/  @P1 LDC.64 R6, c[0x0][0x9c8] ;  /* 0x00027200ff061b82 */ /* 0x000e220000000a00 */
[----:B------:R-:W-:-:S07]  /*231f0*/  @P1 SHF.R.S32.HI R5, RZ, 0x1f, R207 ;  /* 0x0000001fff051819 */ /* 0x000fce00000114cf */
[----:B------:R-:W2:Y:S01]  /*23200*/  @P1 LDC.64 R8, c[0x0][0x9d0] ;  /* 0x00027400ff081b82 */ /* 0x000ea20000000a00 */
[----:B01----:R-:W-:-:S04]  /*23210*/  @P1 IMAD R0, R5, R6, RZ ;  /* 0x0000000605001224 */ /* 0x003fc800078e02ff */
[C---:B------:R-:W-:Y:S02]  /*23220*/  @P1 IMAD R5, R207.reuse, R7, R0 ;  /* 0x00000007cf051224 */ /* 0x040fe400078e0200 */
[----:B------:R-:W-:-:S04]  /*23230*/  @P1 IMAD.WIDE.U32 R6, R207, R6, RZ ;  /* 0x00000006cf061225 */ /* 0x000fc800078e00ff */
[----:B------:R-:W-:Y:S02]  /*23240*/  @P1 IMAD.IADD R7, R7, 0x1, R5 ;  /* 0x0000000107071824 */ /* 0x000fe400078e0205 */
[----:B------:R-:W-:Y:S02]  /*23250*/  IMAD.MOV.U32 R0, RZ, RZ, 0x3f800000 ;  /* 0x3f800000ff007424 */ /* 0x000fe400078e00ff */
        /* <DEDUP_REMOVED lines=17> */
[----:B------:R-:W-:Y:S02]  /*23370*/  VIADD R4, R4, 0x400 ;  /* 0x0000040004047836 */ /* 0x000fe40000000000 */
[----:B------:R-:W-:Y:S01]  /*23380*/  IMAD.MOV.U32 R5, RZ, RZ, -0x3ffffff0 ;  /* 0xc0000010ff057424 */ /* 0x000fe200078e00ff */
[----:B------:R-:W1:Y:S01]  /*23390*/  SHFL.BFLY PT, R7, R12, 0x2, 0x1f ;  /* 0x0c401f000c077f89 */ /* 0x000e6200000e0000 */
[----:B------:R-:W-:Y:S02]  /*233a0*/  WARPGROUP.DEPBAR.LE gsb0, 0x0 ;  /* 0x00008000000079c5 */ /* 0x000fe40000010000 */
[----:B------:R-:W-:-:S06]  /*233b0*/  WARPGROUP.ARRIVE ;  /* 0x00000000000079c5 */ /* 0x000fcc0000000000 */
[----:B------:R-:W-:Y:S01]  /*233c0*/  QGMMA.64x128x32.F32.E4M3.E4M3 R24, R172, gdesc[UR4], R24, gsb0 ;  /* 0x01e00004ac187df3 */ /* 0x000fe20008000818 */
[----:B------:R-:W-:Y:S02]  /*233d0*/  R2UR UR6, R4 ;  /* 0x00000000040672ca */ /* 0x000fe400000e0000 */
[----:B------:R-:W-:Y:S01]  /*233e0*/  R2UR UR7, R5 ;  /* 0x00000000050772ca */ /* 0x000fe200000e0000 */
[----:B------:R-:W3:Y:S01]  /*233f0*/  SHFL.BFLY PT, R4, R3, 0x2, 0x1f ;  /* 0x0c401f0003047f89 */ /* 0x000ee200000e0000 */
[----:B-1----:R-:W-:-:S05]  /*23400*/  FADD.FTZ R7, R7, R12 ;  /* 0x0000000c07077221 */ /* 0x002fca0000010000 */
[----:B------:R-:W1:Y:S01]  /*23410*/  SHFL.BFLY PT, R2, R7, 0x1, 0x1f ;  /* 0x0c201f0007027f89 */ /* 0x000e6200000e0000 */
[----:B---3--:R-:W-:-:S05]  /*23420*/  FADD.FTZ R4, R4, R3 ;  /* 0x0000000304047221 */ /* 0x008fca0000010000 */
[----:B------:R-:W0:Y:S01]  /*23430*/  SHFL.BFLY PT, R5, R4, 0x1, 0x1f ;  /* 0x0c201f0004057f89 */ /* 0x000e2200000e0000 */
[----:B-1----:R-:W-:-:S05]  /*23440*/  FADD.FTZ R6, R7, R2 ;  /* 0x0000000207067221 */ /* 0x002fca0000010000 */
[C---:B------:R-:W-:Y:S01]  /*23450*/  FSETP.NE.FTZ.AND P1, PT, R6.reuse, RZ, PT ;  /* 0x000000ff0600720b */ /* 0x040fe20003f35000 */
[----:B------:R-:W-:Y:S01]  /*23460*/  FMUL.FTZ R10, R6, 0.00390625 ;  /* 0x3b800000060a7820 */ /* 0x000fe20000410000 */
[----:B------:R-:W-:-:S04]  /*23470*/  IMAD.MOV.U32 R3, RZ, RZ, RZ ;  /* 0x000000ffff037224 */ /* 0x000fc800078e00ff */
[----:B------:R-:W-:Y:S01]  /*23480*/  FSETP.NE.FTZ.AND P2, PT, R10, RZ, PT ;  /* 0x000000ff0a00720b */ /* 0x000fe20003f55000 */
[----:B0-----:R-:W-:-:S04]  /*23490*/  FADD.FTZ R8, R4, R5 ;  /* 0x0000000504087221 */ /* 0x001fc80000010000 */
[----:B------:R-:W-:Y:S02]  /*234a0*/  FMUL.FTZ R12, R8, 0.00390625 ;  /* 0x3b800000080c7820 */ /* 0x000fe40000410000 */
[----:B------:R-:W-:Y:S03]  /*234b0*/  @P1 MUFU.RCP R3, R6 ;  /* 0x0000000600031308 */ /* 0x000fe60000001000 */
[----:B------:R-:W-:Y:S01]  /*234c0*/  FSETP.NE.FTZ.AND P3, PT, R12, RZ, PT ;  /* 0x000000ff0c00720b */ /* 0x000fe20003f75000 */
[----:B------:R-:W-:Y:S02]  /*234d0*/  WARPGROUP.DEPBAR.LE gsb0, 0x0 ;  /* 0x00008000000079c5 */ /* 0x000fe40000010000 */
[----:B------:R-:W-:-:S06]  /*234e0*/  WARPGROUP.ARRIVE ;  /* 0x00000000000079c5 */ /* 0x000fcc0000000000 */
[----:B------:R-:W-:Y:S01]  /*234f0*/  QGMMA.64x128x32.F32.E4M3.E4M3 R24, R168, gdesc[UR4], R24, gsb0 ;  /* 0x01e00004a8187df3 */ /* 0x000fe20008000818 */
[----:B------:R-:W-:Y:S01]  /*23500*/  FSETP.NE.FTZ.AND P1, PT, R8, RZ, PT ;  /* 0x000000ff0800720b */ /* 0x000fe20003f35000 */
[----:B------:R-:W-:Y:S01]  /*23510*/  IMAD.MOV.U32 R7, RZ, RZ, RZ ;  /* 0x000000ffff077224 */ /* 0x000fe200078e00ff */
[----:B------:R-:W0:Y:S08]  /*23520*/  @P2 MUFU.LG2 R5, R10 ;  /* 0x0000000a00052308 */ /* 0x000e300000000c00 */
[----:B------:R-:W1:Y:S08]  /*23530*/  @P3 MUFU.LG2 R4, R12 ;  /* 0x0000000c00043308 */ /* 0x000e700000000c00 */
[----:B------:R-:W3:Y:S01]  /*23540*/  @P1 MUFU.RCP R7, R8 ;  /* 0x0000000800071308 */ /* 0x000ee20000001000 */
[C---:B------:R-:W-:Y:S01]  /*23550*/  @P2 FMUL.FTZ R2, R14.reuse, 0.69314718246459960938 ;  /* 0x3f3172180e022820 */ /* 0x040fe20000410000 */
[----:B------:R-:W-:Y:S01]  /*23560*/  @P3 FMUL.FTZ R14, R14, 0.69314718246459960938 ;  /* 0x3f3172180e0e3820 */ /* 0x000fe20000410000 */
[----:B0-----:R-:W-:Y:S01]  /*23570*/  @P2 FMUL.FTZ R5, R5, 0.69314718246459960938 ;  /* 0x3f31721805052820 */ /* 0x001fe20000410000 */
        /* <DEDUP_REMOVED lines=10> */
.L_x_9284:
[----:B------:R-:W0:Y:S01]  /*23620*/  S2R R3, SR_CgaCtaId ;  /* 0x0000000000037919 */ /* 0x000e220000008800 */
[----:B------:R-:W-:Y:S02]  /*23630*/  VIADD R190, R190, 0x1 ;  /* 0x00000001bebe7836 */ /* 0x000fe40000000000 */
[-C--:B------:R-:W-:Y:S01]  /*23640*/  FMUL.FTZ R96, R40, R4.reuse ;  /* 0x0000000428607220 */ /* 0x080fe20000410000 */
[----:B------:R-:W-:Y:S02]  /*23650*/  VIADD R2, R11, 0x22860 ;  /* 0x000228600b027836 */ /* 0x000fe40000000000 */
        /* <DEDUP_REMOVED lines=66> */
[-C--:B0-----:R-:W-:Y:S01]  /*23a80*/  FMUL.FTZ R3, R86, R7.reuse ;  /* 0x0000000756037220 */ /* 0x081fe20000410000 */
[----:B------:R-:W-:Y:S01]  /*23a90*/  FMUL.FTZ R9, R83, R7 ;  /* 0x0000000753097220 */ /* 0x000fe20000410000 */
[----:B------:R-:W-:Y:S01]  /*23aa0*/  LOP3.LUT R192, R192, R5, RZ, 0x3c, !PT ;  /* 0x00000005c0c07212 */ /* 0x000fe200078e3cff */
[----:B------:R-:W-:Y:S01]  /*23ab0*/  VIADD R228, R228, 0x1 ;  /* 0x00000001e4e47836 */ /* 0x000fe20000000000 */
[----:B------:R-:W-:-:S07]  /*23ac0*/  SEL R190, R190, RZ, P1 ;  /* 0x000000ffbebe7207 */ /* 0x000fce0000800000 */
.L_x_9169:
[----:B------:R-:W-:Y:S05]  /*23ad0*/  WARPSYNC.ALL ;  /* 0x0000000000007948 */ /* 0x000fea0003800000 */
[----:B------:R-:W1:Y:S01]  /*23ae0*/  S2R R4, SR_CgaCtaId ;  /* 0x0000000000047919 */ /* 0x000e620000008800 */
[----:B------:R-:W-:Y:S01]  /*23af0*/  BAR.SYNC.DEFER_BLOCKING 0x5, 0x180 ;  /* 0x0146000000007b1d */ /* 0x000fe20000010000 */
[----:B------:R-:W-:Y:S02]  /*23b00*/  ISETP.NE.AND P1, PT, R226, RZ, PT ;  /* 0x000000ffe200720c */ /* 0x000fe40003f25270 */
[----:B------:R-:W-:-:S03]  /*23b10*/  MOV R17, 0x400 ;  /* 0x0000040000117802 */ /* 0x000fc60000000f00 */
[----:B------:R-:W-:Y:S08]  /*23b20*/  BSSY B0, `(.L_x_9285) ;  /* 0x00003fa000007945 */ /* 0x000ff00003800000 */
[----:B------:R-:W2:Y:S01]  /*23b30*/  @!P1 LDC R226, c[0x0][0xad4] ;  /* 0x0002b500ffe29b82 */ /* 0x000ea20000000800 */
[----:B-1----:R-:W-:-:S05]  /*23b40*/  LEA R17, R4, R17, 0x18 ;  /* 0x0000001104117211 */ /* 0x002fca00078ec0ff */
[----:B------:R1:W3:Y:S02]  /*23b50*/  LDS.128 R204, [R17+0x228d0] ;  /* 0x0228d00011cc7984 */ /* 0x0002e40000000c00 */
[----:B------:R-:W-:Y:S06]  /*23b60*/  BAR.ARV 0x4, 0x180 ;  /* 0x0106000000007b1d */ /* 0x000fec0000002000 */
[----:B------:R-:W-:Y:S05]  /*23b70*/  @P0 BRA `(.L_x_9286) ;  /* 0x0000003000ac0947 */ /* 0x000fea0003800000 */
[----:B------:R-:W4:Y:S01]  /*23b80*/  LDL R11, [R1+0x30] ;  /* 0x00003000010b7983 */ /* 0x000f220000100800 */
[----:B------:R-:W-:Y:S01]  /*23b90*/  ULDC.64 UR4, c[0x4][0xa8] ;  /* 0x01002a0000047ab9 */ /* 0x000fe20000000a00 */
[----:B0-----:R-:W0:Y:S01]  /*23ba0*/  S2R R10, SR_TID.X ;  /* 0x00000000000a7919 */ /* 0x001e220000002100 */
[----:B------:R-:W1:Y:S01]  /*23bb0*/  S2R R14, SR_SWINHI ;  /* 0x00000000000e7919 */ /* 0x000e620000002f00 */
[----:B0-----:R-:W-:Y:S01]  /*23bc0*/  IMAD.SHL.U32 R4, R10, 0x4, RZ ;  /* 0x000000040a047824 */ /* 0x001fe200078e00ff */
[----:B------:R-:W-:Y:S02]  /*23bd0*/  MOV R62, R17 ;  /* 0x00000011003e7202 */ /* 0x000fe40000000f00 */
[----:B-1----:R-:W-:Y:S02]  /*23be0*/  MOV R63, R14 ;  /* 0x0000000e003f7202 */ /* 0x002fe40000000f00 */
        /* <DEDUP_REMOVED lines=8> */
[----:B------:R-:W-:Y:S01]  /*23c70*/  SEL R13, R2, R29, P0 ;  /* 0x0000001d020d7207 */ /* 0x000fe20000000000 */
[----:B------:R-:W-:Y:S01]  /*23c80*/  UMOV UR4, 0xffffffff ;  /* 0xffffffff00047882 */ /* 0x000fe20000000000 */
[----:B------:R-:W-:Y:S01]  /*23c90*/  SEL R2, R29, R2, P0 ;  /* 0x000000021d027207 */ /* 0x000fe20000000000 */
[----:B----4-:R-:W-:-:S03]  /*23ca0*/  IMAD.WIDE R36, R11, 0x2, R62 ;  /* 0x000000020b247825 */ /* 0x010fc600078e023e */
[C---:B------:R-:W-:Y:S02]  /*23cb0*/  IADD3 R35, P5, R36.reuse, 0x4060, RZ ;  /* 0x0000406024237810 */ /* 0x040fe40007fbe0ff */
[C---:B------:R-:W-:Y:S02]  /*23cc0*/  IADD3 R31, P1, R36.reuse, 0x4040, RZ ;  /* 0x00004040241f7810 */ /* 0x040fe40007f3e0ff */
[----:B------:R-:W-:Y:S02]  /*23cd0*/  IADD3 R11, P2, R36, 0x4020, RZ ;  /* 0x00004020240b7810 */ /* 0x000fe40007f5e0ff */
[----:B------:R-:W-:Y:S02]  /*23ce0*/  LOP3.LUT R34, R35, 0x380, RZ, 0xc0, !PT ;  /* 0x0000038023227812 */ /* 0x000fe400078ec0ff */
[----:B------:R-:W-:Y:S02]  /*23cf0*/  LOP3.LUT R30, R31, 0x380, RZ, 0xc0, !PT ;  /* 0x000003801f1e7812 */ /* 0x000fe400078ec0ff */
[----:B------:R-:W-:-:S02]  /*23d00*/  LOP3.LUT R28, R11, 0x380, RZ, 0xc0, !PT ;  /* 0x000003800b1c7812 */ /* 0x000fc400078ec0ff */
[----:B0-----:R-:W-:Y:S02]  /*23d10*/  IADD3 R5, P3, R36, 0x4000, RZ ;  /* 0x0000400024057810 */ /* 0x001fe40007f7e0ff */
[----:B------:R-:W-:Y:S02]  /*23d20*/  SHF.R.U64 R34, R34, 0x3, RZ ;  /* 0x0000000322227819 */ /* 0x000fe400000012ff */
[----:B------:R-:W-:Y:S02]  /*23d30*/  SHF.R.U64 R30, R30, 0x3, RZ ;  /* 0x000000031e1e7819 */ /* 0x000fe400000012ff */
[----:B------:R-:W-:Y:S02]  /*23d40*/  SHF.R.U64 R28, R28, 0x3, RZ ;  /* 0x000000031c1c7819 */ /* 0x000fe400000012ff */
[----:B-----5:R-:W-:Y:S02]  /*23d50*/  LOP3.LUT R24, R5, 0x380, RZ, 0xc0, !PT ;  /* 0x0000038005187812 */ /* 0x020fe400078ec0ff */
[----:B------:R-:W-:Y:S01]  /*23d60*/  LOP3.LUT R34, R34, R35, RZ, 0x3c, !PT ;  /* 0x0000002322227212 */ /* 0x000fe200078e3cff */
[--C-:B------:R-:W-:Y:S01]  /*23d70*/  IMAD.X R35, RZ, RZ, R37.reuse, P5 ;  /* 0x000000ffff237224 */ /* 0x100fe200028e0625 */
[----:B------:R-:W-:Y:S01]  /*23d80*/  LOP3.LUT R30, R30, R31, RZ, 0x3c, !PT ;  /* 0x0000001f1e1e7212 */ /* 0x000fe200078e3cff */
[----:B------:R-:W-:Y:S01]  /*23d90*/  IMAD.X R31, RZ, RZ, R37, P1 ;  /* 0x000000ffff1f7224 */ /* 0x000fe200008e0625 */
[----:B------:R-:W-:-:S02]  /*23da0*/  LOP3.LUT R28, R28, R11, RZ, 0x3c, !PT ;  /* 0x0000000b1c1c7212 */ /* 0x000fc400078e3cff */
[----:B------:R-:W-:Y:S02]  /*23db0*/  SHF.R.U64 R24, R24, 0x3, RZ ;  /* 0x0000000318187819 */ /* 0x000fe400000012ff */
        /* <DEDUP_REMOVED lines=8> */
[----:B------:R-:W-:Y:S02]  /*23e40*/  SHF.R.U64 R14, R14, 0x3, RZ ;  /* 0x000000030e0e7819 */ /* 0x000fe400000012ff */
[----:B------:R-:W-:Y:S02]  /*23e50*/  SHF.R.U64 R10, R10, 0x3, RZ ;  /* 0x000000030a0a7819 */ /* 0x000fe400000012ff */
[----:B------:R-:W-:-:S02]  /*23e60*/  SHF.R.U64 R4, R4, 0x3, RZ ;  /* 0x0000000304047819 */ /* 0x000fc400000012ff */
[----:B------:R-:W-:Y:S01]  /*23e70*/  SHF.R.U64 R5, R5, 0x3, RZ ;  /* 0x0000000305057819 */ /* 0x000fe200000012ff */
        /* <DEDUP_REMOVED lines=18> */
[----:B------:R-:W-:Y:S01]  /*23fa0*/  SEL R132, R44, R61, P0 ;  /* 0x0000003d2c847207 */ /* 0x000fe20000000000 */
[----:B------:R-:W-:Y:S01]  /*23fb0*/  SHFL.IDX PT, R90, R90, R7, 0x1c1f ;  /* 0x001c1f075a5a7589 */ /* 0x000fe200000e0000 */
[----:B------:R-:W-:Y:S02]  /*23fc0*/  SEL R84, R61, R44, P0 ;  /* 0x0000002c3d547207 */ /* 0x000fe40000000000 */
[----:B------:R-:W-:Y:S02]  /*23fd0*/  SEL R108, R72, R73, P0 ;  /* 0x00000049486c7207 */ /* 0x000fe40000000000 */
[----:B------:R-:W-:Y:S02]  /*23fe0*/  SEL R128, R45, R110, P0 ;  /* 0x0000006e2d807207 */ /* 0x000fe40000000000 */
[----:B------:R-:W-:Y:S02]  /*23ff0*/  SEL R136, R21, R100, P0 ;  /* 0x0000006415887207 */ /* 0x000fe40000000000 */
        /* <DEDUP_REMOVED lines=80> */
[----:B------:R-:W5:Y:S01]  /*24500*/  SHFL.IDX PT, R102, R38, R5, 0x1c1f ;  /* 0x001c1f0526667589 */ /* 0x000f6200000e0000 */
[----:B------:R-:W-:-:S02]  /*24510*/  SEL R6, R9, R6, P0 ;  /* 0x0000000609067207 */ /* 0x000fc40000000000 */
[----:B------:R-:W-:Y:S01]  /*24520*/  SEL R8, R8, R3, P0 ;  /* 0x0000000308087207 */ /* 0x000fe20000000000 */
[----:B------:R-:W2:Y:S01]  /*24530*/  SHFL.IDX PT, R59, R126, R7, 0x1c1f ;  /* 0x001c1f077e3b7589 */ /* 0x000ea200000e0000 */
[----:B0-----:R-:W-:Y:S02]  /*24540*/  SEL R48, R55, R108, P0 ;  /* 0x0000006c37307207 */ /* 0x001fe40000000000 */
        /* <DEDUP_REMOVED lines=8> */
[----:B-1----:R-:W-:Y:S02]  /*245d0*/  SEL R64, R114, R65, P0 ;  /* 0x0000004172407207 */ /* 0x002fe40000000000 */
[----:B----4-:R-:W-:Y:S01]  /*245e0*/  SEL R55, R67, R116, P0 ;  /* 0x0000007443377207 */ /* 0x010fe20000000000 */
[----:B------:R-:W-:Y:S01]  /*245f0*/  SHFL.IDX PT, R72, R72, R7, 0x1c1f ;  /* 0x001c1f0748487589 */ /* 0x000fe200000e0000 */
[----:B------:R-:W-:Y:S02]  /*24600*/  SEL R57, R116, R67, P0 ;  /* 0x0000004374397207 */ /* 0x000fe40000000000 */
[----:B------:R-:W-:Y:S01]  /*24610*/  SEL R3, R21, R2, P0 ;  /* 0x0000000215037207 */ /* 0x000fe20000000000 */
[----:B------:R-:W-:Y:S01]  /*24620*/  SHFL.IDX PT, R68, R68, R7, 0x1c1f ;  /* 0x001c1f0744447589 */ /* 0x000fe200000e0000 */
[----:B-----5:R-:W-:-:S02]  /*24630*/  SEL R42, R47, R102, P0 ;  /* 0x000000662f2a7207 */ /* 0x020fc40000000000 */
[----:B------:R-:W-:Y:S01]  /*24640*/  SEL R44, R102, R47, P0 ;  /* 0x0000002f662c7207 */ /* 0x000fe20000000000 */
[----:B------:R-:W-:Y:S01]  /*24650*/  SHFL.IDX PT, R28, R28, R7, 0x1c1f ;  /* 0x001c1f071c1c7589 */ /* 0x000fe200000e0000 */
[----:B------:R-:W-:Y:S02]  /*24660*/  SEL R40, R51, R106, P0 ;  /* 0x0000006a33287207 */ /* 0x000fe40000000000 */
[----:B------:R-:W-:Y:S01]  /*24670*/  SEL R46, R106, R51, P0 ;  /* 0x000000336a2e7207 */ /* 0x000fe20000000000 */
[----:B------:R-:W1:Y:S01]  /*24680*/  SHFL.IDX PT, R27, R0, R5, 0x1c1f ;  /* 0x001c1f05001b7589 */ /* 0x000e6200000e0000 */
[----:B------:R-:W-:Y:S02]  /*24690*/  SEL R47, R49, R104, P0 ;  /* 0x00000068312f7207 */ /* 0x000fe40000000000 */
[----:B--2---:R-:W-:Y:S01]  /*246a0*/  SEL R84, R59, R80, P0 ;  /* 0x000000503b547207 */ /* 0x004fe20000000000 */
[----:B------:R-:W-:Y:S01]  /*246b0*/  SHFL.IDX PT, R82, R82, R5, 0x1c1f ;  /* 0x001c1f0552527589 */ /* 0x000fe200000e0000 */
[----:B0-----:R-:W-:-:S02]  /*246c0*/  SEL R67, R75, R74, P0 ;  /* 0x0000004a4b437207 */ /* 0x001fc40000000000 */
[----:B------:R-:W-:Y:S01]  /*246d0*/  SEL R21, R2, R21, P0 ;  /* 0x0000001502157207 */ /* 0x000fe20000000000 */
[----:B------:R-:W0:Y:S01]  /*246e0*/  SHFL.IDX PT, R94, R94, R5, 0x1c1f ;  /* 0x001c1f055e5e7589 */ /* 0x000e2200000e0000 */
[----:B------:R-:W-:Y:S02]  /*246f0*/  SEL R49, R104, R49, P0 ;  /* 0x0000003168317207 */ /* 0x000fe40000000000 */
[----:B------:R-:W-:Y:S01]  /*24700*/  SEL R80, R80, R59, P0 ;  /* 0x0000003b50507207 */ /* 0x000fe20000000000 */
[----:B------:R-:W2:Y:S04]  /*24710*/  SHFL.IDX PT, R98, R98, R5, 0x1c1f ;  /* 0x001c1f0562627589 */ /* 0x000ea800000e0000 */
[----:B------:R-:W4:Y:S04]  /*24720*/  SHFL.IDX PT, R86, R86, R5, 0x1c1f ;  /* 0x001c1f0556567589 */ /* 0x000f2800000e0000 */
[----:B------:R-:W5:Y:S04]  /*24730*/  SHFL.IDX PT, R112, R112, R5, 0x1c1f ;  /* 0x001c1f0570707589 */ /* 0x000f6800000e0000 */
[----:B------:R-:W3:Y:S01]  /*24740*/  SHFL.IDX PT, R77, R52, R5, 0x1c1f ;  /* 0x001c1f05344d7589 */ /* 0x000ee200000e0000 */
[----:B-1----:R-:W-:-:S02]  /*24750*/  SEL R118, R90, R27, P0 ;  /* 0x0000001b5a767207 */ /* 0x002fc40000000000 */
[----:B------:R-:W-:Y:S01]  /*24760*/  SEL R90, R27, R90, P0 ;  /* 0x0000005a1b5a7207 */ /* 0x000fe20000000000 */
[----:B------:R1:W-:Y:S04]  /*24770*/  SHFL.IDX PT, R103, R50, R5, 0x1c1f ;  /* 0x001c1f0532677589 */ /* 0x0003e800000e0000 */
[----:B------:R-:W3:Y:S01]  /*24780*/  SHFL.IDX PT, R105, R24, R5, 0x1c1f ;  /* 0x001c1f0518697589 */ /* 0x000ee200000e0000 */
[----:B0-----:R-:W-:Y:S02]  /*24790*/  SEL R93, R37, R94, P0 ;  /* 0x0000005e255d7207 */ /* 0x001fe40000000000 */
[----:B------:R-:W-:Y:S01]  /*247a0*/  SEL R37, R94, R37, P0 ;  /* 0x000000255e257207 */ /* 0x000fe20000000000 */
[----:B------:R-:W-:Y:S01]  /*247b0*/  SHFL.IDX PT, R29, R138, R7, 0x1c1f ;  /* 0x001c1f078a1d7589 */ /* 0x000fe200000e0000 */
[----:B--2---:R-:W-:-:S02]  /*247c0*/  SEL R39, R41, R98, P0 ;  /* 0x0000006229277207 */ /* 0x004fc40000000000 */
[----:B-1----:R-:W-:Y:S01]  /*247d0*/  SEL R50, R73, R76, P0 ;  /* 0x0000004c49327207 */ /* 0x002fe20000000000 */
[----:B------:R0:W-:Y:S01]  /*247e0*/  SHFL.IDX PT, R33, R120, R7, 0x1c1f ;  /* 0x001c1f0778217589 */ /* 0x0001e200000e0000 */
[----:B----4-:R-:W-:Y:S02]  /*247f0*/  SEL R51, R53, R86, P0 ;  /* 0x0000005635337207 */ /* 0x010fe40000000000 */
[----:B------:R-:W-:Y:S01]  /*24800*/  SEL R41, R98, R41, P0 ;  /* 0x0000002962297207 */ /* 0x000fe20000000000 */
[----:B------:R-:W-:Y:S01]  /*24810*/  SHFL.IDX PT, R78, R78, R7, 0x1c1f ;  /* 0x001c1f074e4e7589 */ /* 0x000fe200000e0000 */
[----:B-----5:R-:W-:Y:S02]  /*24820*/  SEL R111, R61, R112, P0 ;  /* 0x000000703d6f7207 */ /* 0x020fe40000000000 */
[----:B------:R-:W-:Y:S01]  /*24830*/  SEL R115, R112, R61, P0 ;  /* 0x0000003d70737207 */ /* 0x000fe20000000000 */
[----:B------:R-:W-:Y:S01]  /*24840*/  SHFL.IDX PT, R79, R66, R7, 0x1c1f ;  /* 0x001c1f07424f7589 */ /* 0x000fe200000e0000 */
[----:B---3--:R-:W-:-:S02]  /*24850*/  SEL R52, R72, R77, P0 ;  /* 0x0000004d48347207 */ /* 0x008fc40000000000 */
        /* <DEDUP_REMOVED lines=9> */
[----:B------:R-:W0:Y:S04]  /*248f0*/  SHFL.IDX PT, R92, R92, R5, 0x1c1f ;  /* 0x001c1f055c5c7589 */ /* 0x000e2800000e0000 */
[----:B------:R-:W1:Y:S04]  /*24900*/  SHFL.IDX PT, R96, R96, R5, 0x1c1f ;  /* 0x001c1f0560607589 */ /* 0x000e6800000e0000 */
[----:B------:R-:W2:Y:S04]  /*24910*/  SHFL.IDX PT, R100, R36, R5, 0x1c1f ;  /* 0x001c1f0524647589 */ /* 0x000ea800000e0000 */
[----:B------:R-:W3:Y:S04]  /*24920*/  SHFL.IDX PT, R70, R70, R5, 0x1c1f ;  /* 0x001c1f0546467589 */ /* 0x000ee800000e0000 */
[----:B------:R4:W5:Y:S04]  /*24930*/  SHFL.IDX PT, R71, R60, R5, 0x1c1f ;  /* 0x001c1f053c477589 */ /* 0x00096800000e0000 */
[----:B------:R-:W5:Y:S04]  /*24940*/  SHFL.IDX PT, R34, R34, R5, 0x1c1f ;  /* 0x001c1f0522227589 */ /* 0x000f6800000e0000 */
[----:B------:R-:W-:Y:S01]  /*24950*/  SHFL.IDX PT, R32, R32, R5, 0x1c1f ;  /* 0x001c1f0520207589 */ /* 0x000fe200000e0000 */
[----:B0-----:R-:W-:-:S02]  /*24960*/  SEL R121, R29, R92, P0 ;  /* 0x0000005c1d797207 */ /* 0x001fc40000000000 */
[----:B----4-:R-:W-:Y:S01]  /*24970*/  SEL R60, R65, R114, P0 ;  /* 0x00000072413c7207 */ /* 0x010fe20000000000 */
[----:B------:R-:W0:Y:S01]  /*24980*/  SHFL.IDX PT, R26, R26, R5, 0x1c1f ;  /* 0x001c1f051a1a7589 */ /* 0x000e2200000e0000 */
[----:B------:R-:W-:Y:S02]  /*24990*/  SEL R65, R74, R75, P0 ;  /* 0x0000004b4a417207 */ /* 0x000fe40000000000 */
[----:B------:R-:W-:Y:S01]  /*249a0*/  SEL R75, R103, R68, P0 ;  /* 0x00000044674b7207 */ /* 0x000fe20000000000 */
[----:B------:R4:W0:Y:S01]  /*249b0*/  SHFL.IDX PT, R107, R20, R5, 0x1c1f ;  /* 0x001c1f05146b7589 */ /* 0x00082200000e0000 */
[----:B------:R-:W-:Y:S02]  /*249c0*/  SEL R91, R92, R29, P0 ;  /* 0x0000001d5c5b7207 */ /* 0x000fe40000000000 */
[----:B-1----:R-:W-:Y:S01]  /*249d0*/  SEL R0, R33, R96, P0 ;  /* 0x0000006021007207 */ /* 0x002fe20000000000 */
[----:B------:R1:W1:Y:S01]  /*249e0*/  SHFL.IDX PT, R4, R4, R7, 0x1c1f ;  /* 0x001c1f0704047589 */ /* 0x00026200000e0000 */
[----:B------:R-:W-:-:S02]  /*249f0*/  SEL R36, R96, R33, P0 ;  /* 0x0000002160247207 */ /* 0x000fc40000000000 */
[----:B--2---:R-:W-:Y:S01]  /*24a00*/  SEL R38, R35, R100, P0 ;  /* 0x0000006423267207 */ /* 0x004fe20000000000 */
[----:B------:R2:W1:Y:S01]  /*24a10*/  SHFL.IDX PT, R10, R10, R7, 0x1c1f ;  /* 0x001c1f070a0a7589 */ /* 0x00046200000e0000 */
[----:B------:R-:W-:Y:S02]  /*24a20*/  SEL R2, R100, R35, P0 ;  /* 0x0000002364027207 */ /* 0x000fe40000000000 */
[----:B----4-:R-:W-:Y:S01]  /*24a30*/  SEL R20, R76, R73, P0 ;  /* 0x000000494c147207 */ /* 0x010fe20000000000 */
[----:B------:R2:W4:Y:S01]  /*24a40*/  SHFL.IDX PT, R7, R8, R5, 0x1c1f ;  /* 0x001c1f0508077589 */ /* 0x00052200000e0000 */
[----:B------:R-:W-:Y:S01]  /*24a50*/  SEL R73, R68, R103, P0 ;  /* 0x0000006744497207 */ /* 0x000fe20000000000 */
[----:B------:R-:W-:Y:S01]  /*24a60*/  IMAD.MOV.U32 R103, RZ, RZ, RZ ;  /* 0x000000ffff677224 */ /* 0x000fe200078e00ff */
[----:B---3--:R-:W-:Y:S01]  /*24a70*/  SEL R54, R69, R70, P0 ;  /* 0x0000004645367207 */ /* 0x008fe20000000000 */
[----:B------:R2:W3:Y:S01]  /*24a80*/  SHFL.IDX PT, R14, R6, R5, 0x1c1f ;  /* 0x001c1f05060e7589 */ /* 0x0004e200000e0000 */
[----:B------:R-:W-:-:S02]  /*24a90*/  SEL R56, R70, R69, P0 ;  /* 0x0000004546387207 */ /* 0x000fc40000000000 */
[----:B-----5:R-:W-:Y:S02]  /*24aa0*/  SEL R59, R78, R71, P0 ;  /* 0x000000474e3b7207 */ /* 0x020fe40000000000 */
        /* <DEDUP_REMOVED lines=8> */
[----:B-12-4-:R-:W-:-:S07]  /*24b30*/  SEL R104, R107, R30, P0 ;  /* 0x0000001e6b687207 */ /* 0x016fce0000000000 */
.L_x_9602:
[----:B------:R-:W-:Y:S05]  /*24b40*/  WARPSYNC.ALL ;  /* 0x0000000000007948 */ /* 0x000fea0003800000 */
[----:B------:R-:W-:Y:S01]  /*24b50*/  BAR.SYNC.DEFER_BLOCKING 0x1, 0x100 ;  /* 0x0044000000007b1d */ /* 0x000fe20000010000 */
[----:B---3--:R-:W-:Y:S02]  /*24b60*/  SEL R68, R4, R14, P0 ;  /* 0x0000000e04447207 */ /* 0x008fe40000000000 */
[----:B------:R-:W-:Y:S02]  /*24b70*/  SEL R70, R14, R4, P0 ;  /* 0x000000040e467207 */ /* 0x000fe40000000000 */
[----:B------:R-:W-:Y:S01]  /*24b80*/  SEL R69, R10, R7, P0 ;  /* 0x000000070a457207 */ /* 0x000fe20000000000 */
[----:B------:R-:W-:Y:S01]  /*24b90*/  ULDC.64 UR6, c[0x0][0xc08] ;  /* 0x0003020000067ab9 */ /* 0x000fe20000000a00 */
[----:B------:R-:W-:Y:S01]  /*24ba0*/  SEL R71, R7, R10, P0 ;  /* 0x0000000a07477207 */ /* 0x000fe20000000000 */
[----:B------:R-:W0:Y:S01]  /*24bb0*/  LDC.64 R78, c[0x0][0xc00] ;  /* 0x00030000ff4e7b82 */ /* 0x000e220000000a00 */
[----:B------:R-:W-:Y:S01]  /*24bc0*/  ISETP.NE.U32.AND P0, PT, RZ, UR6, PT ;  /* 0x00000006ff007c0c */ /* 0x000fe2000bf05070 */
[----:B------:R-:W-:Y:S01]  /*24bd0*/  ULDC.64 UR4, c[0x0][0xc00] ;  /* 0x0003000000047ab9 */ /* 0x000fe20000000a00 */
[----:B------:R-:W-:-:S02]  /*24be0*/  F2FP.BF16.F32.PACK_AB R4, R3, R118 ;  /* 0x000000760304723e */ /* 0x000fc400000010ff */
[----:B------:R-:W-:Y:S02]  /*24bf0*/  ISETP.NE.AND.EX P0, PT, RZ, UR7, PT, P0 ;  /* 0x00000007ff007c0c */ /* 0x000fe4000bf05300 */
[----:B------:R-:W-:Y:S02]  /*24c00*/  F2FP.BF16.F32.PACK_AB R5, R111, R60 ;  /* 0x0000003c6f05723e */ /* 0x000fe400000010ff */
[----:B------:R-:W-:Y:S02]  /*24c10*/  F2FP.BF16.F32.PACK_AB R6, R21, R90 ;  /* 0x0000005a1506723e */ /* 0x000fe400000010ff */
[----:B------:R-:W-:Y:S02]  /*24c20*/  F2FP.BF16.F32.PACK_AB R7, R115, R64 ;  /* 0x000000407307723e */ /* 0x000fe400000010ff */
        /* <DEDUP_REMOVED lines=8> */
[----:B------:R-:W-:Y:S01]  /*24cb0*/  F2FP.BF16.F32.PACK_AB R14, R37, R36 ;  /* 0x00000024250e723e */ /* 0x000fe200000010ff */
[----:B0-----:R-:W-:Y:S01]  /*24cc0*/  IMAD.WIDE R78, R227, 0x4, R78 ;  /* 0x00000004e34e7825 */ /* 0x001fe200078e024e */
        /* <DEDUP_REMOVED lines=13> */
[----:B0-----:R-:W0:Y:S01]  /*24da0*/  @P0 LDC.64 R12, c[0x0][0xc08] ;  /* 0x00030200ff0c0b82 */ /* 0x001e220000000a00 */
[----:B------:R-:W-:Y:S01]  /*24db0*/  F2FP.BF16.F32.PACK_AB R34, R49, R46 ;  /* 0x0000002e3122723e */ /* 0x000fe200000010ff */
[----:B------:R-:W-:Y:S01]  /*24dc0*/  STSM.16.M88.4 [R81], R28 ;  /* 0x0000001c51007844 */ /* 0x000fe20000000200 */
[----:B------:R-:W-:Y:S02]  /*24dd0*/  F2FP.BF16.F32.PACK_AB R35, R117, R72 ;  /* 0x000000487523723e */ /* 0x000fe400000010ff */
[----:B------:R-:W-:-:S02]  /*24de0*/  F2FP.BF16.F32.PACK_AB R4, R51, R48 ;  /* 0x000000303304723e */ /* 0x000fc400000010ff */
[----:B------:R-:W-:Y:S01]  /*24df0*/  F2FP.BF16.F32.PACK_AB R5, R123, R122 ;  /* 0x0000007a7b05723e */ /* 0x000fe200000010ff */
[----:B------:R-:W-:Y:S01]  /*24e00*/  STSM.16.M88.4 [R83], R32 ;  /* 0x0000002053007844 */ /* 0x000fe20000000200 */
[----:B------:R-:W-:Y:S01]  /*24e10*/  F2FP.BF16.F32.PACK_AB R6, R53, R108 ;  /* 0x0000006c3506723e */ /* 0x000fe200000010ff */
[----:B------:R-:W-:Y:S01]  /*24e20*/  ULDC UR6, c[0x0][0xa88] ;  /* 0x0002a20000067ab9 */ /* 0x000fe20000000800 */
[----:B------:R-:W-:Y:S01]  /*24e30*/  F2FP.BF16.F32.PACK_AB R7, R105, R104 ;  /* 0x000000686907723e */ /* 0x000fe200000010ff */
[----:B------:R-:W2:Y:S01]  /*24e40*/  LDC R14, c[0x0][0xbe8] ;  /* 0x0002fa00ff0e7b82 */ /* 0x000ea20000000800 */
[----:B------:R-:W-:Y:S02]  /*24e50*/  F2FP.BF16.F32.PACK_AB R8, R109, R84 ;  /* 0x000000546d08723e */ /* 0x000fe400000010ff */
[----:B------:R-:W-:Y:S01]  /*24e60*/  F2FP.BF16.F32.PACK_AB R10, R113, R80 ;  /* 0x00000050710a723e */ /* 0x000fe200000010ff */
[----:B------:R-:W-:Y:S01]  /*24e70*/  STSM.16.M88.4 [R85], R4 ;  /* 0x0000000455007844 */ /* 0x000fe20000000200 */
[----:B------:R-:W-:-:S02]  /*24e80*/  F2FP.BF16.F32.PACK_AB R9, R69, R68 ;  /* 0x000000444509723e */ /* 0x000fc400000010ff */
[----:B------:R-:W-:Y:S02]  /*24e90*/  F2FP.BF16.F32.PACK_AB R11, R71, R70 ;  /* 0x00000046470b723e */ /* 0x000fe400000010ff */
[----:B------:R-:W-:-:S03]  /*24ea0*/  ISETP.NE.U32.AND P3, PT, RZ, UR4, PT ;  /* 0x00000004ff007c0c */ /* 0x000fc6000bf65070 */
[----:B------:R3:W-:Y:S01]  /*24eb0*/  STSM.16.M88.4 [R87], R8 ;  /* 0x0000000857007844 */ /* 0x0007e20000000200 */
[----:B------:R-:W-:Y:S01]  /*24ec0*/  BAR.SYNC.DEFER_BLOCKING 0x1, 0x100 ;  /* 0x0044000000007b1d */ /* 0x000fe20000010000 */
[----:B------:R-:W-:Y:S01]  /*24ed0*/  ISETP.NE.AND.EX P3, PT, RZ, UR5, PT, P3 ;  /* 0x00000005ff007c0c */ /* 0x000fe2000bf65330 */
[----:B-1----:R-:W-:Y:S02]  /*24ee0*/  IMAD.U32 R25, RZ, RZ, UR6 ;  /* 0x00000006ff197e24 */ /* 0x002fe4000f8e00ff */
[----:B0-----:R-:W-:-:S10]  /*24ef0*/  @P0 IMAD.WIDE R12, R227, 0x4, R12 ;  /* 0x00000004e30c0825 */ /* 0x001fd400078e020c */
[----:B------:R0:W5:Y:S04]  /*24f00*/  @P3 LDG.E R103, desc[UR60][R78.64] ;  /* 0x0000003c4e673981 */ /* 0x000168000c1e1900 */
[----:B------:R0:W5:Y:S01]  /*24f10*/  @P0 LDG.E R25, desc[UR60][R12.64] ;  /* 0x0000003c0c190981 */ /* 0x000162000c1e1900 */
[----:B---3--:R-:W-:Y:S01]  /*24f20*/  IMAD.MOV.U32 R10, RZ, RZ, 0x9b8 ;  /* 0x000009b8ff0a7424 */ /* 0x008fe200078e00ff */
[----:B------:R-:W-:Y:S02]  /*24f30*/  ISETP.GT.AND P1, PT, R226, 0x1, PT ;  /* 0x00000001e200780c */ /* 0x000fe40003f24270 */
[----:B--2---:R-:W-:Y:S02]  /*24f40*/  ISETP.NE.AND P2, PT, R14, 0x1, PT ;  /* 0x000000010e00780c */ /* 0x004fe40003f45270 */
[----:B------:R-:W-:-:S04]  /*24f50*/  SEL R10, R10, 0x978, P1 ;  /* 0x000009780a0a7807 */ /* 0x000fc80000800000 */
[----:B------:R0:W1:Y:S08]  /*24f60*/  LDC.64 R4, c[0x0][R10+0x220] ;  /* 0x000088000a047b82 */ /* 0x0000700000000a00 */
[----:B------:R0:W2:Y:S08]  /*24f70*/  LDC.64 R6, c[0x0][R10+0x218] ;  /* 0x000086000a067b82 */ /* 0x0000b00000000a00 */
[----:B------:R0:W3:Y:S01]  /*24f80*/  LDC.64 R8, c[0x0][R10+0x228] ;  /* 0x00008a000a087b82 */ /* 0x0000e20000000a00 */
[----:B------:R-:W-:Y:S05]  /*24f90*/  @P0 BRA `(.L_x_9288) ;  /* 0x0000000000100947 */ /* 0x000fea0003800000 */
[----:B------:R-:W-:Y:S05]  /*24fa0*/  @!P3 BRA `(.L_x_9288) ;  /* 0x00000000000cb947 */ /* 0x000fea0003800000 */
[----:B0-----:R-:W4:Y:S04]  /*24fb0*/  LDG.E R12, desc[UR60][R78.64] ;  /* 0x0000003c4e0c7981 */ /* 0x001f28000c1e1900 */
[----:B-----5:R-:W4:Y:S02]  /*24fc0*/  LDG.E R25, desc[UR60][R78.64+0x4] ;  /* 0x0000043c4e197981 */ /* 0x020f24000c1e1900 */
[----:B----4-:R-:W-:-:S07]  /*24fd0*/  IMAD.IADD R25, R25, 0x1, -R12 ;  /* 0x0000000119197824 */ /* 0x010fce00078e0a0c */
.L_x_9288:
[----:B------:R-:W4:Y:S01]  /*24fe0*/  LDL R30, [R1+0x2c] ;  /* 0x00002c00011e7983 */ /* 0x000f220000100800 */
[----:B0-----:R-:W0:Y:S01]  /*24ff0*/  LDC.64 R10, c[0x0][R10+0x210] ;  /* 0x000084000a0a7b82 */ /* 0x001e220000000a00 */
[----:B------:R-:W-:Y:S01]  /*25000*/  ISETP.NE.U32.AND P0, PT, RZ, UR4, PT ;  /* 0x00000004ff007c0c */ /* 0x000fe2000bf05070 */
[-C--:B--2---:R-:W-:Y:S01]  /*25010*/  IMAD R29, R7, R195.reuse, RZ ;  /* 0x000000c3071d7224 */ /* 0x084fe200078e02ff */
[----:B------:R-:W-:Y:S01]  /*25020*/  SHF.R.S32.HI R27, RZ, 0x1f, R227 ;  /* 0x0000001fff1b7819 */ /* 0x000fe200000114e3 */
[----:B------:R-:W2:Y:S01]  /*25030*/  S2R R28, SR_TID.X ;  /* 0x00000000001c7919 */ /* 0x000ea20000002100 */
[----:B------:R-:W-:Y:S01]  /*25040*/  ISETP.NE.AND.EX P0, PT, RZ, UR5, PT, P0 ;  /* 0x00000005ff007c0c */ /* 0x000fe2000bf05300 */
[----:B------:R-:W-:Y:S01]  /*25050*/  IMAD.WIDE.U32 R6, R6, R195, RZ ;  /* 0x000000c306067225 */ /* 0x000fe200078e00ff */
[----:B-----5:R-:W-:Y:S01]  /*25060*/  SHF.R.S32.HI R79, RZ, 0x1f, R103 ;  /* 0x0000001fff4f7819 */ /* 0x020fe20000011467 */
[----:B------:R-:W2:Y:S01]  /*25070*/  @P2 LDC R24, c[0x0][0xbec] ;  /* 0x0002fb00ff182b82 */ /* 0x000ea20000000800 */
[----:B------:R-:W-:Y:S01]  /*25080*/  SEL R15, R227, RZ, !P0 ;  /* 0x000000ffe30f7207 */ /* 0x000fe20004000000 */
[----:B------:R-:W-:Y:S01]  /*25090*/  IMAD.IADD R35, R208, 0x1, R202 ;  /* 0x00000001d0237824 */ /* 0x000fe200078e02ca */
[----:B------:R-:W-:Y:S01]  /*250a0*/  SEL R27, R27, RZ, !P0 ;  /* 0x000000ff1b1b7207 */ /* 0x000fe20004000000 */
[----:B------:R-:W-:-:S02]  /*250b0*/  IMAD.IADD R26, R7, 0x1, R29 ;  /* 0x00000001071a7824 */ /* 0x000fc400078e021d */
[----:B-1----:R-:W-:Y:S02]  /*250c0*/  IMAD R5, R5, R15, RZ ;  /* 0x0000000f05057224 */ /* 0x002fe400078e02ff */
[----:B------:R-:W1:Y:S01]  /*250d0*/  @P2 LDC R33, c[0x0][0xbf0] ;  /* 0x0002fc00ff212b82 */ /* 0x000e620000000800 */
[----:B------:R-:W-:Y:S02]  /*250e0*/  IMAD R78, R25, R14, RZ ;  /* 0x0000000e194e7224 */ /* 0x000fe400078e02ff */
[C---:B------:R-:W-:Y:S01]  /*250f0*/  IMAD R31, R4.reuse, R27, R5 ;  /* 0x0000001b041f7224 */ /* 0x040fe200078e0205 */
[----:B------:R-:W-:Y:S01]  /*25100*/  SEL R27, R229, RZ, P1 ;  /* 0x000000ffe51b7207 */ /* 0x000fe20000800000 */
[----:B------:R-:W-:-:S03]  /*25110*/  IMAD.WIDE.U32 R4, R4, R15, RZ ;  /* 0x0000000f04047225 */ /* 0x000fc600078e00ff */
[----:B------:R-:W0:Y:S01]  /*25120*/  LDC.64 R12, c[0x0][0xba8] ;  /* 0x0002ea00ff0c7b82 */ /* 0x000e220000000a00 */
[----:B------:R-:W-:Y:S01]  /*25130*/  IMAD.IADD R7, R5, 0x1, R31 ;  /* 0x0000000105077824 */ /* 0x000fe200078e021f */
[----:B------:R-:W-:Y:S01]  /*25140*/  IADD3 R6, P0, P3, R4, R6, R103 ;  /* 0x0000000604067210 */ /* 0x000fe20007b1e067 */
[----:B------:R-:W-:Y:S02]  /*25150*/  IMAD.MOV.U32 R5, RZ, RZ, R35 ;  /* 0x000000ffff057224 */ /* 0x000fe400078e0023 */
[-C--:B---3--:R-:W-:Y:S01]  /*25160*/  IMAD R29, R9, R27.reuse, RZ ;  /* 0x0000001b091d7224 */ /* 0x088fe200078e02ff */
[----:B------:R-:W-:Y:S01]  /*25170*/  IADD3.X R7, R7, R26, R79, P0, P3 ;  /* 0x0000001a07077210 */ /* 0x000fe200007e644f */
[----:B------:R-:W-:-:S04]  /*25180*/  IMAD.WIDE.U32 R8, R8, R27, RZ ;  /* 0x0000001b08087225 */ /* 0x000fc800078e00ff */
[----:B--2---:R-:W-:-:S04]  /*25190*/  @P2 IMAD.HI.U32 R4, R35, R24, RZ ;  /* 0x0000001823042227 */ /* 0x004fc800078e00ff */
[----:B------:R-:W-:Y:S01]  /*251a0*/  IMAD.IADD R29, R9, 0x1, R29 ;  /* 0x00000001091d7824 */ /* 0x000fe200078e021d */
[----:B-1----:R-:W-:Y:S01]  /*251b0*/  @P2 SHF.R.U32.HI R5, RZ, R33, R4 ;  /* 0x00000021ff052219 */ /* 0x002fe20000011604 */
[----:B------:R-:W-:-:S03]  /*251c0*/  VIADD R32, R28, 0xffffff80 ;  /* 0xffffff801c207836 */ /* 0x000fc60000000000 */
[----:B------:R-:W-:Y:S01]  /*251d0*/  IADD3 R8, P0, P3, R5, R6, R8 ;  /* 0x0000000605087210 */ /* 0x000fe20007b1e008 */
[--C-:B------:R-:W-:Y:S01]  /*251e0*/  IMAD.MOV R27, RZ, RZ, -R5.reuse ;  /* 0x000000ffff1b7224 */ /* 0x100fe200078e0a05 */
[----:B------:R-:W-:Y:S01]  /*251f0*/  SHF.R.S32.HI R4, RZ, 0x1f, R5 ;  /* 0x0000001fff047819 */ /* 0x000fe20000011405 */
[----:B0-----:R-:W0:Y:S02]  /*25200*/  @!P1 LDC R12, c[0x0][0xb50] ;  /* 0x0002d400ff0c9b82 */ /* 0x001e240000000800 */
[----:B------:R-:W-:Y:S01]  /*25210*/  IMAD R5, R14, R27, R35 ;  /* 0x0000001b0e057224 */ /* 0x000fe200078e0223 */
[----:B------:R-:W-:Y:S02]  /*25220*/  IADD3.X R9, R4, R7, R29, P0, P3 ;  /* 0x0000000704097210 */ /* 0x000fe400007e641d */
[----:B------:R-:W-:Y:S01]  /*25230*/  SHF.R.S32.HI R28, RZ, 0x1f, R32 ;  /* 0x0000001fff1c7819 */ /* 0x000fe20000011420 */
[-C--:B------:R-:W-:Y:S01]  /*25240*/  IMAD R4, R11, R5.reuse, RZ ;  /* 0x000000050b047224 */ /* 0x080fe200078e02ff */
[----:B------:R-:W-:Y:S01]  /*25250*/  SHF.R.S32.HI R7, RZ, 0x1f, R5 ;  /* 0x0000001fff077819 */ /* 0x000fe20000011405 */
[----:B------:R-:W-:Y:S01]  /*25260*/  IMAD.WIDE.U32 R8, R10, R5, R8 ;  /* 0x000000050a087225 */ /* 0x000fe200078e0008 */
[----:B------:R-:W1:Y:S01]  /*25270*/  @!P1 LDC R13, c[0x0][0xb54] ;  /* 0x0002d500ff0d9b82 */ /* 0x000e620000000800 */
[----:B------:R-:W-:-:S02]  /*25280*/  LEA.HI R28, R28, R32, RZ, 0x7 ;  /* 0x000000201c1c7211 */ /* 0x000fc400078f38ff */
[----:B------:R-:W-:Y:S02]  /*25290*/  IMAD R7, R10, R7, R4 ;  /* 0x000000070a077224 */ /* 0x000fe400078e0204 */
[----:B------:R-:W-:Y:S02]  /*252a0*/  LOP3.LUT R28, R28, 0xffffff80, RZ, 0xc0, !PT ;  /* 0xffffff801c1c7812 */ /* 0x000fe400078ec0ff */
[----:B------:R-:W-:-:S03]  /*252b0*/  IMAD.IADD R4, R9, 0x1, R7 ;  /* 0x0000000109047824 */ /* 0x000fc600078e0207 */
[----:B------:R-:W-:Y:S01]  /*252c0*/  IMAD.IADD R28, R32, 0x1, -R28 ;  /* 0x00000001201c7824 */ /* 0x000fe200078e0a1c */
[----:B0-----:R-:W-:-:S05]  /*252d0*/  LEA R12, P0, R8, R12, 0x2 ;  /* 0x0000000c080c7211 */ /* 0x001fca00078010ff */
[----:B------:R-:W-:Y:S01]  /*252e0*/  SHFL.IDX PT, R6, R12, 0x1, 0x1c1f ;  /* 0x003c1f000c067f89 */ /* 0x000fe200000e0000 */
[----:B-1----:R-:W-:-:S03]  /*252f0*/  LEA.HI.X R13, R8, R13, R4, 0x2, P0 ;  /* 0x0000000d080d7211 */ /* 0x002fc600000f1404 */
[----:B------:R-:W-:Y:S01]  /*25300*/  SHFL.IDX PT, R4, R12, RZ, 0x1c1f ;  /* 0x001c1fff0c047589 */ /* 0x000fe200000e0000 */
[----:B------:R-:W-:-:S03]  /*25310*/  LOP3.LUT P0, RZ, R28, 0x3, RZ, 0xc0, !PT ;  /* 0x000000031cff7812 */ /* 0x000fc6000780c0ff */
[----:B------:R-:W0:Y:S04]  /*25320*/  SHFL.IDX PT, R5, R13, RZ, 0x1c1f ;  /* 0x001c1fff0d057589 */ /* 0x000e2800000e0000 */
[----:B------:R-:W1:Y:S01]  /*25330*/  SHFL.IDX PT, R7, R13, 0x1, 0x1c1f ;  /* 0x003c1f000d077f89 */ /* 0x000e6200000e0000 */
[----:B----4-:R-:W-:-:S04]  /*25340*/  IMAD.IADD R27, R30, 0x1, R202 ;  /* 0x000000011e1b7824 */ /* 0x010fc800078e02ca */
        /* <DEDUP_REMOVED lines=24> */
[----:B------:R-:W-:Y:S02]  /*254d0*/  IADD3 R3, P0, R62, 0x7000, RZ ;  /* 0x000070003e037810 */ /* 0x000fe40007f1e0ff */
        /* <DEDUP_REMOVED lines=10> */
[----:B------:R-:W-:Y:S02]  /*25580*/  SHF.R.U64 R0, R0, 0x3, RZ ;  /* 0x0000000300007819 */ /* 0x000fe400000012ff */
[----:B------:R-:W-:Y:S02]  /*25590*/  LOP3.LUT R32, R33, 0x380, RZ, 0xc0, !PT ;  /* 0x0000038021207812 */ /* 0x000fe400078ec0ff */
[----:B------:R-:W-:Y:S02]  /*255a0*/  LOP3.LUT R36, R37, 0x380, RZ, 0xc0, !PT ;  /* 0x0000038025247812 */ /* 0x000fe400078ec0ff */
[----:B------:R-:W-:-:S02]  /*255b0*/  LOP3.LUT R40, R41, 0x380, RZ, 0xc0, !PT ;  /* 0x0000038029287812 */ /* 0x000fc400078ec0ff */
[----:B------:R-:W-:Y:S02]  /*255c0*/  LOP3.LUT R44, R45, 0x380, RZ, 0xc0, !PT ;  /* 0x000003802d2c7812 */ /* 0x000fe400078ec0ff */
[----:B0-----:R-:W-:Y:S02]  /*255d0*/  LOP3.LUT R5, R62, 0x380, RZ, 0xc0, !PT ;  /* 0x000003803e057812 */ /* 0x001fe400078ec0ff */
[----:B------:R-:W-:Y:S01]  /*255e0*/  LOP3.LUT R48, R0, R3, RZ, 0x3c, !PT ;  /* 0x0000000300307212 */ /* 0x000fe200078e3cff */
[----:B------:R-:W-:Y:S01]  /*255f0*/  IMAD R0, R79, UR4, RZ ;  /* 0x000000044f007c24 */ /* 0x000fe2000f8e02ff */
[----:B------:R-:W-:Y:S02]  /*25600*/  SHF.R.U64 R32, R32, 0x3, RZ ;  /* 0x0000000320207819 */ /* 0x000fe400000012ff */
[----:B------:R-:W-:Y:S02]  /*25610*/  SHF.R.U64 R36, R36, 0x3, RZ ;  /* 0x0000000324247819 */ /* 0x000fe400000012ff */
[----:B------:R-:W-:-:S02]  /*25620*/  SHF.R.U64 R40, R40, 0x3, RZ ;  /* 0x0000000328287819 */ /* 0x000fc400000012ff */
[----:B------:R-:W-:Y:S02]  /*25630*/  SHF.R.U64 R44, R44, 0x3, RZ ;  /* 0x000000032c2c7819 */ /* 0x000fe400000012ff */
[----:B------:R-:W-:Y:S01]  /*25640*/  SHF.R.U64 R5, R5, 0x3, RZ ;  /* 0x0000000305057819 */ /* 0x000fe200000012ff */
[C---:B------:R-:W-:Y:S01]  /*25650*/  IMAD R9, R103.reuse, UR5, R0 ;  /* 0x0000000567097c24 */ /* 0x040fe2000f8e0200 */
        /* <DEDUP_REMOVED lines=10> */
[----:B------:R-:W5:Y:S01]  /*25700*/  LD.E.128 R48, desc[UR60][R48.64] ;  /* 0x0000003c30307980 */ /* 0x000f62000c101d00 */
[----:B------:R-:W-:-:S02]  /*25710*/  IMAD.X R45, RZ, RZ, R63, P5 ;  /* 0x000000ffff2d7224 */ /* 0x000fc400028e063f */
[----:B------:R-:W-:Y:S01]  /*25720*/  IMAD.IADD R3, R3, 0x1, R9 ;  /* 0x0000000103037824 */ /* 0x000fe200078e0209 */
[----:B------:R0:W5:Y:S01]  /*25730*/  LD.E.128 R4, desc[UR60][R62.64] ;  /* 0x0000003c3e047980 */ /* 0x000162000c101d00 */
[----:B------:R-:W-:Y:S02]  /*25740*/  IMAD R9, R222, 0x20, R81 ;  /* 0x00000020de097824 */ /* 0x000fe400078e0251 */
[----:B------:R-:W-:Y:S01]  /*25750*/  IMAD.WIDE.U32 R2, R195, UR4, R2 ;  /* 0x00000004c3027c25 */ /* 0x000fe2000f8e0002 */
[----:B------:R-:W5:Y:S01]  /*25760*/  LD.E.128 R32, desc[UR60][R32.64] ;  /* 0x0000003c20207980 */ /* 0x000f62000c101d00 */
[----:B------:R-:W-:-:S03]  /*25770*/  SHF.R.S32.HI R8, RZ, 0x1f, R15 ;  /* 0x0000001fff087819 */ /* 0x000fc6000001140f */
[----:B------:R-:W5:Y:S01]  /*25780*/  LD.E.128 R36, desc[UR60][R36.64] ;  /* 0x0000003c24247980 */ /* 0x000f62000c101d00 */
[----:B------:R-:W-:-:S03]  /*25790*/  IMAD.IADD R10, R202, 0x1, R9 ;  /* 0x00000001ca0a7824 */ /* 0x000fc600078e0209 */
        /* <DEDUP_REMOVED lines=13> */
[----:B---3--:R-:W-:Y:S01]  /*25870*/  @P2 SHF.R.U32.HI R9, RZ, R13, R0 ;  /* 0x0000000dff092219 */ /* 0x008fe20000011600 */
[C---:B------:R-:W-:Y:S02]  /*25880*/  IMAD R11, R15.reuse, UR5, R8 ;  /* 0x000000050f0b7c24 */ /* 0x040fe4000f8e0208 */
[----:B------:R-:W-:Y:S01]  /*25890*/  IMAD.WIDE.U32 R2, R15, UR4, R2 ;  /* 0x000000040f027c25 */ /* 0x000fe2000f8e0002 */
[----:B------:R-:W-:Y:S01]  /*258a0*/  SHF.R.S32.HI R8, RZ, 0x1f, R9 ;  /* 0x0000001fff087819 */ /* 0x000fe20000011409 */
[----:B------:R-:W-:Y:S02]  /*258b0*/  ULDC.64 UR4, c[0x0][0xae0] ;  /* 0x0002b80000047ab9 */ /* 0x000fe40000000a00 */
[----:B------:R-:W-:-:S02]  /*258c0*/  IMAD.IADD R3, R3, 0x1, R11 ;  /* 0x0000000103037824 */ /* 0x000fc400078e020b */
[----:B------:R-:W-:Y:S02]  /*258d0*/  VIADD R0, R17, 0x22820 ;  /* 0x0002282011007836 */ /* 0x000fe40000000000 */
[----:B------:R-:W-:Y:S02]  /*258e0*/  IMAD.MOV R11, RZ, RZ, -R9 ;  /* 0x000000ffff0b7224 */ /* 0x000fe400078e0a09 */
[----:B------:R-:W-:Y:S01]  /*258f0*/  IMAD R8, R8, UR4, RZ ;  /* 0x0000000408087c24 */ /* 0x000fe2000f8e02ff */
[----:B------:R-:W-:Y:S01]  /*25900*/  PRMT R0, RZ, 0x654, R0 ;  /* 0x00000654ff007816 */ /* 0x000fe20000000000 */
[----:B------:R-:W-:Y:S02]  /*25910*/  IMAD R11, R14, R11, R10 ;  /* 0x0000000b0e0b7224 */ /* 0x000fe400078e020a */
[C---:B------:R-:W-:Y:S01]  /*25920*/  IMAD R13, R9.reuse, UR5, R8 ;  /* 0x00000005090d7c24 */ /* 0x040fe2000f8e0208 */
[----:B-1----:R1:W-:Y:S01]  /*25930*/  SYNCS.ARRIVE.TRANS64.RED.A1T0 RZ, [R0+URZ], RZ ;  /* 0x000000ff00ff79a7 */ /* 0x0023e2000810043f */
[----:B------:R-:W-:Y:S01]  /*25940*/  IMAD.WIDE.U32 R2, R9, UR4, R2 ;  /* 0x0000000409027c25 */ /* 0x000fe2000f8e0002 */
[----:B------:R-:W-:Y:S01]  /*25950*/  ULDC.64 UR4, c[0x0][0xad8] ;  /* 0x0002b60000047ab9 */ /* 0x000fe20000000a00 */
[----:B-1----:R-:W-:-:S02]  /*25960*/  SHF.R.S32.HI R0, RZ, 0x1f, R11 ;  /* 0x0000001fff007819 */ /* 0x002fc4000001140b */
        /* <DEDUP_REMOVED lines=12> */
.L_x_9605:
[----:B------:R-:W-:Y:S01]  /*25a30*/  IMAD.IADD R21, R81, 0x1, R202 ;  /* 0x0000000151157824 */ /* 0x000fe200078e02ca */
        /* <DEDUP_REMOVED lines=8> */
[CC--:B--2---:R-:W-:Y:S02]  /*25ac0*/  @!P0 LEA R8, P2, R211.reuse, R14.reuse, 0x1 ;  /* 0x0000000ed3088211 */ /* 0x0c4fe400078408ff */
[C---:B------:R-:W-:Y:S02]  /*25ad0*/  @!P1 LEA R14, P3, R216.reuse, R14, 0x1 ;  /* 0x0000000ed80e9211 */ /* 0x040fe400078608ff */
[-C--:B-1----:R-:W-:Y:S02]  /*25ae0*/  @!P0 LEA.HI.X R9, R211, R0.reuse, R11, 0x1, P2 ;  /* 0x00000000d3098211 */ /* 0x082fe400010f0c0b */
[----:B------:R-:W-:-:S03]  /*25af0*/  @!P1 LEA.HI.X R15, R216, R0, R10, 0x1, P3 ;  /* 0x00000000d80f9211 */ /* 0x000fc600018f0c0a */
[----:B-----5:R3:W-:Y:S04]  /*25b00*/  @!P0 ST.E.128 desc[UR60][R8.64], R4 ;  /* 0x0000000408008985 */ /* 0x0207e8000c101d3c */
[----:B------:R3:W-:Y:S02]  /*25b10*/  @!P1 ST.E.128 desc[UR60][R14.64], R36 ;  /* 0x000000240e009985 */ /* 0x0007e4000c101d3c */
.L_x_9292:
[----:B------:R-:W-:Y:S05]  /*25b20*/  BSYNC B1 ;  /* 0x0000000000017941 */ /* 0x000fea0003800000 */
.L_x_9291:
[----:B------:R-:W-:-:S03]  /*25b30*/  UMOV UR4, 0xffffffff ;  /* 0xffffffff00047882 */ /* 0x000fc60000000000 */
[----:B------:R-:W-:Y:S05]  /*25b40*/  BRA.DIV UR4, `(.L_x_9293) ;  /* 0x000000ea04dc7947 */ /* 0x000fea000b800000 */
[----:B-1----:R1:W4:Y:S04]  /*25b50*/  SHFL.IDX PT, R0, R3, 0x1, 0x181f ;  /* 0x00381f0003007f89 */ /* 0x00232800000e0000 */
[----:B--23--:R1:W2:Y:S02]  /*25b60*/  SHFL.IDX PT, R14, R2, 0x1, 0x181f ;  /* 0x00381f00020e7f89 */ /* 0x00c2a400000e0000 */
.L_x_9609:
        /* <DEDUP_REMOVED lines=11> */
[-C--:B----4-:R-:W-:Y:S02]  /*25c20*/  @!P2 LEA.HI.X R5, R211, R0.reuse, R7, 0x1, P0 ;  /* 0x00000000d305a211 */ /* 0x090fe400000f0c07 */
[----:B------:R-:W-:-:S03]  /*25c30*/  @!P3 LEA.HI.X R15, R216, R0, R6, 0x1, P1 ;  /* 0x00000000d80fb211 */ /* 0x000fc600008f0c06 */
[----:B------:R3:W-:Y:S04]  /*25c40*/  @!P2 ST.E.128 desc[UR60][R4.64], R24 ;  /* 0x000000180400a985 */ /* 0x0007e8000c101d3c */
[----:B------:R3:W-:Y:S02]  /*25c50*/  @!P3 ST.E.128 desc[UR60][R14.64], R40 ;  /* 0x000000280e00b985 */ /* 0x0007e4000c101d3c */
.L_x_9295:
[----:B------:R-:W-:Y:S05]  /*25c60*/  BSYNC B1 ;  /* 0x0000000000017941 */ /* 0x000fea0003800000 */
.L_x_9294:
[----:B------:R-:W-:-:S03]  /*25c70*/  UMOV UR4, 0xffffffff ;  /* 0xffffffff00047882 */ /* 0x000fc60000000000 */
[----:B------:R-:W-:Y:S05]  /*25c80*/  BRA.DIV UR4, `(.L_x_9296) ;  /* 0x000000ea04d47947 */ /* 0x000fea000b800000 */
[----:B----4-:R4:W0:Y:S04]  /*25c90*/  SHFL.IDX PT, R0, R3, 0x2, 0x181f ;  /* 0x00581f0003007f89 */ /* 0x01082800000e0000 */
[----:B--23--:R4:W2:Y:S02]  /*25ca0*/  SHFL.IDX PT, R14, R2, 0x2, 0x181f ;  /* 0x00581f00020e7f89 */ /* 0x00c8a400000e0000 */
.L_x_9613:
        /* <DEDUP_REMOVED lines=11> */
[-C--:B0-----:R-:W-:Y:S02]  /*25d60*/  @!P2 LEA.HI.X R5, R211, R0.reuse, R7, 0x1, P0 ;  /* 0x00000000d305a211 */ /* 0x081fe400000f0c07 */
[----:B------:R-:W-:-:S03]  /*25d70*/  @!P3 LEA.HI.X R15, R216, R0, R6, 0x1, P1 ;  /* 0x00000000d80fb211 */ /* 0x000fc600008f0c06 */
[----:B------:R3:W-:Y:S04]  /*25d80*/  @!P2 ST.E.128 desc[UR60][R4.64], R28 ;  /* 0x0000001c0400a985 */ /* 0x0007e8000c101d3c */
[----:B------:R3:W-:Y:S02]  /*25d90*/  @!P3 ST.E.128 desc[UR60][R14.64], R44 ;  /* 0x0000002c0e00b985 */ /* 0x0007e4000c101d3c */
.L_x_9298:
[----:B------:R-:W-:Y:S05]  /*25da0*/  BSYNC B1 ;  /* 0x0000000000017941 */ /* 0x000fea0003800000 */
.L_x_9297:
[----:B------:R-:W-:-:S03]  /*25db0*/  UMOV UR4, 0xffffffff ;  /* 0xffffffff00047882 */ /* 0x000fc60000000000 */
[----:B------:R-:W-:Y:S05]  /*25dc0*/  BRA.DIV UR4, `(.L_x_9299) ;  /* 0x000000ea04cc7947 */ /* 0x000fea000b800000 */
[----:B0-----:R0:W0:Y:S04]  /*25dd0*/  SHFL.IDX PT, R0, R3, 0x3, 0x181f ;  /* 0x00781f0003007f89 */ /* 0x00102800000e0000 */
[----:B--23--:R2:W3:Y:S02]  /*25de0*/  SHFL.IDX PT, R14, R2, 0x3, 0x181f ;  /* 0x00781f00020e7f89 */ /* 0x00c4e400000e0000 */
.L_x_9617:
        /* <DEDUP_REMOVED lines=16> */
.L_x_9289:
[----:B------:R-:W1:Y:S01]  /*25ef0*/  @P2 LDC R8, c[0x0][0xbec] ;  /* 0x0002fb00ff082b82 */ /* 0x000e620000000800 */
[----:B------:R-:W-:Y:S01]  /*25f00*/  ULDC.64 UR4, c[0x0][0xb08] ;  /* 0x0002c20000047ab9 */ /* 0x000fe20000000a00 */
[----:B0-----:R-:W-:Y:S01]  /*25f10*/  IMAD.MOV.U32 R7, RZ, RZ, R35 ;  /* 0x000000ffff077224 */ /* 0x001fe200078e0023 */
[----:B------:R-:W-:Y:S01]  /*25f20*/  ULDC.64 UR6, c[0x0][0xb30] ;  /* 0x0002cc0000067ab9 */ /* 0x000fe20000000a00 */
[----:B------:R-:W-:Y:S02]  /*25f30*/  IMAD R6, R79, UR4, RZ ;  /* 0x000000044f067c24 */ /* 0x000fe4000f8e02ff */
[C---:B------:R-:W-:Y:S02]  /*25f40*/  IMAD.WIDE.U32 R4, R103.reuse, UR4, RZ ;  /* 0x0000000467047c25 */ /* 0x040fe4000f8e00ff */
[----:B------:R-:W0:Y:S02]  /*25f50*/  @P2 LDC R11, c[0x0][0xbf0] ;  /* 0x0002fc00ff0b2b82 */ /* 0x000e240000000800 */
[----:B------:R-:W-:Y:S01]  /*25f60*/  IMAD R103, R103, UR5, R6 ;  /* 0x0000000567677c24 */ /* 0x000fe2000f8e0206 */
[----:B------:R-:W-:Y:S01]  /*25f70*/  ULDC.64 UR4, c[0x0][0xb38] ;  /* 0x0002ce0000047ab9 */ /* 0x000fe20000000a00 */
[----:B------:R-:W-:Y:S01]  /*25f80*/  SHF.R.S32.HI R6, RZ, 0x1f, R15 ;  /* 0x0000001fff067819 */ /* 0x000fe2000001140f */
[----:B------:R-:W-:-:S02]  /*25f90*/  VIADD R97, R200, 0x8 ;  /* 0x00000008c8617836 */ /* 0x000fc40000000000 */
[----:B------:R-:W-:Y:S02]  /*25fa0*/  IMAD.IADD R5, R5, 0x1, R103 ;  /* 0x0000000105057824 */ /* 0x000fe400078e0267 */
[----:B------:R-:W-:Y:S01]  /*25fb0*/  VIADD R99, R200, 0x10 ;  /* 0x00000010c8637836 */ /* 0x000fe20000000000 */
[----:B------:R-:W-:Y:S01]  /*25fc0*/  SHF.R.S32.HI R106, RZ, 0x1f, R97 ;  /* 0x0000001fff6a7819 */ /* 0x000fe20000011461 */
[----:B------:R-:W-:-:S03]  /*25fd0*/  IMAD.WIDE.U32 R4, R195, UR4, R4 ;  /* 0x00000004c3047c25 */ /* 0x000fc6000f8e0004 */
[----:B------:R-:W-:Y:S01]  /*25fe0*/  SHF.R.S32.HI R110, RZ, 0x1f, R99 ;  /* 0x0000001fff6e7819 */ /* 0x000fe20000011463 */
[----:B------:R-:W-:Y:S01]  /*25ff0*/  IMAD R5, R195, UR5, R5 ;  /* 0x00000005c3057c24 */ /* 0x000fe2000f8e0205 */
[----:B------:R-:W-:Y:S01]  /*26000*/  ULDC.64 UR4, c[0x0][0xb40] ;  /* 0x0002d00000047ab9 */ /* 0x000fe20000000a00 */
[----:B-1----:R-:W-:-:S04]  /*26010*/  @P2 IMAD.HI.U32 R8, R35, R8, RZ ;  /* 0x0000000823082227 */ /* 0x002fc800078e00ff */
[----:B------:R-:W-:Y:S02]  /*26020*/  IMAD R6, R6, UR4, RZ ;  /* 0x0000000406067c24 */ /* 0x000fe4000f8e02ff */
[----:B------:R-:W-:Y:S01]  /*26030*/  IMAD.WIDE.U32 R4, R15, UR4, R4 ;  /* 0x000000040f047c25 */ /* 0x000fe2000f8e0004 */
[----:B0-----:R-:W-:-:S03]  /*26040*/  @P2 SHF.R.U32.HI R7, RZ, R11, R8 ;  /* 0x0000000bff072219 */ /* 0x001fc60000011608 */
[----:B------:R-:W-:Y:S01]  /*26050*/  IMAD R9, R15, UR5, R6 ;  /* 0x000000050f097c24 */ /* 0x000fe2000f8e0206 */
[----:B------:R-:W-:Y:S01]  /*26060*/  SHF.R.S32.HI R6, RZ, 0x1f, R7 ;  /* 0x0000001fff067819 */ /* 0x000fe20000011407 */
[----:B------:R-:W-:Y:S01]  /*26070*/  ULDC.64 UR4, c[0x0][0xb48] ;  /* 0x0002d20000047ab9 */ /* 0x000fe20000000a00 */
[----:B------:R-:W-:Y:S02]  /*26080*/  VIADD R8, R17, 0x22820 ;  /* 0x0002282011087836 */ /* 0x000fe40000000000 */
[----:B------:R-:W-:Y:S02]  /*26090*/  IMAD.IADD R5, R5, 0x1, R9 ;  /* 0x0000000105057824 */ /* 0x000fe400078e0209 */
[----:B------:R-:W-:Y:S01]  /*260a0*/  IMAD.MOV R9, RZ, RZ, -R7 ;  /* 0x000000ffff097224 */ /* 0x000fe200078e0a07 */
[----:B------:R-:W-:Y:S01]  /*260b0*/  PRMT R8, RZ, 0x654, R8 ;  /* 0x00000654ff087816 */ /* 0x000fe20000000008 */
[----:B------:R-:W-:-:S03]  /*260c0*/  IMAD.WIDE.U32 R4, R229, UR4, R4 ;  /* 0x00000004e5047c25 */ /* 0x000fc6000f8e0004 */
[----:B------:R0:W-:Y:S01]  /*260d0*/  SYNCS.ARRIVE.TRANS64.RED.A1T0 RZ, [R8+URZ], RZ ;  /* 0x000000ff08ff79a7 */ /* 0x0001e2000810043f */
[----:B------:R-:W-:Y:S02]  /*260e0*/  IMAD R9, R14, R9, R35 ;  /* 0x000000090e097224 */ /* 0x000fe400078e0223 */
[----:B------:R-:W-:Y:S02]  /*260f0*/  IMAD R6, R6, UR6, RZ ;  /* 0x0000000606067c24 */ /* 0x000fe4000f8e02ff */
[----:B------:R-:W-:Y:S01]  /*26100*/  IMAD R5, R229, UR5, R5 ;  /* 0x00000005e5057c24 */ /* 0x000fe2000f8e0205 */
[----:B------:R-:W-:Y:S01]  /*26110*/  ULDC.64 UR4, c[0x0][0xb28] ;  /* 0x0002ca0000047ab9 */ /* 0x000fe20000000a00 */
        /* <DEDUP_REMOVED lines=9> */
[----:B------:R-:W-:Y:S01]  /*261b0*/  LEA R4, P0, R6, UR4, 0x2 ;  /* 0x0000000406047c11 */ /* 0x000fe2000f8010ff */
[C---:B------:R-:W-:Y:S01]  /*261c0*/  VIADD R95, R200.reuse, 0x18 ;  /* 0x00000018c85f7836 */ /* 0x040fe20000000000 */
[----:B------:R-:W-:Y:S01]  /*261d0*/  UMOV UR4, 0xffffffff ;  /* 0xffffffff00047882 */ /* 0x000fe20000000000 */
[----:B------:R-:W-:Y:S01]  /*261e0*/  VIADD R89, R200, 0x20 ;  /* 0x00000020c8597836 */ /* 0x000fe20000000000 */
[----:B------:R-:W-:Y:S01]  /*261f0*/  LEA.HI.X R6, R6, UR5, R5, 0x2, P0 ;  /* 0x0000000506067c11 */ /* 0x000fe200080f1405 */
        /* <DEDUP_REMOVED lines=21> */
[----:B------:R-:W-:Y:S01]  /*26350*/  SHF.R.S32.HI R30, RZ, 0x1f, R7 ;  /* 0x0000001fff1e7819 */ /* 0x000fe20000011407 */
[----:B0-----:R-:W-:Y:S06]  /*26360*/  BRA.DIV UR4, `(.L_x_9301) ;  /* 0x000000e604ac7947 */ /* 0x001fec000b800000 */
[----:B------:R0:W1:Y:S04]  /*26370*/  SHFL.IDX PT, R5, R6, RZ, 0x1c1f ;  /* 0x001c1fff06057589 */ /* 0x00006800000e0000 */
[----:B------:R0:W2:Y:S02]  /*26380*/  SHFL.IDX PT, R14, R4, RZ, 0x1c1f ;  /* 0x001c1fff040e7589 */ /* 0x0000a400000e0000 */
.L_x_9620:
[----:B------:R-:W-:Y:S01]  /*26390*/  ISETP.GE.AND P0, PT, R27, R78, PT ;  /* 0x0000004e1b00720c */ /* 0x000fe20003f06270 */
[----:B------:R-:W-:-:S12]  /*263a0*/  BSSY B1, `(.L_x_9302) ;  /* 0x0000054000017945 */ /* 0x000fd80003800000 */
[----:B------:R-:W-:Y:S05]  /*263b0*/  @P0 BRA `(.L_x_9303) ;  /* 0x0000000400480947 */ /* 0x000fea0003800000 */
[----:B------:R-:W-:Y:S01]  /*263c0*/  ULDC UR4, c[0x0][0xac8] ;  /* 0x0002b20000047ab9 */ /* 0x000fe20000000800 */
[C---:B------:R-:W-:Y:S01]  /*263d0*/  VIADD R103, R200.reuse, 0x78 ;  /* 0x00000078c8677836 */ /* 0x040fe20000000000 */
[C---:B------:R-:W-:Y:S01]  /*263e0*/  ISETP.GE.AND P0, PT, R200.reuse, UR4, PT ;  /* 0x00000004c8007c0c */ /* 0x040fe2000bf06270 */
[----:B------:R-:W-:Y:S01]  /*263f0*/  VIADD R107, R200, 0x78 ;  /* 0x00000078c86b7836 */ /* 0x000fe20000000000 */
[----:B------:R-:W-:Y:S02]  /*26400*/  ISETP.GE.AND P3, PT, R97, UR4, PT ;  /* 0x0000000461007c0c */ /* 0x000fe4000bf66270 */
[----:B------:R-:W-:Y:S02]  /*26410*/  ISETP.GE.AND P2, PT, R99, UR4, PT ;  /* 0x0000000463007c0c */ /* 0x000fe4000bf46270 */
[----:B------:R-:W-:Y:S02]  /*26420*/  ISETP.GE.AND P1, PT, R95, UR4, PT ;  /* 0x000000045f007c0c */ /* 0x000fe4000bf26270 */
[----:B------:R-:W-:-:S05]  /*26430*/  SHF.R.S32.HI R107, RZ, 0x1f, R107 ;  /* 0x0000001fff6b7819 */ /* 0x000fca000001146b */
[----:B-1----:R-:W-:Y:S02]  /*26440*/  @!P0 IMAD.MOV.U32 R15, RZ, RZ, R5 ;  /* 0x000000ffff0f8224 */ /* 0x002fe400078e0005 */
[----:B------:R-:W-:Y:S01]  /*26450*/  @!P0 IMAD.MOV.U32 R119, RZ, RZ, R3 ;  /* 0x000000ffff778224 */ /* 0x000fe200078e0003 */
[-C--:B--2---:R-:W-:Y:S01]  /*26460*/  @!P3 LEA R8, P4, R97, R14.reuse, 0x2 ;  /* 0x0000000e6108b211 */ /* 0x084fe200078810ff */
[----:B------:R-:W-:Y:S02]  /*26470*/  @!P0 IMAD.WIDE R10, R200, 0x4, R14 ;  /* 0x00000004c80a8825 */ /* 0x000fe400078e020e */
[-C--:B------:R-:W-:Y:S02]  /*26480*/  @!P1 LEA R24, P5, R95, R14.reuse, 0x2 ;  /* 0x0000000e5f189211 */ /* 0x080fe400078a10ff */
[----:B------:R-:W-:Y:S01]  /*26490*/  @!P3 LEA.HI.X R9, R97, R5, R106, 0x2, P4 ;  /* 0x000000056109b211 */ /* 0x000fe200020f146a */
[----:B------:R1:W-:Y:S01]  /*264a0*/  @!P0 ST.E.64 desc[UR60][R10.64], R118 ;  /* 0x000000760a008985 */ /* 0x0003e2000c101b3c */
[----:B------:R-:W-:Y:S01]  /*264b0*/  ISETP.GE.AND P0, PT, R89, UR4, PT ;  /* 0x0000000459007c0c */ /* 0x000fe2000bf06270 */
[----:B------:R-:W-:Y:S01]  /*264c0*/  @!P1 IMAD.MOV.U32 R83, RZ, RZ, R91 ;  /* 0x000000ffff539224 */ /* 0x000fe200078e005b */
[----:B------:R-:W-:-:S02]  /*264d0*/  @!P2 LEA R12, P4, R99, R14, 0x2 ;  /* 0x0000000e630ca211 */ /* 0x000fc400078810ff */
[-C--:B------:R-:W-:Y:S02]  /*264e0*/  @!P1 LEA.HI.X R25, R95, R5.reuse, R102, 0x2, P5 ;  /* 0x000000055f199211 */ /* 0x080fe400028f1466 */
[----:B------:R-:W-:Y:S01]  /*264f0*/  @!P2 LEA.HI.X R13, R99, R5, R110, 0x2, P4 ;  /* 0x00000005630da211 */ /* 0x000fe200020f146e */
[----:B-1----:R-:W-:-:S06]  /*26500*/  @!P3 IMAD.MOV.U32 R10, RZ, RZ, R90 ;  /* 0x000000ffff0ab224 */ /* 0x002fcc00078e005a */
[C---:B------:R-:W-:Y:S01]  /*26510*/  @!P0 LEA R26, P4, R89.reuse, R14, 0x2 ;  /* 0x0000000e591a8211 */ /* 0x040fe200078810ff */
[----:B------:R-:W-:Y:S02]  /*26520*/  @!P3 IMAD.MOV.U32 R11, RZ, RZ, R21 ;  /* 0x000000ffff0bb224 */ /* 0x000fe400078e0015 */
[----:B------:R-:W-:Y:S01]  /*26530*/  @!P0 IMAD.MOV.U32 R92, RZ, RZ, R0 ;  /* 0x000000ffff5c8224 */ /* 0x000fe200078e0000 */
[----:B------:R-:W-:Y:S02]  /*26540*/  @!P0 LEA.HI.X R27, R89, R5, R100, 0x2, P4 ;  /* 0x00000005591b8211 */ /* 0x000fe400020f1464 */
[----:B------:R1:W-:Y:S01]  /*26550*/  @!P3 ST.E.64 desc[UR60][R8.64], R10 ;  /* 0x0000000a0800b985 */ /* 0x0003e2000c101b3c */
[----:B------:R-:W-:-:S03]  /*26560*/  ISETP.GE.AND P3, PT, R87, UR4, PT ;  /* 0x0000000457007c0c */ /* 0x000fc6000bf66270 */
[----:B------:R2:W-:Y:S01]  /*26570*/  @!P2 ST.E.64 desc[UR60][R12.64], R120 ;  /* 0x000000780c00a985 */ /* 0x0005e2000c101b3c */
[----:B------:R-:W-:-:S03]  /*26580*/  ISETP.GE.AND P2, PT, R85, UR4, PT ;  /* 0x0000000455007c0c */ /* 0x000fc6000bf46270 */
[----:B------:R-:W-:Y:S01]  /*26590*/  @!P1 ST.E.64 desc[UR60][R24.64], R82 ;  /* 0x0000005218009985 */ /* 0x000fe2000c101b3c */
[----:B------:R-:W-:-:S03]  /*265a0*/  ISETP.GE.AND P1, PT, R81, UR4, PT ;  /* 0x0000000451007c0c */ /* 0x000fc6000bf26270 */
[----:B------:R-:W-:Y:S01]  /*265b0*/  @!P0 ST.E.64 desc[UR60][R26.64], R92 ;  /* 0x0000005c1a008985 */ /* 0x000fe2000c101b3c */
[----:B------:R-:W-:Y:S02]  /*265c0*/  ISETP.GE.AND P0, PT, R79, UR4, PT ;  /* 0x000000044f007c0c */ /* 0x000fe4000bf06270 */
[----:B-1----:R-:W-:-:S04]  /*265d0*/  @!P3 LEA R8, P5, R87, R14, 0x2 ;  /* 0x0000000e5708b211 */ /* 0x002fc800078a10ff */
[-C--:B------:R-:W-:Y:S02]  /*265e0*/  @!P3 LEA.HI.X R9, R87, R5.reuse, R98, 0x2, P5 ;  /* 0x000000055709b211 */ /* 0x080fe400028f1462 */
[-C--:B------:R-:W-:Y:S02]  /*265f0*/  @!P2 LEA R10, P5, R85, R14.reuse, 0x2 ;  /* 0x0000000e550aa211 */ /* 0x080fe400078a10ff */
[----:B--2---:R-:W-:Y:S01]  /*26600*/  @!P1 LEA R12, P4, R81, R14, 0x2 ;  /* 0x0000000e510c9211 */ /* 0x004fe200078810ff */
[----:B------:R1:W-:Y:S01]  /*26610*/  @!P3 ST.E.64 desc[UR60][R8.64], R36 ;  /* 0x000000240800b985 */ /* 0x0003e2000c101b3c */
[-C--:B------:R-:W-:Y:S02]  /*26620*/  @!P2 LEA.HI.X R11, R85, R5.reuse, R96, 0x2, P5 ;  /* 0x00000005550ba211 */ /* 0x080fe400028f1460 */
[----:B------:R-:W-:Y:S02]  /*26630*/  ISETP.GE.AND P3, PT, R63, UR4, PT ;  /* 0x000000043f007c0c */ /* 0x000fe4000bf66270 */
[----:B------:R-:W-:Y:S01]  /*26640*/  ISETP.GE.AND P5, PT, R35, UR4, PT ;  /* 0x0000000423007c0c */ /* 0x000fe2000bfa6270 */
[----:B------:R2:W-:Y:S01]  /*26650*/  @!P2 ST.E.64 desc[UR60][R10.64], R38 ;  /* 0x000000260a00a985 */ /* 0x0005e2000c101b3c */
[----:B------:R-:W-:-:S09]  /*26660*/  @!P1 LEA.HI.X R13, R81, R5, R94, 0x2, P4 ;  /* 0x00000005510d9211 */ /* 0x000fd200020f145e */
[-C--:B-1----:R-:W-:Y:S01]  /*26670*/  @!P3 LEA R8, P4, R63, R14.reuse, 0x2 ;  /* 0x0000000e3f08b211 */ /* 0x082fe200078810ff */
[----:B--2---:R-:W-:Y:S01]  /*26680*/  @!P1 IMAD.MOV.U32 R10, RZ, RZ, R2 ;  /* 0x000000ffff0a9224 */ /* 0x004fe200078e0002 */
[-C--:B------:R-:W-:Y:S01]  /*26690*/  @!P0 LEA R2, P2, R79, R14.reuse, 0x2 ;  /* 0x0000000e4f028211 */ /* 0x080fe200078410ff */
[----:B------:R-:W-:Y:S01]  /*266a0*/  @!P1 IMAD.MOV.U32 R11, RZ, RZ, R41 ;  /* 0x000000ffff0b9224 */ /* 0x000fe200078e0029 */
[-C--:B------:R-:W-:Y:S01]  /*266b0*/  @!P3 LEA.HI.X R9, R63, R5.reuse, R86, 0x2, P4 ;  /* 0x000000053f09b211 */ /* 0x080fe200020f1456 */
[----:B------:R-:W-:Y:S01]  /*266c0*/  @!P5 IMAD.MOV.U32 R41, RZ, RZ, R47 ;  /* 0x000000ffff29d224 */ /* 0x000fe200078e002f */
[----:B------:R-:W-:Y:S02]  /*266d0*/  @!P0 LEA.HI.X R3, R79, R5, R88, 0x2, P2 ;  /* 0x000000054f038211 */ /* 0x000fe400010f1458 */
[----:B------:R1:W-:Y:S01]  /*266e0*/  @!P1 ST.E.64 desc[UR60][R12.64], R10 ;  /* 0x0000000a0c009985 */ /* 0x0003e2000c101b3c */
[----:B------:R-:W-:Y:S02]  /*266f0*/  ISETP.GE.AND P1, PT, R33, UR4, PT ;  /* 0x0000000421007c0c */ /* 0x000fe4000bf26270 */
[----:B------:R-:W-:Y:S01]  /*26700*/  @!P5 LEA R24, P2, R35, R14, 0x2 ;  /* 0x0000000e2318d211 */ /* 0x000fe200078410ff */
[----:B------:R2:W-:Y:S01]  /*26710*/  @!P0 ST.E.64 desc[UR60][R2.64], R42 ;  /* 0x0000002a02008985 */ /* 0x0005e2000c101b3c */
[----:B------:R-:W-:-:S02]  /*26720*/  ISETP.GE.AND P0, PT, R31, UR4, PT ;  /* 0x000000041f007c0c */ /* 0x000fc4000bf06270 */
[----:B------:R-:W-:Y:S01]  /*26730*/  @!P5 LEA.HI.X R25, R35, R5, R62, 0x2, P2 ;  /* 0x000000052319d211 */ /* 0x000fe200010f143e */
[----:B------:R3:W-:Y:S01]  /*26740*/  @!P3 ST.E.64 desc[UR60][R8.64], R44 ;  /* 0x0000002c0800b985 */ /* 0x0007e2000c101b3c */
[----:B------:R-:W-:Y:S02]  /*26750*/  ISETP.GE.AND P3, PT, R7, UR4, PT ;  /* 0x0000000407007c0c */ /* 0x000fe4000bf66270 */
[----:B------:R-:W-:Y:S01]  /*26760*/  ISETP.GE.AND P4, PT, R103, UR4, PT ;  /* 0x0000000467007c0c */ /* 0x000fe2000bf86270 */
[----:B------:R-:W-:Y:S01]  /*26770*/  @!P5 ST.E.64 desc[UR60][R24.64], R40 ;  /* 0x000000281800d985 */ /* 0x000fe2000c101b3c */
[----:B------:R-:W-:Y:S01]  /*26780*/  ISETP.GE.AND P5, PT, R101, UR4, PT ;  /* 0x0000000465007c0c */ /* 0x000fe2000bfa6270 */
[----:B------:R-:W-:Y:S01]  /*26790*/  @!P1 IMAD.MOV.U32 R47, RZ, RZ, R49 ;  /* 0x000000ffff2f9224 */ /* 0x000fe200078e0031 */
[----:B-1----:R-:W-:-:S03]  /*267a0*/  @!P1 LEA R10, P2, R33, R14, 0x2 ;  /* 0x0000000e210a9211 */ /* 0x002fc600078410ff */
[----:B------:R-:W-:Y:S01]  /*267b0*/  @!P0 IMAD.MOV.U32 R49, RZ, RZ, R51 ;  /* 0x000000ffff318224 */ /* 0x000fe200078e0033 */
[----:B------:R-:W-:Y:S02]  /*267c0*/  @!P1 LEA.HI.X R11, R33, R5, R28, 0x2, P2 ;  /* 0x00000005210b9211 */ /* 0x000fe400010f141c */
[----:B--2---:R-:W-:-:S03]  /*267d0*/  @!P0 LEA R2, P2, R31, R14, 0x2 ;  /* 0x0000000e1f028211 */ /* 0x004fc600078410ff */
[----:B------:R-:W-:Y:S01]  /*267e0*/  @!P1 ST.E.64 desc[UR60][R10.64], R46 ;  /* 0x0000002e0a009985 */ /* 0x000fe2000c101b3c */
[----:B------:R-:W-:Y:S01]  /*267f0*/  @!P0 LEA.HI.X R3, R31, R5, R34, 0x2, P2 ;  /* 0x000000051f038211 */ /* 0x000fe200010f1422 */
[----:B------:R-:W-:Y:S01]  /*26800*/  @!P4 IMAD.MOV.U32 R112, RZ, RZ, R80 ;  /* 0x000000ffff70c224 */ /* 0x000fe200078e0050 */
[----:B---3--:R-:W-:-:S03]  /*26810*/  @!P3 LEA R8, P1, R7, R14, 0x2 ;  /* 0x0000000e0708b211 */ /* 0x008fc600078210ff */
[----:B------:R1:W-:Y:S01]  /*26820*/  @!P0 ST.E.64 desc[UR60][R2.64], R48 ;  /* 0x0000003002008985 */ /* 0x0003e2000c101b3c */
[-C--:B------:R-:W-:Y:S02]  /*26830*/  @!P5 LEA R12, P0, R101, R14.reuse, 0x2 ;  /* 0x0000000e650cd211 */ /* 0x080fe400078010ff */
[----:B------:R-:W-:Y:S02]  /*26840*/  @!P4 LEA R14, P2, R103, R14, 0x2 ;  /* 0x0000000e670ec211 */ /* 0x000fe400078410ff */
[-C--:B------:R-:W-:Y:S02]  /*26850*/  @!P3 LEA.HI.X R9, R7, R5.reuse, R30, 0x2, P1 ;  /* 0x000000050709b211 */ /* 0x080fe400008f141e */
[-C--:B------:R-:W-:Y:S02]  /*26860*/  @!P5 LEA.HI.X R13, R101, R5.reuse, R32, 0x2, P0 ;  /* 0x00000005650dd211 */ /* 0x080fe400000f1420 */
[----:B------:R-:W-:Y:S01]  /*26870*/  @!P4 LEA.HI.X R15, R103, R5, R107, 0x2, P2 ;  /* 0x00000005670fc211 */ /* 0x000fe200010f146b */
[----:B-1----:R-:W-:-:S02]  /*26880*/  @!P3 IMAD.MOV.U32 R2, RZ, RZ, R108 ;  /* 0x000000ffff02b224 */ /* 0x002fc400078e006c */
[----:B------:R-:W-:Y:S02]  /*26890*/  @!P3 IMAD.MOV.U32 R3, RZ, RZ, R53 ;  /* 0x000000ffff03b224 */ /* 0x000fe400078e0035 */
[----:B------:R-:W-:-:S03]  /*268a0*/  @!P5 IMAD.MOV.U32 R108, RZ, RZ, R84 ;  /* 0x000000ffff6cd224 */ /* 0x000fc600078e0054 */
[----:B------:R3:W-:Y:S04]  /*268b0*/  @!P3 ST.E.64 desc[UR60][R8.64], R2 ;  /* 0x000000020800b985 */ /* 0x0007e8000c101b3c */
[----:B------:R3:W-:Y:S04]  /*268c0*/  @!P5 ST.E.64 desc[UR60][R12.64], R108 ;  /* 0x0000006c0c00d985 */ /* 0x0007e8000c101b3c */
[----:B------:R3:W-:Y:S02]  /*268d0*/  @!P4 ST.E.64 desc[UR60][R14.64], R112 ;  /* 0x000000700e00c985 */ /* 0x0007e4000c101b3c */
.L_x_9303:
[----:B------:R-:W-:Y:S05]  /*268e0*/  BSYNC B1 ;  /* 0x0000000000017941 */ /* 0x000fea0003800000 */
.L_x_9302:
[----:B------:R-:W-:-:S03]  /*268f0*/  UMOV UR4, 0xffffffff ;  /* 0xffffffff00047882 */ /* 0x000fc60000000000 */
[----:B------:R-:W-:Y:S05]  /*26900*/  BRA.DIV UR4, `(.L_x_9304) ;  /* 0x000000e204787947 */ /* 0x000fea000b800000 */
[----:B---3--:R3:W4:Y:S04]  /*26910*/  SHFL.IDX PT, R3, R6, 0x1, 0x1c1f ;  /* 0x003c1f0006037f89 */ /* 0x00872800000e0000 */
[----:B--2---:R3:W2:Y:S02]  /*26920*/  SHFL.IDX PT, R14, R4, 0x1, 0x1c1f ;  /* 0x003c1f00040e7f89 */ /* 0x0046a400000e0000 */
.L_x_9624:
[----:B------:R-:W-:-:S13]  /*26930*/  ISETP.GE.AND P0, PT, R29, R78, PT ;  /* 0x0000004e1d00720c */ /* 0x000fda0003f06270 */
[----:B------:R-:W-:Y:S05]  /*26940*/  @P0 BRA `(.L_x_9300) ;  /* 0x00000010005c0947 */ /* 0x000fea0003800000 */
[----:B------:R-:W-:Y:S01]  /*26950*/  ULDC UR4, c[0x0][0xac8] ;  /* 0x0002b20000047ab9 */ /* 0x000fe20000000800 */
[C---:B------:R-:W-:Y:S01]  /*26960*/  VIADD R0, R200.reuse, 0x78 ;  /* 0x00000078c8007836 */ /* 0x040fe20000000000 */
[----:B------:R-:W-:Y:S02]  /*26970*/  ISETP.GE.AND P1, PT, R99, UR4, PT ;  /* 0x0000000463007c0c */ /* 0x000fe4000bf26270 */
[----:B------:R-:W-:Y:S02]  /*26980*/  ISETP.GE.AND P0, PT, R97, UR4, PT ;  /* 0x0000000461007c0c */ /* 0x000fe4000bf06270 */
[----:B------:R-:W-:Y:S02]  /*26990*/  ISETP.GE.AND P2, PT, R200, UR4, PT ;  /* 0x00000004c8007c0c */ /* 0x000fe4000bf46270 */
[----:B------:R-:W-:-:S07]  /*269a0*/  ISETP.GE.AND P3, PT, R95, UR4, PT ;  /* 0x000000045f007c0c */ /* 0x000fce000bf66270 */
[-C--:B0-23--:R-:W-:Y:S02]  /*269b0*/  @!P1 LEA R4, P5, R99, R14.reuse, 0x2 ;  /* 0x0000000e63049211 */ /* 0x08dfe400078a10ff */
[-C--:B------:R-:W-:Y:S01]  /*269c0*/  @!P0 LEA R10, P4, R97, R14.reuse, 0x2 ;  /* 0x0000000e610a8211 */ /* 0x080fe200078810ff */
[----:B------:R-:W-:Y:S01]  /*269d0*/  @!P0 IMAD.MOV.U32 R114, RZ, RZ, R64 ;  /* 0x000000ffff728224 */ /* 0x000fe200078e0040 */
[-C--:B-1--4-:R-:W-:Y:S01]  /*269e0*/  @!P1 LEA.HI.X R5, R99, R3.reuse, R110, 0x2, P5 ;  /* 0x0000000363059211 */ /* 0x092fe200028f146e */
[----:B------:R-:W-:Y:S01]  /*269f0*/  @!P2 IMAD.MOV.U32 R2, RZ, RZ, R14 ;  /* 0x000000ffff02a224 */ /* 0x000fe200078e000e */
[----:B------:R-:W-:Y:S01]  /*26a00*/  @!P0 LEA.HI.X R11, R97, R3, R106, 0x2, P4 ;  /* 0x00000003610b8211 */ /* 0x000fe200020f146a */
[----:B------:R-:W-:Y:S01]  /*26a10*/  @!P2 IMAD.MOV.U32 R110, RZ, RZ, R60 ;  /* 0x000000ffff6ea224 */ /* 0x000fe200078e003c */
[----:B------:R-:W-:Y:S01]  /*26a20*/  ISETP.GE.AND P4, PT, R89, UR4, PT ;  /* 0x0000000459007c0c */ /* 0x000fe2000bf86270 */
[----:B------:R-:W-:Y:S01]  /*26a30*/  @!P2 IMAD.WIDE R8, R200, 0x4, R2 ;  /* 0x00000004c808a825 */ /* 0x000fe200078e0202 */
[----:B------:R-:W-:-:S04]  /*26a40*/  @!P3 LEA R12, P5, R95, R14, 0x2 ;  /* 0x0000000e5f0cb211 */ /* 0x000fc800078a10ff */
[----:B------:R0:W-:Y:S01]  /*26a50*/  @!P2 ST.E.64 desc[UR60][R8.64], R110 ;  /* 0x0000006e0800a985 */ /* 0x0001e2000c101b3c */
[----:B------:R-:W-:Y:S02]  /*26a60*/  ISETP.GE.AND P2, PT, R87, UR4, PT ;  /* 0x0000000457007c0c */ /* 0x000fe4000bf46270 */
[-C--:B------:R-:W-:Y:S01]  /*26a70*/  @!P3 LEA.HI.X R13, R95, R3.reuse, R102, 0x2, P5 ;  /* 0x000000035f0db211 */ /* 0x080fe200028f1466 */
[----:B------:R1:W-:Y:S01]  /*26a80*/  @!P0 ST.E.64 desc[UR60][R10.64], R114 ;  /* 0x000000720a008985 */ /* 0x0003e2000c101b3c */
[----:B------:R-:W-:Y:S02]  /*26a90*/  ISETP.GE.AND P0, PT, R85, UR4, PT ;  /* 0x0000000455007c0c */ /* 0x000fe4000bf06270 */
[-C--:B------:R-:W-:Y:S01]  /*26aa0*/  @!P4 LEA R24, P5, R89, R14.reuse, 0x2 ;  /* 0x0000000e5918c211 */ /* 0x080fe200078a10ff */
[----:B------:R2:W-:Y:S01]  /*26ab0*/  @!P1 ST.E.64 desc[UR60][R4.64], R54 ;  /* 0x0000003604009985 */ /* 0x0005e2000c101b3c */
[----:B------:R-:W-:Y:S01]  /*26ac0*/  ISETP.GE.AND P1, PT, R81, UR4, PT ;  /* 0x0000000451007c0c */ /* 0x000fe2000bf26270 */
[----:B------:R-:W-:Y:S01]  /*26ad0*/  @!P4 IMAD.MOV.U32 R21, RZ, RZ, R59 ;  /* 0x000000ffff15c224 */ /* 0x000fe200078e003b */
[-C--:B------:R-:W-:Y:S01]  /*26ae0*/  @!P4 LEA.HI.X R25, R89, R3.reuse, R100, 0x2, P5 ;  /* 0x000000035919c211 */ /* 0x080fe200028f1464 */
[----:B------:R3:W-:Y:S01]  /*26af0*/  @!P3 ST.E.64 desc[UR60][R12.64], R56 ;  /* 0x000000380c00b985 */ /* 0x0007e2000c101b3c */
[----:B------:R-:W-:Y:S01]  /*26b00*/  ISETP.GE.AND P3, PT, R79, UR4, PT ;  /* 0x000000044f007c0c */ /* 0x000fe2000bf66270 */
[----:B------:R-:W-:Y:S01]  /*26b10*/  @!P2 IMAD.MOV.U32 R51, RZ, RZ, R61 ;  /* 0x000000ffff33a224 */ /* 0x000fe200078e003d */
[----:B------:R-:W-:Y:S01]  /*26b20*/  @!P2 LEA R26, P5, R87, R14, 0x2 ;  /* 0x0000000e571aa211 */ /* 0x000fe200078a10ff */
[----:B------:R4:W-:Y:S01]  /*26b30*/  @!P4 ST.E.64 desc[UR60][R24.64], R20 ;  /* 0x000000141800c985 */ /* 0x0009e2000c101b3c */
[----:B------:R-:W-:Y:S01]  /*26b40*/  ISETP.GE.AND P4, PT, R63, UR4, PT ;  /* 0x000000043f007c0c */ /* 0x000fe2000bf86270 */
[----:B------:R-:W-:Y:S01]  /*26b50*/  @!P0 IMAD.MOV.U32 R53, RZ, RZ, R65 ;  /* 0x000000ffff358224 */ /* 0x000fe200078e0041 */
[----:B------:R-:W-:-:S02]  /*26b60*/  @!P2 LEA.HI.X R27, R87, R3, R98, 0x2, P5 ;  /* 0x00000003571ba211 */ /* 0x000fc400028f1462 */
[CC--:B0-----:R-:W-:Y:S01]  /*26b70*/  @!P0 LEA R8, P5, R85.reuse, R14.reuse, 0x2 ;  /* 0x0000000e55088211 */ /* 0x0c1fe200078a10ff */
[----:B------:R-:W-:Y:S02]  /*26b80*/  @!P1 IMAD.MOV.U32 R59, RZ, RZ, R67 ;  /* 0x000000ffff3b9224 */ /* 0x000fe400078e0043 */
[----:B------:R-:W-:Y:S01]  /*26b90*/  @!P2 ST.E.64 desc[UR60][R26.64], R50 ;  /* 0x000000321a00a985 */ /* 0x000fe2000c101b3c */
[-C--:B------:R-:W-:Y:S01]  /*26ba0*/  @!P0 LEA.HI.X R9, R85, R3.reuse, R96, 0x2, P5 ;  /* 0x0000000355098211 */ /* 0x080fe200028f1460 */
[----:B------:R-:W-:Y:S01]  /*26bb0*/  @!P3 IMAD.MOV.U32 R67, RZ, RZ, R73 ;  /* 0x000000ffff43b224 */ /* 0x000fe200078e0049 */
[----:B-1----:R-:W-:Y:S02]  /*26bc0*/  @!P1 LEA R10, P5, R81, R14, 0x2 ;  /* 0x0000000e510a9211 */ /* 0x002fe400078a10ff */
[----:B------:R-:W-:Y:S01]  /*26bd0*/  ISETP.GE.AND P2, PT, R35, UR4, PT ;  /* 0x0000000423007c0c */ /* 0x000fe2000bf46270 */
[----:B------:R0:W-:Y:S01]  /*26be0*/  @!P0 ST.E.64 desc[UR60][R8.64], R52 ;  /* 0x0000003408008985 */ /* 0x0001e2000c101b3c */
[----:B------:R-:W-:-:S02]  /*26bf0*/  @!P1 LEA.HI.X R11, R81, R3, R94, 0x2, P5 ;  /* 0x00000003510b9211 */ /* 0x000fc400028f145e */
[-C--:B--2---:R-:W-:Y:S02]  /*26c00*/  @!P3 LEA R4, P5, R79, R14.reuse, 0x2 ;  /* 0x0000000e4f04b211 */ /* 0x084fe400078a10ff */
[----:B------:R-:W-:Y:S01]  /*26c10*/  ISETP.GE.AND P0, PT, R33, UR4, PT ;  /* 0x0000000421007c0c */ /* 0x000fe2000bf06270 */
[----:B------:R-:W-:Y:S01]  /*26c20*/  @!P1 ST.E.64 desc[UR60][R10.64], R58 ;  /* 0x0000003a0a009985 */ /* 0x000fe2000c101b3c */
[-C--:B------:R-:W-:Y:S02]  /*26c30*/  @!P3 LEA.HI.X R5, R79, R3.reuse, R88, 0x2, P5 ;  /* 0x000000034f05b211 */ /* 0x080fe400028f1458 */
[----:B---3--:R-:W-:Y:S02]  /*26c40*/  @!P4 LEA R12, P5, R63, R14, 0x2 ;  /* 0x0000000e3f0cc211 */ /* 0x008fe400078a10ff */
[----:B------:R-:W-:Y:S01]  /*26c50*/  ISETP.GE.AND P1, PT, R31, UR4, PT ;  /* 0x000000041f007c0c */ /* 0x000fe2000bf26270 */
[----:B------:R1:W-:Y:S01]  /*26c60*/  @!P3 ST.E.64 desc[UR60][R4.64], R66 ;  /* 0x000000420400b985 */ /* 0x0003e2000c101b3c */
[----:B------:R-:W-:-:S02]  /*26c70*/  @!P4 LEA.HI.X R13, R63, R3, R86, 0x2, P5 ;  /* 0x000000033f0dc211 */ /* 0x000fc400028f1456 */
[-C--:B----4-:R-:W-:Y:S02]  /*26c80*/  @!P2 LEA R20, P5, R35, R14.reuse, 0x2 ;  /* 0x0000000e2314a211 */ /* 0x090fe400078a10ff */
[----:B------:R-:W-:Y:S01]  /*26c90*/  ISETP.GE.AND P3, PT, R7, UR4, PT ;  /* 0x0000000407007c0c */ /* 0x000fe2000bf66270 */
[----:B------:R2:W-:Y:S01]  /*26ca0*/  @!P4 ST.E.64 desc[UR60][R12.64], R74 ;  /* 0x0000004a0c00c985 */ /* 0x0005e2000c101b3c */
[----:B------:R-:W-:Y:S01]  /*26cb0*/  ISETP.GE.AND P4, PT, R101, UR4, PT ;  /* 0x0000000465007c0c */ /* 0x000fe2000bf86270 */
[----:B------:R-:W-:Y:S01]  /*26cc0*/  @!P0 IMAD.MOV.U32 R73, RZ, RZ, R117 ;  /* 0x000000ffff498224 */ /* 0x000fe200078e0075 */
[----:B------:R-:W-:Y:S02]  /*26cd0*/  @!P2 LEA.HI.X R21, R35, R3, R62, 0x2, P5 ;  /* 0x000000032315a211 */ /* 0x000fe400028f143e */
[----:B------:R-:W-:-:S03]  /*26ce0*/  @!P0 LEA R24, P5, R33, R14, 0x2 ;  /* 0x0000000e21188211 */ /* 0x000fc600078a10ff */
[----:B------:R2:W-:Y:S01]  /*26cf0*/  @!P2 ST.E.64 desc[UR60][R20.64], R76 ;  /* 0x0000004c1400a985 */ /* 0x0005e2000c101b3c */
[----:B------:R-:W-:Y:S02]  /*26d00*/  @!P0 LEA.HI.X R25, R33, R3, R28, 0x2, P5 ;  /* 0x0000000321198211 */ /* 0x000fe400028f141c */
[----:B0-----:R-:W-:-:S03]  /*26d10*/  @!P1 LEA R8, P5, R31, R14, 0x2 ;  /* 0x0000000e1f089211 */ /* 0x001fc600078a10ff */
[-C--:B-1----:R-:W-:Y:S01]  /*26d20*/  @!P4 LEA R4, P2, R101, R14.reuse, 0x2 ;  /* 0x0000000e6504c211 */ /* 0x082fe200078410ff */
[----:B------:R2:W-:Y:S01]  /*26d30*/  @!P0 ST.E.64 desc[UR60][R24.64], R72 ;  /* 0x0000004818008985 */ /* 0x0005e2000c101b3c */
[-C--:B------:R-:W-:Y:S02]  /*26d40*/  @!P1 LEA.HI.X R9, R31, R3.reuse, R34, 0x2, P5 ;  /* 0x000000031f099211 */ /* 0x080fe400028f1422 */
[----:B------:R-:W-:Y:S02]  /*26d50*/  @!P3 LEA R6, P5, R7, R14, 0x2 ;  /* 0x0000000e0706b211 */ /* 0x000fe400078a10ff */
[-C--:B------:R-:W-:Y:S01]  /*26d60*/  @!P4 LEA.HI.X R5, R101, R3.reuse, R32, 0x2, P2 ;  /* 0x000000036505c211 */ /* 0x080fe200010f1420 */
[----:B------:R2:W-:Y:S01]  /*26d70*/  @!P1 ST.E.64 desc[UR60][R8.64], R122 ;  /* 0x0000007a08009985 */ /* 0x0005e2000c101b3c */
[----:B------:R-:W-:Y:S02]  /*26d80*/  @!P3 LEA.HI.X R7, R7, R3, R30, 0x2, P5 ;  /* 0x000000030707b211 */ /* 0x000fe400028f141e */
[----:B------:R-:W-:-:S03]  /*26d90*/  ISETP.GE.AND P0, PT, R0, UR4, PT ;  /* 0x0000000400007c0c */ /* 0x000fc6000bf06270 */
[----:B------:R2:W-:Y:S04]  /*26da0*/  @!P3 ST.E.64 desc[UR60][R6.64], R104 ;  /* 0x000000680600b985 */ /* 0x0005e8000c101b3c */
[----:B------:R2:W-:Y:S06]  /*26db0*/  @!P4 ST.E.64 desc[UR60][R4.64], R68 ;  /* 0x000000440400c985 */ /* 0x0005ec000c101b3c */
[----:B------:R-:W-:Y:S05]  /*26dc0*/  @P0 BRA `(.L_x_9300) ;  /* 0x0000000c003c0947 */ /* 0x000fea0003800000 */
[----:B------:R-:W-:Y:S01]  /*26dd0*/  VIADD R36, R200, 0x78 ;  /* 0x00000078c8247836 */ /* 0x000fe20000000000 */
[----:B------:R-:W-:-:S04]  /*26de0*/  LEA R14, P0, R0, R14, 0x2 ;  /* 0x0000000e000e7211 */ /* 0x000fc800078010ff */
[----:B------:R-:W-:-:S04]  /*26df0*/  SHF.R.S32.HI R36, RZ, 0x1f, R36 ;  /* 0x0000001fff247819 */ /* 0x000fc80000011424 */
[----:B------:R-:W-:-:S05]  /*26e00*/  LEA.HI.X R15, R0, R3, R36, 0x2, P0 ;  /* 0x00000003000f7211 */ /* 0x000fca00000f1424 */
[----:B------:R0:W-:Y:S01]  /*26e10*/  ST.E.64 desc[UR60][R14.64], R70 ;  /* 0x000000460e007985 */ /* 0x0001e2000c101b3c */
[----:B------:R-:W-:Y:S05]  /*26e20*/  BRA `(.L_x_9300) ;  /* 0x0000000c00247947 */ /* 0x000fea0003800000 */
.L_x_9286:
[----:B------:R-:W-:Y:S01]  /*26e30*/  ULDC.64 UR4, c[0x0][0xc08] ;  /* 0x0003020000047ab9 */ /* 0x000fe20000000a00 */
[----:B------:R-:W4:Y:S01]  /*26e40*/  LDC.64 R2, c[0x0][0xc00] ;  /* 0x00030000ff027b82 */ /* 0x000f220000000a00 */
[----:B------:R-:W-:Y:S01]  /*26e50*/  ISETP.NE.U32.AND P0, PT, RZ, UR4, PT ;  /* 0x00000004ff007c0c */ /* 0x000fe2000bf05070 */
[----:B0-----:R-:W-:Y:S01]  /*26e60*/  IMAD.MOV.U32 R13, RZ, RZ, RZ ;  /* 0x000000ffff0d7224 */ /* 0x001fe200078e00ff */
[----:B------:R-:W0:Y:S02]  /*26e70*/  S2R R6, SR_TID.X ;  /* 0x0000000000067919 */ /* 0x000e240000002100 */
[----:B------:R-:W-:Y:S01]  /*26e80*/  ISETP.NE.AND.EX P1, PT, RZ, UR5, PT, P0 ;  /* 0x00000005ff007c0c */ /* 0x000fe2000bf25300 */
[----:B------:R-:W-:Y:S02]  /*26e90*/  ULDC.64 UR4, c[0x0][0xc00] ;  /* 0x0003000000047ab9 */ /* 0x000fe40000000a00 */
[----:B------:R-:W-:-:S04]  /*26ea0*/  ISETP.NE.U32.AND P0, PT, RZ, UR4, PT ;  /* 0x00000004ff007c0c */ /* 0x000fc8000bf05070 */
[----:B------:R-:W-:-:S06]  /*26eb0*/  ISETP.NE.AND.EX P0, PT, RZ, UR5, PT, P0 ;  /* 0x00000005ff007c0c */ /* 0x000fcc000bf05300 */
[----:B------:R-:W1:Y:S01]  /*26ec0*/  @P1 LDC.64 R4, c[0x0][0xc08] ;  /* 0x00030200ff041b82 */ /* 0x000e620000000a00 */
[----:B------:R-:W-:Y:S02]  /*26ed0*/  ULDC UR4, c[0x0][0xa88] ;  /* 0x0002a20000047ab9 */ /* 0x000fe40000000800 */
[----:B------:R-:W-:Y:S02]  /*26ee0*/  IMAD.U32 R20, RZ, RZ, UR4 ;  /* 0x00000004ff147e24 */ /* 0x000fe4000f8e00ff */
[----:B----4-:R-:W-:-:S05]  /*26ef0*/  IMAD.WIDE R2, R227, 0x4, R2 ;  /* 0x00000004e3027825 */ /* 0x010fca00078e0202 */
[----:B------:R4:W5:Y:S01]  /*26f00*/  @P0 LDG.E R13, desc[UR60][R2.64] ;  /* 0x0000003c020d0981 */ /* 0x000962000c1e1900 */
[----:B--2---:R-:W-:Y:S01]  /*26f10*/  ISETP.GT.AND P2, PT, R226, 0x1, PT ;  /* 0x00000001e200780c */ /* 0x004fe20003f44270 */
[----:B0-----:R-:W-:Y:S02]  /*26f20*/  VIADD R26, R6, 0xffffff80 ;  /* 0xffffff80061a7836 */ /* 0x001fe40000000000 */
[----:B-1----:R-:W-:-:S05]  /*26f30*/  @P1 IMAD.WIDE R4, R227, 0x4, R4 ;  /* 0x00000004e3041825 */ /* 0x002fca00078e0204 */
[----:B------:R4:W5:Y:S01]  /*26f40*/  @P1 LDG.E R20, desc[UR60][R4.64] ;  /* 0x0000003c04141981 */ /* 0x000962000c1e1900 */
[----:B------:R-:W-:Y:S02]  /*26f50*/  ISETP.GT.AND P3, PT, R26, 0x7f, PT ;  /* 0x0000007f1a00780c */ /* 0x000fe40003f64270 */
[----:B------:R-:W-:Y:S01]  /*26f60*/  SHF.R.S32.HI R14, RZ, 0x1f, R227 ;  /* 0x0000001fff0e7819 */ /* 0x000fe200000114e3 */
[----:B------:R-:W-:Y:S10]  /*26f70*/  @P1 BRA `(.L_x_9305) ;  /* 0x0000000000101947 */ /* 0x000ff40003800000 */
[----:B------:R-:W-:Y:S05]  /*26f80*/  @!P0 BRA `(.L_x_9305) ;  /* 0x00000000000c8947 */ /* 0x000fea0003800000 */
[----:B----4-:R-:W2:Y:S04]  /*26f90*/  LDG.E R5, desc[UR60][R2.64] ;  /* 0x0000003c02057981 */ /* 0x010ea8000c1e1900 */
[----:B-----5:R-:W2:Y:S02]  /*26fa0*/  LDG.E R20, desc[UR60][R2.64+0x4] ;  /* 0x0000043c02147981 */ /* 0x020ea4000c1e1900 */
[----:B--2---:R-:W-:-:S07]  /*26fb0*/  IMAD.IADD R20, R20, 0x1, -R5 ;  /* 0x0000000114147824 */ /* 0x004fce00078e0a05 */
.L_x_9305:
        /* <DEDUP_REMOVED lines=13> */
[----:B------:R-:W-:Y:S01]  /*27090*/  ISETP.NE.AND P0, PT, R27, 0x1, PT ;  /* 0x000000011b00780c */ /* 0x000fe20003f05270 */
[----:B------:R-:W-:Y:S01]  /*270a0*/  IMAD.MOV.U32 R15, RZ, RZ, R25 ;  /* 0x000000ffff0f7224 */ /* 0x000fe200078e0019 */
[----:B------:R-:W-:Y:S02]  /*270b0*/  SEL R24, R0, 0x978, P3 ;  /* 0x0000097800187807 */ /* 0x000fe40001800000 */
[----:B------:R-:W-:-:S03]  /*270c0*/  SEL R229, R229, RZ, P3 ;  /* 0x000000ffe5e57207 */ /* 0x000fc60001800000 */
[----:B------:R-:W1:Y:S08]  /*270d0*/  LDC.64 R6, c[0x0][R24+0x220] ;  /* 0x0000880018067b82 */ /* 0x000e700000000a00 */
[----:B----4-:R-:W2:Y:S08]  /*270e0*/  LDC.64 R2, c[0x0][R24+0x218] ;  /* 0x0000860018027b82 */ /* 0x010eb00000000a00 */
[----:B------:R-:W4:Y:S08]  /*270f0*/  LDC.64 R8, c[0x0][R24+0x228] ;  /* 0x00008a0018087b82 */ /* 0x000f300000000a00 */
[----:B------:R-:W5:Y:S08]  /*27100*/  LDC.64 R4, c[0x0][R24+0x210] ;  /* 0x0000840018047b82 */ /* 0x000f700000000a00 */
[----:B------:R-:W3:Y:S08]  /*27110*/  @P0 LDC R0, c[0x0][0xbec] ;  /* 0x0002fb00ff000b82 */ /* 0x000ef00000000800 */
[----:B------:R-:W4:Y:S01]  /*27120*/  @P0 LDC R33, c[0x0][0xbf0] ;  /* 0x0002fc00ff210b82 */ /* 0x000f220000000800 */
[----:B-1----:R-:W-:-:S07]  /*27130*/  IMAD R7, R7, R21, RZ ;  /* 0x0000001507077224 */ /* 0x002fce00078e02ff */
[----:B0-----:R-:W0:Y:S01]  /*27140*/  @!P3 LDC R28, c[0x0][0xb50] ;  /* 0x0002d400ff1cbb82 */ /* 0x001e220000000800 */
[----:B------:R-:W-:Y:S02]  /*27150*/  IMAD R7, R6, R14, R7 ;  /* 0x0000000e06077224 */ /* 0x000fe400078e0207 */
[----:B---3--:R-:W-:-:S05]  /*27160*/  @P0 IMAD.HI.U32 R0, R25, R0, RZ ;  /* 0x0000000019000227 */ /* 0x008fca00078e00ff */
[----:B------:R-:W1:Y:S01]  /*27170*/  @!P3 LDC R29, c[0x0][0xb54] ;  /* 0x0002d500ff1dbb82 */ /* 0x000e620000000800 */
[-C--:B--2---:R-:W-:Y:S02]  /*27180*/  IMAD R31, R3, R195.reuse, RZ ;  /* 0x000000c3031f7224 */ /* 0x084fe400078e02ff */
        /* <DEDUP_REMOVED lines=24> */
.L_x_9307:
[----:B------:R-:W-:Y:S05]  /*27310*/  BSYNC B1 ;  /* 0x0000000000017941 */ /* 0x000fea0003800000 */
.L_x_9306:
[----:B------:R-:W-:Y:S05]  /*27320*/  @P2 BRA `(.L_x_9300) ;  /* 0x0000000400e42947 */ /* 0x000fea0003800000 */
[----:B------:R-:W1:Y:S01]  /*27330*/  LDC R25, c[0x0][0xbe8] ;  /* 0x0002fa00ff197b82 */ /* 0x000e620000000800 */
[----:B------:R-:W-:Y:S01]  /*27340*/  SHF.R.S32.HI R6, RZ, 0x1f, R26 ;  /* 0x0000001fff067819 */ /* 0x000fe2000001141a */
[----:B------:R-:W-:Y:S01]  /*27350*/  ULDC.64 UR4, c[0x0][0xaa0] ;  /* 0x0002a80000047ab9 */ /* 0x000fe20000000a00 */
[----:B------:R-:W-:Y:S01]  /*27360*/  ULDC.64 UR6, c[0x0][0xaf0] ;  /* 0x0002bc0000067ab9 */ /* 0x000fe20000000a00 */
[----:B------:R-:W-:Y:S01]  /*27370*/  IMAD R0, R12, UR4, RZ ;  /* 0x000000040c007c24 */ /* 0x000fe2000f8e02ff */
[----:B------:R-:W-:Y:S01]  /*27380*/  LEA.HI R6, R6, R26, RZ, 0x3 ;  /* 0x0000001a06067211 */ /* 0x000fe200078f18ff */
[----:B0---4-:R-:W-:-:S03]  /*27390*/  IMAD.WIDE.U32 R2, R13, UR4, RZ ;  /* 0x000000040d027c25 */ /* 0x011fc6000f8e00ff */
[----:B------:R-:W-:Y:S01]  /*273a0*/  SHF.R.S32.HI R6, RZ, 0x3, R6 ;  /* 0x00000003ff067819 */ /* 0x000fe20000011406 */
[----:B------:R-:W-:Y:S01]  /*273b0*/  IMAD R5, R13, UR5, R0 ;  /* 0x000000050d057c24 */ /* 0x000fe2000f8e0200 */
[----:B------:R-:W-:-:S03]  /*273c0*/  ULDC.64 UR4, c[0x0][0xae8] ;  /* 0x0002ba0000047ab9 */ /* 0x000fc60000000a00 */
[----:B------:R-:W-:Y:S02]  /*273d0*/  IMAD R7, R222, 0x20, R6 ;  /* 0x00000020de077824 */ /* 0x000fe400078e0206 */
[----:B------:R-:W-:Y:S02]  /*273e0*/  IMAD.IADD R3, R3, 0x1, R5 ;  /* 0x0000000103037824 */ /* 0x000fe400078e0205 */
[----:B------:R-:W-:Y:S02]  /*273f0*/  IMAD.IADD R9, R202, 0x1, R7 ;  /* 0x00000001ca097824 */ /* 0x000fe400078e0207 */
        /* <DEDUP_REMOVED lines=33> */
.L_x_9627:
[----:B------:R-:W-:Y:S01]  /*27610*/  IMAD R25, R20, R25, RZ ;  /* 0x0000001914197224 */ /* 0x000fe200078e02ff */
[----:B------:R-:W-:Y:S01]  /*27620*/  BSSY B1, `(.L_x_9309) ;  /* 0x000000f000017945 */ /* 0x000fe20003800000 */
[----:B------:R-:W-:-:S05]  /*27630*/  IMAD.IADD R202, R6, 0x1, R202 ;  /* 0x0000000106ca7824 */ /* 0x000fca00078e02ca */
        /* <DEDUP_REMOVED lines=11> */
[----:B------:R4:W-:Y:S04]  /*276f0*/  @!P2 ST.E.128 desc[UR60][R4.64], RZ ;  /* 0x000000ff0400a985 */ /* 0x0009e8000c101d3c */
[----:B------:R4:W-:Y:S02]  /*27700*/  @!P3 ST.E.128 desc[UR60][R14.64], RZ ;  /* 0x000000ff0e00b985 */ /* 0x0009e4000c101d3c */
.L_x_9310:
[----:B------:R-:W-:Y:S05]  /*27710*/  BSYNC B1 ;  /* 0x0000000000017941 */ /* 0x000fea0003800000 */
.L_x_9309:
[----:B------:R-:W-:-:S03]  /*27720*/  UMOV UR4, 0xffffffff ;  /* 0xffffffff00047882 */ /* 0x000fc60000000000 */
[----:B------:R-:W-:Y:S05]  /*27730*/  BRA.DIV UR4, `(.L_x_9311) ;  /* 0x000000d604687947 */ /* 0x000fea000b800000 */
[----:B-1----:R1:W0:Y:S04]  /*27740*/  SHFL.IDX PT, R0, R3, 0x1, 0x181f ;  /* 0x00381f0003007f89 */ /* 0x00222800000e0000 */
[----:B--2-4-:R1:W2:Y:S02]  /*27750*/  SHFL.IDX PT, R14, R2, 0x1, 0x181f ;  /* 0x00381f00020e7f89 */ /* 0x0142a400000e0000 */
.L_x_9631:
        /* <DEDUP_REMOVED lines=13> */
[----:B------:R4:W-:Y:S04]  /*27830*/  @!P2 ST.E.128 desc[UR60][R4.64], RZ ;  /* 0x000000ff0400a985 */ /* 0x0009e8000c101d3c */
[----:B------:R4:W-:Y:S02]  /*27840*/  @!P3 ST.E.128 desc[UR60][R14.64], RZ ;  /* 0x000000ff0e00b985 */ /* 0x0009e4000c101d3c */
.L_x_9313:
[----:B------:R-:W-:Y:S05]  /*27850*/  BSYNC B1 ;  /* 0x0000000000017941 */ /* 0x000fea0003800000 */
.L_x_9312:
[----:B------:R-:W-:-:S03]  /*27860*/  UMOV UR4, 0xffffffff ;  /* 0xffffffff00047882 */ /* 0x000fc60000000000 */
[----:B------:R-:W-:Y:S05]  /*27870*/  BRA.DIV UR4, `(.L_x_9314) ;  /* 0x000000d604607947 */ /* 0x000fea000b800000 */
[----:B0-----:R0:W0:Y:S04]  /*27880*/  SHFL.IDX PT, R0, R3, 0x2, 0x181f ;  /* 0x00581f0003007f89 */ /* 0x00102800000e0000 */
[----:B--2-4-:R2:W4:Y:S02]  /*27890*/  SHFL.IDX PT, R14, R2, 0x2, 0x181f ;  /* 0x00581f00020e7f89 */ /* 0x01452400000e0000 */
.L_x_9635:
        /* <DEDUP_REMOVED lines=9> */
[CC--:B----4-:R-:W-:Y:S02]  /*27930*/  @!P2 LEA R4, P0, R211.reuse, R14.reuse, 0x1 ;  /* 0x0000000ed304a211 */ /* 0x0d0fe400078008ff */
[C---:B------:R-:W-:Y:S02]  /*27940*/  @!P3 LEA R14, P1, R216.reuse, R14, 0x1 ;  /* 0x0000000ed80eb211 */ /* 0x040fe400078208ff */
[-C--:B0-----:R-:W-:Y:S02]  /*27950*/  @!P2 LEA.HI.X R5, R211, R0.reuse, R7, 0x1, P0 ;  /* 0x00000000d305a211 */ /* 0x081fe400000f0c07 */
[----:B------:R-:W-:-:S03]  /*27960*/  @!P3 LEA.HI.X R15, R216, R0, R6, 0x1, P1 ;  /* 0x00000000d80fb211 */ /* 0x000fc600008f0c06 */
[----:B------:R0:W-:Y:S04]  /*27970*/  @!P2 ST.E.128 desc[UR60][R4.64], RZ ;  /* 0x000000ff0400a985 */ /* 0x0001e8000c101d3c */
[----:B------:R0:W-:Y:S02]  /*27980*/  @!P3 ST.E.128 desc[UR60][R14.64], RZ ;  /* 0x000000ff0e00b985 */ /* 0x0001e4000c101d3c */
.L_x_9316:
[----:B------:R-:W-:Y:S05]  /*27990*/  BSYNC B1 ;  /* 0x0000000000017941 */ /* 0x000fea0003800000 */
.L_x_9315:
[----:B------:R-:W-:-:S03]  /*279a0*/  UMOV UR4, 0xffffffff ;  /* 0xffffffff00047882 */ /* 0x000fc60000000000 */
[----:B------:R-:W-:Y:S05]  /*279b0*/  BRA.DIV UR4, `(.L_x_9317) ;  /* 0x000000d604587947 */ /* 0x000fea000b800000 */
[----:B0-----:R0:W0:Y:S04]  /*279c0*/  SHFL.IDX PT, R0, R3, 0x3, 0x181f ;  /* 0x00781f0003007f89 */ /* 0x00102800000e0000 */
[----:B----4-:R4:W0:Y:S02]  /*279d0*/  SHFL.IDX PT, R14, R2, 0x3, 0x181f ;  /* 0x00781f00020e7f89 */ /* 0x01082400000e0000 */
.L_x_9639:
[----:B-12-4-:R-:W-:-:S05]  /*279e0*/  VIADD R2, R202, 0x60 ;  /* 0x00000060ca027836 */ /* 0x016fca0000000000 */
[----:B------:R-:W-:-:S13]  /*279f0*/  ISETP.GE.AND P0, PT, R2, R25, PT ;  /* 0x000000190200720c */ /* 0x000fda0003f06270 */
[----:B------:R-:W-:Y:S05]  /*27a00*/  @P0 BRA `(.L_x_9300) ;  /* 0x00000000002c0947 */ /* 0x000fea0003800000 */
[----:B------:R-:W-:Y:S01]  /*27a10*/  ULDC UR4, c[0x0][0xac8] ;  /* 0x0002b20000047ab9 */ /* 0x000fe20000000800 */
[----:B------:R-:W-:Y:S02]  /*27a20*/  SHF.R.S32.HI R5, RZ, 0x1f, R211 ;  /* 0x0000001fff057819 */ /* 0x000fe400000114d3 */
[----:B------:R-:W-:Y:S02]  /*27a30*/  ISETP.GE.AND P2, PT, R211, UR4, PT ;  /* 0x00000004d3007c0c */ /* 0x000fe4000bf46270 */
[----:B------:R-:W-:Y:S02]  /*27a40*/  ISETP.GE.AND P3, PT, R216, UR4, PT ;  /* 0x00000004d8007c0c */ /* 0x000fe4000bf66270 */
[----:B------:R-:W-:-:S09]  /*27a50*/  SHF.R.S32.HI R4, RZ, 0x1f, R216 ;  /* 0x0000001fff047819 */ /* 0x000fd200000114d8 */
[CC--:B0-----:R-:W-:Y:S02]  /*27a60*/  @!P2 LEA R2, P0, R211.reuse, R14.reuse, 0x1 ;  /* 0x0000000ed302a211 */ /* 0x0c1fe400078008ff */
[C---:B------:R-:W-:Y:S02]  /*27a70*/  @!P3 LEA R14, P1, R216.reuse, R14, 0x1 ;  /* 0x0000000ed80eb211 */ /* 0x040fe400078208ff */
[-C--:B------:R-:W-:Y:S02]  /*27a80*/  @!P2 LEA.HI.X R3, R211, R0.reuse, R5, 0x1, P0 ;  /* 0x00000000d303a211 */ /* 0x080fe400000f0c05 */
[----:B------:R-:W-:-:S03]  /*27a90*/  @!P3 LEA.HI.X R15, R216, R0, R4, 0x1, P1 ;  /* 0x00000000d80fb211 */ /* 0x000fc600008f0c04 */
[----:B------:R1:W-:Y:S04]  /*27aa0*/  @!P2 ST.E.128 desc[UR60][R2.64], RZ ;  /* 0x000000ff0200a985 */ /* 0x0003e8000c101d3c */
[----:B------:R1:W-:Y:S02]  /*27ab0*/  @!P3 ST.E.128 desc[UR60][R14.64], RZ ;  /* 0x000000ff0e00b985 */ /* 0x0003e4000c101d3c */
.L_x_9300:
[----:B------:R-:W-:Y:S05]  /*27ac0*/  BSYNC B0 ;  /* 0x0000000000007941 */ /* 0x000fea0003800000 */
.L_x_9285:
[----:B------:R-:W-:Y:S02]  /*27ad0*/  ULDC UR4, c[0x0][0xc3c] ;  /* 0x00030f0000047ab9 */ /* 0x000fe40000000800 */
[----:B---3--:R-:W-:-:S13]  /*27ae0*/  ISETP.GE.AND P0, PT, R207, UR4, PT ;  /* 0x00000004cf007c0c */ /* 0x008fda000bf06270 */
[----:B------:R-:W-:Y:S05]  /*27af0*/  @!P0 BRA `(.L_x_9318) ;  /* 0xfffffd9400608947 */ /* 0x000fea000383ffff */
[----:B------:R-:W-:Y:S05]  /*27b00*/  BRA `(.L_x_9064) ;  /* 0x0000009400587947 */ /* 0x000fea0003800000 */
.L_x_9062:
        /* <DEDUP_REMOVED lines=13> */
[----:B------:R-:W0:Y:S01]  /*27be0*/  S2R R2, SR_TID.X ;  /* 0x0000000000027919 */ /* 0x000e220000002100 */
[----:B------:R-:W-:Y:S01]  /*27bf0*/  ULDC UR4, c[0x0][0xc3c] ;  /* 0x00030f0000047ab9 */ /* 0x000fe20000000800 */
[----:B------:R-:W-:Y:S01]  /*27c00*/  CS2R R6, SRZ ;  /* 0x0000000000067805 */ /* 0x000fe2000001ff00 */
[----:B------:R-:W2:Y:S01]  /*27c10*/  S2UR UR6, SR_CTAID.X ;  /* 0x00000000000679c3 */ /* 0x000ea20000002500 */
[----:B------:R-:W-:Y:S01]  /*27c20*/  ULDC UR5, c[0x0][0xc38] ;  /* 0x00030e0000057ab9 */ /* 0x000fe20000000800 */
[----:B0-----:R-:W-:-:S04]  /*27c30*/  LOP3.LUT R0, R2, 0x1f, RZ, 0xc0, !PT ;  /* 0x0000001f02007812 */ /* 0x001fc800078ec0ff */
[----:B------:R-:W-:-:S04]  /*27c40*/  ISETP.NE.AND P0, PT, R0, 0x1f, PT ;  /* 0x0000001f0000780c */ /* 0x000fc80003f05270 */
[----:B------:R-:W-:-:S13]  /*27c50*/  ISETP.GE.OR P1, PT, R0, UR4, !P0 ;  /* 0x0000000400007c0c */ /* 0x000fda000c726670 */
[----:B------:R-:W0:Y:S08]  /*27c60*/  @!P1 LDC.64 R4, c[0x0][0xc80] ;  /* 0x00032000ff049b82 */ /* 0x000e300000000a00 */
[----:B------:R-:W3:Y:S01]  /*27c70*/  @!P1 LDC.64 R2, c[0x0][0xc78] ;  /* 0x00031e00ff029b82 */ /* 0x000ee20000000a00 */
[----:B0-----:R-:W-:-:S05]  /*27c80*/  @!P1 IMAD.WIDE.U32 R4, R0, 0x4, R4 ;  /* 0x0000000400049825 */ /* 0x001fca00078e0004 */
[----:B------:R-:W4:Y:S01]  /*27c90*/  @!P1 LDG.E R6, desc[UR60][R4.64] ;  /* 0x0000003c04069981 */ /* 0x000f22000c1e1900 */
[----:B---3--:R-:W-:-:S05]  /*27ca0*/  @!P1 IMAD.WIDE.U32 R2, R0, 0x4, R2 ;  /* 0x0000000400029825 */ /* 0x008fca00078e0002 */
[----:B------:R-:W4:Y:S01]  /*27cb0*/  @!P1 LDG.E R7, desc[UR60][R2.64] ;  /* 0x0000003c02079981 */ /* 0x000f22000c1e1900 */
[C---:B------:R-:W-:Y:S02]  /*27cc0*/  ISETP.NE.AND P1, PT, R0.reuse, RZ, PT ;  /* 0x000000ff0000720c */ /* 0x040fe40003f25270 */
[C---:B------:R-:W-:Y:S02]  /*27cd0*/  ISETP.GE.U32.AND P2, PT, R0.reuse, 0x2, PT ;  /* 0x000000020000780c */ /* 0x040fe40003f46070 */
[C---:B------:R-:W-:Y:S02]  /*27ce0*/  ISETP.GE.U32.AND P3, PT, R0.reuse, 0x4, PT ;  /* 0x000000040000780c */ /* 0x040fe40003f66070 */
[C---:B------:R-:W-:Y:S02]  /*27cf0*/  ISETP.GE.U32.AND P4, PT, R0.reuse, 0x8, PT ;  /* 0x000000080000780c */ /* 0x040fe40003f86070 */
[----:B------:R-:W-:Y:S01]  /*27d00*/  ISETP.GE.U32.AND P5, PT, R0, 0x10, PT ;  /* 0x000000100000780c */ /* 0x000fe20003fa6070 */
[----:B------:R-:W-:Y:S01]  /*27d10*/  UMOV UR4, URZ ;  /* 0x0000003f00047c82 */ /* 0x000fe20008000000 */
[----:B----4-:R-:W-:-:S05]  /*27d20*/  IMAD R8, R6, R7, RZ ;  /* 0x0000000706087224 */ /* 0x010fca00078e02ff */
        /* <DEDUP_REMOVED lines=17> */
[----:B--2---:R-:W-:Y:S01]  /*27e40*/  ISETP.GT.AND P6, PT, R8, UR6, PT ;  /* 0x0000000608007c0c */ /* 0x004fe2000bfc4270 */
[----:B------:R-:W-:-:S12]  /*27e50*/  IMAD.MOV.U32 R3, RZ, RZ, R8 ;  /* 0x000000ffff037224 */ /* 0x000fd800078e0008 */
[----:B------:R-:W-:Y:S05]  /*27e60*/  @P6 BRA `(.L_x_9320) ;  /* 0x00000000009c6947 */ /* 0x000fea0003800000 */
[----:B------:R-:W-:Y:S01]  /*27e70*/  IMAD.MOV.U32 R8, RZ, RZ, R3 ;  /* 0x000000ffff087224 */ /* 0x000fe200078e0003 */
[----:B------:R-:W-:Y:S01]  /*27e80*/  UMOV UR4, URZ ;  /* 0x0000003f00047c82 */ /* 0x000fe20008000000 */
[----:B------:R-:W-:-:S05]  /*27e90*/  ULDC UR5, c[0x0][0xc38] ;  /* 0x00030e0000057ab9 */ /* 0x000fca0000000800 */
.L_x_9322:
[----:B------:R-:W0:Y:S01]  /*27ea0*/  LDC R2, c[0x0][0xc3c] ;  /* 0x00030f00ff027b82 */ /* 0x000e220000000800 */
[----:B------:R-:W-:Y:S01]  /*27eb0*/  UIADD3 UR4, UR4, 0x1f, URZ ;  /* 0x0000001f04047890 */ /* 0x000fe2000fffe03f */
[----:B------:R-:W-:Y:S02]  /*27ec0*/  ULDC UR7, c[0x0][0xc3c] ;  /* 0x00030f0000077ab9 */ /* 0x000fe40000000800 */
[----:B-1----:R-:W-:-:S03]  /*27ed0*/  IMAD.U32 R27, RZ, RZ, UR7 ;  /* 0x00000007ff1b7e24 */ /* 0x002fc6000f8e00ff */
        /* <DEDUP_REMOVED lines=32> */
.L_x_9320:
        /* <DEDUP_REMOVED lines=13> */
.L_x_9323:
        /* <DEDUP_REMOVED lines=13> */
[----:B0-----:R-:W-:Y:S02]  /*28280*/  IMAD.MOV.U32 R2, RZ, RZ, RZ ;  /* 0x000000ffff027224 */ /* 0x001fe400078e00ff */
        /* <DEDUP_REMOVED lines=48> */
.L_x_9324:
        /* <DEDUP_REMOVED lines=61> */
.L_x_9325:
[----:B------:R-:W-:-:S05]  /*28960*/  LOP3.LUT R25, RZ, R2, RZ, 0x33, !PT ;  /* 0x00000002ff197212 */ /* 0x000fca00078e33ff */
[----:B------:R-:W-:Y:S01]  /*28970*/  IMAD.IADD R25, R6, 0x1, R25 ;  /* 0x0000000106197824 */ /* 0x000fe200078e0219 */
[----:B------:R-:W-:Y:S06]  /*28980*/  BRA `(.L_x_9326) ;  /* 0x00000000000c7947 */ /* 0x000fec0003800000 */
.L_x_9321:
[----:B------:R-:W-:Y:S02]  /*28990*/  IMAD.MOV.U32 R25, RZ, RZ, RZ ;  /* 0x000000ffff197224 */ /* 0x000fe400078e00ff */
[----:B------:R-:W-:Y:S02]  /*289a0*/  IMAD.U32 R24, RZ, RZ, UR6 ;  /* 0x00000006ff187e24 */ /* 0x000fe4000f8e00ff */
[----:B------:R-:W-:-:S07]  /*289b0*/  IMAD.MOV.U32 R26, RZ, RZ, RZ ;  /* 0x000000ffff1a7224 */ /* 0x000fce00078e00ff */
.L_x_9326:
[----:B------:R-:W-:-:S13]  /*289c0*/  ISETP.NE.AND P0, PT, R0, RZ, PT ;  /* 0x000000ff0000720c */ /* 0x000fda0003f05270 */
[----:B------:R-:W0:Y:S01]  /*289d0*/  @!P0 S2R R3, SR_CgaCtaId ;  /* 0x0000000000038919 */ /* 0x000e220000008800 */
[----:B------:R-:W-:-:S04]  /*289e0*/  @!P0 MOV R0, 0x400 ;  /* 0x0000040000008802 */ /* 0x000fc80000000f00 */
[----:B0-----:R-:W-:-:S05]  /*289f0*/  @!P0 LEA R0, R3, R0, 0x18 ;  /* 0x0000000003008211 */ /* 0x001fca00078ec0ff */
[----:B------:R2:W-:Y:S01]  /*28a00*/  @!P0 STS.128 [R0+0x228d0], R24 ;  /* 0x0228d01800008388 */ /* 0x0005e20000000c00 */
[----:B------:R-:W-:Y:S06]  /*28a10*/  BAR.ARV 0x5, 0x180 ;  /* 0x0146000000007b1d */ /* 0x000fec0000002000 */
.L_x_9319:
        /* <DEDUP_REMOVED lines=12> */
[C---:B------:R-:W-:Y:S01]  /*28ae0*/  IMAD.SHL.U32 R28, R14.reuse, 0x80, RZ ;  /* 0x000000800e1c7824 */ /* 0x040fe200078e00ff */
[----:B------:R-:W-:Y:S01]  /*28af0*/  SHF.R.U32.HI R3, RZ, 0x1, R14 ;  /* 0x00000001ff037819 */ /* 0x000fe2000001160e */
[----:B------:R-:W-:Y:S02]  /*28b00*/  IMAD.SHL.U32 R4, R14, 0x20, RZ ;  /* 0x000000200e047824 */ /* 0x000fe400078e00ff */
[----:B------:R-:W-:Y:S01]  /*28b10*/  IMAD.SHL.U32 R6, R13, 0x10, RZ ;  /* 0x000000100d067824 */ /* 0x000fe200078e00ff */
[----:B------:R-:W-:Y:S01]  /*28b20*/  LOP3.LUT R2, R28, 0x380, RZ, 0xc0, !PT ;  /* 0x000003801c027812 */ /* 0x000fe200078ec0ff */
[----:B0-----:R-:W-:Y:S01]  /*28b30*/  IMAD.SHL.U32 R0, R14, 0x10, RZ ;  /* 0x000000100e007824 */ /* 0x001fe200078e00ff */
[----:B------:R-:W-:Y:S01]  /*28b40*/  LOP3.LUT R5, R4, 0x80, RZ, 0xc0, !PT ;  /* 0x0000008004057812 */ /* 0x000fe200078ec0ff */
[----:B------:R-:W-:Y:S01]  /*28b50*/  IMAD.SHL.U32 R9, R14, 0x2, RZ ;  /* 0x000000020e097824 */ /* 0x000fe200078e00ff */
[----:B------:R-:W-:-:S02]  /*28b60*/  LOP3.LUT R7, R6, 0x600, RZ, 0xc0, !PT ;  /* 0x0000060006077812 */ /* 0x000fc400078ec0ff */
[----:B------:R-:W-:Y:S02]  /*28b70*/  LOP3.LUT R8, R0, 0x3f0, RZ, 0xc0, !PT ;  /* 0x000003f000087812 */ /* 0x000fe400078ec0ff */
[----:B------:R-:W-:Y:S01]  /*28b80*/  LOP3.LUT R3, R2, 0x30, R3, 0xf8, !PT ;  /* 0x0000003002037812 */ /* 0x000fe200078ef803 */
[C---:B------:R-:W-:Y:S01]  /*28b90*/  IMAD.SHL.U32 R10, R14.reuse, 0x4, RZ ;  /* 0x000000040e0a7824 */ /* 0x040fe200078e00ff */
[----:B------:R-:W-:Y:S02]  /*28ba0*/  LOP3.LUT P0, RZ, R14, 0x4, RZ, 0xc0, !PT ;  /* 0x000000040eff7812 */ /* 0x000fe4000780c0ff */
        /* <DEDUP_REMOVED lines=8> */
[----:B------:R-:W-:Y:S01]  /*28c30*/  LOP3.LUT R23, R4, R5, RZ, 0xfc, !PT ;  /* 0x0000000504177212 */ /* 0x000fe200078efcff */
[----:B------:R-:W-:Y:S01]  /*28c40*/  STL [R1+0x28], R11 ;  /* 0x0000280b01007387 */ /* 0x000fe20000100800 */
[----:B---3--:R-:W-:Y:S01]  /*28c50*/  IMAD.U32 R4, RZ, RZ, UR4 ;  /* 0x00000004ff047e24 */ /* 0x008fe2000f8e00ff */
[----:B------:R-:W-:-:S02]  /*28c60*/  SHF.R.U32.HI R2, RZ, 0x3, R13 ;  /* 0x00000003ff027819 */ /* 0x000fc4000001160d */
[----:B------:R-:W-:Y:S02]  /*28c70*/  LOP3.LUT R36, R0, 0x70, RZ, 0xc0, !PT ;  /* 0x0000007000247812 */ /* 0x000fe400078ec0ff */
[----:B------:R-:W-:Y:S01]  /*28c80*/  LOP3.LUT R2, R2, 0x70, R0, 0xf8, !PT ;  /* 0x0000007002027812 */ /* 0x000fe200078ef800 */
[----:B------:R-:W-:Y:S01]  /*28c90*/  IMAD.MOV.U32 R0, RZ, RZ, 0x1 ;  /* 0x00000001ff007424 */ /* 0x000fe200078e00ff */
[----:B------:R-:W-:Y:S01]  /*28ca0*/  LEA R17, R4, R17, 0x18 ;  /* 0x0000001104117211 */ /* 0x000fe200078ec0ff */
[----:B------:R-:W-:Y:S01]  /*28cb0*/  BSSY B7, `(.L_x_9327) ;  /* 0x00007fa000077945 */ /* 0x000fe20003800000 */
[----:B------:R-:W-:Y:S01]  /*28cc0*/  IMAD.MOV.U32 R35, RZ, RZ, RZ ;  /* 0x000000ffff237224 */ /* 0x000fe200078e00ff */
[----:B------:R-:W-:Y:S01]  /*28cd0*/  ULDC.64 UR36, c[0x0][0x198] ;  /* 0x0000660000247ab9 */ /* 0x000fe20000000a00 */
[----:B------:R-:W-:Y:S01]  /*28ce0*/  ULDC UR38, c[0x0][0xc] ;  /* 0x0000030000267ab9 */ /* 0x000fe20000000800 */
[C---:B--2---:R-:W-:Y:S02]  /*28cf0*/  LOP3.LUT R3, R12.reuse, 0x2, RZ, 0xfc, !PT ;  /* 0x000000020c037812 */ /* 0x044fe400078efcff */
[----:B------:R-:W-:-:S03]  /*28d00*/  LOP3.LUT R5, R12, 0x1, RZ, 0xfc, !PT ;  /* 0x000000010c057812 */ /* 0x000fc600078efcff */
[----:B------:R0:W-:Y:S04]  /*28d10*/  STL [R1+0x4c], R3 ;  /* 0x00004c0301007387 */ /* 0x0001e80000100800 */
[----:B------:R-:W-:Y:S01]  /*28d20*/  STL [R1+0x44], R5 ;  /* 0x0000440501007387 */ /* 0x000fe20000100800 */
[C---:B0-----:R-:W-:Y:S02]  /*28d30*/  VIADD R3, R28.reuse, 0x40 ;  /* 0x000000401c037836 */ /* 0x041fe40000000000 */
[----:B------:R-:W-:Y:S01]  /*28d40*/  @P0 VIADD R3, R28, 0xffffffc0 ;  /* 0xffffffc01c030836 */ /* 0x000fe20000000000 */
[----:B------:R-:W-:Y:S04]  /*28d50*/  STL [R1+0x1c], R4 ;  /* 0x00001c0401007387 */ /* 0x000fe80000100800 */
[----:B------:R0:W-:Y:S04]  /*28d60*/  STL [R1+0x20], R3 ;  /* 0x0000200301007387 */ /* 0x0001e80000100800 */
[----:B------:R-:W-:Y:S01]  /*28d70*/  STL [R1+0xc], R0 ;  /* 0x00000c0001007387 */ /* 0x000fe20000100800 */
[----:B0-----:R-:W-:Y:S01]  /*28d80*/  LOP3.LUT R3, R2, 0x80, RZ, 0xfc, !PT ;  /* 0x0000008002037812 */ /* 0x001fe200078efcff */
[----:B------:R-:W-:-:S02]  /*28d90*/  IMAD.IADD R2, R17, 0x1, R11 ;  /* 0x0000000111027824 */ /* 0x000fc400078e020b */
[----:B------:R-:W-:Y:S01]  /*28da0*/  STL [R1+0x48], RZ ;  /* 0x000048ff01007387 */ /* 0x000fe20000100800 */
[----:B------:R-:W-:-:S03]  /*28db0*/  LOP3.LUT R3, R23, 0x2800, RZ, 0xfc, !PT ;  /* 0x0000280017037812 */ /* 0x000fc600078efcff */
[----:B------:R-:W-:Y:S04]  /*28dc0*/  STL [R1], RZ ;  /* 0x000000ff01007387 */ /* 0x000fe80000100800 */
[----:B------:R0:W-:Y:S04]  /*28dd0*/  STL [R1+0x8], R0 ;  /* 0x0000080001007387 */ /* 0x0001e80000100800 */
[----:B------:R1:W-:Y:S01]  /*28de0*/  STL [R1+0x40], R2 ;  /* 0x0000400201007387 */ /* 0x0003e20000100800 */
[C---:B0-----:R-:W-:Y:S02]  /*28df0*/  LOP3.LUT R0, R23.reuse, 0x1800, RZ, 0xfc, !PT ;  /* 0x0000180017007812 */ /* 0x041fe400078efcff */
[----:B------:R-:W-:-:S02]  /*28e00*/  LOP3.LUT R0, R23, 0x4800, RZ, 0xfc, !PT ;  /* 0x0000480017007812 */ /* 0x000fc400078efcff */
[----:B-1----:R-:W-:-:S07]  /*28e10*/  LOP3.LUT R2, R23, 0x3800, RZ, 0xfc, !PT ;  /* 0x0000380017027812 */ /* 0x002fce00078efcff */
.L_x_9455:
        /* <DEDUP_REMOVED lines=11> */
[----:B------:R1:W2:Y:S01]  /*28ed0*/  @P0 LDG.E R10, desc[UR60][R2.64] ;  /* 0x0000003c020a0981 */ /* 0x0002a2000c1e1900 */
[----:B------:R-:W-:Y:S01]  /*28ee0*/  ISETP.NE.U32.AND P0, PT, RZ, UR4, PT ;  /* 0x00000004ff007c0c */ /* 0x000fe2000bf05070 */
[----:B------:R-:W-:Y:S01]  /*28ef0*/  IMAD.MOV.U32 R33, RZ, RZ, RZ ;  /* 0x000000ffff217224 */ /* 0x000fe200078e00ff */
[----:B------:R-:W-:Y:S01]  /*28f00*/  ISETP.NE.AND.EX P1, PT, RZ, UR7, PT, P1 ;  /* 0x00000007ff007c0c */ /* 0x000fe2000bf25310 */
[----:B------:R-:W-:Y:S01]  /*28f10*/  IMAD.MOV.U32 R6, RZ, RZ, RZ ;  /* 0x000000ffff067224 */ /* 0x000fe200078e00ff */
[----:B------:R-:W-:Y:S01]  /*28f20*/  ISETP.NE.AND.EX P2, PT, RZ, UR5, PT, P0 ;  /* 0x00000005ff007c0c */ /* 0x000fe2000bf45300 */
[----:B------:R-:W-:Y:S01]  /*28f30*/  ULDC.64 UR4, c[0x0][0xa00] ;  /* 0x0002800000047ab9 */ /* 0x000fe20000000a00 */
[----:B0-----:R-:W-:Y:S01]  /*28f40*/  IMAD.WIDE R4, R27, 0x4, R4 ;  /* 0x000000041b047825 */ /* 0x001fe200078e0204 */
[----:B------:R-:W-:Y:S01]  /*28f50*/  ISETP.NE.U32.AND P0, PT, RZ, UR4, PT ;  /* 0x00000004ff007c0c */ /* 0x000fe2000bf05070 */
[----:B-1----:R-:W0:Y:S03]  /*28f60*/  LDC.64 R2, c[0x0][0xa10] ;  /* 0x00028400ff027b82 */ /* 0x002e260000000a00 */
[----:B------:R-:W-:-:S06]  /*28f70*/  ISETP.NE.AND.EX P0, PT, RZ, UR5, PT, P0 ;  /* 0x00000005ff007c0c */ /* 0x000fcc000bf05300 */
[----:B------:R-:W1:Y:S07]  /*28f80*/  @P2 LDC.64 R8, c[0x0][0xa18] ;  /* 0x00028600ff082b82 */ /* 0x000e6e0000000a00 */
[----:B------:R-:W5:Y:S01]  /*28f90*/  @P0 LDG.E R33, desc[UR60][R4.64] ;  /* 0x0000003c04210981 */ /* 0x000f62000c1e1900 */
        /* <DEDUP_REMOVED lines=21> */
[----:B--2---:R-:W-:-:S07]  /*290f0*/  IMAD.IADD R29, R4, 0x1, -R29 ;  /* 0x00000001041d7824 */ /* 0x004fce00078e0a1d */
.L_x_9328:
        /* <DEDUP_REMOVED lines=13> */
.L_x_9329:
        /* <DEDUP_REMOVED lines=9> */
.L_x_9330:
[----:B-1----:R-:W2:Y:S04]  /*29260*/  @P1 LDG.E R4, desc[UR60][R2.64] ;  /* 0x0000003c02041981 */ /* 0x002ea8000c1e1900 */
[----:B------:R1:W2:Y:S01]  /*29270*/  @P1 LDG.E R5, desc[UR60][R2.64+0x4] ;  /* 0x0000043c02051981 */ /* 0x0002a2000c1e1900 */
[----:B-----5:R-:W-:Y:S02]  /*29280*/  IMAD.IADD R7, R7, 0x1, -R10 ;  /* 0x0000000107077824 */ /* 0x020fe400078e0a0a */
[----:B------:R-:W-:-:S04]  /*29290*/  IMAD.SHL.U32 R25, R25, 0x80, RZ ;  /* 0x0000008019197824 */ /* 0x000fc800078e00ff */
[----:B------:R-:W-:Y:S01]  /*292a0*/  VIADD R9, R25, 0x7f ;  /* 0x0000007f19097836 */ /* 0x000fe20000000000 */
[----:B-1----:R-:W1:Y:S02]  /*292b0*/  LDC R2, c[0x0][0x448] ;  /* 0x00011200ff027b82 */ /* 0x002e640000000800 */
[----:B-1----:R-:W-:-:S13]  /*292c0*/  ISETP.NE.AND P2, PT, R2, 0x1, PT ;  /* 0x000000010200780c */ /* 0x002fda0003f45270 */
[----:B------:R-:W1:Y:S08]  /*292d0*/  @P2 LDC R3, c[0x0][0x44c] ;  /* 0x00011300ff032b82 */ /* 0x000e700000000800 */
[----:B------:R-:W3:Y:S01]  /*292e0*/  @P2 LDC R2, c[0x0][0x450] ;  /* 0x00011400ff022b82 */ /* 0x000ee20000000800 */
[----:B-1----:R-:W-:-:S05]  /*292f0*/  @P2 IMAD.HI.U32 R3, R9, R3, RZ ;  /* 0x0000000309032227 */ /* 0x002fca00078e00ff */
[----:B---3--:R-:W-:Y:S01]  /*29300*/  @P2 SHF.R.U32.HI R9, RZ, R2, R3 ;  /* 0x00000002ff092219 */ /* 0x008fe20000011603 */
[----:B--2---:R-:W-:-:S04]  /*29310*/  @P1 IMAD.IADD R8, R5, 0x1, -R4 ;  /* 0x0000000105081824 */ /* 0x004fc800078e0a04 */
[----:B------:R-:W-:-:S04]  /*29320*/  IMAD.IADD R26, R7, 0x1, R8 ;  /* 0x00000001071a7824 */ /* 0x000fc800078e0208 */
[C---:B------:R-:W-:Y:S01]  /*29330*/  VIADD R21, R26.reuse, 0x9f ;  /* 0x0000009f1a157836 */ /* 0x040fe20000000000 */
[----:B------:R-:W-:-:S03]  /*29340*/  IADD3 R19, R26, 0x1, -R29 ;  /* 0x000000011a137810 */ /* 0x000fc60007ffe81d */
[----:B------:R-:W-:-:S04]  /*29350*/  IMAD.HI R21, R21, 0x66666667, RZ ;  /* 0x6666666715157827 */ /* 0x000fc800078e02ff */
[----:B------:R-:W-:Y:S01]  /*29360*/  IMAD.IADD R9, R19, 0x1, R9 ;  /* 0x0000000113097824 */ /* 0x000fe200078e0209 */
[----:B------:R-:W-:-:S04]  /*29370*/  SHF.R.U32.HI R2, RZ, 0x1f, R21 ;  /* 0x0000001fff027819 */ /* 0x000fc80000011615 */
[----:B------:R-:W-:Y:S02]  /*29380*/  LEA.HI.SX32 R21, R21, R2, 0x1a ;  /* 0x0000000215157211 */ /* 0x000fe400078fd2ff */
[----:B------:R-:W1:Y:S02]  /*29390*/  LDC.64 R2, c[0x0][0x9e0] ;  /* 0x00027800ff027b82 */ /* 0x000e640000000a00 */
[----:B-1----:R-:W-:Y:S01]  /*293a0*/  ISETP.GE.AND P3, PT, R3, 0x1, PT ;  /* 0x000000010300780c */ /* 0x002fe20003f66270 */
[----:B------:R-:W-:-:S12]  /*293b0*/  IMAD.IADD R2, R9, 0x1, R2 ;  /* 0x0000000109027824 */ /* 0x000fd800078e0202 */
[----:B------:R-:W-:Y:S05]  /*293c0*/  @!P3 BRA `(.L_x_9331) ;  /* 0x000000000048b947 */ /* 0x000fea0003800000 */
[C---:B------:R-:W-:Y:S01]  /*293d0*/  ISETP.GT.AND P0, PT, R9.reuse, RZ, PT ;  /* 0x000000ff0900720c */ /* 0x040fe20003f04270 */
[----:B------:R-:W-:Y:S01]  /*293e0*/  BSSY B0, `(.L_x_9332) ;  /* 0x000000e000007945 */ /* 0x000fe20003800000 */
[----:B0-----:R-:W-:-:S11]  /*293f0*/  VIADD R10, R9, 0xffffffff ;  /* 0xffffffff090a7836 */ /* 0x001fd60000000000 */
        /* <DEDUP_REMOVED lines=8> */
.L_x_9333:
[----:B------:R-:W-:-:S13]  /*29480*/  ISETP.NE.AND P0, PT, R3, 0x1, PT ;  /* 0x000000010300780c */ /* 0x000fda0003f05270 */
[----:B------:R-:W0:Y:S02]  /*29490*/  @P0 LDC.64 R4, c[0x0][0x9e8] ;  /* 0x00027a00ff040b82 */ /* 0x000e240000000a00 */
[----:B0-----:R-:W-:-:S05]  /*294a0*/  @P0 IMAD.HI.U32 R4, R10, R4, RZ ;  /* 0x000000040a040227 */ /* 0x001fca00078e00ff */
[----:B------:R-:W-:-:S07]  /*294b0*/  @P0 SHF.R.U32.HI R10, RZ, R5, R4 ;  /* 0x00000005ff0a0219 */ /* 0x000fce0000011604 */
.L_x_9334:
[----:B------:R-:W-:Y:S05]  /*294c0*/  BSYNC B0 ;  /* 0x0000000000007941 */ /* 0x000fea0003800000 */
.L_x_9332:
[----:B------:R-:W-:-:S05]  /*294d0*/  IMAD R10, R10, R3, R3 ;  /* 0x000000030a0a7224 */ /* 0x000fca00078e0203 */
[----:B------:R-:W-:-:S07]  /*294e0*/  VIMNMX R2, R2, R10, PT ;  /* 0x0000000a02027248 */ /* 0x000fce0003fe0100 */
.L_x_9331:
[----:B------:R-:W1:Y:S01]  /*294f0*/  @P2 LDC R5, c[0x0][0x44c] ;  /* 0x00011300ff052b82 */ /* 0x000e620000000800 */
[----:B------:R-:W-:Y:S01]  /*29500*/  VIADD R2, R2, 0x9f ;  /* 0x0000009f02027836 */ /* 0x000fe20000000000 */
[----:B------:R-:W-:Y:S01]  /*29510*/  ULDC UR4, c[0x0][0x9dc] ;  /* 0x0002770000047ab9 */ /* 0x000fe20000000800 */
[----:B------:R-:W-:Y:S02]  /*29520*/  IMAD.MOV.U32 R4, RZ, RZ, R25 ;  /* 0x000000ffff047224 */ /* 0x000fe400078e0019 */
[----:B------:R-:W-:-:S03]  /*29530*/  IMAD.HI R2, R2, 0x66666667, RZ ;  /* 0x6666666702027827 */ /* 0x000fc600078e02ff */
[----:B------:R-:W2:Y:S01]  /*29540*/  @P2 LDC R9, c[0x0][0x450] ;  /* 0x00011400ff092b82 */ /* 0x000ea20000000800 */
[----:B------:R-:W-:Y:S02]  /*29550*/  IMAD.IADD R20, R26, 0x1, -R29 ;  /* 0x000000011a147824 */ /* 0x000fe400078e0a1d */
[----:B-1----:R-:W-:-:S05]  /*29560*/  @P2 IMAD.HI.U32 R5, R25, R5, RZ ;  /* 0x0000000519052227 */ /* 0x002fca00078e00ff */
[----:B--2---:R-:W-:Y:S02]  /*29570*/  @P2 SHF.R.U32.HI R4, RZ, R9, R5 ;  /* 0x00000009ff042219 */ /* 0x004fe40000011605 */
[----:B------:R-:W-:-:S03]  /*29580*/  SHF.R.U32.HI R9, RZ, 0x1f, R2 ;  /* 0x0000001fff097819 */ /* 0x000fc60000011602 */
[----:B0-----:R-:W-:Y:S01]  /*29590*/  IMAD.IADD R10, R20, 0x1, R4 ;  /* 0x00000001140a7824 */ /* 0x001fe200078e0204 */
[----:B------:R-:W-:-:S03]  /*295a0*/  LEA.HI.SX32 R9, R2, R9, 0x1a ;  /* 0x0000000902097211 */ /* 0x000fc600078fd2ff */
[----:B------:R-:W-:Y:S01]  /*295b0*/  VIADD R2, R10, -UR4 ;  /* 0x800000040a027c36 */ /* 0x000fe20008000000 */
        /* <DEDUP_REMOVED lines=12> */
.L_x_9337:
[----:B------:R-:W-:-:S13]  /*29680*/  ISETP.NE.AND P0, PT, R3, 0x1, PT ;  /* 0x000000010300780c */ /* 0x000fda0003f05270 */
[----:B------:R-:W0:Y:S02]  /*29690*/  @P0 LDC.64 R4, c[0x0][0x9e8] ;  /* 0x00027a00ff040b82 */ /* 0x000e240000000a00 */
[----:B0-----:R-:W-:-:S05]  /*296a0*/  @P0 IMAD.HI.U32 R4, R10, R4, RZ ;  /* 0x000000040a040227 */ /* 0x001fca00078e00ff */
[----:B------:R-:W-:-:S07]  /*296b0*/  @P0 SHF.R.U32.HI R10, RZ, R5, R4 ;  /* 0x00000005ff0a0219 */ /* 0x000fce0000011604 */
.L_x_9338:
[----:B------:R-:W-:Y:S05]  /*296c0*/  BSYNC B0 ;  /* 0x0000000000007941 */ /* 0x000fea0003800000 */
.L_x_9336:
[----:B------:R-:W-:-:S05]  /*296d0*/  IMAD R3, R10, R3, RZ ;  /* 0x000000030a037224 */ /* 0x000fca00078e02ff */
[----:B------:R-:W-:-:S07]  /*296e0*/  VIMNMX R2, R2, R3, !PT ;  /* 0x0000000302027248 */ /* 0x000fce0007fe0100 */
.L_x_9335:
        /* <DEDUP_REMOVED lines=40> */
.L_x_9340:
[----:B------:R-:W-:Y:S05]  /*29970*/  BSYNC B0 ;  /* 0x0000000000007941 */ /* 0x000fea0003800000 */
.L_x_9339:
[-C--:B------:R-:W-:Y:S01]  /*29980*/  IMAD R4, R10, R2.reuse, R4 ;  /* 0x000000020a047224 */ /* 0x080fe200078e0204 */
[----:B------:R-:W-:Y:S04]  /*29990*/  BSSY B0, `(.L_x_9341) ;  /* 0x00000e3000007945 */ /* 0x000fe80003800000 */
        /* <DEDUP_REMOVED lines=23> */
.L_x_9642:
[----:B-1----:R-:W-:Y:S02]  /*29b10*/  ISETP.NE.AND P0, PT, R14, RZ, PT ;  /* 0x000000ff0e00720c */ /* 0x002fe40003f05270 */
[----:B------:R-:W-:-:S11]  /*29b20*/  PLOP3.LUT P6, PT, PT, PT, PT, 0x8, 0x0 ;  /* 0x000000000000781c */ /* 0x000fd60003fce170 */
[----:B------:R-:W-:Y:S05]  /*29b30*/  @P0 BRA `(.L_x_9344) ;  /* 0x00000000000c0947 */ /* 0x000fea0003800000 */
[----:B------:R-:W-:-:S03]  /*29b40*/  UMOV UR4, 0xffffffff ;  /* 0xffffffff00047882 */ /* 0x000fc60000000000 */
[----:B------:R-:W-:Y:S05]  /*29b50*/  BRA.DIV UR4, `(.L_x_9345) ;  /* 0x000000b6046c7947 */ /* 0x000fea000b800000 */
[----:B------:R-:W-:-:S13]  /*29b60*/  ELECT P6, URZ, PT ;  /* 0x00000000003f782f */ /* 0x000fda00038c0000 */
.L_x_9344:
        /* <DEDUP_REMOVED lines=9> */
.L_x_9645:
[----:B------:R-:W-:Y:S05]  /*29c00*/  BSYNC B1 ;  /* 0x0000000000017941 */ /* 0x000fea0003800000 */
.L_x_9346:
[----:B------:R-:W-:Y:S04]  /*29c10*/  BSSY B1, `(.L_x_9348) ;  /* 0x0000050000017945 */ /* 0x000fe80003800000 */
[----:B------:R-:W-:Y:S05]  /*29c20*/  @!P6 BRA `(.L_x_9349) ;  /* 0x000000040038e947 */ /* 0x000fea0003800000 */
[----:B------:R-:W0:Y:S04]  /*29c30*/  LDL R9, [R1] ;  /* 0x0000000001097983 */ /* 0x000e280000100800 */
[----:B------:R-:W2:Y:S01]  /*29c40*/  LDL R7, [R1+0xc] ;  /* 0x00000c0001077983 */ /* 0x000ea20000100800 */
[----:B------:R-:W1:Y:S01]  /*29c50*/  S2R R8, SR_TID.X ;  /* 0x0000000000087919 */ /* 0x000e620000002100 */
[----:B------:R-:W-:Y:S01]  /*29c60*/  BSSY B2, `(.L_x_9350) ;  /* 0x0000007000027945 */ /* 0x000fe20003800000 */
[----:B-1----:R-:W-:-:S04]  /*29c70*/  LOP3.LUT R8, R8, 0x7f, RZ, 0xc0, !PT ;  /* 0x0000007f08087812 */ /* 0x002fc800078ec0ff */
[----:B------:R-:W-:Y:S01]  /*29c80*/  ISETP.NE.AND P1, PT, R8, RZ, PT ;  /* 0x000000ff0800720c */ /* 0x000fe20003f25270 */
[----:B0-----:R-:W-:Y:S01]  /*29c90*/  IMAD R5, R9, 0x8, R17 ;  /* 0x0000000809057824 */ /* 0x001fe200078e0211 */
[----:B--2---:R-:W-:-:S04]  /*29ca0*/  SHF.L.U32 R7, R7, 0x1f, RZ ;  /* 0x0000001f07077819 */ /* 0x004fc800000006ff */
[----:B------:R-:W0:Y:S02]  /*29cb0*/  SYNCS.PHASECHK.TRANS64.TRYWAIT P0, [R5+URZ+0x228a0], R7 ;  /* 0x0228a007050075a7 */ /* 0x000e24000800017f */
[----:B0-----:R-:W-:Y:S05]  /*29cc0*/  @!P0 BRA `(.L_x_9351) ;  /* 0x000000b400448947 */ /* 0x001fea0003800000 */
.L_x_9646:
[----:B------:R-:W-:Y:S05]  /*29cd0*/  BSYNC B2 ;  /* 0x0000000000027941 */ /* 0x000fea0003800000 */
.L_x_9350:
        /* <DEDUP_REMOVED lines=9> */
.L_x_9353:
[----:B------:R-:W-:Y:S05]  /*29d70*/  BSYNC B2 ;  /* 0x0000000000027941 */ /* 0x000fea0003800000 */
.L_x_9352:
[----:B------:R-:W2:Y:S01]  /*29d80*/  LDL R8, [R1] ;  /* 0x0000000001087983 */ /* 0x000ea20000100800 */
[----:B------:R-:W-:Y:S01]  /*29d90*/  IMAD.MOV.U32 R13, RZ, RZ, RZ ;  /* 0x000000ffff0d7224 */ /* 0x000fe200078e00ff */
[----:B------:R-:W-:Y:S01]  /*29da0*/  UIADD3 UR4, UP0, UR36, 0x570, URZ ;  /* 0x0000057024047890 */ /* 0x000fe2000ff1e03f */
[----:B------:R-:W-:Y:S01]  /*29db0*/  IMAD R9, R3, 0xa0, R6 ;  /* 0x000000a003097824 */ /* 0x000fe200078e0206 */
[----:B------:R-:W-:Y:S01]  /*29dc0*/  PLOP3.LUT P0, PT, PT, PT, PT, 0x80, 0x0 ;  /* 0x000000000000781c */ /* 0x000fe20003f0f070 */
[----:B------:R-:W-:Y:S01]  /*29dd0*/  VIADD R11, R5, 0x22890 ;  /* 0x00022890050b7836 */ /* 0x000fe20000000000 */
[----:B------:R-:W-:Y:S01]  /*29de0*/  R2UR UR10, R13 ;  /* 0x000000000d0a72ca */ /* 0x000fe200000e0000 */
[----:B------:R-:W-:Y:S01]  /*29df0*/  VIADD R9, R9, 0xffffff60 ;  /* 0xffffff6009097836 */ /* 0x000fe20000000000 */
[----:B------:R-:W-:Y:S01]  /*29e00*/  UIADD3.X UR5, URZ, UR37, URZ, UP0, !UPT ;  /* 0x000000253f057290 */ /* 0x000fe200087fe43f */
[----:B------:R-:W-:Y:S01]  /*29e10*/  UMOV UR6, 0x0 ;  /* 0x0000000000067882 */ /* 0x000fe20000000000 */
[----:B------:R-:W-:Y:S01]  /*29e20*/  UMOV UR7, 0x12f00000 ;  /* 0x12f0000000077882 */ /* 0x000fe20000000000 */
[----:B--2---:R-:W-:-:S04]  /*29e30*/  IMAD R8, R8, 0x5000, R17 ;  /* 0x0000500008087824 */ /* 0x004fc800078e0211 */
[----:B------:R-:W-:-:S07]  /*29e40*/  VIADD R12, R8, 0x18400 ;  /* 0x00018400080c7836 */ /* 0x000fce0000000000 */
.L_x_9354:
        /* <DEDUP_REMOVED lines=13> */
.L_x_9647:
[----:B------:R-:W-:Y:S05]  /*29f20*/  BSYNC B2 ;  /* 0x0000000000027941 */ /* 0x000fea0003800000 */
.L_x_9355:
        /* <DEDUP_REMOVED lines=11> */
.L_x_9358:
[----:B------:R-:W-:Y:S05]  /*29fe0*/  BSYNC B2 ;  /* 0x0000000000027941 */ /* 0x000fea0003800000 */
.L_x_9357:
        /* <DEDUP_REMOVED lines=8> */
.L_x_9359:
        /* <DEDUP_REMOVED lines=10> */
.L_x_9349:
[----:B------:R-:W-:Y:S05]  /*2a110*/  BSYNC B1 ;  /* 0x0000000000017941 */ /* 0x000fea0003800000 */
.L_x_9348:
[----:B------:R-:W0:Y:S04]  /*2a120*/  LDL.LU R7, [R1] ;  /* 0x0000000001077983 */ /* 0x000e280000300800 */
[----:B------:R-:W2:Y:S01]  /*2a130*/  LDL.LU R11, [R1+0xc] ;  /* 0x00000c00010b7983 */ /* 0x000ea20000300800 */
[----:B------:R-:W-:Y:S01]  /*2a140*/  VIADD R3, R3, 0xfffffffe ;  /* 0xfffffffe03037836 */ /* 0x000fe20000000000 */
[----:B------:R-:W-:-:S04]  /*2a150*/  PLOP3.LUT P0, PT, PT, PT, PT, 0x8, 0x0 ;  /* 0x000000000000781c */ /* 0x000fc80003f0e170 */
[----:B------:R-:W-:Y:S01]  /*2a160*/  ISETP.GE.AND P2, PT, R3, R4, PT ;  /* 0x000000040300720c */ /* 0x000fe20003f46270 */
[----:B0-----:R-:W-:-:S05]  /*2a170*/  VIADD R5, R7, 0x1 ;  /* 0x0000000107057836 */ /* 0x001fca0000000000 */
[----:B------:R-:W-:-:S04]  /*2a180*/  ISETP.NE.AND P1, PT, R5, 0x2, PT ;  /* 0x000000020500780c */ /* 0x000fc80003f25270 */
[----:B------:R-:W-:Y:S02]  /*2a190*/  SEL R7, RZ, 0x1, P1 ;  /* 0x00000001ff077807 */ /* 0x000fe40000800000 */
[----:B------:R-:W-:Y:S02]  /*2a1a0*/  SEL R5, R5, RZ, P1 ;  /* 0x000000ff05057207 */ /* 0x000fe40000800000 */
[----:B--2---:R-:W-:-:S03]  /*2a1b0*/  LOP3.LUT R11, R11, R7, RZ, 0x3c, !PT ;  /* 0x000000070b0b7212 */ /* 0x004fc600078e3cff */
[----:B------:R0:W-:Y:S04]  /*2a1c0*/  STL [R1], R5 ;  /* 0x0000000501007387 */ /* 0x0001e80000100800 */
[----:B------:R0:W-:Y:S01]  /*2a1d0*/  STL [R1+0xc], R11 ;  /* 0x00000c0b01007387 */ /* 0x0001e20000100800 */
[----:B------:R-:W-:Y:S05]  /*2a1e0*/  @!P2 BRA `(.L_x_9342) ;  /* 0x000000040074a947 */ /* 0x000fea0003800000 */
.L_x_9372:
[----:B------:R-:W-:Y:S05]  /*2a1f0*/  YIELD ;  /* 0x0000000000007946 */ /* 0x000fea0003800000 */
[----:B------:R-:W-:Y:S04]  /*2a200*/  BSSY B1, `(.L_x_9360) ;  /* 0x000004f000017945 */ /* 0x000fe80003800000 */
[----:B-1----:R-:W-:Y:S05]  /*2a210*/  @!P6 BRA `(.L_x_9361) ;  /* 0x000000040034e947 */ /* 0x002fea0003800000 */
[----:B0-----:R-:W2:Y:S04]  /*2a220*/  LDL R5, [R1] ;  /* 0x0000000001057983 */ /* 0x001ea80000100800 */
[----:B------:R-:W3:Y:S01]  /*2a230*/  LDL R7, [R1+0xc] ;  /* 0x00000c0001077983 */ /* 0x000ee20000100800 */
[----:B------:R-:W0:Y:S01]  /*2a240*/  S2R R8, SR_TID.X ;  /* 0x0000000000087919 */ /* 0x000e220000002100 */
[----:B------:R-:W-:Y:S01]  /*2a250*/  BSSY B2, `(.L_x_9362) ;  /* 0x0000007000027945 */ /* 0x000fe20003800000 */
[----:B0-----:R-:W-:-:S04]  /*2a260*/  LOP3.LUT R8, R8, 0x7f, RZ, 0xc0, !PT ;  /* 0x0000007f08087812 */ /* 0x001fc800078ec0ff */
[----:B------:R-:W-:Y:S01]  /*2a270*/  ISETP.NE.AND P2, PT, R8, RZ, PT ;  /* 0x000000ff0800720c */ /* 0x000fe20003f45270 */
[----:B--2---:R-:W-:Y:S01]  /*2a280*/  IMAD R5, R5, 0x8, R17 ;  /* 0x0000000805057824 */ /* 0x004fe200078e0211 */
[----:B---3--:R-:W-:-:S04]  /*2a290*/  SHF.L.U32 R7, R7, 0x1f, RZ ;  /* 0x0000001f07077819 */ /* 0x008fc800000006ff */
[----:B------:R-:W0:Y:S02]  /*2a2a0*/  SYNCS.PHASECHK.TRANS64.TRYWAIT P1, [R5+URZ+0x228a0], R7 ;  /* 0x0228a007050075a7 */ /* 0x000e24000802017f */
[----:B0-----:R-:W-:Y:S05]  /*2a2b0*/  @!P1 BRA `(.L_x_9363) ;  /* 0x000000ac00f09947 */ /* 0x001fea0003800000 */
.L_x_9648:
[----:B------:R-:W-:Y:S05]  /*2a2c0*/  BSYNC B2 ;  /* 0x0000000000027941 */ /* 0x000fea0003800000 */
.L_x_9362:
        /* <DEDUP_REMOVED lines=9> */
.L_x_9365:
[----:B------:R-:W-:Y:S05]  /*2a360*/  BSYNC B2 ;  /* 0x0000000000027941 */ /* 0x000fea0003800000 */
.L_x_9364:
[----:B------:R-:W2:Y:S01]  /*2a370*/  LDL R8, [R1] ;  /* 0x0000000001087983 */ /* 0x000ea20000100800 */
[----:B------:R-:W-:Y:S01]  /*2a380*/  IMAD.MOV.U32 R13, RZ, RZ, RZ ;  /* 0x000000ffff0d7224 */ /* 0x000fe200078e00ff */
[----:B------:R-:W-:Y:S01]  /*2a390*/  UIADD3 UR4, UP0, UR36, 0x570, URZ ;  /* 0x0000057024047890 */ /* 0x000fe2000ff1e03f */
[----:B------:R-:W-:Y:S01]  /*2a3a0*/  PLOP3.LUT P1, PT, PT, PT, PT, 0x80, 0x0 ;  /* 0x000000000000781c */ /* 0x000fe20003f2f070 */
[----:B------:R-:W-:Y:S01]  /*2a3b0*/  IMAD R9, R3, 0xa0, R6 ;  /* 0x000000a003097824 */ /* 0x000fe200078e0206 */
[----:B------:R-:W-:Y:S01]  /*2a3c0*/  UMOV UR6, 0x0 ;  /* 0x0000000000067882 */ /* 0x000fe20000000000 */
[----:B------:R-:W-:Y:S01]  /*2a3d0*/  R2UR UR10, R13 ;  /* 0x000000000d0a72ca */ /* 0x000fe200000e0000 */
[----:B------:R-:W-:Y:S01]  /*2a3e0*/  VIADD R11, R5, 0x22890 ;  /* 0x00022890050b7836 */ /* 0x000fe20000000000 */
[----:B------:R-:W-:Y:S01]  /*2a3f0*/  UIADD3.X UR5, URZ, UR37, URZ, UP0, !UPT ;  /* 0x000000253f057290 */ /* 0x000fe200087fe43f */
[----:B------:R-:W-:Y:S01]  /*2a400*/  UMOV UR7, 0x12f00000 ;  /* 0x12f0000000077882 */ /* 0x000fe20000000000 */
[----:B--2---:R-:W-:-:S04]  /*2a410*/  IMAD R8, R8, 0x5000, R17 ;  /* 0x0000500008087824 */ /* 0x004fc800078e0211 */
[----:B------:R-:W-:-:S07]  /*2a420*/  VIADD R12, R8, 0x18400 ;  /* 0x00018400080c7836 */ /* 0x000fce0000000000 */
.L_x_9366:
        /* <DEDUP_REMOVED lines=13> */
.L_x_9649:
[----:B------:R-:W-:Y:S05]  /*2a500*/  BSYNC B2 ;  /* 0x0000000000027941 */ /* 0x000fea0003800000 */
.L_x_9367:
        /* <DEDUP_REMOVED lines=11> */
.L_x_9370:
[----:B------:R-:W-:Y:S05]  /*2a5c0*/  BSYNC B2 ;  /* 0x0000000000027941 */ /* 0x000fea0003800000 */
.L_x_9369:
        /* <DEDUP_REMOVED lines=8> */
.L_x_9371:
        /* <DEDUP_REMOVED lines=10> */
.L_x_9361:
[----:B------:R-:W-:Y:S05]  /*2a6f0*/  BSYNC B1 ;  /* 0x0000000000017941 */ /* 0x000fea0003800000 */
.L_x_9360:
[----:B------:R-:W2:Y:S04]  /*2a700*/  LDL.LU R7, [R1] ;  /* 0x0000000001077983 */ /* 0x000ea80000300800 */
[----:B0-----:R-:W3:Y:S01]  /*2a710*/  LDL.LU R11, [R1+0xc] ;  /* 0x00000c00010b7983 */ /* 0x001ee20000300800 */
[C---:B------:R-:W-:Y:S01]  /*2a720*/  ISETP.GT.AND P2, PT, R3.reuse, R4, PT ;  /* 0x000000040300720c */ /* 0x040fe20003f44270 */
[----:B------:R-:W-:Y:S02]  /*2a730*/  VIADD R3, R3, 0xffffffff ;  /* 0xffffffff03037836 */ /* 0x000fe40000000000 */
[----:B--2---:R-:W-:-:S05]  /*2a740*/  VIADD R5, R7, 0x1 ;  /* 0x0000000107057836 */ /* 0x004fca0000000000 */
[----:B------:R-:W-:-:S04]  /*2a750*/  ISETP.NE.AND P1, PT, R5, 0x2, PT ;  /* 0x000000020500780c */ /* 0x000fc80003f25270 */
[----:B------:R-:W-:Y:S02]  /*2a760*/  SEL R7, RZ, 0x1, P1 ;  /* 0x00000001ff077807 */ /* 0x000fe40000800000 */
[----:B------:R-:W-:Y:S02]  /*2a770*/  SEL R5, R5, RZ, P1 ;  /* 0x000000ff05057207 */ /* 0x000fe40000800000 */
[----:B---3--:R-:W-:-:S05]  /*2a780*/  LOP3.LUT R11, R11, R7, RZ, 0x3c, !PT ;  /* 0x000000070b0b7212 */ /* 0x008fca00078e3cff */
[----:B------:R1:W-:Y:S04]  /*2a790*/  STL [R1+0xc], R11 ;  /* 0x00000c0b01007387 */ /* 0x0003e80000100800 */
[----:B------:R1:W-:Y:S01]  /*2a7a0*/  STL [R1], R5 ;  /* 0x0000000501007387 */ /* 0x0003e20000100800 */
[----:B------:R-:W-:Y:S05]  /*2a7b0*/  @P2 BRA `(.L_x_9372) ;  /* 0xfffffff8008c2947 */ /* 0x000fea000383ffff */
.L_x_9342:
[----:B------:R-:W-:Y:S05]  /*2a7c0*/  BSYNC B0 ;  /* 0x0000000000007941 */ /* 0x000fea0003800000 */
.L_x_9341:
[----:B------:R-:W2:Y:S01]  /*2a7d0*/  LDC R2, c[0x0][0x448] ;  /* 0x00011200ff027b82 */ /* 0x000ea20000000800 */
[----:B------:R-:W-:Y:S07]  /*2a7e0*/  @!P0 WARPSYNC.ALL ;  /* 0x0000000000008948 */ /* 0x000fee0003800000 */
[----:B------:R-:W-:Y:S01]  /*2a7f0*/  @!P0 BAR.SYNC.DEFER_BLOCKING 0xc, 0x180 ;  /* 0x0306000000008b1d */ /* 0x000fe20000010000 */
[----:B--2---:R-:W-:Y:S01]  /*2a800*/  ISETP.NE.AND P1, PT, R2, 0x1, PT ;  /* 0x000000010200780c */ /* 0x004fe20003f25270 */
[----:B------:R-:W-:-:S12]  /*2a810*/  VIADD R2, R25, 0x7f ;  /* 0x0000007f19027836 */ /* 0x000fd80000000000 */
[----:B------:R-:W2:Y:S08]  /*2a820*/  @P1 LDC R3, c[0x0][0x44c] ;  /* 0x00011300ff031b82 */ /* 0x000eb00000000800 */
[----:B------:R-:W3:Y:S01]  /*2a830*/  @P1 LDC R4, c[0x0][0x450] ;  /* 0x00011400ff041b82 */ /* 0x000ee20000000800 */
[----:B--2---:R-:W-:-:S05]  /*2a840*/  @P1 IMAD.HI.U32 R3, R2, R3, RZ ;  /* 0x0000000302031227 */ /* 0x004fca00078e00ff */
[----:B---3--:R-:W-:-:S05]  /*2a850*/  @P1 SHF.R.U32.HI R2, RZ, R4, R3 ;  /* 0x00000004ff021219 */ /* 0x008fca0000011603 */
[----:B------:R-:W-:Y:S02]  /*2a860*/  IMAD.IADD R19, R19, 0x1, R2 ;  /* 0x0000000113137824 */ /* 0x000fe400078e0202 */
        /* <DEDUP_REMOVED lines=10> */
[----:B01----:R-:W0:Y:S02]  /*2a910*/  @P0 LDC.64 R4, c[0x0][0x9e8] ;  /* 0x00027a00ff040b82 */ /* 0x003e240000000a00 */
[----:B0-----:R-:W-:-:S05]  /*2a920*/  @P0 IMAD.HI.U32 R4, R6, R4, RZ ;  /* 0x0000000406040227 */ /* 0x001fca00078e00ff */
[----:B------:R-:W-:-:S04]  /*2a930*/  @P0 SHF.R.U32.HI R6, RZ, R5, R4 ;  /* 0x00000005ff060219 */ /* 0x000fc80000011604 */
[----:B------:R-:W-:Y:S01]  /*2a940*/  LOP3.LUT R6, RZ, R6, RZ, 0x33, !PT ;  /* 0x00000006ff067212 */ /* 0x000fe200078e33ff */
[----:B------:R-:W-:Y:S06]  /*2a950*/  BRA `(.L_x_9376) ;  /* 0x0000000000107947 */ /* 0x000fec0003800000 */
.L_x_9375:
[----:B------:R-:W-:-:S13]  /*2a960*/  ISETP.NE.AND P0, PT, R3, 0x1, PT ;  /* 0x000000010300780c */ /* 0x000fda0003f05270 */
[----:B01----:R-:W0:Y:S02]  /*2a970*/  @P0 LDC.64 R4, c[0x0][0x9e8] ;  /* 0x00027a00ff040b82 */ /* 0x003e240000000a00 */
[----:B0-----:R-:W-:-:S05]  /*2a980*/  @P0 IMAD.HI.U32 R4, R6, R4, RZ ;  /* 0x0000000406040227 */ /* 0x001fca00078e00ff */
[----:B------:R-:W-:-:S07]  /*2a990*/  @P0 SHF.R.U32.HI R6, RZ, R5, R4 ;  /* 0x00000005ff060219 */ /* 0x000fce0000011604 */
.L_x_9376:
[----:B------:R-:W-:Y:S05]  /*2a9a0*/  BSYNC B0 ;  /* 0x0000000000007941 */ /* 0x000fea0003800000 */
.L_x_9374:
[----:B------:R-:W-:-:S05]  /*2a9b0*/  IMAD R6, R6, R3, R3 ;  /* 0x0000000306067224 */ /* 0x000fca00078e0203 */
[----:B------:R-:W-:-:S07]  /*2a9c0*/  VIMNMX R2, R2, R6, PT ;  /* 0x0000000602027248 */ /* 0x000fce0003fe0100 */
.L_x_9373:
[----:B------:R-:W-:Y:S01]  /*2a9d0*/  VIADD R2, R2, 0x9f ;  /* 0x0000009f02027836 */ /* 0x000fe20000000000 */
[----:B------:R-:W-:Y:S01]  /*2a9e0*/  ULDC UR4, c[0x0][0x9dc] ;  /* 0x0002770000047ab9 */ /* 0x000fe20000000800 */
[----:B01----:R-:W-:Y:S02]  /*2a9f0*/  IMAD.MOV.U32 R5, RZ, RZ, R25 ;  /* 0x000000ffff057224 */ /* 0x003fe400078e0019 */
[----:B------:R-:W-:-:S05]  /*2aa00*/  IMAD.HI R2, R2, 0x66666667, RZ ;  /* 0x6666666702027827 */ /* 0x000fca00078e02ff */
[----:B------:R-:W-:-:S04]  /*2aa10*/  SHF.R.U32.HI R4, RZ, 0x1f, R2 ;  /* 0x0000001fff047819 */ /* 0x000fc80000011602 */
[----:B------:R-:W-:Y:S02]  /*2aa20*/  LEA.HI.SX32 R4, R2, R4, 0x1a ;  /* 0x0000000402047211 */ /* 0x000fe400078fd2ff */
[----:B------:R-:W0:Y:S02]  /*2aa30*/  @P1 LDC R2, c[0x0][0x450] ;  /* 0x00011400ff021b82 */ /* 0x000e240000000800 */
[----:B------:R-:W-:-:S06]  /*2aa40*/  VIMNMX R21, R21, R4, PT ;  /* 0x0000000415157248 */ /* 0x000fcc0003fe0100 */
[----:B------:R-:W1:Y:S02]  /*2aa50*/  @P1 LDC R4, c[0x0][0x44c] ;  /* 0x00011300ff041b82 */ /* 0x000e640000000800 */
[----:B-1----:R-:W-:-:S05]  /*2aa60*/  @P1 IMAD.HI.U32 R4, R25, R4, RZ ;  /* 0x0000000419041227 */ /* 0x002fca00078e00ff */
[----:B0-----:R-:W-:-:S05]  /*2aa70*/  @P1 SHF.R.U32.HI R5, RZ, R2, R4 ;  /* 0x00000002ff051219 */ /* 0x001fca0000011604 */
        /* <DEDUP_REMOVED lines=13> */
.L_x_9379:
[----:B------:R-:W-:-:S13]  /*2ab50*/  ISETP.NE.AND P0, PT, R3, 0x1, PT ;  /* 0x000000010300780c */ /* 0x000fda0003f05270 */
[----:B------:R-:W0:Y:S02]  /*2ab60*/  @P0 LDC.64 R4, c[0x0][0x9e8] ;  /* 0x00027a00ff040b82 */ /* 0x000e240000000a00 */
[----:B0-----:R-:W-:-:S05]  /*2ab70*/  @P0 IMAD.HI.U32 R4, R6, R4, RZ ;  /* 0x0000000406040227 */ /* 0x001fca00078e00ff */
[----:B------:R-:W-:-:S07]  /*2ab80*/  @P0 SHF.R.U32.HI R6, RZ, R5, R4 ;  /* 0x00000005ff060219 */ /* 0x000fce0000011604 */
.L_x_9380:
[----:B------:R-:W-:Y:S05]  /*2ab90*/  BSYNC B0 ;  /* 0x0000000000007941 */ /* 0x000fea0003800000 */
.L_x_9378:
[----:B------:R-:W-:-:S05]  /*2aba0*/  IMAD R3, R6, R3, RZ ;  /* 0x0000000306037224 */ /* 0x000fca00078e02ff */
[----:B------:R-:W-:-:S07]  /*2abb0*/  VIMNMX R2, R2, R3, !PT ;  /* 0x0000000302027248 */ /* 0x000fce0007fe0100 */
.L_x_9377:
[----:B------:R-:W-:Y:S01]  /*2abc0*/  ISETP.NE.AND P1, PT, R0, RZ, PT ;  /* 0x000000ff0000720c */ /* 0x000fe20003f25270 */
[----:B------:R-:W-:Y:S01]  /*2abd0*/  IMAD.HI R2, R2, 0x66666667, RZ ;  /* 0x6666666702027827 */ /* 0x000fe200078e02ff */
[----:B------:R-:W-:Y:S03]  /*2abe0*/  BSSY B0, `(.L_x_9381) ;  /* 0x0000023000007945 */ /* 0x000fe60003800000 */
[----:B------:R-:W-:Y:S01]  /*2abf0*/  IMAD.MOV.U32 R32, RZ, RZ, RZ ;  /* 0x000000ffff207224 */ /* 0x000fe200078e00ff */
[----:B------:R-:W-:-:S04]  /*2ac00*/  SHF.R.U32.HI R3, RZ, 0x1f, R2 ;  /* 0x0000001fff037819 */ /* 0x000fc80000011602 */
[----:B------:R-:W-:-:S03]  /*2ac10*/  LEA.HI.SX32 R3, R2, R3, 0x1a ;  /* 0x0000000302037211 */ /* 0x000fc600078fd2ff */
[----:B------:R-:W0:Y:S01]  /*2ac20*/  @!P1 LDC R0, c[0x0][0x9f0] ;  /* 0x00027c00ff009b82 */ /* 0x000e220000000800 */
[----:B------:R-:W-:-:S04]  /*2ac30*/  VIMNMX R4, RZ, R3, !PT ;  /* 0x00000003ff047248 */ /* 0x000fc80007fe0100 */
[----:B------:R-:W-:-:S13]  /*2ac40*/  ISETP.GT.AND P0, PT, R21, R4, PT ;  /* 0x000000041500720c */ /* 0x000fda0003f04270 */
[----:B------:R-:W-:Y:S05]  /*2ac50*/  @!P0 BRA `(.L_x_9382) ;  /* 0x00000000006c8947 */ /* 0x000fea0003800000 */
[-C--:B0-----:R-:W-:Y:S02]  /*2ac60*/  IABS R5, R0.reuse ;  /* 0x0000000000057213 */ /* 0x081fe40000000000 */
[----:B------:R-:W-:Y:S02]  /*2ac70*/  IABS R7, R0 ;  /* 0x0000000000077213 */ /* 0x000fe40000000000 */
[----:B------:R-:W0:Y:S03]  /*2ac80*/  I2F.RP R2, R5 ;  /* 0x0000000500027306 */ /* 0x000e260000209400 */
[----:B------:R-:W-:-:S05]  /*2ac90*/  IMAD.MOV R7, RZ, RZ, -R7 ;  /* 0x000000ffff077224 */ /* 0x000fca00078e0a07 */
[----:B0-----:R-:W0:Y:S02]  /*2aca0*/  MUFU.RCP R2, R2 ;  /* 0x0000000200027308 */ /* 0x001e240000001000 */
[----:B0-----:R-:W-:-:S06]  /*2acb0*/  VIADD R2, R2, 0xffffffe ;  /* 0x0ffffffe02027836 */ /* 0x001fcc0000000000 */
[----:B------:R-:W0:Y:S02]  /*2acc0*/  F2I.FTZ.U32.TRUNC.NTZ R3, R2 ;  /* 0x0000000200037305 */ /* 0x000e24000021f000 */
[----:B0-----:R-:W-:-:S04]  /*2acd0*/  IMAD.MOV R2, RZ, RZ, -R3 ;  /* 0x000000ffff027224 */ /* 0x001fc800078e0a03 */
        /* <DEDUP_REMOVED lines=19> */
.L_x_9382:
[----:B------:R-:W-:Y:S05]  /*2ae10*/  BSYNC B0 ;  /* 0x0000000000007941 */ /* 0x000fea0003800000 */
.L_x_9381:
[----:B0-----:R-:W-:-:S05]  /*2ae20*/  IMAD R0, R10, R32, R4 ;  /* 0x000000200a007224 */ /* 0x001fca00078e0204 */
        /* <DEDUP_REMOVED lines=21> */
.L_x_9383:
        /* <DEDUP_REMOVED lines=20> */
.L_x_9386:
[----:B------:R-:W-:Y:S05]  /*2b0c0*/  BSYNC B6 ;  /* 0x0000000000067941 */ /* 0x000fea0003800000 */
.L_x_9385:
        /* <DEDUP_REMOVED lines=22> */
.L_x_9388:
[----:B------:R-:W-:Y:S05]  /*2b230*/  BSYNC B6 ;  /* 0x0000000000067941 */ /* 0x000fea0003800000 */
.L_x_9387:
        /* <DEDUP_REMOVED lines=20> */
.L_x_9390:
[----:B------:R-:W-:Y:S05]  /*2b380*/  BSYNC B6 ;  /* 0x0000000000067941 */ /* 0x000fea0003800000 */
.L_x_9389:
        /* <DEDUP_REMOVED lines=19> */
.L_x_9392:
[----:B------:R-:W-:Y:S05]  /*2b4c0*/  BSYNC B6 ;  /* 0x0000000000067941 */ /* 0x000fea0003800000 */
.L_x_9391:
[----:B------:R-:W-:Y:S01]  /*2b4d0*/  ULDC.64 UR4, c[0x0][0x9f8] ;  /* 0x00027e0000047ab9 */ /* 0x000fe20000000a00 */
[----:B------:R-:W2:Y:S01]  /*2b4e0*/  LDL R21, [R1+0x10] ;  /* 0x0000100001157983 */ /* 0x000ea20000100800 */
[----:B------:R-:W-:Y:S01]  /*2b4f0*/  ISETP.NE.U32.AND P0, PT, RZ, UR4, PT ;  /* 0x00000004ff007c0c */ /* 0x000fe2000bf05070 */
[----:B------:R-:W-:Y:S01]  /*2b500*/  IMAD.MOV.U32 R14, RZ, RZ, R27 ;  /* 0x000000ffff0e7224 */ /* 0x000fe200078e001b */
[----:B------:R-:W0:Y:S01]  /*2b510*/  LDC R12, c[0x0][0x430] ;  /* 0x00010c00ff0c7b82 */ /* 0x000e220000000800 */
[----:B------:R-:W3:Y:S01]  /*2b520*/  LDL R13, [R1+0x4c] ;  /* 0x00004c00010d7983 */ /* 0x000ee20000100800 */
[----:B------:R-:W-:Y:S01]  /*2b530*/  ISETP.NE.AND.EX P0, PT, RZ, UR5, PT, P0 ;  /* 0x00000005ff007c0c */ /* 0x000fe2000bf05300 */
[----:B------:R-:W1:-:S12]  /*2b540*/  S2R R20, SR_TID.X ;  /* 0x0000000000147919 */ /* 0x000e580000002100 */
[----:B------:R-:W4:Y:S02]  /*2b550*/  @P0 LDC.64 R2, c[0x0][0x9f8] ;  /* 0x00027e00ff020b82 */ /* 0x000f240000000a00 */
[----:B----4-:R-:W-:-:S05]  /*2b560*/  @P0 IMAD.WIDE R2, R27, 0x4, R2 ;  /* 0x000000041b020825 */ /* 0x010fca00078e0202 */
[----:B------:R4:W3:Y:S01]  /*2b570*/  @P0 LDG.E R14, desc[UR60][R2.64] ;  /* 0x0000003c020e0981 */ /* 0x0008e2000c1e1900 */
[----:B-1----:R-:W-:Y:S01]  /*2b580*/  LOP3.LUT R20, R20, 0x7f, RZ, 0xc0, !PT ;  /* 0x0000007f14147812 */ /* 0x002fe200078ec0ff */
[----:B------:R-:W-:Y:S01]  /*2b590*/  IMAD.MOV.U32 R5, RZ, RZ, 0xa0 ;  /* 0x000000a0ff057424 */ /* 0x000fe200078e00ff */
[----:B0-----:R-:W-:Y:S01]  /*2b5a0*/  ISETP.NE.AND P0, PT, R12, 0x1, PT ;  /* 0x000000010c00780c */ /* 0x001fe20003f05270 */
[----:B------:R-:W0:Y:S01]  /*2b5b0*/  S2R R30, SR_TID.X ;  /* 0x00000000001e7919 */ /* 0x000e220000002100 */
[----:B------:R-:W-:Y:S01]  /*2b5c0*/  SHF.R.U32.HI R20, RZ, 0x3, R20 ;  /* 0x00000003ff147819 */ /* 0x000fe20000011614 */
[----:B------:R-:W-:-:S10]  /*2b5d0*/  IMAD R5, R32, R5, -0xa0 ;  /* 0xffffff6020057424 */ /* 0x000fd400078e0205 */
[----:B----4-:R-:W1:Y:S08]  /*2b5e0*/  @P0 LDC R2, c[0x0][0x434] ;  /* 0x00010d00ff020b82 */ /* 0x010e700000000800 */
[----:B------:R-:W4:Y:S08]  /*2b5f0*/  @P0 LDC R3, c[0x0][0x438] ;  /* 0x00010e00ff030b82 */ /* 0x000f300000000800 */
[----:B------:R-:W4:Y:S01]  /*2b600*/  @P0 LDC R6, c[0x0][0x434] ;  /* 0x00010d00ff060b82 */ /* 0x000f220000000800 */
[----:B0-----:R-:W-:-:S07]  /*2b610*/  IMAD.SHL.U32 R30, R30, 0x10, RZ ;  /* 0x000000101e1e7824 */ /* 0x001fce00078e00ff */
[----:B------:R-:W0:Y:S01]  /*2b620*/  @P0 LDC R7, c[0x0][0x438] ;  /* 0x00010e00ff070b82 */ /* 0x000e220000000800 */
[----:B------:R-:W-:Y:S02]  /*2b630*/  LOP3.LUT R30, R20, 0x70, R30, 0xf8, !PT ;  /* 0x00000070141e7812 */ /* 0x000fe400078ef81e */
[----:B------:R-:W1:Y:S03]  /*2b640*/  S2R R20, SR_TID.X ;  /* 0x0000000000147919 */ /* 0x000e660000002100 */
[----:B------:R-:W-:-:S05]  /*2b650*/  IMAD.IADD R0, R30, 0x1, R5 ;  /* 0x000000011e007824 */ /* 0x000fca00078e0205 */
[----:B------:R-:W-:Y:S02]  /*2b660*/  ISETP.GE.AND P1, PT, R0, R26, PT ;  /* 0x0000001a0000720c */ /* 0x000fe40003f26270 */
[C---:B-1----:R-:W-:Y:S01]  /*2b670*/  LOP3.LUT R30, R20.reuse, 0x7f, RZ, 0xc0, !PT ;  /* 0x0000007f141e7812 */ /* 0x042fe200078ec0ff */
[----:B------:R-:W-:-:S03]  /*2b680*/  IMAD.SHL.U32 R20, R20, 0x10, RZ ;  /* 0x0000001014147824 */ /* 0x000fc600078e00ff */
[----:B------:R-:W-:-:S04]  /*2b690*/  SHF.R.U32.HI R30, RZ, 0x3, R30 ;  /* 0x00000003ff1e7819 */ /* 0x000fc8000001161e */
[----:B------:R-:W-:-:S04]  /*2b6a0*/  LOP3.LUT R20, R30, 0x70, R20, 0xf8, !PT ;  /* 0x000000701e147812 */ /* 0x000fc800078ef814 */
[----:B------:R-:W-:-:S05]  /*2b6b0*/  LOP3.LUT R20, R20, 0x80, RZ, 0xfc, !PT ;  /* 0x0000008014147812 */ /* 0x000fca00078efcff */
[----:B------:R-:W-:Y:S01]  /*2b6c0*/  IMAD.IADD R5, R20, 0x1, R5 ;  /* 0x0000000114057824 */ /* 0x000fe200078e0205 */
[----:B------:R-:W-:Y:S01]  /*2b6d0*/  LOP3.LUT R16, R16, 0xfffffffd, RZ, 0xc0, !PT ;  /* 0xfffffffd10107812 */ /* 0x000fe200078ec0ff */
[----:B------:R-:W-:Y:S01]  /*2b6e0*/  UMOV UR4, 0xffffffff ;  /* 0xffffffff00047882 */ /* 0x000fe20000000000 */
[--C-:B--2---:R-:W-:Y:S02]  /*2b6f0*/  IMAD.IADD R8, R0, 0x1, R21.reuse ;  /* 0x0000000100087824 */ /* 0x104fe400078e0215 */
[----:B------:R-:W-:Y:S02]  /*2b700*/  IMAD.IADD R9, R5, 0x1, R21 ;  /* 0x0000000105097824 */ /* 0x000fe400078e0215 */
[----:B------:R-:W-:-:S04]  /*2b710*/  @P0 IMAD.HI.U32 R2, R8, R2, RZ ;  /* 0x0000000208020227 */ /* 0x000fc800078e00ff */
[----:B------:R-:W-:Y:S01]  /*2b720*/  IMAD.MOV.U32 R4, RZ, RZ, R8 ;  /* 0x000000ffff047224 */ /* 0x000fe200078e0008 */
[----:B----4-:R-:W-:Y:S02]  /*2b730*/  @P0 SHF.R.U32.HI R4, RZ, R3, R2 ;  /* 0x00000003ff040219 */ /* 0x010fe40000011602 */
[----:B------:R-:W1:Y:S01]  /*2b740*/  @!P1 LDC.64 R2, c[0x0][0x428] ;  /* 0x00010a00ff029b82 */ /* 0x000e620000000a00 */
[----:B------:R-:W-:-:S04]  /*2b750*/  @P0 IMAD.HI.U32 R6, R9, R6, RZ ;  /* 0x0000000609060227 */ /* 0x000fc800078e00ff */
[----:B------:R-:W-:Y:S01]  /*2b760*/  IMAD.MOV.U32 R0, RZ, RZ, R9 ;  /* 0x000000ffff007224 */ /* 0x000fe200078e0009 */
[----:B0-----:R-:W-:Y:S02]  /*2b770*/  @P0 SHF.R.U32.HI R0, RZ, R7, R6 ;  /* 0x00000007ff000219 */ /* 0x001fe40000011606 */
[----:B------:R-:W-:Y:S02]  /*2b780*/  ISETP.GE.AND P0, PT, R5, R26, PT ;  /* 0x0000001a0500720c */ /* 0x000fe40003f06270 */
[----:B------:R-:W-:Y:S02]  /*2b790*/  @!P1 SHF.R.S32.HI R5, RZ, 0x1f, R4 ;  /* 0x0000001fff059819 */ /* 0x000fe40000011404 */
[----:B---3--:R-:W-:-:S05]  /*2b7a0*/  SHF.R.S32.HI R15, RZ, 0x1f, R14 ;  /* 0x0000001fff0f7819 */ /* 0x008fca000001140e */
[----:B-1----:R-:W-:-:S04]  /*2b7b0*/  @!P1 IMAD R6, R15, R2, RZ ;  /* 0x000000020f069224 */ /* 0x002fc800078e02ff */
[C---:B------:R-:W-:Y:S02]  /*2b7c0*/  @!P1 IMAD R10, R14.reuse, R3, R6 ;  /* 0x000000030e0a9224 */ /* 0x040fe400078e0206 */
[----:B------:R-:W-:Y:S02]  /*2b7d0*/  @!P1 IMAD.WIDE.U32 R6, R14, R2, R4 ;  /* 0x000000020e069225 */ /* 0x000fe400078e0004 */
[----:B------:R-:W0:Y:S01]  /*2b7e0*/  @!P1 LDC.64 R2, c[0x0][0x418] ;  /* 0x00010600ff029b82 */ /* 0x000e220000000a00 */
[----:B------:R-:W-:Y:S01]  /*2b7f0*/  ISETP.GT.U32.OR P0, PT, R20, 0x9f, P0 ;  /* 0x0000009f1400780c */ /* 0x000fe20000704470 */
[----:B------:R-:W-:Y:S01]  /*2b800*/  @!P1 IMAD.IADD R5, R7, 0x1, R10 ;  /* 0x0000000107059824 */ /* 0x000fe200078e020a */
[----:B0-----:R-:W-:Y:S01]  /*2b810*/  @!P1 LEA R10, P2, R6, R2, 0x2 ;  /* 0x00000002060a9211 */ /* 0x001fe200078410ff */
[----:B------:R-:W-:-:S03]  /*2b820*/  IMAD.MOV R2, RZ, RZ, -R4 ;  /* 0x000000ffff027224 */ /* 0x000fc600078e0a04 */
[----:B------:R-:W-:Y:S01]  /*2b830*/  @!P1 LEA.HI.X R11, R6, R3, R5, 0x2, P2 ;  /* 0x00000003060b9211 */ /* 0x000fe200010f1405 */
[----:B------:R-:W-:-:S06]  /*2b840*/  IMAD R8, R12, R2, R8 ;  /* 0x000000020c087224 */ /* 0x000fcc00078e0208 */
[----:B------:R-:W0:Y:S01]  /*2b850*/  @!P0 LDC.64 R2, c[0x0][0x428] ;  /* 0x00010a00ff028b82 */ /* 0x000e220000000a00 */
[----:B------:R-:W-:-:S04]  /*2b860*/  IMAD.MOV R4, RZ, RZ, -R0 ;  /* 0x000000ffff047224 */ /* 0x000fc800078e0a00 */
[----:B------:R-:W-:-:S03]  /*2b870*/  IMAD R9, R12, R4, R9 ;  /* 0x000000040c097224 */ /* 0x000fc600078e0209 */
[----:B------:R-:W1:Y:S01]  /*2b880*/  @!P0 LDC.64 R4, c[0x0][0x418] ;  /* 0x00010600ff048b82 */ /* 0x000e620000000a00 */
[--C-:B------:R-:W-:Y:S01]  /*2b890*/  @!P0 SHF.R.S32.HI R7, RZ, 0x1f, R0.reuse ;  /* 0x0000001fff078819 */ /* 0x100fe20000011400 */
[----:B------:R-:W-:-:S06]  /*2b8a0*/  @!P0 IMAD.MOV.U32 R6, RZ, RZ, R0 ;  /* 0x000000ffff068224 */ /* 0x000fcc00078e0000 */
[----:B------:R-:W2:Y:S01]  /*2b8b0*/  LDC R0, c[0x0][0x2f4] ;  /* 0x0000bd00ff007b82 */ /* 0x000ea20000000800 */
[----:B0-----:R-:W-:-:S04]  /*2b8c0*/  @!P0 IMAD.WIDE.U32 R6, R14, R2, R6 ;  /* 0x000000020e068225 */ /* 0x001fc800078e0006 */
[----:B------:R-:W-:-:S04]  /*2b8d0*/  @!P0 IMAD R2, R15, R2, RZ ;  /* 0x000000020f028224 */ /* 0x000fc800078e02ff */
[----:B------:R-:W-:Y:S01]  /*2b8e0*/  @!P0 IMAD R3, R14, R3, R2 ;  /* 0x000000030e038224 */ /* 0x000fe200078e0202 */
[----:B-1----:R-:W-:-:S03]  /*2b8f0*/  @!P0 LEA R2, P2, R6, R4, 0x2 ;  /* 0x0000000406028211 */ /* 0x002fc600078410ff */
[----:B------:R-:W-:-:S05]  /*2b900*/  @!P0 IMAD.IADD R3, R3, 0x1, R7 ;  /* 0x0000000103038824 */ /* 0x000fca00078e0207 */
[----:B------:R-:W-:Y:S02]  /*2b910*/  @!P0 LEA.HI.X R3, R6, R5, R3, 0x2, P2 ;  /* 0x0000000506038211 */ /* 0x000fe400010f1403 */
[----:B------:R-:W-:Y:S01]  /*2b920*/  ISETP.GT.U32.AND P2, PT, R20, 0x9f, PT ;  /* 0x0000009f1400780c */ /* 0x000fe20003f44070 */
[----:B------:R-:W-:Y:S01]  /*2b930*/  IMAD.MOV.U32 R6, RZ, RZ, RZ ;  /* 0x000000ffff067224 */ /* 0x000fe200078e00ff */
[----:B------:R0:W-:Y:S01]  /*2b940*/  STL [R1+0x4], R14 ;  /* 0x0000040e01007387 */ /* 0x0001e20000100800 */
[----:B------:R-:W-:-:S03]  /*2b950*/  IMAD.MOV.U32 R5, RZ, RZ, RZ ;  /* 0x000000ffff057224 */ /* 0x000fc600078e00ff */
[----:B------:R0:W-:Y:S04]  /*2b960*/  STL [R1+0x14], R15 ;  /* 0x0000140f01007387 */ /* 0x0001e80000100800 */
[----:B------:R0:W5:Y:S01]  /*2b970*/  @!P1 LDG.E R6, desc[UR60][R10.64] ;  /* 0x0000003c0a069981 */ /* 0x000162000c1e1900 */
[----:B--2---:R-:W-:Y:S02]  /*2b980*/  ISETP.GE.AND P1, PT, R36, R0, PT ;  /* 0x000000002400720c */ /* 0x004fe40003f26270 */
[----:B------:R-:W-:Y:S01]  /*2b990*/  @P2 LOP3.LUT R16, R16, 0x2, RZ, 0xfc, !PT ;  /* 0x0000000210102812 */ /* 0x000fe200078efcff */
[----:B------:R0:W5:Y:S01]  /*2b9a0*/  @!P0 LDG.E R5, desc[UR60][R2.64] ;  /* 0x0000003c02058981 */ /* 0x000162000c1e1900 */
[----:B------:R-:W-:Y:S02]  /*2b9b0*/  ISETP.NE.AND P0, PT, R13, 0x3, PT ;  /* 0x000000030d00780c */ /* 0x000fe40003f05270 */
[----:B------:R-:W-:-:S04]  /*2b9c0*/  LOP3.LUT R16, R16, 0xfffffffb, RZ, 0xc0, !PT ;  /* 0xfffffffb10107812 */ /* 0x000fc800078ec0ff */
[----:B------:R-:W-:-:S04]  /*2b9d0*/  LOP3.LUT R16, R16, 0xfffffffe, RZ, 0xc0, !PT ;  /* 0xfffffffe10107812 */ /* 0x000fc800078ec0ff */
[----:B------:R-:W-:-:S04]  /*2b9e0*/  @P1 LOP3.LUT R16, R16, 0x1, RZ, 0xfc, !PT ;  /* 0x0000000110101812 */ /* 0x000fc800078efcff */
[----:B------:R-:W-:Y:S01]  /*2b9f0*/  @P0 LOP3.LUT R16, R16, 0x4, RZ, 0xfc, !PT ;  /* 0x0000000410100812 */ /* 0x000fe200078efcff */
[----:B0-----:R-:W-:Y:S06]  /*2ba00*/  BRA.DIV UR4, `(.L_x_9393) ;  /* 0x0000009a04447947 */ /* 0x001fec000b800000 */
.L_x_9652:
[----:B------:R-:W-:Y:S01]  /*2ba10*/  VIADD R7, R32, 0xffffffff ;  /* 0xffffffff20077836 */ /* 0x000fe20000000000 */
[----:B------:R-:W-:Y:S06]  /*2ba20*/  @!P0 BRA `(.L_x_9394) ;  /* 0x0000000000048947 */ /* 0x000fec0003800000 */
[----:B------:R-:W-:Y:S01]  /*2ba30*/  BPT.TRAP 0x1 ;  /* 0x000000040000795c */ /* 0x000fe20000300000 */
.L_x_9394:
        /* <DEDUP_REMOVED lines=9> */
.L_x_9653:
[----:B------:R-:W-:Y:S05]  /*2bad0*/  BSYNC B0 ;  /* 0x0000000000007941 */ /* 0x000fea0003800000 */
.L_x_9395:
[----:B0-----:R-:W2:Y:S01]  /*2bae0*/  LDL R0, [R1+0x34] ;  /* 0x0000340001007983 */ /* 0x001ea20000100800 */
[----:B------:R-:W-:-:S03]  /*2baf0*/  ULDC.64 UR4, c[0x0][0x328] ;  /* 0x0000ca0000047ab9 */ /* 0x000fc60000000a00 */
[----:B------:R-:W3:Y:S01]  /*2bb00*/  LDL R14, [R1+0x28] ;  /* 0x00002800010e7983 */ /* 0x000ee20000100800 */
[----:B-----5:R-:W-:Y:S01]  /*2bb10*/  SHF.R.S32.HI R34, RZ, 0x1f, R6 ;  /* 0x0000001fff227819 */ /* 0x020fe20000011406 */
[----:B------:R-:W-:Y:S01]  /*2bb20*/  ULDC.64 UR6, c[0x0][0x338] ;  /* 0x0000ce0000067ab9 */ /* 0x000fe20000000a00 */
[----:B------:R-:W0:Y:S01]  /*2bb30*/  LDC R11, c[0x0][0x2f4] ;  /* 0x0000bd00ff0b7b82 */ /* 0x000e220000000800 */
[----:B------:R-:W1:Y:S01]  /*2bb40*/  S2R R15, SR_TID.X ;  /* 0x00000000000f7919 */ /* 0x000e620000002100 */
[----:B------:R-:W-:Y:S01]  /*2bb50*/  IMAD.WIDE.U32 R2, R8, UR4, RZ ;  /* 0x0000000408027c25 */ /* 0x000fe2000f8e00ff */
[----:B------:R-:W-:-:S03]  /*2bb60*/  SHF.R.S32.HI R37, RZ, 0x1f, R5 ;  /* 0x0000001fff257819 */ /* 0x000fc60000011405 */
[----:B------:R-:W-:Y:S01]  /*2bb70*/  IMAD R7, R7, -0xa0, R26 ;  /* 0xffffff6007077824 */ /* 0x000fe200078e021a */
[----:B------:R-:W-:Y:S02]  /*2bb80*/  LOP3.LUT R16, R16, 0xffffffbf, RZ, 0xc0, !PT ;  /* 0xffffffbf10107812 */ /* 0x000fe400078ec0ff */
[----:B0-----:R-:W-:Y:S02]  /*2bb90*/  ISETP.GE.AND P0, PT, R36, R11, PT ;  /* 0x0000000b2400720c */ /* 0x001fe40003f06270 */
[----:B-1----:R-:W-:-:S04]  /*2bba0*/  LOP3.LUT R15, R15, 0x7f, RZ, 0xc0, !PT ;  /* 0x0000007f0f0f7812 */ /* 0x002fc800078ec0ff */
[----:B------:R-:W-:-:S05]  /*2bbb0*/  SHF.R.U32.HI R15, RZ, 0x3, R15 ;  /* 0x00000003ff0f7819 */ /* 0x000fca000001160f */
[----:B------:R-:W-:-:S05]  /*2bbc0*/  IMAD.IADD R7, R7, 0x1, -R15 ;  /* 0x0000000107077824 */ /* 0x000fca00078e0a0f */
[----:B------:R-:W-:-:S13]  /*2bbd0*/  ISETP.GE.AND P2, PT, R7, 0x1, PT ;  /* 0x000000010700780c */ /* 0x000fda0003f46270 */
[----:B------:R-:W-:Y:S01]  /*2bbe0*/  @P2 LOP3.LUT R16, R16, 0x40, RZ, 0xfc, !PT ;  /* 0x0000004010102812 */ /* 0x000fe200078efcff */
[----:B--2---:R-:W-:-:S04]  /*2bbf0*/  IMAD R0, R0, UR4, RZ ;  /* 0x0000000400007c24 */ /* 0x004fc8000f8e02ff */
[----:B------:R-:W-:-:S04]  /*2bc00*/  IMAD R0, R8, UR5, R0 ;  /* 0x0000000508007c24 */ /* 0x000fc8000f8e0200 */
[----:B------:R-:W-:Y:S02]  /*2bc10*/  IMAD.IADD R3, R3, 0x1, R0 ;  /* 0x0000000103037824 */ /* 0x000fe400078e0200 */
[----:B------:R-:W-:Y:S02]  /*2bc20*/  IMAD R0, R34, UR6, RZ ;  /* 0x0000000622007c24 */ /* 0x000fe4000f8e02ff */
[----:B------:R-:W-:-:S04]  /*2bc30*/  IMAD.WIDE.U32 R2, R6, UR6, R2 ;  /* 0x0000000606027c25 */ /* 0x000fc8000f8e0002 */
[----:B------:R-:W-:-:S04]  /*2bc40*/  IMAD R0, R6, UR7, R0 ;  /* 0x0000000706007c24 */ /* 0x000fc8000f8e0200 */
        /* <DEDUP_REMOVED lines=12> */
[----:B------:R-:W-:Y:S01]  /*2bd10*/  ULDC.64 UR6, c[0x0][0x318] ;  /* 0x0000c60000067ab9 */ /* 0x000fe20000000a00 */
[----:B------:R-:W-:Y:S02]  /*2bd20*/  IMAD.MOV.U32 R10, RZ, RZ, R2 ;  /* 0x000000ffff0a7224 */ /* 0x000fe400078e0002 */
        /* <DEDUP_REMOVED lines=12> */
[C---:B------:R-:W-:Y:S02]  /*2bdf0*/  ISETP.GE.AND P2, PT, R7.reuse, 0x21, PT ;  /* 0x000000210700780c */ /* 0x040fe40003f46270 */
        /* <DEDUP_REMOVED lines=36> */
[C---:B-1----:R-:W-:Y:S02]  /*2c040*/  IADD3 R12, P1, R36.reuse, R11, RZ ;  /* 0x0000000b240c7210 */ /* 0x042fe40007f3e0ff */
        /* <DEDUP_REMOVED lines=12> */
[----:B------:R-:W0:Y:S03]  /*2c110*/  SHFL.IDX PT, R0, R20, RZ, 0x181f ;  /* 0x00181fff14007589 */ /* 0x000e2600000e0000 */
[----:B---3--:R-:W-:Y:S01]  /*2c120*/  IMAD.X R13, RZ, RZ, R2, P1 ;  /* 0x000000ffff0d7224 */ /* 0x008fe200008e0602 */
[----:B------:R-:W-:Y:S01]  /*2c130*/  ISETP.LT.OR P1, PT, R7, 0x71, P0 ;  /* 0x000000710700780c */ /* 0x000fe20000721670 */
[----:B------:R-:W1:-:S12]  /*2c140*/  SHFL.IDX PT, R2, R10, RZ, 0x181f ;  /* 0x00181fff0a027589 */ /* 0x000e5800000e0000 */
        /* <DEDUP_REMOVED lines=21> */
.L_x_9675:
        /* <DEDUP_REMOVED lines=9> */
.L_x_9398:
        /* <DEDUP_REMOVED lines=11> */
.L_x_9399:
[----:B------:R1:W-:Y:S01]  /*2c3e0*/  SYNCS.ARRIVE.TRANS64.A1T0 RZ, [R4+URZ+0x22870], RZ ;  /* 0x022870ff04ff79a7 */ /* 0x0003e2000810003f */
[----:B------:R-:W-:Y:S05]  /*2c3f0*/  @!P6 BRA `(.L_x_9400) ;  /* 0x000000000004e947 */ /* 0x000fea0003800000 */
[----:B------:R-:W-:Y:S01]  /*2c400*/  BPT.TRAP 0x1 ;  /* 0x000000040000795c */ /* 0x000fe20000300000 */
.L_x_9400:
[----:B------:R-:W2:Y:S01]  /*2c410*/  LDL R0, [R1+0x3c] ;  /* 0x00003c0001007983 */ /* 0x000ea20000100800 */
[----:B------:R-:W-:Y:S01]  /*2c420*/  BSSY B0, `(.L_x_9401) ;  /* 0x0000003000007945 */ /* 0x000fe20003800000 */
[----:B--2---:R-:W2:Y:S03]  /*2c430*/  SYNCS.PHASECHK.TRANS64.TRYWAIT P0, [R4+URZ+0x22840], R0 ;  /* 0x02284000040075a7 */ /* 0x004ea6000800017f */
[----:B--2---:R-:W-:Y:S05]  /*2c440*/  @!P0 BRA `(.L_x_9402) ;  /* 0x0000009c00388947 */ /* 0x004fea0003800000 */
.L_x_9676:
[----:B------:R-:W-:Y:S05]  /*2c450*/  BSYNC B0 ;  /* 0x0000000000007941 */ /* 0x000fea0003800000 */
.L_x_9401:
        /* <DEDUP_REMOVED lines=8> */
[----:B------:R-:W-:-:S04]  /*2c4e0*/  IMAD.WIDE.U32 R6, R6, UR4, RZ ;  /* 0x0000000406067c25 */ /* 0x000fc8000f8e00ff */
[----:B------:R-:W-:Y:S02]  /*2c4f0*/  IMAD.IADD R7, R7, 0x1, R34 ;  /* 0x0000000107077824 */ /* 0x000fe400078e0222 */
[----:B------:R-:W-:Y:S02]  /*2c500*/  IMAD R37, R5, UR5, R37 ;  /* 0x0000000505257c24 */ /* 0x000fe4000f8e0225 */
[----:B------:R-:W-:-:S04]  /*2c510*/  IMAD.WIDE.U32 R6, R8, UR6, R6 ;  /* 0x0000000608067c25 */ /* 0x000fc8000f8e0006 */
[----:B0-----:R-:W-:Y:S01]  /*2c520*/  IMAD.MOV.U32 R10, RZ, RZ, R6 ;  /* 0x000000ffff0a7224 */ /* 0x001fe200078e0006 */
[----:B---3--:R-:W-:Y:S01]  /*2c530*/  ISETP.GE.AND P3, PT, R36, R12, PT ;  /* 0x0000000c2400720c */ /* 0x008fe20003f66270 */
[----:B--2---:R-:W-:-:S04]  /*2c540*/  IMAD R0, R0, UR6, RZ ;  /* 0x0000000600007c24 */ /* 0x004fc8000f8e02ff */
[----:B------:R-:W-:Y:S02]  /*2c550*/  IMAD R8, R8, UR7, R0 ;  /* 0x0000000708087c24 */ /* 0x000fe4000f8e0200 */
[----:B----4-:R-:W-:Y:S02]  /*2c560*/  IMAD R0, R2, UR6, RZ ;  /* 0x0000000602007c24 */ /* 0x010fe4000f8e02ff */
[----:B------:R-:W-:Y:S02]  /*2c570*/  IMAD.IADD R11, R7, 0x1, R8 ;  /* 0x00000001070b7824 */ /* 0x000fe400078e0208 */
[----:B------:R-:W-:Y:S01]  /*2c580*/  IMAD.WIDE.U32 R6, R5, UR4, RZ ;  /* 0x0000000405067c25 */ /* 0x000fe2000f8e00ff */
[----:B------:R-:W-:-:S03]  /*2c590*/  ULDC.64 UR4, c[0x0][0x308] ;  /* 0x0000c20000047ab9 */ /* 0x000fc60000000a00 */
[----:B------:R-:W-:Y:S02]  /*2c5a0*/  IMAD.IADD R7, R7, 0x1, R37 ;  /* 0x0000000107077824 */ /* 0x000fe400078e0225 */
[C---:B------:R-:W-:Y:S02]  /*2c5b0*/  IMAD R8, R9.reuse, UR7, R0 ;  /* 0x0000000709087c24 */ /* 0x040fe4000f8e0200 */
[----:B------:R-:W-:Y:S01]  /*2c5c0*/  IMAD.WIDE.U32 R6, R9, UR6, R6 ;  /* 0x0000000609067c25 */ /* 0x000fe2000f8e0006 */
[----:B------:R-:W-:-:S03]  /*2c5d0*/  ULDC.64 UR6, c[0x0][0x2e8] ;  /* 0x0000ba0000067ab9 */ /* 0x000fc60000000a00 */
        /* <DEDUP_REMOVED lines=10> */
[----:B------:R-:W0:Y:S01]  /*2c680*/  SHFL.IDX PT, R8, R2, RZ, 0x181f ;  /* 0x00181fff02087589 */ /* 0x000e2200000e0000 */
[----:B------:R-:W-:Y:S02]  /*2c690*/  LOP3.LUT R22, R22, 0xfffffeff, RZ, 0xc0, !PT ;  /* 0xfffffeff16167812 */ /* 0x000fe400078ec0ff */
[----:B------:R-:W-:Y:S01]  /*2c6a0*/  LOP3.LUT P6, RZ, R16, 0x80, RZ, 0xc0, !PT ;  /* 0x0000008010ff7812 */ /* 0x000fe200078cc0ff */
[----:B------:R-:W2:Y:S01]  /*2c6b0*/  SHFL.IDX PT, R7, R0, RZ, 0x181f ;  /* 0x00181fff00077589 */ /* 0x000ea200000e0000 */
[----:B------:R-:W-:Y:S02]  /*2c6c0*/  @P4 LOP3.LUT R22, R22, 0x100, RZ, 0xfc, !PT ;  /* 0x0000010016164812 */ /* 0x000fe400078efcff */
[----:B------:R-:W-:Y:S02]  /*2c6d0*/  LOP3.LUT P4, RZ, R16, 0x40, RZ, 0xc0, !PT ;  /* 0x0000004010ff7812 */ /* 0x000fe4000788c0ff */
[----:B------:R-:W-:-:S04]  /*2c6e0*/  LOP3.LUT R22, R22, 0xffffff7f, RZ, 0xc0, !PT ;  /* 0xffffff7f16167812 */ /* 0x000fc800078ec0ff */
[----:B------:R-:W-:Y:S02]  /*2c6f0*/  @P1 LOP3.LUT R22, R22, 0x80, RZ, 0xfc, !PT ;  /* 0x0000008016161812 */ /* 0x000fe400078efcff */
[----:B------:R-:W-:Y:S02]  /*2c700*/  LOP3.LUT P1, RZ, R16, 0x10, RZ, 0xc0, !PT ;  /* 0x0000001010ff7812 */ /* 0x000fe4000782c0ff */
[----:B------:R-:W-:-:S04]  /*2c710*/  LOP3.LUT R22, R22, 0xffffffbf, RZ, 0xc0, !PT ;  /* 0xffffffbf16167812 */ /* 0x000fc800078ec0ff */
[----:B------:R-:W-:Y:S02]  /*2c720*/  @P2 LOP3.LUT R22, R22, 0x40, RZ, 0xfc, !PT ;  /* 0x0000004016162812 */ /* 0x000fe400078efcff */
[----:B------:R-:W-:Y:S02]  /*2c730*/  LOP3.LUT P2, RZ, R16, 0x8, RZ, 0xc0, !PT ;  /* 0x0000000810ff7812 */ /* 0x000fe4000784c0ff */
[----:B0-----:R-:W-:-:S05]  /*2c740*/  @P4 IADD3 R8, P0, R36, R8, RZ ;  /* 0x0000000824084210 */ /* 0x001fca0007f1e0ff */
[----:B--2---:R-:W-:-:S04]  /*2c750*/  @P4 IMAD.X R7, RZ, RZ, R7, P0 ;  /* 0x000000ffff074224 */ /* 0x004fc800000e0607 */
        /* <DEDUP_REMOVED lines=26> */
[----:B0-----:R-:W-:-:S05]  /*2c900*/  @P5 IADD3 R8, P0, R36, R8, RZ ;  /* 0x0000000824085210 */ /* 0x001fca0007f1e0ff */
[----:B------:R-:W-:-:S04]  /*2c910*/  @P5 IMAD.X R7, RZ, RZ, R7, P0 ;  /* 0x000000ffff075224 */ /* 0x000fc800000e0607 */
        /* <DEDUP_REMOVED lines=12> */
[----:B------:R-:W-:-:S04]  /*2c9e0*/  @P4 IMAD.X R7, RZ, RZ, R7, P0 ;  /* 0x000000ffff074224 */ /* 0x000fc800000e0607 */
[----:B------:R-:W-:-:S05]  /*2c9f0*/  @P4 IMAD.MOV.U32 R9, RZ, RZ, R7 ;  /* 0x000000ffff094224 */ /* 0x000fca00078e0007 */
        /* <DEDUP_REMOVED lines=14> */
.L_x_9698:
[----:B------:R-:W-:-:S13]  /*2cae0*/  LOP3.LUT P1, RZ, R16, 0x100, RZ, 0xc0, !PT ;  /* 0x0000010010ff7812 */ /* 0x000fda000782c0ff */
[----:B------:R-:W-:-:S05]  /*2caf0*/  @P1 IADD3 R6, P0, R36, R6, RZ ;  /* 0x0000000624061210 */ /* 0x000fca0007f1e0ff */
[----:B------:R-:W-:Y:S01]  /*2cb00*/  @P1 IMAD.X R5, RZ, RZ, R5, P0 ;  /* 0x000000ffff051224 */ /* 0x000fe200000e0605 */
[----:B------:R-:W-:-:S03]  /*2cb10*/  PLOP3.LUT P0, PT, PT, PT, PT, 0x80, 0x0 ;  /* 0x000000000000781c */ /* 0x000fc60003f0f070 */
[----:B------:R-:W-:-:S05]  /*2cb20*/  @P1 IMAD.MOV.U32 R7, RZ, RZ, R5 ;  /* 0x000000ffff071224 */ /* 0x000fca00078e0005 */
[----:B------:R-:W-:Y:S01]  /*2cb30*/  @!PT LDS RZ, [RZ] ;  /* 0x00000000fffff984 */ /* 0x000fe20000000800 */
[----:B------:R-:W-:Y:S01]  /*2cb40*/  @!PT LDS RZ, [RZ] ;  /* 0x00000000fffff984 */ /* 0x000fe20000000800 */
[----:B------:R-:W-:Y:S01]  /*2cb50*/  @!PT LDS RZ, [RZ] ;  /* 0x00000000fffff984 */ /* 0x000fe20000000800 */
[----:B------:R2:W-:Y:S01]  /*2cb60*/  @P1 LDGSTS.E.BYPASS.LTC128B.128 [R3+0x1cc00], desc[UR60][R6.64], !P3 ;  /* 0x1cc0000006031fae */ /* 0x0005e2000d901d7c */
[----:B------:R-:W-:-:S04]  /*2cb70*/  NOP ;  /* 0x0000000000007918 */ /* 0x000fc80000000000 */
.L_x_9404:
        /* <DEDUP_REMOVED lines=11> */
.L_x_9405:
[----:B------:R-:W-:Y:S01]  /*2cc30*/  VIADD R0, R17, 0x14400 ;  /* 0x0001440011007836 */ /* 0x000fe20000000000 */
[----:B------:R-:W-:Y:S01]  /*2cc40*/  SHF.R.S32.HI R2, RZ, 0x1f, R33 ;  /* 0x0000001fff027819 */ /* 0x000fe20000011421 */
[----:B------:R3:W-:Y:S06]  /*2cc50*/  SYNCS.ARRIVE.TRANS64.A1T0 RZ, [R4+URZ+0x22830], RZ ;  /* 0x022830ff04ff79a7 */ /* 0x0007ec000810003f */
[----:B------:R-:W-:Y:S05]  /*2cc60*/  WARPSYNC.ALL ;  /* 0x0000000000007948 */ /* 0x000fea0003800000 */
[----:B------:R-:W-:Y:S01]  /*2cc70*/  BAR.SYNC.DEFER_BLOCKING 0x8, 0x180 ;  /* 0x0206000000007b1d */ /* 0x000fe20000010000 */
[----:B------:R-:W-:Y:S02]  /*2cc80*/  LOP3.LUT P1, RZ, R0, 0x3ff, RZ, 0xc0, !PT ;  /* 0x000003ff00ff7812 */ /* 0x000fe4000782c0ff */
[----:B------:R-:W-:-:S03]  /*2cc90*/  SHF.R.S32.HI R34, RZ, 0x1f, R27 ;  /* 0x0000001fff227819 */ /* 0x000fc6000001141b */
        /* <DEDUP_REMOVED lines=10> */
[----:B------:R-:W-:Y:S01]  /*2cd40*/  SEL R26, R27, RZ, !P0 ;  /* 0x000000ff1b1a7207 */ /* 0x000fe20004000000 */
[----:B------:R-:W-:Y:S06]  /*2cd50*/  @!P1 BRA `(.L_x_9407) ;  /* 0x0000000000409947 */ /* 0x000fec0003800000 */
[----:B------:R-:W-:Y:S01]  /*2cd60*/  MOV R2, 0x0 ;  /* 0x0000000000027802 */ /* 0x000fe20000000f00 */
[----:B------:R-:W-:Y:S01]  /*2cd70*/  ULDC.64 UR4, c[0x4][0x1b0] ;  /* 0x01006c0000047ab9 */ /* 0x000fe20000000a00 */
[----:B------:R-:W-:Y:S01]  /*2cd80*/  ULDC.64 UR6, c[0x4][0x1b8] ;  /* 0x01006e0000067ab9 */ /* 0x000fe20000000a00 */
[----:B------:R-:W-:Y:S01]  /*2cd90*/  ULDC.64 UR8, c[0x4][0x98] ;  /* 0x0100260000087ab9 */ /* 0x000fe20000000a00 */
[----:B-1-3--:R-:W-:Y:S02]  /*2cda0*/  IMAD.U32 R4, RZ, RZ, UR4 ;  /* 0x00000004ff047e24 */ /* 0x00afe4000f8e00ff */
[----:B0-2---:R-:W0:Y:S01]  /*2cdb0*/  LDC.64 R2, c[0x4][R2] ;  /* 0x0100000002027b82 */ /* 0x005e220000000a00 */
        /* <DEDUP_REMOVED lines=10> */
.L_x_9407:
[----:B------:R-:W-:Y:S05]  /*2ce60*/  BSYNC B6 ;  /* 0x0000000000067941 */ /* 0x000fea0003800000 */
.L_x_9406:
[----:B0-----:R0:W5:Y:S01]  /*2ce70*/  LDL R8, [R1+0x40] ;  /* 0x0000400001087983 */ /* 0x0011620000100800 */
[----:B--2---:R-:W2:Y:S01]  /*2ce80*/  LDC R7, c[0x0][0x448] ;  /* 0x00011200ff077b82 */ /* 0x004ea20000000800 */
[----:B------:R-:W-:Y:S01]  /*2ce90*/  IMAD.MOV.U32 R2, RZ, RZ, R30 ;  /* 0x000000ffff027224 */ /* 0x000fe200078e001e */
[----:B------:R-:W-:Y:S01]  /*2cea0*/  ULDC.64 UR4, c[0x0][0x2d8] ;  /* 0x0000b60000047ab9 */ /* 0x000fe20000000a00 */
[----:B------:R-:W4:Y:S01]  /*2ceb0*/  S2R R20, SR_TID.X ;  /* 0x0000000000147919 */ /* 0x000f220000002100 */
[----:B------:R-:W-:Y:S01]  /*2cec0*/  IMAD.MOV.U32 R3, RZ, RZ, R33 ;  /* 0x000000ffff037224 */ /* 0x000fe200078e0021 */
[----:B------:R-:W-:Y:S01]  /*2ced0*/  ULDC.64 UR6, c[0x0][0x280] ;  /* 0x0000a00000067ab9 */ /* 0x000fe20000000a00 */
[----:B------:R-:W-:-:S04]  /*2cee0*/  IMAD.WIDE.U32 R2, R18, UR4, R2 ;  /* 0x0000000412027c25 */ /* 0x000fc8000f8e0002 */
[----:B------:R-:W-:Y:S01]  /*2cef0*/  IMAD R3, R18, UR5, R3 ;  /* 0x0000000512037c24 */ /* 0x000fe2000f8e0203 */
[----:B------:R-:W-:Y:S02]  /*2cf00*/  ULDC.64 UR4, c[0x0][0x2e0] ;  /* 0x0000b80000047ab9 */ /* 0x000fe40000000a00 */
[----:B------:R-:W-:Y:S02]  /*2cf10*/  IMAD R0, R34, UR4, RZ ;  /* 0x0000000422007c24 */ /* 0x000fe4000f8e02ff */
[----:B------:R-:W-:-:S04]  /*2cf20*/  IMAD.WIDE.U32 R2, R26, UR4, R2 ;  /* 0x000000041a027c25 */ /* 0x000fc8000f8e0002 */
[----:B------:R-:W-:Y:S01]  /*2cf30*/  IMAD R0, R26, UR5, R0 ;  /* 0x000000051a007c24 */ /* 0x000fe2000f8e0200 */
[----:B------:R-:W-:Y:S01]  /*2cf40*/  ULDC.64 UR4, c[0x0][0x2d0] ;  /* 0x0000b40000047ab9 */ /* 0x000fe20000000a00 */
[----:B--2---:R-:W-:Y:S02]  /*2cf50*/  ISETP.NE.AND P0, PT, R7, 0x1, PT ;  /* 0x000000010700780c */ /* 0x004fe40003f05270 */
[----:B------:R-:W-:Y:S01]  /*2cf60*/  IMAD.IADD R3, R3, 0x1, R0 ;  /* 0x0000000103037824 */ /* 0x000fe200078e0200 */
[C---:B----4-:R-:W-:Y:S01]  /*2cf70*/  LOP3.LUT R21, R20.reuse, 0x7f, RZ, 0xc0, !PT ;  /* 0x0000007f14157812 */ /* 0x050fe200078ec0ff */
[----:B------:R-:W-:-:S09]  /*2cf80*/  IMAD.SHL.U32 R20, R20, 0x10, RZ ;  /* 0x0000001014147824 */ /* 0x000fd200078e00ff */
[----:B------:R-:W2:Y:S01]  /*2cf90*/  @P0 LDC R5, c[0x0][0x44c] ;  /* 0x00011300ff050b82 */ /* 0x000ea20000000800 */
[----:B------:R-:W-:-:S04]  /*2cfa0*/  SHF.R.U32.HI R21, RZ, 0x3, R21 ;  /* 0x00000003ff157819 */ /* 0x000fc80000011615 */
[----:B------:R-:W-:-:S03]  /*2cfb0*/  LOP3.LUT R20, R21, 0x70, R20, 0xf8, !PT ;  /* 0x0000007015147812 */ /* 0x000fc600078ef814 */
[----:B------:R-:W4:Y:S02]  /*2cfc0*/  @P0 LDC R6, c[0x0][0x450] ;  /* 0x00011400ff060b82 */ /* 0x000f240000000800 */
[----:B------:R-:W-:-:S04]  /*2cfd0*/  IMAD.IADD R0, R20, 0x1, R25 ;  /* 0x0000000114007824 */ /* 0x000fc800078e0219 */
[----:B-1-3--:R-:W-:Y:S01]  /*2cfe0*/  IMAD.MOV.U32 R4, RZ, RZ, R0 ;  /* 0x000000ffff047224 */ /* 0x00afe200078e0000 */
[----:B------:R-:W1:Y:S01]  /*2cff0*/  S2R R20, SR_TID.X ;  /* 0x0000000000147919 */ /* 0x000e620000002100 */
[----:B--2---:R-:W-:-:S05]  /*2d000*/  @P0 IMAD.HI.U32 R5, R0, R5, RZ ;  /* 0x0000000500050227 */ /* 0x004fca00078e00ff */
        /* <DEDUP_REMOVED lines=20> */
[----:B0-----:R-:W-:Y:S06]  /*2d150*/  BRA.DIV UR4, `(.L_x_9408) ;  /* 0x0000009a04f47947 */ /* 0x001fec000b800000 */
[----:B------:R-:W-:Y:S01]  /*2d160*/  IMAD.IADD R25, R9, 0x1, R25 ;  /* 0x0000000109197824 */ /* 0x000fe200078e0219 */
[----:B------:R-:W0:Y:S01]  /*2d170*/  SHFL.IDX PT, R4, R0, RZ, 0x181f ;  /* 0x00181fff00047589 */ /* 0x000e2200000e0000 */
[----:B------:R-:W-:Y:S02]  /*2d180*/  IMAD R29, R29, R7, RZ ;  /* 0x000000071d1d7224 */ /* 0x000fe400078e02ff */
[C---:B------:R-:W-:Y:S01]  /*2d190*/  VIADD R3, R25.reuse, 0x10 ;  /* 0x0000001019037836 */ /* 0x040fe20000000000 */
[----:B------:R-:W-:Y:S02]  /*2d1a0*/  SHFL.IDX PT, R6, R0, 0x1, 0x181f ;  /* 0x00381f0000067f89 */ /* 0x000fe400000e0000 */
[-C--:B------:R-:W-:Y:S02]  /*2d1b0*/  ISETP.GE.AND P2, PT, R25, R29.reuse, PT ;  /* 0x0000001d1900720c */ /* 0x080fe40003f46270 */
[----:B------:R-:W-:Y:S02]  /*2d1c0*/  ISETP.GE.AND P1, PT, R3, R29, PT ;  /* 0x0000001d0300720c */ /* 0x000fe40003f26270 */
[----:B------:R-:W1:Y:S09]  /*2d1d0*/  SHFL.IDX PT, R3, R2, RZ, 0x181f ;  /* 0x00181fff02037589 */ /* 0x000e7200000e0000 */
[----:B0-----:R-:W-:-:S05]  /*2d1e0*/  @!P2 IADD3 R4, P3, R36, R4, RZ ;  /* 0x000000042404a210 */ /* 0x001fca0007f7e0ff */
[----:B-1----:R-:W-:Y:S01]  /*2d1f0*/  @!P2 IMAD.X R5, RZ, RZ, R3, P3 ;  /* 0x000000ffff05a224 */ /* 0x002fe200018e0603 */
[----:B------:R-:W-:Y:S01]  /*2d200*/  @!P1 IADD3 R6, P3, R36, R6, RZ ;  /* 0x0000000624069210 */ /* 0x000fe20007f7e0ff */
[----:B------:R-:W0:Y:S04]  /*2d210*/  SHFL.IDX PT, R3, R2, 0x1, 0x181f ;  /* 0x00381f0002037f89 */ /* 0x000e2800000e0000 */
[----:B-----5:R1:W-:Y:S02]  /*2d220*/  @!P2 LDGSTS.E.BYPASS.LTC128B.128 [R8+0x14400], desc[UR60][R4.64], !P0 ;  /* 0x144000000408afae */ /* 0x0203e4000c101d7c */
[----:B-1----:R-:W-:Y:S02]  /*2d230*/  @!P1 IMAD.MOV.U32 R4, RZ, RZ, R6 ;  /* 0x000000ffff049224 */ /* 0x002fe400078e0006 */
[----:B0-----:R-:W-:-:S04]  /*2d240*/  @!P1 IMAD.X R3, RZ, RZ, R3, P3 ;  /* 0x000000ffff039224 */ /* 0x001fc800018e0603 */
[----:B------:R-:W-:Y:S02]  /*2d250*/  @!P1 IMAD.MOV.U32 R5, RZ, RZ, R3 ;  /* 0x000000ffff059224 */ /* 0x000fe400078e0003 */
[----:B------:R-:W-:-:S03]  /*2d260*/  VIADD R3, R25, 0x20 ;  /* 0x0000002019037836 */ /* 0x000fc60000000000 */
[----:B------:R0:W-:Y:S02]  /*2d270*/  @!P1 LDGSTS.E.BYPASS.LTC128B.128 [R8+0x14c00], desc[UR60][R4.64], !P0 ;  /* 0x14c0000004089fae */ /* 0x0001e4000c101d7c */
[----:B------:R-:W-:Y:S02]  /*2d280*/  ISETP.GE.AND P1, PT, R3, R29, PT ;  /* 0x0000001d0300720c */ /* 0x000fe40003f26270 */
[----:B------:R-:W-:Y:S04]  /*2d290*/  SHFL.IDX PT, R3, R2, 0x2, 0x181f ;  /* 0x00581f0002037f89 */ /* 0x000fe800000e0000 */
[----:B0-----:R-:W0:Y:S07]  /*2d2a0*/  SHFL.IDX PT, R4, R0, 0x2, 0x181f ;  /* 0x00581f0000047f89 */ /* 0x001e2e00000e0000 */
[----:B0-----:R-:W-:-:S05]  /*2d2b0*/  @!P1 IADD3 R4, P2, R36, R4, RZ ;  /* 0x0000000424049210 */ /* 0x001fca0007f5e0ff */
[----:B------:R-:W-:-:S04]  /*2d2c0*/  @!P1 IMAD.X R3, RZ, RZ, R3, P2 ;  /* 0x000000ffff039224 */ /* 0x000fc800010e0603 */
        /* <DEDUP_REMOVED lines=29> */
[----:B0-----:R-:W0:Y:S04]  /*2d4a0*/  SHFL.IDX PT, R4, R0, 0x6, 0x181f ;  /* 0x00d81f0000047f89 */ /* 0x001e2800000e0000 */
[----:B------:R-:W1:Y:S03]  /*2d4b0*/  SHFL.IDX PT, R0, R0, 0x7, 0x181f ;  /* 0x00f81f0000007f89 */ /* 0x000e6600000e0000 */
[----:B0-----:R-:W-:-:S05]  /*2d4c0*/  @!P2 IADD3 R4, P1, R36, R4, RZ ;  /* 0x000000042404a210 */ /* 0x001fca0007f3e0ff */
[----:B------:R-:W-:-:S04]  /*2d4d0*/  @!P2 IMAD.X R3, RZ, RZ, R3, P1 ;  /* 0x000000ffff03a224 */ /* 0x000fc800008e0603 */
[----:B------:R-:W-:Y:S02]  /*2d4e0*/  @!P2 IMAD.MOV.U32 R5, RZ, RZ, R3 ;  /* 0x000000ffff05a224 */ /* 0x000fe400078e0003 */
[----:B------:R0:W2:Y:S04]  /*2d4f0*/  SHFL.IDX PT, R3, R2, 0x7, 0x181f ;  /* 0x00f81f0002037f89 */ /* 0x0000a800000e0000 */
[----:B-1----:R0:W-:Y:S02]  /*2d500*/  @!P2 LDGSTS.E.BYPASS.LTC128B.128 [R8+0x17400], desc[UR60][R4.64], !P0 ;  /* 0x174000000408afae */ /* 0x0021e4000c101d7c */
.L_x_9715:
[----:B------:R-:W-:-:S05]  /*2d510*/  VIADD R25, R25, 0x70 ;  /* 0x0000007019197836 */ /* 0x000fca0000000000 */
[----:B------:R-:W-:-:S13]  /*2d520*/  ISETP.GE.AND P1, PT, R25, R29, PT ;  /* 0x0000001d1900720c */ /* 0x000fda0003f26270 */
[----:B0-----:R-:W-:-:S05]  /*2d530*/  @!P1 IADD3 R2, P2, R36, R0, RZ ;  /* 0x0000000024029210 */ /* 0x001fca0007f5e0ff */
[----:B--2---:R-:W-:-:S05]  /*2d540*/  @!P1 IMAD.X R3, RZ, RZ, R3, P2 ;  /* 0x000000ffff039224 */ /* 0x004fca00010e0603 */
[----:B------:R-:W-:Y:S01]  /*2d550*/  @!PT LDS RZ, [RZ] ;  /* 0x00000000fffff984 */ /* 0x000fe20000000800 */
[----:B------:R-:W-:Y:S01]  /*2d560*/  @!PT LDS RZ, [RZ] ;  /* 0x00000000fffff984 */ /* 0x000fe20000000800 */
[----:B------:R-:W-:Y:S01]  /*2d570*/  @!PT LDS RZ, [RZ] ;  /* 0x00000000fffff984 */ /* 0x000fe20000000800 */
[----:B------:R0:W-:Y:S01]  /*2d580*/  @!P1 LDGSTS.E.BYPASS.LTC128B.128 [R8+0x17c00], desc[UR60][R2.64], !P0 ;  /* 0x17c0000002089fae */ /* 0x0001e2000c101d7c */
[----:B------:R-:W-:Y:S01]  /*2d590*/  PLOP3.LUT P0, PT, PT, PT, PT, 0x80, 0x0 ;  /* 0x000000000000781c */ /* 0x000fe20003f0f070 */
[----:B------:R-:W-:-:S12]  /*2d5a0*/  NOP ;  /* 0x0000000000007918 */ /* 0x000fd80000000000 */
.L_x_9409:
        /* <DEDUP_REMOVED lines=18> */
.L_x_9716:
[----:B------:R-:W-:Y:S05]  /*2d6d0*/  BSYNC B0 ;  /* 0x0000000000007941 */ /* 0x000fea0003800000 */
.L_x_9410:
[----:B------:R-:W2:Y:S01]  /*2d6e0*/  LDL R2, [R1+0x18] ;  /* 0x0000180001027983 */ /* 0x000ea20000100800 */
[----:B------:R-:W-:-:S05]  /*2d6f0*/  VIADD R32, R32, 0xfffffffe ;  /* 0xfffffffe20207836 */ /* 0x000fca0000000000 */
[----:B--2---:R-:W-:-:S13]  /*2d700*/  ISETP.GE.AND P0, PT, R32, R2, PT ;  /* 0x000000022000720c */ /* 0x004fda0003f06270 */
[----:B------:R-:W-:Y:S05]  /*2d710*/  @!P0 BRA `(.L_x_9412) ;  /* 0x0000001800a88947 */ /* 0x000fea0003800000 */
[----:B------:R1:W5:Y:S01]  /*2d720*/  LDL.LU R26, [R1+0x8] ;  /* 0x00000800011a7983 */ /* 0x0003620000300800 */
[----:B------:R-:W-:Y:S02]  /*2d730*/  IMAD.MOV.U32 R37, RZ, RZ, R32 ;  /* 0x000000ffff257224 */ /* 0x000fe400078e0020 */
[----:B------:R-:W-:-:S07]  /*2d740*/  IMAD.MOV.U32 R25, RZ, RZ, R35 ;  /* 0x000000ffff197224 */ /* 0x000fce00078e0023 */
.L_x_9432:
[----:B0-----:R-:W2:Y:S01]  /*2d750*/  LDL R0, [R1+0x10] ;  /* 0x0000100001007983 */ /* 0x001ea20000100800 */
[----:B------:R-:W0:Y:S03]  /*2d760*/  LDC R7, c[0x0][0x430] ;  /* 0x00010c00ff077b82 */ /* 0x000e260000000800 */
[----:B---3--:R-:W3:Y:S04]  /*2d770*/  LDL R13, [R1+0x14] ;  /* 0x00001400010d7983 */ /* 0x008ee80000100800 */
[----:B------:R-:W4:Y:S01]  /*2d780*/  LDL R9, [R1+0x4] ;  /* 0x0000040001097983 */ /* 0x000f220000100800 */
        /* <DEDUP_REMOVED lines=22> */
[----:B--2---:R-:W-:-:S04]  /*2d8f0*/  IMAD R0, R37, 0xa0, R0 ;  /* 0x000000a025007824 */ /* 0x004fc800078e0200 */
[----:B------:R-:W-:-:S04]  /*2d900*/  IMAD.IADD R4, R4, 0x1, R0 ;  /* 0x0000000104047824 */ /* 0x000fc800078e0200 */
[----:B------:R-:W-:-:S04]  /*2d910*/  @P0 IMAD.HI.U32 R5, R4, R5, RZ ;  /* 0x0000000504050227 */ /* 0x000fc800078e00ff */
[----:B------:R-:W-:Y:S01]  /*2d920*/  IMAD.MOV.U32 R2, RZ, RZ, R4 ;  /* 0x000000ffff027224 */ /* 0x000fe200078e0004 */
[----:B------:R-:W-:Y:S02]  /*2d930*/  @P0 SHF.R.U32.HI R2, RZ, R3, R5 ;  /* 0x00000003ff020219 */ /* 0x000fe40000011605 */
[----:B------:R-:W0:Y:S08]  /*2d940*/  @P0 LDC R5, c[0x0][0x434] ;  /* 0x00010d00ff050b82 */ /* 0x000e300000000800 */
[----:B------:R-:W1:Y:S01]  /*2d950*/  @P0 LDC R3, c[0x0][0x438] ;  /* 0x00010e00ff030b82 */ /* 0x000e620000000800 */
[----:B------:R-:W-:-:S04]  /*2d960*/  IMAD.IADD R0, R10, 0x1, R0 ;  /* 0x000000010a007824 */ /* 0x000fc800078e0200 */
[----:B------:R-:W-:Y:S02]  /*2d970*/  IMAD.MOV.U32 R6, RZ, RZ, R0 ;  /* 0x000000ffff067224 */ /* 0x000fe400078e0000 */
[----:B------:R-:W-:Y:S02]  /*2d980*/  IMAD.MOV R8, RZ, RZ, -R2 ;  /* 0x000000ffff087224 */ /* 0x000fe400078e0a02 */
        /* <DEDUP_REMOVED lines=18> */
[----:B------:R-:W-:Y:S02]  /*2dab0*/  VIADD R35, R25, 0x1 ;  /* 0x0000000119237836 */ /* 0x000fe40000000000 */
[----:B------:R-:W-:Y:S01]  /*2dac0*/  IMAD.MOV.U32 R9, RZ, RZ, RZ ;  /* 0x000000ffff097224 */ /* 0x000fe200078e00ff */
        /* <DEDUP_REMOVED lines=14> */
.L_x_9413:
[----:B------:R-:W-:Y:S01]  /*2dbb0*/  IMAD R0, R35, 0x8, R17 ;  /* 0x0000000823007824 */ /* 0x000fe200078e0211 */
[----:B------:R-:W-:Y:S01]  /*2dbc0*/  SHF.L.U32 R34, R2, 0x1f, RZ ;  /* 0x0000001f02227819 */ /* 0x000fe200000006ff */
[----:B------:R-:W-:Y:S01]  /*2dbd0*/  BSSY B0, `(.L_x_9414) ;  /* 0x0000004000007945 */ /* 0x000fe20003800000 */
[----:B------:R-:W-:Y:S02]  /*2dbe0*/  SHF.R.S32.HI R32, RZ, 0x1f, R8 ;  /* 0x0000001fff207819 */ /* 0x000fe40000011408 */
[----:B------:R-:W0:Y:S02]  /*2dbf0*/  SYNCS.PHASECHK.TRANS64.TRYWAIT P0, [R0+URZ+0x22880], R34 ;  /* 0x02288022000075a7 */ /* 0x000e24000800017f */
[----:B0-----:R-:W-:Y:S05]  /*2dc00*/  @!P0 BRA `(.L_x_9415) ;  /* 0x0000009800c88947 */ /* 0x001fea0003800000 */
.L_x_9717:
[----:B------:R-:W-:Y:S05]  /*2dc10*/  BSYNC B0 ;  /* 0x0000000000007941 */ /* 0x000fea0003800000 */
.L_x_9414:
        /* <DEDUP_REMOVED lines=84> */
.L_x_9739:
[----:B--2---:R-:W-:-:S05]  /*2e160*/  IADD3 R2, P0, R36, R2, RZ ;  /* 0x0000000224027210 */ /* 0x004fca0007f1e0ff */
[----:B------:R-:W-:Y:S01]  /*2e170*/  IMAD.X R3, RZ, RZ, R21, P0 ;  /* 0x000000ffff037224 */ /* 0x000fe200000e0615 */
[----:B------:R-:W-:-:S04]  /*2e180*/  PLOP3.LUT P0, PT, PT, PT, PT, 0x80, 0x0 ;  /* 0x000000000000781c */ /* 0x000fc80003f0f070 */
[----:B------:R-:W-:Y:S01]  /*2e190*/  @!PT LDS RZ, [RZ] ;  /* 0x00000000fffff984 */ /* 0x000fe20000000800 */
[----:B------:R-:W-:Y:S01]  /*2e1a0*/  @!PT LDS RZ, [RZ] ;  /* 0x00000000fffff984 */ /* 0x000fe20000000800 */
[----:B------:R-:W-:Y:S01]  /*2e1b0*/  @!PT LDS RZ, [RZ] ;  /* 0x00000000fffff984 */ /* 0x000fe20000000800 */
[----:B------:R2:W-:Y:S01]  /*2e1c0*/  LDGSTS.E.BYPASS.LTC128B.128 [R6+0xec00], desc[UR60][R2.64], !P2 ;  /* 0x0ec0000002067fae */ /* 0x0005e2000d101d7c */
[----:B------:R-:W-:-:S08]  /*2e1d0*/  NOP ;  /* 0x0000000000007918 */ /* 0x000fd00000000000 */
.L_x_9417:
        /* <DEDUP_REMOVED lines=11> */
.L_x_9418:
[----:B------:R2:W-:Y:S01]  /*2e290*/  SYNCS.ARRIVE.TRANS64.A1T0 RZ, [R0+URZ+0x22870], RZ ;  /* 0x022870ff00ff79a7 */ /* 0x0005e2000810003f */
[----:B------:R-:W-:Y:S05]  /*2e2a0*/  @!P3 BRA `(.L_x_9419) ;  /* 0x000000000004b947 */ /* 0x000fea0003800000 */
[----:B------:R-:W-:Y:S01]  /*2e2b0*/  BPT.TRAP 0x1 ;  /* 0x000000040000795c */ /* 0x000fe20000300000 */
.L_x_9419:
[----:B------:R-:W3:Y:S01]  /*2e2c0*/  SYNCS.PHASECHK.TRANS64.TRYWAIT P0, [R0+URZ+0x22840], R34 ;  /* 0x02284022000075a7 */ /* 0x000ee2000800017f */
[----:B------:R-:W-:Y:S04]  /*2e2d0*/  BSSY B0, `(.L_x_9420) ;  /* 0x0000002000007945 */ /* 0x000fe80003800000 */
[----:B---3--:R-:W-:Y:S05]  /*2e2e0*/  @!P0 BRA `(.L_x_9421) ;  /* 0x0000009c00e08947 */ /* 0x008fea0003800000 */
.L_x_9740:
[----:B------:R-:W-:Y:S05]  /*2e2f0*/  BSYNC B0 ;  /* 0x0000000000007941 */ /* 0x000fea0003800000 */
.L_x_9420:
        /* <DEDUP_REMOVED lines=79> */
.L_x_9762:
        /* <DEDUP_REMOVED lines=8> */
.L_x_9423:
        /* <DEDUP_REMOVED lines=11> */
.L_x_9424:
[----:B------:R-:W4:Y:S01]  /*2e920*/  LDL R2, [R1+0x44] ;  /* 0x0000440001027983 */ /* 0x000f220000100800 */
[----:B------:R1:W-:Y:S01]  /*2e930*/  SYNCS.ARRIVE.TRANS64.A1T0 RZ, [R0+URZ+0x22830], RZ ;  /* 0x022830ff00ff79a7 */ /* 0x0003e2000810003f */
[----:B----4-:R-:W-:-:S13]  /*2e940*/  ISETP.NE.AND P0, PT, R2, 0x3, PT ;  /* 0x000000030200780c */ /* 0x010fda0003f05270 */
[----:B-1----:R-:W-:Y:S05]  /*2e950*/  @!P0 BRA `(.L_x_9425) ;  /* 0x0000000000048947 */ /* 0x002fea0003800000 */
[----:B------:R-:W-:Y:S01]  /*2e960*/  BPT.TRAP 0x1 ;  /* 0x000000040000795c */ /* 0x000fe20000300000 */
.L_x_9425:
[----:B--23--:R-:W-:Y:S01]  /*2e970*/  LOP3.LUT R0, R26, 0x1, RZ, 0x3c, !PT ;  /* 0x000000011a007812 */ /* 0x00cfe200078e3cff */
[----:B------:R-:W-:Y:S01]  /*2e980*/  IMAD R2, R25, 0x8, R17 ;  /* 0x0000000819027824 */ /* 0x000fe200078e0211 */
[----:B------:R-:W-:Y:S02]  /*2e990*/  BSSY B0, `(.L_x_9426) ;  /* 0x0000004000007945 */ /* 0x000fe40003800000 */
[----:B------:R-:W-:-:S04]  /*2e9a0*/  SHF.L.U32 R0, R0, 0x1f, RZ ;  /* 0x0000001f00007819 */ /* 0x000fc800000006ff */
[----:B------:R-:W1:Y:S02]  /*2e9b0*/  SYNCS.PHASECHK.TRANS64.TRYWAIT P2, [R2+URZ+0x22870], R0 ;  /* 0x02287000020075a7 */ /* 0x000e64000804017f */
[----:B-1----:R-:W-:Y:S05]  /*2e9c0*/  @!P2 BRA `(.L_x_9427) ;  /* 0x000000a000eca947 */ /* 0x002fea0003800000 */
.L_x_9763:
[----:B------:R-:W-:Y:S05]  /*2e9d0*/  BSYNC B0 ;  /* 0x0000000000007941 */ /* 0x000fea0003800000 */
.L_x_9426:
[----:B------:R-:W2:Y:S02]  /*2e9e0*/  LDL R3, [R1+0x4c] ;  /* 0x00004c0001037983 */ /* 0x000ea40000100800 */
[----:B--2---:R-:W-:-:S13]  /*2e9f0*/  ISETP.NE.AND P2, PT, R3, 0x3, PT ;  /* 0x000000030300780c */ /* 0x004fda0003f45270 */
[----:B------:R-:W-:Y:S05]  /*2ea00*/  @!P2 BRA `(.L_x_9428) ;  /* 0x000000000004a947 */ /* 0x000fea0003800000 */
[----:B------:R-:W-:Y:S01]  /*2ea10*/  BPT.TRAP 0x1 ;  /* 0x000000040000795c */ /* 0x000fe20000300000 */
.L_x_9428:
[----:B------:R-:W-:Y:S01]  /*2ea20*/  SHF.L.U32 R3, R26, 0x1f, RZ ;  /* 0x0000001f1a037819 */ /* 0x000fe200000006ff */
[----:B-1----:R-:W-:-:S03]  /*2ea30*/  IMAD R0, R25, 0x5000, RZ ;  /* 0x0000500019007824 */ /* 0x002fc600078e02ff */
[----:B------:R-:W1:Y:S02]  /*2ea40*/  SYNCS.PHASECHK.TRANS64.TRYWAIT P2, [R2+URZ+0x22860], R3 ;  /* 0x02286003020075a7 */ /* 0x000e64000804017f */
[----:B-1----:R-:W-:Y:S05]  /*2ea50*/  @!P2 BRA `(.L_x_9429) ;  /* 0x000000a000dca947 */ /* 0x002fea0003800000 */
.L_x_9764:
        /* <DEDUP_REMOVED lines=107> */
.L_x_9430:
[----:B-1----:R1:W-:Y:S01]  /*2f110*/  SYNCS.ARRIVE.TRANS64.A1T0 RZ, [R2+URZ+0x22850], RZ ;  /* 0x022850ff02ff79a7 */ /* 0x0023e2000810003f */
[----:B------:R-:W-:Y:S06]  /*2f120*/  BAR.SYNC.DEFER_BLOCKING 0x2, 0x80 ;  /* 0x0082000000007b1d */ /* 0x000fec0000010000 */
[----:B------:R-:W-:Y:S05]  /*2f130*/  @!P0 BRA `(.L_x_9431) ;  /* 0x0000000000048947 */ /* 0x000fea0003800000 */
[----:B------:R-:W-:Y:S01]  /*2f140*/  BPT.TRAP 0x1 ;  /* 0x000000040000795c */ /* 0x000fe20000300000 */
.L_x_9431:
[----:B0-----:R-:W2:Y:S01]  /*2f150*/  LDL R0, [R1+0x1c] ;  /* 0x00001c0001007983 */ /* 0x001ea20000100800 */
[----:B-1----:R-:W-:Y:S02]  /*2f160*/  VIADD R2, R2, 0x22880 ;  /* 0x0002288002027836 */ /* 0x002fe40000000000 */
[----:B------:R-:W-:Y:S01]  /*2f170*/  IMAD.MOV.U32 R25, RZ, RZ, R35 ;  /* 0x000000ffff197224 */ /* 0x000fe200078e0023 */
[----:B------:R3:W5:Y:S02]  /*2f180*/  LDL R26, [R1+0x8] ;  /* 0x00000800011a7983 */ /* 0x0007640000100800 */
[----:B--2---:R-:W-:-:S04]  /*2f190*/  PRMT R2, R0, 0x654, R2 ;  /* 0x0000065400027816 */ /* 0x004fc80000000002 */
[----:B------:R3:W-:Y:S01]  /*2f1a0*/  SYNCS.ARRIVE.TRANS64.RED.A1T0 RZ, [R2+URZ], RZ ;  /* 0x000000ff02ff79a7 */ /* 0x0007e2000810043f */
[----:B------:R-:W-:Y:S05]  /*2f1b0*/  @P1 BRA `(.L_x_9432) ;  /* 0xffffffe400641947 */ /* 0x000fea000383ffff */
.L_x_9412:
        /* <DEDUP_REMOVED lines=19> */
.L_x_9434:
[----:B------:R-:W-:Y:S05]  /*2f2f0*/  BSYNC B0 ;  /* 0x0000000000007941 */ /* 0x000fea0003800000 */
.L_x_9433:
[----:B------:R-:W-:Y:S05]  /*2f300*/  @!P0 BRA `(.L_x_9435) ;  /* 0x0000000000048947 */ /* 0x000fea0003800000 */
[----:B------:R-:W-:Y:S01]  /*2f310*/  BPT.TRAP 0x1 ;  /* 0x000000040000795c */ /* 0x000fe20000300000 */
.L_x_9435:
[----:B------:R-:W2:Y:S01]  /*2f320*/  LDL R0, [R1+0x8] ;  /* 0x0000080001007983 */ /* 0x000ea20000100800 */
[----:B------:R-:W-:Y:S01]  /*2f330*/  BSSY B0, `(.L_x_9436) ;  /* 0x0000006000007945 */ /* 0x000fe20003800000 */
[----:B--2---:R-:W-:Y:S01]  /*2f340*/  LOP3.LUT R3, R0, 0x1, RZ, 0x3c, !PT ;  /* 0x0000000100037812 */ /* 0x004fe200078e3cff */
[----:B------:R-:W-:-:S03]  /*2f350*/  IMAD R0, R35, 0x8, R17 ;  /* 0x0000000823007824 */ /* 0x000fc600078e0211 */
[----:B------:R-:W-:-:S04]  /*2f360*/  SHF.L.U32 R3, R3, 0x1f, RZ ;  /* 0x0000001f03037819 */ /* 0x000fc800000006ff */
[----:B------:R-:W0:Y:S02]  /*2f370*/  SYNCS.PHASECHK.TRANS64.TRYWAIT P1, [R0+URZ+0x22870], R3 ;  /* 0x02287003000075a7 */ /* 0x000e24000802017f */
[----:B0-----:R-:W-:Y:S05]  /*2f380*/  @!P1 BRA `(.L_x_9437) ;  /* 0x0000009800a49947 */ /* 0x001fea0003800000 */
.L_x_9765:
[----:B------:R-:W-:Y:S05]  /*2f390*/  BSYNC B0 ;  /* 0x0000000000007941 */ /* 0x000fea0003800000 */
.L_x_9436:
[----:B------:R-:W2:Y:S02]  /*2f3a0*/  LDL R2, [R1+0x4c] ;  /* 0x00004c0001027983 */ /* 0x000ea40000100800 */
[----:B--2---:R-:W-:-:S13]  /*2f3b0*/  ISETP.NE.AND P1, PT, R2, 0x3, PT ;  /* 0x000000030200780c */ /* 0x004fda0003f25270 */
[----:B------:R-:W-:Y:S05]  /*2f3c0*/  @!P1 BRA `(.L_x_9438) ;  /* 0x0000000000049947 */ /* 0x000fea0003800000 */
[----:B------:R-:W-:Y:S01]  /*2f3d0*/  BPT.TRAP 0x1 ;  /* 0x000000040000795c */ /* 0x000fe20000300000 */
.L_x_9438:
[----:B------:R-:W0:Y:S02]  /*2f3e0*/  LDL R2, [R1+0x8] ;  /* 0x0000080001027983 */ /* 0x000e240000100800 */
[----:B0-----:R-:W-:-:S04]  /*2f3f0*/  SHF.L.U32 R3, R2, 0x1f, RZ ;  /* 0x0000001f02037819 */ /* 0x001fc800000006ff */
[----:B------:R-:W0:Y:S02]  /*2f400*/  SYNCS.PHASECHK.TRANS64.TRYWAIT P1, [R0+URZ+0x22860], R3 ;  /* 0x02286003000075a7 */ /* 0x000e24000802017f */
[----:B0-----:R-:W-:Y:S05]  /*2f410*/  @!P1 BRA `(.L_x_9439) ;  /* 0x0000009800949947 */ /* 0x001fea0003800000 */
.L_x_9766:
[----:B------:R-:W2:Y:S01]  /*2f420*/  LDL R12, [R1+0x20] ;  /* 0x00002000010c7983 */ /* 0x000ea20000100800 */
[----:B0-----:R-:W-:Y:S01]  /*2f430*/  IMAD R3, R35, 0x5000, RZ ;  /* 0x0000500023037824 */ /* 0x001fe200078e02ff */
[----:B------:R-:W-:Y:S05]  /*2f440*/  WARPSYNC.ALL ;  /* 0x0000000000007948 */ /* 0x000fea0003800000 */
[----:B------:R-:W-:Y:S02]  /*2f450*/  LOP3.LUT R2, R3, R28, RZ, 0xfc, !PT ;  /* 0x0000001c03027212 */ /* 0x000fe400078efcff */
[----:B------:R-:W-:-:S03]  /*2f460*/  LOP3.LUT R20, R23, 0x1800, RZ, 0xfc, !PT ;  /* 0x0000180017147812 */ /* 0x000fc600078efcff */
[----:B------:R-:W-:-:S05]  /*2f470*/  IMAD.IADD R13, R17, 0x1, R2 ;  /* 0x00000001110d7824 */ /* 0x000fca00078e0202 */
[----:B------:R-:W0:Y:S02]  /*2f480*/  LDSM.16.MT88.4 R4, [R13+0xa400] ;  /* 0x00a400000d04783b */ /* 0x000e240000004200 */
[C-C-:B0-----:R-:W-:Y:S02]  /*2f490*/  PRMT R8, R4.reuse, 0x6420, R5.reuse ;  /* 0x0000642004087816 */ /* 0x141fe40000000005 */
[----:B------:R-:W-:Y:S02]  /*2f4a0*/  PRMT R9, R4, 0x7531, R5 ;  /* 0x0000753104097816 */ /* 0x000fe40000000005 */
[C-C-:B------:R-:W-:Y:S02]  /*2f4b0*/  PRMT R10, R6.reuse, 0x6420, R7.reuse ;  /* 0x00006420060a7816 */ /* 0x140fe40000000007 */
[----:B------:R-:W-:Y:S02]  /*2f4c0*/  PRMT R11, R6, 0x7531, R7 ;  /* 0x00007531060b7816 */ /* 0x000fe40000000007 */
[----:B--2---:R-:W-:-:S02]  /*2f4d0*/  IADD3 R2, R17, R12, R3 ;  /* 0x0000000c11027210 */ /* 0x004fc40007ffe003 */
[----:B------:R-:W-:-:S03]  /*2f4e0*/  LOP3.LUT R12, R3, R23, RZ, 0xfc, !PT ;  /* 0x00000017030c7212 */ /* 0x000fc600078efcff */
[----:B------:R-:W0:Y:S02]  /*2f4f0*/  LDSM.16.MT88.4 R4, [R2+0xa400] ;  /* 0x00a400000204783b */ /* 0x000e240000004200 */
[----:B------:R-:W-:-:S05]  /*2f500*/  IMAD.IADD R12, R19, 0x1, R12 ;  /* 0x00000001130c7824 */ /* 0x000fca00078e020c */
[----:B------:R0:W-:Y:S02]  /*2f510*/  STSM.16.M88.4 [R12], R8 ;  /* 0x000000080c007844 */ /* 0x0001e40000000200 */
[C-C-:B0-----:R-:W-:Y:S02]  /*2f520*/  PRMT R8, R4.reuse, 0x6420, R5.reuse ;  /* 0x0000642004087816 */ /* 0x141fe40000000005 */
[----:B------:R-:W-:Y:S02]  /*2f530*/  PRMT R9, R4, 0x7531, R5 ;  /* 0x0000753104097816 */ /* 0x000fe40000000005 */
[----:B------:R-:W-:Y:S02]  /*2f540*/  LOP3.LUT R4, R3, 0x800, R23, 0xfe, !PT ;  /* 0x0000080003047812 */ /* 0x000fe400078efe17 */
        /* <DEDUP_REMOVED lines=89> */
.L_x_9440:
[----:B------:R0:W-:Y:S01]  /*2fae0*/  SYNCS.ARRIVE.TRANS64.A1T0 RZ, [R0+URZ+0x22850], RZ ;  /* 0x022850ff00ff79a7 */ /* 0x0001e2000810003f */
[----:B------:R-:W-:Y:S06]  /*2faf0*/  BAR.SYNC.DEFER_BLOCKING 0x2, 0x80 ;  /* 0x0082000000007b1d */ /* 0x000fec0000010000 */
[----:B------:R-:W-:Y:S05]  /*2fb00*/  @!P0 BRA `(.L_x_9441) ;  /* 0x0000000000048947 */ /* 0x000fea0003800000 */
[----:B------:R-:W-:Y:S01]  /*2fb10*/  BPT.TRAP 0x1 ;  /* 0x000000040000795c */ /* 0x000fe20000300000 */
.L_x_9441:
[----:B------:R-:W2:Y:S04]  /*2fb20*/  LDL R3, [R1+0x1c] ;  /* 0x00001c0001037983 */ /* 0x000ea80000100800 */
[----:B------:R-:W3:Y:S01]  /*2fb30*/  LDL.LU R2, [R1+0x8] ;  /* 0x0000080001027983 */ /* 0x000ee20000300800 */
[----:B0-----:R-:W-:Y:S02]  /*2fb40*/  VIADD R0, R0, 0x22880 ;  /* 0x0002288000007836 */ /* 0x001fe40000000000 */
        /* <DEDUP_REMOVED lines=8> */
.L_x_9384:
[----:B------:R-:W-:-:S13]  /*2fbd0*/  LOP3.LUT P0, RZ, R16, 0x200, RZ, 0xc0, !PT ;  /* 0x0000020010ff7812 */ /* 0x000fda000780c0ff */
[----:B------:R-:W-:Y:S05]  /*2fbe0*/  @!P0 BRA `(.L_x_9442) ;  /* 0x0000000000288947 */ /* 0x000fea0003800000 */
[----:B------:R-:W-:Y:S05]  /*2fbf0*/  WARPSYNC.ALL ;  /* 0x0000000000007948 */ /* 0x000fea0003800000 */
[----:B------:R-:W1:Y:S08]  /*2fc00*/  S2UR UR4, SR_CgaCtaId ;  /* 0x00000000000479c3 */ /* 0x000e700000008800 */
[----:B------:R-:W-:Y:S01]  /*2fc10*/  BAR.SYNC.DEFER_BLOCKING 0x5, 0x180 ;  /* 0x0146000000007b1d */ /* 0x000fe20000010000 */
[----:B------:R-:W-:Y:S01]  /*2fc20*/  MOV R17, 0x400 ;  /* 0x0000040000117802 */ /* 0x000fe20000000f00 */
[----:B-1----:R-:W-:-:S05]  /*2fc30*/  IMAD.U32 R0, RZ, RZ, UR4 ;  /* 0x00000004ff007e24 */ /* 0x002fca000f8e00ff */
[----:B------:R-:W-:Y:S01]  /*2fc40*/  LEA R17, R0, R17, 0x18 ;  /* 0x0000001100117211 */ /* 0x000fe200078ec0ff */
[----:B------:R1:W-:Y:S04]  /*2fc50*/  STL [R1+0x1c], R0 ;  /* 0x00001c0001007387 */ /* 0x0003e80000100800 */
[----:B-----5:R1:W2:Y:S01]  /*2fc60*/  LDS.128 R24, [R17+0x228d0] ;  /* 0x0228d00011187984 */ /* 0x0202a20000000c00 */
[----:B------:R-:W-:Y:S06]  /*2fc70*/  BAR.ARV 0x4, 0x180 ;  /* 0x0106000000007b1d */ /* 0x000fec0000002000 */
[----:B------:R-:W-:Y:S05]  /*2fc80*/  BRA `(.L_x_9443) ;  /* 0x0000000c00e47947 */ /* 0x000fea0003800000 */
.L_x_9442:
        /* <DEDUP_REMOVED lines=8> */
[----:B0-----:R-:W0:Y:S08]  /*2fd10*/  @!P1 LDC.64 R2, c[0x0][0xc80] ;  /* 0x00032000ff029b82 */ /* 0x001e300000000a00 */
[----:B------:R-:W1:Y:S01]  /*2fd20*/  @!P1 LDC.64 R4, c[0x0][0xc78] ;  /* 0x00031e00ff049b82 */ /* 0x000e620000000a00 */
[----:B0-----:R-:W-:-:S05]  /*2fd30*/  @!P1 IMAD.WIDE R2, R0, 0x4, R2 ;  /* 0x0000000400029825 */ /* 0x001fca00078e0202 */
[----:B------:R1:W2:Y:S02]  /*2fd40*/  @!P1 LDG.E R7, desc[UR60][R2.64] ;  /* 0x0000003c02079981 */ /* 0x0002a4000c1e1900 */
[----:B-1----:R-:W-:-:S05]  /*2fd50*/  @!P1 IMAD.WIDE R2, R0, 0x4, R4 ;  /* 0x0000000400029825 */ /* 0x002fca00078e0204 */
        /* <DEDUP_REMOVED lines=30> */
.L_x_9776:
[----:B------:R-:W-:Y:S02]  /*2ff40*/  ULDC UR4, c[0x0][0xc38] ;  /* 0x00030e0000047ab9 */ /* 0x000fe40000000800 */
[----:B------:R-:W-:-:S04]  /*2ff50*/  IMAD.U32 R4, RZ, RZ, UR4 ;  /* 0x00000004ff047e24 */ /* 0x000fc8000f8e00ff */
[----:B-1----:R-:W-:-:S04]  /*2ff60*/  IMAD R3, R14, R4, RZ ;  /* 0x000000040e037224 */ /* 0x002fc800078e02ff */
[----:B------:R-:W-:-:S05]  /*2ff70*/  IMAD.IADD R6, R6, 0x1, R3 ;  /* 0x0000000106067824 */ /* 0x000fca00078e0203 */
[----:B------:R-:W-:-:S13]  /*2ff80*/  ISETP.GT.AND P6, PT, R6, R0, PT ;  /* 0x000000000600720c */ /* 0x000fda0003fc4270 */
[----:B------:R-:W-:Y:S05]  /*2ff90*/  @P6 BRA `(.L_x_9445) ;  /* 0x0000000000a46947 */ /* 0x000fea0003800000 */
.L_x_9448:
        /* <DEDUP_REMOVED lines=35> */
.L_x_9784:
[----:B------:R-:W-:Y:S02]  /*301d0*/  ULDC UR4, c[0x0][0xc38] ;  /* 0x00030e0000047ab9 */ /* 0x000fe40000000800 */
[----:B------:R-:W-:-:S04]  /*301e0*/  IMAD.U32 R4, RZ, RZ, UR4 ;  /* 0x00000004ff047e24 */ /* 0x000fc8000f8e00ff */
[----:B-1----:R-:W-:-:S04]  /*301f0*/  IMAD R3, R14, R4, RZ ;  /* 0x000000040e037224 */ /* 0x002fc800078e02ff */
[----:B------:R-:W-:-:S05]  /*30200*/  IMAD.IADD R6, R3, 0x1, R6 ;  /* 0x0000000103067824 */ /* 0x000fca00078e0206 */
[----:B------:R-:W-:-:S13]  /*30210*/  ISETP.GT.AND P6, PT, R6, R0, PT ;  /* 0x000000000600720c */ /* 0x000fda0003fc4270 */
[----:B------:R-:W-:Y:S05]  /*30220*/  @!P6 BRA `(.L_x_9448) ;  /* 0xfffffffc005ce947 */ /* 0x000fea000383ffff */
.L_x_9445:
        /* <DEDUP_REMOVED lines=10> */
.L_x_9789:
[----:B------:R-:W-:-:S13]  /*302d0*/  ISETP.NE.AND P0, PT, R3, RZ, PT ;  /* 0x000000ff0300720c */ /* 0x000fda0003f05270 */
[----:B------:R-:W-:Y:S05]  /*302e0*/  @!P0 BRA `(.L_x_9450) ;  /* 0x0000000000108947 */ /* 0x000fea0003800000 */
[----:B------:R-:W-:Y:S01]  /*302f0*/  UMOV UR4, 0xffffffff ;  /* 0xffffffff00047882 */ /* 0x000fe20000000000 */
[----:B------:R-:W-:Y:S02]  /*30300*/  VIADD R12, R7, 0xffffffff ;  /* 0xffffffff070c7836 */ /* 0x000fe40000000000 */
[----:B------:R-:W-:Y:S05]  /*30310*/  BRA.DIV UR4, `(.L_x_9451) ;  /* 0x0000009604447947 */ /* 0x000fea000b800000 */
[----:B------:R4:W0:Y:S02]  /*30320*/  SHFL.IDX PT, R24, R2, R12, 0x1f ;  /* 0x00001f0c02187589 */ /* 0x00082400000e0000 */
.L_x_9450:
[----:B---3--:R-:W-:Y:S01]  /*30330*/  ISETP.NE.AND P0, PT, R5, 0x1, PT ;  /* 0x000000010500780c */ /* 0x008fe20003f05270 */
[----:B0-----:R-:W-:-:S04]  /*30340*/  IMAD R24, R24, R4, R6 ;  /* 0x0000000418187224 */ /* 0x001fc800078e0206 */
[----:B------:R-:W-:-:S08]  /*30350*/  IMAD.IADD R0, R0, 0x1, -R24 ;  /* 0x0000000100007824 */ /* 0x000fd000078e0a18 */
[----:B------:R-:W-:Y:S05]  /*30360*/  @!P0 BRA `(.L_x_9452) ;  /* 0x0000000000e08947 */ /* 0x000fea0003800000 */
[----:B--2---:R-:W-:Y:S01]  /*30370*/  IABS R4, R25 ;  /* 0x0000001900047213 */ /* 0x004fe20000000000 */
[----:B----4-:R-:W-:-:S03]  /*30380*/  IMAD.MOV.U32 R2, RZ, RZ, RZ ;  /* 0x000000ffff027224 */ /* 0x010fc600078e00ff */
[----:B------:R-:W0:Y:S08]  /*30390*/  I2F.RP R6, R4 ;  /* 0x0000000400067306 */ /* 0x000e300000209400 */
[----:B0-----:R-:W0:Y:S02]  /*303a0*/  MUFU.RCP R6, R6 ;  /* 0x0000000600067308 */ /* 0x001e240000001000 */
[----:B0-----:R-:W-:-:S06]  /*303b0*/  VIADD R8, R6, 0xffffffe ;  /* 0x0ffffffe06087836 */ /* 0x001fcc0000000000 */
[----:B------:R-:W1:Y:S02]  /*303c0*/  F2I.FTZ.U32.TRUNC.NTZ R3, R8 ;  /* 0x0000000800037305 */ /* 0x000e64000021f000 */
[----:B-1----:R-:W-:-:S04]  /*303d0*/  IMAD.MOV R7, RZ, RZ, -R3 ;  /* 0x000000ffff077224 */ /* 0x002fc800078e0a03 */
        /* <DEDUP_REMOVED lines=47> */
[----:B-----5:R-:W-:Y:S01]  /*306d0*/  IMAD R26, R3, 0x10000, R6 ;  /* 0x00010000031a7824 */ /* 0x020fe200078e0206 */
[----:B------:R-:W-:Y:S06]  /*306e0*/  BRA `(.L_x_9453) ;  /* 0x0000000000f47947 */ /* 0x000fec0003800000 */
.L_x_9452:
[----:B----4-:R-:W0:Y:S02]  /*306f0*/  LDC.64 R2, c[0x0][0xc90] ;  /* 0x00032400ff027b82 */ /* 0x010e240000000a00 */
[----:B0-----:R-:W-:-:S05]  /*30700*/  IMAD.WIDE R2, R27, 0x4, R2 ;  /* 0x000000041b027825 */ /* 0x001fca00078e0202 */
[----:B------:R-:W2:Y:S02]  /*30710*/  LDG.E R6, desc[UR60][R2.64] ;  /* 0x0000003c02067981 */ /* 0x000ea4000c1e1900 */
[----:B--2---:R-:W-:-:S05]  /*30720*/  IMAD R5, R25, R6, RZ ;  /* 0x0000000619057224 */ /* 0x004fca00078e02ff */
[----:B-1----:R-:W-:-:S04]  /*30730*/  IABS R7, R5 ;  /* 0x0000000500077213 */ /* 0x002fc80000000000 */
        /* <DEDUP_REMOVED lines=54> */
[----:B-----5:R-:W-:Y:S02]  /*30aa0*/  IMAD R26, R2, R4, R7 ;  /* 0x00000004021a7224 */ /* 0x020fe400078e0207 */
[----:B------:R-:W-:-:S07]  /*30ab0*/  IMAD.MOV.U32 R0, RZ, RZ, R2 ;  /* 0x000000ffff007224 */ /* 0x000fce00078e0002 */
.L_x_9453:
[----:B------:R-:W-:-:S05]  /*30ac0*/  LOP3.LUT R0, RZ, R0, RZ, 0x33, !PT ;  /* 0x00000000ff007212 */ /* 0x000fca00078e33ff */
[----:B------:R-:W-:Y:S01]  /*30ad0*/  IMAD.IADD R25, R25, 0x1, R0 ;  /* 0x0000000119197824 */ /* 0x000fe200078e0200 */
[----:B------:R-:W-:Y:S06]  /*30ae0*/  BRA `(.L_x_9454) ;  /* 0x00000000001c7947 */ /* 0x000fec0003800000 */
.L_x_9446:
[----:B------:R-:W-:Y:S01]  /*30af0*/  UMOV UR4, URZ ;  /* 0x0000003f00047c82 */ /* 0x000fe20008000000 */
[----:B------:R-:W-:Y:S01]  /*30b00*/  UMOV UR5, URZ ;  /* 0x0000003f00057c82 */ /* 0x000fe20008000000 */
[----:B------:R-:W-:Y:S01]  /*30b10*/  ULDC UR6, c[0x0][0xc3c] ;  /* 0x00030f0000067ab9 */ /* 0x000fe20000000800 */
[----:B------:R-:W-:Y:S02]  /*30b20*/  IMAD.MOV.U32 R24, RZ, RZ, R0 ;  /* 0x000000ffff187224 */ /* 0x000fe400078e0000 */
[----:B------:R-:W-:Y:S02]  /*30b30*/  IMAD.U32 R25, RZ, RZ, UR4 ;  /* 0x00000004ff197e24 */ /* 0x000fe4000f8e00ff */
[----:B-----5:R-:W-:Y:S02]  /*30b40*/  IMAD.U32 R26, RZ, RZ, UR5 ;  /* 0x00000005ff1a7e24 */ /* 0x020fe4000f8e00ff */
[----:B------:R-:W-:-:S07]  /*30b50*/  IMAD.U32 R27, RZ, RZ, UR6 ;  /* 0x00000006ff1b7e24 */ /* 0x000fce000f8e00ff */
.L_x_9454:
[----:B------:R0:W2:Y:S01]  /*30b60*/  LDL R2, [R1+0x1c] ;  /* 0x00001c0001027983 */ /* 0x0000a20000100800 */
[----:B------:R-:W1:Y:S01]  /*30b70*/  S2R R0, SR_TID.X ;  /* 0x0000000000007919 */ /* 0x000e620000002100 */
[----:B------:R-:W-:Y:S05]  /*30b80*/  WARPSYNC.ALL ;  /* 0x0000000000007948 */ /* 0x000fea0003800000 */
[----:B-1----:R-:W-:Y:S01]  /*30b90*/  LOP3.LUT R0, R0, 0x1f, RZ, 0xc0, !PT ;  /* 0x0000001f00007812 */ /* 0x002fe200078ec0ff */
[----:B------:R-:W-:Y:S03]  /*30ba0*/  BAR.SYNC.DEFER_BLOCKING 0x4, 0x180 ;  /* 0x0106000000007b1d */ /* 0x000fe60000010000 */
[----:B------:R-:W-:-:S13]  /*30bb0*/  ISETP.NE.AND P0, PT, R0, RZ, PT ;  /* 0x000000ff0000720c */ /* 0x000fda0003f05270 */
[----:B------:R-:W-:Y:S01]  /*30bc0*/  @!P0 MOV R0, 0x400 ;  /* 0x0000040000008802 */ /* 0x000fe20000000f00 */
[----:B--2---:R-:W1:Y:S03]  /*30bd0*/  @!P0 S2R R2, SR_CgaCtaId ;  /* 0x0000000000028919 */ /* 0x004e660000008800 */
[----:B-1----:R-:W-:Y:S01]  /*30be0*/  @!P0 LEA R17, R2, R0, 0x18 ;  /* 0x0000000002118211 */ /* 0x002fe200078ec0ff */
[----:B------:R0:W-:Y:S04]  /*30bf0*/  @!P0 STL [R1+0x1c], R2 ;  /* 0x00001c0201008387 */ /* 0x0001e80000100800 */
[----:B------:R0:W-:Y:S01]  /*30c00*/  @!P0 STS.128 [R17+0x228d0], R24 ;  /* 0x0228d01811008388 */ /* 0x0001e20000000c00 */
[----:B------:R-:W-:Y:S06]  /*30c10*/  BAR.ARV 0x5, 0x180 ;  /* 0x0146000000007b1d */ /* 0x000fec0000002000 */
.L_x_9443:
[----:B------:R-:W-:Y:S02]  /*30c20*/  ULDC UR4, c[0x0][0xc3c] ;  /* 0x00030f0000047ab9 */ /* 0x000fe40000000800 */
[----:B--2---:R-:W-:-:S13]  /*30c30*/  ISETP.GE.AND P0, PT, R27, UR4, PT ;  /* 0x000000041b007c0c */ /* 0x004fda000bf06270 */
[----:B------:R-:W-:Y:S05]  /*30c40*/  @!P0 BRA `(.L_x_9455) ;  /* 0xffffff8000748947 */ /* 0x000fea000383ffff */
[----:B------:R-:W-:Y:S05]  /*30c50*/  BSYNC B7 ;  /* 0x0000000000077941 */ /* 0x000fea0003800000 */
.L_x_9327:
[----:B01----:R-:W2:Y:S01]  /*30c60*/  LDL.LU R0, [R1+0x48] ;  /* 0x0000480001007983 */ /* 0x003ea20000300800 */
        /* <DEDUP_REMOVED lines=11> */
.L_x_9792:
[----:B------:R-:W-:Y:S05]  /*30d20*/  BSYNC B0 ;  /* 0x0000000000007941 */ /* 0x000fea0003800000 */
.L_x_9456:
[----:B------:R-:W-:-:S03]  /*30d30*/  UMOV UR4, 0xffffffff ;  /* 0xffffffff00047882 */ /* 0x000fc60000000000 */
[----:B------:R-:W-:Y:S05]  /*30d40*/  BRA.DIV UR4, `(.L_x_9458) ;  /* 0x0000008a04f47947 */ /* 0x000fea000b800000 */
[----:B0-----:R-:W0:Y:S02]  /*30d50*/  S2R R0, SR_TID.X ;  /* 0x0000000000007919 */ /* 0x001e240000002100 */
[----:B0-----:R-:W-:-:S04]  /*30d60*/  SHF.R.U32.HI R0, RZ, 0x5, R0 ;  /* 0x00000005ff007819 */ /* 0x001fc80000011600 */
[----:B------:R-:W-:-:S05]  /*30d70*/  LOP3.LUT R0, R0, 0x3, RZ, 0xc0, !PT ;  /* 0x0000000300007812 */ /* 0x000fca00078ec0ff */
[----:B------:R0:W1:Y:S02]  /*30d80*/  SHFL.IDX PT, R14, R0, RZ, 0x1f ;  /* 0x00001fff000e7589 */ /* 0x00006400000e0000 */
.L_x_9795:
[----:B-1----:R-:W-:-:S13]  /*30d90*/  ISETP.NE.AND P0, PT, R14, RZ, PT ;  /* 0x000000ff0e00720c */ /* 0x002fda0003f05270 */
[----:B------:R-:W-:Y:S05]  /*30da0*/  @P0 BRA `(.L_x_9064) ;  /* 0x0000000000b00947 */ /* 0x000fea0003800000 */
[----:B------:R-:W-:-:S03]  /*30db0*/  UMOV UR4, 0xffffffff ;  /* 0xffffffff00047882 */ /* 0x000fc60000000000 */
[----:B------:R-:W-:Y:S05]  /*30dc0*/  BRA.DIV UR4, `(.L_x_9459) ;  /* 0x0000008e04087947 */ /* 0x000fea000b800000 */
[----:B------:R-:W-:-:S13]  /*30dd0*/  ELECT P6, URZ, PT ;  /* 0x00000000003f782f */ /* 0x000fda00038c0000 */
.L_x_9798:
[----:B------:R-:W-:Y:S05]  /*30de0*/  @!P6 BRA `(.L_x_9064) ;  /* 0x0000000000a0e947 */ /* 0x000fea0003800000 */
[----:B0-----:R-:W2:Y:S02]  /*30df0*/  LDL.LU R0, [R1+0x24] ;  /* 0x0000240001007983 */ /* 0x001ea40000300800 */
[----:B--2---:R-:W-:-:S04]  /*30e00*/  LOP3.LUT R0, R0, 0x2, RZ, 0xfc, !PT ;  /* 0x0000000200007812 */ /* 0x004fc800078efcff */
[----:B------:R-:W-:-:S13]  /*30e10*/  ISETP.NE.AND P0, PT, R0, 0x3, PT ;  /* 0x000000030000780c */ /* 0x000fda0003f05270 */
[----:B------:R-:W-:Y:S05]  /*30e20*/  @!P0 BRA `(.L_x_9460) ;  /* 0x0000000000048947 */ /* 0x000fea0003800000 */
[----:B------:R-:W-:Y:S01]  /*30e30*/  BPT.TRAP 0x1 ;  /* 0x000000040000795c */ /* 0x000fe20000300000 */
.L_x_9460:
        /* <DEDUP_REMOVED lines=8> */
.L_x_9799:
[----:B------:R-:W2:Y:S01]  /*30ec0*/  LDL.LU R4, [R1+0x8] ;  /* 0x0000080001047983 */ /* 0x000ea20000300800 */
[----:B------:R-:W-:Y:S02]  /*30ed0*/  SEL R35, R35, RZ, P2 ;  /* 0x000000ff23237207 */ /* 0x000fe40001000000 */
[----:B--2---:R-:W-:Y:S01]  /*30ee0*/  LOP3.LUT R0, R4, R0, RZ, 0x3c, !PT ;  /* 0x0000000004007212 */ /* 0x004fe200078e3cff */
[----:B------:R-:W-:Y:S06]  /*30ef0*/  @!P0 BRA `(.L_x_9462) ;  /* 0x0000000000048947 */ /* 0x000fec0003800000 */
[----:B------:R-:W-:Y:S01]  /*30f00*/  BPT.TRAP 0x1 ;  /* 0x000000040000795c */ /* 0x000fe20000300000 */
.L_x_9462:
[----:B------:R-:W-:Y:S01]  /*30f10*/  IMAD R35, R35, 0x8, R5 ;  /* 0x0000000823237824 */ /* 0x000fe200078e0205 */
[----:B------:R-:W-:-:S04]  /*30f20*/  SHF.L.U32 R0, R0, 0x1f, RZ ;  /* 0x0000001f00007819 */ /* 0x000fc800000006ff */
[----:B------:R-:W1:Y:S02]  /*30f30*/  SYNCS.PHASECHK.TRANS64.TRYWAIT P1, [R35+URZ+0x22840], R0 ;  /* 0x02284000230075a7 */ /* 0x000e64000802017f */
[----:B-1----:R-:W-:Y:S05]  /*30f40*/  @!P1 BRA `(.L_x_9463) ;  /* 0x0000008800dc9947 */ /* 0x002fea0003800000 */
.L_x_9800:
[----:B------:R-:W-:Y:S05]  /*30f50*/  @!P0 BRA `(.L_x_9464) ;  /* 0x0000000000048947 */ /* 0x000fea0003800000 */
[----:B------:R-:W-:Y:S01]  /*30f60*/  BPT.TRAP 0x1 ;  /* 0x000000040000795c */ /* 0x000fe20000300000 */
.L_x_9464:
[----:B------:R-:W2:Y:S02]  /*30f70*/  SYNCS.PHASECHK.TRANS64.TRYWAIT P1, [R3+URZ+0x22860], R2 ;  /* 0x02286002030075a7 */ /* 0x000ea4000802017f */
[----:B--2---:R-:W-:Y:S05]  /*30f80*/  @!P1 BRA `(.L_x_9465) ;  /* 0x0000008800e09947 */ /* 0x004fea0003800000 */
.L_x_9801:
[----:B------:R-:W-:Y:S05]  /*30f90*/  @!P0 BRA `(.L_x_9466) ;  /* 0x0000000000048947 */ /* 0x000fea0003800000 */
[----:B------:R-:W-:Y:S01]  /*30fa0*/  BPT.TRAP 0x1 ;  /* 0x000000040000795c */ /* 0x000fe20000300000 */
.L_x_9466:
[----:B------:R-:W3:Y:S02]  /*30fb0*/  SYNCS.PHASECHK.TRANS64.TRYWAIT P1, [R35+URZ+0x22860], R0 ;  /* 0x02286000230075a7 */ /* 0x000ee4000802017f */
[----:B---3--:R-:W-:Y:S05]  /*30fc0*/  @!P1 BRA `(.L_x_9467) ;  /* 0x0000008800e49947 */ /* 0x008fea0003800000 */
.L_x_9802:
[----:B------:R-:W-:Y:S05]  /*30fd0*/  @!P0 BRA `(.L_x_9468) ;  /* 0x0000000000048947 */ /* 0x000fea0003800000 */
[----:B------:R-:W-:Y:S01]  /*30fe0*/  BPT.TRAP 0x1 ;  /* 0x000000040000795c */ /* 0x000fe20000300000 */
.L_x_9468:
[----:B------:R-:W4:Y:S02]  /*30ff0*/  SYNCS.PHASECHK.TRANS64.TRYWAIT P1, [R3+URZ+0x22880], R2 ;  /* 0x02288002030075a7 */ /* 0x000f24000802017f */
[----:B----4-:R-:W-:Y:S05]  /*31000*/  @!P1 BRA `(.L_x_9469) ;  /* 0x0000008800e89947 */ /* 0x010fea0003800000 */
.L_x_9803:
[----:B------:R-:W-:Y:S05]  /*31010*/  @!P0 BRA `(.L_x_9470) ;  /* 0x0000000000048947 */ /* 0x000fea0003800000 */
[----:B------:R-:W-:Y:S01]  /*31020*/  BPT.TRAP 0x1 ;  /* 0x000000040000795c */ /* 0x000fe20000300000 */
.L_x_9470:
[----:B------:R0:W0:Y:S02]  /*31030*/  SYNCS.PHASECHK.TRANS64.TRYWAIT P0, [R35+URZ+0x22880], R0 ;  /* 0x02288000230075a7 */ /* 0x000024000800017f */
[----:B0-----:R-:W-:Y:S05]  /*31040*/  @!P0 NANOSLEEP.SYNCS 0x989680 ;  /* 0x009896800000895d */ /* 0x001fea0003900000 */
[----:B------:R-:W0:Y:S02]  /*31050*/  @!P0 SYNCS.PHASECHK.TRANS64 P0, [R35+URZ+0x22880], R0 ;  /* 0x02288000230085a7 */ /* 0x000e24000800007f */
[----:B0-----:R-:W-:Y:S05]  /*31060*/  @!P0 BRA `(.L_x_9470) ;  /* 0xfffffffc00f08947 */ /* 0x001fea000383ffff */
.L_x_9064:
[----:B------:R-:W-:Y:S05]  /*31070*/  BSYNC B8 ;  /* 0x0000000000087941 */ /* 0x000fea0003800000 */
.L_x_9061:
[----:B------:R-:W-:Y:S05]  /*31080*/  EXIT ;  /* 0x000000000000794d */ /* 0x000fea0003800000 */
.L_x_9094:
[----:B-1----:R1:W2:Y:S02]  /*31090*/  SYNCS.PHASECHK.TRANS64.TRYWAIT P6, [R86+URZ+0x22890], R98 ;  /* 0x02289062560075a7 */ /* 0x0022a400080c017f */
[----:B--2---:R-:W-:Y:S05]  /*310a0*/  @!P6 NANOSLEEP.SYNCS 0x989680 ;  /* 0x009896800000e95d */ /* 0x004fea0003900000 */
[----:B------:R-:W2:Y:S02]  /*310b0*/  @!P6 SYNCS.PHASECHK.TRANS64 P6, [R86+URZ+0x22890], R98 ;  /* 0x022890625600e5a7 */ /* 0x000ea400080c007f */
[----:B--2---:R-:W-:Y:S05]  /*310c0*/  @!P6 BRA `(.L_x_9094) ;  /* 0xfffffffc00f0e947 */ /* 0x004fea000383ffff */
[----:B------:R-:W-:Y:S05]  /*310d0*/  BRA `(.L_x_9471) ;  /* 0xfffffd1c00f07947 */ /* 0x000fea000383ffff */
.L_x_9095:
        /* <DEDUP_REMOVED lines=8> */
.L_x_9473:
[----:B------:R-:W-:Y:S05]  /*31160*/  BSYNC B1 ;  /* 0x0000000000017941 */ /* 0x000fea0003800000 */
.L_x_9472:
        /* <DEDUP_REMOVED lines=8> */
.L_x_9474:
[----:B------:R-:W-:Y:S05]  /*311f0*/  BRA `(.L_x_9475) ;  /* 0xfffffd1c00bc7947 */ /* 0x000fea000383ffff */
.L_x_9104:
        /* <DEDUP_REMOVED lines=8> */
.L_x_9477:
[----:B------:R-:W-:Y:S05]  /*31280*/  BSYNC B1 ;  /* 0x0000000000017941 */ /* 0x000fea0003800000 */
.L_x_9476:
        /* <DEDUP_REMOVED lines=8> */
.L_x_9478:
[----:B------:R-:W-:Y:S05]  /*31310*/  BRA `(.L_x_9479) ;  /* 0xfffffd2c00387947 */ /* 0x000fea000383ffff */
.L_x_9113:
[----:B------:R-:W-:Y:S01]  /*31320*/  BSSY B1, `(.L_x_9480) ;  /* 0x0000008000017945 */ /* 0x000fe20003800000 */
[----:B------:R-:W-:Y:S02]  /*31330*/  IMAD.MOV.U32 R13, RZ, RZ, R100 ;  /* 0x000000ffff0d7224 */ /* 0x000fe400078e0064 */
[----:B------:R-:W-:Y:S02]  /*31340*/  IMAD.MOV.U32 R12, RZ, RZ, 0x2 ;  /* 0x00000002ff0c7424 */ /* 0x000fe400078e00ff */
[----:B0-----:R-:W-:Y:S02]  /*31350*/  IMAD.MOV.U32 R11, RZ, RZ, 0x1c1f ;  /* 0x00001c1fff0b7424 */ /* 0x001fe400078e00ff */
[----:B------:R-:W-:-:S07]  /*31360*/  IMAD.MOV.U32 R15, RZ, RZ, -0x1 ;  /* 0xffffffffff0f7424 */ /* 0x000fce00078e00ff */
[----:B-1234-:R-:W-:Y:S05]  /*31370*/  WARPSYNC.COLLECTIVE R15, `(.L_x_9481) ;  /* 0x000000000f087348 */ /* 0x01efea0003c00000 */
[----:B------:R0:W0:Y:S02]  /*31380*/  SHFL.IDX P6, R14, R13, R12, R11 ;  /* 0x0000000c0d0e7389 */ /* 0x00002400000c000b */
[----:B01234-:R-:W-:Y:S01]  /*31390*/  ENDCOLLECTIVE ;  /* 0x000000000000791b */ /* 0x01ffe20003800000 */
.L_x_9481:
[----:B------:R-:W-:Y:S05]  /*313a0*/  BSYNC B1 ;  /* 0x0000000000017941 */ /* 0x000fea0003800000 */
.L_x_9480:
        /* <DEDUP_REMOVED lines=8> */
.L_x_9482:
[----:B------:R-:W-:Y:S05]  /*31430*/  BRA `(.L_x_9483) ;  /* 0xfffffd3800c47947 */ /* 0x000fea000383ffff */
.L_x_9123:
[----:B-1----:R1:W2:Y:S02]  /*31440*/  SYNCS.PHASECHK.TRANS64.TRYWAIT P3, [R86+URZ+0x22890], R98 ;  /* 0x02289062560075a7 */ /* 0x0022a4000806017f */
[----:B--2---:R-:W-:Y:S05]  /*31450*/  @!P3 NANOSLEEP.SYNCS 0x989680 ;  /* 0x009896800000b95d */ /* 0x004fea0003900000 */
[----:B------:R-:W2:Y:S02]  /*31460*/  @!P3 SYNCS.PHASECHK.TRANS64 P3, [R86+URZ+0x22890], R98 ;  /* 0x022890625600b5a7 */ /* 0x000ea4000806007f */
[----:B--2---:R-:W-:Y:S05]  /*31470*/  @!P3 BRA `(.L_x_9123) ;  /* 0xfffffffc00f0b947 */ /* 0x004fea000383ffff */
[----:B------:R-:W-:Y:S05]  /*31480*/  BRA `(.L_x_9484) ;  /* 0xfffffd4c00907947 */ /* 0x000fea000383ffff */
.L_x_9124:
        /* <DEDUP_REMOVED lines=8> */
.L_x_9486:
[----:B------:R-:W-:Y:S05]  /*31510*/  BSYNC B1 ;  /* 0x0000000000017941 */ /* 0x000fea0003800000 */
.L_x_9485:
        /* <DEDUP_REMOVED lines=8> */
.L_x_9487:
[----:B------:R-:W-:Y:S01]  /*315a0*/  IMAD.MOV.U32 R101, RZ, RZ, R14 ;  /* 0x000000ffff657224 */ /* 0x000fe200078e000e */
[----:B------:R-:W-:Y:S06]  /*315b0*/  BRA `(.L_x_9488) ;  /* 0xfffffd4c005c7947 */ /* 0x000fec000383ffff */
.L_x_9129:
        /* <DEDUP_REMOVED lines=8> */
.L_x_9490:
[----:B------:R-:W-:Y:S05]  /*31640*/  BSYNC B1 ;  /* 0x0000000000017941 */ /* 0x000fea0003800000 */
.L_x_9489:
        /* <DEDUP_REMOVED lines=8> */
.L_x_9491:
[----:B------:R-:W-:Y:S05]  /*316d0*/  BRA `(.L_x_9492) ;  /* 0xfffffd5800ec7947 */ /* 0x000fea000383ffff */
.L_x_9134:
        /* <DEDUP_REMOVED lines=8> */
.L_x_9494:
[----:B------:R-:W-:Y:S05]  /*31760*/  BSYNC B1 ;  /* 0x0000000000017941 */ /* 0x000fea0003800000 */
.L_x_9493:
        /* <DEDUP_REMOVED lines=8> */
.L_x_9495:
[----:B------:R-:W-:Y:S05]  /*317f0*/  BRA `(.L_x_9496) ;  /* 0xfffffd68009c7947 */ /* 0x000fea000383ffff */
.L_x_9139:
[----:B0-----:R0:W1:Y:S02]  /*31800*/  SYNCS.PHASECHK.TRANS64.TRYWAIT P2, [R86+URZ+0x22890], R98 ;  /* 0x02289062560075a7 */ /* 0x001064000804017f */
[----:B-1----:R-:W-:Y:S05]  /*31810*/  @!P2 NANOSLEEP.SYNCS 0x989680 ;  /* 0x009896800000a95d */ /* 0x002fea0003900000 */
[----:B------:R-:W1:Y:S02]  /*31820*/  @!P2 SYNCS.PHASECHK.TRANS64 P2, [R86+URZ+0x22890], R98 ;  /* 0x022890625600a5a7 */ /* 0x000e64000804007f */
[----:B-1----:R-:W-:Y:S05]  /*31830*/  @!P2 BRA `(.L_x_9139) ;  /* 0xfffffffc00f0a947 */ /* 0x002fea000383ffff */
[----:B------:R-:W-:Y:S05]  /*31840*/  BRA `(.L_x_9497) ;  /* 0xfffffd7800887947 */ /* 0x000fea000383ffff */
.L_x_9140:
        /* <DEDUP_REMOVED lines=8> */
.L_x_9499:
[----:B------:R-:W-:Y:S05]  /*318d0*/  BSYNC B1 ;  /* 0x0000000000017941 */ /* 0x000fea0003800000 */
.L_x_9498:
        /* <DEDUP_REMOVED lines=8> */
.L_x_9500:
[----:B------:R-:W-:Y:S05]  /*31960*/  BRA `(.L_x_9501) ;  /* 0xfffffd7800a87947 */ /* 0x000fea000383ffff */
.L_x_9143:
        /* <DEDUP_REMOVED lines=8> */
.L_x_9503:
[----:B------:R-:W-:Y:S05]  /*319f0*/  BSYNC B1 ;  /* 0x0000000000017941 */ /* 0x000fea0003800000 */
.L_x_9502:
        /* <DEDUP_REMOVED lines=8> */
.L_x_9504:
[----:B------:R-:W-:Y:S05]  /*31a80*/  BRA `(.L_x_9505) ;  /* 0xfffffd7800a87947 */ /* 0x000fea000383ffff */
.L_x_9146:
[----:B------:R-:W-:Y:S01]  /*31a90*/  BSSY B1, `(.L_x_9506) ;  /* 0x0000008000017945 */ /* 0x000fe20003800000 */
[----:B------:R-:W-:Y:S02]  /*31aa0*/  IMAD.MOV.U32 R13, RZ, RZ, R9 ;  /* 0x000000ffff0d7224 */ /* 0x000fe400078e0009 */
[----:B------:R-:W-:Y:S02]  /*31ab0*/  IMAD.MOV.U32 R12, RZ, RZ, 0x2 ;  /* 0x00000002ff0c7424 */ /* 0x000fe400078e00ff */
[----:B------:R-:W-:Y:S02]  /*31ac0*/  IMAD.MOV.U32 R11, RZ, RZ, 0x1c1f ;  /* 0x00001c1fff0b7424 */ /* 0x000fe400078e00ff */
[----:B---3--:R-:W-:-:S07]  /*31ad0*/  IMAD.MOV.U32 R15, RZ, RZ, -0x1 ;  /* 0xffffffffff0f7424 */ /* 0x008fce00078e00ff */
[----:B012-4-:R-:W-:Y:S05]  /*31ae0*/  WARPSYNC.COLLECTIVE R15, `(.L_x_9507) ;  /* 0x000000000f087348 */ /* 0x017fea0003c00000 */
[----:B------:R3:W0:Y:S02]  /*31af0*/  SHFL.IDX P6, R14, R13, R12, R11 ;  /* 0x0000000c0d0e7389 */ /* 0x00062400000c000b */
[----:B01234-:R-:W-:Y:S01]  /*31b00*/  ENDCOLLECTIVE ;  /* 0x000000000000791b */ /* 0x01ffe20003800000 */
.L_x_9507:
[----:B------:R-:W-:Y:S05]  /*31b10*/  BSYNC B1 ;  /* 0x0000000000017941 */ /* 0x000fea0003800000 */
.L_x_9506:
        /* <DEDUP_REMOVED lines=8> */
.L_x_9508:
[----:B------:R-:W-:Y:S05]  /*31ba0*/  BRA `(.L_x_9509) ;  /* 0xfffffd7800ac7947 */ /* 0x000fea000383ffff */
.L_x_9150:
[----:B------:R0:W0:Y:S02]  /*31bb0*/  SYNCS.PHASECHK.TRANS64.TRYWAIT P3, [R86+URZ+0x228b0], R98 ;  /* 0x0228b062560075a7 */ /* 0x000024000806017f */
[----:B0-----:R-:W-:Y:S05]  /*31bc0*/  @!P3 NANOSLEEP.SYNCS 0x989680 ;  /* 0x009896800000b95d */ /* 0x001fea0003900000 */
[----:B------:R-:W0:Y:S02]  /*31bd0*/  @!P3 SYNCS.PHASECHK.TRANS64 P3, [R86+URZ+0x228b0], R98 ;  /* 0x0228b0625600b5a7 */ /* 0x000e24000806007f */
[----:B0-----:R-:W-:Y:S05]  /*31be0*/  @!P3 BRA `(.L_x_9150) ;  /* 0xfffffffc00f0b947 */ /* 0x001fea000383ffff */
[----:B------:R-:W-:Y:S05]  /*31bf0*/  BRA `(.L_x_9510) ;  /* 0xfffffd7c00207947 */ /* 0x000fea000383ffff */
.L_x_9170:
[----:B------:R-:W1:Y:S01]  /*31c00*/  S2R R4, SR_TID.X ;  /* 0x0000000000047919 */ /* 0x000e620000002100 */
[----:B------:R-:W-:Y:S01]  /*31c10*/  BSSY B0, `(.L_x_9511) ;  /* 0x000000c000007945 */ /* 0x000fe20003800000 */
[----:B------:R-:W-:Y:S02]  /*31c20*/  IMAD.MOV.U32 R12, RZ, RZ, RZ ;  /* 0x000000ffff0c7224 */ /* 0x000fe400078e00ff */
[----:B------:R-:W-:Y:S02]  /*31c30*/  IMAD.MOV.U32 R11, RZ, RZ, 0x1f ;  /* 0x0000001fff0b7424 */ /* 0x000fe400078e00ff */
[----:B------:R-:W-:Y:S02]  /*31c40*/  IMAD.MOV.U32 R15, RZ, RZ, -0x1 ;  /* 0xffffffffff0f7424 */ /* 0x000fe400078e00ff */
[----:B-1----:R-:W-:-:S05]  /*31c50*/  VIADD R5, R4, 0xffffff80 ;  /* 0xffffff8004057836 */ /* 0x002fca0000000000 */
[----:B------:R-:W-:-:S04]  /*31c60*/  SHF.R.S32.HI R4, RZ, 0x1f, R5 ;  /* 0x0000001fff047819 */ /* 0x000fc80000011405 */
[----:B------:R-:W-:-:S04]  /*31c70*/  LEA.HI R4, R4, R5, RZ, 0x7 ;  /* 0x0000000504047211 */ /* 0x000fc800078f38ff */
[----:B------:R-:W-:-:S05]  /*31c80*/  SHF.R.S32.HI R4, RZ, 0x7, R4 ;  /* 0x00000007ff047819 */ /* 0x000fca0000011404 */
[----:B0-----:R-:W-:-:S07]  /*31c90*/  IMAD.MOV.U32 R13, RZ, RZ, R4 ;  /* 0x000000ffff0d7224 */ /* 0x001fce00078e0004 */
[----:B-----5:R-:W-:Y:S05]  /*31ca0*/  WARPSYNC.COLLECTIVE R15, `(.L_x_9512) ;  /* 0x000000000f087348 */ /* 0x020fea0003c00000 */
[----:B------:R0:W1:Y:S02]  /*31cb0*/  SHFL.IDX P6, R14, R13, R12, R11 ;  /* 0x0000000c0d0e7389 */ /* 0x00006400000c000b */
[----:B01---5:R-:W-:Y:S01]  /*31cc0*/  ENDCOLLECTIVE ;  /* 0x000000000000791b */ /* 0x023fe20003800000 */
.L_x_9512:
[----:B------:R-:W-:Y:S05]  /*31cd0*/  BSYNC B0 ;  /* 0x0000000000007941 */ /* 0x000fea0003800000 */
.L_x_9511:
[----:B------:R-:W-:Y:S01]  /*31ce0*/  IMAD.MOV.U32 R203, RZ, RZ, R14 ;  /* 0x000000ffffcb7224 */ /* 0x000fe200078e000e */
[----:B------:R-:W-:Y:S06]  /*31cf0*/  BRA `(.L_x_9513) ;  /* 0xfffffd8800d87947 */ /* 0x000fec000383ffff */
.L_x_9182:
        /* <DEDUP_REMOVED lines=8> */
.L_x_9515:
[----:B------:R-:W-:Y:S05]  /*31d80*/  BSYNC B1 ;  /* 0x0000000000017941 */ /* 0x000fea0003800000 */
.L_x_9514:
        /* <DEDUP_REMOVED lines=8> */
.L_x_9516:
[----:B------:R-:W-:Y:S02]  /*31e10*/  IMAD.MOV.U32 R13, RZ, RZ, R8 ;  /* 0x000000ffff0d7224 */ /* 0x000fe400078e0008 */
[----:B------:R-:W-:-:S07]  /*31e20*/  IMAD.MOV.U32 R3, RZ, RZ, R14 ;  /* 0x000000ffff037224 */ /* 0x000fce00078e000e */
[----:B------:R-:W-:Y:S05]  /*31e30*/  WARPSYNC.COLLECTIVE R15, `(.L_x_9517) ;  /* 0x000000000f087348 */ /* 0x000fea0003c00000 */
[----:B------:R0:W1:Y:S02]  /*31e40*/  SHFL.IDX P6, R14, R13, R12, R11 ;  /* 0x0000000c0d0e7389 */ /* 0x00006400000c000b */
[----:B01----:R-:W-:Y:S01]  /*31e50*/  ENDCOLLECTIVE ;  /* 0x000000000000791b */ /* 0x003fe20003800000 */
.L_x_9517:
[----:B------:R-:W-:Y:S02]  /*31e60*/  IMAD.MOV.U32 R13, RZ, RZ, R7 ;  /* 0x000000ffff0d7224 */ /* 0x000fe400078e0007 */
[----:B------:R-:W-:-:S07]  /*31e70*/  IMAD.MOV.U32 R4, RZ, RZ, R14 ;  /* 0x000000ffff047224 */ /* 0x000fce00078e000e */
[----:B------:R-:W-:Y:S05]  /*31e80*/  WARPSYNC.COLLECTIVE R15, `(.L_x_9518) ;  /* 0x000000000f087348 */ /* 0x000fea0003c00000 */
[----:B------:R0:W1:Y:S02]  /*31e90*/  SHFL.IDX P6, R14, R13, R12, R11 ;  /* 0x0000000c0d0e7389 */ /* 0x00006400000c000b */
[----:B01----:R-:W-:Y:S01]  /*31ea0*/  ENDCOLLECTIVE ;  /* 0x000000000000791b */ /* 0x003fe20003800000 */
.L_x_9518:
[----:B------:R-:W-:Y:S05]  /*31eb0*/  BRA `(.L_x_9519) ;  /* 0xfffffd9000d47947 */ /* 0x000fea000383ffff */
.L_x_9185:
[----:B------:R-:W-:Y:S01]  /*31ec0*/  BSSY B1, `(.L_x_9520) ;  /* 0x0000008000017945 */ /* 0x000fe20003800000 */
[----:B------:R-:W-:Y:S02]  /*31ed0*/  IMAD.MOV.U32 R13, RZ, RZ, R6 ;  /* 0x000000ffff0d7224 */ /* 0x000fe400078e0006 */
[----:B------:R-:W-:Y:S02]  /*31ee0*/  IMAD.MOV.U32 R12, RZ, RZ, 0x1 ;  /* 0x00000001ff0c7424 */ /* 0x000fe400078e00ff */
[----:B------:R-:W-:Y:S02]  /*31ef0*/  IMAD.MOV.U32 R11, RZ, RZ, 0x1c1f ;  /* 0x00001c1fff0b7424 */ /* 0x000fe400078e00ff */
[----:B------:R-:W-:-:S07]  /*31f00*/  IMAD.MOV.U32 R15, RZ, RZ, -0x1 ;  /* 0xffffffffff0f7424 */ /* 0x000fce00078e00ff */
[----:B0-2345:R-:W-:Y:S05]  /*31f10*/  WARPSYNC.COLLECTIVE R15, `(.L_x_9521) ;  /* 0x000000000f087348 */ /* 0x03dfea0003c00000 */
[----:B----4-:R1:W4:Y:S02]  /*31f20*/  SHFL.IDX P6, R14, R13, R12, R11 ;  /* 0x0000000c0d0e7389 */ /* 0x01032400000c000b */
[----:B012345:R-:W-:Y:S01]  /*31f30*/  ENDCOLLECTIVE ;  /* 0x000000000000791b */ /* 0x03ffe20003800000 */
.L_x_9521:
[----:B------:R-:W-:Y:S05]  /*31f40*/  BSYNC B1 ;  /* 0x0000000000017941 */ /* 0x000fea0003800000 */
.L_x_9520:
        /* <DEDUP_REMOVED lines=8> */
.L_x_9522:
[----:B------:R-:W-:Y:S02]  /*31fd0*/  IMAD.MOV.U32 R13, RZ, RZ, R8 ;  /* 0x000000ffff0d7224 */ /* 0x000fe400078e0008 */
[----:B------:R-:W-:-:S07]  /*31fe0*/  IMAD.MOV.U32 R3, RZ, RZ, R14 ;  /* 0x000000ffff037224 */ /* 0x000fce00078e000e */
[----:B------:R-:W-:Y:S05]  /*31ff0*/  WARPSYNC.COLLECTIVE R15, `(.L_x_9523) ;  /* 0x000000000f087348 */ /* 0x000fea0003c00000 */
[----:B------:R0:W1:Y:S02]  /*32000*/  SHFL.IDX P6, R14, R13, R12, R11 ;  /* 0x0000000c0d0e7389 */ /* 0x00006400000c000b */
[----:B01----:R-:W-:Y:S01]  /*32010*/  ENDCOLLECTIVE ;  /* 0x000000000000791b */ /* 0x003fe20003800000 */
.L_x_9523:
[----:B------:R-:W-:Y:S02]  /*32020*/  IMAD.MOV.U32 R13, RZ, RZ, R7 ;  /* 0x000000ffff0d7224 */ /* 0x000fe400078e0007 */
[----:B------:R-:W-:-:S07]  /*32030*/  IMAD.MOV.U32 R4, RZ, RZ, R14 ;  /* 0x000000ffff047224 */ /* 0x000fce00078e000e */
[----:B------:R-:W-:Y:S05]  /*32040*/  WARPSYNC.COLLECTIVE R15, `(.L_x_9524) ;  /* 0x000000000f087348 */ /* 0x000fea0003c00000 */
[----:B------:R0:W1:Y:S02]  /*32050*/  SHFL.IDX P6, R14, R13, R12, R11 ;  /* 0x0000000c0d0e7389 */ /* 0x00006400000c000b */
[----:B01----:R-:W-:Y:S01]  /*32060*/  ENDCOLLECTIVE ;  /* 0x000000000000791b */ /* 0x003fe20003800000 */
.L_x_9524:
[----:B------:R-:W-:Y:S05]  /*32070*/  BRA `(.L_x_9525) ;  /* 0xfffffd9000f47947 */ /* 0x000fea000383ffff */
.L_x_9189:
[----:B0-----:R0:W1:Y:S02]  /*32080*/  SYNCS.PHASECHK.TRANS64.TRYWAIT P0, [R17+URZ+0x22800], R38 ;  /* 0x02280026110075a7 */ /* 0x001064000800017f */
[----:B-1----:R-:W-:Y:S05]  /*32090*/  @!P0 NANOSLEEP.SYNCS 0x989680 ;  /* 0x009896800000895d */ /* 0x002fea0003900000 */
[----:B------:R-:W1:Y:S02]  /*320a0*/  @!P0 SYNCS.PHASECHK.TRANS64 P0, [R17+URZ+0x22800], R38 ;  /* 0x02280026110085a7 */ /* 0x000e64000800007f */
[----:B-1----:R-:W-:Y:S05]  /*320b0*/  @!P0 BRA `(.L_x_9189) ;  /* 0xfffffffc00f08947 */ /* 0x002fea000383ffff */
[----:B------:R-:W-:Y:S05]  /*320c0*/  BRA `(.L_x_9526) ;  /* 0xfffffd9400987947 */ /* 0x000fea000383ffff */
.L_x_9197:
        /* <DEDUP_REMOVED lines=9> */
.L_x_9528:
[----:B------:R-:W-:Y:S05]  /*32160*/  BSYNC B1 ;  /* 0x0000000000017941 */ /* 0x000fea0003800000 */
.L_x_9527:
[----:B------:R-:W-:Y:S01]  /*32170*/  IMAD.MOV.U32 R13, RZ, RZ, R35 ;  /* 0x000000ffff0d7224 */ /* 0x000fe200078e0023 */
[----:B------:R-:W-:Y:S01]  /*32180*/  ISETP.GE.AND P0, PT, R18, R41, PT ;  /* 0x000000291200720c */ /* 0x000fe20003f06270 */
[----:B------:R-:W-:Y:S02]  /*32190*/  IMAD.MOV.U32 R12, RZ, RZ, RZ ;  /* 0x000000ffff0c7224 */ /* 0x000fe400078e00ff */
[----:B------:R-:W-:Y:S02]  /*321a0*/  IMAD.MOV.U32 R11, RZ, RZ, 0x1c1f ;  /* 0x00001c1fff0b7424 */ /* 0x000fe400078e00ff */
[----:B------:R-:W-:Y:S02]  /*321b0*/  IMAD.MOV.U32 R15, RZ, RZ, -0x1 ;  /* 0xffffffffff0f7424 */ /* 0x000fe400078e00ff */
[----:B------:R-:W-:Y:S02]  /*321c0*/  IMAD.MOV.U32 R3, RZ, RZ, R14 ;  /* 0x000000ffff037224 */ /* 0x000fe400078e000e */
[----:B------:R-:W-:-:S07]  /*321d0*/  IMAD R39, R197, R10, RZ ;  /* 0x0000000ac5277224 */ /* 0x000fce00078e02ff */
[----:B------:R-:W-:Y:S05]  /*321e0*/  WARPSYNC.COLLECTIVE R15, `(.L_x_9529) ;  /* 0x000000000f087348 */ /* 0x000fea0003c00000 */
[----:B------:R0:W1:Y:S02]  /*321f0*/  SHFL.IDX P6, R14, R13, R12, R11 ;  /* 0x0000000c0d0e7389 */ /* 0x00006400000c000b */
[----:B01----:R-:W-:Y:S01]  /*32200*/  ENDCOLLECTIVE ;  /* 0x000000000000791b */ /* 0x003fe20003800000 */
.L_x_9529:
[----:B------:R-:W-:Y:S01]  /*32210*/  ISETP.GE.OR P1, PT, R36, R39, P0 ;  /* 0x000000272400720c */ /* 0x000fe20000726670 */
[----:B------:R-:W-:Y:S02]  /*32220*/  IMAD.MOV.U32 R13, RZ, RZ, R37 ;  /* 0x000000ffff0d7224 */ /* 0x000fe400078e0025 */
[----:B------:R-:W-:-:S10]  /*32230*/  IMAD.MOV.U32 R5, RZ, RZ, R14 ;  /* 0x000000ffff057224 */ /* 0x000fd400078e000e */
[----:B------:R-:W-:Y:S05]  /*32240*/  WARPSYNC.COLLECTIVE R15, `(.L_x_9530) ;  /* 0x000000000f087348 */ /* 0x000fea0003c00000 */
[----:B------:R0:W1:Y:S02]  /*32250*/  SHFL.IDX P6, R14, R13, R12, R11 ;  /* 0x0000000c0d0e7389 */ /* 0x00006400000c000b */
[----:B01----:R-:W-:Y:S01]  /*32260*/  ENDCOLLECTIVE ;  /* 0x000000000000791b */ /* 0x003fe20003800000 */
.L_x_9530:
[----:B------:R-:W-:-:S05]  /*32270*/  @!P1 IADD3 R0, P2, R18, R5, RZ ;  /* 0x0000000512009210 */ /* 0x000fca0007f5e0ff */
[----:B------:R-:W-:Y:S02]  /*32280*/  @!P1 IMAD.X R5, R3, 0x1, R19, P2 ;  /* 0x0000000103059824 */ /* 0x000fe400010e0613 */
[----:B------:R-:W-:Y:S02]  /*32290*/  @!P1 IMAD.MOV.U32 R4, RZ, RZ, R0 ;  /* 0x000000ffff049224 */ /* 0x000fe400078e0000 */
[----:B------:R-:W-:Y:S02]  /*322a0*/  IMAD.MOV.U32 R13, RZ, RZ, R9 ;  /* 0x000000ffff0d7224 */ /* 0x000fe400078e0009 */
[----:B------:R-:W-:-:S07]  /*322b0*/  IMAD.MOV.U32 R7, RZ, RZ, R14 ;  /* 0x000000ffff077224 */ /* 0x000fce00078e000e */
[----:B------:R-:W-:Y:S05]  /*322c0*/  WARPSYNC.COLLECTIVE R15, `(.L_x_9531) ;  /* 0x000000000f087348 */ /* 0x000fea0003c00000 */
[----:B------:R0:W1:Y:S02]  /*322d0*/  SHFL.IDX P6, R14, R13, R12, R11 ;  /* 0x0000000c0d0e7389 */ /* 0x00006400000c000b */
[----:B01----:R-:W-:Y:S01]  /*322e0*/  ENDCOLLECTIVE ;  /* 0x000000000000791b */ /* 0x003fe20003800000 */
.L_x_9531:
[----:B------:R-:W-:-:S05]  /*322f0*/  @!P1 IADD3 R14, P3, R18, R14, RZ ;  /* 0x0000000e120e9210 */ /* 0x000fca0007f7e0ff */
[----:B------:R-:W-:Y:S02]  /*32300*/  @!P1 IMAD.X R3, R7, 0x1, R19, P3 ;  /* 0x0000000107039824 */ /* 0x000fe400018e0613 */
[----:B------:R-:W-:Y:S01]  /*32310*/  @!P1 IMAD.MOV.U32 R24, RZ, RZ, R14 ;  /* 0x000000ffff189224 */ /* 0x000fe200078e000e */
[----:B------:R-:W5:Y:S01]  /*32320*/  @!P1 LD.E.128 R4, desc[UR60][R4.64] ;  /* 0x0000003c04049980 */ /* 0x000f62000c101d00 */
[----:B------:R-:W-:-:S06]  /*32330*/  @!P1 IMAD.MOV.U32 R25, RZ, RZ, R3 ;  /* 0x000000ffff199224 */ /* 0x000fcc00078e0003 */
[----:B------:R-:W5:Y:S01]  /*32340*/  @!P1 LD.E.128 R24, desc[UR60][R24.64] ;  /* 0x0000003c18189980 */ /* 0x000f62000c101d00 */
[----:B------:R-:W-:Y:S01]  /*32350*/  IMAD.MOV.U32 R13, RZ, RZ, R8 ;  /* 0x000000ffff0d7224 */ /* 0x000fe200078e0008 */
[----:B------:R-:W-:Y:S01]  /*32360*/  CS2R R32, SRZ ;  /* 0x0000000000207805 */ /* 0x000fe2000001ff00 */
[----:B------:R-:W-:Y:S01]  /*32370*/  IMAD.MOV.U32 R12, RZ, RZ, 0x1 ;  /* 0x00000001ff0c7424 */ /* 0x000fe200078e00ff */
[----:B------:R-:W-:Y:S02]  /*32380*/  CS2R R30, SRZ ;  /* 0x00000000001e7805 */ /* 0x000fe4000001ff00 */
[----:B------:R-:W-:Y:S02]  /*32390*/  CS2R R28, SRZ ;  /* 0x00000000001c7805 */ /* 0x000fe4000001ff00 */
[----:B------:R-:W-:-:S07]  /*323a0*/  CS2R R20, SRZ ;  /* 0x0000000000147805 */ /* 0x000fce000001ff00 */
[----:B-----5:R-:W-:Y:S05]  /*323b0*/  WARPSYNC.COLLECTIVE R15, `(.L_x_9532) ;  /* 0x000000000f087348 */ /* 0x020fea0003c00000 */
[----:B------:R0:W1:Y:S02]  /*323c0*/  SHFL.IDX P6, R14, R13, R12, R11 ;  /* 0x0000000c0d0e7389 */ /* 0x00006400000c000b */
[----:B01---5:R-:W-:Y:S01]  /*323d0*/  ENDCOLLECTIVE ;  /* 0x000000000000791b */ /* 0x023fe20003800000 */
.L_x_9532:
[----:B------:R-:W-:Y:S02]  /*323e0*/  IMAD.MOV.U32 R13, RZ, RZ, R35 ;  /* 0x000000ffff0d7224 */ /* 0x000fe400078e0023 */
[----:B------:R-:W-:-:S07]  /*323f0*/  IMAD.MOV.U32 R3, RZ, RZ, R14 ;  /* 0x000000ffff037224 */ /* 0x000fce00078e000e */
[----:B------:R-:W-:Y:S05]  /*32400*/  WARPSYNC.COLLECTIVE R15, `(.L_x_9533) ;  /* 0x000000000f087348 */ /* 0x000fea0003c00000 */
[----:B------:R0:W1:Y:S02]  /*32410*/  SHFL.IDX P6, R14, R13, R12, R11 ;  /* 0x0000000c0d0e7389 */ /* 0x00006400000c000b */
[----:B01----:R-:W-:Y:S01]  /*32420*/  ENDCOLLECTIVE ;  /* 0x000000000000791b */ /* 0x003fe20003800000 */
.L_x_9533:
[----:B------:R-:W-:Y:S02]  /*32430*/  IMAD.MOV.U32 R13, RZ, RZ, R37 ;  /* 0x000000ffff0d7224 */ /* 0x000fe400078e0025 */
[----:B------:R-:W-:-:S07]  /*32440*/  IMAD.MOV.U32 R35, RZ, RZ, R14 ;  /* 0x000000ffff237224 */ /* 0x000fce00078e000e */
[----:B------:R-:W-:Y:S05]  /*32450*/  WARPSYNC.COLLECTIVE R15, `(.L_x_9534) ;  /* 0x000000000f087348 */ /* 0x000fea0003c00000 */
[----:B------:R0:W1:Y:S02]  /*32460*/  SHFL.IDX P6, R14, R13, R12, R11 ;  /* 0x0000000c0d0e7389 */ /* 0x00006400000c000b */
[----:B01----:R-:W-:Y:S01]  /*32470*/  ENDCOLLECTIVE ;  /* 0x000000000000791b */ /* 0x003fe20003800000 */
.L_x_9534:
[----:B------:R-:W-:Y:S02]  /*32480*/  IMAD.MOV.U32 R13, RZ, RZ, R9 ;  /* 0x000000ffff0d7224 */ /* 0x000fe400078e0009 */
[----:B------:R-:W-:-:S07]  /*32490*/  IMAD.MOV.U32 R37, RZ, RZ, R14 ;  /* 0x000000ffff257224 */ /* 0x000fce00078e000e */
[----:B------:R-:W-:Y:S05]  /*324a0*/  WARPSYNC.COLLECTIVE R15, `(.L_x_9535) ;  /* 0x000000000f087348 */ /* 0x000fea0003c00000 */
[----:B------:R0:W1:Y:S02]  /*324b0*/  SHFL.IDX P6, R14, R13, R12, R11 ;  /* 0x0000000c0d0e7389 */ /* 0x00006400000c000b */
[----:B01----:R-:W-:Y:S01]  /*324c0*/  ENDCOLLECTIVE ;  /* 0x000000000000791b */ /* 0x003fe20003800000 */
.L_x_9535:
[----:B------:R-:W-:Y:S02]  /*324d0*/  @!P1 IMAD.MOV.U32 R32, RZ, RZ, R4 ;  /* 0x000000ffff209224 */ /* 0x000fe400078e0004 */
[----:B------:R-:W-:Y:S01]  /*324e0*/  @!P1 IMAD.MOV.U32 R33, RZ, RZ, R5 ;  /* 0x000000ffff219224 */ /* 0x000fe200078e0005 */
[----:B------:R-:W-:Y:S01]  /*324f0*/  CS2R R4, SRZ ;  /* 0x0000000000047805 */ /* 0x000fe2000001ff00 */
[----:B------:R-:W-:Y:S02]  /*32500*/  @!P1 IMAD.MOV.U32 R30, RZ, RZ, R6 ;  /* 0x000000ffff1e9224 */ /* 0x000fe400078e0006 */
[----:B------:R-:W-:Y:S02]  /*32510*/  @!P1 IMAD.MOV.U32 R31, RZ, RZ, R7 ;  /* 0x000000ffff1f9224 */ /* 0x000fe400078e0007 */
[----:B------:R-:W-:Y:S02]  /*32520*/  @!P1 IMAD.MOV.U32 R28, RZ, RZ, R24 ;  /* 0x000000ffff1c9224 */ /* 0x000fe400078e0018 */
[----:B------:R-:W-:-:S02]  /*32530*/  @!P1 IMAD.MOV.U32 R29, RZ, RZ, R25 ;  /* 0x000000ffff1d9224 */ /* 0x000fc400078e0019 */
[----:B------:R-:W-:Y:S02]  /*32540*/  @!P1 IMAD.MOV.U32 R20, RZ, RZ, R26 ;  /* 0x000000ffff149224 */ /* 0x000fe400078e001a */
[----:B------:R-:W-:Y:S01]  /*32550*/  @!P1 IMAD.MOV.U32 R21, RZ, RZ, R27 ;  /* 0x000000ffff159224 */ /* 0x000fe200078e001b */
[----:B------:R-:W-:Y:S06]  /*32560*/  BRA `(.L_x_9536) ;  /* 0xfffffdb4005c7947 */ /* 0x000fec000383ffff */
.L_x_9201:
[----:B0-----:R0:W1:Y:S02]  /*32570*/  SYNCS.PHASECHK.TRANS64.TRYWAIT P1, [R17+URZ+0x22800], R0 ;  /* 0x02280000110075a7 */ /* 0x001064000802017f */
[----:B-1----:R-:W-:Y:S05]  /*32580*/  @!P1 NANOSLEEP.SYNCS 0x989680 ;  /* 0x009896800000995d */ /* 0x002fea0003900000 */
[----:B------:R-:W1:Y:S02]  /*32590*/  @!P1 SYNCS.PHASECHK.TRANS64 P1, [R17+URZ+0x22800], R0 ;  /* 0x02280000110095a7 */ /* 0x000e64000802007f */
[----:B-1----:R-:W-:Y:S05]  /*325a0*/  @!P1 BRA `(.L_x_9201) ;  /* 0xfffffffc00f09947 */ /* 0x002fea000383ffff */
[----:B------:R-:W-:Y:S05]  /*325b0*/  BRA `(.L_x_9537) ;  /* 0xfffffdb400bc7947 */ /* 0x000fea000383ffff */
.L_x_9207:
[----:B0-----:R0:W2:Y:S02]  /*325c0*/  SYNCS.PHASECHK.TRANS64.TRYWAIT P1, [R14+URZ+0x22830], R3 ;  /* 0x022830030e0075a7 */ /* 0x0010a4000802017f */
[----:B--2---:R-:W-:Y:S05]  /*325d0*/  @!P1 NANOSLEEP.SYNCS 0x989680 ;  /* 0x009896800000995d */ /* 0x004fea0003900000 */
[----:B------:R-:W2:Y:S02]  /*325e0*/  @!P1 SYNCS.PHASECHK.TRANS64 P1, [R14+URZ+0x22830], R3 ;  /* 0x022830030e0095a7 */ /* 0x000ea4000802007f */
[----:B--2---:R-:W-:Y:S05]  /*325f0*/  @!P1 BRA `(.L_x_9207) ;  /* 0xfffffffc00f09947 */ /* 0x004fea000383ffff */
[----:B------:R-:W-:Y:S05]  /*32600*/  BRA `(.L_x_9206) ;  /* 0xfffffdd400e07947 */ /* 0x000fea000383ffff */
.L_x_9226:
[----:B-1----:R1:W2:Y:S02]  /*32610*/  SYNCS.PHASECHK.TRANS64.TRYWAIT P2, [R15+URZ+0x22830], R14 ;  /* 0x0228300e0f0075a7 */ /* 0x0022a4000804017f */
[----:B--2---:R-:W-:Y:S05]  /*32620*/  @!P2 NANOSLEEP.SYNCS 0x989680 ;  /* 0x009896800000a95d */ /* 0x004fea0003900000 */
[----:B------:R-:W2:Y:S02]  /*32630*/  @!P2 SYNCS.PHASECHK.TRANS64 P2, [R15+URZ+0x22830], R14 ;  /* 0x0228300e0f00a5a7 */ /* 0x000ea4000804007f */
[----:B--2---:R-:W-:Y:S05]  /*32640*/  @!P2 BRA `(.L_x_9226) ;  /* 0xfffffffc00f0a947 */ /* 0x004fea000383ffff */
[----:B------:R-:W-:Y:S05]  /*32650*/  BRA `(.L_x_9225) ;  /* 0xfffffe2400987947 */ /* 0x000fea000383ffff */
.L_x_9230:
[----:B-1----:R1:W2:Y:S02]  /*32660*/  SYNCS.PHASECHK.TRANS64.TRYWAIT P1, [R15+URZ+0x22850], R14 ;  /* 0x0228500e0f0075a7 */ /* 0x0022a4000802017f */
[----:B--2---:R-:W-:Y:S05]  /*32670*/  @!P1 NANOSLEEP.SYNCS 0x989680 ;  /* 0x009896800000995d */ /* 0x004fea0003900000 */
[----:B------:R-:W2:Y:S02]  /*32680*/  @!P1 SYNCS.PHASECHK.TRANS64 P1, [R15+URZ+0x22850], R14 ;  /* 0x0228500e0f0095a7 */ /* 0x000ea4000802007f */
[----:B--2---:R-:W-:Y:S05]  /*32690*/  @!P1 BRA `(.L_x_9230) ;  /* 0xfffffffc00f09947 */ /* 0x004fea000383ffff */
[----:B------:R-:W-:Y:S05]  /*326a0*/  BRA `(.L_x_9227) ;  /* 0xfffffe3000b07947 */ /* 0x000fea000383ffff */
.L_x_9251:
[----:B-1----:R1:W2:Y:S02]  /*326b0*/  SYNCS.PHASECHK.TRANS64.TRYWAIT P2, [R14+URZ+0x22830], R15 ;  /* 0x0228300f0e0075a7 */ /* 0x0022a4000804017f */
[----:B--2---:R-:W-:Y:S05]  /*326c0*/  @!P2 NANOSLEEP.SYNCS 0x989680 ;  /* 0x009896800000a95d */ /* 0x004fea0003900000 */
[----:B------:R-:W2:Y:S02]  /*326d0*/  @!P2 SYNCS.PHASECHK.TRANS64 P2, [R14+URZ+0x22830], R15 ;  /* 0x0228300f0e00a5a7 */ /* 0x000ea4000804007f */
[----:B--2---:R-:W-:Y:S05]  /*326e0*/  @!P2 BRA `(.L_x_9251) ;  /* 0xfffffffc00f0a947 */ /* 0x004fea000383ffff */
[----:B------:R-:W-:Y:S05]  /*326f0*/  BRA `(.L_x_9250) ;  /* 0xfffffe7c00587947 */ /* 0x000fea000383ffff */
.L_x_9255:
[----:B-1----:R1:W2:Y:S02]  /*32700*/  SYNCS.PHASECHK.TRANS64.TRYWAIT P1, [R15+URZ+0x22850], R14 ;  /* 0x0228500e0f0075a7 */ /* 0x0022a4000802017f */
[----:B--2---:R-:W-:Y:S05]  /*32710*/  @!P1 NANOSLEEP.SYNCS 0x989680 ;  /* 0x009896800000995d */ /* 0x004fea0003900000 */
[----:B------:R-:W2:Y:S02]  /*32720*/  @!P1 SYNCS.PHASECHK.TRANS64 P1, [R15+URZ+0x22850], R14 ;  /* 0x0228500e0f0095a7 */ /* 0x000ea4000802007f */
[----:B--2---:R-:W-:Y:S05]  /*32730*/  @!P1 BRA `(.L_x_9255) ;  /* 0xfffffffc00f09947 */ /* 0x004fea000383ffff */
[----:B------:R-:W-:Y:S05]  /*32740*/  BRA `(.L_x_9252) ;  /* 0xfffffe88007c7947 */ /* 0x000fea000383ffff */
.L_x_9264:
[----:B-1----:R1:W2:Y:S02]  /*32750*/  SYNCS.PHASECHK.TRANS64.TRYWAIT P2, [R14+URZ+0x22830], R15 ;  /* 0x0228300f0e0075a7 */ /* 0x0022a4000804017f */
[----:B--2---:R-:W-:Y:S05]  /*32760*/  @!P2 NANOSLEEP.SYNCS 0x989680 ;  /* 0x009896800000a95d */ /* 0x004fea0003900000 */
[----:B------:R-:W2:Y:S02]  /*32770*/  @!P2 SYNCS.PHASECHK.TRANS64 P2, [R14+URZ+0x22830], R15 ;  /* 0x0228300f0e00a5a7 */ /* 0x000ea4000804007f */
[----:B--2---:R-:W-:Y:S05]  /*32780*/  @!P2 BRA `(.L_x_9264) ;  /* 0xfffffffc00f0a947 */ /* 0x004fea000383ffff */
[----:B------:R-:W-:Y:S05]  /*32790*/  BRA `(.L_x_9263) ;  /* 0xfffffeb400347947 */ /* 0x000fea000383ffff */
.L_x_9268:
[----:B-1----:R1:W2:Y:S02]  /*327a0*/  SYNCS.PHASECHK.TRANS64.TRYWAIT P1, [R15+URZ+0x22850], R14 ;  /* 0x0228500e0f0075a7 */ /* 0x0022a4000802017f */
[----:B--2---:R-:W-:Y:S05]  /*327b0*/  @!P1 NANOSLEEP.SYNCS 0x989680 ;  /* 0x009896800000995d */ /* 0x004fea0003900000 */
[----:B------:R-:W2:Y:S02]  /*327c0*/  @!P1 SYNCS.PHASECHK.TRANS64 P1, [R15+URZ+0x22850], R14 ;  /* 0x0228500e0f0095a7 */ /* 0x000ea4000802007f */
[----:B--2---:R-:W-:Y:S05]  /*327d0*/  @!P1 BRA `(.L_x_9268) ;  /* 0xfffffffc00f09947 */ /* 0x004fea000383ffff */
[----:B------:R-:W-:Y:S05]  /*327e0*/  BRA `(.L_x_9265) ;  /* 0xfffffec000587947 */ /* 0x000fea000383ffff */
.L_x_9283:
[----:B-1----:R1:W2:Y:S02]  /*327f0*/  SYNCS.PHASECHK.TRANS64.TRYWAIT P1, [R11+URZ+0x22850], R0 ;  /* 0x022850000b0075a7 */ /* 0x0022a4000802017f */
[----:B--2---:R-:W-:Y:S05]  /*32800*/  @!P1 NANOSLEEP.SYNCS 0x989680 ;  /* 0x009896800000995d */ /* 0x004fea0003900000 */
[----:B------:R-:W2:Y:S02]  /*32810*/  @!P1 SYNCS.PHASECHK.TRANS64 P1, [R11+URZ+0x22850], R0 ;  /* 0x022850000b0095a7 */ /* 0x000ea4000802007f */
[----:B--2---:R-:W-:Y:S05]  /*32820*/  @!P1 BRA `(.L_x_9283) ;  /* 0xfffffffc00f09947 */ /* 0x004fea000383ffff */
[----:B------:R-:W-:Y:S05]  /*32830*/  BRA `(.L_x_9282) ;  /* 0xffffff0800287947 */ /* 0x000fea000383ffff */
.L_x_9287:
[----:B------:R-:W-:Y:S01]  /*32840*/  SEL R136, R21, R100, P0 ;  /* 0x0000006415887207 */ /* 0x000fe20000000000 */
[----:B------:R-:W-:Y:S01]  /*32850*/  IMAD.MOV.U32 R11, RZ, RZ, 0x1c1f ;  /* 0x00001c1fff0b7424 */ /* 0x000fe200078e00ff */
[----:B------:R-:W-:Y:S01]  /*32860*/  SEL R82, R100, R21, P0 ;  /* 0x0000001564527207 */ /* 0x000fe20000000000 */
[----:B------:R-:W-:Y:S01]  /*32870*/  IMAD.MOV.U32 R15, RZ, RZ, -0x1 ;  /* 0xffffffffff0f7424 */ /* 0x000fe200078e00ff */
[----:B------:R-:W-:Y:S02]  /*32880*/  SEL R100, R48, R103, P0 ;  /* 0x0000006730647207 */ /* 0x000fe40000000000 */
[----:B------:R-:W-:Y:S02]  /*32890*/  SEL R36, R103, R48, P0 ;  /* 0x0000003067247207 */ /* 0x000fe40000000000 */
[----:B------:R-:W-:Y:S02]  /*328a0*/  SEL R122, R66, R33, P0 ;  /* 0x00000021427a7207 */ /* 0x000fe40000000000 */
[----:B------:R-:W-:-:S02]  /*328b0*/  SEL R48, R33, R66, P0 ;  /* 0x0000004221307207 */ /* 0x000fc40000000000 */
[----:B------:R-:W-:Y:S02]  /*328c0*/  SEL R66, R12, R59, P0 ;  /* 0x0000003b0c427207 */ /* 0x000fe40000000000 */
[----:B------:R-:W-:Y:S01]  /*328d0*/  SEL R34, R59, R12, P0 ;  /* 0x0000000c3b227207 */ /* 0x000fe20000000000 */
[----:B------:R-:W-:Y:S01]  /*328e0*/  IMAD.MOV.U32 R12, RZ, RZ, R7 ;  /* 0x000000ffff0c7224 */ /* 0x000fe200078e0007 */
[----:B------:R-:W-:Y:S02]  /*328f0*/  LOP3.LUT R5, R7, 0x2, RZ, 0x3c, !PT ;  /* 0x0000000207057812 */ /* 0x000fe400078e3cff */
[----:B------:R-:W-:-:S07]  /*32900*/  SEL R138, R107, R92, P0 ;  /* 0x0000005c6b8a7207 */ /* 0x000fce0000000000 */
[----:B--23--:R-:W-:Y:S05]  /*32910*/  WARPSYNC.COLLECTIVE R15, `(.L_x_9538) ;  /* 0x000000000f087348 */ /* 0x00cfea0003c00000 */
[----:B------:R0:W1:Y:S02]  /*32920*/  SHFL.IDX P6, R14, R13, R12, R11 ;  /* 0x0000000c0d0e7389 */ /* 0x00006400000c000b */
[----:B0123--:R-:W-:Y:S01]  /*32930*/  ENDCOLLECTIVE ;  /* 0x000000000000791b */ /* 0x00ffe20003800000 */
.L_x_9538:
        /* <DEDUP_REMOVED lines=18> */
.L_x_9539:
        /* <DEDUP_REMOVED lines=19> */
.L_x_9540:
        /* <DEDUP_REMOVED lines=18> */
.L_x_9541:
        /* <DEDUP_REMOVED lines=19> */
.L_x_9542:
[----:B------:R-:W-:Y:S01]  /*32de0*/  SEL R21, R2, R21, P0 ;  /* 0x0000001502157207 */ /* 0x000fe20000000000 */
[----:B------:R-:W-:Y:S02]  /*32df0*/  IMAD.MOV.U32 R13, RZ, RZ, R136 ;  /* 0x000000ffff0d7224 */ /* 0x000fe400078e0088 */
[----:B------:R-:W-:-:S07]  /*32e00*/  IMAD.MOV.U32 R29, RZ, RZ, R14 ;  /* 0x000000ffff1d7224 */ /* 0x000fce00078e000e */
[----:B------:R-:W-:Y:S05]  /*32e10*/  WARPSYNC.COLLECTIVE R15, `(.L_x_9543) ;  /* 0x000000000f087348 */ /* 0x000fea0003c00000 */
[----:B------:R0:W1:Y:S02]  /*32e20*/  SHFL.IDX P6, R14, R13, R12, R11 ;  /* 0x0000000c0d0e7389 */ /* 0x00006400000c000b */
[----:B01----:R-:W-:Y:S01]  /*32e30*/  ENDCOLLECTIVE ;  /* 0x000000000000791b */ /* 0x003fe20003800000 */
.L_x_9543:
[----:B------:R-:W-:Y:S02]  /*32e40*/  IMAD.MOV.U32 R13, RZ, RZ, R92 ;  /* 0x000000ffff0d7224 */ /* 0x000fe400078e005c */
[----:B------:R-:W-:Y:S02]  /*32e50*/  IMAD.MOV.U32 R12, RZ, RZ, R5 ;  /* 0x000000ffff0c7224 */ /* 0x000fe400078e0005 */
[----:B------:R-:W-:-:S07]  /*32e60*/  IMAD.MOV.U32 R31, RZ, RZ, R14 ;  /* 0x000000ffff1f7224 */ /* 0x000fce00078e000e */
[----:B------:R-:W-:Y:S05]  /*32e70*/  WARPSYNC.COLLECTIVE R15, `(.L_x_9544) ;  /* 0x000000000f087348 */ /* 0x000fea0003c00000 */
[----:B------:R0:W1:Y:S02]  /*32e80*/  SHFL.IDX P6, R14, R13, R12, R11 ;  /* 0x0000000c0d0e7389 */ /* 0x00006400000c000b */
[----:B01----:R-:W-:Y:S01]  /*32e90*/  ENDCOLLECTIVE ;  /* 0x000000000000791b */ /* 0x003fe20003800000 */
.L_x_9544:
[----:B------:R-:W-:Y:S02]  /*32ea0*/  IMAD.MOV.U32 R13, RZ, RZ, R82 ;  /* 0x000000ffff0d7224 */ /* 0x000fe400078e0052 */
[----:B------:R-:W-:-:S07]  /*32eb0*/  IMAD.MOV.U32 R92, RZ, RZ, R14 ;  /* 0x000000ffff5c7224 */ /* 0x000fce00078e000e */
[----:B------:R-:W-:Y:S05]  /*32ec0*/  WARPSYNC.COLLECTIVE R15, `(.L_x_9545) ;  /* 0x000000000f087348 */ /* 0x000fea0003c00000 */
[----:B------:R0:W1:Y:S02]  /*32ed0*/  SHFL.IDX P6, R14, R13, R12, R11 ;  /* 0x0000000c0d0e7389 */ /* 0x00006400000c000b */
[----:B01----:R-:W-:Y:S01]  /*32ee0*/  ENDCOLLECTIVE ;  /* 0x000000000000791b */ /* 0x003fe20003800000 */
.L_x_9545:
        /* <DEDUP_REMOVED lines=8> */
.L_x_9546:
[----:B------:R-:W-:Y:S01]  /*32f70*/  IMAD.MOV.U32 R13, RZ, RZ, R120 ;  /* 0x000000ffff0d7224 */ /* 0x000fe200078e0078 */
[----:B------:R-:W-:Y:S02]  /*32f80*/  SEL R120, R31, R82, P0 ;  /* 0x000000521f787207 */ /* 0x000fe40000000000 */
[----:B------:R-:W-:Y:S01]  /*32f90*/  SEL R82, R82, R31, P0 ;  /* 0x0000001f52527207 */ /* 0x000fe20000000000 */
[----:B------:R-:W-:-:S07]  /*32fa0*/  IMAD.MOV.U32 R37, RZ, RZ, R14 ;  /* 0x000000ffff257224 */ /* 0x000fce00078e000e */
[----:B------:R-:W-:Y:S05]  /*32fb0*/  WARPSYNC.COLLECTIVE R15, `(.L_x_9547) ;  /* 0x000000000f087348 */ /* 0x000fea0003c00000 */
[----:B------:R0:W1:Y:S02]  /*32fc0*/  SHFL.IDX P6, R14, R13, R12, R11 ;  /* 0x0000000c0d0e7389 */ /* 0x00006400000c000b */
[----:B01----:R-:W-:Y:S01]  /*32fd0*/  ENDCOLLECTIVE ;  /* 0x000000000000791b */ /* 0x003fe20003800000 */
.L_x_9547:
[----:B------:R-:W-:Y:S02]  /*32fe0*/  IMAD.MOV.U32 R13, RZ, RZ, R94 ;  /* 0x000000ffff0d7224 */ /* 0x000fe400078e005e */
[----:B------:R-:W-:Y:S02]  /*32ff0*/  IMAD.MOV.U32 R12, RZ, RZ, R5 ;  /* 0x000000ffff0c7224 */ /* 0x000fe400078e0005 */
[----:B------:R-:W-:-:S07]  /*33000*/  IMAD.MOV.U32 R33, RZ, RZ, R14 ;  /* 0x000000ffff217224 */ /* 0x000fce00078e000e */
[----:B------:R-:W-:Y:S05]  /*33010*/  WARPSYNC.COLLECTIVE R15, `(.L_x_9548) ;  /* 0x000000000f087348 */ /* 0x000fea0003c00000 */
[----:B------:R0:W1:Y:S02]  /*33020*/  SHFL.IDX P6, R14, R13, R12, R11 ;  /* 0x0000000c0d0e7389 */ /* 0x00006400000c000b */
[----:B01----:R-:W-:Y:S01]  /*33030*/  ENDCOLLECTIVE ;  /* 0x000000000000791b */ /* 0x003fe20003800000 */
.L_x_9548:
[----:B------:R-:W-:Y:S02]  /*33040*/  IMAD.MOV.U32 R13, RZ, RZ, R96 ;  /* 0x000000ffff0d7224 */ /* 0x000fe400078e0060 */
[----:B------:R-:W-:-:S07]  /*33050*/  IMAD.MOV.U32 R94, RZ, RZ, R14 ;  /* 0x000000ffff5e7224 */ /* 0x000fce00078e000e */
[----:B------:R-:W-:Y:S05]  /*33060*/  WARPSYNC.COLLECTIVE R15, `(.L_x_9549) ;  /* 0x000000000f087348 */ /* 0x000fea0003c00000 */
[----:B------:R0:W1:Y:S02]  /*33070*/  SHFL.IDX P6, R14, R13, R12, R11 ;  /* 0x0000000c0d0e7389 */ /* 0x00006400000c000b */
[----:B01----:R-:W-:Y:S01]  /*33080*/  ENDCOLLECTIVE ;  /* 0x000000000000791b */ /* 0x003fe20003800000 */
.L_x_9549:
[----:B------:R-:W-:Y:S02]  /*33090*/  SEL R93, R37, R94, P0 ;  /* 0x0000005e255d7207 */ /* 0x000fe40000000000 */
[----:B------:R-:W-:Y:S01]  /*330a0*/  SEL R37, R94, R37, P0 ;  /* 0x000000255e257207 */ /* 0x000fe20000000000 */
        /* <DEDUP_REMOVED lines=8> */
.L_x_9550:
[----:B------:R-:W-:Y:S01]  /*33130*/  SEL R0, R33, R96, P0 ;  /* 0x0000006021007207 */ /* 0x000fe20000000000 */
[----:B------:R-:W-:Y:S02]  /*33140*/  IMAD.MOV.U32 R13, RZ, RZ, R100 ;  /* 0x000000ffff0d7224 */ /* 0x000fe400078e0064 */
[----:B------:R-:W-:-:S07]  /*33150*/  IMAD.MOV.U32 R41, RZ, RZ, R14 ;  /* 0x000000ffff297224 */ /* 0x000fce00078e000e */
[----:B------:R-:W-:Y:S05]  /*33160*/  WARPSYNC.COLLECTIVE R15, `(.L_x_9551) ;  /* 0x000000000f087348 */ /* 0x000fea0003c00000 */
[----:B------:R0:W1:Y:S02]  /*33170*/  SHFL.IDX P6, R14, R13, R12, R11 ;  /* 0x0000000c0d0e7389 */ /* 0x00006400000c000b */
[----:B01----:R-:W-:Y:S01]  /*33180*/  ENDCOLLECTIVE ;  /* 0x000000000000791b */ /* 0x003fe20003800000 */
.L_x_9551:
[----:B------:R-:W-:Y:S02]  /*33190*/  IMAD.MOV.U32 R13, RZ, RZ, R98 ;  /* 0x000000ffff0d7224 */ /* 0x000fe400078e0062 */
[----:B------:R-:W-:Y:S02]  /*331a0*/  IMAD.MOV.U32 R12, RZ, RZ, R5 ;  /* 0x000000ffff0c7224 */ /* 0x000fe400078e0005 */
[----:B------:R-:W-:-:S07]  /*331b0*/  IMAD.MOV.U32 R35, RZ, RZ, R14 ;  /* 0x000000ffff237224 */ /* 0x000fce00078e000e */
[----:B------:R-:W-:Y:S05]  /*331c0*/  WARPSYNC.COLLECTIVE R15, `(.L_x_9552) ;  /* 0x000000000f087348 */ /* 0x000fea0003c00000 */
[----:B------:R0:W1:Y:S02]  /*331d0*/  SHFL.IDX P6, R14, R13, R12, R11 ;  /* 0x0000000c0d0e7389 */ /* 0x00006400000c000b */
[----:B01----:R-:W-:Y:S01]  /*331e0*/  ENDCOLLECTIVE ;  /* 0x000000000000791b */ /* 0x003fe20003800000 */
.L_x_9552:
[----:B------:R-:W-:Y:S01]  /*331f0*/  IMAD.MOV.U32 R13, RZ, RZ, R36 ;  /* 0x000000ffff0d7224 */ /* 0x000fe200078e0024 */
[----:B------:R-:W-:Y:S01]  /*33200*/  SEL R36, R96, R33, P0 ;  /* 0x0000002160247207 */ /* 0x000fe20000000000 */
[----:B------:R-:W-:-:S07]  /*33210*/  IMAD.MOV.U32 R98, RZ, RZ, R14 ;  /* 0x000000ffff627224 */ /* 0x000fce00078e000e */
[----:B------:R-:W-:Y:S05]  /*33220*/  WARPSYNC.COLLECTIVE R15, `(.L_x_9553) ;  /* 0x000000000f087348 */ /* 0x000fea0003c00000 */
[----:B------:R0:W1:Y:S02]  /*33230*/  SHFL.IDX P6, R14, R13, R12, R11 ;  /* 0x0000000c0d0e7389 */ /* 0x00006400000c000b */
[----:B01----:R-:W-:Y:S01]  /*33240*/  ENDCOLLECTIVE ;  /* 0x000000000000791b */ /* 0x003fe20003800000 */
.L_x_9553:
        /* <DEDUP_REMOVED lines=8> */
.L_x_9554:
[----:B------:R-:W-:Y:S01]  /*332d0*/  SEL R2, R100, R35, P0 ;  /* 0x0000002364027207 */ /* 0x000fe20000000000 */
[----:B------:R-:W-:Y:S02]  /*332e0*/  IMAD.MOV.U32 R13, RZ, RZ, R102 ;  /* 0x000000ffff0d7224 */ /* 0x000fe400078e0066 */
[----:B------:R-:W-:-:S07]  /*332f0*/  IMAD.MOV.U32 R45, RZ, RZ, R14 ;  /* 0x000000ffff2d7224 */ /* 0x000fce00078e000e */
[----:B------:R-:W-:Y:S05]  /*33300*/  WARPSYNC.COLLECTIVE R15, `(.L_x_9555) ;  /* 0x000000000f087348 */ /* 0x000fea0003c00000 */
[----:B------:R0:W1:Y:S02]  /*33310*/  SHFL.IDX P6, R14, R13, R12, R11 ;  /* 0x0000000c0d0e7389 */ /* 0x00006400000c000b */
[----:B01----:R-:W-:Y:S01]  /*33320*/  ENDCOLLECTIVE ;  /* 0x000000000000791b */ /* 0x003fe20003800000 */
.L_x_9555:
[----:B------:R-:W-:Y:S02]  /*33330*/  IMAD.MOV.U32 R13, RZ, RZ, R84 ;  /* 0x000000ffff0d7224 */ /* 0x000fe400078e0054 */
[----:B------:R-:W-:Y:S02]  /*33340*/  IMAD.MOV.U32 R12, RZ, RZ, R5 ;  /* 0x000000ffff0c7224 */ /* 0x000fe400078e0005 */
[----:B------:R-:W-:-:S07]  /*33350*/  IMAD.MOV.U32 R47, RZ, RZ, R14 ;  /* 0x000000ffff2f7224 */ /* 0x000fce00078e000e */
[----:B------:R-:W-:Y:S05]  /*33360*/  WARPSYNC.COLLECTIVE R15, `(.L_x_9556) ;  /* 0x000000000f087348 */ /* 0x000fea0003c00000 */
[----:B------:R0:W1:Y:S02]  /*33370*/  SHFL.IDX P6, R14, R13, R12, R11 ;  /* 0x0000000c0d0e7389 */ /* 0x00006400000c000b */
[----:B01----:R-:W-:Y:S01]  /*33380*/  ENDCOLLECTIVE ;  /* 0x000000000000791b */ /* 0x003fe20003800000 */
.L_x_9556:
[----:B------:R-:W-:Y:S01]  /*33390*/  IMAD.MOV.U32 R13, RZ, RZ, R38 ;  /* 0x000000ffff0d7224 */ /* 0x000fe200078e0026 */
[----:B------:R-:W-:Y:S01]  /*333a0*/  SEL R38, R35, R100, P0 ;  /* 0x0000006423267207 */ /* 0x000fe20000000000 */
[----:B------:R-:W-:-:S07]  /*333b0*/  IMAD.MOV.U32 R84, RZ, RZ, R14 ;  /* 0x000000ffff547224 */ /* 0x000fce00078e000e */
[----:B------:R-:W-:Y:S05]  /*333c0*/  WARPSYNC.COLLECTIVE R15, `(.L_x_9557) ;  /* 0x000000000f087348 */ /* 0x000fea0003c00000 */
[----:B------:R0:W1:Y:S02]  /*333d0*/  SHFL.IDX P6, R14, R13, R12, R11 ;  /* 0x0000000c0d0e7389 */ /* 0x00006400000c000b */
[----:B01----:R-:W-:Y:S01]  /*333e0*/  ENDCOLLECTIVE ;  /* 0x000000000000791b */ /* 0x003fe20003800000 */
.L_x_9557:
        /* <DEDUP_REMOVED lines=8> */
.L_x_9558:
[----:B------:R-:W-:Y:S02]  /*33470*/  IMAD.MOV.U32 R13, RZ, RZ, R104 ;  /* 0x000000ffff0d7224 */ /* 0x000fe400078e0068 */
[----:B------:R-:W-:-:S07]  /*33480*/  IMAD.MOV.U32 R49, RZ, RZ, R14 ;  /* 0x000000ffff317224 */ /* 0x000fce00078e000e */
[----:B------:R-:W-:Y:S05]  /*33490*/  WARPSYNC.COLLECTIVE R15, `(.L_x_9559) ;  /* 0x000000000f087348 */ /* 0x000fea0003c00000 */
[----:B------:R0:W1:Y:S02]  /*334a0*/  SHFL.IDX P6, R14, R13, R12, R11 ;  /* 0x0000000c0d0e7389 */ /* 0x00006400000c000b */
[----:B01----:R-:W-:Y:S01]  /*334b0*/  ENDCOLLECTIVE ;  /* 0x000000000000791b */ /* 0x003fe20003800000 */
.L_x_9559:
[----:B------:R-:W-:Y:S02]  /*334c0*/  IMAD.MOV.U32 R13, RZ, RZ, R46 ;  /* 0x000000ffff0d7224 */ /* 0x000fe400078e002e */
[----:B------:R-:W-:Y:S02]  /*334d0*/  IMAD.MOV.U32 R12, RZ, RZ, R5 ;  /* 0x000000ffff0c7224 */ /* 0x000fe400078e0005 */
[----:B------:R-:W-:-:S07]  /*334e0*/  IMAD.MOV.U32 R51, RZ, RZ, R14 ;  /* 0x000000ffff337224 */ /* 0x000fce00078e000e */
[----:B------:R-:W-:Y:S05]  /*334f0*/  WARPSYNC.COLLECTIVE R15, `(.L_x_9560) ;  /* 0x000000000f087348 */ /* 0x000fea0003c00000 */
[----:B------:R0:W1:Y:S02]  /*33500*/  SHFL.IDX P6, R14, R13, R12, R11 ;  /* 0x0000000c0d0e7389 */ /* 0x00006400000c000b */
[----:B01----:R-:W-:Y:S01]  /*33510*/  ENDCOLLECTIVE ;  /* 0x000000000000791b */ /* 0x003fe20003800000 */
.L_x_9560:
[----:B------:R-:W-:Y:S02]  /*33520*/  IMAD.MOV.U32 R13, RZ, RZ, R40 ;  /* 0x000000ffff0d7224 */ /* 0x000fe400078e0028 */
[----:B------:R-:W-:-:S07]  /*33530*/  IMAD.MOV.U32 R104, RZ, RZ, R14 ;  /* 0x000000ffff687224 */ /* 0x000fce00078e000e */
[----:B------:R-:W-:Y:S05]  /*33540*/  WARPSYNC.COLLECTIVE R15, `(.L_x_9561) ;  /* 0x000000000f087348 */ /* 0x000fea0003c00000 */
[----:B------:R0:W1:Y:S02]  /*33550*/  SHFL.IDX P6, R14, R13, R12, R11 ;  /* 0x0000000c0d0e7389 */ /* 0x00006400000c000b */
[----:B01----:R-:W-:Y:S01]  /*33560*/  ENDCOLLECTIVE ;  /* 0x000000000000791b */ /* 0x003fe20003800000 */
.L_x_9561:
[----:B------:R-:W-:Y:S02]  /*33570*/  IMAD.MOV.U32 R13, RZ, RZ, R130 ;  /* 0x000000ffff0d7224 */ /* 0x000fe400078e0082 */
[----:B------:R-:W-:Y:S02]  /*33580*/  IMAD.MOV.U32 R12, RZ, RZ, R7 ;  /* 0x000000ffff0c7224 */ /* 0x000fe400078e0007 */
[----:B------:R-:W-:-:S07]  /*33590*/  IMAD.MOV.U32 R106, RZ, RZ, R14 ;  /* 0x000000ffff6a7224 */ /* 0x000fce00078e000e */
[----:B------:R-:W-:Y:S05]  /*335a0*/  WARPSYNC.COLLECTIVE R15, `(.L_x_9562) ;  /* 0x000000000f087348 */ /* 0x000fea0003c00000 */
[----:B------:R0:W1:Y:S02]  /*335b0*/  SHFL.IDX P6, R14, R13, R12, R11 ;  /* 0x0000000c0d0e7389 */ /* 0x00006400000c000b */
[----:B01----:R-:W-:Y:S01]  /*335c0*/  ENDCOLLECTIVE ;  /* 0x000000000000791b */ /* 0x003fe20003800000 */
.L_x_9562:
[----:B------:R-:W-:Y:S02]  /*335d0*/  SEL R40, R51, R106, P0 ;  /* 0x0000006a33287207 */ /* 0x000fe40000000000 */
[----:B------:R-:W-:Y:S01]  /*335e0*/  SEL R46, R106, R51, P0 ;  /* 0x000000336a2e7207 */ /* 0x000fe20000000000 */
[----:B------:R-:W-:Y:S02]  /*335f0*/  IMAD.MOV.U32 R13, RZ, RZ, R108 ;  /* 0x000000ffff0d7224 */ /* 0x000fe400078e006c */
[----:B------:R-:W-:-:S07]  /*33600*/  IMAD.MOV.U32 R53, RZ, RZ, R14 ;  /* 0x000000ffff357224 */ /* 0x000fce00078e000e */
[----:B------:R-:W-:Y:S05]  /*33610*/  WARPSYNC.COLLECTIVE R15, `(.L_x_9563) ;  /* 0x000000000f087348 */ /* 0x000fea0003c00000 */
[----:B------:R0:W1:Y:S02]  /*33620*/  SHFL.IDX P6, R14, R13, R12, R11 ;  /* 0x0000000c0d0e7389 */ /* 0x00006400000c000b */
[----:B01----:R-:W-:Y:S01]  /*33630*/  ENDCOLLECTIVE ;  /* 0x000000000000791b */ /* 0x003fe20003800000 */
.L_x_9563:
[----:B------:R-:W-:Y:S02]  /*33640*/  IMAD.MOV.U32 R13, RZ, RZ, R86 ;  /* 0x000000ffff0d7224 */ /* 0x000fe400078e0056 */
[----:B------:R-:W-:Y:S02]  /*33650*/  IMAD.MOV.U32 R12, RZ, RZ, R5 ;  /* 0x000000ffff0c7224 */ /* 0x000fe400078e0005 */
[----:B------:R-:W-:-:S07]  /*33660*/  IMAD.MOV.U32 R55, RZ, RZ, R14 ;  /* 0x000000ffff377224 */ /* 0x000fce00078e000e */
[----:B------:R-:W-:Y:S05]  /*33670*/  WARPSYNC.COLLECTIVE R15, `(.L_x_9564) ;  /* 0x000000000f087348 */ /* 0x000fea0003c00000 */
[----:B------:R0:W1:Y:S02]  /*33680*/  SHFL.IDX P6, R14, R13, R12, R11 ;  /* 0x0000000c0d0e7389 */ /* 0x00006400000c000b */
[----:B01----:R-:W-:Y:S01]  /*33690*/  ENDCOLLECTIVE ;  /* 0x000000000000791b */ /* 0x003fe20003800000 */
.L_x_9564:
[----:B------:R-:W-:Y:S01]  /*336a0*/  IMAD.MOV.U32 R13, RZ, RZ, R44 ;  /* 0x000000ffff0d7224 */ /* 0x000fe200078e002c */
[----:B------:R-:W-:Y:S01]  /*336b0*/  SEL R44, R102, R47, P0 ;  /* 0x0000002f662c7207 */ /* 0x000fe20000000000 */
[----:B------:R-:W-:-:S07]  /*336c0*/  IMAD.MOV.U32 R86, RZ, RZ, R14 ;  /* 0x000000ffff567224 */ /* 0x000fce00078e000e */
[----:B------:R-:W-:Y:S05]  /*336d0*/  WARPSYNC.COLLECTIVE R15, `(.L_x_9565) ;  /* 0x000000000f087348 */ /* 0x000fea0003c00000 */
[----:B------:R0:W1:Y:S02]  /*336e0*/  SHFL.IDX P6, R14, R13, R12, R11 ;  /* 0x0000000c0d0e7389 */ /* 0x00006400000c000b */
[----:B01----:R-:W-:Y:S01]  /*336f0*/  ENDCOLLECTIVE ;  /* 0x000000000000791b */ /* 0x003fe20003800000 */
.L_x_9565:
        /* <DEDUP_REMOVED lines=8> */
.L_x_9566:
[----:B------:R-:W-:Y:S02]  /*33780*/  IMAD.MOV.U32 R13, RZ, RZ, R126 ;  /* 0x000000ffff0d7224 */ /* 0x000fe400078e007e */
[----:B------:R-:W-:-:S07]  /*33790*/  IMAD.MOV.U32 R57, RZ, RZ, R14 ;  /* 0x000000ffff397224 */ /* 0x000fce00078e000e */
[----:B------:R-:W-:Y:S05]  /*337a0*/  WARPSYNC.COLLECTIVE R15, `(.L_x_9567) ;  /* 0x000000000f087348 */ /* 0x000fea0003c00000 */
[----:B------:R0:W1:Y:S02]  /*337b0*/  SHFL.IDX P6, R14, R13, R12, R11 ;  /* 0x0000000c0d0e7389 */ /* 0x00006400000c000b */
[----:B01----:R-:W-:Y:S01]  /*337c0*/  ENDCOLLECTIVE ;  /* 0x000000000000791b */ /* 0x003fe20003800000 */
.L_x_9567:
[----:B------:R-:W-:Y:S02]  /*337d0*/  IMAD.MOV.U32 R13, RZ, RZ, R110 ;  /* 0x000000ffff0d7224 */ /* 0x000fe400078e006e */
[----:B------:R-:W-:Y:S02]  /*337e0*/  IMAD.MOV.U32 R12, RZ, RZ, R5 ;  /* 0x000000ffff0c7224 */ /* 0x000fe400078e0005 */
[----:B------:R-:W-:-:S07]  /*337f0*/  IMAD.MOV.U32 R59, RZ, RZ, R14 ;  /* 0x000000ffff3b7224 */ /* 0x000fce00078e000e */
[----:B------:R-:W-:Y:S05]  /*33800*/  WARPSYNC.COLLECTIVE R15, `(.L_x_9568) ;  /* 0x000000000f087348 */ /* 0x000fea0003c00000 */
[----:B------:R0:W1:Y:S02]  /*33810*/  SHFL.IDX P6, R14, R13, R12, R11 ;  /* 0x0000000c0d0e7389 */ /* 0x00006400000c000b */
[----:B01----:R-:W-:Y:S01]  /*33820*/  ENDCOLLECTIVE ;  /* 0x000000000000791b */ /* 0x003fe20003800000 */
.L_x_9568:
[----:B------:R-:W-:Y:S02]  /*33830*/  IMAD.MOV.U32 R13, RZ, RZ, R80 ;  /* 0x000000ffff0d7224 */ /* 0x000fe400078e0050 */
[----:B------:R-:W-:-:S07]  /*33840*/  IMAD.MOV.U32 R110, RZ, RZ, R14 ;  /* 0x000000ffff6e7224 */ /* 0x000fce00078e000e */
[----:B------:R-:W-:Y:S05]  /*33850*/  WARPSYNC.COLLECTIVE R15, `(.L_x_9569) ;  /* 0x000000000f087348 */ /* 0x000fea0003c00000 */
[----:B------:R0:W1:Y:S02]  /*33860*/  SHFL.IDX P6, R14, R13, R12, R11 ;  /* 0x0000000c0d0e7389 */ /* 0x00006400000c000b */
[----:B01----:R-:W-:Y:S01]  /*33870*/  ENDCOLLECTIVE ;  /* 0x000000000000791b */ /* 0x003fe20003800000 */
.L_x_9569:
        /* <DEDUP_REMOVED lines=8> */
.L_x_9570:
[----:B------:R-:W-:Y:S02]  /*33900*/  SEL R84, R59, R80, P0 ;  /* 0x000000503b547207 */ /* 0x000fe40000000000 */
[----:B------:R-:W-:Y:S01]  /*33910*/  SEL R80, R80, R59, P0 ;  /* 0x0000003b50507207 */ /* 0x000fe20000000000 */
[----:B------:R-:W-:Y:S02]  /*33920*/  IMAD.MOV.U32 R13, RZ, RZ, R114 ;  /* 0x000000ffff0d7224 */ /* 0x000fe400078e0072 */
[----:B------:R-:W-:-:S07]  /*33930*/  IMAD.MOV.U32 R61, RZ, RZ, R14 ;  /* 0x000000ffff3d7224 */ /* 0x000fce00078e000e */
[----:B------:R-:W-:Y:S05]  /*33940*/  WARPSYNC.COLLECTIVE R15, `(.L_x_9571) ;  /* 0x000000000f087348 */ /* 0x000fea0003c00000 */
[----:B------:R0:W1:Y:S02]  /*33950*/  SHFL.IDX P6, R14, R13, R12, R11 ;  /* 0x0000000c0d0e7389 */ /* 0x00006400000c000b */
[----:B01----:R-:W-:Y:S01]  /*33960*/  ENDCOLLECTIVE ;  /* 0x000000000000791b */ /* 0x003fe20003800000 */
.L_x_9571:
[----:B------:R-:W-:Y:S02]  /*33970*/  IMAD.MOV.U32 R13, RZ, RZ, R112 ;  /* 0x000000ffff0d7224 */ /* 0x000fe400078e0070 */
[----:B------:R-:W-:Y:S02]  /*33980*/  IMAD.MOV.U32 R12, RZ, RZ, R5 ;  /* 0x000000ffff0c7224 */ /* 0x000fe400078e0005 */
[----:B------:R-:W-:-:S07]  /*33990*/  IMAD.MOV.U32 R65, RZ, RZ, R14 ;  /* 0x000000ffff417224 */ /* 0x000fce00078e000e */
[----:B------:R-:W-:Y:S05]  /*339a0*/  WARPSYNC.COLLECTIVE R15, `(.L_x_9572) ;  /* 0x000000000f087348 */ /* 0x000fea0003c00000 */
[----:B------:R0:W1:Y:S02]  /*339b0*/  SHFL.IDX P6, R14, R13, R12, R11 ;  /* 0x0000000c0d0e7389 */ /* 0x00006400000c000b */
[----:B01----:R-:W-:Y:S01]  /*339c0*/  ENDCOLLECTIVE ;  /* 0x000000000000791b */ /* 0x003fe20003800000 */
.L_x_9572:
[----:B------:R-:W-:Y:S01]  /*339d0*/  IMAD.MOV.U32 R13, RZ, RZ, R42 ;  /* 0x000000ffff0d7224 */ /* 0x000fe200078e002a */
[----:B------:R-:W-:Y:S02]  /*339e0*/  SEL R42, R47, R102, P0 ;  /* 0x000000662f2a7207 */ /* 0x000fe40000000000 */
[----:B------:R-:W-:Y:S02]  /*339f0*/  SEL R47, R49, R104, P0 ;  /* 0x00000068312f7207 */ /* 0x000fe40000000000 */
[----:B------:R-:W-:Y:S01]  /*33a00*/  SEL R49, R104, R49, P0 ;  /* 0x0000003168317207 */ /* 0x000fe20000000000 */
[----:B------:R-:W-:-:S07]  /*33a10*/  IMAD.MOV.U32 R112, RZ, RZ, R14 ;  /* 0x000000ffff707224 */ /* 0x000fce00078e000e */
[----:B------:R-:W-:Y:S05]  /*33a20*/  WARPSYNC.COLLECTIVE R15, `(.L_x_9573) ;  /* 0x000000000f087348 */ /* 0x000fea0003c00000 */
[----:B------:R0:W1:Y:S02]  /*33a30*/  SHFL.IDX P6, R14, R13, R12, R11 ;  /* 0x0000000c0d0e7389 */ /* 0x00006400000c000b */
[----:B01----:R-:W-:Y:S01]  /*33a40*/  ENDCOLLECTIVE ;  /* 0x000000000000791b */ /* 0x003fe20003800000 */
.L_x_9573:
        /* <DEDUP_REMOVED lines=8> */
.L_x_9574:
[----:B------:R-:W-:Y:S02]  /*33ad0*/  IMAD.MOV.U32 R13, RZ, RZ, R116 ;  /* 0x000000ffff0d7224 */ /* 0x000fe400078e0074 */
[----:B------:R-:W-:-:S07]  /*33ae0*/  IMAD.MOV.U32 R67, RZ, RZ, R14 ;  /* 0x000000ffff437224 */ /* 0x000fce00078e000e */
[----:B------:R-:W-:Y:S05]  /*33af0*/  WARPSYNC.COLLECTIVE R15, `(.L_x_9575) ;  /* 0x000000000f087348 */ /* 0x000fea0003c00000 */
[----:B------:R0:W1:Y:S02]  /*33b00*/  SHFL.IDX P6, R14, R13, R12, R11 ;  /* 0x0000000c0d0e7389 */ /* 0x00006400000c000b */
[----:B01----:R-:W-:Y:S01]  /*33b10*/  ENDCOLLECTIVE ;  /* 0x000000000000791b */ /* 0x003fe20003800000 */
.L_x_9575:
        /* <DEDUP_REMOVED lines=8> */
.L_x_9576:
[----:B------:R-:W-:Y:S02]  /*33ba0*/  IMAD.MOV.U32 R13, RZ, RZ, R70 ;  /* 0x000000ffff0d7224 */ /* 0x000fe400078e0046 */
[----:B------:R-:W-:-:S07]  /*33bb0*/  IMAD.MOV.U32 R116, RZ, RZ, R14 ;  /* 0x000000ffff747224 */ /* 0x000fce00078e000e */
[----:B------:R-:W-:Y:S05]  /*33bc0*/  WARPSYNC.COLLECTIVE R15, `(.L_x_9577) ;  /* 0x000000000f087348 */ /* 0x000fea0003c00000 */
[----:B------:R0:W1:Y:S02]  /*33bd0*/  SHFL.IDX P6, R14, R13, R12, R11 ;  /* 0x0000000c0d0e7389 */ /* 0x00006400000c000b */
[----:B01----:R-:W-:Y:S01]  /*33be0*/  ENDCOLLECTIVE ;  /* 0x000000000000791b */ /* 0x003fe20003800000 */
.L_x_9577:
        /* <DEDUP_REMOVED lines=8> */
.L_x_9578:
[----:B------:R-:W-:Y:S02]  /*33c70*/  IMAD.MOV.U32 R13, RZ, RZ, R76 ;  /* 0x000000ffff0d7224 */ /* 0x000fe400078e004c */
[----:B------:R-:W-:-:S07]  /*33c80*/  IMAD.MOV.U32 R78, RZ, RZ, R14 ;  /* 0x000000ffff4e7224 */ /* 0x000fce00078e000e */
[----:B------:R-:W-:Y:S05]  /*33c90*/  WARPSYNC.COLLECTIVE R15, `(.L_x_9579) ;  /* 0x000000000f087348 */ /* 0x000fea0003c00000 */
[----:B------:R0:W1:Y:S02]  /*33ca0*/  SHFL.IDX P6, R14, R13, R12, R11 ;  /* 0x0000000c0d0e7389 */ /* 0x00006400000c000b */
[----:B01----:R-:W-:Y:S01]  /*33cb0*/  ENDCOLLECTIVE ;  /* 0x000000000000791b */ /* 0x003fe20003800000 */
.L_x_9579:
[----:B------:R-:W-:Y:S01]  /*33cc0*/  IMAD.MOV.U32 R13, RZ, RZ, R60 ;  /* 0x000000ffff0d7224 */ /* 0x000fe200078e003c */
[----:B------:R-:W-:Y:S01]  /*33cd0*/  SEL R60, R65, R114, P0 ;  /* 0x00000072413c7207 */ /* 0x000fe20000000000 */
[----:B------:R-:W-:Y:S02]  /*33ce0*/  IMAD.MOV.U32 R12, RZ, RZ, R5 ;  /* 0x000000ffff0c7224 */ /* 0x000fe400078e0005 */
[----:B------:R-:W-:-:S07]  /*33cf0*/  IMAD.MOV.U32 R76, RZ, RZ, R14 ;  /* 0x000000ffff4c7224 */ /* 0x000fce00078e000e */
[----:B------:R-:W-:Y:S05]  /*33d00*/  WARPSYNC.COLLECTIVE R15, `(.L_x_9580) ;  /* 0x000000000f087348 */ /* 0x000fea0003c00000 */
[----:B------:R0:W1:Y:S02]  /*33d10*/  SHFL.IDX P6, R14, R13, R12, R11 ;  /* 0x0000000c0d0e7389 */ /* 0x00006400000c000b */
[----:B01----:R-:W-:Y:S01]  /*33d20*/  ENDCOLLECTIVE ;  /* 0x000000000000791b */ /* 0x003fe20003800000 */
.L_x_9580:
[----:B------:R-:W-:Y:S01]  /*33d30*/  IMAD.MOV.U32 R13, RZ, RZ, R64 ;  /* 0x000000ffff0d7224 */ /* 0x000fe200078e0040 */
[----:B------:R-:W-:Y:S01]  /*33d40*/  SEL R64, R114, R65, P0 ;  /* 0x0000004172407207 */ /* 0x000fe20000000000 */
[----:B------:R-:W-:-:S07]  /*33d50*/  IMAD.MOV.U32 R71, RZ, RZ, R14 ;  /* 0x000000ffff477224 */ /* 0x000fce00078e000e */
[----:B------:R-:W-:Y:S05]  /*33d60*/  WARPSYNC.COLLECTIVE R15, `(.L_x_9581) ;  /* 0x000000000f087348 */ /* 0x000fea0003c00000 */
[----:B------:R0:W1:Y:S02]  /*33d70*/  SHFL.IDX P6, R14, R13, R12, R11 ;  /* 0x0000000c0d0e7389 */ /* 0x00006400000c000b */
[----:B01----:R-:W-:Y:S01]  /*33d80*/  ENDCOLLECTIVE ;  /* 0x000000000000791b */ /* 0x003fe20003800000 */
.L_x_9581:
        /* <DEDUP_REMOVED lines=8> */
.L_x_9582:
[----:B------:R-:W-:Y:S02]  /*33e10*/  IMAD.MOV.U32 R13, RZ, RZ, R72 ;  /* 0x000000ffff0d7224 */ /* 0x000fe400078e0048 */
[----:B------:R-:W-:-:S07]  /*33e20*/  IMAD.MOV.U32 R74, RZ, RZ, R14 ;  /* 0x000000ffff4a7224 */ /* 0x000fce00078e000e */
[----:B------:R-:W-:Y:S05]  /*33e30*/  WARPSYNC.COLLECTIVE R15, `(.L_x_9583) ;  /* 0x000000000f087348 */ /* 0x000fea0003c00000 */
[----:B------:R0:W1:Y:S02]  /*33e40*/  SHFL.IDX P6, R14, R13, R12, R11 ;  /* 0x0000000c0d0e7389 */ /* 0x00006400000c000b */
[----:B01----:R-:W-:Y:S01]  /*33e50*/  ENDCOLLECTIVE ;  /* 0x000000000000791b */ /* 0x003fe20003800000 */
.L_x_9583:
[----:B------:R-:W-:Y:S02]  /*33e60*/  IMAD.MOV.U32 R13, RZ, RZ, R58 ;  /* 0x000000ffff0d7224 */ /* 0x000fe400078e003a */
[----:B------:R-:W-:Y:S02]  /*33e70*/  IMAD.MOV.U32 R12, RZ, RZ, R5 ;  /* 0x000000ffff0c7224 */ /* 0x000fe400078e0005 */
[----:B------:R-:W-:-:S07]  /*33e80*/  IMAD.MOV.U32 R72, RZ, RZ, R14 ;  /* 0x000000ffff487224 */ /* 0x000fce00078e000e */
[----:B------:R-:W-:Y:S05]  /*33e90*/  WARPSYNC.COLLECTIVE R15, `(.L_x_9584) ;  /* 0x000000000f087348 */ /* 0x000fea0003c00000 */
[----:B------:R0:W1:Y:S02]  /*33ea0*/  SHFL.IDX P6, R14, R13, R12, R11 ;  /* 0x0000000c0d0e7389 */ /* 0x00006400000c000b */
[----:B01----:R-:W-:Y:S01]  /*33eb0*/  ENDCOLLECTIVE ;  /* 0x000000000000791b */ /* 0x003fe20003800000 */
.L_x_9584:
[----:B------:R-:W-:Y:S02]  /*33ec0*/  IMAD.MOV.U32 R13, RZ, RZ, R52 ;  /* 0x000000ffff0d7224 */ /* 0x000fe400078e0034 */
[----:B------:R-:W-:-:S07]  /*33ed0*/  IMAD.MOV.U32 R75, RZ, RZ, R14 ;  /* 0x000000ffff4b7224 */ /* 0x000fce00078e000e */
[----:B------:R-:W-:Y:S05]  /*33ee0*/  WARPSYNC.COLLECTIVE R15, `(.L_x_9585) ;  /* 0x000000000f087348 */ /* 0x000fea0003c00000 */
[----:B------:R0:W1:Y:S02]  /*33ef0*/  SHFL.IDX P6, R14, R13, R12, R11 ;  /* 0x0000000c0d0e7389 */ /* 0x00006400000c000b */
[----:B01----:R-:W-:Y:S01]  /*33f00*/  ENDCOLLECTIVE ;  /* 0x000000000000791b */ /* 0x003fe20003800000 */
.L_x_9585:
        /* <DEDUP_REMOVED lines=8> */
.L_x_9586:
[----:B------:R-:W-:Y:S02]  /*33f90*/  SEL R52, R72, R77, P0 ;  /* 0x0000004d48347207 */ /* 0x000fe40000000000 */
[----:B------:R-:W-:Y:S01]  /*33fa0*/  SEL R58, R77, R72, P0 ;  /* 0x000000484d3a7207 */ /* 0x000fe20000000000 */
[----:B------:R-:W-:Y:S02]  /*33fb0*/  IMAD.MOV.U32 R13, RZ, RZ, R66 ;  /* 0x000000ffff0d7224 */ /* 0x000fe400078e0042 */
[----:B------:R-:W-:-:S07]  /*33fc0*/  IMAD.MOV.U32 R68, RZ, RZ, R14 ;  /* 0x000000ffff447224 */ /* 0x000fce00078e000e */
[----:B------:R-:W-:Y:S05]  /*33fd0*/  WARPSYNC.COLLECTIVE R15, `(.L_x_9587) ;  /* 0x000000000f087348 */ /* 0x000fea0003c00000 */
[----:B------:R0:W1:Y:S02]  /*33fe0*/  SHFL.IDX P6, R14, R13, R12, R11 ;  /* 0x0000000c0d0e7389 */ /* 0x00006400000c000b */
[----:B01----:R-:W-:Y:S01]  /*33ff0*/  ENDCOLLECTIVE ;  /* 0x000000000000791b */ /* 0x003fe20003800000 */
.L_x_9587:
[----:B------:R-:W-:Y:S01]  /*34000*/  IMAD.MOV.U32 R13, RZ, RZ, R50 ;  /* 0x000000ffff0d7224 */ /* 0x000fe200078e0032 */
[----:B------:R-:W-:Y:S01]  /*34010*/  SEL R50, R73, R76, P0 ;  /* 0x0000004c49327207 */ /* 0x000fe20000000000 */
[----:B------:R-:W-:Y:S02]  /*34020*/  IMAD.MOV.U32 R12, RZ, RZ, R5 ;  /* 0x000000ffff0c7224 */ /* 0x000fe400078e0005 */
[----:B------:R-:W-:-:S07]  /*34030*/  IMAD.MOV.U32 R79, RZ, RZ, R14 ;  /* 0x000000ffff4f7224 */ /* 0x000fce00078e000e */
[----:B------:R-:W-:Y:S05]  /*34040*/  WARPSYNC.COLLECTIVE R15, `(.L_x_9588) ;  /* 0x000000000f087348 */ /* 0x000fea0003c00000 */
[----:B------:R0:W1:Y:S02]  /*34050*/  SHFL.IDX P6, R14, R13, R12, R11 ;  /* 0x0000000c0d0e7389 */ /* 0x00006400000c000b */
[----:B01----:R-:W-:Y:S01]  /*34060*/  ENDCOLLECTIVE ;  /* 0x000000000000791b */ /* 0x003fe20003800000 */
.L_x_9588:
[----:B------:R-:W-:Y:S02]  /*34070*/  IMAD.MOV.U32 R13, RZ, RZ, R34 ;  /* 0x000000ffff0d7224 */ /* 0x000fe400078e0022 */
[----:B------:R-:W-:-:S07]  /*34080*/  IMAD.MOV.U32 R103, RZ, RZ, R14 ;  /* 0x000000ffff677224 */ /* 0x000fce00078e000e */
[----:B------:R-:W-:Y:S05]  /*34090*/  WARPSYNC.COLLECTIVE R15, `(.L_x_9589) ;  /* 0x000000000f087348 */ /* 0x000fea0003c00000 */
[----:B------:R0:W1:Y:S02]  /*340a0*/  SHFL.IDX P6, R14, R13, R12, R11 ;  /* 0x0000000c0d0e7389 */ /* 0x00006400000c000b */
[----:B01----:R-:W-:Y:S01]  /*340b0*/  ENDCOLLECTIVE ;  /* 0x000000000000791b */ /* 0x003fe20003800000 */
.L_x_9589:
[----:B------:R-:W-:Y:S01]  /*340c0*/  SEL R75, R103, R68, P0 ;  /* 0x00000044674b7207 */ /* 0x000fe20000000000 */
[----:B------:R-:W-:Y:S01]  /*340d0*/  IMAD.MOV.U32 R13, RZ, RZ, R54 ;  /* 0x000000ffff0d7224 */ /* 0x000fe200078e0036 */
[----:B------:R-:W-:Y:S01]  /*340e0*/  SEL R54, R69, R70, P0 ;  /* 0x0000004645367207 */ /* 0x000fe20000000000 */
[----:B------:R-:W-:Y:S02]  /*340f0*/  IMAD.MOV.U32 R12, RZ, RZ, R7 ;  /* 0x000000ffff0c7224 */ /* 0x000fe400078e0007 */
[----:B------:R-:W-:-:S07]  /*34100*/  IMAD.MOV.U32 R34, RZ, RZ, R14 ;  /* 0x000000ffff227224 */ /* 0x000fce00078e000e */
[----:B------:R-:W-:Y:S05]  /*34110*/  WARPSYNC.COLLECTIVE R15, `(.L_x_9590) ;  /* 0x000000000f087348 */ /* 0x000fea0003c00000 */
[----:B------:R0:W1:Y:S02]  /*34120*/  SHFL.IDX P6, R14, R13, R12, R11 ;  /* 0x0000000c0d0e7389 */ /* 0x00006400000c000b */
[----:B01----:R-:W-:Y:S01]  /*34130*/  ENDCOLLECTIVE ;  /* 0x000000000000791b */ /* 0x003fe20003800000 */
.L_x_9590:
        /* <DEDUP_REMOVED lines=8> */
.L_x_9591:
[----:B------:R-:W-:Y:S02]  /*341c0*/  IMAD.MOV.U32 R13, RZ, RZ, R32 ;  /* 0x000000ffff0d7224 */ /* 0x000fe400078e0020 */
[----:B------:R-:W-:Y:S02]  /*341d0*/  IMAD.MOV.U32 R12, RZ, RZ, R5 ;  /* 0x000000ffff0c7224 */ /* 0x000fe400078e0005 */
[----:B------:R-:W-:-:S07]  /*341e0*/  IMAD.MOV.U32 R25, RZ, RZ, R14 ;  /* 0x000000ffff197224 */ /* 0x000fce00078e000e */
[----:B------:R-:W-:Y:S05]  /*341f0*/  WARPSYNC.COLLECTIVE R15, `(.L_x_9592) ;  /* 0x000000000f087348 */ /* 0x000fea0003c00000 */
[----:B------:R0:W1:Y:S02]  /*34200*/  SHFL.IDX P6, R14, R13, R12, R11 ;  /* 0x0000000c0d0e7389 */ /* 0x00006400000c000b */
[----:B01----:R-:W-:Y:S01]  /*34210*/  ENDCOLLECTIVE ;  /* 0x000000000000791b */ /* 0x003fe20003800000 */
.L_x_9592:
[----:B------:R-:W-:Y:S02]  /*34220*/  IMAD.MOV.U32 R13, RZ, RZ, R26 ;  /* 0x000000ffff0d7224 */ /* 0x000fe400078e001a */
[----:B------:R-:W-:-:S07]  /*34230*/  IMAD.MOV.U32 R32, RZ, RZ, R14 ;  /* 0x000000ffff207224 */ /* 0x000fce00078e000e */
[----:B------:R-:W-:Y:S05]  /*34240*/  WARPSYNC.COLLECTIVE R15, `(.L_x_9593) ;  /* 0x000000000f087348 */ /* 0x000fea0003c00000 */
[----:B------:R0:W1:Y:S02]  /*34250*/  SHFL.IDX P6, R14, R13, R12, R11 ;  /* 0x0000000c0d0e7389 */ /* 0x00006400000c000b */
[----:B01----:R-:W-:Y:S01]  /*34260*/  ENDCOLLECTIVE ;  /* 0x000000000000791b */ /* 0x003fe20003800000 */
.L_x_9593:
        /* <DEDUP_REMOVED lines=8> */
.L_x_9594:
[----:B------:R-:W-:Y:S01]  /*342f0*/  SEL R72, R26, R25, P0 ;  /* 0x000000191a487207 */ /* 0x000fe20000000000 */
[----:B------:R-:W-:Y:S02]  /*34300*/  IMAD.MOV.U32 R13, RZ, RZ, R30 ;  /* 0x000000ffff0d7224 */ /* 0x000fe400078e001e */
[----:B------:R-:W-:-:S07]  /*34310*/  IMAD.MOV.U32 R28, RZ, RZ, R14 ;  /* 0x000000ffff1c7224 */ /* 0x000fce00078e000e */
[----:B------:R-:W-:Y:S05]  /*34320*/  WARPSYNC.COLLECTIVE R15, `(.L_x_9595) ;  /* 0x000000000f087348 */ /* 0x000fea0003c00000 */
[----:B------:R0:W1:Y:S02]  /*34330*/  SHFL.IDX P6, R14, R13, R12, R11 ;  /* 0x0000000c0d0e7389 */ /* 0x00006400000c000b */
[----:B01----:R-:W-:Y:S01]  /*34340*/  ENDCOLLECTIVE ;  /* 0x000000000000791b */ /* 0x003fe20003800000 */
.L_x_9595:
[----:B------:R-:W-:Y:S02]  /*34350*/  IMAD.MOV.U32 R13, RZ, RZ, R24 ;  /* 0x000000ffff0d7224 */ /* 0x000fe400078e0018 */
[----:B------:R-:W-:Y:S02]  /*34360*/  IMAD.MOV.U32 R12, RZ, RZ, R5 ;  /* 0x000000ffff0c7224 */ /* 0x000fe400078e0005 */
[----:B------:R-:W-:-:S07]  /*34370*/  IMAD.MOV.U32 R30, RZ, RZ, R14 ;  /* 0x000000ffff1e7224 */ /* 0x000fce00078e000e */
[----:B------:R-:W-:Y:S05]  /*34380*/  WARPSYNC.COLLECTIVE R15, `(.L_x_9596) ;  /* 0x000000000f087348 */ /* 0x000fea0003c00000 */
[----:B------:R0:W1:Y:S02]  /*34390*/  SHFL.IDX P6, R14, R13, R12, R11 ;  /* 0x0000000c0d0e7389 */ /* 0x00006400000c000b */
[----:B01----:R-:W-:Y:S01]  /*343a0*/  ENDCOLLECTIVE ;  /* 0x000000000000791b */ /* 0x003fe20003800000 */
.L_x_9596:
[----:B------:R-:W-:Y:S01]  /*343b0*/  IMAD.MOV.U32 R13, RZ, RZ, R20 ;  /* 0x000000ffff0d7224 */ /* 0x000fe200078e0014 */
[----:B------:R-:W-:Y:S02]  /*343c0*/  SEL R20, R76, R73, P0 ;  /* 0x000000494c147207 */ /* 0x000fe40000000000 */
[----:B------:R-:W-:Y:S01]  /*343d0*/  SEL R73, R68, R103, P0 ;  /* 0x0000006744497207 */ /* 0x000fe20000000000 */
[----:B------:R-:W-:Y:S01]  /*343e0*/  IMAD.MOV.U32 R103, RZ, RZ, RZ ;  /* 0x000000ffff677224 */ /* 0x000fe200078e00ff */
[----:B------:R-:W-:Y:S01]  /*343f0*/  SEL R76, R25, R26, P0 ;  /* 0x0000001a194c7207 */ /* 0x000fe20000000000 */
[----:B------:R-:W-:-:S07]  /*34400*/  IMAD.MOV.U32 R105, RZ, RZ, R14 ;  /* 0x000000ffff697224 */ /* 0x000fce00078e000e */
[----:B------:R-:W-:Y:S05]  /*34410*/  WARPSYNC.COLLECTIVE R15, `(.L_x_9597) ;  /* 0x000000000f087348 */ /* 0x000fea0003c00000 */
[----:B------:R0:W1:Y:S02]  /*34420*/  SHFL.IDX P6, R14, R13, R12, R11 ;  /* 0x0000000c0d0e7389 */ /* 0x00006400000c000b */
[----:B01----:R-:W-:Y:S01]  /*34430*/  ENDCOLLECTIVE ;  /* 0x000000000000791b */ /* 0x003fe20003800000 */
.L_x_9597:
        /* <DEDUP_REMOVED lines=8> */
.L_x_9598:
[----:B------:R-:W-:Y:S02]  /*344c0*/  SEL R122, R30, R107, P0 ;  /* 0x0000006b1e7a7207 */ /* 0x000fe40000000000 */
[----:B------:R-:W-:Y:S01]  /*344d0*/  SEL R104, R107, R30, P0 ;  /* 0x0000001e6b687207 */ /* 0x000fe20000000000 */
[----:B------:R-:W-:Y:S02]  /*344e0*/  IMAD.MOV.U32 R13, RZ, RZ, R4 ;  /* 0x000000ffff0d7224 */ /* 0x000fe400078e0004 */
[----:B------:R-:W-:-:S07]  /*344f0*/  IMAD.MOV.U32 R10, RZ, RZ, R14 ;  /* 0x000000ffff0a7224 */ /* 0x000fce00078e000e */
[----:B------:R-:W-:Y:S05]  /*34500*/  WARPSYNC.COLLECTIVE R15, `(.L_x_9599) ;  /* 0x000000000f087348 */ /* 0x000fea0003c00000 */
[----:B------:R0:W1:Y:S02]  /*34510*/  SHFL.IDX P6, R14, R13, R12, R11 ;  /* 0x0000000c0d0e7389 */ /* 0x00006400000c000b */
[----:B01----:R-:W-:Y:S01]  /*34520*/  ENDCOLLECTIVE ;  /* 0x000000000000791b */ /* 0x003fe20003800000 */
.L_x_9599:
[----:B------:R-:W-:Y:S02]  /*34530*/  IMAD.MOV.U32 R13, RZ, RZ, R8 ;  /* 0x000000ffff0d7224 */ /* 0x000fe400078e0008 */
[----:B------:R-:W-:Y:S02]  /*34540*/  IMAD.MOV.U32 R12, RZ, RZ, R5 ;  /* 0x000000ffff0c7224 */ /* 0x000fe400078e0005 */
[----:B------:R-:W-:-:S07]  /*34550*/  IMAD.MOV.U32 R4, RZ, RZ, R14 ;  /* 0x000000ffff047224 */ /* 0x000fce00078e000e */
[----:B------:R-:W-:Y:S05]  /*34560*/  WARPSYNC.COLLECTIVE R15, `(.L_x_9600) ;  /* 0x000000000f087348 */ /* 0x000fea0003c00000 */
[----:B------:R0:W1:Y:S02]  /*34570*/  SHFL.IDX P6, R14, R13, R12, R11 ;  /* 0x0000000c0d0e7389 */ /* 0x00006400000c000b */
[----:B01----:R-:W-:Y:S01]  /*34580*/  ENDCOLLECTIVE ;  /* 0x000000000000791b */ /* 0x003fe20003800000 */
.L_x_9600:
[----:B------:R-:W-:Y:S02]  /*34590*/  IMAD.MOV.U32 R13, RZ, RZ, R6 ;  /* 0x000000ffff0d7224 */ /* 0x000fe400078e0006 */
[----:B------:R-:W-:-:S07]  /*345a0*/  IMAD.MOV.U32 R7, RZ, RZ, R14 ;  /* 0x000000ffff077224 */ /* 0x000fce00078e000e */
[----:B------:R-:W-:Y:S05]  /*345b0*/  WARPSYNC.COLLECTIVE R15, `(.L_x_9601) ;  /* 0x000000000f087348 */ /* 0x000fea0003c00000 */
[----:B------:R0:W1:Y:S02]  /*345c0*/  SHFL.IDX P6, R14, R13, R12, R11 ;  /* 0x0000000c0d0e7389 */ /* 0x00006400000c000b */
[----:B01----:R-:W-:Y:S01]  /*345d0*/  ENDCOLLECTIVE ;  /* 0x000000000000791b */ /* 0x003fe20003800000 */
.L_x_9601:
[----:B------:R-:W-:Y:S05]  /*345e0*/  BRA `(.L_x_9602) ;  /* 0xffffff0400547947 */ /* 0x000fea000383ffff */
.L_x_9290:
[----:B------:R-:W-:Y:S02]  /*345f0*/  IMAD.MOV.U32 R13, RZ, RZ, R3 ;  /* 0x000000ffff0d7224 */ /* 0x000fe400078e0003 */
[----:B------:R-:W-:Y:S02]  /*34600*/  IMAD.MOV.U32 R12, RZ, RZ, RZ ;  /* 0x000000ffff0c7224 */ /* 0x000fe400078e00ff */
[----:B------:R-:W-:Y:S02]  /*34610*/  IMAD.MOV.U32 R11, RZ, RZ, 0x181f ;  /* 0x0000181fff0b7424 */ /* 0x000fe400078e00ff */
[----:B------:R-:W-:-:S07]  /*34620*/  IMAD.MOV.U32 R15, RZ, RZ, -0x1 ;  /* 0xffffffffff0f7424 */ /* 0x000fce00078e00ff */
[----:B-----5:R-:W-:Y:S05]  /*34630*/  WARPSYNC.COLLECTIVE R15, `(.L_x_9603) ;  /* 0x000000000f087348 */ /* 0x020fea0003c00000 */
[----:B------:R0:W1:Y:S02]  /*34640*/  SHFL.IDX P6, R14, R13, R12, R11 ;  /* 0x0000000c0d0e7389 */ /* 0x00006400000c000b */
[----:B01---5:R-:W-:Y:S01]  /*34650*/  ENDCOLLECTIVE ;  /* 0x000000000000791b */ /* 0x023fe20003800000 */
.L_x_9603:
[----:B------:R-:W-:Y:S02]  /*34660*/  IMAD.MOV.U32 R13, RZ, RZ, R2 ;  /* 0x000000ffff0d7224 */ /* 0x000fe400078e0002 */
[----:B------:R-:W-:-:S07]  /*34670*/  IMAD.MOV.U32 R0, RZ, RZ, R14 ;  /* 0x000000ffff007224 */ /* 0x000fce00078e000e */
[----:B------:R-:W-:Y:S05]  /*34680*/  WARPSYNC.COLLECTIVE R15, `(.L_x_9604) ;  /* 0x000000000f087348 */ /* 0x000fea0003c00000 */
[----:B------:R0:W1:Y:S02]  /*34690*/  SHFL.IDX P6, R14, R13, R12, R11 ;  /* 0x0000000c0d0e7389 */ /* 0x00006400000c000b */
[----:B01----:R-:W-:Y:S01]  /*346a0*/  ENDCOLLECTIVE ;  /* 0x000000000000791b */ /* 0x003fe20003800000 */
.L_x_9604:
[----:B------:R-:W-:Y:S05]  /*346b0*/  BRA `(.L_x_9605) ;  /* 0xffffff1000dc7947 */ /* 0x000fea000383ffff */
.L_x_9293:
[----:B------:R-:W-:Y:S01]  /*346c0*/  BSSY B1, `(.L_x_9606) ;  /* 0x0000008000017945 */ /* 0x000fe20003800000 */
[----:B------:R-:W-:Y:S02]  /*346d0*/  IMAD.MOV.U32 R13, RZ, RZ, R3 ;  /* 0x000000ffff0d7224 */ /* 0x000fe400078e0003 */
[----:B------:R-:W-:Y:S02]  /*346e0*/  IMAD.MOV.U32 R12, RZ, RZ, 0x1 ;  /* 0x00000001ff0c7424 */ /* 0x000fe400078e00ff */
[----:B------:R-:W-:Y:S02]  /*346f0*/  IMAD.MOV.U32 R11, RZ, RZ, 0x181f ;  /* 0x0000181fff0b7424 */ /* 0x000fe400078e00ff */
[----:B---3--:R-:W-:-:S07]  /*34700*/  IMAD.MOV.U32 R15, RZ, RZ, -0x1 ;  /* 0xffffffffff0f7424 */ /* 0x008fce00078e00ff */
[----:B012--5:R-:W-:Y:S05]  /*34710*/  WARPSYNC.COLLECTIVE R15, `(.L_x_9607) ;  /* 0x000000000f087348 */ /* 0x027fea0003c00000 */
[----:B--2---:R2:W3:Y:S02]  /*34720*/  SHFL.IDX P6, R14, R13, R12, R11 ;  /* 0x0000000c0d0e7389 */ /* 0x0044e400000c000b */
[----:B0123-5:R-:W-:Y:S01]  /*34730*/  ENDCOLLECTIVE ;  /* 0x000000000000791b */ /* 0x02ffe20003800000 */
.L_x_9607:
[----:B------:R-:W-:Y:S05]  /*34740*/  BSYNC B1 ;  /* 0x0000000000017941 */ /* 0x000fea0003800000 */
.L_x_9606:
        /* <DEDUP_REMOVED lines=8> */
.L_x_9608:
[----:B------:R-:W-:Y:S05]  /*347d0*/  BRA `(.L_x_9609) ;  /* 0xffffff1000e47947 */ /* 0x000fea000383ffff */
.L_x_9296:
        /* <DEDUP_REMOVED lines=8> */
.L_x_9611:
[----:B------:R-:W-:Y:S05]  /*34860*/  BSYNC B1 ;  /* 0x0000000000017941 */ /* 0x000fea0003800000 */
.L_x_9610:
        /* <DEDUP_REMOVED lines=8> */
.L_x_9612:
[----:B------:R-:W-:Y:S05]  /*348f0*/  BRA `(.L_x_9613) ;  /* 0xffffff1000ec7947 */ /* 0x000fea000383ffff */
.L_x_9299:
        /* <DEDUP_REMOVED lines=8> */
.L_x_9615:
[----:B------:R-:W-:Y:S05]  /*34980*/  BSYNC B1 ;  /* 0x0000000000017941 */ /* 0x000fea0003800000 */
.L_x_9614:
        /* <DEDUP_REMOVED lines=8> */
.L_x_9616:
[----:B------:R-:W-:Y:S05]  /*34a10*/  BRA `(.L_x_9617) ;  /* 0xffffff1000f47947 */ /* 0x000fea000383ffff */
.L_x_9301:
[----:B------:R-:W-:Y:S02]  /*34a20*/  IMAD.MOV.U32 R13, RZ, RZ, R6 ;  /* 0x000000ffff0d7224 */ /* 0x000fe400078e0006 */
[----:B------:R-:W-:Y:S02]  /*34a30*/  IMAD.MOV.U32 R12, RZ, RZ, RZ ;  /* 0x000000ffff0c7224 */ /* 0x000fe400078e00ff */
[----:B------:R-:W-:Y:S02]  /*34a40*/  IMAD.MOV.U32 R11, RZ, RZ, 0x1c1f ;  /* 0x00001c1fff0b7424 */ /* 0x000fe400078e00ff */
[----:B------:R-:W-:-:S07]  /*34a50*/  IMAD.MOV.U32 R15, RZ, RZ, -0x1 ;  /* 0xffffffffff0f7424 */ /* 0x000fce00078e00ff */
[----:B------:R-:W-:Y:S05]  /*34a60*/  WARPSYNC.COLLECTIVE R15, `(.L_x_9618) ;  /* 0x000000000f087348 */ /* 0x000fea0003c00000 */
[----:B------:R0:W1:Y:S02]  /*34a70*/  SHFL.IDX P6, R14, R13, R12, R11 ;  /* 0x0000000c0d0e7389 */ /* 0x00006400000c000b */
[----:B01----:R-:W-:Y:S01]  /*34a80*/  ENDCOLLECTIVE ;  /* 0x000000000000791b */ /* 0x003fe20003800000 */
.L_x_9618:
[----:B------:R-:W-:Y:S02]  /*34a90*/  IMAD.MOV.U32 R13, RZ, RZ, R4 ;  /* 0x000000ffff0d7224 */ /* 0x000fe400078e0004 */
[----:B------:R-:W-:-:S07]  /*34aa0*/  IMAD.MOV.U32 R5, RZ, RZ, R14 ;  /* 0x000000ffff057224 */ /* 0x000fce00078e000e */
[----:B------:R-:W-:Y:S05]  /*34ab0*/  WARPSYNC.COLLECTIVE R15, `(.L_x_9619) ;  /* 0x000000000f087348 */ /* 0x000fea0003c00000 */
[----:B------:R0:W1:Y:S02]  /*34ac0*/  SHFL.IDX P6, R14, R13, R12, R11 ;  /* 0x0000000c0d0e7389 */ /* 0x00006400000c000b */
[----:B01----:R-:W-:Y:S01]  /*34ad0*/  ENDCOLLECTIVE ;  /* 0x000000000000791b */ /* 0x003fe20003800000 */
.L_x_9619:
[----:B------:R-:W-:Y:S05]  /*34ae0*/  BRA `(.L_x_9620) ;  /* 0xffffff1800287947 */ /* 0x000fea000383ffff */
.L_x_9304:
[----:B------:R-:W-:Y:S01]  /*34af0*/  BSSY B1, `(.L_x_9621) ;  /* 0x0000008000017945 */ /* 0x000fe20003800000 */
[----:B---3--:R-:W-:Y:S02]  /*34b00*/  IMAD.MOV.U32 R13, RZ, RZ, R6 ;  /* 0x000000ffff0d7224 */ /* 0x008fe400078e0006 */
[----:B------:R-:W-:Y:S02]  /*34b10*/  IMAD.MOV.U32 R12, RZ, RZ, 0x1 ;  /* 0x00000001ff0c7424 */ /* 0x000fe400078e00ff */
[----:B------:R-:W-:Y:S02]  /*34b20*/  IMAD.MOV.U32 R11, RZ, RZ, 0x1c1f ;  /* 0x00001c1fff0b7424 */ /* 0x000fe400078e00ff */
[----:B------:R-:W-:-:S07]  /*34b30*/  IMAD.MOV.U32 R15, RZ, RZ, -0x1 ;  /* 0xffffffffff0f7424 */ /* 0x000fce00078e00ff */
[----:B012---:R-:W-:Y:S05]  /*34b40*/  WARPSYNC.COLLECTIVE R15, `(.L_x_9622) ;  /* 0x000000000f087348 */ /* 0x007fea0003c00000 */
[----:B--2---:R2:W3:Y:S02]  /*34b50*/  SHFL.IDX P6, R14, R13, R12, R11 ;  /* 0x0000000c0d0e7389 */ /* 0x0044e400000c000b */
[----:B0123--:R-:W-:Y:S01]  /*34b60*/  ENDCOLLECTIVE ;  /* 0x000000000000791b */ /* 0x00ffe20003800000 */
.L_x_9622:
[----:B------:R-:W-:Y:S05]  /*34b70*/  BSYNC B1 ;  /* 0x0000000000017941 */ /* 0x000fea0003800000 */
.L_x_9621:
        /* <DEDUP_REMOVED lines=8> */
.L_x_9623:
[----:B------:R-:W-:Y:S05]  /*34c00*/  BRA `(.L_x_9624) ;  /* 0xffffff1c00487947 */ /* 0x000fea000383ffff */
.L_x_9308:
[----:B------:R-:W-:Y:S02]  /*34c10*/  IMAD.MOV.U32 R13, RZ, RZ, R3 ;  /* 0x000000ffff0d7224 */ /* 0x000fe400078e0003 */
[----:B------:R-:W-:Y:S02]  /*34c20*/  IMAD.MOV.U32 R12, RZ, RZ, RZ ;  /* 0x000000ffff0c7224 */ /* 0x000fe400078e00ff */
[----:B------:R-:W-:Y:S02]  /*34c30*/  IMAD.MOV.U32 R11, RZ, RZ, 0x181f ;  /* 0x0000181fff0b7424 */ /* 0x000fe400078e00ff */
[----:B------:R-:W-:-:S07]  /*34c40*/  IMAD.MOV.U32 R15, RZ, RZ, -0x1 ;  /* 0xffffffffff0f7424 */ /* 0x000fce00078e00ff */
[----:B---3--:R-:W-:Y:S05]  /*34c50*/  WARPSYNC.COLLECTIVE R15, `(.L_x_9625) ;  /* 0x000000000f087348 */ /* 0x008fea0003c00000 */
[----:B------:R0:W1:Y:S02]  /*34c60*/  SHFL.IDX P6, R14, R13, R12, R11 ;  /* 0x0000000c0d0e7389 */ /* 0x00006400000c000b */
[----:B01-3--:R-:W-:Y:S01]  /*34c70*/  ENDCOLLECTIVE ;  /* 0x000000000000791b */ /* 0x00bfe20003800000 */
.L_x_9625:
[----:B------:R-:W-:Y:S02]  /*34c80*/  IMAD.MOV.U32 R13, RZ, RZ, R2 ;  /* 0x000000ffff0d7224 */ /* 0x000fe400078e0002 */
[----:B------:R-:W-:-:S07]  /*34c90*/  IMAD.MOV.U32 R0, RZ, RZ, R14 ;  /* 0x000000ffff007224 */ /* 0x000fce00078e000e */
[----:B------:R-:W-:Y:S05]  /*34ca0*/  WARPSYNC.COLLECTIVE R15, `(.L_x_9626) ;  /* 0x000000000f087348 */ /* 0x000fea0003c00000 */
[----:B------:R0:W1:Y:S02]  /*34cb0*/  SHFL.IDX P6, R14, R13, R12, R11 ;  /* 0x0000000c0d0e7389 */ /* 0x00006400000c000b */
[----:B01----:R-:W-:Y:S01]  /*34cc0*/  ENDCOLLECTIVE ;  /* 0x000000000000791b */ /* 0x003fe20003800000 */
.L_x_9626:
[----:B------:R-:W-:Y:S05]  /*34cd0*/  BRA `(.L_x_9627) ;  /* 0xffffff28004c7947 */ /* 0x000fea000383ffff */
.L_x_9311:
        /* <DEDUP_REMOVED lines=8> */
.L_x_9629:
[----:B------:R-:W-:Y:S05]  /*34d60*/  BSYNC B1 ;  /* 0x0000000000017941 */ /* 0x000fea0003800000 */
.L_x_9628:
        /* <DEDUP_REMOVED lines=8> */
.L_x_9630:
[----:B------:R-:W-:Y:S05]  /*34df0*/  BRA `(.L_x_9631) ;  /* 0xffffff2800587947 */ /* 0x000fea000383ffff */
.L_x_9314:
        /* <DEDUP_REMOVED lines=8> */
.L_x_9633:
[----:B------:R-:W-:Y:S05]  /*34e80*/  BSYNC B1 ;  /* 0x0000000000017941 */ /* 0x000fea0003800000 */
.L_x_9632:
        /* <DEDUP_REMOVED lines=8> */
.L_x_9634:
[----:B------:R-:W-:Y:S05]  /*34f10*/  BRA `(.L_x_9635) ;  /* 0xffffff2800607947 */ /* 0x000fea000383ffff */
.L_x_9317:
[----:B------:R-:W-:Y:S01]  /*34f20*/  BSSY B1, `(.L_x_9636) ;  /* 0x0000008000017945 */ /* 0x000fe20003800000 */
[----:B------:R-:W-:Y:S02]  /*34f30*/  IMAD.MOV.U32 R13, RZ, RZ, R3 ;  /* 0x000000ffff0d7224 */ /* 0x000fe400078e0003 */
[----:B------:R-:W-:Y:S02]  /*34f40*/  IMAD.MOV.U32 R12, RZ, RZ, 0x3 ;  /* 0x00000003ff0c7424 */ /* 0x000fe400078e00ff */
[----:B------:R-:W-:Y:S02]  /*34f50*/  IMAD.MOV.U32 R11, RZ, RZ, 0x181f ;  /* 0x0000181fff0b7424 */ /* 0x000fe400078e00ff */
[----:B0-----:R-:W-:-:S07]  /*34f60*/  IMAD.MOV.U32 R15, RZ, RZ, -0x1 ;  /* 0xffffffffff0f7424 */ /* 0x001fce00078e00ff */
[----:B-1234-:R-:W-:Y:S05]  /*34f70*/  WARPSYNC.COLLECTIVE R15, `(.L_x_9637) ;  /* 0x000000000f087348 */ /* 0x01efea0003c00000 */
[----:B----4-:R0:W4:Y:S02]  /*34f80*/  SHFL.IDX P6, R14, R13, R12, R11 ;  /* 0x0000000c0d0e7389 */ /* 0x01012400000c000b */
[----:B01234-:R-:W-:Y:S01]  /*34f90*/  ENDCOLLECTIVE ;  /* 0x000000000000791b */ /* 0x01ffe20003800000 */
.L_x_9637:
[----:B------:R-:W-:Y:S05]  /*34fa0*/  BSYNC B1 ;  /* 0x0000000000017941 */ /* 0x000fea0003800000 */
.L_x_9636:
        /* <DEDUP_REMOVED lines=8> */
.L_x_9638:
[----:B------:R-:W-:Y:S05]  /*35030*/  BRA `(.L_x_9639) ;  /* 0xffffff2800687947 */ /* 0x000fea000383ffff */
.L_x_9343:
        /* <DEDUP_REMOVED lines=11> */
.L_x_9641:
[----:B------:R-:W-:Y:S05]  /*350f0*/  BSYNC B1 ;  /* 0x0000000000017941 */ /* 0x000fea0003800000 */
.L_x_9640:
[----:B------:R-:W-:Y:S05]  /*35100*/  BRA `(.L_x_9642) ;  /* 0xffffff4800807947 */ /* 0x000fea000383ffff */
.L_x_9345:
[----:B------:R-:W-:Y:S01]  /*35110*/  BSSY B1, `(.L_x_9643) ;  /* 0x0000006000017945 */ /* 0x000fe20003800000 */
[----:B------:R-:W-:-:S07]  /*35120*/  IMAD.MOV.U32 R15, RZ, RZ, -0x1 ;  /* 0xffffffffff0f7424 */ /* 0x000fce00078e00ff */
[----:B0-----:R-:W-:Y:S05]  /*35130*/  WARPSYNC.COLLECTIVE R15, `(.L_x_9644) ;  /* 0x000000000f0c7348 */ /* 0x001fea0003c00000 */
[----:B------:R-:W-:Y:S02]  /*35140*/  ELECT P6, UR62, PT ;  /* 0x00000000003e782f */ /* 0x000fe400038c0000 */
[----:B------:R-:W-:Y:S01]  /*35150*/  MOV R14, UR62 ;  /* 0x0000003e000e7c02 */ /* 0x000fe20008000f00 */
[----:B0-----:R-:W-:Y:S10]  /*35160*/  ENDCOLLECTIVE ;  /* 0x000000000000791b */ /* 0x001ff40003800000 */
.L_x_9644:
[----:B------:R-:W-:Y:S05]  /*35170*/  BSYNC B1 ;  /* 0x0000000000017941 */ /* 0x000fea0003800000 */
.L_x_9643:
[----:B------:R-:W-:Y:S05]  /*35180*/  BRA `(.L_x_9344) ;  /* 0xffffff4800787947 */ /* 0x000fea000383ffff */
.L_x_9347:
[----:B0-----:R0:W1:Y:S02]  /*35190*/  SYNCS.PHASECHK.TRANS64.TRYWAIT P0, [R17+URZ+0x22820], R5 ;  /* 0x02282005110075a7 */ /* 0x001064000800017f */
[----:B-1----:R-:W-:Y:S05]  /*351a0*/  @!P0 NANOSLEEP.SYNCS 0x989680 ;  /* 0x009896800000895d */ /* 0x002fea0003900000 */
[----:B------:R-:W1:Y:S02]  /*351b0*/  @!P0 SYNCS.PHASECHK.TRANS64 P0, [R17+URZ+0x22820], R5 ;  /* 0x02282005110085a7 */ /* 0x000e64000800007f */
[----:B-1----:R-:W-:Y:S05]  /*351c0*/  @!P0 BRA `(.L_x_9347) ;  /* 0xfffffffc00f08947 */ /* 0x002fea000383ffff */
[----:B------:R-:W-:Y:S05]  /*351d0*/  BRA `(.L_x_9645) ;  /* 0xffffff4800887947 */ /* 0x000fea000383ffff */
.L_x_9351:
[----:B0-----:R0:W1:Y:S02]  /*351e0*/  SYNCS.PHASECHK.TRANS64.TRYWAIT P0, [R5+URZ+0x228a0], R7 ;  /* 0x0228a007050075a7 */ /* 0x001064000800017f */
[----:B-1----:R-:W-:Y:S05]  /*351f0*/  @!P0 NANOSLEEP.SYNCS 0x989680 ;  /* 0x009896800000895d */ /* 0x002fea0003900000 */
[----:B------:R-:W1:Y:S02]  /*35200*/  @!P0 SYNCS.PHASECHK.TRANS64 P0, [R5+URZ+0x228a0], R7 ;  /* 0x0228a007050085a7 */ /* 0x000e64000800007f */
[----:B-1----:R-:W-:Y:S05]  /*35210*/  @!P0 BRA `(.L_x_9351) ;  /* 0xfffffffc00f08947 */ /* 0x002fea000383ffff */
[----:B------:R-:W-:Y:S05]  /*35220*/  BRA `(.L_x_9646) ;  /* 0xffffff4800a87947 */ /* 0x000fea000383ffff */
.L_x_9356:
[----:B-1----:R1:W2:Y:S02]  /*35230*/  SYNCS.PHASECHK.TRANS64.TRYWAIT P0, [R5+URZ+0x228c0], R7 ;  /* 0x0228c007050075a7 */ /* 0x0022a4000800017f */
[----:B--2---:R-:W-:Y:S05]  /*35240*/  @!P0 NANOSLEEP.SYNCS 0x989680 ;  /* 0x009896800000895d */ /* 0x004fea0003900000 */
[----:B------:R-:W2:Y:S02]  /*35250*/  @!P0 SYNCS.PHASECHK.TRANS64 P0, [R5+URZ+0x228c0], R7 ;  /* 0x0228c007050085a7 */ /* 0x000ea4000800007f */
[----:B--2---:R-:W-:Y:S05]  /*35260*/  @!P0 BRA `(.L_x_9356) ;  /* 0xfffffffc00f08947 */ /* 0x004fea000383ffff */
[----:B------:R-:W-:Y:S05]  /*35270*/  BRA `(.L_x_9647) ;  /* 0xffffff4c00287947 */ /* 0x000fea000383ffff */
.L_x_9363:
[----:B0-----:R0:W1:Y:S02]  /*35280*/  SYNCS.PHASECHK.TRANS64.TRYWAIT P1, [R5+URZ+0x228a0], R7 ;  /* 0x0228a007050075a7 */ /* 0x001064000802017f */
[----:B-1----:R-:W-:Y:S05]  /*35290*/  @!P1 NANOSLEEP.SYNCS 0x989680 ;  /* 0x009896800000995d */ /* 0x002fea0003900000 */
[----:B------:R-:W1:Y:S02]  /*352a0*/  @!P1 SYNCS.PHASECHK.TRANS64 P1, [R5+URZ+0x228a0], R7 ;  /* 0x0228a007050095a7 */ /* 0x000e64000802007f */
[----:B-1----:R-:W-:Y:S05]  /*352b0*/  @!P1 BRA `(.L_x_9363) ;  /* 0xfffffffc00f09947 */ /* 0x002fea000383ffff */
[----:B------:R-:W-:Y:S05]  /*352c0*/  BRA `(.L_x_9648) ;  /* 0xffffff4c00fc7947 */ /* 0x000fea000383ffff */
.L_x_9368:
[----:B-1----:R1:W2:Y:S02]  /*352d0*/  SYNCS.PHASECHK.TRANS64.TRYWAIT P1, [R5+URZ+0x228c0], R7 ;  /* 0x0228c007050075a7 */ /* 0x0022a4000802017f */
[----:B--2---:R-:W-:Y:S05]  /*352e0*/  @!P1 NANOSLEEP.SYNCS 0x989680 ;  /* 0x009896800000995d */ /* 0x004fea0003900000 */
[----:B------:R-:W2:Y:S02]  /*352f0*/  @!P1 SYNCS.PHASECHK.TRANS64 P1, [R5+URZ+0x228c0], R7 ;  /* 0x0228c007050095a7 */ /* 0x000ea4000802007f */
[----:B--2---:R-:W-:Y:S05]  /*35300*/  @!P1 BRA `(.L_x_9368) ;  /* 0xfffffffc00f09947 */ /* 0x004fea000383ffff */
[----:B------:R-:W-:Y:S05]  /*35310*/  BRA `(.L_x_9649) ;  /* 0xffffff5000787947 */ /* 0x000fea000383ffff */
.L_x_9393:
[----:B------:R-:W0:Y:S01]  /*35320*/  S2R R20, SR_TID.X ;  /* 0x0000000000147919 */ /* 0x000e220000002100 */
[----:B------:R-:W-:Y:S01]  /*35330*/  BSSY B0, `(.L_x_9650) ;  /* 0x0000009000007945 */ /* 0x000fe20003800000 */
[----:B------:R-:W-:Y:S02]  /*35340*/  IMAD.MOV.U32 R12, RZ, RZ, RZ ;  /* 0x000000ffff0c7224 */ /* 0x000fe400078e00ff */
[----:B------:R-:W-:Y:S02]  /*35350*/  IMAD.MOV.U32 R11, RZ, RZ, 0x1f ;  /* 0x0000001fff0b7424 */ /* 0x000fe400078e00ff */
[----:B------:R-:W-:Y:S01]  /*35360*/  IMAD.MOV.U32 R15, RZ, RZ, -0x1 ;  /* 0xffffffffff0f7424 */ /* 0x000fe200078e00ff */
[----:B0-----:R-:W-:-:S04]  /*35370*/  SHF.R.U32.HI R13, RZ, 0x5, R20 ;  /* 0x00000005ff0d7819 */ /* 0x001fc80000011614 */
[----:B------:R-:W-:-:S07]  /*35380*/  LOP3.LUT R13, R13, 0x3, RZ, 0xc0, !PT ;  /* 0x000000030d0d7812 */ /* 0x000fce00078ec0ff */
[----:B-----5:R-:W-:Y:S05]  /*35390*/  WARPSYNC.COLLECTIVE R15, `(.L_x_9651) ;  /* 0x000000000f087348 */ /* 0x020fea0003c00000 */
[----:B------:R0:W1:Y:S02]  /*353a0*/  SHFL.IDX P6, R14, R13, R12, R11 ;  /* 0x0000000c0d0e7389 */ /* 0x00006400000c000b */
[----:B01---5:R-:W-:Y:S01]  /*353b0*/  ENDCOLLECTIVE ;  /* 0x000000000000791b */ /* 0x023fe20003800000 */
.L_x_9651:
[----:B------:R-:W-:Y:S05]  /*353c0*/  BSYNC B0 ;  /* 0x0000000000007941 */ /* 0x000fea0003800000 */
.L_x_9650:
[----:B------:R-:W-:Y:S05]  /*353d0*/  BRA `(.L_x_9652) ;  /* 0xffffff64008c7947 */ /* 0x000fea000383ffff */
.L_x_9396:
[----:B0-----:R-:W2:Y:S02]  /*353e0*/  LDL R0, [R1+0x3c] ;  /* 0x00003c0001007983 */ /* 0x001ea40000100800 */
[----:B--2---:R0:W1:Y:S02]  /*353f0*/  SYNCS.PHASECHK.TRANS64.TRYWAIT P0, [R4+URZ+0x22880], R0 ;  /* 0x02288000040075a7 */ /* 0x004064000800017f */
[----:B-1----:R-:W-:Y:S05]  /*35400*/  @!P0 NANOSLEEP.SYNCS 0x989680 ;  /* 0x009896800000895d */ /* 0x002fea0003900000 */
[----:B------:R-:W1:Y:S02]  /*35410*/  @!P0 SYNCS.PHASECHK.TRANS64 P0, [R4+URZ+0x22880], R0 ;  /* 0x02288000040085a7 */ /* 0x000e64000800007f */
[----:B-1----:R-:W-:Y:S05]  /*35420*/  @!P0 BRA `(.L_x_9396) ;  /* 0xfffffffc00ec8947 */ /* 0x002fea000383ffff */
[----:B------:R-:W-:Y:S05]  /*35430*/  BRA `(.L_x_9653) ;  /* 0xffffff6400a47947 */ /* 0x000fea000383ffff */
.L_x_9397:
        /* <DEDUP_REMOVED lines=8> */
.L_x_9655:
[----:B------:R-:W-:Y:S05]  /*354c0*/  BSYNC B0 ;  /* 0x0000000000007941 */ /* 0x000fea0003800000 */
.L_x_9654:
        /* <DEDUP_REMOVED lines=9> */
[----:B------:R-:W-:-:S13]  /*35560*/  ISETP.GE.AND P4, PT, R7, 0x61, PT ;  /* 0x000000610700780c */ /* 0x000fda0003f86270 */
[----:B------:R-:W-:Y:S05]  /*35570*/  WARPSYNC.COLLECTIVE R15, `(.L_x_9656) ;  /* 0x000000000f087348 */ /* 0x000fea0003c00000 */
[----:B------:R0:W1:Y:S02]  /*35580*/  SHFL.IDX P6, R14, R13, R12, R11 ;  /* 0x0000000c0d0e7389 */ /* 0x00006400000c000b */
[----:B01----:R-:W-:Y:S01]  /*35590*/  ENDCOLLECTIVE ;  /* 0x000000000000791b */ /* 0x003fe20003800000 */
.L_x_9656:
[----:B------:R-:W-:Y:S02]  /*355a0*/  IMAD.MOV.U32 R13, RZ, RZ, R2 ;  /* 0x000000ffff0d7224 */ /* 0x000fe400078e0002 */
[----:B------:R-:W-:Y:S02]  /*355b0*/  IMAD.MOV.U32 R12, RZ, RZ, 0x1 ;  /* 0x00000001ff0c7424 */ /* 0x000fe400078e00ff */
[----:B------:R-:W-:-:S07]  /*355c0*/  IMAD.MOV.U32 R3, RZ, RZ, R14 ;  /* 0x000000ffff037224 */ /* 0x000fce00078e000e */
[----:B------:R-:W-:Y:S05]  /*355d0*/  WARPSYNC.COLLECTIVE R15, `(.L_x_9657) ;  /* 0x000000000f087348 */ /* 0x000fea0003c00000 */
[----:B------:R0:W1:Y:S02]  /*355e0*/  SHFL.IDX P6, R14, R13, R12, R11 ;  /* 0x0000000c0d0e7389 */ /* 0x00006400000c000b */
[----:B01----:R-:W-:Y:S01]  /*355f0*/  ENDCOLLECTIVE ;  /* 0x000000000000791b */ /* 0x003fe20003800000 */
.L_x_9657:
[----:B------:R-:W-:Y:S01]  /*35600*/  IADD3 R30, P1, R36, R3, RZ ;  /* 0x00000003241e7210 */ /* 0x000fe20007f3e0ff */
[----:B------:R-:W-:-:S04]  /*35610*/  IMAD.IADD R3, R17, 0x1, R26 ;  /* 0x0000000111037824 */ /* 0x000fc800078e021a */
        /* <DEDUP_REMOVED lines=11> */
.L_x_9658:
        /* <DEDUP_REMOVED lines=9> */
.L_x_9659:
        /* <DEDUP_REMOVED lines=10> */
.L_x_9660:
        /* <DEDUP_REMOVED lines=9> */
.L_x_9661:
        /* <DEDUP_REMOVED lines=10> */
.L_x_9662:
        /* <DEDUP_REMOVED lines=9> */
.L_x_9663:
        /* <DEDUP_REMOVED lines=10> */
.L_x_9664:
        /* <DEDUP_REMOVED lines=9> */
.L_x_9665:
        /* <DEDUP_REMOVED lines=10> */
.L_x_9666:
        /* <DEDUP_REMOVED lines=9> */
.L_x_9667:
        /* <DEDUP_REMOVED lines=10> */
.L_x_9668:
        /* <DEDUP_REMOVED lines=9> */
.L_x_9669:
        /* <DEDUP_REMOVED lines=10> */
.L_x_9670:
[----:B------:R-:W-:Y:S02]  /*35df0*/  IMAD.MOV.U32 R13, RZ, RZ, R10 ;  /* 0x000000ffff0d7224 */ /* 0x000fe400078e000a */
[----:B------:R-:W-:Y:S02]  /*35e00*/  IMAD.MOV.U32 R12, RZ, RZ, RZ ;  /* 0x000000ffff0c7224 */ /* 0x000fe400078e00ff */
[----:B------:R-:W-:-:S07]  /*35e10*/  IMAD.MOV.U32 R0, RZ, RZ, R14 ;  /* 0x000000ffff007224 */ /* 0x000fce00078e000e */
[----:B------:R-:W-:Y:S05]  /*35e20*/  WARPSYNC.COLLECTIVE R15, `(.L_x_9671) ;  /* 0x000000000f087348 */ /* 0x000fea0003c00000 */
[----:B------:R0:W1:Y:S02]  /*35e30*/  SHFL.IDX P6, R14, R13, R12, R11 ;  /* 0x0000000c0d0e7389 */ /* 0x00006400000c000b */
[----:B01----:R-:W-:Y:S01]  /*35e40*/  ENDCOLLECTIVE ;  /* 0x000000000000791b */ /* 0x003fe20003800000 */
.L_x_9671:
        /* <DEDUP_REMOVED lines=12> */
.L_x_9672:
[----:B------:R-:W-:Y:S02]  /*35f10*/  IMAD.MOV.U32 R13, RZ, RZ, R10 ;  /* 0x000000ffff0d7224 */ /* 0x000fe400078e000a */
[----:B------:R-:W-:Y:S02]  /*35f20*/  IMAD.MOV.U32 R12, RZ, RZ, 0x1 ;  /* 0x00000001ff0c7424 */ /* 0x000fe400078e00ff */
[----:B------:R-:W-:-:S07]  /*35f30*/  IMAD.MOV.U32 R0, RZ, RZ, R14 ;  /* 0x000000ffff007224 */ /* 0x000fce00078e000e */
[----:B------:R-:W-:Y:S05]  /*35f40*/  WARPSYNC.COLLECTIVE R15, `(.L_x_9673) ;  /* 0x000000000f087348 */ /* 0x000fea0003c00000 */
[----:B------:R0:W1:Y:S02]  /*35f50*/  SHFL.IDX P6, R14, R13, R12, R11 ;  /* 0x0000000c0d0e7389 */ /* 0x00006400000c000b */
[----:B01----:R-:W-:Y:S01]  /*35f60*/  ENDCOLLECTIVE ;  /* 0x000000000000791b */ /* 0x003fe20003800000 */
.L_x_9673:
        /* <DEDUP_REMOVED lines=13> */
.L_x_9674:
        /* <DEDUP_REMOVED lines=12> */
[----:B------:R-:W-:-:S04]  /*36100*/  LOP3.LUT R16, R16, 0xfffffeff, RZ, 0xc0, !PT ;  /* 0xfffffeff10107812 */ /* 0x000fc800078ec0ff */
[----:B------:R-:W-:Y:S01]  /*36110*/  @P3 LOP3.LUT R16, R16, 0x100, RZ, 0xfc, !PT ;  /* 0x0000010010103812 */ /* 0x000fe200078efcff */
[----:B------:R-:W-:Y:S06]  /*36120*/  BRA `(.L_x_9675) ;  /* 0xffffff60005c7947 */ /* 0x000fec000383ffff */
.L_x_9402:
[----:B--2---:R-:W2:Y:S02]  /*36130*/  LDL R0, [R1+0x3c] ;  /* 0x00003c0001007983 */ /* 0x004ea40000100800 */
[----:B--2---:R2:W3:Y:S02]  /*36140*/  SYNCS.PHASECHK.TRANS64.TRYWAIT P0, [R4+URZ+0x22840], R0 ;  /* 0x02284000040075a7 */ /* 0x0044e4000800017f */
[----:B---3--:R-:W-:Y:S05]  /*36150*/  @!P0 NANOSLEEP.SYNCS 0x989680 ;  /* 0x009896800000895d */ /* 0x008fea0003900000 */
[----:B------:R-:W3:Y:S02]  /*36160*/  @!P0 SYNCS.PHASECHK.TRANS64 P0, [R4+URZ+0x22840], R0 ;  /* 0x02284000040085a7 */ /* 0x000ee4000800007f */
[----:B---3--:R-:W-:Y:S05]  /*36170*/  @!P0 BRA `(.L_x_9402) ;  /* 0xfffffffc00ec8947 */ /* 0x008fea000383ffff */
[----:B------:R-:W-:Y:S05]  /*36180*/  BRA `(.L_x_9676) ;  /* 0xffffff6000b07947 */ /* 0x000fea000383ffff */
.L_x_9403:
        /* <DEDUP_REMOVED lines=8> */
.L_x_9678:
[----:B------:R-:W-:Y:S05]  /*36210*/  BSYNC B0 ;  /* 0x0000000000007941 */ /* 0x000fea0003800000 */
.L_x_9677:
        /* <DEDUP_REMOVED lines=8> */
.L_x_9679:
[----:B------:R-:W-:Y:S02]  /*362a0*/  IMAD.MOV.U32 R13, RZ, RZ, R0 ;  /* 0x000000ffff0d7224 */ /* 0x000fe400078e0000 */
        /* <DEDUP_REMOVED lines=13> */
.L_x_9680:
[----:B------:R-:W-:Y:S02]  /*36380*/  IMAD.MOV.U32 R13, RZ, RZ, R2 ;  /* 0x000000ffff0d7224 */ /* 0x000fe400078e0002 */
[----:B------:R-:W-:-:S07]  /*36390*/  IMAD.MOV.U32 R7, RZ, RZ, R14 ;  /* 0x000000ffff077224 */ /* 0x000fce00078e000e */
[----:B------:R-:W-:Y:S05]  /*363a0*/  WARPSYNC.COLLECTIVE R15, `(.L_x_9681) ;  /* 0x000000000f087348 */ /* 0x000fea0003c00000 */
[----:B------:R0:W1:Y:S02]  /*363b0*/  SHFL.IDX P6, R14, R13, R12, R11 ;  /* 0x0000000c0d0e7389 */ /* 0x00006400000c000b */
[----:B01----:R-:W-:Y:S01]  /*363c0*/  ENDCOLLECTIVE ;  /* 0x000000000000791b */ /* 0x003fe20003800000 */
.L_x_9681:
        /* <DEDUP_REMOVED lines=14> */
.L_x_9682:
[----:B------:R-:W-:Y:S02]  /*364b0*/  IMAD.MOV.U32 R13, RZ, RZ, R2 ;  /* 0x000000ffff0d7224 */ /* 0x000fe400078e0002 */
[----:B------:R-:W-:-:S07]  /*364c0*/  IMAD.MOV.U32 R7, RZ, RZ, R14 ;  /* 0x000000ffff077224 */ /* 0x000fce00078e000e */
[----:B------:R-:W-:Y:S05]  /*364d0*/  WARPSYNC.COLLECTIVE R15, `(.L_x_9683) ;  /* 0x000000000f087348 */ /* 0x000fea0003c00000 */
[----:B------:R0:W1:Y:S02]  /*364e0*/  SHFL.IDX P6, R14, R13, R12, R11 ;  /* 0x0000000c0d0e7389 */ /* 0x00006400000c000b */
[----:B01----:R-:W-:Y:S01]  /*364f0*/  ENDCOLLECTIVE ;  /* 0x000000000000791b */ /* 0x003fe20003800000 */
.L_x_9683:
        /* <DEDUP_REMOVED lines=14> */
.L_x_9684:
[----:B------:R-:W-:Y:S02]  /*365e0*/  IMAD.MOV.U32 R13, RZ, RZ, R2 ;  /* 0x000000ffff0d7224 */ /* 0x000fe400078e0002 */
[----:B------:R-:W-:-:S07]  /*365f0*/  IMAD.MOV.U32 R7, RZ, RZ, R14 ;  /* 0x000000ffff077224 */ /* 0x000fce00078e000e */
[----:B------:R-:W-:Y:S05]  /*36600*/  WARPSYNC.COLLECTIVE R15, `(.L_x_9685) ;  /* 0x000000000f087348 */ /* 0x000fea0003c00000 */
[----:B------:R0:W1:Y:S02]  /*36610*/  SHFL.IDX P6, R14, R13, R12, R11 ;  /* 0x0000000c0d0e7389 */ /* 0x00006400000c000b */
[----:B01----:R-:W-:Y:S01]  /*36620*/  ENDCOLLECTIVE ;  /* 0x000000000000791b */ /* 0x003fe20003800000 */
.L_x_9685:
[----:B------:R-:W-:Y:S02]  /*36630*/  IMAD.MOV.U32 R13, RZ, RZ, R0 ;  /* 0x000000ffff0d7224 */ /* 0x000fe400078e0000 */
[----:B------:R-:W-:Y:S02]  /*36640*/  IMAD.MOV.U32 R12, RZ, RZ, 0x4 ;  /* 0x00000004ff0c7424 */ /* 0x000fe400078e00ff */
[----:B------:R-:W-:-:S07]  /*36650*/  IMAD.MOV.U32 R8, RZ, RZ, R14 ;  /* 0x000000ffff087224 */ /* 0x000fce00078e000e */
[----:B------:R-:W-:Y:S05]  /*36660*/  WARPSYNC.COLLECTIVE R15, `(.L_x_9686) ;  /* 0x000000000f087348 */ /* 0x000fea0003c00000 */
[----:B------:R0:W1:Y:S02]  /*36670*/  SHFL.IDX P6, R14, R13, R12, R11 ;  /* 0x0000000c0d0e7389 */ /* 0x00006400000c000b */
[----:B01----:R-:W-:Y:S01]  /*36680*/  ENDCOLLECTIVE ;  /* 0x000000000000791b */ /* 0x003fe20003800000 */
.L_x_9686:
        /* <DEDUP_REMOVED lines=8> */
[----:B------:R-:W-:Y:S01]  /*36710*/  LOP3.LUT P5, RZ, R16, 0x80, RZ, 0xc0, !PT ;  /* 0x0000008010ff7812 */ /* 0x000fe200078ac0ff */
[----:B------:R-:W-:-:S12]  /*36720*/  IMAD.MOV.U32 R7, RZ, RZ, R14 ;  /* 0x000000ffff077224 */ /* 0x000fd800078e000e */
[----:B0-----:R-:W-:Y:S05]  /*36730*/  WARPSYNC.COLLECTIVE R15, `(.L_x_9687) ;  /* 0x000000000f087348 */ /* 0x001fea0003c00000 */
[----:B------:R1:W2:Y:S02]  /*36740*/  SHFL.IDX P6, R14, R13, R12, R11 ;  /* 0x0000000c0d0e7389 */ /* 0x0002a400000c000b */
[----:B012---:R-:W-:Y:S01]  /*36750*/  ENDCOLLECTIVE ;  /* 0x000000000000791b */ /* 0x007fe20003800000 */
.L_x_9687:
        /* <DEDUP_REMOVED lines=14> */
.L_x_9688:
[----:B------:R-:W-:Y:S02]  /*36840*/  IMAD.MOV.U32 R13, RZ, RZ, R2 ;  /* 0x000000ffff0d7224 */ /* 0x000fe400078e0002 */
[----:B------:R-:W-:-:S07]  /*36850*/  IMAD.MOV.U32 R7, RZ, RZ, R14 ;  /* 0x000000ffff077224 */ /* 0x000fce00078e000e */
[----:B------:R-:W-:Y:S05]  /*36860*/  WARPSYNC.COLLECTIVE R15, `(.L_x_9689) ;  /* 0x000000000f087348 */ /* 0x000fea0003c00000 */
[----:B------:R0:W1:Y:S02]  /*36870*/  SHFL.IDX P6, R14, R13, R12, R11 ;  /* 0x0000000c0d0e7389 */ /* 0x00006400000c000b */
[----:B01----:R-:W-:Y:S01]  /*36880*/  ENDCOLLECTIVE ;  /* 0x000000000000791b */ /* 0x003fe20003800000 */
.L_x_9689:
[----:B------:R-:W-:Y:S02]  /*36890*/  IMAD.MOV.U32 R13, RZ, RZ, R0 ;  /* 0x000000ffff0d7224 */ /* 0x000fe400078e0000 */
[----:B------:R-:W-:Y:S02]  /*368a0*/  IMAD.MOV.U32 R12, RZ, RZ, 0x6 ;  /* 0x00000006ff0c7424 */ /* 0x000fe400078e00ff */
[----:B------:R-:W-:-:S07]  /*368b0*/  IMAD.MOV.U32 R8, RZ, RZ, R14 ;  /* 0x000000ffff087224 */ /* 0x000fce00078e000e */
[----:B------:R-:W-:Y:S05]  /*368c0*/  WARPSYNC.COLLECTIVE R15, `(.L_x_9690) ;  /* 0x000000000f087348 */ /* 0x000fea0003c00000 */
[----:B------:R0:W1:Y:S02]  /*368d0*/  SHFL.IDX P6, R14, R13, R12, R11 ;  /* 0x0000000c0d0e7389 */ /* 0x00006400000c000b */
[----:B01----:R-:W-:Y:S01]  /*368e0*/  ENDCOLLECTIVE ;  /* 0x000000000000791b */ /* 0x003fe20003800000 */
.L_x_9690:
        /* <DEDUP_REMOVED lines=12> */
.L_x_9691:
[----:B------:R-:W-:Y:S02]  /*369b0*/  IMAD.MOV.U32 R13, RZ, RZ, R0 ;  /* 0x000000ffff0d7224 */ /* 0x000fe400078e0000 */
[----:B------:R-:W-:Y:S02]  /*369c0*/  IMAD.MOV.U32 R12, RZ, RZ, 0x7 ;  /* 0x00000007ff0c7424 */ /* 0x000fe400078e00ff */
[----:B------:R-:W-:-:S07]  /*369d0*/  IMAD.MOV.U32 R8, RZ, RZ, R14 ;  /* 0x000000ffff087224 */ /* 0x000fce00078e000e */
[----:B------:R-:W-:Y:S05]  /*369e0*/  WARPSYNC.COLLECTIVE R15, `(.L_x_9692) ;  /* 0x000000000f087348 */ /* 0x000fea0003c00000 */
[----:B------:R0:W1:Y:S02]  /*369f0*/  SHFL.IDX P6, R14, R13, R12, R11 ;  /* 0x0000000c0d0e7389 */ /* 0x00006400000c000b */
[----:B01----:R-:W-:Y:S01]  /*36a00*/  ENDCOLLECTIVE ;  /* 0x000000000000791b */ /* 0x003fe20003800000 */
.L_x_9692:
        /* <DEDUP_REMOVED lines=12> */
.L_x_9693:
[----:B------:R-:W-:Y:S02]  /*36ad0*/  IMAD.MOV.U32 R13, RZ, RZ, R5 ;  /* 0x000000ffff0d7224 */ /* 0x000fe400078e0005 */
[----:B------:R-:W-:Y:S02]  /*36ae0*/  IMAD.MOV.U32 R12, RZ, RZ, RZ ;  /* 0x000000ffff0c7224 */ /* 0x000fe400078e00ff */
[----:B------:R-:W-:-:S07]  /*36af0*/  IMAD.MOV.U32 R8, RZ, RZ, R14 ;  /* 0x000000ffff087224 */ /* 0x000fce00078e000e */
[----:B------:R-:W-:Y:S05]  /*36b00*/  WARPSYNC.COLLECTIVE R15, `(.L_x_9694) ;  /* 0x000000000f087348 */ /* 0x000fea0003c00000 */
[----:B------:R0:W1:Y:S02]  /*36b10*/  SHFL.IDX P6, R14, R13, R12, R11 ;  /* 0x0000000c0d0e7389 */ /* 0x00006400000c000b */
[----:B01----:R-:W-:Y:S01]  /*36b20*/  ENDCOLLECTIVE ;  /* 0x000000000000791b */ /* 0x003fe20003800000 */
.L_x_9694:
[----:B------:R-:W-:-:S05]  /*36b30*/  @P1 IADD3 R8, P0, R36, R8, RZ ;  /* 0x0000000824081210 */ /* 0x000fca0007f1e0ff */
[----:B------:R-:W-:-:S05]  /*36b40*/  @P1 IMAD.X R9, RZ, RZ, R0, P0 ;  /* 0x000000ffff091224 */ /* 0x000fca00000e0600 */
        /* <DEDUP_REMOVED lines=9> */
.L_x_9695:
[----:B------:R-:W-:Y:S02]  /*36be0*/  IMAD.MOV.U32 R13, RZ, RZ, R5 ;  /* 0x000000ffff0d7224 */ /* 0x000fe400078e0005 */
[----:B------:R-:W-:Y:S02]  /*36bf0*/  IMAD.MOV.U32 R12, RZ, RZ, 0x1 ;  /* 0x00000001ff0c7424 */ /* 0x000fe400078e00ff */
[----:B------:R-:W-:-:S07]  /*36c00*/  IMAD.MOV.U32 R2, RZ, RZ, R14 ;  /* 0x000000ffff027224 */ /* 0x000fce00078e000e */
[----:B------:R-:W-:Y:S05]  /*36c10*/  WARPSYNC.COLLECTIVE R15, `(.L_x_9696) ;  /* 0x000000000f087348 */ /* 0x000fea0003c00000 */
[----:B------:R0:W1:Y:S02]  /*36c20*/  SHFL.IDX P6, R14, R13, R12, R11 ;  /* 0x0000000c0d0e7389 */ /* 0x00006400000c000b */
[----:B01----:R-:W-:Y:S01]  /*36c30*/  ENDCOLLECTIVE ;  /* 0x000000000000791b */ /* 0x003fe20003800000 */
.L_x_9696:
        /* <DEDUP_REMOVED lines=13> */
.L_x_9697:
[----:B------:R-:W-:Y:S01]  /*36d10*/  IMAD.MOV.U32 R6, RZ, RZ, R14 ;  /* 0x000000ffff067224 */ /* 0x000fe200078e000e */
[----:B------:R-:W-:Y:S06]  /*36d20*/  BRA `(.L_x_9698) ;  /* 0xffffff5c006c7947 */ /* 0x000fec000383ffff */
.L_x_9408:
        /* <DEDUP_REMOVED lines=9> */
.L_x_9699:
[----:B------:R-:W-:Y:S01]  /*36dc0*/  ISETP.GE.AND P1, PT, R25, R29, PT ;  /* 0x0000001d1900720c */ /* 0x000fe20003f26270 */
[----:B------:R-:W-:Y:S02]  /*36dd0*/  IMAD.MOV.U32 R13, RZ, RZ, R0 ;  /* 0x000000ffff0d7224 */ /* 0x000fe400078e0000 */
[----:B------:R-:W-:-:S10]  /*36de0*/  IMAD.MOV.U32 R3, RZ, RZ, R14 ;  /* 0x000000ffff037224 */ /* 0x000fd400078e000e */
[----:B------:R-:W-:Y:S05]  /*36df0*/  WARPSYNC.COLLECTIVE R15, `(.L_x_9700) ;  /* 0x000000000f087348 */ /* 0x000fea0003c00000 */
[----:B------:R0:W1:Y:S02]  /*36e00*/  SHFL.IDX P6, R14, R13, R12, R11 ;  /* 0x0000000c0d0e7389 */ /* 0x00006400000c000b */
[----:B01----:R-:W-:Y:S01]  /*36e10*/  ENDCOLLECTIVE ;  /* 0x000000000000791b */ /* 0x003fe20003800000 */
.L_x_9700:
[----:B------:R-:W-:Y:S02]  /*36e20*/  IMAD.MOV.U32 R13, RZ, RZ, R2 ;  /* 0x000000ffff0d7224 */ /* 0x000fe400078e0002 */
[----:B------:R-:W-:Y:S02]  /*36e30*/  IMAD.MOV.U32 R12, RZ, RZ, 0x1 ;  /* 0x00000001ff0c7424 */ /* 0x000fe400078e00ff */
[----:B------:R-:W-:-:S07]  /*36e40*/  IMAD.MOV.U32 R4, RZ, RZ, R14 ;  /* 0x000000ffff047224 */ /* 0x000fce00078e000e */
[----:B------:R-:W-:Y:S05]  /*36e50*/  WARPSYNC.COLLECTIVE R15, `(.L_x_9701) ;  /* 0x000000000f087348 */ /* 0x000fea0003c00000 */
[----:B------:R0:W1:Y:S02]  /*36e60*/  SHFL.IDX P6, R14, R13, R12, R11 ;  /* 0x0000000c0d0e7389 */ /* 0x00006400000c000b */
[----:B01----:R-:W-:Y:S01]  /*36e70*/  ENDCOLLECTIVE ;  /* 0x000000000000791b */ /* 0x003fe20003800000 */
.L_x_9701:
[----:B------:R-:W-:-:S05]  /*36e80*/  @!P1 IADD3 R4, P3, R36, R4, RZ ;  /* 0x0000000424049210 */ /* 0x000fca0007f7e0ff */
[----:B------:R-:W-:Y:S02]  /*36e90*/  @!P1 IMAD.X R5, RZ, RZ, R3, P3 ;  /* 0x000000ffff059224 */ /* 0x000fe400018e0603 */
[----:B------:R-:W-:-:S03]  /*36ea0*/  VIADD R3, R25, 0x10 ;  /* 0x0000001019037836 */ /* 0x000fc60000000000 */
[----:B------:R-:W-:Y:S01]  /*36eb0*/  @!PT LDS RZ, [RZ] ;  /* 0x00000000fffff984 */ /* 0x000fe20000000800 */
[----:B------:R-:W-:Y:S01]  /*36ec0*/  @!PT LDS RZ, [RZ] ;  /* 0x00000000fffff984 */ /* 0x000fe20000000800 */
[----:B------:R-:W-:Y:S01]  /*36ed0*/  @!PT LDS RZ, [RZ] ;  /* 0x00000000fffff984 */ /* 0x000fe20000000800 */
[----:B------:R0:W-:Y:S01]  /*36ee0*/  @!P1 LDGSTS.E.BYPASS.LTC128B.128 [R8+0x14400], desc[UR60][R4.64], !P0 ;  /* 0x1440000004089fae */ /* 0x0001e2000c101d7c */
[----:B------:R-:W-:Y:S01]  /*36ef0*/  IMAD.MOV.U32 R13, RZ, RZ, R0 ;  /* 0x000000ffff0d7224 */ /* 0x000fe200078e0000 */
[----:B------:R-:W-:Y:S01]  /*36f00*/  ISETP.GE.AND P1, PT, R3, R29, PT ;  /* 0x0000001d0300720c */ /* 0x000fe20003f26270 */
[----:B------:R-:W-:-:S12]  /*36f10*/  IMAD.MOV.U32 R3, RZ, RZ, R14 ;  /* 0x000000ffff037224 */ /* 0x000fd800078e000e */
[----:B0-----:R-:W-:Y:S05]  /*36f20*/  WARPSYNC.COLLECTIVE R15, `(.L_x_9702) ;  /* 0x000000000f087348 */ /* 0x001fea0003c00000 */
[----:B------:R1:W2:Y:S02]  /*36f30*/  SHFL.IDX P6, R14, R13, R12, R11 ;  /* 0x0000000c0d0e7389 */ /* 0x0002a400000c000b */
[----:B012---:R-:W-:Y:S01]  /*36f40*/  ENDCOLLECTIVE ;  /* 0x000000000000791b */ /* 0x007fe20003800000 */
.L_x_9702:
[----:B------:R-:W-:Y:S02]  /*36f50*/  IMAD.MOV.U32 R13, RZ, RZ, R2 ;  /* 0x000000ffff0d7224 */ /* 0x000fe400078e0002 */
[----:B------:R-:W-:Y:S02]  /*36f60*/  IMAD.MOV.U32 R12, RZ, RZ, 0x2 ;  /* 0x00000002ff0c7424 */ /* 0x000fe400078e00ff */
[----:B------:R-:W-:-:S07]  /*36f70*/  IMAD.MOV.U32 R6, RZ, RZ, R14 ;  /* 0x000000ffff067224 */ /* 0x000fce00078e000e */
[----:B------:R-:W-:Y:S05]  /*36f80*/  WARPSYNC.COLLECTIVE R15, `(.L_x_9703) ;  /* 0x000000000f087348 */ /* 0x000fea0003c00000 */
[----:B------:R0:W1:Y:S02]  /*36f90*/  SHFL.IDX P6, R14, R13, R12, R11 ;  /* 0x0000000c0d0e7389 */ /* 0x00006400000c000b */
[----:B01----:R-:W-:Y:S01]  /*36fa0*/  ENDCOLLECTIVE ;  /* 0x000000000000791b */ /* 0x003fe20003800000 */
.L_x_9703:
[----:B------:R-:W-:-:S05]  /*36fb0*/  @!P1 IADD3 R6, P3, R36, R6, RZ ;  /* 0x0000000624069210 */ /* 0x000fca0007f7e0ff */
[----:B------:R-:W-:Y:S02]  /*36fc0*/  @!P1 IMAD.X R3, RZ, RZ, R3, P3 ;  /* 0x000000ffff039224 */ /* 0x000fe400018e0603 */
[----:B------:R-:W-:Y:S02]  /*36fd0*/  @!P1 IMAD.MOV.U32 R4, RZ, RZ, R6 ;  /* 0x000000ffff049224 */ /* 0x000fe400078e0006 */
[----:B------:R-:W-:Y:S02]  /*36fe0*/  @!P1 IMAD.MOV.U32 R5, RZ, RZ, R3 ;  /* 0x000000ffff059224 */ /* 0x000fe400078e0003 */
[C---:B------:R-:W-:Y:S02]  /*36ff0*/  VIADD R3, R25.reuse, 0x20 ;  /* 0x0000002019037836 */ /* 0x040fe40000000000 */
[----:B------:R-:W-:Y:S01]  /*37000*/  IMAD.MOV.U32 R13, RZ, RZ, R0 ;  /* 0x000000ffff0d7224 */ /* 0x000fe200078e0000 */
[----:B------:R-:W-:Y:S01]  /*37010*/  @!PT LDS RZ, [RZ] ;  /* 0x00000000fffff984 */ /* 0x000fe20000000800 */
[----:B------:R-:W-:Y:S01]  /*37020*/  @!PT LDS RZ, [RZ] ;  /* 0x00000000fffff984 */ /* 0x000fe20000000800 */
[----:B------:R-:W-:Y:S01]  /*37030*/  @!PT LDS RZ, [RZ] ;  /* 0x00000000fffff984 */ /* 0x000fe20000000800 */
[----:B------:R0:W-:Y:S01]  /*37040*/  @!P1 LDGSTS.E.BYPASS.LTC128B.128 [R8+0x14c00], desc[UR60][R4.64], !P0 ;  /* 0x14c0000004089fae */ /* 0x0001e2000c101d7c */
[----:B------:R-:W-:Y:S01]  /*37050*/  VIADD R6, R25, 0x60 ;  /* 0x0000006019067836 */ /* 0x000fe20000000000 */
[----:B------:R-:W-:Y:S01]  /*37060*/  ISETP.GE.AND P1, PT, R3, R29, PT ;  /* 0x0000001d0300720c */ /* 0x000fe20003f26270 */
[----:B------:R-:W-:-:S12]  /*37070*/  IMAD.MOV.U32 R3, RZ, RZ, R14 ;  /* 0x000000ffff037224 */ /* 0x000fd800078e000e */
[----:B0-----:R-:W-:Y:S05]  /*37080*/  WARPSYNC.COLLECTIVE R15, `(.L_x_9704) ;  /* 0x000000000f087348 */ /* 0x001fea0003c00000 */
[----:B------:R1:W2:Y:S02]  /*37090*/  SHFL.IDX P6, R14, R13, R12, R11 ;  /* 0x0000000c0d0e7389 */ /* 0x0002a400000c000b */
[----:B012---:R-:W-:Y:S01]  /*370a0*/  ENDCOLLECTIVE ;  /* 0x000000000000791b */ /* 0x007fe20003800000 */
.L_x_9704:
[----:B------:R-:W-:Y:S02]  /*370b0*/  IMAD.MOV.U32 R13, RZ, RZ, R2 ;  /* 0x000000ffff0d7224 */ /* 0x000fe400078e0002 */
[----:B------:R-:W-:Y:S02]  /*370c0*/  IMAD.MOV.U32 R12, RZ, RZ, 0x3 ;  /* 0x00000003ff0c7424 */ /* 0x000fe400078e00ff */
[----:B------:R-:W-:-:S07]  /*370d0*/  IMAD.MOV.U32 R4, RZ, RZ, R14 ;  /* 0x000000ffff047224 */ /* 0x000fce00078e000e */
[----:B------:R-:W-:Y:S05]  /*370e0*/  WARPSYNC.COLLECTIVE R15, `(.L_x_9705) ;  /* 0x000000000f087348 */ /* 0x000fea0003c00000 */
[----:B------:R0:W1:Y:S02]  /*370f0*/  SHFL.IDX P6, R14, R13, R12, R11 ;  /* 0x0000000c0d0e7389 */ /* 0x00006400000c000b */
[----:B01----:R-:W-:Y:S01]  /*37100*/  ENDCOLLECTIVE ;  /* 0x000000000000791b */ /* 0x003fe20003800000 */
.L_x_9705:
[----:B------:R-:W-:-:S05]  /*37110*/  @!P1 IADD3 R4, P2, R36, R4, RZ ;  /* 0x0000000424049210 */ /* 0x000fca0007f5e0ff */
[----:B------:R-:W-:-:S04]  /*37120*/  @!P1 IMAD.X R3, RZ, RZ, R3, P2 ;  /* 0x000000ffff039224 */ /* 0x000fc800010e0603 */
[----:B------:R-:W-:Y:S02]  /*37130*/  @!P1 IMAD.MOV.U32 R5, RZ, RZ, R3 ;  /* 0x000000ffff059224 */ /* 0x000fe400078e0003 */
[----:B------:R-:W-:Y:S02]  /*37140*/  VIADD R3, R25, 0x30 ;  /* 0x0000003019037836 */ /* 0x000fe40000000000 */
[----:B------:R-:W-:Y:S01]  /*37150*/  IMAD.MOV.U32 R13, RZ, RZ, R0 ;  /* 0x000000ffff0d7224 */ /* 0x000fe200078e0000 */
[----:B------:R-:W-:Y:S01]  /*37160*/  @!PT LDS RZ, [RZ] ;  /* 0x00000000fffff984 */ /* 0x000fe20000000800 */
[----:B------:R-:W-:Y:S01]  /*37170*/  @!PT LDS RZ, [RZ] ;  /* 0x00000000fffff984 */ /* 0x000fe20000000800 */
[----:B------:R-:W-:Y:S01]  /*37180*/  @!PT LDS RZ, [RZ] ;  /* 0x00000000fffff984 */ /* 0x000fe20000000800 */
[----:B------:R0:W-:Y:S02]  /*37190*/  @!P1 LDGSTS.E.BYPASS.LTC128B.128 [R8+0x15400], desc[UR60][R4.64], !P0 ;  /* 0x1540000004089fae */ /* 0x0001e4000c101d7c */
[----:B------:R-:W-:Y:S01]  /*371a0*/  ISETP.GE.AND P1, PT, R3, R29, PT ;  /* 0x0000001d0300720c */ /* 0x000fe20003f26270 */
[----:B------:R-:W-:-:S12]  /*371b0*/  IMAD.MOV.U32 R3, RZ, RZ, R14 ;  /* 0x000000ffff037224 */ /* 0x000fd800078e000e */
[----:B0-----:R-:W-:Y:S05]  /*371c0*/  WARPSYNC.COLLECTIVE R15, `(.L_x_9706) ;  /* 0x000000000f087348 */ /* 0x001fea0003c00000 */
[----:B------:R1:W2:Y:S02]  /*371d0*/  SHFL.IDX P6, R14, R13, R12, R11 ;  /* 0x0000000c0d0e7389 */ /* 0x0002a400000c000b */
[----:B012---:R-:W-:Y:S01]  /*371e0*/  ENDCOLLECTIVE ;  /* 0x000000000000791b */ /* 0x007fe20003800000 */
.L_x_9706:
[----:B------:R-:W-:Y:S02]  /*371f0*/  IMAD.MOV.U32 R13, RZ, RZ, R2 ;  /* 0x000000ffff0d7224 */ /* 0x000fe400078e0002 */
[----:B------:R-:W-:Y:S02]  /*37200*/  IMAD.MOV.U32 R12, RZ, RZ, 0x4 ;  /* 0x00000004ff0c7424 */ /* 0x000fe400078e00ff */
[----:B------:R-:W-:-:S07]  /*37210*/  IMAD.MOV.U32 R4, RZ, RZ, R14 ;  /* 0x000000ffff047224 */ /* 0x000fce00078e000e */
[----:B------:R-:W-:Y:S05]  /*37220*/  WARPSYNC.COLLECTIVE R15, `(.L_x_9707) ;  /* 0x000000000f087348 */ /* 0x000fea0003c00000 */
[----:B------:R0:W1:Y:S02]  /*37230*/  SHFL.IDX P6, R14, R13, R12, R11 ;  /* 0x0000000c0d0e7389 */ /* 0x00006400000c000b */
[----:B01----:R-:W-:Y:S01]  /*37240*/  ENDCOLLECTIVE ;  /* 0x000000000000791b */ /* 0x003fe20003800000 */
.L_x_9707:
        /* <DEDUP_REMOVED lines=14> */
.L_x_9708:
[----:B------:R-:W-:Y:S02]  /*37330*/  IMAD.MOV.U32 R13, RZ, RZ, R2 ;  /* 0x000000ffff0d7224 */ /* 0x000fe400078e0002 */
[----:B------:R-:W-:Y:S02]  /*37340*/  IMAD.MOV.U32 R12, RZ, RZ, 0x5 ;  /* 0x00000005ff0c7424 */ /* 0x000fe400078e00ff */
[----:B------:R-:W-:-:S07]  /*37350*/  IMAD.MOV.U32 R4, RZ, RZ, R14 ;  /* 0x000000ffff047224 */ /* 0x000fce00078e000e */
[----:B------:R-:W-:Y:S05]  /*37360*/  WARPSYNC.COLLECTIVE R15, `(.L_x_9709) ;  /* 0x000000000f087348 */ /* 0x000fea0003c00000 */
[----:B------:R0:W1:Y:S02]  /*37370*/  SHFL.IDX P6, R14, R13, R12, R11 ;  /* 0x0000000c0d0e7389 */ /* 0x00006400000c000b */
[----:B01----:R-:W-:Y:S01]  /*37380*/  ENDCOLLECTIVE ;  /* 0x000000000000791b */ /* 0x003fe20003800000 */
.L_x_9709:
        /* <DEDUP_REMOVED lines=14> */
.L_x_9710:
[----:B------:R-:W-:Y:S02]  /*37470*/  IMAD.MOV.U32 R13, RZ, RZ, R2 ;  /* 0x000000ffff0d7224 */ /* 0x000fe400078e0002 */
[----:B------:R-:W-:Y:S02]  /*37480*/  IMAD.MOV.U32 R12, RZ, RZ, 0x6 ;  /* 0x00000006ff0c7424 */ /* 0x000fe400078e00ff */
[----:B------:R-:W-:-:S07]  /*37490*/  IMAD.MOV.U32 R4, RZ, RZ, R14 ;  /* 0x000000ffff047224 */ /* 0x000fce00078e000e */
[----:B------:R-:W-:Y:S05]  /*374a0*/  WARPSYNC.COLLECTIVE R15, `(.L_x_9711) ;  /* 0x000000000f087348 */ /* 0x000fea0003c00000 */
[----:B------:R0:W1:Y:S02]  /*374b0*/  SHFL.IDX P6, R14, R13, R12, R11 ;  /* 0x0000000c0d0e7389 */ /* 0x00006400000c000b */
[----:B01----:R-:W-:Y:S01]  /*374c0*/  ENDCOLLECTIVE ;  /* 0x000000000000791b */ /* 0x003fe20003800000 */
.L_x_9711:
[----:B------:R-:W-:-:S05]  /*374d0*/  @!P1 IADD3 R4, P2, R36, R4, RZ ;  /* 0x0000000424049210 */ /* 0x000fca0007f5e0ff */
[----:B------:R-:W-:Y:S01]  /*374e0*/  @!P1 IMAD.X R3, RZ, RZ, R3, P2 ;  /* 0x000000ffff039224 */ /* 0x000fe200010e0603 */
[----:B------:R-:W-:-:S03]  /*374f0*/  ISETP.GE.AND P2, PT, R6, R29, PT ;  /* 0x0000001d0600720c */ /* 0x000fc60003f46270 */
[----:B------:R-:W-:Y:S02]  /*37500*/  @!P1 IMAD.MOV.U32 R5, RZ, RZ, R3 ;  /* 0x000000ffff059224 */ /* 0x000fe400078e0003 */
[----:B------:R-:W-:-:S03]  /*37510*/  IMAD.MOV.U32 R13, RZ, RZ, R0 ;  /* 0x000000ffff0d7224 */ /* 0x000fc600078e0000 */
[----:B------:R-:W-:Y:S01]  /*37520*/  @!PT LDS RZ, [RZ] ;  /* 0x00000000fffff984 */ /* 0x000fe20000000800 */
[----:B------:R-:W-:Y:S01]  /*37530*/  @!PT LDS RZ, [RZ] ;  /* 0x00000000fffff984 */ /* 0x000fe20000000800 */
[----:B------:R-:W-:Y:S01]  /*37540*/  @!PT LDS RZ, [RZ] ;  /* 0x00000000fffff984 */ /* 0x000fe20000000800 */
[----:B------:R0:W-:Y:S01]  /*37550*/  @!P1 LDGSTS.E.BYPASS.LTC128B.128 [R8+0x16c00], desc[UR60][R4.64], !P0 ;  /* 0x16c0000004089fae */ /* 0x0001e2000c101d7c */
[----:B------:R-:W-:-:S07]  /*37560*/  IMAD.MOV.U32 R3, RZ, RZ, R14 ;  /* 0x000000ffff037224 */ /* 0x000fce00078e000e */
[----:B0-----:R-:W-:Y:S05]  /*37570*/  WARPSYNC.COLLECTIVE R15, `(.L_x_9712) ;  /* 0x000000000f087348 */ /* 0x001fea0003c00000 */
[----:B------:R1:W2:Y:S02]  /*37580*/  SHFL.IDX P6, R14, R13, R12, R11 ;  /* 0x0000000c0d0e7389 */ /* 0x0002a400000c000b */
[----:B012---:R-:W-:Y:S01]  /*37590*/  ENDCOLLECTIVE ;  /* 0x000000000000791b */ /* 0x007fe20003800000 */
.L_x_9712:
[----:B------:R-:W-:Y:S02]  /*375a0*/  IMAD.MOV.U32 R13, RZ, RZ, R2 ;  /* 0x000000ffff0d7224 */ /* 0x000fe400078e0002 */
[----:B------:R-:W-:Y:S02]  /*375b0*/  IMAD.MOV.U32 R12, RZ, RZ, 0x7 ;  /* 0x00000007ff0c7424 */ /* 0x000fe400078e00ff */
[----:B------:R-:W-:-:S07]  /*375c0*/  IMAD.MOV.U32 R4, RZ, RZ, R14 ;  /* 0x000000ffff047224 */ /* 0x000fce00078e000e */
[----:B------:R-:W-:Y:S05]  /*375d0*/  WARPSYNC.COLLECTIVE R15, `(.L_x_9713) ;  /* 0x000000000f087348 */ /* 0x000fea0003c00000 */
[----:B------:R0:W1:Y:S02]  /*375e0*/  SHFL.IDX P6, R14, R13, R12, R11 ;  /* 0x0000000c0d0e7389 */ /* 0x00006400000c000b */
[----:B01----:R-:W-:Y:S01]  /*375f0*/  ENDCOLLECTIVE ;  /* 0x000000000000791b */ /* 0x003fe20003800000 */
.L_x_9713:
[----:B------:R-:W-:-:S05]  /*37600*/  @!P2 IADD3 R4, P1, R36, R4, RZ ;  /* 0x000000042404a210 */ /* 0x000fca0007f3e0ff */
[----:B------:R-:W-:-:S04]  /*37610*/  @!P2 IMAD.X R3, RZ, RZ, R3, P1 ;  /* 0x000000ffff03a224 */ /* 0x000fc800008e0603 */
        /* <DEDUP_REMOVED lines=10> */
.L_x_9714:
[----:B------:R-:W-:Y:S01]  /*376c0*/  IMAD.MOV.U32 R0, RZ, RZ, R14 ;  /* 0x000000ffff007224 */ /* 0x000fe200078e000e */
[----:B------:R-:W-:Y:S06]  /*376d0*/  BRA `(.L_x_9715) ;  /* 0xffffff5c008c7947 */ /* 0x000fec000383ffff */
.L_x_9411:
[----:B0-----:R0:W1:Y:S02]  /*376e0*/  SYNCS.PHASECHK.TRANS64.TRYWAIT P0, [R17+URZ+0x22820], R0 ;  /* 0x02282000110075a7 */ /* 0x001064000800017f */
[----:B-1----:R-:W-:Y:S05]  /*376f0*/  @!P0 NANOSLEEP.SYNCS 0x989680 ;  /* 0x009896800000895d */ /* 0x002fea0003900000 */
[----:B------:R-:W1:Y:S02]  /*37700*/  @!P0 SYNCS.PHASECHK.TRANS64 P0, [R17+URZ+0x22820], R0 ;  /* 0x02282000110085a7 */ /* 0x000e64000800007f */
[----:B-1----:R-:W-:Y:S05]  /*37710*/  @!P0 BRA `(.L_x_9411) ;  /* 0xfffffffc00f08947 */ /* 0x002fea000383ffff */
[----:B------:R-:W-:Y:S05]  /*37720*/  BRA `(.L_x_9716) ;  /* 0xffffff5c00e87947 */ /* 0x000fea000383ffff */
.L_x_9415:
[----:B0-----:R0:W1:Y:S02]  /*37730*/  SYNCS.PHASECHK.TRANS64.TRYWAIT P0, [R0+URZ+0x22880], R34 ;  /* 0x02288022000075a7 */ /* 0x001064000800017f */
[----:B-1----:R-:W-:Y:S05]  /*37740*/  @!P0 NANOSLEEP.SYNCS 0x989680 ;  /* 0x009896800000895d */ /* 0x002fea0003900000 */
[----:B------:R-:W1:Y:S02]  /*37750*/  @!P0 SYNCS.PHASECHK.TRANS64 P0, [R0+URZ+0x22880], R34 ;  /* 0x02288022000085a7 */ /* 0x000e64000800007f */
[----:B-1----:R-:W-:Y:S05]  /*37760*/  @!P0 BRA `(.L_x_9415) ;  /* 0xfffffffc00f08947 */ /* 0x002fea000383ffff */
[----:B------:R-:W-:Y:S05]  /*37770*/  BRA `(.L_x_9717) ;  /* 0xffffff6400247947 */ /* 0x000fea000383ffff */
.L_x_9416:
        /* <DEDUP_REMOVED lines=8> */
.L_x_9719:
[----:B------:R-:W-:Y:S05]  /*37800*/  BSYNC B0 ;  /* 0x0000000000007941 */ /* 0x000fea0003800000 */
.L_x_9718:
        /* <DEDUP_REMOVED lines=9> */
.L_x_9720:
[----:B------:R-:W-:Y:S02]  /*378a0*/  IMAD.MOV.U32 R13, RZ, RZ, R5 ;  /* 0x000000ffff0d7224 */ /* 0x000fe400078e0005 */
[----:B------:R-:W-:Y:S02]  /*378b0*/  IMAD.MOV.U32 R12, RZ, RZ, 0x1 ;  /* 0x00000001ff0c7424 */ /* 0x000fe400078e00ff */
[----:B------:R-:W-:-:S07]  /*378c0*/  IMAD.MOV.U32 R2, RZ, RZ, R14 ;  /* 0x000000ffff027224 */ /* 0x000fce00078e000e */
[----:B------:R-:W-:Y:S05]  /*378d0*/  WARPSYNC.COLLECTIVE R15, `(.L_x_9721) ;  /* 0x000000000f087348 */ /* 0x000fea0003c00000 */
[----:B------:R0:W1:Y:S02]  /*378e0*/  SHFL.IDX P6, R14, R13, R12, R11 ;  /* 0x0000000c0d0e7389 */ /* 0x00006400000c000b */
[----:B01----:R-:W-:Y:S01]  /*378f0*/  ENDCOLLECTIVE ;  /* 0x000000000000791b */ /* 0x003fe20003800000 */
.L_x_9721:
        /* <DEDUP_REMOVED lines=11> */
.L_x_9722:
        /* <DEDUP_REMOVED lines=9> */
.L_x_9723:
        /* <DEDUP_REMOVED lines=9> */
.L_x_9724:
[----:B------:R-:W-:Y:S02]  /*37ad0*/  IMAD.MOV.U32 R13, RZ, RZ, R5 ;  /* 0x000000ffff0d7224 */ /* 0x000fe400078e0005 */
[----:B------:R-:W-:Y:S02]  /*37ae0*/  IMAD.MOV.U32 R12, RZ, RZ, 0x3 ;  /* 0x00000003ff0c7424 */ /* 0x000fe400078e00ff */
[----:B------:R-:W-:-:S07]  /*37af0*/  IMAD.MOV.U32 R2, RZ, RZ, R14 ;  /* 0x000000ffff027224 */ /* 0x000fce00078e000e */
[----:B------:R-:W-:Y:S05]  /*37b00*/  WARPSYNC.COLLECTIVE R15, `(.L_x_9725) ;  /* 0x000000000f087348 */ /* 0x000fea0003c00000 */
[----:B------:R0:W1:Y:S02]  /*37b10*/  SHFL.IDX P6, R14, R13, R12, R11 ;  /* 0x0000000c0d0e7389 */ /* 0x00006400000c000b */
[----:B01----:R-:W-:Y:S01]  /*37b20*/  ENDCOLLECTIVE ;  /* 0x000000000000791b */ /* 0x003fe20003800000 */
.L_x_9725:
        /* <DEDUP_REMOVED lines=11> */
.L_x_9726:
[----:B------:R-:W-:Y:S02]  /*37be0*/  IMAD.MOV.U32 R13, RZ, RZ, R5 ;  /* 0x000000ffff0d7224 */ /* 0x000fe400078e0005 */
[----:B------:R-:W-:Y:S02]  /*37bf0*/  IMAD.MOV.U32 R12, RZ, RZ, 0x4 ;  /* 0x00000004ff0c7424 */ /* 0x000fe400078e00ff */
[----:B------:R-:W-:-:S07]  /*37c00*/  IMAD.MOV.U32 R2, RZ, RZ, R14 ;  /* 0x000000ffff027224 */ /* 0x000fce00078e000e */
[----:B------:R-:W-:Y:S05]  /*37c10*/  WARPSYNC.COLLECTIVE R15, `(.L_x_9727) ;  /* 0x000000000f087348 */ /* 0x000fea0003c00000 */
[----:B------:R0:W1:Y:S02]  /*37c20*/  SHFL.IDX P6, R14, R13, R12, R11 ;  /* 0x0000000c0d0e7389 */ /* 0x00006400000c000b */
[----:B01----:R-:W-:Y:S01]  /*37c30*/  ENDCOLLECTIVE ;  /* 0x000000000000791b */ /* 0x003fe20003800000 */
.L_x_9727:
        /* <DEDUP_REMOVED lines=11> */
.L_x_9728:
[----:B------:R-:W-:Y:S02]  /*37cf0*/  IMAD.MOV.U32 R13, RZ, RZ, R5 ;  /* 0x000000ffff0d7224 */ /* 0x000fe400078e0005 */
[----:B------:R-:W-:Y:S02]  /*37d00*/  IMAD.MOV.U32 R12, RZ, RZ, 0x5 ;  /* 0x00000005ff0c7424 */ /* 0x000fe400078e00ff */
[----:B------:R-:W-:-:S07]  /*37d10*/  IMAD.MOV.U32 R2, RZ, RZ, R14 ;  /* 0x000000ffff027224 */ /* 0x000fce00078e000e */
[----:B------:R-:W-:Y:S05]  /*37d20*/  WARPSYNC.COLLECTIVE R15, `(.L_x_9729) ;  /* 0x000000000f087348 */ /* 0x000fea0003c00000 */
[----:B------:R0:W1:Y:S02]  /*37d30*/  SHFL.IDX P6, R14, R13, R12, R11 ;  /* 0x0000000c0d0e7389 */ /* 0x00006400000c000b */
[----:B01----:R-:W-:Y:S01]  /*37d40*/  ENDCOLLECTIVE ;  /* 0x000000000000791b */ /* 0x003fe20003800000 */
.L_x_9729:
        /* <DEDUP_REMOVED lines=11> */
.L_x_9730:
[----:B------:R-:W-:Y:S02]  /*37e00*/  IMAD.MOV.U32 R13, RZ, RZ, R5 ;  /* 0x000000ffff0d7224 */ /* 0x000fe400078e0005 */
[----:B------:R-:W-:Y:S02]  /*37e10*/  IMAD.MOV.U32 R12, RZ, RZ, 0x6 ;  /* 0x00000006ff0c7424 */ /* 0x000fe400078e00ff */
[----:B------:R-:W-:-:S07]  /*37e20*/  IMAD.MOV.U32 R2, RZ, RZ, R14 ;  /* 0x000000ffff027224 */ /* 0x000fce00078e000e */
[----:B------:R-:W-:Y:S05]  /*37e30*/  WARPSYNC.COLLECTIVE R15, `(.L_x_9731) ;  /* 0x000000000f087348 */ /* 0x000fea0003c00000 */
[----:B------:R0:W1:Y:S02]  /*37e40*/  SHFL.IDX P6, R14, R13, R12, R11 ;  /* 0x0000000c0d0e7389 */ /* 0x00006400000c000b */
[----:B01----:R-:W-:Y:S01]  /*37e50*/  ENDCOLLECTIVE ;  /* 0x000000000000791b */ /* 0x003fe20003800000 */
.L_x_9731:
        /* <DEDUP_REMOVED lines=11> */
.L_x_9732:
[----:B------:R-:W-:Y:S02]  /*37f10*/  IMAD.MOV.U32 R13, RZ, RZ, R5 ;  /* 0x000000ffff0d7224 */ /* 0x000fe400078e0005 */
[----:B------:R-:W-:Y:S02]  /*37f20*/  IMAD.MOV.U32 R12, RZ, RZ, 0x7 ;  /* 0x00000007ff0c7424 */ /* 0x000fe400078e00ff */
[----:B------:R-:W-:-:S07]  /*37f30*/  IMAD.MOV.U32 R2, RZ, RZ, R14 ;  /* 0x000000ffff027224 */ /* 0x000fce00078e000e */
[----:B------:R-:W-:Y:S05]  /*37f40*/  WARPSYNC.COLLECTIVE R15, `(.L_x_9733) ;  /* 0x000000000f087348 */ /* 0x000fea0003c00000 */
[----:B------:R0:W1:Y:S02]  /*37f50*/  SHFL.IDX P6, R14, R13, R12, R11 ;  /* 0x0000000c0d0e7389 */ /* 0x00006400000c000b */
[----:B01----:R-:W-:Y:S01]  /*37f60*/  ENDCOLLECTIVE ;  /* 0x000000000000791b */ /* 0x003fe20003800000 */
.L_x_9733:
        /* <DEDUP_REMOVED lines=11> */
.L_x_9734:
        /* <DEDUP_REMOVED lines=9> */
.L_x_9735:
        /* <DEDUP_REMOVED lines=9> */
.L_x_9736:
[----:B------:R-:W-:Y:S02]  /*38140*/  IMAD.MOV.U32 R13, RZ, RZ, R21 ;  /* 0x000000ffff0d7224 */ /* 0x000fe400078e0015 */
[----:B------:R-:W-:Y:S02]  /*38150*/  IMAD.MOV.U32 R12, RZ, RZ, 0x1 ;  /* 0x00000001ff0c7424 */ /* 0x000fe400078e00ff */
[----:B------:R-:W-:-:S07]  /*38160*/  IMAD.MOV.U32 R5, RZ, RZ, R14 ;  /* 0x000000ffff057224 */ /* 0x000fce00078e000e */
[----:B------:R-:W-:Y:S05]  /*38170*/  WARPSYNC.COLLECTIVE R15, `(.L_x_9737) ;  /* 0x000000000f087348 */ /* 0x000fea0003c00000 */
[----:B------:R0:W1:Y:S02]  /*38180*/  SHFL.IDX P6, R14, R13, R12, R11 ;  /* 0x0000000c0d0e7389 */ /* 0x00006400000c000b */
[----:B01----:R-:W-:Y:S01]  /*38190*/  ENDCOLLECTIVE ;  /* 0x000000000000791b */ /* 0x003fe20003800000 */
.L_x_9737:
        /* <DEDUP_REMOVED lines=11> */
.L_x_9738:
[----:B------:R-:W-:Y:S01]  /*38250*/  IMAD.MOV.U32 R2, RZ, RZ, R14 ;  /* 0x000000ffff027224 */ /* 0x000fe200078e000e */
[----:B------:R-:W-:Y:S06]  /*38260*/  BRA `(.L_x_9739) ;  /* 0xffffff5c00bc7947 */ /* 0x000fec000383ffff */
.L_x_9421:
[----:B---3--:R3:W4:Y:S02]  /*38270*/  SYNCS.PHASECHK.TRANS64.TRYWAIT P0, [R0+URZ+0x22840], R34 ;  /* 0x02284022000075a7 */ /* 0x008724000800017f */
[----:B----4-:R-:W-:Y:S05]  /*38280*/  @!P0 NANOSLEEP.SYNCS 0x989680 ;  /* 0x009896800000895d */ /* 0x010fea0003900000 */
[----:B------:R-:W4:Y:S02]  /*38290*/  @!P0 SYNCS.PHASECHK.TRANS64 P0, [R0+URZ+0x22840], R34 ;  /* 0x02284022000085a7 */ /* 0x000f24000800007f */
[----:B----4-:R-:W-:Y:S05]  /*382a0*/  @!P0 BRA `(.L_x_9421) ;  /* 0xfffffffc00f08947 */ /* 0x010fea000383ffff */
[----:B------:R-:W-:Y:S05]  /*382b0*/  BRA `(.L_x_9740) ;  /* 0xffffff60000c7947 */ /* 0x000fea000383ffff */
.L_x_9422:
        /* <DEDUP_REMOVED lines=8> */
.L_x_9742:
[----:B------:R-:W-:Y:S05]  /*38340*/  BSYNC B0 ;  /* 0x0000000000007941 */ /* 0x000fea0003800000 */
.L_x_9741:
        /* <DEDUP_REMOVED lines=8> */
.L_x_9743:
[----:B------:R-:W-:Y:S02]  /*383d0*/  IMAD.MOV.U32 R13, RZ, RZ, R5 ;  /* 0x000000ffff0d7224 */ /* 0x000fe400078e0005 */
[----:B------:R-:W-:Y:S02]  /*383e0*/  IMAD.MOV.U32 R12, RZ, RZ, 0x1 ;  /* 0x00000001ff0c7424 */ /* 0x000fe400078e00ff */
[----:B------:R-:W-:-:S07]  /*383f0*/  IMAD.MOV.U32 R2, RZ, RZ, R14 ;  /* 0x000000ffff027224 */ /* 0x000fce00078e000e */
[----:B------:R-:W-:Y:S05]  /*38400*/  WARPSYNC.COLLECTIVE R15, `(.L_x_9744) ;  /* 0x000000000f087348 */ /* 0x000fea0003c00000 */
[----:B------:R0:W1:Y:S02]  /*38410*/  SHFL.IDX P6, R14, R13, R12, R11 ;  /* 0x0000000c0d0e7389 */ /* 0x00006400000c000b */
[----:B01----:R-:W-:Y:S01]  /*38420*/  ENDCOLLECTIVE ;  /* 0x000000000000791b */ /* 0x003fe20003800000 */
.L_x_9744:
        /* <DEDUP_REMOVED lines=11> */
.L_x_9745:
[----:B------:R-:W-:Y:S02]  /*384e0*/  IMAD.MOV.U32 R13, RZ, RZ, R5 ;  /* 0x000000ffff0d7224 */ /* 0x000fe400078e0005 */
[----:B------:R-:W-:Y:S02]  /*384f0*/  IMAD.MOV.U32 R12, RZ, RZ, 0x2 ;  /* 0x00000002ff0c7424 */ /* 0x000fe400078e00ff */
[----:B------:R-:W-:-:S07]  /*38500*/  IMAD.MOV.U32 R10, RZ, RZ, R14 ;  /* 0x000000ffff0a7224 */ /* 0x000fce00078e000e */
[----:B------:R-:W-:Y:S05]  /*38510*/  WARPSYNC.COLLECTIVE R15, `(.L_x_9746) ;  /* 0x000000000f087348 */ /* 0x000fea0003c00000 */
[----:B------:R0:W1:Y:S02]  /*38520*/  SHFL.IDX P6, R14, R13, R12, R11 ;  /* 0x0000000c0d0e7389 */ /* 0x00006400000c000b */
[----:B01----:R-:W-:Y:S01]  /*38530*/  ENDCOLLECTIVE ;  /* 0x000000000000791b */ /* 0x003fe20003800000 */
.L_x_9746:
        /* <DEDUP_REMOVED lines=11> */
.L_x_9747:
[----:B------:R-:W-:Y:S02]  /*385f0*/  IMAD.MOV.U32 R13, RZ, RZ, R5 ;  /* 0x000000ffff0d7224 */ /* 0x000fe400078e0005 */
[----:B------:R-:W-:Y:S02]  /*38600*/  IMAD.MOV.U32 R12, RZ, RZ, 0x3 ;  /* 0x00000003ff0c7424 */ /* 0x000fe400078e00ff */
[----:B------:R-:W-:-:S07]  /*38610*/  IMAD.MOV.U32 R2, RZ, RZ, R14 ;  /* 0x000000ffff027224 */ /* 0x000fce00078e000e */
[----:B------:R-:W-:Y:S05]  /*38620*/  WARPSYNC.COLLECTIVE R15, `(.L_x_9748) ;  /* 0x000000000f087348 */ /* 0x000fea0003c00000 */
[----:B------:R0:W1:Y:S02]  /*38630*/  SHFL.IDX P6, R14, R13, R12, R11 ;  /* 0x0000000c0d0e7389 */ /* 0x00006400000c000b */
[----:B01----:R-:W-:Y:S01]  /*38640*/  ENDCOLLECTIVE ;  /* 0x000000000000791b */ /* 0x003fe20003800000 */
.L_x_9748:
        /* <DEDUP_REMOVED lines=11> */
.L_x_9749:
[----:B------:R-:W-:Y:S02]  /*38700*/  IMAD.MOV.U32 R13, RZ, RZ, R5 ;  /* 0x000000ffff0d7224 */ /* 0x000fe400078e0005 */
[----:B------:R-:W-:Y:S02]  /*38710*/  IMAD.MOV.U32 R12, RZ, RZ, 0x4 ;  /* 0x00000004ff0c7424 */ /* 0x000fe400078e00ff */
[----:B------:R-:W-:-:S07]  /*38720*/  IMAD.MOV.U32 R2, RZ, RZ, R14 ;  /* 0x000000ffff027224 */ /* 0x000fce00078e000e */
[----:B------:R-:W-:Y:S05]  /*38730*/  WARPSYNC.COLLECTIVE R15, `(.L_x_9750) ;  /* 0x000000000f087348 */ /* 0x000fea0003c00000 */
[----:B------:R0:W1:Y:S02]  /*38740*/  SHFL.IDX P6, R14, R13, R12, R11 ;  /* 0x0000000c0d0e7389 */ /* 0x00006400000c000b */
[----:B01----:R-:W-:Y:S01]  /*38750*/  ENDCOLLECTIVE ;  /* 0x000000000000791b */ /* 0x003fe20003800000 */
.L_x_9750:
        /* <DEDUP_REMOVED lines=11> */
.L_x_9751:
[----:B------:R-:W-:Y:S02]  /*38810*/  IMAD.MOV.U32 R13, RZ, RZ, R5 ;  /* 0x000000ffff0d7224 */ /* 0x000fe400078e0005 */
[----:B------:R-:W-:Y:S02]  /*38820*/  IMAD.MOV.U32 R12, RZ, RZ, 0x5 ;  /* 0x00000005ff0c7424 */ /* 0x000fe400078e00ff */
[----:B------:R-:W-:-:S07]  /*38830*/  IMAD.MOV.U32 R2, RZ, RZ, R14 ;  /* 0x000000ffff027224 */ /* 0x000fce00078e000e */
[----:B------:R-:W-:Y:S05]  /*38840*/  WARPSYNC.COLLECTIVE R15, `(.L_x_9752) ;  /* 0x000000000f087348 */ /* 0x000fea0003c00000 */
[----:B------:R0:W1:Y:S02]  /*38850*/  SHFL.IDX P6, R14, R13, R12, R11 ;  /* 0x0000000c0d0e7389 */ /* 0x00006400000c000b */
[----:B01----:R-:W-:Y:S01]  /*38860*/  ENDCOLLECTIVE ;  /* 0x000000000000791b */ /* 0x003fe20003800000 */
.L_x_9752:
        /* <DEDUP_REMOVED lines=11> */
.L_x_9753:
[----:B------:R-:W-:Y:S02]  /*38920*/  IMAD.MOV.U32 R13, RZ, RZ, R5 ;  /* 0x000000ffff0d7224 */ /* 0x000fe400078e0005 */
[----:B------:R-:W-:Y:S02]  /*38930*/  IMAD.MOV.U32 R12, RZ, RZ, 0x6 ;  /* 0x00000006ff0c7424 */ /* 0x000fe400078e00ff */
[----:B------:R-:W-:-:S07]  /*38940*/  IMAD.MOV.U32 R2, RZ, RZ, R14 ;  /* 0x000000ffff027224 */ /* 0x000fce00078e000e */
[----:B------:R-:W-:Y:S05]  /*38950*/  WARPSYNC.COLLECTIVE R15, `(.L_x_9754) ;  /* 0x000000000f087348 */ /* 0x000fea0003c00000 */
[----:B------:R0:W1:Y:S02]  /*38960*/  SHFL.IDX P6, R14, R13, R12, R11 ;  /* 0x0000000c0d0e7389 */ /* 0x00006400000c000b */
[----:B01----:R-:W-:Y:S01]  /*38970*/  ENDCOLLECTIVE ;  /* 0x000000000000791b */ /* 0x003fe20003800000 */
.L_x_9754:
        /* <DEDUP_REMOVED lines=11> */
.L_x_9755:
[----:B------:R-:W-:Y:S02]  /*38a30*/  IMAD.MOV.U32 R13, RZ, RZ, R5 ;  /* 0x000000ffff0d7224 */ /* 0x000fe400078e0005 */
[----:B------:R-:W-:Y:S02]  /*38a40*/  IMAD.MOV.U32 R12, RZ, RZ, 0x7 ;  /* 0x00000007ff0c7424 */ /* 0x000fe400078e00ff */
[----:B------:R-:W-:-:S07]  /*38a50*/  IMAD.MOV.U32 R2, RZ, RZ, R14 ;  /* 0x000000ffff027224 */ /* 0x000fce00078e000e */
[----:B------:R-:W-:Y:S05]  /*38a60*/  WARPSYNC.COLLECTIVE R15, `(.L_x_9756) ;  /* 0x000000000f087348 */ /* 0x000fea0003c00000 */
[----:B------:R0:W1:Y:S02]  /*38a70*/  SHFL.IDX P6, R14, R13, R12, R11 ;  /* 0x0000000c0d0e7389 */ /* 0x00006400000c000b */
[----:B01----:R-:W-:Y:S01]  /*38a80*/  ENDCOLLECTIVE ;  /* 0x000000000000791b */ /* 0x003fe20003800000 */
.L_x_9756:
        /* <DEDUP_REMOVED lines=11> */
.L_x_9757:
[----:B------:R-:W-:Y:S02]  /*38b40*/  IMAD.MOV.U32 R13, RZ, RZ, R8 ;  /* 0x000000ffff0d7224 */ /* 0x000fe400078e0008 */
[----:B------:R-:W-:Y:S02]  /*38b50*/  IMAD.MOV.U32 R12, RZ, RZ, RZ ;  /* 0x000000ffff0c7224 */ /* 0x000fe400078e00ff */
[----:B------:R-:W-:-:S07]  /*38b60*/  IMAD.MOV.U32 R10, RZ, RZ, R14 ;  /* 0x000000ffff0a7224 */ /* 0x000fce00078e000e */
[----:B------:R-:W-:Y:S05]  /*38b70*/  WARPSYNC.COLLECTIVE R15, `(.L_x_9758) ;  /* 0x000000000f087348 */ /* 0x000fea0003c00000 */
[----:B------:R0:W1:Y:S02]  /*38b80*/  SHFL.IDX P6, R14, R13, R12, R11 ;  /* 0x0000000c0d0e7389 */ /* 0x00006400000c000b */
[----:B01----:R-:W-:Y:S01]  /*38b90*/  ENDCOLLECTIVE ;  /* 0x000000000000791b */ /* 0x003fe20003800000 */
.L_x_9758:
        /* <DEDUP_REMOVED lines=11> */
.L_x_9759:
[----:B------:R-:W-:Y:S02]  /*38c50*/  IMAD.MOV.U32 R13, RZ, RZ, R8 ;  /* 0x000000ffff0d7224 */ /* 0x000fe400078e0008 */
[----:B------:R-:W-:Y:S02]  /*38c60*/  IMAD.MOV.U32 R12, RZ, RZ, 0x1 ;  /* 0x00000001ff0c7424 */ /* 0x000fe400078e00ff */
[----:B------:R-:W-:-:S07]  /*38c70*/  IMAD.MOV.U32 R5, RZ, RZ, R14 ;  /* 0x000000ffff057224 */ /* 0x000fce00078e000e */
[----:B------:R-:W-:Y:S05]  /*38c80*/  WARPSYNC.COLLECTIVE R15, `(.L_x_9760) ;  /* 0x000000000f087348 */ /* 0x000fea0003c00000 */
[----:B------:R0:W1:Y:S02]  /*38c90*/  SHFL.IDX P6, R14, R13, R12, R11 ;  /* 0x0000000c0d0e7389 */ /* 0x00006400000c000b */
[----:B01----:R-:W-:Y:S01]  /*38ca0*/  ENDCOLLECTIVE ;  /* 0x000000000000791b */ /* 0x003fe20003800000 */
.L_x_9760:
        /* <DEDUP_REMOVED lines=11> */
.L_x_9761:
[----:B------:R-:W-:Y:S01]  /*38d60*/  IMAD.MOV.U32 R2, RZ, RZ, R14 ;  /* 0x000000ffff027224 */ /* 0x000fe200078e000e */
[----:B------:R-:W-:Y:S06]  /*38d70*/  BRA `(.L_x_9762) ;  /* 0xffffff58009c7947 */ /* 0x000fec000383ffff */
.L_x_9427:
[----:B-1----:R1:W2:Y:S02]  /*38d80*/  SYNCS.PHASECHK.TRANS64.TRYWAIT P2, [R2+URZ+0x22870], R0 ;  /* 0x02287000020075a7 */ /* 0x0022a4000804017f */
[----:B--2---:R-:W-:Y:S05]  /*38d90*/  @!P2 NANOSLEEP.SYNCS 0x989680 ;  /* 0x009896800000a95d */ /* 0x004fea0003900000 */
[----:B------:R-:W2:Y:S02]  /*38da0*/  @!P2 SYNCS.PHASECHK.TRANS64 P2, [R2+URZ+0x22870], R0 ;  /* 0x022870000200a5a7 */ /* 0x000ea4000804007f */
[----:B--2---:R-:W-:Y:S05]  /*38db0*/  @!P2 BRA `(.L_x_9427) ;  /* 0xfffffffc00f0a947 */ /* 0x004fea000383ffff */
[----:B------:R-:W-:Y:S05]  /*38dc0*/  BRA `(.L_x_9763) ;  /* 0xffffff5c00007947 */ /* 0x000fea000383ffff */
.L_x_9429:
[----:B-1----:R1:W2:Y:S02]  /*38dd0*/  SYNCS.PHASECHK.TRANS64.TRYWAIT P2, [R2+URZ+0x22860], R3 ;  /* 0x02286003020075a7 */ /* 0x0022a4000804017f */
[----:B--2---:R-:W-:Y:S05]  /*38de0*/  @!P2 NANOSLEEP.SYNCS 0x989680 ;  /* 0x009896800000a95d */ /* 0x004fea0003900000 */
[----:B------:R-:W2:Y:S02]  /*38df0*/  @!P2 SYNCS.PHASECHK.TRANS64 P2, [R2+URZ+0x22860], R3 ;  /* 0x022860030200a5a7 */ /* 0x000ea4000804007f */
[----:B--2---:R-:W-:Y:S05]  /*38e00*/  @!P2 BRA `(.L_x_9429) ;  /* 0xfffffffc00f0a947 */ /* 0x004fea000383ffff */
[----:B------:R-:W-:Y:S05]  /*38e10*/  BRA `(.L_x_9764) ;  /* 0xffffff5c00107947 */ /* 0x000fea000383ffff */
.L_x_9437:
[----:B0-----:R0:W1:Y:S02]  /*38e20*/  SYNCS.PHASECHK.TRANS64.TRYWAIT P1, [R0+URZ+0x22870], R3 ;  /* 0x02287003000075a7 */ /* 0x001064000802017f */
[----:B-1----:R-:W-:Y:S05]  /*38e30*/  @!P1 NANOSLEEP.SYNCS 0x989680 ;  /* 0x009896800000995d */ /* 0x002fea0003900000 */
[----:B------:R-:W1:Y:S02]  /*38e40*/  @!P1 SYNCS.PHASECHK.TRANS64 P1, [R0+URZ+0x22870], R3 ;  /* 0x02287003000095a7 */ /* 0x000e64000802007f */
[----:B-1----:R-:W-:Y:S05]  /*38e50*/  @!P1 BRA `(.L_x_9437) ;  /* 0xfffffffc00f09947 */ /* 0x002fea000383ffff */
[----:B------:R-:W-:Y:S05]  /*38e60*/  BRA `(.L_x_9765) ;  /* 0xffffff6400487947 */ /* 0x000fea000383ffff */
.L_x_9439:
[----:B0-----:R0:W1:Y:S02]  /*38e70*/  SYNCS.PHASECHK.TRANS64.TRYWAIT P1, [R0+URZ+0x22860], R3 ;  /* 0x02286003000075a7 */ /* 0x001064000802017f */
[----:B-1----:R-:W-:Y:S05]  /*38e80*/  @!P1 NANOSLEEP.SYNCS 0x989680 ;  /* 0x009896800000995d */ /* 0x002fea0003900000 */
[----:B------:R-:W1:Y:S02]  /*38e90*/  @!P1 SYNCS.PHASECHK.TRANS64 P1, [R0+URZ+0x22860], R3 ;  /* 0x02286003000095a7 */ /* 0x000e64000802007f */
[----:B-1----:R-:W-:Y:S05]  /*38ea0*/  @!P1 BRA `(.L_x_9439) ;  /* 0xfffffffc00f09947 */ /* 0x002fea000383ffff */
[----:B------:R-:W-:Y:S05]  /*38eb0*/  BRA `(.L_x_9766) ;  /* 0xffffff6400587947 */ /* 0x000fea000383ffff */
.L_x_9444:
[----:B------:R-:W-:Y:S01]  /*38ec0*/  BSSY B0, `(.L_x_9767) ;  /* 0x0000008000007945 */ /* 0x000fe20003800000 */
[----:B------:R-:W-:Y:S02]  /*38ed0*/  IMAD.MOV.U32 R13, RZ, RZ, R24 ;  /* 0x000000ffff0d7224 */ /* 0x000fe400078e0018 */
[----:B------:R-:W-:Y:S02]  /*38ee0*/  IMAD.MOV.U32 R12, RZ, RZ, RZ ;  /* 0x000000ffff0c7224 */ /* 0x000fe400078e00ff */
[----:B------:R-:W-:Y:S02]  /*38ef0*/  IMAD.MOV.U32 R11, RZ, RZ, 0x1f ;  /* 0x0000001fff0b7424 */ /* 0x000fe400078e00ff */
[----:B------:R-:W-:-:S07]  /*38f00*/  IMAD.MOV.U32 R15, RZ, RZ, -0x1 ;  /* 0xffffffffff0f7424 */ /* 0x000fce00078e00ff */
[----:B0----5:R-:W-:Y:S05]  /*38f10*/  WARPSYNC.COLLECTIVE R15, `(.L_x_9768) ;  /* 0x000000000f087348 */ /* 0x021fea0003c00000 */
[----:B------:R1:W2:Y:S02]  /*38f20*/  SHFL.IDX P6, R14, R13, R12, R11 ;  /* 0x0000000c0d0e7389 */ /* 0x0002a400000c000b */
[----:B012--5:R-:W-:Y:S01]  /*38f30*/  ENDCOLLECTIVE ;  /* 0x000000000000791b */ /* 0x027fe20003800000 */
.L_x_9768:
[----:B------:R-:W-:Y:S05]  /*38f40*/  BSYNC B0 ;  /* 0x0000000000007941 */ /* 0x000fea0003800000 */
.L_x_9767:
        /* <DEDUP_REMOVED lines=9> */
.L_x_9769:
        /* <DEDUP_REMOVED lines=24> */
.L_x_9770:
[----:B------:R-:W-:Y:S01]  /*39160*/  IMAD.MOV.U32 R12, RZ, RZ, 0x2 ;  /* 0x00000002ff0c7424 */ /* 0x000fe200078e00ff */
[----:B------:R-:W-:-:S05]  /*39170*/  SEL R3, R14, RZ, P1 ;  /* 0x000000ff0e037207 */ /* 0x000fca0000800000 */
[----:B------:R-:W-:-:S04]  /*39180*/  IMAD.IADD R2, R2, 0x1, R3 ;  /* 0x0000000102027824 */ /* 0x000fc800078e0203 */
[----:B------:R-:W-:-:S07]  /*39190*/  IMAD.MOV.U32 R13, RZ, RZ, R2 ;  /* 0x000000ffff0d7224 */ /* 0x000fce00078e0002 */
[----:B------:R-:W-:Y:S05]  /*391a0*/  WARPSYNC.COLLECTIVE R15, `(.L_x_9771) ;  /* 0x000000000f087348 */ /* 0x000fea0003c00000 */
[----:B------:R0:W1:Y:S02]  /*391b0*/  SHFL.UP P6, R14, R13, R12, R11 ;  /* 0x0400000c0d0e7389 */ /* 0x00006400000c000b */
[----:B01----:R-:W-:Y:S01]  /*391c0*/  ENDCOLLECTIVE ;  /* 0x000000000000791b */ /* 0x003fe20003800000 */
.L_x_9771:
[----:B------:R-:W-:Y:S01]  /*391d0*/  IMAD.MOV.U32 R12, RZ, RZ, 0x4 ;  /* 0x00000004ff0c7424 */ /* 0x000fe200078e00ff */
[----:B------:R-:W-:-:S05]  /*391e0*/  SEL R3, R14, RZ, P2 ;  /* 0x000000ff0e037207 */ /* 0x000fca0001000000 */
[----:B------:R-:W-:-:S04]  /*391f0*/  IMAD.IADD R2, R2, 0x1, R3 ;  /* 0x0000000102027824 */ /* 0x000fc800078e0203 */
[----:B------:R-:W-:-:S07]  /*39200*/  IMAD.MOV.U32 R13, RZ, RZ, R2 ;  /* 0x000000ffff0d7224 */ /* 0x000fce00078e0002 */
[----:B------:R-:W-:Y:S05]  /*39210*/  WARPSYNC.COLLECTIVE R15, `(.L_x_9772) ;  /* 0x000000000f087348 */ /* 0x000fea0003c00000 */
[----:B------:R0:W1:Y:S02]  /*39220*/  SHFL.UP P6, R14, R13, R12, R11 ;  /* 0x0400000c0d0e7389 */ /* 0x00006400000c000b */
[----:B01----:R-:W-:Y:S01]  /*39230*/  ENDCOLLECTIVE ;  /* 0x000000000000791b */ /* 0x003fe20003800000 */
.L_x_9772:
[----:B------:R-:W-:Y:S01]  /*39240*/  IMAD.MOV.U32 R12, RZ, RZ, 0x8 ;  /* 0x00000008ff0c7424 */ /* 0x000fe200078e00ff */
[----:B------:R-:W-:-:S05]  /*39250*/  SEL R3, R14, RZ, P3 ;  /* 0x000000ff0e037207 */ /* 0x000fca0001800000 */
[----:B------:R-:W-:-:S04]  /*39260*/  IMAD.IADD R2, R2, 0x1, R3 ;  /* 0x0000000102027824 */ /* 0x000fc800078e0203 */
[----:B------:R-:W-:-:S07]  /*39270*/  IMAD.MOV.U32 R13, RZ, RZ, R2 ;  /* 0x000000ffff0d7224 */ /* 0x000fce00078e0002 */
[----:B------:R-:W-:Y:S05]  /*39280*/  WARPSYNC.COLLECTIVE R15, `(.L_x_9773) ;  /* 0x000000000f087348 */ /* 0x000fea0003c00000 */
[----:B------:R0:W1:Y:S02]  /*39290*/  SHFL.UP P6, R14, R13, R12, R11 ;  /* 0x0400000c0d0e7389 */ /* 0x00006400000c000b */
[----:B01----:R-:W-:Y:S01]  /*392a0*/  ENDCOLLECTIVE ;  /* 0x000000000000791b */ /* 0x003fe20003800000 */
.L_x_9773:
[----:B------:R-:W-:Y:S01]  /*392b0*/  IMAD.MOV.U32 R12, RZ, RZ, 0x10 ;  /* 0x00000010ff0c7424 */ /* 0x000fe200078e00ff */
[----:B------:R-:W-:-:S05]  /*392c0*/  SEL R3, R14, RZ, P4 ;  /* 0x000000ff0e037207 */ /* 0x000fca0002000000 */
[----:B------:R-:W-:-:S04]  /*392d0*/  IMAD.IADD R2, R2, 0x1, R3 ;  /* 0x0000000102027824 */ /* 0x000fc800078e0203 */
[----:B------:R-:W-:-:S07]  /*392e0*/  IMAD.MOV.U32 R13, RZ, RZ, R2 ;  /* 0x000000ffff0d7224 */ /* 0x000fce00078e0002 */
[----:B------:R-:W-:Y:S05]  /*392f0*/  WARPSYNC.COLLECTIVE R15, `(.L_x_9774) ;  /* 0x000000000f087348 */ /* 0x000fea0003c00000 */
[----:B------:R0:W1:Y:S02]  /*39300*/  SHFL.UP P6, R14, R13, R12, R11 ;  /* 0x0400000c0d0e7389 */ /* 0x00006400000c000b */
[----:B01----:R-:W-:Y:S01]  /*39310*/  ENDCOLLECTIVE ;  /* 0x000000000000791b */ /* 0x003fe20003800000 */
.L_x_9774:
        /* <DEDUP_REMOVED lines=8> */
.L_x_9775:
[----:B------:R-:W-:Y:S05]  /*393a0*/  BRA `(.L_x_9776) ;  /* 0xffffff6800e47947 */ /* 0x000fea000383ffff */
.L_x_9447:
[----:B------:R-:W-:Y:S01]  /*393b0*/  BSSY B0, `(.L_x_9777) ;  /* 0x0000008000007945 */ /* 0x000fe20003800000 */
[----:B------:R-:W-:Y:S02]  /*393c0*/  IMAD.MOV.U32 R13, RZ, RZ, R2 ;  /* 0x000000ffff0d7224 */ /* 0x000fe400078e0002 */
[----:B------:R-:W-:Y:S02]  /*393d0*/  IMAD.MOV.U32 R12, RZ, RZ, 0x1 ;  /* 0x00000001ff0c7424 */ /* 0x000fe400078e00ff */
[----:B------:R-:W-:Y:S02]  /*393e0*/  IMAD.MOV.U32 R11, RZ, RZ, RZ ;  /* 0x000000ffff0b7224 */ /* 0x000fe400078e00ff */
[----:B------:R-:W-:-:S07]  /*393f0*/  IMAD.MOV.U32 R15, RZ, RZ, -0x1 ;  /* 0xffffffffff0f7424 */ /* 0x000fce00078e00ff */
[----:B-----5:R-:W-:Y:S05]  /*39400*/  WARPSYNC.COLLECTIVE R15, `(.L_x_9778) ;  /* 0x000000000f087348 */ /* 0x020fea0003c00000 */
[----:B------:R0:W1:Y:S02]  /*39410*/  SHFL.UP P6, R14, R13, R12, R11 ;  /* 0x0400000c0d0e7389 */ /* 0x00006400000c000b */
[----:B01---5:R-:W-:Y:S01]  /*39420*/  ENDCOLLECTIVE ;  /* 0x000000000000791b */ /* 0x023fe20003800000 */
.L_x_9778:
[----:B------:R-:W-:Y:S05]  /*39430*/  BSYNC B0 ;  /* 0x0000000000007941 */ /* 0x000fea0003800000 */
.L_x_9777:
[----:B------:R-:W-:Y:S01]  /*39440*/  SEL R3, R14, RZ, P1 ;  /* 0x000000ff0e037207 */ /* 0x000fe20000800000 */
[----:B------:R-:W-:Y:S02]  /*39450*/  IMAD.MOV.U32 R12, RZ, RZ, 0x2 ;  /* 0x00000002ff0c7424 */ /* 0x000fe400078e00ff */
[----:B------:R-:W-:Y:S02]  /*39460*/  IMAD.MOV.U32 R11, RZ, RZ, RZ ;  /* 0x000000ffff0b7224 */ /* 0x000fe400078e00ff */
[----:B------:R-:W-:Y:S02]  /*39470*/  IMAD.IADD R2, R2, 0x1, R3 ;  /* 0x0000000102027824 */ /* 0x000fe400078e0203 */
[----:B------:R-:W-:Y:S02]  /*39480*/  IMAD.MOV.U32 R15, RZ, RZ, -0x1 ;  /* 0xffffffffff0f7424 */ /* 0x000fe400078e00ff */
[----:B------:R-:W-:-:S07]  /*39490*/  IMAD.MOV.U32 R13, RZ, RZ, R2 ;  /* 0x000000ffff0d7224 */ /* 0x000fce00078e0002 */
[----:B------:R-:W-:Y:S05]  /*394a0*/  WARPSYNC.COLLECTIVE R15, `(.L_x_9779) ;  /* 0x000000000f087348 */ /* 0x000fea0003c00000 */
[----:B------:R0:W1:Y:S02]  /*394b0*/  SHFL.UP P6, R14, R13, R12, R11 ;  /* 0x0400000c0d0e7389 */ /* 0x00006400000c000b */
[----:B01----:R-:W-:Y:S01]  /*394c0*/  ENDCOLLECTIVE ;  /* 0x000000000000791b */ /* 0x003fe20003800000 */
.L_x_9779:
[----:B------:R-:W-:Y:S01]  /*394d0*/  IMAD.MOV.U32 R12, RZ, RZ, 0x4 ;  /* 0x00000004ff0c7424 */ /* 0x000fe200078e00ff */
[----:B------:R-:W-:-:S05]  /*394e0*/  SEL R3, R14, RZ, P2 ;  /* 0x000000ff0e037207 */ /* 0x000fca0001000000 */
[----:B------:R-:W-:-:S04]  /*394f0*/  IMAD.IADD R2, R2, 0x1, R3 ;  /* 0x0000000102027824 */ /* 0x000fc800078e0203 */
[----:B------:R-:W-:-:S07]  /*39500*/  IMAD.MOV.U32 R13, RZ, RZ, R2 ;  /* 0x000000ffff0d7224 */ /* 0x000fce00078e0002 */
[----:B------:R-:W-:Y:S05]  /*39510*/  WARPSYNC.COLLECTIVE R15, `(.L_x_9780) ;  /* 0x000000000f087348 */ /* 0x000fea0003c00000 */
[----:B------:R0:W1:Y:S02]  /*39520*/  SHFL.UP P6, R14, R13, R12, R11 ;  /* 0x0400000c0d0e7389 */ /* 0x00006400000c000b */
[----:B01----:R-:W-:Y:S01]  /*39530*/  ENDCOLLECTIVE ;  /* 0x000000000000791b */ /* 0x003fe20003800000 */
.L_x_9780:
[----:B------:R-:W-:Y:S01]  /*39540*/  IMAD.MOV.U32 R12, RZ, RZ, 0x8 ;  /* 0x00000008ff0c7424 */ /* 0x000fe200078e00ff */
[----:B------:R-:W-:-:S05]  /*39550*/  SEL R3, R14, RZ, P3 ;  /* 0x000000ff0e037207 */ /* 0x000fca0001800000 */
[----:B------:R-:W-:-:S04]  /*39560*/  IMAD.IADD R2, R2, 0x1, R3 ;  /* 0x0000000102027824 */ /* 0x000fc800078e0203 */
[----:B------:R-:W-:-:S07]  /*39570*/  IMAD.MOV.U32 R13, RZ, RZ, R2 ;  /* 0x000000ffff0d7224 */ /* 0x000fce00078e0002 */
[----:B------:R-:W-:Y:S05]  /*39580*/  WARPSYNC.COLLECTIVE R15, `(.L_x_9781) ;  /* 0x000000000f087348 */ /* 0x000fea0003c00000 */
[----:B------:R0:W1:Y:S02]  /*39590*/  SHFL.UP P6, R14, R13, R12, R11 ;  /* 0x0400000c0d0e7389 */ /* 0x00006400000c000b */
[----:B01----:R-:W-:Y:S01]  /*395a0*/  ENDCOLLECTIVE ;  /* 0x000000000000791b */ /* 0x003fe20003800000 */
.L_x_9781:
[----:B------:R-:W-:Y:S01]  /*395b0*/  IMAD.MOV.U32 R12, RZ, RZ, 0x10 ;  /* 0x00000010ff0c7424 */ /* 0x000fe200078e00ff */
[----:B------:R-:W-:-:S05]  /*395c0*/  SEL R3, R14, RZ, P4 ;  /* 0x000000ff0e037207 */ /* 0x000fca0002000000 */
[----:B------:R-:W-:-:S04]  /*395d0*/  IMAD.IADD R2, R2, 0x1, R3 ;  /* 0x0000000102027824 */ /* 0x000fc800078e0203 */
[----:B------:R-:W-:-:S07]  /*395e0*/  IMAD.MOV.U32 R13, RZ, RZ, R2 ;  /* 0x000000ffff0d7224 */ /* 0x000fce00078e0002 */
[----:B------:R-:W-:Y:S05]  /*395f0*/  WARPSYNC.COLLECTIVE R15, `(.L_x_9782) ;  /* 0x000000000f087348 */ /* 0x000fea0003c00000 */
[----:B------:R0:W1:Y:S02]  /*39600*/  SHFL.UP P6, R14, R13, R12, R11 ;  /* 0x0400000c0d0e7389 */ /* 0x00006400000c000b */
[----:B01----:R-:W-:Y:S01]  /*39610*/  ENDCOLLECTIVE ;  /* 0x000000000000791b */ /* 0x003fe20003800000 */
.L_x_9782:
        /* <DEDUP_REMOVED lines=8> */
.L_x_9783:
[----:B------:R-:W-:Y:S05]  /*396a0*/  BRA `(.L_x_9784) ;  /* 0xffffff6800c87947 */ /* 0x000fea000383ffff */
.L_x_9449:
[----:B------:R-:W-:Y:S01]  /*396b0*/  BSSY B0, `(.L_x_9785) ;  /* 0x0000006000007945 */ /* 0x000fe20003800000 */
[----:B------:R-:W-:Y:S01]  /*396c0*/  PLOP3.LUT P6, PT, P6, PT, PT, 0x8, 0x0 ;  /* 0x000000000000781c */ /* 0x000fe200037ce170 */
[----:B------:R-:W-:-:S12]  /*396d0*/  IMAD.MOV.U32 R15, RZ, RZ, -0x1 ;  /* 0xffffffffff0f7424 */ /* 0x000fd800078e00ff */
[----:B0----5:R-:W-:Y:S05]  /*396e0*/  WARPSYNC.COLLECTIVE R15, `(.L_x_9786) ;  /* 0x000000000f087348 */ /* 0x021fea0003c00000 */
[----:B------:R-:W-:Y:S01]  /*396f0*/  VOTE.ANY R14, PT, P6 ;  /* 0x00000000000e7806 */ /* 0x000fe200030e0100 */
[----:B0----5:R-:W-:Y:S06]  /*39700*/  ENDCOLLECTIVE ;  /* 0x000000000000791b */ /* 0x021fec0003800000 */
.L_x_9786:
[----:B------:R-:W-:Y:S05]  /*39710*/  BSYNC B0 ;  /* 0x0000000000007941 */ /* 0x000fea0003800000 */
.L_x_9785:
        /* <DEDUP_REMOVED lines=10> */
.L_x_9787:
[----:B------:R-:W-:Y:S02]  /*397c0*/  IMAD.MOV.U32 R13, RZ, RZ, R5 ;  /* 0x000000ffff0d7224 */ /* 0x000fe400078e0005 */
[----:B------:R-:W-:-:S07]  /*397d0*/  IMAD.MOV.U32 R25, RZ, RZ, R14 ;  /* 0x000000ffff197224 */ /* 0x000fce00078e000e */
[----:B------:R-:W-:Y:S05]  /*397e0*/  WARPSYNC.COLLECTIVE R15, `(.L_x_9788) ;  /* 0x000000000f087348 */ /* 0x000fea0003c00000 */
[----:B------:R0:W1:Y:S02]  /*397f0*/  SHFL.IDX P6, R14, R13, R12, R11 ;  /* 0x0000000c0d0e7389 */ /* 0x00006400000c000b */
[----:B01----:R-:W-:Y:S01]  /*39800*/  ENDCOLLECTIVE ;  /* 0x000000000000791b */ /* 0x003fe20003800000 */
.L_x_9788:
[----:B------:R-:W-:Y:S01]  /*39810*/  IMAD.MOV.U32 R5, RZ, RZ, R14 ;  /* 0x000000ffff057224 */ /* 0x000fe200078e000e */
[----:B------:R-:W-:Y:S06]  /*39820*/  BRA `(.L_x_9789) ;  /* 0xffffff6800a87947 */ /* 0x000fec000383ffff */
.L_x_9451:
[----:B------:R-:W-:Y:S01]  /*39830*/  BSSY B0, `(.L_x_9790) ;  /* 0x0000007000007945 */ /* 0x000fe20003800000 */
[----:B------:R-:W-:Y:S02]  /*39840*/  IMAD.MOV.U32 R13, RZ, RZ, R2 ;  /* 0x000000ffff0d7224 */ /* 0x000fe400078e0002 */
[----:B------:R-:W-:Y:S02]  /*39850*/  IMAD.MOV.U32 R11, RZ, RZ, 0x1f ;  /* 0x0000001fff0b7424 */ /* 0x000fe400078e00ff */
[----:B------:R-:W-:-:S07]  /*39860*/  IMAD.MOV.U32 R15, RZ, RZ, -0x1 ;  /* 0xffffffffff0f7424 */ /* 0x000fce00078e00ff */
[----:B0123-5:R-:W-:Y:S05]  /*39870*/  WARPSYNC.COLLECTIVE R15, `(.L_x_9791) ;  /* 0x000000000f087348 */ /* 0x02ffea0003c00000 */
[----:B------:R4:W0:Y:S02]  /*39880*/  SHFL.IDX P6, R14, R13, R12, R11 ;  /* 0x0000000c0d0e7389 */ /* 0x00082400000c000b */
[----:B012345:R-:W-:Y:S01]  /*39890*/  ENDCOLLECTIVE ;  /* 0x000000000000791b */ /* 0x03ffe20003800000 */
.L_x_9791:
[----:B------:R-:W-:Y:S05]  /*398a0*/  BSYNC B0 ;  /* 0x0000000000007941 */ /* 0x000fea0003800000 */
.L_x_9790:
[----:B------:R-:W-:Y:S01]  /*398b0*/  IMAD.MOV.U32 R24, RZ, RZ, R14 ;  /* 0x000000ffff187224 */ /* 0x000fe200078e000e */
[----:B------:R-:W-:Y:S06]  /*398c0*/  BRA `(.L_x_9450) ;  /* 0xffffff6800987947 */ /* 0x000fec000383ffff */
.L_x_9457:
[----:B0-----:R0:W1:Y:S02]  /*398d0*/  SYNCS.PHASECHK.TRANS64.TRYWAIT P0, [R5+URZ+0x22820], R0 ;  /* 0x02282000050075a7 */ /* 0x001064000800017f */
[----:B-1----:R-:W-:Y:S05]  /*398e0*/  @!P0 NANOSLEEP.SYNCS 0x989680 ;  /* 0x009896800000895d */ /* 0x002fea0003900000 */
[----:B------:R-:W1:Y:S02]  /*398f0*/  @!P0 SYNCS.PHASECHK.TRANS64 P0, [R5+URZ+0x22820], R0 ;  /* 0x02282000050085a7 */ /* 0x000e64000800007f */
[----:B-1----:R-:W-:Y:S05]  /*39900*/  @!P0 BRA `(.L_x_9457) ;  /* 0xfffffffc00f08947 */ /* 0x002fea000383ffff */
[----:B------:R-:W-:Y:S05]  /*39910*/  BRA `(.L_x_9792) ;  /* 0xffffff7400007947 */ /* 0x000fea000383ffff */
.L_x_9458:
        /* <DEDUP_REMOVED lines=11> */
.L_x_9794:
[----:B------:R-:W-:Y:S05]  /*399d0*/  BSYNC B0 ;  /* 0x0000000000007941 */ /* 0x000fea0003800000 */
.L_x_9793:
[----:B------:R-:W-:Y:S05]  /*399e0*/  BRA `(.L_x_9795) ;  /* 0xffffff7000e87947 */ /* 0x000fea000383ffff */
.L_x_9459:
[----:B------:R-:W-:Y:S01]  /*399f0*/  BSSY B0, `(.L_x_9796) ;  /* 0x0000006000007945 */ /* 0x000fe20003800000 */
[----:B------:R-:W-:-:S07]  /*39a00*/  IMAD.MOV.U32 R15, RZ, RZ, -0x1 ;  /* 0xffffffffff0f7424 */ /* 0x000fce00078e00ff */
[----:B0-----:R-:W-:Y:S05]  /*39a10*/  WARPSYNC.COLLECTIVE R15, `(.L_x_9797) ;  /* 0x000000000f0c7348 */ /* 0x001fea0003c00000 */
[----:B------:R-:W-:Y:S02]  /*39a20*/  ELECT P6, UR62, PT ;  /* 0x00000000003e782f */ /* 0x000fe400038c0000 */
[----:B------:R-:W-:Y:S01]  /*39a30*/  MOV R14, UR62 ;  /* 0x0000003e000e7c02 */ /* 0x000fe20008000f00 */
[----:B0-----:R-:W-:Y:S10]  /*39a40*/  ENDCOLLECTIVE ;  /* 0x000000000000791b */ /* 0x001ff40003800000 */
.L_x_9797:
[----:B------:R-:W-:Y:S05]  /*39a50*/  BSYNC B0 ;  /* 0x0000000000007941 */ /* 0x000fea0003800000 */
.L_x_9796:
[----:B------:R-:W-:Y:S05]  /*39a60*/  BRA `(.L_x_9798) ;  /* 0xffffff7000dc7947 */ /* 0x000fea000383ffff */
.L_x_9461:
[----:B0-----:R0:W1:Y:S02]  /*39a70*/  SYNCS.PHASECHK.TRANS64.TRYWAIT P1, [R3+URZ+0x22840], R2 ;  /* 0x02284002030075a7 */ /* 0x001064000802017f */
[----:B-1----:R-:W-:Y:S05]  /*39a80*/  @!P1 NANOSLEEP.SYNCS 0x989680 ;  /* 0x009896800000995d */ /* 0x002fea0003900000 */
[----:B------:R-:W1:Y:S02]  /*39a90*/  @!P1 SYNCS.PHASECHK.TRANS64 P1, [R3+URZ+0x22840], R2 ;  /* 0x02284002030095a7 */ /* 0x000e64000802007f */
[----:B-1----:R-:W-:Y:S05]  /*39aa0*/  @!P1 BRA `(.L_x_9461) ;  /* 0xfffffffc00f09947 */ /* 0x002fea000383ffff */
[----:B------:R-:W-:Y:S05]  /*39ab0*/  BRA `(.L_x_9799) ;  /* 0xffffff7400007947 */ /* 0x000fea000383ffff */
.L_x_9463:
[----:B-1----:R1:W2:Y:S02]  /*39ac0*/  SYNCS.PHASECHK.TRANS64.TRYWAIT P1, [R35+URZ+0x22840], R0 ;  /* 0x02284000230075a7 */ /* 0x0022a4000802017f */
[----:B--2---:R-:W-:Y:S05]  /*39ad0*/  @!P1 NANOSLEEP.SYNCS 0x989680 ;  /* 0x009896800000995d */ /* 0x004fea0003900000 */
[----:B------:R-:W2:Y:S02]  /*39ae0*/  @!P1 SYNCS.PHASECHK.TRANS64 P1, [R35+URZ+0x22840], R0 ;  /* 0x02284000230095a7 */ /* 0x000ea4000802007f */
[----:B--2---:R-:W-:Y:S05]  /*39af0*/  @!P1 BRA `(.L_x_9463) ;  /* 0xfffffffc00f09947 */ /* 0x004fea000383ffff */
[----:B------:R-:W-:Y:S05]  /*39b00*/  BRA `(.L_x_9800) ;  /* 0xffffff7400107947 */ /* 0x000fea000383ffff */
.L_x_9465:
[----:B--2---:R2:W3:Y:S02]  /*39b10*/  SYNCS.PHASECHK.TRANS64.TRYWAIT P1, [R3+URZ+0x22860], R2 ;  /* 0x02286002030075a7 */ /* 0x0044e4000802017f */
[----:B---3--:R-:W-:Y:S05]  /*39b20*/  @!P1 NANOSLEEP.SYNCS 0x989680 ;  /* 0x009896800000995d */ /* 0x008fea0003900000 */
[----:B------:R-:W3:Y:S02]  /*39b30*/  @!P1 SYNCS.PHASECHK.TRANS64 P1, [R3+URZ+0x22860], R2 ;  /* 0x02286002030095a7 */ /* 0x000ee4000802007f */
[----:B---3--:R-:W-:Y:S05]  /*39b40*/  @!P1 BRA `(.L_x_9465) ;  /* 0xfffffffc00f09947 */ /* 0x008fea000383ffff */
[----:B------:R-:W-:Y:S05]  /*39b50*/  BRA `(.L_x_9801) ;  /* 0xffffff74000c7947 */ /* 0x000fea000383ffff */
.L_x_9467:
[----:B---3--:R3:W4:Y:S02]  /*39b60*/  SYNCS.PHASECHK.TRANS64.TRYWAIT P1, [R35+URZ+0x22860], R0 ;  /* 0x02286000230075a7 */ /* 0x008724000802017f */
[----:B----4-:R-:W-:Y:S05]  /*39b70*/  @!P1 NANOSLEEP.SYNCS 0x989680 ;  /* 0x009896800000995d */ /* 0x010fea0003900000 */
[----:B------:R-:W4:Y:S02]  /*39b80*/  @!P1 SYNCS.PHASECHK.TRANS64 P1, [R35+URZ+0x22860], R0 ;  /* 0x02286000230095a7 */ /* 0x000f24000802007f */
[----:B----4-:R-:W-:Y:S05]  /*39b90*/  @!P1 BRA `(.L_x_9467) ;  /* 0xfffffffc00f09947 */ /* 0x010fea000383ffff */
[----:B------:R-:W-:Y:S05]  /*39ba0*/  BRA `(.L_x_9802) ;  /* 0xffffff7400087947 */ /* 0x000fea000383ffff */
.L_x_9469:
[----:B----4-:R4:W0:Y:S02]  /*39bb0*/  SYNCS.PHASECHK.TRANS64.TRYWAIT P1, [R3+URZ+0x22880], R2 ;  /* 0x02288002030075a7 */ /* 0x010824000802017f */
[----:B0-----:R-:W-:Y:S05]  /*39bc0*/  @!P1 NANOSLEEP.SYNCS 0x989680 ;  /* 0x009896800000995d */ /* 0x001fea0003900000 */
[----:B------:R-:W0:Y:S02]  /*39bd0*/  @!P1 SYNCS.PHASECHK.TRANS64 P1, [R3+URZ+0x22880], R2 ;  /* 0x02288002030095a7 */ /* 0x000e24000802007f */
[----:B0-----:R-:W-:Y:S05]  /*39be0*/  @!P1 BRA `(.L_x_9469) ;  /* 0xfffffffc00f09947 */ /* 0x001fea000383ffff */
[----:B------:R-:W-:Y:S05]  /*39bf0*/  BRA `(.L_x_9803) ;  /* 0xffffff7400047947 */ /* 0x000fea000383ffff */
.L_x_9804:
        /* <DEDUP_REMOVED lines=16> */
.L_x_16289:


//--------------------- .text._ZN7cutlass13device_kernelIN5flash11enable_sm90INS1_16FlashAttnFwdSm90INS1_25CollectiveMainloopFwdSm90ILi2EN4cute5tupleIJNS5_1CILi1EEES8_S8_EEENS6_IJNS7_ILi128EEENS7_ILi160EEESA_EEELi128ENS_12float_e4m3_tEfNS_4arch4Sm90ELb1ELb0ELb1ELb0ELb1ELb0ELb0ELb1ELb1ELb1ELb1ELb0EEENS1_21CollectiveEpilogueFwdINS6_IJSA_SA_SB_EEES9_NS_10bfloat16_tESF_Li256ELb0ELb1ELb1ELb1EEENS1_19SingleTileSchedulerILb0ELb1ELb1ELi128EEEEEEEEEvNT_6ParamsE --------------------------
	.section	.text._ZN7cutlass13device_kernelIN5flash11enable_sm90INS1_16FlashAttnFwdSm90INS1_25CollectiveMainloopFwdSm90ILi2EN4cute5tupleIJNS5_1CILi1EEES8_S8_EEENS6_IJNS7_ILi128EEENS7_ILi160EEESA_EEELi128ENS_12float_e4m3_tEfNS_4arch4Sm90ELb1ELb0ELb1ELb0ELb1ELb0ELb0ELb1ELb1ELb1ELb1ELb0EEENS1_21CollectiveEpilogueFwdINS6_IJSA_SA_SB_EEES9_NS_10bfloat16_tESF_Li256ELb0ELb1ELb1ELb1EEENS1_19SingleTileSchedulerILb0ELb1ELb1ELi128EEEEEEEEEvNT_6ParamsE,"ax",@progbits
	.align	128
.text._ZN7cutlass13device_kernelIN5flash11enable_sm90INS1_16FlashAttnFwdSm90INS1_25CollectiveMainloopFwdSm90ILi2EN4cute5tupleIJNS5_1CILi1EEES8_S8_EEENS6_IJNS7_ILi128EEENS7_ILi160EEESA_EEELi128ENS_12float_e4m3_tEfNS_4arch4Sm90ELb1ELb0ELb1ELb0ELb1ELb0ELb0ELb1ELb1ELb1ELb1ELb0EEENS1_21CollectiveEpilogueFwdINS6_IJSA_SA_SB_EEES9_NS_10bfloat16_tESF_Li256ELb0ELb1ELb1ELb1EEENS1_19SingleTileSchedulerILb0ELb1ELb1ELi128EEEEEEEEEvNT_6ParamsE:
        .type           _ZN7cutlass13device_kernelIN5flash11enable_sm90INS1_16FlashAttnFwdSm90INS1_25CollectiveMainloopFwdSm90ILi2EN4cute5tupleIJNS5_1CILi1EEES8_S8_EEENS6_IJNS7_ILi128EEENS7_ILi160EEESA_EEELi128ENS_12float_e4m3_tEfNS_4arch4Sm90ELb1ELb0ELb1ELb0ELb1ELb0ELb0ELb1ELb1ELb1ELb1ELb0EEENS1_21CollectiveEpilogueFwdINS6_IJSA_SA_SB_EEES9_NS_10bfloat16_tESF_Li256ELb0ELb1ELb1ELb1EEENS1_19SingleTileSchedulerILb0ELb1ELb1ELi128EEEEEEEEEvNT_6ParamsE,@function
        .size           _ZN7cutlass13device_kernelIN5flash11enable_sm90INS1_16FlashAttnFwdSm90INS1_25CollectiveMainloopFwdSm90ILi2EN4cute5tupleIJNS5_1CILi1EEES8_S8_EEENS6_IJNS7_ILi128EEENS7_ILi160EEESA_EEELi128ENS_12float_e4m3_tEfNS_4arch4Sm90ELb1ELb0ELb1ELb0ELb1ELb0ELb0ELb1ELb1ELb1ELb1ELb0EEENS1_21CollectiveEpilogueFwdINS6_IJSA_SA_SB_EEES9_NS_10bfloat16_tESF_Li256ELb0ELb1ELb1ELb1EEENS1_19SingleTileSchedulerILb0ELb1ELb1ELi128EEEEEEEEEvNT_6ParamsE,(.L_x_16290 - _ZN7cutlass13device_kernelIN5flash11enable_sm90INS1_16FlashAttnFwdSm90INS1_25CollectiveMainloopFwdSm90ILi2EN4cute5tupleIJNS5_1CILi1EEES8_S8_EEENS6_IJNS7_ILi128EEENS7_ILi160EEESA_EEELi128ENS_12float_e4m3_tEfNS_4arch4Sm90ELb1ELb0ELb1ELb0ELb1ELb0ELb0ELb1ELb1ELb1ELb1ELb0EEENS1_21CollectiveEpilogueFwdINS6_IJSA_SA_SB_EEES9_NS_10bfloat16_tESF_Li256ELb0ELb1ELb1ELb1EEENS1_19SingleTileSchedulerILb0ELb1ELb1ELi128EEEEEEEEEvNT_6ParamsE)
        .other          _ZN7cutlass13device_kernelIN5flash11enable_sm90INS1_16FlashAttnFwdSm90INS1_25CollectiveMainloopFwdSm90ILi2EN4cute5tupleIJNS5_1CILi1EEES8_S8_EEENS6_IJNS7_ILi128EEENS7_ILi160EEESA_EEELi128ENS_12float_e4m3_tEfNS_4arch4Sm90ELb1ELb0ELb1ELb0ELb1ELb0ELb0ELb1ELb1ELb1ELb1ELb0EEENS1_21CollectiveEpilogueFwdINS6_IJSA_SA_SB_EEES9_NS_10bfloat16_tESF_Li256ELb0ELb1ELb1ELb1EEENS1_19SingleTileSchedulerILb0ELb1ELb1ELi128EEEEEEEEEvNT_6ParamsE,@"STO_CUDA_ENTRY STV_DEFAULT"
_ZN7cutlass13device_kernelIN5flash11enable_sm90INS1_16FlashAttnFwdSm90INS1_25CollectiveMainloopFwdSm90ILi2EN4cute5tupleIJNS5_1CILi1EEES8_S8_EEENS6_IJNS7_ILi128EEENS7_ILi160EEESA_EEELi128ENS_12float_e4m3_tEfNS_4arch4Sm90ELb1ELb0ELb1ELb0ELb1ELb0ELb0ELb1ELb1ELb1ELb1ELb0EEENS1_21CollectiveEpilogueFwdINS6_IJSA_SA_SB_EEES9_NS_10bfloat16_tESF_Li256ELb0ELb1ELb1ELb1EEENS1_19SingleTileSchedulerILb0ELb1ELb1ELi128EEEEEEEEEvNT_6ParamsE:
        /* <DEDUP_REMOVED lines=45> */
.L_x_9805:
        /* <DEDUP_REMOVED lines=22> */
.L_x_9806:
        /* <DEDUP_REMOVED lines=18> */
.L_x_9807:
        /* <DEDUP_REMOVED lines=22> */
.L_x_9808:
        /* <DEDUP_REMOVED lines=23> */
.L_x_9809:
        /* <DEDUP_REMOVED lines=9> */
.L_x_9812:
        /* <DEDUP_REMOVED lines=92> */
.L_x_9814:
[----:B------:R-:W-:Y:S01]  /*0e70*/  UIMAD UR38, UR38, UR4, URZ ;  /* 0x00000004262672a4 */ /* 0x000fe2000f8e023f */
[----:B------:R-:W-:Y:S01]  /*0e80*/  IMAD.U32 R0, RZ, RZ, UR9 ;  /* 0x00000009ff007e24 */ /* 0x000fe2000f8e00ff */
[----:B------:R-:W-:Y:S01]  /*0e90*/  USHF.R.S32.HI UR39, URZ, 0x1f, UR37 ;  /* 0x0000001f3f277899 */ /* 0x000fe20008011425 */
[----:B------:R-:W-:Y:S01]  /*0ea0*/  IMAD.U32 R3, RZ, RZ, UR4 ;  /* 0x00000004ff037e24 */ /* 0x000fe2000f8e00ff */
[----:B------:R-:W-:Y:S01]  /*0eb0*/  UIMAD UR49, UR43, UR49, URZ ;  /* 0x000000312b3172a4 */ /* 0x000fe2000f8e023f */
[----:B------:R-:W-:Y:S02]  /*0ec0*/  IADD3 R17, R17, -0x80, RZ ;  /* 0xffffff8011117810 */ /* 0x000fe40007ffe0ff */
[----:B------:R-:W-:Y:S02]  /*0ed0*/  CS2R R28, SRZ ;  /* 0x00000000001c7805 */ /* 0x000fe4000001ff00 */
[----:B------:R-:W-:Y:S01]  /*0ee0*/  PLOP3.LUT P0, PT, PT, PT, PT, 0x80, 0x0 ;  /* 0x000000000000781c */ /* 0x000fe20003f0f070 */
[----:B------:R-:W-:Y:S01]  /*0ef0*/  IMAD.MOV.U32 R2, RZ, RZ, RZ ;  /* 0x000000ffff027224 */ /* 0x000fe200078e00ff */
        /* <DEDUP_REMOVED lines=63> */
[----:B------:R-:W-:Y:S01]  /*12f0*/  MOV R8, 0x70 ;  /* 0x0000007000087802 */ /* 0x000fe20000000f00 */
[----:B------:R-:W-:Y:S02]  /*1300*/  IMAD.U32 R6, RZ, RZ, UR4 ;  /* 0x00000004ff067e24 */ /* 0x000fe4000f8e00ff */
[----:B------:R-:W-:-:S02]  /*1310*/  IMAD.U32 R7, RZ, RZ, UR5 ;  /* 0x00000005ff077e24 */ /* 0x000fc4000f8e00ff */
[----:B------:R-:W-:Y:S02]  /*1320*/  IMAD.U32 R11, RZ, RZ, UR7 ;  /* 0x00000007ff0b7e24 */ /* 0x000fe4000f8e00ff */
[----:B------:R-:W-:Y:S02]  /*1330*/  IMAD.MOV.U32 R12, RZ, RZ, 0x1 ;  /* 0x00000001ff0c7424 */ /* 0x000fe400078e00ff */
[----:B0-----:R-:W-:-:S07]  /*1340*/  IMAD.MOV.U32 R13, RZ, RZ, RZ ;  /* 0x000000ffff0d7224 */ /* 0x001fce00078e00ff */
[----:B------:R-:W-:-:S07]  /*1350*/  LEPC R20, `(.L_x_9816) ;  /* 0x000000001014794e */ /* 0x000fce0000000000 */
[----:B-1----:R-:W-:Y:S05]  /*1360*/  CALL.ABS.NOINC R2 ;  /* 0x0000000002007343 */ /* 0x002fea0003c00000 */
.L_x_9816:
        /* <DEDUP_REMOVED lines=10> */
[----:B------:R-:W-:Y:S02]  /*1410*/  @UP0 ULDC.64 UR16, c[0x0][0x9a8] ;  /* 0x00026a0000100ab9 */ /* 0x000fe40000000a00 */
[----:B------:R-:W-:Y:S01]  /*1420*/  @UP1 ULDC.64 UR14, c[0x0][0x9b8] ;  /* 0x00026e00000e1ab9 */ /* 0x000fe20000000a00 */
[----:B------:R-:W-:Y:S02]  /*1430*/  @UP0 UIMAD UR8, UR39, UR16, URZ ;  /* 0x00000010270802a4 */ /* 0x000fe4000f8e023f */
[----:B------:R-:W-:Y:S02]  /*1440*/  @UP1 UIMAD UR10, UR39, UR14, URZ ;  /* 0x0000000e270a12a4 */ /* 0x000fe4000f8e023f */
[----:B------:R-:W-:Y:S02]  /*1450*/  @UP0 UIMAD.WIDE.U32 UR12, UR37, UR16, URZ ;  /* 0x00000010250c02a5 */ /* 0x000fe4000f8e003f */
[----:B------:R-:W-:Y:S02]  /*1460*/  @UP0 UIMAD UR17, UR37, UR17, UR8 ;  /* 0x00000011251102a4 */ /* 0x000fe4000f8e0208 */
[----:B------:R-:W-:-:S02]  /*1470*/  @UP0 USHF.R.S32.HI UR16, URZ, 0x1f, UR42 ;  /* 0x0000001f3f100899 */ /* 0x000fc4000801142a */
[----:B------:R-:W-:Y:S02]  /*1480*/  @UP1 USHF.R.S32.HI UR19, URZ, 0x1f, UR42 ;  /* 0x0000001f3f131899 */ /* 0x000fe4000801142a */
[----:B------:R-:W-:Y:S02]  /*1490*/  @UP1 UIMAD.WIDE.U32 UR8, UR37, UR14, URZ ;  /* 0x0000000e250812a5 */ /* 0x000fe4000f8e003f */
[----:B------:R-:W-:Y:S02]  /*14a0*/  @UP1 UIMAD UR18, UR37, UR15, UR10 ;  /* 0x0000000f251212a4 */ /* 0x000fe4000f8e020a */
[----:B------:R-:W-:Y:S01]  /*14b0*/  @UP0 UIADD3 UR13, UR13, UR17, URZ ;  /* 0x000000110d0d0290 */ /* 0x000fe2000fffe03f */
[----:B------:R-:W-:Y:S01]  /*14c0*/  @UP0 ULDC.64 UR14, c[0x0][0x9b0] ;  /* 0x00026c00000e0ab9 */ /* 0x000fe20000000a00 */
[----:B------:R-:W-:Y:S01]  /*14d0*/  @UP1 ULDC.64 UR10, c[0x0][0x9c0] ;  /* 0x00027000000a1ab9 */ /* 0x000fe20000000a00 */
        /* <DEDUP_REMOVED lines=25> */
.L_x_9911:
[----:B------:R-:W-:-:S06]  /*1670*/  ULOP3.LUT UR4, UR36, 0x1, URZ, 0xfc, !UPT ;  /* 0x0000000124047892 */ /* 0x000fcc000f8efc3f */
[----:B------:R-:W-:-:S04]  /*1680*/  MOV R2, UR4 ;  /* 0x0000000400027c02 */ /* 0x000fc80008000f00 */
[----:B------:R-:W-:-:S13]  /*1690*/  ISETP.NE.AND P0, PT, R2, 0x3, PT ;  /* 0x000000030200780c */ /* 0x000fda0003f05270 */
[----:B------:R-:W-:Y:S05]  /*16a0*/  @!P0 BRA `(.L_x_9818) ;  /* 0x0000000000048947 */ /* 0x000fea0003800000 */
[----:B------:R-:W-:Y:S01]  /*16b0*/  BPT.TRAP 0x1 ;  /* 0x000000040000795c */ /* 0x000fe20000300000 */
.L_x_9818:
[----:B------:R1:W2:Y:S01]  /*16c0*/  SYNCS.PHASECHK.TRANS64.TRYWAIT P1, [UR41+0x22830], R6 ;  /* 0x02283006ff0075a7 */ /* 0x0002a20008020169 */
[----:B------:R-:W-:Y:S05]  /*16d0*/  @!P0 BRA `(.L_x_9819) ;  /* 0x0000000000048947 */ /* 0x000fea0003800000 */
[----:B------:R-:W-:Y:S01]  /*16e0*/  BPT.TRAP 0x1 ;  /* 0x000000040000795c */ /* 0x000fe20000300000 */
.L_x_9819:
[----:B------:R-:W-:-:S05]  /*16f0*/  IMAD.U32 R2, RZ, RZ, UR45 ;  /* 0x0000002dff027e24 */ /* 0x000fca000f8e00ff */
[----:B------:R-:W-:Y:S01]  /*1700*/  LOP3.LUT R2, R2, 0x10000, RZ, 0xfc, !PT ;  /* 0x0001000002027812 */ /* 0x000fe200078efcff */
[----:B--2---:R-:W-:Y:S06]  /*1710*/  @P1 BRA `(.L_x_9820) ;  /* 0x0000000000081947 */ /* 0x004fec0003800000 */
[----:B------:R-:W2:Y:S02]  /*1720*/  SYNCS.PHASECHK.TRANS64.TRYWAIT P1, [UR41+0x22830], R6 ;  /* 0x02283006ff0075a7 */ /* 0x000ea40008020169 */
[----:B--2---:R-:W-:Y:S05]  /*1730*/  @!P1 BRA `(.L_x_9821) ;  /* 0x00000130000c9947 */ /* 0x004fea0003800000 */
.L_x_9820:
[----:B------:R-:W-:Y:S05]  /*1740*/  WARPSYNC.ALL ;  /* 0x0000000000007948 */ /* 0x000fea0003800000 */
[----:B0-----:R-:W-:Y:S01]  /*1750*/  IMAD.MOV.U32 R3, RZ, RZ, 0x40000040 ;  /* 0x40000040ff037424 */ /* 0x001fe200078e00ff */
        /* <DEDUP_REMOVED lines=138> */
.L_x_9822:
[----:B------:R-:W-:Y:S01]  /*2000*/  LOP3.LUT R10, R105, 0xffffff80, RZ, 0xc0, !PT ;  /* 0xffffff80690a7812 */ /* 0x000fe200078ec0ff */
[C---:B-12---:R-:W-:Y:S01]  /*2010*/  FMUL.FTZ R6, R0.reuse, R58 ;  /* 0x0000003a00067220 */ /* 0x046fe20000410000 */
[----:B------:R-:W-:Y:S01]  /*2020*/  FMUL.FTZ R59, R0, R59 ;  /* 0x0000003b003b7220 */ /* 0x000fe20000410000 */
[----:B------:R-:W-:Y:S01]  /*2030*/  LEA.HI R104, R104, R17, RZ, 0x2 ;  /* 0x0000001168687211 */ /* 0x000fe200078f10ff */
[C---:B------:R-:W-:Y:S01]  /*2040*/  FMUL.FTZ R74, R0.reuse, R74 ;  /* 0x0000004a004a7220 */ /* 0x040fe20000410000 */
[C---:B------:R-:W-:Y:S02]  /*2050*/  IMAD.IADD R10, R17.reuse, 0x1, -R10 ;  /* 0x00000001110a7824 */ /* 0x040fe400078e0a0a */
[C---:B------:R-:W-:Y:S01]  /*2060*/  FMUL.FTZ R5, R0.reuse, R89 ;  /* 0x0000005900057220 */ /* 0x040fe20000410000 */
[----:B------:R-:W-:Y:S01]  /*2070*/  FMUL.FTZ R20, R0, R76 ;  /* 0x0000004c00147220 */ /* 0x000fe20000410000 */
[----:B------:R0:W-:Y:S01]  /*2080*/  MUFU.TANH R89, R59 ;  /* 0x0000003b00597308 */ /* 0x0001e20000002400 */
[----:B------:R-:W-:Y:S01]  /*2090*/  LOP3.LUT R104, R104, 0xfffffffc, RZ, 0xc0, !PT ;  /* 0xfffffffc68687812 */ /* 0x000fe200078ec0ff */
[C---:B------:R-:W-:Y:S01]  /*20a0*/  FMUL.FTZ R62, R0.reuse, R62 ;  /* 0x0000003e003e7220 */ /* 0x040fe20000410000 */
[----:B------:R-:W-:Y:S01]  /*20b0*/  SHF.R.S32.HI R7, RZ, 0x1f, R10 ;  /* 0x0000001fff077819 */ /* 0x000fe2000001140a */
[C---:B------:R-:W-:Y:S01]  /*20c0*/  FMUL.FTZ R58, R0.reuse, R61 ;  /* 0x0000003d003a7220 */ /* 0x040fe20000410000 */
[C---:B------:R-:W-:Y:S01]  /*20d0*/  FMUL.FTZ R21, R0.reuse, R77 ;  /* 0x0000004d00157220 */ /* 0x040fe20000410000 */
[----:B------:R-:W-:Y:S01]  /*20e0*/  IMAD.IADD R104, R17, 0x1, -R104 ;  /* 0x0000000111687824 */ /* 0x000fe200078e0a68 */
[CC--:B------:R-:W-:Y:S01]  /*20f0*/  LEA.HI R13, R7.reuse, R10.reuse, RZ, 0x2 ;  /* 0x0000000a070d7211 */ /* 0x0c0fe200078f10ff */
[----:B------:R1:W-:Y:S01]  /*2100*/  MUFU.TANH R76, R6 ;  /* 0x00000006004c7308 */ /* 0x0003e20000002400 */
[----:B------:R-:W-:Y:S01]  /*2110*/  LEA.HI R7, R7, R10, RZ, 0x5 ;  /* 0x0000000a07077211 */ /* 0x000fe200078f28ff */
[----:B------:R-:W-:Y:S01]  /*2120*/  UISETP.NE.AND UP0, UPT, UR44, URZ, UPT ;  /* 0x0000003f2c00728c */ /* 0x000fe2000bf05270 */
[----:B0-----:R-:W-:Y:S01]  /*2130*/  SHF.R.S32.HI R59, RZ, 0x1f, R13 ;  /* 0x0000001fff3b7819 */ /* 0x001fe2000001140d */
[----:B------:R-:W-:Y:S01]  /*2140*/  FMUL.FTZ R17, R0, R64 ;  /* 0x0000004000117220 */ /* 0x000fe20000410000 */
[----:B------:R-:W-:Y:S01]  /*2150*/  SHF.R.S32.HI R7, RZ, 0x5, R7 ;  /* 0x00000005ff077819 */ /* 0x000fe20000011407 */
[----:B------:R-:W-:Y:S01]  /*2160*/  UMOV UR7, 0xffffff60 ;  /* 0xffffff6000077882 */ /* 0x000fe20000000000 */
[----:B------:R-:W-:Y:S01]  /*2170*/  LEA.HI R61, R106, R106, RZ, 0x1 ;  /* 0x0000006a6a3d7211 */ /* 0x000fe200078f08ff */
[----:B------:R0:W-:Y:S01]  /*2180*/  MUFU.TANH R119, R74 ;  /* 0x0000004a00777308 */ /* 0x0001e20000002400 */
[----:B-1----:R-:W-:Y:S01]  /*2190*/  SHF.R.S32.HI R6, RZ, 0x2, R13 ;  /* 0x00000002ff067819 */ /* 0x002fe2000001140d */
[----:B------:R-:W-:Y:S01]  /*21a0*/  UIMAD UR7, UR46, UR7, 0xa1 ;  /* 0x000000a12e0774a4 */ /* 0x000fe2000f8e0207 */
[----:B------:R-:W-:Y:S01]  /*21b0*/  LOP3.LUT R61, R61, 0x3fffffe, RZ, 0xc0, !PT ;  /* 0x03fffffe3d3d7812 */ /* 0x000fe200078ec0ff */
[C---:B------:R-:W-:Y:S01]  /*21c0*/  FMUL.FTZ R90, R0.reuse, R90 ;  /* 0x0000005a005a7220 */ /* 0x040fe20000410000 */
[----:B------:R-:W-:Y:S01]  /*21d0*/  PLOP3.LUT P1, PT, PT, PT, UP0, 0x80, 0x0 ;  /* 0x000000000000781c */ /* 0x000fe20003f2f008 */
[----:B------:R-:W-:Y:S01]  /*21e0*/  @UP0 ULDC UR6, c[0x0][0x44c] ;  /* 0x0001130000060ab9 */ /* 0x000fe20000000800 */
[----:B------:R-:W-:Y:S01]  /*21f0*/  PLOP3.LUT P2, PT, PT, PT, UP0, 0x80, 0x0 ;  /* 0x000000000000781c */ /* 0x000fe20003f4f008 */
[----:B------:R1:W-:Y:S01]  /*2200*/  MUFU.TANH R77, R62 ;  /* 0x0000003e004d7308 */ /* 0x0003e20000002400 */
[C---:B0-----:R-:W-:Y:S01]  /*2210*/  FMUL.FTZ R74, R0.reuse, R56 ;  /* 0x00000038004a7220 */ /* 0x041fe20000410000 */
[C---:B------:R-:W-:Y:S01]  /*2220*/  FMUL.FTZ R56, R0.reuse, R57 ;  /* 0x0000003900387220 */ /* 0x040fe20000410000 */
[----:B------:R-:W-:Y:S01]  /*2230*/  FMUL.FTZ R57, R0, R60 ;  /* 0x0000003c00397220 */ /* 0x000fe20000410000 */
[----:B------:R-:W-:Y:S01]  /*2240*/  LEA.HI R60, R59, R6, RZ, 0x3 ;  /* 0x000000063b3c7211 */ /* 0x000fe200078f18ff */
[----:B------:R-:W-:-:S02]  /*2250*/  IMAD.IADD R61, R106, 0x1, -R61 ;  /* 0x000000016a3d7824 */ /* 0x000fc400078e0a3d */
[C---:B------:R-:W-:Y:S01]  /*2260*/  FMUL.FTZ R91, R0.reuse, R91 ;  /* 0x0000005b005b7220 */ /* 0x040fe20000410000 */
[C---:B------:R-:W-:Y:S01]  /*2270*/  FMUL.FTZ R103, R0.reuse, R103 ;  /* 0x0000006700677220 */ /* 0x040fe20000410000 */
[C---:B------:R-:W-:Y:S01]  /*2280*/  FMUL.FTZ R66, R0.reuse, R66 ;  /* 0x0000004200427220 */ /* 0x040fe20000410000 */
[----:B-1----:R-:W-:Y:S01]  /*2290*/  LEA R62, R7, UR48, 0x4 ;  /* 0x00000030073e7c11 */ /* 0x002fe2000f8e20ff */
[----:B------:R-:W-:Y:S01]  /*22a0*/  FMUL.FTZ R94, R0, R94 ;  /* 0x0000005e005e7220 */ /* 0x000fe20000410000 */
[----:B------:R-:W-:Y:S01]  /*22b0*/  LOP3.LUT R7, R60, 0xfffffff8, RZ, 0xc0, !PT ;  /* 0xfffffff83c077812 */ /* 0x000fe200078ec0ff */
[----:B------:R-:W-:Y:S01]  /*22c0*/  MUFU.TANH R113, R103 ;  /* 0x0000006700717308 */ /* 0x000fe20000002400 */
[----:B------:R-:W-:Y:S01]  /*22d0*/  LEA.HI R60, R104, R104, RZ, 0x1 ;  /* 0x00000068683c7211 */ /* 0x000fe200078f08ff */
[----:B------:R-:W-:Y:S01]  /*22e0*/  FMUL.FTZ R59, R0, R65 ;  /* 0x00000041003b7220 */ /* 0x000fe20000410000 */
[----:B------:R-:W-:Y:S01]  /*22f0*/  IADD3 R62, R62, R6, -R7 ;  /* 0x000000063e3e7210 */ /* 0x000fe20007ffe807 */
[----:B------:R-:W-:Y:S01]  /*2300*/  FMUL.FTZ R95, R0, R95 ;  /* 0x0000005f005f7220 */ /* 0x000fe20000410000 */
[----:B------:R-:W-:Y:S01]  /*2310*/  LOP3.LUT R7, R60, 0x1ffffffe, RZ, 0xc0, !PT ;  /* 0x1ffffffe3c077812 */ /* 0x000fe200078ec0ff */
[----:B------:R-:W-:Y:S01]  /*2320*/  ULDC UR11, c[0x0][0x288] ;  /* 0x0000a200000b7ab9 */ /* 0x000fe20000000800 */
[----:B------:R-:W-:Y:S01]  /*2330*/  FMUL.FTZ R98, R0, R98 ;  /* 0x0000006200627220 */ /* 0x000fe20000410000 */
[----:B------:R-:W-:Y:S01]  /*2340*/  IMAD R61, R61, 0x40, R62 ;  /* 0x000000403d3d7824 */ /* 0x000fe200078e023e */
[----:B------:R0:W-:Y:S01]  /*2350*/  MUFU.TANH R65, R66 ;  /* 0x0000004200417308 */ /* 0x0001e20000002400 */
[----:B------:R-:W-:-:S02]  /*2360*/  IMAD.IADD R6, R104, 0x1, -R7 ;  /* 0x0000000168067824 */ /* 0x000fc400078e0a07 */
[C---:B------:R-:W-:Y:S01]  /*2370*/  FMUL.FTZ R99, R0.reuse, R99 ;  /* 0x0000006300637220 */ /* 0x040fe20000410000 */
[C---:B------:R-:W-:Y:S01]  /*2380*/  FMUL.FTZ R102, R0.reuse, R102 ;  /* 0x0000006600667220 */ /* 0x040fe20000410000 */
[----:B------:R-:W-:Y:S01]  /*2390*/  FMUL.FTZ R75, R0, R75 ;  /* 0x0000004b004b7220 */ /* 0x000fe20000410000 */
[----:B------:R-:W-:Y:S02]  /*23a0*/  IMAD R6, R6, 0x8, R61 ;  /* 0x0000000806067824 */ /* 0x000fe400078e023d */
[C---:B------:R-:W-:Y:S01]  /*23b0*/  FMUL.FTZ R78, R0.reuse, R78 ;  /* 0x0000004e004e7220 */ /* 0x040fe20000410000 */
[----:B------:R-:W-:Y:S01]  /*23c0*/  FMUL.FTZ R79, R0, R79 ;  /* 0x0000004f004f7220 */ /* 0x000fe20000410000 */
[----:B------:R-:W1:Y:S01]  /*23d0*/  MUFU.TANH R90, R90 ;  /* 0x0000005a005a7308 */ /* 0x000e620000002400 */
[----:B------:R-:W-:Y:S01]  /*23e0*/  @P1 IMAD.HI.U32 R7, R6, UR6, RZ ;  /* 0x0000000606071c27 */ /* 0x000fe2000f8e00ff */
[----:B------:R-:W-:Y:S01]  /*23f0*/  @UP0 ULDC UR6, c[0x0][0x450] ;  /* 0x0001140000060ab9 */ /* 0x000fe20000000800 */
[----:B------:R-:W-:-:S02]  /*2400*/  MOV R64, R6 ;  /* 0x0000000600407202 */ /* 0x000fc40000000f00 */
[C---:B------:R-:W-:Y:S01]  /*2410*/  FMUL.FTZ R82, R0.reuse, R82 ;  /* 0x0000005200527220 */ /* 0x040fe20000410000 */
[C---:B------:R-:W-:Y:S01]  /*2420*/  FMUL.FTZ R83, R0.reuse, R83 ;  /* 0x0000005300537220 */ /* 0x040fe20000410000 */
[----:B------:R-:W-:Y:S01]  /*2430*/  @P2 SHF.R.U32.HI R64, RZ, UR6, R7 ;  /* 0x00000006ff402c19 */ /* 0x000fe20008011607 */
[----:B------:R-:W-:Y:S01]  /*2440*/  UIMAD UR6, UR46, -0xa0, UR49 ;  /* 0xffffff602e0678a4 */ /* 0x000fe2000f8e0231 */
[----:B------:R-:W-:Y:S01]  /*2450*/  LOP3.LUT R7, R13, 0x7ffffffc, RZ, 0xc0, !PT ;  /* 0x7ffffffc0d077812 */ /* 0x000fe200078ec0ff */
[----:B------:R-:W2:Y:S01]  /*2460*/  MUFU.TANH R91, R91 ;  /* 0x0000005b005b7308 */ /* 0x000ea20000002400 */
[----:B------:R-:W-:Y:S01]  /*2470*/  FMUL.FTZ R86, R0, R86 ;  /* 0x0000005600567220 */ /* 0x000fe20000410000 */
[----:B------:R-:W3:Y:S01]  /*2480*/  SHFL.IDX PT, R62, R64, 0x1, 0x1c1f ;  /* 0x003c1f00403e7f89 */ /* 0x000ee200000e0000 */
[----:B------:R-:W-:Y:S01]  /*2490*/  UIADD3 UR6, UR6, 0xa0, URZ ;  /* 0x000000a006067890 */ /* 0x000fe2000fffe03f */
[----:B------:R-:W-:Y:S02]  /*24a0*/  IMAD.IADD R7, R10, 0x1, -R7 ;  /* 0x000000010a077824 */ /* 0x000fe400078e0a07 */
[----:B------:R-:W-:Y:S01]  /*24b0*/  FMUL.FTZ R87, R0, R87 ;  /* 0x0000005700577220 */ /* 0x000fe20000410000 */
[----:B------:R-:W-:-:S02]  /*24c0*/  IMAD.U32 R10, RZ, RZ, UR7 ;  /* 0x00000007ff0a7e24 */ /* 0x000fc4000f8e00ff */
[C---:B------:R-:W-:Y:S01]  /*24d0*/  FMUL.FTZ R15, R0.reuse, R101 ;  /* 0x00000065000f7220 */ /* 0x040fe20000410000 */
[----:B------:R-:W4:Y:S01]  /*24e0*/  MUFU.TANH R94, R94 ;  /* 0x0000005e005e7308 */ /* 0x000f220000002400 */
[----:B0-----:R-:W-:Y:S02]  /*24f0*/  IMAD.U32 R66, RZ, RZ, UR6 ;  /* 0x00000006ff427e24 */ /* 0x001fe4000f8e00ff */
[C---:B------:R-:W-:Y:S01]  /*2500*/  FMUL.FTZ R12, R0.reuse, R97 ;  /* 0x00000061000c7220 */ /* 0x040fe20000410000 */
[C---:B------:R-:W-:Y:S02]  /*2510*/  IMAD R103, R7.reuse, -0x2, R10 ;  /* 0xfffffffe07677824 */ /* 0x040fe400078e020a */
[C---:B------:R-:W-:Y:S01]  /*2520*/  FMUL.FTZ R63, R0.reuse, R63 ;  /* 0x0000003f003f7220 */ /* 0x040fe20000410000 */
[----:B------:R-:W-:Y:S02]  /*2530*/  IMAD.U32 R10, RZ, RZ, UR49 ;  /* 0x00000031ff0a7e24 */ /* 0x000fe4000f8e00ff */
[C---:B------:R-:W-:Y:S01]  /*2540*/  FMUL.FTZ R9, R0.reuse, R93 ;  /* 0x0000005d00097220 */ /* 0x040fe20000410000 */
[----:B------:R-:W-:Y:S01]  /*2550*/  IMAD R66, R7, -0x2, R66 ;  /* 0xfffffffe07427824 */ /* 0x000fe200078e0242 */
[----:B------:R-:W0:Y:S01]  /*2560*/  MUFU.TANH R95, R95 ;  /* 0x0000005f005f7308 */ /* 0x000e220000002400 */
[C---:B------:R-:W-:Y:S01]  /*2570*/  FMUL.FTZ R67, R0.reuse, R67 ;  /* 0x0000004300437220 */ /* 0x040fe20000410000 */
[----:B------:R-:W-:Y:S01]  /*2580*/  IADD3 R103, R103, -UR11, R10 ;  /* 0x8000000b67677c10 */ /* 0x000fe2000fffe00a */
[C---:B------:R-:W-:Y:S01]  /*2590*/  FMUL.FTZ R70, R0.reuse, R70 ;  /* 0x0000004600467220 */ /* 0x040fe20000410000 */
[C---:B------:R-:W-:Y:S01]  /*25a0*/  FMUL.FTZ R71, R0.reuse, R71 ;  /* 0x0000004700477220 */ /* 0x040fe20000410000 */
[C---:B------:R-:W-:Y:S01]  /*25b0*/  FMUL.FTZ R18, R0.reuse, R72 ;  /* 0x0000004800127220 */ /* 0x040fe20000410000 */
[C---:B------:R-:W-:Y:S01]  /*25c0*/  FMUL.FTZ R72, R0.reuse, R85 ;  /* 0x0000005500487220 */ /* 0x040fe20000410000 */
[C---:B------:R-:W-:Y:S01]  /*25d0*/  FMUL.FTZ R42, R0.reuse, R42 ;  /* 0x0000002a002a7220 */ /* 0x040fe20000410000 */
[----:B------:R-:W5:Y:S01]  /*25e0*/  MUFU.TANH R98, R98 ;  /* 0x0000006200627308 */ /* 0x000f620000002400 */
[----:B------:R-:W-:Y:S01]  /*25f0*/  FMUL.FTZ R43, R0, R43 ;  /* 0x0000002b002b7220 */ /* 0x000fe20000410000 */
[----:B---3--:R-:W-:Y:S01]  /*2600*/  VIADDMNMX R13, R62, R103, R66, PT ;  /* 0x000000673e0d7246 */ /* 0x008fe20003800142 */
[C---:B------:R-:W-:Y:S01]  /*2610*/  FMUL.FTZ R60, R0.reuse, R68 ;  /* 0x00000044003c7220 */ /* 0x040fe20000410000 */
[C---:B------:R-:W-:Y:S01]  /*2620*/  FMUL.FTZ R46, R0.reuse, R46 ;  /* 0x0000002e002e7220 */ /* 0x040fe20000410000 */
[C---:B------:R-:W-:Y:S01]  /*2630*/  FMUL.FTZ R47, R0.reuse, R47 ;  /* 0x0000002f002f7220 */ /* 0x040fe20000410000 */
[C---:B------:R-:W-:Y:S01]  /*2640*/  ISETP.GT.AND P1, PT, R13.reuse, RZ, PT ;  /* 0x000000ff0d00720c */ /* 0x040fe20003f24270 */
[C---:B------:R-:W-:Y:S01]  /*2650*/  FMUL.FTZ R50, R0.reuse, R50 ;  /* 0x0000003200327220 */ /* 0x040fe20000410000 */
[C---:B------:R-:W-:Y:S01]  /*2660*/  ISETP.GT.AND P2, PT, R13.reuse, 0x1, PT ;  /* 0x000000010d00780c */ /* 0x040fe20003f44270 */
[----:B------:R-:W3:Y:S01]  /*2670*/  MUFU.TANH R99, R99 ;  /* 0x0000006300637308 */ /* 0x000ee20000002400 */
[----:B------:R-:W-:Y:S01]  /*2680*/  ISETP.GT.AND P3, PT, R13, 0x8, PT ;  /* 0x000000080d00780c */ /* 0x000fe20003f64270 */
[----:B------:R-:W-:Y:S01]  /*2690*/  FMUL.FTZ R62, R0, R40 ;  /* 0x00000028003e7220 */ /* 0x000fe20000410000 */
[----:B-1----:R-:W-:Y:S01]  /*26a0*/  FSEL R125, R90, -INF , P1 ;  /* 0xff8000005a7d7808 */ /* 0x002fe20000800000 */
[C---:B------:R-:W-:Y:S01]  /*26b0*/  FMUL.FTZ R40, R0.reuse, R41 ;  /* 0x0000002900287220 */ /* 0x040fe20000410000 */
[----:B--2---:R-:W-:Y:S01]  /*26c0*/  FSEL R123, R91, -INF , P2 ;  /* 0xff8000005b7b7808 */ /* 0x004fe20001000000 */
[----:B------:R-:W-:Y:S01]  /*26d0*/  FMUL.FTZ R51, R0, R51 ;  /* 0x0000003300337220 */ /* 0x000fe20000410000 */
[----:B------:R-:W-:Y:S01]  /*26e0*/  ISETP.GT.AND P1, PT, R13, 0x9, PT ;  /* 0x000000090d00780c */ /* 0x000fe20003f24270 */
[----:B------:R-:W1:Y:S01]  /*26f0*/  MUFU.TANH R102, R102 ;  /* 0x0000006600667308 */ /* 0x000e620000002400 */
[----:B----4-:R-:W-:Y:S01]  /*2700*/  FSEL R121, R94, -INF , P3 ;  /* 0xff8000005e797808 */ /* 0x010fe20001800000 */
[C---:B------:R-:W-:Y:S01]  /*2710*/  FMUL.FTZ R54, R0.reuse, R54 ;  /* 0x0000003600367220 */ /* 0x040fe20000410000 */
[----:B------:R-:W-:Y:S01]  /*2720*/  FMNMX.FTZ R10, R125, R123, !PT ;  /* 0x0000007b7d0a7209 */ /* 0x000fe20007810000 */
[C---:B------:R-:W-:Y:S01]  /*2730*/  FMUL.FTZ R61, R0.reuse, R69 ;  /* 0x00000045003d7220 */ /* 0x040fe20000410000 */
[----:B------:R-:W-:Y:S01]  /*2740*/  ISETP.GT.AND P2, PT, R13, 0x10, PT ;  /* 0x000000100d00780c */ /* 0x000fe20003f44270 */
[C---:B------:R-:W-:Y:S01]  /*2750*/  FMUL.FTZ R55, R0.reuse, R55 ;  /* 0x0000003700377220 */ /* 0x040fe20000410000 */
[----:B0-----:R-:W-:Y:S01]  /*2760*/  FSEL R105, R95, -INF , P1 ;  /* 0xff8000005f697808 */ /* 0x001fe20000800000 */
[----:B------:R-:W0:Y:S01]  /*2770*/  MUFU.TANH R75, R75 ;  /* 0x0000004b004b7308 */ /* 0x000e220000002400 */
[----:B------:R-:W-:Y:S01]  /*2780*/  FMNMX.FTZ R10, R121, R10, !PT ;  /* 0x0000000a790a7209 */ /* 0x000fe20007810000 */
[C---:B------:R-:W-:Y:S01]  /*2790*/  FMUL.FTZ R26, R0.reuse, R26 ;  /* 0x0000001a001a7220 */ /* 0x040fe20000410000 */
[----:B------:R-:W-:Y:S01]  /*27a0*/  ISETP.GT.AND P1, PT, R13, 0x11, PT ;  /* 0x000000110d00780c */ /* 0x000fe20003f24270 */
[----:B------:R-:W-:Y:S01]  /*27b0*/  FMUL.FTZ R30, R0, R30 ;  /* 0x0000001e001e7220 */ /* 0x000fe20000410000 */
[----:B-----5:R-:W-:Y:S01]  /*27c0*/  FSEL R117, R98, -INF , P2 ;  /* 0xff80000062757808 */ /* 0x020fe20001000000 */
[C---:B------:R-:W-:Y:S01]  /*27d0*/  FMUL.FTZ R34, R0.reuse, R34 ;  /* 0x0000002200227220 */ /* 0x040fe20000410000 */
[----:B------:R-:W-:Y:S01]  /*27e0*/  FMNMX.FTZ R10, R105, R10, !PT ;  /* 0x0000000a690a7209 */ /* 0x000fe20007810000 */
[----:B------:R-:W2:Y:S01]  /*27f0*/  MUFU.TANH R78, R78 ;  /* 0x0000004e004e7308 */ /* 0x000ea20000002400 */
[----:B------:R-:W-:Y:S01]  /*2800*/  ISETP.GT.AND P2, PT, R13, 0x18, PT ;  /* 0x000000180d00780c */ /* 0x000fe20003f44270 */
[C---:B------:R-:W-:Y:S01]  /*2810*/  FMUL.FTZ R38, R0.reuse, R38 ;  /* 0x0000002600267220 */ /* 0x040fe20000410000 */
[----:B---3--:R-:W-:Y:S01]  /*2820*/  FSEL R111, R99, -INF , P1 ;  /* 0xff800000636f7808 */ /* 0x008fe20000800000 */
[C---:B------:R-:W-:Y:S01]  /*2830*/  FMUL.FTZ R23, R0.reuse, R81 ;  /* 0x0000005100177220 */ /* 0x040fe20000410000 */
[----:B------:R-:W-:Y:S01]  /*2840*/  FMNMX.FTZ R10, R117, R10, !PT ;  /* 0x0000000a750a7209 */ /* 0x000fe20007810000 */
[----:B------:R-:W-:Y:S01]  /*2850*/  FMUL.FTZ R4, R0, R88 ;  /* 0x0000005800047220 */ /* 0x000fe20000410000 */
[----:B------:R-:W-:Y:S01]  /*2860*/  ISETP.GT.AND P1, PT, R13, 0x19, PT ;  /* 0x000000190d00780c */ /* 0x000fe20003f24270 */
[----:B------:R-:W3:Y:S01]  /*2870*/  MUFU.TANH R79, R79 ;  /* 0x0000004f004f7308 */ /* 0x000ee20000002400 */
[----:B-1----:R-:W-:Y:S01]  /*2880*/  FSEL R107, R102, -INF , P2 ;  /* 0xff800000666b7808 */ /* 0x002fe20001000000 */
[C---:B------:R-:W-:Y:S01]  /*2890*/  FMUL.FTZ R8, R0.reuse, R92 ;  /* 0x0000005c00087220 */ /* 0x040fe20000410000 */
[----:B------:R-:W-:Y:S01]  /*28a0*/  FMNMX.FTZ R10, R111, R10, !PT ;  /* 0x0000000a6f0a7209 */ /* 0x000fe20007810000 */
[----:B------:R-:W-:Y:S01]  /*28b0*/  ULDC UR6, c[0x0][0x988] ;  /* 0x0002620000067ab9 */ /* 0x000fe20000000800 */
[----:B------:R-:W-:Y:S01]  /*28c0*/  ISETP.GT.AND P2, PT, R13, 0x20, PT ;  /* 0x000000200d00780c */ /* 0x000fe20003f44270 */
[C---:B------:R-:W-:Y:S01]  /*28d0*/  FMUL.FTZ R24, R0.reuse, R24 ;  /* 0x0000001800187220 */ /* 0x040fe20000410000 */
[----:B------:R-:W-:Y:S01]  /*28e0*/  FSEL R113, R113, -INF , P1 ;  /* 0xff80000071717808 */ /* 0x000fe20000800000 */
[----:B------:R-:W1:Y:S01]  /*28f0*/  MUFU.TANH R82, R82 ;  /* 0x0000005200527308 */ /* 0x000e620000002400 */
[----:B------:R-:W-:Y:S01]  /*2900*/  FMNMX.FTZ R10, R107, R10, !PT ;  /* 0x0000000a6b0a7209 */ /* 0x000fe20007810000 */
[C---:B------:R-:W-:Y:S01]  /*2910*/  FMUL.FTZ R11, R0.reuse, R96 ;  /* 0x00000060000b7220 */ /* 0x040fe20000410000 */
[----:B------:R-:W-:Y:S01]  /*2920*/  ISETP.GT.AND P1, PT, R13, 0x21, PT ;  /* 0x000000210d00780c */ /* 0x000fe20003f24270 */
[C---:B------:R-:W-:Y:S01]  /*2930*/  FMUL.FTZ R29, R0.reuse, R29 ;  /* 0x0000001d001d7220 */ /* 0x040fe20000410000 */
[----:B------:R-:W-:Y:S01]  /*2940*/  FSEL R119, R119, -INF , P2 ;  /* 0xff80000077777808 */ /* 0x000fe20001000000 */
[C---:B------:R-:W-:Y:S01]  /*2950*/  FMUL.FTZ R14, R0.reuse, R100 ;  /* 0x00000064000e7220 */ /* 0x040fe20000410000 */
[----:B------:R-:W-:Y:S01]  /*2960*/  FMNMX.FTZ R10, R113, R10, !PT ;  /* 0x0000000a710a7209 */ /* 0x000fe20007810000 */
[----:B------:R-:W4:Y:S01]  /*2970*/  MUFU.TANH R83, R83 ;  /* 0x0000005300537308 */ /* 0x000f220000002400 */
[----:B------:R-:W-:Y:S01]  /*2980*/  ISETP.GT.AND P2, PT, R13, 0x28, PT ;  /* 0x000000280d00780c */ /* 0x000fe20003f44270 */
[C---:B------:R-:W-:Y:S01]  /*2990*/  FMUL.FTZ R53, R0.reuse, R53 ;  /* 0x0000003500357220 */ /* 0x040fe20000410000 */
[----:B0-----:R-:W-:Y:S01]  /*29a0*/  FSEL R115, R75, -INF , P1 ;  /* 0xff8000004b737808 */ /* 0x001fe20000800000 */
[C---:B------:R-:W-:Y:S01]  /*29b0*/  FMUL.FTZ R32, R0.reuse, R32 ;  /* 0x0000002000207220 */ /* 0x040fe20000410000 */
[----:B------:R-:W-:Y:S01]  /*29c0*/  FMNMX.FTZ R10, R119, R10, !PT ;  /* 0x0000000a770a7209 */ /* 0x000fe20007810000 */
[----:B------:R-:W-:Y:S01]  /*29d0*/  FMUL.FTZ R19, R0, R73 ;  /* 0x0000004900137220 */ /* 0x000fe20000410000 */
[----:B------:R-:W-:Y:S01]  /*29e0*/  ISETP.GT.AND P1, PT, R13, 0x29, PT ;  /* 0x000000290d00780c */ /* 0x000fe20003f24270 */
[----:B------:R-:W0:Y:S01]  /*29f0*/  MUFU.TANH R86, R86 ;  /* 0x0000005600567308 */ /* 0x000e220000002400 */
[----:B--2---:R-:W-:Y:S01]  /*2a00*/  FSEL R109, R78, -INF , P2 ;  /* 0xff8000004e6d7808 */ /* 0x004fe20001000000 */
[C---:B------:R-:W-:Y:S01]  /*2a10*/  FMUL.FTZ R22, R0.reuse, R80 ;  /* 0x0000005000167220 */ /* 0x040fe20000410000 */
[----:B------:R-:W-:Y:S01]  /*2a20*/  FMNMX.FTZ R10, R115, R10, !PT ;  /* 0x0000000a730a7209 */ /* 0x000fe20007810000 */
[C---:B------:R-:W-:Y:S01]  /*2a30*/  FMUL.FTZ R28, R0.reuse, R28 ;  /* 0x0000001c001c7220 */ /* 0x040fe20000410000 */
[----:B------:R-:W-:Y:S01]  /*2a40*/  ISETP.GT.AND P2, PT, R13, 0x30, PT ;  /* 0x000000300d00780c */ /* 0x000fe20003f44270 */
[C---:B------:R-:W-:Y:S01]  /*2a50*/  FMUL.FTZ R73, R0.reuse, R84 ;  /* 0x0000005400497220 */ /* 0x040fe20000410000 */
[----:B---3--:R-:W-:Y:S01]  /*2a60*/  FSEL R101, R79, -INF , P1 ;  /* 0xff8000004f657808 */ /* 0x008fe20000800000 */
[----:B------:R-:W2:Y:S01]  /*2a70*/  MUFU.TANH R87, R87 ;  /* 0x0000005700577308 */ /* 0x000ea20000002400 */
[----:B------:R-:W-:Y:S01]  /*2a80*/  FMNMX.FTZ R10, R109, R10, !PT ;  /* 0x0000000a6d0a7209 */ /* 0x000fe20007810000 */
[C---:B------:R-:W-:Y:S01]  /*2a90*/  FMUL.FTZ R25, R0.reuse, R25 ;  /* 0x0000001900197220 */ /* 0x040fe20000410000 */
[----:B------:R-:W-:Y:S01]  /*2aa0*/  ISETP.GT.AND P1, PT, R13, 0x31, PT ;  /* 0x000000310d00780c */ /* 0x000fe20003f24270 */
[----:B------:R-:W-:Y:S01]  /*2ab0*/  FMUL.FTZ R44, R0, R44 ;  /* 0x0000002c002c7220 */ /* 0x000fe20000410000 */
[----:B-1----:R-:W-:Y:S01]  /*2ac0*/  FSEL R99, R82, -INF , P2 ;  /* 0xff80000052637808 */ /* 0x002fe20001000000 */
        /* <DEDUP_REMOVED lines=8> */
[----:B------:R-:W-:Y:S01]  /*2b50*/  FMUL.FTZ R33, R0, R33 ;  /* 0x0000002100217220 */ /* 0x000fe20000410000 */
[----:B------:R-:W-:Y:S01]  /*2b60*/  ISETP.GT.AND P1, PT, R13, 0x39, PT ;  /* 0x000000390d00780c */ /* 0x000fe20003f24270 */
[----:B------:R-:W3:Y:S01]  /*2b70*/  MUFU.TANH R67, R67 ;  /* 0x0000004300437308 */ /* 0x000ee20000002400 */
[----:B0-----:R-:W-:Y:S01]  /*2b80*/  FSEL R95, R86, -INF , P2 ;  /* 0xff800000565f7808 */ /* 0x001fe20001000000 */
[C---:B------:R-:W-:Y:S01]  /*2b90*/  FMUL.FTZ R37, R0.reuse, R37 ;  /* 0x0000002500257220 */ /* 0x040fe20000410000 */
[----:B------:R-:W-:Y:S01]  /*2ba0*/  FMNMX.FTZ R10, R97, R10, !PT ;  /* 0x0000000a610a7209 */ /* 0x000fe20007810000 */
[----:B------:R-:W-:Y:S01]  /*2bb0*/  FMUL.FTZ R36, R0, R36 ;  /* 0x0000002400247220 */ /* 0x000fe20000410000 */
[----:B------:R-:W-:Y:S01]  /*2bc0*/  ISETP.GT.AND P2, PT, R13, 0x40, PT ;  /* 0x000000400d00780c */ /* 0x000fe20003f44270 */
[----:B------:R-:W-:Y:S01]  /*2bd0*/  @UP0 ULDC UR14, c[0x0][0x450] ;  /* 0x00011400000e0ab9 */ /* 0x000fe20000000800 */
[----:B--2---:R-:W-:Y:S01]  /*2be0*/  FSEL R93, R87, -INF , P1 ;  /* 0xff800000575d7808 */ /* 0x004fe20000800000 */
[----:B------:R-:W0:Y:S01]  /*2bf0*/  MUFU.TANH R70, R70 ;  /* 0x0000004600467308 */ /* 0x000e220000002400 */
[----:B------:R-:W-:Y:S01]  /*2c00*/  FMNMX.FTZ R10, R95, R10, !PT ;  /* 0x0000000a5f0a7209 */ /* 0x000fe20007810000 */
[----:B------:R-:W-:Y:S01]  /*2c10*/  UIADD3 UR52, UR46, -0x2, URZ ;  /* 0xfffffffe2e347890 */ /* 0x000fe2000fffe03f */
[----:B------:R-:W-:Y:S01]  /*2c20*/  ISETP.GT.AND P1, PT, R13, 0x41, PT ;  /* 0x000000410d00780c */ /* 0x000fe20003f24270 */
[----:B------:R-:W-:Y:S01]  /*2c30*/  UIADD3 UR10, UR41, 0x22840, URZ ;  /* 0x00022840290a7890 */ /* 0x000fe2000fffe03f */
[----:B------:R-:W-:Y:S01]  /*2c40*/  FSEL R91, R76, -INF , P2 ;  /* 0xff8000004c5b7808 */ /* 0x000fe20001000000 */
[----:B------:R-:W2:Y:S01]  /*2c50*/  S2UR UR46, SR_CgaCtaId ;  /* 0x00000000002e79c3 */ /* 0x000ea20000008800 */
[----:B------:R-:W-:Y:S01]  /*2c60*/  FMNMX.FTZ R10, R93, R10, !PT ;  /* 0x0000000a5d0a7209 */ /* 0x000fe20007810000 */
[----:B------:R-:W4:Y:S01]  /*2c70*/  MUFU.TANH R71, R71 ;  /* 0x0000004700477308 */ /* 0x000f220000002400 */
[----:B------:R-:W-:Y:S01]  /*2c80*/  ISETP.GT.AND P2, PT, R13, 0x48, PT ;  /* 0x000000480d00780c */ /* 0x000fe20003f44270 */
[----:B------:R-:W-:Y:S01]  /*2c90*/  UPRMT UR10, UR47, 0x654, UR10 ;  /* 0x000006542f0a7896 */ /* 0x000fe2000800000a */
[----:B------:R-:W-:-:S02]  /*2ca0*/  FSEL R89, R89, -INF , P1 ;  /* 0xff80000059597808 */ /* 0x000fc40000800000 */
[----:B------:R-:W-:Y:S01]  /*2cb0*/  FMNMX.FTZ R10, R91, R10, !PT ;  /* 0x0000000a5b0a7209 */ /* 0x000fe20007810000 */
[----:B------:R-:W-:Y:S01]  /*2cc0*/  UMOV UR47, URZ ;  /* 0x0000003f002f7c82 */ /* 0x000fe20008000000 */
[----:B------:R-:W-:Y:S01]  /*2cd0*/  ISETP.GT.AND P1, PT, R13, 0x49, PT ;  /* 0x000000490d00780c */ /* 0x000fe20003f24270 */
[----:B------:R5:W2:Y:S01]  /*2ce0*/  MUFU.TANH R68, R42 ;  /* 0x0000002a00447308 */ /* 0x000aa20000002400 */
[----:B------:R-:W-:Y:S02]  /*2cf0*/  FSEL R87, R77, -INF , P2 ;  /* 0xff8000004d577808 */ /* 0x000fe40001000000 */
[----:B------:R-:W-:Y:S01]  /*2d00*/  FMNMX.FTZ R10, R89, R10, !PT ;  /* 0x0000000a590a7209 */ /* 0x000fe20007810000 */
[----:B------:R-:W-:Y:S01]  /*2d10*/  SYNCS.ARRIVE.TRANS64.RED.A1T0 RZ, [UR10], RZ ;  /* 0x000000ffffff79a7 */ /* 0x000fe2000810040a */
[----:B------:R-:W-:Y:S02]  /*2d20*/  ISETP.GT.AND P2, PT, R13, 0x50, PT ;  /* 0x000000500d00780c */ /* 0x000fe40003f44270 */
[----:B-1----:R-:W-:Y:S01]  /*2d30*/  FSEL R85, R63, -INF , P1 ;  /* 0xff8000003f557808 */ /* 0x002fe20000800000 */
[----:B------:R-:W1:Y:S01]  /*2d40*/  MUFU.TANH R43, R43 ;  /* 0x0000002b002b7308 */ /* 0x000e620000002400 */
[----:B------:R-:W-:-:S02]  /*2d50*/  FMNMX.FTZ R10, R87, R10, !PT ;  /* 0x0000000a570a7209 */ /* 0x000fc40007810000 */
[----:B------:R-:W-:Y:S02]  /*2d60*/  ISETP.GT.AND P1, PT, R13, 0x51, PT ;  /* 0x000000510d00780c */ /* 0x000fe40003f24270 */
[----:B------:R-:W-:Y:S02]  /*2d70*/  FSEL R83, R65, -INF , P2 ;  /* 0xff80000041537808 */ /* 0x000fe40001000000 */
[----:B------:R-:W-:Y:S01]  /*2d80*/  FMNMX.FTZ R10, R85, R10, !PT ;  /* 0x0000000a550a7209 */ /* 0x000fe20007810000 */
[----:B------:R-:W-:Y:S01]  /*2d90*/  MUFU.TANH R46, R46 ;  /* 0x0000002e002e7308 */ /* 0x000fe20000002400 */
[----:B------:R-:W-:Y:S02]  /*2da0*/  ISETP.GT.AND P2, PT, R13, 0x58, PT ;  /* 0x000000580d00780c */ /* 0x000fe40003f44270 */
[----:B---3--:R-:W-:Y:S02]  /*2db0*/  FSEL R77, R67, -INF , P1 ;  /* 0xff800000434d7808 */ /* 0x008fe40000800000 */
[----:B-----5:R-:W-:Y:S01]  /*2dc0*/  FMNMX.FTZ R42, R83, R10, !PT ;  /* 0x0000000a532a7209 */ /* 0x020fe20007810000 */
[----:B------:R-:W-:Y:S01]  /*2dd0*/  FMUL.FTZ R10, R0, R27 ;  /* 0x0000001b000a7220 */ /* 0x000fe20000410000 */
[----:B------:R-:W-:Y:S01]  /*2de0*/  ISETP.GT.AND P1, PT, R13, 0x59, PT ;  /* 0x000000590d00780c */ /* 0x000fe20003f24270 */
[----:B------:R-:W3:Y:S01]  /*2df0*/  MUFU.TANH R47, R47 ;  /* 0x0000002f002f7308 */ /* 0x000ee20000002400 */
[----:B0-----:R-:W-:-:S02]  /*2e00*/  FSEL R63, R70, -INF , P2 ;  /* 0xff800000463f7808 */ /* 0x001fc40001000000 */
[----:B------:R-:W-:Y:S02]  /*2e10*/  FMNMX.FTZ R42, R77, R42, !PT ;  /* 0x0000002a4d2a7209 */ /* 0x000fe40007810000 */
[----:B------:R-:W-:Y:S02]  /*2e20*/  ISETP.GT.AND P2, PT, R13, 0x60, PT ;  /* 0x000000600d00780c */ /* 0x000fe40003f44270 */
[----:B----4-:R-:W-:Y:S01]  /*2e30*/  FSEL R41, R71, -INF , P1 ;  /* 0xff80000047297808 */ /* 0x010fe20000800000 */
[----:B------:R-:W0:Y:S01]  /*2e40*/  MUFU.TANH R50, R50 ;  /* 0x0000003200327308 */ /* 0x000e220000002400 */
[----:B------:R-:W-:Y:S02]  /*2e50*/  FMNMX.FTZ R42, R63, R42, !PT ;  /* 0x0000002a3f2a7209 */ /* 0x000fe40007810000 */
[----:B------:R-:W-:Y:S02]  /*2e60*/  ISETP.GT.AND P1, PT, R13, 0x61, PT ;  /* 0x000000610d00780c */ /* 0x000fe40003f24270 */
[----:B--2---:R-:W-:-:S02]  /*2e70*/  FSEL R27, R68, -INF , P2 ;  /* 0xff800000441b7808 */ /* 0x004fc40001000000 */
[----:B------:R-:W-:Y:S01]  /*2e80*/  FMNMX.FTZ R42, R41, R42, !PT ;  /* 0x0000002a292a7209 */ /* 0x000fe20007810000 */
[----:B------:R-:W2:Y:S01]  /*2e90*/  MUFU.TANH R69, R51 ;  /* 0x0000003300457308 */ /* 0x000ea20000002400 */
[----:B------:R-:W-:Y:S02]  /*2ea0*/  ISETP.GT.AND P2, PT, R13, 0x68, PT ;  /* 0x000000680d00780c */ /* 0x000fe40003f44270 */
[----:B-1----:R-:W-:Y:S02]  /*2eb0*/  FSEL R43, R43, -INF , P1 ;  /* 0xff8000002b2b7808 */ /* 0x002fe40000800000 */
[----:B------:R-:W-:Y:S02]  /*2ec0*/  FMNMX.FTZ R42, R27, R42, !PT ;  /* 0x0000002a1b2a7209 */ /* 0x000fe40007810000 */
[----:B------:R-:W-:Y:S01]  /*2ed0*/  ISETP.GT.AND P1, PT, R13, 0x69, PT ;  /* 0x000000690d00780c */ /* 0x000fe20003f24270 */
[----:B------:R1:W-:Y:S01]  /*2ee0*/  MUFU.TANH R70, R10 ;  /* 0x0000000a00467308 */ /* 0x0003e20000002400 */
[----:B------:R-:W-:-:S02]  /*2ef0*/  FMNMX.FTZ R42, R43, R42, !PT ;  /* 0x0000002a2b2a7209 */ /* 0x000fc40007810000 */
[----:B---3--:R-:W-:Y:S02]  /*2f00*/  FSEL R47, R47, -INF , P1 ;  /* 0xff8000002f2f7808 */ /* 0x008fe40000800000 */
[----:B------:R-:W-:-:S03]  /*2f10*/  ISETP.GT.AND P1, PT, R13, 0x71, PT ;  /* 0x000000710d00780c */ /* 0x000fc60003f24270 */
[----:B------:R-:W-:Y:S01]  /*2f20*/  MUFU.TANH R54, R54 ;  /* 0x0000003600367308 */ /* 0x000fe20000002400 */
[----:B-1----:R-:W-:Y:S01]  /*2f30*/  FMUL.FTZ R10, R0, R31 ;  /* 0x0000001f000a7220 */ /* 0x002fe20000410000 */
[----:B------:R-:W-:Y:S02]  /*2f40*/  FSEL R31, R46, -INF , P2 ;  /* 0xff8000002e1f7808 */ /* 0x000fe40001000000 */
[----:B------:R-:W-:Y:S02]  /*2f50*/  ISETP.GT.AND P2, PT, R13, 0x70, PT ;  /* 0x000000700d00780c */ /* 0x000fe40003f44270 */
[----:B------:R-:W-:Y:S02]  /*2f60*/  FMNMX.FTZ R42, R31, R42, !PT ;  /* 0x0000002a1f2a7209 */ /* 0x000fe40007810000 */
[----:B------:R2:W1:Y:S01]  /*2f70*/  MUFU.TANH R75, R55 ;  /* 0x00000037004b7308 */ /* 0x0004620000002400 */
[----:B0-----:R-:W-:Y:S02]  /*2f80*/  FSEL R51, R50, -INF , P2 ;  /* 0xff80000032337808 */ /* 0x001fe40001000000 */
[----:B------:R-:W-:-:S02]  /*2f90*/  FMNMX.FTZ R42, R47, R42, !PT ;  /* 0x0000002a2f2a7209 */ /* 0x000fc40007810000 */
[----:B------:R-:W-:Y:S02]  /*2fa0*/  ISETP.GT.AND P2, PT, R13, 0x78, PT ;  /* 0x000000780d00780c */ /* 0x000fe40003f44270 */
[----:B------:R-:W-:Y:S01]  /*2fb0*/  FMNMX.FTZ R42, R51, R42, !PT ;  /* 0x0000002a332a7209 */ /* 0x000fe20007810000 */
[----:B------:R-:W0:Y:S01]  /*2fc0*/  MUFU.TANH R26, R26 ;  /* 0x0000001a001a7308 */ /* 0x000e220000002400 */
[----:B--2---:R-:W-:Y:S02]  /*2fd0*/  FSEL R55, R69, -INF , P1 ;  /* 0xff80000045377808 */ /* 0x004fe40000800000 */
[----:B------:R-:W-:Y:S02]  /*2fe0*/  ISETP.GT.AND P1, PT, R13, 0x79, PT ;  /* 0x000000790d00780c */ /* 0x000fe40003f24270 */
[----:B------:R-:W-:-:S03]  /*2ff0*/  FMNMX.FTZ R42, R55, R42, !PT ;  /* 0x0000002a372a7209 */ /* 0x000fc60007810000 */
[----:B------:R2:W3:Y:S01]  /*3000*/  MUFU.TANH R46, R10 ;  /* 0x0000000a002e7308 */ /* 0x0004e20000002400 */
[----:B-1----:R-:W-:Y:S02]  /*3010*/  FSEL R65, R75, -INF , P1 ;  /* 0xff8000004b417808 */ /* 0x002fe40000800000 */
[----:B------:R-:W-:-:S04]  /*3020*/  ISETP.GT.AND P1, PT, R13, 0x81, PT ;  /* 0x000000810d00780c */ /* 0x000fc80003f24270 */
[----:B------:R-:W-:Y:S01]  /*3030*/  FSEL R69, R70, -INF , P1 ;  /* 0xff80000046457808 */ /* 0x000fe20000800000 */
[----:B------:R-:W1:Y:S01]  /*3040*/  MUFU.TANH R30, R30 ;  /* 0x0000001e001e7308 */ /* 0x000e620000002400 */
[----:B--2---:R-:W-:Y:S01]  /*3050*/  FMUL.FTZ R10, R0, R35 ;  /* 0x00000023000a7220 */ /* 0x004fe20000410000 */
[----:B------:R-:W-:Y:S02]  /*3060*/  FSEL R35, R54, -INF , P2 ;  /* 0xff80000036237808 */ /* 0x000fe40001000000 */
[----:B------:R-:W-:Y:S02]  /*3070*/  ISETP.GT.AND P2, PT, R13, 0x80, PT ;  /* 0x000000800d00780c */ /* 0x000fe40003f44270 */
[----:B------:R-:W-:Y:S02]  /*3080*/  FMNMX.FTZ R42, R35, R42, !PT ;  /* 0x0000002a232a7209 */ /* 0x000fe40007810000 */
[----:B------:R-:W2:Y:S01]  /*3090*/  MUFU.TANH R34, R34 ;  /* 0x0000002200227308 */ /* 0x000ea20000002400 */
[----:B0-----:R-:W-:-:S02]  /*30a0*/  FSEL R67, R26, -INF , P2 ;  /* 0xff8000001a437808 */ /* 0x001fc40001000000 */
[----:B------:R-:W-:Y:S02]  /*30b0*/  FMNMX.FTZ R42, R65, R42, !PT ;  /* 0x0000002a412a7209 */ /* 0x000fe40007810000 */
[----:B------:R-:W-:Y:S02]  /*30c0*/  ISETP.GT.AND P2, PT, R13, 0x88, PT ;  /* 0x000000880d00780c */ /* 0x000fe40003f44270 */
[----:B------:R-:W-:Y:S01]  /*30d0*/  FMNMX.FTZ R42, R67, R42, !PT ;  /* 0x0000002a432a7209 */ /* 0x000fe20007810000 */
[----:B------:R0:W4:Y:S01]  /*30e0*/  MUFU.TANH R79, R10 ;  /* 0x0000000a004f7308 */ /* 0x0001220000002400 */
[----:B------:R-:W-:Y:S02]  /*30f0*/  ISETP.GT.AND P1, PT, R13, 0x89, PT ;  /* 0x000000890d00780c */ /* 0x000fe40003f24270 */
[----:B------:R-:W-:Y:S02]  /*3100*/  FMNMX.FTZ R42, R69, R42, !PT ;  /* 0x0000002a452a7209 */ /* 0x000fe40007810000 */
[----:B---3--:R-:W-:-:S02]  /*3110*/  FSEL R75, R46, -INF , P1 ;  /* 0xff8000002e4b7808 */ /* 0x008fc40000800000 */
[C---:B------:R-:W-:Y:S01]  /*3120*/  ISETP.GT.AND P1, PT, R13.reuse, 0x91, PT ;  /* 0x000000910d00780c */ /* 0x040fe20003f24270 */
[----:B------:R-:W3:Y:S01]  /*3130*/  MUFU.TANH R38, R38 ;  /* 0x0000002600267308 */ /* 0x000ee20000002400 */
[----:B0-----:R-:W-:Y:S01]  /*3140*/  FMUL.FTZ R10, R0, R39 ;  /* 0x00000027000a7220 */ /* 0x001fe20000410000 */
[----:B-1----:R-:W-:Y:S02]  /*3150*/  FSEL R39, R30, -INF , P2 ;  /* 0xff8000001e277808 */ /* 0x002fe40001000000 */
[----:B------:R-:W-:Y:S01]  /*3160*/  ISETP.GT.AND P2, PT, R13, 0x90, PT ;  /* 0x000000900d00780c */ /* 0x000fe20003f44270 */
[----:B------:R-:W0:Y:S01]  /*3170*/  SHFL.IDX PT, R30, R64, RZ, 0x1c1f ;  /* 0x001c1fff401e7589 */ /* 0x000e2200000e0000 */
[----:B------:R-:W-:Y:S02]  /*3180*/  FMNMX.FTZ R42, R39, R42, !PT ;  /* 0x0000002a272a7209 */ /* 0x000fe40007810000 */
[----:B------:R1:W5:Y:S01]  /*3190*/  MUFU.TANH R81, R10 ;  /* 0x0000000a00517308 */ /* 0x0003620000002400 */
[----:B--2---:R-:W-:-:S02]  /*31a0*/  FSEL R71, R34, -INF , P2 ;  /* 0xff80000022477808 */ /* 0x004fc40001000000 */
[----:B------:R-:W-:Y:S02]  /*31b0*/  FMNMX.FTZ R42, R75, R42, !PT ;  /* 0x0000002a4b2a7209 */ /* 0x000fe40007810000 */
[----:B------:R-:W-:Y:S02]  /*31c0*/  ISETP.GT.AND P2, PT, R13, 0x98, PT ;  /* 0x000000980d00780c */ /* 0x000fe40003f44270 */
[----:B----4-:R-:W-:Y:S01]  /*31d0*/  FSEL R79, R79, -INF , P1 ;  /* 0xff8000004f4f7808 */ /* 0x010fe20000800000 */
[----:B------:R-:W-:Y:S01]  /*31e0*/  MUFU.TANH R4, R4 ;  /* 0x0000000400047308 */ /* 0x000fe20000002400 */
[----:B------:R-:W-:Y:S01]  /*31f0*/  FMNMX.FTZ R42, R71, R42, !PT ;  /* 0x0000002a472a7209 */ /* 0x000fe20007810000 */
[----:B-1----:R-:W-:Y:S01]  /*3200*/  FMUL.FTZ R10, R0, R45 ;  /* 0x0000002d000a7220 */ /* 0x002fe20000410000 */
[----:B------:R-:W-:Y:S02]  /*3210*/  ISETP.GT.AND P1, PT, R13, 0x99, PT ;  /* 0x000000990d00780c */ /* 0x000fe40003f24270 */
[----:B---3--:R-:W-:-:S02]  /*3220*/  FSEL R45, R38, -INF , P2 ;  /* 0xff800000262d7808 */ /* 0x008fc40001000000 */
[----:B------:R-:W-:Y:S01]  /*3230*/  FMNMX.FTZ R42, R79, R42, !PT ;  /* 0x0000002a4f2a7209 */ /* 0x000fe20007810000 */
[----:B------:R-:W-:Y:S01]  /*3240*/  MUFU.TANH R34, R10 ;  /* 0x0000000a00227308 */ /* 0x000fe20000002400 */
[----:B-----5:R-:W-:Y:S02]  /*3250*/  FSEL R81, R81, -INF , P1 ;  /* 0xff80000051517808 */ /* 0x020fe40000800000 */
[----:B------:R-:W-:Y:S02]  /*3260*/  FMNMX.FTZ R42, R45, R42, !PT ;  /* 0x0000002a2d2a7209 */ /* 0x000fe40007810000 */
[----:B0-----:R-:W-:Y:S02]  /*3270*/  VIADDMNMX R66, R30, R103, R66, PT ;  /* 0x000000671e427246 */ /* 0x001fe40003800142 */
[----:B------:R-:W-:Y:S01]  /*3280*/  FMNMX.FTZ R42, R81, R42, !PT ;  /* 0x0000002a512a7209 */ /* 0x000fe20007810000 */
[----:B------:R-:W0:Y:S01]  /*3290*/  MUFU.TANH R5, R5 ;  /* 0x0000000500057308 */ /* 0x000e220000002400 */
[----:B------:R-:W-:-:S02]  /*32a0*/  ISETP.GT.AND P2, PT, R66, 0x1, PT ;  /* 0x000000014200780c */ /* 0x000fc40003f44270 */
[----:B------:R-:W-:Y:S01]  /*32b0*/  ISETP.GT.AND P3, PT, R66, 0x8, PT ;  /* 0x000000084200780c */ /* 0x000fe20003f64270 */
[----:B------:R-:W1:Y:S04]  /*32c0*/  SHFL.BFLY PT, R13, R42, 0x2, 0x1f ;  /* 0x0c401f002a0d7f89 */ /* 0x000e6800000e0000 */
[----:B------:R-:W2:Y:S08]  /*32d0*/  MUFU.TANH R8, R8 ;  /* 0x0000000800087308 */ /* 0x000eb00000002400 */
[----:B------:R3:W-:Y:S01]  /*32e0*/  MUFU.TANH R46, R24 ;  /* 0x00000018002e7308 */ /* 0x0007e20000002400 */
[----:B0-----:R-:W-:-:S02]  /*32f0*/  FSEL R50, R5, -INF , P2 ;  /* 0xff80000005327808 */ /* 0x001fc40001000000 */
[----:B------:R-:W-:-:S05]  /*3300*/  ISETP.GT.AND P2, PT, R66, 0x10, PT ;  /* 0x000000104200780c */ /* 0x000fca0003f44270 */
[----:B------:R-:W0:Y:S01]  /*3310*/  MUFU.TANH R9, R9 ;  /* 0x0000000900097308 */ /* 0x000e220000002400 */
[----:B-1----:R-:W-:-:S07]  /*3320*/  FMNMX.FTZ R10, R42, R13, !PT ;  /* 0x0000000d2a0a7209 */ /* 0x002fce0007810000 */
[----:B------:R-:W1:Y:S01]  /*3330*/  MUFU.TANH R11, R11 ;  /* 0x0000000b000b7308 */ /* 0x000e620000002400 */
[----:B------:R-:W4:Y:S07]  /*3340*/  SHFL.BFLY PT, R13, R10, 0x1, 0x1f ;  /* 0x0c201f000a0d7f89 */ /* 0x000f2e00000e0000 */
[----:B------:R5:W-:Y:S08]  /*3350*/  MUFU.TANH R139, R29 ;  /* 0x0000001d008b7308 */ /* 0x000bf00000002400 */
[----:B------:R-:W-:Y:S08]  /*3360*/  MUFU.TANH R12, R12 ;  /* 0x0000000c000c7308 */ /* 0x000ff00000002400 */
[----:B------:R-:W1:Y:S01]  /*3370*/  MUFU.TANH R14, R14 ;  /* 0x0000000e000e7308 */ /* 0x000e620000002400 */
[----:B----4-:R-:W-:Y:S01]  /*3380*/  FMNMX.FTZ R13, R10, R13, !PT ;  /* 0x0000000d0a0d7209 */ /* 0x010fe20007810000 */
[----:B------:R-:W-:Y:S01]  /*3390*/  IMAD.U32 R10, RZ, RZ, UR6 ;  /* 0x00000006ff0a7e24 */ /* 0x000fe2000f8e00ff */
[----:B------:R-:W-:-:S02]  /*33a0*/  @UP0 ULDC UR6, c[0x0][0x44c] ;  /* 0x0001130000060ab9 */ /* 0x000fc40000000800 */
[C---:B------:R-:W-:Y:S01]  /*33b0*/  FSETP.NEU.FTZ.AND P1, PT, R13.reuse, -INF , PT ;  /* 0xff8000000d00780b */ /* 0x040fe20003f3d000 */
[----:B---3--:R-:W-:Y:S01]  /*33c0*/  FFMA.FTZ R24, R13, R10, -8 ;  /* 0xc10000000d187423 */ /* 0x008fe2000001000a */
[----:B------:R-:W-:Y:S01]  /*33d0*/  UIMAD.WIDE.U32 UR6, UR48, UR6, URZ ;  /* 0x00000006300672a5 */ /* 0x000fe2000f8e003f */
[----:B------:R2:W-:Y:S03]  /*33e0*/  MUFU.TANH R38, R53 ;  /* 0x0000003500267308 */ /* 0x0005e60000002400 */
[----:B------:R-:W-:Y:S01]  /*33f0*/  FSEL R24, R24, RZ, P1 ;  /* 0x000000ff18187208 */ /* 0x000fe20000800000 */
[----:B------:R-:W-:Y:S01]  /*3400*/  @UP0 USHF.R.U32.HI UR48, URZ, UR14, UR7 ;  /* 0x0000000e3f300299 */ /* 0x000fe20008011607 */
[----:B------:R-:W-:-:S03]  /*3410*/  ISETP.GT.AND P1, PT, R66, RZ, PT ;  /* 0x000000ff4200720c */ /* 0x000fc60003f24270 */
[-CC-:B-----5:R-:W-:Y:S01]  /*3420*/  FFMA.FTZ R29, R105, R10.reuse, -R24.reuse ;  /* 0x0000000a691d7223 */ /* 0x1a0fe20000010818 */
[----:B------:R-:W-:Y:S01]  /*3430*/  FSEL R105, R4, -INF , P1 ;  /* 0xff80000004697808 */ /* 0x000fe20000800000 */
[----:B------:R-:W-:Y:S01]  /*3440*/  MUFU.TANH R15, R15 ;  /* 0x0000000f000f7308 */ /* 0x000fe20000002400 */
[----:B------:R-:W-:Y:S01]  /*3450*/  ISETP.GT.AND P1, PT, R66, 0x9, PT ;  /* 0x000000094200780c */ /* 0x000fe20003f24270 */
[-CC-:B------:R-:W-:Y:S01]  /*3460*/  FFMA.FTZ R111, R111, R10.reuse, -R24.reuse ;  /* 0x0000000a6f6f7223 */ /* 0x180fe20000010818 */
[----:B--2---:R-:W-:Y:S01]  /*3470*/  FSEL R53, R8, -INF , P3 ;  /* 0xff80000008357808 */ /* 0x004fe20001800000 */
[--C-:B------:R-:W-:Y:S01]  /*3480*/  FFMA.FTZ R30, R117, R10, -R24.reuse ;  /* 0x0000000a751e7223 */ /* 0x100fe20000010818 */
[----:B------:R-:W-:Y:S01]  /*3490*/  FMNMX.FTZ R4, R105, R50, !PT ;  /* 0x0000003269047209 */ /* 0x000fe20007810000 */
[--C-:B------:R-:W-:Y:S01]  /*34a0*/  FFMA.FTZ R26, R123, R10, -R24.reuse ;  /* 0x0000000a7b1a7223 */ /* 0x100fe20000010818 */
[----:B0-----:R-:W-:Y:S01]  /*34b0*/  FSEL R103, R9, -INF , P1 ;  /* 0xff80000009677808 */ /* 0x001fe20000800000 */
[----:B------:R0:W-:Y:S01]  /*34c0*/  MUFU.TANH R54, R32 ;  /* 0x0000002000367308 */ /* 0x0001e20000002400 */
[----:B------:R-:W-:Y:S01]  /*34d0*/  FMNMX.FTZ R8, R53, R4, !PT ;  /* 0x0000000435087209 */ /* 0x000fe20007810000 */
[-CC-:B------:R-:W-:Y:S01]  /*34e0*/  FFMA.FTZ R9, R113, R10.reuse, -R24.reuse ;  /* 0x0000000a71097223 */ /* 0x180fe20000010818 */
[C---:B------:R-:W-:Y:S01]  /*34f0*/  ISETP.GT.AND P1, PT, R66.reuse, 0x11, PT ;  /* 0x000000114200780c */ /* 0x040fe20003f24270 */
[--C-:B------:R-:W-:Y:S01]  /*3500*/  FFMA.FTZ R41, R41, R10, -R24.reuse ;  /* 0x0000000a29297223 */ /* 0x100fe20000010818 */
[----:B------:R-:W-:Y:S01]  /*3510*/  FMNMX.FTZ R8, R103, R8, !PT ;  /* 0x0000000867087209 */ /* 0x000fe20007810000 */
[-CC-:B------:R-:W-:Y:S01]  /*3520*/  FFMA.FTZ R27, R27, R10.reuse, -R24.reuse ;  /* 0x0000000a1b1b7223 */ /* 0x180fe20000010818 */
[-CC-:B------:R-:W-:Y:S01]  /*3530*/  FFMA.FTZ R31, R31, R10.reuse, -R24.reuse ;  /* 0x0000000a1f1f7223 */ /* 0x180fe20000010818 */
[----:B------:R-:W2:Y:S01]  /*3540*/  MUFU.TANH R18, R18 ;  /* 0x0000001200127308 */ /* 0x000ea20000002400 */
[-CC-:B0-----:R-:W-:Y:S01]  /*3550*/  FFMA.FTZ R32, R107, R10.reuse, -R24.reuse ;  /* 0x0000000a6b207223 */ /* 0x181fe20000010818 */
[----:B-1----:R-:W-:Y:S01]  /*3560*/  FSEL R107, R11, -INF , P2 ;  /* 0xff8000000b6b7808 */ /* 0x002fe20001000000 */
[-CC-:B------:R-:W-:Y:S01]  /*3570*/  FFMA.FTZ R11, R119, R10.reuse, -R24.reuse ;  /* 0x0000000a770b7223 */ /* 0x180fe20000010818 */
[----:B------:R-:W-:Y:S01]  /*3580*/  ISETP.GT.AND P2, PT, R66, 0x18, PT ;  /* 0x000000184200780c */ /* 0x000fe20003f44270 */
[--C-:B------:R-:W-:Y:S01]  /*3590*/  FFMA.FTZ R35, R35, R10, -R24.reuse ;  /* 0x0000000a23237223 */ /* 0x100fe20000010818 */
[----:B------:R-:W-:Y:S01]  /*35a0*/  FMNMX.FTZ R8, R107, R8, !PT ;  /* 0x000000086b087209 */ /* 0x000fe20007810000 */
[-CC-:B------:R-:W-:Y:S01]  /*35b0*/  FFMA.FTZ R39, R39, R10.reuse, -R24.reuse ;  /* 0x0000000a27277223 */ /* 0x180fe20000010818 */
[----:B------:R-:W-:Y:S01]  /*35c0*/  MUFU.TANH R19, R19 ;  /* 0x0000001300137308 */ /* 0x000fe20000002400 */
[----:B------:R-:W-:Y:S01]  /*35d0*/  FSEL R113, R14, -INF , P2 ;  /* 0xff8000000e717808 */ /* 0x000fe20001000000 */
[-CC-:B------:R-:W-:Y:S01]  /*35e0*/  FFMA.FTZ R45, R45, R10.reuse, -R24.reuse ;  /* 0x0000000a2d2d7223 */ /* 0x180fe20000010818 */
[----:B------:R-:W-:Y:S01]  /*35f0*/  ISETP.GT.AND P2, PT, R66, 0x20, PT ;  /* 0x000000204200780c */ /* 0x000fe20003f44270 */
[----:B------:R-:W-:Y:S01]  /*3600*/  FFMA.FTZ R81, R81, R10, -R24 ;  /* 0x0000000a51517223 */ /* 0x000fe20000010818 */
[----:B------:R-:W-:-:S03]  /*3610*/  UIADD3 UR6, UR48, -UR11, UR49 ;  /* 0x8000000b30067290 */ /* 0x000fc6000fffe031 */
[----:B------:R0:W-:Y:S01]  /*3620*/  MUFU.EX2 R5, R111 ;  /* 0x0000006f00057308 */ /* 0x0001e20000000800 */
[----:B--2---:R-:W-:Y:S01]  /*3630*/  FSEL R119, R18, -INF , P2 ;  /* 0xff80000012777808 */ /* 0x004fe20001000000 */
[----:B------:R-:W-:Y:S01]  /*3640*/  UIMAD.WIDE UR6, UR6, 0x66666667, URZ ;  /* 0x66666667060678a5 */ /* 0x000fe2000f8e023f */
[----:B------:R-:W-:Y:S01]  /*3650*/  ISETP.GT.AND P2, PT, R66, 0x28, PT ;  /* 0x000000284200780c */ /* 0x000fe20003f44270 */
[----:B------:R-:W-:Y:S02]  /*3660*/  UMOV UR48, URZ ;  /* 0x0000003f00307c82 */ /* 0x000fe40008000000 */
[----:B------:R-:W-:Y:S02]  /*3670*/  USHF.R.U32.HI UR6, URZ, 0x1f, UR7 ;  /* 0x0000001f3f067899 */ /* 0x000fe40008011607 */
[----:B------:R-:W1:Y:S01]  /*3680*/  MUFU.TANH R20, R20 ;  /* 0x0000001400147308 */ /* 0x000e620000002400 */
[----:B0-----:R-:W-:Y:S01]  /*3690*/  FSEL R111, R12, -INF , P1 ;  /* 0xff8000000c6f7808 */ /* 0x001fe20000800000 */
[----:B------:R-:W-:Y:S01]  /*36a0*/  ULEA.HI.SX32 UR6, UR7, UR6, 0x1a ;  /* 0x0000000607067291 */ /* 0x000fe2000f8fd23f */
[----:B------:R-:W-:-:S02]  /*36b0*/  ISETP.GT.AND P1, PT, R66, 0x19, PT ;  /* 0x000000194200780c */ /* 0x000fc40003f24270 */
[----:B------:R-:W-:Y:S01]  /*36c0*/  FMNMX.FTZ R8, R111, R8, !PT ;  /* 0x000000086f087209 */ /* 0x000fe20007810000 */
[----:B------:R-:W-:Y:S01]  /*36d0*/  UISETP.LT.AND UP0, UPT, UR38, UR6, UPT ;  /* 0x000000062600728c */ /* 0x000fe2000bf01270 */
[----:B------:R-:W-:Y:S01]  /*36e0*/  FSEL R117, R15, -INF , P1 ;  /* 0xff8000000f757808 */ /* 0x000fe20000800000 */
[----:B------:R-:W0:Y:S01]  /*36f0*/  MUFU.TANH R21, R21 ;  /* 0x0000001500157308 */ /* 0x000e220000002400 */
[----:B------:R-:W-:Y:S01]  /*3700*/  FMNMX.FTZ R12, R113, R8, !PT ;  /* 0x00000008710c7209 */ /* 0x000fe20007810000 */
[----:B------:R-:W-:Y:S01]  /*3710*/  FFMA.FTZ R15, R115, R10, -R24 ;  /* 0x0000000a730f7223 */ /* 0x000fe20000010818 */
[----:B------:R-:W-:Y:S01]  /*3720*/  ISETP.GT.AND P1, PT, R66, 0x21, PT ;  /* 0x000000214200780c */ /* 0x000fe20003f24270 */
[----:B------:R-:W-:Y:S01]  /*3730*/  USEL UR49, UR38, UR6, !UP0 ;  /* 0x0000000626317287 */ /* 0x000fe2000c000000 */
[----:B------:R-:W-:-:S03]  /*3740*/  FMNMX.FTZ R12, R117, R12, !PT ;  /* 0x0000000c750c7209 */ /* 0x000fc60007810000 */
[----:B------:R-:W2:Y:S01]  /*3750*/  MUFU.TANH R22, R22 ;  /* 0x0000001600167308 */ /* 0x000ea20000002400 */
[----:B------:R-:W-:Y:S01]  /*3760*/  FMNMX.FTZ R12, R119, R12, !PT ;  /* 0x0000000c770c7209 */ /* 0x000fe20007810000 */
[----:B------:R-:W-:Y:S01]  /*3770*/  UISETP.GE.AND UP0, UPT, UR52, UR49, UPT ;  /* 0x000000313400728c */ /* 0x000fe2000bf06270 */
[----:B-1----:R-:W-:Y:S01]  /*3780*/  FSEL R115, R20, -INF , P2 ;  /* 0xff80000014737808 */ /* 0x002fe20001000000 */
[----:B------:R-:W-:Y:S01]  /*3790*/  FFMA.FTZ R20, R93, R10, -R24 ;  /* 0x0000000a5d147223 */ /* 0x000fe20000010818 */
[----:B------:R-:W-:-:S03]  /*37a0*/  ISETP.GT.AND P2, PT, R66, 0x30, PT ;  /* 0x000000304200780c */ /* 0x000fc60003f44270 */
[----:B------:R1:W-:Y:S08]  /*37b0*/  MUFU.TANH R42, R28 ;  /* 0x0000001c002a7308 */ /* 0x0003f00000002400 */
[----:B------:R-:W-:Y:S01]  /*37c0*/  MUFU.TANH R23, R23 ;  /* 0x0000001700177308 */ /* 0x000fe20000002400 */
[-CC-:B-1----:R-:W-:Y:S01]  /*37d0*/  FFMA.FTZ R28, R121, R10.reuse, -R24.reuse ;  /* 0x0000000a791c7223 */ /* 0x182fe20000010818 */
[----:B------:R-:W-:Y:S01]  /*37e0*/  FSEL R121, R19, -INF , P1 ;  /* 0xff80000013797808 */ /* 0x000fe20000800000 */
[----:B------:R-:W-:Y:S01]  /*37f0*/  FFMA.FTZ R19, R101, R10, -R24 ;  /* 0x0000000a65137223 */ /* 0x000fe20000010818 */
[----:B------:R-:W-:-:S02]  /*3800*/  ISETP.GT.AND P1, PT, R66, 0x29, PT ;  /* 0x000000294200780c */ /* 0x000fc40003f24270 */
[----:B------:R-:W-:Y:S02]  /*3810*/  FMNMX.FTZ R12, R121, R12, !PT ;  /* 0x0000000c790c7209 */ /* 0x000fe40007810000 */
[----:B------:R-:W1:Y:S01]  /*3820*/  MUFU.TANH R73, R73 ;  /* 0x0000004900497308 */ /* 0x000e620000002400 */
[----:B0-----:R-:W-:Y:S01]  /*3830*/  FSEL R123, R21, -INF , P1 ;  /* 0xff800000157b7808 */ /* 0x001fe20000800000 */
[--C-:B------:R-:W-:Y:S01]  /*3840*/  FFMA.FTZ R21, R97, R10, -R24.reuse ;  /* 0x0000000a61157223 */ /* 0x100fe20000010818 */
[----:B------:R-:W-:Y:S02]  /*3850*/  FMNMX.FTZ R14, R115, R12, !PT ;  /* 0x0000000c730e7209 */ /* 0x000fe40007810000 */
[----:B------:R-:W-:Y:S02]  /*3860*/  ISETP.GT.AND P1, PT, R66, 0x31, PT ;  /* 0x000000314200780c */ /* 0x000fe40003f24270 */
[----:B------:R-:W-:Y:S01]  /*3870*/  FMNMX.FTZ R14, R123, R14, !PT ;  /* 0x0000000e7b0e7209 */ /* 0x000fe20007810000 */
[----:B------:R-:W0:Y:S08]  /*3880*/  MUFU.TANH R72, R72 ;  /* 0x0000004800487308 */ /* 0x000e300000002400 */
[----:B------:R3:W-:Y:S08]  /*3890*/  MUFU.EX2 R8, R11 ;  /* 0x0000000b00087308 */ /* 0x0007f00000000800 */
[----:B------:R-:W-:Y:S01]  /*38a0*/  MUFU.TANH R74, R74 ;  /* 0x0000004a004a7308 */ /* 0x000fe20000002400 */
[----:B---3--:R-:W-:Y:S01]  /*38b0*/  FFMA.FTZ R11, R109, R10, -R24 ;  /* 0x0000000a6d0b7223 */ /* 0x008fe20000010818 */
[----:B--2---:R-:W-:-:S02]  /*38c0*/  FSEL R109, R22, -INF , P2 ;  /* 0xff800000166d7808 */ /* 0x004fc40001000000 */
[C---:B------:R-:W-:Y:S02]  /*38d0*/  ISETP.GT.AND P2, PT, R66.reuse, 0x38, PT ;  /* 0x000000384200780c */ /* 0x040fe40003f44270 */
[----:B------:R-:W-:Y:S02]  /*38e0*/  FMNMX.FTZ R14, R109, R14, !PT ;  /* 0x0000000e6d0e7209 */ /* 0x000fe40007810000 */
[----:B------:R2:W-:Y:S01]  /*38f0*/  MUFU.TANH R137, R25 ;  /* 0x0000001900897308 */ /* 0x0005e20000002400 */
[----:B-1----:R-:W-:Y:S02]  /*3900*/  FSEL R73, R73, -INF , P2 ;  /* 0xff80000049497808 */ /* 0x002fe40001000000 */
[----:B------:R-:W-:-:S05]  /*3910*/  ISETP.GT.AND P2, PT, R66, 0x40, PT ;  /* 0x000000404200780c */ /* 0x000fca0003f44270 */
[----:B------:R-:W1:Y:S01]  /*3920*/  MUFU.TANH R56, R56 ;  /* 0x0000003800387308 */ /* 0x000e620000002400 */
[-CC-:B--2---:R-:W-:Y:S01]  /*3930*/  FFMA.FTZ R25, R125, R10.reuse, -R24.reuse ;  /* 0x0000000a7d197223 */ /* 0x184fe20000010818 */
[----:B------:R-:W-:Y:S01]  /*3940*/  FSEL R125, R23, -INF , P1 ;  /* 0xff800000177d7808 */ /* 0x000fe20000800000 */
[----:B------:R-:W-:Y:S01]  /*3950*/  FFMA.FTZ R23, R89, R10, -R24 ;  /* 0x0000000a59177223 */ /* 0x000fe20000010818 */
[----:B------:R-:W-:Y:S02]  /*3960*/  ISETP.GT.AND P1, PT, R66, 0x39, PT ;  /* 0x000000394200780c */ /* 0x000fe40003f24270 */
[----:B------:R-:W-:Y:S02]  /*3970*/  FMNMX.FTZ R14, R125, R14, !PT ;  /* 0x0000000e7d0e7209 */ /* 0x000fe40007810000 */
[----:B------:R-:W2:Y:S01]  /*3980*/  MUFU.TANH R57, R57 ;  /* 0x0000003900397308 */ /* 0x000ea20000002400 */
[----:B0-----:R-:W-:Y:S02]  /*3990*/  FSEL R101, R72, -INF , P1 ;  /* 0xff80000048657808 */ /* 0x001fe40000800000 */
[----:B------:R-:W-:-:S02]  /*39a0*/  FMNMX.FTZ R18, R73, R14, !PT ;  /* 0x0000000e49127209 */ /* 0x000fc40007810000 */
[----:B------:R-:W-:Y:S02]  /*39b0*/  ISETP.GT.AND P1, PT, R66, 0x41, PT ;  /* 0x000000414200780c */ /* 0x000fe40003f24270 */
[----:B------:R-:W-:Y:S01]  /*39c0*/  FMNMX.FTZ R18, R101, R18, !PT ;  /* 0x0000001265127209 */ /* 0x000fe20007810000 */
[----:B------:R-:W0:Y:S01]  /*39d0*/  MUFU.TANH R58, R58 ;  /* 0x0000003a003a7308 */ /* 0x000e220000002400 */
[----:B-1----:R-:W-:Y:S02]  /*39e0*/  FSEL R127, R56, -INF , P1 ;  /* 0xff800000387f7808 */ /* 0x002fe40000800000 */
[----:B------:R-:W-:-:S05]  /*39f0*/  ISETP.GT.AND P1, PT, R66, 0x49, PT ;  /* 0x000000494200780c */ /* 0x000fca0003f24270 */
[----:B------:R1:W-:Y:S08]  /*3a00*/  MUFU.EX2 R12, R11 ;  /* 0x0000000b000c7308 */ /* 0x0003f00000000800 */
[----:B------:R-:W-:Y:S01]  /*3a10*/  MUFU.TANH R17, R17 ;  /* 0x0000001100117308 */ /* 0x000fe20000002400 */
[----:B-1----:R-:W-:Y:S01]  /*3a20*/  FFMA.FTZ R11, R99, R10, -R24 ;  /* 0x0000000a630b7223 */ /* 0x002fe20000010818 */
[----:B------:R-:W-:-:S02]  /*3a30*/  FSEL R99, R74, -INF , P2 ;  /* 0xff8000004a637808 */ /* 0x000fc40001000000 */
[C---:B------:R-:W-:Y:S02]  /*3a40*/  ISETP.GT.AND P2, PT, R66.reuse, 0x48, PT ;  /* 0x000000484200780c */ /* 0x040fe40003f44270 */
[----:B------:R-:W-:Y:S02]  /*3a50*/  FMNMX.FTZ R18, R99, R18, !PT ;  /* 0x0000001263127209 */ /* 0x000fe40007810000 */
[----:B------:R-:W1:Y:S01]  /*3a60*/  MUFU.TANH R59, R59 ;  /* 0x0000003b003b7308 */ /* 0x000e620000002400 */
[----:B--2---:R-:W-:Y:S02]  /*3a70*/  FSEL R97, R57, -INF , P2 ;  /* 0xff80000039617808 */ /* 0x004fe40001000000 */
[----:B------:R-:W-:Y:S02]  /*3a80*/  FMNMX.FTZ R18, R127, R18, !PT ;  /* 0x000000127f127209 */ /* 0x000fe40007810000 */
[----:B------:R-:W-:Y:S02]  /*3a90*/  ISETP.GT.AND P2, PT, R66, 0x50, PT ;  /* 0x000000504200780c */ /* 0x000fe40003f44270 */
[----:B0-----:R-:W-:Y:S01]  /*3aa0*/  FSEL R129, R58, -INF , P1 ;  /* 0xff8000003a817808 */ /* 0x001fe20000800000 */
[----:B------:R-:W0:Y:S01]  /*3ab0*/  MUFU.TANH R60, R60 ;  /* 0x0000003c003c7308 */ /* 0x000e220000002400 */
[----:B------:R-:W-:-:S02]  /*3ac0*/  FMNMX.FTZ R18, R97, R18, !PT ;  /* 0x0000001261127209 */ /* 0x000fc40007810000 */
[----:B------:R-:W-:Y:S02]  /*3ad0*/  ISETP.GT.AND P1, PT, R66, 0x51, PT ;  /* 0x000000514200780c */ /* 0x000fe40003f24270 */
[----:B------:R-:W-:-:S03]  /*3ae0*/  FMNMX.FTZ R18, R129, R18, !PT ;  /* 0x0000001281127209 */ /* 0x000fc60007810000 */
[----:B------:R-:W2:Y:S01]  /*3af0*/  MUFU.TANH R61, R61 ;  /* 0x0000003d003d7308 */ /* 0x000ea20000002400 */
[----:B-1----:R-:W-:Y:S02]  /*3b00*/  FSEL R131, R59, -INF , P1 ;  /* 0xff8000003b837808 */ /* 0x002fe40000800000 */
[----:B------:R-:W-:-:S05]  /*3b10*/  ISETP.GT.AND P1, PT, R66, 0x59, PT ;  /* 0x000000594200780c */ /* 0x000fca0003f24270 */
[----:B------:R1:W-:Y:S08]  /*3b20*/  MUFU.EX2 R14, R11 ;  /* 0x0000000b000e7308 */ /* 0x0003f00000000800 */
[----:B------:R-:W-:Y:S01]  /*3b30*/  MUFU.TANH R62, R62 ;  /* 0x0000003e003e7308 */ /* 0x000fe20000002400 */
[----:B-1----:R-:W-:Y:S01]  /*3b40*/  FFMA.FTZ R11, R95, R10, -R24 ;  /* 0x0000000a5f0b7223 */ /* 0x002fe20000010818 */
[----:B------:R-:W-:-:S02]  /*3b50*/  FSEL R95, R17, -INF , P2 ;  /* 0xff800000115f7808 */ /* 0x000fc40001000000 */
[----:B------:R-:W-:Y:S02]  /*3b60*/  ISETP.GT.AND P2, PT, R66, 0x58, PT ;  /* 0x000000584200780c */ /* 0x000fe40003f44270 */
[----:B------:R-:W-:Y:S02]  /*3b70*/  FMNMX.FTZ R18, R95, R18, !PT ;  /* 0x000000125f127209 */ /* 0x000fe40007810000 */
[----:B------:R-:W1:Y:S01]  /*3b80*/  MUFU.TANH R40, R40 ;  /* 0x0000002800287308 */ /* 0x000e620000002400 */
[----:B0-----:R-:W-:Y:S02]  /*3b90*/  FSEL R93, R60, -INF , P2 ;  /* 0xff8000003c5d7808 */ /* 0x001fe40001000000 */
[----:B------:R-:W-:Y:S02]  /*3ba0*/  FMNMX.FTZ R18, R131, R18, !PT ;  /* 0x0000001283127209 */ /* 0x000fe40007810000 */
[----:B------:R-:W-:Y:S02]  /*3bb0*/  ISETP.GT.AND P2, PT, R66, 0x60, PT ;  /* 0x000000604200780c */ /* 0x000fe40003f44270 */
[----:B--2---:R-:W-:Y:S01]  /*3bc0*/  FSEL R133, R61, -INF , P1 ;  /* 0xff8000003d857808 */ /* 0x004fe20000800000 */
[----:B------:R-:W0:Y:S01]  /*3bd0*/  MUFU.TANH R44, R44 ;  /* 0x0000002c002c7308 */ /* 0x000e220000002400 */
[----:B------:R-:W-:-:S02]  /*3be0*/  FMNMX.FTZ R22, R93, R18, !PT ;  /* 0x000000125d167209 */ /* 0x000fc40007810000 */
[----:B------:R-:W-:Y:S02]  /*3bf0*/  ISETP.GT.AND P1, PT, R66, 0x61, PT ;  /* 0x000000614200780c */ /* 0x000fe40003f24270 */
[----:B------:R-:W-:-:S03]  /*3c00*/  FMNMX.FTZ R22, R133, R22, !PT ;  /* 0x0000001685167209 */ /* 0x000fc60007810000 */
[----:B------:R2:W-:Y:S01]  /*3c10*/  MUFU.EX2 R17, R11 ;  /* 0x0000000b00117308 */ /* 0x0005e20000000800 */
[----:B-1----:R-:W-:Y:S01]  /*3c20*/  FSEL R135, R40, -INF , P1 ;  /* 0xff80000028877808 */ /* 0x002fe20000800000 */
[-CC-:B------:R-:W-:Y:S01]  /*3c30*/  FFMA.FTZ R40, R47, R10.reuse, -R24.reuse ;  /* 0x0000000a2f287223 */ /* 0x180fe20000010818 */
[----:B------:R-:W-:Y:S01]  /*3c40*/  ISETP.GT.AND P1, PT, R66, 0x69, PT ;  /* 0x000000694200780c */ /* 0x000fe20003f24270 */
[----:B------:R-:W-:-:S03]  /*3c50*/  FFMA.FTZ R47, R69, R10, -R24 ;  /* 0x0000000a452f7223 */ /* 0x000fc60000010818 */
[----:B------:R-:W-:Y:S01]  /*3c60*/  FSEL R57, R34, -INF , P1 ;  /* 0xff80000022397808 */ /* 0x000fe20000800000 */
[----:B------:R-:W1:Y:S01]  /*3c70*/  MUFU.TANH R48, R48 ;  /* 0x0000003000307308 */ /* 0x000e620000002400 */
[--C-:B--2---:R-:W-:Y:S01]  /*3c80*/  FFMA.FTZ R11, R91, R10, -R24.reuse ;  /* 0x0000000a5b0b7223 */ /* 0x104fe20000010818 */
[----:B------:R-:W-:Y:S02]  /*3c90*/  FSEL R91, R62, -INF , P2 ;  /* 0xff8000003e5b7808 */ /* 0x000fe40001000000 */
[----:B------:R-:W-:Y:S02]  /*3ca0*/  ISETP.GT.AND P2, PT, R66, 0x68, PT ;  /* 0x000000684200780c */ /* 0x000fe40003f44270 */
[----:B------:R-:W-:Y:S02]  /*3cb0*/  FMNMX.FTZ R22, R91, R22, !PT ;  /* 0x000000165b167209 */ /* 0x000fe40007810000 */
[----:B------:R-:W-:Y:S01]  /*3cc0*/  MUFU.TANH R49, R49 ;  /* 0x0000003100317308 */ /* 0x000fe20000002400 */
[----:B0-----:R-:W-:Y:S01]  /*3cd0*/  FSEL R89, R44, -INF , P2 ;  /* 0xff8000002c597808 */ /* 0x001fe20001000000 */
[----:B------:R-:W-:Y:S01]  /*3ce0*/  FFMA.FTZ R44, R65, R10, -R24 ;  /* 0x0000000a412c7223 */ /* 0x000fe20000010818 */
[----:B------:R-:W-:-:S02]  /*3cf0*/  FMNMX.FTZ R22, R135, R22, !PT ;  /* 0x0000001687167209 */ /* 0x000fc40007810000 */
[C---:B------:R-:W-:Y:S02]  /*3d00*/  ISETP.GT.AND P2, PT, R66.reuse, 0x70, PT ;  /* 0x000000704200780c */ /* 0x040fe40003f44270 */
[----:B------:R-:W-:Y:S01]  /*3d10*/  ISETP.GT.AND P1, PT, R66, 0x71, PT ;  /* 0x000000714200780c */ /* 0x000fe20003f24270 */
[----:B------:R-:W0:Y:S01]  /*3d20*/  MUFU.TANH R52, R52 ;  /* 0x0000003400347308 */ /* 0x000e220000002400 */
[----:B-1----:R-:W-:Y:S02]  /*3d30*/  FSEL R59, R48, -INF , P2 ;  /* 0xff800000303b7808 */ /* 0x002fe40001000000 */
[----:B------:R-:W-:-:S05]  /*3d40*/  ISETP.GT.AND P2, PT, R66, 0x78, PT ;  /* 0x000000784200780c */ /* 0x000fca0003f44270 */
[----:B------:R1:W-:Y:S08]  /*3d50*/  MUFU.EX2 R4, R32 ;  /* 0x0000002000047308 */ /* 0x0003f00000000800 */
[----:B------:R2:W-:Y:S01]  /*3d60*/  MUFU.EX2 R18, R11 ;  /* 0x0000000b00127308 */ /* 0x0005e20000000800 */
[----:B-1----:R-:W-:Y:S02]  /*3d70*/  FMNMX.FTZ R32, R89, R22, !PT ;  /* 0x0000001659207209 */ /* 0x002fe40007810000 */
[----:B0-----:R-:W-:-:S02]  /*3d80*/  FSEL R61, R52, -INF , P2 ;  /* 0xff800000343d7808 */ /* 0x001fc40001000000 */
[----:B------:R-:W-:Y:S02]  /*3d90*/  FMNMX.FTZ R32, R57, R32, !PT ;  /* 0x0000002039207209 */ /* 0x000fe40007810000 */
[C---:B------:R-:W-:Y:S01]  /*3da0*/  ISETP.GT.AND P2, PT, R66.reuse, 0x80, PT ;  /* 0x000000804200780c */ /* 0x040fe20003f44270 */
[----:B------:R0:W1:Y:S01]  /*3db0*/  MUFU.TANH R141, R33 ;  /* 0x00000021008d7308 */ /* 0x0000620000002400 */
[-CC-:B--2---:R-:W-:Y:S01]  /*3dc0*/  FFMA.FTZ R11, R87, R10.reuse, -R24.reuse ;  /* 0x0000000a570b7223 */ /* 0x184fe20000010818 */
[----:B------:R-:W-:Y:S01]  /*3dd0*/  FSEL R87, R49, -INF , P1 ;  /* 0xff80000031577808 */ /* 0x000fe20000800000 */
[--C-:B------:R-:W-:Y:S01]  /*3de0*/  FFMA.FTZ R49, R79, R10, -R24.reuse ;  /* 0x0000000a4f317223 */ /* 0x100fe20000010818 */
[----:B------:R-:W-:Y:S02]  /*3df0*/  FMNMX.FTZ R32, R59, R32, !PT ;  /* 0x000000203b207209 */ /* 0x000fe40007810000 */
[----:B------:R-:W-:Y:S02]  /*3e00*/  ISETP.GT.AND P1, PT, R66, 0x79, PT ;  /* 0x000000794200780c */ /* 0x000fe40003f24270 */
[----:B------:R-:W-:Y:S01]  /*3e10*/  FMNMX.FTZ R32, R87, R32, !PT ;  /* 0x0000002057207209 */ /* 0x000fe20007810000 */
[--C-:B0-----:R-:W-:Y:S01]  /*3e20*/  FFMA.FTZ R33, R85, R10, -R24.reuse ;  /* 0x0000000a55217223 */ /* 0x101fe20000010818 */
[----:B------:R-:W-:Y:S01]  /*3e30*/  FSEL R85, R38, -INF , P1 ;  /* 0xff80000026557808 */ /* 0x000fe20000800000 */
[----:B------:R0:W-:Y:S01]  /*3e40*/  MUFU.EX2 R22, R11 ;  /* 0x0000000b00167308 */ /* 0x0001e20000000800 */
[----:B------:R-:W-:Y:S01]  /*3e50*/  FMNMX.FTZ R34, R61, R32, !PT ;  /* 0x000000203d227209 */ /* 0x000fe20007810000 */
[----:B------:R-:W-:Y:S01]  /*3e60*/  FFMA.FTZ R38, R51, R10, -R24 ;  /* 0x0000000a33267223 */ /* 0x000fe20000010818 */
[----:B------:R-:W-:-:S02]  /*3e70*/  ISETP.GT.AND P1, PT, R66, 0x81, PT ;  /* 0x000000814200780c */ /* 0x000fc40003f24270 */
[----:B------:R-:W-:Y:S02]  /*3e80*/  FMNMX.FTZ R34, R85, R34, !PT ;  /* 0x0000002255227209 */ /* 0x000fe40007810000 */
[----:B------:R-:W-:Y:S01]  /*3e90*/  FSEL R137, R137, -INF , P1 ;  /* 0xff80000089897808 */ /* 0x000fe20000800000 */
[----:B------:R2:W-:Y:S01]  /*3ea0*/  MUFU.TANH R145, R37 ;  /* 0x0000002500917308 */ /* 0x0005e20000002400 */
[-CC-:B0-----:R-:W-:Y:S01]  /*3eb0*/  FFMA.FTZ R11, R83, R10.reuse, -R24.reuse ;  /* 0x0000000a530b7223 */ /* 0x181fe20000010818 */
[----:B------:R-:W-:Y:S01]  /*3ec0*/  FSEL R83, R46, -INF , P2 ;  /* 0xff8000002e537808 */ /* 0x000fe20001000000 */
[--C-:B------:R-:W-:Y:S01]  /*3ed0*/  FFMA.FTZ R46, R75, R10, -R24.reuse ;  /* 0x0000000a4b2e7223 */ /* 0x100fe20000010818 */
[C---:B------:R-:W-:Y:S02]  /*3ee0*/  ISETP.GT.AND P2, PT, R66.reuse, 0x88, PT ;  /* 0x000000884200780c */ /* 0x040fe40003f44270 */
[----:B------:R-:W-:Y:S02]  /*3ef0*/  FMNMX.FTZ R34, R83, R34, !PT ;  /* 0x0000002253227209 */ /* 0x000fe40007810000 */
[----:B------:R0:W3:Y:S01]  /*3f00*/  MUFU.TANH R143, R36 ;  /* 0x00000024008f7308 */ /* 0x0000e20000002400 */
[----:B--2---:R-:W-:Y:S01]  /*3f10*/  FFMA.FTZ R37, R77, R10, -R24 ;  /* 0x0000000a4d257223 */ /* 0x004fe20000010818 */
[----:B------:R-:W-:-:S02]  /*3f20*/  ISETP.GT.AND P1, PT, R66, 0x89, PT ;  /* 0x000000894200780c */ /* 0x000fc40003f24270 */
[----:B------:R-:W-:Y:S02]  /*3f30*/  FSEL R77, R42, -INF , P2 ;  /* 0xff8000002a4d7808 */ /* 0x000fe40001000000 */
[----:B------:R-:W-:Y:S02]  /*3f40*/  FMNMX.FTZ R34, R137, R34, !PT ;  /* 0x0000002289227209 */ /* 0x000fe40007810000 */
[C---:B------:R-:W-:Y:S01]  /*3f50*/  ISETP.GT.AND P2, PT, R66.reuse, 0x90, PT ;  /* 0x000000904200780c */ /* 0x040fe20003f44270 */
[----:B------:R2:W-:Y:S01]  /*3f60*/  MUFU.EX2 R32, R11 ;  /* 0x0000000b00207308 */ /* 0x0005e20000000800 */
[----:B------:R-:W-:Y:S02]  /*3f70*/  FSEL R139, R139, -INF , P1 ;  /* 0xff8000008b8b7808 */ /* 0x000fe40000800000 */
[----:B0-----:R-:W-:Y:S02]  /*3f80*/  FMNMX.FTZ R36, R77, R34, !PT ;  /* 0x000000224d247209 */ /* 0x001fe40007810000 */
[----:B------:R-:W-:-:S02]  /*3f90*/  ISETP.GT.AND P1, PT, R66, 0x91, PT ;  /* 0x000000914200780c */ /* 0x000fc40003f24270 */
[----:B------:R-:W-:Y:S01]  /*3fa0*/  FMNMX.FTZ R36, R139, R36, !PT ;  /* 0x000000248b247209 */ /* 0x000fe20007810000 */
[----:B------:R-:W-:Y:S01]  /*3fb0*/  MUFU.EX2 R25, R25 ;  /* 0x0000001900197308 */ /* 0x000fe20000000800 */
[----:B--2---:R-:W-:Y:S01]  /*3fc0*/  FFMA.FTZ R11, R63, R10, -R24 ;  /* 0x0000000a3f0b7223 */ /* 0x004fe20000010818 */
[----:B------:R-:W-:Y:S02]  /*3fd0*/  FSEL R63, R54, -INF , P2 ;  /* 0xff800000363f7808 */ /* 0x000fe40001000000 */
[C---:B------:R-:W-:Y:S02]  /*3fe0*/  ISETP.GT.AND P2, PT, R66.reuse, 0x98, PT ;  /* 0x000000984200780c */ /* 0x040fe40003f44270 */
[----:B-1----:R-:W-:Y:S02]  /*3ff0*/  FSEL R141, R141, -INF , P1 ;  /* 0xff8000008d8d7808 */ /* 0x002fe40000800000 */
[----:B------:R-:W-:Y:S01]  /*4000*/  FMNMX.FTZ R36, R63, R36, !PT ;  /* 0x000000243f247209 */ /* 0x000fe20007810000 */
[----:B------:R0:W-:Y:S01]  /*4010*/  MUFU.EX2 R34, R11 ;  /* 0x0000000b00227308 */ /* 0x0001e20000000800 */
[----:B------:R-:W-:-:S02]  /*4020*/  ISETP.GT.AND P1, PT, R66, 0x99, PT ;  /* 0x000000994200780c */ /* 0x000fc40003f24270 */
[----:B---3--:R-:W-:Y:S02]  /*4030*/  FSEL R143, R143, -INF , P2 ;  /* 0xff8000008f8f7808 */ /* 0x008fe40001000000 */
[----:B------:R-:W-:Y:S02]  /*4040*/  FMNMX.FTZ R36, R141, R36, !PT ;  /* 0x000000248d247209 */ /* 0x000fe40007810000 */
[----:B------:R-:W-:Y:S01]  /*4050*/  FSEL R145, R145, -INF , P1 ;  /* 0xff80000091917808 */ /* 0x000fe20000800000 */
[----:B------:R-:W1:Y:S01]  /*4060*/  MUFU.EX2 R26, R26 ;  /* 0x0000001a001a7308 */ /* 0x000e620000000800 */
[----:B------:R-:W-:-:S04]  /*4070*/  FMNMX.FTZ R36, R143, R36, !PT ;  /* 0x000000248f247209 */ /* 0x000fc80007810000 */
[----:B0-----:R-:W-:Y:S01]  /*4080*/  FMNMX.FTZ R11, R145, R36, !PT ;  /* 0x00000024910b7209 */ /* 0x001fe20007810000 */
[-CC-:B------:R-:W-:Y:S01]  /*4090*/  FFMA.FTZ R36, R43, R10.reuse, -R24.reuse ;  /* 0x0000000a2b247223 */ /* 0x180fe20000010818 */
[--C-:B------:R-:W-:Y:S01]  /*40a0*/  FFMA.FTZ R43, R55, R10, -R24.reuse ;  /* 0x0000000a372b7223 */ /* 0x100fe20000010818 */
[----:B------:R-:W0:Y:S02]  /*40b0*/  MUFU.EX2 R28, R28 ;  /* 0x0000001c001c7308 */ /* 0x000e240000000800 */
[----:B------:R-:W2:Y:S06]  /*40c0*/  SHFL.BFLY PT, R42, R11, 0x2, 0x1f ;  /* 0x0c401f000b2a7f89 */ /* 0x000eac00000e0000 */
[----:B------:R-:W3:Y:S08]  /*40d0*/  MUFU.EX2 R29, R29 ;  /* 0x0000001d001d7308 */ /* 0x000ef00000000800 */
[----:B------:R-:W4:Y:S08]  /*40e0*/  MUFU.EX2 R30, R30 ;  /* 0x0000001e001e7308 */ /* 0x000f300000000800 */
[----:B------:R-:W-:Y:S01]  /*40f0*/  MUFU.EX2 R9, R9 ;  /* 0x0000000900097308 */ /* 0x000fe20000000800 */
[----:B--2---:R-:W-:Y:S01]  /*4100*/  FMNMX.FTZ R48, R11, R42, !PT ;  /* 0x0000002a0b307209 */ /* 0x004fe20007810000 */
[----:B------:R-:W-:-:S04]  /*4110*/  FFMA.FTZ R42, R67, R10, -R24 ;  /* 0x0000000a432a7223 */ /* 0x000fc80000010818 */
[----:B------:R-:W2:Y:S02]  /*4120*/  SHFL.BFLY PT, R11, R48, 0x1, 0x1f ;  /* 0x0c201f00300b7f89 */ /* 0x000ea400000e0000 */
[----:B------:R-:W-:Y:S08]  /*4130*/  MUFU.EX2 R15, R15 ;  /* 0x0000000f000f7308 */ /* 0x000ff00000000800 */
[----:B------:R-:W-:Y:S08]  /*4140*/  MUFU.EX2 R19, R19 ;  /* 0x0000001300137308 */ /* 0x000ff00000000800 */
[----:B------:R-:W-:Y:S01]  /*4150*/  MUFU.EX2 R21, R21 ;  /* 0x0000001500157308 */ /* 0x000fe20000000800 */
[----:B--2---:R-:W-:Y:S01]  /*4160*/  FMNMX.FTZ R11, R48, R11, !PT ;  /* 0x0000000b300b7209 */ /* 0x004fe20007810000 */
[----:B------:R-:W-:-:S06]  /*4170*/  FFMA.FTZ R48, R71, R10, -R24 ;  /* 0x0000000a47307223 */ /* 0x000fcc0000010818 */
[----:B------:R-:W-:Y:S01]  /*4180*/  MUFU.EX2 R20, R20 ;  /* 0x0000001400147308 */ /* 0x000fe20000000800 */
[C---:B------:R-:W-:Y:S01]  /*4190*/  FSETP.NEU.FTZ.AND P1, PT, R11.reuse, -INF , PT ;  /* 0xff8000000b00780b */ /* 0x040fe20003f3d000 */
[----:B------:R-:W-:-:S05]  /*41a0*/  FFMA.FTZ R51, R11, R10, -8 ;  /* 0xc10000000b337423 */ /* 0x000fca000001000a */
[----:B------:R-:W-:Y:S01]  /*41b0*/  FSEL R52, R51, RZ, P1 ;  /* 0x000000ff33347208 */ /* 0x000fe20000800000 */
[----:B-1----:R-:W-:Y:S01]  /*41c0*/  FADD.FTZ R51, R25, R26 ;  /* 0x0000001a19337221 */ /* 0x002fe20000010000 */
[----:B------:R-:W-:Y:S01]  /*41d0*/  MUFU.EX2 R23, R23 ;  /* 0x0000001700177308 */ /* 0x000fe20000000800 */
[----:B------:R-:W-:Y:S02]  /*41e0*/  PLOP3.LUT P1, PT, PT, PT, UP0, 0x80, 0x0 ;  /* 0x000000000000781c */ /* 0x000fe40003f2f008 */
        /* <DEDUP_REMOVED lines=9> */
[----:B0-----:R-:W-:Y:S01]  /*4280*/  FADD.FTZ R78, R28, R51 ;  /* 0x000000331c4e7221 */ /* 0x001fe20000010000 */
[-CC-:B------:R-:W-:Y:S01]  /*4290*/  FFMA.FTZ R119, R119, R10.reuse, -R52.reuse ;  /* 0x0000000a77777223 */ /* 0x180fe20000010834 */
[-CC-:B------:R-:W-:Y:S01]  /*42a0*/  FFMA.FTZ R121, R121, R10.reuse, -R52.reuse ;  /* 0x0000000a79797223 */ /* 0x180fe20000010834 */
[-C--:B------:R-:W-:Y:S01]  /*42b0*/  FFMA.FTZ R115, R115, R10.reuse, -R52 ;  /* 0x0000000a73737223 */ /* 0x080fe20000010834 */
[----:B---3--:R-:W-:Y:S01]  /*42c0*/  FADD.FTZ R55, R29, R78 ;  /* 0x0000004e1d377221 */ /* 0x008fe20000010000 */
[----:B------:R-:W0:Y:S01]  /*42d0*/  MUFU.EX2 R50, R50 ;  /* 0x0000003200327308 */ /* 0x000e220000000800 */
[-CC-:B------:R-:W-:Y:S01]  /*42e0*/  FFMA.FTZ R123, R123, R10.reuse, -R52.reuse ;  /* 0x0000000a7b7b7223 */ /* 0x180fe20000010834 */
[-CC-:B------:R-:W-:Y:S01]  /*42f0*/  FFMA.FTZ R109, R109, R10.reuse, -R52.reuse ;  /* 0x0000000a6d6d7223 */ /* 0x180fe20000010834 */
[----:B----4-:R-:W-:Y:S01]  /*4300*/  FADD.FTZ R80, R30, R55 ;  /* 0x000000371e507221 */ /* 0x010fe20000010000 */
[-CC-:B------:R-:W-:Y:S01]  /*4310*/  FFMA.FTZ R125, R125, R10.reuse, -R52.reuse ;  /* 0x0000000a7d7d7223 */ /* 0x180fe20000010834 */
[-CC-:B------:R-:W-:Y:S01]  /*4320*/  FFMA.FTZ R73, R73, R10.reuse, -R52.reuse ;  /* 0x0000000a49497223 */ /* 0x180fe20000010834 */
[-C--:B------:R-:W-:Y:S01]  /*4330*/  FFMA.FTZ R101, R101, R10.reuse, -R52 ;  /* 0x0000000a65657223 */ /* 0x080fe20000010834 */
[----:B------:R-:W-:Y:S01]  /*4340*/  FADD.FTZ R55, R5, R80 ;  /* 0x0000005005377221 */ /* 0x000fe20000010000 */
[----:B------:R-:W1:Y:S01]  /*4350*/  MUFU.EX2 R53, R53 ;  /* 0x0000003500357308 */ /* 0x000e620000000800 */
[-CC-:B------:R-:W-:Y:S01]  /*4360*/  FFMA.FTZ R99, R99, R10.reuse, -R52.reuse ;  /* 0x0000000a63637223 */ /* 0x180fe20000010834 */
[-CC-:B------:R-:W-:Y:S01]  /*4370*/  FFMA.FTZ R127, R127, R10.reuse, -R52.reuse ;  /* 0x0000000a7f7f7223 */ /* 0x180fe20000010834 */
[-CC-:B------:R-:W-:Y:S01]  /*4380*/  FFMA.FTZ R97, R97, R10.reuse, -R52.reuse ;  /* 0x0000000a61617223 */ /* 0x180fe20000010834 */
[-CC-:B------:R-:W-:Y:S01]  /*4390*/  FFMA.FTZ R129, R129, R10.reuse, -R52.reuse ;  /* 0x0000000a81817223 */ /* 0x180fe20000010834 */
[-CC-:B------:R-:W-:Y:S01]  /*43a0*/  FFMA.FTZ R95, R95, R10.reuse, -R52.reuse ;  /* 0x0000000a5f5f7223 */ /* 0x180fe20000010834 */
[-CC-:B------:R-:W-:Y:S01]  /*43b0*/  FFMA.FTZ R57, R57, R10.reuse, -R52.reuse ;  /* 0x0000000a39397223 */ /* 0x180fe20000010834 */
[-C--:B------:R-:W-:Y:S01]  /*43c0*/  FFMA.FTZ R131, R131, R10.reuse, -R52 ;  /* 0x0000000a83837223 */ /* 0x080fe20000010834 */
[----:B------:R-:W2:Y:S01]  /*43d0*/  MUFU.EX2 R54, R103 ;  /* 0x0000006700367308 */ /* 0x000ea20000000800 */
[----:B0-----:R-:W-:Y:S01]  /*43e0*/  FADD.FTZ R76, R105, R50 ;  /* 0x00000032694c7221 */ /* 0x001fe20000010000 */
[-CC-:B------:R-:W-:Y:S01]  /*43f0*/  FFMA.FTZ R93, R93, R10.reuse, -R52.reuse ;  /* 0x0000000a5d5d7223 */ /* 0x180fe20000010834 */
[-CC-:B------:R-:W-:Y:S01]  /*4400*/  FFMA.FTZ R133, R133, R10.reuse, -R52.reuse ;  /* 0x0000000a85857223 */ /* 0x180fe20000010834 */
[-CC-:B------:R-:W-:Y:S01]  /*4410*/  FFMA.FTZ R91, R91, R10.reuse, -R52.reuse ;  /* 0x0000000a5b5b7223 */ /* 0x180fe20000010834 */
[-CC-:B------:R-:W-:Y:S01]  /*4420*/  FFMA.FTZ R135, R135, R10.reuse, -R52.reuse ;  /* 0x0000000a87877223 */ /* 0x180fe20000010834 */
[-CC-:B------:R-:W-:Y:S01]  /*4430*/  FFMA.FTZ R89, R89, R10.reuse, -R52.reuse ;  /* 0x0000000a59597223 */ /* 0x180fe20000010834 */
[-C--:B------:R-:W-:Y:S01]  /*4440*/  FFMA.FTZ R59, R59, R10.reuse, -R52 ;  /* 0x0000000a3b3b7223 */ /* 0x080fe20000010834 */
[----:B------:R-:W0:Y:S01]  /*4450*/  MUFU.EX2 R107, R107 ;  /* 0x0000006b006b7308 */ /* 0x000e220000000800 */
[----:B-1----:R-:W-:Y:S01]  /*4460*/  FADD.FTZ R51, R53, R76 ;  /* 0x0000004c35337221 */ /* 0x002fe20000010000 */
[-CC-:B------:R-:W-:Y:S01]  /*4470*/  FFMA.FTZ R87, R87, R10.reuse, -R52.reuse ;  /* 0x0000000a57577223 */ /* 0x180fe20000010834 */
[-CC-:B------:R-:W-:Y:S01]  /*4480*/  FFMA.FTZ R61, R61, R10.reuse, -R52.reuse ;  /* 0x0000000a3d3d7223 */ /* 0x180fe20000010834 */
[-CC-:B------:R-:W-:Y:S01]  /*4490*/  FFMA.FTZ R85, R85, R10.reuse, -R52.reuse ;  /* 0x0000000a55557223 */ /* 0x180fe20000010834 */
[-CC-:B------:R-:W-:Y:S01]  /*44a0*/  FFMA.FTZ R83, R83, R10.reuse, -R52.reuse ;  /* 0x0000000a53537223 */ /* 0x180fe20000010834 */
[-CC-:B------:R-:W-:Y:S01]  /*44b0*/  FFMA.FTZ R137, R137, R10.reuse, -R52.reuse ;  /* 0x0000000a89897223 */ /* 0x180fe20000010834 */
[-CC-:B------:R-:W-:Y:S01]  /*44c0*/  FFMA.FTZ R77, R77, R10.reuse, -R52.reuse ;  /* 0x0000000a4d4d7223 */ /* 0x180fe20000010834 */
[----:B------:R-:W1:Y:S01]  /*44d0*/  MUFU.EX2 R56, R111 ;  /* 0x0000006f00387308 */ /* 0x000e620000000800 */
[C---:B--2---:R-:W-:Y:S01]  /*44e0*/  FADD.FTZ R78, R54.reuse, R51 ;  /* 0x00000033364e7221 */ /* 0x044fe20000010000 */
[----:B------:R-:W-:Y:S01]  /*44f0*/  F2FP.SATFINITE.E4M3.F32.PACK_AB_MERGE_C R53, R54, R53, RZ ;  /* 0x000000353635723e */ /* 0x000fe200048070ff */
[-CC-:B------:R-:W-:Y:S01]  /*4500*/  FFMA.FTZ R139, R139, R10.reuse, -R52.reuse ;  /* 0x0000000a8b8b7223 */ /* 0x180fe20000010834 */
[-CC-:B------:R-:W-:Y:S01]  /*4510*/  FFMA.FTZ R63, R63, R10.reuse, -R52.reuse ;  /* 0x0000000a3f3f7223 */ /* 0x180fe20000010834 */
[-CC-:B------:R-:W-:Y:S01]  /*4520*/  FFMA.FTZ R141, R141, R10.reuse, -R52.reuse ;  /* 0x0000000a8d8d7223 */ /* 0x180fe20000010834 */
[-CC-:B------:R-:W-:Y:S01]  /*4530*/  FFMA.FTZ R143, R143, R10.reuse, -R52.reuse ;  /* 0x0000000a8f8f7223 */ /* 0x180fe20000010834 */
[----:B------:R-:W-:Y:S01]  /*4540*/  FFMA.FTZ R52, R145, R10, -R52 ;  /* 0x0000000a91347223 */ /* 0x000fe20000010834 */
[----:B------:R-:W2:Y:S01]  /*4550*/  MUFU.EX2 R113, R113 ;  /* 0x0000007100717308 */ /* 0x000ea20000000800 */
[----:B0-----:R-:W-:Y:S01]  /*4560*/  FADD.FTZ R51, R107, R78 ;  /* 0x0000004e6b337221 */ /* 0x001fe20000010000 */
[----:B------:R-:W-:Y:S01]  /*4570*/  FADD.FTZ R78, R4, R55 ;  /* 0x00000037044e7221 */ /* 0x000fe20000010000 */
[----:B------:R-:W-:-:S03]  /*4580*/  F2FP.SATFINITE.E4M3.F32.PACK_AB_MERGE_C R184, R50, R105, R53 ;  /* 0x0000006932b8723e */ /* 0x000fc60004807035 */
[----:B------:R-:W-:Y:S02]  /*4590*/  FADD.FTZ R55, R9, R78 ;  /* 0x0000004e09377221 */ /* 0x000fe40000010000 */
[----:B------:R-:W0:Y:S01]  /*45a0*/  MUFU.EX2 R58, R117 ;  /* 0x00000075003a7308 */ /* 0x000e220000000800 */
[----:B-1----:R-:W-:Y:S01]  /*45b0*/  FADD.FTZ R24, R56, R51 ;  /* 0x0000003338187221 */ /* 0x002fe20000010000 */
[----:B------:R-:W-:-:S04]  /*45c0*/  FADD.FTZ R80, R8, R55 ;  /* 0x0000003708507221 */ /* 0x000fc80000010000 */
[----:B------:R-:W-:Y:S02]  /*45d0*/  FADD.FTZ R55, R15, R80 ;  /* 0x000000500f377221 */ /* 0x000fe40000010000 */
[----:B------:R-:W1:Y:S01]  /*45e0*/  MUFU.EX2 R119, R119 ;  /* 0x0000007700777308 */ /* 0x000e620000000800 */
[----:B--2---:R-:W-:Y:S01]  /*45f0*/  FADD.FTZ R51, R113, R24 ;  /* 0x0000001871337221 */ /* 0x004fe20000010000 */
[----:B------:R-:W-:-:S04]  /*4600*/  FADD.FTZ R80, R12, R55 ;  /* 0x000000370c507221 */ /* 0x000fc80000010000 */
[----:B------:R-:W-:Y:S02]  /*4610*/  FADD.FTZ R55, R19, R80 ;  /* 0x0000005013377221 */ /* 0x000fe40000010000 */
[----:B------:R-:W2:Y:S01]  /*4620*/  MUFU.EX2 R60, R121 ;  /* 0x00000079003c7308 */ /* 0x000ea20000000800 */
[----:B0-----:R-:W-:Y:S01]  /*4630*/  FADD.FTZ R78, R58, R51 ;  /* 0x000000333a4e7221 */ /* 0x001fe20000010000 */
[----:B------:R-:W-:Y:S01]  /*4640*/  FADD.FTZ R82, R14, R55 ;  /* 0x000000370e527221 */ /* 0x000fe20000010000 */
[----:B------:R-:W-:-:S03]  /*4650*/  F2FP.SATFINITE.E4M3.F32.PACK_AB_MERGE_C R58, R58, R113, RZ ;  /* 0x000000713a3a723e */ /* 0x000fc600048070ff */
[----:B------:R-:W-:Y:S01]  /*4660*/  FADD.FTZ R82, R21, R82 ;  /* 0x0000005215527221 */ /* 0x000fe20000010000 */
[----:B------:R-:W-:Y:S01]  /*4670*/  F2FP.SATFINITE.E4M3.F32.PACK_AB_MERGE_C R186, R56, R107, R58 ;  /* 0x0000006b38ba723e */ /* 0x000fe2000480703a */
[----:B------:R-:W0:Y:S01]  /*4680*/  MUFU.EX2 R115, R115 ;  /* 0x0000007300737308 */ /* 0x000e220000000800 */
[----:B-1----:R-:W-:Y:S01]  /*4690*/  FADD.FTZ R51, R119, R78 ;  /* 0x0000004e77337221 */ /* 0x002fe20000010000 */
[----:B------:R-:W-:-:S04]  /*46a0*/  FADD.FTZ R55, R17, R82 ;  /* 0x0000005211377221 */ /* 0x000fc80000010000 */
[----:B------:R-:W-:Y:S02]  /*46b0*/  FADD.FTZ R55, R20, R55 ;  /* 0x0000003714377221 */ /* 0x000fe40000010000 */
        /* <DEDUP_REMOVED lines=13> */
[----:B-1----:R-:W-:Y:S01]  /*4790*/  FADD.FTZ R51, R73, R80 ;  /* 0x0000005049337221 */ /* 0x002fe20000010000 */
[----:B------:R-:W-:-:S06]  /*47a0*/  FADD.FTZ R80, R18, R55 ;  /* 0x0000003712507221 */ /* 0x000fcc0000010000 */
[----:B------:R-:W1:Y:S01]  /*47b0*/  MUFU.EX2 R68, R127 ;  /* 0x0000007f00447308 */ /* 0x000e620000000800 */
[C---:B--2---:R-:W-:Y:S01]  /*47c0*/  FADD.FTZ R54, R66.reuse, R51 ;  /* 0x0000003342367221 */ /* 0x044fe20000010000 */
[----:B------:R-:W-:Y:S01]  /*47d0*/  F2FP.SATFINITE.E4M3.F32.PACK_AB_MERGE_C R51, R9, R4, RZ ;  /* 0x000000040933723e */ /* 0x000fe200048070ff */
[----:B------:R-:W-:Y:S01]  /*47e0*/  FADD.FTZ R9, R23, R80 ;  /* 0x0000005017097221 */ /* 0x000fe20000010000 */
[----:B------:R-:W-:Y:S02]  /*47f0*/  F2FP.SATFINITE.E4M3.F32.PACK_AB_MERGE_C R66, R66, R73, RZ ;  /* 0x000000494242723e */ /* 0x000fe400048070ff */
[----:B------:R-:W-:Y:S02]  /*4800*/  F2FP.SATFINITE.E4M3.F32.PACK_AB_MERGE_C R187, R5, R30, R51 ;  /* 0x0000001e05bb723e */ /* 0x000fe40004807033 */
[----:B------:R-:W-:Y:S01]  /*4810*/  CS2R R50, SRZ ;  /* 0x0000000000327805 */ /* 0x000fe2000001ff00 */
[----:B------:R-:W-:Y:S01]  /*4820*/  MUFU.EX2 R97, R97 ;  /* 0x0000006100617308 */ /* 0x000fe20000000800 */
[----:B------:R-:W-:-:S02]  /*4830*/  F2FP.SATFINITE.E4M3.F32.PACK_AB_MERGE_C R182, R64, R109, R66 ;  /* 0x0000006d40b6723e */ /* 0x000fc40004807042 */
[----:B------:R-:W-:Y:S02]  /*4840*/  CS2R R64, SRZ ;  /* 0x0000000000407805 */ /* 0x000fe4000001ff00 */
[----:B------:R-:W-:-:S03]  /*4850*/  CS2R R66, SRZ ;  /* 0x0000000000427805 */ /* 0x000fc6000001ff00 */
[----:B------:R-:W2:Y:S08]  /*4860*/  MUFU.EX2 R33, R33 ;  /* 0x0000002100217308 */ /* 0x000eb00000000800 */
[----:B------:R-:W3:Y:S08]  /*4870*/  MUFU.EX2 R70, R129 ;  /* 0x0000008100467308 */ /* 0x000ef00000000800 */
[----:B------:R4:W-:Y:S08]  /*4880*/  MUFU.EX2 R24, R57 ;  /* 0x0000003900187308 */ /* 0x0009f00000000800 */
[----:B------:R-:W5:Y:S01]  /*4890*/  MUFU.EX2 R95, R95 ;  /* 0x0000005f005f7308 */ /* 0x000f620000000800 */
[----:B----4-:R-:W-:Y:S01]  /*48a0*/  F2FP.SATFINITE.E4M3.F32.PACK_AB_MERGE_C R57, R29, R28, RZ ;  /* 0x0000001c1d39723e */ /* 0x010fe200048070ff */
[----:B0-----:R-:W-:Y:S01]  /*48b0*/  FADD.FTZ R29, R99, R54 ;  /* 0x00000036631d7221 */ /* 0x001fe20000010000 */
[----:B------:R-:W-:-:S02]  /*48c0*/  FADD.FTZ R54, R22, R9 ;  /* 0x0000000916367221 */ /* 0x000fc40000010000 */
[----:B------:R-:W-:Y:S01]  /*48d0*/  F2FP.SATFINITE.E4M3.F32.PACK_AB_MERGE_C R185, R26, R25, R57 ;  /* 0x000000191ab9723e */ /* 0x000fe20004807039 */
[----:B-1----:R-:W-:Y:S01]  /*48e0*/  FADD.FTZ R4, R68, R29 ;  /* 0x0000001d44047221 */ /* 0x002fe20000010000 */
[----:B------:R-:W-:Y:S01]  /*48f0*/  F2FP.SATFINITE.E4M3.F32.PACK_AB_MERGE_C R29, R19, R12, RZ ;  /* 0x0000000c131d723e */ /* 0x000fe200048070ff */
[----:B------:R-:W0:Y:S01]  /*4900*/  MUFU.EX2 R37, R37 ;  /* 0x0000002500257308 */ /* 0x000e220000000800 */
[----:B--2---:R-:W-:Y:S01]  /*4910*/  FADD.FTZ R19, R33, R54 ;  /* 0x0000003621137221 */ /* 0x004fe20000010000 */
[----:B------:R-:W-:Y:S01]  /*4920*/  FADD.FTZ R9, R97, R4 ;  /* 0x0000000461097221 */ /* 0x000fe20000010000 */
[----:B------:R-:W-:Y:S02]  /*4930*/  F2FP.SATFINITE.E4M3.F32.PACK_AB_MERGE_C R54, R20, R17, RZ ;  /* 0x000000111436723e */ /* 0x000fe400048070ff */
[----:B------:R-:W-:Y:S01]  /*4940*/  CS2R R56, SRZ ;  /* 0x0000000000387805 */ /* 0x000fe2000001ff00 */
[----:B------:R-:W-:Y:S01]  /*4950*/  FADD.FTZ R20, R32, R19 ;  /* 0x0000001320147221 */ /* 0x000fe20000010000 */
[----:B---3--:R-:W-:Y:S01]  /*4960*/  FADD.FTZ R12, R70, R9 ;  /* 0x00000009460c7221 */ /* 0x008fe20000010000 */
[----:B------:R-:W-:Y:S01]  /*4970*/  F2FP.SATFINITE.E4M3.F32.PACK_AB_MERGE_C R33, R33, R22, RZ ;  /* 0x000000162121723e */ /* 0x000fe200048070ff */
[----:B------:R-:W1:Y:S01]  /*4980*/  MUFU.EX2 R72, R131 ;  /* 0x0000008300487308 */ /* 0x000e620000000800 */
[----:B------:R-:W-:Y:S01]  /*4990*/  F2FP.SATFINITE.E4M3.F32.PACK_AB_MERGE_C R183, R21, R14, R54 ;  /* 0x0000000e15b7723e */ /* 0x000fe20004807036 */
[----:B-----5:R-:W-:Y:S01]  /*49a0*/  FADD.FTZ R9, R95, R12 ;  /* 0x0000000c5f097221 */ /* 0x020fe20000010000 */
[----:B------:R-:W-:-:S02]  /*49b0*/  F2FP.SATFINITE.E4M3.F32.PACK_AB_MERGE_C R181, R15, R8, R29 ;  /* 0x000000080fb5723e */ /* 0x000fc4000480701d */
[----:B------:R-:W-:Y:S02]  /*49c0*/  CS2R R54, SRZ ;  /* 0x0000000000367805 */ /* 0x000fe4000001ff00 */
[----:B------:R-:W-:Y:S02]  /*49d0*/  F2FP.SATFINITE.E4M3.F32.PACK_AB_MERGE_C R177, R23, R18, R33 ;  /* 0x0000001217b1723e */ /* 0x000fe40004807021 */
[----:B------:R-:W-:Y:S01]  /*49e0*/  F2FP.SATFINITE.E4M3.F32.PACK_AB_MERGE_C R70, R70, R97, RZ ;  /* 0x000000614646723e */ /* 0x000fe200048070ff */
[----:B------:R-:W2:Y:S01]  /*49f0*/  MUFU.EX2 R93, R93 ;  /* 0x0000005d005d7308 */ /* 0x000ea20000000800 */
[----:B0-----:R-:W-:Y:S02]  /*4a00*/  FADD.FTZ R17, R37, R20 ;  /* 0x0000001425117221 */ /* 0x001fe40000010000 */
[----:B------:R-:W-:Y:S02]  /*4a10*/  F2FP.SATFINITE.E4M3.F32.PACK_AB_MERGE_C R176, R68, R99, R70 ;  /* 0x0000006344b0723e */ /* 0x000fe40004807046 */
[----:B------:R-:W-:Y:S01]  /*4a20*/  CS2R R68, SRZ ;  /* 0x0000000000447805 */ /* 0x000fe2000001ff00 */
[----:B------:R-:W-:Y:S01]  /*4a30*/  FADD.FTZ R20, R34, R17 ;  /* 0x0000001122147221 */ /* 0x000fe20000010000 */
[----:B------:R-:W-:Y:S01]  /*4a40*/  CS2R R70, SRZ ;  /* 0x0000000000467805 */ /* 0x000fe2000001ff00 */
[----:B------:R-:W0:Y:S01]  /*4a50*/  MUFU.EX2 R74, R133 ;  /* 0x00000085004a7308 */ /* 0x000e220000000800 */
[----:B-1----:R-:W-:-:S07]  /*4a60*/  FADD.FTZ R12, R72, R9 ;  /* 0x00000009480c7221 */ /* 0x002fce0000010000 */
[----:B------:R-:W1:Y:S01]  /*4a70*/  MUFU.EX2 R41, R41 ;  /* 0x0000002900297308 */ /* 0x000e620000000800 */
[----:B--2---:R-:W-:-:S07]  /*4a80*/  FADD.FTZ R9, R93, R12 ;  /* 0x0000000c5d097221 */ /* 0x004fce0000010000 */
[----:B------:R-:W2:Y:S01]  /*4a90*/  MUFU.EX2 R27, R27 ;  /* 0x0000001b001b7308 */ /* 0x000ea20000000800 */
[C---:B0-----:R-:W-:Y:S01]  /*4aa0*/  F2FP.SATFINITE.E4M3.F32.PACK_AB_MERGE_C R93, R74.reuse, R93, RZ ;  /* 0x0000005d4a5d723e */ /* 0x041fe200048070ff */
[----:B------:R-:W-:-:S03]  /*4ab0*/  FADD.FTZ R74, R74, R9 ;  /* 0x000000094a4a7221 */ /* 0x000fc60000010000 */
[----:B------:R-:W-:Y:S02]  /*4ac0*/  F2FP.SATFINITE.E4M3.F32.PACK_AB_MERGE_C R178, R72, R95, R93 ;  /* 0x0000005f48b2723e */ /* 0x000fe4000480705d */
[----:B------:R-:W-:Y:S01]  /*4ad0*/  CS2R R72, SRZ ;  /* 0x0000000000487805 */ /* 0x000fe2000001ff00 */
[----:B------:R-:W0:Y:S01]  /*4ae0*/  MUFU.EX2 R91, R91 ;  /* 0x0000005b005b7308 */ /* 0x000e220000000800 */
[C---:B-1----:R-:W-:Y:S01]  /*4af0*/  FADD.FTZ R20, R41.reuse, R20 ;  /* 0x0000001429147221 */ /* 0x042fe20000010000 */
[----:B------:R-:W-:-:S04]  /*4b00*/  F2FP.SATFINITE.E4M3.F32.PACK_AB_MERGE_C R34, R41, R34, RZ ;  /* 0x000000222922723e */ /* 0x000fc800048070ff */
[----:B------:R-:W-:Y:S02]  /*4b10*/  F2FP.SATFINITE.E4M3.F32.PACK_AB_MERGE_C R179, R37, R32, R34 ;  /* 0x0000002025b3723e */ /* 0x000fe40004807022 */
[----:B------:R-:W-:Y:S01]  /*4b20*/  CS2R R32, SRZ ;  /* 0x0000000000207805 */ /* 0x000fe2000001ff00 */
[----:B------:R-:W1:Y:S01]  /*4b30*/  MUFU.EX2 R36, R36 ;  /* 0x0000002400247308 */ /* 0x000e620000000800 */
[----:B--2---:R-:W-:-:S07]  /*4b40*/  FADD.FTZ R17, R27, R20 ;  /* 0x000000141b117221 */ /* 0x004fce0000010000 */
[----:B------:R-:W2:Y:S01]  /*4b50*/  MUFU.EX2 R76, R135 ;  /* 0x00000087004c7308 */ /* 0x000ea20000000800 */
[----:B0-----:R-:W-:Y:S01]  /*4b60*/  FADD.FTZ R9, R91, R74 ;  /* 0x0000004a5b097221 */ /* 0x001fe20000010000 */
[----:B------:R-:W-:-:S06]  /*4b70*/  CS2R R74, SRZ ;  /* 0x00000000004a7805 */ /* 0x000fcc000001ff00 */
[----:B------:R-:W0:Y:S01]  /*4b80*/  MUFU.EX2 R31, R31 ;  /* 0x0000001f001f7308 */ /* 0x000e220000000800 */
[----:B-1----:R-:W-:-:S07]  /*4b90*/  FADD.FTZ R22, R36, R17 ;  /* 0x0000001124167221 */ /* 0x002fce0000010000 */
[----:B------:R-:W1:Y:S01]  /*4ba0*/  MUFU.EX2 R89, R89 ;  /* 0x0000005900597308 */ /* 0x000e620000000800 */
[----:B--2---:R-:W-:-:S07]  /*4bb0*/  FADD.FTZ R20, R76, R9 ;  /* 0x000000094c147221 */ /* 0x004fce0000010000 */
[----:B------:R-:W2:Y:S01]  /*4bc0*/  MUFU.EX2 R40, R40 ;  /* 0x0000002800287308 */ /* 0x000ea20000000800 */
[----:B0-----:R-:W-:-:S07]  /*4bd0*/  FADD.FTZ R9, R31, R22 ;  /* 0x000000161f097221 */ /* 0x001fce0000010000 */
[----:B------:R-:W0:Y:S01]  /*4be0*/  MUFU.EX2 R38, R38 ;  /* 0x0000002600267308 */ /* 0x000e220000000800 */
[----:B-1----:R-:W-:Y:S01]  /*4bf0*/  FADD.FTZ R5, R89, R20 ;  /* 0x0000001459057221 */ /* 0x002fe20000010000 */
[----:B------:R-:W-:-:S03]  /*4c00*/  F2FP.SATFINITE.E4M3.F32.PACK_AB_MERGE_C R89, R24, R89, RZ ;  /* 0x000000591859723e */ /* 0x000fc600048070ff */
[----:B------:R-:W-:Y:S01]  /*4c10*/  FADD.FTZ R24, R24, R5 ;  /* 0x0000000518187221 */ /* 0x000fe20000010000 */
[----:B------:R-:W-:Y:S02]  /*4c20*/  F2FP.SATFINITE.E4M3.F32.PACK_AB_MERGE_C R172, R76, R91, R89 ;  /* 0x0000005b4cac723e */ /* 0x000fe40004807059 */
[----:B------:R-:W1:Y:S01]  /*4c30*/  MUFU.EX2 R59, R59 ;  /* 0x0000003b003b7308 */ /* 0x000e620000000800 */
[C---:B--2---:R-:W-:Y:S01]  /*4c40*/  FADD.FTZ R9, R40.reuse, R9 ;  /* 0x0000000928097221 */ /* 0x044fe20000010000 */
[----:B------:R-:W-:Y:S02]  /*4c50*/  F2FP.SATFINITE.E4M3.F32.PACK_AB_MERGE_C R31, R40, R31, RZ ;  /* 0x0000001f281f723e */ /* 0x000fe400048070ff */
[----:B------:R-:W-:Y:S02]  /*4c60*/  CS2R R40, SRZ ;  /* 0x0000000000287805 */ /* 0x000fe4000001ff00 */
[----:B------:R-:W-:Y:S02]  /*4c70*/  F2FP.SATFINITE.E4M3.F32.PACK_AB_MERGE_C R173, R36, R27, R31 ;  /* 0x0000001b24ad723e */ /* 0x000fe4000480701f */
[----:B------:R-:W-:Y:S01]  /*4c80*/  CS2R R26, SRZ ;  /* 0x00000000001a7805 */ /* 0x000fe2000001ff00 */
[----:B------:R-:W2:Y:S01]  /*4c90*/  MUFU.EX2 R43, R43 ;  /* 0x0000002b002b7308 */ /* 0x000ea20000000800 */
[----:B0-----:R-:W-:Y:S01]  /*4ca0*/  FADD.FTZ R20, R38, R9 ;  /* 0x0000000926147221 */ /* 0x001fe20000010000 */
[----:B------:R-:W-:-:S02]  /*4cb0*/  CS2R R30, SRZ ;  /* 0x00000000001e7805 */ /* 0x000fc4000001ff00 */
[----:B------:R-:W-:-:S04]  /*4cc0*/  CS2R R36, SRZ ;  /* 0x0000000000247805 */ /* 0x000fc8000001ff00 */
[----:B------:R0:W3:Y:S01]  /*4cd0*/  MUFU.EX2 R78, R87 ;  /* 0x00000057004e7308 */ /* 0x0000e20000000800 */
[----:B-1----:R-:W-:Y:S01]  /*4ce0*/  FADD.FTZ R5, R59, R24 ;  /* 0x000000183b057221 */ /* 0x002fe20000010000 */
[----:B------:R-:W-:-:S06]  /*4cf0*/  CS2R R24, SRZ ;  /* 0x0000000000187805 */ /* 0x000fcc000001ff00 */
[----:B------:R-:W1:Y:S01]  /*4d00*/  MUFU.EX2 R35, R35 ;  /* 0x0000002300237308 */ /* 0x000e620000000800 */
[----:B--2---:R-:W-:Y:S01]  /*4d10*/  FADD.FTZ R20, R43, R20 ;  /* 0x000000142b147221 */ /* 0x004fe20000010000 */
[----:B0-----:R-:W-:-:S06]  /*4d20*/  CS2R R86, SRZ ;  /* 0x0000000000567805 */ /* 0x001fcc000001ff00 */
[----:B------:R-:W0:Y:S01]  /*4d30*/  MUFU.EX2 R61, R61 ;  /* 0x0000003d003d7308 */ /* 0x000e220000000800 */
[----:B---3--:R-:W-:-:S07]  /*4d40*/  FADD.FTZ R14, R78, R5 ;  /* 0x000000054e0e7221 */ /* 0x008fce0000010000 */
[----:B------:R2:W3:Y:S01]  /*4d50*/  MUFU.EX2 R28, R85 ;  /* 0x00000055001c7308 */ /* 0x0004e20000000800 */
[----:B-1----:R-:W-:-:S07]  /*4d60*/  FADD.FTZ R9, R35, R20 ;  /* 0x0000001423097221 */ /* 0x002fce0000010000 */
[----:B------:R-:W1:Y:S01]  /*4d70*/  MUFU.EX2 R44, R44 ;  /* 0x0000002c002c7308 */ /* 0x000e620000000800 */
[----:B0-----:R-:W-:Y:S01]  /*4d80*/  FADD.FTZ R5, R61, R14 ;  /* 0x0000000e3d057221 */ /* 0x001fe20000010000 */
[----:B--2---:R-:W-:-:S06]  /*4d90*/  CS2R R84, SRZ ;  /* 0x0000000000547805 */ /* 0x004fcc000001ff00 */
[----:B------:R-:W0:Y:S01]  /*4da0*/  MUFU.EX2 R42, R42 ;  /* 0x0000002a002a7308 */ /* 0x000e220000000800 */
[C---:B---3--:R-:W-:Y:S01]  /*4db0*/  F2FP.SATFINITE.E4M3.F32.PACK_AB_MERGE_C R61, R28.reuse, R61, RZ ;  /* 0x0000003d1c3d723e */ /* 0x048fe200048070ff */
[----:B------:R-:W-:-:S03]  /*4dc0*/  FADD.FTZ R28, R28, R5 ;  /* 0x000000051c1c7221 */ /* 0x000fc60000010000 */
[----:B------:R-:W-:Y:S02]  /*4dd0*/  F2FP.SATFINITE.E4M3.F32.PACK_AB_MERGE_C R174, R78, R59, R61 ;  /* 0x0000003b4eae723e */ /* 0x000fe4000480703d */
[----:B------:R-:W-:Y:S02]  /*4de0*/  CS2R R58, SRZ ;  /* 0x00000000003a7805 */ /* 0x000fe4000001ff00 */
[----:B------:R-:W-:Y:S01]  /*4df0*/  CS2R R60, SRZ ;  /* 0x00000000003c7805 */ /* 0x000fe2000001ff00 */
[----:B------:R-:W2:Y:S01]  /*4e00*/  MUFU.EX2 R83, R83 ;  /* 0x0000005300537308 */ /* 0x000ea20000000800 */
[C---:B-1----:R-:W-:Y:S01]  /*4e10*/  FADD.FTZ R9, R44.reuse, R9 ;  /* 0x000000092c097221 */ /* 0x042fe20000010000 */
[----:B------:R-:W-:Y:S02]  /*4e20*/  F2FP.SATFINITE.E4M3.F32.PACK_AB_MERGE_C R35, R44, R35, RZ ;  /* 0x000000232c23723e */ /* 0x000fe400048070ff */
[----:B------:R-:W-:Y:S02]  /*4e30*/  CS2R R78, SRZ ;  /* 0x00000000004e7805 */ /* 0x000fe4000001ff00 */
[----:B------:R-:W-:-:S02]  /*4e40*/  F2FP.SATFINITE.E4M3.F32.PACK_AB_MERGE_C R175, R43, R38, R35 ;  /* 0x000000262baf723e */ /* 0x000fc40004807023 */
[----:B------:R-:W-:Y:S01]  /*4e50*/  CS2R R34, SRZ ;  /* 0x0000000000227805 */ /* 0x000fe2000001ff00 */
[----:B------:R-:W1:Y:S01]  /*4e60*/  MUFU.EX2 R47, R47 ;  /* 0x0000002f002f7308 */ /* 0x000e620000000800 */
[----:B0-----:R-:W-:-:S07]  /*4e70*/  FADD.FTZ R14, R42, R9 ;  /* 0x000000092a0e7221 */ /* 0x001fce0000010000 */
[----:B------:R-:W0:Y:S01]  /*4e80*/  MUFU.EX2 R4, R137 ;  /* 0x0000008900047308 */ /* 0x000e220000000800 */
[----:B--2---:R-:W-:Y:S01]  /*4e90*/  FADD.FTZ R5, R83, R28 ;  /* 0x0000001c53057221 */ /* 0x004fe20000010000 */
[----:B------:R-:W-:-:S06]  /*4ea0*/  CS2R R28, SRZ ;  /* 0x00000000001c7805 */ /* 0x000fcc000001ff00 */
        /* <DEDUP_REMOVED lines=10> */
[----:B------:R-:W-:-:S03]  /*4f50*/  FADD.FTZ R12, R12, R5 ;  /* 0x000000050c0c7221 */ /* 0x000fc60000010000 */
[----:B------:R-:W-:Y:S02]  /*4f60*/  F2FP.SATFINITE.E4M3.F32.PACK_AB_MERGE_C R168, R4, R83, R77 ;  /* 0x0000005304a8723e */ /* 0x000fe4000480704d */
[----:B------:R-:W-:Y:S02]  /*4f70*/  CS2R R76, SRZ ;  /* 0x00000000004c7805 */ /* 0x000fe4000001ff00 */
[----:B------:R-:W-:Y:S01]  /*4f80*/  CS2R R82, SRZ ;  /* 0x0000000000527805 */ /* 0x000fe2000001ff00 */
[----:B------:R-:W0:Y:S01]  /*4f90*/  MUFU.EX2 R63, R63 ;  /* 0x0000003f003f7308 */ /* 0x000e220000000800 */
[C---:B--2---:R-:W-:Y:S01]  /*4fa0*/  FADD.FTZ R9, R46.reuse, R9 ;  /* 0x000000092e097221 */ /* 0x044fe20000010000 */
[----:B------:R-:W-:-:S04]  /*4fb0*/  F2FP.SATFINITE.E4M3.F32.PACK_AB_MERGE_C R39, R46, R39, RZ ;  /* 0x000000272e27723e */ /* 0x000fc800048070ff */
[----:B------:R-:W-:Y:S02]  /*4fc0*/  F2FP.SATFINITE.E4M3.F32.PACK_AB_MERGE_C R169, R47, R42, R39 ;  /* 0x0000002a2fa9723e */ /* 0x000fe40004807027 */
[----:B------:R-:W-:Y:S01]  /*4fd0*/  CS2R R38, SRZ ;  /* 0x0000000000267805 */ /* 0x000fe2000001ff00 */
[----:B------:R-:W2:Y:S01]  /*4fe0*/  MUFU.EX2 R49, R49 ;  /* 0x0000003100317308 */ /* 0x000ea20000000800 */
[----:B-1----:R-:W-:Y:S01]  /*4ff0*/  FADD.FTZ R18, R48, R9 ;  /* 0x0000000930127221 */ /* 0x002fe20000010000 */
[----:B------:R-:W-:Y:S02]  /*5000*/  CS2R R42, SRZ ;  /* 0x00000000002a7805 */ /* 0x000fe4000001ff00 */
[----:B------:R-:W-:-:S04]  /*5010*/  CS2R R46, SRZ ;  /* 0x00000000002e7805 */ /* 0x000fc8000001ff00 */
[----:B------:R-:W1:Y:S01]  /*5020*/  MUFU.EX2 R8, R141 ;  /* 0x0000008d00087308 */ /* 0x000e620000000800 */
[----:B0-----:R-:W-:-:S07]  /*5030*/  FADD.FTZ R5, R63, R12 ;  /* 0x0000000c3f057221 */ /* 0x001fce0000010000 */
[----:B------:R-:W-:Y:S01]  /*5040*/  MUFU.EX2 R45, R45 ;  /* 0x0000002d002d7308 */ /* 0x000fe20000000800 */
[----:B--2---:R-:W-:-:S07]  /*5050*/  FADD.FTZ R18, R49, R18 ;  /* 0x0000001231127221 */ /* 0x004fce0000010000 */
[----:B------:R0:W2:Y:S01]  /*5060*/  MUFU.EX2 R14, R81 ;  /* 0x00000051000e7308 */ /* 0x0000a20000000800 */
[----:B-1----:R-:W-:-:S07]  /*5070*/  FADD.FTZ R4, R8, R5 ;  /* 0x0000000508047221 */ /* 0x002fce0000010000 */
[----:B------:R-:W1:Y:S01]  /*5080*/  MUFU.EX2 R143, R143 ;  /* 0x0000008f008f7308 */ /* 0x000e620000000800 */
[----:B0-----:R-:W-:-:S07]  /*5090*/  CS2R R80, SRZ ;  /* 0x0000000000507805 */ /* 0x001fce000001ff00 */
[----:B------:R-:W0:Y:S01]  /*50a0*/  MUFU.EX2 R52, R52 ;  /* 0x0000003400347308 */ /* 0x000e220000000800 */
[----:B--2---:R-:W-:Y:S01]  /*50b0*/  F2FP.SATFINITE.E4M3.F32.PACK_AB_MERGE_C R12, R14, R45, RZ ;  /* 0x0000002d0e0c723e */ /* 0x004fe200048070ff */
[----:B------:R-:W-:-:S03]  /*50c0*/  FADD.FTZ R45, R45, R18 ;  /* 0x000000122d2d7221 */ /* 0x000fc60000010000 */
[----:B------:R-:W-:Y:S02]  /*50d0*/  F2FP.SATFINITE.E4M3.F32.PACK_AB_MERGE_C R171, R49, R48, R12 ;  /* 0x0000003031ab723e */ /* 0x000fe4000480700c */
[----:B------:R-:W-:Y:S01]  /*50e0*/  CS2R R48, SRZ ;  /* 0x0000000000307805 */ /* 0x000fe2000001ff00 */
[----:B-1----:R-:W-:Y:S01]  /*50f0*/  FADD.FTZ R5, R143, R4 ;  /* 0x000000048f057221 */ /* 0x002fe20000010000 */
[----:B------:R-:W-:Y:S01]  /*5100*/  FADD.FTZ R4, R14, R45 ;  /* 0x0000002d0e047221 */ /* 0x000fe20000010000 */
[----:B------:R-:W-:Y:S02]  /*5110*/  CS2R R44, SRZ ;  /* 0x00000000002c7805 */ /* 0x000fe4000001ff00 */
[C---:B0-----:R-:W-:Y:S01]  /*5120*/  F2FP.SATFINITE.E4M3.F32.PACK_AB_MERGE_C R9, R52.reuse, R143, RZ ;  /* 0x0000008f3409723e */ /* 0x041fe200048070ff */
[----:B------:R-:W-:Y:S01]  /*5130*/  FADD.FTZ R5, R52, R5 ;  /* 0x0000000534057221 */ /* 0x000fe20000010000 */
[----:B------:R-:W-:Y:S02]  /*5140*/  CS2R R52, SRZ ;  /* 0x0000000000347805 */ /* 0x000fe4000001ff00 */
[----:B------:R-:W-:-:S02]  /*5150*/  F2FP.SATFINITE.E4M3.F32.PACK_AB_MERGE_C R170, R8, R63, R9 ;  /* 0x0000003f08aa723e */ /* 0x000fc40004807009 */
        /* <DEDUP_REMOVED lines=37> */
[----:B------:R-:W-:Y:S01]  /*53b0*/  UMOV UR56, URZ ;  /* 0x0000003f00387c82 */ /* 0x000fe20008000000 */
[----:B------:R-:W-:Y:S01]  /*53c0*/  UMOV UR54, URZ ;  /* 0x0000003f00367c82 */ /* 0x000fe20008000000 */
[----:B------:R-:W-:Y:S01]  /*53d0*/  ULDC UR52, c[0x0][0x288] ;  /* 0x0000a20000347ab9 */ /* 0x000fe20000000800 */
[----:B------:R-:W-:-:S05]  /*53e0*/  ULDC UR53, c[0x0][0x2f0] ;  /* 0x0000bc0000357ab9 */ /* 0x000fca0000000800 */
.L_x_9834:
[----:B------:R-:W-:Y:S01]  /*53f0*/  ISETP.NE.AND P2, PT, RZ, UR40, PT ;  /* 0x00000028ff007c0c */ /* 0x000fe2000bf45270 */
[----:B------:R-:W-:-:S04]  /*5400*/  UISETP.NE.AND UP0, UPT, UR54, 0x1, UPT ;  /* 0x000000013600788c */ /* 0x000fc8000bf05270 */
[----:B------:R-:W-:-:S04]  /*5410*/  USEL UR47, URZ, 0x1, UP0 ;  /* 0x000000013f2f7887 */ /* 0x000fc80008000000 */
[----:B------:R-:W-:-:S04]  /*5420*/  ULOP3.LUT UR47, UR56, UR47, URZ, 0x3c, !UPT ;  /* 0x0000002f382f7292 */ /* 0x000fc8000f8e3c3f */
[----:B------:R-:W-:Y:S08]  /*5430*/  @P2 BRA `(.L_x_9824) ;  /* 0x0000000000382947 */ /* 0x000ff00003800000 */
[----:B------:R-:W-:Y:S05]  /*5440*/  @!P0 BRA `(.L_x_9825) ;  /* 0x0000000000048947 */ /* 0x000fea0003800000 */
[----:B------:R-:W-:Y:S01]  /*5450*/  BPT.TRAP 0x1 ;  /* 0x000000040000795c */ /* 0x000fe20000300000 */
.L_x_9825:
        /* <DEDUP_REMOVED lines=9> */
.L_x_9826:
[----:B-1----:R-:W-:Y:S05]  /*54f0*/  @P1 BRA `(.L_x_9824) ;  /* 0x0000000000081947 */ /* 0x002fea0003800000 */
[----:B------:R-:W1:Y:S02]  /*5500*/  SYNCS.PHASECHK.TRANS64.TRYWAIT P1, [UR6+0x22830], R10 ;  /* 0x0228300aff0075a7 */ /* 0x000e640008020146 */
[----:B-1----:R-:W-:Y:S05]  /*5510*/  @!P1 BRA `(.L_x_9827) ;  /* 0x000000f000ac9947 */ /* 0x002fea0003800000 */
.L_x_9824:
        /* <DEDUP_REMOVED lines=134> */
.L_x_9829:
[----:B------:R-:W-:Y:S01]  /*5d80*/  ULEA UR6, UR54, UR41, 0x3 ;  /* 0x0000002936067291 */ /* 0x000fe2000f8e183f */
[----:B------:R-:W-:-:S05]  /*5d90*/  IMAD.U32 R10, RZ, RZ, UR56 ;  /* 0x00000038ff0a7e24 */ /* 0x000fca000f8e00ff */
[----:B------:R-:W-:-:S04]  /*5da0*/  SHF.L.U32 R10, R10, 0x1f, RZ ;  /* 0x0000001f0a0a7819 */ /* 0x000fc800000006ff */
[----:B------:R0:W1:Y:S01]  /*5db0*/  SYNCS.PHASECHK.TRANS64.TRYWAIT P1, [UR6+0x22850], R10 ;  /* 0x0228500aff0075a7 */ /* 0x0000620008020146 */
[----:B------:R-:W-:Y:S05]  /*5dc0*/  @!P0 BRA `(.L_x_9830) ;  /* 0x0000000000048947 */ /* 0x000fea0003800000 */
[----:B------:R-:W-:Y:S01]  /*5dd0*/  BPT.TRAP 0x1 ;  /* 0x000000040000795c */ /* 0x000fe20000300000 */
.L_x_9830:
[----:B-1----:R-:W-:Y:S05]  /*5de0*/  @P1 BRA `(.L_x_9828) ;  /* 0x0000000000081947 */ /* 0x002fea0003800000 */
[----:B------:R-:W1:Y:S02]  /*5df0*/  SYNCS.PHASECHK.TRANS64.TRYWAIT P1, [UR6+0x22850], R10 ;  /* 0x0228500aff0075a7 */ /* 0x000e640008020146 */
[----:B-1----:R-:W-:Y:S05]  /*5e00*/  @!P1 BRA `(.L_x_9831) ;  /* 0x000000e800889947 */ /* 0x002fea0003800000 */
.L_x_9828:
        /* <DEDUP_REMOVED lines=34> */
.L_x_9832:
[----:B------:R-:W-:Y:S01]  /*6030*/  UISETP.NE.AND UP0, UPT, UR44, URZ, UPT ;  /* 0x0000003f2c00728c */ /* 0x000fe2000bf05270 */
[C---:B------:R-:W-:Y:S01]  /*6040*/  FMUL.FTZ R175, R0.reuse, R141 ;  /* 0x0000008d00af7220 */ /* 0x040fe20000410000 */
[C---:B------:R-:W-:Y:S01]  /*6050*/  FMUL.FTZ R141, R0.reuse, R125 ;  /* 0x0000007d008d7220 */ /* 0x040fe20000410000 */
[C---:B------:R-:W-:Y:S01]  /*6060*/  FMUL.FTZ R23, R0.reuse, R142 ;  /* 0x0000008e00177220 */ /* 0x040fe20000410000 */
[C---:B------:R-:W-:Y:S01]  /*6070*/  FMUL.FTZ R142, R0.reuse, R128 ;  /* 0x00000080008e7220 */ /* 0x040fe20000410000 */
[----:B------:R-:W-:Y:S01]  /*6080*/  IMAD.MOV.U32 R128, RZ, RZ, R6 ;  /* 0x000000ffff807224 */ /* 0x000fe200078e0006 */
[----:B------:R-:W-:Y:S01]  /*6090*/  PLOP3.LUT P1, PT, PT, PT, UP0, 0x80, 0x0 ;  /* 0x000000000000781c */ /* 0x000fe20003f2f008 */
[C---:B------:R-:W-:Y:S01]  /*60a0*/  FMUL.FTZ R171, R0.reuse, R145 ;  /* 0x0000009100ab7220 */ /* 0x040fe20000410000 */
[----:B------:R-:W-:Y:S01]  /*60b0*/  PLOP3.LUT P2, PT, PT, PT, UP0, 0x80, 0x0 ;  /* 0x000000000000781c */ /* 0x000fe20003f4f008 */
[C---:B------:R-:W-:Y:S01]  /*60c0*/  FMUL.FTZ R12, R0.reuse, R155 ;  /* 0x0000009b000c7220 */ /* 0x040fe20000410000 */
[C---:B------:R-:W-:Y:S01]  /*60d0*/  FMUL.FTZ R155, R0.reuse, R161 ;  /* 0x000000a1009b7220 */ /* 0x040fe20000410000 */
[----:B------:R-:W-:Y:S01]  /*60e0*/  @UP0 ULDC UR6, c[0x0][0x44c] ;  /* 0x0001130000060ab9 */ /* 0x000fe20000000800 */
[C---:B0-----:R-:W-:Y:S01]  /*60f0*/  FMUL.FTZ R10, R0.reuse, R152 ;  /* 0x00000098000a7220 */ /* 0x041fe20000410000 */
        /* <DEDUP_REMOVED lines=10> */
[----:B------:R-:W-:Y:S01]  /*61a0*/  IMAD.U32 R127, RZ, RZ, UR53 ;  /* 0x00000035ff7f7e24 */ /* 0x000fe2000f8e00ff */
[----:B------:R-:W-:Y:S01]  /*61b0*/  @P2 SHF.R.U32.HI R128, RZ, UR6, R125 ;  /* 0x00000006ff802c19 */ /* 0x000fe2000801167d */
[----:B------:R-:W-:Y:S01]  /*61c0*/  UMOV UR6, 0x1 ;  /* 0x0000000100067882 */ /* 0x000fe20000000000 */
[C---:B------:R-:W-:Y:S01]  /*61d0*/  FMUL.FTZ R152, R0.reuse, R156 ;  /* 0x0000009c00987220 */ /* 0x040fe20000410000 */
[----:B------:R-:W-:Y:S01]  /*61e0*/  UIMAD UR6, UR55, -0xa0, UR6 ;  /* 0xffffff60370678a4 */ /* 0x000fe2000f8e0206 */
[C---:B------:R-:W-:Y:S01]  /*61f0*/  FMUL.FTZ R15, R0.reuse, R158 ;  /* 0x0000009e000f7220 */ /* 0x040fe20000410000 */
[----:B------:R-:W1:Y:S01]  /*6200*/  SHFL.IDX PT, R145, R128, RZ, 0x1c1f ;  /* 0x001c1fff80917589 */ /* 0x000e6200000e0000 */
[----:B------:R-:W2:Y:S01]  /*6210*/  MUFU.TANH R11, R11 ;  /* 0x0000000b000b7308 */ /* 0x000ea20000002400 */
[C---:B------:R-:W-:Y:S01]  /*6220*/  FMUL.FTZ R153, R0.reuse, R157 ;  /* 0x0000009d00997220 */ /* 0x040fe20000410000 */
[----:B------:R-:W-:Y:S01]  /*6230*/  FMUL.FTZ R158, R0, R136 ;  /* 0x00000088009e7220 */ /* 0x000fe20000410000 */
[----:B------:R-:W-:-:S02]  /*6240*/  IMAD.U32 R130, RZ, RZ, UR6 ;  /* 0x00000006ff827e24 */ /* 0x000fc4000f8e00ff */
[C---:B------:R-:W-:Y:S01]  /*6250*/  FMUL.FTZ R136, R0.reuse, R143 ;  /* 0x0000008f00887220 */ /* 0x040fe20000410000 */
[C---:B------:R-:W-:Y:S01]  /*6260*/  FMUL.FTZ R143, R0.reuse, R132 ;  /* 0x00000084008f7220 */ /* 0x040fe20000410000 */
[C---:B------:R-:W-:Y:S01]  /*6270*/  FMUL.FTZ R13, R0.reuse, R154 ;  /* 0x0000009a000d7220 */ /* 0x040fe20000410000 */
[----:B------:R-:W-:Y:S01]  /*6280*/  IMAD R130, R7, -0x2, R130 ;  /* 0xfffffffe07827824 */ /* 0x000fe200078e0282 */
[----:B------:R-:W3:Y:S01]  /*6290*/  MUFU.TANH R152, R152 ;  /* 0x0000009800987308 */ /* 0x000ee20000002400 */
[C---:B------:R-:W-:Y:S01]  /*62a0*/  FMUL.FTZ R154, R0.reuse, R160 ;  /* 0x000000a0009a7220 */ /* 0x040fe20000410000 */
[C---:B------:R-:W-:Y:S01]  /*62b0*/  FMUL.FTZ R157, R0.reuse, R164 ;  /* 0x000000a4009d7220 */ /* 0x040fe20000410000 */
[----:B------:R-:W-:Y:S02]  /*62c0*/  IMAD R130, R127, UR43, R130 ;  /* 0x0000002b7f827c24 */ /* 0x000fe4000f8e0282 */
        /* <DEDUP_REMOVED lines=11> */
[----:B-1----:R-:W-:Y:S01]  /*6380*/  IADD3 R132, R145, -UR52, R130 ;  /* 0x8000003491847c10 */ /* 0x002fe2000fffe082 */
[----:B------:R-:W1:Y:S01]  /*6390*/  MUFU.TANH R154, R154 ;  /* 0x0000009a009a7308 */ /* 0x000e620000002400 */
[C---:B------:R-:W-:Y:S01]  /*63a0*/  FMUL.FTZ R125, R0.reuse, R131 ;  /* 0x00000083007d7220 */ /* 0x040fe20000410000 */
[----:B------:R-:W-:Y:S01]  /*63b0*/  FMUL.FTZ R131, R0, R133 ;  /* 0x0000008500837220 */ /* 0x000fe20000410000 */
[----:B------:R-:W-:Y:S01]  /*63c0*/  ISETP.GT.AND P1, PT, R132, RZ, PT ;  /* 0x000000ff8400720c */ /* 0x000fe20003f24270 */
[----:B------:R-:W-:Y:S01]  /*63d0*/  FMUL.FTZ R104, R0, R104 ;  /* 0x0000006800687220 */ /* 0x000fe20000410000 */
[----:B------:R-:W-:Y:S01]  /*63e0*/  ISETP.GT.AND P2, PT, R132, 0x1, PT ;  /* 0x000000018400780c */ /* 0x000fe20003f44270 */
[----:B------:R-:W-:Y:S01]  /*63f0*/  FMUL.FTZ R109, R0, R109 ;  /* 0x0000006d006d7220 */ /* 0x000fe20000410000 */
[----:B0-----:R-:W-:Y:S01]  /*6400*/  FSEL R177, R10, -INF , P1 ;  /* 0xff8000000ab17808 */ /* 0x001fe20000800000 */
[----:B------:R-:W0:Y:S01]  /*6410*/  MUFU.TANH R155, R155 ;  /* 0x0000009b009b7308 */ /* 0x000e220000002400 */
[----:B------:R-:W-:Y:S01]  /*6420*/  ISETP.GT.AND P1, PT, R132, 0x8, PT ;  /* 0x000000088400780c */ /* 0x000fe20003f24270 */
[C---:B------:R-:W-:Y:S01]  /*6430*/  FMUL.FTZ R120, R0.reuse, R122 ;  /* 0x0000007a00787220 */ /* 0x040fe20000410000 */
[----:B--2---:R-:W-:Y:S01]  /*6440*/  FSEL R181, R11, -INF , P2 ;  /* 0xff8000000bb57808 */ /* 0x004fe20001000000 */
[C---:B------:R-:W-:Y:S01]  /*6450*/  FMUL.FTZ R122, R0.reuse, R126 ;  /* 0x0000007e007a7220 */ /* 0x040fe20000410000 */
[----:B------:R-:W-:Y:S01]  /*6460*/  FMNMX.FTZ R10, R177, R8, !PT ;  /* 0x00000008b10a7209 */ /* 0x000fe20007810000 */
[----:B------:R-:W-:Y:S01]  /*6470*/  FMUL.FTZ R126, R0, R134 ;  /* 0x00000086007e7220 */ /* 0x000fe20000410000 */
[----:B------:R-:W-:Y:S01]  /*6480*/  ISETP.GT.AND P2, PT, R132, 0x9, PT ;  /* 0x000000098400780c */ /* 0x000fe20003f44270 */
[----:B------:R-:W2:Y:S01]  /*6490*/  MUFU.TANH R157, R157 ;  /* 0x0000009d009d7308 */ /* 0x000ea20000002400 */
[----:B---3--:R-:W-:Y:S01]  /*64a0*/  FSEL R185, R152, -INF , P1 ;  /* 0xff80000098b97808 */ /* 0x008fe20000800000 */
[C---:B------:R-:W-:Y:S01]  /*64b0*/  FMUL.FTZ R105, R0.reuse, R105 ;  /* 0x0000006900697220 */ /* 0x040fe20000410000 */
[----:B------:R-:W-:Y:S01]  /*64c0*/  FMNMX.FTZ R10, R181, R10, !PT ;  /* 0x0000000ab50a7209 */ /* 0x000fe20007810000 */
[----:B------:R-:W-:Y:S01]  /*64d0*/  FMUL.FTZ R108, R0, R108 ;  /* 0x0000006c006c7220 */ /* 0x000fe20000410000 */
[----:B------:R-:W-:Y:S01]  /*64e0*/  ISETP.GT.AND P1, PT, R132, 0x10, PT ;  /* 0x000000108400780c */ /* 0x000fe20003f24270 */
[C---:B------:R-:W-:Y:S01]  /*64f0*/  FMUL.FTZ R113, R0.reuse, R113 ;  /* 0x0000007100717220 */ /* 0x040fe20000410000 */
[----:B----4-:R-:W-:Y:S01]  /*6500*/  FSEL R187, R153, -INF , P2 ;  /* 0xff80000099bb7808 */ /* 0x010fe20001000000 */
[----:B------:R-:W3:Y:S01]  /*6510*/  MUFU.TANH R156, R156 ;  /* 0x0000009c009c7308 */ /* 0x000ee20000002400 */
[----:B------:R-:W-:Y:S01]  /*6520*/  FMNMX.FTZ R10, R185, R10, !PT ;  /* 0x0000000ab90a7209 */ /* 0x000fe20007810000 */
[----:B------:R-:W-:Y:S01]  /*6530*/  FMUL.FTZ R112, R0, R112 ;  /* 0x0000007000707220 */ /* 0x000fe20000410000 */
[----:B------:R-:W-:Y:S01]  /*6540*/  ISETP.GT.AND P2, PT, R132, 0x11, PT ;  /* 0x000000118400780c */ /* 0x000fe20003f44270 */
[----:B------:R-:W-:Y:S01]  /*6550*/  FMUL.FTZ R127, R0, R135 ;  /* 0x00000087007f7220 */ /* 0x000fe20000410000 */
[----:B-1----:R-:W-:Y:S01]  /*6560*/  FSEL R189, R154, -INF , P1 ;  /* 0xff8000009abd7808 */ /* 0x002fe20000800000 */
[----:B------:R-:W-:Y:S01]  /*6570*/  FMUL.FTZ R117, R0, R117 ;  /* 0x0000007500757220 */ /* 0x000fe20000410000 */
[----:B------:R-:W-:Y:S01]  /*6580*/  FMNMX.FTZ R10, R187, R10, !PT ;  /* 0x0000000abb0a7209 */ /* 0x000fe20007810000 */
[----:B------:R-:W1:Y:S01]  /*6590*/  MUFU.TANH R158, R158 ;  /* 0x0000009e009e7308 */ /* 0x000e620000002400 */
        /* <DEDUP_REMOVED lines=11> */
[----:B------:R-:W-:Y:S01]  /*6650*/  FMUL.FTZ R138, R0, R147 ;  /* 0x00000093008a7220 */ /* 0x000fe20000410000 */
[----:B------:R-:W-:Y:S01]  /*6660*/  ISETP.GT.AND P1, PT, R132, 0x20, PT ;  /* 0x000000208400780c */ /* 0x000fe20003f24270 */
[----:B------:R-:W-:Y:S01]  /*6670*/  FMUL.FTZ R96, R0, R96 ;  /* 0x0000006000607220 */ /* 0x000fe20000410000 */
[----:B---3--:R-:W-:Y:S01]  /*6680*/  FSEL R155, R156, -INF , P2 ;  /* 0xff8000009c9b7808 */ /* 0x008fe20001000000 */
[----:B------:R-:W2:Y:S01]  /*6690*/  MUFU.TANH R179, R179 ;  /* 0x000000b300b37308 */ /* 0x000ea20000002400 */
        /* <DEDUP_REMOVED lines=11> */
[----:B------:R-:W0:Y:S01]  /*6750*/  SHFL.IDX PT, R99, R128, 0x1, 0x1c1f ;  /* 0x003c1f0080637f89 */ /* 0x000e2200000e0000 */
[----:B------:R-:W-:Y:S01]  /*6760*/  FMNMX.FTZ R10, R157, R10, !PT ;  /* 0x0000000a9d0a7209 */ /* 0x000fe20007810000 */
[----:B------:R-:W-:Y:S01]  /*6770*/  FMUL.FTZ R18, R0, R162 ;  /* 0x000000a200127220 */ /* 0x000fe20000410000 */
[----:B------:R-:W-:Y:S01]  /*6780*/  ISETP.GT.AND P2, PT, R132, 0x29, PT ;  /* 0x000000298400780c */ /* 0x000fe20003f44270 */
[----:B------:R-:W3:Y:S01]  /*6790*/  MUFU.TANH R173, R173 ;  /* 0x000000ad00ad7308 */ /* 0x000ee20000002400 */
[----:B--2---:R-:W-:Y:S01]  /*67a0*/  FSEL R179, R179, -INF , P1 ;  /* 0xff800000b3b37808 */ /* 0x004fe20000800000 */
[C---:B------:R-:W-:Y:S01]  /*67b0*/  FMUL.FTZ R20, R0.reuse, R166 ;  /* 0x000000a600147220 */ /* 0x040fe20000410000 */
[----:B------:R-:W-:Y:S01]  /*67c0*/  FMNMX.FTZ R10, R183, R10, !PT ;  /* 0x0000000ab70a7209 */ /* 0x000fe20007810000 */
[----:B------:R-:W-:Y:S01]  /*67d0*/  FMUL.FTZ R148, R0, R103 ;  /* 0x0000006700947220 */ /* 0x000fe20000410000 */
[----:B------:R-:W-:Y:S01]  /*67e0*/  ISETP.GT.AND P1, PT, R132, 0x30, PT ;  /* 0x000000308400780c */ /* 0x000fe20003f24270 */
[C---:B------:R-:W-:Y:S01]  /*67f0*/  FMUL.FTZ R22, R0.reuse, R139 ;  /* 0x0000008b00167220 */ /* 0x040fe20000410000 */
[----:B------:R-:W-:Y:S01]  /*6800*/  FMNMX.FTZ R10, R179, R10, !PT ;  /* 0x0000000ab30a7209 */ /* 0x000fe20007810000 */
[----:B------:R-:W2:Y:S01]  /*6810*/  MUFU.TANH R171, R171 ;  /* 0x000000ab00ab7308 */ /* 0x000ea20000002400 */
[----:B-1----:R-:W-:Y:S01]  /*6820*/  FSEL R175, R175, -INF , P2 ;  /* 0xff800000afaf7808 */ /* 0x002fe20001000000 */
[----:B------:R-:W-:Y:S01]  /*6830*/  FMUL.FTZ R139, R0, R150 ;  /* 0x00000096008b7220 */ /* 0x000fe20000410000 */
[----:B------:R-:W-:Y:S01]  /*6840*/  ISETP.GT.AND P2, PT, R132, 0x31, PT ;  /* 0x000000318400780c */ /* 0x000fe20003f44270 */
[----:B------:R-:W-:Y:S01]  /*6850*/  FMUL.FTZ R102, R0, R102 ;  /* 0x0000006600667220 */ /* 0x000fe20000410000 */
[----:B------:R-:W-:Y:S01]  /*6860*/  FMNMX.FTZ R10, R175, R10, !PT ;  /* 0x0000000aaf0a7209 */ /* 0x000fe20007810000 */
[----:B------:R-:W-:-:S02]  /*6870*/  ULEA UR6, UR48, UR41, 0x3 ;  /* 0x0000002930067291 */ /* 0x000fc4000f8e183f */
[----:B------:R-:W1:Y:S01]  /*6880*/  MUFU.TANH R169, R169 ;  /* 0x000000a900a97308 */ /* 0x000e620000002400 */
[----:B---3--:R-:W-:Y:S01]  /*6890*/  FSEL R173, R173, -INF , P1 ;  /* 0xff800000adad7808 */ /* 0x008fe20000800000 */
[----:B------:R-:W-:Y:S01]  /*68a0*/  UIADD3 UR6, UR6, 0x22840, URZ ;  /* 0x0002284006067890 */ /* 0x000fe2000fffe03f */
[C---:B------:R-:W-:Y:S02]  /*68b0*/  ISETP.GT.AND P1, PT, R132.reuse, 0x38, PT ;  /* 0x000000388400780c */ /* 0x040fe40003f24270 */
[----:B------:R-:W-:Y:S01]  /*68c0*/  FMNMX.FTZ R10, R173, R10, !PT ;  /* 0x0000000aad0a7209 */ /* 0x000fe20007810000 */
[----:B------:R-:W-:Y:S01]  /*68d0*/  UPRMT UR6, UR46, 0x654, UR6 ;  /* 0x000006542e067896 */ /* 0x000fe20008000006 */
[----:B0-----:R-:W-:Y:S01]  /*68e0*/  IADD3 R130, R99, -UR52, R130 ;  /* 0x8000003463827c10 */ /* 0x001fe2000fffe082 */
[----:B------:R-:W0:Y:S01]  /*68f0*/  MUFU.TANH R167, R167 ;  /* 0x000000a700a77308 */ /* 0x000e220000002400 */
[----:B--2---:R-:W-:Y:S02]  /*6900*/  FSEL R171, R171, -INF , P2 ;  /* 0xff800000abab7808 */ /* 0x004fe40001000000 */
[----:B------:R-:W-:-:S02]  /*6910*/  ISETP.GT.AND P2, PT, R132, 0x39, PT ;  /* 0x000000398400780c */ /* 0x000fc40003f44270 */
[----:B------:R-:W-:Y:S02]  /*6920*/  FMNMX.FTZ R10, R171, R10, !PT ;  /* 0x0000000aab0a7209 */ /* 0x000fe40007810000 */
[----:B------:R-:W-:Y:S01]  /*6930*/  ISETP.GT.AND P3, PT, R130, 0x1, PT ;  /* 0x000000018200780c */ /* 0x000fe20003f64270 */
[----:B------:R-:W2:Y:S01]  /*6940*/  MUFU.TANH R165, R165 ;  /* 0x000000a500a57308 */ /* 0x000ea20000002400 */
[----:B-1----:R-:W-:Y:S01]  /*6950*/  FSEL R169, R169, -INF , P1 ;  /* 0xff800000a9a97808 */ /* 0x002fe20000800000 */
[----:B------:R-:W-:Y:S01]  /*6960*/  SYNCS.ARRIVE.TRANS64.RED.A1T0 RZ, [UR6], RZ ;  /* 0x000000ffffff79a7 */ /* 0x000fe20008100406 */
        /* <DEDUP_REMOVED lines=18> */
[----:B------:R-:W-:Y:S01]  /*6a90*/  MUFU.TANH R129, R129 ;  /* 0x0000008100817308 */ /* 0x000fe20000002400 */
[----:B--2---:R-:W-:Y:S02]  /*6aa0*/  FSEL R159, R141, -INF , P2 ;  /* 0xff8000008d9f7808 */ /* 0x004fe40001000000 */
[----:B------:R-:W-:Y:S02]  /*6ab0*/  ISETP.GT.AND P2, PT, R132, 0x51, PT ;  /* 0x000000518400780c */ /* 0x000fe40003f44270 */
[----:B------:R-:W-:-:S03]  /*6ac0*/  FMNMX.FTZ R10, R159, R10, !PT ;  /* 0x0000000a9f0a7209 */ /* 0x000fc60007810000 */
[----:B------:R-:W0:Y:S08]  /*6ad0*/  MUFU.TANH R143, R143 ;  /* 0x0000008f008f7308 */ /* 0x000e300000002400 */
[----:B------:R-:W2:Y:S08]  /*6ae0*/  MUFU.TANH R131, R131 ;  /* 0x0000008300837308 */ /* 0x000eb00000002400 */
[----:B------:R3:W-:Y:S08]  /*6af0*/  MUFU.TANH R133, R104 ;  /* 0x0000006800857308 */ /* 0x0007f00000002400 */
[----:B------:R1:W-:Y:S01]  /*6b00*/  MUFU.TANH R134, R109 ;  /* 0x0000006d00867308 */ /* 0x0003e20000002400 */
[----:B---3--:R-:W-:-:S07]  /*6b10*/  FMUL.FTZ R104, R0, R106 ;  /* 0x0000006a00687220 */ /* 0x008fce0000410000 */
[----:B------:R3:W4:Y:S01]  /*6b20*/  MUFU.TANH R11, R105 ;  /* 0x00000069000b7308 */ /* 0x0007220000002400 */
[----:B-1----:R-:W-:Y:S01]  /*6b30*/  FSEL R109, R142, -INF , P1 ;  /* 0xff8000008e6d7808 */ /* 0x002fe20000800000 */
[----:B------:R-:W-:Y:S01]  /*6b40*/  FMUL.FTZ R142, R0, R95 ;  /* 0x0000005f008e7220 */ /* 0x000fe20000410000 */
[----:B------:R-:W-:Y:S02]  /*6b50*/  ISETP.GT.AND P1, PT, R132, 0x58, PT ;  /* 0x000000588400780c */ /* 0x000fe40003f24270 */
[----:B------:R-:W-:Y:S01]  /*6b60*/  FMNMX.FTZ R106, R109, R10, !PT ;  /* 0x0000000a6d6a7209 */ /* 0x000fe20007810000 */
[C---:B------:R-:W-:Y:S01]  /*6b70*/  FMUL.FTZ R10, R0.reuse, R89 ;  /* 0x00000059000a7220 */ /* 0x040fe20000410000 */
[----:B0-----:R-:W-:Y:S01]  /*6b80*/  FSEL R89, R143, -INF , P1 ;  /* 0xff8000008f597808 */ /* 0x001fe20000800000 */
[----:B------:R-:W-:Y:S01]  /*6b90*/  MUFU.TANH R108, R108 ;  /* 0x0000006c006c7308 */ /* 0x000fe20000002400 */
[----:B---3--:R-:W-:Y:S01]  /*6ba0*/  FMUL.FTZ R105, R0, R107 ;  /* 0x0000006b00697220 */ /* 0x008fe20000410000 */
[----:B------:R-:W-:-:S02]  /*6bb0*/  FSEL R107, R129, -INF , P2 ;  /* 0xff800000816b7808 */ /* 0x000fc40001000000 */
[C---:B------:R-:W-:Y:S02]  /*6bc0*/  ISETP.GT.AND P2, PT, R132.reuse, 0x59, PT ;  /* 0x000000598400780c */ /* 0x040fe40003f44270 */
[----:B------:R-:W-:Y:S02]  /*6bd0*/  FMNMX.FTZ R106, R107, R106, !PT ;  /* 0x0000006a6b6a7209 */ /* 0x000fe40007810000 */
[----:B------:R2:W0:Y:S01]  /*6be0*/  MUFU.TANH R135, R113 ;  /* 0x0000007100877308 */ /* 0x0004220000002400 */
[----:B------:R-:W-:Y:S02]  /*6bf0*/  ISETP.GT.AND P1, PT, R132, 0x60, PT ;  /* 0x000000608400780c */ /* 0x000fe40003f24270 */
[----:B------:R-:W-:-:S05]  /*6c00*/  FMNMX.FTZ R106, R89, R106, !PT ;  /* 0x0000006a596a7209 */ /* 0x000fca0007810000 */
[----:B------:R-:W1:Y:S01]  /*6c10*/  MUFU.TANH R112, R112 ;  /* 0x0000007000707308 */ /* 0x000e620000002400 */
[----:B--2---:R-:W-:Y:S02]  /*6c20*/  FSEL R113, R131, -INF , P2 ;  /* 0xff80000083717808 */ /* 0x004fe40001000000 */
[C---:B------:R-:W-:Y:S02]  /*6c30*/  ISETP.GT.AND P2, PT, R132.reuse, 0x61, PT ;  /* 0x000000618400780c */ /* 0x040fe40003f44270 */
[----:B------:R-:W-:Y:S02]  /*6c40*/  FMNMX.FTZ R106, R113, R106, !PT ;  /* 0x0000006a716a7209 */ /* 0x000fe40007810000 */
[----:B----4-:R-:W-:Y:S01]  /*6c50*/  FSEL R129, R11, -INF , P2 ;  /* 0xff8000000b817808 */ /* 0x010fe20001000000 */
[----:B------:R2:W3:Y:S01]  /*6c60*/  MUFU.TANH R144, R117 ;  /* 0x0000007500907308 */ /* 0x0004e20000002400 */
[----:B------:R-:W-:-:S04]  /*6c70*/  ISETP.GT.AND P2, PT, R132, 0x69, PT ;  /* 0x000000698400780c */ /* 0x000fc80003f44270 */
[----:B------:R-:W-:Y:S01]  /*6c80*/  FSEL R131, R134, -INF , P2 ;  /* 0xff80000086837808 */ /* 0x000fe20001000000 */
[----:B------:R-:W-:Y:S01]  /*6c90*/  FMUL.FTZ R134, R0, R94 ;  /* 0x0000005e00867220 */ /* 0x000fe20000410000 */
[C---:B------:R-:W-:Y:S01]  /*6ca0*/  ISETP.GT.AND P2, PT, R132.reuse, 0x71, PT ;  /* 0x000000718400780c */ /* 0x040fe20003f44270 */
[----:B------:R4:W-:Y:S01]  /*6cb0*/  MUFU.TANH R143, R10 ;  /* 0x0000000a008f7308 */ /* 0x0009e20000002400 */
[----:B--2---:R-:W-:Y:S02]  /*6cc0*/  FSEL R117, R133, -INF , P1 ;  /* 0xff80000085757808 */ /* 0x004fe40000800000 */
[----:B------:R-:W-:Y:S02]  /*6cd0*/  ISETP.GT.AND P1, PT, R132, 0x68, PT ;  /* 0x000000688400780c */ /* 0x000fe40003f24270 */
[----:B------:R-:W-:Y:S02]  /*6ce0*/  FMNMX.FTZ R106, R117, R106, !PT ;  /* 0x0000006a756a7209 */ /* 0x000fe40007810000 */
[----:B0-----:R-:W-:Y:S01]  /*6cf0*/  FSEL R135, R135, -INF , P2 ;  /* 0xff80000087877808 */ /* 0x001fe20001000000 */
[----:B------:R-:W0:Y:S01]  /*6d00*/  MUFU.TANH R116, R116 ;  /* 0x0000007400747308 */ /* 0x000e220000002400 */
[----:B----4-:R-:W-:Y:S01]  /*6d10*/  FMUL.FTZ R10, R0, R93 ;  /* 0x0000005d000a7220 */ /* 0x010fe20000410000 */
[----:B------:R-:W-:Y:S01]  /*6d20*/  FSEL R93, R108, -INF , P1 ;  /* 0xff8000006c5d7808 */ /* 0x000fe20000800000 */
[----:B------:R-:W-:Y:S01]  /*6d30*/  FMUL.FTZ R108, R0, R111 ;  /* 0x0000006f006c7220 */ /* 0x000fe20000410000 */
[----:B------:R-:W-:-:S02]  /*6d40*/  FMNMX.FTZ R106, R129, R106, !PT ;  /* 0x0000006a816a7209 */ /* 0x000fc40007810000 */
[----:B------:R-:W-:Y:S02]  /*6d50*/  ISETP.GT.AND P1, PT, R132, 0x70, PT ;  /* 0x000000708400780c */ /* 0x000fe40003f24270 */
[----:B------:R-:W-:Y:S01]  /*6d60*/  FMNMX.FTZ R106, R93, R106, !PT ;  /* 0x0000006a5d6a7209 */ /* 0x000fe20007810000 */
[----:B------:R-:W2:Y:S01]  /*6d70*/  MUFU.TANH R88, R88 ;  /* 0x0000005800587308 */ /* 0x000ea20000002400 */
[----:B-1----:R-:W-:Y:S01]  /*6d80*/  FSEL R133, R112, -INF , P1 ;  /* 0xff80000070857808 */ /* 0x002fe20000800000 */
[----:B------:R-:W-:Y:S01]  /*6d90*/  FMUL.FTZ R112, R0, R115 ;  /* 0x0000007300707220 */ /* 0x000fe20000410000 */
[----:B------:R-:W-:Y:S02]  /*6da0*/  FMNMX.FTZ R106, R131, R106, !PT ;  /* 0x0000006a836a7209 */ /* 0x000fe40007810000 */
[C---:B------:R-:W-:Y:S02]  /*6db0*/  ISETP.GT.AND P1, PT, R132.reuse, 0x78, PT ;  /* 0x000000788400780c */ /* 0x040fe40003f24270 */
[----:B------:R-:W-:Y:S01]  /*6dc0*/  FMNMX.FTZ R106, R133, R106, !PT ;  /* 0x0000006a856a7209 */ /* 0x000fe20007810000 */
[----:B------:R1:W4:Y:S01]  /*6dd0*/  MUFU.TANH R147, R10 ;  /* 0x0000000a00937308 */ /* 0x0003220000002400 */
[----:B------:R-:W-:-:S02]  /*6de0*/  ISETP.GT.AND P2, PT, R132, 0x79, PT ;  /* 0x000000798400780c */ /* 0x000fc40003f44270 */
[----:B------:R-:W-:Y:S02]  /*6df0*/  FMNMX.FTZ R106, R135, R106, !PT ;  /* 0x0000006a876a7209 */ /* 0x000fe40007810000 */
[----:B---3--:R-:W-:Y:S01]  /*6e00*/  FSEL R141, R144, -INF , P2 ;  /* 0xff800000908d7808 */ /* 0x008fe20001000000 */
[----:B------:R-:W-:Y:S01]  /*6e10*/  FMUL.FTZ R144, R0, R98 ;  /* 0x0000006200907220 */ /* 0x000fe20000410000 */
[----:B------:R-:W-:Y:S01]  /*6e20*/  ISETP.GT.AND P2, PT, R132, 0x81, PT ;  /* 0x000000818400780c */ /* 0x000fe20003f44270 */
[----:B------:R-:W3:Y:S01]  /*6e30*/  MUFU.TANH R92, R92 ;  /* 0x0000005c005c7308 */ /* 0x000ee20000002400 */
[----:B-1----:R-:W-:Y:S01]  /*6e40*/  FMUL.FTZ R10, R0, R97 ;  /* 0x00000061000a7220 */ /* 0x002fe20000410000 */
[----:B0-----:R-:W-:Y:S01]  /*6e50*/  FSEL R97, R116, -INF , P1 ;  /* 0xff80000074617808 */ /* 0x001fe20000800000 */
[----:B------:R-:W-:Y:S01]  /*6e60*/  FMUL.FTZ R116, R0, R119 ;  /* 0x0000007700747220 */ /* 0x000fe20000410000 */
[----:B------:R-:W-:Y:S02]  /*6e70*/  ISETP.GT.AND P1, PT, R132, 0x80, PT ;  /* 0x000000808400780c */ /* 0x000fe40003f24270 */
[----:B------:R-:W-:-:S02]  /*6e80*/  FMNMX.FTZ R106, R97, R106, !PT ;  /* 0x0000006a616a7209 */ /* 0x000fc40007810000 */
[----:B------:R-:W0:Y:S01]  /*6e90*/  MUFU.TANH R96, R96 ;  /* 0x0000006000607308 */ /* 0x000e220000002400 */
[----:B--2---:R-:W-:Y:S02]  /*6ea0*/  FSEL R145, R88, -INF , P1 ;  /* 0xff80000058917808 */ /* 0x004fe40000800000 */
[----:B------:R-:W-:Y:S02]  /*6eb0*/  FMNMX.FTZ R106, R141, R106, !PT ;  /* 0x0000006a8d6a7209 */ /* 0x000fe40007810000 */
[C---:B------:R-:W-:Y:S02]  /*6ec0*/  ISETP.GT.AND P1, PT, R132.reuse, 0x88, PT ;  /* 0x000000888400780c */ /* 0x040fe40003f24270 */
[----:B------:R-:W-:Y:S01]  /*6ed0*/  FSEL R143, R143, -INF , P2 ;  /* 0xff8000008f8f7808 */ /* 0x000fe20001000000 */
[----:B------:R1:W2:Y:S01]  /*6ee0*/  MUFU.TANH R151, R10 ;  /* 0x0000000a00977308 */ /* 0x0002a20000002400 */
[----:B------:R-:W-:Y:S02]  /*6ef0*/  FMNMX.FTZ R106, R145, R106, !PT ;  /* 0x0000006a916a7209 */ /* 0x000fe40007810000 */
[----:B------:R-:W-:-:S02]  /*6f00*/  ISETP.GT.AND P2, PT, R132, 0x89, PT ;  /* 0x000000898400780c */ /* 0x000fc40003f44270 */
[----:B------:R-:W-:Y:S02]  /*6f10*/  FMNMX.FTZ R106, R143, R106, !PT ;  /* 0x0000006a8f6a7209 */ /* 0x000fe40007810000 */
[----:B----4-:R-:W-:Y:S01]  /*6f20*/  FSEL R147, R147, -INF , P2 ;  /* 0xff80000093937808 */ /* 0x010fe20001000000 */
[----:B------:R-:W4:Y:S01]  /*6f30*/  MUFU.TANH R100, R100 ;  /* 0x0000006400647308 */ /* 0x000f220000002400 */
[----:B-1----:R-:W-:Y:S01]  /*6f40*/  FMUL.FTZ R10, R0, R101 ;  /* 0x00000065000a7220 */ /* 0x002fe20000410000 */
[----:B---3--:R-:W-:Y:S02]  /*6f50*/  FSEL R101, R92, -INF , P1 ;  /* 0xff8000005c657808 */ /* 0x008fe40000800000 */
[----:B------:R-:W-:Y:S02]  /*6f60*/  ISETP.GT.AND P1, PT, R132, 0x90, PT ;  /* 0x000000908400780c */ /* 0x000fe40003f24270 */
[----:B------:R-:W-:Y:S01]  /*6f70*/  FMNMX.FTZ R88, R101, R106, !PT ;  /* 0x0000006a65587209 */ /* 0x000fe20007810000 */
[----:B------:R-:W-:Y:S01]  /*6f80*/  FMUL.FTZ R106, R0, R110 ;  /* 0x0000006e006a7220 */ /* 0x000fe20000410000 */
[----:B------:R-:W1:Y:S01]  /*6f90*/  MUFU.TANH R10, R10 ;  /* 0x0000000a000a7308 */ /* 0x000e620000002400 */
[----:B------:R-:W-:Y:S01]  /*6fa0*/  ISETP.GT.AND P2, PT, R132, 0x91, PT ;  /* 0x000000918400780c */ /* 0x000fe20003f44270 */
[----:B------:R-:W-:Y:S01]  /*6fb0*/  FMUL.FTZ R110, R0, R114 ;  /* 0x00000072006e7220 */ /* 0x000fe20000410000 */
[----:B0-----:R-:W-:Y:S01]  /*6fc0*/  FSEL R149, R96, -INF , P1 ;  /* 0xff80000060957808 */ /* 0x001fe20000800000 */
[C---:B------:R-:W-:Y:S01]  /*6fd0*/  FMUL.FTZ R114, R0.reuse, R118 ;  /* 0x0000007600727220 */ /* 0x040fe20000410000 */
[----:B------:R-:W-:Y:S01]  /*6fe0*/  FMNMX.FTZ R88, R147, R88, !PT ;  /* 0x0000005893587209 */ /* 0x000fe20007810000 */
[----:B------:R-:W-:Y:S01]  /*6ff0*/  FMUL.FTZ R118, R0, R90 ;  /* 0x0000005a00767220 */ /* 0x000fe20000410000 */
[----:B------:R-:W-:Y:S01]  /*7000*/  ISETP.GT.AND P1, PT, R132, 0x98, PT ;  /* 0x000000988400780c */ /* 0x000fe20003f24270 */
[----:B------:R-:W0:Y:S01]  /*7010*/  MUFU.TANH R13, R13 ;  /* 0x0000000d000d7308 */ /* 0x000e220000002400 */
[----:B--2---:R-:W-:-:S02]  /*7020*/  FSEL R151, R151, -INF , P2 ;  /* 0xff80000097977808 */ /* 0x004fc40001000000 */
[----:B------:R-:W-:Y:S02]  /*7030*/  FMNMX.FTZ R88, R149, R88, !PT ;  /* 0x0000005895587209 */ /* 0x000fe40007810000 */
[----:B------:R-:W-:Y:S01]  /*7040*/  ISETP.GT.AND P2, PT, R132, 0x99, PT ;  /* 0x000000998400780c */ /* 0x000fe20003f44270 */
[----:B------:R-:W-:Y:S01]  /*7050*/  FMUL.FTZ R132, R0, R91 ;  /* 0x0000005b00847220 */ /* 0x000fe20000410000 */
[----:B----4-:R-:W-:Y:S01]  /*7060*/  FSEL R153, R100, -INF , P1 ;  /* 0xff80000064997808 */ /* 0x010fe20000800000 */
[----:B------:R-:W2:Y:S01]  /*7070*/  MUFU.TANH R12, R12 ;  /* 0x0000000c000c7308 */ /* 0x000ea20000002400 */
[----:B------:R-:W-:Y:S02]  /*7080*/  FMNMX.FTZ R88, R151, R88, !PT ;  /* 0x0000005897587209 */ /* 0x000fe40007810000 */
[----:B-1----:R-:W-:Y:S02]  /*7090*/  FSEL R111, R10, -INF , P2 ;  /* 0xff8000000a6f7808 */ /* 0x002fe40001000000 */
[----:B------:R-:W-:Y:S01]  /*70a0*/  FMNMX.FTZ R88, R153, R88, !PT ;  /* 0x0000005899587209 */ /* 0x000fe20007810000 */
[----:B------:R-:W1:Y:S01]  /*70b0*/  LDC R10, c[0x0][0x988] ;  /* 0x00026200ff0a7b82 */ /* 0x000e620000000800 */
[----:B------:R-:W-:Y:S01]  /*70c0*/  ISETP.GT.AND P2, PT, R130, RZ, PT ;  /* 0x000000ff8200720c */ /* 0x000fe20003f44270 */
[----:B------:R-:W3:Y:S01]  /*70d0*/  MUFU.TANH R15, R15 ;  /* 0x0000000f000f7308 */ /* 0x000ee20000002400 */
[----:B------:R-:W-:-:S02]  /*70e0*/  FMNMX.FTZ R88, R111, R88, !PT ;  /* 0x000000586f587209 */ /* 0x000fc40007810000 */
[----:B0-----:R-:W-:Y:S02]  /*70f0*/  FSEL R96, R13, -INF , P2 ;  /* 0xff8000000d607808 */ /* 0x001fe40001000000 */
[----:B------:R-:W-:Y:S01]  /*7100*/  ISETP.GT.AND P2, PT, R130, 0x8, PT ;  /* 0x000000088200780c */ /* 0x000fe20003f44270 */
[----:B------:R-:W0:Y:S01]  /*7110*/  SHFL.BFLY PT, R11, R88, 0x2, 0x1f ;  /* 0x0c401f00580b7f89 */ /* 0x000e2200000e0000 */
[----:B------:R-:W-:Y:S01]  /*7120*/  FMNMX.FTZ R98, R96, R9, !PT ;  /* 0x0000000960627209 */ /* 0x000fe20007810000 */
[----:B------:R-:W4:Y:S01]  /*7130*/  MUFU.TANH R14, R14 ;  /* 0x0000000e000e7308 */ /* 0x000f220000002400 */
[----:B--2---:R-:W-:Y:S02]  /*7140*/  FSEL R103, R12, -INF , P3 ;  /* 0xff8000000c677808 */ /* 0x004fe40001800000 */
[----:B------:R-:W-:Y:S02]  /*7150*/  ISETP.GT.AND P3, PT, R130, 0x9, PT ;  /* 0x000000098200780c */ /* 0x000fe40003f64270 */
[----:B------:R-:W-:-:S03]  /*7160*/  FMNMX.FTZ R98, R103, R98, !PT ;  /* 0x0000006267627209 */ /* 0x000fc60007810000 */
[----:B------:R-:W-:Y:S01]  /*7170*/  MUFU.TANH R18, R18 ;  /* 0x0000001200127308 */ /* 0x000fe20000002400 */
[----:B---3--:R-:W-:Y:S02]  /*7180*/  FSEL R15, R15, -INF , P2 ;  /* 0xff8000000f0f7808 */ /* 0x008fe40001000000 */
[----:B------:R-:W-:Y:S02]  /*7190*/  ISETP.GT.AND P2, PT, R130, 0x10, PT ;  /* 0x000000108200780c */ /* 0x000fe40003f44270 */
[----:B------:R-:W-:-:S03]  /*71a0*/  FMNMX.FTZ R98, R15, R98, !PT ;  /* 0x000000620f627209 */ /* 0x000fc60007810000 */
[----:B------:R-:W2:Y:S01]  /*71b0*/  MUFU.TANH R17, R17 ;  /* 0x0000001100117308 */ /* 0x000ea20000002400 */
[----:B----4-:R-:W-:Y:S02]  /*71c0*/  FSEL R119, R14, -INF , P3 ;  /* 0xff8000000e777808 */ /* 0x010fe40001800000 */
[----:B------:R-:W-:Y:S02]  /*71d0*/  ISETP.GT.AND P3, PT, R130, 0x11, PT ;  /* 0x000000118200780c */ /* 0x000fe40003f64270 */
[----:B------:R-:W-:Y:S02]  /*71e0*/  FMNMX.FTZ R98, R119, R98, !PT ;  /* 0x0000006277627209 */ /* 0x000fe40007810000 */
[----:B0-----:R-:W-:Y:S01]  /*71f0*/  FMNMX.FTZ R90, R88, R11, !PT ;  /* 0x0000000b585a7209 */ /* 0x001fe20007810000 */
[----:B------:R-:W0:Y:S04]  /*7200*/  MUFU.TANH R20, R20 ;  /* 0x0000001400147308 */ /* 0x000e280000002400 */
[----:B------:R-:W3:Y:S04]  /*7210*/  SHFL.BFLY PT, R11, R90, 0x1, 0x1f ;  /* 0x0c201f005a0b7f89 */ /* 0x000ee800000e0000 */
[----:B------:R-:W4:Y:S01]  /*7220*/  MUFU.TANH R19, R19 ;  /* 0x0000001300137308 */ /* 0x000f220000002400 */
[----:B--2---:R-:W-:-:S02]  /*7230*/  FSEL R17, R17, -INF , P3 ;  /* 0xff80000011117808 */ /* 0x004fc40001800000 */
[----:B------:R-:W-:-:S05]  /*7240*/  ISETP.GT.AND P3, PT, R130, 0x19, PT ;  /* 0x000000198200780c */ /* 0x000fca0003f64270 */
[----:B------:R-:W2:Y:S08]  /*7250*/  MUFU.TANH R21, R21 ;  /* 0x0000001500157308 */ /* 0x000eb00000002400 */
[----:B------:R-:W5:Y:S01]  /*7260*/  MUFU.TANH R22, R22 ;  /* 0x0000001600167308 */ /* 0x000f620000002400 */
[----:B---3--:R-:W-:-:S04]  /*7270*/  FMNMX.FTZ R11, R90, R11, !PT ;  /* 0x0000000b5a0b7209 */ /* 0x008fc80007810000 */
[C---:B------:R-:W-:Y:S01]  /*7280*/  FSETP.NEU.FTZ.AND P1, PT, R11.reuse, -INF , PT ;  /* 0xff8000000b00780b */ /* 0x040fe20003f3d000 */
[----:B-1----:R-:W-:-:S02]  /*7290*/  FFMA.FTZ R88, R11, R10, -8 ;  /* 0xc10000000b587423 */ /* 0x002fc4000001000a */
[----:B------:R-:W-:Y:S03]  /*72a0*/  MUFU.TANH R23, R23 ;  /* 0x0000001700177308 */ /* 0x000fe60000002400 */
[----:B------:R-:W-:-:S05]  /*72b0*/  FSEL R88, R88, RZ, P1 ;  /* 0x000000ff58587208 */ /* 0x000fca0000800000 */
[----:B------:R-:W1:Y:S01]  /*72c0*/  MUFU.TANH R136, R136 ;  /* 0x0000008800887308 */ /* 0x000e620000002400 */
[----:B------:R-:W-:-:S01]  /*72d0*/  FFMA.FTZ R115, R155, R10, -R88 ;  /* 0x0000000a9b737223 */ /* 0x000fc20000010858 */
[----:B------:R-:W-:Y:S01]  /*72e0*/  FSEL R155, R18, -INF , P2 ;  /* 0xff800000129b7808 */ /* 0x000fe20001000000 */
[----:B------:R-:W-:-:S01]  /*72f0*/  FFMA.FTZ R14, R157, R10, -R88 ;  /* 0x0000000a9d0e7223 */ /* 0x000fc20000010858 */
[----:B------:R-:W-:Y:S01]  /*7300*/  ISETP.GT.AND P2, PT, R130, 0x18, PT ;  /* 0x000000188200780c */ /* 0x000fe20003f44270 */
[----:B------:R-:W-:-:S01]  /*7310*/  FFMA.FTZ R90, R177, R10, -R88 ;  /* 0x0000000ab15a7223 */ /* 0x000fc20000010858 */
[----:B------:R-:W-:Y:S01]  /*7320*/  FMNMX.FTZ R98, R155, R98, !PT ;  /* 0x000000629b627209 */ /* 0x000fe20007810000 */
[----:B------:R-:W-:-:S01]  /*7330*/  FFMA.FTZ R91, R181, R10, -R88 ;  /* 0x0000000ab55b7223 */ /* 0x000fc20000010858 */
[----:B0-----:R-:W-:Y:S01]  /*7340*/  FSEL R157, R20, -INF , P2 ;  /* 0xff800000149d7808 */ /* 0x001fe20001000000 */
[----:B------:R-:W-:Y:S01]  /*7350*/  MUFU.TANH R137, R137 ;  /* 0x0000008900897308 */ /* 0x000fe20000002400 */
[----:B------:R-:W-:Y:S01]  /*7360*/  FMNMX.FTZ R98, R17, R98, !PT ;  /* 0x0000006211627209 */ /* 0x000fe20007810000 */
[-CC-:B------:R-:W-:Y:S01]  /*7370*/  FFMA.FTZ R183, R183, R10.reuse, -R88.reuse ;  /* 0x0000000ab7b77223 */ /* 0x180fe20000010858 */
[C---:B------:R-:W-:Y:S01]  /*7380*/  ISETP.GT.AND P2, PT, R130.reuse, 0x20, PT ;  /* 0x000000208200780c */ /* 0x040fe20003f44270 */
[-CC-:B------:R-:W-:Y:S01]  /*7390*/  FFMA.FTZ R18, R179, R10.reuse, -R88.reuse ;  /* 0x0000000ab3127223 */ /* 0x180fe20000010858 */
[----:B----4-:R-:W-:Y:S01]  /*73a0*/  FSEL R177, R19, -INF , P3 ;  /* 0xff80000013b17808 */ /* 0x010fe20001800000 */
[--C-:B------:R-:W-:Y:S01]  /*73b0*/  FFMA.FTZ R20, R173, R10, -R88.reuse ;  /* 0x0000000aad147223 */ /* 0x100fe20000010858 */
[----:B------:R-:W-:Y:S01]  /*73c0*/  FMNMX.FTZ R98, R157, R98, !PT ;  /* 0x000000629d627209 */ /* 0x000fe20007810000 */
[----:B------:R-:W0:Y:S01]  /*73d0*/  MUFU.TANH R138, R138 ;  /* 0x0000008a008a7308 */ /* 0x000e220000002400 */
[C---:B------:R-:W-:Y:S01]  /*73e0*/  ISETP.GT.AND P3, PT, R130.reuse, 0x21, PT ;  /* 0x000000218200780c */ /* 0x040fe20003f64270 */
[-CC-:B------:R-:W-:Y:S01]  /*73f0*/  FFMA.FTZ R92, R185, R10.reuse, -R88.reuse ;  /* 0x0000000ab95c7223 */ /* 0x180fe20000010858 */
[----:B--2---:R-:W-:Y:S01]  /*7400*/  FSEL R181, R21, -INF , P2 ;  /* 0xff80000015b57808 */ /* 0x004fe20001000000 */
[--C-:B------:R-:W-:Y:S01]  /*7410*/  FFMA.FTZ R21, R175, R10, -R88.reuse ;  /* 0x0000000aaf157223 */ /* 0x100fe20000010858 */
[----:B------:R-:W-:Y:S01]  /*7420*/  FMNMX.FTZ R98, R177, R98, !PT ;  /* 0x00000062b1627209 */ /* 0x000fe20007810000 */
[-CC-:B------:R-:W-:Y:S01]  /*7430*/  FFMA.FTZ R95, R187, R10.reuse, -R88.reuse ;  /* 0x0000000abb5f7223 */ /* 0x180fe20000010858 */
[----:B------:R-:W-:Y:S01]  /*7440*/  ISETP.GT.AND P2, PT, R130, 0x28, PT ;  /* 0x000000288200780c */ /* 0x000fe20003f44270 */
[----:B------:R-:W2:Y:S01]  /*7450*/  MUFU.TANH R139, R139 ;  /* 0x0000008b008b7308 */ /* 0x000ea20000002400 */
[----:B-----5:R-:W-:Y:S01]  /*7460*/  FSEL R179, R22, -INF , P3 ;  /* 0xff80000016b37808 */ /* 0x020fe20001800000 */
[--C-:B------:R-:W-:Y:S01]  /*7470*/  FFMA.FTZ R22, R169, R10, -R88.reuse ;  /* 0x0000000aa9167223 */ /* 0x100fe20000010858 */
[----:B------:R-:W-:Y:S01]  /*7480*/  FMNMX.FTZ R98, R181, R98, !PT ;  /* 0x00000062b5627209 */ /* 0x000fe20007810000 */
[-CC-:B------:R-:W-:Y:S01]  /*7490*/  FFMA.FTZ R94, R189, R10.reuse, -R88.reuse ;  /* 0x0000000abd5e7223 */ /* 0x180fe20000010858 */
[----:B------:R-:W-:Y:S01]  /*74a0*/  ISETP.GT.AND P3, PT, R130, 0x29, PT ;  /* 0x000000298200780c */ /* 0x000fe20003f64270 */
[--C-:B------:R-:W-:Y:S01]  /*74b0*/  FFMA.FTZ R13, R165, R10, -R88.reuse ;  /* 0x0000000aa50d7223 */ /* 0x100fe20000010858 */
[----:B------:R-:W-:Y:S01]  /*74c0*/  FMNMX.FTZ R98, R179, R98, !PT ;  /* 0x00000062b3627209 */ /* 0x000fe20007810000 */
[----:B------:R3:W-:Y:S01]  /*74d0*/  MUFU.EX2 R19, R183 ;  /* 0x000000b700137308 */ /* 0x0007e20000000800 */
[----:B-1----:R-:W-:Y:S01]  /*74e0*/  FSEL R175, R136, -INF , P3 ;  /* 0xff80000088af7808 */ /* 0x002fe20001800000 */
[-CC-:B------:R-:W-:Y:S01]  /*74f0*/  FFMA.FTZ R191, R191, R10.reuse, -R88.reuse ;  /* 0x0000000abfbf7223 */ /* 0x180fe20000010858 */
[----:B------:R-:W-:Y:S01]  /*7500*/  ISETP.GT.AND P3, PT, R130, 0x31, PT ;  /* 0x000000318200780c */ /* 0x000fe20003f64270 */
[-CC-:B------:R-:W-:Y:S01]  /*7510*/  FFMA.FTZ R193, R193, R10.reuse, -R88.reuse ;  /* 0x0000000ac1c17223 */ /* 0x180fe20000010858 */
[----:B------:R-:W-:-:S01]  /*7520*/  FFMA.FTZ R209, R129, R10, -R88 ;  /* 0x0000000a81d17223 */ /* 0x000fc20000010858 */
[-CC-:B------:R-:W-:Y:S01]  /*7530*/  FFMA.FTZ R107, R107, R10.reuse, -R88.reuse ;  /* 0x0000000a6b6b7223 */ /* 0x180fe20000010858 */
[----:B0-----:R-:W-:Y:S01]  /*7540*/  FSEL R173, R138, -INF , P3 ;  /* 0xff8000008aad7808 */ /* 0x001fe20001800000 */
[----:B------:R-:W0:Y:S01]  /*7550*/  MUFU.TANH R140, R140 ;  /* 0x0000008c008c7308 */ /* 0x000e220000002400 */
[----:B---3--:R-:W-:Y:S01]  /*7560*/  FSEL R183, R23, -INF , P2 ;  /* 0xff80000017b77808 */ /* 0x008fe20001000000 */
[-CC-:B------:R-:W-:Y:S01]  /*7570*/  FFMA.FTZ R23, R171, R10.reuse, -R88.reuse ;  /* 0x0000000aab177223 */ /* 0x180fe20000010858 */
[C---:B------:R-:W-:Y:S01]  /*7580*/  ISETP.GT.AND P2, PT, R130.reuse, 0x30, PT ;  /* 0x000000308200780c */ /* 0x040fe20003f44270 */
[--C-:B------:R-:W-:Y:S01]  /*7590*/  FFMA.FTZ R89, R89, R10, -R88.reuse ;  /* 0x0000000a59597223 */ /* 0x100fe20000010858 */
[----:B------:R-:W-:Y:S01]  /*75a0*/  FMNMX.FTZ R98, R183, R98, !PT ;  /* 0x00000062b7627209 */ /* 0x000fe20007810000 */
[--C-:B------:R-:W-:Y:S01]  /*75b0*/  FFMA.FTZ R93, R93, R10, -R88.reuse ;  /* 0x0000000a5d5d7223 */ /* 0x100fe20000010858 */
[----:B------:R-:W-:Y:S01]  /*75c0*/  FSEL R137, R137, -INF , P2 ;  /* 0xff80000089897808 */ /* 0x000fe20001000000 */
[----:B------:R-:W1:Y:S01]  /*75d0*/  MUFU.TANH R120, R120 ;  /* 0x0000007800787308 */ /* 0x000e620000002400 */
[----:B------:R-:W-:Y:S01]  /*75e0*/  FMNMX.FTZ R98, R175, R98, !PT ;  /* 0x00000062af627209 */ /* 0x000fe20007810000 */
[-CC-:B------:R-:W-:Y:S01]  /*75f0*/  FFMA.FTZ R97, R97, R10.reuse, -R88.reuse ;  /* 0x0000000a61617223 */ /* 0x180fe20000010858 */
[C---:B------:R-:W-:Y:S01]  /*7600*/  ISETP.GT.AND P2, PT, R130.reuse, 0x38, PT ;  /* 0x000000388200780c */ /* 0x040fe20003f44270 */
[--C-:B------:R-:W-:Y:S01]  /*7610*/  FFMA.FTZ R101, R101, R10, -R88.reuse ;  /* 0x0000000a65657223 */ /* 0x100fe20000010858 */
[----:B------:R-:W-:Y:S01]  /*7620*/  FMNMX.FTZ R98, R137, R98, !PT ;  /* 0x0000006289627209 */ /* 0x000fe20007810000 */
[----:B------:R-:W-:Y:S01]  /*7630*/  FFMA.FTZ R111, R111, R10, -R88 ;  /* 0x0000000a6f6f7223 */ /* 0x000fe20000010858 */
[----:B------:R-:W-:Y:S01]  /*7640*/  ISETP.GT.AND P3, PT, R130, 0x39, PT ;  /* 0x000000398200780c */ /* 0x000fe20003f64270 */
[----:B------:R-:W3:Y:S01]  /*7650*/  MUFU.TANH R121, R121 ;  /* 0x0000007900797308 */ /* 0x000ee20000002400 */
[----:B--2---:R-:W-:-:S02]  /*7660*/  FSEL R139, R139, -INF , P2 ;  /* 0xff8000008b8b7808 */ /* 0x004fc40001000000 */
[----:B------:R-:W-:Y:S02]  /*7670*/  FMNMX.FTZ R98, R173, R98, !PT ;  /* 0x00000062ad627209 */ /* 0x000fe40007810000 */
[----:B------:R-:W-:Y:S02]  /*7680*/  ISETP.GT.AND P2, PT, R130, 0x40, PT ;  /* 0x000000408200780c */ /* 0x000fe40003f44270 */
[----:B0-----:R-:W-:Y:S01]  /*7690*/  FSEL R171, R140, -INF , P3 ;  /* 0xff8000008cab7808 */ /* 0x001fe20001800000 */
[----:B------:R-:W0:Y:S01]  /*76a0*/  MUFU.TANH R122, R122 ;  /* 0x0000007a007a7308 */ /* 0x000e220000002400 */
[----:B------:R-:W-:Y:S02]  /*76b0*/  FMNMX.FTZ R98, R139, R98, !PT ;  /* 0x000000628b627209 */ /* 0x000fe40007810000 */
[----:B------:R-:W-:Y:S02]  /*76c0*/  ISETP.GT.AND P3, PT, R130, 0x41, PT ;  /* 0x000000418200780c */ /* 0x000fe40003f64270 */
[----:B-1----:R-:W-:-:S02]  /*76d0*/  FSEL R185, R120, -INF , P2 ;  /* 0xff80000078b97808 */ /* 0x002fc40001000000 */
[----:B------:R-:W-:Y:S01]  /*76e0*/  FMNMX.FTZ R98, R171, R98, !PT ;  /* 0x00000062ab627209 */ /* 0x000fe20007810000 */
[----:B------:R-:W1:Y:S01]  /*76f0*/  MUFU.TANH R123, R123 ;  /* 0x0000007b007b7308 */ /* 0x000e620000002400 */
[----:B------:R-:W-:Y:S02]  /*7700*/  ISETP.GT.AND P2, PT, R130, 0x48, PT ;  /* 0x000000488200780c */ /* 0x000fe40003f44270 */
[----:B---3--:R-:W-:Y:S01]  /*7710*/  FSEL R169, R121, -INF , P3 ;  /* 0xff80000079a97808 */ /* 0x008fe20001800000 */
[----:B------:R-:W-:-:S01]  /*7720*/  FFMA.FTZ R121, R167, R10, -R88 ;  /* 0x0000000aa7797223 */ /* 0x000fc20000010858 */
[----:B------:R-:W-:Y:S02]  /*7730*/  FMNMX.FTZ R98, R185, R98, !PT ;  /* 0x00000062b9627209 */ /* 0x000fe40007810000 */
[----:B------:R-:W-:Y:S01]  /*7740*/  ISETP.GT.AND P3, PT, R130, 0x49, PT ;  /* 0x000000498200780c */ /* 0x000fe20003f64270 */
[----:B------:R-:W2:Y:S01]  /*7750*/  MUFU.TANH R124, R124 ;  /* 0x0000007c007c7308 */ /* 0x000ea20000002400 */
[----:B0-----:R-:W-:-:S02]  /*7760*/  FSEL R187, R122, -INF , P2 ;  /* 0xff8000007abb7808 */ /* 0x001fc40001000000 */
[----:B------:R-:W-:Y:S02]  /*7770*/  FMNMX.FTZ R98, R169, R98, !PT ;  /* 0x00000062a9627209 */ /* 0x000fe40007810000 */
[C---:B------:R-:W-:Y:S02]  /*7780*/  ISETP.GT.AND P2, PT, R130.reuse, 0x50, PT ;  /* 0x000000508200780c */ /* 0x040fe40003f44270 */
[----:B------:R-:W-:Y:S01]  /*7790*/  FMNMX.FTZ R98, R187, R98, !PT ;  /* 0x00000062bb627209 */ /* 0x000fe20007810000 */
[----:B------:R-:W0:Y:S01]  /*77a0*/  MUFU.TANH R125, R125 ;  /* 0x0000007d007d7308 */ /* 0x000e220000002400 */
[----:B-1----:R-:W-:Y:S01]  /*77b0*/  FSEL R167, R123, -INF , P3 ;  /* 0xff8000007ba77808 */ /* 0x002fe20001800000 */
[----:B------:R-:W-:Y:S01]  /*77c0*/  FFMA.FTZ R123, R163, R10, -R88 ;  /* 0x0000000aa37b7223 */ /* 0x000fe20000010858 */
        /* <DEDUP_REMOVED lines=16> */
[----:B------:R-:W-:-:S05]  /*78d0*/  ISETP.GT.AND P3, PT, R130, 0x61, PT ;  /* 0x000000618200780c */ /* 0x000fca0003f64270 */
[----:B------:R-:W-:Y:S01]  /*78e0*/  MUFU.TANH R106, R106 ;  /* 0x0000006a006a7308 */ /* 0x000fe20000002400 */
[----:B0-----:R-:W-:Y:S02]  /*78f0*/  FSEL R163, R104, -INF , P2 ;  /* 0xff80000068a37808 */ /* 0x001fe40001000000 */
[----:B------:R-:W-:Y:S02]  /*7900*/  FMNMX.FTZ R104, R127, R100, !PT ;  /* 0x000000647f687209 */ /* 0x000fe40007810000 */
[----:B------:R-:W-:Y:S02]  /*7910*/  ISETP.GT.AND P2, PT, R130, 0x68, PT ;  /* 0x000000688200780c */ /* 0x000fe40003f44270 */
[----:B------:R-:W-:Y:S01]  /*7920*/  FMNMX.FTZ R104, R163, R104, !PT ;  /* 0x00000068a3687209 */ /* 0x000fe20007810000 */
[----:B------:R-:W0:Y:S08]  /*7930*/  MUFU.TANH R108, R108 ;  /* 0x0000006c006c7308 */ /* 0x000e300000002400 */
[----:B------:R-:W2:Y:S08]  /*7940*/  MUFU.TANH R110, R110 ;  /* 0x0000006e006e7308 */ /* 0x000eb00000002400 */
[----:B------:R3:W-:Y:S08]  /*7950*/  MUFU.EX2 R98, R13 ;  /* 0x0000000d00627308 */ /* 0x0007f00000000800 */
[----:B------:R-:W-:Y:S01]  /*7960*/  MUFU.TANH R112, R112 ;  /* 0x0000007000707308 */ /* 0x000fe20000002400 */
[----:B---3--:R-:W-:-:S01]  /*7970*/  FFMA.FTZ R13, R161, R10, -R88 ;  /* 0x0000000aa10d7223 */ /* 0x008fc20000010858 */
[----:B-1----:R-:W-:Y:S01]  /*7980*/  FSEL R161, R105, -INF , P3 ;  /* 0xff80000069a17808 */ /* 0x002fe20001800000 */
[----:B------:R-:W-:-:S01]  /*7990*/  FFMA.FTZ R105, R159, R10, -R88 ;  /* 0x0000000a9f697223 */ /* 0x000fc20000010858 */
[----:B------:R-:W-:-:S02]  /*79a0*/  ISETP.GT.AND P3, PT, R130, 0x69, PT ;  /* 0x000000698200780c */ /* 0x000fc40003f64270 */
[----:B------:R-:W-:Y:S02]  /*79b0*/  FMNMX.FTZ R104, R161, R104, !PT ;  /* 0x00000068a1687209 */ /* 0x000fe40007810000 */
[----:B------:R-:W1:Y:S01]  /*79c0*/  MUFU.TANH R114, R114 ;  /* 0x0000007200727308 */ /* 0x000e620000002400 */
[----:B0-----:R-:W-:Y:S02]  /*79d0*/  FSEL R159, R108, -INF , P3 ;  /* 0xff8000006c9f7808 */ /* 0x001fe40001800000 */
[----:B------:R-:W-:-:S05]  /*79e0*/  ISETP.GT.AND P3, PT, R130, 0x71, PT ;  /* 0x000000718200780c */ /* 0x000fca0003f64270 */
[----:B------:R0:W-:Y:S08]  /*79f0*/  MUFU.EX2 R99, R191 ;  /* 0x000000bf00637308 */ /* 0x0001f00000000800 */
[----:B------:R-:W3:Y:S01]  /*7a00*/  MUFU.TANH R116, R116 ;  /* 0x0000007400747308 */ /* 0x000ee20000002400 */
[----:B0-----:R-:W-:Y:S02]  /*7a10*/  FSEL R191, R106, -INF , P2 ;  /* 0xff8000006abf7808 */ /* 0x001fe40001000000 */
[----:B------:R-:W-:-:S02]  /*7a20*/  ISETP.GT.AND P2, PT, R130, 0x70, PT ;  /* 0x000000708200780c */ /* 0x000fc40003f44270 */
[----:B------:R-:W-:-:S03]  /*7a30*/  FMNMX.FTZ R104, R191, R104, !PT ;  /* 0x00000068bf687209 */ /* 0x000fc60007810000 */
[----:B------:R-:W0:Y:S01]  /*7a40*/  MUFU.TANH R118, R118 ;  /* 0x0000007600767308 */ /* 0x000e220000002400 */
[----:B------:R-:W-:-:S07]  /*7a50*/  FMNMX.FTZ R106, R159, R104, !PT ;  /* 0x000000689f6a7209 */ /* 0x000fce0007810000 */
[----:B------:R2:W-:Y:S08]  /*7a60*/  MUFU.EX2 R12, R193 ;  /* 0x000000c1000c7308 */ /* 0x0005f00000000800 */
[----:B------:R4:W-:Y:S01]  /*7a70*/  MUFU.EX2 R100, R13 ;  /* 0x0000000d00647308 */ /* 0x0009e20000000800 */
[----:B--2---:R-:W-:Y:S02]  /*7a80*/  FSEL R193, R110, -INF , P2 ;  /* 0xff8000006ec17808 */ /* 0x004fe40001000000 */
[----:B------:R-:W-:-:S02]  /*7a90*/  ISETP.GT.AND P2, PT, R130, 0x78, PT ;  /* 0x000000788200780c */ /* 0x000fc40003f44270 */
[----:B------:R-:W-:Y:S02]  /*7aa0*/  FMNMX.FTZ R106, R193, R106, !PT ;  /* 0x0000006ac16a7209 */ /* 0x000fe40007810000 */
[----:B-1----:R-:W-:Y:S01]  /*7ab0*/  FSEL R195, R114, -INF , P2 ;  /* 0xff80000072c37808 */ /* 0x002fe20001000000 */
[----:B------:R-:W1:Y:S01]  /*7ac0*/  MUFU.TANH R132, R132 ;  /* 0x0000008400847308 */ /* 0x000e620000002400 */
[----:B----4-:R-:W-:-:S01]  /*7ad0*/  FFMA.FTZ R13, R109, R10, -R88 ;  /* 0x0000000a6d0d7223 */ /* 0x010fc20000010858 */
[----:B------:R-:W-:Y:S01]  /*7ae0*/  FSEL R109, R112, -INF , P3 ;  /* 0xff800000706d7808 */ /* 0x000fe20001800000 */
[----:B------:R-:W-:-:S01]  /*7af0*/  FFMA.FTZ R112, R117, R10, -R88 ;  /* 0x0000000a75707223 */ /* 0x000fc20000010858 */
[C---:B------:R-:W-:Y:S02]  /*7b00*/  ISETP.GT.AND P3, PT, R130.reuse, 0x79, PT ;  /* 0x000000798200780c */ /* 0x040fe40003f64270 */
[----:B------:R-:W-:Y:S02]  /*7b10*/  FMNMX.FTZ R106, R109, R106, !PT ;  /* 0x0000006a6d6a7209 */ /* 0x000fe40007810000 */
[----:B------:R-:W2:Y:S01]  /*7b20*/  MUFU.TANH R134, R134 ;  /* 0x0000008600867308 */ /* 0x000ea20000002400 */
[----:B------:R-:W-:-:S02]  /*7b30*/  ISETP.GT.AND P2, PT, R130, 0x80, PT ;  /* 0x000000808200780c */ /* 0x000fc40003f44270 */
[----:B---3--:R-:W-:Y:S01]  /*7b40*/  FSEL R197, R116, -INF , P3 ;  /* 0xff80000074c57808 */ /* 0x008fe20001800000 */
[----:B------:R-:W-:-:S01]  /*7b50*/  FFMA.FTZ R116, R147, R10, -R88 ;  /* 0x0000000a93747223 */ /* 0x000fc20000010858 */
[----:B------:R-:W-:Y:S02]  /*7b60*/  FMNMX.FTZ R106, R195, R106, !PT ;  /* 0x0000006ac36a7209 */ /* 0x000fe40007810000 */
[----:B------:R-:W-:Y:S01]  /*7b70*/  ISETP.GT.AND P3, PT, R130, 0x81, PT ;  /* 0x000000818200780c */ /* 0x000fe20003f64270 */
[----:B------:R-:W-:Y:S01]  /*7b80*/  MUFU.TANH R142, R142 ;  /* 0x0000008e008e7308 */ /* 0x000fe20000002400 */
[----:B0-----:R-:W-:Y:S01]  /*7b90*/  FSEL R199, R118, -INF , P2 ;  /* 0xff80000076c77808 */ /* 0x001fe20001000000 */
[----:B------:R-:W-:Y:S01]  /*7ba0*/  FFMA.FTZ R118, R149, R10, -R88 ;  /* 0x0000000a95767223 */ /* 0x000fe20000010858 */
[----:B------:R-:W-:Y:S02]  /*7bb0*/  FMNMX.FTZ R106, R197, R106, !PT ;  /* 0x0000006ac56a7209 */ /* 0x000fe40007810000 */
[----:B------:R-:W-:-:S02]  /*7bc0*/  ISETP.GT.AND P2, PT, R130, 0x88, PT ;  /* 0x000000888200780c */ /* 0x000fc40003f44270 */
[----:B-1----:R-:W-:Y:S01]  /*7bd0*/  FSEL R201, R132, -INF , P3 ;  /* 0xff80000084c97808 */ /* 0x002fe20001800000 */
[----:B------:R-:W0:Y:S01]  /*7be0*/  MUFU.TANH R144, R144 ;  /* 0x0000009000907308 */ /* 0x000e220000002400 */
[----:B------:R-:W-:Y:S02]  /*7bf0*/  FMNMX.FTZ R106, R199, R106, !PT ;  /* 0x0000006ac76a7209 */ /* 0x000fe40007810000 */
[----:B------:R-:W-:Y:S02]  /*7c00*/  ISETP.GT.AND P3, PT, R130, 0x89, PT ;  /* 0x000000898200780c */ /* 0x000fe40003f64270 */
[----:B--2---:R-:W-:Y:S02]  /*7c10*/  FSEL R203, R134, -INF , P2 ;  /* 0xff80000086cb7808 */ /* 0x004fe40001000000 */
[----:B------:R-:W-:Y:S01]  /*7c20*/  FMNMX.FTZ R108, R201, R106, !PT ;  /* 0x0000006ac96c7209 */ /* 0x000fe20007810000 */
[----:B------:R-:W1:Y:S01]  /*7c30*/  MUFU.TANH R146, R146 ;  /* 0x0000009200927308 */ /* 0x000e620000002400 */
[----:B------:R-:W-:-:S02]  /*7c40*/  ISETP.GT.AND P2, PT, R130, 0x90, PT ;  /* 0x000000908200780c */ /* 0x000fc40003f44270 */
[----:B------:R-:W-:Y:S02]  /*7c50*/  FMNMX.FTZ R108, R203, R108, !PT ;  /* 0x0000006ccb6c7209 */ /* 0x000fe40007810000 */
[----:B------:R-:W-:-:S03]  /*7c60*/  FSEL R147, R11, RZ, P1 ;  /* 0x000000ff0b937208 */ /* 0x000fc60000800000 */
[----:B------:R-:W2:Y:S01]  /*7c70*/  MUFU.TANH R102, R102 ;  /* 0x0000006600667308 */ /* 0x000ea20000002400 */
[----:B0-----:R-:W-:Y:S01]  /*7c80*/  FSEL R205, R144, -INF , P2 ;  /* 0xff80000090cd7808 */ /* 0x001fe20001000000 */
[----:B------:R-:W-:Y:S01]  /*7c90*/  FADD.FTZ R147, -R147, R8 ;  /* 0x0000000893937221 */ /* 0x000fe20000010100 */
[----:B------:R-:W-:-:S05]  /*7ca0*/  ISETP.GT.AND P2, PT, R130, 0x98, PT ;  /* 0x000000988200780c */ /* 0x000fca0003f44270 */
[----:B------:R0:W-:Y:S08]  /*7cb0*/  MUFU.EX2 R104, R13 ;  /* 0x0000000d00687308 */ /* 0x0001f00000000800 */
[----:B------:R-:W3:Y:S01]  /*7cc0*/  MUFU.TANH R148, R148 ;  /* 0x0000009400947308 */ /* 0x000ee20000002400 */
[----:B0-----:R-:W-:-:S01]  /*7cd0*/  FFMA.FTZ R13, R113, R10, -R88 ;  /* 0x0000000a710d7223 */ /* 0x001fc20000010858 */
[----:B------:R-:W-:Y:S01]  /*7ce0*/  FSEL R113, R142, -INF , P3 ;  /* 0xff8000008e717808 */ /* 0x000fe20001800000 */
[----:B------:R-:W-:Y:S01]  /*7cf0*/  FMUL.FTZ R142, R147, R10 ;  /* 0x0000000a938e7220 */ /* 0x000fe20000410000 */
[----:B------:R-:W-:-:S02]  /*7d00*/  ISETP.GT.AND P3, PT, R130, 0x91, PT ;  /* 0x000000918200780c */ /* 0x000fc40003f64270 */
[----:B------:R-:W-:Y:S02]  /*7d10*/  FMNMX.FTZ R110, R113, R108, !PT ;  /* 0x0000006c716e7209 */ /* 0x000fe40007810000 */
[----:B-1----:R-:W-:Y:S01]  /*7d20*/  FSEL R117, R146, -INF , P3 ;  /* 0xff80000092757808 */ /* 0x002fe20001800000 */
[----:B------:R0:W-:Y:S01]  /*7d30*/  MUFU.EX2 R106, R13 ;  /* 0x0000000d006a7308 */ /* 0x0001e20000000800 */
[----:B------:R-:W-:Y:S02]  /*7d40*/  FMNMX.FTZ R110, R205, R110, !PT ;  /* 0x0000006ecd6e7209 */ /* 0x000fe40007810000 */
[----:B------:R-:W-:Y:S02]  /*7d50*/  ISETP.GT.AND P3, PT, R130, 0x99, PT ;  /* 0x000000998200780c */ /* 0x000fe40003f64270 */
[----:B--2---:R-:W-:Y:S01]  /*7d60*/  FSEL R207, R102, -INF , P2 ;  /* 0xff80000066cf7808 */ /* 0x004fe20001000000 */
[--C-:B------:R-:W-:Y:S01]  /*7d70*/  FFMA.FTZ R102, R131, R10, -R88.reuse ;  /* 0x0000000a83667223 */ /* 0x100fe20000010858 */
[----:B------:R-:W-:Y:S01]  /*7d80*/  FMNMX.FTZ R110, R117, R110, !PT ;  /* 0x0000006e756e7209 */ /* 0x000fe20007810000 */
[----:B------:R1:W-:Y:S01]  /*7d90*/  MUFU.EX2 R108, R112 ;  /* 0x00000070006c7308 */ /* 0x0003e20000000800 */
[----:B---3--:R-:W-:Y:S01]  /*7da0*/  FSEL R129, R148, -INF , P3 ;  /* 0xff80000094817808 */ /* 0x008fe20001800000 */
[--C-:B------:R-:W-:Y:S01]  /*7db0*/  FFMA.FTZ R131, R135, R10, -R88.reuse ;  /* 0x0000000a87837223 */ /* 0x100fe20000010858 */
[----:B------:R-:W-:Y:S01]  /*7dc0*/  FMNMX.FTZ R110, R207, R110, !PT ;  /* 0x0000006ecf6e7209 */ /* 0x000fe20007810000 */
[----:B------:R-:W-:-:S03]  /*7dd0*/  FFMA.FTZ R135, R151, R10, -R88 ;  /* 0x0000000a97877223 */ /* 0x000fc60000010858 */
[----:B0-----:R-:W-:Y:S01]  /*7de0*/  FMNMX.FTZ R13, R129, R110, !PT ;  /* 0x0000006e810d7209 */ /* 0x001fe20007810000 */
[----:B------:R-:W-:-:S01]  /*7df0*/  FFMA.FTZ R110, R133, R10, -R88 ;  /* 0x0000000a856e7223 */ /* 0x000fc20000010858 */
[-CC-:B-1----:R-:W-:Y:S01]  /*7e00*/  FFMA.FTZ R112, R141, R10.reuse, -R88.reuse ;  /* 0x0000000a8d707223 */ /* 0x182fe20000010858 */
[----:B------:R-:W-:-:S01]  /*7e10*/  FFMA.FTZ R133, R143, R10, -R88 ;  /* 0x0000000a8f857223 */ /* 0x000fc20000010858 */
[----:B------:R-:W-:Y:S01]  /*7e20*/  MUFU.EX2 R90, R90 ;  /* 0x0000005a005a7308 */ /* 0x000fe20000000800 */
[----:B------:R-:W0:Y:S07]  /*7e30*/  SHFL.BFLY PT, R114, R13, 0x2, 0x1f ;  /* 0x0c401f000d727f89 */ /* 0x000e2e00000e0000 */
        /* <DEDUP_REMOVED lines=13> */
[----:B------:R-:W-:-:S03]  /*7f10*/  FFMA.FTZ R122, R13, R10, -8 ;  /* 0xc10000000d7a7423 */ /* 0x000fc6000001000a */
[----:B------:R-:W-:Y:S02]  /*7f20*/  FSEL R138, R13, RZ, P2 ;  /* 0x000000ff0d8a7208 */ /* 0x000fe40001000000 */
[----:B------:R-:W-:Y:S01]  /*7f30*/  FSEL R88, R122, RZ, P2 ;  /* 0x000000ff7a587208 */ /* 0x000fe20001000000 */
[----:B------:R-:W-:Y:S02]  /*7f40*/  MUFU.EX2 R21, R21 ;  /* 0x0000001500157308 */ /* 0x000fe40000000800 */
[----:B------:R-:W-:-:S02]  /*7f50*/  FADD.FTZ R147, -R138, R9 ;  /* 0x000000098a937221 */ /* 0x000fc40000010100 */
[-CC-:B------:R-:W-:Y:S01]  /*7f60*/  FFMA.FTZ R141, R96, R10.reuse, -R88.reuse ;  /* 0x0000000a608d7223 */ /* 0x180fe20000010858 */
[----:B------:R-:W-:-:S01]  /*7f70*/  FFMA.FTZ R96, R103, R10, -R88 ;  /* 0x0000000a67607223 */ /* 0x000fc20000010858 */
[-C--:B------:R-:W-:Y:S01]  /*7f80*/  FMUL.FTZ R138, R147, R10.reuse ;  /* 0x0000000a938a7220 */ /* 0x080fe20000410000 */
        /* <DEDUP_REMOVED lines=21> */
[----:B------:R-:W-:Y:S01]  /*80e0*/  FFMA.FTZ R147, R167, R10, -R88 ;  /* 0x0000000aa7937223 */ /* 0x000fe20000010858 */
[----:B------:R-:W-:-:S01]  /*80f0*/  FADD.FTZ R149, R91, R144 ;  /* 0x000000905b957221 */ /* 0x000fc20000010000 */
[-CC-:B------:R-:W-:Y:S01]  /*8100*/  FFMA.FTZ R140, R189, R10.reuse, -R88.reuse ;  /* 0x0000000abd8c7223 */ /* 0x180fe20000010858 */
[----:B------:R-:W-:-:S01]  /*8110*/  FFMA.FTZ R125, R125, R10, -R88 ;  /* 0x0000000a7d7d7223 */ /* 0x000fc20000010858 */
[----:B------:R-:W0:Y:S01]  /*8120*/  MUFU.EX2 R96, R96 ;  /* 0x0000006000607308 */ /* 0x000e220000000800 */
[----:B------:R-:W-:-:S01]  /*8130*/  FADD.FTZ R144, R92, R149 ;  /* 0x000000955c907221 */ /* 0x000fc20000010000 */
[-CC-:B------:R-:W-:Y:S01]  /*8140*/  FFMA.FTZ R165, R165, R10.reuse, -R88.reuse ;  /* 0x0000000aa5a57223 */ /* 0x180fe20000010858 */
[----:B------:R-:W-:-:S01]  /*8150*/  FFMA.FTZ R127, R127, R10, -R88 ;  /* 0x0000000a7f7f7223 */ /* 0x000fc20000010858 */
[----:B------:R-:W-:Y:S01]  /*8160*/  FFMA.FTZ R109, R109, R10, -R88 ;  /* 0x0000000a6d6d7223 */ /* 0x000fe20000010858 */
[----:B------:R-:W-:-:S01]  /*8170*/  FADD.FTZ R149, R95, R144 ;  /* 0x000000905f957221 */ /* 0x000fc20000010000 */
[-CC-:B------:R-:W-:Y:S01]  /*8180*/  FFMA.FTZ R144, R163, R10.reuse, -R88.reuse ;  /* 0x0000000aa3907223 */ /* 0x180fe20000010858 */
[----:B------:R-:W-:-:S01]  /*8190*/  FFMA.FTZ R152, R195, R10, -R88 ;  /* 0x0000000ac3987223 */ /* 0x000fc20000010858 */
[----:B------:R-:W2:Y:S01]  /*81a0*/  MUFU.EX2 R15, R15 ;  /* 0x0000000f000f7308 */ /* 0x000ea20000000800 */
[----:B-1----:R-:W-:-:S01]  /*81b0*/  FFMA.FTZ R5, R138, R4, R141 ;  /* 0x000000048a057223 */ /* 0x002fc2000001008d */
[----:B------:R-:W-:Y:S01]  /*81c0*/  FADD.FTZ R146, R94, R149 ;  /* 0x000000955e927221 */ /* 0x000fe20000010000 */
[----:B------:R-:W-:-:S01]  /*81d0*/  FFMA.FTZ R149, R161, R10, -R88 ;  /* 0x0000000aa1957223 */ /* 0x000fc20000010858 */
[-CC-:B------:R-:W-:Y:S01]  /*81e0*/  FFMA.FTZ R155, R197, R10.reuse, -R88.reuse ;  /* 0x0000000ac59b7223 */ /* 0x180fe20000010858 */
[----:B------:R-:W-:-:S01]  /*81f0*/  FFMA.FTZ R203, R203, R10, -R88 ;  /* 0x0000000acbcb7223 */ /* 0x000fc20000010858 */
[----:B------:R-:W-:Y:S01]  /*8200*/  FADD.FTZ R151, R99, R146 ;  /* 0x0000009263977221 */ /* 0x000fe20000010000 */
[----:B------:R-:W-:-:S01]  /*8210*/  FFMA.FTZ R113, R113, R10, -R88 ;  /* 0x0000000a71717223 */ /* 0x000fc20000010858 */
[----:B------:R-:W1:Y:S01]  /*8220*/  MUFU.EX2 R122, R122 ;  /* 0x0000007a007a7308 */ /* 0x000e620000000800 */
[----:B0-----:R-:W-:-:S01]  /*8230*/  FADD.FTZ R4, R96, R5 ;  /* 0x0000000560047221 */ /* 0x001fc20000010000 */
[----:B------:R-:W-:Y:S01]  /*8240*/  FADD.FTZ R146, R12, R151 ;  /* 0x000000970c927221 */ /* 0x000fe20000010000 */
[----:B------:R-:W-:-:S01]  /*8250*/  FFMA.FTZ R205, R205, R10, -R88 ;  /* 0x0000000acdcd7223 */ /* 0x000fc20000010858 */
[-CC-:B------:R-:W-:Y:S01]  /*8260*/  FFMA.FTZ R117, R117, R10.reuse, -R88.reuse ;  /* 0x0000000a75757223 */ /* 0x180fe20000010858 */
[----:B------:R-:W-:-:S01]  /*8270*/  FFMA.FTZ R207, R207, R10, -R88 ;  /* 0x0000000acfcf7223 */ /* 0x000fc20000010858 */
[----:B------:R-:W-:Y:S01]  /*8280*/  FADD.FTZ R151, R115, R146 ;  /* 0x0000009273977221 */ /* 0x000fe20000010000 */
[----:B------:R-:W-:-:S01]  /*8290*/  FFMA.FTZ R146, R191, R10, -R88 ;  /* 0x0000000abf927223 */ /* 0x000fc20000010858 */
[----:B------:R-:W0:Y:S01]  /*82a0*/  MUFU.EX2 R103, R103 ;  /* 0x0000006700677308 */ /* 0x000e220000000800 */
[----:B--2---:R-:W-:-:S01]  /*82b0*/  FADD.FTZ R5, R15, R4 ;  /* 0x000000040f057221 */ /* 0x004fc20000010000 */
[----:B------:R-:W-:Y:S01]  /*82c0*/  FADD.FTZ R148, R14, R151 ;  /* 0x000000970e947221 */ /* 0x000fe20000010000 */
[----:B------:R-:W-:-:S03]  /*82d0*/  FFMA.FTZ R151, R159, R10, -R88 ;  /* 0x0000000a9f977223 */ /* 0x000fc60000010858 */
[----:B------:R-:W-:Y:S02]  /*82e0*/  FADD.FTZ R153, R19, R148 ;  /* 0x0000009413997221 */ /* 0x000fe40000010000 */
        /* <DEDUP_REMOVED lines=12> */
[----:B------:R-:W-:-:S06]  /*83b0*/  FADD.FTZ R4, R18, R153 ;  /* 0x0000009912047221 */ /* 0x000fcc0000010000 */
[----:B------:R-:W2:Y:S01]  /*83c0*/  MUFU.EX2 R143, R143 ;  /* 0x0000008f008f7308 */ /* 0x000ea20000000800 */
[----:B-1----:R-:W-:-:S07]  /*83d0*/  FADD.FTZ R5, R128, R5 ;  /* 0x0000000580057221 */ /* 0x002fce0000010000 */
[----:B------:R-:W1:Y:S01]  /*83e0*/  MUFU.EX2 R20, R20 ;  /* 0x0000001400147308 */ /* 0x000e620000000800 */
[----:B0-----:R-:W-:-:S01]  /*83f0*/  FADD.FTZ R148, R130, R5 ;  /* 0x0000000582947221 */ /* 0x001fc20000010000 */
[----:B------:R-:W-:-:S06]  /*8400*/  FADD.FTZ R5, R21, R4 ;  /* 0x0000000415057221 */ /* 0x000fcc0000010000 */
        /* <DEDUP_REMOVED lines=16> */
[----:B-1----:R-:W-:-:S04]  /*8510*/  FADD.FTZ R5, R121, R4 ;  /* 0x0000000479057221 */ /* 0x002fc80000010000 */
[----:B------:R-:W-:-:S03]  /*8520*/  FADD.FTZ R4, R98, R5 ;  /* 0x0000000562047221 */ /* 0x000fc60000010000 */
        /* <DEDUP_REMOVED lines=15> */
[----:B0-----:R-:W-:-:S01]  /*8620*/  FADD.FTZ R153, R147, R150 ;  /* 0x0000009693997221 */ /* 0x001fc20000010000 */
[----:B------:R-:W-:-:S06]  /*8630*/  FFMA.FTZ R150, R199, R10, -R88 ;  /* 0x0000000ac7967223 */ /* 0x000fcc0000010858 */
[----:B------:R-:W0:Y:S01]  /*8640*/  MUFU.EX2 R125, R125 ;  /* 0x0000007d007d7308 */ /* 0x000e220000000800 */
[----:B--2---:R-:W-:-:S01]  /*8650*/  FADD.FTZ R154, R140, R153 ;  /* 0x000000998c9a7221 */ /* 0x004fc20000010000 */
[-CC-:B------:R-:W-:Y:S01]  /*8660*/  FFMA.FTZ R153, R201, R10.reuse, -R88.reuse ;  /* 0x0000000ac9997223 */ /* 0x180fe20000010858 */
[----:B------:R-:W-:-:S05]  /*8670*/  FFMA.FTZ R88, R129, R10, -R88 ;  /* 0x0000000a81587223 */ /* 0x000fca0000010858 */
[----:B------:R-:W2:Y:S01]  /*8680*/  MUFU.EX2 R89, R89 ;  /* 0x0000005900597308 */ /* 0x000ea20000000800 */
[----:B-1----:R-:W-:-:S07]  /*8690*/  FADD.FTZ R4, R107, R4 ;  /* 0x000000046b047221 */ /* 0x002fce0000010000 */
[----:B------:R-:W1:Y:S01]  /*86a0*/  MUFU.EX2 R142, R165 ;  /* 0x000000a5008e7308 */ /* 0x000e620000000800 */
[----:B0-----:R-:W-:-:S07]  /*86b0*/  FADD.FTZ R5, R125, R154 ;  /* 0x0000009a7d057221 */ /* 0x001fce0000010000 */
[----:B------:R-:W0:Y:S01]  /*86c0*/  MUFU.EX2 R127, R127 ;  /* 0x0000007f007f7308 */ /* 0x000e220000000800 */
[----:B--2---:R-:W-:-:S04]  /*86d0*/  FADD.FTZ R157, R89, R4 ;  /* 0x00000004599d7221 */ /* 0x004fc80000010000 */
[----:B------:R-:W-:-:S03]  /*86e0*/  FADD.FTZ R157, R106, R157 ;  /* 0x0000009d6a9d7221 */ /* 0x000fc60000010000 */
[----:B------:R-:W2:Y:S01]  /*86f0*/  MUFU.EX2 R144, R144 ;  /* 0x0000009000907308 */ /* 0x000ea20000000800 */
[----:B-1----:R-:W-:-:S07]  /*8700*/  FADD.FTZ R4, R142, R5 ;  /* 0x000000058e047221 */ /* 0x002fce0000010000 */
        /* <DEDUP_REMOVED lines=25> */
[----:B------:R-:W1:Y:S08]  /*88a0*/  MUFU.EX2 R112, R112 ;  /* 0x0000007000707308 */ /* 0x000e700000000800 */
        /* <DEDUP_REMOVED lines=19> */
[----:B------:R-:W-:-:S04]  /*89e0*/  FADD.FTZ R154, R203, R154 ;  /* 0x0000009acb9a7221 */ /* 0x000fc80000010000 */
        /* <DEDUP_REMOVED lines=19> */
.L_x_9833:
        /* <DEDUP_REMOVED lines=117> */
.L_x_9823:
[----:B------:R-:W-:-:S06]  /*9270*/  UISETP.GE.AND UP0, UPT, UR52, UR38, UPT ;  /* 0x000000263400728c */ /* 0x000fcc000bf06270 */
[----:B------:R-:W-:-:S13]  /*9280*/  PLOP3.LUT P1, PT, PT, PT, UP0, 0x80, 0x0 ;  /* 0x000000000000781c */ /* 0x000fda0003f2f008 */
[----:B------:R-:W-:Y:S05]  /*9290*/  @!P1 BRA `(.L_x_9835) ;  /* 0x0000003000cc9947 */ /* 0x000fea0003800000 */
[C---:B------:R-:W-:Y:S01]  /*92a0*/  IADD3 R6, R16.reuse, 0x8, RZ ;  /* 0x0000000810067810 */ /* 0x040fe20007ffe0ff */
[----:B------:R-:W-:Y:S01]  /*92b0*/  IMAD.MOV.U32 R12, RZ, RZ, R13 ;  /* 0x000000ffff0c7224 */ /* 0x000fe200078e000d */
[----:B------:R-:W-:Y:S01]  /*92c0*/  IADD3 R16, -R16, 0xb, RZ ;  /* 0x0000000b10107810 */ /* 0x000fe20007ffe1ff */
[----:B------:R-:W-:Y:S01]  /*92d0*/  IMAD.MOV.U32 R8, RZ, RZ, R11 ;  /* 0x000000ffff087224 */ /* 0x000fe200078e000b */
[----:B------:R-:W-:Y:S01]  /*92e0*/  UMOV UR44, UR47 ;  /* 0x0000002f002c7c82 */ /* 0x000fe20008000000 */
[----:B------:R-:W-:-:S05]  /*92f0*/  UMOV UR43, UR48 ;  /* 0x00000030002b7c82 */ /* 0x000fca0008000000 */
.L_x_9846:
        /* <DEDUP_REMOVED lines=9> */
.L_x_9837:
[----:B------:R-:W-:Y:S01]  /*9390*/  ULEA UR6, UR48, UR41, 0x3 ;  /* 0x0000002930067291 */ /* 0x000fe2000f8e183f */
[----:B------:R-:W-:-:S05]  /*93a0*/  IMAD.U32 R7, RZ, RZ, UR47 ;  /* 0x0000002fff077e24 */ /* 0x000fca000f8e00ff */
[----:B------:R-:W-:-:S04]  /*93b0*/  SHF.L.U32 R7, R7, 0x1f, RZ ;  /* 0x0000001f07077819 */ /* 0x000fc800000006ff */
[----:B------:R0:W1:Y:S01]  /*93c0*/  SYNCS.PHASECHK.TRANS64.TRYWAIT P1, [UR6+0x22830], R7 ;  /* 0x02283007ff0075a7 */ /* 0x0000620008020146 */
[----:B------:R-:W-:Y:S05]  /*93d0*/  @!P0 BRA `(.L_x_9838) ;  /* 0x0000000000048947 */ /* 0x000fea0003800000 */
[----:B------:R-:W-:Y:S01]  /*93e0*/  BPT.TRAP 0x1 ;  /* 0x000000040000795c */ /* 0x000fe20000300000 */
.L_x_9838:
[----:B-1----:R-:W-:Y:S05]  /*93f0*/  @P1 BRA `(.L_x_9836) ;  /* 0x0000000000081947 */ /* 0x002fea0003800000 */
[----:B------:R-:W1:Y:S02]  /*9400*/  SYNCS.PHASECHK.TRANS64.TRYWAIT P1, [UR6+0x22830], R7 ;  /* 0x02283007ff0075a7 */ /* 0x000e640008020146 */
[----:B-1----:R-:W-:Y:S05]  /*9410*/  @!P1 BRA `(.L_x_9839) ;  /* 0x000000b4001c9947 */ /* 0x002fea0003800000 */
.L_x_9836:
        /* <DEDUP_REMOVED lines=130> */
.L_x_9841:
[----:B------:R-:W-:Y:S01]  /*9c40*/  ULEA UR6, UR43, UR41, 0x3 ;  /* 0x000000292b067291 */ /* 0x000fe2000f8e183f */
[----:B01----:R-:W-:-:S05]  /*9c50*/  IMAD.U32 R7, RZ, RZ, UR44 ;  /* 0x0000002cff077e24 */ /* 0x003fca000f8e00ff */
[----:B------:R-:W-:-:S04]  /*9c60*/  SHF.L.U32 R7, R7, 0x1f, RZ ;  /* 0x0000001f07077819 */ /* 0x000fc800000006ff */
[----:B------:R0:W1:Y:S01]  /*9c70*/  SYNCS.PHASECHK.TRANS64.TRYWAIT P1, [UR6+0x22850], R7 ;  /* 0x02285007ff0075a7 */ /* 0x0000620008020146 */
[----:B------:R-:W-:Y:S05]  /*9c80*/  @!P0 BRA `(.L_x_9842) ;  /* 0x0000000000048947 */ /* 0x000fea0003800000 */
[----:B------:R-:W-:Y:S01]  /*9c90*/  BPT.TRAP 0x1 ;  /* 0x000000040000795c */ /* 0x000fe20000300000 */
.L_x_9842:
[----:B-1----:R-:W-:Y:S05]  /*9ca0*/  @P1 BRA `(.L_x_9840) ;  /* 0x0000000000081947 */ /* 0x002fea0003800000 */
[----:B------:R-:W1:Y:S02]  /*9cb0*/  SYNCS.PHASECHK.TRANS64.TRYWAIT P1, [UR6+0x22850], R7 ;  /* 0x02285007ff0075a7 */ /* 0x000e640008020146 */
[----:B-1----:R-:W-:Y:S05]  /*9cc0*/  @!P1 BRA `(.L_x_9843) ;  /* 0x000000ac00089947 */ /* 0x002fea0003800000 */
.L_x_9840:
        /* <DEDUP_REMOVED lines=33> */
.L_x_9844:
[C---:B01----:R-:W-:Y:S01]  /*9ee0*/  FMUL.FTZ R7, R0.reuse, R152 ;  /* 0x0000009800077220 */ /* 0x043fe20000410000 */
        /* <DEDUP_REMOVED lines=95> */
[----:B------:R-:W-:Y:S01]  /*a4e0*/  FMUL.FTZ R103, R0, R103 ;  /* 0x0000006700677220 */ /* 0x000fe20000410000 */
[----:B------:R-:W-:-:S04]  /*a4f0*/  ULEA UR6, UR48, UR41, 0x3 ;  /* 0x0000002930067291 */ /* 0x000fc8000f8e183f */
[----:B------:R-:W-:Y:S01]  /*a500*/  UIADD3 UR6, UR6, 0x22840, URZ ;  /* 0x0002284006067890 */ /* 0x000fe2000fffe03f */
[----:B------:R-:W0:Y:S01]  /*a510*/  MUFU.TANH R161, R161 ;  /* 0x000000a100a17308 */ /* 0x000e220000002400 */
[----:B-1----:R-:W-:Y:S02]  /*a520*/  FMNMX.FTZ R14, R159, R14, !PT ;  /* 0x0000000e9f0e7209 */ /* 0x002fe40007810000 */
[----:B------:R-:W-:-:S05]  /*a530*/  UPRMT UR6, UR46, 0x654, UR6 ;  /* 0x000006542e067896 */ /* 0x000fca0008000006 */
[----:B------:R-:W1:Y:S01]  /*a540*/  MUFU.TANH R165, R165 ;  /* 0x000000a500a57308 */ /* 0x000e620000002400 */
[----:B---3--:R-:W-:-:S03]  /*a550*/  FMNMX.FTZ R10, R163, R10, !PT ;  /* 0x0000000aa30a7209 */ /* 0x008fc60007810000 */
[----:B------:R-:W-:Y:S04]  /*a560*/  SYNCS.ARRIVE.TRANS64.RED.A1T0 RZ, [UR6], RZ ;  /* 0x000000ffffff79a7 */ /* 0x000fe80008100406 */
        /* <DEDUP_REMOVED lines=65> */
[----:B---3--:R-:W-:Y:S01]  /*a980*/  FMNMX.FTZ R18, R131, R14, !PT ;  /* 0x0000000e83127209 */ /* 0x008fe20007810000 */
[C---:B------:R-:W-:Y:S01]  /*a990*/  FMUL.FTZ R14, R0.reuse, R97 ;  /* 0x00000061000e7220 */ /* 0x040fe20000410000 */
[----:B------:R-:W-:-:S05]  /*a9a0*/  FMUL.FTZ R97, R0, R98 ;  /* 0x0000006200617220 */ /* 0x000fca0000410000 */
        /* <DEDUP_REMOVED lines=24> */
[----:B------:R-:W-:-:S06]  /*ab30*/  FMUL.FTZ R18, R0, R100 ;  /* 0x0000006400127220 */ /* 0x000fcc0000410000 */
[----:B------:R-:W3:Y:S01]  /*ab40*/  MUFU.TANH R217, R217 ;  /* 0x000000d900d97308 */ /* 0x000ee20000002400 */
[----:B0-----:R-:W-:-:S07]  /*ab50*/  FMNMX.FTZ R10, R215, R10, !PT ;  /* 0x0000000ad70a7209 */ /* 0x001fce0007810000 */
[----:B------:R-:W0:Y:S01]  /*ab60*/  MUFU.TANH R115, R115 ;  /* 0x0000007300737308 */ /* 0x000e220000002400 */
[----:B-1----:R-:W-:-:S07]  /*ab70*/  FMNMX.FTZ R20, R113, R20, !PT ;  /* 0x0000001471147209 */ /* 0x002fce0007810000 */
[----:B------:R-:W1:Y:S01]  /*ab80*/  MUFU.TANH R219, R219 ;  /* 0x000000db00db7308 */ /* 0x000e620000002400 */
[----:B---3--:R-:W-:-:S07]  /*ab90*/  FMNMX.FTZ R10, R217, R10, !PT ;  /* 0x0000000ad90a7209 */ /* 0x008fce0007810000 */
[----:B------:R-:W3:Y:S01]  /*aba0*/  MUFU.TANH R117, R117 ;  /* 0x0000007500757308 */ /* 0x000ee20000002400 */
[----:B0-----:R-:W-:Y:S01]  /*abb0*/  FMNMX.FTZ R22, R115, R20, !PT ;  /* 0x0000001473167209 */ /* 0x001fe20007810000 */
[C---:B------:R-:W-:Y:S01]  /*abc0*/  FMUL.FTZ R20, R0.reuse, R101 ;  /* 0x0000006500147220 */ /* 0x040fe20000410000 */
[----:B------:R-:W-:-:S05]  /*abd0*/  FMUL.FTZ R101, R0, R102 ;  /* 0x0000006600657220 */ /* 0x000fca0000410000 */
        /* <DEDUP_REMOVED lines=22> */
[----:B------:R-:W3:Y:S05]  /*ad40*/  LDC R10, c[0x0][0x988] ;  /* 0x00026200ff0a7b82 */ /* 0x000eea0000000800 */
[----:B------:R-:W4:Y:S01]  /*ad50*/  MUFU.TANH R97, R97 ;  /* 0x0000006100617308 */ /* 0x000f220000002400 */
[----:B0-----:R-:W-:-:S07]  /*ad60*/  FMNMX.FTZ R22, R95, R22, !PT ;  /* 0x000000165f167209 */ /* 0x001fce0007810000 */
[----:B------:R-:W0:Y:S01]  /*ad70*/  MUFU.TANH R18, R18 ;  /* 0x0000001200127308 */ /* 0x000e220000002400 */
[----:B-1----:R-:W-:-:S07]  /*ad80*/  FMNMX.FTZ R11, R14, R11, !PT ;  /* 0x0000000b0e0b7209 */ /* 0x002fce0007810000 */
[----:B------:R-:W1:Y:S01]  /*ad90*/  MUFU.TANH R99, R99 ;  /* 0x0000006300637308 */ /* 0x000e620000002400 */
[----:B----4-:R-:W-:-:S07]  /*ada0*/  FMNMX.FTZ R22, R97, R22, !PT ;  /* 0x0000001661167209 */ /* 0x010fce0007810000 */
[----:B------:R-:W4:Y:S01]  /*adb0*/  MUFU.TANH R20, R20 ;  /* 0x0000001400147308 */ /* 0x000f220000002400 */
[----:B0-----:R-:W-:-:S07]  /*adc0*/  FMNMX.FTZ R11, R18, R11, !PT ;  /* 0x0000000b120b7209 */ /* 0x001fce0007810000 */
[----:B------:R-:W0:Y:S01]  /*add0*/  MUFU.TANH R101, R101 ;  /* 0x0000006500657308 */ /* 0x000e220000002400 */
[----:B-1----:R-:W-:-:S07]  /*ade0*/  FMNMX.FTZ R22, R99, R22, !PT ;  /* 0x0000001663167209 */ /* 0x002fce0007810000 */
[----:B------:R-:W1:Y:S01]  /*adf0*/  MUFU.TANH R103, R103 ;  /* 0x0000006700677308 */ /* 0x000e620000002400 */
[----:B----4-:R-:W-:-:S05]  /*ae00*/  FMNMX.FTZ R88, R20, R11, !PT ;  /* 0x0000000b14587209 */ /* 0x010fca0007810000 */
[----:B------:R-:W4:Y:S01]  /*ae10*/  SHFL.BFLY PT, R11, R88, 0x2, 0x1f ;  /* 0x0c401f00580b7f89 */ /* 0x000f2200000e0000 */
[----:B0-----:R-:W-:-:S04]  /*ae20*/  FMNMX.FTZ R22, R101, R22, !PT ;  /* 0x0000001665167209 */ /* 0x001fc80007810000 */
[----:B-1----:R-:W-:-:S05]  /*ae30*/  FMNMX.FTZ R22, R103, R22, !PT ;  /* 0x0000001667167209 */ /* 0x002fca0007810000 */
[----:B------:R-:W0:Y:S01]  /*ae40*/  SHFL.BFLY PT, R13, R22, 0x2, 0x1f ;  /* 0x0c401f00160d7f89 */ /* 0x000e2200000e0000 */
[----:B----4-:R-:W-:-:S05]  /*ae50*/  FMNMX.FTZ R90, R88, R11, !PT ;  /* 0x0000000b585a7209 */ /* 0x010fca0007810000 */
[----:B------:R-:W1:Y:S01]  /*ae60*/  SHFL.BFLY PT, R11, R90, 0x1, 0x1f ;  /* 0x0c201f005a0b7f89 */ /* 0x000e6200000e0000 */
[----:B0-----:R-:W-:-:S05]  /*ae70*/  FMNMX.FTZ R92, R22, R13, !PT ;  /* 0x0000000d165c7209 */ /* 0x001fca0007810000 */
[----:B------:R-:W0:Y:S01]  /*ae80*/  SHFL.BFLY PT, R13, R92, 0x1, 0x1f ;  /* 0x0c201f005c0d7f89 */ /* 0x000e2200000e0000 */
[----:B-1----:R-:W-:-:S05]  /*ae90*/  FMNMX.FTZ R11, R90, R11, !PT ;  /* 0x0000000b5a0b7209 */ /* 0x002fca0007810000 */
[C---:B------:R-:W-:Y:S01]  /*aea0*/  FADD.FTZ R175, -R11.reuse, R8 ;  /* 0x000000080baf7221 */ /* 0x040fe20000010100 */
[----:B---3--:R-:W-:-:S03]  /*aeb0*/  FFMA.FTZ R102, R11, R10, -8 ;  /* 0xc10000000b667423 */ /* 0x008fc6000001000a */
[-C--:B------:R-:W-:Y:S01]  /*aec0*/  FMUL.FTZ R8, R175, R10.reuse ;  /* 0x0000000aaf087220 */ /* 0x080fe20000410000 */
        /* <DEDUP_REMOVED lines=9> */
[-CC-:B------:R-:W-:Y:S01]  /*af60*/  FFMA.FTZ R90, R165, R10.reuse, -R102.reuse ;  /* 0x0000000aa55a7223 */ /* 0x180fe20000010866 */
[----:B------:R-:W-:-:S01]  /*af70*/  FFMA.FTZ R92, R171, R10, -R102 ;  /* 0x0000000aab5c7223 */ /* 0x000fc20000010866 */
[----:B------:R-:W-:Y:S01]  /*af80*/  FADD.FTZ R175, -R13, R12 ;  /* 0x0000000c0daf7221 */ /* 0x000fe20000010100 */
[----:B------:R-:W-:-:S01]  /*af90*/  FFMA.FTZ R12, R9, R10, -R102 ;  /* 0x0000000a090c7223 */ /* 0x000fc20000010866 */
[-CC-:B------:R-:W-:Y:S01]  /*afa0*/  FFMA.FTZ R9, R19, R10.reuse, -R102.reuse ;  /* 0x0000000a13097223 */ /* 0x180fe20000010866 */
[----:B------:R-:W-:-:S01]  /*afb0*/  FFMA.FTZ R19, R155, R10, -R102 ;  /* 0x0000000a9b137223 */ /* 0x000fc20000010866 */
[-C--:B------:R-:W-:Y:S01]  /*afc0*/  FFMA.FTZ R18, R13, R10.reuse, -8 ;  /* 0xc10000000d127423 */ /* 0x080fe2000001000a */
[----:B------:R-:W-:-:S01]  /*afd0*/  FFMA.FTZ R155, R173, R10, -R102 ;  /* 0x0000000aad9b7223 */ /* 0x000fc20000010866 */
[-CC-:B------:R-:W-:Y:S01]  /*afe0*/  FFMA.FTZ R173, R195, R10.reuse, -R102.reuse ;  /* 0x0000000ac3ad7223 */ /* 0x180fe20000010866 */
[----:B------:R-:W-:-:S01]  /*aff0*/  FFMA.FTZ R195, R20, R10, -R102 ;  /* 0x0000000a14c37223 */ /* 0x000fc20000010866 */
[-C--:B------:R-:W-:Y:S01]  /*b000*/  FMUL.FTZ R175, R175, R10.reuse ;  /* 0x0000000aafaf7220 */ /* 0x080fe20000410000 */
        /* <DEDUP_REMOVED lines=36> */
[----:B0-----:R-:W-:Y:S01]  /*b250*/  FFMA.FTZ R5, R8, R5, R7 ;  /* 0x0000000508057223 */ /* 0x001fe20000010007 */
[----:B-1----:R-:W-:-:S01]  /*b260*/  FFMA.FTZ R4, R175, R4, R20 ;  /* 0x00000004af047223 */ /* 0x002fc20000010014 */
[-CC-:B------:R-:W-:Y:S01]  /*b270*/  FFMA.FTZ R126, R169, R10.reuse, -R18.reuse ;  /* 0x0000000aa97e7223 */ /* 0x180fe20000010812 */
[----:B------:R-:W-:-:S01]  /*b280*/  FFMA.FTZ R153, R167, R10, -R18 ;  /* 0x0000000aa7997223 */ /* 0x000fc20000010812 */
[-CC-:B------:R-:W-:Y:S01]  /*b290*/  FFMA.FTZ R136, R123, R10.reuse, -R18.reuse ;  /* 0x0000000a7b887223 */ /* 0x180fe20000010812 */
[----:B------:R-:W-:-:S01]  /*b2a0*/  FFMA.FTZ R123, R125, R10, -R18 ;  /* 0x0000000a7d7b7223 */ /* 0x000fc20000010812 */
[----:B------:R-:W0:Y:S01]  /*b2b0*/  MUFU.EX2 R9, R9 ;  /* 0x0000000900097308 */ /* 0x000e220000000800 */
[----:B---3--:R-:W-:-:S01]  /*b2c0*/  FADD.FTZ R144, R12, R5 ;  /* 0x000000050c907221 */ /* 0x008fc20000010000 */
[-CC-:B------:R-:W-:Y:S01]  /*b2d0*/  FFMA.FTZ R125, R129, R10.reuse, -R18.reuse ;  /* 0x0000000a817d7223 */ /* 0x180fe20000010812 */
[----:B------:R-:W-:-:S01]  /*b2e0*/  FFMA.FTZ R128, R137, R10, -R18 ;  /* 0x0000000a89807223 */ /* 0x000fc20000010812 */
[-CC-:B------:R-:W-:Y:S01]  /*b2f0*/  FFMA.FTZ R137, R139, R10.reuse, -R18.reuse ;  /* 0x0000000a8b897223 */ /* 0x180fe20000010812 */
[----:B------:R-:W-:-:S01]  /*b300*/  FFMA.FTZ R130, R141, R10, -R18 ;  /* 0x0000000a8d827223 */ /* 0x000fc20000010812 */
[-CC-:B------:R-:W-:Y:S01]  /*b310*/  FFMA.FTZ R139, R143, R10.reuse, -R18.reuse ;  /* 0x0000000a8f8b7223 */ /* 0x180fe20000010812 */
[----:B------:R-:W-:-:S01]  /*b320*/  FFMA.FTZ R132, R145, R10, -R18 ;  /* 0x0000000a91847223 */ /* 0x000fc20000010812 */
[----:B------:R-:W1:Y:S01]  /*b330*/  MUFU.EX2 R17, R17 ;  /* 0x0000001100117308 */ /* 0x000e620000000800 */
[----:B----4-:R-:W-:-:S01]  /*b340*/  FADD.FTZ R4, R15, R4 ;  /* 0x000000040f047221 */ /* 0x010fc20000010000 */
        /* <DEDUP_REMOVED lines=21> */
[----:B---3--:R-:W-:-:S07]  /*b4a0*/  FADD.FTZ R4, R22, R5 ;  /* 0x0000000516047221 */ /* 0x008fce0000010000 */
[----:B------:R-:W3:Y:S01]  /*b4b0*/  MUFU.EX2 R23, R23 ;  /* 0x0000001700177308 */ /* 0x000ee20000000800 */
[----:B0-----:R-:W-:-:S07]  /*b4c0*/  FADD.FTZ R144, R102, R129 ;  /* 0x0000008166907221 */ /* 0x001fce0000010000 */
[----:B------:R-:W0:Y:S01]  /*b4d0*/  MUFU.EX2 R88, R88 ;  /* 0x0000005800587308 */ /* 0x000e220000000800 */
[----:B-1----:R-:W-:-:S07]  /*b4e0*/  FADD.FTZ R5, R19, R4 ;  /* 0x0000000413057221 */ /* 0x002fce0000010000 */
[----:B------:R-:W1:Y:S01]  /*b4f0*/  MUFU.EX2 R124, R124 ;  /* 0x0000007c007c7308 */ /* 0x000e620000000800 */
[----:B---3--:R-:W-:-:S01]  /*b500*/  FADD.FTZ R129, R23, R144 ;  /* 0x0000009017817221 */ /* 0x008fc20000010000 */
[-CC-:B------:R-:W-:Y:S01]  /*b510*/  FFMA.FTZ R144, R107, R10.reuse, -R18.reuse ;  /* 0x0000000a6b907223 */ /* 0x180fe20000010812 */
[----:B------:R-:W-:-:S05]  /*b520*/  FFMA.FTZ R107, R109, R10, -R18 ;  /* 0x0000000a6d6b7223 */ /* 0x000fca0000010812 */
[----:B------:R-:W3:Y:S01]  /*b530*/  MUFU.EX2 R21, R21 ;  /* 0x0000001500157308 */ /* 0x000ee20000000800 */
[----:B0-----:R-:W-:-:S07]  /*b540*/  FADD.FTZ R4, R88, R5 ;  /* 0x0000000558047221 */ /* 0x001fce0000010000 */
[----:B------:R-:W0:Y:S01]  /*b550*/  MUFU.EX2 R126, R126 ;  /* 0x0000007e007e7308 */ /* 0x000e220000000800 */
[----:B-1----:R-:W-:-:S07]  /*b560*/  FADD.FTZ R129, R124, R129 ;  /* 0x000000817c817221 */ /* 0x002fce0000010000 */
[----:B------:R-:W1:Y:S01]  /*b570*/  MUFU.EX2 R90, R90 ;  /* 0x0000005a005a7308 */ /* 0x000e620000000800 */
[----:B---3--:R-:W-:-:S07]  /*b580*/  FADD.FTZ R5, R21, R4 ;  /* 0x0000000415057221 */ /* 0x008fce0000010000 */
        /* <DEDUP_REMOVED lines=13> */
[----:B0-----:R-:W-:-:S01]  /*b660*/  FADD.FTZ R109, R137, R146 ;  /* 0x00000092896d7221 */ /* 0x001fc20000010000 */
[----:B------:R-:W-:-:S06]  /*b670*/  FFMA.FTZ R146, R111, R10, -R18 ;  /* 0x0000000a6f927223 */ /* 0x000fcc0000010812 */
[----:B------:R-:W0:Y:S01]  /*b680*/  MUFU.EX2 R157, R157 ;  /* 0x0000009d009d7308 */ /* 0x000e220000000800 */
[----:B-1----:R-:W-:-:S07]  /*b690*/  FADD.FTZ R4, R94, R5 ;  /* 0x000000055e047221 */ /* 0x002fce0000010000 */
[----:B------:R-:W1:Y:S01]  /*b6a0*/  MUFU.EX2 R139, R139 ;  /* 0x0000008b008b7308 */ /* 0x000e620000000800 */
[----:B---3--:R-:W-:-:S01]  /*b6b0*/  FADD.FTZ R148, R130, R109 ;  /* 0x0000006d82947221 */ /* 0x008fc20000010000 */
[----:B------:R-:W-:-:S06]  /*b6c0*/  FFMA.FTZ R109, R113, R10, -R18 ;  /* 0x0000000a716d7223 */ /* 0x000fcc0000010812 */
        /* <DEDUP_REMOVED lines=16> */
[----:B-1----:R-:W-:-:S01]  /*b7d0*/  FADD.FTZ R150, R134, R111 ;  /* 0x0000006f86967221 */ /* 0x002fc20000010000 */
[----:B------:R-:W-:-:S06]  /*b7e0*/  FFMA.FTZ R111, R117, R10, -R18 ;  /* 0x0000000a756f7223 */ /* 0x000fcc0000010812 */
        /* <DEDUP_REMOVED lines=97> */
[----:B-1----:R-:W-:-:S01]  /*be00*/  FADD.FTZ R91, R160, R5 ;  /* 0x00000005a05b7221 */ /* 0x002fc20000010000 */
[----:B---3--:R-:W-:-:S03]  /*be10*/  FADD.FTZ R5, R195, R4 ;  /* 0x00000004c3057221 */ /* 0x008fc60000010000 */
[----:B0-----:R-:W-:Y:S01]  /*be20*/  FADD.FTZ R4, R93, R91 ;  /* 0x0000005b5d047221 */ /* 0x001fe20000010000 */
[----:B------:R-:W-:Y:S06]  /*be30*/  @!P0 BRA `(.L_x_9845) ;  /* 0x0000000000048947 */ /* 0x000fec0003800000 */
[----:B------:R-:W-:Y:S01]  /*be40*/  BPT.TRAP 0x1 ;  /* 0x000000040000795c */ /* 0x000fe20000300000 */
.L_x_9845:
        /* <DEDUP_REMOVED lines=118> */
[----:B------:R-:W-:Y:S01]  /*c5b0*/  F2FP.SATFINITE.E4M3.F32.PACK_AB_MERGE_C R171, R158, R97, R22 ;  /* 0x000000619eab723e */ /* 0x000fe20004807016 */
[----:B------:R-:W-:Y:S06]  /*c5c0*/  @P1 BRA `(.L_x_9846) ;  /* 0xffffffcc004c1947 */ /* 0x000fec000383ffff */
.L_x_9835:
[----:B------:R-:W-:Y:S06]  /*c5d0*/  BAR.ARV 0x8, 0x180 ;  /* 0x0206000000007b1d */ /* 0x000fec0000002000 */
[----:B------:R-:W-:Y:S05]  /*c5e0*/  @!P0 BRA `(.L_x_9847) ;  /* 0x0000000000048947 */ /* 0x000fea0003800000 */
[----:B------:R-:W-:Y:S01]  /*c5f0*/  BPT.TRAP 0x1 ;  /* 0x000000040000795c */ /* 0x000fe20000300000 */
.L_x_9847:
[----:B------:R-:W-:Y:S01]  /*c600*/  ULEA UR12, UR48, UR41, 0x3 ;  /* 0x00000029300c7291 */ /* 0x000fe2000f8e183f */
[----:B------:R-:W-:-:S04]  /*c610*/  MOV R0, UR47 ;  /* 0x0000002f00007c02 */ /* 0x000fc80008000f00 */
[----:B------:R-:W-:-:S04]  /*c620*/  SHF.L.U32 R0, R0, 0x1f, RZ ;  /* 0x0000001f00007819 */ /* 0x000fc800000006ff */
[----:B------:R0:W1:Y:S01]  /*c630*/  SYNCS.PHASECHK.TRANS64.TRYWAIT P1, [UR12+0x22850], R0 ;  /* 0x02285000ff0075a7 */ /* 0x000062000802014c */
[----:B------:R-:W-:Y:S05]  /*c640*/  @!P0 BRA `(.L_x_9848) ;  /* 0x0000000000048947 */ /* 0x000fea0003800000 */
[----:B------:R-:W-:Y:S01]  /*c650*/  BPT.TRAP 0x1 ;  /* 0x000000040000795c */ /* 0x000fe20000300000 */
.L_x_9848:
[----:B-1----:R-:W-:Y:S05]  /*c660*/  @P1 BRA `(.L_x_9849) ;  /* 0x0000000000081947 */ /* 0x002fea0003800000 */
[----:B------:R-:W1:Y:S02]  /*c670*/  SYNCS.PHASECHK.TRANS64.TRYWAIT P1, [UR12+0x22850], R0 ;  /* 0x02285000ff0075a7 */ /* 0x000e64000802014c */
[----:B-1----:R-:W-:Y:S05]  /*c680*/  @!P1 BRA `(.L_x_9850) ;  /* 0x0000008000b09947 */ /* 0x002fea0003800000 */
.L_x_9849:
        /* <DEDUP_REMOVED lines=47> */
[----:B------:R-:W4:Y:S01]  /*c980*/  SHFL.BFLY PT, R7, R4, 0x2, 0x1f ;  /* 0x0c401f0004077f89 */ /* 0x000f2200000e0000 */
[----:B------:R-:W-:Y:S02]  /*c990*/  WARPGROUP.DEPBAR.LE gsb0, 0x0 ;  /* 0x00008000000079c5 */ /* 0x000fe40000010000 */
[----:B------:R-:W-:-:S06]  /*c9a0*/  WARPGROUP.ARRIVE ;  /* 0x00000000000079c5 */ /* 0x000fcc0000000000 */
[----:B------:R-:W-:Y:S01]  /*c9b0*/  QGMMA.64x128x32.F32.E4M3.E4M3 R24, R172, gdesc[UR4], R24, gsb0 ;  /* 0x01e00004ac187df3 */ /* 0x000fe20008000818 */
[----:B------:R-:W-:Y:S01]  /*c9c0*/  UMOV UR6, UR48 ;  /* 0x0000003000067c82 */ /* 0x000fe20008000000 */
[----:B------:R-:W-:Y:S01]  /*c9d0*/  UMOV UR7, 0xc0000010 ;  /* 0xc000001000077882 */ /* 0x000fe20000000000 */
[----:B0-----:R-:W-:Y:S01]  /*c9e0*/  FADD.FTZ R0, R0, R5 ;  /* 0x0000000500007221 */ /* 0x001fe20000010000 */
[----:B----4-:R-:W-:-:S04]  /*c9f0*/  FADD.FTZ R7, R7, R4 ;  /* 0x0000000407077221 */ /* 0x010fc80000010000 */
        /* <DEDUP_REMOVED lines=18> */
[----:B------:R-:W4:Y:S01]  /*cb20*/  @P1 MUFU.RCP R7, R12 ;  /* 0x0000000c00071308 */ /* 0x000f220000001000 */
[C---:B------:R-:W-:Y:S01]  /*cb30*/  @P2 FMUL.FTZ R4, R10.reuse, 0.69314718246459960938 ;  /* 0x3f3172180a042820 */ /* 0x040fe20000410000 */
[----:B------:R-:W-:Y:S01]  /*cb40*/  @P3 FMUL.FTZ R17, R10, 0.69314718246459960938 ;  /* 0x3f3172180a113820 */ /* 0x000fe20000410000 */
[----:B0-----:R-:W-:Y:S01]  /*cb50*/  @P2 FMUL.FTZ R5, R5, 0.69314718246459960938 ;  /* 0x3f31721805052820 */ /* 0x001fe20000410000 */
[----:B------:R-:W-:-:S02]  /*cb60*/  IMAD.MOV.U32 R0, RZ, RZ, -0x800000 ;  /* 0xff800000ff007424 */ /* 0x000fc400078e00ff */
[----:B---3--:R-:W-:Y:S01]  /*cb70*/  FMUL.FTZ R3, R3, R6 ;  /* 0x0000000603037220 */ /* 0x008fe20000410000 */
[----:B------:R-:W-:Y:S02]  /*cb80*/  IMAD.MOV.U32 R2, RZ, RZ, -0x800000 ;  /* 0xff800000ff027424 */ /* 0x000fe400078e00ff */
[----:B-1----:R-:W-:Y:S01]  /*cb90*/  @P3 FMUL.FTZ R8, R8, 0.69314718246459960938 ;  /* 0x3f31721808083820 */ /* 0x002fe20000410000 */
[----:B------:R-:W-:-:S03]  /*cba0*/  @P2 FFMA.FTZ R0, R4, R11, R5 ;  /* 0x0000000b04002223 */ /* 0x000fc60000010005 */
[----:B------:R-:W-:Y:S01]  /*cbb0*/  @P3 FFMA.FTZ R2, R17, R13, R8 ;  /* 0x0000000d11023223 */ /* 0x000fe20000010008 */
[----:B----4-:R-:W-:Y:S01]  /*cbc0*/  FMUL.FTZ R7, R7, R6 ;  /* 0x0000000607077220 */ /* 0x010fe20000410000 */
[----:B------:R-:W-:Y:S02]  /*cbd0*/  WARPGROUP.DEPBAR.LE gsb0, 0x0 ;  /* 0x00008000000079c5 */ /* 0x000fe40000010000 */
[----:B------:R-:W-:Y:S05]  /*cbe0*/  @!P0 BRA `(.L_x_9851) ;  /* 0x0000000000048947 */ /* 0x000fea0003800000 */
[----:B------:R-:W-:Y:S01]  /*cbf0*/  BPT.TRAP 0x1 ;  /* 0x000000040000795c */ /* 0x000fe20000300000 */
.L_x_9851:
        /* <DEDUP_REMOVED lines=68> */
.L_x_9815:
        /* <DEDUP_REMOVED lines=9> */
[----:B------:R-:W-:-:S04]  /*d0d0*/  IADD3 R4, P0, R3, UR4, RZ ;  /* 0x0000000403047c10 */ /* 0x000fc8000ff1e0ff */
[----:B------:R-:W-:-:S06]  /*d0e0*/  IADD3.X R5, RZ, UR5, RZ, P0, !PT ;  /* 0x00000005ff057c10 */ /* 0x000fcc00087fe4ff */
[----:B------:R0:W3:Y:S01]  /*d0f0*/  LDG.E.CONSTANT R5, desc[UR50][R4.64] ;  /* 0x0000003204057981 */ /* 0x0000e2000c1e9900 */
        /* <DEDUP_REMOVED lines=32> */
[----:B------:R-:W-:Y:S02]  /*d300*/  SEL R88, R72, R73, P0 ;  /* 0x0000004948587207 */ /* 0x000fe40000000000 */
[----:B------:R-:W-:-:S02]  /*d310*/  SEL R93, R73, R72, P0 ;  /* 0x00000048495d7207 */ /* 0x000fc40000000000 */
[----:B------:R-:W-:Y:S01]  /*d320*/  SHF.R.S32.HI R30, RZ, 0x7, R9 ;  /* 0x00000007ff1e7819 */ /* 0x000fe20000011409 */
[----:B------:R-:W0:Y:S01]  /*d330*/  S2R R73, SR_CTAID.X ;  /* 0x0000000000497919 */ /* 0x000e220000002500 */
[----:B------:R-:W-:Y:S02]  /*d340*/  LEA.HI R17, R42, R13, RZ, 0x2 ;  /* 0x0000000d2a117211 */ /* 0x000fe400078f10ff */
[----:B------:R-:W-:Y:S02]  /*d350*/  LEA.HI R23, R3, R4, RZ, 0x2 ;  /* 0x0000000403177211 */ /* 0x000fe400078f10ff */
[----:B------:R-:W-:Y:S02]  /*d360*/  SEL R18, R46, R47, P0 ;  /* 0x0000002f2e127207 */ /* 0x000fe40000000000 */
[----:B------:R-:W-:Y:S02]  /*d370*/  SEL R65, R47, R46, P0 ;  /* 0x0000002e2f417207 */ /* 0x000fe40000000000 */
[----:B------:R-:W-:-:S02]  /*d380*/  LEA.HI R3, R9, R30, RZ, 0x1 ;  /* 0x0000001e09037211 */ /* 0x000fc400078f08ff */
[--C-:B------:R-:W-:Y:S02]  /*d390*/  SHF.R.S32.HI R9, RZ, 0x2, R17.reuse ;  /* 0x00000002ff097819 */ /* 0x100fe40000011411 */
[----:B------:R-:W-:Y:S02]  /*d3a0*/  SHF.R.S32.HI R46, RZ, 0x1f, R17 ;  /* 0x0000001fff2e7819 */ /* 0x000fe40000011411 */
[----:B------:R-:W-:Y:S02]  /*d3b0*/  LOP3.LUT R23, R23, 0xfffffffc, RZ, 0xc0, !PT ;  /* 0xfffffffc17177812 */ /* 0x000fe400078ec0ff */
[----:B------:R-:W-:Y:S02]  /*d3c0*/  LEA.HI R46, R46, R9, RZ, 0x3 ;  /* 0x000000092e2e7211 */ /* 0x000fe400078f18ff */
[----:B------:R-:W-:Y:S01]  /*d3d0*/  LEA.HI R42, R42, R13, RZ, 0x5 ;  /* 0x0000000d2a2a7211 */ /* 0x000fe200078f28ff */
[----:B------:R-:W-:Y:S01]  /*d3e0*/  IMAD.IADD R23, R4, 0x1, -R23 ;  /* 0x0000000104177824 */ /* 0x000fe200078e0a17 */
[----:B------:R-:W-:-:S02]  /*d3f0*/  LOP3.LUT R4, R46, 0xfffffff8, RZ, 0xc0, !PT ;  /* 0xfffffff82e047812 */ /* 0x000fc400078ec0ff */
[----:B------:R-:W-:Y:S02]  /*d400*/  SEL R8, R24, R25, P0 ;  /* 0x0000001918087207 */ /* 0x000fe40000000000 */
[----:B------:R-:W-:Y:S01]  /*d410*/  SEL R7, R25, R24, P0 ;  /* 0x0000001819077207 */ /* 0x000fe20000000000 */
[----:B------:R-:W-:Y:S01]  /*d420*/  IMAD.IADD R4, R9, 0x1, -R4 ;  /* 0x0000000109047824 */ /* 0x000fe200078e0a04 */
[----:B------:R-:W-:Y:S02]  /*d430*/  LOP3.LUT R3, R3, 0x3fffffe, RZ, 0xc0, !PT ;  /* 0x03fffffe03037812 */ /* 0x000fe400078ec0ff */
        /* <DEDUP_REMOVED lines=20> */
[----:B------:R-:W4:Y:S01]  /*d580*/  LDC R80, c[0x0][0xbe8] ;  /* 0x0002fa00ff507b82 */ /* 0x000f220000000800 */
[----:B------:R-:W-:Y:S02]  /*d590*/  SEL R87, R87, R86, P0 ;  /* 0x0000005657577207 */ /* 0x000fe40000000000 */
[----:B------:R-:W-:Y:S02]  /*d5a0*/  SEL R20, R40, R41, P0 ;  /* 0x0000002928147207 */ /* 0x000fe40000000000 */
[----:B------:R-:W-:Y:S02]  /*d5b0*/  SEL R21, R41, R40, P0 ;  /* 0x0000002829157207 */ /* 0x000fe40000000000 */
[----:B------:R-:W-:Y:S02]  /*d5c0*/  SEL R24, R38, R39, P0 ;  /* 0x0000002726187207 */ /* 0x000fe40000000000 */
[----:B------:R-:W-:-:S02]  /*d5d0*/  SEL R57, R39, R38, P0 ;  /* 0x0000002627397207 */ /* 0x000fc40000000000 */
[----:B------:R-:W-:Y:S02]  /*d5e0*/  SEL R38, R70, R71, P0 ;  /* 0x0000004746267207 */ /* 0x000fe40000000000 */
[----:B------:R-:W-:Y:S01]  /*d5f0*/  SEL R41, R71, R70, P0 ;  /* 0x0000004647297207 */ /* 0x000fe20000000000 */
[----:B0-----:R-:W-:Y:S01]  /*d600*/  IMAD R70, R73, 0x80, R3 ;  /* 0x0000008049467824 */ /* 0x001fe200078e0203 */
        /* <DEDUP_REMOVED lines=12> */
[----:B--2---:R-:W-:Y:S02]  /*d6d0*/  SEL R16, R54, R55, P0 ;  /* 0x0000003736107207 */ /* 0x004fe40000000000 */
        /* <DEDUP_REMOVED lines=19> */
[----:B----4-:R-:W-:Y:S02]  /*d810*/  ISETP.NE.AND P2, PT, R80, 0x1, PT ;  /* 0x000000015000780c */ /* 0x010fe40003f45270 */
[----:B------:R-:W-:Y:S02]  /*d820*/  LEA R73, R73, R4, 0x7 ;  /* 0x0000000449497211 */ /* 0x000fe400078e38ff */
[----:B------:R-:W-:-:S02]  /*d830*/  SEL R39, R75, R74, P0 ;  /* 0x0000004a4b277207 */ /* 0x000fc40000000000 */
[----:B------:R-:W-:Y:S02]  /*d840*/  SEL R37, R83, R82, P0 ;  /* 0x0000005253257207 */ /* 0x000fe40000000000 */
[----:B------:R-:W-:Y:S01]  /*d850*/  MOV R31, UR9 ;  /* 0x00000009001f7c02 */ /* 0x000fe20008000f00 */
[----:B------:R-:W-:-:S04]  /*d860*/  ULDC.64 UR8, c[0x0][0xb28] ;  /* 0x0002ca0000087ab9 */ /* 0x000fc80000000a00 */
[----:B------:R-:W0:Y:S08]  /*d870*/  @P2 LDC R82, c[0x0][0xbec] ;  /* 0x0002fb00ff522b82 */ /* 0x000e300000000800 */
[----:B------:R-:W2:Y:S01]  /*d880*/  @P2 LDC R75, c[0x0][0xbf0] ;  /* 0x0002fc00ff4b2b82 */ /* 0x000ea20000000800 */
[----:B---3--:R3:W-:Y:S04]  /*d890*/  SHFL.IDX PT, R50, R12, R5, 0x1c1f ;  /* 0x001c1f050c327589 */ /* 0x0087e800000e0000 */
[----:B------:R-:W-:Y:S04]  /*d8a0*/  SHFL.IDX PT, R3, R6, R5, 0x1c1f ;  /* 0x001c1f0506037589 */ /* 0x000fe800000e0000 */
[----:B------:R-:W-:Y:S01]  /*d8b0*/  SHFL.IDX PT, R8, R8, R5, 0x1c1f ;  /* 0x001c1f0508087589 */ /* 0x000fe200000e0000 */
[----:B---3--:R-:W-:-:S03]  /*d8c0*/  LOP3.LUT R12, R5, 0x2, RZ, 0x3c, !PT ;  /* 0x00000002050c7812 */ /* 0x008fc600078e3cff */
[----:B------:R-:W-:Y:S04]  /*d8d0*/  SHFL.IDX PT, R58, R10, R5, 0x1c1f ;  /* 0x001c1f050a3a7589 */ /* 0x000fe800000e0000 */
[----:B------:R3:W-:Y:S04]  /*d8e0*/  SHFL.IDX PT, R6, R87, R12, 0x1c1f ;  /* 0x001c1f0c57067589 */ /* 0x0007e800000e0000 */
[----:B------:R-:W-:Y:S04]  /*d8f0*/  SHFL.IDX PT, R7, R7, R12, 0x1c1f ;  /* 0x001c1f0c07077589 */ /* 0x000fe800000e0000 */
[----:B------:R-:W-:Y:S01]  /*d900*/  SHFL.IDX PT, R9, R102, R5, 0x1c1f ;  /* 0x001c1f0566097589 */ /* 0x000fe200000e0000 */
[----:B---3--:R-:W3:Y:S03]  /*d910*/  LDC.64 R86, c[0x0][0xb40] ;  /* 0x0002d000ff567b82 */ /* 0x008ee60000000a00 */
[----:B------:R-:W-:Y:S04]  /*d920*/  SHFL.IDX PT, R10, R109, R12, 0x1c1f ;  /* 0x001c1f0c6d0a7589 */ /* 0x000fe800000e0000 */
[----:B------:R-:W-:Y:S04]  /*d930*/  SHFL.IDX PT, R14, R14, R5, 0x1c1f ;  /* 0x001c1f050e0e7589 */ /* 0x000fe800000e0000 */
[----:B------:R-:W-:Y:S04]  /*d940*/  SHFL.IDX PT, R15, R15, R12, 0x1c1f ;  /* 0x001c1f0c0f0f7589 */ /* 0x000fe800000e0000 */
[----:B------:R-:W-:Y:S04]  /*d950*/  SHFL.IDX PT, R20, R20, R5, 0x1c1f ;  /* 0x001c1f0514147589 */ /* 0x000fe800000e0000 */
[----:B------:R-:W-:Y:S04]  /*d960*/  SHFL.IDX PT, R54, R16, R5, 0x1c1f ;  /* 0x001c1f0510367589 */ /* 0x000fe800000e0000 */
[----:B------:R-:W-:Y:S01]  /*d970*/  SHFL.IDX PT, R21, R21, R12, 0x1c1f ;  /* 0x001c1f0c15157589 */ /* 0x000fe200000e0000 */
[----:B---3--:R-:W-:-:S03]  /*d980*/  IMAD.WIDE.U32 R42, R86, UR37, R42 ;  /* 0x00000025562a7c25 */ /* 0x008fc6000f8e002a */
        /* <DEDUP_REMOVED lines=37> */
[----:B------:R-:W2:Y:S01]  /*dbe0*/  SHFL.IDX PT, R60, R99, R12, 0x1c1f ;  /* 0x001c1f0c633c7589 */ /* 0x000ea200000e0000 */
[----:B---3--:R-:W-:-:S03]  /*dbf0*/  SEL R26, R28, R29, P0 ;  /* 0x0000001d1c1a7207 */ /* 0x008fc60000000000 */
[----:B------:R-:W3:Y:S01]  /*dc00*/  SHFL.IDX PT, R72, R95, R12, 0x1c1f ;  /* 0x001c1f0c5f487589 */ /* 0x000ee200000e0000 */
        /* <DEDUP_REMOVED lines=24> */
[----:B--2---:R-:W-:Y:S02]  /*dd90*/  SEL R25, R60, R33, P0 ;  /* 0x000000213c197207 */ /* 0x004fe40000000000 */
        /* <DEDUP_REMOVED lines=23> */
[----:B---3--:R-:W-:Y:S01]  /*df10*/  SEL R31, R61, R72, P0 ;  /* 0x000000483d1f7207 */ /* 0x008fe20000000000 */
        /* <DEDUP_REMOVED lines=28> */
[----:B------:R-:W-:Y:S01]  /*e0e0*/  IMAD R60, R60, UR4, RZ ;  /* 0x000000043c3c7c24 */ /* 0x000fe2000f8e02ff */
[----:B------:R-:W-:Y:S01]  /*e0f0*/  IADD3 R57, R57, R75, RZ ;  /* 0x0000004b39397210 */ /* 0x000fe20007ffe0ff */
[C-C-:B------:R-:W-:Y:S02]  /*e100*/  IMAD R49, R80.reuse, R49, R73.reuse ;  /* 0x0000003150317224 */ /* 0x140fe400078e0249 */
[----:B------:R-:W-:Y:S02]  /*e110*/  IMAD R61, R80, R72, R73 ;  /* 0x00000048503d7224 */ /* 0x000fe400078e0249 */
[C---:B------:R-:W-:Y:S01]  /*e120*/  IMAD R73, R67.reuse, UR5, R60 ;  /* 0x0000000543497c24 */ /* 0x040fe2000f8e023c */
[----:B------:R-:W-:Y:S01]  /*e130*/  SHF.R.S32.HI R60, RZ, 0x1f, R49 ;  /* 0x0000001fff3c7819 */ /* 0x000fe20000011431 */
[----:B------:R-:W-:Y:S01]  /*e140*/  IMAD.WIDE.U32 R56, R67, UR4, R56 ;  /* 0x0000000443387c25 */ /* 0x000fe2000f8e0038 */
[----:B------:R-:W-:Y:S01]  /*e150*/  SHF.R.S32.HI R66, RZ, 0x1f, R61 ;  /* 0x0000001fff427819 */ /* 0x000fe2000001143d */
[----:B------:R-:W0:Y:S01]  /*e160*/  S2UR UR5, SR_CgaCtaId ;  /* 0x00000000000579c3 */ /* 0x000e220000008800 */
[----:B------:R-:W-:Y:S01]  /*e170*/  UMOV UR4, 0x400 ;  /* 0x0000040000047882 */ /* 0x000fe20000000000 */
[----:B------:R-:W-:-:S02]  /*e180*/  IMAD R60, R60, UR6, RZ ;  /* 0x000000063c3c7c24 */ /* 0x000fc4000f8e02ff */
[----:B------:R-:W-:Y:S02]  /*e190*/  IMAD R66, R66, UR8, RZ ;  /* 0x0000000842427c24 */ /* 0x000fe4000f8e02ff */
[----:B------:R-:W-:Y:S02]  /*e1a0*/  IMAD.IADD R57, R57, 0x1, R73 ;  /* 0x0000000139397824 */ /* 0x000fe400078e0249 */
[C---:B------:R-:W-:Y:S01]  /*e1b0*/  IMAD R73, R49.reuse, UR7, R60 ;  /* 0x0000000731497c24 */ /* 0x040fe2000f8e023c */
[----:B-1----:R-:W-:Y:S01]  /*e1c0*/  SEL R60, R74, R71, P0 ;  /* 0x000000474a3c7207 */ /* 0x002fe20000000000 */
        /* <DEDUP_REMOVED lines=13> */
[----:B0-----:R-:W-:Y:S01]  /*e2a0*/  ULEA UR4, UR5, UR4, 0x18 ;  /* 0x0000000405047291 */ /* 0x001fe2000f8ec03f */
[----:B------:R-:W-:Y:S01]  /*e2b0*/  IMAD R83, R80, UR6, RZ ;  /* 0x0000000650537c24 */ /* 0x000fe2000f8e02ff */
[----:B------:R0:W-:Y:S01]  /*e2c0*/  SHFL.IDX PT, R74, R71, 0x1, 0x1c1f ;  /* 0x003c1f00474a7f89 */ /* 0x0001e200000e0000 */
[----:B------:R-:W-:Y:S01]  /*e2d0*/  VIADD R80, R70, 0x8 ;  /* 0x0000000846507836 */ /* 0x000fe20000000000 */
[----:B------:R-:W-:Y:S01]  /*e2e0*/  UIADD3 UR4, UR4, 0x22820, URZ ;  /* 0x0002282004047890 */ /* 0x000fe2000fffe03f */
[----:B------:R-:W-:Y:S01]  /*e2f0*/  LEA.HI.X R84, R66, UR9, R43, 0x2, P3 ;  /* 0x0000000942547c11 */ /* 0x000fe200098f142b */
[----:B------:R-:W1:Y:S01]  /*e300*/  SHFL.IDX PT, R73, R49, RZ, 0x1c1f ;  /* 0x001c1fff31497589 */ /* 0x000e6200000e0000 */
[-C--:B------:R-:W-:Y:S01]  /*e310*/  ISETP.GE.OR P2, PT, R70, R83.reuse, P1 ;  /* 0x000000534600720c */ /* 0x080fe20000f46670 */
[----:B------:R-:W-:Y:S01]  /*e320*/  UPRMT UR4, URZ, 0x654, UR4 ;  /* 0x000006543f047896 */ /* 0x000fe20008000004 */
[-C--:B------:R-:W-:Y:S01]  /*e330*/  ISETP.GE.OR P1, PT, R80, R83.reuse, P1 ;  /* 0x000000535000720c */ /* 0x080fe20000f26670 */
[----:B------:R2:W3:Y:S01]  /*e340*/  SHFL.IDX PT, R75, R49, 0x1, 0x1c1f ;  /* 0x003c1f00314b7f89 */ /* 0x0004e200000e0000 */
[----:B------:R-:W-:Y:S01]  /*e350*/  ISETP.GE.AND P3, PT, R70, R83, PT ;  /* 0x000000534600720c */ /* 0x000fe20003f66270 */
[----:B0-----:R-:W-:Y:S01]  /*e360*/  IMAD.SHL.U32 R71, R68, 0x2, RZ ;  /* 0x0000000244477824 */ /* 0x001fe200078e00ff */
[----:B------:R-:W-:Y:S01]  /*e370*/  SEL R57, R48, R77, P0 ;  /* 0x0000004d30397207 */ /* 0x000fe20000000000 */
[----:B------:R0:W4:Y:S01]  /*e380*/  SHFL.IDX PT, R66, R82, RZ, 0x1c1f ;  /* 0x001c1fff52427589 */ /* 0x00012200000e0000 */
[----:B------:R-:W-:-:S02]  /*e390*/  SEL R61, R77, R48, P0 ;  /* 0x000000304d3d7207 */ /* 0x000fc40000000000 */
[----:B------:R-:W-:Y:S01]  /*e3a0*/  SYNCS.ARRIVE.TRANS64.RED.A1T0 RZ, [UR4], RZ ;  /* 0x000000ffffff79a7 */ /* 0x000fe20008100404 */
[----:B------:R0:W0:Y:S01]  /*e3b0*/  SHFL.IDX PT, R67, R84, RZ, 0x1c1f ;  /* 0x001c1fff54437589 */ /* 0x00002200000e0000 */
[----:B------:R-:W-:Y:S02]  /*e3c0*/  SEL R42, R46, R79, P0 ;  /* 0x0000004f2e2a7207 */ /* 0x000fe40000000000 */
[----:B------:R-:W-:Y:S02]  /*e3d0*/  SEL R43, R47, R76, P0 ;  /* 0x0000004c2f2b7207 */ /* 0x000fe40000000000 */
[----:B------:R-:W-:Y:S02]  /*e3e0*/  SEL R48, R50, R81, P0 ;  /* 0x0000005132307207 */ /* 0x000fe40000000000 */
[----:B--2---:R-:W-:Y:S02]  /*e3f0*/  SEL R49, R51, R78, P0 ;  /* 0x0000004e33317207 */ /* 0x004fe40000000000 */
[----:B------:R-:W-:-:S02]  /*e400*/  SEL R46, R79, R46, P0 ;  /* 0x0000002e4f2e7207 */ /* 0x000fc40000000000 */
[----:B------:R-:W-:Y:S01]  /*e410*/  SEL R47, R76, R47, P0 ;  /* 0x0000002f4c2f7207 */ /* 0x000fe20000000000 */
[----:B-1----:R1:W-:Y:S01]  /*e420*/  @!P2 ST.E desc[UR50][R72.64], R0 ;  /* 0x000000004800a985 */ /* 0x0023e2000c101932 */
[----:B------:R-:W-:Y:S02]  /*e430*/  SEL R50, R81, R50, P0 ;  /* 0x0000003251327207 */ /* 0x000fe40000000000 */
[----:B------:R-:W-:Y:S01]  /*e440*/  SEL R51, R78, R51, P0 ;  /* 0x000000334e337207 */ /* 0x000fe20000000000 */
[----:B---3--:R1:W-:Y:S01]  /*e450*/  @!P1 ST.E desc[UR50][R74.64], R2 ;  /* 0x000000024a009985 */ /* 0x0083e2000c101932 */
[----:B------:R-:W-:Y:S05]  /*e460*/  @P3 BRA `(.L_x_9854) ;  /* 0x0000000400783947 */ /* 0x000fea0003800000 */
[C---:B-1----:R-:W-:Y:S01]  /*e470*/  VIADD R0, R71.reuse, 0x8 ;  /* 0x0000000847007836 */ /* 0x042fe20000000000 */
[----:B------:R-:W-:Y:S01]  /*e480*/  ULDC UR4, c[0x0][0xac8] ;  /* 0x0002b20000047ab9 */ /* 0x000fe20000000800 */
[C---:B------:R-:W-:Y:S01]  /*e490*/  VIADD R68, R71.reuse, 0x10 ;  /* 0x0000001047447836 */ /* 0x040fe20000000000 */
[C---:B------:R-:W-:Y:S01]  /*e4a0*/  IADD3 R70, R71.reuse, 0x18, RZ ;  /* 0x0000001847467810 */ /* 0x040fe20007ffe0ff */
[C---:B------:R-:W-:Y:S01]  /*e4b0*/  VIADD R78, R71.reuse, 0x20 ;  /* 0x00000020474e7836 */ /* 0x040fe20000000000 */
[----:B------:R-:W-:Y:S01]  /*e4c0*/  ISETP.GE.AND P3, PT, R0, UR4, PT ;  /* 0x0000000400007c0c */ /* 0x000fe2000bf66270 */
[C---:B------:R-:W-:Y:S01]  /*e4d0*/  VIADD R79, R71.reuse, 0x38 ;  /* 0x00000038474f7836 */ /* 0x040fe20000000000 */
[----:B------:R-:W-:Y:S02]  /*e4e0*/  ISETP.GE.AND P4, PT, R68, UR4, PT ;  /* 0x0000000444007c0c */ /* 0x000fe4000bf86270 */
[----:B------:R-:W-:Y:S02]  /*e4f0*/  ISETP.GE.AND P2, PT, R71, UR4, PT ;  /* 0x0000000447007c0c */ /* 0x000fe4000bf46270 */
[----:B------:R-:W-:-:S02]  /*e500*/  ISETP.GE.AND P1, PT, R70, UR4, PT ;  /* 0x0000000446007c0c */ /* 0x000fc4000bf26270 */
[----:B------:R-:W-:-:S05]  /*e510*/  ISETP.GE.AND P5, PT, R79, UR4, PT ;  /* 0x000000044f007c0c */ /* 0x000fca000bfa6270 */
[----:B------:R-:W-:Y:S02]  /*e520*/  @!P3 LEA.HI R0, R0, R0, RZ, 0x1 ;  /* 0x000000000000b211 */ /* 0x000fe400078f08ff */
[----:B------:R-:W-:Y:S02]  /*e530*/  @!P4 LEA.HI R68, R68, R68, RZ, 0x1 ;  /* 0x000000444444c211 */ /* 0x000fe400078f08ff */
[C-C-:B0---4-:R-:W-:Y:S01]  /*e540*/  @!P2 IMAD.WIDE R72, R71.reuse, 0x4, R66.reuse ;  /* 0x000000044748a825 */ /* 0x151fe200078e0242 */
[----:B------:R-:W-:Y:S02]  /*e550*/  @!P3 LOP3.LUT R75, R0, 0xfffffffe, RZ, 0xc0, !PT ;  /* 0xfffffffe004bb812 */ /* 0x000fe400078ec0ff */
[----:B------:R-:W-:Y:S01]  /*e560*/  @!P1 LEA.HI R70, R70, R70, RZ, 0x1 ;  /* 0x0000004646469211 */ /* 0x000fe200078f08ff */
[----:B------:R-:W-:Y:S01]  /*e570*/  VIADD R0, R71, 0x28 ;  /* 0x0000002847007836 */ /* 0x000fe20000000000 */
[----:B------:R-:W-:Y:S01]  /*e580*/  @!P4 LOP3.LUT R77, R68, 0xfffffffe, RZ, 0xc0, !PT ;  /* 0xfffffffe444dc812 */ /* 0x000fe200078ec0ff */
[----:B------:R0:W-:Y:S01]  /*e590*/  @!P2 ST.E.64 desc[UR50][R72.64], R6 ;  /* 0x000000064800a985 */ /* 0x0001e2000c101b32 */
[----:B------:R-:W-:Y:S01]  /*e5a0*/  @!P3 IMAD.WIDE R74, R75, 0x4, R66 ;  /* 0x000000044b4ab825 */ /* 0x000fe200078e0242 */
[----:B------:R-:W-:-:S02]  /*e5b0*/  ISETP.GE.AND P2, PT, R78, UR4, PT ;  /* 0x000000044e007c0c */ /* 0x000fc4000bf46270 */
[----:B------:R-:W-:Y:S01]  /*e5c0*/  @!P5 LEA.HI R79, R79, R79, RZ, 0x1 ;  /* 0x0000004f4f4fd211 */ /* 0x000fe200078f08ff */
[----:B------:R-:W-:Y:S01]  /*e5d0*/  VIADD R68, R71, 0x30 ;  /* 0x0000003047447836 */ /* 0x000fe20000000000 */
[----:B------:R1:W-:Y:S01]  /*e5e0*/  @!P3 ST.E.64 desc[UR50][R74.64], R8 ;  /* 0x000000084a00b985 */ /* 0x0003e2000c101b32 */
[----:B------:R-:W-:Y:S01]  /*e5f0*/  @!P4 IMAD.WIDE R76, R77, 0x4, R66 ;  /* 0x000000044d4cc825 */ /* 0x000fe200078e0242 */
[----:B------:R-:W-:Y:S02]  /*e600*/  ISETP.GE.AND P3, PT, R0, UR4, PT ;  /* 0x0000000400007c0c */ /* 0x000fe4000bf66270 */
[----:B------:R-:W-:Y:S02]  /*e610*/  ISETP.GE.AND P6, PT, R68, UR4, PT ;  /* 0x0000000444007c0c */ /* 0x000fe4000bfc6270 */
[----:B------:R2:W-:Y:S01]  /*e620*/  @!P4 ST.E.64 desc[UR50][R76.64], R10 ;  /* 0x0000000a4c00c985 */ /* 0x0005e2000c101b32 */
[----:B0-----:R-:W-:Y:S01]  /*e630*/  @!P1 LOP3.LUT R7, R70, 0xfffffffe, RZ, 0xc0, !PT ;  /* 0xfffffffe46079812 */ /* 0x001fe200078ec0ff */
[C---:B------:R-:W-:Y:S01]  /*e640*/  VIADD R72, R71.reuse, 0x40 ;  /* 0x0000004047487836 */ /* 0x040fe20000000000 */
[----:B------:R-:W-:Y:S01]  /*e650*/  @!P2 LEA.HI R78, R78, R78, RZ, 0x1 ;  /* 0x0000004e4e4ea211 */ /* 0x000fe200078f08ff */
[----:B------:R-:W-:-:S02]  /*e660*/  VIADD R70, R71, 0x48 ;  /* 0x0000004847467836 */ /* 0x000fc40000000000 */
[--C-:B------:R-:W-:Y:S01]  /*e670*/  @!P1 IMAD.WIDE R6, R7, 0x4, R66.reuse ;  /* 0x0000000407069825 */ /* 0x100fe200078e0242 */
[----:B------:R-:W-:Y:S02]  /*e680*/  ISETP.GE.AND P4, PT, R72, UR4, PT ;  /* 0x0000000448007c0c */ /* 0x000fe4000bf86270 */
[----:B-1----:R-:W-:Y:S02]  /*e690*/  @!P2 LOP3.LUT R9, R78, 0xfffffffe, RZ, 0xc0, !PT ;  /* 0xfffffffe4e09a812 */ /* 0x002fe400078ec0ff */
[----:B------:R0:W-:Y:S01]  /*e6a0*/  @!P1 ST.E.64 desc[UR50][R6.64], R14 ;  /* 0x0000000e06009985 */ /* 0x0001e2000c101b32 */
[----:B------:R-:W-:Y:S02]  /*e6b0*/  ISETP.GE.AND P1, PT, R70, UR4, PT ;  /* 0x0000000446007c0c */ /* 0x000fe4000bf26270 */
[----:B------:R-:W-:Y:S01]  /*e6c0*/  @!P6 LEA.HI R68, R68, R68, RZ, 0x1 ;  /* 0x000000444444e211 */ /* 0x000fe200078f08ff */
[----:B------:R-:W-:Y:S01]  /*e6d0*/  @!P2 IMAD.WIDE R8, R9, 0x4, R66 ;  /* 0x000000040908a825 */ /* 0x000fe200078e0242 */
[----:B------:R-:W-:-:S02]  /*e6e0*/  @!P3 LEA.HI R0, R0, R0, RZ, 0x1 ;  /* 0x000000000000b211 */ /* 0x000fc400078f08ff */
[----:B------:R-:W-:Y:S02]  /*e6f0*/  @!P6 LOP3.LUT R73, R68, 0xfffffffe, RZ, 0xc0, !PT ;  /* 0xfffffffe4449e812 */ /* 0x000fe400078ec0ff */
[----:B--2---:R-:W-:Y:S01]  /*e700*/  @!P3 LOP3.LUT R11, R0, 0xfffffffe, RZ, 0xc0, !PT ;  /* 0xfffffffe000bb812 */ /* 0x004fe200078ec0ff */
[----:B------:R1:W-:Y:S01]  /*e710*/  @!P2 ST.E.64 desc[UR50][R8.64], R12 ;  /* 0x0000000c0800a985 */ /* 0x0003e2000c101b32 */
[----:B------:R-:W-:Y:S01]  /*e720*/  @!P4 LEA.HI R72, R72, R72, RZ, 0x1 ;  /* 0x000000484848c211 */ /* 0x000fe200078f08ff */
[----:B------:R-:W-:Y:S02]  /*e730*/  VIADD R0, R71, 0x50 ;  /* 0x0000005047007836 */ /* 0x000fe40000000000 */
[----:B------:R-:W-:Y:S01]  /*e740*/  @!P1 LEA.HI R70, R70, R70, RZ, 0x1 ;  /* 0x0000004646469211 */ /* 0x000fe200078f08ff */
[--C-:B0-----:R-:W-:Y:S01]  /*e750*/  @!P6 IMAD.WIDE R6, R73, 0x4, R66.reuse ;  /* 0x000000044906e825 */ /* 0x101fe200078e0242 */
[----:B------:R-:W-:Y:S02]  /*e760*/  @!P5 LOP3.LUT R15, R79, 0xfffffffe, RZ, 0xc0, !PT ;  /* 0xfffffffe4f0fd812 */ /* 0x000fe400078ec0ff */
[----:B------:R-:W-:Y:S01]  /*e770*/  @!P4 LOP3.LUT R73, R72, 0xfffffffe, RZ, 0xc0, !PT ;  /* 0xfffffffe4849c812 */ /* 0x000fe200078ec0ff */
[----:B------:R-:W-:-:S04]  /*e780*/  @!P3 IMAD.WIDE R10, R11, 0x4, R66 ;  /* 0x000000040b0ab825 */ /* 0x000fc800078e0242 */
[--C-:B------:R-:W-:Y:S01]  /*e790*/  @!P5 IMAD.WIDE R14, R15, 0x4, R66.reuse ;  /* 0x000000040f0ed825 */ /* 0x100fe200078e0242 */
[----:B-1----:R-:W-:Y:S01]  /*e7a0*/  @!P1 LOP3.LUT R13, R70, 0xfffffffe, RZ, 0xc0, !PT ;  /* 0xfffffffe460d9812 */ /* 0x002fe200078ec0ff */
[----:B------:R0:W-:Y:S01]  /*e7b0*/  @!P3 ST.E.64 desc[UR50][R10.64], R20 ;  /* 0x000000140a00b985 */ /* 0x0001e2000c101b32 */
[----:B------:R-:W-:Y:S01]  /*e7c0*/  IADD3 R12, R71, 0x58, RZ ;  /* 0x00000058470c7810 */ /* 0x000fe20007ffe0ff */
[----:B------:R-:W-:Y:S02]  /*e7d0*/  @!P4 IMAD.WIDE R8, R73, 0x4, R66 ;  /* 0x000000044908c825 */ /* 0x000fe400078e0242 */
[----:B------:R1:W-:Y:S01]  /*e7e0*/  @!P6 ST.E.64 desc[UR50][R6.64], R18 ;  /* 0x000000120600e985 */ /* 0x0003e2000c101b32 */
[----:B------:R-:W-:-:S03]  /*e7f0*/  ISETP.GE.AND P2, PT, R12, UR4, PT ;  /* 0x000000040c007c0c */ /* 0x000fc6000bf46270 */
[----:B------:R-:W-:Y:S04]  /*e800*/  @!P5 ST.E.64 desc[UR50][R14.64], R22 ;  /* 0x000000160e00d985 */ /* 0x000fe8000c101b32 */
[----:B------:R2:W-:Y:S01]  /*e810*/  @!P4 ST.E.64 desc[UR50][R8.64], R26 ;  /* 0x0000001a0800c985 */ /* 0x0005e2000c101b32 */
[----:B0-----:R-:W-:-:S04]  /*e820*/  @!P1 IMAD.WIDE R10, R13, 0x4, R66 ;  /* 0x000000040d0a9825 */ /* 0x001fc800078e0242 */
[C---:B------:R-:W-:Y:S01]  /*e830*/  VIADD R13, R71.reuse, 0x60 ;  /* 0x00000060470d7836 */ /* 0x040fe20000000000 */
[----:B------:R0:W-:Y:S01]  /*e840*/  @!P1 ST.E.64 desc[UR50][R10.64], R28 ;  /* 0x0000001c0a009985 */ /* 0x0001e2000c101b32 */
[C---:B------:R-:W-:Y:S01]  /*e850*/  VIADD R20, R71.reuse, 0x68 ;  /* 0x0000006847147836 */ /* 0x040fe20000000000 */
[----:B------:R-:W-:Y:S01]  /*e860*/  ISETP.GE.AND P1, PT, R0, UR4, PT ;  /* 0x0000000400007c0c */ /* 0x000fe2000bf26270 */
[----:B-1----:R-:W-:Y:S01]  /*e870*/  VIADD R7, R71, 0x78 ;  /* 0x0000007847077836 */ /* 0x002fe20000000000 */
[----:B------:R-:W-:Y:S01]  /*e880*/  ISETP.GE.AND P3, PT, R13, UR4, PT ;  /* 0x000000040d007c0c */ /* 0x000fe2000bf66270 */
[----:B------:R-:W-:Y:S01]  /*e890*/  VIADD R6, R71, 0x70 ;  /* 0x0000007047067836 */ /* 0x000fe20000000000 */
[----:B------:R-:W-:Y:S02]  /*e8a0*/  ISETP.GE.AND P4, PT, R20, UR4, PT ;  /* 0x0000000414007c0c */ /* 0x000fe4000bf86270 */
[----:B------:R-:W-:Y:S02]  /*e8b0*/  ISETP.GE.AND P6, PT, R7, UR4, PT ;  /* 0x0000000407007c0c */ /* 0x000fe4000bfc6270 */
[----:B------:R-:W-:-:S02]  /*e8c0*/  ISETP.GE.AND P5, PT, R6, UR4, PT ;  /* 0x0000000406007c0c */ /* 0x000fc4000bfa6270 */
[----:B------:R-:W-:-:S03]  /*e8d0*/  @!P2 LEA.HI R12, R12, R12, RZ, 0x1 ;  /* 0x0000000c0c0ca211 */ /* 0x000fc600078f08ff */
[----:B------:R-:W-:Y:S02]  /*e8e0*/  @!P1 LEA.HI R0, R0, R0, RZ, 0x1 ;  /* 0x0000000000009211 */ /* 0x000fe400078f08ff */
[----:B------:R-:W-:Y:S02]  /*e8f0*/  @!P3 LEA.HI R13, R13, R13, RZ, 0x1 ;  /* 0x0000000d0d0db211 */ /* 0x000fe400078f08ff */
[----:B------:R-:W-:Y:S02]  /*e900*/  @!P4 LEA.HI R20, R20, R20, RZ, 0x1 ;  /* 0x000000141414c211 */ /* 0x000fe400078f08ff */
[----:B--2---:R-:W-:Y:S02]  /*e910*/  @!P6 LEA.HI R8, R7, R7, RZ, 0x1 ;  /* 0x000000070708e211 */ /* 0x004fe400078f08ff */
[----:B------:R-:W-:Y:S02]  /*e920*/  @!P5 LEA.HI R6, R6, R6, RZ, 0x1 ;  /* 0x000000060606d211 */ /* 0x000fe400078f08ff */
[----:B------:R-:W-:-:S02]  /*e930*/  @!P1 LOP3.LUT R7, R0, 0xfffffffe, RZ, 0xc0, !PT ;  /* 0xfffffffe00079812 */ /* 0x000fc400078ec0ff */
[----:B------:R-:W-:Y:S02]  /*e940*/  @!P2 LOP3.LUT R9, R12, 0xfffffffe, RZ, 0xc0, !PT ;  /* 0xfffffffe0c09a812 */ /* 0x000fe400078ec0ff */
[----:B0-----:R-:W-:Y:S02]  /*e950*/  @!P3 LOP3.LUT R11, R13, 0xfffffffe, RZ, 0xc0, !PT ;  /* 0xfffffffe0d0bb812 */ /* 0x001fe400078ec0ff */
        /* <DEDUP_REMOVED lines=15> */
.L_x_9854:
[----:B------:R-:W-:Y:S05]  /*ea50*/  BSYNC B0 ;  /* 0x0000000000007941 */ /* 0x000fea0003800000 */
.L_x_9853:
        /* <DEDUP_REMOVED lines=37> */
[----:B------:R-:W-:-:S02]  /*ecb0*/  IADD3 R12, R71, 0x20, RZ ;  /* 0x00000020470c7810 */ /* 0x000fc40007ffe0ff */
[----:B------:R-:W-:Y:S02]  /*ecc0*/  ISETP.GE.AND P5, PT, R28, UR4, PT ;  /* 0x000000041c007c0c */ /* 0x000fe4000bfa6270 */
        /* <DEDUP_REMOVED lines=10> */
[----:B------:R-:W-:Y:S01]  /*ed70*/  @!P2 LOP3.LUT R13, R0, 0xfffffffe, RZ, 0xc0, !PT ;  /* 0xfffffffe000da812 */ /* 0x000fe200078ec0ff */
[----:B------:R-:W-:Y:S01]  /*ed80*/  VIADD R0, R71, 0x40 ;  /* 0x0000004047007836 */ /* 0x000fe20000000000 */
[----:B------:R1:W-:Y:S01]  /*ed90*/  @!P4 ST.E.64 desc[UR50][R8.64], R46 ;  /* 0x0000002e0800c985 */ /* 0x0003e2000c101b32 */
[----:B------:R-:W-:Y:S02]  /*eda0*/  ISETP.GE.AND P4, PT, R29, UR4, PT ;  /* 0x000000041d007c0c */ /* 0x000fe4000bf86270 */
[----:B------:R-:W-:Y:S01]  /*edb0*/  @!P3 LEA.HI R12, R12, R12, RZ, 0x1 ;  /* 0x0000000c0c0cb211 */ /* 0x000fe200078f08ff */
[----:B0-----:R-:W-:Y:S01]  /*edc0*/  @!P1 IMAD.WIDE R6, R11, 0x4, R26 ;  /* 0x000000040b069825 */ /* 0x001fe200078e021a */
[----:B------:R-:W-:-:S02]  /*edd0*/  @!P5 LEA.HI R28, R28, R28, RZ, 0x1 ;  /* 0x0000001c1c1cd211 */ /* 0x000fc400078f08ff */
[----:B------:R-:W-:Y:S02]  /*ede0*/  @!P3 LOP3.LUT R11, R12, 0xfffffffe, RZ, 0xc0, !PT ;  /* 0xfffffffe0c0bb812 */ /* 0x000fe400078ec0ff */
[----:B------:R-:W-:Y:S01]  /*edf0*/  @!P0 LEA.HI R30, R30, R30, RZ, 0x1 ;  /* 0x0000001e1e1e8211 */ /* 0x000fe200078f08ff */
[----:B------:R0:W-:Y:S01]  /*ee00*/  @!P1 ST.E.64 desc[UR50][R6.64], R48 ;  /* 0x0000003006009985 */ /* 0x0001e2000c101b32 */
[----:B------:R-:W-:Y:S01]  /*ee10*/  ISETP.GE.AND P1, PT, R0, UR4, PT ;  /* 0x0000000400007c0c */ /* 0x000fe2000bf26270 */
        /* <DEDUP_REMOVED lines=8> */
[--C-:B------:R-:W-:Y:S02]  /*eea0*/  @!P5 IMAD.WIDE R12, R13, 0x4, R26.reuse ;  /* 0x000000040d0cd825 */ /* 0x100fe400078e021a */
[----:B------:R-:W-:Y:S01]  /*eeb0*/  @!P1 LEA.HI R0, R0, R0, RZ, 0x1 ;  /* 0x0000000000009211 */ /* 0x000fe200078f08ff */
[----:B------:R2:W-:Y:S01]  /*eec0*/  @!P3 ST.E.64 desc[UR50][R10.64], R14 ;  /* 0x0000000e0a00b985 */ /* 0x0005e2000c101b32 */
[--C-:B0-----:R-:W-:Y:S01]  /*eed0*/  @!P4 IMAD.WIDE R6, R29, 0x4, R26.reuse ;  /* 0x000000041d06c825 */ /* 0x101fe200078e021a */
[----:B------:R-:W-:Y:S02]  /*eee0*/  ISETP.GE.AND P2, PT, R28, UR4, PT ;  /* 0x000000041c007c0c */ /* 0x000fe4000bf46270 */
        /* <DEDUP_REMOVED lines=12> */
[----:B------:R-:W-:Y:S02]  /*efb0*/  ISETP.GE.AND P0, PT, R12, UR4, PT ;  /* 0x000000040c007c0c */ /* 0x000fe4000bf06270 */
[----:B------:R-:W-:-:S02]  /*efc0*/  ISETP.GE.AND P4, PT, R13, UR4, PT ;  /* 0x000000040d007c0c */ /* 0x000fc4000bf86270 */
        /* <DEDUP_REMOVED lines=19> */
[----:B------:R2:W-:Y:S01]  /*f100*/  @!P3 ST.E.64 desc[UR50][R10.64], R20 ;  /* 0x000000140a00b985 */ /* 0x0005e2000c101b32 */
[----:B0-----:R-:W-:Y:S02]  /*f110*/  @!P6 LOP3.LUT R19, R16, 0xfffffffe, RZ, 0xc0, !PT ;  /* 0xfffffffe1013e812 */ /* 0x001fe400078ec0ff */
[--C-:B------:R-:W-:Y:S01]  /*f120*/  @!P4 IMAD.WIDE R6, R15, 0x4, R26.reuse ;  /* 0x000000040f06c825 */ /* 0x100fe200078e021a */
[----:B------:R2:W-:Y:S01]  /*f130*/  @!P0 ST.E.64 desc[UR50][R12.64], R40 ;  /* 0x000000280c008985 */ /* 0x0005e2000c101b32 */
[----:B------:R-:W-:Y:S02]  /*f140*/  ISETP.GE.AND P0, PT, R71, UR4, PT ;  /* 0x0000000447007c0c */ /* 0x000fe4000bf06270 */
        /* <DEDUP_REMOVED lines=11> */
.L_x_9852:
        /* <DEDUP_REMOVED lines=24> */
[----:B------:R-:W3:Y:S01]  /*f380*/  @P0 LDC R7, c[0x0][0xbec] ;  /* 0x0002fb00ff070b82 */ /* 0x000ee20000000800 */
[----:B------:R-:W-:Y:S02]  /*f390*/  ULDC.64 UR4, c[0x0][0xbe0] ;  /* 0x0002f80000047ab9 */ /* 0x000fe40000000a00 */
[----:B------:R-:W-:-:S05]  /*f3a0*/  IMAD.U32 R3, RZ, RZ, UR6 ;  /* 0x00000006ff037e24 */ /* 0x000fca000f8e00ff */
[----:B------:R-:W4:Y:S01]  /*f3b0*/  @P0 LDC R9, c[0x0][0xbf0] ;  /* 0x0002fc00ff090b82 */ /* 0x000f220000000800 */
[C---:B0-----:R-:W-:Y:S02]  /*f3c0*/  IMAD R12, R10.reuse, UR39, RZ ;  /* 0x000000270a0c7c24 */ /* 0x041fe4000f8e02ff */
[----:B------:R-:W-:-:S04]  /*f3d0*/  IMAD.WIDE.U32 R2, R10, UR37, R2 ;  /* 0x000000250a027c25 */ /* 0x000fc8000f8e0002 */
[----:B------:R-:W-:Y:S01]  /*f3e0*/  IMAD R11, R11, UR37, R12 ;  /* 0x000000250b0b7c24 */ /* 0x000fe2000f8e020c */
[----:B------:R-:W1:Y:S03]  /*f3f0*/  LDC R8, c[0x0][0xc50] ;  /* 0x00031400ff087b82 */ /* 0x000e660000000800 */
[----:B------:R-:W-:Y:S02]  /*f400*/  IMAD.IADD R3, R11, 0x1, R3 ;  /* 0x000000010b037824 */ /* 0x000fe400078e0203 */
[----:B---3--:R-:W-:-:S04]  /*f410*/  @P0 IMAD.HI.U32 R4, R0, R7, RZ ;  /* 0x0000000700040227 */ /* 0x008fc800078e00ff */
[----:B------:R-:W-:Y:S01]  /*f420*/  IMAD R7, RZ, RZ, -UR42 ;  /* 0x8000002aff077e24 */ /* 0x000fe2000f8e02ff */
[----:B----4-:R-:W-:-:S03]  /*f430*/  @P0 SHF.R.U32.HI R5, RZ, R9, R4 ;  /* 0x00000009ff050219 */ /* 0x010fc60000011604 */
        /* <DEDUP_REMOVED lines=22> */
.L_x_9811:
        /* <DEDUP_REMOVED lines=18> */
.L_x_9855:
[----:B------:R-:W-:Y:S01]  /*f6c0*/  ULDC UR42, c[0x0][0xc50] ;  /* 0x00031400002a7ab9 */ /* 0x000fe20000000800 */
[----:B------:R-:W-:Y:S01]  /*f6d0*/  UMOV UR40, UR6 ;  /* 0x0000000600287c82 */ /* 0x000fe20008000000 */
[----:B------:R-:W-:-:S11]  /*f6e0*/  UISETP.NE.AND UP0, UPT, UR42, 0x1, UPT ;  /* 0x000000012a00788c */ /* 0x000fd6000bf05270 */
[----:B------:R-:W-:Y:S01]  /*f6f0*/  @UP0 ULDC UR4, c[0x0][0xc54] ;  /* 0x0003150000040ab9 */ /* 0x000fe20000000800 */
[----:B------:R-:W-:Y:S01]  /*f700*/  @UP0 ULDC UR7, c[0x0][0xc58] ;  /* 0x0003160000070ab9 */ /* 0x000fe20000000800 */
[----:B------:R-:W-:-:S04]  /*f710*/  UIMAD.WIDE.U32 UR4, UR6, UR4, URZ ;  /* 0x00000004060472a5 */ /* 0x000fc8000f8e003f */
[----:B------:R-:W-:-:S12]  /*f720*/  @UP0 USHF.R.U32.HI UR40, URZ, UR7, UR5 ;  /* 0x000000073f280299 */ /* 0x000fd80008011605 */
.L_x_9856:
[----:B------:R-:W-:Y:S01]  /*f730*/  ISETP.GE.AND P0, PT, R27, RZ, PT ;  /* 0x000000ff1b00720c */ /* 0x000fe20003f06270 */
[----:B------:R-:W-:Y:S01]  /*f740*/  UIADD3 UR4, -UR40, URZ, URZ ;  /* 0x0000003f28047290 */ /* 0x000fe2000fffe13f */
[----:B------:R-:W-:Y:S01]  /*f750*/  MOV R31, 0x1 ;  /* 0x00000001001f7802 */ /* 0x000fe20000000f00 */
[----:B------:R-:W-:Y:S02]  /*f760*/  IMAD.MOV.U32 R0, RZ, RZ, RZ ;  /* 0x000000ffff007224 */ /* 0x000fe400078e00ff */
        /* <DEDUP_REMOVED lines=76> */
.L_x_9858:
        /* <DEDUP_REMOVED lines=34> */
.L_x_9859:
        /* <DEDUP_REMOVED lines=20> */
.L_x_9860:
        /* <DEDUP_REMOVED lines=20> */
.L_x_9861:
        /* <DEDUP_REMOVED lines=10> */
[----:B------:R-:W-:Y:S01]  /*10170*/  MOV R13, RZ ;  /* 0x000000ff000d7202 */ /* 0x000fe20000000f00 */
[----:B------:R-:W-:Y:S02]  /*10180*/  IMAD.U32 R7, RZ, RZ, UR7 ;  /* 0x00000007ff077e24 */ /* 0x000fe4000f8e00ff */
[----:B------:R-:W-:-:S02]  /*10190*/  IMAD.U32 R10, RZ, RZ, UR4 ;  /* 0x00000004ff0a7e24 */ /* 0x000fc4000f8e00ff */
[----:B------:R-:W-:Y:S02]  /*101a0*/  IMAD.U32 R11, RZ, RZ, UR5 ;  /* 0x00000005ff0b7e24 */ /* 0x000fe4000f8e00ff */
[----:B------:R-:W-:Y:S02]  /*101b0*/  IMAD.MOV.U32 R8, RZ, RZ, 0x70 ;  /* 0x00000070ff087424 */ /* 0x000fe400078e00ff */
[----:B------:R-:W-:-:S07]  /*101c0*/  IMAD.MOV.U32 R12, RZ, RZ, 0x1 ;  /* 0x00000001ff0c7424 */ /* 0x000fce00078e00ff */
[----:B------:R-:W-:-:S07]  /*101d0*/  LEPC R20, `(.L_x_9862) ;  /* 0x000000001014794e */ /* 0x000fce0000000000 */
[----:B0----5:R-:W-:Y:S05]  /*101e0*/  CALL.ABS.NOINC R2 ;  /* 0x0000000002007343 */ /* 0x021fea0003c00000 */
.L_x_9862:
        /* <DEDUP_REMOVED lines=14> */
.L_x_9913:
[----:B------:R-:W-:Y:S01]  /*102d0*/  UMOV UR4, 0xa0 ;  /* 0x000000a000047882 */ /* 0x000fe20000000000 */
[C---:B------:R-:W-:Y:S01]  /*102e0*/  LOP3.LUT R24, R23.reuse, R30, RZ, 0xfc, !PT ;  /* 0x0000001e17187212 */ /* 0x040fe200078efcff */
        /* <DEDUP_REMOVED lines=29> */
[----:B------:R-:W3:Y:S03]  /*104c0*/  @P3 LDC R4, c[0x0][0x434] ;  /* 0x00010d00ff043b82 */ /* 0x000ee60000000800 */
[----:B------:R-:W-:Y:S02]  /*104d0*/  @!P1 IADD3 R3, R3, R5, RZ ;  /* 0x0000000503039210 */ /* 0x000fe40007ffe0ff */
        /* <DEDUP_REMOVED lines=17> */
[C---:B------:R-:W-:Y:S01]  /*105f0*/  IMAD.SHL.U32 R2, R17.reuse, 0x20, RZ ;  /* 0x0000002011027824 */ /* 0x040fe200078e00ff */
[----:B------:R-:W-:-:S04]  /*10600*/  SHF.L.U32 R9, R17, 0x2, RZ ;  /* 0x0000000211097819 */ /* 0x000fc800000006ff */
        /* <DEDUP_REMOVED lines=18> */
[----:B------:R-:W-:Y:S02]  /*10730*/  ISETP.NE.AND P1, PT, R2, 0x3, PT ;  /* 0x000000030200780c */ /* 0x000fe40003f25270 */
[----:B------:R-:W-:-:S04]  /*10740*/  MOV R2, 0x40 ;  /* 0x0000004000027802 */ /* 0x000fc80000000f00 */
[----:B------:R-:W-:Y:S01]  /*10750*/  SEL R2, R2, 0xffffffc0, !P0 ;  /* 0xffffffc002027807 */ /* 0x000fe20004000000 */
[----:B------:R0:W-:Y:S04]  /*10760*/  STL [R1], R4 ;  /* 0x0000000401007387 */ /* 0x0001e80000100800 */
[----:B------:R0:W-:Y:S01]  /*10770*/  STL [R1+0x8], R2 ;  /* 0x0000080201007387 */ /* 0x0001e20000100800 */
[----:B------:R-:W-:Y:S01]  /*10780*/  IMAD.MOV R6, RZ, RZ, -R12 ;  /* 0x000000ffff067224 */ /* 0x000fe200078e0a0c */
[----:B------:R-:W-:Y:S01]  /*10790*/  LOP3.LUT R3, R3, R30, RZ, 0x3c, !PT ;  /* 0x0000001e03037212 */ /* 0x000fe200078e3cff */
[----:B------:R-:W-:Y:S01]  /*107a0*/  IMAD.U32 R34, RZ, RZ, UR40 ;  /* 0x00000028ff227e24 */ /* 0x000fe2000f8e00ff */
[----:B------:R-:W-:Y:S01]  /*107b0*/  LOP3.LUT R0, R0, 0xfffffffb, RZ, 0xc0, !PT ;  /* 0xfffffffb00007812 */ /* 0x000fe200078ec0ff */
[----:B------:R-:W-:-:S02]  /*107c0*/  IMAD R6, R20, R6, R11 ;  /* 0x0000000614067224 */ /* 0x000fc400078e020b */
[----:B------:R-:W-:Y:S01]  /*107d0*/  IMAD.U32 R11, RZ, RZ, UR49 ;  /* 0x00000031ff0b7e24 */ /* 0x000fe2000f8e00ff */
[----:B------:R-:W-:Y:S02]  /*107e0*/  LOP3.LUT R28, R3, 0xc00, R28, 0xf8, !PT ;  /* 0x00000c00031c7812 */ /* 0x000fe400078ef81c */
[----:B------:R-:W-:Y:S01]  /*107f0*/  SHF.R.U32.HI R12, RZ, 0x3, R17 ;  /* 0x00000003ff0c7819 */ /* 0x000fe20000011611 */
[----:B------:R-:W-:Y:S01]  /*10800*/  VIADD R11, R11, 0xffffffff ;  /* 0xffffffff0b0b7836 */ /* 0x000fe20000000000 */
[----:B------:R-:W-:Y:S02]  /*10810*/  @P1 LOP3.LUT R0, R0, 0x4, RZ, 0xfc, !PT ;  /* 0x0000000400001812 */ /* 0x000fe400078efcff */
[----:B------:R-:W-:Y:S01]  /*10820*/  SHF.R.S32.HI R34, RZ, 0x1f, R34 ;  /* 0x0000001fff227819 */ /* 0x000fe20000011422 */
[----:B0-----:R-:W-:Y:S06]  /*10830*/  @!P1 BRA `(.L_x_9864) ;  /* 0x0000000000049947 */ /* 0x001fec0003800000 */
[----:B------:R-:W-:Y:S01]  /*10840*/  BPT.TRAP 0x1 ;  /* 0x000000040000795c */ /* 0x000fe20000300000 */
.L_x_9864:
[----:B------:R-:W-:-:S05]  /*10850*/  IMAD.MOV.U32 R31, RZ, RZ, 0x1 ;  /* 0x00000001ff1f7424 */ /* 0x000fca00078e00ff */
[----:B------:R-:W-:-:S04]  /*10860*/  SHF.L.U32 R31, R31, 0x1f, RZ ;  /* 0x0000001f1f1f7819 */ /* 0x000fc800000006ff */
[----:B------:R-:W0:Y:S02]  /*10870*/  SYNCS.PHASECHK.TRANS64.TRYWAIT P0, [UR44+0x22880], R31 ;  /* 0x0228801fff0075a7 */ /* 0x000e24000800016c */
[----:B0-----:R-:W-:Y:S05]  /*10880*/  @!P0 BRA `(.L_x_9865) ;  /* 0x0000004000688947 */ /* 0x001fea0003800000 */
.L_x_9914:
        /* <DEDUP_REMOVED lines=25> */
[----:B------:R-:W-:Y:S01]  /*10a20*/  IMAD.IADD R3, R3, 0x1, R7 ;  /* 0x0000000103037824 */ /* 0x000fe200078e0207 */
[----:B------:R-:W-:Y:S01]  /*10a30*/  MOV R7, UR4 ;  /* 0x0000000400077c02 */ /* 0x000fe20008000f00 */
[----:B------:R-:W-:Y:S01]  /*10a40*/  IMAD.IADD R5, R5, 0x1, R13 ;  /* 0x0000000105057824 */ /* 0x000fe200078e020d */
[----:B------:R-:W-:Y:S01]  /*10a50*/  UIMAD UR4, UR6, UR4, URZ ;  /* 0x00000004060472a4 */ /* 0x000fe2000f8e023f */
[----:B------:R-:W-:Y:S02]  /*10a60*/  IMAD.SHL.U32 R35, R26, 0x10, RZ ;  /* 0x000000101a237824 */ /* 0x000fe400078e00ff */
[C---:B------:R-:W-:Y:S01]  /*10a70*/  IMAD.WIDE.U32 R4, R7.reuse, UR40, R4 ;  /* 0x0000002807047c25 */ /* 0x040fe2000f8e0004 */
[----:B------:R-:W-:Y:S01]  /*10a80*/  ULDC.64 UR6, c[0x0][0x318] ;  /* 0x0000c60000067ab9 */ /* 0x000fe20000000a00 */
[----:B------:R-:W-:Y:S02]  /*10a90*/  UIMAD UR4, UR40, UR5, UR4 ;  /* 0x00000005280472a4 */ /* 0x000fe4000f8e0204 */
        /* <DEDUP_REMOVED lines=9> */
[----:B------:R-:W-:Y:S02]  /*10b30*/  IMAD.SHL.U32 R3, R12, 0x80, RZ ;  /* 0x000000800c037824 */ /* 0x000fe400078e00ff */
        /* <DEDUP_REMOVED lines=14> */
[----:B------:R-:W-:Y:S01]  /*10c20*/  SHFL.IDX PT, R11, R16, 0x7, 0x181f ;  /* 0x00f81f00100b7f89 */ /* 0x000fe200000e0000 */
[C---:B------:R-:W-:Y:S02]  /*10c30*/  ISETP.GE.AND P5, PT, R5.reuse, 0x31, PT ;  /* 0x000000310500780c */ /* 0x040fe40003fa6270 */
[C---:B------:R-:W-:Y:S01]  /*10c40*/  ISETP.GE.AND P4, PT, R5.reuse, 0x41, PT ;  /* 0x000000410500780c */ /* 0x040fe20003f86270 */
[----:B------:R-:W-:Y:S01]  /*10c50*/  SHFL.IDX PT, R12, R4, RZ, 0x181f ;  /* 0x00181fff040c7589 */ /* 0x000fe200000e0000 */
[----:B------:R-:W-:-:S02]  /*10c60*/  ISETP.GE.AND P3, PT, R5, 0x51, PT ;  /* 0x000000510500780c */ /* 0x000fc40003f66270 */
[----:B-1----:R-:W-:Y:S02]  /*10c70*/  IADD3 R2, P1, R30, R14, RZ ;  /* 0x0000000e1e027210 */ /* 0x002fe40007f3e0ff */
[----:B------:R-:W-:Y:S03]  /*10c80*/  SHFL.IDX PT, R14, R4, 0x1, 0x181f ;  /* 0x00381f00040e7f89 */ /* 0x000fe600000e0000 */
        /* <DEDUP_REMOVED lines=46> */
[----:B-1----:R-:W-:-:S04]  /*10f70*/  IADD3 R2, P1, R30, R12, RZ ;  /* 0x0000000c1e027210 */ /* 0x002fc80007f3e0ff */
[----:B----4-:R-:W-:Y:S02]  /*10f80*/  IADD3.X R3, RZ, R16, RZ, P1, !PT ;  /* 0x00000010ff037210 */ /* 0x010fe40000ffe4ff */
        /* <DEDUP_REMOVED lines=13> */
.L_x_9936:
        /* <DEDUP_REMOVED lines=16> */
.L_x_9867:
[----:B------:R-:W-:Y:S01]  /*11160*/  SYNCS.ARRIVE.TRANS64.A1T0 RZ, [UR44+0x22870], RZ ;  /* 0x022870ffffff79a7 */ /* 0x000fe2000810002c */
[----:B------:R-:W-:Y:S05]  /*11170*/  @!P6 BRA `(.L_x_9868) ;  /* 0x000000000004e947 */ /* 0x000fea0003800000 */
[----:B------:R-:W-:Y:S01]  /*11180*/  BPT.TRAP 0x1 ;  /* 0x000000040000795c */ /* 0x000fe20000300000 */
.L_x_9868:
[----:B------:R-:W0:Y:S02]  /*11190*/  SYNCS.PHASECHK.TRANS64.TRYWAIT P2, [UR44+0x22840], R31 ;  /* 0x0228401fff0075a7 */ /* 0x000e24000804016c */
[----:B0-----:R-:W-:Y:S05]  /*111a0*/  @!P2 BRA `(.L_x_9869) ;  /* 0x00000044004ca947 */ /* 0x001fea0003800000 */
.L_x_9937:
        /* <DEDUP_REMOVED lines=28> */
[----:B------:R-:W-:-:S05]  /*11370*/  IMAD.WIDE.U32 R2, R8, UR10, R2 ;  /* 0x0000000a08027c25 */ /* 0x000fca000f8e0002 */
[----:B------:R-:W-:-:S03]  /*11380*/  IADD3 R3, R3, R21, RZ ;  /* 0x0000001503037210 */ /* 0x000fc60007ffe0ff */
        /* <DEDUP_REMOVED lines=37> */
[----:B-1----:R-:W-:-:S04]  /*115e0*/  @P5 IADD3 R14, P2, R30, R14, RZ ;  /* 0x0000000e1e0e5210 */ /* 0x002fc80007f5e0ff */
[----:B--2---:R-:W-:Y:S02]  /*115f0*/  @P5 MOV R2, R14 ;  /* 0x0000000e00025202 */ /* 0x004fe40000000f00 */
        /* <DEDUP_REMOVED lines=20> */
[----:B-1----:R-:W-:-:S04]  /*11740*/  @P5 IADD3 R14, P2, R30, R14, RZ ;  /* 0x0000000e1e0e5210 */ /* 0x002fc80007f5e0ff */
[----:B--2---:R-:W-:Y:S01]  /*11750*/  @P5 IADD3.X R9, RZ, R8, RZ, P2, !PT ;  /* 0x00000008ff095210 */ /* 0x004fe200017fe4ff */
[----:B---3--:R-:W-:Y:S01]  /*11760*/  @P5 IMAD.MOV.U32 R2, RZ, RZ, R14 ;  /* 0x000000ffff025224 */ /* 0x008fe200078e000e */
[----:B------:R-:W-:Y:S03]  /*11770*/  SHFL.IDX PT, R8, R6, 0x7, 0x181f ;  /* 0x00f81f0006087f89 */ /* 0x000fe600000e0000 */
[----:B------:R-:W-:Y:S01]  /*11780*/  @P5 IMAD.MOV.U32 R3, RZ, RZ, R9 ;  /* 0x000000ffff035224 */ /* 0x000fe200078e0009 */
[----:B------:R-:W1:Y:S04]  /*11790*/  SHFL.IDX PT, R14, R7, 0x7, 0x181f ;  /* 0x00f81f00070e7f89 */ /* 0x000e6800000e0000 */
[----:B------:R2:W-:Y:S04]  /*117a0*/  @P5 LDGSTS.E.BYPASS.LTC128B.128 [R29+0x1b400], desc[UR50][R2.64], !P6 ;  /* 0x1b400000021d5fae */ /* 0x0005e8000f101d72 */
[----:B------:R-:W-:Y:S01]  /*117b0*/  SHFL.IDX PT, R6, R4, 0x1, 0x181f ;  /* 0x00381f0004067f89 */ /* 0x000fe200000e0000 */
[----:B-1----:R-:W-:-:S03]  /*117c0*/  @P0 IADD3 R9, P2, R30, R14, RZ ;  /* 0x0000000e1e090210 */ /* 0x002fc60007f5e0ff */
[----:B------:R-:W1:Y:S02]  /*117d0*/  SHFL.IDX PT, R14, R5, RZ, 0x181f ;  /* 0x00181fff050e7589 */ /* 0x000e6400000e0000 */
[----:B------:R-:W-:Y:S02]  /*117e0*/  @P0 IMAD.X R10, RZ, RZ, R8, P2 ;  /* 0x000000ffff0a0224 */ /* 0x000fe400010e0608 */
[----:B------:R-:W3:Y:S01]  /*117f0*/  SHFL.IDX PT, R8, R4, RZ, 0x181f ;  /* 0x00181fff04087589 */ /* 0x000ee200000e0000 */
[----:B--2---:R-:W-:Y:S02]  /*11800*/  @P0 IMAD.MOV.U32 R2, RZ, RZ, R9 ;  /* 0x000000ffff020224 */ /* 0x004fe400078e0009 */
[----:B------:R-:W-:-:S05]  /*11810*/  @P0 IMAD.MOV.U32 R3, RZ, RZ, R10 ;  /* 0x000000ffff030224 */ /* 0x000fca00078e000a */
[----:B------:R2:W-:Y:S01]  /*11820*/  @P0 LDGSTS.E.BYPASS.LTC128B.128 [R29+0x1bc00], desc[UR50][R2.64], !P6 ;  /* 0x1bc00000021d0fae */ /* 0x0005e2000f101d72 */
[----:B-1----:R-:W-:-:S05]  /*11830*/  @P1 IADD3 R14, P0, R30, R14, RZ ;  /* 0x0000000e1e0e1210 */ /* 0x002fca0007f1e0ff */
[----:B---3--:R-:W-:Y:S02]  /*11840*/  @P1 IMAD.X R9, RZ, RZ, R8, P0 ;  /* 0x000000ffff091224 */ /* 0x008fe400000e0608 */
[----:B--2---:R-:W-:Y:S02]  /*11850*/  @P1 IMAD.MOV.U32 R2, RZ, RZ, R14 ;  /* 0x000000ffff021224 */ /* 0x004fe400078e000e */
[----:B------:R1:W2:Y:S01]  /*11860*/  SHFL.IDX PT, R14, R5, 0x1, 0x181f ;  /* 0x00381f00050e7f89 */ /* 0x0002a200000e0000 */
[----:B------:R-:W-:-:S05]  /*11870*/  @P1 MOV R3, R9 ;  /* 0x0000000900031202 */ /* 0x000fca0000000f00 */
[----:B------:R1:W-:Y:S02]  /*11880*/  @P1 LDGSTS.E.BYPASS.LTC128B.128 [R29+0x1c400], desc[UR50][R2.64], !P6 ;  /* 0x1c400000021d1fae */ /* 0x0003e4000f101d72 */
.L_x_9959:
        /* <DEDUP_REMOVED lines=17> */
.L_x_9871:
        /* <DEDUP_REMOVED lines=29> */
[----:B01----:R-:W-:Y:S05]  /*11b70*/  CALL.ABS.NOINC R2 ;  /* 0x0000000002007343 */ /* 0x003fea0003c00000 */
.L_x_9872:
[----:B------:R-:W-:Y:S01]  /*11b80*/  UISETP.NE.AND UP0, UPT, UR47, URZ, UPT ;  /* 0x0000003f2f00728c */ /* 0x000fe2000bf05270 */
[----:B------:R-:W-:Y:S01]  /*11b90*/  IMAD.U32 R4, RZ, RZ, UR38 ;  /* 0x00000026ff047e24 */ /* 0x000fe2000f8e00ff */
[----:B------:R-:W-:Y:S01]  /*11ba0*/  ULDC.64 UR4, c[0x0][0x2e0] ;  /* 0x0000b80000047ab9 */ /* 0x000fe20000000a00 */
[----:B------:R-:W-:Y:S01]  /*11bb0*/  IMAD.U32 R5, RZ, RZ, UR39 ;  /* 0x00000027ff057e24 */ /* 0x000fe2000f8e00ff */
[----:B------:R-:W-:Y:S01]  /*11bc0*/  MOV R5, UR46 ;  /* 0x0000002e00057c02 */ /* 0x000fe20008000f00 */
[----:B------:R-:W-:Y:S01]  /*11bd0*/  IMAD.U32 R3, RZ, RZ, UR45 ;  /* 0x0000002dff037e24 */ /* 0x000fe2000f8e00ff */
[----:B------:R-:W-:Y:S01]  /*11be0*/  PLOP3.LUT P0, PT, PT, PT, UP0, 0x80, 0x0 ;  /* 0x000000000000781c */ /* 0x000fe20003f0f008 */
[----:B------:R-:W-:Y:S01]  /*11bf0*/  IMAD.MOV.U32 R2, RZ, RZ, R4 ;  /* 0x000000ffff027224 */ /* 0x000fe200078e0004 */
[----:B------:R-:W-:Y:S01]  /*11c00*/  PLOP3.LUT P1, PT, PT, PT, UP0, 0x80, 0x0 ;  /* 0x000000000000781c */ /* 0x000fe20003f2f008 */
[----:B------:R-:W-:Y:S01]  /*11c10*/  IMAD R24, R5, 0x80, R24 ;  /* 0x0000008005187824 */ /* 0x000fe200078e0218 */
[----:B------:R-:W-:Y:S01]  /*11c20*/  ULDC UR6, c[0x0][0x2b8] ;  /* 0x0000ae0000067ab9 */ /* 0x000fe20000000800 */
        /* <DEDUP_REMOVED lines=30> */
[----:B------:R-:W-:Y:S01]  /*11e10*/  IMAD.U32 R6, RZ, RZ, UR46 ;  /* 0x0000002eff067e24 */ /* 0x000fe2000f8e00ff */
[----:B------:R-:W-:Y:S02]  /*11e20*/  ULDC UR4, c[0x0][0x288] ;  /* 0x0000a20000047ab9 */ /* 0x000fe40000000800 */
[----:B------:R-:W2:Y:S01]  /*11e30*/  SHFL.IDX PT, R2, R4, RZ, 0x181f ;  /* 0x00181fff04027589 */ /* 0x000ea200000e0000 */
[----:B------:R-:W-:Y:S02]  /*11e40*/  IMAD R5, R5, UR4, RZ ;  /* 0x0000000405057c24 */ /* 0x000fe4000f8e02ff */
[----:B------:R-:W-:Y:S01]  /*11e50*/  IMAD R6, R6, 0x80, R23 ;  /* 0x0000008006067824 */ /* 0x000fe200078e0217 */
[----:B------:R-:W3:Y:S03]  /*11e60*/  SHFL.IDX PT, R3, R0, 0x1, 0x181f ;  /* 0x00381f0000037f89 */ /* 0x000ee600000e0000 */
[C---:B------:R-:W-:Y:S01]  /*11e70*/  VIADD R12, R6.reuse, 0x20 ;  /* 0x00000020060c7836 */ /* 0x040fe20000000000 */
[C---:B------:R-:W-:Y:S01]  /*11e80*/  ISETP.GE.AND P1, PT, R6.reuse, R5, PT ;  /* 0x000000050600720c */ /* 0x040fe20003f26270 */
[----:B------:R-:W4:Y:S01]  /*11e90*/  SHFL.IDX PT, R7, R4, 0x1, 0x181f ;  /* 0x00381f0004077f89 */ /* 0x000f2200000e0000 */
[----:B------:R-:W-:-:S11]  /*11ea0*/  IADD3 R8, R6, 0x10, RZ ;  /* 0x0000001006087810 */ /* 0x000fd60007ffe0ff */
        /* <DEDUP_REMOVED lines=15> */
[----:B------:R-:W-:-:S03]  /*11fa0*/  IADD3 R10, R6, 0x30, RZ ;  /* 0x00000030060a7810 */ /* 0x000fc60007ffe0ff */
        /* <DEDUP_REMOVED lines=24> */
[----:B--2---:R-:W-:-:S04]  /*12130*/  @!P2 IADD3 R2, P1, R30, R9, RZ ;  /* 0x000000091e02a210 */ /* 0x004fc80007f3e0ff */
[----:B---3--:R-:W-:Y:S02]  /*12140*/  @!P2 IADD3.X R3, RZ, R7, RZ, P1, !PT ;  /* 0x00000007ff03a210 */ /* 0x008fe40000ffe4ff */
[----:B------:R-:W-:-:S03]  /*12150*/  ISETP.GE.AND P1, PT, R10, R5, PT ;  /* 0x000000050a00720c */ /* 0x000fc60003f26270 */
[----:B------:R2:W-:Y:S10]  /*12160*/  @!P2 LDGSTS.E.BYPASS.LTC128B.128 [R29+0x16c00], desc[UR50][R2.64], !P0 ;  /* 0x16c00000021dafae */ /* 0x0005f4000c101d72 */
[----:B-1----:R-:W-:-:S05]  /*12170*/  @!P1 IADD3 R14, P2, R30, R14, RZ ;  /* 0x0000000e1e0e9210 */ /* 0x002fca0007f5e0ff */
[----:B----4-:R-:W-:Y:S02]  /*12180*/  @!P1 IMAD.X R7, RZ, RZ, R8, P2 ;  /* 0x000000ffff079224 */ /* 0x010fe400010e0608 */
[----:B--2---:R-:W-:Y:S02]  /*12190*/  @!P1 IMAD.MOV.U32 R2, RZ, RZ, R14 ;  /* 0x000000ffff029224 */ /* 0x004fe400078e000e */
[----:B------:R-:W-:Y:S01]  /*121a0*/  @!P1 IMAD.MOV.U32 R3, RZ, RZ, R7 ;  /* 0x000000ffff039224 */ /* 0x000fe200078e0007 */
[----:B------:R1:W2:Y:S04]  /*121b0*/  SHFL.IDX PT, R14, R0, 0x7, 0x181f ;  /* 0x00f81f00000e7f89 */ /* 0x0002a800000e0000 */
[----:B0-----:R1:W-:Y:S02]  /*121c0*/  @!P1 LDGSTS.E.BYPASS.LTC128B.128 [R29+0x17400], desc[UR50][R2.64], !P0 ;  /* 0x17400000021d9fae */ /* 0x0013e4000c101d72 */
.L_x_9976:
        /* <DEDUP_REMOVED lines=17> */
.L_x_9977:
[----:B------:R-:W-:Y:S01]  /*122e0*/  UIADD3 UR4, UR49, -0x2, URZ ;  /* 0xfffffffe31047890 */ /* 0x000fe2000fffe03f */
[----:B------:R-:W-:-:S03]  /*122f0*/  IMAD.MOV.U32 R31, RZ, RZ, 0x1 ;  /* 0x00000001ff1f7424 */ /* 0x000fc600078e00ff */
[----:B------:R-:W-:-:S06]  /*12300*/  UISETP.GE.AND UP0, UPT, UR4, UR48, UPT ;  /* 0x000000300400728c */ /* 0x000fcc000bf06270 */
[----:B------:R-:W-:-:S13]  /*12310*/  PLOP3.LUT P0, PT, PT, PT, UP0, 0x80, 0x0 ;  /* 0x000000000000781c */ /* 0x000fda0003f0f008 */
[----:B------:R-:W-:Y:S05]  /*12320*/  @!P0 BRA `(.L_x_9875) ;  /* 0x00000018003c8947 */ /* 0x000fea0003800000 */
[----:B------:R-:W2:Y:S01]  /*12330*/  LDL R4, [R1+0x8] ;  /* 0x0000080001047983 */ /* 0x000ea20000100800 */
[----:B------:R-:W-:Y:S01]  /*12340*/  UIADD3 UR4, UR42, 0x1, URZ ;  /* 0x000000012a047890 */ /* 0x000fe2000fffe03f */
[----:B0-----:R-:W-:Y:S01]  /*12350*/  LOP3.LUT R0, RZ, UR41, RZ, 0x33, !PT ;  /* 0x00000029ff007c12 */ /* 0x001fe2000f8e33ff */
[----:B------:R-:W-:Y:S01]  /*12360*/  ULOP3.LUT UR5, URZ, UR43, URZ, 0x33, !UPT ;  /* 0x0000002b3f057292 */ /* 0x000fe2000f8e333f */
[----:B------:R-:W-:Y:S01]  /*12370*/  IADD3 R18, R30, R18, R23 ;  /* 0x000000121e127210 */ /* 0x000fe20007ffe017 */
[----:B------:R-:W-:Y:S01]  /*12380*/  UIMAD UR4, UR4, UR37, URZ ;  /* 0x00000025040472a4 */ /* 0x000fe2000f8e023f */
[----:B------:R-:W-:Y:S02]  /*12390*/  IMAD.MOV.U32 R21, RZ, RZ, 0x1 ;  /* 0x00000001ff157424 */ /* 0x000fe400078e00ff */
[----:B------:R-:W-:Y:S01]  /*123a0*/  IADD3 R18, R18, -0x1e0, RZ ;  /* 0xfffffe2012127810 */ /* 0x000fe20007ffe0ff */
[----:B------:R-:W-:Y:S02]  /*123b0*/  IMAD.MOV.U32 R20, RZ, RZ, RZ ;  /* 0x000000ffff147224 */ /* 0x000fe400078e00ff */
[----:B------:R-:W-:-:S04]  /*123c0*/  LOP3.LUT R3, RZ, UR4, RZ, 0x33, !PT ;  /* 0x00000004ff037c12 */ /* 0x000fc8000f8e33ff */
[----:B------:R-:W-:-:S04]  /*123d0*/  VIMNMX3 R3, R0, UR5, R3, !PT ;  /* 0x0000000500037c0f */ /* 0x000fc8000f800103 */
[----:B------:R-:W-:Y:S01]  /*123e0*/  IADD3 R33, -R3, -0x2, RZ ;  /* 0xfffffffe03217810 */ /* 0x000fe20007ffe1ff */
[----:B--2---:R-:W-:-:S05]  /*123f0*/  IMAD.IADD R0, R4, 0x1, R28 ;  /* 0x0000000104007824 */ /* 0x004fca00078e021c */
[----:B------:R0:W-:Y:S02]  /*12400*/  STL [R1+0x4], R0 ;  /* 0x0000040001007387 */ /* 0x0001e40000100800 */
[----:B0-----:R-:W-:-:S07]  /*12410*/  IMAD R0, R3, -0xa0, R18 ;  /* 0xffffff6003007824 */ /* 0x001fce00078e0212 */
.L_x_9890:
        /* <DEDUP_REMOVED lines=22> */
[----:B------:R-:W-:Y:S01]  /*12580*/  IMAD R11, R32, UR5, R3 ;  /* 0x00000005200b7c24 */ /* 0x000fe2000f8e0203 */
[--C-:B------:R-:W-:Y:S01]  /*12590*/  @!P1 SHF.R.S32.HI R3, RZ, 0x1f, R10.reuse ;  /* 0x0000001fff039819 */ /* 0x100fe2000001140a */
[----:B------:R-:W-:-:S03]  /*125a0*/  @!P1 IMAD.MOV.U32 R2, RZ, RZ, R10 ;  /* 0x000000ffff029224 */ /* 0x000fc600078e000a */
[C---:B------:R-:W-:Y:S01]  /*125b0*/  IADD3 R5, R11.reuse, R5, RZ ;  /* 0x000000050b057210 */ /* 0x040fe20007ffe0ff */
[----:B------:R-:W-:Y:S01]  /*125c0*/  @!P1 IMAD.WIDE.U32 R2, R32, UR4, R2 ;  /* 0x0000000420029c25 */ /* 0x000fe2000f8e0002 */
[----:B------:R-:W-:Y:S02]  /*125d0*/  ULDC.64 UR4, c[0x0][0x418] ;  /* 0x0001060000047ab9 */ /* 0x000fe40000000a00 */
[C---:B------:R-:W-:Y:S01]  /*125e0*/  LEA R6, P0, R4.reuse, UR4, 0x2 ;  /* 0x0000000404067c11 */ /* 0x040fe2000f8010ff */
[----:B------:R-:W-:Y:S01]  /*125f0*/  ULOP3.LUT UR6, UR36, 0x2, URZ, 0xfc, !UPT ;  /* 0x0000000224067892 */ /* 0x000fe2000f8efc3f */
[----:B------:R-:W-:Y:S02]  /*12600*/  @!P1 IMAD.IADD R3, R11, 0x1, R3 ;  /* 0x000000010b039824 */ /* 0x000fe400078e0203 */
        /* <DEDUP_REMOVED lines=18> */
.L_x_9876:
[----:B------:R-:W-:Y:S02]  /*12730*/  LEA R3, R2, UR44, 0x3 ;  /* 0x0000002c02037c11 */ /* 0x000fe4000f8e18ff */
[----:B------:R-:W-:-:S04]  /*12740*/  SHF.L.U32 R26, R31, 0x1f, RZ ;  /* 0x0000001f1f1a7819 */ /* 0x000fc800000006ff */
[----:B------:R-:W0:Y:S02]  /*12750*/  SYNCS.PHASECHK.TRANS64.TRYWAIT P1, [R3+URZ+0x22880], R26 ;  /* 0x0228801a030075a7 */ /* 0x000e24000802017f */
[----:B0-----:R-:W-:Y:S05]  /*12760*/  @!P1 BRA `(.L_x_9877) ;  /* 0x00000044005c9947 */ /* 0x001fea0003800000 */
.L_x_9978:
        /* <DEDUP_REMOVED lines=9> */
[----:B------:R-:W-:Y:S02]  /*12800*/  SHF.R.S32.HI R25, RZ, 0x1f, R9 ;  /* 0x0000001fff197819 */ /* 0x000fe40000011409 */
[----:B------:R-:W-:-:S03]  /*12810*/  IADD3 R10, R10, 0x80, RZ ;  /* 0x000000800a0a7810 */ /* 0x000fc60007ffe0ff */
        /* <DEDUP_REMOVED lines=81> */
.L_x_10000:
        /* <DEDUP_REMOVED lines=16> */
.L_x_9879:
[----:B------:R1:W-:Y:S01]  /*12e30*/  SYNCS.ARRIVE.TRANS64.A1T0 RZ, [R3+URZ+0x22870], RZ ;  /* 0x022870ff03ff79a7 */ /* 0x0003e2000810003f */
[----:B------:R-:W-:Y:S05]  /*12e40*/  @!P2 BRA `(.L_x_9880) ;  /* 0x000000000004a947 */ /* 0x000fea0003800000 */
[----:B------:R-:W-:Y:S01]  /*12e50*/  BPT.TRAP 0x1 ;  /* 0x000000040000795c */ /* 0x000fe20000300000 */
.L_x_9880:
[----:B------:R-:W2:Y:S02]  /*12e60*/  SYNCS.PHASECHK.TRANS64.TRYWAIT P1, [R3+URZ+0x22840], R26 ;  /* 0x0228401a030075a7 */ /* 0x000ea4000802017f */
[----:B--2---:R-:W-:Y:S05]  /*12e70*/  @!P1 BRA `(.L_x_9881) ;  /* 0x0000004800649947 */ /* 0x004fea0003800000 */
.L_x_10001:
        /* <DEDUP_REMOVED lines=37> */
[----:B------:R-:W4:Y:S02]  /*130d0*/  SHFL.IDX PT, R5, R7, RZ, 0x181f ;  /* 0x00181fff07057589 */ /* 0x000f2400000e0000 */
[----:B------:R-:W-:Y:S02]  /*130e0*/  IADD3 R8, R8, UR44, RZ ;  /* 0x0000002c08087c10 */ /* 0x000fe4000fffe0ff */
        /* <DEDUP_REMOVED lines=41> */
[----:B-----5:R-:W-:-:S04]  /*13380*/  IADD3 R4, P1, R30, R7, RZ ;  /* 0x000000071e047210 */ /* 0x020fc80007f3e0ff */
[----:B------:R-:W-:Y:S02]  /*13390*/  IADD3.X R5, RZ, R6, RZ, P1, !PT ;  /* 0x00000006ff057210 */ /* 0x000fe40000ffe4ff */
[----:B------:R0:W3:Y:S04]  /*133a0*/  SHFL.IDX PT, R6, R10, 0x1, 0x181f ;  /* 0x00381f000a067f89 */ /* 0x0000e800000e0000 */
[----:B------:R0:W-:Y:S03]  /*133b0*/  LDGSTS.E.BYPASS.LTC128B.128 [R8+0x1c400], desc[UR50][R4.64], !P2 ;  /* 0x1c40000004087fae */ /* 0x0001e6000d101d72 */
.L_x_10023:
        /* <DEDUP_REMOVED lines=16> */
.L_x_9883:
[----:B------:R-:W-:Y:S01]  /*134c0*/  IMAD.U32 R4, RZ, RZ, UR36 ;  /* 0x00000024ff047e24 */ /* 0x000fe2000f8e00ff */
[----:B------:R0:W-:Y:S04]  /*134d0*/  SYNCS.ARRIVE.TRANS64.A1T0 RZ, [R3+URZ+0x22830], RZ ;  /* 0x022830ff03ff79a7 */ /* 0x0001e8000810003f */
[----:B------:R-:W-:-:S04]  /*134e0*/  LOP3.LUT R4, R4, 0x1, RZ, 0xfc, !PT ;  /* 0x0000000104047812 */ /* 0x000fc800078efcff */
[----:B------:R-:W-:-:S13]  /*134f0*/  ISETP.NE.AND P1, PT, R4, 0x3, PT ;  /* 0x000000030400780c */ /* 0x000fda0003f25270 */
[----:B0-----:R-:W-:Y:S05]  /*13500*/  @!P1 BRA `(.L_x_9884) ;  /* 0x0000000000049947 */ /* 0x001fea0003800000 */
[----:B------:R-:W-:Y:S01]  /*13510*/  BPT.TRAP 0x1 ;  /* 0x000000040000795c */ /* 0x000fe20000300000 */
.L_x_9884:
[----:B-12---:R-:W-:Y:S02]  /*13520*/  LOP3.LUT R3, R21, 0x1, RZ, 0x3c, !PT ;  /* 0x0000000115037812 */ /* 0x006fe400078e3cff */
[----:B------:R-:W-:Y:S02]  /*13530*/  LEA R6, R20, UR44, 0x3 ;  /* 0x0000002c14067c11 */ /* 0x000fe4000f8e18ff */
[----:B------:R-:W-:-:S04]  /*13540*/  SHF.L.U32 R3, R3, 0x1f, RZ ;  /* 0x0000001f03037819 */ /* 0x000fc800000006ff */
[----:B------:R-:W0:Y:S02]  /*13550*/  SYNCS.PHASECHK.TRANS64.TRYWAIT P2, [R6+URZ+0x22870], R3 ;  /* 0x02287003060075a7 */ /* 0x000e24000804017f */
[----:B0-----:R-:W-:Y:S05]  /*13560*/  @!P2 BRA `(.L_x_9885) ;  /* 0x0000004c0068a947 */ /* 0x001fea0003800000 */
.L_x_10024:
[----:B------:R-:W-:-:S06]  /*13570*/  ULOP3.LUT UR4, UR36, 0x2, URZ, 0xfc, !UPT ;  /* 0x0000000224047892 */ /* 0x000fcc000f8efc3f */
[----:B------:R-:W-:-:S05]  /*13580*/  IMAD.U32 R4, RZ, RZ, UR4 ;  /* 0x00000004ff047e24 */ /* 0x000fca000f8e00ff */
[----:B------:R-:W-:-:S13]  /*13590*/  ISETP.NE.AND P2, PT, R4, 0x3, PT ;  /* 0x000000030400780c */ /* 0x000fda0003f45270 */
[----:B------:R-:W-:Y:S05]  /*135a0*/  @!P2 BRA `(.L_x_9886) ;  /* 0x000000000004a947 */ /* 0x000fea0003800000 */
[----:B------:R-:W-:Y:S01]  /*135b0*/  BPT.TRAP 0x1 ;  /* 0x000000040000795c */ /* 0x000fe20000300000 */
.L_x_9886:
[----:B0-----:R-:W-:Y:S01]  /*135c0*/  SHF.L.U32 R3, R21, 0x1f, RZ ;  /* 0x0000001f15037819 */ /* 0x001fe200000006ff */
[----:B------:R-:W-:-:S03]  /*135d0*/  IMAD R4, R20, 0x5000, RZ ;  /* 0x0000500014047824 */ /* 0x000fc600078e02ff */
[----:B------:R-:W0:Y:S02]  /*135e0*/  SYNCS.PHASECHK.TRANS64.TRYWAIT P2, [R6+URZ+0x22860], R3 ;  /* 0x02286003060075a7 */ /* 0x000e24000804017f */
[----:B0-----:R-:W-:Y:S05]  /*135f0*/  @!P2 BRA `(.L_x_9887) ;  /* 0x0000004c0058a947 */ /* 0x001fea0003800000 */
.L_x_10025:
        /* <DEDUP_REMOVED lines=85> */
.L_x_9888:
[----:B-1----:R1:W-:Y:S01]  /*13b50*/  SYNCS.ARRIVE.TRANS64.A1T0 RZ, [R6+URZ+0x22850], RZ ;  /* 0x022850ff06ff79a7 */ /* 0x0023e2000810003f */
[----:B------:R-:W-:Y:S06]  /*13b60*/  BAR.SYNC.DEFER_BLOCKING 0x2, 0x80 ;  /* 0x0082000000007b1d */ /* 0x000fec0000010000 */
[----:B------:R-:W-:Y:S05]  /*13b70*/  @!P1 BRA `(.L_x_9889) ;  /* 0x0000000000049947 */ /* 0x000fea0003800000 */
[----:B------:R-:W-:Y:S01]  /*13b80*/  BPT.TRAP 0x1 ;  /* 0x000000040000795c */ /* 0x000fe20000300000 */
.L_x_9889:
        /* <DEDUP_REMOVED lines=9> */
.L_x_9875:
[----:B------:R-:W-:-:S07]  /*13c20*/  IMAD.MOV.U32 R2, RZ, RZ, RZ ;  /* 0x000000ffff027224 */ /* 0x000fce00078e00ff */
.L_x_9891:
[----:B------:R-:W-:-:S06]  /*13c30*/  ULOP3.LUT UR4, UR36, 0x1, URZ, 0xfc, !UPT ;  /* 0x0000000124047892 */ /* 0x000fcc000f8efc3f */
[----:B0-----:R-:W-:-:S05]  /*13c40*/  IMAD.U32 R0, RZ, RZ, UR4 ;  /* 0x00000004ff007e24 */ /* 0x001fca000f8e00ff */
[----:B------:R-:W-:-:S13]  /*13c50*/  ISETP.NE.AND P1, PT, R0, 0x3, PT ;  /* 0x000000030000780c */ /* 0x000fda0003f25270 */
[----:B------:R-:W-:Y:S05]  /*13c60*/  @!P1 BRA `(.L_x_9892) ;  /* 0x0000000000049947 */ /* 0x000fea0003800000 */
[----:B------:R-:W-:Y:S01]  /*13c70*/  BPT.TRAP 0x1 ;  /* 0x000000040000795c */ /* 0x000fe20000300000 */
.L_x_9892:
[----:B------:R-:W-:Y:S01]  /*13c80*/  LOP3.LUT R3, R31, 0x1, RZ, 0x3c, !PT ;  /* 0x000000011f037812 */ /* 0x000fe200078e3cff */
[----:B------:R-:W-:Y:S01]  /*13c90*/  BSSY B0, `(.L_x_9893) ;  /* 0x0000005000007945 */ /* 0x000fe20003800000 */
[----:B------:R-:W-:Y:S02]  /*13ca0*/  LEA R16, R2, UR44, 0x3 ;  /* 0x0000002c02107c11 */ /* 0x000fe4000f8e18ff */
[----:B------:R-:W-:-:S04]  /*13cb0*/  SHF.L.U32 R3, R3, 0x1f, RZ ;  /* 0x0000001f03037819 */ /* 0x000fc800000006ff */
[----:B------:R-:W0:Y:S02]  /*13cc0*/  SYNCS.PHASECHK.TRANS64.TRYWAIT P0, [R16+URZ+0x22870], R3 ;  /* 0x02287003100075a7 */ /* 0x000e24000800017f */
[----:B0-----:R-:W-:Y:S05]  /*13cd0*/  @!P0 BRA `(.L_x_9894) ;  /* 0x0000004400b48947 */ /* 0x001fea0003800000 */
.L_x_10026:
[----:B------:R-:W-:Y:S05]  /*13ce0*/  BSYNC B0 ;  /* 0x0000000000007941 */ /* 0x000fea0003800000 */
.L_x_9893:
[----:B------:R-:W-:-:S06]  /*13cf0*/  ULOP3.LUT UR4, UR36, 0x2, URZ, 0xfc, !UPT ;  /* 0x0000000224047892 */ /* 0x000fcc000f8efc3f */
[----:B------:R-:W-:-:S04]  /*13d00*/  MOV R0, UR4 ;  /* 0x0000000400007c02 */ /* 0x000fc80008000f00 */
[----:B------:R-:W-:-:S13]  /*13d10*/  ISETP.NE.AND P0, PT, R0, 0x3, PT ;  /* 0x000000030000780c */ /* 0x000fda0003f05270 */
[----:B------:R-:W-:Y:S05]  /*13d20*/  @!P0 BRA `(.L_x_9895) ;  /* 0x0000000000048947 */ /* 0x000fea0003800000 */
[----:B------:R-:W-:Y:S01]  /*13d30*/  BPT.TRAP 0x1 ;  /* 0x000000040000795c */ /* 0x000fe20000300000 */
.L_x_9895:
[----:B0-----:R-:W2:Y:S01]  /*13d40*/  LDL.LU R3, [R1+0x8] ;  /* 0x0000080001037983 */ /* 0x001ea20000300800 */
[----:B------:R-:W-:Y:S01]  /*13d50*/  SHF.L.U32 R5, R31, 0x1f, RZ ;  /* 0x0000001f1f057819 */ /* 0x000fe200000006ff */
[----:B------:R-:W-:-:S03]  /*13d60*/  IMAD R0, R2, 0x5000, RZ ;  /* 0x0000500002007824 */ /* 0x000fc600078e02ff */
[----:B------:R-:W0:Y:S02]  /*13d70*/  SYNCS.PHASECHK.TRANS64.TRYWAIT P0, [R16+URZ+0x22860], R5 ;  /* 0x02286005100075a7 */ /* 0x000e24000800017f */
[CC--:B------:R-:W-:Y:S02]  /*13d80*/  LOP3.LUT R11, R0.reuse, R28.reuse, RZ, 0xfc, !PT ;  /* 0x0000001c000b7212 */ /* 0x0c0fe400078efcff */
[----:B--2---:R-:W-:Y:S01]  /*13d90*/  IADD3 R3, R0, R28, R3 ;  /* 0x0000001c00037210 */ /* 0x004fe20007ffe003 */
[----:B0-----:R-:W-:Y:S06]  /*13da0*/  @!P0 BRA `(.L_x_9896) ;  /* 0x0000004400948947 */ /* 0x001fec0003800000 */
.L_x_10027:
        /* <DEDUP_REMOVED lines=82> */
.L_x_9897:
[----:B-1----:R1:W-:Y:S01]  /*142d0*/  SYNCS.ARRIVE.TRANS64.A1T0 RZ, [R16+URZ+0x22850], RZ ;  /* 0x022850ff10ff79a7 */ /* 0x0023e2000810003f */
[----:B------:R-:W-:Y:S06]  /*142e0*/  BAR.SYNC.DEFER_BLOCKING 0x2, 0x80 ;  /* 0x0082000000007b1d */ /* 0x000fec0000010000 */
[----:B------:R-:W-:Y:S05]  /*142f0*/  @!P1 BRA `(.L_x_9898) ;  /* 0x0000000000049947 */ /* 0x000fea0003800000 */
[----:B------:R-:W-:Y:S01]  /*14300*/  BPT.TRAP 0x1 ;  /* 0x000000040000795c */ /* 0x000fe20000300000 */
.L_x_9898:
[----:B------:R-:W2:Y:S01]  /*14310*/  S2R R0, SR_CgaCtaId ;  /* 0x0000000000007919 */ /* 0x000ea20000008800 */
[----:B-1----:R-:W-:-:S05]  /*14320*/  VIADD R16, R16, 0x22880 ;  /* 0x0002288010107836 */ /* 0x002fca0000000000 */
[----:B--2---:R-:W-:Y:S01]  /*14330*/  PRMT R16, R0, 0x654, R16 ;  /* 0x0000065400107816 */ /* 0x004fe20000000010 */
[----:B------:R-:W-:Y:S01]  /*14340*/  VIADD R0, R2, 0x1 ;  /* 0x0000000102007836 */ /* 0x000fe20000000000 */
[----:B------:R-:W-:Y:S02]  /*14350*/  MOV R2, RZ ;  /* 0x000000ff00027202 */ /* 0x000fe40000000f00 */
[----:B------:R1:W-:Y:S02]  /*14360*/  SYNCS.ARRIVE.TRANS64.RED.A1T0 RZ, [R16+URZ], RZ ;  /* 0x000000ff10ff79a7 */ /* 0x0003e4000810043f */
[----:B------:R-:W-:-:S04]  /*14370*/  ISETP.NE.AND P0, PT, R0, 0x2, PT ;  /* 0x000000020000780c */ /* 0x000fc80003f05270 */
[----:B0-----:R-:W-:Y:S02]  /*14380*/  SEL R4, RZ, 0x1, P0 ;  /* 0x00000001ff047807 */ /* 0x001fe40000000000 */
[----:B------:R-:W-:Y:S02]  /*14390*/  SEL R0, R0, RZ, P0 ;  /* 0x000000ff00007207 */ /* 0x000fe40000000000 */
[----:B-1----:R-:W-:-:S07]  /*143a0*/  LOP3.LUT R31, R31, R4, RZ, 0x3c, !PT ;  /* 0x000000041f1f7212 */ /* 0x002fce00078e3cff */
.L_x_9857:
[----:B------:R-:W0:Y:S01]  /*143b0*/  S2R R4, SR_CgaCtaId ;  /* 0x0000000000047919 */ /* 0x000e220000008800 */
[----:B------:R-:W-:Y:S02]  /*143c0*/  MOV R3, 0x400 ;  /* 0x0000040000037802 */ /* 0x000fe40000000f00 */
[----:B------:R-:W-:Y:S02]  /*143d0*/  SHF.L.U32 R2, R2, 0x1f, RZ ;  /* 0x0000001f02027819 */ /* 0x000fe400000006ff */
[----:B0-----:R-:W-:-:S04]  /*143e0*/  LEA R5, R4, R3, 0x18 ;  /* 0x0000000304057211 */ /* 0x001fc800078ec0ff */
[----:B------:R-:W0:Y:S02]  /*143f0*/  SYNCS.PHASECHK.TRANS64.TRYWAIT P0, [R5+URZ+0x22820], R2 ;  /* 0x02282002050075a7 */ /* 0x000e24000800017f */
[----:B0-----:R-:W-:Y:S05]  /*14400*/  @!P0 BRA `(.L_x_9899) ;  /* 0x0000004000108947 */ /* 0x001fea0003800000 */
.L_x_10028:
        /* <DEDUP_REMOVED lines=13> */
.L_x_9900:
[C---:B------:R-:W-:Y:S01]  /*144e0*/  IMAD R4, R0.reuse, 0x8, R5 ;  /* 0x0000000800047824 */ /* 0x040fe200078e0205 */
[----:B------:R-:W-:Y:S01]  /*144f0*/  SHF.L.U32 R3, R31, 0x1f, RZ ;  /* 0x0000001f1f037819 */ /* 0x000fe200000006ff */
[----:B------:R-:W-:-:S03]  /*14500*/  VIADD R0, R0, 0x1 ;  /* 0x0000000100007836 */ /* 0x000fc60000000000 */
[----:B------:R-:W0:Y:S02]  /*14510*/  SYNCS.PHASECHK.TRANS64.TRYWAIT P1, [R4+URZ+0x22840], R3 ;  /* 0x02284003040075a7 */ /* 0x000e24000802017f */
[----:B------:R-:W-:-:S04]  /*14520*/  ISETP.NE.AND P2, PT, R0, 0x2, PT ;  /* 0x000000020000780c */ /* 0x000fc80003f45270 */
[----:B------:R-:W-:Y:S01]  /*14530*/  SEL R2, RZ, 0x1, P2 ;  /* 0x00000001ff027807 */ /* 0x000fe20001000000 */
[----:B0-----:R-:W-:Y:S08]  /*14540*/  @!P1 BRA `(.L_x_9901) ;  /* 0x0000003c00d49947 */ /* 0x001ff00003800000 */
.L_x_10029:
[----:B------:R-:W-:Y:S02]  /*14550*/  SEL R0, R0, RZ, P2 ;  /* 0x000000ff00007207 */ /* 0x000fe40001000000 */
[----:B------:R-:W-:Y:S01]  /*14560*/  LOP3.LUT R2, R31, R2, RZ, 0x3c, !PT ;  /* 0x000000021f027212 */ /* 0x000fe200078e3cff */
[----:B------:R-:W-:Y:S06]  /*14570*/  @!P0 BRA `(.L_x_9902) ;  /* 0x0000000000048947 */ /* 0x000fec0003800000 */
[----:B------:R-:W-:Y:S01]  /*14580*/  BPT.TRAP 0x1 ;  /* 0x000000040000795c */ /* 0x000fe20000300000 */
.L_x_9902:
[----:B------:R-:W-:Y:S01]  /*14590*/  IMAD R5, R0, 0x8, R5 ;  /* 0x0000000800057824 */ /* 0x000fe200078e0205 */
[----:B------:R-:W-:-:S04]  /*145a0*/  SHF.L.U32 R0, R2, 0x1f, RZ ;  /* 0x0000001f02007819 */ /* 0x000fc800000006ff */
[----:B------:R-:W1:Y:S02]  /*145b0*/  SYNCS.PHASECHK.TRANS64.TRYWAIT P1, [R5+URZ+0x22840], R0 ;  /* 0x02284000050075a7 */ /* 0x000e64000802017f */
[----:B-1----:R-:W-:Y:S05]  /*145c0*/  @!P1 BRA `(.L_x_9903) ;  /* 0x0000003c00c89947 */ /* 0x002fea0003800000 */
.L_x_10030:
[----:B------:R-:W-:Y:S05]  /*145d0*/  @!P0 BRA `(.L_x_9904) ;  /* 0x0000000000048947 */ /* 0x000fea0003800000 */
[----:B------:R-:W-:Y:S01]  /*145e0*/  BPT.TRAP 0x1 ;  /* 0x000000040000795c */ /* 0x000fe20000300000 */
.L_x_9904:
[----:B------:R-:W2:Y:S02]  /*145f0*/  SYNCS.PHASECHK.TRANS64.TRYWAIT P1, [R4+URZ+0x22860], R3 ;  /* 0x02286003040075a7 */ /* 0x000ea4000802017f */
[----:B--2---:R-:W-:Y:S05]  /*14600*/  @!P1 BRA `(.L_x_9905) ;  /* 0x0000003c00cc9947 */ /* 0x004fea0003800000 */
.L_x_10031:
[----:B------:R-:W-:Y:S05]  /*14610*/  @!P0 BRA `(.L_x_9906) ;  /* 0x0000000000048947 */ /* 0x000fea0003800000 */
[----:B------:R-:W-:Y:S01]  /*14620*/  BPT.TRAP 0x1 ;  /* 0x000000040000795c */ /* 0x000fe20000300000 */
.L_x_9906:
[----:B------:R-:W3:Y:S02]  /*14630*/  SYNCS.PHASECHK.TRANS64.TRYWAIT P1, [R5+URZ+0x22860], R0 ;  /* 0x02286000050075a7 */ /* 0x000ee4000802017f */
[----:B---3--:R-:W-:Y:S05]  /*14640*/  @!P1 BRA `(.L_x_9907) ;  /* 0x0000003c00d09947 */ /* 0x008fea0003800000 */
.L_x_10032:
[----:B------:R-:W-:Y:S05]  /*14650*/  @!P0 BRA `(.L_x_9908) ;  /* 0x0000000000048947 */ /* 0x000fea0003800000 */
[----:B------:R-:W-:Y:S01]  /*14660*/  BPT.TRAP 0x1 ;  /* 0x000000040000795c */ /* 0x000fe20000300000 */
.L_x_9908:
[----:B------:R-:W4:Y:S02]  /*14670*/  SYNCS.PHASECHK.TRANS64.TRYWAIT P1, [R4+URZ+0x22880], R3 ;  /* 0x02288003040075a7 */ /* 0x000f24000802017f */
[----:B----4-:R-:W-:Y:S05]  /*14680*/  @!P1 BRA `(.L_x_9909) ;  /* 0x0000003c00d49947 */ /* 0x010fea0003800000 */
.L_x_10033:
[----:B------:R-:W-:Y:S05]  /*14690*/  @!P0 BRA `(.L_x_9910) ;  /* 0x0000000000048947 */ /* 0x000fea0003800000 */
[----:B------:R-:W-:Y:S01]  /*146a0*/  BPT.TRAP 0x1 ;  /* 0x000000040000795c */ /* 0x000fe20000300000 */
.L_x_9910:
[----:B------:R0:W0:Y:S02]  /*146b0*/  SYNCS.PHASECHK.TRANS64.TRYWAIT P0, [R5+URZ+0x22880], R0 ;  /* 0x02288000050075a7 */ /* 0x000024000800017f */
[----:B0-----:R-:W-:Y:S05]  /*146c0*/  @!P0 NANOSLEEP.SYNCS 0x989680 ;  /* 0x009896800000895d */ /* 0x001fea0003900000 */
[----:B------:R-:W0:Y:S02]  /*146d0*/  @!P0 SYNCS.PHASECHK.TRANS64 P0, [R5+URZ+0x22880], R0 ;  /* 0x02288000050085a7 */ /* 0x000e24000800007f */
[----:B0-----:R-:W-:Y:S05]  /*146e0*/  @!P0 BRA `(.L_x_9910) ;  /* 0xfffffffc00f08947 */ /* 0x001fea000383ffff */
.L_x_9813:
[----:B------:R-:W-:Y:S05]  /*146f0*/  BSYNC B6 ;  /* 0x0000000000067941 */ /* 0x000fea0003800000 */
.L_x_9810:
[----:B------:R-:W-:Y:S05]  /*14700*/  EXIT ;  /* 0x000000000000794d */ /* 0x000fea0003800000 */
.L_x_9817:
[----:B0-----:R-:W-:-:S04]  /*14710*/  IMAD.U32 R3, RZ, RZ, UR41 ;  /* 0x00000029ff037e24 */ /* 0x001fc8000f8e00ff */
[----:B------:R0:W1:Y:S03]  /*14720*/  SYNCS.PHASECHK.TRANS64.TRYWAIT P0, [R3+URZ+0x22800], R6 ;  /* 0x02280006030075a7 */ /* 0x000066000800017f */
[----:B-1----:R-:W-:Y:S05]  /*14730*/  @!P0 NANOSLEEP.SYNCS 0x989680 ;  /* 0x009896800000895d */ /* 0x002fea0003900000 */
[----:B------:R-:W1:Y:S02]  /*14740*/  @!P0 SYNCS.PHASECHK.TRANS64 P0, [R3+URZ+0x22800], R6 ;  /* 0x02280006030085a7 */ /* 0x000e64000800007f */
[----:B-1----:R-:W-:Y:S05]  /*14750*/  @!P0 BRA `(.L_x_9817) ;  /* 0xfffffffc00ec8947 */ /* 0x002fea000383ffff */
[----:B------:R-:W-:Y:S05]  /*14760*/  BRA `(.L_x_9911) ;  /* 0xfffffecc00c07947 */ /* 0x000fea000383ffff */
.L_x_9821:
[----:B--2---:R-:W-:-:S04]  /*14770*/  IMAD.U32 R5, RZ, RZ, UR41 ;  /* 0x00000029ff057e24 */ /* 0x004fc8000f8e00ff */
[----:B------:R2:W3:Y:S03]  /*14780*/  SYNCS.PHASECHK.TRANS64.TRYWAIT P1, [R5+URZ+0x22830], R6 ;  /* 0x02283006050075a7 */ /* 0x0004e6000802017f */
[----:B---3--:R-:W-:Y:S05]  /*14790*/  @!P1 NANOSLEEP.SYNCS 0x989680 ;  /* 0x009896800000995d */ /* 0x008fea0003900000 */
[----:B------:R-:W3:Y:S02]  /*147a0*/  @!P1 SYNCS.PHASECHK.TRANS64 P1, [R5+URZ+0x22830], R6 ;  /* 0x02283006050095a7 */ /* 0x000ee4000802007f */
[----:B---3--:R-:W-:Y:S05]  /*147b0*/  @!P1 BRA `(.L_x_9821) ;  /* 0xfffffffc00ec9947 */ /* 0x008fea000383ffff */
[----:B------:R-:W-:Y:S05]  /*147c0*/  BRA `(.L_x_9820) ;  /* 0xfffffecc00dc7947 */ /* 0x000fea000383ffff */
.L_x_9827:
[----:B-1----:R-:W-:-:S04]  /*147d0*/  IMAD.U32 R11, RZ, RZ, UR6 ;  /* 0x00000006ff0b7e24 */ /* 0x002fc8000f8e00ff */
[----:B------:R1:W2:Y:S03]  /*147e0*/  SYNCS.PHASECHK.TRANS64.TRYWAIT P1, [R11+URZ+0x22830], R10 ;  /* 0x0228300a0b0075a7 */ /* 0x0002a6000802017f */
[----:B--2---:R-:W-:Y:S05]  /*147f0*/  @!P1 NANOSLEEP.SYNCS 0x989680 ;  /* 0x009896800000995d */ /* 0x004fea0003900000 */
[----:B------:R-:W2:Y:S02]  /*14800*/  @!P1 SYNCS.PHASECHK.TRANS64 P1, [R11+URZ+0x22830], R10 ;  /* 0x0228300a0b0095a7 */ /* 0x000ea4000802007f */
[----:B--2---:R-:W-:Y:S05]  /*14810*/  @!P1 BRA `(.L_x_9827) ;  /* 0xfffffffc00ec9947 */ /* 0x004fea000383ffff */
[----:B------:R-:W-:Y:S05]  /*14820*/  BRA `(.L_x_9824) ;  /* 0xffffff0c003c7947 */ /* 0x000fea000383ffff */
.L_x_9831:
[----:B-1----:R-:W-:-:S04]  /*14830*/  MOV R11, UR6 ;  /* 0x00000006000b7c02 */ /* 0x002fc80008000f00 */
[----:B------:R1:W2:Y:S03]  /*14840*/  SYNCS.PHASECHK.TRANS64.TRYWAIT P1, [R11+URZ+0x22850], R10 ;  /* 0x0228500a0b0075a7 */ /* 0x0002a6000802017f */
[----:B--2---:R-:W-:Y:S05]  /*14850*/  @!P1 NANOSLEEP.SYNCS 0x989680 ;  /* 0x009896800000995d */ /* 0x004fea0003900000 */
[----:B------:R-:W2:Y:S02]  /*14860*/  @!P1 SYNCS.PHASECHK.TRANS64 P1, [R11+URZ+0x22850], R10 ;  /* 0x0228500a0b0095a7 */ /* 0x000ea4000802007f */
[----:B--2---:R-:W-:Y:S05]  /*14870*/  @!P1 BRA `(.L_x_9831) ;  /* 0xfffffffc00ec9947 */ /* 0x004fea000383ffff */
[----:B------:R-:W-:Y:S05]  /*14880*/  BRA `(.L_x_9828) ;  /* 0xffffff1400607947 */ /* 0x000fea000383ffff */
.L_x_9839:
[----:B-1----:R-:W-:-:S04]  /*14890*/  IMAD.U32 R10, RZ, RZ, UR6 ;  /* 0x00000006ff0a7e24 */ /* 0x002fc8000f8e00ff */
[----:B------:R1:W2:Y:S03]  /*148a0*/  SYNCS.PHASECHK.TRANS64.TRYWAIT P1, [R10+URZ+0x22830], R7 ;  /* 0x022830070a0075a7 */ /* 0x0002a6000802017f */
[----:B--2---:R-:W-:Y:S05]  /*148b0*/  @!P1 NANOSLEEP.SYNCS 0x989680 ;  /* 0x009896800000995d */ /* 0x004fea0003900000 */
[----:B------:R-:W2:Y:S02]  /*148c0*/  @!P1 SYNCS.PHASECHK.TRANS64 P1, [R10+URZ+0x22830], R7 ;  /* 0x022830070a0095a7 */ /* 0x000ea4000802007f */
[----:B--2---:R-:W-:Y:S05]  /*148d0*/  @!P1 BRA `(.L_x_9839) ;  /* 0xfffffffc00ec9947 */ /* 0x004fea000383ffff */
[----:B------:R-:W-:Y:S05]  /*148e0*/  BRA `(.L_x_9836) ;  /* 0xffffff4800cc7947 */ /* 0x000fea000383ffff */
.L_x_9843:
[----:B-1----:R-:W-:-:S04]  /*148f0*/  IMAD.U32 R10, RZ, RZ, UR6 ;  /* 0x00000006ff0a7e24 */ /* 0x002fc8000f8e00ff */
[----:B------:R1:W2:Y:S03]  /*14900*/  SYNCS.PHASECHK.TRANS64.TRYWAIT P1, [R10+URZ+0x22850], R7 ;  /* 0x022850070a0075a7 */ /* 0x0002a6000802017f */
[----:B--2---:R-:W-:Y:S05]  /*14910*/  @!P1 NANOSLEEP.SYNCS 0x989680 ;  /* 0x009896800000995d */ /* 0x004fea0003900000 */
[----:B------:R-:W2:Y:S02]  /*14920*/  @!P1 SYNCS.PHASECHK.TRANS64 P1, [R10+URZ+0x22850], R7 ;  /* 0x022850070a0095a7 */ /* 0x000ea4000802007f */
[----:B--2---:R-:W-:Y:S05]  /*14930*/  @!P1 BRA `(.L_x_9843) ;  /* 0xfffffffc00ec9947 */ /* 0x004fea000383ffff */
[----:B------:R-:W-:Y:S05]  /*14940*/  BRA `(.L_x_9840) ;  /* 0xffffff5000e07947 */ /* 0x000fea000383ffff */
.L_x_9850:
[----:B-1----:R-:W-:-:S04]  /*14950*/  IMAD.U32 R3, RZ, RZ, UR12 ;  /* 0x0000000cff037e24 */ /* 0x002fc8000f8e00ff */
[----:B------:R1:W3:Y:S03]  /*14960*/  SYNCS.PHASECHK.TRANS64.TRYWAIT P1, [R3+URZ+0x22850], R0 ;  /* 0x02285000030075a7 */ /* 0x0002e6000802017f */
[----:B---3--:R-:W-:Y:S05]  /*14970*/  @!P1 NANOSLEEP.SYNCS 0x989680 ;  /* 0x009896800000995d */ /* 0x008fea0003900000 */
[----:B------:R-:W3:Y:S02]  /*14980*/  @!P1 SYNCS.PHASECHK.TRANS64 P1, [R3+URZ+0x22850], R0 ;  /* 0x02285000030095a7 */ /* 0x000ee4000802007f */
[----:B---3--:R-:W-:Y:S05]  /*14990*/  @!P1 BRA `(.L_x_9850) ;  /* 0xfffffffc00ec9947 */ /* 0x008fea000383ffff */
[----:B------:R-:W-:Y:S05]  /*149a0*/  BRA `(.L_x_9849) ;  /* 0xffffff7c00387947 */ /* 0x000fea000383ffff */
.L_x_9863:
[----:B------:R-:W-:Y:S02]  /*149b0*/  IMAD.MOV.U32 R13, RZ, RZ, R19 ;  /* 0x000000ffff0d7224 */ /* 0x000fe400078e0013 */
[----:B------:R-:W-:Y:S02]  /*149c0*/  IMAD.MOV.U32 R12, RZ, RZ, RZ ;  /* 0x000000ffff0c7224 */ /* 0x000fe400078e00ff */
[----:B------:R-:W-:Y:S02]  /*149d0*/  IMAD.MOV.U32 R11, RZ, RZ, 0x1f ;  /* 0x0000001fff0b7424 */ /* 0x000fe400078e00ff */
[----:B------:R-:W-:-:S07]  /*149e0*/  IMAD.MOV.U32 R15, RZ, RZ, -0x1 ;  /* 0xffffffffff0f7424 */ /* 0x000fce00078e00ff */
[----:B0----5:R-:W-:Y:S05]  /*149f0*/  WARPSYNC.COLLECTIVE R15, `(.L_x_9912) ;  /* 0x000000000f087348 */ /* 0x021fea0003c00000 */
[----:B------:R1:W2:Y:S02]  /*14a00*/  SHFL.IDX P6, R14, R13, R12, R11 ;  /* 0x0000000c0d0e7389 */ /* 0x0002a400000c000b */
[----:B012--5:R-:W-:Y:S01]  /*14a10*/  ENDCOLLECTIVE ;  /* 0x000000000000791b */ /* 0x027fe20003800000 */
.L_x_9912:
[----:B------:R-:W-:Y:S05]  /*14a20*/  BRA `(.L_x_9913) ;  /* 0xffffffb800287947 */ /* 0x000fea000383ffff */
.L_x_9865:
[----:B0-----:R0:W1:Y:S02]  /*14a30*/  SYNCS.PHASECHK.TRANS64.TRYWAIT P0, [R25+URZ+0x22880], R31 ;  /* 0x0228801f190075a7 */ /* 0x001064000800017f */
[----:B-1----:R-:W-:Y:S05]  /*14a40*/  @!P0 NANOSLEEP.SYNCS 0x989680 ;  /* 0x009896800000895d */ /* 0x002fea0003900000 */
[----:B------:R-:W1:Y:S02]  /*14a50*/  @!P0 SYNCS.PHASECHK.TRANS64 P0, [R25+URZ+0x22880], R31 ;  /* 0x0228801f190085a7 */ /* 0x000e64000800007f */
[----:B-1----:R-:W-:Y:S05]  /*14a60*/  @!P0 BRA `(.L_x_9865) ;  /* 0xfffffffc00f08947 */ /* 0x002fea000383ffff */
[----:B------:R-:W-:Y:S05]  /*14a70*/  BRA `(.L_x_9914) ;  /* 0xffffffbc00847947 */ /* 0x000fea000383ffff */
.L_x_9866:
        /* <DEDUP_REMOVED lines=8> */
.L_x_9916:
[----:B------:R-:W-:Y:S05]  /*14b00*/  BSYNC B0 ;  /* 0x0000000000007941 */ /* 0x000fea0003800000 */
.L_x_9915:
        /* <DEDUP_REMOVED lines=12> */
.L_x_9917:
[C---:B------:R-:W-:Y:S02]  /*14bd0*/  ISETP.GE.AND P4, PT, R5.reuse, 0x41, PT ;  /* 0x000000410500780c */ /* 0x040fe40003f86270 */
[----:B------:R-:W-:Y:S01]  /*14be0*/  ISETP.GE.AND P3, PT, R5, 0x51, PT ;  /* 0x000000510500780c */ /* 0x000fe20003f66270 */
[----:B------:R-:W-:Y:S02]  /*14bf0*/  IMAD.MOV.U32 R13, RZ, RZ, R17 ;  /* 0x000000ffff0d7224 */ /* 0x000fe400078e0011 */
[----:B------:R-:W-:Y:S01]  /*14c00*/  IMAD.MOV.U32 R12, RZ, RZ, 0x1 ;  /* 0x00000001ff0c7424 */ /* 0x000fe200078e00ff */
[----:B------:R-:W-:-:S13]  /*14c10*/  IADD3 R2, P0, R30, R14, RZ ;  /* 0x0000000e1e027210 */ /* 0x000fda0007f1e0ff */
[----:B------:R-:W-:Y:S05]  /*14c20*/  WARPSYNC.COLLECTIVE R15, `(.L_x_9918) ;  /* 0x000000000f087348 */ /* 0x000fea0003c00000 */
[----:B------:R0:W1:Y:S02]  /*14c30*/  SHFL.IDX P6, R14, R13, R12, R11 ;  /* 0x0000000c0d0e7389 */ /* 0x00006400000c000b */
[----:B01----:R-:W-:Y:S01]  /*14c40*/  ENDCOLLECTIVE ;  /* 0x000000000000791b */ /* 0x003fe20003800000 */
.L_x_9918:
        /* <DEDUP_REMOVED lines=11> */
.L_x_9919:
[----:B------:R-:W-:Y:S02]  /*14d00*/  IMAD.MOV.U32 R13, RZ, RZ, R17 ;  /* 0x000000ffff0d7224 */ /* 0x000fe400078e0011 */
[----:B------:R-:W-:Y:S02]  /*14d10*/  IMAD.MOV.U32 R12, RZ, RZ, 0x2 ;  /* 0x00000002ff0c7424 */ /* 0x000fe400078e00ff */
[----:B------:R-:W-:-:S07]  /*14d20*/  IMAD.MOV.U32 R2, RZ, RZ, R14 ;  /* 0x000000ffff027224 */ /* 0x000fce00078e000e */
[----:B------:R-:W-:Y:S05]  /*14d30*/  WARPSYNC.COLLECTIVE R15, `(.L_x_9920) ;  /* 0x000000000f087348 */ /* 0x000fea0003c00000 */
[----:B------:R0:W1:Y:S02]  /*14d40*/  SHFL.IDX P6, R14, R13, R12, R11 ;  /* 0x0000000c0d0e7389 */ /* 0x00006400000c000b */
[----:B01----:R-:W-:Y:S01]  /*14d50*/  ENDCOLLECTIVE ;  /* 0x000000000000791b */ /* 0x003fe20003800000 */
.L_x_9920:
        /* <DEDUP_REMOVED lines=12> */
.L_x_9921:
[----:B------:R-:W-:Y:S01]  /*14e20*/  IMAD.MOV.U32 R13, RZ, RZ, R17 ;  /* 0x000000ffff0d7224 */ /* 0x000fe200078e0011 */
[----:B------:R-:W-:Y:S01]  /*14e30*/  MOV R12, 0x3 ;  /* 0x00000003000c7802 */ /* 0x000fe20000000f00 */
[----:B------:R-:W-:-:S07]  /*14e40*/  IMAD.MOV.U32 R2, RZ, RZ, R14 ;  /* 0x000000ffff027224 */ /* 0x000fce00078e000e */
[----:B------:R-:W-:Y:S05]  /*14e50*/  WARPSYNC.COLLECTIVE R15, `(.L_x_9922) ;  /* 0x000000000f087348 */ /* 0x000fea0003c00000 */
[----:B------:R0:W1:Y:S02]  /*14e60*/  SHFL.IDX P6, R14, R13, R12, R11 ;  /* 0x0000000c0d0e7389 */ /* 0x00006400000c000b */
[----:B01----:R-:W-:Y:S01]  /*14e70*/  ENDCOLLECTIVE ;  /* 0x000000000000791b */ /* 0x003fe20003800000 */
.L_x_9922:
        /* <DEDUP_REMOVED lines=12> */
.L_x_9923:
[----:B------:R-:W-:Y:S02]  /*14f40*/  IMAD.MOV.U32 R13, RZ, RZ, R17 ;  /* 0x000000ffff0d7224 */ /* 0x000fe400078e0011 */
[----:B------:R-:W-:Y:S02]  /*14f50*/  IMAD.MOV.U32 R12, RZ, RZ, 0x4 ;  /* 0x00000004ff0c7424 */ /* 0x000fe400078e00ff */
[----:B------:R-:W-:-:S07]  /*14f60*/  IMAD.MOV.U32 R2, RZ, RZ, R14 ;  /* 0x000000ffff027224 */ /* 0x000fce00078e000e */
[----:B------:R-:W-:Y:S05]  /*14f70*/  WARPSYNC.COLLECTIVE R15, `(.L_x_9924) ;  /* 0x000000000f087348 */ /* 0x000fea0003c00000 */
[----:B------:R0:W1:Y:S02]  /*14f80*/  SHFL.IDX P6, R14, R13, R12, R11 ;  /* 0x0000000c0d0e7389 */ /* 0x00006400000c000b */
[----:B01----:R-:W-:Y:S01]  /*14f90*/  ENDCOLLECTIVE ;  /* 0x000000000000791b */ /* 0x003fe20003800000 */
.L_x_9924:
[----:B------:R-:W-:-:S05]  /*14fa0*/  IADD3 R2, P0, R30, R2, RZ ;  /* 0x000000021e027210 */ /* 0x000fca0007f1e0ff */
[----:B------:R-:W-:-:S05]  /*14fb0*/  IMAD.X R3, RZ, RZ, R3, P0 ;  /* 0x000000ffff037224 */ /* 0x000fca00000e0603 */
[----:B------:R-:W-:Y:S01]  /*14fc0*/  @!PT LDS RZ, [RZ] ;  /* 0x00000000fffff984 */ /* 0x000fe20000000800 */
[----:B------:R-:W-:Y:S01]  /*14fd0*/  @!PT LDS RZ, [RZ] ;  /* 0x00000000fffff984 */ /* 0x000fe20000000800 */
[----:B------:R-:W-:Y:S01]  /*14fe0*/  @!PT LDS RZ, [RZ] ;  /* 0x00000000fffff984 */ /* 0x000fe20000000800 */
[----:B------:R0:W-:Y:S01]  /*14ff0*/  LDGSTS.E.BYPASS.LTC128B.128 [R29+0xbc00], desc[UR50][R2.64], !P1 ;  /* 0x0bc00000021d7fae */ /* 0x0001e2000c901d72 */
[----:B------:R-:W-:Y:S02]  /*15000*/  MOV R13, R16 ;  /* 0x00000010000d7202 */ /* 0x000fe40000000f00 */
[----:B------:R-:W-:Y:S01]  /*15010*/  ISETP.LT.OR P1, PT, R5, 0x41, P2 ;  /* 0x000000410500780c */ /* 0x000fe20001721670 */
[----:B0-----:R-:W-:-:S12]  /*15020*/  IMAD.MOV.U32 R3, RZ, RZ, R14 ;  /* 0x000000ffff037224 */ /* 0x001fd800078e000e */
[----:B------:R-:W-:Y:S05]  /*15030*/  WARPSYNC.COLLECTIVE R15, `(.L_x_9925) ;  /* 0x000000000f087348 */ /* 0x000fea0003c00000 */
[----:B------:R0:W1:Y:S02]  /*15040*/  SHFL.IDX P6, R14, R13, R12, R11 ;  /* 0x0000000c0d0e7389 */ /* 0x00006400000c000b */
[----:B01----:R-:W-:Y:S01]  /*15050*/  ENDCOLLECTIVE ;  /* 0x000000000000791b */ /* 0x003fe20003800000 */
.L_x_9925:
[----:B------:R-:W-:Y:S02]  /*15060*/  IMAD.MOV.U32 R13, RZ, RZ, R17 ;  /* 0x000000ffff0d7224 */ /* 0x000fe400078e0011 */
[----:B------:R-:W-:Y:S02]  /*15070*/  IMAD.MOV.U32 R12, RZ, RZ, 0x5 ;  /* 0x00000005ff0c7424 */ /* 0x000fe400078e00ff */
[----:B------:R-:W-:-:S07]  /*15080*/  IMAD.MOV.U32 R2, RZ, RZ, R14 ;  /* 0x000000ffff027224 */ /* 0x000fce00078e000e */
[----:B------:R-:W-:Y:S05]  /*15090*/  WARPSYNC.COLLECTIVE R15, `(.L_x_9926) ;  /* 0x000000000f087348 */ /* 0x000fea0003c00000 */
[----:B------:R0:W1:Y:S02]  /*150a0*/  SHFL.IDX P6, R14, R13, R12, R11 ;  /* 0x0000000c0d0e7389 */ /* 0x00006400000c000b */
[----:B01----:R-:W-:Y:S01]  /*150b0*/  ENDCOLLECTIVE ;  /* 0x000000000000791b */ /* 0x003fe20003800000 */
.L_x_9926:
        /* <DEDUP_REMOVED lines=12> */
.L_x_9927:
[----:B------:R-:W-:Y:S02]  /*15180*/  IMAD.MOV.U32 R13, RZ, RZ, R17 ;  /* 0x000000ffff0d7224 */ /* 0x000fe400078e0011 */
[----:B------:R-:W-:Y:S02]  /*15190*/  IMAD.MOV.U32 R12, RZ, RZ, 0x6 ;  /* 0x00000006ff0c7424 */ /* 0x000fe400078e00ff */
[----:B------:R-:W-:-:S07]  /*151a0*/  IMAD.MOV.U32 R2, RZ, RZ, R14 ;  /* 0x000000ffff027224 */ /* 0x000fce00078e000e */
[----:B------:R-:W-:Y:S05]  /*151b0*/  WARPSYNC.COLLECTIVE R15, `(.L_x_9928) ;  /* 0x000000000f087348 */ /* 0x000fea0003c00000 */
[----:B------:R0:W1:Y:S02]  /*151c0*/  SHFL.IDX P6, R14, R13, R12, R11 ;  /* 0x0000000c0d0e7389 */ /* 0x00006400000c000b */
[----:B01----:R-:W-:Y:S01]  /*151d0*/  ENDCOLLECTIVE ;  /* 0x000000000000791b */ /* 0x003fe20003800000 */
.L_x_9928:
        /* <DEDUP_REMOVED lines=12> */
.L_x_9929:
[----:B------:R-:W-:Y:S01]  /*152a0*/  IMAD.MOV.U32 R13, RZ, RZ, R17 ;  /* 0x000000ffff0d7224 */ /* 0x000fe200078e0011 */
[----:B------:R-:W-:Y:S01]  /*152b0*/  MOV R12, 0x7 ;  /* 0x00000007000c7802 */ /* 0x000fe20000000f00 */
[----:B------:R-:W-:-:S07]  /*152c0*/  IMAD.MOV.U32 R2, RZ, RZ, R14 ;  /* 0x000000ffff027224 */ /* 0x000fce00078e000e */
[----:B------:R-:W-:Y:S05]  /*152d0*/  WARPSYNC.COLLECTIVE R15, `(.L_x_9930) ;  /* 0x000000000f087348 */ /* 0x000fea0003c00000 */
[----:B------:R0:W1:Y:S02]  /*152e0*/  SHFL.IDX P6, R14, R13, R12, R11 ;  /* 0x0000000c0d0e7389 */ /* 0x00006400000c000b */
[----:B01----:R-:W-:Y:S01]  /*152f0*/  ENDCOLLECTIVE ;  /* 0x000000000000791b */ /* 0x003fe20003800000 */
.L_x_9930:
        /* <DEDUP_REMOVED lines=12> */
.L_x_9931:
        /* <DEDUP_REMOVED lines=9> */
.L_x_9932:
[----:B------:R-:W-:Y:S01]  /*15450*/  @!PT LDS RZ, [RZ] ;  /* 0x00000000fffff984 */ /* 0x000fe20000000800 */
[----:B------:R-:W-:Y:S01]  /*15460*/  @!PT LDS RZ, [RZ] ;  /* 0x00000000fffff984 */ /* 0x000fe20000000800 */
[----:B------:R-:W-:Y:S01]  /*15470*/  @!PT LDS RZ, [RZ] ;  /* 0x00000000fffff984 */ /* 0x000fe20000000800 */
[----:B------:R0:W-:Y:S01]  /*15480*/  LDGSTS.E.BYPASS.LTC128B.128 [R29+0xdc00], desc[UR50][R2.64], !P1 ;  /* 0x0dc00000021d7fae */ /* 0x0001e2000c901d72 */
[----:B------:R-:W-:Y:S01]  /*15490*/  ISETP.LT.OR P1, PT, R5, 0x81, P2 ;  /* 0x000000810500780c */ /* 0x000fe20001721670 */
[----:B------:R-:W-:Y:S01]  /*154a0*/  IMAD.MOV.U32 R13, RZ, RZ, R4 ;  /* 0x000000ffff0d7224 */ /* 0x000fe200078e0004 */
[----:B------:R-:W-:-:S11]  /*154b0*/  MOV R16, R14 ;  /* 0x0000000e00107202 */ /* 0x000fd60000000f00 */
[----:B0-----:R-:W-:Y:S05]  /*154c0*/  WARPSYNC.COLLECTIVE R15, `(.L_x_9933) ;  /* 0x000000000f087348 */ /* 0x001fea0003c00000 */
[----:B------:R1:W2:Y:S02]  /*154d0*/  SHFL.IDX P6, R14, R13, R12, R11 ;  /* 0x0000000c0d0e7389 */ /* 0x0002a400000c000b */
[----:B012---:R-:W-:Y:S01]  /*154e0*/  ENDCOLLECTIVE ;  /* 0x000000000000791b */ /* 0x007fe20003800000 */
.L_x_9933:
        /* <DEDUP_REMOVED lines=8> */
.L_x_9934:
        /* <DEDUP_REMOVED lines=14> */
.L_x_9935:
        /* <DEDUP_REMOVED lines=9> */
.L_x_9869:
[----:B0-----:R0:W1:Y:S02]  /*156e0*/  SYNCS.PHASECHK.TRANS64.TRYWAIT P2, [R25+URZ+0x22840], R31 ;  /* 0x0228401f190075a7 */ /* 0x001064000804017f */
[----:B-1----:R-:W-:Y:S05]  /*156f0*/  @!P2 NANOSLEEP.SYNCS 0x989680 ;  /* 0x009896800000a95d */ /* 0x002fea0003900000 */
[----:B------:R-:W1:Y:S02]  /*15700*/  @!P2 SYNCS.PHASECHK.TRANS64 P2, [R25+URZ+0x22840], R31 ;  /* 0x0228401f1900a5a7 */ /* 0x000e64000804007f */
[----:B-1----:R-:W-:Y:S05]  /*15710*/  @!P2 BRA `(.L_x_9869) ;  /* 0xfffffffc00f0a947 */ /* 0x002fea000383ffff */
[----:B------:R-:W-:Y:S05]  /*15720*/  BRA `(.L_x_9937) ;  /* 0xffffffb800a07947 */ /* 0x000fea000383ffff */
.L_x_9870:
        /* <DEDUP_REMOVED lines=8> */
.L_x_9939:
[----:B------:R-:W-:Y:S05]  /*157b0*/  BSYNC B0 ;  /* 0x0000000000007941 */ /* 0x000fea0003800000 */
.L_x_9938:
[----:B------:R-:W-:Y:S01]  /*157c0*/  IMAD.MOV.U32 R13, RZ, RZ, R7 ;  /* 0x000000ffff0d7224 */ /* 0x000fe200078e0007 */
[----:B------:R-:W-:Y:S01]  /*157d0*/  MOV R15, 0xffffffff ;  /* 0xffffffff000f7802 */ /* 0x000fe20000000f00 */
[----:B------:R-:W-:Y:S01]  /*157e0*/  IMAD.MOV.U32 R12, RZ, RZ, RZ ;  /* 0x000000ffff0c7224 */ /* 0x000fe200078e00ff */
[----:B------:R-:W-:Y:S01]  /*157f0*/  P2R R8, PR, RZ, 0x2 ;  /* 0x00000002ff087803 */ /* 0x000fe20000000000 */
[----:B------:R-:W-:Y:S01]  /*15800*/  IMAD.MOV.U32 R11, RZ, RZ, 0x181f ;  /* 0x0000181fff0b7424 */ /* 0x000fe200078e00ff */
[----:B------:R-:W-:Y:S01]  /*15810*/  ISETP.GE.AND P1, PT, R30, R16, PT ;  /* 0x000000101e00720c */ /* 0x000fe20003f26270 */
[----:B------:R-:W-:Y:S01]  /*15820*/  IMAD.MOV.U32 R2, RZ, RZ, R14 ;  /* 0x000000ffff027224 */ /* 0x000fe200078e000e */
[----:B------:R-:W-:-:S11]  /*15830*/  P2R R9, PR, RZ, 0x1 ;  /* 0x00000001ff097803 */ /* 0x000fd60000000000 */
[----:B------:R-:W-:Y:S05]  /*15840*/  WARPSYNC.COLLECTIVE R15, `(.L_x_9940) ;  /* 0x000000000f087348 */ /* 0x000fea0003c00000 */
[----:B------:R0:W1:Y:S02]  /*15850*/  SHFL.IDX P6, R14, R13, R12, R11 ;  /* 0x0000000c0d0e7389 */ /* 0x00006400000c000b */
[----:B01----:R-:W-:Y:S01]  /*15860*/  ENDCOLLECTIVE ;  /* 0x000000000000791b */ /* 0x003fe20003800000 */
.L_x_9940:
[C---:B------:R-:W-:Y:S01]  /*15870*/  LOP3.LUT P0, RZ, R0.reuse, 0x20, RZ, 0xc0, !PT ;  /* 0x0000002000ff7812 */ /* 0x040fe2000780c0ff */
        /* <DEDUP_REMOVED lines=14> */
.L_x_9941:
[----:B------:R-:W-:Y:S02]  /*15960*/  IMAD.MOV.U32 R13, RZ, RZ, R7 ;  /* 0x000000ffff0d7224 */ /* 0x000fe400078e0007 */
[----:B------:R-:W-:-:S07]  /*15970*/  IMAD.MOV.U32 R10, RZ, RZ, R14 ;  /* 0x000000ffff0a7224 */ /* 0x000fce00078e000e */
[----:B------:R-:W-:Y:S05]  /*15980*/  WARPSYNC.COLLECTIVE R15, `(.L_x_9942) ;  /* 0x000000000f087348 */ /* 0x000fea0003c00000 */
[----:B------:R0:W1:Y:S02]  /*15990*/  SHFL.IDX P6, R14, R13, R12, R11 ;  /* 0x0000000c0d0e7389 */ /* 0x00006400000c000b */
[----:B01----:R-:W-:Y:S01]  /*159a0*/  ENDCOLLECTIVE ;  /* 0x000000000000791b */ /* 0x003fe20003800000 */
.L_x_9942:
[----:B------:R-:W-:Y:S01]  /*159b0*/  MOV R13, R6 ;  /* 0x00000006000d7202 */ /* 0x000fe20000000f00 */
        /* <DEDUP_REMOVED lines=12> */
.L_x_9943:
[----:B------:R-:W-:Y:S02]  /*15a80*/  IMAD.MOV.U32 R13, RZ, RZ, R7 ;  /* 0x000000ffff0d7224 */ /* 0x000fe400078e0007 */
[----:B------:R-:W-:-:S07]  /*15a90*/  IMAD.MOV.U32 R9, RZ, RZ, R14 ;  /* 0x000000ffff097224 */ /* 0x000fce00078e000e */
[----:B------:R-:W-:Y:S05]  /*15aa0*/  WARPSYNC.COLLECTIVE R15, `(.L_x_9944) ;  /* 0x000000000f087348 */ /* 0x000fea0003c00000 */
[----:B------:R0:W1:Y:S02]  /*15ab0*/  SHFL.IDX P6, R14, R13, R12, R11 ;  /* 0x0000000c0d0e7389 */ /* 0x00006400000c000b */
[----:B01----:R-:W-:Y:S01]  /*15ac0*/  ENDCOLLECTIVE ;  /* 0x000000000000791b */ /* 0x003fe20003800000 */
.L_x_9944:
[----:B------:R-:W-:Y:S01]  /*15ad0*/  IMAD.MOV.U32 R13, RZ, RZ, R6 ;  /* 0x000000ffff0d7224 */ /* 0x000fe200078e0006 */
[----:B------:R-:W-:Y:S02]  /*15ae0*/  MOV R12, 0x3 ;  /* 0x00000003000c7802 */ /* 0x000fe40000000f00 */
        /* <DEDUP_REMOVED lines=13> */
.L_x_9945:
[----:B------:R-:W-:Y:S02]  /*15bc0*/  IMAD.MOV.U32 R13, RZ, RZ, R7 ;  /* 0x000000ffff0d7224 */ /* 0x000fe400078e0007 */
[----:B------:R-:W-:-:S07]  /*15bd0*/  IMAD.MOV.U32 R8, RZ, RZ, R14 ;  /* 0x000000ffff087224 */ /* 0x000fce00078e000e */
[----:B------:R-:W-:Y:S05]  /*15be0*/  WARPSYNC.COLLECTIVE R15, `(.L_x_9946) ;  /* 0x000000000f087348 */ /* 0x000fea0003c00000 */
[----:B------:R0:W1:Y:S02]  /*15bf0*/  SHFL.IDX P6, R14, R13, R12, R11 ;  /* 0x0000000c0d0e7389 */ /* 0x00006400000c000b */
[----:B01----:R-:W-:Y:S01]  /*15c00*/  ENDCOLLECTIVE ;  /* 0x000000000000791b */ /* 0x003fe20003800000 */
.L_x_9946:
        /* <DEDUP_REMOVED lines=15> */
.L_x_9947:
[----:B------:R-:W-:Y:S01]  /*15d00*/  IMAD.MOV.U32 R13, RZ, RZ, R7 ;  /* 0x000000ffff0d7224 */ /* 0x000fe200078e0007 */
[----:B------:R-:W-:-:S07]  /*15d10*/  MOV R8, R14 ;  /* 0x0000000e00087202 */ /* 0x000fce0000000f00 */
[----:B------:R-:W-:Y:S05]  /*15d20*/  WARPSYNC.COLLECTIVE R15, `(.L_x_9948) ;  /* 0x000000000f087348 */ /* 0x000fea0003c00000 */
[----:B------:R0:W1:Y:S02]  /*15d30*/  SHFL.IDX P6, R14, R13, R12, R11 ;  /* 0x0000000c0d0e7389 */ /* 0x00006400000c000b */
[----:B01----:R-:W-:Y:S01]  /*15d40*/  ENDCOLLECTIVE ;  /* 0x000000000000791b */ /* 0x003fe20003800000 */
.L_x_9948:
[----:B------:R-:W-:Y:S02]  /*15d50*/  IMAD.MOV.U32 R13, RZ, RZ, R6 ;  /* 0x000000ffff0d7224 */ /* 0x000fe400078e0006 */
[----:B------:R-:W-:Y:S01]  /*15d60*/  IMAD.MOV.U32 R12, RZ, RZ, 0x5 ;  /* 0x00000005ff0c7424 */ /* 0x000fe200078e00ff */
[----:B------:R-:W-:-:S05]  /*15d70*/  @P4 IADD3 R14, P2, R30, R14, RZ ;  /* 0x0000000e1e0e4210 */ /* 0x000fca0007f5e0ff */
[----:B------:R-:W-:-:S08]  /*15d80*/  @P4 IMAD.MOV.U32 R2, RZ, RZ, R14 ;  /* 0x000000ffff024224 */ /* 0x000fd000078e000e */
[----:B------:R-:W-:Y:S05]  /*15d90*/  WARPSYNC.COLLECTIVE R15, `(.L_x_9949) ;  /* 0x000000000f087348 */ /* 0x000fea0003c00000 */
[----:B------:R0:W1:Y:S02]  /*15da0*/  SHFL.IDX P6, R14, R13, R12, R11 ;  /* 0x0000000c0d0e7389 */ /* 0x00006400000c000b */
[----:B01----:R-:W-:Y:S01]  /*15db0*/  ENDCOLLECTIVE ;  /* 0x000000000000791b */ /* 0x003fe20003800000 */
.L_x_9949:
[----:B------:R-:W-:-:S04]  /*15dc0*/  @P4 IMAD.X R9, RZ, RZ, R8, P2 ;  /* 0x000000ffff094224 */ /* 0x000fc800010e0608 */
        /* <DEDUP_REMOVED lines=11> */
.L_x_9950:
[----:B------:R-:W-:Y:S02]  /*15e80*/  IMAD.MOV.U32 R13, RZ, RZ, R6 ;  /* 0x000000ffff0d7224 */ /* 0x000fe400078e0006 */
[----:B------:R-:W-:Y:S01]  /*15e90*/  IMAD.MOV.U32 R12, RZ, RZ, 0x6 ;  /* 0x00000006ff0c7424 */ /* 0x000fe200078e00ff */
[----:B------:R-:W-:-:S05]  /*15ea0*/  @P3 IADD3 R14, P2, R30, R14, RZ ;  /* 0x0000000e1e0e3210 */ /* 0x000fca0007f5e0ff */
[----:B------:R-:W-:-:S08]  /*15eb0*/  @P3 IMAD.MOV.U32 R2, RZ, RZ, R14 ;  /* 0x000000ffff023224 */ /* 0x000fd000078e000e */
[----:B------:R-:W-:Y:S05]  /*15ec0*/  WARPSYNC.COLLECTIVE R15, `(.L_x_9951) ;  /* 0x000000000f087348 */ /* 0x000fea0003c00000 */
[----:B------:R0:W1:Y:S02]  /*15ed0*/  SHFL.IDX P6, R14, R13, R12, R11 ;  /* 0x0000000c0d0e7389 */ /* 0x00006400000c000b */
[----:B01----:R-:W-:Y:S01]  /*15ee0*/  ENDCOLLECTIVE ;  /* 0x000000000000791b */ /* 0x003fe20003800000 */
.L_x_9951:
        /* <DEDUP_REMOVED lines=11> */
.L_x_9952:
        /* <DEDUP_REMOVED lines=8> */
.L_x_9953:
        /* <DEDUP_REMOVED lines=10> */
.L_x_9954:
[----:B------:R-:W-:Y:S02]  /*160c0*/  IMAD.MOV.U32 R13, RZ, RZ, R4 ;  /* 0x000000ffff0d7224 */ /* 0x000fe400078e0004 */
[----:B------:R-:W-:Y:S01]  /*160d0*/  IMAD.MOV.U32 R12, RZ, RZ, RZ ;  /* 0x000000ffff0c7224 */ /* 0x000fe200078e00ff */
[----:B------:R-:W-:-:S13]  /*160e0*/  @P0 IADD3 R9, P2, R30, R14, RZ ;  /* 0x0000000e1e090210 */ /* 0x000fda0007f5e0ff */
[----:B------:R-:W-:Y:S05]  /*160f0*/  WARPSYNC.COLLECTIVE R15, `(.L_x_9955) ;  /* 0x000000000f087348 */ /* 0x000fea0003c00000 */
[----:B------:R0:W1:Y:S02]  /*16100*/  SHFL.IDX P6, R14, R13, R12, R11 ;  /* 0x0000000c0d0e7389 */ /* 0x00006400000c000b */
[----:B01----:R-:W-:Y:S01]  /*16110*/  ENDCOLLECTIVE ;  /* 0x000000000000791b */ /* 0x003fe20003800000 */
.L_x_9955:
[----:B------:R-:W-:Y:S01]  /*16120*/  @P0 MOV R2, R9 ;  /* 0x0000000900020202 */ /* 0x000fe20000000f00 */
        /* <DEDUP_REMOVED lines=11> */
.L_x_9956:
[----:B------:R-:W-:Y:S02]  /*161e0*/  IMAD.MOV.U32 R13, RZ, RZ, R4 ;  /* 0x000000ffff0d7224 */ /* 0x000fe400078e0004 */
[----:B------:R-:W-:Y:S01]  /*161f0*/  IMAD.MOV.U32 R12, RZ, RZ, 0x1 ;  /* 0x00000001ff0c7424 */ /* 0x000fe200078e00ff */
[----:B------:R-:W-:-:S05]  /*16200*/  @P1 IADD3 R14, P0, R30, R14, RZ ;  /* 0x0000000e1e0e1210 */ /* 0x000fca0007f1e0ff */
[----:B------:R-:W-:-:S08]  /*16210*/  @P1 IMAD.MOV.U32 R2, RZ, RZ, R14 ;  /* 0x000000ffff021224 */ /* 0x000fd000078e000e */
[----:B------:R-:W-:Y:S05]  /*16220*/  WARPSYNC.COLLECTIVE R15, `(.L_x_9957) ;  /* 0x000000000f087348 */ /* 0x000fea0003c00000 */
[----:B------:R0:W1:Y:S02]  /*16230*/  SHFL.IDX P6, R14, R13, R12, R11 ;  /* 0x0000000c0d0e7389 */ /* 0x00006400000c000b */
[----:B01----:R-:W-:Y:S01]  /*16240*/  ENDCOLLECTIVE ;  /* 0x000000000000791b */ /* 0x003fe20003800000 */
.L_x_9957:
        /* <DEDUP_REMOVED lines=11> */
.L_x_9958:
[----:B------:R-:W-:Y:S05]  /*16300*/  BRA `(.L_x_9959) ;  /* 0xffffffb400607947 */ /* 0x000fea000383ffff */
.L_x_9873:
[----:B------:R-:W-:Y:S01]  /*16310*/  IMAD.MOV.U32 R13, RZ, RZ, R4 ;  /* 0x000000ffff0d7224 */ /* 0x000fe200078e0004 */
[----:B------:R-:W-:Y:S01]  /*16320*/  MOV R15, 0xffffffff ;  /* 0xffffffff000f7802 */ /* 0x000fe20000000f00 */
[----:B------:R-:W-:Y:S02]  /*16330*/  IMAD.MOV.U32 R12, RZ, RZ, RZ ;  /* 0x000000ffff0c7224 */ /* 0x000fe400078e00ff */
[----:B------:R-:W-:Y:S02]  /*16340*/  IMAD.MOV.U32 R11, RZ, RZ, 0x181f ;  /* 0x0000181fff0b7424 */ /* 0x000fe400078e00ff */
[----:B------:R-:W-:-:S07]  /*16350*/  IMAD.U32 R6, RZ, RZ, UR46 ;  /* 0x0000002eff067e24 */ /* 0x000fce000f8e00ff */
[----:B0-----:R-:W-:Y:S05]  /*16360*/  WARPSYNC.COLLECTIVE R15, `(.L_x_9960) ;  /* 0x000000000f087348 */ /* 0x001fea0003c00000 */
[----:B------:R1:W2:Y:S02]  /*16370*/  SHFL.IDX P6, R14, R13, R12, R11 ;  /* 0x0000000c0d0e7389 */ /* 0x0002a400000c000b */
[----:B012---:R-:W-:Y:S01]  /*16380*/  ENDCOLLECTIVE ;  /* 0x000000000000791b */ /* 0x007fe20003800000 */
.L_x_9960:
[----:B------:R-:W-:-:S05]  /*16390*/  IMAD R6, R6, 0x80, R23 ;  /* 0x0000008006067824 */ /* 0x000fca00078e0217 */
[----:B------:R-:W-:Y:S01]  /*163a0*/  IADD3 R8, R6, 0x10, RZ ;  /* 0x0000001006087810 */ /* 0x000fe20007ffe0ff */
[----:B------:R-:W-:Y:S02]  /*163b0*/  IMAD.MOV.U32 R13, RZ, RZ, R0 ;  /* 0x000000ffff0d7224 */ /* 0x000fe400078e0000 */
[----:B------:R-:W-:-:S07]  /*163c0*/  IMAD.MOV.U32 R2, RZ, RZ, R14 ;  /* 0x000000ffff027224 */ /* 0x000fce00078e000e */
[----:B------:R-:W-:Y:S05]  /*163d0*/  WARPSYNC.COLLECTIVE R15, `(.L_x_9961) ;  /* 0x000000000f087348 */ /* 0x000fea0003c00000 */
[----:B------:R0:W1:Y:S02]  /*163e0*/  SHFL.IDX P6, R14, R13, R12, R11 ;  /* 0x0000000c0d0e7389 */ /* 0x00006400000c000b */
[----:B01----:R-:W-:Y:S01]  /*163f0*/  ENDCOLLECTIVE ;  /* 0x000000000000791b */ /* 0x003fe20003800000 */
.L_x_9961:
        /* <DEDUP_REMOVED lines=11> */
.L_x_9962:
        /* <DEDUP_REMOVED lines=12> */
.L_x_9963:
[----:B------:R-:W-:Y:S02]  /*16570*/  IMAD.MOV.U32 R13, RZ, RZ, R4 ;  /* 0x000000ffff0d7224 */ /* 0x000fe400078e0004 */
[----:B------:R-:W-:Y:S02]  /*16580*/  IMAD.MOV.U32 R12, RZ, RZ, 0x2 ;  /* 0x00000002ff0c7424 */ /* 0x000fe400078e00ff */
[----:B------:R-:W-:-:S07]  /*16590*/  IMAD.MOV.U32 R3, RZ, RZ, R14 ;  /* 0x000000ffff037224 */ /* 0x000fce00078e000e */
[----:B------:R-:W-:Y:S05]  /*165a0*/  WARPSYNC.COLLECTIVE R15, `(.L_x_9964) ;  /* 0x000000000f087348 */ /* 0x000fea0003c00000 */
[----:B------:R0:W1:Y:S02]  /*165b0*/  SHFL.IDX P6, R14, R13, R12, R11 ;  /* 0x0000000c0d0e7389 */ /* 0x00006400000c000b */
[----:B01----:R-:W-:Y:S01]  /*165c0*/  ENDCOLLECTIVE ;  /* 0x000000000000791b */ /* 0x003fe20003800000 */
.L_x_9964:
        /* <DEDUP_REMOVED lines=14> */
.L_x_9965:
[----:B------:R-:W-:Y:S02]  /*166b0*/  IMAD.MOV.U32 R13, RZ, RZ, R4 ;  /* 0x000000ffff0d7224 */ /* 0x000fe400078e0004 */
[----:B------:R-:W-:Y:S01]  /*166c0*/  IMAD.MOV.U32 R12, RZ, RZ, 0x3 ;  /* 0x00000003ff0c7424 */ /* 0x000fe200078e00ff */
[----:B------:R-:W-:-:S05]  /*166d0*/  @!P1 IADD3 R14, P2, R30, R14, RZ ;  /* 0x0000000e1e0e9210 */ /* 0x000fca0007f5e0ff */
[----:B------:R-:W-:-:S08]  /*166e0*/  @!P1 IMAD.MOV.U32 R2, RZ, RZ, R14 ;  /* 0x000000ffff029224 */ /* 0x000fd000078e000e */
[----:B------:R-:W-:Y:S05]  /*166f0*/  WARPSYNC.COLLECTIVE R15, `(.L_x_9966) ;  /* 0x000000000f087348 */ /* 0x000fea0003c00000 */
[----:B------:R0:W1:Y:S02]  /*16700*/  SHFL.IDX P6, R14, R13, R12, R11 ;  /* 0x0000000c0d0e7389 */ /* 0x00006400000c000b */
[----:B01----:R-:W-:Y:S01]  /*16710*/  ENDCOLLECTIVE ;  /* 0x000000000000791b */ /* 0x003fe20003800000 */
.L_x_9966:
[----:B------:R-:W-:Y:S01]  /*16720*/  @!P1 IMAD.X R3, RZ, RZ, R8, P2 ;  /* 0x000000ffff039224 */ /* 0x000fe200010e0608 */
[----:B------:R-:W-:-:S04]  /*16730*/  IADD3 R8, R6, 0x30, RZ ;  /* 0x0000003006087810 */ /* 0x000fc80007ffe0ff */
[----:B------:R-:W-:Y:S01]  /*16740*/  ISETP.GE.AND P2, PT, R8, R5, PT ;  /* 0x000000050800720c */ /* 0x000fe20003f46270 */
[----:B------:R-:W-:Y:S01]  /*16750*/  @!PT LDS RZ, [RZ] ;  /* 0x00000000fffff984 */ /* 0x000fe20000000800 */
[----:B------:R-:W-:Y:S01]  /*16760*/  @!PT LDS RZ, [RZ] ;  /* 0x00000000fffff984 */ /* 0x000fe20000000800 */
[----:B------:R-:W-:Y:S01]  /*16770*/  @!PT LDS RZ, [RZ] ;  /* 0x00000000fffff984 */ /* 0x000fe20000000800 */
[----:B------:R0:W-:Y:S01]  /*16780*/  @!P1 LDGSTS.E.BYPASS.LTC128B.128 [R29+0x15400], desc[UR50][R2.64], !P0 ;  /* 0x15400000021d9fae */ /* 0x0001e2000c101d72 */
[----:B------:R-:W-:Y:S02]  /*16790*/  VIADD R8, R6, 0x40 ;  /* 0x0000004006087836 */ /* 0x000fe40000000000 */
[----:B------:R-:W-:Y:S02]  /*167a0*/  IMAD.MOV.U32 R13, RZ, RZ, R0 ;  /* 0x000000ffff0d7224 */ /* 0x000fe400078e0000 */
[----:B------:R-:W-:-:S07]  /*167b0*/  IMAD.MOV.U32 R7, RZ, RZ, R14 ;  /* 0x000000ffff077224 */ /* 0x000fce00078e000e */
[----:B0-----:R-:W-:Y:S05]  /*167c0*/  WARPSYNC.COLLECTIVE R15, `(.L_x_9967) ;  /* 0x000000000f087348 */ /* 0x001fea0003c00000 */
[----:B------:R1:W2:Y:S02]  /*167d0*/  SHFL.IDX P6, R14, R13, R12, R11 ;  /* 0x0000000c0d0e7389 */ /* 0x0002a400000c000b */
[----:B012---:R-:W-:Y:S01]  /*167e0*/  ENDCOLLECTIVE ;  /* 0x000000000000791b */ /* 0x007fe20003800000 */
.L_x_9967:
[----:B------:R-:W-:Y:S01]  /*167f0*/  MOV R13, R4 ;  /* 0x00000004000d7202 */ /* 0x000fe20000000f00 */
[----:B------:R-:W-:Y:S02]  /*16800*/  IMAD.MOV.U32 R12, RZ, RZ, 0x4 ;  /* 0x00000004ff0c7424 */ /* 0x000fe400078e00ff */
[----:B------:R-:W-:-:S07]  /*16810*/  IMAD.MOV.U32 R9, RZ, RZ, R14 ;  /* 0x000000ffff097224 */ /* 0x000fce00078e000e */
[----:B------:R-:W-:Y:S05]  /*16820*/  WARPSYNC.COLLECTIVE R15, `(.L_x_9968) ;  /* 0x000000000f087348 */ /* 0x000fea0003c00000 */
[----:B------:R0:W1:Y:S02]  /*16830*/  SHFL.IDX P6, R14, R13, R12, R11 ;  /* 0x0000000c0d0e7389 */ /* 0x00006400000c000b */
[----:B01----:R-:W-:Y:S01]  /*16840*/  ENDCOLLECTIVE ;  /* 0x000000000000791b */ /* 0x003fe20003800000 */
.L_x_9968:
        /* <DEDUP_REMOVED lines=12> */
.L_x_9969:
[----:B------:R-:W-:Y:S02]  /*16910*/  IMAD.MOV.U32 R13, RZ, RZ, R4 ;  /* 0x000000ffff0d7224 */ /* 0x000fe400078e0004 */
[----:B------:R-:W-:Y:S01]  /*16920*/  IMAD.MOV.U32 R12, RZ, RZ, 0x5 ;  /* 0x00000005ff0c7424 */ /* 0x000fe200078e00ff */
[----:B------:R-:W-:-:S13]  /*16930*/  @!P1 IADD3 R2, P2, R30, R14, RZ ;  /* 0x0000000e1e029210 */ /* 0x000fda0007f5e0ff */
[----:B------:R-:W-:Y:S05]  /*16940*/  WARPSYNC.COLLECTIVE R15, `(.L_x_9970) ;  /* 0x000000000f087348 */ /* 0x000fea0003c00000 */
[----:B------:R0:W1:Y:S02]  /*16950*/  SHFL.IDX P6, R14, R13, R12, R11 ;  /* 0x0000000c0d0e7389 */ /* 0x00006400000c000b */
[----:B01----:R-:W-:Y:S01]  /*16960*/  ENDCOLLECTIVE ;  /* 0x000000000000791b */ /* 0x003fe20003800000 */
.L_x_9970:
[----:B------:R-:W-:Y:S02]  /*16970*/  @!P1 IMAD.X R3, RZ, RZ, R8, P2 ;  /* 0x000000ffff039224 */ /* 0x000fe400010e0608 */
[----:B------:R-:W-:-:S03]  /*16980*/  VIADD R8, R6, 0x50 ;  /* 0x0000005006087836 */ /* 0x000fc60000000000 */
[----:B------:R-:W-:Y:S01]  /*16990*/  @!PT LDS RZ, [RZ] ;  /* 0x00000000fffff984 */ /* 0x000fe20000000800 */
[----:B------:R-:W-:Y:S01]  /*169a0*/  @!PT LDS RZ, [RZ] ;  /* 0x00000000fffff984 */ /* 0x000fe20000000800 */
[----:B------:R-:W-:Y:S01]  /*169b0*/  @!PT LDS RZ, [RZ] ;  /* 0x00000000fffff984 */ /* 0x000fe20000000800 */
[----:B------:R0:W-:Y:S02]  /*169c0*/  @!P1 LDGSTS.E.BYPASS.LTC128B.128 [R29+0x16400], desc[UR50][R2.64], !P0 ;  /* 0x16400000021d9fae */ /* 0x0001e4000c101d72 */
[----:B------:R-:W-:Y:S01]  /*169d0*/  ISETP.GE.AND P2, PT, R8, R5, PT ;  /* 0x000000050800720c */ /* 0x000fe20003f46270 */
[----:B------:R-:W-:Y:S01]  /*169e0*/  IMAD.MOV.U32 R13, RZ, RZ, R0 ;  /* 0x000000ffff0d7224 */ /* 0x000fe200078e0000 */
[----:B------:R-:W-:-:S11]  /*169f0*/  MOV R7, R14 ;  /* 0x0000000e00077202 */ /* 0x000fd60000000f00 */
[----:B0-----:R-:W-:Y:S05]  /*16a00*/  WARPSYNC.COLLECTIVE R15, `(.L_x_9971) ;  /* 0x000000000f087348 */ /* 0x001fea0003c00000 */
[----:B------:R1:W2:Y:S02]  /*16a10*/  SHFL.IDX P6, R14, R13, R12, R11 ;  /* 0x0000000c0d0e7389 */ /* 0x0002a400000c000b */
[----:B012---:R-:W-:Y:S01]  /*16a20*/  ENDCOLLECTIVE ;  /* 0x000000000000791b */ /* 0x007fe20003800000 */
.L_x_9971:
[----:B------:R-:W-:Y:S02]  /*16a30*/  IMAD.MOV.U32 R13, RZ, RZ, R4 ;  /* 0x000000ffff0d7224 */ /* 0x000fe400078e0004 */
[----:B------:R-:W-:Y:S02]  /*16a40*/  IMAD.MOV.U32 R12, RZ, RZ, 0x6 ;  /* 0x00000006ff0c7424 */ /* 0x000fe400078e00ff */
[----:B------:R-:W-:-:S07]  /*16a50*/  IMAD.MOV.U32 R9, RZ, RZ, R14 ;  /* 0x000000ffff097224 */ /* 0x000fce00078e000e */
[----:B------:R-:W-:Y:S05]  /*16a60*/  WARPSYNC.COLLECTIVE R15, `(.L_x_9972) ;  /* 0x000000000f087348 */ /* 0x000fea0003c00000 */
[----:B------:R0:W1:Y:S02]  /*16a70*/  SHFL.IDX P6, R14, R13, R12, R11 ;  /* 0x0000000c0d0e7389 */ /* 0x00006400000c000b */
[----:B01----:R-:W-:Y:S01]  /*16a80*/  ENDCOLLECTIVE ;  /* 0x000000000000791b */ /* 0x003fe20003800000 */
.L_x_9972:
        /* <DEDUP_REMOVED lines=12> */
.L_x_9973:
        /* <DEDUP_REMOVED lines=8> */
.L_x_9974:
        /* <DEDUP_REMOVED lines=11> */
.L_x_9975:
[----:B------:R-:W-:Y:S05]  /*16c80*/  BRA `(.L_x_9976) ;  /* 0xffffffb400507947 */ /* 0x000fea000383ffff */
.L_x_9874:
[----:B0-----:R0:W1:Y:S02]  /*16c90*/  SYNCS.PHASECHK.TRANS64.TRYWAIT P0, [R25+URZ+0x22820], R0 ;  /* 0x02282000190075a7 */ /* 0x001064000800017f */
[----:B-1----:R-:W-:Y:S05]  /*16ca0*/  @!P0 NANOSLEEP.SYNCS 0x989680 ;  /* 0x009896800000895d */ /* 0x002fea0003900000 */
[----:B------:R-:W1:Y:S02]  /*16cb0*/  @!P0 SYNCS.PHASECHK.TRANS64 P0, [R25+URZ+0x22820], R0 ;  /* 0x02282000190085a7 */ /* 0x000e64000800007f */
[----:B-1----:R-:W-:Y:S05]  /*16cc0*/  @!P0 BRA `(.L_x_9874) ;  /* 0xfffffffc00f08947 */ /* 0x002fea000383ffff */
[----:B------:R-:W-:Y:S05]  /*16cd0*/  BRA `(.L_x_9977) ;  /* 0xffffffb400807947 */ /* 0x000fea000383ffff */
.L_x_9877:
[----:B0-----:R0:W1:Y:S02]  /*16ce0*/  SYNCS.PHASECHK.TRANS64.TRYWAIT P1, [R3+URZ+0x22880], R26 ;  /* 0x0228801a030075a7 */ /* 0x001064000802017f */
[----:B-1----:R-:W-:Y:S05]  /*16cf0*/  @!P1 NANOSLEEP.SYNCS 0x989680 ;  /* 0x009896800000995d */ /* 0x002fea0003900000 */
[----:B------:R-:W1:Y:S02]  /*16d00*/  @!P1 SYNCS.PHASECHK.TRANS64 P1, [R3+URZ+0x22880], R26 ;  /* 0x0228801a030095a7 */ /* 0x000e64000802007f */
[----:B-1----:R-:W-:Y:S05]  /*16d10*/  @!P1 BRA `(.L_x_9877) ;  /* 0xfffffffc00f09947 */ /* 0x002fea000383ffff */
[----:B------:R-:W-:Y:S05]  /*16d20*/  BRA `(.L_x_9978) ;  /* 0xffffffb800907947 */ /* 0x000fea000383ffff */
.L_x_9878:
        /* <DEDUP_REMOVED lines=8> */
.L_x_9980:
[----:B------:R-:W-:Y:S05]  /*16db0*/  BSYNC B0 ;  /* 0x0000000000007941 */ /* 0x000fea0003800000 */
.L_x_9979:
        /* <DEDUP_REMOVED lines=9> */
.L_x_9981:
[----:B------:R-:W-:Y:S02]  /*16e50*/  IMAD.MOV.U32 R13, RZ, RZ, R7 ;  /* 0x000000ffff0d7224 */ /* 0x000fe400078e0007 */
[----:B------:R-:W-:Y:S02]  /*16e60*/  IMAD.MOV.U32 R12, RZ, RZ, 0x1 ;  /* 0x00000001ff0c7424 */ /* 0x000fe400078e00ff */
[----:B------:R-:W-:-:S07]  /*16e70*/  IMAD.MOV.U32 R4, RZ, RZ, R14 ;  /* 0x000000ffff047224 */ /* 0x000fce00078e000e */
[----:B------:R-:W-:Y:S05]  /*16e80*/  WARPSYNC.COLLECTIVE R15, `(.L_x_9982) ;  /* 0x000000000f087348 */ /* 0x000fea0003c00000 */
[----:B------:R0:W1:Y:S02]  /*16e90*/  SHFL.IDX P6, R14, R13, R12, R11 ;  /* 0x0000000c0d0e7389 */ /* 0x00006400000c000b */
[----:B01----:R-:W-:Y:S01]  /*16ea0*/  ENDCOLLECTIVE ;  /* 0x000000000000791b */ /* 0x003fe20003800000 */
.L_x_9982:
        /* <DEDUP_REMOVED lines=11> */
.L_x_9983:
        /* <DEDUP_REMOVED lines=9> */
.L_x_9984:
        /* <DEDUP_REMOVED lines=9> */
.L_x_9985:
[----:B------:R-:W-:Y:S01]  /*17080*/  MOV R13, R7 ;  /* 0x00000007000d7202 */ /* 0x000fe20000000f00 */
[----:B------:R-:W-:Y:S02]  /*17090*/  IMAD.MOV.U32 R12, RZ, RZ, 0x3 ;  /* 0x00000003ff0c7424 */ /* 0x000fe400078e00ff */
[----:B------:R-:W-:-:S07]  /*170a0*/  IMAD.MOV.U32 R4, RZ, RZ, R14 ;  /* 0x000000ffff047224 */ /* 0x000fce00078e000e */
[----:B------:R-:W-:Y:S05]  /*170b0*/  WARPSYNC.COLLECTIVE R15, `(.L_x_9986) ;  /* 0x000000000f087348 */ /* 0x000fea0003c00000 */
[----:B------:R0:W1:Y:S02]  /*170c0*/  SHFL.IDX P6, R14, R13, R12, R11 ;  /* 0x0000000c0d0e7389 */ /* 0x00006400000c000b */
[----:B01----:R-:W-:Y:S01]  /*170d0*/  ENDCOLLECTIVE ;  /* 0x000000000000791b */ /* 0x003fe20003800000 */
.L_x_9986:
        /* <DEDUP_REMOVED lines=11> */
.L_x_9987:
[----:B------:R-:W-:Y:S02]  /*17190*/  IMAD.MOV.U32 R13, RZ, RZ, R7 ;  /* 0x000000ffff0d7224 */ /* 0x000fe400078e0007 */
[----:B------:R-:W-:Y:S02]  /*171a0*/  IMAD.MOV.U32 R12, RZ, RZ, 0x4 ;  /* 0x00000004ff0c7424 */ /* 0x000fe400078e00ff */
[----:B------:R-:W-:-:S07]  /*171b0*/  IMAD.MOV.U32 R4, RZ, RZ, R14 ;  /* 0x000000ffff047224 */ /* 0x000fce00078e000e */
[----:B------:R-:W-:Y:S05]  /*171c0*/  WARPSYNC.COLLECTIVE R15, `(.L_x_9988) ;  /* 0x000000000f087348 */ /* 0x000fea0003c00000 */
[----:B------:R0:W1:Y:S02]  /*171d0*/  SHFL.IDX P6, R14, R13, R12, R11 ;  /* 0x0000000c0d0e7389 */ /* 0x00006400000c000b */
[----:B01----:R-:W-:Y:S01]  /*171e0*/  ENDCOLLECTIVE ;  /* 0x000000000000791b */ /* 0x003fe20003800000 */
.L_x_9988:
        /* <DEDUP_REMOVED lines=11> */
.L_x_9989:
[----:B------:R-:W-:Y:S02]  /*172a0*/  IMAD.MOV.U32 R13, RZ, RZ, R7 ;  /* 0x000000ffff0d7224 */ /* 0x000fe400078e0007 */
[----:B------:R-:W-:Y:S02]  /*172b0*/  IMAD.MOV.U32 R12, RZ, RZ, 0x5 ;  /* 0x00000005ff0c7424 */ /* 0x000fe400078e00ff */
[----:B------:R-:W-:-:S07]  /*172c0*/  IMAD.MOV.U32 R4, RZ, RZ, R14 ;  /* 0x000000ffff047224 */ /* 0x000fce00078e000e */
[----:B------:R-:W-:Y:S05]  /*172d0*/  WARPSYNC.COLLECTIVE R15, `(.L_x_9990) ;  /* 0x000000000f087348 */ /* 0x000fea0003c00000 */
[----:B------:R0:W1:Y:S02]  /*172e0*/  SHFL.IDX P6, R14, R13, R12, R11 ;  /* 0x0000000c0d0e7389 */ /* 0x00006400000c000b */
[----:B01----:R-:W-:Y:S01]  /*172f0*/  ENDCOLLECTIVE ;  /* 0x000000000000791b */ /* 0x003fe20003800000 */
.L_x_9990:
        /* <DEDUP_REMOVED lines=11> */
.L_x_9991:
[----:B------:R-:W-:Y:S02]  /*173b0*/  IMAD.MOV.U32 R13, RZ, RZ, R7 ;  /* 0x000000ffff0d7224 */ /* 0x000fe400078e0007 */
[----:B------:R-:W-:Y:S01]  /*173c0*/  IMAD.MOV.U32 R12, RZ, RZ, 0x6 ;  /* 0x00000006ff0c7424 */ /* 0x000fe200078e00ff */
[----:B------:R-:W-:-:S07]  /*173d0*/  MOV R4, R14 ;  /* 0x0000000e00047202 */ /* 0x000fce0000000f00 */
[----:B------:R-:W-:Y:S05]  /*173e0*/  WARPSYNC.COLLECTIVE R15, `(.L_x_9992) ;  /* 0x000000000f087348 */ /* 0x000fea0003c00000 */
[----:B------:R0:W1:Y:S02]  /*173f0*/  SHFL.IDX P6, R14, R13, R12, R11 ;  /* 0x0000000c0d0e7389 */ /* 0x00006400000c000b */
[----:B01----:R-:W-:Y:S01]  /*17400*/  ENDCOLLECTIVE ;  /* 0x000000000000791b */ /* 0x003fe20003800000 */
.L_x_9992:
        /* <DEDUP_REMOVED lines=11> */
.L_x_9993:
[----:B------:R-:W-:Y:S01]  /*174c0*/  IMAD.MOV.U32 R13, RZ, RZ, R7 ;  /* 0x000000ffff0d7224 */ /* 0x000fe200078e0007 */
[----:B------:R-:W-:Y:S01]  /*174d0*/  MOV R12, 0x7 ;  /* 0x00000007000c7802 */ /* 0x000fe20000000f00 */
[----:B------:R-:W-:-:S07]  /*174e0*/  IMAD.MOV.U32 R4, RZ, RZ, R14 ;  /* 0x000000ffff047224 */ /* 0x000fce00078e000e */
[----:B------:R-:W-:Y:S05]  /*174f0*/  WARPSYNC.COLLECTIVE R15, `(.L_x_9994) ;  /* 0x000000000f087348 */ /* 0x000fea0003c00000 */
[----:B------:R0:W1:Y:S02]  /*17500*/  SHFL.IDX P6, R14, R13, R12, R11 ;  /* 0x0000000c0d0e7389 */ /* 0x00006400000c000b */
[----:B01----:R-:W-:Y:S01]  /*17510*/  ENDCOLLECTIVE ;  /* 0x000000000000791b */ /* 0x003fe20003800000 */
.L_x_9994:
        /* <DEDUP_REMOVED lines=11> */
.L_x_9995:
        /* <DEDUP_REMOVED lines=9> */
.L_x_9996:
        /* <DEDUP_REMOVED lines=9> */
.L_x_9997:
[----:B------:R-:W-:Y:S02]  /*176f0*/  IMAD.MOV.U32 R13, RZ, RZ, R19 ;  /* 0x000000ffff0d7224 */ /* 0x000fe400078e0013 */
[----:B------:R-:W-:Y:S02]  /*17700*/  IMAD.MOV.U32 R12, RZ, RZ, 0x1 ;  /* 0x00000001ff0c7424 */ /* 0x000fe400078e00ff */
[----:B------:R-:W-:-:S07]  /*17710*/  IMAD.MOV.U32 R7, RZ, RZ, R14 ;  /* 0x000000ffff077224 */ /* 0x000fce00078e000e */
[----:B------:R-:W-:Y:S05]  /*17720*/  WARPSYNC.COLLECTIVE R15, `(.L_x_9998) ;  /* 0x000000000f087348 */ /* 0x000fea0003c00000 */
[----:B------:R0:W1:Y:S02]  /*17730*/  SHFL.IDX P6, R14, R13, R12, R11 ;  /* 0x0000000c0d0e7389 */ /* 0x00006400000c000b */
[----:B01----:R-:W-:Y:S01]  /*17740*/  ENDCOLLECTIVE ;  /* 0x000000000000791b */ /* 0x003fe20003800000 */
.L_x_9998:
        /* <DEDUP_REMOVED lines=11> */
.L_x_9999:
[----:B------:R-:W-:Y:S05]  /*17800*/  BRA `(.L_x_10000) ;  /* 0xffffffb400487947 */ /* 0x000fea000383ffff */
.L_x_9881:
[----:B--2---:R2:W3:Y:S02]  /*17810*/  SYNCS.PHASECHK.TRANS64.TRYWAIT P1, [R3+URZ+0x22840], R26 ;  /* 0x0228401a030075a7 */ /* 0x0044e4000802017f */
[----:B---3--:R-:W-:Y:S05]  /*17820*/  @!P1 NANOSLEEP.SYNCS 0x989680 ;  /* 0x009896800000995d */ /* 0x008fea0003900000 */
[----:B------:R-:W3:Y:S02]  /*17830*/  @!P1 SYNCS.PHASECHK.TRANS64 P1, [R3+URZ+0x22840], R26 ;  /* 0x0228401a030095a7 */ /* 0x000ee4000802007f */
[----:B---3--:R-:W-:Y:S05]  /*17840*/  @!P1 BRA `(.L_x_9881) ;  /* 0xfffffffc00f09947 */ /* 0x008fea000383ffff */
[----:B------:R-:W-:Y:S05]  /*17850*/  BRA `(.L_x_10001) ;  /* 0xffffffb400887947 */ /* 0x000fea000383ffff */
.L_x_9882:
        /* <DEDUP_REMOVED lines=8> */
.L_x_10003:
[----:B------:R-:W-:Y:S05]  /*178e0*/  BSYNC B0 ;  /* 0x0000000000007941 */ /* 0x000fea0003800000 */
.L_x_10002:
        /* <DEDUP_REMOVED lines=9> */
.L_x_10004:
[----:B------:R-:W-:Y:S02]  /*17980*/  VIADD R8, R8, UR44 ;  /* 0x0000002c08087c36 */ /* 0x000fe40008000000 */
[----:B------:R-:W-:Y:S02]  /*17990*/  IMAD.MOV.U32 R13, RZ, RZ, R7 ;  /* 0x000000ffff0d7224 */ /* 0x000fe400078e0007 */
[----:B------:R-:W-:Y:S01]  /*179a0*/  IMAD.MOV.U32 R12, RZ, RZ, 0x1 ;  /* 0x00000001ff0c7424 */ /* 0x000fe200078e00ff */
[----:B------:R-:W-:-:S13]  /*179b0*/  IADD3 R4, P1, R30, R14, RZ ;  /* 0x0000000e1e047210 */ /* 0x000fda0007f3e0ff */
[----:B------:R-:W-:Y:S05]  /*179c0*/  WARPSYNC.COLLECTIVE R15, `(.L_x_10005) ;  /* 0x000000000f087348 */ /* 0x000fea0003c00000 */
[----:B------:R0:W1:Y:S02]  /*179d0*/  SHFL.IDX P6, R14, R13, R12, R11 ;  /* 0x0000000c0d0e7389 */ /* 0x00006400000c000b */
[----:B01----:R-:W-:Y:S01]  /*179e0*/  ENDCOLLECTIVE ;  /* 0x000000000000791b */ /* 0x003fe20003800000 */
.L_x_10005:
        /* <DEDUP_REMOVED lines=10> */
.L_x_10006:
[----:B------:R-:W-:Y:S02]  /*17a90*/  IMAD.MOV.U32 R13, RZ, RZ, R7 ;  /* 0x000000ffff0d7224 */ /* 0x000fe400078e0007 */
[----:B------:R-:W-:Y:S01]  /*17aa0*/  IMAD.MOV.U32 R12, RZ, RZ, 0x2 ;  /* 0x00000002ff0c7424 */ /* 0x000fe200078e00ff */
[----:B------:R-:W-:-:S13]  /*17ab0*/  IADD3 R4, P1, R30, R14, RZ ;  /* 0x0000000e1e047210 */ /* 0x000fda0007f3e0ff */
[----:B------:R-:W-:Y:S05]  /*17ac0*/  WARPSYNC.COLLECTIVE R15, `(.L_x_10007) ;  /* 0x000000000f087348 */ /* 0x000fea0003c00000 */
[----:B------:R0:W1:Y:S02]  /*17ad0*/  SHFL.IDX P6, R14, R13, R12, R11 ;  /* 0x0000000c0d0e7389 */ /* 0x00006400000c000b */
[----:B01----:R-:W-:Y:S01]  /*17ae0*/  ENDCOLLECTIVE ;  /* 0x000000000000791b */ /* 0x003fe20003800000 */
.L_x_10007:
        /* <DEDUP_REMOVED lines=10> */
.L_x_10008:
[----:B------:R-:W-:Y:S01]  /*17b90*/  IMAD.MOV.U32 R13, RZ, RZ, R7 ;  /* 0x000000ffff0d7224 */ /* 0x000fe200078e0007 */
[----:B------:R-:W-:Y:S01]  /*17ba0*/  MOV R12, 0x3 ;  /* 0x00000003000c7802 */ /* 0x000fe20000000f00 */
[----:B------:R-:W-:-:S07]  /*17bb0*/  IMAD.MOV.U32 R19, RZ, RZ, R14 ;  /* 0x000000ffff137224 */ /* 0x000fce00078e000e */
[----:B------:R-:W-:Y:S05]  /*17bc0*/  WARPSYNC.COLLECTIVE R15, `(.L_x_10009) ;  /* 0x000000000f087348 */ /* 0x000fea0003c00000 */
[----:B------:R0:W1:Y:S02]  /*17bd0*/  SHFL.IDX P6, R14, R13, R12, R11 ;  /* 0x0000000c0d0e7389 */ /* 0x00006400000c000b */
[----:B01----:R-:W-:Y:S01]  /*17be0*/  ENDCOLLECTIVE ;  /* 0x000000000000791b */ /* 0x003fe20003800000 */
.L_x_10009:
        /* <DEDUP_REMOVED lines=11> */
.L_x_10010:
[----:B------:R-:W-:Y:S02]  /*17ca0*/  IMAD.MOV.U32 R13, RZ, RZ, R7 ;  /* 0x000000ffff0d7224 */ /* 0x000fe400078e0007 */
[----:B------:R-:W-:Y:S01]  /*17cb0*/  IMAD.MOV.U32 R12, RZ, RZ, 0x4 ;  /* 0x00000004ff0c7424 */ /* 0x000fe200078e00ff */
[----:B------:R-:W-:-:S13]  /*17cc0*/  IADD3 R4, P1, R30, R14, RZ ;  /* 0x0000000e1e047210 */ /* 0x000fda0007f3e0ff */
[----:B------:R-:W-:Y:S05]  /*17cd0*/  WARPSYNC.COLLECTIVE R15, `(.L_x_10011) ;  /* 0x000000000f087348 */ /* 0x000fea0003c00000 */
[----:B------:R0:W1:Y:S02]  /*17ce0*/  SHFL.IDX P6, R14, R13, R12, R11 ;  /* 0x0000000c0d0e7389 */ /* 0x00006400000c000b */
[----:B01----:R-:W-:Y:S01]  /*17cf0*/  ENDCOLLECTIVE ;  /* 0x000000000000791b */ /* 0x003fe20003800000 */
.L_x_10011:
        /* <DEDUP_REMOVED lines=10> */
.L_x_10012:
[----:B------:R-:W-:Y:S02]  /*17da0*/  IMAD.MOV.U32 R13, RZ, RZ, R7 ;  /* 0x000000ffff0d7224 */ /* 0x000fe400078e0007 */
[----:B------:R-:W-:Y:S01]  /*17db0*/  IMAD.MOV.U32 R12, RZ, RZ, 0x5 ;  /* 0x00000005ff0c7424 */ /* 0x000fe200078e00ff */
[----:B------:R-:W-:-:S07]  /*17dc0*/  MOV R19, R14 ;  /* 0x0000000e00137202 */ /* 0x000fce0000000f00 */
[----:B------:R-:W-:Y:S05]  /*17dd0*/  WARPSYNC.COLLECTIVE R15, `(.L_x_10013) ;  /* 0x000000000f087348 */ /* 0x000fea0003c00000 */
[----:B------:R0:W1:Y:S02]  /*17de0*/  SHFL.IDX P6, R14, R13, R12, R11 ;  /* 0x0000000c0d0e7389 */ /* 0x00006400000c000b */
[----:B01----:R-:W-:Y:S01]  /*17df0*/  ENDCOLLECTIVE ;  /* 0x000000000000791b */ /* 0x003fe20003800000 */
.L_x_10013:
        /* <DEDUP_REMOVED lines=11> */
.L_x_10014:
        /* <DEDUP_REMOVED lines=8> */
.L_x_10015:
        /* <DEDUP_REMOVED lines=9> */
.L_x_10016:
[----:B------:R-:W-:Y:S02]  /*17fc0*/  IMAD.MOV.U32 R13, RZ, RZ, R7 ;  /* 0x000000ffff0d7224 */ /* 0x000fe400078e0007 */
[----:B------:R-:W-:Y:S02]  /*17fd0*/  IMAD.MOV.U32 R12, RZ, RZ, 0x7 ;  /* 0x00000007ff0c7424 */ /* 0x000fe400078e00ff */
[----:B------:R-:W-:-:S07]  /*17fe0*/  IMAD.MOV.U32 R19, RZ, RZ, R14 ;  /* 0x000000ffff137224 */ /* 0x000fce00078e000e */
[----:B------:R-:W-:Y:S05]  /*17ff0*/  WARPSYNC.COLLECTIVE R15, `(.L_x_10017) ;  /* 0x000000000f087348 */ /* 0x000fea0003c00000 */
[----:B------:R0:W1:Y:S02]  /*18000*/  SHFL.IDX P6, R14, R13, R12, R11 ;  /* 0x0000000c0d0e7389 */ /* 0x00006400000c000b */
[----:B01----:R-:W-:Y:S01]  /*18010*/  ENDCOLLECTIVE ;  /* 0x000000000000791b */ /* 0x003fe20003800000 */
.L_x_10017:
[----:B------:R-:W-:Y:S02]  /*18020*/  MOV R13, R6 ;  /* 0x00000006000d7202 */ /* 0x000fe40000000f00 */
[----:B------:R-:W-:-:S05]  /*18030*/  IADD3 R6, P1, R30, R19, RZ ;  /* 0x000000131e067210 */ /* 0x000fca0007f3e0ff */
[----:B------:R-:W-:Y:S02]  /*18040*/  IMAD.X R7, RZ, RZ, R17, P1 ;  /* 0x000000ffff077224 */ /* 0x000fe400008e0611 */
[----:B------:R-:W-:-:S07]  /*18050*/  IMAD.MOV.U32 R16, RZ, RZ, R14 ;  /* 0x000000ffff107224 */ /* 0x000fce00078e000e */
[----:B------:R-:W-:Y:S05]  /*18060*/  WARPSYNC.COLLECTIVE R15, `(.L_x_10018) ;  /* 0x000000000f087348 */ /* 0x000fea0003c00000 */
[----:B------:R0:W1:Y:S02]  /*18070*/  SHFL.IDX P6, R14, R13, R12, R11 ;  /* 0x0000000c0d0e7389 */ /* 0x00006400000c000b */
[----:B01----:R-:W-:Y:S01]  /*18080*/  ENDCOLLECTIVE ;  /* 0x000000000000791b */ /* 0x003fe20003800000 */
.L_x_10018:
[----:B------:R-:W-:Y:S01]  /*18090*/  @!PT LDS RZ, [RZ] ;  /* 0x00000000fffff984 */ /* 0x000fe20000000800 */
[----:B------:R-:W-:Y:S01]  /*180a0*/  @!PT LDS RZ, [RZ] ;  /* 0x00000000fffff984 */ /* 0x000fe20000000800 */
[----:B------:R-:W-:Y:S01]  /*180b0*/  @!PT LDS RZ, [RZ] ;  /* 0x00000000fffff984 */ /* 0x000fe20000000800 */
[----:B------:R0:W-:Y:S01]  /*180c0*/  LDGSTS.E.BYPASS.LTC128B.128 [R8+0x1b400], desc[UR50][R6.64], !P2 ;  /* 0x1b40000006087fae */ /* 0x0001e2000d101d72 */
[----:B------:R-:W-:Y:S02]  /*180d0*/  IMAD.MOV.U32 R13, RZ, RZ, R10 ;  /* 0x000000ffff0d7224 */ /* 0x000fe400078e000a */
        /* <DEDUP_REMOVED lines=8> */
.L_x_10019:
        /* <DEDUP_REMOVED lines=9> */
.L_x_10020:
[----:B------:R-:W-:Y:S02]  /*181f0*/  IMAD.MOV.U32 R13, RZ, RZ, R10 ;  /* 0x000000ffff0d7224 */ /* 0x000fe400078e000a */
[----:B------:R-:W-:Y:S02]  /*18200*/  IMAD.MOV.U32 R12, RZ, RZ, 0x1 ;  /* 0x00000001ff0c7424 */ /* 0x000fe400078e00ff */
[----:B------:R-:W-:-:S07]  /*18210*/  IMAD.MOV.U32 R7, RZ, RZ, R14 ;  /* 0x000000ffff077224 */ /* 0x000fce00078e000e */
[----:B------:R-:W-:Y:S05]  /*18220*/  WARPSYNC.COLLECTIVE R15, `(.L_x_10021) ;  /* 0x000000000f087348 */ /* 0x000fea0003c00000 */
[----:B------:R0:W1:Y:S02]  /*18230*/  SHFL.IDX P6, R14, R13, R12, R11 ;  /* 0x0000000c0d0e7389 */ /* 0x00006400000c000b */
[----:B01----:R-:W-:Y:S01]  /*18240*/  ENDCOLLECTIVE ;  /* 0x000000000000791b */ /* 0x003fe20003800000 */
.L_x_10021:
        /* <DEDUP_REMOVED lines=11> */
.L_x_10022:
[----:B------:R-:W-:Y:S05]  /*18300*/  BRA `(.L_x_10023) ;  /* 0xffffffb0002c7947 */ /* 0x000fea000383ffff */
.L_x_9885:
[----:B0-----:R0:W1:Y:S02]  /*18310*/  SYNCS.PHASECHK.TRANS64.TRYWAIT P2, [R6+URZ+0x22870], R3 ;  /* 0x02287003060075a7 */ /* 0x001064000804017f */
[----:B-1----:R-:W-:Y:S05]  /*18320*/  @!P2 NANOSLEEP.SYNCS 0x989680 ;  /* 0x009896800000a95d */ /* 0x002fea0003900000 */
[----:B------:R-:W1:Y:S02]  /*18330*/  @!P2 SYNCS.PHASECHK.TRANS64 P2, [R6+URZ+0x22870], R3 ;  /* 0x022870030600a5a7 */ /* 0x000e64000804007f */
[----:B-1----:R-:W-:Y:S05]  /*18340*/  @!P2 BRA `(.L_x_9885) ;  /* 0xfffffffc00f0a947 */ /* 0x002fea000383ffff */
[----:B------:R-:W-:Y:S05]  /*18350*/  BRA `(.L_x_10024) ;  /* 0xffffffb000847947 */ /* 0x000fea000383ffff */
.L_x_9887:
[----:B0-----:R0:W1:Y:S02]  /*18360*/  SYNCS.PHASECHK.TRANS64.TRYWAIT P2, [R6+URZ+0x22860], R3 ;  /* 0x02286003060075a7 */ /* 0x001064000804017f */
[----:B-1----:R-:W-:Y:S05]  /*18370*/  @!P2 NANOSLEEP.SYNCS 0x989680 ;  /* 0x009896800000a95d */ /* 0x002fea0003900000 */
[----:B------:R-:W1:Y:S02]  /*18380*/  @!P2 SYNCS.PHASECHK.TRANS64 P2, [R6+URZ+0x22860], R3 ;  /* 0x022860030600a5a7 */ /* 0x000e64000804007f */
[----:B-1----:R-:W-:Y:S05]  /*18390*/  @!P2 BRA `(.L_x_9887) ;  /* 0xfffffffc00f0a947 */ /* 0x002fea000383ffff */
[----:B------:R-:W-:Y:S05]  /*183a0*/  BRA `(.L_x_10025) ;  /* 0xffffffb000947947 */ /* 0x000fea000383ffff */
.L_x_9894:
[----:B0-----:R0:W1:Y:S02]  /*183b0*/  SYNCS.PHASECHK.TRANS64.TRYWAIT P0, [R16+URZ+0x22870], R3 ;  /* 0x02287003100075a7 */ /* 0x001064000800017f */
[----:B-1----:R-:W-:Y:S05]  /*183c0*/  @!P0 NANOSLEEP.SYNCS 0x989680 ;  /* 0x009896800000895d */ /* 0x002fea0003900000 */
[----:B------:R-:W1:Y:S02]  /*183d0*/  @!P0 SYNCS.PHASECHK.TRANS64 P0, [R16+URZ+0x22870], R3 ;  /* 0x02287003100085a7 */ /* 0x000e64000800007f */
[----:B-1----:R-:W-:Y:S05]  /*183e0*/  @!P0 BRA `(.L_x_9894) ;  /* 0xfffffffc00f08947 */ /* 0x002fea000383ffff */
[----:B------:R-:W-:Y:S05]  /*183f0*/  BRA `(.L_x_10026) ;  /* 0xffffffb800387947 */ /* 0x000fea000383ffff */
.L_x_9896:
[----:B0-----:R0:W1:Y:S02]  /*18400*/  SYNCS.PHASECHK.TRANS64.TRYWAIT P0, [R16+URZ+0x22860], R5 ;  /* 0x02286005100075a7 */ /* 0x001064000800017f */
[----:B-1----:R-:W-:Y:S05]  /*18410*/  @!P0 NANOSLEEP.SYNCS 0x989680 ;  /* 0x009896800000895d */ /* 0x002fea0003900000 */
[----:B------:R-:W1:Y:S02]  /*18420*/  @!P0 SYNCS.PHASECHK.TRANS64 P0, [R16+URZ+0x22860], R5 ;  /* 0x02286005100085a7 */ /* 0x000e64000800007f */
[----:B-1----:R-:W-:Y:S05]  /*18430*/  @!P0 BRA `(.L_x_9896) ;  /* 0xfffffffc00f08947 */ /* 0x002fea000383ffff */
[----:B------:R-:W-:Y:S05]  /*18440*/  BRA `(.L_x_10027) ;  /* 0xffffffb800587947 */ /* 0x000fea000383ffff */
.L_x_9899:
[----:B0-----:R0:W1:Y:S02]  /*18450*/  SYNCS.PHASECHK.TRANS64.TRYWAIT P0, [R5+URZ+0x22820], R2 ;  /* 0x02282002050075a7 */ /* 0x001064000800017f */
[----:B-1----:R-:W-:Y:S05]  /*18460*/  @!P0 NANOSLEEP.SYNCS 0x989680 ;  /* 0x009896800000895d */ /* 0x002fea0003900000 */
[----:B------:R-:W1:Y:S02]  /*18470*/  @!P0 SYNCS.PHASECHK.TRANS64 P0, [R5+URZ+0x22820], R2 ;  /* 0x02282002050085a7 */ /* 0x000e64000800007f */
[----:B-1----:R-:W-:Y:S05]  /*18480*/  @!P0 BRA `(.L_x_9899) ;  /* 0xfffffffc00f08947 */ /* 0x002fea000383ffff */
[----:B------:R-:W-:Y:S05]  /*18490*/  BRA `(.L_x_10028) ;  /* 0xffffffbc00dc7947 */ /* 0x000fea000383ffff */
.L_x_9901:
[----:B0-----:R0:W1:Y:S02]  /*184a0*/  SYNCS.PHASECHK.TRANS64.TRYWAIT P1, [R4+URZ+0x22840], R3 ;  /* 0x02284003040075a7 */ /* 0x001064000802017f */
[----:B-1----:R-:W-:Y:S05]  /*184b0*/  @!P1 NANOSLEEP.SYNCS 0x989680 ;  /* 0x009896800000995d */ /* 0x002fea0003900000 */
[----:B------:R-:W1:Y:S02]  /*184c0*/  @!P1 SYNCS.PHASECHK.TRANS64 P1, [R4+URZ+0x22840], R3 ;  /* 0x02284003040095a7 */ /* 0x000e64000802007f */
[----:B-1----:R-:W-:Y:S05]  /*184d0*/  @!P1 BRA `(.L_x_9901) ;  /* 0xfffffffc00f09947 */ /* 0x002fea000383ffff */
[----:B------:R-:W-:Y:S05]  /*184e0*/  BRA `(.L_x_10029) ;  /* 0xffffffc000187947 */ /* 0x000fea000383ffff */
.L_x_9903:
[----:B-1----:R1:W2:Y:S02]  /*184f0*/  SYNCS.PHASECHK.TRANS64.TRYWAIT P1, [R5+URZ+0x22840], R0 ;  /* 0x02284000050075a7 */ /* 0x0022a4000802017f */
[----:B--2---:R-:W-:Y:S05]  /*18500*/  @!P1 NANOSLEEP.SYNCS 0x989680 ;  /* 0x009896800000995d */ /* 0x004fea0003900000 */
[----:B------:R-:W2:Y:S02]  /*18510*/  @!P1 SYNCS.PHASECHK.TRANS64 P1, [R5+URZ+0x22840], R0 ;  /* 0x02284000050095a7 */ /* 0x000ea4000802007f */
[----:B--2---:R-:W-:Y:S05]  /*18520*/  @!P1 BRA `(.L_x_9903) ;  /* 0xfffffffc00f09947 */ /* 0x004fea000383ffff */
[----:B------:R-:W-:Y:S05]  /*18530*/  BRA `(.L_x_10030) ;  /* 0xffffffc000247947 */ /* 0x000fea000383ffff */
.L_x_9905:
[----:B--2---:R2:W3:Y:S02]  /*18540*/  SYNCS.PHASECHK.TRANS64.TRYWAIT P1, [R4+URZ+0x22860], R3 ;  /* 0x02286003040075a7 */ /* 0x0044e4000802017f */
[----:B---3--:R-:W-:Y:S05]  /*18550*/  @!P1 NANOSLEEP.SYNCS 0x989680 ;  /* 0x009896800000995d */ /* 0x008fea0003900000 */
[----:B------:R-:W3:Y:S02]  /*18560*/  @!P1 SYNCS.PHASECHK.TRANS64 P1, [R4+URZ+0x22860], R3 ;  /* 0x02286003040095a7 */ /* 0x000ee4000802007f */
[----:B---3--:R-:W-:Y:S05]  /*18570*/  @!P1 BRA `(.L_x_9905) ;  /* 0xfffffffc00f09947 */ /* 0x008fea000383ffff */
[----:B------:R-:W-:Y:S05]  /*18580*/  BRA `(.L_x_10031) ;  /* 0xffffffc000207947 */ /* 0x000fea000383ffff */
.L_x_9907:
[----:B---3--:R3:W4:Y:S02]  /*18590*/  SYNCS.PHASECHK.TRANS64.TRYWAIT P1, [R5+URZ+0x22860], R0 ;  /* 0x02286000050075a7 */ /* 0x008724000802017f */
[----:B----4-:R-:W-:Y:S05]  /*185a0*/  @!P1 NANOSLEEP.SYNCS 0x989680 ;  /* 0x009896800000995d */ /* 0x010fea0003900000 */
[----:B------:R-:W4:Y:S02]  /*185b0*/  @!P1 SYNCS.PHASECHK.TRANS64 P1, [R5+URZ+0x22860], R0 ;  /* 0x02286000050095a7 */ /* 0x000f24000802007f */
[----:B----4-:R-:W-:Y:S05]  /*185c0*/  @!P1 BRA `(.L_x_9907) ;  /* 0xfffffffc00f09947 */ /* 0x010fea000383ffff */
[----:B------:R-:W-:Y:S05]  /*185d0*/  BRA `(.L_x_10032) ;  /* 0xffffffc0001c7947 */ /* 0x000fea000383ffff */
.L_x_9909:
[----:B----4-:R4:W0:Y:S02]  /*185e0*/  SYNCS.PHASECHK.TRANS64.TRYWAIT P1, [R4+URZ+0x22880], R3 ;  /* 0x02288003040075a7 */ /* 0x010824000802017f */
[----:B0-----:R-:W-:Y:S05]  /*185f0*/  @!P1 NANOSLEEP.SYNCS 0x989680 ;  /* 0x009896800000995d */ /* 0x001fea0003900000 */
[----:B------:R-:W0:Y:S02]  /*18600*/  @!P1 SYNCS.PHASECHK.TRANS64 P1, [R4+URZ+0x22880], R3 ;  /* 0x02288003040095a7 */ /* 0x000e24000802007f */
[----:B0-----:R-:W-:Y:S05]  /*18610*/  @!P1 BRA `(.L_x_9909) ;  /* 0xfffffffc00f09947 */ /* 0x001fea000383ffff */
[----:B------:R-:W-:Y:S05]  /*18620*/  BRA `(.L_x_10033) ;  /* 0xffffffc000187947 */ /* 0x000fea000383ffff */
.L_x_10034:
        /* <DEDUP_REMOVED lines=13> */
.L_x_16290:


//--------------------- .text._ZN7cutlass13device_kernelIN5flash11enable_sm90INS1_16FlashAttnFwdSm90INS1_25CollectiveMainloopFwdSm90ILi2EN4cute5tupleIJNS5_1CILi1EEES8_S8_EEENS6_IJNS7_ILi128EEENS7_ILi160EEESA_EEELi128ENS_12float_e4m3_tEfNS_4arch4Sm90ELb1ELb0ELb1ELb1ELb1ELb0ELb0ELb1ELb1ELb1ELb1ELb0EEENS1_21CollectiveEpilogueFwdINS6_IJSA_SA_SB_EEES9_NS_10bfloat16_tESF_Li256ELb1ELb1ELb1ELb1EEENS1_36VarlenDynamicPersistentTileSchedulerILi128ELi160ELi256ELi128ELb1ELb1ELb1ELb1ELb1ELb1EEEEEEEEEvNT_6ParamsE --------------------------
	.section	.text._ZN7cutlass13device_kernelIN5flash11enable_sm90INS1_16FlashAttnFwdSm90INS1_25CollectiveMainloopFwdSm90ILi2EN4cute5tupleIJNS5_1CILi1EEES8_S8_EEENS6_IJNS7_ILi128EEENS7_ILi160EEESA_EEELi128ENS_12float_e4m3_tEfNS_4arch4Sm90ELb1ELb0ELb1ELb1ELb1ELb0ELb0ELb1ELb1ELb1ELb1ELb0EEENS1_21CollectiveEpilogueFwdINS6_IJSA_SA_SB_EEES9_NS_10bfloat16_tESF_Li256ELb1ELb1ELb1ELb1EEENS1_36VarlenDynamicPersistentTileSchedulerILi128ELi160ELi256ELi128ELb1ELb1ELb1ELb1ELb1ELb1EEEEEEEEEvNT_6ParamsE,"ax",@progbits
	.align	128
.text._ZN7cutlass13device_kernelIN5flash11enable_sm90INS1_16FlashAttnFwdSm90INS1_25CollectiveMainloopFwdSm90ILi2EN4cute5tupleIJNS5_1CILi1EEES8_S8_EEENS6_IJNS7_ILi128EEENS7_ILi160EEESA_EEELi128ENS_12float_e4m3_tEfNS_4arch4Sm90ELb1ELb0ELb1ELb1ELb1ELb0ELb0ELb1ELb1ELb1ELb1ELb0EEENS1_21CollectiveEpilogueFwdINS6_IJSA_SA_SB_EEES9_NS_10bfloat16_tESF_Li256ELb1ELb1ELb1ELb1EEENS1_36VarlenDynamicPersistentTileSchedulerILi128ELi160ELi256ELi128ELb1ELb1ELb1ELb1ELb1ELb1EEEEEEEEEvNT_6ParamsE:
        .type           _ZN7cutlass13device_kernelIN5flash11enable_sm90INS1_16FlashAttnFwdSm90INS1_25CollectiveMainloopFwdSm90ILi2EN4cute5tupleIJNS5_1CILi1EEES8_S8_EEENS6_IJNS7_ILi128EEENS7_ILi160EEESA_EEELi128ENS_12float_e4m3_tEfNS_4arch4Sm90ELb1ELb0ELb1ELb1ELb1ELb0ELb0ELb1ELb1ELb1ELb1ELb0EEENS1_21CollectiveEpilogueFwdINS6_IJSA_SA_SB_EEES9_NS_10bfloat16_tESF_Li256ELb1ELb1ELb1ELb1EEENS1_36VarlenDynamicPersistentTileSchedulerILi128ELi160ELi256ELi128ELb1ELb1ELb1ELb1ELb1ELb1EEEEEEEEEvNT_6ParamsE,@function
        .size           _ZN7cutlass13device_kernelIN5flash11enable_sm90INS1_16FlashAttnFwdSm90INS1_25CollectiveMainloopFwdSm90ILi2EN4cute5tupleIJNS5_1CILi1EEES8_S8_EEENS6_IJNS7_ILi128EEENS7_ILi160EEESA_EEELi128ENS_12float_e4m3_tEfNS_4arch4Sm90ELb1ELb0ELb1ELb1ELb1ELb0ELb0ELb1ELb1ELb1ELb1ELb0EEENS1_21CollectiveEpilogueFwdINS6_IJSA_SA_SB_EEES9_NS_10bfloat16_tESF_Li256ELb1ELb1ELb1ELb1EEENS1_36VarlenDynamicPersistentTileSchedulerILi128ELi160ELi256ELi128ELb1ELb1ELb1ELb1ELb1ELb1EEEEEEEEEvNT_6ParamsE,(.L_x_16291 - _ZN7cutlass13device_kernelIN5flash11enable_sm90INS1_16FlashAttnFwdSm90INS1_25CollectiveMainloopFwdSm90ILi2EN4cute5tupleIJNS5_1CILi1EEES8_S8_EEENS6_IJNS7_ILi128EEENS7_ILi160EEESA_EEELi128ENS_12float_e4m3_tEfNS_4arch4Sm90ELb1ELb0ELb1ELb1ELb1ELb0ELb0ELb1ELb1ELb1ELb1ELb0EEENS1_21CollectiveEpilogueFwdINS6_IJSA_SA_SB_EEES9_NS_10bfloat16_tESF_Li256ELb1ELb1ELb1ELb1EEENS1_36VarlenDynamicPersistentTileSchedulerILi128ELi160ELi256ELi128ELb1ELb1ELb1ELb1ELb1ELb1EEEEEEEEEvNT_6ParamsE)
        .other          _ZN7cutlass13device_kernelIN5flash11enable_sm90INS1_16FlashAttnFwdSm90INS1_25CollectiveMainloopFwdSm90ILi2EN4cute5tupleIJNS5_1CILi1EEES8_S8_EEENS6_IJNS7_ILi128EEENS7_ILi160EEESA_EEELi128ENS_12float_e4m3_tEfNS_4arch4Sm90ELb1ELb0ELb1ELb1ELb1ELb0ELb0ELb1ELb1ELb1ELb1ELb0EEENS1_21CollectiveEpilogueFwdINS6_IJSA_SA_SB_EEES9_NS_10bfloat16_tESF_Li256ELb1ELb1ELb1ELb1EEENS1_36VarlenDynamicPersistentTileSchedulerILi128ELi160ELi256ELi128ELb1ELb1ELb1ELb1ELb1ELb1EEEEEEEEEvNT_6ParamsE,@"STO_CUDA_ENTRY STV_DEFAULT"
_ZN7cutlass13device_kernelIN5flash11enable_sm90INS1_16FlashAttnFwdSm90INS1_25CollectiveMainloopFwdSm90ILi2EN4cute5tupleIJNS5_1CILi1EEES8_S8_EEENS6_IJNS7_ILi128EEENS7_ILi160EEESA_EEELi128ENS_12float_e4m3_tEfNS_4arch4Sm90ELb1ELb0ELb1ELb1ELb1ELb0ELb0ELb1ELb1ELb1ELb1ELb0EEENS1_21CollectiveEpilogueFwdINS6_IJSA_SA_SB_EEES9_NS_10bfloat16_tESF_Li256ELb1ELb1ELb1ELb1EEENS1_36VarlenDynamicPersistentTileSchedulerILi128ELi160ELi256ELi128ELb1ELb1ELb1ELb1ELb1ELb1EEEEEEEEEvNT_6ParamsE:
        /* <DEDUP_REMOVED lines=45> */
.L_x_10035:
        /* <DEDUP_REMOVED lines=22> */
.L_x_10036:
        /* <DEDUP_REMOVED lines=18> */
.L_x_10037:
        /* <DEDUP_REMOVED lines=22> */
.L_x_10038:
        /* <DEDUP_REMOVED lines=24> */
.L_x_10039:
        /* <DEDUP_REMOVED lines=8> */
.L_x_10041:
        /* <DEDUP_REMOVED lines=29> */
[----:B------:R-:W-:Y:S01]  /*0a80*/  LEA.HI R2, R3, R224, RZ, 0x4 ;  /* 0x000000e003027211 */ /* 0x000fe200078f20ff */
[----:B------:R-:W-:Y:S01]  /*0a90*/  IMAD.SHL.U32 R4, R4, 0x20, RZ ;  /* 0x0000002004047824 */ /* 0x000fe200078e00ff */
[----:B------:R-:W-:Y:S01]  /*0aa0*/  SHF.R.S32.HI R219, RZ, 0x7, R0 ;  /* 0x00000007ffdb7819 */ /* 0x000fe20000011400 */
[----:B------:R-:W-:Y:S01]  /*0ab0*/  IMAD.IADD R203, R224, 0x1, -R203 ;  /* 0x00000001e0cb7824 */ /* 0x000fe200078e0acb */
[----:B------:R-:W-:Y:S02]  /*0ac0*/  SHF.R.S32.HI R7, RZ, 0x4, R2 ;  /* 0x00000004ff077819 */ /* 0x000fe40000011402 */
[----:B------:R-:W-:Y:S02]  /*0ad0*/  LOP3.LUT R5, R2, 0x3fffff0, RZ, 0xc0, !PT ;  /* 0x03fffff002057812 */ /* 0x000fe400078ec0ff */
[----:B------:R-:W-:-:S02]  /*0ae0*/  SHF.R.S32.HI R6, RZ, 0x1f, R203 ;  /* 0x0000001fff067819 */ /* 0x000fc400000114cb */
[----:B------:R-:W-:Y:S01]  /*0af0*/  LOP3.LUT R4, R4, 0xfffffc00, RZ, 0xc0, !PT ;  /* 0xfffffc0004047812 */ /* 0x000fe200078ec0ff */
[----:B------:R-:W-:Y:S01]  /*0b00*/  IMAD.IADD R5, R224, 0x1, -R5 ;  /* 0x00000001e0057824 */ /* 0x000fe200078e0a05 */
[----:B------:R-:W-:Y:S02]  /*0b10*/  LEA.HI R2, R2, R7, RZ, 0x1 ;  /* 0x0000000702027211 */ /* 0x000fe400078f08ff */
[----:B------:R-:W-:Y:S01]  /*0b20*/  LEA.HI R8, R6, R203, RZ, 0x2 ;  /* 0x000000cb06087211 */ /* 0x000fe200078f10ff */
[----:B------:R-:W-:Y:S01]  /*0b30*/  IMAD R5, R5, 0x40, R4 ;  /* 0x0000004005057824 */ /* 0x000fe200078e0204 */
[----:B------:R-:W-:Y:S02]  /*0b40*/  LOP3.LUT R2, R2, 0x1ffffffe, RZ, 0xc0, !PT ;  /* 0x1ffffffe02027812 */ /* 0x000fe400078ec0ff */
[----:B------:R-:W-:Y:S02]  /*0b50*/  LEA.HI R4, R3, R224, RZ, 0x2 ;  /* 0x000000e003047211 */ /* 0x000fe400078f10ff */
[----:B------:R-:W-:Y:S01]  /*0b60*/  SHF.R.S32.HI R9, RZ, 0x2, R8 ;  /* 0x00000002ff097819 */ /* 0x000fe20000011408 */
[----:B------:R-:W-:Y:S01]  /*0b70*/  IMAD.IADD R2, R7, 0x1, -R2 ;  /* 0x0000000107027824 */ /* 0x000fe200078e0a02 */
[----:B------:R-:W-:-:S02]  /*0b80*/  SHF.R.S32.HI R10, RZ, 0x1f, R8 ;  /* 0x0000001fff0a7819 */ /* 0x000fc40000011408 */
[----:B------:R-:W-:Y:S01]  /*0b90*/  LOP3.LUT R7, R4, 0xfffffffc, RZ, 0xc0, !PT ;  /* 0xfffffffc04077812 */ /* 0x000fe200078ec0ff */
[----:B------:R-:W-:Y:S01]  /*0ba0*/  IMAD R221, R2, 0x8, R5 ;  /* 0x0000000802dd7824 */ /* 0x000fe200078e0205 */
        /* <DEDUP_REMOVED lines=11> */
[----:B------:R-:W-:Y:S01]  /*0c60*/  LEA.HI R2, R7, R7, RZ, 0x1 ;  /* 0x0000000707027211 */ /* 0x000fe200078f08ff */
[----:B------:R-:W-:Y:S01]  /*0c70*/  IMAD.SHL.U32 R16, R22, 0x8, RZ ;  /* 0x0000000816107824 */ /* 0x000fe200078e00ff */
[----:B------:R-:W-:Y:S01]  /*0c80*/  SHF.R.S32.HI R6, RZ, 0x5, R6 ;  /* 0x00000005ff067819 */ /* 0x000fe20000011406 */
[----:B------:R-:W-:Y:S01]  /*0c90*/  IMAD.SHL.U32 R17, R8, 0x2, RZ ;  /* 0x0000000208117824 */ /* 0x000fe200078e00ff */
[----:B------:R-:W-:Y:S01]  /*0ca0*/  LOP3.LUT R0, R0, 0x3fffffe, RZ, 0xc0, !PT ;  /* 0x03fffffe00007812 */ /* 0x000fe200078ec0ff */
[----:B------:R-:W-:Y:S01]  /*0cb0*/  VIADD R19, R16, 0x40 ;  /* 0x0000004010137836 */ /* 0x000fe20000000000 */
[----:B------:R-:W-:Y:S01]  /*0cc0*/  LOP3.LUT R2, R2, 0x1ffffffe, RZ, 0xc0, !PT ;  /* 0x1ffffffe02027812 */ /* 0x000fe200078ec0ff */
[----:B------:R-:W-:Y:S01]  /*0cd0*/  IMAD R9, R6, 0x10, R9 ;  /* 0x0000001006097824 */ /* 0x000fe200078e0209 */
        /* <DEDUP_REMOVED lines=35> */
[----:B------:R-:W-:-:S03]  /*0f10*/  SHF.R.S32.HI R204, RZ, 0x1f, R23 ;  /* 0x0000001fffcc7819 */ /* 0x000fc60000011417 */
[----:B------:R-:W-:-:S07]  /*0f20*/  IMAD R18, R7, 0x8, R220 ;  /* 0x0000000807127824 */ /* 0x000fce00078e02dc */
.L_x_10105:
        /* <DEDUP_REMOVED lines=52> */
.L_x_10042:
        /* <DEDUP_REMOVED lines=8> */
.L_x_10043:
        /* <DEDUP_REMOVED lines=13> */
.L_x_10044:
        /* <DEDUP_REMOVED lines=67> */
.L_x_10045:
        /* <DEDUP_REMOVED lines=25> */
[----:B------:R-:W-:Y:S01]  /*1980*/  UISETP.GT.AND UP0, UPT, UR56, UR41, UPT ;  /* 0x000000293800728c */ /* 0x000fe2000bf04270 */
[----:B------:R-:W-:Y:S02]  /*1990*/  CS2R R60, SRZ ;  /* 0x00000000003c7805 */ /* 0x000fe4000001ff00 */
[----:B------:R-:W-:Y:S02]  /*19a0*/  CS2R R90, SRZ ;  /* 0x00000000005a7805 */ /* 0x000fe4000001ff00 */
[----:B------:R-:W-:Y:S02]  /*19b0*/  CS2R R62, SRZ ;  /* 0x00000000003e7805 */ /* 0x000fe4000001ff00 */
[----:B------:R-:W-:Y:S02]  /*19c0*/  CS2R R58, SRZ ;  /* 0x00000000003a7805 */ /* 0x000fe4000001ff00 */
[----:B------:R-:W-:-:S02]  /*19d0*/  CS2R R68, SRZ ;  /* 0x0000000000447805 */ /* 0x000fc4000001ff00 */
[----:B------:R-:W-:Y:S02]  /*19e0*/  PLOP3.LUT P1, PT, PT, PT, UP0, 0x80, 0x0 ;  /* 0x000000000000781c */ /* 0x000fe40003f2f008 */
        /* <DEDUP_REMOVED lines=43> */
.L_x_10047:
        /* <DEDUP_REMOVED lines=42> */
.L_x_10206:
[----:B------:R-:W-:Y:S05]  /*1f40*/  @!P1 BRA `(.L_x_10049) ;  /* 0x0000000000049947 */ /* 0x000fea0003800000 */
[----:B------:R-:W-:Y:S01]  /*1f50*/  BPT.TRAP 0x1 ;  /* 0x000000040000795c */ /* 0x000fe20000300000 */
.L_x_10049:
[----:B0-----:R-:W-:Y:S02]  /*1f60*/  IMAD.U32 R2, RZ, RZ, UR47 ;  /* 0x0000002fff027e24 */ /* 0x001fe4000f8e00ff */
[----:B------:R-:W-:-:S03]  /*1f70*/  IMAD.U32 R3, RZ, RZ, UR48 ;  /* 0x00000030ff037e24 */ /* 0x000fc6000f8e00ff */
[----:B------:R-:W-:Y:S02]  /*1f80*/  LEA R2, R2, UR43, 0x3 ;  /* 0x0000002b02027c11 */ /* 0x000fe4000f8e18ff */
[----:B------:R-:W-:-:S04]  /*1f90*/  SHF.L.U32 R3, R3, 0x1f, RZ ;  /* 0x0000001f03037819 */ /* 0x000fc800000006ff */
[----:B------:R0:W1:Y:S01]  /*1fa0*/  SYNCS.PHASECHK.TRANS64.TRYWAIT P0, [R2+URZ+0x22830], R3 ;  /* 0x02283003020075a7 */ /* 0x000062000800017f */
[----:B------:R-:W-:Y:S05]  /*1fb0*/  @!P1 BRA `(.L_x_10050) ;  /* 0x0000000000049947 */ /* 0x000fea0003800000 */
[----:B------:R-:W-:Y:S01]  /*1fc0*/  BPT.TRAP 0x1 ;  /* 0x000000040000795c */ /* 0x000fe20000300000 */
.L_x_10050:
[----:B-1----:R-:W-:Y:S05]  /*1fd0*/  @P0 BRA `(.L_x_10051) ;  /* 0x0000000000080947 */ /* 0x002fea0003800000 */
[----:B------:R-:W1:Y:S02]  /*1fe0*/  SYNCS.PHASECHK.TRANS64.TRYWAIT P0, [R2+URZ+0x22830], R3 ;  /* 0x02283003020075a7 */ /* 0x000e64000800017f */
[----:B-1----:R-:W-:Y:S05]  /*1ff0*/  @!P0 BRA `(.L_x_10052) ;  /* 0x0000016c00ac8947 */ /* 0x002fea0003800000 */
.L_x_10051:
        /* <DEDUP_REMOVED lines=135> */
.L_x_10053:
[----:B------:R-:W-:Y:S01]  /*2870*/  UISETP.NE.AND UP0, UPT, UR53, URZ, UPT ;  /* 0x0000003f3500728c */ /* 0x000fe2000bf05270 */
[C---:B01----:R-:W-:Y:S01]  /*2880*/  FMUL.FTZ R3, R0.reuse, R58 ;  /* 0x0000003a00037220 */ /* 0x043fe20000410000 */
        /* <DEDUP_REMOVED lines=12> */
[----:B0-----:R-:W-:Y:S01]  /*2950*/  FMUL.FTZ R3, R0, R66 ;  /* 0x0000004200037220 */ /* 0x001fe20000410000 */
[----:B------:R-:W-:Y:S01]  /*2960*/  VIADD R66, R18, UR39 ;  /* 0x0000002712427c36 */ /* 0x000fe20008000000 */
[----:B------:R-:W-:Y:S01]  /*2970*/  UIMAD UR7, UR56, -0xa0, UR51 ;  /* 0xffffff60380778a4 */ /* 0x000fe2000f8e0233 */
[C---:B------:R-:W-:Y:S01]  /*2980*/  FMUL.FTZ R94, R0.reuse, R94 ;  /* 0x0000005e005e7220 */ /* 0x040fe20000410000 */
[C---:B------:R-:W-:Y:S01]  /*2990*/  FMUL.FTZ R59, R0.reuse, R64 ;  /* 0x00000040003b7220 */ /* 0x040fe20000410000 */
[C---:B------:R-:W-:Y:S01]  /*29a0*/  FMUL.FTZ R95, R0.reuse, R95 ;  /* 0x0000005f005f7220 */ /* 0x040fe20000410000 */
[----:B------:R-:W-:Y:S01]  /*29b0*/  FMUL.FTZ R98, R0, R98 ;  /* 0x0000006200627220 */ /* 0x000fe20000410000 */
[----:B------:R0:W-:Y:S01]  /*29c0*/  MUFU.TANH R109, R78 ;  /* 0x0000004e006d7308 */ /* 0x0001e20000002400 */
[----:B-1----:R-:W-:Y:S01]  /*29d0*/  @P0 IMAD.HI.U32 R6, R66, UR6, RZ ;  /* 0x0000000642060c27 */ /* 0x002fe2000f8e00ff */
[----:B------:R-:W-:-:S03]  /*29e0*/  @UP0 ULDC UR6, c[0x0][0x450] ;  /* 0x0001140000060ab9 */ /* 0x000fc60000000800 */
[C---:B------:R-:W-:Y:S01]  /*29f0*/  FMUL.FTZ R99, R0.reuse, R99 ;  /* 0x0000006300637220 */ /* 0x040fe20000410000 */
[C---:B------:R-:W-:Y:S01]  /*2a00*/  FMUL.FTZ R102, R0.reuse, R102 ;  /* 0x0000006600667220 */ /* 0x040fe20000410000 */
[----:B------:R-:W-:Y:S01]  /*2a10*/  IMAD.U32 R64, RZ, RZ, UR7 ;  /* 0x00000007ff407e24 */ /* 0x000fe2000f8e00ff */
[----:B------:R-:W-:Y:S01]  /*2a20*/  @P2 SHF.R.U32.HI R66, RZ, UR6, R6 ;  /* 0x00000006ff422c19 */ /* 0x000fe20008011606 */
[----:B------:R-:W-:Y:S01]  /*2a30*/  UIMAD UR6, UR56, -0xa0, URZ ;  /* 0xffffff60380678a4 */ /* 0x000fe2000f8e023f */
[----:B------:R1:W-:Y:S01]  /*2a40*/  MUFU.TANH R93, R62 ;  /* 0x0000003e005d7308 */ /* 0x0003e20000002400 */
[C---:B0-----:R-:W-:Y:S01]  /*2a50*/  FMUL.FTZ R78, R0.reuse, R56 ;  /* 0x00000038004e7220 */ /* 0x041fe20000410000 */
[C---:B------:R-:W-:Y:S01]  /*2a60*/  FMUL.FTZ R56, R0.reuse, R57 ;  /* 0x0000003900387220 */ /* 0x040fe20000410000 */
[----:B------:R-:W0:Y:S01]  /*2a70*/  SHFL.IDX PT, R6, R66, 0x1, 0x1c1f ;  /* 0x003c1f0042067f89 */ /* 0x000e2200000e0000 */
[C---:B------:R-:W-:Y:S01]  /*2a80*/  FMUL.FTZ R57, R0.reuse, R60 ;  /* 0x0000003c00397220 */ /* 0x040fe20000410000 */
[C---:B------:R-:W-:Y:S01]  /*2a90*/  FMUL.FTZ R60, R0.reuse, R65 ;  /* 0x00000041003c7220 */ /* 0x040fe20000410000 */
[----:B------:R-:W-:Y:S01]  /*2aa0*/  IADD3 R115, -R17, 0xa0, R64 ;  /* 0x000000a011737810 */ /* 0x000fe20007ffe140 */
[C---:B------:R-:W-:Y:S01]  /*2ab0*/  FMUL.FTZ R103, R0.reuse, R103 ;  /* 0x0000006700677220 */ /* 0x040fe20000410000 */
[----:B------:R2:W-:Y:S01]  /*2ac0*/  MUFU.TANH R65, R3 ;  /* 0x0000000300417308 */ /* 0x0005e20000002400 */
[----:B-1----:R-:W-:Y:S01]  /*2ad0*/  FMUL.FTZ R62, R0, R68 ;  /* 0x00000044003e7220 */ /* 0x002fe20000410000 */
[----:B------:R-:W-:-:S02]  /*2ae0*/  IMAD.U32 R68, RZ, RZ, UR6 ;  /* 0x00000006ff447e24 */ /* 0x000fc4000f8e00ff */
[C---:B------:R-:W-:Y:S01]  /*2af0*/  FMUL.FTZ R74, R0.reuse, R74 ;  /* 0x0000004a004a7220 */ /* 0x040fe20000410000 */
[C---:B------:R-:W-:Y:S01]  /*2b00*/  FMUL.FTZ R75, R0.reuse, R75 ;  /* 0x0000004b004b7220 */ /* 0x040fe20000410000 */
[C---:B------:R-:W-:Y:S01]  /*2b10*/  FMUL.FTZ R79, R0.reuse, R79 ;  /* 0x0000004f004f7220 */ /* 0x040fe20000410000 */
[C---:B------:R-:W-:Y:S01]  /*2b20*/  FMUL.FTZ R82, R0.reuse, R82 ;  /* 0x0000005200527220 */ /* 0x040fe20000410000 */
[----:B------:R-:W-:Y:S01]  /*2b30*/  IADD3 R68, -R17, 0xa1, R68 ;  /* 0x000000a111447810 */ /* 0x000fe20007ffe144 */
[----:B------:R-:W1:Y:S01]  /*2b40*/  MUFU.TANH R5, R5 ;  /* 0x0000000500057308 */ /* 0x000e620000002400 */
[----:B--2---:R-:W-:Y:S02]  /*2b50*/  IMAD.U32 R3, RZ, RZ, UR52 ;  /* 0x00000034ff037e24 */ /* 0x004fe4000f8e00ff */
[C---:B------:R-:W-:Y:S01]  /*2b60*/  FMUL.FTZ R83, R0.reuse, R83 ;  /* 0x0000005300537220 */ /* 0x040fe20000410000 */
[C---:B------:R-:W-:Y:S01]  /*2b70*/  FMUL.FTZ R86, R0.reuse, R86 ;  /* 0x0000005600567220 */ /* 0x040fe20000410000 */
[C---:B------:R-:W-:Y:S01]  /*2b80*/  FMUL.FTZ R87, R0.reuse, R87 ;  /* 0x0000005700577220 */ /* 0x040fe20000410000 */
[C---:B------:R-:W-:Y:S01]  /*2b90*/  FMUL.FTZ R63, R0.reuse, R63 ;  /* 0x0000003f003f7220 */ /* 0x040fe20000410000 */
[----:B------:R-:W-:Y:S01]  /*2ba0*/  IADD3 R68, -R3, UR51, R68 ;  /* 0x0000003303447c10 */ /* 0x000fe2000fffe144 */
[C---:B------:R-:W-:Y:S01]  /*2bb0*/  FMUL.FTZ R15, R0.reuse, R101 ;  /* 0x00000065000f7220 */ /* 0x040fe20000410000 */
[----:B------:R-:W2:Y:S01]  /*2bc0*/  MUFU.TANH R91, R91 ;  /* 0x0000005b005b7308 */ /* 0x000ea20000002400 */
[C---:B------:R-:W-:Y:S01]  /*2bd0*/  FMUL.FTZ R67, R0.reuse, R67 ;  /* 0x0000004300437220 */ /* 0x040fe20000410000 */
[----:B------:R-:W-:Y:S01]  /*2be0*/  FMUL.FTZ R70, R0, R70 ;  /* 0x0000004600467220 */ /* 0x000fe20000410000 */
[----:B0-----:R-:W-:Y:S01]  /*2bf0*/  VIADDMNMX R3, R6, R68, R115, PT ;  /* 0x0000004406037246 */ /* 0x001fe20003800173 */
[C---:B------:R-:W-:Y:S01]  /*2c00*/  FMUL.FTZ R71, R0.reuse, R71 ;  /* 0x0000004700477220 */ /* 0x040fe20000410000 */
[C---:B------:R-:W-:Y:S01]  /*2c10*/  FMUL.FTZ R42, R0.reuse, R42 ;  /* 0x0000002a002a7220 */ /* 0x040fe20000410000 */
[C---:B------:R-:W-:Y:S01]  /*2c20*/  FMUL.FTZ R43, R0.reuse, R43 ;  /* 0x0000002b002b7220 */ /* 0x040fe20000410000 */
[C---:B------:R-:W-:Y:S01]  /*2c30*/  ISETP.GT.AND P0, PT, R3.reuse, RZ, PT ;  /* 0x000000ff0300720c */ /* 0x040fe20003f04270 */
[----:B------:R-:W0:Y:S01]  /*2c40*/  MUFU.TANH R94, R94 ;  /* 0x0000005e005e7308 */ /* 0x000e220000002400 */
[C---:B------:R-:W-:Y:S01]  /*2c50*/  ISETP.GT.AND P2, PT, R3.reuse, 0x1, PT ;  /* 0x000000010300780c */ /* 0x040fe20003f44270 */
[C---:B------:R-:W-:Y:S01]  /*2c60*/  FMUL.FTZ R20, R0.reuse, R72 ;  /* 0x0000004800147220 */ /* 0x040fe20000410000 */
[----:B------:R-:W-:Y:S01]  /*2c70*/  ISETP.GT.AND P3, PT, R3, 0x8, PT ;  /* 0x000000080300780c */ /* 0x000fe20003f64270 */
[C---:B------:R-:W-:Y:S01]  /*2c80*/  FMUL.FTZ R46, R0.reuse, R46 ;  /* 0x0000002e002e7220 */ /* 0x040fe20000410000 */
[----:B-1----:R-:W-:Y:S01]  /*2c90*/  FSEL R5, R5, -INF , P0 ;  /* 0xff80000005057808 */ /* 0x002fe20000000000 */
[C---:B------:R-:W-:Y:S01]  /*2ca0*/  FMUL.FTZ R72, R0.reuse, R76 ;  /* 0x0000004c00487220 */ /* 0x040fe20000410000 */
[----:B------:R-:W-:Y:S01]  /*2cb0*/  ISETP.GT.AND P0, PT, R3, 0x9, PT ;  /* 0x000000090300780c */ /* 0x000fe20003f04270 */
[----:B------:R-:W1:Y:S01]  /*2cc0*/  MUFU.TANH R95, R95 ;  /* 0x0000005f005f7308 */ /* 0x000e620000002400 */
[----:B--2---:R-:W-:Y:S01]  /*2cd0*/  FSEL R129, R91, -INF , P2 ;  /* 0xff8000005b817808 */ /* 0x004fe20001000000 */
[C---:B------:R-:W-:Y:S01]  /*2ce0*/  FMUL.FTZ R76, R0.reuse, R85 ;  /* 0x00000055004c7220 */ /* 0x040fe20000410000 */
[----:B------:R-:W-:Y:S01]  /*2cf0*/  ISETP.GT.AND P2, PT, R3, 0x10, PT ;  /* 0x000000100300780c */ /* 0x000fe20003f44270 */
[C---:B------:R-:W-:Y:S01]  /*2d00*/  FMUL.FTZ R47, R0.reuse, R47 ;  /* 0x0000002f002f7220 */ /* 0x040fe20000410000 */
[----:B------:R-:W-:Y:S01]  /*2d10*/  FMNMX.FTZ R6, R5, R129, !PT ;  /* 0x0000008105067209 */ /* 0x000fe20007810000 */
[C---:B------:R-:W-:Y:S01]  /*2d20*/  FMUL.FTZ R50, R0.reuse, R50 ;  /* 0x0000003200327220 */ /* 0x040fe20000410000 */
[----:B------:R-:W-:Y:S01]  /*2d30*/  FMUL.FTZ R51, R0, R51 ;  /* 0x0000003300337220 */ /* 0x000fe20000410000 */
[----:B------:R-:W2:Y:S01]  /*2d40*/  MUFU.TANH R98, R98 ;  /* 0x0000006200627308 */ /* 0x000ea20000002400 */
[----:B0-----:R-:W-:Y:S01]  /*2d50*/  FSEL R127, R94, -INF , P3 ;  /* 0xff8000005e7f7808 */ /* 0x001fe20001800000 */
[C---:B------:R-:W-:Y:S01]  /*2d60*/  FMUL.FTZ R58, R0.reuse, R61 ;  /* 0x0000003d003a7220 */ /* 0x040fe20000410000 */
[C---:B------:R-:W-:Y:S01]  /*2d70*/  FMUL.FTZ R61, R0.reuse, R69 ;  /* 0x00000045003d7220 */ /* 0x040fe20000410000 */
        /* <DEDUP_REMOVED lines=17> */
[----:B------:R-:W-:Y:S01]  /*2e90*/  FMNMX.FTZ R6, R125, R6, !PT ;  /* 0x000000067d067209 */ /* 0x000fe20007810000 */
[C---:B------:R-:W-:Y:S01]  /*2ea0*/  FMUL.FTZ R64, R0.reuse, R41 ;  /* 0x0000002900407220 */ /* 0x040fe20000410000 */
[C---:B------:R-:W-:Y:S01]  /*2eb0*/  FMUL.FTZ R9, R0.reuse, R89 ;  /* 0x0000005900097220 */ /* 0x040fe20000410000 */
[----:B------:R-:W2:Y:S01]  /*2ec0*/  MUFU.TANH R103, R103 ;  /* 0x0000006700677308 */ /* 0x000ea20000002400 */
[----:B0-----:R-:W-:Y:S01]  /*2ed0*/  FSEL R121, R99, -INF , P0 ;  /* 0xff80000063797808 */ /* 0x001fe20000000000 */
[----:B------:R-:W0:Y:S01]  /*2ee0*/  SHFL.IDX PT, R66, R66, RZ, 0x1c1f ;  /* 0x001c1fff42427589 */ /* 0x000e2200000e0000 */
[----:B------:R-:W-:Y:S01]  /*2ef0*/  ISETP.GT.AND P0, PT, R3, 0x19, PT ;  /* 0x000000190300780c */ /* 0x000fe20003f04270 */
[C---:B------:R-:W-:Y:S01]  /*2f00*/  FMUL.FTZ R7, R0.reuse, R88 ;  /* 0x0000005800077220 */ /* 0x040fe20000410000 */
[----:B------:R-:W-:Y:S01]  /*2f10*/  FMNMX.FTZ R6, R121, R6, !PT ;  /* 0x0000000679067209 */ /* 0x000fe20007810000 */
[----:B------:R-:W-:Y:S01]  /*2f20*/  FMUL.FTZ R11, R0, R92 ;  /* 0x0000005c000b7220 */ /* 0x000fe20000410000 */
[----:B------:R-:W-:Y:S01]  /*2f30*/  ULDC UR28, c[0x0][0x988] ;  /* 0x00026200001c7ab9 */ /* 0x000fe20000000800 */
[----:B------:R3:W4:Y:S01]  /*2f40*/  MUFU.TANH R113, R74 ;  /* 0x0000004a00717308 */ /* 0x0007220000002400 */
[----:B-1----:R-:W-:Y:S01]  /*2f50*/  FSEL R119, R102, -INF , P2 ;  /* 0xff80000066777808 */ /* 0x002fe20001000000 */
[C---:B------:R-:W-:Y:S01]  /*2f60*/  FMUL.FTZ R12, R0.reuse, R96 ;  /* 0x00000060000c7220 */ /* 0x040fe20000410000 */
[----:B------:R-:W-:Y:S01]  /*2f70*/  ISETP.GT.AND P2, PT, R3, 0x20, PT ;  /* 0x000000200300780c */ /* 0x000fe20003f44270 */
[C---:B------:R-:W-:Y:S01]  /*2f80*/  FMUL.FTZ R14, R0.reuse, R100 ;  /* 0x00000064000e7220 */ /* 0x040fe20000410000 */
[----:B------:R-:W-:Y:S01]  /*2f90*/  FMNMX.FTZ R6, R119, R6, !PT ;  /* 0x0000000677067209 */ /* 0x000fe20007810000 */
[C---:B------:R-:W-:Y:S01]  /*2fa0*/  FMUL.FTZ R21, R0.reuse, R73 ;  /* 0x0000004900157220 */ /* 0x040fe20000410000 */
[C---:B------:R-:W-:Y:S01]  /*2fb0*/  FMUL.FTZ R73, R0.reuse, R77 ;  /* 0x0000004d00497220 */ /* 0x040fe20000410000 */
[----:B------:R1:W5:Y:S01]  /*2fc0*/  MUFU.TANH R111, R75 ;  /* 0x0000004b006f7308 */ /* 0x0003620000002400 */
[----:B--2---:R-:W-:Y:S01]  /*2fd0*/  FSEL R117, R103, -INF , P0 ;  /* 0xff80000067757808 */ /* 0x004fe20000000000 */
[C---:B---3--:R-:W-:Y:S01]  /*2fe0*/  FMUL.FTZ R74, R0.reuse, R80 ;  /* 0x00000050004a7220 */ /* 0x048fe20000410000 */
[----:B------:R-:W-:Y:S01]  /*2ff0*/  ISETP.GT.AND P0, PT, R3, 0x21, PT ;  /* 0x000000210300780c */ /* 0x000fe20003f04270 */
[C---:B------:R-:W-:Y:S01]  /*3000*/  FMUL.FTZ R80, R0.reuse, R48 ;  /* 0x0000003000507220 */ /* 0x040fe20000410000 */
[----:B------:R-:W-:Y:S01]  /*3010*/  FMNMX.FTZ R6, R117, R6, !PT ;  /* 0x0000000675067209 */ /* 0x000fe20007810000 */
[C---:B------:R-:W-:Y:S01]  /*3020*/  FMUL.FTZ R48, R0.reuse, R28 ;  /* 0x0000001c00307220 */ /* 0x040fe20000410000 */
[C---:B------:R-:W-:Y:S01]  /*3030*/  FMUL.FTZ R77, R0.reuse, R84 ;  /* 0x00000054004d7220 */ /* 0x040fe20000410000 */
[----:B------:R-:W2:Y:S01]  /*3040*/  MUFU.TANH R79, R79 ;  /* 0x0000004f004f7308 */ /* 0x000ea20000002400 */
[----:B----4-:R-:W-:Y:S01]  /*3050*/  FSEL R113, R113, -INF , P2 ;  /* 0xff80000071717808 */ /* 0x010fe20001000000 */
[C---:B-1----:R-:W-:Y:S01]  /*3060*/  FMUL.FTZ R75, R0.reuse, R81 ;  /* 0x00000051004b7220 */ /* 0x042fe20000410000 */
[----:B------:R-:W-:Y:S01]  /*3070*/  ISETP.GT.AND P2, PT, R3, 0x28, PT ;  /* 0x000000280300780c */ /* 0x000fe20003f44270 */
[----:B------:R-:W-:Y:S01]  /*3080*/  FMUL.FTZ R40, R0, R40 ;  /* 0x0000002800287220 */ /* 0x000fe20000410000 */
[----:B------:R-:W-:Y:S01]  /*3090*/  FMNMX.FTZ R6, R113, R6, !PT ;  /* 0x0000000671067209 */ /* 0x000fe20007810000 */
[----:B------:R-:W-:Y:S01]  /*30a0*/  @UP0 ULDC UR6, c[0x0][0x44c] ;  /* 0x0001130000060ab9 */ /* 0x000fe20000000800 */
[----:B------:R-:W-:Y:S01]  /*30b0*/  FSEL R109, R109, -INF , P2 ;  /* 0xff8000006d6d7808 */ /* 0x000fe20001000000 */
[----:B------:R-:W1:Y:S01]  /*30c0*/  MUFU.TANH R82, R82 ;  /* 0x0000005200527308 */ /* 0x000e620000002400 */
[----:B-----5:R-:W-:Y:S01]  /*30d0*/  FSEL R111, R111, -INF , P0 ;  /* 0xff8000006f6f7808 */ /* 0x020fe20000000000 */
[----:B------:R-:W-:Y:S01]  /*30e0*/  UIMAD.WIDE.U32 UR6, UR39, UR6, URZ ;  /* 0x00000006270672a5 */ /* 0x000fe2000f8e003f */
[----:B------:R-:W-:Y:S01]  /*30f0*/  ISETP.GT.AND P0, PT, R3, 0x29, PT ;  /* 0x000000290300780c */ /* 0x000fe20003f04270 */
[----:B------:R-:W-:Y:S01]  /*3100*/  @UP0 ULDC UR14, c[0x0][0x450] ;  /* 0x00011400000e0ab9 */ /* 0x000fe20000000800 */
[----:B------:R-:W-:Y:S01]  /*3110*/  FMNMX.FTZ R6, R111, R6, !PT ;  /* 0x000000066f067209 */ /* 0x000fe20007810000 */
[----:B------:R-:W-:Y:S01]  /*3120*/  UMOV UR10, UR39 ;  /* 0x00000027000a7c82 */ /* 0x000fe20008000000 */
[----:B------:R-:W-:Y:S01]  /*3130*/  ISETP.GT.AND P2, PT, R3, 0x30, PT ;  /* 0x000000300300780c */ /* 0x000fe20003f44270 */
[----:B------:R-:W3:Y:S01]  /*3140*/  MUFU.TANH R83, R83 ;  /* 0x0000005300537308 */ /* 0x000ee20000002400 */
[----:B--2---:R-:W-:Y:S01]  /*3150*/  FSEL R107, R79, -INF , P0 ;  /* 0xff8000004f6b7808 */ /* 0x004fe20000000000 */
[----:B------:R-:W-:Y:S01]  /*3160*/  @UP0 USHF.R.U32.HI UR10, URZ, UR14, UR7 ;  /* 0x0000000e3f0a0299 */ /* 0x000fe20008011607 */
[----:B------:R-:W-:Y:S01]  /*3170*/  FMNMX.FTZ R6, R109, R6, !PT ;  /* 0x000000066d067209 */ /* 0x000fe20007810000 */
[----:B------:R-:W-:Y:S01]  /*3180*/  UIADD3 UR31, UR56, -0x2, URZ ;  /* 0xfffffffe381f7890 */ /* 0x000fe2000fffe03f */
[----:B------:R-:W-:Y:S01]  /*3190*/  ISETP.GT.AND P0, PT, R3, 0x31, PT ;  /* 0x000000310300780c */ /* 0x000fe20003f04270 */
[----:B------:R-:W-:Y:S01]  /*31a0*/  UIADD3 UR6, UR10, UR51, -UR52 ;  /* 0x000000330a067290 */ /* 0x000fe2000fffe834 */
[----:B------:R-:W-:Y:S01]  /*31b0*/  FMNMX.FTZ R6, R107, R6, !PT ;  /* 0x000000066b067209 */ /* 0x000fe20007810000 */
[----:B------:R-:W2:Y:S01]  /*31c0*/  MUFU.TANH R86, R86 ;  /* 0x0000005600567308 */ /* 0x000ea20000002400 */
[----:B-1----:R-:W-:Y:S01]  /*31d0*/  FSEL R105, R82, -INF , P2 ;  /* 0xff80000052697808 */ /* 0x002fe20001000000 */
[----:B------:R-:W-:Y:S01]  /*31e0*/  UIMAD.WIDE UR6, UR6, 0x66666667, URZ ;  /* 0x66666667060678a5 */ /* 0x000fe2000f8e023f */
[----:B------:R-:W-:-:S02]  /*31f0*/  ISETP.GT.AND P2, PT, R3, 0x38, PT ;  /* 0x000000380300780c */ /* 0x000fc40003f44270 */
[----:B------:R-:W-:Y:S01]  /*3200*/  FMNMX.FTZ R6, R105, R6, !PT ;  /* 0x0000000669067209 */ /* 0x000fe20007810000 */
[----:B------:R-:W-:Y:S01]  /*3210*/  USHF.R.U32.HI UR6, URZ, 0x1f, UR7 ;  /* 0x0000001f3f067899 */ /* 0x000fe20008011607 */
[----:B0-----:R-:W-:Y:S01]  /*3220*/  VIADDMNMX R115, R66, R68, R115, PT ;  /* 0x0000004442737246 */ /* 0x001fe20003800173 */
[----:B------:R-:W0:Y:S01]  /*3230*/  MUFU.TANH R87, R87 ;  /* 0x0000005700577308 */ /* 0x000e220000002400 */
[----:B---3--:R-:W-:Y:S01]  /*3240*/  FSEL R103, R83, -INF , P0 ;  /* 0xff80000053677808 */ /* 0x008fe20000000000 */
[----:B------:R-:W-:Y:S01]  /*3250*/  ULEA.HI.SX32 UR7, UR7, UR6, 0x1a ;  /* 0x0000000607077291 */ /* 0x000fe2000f8fd23f */
[----:B------:R-:W-:Y:S02]  /*3260*/  ISETP.GT.AND P0, PT, R3, 0x39, PT ;  /* 0x000000390300780c */ /* 0x000fe40003f04270 */
[----:B------:R-:W-:Y:S01]  /*3270*/  FMNMX.FTZ R6, R103, R6, !PT ;  /* 0x0000000667067209 */ /* 0x000fe20007810000 */
[----:B------:R-:W-:Y:S01]  /*3280*/  UISETP.LT.AND UP0, UPT, UR41, UR7, UPT ;  /* 0x000000072900728c */ /* 0x000fe2000bf01270 */
[----:B------:R-:W-:Y:S01]  /*3290*/  ISETP.GT.AND P3, PT, R115, 0x8, PT ;  /* 0x000000087300780c */ /* 0x000fe20003f64270 */
[----:B------:R-:W1:Y:S01]  /*32a0*/  MUFU.TANH R63, R63 ;  /* 0x0000003f003f7308 */ /* 0x000e620000002400 */
[----:B--2---:R-:W-:Y:S01]  /*32b0*/  FSEL R101, R86, -INF , P2 ;  /* 0xff80000056657808 */ /* 0x004fe20001000000 */
[----:B------:R-:W-:Y:S01]  /*32c0*/  USEL UR29, UR41, UR7, !UP0 ;  /* 0x00000007291d7287 */ /* 0x000fe2000c000000 */
[----:B------:R-:W-:-:S02]  /*32d0*/  ISETP.GT.AND P2, PT, R3, 0x40, PT ;  /* 0x000000400300780c */ /* 0x000fc40003f44270 */
[----:B------:R-:W-:Y:S01]  /*32e0*/  FMNMX.FTZ R6, R101, R6, !PT ;  /* 0x0000000665067209 */ /* 0x000fe20007810000 */
[----:B------:R-:W-:Y:S01]  /*32f0*/  UISETP.GE.AND UP0, UPT, UR31, UR29, UPT ;  /* 0x0000001d1f00728c */ /* 0x000fe2000bf06270 */
[----:B------:R-:W-:Y:S01]  /*3300*/  FSEL R97, R97, -INF , P2 ;  /* 0xff80000061617808 */ /* 0x000fe20001000000 */
[----:B------:R-:W2:Y:S01]  /*3310*/  MUFU.TANH R67, R67 ;  /* 0x0000004300437308 */ /* 0x000ea20000002400 */
[----:B0-----:R-:W-:Y:S02]  /*3320*/  FSEL R99, R87, -INF , P0 ;  /* 0xff80000057637808 */ /* 0x001fe40000000000 */
[----:B------:R-:W-:Y:S02]  /*3330*/  ISETP.GT.AND P0, PT, R3, 0x41, PT ;  /* 0x000000410300780c */ /* 0x000fe40003f04270 */
[----:B------:R-:W-:Y:S02]  /*3340*/  FMNMX.FTZ R6, R99, R6, !PT ;  /* 0x0000000663067209 */ /* 0x000fe40007810000 */
[----:B------:R-:W-:Y:S01]  /*3350*/  ISETP.GT.AND P2, PT, R3, 0x48, PT ;  /* 0x000000480300780c */ /* 0x000fe20003f44270 */
[----:B------:R-:W0:Y:S01]  /*3360*/  MUFU.TANH R70, R70 ;  /* 0x0000004600467308 */ /* 0x000e220000002400 */
[----:B------:R-:W-:-:S02]  /*3370*/  FSEL R95, R8, -INF , P0 ;  /* 0xff800000085f7808 */ /* 0x000fc40000000000 */
[----:B------:R-:W-:Y:S02]  /*3380*/  FMNMX.FTZ R6, R97, R6, !PT ;  /* 0x0000000661067209 */ /* 0x000fe40007810000 */
[----:B------:R-:W-:Y:S02]  /*3390*/  ISETP.GT.AND P0, PT, R3, 0x49, PT ;  /* 0x000000490300780c */ /* 0x000fe40003f04270 */
[----:B------:R-:W-:Y:S01]  /*33a0*/  FSEL R93, R93, -INF , P2 ;  /* 0xff8000005d5d7808 */ /* 0x000fe20001000000 */
[----:B------:R-:W3:Y:S01]  /*33b0*/  MUFU.TANH R71, R71 ;  /* 0x0000004700477308 */ /* 0x000ee20000002400 */
[----:B------:R-:W-:Y:S02]  /*33c0*/  FMNMX.FTZ R6, R95, R6, !PT ;  /* 0x000000065f067209 */ /* 0x000fe40007810000 */
[----:B------:R-:W-:Y:S02]  /*33d0*/  ISETP.GT.AND P2, PT, R3, 0x50, PT ;  /* 0x000000500300780c */ /* 0x000fe40003f44270 */
[----:B-1----:R-:W-:-:S02]  /*33e0*/  FSEL R91, R63, -INF , P0 ;  /* 0xff8000003f5b7808 */ /* 0x002fc40000000000 */
[----:B------:R-:W-:Y:S01]  /*33f0*/  FMNMX.FTZ R6, R93, R6, !PT ;  /* 0x000000065d067209 */ /* 0x000fe20007810000 */
[----:B------:R-:W1:Y:S01]  /*3400*/  MUFU.TANH R42, R42 ;  /* 0x0000002a002a7308 */ /* 0x000e620000002400 */
[----:B------:R-:W-:Y:S02]  /*3410*/  ISETP.GT.AND P0, PT, R3, 0x51, PT ;  /* 0x000000510300780c */ /* 0x000fe40003f04270 */
[----:B------:R-:W-:Y:S02]  /*3420*/  FSEL R87, R65, -INF , P2 ;  /* 0xff80000041577808 */ /* 0x000fe40001000000 */
[----:B------:R-:W-:Y:S02]  /*3430*/  FMNMX.FTZ R6, R91, R6, !PT ;  /* 0x000000065b067209 */ /* 0x000fe40007810000 */
[----:B------:R-:W-:Y:S01]  /*3440*/  ISETP.GT.AND P2, PT, R3, 0x58, PT ;  /* 0x000000580300780c */ /* 0x000fe20003f44270 */
[----:B------:R-:W4:Y:S01]  /*3450*/  MUFU.TANH R43, R43 ;  /* 0x0000002b002b7308 */ /* 0x000f220000002400 */
[----:B--2---:R-:W-:-:S02]  /*3460*/  FSEL R85, R67, -INF , P0 ;  /* 0xff80000043557808 */ /* 0x004fc40000000000 */
[----:B------:R-:W-:Y:S02]  /*3470*/  FMNMX.FTZ R6, R87, R6, !PT ;  /* 0x0000000657067209 */ /* 0x000fe40007810000 */
[----:B------:R-:W-:Y:S02]  /*3480*/  ISETP.GT.AND P0, PT, R3, 0x59, PT ;  /* 0x000000590300780c */ /* 0x000fe40003f04270 */
[----:B0-----:R-:W-:Y:S01]  /*3490*/  FSEL R83, R70, -INF , P2 ;  /* 0xff80000046537808 */ /* 0x001fe20001000000 */
[----:B------:R-:W0:Y:S01]  /*34a0*/  MUFU.TANH R46, R46 ;  /* 0x0000002e002e7308 */ /* 0x000e220000002400 */
[----:B------:R-:W-:Y:S01]  /*34b0*/  FMNMX.FTZ R6, R85, R6, !PT ;  /* 0x0000000655067209 */ /* 0x000fe20007810000 */
[C---:B------:R-:W-:Y:S01]  /*34c0*/  FMUL.FTZ R70, R0.reuse, R45 ;  /* 0x0000002d00467220 */ /* 0x040fe20000410000 */
[----:B------:R-:W-:Y:S01]  /*34d0*/  ISETP.GT.AND P2, PT, R3, 0x60, PT ;  /* 0x000000600300780c */ /* 0x000fe20003f44270 */
[----:B------:R-:W-:Y:S01]  /*34e0*/  FMUL.FTZ R45, R0, R24 ;  /* 0x00000018002d7220 */ /* 0x000fe20000410000 */
[----:B---3--:R-:W-:-:S02]  /*34f0*/  FSEL R81, R71, -INF , P0 ;  /* 0xff80000047517808 */ /* 0x008fc40000000000 */
[----:B------:R-:W-:Y:S01]  /*3500*/  FMNMX.FTZ R6, R83, R6, !PT ;  /* 0x0000000653067209 */ /* 0x000fe20007810000 */
[----:B------:R-:W2:Y:S01]  /*3510*/  MUFU.TANH R47, R47 ;  /* 0x0000002f002f7308 */ /* 0x000ea20000002400 */
[----:B------:R-:W-:Y:S02]  /*3520*/  ISETP.GT.AND P0, PT, R3, 0x61, PT ;  /* 0x000000610300780c */ /* 0x000fe40003f04270 */
[----:B-1----:R-:W-:Y:S02]  /*3530*/  FSEL R69, R42, -INF , P2 ;  /* 0xff8000002a457808 */ /* 0x002fe40001000000 */
[----:B------:R-:W-:Y:S02]  /*3540*/  FMNMX.FTZ R6, R81, R6, !PT ;  /* 0x0000000651067209 */ /* 0x000fe40007810000 */
[----:B------:R-:W-:Y:S01]  /*3550*/  ISETP.GT.AND P2, PT, R3, 0x68, PT ;  /* 0x000000680300780c */ /* 0x000fe20003f44270 */
[----:B------:R-:W1:Y:S01]  /*3560*/  MUFU.TANH R50, R50 ;  /* 0x0000003200327308 */ /* 0x000e620000002400 */
[----:B----4-:R-:W-:-:S02]  /*3570*/  FSEL R71, R43, -INF , P0 ;  /* 0xff8000002b477808 */ /* 0x010fc40000000000 */
[----:B------:R-:W-:Y:S02]  /*3580*/  FMNMX.FTZ R6, R69, R6, !PT ;  /* 0x0000000645067209 */ /* 0x000fe40007810000 */
[----:B------:R-:W-:Y:S02]  /*3590*/  ISETP.GT.AND P0, PT, R3, 0x69, PT ;  /* 0x000000690300780c */ /* 0x000fe40003f04270 */
[----:B0-----:R-:W-:Y:S01]  /*35a0*/  FSEL R79, R46, -INF , P2 ;  /* 0xff8000002e4f7808 */ /* 0x001fe20001000000 */
[----:B------:R-:W0:Y:S01]  /*35b0*/  MUFU.TANH R51, R51 ;  /* 0x0000003300337308 */ /* 0x000e220000002400 */
[----:B------:R-:W-:Y:S01]  /*35c0*/  FMNMX.FTZ R6, R71, R6, !PT ;  /* 0x0000000647067209 */ /* 0x000fe20007810000 */
[----:B------:R-:W-:Y:S01]  /*35d0*/  FMUL.FTZ R46, R0, R29 ;  /* 0x0000001d002e7220 */ /* 0x000fe20000410000 */
[----:B------:R-:W-:Y:S02]  /*35e0*/  ISETP.GT.AND P2, PT, R3, 0x70, PT ;  /* 0x000000700300780c */ /* 0x000fe40003f44270 */
[----:B--2---:R-:W-:-:S02]  /*35f0*/  FSEL R65, R47, -INF , P0 ;  /* 0xff8000002f417808 */ /* 0x004fc40000000000 */
[----:B------:R-:W-:Y:S01]  /*3600*/  FMNMX.FTZ R6, R79, R6, !PT ;  /* 0x000000064f067209 */ /* 0x000fe20007810000 */
[----:B------:R-:W2:Y:S01]  /*3610*/  MUFU.TANH R54, R54 ;  /* 0x0000003600367308 */ /* 0x000ea20000002400 */
[----:B------:R-:W-:Y:S02]  /*3620*/  ISETP.GT.AND P0, PT, R3, 0x71, PT ;  /* 0x000000710300780c */ /* 0x000fe40003f04270 */
[----:B-1----:R-:W-:Y:S01]  /*3630*/  FSEL R67, R50, -INF , P2 ;  /* 0xff80000032437808 */ /* 0x002fe20001000000 */
[----:B------:R-:W-:Y:S01]  /*3640*/  FMUL.FTZ R50, R0, R33 ;  /* 0x0000002100327220 */ /* 0x000fe20000410000 */
[----:B------:R-:W-:Y:S02]  /*3650*/  FMNMX.FTZ R6, R65, R6, !PT ;  /* 0x0000000641067209 */ /* 0x000fe40007810000 */
[----:B------:R-:W-:Y:S01]  /*3660*/  ISETP.GT.AND P2, PT, R3, 0x78, PT ;  /* 0x000000780300780c */ /* 0x000fe20003f44270 */
[----:B------:R2:W1:Y:S01]  /*3670*/  MUFU.TANH R8, R55 ;  /* 0x0000003700087308 */ /* 0x0004620000002400 */
[----:B0-----:R-:W-:-:S02]  /*3680*/  FSEL R63, R51, -INF , P0 ;  /* 0xff800000333f7808 */ /* 0x001fc40000000000 */
[----:B------:R-:W-:Y:S02]  /*3690*/  FMNMX.FTZ R6, R67, R6, !PT ;  /* 0x0000000643067209 */ /* 0x000fe40007810000 */
[----:B------:R-:W-:Y:S02]  /*36a0*/  ISETP.GT.AND P0, PT, R3, 0x79, PT ;  /* 0x000000790300780c */ /* 0x000fe40003f04270 */
[----:B------:R-:W-:Y:S01]  /*36b0*/  FMNMX.FTZ R6, R63, R6, !PT ;  /* 0x000000063f067209 */ /* 0x000fe20007810000 */
[----:B------:R-:W0:Y:S01]  /*36c0*/  MUFU.TANH R26, R26 ;  /* 0x0000001a001a7308 */ /* 0x000e220000002400 */
[----:B--2---:R-:W-:Y:S01]  /*36d0*/  FSEL R55, R54, -INF , P2 ;  /* 0xff80000036377808 */ /* 0x004fe20001000000 */
[C---:B------:R-:W-:Y:S01]  /*36e0*/  FMUL.FTZ R54, R0.reuse, R44 ;  /* 0x0000002c00367220 */ /* 0x040fe20000410000 */
[----:B------:R-:W-:Y:S01]  /*36f0*/  ISETP.GT.AND P2, PT, R3, 0x80, PT ;  /* 0x000000800300780c */ /* 0x000fe20003f44270 */
[----:B------:R-:W-:Y:S01]  /*3700*/  FMUL.FTZ R44, R0, R25 ;  /* 0x00000019002c7220 */ /* 0x000fe20000410000 */
[----:B------:R-:W-:-:S02]  /*3710*/  FMNMX.FTZ R6, R55, R6, !PT ;  /* 0x0000000637067209 */ /* 0x000fc40007810000 */
[----:B------:R-:W-:Y:S01]  /*3720*/  R2UR UR11, R2 ;  /* 0x00000000020b72ca */ /* 0x000fe200000e0000 */
[----:B------:R-:W2:Y:S01]  /*3730*/  MUFU.TANH R27, R27 ;  /* 0x0000001b001b7308 */ /* 0x000ea20000002400 */
[----:B-1----:R-:W-:Y:S02]  /*3740*/  FSEL R47, R8, -INF , P0 ;  /* 0xff800000082f7808 */ /* 0x002fe40000000000 */
[----:B------:R-:W-:Y:S02]  /*3750*/  ISETP.GT.AND P0, PT, R3, 0x81, PT ;  /* 0x000000810300780c */ /* 0x000fe40003f04270 */
[----:B------:R-:W-:-:S03]  /*3760*/  FMNMX.FTZ R6, R47, R6, !PT ;  /* 0x000000062f067209 */ /* 0x000fc60007810000 */
[----:B------:R-:W1:Y:S01]  /*3770*/  MUFU.TANH R30, R30 ;  /* 0x0000001e001e7308 */ /* 0x000e620000002400 */
[----:B0-----:R-:W-:Y:S02]  /*3780*/  FSEL R51, R26, -INF , P2 ;  /* 0xff8000001a337808 */ /* 0x001fe40001000000 */
[----:B------:R-:W-:Y:S01]  /*3790*/  ISETP.GT.AND P2, PT, R3, 0x88, PT ;  /* 0x000000880300780c */ /* 0x000fe20003f44270 */
[----:B------:R-:W-:Y:S01]  /*37a0*/  UIADD3 UR6, UR11, 0x22840, URZ ;  /* 0x000228400b067890 */ /* 0x000fe2000fffe03f */
[----:B------:R-:W-:Y:S01]  /*37b0*/  FMNMX.FTZ R8, R51, R6, !PT ;  /* 0x0000000633087209 */ /* 0x000fe20007810000 */
[----:B------:R-:W-:Y:S02]  /*37c0*/  FMUL.FTZ R6, R0, R39 ;  /* 0x0000002700067220 */ /* 0x000fe40000410000 */
[----:B------:R-:W0:Y:S01]  /*37d0*/  MUFU.TANH R31, R31 ;  /* 0x0000001f001f7308 */ /* 0x000e220000002400 */
[----:B--2---:R-:W-:Y:S01]  /*37e0*/  FSEL R43, R27, -INF , P0 ;  /* 0xff8000001b2b7808 */ /* 0x004fe20000000000 */
[----:B------:R-:W-:Y:S01]  /*37f0*/  UPRMT UR6, UR42, 0x654, UR6 ;  /* 0x000006542a067896 */ /* 0x000fe20008000006 */
[----:B------:R-:W-:-:S02]  /*3800*/  ISETP.GT.AND P0, PT, R3, 0x89, PT ;  /* 0x000000890300780c */ /* 0x000fc40003f04270 */
[----:B------:R-:W-:-:S03]  /*3810*/  FMNMX.FTZ R8, R43, R8, !PT ;  /* 0x000000082b087209 */ /* 0x000fc60007810000 */
[----:B------:R-:W2:Y:S01]  /*3820*/  MUFU.TANH R34, R34 ;  /* 0x0000002200227308 */ /* 0x000ea20000002400 */
[----:B-1----:R-:W-:Y:S02]  /*3830*/  FSEL R41, R30, -INF , P2 ;  /* 0xff8000001e297808 */ /* 0x002fe40001000000 */
[----:B------:R-:W-:Y:S01]  /*3840*/  ISETP.GT.AND P2, PT, R3, 0x90, PT ;  /* 0x000000900300780c */ /* 0x000fe20003f44270 */
[----:B------:R-:W-:Y:S01]  /*3850*/  SYNCS.ARRIVE.TRANS64.RED.A1T0 RZ, [UR6], RZ ;  /* 0x000000ffffff79a7 */ /* 0x000fe20008100406 */
[----:B------:R-:W-:-:S03]  /*3860*/  FMNMX.FTZ R8, R41, R8, !PT ;  /* 0x0000000829087209 */ /* 0x000fc60007810000 */
[----:B------:R2:W1:Y:S01]  /*3870*/  MUFU.TANH R42, R35 ;  /* 0x00000023002a7308 */ /* 0x0004620000002400 */
[----:B0-----:R-:W-:Y:S02]  /*3880*/  FSEL R39, R31, -INF , P0 ;  /* 0xff8000001f277808 */ /* 0x001fe40000000000 */
[----:B------:R-:W-:Y:S02]  /*3890*/  ISETP.GT.AND P0, PT, R3, 0x91, PT ;  /* 0x000000910300780c */ /* 0x000fe40003f04270 */
[----:B------:R-:W-:-:S03]  /*38a0*/  FMNMX.FTZ R8, R39, R8, !PT ;  /* 0x0000000827087209 */ /* 0x000fc60007810000 */
[----:B------:R-:W0:Y:S01]  /*38b0*/  MUFU.TANH R38, R38 ;  /* 0x0000002600267308 */ /* 0x000e220000002400 */
[----:B--2---:R-:W-:Y:S01]  /*38c0*/  FSEL R35, R34, -INF , P2 ;  /* 0xff80000022237808 */ /* 0x004fe20001000000 */
[C---:B------:R-:W-:Y:S01]  /*38d0*/  FMUL.FTZ R34, R0.reuse, R49 ;  /* 0x0000003100227220 */ /* 0x040fe20000410000 */
[----:B------:R-:W-:Y:S01]  /*38e0*/  ISETP.GT.AND P2, PT, R3, 0x98, PT ;  /* 0x000000980300780c */ /* 0x000fe20003f44270 */
[----:B------:R-:W-:Y:S01]  /*38f0*/  FMUL.FTZ R49, R0, R32 ;  /* 0x0000002000317220 */ /* 0x000fe20000410000 */
[----:B------:R-:W-:-:S03]  /*3900*/  FMNMX.FTZ R8, R35, R8, !PT ;  /* 0x0000000823087209 */ /* 0x000fc60007810000 */
[----:B------:R-:W2:Y:S01]  /*3910*/  MUFU.TANH R6, R6 ;  /* 0x0000000600067308 */ /* 0x000ea20000002400 */
[----:B-1----:R-:W-:Y:S01]  /*3920*/  FSEL R31, R42, -INF , P0 ;  /* 0xff8000002a1f7808 */ /* 0x002fe20000000000 */
[C---:B------:R-:W-:Y:S01]  /*3930*/  FMUL.FTZ R42, R0.reuse, R52 ;  /* 0x00000034002a7220 */ /* 0x040fe20000410000 */
[----:B------:R-:W-:Y:S01]  /*3940*/  ISETP.GT.AND P0, PT, R3, 0x99, PT ;  /* 0x000000990300780c */ /* 0x000fe20003f04270 */
[C---:B------:R-:W-:Y:S01]  /*3950*/  FMUL.FTZ R52, R0.reuse, R36 ;  /* 0x0000002400347220 */ /* 0x040fe20000410000 */
[----:B------:R-:W-:Y:S01]  /*3960*/  FMNMX.FTZ R8, R31, R8, !PT ;  /* 0x000000081f087209 */ /* 0x000fe20007810000 */
[----:B------:R-:W-:Y:S02]  /*3970*/  FMUL.FTZ R36, R0, R37 ;  /* 0x0000002500247220 */ /* 0x000fe40000410000 */
[----:B------:R-:W-:Y:S01]  /*3980*/  MUFU.TANH R7, R7 ;  /* 0x0000000700077308 */ /* 0x000fe20000002400 */
[----:B0-----:R-:W-:Y:S01]  /*3990*/  FSEL R27, R38, -INF , P2 ;  /* 0xff800000261b7808 */ /* 0x001fe20001000000 */
[----:B------:R-:W-:Y:S01]  /*39a0*/  FMUL.FTZ R38, R0, R53 ;  /* 0x0000003500267220 */ /* 0x000fe20000410000 */
[----:B------:R-:W-:-:S02]  /*39b0*/  ISETP.GT.AND P2, PT, R115, 0x1, PT ;  /* 0x000000017300780c */ /* 0x000fc40003f44270 */
[----:B------:R-:W-:-:S03]  /*39c0*/  FMNMX.FTZ R8, R27, R8, !PT ;  /* 0x000000081b087209 */ /* 0x000fc60007810000 */
[----:B------:R-:W0:Y:S01]  /*39d0*/  MUFU.TANH R9, R9 ;  /* 0x0000000900097308 */ /* 0x000e220000002400 */
[----:B--2---:R-:W-:-:S04]  /*39e0*/  FSEL R3, R6, -INF , P0 ;  /* 0xff80000006037808 */ /* 0x004fc80000000000 */
[----:B------:R-:W-:-:S03]  /*39f0*/  FMNMX.FTZ R8, R3, R8, !PT ;  /* 0x0000000803087209 */ /* 0x000fc60007810000 */
[----:B------:R-:W1:Y:S02]  /*3a00*/  MUFU.TANH R11, R11 ;  /* 0x0000000b000b7308 */ /* 0x000e640000002400 */
[----:B------:R-:W2:Y:S06]  /*3a10*/  SHFL.BFLY PT, R89, R8, 0x2, 0x1f ;  /* 0x0c401f0008597f89 */ /* 0x000eac00000e0000 */
[----:B------:R-:W-:Y:S01]  /*3a20*/  MUFU.TANH R10, R10 ;  /* 0x0000000a000a7308 */ /* 0x000fe20000002400 */
[----:B0-----:R-:W-:Y:S02]  /*3a30*/  FSEL R33, R9, -INF , P2 ;  /* 0xff80000009217808 */ /* 0x001fe40001000000 */
[----:B------:R-:W-:-:S05]  /*3a40*/  ISETP.GT.AND P2, PT, R115, 0x10, PT ;  /* 0x000000107300780c */ /* 0x000fca0003f44270 */
[----:B------:R-:W0:Y:S01]  /*3a50*/  MUFU.TANH R12, R12 ;  /* 0x0000000c000c7308 */ /* 0x000e220000002400 */
[----:B-1----:R-:W-:-:S07]  /*3a60*/  FSEL R30, R11, -INF , P3 ;  /* 0xff8000000b1e7808 */ /* 0x002fce0001800000 */
[----:B------:R-:W-:Y:S01]  /*3a70*/  MUFU.TANH R13, R13 ;  /* 0x0000000d000d7308 */ /* 0x000fe20000002400 */
[----:B--2---:R-:W-:-:S05]  /*3a80*/  FMNMX.FTZ R6, R8, R89, !PT ;  /* 0x0000005908067209 */ /* 0x004fca0007810000 */
[----:B------:R-:W1:Y:S02]  /*3a90*/  SHFL.BFLY PT, R89, R6, 0x1, 0x1f ;  /* 0x0c201f0006597f89 */ /* 0x000e6400000e0000 */
[----:B------:R-:W2:Y:S01]  /*3aa0*/  MUFU.TANH R14, R14 ;  /* 0x0000000e000e7308 */ /* 0x000ea20000002400 */
[----:B0-----:R-:W-:Y:S02]  /*3ab0*/  FSEL R32, R12, -INF , P2 ;  /* 0xff8000000c207808 */ /* 0x001fe40001000000 */
[----:B------:R-:W-:-:S05]  /*3ac0*/  ISETP.GT.AND P2, PT, R115, 0x18, PT ;  /* 0x000000187300780c */ /* 0x000fca0003f44270 */
[----:B------:R-:W-:Y:S08]  /*3ad0*/  MUFU.TANH R15, R15 ;  /* 0x0000000f000f7308 */ /* 0x000ff00000002400 */
[----:B------:R-:W0:Y:S01]  /*3ae0*/  MUFU.TANH R20, R20 ;  /* 0x0000001400147308 */ /* 0x000e220000002400 */
[----:B--2---:R-:W-:Y:S02]  /*3af0*/  FSEL R14, R14, -INF , P2 ;  /* 0xff8000000e0e7808 */ /* 0x004fe40001000000 */
[----:B------:R-:W-:-:S02]  /*3b00*/  ISETP.GT.AND P2, PT, R115, 0x20, PT ;  /* 0x000000207300780c */ /* 0x000fc40003f44270 */
[----:B-1----:R-:W-:Y:S01]  /*3b10*/  FMNMX.FTZ R89, R6, R89, !PT ;  /* 0x0000005906597209 */ /* 0x002fe20007810000 */
[----:B------:R-:W-:Y:S02]  /*3b20*/  IMAD.U32 R6, RZ, RZ, UR28 ;  /* 0x0000001cff067e24 */ /* 0x000fe4000f8e00ff */
[----:B------:R-:W1:Y:S01]  /*3b30*/  MUFU.TANH R21, R21 ;  /* 0x0000001500157308 */ /* 0x000e620000002400 */
[C---:B------:R-:W-:Y:S01]  /*3b40*/  FSETP.NEU.FTZ.AND P0, PT, R89.reuse, -INF , PT ;  /* 0xff8000005900780b */ /* 0x040fe20003f1d000 */
[----:B------:R-:W-:-:S05]  /*3b50*/  FFMA.FTZ R6, R89, R6, -8 ;  /* 0xc100000059067423 */ /* 0x000fca0000010006 */
[----:B------:R-:W-:Y:S01]  /*3b60*/  FSEL R6, R6, RZ, P0 ;  /* 0x000000ff06067208 */ /* 0x000fe20000000000 */
[----:B------:R-:W2:Y:S01]  /*3b70*/  MUFU.TANH R72, R72 ;  /* 0x0000004800487308 */ /* 0x000ea20000002400 */
[----:B------:R-:W-:Y:S02]  /*3b80*/  ISETP.GT.AND P0, PT, R115, RZ, PT ;  /* 0x000000ff7300720c */ /* 0x000fe40003f04270 */
[----:B0-----:R-:W-:Y:S01]  /*3b90*/  FSEL R37, R20, -INF , P2 ;  /* 0xff80000014257808 */ /* 0x001fe20001000000 */
[----:B------:R-:W-:-:S01]  /*3ba0*/  FFMA.FTZ R93, R93, UR28, -R6 ;  /* 0x0000001c5d5d7c23 */ /* 0x000fc20008010806 */
[----:B------:R-:W-:Y:S01]  /*3bb0*/  FSEL R28, R7, -INF , P0 ;  /* 0xff800000071c7808 */ /* 0x000fe20000000000 */
[----:B------:R-:W-:-:S01]  /*3bc0*/  FFMA.FTZ R100, R39, UR28, -R6 ;  /* 0x0000001c27647c23 */ /* 0x000fc20008010806 */
[----:B------:R-:W-:Y:S01]  /*3bd0*/  ISETP.GT.AND P0, PT, R115, 0x9, PT ;  /* 0x000000097300780c */ /* 0x000fe20003f04270 */
[----:B------:R-:W0:Y:S01]  /*3be0*/  MUFU.TANH R73, R73 ;  /* 0x0000004900497308 */ /* 0x000e220000002400 */
[----:B------:R-:W-:Y:S01]  /*3bf0*/  FMNMX.FTZ R9, R28, R33, !PT ;  /* 0x000000211c097209 */ /* 0x000fe20007810000 */
[----:B------:R-:W-:Y:S01]  /*3c00*/  IMAD.U32 R39, RZ, RZ, UR28 ;  /* 0x0000001cff277e24 */ /* 0x000fe2000f8e00ff */
[----:B------:R-:W-:Y:S01]  /*3c10*/  FSEL R29, R10, -INF , P0 ;  /* 0xff8000000a1d7808 */ /* 0x000fe20000000000 */
[--C-:B------:R-:W-:Y:S01]  /*3c20*/  FFMA.FTZ R5, R5, UR28, -R6.reuse ;  /* 0x0000001c05057c23 */ /* 0x100fe20008010806 */
[----:B------:R-:W-:Y:S01]  /*3c30*/  FMNMX.FTZ R10, R30, R9, !PT ;  /* 0x000000091e0a7209 */ /* 0x000fe20007810000 */
        /* <DEDUP_REMOVED lines=29> */
[----:B--2---:R-:W-:Y:S01]  /*3e10*/  FSEL R72, R72, -INF , P2 ;  /* 0xff80000048487808 */ /* 0x004fe20001000000 */
[--C-:B------:R-:W-:Y:S01]  /*3e20*/  FFMA.FTZ R10, R113, UR28, -R6.reuse ;  /* 0x0000001c710a7c23 */ /* 0x100fe20008010806 */
[----:B------:R-:W-:Y:S01]  /*3e30*/  FMNMX.FTZ R53, R21, R66, !PT ;  /* 0x0000004215357209 */ /* 0x000fe20007810000 */
[--C-:B------:R-:W-:Y:S01]  /*3e40*/  FFMA.FTZ R11, R111, UR28, -R6.reuse ;  /* 0x0000001c6f0b7c23 */ /* 0x100fe20008010806 */
[----:B------:R-:W-:Y:S01]  /*3e50*/  ISETP.GT.AND P2, PT, R115, 0x30, PT ;  /* 0x000000307300780c */ /* 0x000fe20003f44270 */
[----:B------:R-:W2:Y:S01]  /*3e60*/  MUFU.TANH R78, R78 ;  /* 0x0000004e004e7308 */ /* 0x000ea20000002400 */
[----:B0-----:R-:W-:Y:S01]  /*3e70*/  FSEL R66, R73, -INF , P0 ;  /* 0xff80000049427808 */ /* 0x001fe20000000000 */
[--C-:B------:R-:W-:Y:S01]  /*3e80*/  FFMA.FTZ R20, R109, UR28, -R6.reuse ;  /* 0x0000001c6d147c23 */ /* 0x100fe20008010806 */
[----:B------:R-:W-:Y:S01]  /*3e90*/  FMNMX.FTZ R53, R72, R53, !PT ;  /* 0x0000003548357209 */ /* 0x000fe20007810000 */
[--C-:B------:R-:W-:Y:S01]  /*3ea0*/  FFMA.FTZ R73, R107, UR28, -R6.reuse ;  /* 0x0000001c6b497c23 */ /* 0x100fe20008010806 */
[----:B------:R-:W-:Y:S01]  /*3eb0*/  ISETP.GT.AND P0, PT, R115, 0x31, PT ;  /* 0x000000317300780c */ /* 0x000fe20003f04270 */
[--C-:B------:R-:W-:Y:S01]  /*3ec0*/  FFMA.FTZ R97, R97, UR28, -R6.reuse ;  /* 0x0000001c61617c23 */ /* 0x100fe20008010806 */
[----:B---3--:R-:W-:Y:S01]  /*3ed0*/  FSEL R74, R74, -INF , P2 ;  /* 0xff8000004a4a7808 */ /* 0x008fe20001000000 */
[----:B------:R-:W0:Y:S01]  /*3ee0*/  MUFU.TANH R56, R56 ;  /* 0x0000003800387308 */ /* 0x000e220000002400 */
[----:B------:R-:W-:Y:S01]  /*3ef0*/  FMNMX.FTZ R53, R66, R53, !PT ;  /* 0x0000003542357209 */ /* 0x000fe20007810000 */
[--C-:B------:R-:W-:Y:S01]  /*3f00*/  FFMA.FTZ R91, R91, UR28, -R6.reuse ;  /* 0x0000001c5b5b7c23 */ /* 0x100fe20008010806 */
[----:B------:R-:W-:Y:S01]  /*3f10*/  ISETP.GT.AND P2, PT, R115, 0x38, PT ;  /* 0x000000387300780c */ /* 0x000fe20003f44270 */
[--C-:B------:R-:W-:Y:S01]  /*3f20*/  FFMA.FTZ R65, R65, UR28, -R6.reuse ;  /* 0x0000001c41417c23 */ /* 0x100fe20008010806 */
[----:B----4-:R-:W-:Y:S01]  /*3f30*/  FSEL R75, R75, -INF , P0 ;  /* 0xff8000004b4b7808 */ /* 0x010fe20000000000 */
[--C-:B------:R-:W-:Y:S01]  /*3f40*/  FFMA.FTZ R63, R63, UR28, -R6.reuse ;  /* 0x0000001c3f3f7c23 */ /* 0x100fe20008010806 */
[----:B------:R-:W-:Y:S01]  /*3f50*/  FMNMX.FTZ R68, R74, R53, !PT ;  /* 0x000000354a447209 */ /* 0x000fe20007810000 */
[----:B------:R-:W3:Y:S01]  /*3f60*/  MUFU.TANH R57, R57 ;  /* 0x0000003900397308 */ /* 0x000ee20000002400 */
[----:B------:R-:W-:Y:S01]  /*3f70*/  ISETP.GT.AND P0, PT, R115, 0x39, PT ;  /* 0x000000397300780c */ /* 0x000fe20003f04270 */
[--C-:B------:R-:W-:Y:S01]  /*3f80*/  FFMA.FTZ R53, R105, UR28, -R6.reuse ;  /* 0x0000001c69357c23 */ /* 0x100fe20008010806 */
[----:B-----5:R-:W-:Y:S01]  /*3f90*/  FSEL R77, R77, -INF , P2 ;  /* 0xff8000004d4d7808 */ /* 0x020fe20001000000 */
[--C-:B------:R-:W-:Y:S01]  /*3fa0*/  FFMA.FTZ R55, R55, UR28, -R6.reuse ;  /* 0x0000001c37377c23 */ /* 0x100fe20008010806 */
[----:B------:R-:W-:Y:S01]  /*3fb0*/  FMNMX.FTZ R68, R75, R68, !PT ;  /* 0x000000444b447209 */ /* 0x000fe20007810000 */
[--C-:B------:R-:W-:Y:S01]  /*3fc0*/  FFMA.FTZ R41, R41, UR28, -R6.reuse ;  /* 0x0000001c29297c23 */ /* 0x100fe20008010806 */
[----:B------:R-:W-:Y:S01]  /*3fd0*/  ISETP.GT.AND P2, PT, R115, 0x40, PT ;  /* 0x000000407300780c */ /* 0x000fe20003f44270 */
[----:B------:R-:W4:Y:S01]  /*3fe0*/  MUFU.TANH R58, R58 ;  /* 0x0000003a003a7308 */ /* 0x000f220000002400 */
[----:B-1----:R-:W-:Y:S01]  /*3ff0*/  FSEL R76, R76, -INF , P0 ;  /* 0xff8000004c4c7808 */ /* 0x002fe20000000000 */
[--C-:B------:R-:W-:Y:S01]  /*4000*/  FFMA.FTZ R35, R35, UR28, -R6.reuse ;  /* 0x0000001c23237c23 */ /* 0x100fe20008010806 */
[----:B------:R-:W-:Y:S01]  /*4010*/  FMNMX.FTZ R105, R77, R68, !PT ;  /* 0x000000444d697209 */ /* 0x000fe20007810000 */
[--C-:B------:R-:W-:Y:S01]  /*4020*/  FFMA.FTZ R27, R27, UR28, -R6.reuse ;  /* 0x0000001c1b1b7c23 */ /* 0x100fe20008010806 */
[----:B------:R-:W-:Y:S01]  /*4030*/  ISETP.GT.AND P0, PT, R115, 0x41, PT ;  /* 0x000000417300780c */ /* 0x000fe20003f04270 */
[----:B------:R-:W-:Y:S01]  /*4040*/  FFMA.FTZ R3, R3, UR28, -R6 ;  /* 0x0000001c03037c23 */ /* 0x000fe20008010806 */
[----:B--2---:R-:W-:Y:S01]  /*4050*/  FSEL R78, R78, -INF , P2 ;  /* 0xff8000004e4e7808 */ /* 0x004fe20001000000 */
[----:B------:R-:W1:Y:S01]  /*4060*/  MUFU.TANH R59, R59 ;  /* 0x0000003b003b7308 */ /* 0x000e620000002400 */
[----:B------:R-:W-:-:S02]  /*4070*/  FMNMX.FTZ R105, R76, R105, !PT ;  /* 0x000000694c697209 */ /* 0x000fc40007810000 */
[----:B------:R-:W-:Y:S02]  /*4080*/  ISETP.GT.AND P2, PT, R115, 0x48, PT ;  /* 0x000000487300780c */ /* 0x000fe40003f44270 */
[----:B0-----:R-:W-:Y:S01]  /*4090*/  FSEL R68, R56, -INF , P0 ;  /* 0xff80000038447808 */ /* 0x001fe20000000000 */
[--C-:B------:R-:W-:Y:S01]  /*40a0*/  FFMA.FTZ R56, R103, UR28, -R6.reuse ;  /* 0x0000001c67387c23 */ /* 0x100fe20008010806 */
[----:B------:R-:W-:Y:S01]  /*40b0*/  FMNMX.FTZ R105, R78, R105, !PT ;  /* 0x000000694e697209 */ /* 0x000fe20007810000 */
[----:B------:R-:W0:Y:S01]  /*40c0*/  MUFU.TANH R60, R60 ;  /* 0x0000003c003c7308 */ /* 0x000e220000002400 */
[----:B------:R-:W-:Y:S02]  /*40d0*/  ISETP.GT.AND P0, PT, R115, 0x49, PT ;  /* 0x000000497300780c */ /* 0x000fe40003f04270 */
[----:B---3--:R-:W-:Y:S01]  /*40e0*/  FSEL R82, R57, -INF , P2 ;  /* 0xff80000039527808 */ /* 0x008fe20001000000 */
[----:B------:R-:W-:-:S01]  /*40f0*/  FFMA.FTZ R57, R101, UR28, -R6 ;  /* 0x0000001c65397c23 */ /* 0x000fc20008010806 */
[----:B------:R-:W-:-:S02]  /*4100*/  FMNMX.FTZ R105, R68, R105, !PT ;  /* 0x0000006944697209 */ /* 0x000fc40007810000 */
[C---:B------:R-:W-:Y:S01]  /*4110*/  ISETP.GT.AND P2, PT, R115.reuse, 0x50, PT ;  /* 0x000000507300780c */ /* 0x040fe20003f44270 */
[----:B------:R-:W2:Y:S01]  /*4120*/  MUFU.TANH R62, R62 ;  /* 0x0000003e003e7308 */ /* 0x000ea20000002400 */
[----:B----4-:R-:W-:Y:S02]  /*4130*/  FSEL R58, R58, -INF , P0 ;  /* 0xff8000003a3a7808 */ /* 0x010fe40000000000 */
[----:B------:R-:W-:Y:S02]  /*4140*/  FMNMX.FTZ R105, R82, R105, !PT ;  /* 0x0000006952697209 */ /* 0x000fe40007810000 */
[----:B------:R-:W-:Y:S02]  /*4150*/  ISETP.GT.AND P0, PT, R115, 0x51, PT ;  /* 0x000000517300780c */ /* 0x000fe40003f04270 */
[----:B-1----:R-:W-:Y:S01]  /*4160*/  FSEL R59, R59, -INF , P2 ;  /* 0xff8000003b3b7808 */ /* 0x002fe20001000000 */
[----:B------:R-:W1:Y:S01]  /*4170*/  MUFU.TANH R61, R61 ;  /* 0x0000003d003d7308 */ /* 0x000e620000002400 */
[----:B------:R-:W-:-:S02]  /*4180*/  FMNMX.FTZ R86, R58, R105, !PT ;  /* 0x000000693a567209 */ /* 0x000fc40007810000 */
[----:B0-----:R-:W-:Y:S01]  /*4190*/  FSEL R84, R60, -INF , P0 ;  /* 0xff8000003c547808 */ /* 0x001fe20000000000 */
[----:B------:R-:W-:-:S01]  /*41a0*/  FFMA.FTZ R60, R99, UR28, -R6 ;  /* 0x0000001c633c7c23 */ /* 0x000fc20008010806 */
[----:B------:R-:W-:Y:S02]  /*41b0*/  ISETP.GT.AND P2, PT, R115, 0x58, PT ;  /* 0x000000587300780c */ /* 0x000fe40003f44270 */
[----:B------:R-:W-:Y:S01]  /*41c0*/  FMNMX.FTZ R99, R59, R86, !PT ;  /* 0x000000563b637209 */ /* 0x000fe20007810000 */
[----:B------:R-:W0:Y:S01]  /*41d0*/  MUFU.TANH R40, R40 ;  /* 0x0000002800287308 */ /* 0x000e220000002400 */
[----:B------:R-:W-:Y:S02]  /*41e0*/  ISETP.GT.AND P0, PT, R115, 0x59, PT ;  /* 0x000000597300780c */ /* 0x000fe40003f04270 */
[----:B--2---:R-:W-:Y:S02]  /*41f0*/  FSEL R62, R62, -INF , P2 ;  /* 0xff8000003e3e7808 */ /* 0x004fe40001000000 */
[----:B------:R-:W-:-:S02]  /*4200*/  FMNMX.FTZ R99, R84, R99, !PT ;  /* 0x0000006354637209 */ /* 0x000fc40007810000 */
[----:B------:R-:W-:Y:S01]  /*4210*/  ISETP.GT.AND P2, PT, R115, 0x60, PT ;  /* 0x000000607300780c */ /* 0x000fe20003f44270 */
[----:B------:R-:W2:Y:S01]  /*4220*/  MUFU.TANH R64, R64 ;  /* 0x0000004000407308 */ /* 0x000ea20000002400 */
[----:B-1----:R-:W-:Y:S01]  /*4230*/  FSEL R86, R61, -INF , P0 ;  /* 0xff8000003d567808 */ /* 0x002fe20000000000 */
[----:B------:R-:W-:Y:S01]  /*4240*/  FFMA.FTZ R61, R95, UR28, -R6 ;  /* 0x0000001c5f3d7c23 */ /* 0x000fe20008010806 */
        /* <DEDUP_REMOVED lines=31> */
[----:B------:R-:W0:Y:S08]  /*4440*/  MUFU.TANH R44, R44 ;  /* 0x0000002c002c7308 */ /* 0x000e300000002400 */
[----:B------:R-:W3:Y:S08]  /*4450*/  MUFU.TANH R48, R48 ;  /* 0x0000003000307308 */ /* 0x000ef00000002400 */
[----:B------:R-:W4:Y:S08]  /*4460*/  MUFU.TANH R46, R46 ;  /* 0x0000002e002e7308 */ /* 0x000f300000002400 */
[----:B------:R2:W-:Y:S08]  /*4470*/  MUFU.EX2 R80, R93 ;  /* 0x0000005d00507308 */ /* 0x0005f00000000800 */
[----:B------:R-:W5:Y:S01]  /*4480*/  MUFU.TANH R49, R49 ;  /* 0x0000003100317308 */ /* 0x000f620000002400 */
[----:B--2---:R-:W-:Y:S01]  /*4490*/  FSEL R93, R38, -INF , P0 ;  /* 0xff800000265d7808 */ /* 0x004fe20000000000 */
[----:B------:R-:W-:Y:S01]  /*44a0*/  FFMA.FTZ R38, R87, UR28, -R6 ;  /* 0x0000001c57267c23 */ /* 0x000fe20008010806 */
[----:B------:R-:W-:-:S02]  /*44b0*/  ISETP.GT.AND P0, PT, R115, 0x81, PT ;  /* 0x000000817300780c */ /* 0x000fc40003f04270 */
[----:B-1----:R-:W-:Y:S01]  /*44c0*/  FSEL R87, R45, -INF , P2 ;  /* 0xff8000002d577808 */ /* 0x002fe20001000000 */
[----:B------:R-:W-:-:S01]  /*44d0*/  FFMA.FTZ R45, R85, UR28, -R6 ;  /* 0x0000001c552d7c23 */ /* 0x000fc20008010806 */
[----:B------:R-:W-:Y:S01]  /*44e0*/  FMNMX.FTZ R88, R93, R88, !PT ;  /* 0x000000585d587209 */ /* 0x000fe20007810000 */
[----:B------:R-:W1:Y:S01]  /*44f0*/  MUFU.TANH R50, R50 ;  /* 0x0000003200327308 */ /* 0x000e620000002400 */
[----:B------:R-:W-:Y:S02]  /*4500*/  ISETP.GT.AND P2, PT, R115, 0x88, PT ;  /* 0x000000887300780c */ /* 0x000fe40003f44270 */
[----:B0-----:R-:W-:Y:S02]  /*4510*/  FSEL R44, R44, -INF , P0 ;  /* 0xff8000002c2c7808 */ /* 0x001fe40000000000 */
[----:B------:R-:W-:Y:S02]  /*4520*/  FMNMX.FTZ R85, R87, R88, !PT ;  /* 0x0000005857557209 */ /* 0x000fe40007810000 */
[----:B------:R-:W-:Y:S01]  /*4530*/  ISETP.GT.AND P0, PT, R115, 0x89, PT ;  /* 0x000000897300780c */ /* 0x000fe20003f04270 */
[----:B------:R-:W0:Y:S01]  /*4540*/  MUFU.TANH R52, R52 ;  /* 0x0000003400347308 */ /* 0x000e220000002400 */
[----:B---3--:R-:W-:-:S02]  /*4550*/  FSEL R48, R48, -INF , P2 ;  /* 0xff80000030307808 */ /* 0x008fc40001000000 */
[----:B------:R-:W-:Y:S02]  /*4560*/  FMNMX.FTZ R95, R44, R85, !PT ;  /* 0x000000552c5f7209 */ /* 0x000fe40007810000 */
[----:B------:R-:W-:Y:S02]  /*4570*/  ISETP.GT.AND P2, PT, R115, 0x90, PT ;  /* 0x000000907300780c */ /* 0x000fe40003f44270 */
[----:B----4-:R-:W-:Y:S01]  /*4580*/  FSEL R85, R46, -INF , P0 ;  /* 0xff8000002e557808 */ /* 0x010fe20000000000 */
[----:B------:R-:W2:Y:S01]  /*4590*/  MUFU.TANH R36, R36 ;  /* 0x0000002400247308 */ /* 0x000ea20000002400 */
[----:B------:R-:W-:Y:S01]  /*45a0*/  FMNMX.FTZ R88, R48, R95, !PT ;  /* 0x0000005f30587209 */ /* 0x000fe20007810000 */
[--C-:B------:R-:W-:Y:S01]  /*45b0*/  FFMA.FTZ R46, R83, UR28, -R6.reuse ;  /* 0x0000001c532e7c23 */ /* 0x100fe20008010806 */
[----:B------:R-:W-:Y:S02]  /*45c0*/  ISETP.GT.AND P0, PT, R115, 0x91, PT ;  /* 0x000000917300780c */ /* 0x000fe40003f04270 */
[----:B-----5:R-:W-:Y:S01]  /*45d0*/  FSEL R83, R49, -INF , P2 ;  /* 0xff80000031537808 */ /* 0x020fe20001000000 */
[----:B------:R-:W-:-:S01]  /*45e0*/  FFMA.FTZ R49, R81, UR28, -R6 ;  /* 0x0000001c51317c23 */ /* 0x000fc20008010806 */
[----:B------:R-:W-:Y:S01]  /*45f0*/  FMNMX.FTZ R88, R85, R88, !PT ;  /* 0x0000005855587209 */ /* 0x000fe20007810000 */
[----:B------:R-:W-:Y:S01]  /*4600*/  MUFU.EX2 R5, R5 ;  /* 0x0000000500057308 */ /* 0x000fe20000000800 */
[----:B------:R-:W-:-:S02]  /*4610*/  ISETP.GT.AND P2, PT, R115, 0x98, PT ;  /* 0x000000987300780c */ /* 0x000fc40003f44270 */
[----:B-1----:R-:W-:Y:S02]  /*4620*/  FSEL R94, R50, -INF , P0 ;  /* 0xff800000325e7808 */ /* 0x002fe40000000000 */
[----:B------:R-:W-:Y:S02]  /*4630*/  FMNMX.FTZ R95, R83, R88, !PT ;  /* 0x00000058535f7209 */ /* 0x000fe40007810000 */
[----:B------:R-:W-:Y:S01]  /*4640*/  ISETP.GT.AND P0, PT, R115, 0x99, PT ;  /* 0x000000997300780c */ /* 0x000fe20003f04270 */
[----:B------:R-:W-:Y:S01]  /*4650*/  MUFU.EX2 R8, R8 ;  /* 0x0000000800087308 */ /* 0x000fe20000000800 */
[----:B0-----:R-:W-:Y:S01]  /*4660*/  FSEL R81, R52, -INF , P2 ;  /* 0xff80000034517808 */ /* 0x001fe20001000000 */
[--C-:B------:R-:W-:Y:S01]  /*4670*/  FFMA.FTZ R52, R67, UR28, -R6.reuse ;  /* 0x0000001c43347c23 */ /* 0x100fe20008010806 */
[----:B------:R-:W-:Y:S02]  /*4680*/  FMNMX.FTZ R50, R94, R95, !PT ;  /* 0x0000005f5e327209 */ /* 0x000fe40007810000 */
[----:B--2---:R-:W-:Y:S01]  /*4690*/  FSEL R95, R36, -INF , P0 ;  /* 0xff800000245f7808 */ /* 0x004fe20000000000 */
[----:B------:R-:W-:-:S01]  /*46a0*/  FFMA.FTZ R36, R69, UR28, -R6 ;  /* 0x0000001c45247c23 */ /* 0x000fc20008010806 */
[----:B------:R-:W-:Y:S01]  /*46b0*/  FMNMX.FTZ R50, R81, R50, !PT ;  /* 0x0000003251327209 */ /* 0x000fe20007810000 */
[----:B------:R-:W-:-:S01]  /*46c0*/  FFMA.FTZ R69, R71, UR28, -R6 ;  /* 0x0000001c47457c23 */ /* 0x000fc20008010806 */
[----:B------:R-:W-:Y:S02]  /*46d0*/  MUFU.EX2 R24, R24 ;  /* 0x0000001800187308 */ /* 0x000fe40000000800 */
[----:B------:R-:W-:Y:S01]  /*46e0*/  FMNMX.FTZ R88, R95, R50, !PT ;  /* 0x000000325f587209 */ /* 0x000fe20007810000 */
[----:B------:R-:W-:-:S04]  /*46f0*/  FFMA.FTZ R50, R79, UR28, -R6 ;  /* 0x0000001c4f327c23 */ /* 0x000fc80008010806 */
[----:B------:R-:W0:Y:S01]  /*4700*/  SHFL.BFLY PT, R71, R88, 0x2, 0x1f ;  /* 0x0c401f0058477f89 */ /* 0x000e2200000e0000 */
[----:B------:R-:W1:Y:S08]  /*4710*/  MUFU.EX2 R25, R25 ;  /* 0x0000001900197308 */ /* 0x000e700000000800 */
[----:B------:R-:W-:Y:S08]  /*4720*/  MUFU.EX2 R26, R26 ;  /* 0x0000001a001a7308 */ /* 0x000ff00000000800 */
[----:B------:R-:W-:Y:S01]  /*4730*/  MUFU.EX2 R7, R7 ;  /* 0x0000000700077308 */ /* 0x000fe20000000800 */
[----:B-1----:R-:W-:-:S04]  /*4740*/  F2FP.SATFINITE.E4M3.F32.PACK_AB_MERGE_C R185, R25, R24, RZ ;  /* 0x0000001819b9723e */ /* 0x002fc800048070ff */
[----:B------:R-:W-:Y:S02]  /*4750*/  F2FP.SATFINITE.E4M3.F32.PACK_AB_MERGE_C R185, R8, R5, R185 ;  /* 0x0000000508b9723e */ /* 0x000fe400048070b9 */
[----:B0-----:R-:W-:Y:S01]  /*4760*/  FMNMX.FTZ R71, R88, R71, !PT ;  /* 0x0000004758477209 */ /* 0x001fe20007810000 */
[----:B------:R-:W-:Y:S04]  /*4770*/  MUFU.EX2 R9, R119 ;  /* 0x0000007700097308 */ /* 0x000fe80000000800 */
[----:B------:R-:W0:Y:S04]  /*4780*/  SHFL.BFLY PT, R88, R71, 0x1, 0x1f ;  /* 0x0c201f0047587f89 */ /* 0x000e2800000e0000 */
[----:B------:R-:W1:Y:S08]  /*4790*/  MUFU.EX2 R12, R12 ;  /* 0x0000000c000c7308 */ /* 0x000e700000000800 */
[----:B------:R-:W-:Y:S08]  /*47a0*/  MUFU.EX2 R10, R10 ;  /* 0x0000000a000a7308 */ /* 0x000ff00000000800 */
[----:B------:R-:W-:Y:S01]  /*47b0*/  MUFU.EX2 R11, R11 ;  /* 0x0000000b000b7308 */ /* 0x000fe20000000800 */
[----:B-1----:R-:W-:-:S02]  /*47c0*/  F2FP.SATFINITE.E4M3.F32.PACK_AB_MERGE_C R187, R12, R9, RZ ;  /* 0x000000090cbb723e */ /* 0x002fc400048070ff */
[----:B0-----:R-:W-:Y:S02]  /*47d0*/  FMNMX.FTZ R88, R71, R88, !PT ;  /* 0x0000005847587209 */ /* 0x001fe40007810000 */
[----:B------:R-:W-:Y:S02]  /*47e0*/  F2FP.SATFINITE.E4M3.F32.PACK_AB_MERGE_C R187, R7, R26, R187 ;  /* 0x0000001a07bb723e */ /* 0x000fe400048070bb */
[C---:B------:R-:W-:Y:S01]  /*47f0*/  FSETP.NEU.FTZ.AND P0, PT, R88.reuse, -INF , PT ;  /* 0xff8000005800780b */ /* 0x040fe20003f1d000 */
[----:B------:R-:W-:-:S01]  /*4800*/  FFMA.FTZ R39, R88, R39, -8 ;  /* 0xc100000058277423 */ /* 0x000fc20000010027 */
        /* <DEDUP_REMOVED lines=41> */
[----:B------:R-:W-:-:S02]  /*4aa0*/  FFMA.FTZ R81, R81, UR28, -R39 ;  /* 0x0000001c51517c23 */ /* 0x000fc40008010827 */
[----:B------:R-:W1:Y:S08]  /*4ab0*/  MUFU.EX2 R29, R29 ;  /* 0x0000001d001d7308 */ /* 0x000e700000000800 */
[----:B------:R2:W-:Y:S01]  /*4ac0*/  MUFU.EX2 R51, R32 ;  /* 0x0000002000337308 */ /* 0x0005e20000000800 */
[----:B0-----:R-:W-:-:S04]  /*4ad0*/  F2FP.SATFINITE.E4M3.F32.PACK_AB_MERGE_C R184, R104, R33, RZ ;  /* 0x0000002168b8723e */ /* 0x001fc800048070ff */
[----:B------:R-:W-:-:S03]  /*4ae0*/  F2FP.SATFINITE.E4M3.F32.PACK_AB_MERGE_C R184, R31, R28, R184 ;  /* 0x0000001c1fb8723e */ /* 0x000fc600048070b8 */
[----:B------:R0:W-:Y:S01]  /*4af0*/  MUFU.EX2 R67, R66 ;  /* 0x0000004200437308 */ /* 0x0001e20000000800 */
[----:B--2---:R-:W-:-:S01]  /*4b00*/  FFMA.FTZ R32, R75, UR28, -R39 ;  /* 0x0000001c4b207c23 */ /* 0x004fc20008010827 */
[----:B------:R-:W-:-:S04]  /*4b10*/  FADD.FTZ R75, R5, R8 ;  /* 0x00000008054b7221 */ /* 0x000fc80000010000 */
[----:B------:R-:W-:Y:S02]  /*4b20*/  FADD.FTZ R74, R24, R75 ;  /* 0x0000004b184a7221 */ /* 0x000fe40000010000 */
[----:B------:R-:W2:Y:S01]  /*4b30*/  MUFU.EX2 R30, R30 ;  /* 0x0000001e001e7308 */ /* 0x000ea20000000800 */
[----:B0-----:R-:W-:-:S01]  /*4b40*/  FFMA.FTZ R66, R68, UR28, -R39 ;  /* 0x0000001c44427c23 */ /* 0x001fc20008010827 */
[----:B------:R-:W-:Y:S01]  /*4b50*/  FADD.FTZ R68, R28, R31 ;  /* 0x0000001f1c447221 */ /* 0x000fe20000010000 */
[----:B------:R-:W-:-:S03]  /*4b60*/  FADD.FTZ R79, R25, R74 ;  /* 0x0000004a194f7221 */ /* 0x000fc60000010000 */
[----:B------:R-:W-:Y:S01]  /*4b70*/  FADD.FTZ R75, R33, R68 ;  /* 0x00000044214b7221 */ /* 0x000fe20000010000 */
[----:B------:R-:W-:-:S01]  /*4b80*/  FADD.FTZ R74, R26, R79 ;  /* 0x0000004f1a4a7221 */ /* 0x000fc20000010000 */
[----:B------:R0:W3:Y:S02]  /*4b90*/  MUFU.EX2 R106, R43 ;  /* 0x0000002b006a7308 */ /* 0x0000e40000000800 */
[----:B------:R-:W-:-:S01]  /*4ba0*/  FADD.FTZ R68, R104, R75 ;  /* 0x0000004b68447221 */ /* 0x000fc20000010000 */
[----:B------:R-:W-:-:S03]  /*4bb0*/  FADD.FTZ R74, R7, R74 ;  /* 0x0000004a074a7221 */ /* 0x000fc60000010000 */
[----:B-1----:R-:W-:Y:S01]  /*4bc0*/  FADD.FTZ R75, R29, R68 ;  /* 0x000000441d4b7221 */ /* 0x002fe20000010000 */
[----:B------:R-:W-:-:S01]  /*4bd0*/  FADD.FTZ R79, R9, R74 ;  /* 0x0000004a094f7221 */ /* 0x000fc20000010000 */
[----:B------:R-:W-:Y:S01]  /*4be0*/  MUFU.EX2 R13, R13 ;  /* 0x0000000d000d7308 */ /* 0x000fe20000000800 */
[----:B0-----:R-:W-:-:S01]  /*4bf0*/  FFMA.FTZ R43, R58, UR28, -R39 ;  /* 0x0000001c3a2b7c23 */ /* 0x001fc20008010827 */
[----:B--2---:R-:W-:Y:S01]  /*4c00*/  FADD.FTZ R2, R30, R75 ;  /* 0x0000004b1e027221 */ /* 0x004fe20000010000 */
[----:B------:R-:W-:-:S01]  /*4c10*/  FADD.FTZ R79, R12, R79 ;  /* 0x0000004f0c4f7221 */ /* 0x000fc20000010000 */
[----:B------:R-:W-:Y:S02]  /*4c20*/  FFMA.FTZ R58, R84, UR28, -R39 ;  /* 0x0000001c543a7c23 */ /* 0x000fe40008010827 */
[----:B------:R-:W-:-:S01]  /*4c30*/  FADD.FTZ R75, R51, R2 ;  /* 0x00000002334b7221 */ /* 0x000fc20000010000 */
[--C-:B------:R-:W-:Y:S01]  /*4c40*/  FFMA.FTZ R2, R92, UR28, -R39.reuse ;  /* 0x0000001c5c027c23 */ /* 0x100fe20008010827 */
[----:B------:R-:W-:Y:S01]  /*4c50*/  MUFU.EX2 R14, R14 ;  /* 0x0000000e000e7308 */ /* 0x000fe20000000800 */
[----:B------:R-:W-:-:S01]  /*4c60*/  FFMA.FTZ R39, R95, UR28, -R39 ;  /* 0x0000001c5f277c23 */ /* 0x000fc20008010827 */
[C---:B---3--:R-:W-:Y:S01]  /*4c70*/  FADD.FTZ R6, R106.reuse, R75 ;  /* 0x0000004b6a067221 */ /* 0x048fe20000010000 */
[----:B------:R-:W-:-:S04]  /*4c80*/  F2FP.SATFINITE.E4M3.F32.PACK_AB_MERGE_C R186, R106, R51, RZ ;  /* 0x000000336aba723e */ /* 0x000fc800048070ff */
[----:B------:R-:W-:Y:S01]  /*4c90*/  F2FP.SATFINITE.E4M3.F32.PACK_AB_MERGE_C R186, R30, R29, R186 ;  /* 0x0000001d1eba723e */ /* 0x000fe200048070ba */
[----:B------:R-:W0:Y:S01]  /*4ca0*/  MUFU.EX2 R72, R72 ;  /* 0x0000004800487308 */ /* 0x000e220000000800 */
[----:B------:R-:W-:Y:S02]  /*4cb0*/  CS2R R28, SRZ ;  /* 0x00000000001c7805 */ /* 0x000fe4000001ff00 */
[----:B------:R-:W-:-:S05]  /*4cc0*/  CS2R R30, SRZ ;  /* 0x00000000001e7805 */ /* 0x000fca000001ff00 */
[----:B------:R-:W-:Y:S08]  /*4cd0*/  MUFU.EX2 R59, R62 ;  /* 0x0000003e003b7308 */ /* 0x000ff00000000800 */
[----:B------:R-:W-:Y:S01]  /*4ce0*/  MUFU.EX2 R53, R53 ;  /* 0x0000003500357308 */ /* 0x000fe20000000800 */
[----:B0-----:R-:W-:-:S04]  /*4cf0*/  F2FP.SATFINITE.E4M3.F32.PACK_AB_MERGE_C R180, R67, R72, RZ ;  /* 0x0000004843b4723e */ /* 0x001fc800048070ff */
[----:B------:R-:W-:-:S03]  /*4d00*/  F2FP.SATFINITE.E4M3.F32.PACK_AB_MERGE_C R180, R14, R13, R180 ;  /* 0x0000000d0eb4723e */ /* 0x000fc600048070b4 */
[----:B------:R0:W-:Y:S08]  /*4d10*/  MUFU.EX2 R62, R64 ;  /* 0x00000040003e7308 */ /* 0x0001f00000000800 */
[----:B------:R-:W1:Y:S01]  /*4d20*/  MUFU.EX2 R15, R15 ;  /* 0x0000000f000f7308 */ /* 0x000e620000000800 */
[----:B0-----:R-:W-:-:S01]  /*4d30*/  FADD.FTZ R64, R10, R79 ;  /* 0x0000004f0a407221 */ /* 0x001fc20000010000 */
[----:B------:R-:W-:-:S04]  /*4d40*/  FADD.FTZ R79, R13, R6 ;  /* 0x000000060d4f7221 */ /* 0x000fc80000010000 */
[----:B------:R-:W-:Y:S02]  /*4d50*/  FADD.FTZ R79, R14, R79 ;  /* 0x0000004f0e4f7221 */ /* 0x000fe40000010000 */
[----:B------:R-:W0:Y:S02]  /*4d60*/  MUFU.EX2 R56, R56 ;  /* 0x0000003800387308 */ /* 0x000e240000000800 */
[----:B------:R-:W-:-:S04]  /*4d70*/  FADD.FTZ R6, R72, R79 ;  /* 0x0000004f48067221 */ /* 0x000fc80000010000 */
[----:B------:R-:W-:Y:S02]  /*4d80*/  FADD.FTZ R6, R67, R6 ;  /* 0x0000000643067221 */ /* 0x000fe40000010000 */
[----:B------:R2:W-:Y:S08]  /*4d90*/  MUFU.EX2 R40, R97 ;  /* 0x0000006100287308 */ /* 0x0005f00000000800 */
[----:B------:R-:W3:Y:S01]  /*4da0*/  MUFU.EX2 R32, R32 ;  /* 0x0000002000207308 */ /* 0x000ee20000000800 */
[----:B--2---:R-:W-:-:S04]  /*4db0*/  FADD.FTZ R97, R11, R64 ;  /* 0x000000400b617221 */ /* 0x004fc80000010000 */
[----:B------:R-:W-:Y:S01]  /*4dc0*/  FADD.FTZ R64, R20, R97 ;  /* 0x0000006114407221 */ /* 0x000fe20000010000 */
[----:B-1----:R-:W-:-:S01]  /*4dd0*/  FADD.FTZ R97, R15, R6 ;  /* 0x000000060f617221 */ /* 0x002fc20000010000 */
[C---:B------:R-:W-:Y:S01]  /*4de0*/  F2FP.SATFINITE.E4M3.F32.PACK_AB_MERGE_C R20, R73.reuse, R20, RZ ;  /* 0x000000144914723e */ /* 0x040fe200048070ff */
[----:B------:R-:W1:Y:S01]  /*4df0*/  MUFU.EX2 R57, R57 ;  /* 0x0000003900397308 */ /* 0x000e620000000800 */
[----:B------:R-:W-:-:S01]  /*4e00*/  FADD.FTZ R64, R73, R64 ;  /* 0x0000004049407221 */ /* 0x000fc20000010000 */
[----:B------:R-:W-:Y:S02]  /*4e10*/  CS2R R72, SRZ ;  /* 0x0000000000487805 */ /* 0x000fe4000001ff00 */
[----:B------:R-:W-:Y:S01]  /*4e20*/  F2FP.SATFINITE.E4M3.F32.PACK_AB_MERGE_C R181, R11, R10, R20 ;  /* 0x0000000a0bb5723e */ /* 0x000fe20004807014 */
[----:B------:R-:W-:-:S03]  /*4e30*/  FADD.FTZ R99, R53, R64 ;  /* 0x0000004035637221 */ /* 0x000fc60000010000 */
[----:B------:R-:W2:Y:S01]  /*4e40*/  MUFU.EX2 R77, R77 ;  /* 0x0000004d004d7308 */ /* 0x000ea20000000800 */
[----:B0-----:R-:W-:-:S01]  /*4e50*/  FADD.FTZ R64, R56, R99 ;  /* 0x0000006338407221 */ /* 0x001fc20000010000 */
[----:B---3--:R-:W-:-:S06]  /*4e60*/  FADD.FTZ R6, R32, R97 ;  /* 0x0000006120067221 */ /* 0x008fcc0000010000 */
        /* <DEDUP_REMOVED lines=9> */
[----:B------:R-:W-:Y:S01]  /*4f00*/  CS2R R56, SRZ ;  /* 0x0000000000387805 */ /* 0x000fe2000001ff00 */
[----:B------:R-:W0:Y:S01]  /*4f10*/  MUFU.EX2 R61, R61 ;  /* 0x0000003d003d7308 */ /* 0x000e220000000800 */
[----:B-1----:R-:W-:-:S01]  /*4f20*/  FADD.FTZ R6, R76, R95 ;  /* 0x0000005f4c067221 */ /* 0x002fc20000010000 */
[----:B------:R-:W-:-:S04]  /*4f30*/  F2FP.SATFINITE.E4M3.F32.PACK_AB_MERGE_C R76, R76, R77, RZ ;  /* 0x0000004d4c4c723e */ /* 0x000fc800048070ff */
[----:B------:R-:W-:Y:S02]  /*4f40*/  F2FP.SATFINITE.E4M3.F32.PACK_AB_MERGE_C R182, R32, R15, R76 ;  /* 0x0000000f20b6723e */ /* 0x000fe4000480704c */
[----:B------:R-:W-:Y:S01]  /*4f50*/  CS2R R32, SRZ ;  /* 0x0000000000207805 */ /* 0x000fe2000001ff00 */
[----:B------:R-:W1:Y:S01]  /*4f60*/  MUFU.EX2 R66, R66 ;  /* 0x0000004200427308 */ /* 0x000e620000000800 */
[----:B--2---:R-:W-:-:S01]  /*4f70*/  FADD.FTZ R9, R21, R6 ;  /* 0x0000000615097221 */ /* 0x004fc20000010000 */
[----:B------:R-:W-:-:S06]  /*4f80*/  CS2R R76, SRZ ;  /* 0x00000000004c7805 */ /* 0x000fcc000001ff00 */
        /* <DEDUP_REMOVED lines=27> */
[----:B0-----:R-:W-:-:S01]  /*5140*/  FADD.FTZ R8, R46, R25 ;  /* 0x000000192e087221 */ /* 0x001fc20000010000 */
[----:B------:R-:W-:-:S06]  /*5150*/  CS2R R24, SRZ ;  /* 0x0000000000187805 */ /* 0x000fcc000001ff00 */
[----:B------:R-:W0:Y:S01]  /*5160*/  MUFU.EX2 R36, R36 ;  /* 0x0000002400247308 */ /* 0x000e220000000800 */
[C---:B-1----:R-:W-:Y:S01]  /*5170*/  F2FP.SATFINITE.E4M3.F32.PACK_AB_MERGE_C R46, R49.reuse, R46, RZ ;  /* 0x0000002e312e723e */ /* 0x042fe200048070ff */
[----:B------:R-:W-:-:S03]  /*5180*/  FADD.FTZ R49, R49, R8 ;  /* 0x0000000831317221 */ /* 0x000fc60000010000 */
[----:B------:R-:W-:-:S03]  /*5190*/  F2FP.SATFINITE.E4M3.F32.PACK_AB_MERGE_C R179, R45, R38, R46 ;  /* 0x000000262db3723e */ /* 0x000fc6000480702e */
[----:B------:R-:W1:Y:S01]  /*51a0*/  MUFU.EX2 R43, R90 ;  /* 0x0000005a002b7308 */ /* 0x000e620000000800 */
[C---:B--2---:R-:W-:Y:S01]  /*51b0*/  F2FP.SATFINITE.E4M3.F32.PACK_AB_MERGE_C R59, R86.reuse, R59, RZ ;  /* 0x0000003b563b723e */ /* 0x044fe200048070ff */
[----:B------:R-:W-:-:S03]  /*51c0*/  FADD.FTZ R86, R86, R5 ;  /* 0x0000000556567221 */ /* 0x000fc60000010000 */
[----:B------:R-:W-:Y:S02]  /*51d0*/  F2FP.SATFINITE.E4M3.F32.PACK_AB_MERGE_C R178, R58, R37, R59 ;  /* 0x000000253ab2723e */ /* 0x000fe4000480703b */
[----:B------:R-:W-:Y:S01]  /*51e0*/  CS2R R58, SRZ ;  /* 0x00000000003a7805 */ /* 0x000fe2000001ff00 */
        /* <DEDUP_REMOVED lines=9> */
[----:B------:R0:W3:Y:S01]  /*5280*/  MUFU.EX2 R75, R70 ;  /* 0x00000046004b7308 */ /* 0x0000e20000000800 */
[----:B-1----:R-:W-:-:S07]  /*5290*/  FADD.FTZ R6, R54, R5 ;  /* 0x0000000536067221 */ /* 0x002fce0000010000 */
[----:B------:R-:W1:Y:S01]  /*52a0*/  MUFU.EX2 R52, R52 ;  /* 0x0000003400347308 */ /* 0x000e620000000800 */
[C---:B--2---:R-:W-:Y:S01]  /*52b0*/  F2FP.SATFINITE.E4M3.F32.PACK_AB_MERGE_C R50, R65.reuse, R50, RZ ;  /* 0x000000324132723e */ /* 0x044fe200048070ff */
[----:B------:R-:W-:Y:S01]  /*52c0*/  FADD.FTZ R65, R65, R8 ;  /* 0x0000000841417221 */ /* 0x000fe20000010000 */
[----:B0-----:R-:W-:Y:S02]  /*52d0*/  CS2R R70, SRZ ;  /* 0x0000000000467805 */ /* 0x001fe4000001ff00 */
[----:B------:R-:W-:Y:S02]  /*52e0*/  F2FP.SATFINITE.E4M3.F32.PACK_AB_MERGE_C R173, R69, R36, R50 ;  /* 0x0000002445ad723e */ /* 0x000fe40004807032 */
[----:B------:R-:W-:Y:S02]  /*52f0*/  CS2R R36, SRZ ;  /* 0x0000000000247805 */ /* 0x000fe4000001ff00 */
[----:B------:R-:W-:Y:S01]  /*5300*/  CS2R R50, SRZ ;  /* 0x0000000000327805 */ /* 0x000fe2000001ff00 */
[----:B------:R-:W0:Y:S01]  /*5310*/  MUFU.EX2 R2, R2 ;  /* 0x0000000200027308 */ /* 0x000e220000000800 */
[C---:B---3--:R-:W-:Y:S01]  /*5320*/  F2FP.SATFINITE.E4M3.F32.PACK_AB_MERGE_C R54, R75.reuse, R54, RZ ;  /* 0x000000364b36723e */ /* 0x048fe200048070ff */
[----:B------:R-:W-:Y:S01]  /*5330*/  FADD.FTZ R75, R75, R6 ;  /* 0x000000064b4b7221 */ /* 0x000fe20000010000 */
[----:B------:R-:W-:-:S02]  /*5340*/  CS2R R68, SRZ ;  /* 0x0000000000447805 */ /* 0x000fc4000001ff00 */
[----:B------:R-:W-:-:S03]  /*5350*/  F2FP.SATFINITE.E4M3.F32.PACK_AB_MERGE_C R172, R62, R43, R54 ;  /* 0x0000002b3eac723e */ /* 0x000fc60004807036 */
[----:B------:R-:W2:Y:S01]  /*5360*/  MUFU.EX2 R63, R63 ;  /* 0x0000003f003f7308 */ /* 0x000ea20000000800 */
[----:B-1----:R-:W-:-:S01]  /*5370*/  FADD.FTZ R8, R52, R65 ;  /* 0x0000004134087221 */ /* 0x002fc20000010000 */
[----:B------:R-:W-:-:S06]  /*5380*/  CS2R R64, SRZ ;  /* 0x0000000000407805 */ /* 0x000fcc000001ff00 */
[----:B------:R-:W1:Y:S01]  /*5390*/  MUFU.EX2 R79, R34 ;  /* 0x00000022004f7308 */ /* 0x000e620000000800 */
[----:B0-----:R-:W-:-:S01]  /*53a0*/  FADD.FTZ R6, R2, R75 ;  /* 0x0000004b02067221 */ /* 0x001fc20000010000 */
[----:B------:R-:W-:-:S06]  /*53b0*/  CS2R R74, SRZ ;  /* 0x00000000004a7805 */ /* 0x000fcc000001ff00 */
        /* <DEDUP_REMOVED lines=11> */
[----:B------:R-:W-:Y:S02]  /*5470*/  F2FP.SATFINITE.E4M3.F32.PACK_AB_MERGE_C R175, R63, R52, R55 ;  /* 0x000000343faf723e */ /* 0x000fe40004807037 */
[----:B------:R-:W-:Y:S02]  /*5480*/  CS2R R52, SRZ ;  /* 0x0000000000347805 */ /* 0x000fe4000001ff00 */
[----:B------:R-:W-:Y:S01]  /*5490*/  CS2R R54, SRZ ;  /* 0x0000000000367805 */ /* 0x000fe2000001ff00 */
[----:B------:R-:W1:Y:S01]  /*54a0*/  MUFU.EX2 R87, R87 ;  /* 0x0000005700577308 */ /* 0x000e620000000800 */
[----:B0-----:R-:W-:-:S01]  /*54b0*/  FADD.FTZ R8, R93, R6 ;  /* 0x000000065d087221 */ /* 0x001fc20000010000 */
[----:B------:R-:W-:Y:S02]  /*54c0*/  F2FP.SATFINITE.E4M3.F32.PACK_AB_MERGE_C R42, R93, R42, RZ ;  /* 0x0000002a5d2a723e */ /* 0x000fe400048070ff */
[----:B------:R-:W-:Y:S02]  /*54d0*/  CS2R R62, SRZ ;  /* 0x00000000003e7805 */ /* 0x000fe4000001ff00 */
[----:B------:R-:W-:-:S02]  /*54e0*/  F2FP.SATFINITE.E4M3.F32.PACK_AB_MERGE_C R174, R79, R2, R42 ;  /* 0x000000024fae723e */ /* 0x000fc4000480702a */
[----:B------:R-:W-:Y:S01]  /*54f0*/  CS2R R42, SRZ ;  /* 0x00000000002a7805 */ /* 0x000fe2000001ff00 */
[----:B------:R-:W0:Y:S01]  /*5500*/  MUFU.EX2 R98, R98 ;  /* 0x0000006200627308 */ /* 0x000e220000000800 */
[----:B--2---:R-:W-:-:S01]  /*5510*/  FADD.FTZ R7, R47, R96 ;  /* 0x000000602f077221 */ /* 0x004fc20000010000 */
        /* <DEDUP_REMOVED lines=12> */
[C---:B--2---:R-:W-:Y:S01]  /*55e0*/  F2FP.SATFINITE.E4M3.F32.PACK_AB_MERGE_C R41, R100.reuse, R41, RZ ;  /* 0x000000296429723e */ /* 0x044fe200048070ff */
[----:B------:R-:W-:-:S03]  /*55f0*/  FADD.FTZ R100, R100, R7 ;  /* 0x0000000764647221 */ /* 0x000fc60000010000 */
[----:B------:R-:W-:Y:S02]  /*5600*/  F2FP.SATFINITE.E4M3.F32.PACK_AB_MERGE_C R169, R98, R47, R41 ;  /* 0x0000002f62a9723e */ /* 0x000fe40004807029 */
[----:B------:R-:W-:Y:S02]  /*5610*/  CS2R R40, SRZ ;  /* 0x0000000000287805 */ /* 0x000fe4000001ff00 */
[----:B------:R-:W-:Y:S01]  /*5620*/  CS2R R46, SRZ ;  /* 0x00000000002e7805 */ /* 0x000fe2000001ff00 */
[----:B------:R-:W2:Y:S01]  /*5630*/  MUFU.EX2 R83, R83 ;  /* 0x0000005300537308 */ /* 0x000ea20000000800 */
[----:B-1----:R-:W-:-:S01]  /*5640*/  FADD.FTZ R10, R85, R10 ;  /* 0x0000000a550a7221 */ /* 0x002fc20000010000 */
[----:B------:R-:W-:Y:S02]  /*5650*/  F2FP.SATFINITE.E4M3.F32.PACK_AB_MERGE_C R48, R85, R48, RZ ;  /* 0x000000305530723e */ /* 0x000fe400048070ff */
[----:B------:R-:W-:Y:S02]  /*5660*/  CS2R R84, SRZ ;  /* 0x0000000000547805 */ /* 0x000fe4000001ff00 */
[----:B------:R-:W-:-:S02]  /*5670*/  F2FP.SATFINITE.E4M3.F32.PACK_AB_MERGE_C R168, R44, R87, R48 ;  /* 0x000000572ca8723e */ /* 0x000fc40004807030 */
[----:B------:R-:W-:Y:S01]  /*5680*/  CS2R R44, SRZ ;  /* 0x00000000002c7805 */ /* 0x000fe2000001ff00 */
[----:B------:R-:W1:Y:S01]  /*5690*/  MUFU.EX2 R102, R102 ;  /* 0x0000006600667308 */ /* 0x000e620000000800 */
[----:B0-----:R-:W-:-:S01]  /*56a0*/  FADD.FTZ R5, R35, R100 ;  /* 0x0000006423057221 */ /* 0x001fc20000010000 */
[----:B------:R-:W-:Y:S02]  /*56b0*/  CS2R R48, SRZ ;  /* 0x0000000000307805 */ /* 0x000fe4000001ff00 */
[----:B------:R-:W-:-:S04]  /*56c0*/  CS2R R86, SRZ ;  /* 0x0000000000567805 */ /* 0x000fc8000001ff00 */
[----:B------:R-:W0:Y:S08]  /*56d0*/  MUFU.EX2 R94, R94 ;  /* 0x0000005e005e7308 */ /* 0x000e300000000800 */
[----:B------:R-:W-:Y:S08]  /*56e0*/  MUFU.EX2 R27, R27 ;  /* 0x0000001b001b7308 */ /* 0x000ff00000000800 */
[----:B------:R2:W3:Y:S08]  /*56f0*/  MUFU.EX2 R8, R3 ;  /* 0x0000000300087308 */ /* 0x0004f00000000800 */
[----:B------:R-:W4:Y:S01]  /*5700*/  MUFU.EX2 R81, R81 ;  /* 0x0000005100517308 */ /* 0x000f220000000800 */
[----:B--2---:R-:W-:-:S01]  /*5710*/  FADD.FTZ R3, R83, R10 ;  /* 0x0000000a53037221 */ /* 0x004fc20000010000 */
[----:B-1----:R-:W-:-:S03]  /*5720*/  FADD.FTZ R10, R102, R5 ;  /* 0x00000005660a7221 */ /* 0x002fc60000010000 */
[----:B0-----:R-:W-:-:S03]  /*5730*/  FADD.FTZ R2, R94, R3 ;  /* 0x000000035e027221 */ /* 0x001fc60000010000 */
[----:B------:R0:W1:Y:S01]  /*5740*/  MUFU.EX2 R6, R39 ;  /* 0x0000002700067308 */ /* 0x0000620000000800 */
[----:B---3--:R-:W-:Y:S01]  /*5750*/  F2FP.SATFINITE.E4M3.F32.PACK_AB_MERGE_C R7, R8, R27, RZ ;  /* 0x0000001b0807723e */ /* 0x008fe200048070ff */
[----:B------:R-:W-:-:S03]  /*5760*/  FADD.FTZ R27, R27, R10 ;  /* 0x0000000a1b1b7221 */ /* 0x000fc60000010000 */
[----:B------:R-:W-:Y:S02]  /*5770*/  F2FP.SATFINITE.E4M3.F32.PACK_AB_MERGE_C R171, R102, R35, R7 ;  /* 0x0000002366ab723e */ /* 0x000fe40004807007 */
[----:B------:R-:W-:Y:S01]  /*5780*/  CS2R R34, SRZ ;  /* 0x0000000000227805 */ /* 0x000fe2000001ff00 */
[----:B----4-:R-:W-:Y:S01]  /*5790*/  FADD.FTZ R3, R81, R2 ;  /* 0x0000000251037221 */ /* 0x010fe20000010000 */
[----:B------:R-:W-:-:S01]  /*57a0*/  FADD.FTZ R2, R8, R27 ;  /* 0x0000001b08027221 */ /* 0x000fc20000010000 */
[----:B------:R-:W-:Y:S02]  /*57b0*/  CS2R R26, SRZ ;  /* 0x00000000001a7805 */ /* 0x000fe4000001ff00 */
[----:B0-----:R-:W-:Y:S02]  /*57c0*/  CS2R R38, SRZ ;  /* 0x0000000000267805 */ /* 0x001fe4000001ff00 */
[C---:B-1----:R-:W-:Y:S01]  /*57d0*/  F2FP.SATFINITE.E4M3.F32.PACK_AB_MERGE_C R5, R6.reuse, R81, RZ ;  /* 0x000000510605723e */ /* 0x042fe200048070ff */
[----:B------:R-:W-:-:S01]  /*57e0*/  FADD.FTZ R3, R6, R3 ;  /* 0x0000000306037221 */ /* 0x000fc20000010000 */
[----:B------:R-:W-:-:S02]  /*57f0*/  CS2R R80, SRZ ;  /* 0x0000000000507805 */ /* 0x000fc4000001ff00 */
[----:B------:R-:W-:Y:S02]  /*5800*/  F2FP.SATFINITE.E4M3.F32.PACK_AB_MERGE_C R170, R94, R83, R5 ;  /* 0x000000535eaa723e */ /* 0x000fe40004807005 */
        /* <DEDUP_REMOVED lines=39> */
.L_x_10065:
[----:B------:R-:W-:Y:S01]  /*5a80*/  ISETP.NE.AND P2, PT, RZ, UR45, PT ;  /* 0x0000002dff007c0c */ /* 0x000fe2000bf45270 */
[----:B------:R-:W-:-:S04]  /*5a90*/  UISETP.NE.AND UP0, UPT, UR30, 0x1, UPT ;  /* 0x000000011e00788c */ /* 0x000fc8000bf05270 */
[----:B------:R-:W-:-:S04]  /*5aa0*/  USEL UR48, URZ, 0x1, UP0 ;  /* 0x000000013f307887 */ /* 0x000fc80008000000 */
[----:B------:R-:W-:-:S04]  /*5ab0*/  ULOP3.LUT UR48, UR32, UR48, URZ, 0x3c, !UPT ;  /* 0x0000003020307292 */ /* 0x000fc8000f8e3c3f */
[----:B------:R-:W-:Y:S08]  /*5ac0*/  @P2 BRA `(.L_x_10055) ;  /* 0x0000000000382947 */ /* 0x000ff00003800000 */
[----:B------:R-:W-:Y:S05]  /*5ad0*/  @!P1 BRA `(.L_x_10056) ;  /* 0x0000000000049947 */ /* 0x000fea0003800000 */
[----:B------:R-:W-:Y:S01]  /*5ae0*/  BPT.TRAP 0x1 ;  /* 0x000000040000795c */ /* 0x000fe20000300000 */
.L_x_10056:
        /* <DEDUP_REMOVED lines=9> */
.L_x_10057:
[----:B-1----:R-:W-:Y:S05]  /*5b80*/  @P0 BRA `(.L_x_10055) ;  /* 0x0000000000080947 */ /* 0x002fea0003800000 */
[----:B------:R-:W1:Y:S02]  /*5b90*/  SYNCS.PHASECHK.TRANS64.TRYWAIT P0, [UR6+0x22830], R7 ;  /* 0x02283007ff0075a7 */ /* 0x000e640008000146 */
[----:B-1----:R-:W-:Y:S05]  /*5ba0*/  @!P0 BRA `(.L_x_10058) ;  /* 0x0000013000d48947 */ /* 0x002fea0003800000 */
.L_x_10055:
        /* <DEDUP_REMOVED lines=132> */
.L_x_10060:
[----:B------:R-:W-:Y:S01]  /*63f0*/  ULEA UR6, UR30, UR43, 0x3 ;  /* 0x0000002b1e067291 */ /* 0x000fe2000f8e183f */
[----:B------:R-:W-:-:S05]  /*6400*/  IMAD.U32 R7, RZ, RZ, UR32 ;  /* 0x00000020ff077e24 */ /* 0x000fca000f8e00ff */
[----:B------:R-:W-:-:S04]  /*6410*/  SHF.L.U32 R7, R7, 0x1f, RZ ;  /* 0x0000001f07077819 */ /* 0x000fc800000006ff */
[----:B------:R0:W1:Y:S01]  /*6420*/  SYNCS.PHASECHK.TRANS64.TRYWAIT P0, [UR6+0x22850], R7 ;  /* 0x02285007ff0075a7 */ /* 0x0000620008000146 */
[----:B------:R-:W-:Y:S05]  /*6430*/  @!P1 BRA `(.L_x_10061) ;  /* 0x0000000000049947 */ /* 0x000fea0003800000 */
[----:B------:R-:W-:Y:S01]  /*6440*/  BPT.TRAP 0x1 ;  /* 0x000000040000795c */ /* 0x000fe20000300000 */
.L_x_10061:
[----:B-1----:R-:W-:Y:S05]  /*6450*/  @P0 BRA `(.L_x_10059) ;  /* 0x0000000000080947 */ /* 0x002fea0003800000 */
[----:B------:R-:W1:Y:S02]  /*6460*/  SYNCS.PHASECHK.TRANS64.TRYWAIT P0, [UR6+0x22850], R7 ;  /* 0x02285007ff0075a7 */ /* 0x000e640008000146 */
[----:B-1----:R-:W-:Y:S05]  /*6470*/  @!P0 BRA `(.L_x_10062) ;  /* 0x0000012800b88947 */ /* 0x002fea0003800000 */
.L_x_10059:
        /* <DEDUP_REMOVED lines=36> */
.L_x_10063:
        /* <DEDUP_REMOVED lines=9> */
[C---:B------:R-:W-:Y:S01]  /*6750*/  FMUL.FTZ R143, R0.reuse, R144 ;  /* 0x00000090008f7220 */ /* 0x040fe20000410000 */
[C---:B------:R-:W-:Y:S01]  /*6760*/  FMUL.FTZ R144, R0.reuse, R149 ;  /* 0x0000009500907220 */ /* 0x040fe20000410000 */
[C---:B------:R-:W-:Y:S01]  /*6770*/  FMUL.FTZ R15, R0.reuse, R138 ;  /* 0x0000008a000f7220 */ /* 0x040fe20000410000 */
[C---:B------:R-:W-:Y:S01]  /*6780*/  FMUL.FTZ R149, R0.reuse, R124 ;  /* 0x0000007c00957220 */ /* 0x040fe20000410000 */
[----:B------:R-:W-:Y:S01]  /*6790*/  FMUL.FTZ R138, R0, R147 ;  /* 0x00000093008a7220 */ /* 0x000fe20000410000 */
[----:B------:R-:W-:-:S02]  /*67a0*/  VIADD R124, R18, UR39 ;  /* 0x00000027127c7c36 */ /* 0x000fc40008000000 */
[C---:B------:R-:W-:Y:S01]  /*67b0*/  FMUL.FTZ R147, R0.reuse, R120 ;  /* 0x0000007800937220 */ /* 0x040fe20000410000 */
[C---:B------:R-:W-:Y:S01]  /*67c0*/  FMUL.FTZ R120, R0.reuse, R122 ;  /* 0x0000007a00787220 */ /* 0x040fe20000410000 */
[----:B------:R-:W-:Y:S01]  /*67d0*/  @UP0 ULDC UR6, c[0x0][0x44c] ;  /* 0x0001130000060ab9 */ /* 0x000fe20000000800 */
[----:B------:R-:W-:Y:S01]  /*67e0*/  FMUL.FTZ R122, R0, R126 ;  /* 0x0000007e007a7220 */ /* 0x000fe20000410000 */
[----:B------:R-:W-:Y:S01]  /*67f0*/  @P0 IMAD.HI.U32 R126, R124, UR6, RZ ;  /* 0x000000067c7e0c27 */ /* 0x000fe2000f8e00ff */
[----:B------:R-:W-:-:S03]  /*6800*/  @UP0 ULDC UR6, c[0x0][0x450] ;  /* 0x0001140000060ab9 */ /* 0x000fc60000000800 */
[C---:B------:R-:W-:Y:S01]  /*6810*/  FMUL.FTZ R8, R0.reuse, R155 ;  /* 0x0000009b00087220 */ /* 0x040fe20000410000 */
[C---:B------:R-:W-:Y:S01]  /*6820*/  FMUL.FTZ R155, R0.reuse, R161 ;  /* 0x000000a1009b7220 */ /* 0x040fe20000410000 */
[C---:B------:R-:W-:Y:S01]  /*6830*/  FMUL.FTZ R11, R0.reuse, R162 ;  /* 0x000000a2000b7220 */ /* 0x040fe20000410000 */
[----:B------:R-:W-:Y:S01]  /*6840*/  @P2 SHF.R.U32.HI R124, RZ, UR6, R126 ;  /* 0x00000006ff7c2c19 */ /* 0x000fe2000801167e */
[----:B------:R-:W-:Y:S01]  /*6850*/  UIMAD UR6, UR31, -0xa0, URZ ;  /* 0xffffff601f0678a4 */ /* 0x000fe2000f8e023f */
[C---:B------:R-:W-:Y:S01]  /*6860*/  FMUL.FTZ R162, R0.reuse, R140 ;  /* 0x0000008c00a27220 */ /* 0x040fe20000410000 */
[C---:B------:R-:W-:Y:S01]  /*6870*/  FMUL.FTZ R140, R0.reuse, R151 ;  /* 0x00000097008c7220 */ /* 0x040fe20000410000 */
[C---:B------:R-:W-:Y:S01]  /*6880*/  FMUL.FTZ R151, R0.reuse, R128 ;  /* 0x0000008000977220 */ /* 0x040fe20000410000 */
[----:B------:R-:W1:Y:S01]  /*6890*/  SHFL.IDX PT, R161, R124, RZ, 0x1c1f ;  /* 0x001c1fff7ca17589 */ /* 0x000e6200000e0000 */
[----:B------:R-:W-:Y:S01]  /*68a0*/  FMUL.FTZ R20, R0, R139 ;  /* 0x0000008b00147220 */ /* 0x000fe20000410000 */
[----:B------:R-:W-:-:S02]  /*68b0*/  IMAD.U32 R128, RZ, RZ, UR6 ;  /* 0x00000006ff807e24 */ /* 0x000fc4000f8e00ff */
[C---:B------:R-:W-:Y:S01]  /*68c0*/  FMUL.FTZ R139, R0.reuse, R150 ;  /* 0x00000096008b7220 */ /* 0x040fe20000410000 */
[C---:B------:R-:W-:Y:S01]  /*68d0*/  FMUL.FTZ R150, R0.reuse, R129 ;  /* 0x0000008100967220 */ /* 0x040fe20000410000 */
[----:B------:R-:W-:Y:S01]  /*68e0*/  IMAD.U32 R129, RZ, RZ, UR52 ;  /* 0x00000034ff817e24 */ /* 0x000fe2000f8e00ff */
[----:B------:R-:W2:Y:S01]  /*68f0*/  MUFU.TANH R168, R168 ;  /* 0x000000a800a87308 */ /* 0x000ea20000002400 */
[----:B------:R-:W-:Y:S01]  /*6900*/  IADD3 R128, -R17, 0x1, R128 ;  /* 0x0000000111807810 */ /* 0x000fe20007ffe180 */
[C---:B0-----:R-:W-:Y:S01]  /*6910*/  FMUL.FTZ R7, R0.reuse, R154 ;  /* 0x0000009a00077220 */ /* 0x041fe20000410000 */
[C---:B------:R-:W-:Y:S01]  /*6920*/  FMUL.FTZ R154, R0.reuse, R157 ;  /* 0x0000009d009a7220 */ /* 0x040fe20000410000 */
[C---:B------:R-:W-:Y:S01]  /*6930*/  FMUL.FTZ R157, R0.reuse, R165 ;  /* 0x000000a5009d7220 */ /* 0x040fe20000410000 */
[----:B------:R-:W-:Y:S01]  /*6940*/  IADD3 R128, -R129, UR51, R128 ;  /* 0x0000003381807c10 */ /* 0x000fe2000fffe180 */
        /* <DEDUP_REMOVED lines=12> */
[----:B-1----:R-:W-:-:S02]  /*6a10*/  IMAD.IADD R161, R128, 0x1, R161 ;  /* 0x0000000180a17824 */ /* 0x002fc400078e02a1 */
[C---:B------:R-:W-:Y:S01]  /*6a20*/  FMUL.FTZ R159, R0.reuse, R137 ;  /* 0x00000089009f7220 */ /* 0x040fe20000410000 */
[C---:B------:R-:W-:Y:S01]  /*6a30*/  FMUL.FTZ R137, R0.reuse, R146 ;  /* 0x0000009200897220 */ /* 0x040fe20000410000 */
[C---:B------:R-:W-:Y:S01]  /*6a40*/  FMUL.FTZ R164, R0.reuse, R132 ;  /* 0x0000008400a47220 */ /* 0x040fe20000410000 */
[C---:B------:R-:W-:Y:S01]  /*6a50*/  FMUL.FTZ R146, R0.reuse, R121 ;  /* 0x0000007900927220 */ /* 0x040fe20000410000 */
[C---:B------:R-:W-:Y:S01]  /*6a60*/  ISETP.GT.AND P0, PT, R161.reuse, RZ, PT ;  /* 0x000000ffa100720c */ /* 0x040fe20003f04270 */
[----:B------:R-:W1:Y:S01]  /*6a70*/  MUFU.TANH R154, R154 ;  /* 0x0000009a009a7308 */ /* 0x000e620000002400 */
[C---:B------:R-:W-:Y:S01]  /*6a80*/  ISETP.GT.AND P2, PT, R161.reuse, 0x1, PT ;  /* 0x00000001a100780c */ /* 0x040fe20003f44270 */
[----:B------:R-:W-:Y:S01]  /*6a90*/  FMUL.FTZ R121, R0, R123 ;  /* 0x0000007b00797220 */ /* 0x000fe20000410000 */
[----:B--2---:R-:W-:Y:S01]  /*6aa0*/  FSEL R104, R168, -INF , P0 ;  /* 0xff800000a8687808 */ /* 0x004fe20000000000 */
[C---:B------:R-:W-:Y:S01]  /*6ab0*/  FMUL.FTZ R123, R0.reuse, R127 ;  /* 0x0000007f007b7220 */ /* 0x040fe20000410000 */
[C---:B------:R-:W-:Y:S01]  /*6ac0*/  ISETP.GT.AND P0, PT, R161.reuse, 0x8, PT ;  /* 0x00000008a100780c */ /* 0x040fe20003f04270 */
[----:B------:R-:W-:Y:S01]  /*6ad0*/  FMUL.FTZ R127, R0, R134 ;  /* 0x00000086007f7220 */ /* 0x000fe20000410000 */
[----:B0-----:R-:W-:Y:S01]  /*6ae0*/  FSEL R130, R152, -INF , P2 ;  /* 0xff80000098827808 */ /* 0x001fe20001000000 */
[----:B------:R-:W0:Y:S01]  /*6af0*/  MUFU.TANH R156, R156 ;  /* 0x0000009c009c7308 */ /* 0x000e220000002400 */
[----:B------:R-:W-:Y:S01]  /*6b00*/  FMNMX.FTZ R131, R104, R5, !PT ;  /* 0x0000000568837209 */ /* 0x000fe20007810000 */
[C---:B------:R-:W-:Y:S01]  /*6b10*/  FMUL.FTZ R152, R0.reuse, R105 ;  /* 0x0000006900987220 */ /* 0x040fe20000410000 */
[----:B------:R-:W-:Y:S01]  /*6b20*/  ISETP.GT.AND P2, PT, R161, 0x9, PT ;  /* 0x00000009a100780c */ /* 0x000fe20003f44270 */
[C---:B------:R-:W-:Y:S01]  /*6b30*/  FMUL.FTZ R129, R0.reuse, R135 ;  /* 0x0000008700817220 */ /* 0x040fe20000410000 */
[----:B---3--:R-:W-:Y:S01]  /*6b40*/  FSEL R105, R153, -INF , P0 ;  /* 0xff80000099697808 */ /* 0x008fe20000000000 */
[----:B------:R-:W-:Y:S01]  /*6b50*/  FMUL.FTZ R12, R0, R163 ;  /* 0x000000a3000c7220 */ /* 0x000fe20000410000 */
[----:B------:R-:W-:Y:S01]  /*6b60*/  FMNMX.FTZ R132, R130, R131, !PT ;  /* 0x0000008382847209 */ /* 0x000fe20007810000 */
[----:B------:R-:W2:Y:S01]  /*6b70*/  MUFU.TANH R155, R155 ;  /* 0x0000009b009b7308 */ /* 0x000ea20000002400 */
[----:B------:R-:W-:Y:S01]  /*6b80*/  ISETP.GT.AND P0, PT, R161, 0x10, PT ;  /* 0x00000010a100780c */ /* 0x000fe20003f04270 */
[----:B------:R-:W-:Y:S01]  /*6b90*/  FMUL.FTZ R163, R0, R133 ;  /* 0x0000008500a37220 */ /* 0x000fe20000410000 */
[----:B-1----:R-:W-:Y:S01]  /*6ba0*/  FSEL R131, R154, -INF , P2 ;  /* 0xff8000009a837808 */ /* 0x002fe20001000000 */
[C---:B------:R-:W-:Y:S01]  /*6bb0*/  FMUL.FTZ R141, R0.reuse, R141 ;  /* 0x0000008d008d7220 */ /* 0x040fe20000410000 */
[----:B------:R-:W-:Y:S01]  /*6bc0*/  FMNMX.FTZ R134, R105, R132, !PT ;  /* 0x0000008469867209 */ /* 0x000fe20007810000 */
[----:B------:R-:W-:Y:S01]  /*6bd0*/  FMUL.FTZ R132, R0, R106 ;  /* 0x0000006a00847220 */ /* 0x000fe20000410000 */
[----:B------:R-:W-:Y:S01]  /*6be0*/  ISETP.GT.AND P2, PT, R161, 0x11, PT ;  /* 0x00000011a100780c */ /* 0x000fe20003f44270 */
[----:B------:R-:W1:Y:S01]  /*6bf0*/  MUFU.TANH R158, R158 ;  /* 0x0000009e009e7308 */ /* 0x000e620000002400 */
[----:B0-----:R-:W-:Y:S01]  /*6c00*/  FSEL R106, R156, -INF , P0 ;  /* 0xff8000009c6a7808 */ /* 0x001fe20000000000 */
[C---:B------:R-:W-:Y:S01]  /*6c10*/  FMUL.FTZ R153, R0.reuse, R108 ;  /* 0x0000006c00997220 */ /* 0x040fe20000410000 */
[----:B------:R-:W-:Y:S01]  /*6c20*/  FMNMX.FTZ R135, R131, R134, !PT ;  /* 0x0000008683877209 */ /* 0x000fe20007810000 */
[C---:B------:R-:W-:Y:S01]  /*6c30*/  FMUL.FTZ R134, R0.reuse, R107 ;  /* 0x0000006b00867220 */ /* 0x040fe20000410000 */
[----:B------:R-:W-:Y:S01]  /*6c40*/  ISETP.GT.AND P0, PT, R161, 0x18, PT ;  /* 0x00000018a100780c */ /* 0x000fe20003f04270 */
[----:B------:R-:W-:Y:S01]  /*6c50*/  FMUL.FTZ R88, R0, R88 ;  /* 0x0000005800587220 */ /* 0x000fe20000410000 */
[----:B------:R-:W-:Y:S01]  /*6c60*/  FMNMX.FTZ R154, R106, R135, !PT ;  /* 0x000000876a9a7209 */ /* 0x000fe20007810000 */
[----:B------:R-:W0:Y:S01]  /*6c70*/  MUFU.TANH R157, R157 ;  /* 0x0000009d009d7308 */ /* 0x000e220000002400 */
        /* <DEDUP_REMOVED lines=8> */
[----:B-1----:R-:W-:Y:S01]  /*6d00*/  FSEL R107, R158, -INF , P0 ;  /* 0xff8000009e6b7808 */ /* 0x002fe20000000000 */
[C---:B------:R-:W-:Y:S01]  /*6d10*/  FMUL.FTZ R118, R0.reuse, R118 ;  /* 0x0000007600767220 */ /* 0x040fe20000410000 */
[----:B------:R-:W-:Y:S01]  /*6d20*/  ISETP.GT.AND P0, PT, R161, 0x20, PT ;  /* 0x00000020a100780c */ /* 0x000fe20003f04270 */
[C---:B------:R-:W-:Y:S01]  /*6d30*/  FMUL.FTZ R119, R0.reuse, R119 ;  /* 0x0000007700777220 */ /* 0x040fe20000410000 */
[----:B------:R-:W-:Y:S01]  /*6d40*/  FMNMX.FTZ R154, R107, R154, !PT ;  /* 0x0000009a6b9a7209 */ /* 0x000fe20007810000 */
[C---:B------:R-:W-:Y:S01]  /*6d50*/  FMUL.FTZ R90, R0.reuse, R90 ;  /* 0x0000005a005a7220 */ /* 0x040fe20000410000 */
[C---:B------:R-:W-:Y:S01]  /*6d60*/  FMUL.FTZ R91, R0.reuse, R91 ;  /* 0x0000005b005b7220 */ /* 0x040fe20000410000 */
[----:B------:R-:W1:Y:S01]  /*6d70*/  MUFU.TANH R159, R159 ;  /* 0x0000009f009f7308 */ /* 0x000e620000002400 */
        /* <DEDUP_REMOVED lines=8> */
[----:B--2---:R-:W-:Y:S01]  /*6e00*/  FSEL R108, R160, -INF , P0 ;  /* 0xff800000a06c7808 */ /* 0x004fe20000000000 */
[C---:B------:R-:W-:Y:S01]  /*6e10*/  FMUL.FTZ R99, R0.reuse, R99 ;  /* 0x0000006300637220 */ /* 0x040fe20000410000 */
[----:B------:R-:W-:Y:S01]  /*6e20*/  ISETP.GT.AND P0, PT, R161, 0x28, PT ;  /* 0x00000028a100780c */ /* 0x000fe20003f04270 */
[----:B------:R-:W-:Y:S01]  /*6e30*/  FMUL.FTZ R103, R0, R103 ;  /* 0x0000006700677220 */ /* 0x000fe20000410000 */
[----:B------:R-:W-:Y:S01]  /*6e40*/  FMNMX.FTZ R156, R108, R155, !PT ;  /* 0x0000009b6c9c7209 */ /* 0x000fe20007810000 */
[C---:B------:R-:W-:Y:S01]  /*6e50*/  FMUL.FTZ R155, R0.reuse, R112 ;  /* 0x00000070009b7220 */ /* 0x040fe20000410000 */
[----:B------:R-:W-:Y:S01]  /*6e60*/  ULEA UR6, UR47, UR43, 0x3 ;  /* 0x0000002b2f067291 */ /* 0x000fe2000f8e183f */
[----:B------:R-:W2:Y:S01]  /*6e70*/  MUFU.TANH R141, R141 ;  /* 0x0000008d008d7308 */ /* 0x000ea20000002400 */
[----:B-1----:R-:W-:Y:S01]  /*6e80*/  FSEL R135, R159, -INF , P2 ;  /* 0xff8000009f877808 */ /* 0x002fe20001000000 */
[----:B------:R-:W-:Y:S01]  /*6e90*/  FMUL.FTZ R159, R0, R117 ;  /* 0x00000075009f7220 */ /* 0x000fe20000410000 */
[----:B------:R-:W-:Y:S01]  /*6ea0*/  ISETP.GT.AND P2, PT, R161, 0x29, PT ;  /* 0x00000029a100780c */ /* 0x000fe20003f44270 */
[----:B------:R-:W-:Y:S01]  /*6eb0*/  UIADD3 UR6, UR6, 0x22840, URZ ;  /* 0x0002284006067890 */ /* 0x000fe2000fffe03f */
[----:B------:R-:W-:-:S03]  /*6ec0*/  FMNMX.FTZ R156, R135, R156, !PT ;  /* 0x0000009c879c7209 */ /* 0x000fc60007810000 */
[----:B------:R-:W1:Y:S01]  /*6ed0*/  MUFU.TANH R143, R143 ;  /* 0x0000008f008f7308 */ /* 0x000e620000002400 */
[----:B0-----:R-:W-:Y:S01]  /*6ee0*/  FSEL R109, R162, -INF , P0 ;  /* 0xff800000a26d7808 */ /* 0x001fe20000000000 */
[----:B------:R-:W-:Y:S01]  /*6ef0*/  UPRMT UR6, UR42, 0x654, UR6 ;  /* 0x000006542a067896 */ /* 0x000fe20008000006 */
[----:B------:R-:W-:Y:S02]  /*6f00*/  ISETP.GT.AND P0, PT, R161, 0x30, PT ;  /* 0x00000030a100780c */ /* 0x000fe40003f04270 */
[----:B------:R-:W-:-:S03]  /*6f10*/  FMNMX.FTZ R156, R109, R156, !PT ;  /* 0x0000009c6d9c7209 */ /* 0x000fc60007810000 */
[----:B------:R-:W0:Y:S01]  /*6f20*/  MUFU.TANH R142, R142 ;  /* 0x0000008e008e7308 */ /* 0x000e220000002400 */
[----:B--2---:R-:W-:Y:S02]  /*6f30*/  FSEL R141, R141, -INF , P2 ;  /* 0xff8000008d8d7808 */ /* 0x004fe40001000000 */
[----:B------:R-:W-:Y:S01]  /*6f40*/  ISETP.GT.AND P2, PT, R161, 0x31, PT ;  /* 0x00000031a100780c */ /* 0x000fe20003f44270 */
[----:B------:R-:W-:Y:S04]  /*6f50*/  SYNCS.ARRIVE.TRANS64.RED.A1T0 RZ, [UR6], RZ ;  /* 0x000000ffffff79a7 */ /* 0x000fe80008100406 */
[----:B------:R-:W2:Y:S01]  /*6f60*/  MUFU.TANH R145, R145 ;  /* 0x0000009100917308 */ /* 0x000ea20000002400 */
[----:B-1----:R-:W-:Y:S02]  /*6f70*/  FSEL R112, R143, -INF , P0 ;  /* 0xff8000008f707808 */ /* 0x002fe40000000000 */
[----:B------:R-:W-:Y:S01]  /*6f80*/  FMNMX.FTZ R143, R141, R156, !PT ;  /* 0x0000009c8d8f7209 */ /* 0x000fe20007810000 */
[----:B------:R-:W-:Y:S01]  /*6f90*/  FMUL.FTZ R156, R0, R113 ;  /* 0x00000071009c7220 */ /* 0x000fe20000410000 */
[----:B------:R-:W-:-:S02]  /*6fa0*/  ISETP.GT.AND P0, PT, R161, 0x38, PT ;  /* 0x00000038a100780c */ /* 0x000fc40003f04270 */
[----:B------:R-:W-:Y:S01]  /*6fb0*/  FMNMX.FTZ R143, R112, R143, !PT ;  /* 0x0000008f708f7209 */ /* 0x000fe20007810000 */
[----:B------:R-:W1:Y:S01]  /*6fc0*/  MUFU.TANH R144, R144 ;  /* 0x0000009000907308 */ /* 0x000e620000002400 */
[----:B0-----:R-:W-:Y:S02]  /*6fd0*/  FSEL R142, R142, -INF , P2 ;  /* 0xff8000008e8e7808 */ /* 0x001fe40001000000 */
[----:B------:R-:W-:Y:S02]  /*6fe0*/  ISETP.GT.AND P2, PT, R161, 0x39, PT ;  /* 0x00000039a100780c */ /* 0x000fe40003f44270 */
[----:B------:R-:W-:-:S03]  /*6ff0*/  FMNMX.FTZ R158, R142, R143, !PT ;  /* 0x0000008f8e9e7209 */ /* 0x000fc60007810000 */
[----:B------:R-:W0:Y:S01]  /*7000*/  MUFU.TANH R147, R147 ;  /* 0x0000009300937308 */ /* 0x000e220000002400 */
[----:B--2---:R-:W-:Y:S02]  /*7010*/  FSEL R113, R145, -INF , P0 ;  /* 0xff80000091717808 */ /* 0x004fe40000000000 */
[----:B------:R-:W-:-:S05]  /*7020*/  ISETP.GT.AND P0, PT, R161, 0x40, PT ;  /* 0x00000040a100780c */ /* 0x000fca0003f04270 */
[----:B------:R-:W2:Y:S01]  /*7030*/  MUFU.TANH R146, R146 ;  /* 0x0000009200927308 */ /* 0x000ea20000002400 */
[----:B-1----:R-:W-:Y:S02]  /*7040*/  FSEL R143, R144, -INF , P2 ;  /* 0xff800000908f7808 */ /* 0x002fe40001000000 */
[----:B------:R-:W-:Y:S01]  /*7050*/  FMNMX.FTZ R144, R113, R158, !PT ;  /* 0x0000009e71907209 */ /* 0x000fe20007810000 */
[----:B------:R-:W-:Y:S01]  /*7060*/  FMUL.FTZ R158, R0, R116 ;  /* 0x00000074009e7220 */ /* 0x000fe20000410000 */
[----:B------:R-:W-:Y:S02]  /*7070*/  ISETP.GT.AND P2, PT, R161, 0x41, PT ;  /* 0x00000041a100780c */ /* 0x000fe40003f44270 */
        /* <DEDUP_REMOVED lines=11> */
[----:B------:R-:W-:-:S05]  /*7130*/  ISETP.GT.AND P0, PT, R161, 0x50, PT ;  /* 0x00000050a100780c */ /* 0x000fca0003f04270 */
[----:B------:R-:W1:Y:S01]  /*7140*/  MUFU.TANH R150, R150 ;  /* 0x0000009600967308 */ /* 0x000e620000002400 */
[----:B0-----:R-:W-:Y:S02]  /*7150*/  FSEL R145, R148, -INF , P2 ;  /* 0xff80000094917808 */ /* 0x001fe40001000000 */
[----:B------:R-:W-:Y:S02]  /*7160*/  FMNMX.FTZ R148, R117, R146, !PT ;  /* 0x0000009275947209 */ /* 0x000fe40007810000 */
[----:B------:R-:W-:Y:S02]  /*7170*/  ISETP.GT.AND P2, PT, R161, 0x51, PT ;  /* 0x00000051a100780c */ /* 0x000fe40003f44270 */
[----:B------:R-:W-:Y:S01]  /*7180*/  FMNMX.FTZ R149, R145, R148, !PT ;  /* 0x0000009491957209 */ /* 0x000fe20007810000 */
[----:B------:R-:W0:Y:S01]  /*7190*/  MUFU.TANH R164, R164 ;  /* 0x000000a400a47308 */ /* 0x000e220000002400 */
[----:B--2---:R-:W-:Y:S01]  /*71a0*/  FSEL R146, R151, -INF , P0 ;  /* 0xff80000097927808 */ /* 0x004fe20000000000 */
[----:B------:R-:W-:Y:S01]  /*71b0*/  FMUL.FTZ R151, R0, R92 ;  /* 0x0000005c00977220 */ /* 0x000fe20000410000 */
[----:B------:R-:W-:-:S02]  /*71c0*/  ISETP.GT.AND P0, PT, R161, 0x58, PT ;  /* 0x00000058a100780c */ /* 0x000fc40003f04270 */
[----:B------:R-:W-:-:S03]  /*71d0*/  FMNMX.FTZ R148, R146, R149, !PT ;  /* 0x0000009592947209 */ /* 0x000fc60007810000 */
[----:B------:R-:W2:Y:S01]  /*71e0*/  MUFU.TANH R163, R163 ;  /* 0x000000a300a37308 */ /* 0x000ea20000002400 */
[----:B-1----:R-:W-:Y:S01]  /*71f0*/  FSEL R147, R150, -INF , P2 ;  /* 0xff80000096937808 */ /* 0x002fe20001000000 */
[----:B------:R-:W-:Y:S01]  /*7200*/  FMUL.FTZ R150, R0, R89 ;  /* 0x0000005900967220 */ /* 0x000fe20000410000 */
        /* <DEDUP_REMOVED lines=13> */
[----:B------:R-:W-:Y:S01]  /*72e0*/  MUFU.TANH R154, R154 ;  /* 0x0000009a009a7308 */ /* 0x000fe20000002400 */
[----:B0-----:R-:W-:Y:S01]  /*72f0*/  FSEL R149, R152, -INF , P2 ;  /* 0xff80000098957808 */ /* 0x001fe20001000000 */
[----:B------:R-:W-:Y:S01]  /*7300*/  FMUL.FTZ R152, R0, R93 ;  /* 0x0000005d00987220 */ /* 0x000fe20000410000 */
[----:B------:R-:W-:-:S05]  /*7310*/  ISETP.GT.AND P2, PT, R161, 0x69, PT ;  /* 0x00000069a100780c */ /* 0x000fca0003f44270 */
[----:B------:R-:W0:Y:S01]  /*7320*/  MUFU.TANH R155, R155 ;  /* 0x0000009b009b7308 */ /* 0x000e220000002400 */
[----:B--2---:R-:W-:Y:S01]  /*7330*/  FSEL R93, R153, -INF , P0 ;  /* 0xff800000995d7808 */ /* 0x004fe20000000000 */
[----:B------:R-:W-:Y:S01]  /*7340*/  FMUL.FTZ R153, R0, R96 ;  /* 0x0000006000997220 */ /* 0x000fe20000410000 */
[----:B------:R-:W-:-:S05]  /*7350*/  ISETP.GT.AND P0, PT, R161, 0x70, PT ;  /* 0x00000070a100780c */ /* 0x000fca0003f04270 */
[----:B------:R-:W-:Y:S08]  /*7360*/  MUFU.TANH R156, R156 ;  /* 0x0000009c009c7308 */ /* 0x000ff00000002400 */
[----:B------:R1:W-:Y:S01]  /*7370*/  MUFU.TANH R162, R150 ;  /* 0x0000009600a27308 */ /* 0x0003e20000002400 */
[----:B0-----:R-:W-:Y:S02]  /*7380*/  FSEL R96, R155, -INF , P0 ;  /* 0xff8000009b607808 */ /* 0x001fe40000000000 */
[----:B------:R-:W-:-:S05]  /*7390*/  ISETP.GT.AND P0, PT, R161, 0x78, PT ;  /* 0x00000078a100780c */ /* 0x000fca0003f04270 */
[----:B------:R-:W0:Y:S01]  /*73a0*/  MUFU.TANH R158, R158 ;  /* 0x0000009e009e7308 */ /* 0x000e220000002400 */
[----:B-1----:R-:W-:-:S04]  /*73b0*/  FMNMX.FTZ R150, R92, R163, !PT ;  /* 0x000000a35c967209 */ /* 0x002fc80007810000 */
[----:B------:R-:W-:Y:S02]  /*73c0*/  FMNMX.FTZ R160, R149, R150, !PT ;  /* 0x0000009695a07209 */ /* 0x000fe40007810000 */
[----:B------:R-:W-:Y:S01]  /*73d0*/  FSEL R150, R154, -INF , P2 ;  /* 0xff8000009a967808 */ /* 0x000fe20001000000 */
[----:B------:R-:W-:Y:S01]  /*73e0*/  MUFU.TANH R159, R159 ;  /* 0x0000009f009f7308 */ /* 0x000fe20000002400 */
[----:B------:R-:W-:Y:S01]  /*73f0*/  ISETP.GT.AND P2, PT, R161, 0x71, PT ;  /* 0x00000071a100780c */ /* 0x000fe20003f44270 */
[----:B------:R-:W-:-:S06]  /*7400*/  FMUL.FTZ R154, R0, R97 ;  /* 0x00000061009a7220 */ /* 0x000fcc0000410000 */
[----:B------:R1:W-:Y:S01]  /*7410*/  MUFU.TANH R164, R151 ;  /* 0x0000009700a47308 */ /* 0x0003e20000002400 */
[----:B0-----:R-:W-:Y:S02]  /*7420*/  FSEL R97, R158, -INF , P0 ;  /* 0xff8000009e617808 */ /* 0x001fe40000000000 */
[----:B------:R-:W-:-:S05]  /*7430*/  ISETP.GT.AND P0, PT, R161, 0x80, PT ;  /* 0x00000080a100780c */ /* 0x000fca0003f04270 */
[----:B------:R-:W0:Y:S01]  /*7440*/  MUFU.TANH R88, R88 ;  /* 0x0000005800587308 */ /* 0x000e220000002400 */
[----:B-1----:R-:W-:-:S04]  /*7450*/  FMNMX.FTZ R151, R93, R160, !PT ;  /* 0x000000a05d977209 */ /* 0x002fc80007810000 */
[----:B------:R-:W-:Y:S02]  /*7460*/  FMNMX.FTZ R155, R150, R151, !PT ;  /* 0x00000097969b7209 */ /* 0x000fe40007810000 */
[----:B------:R-:W-:Y:S01]  /*7470*/  FSEL R151, R156, -INF , P2 ;  /* 0xff8000009c977808 */ /* 0x000fe20001000000 */
[----:B------:R1:W2:Y:S01]  /*7480*/  MUFU.TANH R163, R152 ;  /* 0x0000009800a37308 */ /* 0x0002a20000002400 */
[----:B------:R-:W-:-:S07]  /*7490*/  ISETP.GT.AND P2, PT, R161, 0x79, PT ;  /* 0x00000079a100780c */ /* 0x000fce0003f44270 */
[----:B------:R3:W4:Y:S01]  /*74a0*/  MUFU.TANH R160, R153 ;  /* 0x0000009900a07308 */ /* 0x0007220000002400 */
[----:B-1----:R-:W-:Y:S01]  /*74b0*/  FMNMX.FTZ R152, R96, R155, !PT ;  /* 0x0000009b60987209 */ /* 0x002fe20007810000 */
[----:B------:R-:W-:Y:S01]  /*74c0*/  FMUL.FTZ R155, R0, R100 ;  /* 0x00000064009b7220 */ /* 0x000fe20000410000 */
[----:B0-----:R-:W-:Y:S01]  /*74d0*/  FSEL R100, R88, -INF , P0 ;  /* 0xff80000058647808 */ /* 0x001fe20000000000 */
[----:B------:R-:W-:Y:S01]  /*74e0*/  FMUL.FTZ R88, R0, R101 ;  /* 0x0000006500587220 */ /* 0x000fe20000410000 */
[----:B------:R-:W-:Y:S02]  /*74f0*/  FMNMX.FTZ R156, R151, R152, !PT ;  /* 0x00000098979c7209 */ /* 0x000fe40007810000 */
[----:B------:R-:W-:Y:S01]  /*7500*/  FSEL R152, R159, -INF , P2 ;  /* 0xff8000009f987808 */ /* 0x000fe20001000000 */
[----:B------:R0:W1:Y:S01]  /*7510*/  MUFU.TANH R158, R154 ;  /* 0x0000009a009e7308 */ /* 0x0000620000002400 */
[----:B---3--:R-:W-:Y:S02]  /*7520*/  FMNMX.FTZ R153, R97, R156, !PT ;  /* 0x0000009c61997209 */ /* 0x008fe40007810000 */
[----:B------:R-:W-:-:S02]  /*7530*/  ISETP.GT.AND P2, PT, R161, 0x81, PT ;  /* 0x00000081a100780c */ /* 0x000fc40003f44270 */
[----:B------:R-:W-:Y:S02]  /*7540*/  FMNMX.FTZ R159, R152, R153, !PT ;  /* 0x00000099989f7209 */ /* 0x000fe40007810000 */
[C---:B------:R-:W-:Y:S01]  /*7550*/  ISETP.GT.AND P0, PT, R161.reuse, 0x88, PT ;  /* 0x00000088a100780c */ /* 0x040fe20003f04270 */
[----:B------:R3:W5:Y:S01]  /*7560*/  MUFU.TANH R165, R155 ;  /* 0x0000009b00a57308 */ /* 0x0007620000002400 */
[----:B------:R-:W-:Y:S02]  /*7570*/  FSEL R153, R162, -INF , P2 ;  /* 0xff800000a2997808 */ /* 0x000fe40001000000 */
[----:B0-----:R-:W-:Y:S02]  /*7580*/  FMNMX.FTZ R154, R100, R159, !PT ;  /* 0x0000009f649a7209 */ /* 0x001fe40007810000 */
[----:B------:R-:W-:Y:S02]  /*7590*/  ISETP.GT.AND P2, PT, R161, 0x89, PT ;  /* 0x00000089a100780c */ /* 0x000fe40003f44270 */
[----:B------:R-:W-:Y:S01]  /*75a0*/  FSEL R101, R164, -INF , P0 ;  /* 0xff800000a4657808 */ /* 0x000fe20000000000 */
[----:B------:R-:W0:Y:S01]  /*75b0*/  MUFU.TANH R88, R88 ;  /* 0x0000005800587308 */ /* 0x000e220000002400 */
[----:B------:R-:W-:Y:S01]  /*75c0*/  FMNMX.FTZ R156, R153, R154, !PT ;  /* 0x0000009a999c7209 */ /* 0x000fe20007810000 */
[----:B---3--:R-:W-:Y:S01]  /*75d0*/  FMUL.FTZ R155, R0, R110 ;  /* 0x0000006e009b7220 */ /* 0x008fe20000410000 */
[----:B------:R-:W-:-:S02]  /*75e0*/  ISETP.GT.AND P0, PT, R161, 0x90, PT ;  /* 0x00000090a100780c */ /* 0x000fc40003f04270 */
[----:B--2---:R-:W-:Y:S02]  /*75f0*/  FSEL R154, R163, -INF , P2 ;  /* 0xff800000a39a7808 */ /* 0x004fe40001000000 */
[----:B------:R-:W-:Y:S01]  /*7600*/  FMNMX.FTZ R159, R101, R156, !PT ;  /* 0x0000009c659f7209 */ /* 0x000fe20007810000 */
[----:B------:R-:W2:Y:S01]  /*7610*/  MUFU.TANH R7, R7 ;  /* 0x0000000700077308 */ /* 0x000ea20000002400 */
[C---:B------:R-:W-:Y:S02]  /*7620*/  ISETP.GT.AND P2, PT, R161.reuse, 0x91, PT ;  /* 0x00000091a100780c */ /* 0x040fe40003f44270 */
[----:B----4-:R-:W-:Y:S01]  /*7630*/  FSEL R156, R160, -INF , P0 ;  /* 0xff800000a09c7808 */ /* 0x010fe20000000000 */
[----:B------:R-:W-:Y:S01]  /*7640*/  FMUL.FTZ R160, R0, R102 ;  /* 0x0000006600a07220 */ /* 0x000fe20000410000 */
[----:B------:R-:W-:Y:S02]  /*7650*/  FMNMX.FTZ R159, R154, R159, !PT ;  /* 0x0000009f9a9f7209 */ /* 0x000fe40007810000 */
[----:B------:R-:W-:Y:S01]  /*7660*/  ISETP.GT.AND P0, PT, R161, 0x98, PT ;  /* 0x00000098a100780c */ /* 0x000fe20003f04270 */
[----:B------:R-:W3:Y:S01]  /*7670*/  MUFU.TANH R8, R8 ;  /* 0x0000000800087308 */ /* 0x000ee20000002400 */
[----:B-1----:R-:W-:-:S02]  /*7680*/  FSEL R110, R158, -INF , P2 ;  /* 0xff8000009e6e7808 */ /* 0x002fc40001000000 */
[----:B------:R-:W-:Y:S01]  /*7690*/  FMNMX.FTZ R163, R156, R159, !PT ;  /* 0x0000009f9ca37209 */ /* 0x000fe20007810000 */
[----:B------:R-:W-:Y:S01]  /*76a0*/  FMUL.FTZ R159, R0, R111 ;  /* 0x0000006f009f7220 */ /* 0x000fe20000410000 */
[----:B------:R-:W-:Y:S02]  /*76b0*/  ISETP.GT.AND P2, PT, R161, 0x99, PT ;  /* 0x00000099a100780c */ /* 0x000fe40003f44270 */
[----:B-----5:R-:W-:Y:S01]  /*76c0*/  FSEL R158, R165, -INF , P0 ;  /* 0xff800000a59e7808 */ /* 0x020fe20000000000 */
[----:B------:R-:W-:Y:S01]  /*76d0*/  MUFU.TANH R9, R9 ;  /* 0x0000000900097308 */ /* 0x000fe20000002400 */
[----:B------:R-:W-:Y:S02]  /*76e0*/  FMNMX.FTZ R163, R110, R163, !PT ;  /* 0x000000a36ea37209 */ /* 0x000fe40007810000 */
[----:B0-----:R-:W-:Y:S02]  /*76f0*/  FSEL R111, R88, -INF , P2 ;  /* 0xff800000586f7808 */ /* 0x001fe40001000000 */
[----:B------:R-:W-:-:S02]  /*7700*/  FMNMX.FTZ R88, R158, R163, !PT ;  /* 0x000000a39e587209 */ /* 0x000fc40007810000 */
[----:B------:R-:W0:Y:S01]  /*7710*/  SHFL.IDX PT, R163, R124, 0x1, 0x1c1f ;  /* 0x003c1f007ca37f89 */ /* 0x000e2200000e0000 */
[----:B------:R-:W1:Y:S01]  /*7720*/  MUFU.TANH R10, R10 ;  /* 0x0000000a000a7308 */ /* 0x000e620000002400 */
[----:B------:R-:W-:-:S05]  /*7730*/  FMNMX.FTZ R88, R111, R88, !PT ;  /* 0x000000586f587209 */ /* 0x000fca0007810000 */
[----:B------:R-:W4:Y:S02]  /*7740*/  SHFL.BFLY PT, R161, R88, 0x2, 0x1f ;  /* 0x0c401f0058a17f89 */ /* 0x000f2400000e0000 */
[----:B------:R-:W-:Y:S08]  /*7750*/  MUFU.TANH R11, R11 ;  /* 0x0000000b000b7308 */ /* 0x000ff00000002400 */
[----:B------:R-:W5:Y:S01]  /*7760*/  MUFU.TANH R12, R12 ;  /* 0x0000000c000c7308 */ /* 0x000f620000002400 */
[----:B0-----:R-:W-:-:S07]  /*7770*/  IMAD.IADD R128, R128, 0x1, R163 ;  /* 0x0000000180807824 */ /* 0x001fce00078e02a3 */
[----:B------:R-:W-:Y:S01]  /*7780*/  MUFU.TANH R13, R13 ;  /* 0x0000000d000d7308 */ /* 0x000fe20000002400 */
[----:B------:R-:W-:Y:S02]  /*7790*/  ISETP.GT.AND P2, PT, R128, RZ, PT ;  /* 0x000000ff8000720c */ /* 0x000fe40003f44270 */
[----:B----4-:R-:W-:Y:S02]  /*77a0*/  FMNMX.FTZ R161, R88, R161, !PT ;  /* 0x000000a158a17209 */ /* 0x010fe40007810000 */
[----:B------:R-:W-:-:S03]  /*77b0*/  ISETP.GT.AND P3, PT, R128, 0x1, PT ;  /* 0x000000018000780c */ /* 0x000fc60003f64270 */
[----:B------:R-:W0:Y:S01]  /*77c0*/  MUFU.TANH R14, R14 ;  /* 0x0000000e000e7308 */ /* 0x000e220000002400 */
[----:B--2---:R-:W-:Y:S01]  /*77d0*/  FSEL R7, R7, -INF , P2 ;  /* 0xff80000007077808 */ /* 0x004fe20001000000 */
[----:B------:R-:W2:Y:S01]  /*77e0*/  SHFL.BFLY PT, R88, R161, 0x1, 0x1f ;  /* 0x0c201f00a1587f89 */ /* 0x000ea200000e0000 */
[----:B------:R-:W-:Y:S02]  /*77f0*/  ISETP.GT.AND P2, PT, R128, 0x8, PT ;  /* 0x000000088000780c */ /* 0x000fe40003f44270 */
[----:B---3--:R-:W-:Y:S02]  /*7800*/  FSEL R8, R8, -INF , P3 ;  /* 0xff80000008087808 */ /* 0x008fe40001800000 */
[----:B------:R-:W-:Y:S01]  /*7810*/  ISETP.GT.AND P3, PT, R128, 0x9, PT ;  /* 0x000000098000780c */ /* 0x000fe20003f64270 */
[----:B------:R-:W-:Y:S03]  /*7820*/  MUFU.TANH R15, R15 ;  /* 0x0000000f000f7308 */ /* 0x000fe60000002400 */
[----:B-1----:R-:W-:-:S02]  /*7830*/  FSEL R10, R10, -INF , P3 ;  /* 0xff8000000a0a7808 */ /* 0x002fc40001800000 */
[----:B------:R-:W-:-:S03]  /*7840*/  ISETP.GT.AND P3, PT, R128, 0x11, PT ;  /* 0x000000118000780c */ /* 0x000fc60003f64270 */
[----:B------:R-:W1:Y:S01]  /*7850*/  MUFU.TANH R20, R20 ;  /* 0x0000001400147308 */ /* 0x000e620000002400 */
[----:B-----5:R-:W-:Y:S02]  /*7860*/  FSEL R12, R12, -INF , P3 ;  /* 0xff8000000c0c7808 */ /* 0x020fe40001800000 */
[----:B------:R-:W-:-:S04]  /*7870*/  ISETP.GT.AND P3, PT, R128, 0x19, PT ;  /* 0x000000198000780c */ /* 0x000fc80003f64270 */
[----:B0-----:R-:W-:Y:S01]  /*7880*/  FSEL R14, R14, -INF , P3 ;  /* 0xff8000000e0e7808 */ /* 0x001fe20001800000 */
[----:B------:R-:W0:Y:S01]  /*7890*/  MUFU.TANH R21, R21 ;  /* 0x0000001500157308 */ /* 0x000e220000002400 */
[----:B------:R-:W-:Y:S02]  /*78a0*/  ISETP.GT.AND P3, PT, R128, 0x21, PT ;  /* 0x000000218000780c */ /* 0x000fe40003f64270 */
[----:B--2---:R-:W-:Y:S01]  /*78b0*/  FMNMX.FTZ R88, R161, R88, !PT ;  /* 0x00000058a1587209 */ /* 0x004fe20007810000 */
[----:B------:R-:W-:-:S03]  /*78c0*/  IMAD.U32 R161, RZ, RZ, UR28 ;  /* 0x0000001cffa17e24 */ /* 0x000fc6000f8e00ff */
[C---:B------:R-:W-:Y:S01]  /*78d0*/  FSETP.NEU.FTZ.AND P0, PT, R88.reuse, -INF , PT ;  /* 0xff8000005800780b */ /* 0x040fe20003f1d000 */
[----:B------:R-:W-:-:S01]  /*78e0*/  FFMA.FTZ R102, R88, R161, -8 ;  /* 0xc100000058667423 */ /* 0x000fc200000100a1 */
[----:B------:R-:W2:Y:S01]  /*78f0*/  MUFU.TANH R136, R136 ;  /* 0x0000008800887308 */ /* 0x000ea20000002400 */
[----:B-1----:R-:W-:Y:S02]  /*7900*/  FSEL R20, R20, -INF , P3 ;  /* 0xff80000014147808 */ /* 0x002fe40001800000 */
[----:B------:R-:W-:Y:S02]  /*7910*/  ISETP.GT.AND P3, PT, R128, 0x29, PT ;  /* 0x000000298000780c */ /* 0x000fe40003f64270 */
[----:B------:R-:W-:-:S03]  /*7920*/  FSEL R102, R102, RZ, P0 ;  /* 0x000000ff66667208 */ /* 0x000fc60000000000 */
[----:B------:R-:W1:Y:S02]  /*7930*/  MUFU.TANH R137, R137 ;  /* 0x0000008900897308 */ /* 0x000e640000002400 */
[----:B------:R-:W-:-:S01]  /*7940*/  FFMA.FTZ R161, R130, UR28, -R102 ;  /* 0x0000001c82a17c23 */ /* 0x000fc20008010866 */
[--C-:B------:R-:W-:Y:S01]  /*7950*/  FFMA.FTZ R130, R131, UR28, -R102.reuse ;  /* 0x0000001c83827c23 */ /* 0x100fe20008010866 */
[----:B------:R-:W-:-:S01]  /*7960*/  FFMA.FTZ R131, R133, UR28, -R102 ;  /* 0x0000001c85837c23 */ /* 0x000fc20008010866 */
[----:B------:R-:W-:Y:S01]  /*7970*/  FMNMX.FTZ R133, R7, R6, !PT ;  /* 0x0000000607857209 */ /* 0x000fe20007810000 */
[----:B------:R-:W-:-:S01]  /*7980*/  FFMA.FTZ R163, R107, UR28, -R102 ;  /* 0x0000001c6ba37c23 */ /* 0x000fc20008010866 */
[----:B------:R-:W-:Y:S01]  /*7990*/  FSEL R107, R9, -INF , P2 ;  /* 0xff800000096b7808 */ /* 0x000fe20001000000 */
[----:B------:R-:W3:Y:S01]  /*79a0*/  MUFU.TANH R138, R138 ;  /* 0x0000008a008a7308 */ /* 0x000ee20000002400 */
[----:B------:R-:W-:Y:S01]  /*79b0*/  FMNMX.FTZ R124, R8, R133, !PT ;  /* 0x00000085087c7209 */ /* 0x000fe20007810000 */
[--C-:B------:R-:W-:Y:S01]  /*79c0*/  FFMA.FTZ R141, R141, UR28, -R102.reuse ;  /* 0x0000001c8d8d7c23 */ /* 0x100fe20008010866 */
[----:B------:R-:W-:Y:S01]  /*79d0*/  ISETP.GT.AND P2, PT, R128, 0x10, PT ;  /* 0x000000108000780c */ /* 0x000fe20003f44270 */
[--C-:B------:R-:W-:Y:S01]  /*79e0*/  FFMA.FTZ R145, R145, UR28, -R102.reuse ;  /* 0x0000001c91917c23 */ /* 0x100fe20008010866 */
[----:B------:R-:W-:Y:S01]  /*79f0*/  FMNMX.FTZ R133, R107, R124, !PT ;  /* 0x0000007c6b857209 */ /* 0x000fe20007810000 */
[--C-:B------:R-:W-:Y:S01]  /*7a00*/  FFMA.FTZ R146, R146, UR28, -R102.reuse ;  /* 0x0000001c92927c23 */ /* 0x100fe20008010866 */
[----:B------:R-:W-:Y:S01]  /*7a10*/  FSEL R11, R11, -INF , P2 ;  /* 0xff8000000b0b7808 */ /* 0x000fe20001000000 */
[----:B------:R4:W-:Y:S01]  /*7a20*/  MUFU.EX2 R9, R163 ;  /* 0x000000a300097308 */ /* 0x0009e20000000800 */
[----:B------:R-:W-:Y:S01]  /*7a30*/  FMNMX.FTZ R162, R10, R133, !PT ;  /* 0x000000850aa27209 */ /* 0x000fe20007810000 */
[--C-:B------:R-:W-:Y:S01]  /*7a40*/  FFMA.FTZ R157, R157, UR28, -R102.reuse ;  /* 0x0000001c9d9d7c23 */ /* 0x100fe20008010866 */
[----:B------:R-:W-:Y:S01]  /*7a50*/  ISETP.GT.AND P2, PT, R128, 0x18, PT ;  /* 0x000000188000780c */ /* 0x000fe20003f44270 */
[--C-:B------:R-:W-:Y:S01]  /*7a60*/  FFMA.FTZ R104, R104, UR28, -R102.reuse ;  /* 0x0000001c68687c23 */ /* 0x100fe20008010866 */
[----:B------:R-:W-:Y:S01]  /*7a70*/  FMNMX.FTZ R133, R11, R162, !PT ;  /* 0x000000a20b857209 */ /* 0x000fe20007810000 */
[--C-:B------:R-:W-:Y:S01]  /*7a80*/  FFMA.FTZ R162, R135, UR28, -R102.reuse ;  /* 0x0000001c87a27c23 */ /* 0x100fe20008010866 */
[----:B------:R-:W-:-:S01]  /*7a90*/  FFMA.FTZ R135, R109, UR28, -R102 ;  /* 0x0000001c6d877c23 */ /* 0x000fc20008010866 */
[----:B------:R-:W5:Y:S01]  /*7aa0*/  MUFU.TANH R139, R139 ;  /* 0x0000008b008b7308 */ /* 0x000f620000002400 */
[----:B----4-:R-:W-:-:S01]  /*7ab0*/  FFMA.FTZ R163, R108, UR28, -R102 ;  /* 0x0000001c6ca37c23 */ /* 0x010fc20008010866 */
[----:B------:R-:W-:Y:S01]  /*7ac0*/  FSEL R108, R13, -INF , P2 ;  /* 0xff8000000d6c7808 */ /* 0x000fe20001000000 */
[----:B------:R-:W-:-:S01]  /*7ad0*/  FFMA.FTZ R105, R105, UR28, -R102 ;  /* 0x0000001c69697c23 */ /* 0x000fc20008010866 */
[----:B------:R-:W-:Y:S01]  /*7ae0*/  FMNMX.FTZ R133, R12, R133, !PT ;  /* 0x000000850c857209 */ /* 0x000fe20007810000 */
[----:B------:R-:W-:-:S01]  /*7af0*/  FFMA.FTZ R106, R106, UR28, -R102 ;  /* 0x0000001c6a6a7c23 */ /* 0x000fc20008010866 */
[----:B------:R-:W-:Y:S01]  /*7b00*/  ISETP.GT.AND P2, PT, R128, 0x20, PT ;  /* 0x000000208000780c */ /* 0x000fe20003f44270 */
[----:B------:R-:W-:-:S01]  /*7b10*/  FFMA.FTZ R112, R112, UR28, -R102 ;  /* 0x0000001c70707c23 */ /* 0x000fc20008010866 */
[----:B------:R-:W-:Y:S01]  /*7b20*/  FMNMX.FTZ R133, R108, R133, !PT ;  /* 0x000000856c857209 */ /* 0x000fe20007810000 */
[----:B------:R-:W4:Y:S01]  /*7b30*/  MUFU.TANH R140, R140 ;  /* 0x0000008c008c7308 */ /* 0x000f220000002400 */
[----:B------:R-:W-:Y:S01]  /*7b40*/  FSEL R15, R15, -INF , P2 ;  /* 0xff8000000f0f7808 */ /* 0x000fe20001000000 */
[--C-:B------:R-:W-:Y:S01]  /*7b50*/  FFMA.FTZ R113, R113, UR28, -R102.reuse ;  /* 0x0000001c71717c23 */ /* 0x100fe20008010866 */
[----:B------:R-:W-:Y:S01]  /*7b60*/  FMNMX.FTZ R164, R14, R133, !PT ;  /* 0x000000850ea47209 */ /* 0x000fe20007810000 */
[--C-:B------:R-:W-:Y:S01]  /*7b70*/  FFMA.FTZ R116, R116, UR28, -R102.reuse ;  /* 0x0000001c74747c23 */ /* 0x100fe20008010866 */
[----:B------:R-:W-:Y:S01]  /*7b80*/  ISETP.GT.AND P2, PT, R128, 0x28, PT ;  /* 0x000000288000780c */ /* 0x000fe20003f44270 */
[--C-:B------:R-:W-:Y:S01]  /*7b90*/  FFMA.FTZ R117, R117, UR28, -R102.reuse ;  /* 0x0000001c75757c23 */ /* 0x100fe20008010866 */
[----:B------:R-:W-:Y:S01]  /*7ba0*/  FMNMX.FTZ R133, R15, R164, !PT ;  /* 0x000000a40f857209 */ /* 0x000fe20007810000 */
[----:B------:R-:W4:Y:S01]  /*7bb0*/  MUFU.TANH R120, R120 ;  /* 0x0000007800787308 */ /* 0x000f220000002400 */
[----:B0-----:R-:W-:Y:S01]  /*7bc0*/  FSEL R109, R21, -INF , P2 ;  /* 0xff800000156d7808 */ /* 0x001fe20001000000 */
[--C-:B------:R-:W-:Y:S01]  /*7bd0*/  FFMA.FTZ R92, R92, UR28, -R102.reuse ;  /* 0x0000001c5c5c7c23 */ /* 0x100fe20008010866 */
[----:B------:R-:W-:Y:S01]  /*7be0*/  FMNMX.FTZ R164, R20, R133, !PT ;  /* 0x0000008514a47209 */ /* 0x000fe20007810000 */
[--C-:B------:R-:W-:Y:S01]  /*7bf0*/  FFMA.FTZ R149, R149, UR28, -R102.reuse ;  /* 0x0000001c95957c23 */ /* 0x100fe20008010866 */
[----:B------:R-:W-:Y:S01]  /*7c00*/  ISETP.GT.AND P2, PT, R128, 0x30, PT ;  /* 0x000000308000780c */ /* 0x000fe20003f44270 */
[--C-:B------:R-:W-:Y:S01]  /*7c10*/  FFMA.FTZ R93, R93, UR28, -R102.reuse ;  /* 0x0000001c5d5d7c23 */ /* 0x100fe20008010866 */
[----:B--2---:R-:W-:Y:S01]  /*7c20*/  FSEL R136, R136, -INF , P3 ;  /* 0xff80000088887808 */ /* 0x004fe20001800000 */
[----:B------:R-:W0:Y:S01]  /*7c30*/  MUFU.TANH R121, R121 ;  /* 0x0000007900797308 */ /* 0x000e220000002400 */
        /* <DEDUP_REMOVED lines=10> */
[----:B---3--:R-:W-:Y:S01]  /*7ce0*/  FSEL R138, R138, -INF , P3 ;  /* 0xff8000008a8a7808 */ /* 0x008fe20001800000 */
[--C-:B------:R-:W-:Y:S01]  /*7cf0*/  FFMA.FTZ R153, R153, UR28, -R102.reuse ;  /* 0x0000001c99997c23 */ /* 0x100fe20008010866 */
[----:B------:R-:W-:Y:S01]  /*7d00*/  FMNMX.FTZ R133, R137, R166, !PT ;  /* 0x000000a689857209 */ /* 0x000fe20007810000 */
[--C-:B------:R-:W-:Y:S01]  /*7d10*/  FFMA.FTZ R101, R101, UR28, -R102.reuse ;  /* 0x0000001c65657c23 */ /* 0x100fe20008010866 */
[----:B------:R-:W-:Y:S01]  /*7d20*/  ISETP.GT.AND P3, PT, R128, 0x39, PT ;  /* 0x000000398000780c */ /* 0x000fe20003f64270 */
[----:B------:R-:W2:Y:S01]  /*7d30*/  MUFU.TANH R123, R123 ;  /* 0x0000007b007b7308 */ /* 0x000ea20000002400 */
[----:B-----5:R-:W-:Y:S01]  /*7d40*/  FSEL R139, R139, -INF , P2 ;  /* 0xff8000008b8b7808 */ /* 0x020fe20001000000 */
[--C-:B------:R-:W-:Y:S01]  /*7d50*/  FFMA.FTZ R156, R156, UR28, -R102.reuse ;  /* 0x0000001c9c9c7c23 */ /* 0x100fe20008010866 */
[----:B------:R-:W-:Y:S01]  /*7d60*/  FMNMX.FTZ R166, R138, R133, !PT ;  /* 0x000000858aa67209 */ /* 0x000fe20007810000 */
[--C-:B------:R-:W-:Y:S01]  /*7d70*/  FFMA.FTZ R133, R142, UR28, -R102.reuse ;  /* 0x0000001c8e857c23 */ /* 0x100fe20008010866 */
[----:B------:R-:W-:Y:S01]  /*7d80*/  ISETP.GT.AND P2, PT, R128, 0x40, PT ;  /* 0x000000408000780c */ /* 0x000fe20003f44270 */
[----:B------:R-:W-:Y:S01]  /*7d90*/  FFMA.FTZ R111, R111, UR28, -R102 ;  /* 0x0000001c6f6f7c23 */ /* 0x000fe20008010866 */
[----:B----4-:R-:W-:Y:S01]  /*7da0*/  FSEL R140, R140, -INF , P3 ;  /* 0xff8000008c8c7808 */ /* 0x010fe20001800000 */
[----:B------:R3:W-:Y:S01]  /*7db0*/  MUFU.EX2 R21, R135 ;  /* 0x0000008700157308 */ /* 0x0007e20000000800 */
[----:B------:R-:W-:-:S02]  /*7dc0*/  ISETP.GT.AND P3, PT, R128, 0x41, PT ;  /* 0x000000418000780c */ /* 0x000fc40003f64270 */
[----:B------:R-:W-:Y:S02]  /*7dd0*/  FSEL R120, R120, -INF , P2 ;  /* 0xff80000078787808 */ /* 0x000fe40001000000 */
[C---:B------:R-:W-:Y:S02]  /*7de0*/  ISETP.GT.AND P2, PT, R128.reuse, 0x48, PT ;  /* 0x000000488000780c */ /* 0x040fe40003f44270 */
[----:B0-----:R-:W-:Y:S01]  /*7df0*/  FSEL R121, R121, -INF , P3 ;  /* 0xff80000079797808 */ /* 0x001fe20001800000 */
[----:B------:R-:W0:Y:S01]  /*7e00*/  MUFU.TANH R125, R125 ;  /* 0x0000007d007d7308 */ /* 0x000e220000002400 */
[----:B---3--:R-:W-:Y:S02]  /*7e10*/  FMNMX.FTZ R135, R139, R166, !PT ;  /* 0x000000a68b877209 */ /* 0x008fe40007810000 */
[----:B------:R-:W-:Y:S02]  /*7e20*/  ISETP.GT.AND P3, PT, R128, 0x49, PT ;  /* 0x000000498000780c */ /* 0x000fe40003f64270 */
[----:B------:R-:W-:-:S02]  /*7e30*/  FMNMX.FTZ R135, R140, R135, !PT ;  /* 0x000000878c877209 */ /* 0x000fc40007810000 */
[----:B-1----:R-:W-:Y:S01]  /*7e40*/  FSEL R122, R122, -INF , P2 ;  /* 0xff8000007a7a7808 */ /* 0x002fe20001000000 */
[----:B------:R-:W1:Y:S01]  /*7e50*/  MUFU.TANH R126, R126 ;  /* 0x0000007e007e7308 */ /* 0x000e620000002400 */
[----:B------:R-:W-:Y:S02]  /*7e60*/  FMNMX.FTZ R142, R120, R135, !PT ;  /* 0x00000087788e7209 */ /* 0x000fe40007810000 */
[----:B------:R-:W-:Y:S02]  /*7e70*/  ISETP.GT.AND P2, PT, R128, 0x50, PT ;  /* 0x000000508000780c */ /* 0x000fe40003f44270 */
[----:B------:R-:W-:Y:S01]  /*7e80*/  FMNMX.FTZ R135, R121, R142, !PT ;  /* 0x0000008e79877209 */ /* 0x000fe20007810000 */
[----:B------:R-:W-:Y:S01]  /*7e90*/  FFMA.FTZ R142, R143, UR28, -R102 ;  /* 0x0000001c8f8e7c23 */ /* 0x000fe20008010866 */
[----:B--2---:R-:W-:Y:S01]  /*7ea0*/  FSEL R123, R123, -INF , P3 ;  /* 0xff8000007b7b7808 */ /* 0x004fe20001800000 */
[----:B------:R-:W2:Y:S01]  /*7eb0*/  MUFU.TANH R127, R127 ;  /* 0x0000007f007f7308 */ /* 0x000ea20000002400 */
[----:B------:R-:W-:-:S02]  /*7ec0*/  FMNMX.FTZ R166, R122, R135, !PT ;  /* 0x000000877aa67209 */ /* 0x000fc40007810000 */
[C---:B------:R-:W-:Y:S02]  /*7ed0*/  ISETP.GT.AND P3, PT, R128.reuse, 0x51, PT ;  /* 0x000000518000780c */ /* 0x040fe40003f64270 */
[----:B0-----:R-:W-:Y:S02]  /*7ee0*/  FSEL R125, R125, -INF , P2 ;  /* 0xff8000007d7d7808 */ /* 0x001fe40001000000 */
[----:B------:R-:W-:Y:S01]  /*7ef0*/  FMNMX.FTZ R166, R123, R166, !PT ;  /* 0x000000a67ba67209 */ /* 0x000fe20007810000 */
[----:B------:R-:W0:Y:S01]  /*7f00*/  MUFU.TANH R129, R129 ;  /* 0x0000008100817308 */ /* 0x000e220000002400 */
[----:B------:R-:W-:Y:S02]  /*7f10*/  ISETP.GT.AND P2, PT, R128, 0x58, PT ;  /* 0x000000588000780c */ /* 0x000fe40003f44270 */
[----:B-1----:R-:W-:Y:S02]  /*7f20*/  FSEL R126, R126, -INF , P3 ;  /* 0xff8000007e7e7808 */ /* 0x002fe40001800000 */
[----:B------:R-:W-:-:S02]  /*7f30*/  FMNMX.FTZ R135, R125, R166, !PT ;  /* 0x000000a67d877209 */ /* 0x000fc40007810000 */
[----:B------:R-:W-:Y:S01]  /*7f40*/  ISETP.GT.AND P3, PT, R128, 0x59, PT ;  /* 0x000000598000780c */ /* 0x000fe20003f64270 */
[----:B------:R-:W1:Y:S01]  /*7f50*/  MUFU.TANH R132, R132 ;  /* 0x0000008400847308 */ /* 0x000e620000002400 */
[----:B--2---:R-:W-:Y:S02]  /*7f60*/  FSEL R127, R127, -INF , P2 ;  /* 0xff8000007f7f7808 */ /* 0x004fe40001000000 */
[----:B------:R-:W-:Y:S01]  /*7f70*/  FMNMX.FTZ R166, R126, R135, !PT ;  /* 0x000000877ea67209 */ /* 0x000fe20007810000 */
[----:B------:R-:W-:-:S01]  /*7f80*/  FFMA.FTZ R135, R144, UR28, -R102 ;  /* 0x0000001c90877c23 */ /* 0x000fc20008010866 */
[----:B------:R-:W-:Y:S02]  /*7f90*/  ISETP.GT.AND P2, PT, R128, 0x60, PT ;  /* 0x000000608000780c */ /* 0x000fe40003f44270 */
[----:B------:R-:W-:Y:S01]  /*7fa0*/  FMNMX.FTZ R166, R127, R166, !PT ;  /* 0x000000a67fa67209 */ /* 0x000fe20007810000 */
[----:B------:R-:W2:Y:S01]  /*7fb0*/  MUFU.TANH R134, R134 ;  /* 0x0000008600867308 */ /* 0x000ea20000002400 */
[----:B0-----:R-:W-:-:S02]  /*7fc0*/  FSEL R129, R129, -INF , P3 ;  /* 0xff80000081817808 */ /* 0x001fc40001800000 */
        /* <DEDUP_REMOVED lines=10> */
[----:B------:R0:W-:Y:S01]  /*8070*/  MUFU.EX2 R164, R141 ;  /* 0x0000008d00a47308 */ /* 0x0001e20000000800 */
[----:B-1----:R-:W-:Y:S02]  /*8080*/  FSEL R159, R159, -INF , P3 ;  /* 0xff8000009f9f7808 */ /* 0x002fe40001800000 */
[----:B------:R-:W-:-:S05]  /*8090*/  ISETP.GT.AND P3, PT, R128, 0x71, PT ;  /* 0x000000718000780c */ /* 0x000fca0003f64270 */
[----:B------:R-:W1:Y:S01]  /*80a0*/  MUFU.TANH R115, R115 ;  /* 0x0000007300737308 */ /* 0x000e620000002400 */
[----:B0-----:R-:W-:-:S04]  /*80b0*/  FMNMX.FTZ R141, R129, R166, !PT ;  /* 0x000000a6818d7209 */ /* 0x001fc80007810000 */
[----:B------:R-:W-:-:S03]  /*80c0*/  FMNMX.FTZ R141, R132, R141, !PT ;  /* 0x0000008d848d7209 */ /* 0x000fc60007810000 */
[----:B------:R-:W0:Y:S01]  /*80d0*/  MUFU.TANH R118, R118 ;  /* 0x0000007600767308 */ /* 0x000e220000002400 */
[----:B------:R-:W-:Y:S02]  /*80e0*/  FMNMX.FTZ R144, R134, R141, !PT ;  /* 0x0000008d86907209 */ /* 0x000fe40007810000 */
[----:B--2---:R-:W-:Y:S02]  /*80f0*/  FSEL R141, R114, -INF , P2 ;  /* 0xff800000728d7808 */ /* 0x004fe40001000000 */
[----:B------:R-:W-:Y:S02]  /*8100*/  FMNMX.FTZ R144, R155, R144, !PT ;  /* 0x000000909b907209 */ /* 0x000fe40007810000 */
[----:B------:R-:W-:Y:S01]  /*8110*/  ISETP.GT.AND P2, PT, R128, 0x78, PT ;  /* 0x000000788000780c */ /* 0x000fe20003f44270 */
[----:B------:R-:W2:Y:S01]  /*8120*/  MUFU.TANH R119, R119 ;  /* 0x0000007700777308 */ /* 0x000ea20000002400 */
[----:B------:R-:W-:Y:S02]  /*8130*/  FMNMX.FTZ R144, R159, R144, !PT ;  /* 0x000000909f907209 */ /* 0x000fe40007810000 */
[----:B-1----:R-:W-:-:S02]  /*8140*/  FSEL R115, R115, -INF , P3 ;  /* 0xff80000073737808 */ /* 0x002fc40001800000 */
[----:B------:R-:W-:Y:S02]  /*8150*/  FMNMX.FTZ R144, R141, R144, !PT ;  /* 0x000000908d907209 */ /* 0x000fe40007810000 */
[----:B------:R-:W-:Y:S01]  /*8160*/  ISETP.GT.AND P3, PT, R128, 0x79, PT ;  /* 0x000000798000780c */ /* 0x000fe20003f64270 */
[----:B------:R-:W1:Y:S01]  /*8170*/  MUFU.TANH R90, R90 ;  /* 0x0000005a005a7308 */ /* 0x000e620000002400 */
[----:B0-----:R-:W-:Y:S02]  /*8180*/  FSEL R143, R118, -INF , P2 ;  /* 0xff800000768f7808 */ /* 0x001fe40001000000 */
[----:B------:R-:W-:Y:S02]  /*8190*/  FMNMX.FTZ R144, R115, R144, !PT ;  /* 0x0000009073907209 */ /* 0x000fe40007810000 */
[----:B------:R-:W-:Y:S02]  /*81a0*/  ISETP.GT.AND P2, PT, R128, 0x80, PT ;  /* 0x000000808000780c */ /* 0x000fe40003f44270 */
[----:B------:R-:W-:Y:S01]  /*81b0*/  FMNMX.FTZ R144, R143, R144, !PT ;  /* 0x000000908f907209 */ /* 0x000fe20007810000 */
[----:B------:R-:W0:Y:S01]  /*81c0*/  MUFU.TANH R91, R91 ;  /* 0x0000005b005b7308 */ /* 0x000e220000002400 */
[----:B--2---:R-:W-:-:S02]  /*81d0*/  FSEL R119, R119, -INF , P3 ;  /* 0xff80000077777808 */ /* 0x004fc40001800000 */
[----:B------:R-:W-:-:S05]  /*81e0*/  ISETP.GT.AND P3, PT, R128, 0x81, PT ;  /* 0x000000818000780c */ /* 0x000fca0003f64270 */
[----:B------:R-:W2:Y:S01]  /*81f0*/  MUFU.TANH R94, R94 ;  /* 0x0000005e005e7308 */ /* 0x000ea20000002400 */
[----:B-1----:R-:W-:Y:S02]  /*8200*/  FSEL R90, R90, -INF , P2 ;  /* 0xff8000005a5a7808 */ /* 0x002fe40001000000 */
[----:B------:R-:W-:-:S05]  /*8210*/  ISETP.GT.AND P2, PT, R128, 0x88, PT ;  /* 0x000000888000780c */ /* 0x000fca0003f44270 */
[----:B------:R-:W1:Y:S01]  /*8220*/  MUFU.TANH R95, R95 ;  /* 0x0000005f005f7308 */ /* 0x000e620000002400 */
[----:B0-----:R-:W-:Y:S02]  /*8230*/  FSEL R91, R91, -INF , P3 ;  /* 0xff8000005b5b7808 */ /* 0x001fe40001800000 */
[----:B------:R-:W-:-:S05]  /*8240*/  ISETP.GT.AND P3, PT, R128, 0x89, PT ;  /* 0x000000898000780c */ /* 0x000fca0003f64270 */
[----:B------:R0:W-:Y:S08]  /*8250*/  MUFU.EX2 R114, R145 ;  /* 0x0000009100727308 */ /* 0x0001f00000000800 */
[----:B------:R-:W3:Y:S01]  /*8260*/  MUFU.TANH R98, R98 ;  /* 0x0000006200627308 */ /* 0x000ee20000002400 */
[----:B0-----:R-:W-:-:S01]  /*8270*/  FFMA.FTZ R145, R147, UR28, -R102 ;  /* 0x0000001c93917c23 */ /* 0x001fc20008010866 */
[----:B------:R-:W-:-:S02]  /*8280*/  FMNMX.FTZ R147, R119, R144, !PT ;  /* 0x0000009077937209 */ /* 0x000fc40007810000 */
[----:B--2---:R-:W-:Y:S02]  /*8290*/  FSEL R144, R94, -INF , P2 ;  /* 0xff8000005e907808 */ /* 0x004fe40001000000 */
[C---:B------:R-:W-:Y:S02]  /*82a0*/  ISETP.GT.AND P2, PT, R128.reuse, 0x90, PT ;  /* 0x000000908000780c */ /* 0x040fe40003f44270 */
[----:B------:R-:W0:Y:S01]  /*82b0*/  MUFU.TANH R99, R99 ;  /* 0x0000006300637308 */ /* 0x000e220000002400 */
[----:B-1----:R-:W-:Y:S02]  /*82c0*/  FSEL R95, R95, -INF , P3 ;  /* 0xff8000005f5f7808 */ /* 0x002fe40001800000 */
[----:B------:R-:W-:-:S05]  /*82d0*/  ISETP.GT.AND P3, PT, R128, 0x91, PT ;  /* 0x000000918000780c */ /* 0x000fca0003f64270 */
[----:B------:R1:W-:Y:S01]  /*82e0*/  MUFU.EX2 R118, R146 ;  /* 0x0000009200767308 */ /* 0x0003e20000000800 */
[----:B---3--:R-:W-:Y:S02]  /*82f0*/  FSEL R98, R98, -INF , P2 ;  /* 0xff80000062627808 */ /* 0x008fe40001000000 */
[----:B------:R-:W-:-:S05]  /*8300*/  ISETP.GT.AND P2, PT, R128, 0x98, PT ;  /* 0x000000988000780c */ /* 0x000fca0003f44270 */
[----:B------:R2:W-:Y:S01]  /*8310*/  MUFU.EX2 R124, R157 ;  /* 0x0000009d007c7308 */ /* 0x0005e20000000800 */
[----:B-1----:R-:W-:Y:S01]  /*8320*/  FMNMX.FTZ R146, R90, R147, !PT ;  /* 0x000000935a927209 */ /* 0x002fe20007810000 */
[--C-:B------:R-:W-:Y:S01]  /*8330*/  FFMA.FTZ R147, R148, UR28, -R102.reuse ;  /* 0x0000001c94937c23 */ /* 0x100fe20008010866 */
[----:B0-----:R-:W-:Y:S01]  /*8340*/  FSEL R99, R99, -INF , P3 ;  /* 0xff80000063637808 */ /* 0x001fe20001800000 */
[----:B------:R-:W-:Y:S01]  /*8350*/  FFMA.FTZ R148, R154, UR28, -R102 ;  /* 0x0000001c9a947c23 */ /* 0x000fe20008010866 */
[----:B------:R-:W-:-:S03]  /*8360*/  ISETP.GT.AND P3, PT, R128, 0x99, PT ;  /* 0x000000998000780c */ /* 0x000fc60003f64270 */
[----:B------:R-:W0:Y:S01]  /*8370*/  MUFU.TANH R160, R160 ;  /* 0x000000a000a07308 */ /* 0x000e220000002400 */
[----:B--2---:R-:W-:-:S01]  /*8380*/  FFMA.FTZ R157, R89, UR28, -R102 ;  /* 0x0000001c599d7c23 */ /* 0x004fc20008010866 */
[----:B------:R-:W-:-:S04]  /*8390*/  FMNMX.FTZ R89, R91, R146, !PT ;  /* 0x000000925b597209 */ /* 0x000fc80007810000 */
[----:B------:R-:W-:Y:S02]  /*83a0*/  FMNMX.FTZ R146, R144, R89, !PT ;  /* 0x0000005990927209 */ /* 0x000fe40007810000 */
[----:B------:R-:W1:Y:S02]  /*83b0*/  MUFU.TANH R103, R103 ;  /* 0x0000006700677308 */ /* 0x000e640000002400 */
[----:B------:R-:W-:-:S04]  /*83c0*/  FMNMX.FTZ R89, R95, R146, !PT ;  /* 0x000000925f597209 */ /* 0x000fc80007810000 */
[----:B------:R-:W-:Y:S02]  /*83d0*/  FMNMX.FTZ R146, R98, R89, !PT ;  /* 0x0000005962927209 */ /* 0x000fe40007810000 */
[----:B------:R2:W-:Y:S01]  /*83e0*/  MUFU.EX2 R94, R157 ;  /* 0x0000009d005e7308 */ /* 0x0005e20000000800 */
[----:B0-----:R-:W-:Y:S02]  /*83f0*/  FSEL R160, R160, -INF , P2 ;  /* 0xff800000a0a07808 */ /* 0x001fe40001000000 */
[----:B------:R-:W-:-:S04]  /*8400*/  FMNMX.FTZ R89, R99, R146, !PT ;  /* 0x0000009263597209 */ /* 0x000fc80007810000 */
[----:B------:R-:W-:Y:S01]  /*8410*/  FMNMX.FTZ R128, R160, R89, !PT ;  /* 0x00000059a0807209 */ /* 0x000fe20007810000 */
[----:B------:R0:W-:Y:S01]  /*8420*/  MUFU.EX2 R13, R163 ;  /* 0x000000a3000d7308 */ /* 0x0001e20000000800 */
[----:B-1----:R-:W-:Y:S01]  /*8430*/  FSEL R103, R103, -INF , P3 ;  /* 0xff80000067677808 */ /* 0x002fe20001800000 */
[--C-:B--2---:R-:W-:Y:S01]  /*8440*/  FFMA.FTZ R157, R110, UR28, -R102.reuse ;  /* 0x0000001c6e9d7c23 */ /* 0x104fe20008010866 */
[----:B------:R-:W-:-:S02]  /*8450*/  FFMA.FTZ R110, R158, UR28, -R102 ;  /* 0x0000001c9e6e7c23 */ /* 0x000fc40008010866 */
[----:B------:R-:W-:Y:S01]  /*8460*/  FMNMX.FTZ R89, R103, R128, !PT ;  /* 0x0000008067597209 */ /* 0x000fe20007810000 */
[----:B------:R-:W-:-:S01]  /*8470*/  FFMA.FTZ R128, R150, UR28, -R102 ;  /* 0x0000001c96807c23 */ /* 0x000fc20008010866 */
[----:B------:R-:W-:Y:S01]  /*8480*/  FFMA.FTZ R150, R152, UR28, -R102 ;  /* 0x0000001c98967c23 */ /* 0x000fe20008010866 */
[----:B------:R-:W-:Y:S02]  /*8490*/  MUFU.EX2 R104, R104 ;  /* 0x0000006800687308 */ /* 0x000fe40000000800 */
[----:B------:R-:W1:Y:S06]  /*84a0*/  SHFL.BFLY PT, R146, R89, 0x2, 0x1f ;  /* 0x0c401f0059927f89 */ /* 0x000e6c00000e0000 */
[----:B------:R-:W-:Y:S08]  /*84b0*/  MUFU.EX2 R161, R161 ;  /* 0x000000a100a17308 */ /* 0x000ff00000000800 */
[----:B------:R-:W-:Y:S08]  /*84c0*/  MUFU.EX2 R105, R105 ;  /* 0x0000006900697308 */ /* 0x000ff00000000800 */
[----:B------:R-:W-:Y:S01]  /*84d0*/  MUFU.EX2 R130, R130 ;  /* 0x0000008200827308 */ /* 0x000fe20000000800 */
[----:B-1----:R-:W-:-:S05]  /*84e0*/  FMNMX.FTZ R152, R89, R146, !PT ;  /* 0x0000009259987209 */ /* 0x002fca0007810000 */
[----:B------:R-:W1:Y:S02]  /*84f0*/  SHFL.BFLY PT, R89, R152, 0x1, 0x1f ;  /* 0x0c201f0098597f89 */ /* 0x000e6400000e0000 */
[----:B------:R-:W-:Y:S08]  /*8500*/  MUFU.EX2 R106, R106 ;  /* 0x0000006a006a7308 */ /* 0x000ff00000000800 */
[----:B------:R-:W-:Y:S08]  /*8510*/  MUFU.EX2 R131, R131 ;  /* 0x0000008300837308 */ /* 0x000ff00000000800 */
[----:B------:R-:W-:Y:S01]  /*8520*/  MUFU.EX2 R162, R162 ;  /* 0x000000a200a27308 */ /* 0x000fe20000000800 */
[----:B-1----:R-:W-:Y:S01]  /*8530*/  FMNMX.FTZ R89, R152, R89, !PT ;  /* 0x0000005998597209 */ /* 0x002fe20007810000 */
[----:B------:R-:W-:-:S06]  /*8540*/  IMAD.U32 R152, RZ, RZ, UR28 ;  /* 0x0000001cff987e24 */ /* 0x000fcc000f8e00ff */
[----:B------:R-:W-:Y:S01]  /*8550*/  MUFU.EX2 R112, R112 ;  /* 0x0000007000707308 */ /* 0x000fe20000000800 */
[C---:B------:R-:W-:Y:S01]  /*8560*/  FSETP.NEU.FTZ.AND P2, PT, R89.reuse, -INF , PT ;  /* 0xff8000005900780b */ /* 0x040fe20003f5d000 */
[----:B------:R-:W-:-:S03]  /*8570*/  FFMA.FTZ R152, R89, R152, -8 ;  /* 0xc100000059987423 */ /* 0x000fc60000010098 */
[----:B------:R-:W-:Y:S02]  /*8580*/  FSEL R165, R89, RZ, P2 ;  /* 0x000000ff59a57208 */ /* 0x000fe40001000000 */
[----:B------:R-:W-:Y:S01]  /*8590*/  FSEL R102, R152, RZ, P2 ;  /* 0x000000ff98667208 */ /* 0x000fe20001000000 */
[----:B------:R-:W-:Y:S02]  /*85a0*/  MUFU.EX2 R133, R133 ;  /* 0x0000008500857308 */ /* 0x000fe40000000800 */
[----:B------:R-:W-:-:S02]  /*85b0*/  FADD.FTZ R6, -R165, R6 ;  /* 0x00000006a5067221 */ /* 0x000fc40000010100 */
[--C-:B0-----:R-:W-:Y:S01]  /*85c0*/  FFMA.FTZ R163, R14, UR28, -R102.reuse ;  /* 0x0000001c0ea37c23 */ /* 0x101fe20008010866 */
        /* <DEDUP_REMOVED lines=10> */
[----:B------:R-:W-:Y:S01]  /*8670*/  FMUL.FTZ R6, R6, UR28 ;  /* 0x0000001c06067c20 */ /* 0x000fe20008410000 */
[--C-:B------:R-:W-:Y:S01]  /*8680*/  FFMA.FTZ R8, R8, UR28, -R102.reuse ;  /* 0x0000001c08087c23 */ /* 0x100fe20008010866 */
[----:B------:R-:W-:-:S01]  /*8690*/  FFMA.FTZ R107, R107, UR28, -R102 ;  /* 0x0000001c6b6b7c23 */ /* 0x000fc20008010866 */
[----:B------:R-:W-:Y:S01]  /*86a0*/  FADD.FTZ R140, -R140, R5 ;  /* 0x000000058c8c7221 */ /* 0x000fe20000010100 */
[----:B------:R-:W-:-:S01]  /*86b0*/  FFMA.FTZ R10, R10, UR28, -R102 ;  /* 0x0000001c0a0a7c23 */ /* 0x000fc20008010866 */
[----:B------:R-:W-:Y:S01]  /*86c0*/  MUFU.EX2 R7, R7 ;  /* 0x0000000700077308 */ /* 0x000fe20000000800 */
[----:B------:R-:W-:-:S01]  /*86d0*/  FFMA.FTZ R11, R11, UR28, -R102 ;  /* 0x0000001c0b0b7c23 */ /* 0x000fc20008010866 */
[----:B------:R-:W-:Y:S01]  /*86e0*/  FMUL.FTZ R140, R140, UR28 ;  /* 0x0000001c8c8c7c20 */ /* 0x000fe20008410000 */
        /* <DEDUP_REMOVED lines=14> */
[----:B0-----:R-:W-:-:S07]  /*87d0*/  FFMA.FTZ R140, R129, UR28, -R102 ;  /* 0x0000001c818c7c23 */ /* 0x001fce0008010866 */
[----:B------:R-:W0:Y:S01]  /*87e0*/  MUFU.EX2 R8, R8 ;  /* 0x0000000800087308 */ /* 0x000e220000000800 */
[----:B-1----:R-:W-:-:S04]  /*87f0*/  FFMA.FTZ R152, R165, R3, R104 ;  /* 0x00000003a5987223 */ /* 0x002fc80000010068 */
[----:B------:R-:W-:-:S03]  /*8800*/  FADD.FTZ R152, R161, R152 ;  /* 0x00000098a1987221 */ /* 0x000fc60000010000 */
[----:B------:R-:W1:Y:S01]  /*8810*/  MUFU.EX2 R107, R107 ;  /* 0x0000006b006b7308 */ /* 0x000e620000000800 */
[----:B--2---:R-:W-:-:S07]  /*8820*/  FFMA.FTZ R3, R6, R2, R7 ;  /* 0x0000000206037223 */ /* 0x004fce0000010007 */
        /* <DEDUP_REMOVED lines=8> */
[----:B------:R-:W-:Y:S01]  /*88b0*/  FFMA.FTZ R127, R132, UR28, -R102 ;  /* 0x0000001c847f7c23 */ /* 0x000fe20008010866 */
[----:B------:R-:W-:-:S05]  /*88c0*/  FADD.FTZ R132, R106, R3 ;  /* 0x000000036a847221 */ /* 0x000fca0000010000 */
[----:B------:R-:W2:Y:S01]  /*88d0*/  MUFU.EX2 R108, R108 ;  /* 0x0000006c006c7308 */ /* 0x000ea20000000800 */
[----:B0-----:R-:W-:-:S01]  /*88e0*/  FADD.FTZ R3, R11, R2 ;  /* 0x000000020b037221 */ /* 0x001fc20000010000 */
[----:B------:R-:W-:Y:S01]  /*88f0*/  FADD.FTZ R2, R131, R132 ;  /* 0x0000008483027221 */ /* 0x000fe20000010000 */
[----:B------:R-:W-:-:S03]  /*8900*/  FFMA.FTZ R132, R134, UR28, -R102 ;  /* 0x0000001c86847c23 */ /* 0x000fc60008010866 */
[----:B------:R-:W-:Y:S02]  /*8910*/  FADD.FTZ R129, R9, R2 ;  /* 0x0000000209817221 */ /* 0x000fe40000010000 */
[----:B------:R-:W0:Y:S01]  /*8920*/  MUFU.EX2 R163, R163 ;  /* 0x000000a300a37308 */ /* 0x000e220000000800 */
[----:B-1----:R-:W-:-:S01]  /*8930*/  FADD.FTZ R3, R12, R3 ;  /* 0x000000030c037221 */ /* 0x002fc20000010000 */
[----:B------:R-:W-:Y:S01]  /*8940*/  FADD.FTZ R134, R124, R129 ;  /* 0x000000817c867221 */ /* 0x000fe20000010000 */
[----:B------:R-:W-:-:S03]  /*8950*/  FFMA.FTZ R129, R155, UR28, -R102 ;  /* 0x0000001c9b817c23 */ /* 0x000fc60008010866 */
[----:B------:R-:W-:Y:S01]  /*8960*/  FADD.FTZ R155, R13, R134 ;  /* 0x000000860d9b7221 */ /* 0x000fe20000010000 */
[----:B------:R-:W-:-:S01]  /*8970*/  FFMA.FTZ R134, R159, UR28, -R102 ;  /* 0x0000001c9f867c23 */ /* 0x000fc20008010866 */
        /* <DEDUP_REMOVED lines=15> */
[----:B------:R-:W-:-:S04]  /*8a70*/  FADD.FTZ R2, R112, R155 ;  /* 0x0000009b70027221 */ /* 0x000fc80000010000 */
[----:B------:R-:W-:Y:S02]  /*8a80*/  FADD.FTZ R2, R133, R2 ;  /* 0x0000000285027221 */ /* 0x000fe40000010000 */
        /* <DEDUP_REMOVED lines=21> */
[----:B------:R-:W2:Y:S01]  /*8be0*/  MUFU.EX2 R122, R122 ;  /* 0x0000007a007a7308 */ /* 0x000ea20000000800 */
[----:B0-----:R-:W-:-:S04]  /*8bf0*/  FADD.FTZ R3, R117, R2 ;  /* 0x0000000275037221 */ /* 0x001fc80000010000 */
[----:B------:R-:W-:-:S03]  /*8c00*/  FADD.FTZ R3, R114, R3 ;  /* 0x0000000372037221 */ /* 0x000fc60000010000 */
[----:B------:R-:W-:Y:S08]  /*8c10*/  MUFU.EX2 R123, R123 ;  /* 0x0000007b007b7308 */ /* 0x000ff00000000800 */
[----:B------:R-:W0:Y:S08]  /*8c20*/  MUFU.EX2 R145, R145 ;  /* 0x0000009100917308 */ /* 0x000e300000000800 */
[----:B------:R-:W-:Y:S08]  /*8c30*/  MUFU.EX2 R146, R150 ;  /* 0x0000009600927308 */ /* 0x000ff00000000800 */
[----:B------:R3:W-:Y:S08]  /*8c40*/  MUFU.EX2 R150, R156 ;  /* 0x0000009c00967308 */ /* 0x0007f00000000800 */
[----:B------:R-:W4:Y:S01]  /*8c50*/  MUFU.EX2 R126, R126 ;  /* 0x0000007e007e7308 */ /* 0x000f220000000800 */
[----:B---3--:R-:W-:-:S01]  /*8c60*/  FADD.FTZ R156, R121, R154 ;  /* 0x0000009a799c7221 */ /* 0x008fc20000010000 */
[----:B------:R-:W-:-:S03]  /*8c70*/  FFMA.FTZ R154, R119, UR28, -R102 ;  /* 0x0000001c779a7c23 */ /* 0x000fc60008010866 */
[----:B-1----:R-:W-:Y:S01]  /*8c80*/  FADD.FTZ R119, R5, R156 ;  /* 0x0000009c05777221 */ /* 0x002fe20000010000 */
[----:B------:R-:W-:-:S02]  /*8c90*/  FADD.FTZ R156, R118, R3 ;  /* 0x00000003769c7221 */ /* 0x000fc40000010000 */
[----:B------:R-:W1:Y:S01]  /*8ca0*/  MUFU.EX2 R125, R125 ;  /* 0x0000007d007d7308 */ /* 0x000e620000000800 */
[----:B--2---:R-:W-:-:S01]  /*8cb0*/  FADD.FTZ R2, R122, R119 ;  /* 0x000000777a027221 */ /* 0x004fc20000010000 */
[----:B0-----:R-:W-:-:S03]  /*8cc0*/  FADD.FTZ R119, R145, R156 ;  /* 0x0000009c91777221 */ /* 0x001fc60000010000 */
[----:B------:R-:W-:Y:S01]  /*8cd0*/  FADD.FTZ R3, R123, R2 ;  /* 0x000000027b037221 */ /* 0x000fe20000010000 */
[----:B------:R-:W-:-:S01]  /*8ce0*/  FADD.FTZ R156, R94, R119 ;  /* 0x000000775e9c7221 */ /* 0x000fc20000010000 */
[----:B------:R-:W-:Y:S01]  /*8cf0*/  FFMA.FTZ R119, R144, UR28, -R102 ;  /* 0x0000001c90777c23 */ /* 0x000fe20008010866 */
[----:B------:R-:W0:Y:S01]  /*8d00*/  MUFU.EX2 R147, R147 ;  /* 0x0000009300937308 */ /* 0x000e220000000800 */
[----:B----4-:R-:W-:-:S07]  /*8d10*/  FADD.FTZ R2, R126, R3 ;  /* 0x000000037e027221 */ /* 0x010fce0000010000 */
        /* <DEDUP_REMOVED lines=39> */
[----:B--2---:R-:W-:-:S01]  /*8f90*/  FADD.FTZ R143, R154, R99 ;  /* 0x000000639a8f7221 */ /* 0x004fc20000010000 */
[--C-:B------:R-:W-:Y:S01]  /*8fa0*/  FFMA.FTZ R99, R160, UR28, -R102.reuse ;  /* 0x0000001ca0637c23 */ /* 0x100fe20008010866 */
[----:B------:R-:W-:-:S05]  /*8fb0*/  FFMA.FTZ R102, R103, UR28, -R102 ;  /* 0x0000001c67667c23 */ /* 0x000fca0008010866 */
        /* <DEDUP_REMOVED lines=31> */
.L_x_10064:
        /* <DEDUP_REMOVED lines=116> */
.L_x_10054:
        /* <DEDUP_REMOVED lines=8> */
.L_x_10077:
        /* <DEDUP_REMOVED lines=9> */
.L_x_10068:
[----:B------:R-:W-:Y:S01]  /*9a00*/  ULEA UR6, UR47, UR43, 0x3 ;  /* 0x0000002b2f067291 */ /* 0x000fe2000f8e183f */
[----:B------:R-:W-:-:S05]  /*9a10*/  IMAD.U32 R7, RZ, RZ, UR48 ;  /* 0x00000030ff077e24 */ /* 0x000fca000f8e00ff */
[----:B------:R-:W-:-:S04]  /*9a20*/  SHF.L.U32 R7, R7, 0x1f, RZ ;  /* 0x0000001f07077819 */ /* 0x000fc800000006ff */
[----:B------:R0:W1:Y:S01]  /*9a30*/  SYNCS.PHASECHK.TRANS64.TRYWAIT P0, [UR6+0x22830], R7 ;  /* 0x02283007ff0075a7 */ /* 0x0000620008000146 */
[----:B------:R-:W-:Y:S05]  /*9a40*/  @!P1 BRA `(.L_x_10069) ;  /* 0x0000000000049947 */ /* 0x000fea0003800000 */
[----:B------:R-:W-:Y:S01]  /*9a50*/  BPT.TRAP 0x1 ;  /* 0x000000040000795c */ /* 0x000fe20000300000 */
.L_x_10069:
[----:B-1----:R-:W-:Y:S05]  /*9a60*/  @P0 BRA `(.L_x_10067) ;  /* 0x0000000000080947 */ /* 0x002fea0003800000 */
[----:B------:R-:W1:Y:S02]  /*9a70*/  SYNCS.PHASECHK.TRANS64.TRYWAIT P0, [UR6+0x22830], R7 ;  /* 0x02283007ff0075a7 */ /* 0x000e640008000146 */
[----:B-1----:R-:W-:Y:S05]  /*9a80*/  @!P0 BRA `(.L_x_10070) ;  /* 0x000000f4004c8947 */ /* 0x002fea0003800000 */
.L_x_10067:
[----:B-1----:R-:W1:Y:S01]  /*9a90*/  S2R R8, SR_TID.X ;  /* 0x0000000000087919 */ /* 0x002e620000002100 */
[----:B------:R-:W-:Y:S01]  /*9aa0*/  R2UR UR32, R4 ;  /* 0x00000000042072ca */ /* 0x000fe200000e0000 */
[----:B------:R-:W-:Y:S01]  /*9ab0*/  UMOV UR19, 0x40000040 ;  /* 0x4000004000137882 */ /* 0x000fe20000000000 */
[----:B------:R-:W-:Y:S01]  /*9ac0*/  UMOV UR20, UR16 ;  /* 0x0000001000147c82 */ /* 0x000fe20008000000 */
[----:B------:R-:W-:Y:S01]  /*9ad0*/  UMOV UR21, UR17 ;  /* 0x0000001100157c82 */ /* 0x000fe20008000000 */
[----:B------:R-:W-:Y:S01]  /*9ae0*/  UMOV UR23, 0x40000040 ;  /* 0x4000004000177882 */ /* 0x000fe20000000000 */
[----:B------:R-:W-:Y:S01]  /*9af0*/  UMOV UR24, UR16 ;  /* 0x0000001000187c82 */ /* 0x000fe20008000000 */
[----:B------:R-:W-:Y:S01]  /*9b00*/  UMOV UR25, UR17 ;  /* 0x0000001100197c82 */ /* 0x000fe20008000000 */
[----:B------:R-:W-:Y:S01]  /*9b10*/  UMOV UR27, 0x40000040 ;  /* 0x40000040001b7882 */ /* 0x000fe20000000000 */
[----:B------:R-:W-:Y:S01]  /*9b20*/  UMOV UR7, 0x40000040 ;  /* 0x4000004000077882 */ /* 0x000fe20000000000 */
[----:B------:R-:W-:Y:S01]  /*9b30*/  UMOV UR11, 0x40000040 ;  /* 0x40000040000b7882 */ /* 0x000fe20000000000 */
[----:B------:R-:W-:-:S03]  /*9b40*/  UMOV UR15, 0x40000040 ;  /* 0x40000040000f7882 */ /* 0x000fc60000000000 */
[----:B------:R-:W-:-:S04]  /*9b50*/  UIMAD UR32, UR47, 0x500, UR32 ;  /* 0x000005002f2078a4 */ /* 0x000fc8000f8e0220 */
[----:B------:R-:W-:Y:S02]  /*9b60*/  UIADD3 UR22, UR32, 0x100, URZ ;  /* 0x0000010020167890 */ /* 0x000fe4000fffe03f */
[----:B------:R-:W-:Y:S02]  /*9b70*/  UIADD3 UR26, UR32, 0x200, URZ ;  /* 0x00000200201a7890 */ /* 0x000fe4000fffe03f */
[----:B------:R-:W-:Y:S01]  /*9b80*/  UMOV UR18, UR32 ;  /* 0x0000002000127c82 */ /* 0x000fe20008000000 */
[----:B------:R-:W-:Y:S02]  /*9b90*/  UIADD3 UR6, UR32, 0x400, URZ ;  /* 0x0000040020067890 */ /* 0x000fe4000fffe03f */
[----:B------:R-:W-:Y:S02]  /*9ba0*/  UIADD3 UR10, UR32, 0x402, URZ ;  /* 0x00000402200a7890 */ /* 0x000fe4000fffe03f */
[----:B------:R-:W-:Y:S01]  /*9bb0*/  UIADD3 UR14, UR32, 0x6, URZ ;  /* 0x00000006200e7890 */ /* 0x000fe2000fffe03f */
        /* <DEDUP_REMOVED lines=110> */
.L_x_10072:
[----:B------:R-:W-:Y:S01]  /*a2a0*/  ULEA UR6, UR29, UR43, 0x3 ;  /* 0x0000002b1d067291 */ /* 0x000fe2000f8e183f */
[----:B------:R-:W-:-:S05]  /*a2b0*/  IMAD.U32 R7, RZ, RZ, UR30 ;  /* 0x0000001eff077e24 */ /* 0x000fca000f8e00ff */
[----:B------:R-:W-:-:S04]  /*a2c0*/  SHF.L.U32 R7, R7, 0x1f, RZ ;  /* 0x0000001f07077819 */ /* 0x000fc800000006ff */
[----:B------:R0:W1:Y:S01]  /*a2d0*/  SYNCS.PHASECHK.TRANS64.TRYWAIT P0, [UR6+0x22850], R7 ;  /* 0x02285007ff0075a7 */ /* 0x0000620008000146 */
[----:B------:R-:W-:Y:S05]  /*a2e0*/  @!P1 BRA `(.L_x_10073) ;  /* 0x0000000000049947 */ /* 0x000fea0003800000 */
[----:B------:R-:W-:Y:S01]  /*a2f0*/  BPT.TRAP 0x1 ;  /* 0x000000040000795c */ /* 0x000fe20000300000 */
.L_x_10073:
[----:B-1----:R-:W-:Y:S05]  /*a300*/  @P0 BRA `(.L_x_10071) ;  /* 0x0000000000080947 */ /* 0x002fea0003800000 */
[----:B------:R-:W1:Y:S02]  /*a310*/  SYNCS.PHASECHK.TRANS64.TRYWAIT P0, [UR6+0x22850], R7 ;  /* 0x02285007ff0075a7 */ /* 0x000e640008000146 */
[----:B-1----:R-:W-:Y:S05]  /*a320*/  @!P0 BRA `(.L_x_10074) ;  /* 0x000000ec003c8947 */ /* 0x002fea0003800000 */
.L_x_10071:
        /* <DEDUP_REMOVED lines=36> */
.L_x_10075:
        /* <DEDUP_REMOVED lines=104> */
[----:B------:R-:W-:Y:S01]  /*abf0*/  IMAD.U32 R165, RZ, RZ, UR28 ;  /* 0x0000001cffa57e24 */ /* 0x000fe2000f8e00ff */
        /* <DEDUP_REMOVED lines=156> */
[----:B------:R-:W-:Y:S01]  /*b5c0*/  FMUL.FTZ R163, R5, UR28 ;  /* 0x0000001c05a37c20 */ /* 0x000fe20008410000 */
[----:B------:R-:W-:-:S01]  /*b5d0*/  FFMA.FTZ R153, R157, UR28, -R159 ;  /* 0x0000001c9d997c23 */ /* 0x000fc2000801089f */
[C---:B------:R-:W-:Y:S01]  /*b5e0*/  FADD.FTZ R5, -R89.reuse, R6 ;  /* 0x0000000659057221 */ /* 0x040fe20000010100 */
[----:B------:R-:W-:-:S01]  /*b5f0*/  FFMA.FTZ R157, R89, R160, -8 ;  /* 0xc1000000599d7423 */ /* 0x000fc200000100a0 */
        /* <DEDUP_REMOVED lines=239> */
.L_x_10076:
        /* <DEDUP_REMOVED lines=116> */
.L_x_10066:
[----:B------:R-:W-:Y:S06]  /*cc30*/  BAR.ARV 0x8, 0x180 ;  /* 0x0206000000007b1d */ /* 0x000fec0000002000 */
[----:B------:R-:W-:Y:S05]  /*cc40*/  @!P1 BRA `(.L_x_10078) ;  /* 0x0000000000049947 */ /* 0x000fea0003800000 */
[----:B------:R-:W-:Y:S01]  /*cc50*/  BPT.TRAP 0x1 ;  /* 0x000000040000795c */ /* 0x000fe20000300000 */
.L_x_10078:
[----:B------:R-:W-:Y:S01]  /*cc60*/  ULEA UR5, UR47, UR43, 0x3 ;  /* 0x0000002b2f057291 */ /* 0x000fe2000f8e183f */
[----:B------:R-:W-:-:S05]  /*cc70*/  IMAD.U32 R0, RZ, RZ, UR48 ;  /* 0x00000030ff007e24 */ /* 0x000fca000f8e00ff */
[----:B------:R-:W-:-:S04]  /*cc80*/  SHF.L.U32 R0, R0, 0x1f, RZ ;  /* 0x0000001f00007819 */ /* 0x000fc800000006ff */
[----:B------:R0:W1:Y:S01]  /*cc90*/  SYNCS.PHASECHK.TRANS64.TRYWAIT P0, [UR5+0x22850], R0 ;  /* 0x02285000ff0075a7 */ /* 0x0000620008000145 */
[----:B------:R-:W-:Y:S05]  /*cca0*/  @!P1 BRA `(.L_x_10079) ;  /* 0x0000000000049947 */ /* 0x000fea0003800000 */
[----:B------:R-:W-:Y:S01]  /*ccb0*/  BPT.TRAP 0x1 ;  /* 0x000000040000795c */ /* 0x000fe20000300000 */
.L_x_10079:
[----:B-1----:R-:W-:Y:S05]  /*ccc0*/  @P0 BRA `(.L_x_10080) ;  /* 0x0000000000080947 */ /* 0x002fea0003800000 */
[----:B------:R-:W1:Y:S02]  /*ccd0*/  SYNCS.PHASECHK.TRANS64.TRYWAIT P0, [UR5+0x22850], R0 ;  /* 0x02285000ff0075a7 */ /* 0x000e640008000145 */
[----:B-1----:R-:W-:Y:S05]  /*cce0*/  @!P0 BRA `(.L_x_10081) ;  /* 0x000000c000e48947 */ /* 0x002fea0003800000 */
.L_x_10080:
        /* <DEDUP_REMOVED lines=25> */
[----:B------:R-:W-:Y:S01]  /*ce80*/  @P0 LEA R6, P2, R4, UR6, 0x2 ;  /* 0x0000000604060c11 */ /* 0x000fe2000f8410ff */
[----:B------:R-:W-:-:S03]  /*ce90*/  UIADD3 UR6, UR4, 0x200, URZ ;  /* 0x0000020004067890 */ /* 0x000fc6000fffe03f */
[----:B------:R-:W-:Y:S01]  /*cea0*/  @P0 LEA.HI.X R7, R4, UR7, R5, 0x2, P2 ;  /* 0x0000000704070c11 */ /* 0x000fe200090f1405 */
[----:B------:R-:W-:Y:S01]  /*ceb0*/  UMOV UR7, 0xc0000010 ;  /* 0xc000001000077882 */ /* 0x000fe20000000000 */
[----:B------:R-:W-:-:S06]  /*cec0*/  IMAD.MOV.U32 R4, RZ, RZ, 0x3f800000 ;  /* 0x3f800000ff047424 */ /* 0x000fcc00078e00ff */
[----:B------:R0:W2:Y:S01]  /*ced0*/  @P0 LDG.E R4, desc[UR54][R6.64] ;  /* 0x0000003606040981 */ /* 0x0000a2000c1e1900 */
[----:B------:R-:W-:Y:S02]  /*cee0*/  WARPGROUP.DEPBAR.LE gsb0, 0x0 ;  /* 0x00008000000079c5 */ /* 0x000fe40000010000 */
[----:B------:R-:W-:-:S06]  /*cef0*/  WARPGROUP.ARRIVE ;  /* 0x00000000000079c5 */ /* 0x000fcc0000000000 */
[----:B------:R-:W-:Y:S01]  /*cf00*/  QGMMA.64x128x32.F32.E4M3.E4M3 R24, R176, gdesc[UR4], R24, gsb0 ;  /* 0x01e00004b0187df3 */ /* 0x000fe20008000818 */
[----:B------:R-:W-:Y:S01]  /*cf10*/  UIADD3 UR6, UR4, 0x300, URZ ;  /* 0x0000030004067890 */ /* 0x000fe2000fffe03f */
[----:B------:R-:W-:Y:S01]  /*cf20*/  UMOV UR7, 0xc0000010 ;  /* 0xc000001000077882 */ /* 0x000fe20000000000 */
[----:B------:R-:W1:Y:S04]  /*cf30*/  SHFL.BFLY PT, R0, R3, 0x2, 0x1f ;  /* 0x0c401f0003007f89 */ /* 0x000e6800000e0000 */
[----:B------:R-:W3:Y:S01]  /*cf40*/  SHFL.BFLY PT, R9, R2, 0x2, 0x1f ;  /* 0x0c401f0002097f89 */ /* 0x000ee200000e0000 */
[----:B------:R-:W-:Y:S02]  /*cf50*/  WARPGROUP.DEPBAR.LE gsb0, 0x0 ;  /* 0x00008000000079c5 */ /* 0x000fe40000010000 */
[----:B------:R-:W-:-:S06]  /*cf60*/  WARPGROUP.ARRIVE ;  /* 0x00000000000079c5 */ /* 0x000fcc0000000000 */
[----:B------:R-:W-:Y:S01]  /*cf70*/  QGMMA.64x128x32.F32.E4M3.E4M3 R24, R172, gdesc[UR4], R24, gsb0 ;  /* 0x01e00004ac187df3 */ /* 0x000fe20008000818 */
[----:B------:R-:W-:Y:S01]  /*cf80*/  UIADD3 UR6, UR4, 0x400, URZ ;  /* 0x0000040004067890 */ /* 0x000fe2000fffe03f */
[----:B------:R-:W-:Y:S01]  /*cf90*/  UMOV UR7, 0xc0000010 ;  /* 0xc000001000077882 */ /* 0x000fe20000000000 */
        /* <DEDUP_REMOVED lines=36> */
.L_x_10082:
        /* <DEDUP_REMOVED lines=74> */
.L_x_10046:
        /* <DEDUP_REMOVED lines=50> */
[----:B------:R-:W-:-:S02]  /*d9a0*/  SEL R51, R57, R54, P0 ;  /* 0x0000003639337207 */ /* 0x000fc40000000000 */
[C---:B------:R-:W-:Y:S02]  /*d9b0*/  IADD3 R57, P6, R10.reuse, 0x20, RZ ;  /* 0x000000200a397810 */ /* 0x040fe40007fde0ff */
[----:B------:R-:W-:Y:S02]  /*d9c0*/  IADD3 R65, P1, R10, 0x40, RZ ;  /* 0x000000400a417810 */ /* 0x000fe40007f3e0ff */
[----:B------:R-:W-:Y:S01]  /*d9d0*/  SEL R143, R6, R9, P0 ;  /* 0x00000009068f7207 */ /* 0x000fe20000000000 */
[----:B------:R-:W-:Y:S01]  /*d9e0*/  IMAD.X R101, RZ, RZ, R11, P6 ;  /* 0x000000ffff657224 */ /* 0x000fe200030e060b */
[----:B------:R-:W-:Y:S02]  /*d9f0*/  SEL R27, R9, R6, P0 ;  /* 0x00000006091b7207 */ /* 0x000fe40000000000 */
[----:B------:R-:W-:Y:S02]  /*da00*/  LOP3.LUT R4, R57, 0x380, RZ, 0xc0, !PT ;  /* 0x0000038039047812 */ /* 0x000fe400078ec0ff */
[----:B------:R-:W-:-:S02]  /*da10*/  LOP3.LUT R6, R65, 0x380, RZ, 0xc0, !PT ;  /* 0x0000038041067812 */ /* 0x000fc400078ec0ff */
        /* <DEDUP_REMOVED lines=24> */
[----:B------:R-:W-:Y:S02]  /*dba0*/  IADD3 R67, P2, R10, 0x60, RZ ;  /* 0x000000600a437810 */ /* 0x000fe40007f5e0ff */
[----:B------:R-:W-:Y:S02]  /*dbb0*/  SHF.R.U64 R4, R4, 0x3, RZ ;  /* 0x0000000304047819 */ /* 0x000fe400000012ff */
[----:B------:R-:W-:Y:S02]  /*dbc0*/  SHF.R.U64 R6, R6, 0x3, RZ ;  /* 0x0000000306067819 */ /* 0x000fe400000012ff */
[----:B------:R-:W-:Y:S02]  /*dbd0*/  SEL R77, R78, R79, P0 ;  /* 0x0000004f4e4d7207 */ /* 0x000fe40000000000 */
[----:B------:R-:W-:Y:S02]  /*dbe0*/  SEL R63, R79, R78, P0 ;  /* 0x0000004e4f3f7207 */ /* 0x000fe40000000000 */
[----:B------:R-:W-:-:S02]  /*dbf0*/  IADD3 R71, P3, R10, 0x4000, RZ ;  /* 0x000040000a477810 */ /* 0x000fc40007f7e0ff */
[C---:B------:R-:W-:Y:S02]  /*dc00*/  IADD3 R75, P4, R10.reuse, 0x4020, RZ ;  /* 0x000040200a4b7810 */ /* 0x040fe40007f9e0ff */
[----:B------:R-:W-:Y:S01]  /*dc10*/  SEL R109, R47, R14, P0 ;  /* 0x0000000e2f6d7207 */ /* 0x000fe20000000000 */
[--C-:B------:R-:W-:Y:S01]  /*dc20*/  IMAD.X R95, RZ, RZ, R11.reuse, P3 ;  /* 0x000000ffff5f7224 */ /* 0x100fe200018e060b */
[----:B------:R-:W-:Y:S01]  /*dc30*/  IADD3 R79, P5, R10, 0x4040, RZ ;  /* 0x000040400a4f7810 */ /* 0x000fe20007fbe0ff */
[--C-:B------:R-:W-:Y:S01]  /*dc40*/  IMAD.X R9, RZ, RZ, R11.reuse, P4 ;  /* 0x000000ffff097224 */ /* 0x100fe200020e060b */
[----:B------:R-:W-:Y:S02]  /*dc50*/  SEL R55, R7, R8, P0 ;  /* 0x0000000807377207 */ /* 0x000fe40000000000 */
[----:B------:R-:W-:Y:S01]  /*dc60*/  SEL R25, R8, R7, P0 ;  /* 0x0000000708197207 */ /* 0x000fe20000000000 */
[----:B------:R-:W-:Y:S01]  /*dc70*/  IMAD.X R7, RZ, RZ, R11, P5 ;  /* 0x000000ffff077224 */ /* 0x000fe200028e060b */
[----:B------:R-:W-:-:S02]  /*dc80*/  SEL R47, R14, R47, P0 ;  /* 0x0000002f0e2f7207 */ /* 0x000fc40000000000 */
[----:B------:R-:W-:Y:S02]  /*dc90*/  LOP3.LUT R8, R67, 0x380, RZ, 0xc0, !PT ;  /* 0x0000038043087812 */ /* 0x000fe400078ec0ff */
[----:B------:R-:W-:Y:S02]  /*dca0*/  LOP3.LUT R100, R4, R57, RZ, 0x3c, !PT ;  /* 0x0000003904647212 */ /* 0x000fe400078e3cff */
[----:B------:R-:W-:Y:S02]  /*dcb0*/  LOP3.LUT R14, R6, R65, RZ, 0x3c, !PT ;  /* 0x00000041060e7212 */ /* 0x000fe400078e3cff */
[----:B------:R-:W-:Y:S02]  /*dcc0*/  LOP3.LUT R4, R71, 0x380, RZ, 0xc0, !PT ;  /* 0x0000038047047812 */ /* 0x000fe400078ec0ff */
[----:B------:R-:W-:Y:S02]  /*dcd0*/  LOP3.LUT R6, R75, 0x380, RZ, 0xc0, !PT ;  /* 0x000003804b067812 */ /* 0x000fe400078ec0ff */
[----:B------:R-:W-:-:S02]  /*dce0*/  LOP3.LUT R30, R79, 0x380, RZ, 0xc0, !PT ;  /* 0x000003804f1e7812 */ /* 0x000fc400078ec0ff */
[----:B------:R-:W-:Y:S02]  /*dcf0*/  SHF.R.U64 R8, R8, 0x3, RZ ;  /* 0x0000000308087819 */ /* 0x000fe400000012ff */
[----:B------:R-:W-:Y:S02]  /*dd00*/  SEL R105, R82, R83, P0 ;  /* 0x0000005352697207 */ /* 0x000fe40000000000 */
[----:B------:R-:W-:Y:S02]  /*dd10*/  SEL R64, R83, R82, P0 ;  /* 0x0000005253407207 */ /* 0x000fe40000000000 */
[----:B------:R-:W-:Y:S02]  /*dd20*/  SHF.R.U64 R4, R4, 0x3, RZ ;  /* 0x0000000304047819 */ /* 0x000fe400000012ff */
[----:B------:R-:W-:Y:S02]  /*dd30*/  SHF.R.U64 R6, R6, 0x3, RZ ;  /* 0x0000000306067819 */ /* 0x000fe400000012ff */
[----:B------:R-:W-:-:S02]  /*dd40*/  IADD3 R83, P6, R10, 0x4060, RZ ;  /* 0x000040600a537810 */ /* 0x000fc40007fde0ff */
[----:B------:R-:W-:Y:S02]  /*dd50*/  SHF.R.U64 R30, R30, 0x3, RZ ;  /* 0x000000031e1e7819 */ /* 0x000fe400000012ff */
[----:B------:R-:W-:Y:S02]  /*dd60*/  SEL R107, R12, R13, P0 ;  /* 0x0000000d0c6b7207 */ /* 0x000fe40000000000 */
[----:B------:R-:W-:Y:S01]  /*dd70*/  SEL R43, R13, R12, P0 ;  /* 0x0000000c0d2b7207 */ /* 0x000fe20000000000 */
[----:B------:R-:W-:Y:S01]  /*dd80*/  IMAD.X R13, RZ, RZ, R11, P2 ;  /* 0x000000ffff0d7224 */ /* 0x000fe200010e060b */
[----:B------:R-:W-:Y:S02]  /*dd90*/  LOP3.LUT R12, R8, R67, RZ, 0x3c, !PT ;  /* 0x00000043080c7212 */ /* 0x000fe400078e3cff */
[----:B------:R-:W-:Y:S02]  /*dda0*/  LOP3.LUT R94, R4, R71, RZ, 0x3c, !PT ;  /* 0x00000047045e7212 */ /* 0x000fe400078e3cff */
[----:B------:R-:W-:-:S02]  /*ddb0*/  LOP3.LUT R8, R6, R75, RZ, 0x3c, !PT ;  /* 0x0000004b06087212 */ /* 0x000fc400078e3cff */
[----:B------:R-:W-:Y:S02]  /*ddc0*/  LOP3.LUT R56, R83, 0x380, RZ, 0xc0, !PT ;  /* 0x0000038053387812 */ /* 0x000fe400078ec0ff */
[----:B------:R-:W-:Y:S02]  /*ddd0*/  LOP3.LUT R6, R30, R79, RZ, 0x3c, !PT ;  /* 0x0000004f1e067212 */ /* 0x000fe400078e3cff */
[----:B------:R-:W-:Y:S02]  /*dde0*/  LOP3.LUT R5, R10, 0x380, RZ, 0xc0, !PT ;  /* 0x000003800a057812 */ /* 0x000fe400078ec0ff */
[----:B------:R-:W-:Y:S02]  /*ddf0*/  MOV R94, R94 ;  /* 0x0000005e005e7202 */ /* 0x000fe40000000f00 */
[----:B------:R-:W-:Y:S02]  /*de00*/  SEL R129, R60, R61, P0 ;  /* 0x0000003d3c817207 */ /* 0x000fe40000000000 */
[----:B------:R-:W-:-:S02]  /*de10*/  SEL R37, R61, R60, P0 ;  /* 0x0000003c3d257207 */ /* 0x000fc40000000000 */
[----:B------:R-:W-:Y:S02]  /*de20*/  SHF.R.U64 R56, R56, 0x3, RZ ;  /* 0x0000000338387819 */ /* 0x000fe400000012ff */
[----:B------:R-:W-:Y:S02]  /*de30*/  MOV R95, R6 ;  /* 0x00000006005f7202 */ /* 0x000fe40000000f00 */
[----:B------:R-:W-:Y:S02]  /*de40*/  SEL R61, R86, R87, P0 ;  /* 0x00000057563d7207 */ /* 0x000fe40000000000 */
[----:B------:R-:W-:Y:S02]  /*de50*/  SEL R58, R87, R86, P0 ;  /* 0x00000056573a7207 */ /* 0x000fe40000000000 */
[----:B------:R-:W-:Y:S02]  /*de60*/  SHF.R.U64 R5, R5, 0x3, RZ ;  /* 0x0000000305057819 */ /* 0x000fe400000012ff */
[----:B------:R-:W-:-:S02]  /*de70*/  SEL R137, R15, R88, P0 ;  /* 0x000000580f897207 */ /* 0x000fc40000000000 */
[----:B------:R-:W-:Y:S01]  /*de80*/  SEL R33, R88, R15, P0 ;  /* 0x0000000f58217207 */ /* 0x000fe20000000000 */
[--C-:B------:R-:W-:Y:S01]  /*de90*/  IMAD.X R15, RZ, RZ, R11.reuse, P1 ;  /* 0x000000ffff0f7224 */ /* 0x100fe200008e060b */
[----:B------:R-:W-:Y:S02]  /*dea0*/  LOP3.LUT R4, R56, R83, RZ, 0x3c, !PT ;  /* 0x0000005338047212 */ /* 0x000fe400078e3cff */
[----:B------:R-:W-:Y:S01]  /*deb0*/  LOP3.LUT R10, R5, R10, RZ, 0x3c, !PT ;  /* 0x0000000a050a7212 */ /* 0x000fe200078e3cff */
[----:B------:R-:W-:Y:S01]  /*dec0*/  IMAD.X R5, RZ, RZ, R11, P6 ;  /* 0x000000ffff057224 */ /* 0x000fe200030e060b */
        /* <DEDUP_REMOVED lines=42> */
[----:B------:R-:W1:Y:S04]  /*e170*/  SHFL.IDX PT, R32, R49, R7, 0x1c1f ;  /* 0x001c1f0731207589 */ /* 0x000e6800000e0000 */
[----:B------:R-:W2:Y:S01]  /*e180*/  SHFL.IDX PT, R87, R53, R7, 0x1c1f ;  /* 0x001c1f0735577589 */ /* 0x000ea200000e0000 */
[----:B0-----:R-:W-:-:S03]  /*e190*/  SEL R61, R27, R6, P0 ;  /* 0x000000061b3d7207 */ /* 0x001fc60000000000 */
[----:B------:R0:W-:Y:S04]  /*e1a0*/  SHFL.IDX PT, R90, R52, R7, 0x1c1f ;  /* 0x001c1f07345a7589 */ /* 0x0001e800000e0000 */
[----:B------:R-:W-:Y:S04]  /*e1b0*/  SHFL.IDX PT, R8, R141, R24, 0x1c1f ;  /* 0x001c1f188d087589 */ /* 0x000fe800000e0000 */
[----:B------:R-:W-:Y:S01]  /*e1c0*/  SHFL.IDX PT, R12, R133, R24, 0x1c1f ;  /* 0x001c1f18850c7589 */ /* 0x000fe200000e0000 */
[----:B0-----:R-:W-:-:S03]  /*e1d0*/  SEL R52, R70, R43, P0 ;  /* 0x0000002b46347207 */ /* 0x001fc60000000000 */
[----:B------:R-:W-:Y:S04]  /*e1e0*/  SHFL.IDX PT, R84, R119, R24, 0x1c1f ;  /* 0x001c1f1877547589 */ /* 0x000fe800000e0000 */
[----:B------:R-:W-:Y:S01]  /*e1f0*/  SHFL.IDX PT, R92, R115, R24, 0x1c1f ;  /* 0x001c1f18735c7589 */ /* 0x000fe200000e0000 */
[----:B-1----:R-:W-:-:S03]  /*e200*/  SEL R49, R71, R32, P0 ;  /* 0x0000002047317207 */ /* 0x002fc60000000000 */
        /* <DEDUP_REMOVED lines=50> */
[----:B------:R1:W4:Y:S01]  /*e530*/  SHFL.IDX PT, R24, R40, R7, 0x1c1f ;  /* 0x001c1f0728187589 */ /* 0x00032200000e0000 */
[----:B------:R-:W-:Y:S02]  /*e540*/  SEL R42, R79, R78, P0 ;  /* 0x0000004e4f2a7207 */ /* 0x000fe40000000000 */
[----:B------:R-:W-:Y:S01]  /*e550*/  SEL R37, R88, R91, P0 ;  /* 0x0000005b58257207 */ /* 0x000fe20000000000 */
[----:B------:R0:W-:Y:S01]  /*e560*/  SHFL.IDX PT, R104, R63, R7, 0x1c1f ;  /* 0x001c1f073f687589 */ /* 0x0001e200000e0000 */
[----:B------:R-:W-:-:S02]  /*e570*/  SEL R35, R91, R88, P0 ;  /* 0x000000585b237207 */ /* 0x000fc40000000000 */
[----:B------:R-:W-:Y:S01]  /*e580*/  SEL R84, R85, R84, P0 ;  /* 0x0000005455547207 */ /* 0x000fe20000000000 */
[----:B------:R3:W4:Y:S01]  /*e590*/  SHFL.IDX PT, R103, R62, R7, 0x1c1f ;  /* 0x001c1f073e677589 */ /* 0x00072200000e0000 */
        /* <DEDUP_REMOVED lines=9> */
[----:B------:R-:W-:Y:S02]  /*e630*/  SEL R65, R9, R8, P0 ;  /* 0x0000000809417207 */ /* 0x000fe40000000000 */
        /* <DEDUP_REMOVED lines=10> */
[----:B--2---:R-:W-:Y:S02]  /*e6e0*/  SEL R75, R13, R14, P0 ;  /* 0x0000000e0d4b7207 */ /* 0x004fe40000000000 */
[----:B------:R-:W-:Y:S01]  /*e6f0*/  SEL R77, R14, R13, P0 ;  /* 0x0000000d0e4d7207 */ /* 0x000fe20000000000 */
[----:B------:R0:W-:Y:S01]  /*e700*/  STSM.16.M88.4 [R99], R4 ;  /* 0x0000000463007844 */ /* 0x0001e20000000200 */
[----:B----4-:R-:W-:Y:S02]  /*e710*/  SEL R79, R15, R24, P0 ;  /* 0x000000180f4f7207 */ /* 0x010fe40000000000 */
[----:B------:R-:W-:-:S02]  /*e720*/  SEL R81, R24, R15, P0 ;  /* 0x0000000f18517207 */ /* 0x000fc40000000000 */
[----:B------:R-:W-:Y:S02]  /*e730*/  F2FP.BF16.F32.PACK_AB R8, R63, R62 ;  /* 0x0000003e3f08723e */ /* 0x000fe400000010ff */
[----:B------:R-:W-:Y:S02]  /*e740*/  F2FP.BF16.F32.PACK_AB R9, R53, R52 ;  /* 0x000000343509723e */ /* 0x000fe400000010ff */
[----:B------:R-:W-:Y:S02]  /*e750*/  F2FP.BF16.F32.PACK_AB R10, R65, R64 ;  /* 0x00000040410a723e */ /* 0x000fe400000010ff */
[----:B------:R-:W-:Y:S02]  /*e760*/  F2FP.BF16.F32.PACK_AB R11, R51, R50 ;  /* 0x00000032330b723e */ /* 0x000fe400000010ff */
[----:B------:R-:W-:Y:S02]  /*e770*/  F2FP.BF16.F32.PACK_AB R12, R67, R66 ;  /* 0x00000042430c723e */ /* 0x000fe400000010ff */
[----:B------:R-:W-:Y:S01]  /*e780*/  F2FP.BF16.F32.PACK_AB R13, R49, R48 ;  /* 0x00000030310d723e */ /* 0x000fe200000010ff */
[----:B------:R-:W-:Y:S01]  /*e790*/  STSM.16.M88.4 [R100], R8 ;  /* 0x0000000864007844 */ /* 0x000fe20000000200 */
[----:B------:R-:W-:Y:S01]  /*e7a0*/  F2FP.BF16.F32.PACK_AB R14, R69, R68 ;  /* 0x00000044450e723e */ /* 0x000fe200000010ff */
[----:B0-----:R-:W-:Y:S01]  /*e7b0*/  IMAD.U32 R99, RZ, RZ, UR9 ;  /* 0x00000009ff637e24 */ /* 0x001fe2000f8e00ff */
[----:B------:R-:W-:-:S02]  /*e7c0*/  F2FP.BF16.F32.PACK_AB R15, R47, R46 ;  /* 0x0000002e2f0f723e */ /* 0x000fc400000010ff */
[----:B------:R-:W-:Y:S02]  /*e7d0*/  F2FP.BF16.F32.PACK_AB R24, R71, R70 ;  /* 0x000000464718723e */ /* 0x000fe400000010ff */
[----:B------:R-:W-:Y:S01]  /*e7e0*/  F2FP.BF16.F32.PACK_AB R25, R45, R44 ;  /* 0x0000002c2d19723e */ /* 0x000fe200000010ff */
[----:B------:R-:W-:Y:S01]  /*e7f0*/  STSM.16.M88.4 [R97], R12 ;  /* 0x0000000c61007844 */ /* 0x000fe20000000200 */
[----:B------:R-:W-:Y:S02]  /*e800*/  F2FP.BF16.F32.PACK_AB R26, R73, R72 ;  /* 0x00000048491a723e */ /* 0x000fe400000010ff */
        /* <DEDUP_REMOVED lines=8> */
[----:B------:R-:W-:Y:S02]  /*e890*/  F2FP.BF16.F32.PACK_AB R4, R75, R74 ;  /* 0x0000004a4b04723e */ /* 0x000fe400000010ff */
[----:B------:R-:W-:Y:S02]  /*e8a0*/  F2FP.BF16.F32.PACK_AB R5, R41, R40 ;  /* 0x000000282905723e */ /* 0x000fe400000010ff */
[----:B------:R-:W-:-:S02]  /*e8b0*/  F2FP.BF16.F32.PACK_AB R6, R77, R76 ;  /* 0x0000004c4d06723e */ /* 0x000fc400000010ff */
[----:B------:R-:W-:Y:S01]  /*e8c0*/  F2FP.BF16.F32.PACK_AB R7, R39, R38 ;  /* 0x000000262707723e */ /* 0x000fe200000010ff */
[----:B0-----:R-:W-:Y:S01]  /*e8d0*/  IMAD.U32 R98, RZ, RZ, UR8 ;  /* 0x00000008ff627e24 */ /* 0x001fe2000f8e00ff */
[----:B------:R-:W-:Y:S01]  /*e8e0*/  F2FP.BF16.F32.PACK_AB R8, R79, R78 ;  /* 0x0000004e4f08723e */ /* 0x000fe200000010ff */
[----:B------:R-:W-:Y:S01]  /*e8f0*/  ULDC.64 UR8, c[0x0][0xc08] ;  /* 0x0003020000087ab9 */ /* 0x000fe20000000a00 */
[----:B------:R-:W-:Y:S01]  /*e900*/  F2FP.BF16.F32.PACK_AB R9, R37, R36 ;  /* 0x000000242509723e */ /* 0x000fe200000010ff */
        /* <DEDUP_REMOVED lines=11> */
[----:B------:R-:W-:Y:S01]  /*e9c0*/  F2FP.BF16.F32.PACK_AB R26, R93, R92 ;  /* 0x0000005c5d1a723e */ /* 0x000fe200000010ff */
[----:B0-----:R-:W0:Y:S01]  /*e9d0*/  LDC R94, c[0x0][0xbe8] ;  /* 0x0002fa00ff5e7b82 */ /* 0x001e220000000800 */
[----:B------:R-:W-:-:S02]  /*e9e0*/  F2FP.BF16.F32.PACK_AB R27, R29, R28 ;  /* 0x0000001c1d1b723e */ /* 0x000fc400000010ff */
[----:B------:R-:W-:-:S03]  /*e9f0*/  ISETP.NE.U32.AND P0, PT, RZ, UR10, PT ;  /* 0x0000000aff007c0c */ /* 0x000fc6000bf05070 */
[----:B------:R3:W-:Y:S02]  /*ea00*/  STSM.16.M88.4 [R96], R24 ;  /* 0x0000001860007844 */ /* 0x0007e40000000200 */
[----:B------:R-:W-:Y:S01]  /*ea10*/  BAR.SYNC.DEFER_BLOCKING 0x1, 0x100 ;  /* 0x0044000000007b1d */ /* 0x000fe20000010000 */
[----:B------:R-:W-:-:S13]  /*ea20*/  ISETP.NE.AND.EX P0, PT, RZ, UR11, PT, P0 ;  /* 0x0000000bff007c0c */ /* 0x000fda000bf05300 */
[----:B------:R-:W4:Y:S01]  /*ea30*/  @P0 LDG.E R97, desc[UR54][R98.64] ;  /* 0x0000003662610981 */ /* 0x000f22000c1e1900 */
[----:B------:R-:W-:Y:S01]  /*ea40*/  UISETP.NE.U32.AND UP0, UPT, UR8, URZ, UPT ;  /* 0x0000003f0800728c */ /* 0x000fe2000bf05070 */
[----:B0-----:R-:W-:Y:S01]  /*ea50*/  ISETP.NE.AND P1, PT, R94, 0x1, PT ;  /* 0x000000015e00780c */ /* 0x001fe20003f25270 */
[----:B------:R-:W-:Y:S02]  /*ea60*/  ULDC UR4, c[0x0][0xa88] ;  /* 0x0002a20000047ab9 */ /* 0x000fe40000000800 */
[----:B------:R-:W-:Y:S01]  /*ea70*/  UISETP.NE.AND.EX UP0, UPT, UR9, URZ, UPT, UP0 ;  /* 0x0000003f0900728c */ /* 0x000fe2000bf05300 */
[----:B-1----:R-:W-:Y:S01]  /*ea80*/  IMAD.U32 R9, RZ, RZ, UR4 ;  /* 0x00000004ff097e24 */ /* 0x002fe2000f8e00ff */
[----:B------:R-:W-:-:S04]  /*ea90*/  UMOV UR16, 0x9b8 ;  /* 0x000009b800107882 */ /* 0x000fc80000000000 */
[----:B------:R-:W-:-:S04]  /*eaa0*/  PLOP3.LUT P4, PT, PT, PT, UP0, 0x80, 0x0 ;  /* 0x000000000000781c */ /* 0x000fc80003f8f008 */
[----:B------:R-:W0:Y:S01]  /*eab0*/  @P1 LDC R6, c[0x0][0xbec] ;  /* 0x0002fb00ff061b82 */ /* 0x000e220000000800 */
[----:B------:R-:W-:-:S04]  /*eac0*/  @UP0 ULEA UR8, UP1, UR36, UR8, 0x2 ;  /* 0x0000000824080291 */ /* 0x000fc8000f82103f */
[----:B------:R-:W-:Y:S02]  /*ead0*/  @UP0 ULEA.HI.X UR9, UR36, UR9, UR37, 0x2, UP1 ;  /* 0x0000000924090291 */ /* 0x000fe400088f1425 */
[----:B------:R-:W-:Y:S01]  /*eae0*/  UISETP.GT.AND UP1, UPT, UR46, 0x1, UPT ;  /* 0x000000012e00788c */ /* 0x000fe2000bf24270 */
[----:B------:R-:W1:Y:S01]  /*eaf0*/  @P1 LDC R11, c[0x0][0xbf0] ;  /* 0x0002fc00ff0b1b82 */ /* 0x000e620000000800 */
[----:B------:R-:W-:Y:S02]  /*eb00*/  IMAD.U32 R4, RZ, RZ, UR8 ;  /* 0x00000008ff047e24 */ /* 0x000fe4000f8e00ff */
[----:B------:R-:W-:Y:S01]  /*eb10*/  USEL UR16, UR16, 0x978, UP1 ;  /* 0x0000097810107887 */ /* 0x000fe20008800000 */
[----:B------:R-:W-:Y:S01]  /*eb20*/  IMAD.U32 R5, RZ, RZ, UR9 ;  /* 0x00000009ff057e24 */ /* 0x000fe2000f8e00ff */
[----:B------:R-:W-:Y:S01]  /*eb30*/  UISETP.NE.U32.AND UP0, UPT, UR10, URZ, UPT ;  /* 0x0000003f0a00728c */ /* 0x000fe2000bf05070 */
[----:B--2---:R-:W-:Y:S01]  /*eb40*/  VIADD R13, R18, UR39 ;  /* 0x00000027120d7c36 */ /* 0x004fe20008000000 */
[----:B------:R-:W-:-:S02]  /*eb50*/  UMOV UR4, URZ ;  /* 0x0000003f00047c82 */ /* 0x000fc40008000000 */
[----:B------:R-:W-:Y:S01]  /*eb60*/  UISETP.NE.AND.EX UP0, UPT, UR11, URZ, UPT, UP0 ;  /* 0x0000003f0b00728c */ /* 0x000fe2000bf05300 */
[----:B------:R0:W5:Y:S01]  /*eb70*/  @P4 LDG.E R9, desc[UR54][R4.64] ;  /* 0x0000003604094981 */ /* 0x000162000c1e1900 */
[----:B------:R-:W-:Y:S01]  /*eb80*/  USEL UR7, UR40, URZ, UP1 ;  /* 0x0000003f28077287 */ /* 0x000fe20008800000 */
[----:B------:R-:W-:Y:S01]  /*eb90*/  IMAD.MOV.U32 R7, RZ, RZ, R13 ;  /* 0x000000ffff077224 */ /* 0x000fe200078e000d */
[----:B------:R-:W-:Y:S02]  /*eba0*/  USEL UR36, UR36, URZ, !UP0 ;  /* 0x0000003f24247287 */ /* 0x000fe4000c000000 */
[----:B------:R-:W-:Y:S01]  /*ebb0*/  ULDC.64 UR10, c[0x0][UR16+0x218] ;  /* 0x00008600100a7abb */ /* 0x000fe20008000a00 */
[----:B------:R-:W-:Y:S01]  /*ebc0*/  ULDC.64 UR14, c[0x0][UR16+0x228] ;  /* 0x00008a00100e7abb */ /* 0x000fe20008000a00 */
[----:B------:R-:W-:Y:S01]  /*ebd0*/  ULDC.64 UR12, c[0x0][UR16+0x220] ;  /* 0x00008800100c7abb */ /* 0x000fe20008000a00 */
[----:B------:R-:W-:Y:S02]  /*ebe0*/  UIMAD.WIDE.U32 UR8, UR10, UR38, URZ ;  /* 0x000000260a0872a5 */ /* 0x000fe4000f8e003f */
[----:B------:R-:W-:Y:S01]  /*ebf0*/  UIMAD.WIDE.U32 UR18, UR14, UR7, URZ ;  /* 0x000000070e1272a5 */ /* 0x000fe2000f8e003f */
[----:B0-----:R-:W-:Y:S01]  /*ec00*/  @P1 IMAD.HI.U32 R4, R13, R6, RZ ;  /* 0x000000060d041227 */ /* 0x001fe200078e00ff */
[----:B------:R-:W-:-:S02]  /*ec10*/  UIMAD UR10, UR11, UR38, URZ ;  /* 0x000000260b0a72a4 */ /* 0x000fc4000f8e023f */
[----:B------:R-:W-:Y:S02]  /*ec20*/  UIMAD UR14, UR15, UR7, URZ ;  /* 0x000000070f0e72a4 */ /* 0x000fe4000f8e023f */
        /* <DEDUP_REMOVED lines=31> */
[----:B---3--:R-:W-:Y:S08]  /*ee20*/  @P4 BRA `(.L_x_10085) ;  /* 0x0000000000104947 */ /* 0x008ff00003800000 */
[----:B------:R-:W-:Y:S05]  /*ee30*/  @!P0 BRA `(.L_x_10085) ;  /* 0x00000000000c8947 */ /* 0x000fea0003800000 */
[----:B------:R-:W2:Y:S04]  /*ee40*/  LDG.E R4, desc[UR54][R98.64] ;  /* 0x0000003662047981 */ /* 0x000ea8000c1e1900 */
[----:B-----5:R-:W2:Y:S02]  /*ee50*/  LDG.E R9, desc[UR54][R98.64+0x4] ;  /* 0x0000043662097981 */ /* 0x020ea4000c1e1900 */
[----:B--2---:R-:W-:-:S07]  /*ee60*/  IMAD.IADD R9, R9, 0x1, -R4 ;  /* 0x0000000109097824 */ /* 0x004fce00078e0a04 */
.L_x_10085:
        /* <DEDUP_REMOVED lines=27> */
[--C-:B------:R-:W-:Y:S01]  /*f020*/  IMAD.X R9, RZ, RZ, R21.reuse, P6 ;  /* 0x000000ffff097224 */ /* 0x100fe200030e0615 */
[C---:B------:R-:W-:Y:S02]  /*f030*/  IADD3 R37, P2, R20.reuse, 0x5000, RZ ;  /* 0x0000500014257810 */ /* 0x040fe40007f5e0ff */
[C---:B------:R-:W-:Y:S02]  /*f040*/  IADD3 R41, P0, R20.reuse, 0x6000, RZ ;  /* 0x0000600014297810 */ /* 0x040fe40007f1e0ff */
[C---:B------:R-:W-:Y:S01]  /*f050*/  LOP3.LUT R7, R20.reuse, 0x380, RZ, 0xc0, !PT ;  /* 0x0000038014077812 */ /* 0x040fe200078ec0ff */
[----:B------:R-:W-:Y:S01]  /*f060*/  UIMAD UR7, UR12, UR10, URZ ;  /* 0x0000000a0c0772a4 */ /* 0x000fe2000f8e023f */
[----:B------:R-:W-:Y:S01]  /*f070*/  IADD3 R5, P6, R20, 0x7000, RZ ;  /* 0x0000700014057810 */ /* 0x000fe20007fde0ff */
[----:B------:R-:W-:Y:S01]  /*f080*/  UIMAD.WIDE.U32 UR8, UR4, UR10, URZ ;  /* 0x0000000a040872a5 */ /* 0x000fe2000f8e003f */
[----:B------:R-:W-:Y:S01]  /*f090*/  LOP3.LUT R12, R13, 0x380, RZ, 0xc0, !PT ;  /* 0x000003800d0c7812 */ /* 0x000fe200078ec0ff */
[----:B------:R-:W5:Y:S01]  /*f0a0*/  LD.E.128 R8, desc[UR54][R8.64] ;  /* 0x0000003608087980 */ /* 0x000f62000c101d00 */
[----:B------:R-:W-:Y:S01]  /*f0b0*/  LOP3.LUT R24, R25, 0x380, RZ, 0xc0, !PT ;  /* 0x0000038019187812 */ /* 0x000fe200078ec0ff */
[----:B------:R-:W-:Y:S01]  /*f0c0*/  IMAD.X R45, RZ, RZ, R21, P6 ;  /* 0x000000ffff2d7224 */ /* 0x000fe200030e0615 */
[----:B------:R-:W-:-:S02]  /*f0d0*/  LOP3.LUT R32, R33, 0x380, RZ, 0xc0, !PT ;  /* 0x0000038021207812 */ /* 0x000fc400078ec0ff */
[----:B------:R-:W-:Y:S02]  /*f0e0*/  LOP3.LUT R36, R37, 0x380, RZ, 0xc0, !PT ;  /* 0x0000038025247812 */ /* 0x000fe400078ec0ff */
[----:B------:R-:W-:Y:S02]  /*f0f0*/  LOP3.LUT R40, R41, 0x380, RZ, 0xc0, !PT ;  /* 0x0000038029287812 */ /* 0x000fe400078ec0ff */
[----:B------:R-:W-:Y:S02]  /*f100*/  SHF.R.U64 R7, R7, 0x3, RZ ;  /* 0x0000000307077819 */ /* 0x000fe400000012ff */
[----:B------:R-:W-:Y:S02]  /*f110*/  LOP3.LUT R0, R5, 0x380, RZ, 0xc0, !PT ;  /* 0x0000038005007812 */ /* 0x000fe400078ec0ff */
[----:B------:R-:W-:Y:S02]  /*f120*/  SHF.R.U64 R12, R12, 0x3, RZ ;  /* 0x000000030c0c7819 */ /* 0x000fe400000012ff */
[----:B------:R-:W-:-:S02]  /*f130*/  SHF.R.U64 R24, R24, 0x3, RZ ;  /* 0x0000000318187819 */ /* 0x000fc400000012ff */
[----:B------:R-:W-:Y:S02]  /*f140*/  SHF.R.U64 R32, R32, 0x3, RZ ;  /* 0x0000000320207819 */ /* 0x000fe400000012ff */
[----:B------:R-:W-:Y:S02]  /*f150*/  SHF.R.U64 R36, R36, 0x3, RZ ;  /* 0x0000000324247819 */ /* 0x000fe400000012ff */
[----:B------:R-:W-:Y:S02]  /*f160*/  SHF.R.U64 R40, R40, 0x3, RZ ;  /* 0x0000000328287819 */ /* 0x000fe400000012ff */
[----:B------:R-:W-:Y:S02]  /*f170*/  LOP3.LUT R20, R7, R20, RZ, 0x3c, !PT ;  /* 0x0000001407147212 */ /* 0x000fe400078e3cff */
        /* <DEDUP_REMOVED lines=13> */
[----:B------:R1:W5:Y:S01]  /*f250*/  LD.E.128 R4, desc[UR54][R20.64] ;  /* 0x0000003614047980 */ /* 0x000362000c101d00 */
[----:B------:R-:W-:Y:S01]  /*f260*/  IMAD R0, R22, 0x20, R202 ;  /* 0x0000002016007824 */ /* 0x000fe200078e02ca */
[----:B------:R-:W-:-:S02]  /*f270*/  ULDC.64 UR10, c[0x0][0xae8] ;  /* 0x0002ba00000a7ab9 */ /* 0x000fc40000000a00 */
[----:B------:R-:W5:Y:S04]  /*f280*/  LD.E.128 R12, desc[UR54][R12.64] ;  /* 0x000000360c0c7980 */ /* 0x000f68000c101d00 */
[----:B------:R-:W5:Y:S01]  /*f290*/  LD.E.128 R24, desc[UR54][R24.64] ;  /* 0x0000003618187980 */ /* 0x000f62000c101d00 */
[----:B-1----:R-:W1:Y:S01]  /*f2a0*/  @P1 LDC R21, c[0x0][0xbec] ;  /* 0x0002fb00ff151b82 */ /* 0x002e620000000800 */
[----:B------:R-:W-:Y:S01]  /*f2b0*/  UIADD3 UR9, UR9, UR7, URZ ;  /* 0x0000000709097290 */ /* 0x000fe2000fffe03f */
[----:B------:R-:W-:Y:S01]  /*f2c0*/  VIADD R2, R0, UR39 ;  /* 0x0000002700027c36 */ /* 0x000fe20008000000 */
[----:B------:R-:W5:Y:S02]  /*f2d0*/  LD.E.128 R32, desc[UR54][R32.64] ;  /* 0x0000003620207980 */ /* 0x000f64000c101d00 */
[----:B------:R-:W-:-:S02]  /*f2e0*/  UIMAD.WIDE.U32 UR8, UR38, UR10, UR8 ;  /* 0x0000000a260872a5 */ /* 0x000fc4000f8e0008 */
[----:B------:R-:W-:Y:S01]  /*f2f0*/  USHF.R.S32.HI UR4, URZ, 0x1f, UR36 ;  /* 0x0000001f3f047899 */ /* 0x000fe20008011424 */
[----:B------:R-:W5:Y:S01]  /*f300*/  LD.E.128 R36, desc[UR54][R36.64] ;  /* 0x0000003624247980 */ /* 0x000f62000c101d00 */
[----:B------:R-:W-:-:S03]  /*f310*/  UIMAD UR9, UR38, UR11, UR9 ;  /* 0x0000000b260972a4 */ /* 0x000fc6000f8e0209 */
[----:B------:R-:W-:Y:S01]  /*f320*/  ULDC.64 UR10, c[0x0][0xaf0] ;  /* 0x0002bc00000a7ab9 */ /* 0x000fe20000000a00 */
[----:B------:R-:W5:Y:S01]  /*f330*/  LD.E.128 R40, desc[UR54][R40.64] ;  /* 0x0000003628287980 */ /* 0x000f62000c101d00 */
[----:B------:R-:W-:Y:S01]  /*f340*/  UIMAD UR4, UR4, UR10, URZ ;  /* 0x0000000a040472a4 */ /* 0x000fe2000f8e023f */
[----:B------:R-:W-:Y:S02]  /*f350*/  IMAD.MOV.U32 R29, RZ, RZ, R2 ;  /* 0x000000ffff1d7224 */ /* 0x000fe400078e0002 */
[----:B------:R-:W5:Y:S01]  /*f360*/  LD.E.128 R44, desc[UR54][R44.64] ;  /* 0x000000362c2c7980 */ /* 0x000f62000c101d00 */
[----:B------:R-:W-:Y:S01]  /*f370*/  UIMAD UR4, UR36, UR11, UR4 ;  /* 0x0000000b240472a4 */ /* 0x000fe2000f8e0204 */
[----:B-1----:R-:W-:Y:S01]  /*f380*/  @P1 IMAD.HI.U32 R0, R2, R21, RZ ;  /* 0x0000001502001227 */ /* 0x002fe200078e00ff */
[----:B------:R-:W-:Y:S01]  /*f390*/  UIMAD.WIDE.U32 UR36, UR36, UR10, UR8 ;  /* 0x0000000a242472a5 */ /* 0x000fe2000f8e0008 */
        /* <DEDUP_REMOVED lines=14> */
[----:B------:R-:W-:Y:S02]  /*f480*/  IMAD.U32 R20, RZ, RZ, UR36 ;  /* 0x00000024ff147e24 */ /* 0x000fe4000f8e00ff */
[----:B------:R-:W-:-:S02]  /*f490*/  IMAD.U32 R21, RZ, RZ, UR4 ;  /* 0x00000004ff157e24 */ /* 0x000fc4000f8e00ff */
[C---:B------:R-:W-:Y:S01]  /*f4a0*/  IMAD R51, R29.reuse, UR9, R0 ;  /* 0x000000091d337c24 */ /* 0x040fe2000f8e0200 */
[----:B------:R-:W-:Y:S01]  /*f4b0*/  SHF.R.S32.HI R0, RZ, 0x1f, R49 ;  /* 0x0000001fff007819 */ /* 0x000fe20000011431 */
[----:B------:R-:W-:Y:S01]  /*f4c0*/  IMAD.WIDE.U32 R20, R29, UR8, R20 ;  /* 0x000000081d147c25 */ /* 0x000fe2000f8e0014 */
[----:B------:R-:W-:-:S03]  /*f4d0*/  ULDC.64 UR8, c[0x0][0xad8] ;  /* 0x0002b60000087ab9 */ /* 0x000fc60000000a00 */
[----:B------:R-:W-:Y:S02]  /*f4e0*/  IMAD.IADD R21, R21, 0x1, R51 ;  /* 0x0000000115157824 */ /* 0x000fe400078e0233 */
[----:B------:R-:W-:Y:S02]  /*f4f0*/  IMAD R0, R0, UR8, RZ ;  /* 0x0000000800007c24 */ /* 0x000fe4000f8e02ff */
[----:B------:R-:W-:Y:S02]  /*f500*/  VIADD R53, R202, UR39 ;  /* 0x00000027ca357c36 */ /* 0x000fe40008000000 */
[C---:B------:R-:W-:Y:S02]  /*f510*/  IMAD R51, R49.reuse, UR9, R0 ;  /* 0x0000000931337c24 */ /* 0x040fe4000f8e0200 */
[----:B------:R-:W-:Y:S01]  /*f520*/  IMAD.WIDE.U32 R20, R49, UR8, R20 ;  /* 0x0000000831147c25 */ /* 0x000fe2000f8e0014 */
[----:B------:R-:W-:Y:S01]  /*f530*/  ISETP.GE.AND P2, PT, R53, R30, PT ;  /* 0x0000001e3500720c */ /* 0x000fe20003f46270 */
[----:B------:R-:W-:-:S02]  /*f540*/  ULDC.64 UR8, c[0x0][0xa80] ;  /* 0x0002a00000087ab9 */ /* 0x000fc40000000a00 */
[----:B------:R-:W-:Y:S01]  /*f550*/  IMAD.IADD R21, R21, 0x1, R51 ;  /* 0x0000000115157824 */ /* 0x000fe200078e0233 */
[C---:B------:R-:W-:Y:S01]  /*f560*/  LEA R0, P3, R20.reuse, UR8, 0x1 ;  /* 0x0000000814007c11 */ /* 0x040fe2000f8608ff */
[----:B------:R-:W-:Y:S02]  /*f570*/  VIADD R3, R3, 0x22820 ;  /* 0x0002282003037836 */ /* 0x000fe40000000000 */
[----:B------:R-:W-:Y:S01]  /*f580*/  VIADD R29, R53, 0x20 ;  /* 0x00000020351d7836 */ /* 0x000fe20000000000 */
[----:B------:R-:W-:Y:S02]  /*f590*/  LEA.HI.X R28, R20, UR9, R21, 0x1, P3 ;  /* 0x00000009141c7c11 */ /* 0x000fe400098f0c15 */
[----:B------:R-:W-:Y:S02]  /*f5a0*/  PRMT R3, RZ, 0x654, R3 ;  /* 0x00000654ff037816 */ /* 0x000fe40000000003 */
[-C--:B------:R-:W-:Y:S01]  /*f5b0*/  ISETP.GE.AND P0, PT, R29, R30.reuse, PT ;  /* 0x0000001e1d00720c */ /* 0x080fe20003f06270 */
[----:B------:R-:W-:Y:S01]  /*f5c0*/  VIADD R29, R53, 0x40 ;  /* 0x00000040351d7836 */ /* 0x000fe20000000000 */
[----:B-1----:R0:W-:Y:S01]  /*f5d0*/  SYNCS.ARRIVE.TRANS64.RED.A1T0 RZ, [R3+URZ], RZ ;  /* 0x000000ff03ff79a7 */ /* 0x0021e2000810043f */
[----:B------:R0:W1:Y:S01]  /*f5e0*/  SHFL.IDX PT, R20, R0, RZ, 0x181f ;  /* 0x00181fff00147589 */ /* 0x00006200000e0000 */
[----:B------:R-:W-:Y:S03]  /*f5f0*/  BSSY B1, `(.L_x_10087) ;  /* 0x000000d000017945 */ /* 0x000fe60003800000 */
[----:B------:R0:W2:Y:S01]  /*f600*/  SHFL.IDX PT, R21, R28, RZ, 0x181f ;  /* 0x00181fff1c157589 */ /* 0x0000a200000e0000 */
[----:B------:R-:W-:Y:S01]  /*f610*/  ISETP.GE.AND P1, PT, R29, R30, PT ;  /* 0x0000001e1d00720c */ /* 0x000fe20003f26270 */
[----:B------:R-:W-:-:S12]  /*f620*/  @P2 BRA `(.L_x_10088) ;  /* 0x0000000000242947 */ /* 0x000fd80003800000 */
[----:B------:R-:W-:Y:S02]  /*f630*/  ULDC UR4, c[0x0][0xac8] ;  /* 0x0002b20000047ab9 */ /* 0x000fe40000000800 */
[----:B------:R-:W-:Y:S02]  /*f640*/  ISETP.GE.AND P2, PT, R16, UR4, PT ;  /* 0x0000000410007c0c */ /* 0x000fe4000bf46270 */
[----:B------:R-:W-:-:S11]  /*f650*/  ISETP.GE.AND P3, PT, R19, UR4, PT ;  /* 0x0000000413007c0c */ /* 0x000fd6000bf66270 */
[CC--:B-1----:R-:W-:Y:S02]  /*f660*/  @!P2 LEA R2, P4, R16.reuse, R20.reuse, 0x1 ;  /* 0x000000141002a211 */ /* 0x0c2fe400078808ff */
[C---:B------:R-:W-:Y:S02]  /*f670*/  @!P3 LEA R20, P5, R19.reuse, R20, 0x1 ;  /* 0x000000141314b211 */ /* 0x040fe400078a08ff */
[-C--:B0-2---:R-:W-:Y:S02]  /*f680*/  @!P2 LEA.HI.X R3, R16, R21.reuse, R223, 0x1, P4 ;  /* 0x000000151003a211 */ /* 0x085fe400020f0cdf */
[----:B------:R-:W-:-:S03]  /*f690*/  @!P3 LEA.HI.X R21, R19, R21, R222, 0x1, P5 ;  /* 0x000000151315b211 */ /* 0x000fc600028f0cde */
[----:B-----5:R3:W-:Y:S04]  /*f6a0*/  @!P2 ST.E.128 desc[UR54][R2.64], R4 ;  /* 0x000000040200a985 */ /* 0x0207e8000c101d36 */
[----:B------:R3:W-:Y:S02]  /*f6b0*/  @!P3 ST.E.128 desc[UR54][R20.64], R32 ;  /* 0x000000201400b985 */ /* 0x0007e4000c101d36 */
.L_x_10088:
[----:B------:R-:W-:Y:S05]  /*f6c0*/  BSYNC B1 ;  /* 0x0000000000017941 */ /* 0x000fea0003800000 */
.L_x_10087:
[----:B---3-5:R3:W4:Y:S01]  /*f6d0*/  SHFL.IDX PT, R5, R28, 0x1, 0x181f ;  /* 0x00381f001c057f89 */ /* 0x02872200000e0000 */
[----:B------:R-:W-:Y:S03]  /*f6e0*/  BSSY B1, `(.L_x_10089) ;  /* 0x000000c000017945 */ /* 0x000fe60003800000 */
[----:B------:R3:W0:Y:S01]  /*f6f0*/  SHFL.IDX PT, R4, R0, 0x1, 0x181f ;  /* 0x00381f0000047f89 */ /* 0x00062200000e0000 */
[----:B------:R-:W-:Y:S05]  /*f700*/  @P0 BRA `(.L_x_10090) ;  /* 0x0000000000240947 */ /* 0x000fea0003800000 */
[----:B------:R-:W-:Y:S02]  /*f710*/  ULDC UR4, c[0x0][0xac8] ;  /* 0x0002b20000047ab9 */ /* 0x000fe40000000800 */
[----:B------:R-:W-:Y:S02]  /*f720*/  ISETP.GE.AND P3, PT, R16, UR4, PT ;  /* 0x0000000410007c0c */ /* 0x000fe4000bf66270 */
[----:B------:R-:W-:-:S11]  /*f730*/  ISETP.GE.AND P4, PT, R19, UR4, PT ;  /* 0x0000000413007c0c */ /* 0x000fd6000bf86270 */
[CC--:B0-----:R-:W-:Y:S02]  /*f740*/  @!P3 LEA R2, P0, R16.reuse, R4.reuse, 0x1 ;  /* 0x000000041002b211 */ /* 0x0c1fe400078008ff */
[C---:B------:R-:W-:Y:S02]  /*f750*/  @!P4 LEA R4, P2, R19.reuse, R4, 0x1 ;  /* 0x000000041304c211 */ /* 0x040fe400078408ff */
[-C--:B----4-:R-:W-:Y:S02]  /*f760*/  @!P3 LEA.HI.X R3, R16, R5.reuse, R223, 0x1, P0 ;  /* 0x000000051003b211 */ /* 0x090fe400000f0cdf */
[----:B------:R-:W-:-:S03]  /*f770*/  @!P4 LEA.HI.X R5, R19, R5, R222, 0x1, P2 ;  /* 0x000000051305c211 */ /* 0x000fc600010f0cde */
[----:B------:R0:W-:Y:S04]  /*f780*/  @!P3 ST.E.128 desc[UR54][R2.64], R8 ;  /* 0x000000080200b985 */ /* 0x0001e8000c101d36 */
[----:B------:R0:W-:Y:S02]  /*f790*/  @!P4 ST.E.128 desc[UR54][R4.64], R36 ;  /* 0x000000240400c985 */ /* 0x0001e4000c101d36 */
.L_x_10090:
[----:B------:R-:W-:Y:S05]  /*f7a0*/  BSYNC B1 ;  /* 0x0000000000017941 */ /* 0x000fea0003800000 */
.L_x_10089:
[----:B0---4-:R0:W4:Y:S01]  /*f7b0*/  SHFL.IDX PT, R5, R28, 0x2, 0x181f ;  /* 0x00581f001c057f89 */ /* 0x01112200000e0000 */
        /* <DEDUP_REMOVED lines=12> */
.L_x_10092:
[----:B------:R-:W-:Y:S05]  /*f880*/  BSYNC B1 ;  /* 0x0000000000017941 */ /* 0x000fea0003800000 */
.L_x_10091:
[----:B0-----:R-:W-:Y:S01]  /*f890*/  VIADD R3, R53, 0x60 ;  /* 0x0000006035037836 */ /* 0x001fe20000000000 */
[----:B---3--:R-:W0:Y:S04]  /*f8a0*/  SHFL.IDX PT, R28, R28, 0x3, 0x181f ;  /* 0x00781f001c1c7f89 */ /* 0x008e2800000e0000 */
[----:B------:R-:W-:Y:S01]  /*f8b0*/  ISETP.GE.AND P0, PT, R3, R30, PT ;  /* 0x0000001e0300720c */ /* 0x000fe20003f06270 */
[----:B------:R-:W3:-:S12]  /*f8c0*/  SHFL.IDX PT, R0, R0, 0x3, 0x181f ;  /* 0x00781f0000007f89 */ /* 0x000ed800000e0000 */
[----:B------:R-:W-:Y:S05]  /*f8d0*/  @P0 BRA `(.L_x_10093) ;  /* 0x0000001800180947 */ /* 0x000fea0003800000 */
        /* <DEDUP_REMOVED lines=11> */
.L_x_10086:
        /* <DEDUP_REMOVED lines=17> */
[----:B------:R-:W-:Y:S01]  /*faa0*/  UIMAD UR4, UR4, UR10, URZ ;  /* 0x0000000a040472a4 */ /* 0x000fe2000f8e023f */
[----:B0-----:R-:W-:-:S03]  /*fab0*/  @P1 IMAD.HI.U32 R0, R13, R0, RZ ;  /* 0x000000000d001227 */ /* 0x001fc600078e00ff */
[----:B------:R-:W-:Y:S02]  /*fac0*/  UIMAD UR4, UR36, UR11, UR4 ;  /* 0x0000000b240472a4 */ /* 0x000fe4000f8e0204 */
        /* <DEDUP_REMOVED lines=35> */
[----:B012---:R-:W-:Y:S02]  /*fd00*/  @!P1 IMAD.WIDE R2, R17, 0x4, R4 ;  /* 0x0000000411029825 */ /* 0x007fe400078e0204 */
        /* <DEDUP_REMOVED lines=21> */
[----:B--2---:R-:W-:Y:S01]  /*fe60*/  @!P2 LEA R8, P5, R195, R4, 0x2 ;  /* 0x00000004c308a211 */ /* 0x004fe200078a10ff */
[----:B------:R1:W-:Y:S01]  /*fe70*/  @!P4 ST.E.64 desc[UR54][R2.64], R68 ;  /* 0x000000440200c985 */ /* 0x0003e2000c101b36 */
[----:B------:R-:W-:-:S02]  /*fe80*/  @!P3 LEA.HI.X R7, R196, R5, R213, 0x2, P6 ;  /* 0x00000005c407b211 */ /* 0x000fc400030f14d5 */
[----:B------:R-:W-:Y:S02]  /*fe90*/  ISETP.GE.AND P4, PT, R193, UR4, PT ;  /* 0x00000004c1007c0c */ /* 0x000fe4000bf86270 */
[----:B------:R-:W-:Y:S01]  /*fea0*/  ISETP.GE.AND P6, PT, R192, UR4, PT ;  /* 0x00000004c0007c0c */ /* 0x000fe2000bfc6270 */
[----:B------:R2:W-:Y:S01]  /*feb0*/  @!P3 ST.E.64 desc[UR54][R6.64], R70 ;  /* 0x000000460600b985 */ /* 0x0005e2000c101b36 */
[----:B------:R-:W-:Y:S02]  /*fec0*/  @!P2 LEA.HI.X R9, R195, R5, R212, 0x2, P5 ;  /* 0x00000005c309a211 */ /* 0x000fe400028f14d4 */
[----:B---3--:R-:W-:-:S03]  /*fed0*/  @!P1 LEA R10, P3, R194, R4, 0x2 ;  /* 0x00000004c20a9211 */ /* 0x008fc600078610ff */
        /* <DEDUP_REMOVED lines=11> */
[----:B--2---:R-:W-:Y:S02]  /*ff90*/  @!P2 LEA R6, P3, R191, R4, 0x2 ;  /* 0x00000004bf06a211 */ /* 0x004fe400078610ff */
[----:B------:R-:W-:Y:S01]  /*ffa0*/  ISETP.GE.AND P4, PT, R189, UR4, PT ;  /* 0x00000004bd007c0c */ /* 0x000fe2000bf86270 */
[----:B------:R4:W-:Y:S01]  /*ffb0*/  @!P6 ST.E.64 desc[UR54][R2.64], R78 ;  /* 0x0000004e0200e985 */ /* 0x0009e2000c101b36 */
[----:B------:R-:W-:Y:S02]  /*ffc0*/  ISETP.GE.AND P6, PT, R188, UR4, PT ;  /* 0x00000004bc007c0c */ /* 0x000fe4000bfc6270 */
[----:B------:R-:W-:-:S02]  /*ffd0*/  @!P2 LEA.HI.X R7, R191, R5, R208, 0x2, P3 ;  /* 0x00000005bf07a211 */ /* 0x000fc400018f14d0 */
[----:B---3--:R-:W-:-:S03]  /*ffe0*/  @!P1 LEA R8, P3, R190, R4, 0x2 ;  /* 0x00000004be089211 */ /* 0x008fc600078610ff */
        /* <DEDUP_REMOVED lines=12> */
.L_x_10095:
[----:B------:R-:W-:Y:S05]  /*100b0*/  BSYNC B1 ;  /* 0x0000000000017941 */ /* 0x000fea0003800000 */
.L_x_10094:
[----:B-1--4-:R1:W3:Y:S04]  /*100c0*/  SHFL.IDX PT, R5, R14, 0x1, 0x1c1f ;  /* 0x003c1f000e057f89 */ /* 0x0122e800000e0000 */
        /* <DEDUP_REMOVED lines=8> */
[-C--:B0-----:R-:W-:Y:S02]  /*10150*/  @!P1 LEA R6, P4, R201, R4.reuse, 0x2 ;  /* 0x00000004c9069211 */ /* 0x081fe400078810ff */
[----:B--23--:R-:W-:Y:S02]  /*10160*/  @!P6 IMAD.WIDE R2, R17, 0x4, R4 ;  /* 0x000000041102e825 */ /* 0x00cfe400078e0204 */
        /* <DEDUP_REMOVED lines=13> */
[----:B-1----:R-:W-:Y:S01]  /*10240*/  @!P4 LEA R14, P5, R197, R4, 0x2 ;  /* 0x00000004c50ec211 */ /* 0x002fe200078a10ff */
[----:B------:R1:W-:Y:S01]  /*10250*/  @!P2 ST.E.64 desc[UR54][R10.64], R50 ;  /* 0x000000320a00a985 */ /* 0x0003e2000c101b36 */
[----:B------:R-:W-:-:S02]  /*10260*/  ISETP.GE.AND P2, PT, R194, UR4, PT ;  /* 0x00000004c2007c0c */ /* 0x000fc4000bf46270 */
[-C--:B------:R-:W-:Y:S01]  /*10270*/  @!P4 LEA.HI.X R15, R197, R5.reuse, R214, 0x2, P5 ;  /* 0x00000005c50fc211 */ /* 0x080fe200028f14d6 */
[----:B------:R4:W-:Y:S02]  /*10280*/  @!P3 ST.E.64 desc[UR54][R12.64], R48 ;  /* 0x000000300c00b985 */ /* 0x0009e4000c101b36 */
[CC--:B0-----:R-:W-:Y:S02]  /*10290*/  @!P0 LEA R2, P3, R196.reuse, R4.reuse, 0x2 ;  /* 0x00000004c4028211 */ /* 0x0c1fe400078610ff */
[----:B------:R-:W-:Y:S01]  /*102a0*/  @!P4 ST.E.64 desc[UR54][R14.64], R46 ;  /* 0x0000002e0e00c985 */ /* 0x000fe2000c101b36 */
[----:B------:R-:W-:Y:S02]  /*102b0*/  ISETP.GE.AND P4, PT, R193, UR4, PT ;  /* 0x00000004c1007c0c */ /* 0x000fe4000bf86270 */
[----:B--2---:R-:W-:Y:S02]  /*102c0*/  @!P1 LEA R6, P5, R195, R4, 0x2 ;  /* 0x00000004c3069211 */ /* 0x004fe400078a10ff */
[----:B------:R-:W-:-:S02]  /*102d0*/  @!P0 LEA.HI.X R3, R196, R5, R213, 0x2, P3 ;  /* 0x00000005c4038211 */ /* 0x000fc400018f14d5 */
[----:B------:R-:W-:Y:S02]  /*102e0*/  ISETP.GE.AND P3, PT, R192, UR4, PT ;  /* 0x00000004c0007c0c */ /* 0x000fe4000bf66270 */
[CC--:B---3--:R-:W-:Y:S01]  /*102f0*/  @!P2 LEA R8, P6, R194.reuse, R4.reuse, 0x2 ;  /* 0x00000004c208a211 */ /* 0x0c8fe200078c10ff */
[----:B------:R0:W-:Y:S01]  /*10300*/  @!P0 ST.E.64 desc[UR54][R2.64], R44 ;  /* 0x0000002c02008985 */ /* 0x0001e2000c101b36 */
[-C--:B------:R-:W-:Y:S02]  /*10310*/  @!P1 LEA.HI.X R7, R195, R5.reuse, R212, 0x2, P5 ;  /* 0x00000005c3079211 */ /* 0x080fe400028f14d4 */
[----:B------:R-:W-:Y:S02]  /*10320*/  @!P2 LEA.HI.X R9, R194, R5, R211, 0x2, P6 ;  /* 0x00000005c209a211 */ /* 0x000fe400030f14d3 */
[----:B------:R-:W-:Y:S01]  /*10330*/  ISETP.GE.AND P0, PT, R191, UR4, PT ;  /* 0x00000004bf007c0c */ /* 0x000fe2000bf06270 */
[----:B------:R2:W-:Y:S01]  /*10340*/  @!P1 ST.E.64 desc[UR54][R6.64], R42 ;  /* 0x0000002a06009985 */ /* 0x0005e2000c101b36 */
[----:B-1----:R-:W-:-:S02]  /*10350*/  @!P4 LEA R10, P1, R193, R4, 0x2 ;  /* 0x00000004c10ac211 */ /* 0x002fc400078210ff */
[----:B------:R-:W-:Y:S01]  /*10360*/  ISETP.GE.AND P5, PT, R190, UR4, PT ;  /* 0x00000004be007c0c */ /* 0x000fe2000bfa6270 */
[----:B------:R1:W-:Y:S01]  /*10370*/  @!P2 ST.E.64 desc[UR54][R8.64], R40 ;  /* 0x000000280800a985 */ /* 0x0003e2000c101b36 */
[----:B------:R-:W-:Y:S02]  /*10380*/  @!P4 LEA.HI.X R11, R193, R5, R210, 0x2, P1 ;  /* 0x00000005c10bc211 */ /* 0x000fe400008f14d2 */
[----:B------:R-:W-:Y:S02]  /*10390*/  ISETP.GE.AND P2, PT, R189, UR4, PT ;  /* 0x00000004bd007c0c */ /* 0x000fe4000bf46270 */
[----:B------:R-:W-:Y:S01]  /*103a0*/  ISETP.GE.AND P1, PT, R188, UR4, PT ;  /* 0x00000004bc007c0c */ /* 0x000fe2000bf26270 */
[----:B------:R3:W-:Y:S01]  /*103b0*/  @!P4 ST.E.64 desc[UR54][R10.64], R38 ;  /* 0x000000260a00c985 */ /* 0x0007e2000c101b36 */
[-C--:B----4-:R-:W-:Y:S02]  /*103c0*/  @!P3 LEA R12, P6, R192, R4.reuse, 0x2 ;  /* 0x00000004c00cb211 */ /* 0x090fe400078c10ff */
[----:B0-----:R-:W-:-:S02]  /*103d0*/  @!P0 LEA R2, P4, R191, R4, 0x2 ;  /* 0x00000004bf028211 */ /* 0x001fc400078810ff */
[-C--:B------:R-:W-:Y:S02]  /*103e0*/  @!P3 LEA.HI.X R13, R192, R5.reuse, R209, 0x2, P6 ;  /* 0x00000005c00db211 */ /* 0x080fe400030f14d1 */
[----:B------:R-:W-:-:S03]  /*103f0*/  @!P0 LEA.HI.X R3, R191, R5, R208, 0x2, P4 ;  /* 0x00000005bf038211 */ /* 0x000fc600020f14d0 */
[----:B------:R3:W-:Y:S01]  /*10400*/  @!P3 ST.E.64 desc[UR54][R12.64], R36 ;  /* 0x000000240c00b985 */ /* 0x0007e2000c101b36 */
[-C--:B--2---:R-:W-:Y:S02]  /*10410*/  @!P5 LEA R6, P3, R190, R4.reuse, 0x2 ;  /* 0x00000004be06d211 */ /* 0x084fe400078610ff */
        /* <DEDUP_REMOVED lines=15> */
.L_x_10084:
        /* <DEDUP_REMOVED lines=29> */
.L_x_10096:
        /* <DEDUP_REMOVED lines=36> */
[----:B------:R-:W-:Y:S01]  /*10920*/  UIADD3.X UR7, UR7, UR11, UR16, UP0, UP1 ;  /* 0x0000000b07077290 */ /* 0x000fe200087e2410 */
[----:B-1----:R-:W-:Y:S01]  /*10930*/  @P0 SHF.R.U32.HI R5, RZ, R7, R2 ;  /* 0x00000007ff050219 */ /* 0x002fe20000011602 */
[----:B------:R-:W-:Y:S01]  /*10940*/  IMAD.U32 R2, RZ, RZ, UR20 ;  /* 0x00000014ff027e24 */ /* 0x000fe2000f8e00ff */
[----:B------:R-:W-:Y:S01]  /*10950*/  ULDC.64 UR8, c[0x0][UR17+0x210] ;  /* 0x0000840011087abb */ /* 0x000fe20008000a00 */
[----:B------:R-:W-:Y:S01]  /*10960*/  ULDC.64 UR10, c[0x0][0xba8] ;  /* 0x0002ea00000a7ab9 */ /* 0x000fe20000000a00 */
[----:B------:R-:W-:Y:S01]  /*10970*/  @!UP2 ULDC UR10, c[0x0][0xb50] ;  /* 0x0002d400000aaab9 */ /* 0x000fe20000000800 */
[--C-:B------:R-:W-:Y:S01]  /*10980*/  IMAD.MOV R7, RZ, RZ, -R5.reuse ;  /* 0x000000ffff077224 */ /* 0x100fe200078e0a05 */
[----:B------:R-:W-:Y:S01]  /*10990*/  IADD3 R2, P0, P1, R5, UR14, R2 ;  /* 0x0000000e05027c10 */ /* 0x000fe2000f91e002 */
[----:B------:R-:W-:Y:S01]  /*109a0*/  @!UP2 ULDC UR11, c[0x0][0xb54] ;  /* 0x0002d500000baab9 */ /* 0x000fe20000000800 */
[----:B------:R-:W-:Y:S01]  /*109b0*/  SHF.R.S32.HI R5, RZ, 0x1f, R5 ;  /* 0x0000001fff057819 */ /* 0x000fe20000011405 */
[----:B------:R-:W-:-:S03]  /*109c0*/  IMAD R7, R9, R7, R4 ;  /* 0x0000000709077224 */ /* 0x000fc600078e0204 */
[----:B------:R-:W-:Y:S01]  /*109d0*/  IADD3.X R3, R5, UR7, R6, P0, P1 ;  /* 0x0000000705037c10 */ /* 0x000fe200087e2406 */
        /* <DEDUP_REMOVED lines=9> */
.L_x_10098:
[----:B------:R-:W-:Y:S05]  /*10a70*/  BSYNC B1 ;  /* 0x0000000000017941 */ /* 0x000fea0003800000 */
.L_x_10097:
[----:B------:R-:W-:-:S06]  /*10a80*/  UISETP.GT.AND UP0, UPT, UR46, 0x1, UPT ;  /* 0x000000012e00788c */ /* 0x000fcc000bf04270 */
[----:B------:R-:W-:-:S13]  /*10a90*/  PLOP3.LUT P0, PT, PT, PT, UP0, 0x80, 0x0 ;  /* 0x000000000000781c */ /* 0x000fda0003f0f008 */
[----:B------:R-:W-:Y:S05]  /*10aa0*/  @P0 BRA `(.L_x_10093) ;  /* 0x0000000400a40947 */ /* 0x000fea0003800000 */
[----:B------:R-:W1:Y:S01]  /*10ab0*/  LDC R11, c[0x0][0xbe8] ;  /* 0x0002fa00ff0b7b82 */ /* 0x000e620000000800 */
[----:B------:R-:W-:Y:S01]  /*10ac0*/  ULDC.64 UR10, c[0x0][0xaa0] ;  /* 0x0002a800000a7ab9 */ /* 0x000fe20000000a00 */
[----:B------:R-:W-:Y:S01]  /*10ad0*/  IMAD R2, R22, 0x20, R202 ;  /* 0x0000002016027824 */ /* 0x000fe200078e02ca */
[----:B------:R-:W-:Y:S01]  /*10ae0*/  UIMAD UR7, UR16, UR10, URZ ;  /* 0x0000000a100772a4 */ /* 0x000fe2000f8e023f */
[----:B------:R-:W-:Y:S01]  /*10af0*/  BSSY B1, `(.L_x_10099) ;  /* 0x000003a000017945 */ /* 0x000fe20003800000 */
[----:B------:R-:W-:Y:S01]  /*10b00*/  UIMAD.WIDE.U32 UR8, UR4, UR10, URZ ;  /* 0x0000000a040872a5 */ /* 0x000fe2000f8e003f */
[----:B------:R-:W-:Y:S01]  /*10b10*/  VIADD R6, R2, UR39 ;  /* 0x0000002702067c36 */ /* 0x000fe20008000000 */
[----:B------:R-:W-:-:S03]  /*10b20*/  UIMAD UR7, UR4, UR11, UR7 ;  /* 0x0000000b040772a4 */ /* 0x000fc6000f8e0207 */
[----:B------:R-:W-:Y:S01]  /*10b30*/  ULDC.64 UR10, c[0x0][0xae8] ;  /* 0x0002ba00000a7ab9 */ /* 0x000fe20000000a00 */
[----:B------:R-:W-:Y:S01]  /*10b40*/  UIADD3 UR9, UR9, UR7, URZ ;  /* 0x0000000709097290 */ /* 0x000fe2000fffe03f */
[----:B0-----:R-:W-:-:S03]  /*10b50*/  IMAD.MOV.U32 R5, RZ, RZ, R6 ;  /* 0x000000ffff057224 */ /* 0x001fc600078e0006 */
        /* <DEDUP_REMOVED lines=26> */
[----:B------:R-:W-:Y:S02]  /*10d00*/  VIADD R6, R202, UR39 ;  /* 0x00000027ca067c36 */ /* 0x000fe40008000000 */
[----:B-----5:R-:W-:Y:S02]  /*10d10*/  IMAD R11, R0, R11, RZ ;  /* 0x0000000b000b7224 */ /* 0x020fe400078e02ff */
        /* <DEDUP_REMOVED lines=23> */
.L_x_10100:
[----:B------:R-:W-:Y:S05]  /*10e90*/  BSYNC B1 ;  /* 0x0000000000017941 */ /* 0x000fea0003800000 */
.L_x_10099:
        /* <DEDUP_REMOVED lines=13> */
.L_x_10102:
[----:B------:R-:W-:Y:S05]  /*10f70*/  BSYNC B1 ;  /* 0x0000000000017941 */ /* 0x000fea0003800000 */
.L_x_10101:
        /* <DEDUP_REMOVED lines=13> */
.L_x_10104:
[----:B------:R-:W-:Y:S05]  /*11050*/  BSYNC B1 ;  /* 0x0000000000017941 */ /* 0x000fea0003800000 */
.L_x_10103:
        /* <DEDUP_REMOVED lines=14> */
.L_x_10093:
[----:B------:R-:W-:Y:S05]  /*11140*/  BSYNC B0 ;  /* 0x0000000000007941 */ /* 0x000fea0003800000 */
.L_x_10083:
[----:B------:R-:W-:Y:S02]  /*11150*/  ULDC UR4, c[0x0][0xc3c] ;  /* 0x00030f0000047ab9 */ /* 0x000fe40000000800 */
[----:B------:R-:W-:-:S13]  /*11160*/  ISETP.GE.AND P0, PT, R31, UR4, PT ;  /* 0x000000041f007c0c */ /* 0x000fda000bf06270 */
[----:B------:R-:W-:Y:S05]  /*11170*/  @!P0 BRA `(.L_x_10105) ;  /* 0xfffffefc006c8947 */ /* 0x000fea000383ffff */
[----:B------:R-:W-:Y:S05]  /*11180*/  EXIT ;  /* 0x000000000000794d */ /* 0x000fea0003800000 */
.L_x_10040:
        /* <DEDUP_REMOVED lines=62> */
.L_x_10109:
        /* <DEDUP_REMOVED lines=36> */
.L_x_10107:
        /* <DEDUP_REMOVED lines=17> */
.L_x_10110:
        /* <DEDUP_REMOVED lines=63> */
.L_x_10111:
        /* <DEDUP_REMOVED lines=64> */
.L_x_10112:
[----:B01----:R-:W-:-:S05]  /*120b0*/  LOP3.LUT R3, RZ, R2, RZ, 0x33, !PT ;  /* 0x00000002ff037212 */ /* 0x003fca00078e33ff */
[----:B------:R-:W-:-:S05]  /*120c0*/  IMAD.IADD R0, R0, 0x1, R3 ;  /* 0x0000000100007824 */ /* 0x000fca00078e0203 */
[----:B------:R1:W-:Y:S01]  /*120d0*/  STL [R1+0x4], R0 ;  /* 0x0000040001007387 */ /* 0x0003e20000100800 */
[----:B------:R-:W-:Y:S05]  /*120e0*/  BRA `(.L_x_10113) ;  /* 0x0000000000107947 */ /* 0x000fea0003800000 */
.L_x_10108:
[----:B------:R0:W-:Y:S01]  /*120f0*/  STL [R1], R6 ;  /* 0x0000000601007387 */ /* 0x0001e20000100800 */
[----:B------:R-:W-:-:S03]  /*12100*/  ULDC UR39, c[0x0][0xc3c] ;  /* 0x00030f0000277ab9 */ /* 0x000fc60000000800 */
[----:B------:R0:W-:Y:S04]  /*12110*/  STL [R1+0x4], RZ ;  /* 0x000004ff01007387 */ /* 0x0001e80000100800 */
[----:B------:R0:W-:Y:S02]  /*12120*/  STL [R1+0x8], RZ ;  /* 0x000008ff01007387 */ /* 0x0001e40000100800 */
.L_x_10113:
        /* <DEDUP_REMOVED lines=11> */
.L_x_10106:
[----:B------:R-:W-:Y:S01]  /*121e0*/  ULDC UR4, c[0x0][0xc3c] ;  /* 0x00030f0000047ab9 */ /* 0x000fe20000000800 */
[----:B------:R2:W-:Y:S01]  /*121f0*/  STL [R1+0x28], RZ ;  /* 0x000028ff01007387 */ /* 0x0005e20000100800 */
[----:B------:R-:W-:Y:S01]  /*12200*/  UISETP.GE.AND UP0, UPT, UR39, UR4, UPT ;  /* 0x000000042700728c */ /* 0x000fe2000bf06270 */
[----:B------:R-:W-:Y:S02]  /*12210*/  IMAD.MOV.U32 R35, RZ, RZ, 0x1 ;  /* 0x00000001ff237424 */ /* 0x000fe400078e00ff */
[----:B------:R-:W-:-:S03]  /*12220*/  IMAD.MOV.U32 R31, RZ, RZ, RZ ;  /* 0x000000ffff1f7224 */ /* 0x000fc600078e00ff */
[----:B------:R-:W-:-:S13]  /*12230*/  PLOP3.LUT P0, PT, PT, PT, UP0, 0x80, 0x0 ;  /* 0x000000000000781c */ /* 0x000fda0003f0f008 */
[----:B--2---:R-:W-:Y:S05]  /*12240*/  @P0 BRA `(.L_x_10114) ;  /* 0x0000006400f80947 */ /* 0x004fea0003800000 */
[----:B-1----:R-:W1:Y:S01]  /*12250*/  S2R R8, SR_TID.X ;  /* 0x0000000000087919 */ /* 0x002e620000002100 */
[----:B------:R-:W2:Y:S01]  /*12260*/  S2UR UR4, SR_CgaCtaId ;  /* 0x00000000000479c3 */ /* 0x000ea20000008800 */
[----:B------:R-:W-:Y:S01]  /*12270*/  MOV R16, 0x400 ;  /* 0x0000040000107802 */ /* 0x000fe20000000f00 */
[----:B------:R-:W-:Y:S01]  /*12280*/  IMAD.MOV.U32 R35, RZ, RZ, 0x1 ;  /* 0x00000001ff237424 */ /* 0x000fe200078e00ff */
[----:B------:R-:W-:Y:S01]  /*12290*/  ULOP3.LUT UR42, UR44, 0x2, URZ, 0xfc, !UPT ;  /* 0x000000022c2a7892 */ /* 0x000fe2000f8efc3f */
[----:B------:R-:W-:Y:S01]  /*122a0*/  IMAD.MOV.U32 R31, RZ, RZ, RZ ;  /* 0x000000ffff1f7224 */ /* 0x000fe200078e00ff */
[----:B------:R-:W-:Y:S01]  /*122b0*/  ULOP3.LUT UR43, UR44, 0x1, URZ, 0xfc, !UPT ;  /* 0x000000012c2b7892 */ /* 0x000fe2000f8efc3f */
[----:B------:R-:W-:Y:S01]  /*122c0*/  ULDC UR45, c[0x0][0xc] ;  /* 0x00000300002d7ab9 */ /* 0x000fe20000000800 */
[C---:B-1----:R-:W-:Y:S01]  /*122d0*/  IMAD.SHL.U32 R2, R8.reuse, 0x20, RZ ;  /* 0x0000002008027824 */ /* 0x042fe200078e00ff */
[C---:B0-----:R-:W-:Y:S01]  /*122e0*/  LOP3.LUT R6, R8.reuse, 0x7f, RZ, 0xc0, !PT ;  /* 0x0000007f08067812 */ /* 0x041fe200078ec0ff */
        /* <DEDUP_REMOVED lines=16> */
[----:B--2---:R-:W-:Y:S01]  /*123f0*/  IMAD.U32 R2, RZ, RZ, UR4 ;  /* 0x00000004ff027e24 */ /* 0x004fe2000f8e00ff */
        /* <DEDUP_REMOVED lines=18> */
.L_x_10188:
[----:B------:R-:W-:Y:S01]  /*12520*/  ULDC.64 UR4, c[0x0][0xc88] ;  /* 0x0003220000047ab9 */ /* 0x000fe20000000a00 */
[----:B------:R-:W-:Y:S01]  /*12530*/  ULDC.64 UR6, c[0x0][0xa18] ;  /* 0x0002860000067ab9 */ /* 0x000fe20000000a00 */
[----:B------:R-:W-:Y:S01]  /*12540*/  UIMAD.WIDE UR4, UR39, 0x4, UR4 ;  /* 0x00000004270478a5 */ /* 0x000fe2000f8e0204 */
[----:B------:R-:W-:Y:S01]  /*12550*/  IMAD.MOV.U32 R36, RZ, RZ, RZ ;  /* 0x000000ffff247224 */ /* 0x000fe200078e00ff */
[----:B01----:R-:W0:Y:S04]  /*12560*/  LDC R0, c[0x0][0x424] ;  /* 0x00010900ff007b82 */ /* 0x003e280000000800 */
[----:B--2---:R-:W-:Y:S02]  /*12570*/  IMAD.U32 R2, RZ, RZ, UR4 ;  /* 0x00000004ff027e24 */ /* 0x004fe4000f8e00ff */
        /* <DEDUP_REMOVED lines=45> */
.L_x_10115:
        /* <DEDUP_REMOVED lines=16> */
.L_x_10116:
        /* <DEDUP_REMOVED lines=9> */
.L_x_10117:
[----:B------:R-:W2:Y:S01]  /*129e0*/  LDL R0, [R1+0x4] ;  /* 0x0000040001007983 */ /* 0x000ea20000100800 */
[----:B------:R-:W3:Y:S03]  /*129f0*/  LDC R29, c[0x0][0x448] ;  /* 0x00011200ff1d7b82 */ /* 0x000ee60000000800 */
[----:B------:R-:W4:Y:S01]  /*12a00*/  LDL R17, [R1+0x8] ;  /* 0x0000080001117983 */ /* 0x000f220000100800 */
[----:B-----5:R-:W-:Y:S01]  /*12a10*/  IMAD.IADD R18, R5, 0x1, -R36 ;  /* 0x0000000105127824 */ /* 0x020fe200078e0a24 */
[----:B------:R-:W-:Y:S02]  /*12a20*/  LOP3.LUT R22, R22, 0xfffffbff, RZ, 0xc0, !PT ;  /* 0xfffffbff16167812 */ /* 0x000fe400078ec0ff */
[----:B---3--:R-:W-:-:S13]  /*12a30*/  ISETP.NE.AND P0, PT, R29, 0x1, PT ;  /* 0x000000011d00780c */ /* 0x008fda0003f05270 */
[----:B-1----:R-:W1:Y:S01]  /*12a40*/  @P0 LDC R3, c[0x0][0x44c] ;  /* 0x00011300ff030b82 */ /* 0x002e620000000800 */
[----:B------:R-:W-:-:S07]  /*12a50*/  @P0 LOP3.LUT R22, R22, 0x400, RZ, 0xfc, !PT ;  /* 0x0000040016160812 */ /* 0x000fce00078efcff */
[----:B------:R-:W3:Y:S01]  /*12a60*/  @P0 LDC R7, c[0x0][0x450] ;  /* 0x00011400ff070b82 */ /* 0x000ee20000000800 */
[----:B--2---:R-:W-:-:S04]  /*12a70*/  IMAD.SHL.U32 R0, R0, 0x80, RZ ;  /* 0x0000008000007824 */ /* 0x004fc800078e00ff */
[----:B------:R-:W-:-:S04]  /*12a80*/  VIADD R0, R0, 0x7f ;  /* 0x0000007f00007836 */ /* 0x000fc80000000000 */
[----:B-1----:R-:W-:Y:S01]  /*12a90*/  @P0 IMAD.HI.U32 R2, R0, R3, RZ ;  /* 0x0000000300020227 */ /* 0x002fe200078e00ff */
[----:B0-----:R-:W-:-:S04]  /*12aa0*/  IADD3 R3, R18, 0xa0, -R23 ;  /* 0x000000a012037810 */ /* 0x001fc80007ffe817 */
[----:B---3--:R-:W-:Y:S01]  /*12ab0*/  @P0 SHF.R.U32.HI R0, RZ, R7, R2 ;  /* 0x00000007ff000219 */ /* 0x008fe20000011602 */
[----:B------:R-:W-:-:S04]  /*12ac0*/  VIADD R2, R18, 0x9f ;  /* 0x0000009f12027836 */ /* 0x000fc80000000000 */
[----:B------:R-:W-:-:S04]  /*12ad0*/  IMAD.HI R2, R2, 0x66666667, RZ ;  /* 0x6666666702027827 */ /* 0x000fc800078e02ff */
[----:B------:R-:W-:Y:S01]  /*12ae0*/  IMAD.IADD R0, R3, 0x1, R0 ;  /* 0x0000000103007824 */ /* 0x000fe200078e0200 */
[----:B------:R-:W-:-:S03]  /*12af0*/  SHF.R.U32.HI R3, RZ, 0x1f, R2 ;  /* 0x0000001fff037819 */ /* 0x000fc60000011602 */
[----:B------:R-:W-:Y:S01]  /*12b00*/  IMAD.HI R4, R0, 0x66666667, RZ ;  /* 0x6666666700047827 */ /* 0x000fe200078e02ff */
[----:B------:R-:W-:Y:S02]  /*12b10*/  LEA.HI.SX32 R0, R2, R3, 0x1a ;  /* 0x0000000302007211 */ /* 0x000fe400078fd2ff */
[----:B----4-:R-:W-:Y:S02]  /*12b20*/  LOP3.LUT R2, R17, 0xff000000, RZ, 0xc0, !PT ;  /* 0xff00000011027812 */ /* 0x010fe400078ec0ff */
[----:B------:R-:W-:Y:S02]  /*12b30*/  SHF.R.U32.HI R3, RZ, 0x1f, R4 ;  /* 0x0000001fff037819 */ /* 0x000fe40000011604 */
[----:B------:R-:W-:Y:S02]  /*12b40*/  SHF.R.U32.HI R2, RZ, 0x8, R2 ;  /* 0x00000008ff027819 */ /* 0x000fe40000011602 */
[----:B------:R-:W-:-:S04]  /*12b50*/  LEA.HI.SX32 R3, R4, R3, 0x1a ;  /* 0x0000000304037211 */ /* 0x000fc800078fd2ff */
[----:B------:R-:W-:Y:S02]  /*12b60*/  VIMNMX R0, R0, R3, PT ;  /* 0x0000000300007248 */ /* 0x000fe40003fe0100 */
[----:B------:R-:W-:Y:S02]  /*12b70*/  LOP3.LUT R3, R17, 0xff0000, RZ, 0xc0, !PT ;  /* 0x00ff000011037812 */ /* 0x000fe400078ec0ff */
[----:B------:R-:W-:Y:S02]  /*12b80*/  ISETP.GE.AND P0, PT, R0, 0x1, PT ;  /* 0x000000010000780c */ /* 0x000fe40003f06270 */
[----:B------:R-:W-:Y:S01]  /*12b90*/  LEA.HI R2, R3, R2, RZ, 0x10 ;  /* 0x0000000203027211 */ /* 0x000fe200078f80ff */
[----:B------:R-:W-:-:S03]  /*12ba0*/  IMAD.MOV.U32 R3, RZ, RZ, RZ ;  /* 0x000000ffff037224 */ /* 0x000fc600078e00ff */
[----:B------:R-:W-:-:S07]  /*12bb0*/  LOP3.LUT R4, R2, 0xff, RZ, 0xc0, !PT ;  /* 0x000000ff02047812 */ /* 0x000fce00078ec0ff */
[----:B------:R-:W-:Y:S05]  /*12bc0*/  @!P0 BRA `(.L_x_10118) ;  /* 0x0000000000748947 */ /* 0x000fea0003800000 */
[----:B------:R-:W-:Y:S01]  /*12bd0*/  SHF.R.U32.HI R5, RZ, 0x10, R2 ;  /* 0x00000010ff057819 */ /* 0x000fe20000011602 */
[----:B------:R-:W-:-:S03]  /*12be0*/  IMAD.MOV.U32 R2, RZ, RZ, RZ ;  /* 0x000000ffff027224 */ /* 0x000fc600078e00ff */
[----:B------:R-:W-:-:S13]  /*12bf0*/  ISETP.NE.AND P0, PT, R5, RZ, PT ;  /* 0x000000ff0500720c */ /* 0x000fda0003f05270 */
[----:B------:R-:W0:Y:S02]  /*12c00*/  @!P0 LDC R5, c[0x0][0x9f0] ;  /* 0x00027c00ff058b82 */ /* 0x000e240000000800 */
[-C--:B0-----:R-:W-:Y:S02]  /*12c10*/  IABS R6, R5.reuse ;  /* 0x0000000500067213 */ /* 0x081fe40000000000 */
[----:B------:R-:W-:Y:S02]  /*12c20*/  IADD3 R8, R5, -0x1, R0 ;  /* 0xffffffff05087810 */ /* 0x000fe40007ffe000 */
[----:B------:R-:W0:Y:S08]  /*12c30*/  I2F.RP R7, R6 ;  /* 0x0000000600077306 */ /* 0x000e300000209400 */
        /* <DEDUP_REMOVED lines=22> */
.L_x_10118:
        /* <DEDUP_REMOVED lines=25> */
.L_x_10120:
        /* <DEDUP_REMOVED lines=20> */
.L_x_10123:
[----:B------:R-:W-:Y:S05]  /*13070*/  BSYNC B6 ;  /* 0x0000000000067941 */ /* 0x000fea0003800000 */
.L_x_10122:
        /* <DEDUP_REMOVED lines=22> */
.L_x_10125:
[----:B------:R-:W-:Y:S05]  /*131e0*/  BSYNC B6 ;  /* 0x0000000000067941 */ /* 0x000fea0003800000 */
.L_x_10124:
        /* <DEDUP_REMOVED lines=21> */
.L_x_10127:
[----:B------:R-:W-:Y:S05]  /*13340*/  BSYNC B6 ;  /* 0x0000000000067941 */ /* 0x000fea0003800000 */
.L_x_10126:
        /* <DEDUP_REMOVED lines=19> */
.L_x_10129:
[----:B------:R-:W-:Y:S05]  /*13480*/  BSYNC B6 ;  /* 0x0000000000067941 */ /* 0x000fea0003800000 */
.L_x_10128:
        /* <DEDUP_REMOVED lines=15> */
.L_x_10208:
[----:B------:R-:W0:Y:S01]  /*13580*/  S2R R0, SR_TID.X ;  /* 0x0000000000007919 */ /* 0x000e220000002100 */
[----:B------:R-:W-:Y:S01]  /*13590*/  UMOV UR4, 0xa0 ;  /* 0x000000a000047882 */ /* 0x000fe20000000000 */
[----:B------:R-:W1:Y:S01]  /*135a0*/  @P2 LDC R5, c[0x0][0x434] ;  /* 0x00010d00ff052b82 */ /* 0x000e620000000800 */
[----:B------:R-:W-:Y:S01]  /*135b0*/  UIMAD UR4, UR46, UR4, -0xa0 ;  /* 0xffffff602e0474a4 */ /* 0x000fe2000f8e0204 */
[----:B------:R-:W2:Y:S01]  /*135c0*/  S2R R10, SR_TID.X ;  /* 0x00000000000a7919 */ /* 0x000ea20000002100 */
[----:B-----5:R-:W-:-:S05]  /*135d0*/  SHF.R.S32.HI R37, RZ, 0x1f, R34 ;  /* 0x0000001fff257819 */ /* 0x020fca0000011422 */
[----:B------:R-:W3:Y:S01]  /*135e0*/  @P2 LDC R7, c[0x0][0x438] ;  /* 0x00010e00ff072b82 */ /* 0x000ee20000000800 */
[----:B0-----:R-:W-:Y:S01]  /*135f0*/  LOP3.LUT R0, R0, 0x7f, RZ, 0xc0, !PT ;  /* 0x0000007f00007812 */ /* 0x001fe200078ec0ff */
[----:B--2---:R-:W-:-:S03]  /*13600*/  IMAD.SHL.U32 R11, R10, 0x10, RZ ;  /* 0x000000100a0b7824 */ /* 0x004fc600078e00ff */
[----:B------:R-:W-:Y:S01]  /*13610*/  SHF.R.U32.HI R12, RZ, 0x3, R0 ;  /* 0x00000003ff0c7819 */ /* 0x000fe20000011600 */
[----:B------:R-:W-:-:S03]  /*13620*/  IMAD.SHL.U32 R10, R10, 0x10, RZ ;  /* 0x000000100a0a7824 */ /* 0x000fc600078e00ff */
[C---:B------:R-:W-:Y:S02]  /*13630*/  LOP3.LUT R11, R12.reuse, 0x70, R11, 0xf8, !PT ;  /* 0x000000700c0b7812 */ /* 0x040fe400078ef80b */
[----:B------:R-:W-:Y:S02]  /*13640*/  LOP3.LUT R10, R12, 0x70, R10, 0xf8, !PT ;  /* 0x000000700c0a7812 */ /* 0x000fe400078ef80a */
[----:B------:R-:W-:-:S05]  /*13650*/  LOP3.LUT R11, R11, 0x80, RZ, 0xfc, !PT ;  /* 0x000000800b0b7812 */ /* 0x000fca00078efcff */
[----:B------:R-:W-:-:S04]  /*13660*/  VIADD R3, R11, UR4 ;  /* 0x000000040b037c36 */ /* 0x000fc80008000000 */
[C---:B------:R-:W-:Y:S01]  /*13670*/  IMAD.IADD R0, R3.reuse, 0x1, R36 ;  /* 0x0000000103007824 */ /* 0x040fe200078e0224 */
[----:B------:R-:W-:-:S03]  /*13680*/  ISETP.GE.AND P0, PT, R3, R18, PT ;  /* 0x000000120300720c */ /* 0x000fc60003f06270 */
[----:B-1----:R-:W-:Y:S01]  /*13690*/  @P2 IMAD.HI.U32 R4, R0, R5, RZ ;  /* 0x0000000500042227 */ /* 0x002fe200078e00ff */
[----:B------:R-:W-:-:S03]  /*136a0*/  ISETP.GT.U32.OR P0, PT, R11, 0x9f, P0 ;  /* 0x0000009f0b00780c */ /* 0x000fc60000704470 */
[----:B------:R-:W-:Y:S01]  /*136b0*/  IMAD.MOV.U32 R8, RZ, RZ, R0 ;  /* 0x000000ffff087224 */ /* 0x000fe200078e0000 */
[----:B---3--:R-:W-:-:S09]  /*136c0*/  @P2 SHF.R.U32.HI R8, RZ, R7, R4 ;  /* 0x00000007ff082219 */ /* 0x008fd20000011604 */
[----:B------:R-:W0:Y:S01]  /*136d0*/  @!P0 LDC.64 R2, c[0x0][0x428] ;  /* 0x00010a00ff028b82 */ /* 0x000e220000000a00 */
[--C-:B------:R-:W-:Y:S01]  /*136e0*/  @!P0 SHF.R.S32.HI R7, RZ, 0x1f, R8.reuse ;  /* 0x0000001fff078819 */ /* 0x100fe20000011408 */
[----:B------:R-:W-:-:S06]  /*136f0*/  @!P0 IMAD.MOV.U32 R6, RZ, RZ, R8 ;  /* 0x000000ffff068224 */ /* 0x000fcc00078e0008 */
[----:B------:R-:W1:Y:S01]  /*13700*/  @!P0 LDC.64 R4, c[0x0][0x418] ;  /* 0x00010600ff048b82 */ /* 0x000e620000000a00 */
[----:B0-----:R-:W-:-:S04]  /*13710*/  @!P0 IMAD R9, R37, R2, RZ ;  /* 0x0000000225098224 */ /* 0x001fc800078e02ff */
[C---:B------:R-:W-:Y:S02]  /*13720*/  @!P0 IMAD R9, R34.reuse, R3, R9 ;  /* 0x0000000322098224 */ /* 0x040fe400078e0209 */
[----:B------:R-:W-:-:S04]  /*13730*/  @!P0 IMAD.WIDE.U32 R2, R34, R2, R6 ;  /* 0x0000000222028225 */ /* 0x000fc800078e0006 */
[----:B------:R-:W-:Y:S01]  /*13740*/  @!P0 IMAD.IADD R9, R9, 0x1, R3 ;  /* 0x0000000109098824 */ /* 0x000fe200078e0203 */
[----:B-1----:R-:W-:Y:S01]  /*13750*/  @!P0 LEA R6, P1, R2, R4, 0x2 ;  /* 0x0000000402068211 */ /* 0x002fe200078210ff */
[----:B------:R-:W-:-:S03]  /*13760*/  VIADD R4, R10, UR4 ;  /* 0x000000040a047c36 */ /* 0x000fc60008000000 */
[----:B------:R-:W-:Y:S01]  /*13770*/  @!P0 LEA.HI.X R7, R2, R5, R9, 0x2, P1 ;  /* 0x0000000502078211 */ /* 0x000fe200008f1409 */
[----:B------:R-:W-:-:S06]  /*13780*/  IMAD.MOV.U32 R5, RZ, RZ, RZ ;  /* 0x000000ffff057224 */ /* 0x000fcc00078e00ff */
[----:B------:R0:W5:Y:S01]  /*13790*/  @!P0 LDG.E R5, desc[UR54][R6.64] ;  /* 0x0000003606058981 */ /* 0x000162000c1e1900 */
[C---:B------:R-:W-:Y:S01]  /*137a0*/  ISETP.GE.AND P0, PT, R4.reuse, R18, PT ;  /* 0x000000120400720c */ /* 0x040fe20003f06270 */
[----:B------:R-:W-:Y:S02]  /*137b0*/  IMAD.IADD R4, R4, 0x1, R36 ;  /* 0x0000000104047824 */ /* 0x000fe400078e0224 */
[----:B------:R-:W-:Y:S02]  /*137c0*/  IMAD.MOV R9, RZ, RZ, -R8 ;  /* 0x000000ffff097224 */ /* 0x000fe400078e0a08 */
[----:B------:R-:W-:Y:S01]  /*137d0*/  IMAD.MOV.U32 R10, RZ, RZ, R4 ;  /* 0x000000ffff0a7224 */ /* 0x000fe200078e0004 */
[----:B0-----:R-:W0:Y:S08]  /*137e0*/  @P2 LDC R7, c[0x0][0x434] ;  /* 0x00010d00ff072b82 */ /* 0x001e300000000800 */
[----:B------:R-:W1:Y:S08]  /*137f0*/  @P2 LDC R6, c[0x0][0x438] ;  /* 0x00010e00ff062b82 */ /* 0x000e700000000800 */
[----:B------:R-:W2:Y:S01]  /*13800*/  @!P0 LDC.64 R2, c[0x0][0x428] ;  /* 0x00010a00ff028b82 */ /* 0x000ea20000000a00 */
[----:B0-----:R-:W-:-:S05]  /*13810*/  @P2 IMAD.HI.U32 R7, R4, R7, RZ ;  /* 0x0000000704072227 */ /* 0x001fca00078e00ff */
[----:B-1----:R-:W-:Y:S01]  /*13820*/  @P2 SHF.R.U32.HI R10, RZ, R6, R7 ;  /* 0x00000006ff0a2219 */ /* 0x002fe20000011607 */
[----:B------:R-:W-:Y:S02]  /*13830*/  IMAD R6, R19, R9, R0 ;  /* 0x0000000913067224 */ /* 0x000fe400078e0200 */
[----:B------:R-:W-:Y:S01]  /*13840*/  IMAD.MOV.U32 R7, RZ, RZ, RZ ;  /* 0x000000ffff077224 */ /* 0x000fe200078e00ff */
[--C-:B------:R-:W-:Y:S01]  /*13850*/  @!P0 SHF.R.S32.HI R9, RZ, 0x1f, R10.reuse ;  /* 0x0000001fff098819 */ /* 0x100fe2000001140a */
[----:B------:R-:W-:Y:S02]  /*13860*/  @!P0 IMAD.MOV.U32 R8, RZ, RZ, R10 ;  /* 0x000000ffff088224 */ /* 0x000fe400078e000a */
[-C--:B--2---:R-:W-:Y:S02]  /*13870*/  @!P0 IMAD R0, R37, R2.reuse, RZ ;  /* 0x0000000225008224 */ /* 0x084fe400078e02ff */
[----:B------:R-:W-:-:S04]  /*13880*/  @!P0 IMAD.WIDE.U32 R8, R34, R2, R8 ;  /* 0x0000000222088225 */ /* 0x000fc800078e0008 */
[----:B------:R-:W-:Y:S02]  /*13890*/  @!P0 IMAD R0, R34, R3, R0 ;  /* 0x0000000322008224 */ /* 0x000fe400078e0200 */
[----:B------:R-:W0:Y:S02]  /*138a0*/  @!P0 LDC.64 R2, c[0x0][0x418] ;  /* 0x00010600ff028b82 */ /* 0x000e240000000a00 */
[----:B------:R-:W-:Y:S01]  /*138b0*/  @!P0 IMAD.IADD R0, R9, 0x1, R0 ;  /* 0x0000000109008824 */ /* 0x000fe200078e0200 */
[----:B------:R-:W-:Y:S02]  /*138c0*/  LOP3.LUT R22, R22, 0xfffffffd, RZ, 0xc0, !PT ;  /* 0xfffffffd16167812 */ /* 0x000fe400078ec0ff */
[----:B0-----:R-:W-:-:S04]  /*138d0*/  @!P0 LEA R2, P1, R8, R2, 0x2 ;  /* 0x0000000208028211 */ /* 0x001fc800078210ff */
[----:B------:R-:W-:Y:S01]  /*138e0*/  @!P0 LEA.HI.X R3, R8, R3, R0, 0x2, P1 ;  /* 0x0000000308038211 */ /* 0x000fe200008f1400 */
[----:B------:R-:W-:-:S04]  /*138f0*/  IMAD.U32 R0, RZ, RZ, UR42 ;  /* 0x0000002aff007e24 */ /* 0x000fc8000f8e00ff */
[----:B------:R0:W5:Y:S01]  /*13900*/  @!P0 LDG.E R7, desc[UR54][R2.64] ;  /* 0x0000003602078981 */ /* 0x000162000c1e1900 */
[----:B------:R-:W-:Y:S01]  /*13910*/  ISETP.GT.U32.AND P0, PT, R11, 0x9f, PT ;  /* 0x0000009f0b00780c */ /* 0x000fe20003f04070 */
[----:B------:R-:W-:Y:S01]  /*13920*/  IMAD.MOV R9, RZ, RZ, -R10 ;  /* 0x000000ffff097224 */ /* 0x000fe200078e0a0a */
[----:B------:R-:W-:Y:S02]  /*13930*/  ISETP.NE.AND P2, PT, R0, 0x3, PT ;  /* 0x000000030000780c */ /* 0x000fe40003f45270 */
[----:B------:R-:W-:Y:S01]  /*13940*/  LOP3.LUT R17, R17, 0xffff, RZ, 0xc0, !PT ;  /* 0x0000ffff11117812 */ /* 0x000fe200078ec0ff */
[----:B------:R-:W-:Y:S02]  /*13950*/  IMAD R8, R19, R9, R4 ;  /* 0x0000000913087224 */ /* 0x000fe400078e0204 */
[----:B------:R-:W-:-:S04]  /*13960*/  IMAD.U32 R4, RZ, RZ, UR46 ;  /* 0x0000002eff047e24 */ /* 0x000fc8000f8e00ff */
[----:B------:R-:W-:Y:S02]  /*13970*/  VIADD R4, R4, 0xffffffff ;  /* 0xffffffff04047836 */ /* 0x000fe40000000000 */
[----:B------:R-:W-:-:S04]  /*13980*/  @P0 LOP3.LUT R22, R22, 0x2, RZ, 0xfc, !PT ;  /* 0x0000000216160812 */ /* 0x000fc800078efcff */
[----:B------:R-:W-:-:S04]  /*13990*/  LOP3.LUT R22, R22, 0xfffffffb, RZ, 0xc0, !PT ;  /* 0xfffffffb16167812 */ /* 0x000fc800078ec0ff */
[----:B------:R-:W-:Y:S01]  /*139a0*/  @P2 LOP3.LUT R22, R22, 0x4, RZ, 0xfc, !PT ;  /* 0x0000000416162812 */ /* 0x000fe200078efcff */
[----:B0-----:R-:W-:Y:S06]  /*139b0*/  @!P2 BRA `(.L_x_10131) ;  /* 0x000000000004a947 */ /* 0x001fec0003800000 */
[----:B------:R-:W-:Y:S01]  /*139c0*/  BPT.TRAP 0x1 ;  /* 0x000000040000795c */ /* 0x000fe20000300000 */
.L_x_10131:
[----:B------:R-:W-:Y:S01]  /*139d0*/  IMAD R0, R31, 0x8, R16 ;  /* 0x000000081f007824 */ /* 0x000fe200078e0210 */
[----:B------:R-:W-:Y:S01]  /*139e0*/  SHF.L.U32 R28, R35, 0x1f, RZ ;  /* 0x0000001f231c7819 */ /* 0x000fe200000006ff */
[----:B------:R-:W-:Y:S01]  /*139f0*/  BSSY B0, `(.L_x_10132) ;  /* 0x0000004000007945 */ /* 0x000fe20003800000 */
[----:B------:R-:W-:Y:S02]  /*13a00*/  SHF.R.S32.HI R21, RZ, 0x1f, R8 ;  /* 0x0000001fff157819 */ /* 0x000fe40000011408 */
[----:B------:R-:W0:Y:S02]  /*13a10*/  SYNCS.PHASECHK.TRANS64.TRYWAIT P0, [R0+URZ+0x22880], R28 ;  /* 0x0228801c000075a7 */ /* 0x000e24000800017f */
[----:B0-----:R-:W-:Y:S05]  /*13a20*/  @!P0 BRA `(.L_x_10133) ;  /* 0x0000005400d88947 */ /* 0x001fea0003800000 */
.L_x_10209:
[----:B------:R-:W-:Y:S05]  /*13a30*/  BSYNC B0 ;  /* 0x0000000000007941 */ /* 0x000fea0003800000 */
.L_x_10132:
        /* <DEDUP_REMOVED lines=125> */
.L_x_10231:
        /* <DEDUP_REMOVED lines=9> */
.L_x_10135:
        /* <DEDUP_REMOVED lines=11> */
.L_x_10136:
[----:B------:R1:W-:Y:S01]  /*14350*/  SYNCS.ARRIVE.TRANS64.A1T0 RZ, [R0+URZ+0x22870], RZ ;  /* 0x022870ff00ff79a7 */ /* 0x0003e2000810003f */
[----:B------:R-:W-:Y:S05]  /*14360*/  @!P6 BRA `(.L_x_10137) ;  /* 0x000000000004e947 */ /* 0x000fea0003800000 */
[----:B------:R-:W-:Y:S01]  /*14370*/  BPT.TRAP 0x1 ;  /* 0x000000040000795c */ /* 0x000fe20000300000 */
.L_x_10137:
[----:B------:R-:W2:Y:S01]  /*14380*/  SYNCS.PHASECHK.TRANS64.TRYWAIT P0, [R0+URZ+0x22840], R28 ;  /* 0x0228401c000075a7 */ /* 0x000ea2000800017f */
[----:B------:R-:W-:Y:S04]  /*14390*/  BSSY B0, `(.L_x_10138) ;  /* 0x0000002000007945 */ /* 0x000fe80003800000 */
[----:B--2---:R-:W-:Y:S05]  /*143a0*/  @!P0 BRA `(.L_x_10139) ;  /* 0x0000005800b08947 */ /* 0x004fea0003800000 */
.L_x_10232:
[----:B------:R-:W-:Y:S05]  /*143b0*/  BSYNC B0 ;  /* 0x0000000000007941 */ /* 0x000fea0003800000 */
.L_x_10138:
        /* <DEDUP_REMOVED lines=32> */
[----:B------:R-:W3:Y:S01]  /*145c0*/  SHFL.IDX PT, R3, R8, RZ, 0x181f ;  /* 0x00181fff08037589 */ /* 0x000ee200000e0000 */
[C---:B------:R-:W-:Y:S02]  /*145d0*/  LOP3.LUT P6, RZ, R22.reuse, 0x80, RZ, 0xc0, !PT ;  /* 0x0000008016ff7812 */ /* 0x040fe400078cc0ff */
[----:B------:R-:W-:Y:S01]  /*145e0*/  LOP3.LUT R22, R22, 0xffffefff, RZ, 0xc0, !PT ;  /* 0xffffefff16167812 */ /* 0x000fe200078ec0ff */
[----:B------:R-:W4:Y:S03]  /*145f0*/  SHFL.IDX PT, R2, R7, RZ, 0x181f ;  /* 0x00181fff07027589 */ /* 0x000f2600000e0000 */
[----:B------:R-:W-:Y:S01]  /*14600*/  @P1 LOP3.LUT R22, R22, 0x1000, RZ, 0xfc, !PT ;  /* 0x0000100016161812 */ /* 0x000fe200078efcff */
[----:B------:R-:W-:Y:S03]  /*14610*/  SHFL.IDX PT, R14, R5, RZ, 0x181f ;  /* 0x00181fff050e7589 */ /* 0x000fe600000e0000 */
[----:B------:R-:W-:-:S03]  /*14620*/  LOP3.LUT P1, RZ, R22, 0x10, RZ, 0xc0, !PT ;  /* 0x0000001016ff7812 */ /* 0x000fc6000782c0ff */
[----:B---3--:R-:W-:-:S05]  /*14630*/  @P6 IADD3 R3, P0, R30, R3, RZ ;  /* 0x000000031e036210 */ /* 0x008fca0007f1e0ff */
[----:B----4-:R-:W-:-:S05]  /*14640*/  @P6 IMAD.X R2, RZ, RZ, R2, P0 ;  /* 0x000000ffff026224 */ /* 0x010fca00000e0602 */
[----:B------:R-:W-:-:S04]  /*14650*/  @P6 LOP3.LUT R3, R3, R2, RZ, 0x3c, !PT ;  /* 0x0000000203036212 */ /* 0x000fc800078e3cff */
[----:B------:R-:W-:-:S04]  /*14660*/  @P6 LOP3.LUT R2, R3, R2, RZ, 0x3c, !PT ;  /* 0x0000000203026212 */ /* 0x000fc800078e3cff */
[----:B------:R-:W-:-:S05]  /*14670*/  @P6 LOP3.LUT R3, R3, R2, RZ, 0x3c, !PT ;  /* 0x0000000203036212 */ /* 0x000fca00078e3cff */
        /* <DEDUP_REMOVED lines=30> */
[----:B------:R-:W4:Y:S06]  /*14860*/  SHFL.IDX PT, R2, R7, 0x4, 0x181f ;  /* 0x00981f0007027f89 */ /* 0x000f2c00000e0000 */
[----:B---3--:R-:W-:-:S05]  /*14870*/  @P4 IADD3 R3, P0, R30, R3, RZ ;  /* 0x000000031e034210 */ /* 0x008fca0007f1e0ff */
[----:B----4-:R-:W-:-:S05]  /*14880*/  @P4 IMAD.X R2, RZ, RZ, R2, P0 ;  /* 0x000000ffff024224 */ /* 0x010fca00000e0602 */
[----:B------:R-:W-:-:S04]  /*14890*/  @P4 LOP3.LUT R3, R3, R2, RZ, 0x3c, !PT ;  /* 0x0000000203034212 */ /* 0x000fc800078e3cff */
[----:B------:R-:W-:-:S04]  /*148a0*/  @P4 LOP3.LUT R2, R3, R2, RZ, 0x3c, !PT ;  /* 0x0000000203024212 */ /* 0x000fc800078e3cff */
[----:B------:R-:W-:-:S05]  /*148b0*/  @P4 LOP3.LUT R3, R3, R2, RZ, 0x3c, !PT ;  /* 0x0000000203034212 */ /* 0x000fca00078e3cff */
        /* <DEDUP_REMOVED lines=8> */
[----:B------:R3:W-:Y:S04]  /*14940*/  @P5 LDGSTS.E.BYPASS.LTC128B.128 [R4+0x1ac00], desc[UR54][R2.64], !P2 ;  /* 0x1ac0000002045fae */ /* 0x0007e8000d101d76 */
[----:B---3--:R-:W3:Y:S04]  /*14950*/  SHFL.IDX PT, R3, R8, 0x6, 0x181f ;  /* 0x00d81f0008037f89 */ /* 0x008ee800000e0000 */
[----:B------:R-:W4:Y:S04]  /*14960*/  SHFL.IDX PT, R2, R7, 0x6, 0x181f ;  /* 0x00d81f0007027f89 */ /* 0x000f2800000e0000 */
[----:B------:R-:W5:Y:S04]  /*14970*/  SHFL.IDX PT, R8, R8, 0x7, 0x181f ;  /* 0x00f81f0008087f89 */ /* 0x000f6800000e0000 */
[----:B------:R-:W0:Y:S01]  /*14980*/  SHFL.IDX PT, R7, R7, 0x7, 0x181f ;  /* 0x00f81f0007077f89 */ /* 0x000e2200000e0000 */
[----:B---3--:R-:W-:-:S05]  /*14990*/  @P6 IADD3 R3, P0, R30, R3, RZ ;  /* 0x000000031e036210 */ /* 0x008fca0007f1e0ff */
[----:B----4-:R-:W-:Y:S01]  /*149a0*/  @P6 IMAD.X R2, RZ, RZ, R2, P0 ;  /* 0x000000ffff026224 */ /* 0x010fe200000e0602 */
[----:B-----5:R-:W-:-:S04]  /*149b0*/  @P3 IADD3 R9, P0, R30, R8, RZ ;  /* 0x000000081e093210 */ /* 0x020fc80007f1e0ff */
[----:B------:R-:W-:Y:S01]  /*149c0*/  @P6 LOP3.LUT R3, R3, R2, RZ, 0x3c, !PT ;  /* 0x0000000203036212 */ /* 0x000fe200078e3cff */
[----:B0-----:R-:W-:-:S03]  /*149d0*/  @P3 IMAD.X R10, RZ, RZ, R7, P0 ;  /* 0x000000ffff0a3224 */ /* 0x001fc600000e0607 */
[----:B------:R-:W-:-:S04]  /*149e0*/  @P6 LOP3.LUT R2, R3, R2, RZ, 0x3c, !PT ;  /* 0x0000000203026212 */ /* 0x000fc800078e3cff */
[----:B------:R-:W-:-:S05]  /*149f0*/  @P6 LOP3.LUT R3, R3, R2, RZ, 0x3c, !PT ;  /* 0x0000000203036212 */ /* 0x000fca00078e3cff */
[----:B------:R0:W-:Y:S02]  /*14a00*/  @P6 LDGSTS.E.BYPASS.LTC128B.128 [R4+0x1b400], desc[UR54][R2.64], !P2 ;  /* 0x1b40000002046fae */ /* 0x0001e4000d101d76 */
[----:B0-----:R-:W-:Y:S01]  /*14a10*/  @P3 IMAD.MOV.U32 R2, RZ, RZ, R9 ;  /* 0x000000ffff023224 */ /* 0x001fe200078e0009 */
[----:B------:R-:W-:Y:S01]  /*14a20*/  @P1 IADD3 R9, P0, R30, R14, RZ ;  /* 0x0000000e1e091210 */ /* 0x000fe20007f1e0ff */
[----:B------:R-:W-:Y:S01]  /*14a30*/  @P3 IMAD.MOV.U32 R3, RZ, RZ, R10 ;  /* 0x000000ffff033224 */ /* 0x000fe200078e000a */
[----:B------:R-:W-:Y:S04]  /*14a40*/  SHFL.IDX PT, R14, R5, 0x1, 0x181f ;  /* 0x00381f00050e7f89 */ /* 0x000fe800000e0000 */
[----:B------:R0:W-:Y:S04]  /*14a50*/  @P3 LDGSTS.E.BYPASS.LTC128B.128 [R4+0x1bc00], desc[UR54][R2.64], !P2 ;  /* 0x1bc0000002043fae */ /* 0x0001e8000d101d76 */
[----:B0-----:R-:W0:Y:S04]  /*14a60*/  SHFL.IDX PT, R2, R6, RZ, 0x181f ;  /* 0x00181fff06027589 */ /* 0x001e2800000e0000 */
[----:B------:R-:W3:Y:S01]  /*14a70*/  SHFL.IDX PT, R6, R6, 0x1, 0x181f ;  /* 0x00381f0006067f89 */ /* 0x000ee200000e0000 */
[----:B0-----:R-:W-:-:S02]  /*14a80*/  @P1 IMAD.X R10, RZ, RZ, R2, P0 ;  /* 0x000000ffff0a1224 */ /* 0x001fc400000e0602 */
[----:B------:R-:W-:Y:S02]  /*14a90*/  @P1 IMAD.MOV.U32 R2, RZ, RZ, R9 ;  /* 0x000000ffff021224 */ /* 0x000fe400078e0009 */
[----:B------:R-:W-:-:S05]  /*14aa0*/  @P1 IMAD.MOV.U32 R3, RZ, RZ, R10 ;  /* 0x000000ffff031224 */ /* 0x000fca00078e000a */
[----:B---3--:R0:W-:Y:S02]  /*14ab0*/  @P1 LDGSTS.E.BYPASS.LTC128B.128 [R4+0x1c400], desc[UR54][R2.64], !P2 ;  /* 0x1c40000002041fae */ /* 0x0081e4000d101d76 */
.L_x_10254:
[----:B------:R-:W-:-:S13]  /*14ac0*/  LOP3.LUT P1, RZ, R22, 0x200, RZ, 0xc0, !PT ;  /* 0x0000020016ff7812 */ /* 0x000fda000782c0ff */
[----:B0-----:R-:W-:-:S05]  /*14ad0*/  @P1 IADD3 R2, P0, R30, R14, RZ ;  /* 0x0000000e1e021210 */ /* 0x001fca0007f1e0ff */
[----:B------:R-:W-:Y:S01]  /*14ae0*/  @P1 IMAD.X R3, RZ, RZ, R6, P0 ;  /* 0x000000ffff031224 */ /* 0x000fe200000e0606 */
[----:B------:R-:W-:-:S04]  /*14af0*/  PLOP3.LUT P0, PT, PT, PT, PT, 0x80, 0x0 ;  /* 0x000000000000781c */ /* 0x000fc80003f0f070 */
[----:B------:R-:W-:Y:S01]  /*14b00*/  @!PT LDS RZ, [RZ] ;  /* 0x00000000fffff984 */ /* 0x000fe20000000800 */
[----:B------:R-:W-:Y:S01]  /*14b10*/  @!PT LDS RZ, [RZ] ;  /* 0x00000000fffff984 */ /* 0x000fe20000000800 */
[----:B------:R-:W-:Y:S01]  /*14b20*/  @!PT LDS RZ, [RZ] ;  /* 0x00000000fffff984 */ /* 0x000fe20000000800 */
[----:B------:R0:W-:Y:S01]  /*14b30*/  @P1 LDGSTS.E.BYPASS.LTC128B.128 [R4+0x1cc00], desc[UR54][R2.64], !P2 ;  /* 0x1cc0000002041fae */ /* 0x0001e2000d101d76 */
[----:B------:R-:W-:-:S08]  /*14b40*/  NOP ;  /* 0x0000000000007918 */ /* 0x000fd00000000000 */
.L_x_10141:
        /* <DEDUP_REMOVED lines=11> */
.L_x_10142:
        /* <DEDUP_REMOVED lines=32> */
.L_x_10144:
[----:B------:R-:W-:Y:S05]  /*14e00*/  BSYNC B6 ;  /* 0x0000000000067941 */ /* 0x000fea0003800000 */
.L_x_10143:
[----:B------:R-:W0:Y:S01]  /*14e10*/  S2R R2, SR_TID.X ;  /* 0x0000000000027919 */ /* 0x000e220000002100 */
[----:B------:R-:W-:Y:S01]  /*14e20*/  ISETP.NE.AND P6, PT, R29, 0x1, PT ;  /* 0x000000011d00780c */ /* 0x000fe20003fc5270 */
[----:B------:R-:W1:Y:S01]  /*14e30*/  LDC R5, c[0x0][0x448] ;  /* 0x00011200ff057b82 */ /* 0x000e620000000800 */
[----:B------:R2:W5:Y:S01]  /*14e40*/  LDL R8, [R1+0x24] ;  /* 0x0000240001087983 */ /* 0x0005620000100800 */
[----:B------:R-:W-:Y:S01]  /*14e50*/  R2UR UR8, R17 ;  /* 0x00000000110872ca */ /* 0x000fe200000e0000 */
[----:B------:R-:W-:-:S09]  /*14e60*/  ULDC.64 UR6, c[0x0][0x2d8] ;  /* 0x0000b60000067ab9 */ /* 0x000fd20000000a00 */
[----:B------:R-:W3:Y:S08]  /*14e70*/  @P6 LDC R3, c[0x0][0x44c] ;  /* 0x00011300ff036b82 */ /* 0x000ef00000000800 */
[----:B------:R-:W4:Y:S01]  /*14e80*/  @P6 LDC R4, c[0x0][0x450] ;  /* 0x00011400ff046b82 */ /* 0x000f220000000800 */
[----:B0-----:R-:W-:-:S04]  /*14e90*/  LOP3.LUT R18, R2, 0x7f, RZ, 0xc0, !PT ;  /* 0x0000007f02127812 */ /* 0x001fc800078ec0ff */
[----:B------:R-:W-:Y:S02]  /*14ea0*/  SHF.R.U32.HI R19, RZ, 0x3, R18 ;  /* 0x00000003ff137819 */ /* 0x000fe40000011612 */
[----:B------:R-:W2:Y:S01]  /*14eb0*/  LDL R18, [R1+0x4] ;  /* 0x0000040001127983 */ /* 0x000ea20000100800 */
[----:B------:R-:W-:Y:S01]  /*14ec0*/  IMAD.SHL.U32 R2, R2, 0x10, RZ ;  /* 0x0000001002027824 */ /* 0x000fe200078e00ff */
[----:B------:R-:W-:-:S04]  /*14ed0*/  R2UR UR10, R17 ;  /* 0x00000000110a72ca */ /* 0x000fc800000e0000 */
[----:B------:R-:W-:Y:S01]  /*14ee0*/  LOP3.LUT R2, R19, 0x70, R2, 0xf8, !PT ;  /* 0x0000007013027812 */ /* 0x000fe200078ef802 */
[----:B------:R-:W-:Y:S01]  /*14ef0*/  UMOV UR4, UR36 ;  /* 0x0000002400047c82 */ /* 0x000fe20008000000 */
[----:B------:R-:W-:Y:S02]  /*14f00*/  UMOV UR5, UR41 ;  /* 0x0000002900057c82 */ /* 0x000fe40008000000 */
[----:B------:R-:W-:-:S03]  /*14f10*/  UIMAD.WIDE.U32 UR4, UR8, UR6, UR4 ;  /* 0x00000006080472a5 */ /* 0x000fc6000f8e0004 */
[----:B------:R-:W-:Y:S02]  /*14f20*/  ULDC.64 UR8, c[0x0][0x2e0] ;  /* 0x0000b80000087ab9 */ /* 0x000fe40000000a00 */
[----:B------:R-:W-:Y:S02]  /*14f30*/  UIMAD UR6, UR40, UR8, URZ ;  /* 0x00000008280672a4 */ /* 0x000fe4000f8e023f */
[----:B------:R-:W-:Y:S01]  /*14f40*/  UIMAD UR5, UR10, UR7, UR5 ;  /* 0x000000070a0572a4 */ /* 0x000fe2000f8e0205 */
[----:B------:R-:W0:Y:S01]  /*14f50*/  S2R R19, SR_TID.X ;  /* 0x0000000000137919 */ /* 0x000e220000002100 */
[----:B------:R-:W-:Y:S02]  /*14f60*/  UIMAD UR6, UR38, UR9, UR6 ;  /* 0x00000009260672a4 */ /* 0x000fe4000f8e0206 */
[----:B------:R-:W-:-:S03]  /*14f70*/  UIMAD.WIDE.U32 UR4, UR38, UR8, UR4 ;  /* 0x00000008260472a5 */ /* 0x000fc6000f8e0004 */
[----:B------:R-:W-:Y:S01]  /*14f80*/  ULDC.64 UR8, c[0x0][0x2d0] ;  /* 0x0000b40000087ab9 */ /* 0x000fe20000000a00 */
[----:B------:R-:W-:Y:S01]  /*14f90*/  UIADD3 UR5, UR5, UR6, URZ ;  /* 0x0000000605057290 */ /* 0x000fe2000fffe03f */
[----:B------:R-:W-:Y:S01]  /*14fa0*/  IMAD.U32 R9, RZ, RZ, UR8 ;  /* 0x00000008ff097e24 */ /* 0x000fe2000f8e00ff */
[----:B0-----:R-:W-:-:S04]  /*14fb0*/  LOP3.LUT R19, R19, 0x7f, RZ, 0xc0, !PT ;  /* 0x0000007f13137812 */ /* 0x001fc800078ec0ff */
[----:B------:R-:W-:Y:S01]  /*14fc0*/  SHF.R.U32.HI R10, RZ, 0x3, R19 ;  /* 0x00000003ff0a7819 */ /* 0x000fe20000011613 */
[----:B--2---:R-:W-:-:S04]  /*14fd0*/  IMAD R0, R18, 0x80, R2 ;  /* 0x0000008012007824 */ /* 0x004fc800078e0202 */
[----:B---3--:R-:W-:-:S04]  /*14fe0*/  @P6 IMAD.HI.U32 R3, R0, R3, RZ ;  /* 0x0000000300036227 */ /* 0x008fc800078e00ff */
[----:B------:R-:W-:Y:S01]  /*14ff0*/  IMAD.MOV.U32 R2, RZ, RZ, R0 ;  /* 0x000000ffff027224 */ /* 0x000fe200078e0000 */
[----:B----4-:R-:W-:-:S04]  /*15000*/  @P6 SHF.R.U32.HI R2, RZ, R4, R3 ;  /* 0x00000004ff026219 */ /* 0x010fc80000011603 */
[--C-:B------:R-:W-:Y:S01]  /*15010*/  SHF.R.S32.HI R3, RZ, 0x1f, R2.reuse ;  /* 0x0000001fff037819 */ /* 0x100fe20000011402 */
[----:B------:R-:W-:-:S04]  /*15020*/  IMAD.MOV R4, RZ, RZ, -R2 ;  /* 0x000000ffff047224 */ /* 0x000fc800078e0a02 */
[----:B------:R-:W-:Y:S02]  /*15030*/  IMAD R3, R3, UR8, RZ ;  /* 0x0000000803037c24 */ /* 0x000fe4000f8e02ff */
[----:B-1----:R-:W-:Y:S02]  /*15040*/  IMAD R0, R5, R4, R0 ;  /* 0x0000000405007224 */ /* 0x002fe400078e0200 */
        /* <DEDUP_REMOVED lines=13> */
[----:B------:R-:W-:-:S03]  /*15120*/  UMOV UR4, 0xffffffff ;  /* 0xffffffff00047882 */ /* 0x000fc60000000000 */
[----:B------:R-:W-:Y:S09]  /*15130*/  BRA.DIV UR4, `(.L_x_10145) ;  /* 0x0000005a04807947 */ /* 0x000ff2000b800000 */
        /* <DEDUP_REMOVED lines=54> */
[----:B0-----:R-:W-:-:S05]  /*154a0*/  @!P2 IADD3 R14, P1, R30, R14, RZ ;  /* 0x0000000e1e0ea210 */ /* 0x001fca0007f3e0ff */
[----:B-1----:R-:W-:Y:S02]  /*154b0*/  @!P2 IMAD.X R3, RZ, RZ, R2, P1 ;  /* 0x000000ffff03a224 */ /* 0x002fe400008e0602 */
[----:B------:R-:W-:Y:S02]  /*154c0*/  @!P2 IMAD.MOV.U32 R2, RZ, RZ, R14 ;  /* 0x000000ffff02a224 */ /* 0x000fe400078e000e */
[----:B------:R0:W1:Y:S04]  /*154d0*/  SHFL.IDX PT, R14, R0, 0x7, 0x181f ;  /* 0x00f81f00000e7f89 */ /* 0x00006800000e0000 */
[----:B--2---:R0:W-:Y:S02]  /*154e0*/  @!P2 LDGSTS.E.BYPASS.LTC128B.128 [R8+0x17400], desc[UR54][R2.64], !P0 ;  /* 0x174000000208afae */ /* 0x0041e4000c101d76 */
.L_x_10271:
[----:B0-----:R-:W-:-:S05]  /*154f0*/  VIADD R0, R5, 0x70 ;  /* 0x0000007005007836 */ /* 0x001fca0000000000 */
[----:B------:R-:W-:-:S13]  /*15500*/  ISETP.GE.AND P1, PT, R0, R23, PT ;  /* 0x000000170000720c */ /* 0x000fda0003f26270 */
[----:B-1----:R-:W-:-:S05]  /*15510*/  @!P1 IADD3 R2, P2, R30, R14, RZ ;  /* 0x0000000e1e029210 */ /* 0x002fca0007f5e0ff */
[----:B------:R-:W-:-:S05]  /*15520*/  @!P1 IMAD.X R3, RZ, RZ, R4, P2 ;  /* 0x000000ffff039224 */ /* 0x000fca00010e0604 */
[----:B------:R-:W-:Y:S01]  /*15530*/  @!PT LDS RZ, [RZ] ;  /* 0x00000000fffff984 */ /* 0x000fe20000000800 */
[----:B------:R-:W-:Y:S01]  /*15540*/  @!PT LDS RZ, [RZ] ;  /* 0x00000000fffff984 */ /* 0x000fe20000000800 */
[----:B------:R-:W-:Y:S01]  /*15550*/  @!PT LDS RZ, [RZ] ;  /* 0x00000000fffff984 */ /* 0x000fe20000000800 */
[----:B------:R0:W-:Y:S01]  /*15560*/  @!P1 LDGSTS.E.BYPASS.LTC128B.128 [R8+0x17c00], desc[UR54][R2.64], !P0 ;  /* 0x17c0000002089fae */ /* 0x0001e2000c101d76 */
[----:B------:R-:W-:Y:S01]  /*15570*/  PLOP3.LUT P0, PT, PT, PT, PT, 0x80, 0x0 ;  /* 0x000000000000781c */ /* 0x000fe20003f0f070 */
[----:B------:R-:W-:-:S12]  /*15580*/  NOP ;  /* 0x0000000000007918 */ /* 0x000fd80000000000 */
.L_x_10146:
        /* <DEDUP_REMOVED lines=18> */
.L_x_10272:
[----:B------:R-:W-:Y:S05]  /*156b0*/  BSYNC B0 ;  /* 0x0000000000007941 */ /* 0x000fea0003800000 */
.L_x_10147:
[----:B------:R-:W2:Y:S01]  /*156c0*/  LDL R0, [R1+0xc] ;  /* 0x00000c0001007983 */ /* 0x000ea20000100800 */
[----:B------:R-:W-:-:S06]  /*156d0*/  UIADD3 UR4, UR46, -0x2, URZ ;  /* 0xfffffffe2e047890 */ /* 0x000fcc000fffe03f */
[----:B--2---:R-:W-:-:S13]  /*156e0*/  ISETP.LE.AND P0, PT, R0, UR4, PT ;  /* 0x0000000400007c0c */ /* 0x004fda000bf03270 */
[----:B------:R-:W-:Y:S05]  /*156f0*/  @!P0 BRA `(.L_x_10149) ;  /* 0x0000001800548947 */ /* 0x000fea0003800000 */
[----:B------:R-:W-:Y:S02]  /*15700*/  IMAD.MOV.U32 R21, RZ, RZ, R31 ;  /* 0x000000ffff157224 */ /* 0x000fe400078e001f */
[----:B------:R-:W-:Y:S02]  /*15710*/  IMAD.MOV.U32 R23, RZ, RZ, R35 ;  /* 0x000000ffff177224 */ /* 0x000fe400078e0023 */
[----:B------:R-:W-:-:S07]  /*15720*/  IMAD.U32 R32, RZ, RZ, UR4 ;  /* 0x00000004ff207e24 */ /* 0x000fce000f8e00ff */
.L_x_10169:
        /* <DEDUP_REMOVED lines=11> */
[----:B------:R-:W-:Y:S01]  /*157e0*/  LOP3.LUT R3, R3, 0x7f, RZ, 0xc0, !PT ;  /* 0x0000007f03037812 */ /* 0x000fe200078ec0ff */
[----:B---3--:R-:W-:-:S03]  /*157f0*/  IMAD.SHL.U32 R10, R5, 0x10, RZ ;  /* 0x00000010050a7824 */ /* 0x008fc600078e00ff */
[----:B------:R-:W-:Y:S01]  /*15800*/  LOP3.LUT R8, R2, 0x70, R8, 0xf8, !PT ;  /* 0x0000007002087812 */ /* 0x000fe200078ef808 */
[----:B------:R-:W0:Y:S01]  /*15810*/  @P0 LDC R6, c[0x0][0x438] ;  /* 0x00010e00ff060b82 */ /* 0x000e220000000800 */
[----:B------:R-:W-:-:S03]  /*15820*/  SHF.R.U32.HI R3, RZ, 0x3, R3 ;  /* 0x00000003ff037819 */ /* 0x000fc60000011603 */
        /* <DEDUP_REMOVED lines=30> */
[----:B------:R-:W-:-:S03]  /*15a10*/  ULDC UR4, c[0x0][0x430] ;  /* 0x00010c0000047ab9 */ /* 0x000fc60000000800 */
[----:B------:R-:W-:Y:S01]  /*15a20*/  @!P1 IMAD.IADD R8, R8, 0x1, R3 ;  /* 0x0000000108089824 */ /* 0x000fe200078e0203 */
[C---:B0-----:R-:W-:Y:S01]  /*15a30*/  @!P1 LEA R4, P0, R2.reuse, UR6, 0x2 ;  /* 0x0000000602049c11 */ /* 0x041fe2000f8010ff */
[----:B------:R-:W-:Y:S02]  /*15a40*/  VIADD R31, R21, 0x1 ;  /* 0x00000001151f7836 */ /* 0x000fe40000000000 */
[----:B------:R-:W-:Y:S01]  /*15a50*/  IMAD.MOV R0, RZ, RZ, -R0 ;  /* 0x000000ffff007224 */ /* 0x000fe200078e0a00 */
        /* <DEDUP_REMOVED lines=8> */
[----:B------:R-:W-:-:S02]  /*15ae0*/  SEL R31, R31, RZ, P0 ;  /* 0x000000ff1f1f7207 */ /* 0x000fc40000000000 */
[----:B------:R-:W-:Y:S02]  /*15af0*/  LOP3.LUT R35, R23, R0, RZ, 0x3c, !PT ;  /* 0x0000000017237212 */ /* 0x000fe400078e3cff */
[C---:B----4-:R-:W-:Y:S01]  /*15b00*/  ISETP.GT.AND P1, PT, R32.reuse, R12, PT ;  /* 0x0000000c2000720c */ /* 0x050fe20003f24270 */
[----:B------:R-:W-:Y:S01]  /*15b10*/  VIADD R32, R32, 0xffffffff ;  /* 0xffffffff20207836 */ /* 0x000fe20000000000 */
[----:B--2---:R-:W-:Y:S01]  /*15b20*/  SHF.R.S32.HI R26, RZ, 0x1f, R10 ;  /* 0x0000001fff1a7819 */ /* 0x004fe2000001140a */
[----:B0-----:R-:W-:Y:S10]  /*15b30*/  @!P2 BRA `(.L_x_10150) ;  /* 0x000000000004a947 */ /* 0x001ff40003800000 */
[----:B------:R-:W-:Y:S01]  /*15b40*/  BPT.TRAP 0x1 ;  /* 0x000000040000795c */ /* 0x000fe20000300000 */
.L_x_10150:
[----:B------:R-:W-:Y:S01]  /*15b50*/  IMAD R0, R31, 0x8, R16 ;  /* 0x000000081f007824 */ /* 0x000fe200078e0210 */
[----:B------:R-:W-:Y:S01]  /*15b60*/  SHF.L.U32 R28, R35, 0x1f, RZ ;  /* 0x0000001f231c7819 */ /* 0x000fe200000006ff */
[----:B------:R-:W-:Y:S01]  /*15b70*/  BSSY B0, `(.L_x_10151) ;  /* 0x0000004000007945 */ /* 0x000fe20003800000 */
[----:B------:R-:W-:Y:S02]  /*15b80*/  SHF.R.S32.HI R27, RZ, 0x1f, R9 ;  /* 0x0000001fff1b7819 */ /* 0x000fe40000011409 */
[----:B------:R-:W0:Y:S02]  /*15b90*/  SYNCS.PHASECHK.TRANS64.TRYWAIT P0, [R0+URZ+0x22880], R28 ;  /* 0x0228801c000075a7 */ /* 0x000e24000800017f */
[----:B0-----:R-:W-:Y:S05]  /*15ba0*/  @!P0 BRA `(.L_x_10152) ;  /* 0x0000005800448947 */ /* 0x001fea0003800000 */
.L_x_10273:
[----:B------:R-:W-:Y:S05]  /*15bb0*/  BSYNC B0 ;  /* 0x0000000000007941 */ /* 0x000fea0003800000 */
.L_x_10151:
        /* <DEDUP_REMOVED lines=84> */
.L_x_10295:
        /* <DEDUP_REMOVED lines=8> */
.L_x_10154:
        /* <DEDUP_REMOVED lines=11> */
.L_x_10155:
[----:B------:R1:W-:Y:S01]  /*16230*/  SYNCS.ARRIVE.TRANS64.A1T0 RZ, [R0+URZ+0x22870], RZ ;  /* 0x022870ff00ff79a7 */ /* 0x0003e2000810003f */
[----:B------:R-:W-:Y:S05]  /*16240*/  @!P3 BRA `(.L_x_10156) ;  /* 0x000000000004b947 */ /* 0x000fea0003800000 */
[----:B------:R-:W-:Y:S01]  /*16250*/  BPT.TRAP 0x1 ;  /* 0x000000040000795c */ /* 0x000fe20000300000 */
.L_x_10156:
[----:B------:R-:W2:Y:S01]  /*16260*/  SYNCS.PHASECHK.TRANS64.TRYWAIT P0, [R0+URZ+0x22840], R28 ;  /* 0x0228401c000075a7 */ /* 0x000ea2000800017f */
[----:B------:R-:W-:Y:S04]  /*16270*/  BSSY B0, `(.L_x_10157) ;  /* 0x0000002000007945 */ /* 0x000fe80003800000 */
[----:B--2---:R-:W-:Y:S05]  /*16280*/  @!P0 BRA `(.L_x_10158) ;  /* 0x0000005c00588947 */ /* 0x004fea0003800000 */
.L_x_10296:
[----:B------:R-:W-:Y:S05]  /*16290*/  BSYNC B0 ;  /* 0x0000000000007941 */ /* 0x000fea0003800000 */
.L_x_10157:
        /* <DEDUP_REMOVED lines=79> */
.L_x_10318:
        /* <DEDUP_REMOVED lines=8> */
.L_x_10160:
        /* <DEDUP_REMOVED lines=11> */
.L_x_10161:
[----:B------:R0:W-:Y:S02]  /*168c0*/  SYNCS.ARRIVE.TRANS64.A1T0 RZ, [R0+URZ+0x22830], RZ ;  /* 0x022830ff00ff79a7 */ /* 0x0001e4000810003f */
[----:B0-----:R-:W-:-:S05]  /*168d0*/  IMAD.U32 R0, RZ, RZ, UR43 ;  /* 0x0000002bff007e24 */ /* 0x001fca000f8e00ff */
[----:B------:R-:W-:-:S13]  /*168e0*/  ISETP.NE.AND P0, PT, R0, 0x3, PT ;  /* 0x000000030000780c */ /* 0x000fda0003f05270 */
[----:B------:R-:W-:Y:S05]  /*168f0*/  @!P0 BRA `(.L_x_10162) ;  /* 0x0000000000048947 */ /* 0x000fea0003800000 */
[----:B------:R-:W-:Y:S01]  /*16900*/  BPT.TRAP 0x1 ;  /* 0x000000040000795c */ /* 0x000fe20000300000 */
.L_x_10162:
[----:B------:R-:W-:Y:S01]  /*16910*/  LOP3.LUT R3, R23, 0x1, RZ, 0x3c, !PT ;  /* 0x0000000117037812 */ /* 0x000fe200078e3cff */
[----:B------:R-:W-:Y:S01]  /*16920*/  IMAD R0, R21, 0x8, R16 ;  /* 0x0000000815007824 */ /* 0x000fe200078e0210 */
[----:B------:R-:W-:Y:S02]  /*16930*/  BSSY B0, `(.L_x_10163) ;  /* 0x0000004000007945 */ /* 0x000fe40003800000 */
[----:B------:R-:W-:-:S04]  /*16940*/  SHF.L.U32 R3, R3, 0x1f, RZ ;  /* 0x0000001f03037819 */ /* 0x000fc800000006ff */
[----:B------:R-:W0:Y:S02]  /*16950*/  SYNCS.PHASECHK.TRANS64.TRYWAIT P2, [R0+URZ+0x22870], R3 ;  /* 0x02287003000075a7 */ /* 0x000e24000804017f */
[----:B0-----:R-:W-:Y:S05]  /*16960*/  @!P2 BRA `(.L_x_10164) ;  /* 0x000000600064a947 */ /* 0x001fea0003800000 */
.L_x_10319:
[----:B------:R-:W-:Y:S05]  /*16970*/  BSYNC B0 ;  /* 0x0000000000007941 */ /* 0x000fea0003800000 */
.L_x_10163:
[----:B------:R-:W-:-:S05]  /*16980*/  IMAD.U32 R2, RZ, RZ, UR42 ;  /* 0x0000002aff027e24 */ /* 0x000fca000f8e00ff */
[----:B------:R-:W-:-:S13]  /*16990*/  ISETP.NE.AND P2, PT, R2, 0x3, PT ;  /* 0x000000030200780c */ /* 0x000fda0003f45270 */
[----:B------:R-:W-:Y:S05]  /*169a0*/  @!P2 BRA `(.L_x_10165) ;  /* 0x000000000004a947 */ /* 0x000fea0003800000 */
[----:B------:R-:W-:Y:S01]  /*169b0*/  BPT.TRAP 0x1 ;  /* 0x000000040000795c */ /* 0x000fe20000300000 */
.L_x_10165:
[----:B------:R-:W-:Y:S01]  /*169c0*/  SHF.L.U32 R5, R23, 0x1f, RZ ;  /* 0x0000001f17057819 */ /* 0x000fe200000006ff */
[----:B0-----:R-:W-:-:S03]  /*169d0*/  IMAD R3, R21, 0x5000, RZ ;  /* 0x0000500015037824 */ /* 0x001fc600078e02ff */
[----:B------:R-:W0:Y:S02]  /*169e0*/  SYNCS.PHASECHK.TRANS64.TRYWAIT P2, [R0+URZ+0x22860], R5 ;  /* 0x02286005000075a7 */ /* 0x000e24000804017f */
[----:B0-----:R-:W-:Y:S05]  /*169f0*/  @!P2 BRA `(.L_x_10166) ;  /* 0x000000600054a947 */ /* 0x001fea0003800000 */
.L_x_10320:
        /* <DEDUP_REMOVED lines=90> */
.L_x_10167:
[----:B-1----:R1:W-:Y:S01]  /*16fa0*/  SYNCS.ARRIVE.TRANS64.A1T0 RZ, [R0+URZ+0x22850], RZ ;  /* 0x022850ff00ff79a7 */ /* 0x0023e2000810003f */
[----:B------:R-:W-:Y:S06]  /*16fb0*/  BAR.SYNC.DEFER_BLOCKING 0x2, 0x80 ;  /* 0x0082000000007b1d */ /* 0x000fec0000010000 */
[----:B------:R-:W-:Y:S05]  /*16fc0*/  @!P0 BRA `(.L_x_10168) ;  /* 0x0000000000048947 */ /* 0x000fea0003800000 */
[----:B------:R-:W-:Y:S01]  /*16fd0*/  BPT.TRAP 0x1 ;  /* 0x000000040000795c */ /* 0x000fe20000300000 */
.L_x_10168:
[----:B0-----:R-:W2:Y:S01]  /*16fe0*/  LDL R2, [R1+0x14] ;  /* 0x0000140001027983 */ /* 0x001ea20000100800 */
[----:B-1----:R-:W-:Y:S02]  /*16ff0*/  VIADD R0, R0, 0x22880 ;  /* 0x0002288000007836 */ /* 0x002fe40000000000 */
[----:B------:R-:W-:Y:S02]  /*17000*/  IMAD.MOV.U32 R21, RZ, RZ, R31 ;  /* 0x000000ffff157224 */ /* 0x000fe400078e001f */
[----:B------:R-:W-:Y:S01]  /*17010*/  IMAD.MOV.U32 R23, RZ, RZ, R35 ;  /* 0x000000ffff177224 */ /* 0x000fe200078e0023 */
[----:B--2---:R-:W-:-:S04]  /*17020*/  PRMT R0, R2, 0x654, R0 ;  /* 0x0000065402007816 */ /* 0x004fc80000000000 */
[----:B------:R1:W-:Y:S01]  /*17030*/  SYNCS.ARRIVE.TRANS64.RED.A1T0 RZ, [R0+URZ], RZ ;  /* 0x000000ff00ff79a7 */ /* 0x0003e2000810043f */
[----:B------:R-:W-:Y:S05]  /*17040*/  @P1 BRA `(.L_x_10169) ;  /* 0xffffffe400b81947 */ /* 0x000fea000383ffff */
.L_x_10149:
        /* <DEDUP_REMOVED lines=20> */
.L_x_10171:
[----:B------:R-:W-:Y:S05]  /*17190*/  BSYNC B0 ;  /* 0x0000000000007941 */ /* 0x000fea0003800000 */
.L_x_10170:
[----:B------:R-:W-:Y:S05]  /*171a0*/  @!P0 BRA `(.L_x_10172) ;  /* 0x0000000000048947 */ /* 0x000fea0003800000 */
[----:B------:R-:W-:Y:S01]  /*171b0*/  BPT.TRAP 0x1 ;  /* 0x000000040000795c */ /* 0x000fe20000300000 */
.L_x_10172:
[----:B0-----:R-:W-:Y:S01]  /*171c0*/  LOP3.LUT R3, R35, 0x1, RZ, 0x3c, !PT ;  /* 0x0000000123037812 */ /* 0x001fe200078e3cff */
[----:B------:R-:W-:Y:S01]  /*171d0*/  IMAD R2, R31, 0x8, R16 ;  /* 0x000000081f027824 */ /* 0x000fe200078e0210 */
[----:B------:R-:W-:Y:S02]  /*171e0*/  BSSY B0, `(.L_x_10173) ;  /* 0x0000004000007945 */ /* 0x000fe40003800000 */
[----:B------:R-:W-:-:S04]  /*171f0*/  SHF.L.U32 R3, R3, 0x1f, RZ ;  /* 0x0000001f03037819 */ /* 0x000fc800000006ff */
[----:B------:R-:W0:Y:S02]  /*17200*/  SYNCS.PHASECHK.TRANS64.TRYWAIT P1, [R2+URZ+0x22870], R3 ;  /* 0x02287003020075a7 */ /* 0x000e24000802017f */
[----:B0-----:R-:W-:Y:S05]  /*17210*/  @!P1 BRA `(.L_x_10174) ;  /* 0x0000005800609947 */ /* 0x001fea0003800000 */
.L_x_10321:
[----:B------:R-:W-:Y:S05]  /*17220*/  BSYNC B0 ;  /* 0x0000000000007941 */ /* 0x000fea0003800000 */
.L_x_10173:
[----:B-1----:R-:W-:-:S05]  /*17230*/  IMAD.U32 R0, RZ, RZ, UR42 ;  /* 0x0000002aff007e24 */ /* 0x002fca000f8e00ff */
[----:B------:R-:W-:-:S13]  /*17240*/  ISETP.NE.AND P1, PT, R0, 0x3, PT ;  /* 0x000000030000780c */ /* 0x000fda0003f25270 */
[----:B------:R-:W-:Y:S05]  /*17250*/  @!P1 BRA `(.L_x_10175) ;  /* 0x0000000000049947 */ /* 0x000fea0003800000 */
[----:B------:R-:W-:Y:S01]  /*17260*/  BPT.TRAP 0x1 ;  /* 0x000000040000795c */ /* 0x000fe20000300000 */
.L_x_10175:
[----:B0-----:R-:W-:-:S04]  /*17270*/  SHF.L.U32 R3, R35, 0x1f, RZ ;  /* 0x0000001f23037819 */ /* 0x001fc800000006ff */
[----:B------:R-:W0:Y:S02]  /*17280*/  SYNCS.PHASECHK.TRANS64.TRYWAIT P1, [R2+URZ+0x22860], R3 ;  /* 0x02286003020075a7 */ /* 0x000e24000802017f */
[----:B0-----:R-:W-:Y:S05]  /*17290*/  @!P1 BRA `(.L_x_10176) ;  /* 0x0000005800549947 */ /* 0x001fea0003800000 */
.L_x_10322:
        /* <DEDUP_REMOVED lines=38> */
[----:B------:R-:W-:Y:S02]  /*17500*/  PRMT R11, R6, 0x7531, R7 ;  /* 0x00007531060b7816 */ /* 0x000fe40000000007 */
[----:B------:R-:W-:-:S03]  /*17510*/  IADD3 R18, R16, R5, RZ ;  /* 0x0000000510127210 */ /* 0x000fc60007ffe0ff */
        /* <DEDUP_REMOVED lines=51> */
.L_x_10177:
[----:B-1----:R1:W-:Y:S01]  /*17850*/  SYNCS.ARRIVE.TRANS64.A1T0 RZ, [R2+URZ+0x22850], RZ ;  /* 0x022850ff02ff79a7 */ /* 0x0023e2000810003f */
[----:B------:R-:W-:Y:S06]  /*17860*/  BAR.SYNC.DEFER_BLOCKING 0x2, 0x80 ;  /* 0x0082000000007b1d */ /* 0x000fec0000010000 */
[----:B------:R-:W-:Y:S05]  /*17870*/  @!P0 BRA `(.L_x_10178) ;  /* 0x0000000000048947 */ /* 0x000fea0003800000 */
[----:B------:R-:W-:Y:S01]  /*17880*/  BPT.TRAP 0x1 ;  /* 0x000000040000795c */ /* 0x000fe20000300000 */
.L_x_10178:
        /* <DEDUP_REMOVED lines=9> */
.L_x_10121:
[----:B------:R-:W-:Y:S05]  /*17920*/  BSYNC B7 ;  /* 0x0000000000077941 */ /* 0x000fea0003800000 */
.L_x_10119:
        /* <DEDUP_REMOVED lines=15> */
.L_x_10179:
        /* <DEDUP_REMOVED lines=47> */
.L_x_10183:
        /* <DEDUP_REMOVED lines=39> */
.L_x_10181:
        /* <DEDUP_REMOVED lines=14> */
.L_x_10184:
        /* <DEDUP_REMOVED lines=63> */
.L_x_10185:
        /* <DEDUP_REMOVED lines=63> */
.L_x_10186:
[----:B01----:R-:W-:-:S05]  /*18840*/  LOP3.LUT R3, RZ, R2, RZ, 0x33, !PT ;  /* 0x00000002ff037212 */ /* 0x003fca00078e33ff */
[----:B------:R-:W-:-:S05]  /*18850*/  IMAD.IADD R0, R0, 0x1, R3 ;  /* 0x0000000100007824 */ /* 0x000fca00078e0203 */
[----:B------:R1:W-:Y:S01]  /*18860*/  STL [R1+0x4], R0 ;  /* 0x0000040001007387 */ /* 0x0003e20000100800 */
[----:B------:R-:W-:Y:S05]  /*18870*/  BRA `(.L_x_10187) ;  /* 0x0000000000107947 */ /* 0x000fea0003800000 */
.L_x_10182:
[----:B------:R0:W-:Y:S01]  /*18880*/  STL [R1], R6 ;  /* 0x0000000601007387 */ /* 0x0001e20000100800 */
[----:B------:R-:W-:-:S03]  /*18890*/  ULDC UR39, c[0x0][0xc3c] ;  /* 0x00030f0000277ab9 */ /* 0x000fc60000000800 */
[----:B------:R0:W-:Y:S04]  /*188a0*/  STL [R1+0x4], RZ ;  /* 0x000004ff01007387 */ /* 0x0001e80000100800 */
[----:B------:R0:W-:Y:S02]  /*188b0*/  STL [R1+0x8], RZ ;  /* 0x000008ff01007387 */ /* 0x0001e40000100800 */
.L_x_10187:
        /* <DEDUP_REMOVED lines=19> */
.L_x_10180:
[----:B------:R-:W-:Y:S02]  /*189f0*/  ULDC UR4, c[0x0][0xc3c] ;  /* 0x00030f0000047ab9 */ /* 0x000fe40000000800 */
[----:B------:R-:W-:-:S06]  /*18a00*/  UISETP.GE.AND UP0, UPT, UR39, UR4, UPT ;  /* 0x000000042700728c */ /* 0x000fcc000bf06270 */
[----:B------:R-:W-:-:S13]  /*18a10*/  PLOP3.LUT P0, PT, PT, PT, UP0, 0x80, 0x0 ;  /* 0x000000000000781c */ /* 0x000fda0003f0f008 */
[----:B------:R-:W-:Y:S05]  /*18a20*/  @!P0 BRA `(.L_x_10188) ;  /* 0xffffff9800bc8947 */ /* 0x000fea000383ffff */
.L_x_10114:
[----:B-1----:R-:W3:Y:S01]  /*18a30*/  LDL.LU R0, [R1+0x28] ;  /* 0x0000280001007983 */ /* 0x002ee20000300800 */
[----:B------:R-:W-:Y:S01]  /*18a40*/  BSSY B0, `(.L_x_10189) ;  /* 0x000000b000007945 */ /* 0x000fe20003800000 */
[----:B0-2---:R-:W0:Y:S01]  /*18a50*/  S2R R5, SR_CgaCtaId ;  /* 0x0000000000057919 */ /* 0x005e220000008800 */
[----:B---3--:R-:W-:-:S05]  /*18a60*/  VIADD R0, R0, 0x1 ;  /* 0x0000000100007836 */ /* 0x008fca0000000000 */
        /* <DEDUP_REMOVED lines=8> */
.L_x_10323:
[----:B------:R-:W-:Y:S05]  /*18af0*/  BSYNC B0 ;  /* 0x0000000000007941 */ /* 0x000fea0003800000 */
.L_x_10189:
[----:B------:R-:W-:-:S03]  /*18b00*/  UMOV UR4, 0xffffffff ;  /* 0xffffffff00047882 */ /* 0x000fc60000000000 */
[----:B------:R-:W-:Y:S05]  /*18b10*/  BRA.DIV UR4, `(.L_x_10191) ;  /* 0x00000042045c7947 */ /* 0x000fea000b800000 */
[----:B0-----:R-:W0:Y:S02]  /*18b20*/  S2R R0, SR_TID.X ;  /* 0x0000000000007919 */ /* 0x001e240000002100 */
[----:B0-----:R-:W-:-:S04]  /*18b30*/  SHF.R.U32.HI R0, RZ, 0x5, R0 ;  /* 0x00000005ff007819 */ /* 0x001fc80000011600 */
[----:B------:R-:W-:-:S05]  /*18b40*/  LOP3.LUT R0, R0, 0x3, RZ, 0xc0, !PT ;  /* 0x0000000300007812 */ /* 0x000fca00078ec0ff */
[----:B------:R0:W1:Y:S02]  /*18b50*/  SHFL.IDX PT, R14, R0, RZ, 0x1f ;  /* 0x00001fff000e7589 */ /* 0x00006400000e0000 */
.L_x_10326:
[----:B-1----:R-:W-:Y:S01]  /*18b60*/  ISETP.NE.AND P0, PT, R14, RZ, PT ;  /* 0x000000ff0e00720c */ /* 0x002fe20003f05270 */
[----:B------:R-:W-:-:S12]  /*18b70*/  BSSY B0, `(.L_x_10192) ;  /* 0x000002c000007945 */ /* 0x000fd80003800000 */
[----:B------:R-:W-:Y:S05]  /*18b80*/  @P0 BRA `(.L_x_10193) ;  /* 0x0000000000a80947 */ /* 0x000fea0003800000 */
[----:B------:R-:W-:-:S03]  /*18b90*/  UMOV UR4, 0xffffffff ;  /* 0xffffffff00047882 */ /* 0x000fc60000000000 */
[----:B------:R-:W-:Y:S05]  /*18ba0*/  BRA.DIV UR4, `(.L_x_10194) ;  /* 0x00000042046c7947 */ /* 0x000fea000b800000 */
[----:B------:R-:W-:-:S13]  /*18bb0*/  ELECT P6, URZ, PT ;  /* 0x00000000003f782f */ /* 0x000fda00038c0000 */
.L_x_10329:
[----:B------:R-:W-:Y:S05]  /*18bc0*/  @!P6 BRA `(.L_x_10193) ;  /* 0x000000000098e947 */ /* 0x000fea0003800000 */
[----:B------:R-:W-:-:S06]  /*18bd0*/  ULOP3.LUT UR4, UR44, 0x2, URZ, 0xfc, !UPT ;  /* 0x000000022c047892 */ /* 0x000fcc000f8efc3f */
[----:B0-----:R-:W-:-:S05]  /*18be0*/  IMAD.U32 R0, RZ, RZ, UR4 ;  /* 0x00000004ff007e24 */ /* 0x001fca000f8e00ff */
[----:B------:R-:W-:-:S13]  /*18bf0*/  ISETP.NE.AND P0, PT, R0, 0x3, PT ;  /* 0x000000030000780c */ /* 0x000fda0003f05270 */
[----:B------:R-:W-:Y:S05]  /*18c00*/  @!P0 BRA `(.L_x_10195) ;  /* 0x0000000000048947 */ /* 0x000fea0003800000 */
[----:B------:R-:W-:Y:S01]  /*18c10*/  BPT.TRAP 0x1 ;  /* 0x000000040000795c */ /* 0x000fe20000300000 */
.L_x_10195:
[----:B------:R-:W-:Y:S01]  /*18c20*/  IMAD R3, R31, 0x8, R5 ;  /* 0x000000081f037824 */ /* 0x000fe200078e0205 */
[----:B------:R-:W-:Y:S01]  /*18c30*/  SHF.L.U32 R2, R35, 0x1f, RZ ;  /* 0x0000001f23027819 */ /* 0x000fe200000006ff */
[----:B------:R-:W-:-:S03]  /*18c40*/  VIADD R31, R31, 0x1 ;  /* 0x000000011f1f7836 */ /* 0x000fc60000000000 */
[----:B------:R-:W0:Y:S02]  /*18c50*/  SYNCS.PHASECHK.TRANS64.TRYWAIT P1, [R3+URZ+0x22840], R2 ;  /* 0x02284002030075a7 */ /* 0x000e24000802017f */
[----:B------:R-:W-:-:S04]  /*18c60*/  ISETP.NE.AND P2, PT, R31, 0x2, PT ;  /* 0x000000021f00780c */ /* 0x000fc80003f45270 */
[----:B------:R-:W-:Y:S01]  /*18c70*/  SEL R0, RZ, 0x1, P2 ;  /* 0x00000001ff007807 */ /* 0x000fe20001000000 */
[----:B0-----:R-:W-:Y:S08]  /*18c80*/  @!P1 BRA `(.L_x_10196) ;  /* 0x0000004000549947 */ /* 0x001ff00003800000 */
.L_x_10330:
[----:B------:R-:W-:Y:S02]  /*18c90*/  SEL R31, R31, RZ, P2 ;  /* 0x000000ff1f1f7207 */ /* 0x000fe40001000000 */
[----:B------:R-:W-:Y:S01]  /*18ca0*/  LOP3.LUT R0, R35, R0, RZ, 0x3c, !PT ;  /* 0x0000000023007212 */ /* 0x000fe200078e3cff */
[----:B------:R-:W-:Y:S06]  /*18cb0*/  @!P0 BRA `(.L_x_10197) ;  /* 0x0000000000048947 */ /* 0x000fec0003800000 */
[----:B------:R-:W-:Y:S01]  /*18cc0*/  BPT.TRAP 0x1 ;  /* 0x000000040000795c */ /* 0x000fe20000300000 */
.L_x_10197:
[----:B------:R-:W-:Y:S01]  /*18cd0*/  IMAD R31, R31, 0x8, R5 ;  /* 0x000000081f1f7824 */ /* 0x000fe200078e0205 */
[----:B------:R-:W-:-:S04]  /*18ce0*/  SHF.L.U32 R0, R0, 0x1f, RZ ;  /* 0x0000001f00007819 */ /* 0x000fc800000006ff */
[----:B------:R-:W1:Y:S02]  /*18cf0*/  SYNCS.PHASECHK.TRANS64.TRYWAIT P1, [R31+URZ+0x22840], R0 ;  /* 0x022840001f0075a7 */ /* 0x000e64000802017f */
[----:B-1----:R-:W-:Y:S05]  /*18d00*/  @!P1 BRA `(.L_x_10198) ;  /* 0x0000004000489947 */ /* 0x002fea0003800000 */
.L_x_10331:
[----:B------:R-:W-:Y:S05]  /*18d10*/  @!P0 BRA `(.L_x_10199) ;  /* 0x0000000000048947 */ /* 0x000fea0003800000 */
[----:B------:R-:W-:Y:S01]  /*18d20*/  BPT.TRAP 0x1 ;  /* 0x000000040000795c */ /* 0x000fe20000300000 */
.L_x_10199:
[----:B------:R-:W2:Y:S02]  /*18d30*/  SYNCS.PHASECHK.TRANS64.TRYWAIT P1, [R3+URZ+0x22860], R2 ;  /* 0x02286002030075a7 */ /* 0x000ea4000802017f */
[----:B--2---:R-:W-:Y:S05]  /*18d40*/  @!P1 BRA `(.L_x_10200) ;  /* 0x00000040004c9947 */ /* 0x004fea0003800000 */
.L_x_10332:
[----:B------:R-:W-:Y:S05]  /*18d50*/  @!P0 BRA `(.L_x_10201) ;  /* 0x0000000000048947 */ /* 0x000fea0003800000 */
[----:B------:R-:W-:Y:S01]  /*18d60*/  BPT.TRAP 0x1 ;  /* 0x000000040000795c */ /* 0x000fe20000300000 */
.L_x_10201:
[----:B------:R-:W3:Y:S02]  /*18d70*/  SYNCS.PHASECHK.TRANS64.TRYWAIT P1, [R31+URZ+0x22860], R0 ;  /* 0x022860001f0075a7 */ /* 0x000ee4000802017f */
[----:B---3--:R-:W-:Y:S05]  /*18d80*/  @!P1 BRA `(.L_x_10202) ;  /* 0x0000004000509947 */ /* 0x008fea0003800000 */
.L_x_10333:
[----:B------:R-:W-:Y:S05]  /*18d90*/  @!P0 BRA `(.L_x_10203) ;  /* 0x0000000000048947 */ /* 0x000fea0003800000 */
[----:B------:R-:W-:Y:S01]  /*18da0*/  BPT.TRAP 0x1 ;  /* 0x000000040000795c */ /* 0x000fe20000300000 */
.L_x_10203:
[----:B------:R-:W4:Y:S02]  /*18db0*/  SYNCS.PHASECHK.TRANS64.TRYWAIT P1, [R3+URZ+0x22880], R2 ;  /* 0x02288002030075a7 */ /* 0x000f24000802017f */
[----:B----4-:R-:W-:Y:S05]  /*18dc0*/  @!P1 BRA `(.L_x_10204) ;  /* 0x0000004000549947 */ /* 0x010fea0003800000 */
.L_x_10334:
[----:B------:R-:W-:Y:S05]  /*18dd0*/  @!P0 BRA `(.L_x_10205) ;  /* 0x0000000000048947 */ /* 0x000fea0003800000 */
[----:B------:R-:W-:Y:S01]  /*18de0*/  BPT.TRAP 0x1 ;  /* 0x000000040000795c */ /* 0x000fe20000300000 */
.L_x_10205:
[----:B------:R0:W0:Y:S02]  /*18df0*/  SYNCS.PHASECHK.TRANS64.TRYWAIT P0, [R31+URZ+0x22880], R0 ;  /* 0x022880001f0075a7 */ /* 0x000024000800017f */
[----:B0-----:R-:W-:Y:S05]  /*18e00*/  @!P0 NANOSLEEP.SYNCS 0x989680 ;  /* 0x009896800000895d */ /* 0x001fea0003900000 */
[----:B------:R-:W0:Y:S02]  /*18e10*/  @!P0 SYNCS.PHASECHK.TRANS64 P0, [R31+URZ+0x22880], R0 ;  /* 0x022880001f0085a7 */ /* 0x000e24000800007f */
[----:B0-----:R-:W-:Y:S05]  /*18e20*/  @!P0 BRA `(.L_x_10205) ;  /* 0xfffffffc00f08947 */ /* 0x001fea000383ffff */
.L_x_10193:
[----:B------:R-:W-:Y:S05]  /*18e30*/  BSYNC B0 ;  /* 0x0000000000007941 */ /* 0x000fea0003800000 */
.L_x_10192:
[----:B------:R-:W-:Y:S05]  /*18e40*/  EXIT ;  /* 0x000000000000794d */ /* 0x000fea0003800000 */
.L_x_10048:
[----:B0-----:R-:W-:-:S04]  /*18e50*/  IMAD.U32 R3, RZ, RZ, UR43 ;  /* 0x0000002bff037e24 */ /* 0x001fc8000f8e00ff */
[----:B------:R0:W1:Y:S03]  /*18e60*/  SYNCS.PHASECHK.TRANS64.TRYWAIT P0, [R3+URZ+0x22800], R2 ;  /* 0x02280002030075a7 */ /* 0x000066000800017f */
[----:B-1----:R-:W-:Y:S05]  /*18e70*/  @!P0 NANOSLEEP.SYNCS 0x989680 ;  /* 0x009896800000895d */ /* 0x002fea0003900000 */
[----:B------:R-:W1:Y:S02]  /*18e80*/  @!P0 SYNCS.PHASECHK.TRANS64 P0, [R3+URZ+0x22800], R2 ;  /* 0x02280002030085a7 */ /* 0x000e64000800007f */
[----:B-1----:R-:W-:Y:S05]  /*18e90*/  @!P0 BRA `(.L_x_10048) ;  /* 0xfffffffc00ec8947 */ /* 0x002fea000383ffff */
[----:B------:R-:W-:Y:S05]  /*18ea0*/  BRA `(.L_x_10206) ;  /* 0xfffffe9000247947 */ /* 0x000fea000383ffff */
.L_x_10052:
[----:B-1----:R1:W2:Y:S02]  /*18eb0*/  SYNCS.PHASECHK.TRANS64.TRYWAIT P0, [R2+URZ+0x22830], R3 ;  /* 0x02283003020075a7 */ /* 0x0022a4000800017f */
[----:B--2---:R-:W-:Y:S05]  /*18ec0*/  @!P0 NANOSLEEP.SYNCS 0x989680 ;  /* 0x009896800000895d */ /* 0x004fea0003900000 */
[----:B------:R-:W2:Y:S02]  /*18ed0*/  @!P0 SYNCS.PHASECHK.TRANS64 P0, [R2+URZ+0x22830], R3 ;  /* 0x02283003020085a7 */ /* 0x000ea4000800007f */
[----:B--2---:R-:W-:Y:S05]  /*18ee0*/  @!P0 BRA `(.L_x_10052) ;  /* 0xfffffffc00f08947 */ /* 0x004fea000383ffff */
[----:B------:R-:W-:Y:S05]  /*18ef0*/  BRA `(.L_x_10051) ;  /* 0xfffffe9000407947 */ /* 0x000fea000383ffff */
.L_x_10058:
[----:B-1----:R-:W-:-:S04]  /*18f00*/  IMAD.U32 R8, RZ, RZ, UR6 ;  /* 0x00000006ff087e24 */ /* 0x002fc8000f8e00ff */
[----:B------:R1:W2:Y:S03]  /*18f10*/  SYNCS.PHASECHK.TRANS64.TRYWAIT P0, [R8+URZ+0x22830], R7 ;  /* 0x02283007080075a7 */ /* 0x0002a6000800017f */
[----:B--2---:R-:W-:Y:S05]  /*18f20*/  @!P0 NANOSLEEP.SYNCS 0x989680 ;  /* 0x009896800000895d */ /* 0x004fea0003900000 */
[----:B------:R-:W2:Y:S02]  /*18f30*/  @!P0 SYNCS.PHASECHK.TRANS64 P0, [R8+URZ+0x22830], R7 ;  /* 0x02283007080085a7 */ /* 0x000ea4000800007f */
[----:B--2---:R-:W-:Y:S05]  /*18f40*/  @!P0 BRA `(.L_x_10058) ;  /* 0xfffffffc00ec8947 */ /* 0x004fea000383ffff */
[----:B------:R-:W-:Y:S05]  /*18f50*/  BRA `(.L_x_10055) ;  /* 0xfffffecc00147947 */ /* 0x000fea000383ffff */
.L_x_10062:
[----:B-1----:R-:W-:-:S04]  /*18f60*/  IMAD.U32 R8, RZ, RZ, UR6 ;  /* 0x00000006ff087e24 */ /* 0x002fc8000f8e00ff */
[----:B------:R1:W2:Y:S03]  /*18f70*/  SYNCS.PHASECHK.TRANS64.TRYWAIT P0, [R8+URZ+0x22850], R7 ;  /* 0x02285007080075a7 */ /* 0x0002a6000800017f */
[----:B--2---:R-:W-:Y:S05]  /*18f80*/  @!P0 NANOSLEEP.SYNCS 0x989680 ;  /* 0x009896800000895d */ /* 0x004fea0003900000 */
[----:B------:R-:W2:Y:S02]  /*18f90*/  @!P0 SYNCS.PHASECHK.TRANS64 P0, [R8+URZ+0x22850], R7 ;  /* 0x02285007080085a7 */ /* 0x000ea4000800007f */
[----:B--2---:R-:W-:Y:S05]  /*18fa0*/  @!P0 BRA `(.L_x_10062) ;  /* 0xfffffffc00ec8947 */ /* 0x004fea000383ffff */
[----:B------:R-:W-:Y:S05]  /*18fb0*/  BRA `(.L_x_10059) ;  /* 0xfffffed400307947 */ /* 0x000fea000383ffff */
.L_x_10070:
[----:B-1----:R-:W-:-:S04]  /*18fc0*/  IMAD.U32 R8, RZ, RZ, UR6 ;  /* 0x00000006ff087e24 */ /* 0x002fc8000f8e00ff */
[----:B------:R1:W2:Y:S03]  /*18fd0*/  SYNCS.PHASECHK.TRANS64.TRYWAIT P0, [R8+URZ+0x22830], R7 ;  /* 0x02283007080075a7 */ /* 0x0002a6000800017f */
[----:B--2---:R-:W-:Y:S05]  /*18fe0*/  @!P0 NANOSLEEP.SYNCS 0x989680 ;  /* 0x009896800000895d */ /* 0x004fea0003900000 */
[----:B------:R-:W2:Y:S02]  /*18ff0*/  @!P0 SYNCS.PHASECHK.TRANS64 P0, [R8+URZ+0x22830], R7 ;  /* 0x02283007080085a7 */ /* 0x000ea4000800007f */
[----:B--2---:R-:W-:Y:S05]  /*19000*/  @!P0 BRA `(.L_x_10070) ;  /* 0xfffffffc00ec8947 */ /* 0x004fea000383ffff */
[----:B------:R-:W-:Y:S05]  /*19010*/  BRA `(.L_x_10067) ;  /* 0xffffff08009c7947 */ /* 0x000fea000383ffff */
.L_x_10074:
[----:B-1----:R-:W-:-:S04]  /*19020*/  IMAD.U32 R8, RZ, RZ, UR6 ;  /* 0x00000006ff087e24 */ /* 0x002fc8000f8e00ff */
[----:B------:R1:W2:Y:S03]  /*19030*/  SYNCS.PHASECHK.TRANS64.TRYWAIT P0, [R8+URZ+0x22850], R7 ;  /* 0x02285007080075a7 */ /* 0x0002a6000800017f */
[----:B--2---:R-:W-:Y:S05]  /*19040*/  @!P0 NANOSLEEP.SYNCS 0x989680 ;  /* 0x009896800000895d */ /* 0x004fea0003900000 */
[----:B------:R-:W2:Y:S02]  /*19050*/  @!P0 SYNCS.PHASECHK.TRANS64 P0, [R8+URZ+0x22850], R7 ;  /* 0x02285007080085a7 */ /* 0x000ea4000800007f */
[----:B--2---:R-:W-:Y:S05]  /*19060*/  @!P0 BRA `(.L_x_10074) ;  /* 0xfffffffc00ec8947 */ /* 0x004fea000383ffff */
[----:B------:R-:W-:Y:S05]  /*19070*/  BRA `(.L_x_10071) ;  /* 0xffffff1000ac7947 */ /* 0x000fea000383ffff */
.L_x_10081:
[----:B-1----:R-:W-:-:S04]  /*19080*/  IMAD.U32 R5, RZ, RZ, UR5 ;  /* 0x00000005ff057e24 */ /* 0x002fc8000f8e00ff */
[----:B------:R1:W2:Y:S03]  /*19090*/  SYNCS.PHASECHK.TRANS64.TRYWAIT P0, [R5+URZ+0x22850], R0 ;  /* 0x02285000050075a7 */ /* 0x0002a6000800017f */
[----:B--2---:R-:W-:Y:S05]  /*190a0*/  @!P0 NANOSLEEP.SYNCS 0x989680 ;  /* 0x009896800000895d */ /* 0x004fea0003900000 */
[----:B------:R-:W2:Y:S02]  /*190b0*/  @!P0 SYNCS.PHASECHK.TRANS64 P0, [R5+URZ+0x22850], R0 ;  /* 0x02285000050085a7 */ /* 0x000ea4000800007f */
[----:B--2---:R-:W-:Y:S05]  /*190c0*/  @!P0 BRA `(.L_x_10081) ;  /* 0xfffffffc00ec8947 */ /* 0x004fea000383ffff */
[----:B------:R-:W-:Y:S05]  /*190d0*/  BRA `(.L_x_10080) ;  /* 0xffffff3c00047947 */ /* 0x000fea000383ffff */
.L_x_10130:
        /* <DEDUP_REMOVED lines=10> */
.L_x_10207:
[----:B------:R-:W-:Y:S05]  /*19180*/  BRA `(.L_x_10208) ;  /* 0xffffffa000fc7947 */ /* 0x000fea000383ffff */
.L_x_10133:
[----:B0-----:R0:W1:Y:S02]  /*19190*/  SYNCS.PHASECHK.TRANS64.TRYWAIT P0, [R0+URZ+0x22880], R28 ;  /* 0x0228801c000075a7 */ /* 0x001064000800017f */
[----:B-1----:R-:W-:Y:S05]  /*191a0*/  @!P0 NANOSLEEP.SYNCS 0x989680 ;  /* 0x009896800000895d */ /* 0x002fea0003900000 */
[----:B------:R-:W1:Y:S02]  /*191b0*/  @!P0 SYNCS.PHASECHK.TRANS64 P0, [R0+URZ+0x22880], R28 ;  /* 0x0228801c000085a7 */ /* 0x000e64000800007f */
[----:B-1----:R-:W-:Y:S05]  /*191c0*/  @!P0 BRA `(.L_x_10133) ;  /* 0xfffffffc00f08947 */ /* 0x002fea000383ffff */
[----:B------:R-:W-:Y:S05]  /*191d0*/  BRA `(.L_x_10209) ;  /* 0xffffffa800147947 */ /* 0x000fea000383ffff */
.L_x_10134:
        /* <DEDUP_REMOVED lines=8> */
.L_x_10211:
[----:B------:R-:W-:Y:S05]  /*19260*/  BSYNC B0 ;  /* 0x0000000000007941 */ /* 0x000fea0003800000 */
.L_x_10210:
        /* <DEDUP_REMOVED lines=14> */
.L_x_10212:
[----:B------:R-:W-:Y:S02]  /*19350*/  IMAD.MOV.U32 R13, RZ, RZ, R18 ;  /* 0x000000ffff0d7224 */ /* 0x000fe400078e0012 */
[----:B------:R-:W-:Y:S02]  /*19360*/  IMAD.MOV.U32 R12, RZ, RZ, 0x1 ;  /* 0x00000001ff0c7424 */ /* 0x000fe400078e00ff */
[----:B------:R-:W-:-:S07]  /*19370*/  IMAD.MOV.U32 R2, RZ, RZ, R14 ;  /* 0x000000ffff027224 */ /* 0x000fce00078e000e */
[----:B------:R-:W-:Y:S05]  /*19380*/  WARPSYNC.COLLECTIVE R15, `(.L_x_10213) ;  /* 0x000000000f087348 */ /* 0x000fea0003c00000 */
[----:B------:R0:W1:Y:S02]  /*19390*/  SHFL.IDX P6, R14, R13, R12, R11 ;  /* 0x0000000c0d0e7389 */ /* 0x00006400000c000b */
[----:B01----:R-:W-:Y:S01]  /*193a0*/  ENDCOLLECTIVE ;  /* 0x000000000000791b */ /* 0x003fe20003800000 */
.L_x_10213:
        /* <DEDUP_REMOVED lines=12> */
.L_x_10214:
[----:B------:R-:W-:Y:S02]  /*19470*/  IMAD.MOV.U32 R13, RZ, RZ, R18 ;  /* 0x000000ffff0d7224 */ /* 0x000fe400078e0012 */
[----:B------:R-:W-:Y:S02]  /*19480*/  IMAD.MOV.U32 R12, RZ, RZ, 0x2 ;  /* 0x00000002ff0c7424 */ /* 0x000fe400078e00ff */
[----:B------:R-:W-:-:S07]  /*19490*/  IMAD.MOV.U32 R2, RZ, RZ, R14 ;  /* 0x000000ffff027224 */ /* 0x000fce00078e000e */
[----:B------:R-:W-:Y:S05]  /*194a0*/  WARPSYNC.COLLECTIVE R15, `(.L_x_10215) ;  /* 0x000000000f087348 */ /* 0x000fea0003c00000 */
[----:B------:R0:W1:Y:S02]  /*194b0*/  SHFL.IDX P6, R14, R13, R12, R11 ;  /* 0x0000000c0d0e7389 */ /* 0x00006400000c000b */
[----:B01----:R-:W-:Y:S01]  /*194c0*/  ENDCOLLECTIVE ;  /* 0x000000000000791b */ /* 0x003fe20003800000 */
.L_x_10215:
        /* <DEDUP_REMOVED lines=12> */
.L_x_10216:
[----:B------:R-:W-:Y:S02]  /*19590*/  IMAD.MOV.U32 R13, RZ, RZ, R18 ;  /* 0x000000ffff0d7224 */ /* 0x000fe400078e0012 */
[----:B------:R-:W-:Y:S02]  /*195a0*/  IMAD.MOV.U32 R12, RZ, RZ, 0x3 ;  /* 0x00000003ff0c7424 */ /* 0x000fe400078e00ff */
[----:B------:R-:W-:-:S07]  /*195b0*/  IMAD.MOV.U32 R2, RZ, RZ, R14 ;  /* 0x000000ffff027224 */ /* 0x000fce00078e000e */
[----:B------:R-:W-:Y:S05]  /*195c0*/  WARPSYNC.COLLECTIVE R15, `(.L_x_10217) ;  /* 0x000000000f087348 */ /* 0x000fea0003c00000 */
[----:B------:R0:W1:Y:S02]  /*195d0*/  SHFL.IDX P6, R14, R13, R12, R11 ;  /* 0x0000000c0d0e7389 */ /* 0x00006400000c000b */
[----:B01----:R-:W-:Y:S01]  /*195e0*/  ENDCOLLECTIVE ;  /* 0x000000000000791b */ /* 0x003fe20003800000 */
.L_x_10217:
        /* <DEDUP_REMOVED lines=12> */
.L_x_10218:
[----:B------:R-:W-:Y:S02]  /*196b0*/  IMAD.MOV.U32 R13, RZ, RZ, R18 ;  /* 0x000000ffff0d7224 */ /* 0x000fe400078e0012 */
[----:B------:R-:W-:Y:S02]  /*196c0*/  IMAD.MOV.U32 R12, RZ, RZ, 0x4 ;  /* 0x00000004ff0c7424 */ /* 0x000fe400078e00ff */
[----:B------:R-:W-:-:S07]  /*196d0*/  IMAD.MOV.U32 R2, RZ, RZ, R14 ;  /* 0x000000ffff027224 */ /* 0x000fce00078e000e */
[----:B------:R-:W-:Y:S05]  /*196e0*/  WARPSYNC.COLLECTIVE R15, `(.L_x_10219) ;  /* 0x000000000f087348 */ /* 0x000fea0003c00000 */
[----:B------:R0:W1:Y:S02]  /*196f0*/  SHFL.IDX P6, R14, R13, R12, R11 ;  /* 0x0000000c0d0e7389 */ /* 0x00006400000c000b */
[----:B01----:R-:W-:Y:S01]  /*19700*/  ENDCOLLECTIVE ;  /* 0x000000000000791b */ /* 0x003fe20003800000 */
.L_x_10219:
        /* <DEDUP_REMOVED lines=12> */
.L_x_10220:
[----:B------:R-:W-:Y:S02]  /*197d0*/  IMAD.MOV.U32 R13, RZ, RZ, R18 ;  /* 0x000000ffff0d7224 */ /* 0x000fe400078e0012 */
[----:B------:R-:W-:Y:S02]  /*197e0*/  IMAD.MOV.U32 R12, RZ, RZ, 0x5 ;  /* 0x00000005ff0c7424 */ /* 0x000fe400078e00ff */
[----:B------:R-:W-:-:S07]  /*197f0*/  IMAD.MOV.U32 R2, RZ, RZ, R14 ;  /* 0x000000ffff027224 */ /* 0x000fce00078e000e */
[----:B------:R-:W-:Y:S05]  /*19800*/  WARPSYNC.COLLECTIVE R15, `(.L_x_10221) ;  /* 0x000000000f087348 */ /* 0x000fea0003c00000 */
[----:B------:R0:W1:Y:S02]  /*19810*/  SHFL.IDX P6, R14, R13, R12, R11 ;  /* 0x0000000c0d0e7389 */ /* 0x00006400000c000b */
[----:B01----:R-:W-:Y:S01]  /*19820*/  ENDCOLLECTIVE ;  /* 0x000000000000791b */ /* 0x003fe20003800000 */
.L_x_10221:
        /* <DEDUP_REMOVED lines=12> */
.L_x_10222:
[----:B------:R-:W-:Y:S02]  /*198f0*/  IMAD.MOV.U32 R13, RZ, RZ, R18 ;  /* 0x000000ffff0d7224 */ /* 0x000fe400078e0012 */
[----:B------:R-:W-:Y:S02]  /*19900*/  IMAD.MOV.U32 R12, RZ, RZ, 0x6 ;  /* 0x00000006ff0c7424 */ /* 0x000fe400078e00ff */
[----:B------:R-:W-:-:S07]  /*19910*/  IMAD.MOV.U32 R2, RZ, RZ, R14 ;  /* 0x000000ffff027224 */ /* 0x000fce00078e000e */
[----:B------:R-:W-:Y:S05]  /*19920*/  WARPSYNC.COLLECTIVE R15, `(.L_x_10223) ;  /* 0x000000000f087348 */ /* 0x000fea0003c00000 */
[----:B------:R0:W1:Y:S02]  /*19930*/  SHFL.IDX P6, R14, R13, R12, R11 ;  /* 0x0000000c0d0e7389 */ /* 0x00006400000c000b */
[----:B01----:R-:W-:Y:S01]  /*19940*/  ENDCOLLECTIVE ;  /* 0x000000000000791b */ /* 0x003fe20003800000 */
.L_x_10223:
        /* <DEDUP_REMOVED lines=12> */
.L_x_10224:
[----:B------:R-:W-:Y:S02]  /*19a10*/  IMAD.MOV.U32 R13, RZ, RZ, R18 ;  /* 0x000000ffff0d7224 */ /* 0x000fe400078e0012 */
[----:B------:R-:W-:Y:S02]  /*19a20*/  IMAD.MOV.U32 R12, RZ, RZ, 0x7 ;  /* 0x00000007ff0c7424 */ /* 0x000fe400078e00ff */
[----:B------:R-:W-:-:S07]  /*19a30*/  IMAD.MOV.U32 R2, RZ, RZ, R14 ;  /* 0x000000ffff027224 */ /* 0x000fce00078e000e */
[----:B------:R-:W-:Y:S05]  /*19a40*/  WARPSYNC.COLLECTIVE R15, `(.L_x_10225) ;  /* 0x000000000f087348 */ /* 0x000fea0003c00000 */
[----:B------:R0:W1:Y:S02]  /*19a50*/  SHFL.IDX P6, R14, R13, R12, R11 ;  /* 0x0000000c0d0e7389 */ /* 0x00006400000c000b */
[----:B01----:R-:W-:Y:S01]  /*19a60*/  ENDCOLLECTIVE ;  /* 0x000000000000791b */ /* 0x003fe20003800000 */
.L_x_10225:
        /* <DEDUP_REMOVED lines=12> */
.L_x_10226:
[----:B------:R-:W-:Y:S02]  /*19b30*/  IMAD.MOV.U32 R13, RZ, RZ, R20 ;  /* 0x000000ffff0d7224 */ /* 0x000fe400078e0014 */
[----:B------:R-:W-:Y:S02]  /*19b40*/  IMAD.MOV.U32 R12, RZ, RZ, RZ ;  /* 0x000000ffff0c7224 */ /* 0x000fe400078e00ff */
[----:B------:R-:W-:-:S07]  /*19b50*/  IMAD.MOV.U32 R2, RZ, RZ, R14 ;  /* 0x000000ffff027224 */ /* 0x000fce00078e000e */
[----:B------:R-:W-:Y:S05]  /*19b60*/  WARPSYNC.COLLECTIVE R15, `(.L_x_10227) ;  /* 0x000000000f087348 */ /* 0x000fea0003c00000 */
[----:B------:R0:W1:Y:S02]  /*19b70*/  SHFL.IDX P6, R14, R13, R12, R11 ;  /* 0x0000000c0d0e7389 */ /* 0x00006400000c000b */
[----:B01----:R-:W-:Y:S01]  /*19b80*/  ENDCOLLECTIVE ;  /* 0x000000000000791b */ /* 0x003fe20003800000 */
.L_x_10227:
        /* <DEDUP_REMOVED lines=12> */
.L_x_10228:
[----:B------:R-:W-:Y:S02]  /*19c50*/  IMAD.MOV.U32 R13, RZ, RZ, R20 ;  /* 0x000000ffff0d7224 */ /* 0x000fe400078e0014 */
[----:B------:R-:W-:Y:S02]  /*19c60*/  IMAD.MOV.U32 R12, RZ, RZ, 0x1 ;  /* 0x00000001ff0c7424 */ /* 0x000fe400078e00ff */
[----:B------:R-:W-:-:S07]  /*19c70*/  IMAD.MOV.U32 R2, RZ, RZ, R14 ;  /* 0x000000ffff027224 */ /* 0x000fce00078e000e */
[----:B------:R-:W-:Y:S05]  /*19c80*/  WARPSYNC.COLLECTIVE R15, `(.L_x_10229) ;  /* 0x000000000f087348 */ /* 0x000fea0003c00000 */
[----:B------:R0:W1:Y:S02]  /*19c90*/  SHFL.IDX P6, R14, R13, R12, R11 ;  /* 0x0000000c0d0e7389 */ /* 0x00006400000c000b */
[----:B01----:R-:W-:Y:S01]  /*19ca0*/  ENDCOLLECTIVE ;  /* 0x000000000000791b */ /* 0x003fe20003800000 */
.L_x_10229:
        /* <DEDUP_REMOVED lines=13> */
.L_x_10230:
        /* <DEDUP_REMOVED lines=15> */
.L_x_10139:
[----:B--2---:R2:W3:Y:S02]  /*19e70*/  SYNCS.PHASECHK.TRANS64.TRYWAIT P0, [R0+URZ+0x22840], R28 ;  /* 0x0228401c000075a7 */ /* 0x0044e4000800017f */
[----:B---3--:R-:W-:Y:S05]  /*19e80*/  @!P0 NANOSLEEP.SYNCS 0x989680 ;  /* 0x009896800000895d */ /* 0x008fea0003900000 */
[----:B------:R-:W3:Y:S02]  /*19e90*/  @!P0 SYNCS.PHASECHK.TRANS64 P0, [R0+URZ+0x22840], R28 ;  /* 0x0228401c000085a7 */ /* 0x000ee4000800007f */
[----:B---3--:R-:W-:Y:S05]  /*19ea0*/  @!P0 BRA `(.L_x_10139) ;  /* 0xfffffffc00f08947 */ /* 0x008fea000383ffff */
[----:B------:R-:W-:Y:S05]  /*19eb0*/  BRA `(.L_x_10232) ;  /* 0xffffffa4003c7947 */ /* 0x000fea000383ffff */
.L_x_10140:
        /* <DEDUP_REMOVED lines=8> */
.L_x_10234:
[----:B------:R-:W-:Y:S05]  /*19f40*/  BSYNC B0 ;  /* 0x0000000000007941 */ /* 0x000fea0003800000 */
.L_x_10233:
        /* <DEDUP_REMOVED lines=8> */
.L_x_10235:
[----:B------:R-:W-:Y:S02]  /*19fd0*/  IMAD.MOV.U32 R13, RZ, RZ, R7 ;  /* 0x000000ffff0d7224 */ /* 0x000fe400078e0007 */
[----:B------:R-:W-:Y:S01]  /*19fe0*/  IMAD.MOV.U32 R12, RZ, RZ, 0x1 ;  /* 0x00000001ff0c7424 */ /* 0x000fe200078e00ff */
[----:B------:R-:W-:Y:S01]  /*19ff0*/  LOP3.LUT P6, RZ, R22, 0x80, RZ, 0xc0, !PT ;  /* 0x0000008016ff7812 */ /* 0x000fe200078cc0ff */
[----:B------:R-:W-:-:S12]  /*1a000*/  IMAD.MOV.U32 R3, RZ, RZ, R14 ;  /* 0x000000ffff037224 */ /* 0x000fd800078e000e */
        /* <DEDUP_REMOVED lines=12> */
.L_x_10236:
[----:B------:R-:W-:Y:S02]  /*1a0d0*/  IMAD.MOV.U32 R13, RZ, RZ, R8 ;  /* 0x000000ffff0d7224 */ /* 0x000fe400078e0008 */
[----:B------:R-:W-:-:S07]  /*1a0e0*/  IMAD.MOV.U32 R2, RZ, RZ, R14 ;  /* 0x000000ffff027224 */ /* 0x000fce00078e000e */
[----:B------:R-:W-:Y:S05]  /*1a0f0*/  WARPSYNC.COLLECTIVE R15, `(.L_x_10237) ;  /* 0x000000000f087348 */ /* 0x000fea0003c00000 */
[----:B------:R0:W1:Y:S02]  /*1a100*/  SHFL.IDX P6, R14, R13, R12, R11 ;  /* 0x0000000c0d0e7389 */ /* 0x00006400000c000b */
[----:B01----:R-:W-:Y:S01]  /*1a110*/  ENDCOLLECTIVE ;  /* 0x000000000000791b */ /* 0x003fe20003800000 */
.L_x_10237:
        /* <DEDUP_REMOVED lines=16> */
.L_x_10238:
[----:B------:R-:W-:Y:S02]  /*1a220*/  IMAD.MOV.U32 R13, RZ, RZ, R8 ;  /* 0x000000ffff0d7224 */ /* 0x000fe400078e0008 */
[----:B------:R-:W-:-:S07]  /*1a230*/  IMAD.MOV.U32 R2, RZ, RZ, R14 ;  /* 0x000000ffff027224 */ /* 0x000fce00078e000e */
[----:B------:R-:W-:Y:S05]  /*1a240*/  WARPSYNC.COLLECTIVE R15, `(.L_x_10239) ;  /* 0x000000000f087348 */ /* 0x000fea0003c00000 */
[----:B------:R0:W1:Y:S02]  /*1a250*/  SHFL.IDX P6, R14, R13, R12, R11 ;  /* 0x0000000c0d0e7389 */ /* 0x00006400000c000b */
[----:B01----:R-:W-:Y:S01]  /*1a260*/  ENDCOLLECTIVE ;  /* 0x000000000000791b */ /* 0x003fe20003800000 */
.L_x_10239:
[----:B------:R-:W-:Y:S02]  /*1a270*/  IMAD.MOV.U32 R13, RZ, RZ, R7 ;  /* 0x000000ffff0d7224 */ /* 0x000fe400078e0007 */
[----:B------:R-:W-:Y:S02]  /*1a280*/  IMAD.MOV.U32 R12, RZ, RZ, 0x3 ;  /* 0x00000003ff0c7424 */ /* 0x000fe400078e00ff */
[----:B------:R-:W-:-:S07]  /*1a290*/  IMAD.MOV.U32 R3, RZ, RZ, R14 ;  /* 0x000000ffff037224 */ /* 0x000fce00078e000e */
[----:B------:R-:W-:Y:S05]  /*1a2a0*/  WARPSYNC.COLLECTIVE R15, `(.L_x_10240) ;  /* 0x000000000f087348 */ /* 0x000fea0003c00000 */
[----:B------:R0:W1:Y:S02]  /*1a2b0*/  SHFL.IDX P6, R14, R13, R12, R11 ;  /* 0x0000000c0d0e7389 */ /* 0x00006400000c000b */
[----:B01----:R-:W-:Y:S01]  /*1a2c0*/  ENDCOLLECTIVE ;  /* 0x000000000000791b */ /* 0x003fe20003800000 */
.L_x_10240:
        /* <DEDUP_REMOVED lines=9> */
[----:B------:R0:W-:Y:S01]  /*1a360*/  @P5 LDGSTS.E.BYPASS.LTC128B.128 [R4+0x19400], desc[UR54][R2.64], !P2 ;  /* 0x1940000002045fae */ /* 0x0001e2000d101d76 */
[----:B------:R-:W-:Y:S01]  /*1a370*/  LOP3.LUT P5, RZ, R22, 0x40, RZ, 0xc0, !PT ;  /* 0x0000004016ff7812 */ /* 0x000fe200078ac0ff */
[----:B0-----:R-:W-:-:S12]  /*1a380*/  IMAD.MOV.U32 R2, RZ, RZ, R14 ;  /* 0x000000ffff027224 */ /* 0x001fd800078e000e */
[----:B------:R-:W-:Y:S05]  /*1a390*/  WARPSYNC.COLLECTIVE R15, `(.L_x_10241) ;  /* 0x000000000f087348 */ /* 0x000fea0003c00000 */
[----:B------:R0:W1:Y:S02]  /*1a3a0*/  SHFL.IDX P6, R14, R13, R12, R11 ;  /* 0x0000000c0d0e7389 */ /* 0x00006400000c000b */
[----:B01----:R-:W-:Y:S01]  /*1a3b0*/  ENDCOLLECTIVE ;  /* 0x000000000000791b */ /* 0x003fe20003800000 */
.L_x_10241:
[----:B------:R-:W-:Y:S02]  /*1a3c0*/  IMAD.MOV.U32 R13, RZ, RZ, R7 ;  /* 0x000000ffff0d7224 */ /* 0x000fe400078e0007 */
[----:B------:R-:W-:Y:S02]  /*1a3d0*/  IMAD.MOV.U32 R12, RZ, RZ, 0x4 ;  /* 0x00000004ff0c7424 */ /* 0x000fe400078e00ff */
[----:B------:R-:W-:-:S07]  /*1a3e0*/  IMAD.MOV.U32 R3, RZ, RZ, R14 ;  /* 0x000000ffff037224 */ /* 0x000fce00078e000e */
[----:B------:R-:W-:Y:S05]  /*1a3f0*/  WARPSYNC.COLLECTIVE R15, `(.L_x_10242) ;  /* 0x000000000f087348 */ /* 0x000fea0003c00000 */
[----:B------:R0:W1:Y:S02]  /*1a400*/  SHFL.IDX P6, R14, R13, R12, R11 ;  /* 0x0000000c0d0e7389 */ /* 0x00006400000c000b */
[----:B01----:R-:W-:Y:S01]  /*1a410*/  ENDCOLLECTIVE ;  /* 0x000000000000791b */ /* 0x003fe20003800000 */
.L_x_10242:
        /* <DEDUP_REMOVED lines=15> */
.L_x_10243:
[----:B------:R-:W-:Y:S02]  /*1a510*/  IMAD.MOV.U32 R13, RZ, RZ, R7 ;  /* 0x000000ffff0d7224 */ /* 0x000fe400078e0007 */
[----:B------:R-:W-:Y:S02]  /*1a520*/  IMAD.MOV.U32 R12, RZ, RZ, 0x5 ;  /* 0x00000005ff0c7424 */ /* 0x000fe400078e00ff */
[----:B------:R-:W-:-:S07]  /*1a530*/  IMAD.MOV.U32 R3, RZ, RZ, R14 ;  /* 0x000000ffff037224 */ /* 0x000fce00078e000e */
[----:B------:R-:W-:Y:S05]  /*1a540*/  WARPSYNC.COLLECTIVE R15, `(.L_x_10244) ;  /* 0x000000000f087348 */ /* 0x000fea0003c00000 */
[----:B------:R0:W1:Y:S02]  /*1a550*/  SHFL.IDX P6, R14, R13, R12, R11 ;  /* 0x0000000c0d0e7389 */ /* 0x00006400000c000b */
[----:B01----:R-:W-:Y:S01]  /*1a560*/  ENDCOLLECTIVE ;  /* 0x000000000000791b */ /* 0x003fe20003800000 */
.L_x_10244:
        /* <DEDUP_REMOVED lines=15> */
.L_x_10245:
[----:B------:R-:W-:Y:S02]  /*1a660*/  IMAD.MOV.U32 R13, RZ, RZ, R7 ;  /* 0x000000ffff0d7224 */ /* 0x000fe400078e0007 */
[----:B------:R-:W-:Y:S02]  /*1a670*/  IMAD.MOV.U32 R12, RZ, RZ, 0x6 ;  /* 0x00000006ff0c7424 */ /* 0x000fe400078e00ff */
[----:B------:R-:W-:-:S07]  /*1a680*/  IMAD.MOV.U32 R3, RZ, RZ, R14 ;  /* 0x000000ffff037224 */ /* 0x000fce00078e000e */
[----:B------:R-:W-:Y:S05]  /*1a690*/  WARPSYNC.COLLECTIVE R15, `(.L_x_10246) ;  /* 0x000000000f087348 */ /* 0x000fea0003c00000 */
[----:B------:R0:W1:Y:S02]  /*1a6a0*/  SHFL.IDX P6, R14, R13, R12, R11 ;  /* 0x0000000c0d0e7389 */ /* 0x00006400000c000b */
[----:B01----:R-:W-:Y:S01]  /*1a6b0*/  ENDCOLLECTIVE ;  /* 0x000000000000791b */ /* 0x003fe20003800000 */
.L_x_10246:
        /* <DEDUP_REMOVED lines=9> */
[----:B------:R0:W-:Y:S02]  /*1a750*/  @P5 LDGSTS.E.BYPASS.LTC128B.128 [R4+0x1ac00], desc[UR54][R2.64], !P2 ;  /* 0x1ac0000002045fae */ /* 0x0001e4000d101d76 */
[----:B0-----:R-:W-:-:S07]  /*1a760*/  IMAD.MOV.U32 R2, RZ, RZ, R14 ;  /* 0x000000ffff027224 */ /* 0x001fce00078e000e */
[----:B------:R-:W-:Y:S05]  /*1a770*/  WARPSYNC.COLLECTIVE R15, `(.L_x_10247) ;  /* 0x000000000f087348 */ /* 0x000fea0003c00000 */
[----:B------:R0:W1:Y:S02]  /*1a780*/  SHFL.IDX P6, R14, R13, R12, R11 ;  /* 0x0000000c0d0e7389 */ /* 0x00006400000c000b */
[----:B01----:R-:W-:Y:S01]  /*1a790*/  ENDCOLLECTIVE ;  /* 0x000000000000791b */ /* 0x003fe20003800000 */
.L_x_10247:
[----:B------:R-:W-:Y:S02]  /*1a7a0*/  IMAD.MOV.U32 R13, RZ, RZ, R7 ;  /* 0x000000ffff0d7224 */ /* 0x000fe400078e0007 */
[----:B------:R-:W-:Y:S02]  /*1a7b0*/  IMAD.MOV.U32 R12, RZ, RZ, 0x7 ;  /* 0x00000007ff0c7424 */ /* 0x000fe400078e00ff */
[----:B------:R-:W-:-:S07]  /*1a7c0*/  IMAD.MOV.U32 R3, RZ, RZ, R14 ;  /* 0x000000ffff037224 */ /* 0x000fce00078e000e */
[----:B------:R-:W-:Y:S05]  /*1a7d0*/  WARPSYNC.COLLECTIVE R15, `(.L_x_10248) ;  /* 0x000000000f087348 */ /* 0x000fea0003c00000 */
[----:B------:R0:W1:Y:S02]  /*1a7e0*/  SHFL.IDX P6, R14, R13, R12, R11 ;  /* 0x0000000c0d0e7389 */ /* 0x00006400000c000b */
[----:B01----:R-:W-:Y:S01]  /*1a7f0*/  ENDCOLLECTIVE ;  /* 0x000000000000791b */ /* 0x003fe20003800000 */
.L_x_10248:
[----:B------:R-:W-:-:S04]  /*1a800*/  @P4 IADD3 R3, P0, R30, R3, RZ ;  /* 0x000000031e034210 */ /* 0x000fc80007f1e0ff */
[----:B------:R-:W-:-:S04]  /*1a810*/  @P4 IADD3.X R2, RZ, R2, RZ, P0, !PT ;  /* 0x00000002ff024210 */ /* 0x000fc800007fe4ff */
[----:B------:R-:W-:Y:S01]  /*1a820*/  @P4 LOP3.LUT R3, R3, R2, RZ, 0x3c, !PT ;  /* 0x0000000203034212 */ /* 0x000fe200078e3cff */
[----:B------:R-:W-:-:S03]  /*1a830*/  IMAD.MOV.U32 R13, RZ, RZ, R8 ;  /* 0x000000ffff0d7224 */ /* 0x000fc600078e0008 */
[----:B------:R-:W-:-:S04]  /*1a840*/  @P4 LOP3.LUT R2, R3, R2, RZ, 0x3c, !PT ;  /* 0x0000000203024212 */ /* 0x000fc800078e3cff */
[----:B------:R-:W-:Y:S01]  /*1a850*/  @P4 LOP3.LUT R3, R3, R2, RZ, 0x3c, !PT ;  /* 0x0000000203034212 */ /* 0x000fe200078e3cff */
[----:B------:R-:W-:-:S04]  /*1a860*/  IMAD.MOV.U32 R7, RZ, RZ, R14 ;  /* 0x000000ffff077224 */ /* 0x000fc800078e000e */
[----:B------:R-:W-:Y:S01]  /*1a870*/  @!PT LDS RZ, [RZ] ;  /* 0x00000000fffff984 */ /* 0x000fe20000000800 */
[----:B------:R-:W-:Y:S01]  /*1a880*/  @!PT LDS RZ, [RZ] ;  /* 0x00000000fffff984 */ /* 0x000fe20000000800 */
[----:B------:R-:W-:Y:S01]  /*1a890*/  @!PT LDS RZ, [RZ] ;  /* 0x00000000fffff984 */ /* 0x000fe20000000800 */
[----:B------:R0:W-:Y:S03]  /*1a8a0*/  @P4 LDGSTS.E.BYPASS.LTC128B.128 [R4+0x1b400], desc[UR54][R2.64], !P2 ;  /* 0x1b40000002044fae */ /* 0x0001e6000d101d76 */
[----:B0-----:R-:W-:Y:S05]  /*1a8b0*/  WARPSYNC.COLLECTIVE R15, `(.L_x_10249) ;  /* 0x000000000f087348 */ /* 0x001fea0003c00000 */
[----:B------:R1:W2:Y:S02]  /*1a8c0*/  SHFL.IDX P6, R14, R13, R12, R11 ;  /* 0x0000000c0d0e7389 */ /* 0x0002a400000c000b */
[----:B012---:R-:W-:Y:S01]  /*1a8d0*/  ENDCOLLECTIVE ;  /* 0x000000000000791b */ /* 0x007fe20003800000 */
.L_x_10249:
[----:B------:R-:W-:Y:S02]  /*1a8e0*/  IMAD.MOV.U32 R13, RZ, RZ, R6 ;  /* 0x000000ffff0d7224 */ /* 0x000fe400078e0006 */
[----:B------:R-:W-:Y:S02]  /*1a8f0*/  IMAD.MOV.U32 R12, RZ, RZ, RZ ;  /* 0x000000ffff0c7224 */ /* 0x000fe400078e00ff */
[----:B------:R-:W-:-:S07]  /*1a900*/  IMAD.MOV.U32 R8, RZ, RZ, R14 ;  /* 0x000000ffff087224 */ /* 0x000fce00078e000e */
[----:B------:R-:W-:Y:S05]  /*1a910*/  WARPSYNC.COLLECTIVE R15, `(.L_x_10250) ;  /* 0x000000000f087348 */ /* 0x000fea0003c00000 */
[----:B------:R0:W1:Y:S02]  /*1a920*/  SHFL.IDX P6, R14, R13, R12, R11 ;  /* 0x0000000c0d0e7389 */ /* 0x00006400000c000b */
[----:B01----:R-:W-:Y:S01]  /*1a930*/  ENDCOLLECTIVE ;  /* 0x000000000000791b */ /* 0x003fe20003800000 */
.L_x_10250:
        /* <DEDUP_REMOVED lines=13> */
.L_x_10251:
[----:B------:R-:W-:Y:S02]  /*1aa10*/  IMAD.MOV.U32 R13, RZ, RZ, R6 ;  /* 0x000000ffff0d7224 */ /* 0x000fe400078e0006 */
[----:B------:R-:W-:Y:S01]  /*1aa20*/  IMAD.MOV.U32 R12, RZ, RZ, 0x1 ;  /* 0x00000001ff0c7424 */ /* 0x000fe200078e00ff */
[----:B------:R-:W-:-:S13]  /*1aa30*/  @P1 IADD3 R9, P0, R30, R14, RZ ;  /* 0x0000000e1e091210 */ /* 0x000fda0007f1e0ff */
[----:B------:R-:W-:Y:S05]  /*1aa40*/  WARPSYNC.COLLECTIVE R15, `(.L_x_10252) ;  /* 0x000000000f087348 */ /* 0x000fea0003c00000 */
[----:B------:R0:W1:Y:S02]  /*1aa50*/  SHFL.IDX P6, R14, R13, R12, R11 ;  /* 0x0000000c0d0e7389 */ /* 0x00006400000c000b */
[----:B01----:R-:W-:Y:S01]  /*1aa60*/  ENDCOLLECTIVE ;  /* 0x000000000000791b */ /* 0x003fe20003800000 */
.L_x_10252:
        /* <DEDUP_REMOVED lines=12> */
.L_x_10253:
[----:B------:R-:W-:Y:S05]  /*1ab30*/  BRA `(.L_x_10254) ;  /* 0xffffff9c00e07947 */ /* 0x000fea000383ffff */
.L_x_10145:
        /* <DEDUP_REMOVED lines=9> */
.L_x_10255:
[C---:B------:R-:W-:Y:S01]  /*1abd0*/  VIADD R6, R5.reuse, 0x10 ;  /* 0x0000001005067836 */ /* 0x040fe20000000000 */
[----:B------:R-:W-:Y:S01]  /*1abe0*/  ISETP.GE.AND P2, PT, R5, R23, PT ;  /* 0x000000170500720c */ /* 0x000fe20003f46270 */
[----:B------:R-:W-:Y:S02]  /*1abf0*/  IMAD.MOV.U32 R13, RZ, RZ, R0 ;  /* 0x000000ffff0d7224 */ /* 0x000fe400078e0000 */
[----:B------:R-:W-:-:S10]  /*1ac00*/  IMAD.MOV.U32 R2, RZ, RZ, R14 ;  /* 0x000000ffff027224 */ /* 0x000fd400078e000e */
[----:B------:R-:W-:Y:S05]  /*1ac10*/  WARPSYNC.COLLECTIVE R15, `(.L_x_10256) ;  /* 0x000000000f087348 */ /* 0x000fea0003c00000 */
[----:B------:R0:W1:Y:S02]  /*1ac20*/  SHFL.IDX P6, R14, R13, R12, R11 ;  /* 0x0000000c0d0e7389 */ /* 0x00006400000c000b */
[----:B01----:R-:W-:Y:S01]  /*1ac30*/  ENDCOLLECTIVE ;  /* 0x000000000000791b */ /* 0x003fe20003800000 */
.L_x_10256:
        /* <DEDUP_REMOVED lines=8> */
.L_x_10257:
        /* <DEDUP_REMOVED lines=11> */
.L_x_10258:
        /* <DEDUP_REMOVED lines=8> */
.L_x_10259:
        /* <DEDUP_REMOVED lines=11> */
.L_x_10260:
        /* <DEDUP_REMOVED lines=8> */
.L_x_10261:
        /* <DEDUP_REMOVED lines=11> */
.L_x_10262:
        /* <DEDUP_REMOVED lines=8> */
.L_x_10263:
        /* <DEDUP_REMOVED lines=11> */
.L_x_10264:
        /* <DEDUP_REMOVED lines=8> */
.L_x_10265:
        /* <DEDUP_REMOVED lines=11> */
.L_x_10266:
        /* <DEDUP_REMOVED lines=8> */
.L_x_10267:
        /* <DEDUP_REMOVED lines=10> */
.L_x_10268:
        /* <DEDUP_REMOVED lines=8> */
.L_x_10269:
        /* <DEDUP_REMOVED lines=9> */
.L_x_10270:
[----:B------:R-:W-:Y:S05]  /*1b460*/  BRA `(.L_x_10271) ;  /* 0xffffffa000207947 */ /* 0x000fea000383ffff */
.L_x_10148:
[----:B0-----:R0:W1:Y:S02]  /*1b470*/  SYNCS.PHASECHK.TRANS64.TRYWAIT P0, [R16+URZ+0x22820], R3 ;  /* 0x02282003100075a7 */ /* 0x001064000800017f */
[----:B-1----:R-:W-:Y:S05]  /*1b480*/  @!P0 NANOSLEEP.SYNCS 0x989680 ;  /* 0x009896800000895d */ /* 0x002fea0003900000 */
[----:B------:R-:W1:Y:S02]  /*1b490*/  @!P0 SYNCS.PHASECHK.TRANS64 P0, [R16+URZ+0x22820], R3 ;  /* 0x02282003100085a7 */ /* 0x000e64000800007f */
[----:B-1----:R-:W-:Y:S05]  /*1b4a0*/  @!P0 BRA `(.L_x_10148) ;  /* 0xfffffffc00f08947 */ /* 0x002fea000383ffff */
[----:B------:R-:W-:Y:S05]  /*1b4b0*/  BRA `(.L_x_10272) ;  /* 0xffffffa0007c7947 */ /* 0x000fea000383ffff */
.L_x_10152:
[----:B0-----:R0:W1:Y:S02]  /*1b4c0*/  SYNCS.PHASECHK.TRANS64.TRYWAIT P0, [R0+URZ+0x22880], R28 ;  /* 0x0228801c000075a7 */ /* 0x001064000800017f */
[----:B-1----:R-:W-:Y:S05]  /*1b4d0*/  @!P0 NANOSLEEP.SYNCS 0x989680 ;  /* 0x009896800000895d */ /* 0x002fea0003900000 */
[----:B------:R-:W1:Y:S02]  /*1b4e0*/  @!P0 SYNCS.PHASECHK.TRANS64 P0, [R0+URZ+0x22880], R28 ;  /* 0x0228801c000085a7 */ /* 0x000e64000800007f */
[----:B-1----:R-:W-:Y:S05]  /*1b4f0*/  @!P0 BRA `(.L_x_10152) ;  /* 0xfffffffc00f08947 */ /* 0x002fea000383ffff */
[----:B------:R-:W-:Y:S05]  /*1b500*/  BRA `(.L_x_10273) ;  /* 0xffffffa400a87947 */ /* 0x000fea000383ffff */
.L_x_10153:
        /* <DEDUP_REMOVED lines=8> */
.L_x_10275:
[----:B------:R-:W-:Y:S05]  /*1b590*/  BSYNC B0 ;  /* 0x0000000000007941 */ /* 0x000fea0003800000 */
.L_x_10274:
        /* <DEDUP_REMOVED lines=9> */
.L_x_10276:
[----:B------:R-:W-:Y:S02]  /*1b630*/  IMAD.MOV.U32 R13, RZ, RZ, R4 ;  /* 0x000000ffff0d7224 */ /* 0x000fe400078e0004 */
[----:B------:R-:W-:Y:S02]  /*1b640*/  IMAD.MOV.U32 R12, RZ, RZ, 0x1 ;  /* 0x00000001ff0c7424 */ /* 0x000fe400078e00ff */
[----:B------:R-:W-:-:S07]  /*1b650*/  IMAD.MOV.U32 R2, RZ, RZ, R14 ;  /* 0x000000ffff027224 */ /* 0x000fce00078e000e */
[----:B------:R-:W-:Y:S05]  /*1b660*/  WARPSYNC.COLLECTIVE R15, `(.L_x_10277) ;  /* 0x000000000f087348 */ /* 0x000fea0003c00000 */
[----:B------:R0:W1:Y:S02]  /*1b670*/  SHFL.IDX P6, R14, R13, R12, R11 ;  /* 0x0000000c0d0e7389 */ /* 0x00006400000c000b */
[----:B01----:R-:W-:Y:S01]  /*1b680*/  ENDCOLLECTIVE ;  /* 0x000000000000791b */ /* 0x003fe20003800000 */
.L_x_10277:
        /* <DEDUP_REMOVED lines=11> */
.L_x_10278:
        /* <DEDUP_REMOVED lines=8> */
.L_x_10279:
        /* <DEDUP_REMOVED lines=9> */
.L_x_10280:
        /* <DEDUP_REMOVED lines=9> */
.L_x_10281:
        /* <DEDUP_REMOVED lines=9> */
.L_x_10282:
[----:B------:R-:W-:Y:S02]  /*1b970*/  IMAD.MOV.U32 R13, RZ, RZ, R4 ;  /* 0x000000ffff0d7224 */ /* 0x000fe400078e0004 */
[----:B------:R-:W-:Y:S02]  /*1b980*/  IMAD.MOV.U32 R12, RZ, RZ, 0x4 ;  /* 0x00000004ff0c7424 */ /* 0x000fe400078e00ff */
[----:B------:R-:W-:-:S07]  /*1b990*/  IMAD.MOV.U32 R2, RZ, RZ, R14 ;  /* 0x000000ffff027224 */ /* 0x000fce00078e000e */
[----:B------:R-:W-:Y:S05]  /*1b9a0*/  WARPSYNC.COLLECTIVE R15, `(.L_x_10283) ;  /* 0x000000000f087348 */ /* 0x000fea0003c00000 */
[----:B------:R0:W1:Y:S02]  /*1b9b0*/  SHFL.IDX P6, R14, R13, R12, R11 ;  /* 0x0000000c0d0e7389 */ /* 0x00006400000c000b */
[----:B01----:R-:W-:Y:S01]  /*1b9c0*/  ENDCOLLECTIVE ;  /* 0x000000000000791b */ /* 0x003fe20003800000 */
.L_x_10283:
        /* <DEDUP_REMOVED lines=11> */
.L_x_10284:
[----:B------:R-:W-:Y:S02]  /*1ba80*/  IMAD.MOV.U32 R13, RZ, RZ, R4 ;  /* 0x000000ffff0d7224 */ /* 0x000fe400078e0004 */
[----:B------:R-:W-:Y:S02]  /*1ba90*/  IMAD.MOV.U32 R12, RZ, RZ, 0x5 ;  /* 0x00000005ff0c7424 */ /* 0x000fe400078e00ff */
[----:B------:R-:W-:-:S07]  /*1baa0*/  IMAD.MOV.U32 R2, RZ, RZ, R14 ;  /* 0x000000ffff027224 */ /* 0x000fce00078e000e */
[----:B------:R-:W-:Y:S05]  /*1bab0*/  WARPSYNC.COLLECTIVE R15, `(.L_x_10285) ;  /* 0x000000000f087348 */ /* 0x000fea0003c00000 */
[----:B------:R0:W1:Y:S02]  /*1bac0*/  SHFL.IDX P6, R14, R13, R12, R11 ;  /* 0x0000000c0d0e7389 */ /* 0x00006400000c000b */
[----:B01----:R-:W-:Y:S01]  /*1bad0*/  ENDCOLLECTIVE ;  /* 0x000000000000791b */ /* 0x003fe20003800000 */
.L_x_10285:
        /* <DEDUP_REMOVED lines=11> */
.L_x_10286:
[----:B------:R-:W-:Y:S02]  /*1bb90*/  IMAD.MOV.U32 R13, RZ, RZ, R4 ;  /* 0x000000ffff0d7224 */ /* 0x000fe400078e0004 */
[----:B------:R-:W-:Y:S02]  /*1bba0*/  IMAD.MOV.U32 R12, RZ, RZ, 0x6 ;  /* 0x00000006ff0c7424 */ /* 0x000fe400078e00ff */
[----:B------:R-:W-:-:S07]  /*1bbb0*/  IMAD.MOV.U32 R2, RZ, RZ, R14 ;  /* 0x000000ffff027224 */ /* 0x000fce00078e000e */
[----:B------:R-:W-:Y:S05]  /*1bbc0*/  WARPSYNC.COLLECTIVE R15, `(.L_x_10287) ;  /* 0x000000000f087348 */ /* 0x000fea0003c00000 */
[----:B------:R0:W1:Y:S02]  /*1bbd0*/  SHFL.IDX P6, R14, R13, R12, R11 ;  /* 0x0000000c0d0e7389 */ /* 0x00006400000c000b */
[----:B01----:R-:W-:Y:S01]  /*1bbe0*/  ENDCOLLECTIVE ;  /* 0x000000000000791b */ /* 0x003fe20003800000 */
.L_x_10287:
        /* <DEDUP_REMOVED lines=11> */
.L_x_10288:
[----:B------:R-:W-:Y:S02]  /*1bca0*/  IMAD.MOV.U32 R13, RZ, RZ, R4 ;  /* 0x000000ffff0d7224 */ /* 0x000fe400078e0004 */
[----:B------:R-:W-:Y:S02]  /*1bcb0*/  IMAD.MOV.U32 R12, RZ, RZ, 0x7 ;  /* 0x00000007ff0c7424 */ /* 0x000fe400078e00ff */
[----:B------:R-:W-:-:S07]  /*1bcc0*/  IMAD.MOV.U32 R2, RZ, RZ, R14 ;  /* 0x000000ffff027224 */ /* 0x000fce00078e000e */
[----:B------:R-:W-:Y:S05]  /*1bcd0*/  WARPSYNC.COLLECTIVE R15, `(.L_x_10289) ;  /* 0x000000000f087348 */ /* 0x000fea0003c00000 */
[----:B------:R0:W1:Y:S02]  /*1bce0*/  SHFL.IDX P6, R14, R13, R12, R11 ;  /* 0x0000000c0d0e7389 */ /* 0x00006400000c000b */
[----:B01----:R-:W-:Y:S01]  /*1bcf0*/  ENDCOLLECTIVE ;  /* 0x000000000000791b */ /* 0x003fe20003800000 */
.L_x_10289:
        /* <DEDUP_REMOVED lines=11> */
.L_x_10290:
[----:B------:R-:W-:Y:S02]  /*1bdb0*/  IMAD.MOV.U32 R13, RZ, RZ, R19 ;  /* 0x000000ffff0d7224 */ /* 0x000fe400078e0013 */
[----:B------:R-:W-:Y:S02]  /*1bdc0*/  IMAD.MOV.U32 R12, RZ, RZ, RZ ;  /* 0x000000ffff0c7224 */ /* 0x000fe400078e00ff */
[----:B------:R-:W-:-:S07]  /*1bdd0*/  IMAD.MOV.U32 R20, RZ, RZ, R14 ;  /* 0x000000ffff147224 */ /* 0x000fce00078e000e */
[----:B------:R-:W-:Y:S05]  /*1bde0*/  WARPSYNC.COLLECTIVE R15, `(.L_x_10291) ;  /* 0x000000000f087348 */ /* 0x000fea0003c00000 */
[----:B------:R0:W1:Y:S02]  /*1bdf0*/  SHFL.IDX P6, R14, R13, R12, R11 ;  /* 0x0000000c0d0e7389 */ /* 0x00006400000c000b */
[----:B01----:R-:W-:Y:S01]  /*1be00*/  ENDCOLLECTIVE ;  /* 0x000000000000791b */ /* 0x003fe20003800000 */
.L_x_10291:
        /* <DEDUP_REMOVED lines=11> */
.L_x_10292:
[----:B------:R-:W-:Y:S02]  /*1bec0*/  IMAD.MOV.U32 R13, RZ, RZ, R19 ;  /* 0x000000ffff0d7224 */ /* 0x000fe400078e0013 */
[----:B------:R-:W-:Y:S02]  /*1bed0*/  IMAD.MOV.U32 R12, RZ, RZ, 0x1 ;  /* 0x00000001ff0c7424 */ /* 0x000fe400078e00ff */
[----:B------:R-:W-:-:S07]  /*1bee0*/  IMAD.MOV.U32 R5, RZ, RZ, R14 ;  /* 0x000000ffff057224 */ /* 0x000fce00078e000e */
[----:B------:R-:W-:Y:S05]  /*1bef0*/  WARPSYNC.COLLECTIVE R15, `(.L_x_10293) ;  /* 0x000000000f087348 */ /* 0x000fea0003c00000 */
[----:B------:R0:W1:Y:S02]  /*1bf00*/  SHFL.IDX P6, R14, R13, R12, R11 ;  /* 0x0000000c0d0e7389 */ /* 0x00006400000c000b */
[----:B01----:R-:W-:Y:S01]  /*1bf10*/  ENDCOLLECTIVE ;  /* 0x000000000000791b */ /* 0x003fe20003800000 */
.L_x_10293:
        /* <DEDUP_REMOVED lines=11> */
.L_x_10294:
[----:B------:R-:W-:Y:S01]  /*1bfd0*/  IMAD.MOV.U32 R2, RZ, RZ, R14 ;  /* 0x000000ffff027224 */ /* 0x000fe200078e000e */
[----:B------:R-:W-:Y:S06]  /*1bfe0*/  BRA `(.L_x_10295) ;  /* 0xffffffa000447947 */ /* 0x000fec000383ffff */
.L_x_10158:
[----:B--2---:R2:W3:Y:S02]  /*1bff0*/  SYNCS.PHASECHK.TRANS64.TRYWAIT P0, [R0+URZ+0x22840], R28 ;  /* 0x0228401c000075a7 */ /* 0x0044e4000800017f */
[----:B---3--:R-:W-:Y:S05]  /*1c000*/  @!P0 NANOSLEEP.SYNCS 0x989680 ;  /* 0x009896800000895d */ /* 0x008fea0003900000 */
[----:B------:R-:W3:Y:S02]  /*1c010*/  @!P0 SYNCS.PHASECHK.TRANS64 P0, [R0+URZ+0x22840], R28 ;  /* 0x0228401c000085a7 */ /* 0x000ee4000800007f */
[----:B---3--:R-:W-:Y:S05]  /*1c020*/  @!P0 BRA `(.L_x_10158) ;  /* 0xfffffffc00f08947 */ /* 0x008fea000383ffff */
[----:B------:R-:W-:Y:S05]  /*1c030*/  BRA `(.L_x_10296) ;  /* 0xffffffa000947947 */ /* 0x000fea000383ffff */
.L_x_10159:
        /* <DEDUP_REMOVED lines=8> */
.L_x_10298:
[----:B------:R-:W-:Y:S05]  /*1c0c0*/  BSYNC B0 ;  /* 0x0000000000007941 */ /* 0x000fea0003800000 */
.L_x_10297:
        /* <DEDUP_REMOVED lines=8> */
.L_x_10299:
[----:B------:R-:W-:Y:S02]  /*1c150*/  IMAD.MOV.U32 R13, RZ, RZ, R4 ;  /* 0x000000ffff0d7224 */ /* 0x000fe400078e0004 */
[----:B------:R-:W-:Y:S02]  /*1c160*/  IMAD.MOV.U32 R12, RZ, RZ, 0x1 ;  /* 0x00000001ff0c7424 */ /* 0x000fe400078e00ff */
[----:B------:R-:W-:-:S07]  /*1c170*/  IMAD.MOV.U32 R2, RZ, RZ, R14 ;  /* 0x000000ffff027224 */ /* 0x000fce00078e000e */
[----:B------:R-:W-:Y:S05]  /*1c180*/  WARPSYNC.COLLECTIVE R15, `(.L_x_10300) ;  /* 0x000000000f087348 */ /* 0x000fea0003c00000 */
[----:B------:R0:W1:Y:S02]  /*1c190*/  SHFL.IDX P6, R14, R13, R12, R11 ;  /* 0x0000000c0d0e7389 */ /* 0x00006400000c000b */
[----:B01----:R-:W-:Y:S01]  /*1c1a0*/  ENDCOLLECTIVE ;  /* 0x000000000000791b */ /* 0x003fe20003800000 */
.L_x_10300:
        /* <DEDUP_REMOVED lines=11> */
.L_x_10301:
        /* <DEDUP_REMOVED lines=8> */
.L_x_10302:
        /* <DEDUP_REMOVED lines=9> */
.L_x_10303:
        /* <DEDUP_REMOVED lines=9> */
.L_x_10304:
        /* <DEDUP_REMOVED lines=9> */
.L_x_10305:
[----:B------:R-:W-:Y:S02]  /*1c490*/  IMAD.MOV.U32 R13, RZ, RZ, R4 ;  /* 0x000000ffff0d7224 */ /* 0x000fe400078e0004 */
[----:B------:R-:W-:Y:S02]  /*1c4a0*/  IMAD.MOV.U32 R12, RZ, RZ, 0x4 ;  /* 0x00000004ff0c7424 */ /* 0x000fe400078e00ff */
[----:B------:R-:W-:-:S07]  /*1c4b0*/  IMAD.MOV.U32 R2, RZ, RZ, R14 ;  /* 0x000000ffff027224 */ /* 0x000fce00078e000e */
[----:B------:R-:W-:Y:S05]  /*1c4c0*/  WARPSYNC.COLLECTIVE R15, `(.L_x_10306) ;  /* 0x000000000f087348 */ /* 0x000fea0003c00000 */
[----:B------:R0:W1:Y:S02]  /*1c4d0*/  SHFL.IDX P6, R14, R13, R12, R11 ;  /* 0x0000000c0d0e7389 */ /* 0x00006400000c000b */
[----:B01----:R-:W-:Y:S01]  /*1c4e0*/  ENDCOLLECTIVE ;  /* 0x000000000000791b */ /* 0x003fe20003800000 */
.L_x_10306:
        /* <DEDUP_REMOVED lines=11> */
.L_x_10307:
[----:B------:R-:W-:Y:S02]  /*1c5a0*/  IMAD.MOV.U32 R13, RZ, RZ, R4 ;  /* 0x000000ffff0d7224 */ /* 0x000fe400078e0004 */
[----:B------:R-:W-:Y:S02]  /*1c5b0*/  IMAD.MOV.U32 R12, RZ, RZ, 0x5 ;  /* 0x00000005ff0c7424 */ /* 0x000fe400078e00ff */
[----:B------:R-:W-:-:S07]  /*1c5c0*/  IMAD.MOV.U32 R2, RZ, RZ, R14 ;  /* 0x000000ffff027224 */ /* 0x000fce00078e000e */
[----:B------:R-:W-:Y:S05]  /*1c5d0*/  WARPSYNC.COLLECTIVE R15, `(.L_x_10308) ;  /* 0x000000000f087348 */ /* 0x000fea0003c00000 */
[----:B------:R0:W1:Y:S02]  /*1c5e0*/  SHFL.IDX P6, R14, R13, R12, R11 ;  /* 0x0000000c0d0e7389 */ /* 0x00006400000c000b */
[----:B01----:R-:W-:Y:S01]  /*1c5f0*/  ENDCOLLECTIVE ;  /* 0x000000000000791b */ /* 0x003fe20003800000 */
.L_x_10308:
        /* <DEDUP_REMOVED lines=11> */
.L_x_10309:
[----:B------:R-:W-:Y:S02]  /*1c6b0*/  IMAD.MOV.U32 R13, RZ, RZ, R4 ;  /* 0x000000ffff0d7224 */ /* 0x000fe400078e0004 */
[----:B------:R-:W-:Y:S02]  /*1c6c0*/  IMAD.MOV.U32 R12, RZ, RZ, 0x6 ;  /* 0x00000006ff0c7424 */ /* 0x000fe400078e00ff */
[----:B------:R-:W-:-:S07]  /*1c6d0*/  IMAD.MOV.U32 R2, RZ, RZ, R14 ;  /* 0x000000ffff027224 */ /* 0x000fce00078e000e */
[----:B------:R-:W-:Y:S05]  /*1c6e0*/  WARPSYNC.COLLECTIVE R15, `(.L_x_10310) ;  /* 0x000000000f087348 */ /* 0x000fea0003c00000 */
[----:B------:R0:W1:Y:S02]  /*1c6f0*/  SHFL.IDX P6, R14, R13, R12, R11 ;  /* 0x0000000c0d0e7389 */ /* 0x00006400000c000b */
[----:B01----:R-:W-:Y:S01]  /*1c700*/  ENDCOLLECTIVE ;  /* 0x000000000000791b */ /* 0x003fe20003800000 */
.L_x_10310:
        /* <DEDUP_REMOVED lines=11> */
.L_x_10311:
[----:B------:R-:W-:Y:S02]  /*1c7c0*/  IMAD.MOV.U32 R13, RZ, RZ, R4 ;  /* 0x000000ffff0d7224 */ /* 0x000fe400078e0004 */
[----:B------:R-:W-:Y:S02]  /*1c7d0*/  IMAD.MOV.U32 R12, RZ, RZ, 0x7 ;  /* 0x00000007ff0c7424 */ /* 0x000fe400078e00ff */
[----:B------:R-:W-:-:S07]  /*1c7e0*/  IMAD.MOV.U32 R2, RZ, RZ, R14 ;  /* 0x000000ffff027224 */ /* 0x000fce00078e000e */
[----:B------:R-:W-:Y:S05]  /*1c7f0*/  WARPSYNC.COLLECTIVE R15, `(.L_x_10312) ;  /* 0x000000000f087348 */ /* 0x000fea0003c00000 */
[----:B------:R0:W1:Y:S02]  /*1c800*/  SHFL.IDX P6, R14, R13, R12, R11 ;  /* 0x0000000c0d0e7389 */ /* 0x00006400000c000b */
[----:B01----:R-:W-:Y:S01]  /*1c810*/  ENDCOLLECTIVE ;  /* 0x000000000000791b */ /* 0x003fe20003800000 */
.L_x_10312:
        /* <DEDUP_REMOVED lines=11> */
.L_x_10313:
[----:B------:R-:W-:Y:S02]  /*1c8d0*/  IMAD.MOV.U32 R13, RZ, RZ, R8 ;  /* 0x000000ffff0d7224 */ /* 0x000fe400078e0008 */
[----:B------:R-:W-:Y:S02]  /*1c8e0*/  IMAD.MOV.U32 R12, RZ, RZ, RZ ;  /* 0x000000ffff0c7224 */ /* 0x000fe400078e00ff */
[----:B------:R-:W-:-:S07]  /*1c8f0*/  IMAD.MOV.U32 R9, RZ, RZ, R14 ;  /* 0x000000ffff097224 */ /* 0x000fce00078e000e */
[----:B------:R-:W-:Y:S05]  /*1c900*/  WARPSYNC.COLLECTIVE R15, `(.L_x_10314) ;  /* 0x000000000f087348 */ /* 0x000fea0003c00000 */
[----:B------:R0:W1:Y:S02]  /*1c910*/  SHFL.IDX P6, R14, R13, R12, R11 ;  /* 0x0000000c0d0e7389 */ /* 0x00006400000c000b */
[----:B01----:R-:W-:Y:S01]  /*1c920*/  ENDCOLLECTIVE ;  /* 0x000000000000791b */ /* 0x003fe20003800000 */
.L_x_10314:
        /* <DEDUP_REMOVED lines=11> */
.L_x_10315:
[----:B------:R-:W-:Y:S02]  /*1c9e0*/  IMAD.MOV.U32 R13, RZ, RZ, R8 ;  /* 0x000000ffff0d7224 */ /* 0x000fe400078e0008 */
[----:B------:R-:W-:Y:S02]  /*1c9f0*/  IMAD.MOV.U32 R12, RZ, RZ, 0x1 ;  /* 0x00000001ff0c7424 */ /* 0x000fe400078e00ff */
[----:B------:R-:W-:-:S07]  /*1ca00*/  IMAD.MOV.U32 R5, RZ, RZ, R14 ;  /* 0x000000ffff057224 */ /* 0x000fce00078e000e */
[----:B------:R-:W-:Y:S05]  /*1ca10*/  WARPSYNC.COLLECTIVE R15, `(.L_x_10316) ;  /* 0x000000000f087348 */ /* 0x000fea0003c00000 */
[----:B------:R0:W1:Y:S02]  /*1ca20*/  SHFL.IDX P6, R14, R13, R12, R11 ;  /* 0x0000000c0d0e7389 */ /* 0x00006400000c000b */
[----:B01----:R-:W-:Y:S01]  /*1ca30*/  ENDCOLLECTIVE ;  /* 0x000000000000791b */ /* 0x003fe20003800000 */
.L_x_10316:
        /* <DEDUP_REMOVED lines=11> */
.L_x_10317:
[----:B------:R-:W-:Y:S05]  /*1caf0*/  BRA `(.L_x_10318) ;  /* 0xffffff9c00247947 */ /* 0x000fea000383ffff */
.L_x_10164:
[----:B0-----:R0:W1:Y:S02]  /*1cb00*/  SYNCS.PHASECHK.TRANS64.TRYWAIT P2, [R0+URZ+0x22870], R3 ;  /* 0x02287003000075a7 */ /* 0x001064000804017f */
[----:B-1----:R-:W-:Y:S05]  /*1cb10*/  @!P2 NANOSLEEP.SYNCS 0x989680 ;  /* 0x009896800000a95d */ /* 0x002fea0003900000 */
[----:B------:R-:W1:Y:S02]  /*1cb20*/  @!P2 SYNCS.PHASECHK.TRANS64 P2, [R0+URZ+0x22870], R3 ;  /* 0x022870030000a5a7 */ /* 0x000e64000804007f */
[----:B-1----:R-:W-:Y:S05]  /*1cb30*/  @!P2 BRA `(.L_x_10164) ;  /* 0xfffffffc00f0a947 */ /* 0x002fea000383ffff */
[----:B------:R-:W-:Y:S05]  /*1cb40*/  BRA `(.L_x_10319) ;  /* 0xffffff9c00887947 */ /* 0x000fea000383ffff */
.L_x_10166:
[----:B0-----:R0:W1:Y:S02]  /*1cb50*/  SYNCS.PHASECHK.TRANS64.TRYWAIT P2, [R0+URZ+0x22860], R5 ;  /* 0x02286005000075a7 */ /* 0x001064000804017f */
[----:B-1----:R-:W-:Y:S05]  /*1cb60*/  @!P2 NANOSLEEP.SYNCS 0x989680 ;  /* 0x009896800000a95d */ /* 0x002fea0003900000 */
[----:B------:R-:W1:Y:S02]  /*1cb70*/  @!P2 SYNCS.PHASECHK.TRANS64 P2, [R0+URZ+0x22860], R5 ;  /* 0x022860050000a5a7 */ /* 0x000e64000804007f */
[----:B-1----:R-:W-:Y:S05]  /*1cb80*/  @!P2 BRA `(.L_x_10166) ;  /* 0xfffffffc00f0a947 */ /* 0x002fea000383ffff */
[----:B------:R-:W-:Y:S05]  /*1cb90*/  BRA `(.L_x_10320) ;  /* 0xffffff9c00987947 */ /* 0x000fea000383ffff */
.L_x_10174:
[----:B0-----:R0:W2:Y:S02]  /*1cba0*/  SYNCS.PHASECHK.TRANS64.TRYWAIT P1, [R2+URZ+0x22870], R3 ;  /* 0x02287003020075a7 */ /* 0x0010a4000802017f */
[----:B--2---:R-:W-:Y:S05]  /*1cbb0*/  @!P1 NANOSLEEP.SYNCS 0x989680 ;  /* 0x009896800000995d */ /* 0x004fea0003900000 */
[----:B------:R-:W2:Y:S02]  /*1cbc0*/  @!P1 SYNCS.PHASECHK.TRANS64 P1, [R2+URZ+0x22870], R3 ;  /* 0x02287003020095a7 */ /* 0x000ea4000802007f */
[----:B--2---:R-:W-:Y:S05]  /*1cbd0*/  @!P1 BRA `(.L_x_10174) ;  /* 0xfffffffc00f09947 */ /* 0x004fea000383ffff */
[----:B------:R-:W-:Y:S05]  /*1cbe0*/  BRA `(.L_x_10321) ;  /* 0xffffffa4008c7947 */ /* 0x000fea000383ffff */
.L_x_10176:
[----:B0-----:R0:W1:Y:S02]  /*1cbf0*/  SYNCS.PHASECHK.TRANS64.TRYWAIT P1, [R2+URZ+0x22860], R3 ;  /* 0x02286003020075a7 */ /* 0x001064000802017f */
[----:B-1----:R-:W-:Y:S05]  /*1cc00*/  @!P1 NANOSLEEP.SYNCS 0x989680 ;  /* 0x009896800000995d */ /* 0x002fea0003900000 */
[----:B------:R-:W1:Y:S02]  /*1cc10*/  @!P1 SYNCS.PHASECHK.TRANS64 P1, [R2+URZ+0x22860], R3 ;  /* 0x02286003020095a7 */ /* 0x000e64000802007f */
[----:B-1----:R-:W-:Y:S05]  /*1cc20*/  @!P1 BRA `(.L_x_10176) ;  /* 0xfffffffc00f09947 */ /* 0x002fea000383ffff */
[----:B------:R-:W-:Y:S05]  /*1cc30*/  BRA `(.L_x_10322) ;  /* 0xffffffa400987947 */ /* 0x000fea000383ffff */
.L_x_10190:
[----:B0-----:R0:W1:Y:S02]  /*1cc40*/  SYNCS.PHASECHK.TRANS64.TRYWAIT P0, [R5+URZ+0x22820], R0 ;  /* 0x02282000050075a7 */ /* 0x001064000800017f */
[----:B-1----:R-:W-:Y:S05]  /*1cc50*/  @!P0 NANOSLEEP.SYNCS 0x989680 ;  /* 0x009896800000895d */ /* 0x002fea0003900000 */
[----:B------:R-:W1:Y:S02]  /*1cc60*/  @!P0 SYNCS.PHASECHK.TRANS64 P0, [R5+URZ+0x22820], R0 ;  /* 0x02282000050085a7 */ /* 0x000e64000800007f */
[----:B-1----:R-:W-:Y:S05]  /*1cc70*/  @!P0 BRA `(.L_x_10190) ;  /* 0xfffffffc00f08947 */ /* 0x002fea000383ffff */
[----:B------:R-:W-:Y:S05]  /*1cc80*/  BRA `(.L_x_10323) ;  /* 0xffffffbc00987947 */ /* 0x000fea000383ffff */
.L_x_10191:
        /* <DEDUP_REMOVED lines=11> */
.L_x_10325:
[----:B------:R-:W-:Y:S05]  /*1cd40*/  BSYNC B0 ;  /* 0x0000000000007941 */ /* 0x000fea0003800000 */
.L_x_10324:
[----:B------:R-:W-:Y:S05]  /*1cd50*/  BRA `(.L_x_10326) ;  /* 0xffffffbc00807947 */ /* 0x000fea000383ffff */
.L_x_10194:
[----:B------:R-:W-:Y:S01]  /*1cd60*/  BSSY B1, `(.L_x_10327) ;  /* 0x0000006000017945 */ /* 0x000fe20003800000 */
[----:B------:R-:W-:-:S07]  /*1cd70*/  IMAD.MOV.U32 R15, RZ, RZ, -0x1 ;  /* 0xffffffffff0f7424 */ /* 0x000fce00078e00ff */
[----:B0-----:R-:W-:Y:S05]  /*1cd80*/  WARPSYNC.COLLECTIVE R15, `(.L_x_10328) ;  /* 0x000000000f0c7348 */ /* 0x001fea0003c00000 */
[----:B------:R-:W-:Y:S02]  /*1cd90*/  ELECT P6, UR62, PT ;  /* 0x00000000003e782f */ /* 0x000fe400038c0000 */
[----:B------:R-:W-:Y:S01]  /*1cda0*/  MOV R14, UR62 ;  /* 0x0000003e000e7c02 */ /* 0x000fe20008000f00 */
[----:B0-----:R-:W-:Y:S10]  /*1cdb0*/  ENDCOLLECTIVE ;  /* 0x000000000000791b */ /* 0x001ff40003800000 */
.L_x_10328:
[----:B------:R-:W-:Y:S05]  /*1cdc0*/  BSYNC B1 ;  /* 0x0000000000017941 */ /* 0x000fea0003800000 */
.L_x_10327:
[----:B------:R-:W-:Y:S05]  /*1cdd0*/  BRA `(.L_x_10329) ;  /* 0xffffffbc00787947 */ /* 0x000fea000383ffff */
.L_x_10196:
[----:B0-----:R0:W1:Y:S02]  /*1cde0*/  SYNCS.PHASECHK.TRANS64.TRYWAIT P1, [R3+URZ+0x22840], R2 ;  /* 0x02284002030075a7 */ /* 0x001064000802017f */
[----:B-1----:R-:W-:Y:S05]  /*1cdf0*/  @!P1 NANOSLEEP.SYNCS 0x989680 ;  /* 0x009896800000995d */ /* 0x002fea0003900000 */
[----:B------:R-:W1:Y:S02]  /*1ce00*/  @!P1 SYNCS.PHASECHK.TRANS64 P1, [R3+URZ+0x22840], R2 ;  /* 0x02284002030095a7 */ /* 0x000e64000802007f */
[----:B-1----:R-:W-:Y:S05]  /*1ce10*/  @!P1 BRA `(.L_x_10196) ;  /* 0xfffffffc00f09947 */ /* 0x002fea000383ffff */
[----:B------:R-:W-:Y:S05]  /*1ce20*/  BRA `(.L_x_10330) ;  /* 0xffffffbc00987947 */ /* 0x000fea000383ffff */
.L_x_10198:
[----:B-1----:R1:W2:Y:S02]  /*1ce30*/  SYNCS.PHASECHK.TRANS64.TRYWAIT P1, [R31+URZ+0x22840], R0 ;  /* 0x022840001f0075a7 */ /* 0x0022a4000802017f */
[----:B--2---:R-:W-:Y:S05]  /*1ce40*/  @!P1 NANOSLEEP.SYNCS 0x989680 ;  /* 0x009896800000995d */ /* 0x004fea0003900000 */
[----:B------:R-:W2:Y:S02]  /*1ce50*/  @!P1 SYNCS.PHASECHK.TRANS64 P1, [R31+URZ+0x22840], R0 ;  /* 0x022840001f0095a7 */ /* 0x000ea4000802007f */
[----:B--2---:R-:W-:Y:S05]  /*1ce60*/  @!P1 BRA `(.L_x_10198) ;  /* 0xfffffffc00f09947 */ /* 0x004fea000383ffff */
[----:B------:R-:W-:Y:S05]  /*1ce70*/  BRA `(.L_x_10331) ;  /* 0xffffffbc00a47947 */ /* 0x000fea000383ffff */
.L_x_10200:
[----:B--2---:R2:W3:Y:S02]  /*1ce80*/  SYNCS.PHASECHK.TRANS64.TRYWAIT P1, [R3+URZ+0x22860], R2 ;  /* 0x02286002030075a7 */ /* 0x0044e4000802017f */
[----:B---3--:R-:W-:Y:S05]  /*1ce90*/  @!P1 NANOSLEEP.SYNCS 0x989680 ;  /* 0x009896800000995d */ /* 0x008fea0003900000 */
[----:B------:R-:W3:Y:S02]  /*1cea0*/  @!P1 SYNCS.PHASECHK.TRANS64 P1, [R3+URZ+0x22860], R2 ;  /* 0x02286002030095a7 */ /* 0x000ee4000802007f */
[----:B---3--:R-:W-:Y:S05]  /*1ceb0*/  @!P1 BRA `(.L_x_10200) ;  /* 0xfffffffc00f09947 */ /* 0x008fea000383ffff */
[----:B------:R-:W-:Y:S05]  /*1cec0*/  BRA `(.L_x_10332) ;  /* 0xffffffbc00a07947 */ /* 0x000fea000383ffff */
.L_x_10202:
[----:B---3--:R3:W4:Y:S02]  /*1ced0*/  SYNCS.PHASECHK.TRANS64.TRYWAIT P1, [R31+URZ+0x22860], R0 ;  /* 0x022860001f0075a7 */ /* 0x008724000802017f */
[----:B----4-:R-:W-:Y:S05]  /*1cee0*/  @!P1 NANOSLEEP.SYNCS 0x989680 ;  /* 0x009896800000995d */ /* 0x010fea0003900000 */
[----:B------:R-:W4:Y:S02]  /*1cef0*/  @!P1 SYNCS.PHASECHK.TRANS64 P1, [R31+URZ+0x22860], R0 ;  /* 0x022860001f0095a7 */ /* 0x000f24000802007f */
[----:B----4-:R-:W-:Y:S05]  /*1cf00*/  @!P1 BRA `(.L_x_10202) ;  /* 0xfffffffc00f09947 */ /* 0x010fea000383ffff */
[----:B------:R-:W-:Y:S05]  /*1cf10*/  BRA `(.L_x_10333) ;  /* 0xffffffbc009c7947 */ /* 0x000fea000383ffff */
.L_x_10204:
[----:B----4-:R4:W0:Y:S02]  /*1cf20*/  SYNCS.PHASECHK.TRANS64.TRYWAIT P1, [R3+URZ+0x22880], R2 ;  /* 0x02288002030075a7 */ /* 0x010824000802017f */
[----:B0-----:R-:W-:Y:S05]  /*1cf30*/  @!P1 NANOSLEEP.SYNCS 0x989680 ;  /* 0x009896800000995d */ /* 0x001fea0003900000 */
[----:B------:R-:W0:Y:S02]  /*1cf40*/  @!P1 SYNCS.PHASECHK.TRANS64 P1, [R3+URZ+0x22880], R2 ;  /* 0x02288002030095a7 */ /* 0x000e24000802007f */
[----:B0-----:R-:W-:Y:S05]  /*1cf50*/  @!P1 BRA `(.L_x_10204) ;  /* 0xfffffffc00f09947 */ /* 0x001fea000383ffff */
[----:B------:R-:W-:Y:S05]  /*1cf60*/  BRA `(.L_x_10334) ;  /* 0xffffffbc00987947 */ /* 0x000fea000383ffff */
.L_x_10335:
        /* <DEDUP_REMOVED lines=9> */
.L_x_16291:


//--------------------- .text._ZN7cutlass13device_kernelIN5flash11enable_sm90INS1_16FlashAttnFwdSm90INS1_25CollectiveMainloopFwdSm90ILi2EN4cute5tupleIJNS5_1CILi1EEES8_S8_EEENS6_IJNS7_ILi128EEENS7_ILi160EEESA_EEELi128ENS_12float_e4m3_tEfNS_4arch4Sm90ELb1ELb0ELb1ELb1ELb1ELb1ELb0ELb1ELb1ELb1ELb1ELb0EEENS1_21CollectiveEpilogueFwdINS6_IJSA_SA_SB_EEES9_NS_10bfloat16_tESF_Li256ELb1ELb1ELb1ELb1EEENS1_36VarlenDynamicPersistentTileSchedulerILi128ELi160ELi256ELi128ELb1ELb1ELb1ELb1ELb1ELb1EEEEEEEEEvNT_6ParamsE --------------------------
	.section	.text._ZN7cutlass13device_kernelIN5flash11enable_sm90INS1_16FlashAttnFwdSm90INS1_25CollectiveMainloopFwdSm90ILi2EN4cute5tupleIJNS5_1CILi1EEES8_S8_EEENS6_IJNS7_ILi128EEENS7_ILi160EEESA_EEELi128ENS_12float_e4m3_tEfNS_4arch4Sm90ELb1ELb0ELb1ELb1ELb1ELb1ELb0ELb1ELb1ELb1ELb1ELb0EEENS1_21CollectiveEpilogueFwdINS6_IJSA_SA_SB_EEES9_NS_10bfloat16_tESF_Li256ELb1ELb1ELb1ELb1EEENS1_36VarlenDynamicPersistentTileSchedulerILi128ELi160ELi256ELi128ELb1ELb1ELb1ELb1ELb1ELb1EEEEEEEEEvNT_6ParamsE,"ax",@progbits
	.align	128
.text._ZN7cutlass13device_kernelIN5flash11enable_sm90INS1_16FlashAttnFwdSm90INS1_25CollectiveMainloopFwdSm90ILi2EN4cute5tupleIJNS5_1CILi1EEES8_S8_EEENS6_IJNS7_ILi128EEENS7_ILi160EEESA_EEELi128ENS_12float_e4m3_tEfNS_4arch4Sm90ELb1ELb0ELb1ELb1ELb1ELb1ELb0ELb1ELb1ELb1ELb1ELb0EEENS1_21CollectiveEpilogueFwdINS6_IJSA_SA_SB_EEES9_NS_10bfloat16_tESF_Li256ELb1ELb1ELb1ELb1EEENS1_36VarlenDynamicPersistentTileSchedulerILi128ELi160ELi256ELi128ELb1ELb1ELb1ELb1ELb1ELb1EEEEEEEEEvNT_6ParamsE:
        .type           _ZN7cutlass13device_kernelIN5flash11enable_sm90INS1_16FlashAttnFwdSm90INS1_25CollectiveMainloopFwdSm90ILi2EN4cute5tupleIJNS5_1CILi1EEES8_S8_EEENS6_IJNS7_ILi128EEENS7_ILi160EEESA_EEELi128ENS_12float_e4m3_tEfNS_4arch4Sm90ELb1ELb0ELb1ELb1ELb1ELb1ELb0ELb1ELb1ELb1ELb1ELb0EEENS1_21CollectiveEpilogueFwdINS6_IJSA_SA_SB_EEES9_NS_10bfloat16_tESF_Li256ELb1ELb1ELb1ELb1EEENS1_36VarlenDynamicPersistentTileSchedulerILi128ELi160ELi256ELi128ELb1ELb1ELb1ELb1ELb1ELb1EEEEEEEEEvNT_6ParamsE,@function
        .size           _ZN7cutlass13device_kernelIN5flash11enable_sm90INS1_16FlashAttnFwdSm90INS1_25CollectiveMainloopFwdSm90ILi2EN4cute5tupleIJNS5_1CILi1EEES8_S8_EEENS6_IJNS7_ILi128EEENS7_ILi160EEESA_EEELi128ENS_12float_e4m3_tEfNS_4arch4Sm90ELb1ELb0ELb1ELb1ELb1ELb1ELb0ELb1ELb1ELb1ELb1ELb0EEENS1_21CollectiveEpilogueFwdINS6_IJSA_SA_SB_EEES9_NS_10bfloat16_tESF_Li256ELb1ELb1ELb1ELb1EEENS1_36VarlenDynamicPersistentTileSchedulerILi128ELi160ELi256ELi128ELb1ELb1ELb1ELb1ELb1ELb1EEEEEEEEEvNT_6ParamsE,(.L_x_16292 - _ZN7cutlass13device_kernelIN5flash11enable_sm90INS1_16FlashAttnFwdSm90INS1_25CollectiveMainloopFwdSm90ILi2EN4cute5tupleIJNS5_1CILi1EEES8_S8_EEENS6_IJNS7_ILi128EEENS7_ILi160EEESA_EEELi128ENS_12float_e4m3_tEfNS_4arch4Sm90ELb1ELb0ELb1ELb1ELb1ELb1ELb0ELb1ELb1ELb1ELb1ELb0EEENS1_21CollectiveEpilogueFwdINS6_IJSA_SA_SB_EEES9_NS_10bfloat16_tESF_Li256ELb1ELb1ELb1ELb1EEENS1_36VarlenDynamicPersistentTileSchedulerILi128ELi160ELi256ELi128ELb1ELb1ELb1ELb1ELb1ELb1EEEEEEEEEvNT_6ParamsE)
        .other          _ZN7cutlass13device_kernelIN5flash11enable_sm90INS1_16FlashAttnFwdSm90INS1_25CollectiveMainloopFwdSm90ILi2EN4cute5tupleIJNS5_1CILi1EEES8_S8_EEENS6_IJNS7_ILi128EEENS7_ILi160EEESA_EEELi128ENS_12float_e4m3_tEfNS_4arch4Sm90ELb1ELb0ELb1ELb1ELb1ELb1ELb0ELb1ELb1ELb1ELb1ELb0EEENS1_21CollectiveEpilogueFwdINS6_IJSA_SA_SB_EEES9_NS_10bfloat16_tESF_Li256ELb1ELb1ELb1ELb1EEENS1_36VarlenDynamicPersistentTileSchedulerILi128ELi160ELi256ELi128ELb1ELb1ELb1ELb1ELb1ELb1EEEEEEEEEvNT_6ParamsE,@"STO_CUDA_ENTRY STV_DEFAULT"
_ZN7cutlass13device_kernelIN5flash11enable_sm90INS1_16FlashAttnFwdSm90INS1_25CollectiveMainloopFwdSm90ILi2EN4cute5tupleIJNS5_1CILi1EEES8_S8_EEENS6_IJNS7_ILi128EEENS7_ILi160EEESA_EEELi128ENS_12float_e4m3_tEfNS_4arch4Sm90ELb1ELb0ELb1ELb1ELb1ELb1ELb0ELb1ELb1ELb1ELb1ELb0EEENS1_21CollectiveEpilogueFwdINS6_IJSA_SA_SB_EEES9_NS_10bfloat16_tESF_Li256ELb1ELb1ELb1ELb1EEENS1_36VarlenDynamicPersistentTileSchedulerILi128ELi160ELi256ELi128ELb1ELb1ELb1ELb1ELb1ELb1EEEEEEEEEvNT_6ParamsE:
        /* <DEDUP_REMOVED lines=18> */
.L_x_10337:
[----:B------:R-:W-:Y:S05]  /*0120*/  BSYNC B0 ;  /* 0x0000000000007941 */ /* 0x000fea0003800000 */
.L_x_10336:
        /* <DEDUP_REMOVED lines=41> */
.L_x_10338:
        /* <DEDUP_REMOVED lines=22> */
.L_x_10339:
        /* <DEDUP_REMOVED lines=18> */
.L_x_10340:
        /* <DEDUP_REMOVED lines=22> */
.L_x_10341:
        /* <DEDUP_REMOVED lines=23> */
.L_x_10342:
[----:B0-----:R-:W-:Y:S01]  /*0910*/  UMOV UR4, 0x1 ;  /* 0x0000000100047882 */ /* 0x001fe20000000000 */
[----:B------:R-:W-:Y:S01]  /*0920*/  PLOP3.LUT P0, PT, PT, PT, UP0, 0x80, 0x0 ;  /* 0x000000000000781c */ /* 0x000fe20003f0f008 */
[----:B------:R-:W-:Y:S01]  /*0930*/  USEL UR4, UR4, 0x2, !UP0 ;  /* 0x0000000204047887 */ /* 0x000fe2000c000000 */
[----:B------:R-:W-:Y:S01]  /*0940*/  NOP ;  /* 0x0000000000007918 */ /* 0x000fe20000000000 */
[----:B------:R-:W-:Y:S04]  /*0950*/  BSSY B8, `(.L_x_10343) ;  /* 0x00028dc000087945 */ /* 0x000fe80003800000 */
[----:B------:R-:W-:-:S05]  /*0960*/  IMAD.U32 R3, RZ, RZ, UR4 ;  /* 0x00000004ff037e24 */ /* 0x000fca000f8e00ff */
[----:B------:R0:W-:Y:S01]  /*0970*/  STL [R1+0x4c], R3 ;  /* 0x00004c0301007387 */ /* 0x0001e20000100800 */
[----:B-1234-:R-:W-:Y:S06]  /*0980*/  BAR.SYNC.DEFER_BLOCKING 0x0 ;  /* 0x0000000000007b1d */ /* 0x01efec0000010000 */
[----:B------:R-:W-:Y:S05]  /*0990*/  @!P0 BRA `(.L_x_10344) ;  /* 0x000001f800fc8947 */ /* 0x000fea0003800000 */
.L_x_10345:
        /* <DEDUP_REMOVED lines=24> */
[----:B------:R-:W-:Y:S02]  /*0b20*/  CS2R R188, SRZ ;  /* 0x0000000000bc7805 */ /* 0x000fe4000001ff00 */
[----:B------:R-:W-:Y:S01]  /*0b30*/  CS2R R194, SRZ ;  /* 0x0000000000c27805 */ /* 0x000fe2000001ff00 */
[----:B------:R-:W1:Y:S02]  /*0b40*/  S2R R0, SR_TID.X ;  /* 0x0000000000007919 */ /* 0x000e640000002100 */
[----:B-1----:R-:W-:-:S05]  /*0b50*/  VIADD R16, R0, 0xffffff80 ;  /* 0xffffff8000107836 */ /* 0x002fca0000000000 */
[----:B------:R-:W-:Y:S02]  /*0b60*/  SHF.R.S32.HI R0, RZ, 0x1f, R16 ;  /* 0x0000001fff007819 */ /* 0x000fe40000011410 */
[----:B--2---:R-:W-:Y:S02]  /*0b70*/  R2UR UR4, R2 ;  /* 0x00000000020472ca */ /* 0x004fe400000e0000 */
[----:B------:R-:W-:-:S04]  /*0b80*/  LEA.HI R2, R0, R16, RZ, 0x7 ;  /* 0x0000001000027211 */ /* 0x000fc800078f38ff */
[----:B0-----:R-:W-:Y:S02]  /*0b90*/  LOP3.LUT R3, R2, 0xffffff80, RZ, 0xc0, !PT ;  /* 0xffffff8002037812 */ /* 0x001fe400078ec0ff */
[----:B------:R-:W-:-:S03]  /*0ba0*/  SHF.R.S32.HI R10, RZ, 0x7, R2 ;  /* 0x00000007ff0a7819 */ /* 0x000fc60000011402 */
[----:B------:R-:W-:Y:S02]  /*0bb0*/  IMAD.IADD R12, R16, 0x1, -R3 ;  /* 0x00000001100c7824 */ /* 0x000fe400078e0a03 */
[----:B------:R-:W-:-:S03]  /*0bc0*/  ULOP3.LUT UR4, UR4, 0x1, URZ, 0xfc, !UPT ;  /* 0x0000000104047892 */ /* 0x000fc6000f8efc3f */
[----:B------:R-:W-:-:S04]  /*0bd0*/  SHF.R.S32.HI R8, RZ, 0x1f, R12 ;  /* 0x0000001fff087819 */ /* 0x000fc8000001140c */
[CC--:B------:R-:W-:Y:S02]  /*0be0*/  LEA.HI R9, R8.reuse, R12.reuse, RZ, 0x2 ;  /* 0x0000000c08097211 */ /* 0x0c0fe400078f10ff */
[----:B------:R-:W-:Y:S02]  /*0bf0*/  LEA.HI R8, R8, R12, RZ, 0x5 ;  /* 0x0000000c08087211 */ /* 0x000fe400078f28ff */
[--C-:B------:R-:W-:Y:S02]  /*0c00*/  SHF.R.S32.HI R5, RZ, 0x2, R9.reuse ;  /* 0x00000002ff057819 */ /* 0x100fe40000011409 */
[----:B------:R-:W-:Y:S02]  /*0c10*/  SHF.R.S32.HI R4, RZ, 0x1f, R9 ;  /* 0x0000001fff047819 */ /* 0x000fe40000011409 */
[----:B------:R-:W-:Y:S02]  /*0c20*/  SHF.R.S32.HI R8, RZ, 0x5, R8 ;  /* 0x00000005ff087819 */ /* 0x000fe40000011408 */
[----:B------:R-:W-:-:S02]  /*0c30*/  LEA.HI R3, R4, R5, RZ, 0x3 ;  /* 0x0000000504037211 */ /* 0x000fc400078f18ff */
[CC--:B------:R-:W-:Y:S02]  /*0c40*/  LEA.HI R4, R0.reuse, R16.reuse, RZ, 0x4 ;  /* 0x0000001000047211 */ /* 0x0c0fe400078f20ff */
[----:B------:R-:W-:Y:S02]  /*0c50*/  LOP3.LUT R6, R3, 0xfffffff8, RZ, 0xc0, !PT ;  /* 0xfffffff803067812 */ /* 0x000fe400078ec0ff */
[----:B------:R-:W-:Y:S02]  /*0c60*/  LEA.HI R3, R0, R16, RZ, 0x5 ;  /* 0x0000001000037211 */ /* 0x000fe400078f28ff */
[----:B------:R-:W-:Y:S01]  /*0c70*/  SHF.R.S32.HI R7, RZ, 0x4, R4 ;  /* 0x00000004ff077819 */ /* 0x000fe20000011404 */
[----:B------:R-:W-:Y:S01]  /*0c80*/  IMAD.IADD R11, R5, 0x1, -R6 ;  /* 0x00000001050b7824 */ /* 0x000fe200078e0a06 */
[C---:B------:R-:W-:Y:S01]  /*0c90*/  LOP3.LUT R5, R4.reuse, 0x3fffff0, RZ, 0xc0, !PT ;  /* 0x03fffff004057812 */ /* 0x040fe200078ec0ff */
[----:B------:R-:W-:Y:S01]  /*0ca0*/  IMAD.SHL.U32 R3, R3, 0x20, RZ ;  /* 0x0000002003037824 */ /* 0x000fe200078e00ff */
[----:B------:R-:W-:Y:S01]  /*0cb0*/  LEA.HI R4, R4, R7, RZ, 0x1 ;  /* 0x0000000704047211 */ /* 0x000fe200078f08ff */
[----:B------:R-:W-:Y:S01]  /*0cc0*/  IMAD R11, R8, 0x10, R11 ;  /* 0x00000010080b7824 */ /* 0x000fe200078e020b */
[----:B------:R-:W-:-:S02]  /*0cd0*/  LEA.HI R6, R2, R10, RZ, 0x1 ;  /* 0x0000000a02067211 */ /* 0x000fc400078f08ff */
[----:B------:R-:W-:Y:S01]  /*0ce0*/  IADD3 R2, R16, -R5, RZ ;  /* 0x8000000510027210 */ /* 0x000fe20007ffe0ff */
[----:B------:R-:W-:Y:S01]  /*0cf0*/  IMAD.MOV.U32 R5, RZ, RZ, R13 ;  /* 0x000000ffff057224 */ /* 0x000fe200078e000d */
[----:B------:R-:W-:Y:S02]  /*0d00*/  LOP3.LUT R4, R4, 0x1ffffffe, RZ, 0xc0, !PT ;  /* 0x1ffffffe04047812 */ /* 0x000fe400078ec0ff */
[----:B------:R-:W-:Y:S02]  /*0d10*/  LOP3.LUT R205, R3, 0xfffffc00, RZ, 0xc0, !PT ;  /* 0xfffffc0003cd7812 */ /* 0x000fe400078ec0ff */
[----:B------:R-:W-:Y:S01]  /*0d20*/  LOP3.LUT R6, R6, 0x3fffffe, RZ, 0xc0, !PT ;  /* 0x03fffffe06067812 */ /* 0x000fe200078ec0ff */
[----:B------:R-:W-:Y:S01]  /*0d30*/  IMAD.IADD R4, R7, 0x1, -R4 ;  /* 0x0000000107047824 */ /* 0x000fe200078e0a04 */
[----:B------:R-:W-:Y:S01]  /*0d40*/  LOP3.LUT R9, R9, 0x7ffffffc, RZ, 0xc0, !PT ;  /* 0x7ffffffc09097812 */ /* 0x000fe200078ec0ff */
[----:B------:R-:W-:Y:S02]  /*0d50*/  IMAD R3, R2, 0x40, R205 ;  /* 0x0000004002037824 */ /* 0x000fe400078e02cd */
[----:B------:R-:W-:-:S02]  /*0d60*/  IMAD.IADD R6, R10, 0x1, -R6 ;  /* 0x000000010a067824 */ /* 0x000fc400078e0a06 */
[----:B------:R-:W-:Y:S02]  /*0d70*/  IMAD R2, R4, 0x8, R3 ;  /* 0x0000000804027824 */ /* 0x000fe400078e0203 */
[----:B------:R-:W-:Y:S01]  /*0d80*/  IMAD R8, R6, 0x40, R11 ;  /* 0x0000004006087824 */ /* 0x000fe200078e020b */
[----:B------:R-:W-:Y:S01]  /*0d90*/  MOV R6, R14 ;  /* 0x0000000e00067202 */ /* 0x000fe20000000f00 */
[----:B------:R-:W-:Y:S01]  /*0da0*/  IMAD.U32 R3, RZ, RZ, UR4 ;  /* 0x00000004ff037e24 */ /* 0x000fe2000f8e00ff */
[----:B------:R0:W-:Y:S01]  /*0db0*/  STL [R1+0x48], R2 ;  /* 0x0000480201007387 */ /* 0x0001e20000100800 */
[----:B------:R-:W-:Y:S01]  /*0dc0*/  UMOV UR4, URZ ;  /* 0x0000003f00047c82 */ /* 0x000fe20008000000 */
[----:B------:R-:W-:Y:S02]  /*0dd0*/  IMAD.IADD R9, R12, 0x1, -R9 ;  /* 0x000000010c097824 */ /* 0x000fe400078e0a09 */
[----:B------:R-:W-:Y:S01]  /*0de0*/  STL [R1+0x44], R8 ;  /* 0x0000440801007387 */ /* 0x000fe20000100800 */
[----:B------:R-:W-:-:S02]  /*0df0*/  IMAD.MOV.U32 R7, RZ, RZ, R15 ;  /* 0x000000ffff077224 */ /* 0x000fc400078e000f */
[----:B------:R-:W-:Y:S01]  /*0e00*/  IMAD.SHL.U32 R200, R9, 0x2, RZ ;  /* 0x0000000209c87824 */ /* 0x000fe200078e00ff */
[----:B------:R1:W-:Y:S01]  /*0e10*/  STL [R1+0x4], R3 ;  /* 0x0000040301007387 */ /* 0x0003e20000100800 */
[-C--:B0-----:R-:W-:Y:S02]  /*0e20*/  LEA.HI R2, R0, R16.reuse, RZ, 0x2 ;  /* 0x0000001000027211 */ /* 0x081fe400078f10ff */
[C---:B------:R-:W-:Y:S01]  /*0e30*/  VIADD R12, R200.reuse, 0x40 ;  /* 0x00000040c80c7836 */ /* 0x040fe20000000000 */
[C---:B------:R-:W-:Y:S01]  /*0e40*/  IADD3 R15, R200.reuse, 0x28, RZ ;  /* 0x00000028c80f7810 */ /* 0x040fe20007ffe0ff */
[C---:B------:R-:W-:Y:S01]  /*0e50*/  VIADD R20, R200.reuse, 0x20 ;  /* 0x00000020c8147836 */ /* 0x040fe20000000000 */
[--C-:B------:R-:W-:Y:S01]  /*0e60*/  SHF.R.S32.HI R191, RZ, 0x2, R2.reuse ;  /* 0x00000002ffbf7819 */ /* 0x100fe20000011402 */
[C---:B------:R-:W-:Y:S02]  /*0e70*/  VIADD R14, R200.reuse, 0x30 ;  /* 0x00000030c80e7836 */ /* 0x040fe40000000000 */
[----:B------:R-:W-:Y:S01]  /*0e80*/  VIADD R229, R200, 0x70 ;  /* 0x00000070c8e57836 */ /* 0x000fe20000000000 */
[----:B-1----:R-:W-:Y:S01]  /*0e90*/  LEA.HI R3, R0, R16, RZ, 0x3 ;  /* 0x0000001000037211 */ /* 0x002fe200078f18ff */
[C---:B------:R-:W-:Y:S01]  /*0ea0*/  VIADD R13, R191.reuse, 0x40 ;  /* 0x00000040bf0d7836 */ /* 0x040fe20000000000 */
[----:B------:R-:W-:Y:S01]  /*0eb0*/  LOP3.LUT R0, R2, 0xfffffffc, RZ, 0xc0, !PT ;  /* 0xfffffffc02007812 */ /* 0x000fe200078ec0ff */
[----:B------:R-:W-:Y:S01]  /*0ec0*/  VIADD R11, R191, 0x80 ;  /* 0x00000080bf0b7836 */ /* 0x000fe20000000000 */
[----:B------:R-:W-:Y:S01]  /*0ed0*/  SHF.R.S32.HI R2, RZ, 0x1f, R2 ;  /* 0x0000001fff027819 */ /* 0x000fe20000011402 */
[----:B------:R-:W-:Y:S01]  /*0ee0*/  IMAD.SHL.U32 R201, R13, 0x80, RZ ;  /* 0x000000800dc97824 */ /* 0x000fe200078e00ff */
[----:B------:R-:W-:Y:S01]  /*0ef0*/  LOP3.LUT R212, R3, 0xfffffff8, RZ, 0xc0, !PT ;  /* 0xfffffff803d47812 */ /* 0x000fe200078ec0ff */
[C---:B------:R-:W-:Y:S01]  /*0f00*/  IMAD.IADD R10, R16.reuse, 0x1, -R0 ;  /* 0x00000001100a7824 */ /* 0x040fe200078e0a00 */
[----:B------:R-:W-:Y:S01]  /*0f10*/  SHF.R.S32.HI R3, RZ, 0x3, R3 ;  /* 0x00000003ff037819 */ /* 0x000fe20000011403 */
[----:B------:R-:W-:Y:S01]  /*0f20*/  IMAD.SHL.U32 R202, R11, 0x80, RZ ;  /* 0x000000800bca7824 */ /* 0x000fe200078e00ff */
[----:B------:R-:W-:Y:S01]  /*0f30*/  SHF.R.S32.HI R3, RZ, 0x1f, R13 ;  /* 0x0000001fff037819 */ /* 0x000fe2000001140d */
[----:B------:R-:W-:Y:S01]  /*0f40*/  IMAD.IADD R212, R16, 0x1, -R212 ;  /* 0x0000000110d47824 */ /* 0x000fe200078e0ad4 */
[----:B------:R-:W-:Y:S01]  /*0f50*/  LEA.HI R2, R2, R191, RZ, 0x3 ;  /* 0x000000bf02027211 */ /* 0x000fe200078f18ff */
[C---:B------:R-:W-:Y:S01]  /*0f60*/  IMAD.SHL.U32 R22, R10.reuse, 0x8, RZ ;  /* 0x000000080a167824 */ /* 0x040fe200078e00ff */
[----:B------:R-:W-:Y:S01]  /*0f70*/  LEA.HI R0, R10, R10, RZ, 0x1 ;  /* 0x0000000a0a007211 */ /* 0x000fe200078f08ff */
[----:B------:R-:W-:Y:S01]  /*0f80*/  IMAD.SHL.U32 R203, R212, 0x8, RZ ;  /* 0x00000008d4cb7824 */ /* 0x000fe200078e00ff */
[----:B------:R-:W-:Y:S01]  /*0f90*/  LEA.HI R3, R3, R13, RZ, 0x3 ;  /* 0x0000000d03037211 */ /* 0x000fe200078f18ff */
[----:B------:R-:W-:Y:S01]  /*0fa0*/  VIADD R13, R200, 0x38 ;  /* 0x00000038c80d7836 */ /* 0x000fe20000000000 */
[----:B------:R-:W-:Y:S01]  /*0fb0*/  LOP3.LUT R2, R2, 0xfffffff8, RZ, 0xc0, !PT ;  /* 0xfffffff802027812 */ /* 0x000fe200078ec0ff */
[----:B------:R-:W-:Y:S01]  /*0fc0*/  VIADD R211, R203, 0x40 ;  /* 0x00000040cbd37836 */ /* 0x000fe20000000000 */
[----:B------:R-:W-:Y:S01]  /*0fd0*/  LOP3.LUT R0, R0, 0x1ffffffe, RZ, 0xc0, !PT ;  /* 0x1ffffffe00007812 */ /* 0x000fe200078ec0ff */
[----:B------:R-:W-:Y:S01]  /*0fe0*/  VIADD R228, R200, 0x78 ;  /* 0x00000078c8e47836 */ /* 0x000fe20000000000 */
[C---:B------:R-:W-:Y:S01]  /*0ff0*/  SHF.L.U32 R16, R10.reuse, 0x4, RZ ;  /* 0x000000040a107819 */ /* 0x040fe200000006ff */
[----:B------:R-:W-:Y:S01]  /*1000*/  IMAD.IADD R206, R191, 0x1, -R2 ;  /* 0x00000001bfce7824 */ /* 0x000fe200078e0a02 */
[----:B------:R-:W-:Y:S01]  /*1010*/  LOP3.LUT R201, R201, 0x380, RZ, 0xc0, !PT ;  /* 0x00000380c9c97812 */ /* 0x000fe200078ec0ff */
[----:B------:R-:W-:Y:S01]  /*1020*/  IMAD.IADD R0, R10, 0x1, -R0 ;  /* 0x000000010a007824 */ /* 0x000fe200078e0a00 */
[----:B------:R-:W-:Y:S01]  /*1030*/  SHF.L.U32 R3, R3, 0x7, RZ ;  /* 0x0000000703037819 */ /* 0x000fe200000006ff */
[----:B------:R-:W-:Y:S01]  /*1040*/  VIADD R19, R16, 0x40 ;  /* 0x0000004010137836 */ /* 0x000fe20000000000 */
[----:B------:R-:W-:Y:S01]  /*1050*/  SHF.R.S32.HI R2, RZ, 0x1f, R203 ;  /* 0x0000001fff027819 */ /* 0x000fe200000114cb */
[----:B------:R-:W-:Y:S01]  /*1060*/  IMAD R208, R0, 0x8, R8 ;  /* 0x0000000800d07824 */ /* 0x000fe200078e0208 */
[----:B------:R-:W-:Y:S01]  /*1070*/  SHF.R.U32.HI R10, RZ, 0x3, R201 ;  /* 0x00000003ff0a7819 */ /* 0x000fe200000116c9 */
[----:B------:R-:W-:Y:S01]  /*1080*/  IMAD.U32 R0, RZ, RZ, UR4 ;  /* 0x00000004ff007e24 */ /* 0x000fe2000f8e00ff */
[----:B------:R-:W-:Y:S01]  /*1090*/  LOP3.LUT R2, R201, 0x70, R16, 0xf8, !PT ;  /* 0x00000070c9027812 */ /* 0x000fe200078ef810 */
[----:B------:R-:W-:Y:S01]  /*10a0*/  VIADD R193, R22, 0x20 ;  /* 0x0000002016c17836 */ /* 0x000fe20000000000 */
[----:B------:R-:W-:Y:S01]  /*10b0*/  LOP3.LUT R207, R3, 0xfffffc00, RZ, 0xc0, !PT ;  /* 0xfffffc0003cf7812 */ /* 0x000fe200078ec0ff */
[----:B------:R-:W-:Y:S01]  /*10c0*/  VIADD R227, R200, 0x18 ;  /* 0x00000018c8e37836 */ /* 0x000fe20000000000 */
[----:B------:R-:W-:-:S02]  /*10d0*/  SHF.R.S32.HI R4, RZ, 0x1f, R11 ;  /* 0x0000001fff047819 */ /* 0x000fc4000001140b */
[----:B------:R-:W-:Y:S01]  /*10e0*/  LOP3.LUT R3, R207, R2, R10, 0xf6, !PT ;  /* 0x00000002cf037212 */ /* 0x000fe200078ef60a */
[----:B------:R-:W-:Y:S01]  /*10f0*/  VIADD R10, R200, 0x50 ;  /* 0x00000050c80a7836 */ /* 0x000fe20000000000 */
[----:B------:R-:W-:Y:S01]  /*1100*/  LEA.HI R4, R4, R11, RZ, 0x3 ;  /* 0x0000000b04047211 */ /* 0x000fe200078f18ff */
[----:B------:R-:W-:Y:S01]  /*1110*/  VIADD R11, R200, 0x48 ;  /* 0x00000048c80b7836 */ /* 0x000fe20000000000 */
[----:B------:R-:W-:Y:S01]  /*1120*/  SHF.R.S32.HI R9, RZ, 0x1f, R211 ;  /* 0x0000001fff097819 */ /* 0x000fe200000114d3 */
[----:B------:R-:W-:Y:S01]  /*1130*/  IMAD.IADD R2, R18, 0x1, R3 ;  /* 0x0000000112027824 */ /* 0x000fe200078e0203 */
[----:B------:R-:W-:Y:S01]  /*1140*/  SHF.R.S32.HI R3, RZ, 0x1f, R15 ;  /* 0x0000001fff037819 */ /* 0x000fe2000001140f */
[----:B------:R-:W-:Y:S01]  /*1150*/  IMAD.SHL.U32 R4, R4, 0x80, RZ ;  /* 0x0000008004047824 */ /* 0x000fe200078e00ff */
[----:B------:R-:W-:Y:S01]  /*1160*/  SHF.R.S32.HI R3, RZ, 0x1f, R12 ;  /* 0x0000001fff037819 */ /* 0x000fe2000001140c */
[----:B------:R-:W-:Y:S01]  /*1170*/  VIADD R9, R200, 0x58 ;  /* 0x00000058c8097836 */ /* 0x000fe20000000000 */
[----:B------:R0:W-:Y:S01]  /*1180*/  STL [R1+0x40], R2 ;  /* 0x0000400201007387 */ /* 0x0001e20000100800 */
[----:B------:R-:W-:-:S02]  /*1190*/  LOP3.LUT R202, R202, 0x380, RZ, 0xc0, !PT ;  /* 0x00000380caca7812 */ /* 0x000fc400078ec0ff */
[----:B------:R-:W-:Y:S01]  /*11a0*/  LOP3.LUT R209, R4, 0xfffffc00, RZ, 0xc0, !PT ;  /* 0xfffffc0004d17812 */ /* 0x000fe200078ec0ff */
[----:B------:R1:W-:Y:S01]  /*11b0*/  STL [R1+0x24], R0 ;  /* 0x0000240001007387 */ /* 0x0003e20000100800 */
[C---:B------:R-:W-:Y:S01]  /*11c0*/  VIADD R4, R200.reuse, 0x60 ;  /* 0x00000060c8047836 */ /* 0x040fe20000000000 */
[----:B------:R-:W-:Y:S02]  /*11d0*/  SHF.R.S32.HI R3, RZ, 0x1f, R9 ;  /* 0x0000001fff037819 */ /* 0x000fe40000011409 */
[----:B------:R-:W-:Y:S02]  /*11e0*/  SHF.R.S32.HI R17, RZ, 0x1f, R16 ;  /* 0x0000001fff117819 */ /* 0x000fe40000011410 */
[----:B0-----:R-:W-:Y:S02]  /*11f0*/  IADD3 R2, R200, 0x68, RZ ;  /* 0x00000068c8027810 */ /* 0x001fe40007ffe0ff */
        /* <DEDUP_REMOVED lines=9> */
[----:B-1----:R-:W-:-:S07]  /*1290*/  SHF.R.S32.HI R2, RZ, 0x1f, R228 ;  /* 0x0000001fff027819 */ /* 0x002fce00000114e4 */
.L_x_10539:
[----:B0123--:R-:W0:Y:S01]  /*12a0*/  LDC.64 R2, c[0x0][0xc88] ;  /* 0x00032200ff027b82 */ /* 0x00fe220000000a00 */
[----:B------:R-:W-:Y:S01]  /*12b0*/  ULDC.64 UR4, c[0x0][0x208] ;  /* 0x0000820000047ab9 */ /* 0x000fe20000000a00 */
[----:B0-----:R-:W-:-:S05]  /*12c0*/  IMAD.WIDE R2, R7, 0x4, R2 ;  /* 0x0000000407027825 */ /* 0x001fca00078e0202 */
[----:B------:R-:W2:Y:S01]  /*12d0*/  LDG.E R210, desc[UR4][R2.64] ;  /* 0x0000000402d27981 */ /* 0x000ea2000c1e1900 */
[----:B------:R-:W-:Y:S05]  /*12e0*/  YIELD ;  /* 0x0000000000007946 */ /* 0x000fea0003800000 */
[----:B------:R-:W-:Y:S01]  /*12f0*/  ULDC.64 UR4, c[0x0][0xa28] ;  /* 0x00028a0000047ab9 */ /* 0x000fe20000000a00 */
[----:B------:R-:W-:Y:S01]  /*1300*/  ULDC.64 UR8, c[0x0][0xa18] ;  /* 0x0002860000087ab9 */ /* 0x000fe20000000a00 */
[----:B------:R-:W-:Y:S01]  /*1310*/  ISETP.NE.U32.AND P1, PT, RZ, UR4, PT ;  /* 0x00000004ff007c0c */ /* 0x000fe2000bf25070 */
[----:B------:R-:W-:Y:S01]  /*1320*/  ULDC.64 UR6, c[0x0][0xa08] ;  /* 0x0002820000067ab9 */ /* 0x000fe20000000a00 */
[----:B------:R-:W-:Y:S01]  /*1330*/  IMAD.MOV.U32 R13, RZ, RZ, RZ ;  /* 0x000000ffff0d7224 */ /* 0x000fe200078e00ff */
[----:B------:R-:W-:Y:S01]  /*1340*/  ISETP.NE.U32.AND P0, PT, RZ, UR6, PT ;  /* 0x00000006ff007c0c */ /* 0x000fe2000bf05070 */
[----:B------:R-:W-:Y:S01]  /*1350*/  ULDC.64 UR10, c[0x0][0x208] ;  /* 0x00008200000a7ab9 */ /* 0x000fe20000000a00 */
[----:B------:R-:W-:Y:S01]  /*1360*/  ISETP.NE.AND.EX P1, PT, RZ, UR5, PT, P1 ;  /* 0x00000005ff007c0c */ /* 0x000fe2000bf25310 */
[----:B-----5:R-:W-:Y:S01]  /*1370*/  IMAD.MOV.U32 R29, RZ, RZ, RZ ;  /* 0x000000ffff1d7224 */ /* 0x020fe200078e00ff */
[----:B------:R-:W-:-:S02]  /*1380*/  ISETP.NE.AND.EX P0, PT, RZ, UR7, PT, P0 ;  /* 0x00000007ff007c0c */ /* 0x000fc4000bf05300 */
[----:B--2---:R-:W-:Y:S01]  /*1390*/  SHF.R.S32.HI R220, RZ, 0x1f, R210 ;  /* 0x0000001fffdc7819 */ /* 0x004fe200000114d2 */
[----:B------:R-:W-:-:S08]  /*13a0*/  IMAD.SHL.U32 R214, R210, 0x4, RZ ;  /* 0x00000004d2d67824 */ /* 0x000fd000078e00ff */
[C---:B------:R-:W-:Y:S02]  /*13b0*/  @P1 LEA R8, P2, R210.reuse, UR4, 0x2 ;  /* 0x00000004d2081c11 */ /* 0x040fe4000f8410ff */
[C-C-:B------:R-:W-:Y:S02]  /*13c0*/  SHF.L.U64.HI R219, R210.reuse, 0x2, R220.reuse ;  /* 0x00000002d2db7819 */ /* 0x140fe400000102dc */
[----:B------:R-:W-:Y:S02]  /*13d0*/  @P1 LEA.HI.X R9, R210, UR5, R220, 0x2, P2 ;  /* 0x00000005d2091c11 */ /* 0x000fe400090f14dc */
[----:B------:R-:W-:Y:S01]  /*13e0*/  ISETP.NE.U32.AND P2, PT, RZ, UR8, PT ;  /* 0x00000008ff007c0c */ /* 0x000fe2000bf45070 */
[----:B------:R-:W-:Y:S01]  /*13f0*/  ULDC UR4, c[0x0][0x288] ;  /* 0x0000a20000047ab9 */ /* 0x000fe20000000800 */
[----:B------:R-:W-:Y:S01]  /*1400*/  IADD3 R10, P3, R214, UR6, RZ ;  /* 0x00000006d60a7c10 */ /* 0x000fe2000ff7e0ff */
[----:B------:R0:W5:Y:S01]  /*1410*/  @P1 LDG.E R13, desc[UR10][R8.64] ;  /* 0x0000000a080d1981 */ /* 0x000162000c1e1900 */
[----:B------:R-:W-:-:S02]  /*1420*/  ISETP.NE.AND.EX P2, PT, RZ, UR9, PT, P2 ;  /* 0x00000009ff007c0c */ /* 0x000fc4000bf45320 */
[----:B------:R-:W-:Y:S01]  /*1430*/  MOV R198, UR4 ;  /* 0x0000000400c67c02 */ /* 0x000fe20008000f00 */
[----:B------:R-:W-:Y:S01]  /*1440*/  ULDC.64 UR4, c[0x0][0x418] ;  /* 0x0001060000047ab9 */ /* 0x000fe20000000a00 */
[----:B------:R-:W-:Y:S01]  /*1450*/  IADD3.X R11, R219, UR7, RZ, P3, !PT ;  /* 0x00000007db0b7c10 */ /* 0x000fe20009ffe4ff */
[----:B------:R-:W-:-:S03]  /*1460*/  UISETP.NE.U32.AND UP0, UPT, UR4, URZ, UPT ;  /* 0x0000003f0400728c */ /* 0x000fc6000bf05070 */
[----:B------:R-:W-:Y:S01]  /*1470*/  ULDC UR4, c[0x0][0x424] ;  /* 0x0001090000047ab9 */ /* 0x000fe20000000800 */
[----:B------:R-:W-:Y:S01]  /*1480*/  UISETP.NE.AND.EX UP0, UPT, UR5, URZ, UPT, UP0 ;  /* 0x0000003f0500728c */ /* 0x000fe2000bf05300 */
[----:B------:R0:W5:Y:S02]  /*1490*/  @P0 LDG.E R29, desc[UR10][R10.64] ;  /* 0x0000000a0a1d0981 */ /* 0x000164000c1e1900 */
[----:B------:R-:W-:Y:S01]  /*14a0*/  ULDC UR5, c[0x0][0x2f0] ;  /* 0x0000bc0000057ab9 */ /* 0x000fe20000000800 */
[----:B------:R-:W-:Y:S01]  /*14b0*/  USEL UR4, UR4, 0x1, UP0 ;  /* 0x0000000104047887 */ /* 0x000fe20008000000 */
[----:B------:R-:W-:-:S03]  /*14c0*/  @P2 IADD3 R2, P1, R214, UR8, RZ ;  /* 0x00000008d6022c10 */ /* 0x000fc6000ff3e0ff */
[----:B------:R-:W-:Y:S01]  /*14d0*/  UIMAD UR4, UR4, UR5, URZ ;  /* 0x00000005040472a4 */ /* 0x000fe2000f8e023f */
[----:B------:R-:W-:Y:S02]  /*14e0*/  @P2 IADD3.X R3, R219, UR9, RZ, P1, !PT ;  /* 0x00000009db032c10 */ /* 0x000fe40008ffe4ff */
[----:B------:R-:W-:Y:S02]  /*14f0*/  ULDC UR5, c[0x0][0x348] ;  /* 0x0000d20000057ab9 */ /* 0x000fe40000000800 */
[----:B------:R-:W-:Y:S01]  /*1500*/  IMAD.U32 R58, RZ, RZ, UR5 ;  /* 0x00000005ff3a7e24 */ /* 0x000fe2000f8e00ff */
[----:B------:R0:W5:Y:S01]  /*1510*/  @P2 LDG.E R198, desc[UR10][R2.64] ;  /* 0x0000000a02c62981 */ /* 0x000162000c1e1900 */
[----:B------:R-:W-:Y:S01]  /*1520*/  IMAD.U32 R28, RZ, RZ, UR4 ;  /* 0x00000004ff1c7e24 */ /* 0x000fe2000f8e00ff */
[----:B----4-:R-:W-:Y:S06]  /*1530*/  @P2 BRA `(.L_x_10347) ;  /* 0x0000000000282947 */ /* 0x010fec0003800000 */
[----:B------:R-:W-:Y:S02]  /*1540*/  ULDC.64 UR4, c[0x0][0xa00] ;  /* 0x0002800000047ab9 */ /* 0x000fe40000000a00 */
[----:B------:R-:W-:-:S04]  /*1550*/  ISETP.NE.U32.AND P1, PT, RZ, UR4, PT ;  /* 0x00000004ff007c0c */ /* 0x000fc8000bf25070 */
[----:B------:R-:W-:-:S13]  /*1560*/  ISETP.NE.AND.EX P1, PT, RZ, UR5, PT, P1 ;  /* 0x00000005ff007c0c */ /* 0x000fda000bf25310 */
[----:B------:R-:W-:Y:S05]  /*1570*/  @!P1 BRA `(.L_x_10347) ;  /* 0x0000000000189947 */ /* 0x000fea0003800000 */
[----:B0-----:R-:W0:Y:S01]  /*1580*/  LDC.64 R2, c[0x0][0xa00] ;  /* 0x00028000ff027b82 */ /* 0x001e220000000a00 */
[----:B------:R-:W-:Y:S01]  /*1590*/  ULDC.64 UR4, c[0x0][0x208] ;  /* 0x0000820000047ab9 */ /* 0x000fe20000000a00 */
[----:B0-----:R-:W-:-:S05]  /*15a0*/  IMAD.WIDE R2, R210, 0x4, R2 ;  /* 0x00000004d2027825 */ /* 0x001fca00078e0202 */
[----:B-----5:R-:W2:Y:S04]  /*15b0*/  LDG.E R198, desc[UR4][R2.64] ;  /* 0x0000000402c67981 */ /* 0x020ea8000c1e1900 */
[----:B------:R-:W2:Y:S02]  /*15c0*/  LDG.E R7, desc[UR4][R2.64+0x4] ;  /* 0x0000040402077981 */ /* 0x000ea4000c1e1900 */
[----:B--2---:R-:W-:-:S07]  /*15d0*/  IMAD.IADD R198, R7, 0x1, -R198 ;  /* 0x0000000107c67824 */ /* 0x004fce00078e0ac6 */
.L_x_10347:
[----:B------:R-:W-:Y:S01]  /*15e0*/  ULDC.64 UR4, c[0x0][0xa20] ;  /* 0x0002880000047ab9 */ /* 0x000fe20000000a00 */
[C---:B0-----:R-:W-:Y:S02]  /*15f0*/  LOP3.LUT R2, R6.reuse, 0xff000000, RZ, 0xc0, !PT ;  /* 0xff00000006027812 */ /* 0x041fe400078ec0ff */
[----:B------:R-:W-:Y:S02]  /*1600*/  ISETP.NE.U32.AND P1, PT, RZ, UR4, PT ;  /* 0x00000004ff007c0c */ /* 0x000fe4000bf25070 */
[C---:B------:R-:W-:Y:S02]  /*1610*/  LOP3.LUT R0, R6.reuse, 0xff0000, RZ, 0xc0, !PT ;  /* 0x00ff000006007812 */ /* 0x040fe400078ec0ff */
[----:B------:R-:W-:Y:S02]  /*1620*/  ISETP.NE.AND.EX P1, PT, RZ, UR5, PT, P1 ;  /* 0x00000005ff007c0c */ /* 0x000fe4000bf25310 */
[----:B------:R-:W-:Y:S02]  /*1630*/  SHF.R.U32.HI R3, RZ, 0x8, R2 ;  /* 0x00000008ff037819 */ /* 0x000fe40000011602 */
[----:B------:R-:W-:-:S02]  /*1640*/  LOP3.LUT R192, R6, 0xffff, RZ, 0xc0, !PT ;  /* 0x0000ffff06c07812 */ /* 0x000fc400078ec0ff */
[----:B------:R-:W-:-:S07]  /*1650*/  LEA.HI R213, R0, R3, RZ, 0x10 ;  /* 0x0000000300d57211 */ /* 0x000fce00078f80ff */
[----:B------:R-:W-:Y:S05]  /*1660*/  @!P1 BRA `(.L_x_10348) ;  /* 0x0000000000149947 */ /* 0x000fea0003800000 */
[----:B------:R-:W-:Y:S01]  /*1670*/  IADD3 R2, P0, R214, UR4, RZ ;  /* 0x00000004d6027c10 */ /* 0x000fe2000ff1e0ff */
[----:B------:R-:W-:-:S03]  /*1680*/  ULDC.64 UR6, c[0x0][0x208] ;  /* 0x0000820000067ab9 */ /* 0x000fc60000000a00 */
[----:B------:R-:W-:-:S05]  /*1690*/  IADD3.X R3, R219, UR5, RZ, P0, !PT ;  /* 0x00000005db037c10 */ /* 0x000fca00087fe4ff */
[----:B------:R0:W5:Y:S01]  /*16a0*/  LDG.E R28, desc[UR6][R2.64] ;  /* 0x00000006021c7981 */ /* 0x000162000c1e1900 */
[----:B------:R-:W-:Y:S05]  /*16b0*/  BRA `(.L_x_10349) ;  /* 0x0000000000147947 */ /* 0x000fea0003800000 */
.L_x_10348:
[----:B------:R-:W-:Y:S05]  /*16c0*/  @!P0 BRA `(.L_x_10349) ;  /* 0x0000000000108947 */ /* 0x000fea0003800000 */
[----:B------:R-:W-:Y:S02]  /*16d0*/  ULDC.64 UR4, c[0x0][0x208] ;  /* 0x0000820000047ab9 */ /* 0x000fe40000000a00 */
[----:B------:R-:W2:Y:S04]  /*16e0*/  LDG.E R3, desc[UR4][R10.64] ;  /* 0x000000040a037981 */ /* 0x000ea8000c1e1900 */
[----:B------:R-:W2:Y:S02]  /*16f0*/  LDG.E R28, desc[UR4][R10.64+0x4] ;  /* 0x000004040a1c7981 */ /* 0x000ea4000c1e1900 */
[----:B--2---:R-:W-:-:S07]  /*1700*/  IMAD.IADD R28, R28, 0x1, -R3 ;  /* 0x000000011c1c7824 */ /* 0x004fce00078e0a03 */
.L_x_10349:
[----:B------:R-:W-:Y:S01]  /*1710*/  ULDC.64 UR4, c[0x0][0xa10] ;  /* 0x0002840000047ab9 */ /* 0x000fe20000000a00 */
[----:B------:R-:W-:Y:S01]  /*1720*/  ULDC.64 UR6, c[0x0][0x208] ;  /* 0x0000820000067ab9 */ /* 0x000fe20000000a00 */
[----:B------:R-:W-:Y:S01]  /*1730*/  ISETP.NE.U32.AND P0, PT, RZ, UR4, PT ;  /* 0x00000004ff007c0c */ /* 0x000fe2000bf05070 */
[----:B------:R-:W1:Y:S03]  /*1740*/  LDC R4, c[0x0][0x448] ;  /* 0x00011200ff047b82 */ /* 0x000e660000000800 */
[----:B------:R-:W-:Y:S01]  /*1750*/  ISETP.NE.AND.EX P0, PT, RZ, UR5, PT, P0 ;  /* 0x00000005ff007c0c */ /* 0x000fe2000bf05300 */
[----:B------:R-:W-:-:S12]  /*1760*/  ULDC.64 UR4, c[0x0][0xa30] ;  /* 0x00028c0000047ab9 */ /* 0x000fd80000000a00 */
[----:B0-----:R-:W0:Y:S02]  /*1770*/  @P0 LDC.64 R2, c[0x0][0xa10] ;  /* 0x00028400ff020b82 */ /* 0x001e240000000a00 */
[----:B0-----:R-:W-:-:S05]  /*1780*/  @P0 IMAD.WIDE R2, R210, 0x4, R2 ;  /* 0x00000004d2020825 */ /* 0x001fca00078e0202 */
[----:B------:R-:W2:Y:S04]  /*1790*/  @P0 LDG.E R0, desc[UR6][R2.64] ;  /* 0x0000000602000981 */ /* 0x000ea8000c1e1900 */
[----:B------:R0:W2:Y:S01]  /*17a0*/  @P0 LDG.E R9, desc[UR6][R2.64+0x4] ;  /* 0x0000040602090981 */ /* 0x0000a2000c1e1900 */
[----:B------:R-:W-:Y:S01]  /*17b0*/  ISETP.NE.U32.AND P1, PT, RZ, UR4, PT ;  /* 0x00000004ff007c0c */ /* 0x000fe2000bf25070 */
[----:B-----5:R-:W-:-:S03]  /*17c0*/  IMAD.MOV.U32 R24, RZ, RZ, R28 ;  /* 0x000000ffff187224 */ /* 0x020fc600078e001c */
[----:B------:R-:W-:-:S13]  /*17d0*/  ISETP.NE.AND.EX P1, PT, RZ, UR5, PT, P1 ;  /* 0x00000005ff007c0c */ /* 0x000fda000bf25310 */
[----:B------:R-:W-:-:S04]  /*17e0*/  @P1 IADD3 R6, P2, R214, UR4, RZ ;  /* 0x00000004d6061c10 */ /* 0x000fc8000ff5e0ff */
[----:B------:R-:W-:-:S05]  /*17f0*/  @P1 IADD3.X R7, R219, UR5, RZ, P2, !PT ;  /* 0x00000005db071c10 */ /* 0x000fca00097fe4ff */
[----:B------:R3:W5:Y:S01]  /*1800*/  @P1 LDG.E R24, desc[UR6][R6.64] ;  /* 0x0000000606181981 */ /* 0x000762000c1e1900 */
[----:B-1----:R-:W-:Y:S01]  /*1810*/  ISETP.NE.AND P1, PT, R4, 0x1, PT ;  /* 0x000000010400780c */ /* 0x002fe20003f25270 */
[----:B------:R-:W-:Y:S01]  /*1820*/  IMAD.SHL.U32 R197, R5, 0x80, RZ ;  /* 0x0000008005c57824 */ /* 0x000fe200078e00ff */
[----:B------:R-:W-:Y:S01]  /*1830*/  BSSY B0, `(.L_x_10350) ;  /* 0x0000035000007945 */ /* 0x000fe20003800000 */
[----:B------:R-:W-:Y:S01]  /*1840*/  IMAD.IADD R13, R28, 0x1, -R13 ;  /* 0x000000011c0d7824 */ /* 0x000fe200078e0a0d */
[----:B------:R-:W-:Y:S01]  /*1850*/  LOP3.LUT R226, R213, 0xff, RZ, 0xc0, !PT ;  /* 0x000000ffd5e27812 */ /* 0x000fe200078ec0ff */
[----:B0-----:R-:W-:Y:S01]  /*1860*/  VIADD R2, R197, 0x7f ;  /* 0x0000007fc5027836 */ /* 0x001fe20000000000 */
[----:B------:R-:W-:-:S07]  /*1870*/  SHF.R.U32.HI R213, RZ, 0x10, R213 ;  /* 0x00000010ffd57819 */ /* 0x000fce00000116d5 */
[----:B------:R-:W0:Y:S08]  /*1880*/  @P1 LDC R11, c[0x0][0x44c] ;  /* 0x00011300ff0b1b82 */ /* 0x000e300000000800 */
[----:B------:R-:W1:Y:S01]  /*1890*/  @P1 LDC R3, c[0x0][0x450] ;  /* 0x00011400ff031b82 */ /* 0x000e620000000800 */
[----:B--2---:R-:W-:Y:S01]  /*18a0*/  @P0 IADD3 R58, -R0, R9, RZ ;  /* 0x00000009003a0210 */ /* 0x004fe20007ffe1ff */
[----:B0-----:R-:W-:-:S04]  /*18b0*/  @P1 IMAD.HI.U32 R0, R2, R11, RZ ;  /* 0x0000000b02001227 */ /* 0x001fc800078e00ff */
[----:B------:R-:W-:Y:S01]  /*18c0*/  IMAD.IADD R199, R13, 0x1, R58 ;  /* 0x000000010dc77824 */ /* 0x000fe200078e023a */
[----:B-1----:R-:W-:-:S03]  /*18d0*/  @P1 SHF.R.U32.HI R2, RZ, R3, R0 ;  /* 0x00000003ff021219 */ /* 0x002fc60000011600 */
[C---:B------:R-:W-:Y:S01]  /*18e0*/  VIADD R0, R199.reuse, 0x9f ;  /* 0x0000009fc7007836 */ /* 0x040fe20000000000 */
[----:B------:R-:W-:-:S03]  /*18f0*/  IADD3 R27, R199, 0xa0, -R198 ;  /* 0x000000a0c71b7810 */ /* 0x000fc60007ffe8c6 */
[----:B------:R-:W-:-:S04]  /*1900*/  IMAD.HI R0, R0, 0x66666667, RZ ;  /* 0x6666666700007827 */ /* 0x000fc800078e02ff */
[----:B------:R-:W-:Y:S01]  /*1910*/  IMAD.IADD R2, R27, 0x1, R2 ;  /* 0x000000011b027824 */ /* 0x000fe200078e0202 */
[----:B------:R-:W-:-:S03]  /*1920*/  SHF.R.U32.HI R3, RZ, 0x1f, R0 ;  /* 0x0000001fff037819 */ /* 0x000fc60000011600 */
[----:B------:R-:W-:Y:S01]  /*1930*/  IMAD.HI R2, R2, 0x66666667, RZ ;  /* 0x6666666702027827 */ /* 0x000fe200078e02ff */
[----:B------:R-:W-:-:S03]  /*1940*/  LEA.HI.SX32 R26, R0, R3, 0x1a ;  /* 0x00000003001a7211 */ /* 0x000fc600078fd2ff */
[----:B------:R-:W-:Y:S01]  /*1950*/  IMAD.MOV.U32 R3, RZ, RZ, RZ ;  /* 0x000000ffff037224 */ /* 0x000fe200078e00ff */
[----:B------:R-:W-:-:S04]  /*1960*/  SHF.R.U32.HI R5, RZ, 0x1f, R2 ;  /* 0x0000001fff057819 */ /* 0x000fc80000011602 */
[----:B------:R-:W-:-:S04]  /*1970*/  LEA.HI.SX32 R5, R2, R5, 0x1a ;  /* 0x0000000502057211 */ /* 0x000fc800078fd2ff */
[----:B---3--:R-:W-:-:S04]  /*1980*/  VIMNMX R6, R26, R5, PT ;  /* 0x000000051a067248 */ /* 0x008fc80003fe0100 */
[----:B------:R-:W-:-:S13]  /*1990*/  ISETP.GE.AND P0, PT, R6, 0x1, PT ;  /* 0x000000010600780c */ /* 0x000fda0003f06270 */
[----:B------:R-:W-:Y:S05]  /*19a0*/  @!P0 BRA `(.L_x_10351) ;  /* 0x0000000000748947 */ /* 0x000fea0003800000 */
[----:B------:R-:W-:Y:S01]  /*19b0*/  ISETP.NE.AND P0, PT, R213, RZ, PT ;  /* 0x000000ffd500720c */ /* 0x000fe20003f05270 */
[----:B------:R-:W-:-:S03]  /*19c0*/  ULDC UR4, c[0x0][0x9f0] ;  /* 0x00027c0000047ab9 */ /* 0x000fc60000000800 */
[----:B------:R-:W-:-:S04]  /*19d0*/  SEL R9, R213, UR4, P0 ;  /* 0x00000004d5097c07 */ /* 0x000fc80008000000 */
        /* <DEDUP_REMOVED lines=26> */
.L_x_10351:
[----:B------:R-:W-:Y:S05]  /*1b80*/  BSYNC B0 ;  /* 0x0000000000007941 */ /* 0x000fea0003800000 */
.L_x_10350:
        /* <DEDUP_REMOVED lines=8> */
[----:B------:R-:W-:-:S04]  /*1c10*/  SHF.R.U32.HI R25, RZ, 0x7, R3 ;  /* 0x00000007ff197819 */ /* 0x000fc80000011603 */
[----:B------:R-:W-:-:S07]  /*1c20*/  MOV R2, R25 ;  /* 0x0000001900027202 */ /* 0x000fce0000000f00 */
        /* <DEDUP_REMOVED lines=26> */
[----:B-1---5:R-:W-:Y:S05]  /*1dd0*/  CALL.ABS.NOINC R14 ;  /* 0x000000000e007343 */ /* 0x022fea0003c00000 */
.L_x_10354:
[----:B------:R-:W-:Y:S05]  /*1de0*/  BSYNC B6 ;  /* 0x0000000000067941 */ /* 0x000fea0003800000 */
.L_x_10353:
        /* <DEDUP_REMOVED lines=20> */
.L_x_10356:
[----:B------:R-:W-:Y:S05]  /*1f30*/  BSYNC B6 ;  /* 0x0000000000067941 */ /* 0x000fea0003800000 */
.L_x_10355:
[----:B------:R-:W-:Y:S01]  /*1f40*/  ULDC.64 UR4, c[0x0][0x9f8] ;  /* 0x00027e0000047ab9 */ /* 0x000fe20000000a00 */
[----:B------:R-:W-:Y:S01]  /*1f50*/  IMAD.MOV.U32 R85, RZ, RZ, R210 ;  /* 0x000000ffff557224 */ /* 0x000fe200078e00d2 */
[----:B------:R-:W-:Y:S01]  /*1f60*/  ISETP.NE.U32.AND P0, PT, RZ, UR4, PT ;  /* 0x00000004ff007c0c */ /* 0x000fe2000bf05070 */
[----:B------:R-:W-:Y:S01]  /*1f70*/  ULDC.64 UR6, c[0x0][0x208] ;  /* 0x0000820000067ab9 */ /* 0x000fe20000000a00 */
[----:B------:R-:W0:Y:S02]  /*1f80*/  LDC.64 R50, c[0x0][0x3f8] ;  /* 0x0000fe00ff327b82 */ /* 0x000e240000000a00 */
[----:B------:R-:W-:-:S06]  /*1f90*/  ISETP.NE.AND.EX P0, PT, RZ, UR5, PT, P0 ;  /* 0x00000005ff007c0c */ /* 0x000fcc000bf05300 */
[----:B------:R-:W1:Y:S07]  /*1fa0*/  LDC R71, c[0x0][0x3f4] ;  /* 0x0000fd00ff477b82 */ /* 0x000e6e0000000800 */
[----:B------:R-:W-:Y:S01]  /*1fb0*/  @P0 IADD3 R4, P1, R214, UR4, RZ ;  /* 0x00000004d6040c10 */ /* 0x000fe2000ff3e0ff */
[----:B------:R-:W2:Y:S03]  /*1fc0*/  LDC.64 R56, c[0x0][0x408] ;  /* 0x00010200ff387b82 */ /* 0x000ea60000000a00 */
[----:B------:R-:W-:-:S05]  /*1fd0*/  @P0 IADD3.X R5, R219, UR5, RZ, P1, !PT ;  /* 0x00000005db050c10 */ /* 0x000fca0008ffe4ff */
[----:B------:R3:W4:Y:S01]  /*1fe0*/  @P0 LDG.E R85, desc[UR6][R4.64] ;  /* 0x0000000604550981 */ /* 0x000722000c1e1900 */
[----:B------:R-:W-:Y:S01]  /*1ff0*/  SHF.R.S32.HI R3, RZ, 0x1f, R191 ;  /* 0x0000001fff037819 */ /* 0x000fe200000114bf */
[----:B------:R-:W-:Y:S01]  /*2000*/  IMAD.SHL.U32 R79, R206, 0x80, RZ ;  /* 0x00000080ce4f7824 */ /* 0x000fe200078e00ff */
[----:B------:R-:W-:Y:S01]  /*2010*/  SHF.R.S32.HI R23, RZ, 0x1f, R22 ;  /* 0x0000001fff177819 */ /* 0x000fe20000011416 */
[----:B------:R-:W3:Y:S01]  /*2020*/  S2R R30, SR_TID.X ;  /* 0x00000000001e7919 */ /* 0x000ee20000002100 */
[-C--:B0-----:R-:W-:Y:S01]  /*2030*/  IMAD.WIDE.U32 R8, R191, R50.reuse, R16 ;  /* 0x00000032bf087225 */ /* 0x081fe200078e0010 */
[----:B------:R-:W-:Y:S02]  /*2040*/  SHF.R.U32.HI R101, RZ, 0x3, R202 ;  /* 0x00000003ff657819 */ /* 0x000fe400000116ca */
[----:B-1----:R-:W-:Y:S01]  /*2050*/  ISETP.GE.AND P0, PT, R16, R71, PT ;  /* 0x000000471000720c */ /* 0x002fe20003f06270 */
[-C--:B------:R-:W-:Y:S01]  /*2060*/  IMAD R0, R3, R50.reuse, RZ ;  /* 0x0000003203007224 */ /* 0x080fe200078e02ff */
[----:B------:R-:W-:Y:S01]  /*2070*/  LOP3.LUT R79, R79, 0x380, RZ, 0xc0, !PT ;  /* 0x000003804f4f7812 */ /* 0x000fe200078ec0ff */
[----:B------:R-:W-:Y:S01]  /*2080*/  IMAD.WIDE.U32 R6, R191, R50, R22 ;  /* 0x00000032bf067225 */ /* 0x000fe200078e0016 */
[----:B------:R-:W-:-:S02]  /*2090*/  SHF.L.U64.HI R83, R50, 0x6, R51 ;  /* 0x0000000632537819 */ /* 0x000fc40000010233 */
[----:B------:R-:W-:Y:S01]  /*20a0*/  SHF.R.U32.HI R74, RZ, 0x3, R79 ;  /* 0x00000003ff4a7819 */ /* 0x000fe2000001164f */
[----:B------:R-:W-:Y:S01]  /*20b0*/  IMAD R11, R191, R51, R0 ;  /* 0x00000033bf0b7224 */ /* 0x000fe200078e0200 */
[----:B------:R-:W-:Y:S01]  /*20c0*/  SHF.L.U64.HI R82, R50, 0x7, R51 ;  /* 0x0000000732527819 */ /* 0x000fe20000010233 */
[-C--:B--2---:R-:W-:Y:S01]  /*20d0*/  IMAD R0, R3, R56.reuse, RZ ;  /* 0x0000003803007224 */ /* 0x084fe200078e02ff */
[----:B------:R-:W-:Y:S01]  /*20e0*/  SEL R3, R71, RZ, P0 ;  /* 0x000000ff47037207 */ /* 0x000fe20000000000 */
[-C--:B------:R-:W-:Y:S01]  /*20f0*/  IMAD.WIDE.U32 R52, R191, R56.reuse, R22 ;  /* 0x00000038bf347225 */ /* 0x080fe200078e0016 */
[----:B------:R-:W-:Y:S02]  /*2100*/  IADD3 R9, R11, R9, RZ ;  /* 0x000000090b097210 */ /* 0x000fe40007ffe0ff */
[C-C-:B------:R-:W-:Y:S01]  /*2110*/  SHF.L.U64.HI R78, R56.reuse, 0x6, R57.reuse ;  /* 0x00000006384e7819 */ /* 0x140fe20000010239 */
[C---:B---3--:R-:W-:Y:S01]  /*2120*/  IMAD R5, R191.reuse, R57, R0 ;  /* 0x00000039bf057224 */ /* 0x048fe200078e0200 */
[C---:B------:R-:W-:Y:S01]  /*2130*/  SHF.L.U64.HI R77, R56.reuse, 0x7, R57 ;  /* 0x00000007384d7819 */ /* 0x040fe20000010239 */
[----:B------:R-:W-:Y:S01]  /*2140*/  IMAD.WIDE.U32 R54, R191, R56, R16 ;  /* 0x00000038bf367225 */ /* 0x000fe200078e0010 */
[----:B------:R-:W-:-:S02]  /*2150*/  SHF.L.U32 R75, R56, 0x7, RZ ;  /* 0x00000007384b7819 */ /* 0x000fc400000006ff */
[----:B------:R-:W-:Y:S01]  /*2160*/  LOP3.LUT P1, RZ, R206, 0x4, RZ, 0xc0, !PT ;  /* 0x00000004ceff7812 */ /* 0x000fe2000782c0ff */
[----:B------:R-:W-:Y:S02]  /*2170*/  IMAD.IADD R3, R16, 0x1, R3 ;  /* 0x0000000110037824 */ /* 0x000fe400078e0203 */
[----:B------:R-:W-:Y:S02]  /*2180*/  IMAD.IADD R53, R53, 0x1, R5 ;  /* 0x0000000135357824 */ /* 0x000fe400078e0205 */
[----:B------:R-:W-:Y:S01]  /*2190*/  IMAD.IADD R55, R5, 0x1, R55 ;  /* 0x0000000105377824 */ /* 0x000fe200078e0237 */
[----:B-----5:R-:W-:Y:S01]  /*21a0*/  SHF.R.S32.HI R5, RZ, 0x1f, R24 ;  /* 0x0000001fff057819 */ /* 0x020fe20000011418 */
[----:B------:R-:W-:Y:S01]  /*21b0*/  IMAD.IADD R7, R7, 0x1, R11 ;  /* 0x0000000107077824 */ /* 0x000fe200078e020b */
[----:B------:R-:W-:Y:S01]  /*21c0*/  SHF.R.S32.HI R0, RZ, 0x1f, R3 ;  /* 0x0000001fff007819 */ /* 0x000fe20000011403 */
[----:B------:R-:W-:Y:S01]  /*21d0*/  VIADD R32, R30, 0xffffff80 ;  /* 0xffffff801e207836 */ /* 0x000fe20000000000 */
[----:B------:R-:W-:Y:S01]  /*21e0*/  SHF.R.U32.HI R30, RZ, 0x7, R30 ;  /* 0x00000007ff1e7819 */ /* 0x000fe2000001161e */
[----:B------:R-:W-:Y:S01]  /*21f0*/  IMAD.WIDE.U32 R20, R24, R50, R6 ;  /* 0x0000003218147225 */ /* 0x000fe200078e0006 */
[----:B------:R-:W-:-:S02]  /*2200*/  LEA.HI R0, R0, R3, RZ, 0x4 ;  /* 0x0000000300007211 */ /* 0x000fc400078f20ff */
[C---:B------:R-:W-:Y:S01]  /*2210*/  ISETP.NE.AND P6, PT, R30.reuse, 0x1, PT ;  /* 0x000000011e00780c */ /* 0x040fe20003fc5270 */
[----:B------:R-:W-:Y:S01]  /*2220*/  IMAD R3, R5, R50, RZ ;  /* 0x0000003205037224 */ /* 0x000fe200078e02ff */
[----:B------:R-:W-:Y:S01]  /*2230*/  SHF.R.S32.HI R31, RZ, 0x1f, R32 ;  /* 0x0000001fff1f7819 */ /* 0x000fe20000011420 */
[----:B------:R-:W-:Y:S01]  /*2240*/  VIADD R73, R30, 0x8 ;  /* 0x000000081e497836 */ /* 0x000fe20000000000 */
[----:B------:R-:W-:Y:S01]  /*2250*/  LOP3.LUT R4, R201, 0x70, R0, 0xf8, !PT ;  /* 0x00000070c9047812 */ /* 0x000fe200078ef800 */
[----:B------:R-:W-:Y:S01]  /*2260*/  IMAD R11, R24, R51, R3 ;  /* 0x00000033180b7224 */ /* 0x000fe200078e0203 */
[----:B------:R-:W-:Y:S01]  /*2270*/  LOP3.LUT R3, R79, 0x30, R16, 0xf8, !PT ;  /* 0x000000304f037812 */ /* 0x000fe200078ef810 */
[----:B------:R-:W-:Y:S01]  /*2280*/  IMAD R5, R5, R56, RZ ;  /* 0x0000003805057224 */ /* 0x000fe200078e02ff */
[----:B------:R-:W-:Y:S01]  /*2290*/  LEA.HI R31, R31, R32, RZ, 0x2 ;  /* 0x000000201f1f7211 */ /* 0x000fe200078f10ff */
[----:B------:R-:W-:Y:S01]  /*22a0*/  IMAD R13, R51, 0xa0, RZ ;  /* 0x000000a0330d7824 */ /* 0x000fe200078e02ff */
[----:B------:R-:W-:Y:S01]  /*22b0*/  LOP3.LUT R68, R3, R74, RZ, 0x3c, !PT ;  /* 0x0000004a03447212 */ /* 0x000fe200078e3cff */
[----:B------:R-:W-:Y:S01]  /*22c0*/  IMAD.SHL.U32 R81, R50, 0x40, RZ ;  /* 0x0000004032517824 */ /* 0x000fe200078e00ff */
[--C-:B------:R-:W-:Y:S01]  /*22d0*/  LOP3.LUT R3, R79, 0x70, R0.reuse, 0xf8, !PT ;  /* 0x000000704f037812 */ /* 0x100fe200078ef800 */
[----:B------:R-:W-:Y:S05]  /*22e0*/  @!P6 WARPSYNC.ALL ;  /* 0x000000000000e948 */ /* 0x000fea0003800000 */
[----:B------:R-:W-:Y:S01]  /*22f0*/  LOP3.LUT R31, R31, 0xfffffffc, RZ, 0xc0, !PT ;  /* 0xfffffffc1f1f7812 */ /* 0x000fe200078ec0ff */
[----:B------:R-:W-:Y:S01]  /*2300*/  ULDC UR4, c[0x0][0x2f4] ;  /* 0x0000bd0000047ab9 */ /* 0x000fe20000000800 */
[----:B------:R-:W-:Y:S01]  /*2310*/  LOP3.LUT R6, R202, 0x70, R0, 0xf8, !PT ;  /* 0x00000070ca067812 */ /* 0x000fe200078ef800 */
[----:B------:R-:W-:Y:S01]  /*2320*/  IMAD.SHL.U32 R80, R50, 0x80, RZ ;  /* 0x0000008032507824 */ /* 0x000fe200078e00ff */
[----:B------:R-:W-:Y:S01]  /*2330*/  SHF.R.U32.HI R30, RZ, 0x3, R201 ;  /* 0x00000003ff1e7819 */ /* 0x000fe200000116c9 */
[----:B------:R-:W-:Y:S01]  /*2340*/  IMAD.WIDE.U32 R48, R24, R50, R8 ;  /* 0x0000003218307225 */ /* 0x000fe200078e0008 */
[----:B------:R-:W-:-:S02]  /*2350*/  SHF.R.S32.HI R63, RZ, 0x4, R0 ;  /* 0x00000004ff3f7819 */ /* 0x000fc40000011400 */
[----:B------:R-:W-:Y:S01]  /*2360*/  LOP3.LUT R62, R0, 0xfffffff0, RZ, 0xc0, !PT ;  /* 0xfffffff0003e7812 */ /* 0x000fe200078ec0ff */
[----:B------:R-:W-:Y:S01]  /*2370*/  IMAD R5, R24, R57, R5 ;  /* 0x0000003918057224 */ /* 0x000fe200078e0205 */
[----:B------:R-:W-:Y:S01]  /*2380*/  LOP3.LUT R0, R3, R74, RZ, 0x3c, !PT ;  /* 0x0000004a03007212 */ /* 0x000fe200078e3cff */
[----:B------:R-:W-:Y:S01]  /*2390*/  IMAD R69, R57, 0xa0, RZ ;  /* 0x000000a039457824 */ /* 0x000fe200078e02ff */
[----:B------:R-:W-:Y:S01]  /*23a0*/  LOP3.LUT R4, R4, R30, RZ, 0x3c, !PT ;  /* 0x0000001e04047212 */ /* 0x000fe200078e3cff */
[----:B------:R-:W-:Y:S01]  /*23b0*/  IMAD.SHL.U32 R76, R56, 0x40, RZ ;  /* 0x00000040384c7824 */ /* 0x000fe200078e00ff */
[----:B------:R-:W-:Y:S01]  /*23c0*/  LOP3.LUT R6, R6, R101, RZ, 0x3c, !PT ;  /* 0x0000006506067212 */ /* 0x000fe200078e3cff */
[C---:B------:R-:W-:Y:S01]  /*23d0*/  IMAD.WIDE.U32 R52, R24.reuse, R56, R52 ;  /* 0x0000003818347225 */ /* 0x040fe200078e0034 */
[----:B------:R-:W-:Y:S02]  /*23e0*/  ISETP.GE.AND P2, PT, R19, UR4, PT ;  /* 0x0000000413007c0c */ /* 0x000fe4000bf46270 */
[----:B------:R-:W-:Y:S01]  /*23f0*/  IADD3 R68, R205, R68, RZ ;  /* 0x00000044cd447210 */ /* 0x000fe20007ffe0ff */
[----:B------:R-:W-:Y:S01]  /*2400*/  IMAD.WIDE.U32 R54, R24, R56, R54 ;  /* 0x0000003818367225 */ /* 0x000fe200078e0036 */
[----:B------:R-:W-:-:S02]  /*2410*/  ISETP.GE.AND P1, PT, R16, UR4, PT ;  /* 0x0000000410007c0c */ /* 0x000fc4000bf26270 */
[----:B------:R-:W-:Y:S01]  /*2420*/  P2R R87, PR, RZ, 0x4 ;  /* 0x00000004ff577803 */ /* 0x000fe20000000000 */
[----:B------:R-:W-:Y:S01]  /*2430*/  IMAD.WIDE.U32 R50, R50, 0xa0, RZ ;  /* 0x000000a032327825 */ /* 0x000fe200078e00ff */
[----:B------:R-:W-:-:S03]  /*2440*/  SHF.R.S32.HI R60, RZ, 0x1f, R62 ;  /* 0x0000001fff3c7819 */ /* 0x000fc6000001143e */
        /* <DEDUP_REMOVED lines=11> */
[----:B------:R-:W-:Y:S02]  /*2500*/  IMAD.IADD R64, R5, 0x1, R55 ;  /* 0x0000000105407824 */ /* 0x000fe400078e0237 */
[----:B------:R-:W-:-:S02]  /*2510*/  IMAD.IADD R3, R207, 0x1, R4 ;  /* 0x00000001cf037824 */ /* 0x000fc400078e0204 */
[----:B------:R-:W-:Y:S01]  /*2520*/  IMAD.IADD R0, R209, 0x1, R6 ;  /* 0x00000001d1007824 */ /* 0x000fe200078e0206 */
[----:B----4-:R-:W-:Y:S01]  /*2530*/  SHF.R.S32.HI R61, RZ, 0x1f, R85 ;  /* 0x0000001fff3d7819 */ /* 0x010fe20000011455 */
[----:B------:R-:W-:Y:S06]  /*2540*/  @!P6 BAR.SYNC.DEFER_BLOCKING 0x9, 0x100 ;  /* 0x024400000000eb1d */ /* 0x000fec0000010000 */
.L_x_10431:
[----:B0-----:R-:W0:Y:S01]  /*2550*/  LDC R92, c[0x0][0x430] ;  /* 0x00010c00ff5c7b82 */ /* 0x001e220000000800 */
[----:B------:R-:W-:Y:S01]  /*2560*/  IADD3 R2, R2, -0x1, RZ ;  /* 0xffffffff02027810 */ /* 0x000fe20007ffe0ff */
[----:B------:R-:W-:Y:S01]  /*2570*/  IMAD.MOV.U32 R91, RZ, RZ, RZ ;  /* 0x000000ffff5b7224 */ /* 0x000fe200078e00ff */
[----:B------:R-:W-:-:S03]  /*2580*/  ULDC.64 UR4, c[0x0][0x208] ;  /* 0x0000820000047ab9 */ /* 0x000fc60000000a00 */
[----:B------:R-:W-:Y:S02]  /*2590*/  IMAD R5, R2, 0xa0, R72 ;  /* 0x000000a002057824 */ /* 0x000fe400078e0248 */
[----:B------:R-:W1:Y:S02]  /*25a0*/  LDC R102, c[0x0][0x3f4] ;  /* 0x0000fd00ff667b82 */ /* 0x000e640000000800 */
[----:B------:R-:W-:Y:S01]  /*25b0*/  IMAD.IADD R12, R84, 0x1, R5 ;  /* 0x00000001540c7824 */ /* 0x000fe200078e0205 */
[----:B------:R-:W-:-:S03]  /*25c0*/  ISETP.GE.AND P2, PT, R5, R58, PT ;  /* 0x0000003a0500720c */ /* 0x000fc60003f46270 */
[----:B------:R-:W-:Y:S01]  /*25d0*/  IMAD.MOV.U32 R8, RZ, RZ, R12 ;  /* 0x000000ffff087224 */ /* 0x000fe200078e000c */
[----:B------:R-:W-:Y:S02]  /*25e0*/  ISETP.GT.OR P2, PT, R72, 0x9f, P2 ;  /* 0x0000009f4800780c */ /* 0x000fe40001744670 */
[----:B0-----:R-:W-:-:S11]  /*25f0*/  ISETP.NE.AND P3, PT, R92, 0x1, PT ;  /* 0x000000015c00780c */ /* 0x001fd60003f65270 */
[----:B------:R-:W0:Y:S08]  /*2600*/  @!P2 LDC.64 R6, c[0x0][0x428] ;  /* 0x00010a00ff06ab82 */ /* 0x000e300000000a00 */
[----:B--2---:R-:W2:Y:S08]  /*2610*/  @!P2 LDC.64 R4, c[0x0][0x418] ;  /* 0x00010600ff04ab82 */ /* 0x004eb00000000a00 */
[----:B---3--:R-:W3:Y:S08]  /*2620*/  @P3 LDC R9, c[0x0][0x434] ;  /* 0x00010d00ff093b82 */ /* 0x008ef00000000800 */
        /* <DEDUP_REMOVED lines=16> */
[C---:B------:R-:W-:Y:S01]  /*2730*/  VIADD R89, R7.reuse, 0x40 ;  /* 0x0000004007597836 */ /* 0x040fe20000000000 */
[----:B-1----:R-:W-:Y:S01]  /*2740*/  ISETP.GE.AND P2, PT, R102, 0x1, PT ;  /* 0x000000016600780c */ /* 0x002fe20003f46270 */
[----:B------:R-:W-:Y:S05]  /*2750*/  YIELD ;  /* 0x0000000000007946 */ /* 0x000fea0003800000 */
[----:B------:R-:W-:Y:S01]  /*2760*/  BSSY B0, `(.L_x_10357) ;  /* 0x000070a000007945 */ /* 0x000fe20003800000 */
[----:B------:R-:W-:Y:S01]  /*2770*/  IMAD R92, R92, R9, R12 ;  /* 0x000000095c5c7224 */ /* 0x000fe200078e020c */
[----:B------:R-:W-:Y:S01]  /*2780*/  IADD3 R90, R18, R7, RZ ;  /* 0x00000007125a7210 */ /* 0x000fe20007ffe0ff */
[----:B------:R-:W-:-:S04]  /*2790*/  @P4 VIADD R89, R7, 0xffffffc0 ;  /* 0xffffffc007594836 */ /* 0x000fc80000000000 */
        /* <DEDUP_REMOVED lines=22> */
[----:B------:R-:W-:Y:S01]  /*2900*/  IMAD R5, R69, R2, RZ ;  /* 0x0000000245057224 */ /* 0x000fe200078e02ff */
        /* <DEDUP_REMOVED lines=29> */
[----:B------:R-:W-:Y:S01]  /*2ae0*/  CS2R R46, SRZ ;  /* 0x00000000002e7805 */ /* 0x000fe2000001ff00 */
[----:B------:R-:W-:Y:S01]  /*2af0*/  ULDC.64 UR6, c[0x0][0x208] ;  /* 0x0000820000067ab9 */ /* 0x000fe20000000a00 */
        /* <DEDUP_REMOVED lines=12> */
.L_x_10361:
[----:B------:R-:W-:Y:S05]  /*2bc0*/  BSYNC B1 ;  /* 0x0000000000017941 */ /* 0x000fea0003800000 */
.L_x_10360:
[----:B0-----:R-:W-:Y:S01]  /*2bd0*/  VIADD R10, R191, 0x40 ;  /* 0x00000040bf0a7836 */ /* 0x001fe20000000000 */
[----:B------:R-:W-:Y:S01]  /*2be0*/  BSSY B1, `(.L_x_10362) ;  /* 0x000001a000017945 */ /* 0x000fe20003800000 */
[----:B-----5:R-:W-:Y:S01]  /*2bf0*/  IMAD.MOV.U32 R110, RZ, RZ, R44 ;  /* 0x000000ffff6e7224 */ /* 0x020fe200078e002c */
[----:B------:R-:W-:Y:S02]  /*2c00*/  MOV R114, R96 ;  /* 0x0000006000727202 */ /* 0x000fe40000000f00 */
[----:B------:R-:W-:-:S13]  /*2c10*/  ISETP.GE.AND P3, PT, R10, R95, PT ;  /* 0x0000005f0a00720c */ /* 0x000fda0003f66270 */
[----:B------:R-:W-:Y:S05]  /*2c20*/  @P3 BRA `(.L_x_10363) ;  /* 0x0000000000543947 */ /* 0x000fea0003800000 */
[----:B------:R-:W-:Y:S01]  /*2c30*/  IADD3 R10, P4, P5, R20, R4, R81 ;  /* 0x00000004140a7210 */ /* 0x000fe20007d9e051 */
[----:B------:R-:W-:Y:S01]  /*2c40*/  ULDC.64 UR4, c[0x0][0x3e8] ;  /* 0x0000fa0000047ab9 */ /* 0x000fe20000000a00 */
[----:B------:R-:W-:Y:S02]  /*2c50*/  CS2R R38, SRZ ;  /* 0x0000000000267805 */ /* 0x000fe4000001ff00 */
[----:B------:R-:W-:Y:S02]  /*2c60*/  CS2R R40, SRZ ;  /* 0x0000000000287805 */ /* 0x000fe4000001ff00 */
[----:B------:R-:W-:Y:S01]  /*2c70*/  IADD3.X R11, R67, R86, R83, P4, P5 ;  /* 0x00000056430b7210 */ /* 0x000fe200027ea453 */
[----:B------:R-:W-:Y:S01]  /*2c80*/  ULDC.64 UR6, c[0x0][0x208] ;  /* 0x0000820000067ab9 */ /* 0x000fe20000000a00 */
        /* <DEDUP_REMOVED lines=15> */
.L_x_10363:
[----:B------:R-:W-:Y:S05]  /*2d80*/  BSYNC B1 ;  /* 0x0000000000017941 */ /* 0x000fea0003800000 */
.L_x_10362:
[----:B0-----:R-:W-:Y:S01]  /*2d90*/  VIADD R10, R191, 0x80 ;  /* 0x00000080bf0a7836 */ /* 0x001fe20000000000 */
[----:B------:R-:W-:Y:S04]  /*2da0*/  BSSY B1, `(.L_x_10364) ;  /* 0x0000016000017945 */ /* 0x000fe80003800000 */
[----:B------:R-:W-:-:S13]  /*2db0*/  ISETP.GE.AND P4, PT, R10, R95, PT ;  /* 0x0000005f0a00720c */ /* 0x000fda0003f86270 */
[----:B------:R-:W-:Y:S05]  /*2dc0*/  @P4 BRA `(.L_x_10365) ;  /* 0x00000000004c4947 */ /* 0x000fea0003800000 */
[----:B------:R-:W-:Y:S01]  /*2dd0*/  IADD3 R4, P5, P6, R20, R80, R4 ;  /* 0x0000005014047210 */ /* 0x000fe20007ebe004 */
[----:B------:R-:W-:Y:S01]  /*2de0*/  ULDC.64 UR4, c[0x0][0x3e8] ;  /* 0x0000fa0000047ab9 */ /* 0x000fe20000000a00 */
[----:B------:R-:W-:Y:S02]  /*2df0*/  ULDC.64 UR6, c[0x0][0x208] ;  /* 0x0000820000067ab9 */ /* 0x000fe40000000a00 */
        /* <DEDUP_REMOVED lines=16> */
.L_x_10365:
[----:B------:R-:W-:Y:S05]  /*2f00*/  BSYNC B1 ;  /* 0x0000000000017941 */ /* 0x000fea0003800000 */
.L_x_10364:
[----:B0-----:R-:W2:Y:S01]  /*2f10*/  LDL R4, [R1+0x4] ;  /* 0x0000040001047983 */ /* 0x001ea20000100800 */
[----:B------:R-:W-:Y:S01]  /*2f20*/  IMAD.MOV.U32 R113, RZ, RZ, R42 ;  /* 0x000000ffff717224 */ /* 0x000fe200078e002a */
[----:B-----5:R-:W-:Y:S01]  /*2f30*/  MOV R104, R8 ;  /* 0x0000000800687202 */ /* 0x020fe20000000f00 */
        /* <DEDUP_REMOVED lines=8> */
[----:B--2---:R-:W-:-:S13]  /*2fc0*/  R2UR UR4, R4 ;  /* 0x00000000040472ca */ /* 0x004fda00000e0000 */
[----:B------:R-:W-:-:S06]  /*2fd0*/  UISETP.NE.AND UP0, UPT, UR4, 0x3, UPT ;  /* 0x000000030400788c */ /* 0x000fcc000bf05270 */
[----:B------:R-:W-:-:S13]  /*2fe0*/  PLOP3.LUT P5, PT, PT, PT, UP0, 0x80, 0x0 ;  /* 0x000000000000781c */ /* 0x000fda0003faf008 */
[----:B------:R-:W-:Y:S05]  /*2ff0*/  @!P5 BRA `(.L_x_10366) ;  /* 0x000000000004d947 */ /* 0x000fea0003800000 */
[----:B------:R-:W-:Y:S01]  /*3000*/  BPT.TRAP 0x1 ;  /* 0x000000040000795c */ /* 0x000fe20000300000 */
.L_x_10366:
[----:B------:R-:W-:Y:S01]  /*3010*/  IMAD R86, R188, 0x8, R18 ;  /* 0x00000008bc567824 */ /* 0x000fe200078e0212 */
[----:B------:R-:W-:Y:S01]  /*3020*/  SHF.L.U32 R98, R195, 0x1f, RZ ;  /* 0x0000001fc3627819 */ /* 0x000fe200000006ff */
[----:B------:R-:W-:Y:S03]  /*3030*/  BSSY B1, `(.L_x_10367) ;  /* 0x0000003000017945 */ /* 0x000fe60003800000 */
[----:B------:R-:W0:Y:S02]  /*3040*/  SYNCS.PHASECHK.TRANS64.TRYWAIT P6, [R86+URZ+0x22890], R98 ;  /* 0x02289062560075a7 */ /* 0x000e2400080c017f */
[----:B0-----:R-:W-:Y:S05]  /*3050*/  @!P6 BRA `(.L_x_10368) ;  /* 0x0000026400b4e947 */ /* 0x001fea0003800000 */
.L_x_10676:
[----:B------:R-:W-:Y:S05]  /*3060*/  BSYNC B1 ;  /* 0x0000000000017941 */ /* 0x000fea0003800000 */
.L_x_10367:
[----:B------:R-:W-:-:S03]  /*3070*/  UMOV UR4, 0xffffffff ;  /* 0xffffffff00047882 */ /* 0x000fc60000000000 */
[----:B------:R-:W-:Y:S05]  /*3080*/  BRA.DIV UR4, `(.L_x_10369) ;  /* 0x0000026604bc7947 */ /* 0x000fea000b800000 */
[----:B------:R1:W2:Y:S04]  /*3090*/  SHFL.IDX PT, R103, R100, RZ, 0x1c1f ;  /* 0x001c1fff64677589 */ /* 0x0002a800000e0000 */
[----:B------:R1:W3:Y:S02]  /*30a0*/  SHFL.IDX PT, R14, R99, RZ, 0x1c1f ;  /* 0x001c1fff630e7589 */ /* 0x0002e400000e0000 */
.L_x_10680:
[----:B------:R-:W-:Y:S04]  /*30b0*/  BSSY B1, `(.L_x_10370) ;  /* 0x00000ef000017945 */ /* 0x000fe80003800000 */
[----:B------:R-:W-:Y:S05]  /*30c0*/  @P2 BRA `(.L_x_10371) ;  /* 0x0000000c00b42947 */ /* 0x000fea0003800000 */
[----:B------:R-:W-:Y:S04]  /*30d0*/  BSSY B2, `(.L_x_10372) ;  /* 0x0000076000027945 */ /* 0x000fe80003800000 */
[----:B------:R-:W-:Y:S05]  /*30e0*/  @P1 BRA `(.L_x_10373) ;  /* 0x0000000400d01947 */ /* 0x000fea0003800000 */
[----:B------:R4:W0:Y:S01]  /*30f0*/  LDS.128 R4, [R90+0x18400] ;  /* 0x018400005a047984 */ /* 0x0008220000000c00 */
[----:B---3--:R-:W-:Y:S01]  /*3100*/  IADD3 R10, P2, R16, R14, RZ ;  /* 0x0000000e100a7210 */ /* 0x008fe20007f5e0ff */
[----:B------:R-:W-:Y:S04]  /*3110*/  BSSY B3, `(.L_x_10374) ;  /* 0x000006f000037945 */ /* 0x000fe80003800000 */
[----:B--2---:R-:W-:Y:S01]  /*3120*/  IMAD.X R11, R103, 0x1, R17, P2 ;  /* 0x00000001670b7824 */ /* 0x004fe200010e0611 */
[----:B------:R-:W-:-:S13]  /*3130*/  ISETP.GE.AND P2, PT, R22, R102, PT ;  /* 0x000000661600720c */ /* 0x000fda0003f46270 */
[----:B----4-:R-:W-:Y:S05]  /*3140*/  @P2 BRA `(.L_x_10375) ;  /* 0x0000000400ac2947 */ /* 0x010fea0003800000 */
        /* <DEDUP_REMOVED lines=11> */
[----:B------:R-:W-:Y:S02]  /*3200*/  SHF.R.U32.HI R117, RZ, 0x10, R97 ;  /* 0x00000010ff757819 */ /* 0x000fe40000011661 */
[----:B------:R-:W-:Y:S02]  /*3210*/  LOP3.LUT R15, R15, 0xff00, R12, 0xf8, !PT ;  /* 0x0000ff000f0f7812 */ /* 0x000fe400078ef80c */
[----:B------:R-:W-:Y:S01]  /*3220*/  LOP3.LUT R97, R47, 0xff00, R46, 0xf8, !PT ;  /* 0x0000ff002f617812 */ /* 0x000fe200078ef82e */
[----:B------:R-:W-:Y:S01]  /*3230*/  IMAD.U32 R12, R117, 0x10000, RZ ;  /* 0x00010000750c7824 */ /* 0x000fe200078e00ff */
[----:B0-----:R-:W-:Y:S01]  /*3240*/  MOV R13, R4 ;  /* 0x00000004000d7202 */ /* 0x001fe20000000f00 */
[----:B------:R-:W-:Y:S01]  /*3250*/  IMAD.U32 R46, R115, 0x10000, RZ ;  /* 0x00010000732e7824 */ /* 0x000fe200078e00ff */
[----:B------:R-:W-:-:S02]  /*3260*/  F2FP.F16.E4M3.UNPACK_B R4, R5 ;  /* 0x00000005ff04723e */ /* 0x000fc400020006ff */
[----:B------:R-:W-:Y:S02]  /*3270*/  F2FP.F16.E4M3.UNPACK_B R47, R120.H1 ;  /* 0x00000078ff2f723e */ /* 0x000fe400030006ff */
[----:B------:R-:W-:Y:S02]  /*3280*/  LOP3.LUT R12, R15, 0xff0000, R12, 0xf8, !PT ;  /* 0x00ff00000f0c7812 */ /* 0x000fe400078ef80c */
[----:B------:R-:W-:Y:S01]  /*3290*/  LOP3.LUT R15, R97, 0xff0000, R46, 0xf8, !PT ;  /* 0x00ff0000610f7812 */ /* 0x000fe200078ef82e */
[--C-:B------:R-:W-:Y:S01]  /*32a0*/  HADD2.F32 R46, -RZ, R4.reuse.H1_H1 ;  /* 0x30000004ff2e7230 */ /* 0x100fe20000004100 */
[-C--:B------:R-:W-:Y:S01]  /*32b0*/  F2FP.F16.E4M3.UNPACK_B R97, R114.reuse.H1 ;  /* 0x00000072ff61723e */ /* 0x080fe200030006ff */
[--C-:B------:R-:W-:Y:S01]  /*32c0*/  HADD2.F32 R117, -RZ, R47.reuse.H0_H0 ;  /* 0x2000002fff757230 */ /* 0x100fe20000004100 */
[----:B------:R-:W-:Y:S01]  /*32d0*/  F2FP.F16.E4M3.UNPACK_B R5, R5.H1 ;  /* 0x00000005ff05723e */ /* 0x000fe200030006ff */
[----:B------:R-:W-:Y:S01]  /*32e0*/  HADD2.F32 R4, -RZ, R4.H0_H0 ;  /* 0x20000004ff047230 */ /* 0x000fe20000004100 */
[----:B------:R-:W-:Y:S01]  /*32f0*/  F2FP.F16.E4M3.UNPACK_B R114, R114 ;  /* 0x00000072ff72723e */ /* 0x000fe200020006ff */
[----:B------:R-:W-:-:S02]  /*3300*/  HADD2.F32 R116, -RZ, R47.H1_H1 ;  /* 0x3000002fff747230 */ /* 0x000fc40000004100 */
[-C--:B------:R-:W-:Y:S01]  /*3310*/  FMUL.FTZ R119, R46, R117.reuse ;  /* 0x000000752e777220 */ /* 0x080fe20000410000 */
[----:B------:R-:W-:Y:S02]  /*3320*/  HADD2.F32 R115, -RZ, R97.H0_H0 ;  /* 0x20000061ff737230 */ /* 0x000fe40000004100 */
[--C-:B------:R-:W-:Y:S02]  /*3330*/  HADD2.F32 R96, -RZ, R5.reuse.H1_H1 ;  /* 0x30000005ff607230 */ /* 0x100fe40000004100 */
[----:B------:R-:W-:Y:S02]  /*3340*/  HADD2.F32 R47, -RZ, R5.H0_H0 ;  /* 0x20000005ff2f7230 */ /* 0x000fe40000004100 */
[----:B------:R-:W-:Y:S01]  /*3350*/  FMUL.FTZ R5, R4, R117 ;  /* 0x0000007504057220 */ /* 0x000fe20000410000 */
[----:B------:R-:W-:Y:S02]  /*3360*/  HADD2.F32 R97, -RZ, R97.H1_H1 ;  /* 0x30000061ff617230 */ /* 0x000fe40000004100 */
[-C--:B------:R-:W-:Y:S01]  /*3370*/  FMUL.FTZ R118, R96, R116.reuse ;  /* 0x0000007460767220 */ /* 0x080fe20000410000 */
[-C--:B------:R-:W-:Y:S01]  /*3380*/  FFMA.FTZ R4, R4, R115.reuse, -R119 ;  /* 0x0000007304047223 */ /* 0x080fe20000010877 */
[C---:B------:R-:W-:Y:S01]  /*3390*/  FMUL.FTZ R117, R47.reuse, R116 ;  /* 0x000000742f757220 */ /* 0x040fe20000410000 */
[----:B------:R-:W-:Y:S01]  /*33a0*/  FFMA.FTZ R5, R46, R115, R5 ;  /* 0x000000732e057223 */ /* 0x000fe20000010005 */
        /* <DEDUP_REMOVED lines=11> */
[----:B------:R-:W-:Y:S02]  /*3460*/  HADD2.F32 R47, -RZ, R13.H1_H1 ;  /* 0x3000000dff2f7230 */ /* 0x000fe40000004100 */
[----:B------:R-:W-:Y:S01]  /*3470*/  FMUL.FTZ R117, R97, R115 ;  /* 0x0000007361757220 */ /* 0x000fe20000410000 */
[----:B------:R-:W-:Y:S01]  /*3480*/  HADD2.F32 R13, -RZ, R114.H1_H1 ;  /* 0x30000072ff0d7230 */ /* 0x000fe20000004100 */
[----:B------:R-:W-:Y:S01]  /*3490*/  F2FP.SATFINITE.E4M3.F32.PACK_AB_MERGE_C R5, R5, R4, R124 ;  /* 0x000000040505723e */ /* 0x000fe2000480707c */
[----:B------:R-:W-:-:S02]  /*34a0*/  HADD2.F32 R116, -RZ, R116.H0_H0 ;  /* 0x20000074ff747230 */ /* 0x000fc40000004100 */
[----:B------:R-:W-:Y:S02]  /*34b0*/  HADD2.F32 R114, -RZ, R114.H0_H0 ;  /* 0x20000072ff727230 */ /* 0x000fe40000004100 */
[-C--:B------:R-:W-:Y:S01]  /*34c0*/  FFMA.FTZ R117, R96, R13.reuse, -R117 ;  /* 0x0000000d60757223 */ /* 0x080fe20000010875 */
[----:B------:R-:W-:Y:S01]  /*34d0*/  FFMA.FTZ R118, R97, R13, R118 ;  /* 0x0000000d61767223 */ /* 0x000fe20000010076 */
[CC--:B------:R-:W-:Y:S01]  /*34e0*/  FMUL.FTZ R115, R47.reuse, R116.reuse ;  /* 0x000000742f737220 */ /* 0x0c0fe20000410000 */
[-C--:B------:R-:W-:Y:S01]  /*34f0*/  F2FP.F16.E4M3.UNPACK_B R96, R7.reuse.H1 ;  /* 0x00000007ff60723e */ /* 0x080fe200030006ff */
[C---:B------:R-:W-:Y:S01]  /*3500*/  FMUL.FTZ R116, R46.reuse, R116 ;  /* 0x000000742e747220 */ /* 0x040fe20000410000 */
[----:B------:R-:W-:Y:S01]  /*3510*/  F2FP.F16.E4M3.UNPACK_B R7, R7 ;  /* 0x00000007ff07723e */ /* 0x000fe200020006ff */
[-C--:B------:R-:W-:Y:S01]  /*3520*/  FFMA.FTZ R13, R46, R114.reuse, -R115 ;  /* 0x000000722e0d7223 */ /* 0x080fe20000010873 */
[----:B------:R-:W-:Y:S01]  /*3530*/  F2FP.SATFINITE.E4M3.F32.PACK_AB_MERGE_C R123, R118, R117, RZ ;  /* 0x00000075767b723e */ /* 0x000fe200048070ff */
[--C-:B------:R-:W-:Y:S01]  /*3540*/  HADD2.F32 R97, -RZ, R96.reuse.H0_H0 ;  /* 0x20000060ff617230 */ /* 0x100fe20000004100 */
[-C--:B------:R-:W-:Y:S01]  /*3550*/  F2FP.F16.E4M3.UNPACK_B R118, R15.reuse.H1 ;  /* 0x0000000fff76723e */ /* 0x080fe200030006ff */
[----:B------:R-:W-:Y:S01]  /*3560*/  FFMA.FTZ R46, R47, R114, R116 ;  /* 0x000000722f2e7223 */ /* 0x000fe20000010074 */
[----:B------:R-:W-:Y:S01]  /*3570*/  F2FP.F16.E4M3.UNPACK_B R115, R12.H1 ;  /* 0x0000000cff73723e */ /* 0x000fe200030006ff */
[----:B------:R-:W-:Y:S01]  /*3580*/  HADD2.F32 R96, -RZ, R96.H1_H1 ;  /* 0x30000060ff607230 */ /* 0x000fe20000004100 */
[----:B------:R-:W-:Y:S01]  /*3590*/  F2FP.F16.E4M3.UNPACK_B R47, R6.H1 ;  /* 0x00000006ff2f723e */ /* 0x000fe200030006ff */
        /* <DEDUP_REMOVED lines=20> */
[----:B------:R-:W-:Y:S01]  /*36e0*/  HADD2.F32 R15, -RZ, R7.H1_H1 ;  /* 0x30000007ff0f7230 */ /* 0x000fe20000004100 */
[----:B------:R-:W-:Y:S01]  /*36f0*/  F2FP.SATFINITE.E4M3.F32.PACK_AB_MERGE_C R4, R46, R13, R123 ;  /* 0x0000000d2e04723e */ /* 0x000fe2000480707b */
        /* <DEDUP_REMOVED lines=16> */
.L_x_10375:
[----:B------:R-:W-:Y:S05]  /*3800*/  BSYNC B3 ;  /* 0x0000000000037941 */ /* 0x000fea0003800000 */
.L_x_10374:
[----:B------:R-:W-:Y:S02]  /*3810*/  ULDC.64 UR4, c[0x0][0x208] ;  /* 0x0000820000047ab9 */ /* 0x000fe40000000a00 */
[----:B0-----:R4:W-:Y:S03]  /*3820*/  ST.E.128 desc[UR4][R10.64], R4 ;  /* 0x000000040a007985 */ /* 0x0019e6000c101d04 */
.L_x_10373:
[----:B------:R-:W-:Y:S05]  /*3830*/  BSYNC B2 ;  /* 0x0000000000027941 */ /* 0x000fea0003800000 */
.L_x_10372:
[----:B------:R-:W-:-:S13]  /*3840*/  ISETP.NE.AND P2, PT, R87, RZ, PT ;  /* 0x000000ff5700720c */ /* 0x000fda0003f45270 */
[----:B------:R-:W-:Y:S05]  /*3850*/  @P2 BRA `(.L_x_10371) ;  /* 0x0000000400d02947 */ /* 0x000fea0003800000 */
[----:B----4-:R4:W0:Y:S01]  /*3860*/  LDS.128 R4, [R89+0x18400] ;  /* 0x0184000059047984 */ /* 0x0108220000000c00 */
[----:B---3--:R-:W-:Y:S01]  /*3870*/  IADD3 R10, P2, R19, R14, RZ ;  /* 0x0000000e130a7210 */ /* 0x008fe20007f5e0ff */
[----:B------:R-:W-:Y:S04]  /*3880*/  BSSY B2, `(.L_x_10376) ;  /* 0x000006f000027945 */ /* 0x000fe80003800000 */
[----:B--2---:R-:W-:Y:S01]  /*3890*/  IMAD.X R11, R103, 0x1, R190, P2 ;  /* 0x00000001670b7824 */ /* 0x004fe200010e06be */
[----:B------:R-:W-:-:S13]  /*38a0*/  ISETP.GE.AND P2, PT, R193, R102, PT ;  /* 0x00000066c100720c */ /* 0x000fda0003f46270 */
[----:B----4-:R-:W-:Y:S05]  /*38b0*/  @P2 BRA `(.L_x_10377) ;  /* 0x0000000400ac2947 */ /* 0x010fea0003800000 */
        /* <DEDUP_REMOVED lines=10> */
[----:B------:R-:W-:Y:S01]  /*3960*/  PRMT R13, R13, 0x654, R12 ;  /* 0x000006540d0d7816 */ /* 0x000fe2000000000c */
[----:B0-----:R-:W-:Y:S01]  /*3970*/  IMAD.MOV.U32 R12, RZ, RZ, R4 ;  /* 0x000000ffff0c7224 */ /* 0x001fe200078e0004 */
[----:B------:R-:W-:Y:S02]  /*3980*/  SHF.R.U32.HI R43, RZ, 0x10, R43 ;  /* 0x00000010ff2b7819 */ /* 0x000fe4000001162b */
[----:B------:R-:W-:Y:S01]  /*3990*/  LOP3.LUT R13, R13, 0xff00, R14, 0xf8, !PT ;  /* 0x0000ff000d0d7812 */ /* 0x000fe200078ef80e */
[----:B------:R-:W-:Y:S01]  /*39a0*/  IMAD.U32 R14, R44, 0x10000, RZ ;  /* 0x000100002c0e7824 */ /* 0x000fe200078e00ff */
[----:B------:R-:W-:-:S02]  /*39b0*/  LOP3.LUT R42, R15, 0xff00, R42, 0xf8, !PT ;  /* 0x0000ff000f2a7812 */ /* 0x000fc400078ef82a */
[----:B------:R-:W-:Y:S02]  /*39c0*/  SHF.L.U32 R43, R43, 0x10, RZ ;  /* 0x000000102b2b7819 */ /* 0x000fe400000006ff */
        /* <DEDUP_REMOVED lines=11> */
[--C-:B------:R-:W-:Y:S02]  /*3a80*/  HADD2.F32 R43, -RZ, R42.reuse.H0_H0 ;  /* 0x2000002aff2b7230 */ /* 0x100fe40000004100 */
        /* <DEDUP_REMOVED lines=70> */
[C---:B------:R-:W-:Y:S01]  /*3ef0*/  FMUL.FTZ R47, R7.reuse, R47 ;  /* 0x0000002f072f7220 */ /* 0x040fe20000410000 */
[----:B------:R-:W-:Y:S01]  /*3f00*/  FFMA.FTZ R15, R12, R42, -R15 ;  /* 0x0000002a0c0f7223 */ /* 0x000fe2000001080f */
[----:B------:R-:W-:Y:S01]  /*3f10*/  F2FP.SATFINITE.E4M3.F32.PACK_AB_MERGE_C R113, R114, R113, RZ ;  /* 0x000000717271723e */ /* 0x000fe200048070ff */
[-C--:B------:R-:W-:Y:S01]  /*3f20*/  FFMA.FTZ R14, R7, R44.reuse, -R14 ;  /* 0x0000002c070e7223 */ /* 0x080fe2000001080e */
[----:B------:R-:W-:Y:S01]  /*3f30*/  FFMA.FTZ R47, R6, R44, R47 ;  /* 0x0000002c062f7223 */ /* 0x000fe2000001002f */
[----:B------:R-:W-:-:S02]  /*3f40*/  F2FP.SATFINITE.E4M3.F32.PACK_AB_MERGE_C R4, R110, R97, R115 ;  /* 0x000000616e04723e */ /* 0x000fc40004807073 */
[----:B------:R-:W-:Y:S02]  /*3f50*/  F2FP.SATFINITE.E4M3.F32.PACK_AB_MERGE_C R7, R96, R15, R113 ;  /* 0x0000000f6007723e */ /* 0x000fe40004807071 */
[----:B------:R-:W-:-:S07]  /*3f60*/  F2FP.SATFINITE.E4M3.F32.PACK_AB_MERGE_C R6, R47, R14, R46 ;  /* 0x0000000e2f06723e */ /* 0x000fce000480702e */
.L_x_10377:
[----:B------:R-:W-:Y:S05]  /*3f70*/  BSYNC B2 ;  /* 0x0000000000027941 */ /* 0x000fea0003800000 */
.L_x_10376:
[----:B------:R-:W-:Y:S02]  /*3f80*/  ULDC.64 UR4, c[0x0][0x208] ;  /* 0x0000820000047ab9 */ /* 0x000fe40000000a00 */
[----:B0-----:R0:W-:Y:S03]  /*3f90*/  ST.E.128 desc[UR4][R10.64], R4 ;  /* 0x000000040a007985 */ /* 0x0011e6000c101d04 */
.L_x_10371:
[----:B------:R-:W-:Y:S05]  /*3fa0*/  BSYNC B1 ;  /* 0x0000000000017941 */ /* 0x000fea0003800000 */
.L_x_10370:
[----:B------:R-:W-:-:S03]  /*3fb0*/  UMOV UR4, 0xffffffff ;  /* 0xffffffff00047882 */ /* 0x000fc60000000000 */
[----:B------:R-:W-:Y:S05]  /*3fc0*/  BRA.DIV UR4, `(.L_x_10378) ;  /* 0x0000025a04347947 */ /* 0x000fea000b800000 */
[----:B------:R0:W0:Y:S04]  /*3fd0*/  SHFL.IDX PT, R43, R100, 0x1, 0x1c1f ;  /* 0x003c1f00642b7f89 */ /* 0x00002800000e0000 */
[----:B---3--:R3:W0:Y:S02]  /*3fe0*/  SHFL.IDX PT, R14, R99, 0x1, 0x1c1f ;  /* 0x003c1f00630e7f89 */ /* 0x00862400000e0000 */
.L_x_10684:
[----:B------:R-:W-:Y:S04]  /*3ff0*/  BSSY B1, `(.L_x_10379) ;  /* 0x00000ef000017945 */ /* 0x000fe80003800000 */
[----:B------:R-:W-:Y:S05]  /*4000*/  @P3 BRA `(.L_x_10380) ;  /* 0x0000000c00b43947 */ /* 0x000fea0003800000 */
[----:B------:R-:W-:Y:S04]  /*4010*/  BSSY B2, `(.L_x_10381) ;  /* 0x0000076000027945 */ /* 0x000fe80003800000 */
[----:B------:R-:W-:Y:S05]  /*4020*/  @P1 BRA `(.L_x_10382) ;  /* 0x0000000400d01947 */ /* 0x000fea0003800000 */
[----:B0---4-:R0:W4:Y:S01]  /*4030*/  LDS.128 R4, [R90+0x1a400] ;  /* 0x01a400005a047984 */ /* 0x0111220000000c00 */
[----:B------:R-:W-:Y:S01]  /*4040*/  IADD3 R10, P2, R16, R14, RZ ;  /* 0x0000000e100a7210 */ /* 0x000fe20007f5e0ff */
[----:B------:R-:W-:Y:S04]  /*4050*/  BSSY B3, `(.L_x_10383) ;  /* 0x000006f000037945 */ /* 0x000fe80003800000 */
[----:B------:R-:W-:Y:S01]  /*4060*/  IMAD.X R11, R43, 0x1, R17, P2 ;  /* 0x000000012b0b7824 */ /* 0x000fe200010e0611 */
[----:B------:R-:W-:-:S13]  /*4070*/  ISETP.GE.AND P2, PT, R22, R102, PT ;  /* 0x000000661600720c */ /* 0x000fda0003f46270 */
[----:B0-----:R-:W-:Y:S05]  /*4080*/  @P2 BRA `(.L_x_10384) ;  /* 0x0000000400ac2947 */ /* 0x001fea0003800000 */
        /* <DEDUP_REMOVED lines=12> */
[----:B----4-:R-:W-:Y:S01]  /*4150*/  IMAD.MOV.U32 R12, RZ, RZ, R4 ;  /* 0x000000ffff0c7224 */ /* 0x010fe200078e0004 */
        /* <DEDUP_REMOVED lines=17> */
[--C-:B------:R-:W-:Y:S01]  /*4270*/  HADD2.F32 R15, -RZ, R5.reuse.H0_H0 ;  /* 0x20000005ff0f7230 */ /* 0x100fe20000004100 */
[----:B------:R-:W-:Y:S01]  /*4280*/  F2FP.F16.E4M3.UNPACK_B R112, R112 ;  /* 0x00000070ff70723e */ /* 0x000fe200020006ff */
[----:B------:R-:W-:Y:S02]  /*4290*/  HADD2.F32 R38, -RZ, R5.H1_H1 ;  /* 0x30000005ff267230 */ /* 0x000fe40000004100 */
[-C--:B------:R-:W-:Y:S01]  /*42a0*/  FFMA.FTZ R4, R4, R40.reuse, -R47 ;  /* 0x0000002804047223 */ /* 0x080fe2000001082f */
[----:B------:R-:W-:Y:S02]  /*42b0*/  HADD2.F32 R39, -RZ, R39.H1_H1 ;  /* 0x30000027ff277230 */ /* 0x000fe40000004100 */
[----:B------:R-:W-:Y:S01]  /*42c0*/  FFMA.FTZ R5, R13, R40, R42 ;  /* 0x000000280d057223 */ /* 0x000fe2000001002a */
[C---:B------:R-:W-:Y:S01]  /*42d0*/  FMUL.FTZ R47, R15.reuse, R44 ;  /* 0x0000002c0f2f7220 */ /* 0x040fe20000410000 */
[----:B------:R-:W-:Y:S01]  /*42e0*/  F2FP.F16.E4M3.UNPACK_B R13, R12.H1 ;  /* 0x0000000cff0d723e */ /* 0x000fe200030006ff */
[C---:B------:R-:W-:Y:S01]  /*42f0*/  FMUL.FTZ R46, R38.reuse, R44 ;  /* 0x0000002c262e7220 */ /* 0x040fe20000410000 */
[----:B------:R-:W-:Y:S01]  /*4300*/  F2FP.F16.E4M3.UNPACK_B R12, R12 ;  /* 0x0000000cff0c723e */ /* 0x000fe200020006ff */
[----:B--2---:R-:W-:Y:S01]  /*4310*/  FFMA.FTZ R103, R38, R39, R47 ;  /* 0x0000002726677223 */ /* 0x004fe2000001002f */
[----:B------:R-:W-:Y:S01]  /*4320*/  F2FP.F16.E4M3.UNPACK_B R111, R111 ;  /* 0x0000006fff6f723e */ /* 0x000fe200020006ff */
[----:B------:R-:W-:Y:S01]  /*4330*/  FFMA.FTZ R46, R15, R39, -R46 ;  /* 0x000000270f2e7223 */ /* 0x000fe2000001082e */
[----:B------:R-:W-:-:S02]  /*4340*/  HADD2.F32 R40, -RZ, R112.H1_H1 ;  /* 0x30000070ff287230 */ /* 0x000fc40000004100 */
[--C-:B------:R-:W-:Y:S02]  /*4350*/  HADD2.F32 R38, -RZ, R13.reuse.H1_H1 ;  /* 0x3000000dff267230 */ /* 0x100fe40000004100 */
[----:B------:R-:W-:Y:S02]  /*4360*/  HADD2.F32 R15, -RZ, R13.H0_H0 ;  /* 0x2000000dff0f7230 */ /* 0x000fe40000004100 */
        /* <DEDUP_REMOVED lines=8> */
[-C--:B------:R-:W-:Y:S01]  /*43f0*/  FMUL.FTZ R97, R13, R112.reuse ;  /* 0x000000700d617220 */ /* 0x080fe20000410000 */
[----:B------:R-:W-:Y:S01]  /*4400*/  FFMA.FTZ R39, R38, R39, R47 ;  /* 0x0000002726277223 */ /* 0x000fe2000001002f */
[C---:B------:R-:W-:Y:S01]  /*4410*/  FMUL.FTZ R40, R12.reuse, R112 ;  /* 0x000000700c287220 */ /* 0x040fe20000410000 */
[----:B------:R-:W-:Y:S01]  /*4420*/  F2FP.SATFINITE.E4M3.F32.PACK_AB_MERGE_C R112, R103, R46, RZ ;  /* 0x0000002e6770723e */ /* 0x000fe200048070ff */
[-C--:B------:R-:W-:Y:S01]  /*4430*/  FFMA.FTZ R96, R12, R111.reuse, R97 ;  /* 0x0000006f0c607223 */ /* 0x080fe20000010061 */
[----:B------:R-:W-:Y:S01]  /*4440*/  F2FP.F16.E4M3.UNPACK_B R12, R6.H1 ;  /* 0x00000006ff0c723e */ /* 0x000fe200030006ff */
[----:B------:R-:W-:Y:S01]  /*4450*/  FFMA.FTZ R47, R13, R111, -R40 ;  /* 0x0000006f0d2f7223 */ /* 0x000fe20000010828 */
[----:B------:R-:W-:-:S02]  /*4460*/  F2FP.SATFINITE.E4M3.F32.PACK_AB_MERGE_C R111, R39, R42, RZ ;  /* 0x0000002a276f723e */ /* 0x000fc400048070ff */
[----:B------:R-:W-:Y:S02]  /*4470*/  F2FP.F16.E4M3.UNPACK_B R13, R7.H1 ;  /* 0x00000007ff0d723e */ /* 0x000fe400030006ff */
[----:B------:R-:W-:Y:S02]  /*4480*/  F2FP.F16.E4M3.UNPACK_B R42, R45.H1 ;  /* 0x0000002dff2a723e */ /* 0x000fe400030006ff */
        /* <DEDUP_REMOVED lines=25> */
[--C-:B------:R-:W-:Y:S01]  /*4620*/  HADD2.F32 R7, -RZ, R6.reuse.H0_H0 ;  /* 0x20000006ff077230 */ /* 0x100fe20000004100 */
[----:B------:R-:W-:Y:S01]  /*4630*/  F2FP.SATFINITE.E4M3.F32.PACK_AB_MERGE_C R5, R5, R4, R112 ;  /* 0x000000040505723e */ /* 0x000fe20004807070 */
        /* <DEDUP_REMOVED lines=15> */
[----:B------:R-:W-:-:S07]  /*4730*/  F2FP.SATFINITE.E4M3.F32.PACK_AB_MERGE_C R7, R42, R15, R103 ;  /* 0x0000000f2a07723e */ /* 0x000fce0004807067 */
.L_x_10384:
[----:B------:R-:W-:Y:S05]  /*4740*/  BSYNC B3 ;  /* 0x0000000000037941 */ /* 0x000fea0003800000 */
.L_x_10383:
[----:B------:R-:W-:Y:S02]  /*4750*/  ULDC.64 UR4, c[0x0][0x208] ;  /* 0x0000820000047ab9 */ /* 0x000fe40000000a00 */
[----:B----4-:R0:W-:Y:S03]  /*4760*/  ST.E.128 desc[UR4][R10.64], R4 ;  /* 0x000000040a007985 */ /* 0x0101e6000c101d04 */
.L_x_10382:
[----:B------:R-:W-:Y:S05]  /*4770*/  BSYNC B2 ;  /* 0x0000000000027941 */ /* 0x000fea0003800000 */
.L_x_10381:
[----:B------:R-:W-:-:S13]  /*4780*/  ISETP.NE.AND P2, PT, R87, RZ, PT ;  /* 0x000000ff5700720c */ /* 0x000fda0003f45270 */
        /* <DEDUP_REMOVED lines=18> */
[----:B----4-:R-:W-:Y:S01]  /*48b0*/  IMAD.MOV.U32 R12, RZ, RZ, R4 ;  /* 0x000000ffff0c7224 */ /* 0x010fe200078e0004 */
        /* <DEDUP_REMOVED lines=95> */
.L_x_10386:
[----:B------:R-:W-:Y:S05]  /*4eb0*/  BSYNC B2 ;  /* 0x0000000000027941 */ /* 0x000fea0003800000 */
.L_x_10385:
[----:B------:R-:W-:Y:S02]  /*4ec0*/  ULDC.64 UR4, c[0x0][0x208] ;  /* 0x0000820000047ab9 */ /* 0x000fe40000000a00 */
[----:B----4-:R0:W-:Y:S03]  /*4ed0*/  ST.E.128 desc[UR4][R10.64], R4 ;  /* 0x000000040a007985 */ /* 0x0101e6000c101d04 */
.L_x_10380:
[----:B------:R-:W-:Y:S05]  /*4ee0*/  BSYNC B1 ;  /* 0x0000000000017941 */ /* 0x000fea0003800000 */
.L_x_10379:
[----:B------:R-:W-:-:S03]  /*4ef0*/  UMOV UR4, 0xffffffff ;  /* 0xffffffff00047882 */ /* 0x000fc60000000000 */
[----:B------:R-:W-:Y:S05]  /*4f00*/  BRA.DIV UR4, `(.L_x_10387) ;  /* 0x0000024a04ac7947 */ /* 0x000fea000b800000 */
[----:B------:R1:W1:Y:S04]  /*4f10*/  SHFL.IDX PT, R35, R100, 0x2, 0x1c1f ;  /* 0x005c1f0064237f89 */ /* 0x00026800000e0000 */
[----:B0-----:R0:W0:Y:S02]  /*4f20*/  SHFL.IDX PT, R14, R99, 0x2, 0x1c1f ;  /* 0x005c1f00630e7f89 */ /* 0x00102400000e0000 */
.L_x_10688:
[----:B------:R-:W-:Y:S05]  /*4f30*/  @P4 BRA `(.L_x_10388) ;  /* 0x0000004800304947 */ /* 0x000fea0003800000 */
[----:B------:R-:W-:Y:S04]  /*4f40*/  BSSY B1, `(.L_x_10389) ;  /* 0x0000076000017945 */ /* 0x000fe80003800000 */
[----:B------:R-:W-:Y:S05]  /*4f50*/  @P1 BRA `(.L_x_10390) ;  /* 0x0000000400d01947 */ /* 0x000fea0003800000 */
[----:B----4-:R4:W2:Y:S01]  /*4f60*/  LDS.128 R4, [R90+0x1c400] ;  /* 0x01c400005a047984 */ /* 0x0108a20000000c00 */
[----:B0-----:R-:W-:Y:S01]  /*4f70*/  IADD3 R10, P2, R16, R14, RZ ;  /* 0x0000000e100a7210 */ /* 0x001fe20007f5e0ff */
[----:B------:R-:W-:Y:S04]  /*4f80*/  BSSY B2, `(.L_x_10391) ;  /* 0x000006f000027945 */ /* 0x000fe80003800000 */
[----:B-1----:R-:W-:Y:S01]  /*4f90*/  IMAD.X R11, R35, 0x1, R17, P2 ;  /* 0x00000001230b7824 */ /* 0x002fe200010e0611 */
[----:B------:R-:W-:-:S13]  /*4fa0*/  ISETP.GE.AND P2, PT, R22, R102, PT ;  /* 0x000000661600720c */ /* 0x000fda0003f46270 */
[----:B----4-:R-:W-:Y:S05]  /*4fb0*/  @P2 BRA `(.L_x_10392) ;  /* 0x0000000400ac2947 */ /* 0x010fea0003800000 */
        /* <DEDUP_REMOVED lines=14> */
[----:B--2---:R-:W-:Y:S01]  /*50a0*/  MOV R12, R4 ;  /* 0x00000004000c7202 */ /* 0x004fe20000000f00 */
[----:B------:R-:W-:Y:S01]  /*50b0*/  IMAD.U32 R31, R31, 0x10000, RZ ;  /* 0x000100001f1f7824 */ /* 0x000fe200078e00ff */
[----:B------:R-:W-:-:S02]  /*50c0*/  LOP3.LUT R34, R32, 0xff00, R15, 0xf8, !PT ;  /* 0x0000ff0020227812 */ /* 0x000fc400078ef80f */
[----:B------:R-:W-:Y:S02]  /*50d0*/  F2FP.F16.E4M3.UNPACK_B R4, R5 ;  /* 0x00000005ff04723e */ /* 0x000fe400020006ff */
[----:B------:R-:W-:Y:S02]  /*50e0*/  F2FP.F16.E4M3.UNPACK_B R15, R107.H1 ;  /* 0x0000006bff0f723e */ /* 0x000fe400030006ff */
[----:B------:R-:W-:Y:S02]  /*50f0*/  F2FP.F16.E4M3.UNPACK_B R5, R5.H1 ;  /* 0x00000005ff05723e */ /* 0x000fe400030006ff */
[----:B------:R-:W-:Y:S01]  /*5100*/  LOP3.LUT R32, R30, 0xff0000, R13, 0xf8, !PT ;  /* 0x00ff00001e207812 */ /* 0x000fe200078ef80d */
[--C-:B------:R-:W-:Y:S01]  /*5110*/  HADD2.F32 R13, -RZ, R4.reuse.H1_H1 ;  /* 0x30000004ff0d7230 */ /* 0x100fe20000004100 */
[----:B------:R-:W-:Y:S01]  /*5120*/  LOP3.LUT R36, R34, 0xff0000, R31, 0xf8, !PT ;  /* 0x00ff000022247812 */ /* 0x000fe200078ef81f */
[--C-:B------:R-:W-:Y:S01]  /*5130*/  HADD2.F32 R33, -RZ, R15.reuse.H0_H0 ;  /* 0x2000000fff217230 */ /* 0x100fe20000004100 */
[----:B------:R-:W-:Y:S01]  /*5140*/  F2FP.F16.E4M3.UNPACK_B R30, R106.H1 ;  /* 0x0000006aff1e723e */ /* 0x000fe200030006ff */
[----:B------:R-:W-:Y:S01]  /*5150*/  HADD2.F32 R34, -RZ, R15.H1_H1 ;  /* 0x3000000fff227230 */ /* 0x000fe20000004100 */
[----:B------:R-:W-:Y:S01]  /*5160*/  F2FP.F16.E4M3.UNPACK_B R107, R107 ;  /* 0x0000006bff6b723e */ /* 0x000fe200020006ff */
[----:B------:R-:W-:-:S02]  /*5170*/  HADD2.F32 R4, -RZ, R4.H0_H0 ;  /* 0x20000004ff047230 */ /* 0x000fc40000004100 */
[-C--:B------:R-:W-:Y:S01]  /*5180*/  FMUL.FTZ R37, R13, R33.reuse ;  /* 0x000000210d257220 */ /* 0x080fe20000410000 */
[--C-:B------:R-:W-:Y:S01]  /*5190*/  HADD2.F32 R15, -RZ, R5.reuse.H1_H1 ;  /* 0x30000005ff0f7230 */ /* 0x100fe20000004100 */
[----:B------:R-:W-:Y:S01]  /*51a0*/  F2FP.F16.E4M3.UNPACK_B R106, R106 ;  /* 0x0000006aff6a723e */ /* 0x000fe200020006ff */
[--C-:B------:R-:W-:Y:S02]  /*51b0*/  HADD2.F32 R31, -RZ, R30.reuse.H0_H0 ;  /* 0x2000001eff1f7230 */ /* 0x100fe40000004100 */
[C---:B------:R-:W-:Y:S01]  /*51c0*/  FMUL.FTZ R38, R4.reuse, R33 ;  /* 0x0000002104267220 */ /* 0x040fe20000410000 */
[----:B------:R-:W-:Y:S02]  /*51d0*/  HADD2.F32 R5, -RZ, R5.H0_H0 ;  /* 0x20000005ff057230 */ /* 0x000fe40000004100 */
[-C--:B------:R-:W-:Y:S01]  /*51e0*/  FMUL.FTZ R40, R15, R34.reuse ;  /* 0x000000220f287220 */ /* 0x080fe20000410000 */
[----:B------:R-:W-:Y:S02]  /*51f0*/  HADD2.F32 R30, -RZ, R30.H1_H1 ;  /* 0x3000001eff1e7230 */ /* 0x000fe40000004100 */
[-C--:B------:R-:W-:Y:S01]  /*5200*/  FFMA.FTZ R4, R4, R31.reuse, -R37 ;  /* 0x0000001f04047223 */ /* 0x080fe20000010825 */
[----:B------:R-:W-:Y:S01]  /*5210*/  FFMA.FTZ R39, R13, R31, R38 ;  /* 0x0000001f0d277223 */ /* 0x000fe20000010026 */
[C---:B------:R-:W-:Y:S01]  /*5220*/  FMUL.FTZ R34, R5.reuse, R34 ;  /* 0x0000002205227220 */ /* 0x040fe20000410000 */
[----:B------:R-:W-:Y:S01]  /*5230*/  FFMA.FTZ R31, R5, R30, -R40 ;  /* 0x0000001e051f7223 */ /* 0x000fe20000010828 */
[----:B------:R-:W-:-:S02]  /*5240*/  F2FP.F16.E4M3.UNPACK_B R5, R12.H1 ;  /* 0x0000000cff05723e */ /* 0x000fc400030006ff */
[----:B------:R-:W-:Y:S01]  /*5250*/  FFMA.FTZ R42, R15, R30, R34 ;  /* 0x0000001e0f2a7223 */ /* 0x000fe20000010022 */
[----:B------:R-:W-:Y:S01]  /*5260*/  F2FP.F16.E4M3.UNPACK_B R12, R12 ;  /* 0x0000000cff0c723e */ /* 0x000fe200020006ff */
[----:B------:R-:W-:Y:S02]  /*5270*/  HADD2.F32 R34, -RZ, R107.H1_H1 ;  /* 0x3000006bff227230 */ /* 0x000fe40000004100 */
[--C-:B------:R-:W-:Y:S01]  /*5280*/  HADD2.F32 R13, -RZ, R5.reuse.H0_H0 ;  /* 0x20000005ff0d7230 */ /* 0x100fe20000004100 */
[----:B------:R-:W-:Y:S01]  /*5290*/  F2FP.SATFINITE.E4M3.F32.PACK_AB_MERGE_C R44, R42, R31, RZ ;  /* 0x0000001f2a2c723e */ /* 0x000fe200048070ff */
[----:B------:R-:W-:Y:S01]  /*52a0*/  HADD2.F32 R15, -RZ, R5.H1_H1 ;  /* 0x30000005ff0f7230 */ /* 0x000fe20000004100 */
[----:B------:R-:W-:Y:S01]  /*52b0*/  F2FP.F16.E4M3.UNPACK_B R31, R36.H1 ;  /* 0x00000024ff1f723e */ /* 0x000fe200030006ff */
[----:B------:R-:W-:Y:S02]  /*52c0*/  HADD2.F32 R5, -RZ, R12.H0_H0 ;  /* 0x2000000cff057230 */ /* 0x000fe40000004100 */
[----:B------:R-:W-:Y:S01]  /*52d0*/  FMUL.FTZ R40, R13, R34 ;  /* 0x000000220d287220 */ /* 0x000fe20000410000 */
[----:B------:R-:W-:-:S02]  /*52e0*/  HADD2.F32 R107, -RZ, R107.H0_H0 ;  /* 0x2000006bff6b7230 */ /* 0x000fc40000004100 */
[----:B------:R-:W-:Y:S01]  /*52f0*/  FMUL.FTZ R38, R15, R34 ;  /* 0x000000220f267220 */ /* 0x000fe20000410000 */
[----:B------:R-:W-:Y:S01]  /*5300*/  HADD2.F32 R12, -RZ, R12.H1_H1 ;  /* 0x3000000cff0c7230 */ /* 0x000fe20000004100 */
[----:B------:R-:W-:Y:S01]  /*5310*/  F2FP.F16.E4M3.UNPACK_B R36, R36 ;  /* 0x00000024ff24723e */ /* 0x000fe200020006ff */
[--C-:B------:R-:W-:Y:S02]  /*5320*/  HADD2.F32 R30, -RZ, R106.reuse.H1_H1 ;  /* 0x3000006aff1e7230 */ /* 0x100fe40000004100 */
[----:B------:R-:W-:Y:S02]  /*5330*/  HADD2.F32 R106, -RZ, R106.H0_H0 ;  /* 0x2000006aff6a7230 */ /* 0x000fe40000004100 */
[CC--:B------:R-:W-:Y:S01]  /*5340*/  FMUL.FTZ R34, R12.reuse, R107.reuse ;  /* 0x0000006b0c227220 */ /* 0x0c0fe20000410000 */
[----:B------:R-:W-:Y:S01]  /*5350*/  FMUL.FTZ R107, R5, R107 ;  /* 0x0000006b056b7220 */ /* 0x000fe20000410000 */
[-C--:B------:R-:W-:Y:S01]  /*5360*/  FFMA.FTZ R38, R13, R30.reuse, -R38 ;  /* 0x0000001e0d267223 */ /* 0x080fe20000010826 */
[----:B------:R-:W-:Y:S01]  /*5370*/  FFMA.FTZ R15, R15, R30, R40 ;  /* 0x0000001e0f0f7223 */ /* 0x000fe20000010028 */
[-C--:B------:R-:W-:Y:S01]  /*5380*/  FFMA.FTZ R37, R5, R106.reuse, -R34 ;  /* 0x0000006a05257223 */ /* 0x080fe20000010822 */
[----:B------:R-:W-:Y:S01]  /*5390*/  FFMA.FTZ R106, R12, R106, R107 ;  /* 0x0000006a0c6a7223 */ /* 0x000fe2000001006b */
[----:B------:R-:W-:Y:S01]  /*53a0*/  F2FP.F16.E4M3.UNPACK_B R12, R7.H1 ;  /* 0x00000007ff0c723e */ /* 0x000fe200030006ff */
[----:B------:R-:W-:Y:S01]  /*53b0*/  HADD2.F32 R33, -RZ, R36.H1_H1 ;  /* 0x30000024ff217230 */ /* 0x000fe20000004100 */
[----:B------:R-:W-:Y:S01]  /*53c0*/  F2FP.SATFINITE.E4M3.F32.PACK_AB_MERGE_C R43, R15, R38, RZ ;  /* 0x000000260f2b723e */ /* 0x000fe200048070ff */
[----:B------:R-:W-:Y:S01]  /*53d0*/  HADD2.F32 R38, -RZ, R31.H1_H1 ;  /* 0x3000001fff267230 */ /* 0x000fe20000004100 */
[----:B------:R-:W-:Y:S01]  /*53e0*/  F2FP.F16.E4M3.UNPACK_B R30, R32.H1 ;  /* 0x00000020ff1e723e */ /* 0x000fe200030006ff */
[--C-:B------:R-:W-:Y:S01]  /*53f0*/  HADD2.F32 R15, -RZ, R12.reuse.H1_H1 ;  /* 0x3000000cff0f7230 */ /* 0x100fe20000004100 */
[----:B------:R-:W-:Y:S01]  /*5400*/  F2FP.F16.E4M3.UNPACK_B R5, R6.H1 ;  /* 0x00000006ff05723e */ /* 0x000fe200030006ff */
        /* <DEDUP_REMOVED lines=21> */
[----:B------:R-:W-:Y:S01]  /*5560*/  HADD2.F32 R6, -RZ, R6.H1_H1 ;  /* 0x30000006ff067230 */ /* 0x000fe20000004100 */
[----:B------:R-:W-:Y:S01]  /*5570*/  F2FP.SATFINITE.E4M3.F32.PACK_AB_MERGE_C R33, R33, R38, RZ ;  /* 0x000000262121723e */ /* 0x000fe200048070ff */
        /* <DEDUP_REMOVED lines=15> */
.L_x_10392:
[----:B------:R-:W-:Y:S05]  /*5670*/  BSYNC B2 ;  /* 0x0000000000027941 */ /* 0x000fea0003800000 */
.L_x_10391:
[----:B------:R-:W-:Y:S02]  /*5680*/  ULDC.64 UR4, c[0x0][0x208] ;  /* 0x0000820000047ab9 */ /* 0x000fe40000000a00 */
[----:B--2---:R0:W-:Y:S03]  /*5690*/  ST.E.128 desc[UR4][R10.64], R4 ;  /* 0x000000040a007985 */ /* 0x0041e6000c101d04 */
.L_x_10390:
[----:B------:R-:W-:Y:S05]  /*56a0*/  BSYNC B1 ;  /* 0x0000000000017941 */ /* 0x000fea0003800000 */
.L_x_10389:
[----:B------:R-:W-:-:S13]  /*56b0*/  ISETP.NE.AND P2, PT, R87, RZ, PT ;  /* 0x000000ff5700720c */ /* 0x000fda0003f45270 */
[----:B------:R-:W-:Y:S05]  /*56c0*/  @P2 BRA `(.L_x_10388) ;  /* 0x00000040004c2947 */ /* 0x000fea0003800000 */
[----:B0---4-:R0:W4:Y:S01]  /*56d0*/  LDS.128 R4, [R89+0x1c400] ;  /* 0x01c4000059047984 */ /* 0x0111220000000c00 */
[----:B------:R-:W-:Y:S01]  /*56e0*/  IADD3 R10, P2, R19, R14, RZ ;  /* 0x0000000e130a7210 */ /* 0x000fe20007f5e0ff */
[----:B------:R-:W-:Y:S04]  /*56f0*/  BSSY B1, `(.L_x_10393) ;  /* 0x000006f000017945 */ /* 0x000fe80003800000 */
[----:B-1----:R-:W-:Y:S01]  /*5700*/  IMAD.X R11, R35, 0x1, R190, P2 ;  /* 0x00000001230b7824 */ /* 0x002fe200010e06be */
[----:B------:R-:W-:-:S13]  /*5710*/  ISETP.GE.AND P2, PT, R193, R102, PT ;  /* 0x00000066c100720c */ /* 0x000fda0003f46270 */
[----:B0-----:R-:W-:Y:S05]  /*5720*/  @P2 BRA `(.L_x_10394) ;  /* 0x0000000400ac2947 */ /* 0x001fea0003800000 */
[----:B------:R-:W-:Y:S01]  /*5730*/  SHF.R.U32.HI R30, RZ, 0x8, R9 ;  /* 0x00000008ff1e7819 */ /* 0x000fe20000011609 */
[----:B----4-:R-:W-:Y:S01]  /*5740*/  IMAD.MOV.U32 R12, RZ, RZ, R7 ;  /* 0x000000ffff0c7224 */ /* 0x010fe200078e0007 */
        /* <DEDUP_REMOVED lines=8> */
[----:B------:R-:W-:-:S02]  /*57d0*/  LOP3.LUT R13, R29, 0xff0000ff, RZ, 0xc0, !PT ;  /* 0xff0000ff1d0d7812 */ /* 0x000fc400078ec0ff */
[----:B------:R-:W-:Y:S01]  /*57e0*/  PRMT R8, R31, 0x654, R8 ;  /* 0x000006541f087816 */ /* 0x000fe20000000008 */
[----:B------:R-:W-:Y:S01]  /*57f0*/  IMAD.U32 R28, R28, 0x10000, RZ ;  /* 0x000100001c1c7824 */ /* 0x000fe200078e00ff */
[----:B------:R-:W-:Y:S02]  /*5800*/  LOP3.LUT R13, R13, 0xff00, R6, 0xf8, !PT ;  /* 0x0000ff000d0d7812 */ /* 0x000fe400078ef806 */
[----:B------:R-:W-:Y:S02]  /*5810*/  LOP3.LUT R7, R8, 0xff00, R7, 0xf8, !PT ;  /* 0x0000ff0008077812 */ /* 0x000fe400078ef807 */
[----:B------:R-:W-:Y:S02]  /*5820*/  SHF.L.U32 R8, R15, 0x10, RZ ;  /* 0x000000100f087819 */ /* 0x000fe400000006ff */
        /* <DEDUP_REMOVED lines=91> */
.L_x_10394:
[----:B------:R-:W-:Y:S05]  /*5de0*/  BSYNC B1 ;  /* 0x0000000000017941 */ /* 0x000fea0003800000 */
.L_x_10393:
[----:B------:R-:W-:Y:S02]  /*5df0*/  ULDC.64 UR4, c[0x0][0x208] ;  /* 0x0000820000047ab9 */ /* 0x000fe40000000a00 */
[----:B----4-:R0:W-:Y:S01]  /*5e00*/  ST.E.128 desc[UR4][R10.64], R4 ;  /* 0x000000040a007985 */ /* 0x0101e2000c101d04 */
[----:B------:R-:W-:Y:S05]  /*5e10*/  BRA `(.L_x_10388) ;  /* 0x0000003800787947 */ /* 0x000fea0003800000 */
.L_x_10359:
[----:B------:R-:W2:Y:S01]  /*5e20*/  LDL R9, [R1+0x4] ;  /* 0x0000040001097983 */ /* 0x000ea20000100800 */
[C---:B------:R-:W-:Y:S01]  /*5e30*/  VIADD R8, R191.reuse, 0x40 ;  /* 0x00000040bf087836 */ /* 0x040fe20000000000 */
[----:B------:R-:W-:Y:S02]  /*5e40*/  CS2R R30, SRZ ;  /* 0x00000000001e7805 */ /* 0x000fe4000001ff00 */
[----:B------:R-:W-:Y:S01]  /*5e50*/  CS2R R28, SRZ ;  /* 0x00000000001c7805 */ /* 0x000fe2000001ff00 */
[----:B------:R-:W-:Y:S01]  /*5e60*/  ULDC.64 UR6, c[0x0][0x208] ;  /* 0x0000820000067ab9 */ /* 0x000fe20000000a00 */
        /* <DEDUP_REMOVED lines=9> */
[----:B------:R-:W3:Y:S01]  /*5f00*/  @!P4 LDC.64 R34, c[0x0][0x400] ;  /* 0x00010000ff22cb82 */ /* 0x000ee20000000a00 */
[----:B-1----:R-:W-:-:S04]  /*5f10*/  @!P4 IADD3 R32, P2, P5, R48, R32, R4 ;  /* 0x000000203020c210 */ /* 0x002fc80007d5e004 */
[----:B------:R-:W-:Y:S02]  /*5f20*/  @!P4 IADD3.X R33, R66, R33, R86, P2, P5 ;  /* 0x000000214221c210 */ /* 0x000fe400017ea456 */
[----:B---3--:R-:W-:-:S04]  /*5f30*/  @!P4 IADD3 R34, P2, P5, R54, R34, R6 ;  /* 0x000000223622c210 */ /* 0x008fc80007d5e006 */
[----:B------:R-:W-:Y:S02]  /*5f40*/  @!P4 IADD3.X R35, R64, R35, R98, P2, P5 ;  /* 0x000000234023c210 */ /* 0x000fe400017ea462 */
[----:B------:R-:W-:Y:S02]  /*5f50*/  ISETP.GE.AND P2, PT, R8, R95, PT ;  /* 0x0000005f0800720c */ /* 0x000fe40003f46270 */
[----:B------:R-:W-:Y:S02]  /*5f60*/  CS2R R38, SRZ ;  /* 0x0000000000267805 */ /* 0x000fe4000001ff00 */
[----:B------:R-:W-:Y:S01]  /*5f70*/  CS2R R36, SRZ ;  /* 0x0000000000247805 */ /* 0x000fe2000001ff00 */
[----:B------:R1:W3:Y:S01]  /*5f80*/  @!P4 LDG.E.128 R28, desc[UR6][R34.64] ;  /* 0x00000006221cc981 */ /* 0x0002e2000c1e1d00 */
[----:B------:R-:W-:-:S13]  /*5f90*/  ISETP.GE.OR P2, PT, R16, R102, P2 ;  /* 0x000000661000720c */ /* 0x000fda0001746670 */
[----:B------:R-:W-:-:S04]  /*5fa0*/  @!P2 IADD3 R5, P5, P6, R48, R80, R4 ;  /* 0x000000503005a210 */ /* 0x000fc80007ebe004 */
[----:B------:R-:W-:Y:S02]  /*5fb0*/  @!P2 IADD3.X R10, R66, R82, R86, P5, P6 ;  /* 0x00000052420aa210 */ /* 0x000fe40002fec456 */
[----:B-1----:R-:W-:Y:S02]  /*5fc0*/  CS2R R34, SRZ ;  /* 0x0000000000227805 */ /* 0x002fe4000001ff00 */
[----:B------:R-:W-:Y:S02]  /*5fd0*/  CS2R R42, SRZ ;  /* 0x00000000002a7805 */ /* 0x000fe4000001ff00 */
[----:B------:R-:W-:Y:S02]  /*5fe0*/  CS2R R40, SRZ ;  /* 0x0000000000287805 */ /* 0x000fe4000001ff00 */
[----:B------:R-:W-:Y:S02]  /*5ff0*/  CS2R R46, SRZ ;  /* 0x00000000002e7805 */ /* 0x000fe4000001ff00 */
[----:B------:R-:W-:-:S02]  /*6000*/  CS2R R44, SRZ ;  /* 0x00000000002c7805 */ /* 0x000fc4000001ff00 */
[----:B--2---:R-:W-:Y:S02]  /*6010*/  R2UR UR4, R9 ;  /* 0x00000000090472ca */ /* 0x004fe400000e0000 */
        /* <DEDUP_REMOVED lines=9> */
[----:B------:R-:W0:Y:S03]  /*60b0*/  @!P2 LDC.64 R8, c[0x0][0x3e8] ;  /* 0x0000fa00ff08ab82 */ /* 0x000e260000000a00 */
[----:B------:R-:W2:Y:S01]  /*60c0*/  @!P3 LDG.E.128 R36, desc[UR6][R14.64] ;  /* 0x000000060e24b981 */ /* 0x000ea2000c1e1d00 */
[----:B0-----:R-:W-:-:S05]  /*60d0*/  @!P2 IADD3 R8, P5, R5, R8, RZ ;  /* 0x000000080508a210 */ /* 0x001fca0007fbe0ff */
[----:B------:R-:W-:Y:S02]  /*60e0*/  @!P2 IMAD.X R9, R10, 0x1, R9, P5 ;  /* 0x000000010a09a824 */ /* 0x000fe400028e0609 */
[----:B------:R-:W0:Y:S03]  /*60f0*/  @!P2 LDC.64 R10, c[0x0][0x400] ;  /* 0x00010000ff0aab82 */ /* 0x000e260000000a00 */
[----:B------:R-:W4:Y:S01]  /*6100*/  @!P2 LDG.E.128 R40, desc[UR6][R8.64] ;  /* 0x000000060828a981 */ /* 0x000f22000c1e1d00 */
[----:B0-----:R-:W-:Y:S02]  /*6110*/  @!P2 IADD3 R10, P5, R7, R10, RZ ;  /* 0x0000000a070aa210 */ /* 0x001fe40007fbe0ff */
[----:B------:R-:W-:Y:S02]  /*6120*/  CS2R R6, SRZ ;  /* 0x0000000000067805 */ /* 0x000fe4000001ff00 */
[----:B------:R-:W-:-:S02]  /*6130*/  @!P2 IADD3.X R11, R4, R11, RZ, P5, !PT ;  /* 0x0000000b040ba210 */ /* 0x000fc40002ffe4ff */
[----:B------:R-:W-:-:S03]  /*6140*/  CS2R R4, SRZ ;  /* 0x0000000000047805 */ /* 0x000fc6000001ff00 */
[----:B------:R-:W5:Y:S04]  /*6150*/  @!P2 LDG.E.128 R44, desc[UR6][R10.64] ;  /* 0x000000060a2ca981 */ /* 0x000f68000c1e1d00 */
[----:B------:R0:W5:Y:S02]  /*6160*/  @!P4 LDG.E.128 R4, desc[UR6][R32.64] ;  /* 0x000000062004c981 */ /* 0x000164000c1e1d00 */
[----:B0-----:R-:W-:-:S06]  /*6170*/  CS2R R32, SRZ ;  /* 0x0000000000207805 */ /* 0x001fcc000001ff00 */
[----:B------:R-:W5:Y:S01]  /*6180*/  @!P3 LDG.E.128 R32, desc[UR6][R12.64] ;  /* 0x000000060c20b981 */ /* 0x000f62000c1e1d00 */
[----:B------:R-:W-:-:S06]  /*6190*/  UISETP.NE.AND UP0, UPT, UR4, 0x3, UPT ;  /* 0x000000030400788c */ /* 0x000fcc000bf05270 */
[----:B------:R-:W-:Y:S01]  /*61a0*/  PLOP3.LUT P5, PT, PT, PT, UP0, 0x80, 0x0 ;  /* 0x000000000000781c */ /* 0x000fe20003faf008 */
[----:B---3--:R-:W-:Y:S01]  /*61b0*/  IMAD.MOV.U32 R115, RZ, RZ, R30 ;  /* 0x000000ffff737224 */ /* 0x008fe200078e001e */
[----:B------:R-:W-:Y:S01]  /*61c0*/  ISETP.GE.AND P2, PT, R16, R102, PT ;  /* 0x000000661000720c */ /* 0x000fe20003f46270 */
[----:B------:R-:W-:Y:S02]  /*61d0*/  IMAD.MOV.U32 R118, RZ, RZ, R28 ;  /* 0x000000ffff767224 */ /* 0x000fe400078e001c */
[----:B--2---:R-:W-:Y:S01]  /*61e0*/  IMAD.MOV.U32 R112, RZ, RZ, R38 ;  /* 0x000000ffff707224 */ /* 0x004fe200078e0026 */
[----:B------:R-:W-:Y:S01]  /*61f0*/  MOV R113, R36 ;  /* 0x0000002400717202 */ /* 0x000fe20000000f00 */
[----:B----4-:R-:W-:Y:S02]  /*6200*/  IMAD.MOV.U32 R102, RZ, RZ, R42 ;  /* 0x000000ffff667224 */ /* 0x010fe400078e002a */
[----:B------:R-:W-:Y:S02]  /*6210*/  IMAD.MOV.U32 R104, RZ, RZ, R40 ;  /* 0x000000ffff687224 */ /* 0x000fe400078e0028 */
[----:B-----5:R-:W-:-:S02]  /*6220*/  IMAD.MOV.U32 R106, RZ, RZ, R46 ;  /* 0x000000ffff6a7224 */ /* 0x020fc400078e002e */
[----:B------:R-:W-:Y:S02]  /*6230*/  IMAD.MOV.U32 R107, RZ, RZ, R44 ;  /* 0x000000ffff6b7224 */ /* 0x000fe400078e002c */
[----:B------:R-:W-:Y:S02]  /*6240*/  IMAD.MOV.U32 R116, RZ, RZ, R6 ;  /* 0x000000ffff747224 */ /* 0x000fe400078e0006 */
[----:B------:R-:W-:Y:S02]  /*6250*/  IMAD.MOV.U32 R117, RZ, RZ, R4 ;  /* 0x000000ffff757224 */ /* 0x000fe400078e0004 */
[----:B------:R-:W-:Y:S02]  /*6260*/  IMAD.MOV.U32 R109, RZ, RZ, R34 ;  /* 0x000000ffff6d7224 */ /* 0x000fe400078e0022 */
[----:B------:R-:W-:Y:S01]  /*6270*/  IMAD.MOV.U32 R111, RZ, RZ, R32 ;  /* 0x000000ffff6f7224 */ /* 0x000fe200078e0020 */
[----:B------:R-:W-:Y:S06]  /*6280*/  @!P5 BRA `(.L_x_10395) ;  /* 0x000000000004d947 */ /* 0x000fec0003800000 */
[----:B------:R-:W-:Y:S01]  /*6290*/  BPT.TRAP 0x1 ;  /* 0x000000040000795c */ /* 0x000fe20000300000 */
.L_x_10395:
[----:B------:R-:W-:Y:S01]  /*62a0*/  IMAD R86, R188, 0x8, R18 ;  /* 0x00000008bc567824 */ /* 0x000fe200078e0212 */
[----:B------:R-:W-:Y:S01]  /*62b0*/  SHF.L.U32 R98, R195, 0x1f, RZ ;  /* 0x0000001fc3627819 */ /* 0x000fe200000006ff */
[----:B------:R-:W0:Y:S01]  /*62c0*/  LDC R108, c[0x0][0x2f4] ;  /* 0x0000bd00ff6c7b82 */ /* 0x000e220000000800 */
[----:B------:R-:W-:Y:S02]  /*62d0*/  BSSY B1, `(.L_x_10396) ;  /* 0x0000003000017945 */ /* 0x000fe40003800000 */
[----:B------:R-:W1:Y:S02]  /*62e0*/  SYNCS.PHASECHK.TRANS64.TRYWAIT P3, [R86+URZ+0x22890], R98 ;  /* 0x02289062560075a7 */ /* 0x000e64000806017f */
[----:B-1----:R-:W-:Y:S05]  /*62f0*/  @!P3 BRA `(.L_x_10397) ;  /* 0x0000023400f8b947 */ /* 0x002fea0003800000 */
.L_x_10689:
[----:B------:R-:W-:Y:S05]  /*6300*/  BSYNC B1 ;  /* 0x0000000000017941 */ /* 0x000fea0003800000 */
.L_x_10396:
[----:B------:R-:W-:Y:S01]  /*6310*/  UMOV UR4, 0xffffffff ;  /* 0xffffffff00047882 */ /* 0x000fe20000000000 */
[----:B0-----:R-:W-:Y:S02]  /*6320*/  IMAD.IADD R110, R108, 0x1, -R71 ;  /* 0x000000016c6e7824 */ /* 0x001fe400078e0a47 */
[----:B------:R-:W-:Y:S05]  /*6330*/  BRA.DIV UR4, `(.L_x_10398) ;  /* 0x0000023604fc7947 */ /* 0x000fea000b800000 */
[----:B------:R0:W2:Y:S04]  /*6340*/  SHFL.IDX PT, R103, R100, RZ, 0x1c1f ;  /* 0x001c1fff64677589 */ /* 0x0000a800000e0000 */
[----:B------:R0:W3:Y:S02]  /*6350*/  SHFL.IDX PT, R105, R99, RZ, 0x1c1f ;  /* 0x001c1fff63697589 */ /* 0x0000e400000e0000 */
.L_x_10693:
        /* <DEDUP_REMOVED lines=9> */
[----:B------:R-:W-:-:S04]  /*63f0*/  LEA.HI.SX32 R8, R8, R63, 0x1b ;  /* 0x0000003f08087211 */ /* 0x000fc800078fdaff */
[----:B------:R-:W-:-:S04]  /*6400*/  SHF.L.U32 R114, R8, 0x4, RZ ;  /* 0x0000000408727819 */ /* 0x000fc800000006ff */
        /* <DEDUP_REMOVED lines=26> */
[----:B------:R-:W-:Y:S01]  /*65b0*/  PRMT R8, R120, 0x654, R119 ;  /* 0x0000065478087816 */ /* 0x000fe20000000077 */
[----:B------:R-:W-:Y:S01]  /*65c0*/  IMAD.SHL.U32 R119, R124, 0x100, RZ ;  /* 0x000001007c777824 */ /* 0x000fe200078e00ff */
[--C-:B------:R-:W-:Y:S02]  /*65d0*/  SHF.R.U32.HI R125, RZ, 0x18, R29.reuse ;  /* 0x00000018ff7d7819 */ /* 0x100fe4000001161d */
[----:B------:R-:W-:Y:S02]  /*65e0*/  LOP3.LUT R30, R29, 0xff, RZ, 0xc0, !PT ;  /* 0x000000ff1d1e7812 */ /* 0x000fe400078ec0ff */
[----:B------:R-:W-:Y:S02]  /*65f0*/  SHF.R.U32.HI R121, RZ, 0x8, R29 ;  /* 0x00000008ff797819 */ /* 0x000fe4000001161d */
[----:B------:R-:W-:Y:S01]  /*6600*/  LOP3.LUT R4, R4, 0xff00, R31, 0xf8, !PT ;  /* 0x0000ff0004047812 */ /* 0x000fe200078ef81f */
[----:B------:R-:W-:Y:S01]  /*6610*/  IMAD.U32 R31, R126, 0x10000, RZ ;  /* 0x000100007e1f7824 */ /* 0x000fe200078e00ff */
[----:B------:R-:W-:-:S02]  /*6620*/  PRMT R6, R127, 0x654, R6 ;  /* 0x000006547f067816 */ /* 0x000fc40000000006 */
[----:B------:R-:W-:Y:S01]  /*6630*/  SHF.R.U32.HI R5, RZ, 0x10, R29 ;  /* 0x00000010ff057819 */ /* 0x000fe2000001161d */
[----:B---3--:R-:W-:Y:S01]  /*6640*/  IMAD.MOV.U32 R29, RZ, RZ, R12 ;  /* 0x000000ffff1d7224 */ /* 0x008fe200078e000c */
[----:B------:R-:W-:Y:S01]  /*6650*/  PRMT R30, R125, 0x654, R30 ;  /* 0x000006547d1e7816 */ /* 0x000fe2000000001e */
[----:B------:R-:W-:Y:S01]  /*6660*/  IMAD.U32 R125, R7, 0x10000, RZ ;  /* 0x00010000077d7824 */ /* 0x000fe200078e00ff */
[----:B------:R-:W-:Y:S01]  /*6670*/  SHF.L.U32 R121, R121, 0x8, RZ ;  /* 0x0000000879797819 */ /* 0x000fe200000006ff */
[----:B------:R-:W-:Y:S01]  /*6680*/  IMAD.U32 R5, R5, 0x10000, RZ ;  /* 0x0001000005057824 */ /* 0x000fe200078e00ff */
[----:B------:R-:W-:Y:S02]  /*6690*/  LOP3.LUT R119, R6, 0xff00, R119, 0xf8, !PT ;  /* 0x0000ff0006777812 */ /* 0x000fe400078ef877 */
[----:B------:R-:W-:Y:S01]  /*66a0*/  LOP3.LUT R6, R4, 0xff0000, R31, 0xf8, !PT ;  /* 0x00ff000004067812 */ /* 0x000fe200078ef81f */
[----:B------:R-:W-:Y:S01]  /*66b0*/  IMAD.U32 R4, R122, 0x10000, RZ ;  /* 0x000100007a047824 */ /* 0x000fe200078e00ff */
[----:B------:R-:W-:-:S02]  /*66c0*/  LOP3.LUT R120, R30, 0xff00, R121, 0xf8, !PT ;  /* 0x0000ff001e787812 */ /* 0x000fc400078ef879 */
        /* <DEDUP_REMOVED lines=9> */
[----:B------:R-:W-:Y:S01]  /*6760*/  LOP3.LUT R7, R120, 0xff0000, R5, 0xf8, !PT ;  /* 0x00ff000078077812 */ /* 0x000fe200078ef805 */
[----:B------:R-:W-:-:S02]  /*6770*/  HADD2.F32 R30, -RZ, R30.H1_H1 ;  /* 0x3000001eff1e7230 */ /* 0x000fc40000004100 */
[-C--:B------:R-:W-:Y:S01]  /*6780*/  FMUL.FTZ R127, R12, R123.reuse ;  /* 0x0000007b0c7f7220 */ /* 0x080fe20000410000 */
[--C-:B------:R-:W-:Y:S02]  /*6790*/  HADD2.F32 R121, -RZ, R119.reuse.H0_H0 ;  /* 0x20000077ff797230 */ /* 0x100fe40000004100 */
[----:B------:R-:W-:Y:S01]  /*67a0*/  FMUL.FTZ R123, R8, R123 ;  /* 0x0000007b087b7220 */ /* 0x000fe20000410000 */
[----:B------:R-:W-:Y:S01]  /*67b0*/  HADD2.F32 R120, -RZ, R119.H1_H1 ;  /* 0x30000077ff787230 */ /* 0x000fe20000004100 */
[----:B------:R-:W-:Y:S01]  /*67c0*/  LOP3.LUT R5, R124, 0xff0000, R125, 0xf8, !PT ;  /* 0x00ff00007c057812 */ /* 0x000fe200078ef87d */
[----:B------:R-:W-:Y:S02]  /*67d0*/  HADD2.F32 R119, -RZ, R122.H1_H1 ;  /* 0x3000007aff777230 */ /* 0x000fe40000004100 */
[-C--:B------:R-:W-:Y:S01]  /*67e0*/  FFMA.FTZ R8, R8, R121.reuse, -R127 ;  /* 0x0000007908087223 */ /* 0x080fe2000001087f */
[----:B------:R-:W-:Y:S01]  /*67f0*/  FFMA.FTZ R12, R12, R121, R123 ;  /* 0x000000790c0c7223 */ /* 0x000fe2000001007b */
[----:B------:R-:W-:Y:S01]  /*6800*/  F2FP.F16.E4M3.UNPACK_B R122, R118 ;  /* 0x00000076ff7a723e */ /* 0x000fe200020006ff */
[----:B------:R-:W-:Y:S01]  /*6810*/  HADD2.F32 R31, -RZ, R31.H1_H1 ;  /* 0x3000001fff1f7230 */ /* 0x000fe20000004100 */
[----:B------:R-:W-:Y:S01]  /*6820*/  F2FP.F16.E4M3.UNPACK_B R121, R117 ;  /* 0x00000075ff79723e */ /* 0x000fe200020006ff */
[----:B------:R-:W-:Y:S01]  /*6830*/  FMUL.FTZ R124, R30, R119 ;  /* 0x000000771e7c7220 */ /* 0x000fe20000410000 */
[----:B------:R-:W-:Y:S01]  /*6840*/  F2FP.F16.E4M3.UNPACK_B R118, R29 ;  /* 0x0000001dff76723e */ /* 0x000fe200020006ff */
[----:B------:R-:W-:Y:S01]  /*6850*/  HADD2.F32 R123, -RZ, R122.H0_H0 ;  /* 0x2000007aff7b7230 */ /* 0x000fe20000004100 */
[----:B------:R-:W-:Y:S01]  /*6860*/  F2FP.F16.E4M3.UNPACK_B R117, R28 ;  /* 0x0000001cff75723e */ /* 0x000fe200020006ff */
[C---:B------:R-:W-:Y:S01]  /*6870*/  FMUL.FTZ R29, R31.reuse, R119 ;  /* 0x000000771f1d7220 */ /* 0x040fe20000410000 */
[----:B------:R-:W-:Y:S01]  /*6880*/  FFMA.FTZ R31, R31, R120, R124 ;  /* 0x000000781f1f7223 */ /* 0x000fe2000001007c */
[----:B------:R-:W-:-:S02]  /*6890*/  HADD2.F32 R119, -RZ, R118.H0_H0 ;  /* 0x20000076ff777230 */ /* 0x000fc40000004100 */
[----:B------:R-:W-:Y:S02]  /*68a0*/  HADD2.F32 R28, -RZ, R117.H0_H0 ;  /* 0x20000075ff1c7230 */ /* 0x000fe40000004100 */
[----:B------:R-:W-:Y:S01]  /*68b0*/  FFMA.FTZ R29, R30, R120, -R29 ;  /* 0x000000781e1d7223 */ /* 0x000fe2000001081d */
        /* <DEDUP_REMOVED lines=21> */
[----:B------:R-:W-:Y:S02]  /*6a10*/  HADD2.F32 R120, -RZ, R118.H0_H0 ;  /* 0x20000076ff787230 */ /* 0x000fe40000004100 */
[-C--:B------:R-:W-:Y:S01]  /*6a20*/  FMUL.FTZ R129, R122, R127.reuse ;  /* 0x0000007f7a817220 */ /* 0x080fe20000410000 */
[----:B------:R-:W-:Y:S01]  /*6a30*/  HADD2.F32 R124, -RZ, R124.H1_H1 ;  /* 0x3000007cff7c7230 */ /* 0x000fe20000004100 */
[----:B------:R-:W-:Y:S01]  /*6a40*/  F2FP.SATFINITE.E4M3.F32.PACK_AB_MERGE_C R8, R29, R8, RZ ;  /* 0x000000081d08723e */ /* 0x000fe200048070ff */
[----:B------:R-:W-:Y:S02]  /*6a50*/  HADD2.F32 R121, -RZ, R121.H1_H1 ;  /* 0x30000079ff797230 */ /* 0x000fe40000004100 */
[----:B------:R-:W-:Y:S01]  /*6a60*/  FMUL.FTZ R127, R120, R127 ;  /* 0x0000007f787f7220 */ /* 0x000fe20000410000 */
[----:B------:R-:W-:-:S02]  /*6a70*/  HADD2.F32 R118, -RZ, R118.H1_H1 ;  /* 0x30000076ff767230 */ /* 0x000fc40000004100 */
[----:B------:R-:W-:Y:S01]  /*6a80*/  FFMA.FTZ R129, R120, R125, -R129 ;  /* 0x0000007d78817223 */ /* 0x000fe20000010881 */
[----:B------:R-:W-:Y:S02]  /*6a90*/  HADD2.F32 R123, -RZ, R123.H1_H1 ;  /* 0x3000007bff7b7230 */ /* 0x000fe40000004100 */
[CC--:B------:R-:W-:Y:S01]  /*6aa0*/  FMUL.FTZ R131, R121.reuse, R124.reuse ;  /* 0x0000007c79837220 */ /* 0x0c0fe20000410000 */
[----:B------:R-:W-:Y:S01]  /*6ab0*/  F2FP.F16.E4M3.UNPACK_B R120, R115 ;  /* 0x00000073ff78723e */ /* 0x000fe200020006ff */
[C---:B------:R-:W-:Y:S01]  /*6ac0*/  FMUL.FTZ R126, R118.reuse, R124 ;  /* 0x0000007c767e7220 */ /* 0x040fe20000410000 */
[----:B------:R-:W-:Y:S01]  /*6ad0*/  F2FP.F16.E4M3.UNPACK_B R115, R14 ;  /* 0x0000000eff73723e */ /* 0x000fe200020006ff */
[-C--:B------:R-:W-:Y:S01]  /*6ae0*/  FFMA.FTZ R124, R118, R123.reuse, -R131 ;  /* 0x0000007b767c7223 */ /* 0x080fe20000010883 */
[----:B------:R-:W-:Y:S01]  /*6af0*/  F2FP.F16.E4M3.UNPACK_B R118, R116 ;  /* 0x00000074ff76723e */ /* 0x000fe200020006ff */
[----:B------:R-:W-:Y:S01]  /*6b00*/  FFMA.FTZ R131, R121, R123, R126 ;  /* 0x0000007b79837223 */ /* 0x000fe2000001007e */
[----:B------:R-:W-:-:S02]  /*6b10*/  HADD2.F32 R123, -RZ, R120.H0_H0 ;  /* 0x20000078ff7b7230 */ /* 0x000fc40000004100 */
[----:B------:R-:W-:Y:S01]  /*6b20*/  FFMA.FTZ R122, R122, R125, R127 ;  /* 0x0000007d7a7a7223 */ /* 0x000fe2000001007f */
[--C-:B------:R-:W-:Y:S01]  /*6b30*/  HADD2.F32 R116, -RZ, R115.reuse.H0_H0 ;  /* 0x20000073ff747230 */ /* 0x100fe20000004100 */
[----:B------:R-:W-:Y:S01]  /*6b40*/  F2FP.SATFINITE.E4M3.F32.PACK_AB_MERGE_C R12, R31, R12, RZ ;  /* 0x0000000c1f0c723e */ /* 0x000fe200048070ff */
        /* <DEDUP_REMOVED lines=12> */
[----:B------:R-:W-:Y:S01]  /*6c10*/  F2FP.SATFINITE.E4M3.F32.PACK_AB_MERGE_C R8, R117, R28, R8 ;  /* 0x0000001c7508723e */ /* 0x000fe20004807008 */
[-C--:B------:R-:W-:Y:S01]  /*6c20*/  FFMA.FTZ R125, R14, R121.reuse, -R125 ;  /* 0x000000790e7d7223 */ /* 0x080fe2000001087d */
[----:B------:R-:W-:Y:S01]  /*6c30*/  FFMA.FTZ R14, R116, R121, R123 ;  /* 0x00000079740e7223 */ /* 0x000fe2000001007b */
[----:B------:R-:W-:Y:S01]  /*6c40*/  FFMA.FTZ R121, R115, R118, R120 ;  /* 0x0000007673797223 */ /* 0x000fe20000010078 */
[----:B------:R-:W-:Y:S01]  /*6c50*/  F2FP.F16.E4M3.UNPACK_B R120, R7 ;  /* 0x00000007ff78723e */ /* 0x000fe200020006ff */
[----:B------:R-:W-:Y:S01]  /*6c60*/  HADD2.F32 R115, -RZ, R31.H0_H0 ;  /* 0x2000001fff737230 */ /* 0x000fe20000004100 */
[----:B------:R-:W-:Y:S01]  /*6c70*/  F2FP.SATFINITE.E4M3.F32.PACK_AB_MERGE_C R12, R119, R30, R12 ;  /* 0x0000001e770c723e */ /* 0x000fe2000480700c */
[----:B------:R-:W-:Y:S01]  /*6c80*/  HADD2.F32 R28, -RZ, R29.H0_H0 ;  /* 0x2000001dff1c7230 */ /* 0x000fe20000004100 */
[----:B------:R-:W-:Y:S01]  /*6c90*/  F2FP.F16.E4M3.UNPACK_B R117, R6 ;  /* 0x00000006ff75723e */ /* 0x000fe200020006ff */
[--C-:B------:R-:W-:Y:S01]  /*6ca0*/  HADD2.F32 R30, -RZ, R120.reuse.H0_H0 ;  /* 0x20000078ff1e7230 */ /* 0x100fe20000004100 */
[----:B------:R-:W-:Y:S01]  /*6cb0*/  F2FP.SATFINITE.E4M3.F32.PACK_AB_MERGE_C R122, R131, R122, RZ ;  /* 0x0000007a837a723e */ /* 0x000fe200048070ff */
[----:B------:R-:W-:Y:S01]  /*6cc0*/  FFMA.FTZ R10, R10, R118, -R127 ;  /* 0x000000760a0a7223 */ /* 0x000fe2000001087f */
[----:B------:R-:W-:Y:S01]  /*6cd0*/  HADD2.F32 R116, -RZ, R31.H1_H1 ;  /* 0x3000001fff747230 */ /* 0x000fe20000004100 */
[----:B------:R-:W-:Y:S01]  /*6ce0*/  F2FP.F16.E4M3.UNPACK_B R13, R13.H1 ;  /* 0x0000000dff0d723e */ /* 0x000fe200030006ff */
[----:B------:R-:W-:Y:S01]  /*6cf0*/  HADD2.F32 R118, -RZ, R117.H0_H0 ;  /* 0x20000075ff767230 */ /* 0x000fe20000004100 */
[----:B------:R-:W-:Y:S01]  /*6d00*/  F2FP.SATFINITE.E4M3.F32.PACK_AB_MERGE_C R14, R121, R14, R122 ;  /* 0x0000000e790e723e */ /* 0x000fe2000480707a */
        /* <DEDUP_REMOVED lines=8> */
[----:B------:R-:W-:Y:S01]  /*6d90*/  FMUL.FTZ R115, R116, R119 ;  /* 0x0000007774737220 */ /* 0x000fe20000410000 */
[----:B------:R-:W-:Y:S01]  /*6da0*/  F2FP.F16.E4M3.UNPACK_B R118, R7.H1 ;  /* 0x00000007ff76723e */ /* 0x000fe200030006ff */
[C---:B------:R-:W-:Y:S01]  /*6db0*/  FMUL.FTZ R119, R30.reuse, R119 ;  /* 0x000000771e777220 */ /* 0x040fe20000410000 */
[----:B------:R-:W-:Y:S01]  /*6dc0*/  F2FP.F16.E4M3.UNPACK_B R6, R6.H1 ;  /* 0x00000006ff06723e */ /* 0x000fe200030006ff */
[-C--:B------:R-:W-:Y:S01]  /*6dd0*/  FFMA.FTZ R9, R30, R117.reuse, -R115 ;  /* 0x000000751e097223 */ /* 0x080fe20000010873 */
[----:B------:R-:W-:Y:S02]  /*6de0*/  HADD2.F32 R115, -RZ, R13.H0_H0 ;  /* 0x2000000dff737230 */ /* 0x000fe40000004100 */
[----:B------:R-:W-:Y:S01]  /*6df0*/  FFMA.FTZ R30, R116, R117, R119 ;  /* 0x00000075741e7223 */ /* 0x000fe20000010077 */
[----:B------:R-:W-:Y:S01]  /*6e00*/  HADD2.F32 R120, -RZ, R118.H0_H0 ;  /* 0x20000076ff787230 */ /* 0x000fe20000004100 */
[----:B------:R-:W-:Y:S01]  /*6e10*/  F2FP.SATFINITE.E4M3.F32.PACK_AB_MERGE_C R124, R124, R129, RZ ;  /* 0x000000817c7c723e */ /* 0x000fe200048070ff */
[----:B------:R-:W-:Y:S01]  /*6e20*/  HADD2.F32 R7, -RZ, R31.H0_H0 ;  /* 0x2000001fff077230 */ /* 0x000fe20000004100 */
[----:B------:R-:W-:Y:S01]  /*6e30*/  F2FP.F16.E4M3.UNPACK_B R121, R5 ;  /* 0x00000005ff79723e */ /* 0x000fe200020006ff */
[----:B------:R-:W-:-:S02]  /*6e40*/  HADD2.F32 R116, -RZ, R13.H1_H1 ;  /* 0x3000000dff747230 */ /* 0x000fc40000004100 */
[-C--:B------:R-:W-:Y:S01]  /*6e50*/  FMUL.FTZ R122, R115, R120.reuse ;  /* 0x00000078737a7220 */ /* 0x080fe20000410000 */
[----:B------:R-:W-:Y:S02]  /*6e60*/  HADD2.F32 R31, -RZ, R31.H1_H1 ;  /* 0x3000001fff1f7230 */ /* 0x000fe40000004100 */
[----:B------:R-:W-:Y:S01]  /*6e70*/  FMUL.FTZ R120, R7, R120 ;  /* 0x0000007807787220 */ /* 0x000fe20000410000 */
[----:B------:R-:W-:Y:S01]  /*6e80*/  HADD2.F32 R13, -RZ, R118.H1_H1 ;  /* 0x30000076ff0d7230 */ /* 0x000fe20000004100 */
[----:B------:R-:W-:Y:S01]  /*6e90*/  F2FP.SATFINITE.E4M3.F32.PACK_AB_MERGE_C R10, R10, R125, R124 ;  /* 0x0000007d0a0a723e */ /* 0x000fe2000480707c */
[--C-:B------:R-:W-:Y:S02]  /*6ea0*/  HADD2.F32 R118, -RZ, R6.reuse.H0_H0 ;  /* 0x20000006ff767230 */ /* 0x100fe40000004100 */
[----:B------:R-:W-:Y:S02]  /*6eb0*/  HADD2.F32 R117, -RZ, R6.H1_H1 ;  /* 0x30000006ff757230 */ /* 0x000fe40000004100 */
[-C--:B------:R-:W-:Y:S01]  /*6ec0*/  FMUL.FTZ R119, R31, R13.reuse ;  /* 0x0000000d1f777220 */ /* 0x080fe20000410000 */
[C---:B------:R-:W-:Y:S01]  /*6ed0*/  FMUL.FTZ R124, R116.reuse, R13 ;  /* 0x0000000d747c7220 */ /* 0x040fe20000410000 */
[-C--:B------:R-:W-:Y:S01]  /*6ee0*/  FFMA.FTZ R6, R7, R118.reuse, -R122 ;  /* 0x0000007607067223 */ /* 0x080fe2000001087a */
[----:B------:R-:W-:Y:S01]  /*6ef0*/  FFMA.FTZ R7, R115, R118, R120 ;  /* 0x0000007673077223 */ /* 0x000fe20000010078 */
[----:B------:R-:W-:Y:S01]  /*6f00*/  F2FP.F16.E4M3.UNPACK_B R115, R15 ;  /* 0x0000000fff73723e */ /* 0x000fe200020006ff */
        /* <DEDUP_REMOVED lines=29> */
[----:B------:R-:W-:Y:S01]  /*70e0*/  FFMA.FTZ R130, R31, R119, -R130 ;  /* 0x000000771f827223 */ /* 0x000fe20000010882 */
[----:B------:R-:W-:Y:S01]  /*70f0*/  HADD2.F32 R118, -RZ, R118.H1_H1 ;  /* 0x30000076ff767230 */ /* 0x000fe20000004100 */
[----:B------:R-:W-:Y:S01]  /*7100*/  F2FP.SATFINITE.E4M3.F32.PACK_AB_MERGE_C R6, R125, R6, RZ ;  /* 0x000000067d06723e */ /* 0x000fe200048070ff */
[----:B------:R-:W-:Y:S01]  /*7110*/  HADD2.F32 R13, -RZ, R13.H1_H1 ;  /* 0x3000000dff0d7230 */ /* 0x000fe20000004100 */
[----:B------:R-:W-:Y:S01]  /*7120*/  F2FP.SATFINITE.E4M3.F32.PACK_AB_MERGE_C R7, R126, R7, RZ ;  /* 0x000000077e07723e */ /* 0x000fe200048070ff */
[----:B------:R-:W-:Y:S02]  /*7130*/  HADD2.F32 R4, -RZ, R5.H1_H1 ;  /* 0x30000005ff047230 */ /* 0x000fe40000004100 */
[----:B------:R-:W-:Y:S01]  /*7140*/  FMUL.FTZ R5, R11, R122 ;  /* 0x0000007a0b057220 */ /* 0x000fe20000410000 */
[----:B------:R-:W-:Y:S01]  /*7150*/  FMUL.FTZ R122, R115, R120 ;  /* 0x00000078737a7220 */ /* 0x000fe20000410000 */
[----:B------:R-:W-:Y:S01]  /*7160*/  FFMA.FTZ R11, R11, R118, -R132 ;  /* 0x000000760b0b7223 */ /* 0x000fe20000010884 */
[C---:B------:R-:W-:Y:S01]  /*7170*/  FMUL.FTZ R120, R13.reuse, R120 ;  /* 0x000000780d787220 */ /* 0x040fe20000410000 */
[----:B------:R-:W-:Y:S01]  /*7180*/  FFMA.FTZ R116, R116, R118, R5 ;  /* 0x0000007674747223 */ /* 0x000fe20000010005 */
[----:B------:R-:W-:Y:S01]  /*7190*/  FFMA.FTZ R13, R13, R4, -R122 ;  /* 0x000000040d0d7223 */ /* 0x000fe2000001087a */
[----:B------:R-:W-:Y:S01]  /*71a0*/  F2FP.SATFINITE.E4M3.F32.PACK_AB_MERGE_C R9, R9, R28, R6 ;  /* 0x0000001c0909723e */ /* 0x000fe20004807006 */
[----:B------:R-:W-:Y:S01]  /*71b0*/  FFMA.FTZ R115, R115, R4, R120 ;  /* 0x0000000473737223 */ /* 0x000fe20000010078 */
[----:B------:R-:W-:-:S02]  /*71c0*/  F2FP.SATFINITE.E4M3.F32.PACK_AB_MERGE_C R11, R11, R130, RZ ;  /* 0x000000820b0b723e */ /* 0x000fc400048070ff */
[----:B------:R-:W-:Y:S02]  /*71d0*/  F2FP.SATFINITE.E4M3.F32.PACK_AB_MERGE_C R116, R116, R123, RZ ;  /* 0x0000007b7474723e */ /* 0x000fe400048070ff */
[----:B------:R-:W-:Y:S02]  /*71e0*/  F2FP.SATFINITE.E4M3.F32.PACK_AB_MERGE_C R11, R13, R128, R11 ;  /* 0x000000800d0b723e */ /* 0x000fe4000480700b */
[----:B------:R-:W-:Y:S02]  /*71f0*/  F2FP.SATFINITE.E4M3.F32.PACK_AB_MERGE_C R13, R30, R29, R7 ;  /* 0x0000001d1e0d723e */ /* 0x000fe40004807007 */
[----:B------:R-:W-:-:S07]  /*7200*/  F2FP.SATFINITE.E4M3.F32.PACK_AB_MERGE_C R15, R115, R124, R116 ;  /* 0x0000007c730f723e */ /* 0x000fce0004807074 */
.L_x_10402:
[----:B------:R-:W-:Y:S05]  /*7210*/  BSYNC B2 ;  /* 0x0000000000027941 */ /* 0x000fea0003800000 */
.L_x_10401:
[----:B------:R-:W-:Y:S01]  /*7220*/  ISETP.GE.AND P3, PT, R114, R108, PT ;  /* 0x0000006c7200720c */ /* 0x000fe20003f66270 */
[----:B------:R-:W-:Y:S02]  /*7230*/  ULDC.64 UR4, c[0x0][0x208] ;  /* 0x0000820000047ab9 */ /* 0x000fe40000000a00 */
[----:B--2---:R4:W-:Y:S10]  /*7240*/  ST.E.128 desc[UR4][R96.64], R8 ;  /* 0x0000000860007985 */ /* 0x0049f4000c101d04 */
[----:B------:R-:W-:-:S04]  /*7250*/  @!P3 IADD3 R4, P4, R105, R114, RZ ;  /* 0x000000726904b210 */ /* 0x000fc80007f9e0ff */
[----:B------:R-:W-:-:S05]  /*7260*/  @!P3 LEA.HI.X.SX32 R5, R114, R103, 0x1, P4 ;  /* 0x000000677205b211 */ /* 0x000fca00020f0eff */
[----:B---3--:R4:W-:Y:S04]  /*7270*/  @!P3 ST.E.128 desc[UR4][R4.64], R12 ;  /* 0x0000000c0400b985 */ /* 0x0089e8000c101d04 */
.L_x_10400:
[----:B------:R-:W-:Y:S05]  /*7280*/  BSYNC B1 ;  /* 0x0000000000017941 */ /* 0x000fea0003800000 */
.L_x_10399:
[----:B------:R-:W-:-:S03]  /*7290*/  UMOV UR4, 0xffffffff ;  /* 0xffffffff00047882 */ /* 0x000fc60000000000 */
[----:B------:R-:W-:Y:S05]  /*72a0*/  BRA.DIV UR4, `(.L_x_10403) ;  /* 0x0000022a046c7947 */ /* 0x000fea000b800000 */
[----:B------:R0:W0:Y:S04]  /*72b0*/  SHFL.IDX PT, R29, R100, 0x1, 0x1c1f ;  /* 0x003c1f00641d7f89 */ /* 0x00002800000e0000 */
[----:B----4-:R4:W0:Y:S02]  /*72c0*/  SHFL.IDX PT, R14, R99, 0x1, 0x1c1f ;  /* 0x003c1f00630e7f89 */ /* 0x01082400000e0000 */
.L_x_10697:
        /* <DEDUP_REMOVED lines=9> */
[----:B------:R-:W-:Y:S01]  /*7360*/  LEA.HI R4, R5, R4, RZ, 0x5 ;  /* 0x0000000405047211 */ /* 0x000fe200078f28ff */
[----:B------:R-:W-:Y:S02]  /*7370*/  IMAD R5, R188, 0x5000, R3 ;  /* 0x00005000bc057824 */ /* 0x000fe400078e0203 */
[----:B------:R-:W-:Y:S01]  /*7380*/  IMAD.X R13, R29, 0x1, R60, P3 ;  /* 0x000000011d0d7824 */ /* 0x000fe200018e063c */
[----:B------:R-:W-:Y:S01]  /*7390*/  LEA.HI.SX32 R4, R4, R63, 0x1b ;  /* 0x0000003f04047211 */ /* 0x000fe200078fdaff */
[----:B------:R-:W-:-:S03]  /*73a0*/  IMAD.IADD R5, R18, 0x1, R5 ;  /* 0x0000000112057824 */ /* 0x000fc600078e0205 */
[----:B------:R-:W-:-:S04]  /*73b0*/  SHF.L.U32 R15, R4, 0x4, RZ ;  /* 0x00000004040f7819 */ /* 0x000fc800000006ff */
[----:B------:R-:W-:-:S04]  /*73c0*/  LOP3.LUT R4, R201, 0x70, R15, 0xf8, !PT ;  /* 0x00000070c9047812 */ /* 0x000fc800078ef80f */
[----:B------:R-:W-:-:S05]  /*73d0*/  LOP3.LUT R4, R4, R6, RZ, 0x3c, !PT ;  /* 0x0000000604047212 */ /* 0x000fca00078e3cff */
[----:B------:R-:W-:-:S04]  /*73e0*/  IMAD.IADD R7, R207, 0x1, R4 ;  /* 0x00000001cf077824 */ /* 0x000fc800078e0204 */
[----:B------:R-:W-:-:S04]  /*73f0*/  IMAD R7, R188, 0x5000, R7 ;  /* 0x00005000bc077824 */ /* 0x000fc800078e0207 */
[----:B------:R-:W-:Y:S02]  /*7400*/  IMAD.IADD R8, R18, 0x1, R7 ;  /* 0x0000000112087824 */ /* 0x000fe400078e0207 */
        /* <DEDUP_REMOVED lines=10> */
[----:B------:R-:W-:Y:S02]  /*74b0*/  SHF.R.U32.HI R114, RZ, 0x8, R35 ;  /* 0x00000008ff727819 */ /* 0x000fe40000011623 */
[----:B------:R-:W-:Y:S01]  /*74c0*/  PRMT R31, R116, 0x654, R31 ;  /* 0x00000654741f7816 */ /* 0x000fe2000000001f */
[----:B------:R-:W-:Y:S01]  /*74d0*/  IMAD.U32 R6, R118, 0x10000, RZ ;  /* 0x0001000076067824 */ /* 0x000fe200078e00ff */
[----:B------:R-:W-:-:S02]  /*74e0*/  SHF.L.U32 R4, R117, 0x8, RZ ;  /* 0x0000000875047819 */ /* 0x000fc400000006ff */
[----:B------:R-:W-:Y:S02]  /*74f0*/  LOP3.LUT R32, R35, 0xff, RZ, 0xc0, !PT ;  /* 0x000000ff23207812 */ /* 0x000fe400078ec0ff */
[----:B--2---:R-:W-:Y:S02]  /*7500*/  SHF.R.U32.HI R103, RZ, 0x18, R35 ;  /* 0x00000018ff677819 */ /* 0x004fe40000011623 */
[--C-:B------:R-:W-:Y:S02]  /*7510*/  SHF.R.U32.HI R38, RZ, 0x8, R39.reuse ;  /* 0x00000008ff267819 */ /* 0x100fe40000011627 */
[--C-:B------:R-:W-:Y:S02]  /*7520*/  SHF.R.U32.HI R96, RZ, 0x10, R39.reuse ;  /* 0x00000010ff607819 */ /* 0x100fe40000011627 */
[----:B------:R-:W-:Y:S02]  /*7530*/  LOP3.LUT R36, R39, 0xff, RZ, 0xc0, !PT ;  /* 0x000000ff27247812 */ /* 0x000fe400078ec0ff */
[----:B------:R-:W-:Y:S01]  /*7540*/  SHF.R.U32.HI R39, RZ, 0x18, R39 ;  /* 0x00000018ff277819 */ /* 0x000fe20000011627 */
[----:B------:R-:W-:Y:S01]  /*7550*/  IMAD.U32 R96, R96, 0x10000, RZ ;  /* 0x0001000060607824 */ /* 0x000fe200078e00ff */
[----:B------:R-:W-:Y:S01]  /*7560*/  LOP3.LUT R31, R31, 0xff00, R4, 0xf8, !PT ;  /* 0x0000ff001f1f7812 */ /* 0x000fe200078ef804 */
[----:B------:R-:W-:Y:S01]  /*7570*/  IMAD.SHL.U32 R4, R114, 0x100, RZ ;  /* 0x0000010072047824 */ /* 0x000fe200078e00ff */
[----:B------:R-:W-:-:S02]  /*7580*/  SHF.R.U32.HI R97, RZ, 0x8, R37 ;  /* 0x00000008ff617819 */ /* 0x000fc40000011625 */
[----:B------:R-:W-:Y:S01]  /*7590*/  PRMT R5, R103, 0x654, R32 ;  /* 0x0000065467057816 */ /* 0x000fe20000000020 */
[----:B------:R-:W-:Y:S01]  /*75a0*/  IMAD.SHL.U32 R32, R38, 0x100, RZ ;  /* 0x0000010026207824 */ /* 0x000fe200078e00ff */
[----:B------:R-:W-:Y:S01]  /*75b0*/  SHF.R.U32.HI R115, RZ, 0x10, R35 ;  /* 0x00000010ff737819 */ /* 0x000fe20000011623 */
[----:B------:R-:W-:Y:S01]  /*75c0*/  IMAD.MOV.U32 R35, RZ, RZ, R8 ;  /* 0x000000ffff237224 */ /* 0x000fe200078e0008 */
[--C-:B---3--:R-:W-:Y:S01]  /*75d0*/  SHF.R.U32.HI R105, RZ, 0x10, R37.reuse ;  /* 0x00000010ff697819 */ /* 0x108fe20000011625 */
[----:B------:R-:W-:Y:S01]  /*75e0*/  IMAD.SHL.U32 R8, R97, 0x100, RZ ;  /* 0x0000010061087824 */ /* 0x000fe200078e00ff */
[----:B------:R-:W-:Y:S02]  /*75f0*/  LOP3.LUT R34, R37, 0xff, RZ, 0xc0, !PT ;  /* 0x000000ff25227812 */ /* 0x000fe400078ec0ff */
[----:B------:R-:W-:Y:S02]  /*7600*/  SHF.R.U32.HI R37, RZ, 0x18, R37 ;  /* 0x00000018ff257819 */ /* 0x000fe40000011625 */
[----:B------:R-:W-:-:S02]  /*7610*/  PRMT R39, R39, 0x654, R36 ;  /* 0x0000065427277816 */ /* 0x000fc40000000024 */
[----:B------:R-:W-:Y:S01]  /*7620*/  LOP3.LUT R5, R5, 0xff00, R4, 0xf8, !PT ;  /* 0x0000ff0005057812 */ /* 0x000fe200078ef804 */
[----:B------:R-:W-:Y:S01]  /*7630*/  IMAD.U32 R4, R115, 0x10000, RZ ;  /* 0x0001000073047824 */ /* 0x000fe200078e00ff */
[----:B------:R-:W-:Y:S02]  /*7640*/  PRMT R37, R37, 0x654, R34 ;  /* 0x0000065425257816 */ /* 0x000fe40000000022 */
[----:B------:R-:W-:Y:S02]  /*7650*/  LOP3.LUT R103, R39, 0xff00, R32, 0xf8, !PT ;  /* 0x0000ff0027677812 */ /* 0x000fe400078ef820 */
[----:B------:R-:W-:Y:S02]  /*7660*/  F2FP.F16.E4M3.UNPACK_B R39, R113.H1 ;  /* 0x00000071ff27723e */ /* 0x000fe400030006ff */
[----:B------:R-:W-:Y:S02]  /*7670*/  F2FP.F16.E4M3.UNPACK_B R36, R35.H1 ;  /* 0x00000023ff24723e */ /* 0x000fe400030006ff */
[----:B------:R-:W-:-:S02]  /*7680*/  F2FP.F16.E4M3.UNPACK_B R34, R33.H1 ;  /* 0x00000021ff22723e */ /* 0x000fc400030006ff */
[----:B------:R-:W-:Y:S01]  /*7690*/  LOP3.LUT R97, R37, 0xff00, R8, 0xf8, !PT ;  /* 0x0000ff0025617812 */ /* 0x000fe200078ef808 */
[----:B------:R-:W-:Y:S01]  /*76a0*/  HADD2.F32 R32, -RZ, R36.H0_H0 ;  /* 0x20000024ff207230 */ /* 0x000fe20000004100 */
[----:B------:R-:W-:Y:S01]  /*76b0*/  LOP3.LUT R6, R31, 0xff0000, R6, 0xf8, !PT ;  /* 0x00ff00001f067812 */ /* 0x000fe200078ef806 */
[--C-:B------:R-:W-:Y:S01]  /*76c0*/  HADD2.F32 R31, -RZ, R34.reuse.H0_H0 ;  /* 0x20000022ff1f7230 */ /* 0x100fe20000004100 */
[----:B------:R-:W-:Y:S01]  /*76d0*/  LOP3.LUT R4, R5, 0xff0000, R4, 0xf8, !PT ;  /* 0x00ff000005047812 */ /* 0x000fe200078ef804 */
[----:B------:R-:W-:Y:S01]  /*76e0*/  HADD2.F32 R5, -RZ, R39.H0_H0 ;  /* 0x20000027ff057230 */ /* 0x000fe20000004100 */
[----:B------:R-:W-:Y:S01]  /*76f0*/  F2FP.F16.E4M3.UNPACK_B R37, R111.H1 ;  /* 0x0000006fff25723e */ /* 0x000fe200030006ff */
[----:B------:R-:W-:Y:S01]  /*7700*/  IMAD.U32 R8, R105, 0x10000, RZ ;  /* 0x0001000069087824 */ /* 0x000fe200078e00ff */
[----:B------:R-:W-:Y:S01]  /*7710*/  F2FP.F16.E4M3.UNPACK_B R113, R113 ;  /* 0x00000071ff71723e */ /* 0x000fe200020006ff */
[----:B------:R-:W-:Y:S02]  /*7720*/  HADD2.F32 R34, -RZ, R34.H1_H1 ;  /* 0x30000022ff227230 */ /* 0x000fe40000004100 */
[----:B------:R-:W-:Y:S01]  /*7730*/  FMUL.FTZ R114, R32, R5 ;  /* 0x0000000520727220 */ /* 0x000fe20000410000 */
[----:B------:R-:W-:-:S02]  /*7740*/  HADD2.F32 R38, -RZ, R37.H0_H0 ;  /* 0x20000025ff267230 */ /* 0x000fc40000004100 */
[----:B------:R-:W-:Y:S01]  /*7750*/  FMUL.FTZ R105, R31, R5 ;  /* 0x000000051f697220 */ /* 0x000fe20000410000 */
[----:B------:R-:W-:Y:S01]  /*7760*/  LOP3.LUT R5, R103, 0xff0000, R96, 0xf8, !PT ;  /* 0x00ff000067057812 */ /* 0x000fe200078ef860 */
[----:B------:R-:W-:Y:S01]  /*7770*/  HADD2.F32 R96, -RZ, R37.H1_H1 ;  /* 0x30000025ff607230 */ /* 0x000fe20000004100 */
[----:B------:R-:W-:Y:S01]  /*7780*/  F2FP.F16.E4M3.UNPACK_B R37, R33 ;  /* 0x00000021ff25723e */ /* 0x000fe200020006ff */
[-C--:B------:R-:W-:Y:S01]  /*7790*/  FFMA.FTZ R31, R31, R38.reuse, -R114 ;  /* 0x000000261f1f7223 */ /* 0x080fe20000010872 */
[----:B------:R-:W-:Y:S01]  /*77a0*/  FFMA.FTZ R32, R32, R38, R105 ;  /* 0x0000002620207223 */ /* 0x000fe20000010069 */
[----:B------:R-:W-:Y:S01]  /*77b0*/  HADD2.F32 R38, -RZ, R39.H1_H1 ;  /* 0x30000027ff267230 */ /* 0x000fe20000004100 */
[----:B------:R-:W-:Y:S01]  /*77c0*/  LOP3.LUT R8, R97, 0xff0000, R8, 0xf8, !PT ;  /* 0x00ff000061087812 */ /* 0x000fe200078ef808 */
[----:B------:R-:W-:Y:S01]  /*77d0*/  HADD2.F32 R39, -RZ, R36.H1_H1 ;  /* 0x30000024ff277230 */ /* 0x000fe20000004100 */
[----:B------:R-:W-:Y:S01]  /*77e0*/  F2FP.F16.E4M3.UNPACK_B R36, R35 ;  /* 0x00000023ff24723e */ /* 0x000fe200020006ff */
[----:B------:R-:W-:-:S02]  /*77f0*/  HADD2.F32 R97, -RZ, R113.H0_H0 ;  /* 0x20000071ff617230 */ /* 0x000fc40000004100 */
[CC--:B------:R-:W-:Y:S01]  /*7800*/  FMUL.FTZ R114, R34.reuse, R38.reuse ;  /* 0x0000002622727220 */ /* 0x0c0fe20000410000 */
[----:B------:R-:W-:Y:S01]  /*7810*/  F2FP.F16.E4M3.UNPACK_B R111, R111 ;  /* 0x0000006fff6f723e */ /* 0x000fe200020006ff */
[C---:B------:R-:W-:Y:S01]  /*7820*/  FMUL.FTZ R33, R39.reuse, R38 ;  /* 0x0000002627217220 */ /* 0x040fe20000410000 */
[--C-:B------:R-:W-:Y:S01]  /*7830*/  HADD2.F32 R38, -RZ, R36.reuse.H0_H0 ;  /* 0x20000024ff267230 */ /* 0x100fe20000004100 */
[----:B------:R-:W-:Y:S01]  /*7840*/  F2FP.F16.E4M3.UNPACK_B R105, R112.H1 ;  /* 0x00000070ff69723e */ /* 0x000fe200030006ff */
        /* <DEDUP_REMOVED lines=9> */
[-C--:B------:R-:W-:Y:S01]  /*78e0*/  FFMA.FTZ R36, R38, R96.reuse, R97 ;  /* 0x0000006026247223 */ /* 0x080fe20000010061 */
[----:B------:R-:W-:Y:S01]  /*78f0*/  FFMA.FTZ R35, R35, R96, -R116 ;  /* 0x0000006023237223 */ /* 0x000fe20000010874 */
[----:B------:R-:W-:Y:S01]  /*7900*/  HADD2.F32 R37, -RZ, R37.H1_H1 ;  /* 0x30000025ff257230 */ /* 0x000fe20000004100 */
[----:B------:R-:W-:Y:S01]  /*7910*/  F2FP.F16.E4M3.UNPACK_B R96, R10.H1 ;  /* 0x0000000aff60723e */ /* 0x000fe200030006ff */
[----:B------:R-:W-:Y:S02]  /*7920*/  HADD2.F32 R38, -RZ, R111.H1_H1 ;  /* 0x3000006fff267230 */ /* 0x000fe40000004100 */
[-C--:B------:R-:W-:Y:S01]  /*7930*/  FMUL.FTZ R116, R39, R114.reuse ;  /* 0x0000007227747220 */ /* 0x080fe20000410000 */
[----:B------:R-:W-:Y:S02]  /*7940*/  HADD2.F32 R111, -RZ, R105.H0_H0 ;  /* 0x20000069ff6f7230 */ /* 0x000fe40000004100 */
[----:B------:R-:W-:Y:S01]  /*7950*/  FMUL.FTZ R114, R37, R114 ;  /* 0x0000007225727220 */ /* 0x000fe20000410000 */
[----:B------:R-:W-:-:S02]  /*7960*/  HADD2.F32 R97, -RZ, R96.H0_H0 ;  /* 0x20000060ff617230 */ /* 0x000fc40000004100 */
[----:B------:R-:W-:Y:S01]  /*7970*/  FFMA.FTZ R116, R37, R38, -R116 ;  /* 0x0000002625747223 */ /* 0x000fe20000010874 */
[----:B------:R-:W-:Y:S01]  /*7980*/  F2FP.F16.E4M3.UNPACK_B R37, R30.H1 ;  /* 0x0000001eff25723e */ /* 0x000fe200030006ff */
[----:B------:R-:W-:Y:S01]  /*7990*/  FFMA.FTZ R113, R39, R38, R114 ;  /* 0x0000002627717223 */ /* 0x000fe20000010072 */
[----:B------:R-:W-:Y:S02]  /*79a0*/  HADD2.F32 R39, -RZ, R103.H0_H0 ;  /* 0x20000067ff277230 */ /* 0x000fe40000004100 */
[----:B------:R-:W-:Y:S01]  /*79b0*/  FMUL.FTZ R115, R97, R111 ;  /* 0x0000006f61737220 */ /* 0x000fe20000410000 */
[----:B------:R-:W-:Y:S01]  /*79c0*/  HADD2.F32 R105, -RZ, R105.H1_H1 ;  /* 0x30000069ff697230 */ /* 0x000fe20000004100 */
[----:B------:R-:W-:Y:S01]  /*79d0*/  F2FP.F16.E4M3.UNPACK_B R112, R112 ;  /* 0x00000070ff70723e */ /* 0x000fe200020006ff */
[--C-:B------:R-:W-:Y:S01]  /*79e0*/  HADD2.F32 R38, -RZ, R37.reuse.H0_H0 ;  /* 0x20000025ff267230 */ /* 0x100fe20000004100 */
[----:B------:R-:W-:Y:S01]  /*79f0*/  F2FP.F16.E4M3.UNPACK_B R30, R30 ;  /* 0x0000001eff1e723e */ /* 0x000fe200020006ff */
[----:B------:R-:W-:Y:S01]  /*7a00*/  HADD2.F32 R96, -RZ, R96.H1_H1 ;  /* 0x30000060ff607230 */ /* 0x000fe20000004100 */
[----:B------:R-:W-:Y:S01]  /*7a10*/  F2FP.F16.E4M3.UNPACK_B R109, R109 ;  /* 0x0000006dff6d723e */ /* 0x000fe200020006ff */
[----:B------:R-:W-:-:S02]  /*7a20*/  HADD2.F32 R37, -RZ, R37.H1_H1 ;  /* 0x30000025ff257230 */ /* 0x000fc40000004100 */
[C---:B------:R-:W-:Y:S01]  /*7a30*/  FMUL.FTZ R114, R38.reuse, R111 ;  /* 0x0000006f26727220 */ /* 0x040fe20000410000 */
[----:B------:R-:W-:Y:S01]  /*7a40*/  FFMA.FTZ R115, R38, R39, -R115 ;  /* 0x0000002726737223 */ /* 0x000fe20000010873 */
[----:B------:R-:W-:Y:S02]  /*7a50*/  HADD2.F32 R103, -RZ, R103.H1_H1 ;  /* 0x30000067ff677230 */ /* 0x000fe40000004100 */
[-C--:B------:R-:W-:Y:S01]  /*7a60*/  FMUL.FTZ R38, R96, R105.reuse ;  /* 0x0000006960267220 */ /* 0x080fe20000410000 */
[----:B------:R-:W-:Y:S01]  /*7a70*/  FMUL.FTZ R105, R37, R105 ;  /* 0x0000006925697220 */ /* 0x000fe20000410000 */
[----:B------:R-:W-:Y:S01]  /*7a80*/  FFMA.FTZ R114, R97, R39, R114 ;  /* 0x0000002761727223 */ /* 0x000fe20000010072 */
[--C-:B------:R-:W-:Y:S02]  /*7a90*/  HADD2.F32 R97, -RZ, R112.reuse.H0_H0 ;  /* 0x20000070ff617230 */ /* 0x100fe40000004100 */
[----:B------:R-:W-:Y:S01]  /*7aa0*/  FFMA.FTZ R118, R37, R103, -R38 ;  /* 0x0000006725767223 */ /* 0x000fe20000010826 */
[----:B------:R-:W-:Y:S01]  /*7ab0*/  F2FP.F16.E4M3.UNPACK_B R37, R10 ;  /* 0x0000000aff25723e */ /* 0x000fe200020006ff */
[----:B------:R-:W-:-:S02]  /*7ac0*/  HADD2.F32 R112, -RZ, R112.H1_H1 ;  /* 0x30000070ff707230 */ /* 0x000fc40000004100 */
[----:B------:R-:W-:Y:S01]  /*7ad0*/  FFMA.FTZ R111, R96, R103, R105 ;  /* 0x00000067606f7223 */ /* 0x000fe20000010069 */
[--C-:B------:R-:W-:Y:S01]  /*7ae0*/  HADD2.F32 R10, -RZ, R30.reuse.H0_H0 ;  /* 0x2000001eff0a7230 */ /* 0x100fe20000004100 */
[----:B------:R-:W-:Y:S01]  /*7af0*/  F2FP.SATFINITE.E4M3.F32.PACK_AB_MERGE_C R31, R34, R31, RZ ;  /* 0x0000001f221f723e */ /* 0x000fe200048070ff */
[--C-:B------:R-:W-:Y:S01]  /*7b00*/  HADD2.F32 R38, -RZ, R37.reuse.H0_H0 ;  /* 0x20000025ff267230 */ /* 0x100fe20000004100 */
[----:B------:R-:W-:Y:S01]  /*7b10*/  F2FP.SATFINITE.E4M3.F32.PACK_AB_MERGE_C R33, R33, R32, RZ ;  /* 0x000000202121723e */ /* 0x000fe200048070ff */
[----:B------:R-:W-:Y:S01]  /*7b20*/  HADD2.F32 R37, -RZ, R37.H1_H1 ;  /* 0x30000025ff257230 */ /* 0x000fe20000004100 */
[----:B------:R-:W-:Y:S01]  /*7b30*/  F2FP.F16.E4M3.UNPACK_B R34, R28 ;  /* 0x0000001cff22723e */ /* 0x000fe200020006ff */
[----:B------:R-:W-:Y:S02]  /*7b40*/  HADD2.F32 R30, -RZ, R30.H1_H1 ;  /* 0x3000001eff1e7230 */ /* 0x000fe40000004100 */
[----:B------:R-:W-:Y:S01]  /*7b50*/  FMUL.FTZ R103, R38, R97 ;  /* 0x0000006126677220 */ /* 0x000fe20000410000 */
[----:B------:R-:W-:-:S02]  /*7b60*/  HADD2.F32 R39, -RZ, R109.H0_H0 ;  /* 0x2000006dff277230 */ /* 0x000fc40000004100 */
[CC--:B------:R-:W-:Y:S01]  /*7b70*/  FMUL.FTZ R105, R37.reuse, R112.reuse ;  /* 0x0000007025697220 */ /* 0x0c0fe20000410000 */
[----:B------:R-:W-:Y:S02]  /*7b80*/  HADD2.F32 R109, -RZ, R109.H1_H1 ;  /* 0x3000006dff6d7230 */ /* 0x000fe40000004100 */
[----:B------:R-:W-:Y:S01]  /*7b90*/  FMUL.FTZ R97, R10, R97 ;  /* 0x000000610a617220 */ /* 0x000fe20000410000 */
[----:B------:R-:W-:Y:S01]  /*7ba0*/  FMUL.FTZ R112, R30, R112 ;  /* 0x000000701e707220 */ /* 0x000fe20000410000 */
[----:B------:R-:W-:Y:S01]  /*7bb0*/  FFMA.FTZ R103, R10, R39, -R103 ;  /* 0x000000270a677223 */ /* 0x000fe20000010867 */
[----:B------:R-:W-:Y:S01]  /*7bc0*/  F2FP.SATFINITE.E4M3.F32.PACK_AB_MERGE_C R32, R116, R35, R31 ;  /* 0x000000237420723e */ /* 0x000fe2000480701f */
[----:B------:R-:W-:Y:S01]  /*7bd0*/  FFMA.FTZ R30, R30, R109, -R105 ;  /* 0x0000006d1e1e7223 */ /* 0x000fe20000010869 */
[----:B------:R-:W-:Y:S01]  /*7be0*/  FFMA.FTZ R10, R38, R39, R97 ;  /* 0x00000027260a7223 */ /* 0x000fe20000010061 */
[----:B------:R-:W-:Y:S01]  /*7bf0*/  FFMA.FTZ R109, R37, R109, R112 ;  /* 0x0000006d256d7223 */ /* 0x000fe20000010070 */
[----:B------:R-:W-:-:S02]  /*7c00*/  F2FP.F16.E4M3.UNPACK_B R37, R9 ;  /* 0x00000009ff25723e */ /* 0x000fc400020006ff */
[----:B------:R-:W-:Y:S02]  /*7c10*/  F2FP.F16.E4M3.UNPACK_B R97, R8 ;  /* 0x00000008ff61723e */ /* 0x000fe400020006ff */
[----:B------:R-:W-:Y:S01]  /*7c20*/  F2FP.SATFINITE.E4M3.F32.PACK_AB_MERGE_C R31, R113, R36, R33 ;  /* 0x00000024711f723e */ /* 0x000fe20004807021 */
        /* <DEDUP_REMOVED lines=24> */
[----:B------:R-:W-:Y:S01]  /*7db0*/  F2FP.F16.E4M3.UNPACK_B R6, R6.H1 ;  /* 0x00000006ff06723e */ /* 0x000fe200030006ff */
[----:B------:R-:W-:Y:S01]  /*7dc0*/  HADD2.F32 R97, -RZ, R96.H0_H0 ;  /* 0x20000060ff617230 */ /* 0x000fe20000004100 */
[----:B------:R-:W-:Y:S01]  /*7dd0*/  F2FP.SATFINITE.E4M3.F32.PACK_AB_MERGE_C R10, R109, R10, R111 ;  /* 0x0000000a6d0a723e */ /* 0x000fe2000480706f */
[----:B------:R-:W-:Y:S02]  /*7de0*/  HADD2.F32 R8, -RZ, R35.H0_H0 ;  /* 0x20000023ff087230 */ /* 0x000fe40000004100 */
        /* <DEDUP_REMOVED lines=65> */
.L_x_10407:
[----:B------:R-:W-:Y:S05]  /*8200*/  BSYNC B2 ;  /* 0x0000000000027941 */ /* 0x000fea0003800000 */
.L_x_10406:
[C---:B------:R-:W-:Y:S01]  /*8210*/  ISETP.GE.AND P3, PT, R15.reuse, R108, PT ;  /* 0x0000006c0f00720c */ /* 0x040fe20003f66270 */
[----:B------:R-:W-:Y:S02]  /*8220*/  ULDC.64 UR4, c[0x0][0x208] ;  /* 0x0000820000047ab9 */ /* 0x000fe40000000a00 */
[----:B0-----:R0:W-:Y:S10]  /*8230*/  ST.E.128 desc[UR4][R12.64], R4 ;  /* 0x000000040c007985 */ /* 0x0011f4000c101d04 */
[----:B------:R-:W-:-:S04]  /*8240*/  @!P3 IADD3 R14, P4, R15, R14, RZ ;  /* 0x0000000e0f0eb210 */ /* 0x000fc80007f9e0ff */
[----:B------:R-:W-:-:S05]  /*8250*/  @!P3 LEA.HI.X.SX32 R15, R15, R29, 0x1, P4 ;  /* 0x0000001d0f0fb211 */ /* 0x000fca00020f0eff */
[----:B------:R0:W-:Y:S04]  /*8260*/  @!P3 ST.E.128 desc[UR4][R14.64], R8 ;  /* 0x000000080e00b985 */ /* 0x0001e8000c101d04 */
.L_x_10405:
[----:B------:R-:W-:Y:S05]  /*8270*/  BSYNC B1 ;  /* 0x0000000000017941 */ /* 0x000fea0003800000 */
.L_x_10404:
[----:B------:R-:W-:-:S03]  /*8280*/  UMOV UR4, 0xffffffff ;  /* 0xffffffff00047882 */ /* 0x000fc60000000000 */
[----:B------:R-:W-:Y:S05]  /*8290*/  BRA.DIV UR4, `(.L_x_10408) ;  /* 0x0000021a04b87947 */ /* 0x000fea000b800000 */
[----:B0-----:R0:W0:Y:S04]  /*82a0*/  SHFL.IDX PT, R29, R100, 0x2, 0x1c1f ;  /* 0x005c1f00641d7f89 */ /* 0x00102800000e0000 */
[----:B------:R0:W0:Y:S02]  /*82b0*/  SHFL.IDX PT, R14, R99, 0x2, 0x1c1f ;  /* 0x005c1f00630e7f89 */ /* 0x00002400000e0000 */
.L_x_10701:
        /* <DEDUP_REMOVED lines=8> */
[----:B------:R-:W-:Y:S01]  /*8340*/  LEA.HI R110, R5, R110, RZ, 0x5 ;  /* 0x0000006e056e7211 */ /* 0x000fe200078f28ff */
[----:B------:R-:W-:-:S03]  /*8350*/  IMAD R5, R188, 0x5000, R0 ;  /* 0x00005000bc057824 */ /* 0x000fc600078e0200 */
[----:B------:R-:W-:Y:S02]  /*8360*/  LEA.HI.SX32 R15, R110, R63, 0x1b ;  /* 0x0000003f6e0f7211 */ /* 0x000fe400078fdaff */
[----:B------:R-:W-:-:S03]  /*8370*/  IADD3 R5, R18, R5, RZ ;  /* 0x0000000512057210 */ /* 0x000fc60007ffe0ff */
[----:B------:R-:W-:-:S05]  /*8380*/  IMAD.SHL.U32 R15, R15, 0x10, RZ ;  /* 0x000000100f0f7824 */ /* 0x000fca00078e00ff */
        /* <DEDUP_REMOVED lines=8> */
[--C-:B------:R-:W-:Y:S01]  /*8410*/  SHF.R.U32.HI R31, RZ, 0x8, R41.reuse ;  /* 0x00000008ff1f7819 */ /* 0x100fe20000011629 */
[----:B0-----:R-:W-:Y:S01]  /*8420*/  IMAD.MOV.U32 R33, RZ, RZ, R4 ;  /* 0x000000ffff217224 */ /* 0x001fe200078e0004 */
[--C-:B----4-:R-:W-:Y:S01]  /*8430*/  SHF.R.U32.HI R99, RZ, 0x18, R41.reuse ;  /* 0x00000018ff637819 */ /* 0x110fe20000011629 */
[----:B------:R-:W-:Y:S01]  /*8440*/  IMAD.MOV.U32 R36, RZ, RZ, R8 ;  /* 0x000000ffff247224 */ /* 0x000fe200078e0008 */
[----:B------:R-:W-:Y:S01]  /*8450*/  LOP3.LUT R30, R41, 0xff, RZ, 0xc0, !PT ;  /* 0x000000ff291e7812 */ /* 0x000fe200078ec0ff */
[----:B------:R-:W-:Y:S01]  /*8460*/  IMAD.SHL.U32 R31, R31, 0x100, RZ ;  /* 0x000001001f1f7824 */ /* 0x000fe200078e00ff */
[----:B------:R-:W-:Y:S01]  /*8470*/  SHF.R.U32.HI R44, RZ, 0x10, R41 ;  /* 0x00000010ff2c7819 */ /* 0x000fe20000011629 */
[----:B------:R-:W-:Y:S01]  /*8480*/  IMAD.MOV.U32 R28, RZ, RZ, R6 ;  /* 0x000000ffff1c7224 */ /* 0x000fe200078e0006 */
[----:B------:R-:W-:Y:S01]  /*8490*/  PRMT R4, R99, 0x654, R30 ;  /* 0x0000065463047816 */ /* 0x000fe2000000001e */
[----:B------:R-:W-:Y:S01]  /*84a0*/  IMAD.MOV.U32 R30, RZ, RZ, R10 ;  /* 0x000000ffff1e7224 */ /* 0x000fe200078e000a */
[----:B------:R-:W-:-:S02]  /*84b0*/  SHF.R.U32.HI R41, RZ, 0x8, R43 ;  /* 0x00000008ff297819 */ /* 0x000fc4000001162b */
[--C-:B------:R-:W-:Y:S02]  /*84c0*/  SHF.R.U32.HI R35, RZ, 0x18, R45.reuse ;  /* 0x00000018ff237819 */ /* 0x100fe4000001162d */
[----:B------:R-:W-:Y:S02]  /*84d0*/  LOP3.LUT R34, R45, 0xff, RZ, 0xc0, !PT ;  /* 0x000000ff2d227812 */ /* 0x000fe400078ec0ff */
[----:B------:R-:W-:Y:S02]  /*84e0*/  SHF.R.U32.HI R37, RZ, 0x8, R45 ;  /* 0x00000008ff257819 */ /* 0x000fe4000001162d */
[----:B------:R-:W-:Y:S02]  /*84f0*/  SHF.R.U32.HI R97, RZ, 0x18, R43 ;  /* 0x00000018ff617819 */ /* 0x000fe4000001162b */
[----:B------:R-:W-:Y:S02]  /*8500*/  LOP3.LUT R32, R43, 0xff, RZ, 0xc0, !PT ;  /* 0x000000ff2b207812 */ /* 0x000fe400078ec0ff */
[----:B------:R-:W-:Y:S01]  /*8510*/  LOP3.LUT R4, R4, 0xff00, R31, 0xf8, !PT ;  /* 0x0000ff0004047812 */ /* 0x000fe200078ef81f */
[----:B------:R-:W-:Y:S01]  /*8520*/  IMAD.U32 R31, R44, 0x10000, RZ ;  /* 0x000100002c1f7824 */ /* 0x000fe200078e00ff */
[----:B------:R-:W-:-:S02]  /*8530*/  SHF.R.U32.HI R40, RZ, 0x10, R43 ;  /* 0x00000010ff287819 */ /* 0x000fc4000001162b */
[----:B------:R-:W-:Y:S01]  /*8540*/  PRMT R34, R35, 0x654, R34 ;  /* 0x0000065423227816 */ /* 0x000fe20000000022 */
[----:B------:R-:W-:Y:S01]  /*8550*/  IMAD.SHL.U32 R35, R41, 0x100, RZ ;  /* 0x0000010029237824 */ /* 0x000fe200078e00ff */
[----:B------:R-:W-:Y:S02]  /*8560*/  SHF.L.U32 R37, R37, 0x8, RZ ;  /* 0x0000000825257819 */ /* 0x000fe400000006ff */
[----:B------:R-:W-:Y:S02]  /*8570*/  PRMT R32, R97, 0x654, R32 ;  /* 0x0000065461207816 */ /* 0x000fe40000000020 */
[----:B------:R-:W-:Y:S02]  /*8580*/  SHF.R.U32.HI R39, RZ, 0x8, R47 ;  /* 0x00000008ff277819 */ /* 0x000fe4000001162f */
[----:B------:R-:W-:Y:S01]  /*8590*/  LOP3.LUT R8, R4, 0xff0000, R31, 0xf8, !PT ;  /* 0x00ff000004087812 */ /* 0x000fe200078ef81f */
[----:B------:R-:W-:Y:S01]  /*85a0*/  IMAD.U32 R31, R40, 0x10000, RZ ;  /* 0x00010000281f7824 */ /* 0x000fe200078e00ff */
[----:B------:R-:W-:Y:S01]  /*85b0*/  LOP3.LUT R10, R34, 0xff00, R37, 0xf8, !PT ;  /* 0x0000ff00220a7812 */ /* 0x000fe200078ef825 */
[----:B------:R-:W-:Y:S01]  /*85c0*/  IMAD.SHL.U32 R39, R39, 0x100, RZ ;  /* 0x0000010027277824 */ /* 0x000fe200078e00ff */
[----:B------:R-:W-:-:S02]  /*85d0*/  LOP3.LUT R32, R32, 0xff00, R35, 0xf8, !PT ;  /* 0x0000ff0020207812 */ /* 0x000fc400078ef823 */
[----:B------:R-:W-:Y:S02]  /*85e0*/  F2FP.F16.E4M3.UNPACK_B R40, R107.H1 ;  /* 0x0000006bff28723e */ /* 0x000fe400030006ff */
[----:B------:R-:W-:Y:S02]  /*85f0*/  F2FP.F16.E4M3.UNPACK_B R37, R36.H1 ;  /* 0x00000024ff25723e */ /* 0x000fe400030006ff */
[----:B------:R-:W-:Y:S01]  /*8600*/  F2FP.F16.E4M3.UNPACK_B R34, R33.H1 ;  /* 0x00000021ff22723e */ /* 0x000fe200030006ff */
[----:B------:R-:W-:Y:S01]  /*8610*/  HADD2.F32 R6, -RZ, R40.H0_H0 ;  /* 0x20000028ff067230 */ /* 0x000fe20000004100 */
[----:B------:R-:W-:Y:S02]  /*8620*/  SHF.R.U32.HI R43, RZ, 0x10, R45 ;  /* 0x00000010ff2b7819 */ /* 0x000fe4000001162d */
[----:B------:R-:W-:Y:S02]  /*8630*/  LOP3.LUT R38, R47, 0xff0000ff, RZ, 0xc0, !PT ;  /* 0xff0000ff2f267812 */ /* 0x000fe400078ec0ff */
[----:B------:R-:W-:-:S02]  /*8640*/  SHF.R.U32.HI R42, RZ, 0x10, R47 ;  /* 0x00000010ff2a7819 */ /* 0x000fc4000001162f */
[----:B------:R-:W-:Y:S01]  /*8650*/  LOP3.LUT R4, R32, 0xff0000, R31, 0xf8, !PT ;  /* 0x00ff000020047812 */ /* 0x000fe200078ef81f */
[----:B------:R-:W-:Y:S01]  /*8660*/  HADD2.F32 R32, -RZ, R37.H0_H0 ;  /* 0x20000025ff207230 */ /* 0x000fe20000004100 */
[----:B------:R-:W-:Y:S01]  /*8670*/  F2FP.F16.E4M3.UNPACK_B R35, R104.H1 ;  /* 0x00000068ff23723e */ /* 0x000fe200030006ff */
[----:B------:R-:W-:Y:S01]  /*8680*/  HADD2.F32 R31, -RZ, R34.H0_H0 ;  /* 0x20000022ff1f7230 */ /* 0x000fe20000004100 */
[----:B------:R-:W-:Y:S01]  /*8690*/  LOP3.LUT R41, R38, 0xff00, R39, 0xf8, !PT ;  /* 0x0000ff0026297812 */ /* 0x000fe200078ef827 */
[----:B------:R-:W-:Y:S02]  /*86a0*/  IMAD.U32 R39, R43, 0x10000, RZ ;  /* 0x000100002b277824 */ /* 0x000fe400078e00ff */
[-C--:B------:R-:W-:Y:S01]  /*86b0*/  FMUL.FTZ R44, R32, R6.reuse ;  /* 0x00000006202c7220 */ /* 0x080fe20000410000 */
[----:B------:R-:W-:Y:S02]  /*86c0*/  IMAD.U32 R42, R42, 0x10000, RZ ;  /* 0x000100002a2a7824 */ /* 0x000fe400078e00ff */
[----:B------:R-:W-:Y:S01]  /*86d0*/  FMUL.FTZ R43, R31, R6 ;  /* 0x000000061f2b7220 */ /* 0x000fe20000410000 */
[--C-:B------:R-:W-:Y:S01]  /*86e0*/  HADD2.F32 R38, -RZ, R35.reuse.H0_H0 ;  /* 0x20000023ff267230 */ /* 0x100fe20000004100 */
[----:B------:R-:W-:Y:S01]  /*86f0*/  LOP3.LUT R10, R10, 0xff0000, R39, 0xf8, !PT ;  /* 0x00ff00000a0a7812 */ /* 0x000fe200078ef827 */
[----:B------:R-:W-:Y:S01]  /*8700*/  HADD2.F32 R39, -RZ, R35.H1_H1 ;  /* 0x30000023ff277230 */ /* 0x000fe20000004100 */
[----:B------:R-:W-:Y:S01]  /*8710*/  LOP3.LUT R6, R41, 0xff0000, R42, 0xf8, !PT ;  /* 0x00ff000029067812 */ /* 0x000fe200078ef82a */
[----:B------:R-:W-:-:S02]  /*8720*/  HADD2.F32 R41, -RZ, R40.H1_H1 ;  /* 0x30000028ff297230 */ /* 0x000fc40000004100 */
[-C--:B------:R-:W-:Y:S01]  /*8730*/  FFMA.FTZ R31, R31, R38.reuse, -R44 ;  /* 0x000000261f1f7223 */ /* 0x080fe2000001082c */
[----:B------:R-:W-:Y:S01]  /*8740*/  FFMA.FTZ R32, R32, R38, R43 ;  /* 0x0000002620207223 */ /* 0x000fe2000001002b */
[----:B------:R-:W-:Y:S01]  /*8750*/  HADD2.F32 R38, -RZ, R37.H1_H1 ;  /* 0x30000025ff267230 */ /* 0x000fe20000004100 */
[----:B------:R-:W-:Y:S01]  /*8760*/  F2FP.F16.E4M3.UNPACK_B R107, R107 ;  /* 0x0000006bff6b723e */ /* 0x000fe200020006ff */
[----:B------:R-:W-:Y:S01]  /*8770*/  HADD2.F32 R35, -RZ, R34.H1_H1 ;  /* 0x30000022ff237230 */ /* 0x000fe20000004100 */
[----:B------:R-:W-:Y:S02]  /*8780*/  F2FP.F16.E4M3.UNPACK_B R36, R36 ;  /* 0x00000024ff24723e */ /* 0x000fe400020006ff */
[----:B------:R-:W-:Y:S01]  /*8790*/  F2FP.F16.E4M3.UNPACK_B R33, R33 ;  /* 0x00000021ff21723e */ /* 0x000fe200020006ff */
[----:B------:R-:W-:Y:S01]  /*87a0*/  FMUL.FTZ R42, R38, R41 ;  /* 0x00000029262a7220 */ /* 0x000fe20000410000 */
[----:B------:R-:W-:Y:S01]  /*87b0*/  F2FP.F16.E4M3.UNPACK_B R104, R104 ;  /* 0x00000068ff68723e */ /* 0x000fe200020006ff */
[----:B------:R-:W-:-:S02]  /*87c0*/  HADD2.F32 R40, -RZ, R107.H0_H0 ;  /* 0x2000006bff287230 */ /* 0x000fc40000004100 */
[C---:B------:R-:W-:Y:S01]  /*87d0*/  FMUL.FTZ R41, R35.reuse, R41 ;  /* 0x0000002923297220 */ /* 0x040fe20000410000 */
[----:B------:R-:W-:Y:S02]  /*87e0*/  HADD2.F32 R37, -RZ, R36.H0_H0 ;  /* 0x20000024ff257230 */ /* 0x000fe40000004100 */
[-C--:B------:R-:W-:Y:S01]  /*87f0*/  FFMA.FTZ R46, R35, R39.reuse, -R42 ;  /* 0x00000027232e7223 */ /* 0x080fe2000001082a */
[----:B------:R-:W-:Y:S02]  /*8800*/  HADD2.F32 R34, -RZ, R33.H0_H0 ;  /* 0x20000021ff227230 */ /* 0x000fe40000004100 */
[----:B------:R-:W-:Y:S01]  /*8810*/  FFMA.FTZ R43, R38, R39, R41 ;  /* 0x00000027262b7223 */ /* 0x000fe20000010029 */
        /* <DEDUP_REMOVED lines=33> */
[----:B------:R-:W-:Y:S02]  /*8a30*/  HADD2.F32 R37, -RZ, R106.H0_H0 ;  /* 0x2000006aff257230 */ /* 0x000fe40000004100 */
[----:B------:R-:W-:Y:S01]  /*8a40*/  FFMA.FTZ R36, R33, R38, -R34 ;  /* 0x0000002621247223 */ /* 0x000fe20000010822 */
[----:B------:R-:W-:Y:S01]  /*8a50*/  F2FP.F16.E4M3.UNPACK_B R33, R30 ;  /* 0x0000001eff21723e */ /* 0x000fe200020006ff */
[----:B------:R-:W-:Y:S01]  /*8a60*/  HADD2.F32 R30, -RZ, R28.H0_H0 ;  /* 0x2000001cff1e7230 */ /* 0x000fe20000004100 */
[----:B------:R-:W-:Y:S01]  /*8a70*/  F2FP.F16.E4M3.UNPACK_B R102, R102 ;  /* 0x00000066ff66723e */ /* 0x000fe200020006ff */
[----:B------:R-:W-:Y:S01]  /*8a80*/  FFMA.FTZ R97, R35, R38, R40 ;  /* 0x0000002623617223 */ /* 0x000fe20000010028 */
[----:B------:R-:W-:Y:S01]  /*8a90*/  HADD2.F32 R106, -RZ, R106.H1_H1 ;  /* 0x3000006aff6a7230 */ /* 0x000fe20000004100 */
[----:B------:R-:W-:Y:S01]  /*8aa0*/  F2FP.SATFINITE.E4M3.F32.PACK_AB_MERGE_C R31, R46, R31, RZ ;  /* 0x0000001f2e1f723e */ /* 0x000fe200048070ff */
[--C-:B------:R-:W-:Y:S01]  /*8ab0*/  HADD2.F32 R34, -RZ, R33.reuse.H0_H0 ;  /* 0x20000021ff227230 */ /* 0x100fe20000004100 */
[----:B------:R-:W-:Y:S01]  /*8ac0*/  F2FP.F16.E4M3.UNPACK_B R40, R10 ;  /* 0x0000000aff28723e */ /* 0x000fe200020006ff */
[----:B------:R-:W-:Y:S01]  /*8ad0*/  HADD2.F32 R33, -RZ, R33.H1_H1 ;  /* 0x30000021ff217230 */ /* 0x000fe20000004100 */
[----:B------:R-:W-:Y:S01]  /*8ae0*/  F2FP.SATFINITE.E4M3.F32.PACK_AB_MERGE_C R43, R43, R32, RZ ;  /* 0x000000202b2b723e */ /* 0x000fe200048070ff */
[----:B------:R-:W-:-:S02]  /*8af0*/  HADD2.F32 R35, -RZ, R102.H0_H0 ;  /* 0x20000066ff237230 */ /* 0x000fc40000004100 */
[-C--:B------:R-:W-:Y:S01]  /*8b00*/  FMUL.FTZ R39, R34, R37.reuse ;  /* 0x0000002522277220 */ /* 0x080fe20000410000 */
[----:B------:R-:W-:Y:S02]  /*8b10*/  HADD2.F32 R28, -RZ, R28.H1_H1 ;  /* 0x3000001cff1c7230 */ /* 0x000fe40000004100 */
[C---:B------:R-:W-:Y:S01]  /*8b20*/  FMUL.FTZ R37, R30.reuse, R37 ;  /* 0x000000251e257220 */ /* 0x040fe20000410000 */
[----:B------:R-:W-:Y:S02]  /*8b30*/  HADD2.F32 R102, -RZ, R102.H1_H1 ;  /* 0x30000066ff667230 */ /* 0x000fe40000004100 */
[CC--:B------:R-:W-:Y:S01]  /*8b40*/  FMUL.FTZ R45, R33.reuse, R106.reuse ;  /* 0x0000006a212d7220 */ /* 0x0c0fe20000410000 */
        /* <DEDUP_REMOVED lines=27> */
[----:B------:R-:W-:Y:S01]  /*8d00*/  F2FP.F16.E4M3.UNPACK_B R36, R9.H1 ;  /* 0x00000009ff24723e */ /* 0x000fe200030006ff */
[----:B------:R-:W-:Y:S01]  /*8d10*/  FFMA.FTZ R44, R35, R38, -R42 ;  /* 0x00000026232c7223 */ /* 0x000fe2000001082a */
[----:B------:R-:W-:Y:S01]  /*8d20*/  F2FP.F16.E4M3.UNPACK_B R35, R10.H1 ;  /* 0x0000000aff23723e */ /* 0x000fe200030006ff */
[----:B------:R-:W-:Y:S01]  /*8d30*/  FFMA.FTZ R43, R37, R38, R40 ;  /* 0x00000026252b7223 */ /* 0x000fe20000010028 */
[----:B------:R-:W-:Y:S01]  /*8d40*/  F2FP.F16.E4M3.UNPACK_B R5, R5.H1 ;  /* 0x00000005ff05723e */ /* 0x000fe200030006ff */
[--C-:B------:R-:W-:Y:S01]  /*8d50*/  HADD2.F32 R10, -RZ, R36.reuse.H0_H0 ;  /* 0x20000024ff0a7230 */ /* 0x100fe20000004100 */
[----:B------:R-:W-:Y:S01]  /*8d60*/  F2FP.F16.E4M3.UNPACK_B R8, R8.H1 ;  /* 0x00000008ff08723e */ /* 0x000fe200030006ff */
        /* <DEDUP_REMOVED lines=8> */
[--C-:B------:R-:W-:Y:S02]  /*8df0*/  HADD2.F32 R35, -RZ, R8.reuse.H0_H0 ;  /* 0x20000008ff237230 */ /* 0x100fe40000004100 */
[----:B------:R-:W-:Y:S02]  /*8e00*/  HADD2.F32 R5, -RZ, R5.H1_H1 ;  /* 0x30000005ff057230 */ /* 0x000fe40000004100 */
        /* <DEDUP_REMOVED lines=56> */
[----:B------:R-:W-:Y:S02]  /*9190*/  F2FP.SATFINITE.E4M3.F32.PACK_AB_MERGE_C R11, R39, R100, R40 ;  /* 0x00000064270b723e */ /* 0x000fe40004807028 */
[----:B------:R-:W-:-:S07]  /*91a0*/  MOV R6, R30 ;  /* 0x0000001e00067202 */ /* 0x000fce0000000f00 */
.L_x_10410:
[----:B------:R-:W-:Y:S05]  /*91b0*/  BSYNC B1 ;  /* 0x0000000000017941 */ /* 0x000fea0003800000 */
.L_x_10409:
[----:B------:R-:W-:Y:S01]  /*91c0*/  ISETP.GE.AND P2, PT, R15, R108, PT ;  /* 0x0000006c0f00720c */ /* 0x000fe20003f46270 */
[----:B------:R-:W-:Y:S02]  /*91d0*/  ULDC.64 UR4, c[0x0][0x208] ;  /* 0x0000820000047ab9 */ /* 0x000fe40000000a00 */
[----:B0-----:R0:W-:Y:S10]  /*91e0*/  ST.E.128 desc[UR4][R12.64], R4 ;  /* 0x000000040c007985 */ /* 0x0011f4000c101d04 */
[----:B------:R-:W-:Y:S05]  /*91f0*/  @P2 BRA `(.L_x_10388) ;  /* 0x0000000400802947 */ /* 0x000fea0003800000 */
[----:B0-----:R-:W-:Y:S01]  /*9200*/  IADD3 R4, P2, R15, R14, RZ ;  /* 0x0000000e0f047210 */ /* 0x001fe20007f5e0ff */
[----:B------:R-:W-:-:S03]  /*9210*/  ULDC.64 UR4, c[0x0][0x208] ;  /* 0x0000820000047ab9 */ /* 0x000fc60000000a00 */
[----:B------:R-:W-:-:S05]  /*9220*/  LEA.HI.X.SX32 R5, R15, R29, 0x1, P2 ;  /* 0x0000001d0f057211 */ /* 0x000fca00010f0eff */
[----:B------:R0:W-:Y:S01]  /*9230*/  ST.E.128 desc[UR4][R4.64], R8 ;  /* 0x0000000804007985 */ /* 0x0001e2000c101d04 */
[----:B------:R-:W-:Y:S05]  /*9240*/  BRA `(.L_x_10388) ;  /* 0x00000004006c7947 */ /* 0x000fea0003800000 */
.L_x_10358:
[----:B------:R-:W2:Y:S02]  /*9250*/  LDL R4, [R1+0x4] ;  /* 0x0000040001047983 */ /* 0x000ea40000100800 */
[----:B--2---:R-:W-:-:S13]  /*9260*/  R2UR UR4, R4 ;  /* 0x00000000040472ca */ /* 0x004fda00000e0000 */
[----:B------:R-:W-:-:S06]  /*9270*/  UISETP.NE.AND UP0, UPT, UR4, 0x3, UPT ;  /* 0x000000030400788c */ /* 0x000fcc000bf05270 */
[----:B------:R-:W-:-:S13]  /*9280*/  PLOP3.LUT P5, PT, PT, PT, UP0, 0x80, 0x0 ;  /* 0x000000000000781c */ /* 0x000fda0003faf008 */
[----:B------:R-:W-:Y:S05]  /*9290*/  @!P5 BRA `(.L_x_10411) ;  /* 0x000000000004d947 */ /* 0x000fea0003800000 */
[----:B------:R-:W-:Y:S01]  /*92a0*/  BPT.TRAP 0x1 ;  /* 0x000000040000795c */ /* 0x000fe20000300000 */
.L_x_10411:
[----:B------:R-:W-:Y:S01]  /*92b0*/  IMAD R86, R188, 0x8, R18 ;  /* 0x00000008bc567824 */ /* 0x000fe200078e0212 */
[----:B------:R-:W-:Y:S01]  /*92c0*/  SHF.L.U32 R98, R195, 0x1f, RZ ;  /* 0x0000001fc3627819 */ /* 0x000fe200000006ff */
[----:B------:R-:W-:Y:S01]  /*92d0*/  BSSY B1, `(.L_x_10412) ;  /* 0x0000004000017945 */ /* 0x000fe20003800000 */
[----:B------:R-:W-:Y:S02]  /*92e0*/  SHF.R.S32.HI R93, RZ, 0x1f, R92 ;  /* 0x0000001fff5d7819 */ /* 0x000fe4000001145c */
[----:B------:R-:W0:Y:S02]  /*92f0*/  SYNCS.PHASECHK.TRANS64.TRYWAIT P2, [R86+URZ+0x22890], R98 ;  /* 0x02289062560075a7 */ /* 0x000e24000804017f */
[----:B0-----:R-:W-:Y:S05]  /*9300*/  @!P2 BRA `(.L_x_10413) ;  /* 0x0000020800e4a947 */ /* 0x001fea0003800000 */
.L_x_10702:
[----:B------:R-:W-:Y:S05]  /*9310*/  BSYNC B1 ;  /* 0x0000000000017941 */ /* 0x000fea0003800000 */
.L_x_10412:
        /* <DEDUP_REMOVED lines=25> */
.L_x_10706:
[----:B------:R-:W-:Y:S04]  /*94b0*/  BSSY B1, `(.L_x_10415) ;  /* 0x000000e000017945 */ /* 0x000fe80003800000 */
[----:B------:R-:W-:Y:S05]  /*94c0*/  @!P2 BRA `(.L_x_10416) ;  /* 0x000000000030a947 */ /* 0x000fea0003800000 */
[----:B------:R-:W-:Y:S01]  /*94d0*/  ULDC UR4, c[0x0][0x2f4] ;  /* 0x0000bd0000047ab9 */ /* 0x000fe20000000800 */
[----:B------:R-:W-:Y:S01]  /*94e0*/  ULDC.64 UR6, c[0x0][0x208] ;  /* 0x0000820000067ab9 */ /* 0x000fe20000000a00 */
        /* <DEDUP_REMOVED lines=10> */
.L_x_10416:
[----:B------:R-:W-:Y:S05]  /*9590*/  BSYNC B1 ;  /* 0x0000000000017941 */ /* 0x000fea0003800000 */
.L_x_10415:
[----:B------:R-:W-:-:S03]  /*95a0*/  UMOV UR4, 0xffffffff ;  /* 0xffffffff00047882 */ /* 0x000fc60000000000 */
[----:B------:R-:W-:Y:S05]  /*95b0*/  BRA.DIV UR4, `(.L_x_10417) ;  /* 0x0000020a04947947 */ /* 0x000fea000b800000 */
[----:B--2-4-:R2:W4:Y:S04]  /*95c0*/  SHFL.IDX PT, R5, R29, 0x1, 0x1c1f ;  /* 0x003c1f001d057f89 */ /* 0x01452800000e0000 */
[----:B---3--:R2:W3:Y:S02]  /*95d0*/  SHFL.IDX PT, R14, R28, 0x1, 0x1c1f ;  /* 0x003c1f001c0e7f89 */ /* 0x0084e400000e0000 */
.L_x_10710:
[----:B------:R-:W-:Y:S01]  /*95e0*/  ISETP.GE.AND P2, PT, R30, 0x41, PT ;  /* 0x000000411e00780c */ /* 0x000fe20003f46270 */
[----:B------:R-:W-:-:S12]  /*95f0*/  BSSY B1, `(.L_x_10418) ;  /* 0x000000e000017945 */ /* 0x000fd80003800000 */
[----:B------:R-:W-:Y:S05]  /*9600*/  @!P2 BRA `(.L_x_10419) ;  /* 0x000000000030a947 */ /* 0x000fea0003800000 */
[----:B------:R-:W-:Y:S01]  /*9610*/  ULDC UR4, c[0x0][0x2f4] ;  /* 0x0000bd0000047ab9 */ /* 0x000fe20000000800 */
[----:B------:R-:W-:Y:S01]  /*9620*/  ULDC.64 UR6, c[0x0][0x208] ;  /* 0x0000820000067ab9 */ /* 0x000fe20000000a00 */
[----:B------:R-:W-:-:S13]  /*9630*/  ISETP.GE.AND P2, PT, R16, UR4, PT ;  /* 0x0000000410007c0c */ /* 0x000fda000bf46270 */
[----:B---3--:R-:W-:-:S04]  /*9640*/  @!P2 IADD3 R10, P3, R16, R14, RZ ;  /* 0x0000000e100aa210 */ /* 0x008fc80007f7e0ff */
[----:B----4-:R-:W-:Y:S02]  /*9650*/  @!P2 IADD3.X R11, R5, R17, RZ, P3, !PT ;  /* 0x00000011050ba210 */ /* 0x010fe40001ffe4ff */
[----:B------:R-:W-:-:S13]  /*9660*/  ISETP.GE.AND P3, PT, R19, UR4, PT ;  /* 0x0000000413007c0c */ /* 0x000fda000bf66270 */
[----:B------:R-:W-:-:S05]  /*9670*/  @!P3 IADD3 R8, P4, R19, R14, RZ ;  /* 0x0000000e1308b210 */ /* 0x000fca0007f9e0ff */
[----:B------:R-:W-:Y:S02]  /*9680*/  @!P3 IMAD.X R9, R5, 0x1, R190, P4 ;  /* 0x000000010509b824 */ /* 0x000fe400020e06be */
[----:B------:R-:W3:Y:S04]  /*9690*/  @!P2 LDS.128 R4, [R90+0x1a400] ;  /* 0x01a400005a04a984 */ /* 0x000ee80000000c00 */
[----:B---3--:R-:W-:Y:S04]  /*96a0*/  @!P2 ST.E.128 desc[UR6][R10.64], R4 ;  /* 0x000000040a00a985 */ /* 0x008fe8000c101d06 */
[----:B------:R-:W3:Y:S04]  /*96b0*/  @!P3 LDS.128 R4, [R89+0x1a400] ;  /* 0x01a400005904b984 */ /* 0x000ee80000000c00 */
[----:B---3--:R3:W-:Y:S02]  /*96c0*/  @!P3 ST.E.128 desc[UR6][R8.64], R4 ;  /* 0x000000040800b985 */ /* 0x0087e4000c101d06 */
.L_x_10419:
[----:B------:R-:W-:Y:S05]  /*96d0*/  BSYNC B1 ;  /* 0x0000000000017941 */ /* 0x000fea0003800000 */
.L_x_10418:
[----:B------:R-:W-:-:S03]  /*96e0*/  UMOV UR4, 0xffffffff ;  /* 0xffffffff00047882 */ /* 0x000fc60000000000 */
[----:B------:R-:W-:Y:S05]  /*96f0*/  BRA.DIV UR4, `(.L_x_10420) ;  /* 0x0000020a048c7947 */ /* 0x000fea000b800000 */
[----:B---34-:R3:W4:Y:S04]  /*9700*/  SHFL.IDX PT, R5, R29, 0x2, 0x1c1f ;  /* 0x005c1f001d057f89 */ /* 0x01872800000e0000 */
[----:B------:R3:W0:Y:S02]  /*9710*/  SHFL.IDX PT, R14, R28, 0x2, 0x1c1f ;  /* 0x005c1f001c0e7f89 */ /* 0x00062400000e0000 */
.L_x_10714:
[----:B------:R-:W-:-:S13]  /*9720*/  ISETP.GE.AND P2, PT, R30, 0x81, PT ;  /* 0x000000811e00780c */ /* 0x000fda0003f46270 */
[----:B------:R-:W-:Y:S05]  /*9730*/  @!P2 BRA `(.L_x_10388) ;  /* 0x000000000030a947 */ /* 0x000fea0003800000 */
[----:B------:R-:W-:Y:S01]  /*9740*/  ULDC UR4, c[0x0][0x2f4] ;  /* 0x0000bd0000047ab9 */ /* 0x000fe20000000800 */
[----:B------:R-:W-:Y:S01]  /*9750*/  ULDC.64 UR6, c[0x0][0x208] ;  /* 0x0000820000067ab9 */ /* 0x000fe20000000a00 */
        /* <DEDUP_REMOVED lines=10> */
.L_x_10388:
[----:B------:R-:W-:Y:S05]  /*9800*/  BSYNC B0 ;  /* 0x0000000000007941 */ /* 0x000fea0003800000 */
.L_x_10357:
        /* <DEDUP_REMOVED lines=16> */
.L_x_10422:
[----:B------:R-:W-:Y:S05]  /*9910*/  BSYNC B0 ;  /* 0x0000000000007941 */ /* 0x000fea0003800000 */
.L_x_10421:
[----:B------:R-:W0:Y:S01]  /*9920*/  SYNCS.PHASECHK.TRANS64.TRYWAIT P3, [R86+URZ+0x228b0], R98 ;  /* 0x0228b062560075a7 */ /* 0x000e22000806017f */
[----:B------:R-:W-:Y:S04]  /*9930*/  BSSY B0, `(.L_x_10423) ;  /* 0x0000002000007945 */ /* 0x000fe80003800000 */
[----:B0-----:R-:W-:Y:S05]  /*9940*/  @!P3 BRA `(.L_x_10424) ;  /* 0x000002080040b947 */ /* 0x001fea0003800000 */
.L_x_10715:
[----:B------:R-:W-:Y:S05]  /*9950*/  BSYNC B0 ;  /* 0x0000000000007941 */ /* 0x000fea0003800000 */
.L_x_10423:
        /* <DEDUP_REMOVED lines=24> */
[----:B----4-:R-:W-:-:S04]  /*9ae0*/  @!P3 IADD3 R10, P4, R16, R8, RZ ;  /* 0x00000008100ab210 */ /* 0x010fc80007f9e0ff */
[----:B0-----:R-:W-:Y:S02]  /*9af0*/  @!P3 IADD3.X R11, R5, R17, RZ, P4, !PT ;  /* 0x00000011050bb210 */ /* 0x001fe400027fe4ff */
[----:B------:R-:W-:Y:S01]  /*9b00*/  ISETP.GE.AND P4, PT, R19, UR4, PT ;  /* 0x0000000413007c0c */ /* 0x000fe2000bf86270 */
[----:B------:R-:W-:-:S12]  /*9b10*/  ULDC.64 UR4, c[0x0][0x208] ;  /* 0x0000820000047ab9 */ /* 0x000fd80000000a00 */
[----:B------:R-:W-:-:S05]  /*9b20*/  @!P4 IADD3 R8, P5, R19, R8, RZ ;  /* 0x000000081308c210 */ /* 0x000fca0007fbe0ff */
[----:B------:R-:W-:Y:S02]  /*9b30*/  @!P4 IMAD.X R9, R5, 0x1, R190, P5 ;  /* 0x000000010509c824 */ /* 0x000fe400028e06be */
[----:B------:R-:W0:Y:S04]  /*9b40*/  @!P3 LDS.128 R4, [R90+0xa400] ;  /* 0x00a400005a04b984 */ /* 0x000e280000000c00 */
[----:B0-----:R-:W-:Y:S04]  /*9b50*/  @!P3 ST.E.128 desc[UR4][R10.64], R4 ;  /* 0x000000040a00b985 */ /* 0x001fe8000c101d04 */
[----:B------:R-:W0:Y:S04]  /*9b60*/  @!P4 LDS.128 R4, [R89+0xa400] ;  /* 0x00a400005904c984 */ /* 0x000e280000000c00 */
[----:B0-----:R0:W-:Y:S02]  /*9b70*/  @!P4 ST.E.128 desc[UR4][R8.64], R4 ;  /* 0x000000040800c985 */ /* 0x0011e4000c101d04 */
.L_x_10426:
[----:B------:R-:W-:Y:S05]  /*9b80*/  BSYNC B0 ;  /* 0x0000000000007941 */ /* 0x000fea0003800000 */
.L_x_10425:
[----:B------:R-:W-:Y:S01]  /*9b90*/  ISETP.GE.AND P3, PT, R95, 0x41, PT ;  /* 0x000000415f00780c */ /* 0x000fe20003f66270 */
[----:B0-----:R0:W0:Y:S01]  /*9ba0*/  SHFL.IDX PT, R5, R13, 0x1, 0x1c1f ;  /* 0x003c1f000d057f89 */ /* 0x00102200000e0000 */
[----:B------:R-:W-:Y:S03]  /*9bb0*/  BSSY B0, `(.L_x_10427) ;  /* 0x000000f000007945 */ /* 0x000fe60003800000 */
[----:B----4-:R4:W0:Y:S08]  /*9bc0*/  SHFL.IDX PT, R8, R12, 0x1, 0x1c1f ;  /* 0x003c1f000c087f89 */ /* 0x01083000000e0000 */
[----:B----4-:R-:W-:Y:S05]  /*9bd0*/  @!P3 BRA `(.L_x_10428) ;  /* 0x000000000030b947 */ /* 0x010fea0003800000 */
[----:B------:R-:W-:Y:S02]  /*9be0*/  ULDC UR4, c[0x0][0x2f4] ;  /* 0x0000bd0000047ab9 */ /* 0x000fe40000000800 */
[----:B------:R-:W-:-:S13]  /*9bf0*/  ISETP.GE.AND P3, PT, R16, UR4, PT ;  /* 0x0000000410007c0c */ /* 0x000fda000bf66270 */
[----:B0-----:R-:W-:-:S05]  /*9c00*/  @!P3 IADD3 R10, P4, R16, R8, RZ ;  /* 0x00000008100ab210 */ /* 0x001fca0007f9e0ff */
[----:B------:R-:W-:Y:S01]  /*9c10*/  @!P3 IMAD.X R11, R5, 0x1, R17, P4 ;  /* 0x00000001050bb824 */ /* 0x000fe200020e0611 */
        /* <DEDUP_REMOVED lines=8> */
.L_x_10428:
[----:B------:R-:W-:Y:S05]  /*9ca0*/  BSYNC B0 ;  /* 0x0000000000007941 */ /* 0x000fea0003800000 */
.L_x_10427:
        /* <DEDUP_REMOVED lines=8> */
[----:B0-----:R-:W-:-:S05]  /*9d30*/  @!P3 IADD3 R10, P4, R16, R8, RZ ;  /* 0x00000008100ab210 */ /* 0x001fca0007f9e0ff */
[----:B------:R-:W-:Y:S01]  /*9d40*/  @!P3 IMAD.X R11, R13, 0x1, R17, P4 ;  /* 0x000000010d0bb824 */ /* 0x000fe200020e0611 */
[----:B------:R-:W-:Y:S01]  /*9d50*/  ISETP.GE.AND P4, PT, R19, UR4, PT ;  /* 0x0000000413007c0c */ /* 0x000fe2000bf86270 */
[----:B------:R-:W-:-:S12]  /*9d60*/  ULDC.64 UR4, c[0x0][0x208] ;  /* 0x0000820000047ab9 */ /* 0x000fd80000000a00 */
[----:B------:R-:W-:-:S05]  /*9d70*/  @!P4 IADD3 R8, P5, R19, R8, RZ ;  /* 0x000000081308c210 */ /* 0x000fca0007fbe0ff */
[----:B------:R-:W-:Y:S01]  /*9d80*/  @!P4 IMAD.X R9, R13, 0x1, R190, P5 ;  /* 0x000000010d09c824 */ /* 0x000fe200028e06be */
[----:B----4-:R-:W-:Y:S04]  /*9d90*/  @!P3 ST.E.128 desc[UR4][R10.64], R4 ;  /* 0x000000040a00b985 */ /* 0x010fe8000c101d04 */
[----:B------:R-:W0:Y:S04]  /*9da0*/  @!P4 LDS.128 R4, [R89+0xe400] ;  /* 0x00e400005904c984 */ /* 0x000e280000000c00 */
[----:B0-----:R4:W-:Y:S02]  /*9db0*/  @!P4 ST.E.128 desc[UR4][R8.64], R4 ;  /* 0x000000040800c985 */ /* 0x0019e4000c101d04 */
.L_x_10430:
[----:B------:R-:W-:Y:S05]  /*9dc0*/  BSYNC B0 ;  /* 0x0000000000007941 */ /* 0x000fea0003800000 */
.L_x_10429:
        /* <DEDUP_REMOVED lines=22> */
.L_x_10352:
[----:B------:R-:W1:Y:S01]  /*9f30*/  LDC R0, c[0x0][0x448] ;  /* 0x00011200ff007b82 */ /* 0x000e620000000800 */
[----:B------:R-:W-:Y:S01]  /*9f40*/  IMAD.MOV.U32 R217, RZ, RZ, RZ ;  /* 0x000000ffffd97224 */ /* 0x000fe200078e00ff */
[----:B-1----:R-:W-:Y:S02]  /*9f50*/  ISETP.NE.AND P1, PT, R0, 0x1, PT ;  /* 0x000000010000780c */ /* 0x002fe40003f25270 */
[----:B------:R-:W-:-:S11]  /*9f60*/  IADD3 R0, R197, 0x7f, RZ ;  /* 0x0000007fc5007810 */ /* 0x000fd60007ffe0ff */
[----:B------:R-:W1:Y:S08]  /*9f70*/  @P1 LDC R3, c[0x0][0x44c] ;  /* 0x00011300ff031b82 */ /* 0x000e700000000800 */
[----:B------:R-:W4:Y:S01]  /*9f80*/  @P1 LDC R2, c[0x0][0x450] ;  /* 0x00011400ff021b82 */ /* 0x000f220000000800 */
[----:B-1----:R-:W-:-:S05]  /*9f90*/  @P1 IMAD.HI.U32 R3, R0, R3, RZ ;  /* 0x0000000300031227 */ /* 0x002fca00078e00ff */
[----:B----4-:R-:W-:-:S05]  /*9fa0*/  @P1 SHF.R.U32.HI R0, RZ, R2, R3 ;  /* 0x00000002ff001219 */ /* 0x010fca0000011603 */
[----:B------:R-:W-:-:S04]  /*9fb0*/  IMAD.IADD R0, R27, 0x1, R0 ;  /* 0x000000011b007824 */ /* 0x000fc800078e0200 */
[----:B------:R-:W-:-:S05]  /*9fc0*/  IMAD.HI R0, R0, 0x66666667, RZ ;  /* 0x6666666700007827 */ /* 0x000fca00078e02ff */
[----:B------:R-:W-:-:S04]  /*9fd0*/  SHF.R.U32.HI R3, RZ, 0x1f, R0 ;  /* 0x0000001fff037819 */ /* 0x000fc80000011600 */
[----:B------:R-:W-:-:S04]  /*9fe0*/  LEA.HI.SX32 R3, R0, R3, 0x1a ;  /* 0x0000000300037211 */ /* 0x000fc800078fd2ff */
[----:B------:R-:W-:-:S04]  /*9ff0*/  VIMNMX R26, R26, R3, PT ;  /* 0x000000031a1a7248 */ /* 0x000fc80003fe0100 */
[----:B------:R-:W-:Y:S01]  /*a000*/  ISETP.GE.AND P1, PT, R26, 0x1, PT ;  /* 0x000000011a00780c */ /* 0x000fe20003f26270 */
[----:B------:R-:W-:-:S12]  /*a010*/  @P0 BRA `(.L_x_10432) ;  /* 0x00000000000c0947 */ /* 0x000fd80003800000 */
[----:B------:R-:W1:Y:S01]  /*a020*/  FENCE.VIEW.ASYNC.G ;  /* 0x00000000000073c6 */ /* 0x000e620000000100 */
[----:B------:R-:W-:Y:S05]  /*a030*/  WARPSYNC.ALL ;  /* 0x0000000000007948 */ /* 0x000fea0003800000 */
[----:B-1----:R-:W-:Y:S06]  /*a040*/  BAR.ARV 0xc, 0x180 ;  /* 0x0306000000007b1d */ /* 0x002fec0000002000 */
.L_x_10432:
[----:B------:R-:W-:Y:S04]  /*a050*/  BSSY B0, `(.L_x_10433) ;  /* 0x0000020000007945 */ /* 0x000fe80003800000 */
[----:B------:R-:W-:Y:S05]  /*a060*/  @!P1 BRA `(.L_x_10434) ;  /* 0x0000000000789947 */ /* 0x000fea0003800000 */
[----:B------:R-:W-:Y:S01]  /*a070*/  ISETP.NE.AND P0, PT, R213, RZ, PT ;  /* 0x000000ffd500720c */ /* 0x000fe20003f05270 */
[----:B------:R-:W-:-:S03]  /*a080*/  ULDC UR4, c[0x0][0x9f0] ;  /* 0x00027c0000047ab9 */ /* 0x000fc60000000800 */
[----:B------:R-:W-:-:S04]  /*a090*/  SEL R9, R213, UR4, P0 ;  /* 0x00000004d5097c07 */ /* 0x000fc80008000000 */
[-C--:B------:R-:W-:Y:S02]  /*a0a0*/  IABS R5, R9.reuse ;  /* 0x0000000900057213 */ /* 0x080fe40000000000 */
[----:B------:R-:W-:Y:S02]  /*a0b0*/  IADD3 R0, R9, -0x1, R26 ;  /* 0xffffffff09007810 */ /* 0x000fe40007ffe01a */
[----:B------:R-:W1:Y:S01]  /*a0c0*/  I2F.RP R4, R5 ;  /* 0x0000000500047306 */ /* 0x000e620000209400 */
[----:B0-----:R-:W-:-:S05]  /*a0d0*/  IABS R8, R9 ;  /* 0x0000000900087213 */ /* 0x001fca0000000000 */
[----:B------:R-:W-:Y:S02]  /*a0e0*/  IMAD.MOV R8, RZ, RZ, -R8 ;  /* 0x000000ffff087224 */ /* 0x000fe400078e0a08 */
[----:B-1----:R-:W0:Y:S02]  /*a0f0*/  MUFU.RCP R4, R4 ;  /* 0x0000000400047308 */ /* 0x002e240000001000 */
        /* <DEDUP_REMOVED lines=21> */
.L_x_10434:
[----:B------:R-:W-:Y:S05]  /*a250*/  BSYNC B0 ;  /* 0x0000000000007941 */ /* 0x000fea0003800000 */
.L_x_10433:
[-C--:B------:R-:W-:Y:S01]  /*a260*/  IMAD R204, R226, R217.reuse, RZ ;  /* 0x000000d9e2cc7224 */ /* 0x080fe200078e02ff */
[----:B------:R-:W-:Y:S01]  /*a270*/  PLOP3.LUT P0, PT, PT, PT, PT, 0x80, 0x0 ;  /* 0x000000000000781c */ /* 0x000fe20003f0f070 */
[----:B------:R-:W-:Y:S01]  /*a280*/  IMAD.MOV.U32 R14, RZ, RZ, RZ ;  /* 0x000000ffff0e7224 */ /* 0x000fe200078e00ff */
[----:B------:R-:W-:Y:S02]  /*a290*/  CS2R R88, SRZ ;  /* 0x0000000000587805 */ /* 0x000fe4000001ff00 */
[----:B------:R-:W-:Y:S02]  /*a2a0*/  CS2R R10, SRZ ;  /* 0x00000000000a7805 */ /* 0x000fe4000001ff00 */
[----:B------:R-:W-:Y:S02]  /*a2b0*/  VIADDMNMX R217, R204, R217, R26, PT ;  /* 0x000000d9ccd97246 */ /* 0x000fe4000380011a */
[----:B---3--:R-:W-:Y:S01]  /*a2c0*/  CS2R R98, SRZ ;  /* 0x0000000000627805 */ /* 0x008fe2000001ff00 */
[----:B------:R-:W-:Y:S01]  /*a2d0*/  IMAD.MOV.U32 R81, RZ, RZ, RZ ;  /* 0x000000ffff517224 */ /* 0x000fe200078e00ff */
[----:B------:R-:W-:-:S02]  /*a2e0*/  CS2R R20, SRZ ;  /* 0x0000000000147805 */ /* 0x000fc4000001ff00 */
[----:B------:R-:W-:Y:S02]  /*a2f0*/  ISETP.GT.AND P1, PT, R217, R204, PT ;  /* 0x000000ccd900720c */ /* 0x000fe40003f24270 */
[----:B------:R-:W-:Y:S01]  /*a300*/  CS2R R60, SRZ ;  /* 0x00000000003c7805 */ /* 0x000fe2000001ff00 */
[----:B------:R-:W-:Y:S01]  /*a310*/  IMAD.MOV.U32 R58, RZ, RZ, RZ ;  /* 0x000000ffff3a7224 */ /* 0x000fe200078e00ff */
[----:B------:R-:W-:Y:S02]  /*a320*/  CS2R R76, SRZ ;  /* 0x00000000004c7805 */ /* 0x000fe4000001ff00 */
[----:B------:R-:W-:Y:S02]  /*a330*/  CS2R R94, SRZ ;  /* 0x00000000005e7805 */ /* 0x000fe4000001ff00 */
[----:B------:R-:W-:Y:S01]  /*a340*/  MOV R0, RZ ;  /* 0x000000ff00007202 */ /* 0x000fe20000000f00 */
[----:B------:R-:W-:Y:S01]  /*a350*/  IMAD.MOV.U32 R123, RZ, RZ, RZ ;  /* 0x000000ffff7b7224 */ /* 0x000fe200078e00ff */
[----:B------:R-:W-:-:S02]  /*a360*/  CS2R R52, SRZ ;  /* 0x0000000000347805 */ /* 0x000fc4000001ff00 */
[----:B------:R-:W-:Y:S02]  /*a370*/  CS2R R38, SRZ ;  /* 0x0000000000267805 */ /* 0x000fe4000001ff00 */
[----:B------:R-:W-:Y:S01]  /*a380*/  CS2R R114, SRZ ;  /* 0x0000000000727805 */ /* 0x000fe2000001ff00 */
[----:B------:R-:W-:Y:S01]  /*a390*/  IMAD.MOV.U32 R40, RZ, RZ, RZ ;  /* 0x000000ffff287224 */ /* 0x000fe200078e00ff */
[----:B------:R-:W-:Y:S01]  /*a3a0*/  CS2R R64, SRZ ;  /* 0x0000000000407805 */ /* 0x000fe2000001ff00 */
[----:B------:R-:W-:Y:S01]  /*a3b0*/  IMAD.MOV.U32 R55, RZ, RZ, RZ ;  /* 0x000000ffff377224 */ /* 0x000fe200078e00ff */
        /* <DEDUP_REMOVED lines=12> */
[----:B--2---:R-:W-:Y:S01]  /*a480*/  CS2R R28, SRZ ;  /* 0x00000000001c7805 */ /* 0x004fe2000001ff00 */
[----:B------:R-:W-:Y:S01]  /*a490*/  IMAD.MOV.U32 R102, RZ, RZ, RZ ;  /* 0x000000ffff667224 */ /* 0x000fe200078e00ff */
[----:B------:R-:W-:-:S02]  /*a4a0*/  CS2R R112, SRZ ;  /* 0x0000000000707805 */ /* 0x000fc4000001ff00 */
[----:B------:R-:W-:Y:S02]  /*a4b0*/  CS2R R56, SRZ ;  /* 0x0000000000387805 */ /* 0x000fe4000001ff00 */
[----:B------:R-:W-:Y:S02]  /*a4c0*/  MOV R74, RZ ;  /* 0x000000ff004a7202 */ /* 0x000fe40000000f00 */
[----:B------:R-:W-:Y:S01]  /*a4d0*/  CS2R R90, SRZ ;  /* 0x00000000005a7805 */ /* 0x000fe2000001ff00 */
[----:B------:R-:W-:Y:S02]  /*a4e0*/  IMAD.MOV.U32 R101, RZ, RZ, RZ ;  /* 0x000000ffff657224 */ /* 0x000fe400078e00ff */
[----:B0-----:R-:W-:Y:S02]  /*a4f0*/  IMAD.MOV.U32 R8, RZ, RZ, RZ ;  /* 0x000000ffff087224 */ /* 0x001fe400078e00ff */
[----:B------:R-:W-:Y:S02]  /*a500*/  IMAD.MOV.U32 R111, RZ, RZ, RZ ;  /* 0x000000ffff6f7224 */ /* 0x000fe400078e00ff */
[----:B------:R-:W-:-:S02]  /*a510*/  IMAD.MOV.U32 R79, RZ, RZ, RZ ;  /* 0x000000ffff4f7224 */ /* 0x000fc400078e00ff */
        /* <DEDUP_REMOVED lines=11> */
.L_x_10718:
[----:B01----:R-:W-:Y:S01]  /*a5d0*/  LEA.HI R0, R196, R196, RZ, 0x1 ;  /* 0x000000c4c4007211 */ /* 0x003fe200078f08ff */
[----:B------:R-:W-:Y:S01]  /*a5e0*/  BSSY B6, `(.L_x_10437) ;  /* 0x0000019000067945 */ /* 0x000fe20003800000 */
[----:B------:R-:W-:Y:S02]  /*a5f0*/  IADD3 R26, R18, 0x14400, RZ ;  /* 0x00014400121a7810 */ /* 0x000fe40007ffe0ff */
        /* <DEDUP_REMOVED lines=22> */
[----:B-1---5:R-:W-:Y:S05]  /*a760*/  CALL.ABS.NOINC R2 ;  /* 0x0000000002007343 */ /* 0x022fea0003c00000 */
.L_x_10438:
[----:B------:R-:W-:Y:S05]  /*a770*/  BSYNC B6 ;  /* 0x0000000000067941 */ /* 0x000fea0003800000 */
.L_x_10437:
[----:B------:R-:W-:Y:S01]  /*a780*/  ULDC.64 UR6, c[0x0][0x998] ;  /* 0x0002660000067ab9 */ /* 0x000fe20000000a00 */
[----:B------:R-:W-:Y:S01]  /*a790*/  ULDC.64 UR4, c[0x0][0x990] ;  /* 0x0002640000047ab9 */ /* 0x000fe20000000a00 */
[----:B------:R-:W-:Y:S01]  /*a7a0*/  ISETP.NE.U32.AND P1, PT, RZ, UR6, PT ;  /* 0x00000006ff007c0c */ /* 0x000fe2000bf25070 */
[----:B------:R-:W-:Y:S01]  /*a7b0*/  ULDC.64 UR8, c[0x0][0x208] ;  /* 0x0000820000087ab9 */ /* 0x000fe20000000a00 */
[----:B------:R-:W-:Y:S02]  /*a7c0*/  ISETP.NE.U32.AND P0, PT, RZ, UR4, PT ;  /* 0x00000004ff007c0c */ /* 0x000fe4000bf05070 */
[----:B------:R-:W-:Y:S02]  /*a7d0*/  ISETP.NE.AND.EX P1, PT, RZ, UR7, PT, P1 ;  /* 0x00000007ff007c0c */ /* 0x000fe4000bf25310 */
[----:B------:R-:W-:-:S11]  /*a7e0*/  ISETP.NE.AND.EX P0, PT, RZ, UR5, PT, P0 ;  /* 0x00000005ff007c0c */ /* 0x000fd6000bf05300 */
[----:B------:R-:W0:Y:S08]  /*a7f0*/  @P1 LDC.64 R8, c[0x0][0x9b8] ;  /* 0x00026e00ff081b82 */ /* 0x000e300000000a00 */
[----:B------:R-:W1:Y:S08]  /*a800*/  @P0 LDC.64 R6, c[0x0][0x9a8] ;  /* 0x00026a00ff060b82 */ /* 0x000e700000000a00 */
[----:B------:R-:W2:Y:S08]  /*a810*/  @P0 LDC.64 R10, c[0x0][0x9b0] ;  /* 0x00026c00ff0a0b82 */ /* 0x000eb00000000a00 */
[----:B------:R-:W3:Y:S01]  /*a820*/  @P1 LDC.64 R12, c[0x0][0x9c0] ;  /* 0x00027000ff0c1b82 */ /* 0x000ee20000000a00 */
[----:B0-----:R-:W-:-:S02]  /*a830*/  @P1 IMAD R2, R220, R8, RZ ;  /* 0x00000008dc021224 */ /* 0x001fc400078e02ff */
[----:B------:R-:W-:-:S04]  /*a840*/  @P1 IMAD.WIDE.U32 R4, R210, R8, RZ ;  /* 0x00000008d2041225 */ /* 0x000fc800078e00ff */
[----:B------:R-:W-:Y:S02]  /*a850*/  @P1 IMAD R9, R210, R9, R2 ;  /* 0x00000009d2091224 */ /* 0x000fe400078e0202 */
[-C--:B-1----:R-:W-:Y:S02]  /*a860*/  @P0 IMAD R0, R220, R6.reuse, RZ ;  /* 0x00000006dc000224 */ /* 0x082fe400078e02ff */
[----:B------:R-:W-:-:S04]  /*a870*/  @P0 IMAD.WIDE.U32 R2, R210, R6, RZ ;  /* 0x00000006d2020225 */ /* 0x000fc800078e00ff */
[----:B------:R-:W-:Y:S02]  /*a880*/  @P0 IMAD R7, R210, R7, R0 ;  /* 0x00000007d2070224 */ /* 0x000fe400078e0200 */
[----:B------:R-:W-:Y:S02]  /*a890*/  @P1 IMAD.IADD R5, R5, 0x1, R9 ;  /* 0x0000000105051824 */ /* 0x000fe400078e0209 */
[----:B------:R-:W-:Y:S02]  /*a8a0*/  @P0 IMAD.IADD R3, R3, 0x1, R7 ;  /* 0x0000000103030824 */ /* 0x000fe400078e0207 */
[----:B------:R-:W-:Y:S02]  /*a8b0*/  IMAD.MOV.U32 R0, RZ, RZ, 0x3f800000 ;  /* 0x3f800000ff007424 */ /* 0x000fe400078e00ff */
[----:B--2---:R-:W-:-:S04]  /*a8c0*/  @P0 IMAD.WIDE.U32 R2, R192, R10, R2 ;  /* 0x0000000ac0020225 */ /* 0x004fc800078e0002 */
[----:B---3--:R-:W-:Y:S01]  /*a8d0*/  @P1 IMAD.WIDE.U32 R6, R192, R12, R4 ;  /* 0x0000000cc0061225 */ /* 0x008fe200078e0004 */
        /* <DEDUP_REMOVED lines=16> */
[----:B--2---:R-:W-:-:S13]  /*a9e0*/  R2UR UR5, R20 ;  /* 0x00000000140572ca */ /* 0x004fda00000e0000 */
[----:B------:R-:W-:-:S04]  /*a9f0*/  ULEA.HI UR4, UR5, UR5, URZ, 0x1 ;  /* 0x0000000505047291 */ /* 0x000fc8000f8f083f */
[----:B------:R-:W-:-:S04]  /*aa00*/  ULOP3.LUT UR4, UR4, 0xfffffffe, URZ, 0xc0, !UPT ;  /* 0xfffffffe04047892 */ /* 0x000fc8000f8ec03f */
[----:B------:R-:W-:-:S06]  /*aa10*/  UIADD3 UR4, UR5, -UR4, URZ ;  /* 0x8000000405047290 */ /* 0x000fcc000fffe03f */
[----:B------:R-:W-:-:S04]  /*aa20*/  MOV R3, UR4 ;  /* 0x0000000400037c02 */ /* 0x000fc80008000f00 */
[----:B------:R-:W-:-:S04]  /*aa30*/  SHF.L.U32 R3, R3, 0x1f, RZ ;  /* 0x0000001f03037819 */ /* 0x000fc800000006ff */
[----:B------:R0:W1:Y:S03]  /*aa40*/  SYNCS.PHASECHK.TRANS64.TRYWAIT P0, [R18+URZ+0x22800], R3 ;  /* 0x02280003120075a7 */ /* 0x000066000800017f */
[----:B-1----:R-:W-:Y:S05]  /*aa50*/  @!P0 NANOSLEEP.SYNCS 0x989680 ;  /* 0x009896800000895d */ /* 0x002fea0003900000 */
[----:B------:R-:W1:Y:S01]  /*aa60*/  @!P0 SYNCS.PHASECHK.TRANS64 P0, [R18+URZ+0x22800], R3 ;  /* 0x02280003120085a7 */ /* 0x000e62000800007f */
[----:B------:R-:W-:Y:S04]  /*aa70*/  BSSY B0, `(.L_x_10440) ;  /* 0x0000006000007945 */ /* 0x000fe80003800000 */
[----:B-1----:R-:W-:Y:S05]  /*aa80*/  @P0 BRA `(.L_x_10441) ;  /* 0x0000000000100947 */ /* 0x002fea0003800000 */
.L_x_10442:
[----:B-1----:R1:W2:Y:S02]  /*aa90*/  SYNCS.PHASECHK.TRANS64.TRYWAIT P0, [R18+URZ+0x22800], R3 ;  /* 0x02280003120075a7 */ /* 0x0022a4000800017f */
[----:B--2---:R-:W-:Y:S05]  /*aaa0*/  @!P0 NANOSLEEP.SYNCS 0x989680 ;  /* 0x009896800000895d */ /* 0x004fea0003900000 */
[----:B------:R-:W2:Y:S02]  /*aab0*/  @!P0 SYNCS.PHASECHK.TRANS64 P0, [R18+URZ+0x22800], R3 ;  /* 0x02280003120085a7 */ /* 0x000ea4000800007f */
[----:B--2---:R-:W-:Y:S05]  /*aac0*/  @!P0 BRA `(.L_x_10442) ;  /* 0xfffffffc00f08947 */ /* 0x004fea000383ffff */
.L_x_10441:
[----:B------:R-:W-:Y:S05]  /*aad0*/  BSYNC B0 ;  /* 0x0000000000007941 */ /* 0x000fea0003800000 */
.L_x_10440:
[----:B------:R-:W-:Y:S05]  /*aae0*/  BRA `(.L_x_10443) ;  /* 0x0000004c00f47947 */ /* 0x000fea0003800000 */
.L_x_10439:
        /* <DEDUP_REMOVED lines=30> */
.L_x_10445:
[----:B------:R-:W-:Y:S05]  /*acd0*/  BSYNC B6 ;  /* 0x0000000000067941 */ /* 0x000fea0003800000 */
.L_x_10444:
[----:B------:R-:W-:Y:S01]  /*ace0*/  ULDC.U8 UR4, c[0x0][0x410] ;  /* 0x0001040000047ab9 */ /* 0x000fe20000000000 */
[----:B------:R-:W-:Y:S01]  /*acf0*/  BSSY B0, `(.L_x_10446) ;  /* 0x00004d4000007945 */ /* 0x000fe20003800000 */
[----:B------:R-:W-:Y:S01]  /*ad00*/  ISETP.NE.AND P0, PT, RZ, UR4, PT ;  /* 0x00000004ff007c0c */ /* 0x000fe2000bf05270 */
[----:B------:R-:W-:-:S12]  /*ad10*/  IMAD.IADD R41, R191, 0x1, R197 ;  /* 0x00000001bf297824 */ /* 0x000fd800078e02c5 */
[----:B------:R-:W-:Y:S05]  /*ad20*/  @!P0 BRA `(.L_x_10447) ;  /* 0x0000002400d48947 */ /* 0x000fea0003800000 */
[----:B------:R-:W0:Y:S01]  /*ad30*/  LDC R21, c[0x0][0x448] ;  /* 0x00011200ff157b82 */ /* 0x000e220000000800 */
[----:B------:R-:W1:Y:S01]  /*ad40*/  S2R R20, SR_TID.X ;  /* 0x0000000000147919 */ /* 0x000e620000002100 */
[----:B------:R-:W-:Y:S01]  /*ad50*/  MOV R8, R26 ;  /* 0x0000001a00087202 */ /* 0x000fe20000000f00 */
[----:B------:R-:W-:Y:S01]  /*ad60*/  IMAD.MOV.U32 R9, RZ, RZ, R29 ;  /* 0x000000ffff097224 */ /* 0x000fe200078e001d */
[----:B------:R-:W-:Y:S01]  /*ad70*/  ULDC.64 UR4, c[0x0][0x3f8] ;  /* 0x0000fe0000047ab9 */ /* 0x000fe20000000a00 */
[----:B------:R-:W-:Y:S01]  /*ad80*/  IMAD.MOV.U32 R10, RZ, RZ, R24 ;  /* 0x000000ffff0a7224 */ /* 0x000fe200078e0018 */
[----:B------:R-:W-:Y:S01]  /*ad90*/  ULDC.64 UR6, c[0x0][0x408] ;  /* 0x0001020000067ab9 */ /* 0x000fe20000000a00 */
[----:B------:R-:W-:Y:S01]  /*ada0*/  IMAD.MOV.U32 R11, RZ, RZ, R31 ;  /* 0x000000ffff0b7224 */ /* 0x000fe200078e001f */
[----:B------:R-:W-:Y:S01]  /*adb0*/  ULDC.64 UR8, c[0x0][0x400] ;  /* 0x0001000000087ab9 */ /* 0x000fe20000000a00 */
[----:B------:R-:W-:Y:S02]  /*adc0*/  SHF.R.S32.HI R35, RZ, 0x1f, R193 ;  /* 0x0000001fff237819 */ /* 0x000fe400000114c1 */
[----:B0-----:R-:W-:Y:S01]  /*add0*/  ISETP.NE.AND P0, PT, R21, 0x1, PT ;  /* 0x000000011500780c */ /* 0x001fe20003f05270 */
[----:B-1----:R-:W-:-:S12]  /*ade0*/  VIADD R28, R20, 0xffffff80 ;  /* 0xffffff80141c7836 */ /* 0x002fd80000000000 */
[----:B------:R-:W0:Y:S01]  /*adf0*/  @P0 LDC R0, c[0x0][0x44c] ;  /* 0x00011300ff000b82 */ /* 0x000e220000000800 */
[----:B------:R-:W-:-:S04]  /*ae00*/  SHF.R.S32.HI R20, RZ, 0x1f, R28 ;  /* 0x0000001fff147819 */ /* 0x000fc8000001141c */
[----:B------:R-:W-:-:S03]  /*ae10*/  LEA.HI R20, R20, R28, RZ, 0x2 ;  /* 0x0000001c14147211 */ /* 0x000fc600078f10ff */
[----:B------:R-:W1:Y:S01]  /*ae20*/  @P0 LDC R5, c[0x0][0x450] ;  /* 0x00011400ff050b82 */ /* 0x000e620000000800 */
[----:B------:R-:W-:-:S05]  /*ae30*/  LOP3.LUT R20, R20, 0xfffffffc, RZ, 0xc0, !PT ;  /* 0xfffffffc14147812 */ /* 0x000fca00078ec0ff */
[----:B------:R-:W-:-:S04]  /*ae40*/  IMAD.IADD R20, R28, 0x1, -R20 ;  /* 0x000000011c147824 */ /* 0x000fc800078e0a14 */
[----:B------:R-:W-:-:S04]  /*ae50*/  IMAD R3, R20, 0x40, R41 ;  /* 0x0000004014037824 */ /* 0x000fc800078e0229 */
        /* <DEDUP_REMOVED lines=20> */
.L_x_10724:
        /* <DEDUP_REMOVED lines=10> */
[----:B------:R-:W-:Y:S01]  /*b040*/  ISETP.GE.AND P4, PT, R193, UR4, PT ;  /* 0x00000004c1007c0c */ /* 0x000fe2000bf86270 */
[----:B------:R-:W-:Y:S01]  /*b050*/  ULDC.64 UR6, c[0x0][0x208] ;  /* 0x0000820000067ab9 */ /* 0x000fe20000000a00 */
        /* <DEDUP_REMOVED lines=17> */
.L_x_10450:
[----:B------:R-:W-:Y:S05]  /*b170*/  BSYNC B1 ;  /* 0x0000000000017941 */ /* 0x000fea0003800000 */
.L_x_10449:
[----:B------:R-:W-:Y:S01]  /*b180*/  UMOV UR4, 0xffffffff ;  /* 0xffffffff00047882 */ /* 0x000fe20000000000 */
[----:B-1----:R-:W-:Y:S02]  /*b190*/  CS2R R20, SRZ ;  /* 0x0000000000147805 */ /* 0x002fe4000001ff00 */
[----:B------:R-:W-:Y:S05]  /*b1a0*/  BRA.DIV UR4, `(.L_x_10451) ;  /* 0x000001f204ec7947 */ /* 0x000fea000b800000 */
[----:B------:R1:W0:Y:S04]  /*b1b0*/  SHFL.IDX PT, R0, R6, 0x1, 0x1c1f ;  /* 0x003c1f0006007f89 */ /* 0x00022800000e0000 */
[----:B--2---:R1:W2:Y:S04]  /*b1c0*/  SHFL.IDX PT, R3, R5, 0x1, 0x1c1f ;  /* 0x003c1f0005037f89 */ /* 0x0042a800000e0000 */
[----:B---3--:R1:W3:Y:S04]  /*b1d0*/  SHFL.IDX PT, R4, R8, 0x1, 0x1c1f ;  /* 0x003c1f0008047f89 */ /* 0x0082e800000e0000 */
[----:B----4-:R1:W4:Y:S02]  /*b1e0*/  SHFL.IDX PT, R14, R7, 0x1, 0x1c1f ;  /* 0x003c1f00070e7f89 */ /* 0x01032400000e0000 */
.L_x_10730:
[----:B01----:R-:W-:Y:S01]  /*b1f0*/  IADD3 R5, R41, 0x40, RZ ;  /* 0x0000004029057810 */ /* 0x003fe20007ffe0ff */
[----:B------:R-:W-:Y:S01]  /*b200*/  BSSY B1, `(.L_x_10452) ;  /* 0x000001b000017945 */ /* 0x000fe20003800000 */
        /* <DEDUP_REMOVED lines=11> */
[----:B------:R-:W-:Y:S01]  /*b2c0*/  CS2R R8, SRZ ;  /* 0x0000000000087805 */ /* 0x000fe2000001ff00 */
[----:B------:R-:W-:-:S04]  /*b2d0*/  ULDC.64 UR6, c[0x0][0x208] ;  /* 0x0000820000067ab9 */ /* 0x000fc80000000a00 */
[----:B--2---:R-:W-:-:S04]  /*b2e0*/  @!P4 IADD3 R6, P0, R22, R3, RZ ;  /* 0x000000031606c210 */ /* 0x004fc80007f1e0ff */
[C---:B------:R-:W-:Y:S02]  /*b2f0*/  @!P5 IADD3 R36, P2, R193.reuse, R3, RZ ;  /* 0x00000003c124d210 */ /* 0x040fe40007f5e0ff */
        /* <DEDUP_REMOVED lines=11> */
.L_x_10453:
[----:B------:R-:W-:Y:S05]  /*b3b0*/  BSYNC B1 ;  /* 0x0000000000017941 */ /* 0x000fea0003800000 */
.L_x_10452:
[----:B------:R-:W2:Y:S01]  /*b3c0*/  LDL R0, [R1+0x24] ;  /* 0x0000240001007983 */ /* 0x000ea20000100800 */
[----:B0---4-:R-:W-:Y:S01]  /*b3d0*/  VIADDMNMX R14, R38, -R197, 0x80, PT ;  /* 0x00000080260e7446 */ /* 0x011fe200038009c5 */
[----:B------:R-:W-:Y:S01]  /*b3e0*/  BSSY B1, `(.L_x_10454) ;  /* 0x0000013000017945 */ /* 0x000fe20003800000 */
[----:B------:R-:W-:Y:S02]  /*b3f0*/  LOP3.LUT P2, RZ, R206, 0x4, RZ, 0xc0, !PT ;  /* 0x00000004ceff7812 */ /* 0x000fe4000784c0ff */
[----:B------:R-:W-:Y:S02]  /*b400*/  ISETP.GE.AND P1, PT, R191, R14, PT ;  /* 0x0000000ebf00720c */ /* 0x000fe40003f26270 */
[----:B--2---:R-:W-:Y:S01]  /*b410*/  R2UR UR5, R0 ;  /* 0x00000000000572ca */ /* 0x004fe200000e0000 */
[----:B------:R-:W-:-:S05]  /*b420*/  IMAD.SHL.U32 R0, R206, 0x80, RZ ;  /* 0x00000080ce007824 */ /* 0x000fca00078e00ff */
[----:B------:R-:W-:-:S04]  /*b430*/  LOP3.LUT R3, R0, 0x380, RZ, 0xc0, !PT ;  /* 0x0000038000037812 */ /* 0x000fc800078ec0ff */
[----:B------:R-:W-:Y:S02]  /*b440*/  LOP3.LUT R0, R3, 0x30, R16, 0xf8, !PT ;  /* 0x0000003003007812 */ /* 0x000fe400078ef810 */
[----:B------:R-:W-:Y:S01]  /*b450*/  SHF.R.U32.HI R3, RZ, 0x3, R3 ;  /* 0x00000003ff037819 */ /* 0x000fe20000011603 */
[----:B------:R-:W-:-:S03]  /*b460*/  ULEA.HI UR4, UR5, UR5, URZ, 0x1 ;  /* 0x0000000505047291 */ /* 0x000fc6000f8f083f */
[----:B------:R-:W-:Y:S01]  /*b470*/  LOP3.LUT R3, R0, R3, RZ, 0x3c, !PT ;  /* 0x0000000300037212 */ /* 0x000fe200078e3cff */
[----:B------:R-:W-:-:S03]  /*b480*/  ULOP3.LUT UR4, UR4, 0xfffffffe, URZ, 0xc0, !UPT ;  /* 0xfffffffe04047892 */ /* 0x000fc6000f8ec03f */
[----:B------:R-:W-:Y:S01]  /*b490*/  IADD3 R3, R18, R3, R205 ;  /* 0x0000000312037210 */ /* 0x000fe20007ffe0cd */
[----:B------:R-:W-:-:S03]  /*b4a0*/  UIADD3 UR4, UR5, -UR4, URZ ;  /* 0x8000000405047290 */ /* 0x000fc6000fffe03f */
[C---:B------:R-:W-:Y:S01]  /*b4b0*/  IADD3 R0, R3.reuse, 0x14440, RZ ;  /* 0x0001444003007810 */ /* 0x040fe20007ffe0ff */
[----:B---3--:R-:W-:Y:S02]  /*b4c0*/  VIADD R4, R3, 0x14400 ;  /* 0x0001440003047836 */ /* 0x008fe40000000000 */
[----:B------:R-:W-:-:S05]  /*b4d0*/  IMAD.U32 R5, RZ, RZ, UR4 ;  /* 0x00000004ff057e24 */ /* 0x000fca000f8e00ff */
[----:B------:R-:W-:-:S04]  /*b4e0*/  SHF.L.U32 R5, R5, 0x1f, RZ ;  /* 0x0000001f05057819 */ /* 0x000fc800000006ff */
[----:B------:R-:W0:Y:S02]  /*b4f0*/  SYNCS.PHASECHK.TRANS64.TRYWAIT P0, [R18+URZ+0x22800], R5 ;  /* 0x02280005120075a7 */ /* 0x000e24000800017f */
[----:B0-----:R-:W-:Y:S05]  /*b500*/  @!P0 BRA `(.L_x_10455) ;  /* 0x000001f000848947 */ /* 0x001fea0003800000 */
.L_x_10731:
[----:B------:R-:W-:Y:S05]  /*b510*/  BSYNC B1 ;  /* 0x0000000000017941 */ /* 0x000fea0003800000 */
.L_x_10454:
        /* <DEDUP_REMOVED lines=8> */
[----:B0-----:R-:W0:Y:S01]  /*b5a0*/  LDS.128 R4, [R3+0x14400] ;  /* 0x0144000003047984 */ /* 0x001e220000000c00 */
        /* <DEDUP_REMOVED lines=98> */
[----:B------:R-:W-:Y:S02]  /*bbd0*/  HADD2.F32 R4, -RZ, R15.H1_H1 ;  /* 0x3000000fff047230 */ /* 0x000fe40000004100 */
[-C--:B------:R-:W-:Y:S01]  /*bbe0*/  FMUL.FTZ R38, R5, R6.reuse ;  /* 0x0000000605267220 */ /* 0x080fe20000410000 */
[----:B------:R-:W-:Y:S02]  /*bbf0*/  HADD2.F32 R33, -RZ, R33.H0_H0 ;  /* 0x20000021ff217230 */ /* 0x000fe40000004100 */
[----:B------:R-:W-:Y:S01]  /*bc00*/  FFMA.FTZ R31, R28, R6, -R31 ;  /* 0x000000061c1f7223 */ /* 0x000fe2000001081f */
[----:B------:R-:W-:Y:S02]  /*bc10*/  HADD2.F32 R15, -RZ, R15.H0_H0 ;  /* 0x2000000fff0f7230 */ /* 0x000fe40000004100 */
[----:B------:R-:W-:Y:S01]  /*bc20*/  FMUL.FTZ R32, R4, R37 ;  /* 0x0000002504207220 */ /* 0x000fe20000410000 */
[----:B------:R-:W-:Y:S01]  /*bc30*/  FFMA.FTZ R38, R28, R7, R38 ;  /* 0x000000071c267223 */ /* 0x000fe20000010026 */
[-C--:B------:R-:W-:Y:S01]  /*bc40*/  FMUL.FTZ R4, R4, R33.reuse ;  /* 0x0000002104047220 */ /* 0x080fe20000410000 */
[----:B------:R-:W-:Y:S01]  /*bc50*/  F2FP.SATFINITE.E4M3.F32.PACK_AB_MERGE_C R6, R43, R42, RZ ;  /* 0x0000002a2b06723e */ /* 0x000fe200048070ff */
[C---:B------:R-:W-:Y:S01]  /*bc60*/  FFMA.FTZ R5, R15.reuse, R33, -R32 ;  /* 0x000000210f057223 */ /* 0x040fe20000010820 */
[----:B------:R-:W-:Y:S01]  /*bc70*/  F2FP.SATFINITE.E4M3.F32.PACK_AB_MERGE_C R7, R46, R45, RZ ;  /* 0x0000002d2e07723e */ /* 0x000fe200048070ff */
[----:B------:R-:W-:Y:S01]  /*bc80*/  FFMA.FTZ R28, R15, R37, R4 ;  /* 0x000000250f1c7223 */ /* 0x000fe20000010004 */
[----:B------:R-:W-:-:S02]  /*bc90*/  F2FP.SATFINITE.E4M3.F32.PACK_AB_MERGE_C R4, R35, R36, RZ ;  /* 0x000000242304723e */ /* 0x000fc400048070ff */
[----:B------:R-:W-:Y:S02]  /*bca0*/  F2FP.SATFINITE.E4M3.F32.PACK_AB_MERGE_C R31, R38, R31, RZ ;  /* 0x0000001f261f723e */ /* 0x000fe400048070ff */
[----:B------:R-:W-:Y:S02]  /*bcb0*/  F2FP.SATFINITE.E4M3.F32.PACK_AB_MERGE_C R6, R41, R40, R6 ;  /* 0x000000282906723e */ /* 0x000fe40004807006 */
[----:B------:R-:W-:Y:S02]  /*bcc0*/  F2FP.SATFINITE.E4M3.F32.PACK_AB_MERGE_C R7, R44, R39, R7 ;  /* 0x000000272c07723e */ /* 0x000fe40004807007 */
[----:B------:R-:W-:Y:S02]  /*bcd0*/  F2FP.SATFINITE.E4M3.F32.PACK_AB_MERGE_C R4, R30, R29, R4 ;  /* 0x0000001d1e04723e */ /* 0x000fe40004807004 */
[----:B------:R-:W-:-:S05]  /*bce0*/  F2FP.SATFINITE.E4M3.F32.PACK_AB_MERGE_C R5, R28, R5, R31 ;  /* 0x000000051c05723e */ /* 0x000fca000480701f */
[----:B------:R1:W-:Y:S02]  /*bcf0*/  STS.128 [R3+0x14400], R4 ;  /* 0x0144000403007388 */ /* 0x0003e40000000c00 */
.L_x_10459:
[----:B------:R-:W-:Y:S05]  /*bd00*/  BSYNC B2 ;  /* 0x0000000000027941 */ /* 0x000fea0003800000 */
.L_x_10458:
[----:B------:R-:W-:Y:S05]  /*bd10*/  @P1 BRA `(.L_x_10457) ;  /* 0x0000000400e81947 */ /* 0x000fea0003800000 */
[----:B01----:R-:W0:Y:S01]  /*bd20*/  LDS.128 R4, [R0] ;  /* 0x0000000000047984 */ /* 0x003e220000000c00 */
        /* <DEDUP_REMOVED lines=17> */
[----:B------:R-:W-:-:S02]  /*be40*/  PRMT R28, R15, 0x7604, R28 ;  /* 0x000076040f1c7816 */ /* 0x000fc4000000001c */
[----:B------:R-:W-:Y:S02]  /*be50*/  LOP3.LUT R33, R24, 0xff, RZ, 0xc0, !PT ;  /* 0x000000ff18217812 */ /* 0x000fe400078ec0ff */
        /* <DEDUP_REMOVED lines=101> */
[----:B------:R2:W-:Y:S02]  /*c4b0*/  STS.128 [R0], R4 ;  /* 0x0000000400007388 */ /* 0x0005e40000000c00 */
.L_x_10457:
[----:B------:R-:W-:Y:S05]  /*c4c0*/  BSYNC B1 ;  /* 0x0000000000017941 */ /* 0x000fea0003800000 */
.L_x_10456:
        /* <DEDUP_REMOVED lines=130> */
.L_x_10462:
[----:B------:R-:W-:Y:S05]  /*ccf0*/  BSYNC B1 ;  /* 0x0000000000017941 */ /* 0x000fea0003800000 */
.L_x_10461:
[----:B------:R-:W-:Y:S05]  /*cd00*/  @P1 BRA `(.L_x_10460) ;  /* 0x0000002c00481947 */ /* 0x000fea0003800000 */
[----:B01----:R-:W0:Y:S01]  /*cd10*/  LDS.128 R4, [R0+0x2000] ;  /* 0x0020000000047984 */ /* 0x003e220000000c00 */
        /* <DEDUP_REMOVED lines=26> */
[----:B------:R-:W-:Y:S02]  /*cec0*/  LOP3.LUT R15, R15, 0xff0000, R8, 0xf8, !PT ;  /* 0x00ff00000f0f7812 */ /* 0x000fe400078ef808 */
[----:B------:R-:W-:Y:S01]  /*ced0*/  F2FP.F16.E4M3.UNPACK_B R21, R25 ;  /* 0x00000019ff15723e */ /* 0x000fe200020006ff */
[----:B------:R-:W-:Y:S01]  /*cee0*/  HADD2.F32 R9, -RZ, R3.H0_H0 ;  /* 0x20000003ff097230 */ /* 0x000fe20000004100 */
[----:B------:R-:W-:Y:S02]  /*cef0*/  F2FP.F16.E4M3.UNPACK_B R14, R13 ;  /* 0x0000000dff0e723e */ /* 0x000fe400020006ff */
[----:B------:R-:W-:Y:S01]  /*cf00*/  LOP3.LUT R12, R11, 0xff000000, R20, 0xf8, !PT ;  /* 0xff0000000b0c7812 */ /* 0x000fe200078ef814 */
[----:B------:R-:W-:Y:S01]  /*cf10*/  HADD2.F32 R24, -RZ, R21.H1_H1 ;  /* 0x30000015ff187230 */ /* 0x000fe20000004100 */
[----:B------:R-:W-:Y:S01]  /*cf20*/  LOP3.LUT R20, R15, 0xff000000, R8, 0xf8, !PT ;  /* 0xff0000000f147812 */ /* 0x000fe200078ef808 */
[----:B------:R-:W-:Y:S01]  /*cf30*/  HADD2.F32 R8, -RZ, R3.H1_H1 ;  /* 0x30000003ff087230 */ /* 0x000fe20000004100 */
[----:B------:R-:W-:Y:S01]  /*cf40*/  F2FP.F16.E4M3.UNPACK_B R6, R6 ;  /* 0x00000006ff06723e */ /* 0x000fe200020006ff */
        /* <DEDUP_REMOVED lines=83> */
.L_x_10447:
        /* <DEDUP_REMOVED lines=13> */
[----:B------:R-:W-:-:S04]  /*d550*/  LOP3.LUT R3, R3, 0xfffffffc, RZ, 0xc0, !PT ;  /* 0xfffffffc03037812 */ /* 0x000fc800078ec0ff */
[----:B------:R-:W-:Y:S02]  /*d560*/  IADD3 R3, R0, -R3, RZ ;  /* 0x8000000300037210 */ /* 0x000fe40007ffe0ff */
[----:B------:R-:W1:Y:S03]  /*d570*/  @P0 LDC R0, c[0x0][0x44c] ;  /* 0x00011300ff000b82 */ /* 0x000e660000000800 */
        /* <DEDUP_REMOVED lines=20> */
[----:B------:R-:W-:Y:S01]  /*d6c0*/  IMAD R36, R198, R21, RZ ;  /* 0x00000015c6247224 */ /* 0x000fe200078e02ff */
[----:B------:R-:W-:Y:S02]  /*d6d0*/  ULDC.64 UR4, c[0x0][0x208] ;  /* 0x0000820000047ab9 */ /* 0x000fe40000000a00 */
[----:B------:R-:W2:Y:S04]  /*d6e0*/  SHFL.IDX PT, R14, R9, RZ, 0x1c1f ;  /* 0x001c1fff090e7589 */ /* 0x000ea800000e0000 */
[----:B------:R-:W3:Y:S04]  /*d6f0*/  SHFL.IDX PT, R3, R8, RZ, 0x1c1f ;  /* 0x001c1fff08037589 */ /* 0x000ee800000e0000 */
[----:B------:R-:W4:Y:S01]  /*d700*/  SHFL.IDX PT, R7, R37, RZ, 0x1c1f ;  /* 0x001c1fff25077589 */ /* 0x000f2200000e0000 */
[----:B0-----:R-:W-:-:S04]  /*d710*/  ISETP.GE.AND P0, PT, R16, R39, PT ;  /* 0x000000271000720c */ /* 0x001fc80003f06270 */
[----:B------:R-:W-:-:S13]  /*d720*/  ISETP.GE.OR P1, PT, R41, R36, P0 ;  /* 0x000000242900720c */ /* 0x000fda0000726670 */
[C---:B-1----:R-:W-:Y:S02]  /*d730*/  @!P1 IADD3 R0, P2, R16.reuse, R5, RZ ;  /* 0x0000000510009210 */ /* 0x042fe40007f5e0ff */
[----:B--2---:R-:W-:Y:S02]  /*d740*/  @!P1 IADD3 R14, P3, R16, R14, RZ ;  /* 0x0000000e100e9210 */ /* 0x004fe40007f7e0ff */
[----:B------:R-:W-:Y:S01]  /*d750*/  @!P1 MOV R4, R0 ;  /* 0x0000000000049202 */ /* 0x000fe20000000f00 */
[--C-:B---3--:R-:W-:Y:S02]  /*d760*/  @!P1 IMAD.X R5, R3, 0x1, R17.reuse, P2 ;  /* 0x0000000103059824 */ /* 0x108fe400010e0611 */
[----:B----4-:R-:W-:Y:S02]  /*d770*/  @!P1 IMAD.X R3, R7, 0x1, R17, P3 ;  /* 0x0000000107039824 */ /* 0x010fe400018e0611 */
[----:B------:R-:W-:Y:S02]  /*d780*/  @!P1 IMAD.MOV.U32 R24, RZ, RZ, R14 ;  /* 0x000000ffff189224 */ /* 0x000fe400078e000e */
[----:B------:R-:W-:Y:S01]  /*d790*/  @!P1 IMAD.MOV.U32 R25, RZ, RZ, R3 ;  /* 0x000000ffff199224 */ /* 0x000fe200078e0003 */
[----:B------:R-:W2:Y:S05]  /*d7a0*/  @!P1 LD.E.128 R4, desc[UR4][R4.64] ;  /* 0x0000000404049980 */ /* 0x000eaa000c101d00 */
        /* <DEDUP_REMOVED lines=18> */
.L_x_10741:
[----:B------:R-:W-:Y:S01]  /*d8d0*/  VIADD R41, R41, 0x40 ;  /* 0x0000004029297836 */ /* 0x000fe20000000000 */
[----:B------:R-:W-:Y:S01]  /*d8e0*/  BSSY B1, `(.L_x_10464) ;  /* 0x0000011000017945 */ /* 0x000fe20003800000 */
[----:B------:R-:W-:Y:S02]  /*d8f0*/  CS2R R6, SRZ ;  /* 0x0000000000067805 */ /* 0x000fe4000001ff00 */
[----:B------:R-:W-:Y:S02]  /*d900*/  CS2R R8, SRZ ;  /* 0x0000000000087805 */ /* 0x000fe4000001ff00 */
[----:B------:R-:W-:Y:S02]  /*d910*/  CS2R R10, SRZ ;  /* 0x00000000000a7805 */ /* 0x000fe4000001ff00 */
[----:B------:R-:W-:-:S13]  /*d920*/  ISETP.GE.AND P1, PT, R41, R36, PT ;  /* 0x000000242900720c */ /* 0x000fda0003f26270 */
[----:B------:R-:W-:Y:S05]  /*d930*/  @P1 BRA `(.L_x_10465) ;  /* 0x00000000002c1947 */ /* 0x000fea0003800000 */
[----:B------:R-:W-:Y:S02]  /*d940*/  CS2R R6, SRZ ;  /* 0x0000000000067805 */ /* 0x000fe4000001ff00 */
[----:B------:R-:W-:Y:S02]  /*d950*/  CS2R R8, SRZ ;  /* 0x0000000000087805 */ /* 0x000fe4000001ff00 */
[----:B------:R-:W-:Y:S01]  /*d960*/  CS2R R10, SRZ ;  /* 0x00000000000a7805 */ /* 0x000fe2000001ff00 */
[----:B------:R-:W-:Y:S06]  /*d970*/  @P0 BRA `(.L_x_10465) ;  /* 0x00000000001c0947 */ /* 0x000fec0003800000 */
[C---:B------:R-:W-:Y:S01]  /*d980*/  IADD3 R8, P1, R16.reuse, R35, RZ ;  /* 0x0000002310087210 */ /* 0x040fe20007f3e0ff */
[----:B------:R-:W-:Y:S01]  /*d990*/  ULDC.64 UR4, c[0x0][0x208] ;  /* 0x0000820000047ab9 */ /* 0x000fe20000000a00 */
[----:B------:R-:W-:-:S03]  /*d9a0*/  IADD3 R4, P2, R16, R14, RZ ;  /* 0x0000000e10047210 */ /* 0x000fc60007f5e0ff */
[--C-:B------:R-:W-:Y:S02]  /*d9b0*/  IMAD.X R9, R3, 0x1, R17.reuse, P1 ;  /* 0x0000000103097824 */ /* 0x100fe400008e0611 */
[----:B------:R-:W-:-:S04]  /*d9c0*/  IMAD.X R5, R37, 0x1, R17, P2 ;  /* 0x0000000125057824 */ /* 0x000fc800010e0611 */
[----:B------:R-:W5:Y:S04]  /*d9d0*/  LD.E.128 R8, desc[UR4][R8.64] ;  /* 0x0000000408087980 */ /* 0x000f68000c101d00 */
[----:B------:R-:W5:Y:S02]  /*d9e0*/  LD.E.128 R4, desc[UR4][R4.64] ;  /* 0x0000000404047980 */ /* 0x000f64000c101d00 */
.L_x_10465:
[----:B------:R-:W-:Y:S05]  /*d9f0*/  BSYNC B1 ;  /* 0x0000000000017941 */ /* 0x000fea0003800000 */
.L_x_10464:
[----:B------:R-:W2:Y:S01]  /*da00*/  LDL R0, [R1+0x24] ;  /* 0x0000240001007983 */ /* 0x000ea20000100800 */
[----:B------:R-:W-:Y:S01]  /*da10*/  VIADDMNMX R36, R36, -R197, 0x80, PT ;  /* 0x0000008024247446 */ /* 0x000fe200038009c5 */
[----:B------:R-:W-:Y:S03]  /*da20*/  BSSY B1, `(.L_x_10466) ;  /* 0x000000c000017945 */ /* 0x000fe60003800000 */
[C---:B------:R-:W-:Y:S02]  /*da30*/  ISETP.GE.OR P2, PT, R191.reuse, R36, P0 ;  /* 0x00000024bf00720c */ /* 0x040fe40000746670 */
[----:B--2---:R-:W-:Y:S01]  /*da40*/  R2UR UR5, R0 ;  /* 0x00000000000572ca */ /* 0x004fe200000e0000 */
[----:B------:R-:W-:-:S05]  /*da50*/  VIADD R0, R191, 0x40 ;  /* 0x00000040bf007836 */ /* 0x000fca0000000000 */
[----:B------:R-:W-:-:S07]  /*da60*/  ISETP.GE.OR P0, PT, R0, R36, P0 ;  /* 0x000000240000720c */ /* 0x000fce0000706670 */
[----:B------:R-:W-:-:S04]  /*da70*/  ULEA.HI UR4, UR5, UR5, URZ, 0x1 ;  /* 0x0000000505047291 */ /* 0x000fc8000f8f083f */
[----:B------:R-:W-:-:S04]  /*da80*/  ULOP3.LUT UR4, UR4, 0xfffffffe, URZ, 0xc0, !UPT ;  /* 0xfffffffe04047892 */ /* 0x000fc8000f8ec03f */
[----:B------:R-:W-:-:S06]  /*da90*/  UIADD3 UR4, UR5, -UR4, URZ ;  /* 0x8000000405047290 */ /* 0x000fcc000fffe03f */
[----:B------:R-:W-:-:S05]  /*daa0*/  IMAD.U32 R3, RZ, RZ, UR4 ;  /* 0x00000004ff037e24 */ /* 0x000fca000f8e00ff */
[----:B------:R-:W-:-:S04]  /*dab0*/  SHF.L.U32 R3, R3, 0x1f, RZ ;  /* 0x0000001f03037819 */ /* 0x000fc800000006ff */
[----:B------:R-:W0:Y:S02]  /*dac0*/  SYNCS.PHASECHK.TRANS64.TRYWAIT P1, [R18+URZ+0x22800], R3 ;  /* 0x02280003120075a7 */ /* 0x000e24000802017f */
[----:B0-----:R-:W-:Y:S05]  /*dad0*/  @!P1 BRA `(.L_x_10467) ;  /* 0x000001d000509947 */ /* 0x001fea0003800000 */
.L_x_10742:
[----:B------:R-:W-:Y:S05]  /*dae0*/  BSYNC B1 ;  /* 0x0000000000017941 */ /* 0x000fea0003800000 */
.L_x_10466:
[----:B------:R-:W-:Y:S04]  /*daf0*/  BSSY B1, `(.L_x_10468) ;  /* 0x0000100000017945 */ /* 0x000fe80003800000 */
[----:B------:R-:W-:Y:S05]  /*db00*/  @P2 BRA `(.L_x_10469) ;  /* 0x0000000c00f82947 */ /* 0x000fea0003800000 */
[----:B------:R-:W-:Y:S02]  /*db10*/  SHF.R.U32.HI R0, RZ, 0x8, R32 ;  /* 0x00000008ff007819 */ /* 0x000fe40000011620 */
[----:B0-----:R-:W-:Y:S02]  /*db20*/  LOP3.LUT R3, R32, 0xff, RZ, 0xc0, !PT ;  /* 0x000000ff20037812 */ /* 0x001fe400078ec0ff */
[----:B------:R-:W-:Y:S02]  /*db30*/  SHF.R.U32.HI R12, RZ, 0x8, R33 ;  /* 0x00000008ff0c7819 */ /* 0x000fe40000011621 */
[----:B------:R-:W-:Y:S02]  /*db40*/  LOP3.LUT R0, R0, 0xff, RZ, 0xc0, !PT ;  /* 0x000000ff00007812 */ /* 0x000fe400078ec0ff */
[----:B------:R-:W-:Y:S02]  /*db50*/  LOP3.LUT R13, R33, 0xff, RZ, 0xc0, !PT ;  /* 0x000000ff210d7812 */ /* 0x000fe400078ec0ff */
[----:B------:R-:W-:-:S02]  /*db60*/  LOP3.LUT R12, R12, 0xff, RZ, 0xc0, !PT ;  /* 0x000000ff0c0c7812 */ /* 0x000fc400078ec0ff */
[----:B------:R-:W-:Y:S02]  /*db70*/  PRMT R36, R0, 0x7604, R3 ;  /* 0x0000760400247816 */ /* 0x000fe40000000003 */
[----:B------:R-:W-:Y:S02]  /*db80*/  SHF.L.U32 R3, R206, 0x7, RZ ;  /* 0x00000007ce037819 */ /* 0x000fe400000006ff */
        /* <DEDUP_REMOVED lines=24> */
[--C-:B------:R-:W-:Y:S02]  /*dd10*/  IADD3 R3, R18, R3, R205.reuse ;  /* 0x0000000312037210 */ /* 0x100fe40007ffe0cd */
        /* <DEDUP_REMOVED lines=12> */
[----:B------:R-:W-:-:S02]  /*dde0*/  SHF.R.U32.HI R42, RZ, 0x10, R31 ;  /* 0x00000010ff2a7819 */ /* 0x000fc4000001161f */
[----:B------:R-:W-:Y:S02]  /*ddf0*/  PRMT R55, R35, 0x7604, R40 ;  /* 0x0000760423377816 */ /* 0x000fe40000000028 */
[----:B------:R-:W-:Y:S02]  /*de00*/  PRMT R37, R37, 0x7054, R38 ;  /* 0x0000705425257816 */ /* 0x000fe40000000026 */
[----:B------:R-:W-:Y:S02]  /*de10*/  SHF.R.U32.HI R35, RZ, 0x10, R32 ;  /* 0x00000010ff237819 */ /* 0x000fe40000011620 */
[----:B------:R-:W-:Y:S02]  /*de20*/  SHF.R.U32.HI R38, RZ, 0x10, R29 ;  /* 0x00000010ff267819 */ /* 0x000fe4000001161d */
[----:B------:R-:W-:Y:S02]  /*de30*/  LOP3.LUT R42, R42, 0xff, RZ, 0xc0, !PT ;  /* 0x000000ff2a2a7812 */ /* 0x000fe400078ec0ff */
[----:B------:R-:W-:-:S02]  /*de40*/  LOP3.LUT R35, R35, 0xff, RZ, 0xc0, !PT ;  /* 0x000000ff23237812 */ /* 0x000fc400078ec0ff */
[----:B------:R-:W-:Y:S02]  /*de50*/  LOP3.LUT R38, R38, 0xff, RZ, 0xc0, !PT ;  /* 0x000000ff26267812 */ /* 0x000fe400078ec0ff */
[----:B------:R-:W-:Y:S02]  /*de60*/  PRMT R45, R42, 0x7054, R43 ;  /* 0x000070542a2d7816 */ /* 0x000fe4000000002b */
[----:B------:R-:W-:Y:S02]  /*de70*/  SHF.R.U32.HI R40, RZ, 0x10, R30 ;  /* 0x00000010ff287819 */ /* 0x000fe4000001161e */
[----:B------:R-:W-:Y:S02]  /*de80*/  SHF.R.U32.HI R42, RZ, 0x10, R21 ;  /* 0x00000010ff2a7819 */ /* 0x000fe40000011615 */
[----:B------:R-:W-:Y:S02]  /*de90*/  PRMT R35, R35, 0x7054, R36 ;  /* 0x0000705423237816 */ /* 0x000fe40000000024 */
[----:B------:R-:W-:-:S02]  /*dea0*/  PRMT R51, R38, 0x7054, R51 ;  /* 0x0000705426337816 */ /* 0x000fc40000000033 */
[----:B------:R-:W-:Y:S02]  /*deb0*/  SHF.R.U32.HI R36, RZ, 0x10, R28 ;  /* 0x00000010ff247819 */ /* 0x000fe4000001161c */
[----:B------:R-:W-:Y:S02]  /*dec0*/  LOP3.LUT R40, R40, 0xff, RZ, 0xc0, !PT ;  /* 0x000000ff28287812 */ /* 0x000fe400078ec0ff */
[----:B------:R-:W-:Y:S02]  /*ded0*/  LOP3.LUT R42, R42, 0xff, RZ, 0xc0, !PT ;  /* 0x000000ff2a2a7812 */ /* 0x000fe400078ec0ff */
[----:B------:R-:W-:Y:S02]  /*dee0*/  LOP3.LUT R51, R51, 0xff000000, R29, 0xf8, !PT ;  /* 0xff00000033337812 */ /* 0x000fe400078ef81d */
[----:B------:R-:W-:Y:S02]  /*def0*/  LOP3.LUT R36, R36, 0xff, RZ, 0xc0, !PT ;  /* 0x000000ff24247812 */ /* 0x000fe400078ec0ff */
[----:B------:R-:W-:-:S02]  /*df00*/  PRMT R41, R40, 0x7054, R41 ;  /* 0x0000705428297816 */ /* 0x000fc40000000029 */
[----:B------:R-:W-:Y:S02]  /*df10*/  PRMT R55, R42, 0x7054, R55 ;  /* 0x000070542a377816 */ /* 0x000fe40000000037 */
[----:B------:R-:W-:Y:S02]  /*df20*/  LOP3.LUT R43, R37, 0xff000000, R33, 0xf8, !PT ;  /* 0xff000000252b7812 */ /* 0x000fe400078ef821 */
[----:B------:R-:W-:Y:S02]  /*df30*/  SHF.R.U32.HI R40, RZ, 0x10, R20 ;  /* 0x00000010ff287819 */ /* 0x000fe40000011614 */
[----:B------:R-:W-:Y:S02]  /*df40*/  F2FP.F16.E4M3.UNPACK_B R48, R51.H1 ;  /* 0x00000033ff30723e */ /* 0x000fe400030006ff */
[----:B0-----:R-:W-:Y:S02]  /*df50*/  F2FP.F16.E4M3.UNPACK_B R37, R25.H1 ;  /* 0x00000019ff25723e */ /* 0x001fe400030006ff */
[----:B------:R-:W-:Y:S01]  /*df60*/  PRMT R49, R36, 0x7054, R47 ;  /* 0x0000705424317816 */ /* 0x000fe2000000002f */
[--C-:B------:R-:W-:Y:S01]  /*df70*/  HADD2.F32 R50, -RZ, R48.reuse.H0_H0 ;  /* 0x20000030ff327230 */ /* 0x100fe20000004100 */
[----:B------:R-:W-:Y:S01]  /*df80*/  LOP3.LUT R47, R45, 0xff000000, R31, 0xf8, !PT ;  /* 0xff0000002d2f7812 */ /* 0x000fe200078ef81f */
[----:B------:R-:W-:Y:S01]  /*df90*/  HADD2.F32 R48, -RZ, R48.H1_H1 ;  /* 0x30000030ff307230 */ /* 0x000fe20000004100 */
[----:B------:R-:W-:-:S02]  /*dfa0*/  LOP3.LUT R55, R55, 0xff000000, R21, 0xf8, !PT ;  /* 0xff00000037377812 */ /* 0x000fc400078ef815 */
[----:B------:R-:W-:Y:S02]  /*dfb0*/  F2FP.F16.E4M3.UNPACK_B R45, R43.H1 ;  /* 0x0000002bff2d723e */ /* 0x000fe400030006ff */
[----:B------:R-:W-:Y:S02]  /*dfc0*/  LOP3.LUT R40, R40, 0xff, RZ, 0xc0, !PT ;  /* 0x000000ff28287812 */ /* 0x000fe400078ec0ff */
[-C--:B-1----:R-:W-:Y:S01]  /*dfd0*/  F2FP.F16.E4M3.UNPACK_B R29, R13.reuse ;  /* 0x0000000dff1d723e */ /* 0x082fe200020006ff */
[----:B------:R-:W-:Y:S01]  /*dfe0*/  HADD2.F32 R46, -RZ, R45.H0_H0 ;  /* 0x2000002dff2e7230 */ /* 0x000fe20000004100 */
[----:B------:R-:W-:Y:S01]  /*dff0*/  F2FP.F16.E4M3.UNPACK_B R21, R13.H1 ;  /* 0x0000000dff15723e */ /* 0x000fe200030006ff */
[--C-:B------:R-:W-:Y:S01]  /*e000*/  HADD2.F32 R13, -RZ, R37.reuse.H0_H0 ;  /* 0x20000025ff0d7230 */ /* 0x100fe20000004100 */
[----:B------:R-:W-:Y:S01]  /*e010*/  LOP3.LUT R49, R49, 0xff000000, R28, 0xf8, !PT ;  /* 0xff00000031317812 */ /* 0x000fe200078ef81c */
[----:B------:R-:W-:Y:S01]  /*e020*/  HADD2.F32 R37, -RZ, R37.H1_H1 ;  /* 0x30000025ff257230 */ /* 0x000fe20000004100 */
[----:B------:R-:W-:-:S02]  /*e030*/  F2FP.F16.E4M3.UNPACK_B R31, R12 ;  /* 0x0000000cff1f723e */ /* 0x000fc400020006ff */
[----:B------:R-:W-:Y:S02]  /*e040*/  F2FP.F16.E4M3.UNPACK_B R33, R12.H1 ;  /* 0x0000000cff21723e */ /* 0x000fe400030006ff */
[----:B------:R-:W-:Y:S01]  /*e050*/  PRMT R53, R40, 0x7054, R53 ;  /* 0x0000705428357816 */ /* 0x000fe20000000035 */
[----:B------:R-:W-:Y:S01]  /*e060*/  FMUL.FTZ R52, R37, R48 ;  /* 0x0000003025347220 */ /* 0x000fe20000410000 */
[----:B------:R-:W-:Y:S02]  /*e070*/  LOP3.LUT R44, R35, 0xff000000, R32, 0xf8, !PT ;  /* 0xff000000232c7812 */ /* 0x000fe400078ef820 */
[-C--:B------:R-:W-:Y:S02]  /*e080*/  F2FP.F16.E4M3.UNPACK_B R12, R14.reuse ;  /* 0x0000000eff0c723e */ /* 0x080fe400020006ff */
[----:B------:R-:W-:Y:S01]  /*e090*/  F2FP.F16.E4M3.UNPACK_B R28, R14.H1 ;  /* 0x0000000eff1c723e */ /* 0x000fe200030006ff */
[--C-:B------:R-:W-:Y:S01]  /*e0a0*/  HADD2.F32 R14, -RZ, R21.reuse.H0_H0 ;  /* 0x20000015ff0e7230 */ /* 0x100fe20000004100 */
[----:B------:R-:W-:Y:S01]  /*e0b0*/  F2FP.F16.E4M3.UNPACK_B R32, R25 ;  /* 0x00000019ff20723e */ /* 0x000fe200020006ff */
[----:B------:R-:W-:Y:S01]  /*e0c0*/  FMUL.FTZ R25, R13, R50 ;  /* 0x000000320d197220 */ /* 0x000fe20000410000 */
[----:B------:R-:W-:Y:S01]  /*e0d0*/  F2FP.F16.E4M3.UNPACK_B R51, R51 ;  /* 0x00000033ff33723e */ /* 0x000fe200020006ff */
[----:B------:R-:W-:Y:S01]  /*e0e0*/  HADD2.F32 R21, -RZ, R21.H1_H1 ;  /* 0x30000015ff157230 */ /* 0x000fe20000004100 */
[----:B------:R-:W-:Y:S01]  /*e0f0*/  LOP3.LUT R20, R53, 0xff000000, R20, 0xf8, !PT ;  /* 0xff00000035147812 */ /* 0x000fe200078ef814 */
[-C--:B------:R-:W-:Y:S01]  /*e100*/  FMUL.FTZ R53, R13, R46.reuse ;  /* 0x0000002e0d357220 */ /* 0x080fe20000410000 */
[----:B------:R-:W-:Y:S01]  /*e110*/  F2FP.F16.E4M3.UNPACK_B R43, R43 ;  /* 0x0000002bff2b723e */ /* 0x000fe200020006ff */
[C---:B------:R-:W-:Y:S01]  /*e120*/  FFMA.FTZ R13, R14.reuse, R46, -R25 ;  /* 0x0000002e0e0d7223 */ /* 0x040fe20000010819 */
[-C--:B------:R-:W-:Y:S01]  /*e130*/  F2FP.F16.E4M3.UNPACK_B R38, R24.reuse ;  /* 0x00000018ff26723e */ /* 0x080fe200020006ff */
[----:B------:R-:W-:Y:S01]  /*e140*/  HADD2.F32 R46, -RZ, R45.H1_H1 ;  /* 0x3000002dff2e7230 */ /* 0x000fe20000004100 */
[----:B------:R-:W-:Y:S01]  /*e150*/  F2FP.F16.E4M3.UNPACK_B R40, R24.H1 ;  /* 0x00000018ff28723e */ /* 0x000fe200030006ff */
[----:B------:R-:W-:Y:S01]  /*e160*/  HADD2.F32 R45, -RZ, R51.H0_H0 ;  /* 0x20000033ff2d7230 */ /* 0x000fe20000004100 */
[----:B------:R-:W-:Y:S01]  /*e170*/  LOP3.LUT R30, R41, 0xff000000, R30, 0xf8, !PT ;  /* 0xff000000291e7812 */ /* 0x000fe200078ef81e */
[----:B------:R-:W-:Y:S01]  /*e180*/  HADD2.F32 R24, -RZ, R32.H0_H0 ;  /* 0x20000020ff187230 */ /* 0x000fe20000004100 */
[-C--:B------:R-:W-:Y:S01]  /*e190*/  F2FP.F16.E4M3.UNPACK_B R35, R15.reuse ;  /* 0x0000000fff23723e */ /* 0x080fe200020006ff */
[----:B------:R-:W-:Y:S01]  /*e1a0*/  HADD2.F32 R25, -RZ, R43.H0_H0 ;  /* 0x2000002bff197230 */ /* 0x000fe20000004100 */
[----:B------:R-:W-:Y:S01]  /*e1b0*/  F2FP.F16.E4M3.UNPACK_B R36, R15.H1 ;  /* 0x0000000fff24723e */ /* 0x000fe200030006ff */
[----:B------:R-:W-:Y:S01]  /*e1c0*/  FFMA.FTZ R14, R14, R50, R53 ;  /* 0x000000320e0e7223 */ /* 0x000fe20000010035 */
[-C--:B------:R-:W-:Y:S01]  /*e1d0*/  F2FP.F16.E4M3.UNPACK_B R41, R27.reuse ;  /* 0x0000001bff29723e */ /* 0x080fe200020006ff */
[----:B------:R-:W-:Y:S01]  /*e1e0*/  FMUL.FTZ R53, R37, R46 ;  /* 0x0000002e25357220 */ /* 0x000fe20000410000 */
[----:B------:R-:W-:Y:S01]  /*e1f0*/  F2FP.F16.E4M3.UNPACK_B R42, R27.H1 ;  /* 0x0000001bff2a723e */ /* 0x000fe200030006ff */
[C---:B------:R-:W-:Y:S01]  /*e200*/  FMUL.FTZ R37, R24.reuse, R45 ;  /* 0x0000002d18257220 */ /* 0x040fe20000410000 */
[-C--:B------:R-:W-:Y:S01]  /*e210*/  F2FP.F16.E4M3.UNPACK_B R15, R26.reuse ;  /* 0x0000001aff0f723e */ /* 0x080fe200020006ff */
[----:B------:R-:W-:Y:S01]  /*e220*/  FMUL.FTZ R50, R24, R25 ;  /* 0x0000001918327220 */ /* 0x000fe20000410000 */
[----:B------:R-:W-:Y:S01]  /*e230*/  F2FP.F16.E4M3.UNPACK_B R27, R26.H1 ;  /* 0x0000001aff1b723e */ /* 0x000fe200030006ff */
[----:B------:R-:W-:-:S02]  /*e240*/  HADD2.F32 R26, -RZ, R29.H0_H0 ;  /* 0x2000001dff1a7230 */ /* 0x000fc40000004100 */
[C---:B------:R-:W-:Y:S01]  /*e250*/  FFMA.FTZ R24, R21.reuse, R46, -R52 ;  /* 0x0000002e15187223 */ /* 0x040fe20000010834 */
[----:B------:R-:W-:Y:S01]  /*e260*/  F2FP.F16.E4M3.UNPACK_B R46, R47.H1 ;  /* 0x0000002fff2e723e */ /* 0x000fe200030006ff */
[----:B------:R-:W-:Y:S02]  /*e270*/  HADD2.F32 R51, -RZ, R51.H1_H1 ;  /* 0x30000033ff337230 */ /* 0x000fe40000004100 */
[----:B------:R-:W-:Y:S01]  /*e280*/  FFMA.FTZ R21, R21, R48, R53 ;  /* 0x0000003015157223 */ /* 0x000fe20000010035 */
[C---:B------:R-:W-:Y:S01]  /*e290*/  FFMA.FTZ R25, R26.reuse, R25, -R37 ;  /* 0x000000191a197223 */ /* 0x040fe20000010825 */
[----:B------:R-:W-:Y:S01]  /*e2a0*/  FFMA.FTZ R26, R26, R45, R50 ;  /* 0x0000002d1a1a7223 */ /* 0x000fe20000010032 */
[-C--:B------:R-:W-:Y:S01]  /*e2b0*/  F2FP.F16.E4M3.UNPACK_B R50, R55.reuse.H1 ;  /* 0x00000037ff32723e */ /* 0x080fe200030006ff */
[----:B------:R-:W-:Y:S01]  /*e2c0*/  HADD2.F32 R45, -RZ, R43.H1_H1 ;  /* 0x3000002bff2d7230 */ /* 0x000fe20000004100 */
[----:B------:R-:W-:Y:S01]  /*e2d0*/  F2FP.F16.E4M3.UNPACK_B R55, R55 ;  /* 0x00000037ff37723e */ /* 0x000fe200020006ff */
[----:B------:R-:W-:Y:S01]  /*e2e0*/  HADD2.F32 R32, -RZ, R32.H1_H1 ;  /* 0x30000020ff207230 */ /* 0x000fe20000004100 */
[----:B------:R-:W-:Y:S01]  /*e2f0*/  F2FP.F16.E4M3.UNPACK_B R47, R47 ;  /* 0x0000002fff2f723e */ /* 0x000fe200020006ff */
        /* <DEDUP_REMOVED lines=14> */
[----:B------:R-:W-:Y:S02]  /*e3e0*/  HADD2.F32 R50, -RZ, R50.H1_H1 ;  /* 0x30000032ff327230 */ /* 0x000fe40000004100 */
[----:B------:R-:W-:Y:S01]  /*e3f0*/  FFMA.FTZ R58, R37, R48, -R58 ;  /* 0x00000030253a7223 */ /* 0x000fe2000001083a */
[----:B------:R-:W-:Y:S01]  /*e400*/  HADD2.F32 R43, -RZ, R42.H1_H1 ;  /* 0x3000002aff2b7230 */ /* 0x000fe20000004100 */
[----:B------:R-:W-:Y:S01]  /*e410*/  F2FP.SATFINITE.E4M3.F32.PACK_AB_MERGE_C R21, R21, R14, RZ ;  /* 0x0000000e1515723e */ /* 0x000fe200048070ff */
        /* <DEDUP_REMOVED lines=13> */
[C---:B------:R-:W-:Y:S01]  /*e4f0*/  FFMA.FTZ R52, R36.reuse, R45, -R43 ;  /* 0x0000002d24347223 */ /* 0x040fe2000001082b */
[----:B------:R-:W-:Y:S01]  /*e500*/  FFMA.FTZ R51, R36, R51, R42 ;  /* 0x0000003324337223 */ /* 0x000fe2000001002a */
[-C--:B------:R-:W-:Y:S01]  /*e510*/  F2FP.F16.E4M3.UNPACK_B R43, R49.reuse.H1 ;  /* 0x00000031ff2b723e */ /* 0x080fe200030006ff */
[----:B------:R-:W-:Y:S01]  /*e520*/  HADD2.F32 R41, -RZ, R41.H1_H1 ;  /* 0x30000029ff297230 */ /* 0x000fe20000004100 */
[----:B------:R-:W-:Y:S01]  /*e530*/  F2FP.F16.E4M3.UNPACK_B R42, R44.H1 ;  /* 0x0000002cff2a723e */ /* 0x000fe200030006ff */
[----:B------:R-:W-:Y:S01]  /*e540*/  FFMA.FTZ R59, R37, R50, R53 ;  /* 0x00000032253b7223 */ /* 0x000fe20000010035 */
        /* <DEDUP_REMOVED lines=8> */
[----:B------:R-:W-:Y:S02]  /*e5d0*/  HADD2.F32 R43, -RZ, R43.H1_H1 ;  /* 0x3000002bff2b7230 */ /* 0x000fe40000004100 */
[----:B------:R-:W-:Y:S01]  /*e5e0*/  FMUL.FTZ R50, R37, R48 ;  /* 0x0000003025327220 */ /* 0x000fe20000410000 */
[----:B------:R-:W-:-:S02]  /*e5f0*/  HADD2.F32 R40, -RZ, R40.H1_H1 ;  /* 0x30000028ff287230 */ /* 0x000fc40000004100 */
[----:B------:R-:W-:Y:S01]  /*e600*/  FFMA.FTZ R54, R36, R55, R54 ;  /* 0x0000003724367223 */ /* 0x000fe20000010036 */
[--C-:B------:R-:W-:Y:S02]  /*e610*/  HADD2.F32 R35, -RZ, R33.reuse.H0_H0 ;  /* 0x20000021ff237230 */ /* 0x100fe40000004100 */
[----:B------:R-:W-:Y:S01]  /*e620*/  FMUL.FTZ R37, R37, R46 ;  /* 0x0000002e25257220 */ /* 0x000fe20000410000 */
[----:B------:R-:W-:Y:S01]  /*e630*/  HADD2.F32 R42, -RZ, R42.H1_H1 ;  /* 0x3000002aff2a7230 */ /* 0x000fe20000004100 */
[----:B------:R-:W-:Y:S01]  /*e640*/  F2FP.F16.E4M3.UNPACK_B R44, R44 ;  /* 0x0000002cff2c723e */ /* 0x000fe200020006ff */
[----:B------:R-:W-:Y:S02]  /*e650*/  HADD2.F32 R33, -RZ, R33.H1_H1 ;  /* 0x30000021ff217230 */ /* 0x000fe40000004100 */
[C---:B------:R-:W-:Y:S01]  /*e660*/  FMUL.FTZ R36, R40.reuse, R43 ;  /* 0x0000002b28247220 */ /* 0x040fe20000410000 */
[C---:B------:R-:W-:Y:S01]  /*e670*/  FFMA.FTZ R50, R35.reuse, R46, -R50 ;  /* 0x0000002e23327223 */ /* 0x040fe20000010832 */
[----:B------:R-:W-:Y:S01]  /*e680*/  FFMA.FTZ R48, R35, R48, R37 ;  /* 0x0000003023307223 */ /* 0x000fe20000010025 */
[-C--:B------:R-:W-:Y:S01]  /*e690*/  FMUL.FTZ R46, R40, R42.reuse ;  /* 0x0000002a282e7220 */ /* 0x080fe20000410000 */
[----:B------:R-:W-:Y:S01]  /*e6a0*/  FFMA.FTZ R45, R33, R42, -R36 ;  /* 0x0000002a212d7223 */ /* 0x000fe20000010824 */
[----:B------:R-:W-:Y:S01]  /*e6b0*/  HADD2.F32 R40, -RZ, R49.H0_H0 ;  /* 0x20000031ff287230 */ /* 0x000fe20000004100 */
[----:B------:R-:W-:Y:S01]  /*e6c0*/  F2FP.F16.E4M3.UNPACK_B R37, R20.H1 ;  /* 0x00000014ff25723e */ /* 0x000fe200030006ff */
[----:B------:R-:W-:-:S02]  /*e6d0*/  HADD2.F32 R35, -RZ, R38.H0_H0 ;  /* 0x20000026ff237230 */ /* 0x000fc40000004100 */
[----:B------:R-:W-:Y:S01]  /*e6e0*/  FFMA.FTZ R43, R33, R43, R46 ;  /* 0x0000002b212b7223 */ /* 0x000fe2000001002e */
[----:B------:R-:W-:Y:S01]  /*e6f0*/  HADD2.F32 R36, -RZ, R44.H0_H0 ;  /* 0x2000002cff247230 */ /* 0x000fe20000004100 */
[----:B------:R-:W-:Y:S01]  /*e700*/  F2FP.SATFINITE.E4M3.F32.PACK_AB_MERGE_C R25, R29, R26, R21 ;  /* 0x0000001a1d19723e */ /* 0x000fe20004807015 */
        /* <DEDUP_REMOVED lines=10> */
[----:B------:R-:W-:Y:S01]  /*e7b0*/  F2FP.F16.E4M3.UNPACK_B R35, R30.H1 ;  /* 0x0000001eff23723e */ /* 0x000fe200030006ff */
[-C--:B------:R-:W-:Y:S01]  /*e7c0*/  FMUL.FTZ R40, R38, R44.reuse ;  /* 0x0000002c26287220 */ /* 0x080fe20000410000 */
[----:B------:R-:W-:Y:S02]  /*e7d0*/  HADD2.F32 R38, -RZ, R37.H0_H0 ;  /* 0x20000025ff267230 */ /* 0x000fe40000004100 */
        /* <DEDUP_REMOVED lines=13> */
[----:B------:R-:W-:Y:S01]  /*e8b0*/  HADD2.F32 R28, -RZ, R28.H1_H1 ;  /* 0x3000001cff1c7230 */ /* 0x000fe20000004100 */
[----:B------:R-:W-:Y:S01]  /*e8c0*/  F2FP.SATFINITE.E4M3.F32.PACK_AB_MERGE_C R24, R43, R48, RZ ;  /* 0x000000302b18723e */ /* 0x000fe200048070ff */
[C---:B------:R-:W-:Y:S01]  /*e8d0*/  FMUL.FTZ R33, R27.reuse, R37 ;  /* 0x000000251b217220 */ /* 0x040fe20000410000 */
[----:B------:R-:W-:Y:S01]  /*e8e0*/  FMUL.FTZ R36, R27, R35 ;  /* 0x000000231b247220 */ /* 0x000fe20000410000 */
[----:B------:R-:W-:Y:S01]  /*e8f0*/  F2FP.F16.E4M3.UNPACK_B R27, R20 ;  /* 0x00000014ff1b723e */ /* 0x000fe200020006ff */
[----:B------:R-:W-:-:S02]  /*e900*/  HADD2.F32 R20, -RZ, R15.H0_H0 ;  /* 0x2000000fff147230 */ /* 0x000fc40000004100 */
[C---:B------:R-:W-:Y:S01]  /*e910*/  FFMA.FTZ R47, R28.reuse, R35, -R33 ;  /* 0x000000231c2f7223 */ /* 0x040fe20000010821 */
[----:B------:R-:W-:Y:S01]  /*e920*/  FFMA.FTZ R37, R28, R37, R36 ;  /* 0x000000251c257223 */ /* 0x000fe20000010024 */
[--C-:B------:R-:W-:Y:S01]  /*e930*/  HADD2.F32 R28, -RZ, R30.reuse.H0_H0 ;  /* 0x2000001eff1c7230 */ /* 0x100fe20000004100 */
[----:B------:R-:W-:Y:S01]  /*e940*/  F2FP.SATFINITE.E4M3.F32.PACK_AB_MERGE_C R24, R49, R46, R24 ;  /* 0x0000002e3118723e */ /* 0x000fe20004807018 */
[--C-:B------:R-:W-:Y:S01]  /*e950*/  HADD2.F32 R31, -RZ, R27.reuse.H0_H0 ;  /* 0x2000001bff1f7230 */ /* 0x100fe20000004100 */
[----:B------:R-:W-:Y:S01]  /*e960*/  F2FP.SATFINITE.E4M3.F32.PACK_AB_MERGE_C R14, R47, R40, RZ ;  /* 0x000000282f0e723e */ /* 0x000fe200048070ff */
[----:B------:R-:W-:Y:S01]  /*e970*/  HADD2.F32 R33, -RZ, R27.H1_H1 ;  /* 0x3000001bff217230 */ /* 0x000fe20000004100 */
[----:B------:R-:W-:Y:S01]  /*e980*/  F2FP.SATFINITE.E4M3.F32.PACK_AB_MERGE_C R37, R37, R44, RZ ;  /* 0x0000002c2525723e */ /* 0x000fe200048070ff */
[----:B------:R-:W-:Y:S02]  /*e990*/  HADD2.F32 R30, -RZ, R30.H1_H1 ;  /* 0x3000001eff1e7230 */ /* 0x000fe40000004100 */
[----:B------:R-:W-:Y:S01]  /*e9a0*/  FMUL.FTZ R36, R20, R31 ;  /* 0x0000001f14247220 */ /* 0x000fe20000410000 */
[----:B------:R-:W-:-:S02]  /*e9b0*/  HADD2.F32 R27, -RZ, R15.H1_H1 ;  /* 0x3000000fff1b7230 */ /* 0x000fc40000004100 */
[----:B------:R-:W-:Y:S01]  /*e9c0*/  FMUL.FTZ R20, R20, R28 ;  /* 0x0000001c14147220 */ /* 0x000fe20000410000 */
[--C-:B------:R-:W-:Y:S02]  /*e9d0*/  HADD2.F32 R15, -RZ, R12.reuse.H0_H0 ;  /* 0x2000000cff0f7230 */ /* 0x100fe40000004100 */
        /* <DEDUP_REMOVED lines=17> */
.L_x_10469:
[----:B------:R-:W-:Y:S05]  /*eaf0*/  BSYNC B1 ;  /* 0x0000000000017941 */ /* 0x000fea0003800000 */
.L_x_10468:
[----:B------:R-:W-:Y:S05]  /*eb00*/  @P0 BRA `(.L_x_10460) ;  /* 0x0000000c00c80947 */ /* 0x000fea0003800000 */
[----:B------:R-:W2:Y:S01]  /*eb10*/  LDL R49, [R1+0x40] ;  /* 0x0000400001317983 */ /* 0x000ea20000100800 */
[----:B-1---5:R-:W-:Y:S01]  /*eb20*/  SHF.R.U32.HI R13, RZ, 0x8, R9 ;  /* 0x00000008ff0d7819 */ /* 0x022fe20000011609 */
[----:B------:R-:W-:Y:S01]  /*eb30*/  IMAD.IADD R24, R16, 0x1, R39 ;  /* 0x0000000110187824 */ /* 0x000fe200078e0227 */
[----:B0-----:R-:W-:Y:S02]  /*eb40*/  SHF.R.U32.HI R3, RZ, 0x8, R8 ;  /* 0x00000008ff037819 */ /* 0x001fe40000011608 */
[----:B------:R-:W-:Y:S02]  /*eb50*/  LOP3.LUT R12, R9, 0xff, RZ, 0xc0, !PT ;  /* 0x000000ff090c7812 */ /* 0x000fe400078ec0ff */
[----:B------:R-:W-:Y:S02]  /*eb60*/  LOP3.LUT R13, R13, 0xff, RZ, 0xc0, !PT ;  /* 0x000000ff0d0d7812 */ /* 0x000fe400078ec0ff */
[----:B------:R-:W-:Y:S02]  /*eb70*/  LOP3.LUT R0, R8, 0xff, RZ, 0xc0, !PT ;  /* 0x000000ff08007812 */ /* 0x000fe400078ec0ff */
        /* <DEDUP_REMOVED lines=22> */
[----:B------:R-:W-:Y:S02]  /*ece0*/  SHF.R.U32.HI R32, RZ, 0x8, R6 ;  /* 0x00000008ff207819 */ /* 0x000fe40000011606 */
[----:B------:R-:W-:Y:S02]  /*ecf0*/  LOP3.LUT R33, R7, 0xff, RZ, 0xc0, !PT ;  /* 0x000000ff07217812 */ /* 0x000fe400078ec0ff */
[----:B------:R-:W-:Y:S02]  /*ed00*/  LOP3.LUT R36, R36, 0xff, RZ, 0xc0, !PT ;  /* 0x000000ff24247812 */ /* 0x000fe400078ec0ff */
[----:B------:R-:W-:-:S02]  /*ed10*/  LOP3.LUT R21, R5, 0xff, RZ, 0xc0, !PT ;  /* 0x000000ff05157812 */ /* 0x000fc400078ec0ff */
[----:B------:R-:W-:Y:S02]  /*ed20*/  LOP3.LUT R30, R30, 0xff, RZ, 0xc0, !PT ;  /* 0x000000ff1e1e7812 */ /* 0x000fe400078ec0ff */
[----:B------:R-:W-:Y:S02]  /*ed30*/  LOP3.LUT R31, R6, 0xff, RZ, 0xc0, !PT ;  /* 0x000000ff061f7812 */ /* 0x000fe400078ec0ff */
[----:B------:R-:W-:Y:S02]  /*ed40*/  LOP3.LUT R32, R32, 0xff, RZ, 0xc0, !PT ;  /* 0x000000ff20207812 */ /* 0x000fe400078ec0ff */
[----:B------:R-:W-:Y:S02]  /*ed50*/  PRMT R36, R36, 0x7604, R33 ;  /* 0x0000760424247816 */ /* 0x000fe40000000021 */
[----:B------:R-:W-:Y:S02]  /*ed60*/  PRMT R30, R30, 0x7604, R21 ;  /* 0x000076041e1e7816 */ /* 0x000fe40000000015 */
[----:B------:R-:W-:-:S02]  /*ed70*/  SHF.R.U32.HI R33, RZ, 0x10, R5 ;  /* 0x00000010ff217819 */ /* 0x000fc40000011605 */
[----:B------:R-:W-:Y:S02]  /*ed80*/  SHF.R.U32.HI R21, RZ, 0x10, R9 ;  /* 0x00000010ff157819 */ /* 0x000fe40000011609 */
[----:B------:R-:W-:Y:S01]  /*ed90*/  PRMT R39, R32, 0x7604, R31 ;  /* 0x0000760420277816 */ /* 0x000fe2000000001f */
[----:B------:R-:W-:Y:S01]  /*eda0*/  IMAD.U32 R33, R33, 0x10000, RZ ;  /* 0x0001000021217824 */ /* 0x000fe200078e00ff */
[----:B------:R-:W-:Y:S01]  /*edb0*/  SHF.R.U32.HI R31, RZ, 0x10, R11 ;  /* 0x00000010ff1f7819 */ /* 0x000fe2000001160b */
[----:B------:R-:W-:Y:S01]  /*edc0*/  IMAD.U32 R21, R21, 0x10000, RZ ;  /* 0x0001000015157824 */ /* 0x000fe200078e00ff */
[----:B------:R-:W-:Y:S02]  /*edd0*/  SHF.R.U32.HI R41, RZ, 0x10, R7 ;  /* 0x00000010ff297819 */ /* 0x000fe40000011607 */
[----:B------:R-:W-:Y:S01]  /*ede0*/  LOP3.LUT R37, R30, 0xff0000, R33, 0xf8, !PT ;  /* 0x00ff00001e257812 */ /* 0x000fe200078ef821 */
[----:B------:R-:W-:Y:S01]  /*edf0*/  IMAD.U32 R31, R31, 0x10000, RZ ;  /* 0x000100001f1f7824 */ /* 0x000fe200078e00ff */
        /* <DEDUP_REMOVED lines=18> */
[--C-:B------:R-:W-:Y:S01]  /*ef20*/  HADD2.F32 R5, -RZ, R11.reuse.H0_H0 ;  /* 0x2000000bff057230 */ /* 0x100fe20000004100 */
[----:B------:R-:W-:Y:S01]  /*ef30*/  F2FP.F16.E4M3.UNPACK_B R29, R25.H1 ;  /* 0x00000019ff1d723e */ /* 0x000fe200030006ff */
[----:B------:R-:W-:Y:S01]  /*ef40*/  HADD2.F32 R11, -RZ, R11.H1_H1 ;  /* 0x3000000bff0b7230 */ /* 0x000fe20000004100 */
[-C--:B------:R-:W-:Y:S02]  /*ef50*/  F2FP.F16.E4M3.UNPACK_B R30, R27.reuse ;  /* 0x0000001bff1e723e */ /* 0x080fe400020006ff */
[----:B------:R-:W-:Y:S02]  /*ef60*/  F2FP.F16.E4M3.UNPACK_B R31, R27.H1 ;  /* 0x0000001bff1f723e */ /* 0x000fe400030006ff */
[----:B------:R-:W-:-:S02]  /*ef70*/  F2FP.F16.E4M3.UNPACK_B R25, R24 ;  /* 0x00000018ff19723e */ /* 0x000fc400020006ff */
[----:B------:R-:W-:Y:S01]  /*ef80*/  F2FP.F16.E4M3.UNPACK_B R27, R24.H1 ;  /* 0x00000018ff1b723e */ /* 0x000fe200030006ff */
[----:B------:R-:W-:Y:S01]  /*ef90*/  FMUL.FTZ R24, R5, R40 ;  /* 0x0000002805187220 */ /* 0x000fe20000410000 */
[----:B------:R-:W-:Y:S02]  /*efa0*/  LOP3.LUT R6, R39, 0xff000000, R6, 0xf8, !PT ;  /* 0xff00000027067812 */ /* 0x000fe400078ef806 */
[----:B------:R-:W-:Y:S02]  /*efb0*/  F2FP.F16.E4M3.UNPACK_B R37, R37.H1 ;  /* 0x00000025ff25723e */ /* 0x000fe400030006ff */
[----:B------:R-:W-:Y:S02]  /*efc0*/  F2FP.F16.E4M3.UNPACK_B R32, R32.H1 ;  /* 0x00000020ff20723e */ /* 0x000fe400030006ff */
[----:B------:R-:W-:Y:S01]  /*efd0*/  LOP3.LUT R42, R41, 0xff000000, R7, 0xf8, !PT ;  /* 0xff000000292a7812 */ /* 0x000fe200078ef807 */
[----:B------:R-:W-:Y:S01]  /*efe0*/  HADD2.F32 R41, -RZ, R37.H0_H0 ;  /* 0x20000025ff297230 */ /* 0x000fe20000004100 */
[----:B------:R-:W-:-:S02]  /*eff0*/  F2FP.F16.E4M3.UNPACK_B R7, R26 ;  /* 0x0000001aff07723e */ /* 0x000fc400020006ff */
[----:B------:R-:W-:Y:S01]  /*f000*/  F2FP.F16.E4M3.UNPACK_B R26, R26.H1 ;  /* 0x0000001aff1a723e */ /* 0x000fe200030006ff */
[----:B--2---:R-:W0:Y:S02]  /*f010*/  LDS.128 R12, [R49+0x14400] ;  /* 0x01440000310c7984 */ /* 0x004e240000000c00 */
[-C--:B0-----:R-:W-:Y:S02]  /*f020*/  F2FP.F16.E4M3.UNPACK_B R8, R13.reuse ;  /* 0x0000000dff08723e */ /* 0x081fe400020006ff */
[----:B------:R-:W-:Y:S02]  /*f030*/  F2FP.F16.E4M3.UNPACK_B R20, R13.H1 ;  /* 0x0000000dff14723e */ /* 0x000fe400030006ff */
[-C--:B------:R-:W-:Y:S01]  /*f040*/  F2FP.F16.E4M3.UNPACK_B R21, R15.reuse ;  /* 0x0000000fff15723e */ /* 0x080fe200020006ff */
[----:B------:R-:W-:Y:S01]  /*f050*/  HADD2.F32 R9, -RZ, R8.H0_H0 ;  /* 0x20000008ff097230 */ /* 0x000fe20000004100 */
[----:B------:R-:W-:Y:S02]  /*f060*/  F2FP.F16.E4M3.UNPACK_B R28, R15.H1 ;  /* 0x0000000fff1c723e */ /* 0x000fe400030006ff */
[----:B------:R-:W-:-:S02]  /*f070*/  F2FP.F16.E4M3.UNPACK_B R13, R12 ;  /* 0x0000000cff0d723e */ /* 0x000fc400020006ff */
[----:B------:R-:W-:Y:S01]  /*f080*/  F2FP.F16.E4M3.UNPACK_B R15, R12.H1 ;  /* 0x0000000cff0f723e */ /* 0x000fe200030006ff */
[--C-:B------:R-:W-:Y:S01]  /*f090*/  HADD2.F32 R12, -RZ, R10.reuse.H0_H0 ;  /* 0x2000000aff0c7230 */ /* 0x100fe20000004100 */
[-C--:B------:R-:W-:Y:S02]  /*f0a0*/  F2FP.F16.E4M3.UNPACK_B R4, R14.reuse ;  /* 0x0000000eff04723e */ /* 0x080fe400020006ff */
[----:B------:R-:W-:Y:S02]  /*f0b0*/  F2FP.F16.E4M3.UNPACK_B R14, R14.H1 ;  /* 0x0000000eff0e723e */ /* 0x000fe400030006ff */
[-C--:B------:R-:W-:Y:S01]  /*f0c0*/  FMUL.FTZ R39, R5, R12.reuse ;  /* 0x0000000c05277220 */ /* 0x080fe20000410000 */
[C---:B------:R-:W-:Y:S01]  /*f0d0*/  FFMA.FTZ R5, R9.reuse, R12, -R24 ;  /* 0x0000000c09057223 */ /* 0x040fe20000010818 */
[----:B------:R-:W-:Y:S02]  /*f0e0*/  HADD2.F32 R24, -RZ, R10.H1_H1 ;  /* 0x3000000aff187230 */ /* 0x000fe40000004100 */
[----:B------:R-:W-:Y:S01]  /*f0f0*/  FFMA.FTZ R9, R9, R40, R39 ;  /* 0x0000002809097223 */ /* 0x000fe20000010027 */
[----:B------:R-:W-:-:S02]  /*f100*/  HADD2.F32 R39, -RZ, R35.H1_H1 ;  /* 0x30000023ff277230 */ /* 0x000fc40000004100 */
[----:B------:R-:W-:Y:S02]  /*f110*/  HADD2.F32 R10, -RZ, R8.H1_H1 ;  /* 0x30000008ff0a7230 */ /* 0x000fe40000004100 */
[C---:B------:R-:W-:Y:S01]  /*f120*/  FMUL.FTZ R40, R11.reuse, R24 ;  /* 0x000000180b287220 */ /* 0x040fe20000410000 */
[--C-:B------:R-:W-:Y:S02]  /*f130*/  HADD2.F32 R8, -RZ, R29.reuse.H0_H0 ;  /* 0x2000001dff087230 */ /* 0x100fe40000004100 */
[----:B------:R-:W-:Y:S01]  /*f140*/  FMUL.FTZ R43, R11, R39 ;  /* 0x000000270b2b7220 */ /* 0x000fe20000410000 */
[----:B------:R-:W-:Y:S02]  /*f150*/  HADD2.F32 R35, -RZ, R32.H0_H0 ;  /* 0x20000020ff237230 */ /* 0x000fe40000004100 */
[----:B------:R-:W-:Y:S02]  /*f160*/  HADD2.F32 R12, -RZ, R20.H0_H0 ;  /* 0x20000014ff0c7230 */ /* 0x000fe40000004100 */
[----:B------:R-:W-:Y:S01]  /*f170*/  FMUL.FTZ R11, R8, R41 ;  /* 0x00000029080b7220 */ /* 0x000fe20000410000 */
[----:B------:R-:W-:-:S02]  /*f180*/  HADD2.F32 R29, -RZ, R29.H1_H1 ;  /* 0x3000001dff1d7230 */ /* 0x000fc40000004100 */
[-C--:B------:R-:W-:Y:S01]  /*f190*/  FMUL.FTZ R44, R8, R35.reuse ;  /* 0x00000023082c7220 */ /* 0x080fe20000410000 */
[----:B------:R-:W-:Y:S01]  /*f1a0*/  FFMA.FTZ R8, R10, R24, -R43 ;  /* 0x000000180a087223 */ /* 0x000fe2000001082b */
[----:B------:R-:W-:Y:S01]  /*f1b0*/  FFMA.FTZ R11, R12, R35, -R11 ;  /* 0x000000230c0b7223 */ /* 0x000fe2000001080b */
[----:B------:R-:W-:Y:S01]  /*f1c0*/  FFMA.FTZ R10, R10, R39, R40 ;  /* 0x000000270a0a7223 */ /* 0x000fe20000010028 */
[----:B------:R-:W-:Y:S01]  /*f1d0*/  FFMA.FTZ R12, R12, R41, R44 ;  /* 0x000000290c0c7223 */ /* 0x000fe2000001002c */
[----:B------:R-:W-:Y:S01]  /*f1e0*/  F2FP.F16.E4M3.UNPACK_B R41, R42 ;  /* 0x0000002aff29723e */ /* 0x000fe200020006ff */
[----:B------:R-:W-:Y:S01]  /*f1f0*/  HADD2.F32 R40, -RZ, R37.H1_H1 ;  /* 0x30000025ff287230 */ /* 0x000fe20000004100 */
[----:B------:R-:W-:Y:S01]  /*f200*/  F2FP.F16.E4M3.UNPACK_B R37, R36 ;  /* 0x00000024ff25723e */ /* 0x000fe200020006ff */
[----:B------:R-:W-:Y:S01]  /*f210*/  HADD2.F32 R35, -RZ, R32.H1_H1 ;  /* 0x30000020ff237230 */ /* 0x000fe20000004100 */
[----:B------:R-:W-:Y:S01]  /*f220*/  F2FP.F16.E4M3.UNPACK_B R42, R42.H1 ;  /* 0x0000002aff2a723e */ /* 0x000fe200030006ff */
        /* <DEDUP_REMOVED lines=11> */
[----:B------:R-:W-:Y:S01]  /*f2e0*/  FFMA.FTZ R44, R20, R35, -R45 ;  /* 0x00000023142c7223 */ /* 0x000fe2000001082d */
[----:B------:R-:W-:Y:S02]  /*f2f0*/  HADD2.F32 R30, -RZ, R30.H1_H1 ;  /* 0x3000001eff1e7230 */ /* 0x000fe40000004100 */
[C---:B------:R-:W-:Y:S01]  /*f300*/  FFMA.FTZ R47, R24.reuse, R39, -R47 ;  /* 0x00000027182f7223 */ /* 0x040fe2000001082f */
[----:B------:R-:W-:Y:S01]  /*f310*/  FFMA.FTZ R43, R24, R43, R32 ;  /* 0x0000002b182b7223 */ /* 0x000fe20000010020 */
[----:B------:R-:W-:Y:S01]  /*f320*/  FFMA.FTZ R45, R20, R40, R29 ;  /* 0x00000028142d7223 */ /* 0x000fe2000001001d */
[----:B------:R-:W-:Y:S02]  /*f330*/  HADD2.F32 R37, -RZ, R37.H1_H1 ;  /* 0x30000025ff257230 */ /* 0x000fe40000004100 */
[----:B------:R-:W-:Y:S01]  /*f340*/  FMUL.FTZ R32, R30, R41 ;  /* 0x000000291e207220 */ /* 0x000fe20000410000 */
[----:B------:R-:W-:Y:S01]  /*f350*/  HADD2.F32 R35, -RZ, R42.H0_H0 ;  /* 0x2000002aff237230 */ /* 0x000fe20000004100 */
[----:B------:R-:W-:Y:S01]  /*f360*/  F2FP.SATFINITE.E4M3.F32.PACK_AB_MERGE_C R11, R44, R11, RZ ;  /* 0x0000000b2c0b723e */ /* 0x000fe200048070ff */
[----:B------:R-:W-:-:S02]  /*f370*/  HADD2.F32 R24, -RZ, R31.H0_H0 ;  /* 0x2000001fff187230 */ /* 0x000fc40000004100 */
[----:B------:R-:W-:Y:S01]  /*f380*/  FMUL.FTZ R30, R30, R37 ;  /* 0x000000251e1e7220 */ /* 0x000fe20000410000 */
[----:B------:R-:W-:Y:S01]  /*f390*/  HADD2.F32 R29, -RZ, R36.H0_H0 ;  /* 0x20000024ff1d7230 */ /* 0x000fe20000004100 */
[----:B------:R-:W-:Y:S01]  /*f3a0*/  F2FP.SATFINITE.E4M3.F32.PACK_AB_MERGE_C R12, R45, R12, RZ ;  /* 0x0000000c2d0c723e */ /* 0x000fe200048070ff */
[----:B------:R-:W-:Y:S02]  /*f3b0*/  HADD2.F32 R21, -RZ, R21.H1_H1 ;  /* 0x30000015ff157230 */ /* 0x000fe40000004100 */
[C---:B------:R-:W-:Y:S01]  /*f3c0*/  FMUL.FTZ R39, R24.reuse, R35 ;  /* 0x0000002318277220 */ /* 0x040fe20000410000 */
[----:B------:R-:W-:Y:S02]  /*f3d0*/  HADD2.F32 R20, -RZ, R28.H0_H0 ;  /* 0x2000001cff147230 */ /* 0x000fe40000004100 */
[----:B------:R-:W-:Y:S01]  /*f3e0*/  FMUL.FTZ R24, R24, R29 ;  /* 0x0000001d18187220 */ /* 0x000fe20000410000 */
[----:B------:R-:W-:Y:S02]  /*f3f0*/  HADD2.F32 R36, -RZ, R36.H1_H1 ;  /* 0x30000024ff247230 */ /* 0x000fe40000004100 */
[C---:B------:R-:W-:Y:S01]  /*f400*/  FFMA.FTZ R48, R21.reuse, R41, R30 ;  /* 0x0000002915307223 */ /* 0x040fe2000001001e */
[----:B------:R-:W-:Y:S01]  /*f410*/  F2FP.F16.E4M3.UNPACK_B R30, R38.H1 ;  /* 0x00000026ff1e723e */ /* 0x000fe200030006ff */
[----:B------:R-:W-:Y:S01]  /*f420*/  FFMA.FTZ R41, R20, R35, R24 ;  /* 0x0000002314297223 */ /* 0x000fe20000010018 */
[----:B------:R-:W-:Y:S01]  /*f430*/  F2FP.F16.E4M3.UNPACK_B R24, R33.H1 ;  /* 0x00000021ff18723e */ /* 0x000fe200030006ff */
[----:B------:R-:W-:Y:S01]  /*f440*/  FFMA.FTZ R46, R21, R37, -R32 ;  /* 0x00000025152e7223 */ /* 0x000fe20000010820 */
[----:B------:R-:W-:-:S02]  /*f450*/  HADD2.F32 R42, -RZ, R42.H1_H1 ;  /* 0x3000002aff2a7230 */ /* 0x000fc40000004100 */
[----:B------:R-:W-:Y:S01]  /*f460*/  FFMA.FTZ R39, R20, R29, -R39 ;  /* 0x0000001d14277223 */ /* 0x000fe20000010827 */
[----:B------:R-:W-:Y:S01]  /*f470*/  HADD2.F32 R31, -RZ, R31.H1_H1 ;  /* 0x3000001fff1f7230 */ /* 0x000fe20000004100 */
[----:B------:R-:W-:Y:S01]  /*f480*/  F2FP.F16.E4M3.UNPACK_B R38, R38 ;  /* 0x00000026ff26723e */ /* 0x000fe200020006ff */
[----:B------:R-:W-:Y:S01]  /*f490*/  HADD2.F32 R32, -RZ, R30.H0_H0 ;  /* 0x2000001eff207230 */ /* 0x000fe20000004100 */
[----:B------:R-:W-:Y:S01]  /*f4a0*/  F2FP.F16.E4M3.UNPACK_B R33, R33 ;  /* 0x00000021ff21723e */ /* 0x000fe200020006ff */
[----:B------:R-:W-:Y:S02]  /*f4b0*/  HADD2.F32 R21, -RZ, R27.H0_H0 ;  /* 0x2000001bff157230 */ /* 0x000fe40000004100 */
[C---:B------:R-:W-:Y:S01]  /*f4c0*/  FMUL.FTZ R35, R31.reuse, R42 ;  /* 0x0000002a1f237220 */ /* 0x040fe20000410000 */
[----:B------:R-:W-:Y:S02]  /*f4d0*/  HADD2.F32 R29, -RZ, R24.H0_H0 ;  /* 0x20000018ff1d7230 */ /* 0x000fe40000004100 */
[----:B------:R-:W-:Y:S01]  /*f4e0*/  FMUL.FTZ R37, R31, R36 ;  /* 0x000000241f257220 */ /* 0x000fe20000410000 */
        /* <DEDUP_REMOVED lines=8> */
[----:B------:R-:W-:-:S02]  /*f570*/  HADD2.F32 R30, -RZ, R30.H1_H1 ;  /* 0x3000001eff1e7230 */ /* 0x000fc40000004100 */
[C---:B------:R-:W-:Y:S01]  /*f580*/  FMUL.FTZ R21, R27.reuse, R24 ;  /* 0x000000181b157220 */ /* 0x040fe20000410000 */
[----:B------:R-:W-:Y:S02]  /*f590*/  HADD2.F32 R15, -RZ, R15.H1_H1 ;  /* 0x3000000fff0f7230 */ /* 0x000fe40000004100 */
[C---:B------:R-:W-:Y:S01]  /*f5a0*/  FFMA.FTZ R50, R28.reuse, R36, -R35 ;  /* 0x000000241c327223 */ /* 0x040fe20000010823 */
[----:B------:R-:W-:Y:S01]  /*f5b0*/  FFMA.FTZ R42, R28, R42, R37 ;  /* 0x0000002a1c2a7223 */ /* 0x000fe20000010025 */
[-C--:B------:R-:W-:Y:S01]  /*f5c0*/  FMUL.FTZ R28, R27, R30.reuse ;  /* 0x0000001e1b1c7220 */ /* 0x080fe20000410000 */
[----:B------:R-:W-:Y:S02]  /*f5d0*/  HADD2.F32 R27, -RZ, R38.H0_H0 ;  /* 0x20000026ff1b7230 */ /* 0x000fe40000004100 */
[C---:B------:R-:W-:Y:S01]  /*f5e0*/  FFMA.FTZ R35, R15.reuse, R30, R21 ;  /* 0x0000001e0f237223 */ /* 0x040fe20000010015 */
[----:B------:R-:W-:Y:S02]  /*f5f0*/  HADD2.F32 R20, -RZ, R25.H0_H0 ;  /* 0x20000019ff147230 */ /* 0x000fe40000004100 */
[----:B------:R-:W-:Y:S01]  /*f600*/  FFMA.FTZ R36, R15, R24, -R28 ;  /* 0x000000180f247223 */ /* 0x000fe2000001081c */
[----:B------:R-:W-:Y:S01]  /*f610*/  HADD2.F32 R21, -RZ, R33.H0_H0 ;  /* 0x20000021ff157230 */ /* 0x000fe20000004100 */
[----:B------:R-:W-:Y:S01]  /*f620*/  F2FP.SATFINITE.E4M3.F32.PACK_AB_MERGE_C R41, R42, R41, RZ ;  /* 0x000000292a29723e */ /* 0x000fe200048070ff */
[----:B------:R-:W-:-:S02]  /*f630*/  HADD2.F32 R15, -RZ, R13.H0_H0 ;  /* 0x2000000dff0f7230 */ /* 0x000fc40000004100 */
[C---:B------:R-:W-:Y:S01]  /*f640*/  FMUL.FTZ R24, R20.reuse, R27 ;  /* 0x0000001b14187220 */ /* 0x040fe20000410000 */
[----:B------:R-:W-:Y:S02]  /*f650*/  HADD2.F32 R38, -RZ, R38.H1_H1 ;  /* 0x30000026ff267230 */ /* 0x000fe40000004100 */
[-C--:B------:R-:W-:Y:S01]  /*f660*/  FMUL.FTZ R28, R20, R21.reuse ;  /* 0x00000015141c7220 */ /* 0x080fe20000410000 */
[----:B------:R-:W-:Y:S02]  /*f670*/  HADD2.F32 R25, -RZ, R25.H1_H1 ;  /* 0x30000019ff197230 */ /* 0x000fe40000004100 */
[----:B------:R-:W-:Y:S01]  /*f680*/  FFMA.FTZ R29, R15, R21, -R24 ;  /* 0x000000150f1d7223 */ /* 0x000fe20000010818 */
[----:B------:R-:W-:Y:S01]  /*f690*/  HADD2.F32 R20, -RZ, R33.H1_H1 ;  /* 0x30000021ff147230 */ /* 0x000fe20000004100 */
[----:B------:R-:W-:Y:S01]  /*f6a0*/  F2FP.F16.E4M3.UNPACK_B R24, R6.H1 ;  /* 0x00000006ff18723e */ /* 0x000fe200030006ff */
[----:B------:R-:W-:Y:S02]  /*f6b0*/  HADD2.F32 R13, -RZ, R13.H1_H1 ;  /* 0x3000000dff0d7230 */ /* 0x000fe40000004100 */
[C---:B------:R-:W-:Y:S01]  /*f6c0*/  FMUL.FTZ R30, R25.reuse, R38 ;  /* 0x00000026191e7220 */ /* 0x040fe20000410000 */
[----:B------:R-:W-:Y:S01]  /*f6d0*/  F2FP.F16.E4M3.UNPACK_B R21, R3.H1 ;  /* 0x00000003ff15723e */ /* 0x000fe200030006ff */
[-C--:B------:R-:W-:Y:S01]  /*f6e0*/  FMUL.FTZ R25, R25, R20.reuse ;  /* 0x0000001419197220 */ /* 0x080fe20000410000 */
[----:B------:R-:W-:Y:S01]  /*f6f0*/  FFMA.FTZ R27, R15, R27, R28 ;  /* 0x0000001b0f1b7223 */ /* 0x000fe2000001001c */
[----:B------:R-:W-:Y:S01]  /*f700*/  FFMA.FTZ R30, R13, R20, -R30 ;  /* 0x000000140d1e7223 */ /* 0x000fe2000001081e */
[----:B------:R-:W-:-:S02]  /*f710*/  HADD2.F32 R28, -RZ, R24.H0_H0 ;  /* 0x20000018ff1c7230 */ /* 0x000fc40000004100 */
[----:B------:R-:W-:Y:S01]  /*f720*/  FFMA.FTZ R38, R13, R38, R25 ;  /* 0x000000260d267223 */ /* 0x000fe20000010019 */
[----:B------:R-:W-:Y:S01]  /*f730*/  HADD2.F32 R15, -RZ, R26.H0_H0 ;  /* 0x2000001aff0f7230 */ /* 0x000fe20000004100 */
[----:B------:R-:W-:Y:S01]  /*f740*/  F2FP.F16.E4M3.UNPACK_B R3, R3 ;  /* 0x00000003ff03723e */ /* 0x000fe200020006ff */
[--C-:B------:R-:W-:Y:S01]  /*f750*/  HADD2.F32 R20, -RZ, R21.reuse.H0_H0 ;  /* 0x20000015ff147230 */ /* 0x100fe20000004100 */
[----:B------:R-:W-:Y:S01]  /*f760*/  F2FP.SATFINITE.E4M3.F32.PACK_AB_MERGE_C R32, R35, R32, RZ ;  /* 0x000000202320723e */ /* 0x000fe200048070ff */
        /* <DEDUP_REMOVED lines=10> */
[----:B------:R-:W-:Y:S02]  /*f810*/  HADD2.F32 R6, -RZ, R7.H0_H0 ;  /* 0x20000007ff067230 */ /* 0x000fe40000004100 */
[C---:B------:R-:W-:Y:S01]  /*f820*/  FFMA.FTZ R40, R13.reuse, R20, -R40 ;  /* 0x000000140d287223 */ /* 0x040fe20000010828 */
[----:B------:R-:W-:Y:S02]  /*f830*/  HADD2.F32 R20, -RZ, R15.H0_H0 ;  /* 0x2000000fff147230 */ /* 0x000fe40000004100 */
[C---:B------:R-:W-:Y:S01]  /*f840*/  FFMA.FTZ R33, R14.reuse, R21, -R33 ;  /* 0x000000150e217223 */ /* 0x040fe20000010821 */
[----:B------:R-:W-:Y:S01]  /*f850*/  FFMA.FTZ R37, R14, R25, R26 ;  /* 0x000000190e257223 */ /* 0x000fe2000001001a */
[----:B------:R-:W-:Y:S01]  /*f860*/  FFMA.FTZ R28, R13, R28, R24 ;  /* 0x0000001c0d1c7223 */ /* 0x000fe20000010018 */
[----:B------:R-:W-:-:S02]  /*f870*/  HADD2.F32 R14, -RZ, R3.H1_H1 ;  /* 0x30000003ff0e7230 */ /* 0x000fc40000004100 */
[----:B------:R-:W-:Y:S01]  /*f880*/  FMUL.FTZ R24, R6, R20 ;  /* 0x0000001406187220 */ /* 0x000fe20000410000 */
[----:B------:R-:W-:Y:S01]  /*f890*/  HADD2.F32 R15, -RZ, R15.H1_H1 ;  /* 0x3000000fff0f7230 */ /* 0x000fe20000004100 */
[----:B------:R-:W-:Y:S01]  /*f8a0*/  F2FP.SATFINITE.E4M3.F32.PACK_AB_MERGE_C R33, R33, R40, RZ ;  /* 0x000000282121723e */ /* 0x000fe200048070ff */
[----:B------:R-:W-:Y:S01]  /*f8b0*/  HADD2.F32 R7, -RZ, R7.H1_H1 ;  /* 0x30000007ff077230 */ /* 0x000fe20000004100 */
[----:B------:R-:W-:Y:S01]  /*f8c0*/  F2FP.SATFINITE.E4M3.F32.PACK_AB_MERGE_C R28, R37, R28, RZ ;  /* 0x0000001c251c723e */ /* 0x000fe200048070ff */
[----:B------:R-:W-:Y:S01]  /*f8d0*/  HADD2.F32 R13, -RZ, R3.H0_H0 ;  /* 0x20000003ff0d7230 */ /* 0x000fe20000004100 */
[----:B------:R-:W-:Y:S01]  /*f8e0*/  F2FP.SATFINITE.E4M3.F32.PACK_AB_MERGE_C R5, R8, R5, R11 ;  /* 0x000000050805723e */ /* 0x000fe2000480700b */
[--C-:B------:R-:W-:Y:S02]  /*f8f0*/  HADD2.F32 R3, -RZ, R4.reuse.H0_H0 ;  /* 0x20000004ff037230 */ /* 0x100fe40000004100 */
[----:B------:R-:W-:Y:S01]  /*f900*/  FMUL.FTZ R25, R7, R15 ;  /* 0x0000000f07197220 */ /* 0x000fe20000410000 */
[----:B------:R-:W-:-:S02]  /*f910*/  HADD2.F32 R4, -RZ, R4.H1_H1 ;  /* 0x30000004ff047230 */ /* 0x000fc40000004100 */
[-C--:B------:R-:W-:Y:S01]  /*f920*/  FMUL.FTZ R26, R7, R14.reuse ;  /* 0x0000000e071a7220 */ /* 0x080fe20000410000 */
[-C--:B------:R-:W-:Y:S01]  /*f930*/  FMUL.FTZ R21, R6, R13.reuse ;  /* 0x0000000d06157220 */ /* 0x080fe20000410000 */
[C---:B------:R-:W-:Y:S01]  /*f940*/  FFMA.FTZ R6, R3.reuse, R13, -R24 ;  /* 0x0000000d03067223 */ /* 0x040fe20000010818 */
        /* <DEDUP_REMOVED lines=12> */
[----:B------:R-:W-:-:S05]  /*fa10*/  F2FP.SATFINITE.E4M3.F32.PACK_AB_MERGE_C R10, R26, R21, R28 ;  /* 0x000000151a0a723e */ /* 0x000fca000480701c */
[----:B------:R3:W-:Y:S02]  /*fa20*/  STS.128 [R0+0x14400], R8 ;  /* 0x0144000800007388 */ /* 0x0007e40000000c00 */
.L_x_10460:
[----:B------:R-:W-:Y:S05]  /*fa30*/  BSYNC B0 ;  /* 0x0000000000007941 */ /* 0x000fea0003800000 */
.L_x_10446:
        /* <DEDUP_REMOVED lines=8> */
.L_x_10443:
[----:B-123--:R-:W2:Y:S02]  /*fac0*/  LDL R0, [R1+0x4] ;  /* 0x0000040001007983 */ /* 0x00eea40000100800 */
[----:B--2---:R-:W-:-:S13]  /*fad0*/  R2UR UR4, R0 ;  /* 0x00000000000472ca */ /* 0x004fda00000e0000 */
[----:B------:R-:W-:-:S05]  /*fae0*/  IMAD.U32 R0, RZ, RZ, UR4 ;  /* 0x00000004ff007e24 */ /* 0x000fca000f8e00ff */
[----:B------:R-:W-:-:S13]  /*faf0*/  ISETP.NE.AND P0, PT, R0, 0x3, PT ;  /* 0x000000030000780c */ /* 0x000fda0003f05270 */
[----:B------:R-:W-:Y:S05]  /*fb00*/  @!P0 BRA `(.L_x_10470) ;  /* 0x0000000000048947 */ /* 0x000fea0003800000 */
[----:B------:R-:W-:Y:S01]  /*fb10*/  BPT.TRAP 0x1 ;  /* 0x000000040000795c */ /* 0x000fe20000300000 */
.L_x_10470:
[----:B------:R-:W-:Y:S02]  /*fb20*/  LEA R0, R189, R18, 0x3 ;  /* 0x00000012bd007211 */ /* 0x000fe400078e18ff */
[----:B0----5:R-:W-:-:S04]  /*fb30*/  SHF.L.U32 R5, R194, 0x1f, RZ ;  /* 0x0000001fc2057819 */ /* 0x021fc800000006ff */
[----:B------:R0:W1:Y:S01]  /*fb40*/  SYNCS.PHASECHK.TRANS64.TRYWAIT P1, [R0+URZ+0x22830], R5 ;  /* 0x02283005000075a7 */ /* 0x000062000802017f */
[----:B------:R-:W-:Y:S05]  /*fb50*/  @!P0 BRA `(.L_x_10471) ;  /* 0x0000000000048947 */ /* 0x000fea0003800000 */
[----:B------:R-:W-:Y:S01]  /*fb60*/  BPT.TRAP 0x1 ;  /* 0x000000040000795c */ /* 0x000fe20000300000 */
.L_x_10471:
        /* <DEDUP_REMOVED lines=8> */
.L_x_10472:
[----:B------:R-:W-:Y:S01]  /*fbf0*/  IMAD.MOV.U32 R4, RZ, RZ, R20 ;  /* 0x000000ffff047224 */ /* 0x000fe200078e0014 */
[----:B------:R-:W-:Y:S05]  /*fc00*/  WARPSYNC.ALL ;  /* 0x0000000000007948 */ /* 0x000fea0003800000 */
[----:B01----:R-:W-:Y:S01]  /*fc10*/  IMAD.MOV.U32 R5, RZ, RZ, 0x40000040 ;  /* 0x40000040ff057424 */ /* 0x003fe200078e00ff */
[----:B------:R-:W-:Y:S01]  /*fc20*/  R2UR UR6, R4 ;  /* 0x00000000040672ca */ /* 0x000fe200000e0000 */
[----:B------:R-:W-:Y:S01]  /*fc30*/  WARPGROUP.ARRIVE ;  /* 0x00000000000079c5 */ /* 0x000fe20000000000 */
[----:B------:R-:W-:Y:S01]  /*fc40*/  LOP3.LUT R4, R34, 0x10000, RZ, 0xfc, !PT ;  /* 0x0001000022047812 */ /* 0x000fe200078efcff */
[----:B------:R-:W-:Y:S01]  /*fc50*/  VIADD R6, R20, 0x100 ;  /* 0x0000010014067836 */ /* 0x000fe20000000000 */
[C---:B------:R-:W-:Y:S01]  /*fc60*/  R2UR UR7, R5.reuse ;  /* 0x00000000050772ca */ /* 0x040fe200000e0000 */
        /* <DEDUP_REMOVED lines=25> */
[----:B------:R-:W-:-:S02]  /*fe00*/  R2UR UR16, R4 ;  /* 0x00000000041072ca */ /* 0x000fc400000e0000 */
[----:B------:R-:W-:Y:S02]  /*fe10*/  R2UR UR17, R5 ;  /* 0x00000000051172ca */ /* 0x000fe400000e0000 */
[----:B------:R-:W-:Y:S02]  /*fe20*/  IADD3 R10, R20, 0x400, RZ ;  /* 0x00000400140a7810 */ /* 0x000fe40007ffe0ff */
[----:B------:R-:W-:Y:S01]  /*fe30*/  R2UR UR23, R11 ;  /* 0x000000000b1772ca */ /* 0x000fe200000e0000 */
[----:B------:R-:W-:Y:S01]  /*fe40*/  IMAD.MOV.U32 R11, RZ, RZ, 0x40000040 ;  /* 0x40000040ff0b7424 */ /* 0x000fe200078e00ff */
[----:B------:R-:W-:Y:S01]  /*fe50*/  R2UR UR22, R10 ;  /* 0x000000000a1672ca */ /* 0x000fe200000e0000 */
[----:B------:R-:W-:Y:S01]  /*fe60*/  VIADD R10, R20, 0x202 ;  /* 0x00000202140a7836 */ /* 0x000fe20000000000 */
[----:B------:R-:W-:Y:S02]  /*fe70*/  R2UR UR20, R4 ;  /* 0x00000000041472ca */ /* 0x000fe400000e0000 */
[----:B------:R-:W-:-:S02]  /*fe80*/  R2UR UR21, R5 ;  /* 0x00000000051572ca */ /* 0x000fc400000e0000 */
[----:B------:R-:W-:Y:S01]  /*fe90*/  R2UR UR6, R8 ;  /* 0x00000000080672ca */ /* 0x000fe200000e0000 */
[----:B------:R-:W-:Y:S01]  /*fea0*/  VIADD R8, R20, 0x402 ;  /* 0x0000040214087836 */ /* 0x000fe20000000000 */
[----:B------:R-:W-:Y:S01]  /*feb0*/  R2UR UR7, R9 ;  /* 0x00000000090772ca */ /* 0x000fe200000e0000 */
[----:B------:R-:W-:Y:S01]  /*fec0*/  IMAD.MOV.U32 R9, RZ, RZ, 0x40000040 ;  /* 0x40000040ff097424 */ /* 0x000fe200078e00ff */
[----:B------:R-:W-:Y:S02]  /*fed0*/  WARPGROUP.DEPBAR.LE gsb0, 0x0 ;  /* 0x00008000000079c5 */ /* 0x000fe40000010000 */
[----:B------:R-:W-:-:S06]  /*fee0*/  WARPGROUP.ARRIVE ;  /* 0x00000000000079c5 */ /* 0x000fcc0000000000 */
[----:B------:R-:W-:Y:S01]  /*fef0*/  QGMMA.64x32x32.F32.E4M3.E4M3 R72, gdesc[UR8], RZ, !UPT, gsb0 ;  /* 0x00600000084879f3 */ /* 0x000fe2000c0008ff */
[----:B------:R-:W-:Y:S02]  /*ff00*/  R2UR UR10, R6 ;  /* 0x00000000060a72ca */ /* 0x000fe400000e0000 */
[----:B------:R-:W-:Y:S01]  /*ff10*/  R2UR UR11, R7 ;  /* 0x00000000070b72ca */ /* 0x000fe200000e0000 */
[----:B------:R-:W-:Y:S01]  /*ff20*/  IMAD.MOV.U32 R7, RZ, RZ, 0x40000040 ;  /* 0x40000040ff077424 */ /* 0x000fe200078e00ff */
[----:B------:R-:W-:Y:S01]  /*ff30*/  IADD3 R6, R20, 0x302, RZ ;  /* 0x0000030214067810 */ /* 0x000fe20007ffe0ff */
[----:B------:R-:W-:Y:S02]  /*ff40*/  WARPGROUP.DEPBAR.LE gsb0, 0x0 ;  /* 0x00008000000079c5 */ /* 0x000fe40000010000 */
        /* <DEDUP_REMOVED lines=14> */
[----:B------:R-:W-:Y:S01]  /*10030*/  QGMMA.64x32x32.F32.E4M3.E4M3 R40, gdesc[UR16], RZ, !UPT, gsb0 ;  /* 0x00600000102879f3 */ /* 0x000fe2000c0008ff */
[----:B------:R-:W-:Y:S02]  /*10040*/  R2UR UR18, R6 ;  /* 0x00000000061272ca */ /* 0x000fe400000e0000 */
[----:B------:R-:W-:Y:S01]  /*10050*/  R2UR UR19, R7 ;  /* 0x00000000071372ca */ /* 0x000fe200000e0000 */
[----:B------:R-:W-:Y:S01]  /*10060*/  IMAD.MOV.U32 R7, RZ, RZ, 0x40000040 ;  /* 0x40000040ff077424 */ /* 0x000fe200078e00ff */
[----:B------:R-:W-:Y:S02]  /*10070*/  R2UR UR16, R10 ;  /* 0x000000000a1072ca */ /* 0x000fe400000e0000 */
[----:B------:R-:W-:Y:S02]  /*10080*/  R2UR UR17, R11 ;  /* 0x000000000b1172ca */ /* 0x000fe400000e0000 */
[----:B------:R-:W-:Y:S01]  /*10090*/  IADD3 R6, R20, 0x104, RZ ;  /* 0x0000010414067810 */ /* 0x000fe20007ffe0ff */
        /* <DEDUP_REMOVED lines=64> */
[----:B------:R-:W-:Y:S02]  /*104a0*/  R2UR UR10, R14 ;  /* 0x000000000e0a72ca */ /* 0x000fe400000e0000 */
[----:B------:R-:W-:Y:S01]  /*104b0*/  R2UR UR11, R15 ;  /* 0x000000000f0b72ca */ /* 0x000fe200000e0000 */
[----:B------:R-:W-:Y:S01]  /*104c0*/  IMAD.MOV.U32 R15, RZ, RZ, 0x40000040 ;  /* 0x40000040ff0f7424 */ /* 0x000fe200078e00ff */
[C---:B------:R-:W-:Y:S01]  /*104d0*/  IADD3 R14, R20.reuse, 0x306, RZ ;  /* 0x00000306140e7810 */ /* 0x040fe20007ffe0ff */
        /* <DEDUP_REMOVED lines=46> */
.L_x_10474:
[----:B------:R-:W2:Y:S01]  /*107c0*/  LDL.LU R104, [R1] ;  /* 0x0000000001687983 */ /* 0x000ea20000300800 */
[----:B------:R-:W0:Y:S01]  /*107d0*/  LDC R106, c[0x0][0x448] ;  /* 0x00011200ff6a7b82 */ /* 0x000e220000000800 */
        /* <DEDUP_REMOVED lines=24> */
[----:B------:R-:W-:Y:S01]  /*10960*/  FMUL.FTZ R93, R2, R99 ;  /* 0x00000063025d7220 */ /* 0x000fe20000410000 */
[----:B------:R-:W0:Y:S01]  /*10970*/  MUFU.TANH R90, R90 ;  /* 0x0000005a005a7308 */ /* 0x000e220000002400 */
[----:B------:R-:W-:-:S02]  /*10980*/  IMAD R99, R217, -0xa0, R199 ;  /* 0xffffff60d9637824 */ /* 0x000fc400078e02c7 */
[C---:B------:R-:W-:Y:S01]  /*10990*/  FMUL.FTZ R109, R2.reuse, R95 ;  /* 0x0000005f026d7220 */ /* 0x040fe20000410000 */
[C---:B------:R-:W-:Y:S01]  /*109a0*/  FMUL.FTZ R13, R2.reuse, R89 ;  /* 0x00000059020d7220 */ /* 0x040fe20000410000 */
[C---:B------:R-:W-:Y:S01]  /*109b0*/  FMUL.FTZ R95, R2.reuse, R102 ;  /* 0x00000066025f7220 */ /* 0x040fe20000410000 */
[----:B------:R-:W-:Y:S01]  /*109c0*/  FMUL.FTZ R89, R2, R101 ;  /* 0x0000006502597220 */ /* 0x000fe20000410000 */
[----:B------:R-:W-:Y:S01]  /*109d0*/  IADD3 R99, -R200, 0xa0, R99 ;  /* 0x000000a0c8637810 */ /* 0x000fe20007ffe163 */
[C---:B------:R-:W-:Y:S01]  /*109e0*/  FMUL.FTZ R101, R2.reuse, R78 ;  /* 0x0000004e02657220 */ /* 0x040fe20000410000 */
[----:B------:R-:W1:Y:S01]  /*109f0*/  MUFU.TANH R91, R91 ;  /* 0x0000005b005b7308 */ /* 0x000e620000002400 */
[C---:B------:R-:W-:Y:S01]  /*10a00*/  FMUL.FTZ R78, R2.reuse, R84 ;  /* 0x00000054024e7220 */ /* 0x040fe20000410000 */
[C---:B------:R-:W-:Y:S01]  /*10a10*/  FMUL.FTZ R84, R2.reuse, R58 ;  /* 0x0000003a02547220 */ /* 0x040fe20000410000 */
[----:B------:R-:W3:Y:S01]  /*10a20*/  @P4 LDC R63, c[0x0][0x44c] ;  /* 0x00011300ff3f4b82 */ /* 0x000ee20000000800 */
[C---:B------:R-:W-:Y:S01]  /*10a30*/  FMUL.FTZ R58, R2.reuse, R60 ;  /* 0x0000003c023a7220 */ /* 0x040fe20000410000 */
[C---:B------:R-:W-:Y:S01]  /*10a40*/  FMUL.FTZ R60, R2.reuse, R64 ;  /* 0x00000040023c7220 */ /* 0x040fe20000410000 */
[C---:B------:R-:W-:Y:S01]  /*10a50*/  FMUL.FTZ R20, R2.reuse, R96 ;  /* 0x0000006002147220 */ /* 0x040fe20000410000 */
[C---:B------:R-:W-:Y:S01]  /*10a60*/  FMUL.FTZ R96, R2.reuse, R79 ;  /* 0x0000004f02607220 */ /* 0x040fe20000410000 */
[----:B------:R-:W4:Y:S01]  /*10a70*/  MUFU.TANH R107, R107 ;  /* 0x0000006b006b7308 */ /* 0x000f220000002400 */
[C---:B------:R-:W-:Y:S01]  /*10a80*/  FMUL.FTZ R79, R2.reuse, R85 ;  /* 0x00000055024f7220 */ /* 0x040fe20000410000 */
[C---:B------:R-:W-:Y:S01]  /*10a90*/  FMUL.FTZ R85, R2.reuse, R59 ;  /* 0x0000003b02557220 */ /* 0x040fe20000410000 */
[----:B------:R-:W5:Y:S01]  /*10aa0*/  @P4 LDC R87, c[0x0][0x450] ;  /* 0x00011400ff574b82 */ /* 0x000f620000000800 */
        /* <DEDUP_REMOVED lines=10> */
[----:B------:R-:W-:Y:S01]  /*10b50*/  ULDC UR60, c[0x0][0x988] ;  /* 0x00026200003c7ab9 */ /* 0x000fe20000000800 */
[C---:B------:R-:W-:Y:S01]  /*10b60*/  FMUL.FTZ R72, R2.reuse, R72 ;  /* 0x0000004802487220 */ /* 0x040fe20000410000 */
[----:B------:R-:W4:Y:S01]  /*10b70*/  MUFU.TANH R111, R111 ;  /* 0x0000006f006f7308 */ /* 0x000f220000002400 */
[----:B------:R-:W-:Y:S01]  /*10b80*/  MOV R113, UR60 ;  /* 0x0000003c00717c02 */ /* 0x000fe20008000f00 */
[----:B------:R-:W-:Y:S01]  /*10b90*/  FMUL.FTZ R73, R2, R73 ;  /* 0x0000004902497220 */ /* 0x000fe20000410000 */
[----:B---3--:R-:W-:-:S04]  /*10ba0*/  @P4 IMAD.HI.U32 R62, R92, R63, RZ ;  /* 0x0000003f5c3e4227 */ /* 0x008fc800078e00ff */
[C---:B------:R-:W-:Y:S01]  /*10bb0*/  FMUL.FTZ R63, R2.reuse, R69 ;  /* 0x00000045023f7220 */ /* 0x040fe20000410000 */
[C---:B------:R-:W-:Y:S01]  /*10bc0*/  FMUL.FTZ R56, R2.reuse, R56 ;  /* 0x0000003802387220 */ /* 0x040fe20000410000 */
[C---:B------:R-:W-:Y:S01]  /*10bd0*/  FMUL.FTZ R57, R2.reuse, R57 ;  /* 0x0000003902397220 */ /* 0x040fe20000410000 */
[----:B------:R-:W-:Y:S01]  /*10be0*/  IMAD R69, R217, -0xa0, RZ ;  /* 0xffffff60d9457824 */ /* 0x000fe200078e02ff */
[----:B------:R-:W3:Y:S01]  /*10bf0*/  MUFU.TANH R93, R93 ;  /* 0x0000005d005d7308 */ /* 0x000ee20000002400 */
[C---:B------:R-:W-:Y:S01]  /*10c00*/  FMUL.FTZ R40, R2.reuse, R40 ;  /* 0x0000002802287220 */ /* 0x040fe20000410000 */
[C---:B------:R-:W-:Y:S01]  /*10c10*/  FMUL.FTZ R41, R2.reuse, R41 ;  /* 0x0000002902297220 */ /* 0x040fe20000410000 */
[----:B-----5:R-:W-:Y:S01]  /*10c20*/  @P4 SHF.R.U32.HI R92, RZ, R87, R62 ;  /* 0x00000057ff5c4219 */ /* 0x020fe2000001163e */
[----:B------:R-:W-:Y:S01]  /*10c30*/  FMUL.FTZ R62, R2, R68 ;  /* 0x00000044023e7220 */ /* 0x000fe20000410000 */
[----:B------:R-:W-:Y:S01]  /*10c40*/  IADD3 R69, -R200, 0xa1, R69 ;  /* 0x000000a1c8457810 */ /* 0x000fe20007ffe145 */
[C---:B------:R-:W-:Y:S01]  /*10c50*/  FMUL.FTZ R68, R2.reuse, R71 ;  /* 0x0000004702447220 */ /* 0x040fe20000410000 */
[----:B------:R-:W-:Y:S01]  /*10c60*/  FMUL.FTZ R48, R2, R48 ;  /* 0x0000003002307220 */ /* 0x000fe20000410000 */
[----:B------:R-:W5:Y:S01]  /*10c70*/  SHFL.IDX PT, R86, R92, 0x1, 0x1c1f ;  /* 0x003c1f005c567f89 */ /* 0x000f6200000e0000 */
[----:B------:R-:W-:Y:S01]  /*10c80*/  IADD3 R94, -R198, R69, R199 ;  /* 0x00000045c65e7210 */ /* 0x000fe20007ffe1c7 */
[----:B------:R-:W3:Y:S01]  /*10c90*/  MUFU.TANH R95, R95 ;  /* 0x0000005f005f7308 */ /* 0x000ee20000002400 */
[C---:B------:R-:W-:Y:S01]  /*10ca0*/  FMUL.FTZ R69, R2.reuse, R42 ;  /* 0x0000002a02457220 */ /* 0x040fe20000410000 */
[----:B------:R-:W3:Y:S01]  /*10cb0*/  SHFL.IDX PT, R92, R92, RZ, 0x1c1f ;  /* 0x001c1fff5c5c7589 */ /* 0x000ee200000e0000 */
        /* <DEDUP_REMOVED lines=10> */
[----:B------:R-:W-:Y:S01]  /*10d60*/  FMUL.FTZ R37, R2, R37 ;  /* 0x0000002502257220 */ /* 0x000fe20000410000 */
[----:B------:R-:W-:-:S02]  /*10d70*/  VIADD R0, R0, 0x22840 ;  /* 0x0002284000007836 */ /* 0x000fc40000000000 */
[----:B------:R-:W3:Y:S01]  /*10d80*/  MUFU.TANH R105, R105 ;  /* 0x0000006900697308 */ /* 0x000ee20000002400 */
[----:B------:R-:W-:Y:S01]  /*10d90*/  VIADD R217, R217, 0xfffffffe ;  /* 0xfffffffed9d97836 */ /* 0x000fe20000000000 */
[----:B-----5:R-:W-:-:S06]  /*10da0*/  VIADDMNMX R86, R86, R94, R99, PT ;  /* 0x0000005e56567246 */ /* 0x020fcc0003800163 */
[----:B------:R-:W5:Y:S01]  /*10db0*/  MUFU.TANH R103, R103 ;  /* 0x0000006700677308 */ /* 0x000f620000002400 */
[C---:B------:R-:W-:Y:S02]  /*10dc0*/  ISETP.GT.AND P1, PT, R86.reuse, RZ, PT ;  /* 0x000000ff5600720c */ /* 0x040fe40003f24270 */
[C---:B------:R-:W-:Y:S02]  /*10dd0*/  ISETP.GT.AND P2, PT, R86.reuse, 0x1, PT ;  /* 0x000000015600780c */ /* 0x040fe40003f44270 */
[----:B------:R-:W-:Y:S02]  /*10de0*/  ISETP.GT.AND P3, PT, R86, 0x8, PT ;  /* 0x000000085600780c */ /* 0x000fe40003f64270 */
[----:B0-----:R-:W-:Y:S01]  /*10df0*/  FSEL R87, R90, -INF , P1 ;  /* 0xff8000005a577808 */ /* 0x001fe20000800000 */
[----:B------:R-:W0:Y:S01]  /*10e00*/  MUFU.TANH R101, R101 ;  /* 0x0000006500657308 */ /* 0x000e220000002400 */
[----:B-1----:R-:W-:Y:S02]  /*10e10*/  FSEL R91, R91, -INF , P2 ;  /* 0xff8000005b5b7808 */ /* 0x002fe40001000000 */
[----:B------:R-:W-:-:S02]  /*10e20*/  ISETP.GT.AND P1, PT, R86, 0x9, PT ;  /* 0x000000095600780c */ /* 0x000fc40003f24270 */
[----:B----4-:R-:W-:Y:S02]  /*10e30*/  FSEL R107, R107, -INF , P3 ;  /* 0xff8000006b6b7808 */ /* 0x010fe40001800000 */
[----:B------:R-:W-:Y:S01]  /*10e40*/  FMNMX.FTZ R64, R87, R91, !PT ;  /* 0x0000005b57407209 */ /* 0x000fe20007810000 */
[----:B------:R-:W1:Y:S01]  /*10e50*/  MUFU.TANH R96, R96 ;  /* 0x0000006000607308 */ /* 0x000e620000002400 */
[C---:B------:R-:W-:Y:S02]  /*10e60*/  ISETP.GT.AND P2, PT, R86.reuse, 0x10, PT ;  /* 0x000000105600780c */ /* 0x040fe40003f44270 */
[----:B------:R-:W-:Y:S02]  /*10e70*/  FSEL R109, R109, -INF , P1 ;  /* 0xff8000006d6d7808 */ /* 0x000fe40000800000 */
[----:B------:R-:W-:Y:S02]  /*10e80*/  FMNMX.FTZ R64, R107, R64, !PT ;  /* 0x000000406b407209 */ /* 0x000fe40007810000 */
[----:B------:R-:W-:Y:S01]  /*10e90*/  ISETP.GT.AND P1, PT, R86, 0x11, PT ;  /* 0x000000115600780c */ /* 0x000fe20003f24270 */
[----:B------:R-:W4:Y:S01]  /*10ea0*/  MUFU.TANH R80, R80 ;  /* 0x0000005000507308 */ /* 0x000f220000002400 */
[----:B------:R-:W-:-:S02]  /*10eb0*/  FSEL R111, R111, -INF , P2 ;  /* 0xff8000006f6f7808 */ /* 0x000fc40001000000 */
[----:B------:R-:W-:Y:S02]  /*10ec0*/  FMNMX.FTZ R64, R109, R64, !PT ;  /* 0x000000406d407209 */ /* 0x000fe40007810000 */
[C---:B------:R-:W-:Y:S02]  /*10ed0*/  ISETP.GT.AND P2, PT, R86.reuse, 0x18, PT ;  /* 0x000000185600780c */ /* 0x040fe40003f44270 */
[----:B---3--:R-:W-:Y:S01]  /*10ee0*/  FSEL R93, R93, -INF , P1 ;  /* 0xff8000005d5d7808 */ /* 0x008fe20000800000 */
[----:B------:R-:W3:Y:S01]  /*10ef0*/  MUFU.TANH R81, R81 ;  /* 0x0000005100517308 */ /* 0x000ee20000002400 */
[----:B------:R-:W-:Y:S02]  /*10f00*/  FMNMX.FTZ R64, R111, R64, !PT ;  /* 0x000000406f407209 */ /* 0x000fe40007810000 */
[----:B------:R-:W-:Y:S02]  /*10f10*/  ISETP.GT.AND P1, PT, R86, 0x19, PT ;  /* 0x000000195600780c */ /* 0x000fe40003f24270 */
[----:B------:R-:W-:-:S02]  /*10f20*/  FSEL R95, R95, -INF , P2 ;  /* 0xff8000005f5f7808 */ /* 0x000fc40001000000 */
[----:B------:R-:W-:Y:S01]  /*10f30*/  FMNMX.FTZ R64, R93, R64, !PT ;  /* 0x000000405d407209 */ /* 0x000fe20007810000 */
[----:B------:R-:W-:Y:S01]  /*10f40*/  MUFU.TANH R82, R82 ;  /* 0x0000005200527308 */ /* 0x000fe20000002400 */
[C---:B------:R-:W-:Y:S02]  /*10f50*/  ISETP.GT.AND P2, PT, R86.reuse, 0x20, PT ;  /* 0x000000205600780c */ /* 0x040fe40003f44270 */
[----:B------:R-:W-:Y:S02]  /*10f60*/  FSEL R97, R97, -INF , P1 ;  /* 0xff80000061617808 */ /* 0x000fe40000800000 */
[----:B------:R-:W-:Y:S02]  /*10f70*/  FMNMX.FTZ R64, R95, R64, !PT ;  /* 0x000000405f407209 */ /* 0x000fe40007810000 */
[----:B------:R-:W-:Y:S01]  /*10f80*/  ISETP.GT.AND P1, PT, R86, 0x21, PT ;  /* 0x000000215600780c */ /* 0x000fe20003f24270 */
[----:B------:R-:W3:Y:S01]  /*10f90*/  MUFU.TANH R83, R83 ;  /* 0x0000005300537308 */ /* 0x000ee20000002400 */
[----:B------:R-:W-:-:S02]  /*10fa0*/  FSEL R105, R105, -INF , P2 ;  /* 0xff80000069697808 */ /* 0x000fc40001000000 */
[----:B------:R-:W-:Y:S02]  /*10fb0*/  FMNMX.FTZ R64, R97, R64, !PT ;  /* 0x0000004061407209 */ /* 0x000fe40007810000 */
[C---:B------:R-:W-:Y:S02]  /*10fc0*/  ISETP.GT.AND P2, PT, R86.reuse, 0x28, PT ;  /* 0x000000285600780c */ /* 0x040fe40003f44270 */
[----:B-----5:R-:W-:Y:S01]  /*10fd0*/  FSEL R103, R103, -INF , P1 ;  /* 0xff80000067677808 */ /* 0x020fe20000800000 */
[----:B------:R-:W-:Y:S01]  /*10fe0*/  MUFU.TANH R84, R84 ;  /* 0x0000005400547308 */ /* 0x000fe20000002400 */
[----:B------:R-:W-:Y:S02]  /*10ff0*/  FMNMX.FTZ R64, R105, R64, !PT ;  /* 0x0000004069407209 */ /* 0x000fe40007810000 */
[----:B------:R-:W-:Y:S02]  /*11000*/  ISETP.GT.AND P1, PT, R86, 0x29, PT ;  /* 0x000000295600780c */ /* 0x000fe40003f24270 */
[----:B0-----:R-:W-:-:S02]  /*11010*/  FSEL R101, R101, -INF , P2 ;  /* 0xff80000065657808 */ /* 0x001fc40001000000 */
[----:B------:R-:W-:Y:S01]  /*11020*/  FMNMX.FTZ R64, R103, R64, !PT ;  /* 0x0000004067407209 */ /* 0x000fe20007810000 */
[----:B------:R-:W0:Y:S01]  /*11030*/  MUFU.TANH R85, R85 ;  /* 0x0000005500557308 */ /* 0x000e220000002400 */
[----:B------:R-:W-:Y:S02]  /*11040*/  ISETP.GT.AND P2, PT, R86, 0x30, PT ;  /* 0x000000305600780c */ /* 0x000fe40003f44270 */
[----:B-1----:R-:W-:Y:S02]  /*11050*/  FSEL R43, R96, -INF , P1 ;  /* 0xff800000602b7808 */ /* 0x002fe40000800000 */
[----:B------:R-:W-:Y:S02]  /*11060*/  FMNMX.FTZ R42, R101, R64, !PT ;  /* 0x00000040652a7209 */ /* 0x000fe40007810000 */
[----:B------:R-:W-:Y:S01]  /*11070*/  ISETP.GT.AND P1, PT, R86, 0x31, PT ;  /* 0x000000315600780c */ /* 0x000fe20003f24270 */
[----:B------:R1:W-:Y:S01]  /*11080*/  MUFU.TANH R102, R47 ;  /* 0x0000002f00667308 */ /* 0x0003e20000002400 */
[----:B----4-:R-:W-:Y:S01]  /*11090*/  FSEL R64, R80, -INF , P2 ;  /* 0xff80000050407808 */ /* 0x010fe20001000000 */
[----:B------:R-:W-:Y:S01]  /*110a0*/  FMUL.FTZ R80, R2, R54 ;  /* 0x0000003602507220 */ /* 0x000fe20000410000 */
[----:B------:R-:W-:-:S02]  /*110b0*/  FMNMX.FTZ R71, R43, R42, !PT ;  /* 0x0000002a2b477209 */ /* 0x000fc40007810000 */
[----:B------:R-:W-:Y:S02]  /*110c0*/  ISETP.GT.AND P2, PT, R86, 0x38, PT ;  /* 0x000000385600780c */ /* 0x000fe40003f44270 */
[----:B---3--:R-:W-:Y:S01]  /*110d0*/  FSEL R42, R81, -INF , P1 ;  /* 0xff800000512a7808 */ /* 0x008fe20000800000 */
[----:B------:R-:W-:Y:S01]  /*110e0*/  MUFU.TANH R98, R98 ;  /* 0x0000006200627308 */ /* 0x000fe20000002400 */
[----:B-1----:R-:W-:Y:S01]  /*110f0*/  FMNMX.FTZ R47, R64, R71, !PT ;  /* 0x00000047402f7209 */ /* 0x002fe20007810000 */
[----:B------:R-:W-:Y:S01]  /*11100*/  FMUL.FTZ R71, R2, R51 ;  /* 0x0000003302477220 */ /* 0x000fe20000410000 */
[----:B------:R-:W-:Y:S02]  /*11110*/  ISETP.GT.AND P1, PT, R86, 0x39, PT ;  /* 0x000000395600780c */ /* 0x000fe40003f24270 */
[----:B------:R-:W-:Y:S02]  /*11120*/  FMNMX.FTZ R51, R42, R47, !PT ;  /* 0x0000002f2a337209 */ /* 0x000fe40007810000 */
[----:B------:R-:W-:Y:S01]  /*11130*/  FSEL R47, R83, -INF , P1 ;  /* 0xff800000532f7808 */ /* 0x000fe20000800000 */
[----:B------:R1:W-:Y:S01]  /*11140*/  MUFU.TANH R90, R46 ;  /* 0x0000002e005a7308 */ /* 0x0003e20000002400 */
[----:B------:R-:W-:-:S02]  /*11150*/  ISETP.GT.AND P1, PT, R86, 0x41, PT ;  /* 0x000000415600780c */ /* 0x000fc40003f24270 */
[----:B------:R-:W-:-:S04]  /*11160*/  VIADDMNMX R99, R92, R94, R99, PT ;  /* 0x0000005e5c637246 */ /* 0x000fc80003800163 */
[----:B------:R-:W-:Y:S01]  /*11170*/  ISETP.GT.AND P3, PT, R99, 0x8, PT ;  /* 0x000000086300780c */ /* 0x000fe20003f64270 */
[----:B------:R-:W3:Y:S01]  /*11180*/  MUFU.TANH R100, R100 ;  /* 0x0000006400647308 */ /* 0x000ee20000002400 */
[----:B-1----:R-:W-:Y:S02]  /*11190*/  FSEL R46, R82, -INF , P2 ;  /* 0xff800000522e7808 */ /* 0x002fe40001000000 */
[----:B------:R-:W-:Y:S02]  /*111a0*/  ISETP.GT.AND P2, PT, R86, 0x40, PT ;  /* 0x000000405600780c */ /* 0x000fe40003f44270 */
[----:B------:R-:W-:Y:S02]  /*111b0*/  FMNMX.FTZ R82, R46, R51, !PT ;  /* 0x000000332e527209 */ /* 0x000fe40007810000 */
[----:B0-----:R-:W-:Y:S01]  /*111c0*/  FSEL R51, R85, -INF , P1 ;  /* 0xff80000055337808 */ /* 0x001fe20000800000 */
[----:B------:R-:W0:Y:S01]  /*111d0*/  MUFU.TANH R65, R65 ;  /* 0x0000004100417308 */ /* 0x000e220000002400 */
[----:B------:R-:W-:-:S02]  /*111e0*/  FMNMX.FTZ R81, R47, R82, !PT ;  /* 0x000000522f517209 */ /* 0x000fc40007810000 */
[----:B------:R-:W-:-:S05]  /*111f0*/  ISETP.GT.AND P1, PT, R86, 0x49, PT ;  /* 0x000000495600780c */ /* 0x000fca0003f24270 */
[----:B------:R1:W-:Y:S08]  /*11200*/  MUFU.TANH R96, R50 ;  /* 0x0000003200607308 */ /* 0x0003f00000002400 */
[----:B------:R-:W4:Y:S01]  /*11210*/  MUFU.TANH R66, R66 ;  /* 0x0000004200427308 */ /* 0x000f220000002400 */
[----:B-1----:R-:W-:Y:S02]  /*11220*/  FSEL R50, R84, -INF , P2 ;  /* 0xff80000054327808 */ /* 0x002fe40001000000 */
[----:B------:R-:W-:-:S02]  /*11230*/  ISETP.GT.AND P2, PT, R86, 0x48, PT ;  /* 0x000000485600780c */ /* 0x000fc40003f44270 */
[----:B------:R-:W-:-:S03]  /*11240*/  FMNMX.FTZ R54, R50, R81, !PT ;  /* 0x0000005132367209 */ /* 0x000fc60007810000 */
[----:B------:R-:W1:Y:S01]  /*11250*/  MUFU.TANH R67, R67 ;  /* 0x0000004300437308 */ /* 0x000e620000002400 */
[----:B------:R-:W-:Y:S02]  /*11260*/  FMNMX.FTZ R82, R51, R54, !PT ;  /* 0x0000003633527209 */ /* 0x000fe40007810000 */
[----:B---3--:R-:W-:Y:S02]  /*11270*/  FSEL R54, R100, -INF , P1 ;  /* 0xff80000064367808 */ /* 0x008fe40000800000 */
[----:B------:R-:W-:-:S03]  /*11280*/  ISETP.GT.AND P1, PT, R86, 0x51, PT ;  /* 0x000000515600780c */ /* 0x000fc60003f24270 */
[----:B------:R-:W3:Y:S08]  /*11290*/  MUFU.TANH R68, R68 ;  /* 0x0000004400447308 */ /* 0x000ef00000002400 */
[----:B------:R-:W5:Y:S08]  /*112a0*/  MUFU.TANH R69, R69 ;  /* 0x0000004500457308 */ /* 0x000f700000002400 */
[----:B------:R0:W-:Y:S08]  /*112b0*/  MUFU.TANH R83, R80 ;  /* 0x0000005000537308 */ /* 0x0001f00000002400 */
[----:B------:R-:W5:Y:S01]  /*112c0*/  MUFU.TANH R70, R70 ;  /* 0x0000004600467308 */ /* 0x000f620000002400 */
[----:B0-----:R-:W-:-:S07]  /*112d0*/  FMUL.FTZ R80, R2, R26 ;  /* 0x0000001a02507220 */ /* 0x001fce0000410000 */
[----:B------:R0:W-:Y:S08]  /*112e0*/  MUFU.TANH R85, R80 ;  /* 0x0000005000557308 */ /* 0x0001f00000002400 */
[----:B------:R-:W-:Y:S01]  /*112f0*/  MUFU.TANH R3, R3 ;  /* 0x0000000300037308 */ /* 0x000fe20000002400 */
[----:B0-----:R-:W-:-:S07]  /*11300*/  FMUL.FTZ R80, R2, R30 ;  /* 0x0000001e02507220 */ /* 0x001fce0000410000 */
[----:B------:R-:W-:Y:S08]  /*11310*/  MUFU.TANH R100, R80 ;  /* 0x0000005000647308 */ /* 0x000ff00000002400 */
[----:B------:R-:W-:Y:S01]  /*11320*/  MUFU.TANH R13, R13 ;  /* 0x0000000d000d7308 */ /* 0x000fe20000002400 */
[----:B--2---:R-:W-:-:S07]  /*11330*/  LOP3.LUT R104, R104, 0xfffffffe, RZ, 0xc0, !PT ;  /* 0xfffffffe68687812 */ /* 0x004fce00078ec0ff */
[----:B------:R-:W-:Y:S01]  /*11340*/  MUFU.TANH R14, R14 ;  /* 0x0000000e000e7308 */ /* 0x000fe20000002400 */
[----:B------:R-:W-:-:S05]  /*11350*/  @P4 LOP3.LUT R104, R104, 0x1, RZ, 0xfc, !PT ;  /* 0x0000000168684812 */ /* 0x000fca00078efcff */
[----:B------:R0:W-:Y:S02]  /*11360*/  STL [R1], R104 ;  /* 0x0000006801007387 */ /* 0x0001e40000100800 */
[----:B------:R-:W-:Y:S08]  /*11370*/  MUFU.TANH R15, R15 ;  /* 0x0000000f000f7308 */ /* 0x000ff00000002400 */
[----:B------:R-:W-:Y:S08]  /*11380*/  MUFU.TANH R20, R20 ;  /* 0x0000001400147308 */ /* 0x000ff00000002400 */
[----:B0-----:R0:W2:Y:S08]  /*11390*/  MUFU.TANH R104, R71 ;  /* 0x0000004700687308 */ /* 0x0010b00000002400 */
[----:B------:R-:W-:Y:S01]  /*113a0*/  MUFU.TANH R21, R21 ;  /* 0x0000001500157308 */ /* 0x000fe20000002400 */
[----:B0-----:R-:W-:Y:S01]  /*113b0*/  FMUL.FTZ R71, R2, R55 ;  /* 0x0000003702477220 */ /* 0x001fe20000410000 */
[----:B------:R-:W-:-:S02]  /*113c0*/  FSEL R55, R98, -INF , P2 ;  /* 0xff80000062377808 */ /* 0x000fc40001000000 */
[----:B------:R-:W-:Y:S02]  /*113d0*/  ISETP.GT.AND P2, PT, R86, 0x50, PT ;  /* 0x000000505600780c */ /* 0x000fe40003f44270 */
[----:B------:R-:W-:Y:S02]  /*113e0*/  FMNMX.FTZ R81, R55, R82, !PT ;  /* 0x0000005237517209 */ /* 0x000fe40007810000 */
[----:B------:R-:W-:Y:S01]  /*113f0*/  FSEL R26, R65, -INF , P2 ;  /* 0xff800000411a7808 */ /* 0x000fe20001000000 */
[----:B------:R0:W2:Y:S01]  /*11400*/  MUFU.TANH R84, R71 ;  /* 0x0000004700547308 */ /* 0x0000a20000002400 */
[----:B------:R-:W-:Y:S02]  /*11410*/  FMNMX.FTZ R81, R54, R81, !PT ;  /* 0x0000005136517209 */ /* 0x000fe40007810000 */
[----:B----4-:R-:W-:Y:S02]  /*11420*/  FSEL R65, R66, -INF , P1 ;  /* 0xff80000042417808 */ /* 0x010fe40000800000 */
[----:B------:R-:W-:-:S02]  /*11430*/  ISETP.GT.AND P2, PT, R86, 0x58, PT ;  /* 0x000000585600780c */ /* 0x000fc40003f44270 */
[----:B------:R-:W-:Y:S01]  /*11440*/  FMNMX.FTZ R66, R26, R81, !PT ;  /* 0x000000511a427209 */ /* 0x000fe20007810000 */
[----:B------:R-:W-:Y:S01]  /*11450*/  MUFU.TANH R88, R88 ;  /* 0x0000005800587308 */ /* 0x000fe20000002400 */
[----:B0-----:R-:W-:Y:S01]  /*11460*/  FMUL.FTZ R71, R2, R27 ;  /* 0x0000001b02477220 */ /* 0x001fe20000410000 */
[C---:B------:R-:W-:Y:S02]  /*11470*/  ISETP.GT.AND P1, PT, R86.reuse, 0x59, PT ;  /* 0x000000595600780c */ /* 0x040fe40003f24270 */
[----:B-1----:R-:W-:Y:S02]  /*11480*/  FSEL R27, R67, -INF , P2 ;  /* 0xff800000431b7808 */ /* 0x002fe40001000000 */
[----:B------:R-:W-:Y:S02]  /*11490*/  FMNMX.FTZ R82, R65, R66, !PT ;  /* 0x0000004241527209 */ /* 0x000fe40007810000 */
[----:B------:R-:W-:Y:S01]  /*114a0*/  ISETP.GT.AND P2, PT, R86, 0x60, PT ;  /* 0x000000605600780c */ /* 0x000fe20003f44270 */
[----:B------:R0:W1:Y:S01]  /*114b0*/  MUFU.TANH R98, R71 ;  /* 0x0000004700627308 */ /* 0x0000620000002400 */
[----:B---3--:R-:W-:-:S02]  /*114c0*/  FSEL R66, R68, -INF , P1 ;  /* 0xff80000044427808 */ /* 0x008fc40000800000 */
[----:B------:R-:W-:Y:S02]  /*114d0*/  FMNMX.FTZ R67, R27, R82, !PT ;  /* 0x000000521b437209 */ /* 0x000fe40007810000 */
[----:B-----5:R-:W-:Y:S02]  /*114e0*/  FSEL R30, R69, -INF , P2 ;  /* 0xff800000451e7808 */ /* 0x020fe40001000000 */
[----:B------:R-:W-:Y:S01]  /*114f0*/  ISETP.GT.AND P1, PT, R86, 0x61, PT ;  /* 0x000000615600780c */ /* 0x000fe20003f24270 */
[----:B------:R-:W-:Y:S01]  /*11500*/  MUFU.TANH R89, R89 ;  /* 0x0000005900597308 */ /* 0x000fe20000002400 */
[----:B------:R-:W-:Y:S01]  /*11510*/  FMNMX.FTZ R69, R66, R67, !PT ;  /* 0x0000004342457209 */ /* 0x000fe20007810000 */
[----:B0-----:R-:W-:Y:S01]  /*11520*/  FMUL.FTZ R71, R2, R34 ;  /* 0x0000002202477220 */ /* 0x001fe20000410000 */
[----:B------:R-:W-:Y:S02]  /*11530*/  ISETP.GT.AND P2, PT, R86, 0x68, PT ;  /* 0x000000685600780c */ /* 0x000fe40003f44270 */
[----:B------:R-:W-:Y:S01]  /*11540*/  FSEL R67, R70, -INF , P1 ;  /* 0xff80000046437808 */ /* 0x000fe20000800000 */
[----:B------:R-:W-:Y:S01]  /*11550*/  FMUL.FTZ R70, R2, R31 ;  /* 0x0000001f02467220 */ /* 0x000fe20000410000 */
[----:B------:R-:W-:Y:S01]  /*11560*/  FMNMX.FTZ R82, R30, R69, !PT ;  /* 0x000000451e527209 */ /* 0x000fe20007810000 */
[----:B------:R-:W-:Y:S01]  /*11570*/  MUFU.TANH R72, R72 ;  /* 0x0000004800487308 */ /* 0x000fe20000002400 */
[----:B------:R-:W-:-:S02]  /*11580*/  ISETP.GT.AND P1, PT, R86, 0x69, PT ;  /* 0x000000695600780c */ /* 0x000fc40003f24270 */
[----:B------:R-:W-:Y:S02]  /*11590*/  FSEL R68, R90, -INF , P2 ;  /* 0xff8000005a447808 */ /* 0x000fe40001000000 */
[----:B------:R-:W-:Y:S02]  /*115a0*/  FMNMX.FTZ R69, R67, R82, !PT ;  /* 0x0000005243457209 */ /* 0x000fe40007810000 */
[----:B------:R-:W-:Y:S01]  /*115b0*/  ISETP.GT.AND P2, PT, R86, 0x70, PT ;  /* 0x000000705600780c */ /* 0x000fe20003f44270 */
[----:B------:R0:W3:Y:S01]  /*115c0*/  MUFU.TANH R90, R70 ;  /* 0x00000046005a7308 */ /* 0x0000e20000002400 */
[----:B------:R-:W-:Y:S02]  /*115d0*/  FSEL R31, R102, -INF , P1 ;  /* 0xff800000661f7808 */ /* 0x000fe40000800000 */
[----:B------:R-:W-:Y:S02]  /*115e0*/  FMNMX.FTZ R80, R68, R69, !PT ;  /* 0x0000004544507209 */ /* 0x000fe40007810000 */
[----:B------:R-:W-:-:S02]  /*115f0*/  ISETP.GT.AND P1, PT, R86, 0x71, PT ;  /* 0x000000715600780c */ /* 0x000fc40003f24270 */
[----:B------:R-:W-:Y:S01]  /*11600*/  FSEL R34, R96, -INF , P2 ;  /* 0xff80000060227808 */ /* 0x000fe20001000000 */
[----:B------:R-:W-:Y:S01]  /*11610*/  MUFU.TANH R73, R73 ;  /* 0x0000004900497308 */ /* 0x000fe20000002400 */
[----:B------:R-:W-:Y:S01]  /*11620*/  FMNMX.FTZ R81, R31, R80, !PT ;  /* 0x000000501f517209 */ /* 0x000fe20007810000 */
[----:B------:R-:W-:Y:S01]  /*11630*/  FMUL.FTZ R80, R2, R35 ;  /* 0x0000002302507220 */ /* 0x000fe20000410000 */
[----:B------:R-:W-:Y:S02]  /*11640*/  ISETP.GT.AND P2, PT, R86, 0x78, PT ;  /* 0x000000785600780c */ /* 0x000fe40003f44270 */
[----:B--2---:R-:W-:Y:S02]  /*11650*/  FSEL R69, R104, -INF , P1 ;  /* 0xff80000068457808 */ /* 0x004fe40000800000 */
[----:B------:R-:W-:Y:S01]  /*11660*/  FMNMX.FTZ R82, R34, R81, !PT ;  /* 0x0000005122527209 */ /* 0x000fe20007810000 */
[----:B------:R2:W4:Y:S01]  /*11670*/  MUFU.TANH R96, R71 ;  /* 0x0000004700607308 */ /* 0x0005220000002400 */
[----:B------:R-:W-:-:S02]  /*11680*/  ISETP.GT.AND P1, PT, R86, 0x79, PT ;  /* 0x000000795600780c */ /* 0x000fc40003f24270 */
[----:B0-----:R-:W-:Y:S01]  /*11690*/  FSEL R70, R83, -INF , P2 ;  /* 0xff80000053467808 */ /* 0x001fe20001000000 */
[C---:B------:R-:W-:Y:S01]  /*116a0*/  FMUL.FTZ R83, R2.reuse, R39 ;  /* 0x0000002702537220 */ /* 0x040fe20000410000 */
[----:B------:R-:W-:Y:S01]  /*116b0*/  FMNMX.FTZ R81, R69, R82, !PT ;  /* 0x0000005245517209 */ /* 0x000fe20007810000 */
[----:B------:R-:W-:Y:S01]  /*116c0*/  FMUL.FTZ R82, R2, R38 ;  /* 0x0000002602527220 */ /* 0x000fe20000410000 */
[----:B------:R-:W-:Y:S01]  /*116d0*/  FSEL R35, R84, -INF , P1 ;  /* 0xff80000054237808 */ /* 0x000fe20000800000 */
[----:B------:R0:W5:Y:S01]  /*116e0*/  MUFU.TANH R102, R80 ;  /* 0x0000005000667308 */ /* 0x0001620000002400 */
[----:B------:R-:W-:Y:S02]  /*116f0*/  ISETP.GT.AND P2, PT, R86, 0x80, PT ;  /* 0x000000805600780c */ /* 0x000fe40003f44270 */
[----:B------:R-:W-:Y:S02]  /*11700*/  FMNMX.FTZ R84, R70, R81, !PT ;  /* 0x0000005146547209 */ /* 0x000fe40007810000 */
[----:B------:R-:W-:-:S02]  /*11710*/  ISETP.GT.AND P1, PT, R86, 0x81, PT ;  /* 0x000000815600780c */ /* 0x000fc40003f24270 */
[----:B--2---:R-:W-:Y:S01]  /*11720*/  FSEL R71, R85, -INF , P2 ;  /* 0xff80000055477808 */ /* 0x004fe20001000000 */
[----:B------:R-:W-:Y:S01]  /*11730*/  MUFU.TANH R74, R74 ;  /* 0x0000004a004a7308 */ /* 0x000fe20000002400 */
[----:B------:R-:W-:Y:S02]  /*11740*/  FMNMX.FTZ R84, R35, R84, !PT ;  /* 0x0000005423547209 */ /* 0x000fe40007810000 */
[----:B------:R-:W-:Y:S02]  /*11750*/  ISETP.GT.AND P2, PT, R86, 0x88, PT ;  /* 0x000000885600780c */ /* 0x000fe40003f44270 */
[----:B-1----:R-:W-:Y:S02]  /*11760*/  FSEL R38, R98, -INF , P1 ;  /* 0xff80000062267808 */ /* 0x002fe40000800000 */
[----:B------:R-:W-:Y:S01]  /*11770*/  FMNMX.FTZ R81, R71, R84, !PT ;  /* 0x0000005447517209 */ /* 0x000fe20007810000 */
[----:B------:R1:W2:Y:S01]  /*11780*/  MUFU.TANH R85, R82 ;  /* 0x0000005200557308 */ /* 0x0002a20000002400 */
[----:B------:R-:W-:-:S02]  /*11790*/  ISETP.GT.AND P1, PT, R86, 0x89, PT ;  /* 0x000000895600780c */ /* 0x000fc40003f24270 */
[----:B0-----:R-:W-:Y:S02]  /*117a0*/  FSEL R80, R100, -INF , P2 ;  /* 0xff80000064507808 */ /* 0x001fe40001000000 */
[----:B------:R-:W-:Y:S02]  /*117b0*/  FMNMX.FTZ R39, R38, R81, !PT ;  /* 0x0000005126277209 */ /* 0x000fe40007810000 */
[----:B------:R-:W-:Y:S01]  /*117c0*/  ISETP.GT.AND P2, PT, R86, 0x90, PT ;  /* 0x000000905600780c */ /* 0x000fe20003f44270 */
[----:B------:R0:W2:Y:S01]  /*117d0*/  MUFU.TANH R98, R83 ;  /* 0x0000005300627308 */ /* 0x0000a20000002400 */
[----:B---3--:R-:W-:Y:S01]  /*117e0*/  FSEL R81, R90, -INF , P1 ;  /* 0xff8000005a517808 */ /* 0x008fe20000800000 */
[----:B-1----:R-:W-:Y:S01]  /*117f0*/  FMUL.FTZ R82, R2, R44 ;  /* 0x0000002c02527220 */ /* 0x002fe20000410000 */
[----:B------:R-:W-:Y:S02]  /*11800*/  FMNMX.FTZ R84, R80, R39, !PT ;  /* 0x0000002750547209 */ /* 0x000fe40007810000 */
[----:B------:R-:W-:-:S02]  /*11810*/  ISETP.GT.AND P1, PT, R86, 0x91, PT ;  /* 0x000000915600780c */ /* 0x000fc40003f24270 */
[----:B----4-:R-:W-:Y:S01]  /*11820*/  FSEL R39, R96, -INF , P2 ;  /* 0xff80000060277808 */ /* 0x010fe20001000000 */
[----:B------:R-:W1:Y:S01]  /*11830*/  MUFU.TANH R75, R75 ;  /* 0x0000004b004b7308 */ /* 0x000e620000002400 */
[----:B------:R-:W-:Y:S02]  /*11840*/  FMNMX.FTZ R84, R81, R84, !PT ;  /* 0x0000005451547209 */ /* 0x000fe40007810000 */
[----:B------:R-:W-:Y:S02]  /*11850*/  ISETP.GT.AND P2, PT, R86, 0x98, PT ;  /* 0x000000985600780c */ /* 0x000fe40003f44270 */
[----:B-----5:R-:W-:Y:S02]  /*11860*/  FSEL R44, R102, -INF , P1 ;  /* 0xff800000662c7808 */ /* 0x020fe40000800000 */
[----:B0-----:R-:W-:Y:S01]  /*11870*/  FMNMX.FTZ R83, R39, R84, !PT ;  /* 0x0000005427537209 */ /* 0x001fe20007810000 */
[----:B------:R-:W-:Y:S01]  /*11880*/  FMUL.FTZ R84, R2, R45 ;  /* 0x0000002d02547220 */ /* 0x000fe20000410000 */
[----:B------:R-:W-:Y:S01]  /*11890*/  ISETP.GT.AND P1, PT, R86, 0x99, PT ;  /* 0x000000995600780c */ /* 0x000fe20003f24270 */
[----:B------:R-:W0:Y:S01]  /*118a0*/  MUFU.TANH R76, R76 ;  /* 0x0000004c004c7308 */ /* 0x000e220000002400 */
[----:B--2---:R-:W-:-:S02]  /*118b0*/  FSEL R45, R85, -INF , P2 ;  /* 0xff800000552d7808 */ /* 0x004fc40001000000 */
[----:B------:R-:W-:Y:S02]  /*118c0*/  FMNMX.FTZ R86, R44, R83, !PT ;  /* 0x000000532c567209 */ /* 0x000fe40007810000 */
[----:B------:R-:W-:Y:S02]  /*118d0*/  FSEL R83, R98, -INF , P1 ;  /* 0xff80000062537808 */ /* 0x000fe40000800000 */
[----:B------:R-:W-:Y:S01]  /*118e0*/  FMNMX.FTZ R86, R45, R86, !PT ;  /* 0x000000562d567209 */ /* 0x000fe20007810000 */
[----:B------:R-:W2:Y:S01]  /*118f0*/  MUFU.TANH R77, R77 ;  /* 0x0000004d004d7308 */ /* 0x000ea20000002400 */
[----:B------:R-:W-:Y:S02]  /*11900*/  ISETP.GT.AND P2, PT, R99, 0x1, PT ;  /* 0x000000016300780c */ /* 0x000fe40003f44270 */
[----:B------:R-:W-:Y:S02]  /*11910*/  FMNMX.FTZ R86, R83, R86, !PT ;  /* 0x0000005653567209 */ /* 0x000fe40007810000 */
[----:B------:R-:W-:-:S02]  /*11920*/  FSEL R94, R13, -INF , P2 ;  /* 0xff8000000d5e7808 */ /* 0x000fc40001000000 */
[----:B------:R-:W-:Y:S01]  /*11930*/  FSEL R13, R14, -INF , P3 ;  /* 0xff8000000e0d7808 */ /* 0x000fe20001800000 */
[----:B------:R-:W3:Y:S01]  /*11940*/  SHFL.BFLY PT, R85, R86, 0x2, 0x1f ;  /* 0x0c401f0056557f89 */ /* 0x000ee200000e0000 */
[----:B------:R-:W-:Y:S01]  /*11950*/  ISETP.GT.AND P2, PT, R99, 0x10, PT ;  /* 0x000000106300780c */ /* 0x000fe20003f44270 */
[----:B------:R-:W4:Y:S08]  /*11960*/  MUFU.TANH R78, R78 ;  /* 0x0000004e004e7308 */ /* 0x000f300000002400 */
[----:B------:R-:W5:Y:S08]  /*11970*/  MUFU.TANH R79, R79 ;  /* 0x0000004f004f7308 */ /* 0x000f700000002400 */
[----:B------:R-:W5:Y:S01]  /*11980*/  MUFU.TANH R56, R56 ;  /* 0x0000003800387308 */ /* 0x000f620000002400 */
[----:B---3--:R-:W-:-:S07]  /*11990*/  FMNMX.FTZ R85, R86, R85, !PT ;  /* 0x0000005556557209 */ /* 0x008fce0007810000 */
[----:B------:R-:W3:Y:S01]  /*119a0*/  MUFU.TANH R57, R57 ;  /* 0x0000003900397308 */ /* 0x000ee20000002400 */
[----:B------:R-:W1:Y:S07]  /*119b0*/  SHFL.BFLY PT, R104, R85, 0x1, 0x1f ;  /* 0x0c201f0055687f89 */ /* 0x000e6e00000e0000 */
[----:B------:R-:W3:Y:S08]  /*119c0*/  MUFU.TANH R58, R58 ;  /* 0x0000003a003a7308 */ /* 0x000ef00000002400 */
[----:B------:R-:W3:Y:S08]  /*119d0*/  MUFU.TANH R59, R59 ;  /* 0x0000003b003b7308 */ /* 0x000ef00000002400 */
[----:B------:R-:W3:Y:S01]  /*119e0*/  MUFU.TANH R60, R60 ;  /* 0x0000003c003c7308 */ /* 0x000ee20000002400 */
[----:B-1----:R-:W-:Y:S01]  /*119f0*/  FMNMX.FTZ R104, R85, R104, !PT ;  /* 0x0000006855687209 */ /* 0x002fe20007810000 */
[----:B------:R-:W-:-:S03]  /*11a00*/  FMUL.FTZ R85, R2, R36 ;  /* 0x0000002402557220 */ /* 0x000fc60000410000 */
[C---:B------:R-:W-:Y:S01]  /*11a10*/  FSETP.NEU.FTZ.AND P1, PT, R104.reuse, -INF , PT ;  /* 0xff8000006800780b */ /* 0x040fe20003f3d000 */
[----:B------:R-:W-:-:S02]  /*11a20*/  FFMA.FTZ R36, R104, R113, -8 ;  /* 0xc100000068247423 */ /* 0x000fc40000010071 */
[----:B------:R-:W1:Y:S03]  /*11a30*/  MUFU.TANH R61, R61 ;  /* 0x0000003d003d7308 */ /* 0x000e660000002400 */
[----:B------:R-:W-:Y:S02]  /*11a40*/  FSEL R36, R36, RZ, P1 ;  /* 0x000000ff24247208 */ /* 0x000fe40000800000 */
[----:B------:R-:W-:-:S03]  /*11a50*/  ISETP.GT.AND P1, PT, R99, RZ, PT ;  /* 0x000000ff6300720c */ /* 0x000fc60003f24270 */
[----:B------:R-:W1:Y:S01]  /*11a60*/  MUFU.TANH R62, R62 ;  /* 0x0000003e003e7308 */ /* 0x000e620000002400 */
[----:B------:R-:W-:-:S01]  /*11a70*/  FFMA.FTZ R96, R95, UR60, -R36 ;  /* 0x0000003c5f607c23 */ /* 0x000fc20008010824 */
[----:B------:R-:W-:Y:S01]  /*11a80*/  FSEL R3, R3, -INF , P1 ;  /* 0xff80000003037808 */ /* 0x000fe20000800000 */
[----:B------:R-:W-:-:S01]  /*11a90*/  FFMA.FTZ R90, R107, UR60, -R36 ;  /* 0x0000003c6b5a7c23 */ /* 0x000fc20008010824 */
[----:B------:R-:W-:Y:S01]  /*11aa0*/  ISETP.GT.AND P1, PT, R99, 0x9, PT ;  /* 0x000000096300780c */ /* 0x000fe20003f24270 */
[----:B------:R-:W-:-:S01]  /*11ab0*/  FFMA.FTZ R100, R105, UR60, -R36 ;  /* 0x0000003c69647c23 */ /* 0x000fc20008010824 */
[----:B------:R-:W-:Y:S01]  /*11ac0*/  FMNMX.FTZ R14, R3, R94, !PT ;  /* 0x0000005e030e7209 */ /* 0x000fe20007810000 */
[----:B------:R-:W-:-:S01]  /*11ad0*/  FFMA.FTZ R102, R101, UR60, -R36 ;  /* 0x0000003c65667c23 */ /* 0x000fc20008010824 */
[----:B------:R-:W-:Y:S01]  /*11ae0*/  FSEL R15, R15, -INF , P1 ;  /* 0xff8000000f0f7808 */ /* 0x000fe20000800000 */
[----:B------:R-:W1:Y:S01]  /*11af0*/  MUFU.TANH R63, R63 ;  /* 0x0000003f003f7308 */ /* 0x000e620000002400 */
[----:B------:R-:W-:Y:S01]  /*11b00*/  FMNMX.FTZ R14, R13, R14, !PT ;  /* 0x0000000e0d0e7209 */ /* 0x000fe20007810000 */
[--C-:B------:R-:W-:Y:S01]  /*11b10*/  FFMA.FTZ R64, R64, UR60, -R36.reuse ;  /* 0x0000003c40407c23 */ /* 0x100fe20008010824 */
[----:B------:R-:W-:Y:S01]  /*11b20*/  ISETP.GT.AND P1, PT, R99, 0x11, PT ;  /* 0x000000116300780c */ /* 0x000fe20003f24270 */
[--C-:B------:R-:W-:Y:S01]  /*11b30*/  FFMA.FTZ R86, R87, UR60, -R36.reuse ;  /* 0x0000003c57567c23 */ /* 0x100fe20008010824 */
[----:B------:R-:W-:Y:S01]  /*11b40*/  FSEL R95, R20, -INF , P2 ;  /* 0xff800000145f7808 */ /* 0x000fe20001000000 */
[--C-:B------:R-:W-:Y:S01]  /*11b50*/  FFMA.FTZ R87, R91, UR60, -R36.reuse ;  /* 0x0000003c5b577c23 */ /* 0x100fe20008010824 */
[----:B------:R-:W-:Y:S01]  /*11b60*/  FMNMX.FTZ R14, R15, R14, !PT ;  /* 0x0000000e0f0e7209 */ /* 0x000fe20007810000 */
[----:B------:R0:W-:Y:S01]  /*11b70*/  MUFU.EX2 R20, R96 ;  /* 0x0000006000147308 */ /* 0x0001e20000000800 */
[----:B------:R-:W-:Y:S01]  /*11b80*/  ISETP.GT.AND P2, PT, R99, 0x18, PT ;  /* 0x000000186300780c */ /* 0x000fe20003f44270 */
[--C-:B------:R-:W-:Y:S01]  /*11b90*/  FFMA.FTZ R91, R109, UR60, -R36.reuse ;  /* 0x0000003c6d5b7c23 */ /* 0x100fe20008010824 */
[----:B------:R-:W-:Y:S01]  /*11ba0*/  FSEL R21, R21, -INF , P1 ;  /* 0xff80000015157808 */ /* 0x000fe20000800000 */
[--C-:B------:R-:W-:Y:S01]  /*11bb0*/  FFMA.FTZ R111, R111, UR60, -R36.reuse ;  /* 0x0000003c6f6f7c23 */ /* 0x100fe20008010824 */
[----:B------:R-:W-:Y:S01]  /*11bc0*/  FMNMX.FTZ R14, R95, R14, !PT ;  /* 0x0000000e5f0e7209 */ /* 0x000fe20007810000 */
[--C-:B------:R-:W-:Y:S01]  /*11bd0*/  FFMA.FTZ R93, R93, UR60, -R36.reuse ;  /* 0x0000003c5d5d7c23 */ /* 0x100fe20008010824 */
[----:B------:R-:W-:Y:S01]  /*11be0*/  ISETP.GT.AND P1, PT, R99, 0x19, PT ;  /* 0x000000196300780c */ /* 0x000fe20003f24270 */
[----:B------:R-:W1:Y:S01]  /*11bf0*/  MUFU.TANH R40, R40 ;  /* 0x0000002800287308 */ /* 0x000e620000002400 */
[----:B------:R-:W-:Y:S01]  /*11c00*/  FSEL R88, R88, -INF , P2 ;  /* 0xff80000058587808 */ /* 0x000fe20001000000 */
[--C-:B------:R-:W-:Y:S01]  /*11c10*/  FFMA.FTZ R97, R97, UR60, -R36.reuse ;  /* 0x0000003c61617c23 */ /* 0x100fe20008010824 */
[----:B------:R-:W-:Y:S01]  /*11c20*/  FMNMX.FTZ R107, R21, R14, !PT ;  /* 0x0000000e156b7209 */ /* 0x000fe20007810000 */
[--C-:B------:R-:W-:Y:S01]  /*11c30*/  FFMA.FTZ R26, R26, UR60, -R36.reuse ;  /* 0x0000003c1a1a7c23 */ /* 0x100fe20008010824 */
[----:B------:R-:W-:Y:S01]  /*11c40*/  ISETP.GT.AND P2, PT, R99, 0x20, PT ;  /* 0x000000206300780c */ /* 0x000fe20003f44270 */
[--C-:B------:R-:W-:Y:S01]  /*11c50*/  FFMA.FTZ R42, R42, UR60, -R36.reuse ;  /* 0x0000003c2a2a7c23 */ /* 0x100fe20008010824 */
[----:B------:R-:W-:Y:S01]  /*11c60*/  FSEL R89, R89, -INF , P1 ;  /* 0xff80000059597808 */ /* 0x000fe20000800000 */
        /* <DEDUP_REMOVED lines=26> */
[----:B------:R-:W-:Y:S01]  /*11e10*/  FFMA.FTZ R105, R43, UR60, -R36 ;  /* 0x0000003c2b697c23 */ /* 0x000fe20008010824 */
[----:B------:R-:W-:-:S02]  /*11e20*/  ISETP.GT.AND P1, PT, R99, 0x31, PT ;  /* 0x000000316300780c */ /* 0x000fc40003f24270 */
[----:B0-----:R-:W-:Y:S02]  /*11e30*/  FSEL R100, R76, -INF , P2 ;  /* 0xff8000004c647808 */ /* 0x001fe40001000000 */
[----:B------:R-:W-:Y:S01]  /*11e40*/  FMNMX.FTZ R101, R75, R14, !PT ;  /* 0x0000000e4b657209 */ /* 0x000fe20007810000 */
[----:B------:R0:W-:Y:S01]  /*11e50*/  MUFU.EX2 R76, R102 ;  /* 0x00000066004c7308 */ /* 0x0001e20000000800 */
[----:B------:R-:W-:Y:S02]  /*11e60*/  ISETP.GT.AND P2, PT, R99, 0x38, PT ;  /* 0x000000386300780c */ /* 0x000fe40003f44270 */
[----:B--2---:R-:W-:Y:S02]  /*11e70*/  FSEL R77, R77, -INF , P1 ;  /* 0xff8000004d4d7808 */ /* 0x004fe40000800000 */
[----:B------:R-:W-:Y:S02]  /*11e80*/  FMNMX.FTZ R14, R100, R101, !PT ;  /* 0x00000065640e7209 */ /* 0x000fe40007810000 */
[----:B------:R-:W-:Y:S01]  /*11e90*/  ISETP.GT.AND P1, PT, R99, 0x39, PT ;  /* 0x000000396300780c */ /* 0x000fe20003f24270 */
[----:B------:R-:W2:Y:S01]  /*11ea0*/  MUFU.TANH R48, R48 ;  /* 0x0000003000307308 */ /* 0x000ea20000002400 */
[----:B----4-:R-:W-:Y:S01]  /*11eb0*/  FSEL R78, R78, -INF , P2 ;  /* 0xff8000004e4e7808 */ /* 0x010fe20001000000 */
[----:B0-----:R-:W-:Y:S01]  /*11ec0*/  FFMA.FTZ R102, R50, UR60, -R36 ;  /* 0x0000003c32667c23 */ /* 0x001fe20008010824 */
[----:B------:R-:W-:-:S02]  /*11ed0*/  FMNMX.FTZ R43, R77, R14, !PT ;  /* 0x0000000e4d2b7209 */ /* 0x000fc40007810000 */
[----:B------:R-:W-:Y:S02]  /*11ee0*/  ISETP.GT.AND P2, PT, R99, 0x40, PT ;  /* 0x000000406300780c */ /* 0x000fe40003f44270 */
[----:B-----5:R-:W-:Y:S01]  /*11ef0*/  FSEL R79, R79, -INF , P1 ;  /* 0xff8000004f4f7808 */ /* 0x020fe20000800000 */
[----:B------:R-:W0:Y:S01]  /*11f00*/  MUFU.TANH R49, R49 ;  /* 0x0000003100317308 */ /* 0x000e220000002400 */
[----:B------:R-:W-:Y:S02]  /*11f10*/  FMNMX.FTZ R14, R78, R43, !PT ;  /* 0x0000002b4e0e7209 */ /* 0x000fe40007810000 */
[----:B------:R-:W-:Y:S02]  /*11f20*/  ISETP.GT.AND P1, PT, R99, 0x41, PT ;  /* 0x000000416300780c */ /* 0x000fe40003f24270 */
[----:B------:R-:W-:Y:S02]  /*11f30*/  FSEL R56, R56, -INF , P2 ;  /* 0xff80000038387808 */ /* 0x000fe40001000000 */
[----:B------:R-:W-:Y:S01]  /*11f40*/  FMNMX.FTZ R103, R79, R14, !PT ;  /* 0x0000000e4f677209 */ /* 0x000fe20007810000 */
[----:B------:R4:W-:Y:S01]  /*11f50*/  MUFU.EX2 R43, R64 ;  /* 0x00000040002b7308 */ /* 0x0009e20000000800 */
[----:B------:R-:W-:-:S02]  /*11f60*/  ISETP.GT.AND P2, PT, R99, 0x48, PT ;  /* 0x000000486300780c */ /* 0x000fc40003f44270 */
[----:B---3--:R-:W-:Y:S02]  /*11f70*/  FSEL R57, R57, -INF , P1 ;  /* 0xff80000039397808 */ /* 0x008fe40000800000 */
[----:B------:R-:W-:Y:S02]  /*11f80*/  FMNMX.FTZ R14, R56, R103, !PT ;  /* 0x00000067380e7209 */ /* 0x000fe40007810000 */
[----:B------:R-:W-:Y:S01]  /*11f90*/  ISETP.GT.AND P1, PT, R99, 0x49, PT ;  /* 0x000000496300780c */ /* 0x000fe20003f24270 */
[----:B------:R-:W3:Y:S01]  /*11fa0*/  MUFU.TANH R52, R52 ;  /* 0x0000003400347308 */ /* 0x000ee20000002400 */
[----:B------:R-:W-:Y:S02]  /*11fb0*/  FSEL R58, R58, -INF , P2 ;  /* 0xff8000003a3a7808 */ /* 0x000fe40001000000 */
[----:B------:R-:W-:Y:S02]  /*11fc0*/  FMNMX.FTZ R103, R57, R14, !PT ;  /* 0x0000000e39677209 */ /* 0x000fe40007810000 */
[----:B------:R-:W-:-:S02]  /*11fd0*/  ISETP.GT.AND P2, PT, R99, 0x50, PT ;  /* 0x000000506300780c */ /* 0x000fc40003f44270 */
        /* <DEDUP_REMOVED lines=11> */
[----:B------:R-:W1:Y:S01]  /*12090*/  MUFU.TANH R25, R25 ;  /* 0x0000001900197308 */ /* 0x000e620000002400 */
[----:B------:R-:W-:Y:S02]  /*120a0*/  FSEL R62, R62, -INF , P2 ;  /* 0xff8000003e3e7808 */ /* 0x000fe40001000000 */
[----:B------:R-:W-:Y:S02]  /*120b0*/  FMNMX.FTZ R103, R61, R14, !PT ;  /* 0x0000000e3d677209 */ /* 0x000fe40007810000 */
[----:B------:R-:W-:-:S02]  /*120c0*/  ISETP.GT.AND P2, PT, R99, 0x60, PT ;  /* 0x000000606300780c */ /* 0x000fc40003f44270 */
[----:B------:R-:W-:Y:S01]  /*120d0*/  FSEL R63, R63, -INF , P1 ;  /* 0xff8000003f3f7808 */ /* 0x000fe20000800000 */
[----:B------:R-:W1:Y:S01]  /*120e0*/  MUFU.TANH R28, R28 ;  /* 0x0000001c001c7308 */ /* 0x000e620000002400 */
[----:B------:R-:W-:Y:S02]  /*120f0*/  FMNMX.FTZ R14, R62, R103, !PT ;  /* 0x000000673e0e7209 */ /* 0x000fe40007810000 */
[----:B------:R-:W-:Y:S02]  /*12100*/  ISETP.GT.AND P1, PT, R99, 0x61, PT ;  /* 0x000000616300780c */ /* 0x000fe40003f24270 */
[----:B------:R-:W-:Y:S02]  /*12110*/  FSEL R50, R40, -INF , P2 ;  /* 0xff80000028327808 */ /* 0x000fe40001000000 */
[----:B------:R-:W-:Y:S01]  /*12120*/  FMNMX.FTZ R103, R63, R14, !PT ;  /* 0x0000000e3f677209 */ /* 0x000fe20007810000 */
[----:B------:R2:W-:Y:S01]  /*12130*/  MUFU.EX2 R40, R102 ;  /* 0x0000006600287308 */ /* 0x0005e20000000800 */
[----:B------:R-:W-:-:S02]  /*12140*/  ISETP.GT.AND P2, PT, R99, 0x68, PT ;  /* 0x000000686300780c */ /* 0x000fc40003f44270 */
[----:B----4-:R-:W-:Y:S01]  /*12150*/  FSEL R64, R41, -INF , P1 ;  /* 0xff80000029407808 */ /* 0x010fe20000800000 */
[----:B------:R-:W-:-:S01]  /*12160*/  FFMA.FTZ R41, R51, UR60, -R36 ;  /* 0x0000003c33297c23 */ /* 0x000fc20008010824 */
[----:B------:R-:W-:Y:S02]  /*12170*/  FMNMX.FTZ R103, R50, R103, !PT ;  /* 0x0000006732677209 */ /* 0x000fe40007810000 */
[----:B------:R-:W-:Y:S01]  /*12180*/  ISETP.GT.AND P1, PT, R99, 0x69, PT ;  /* 0x000000696300780c */ /* 0x000fe20003f24270 */
[----:B------:R-:W4:Y:S01]  /*12190*/  MUFU.TANH R29, R29 ;  /* 0x0000001d001d7308 */ /* 0x000f220000002400 */
[----:B------:R-:W-:Y:S01]  /*121a0*/  FSEL R82, R82, -INF , P2 ;  /* 0xff80000052527808 */ /* 0x000fe20001000000 */
[----:B--2---:R-:W-:Y:S01]  /*121b0*/  FFMA.FTZ R102, R55, UR60, -R36 ;  /* 0x0000003c37667c23 */ /* 0x004fe20008010824 */
[----:B------:R-:W-:Y:S02]  /*121c0*/  FMNMX.FTZ R103, R64, R103, !PT ;  /* 0x0000006740677209 */ /* 0x000fe40007810000 */
[----:B------:R-:W-:-:S02]  /*121d0*/  ISETP.GT.AND P2, PT, R99, 0x70, PT ;  /* 0x000000706300780c */ /* 0x000fc40003f44270 */
[----:B------:R-:W-:Y:S01]  /*121e0*/  FSEL R84, R84, -INF , P1 ;  /* 0xff80000054547808 */ /* 0x000fe20000800000 */
[----:B------:R-:W2:Y:S01]  /*121f0*/  MUFU.TANH R32, R32 ;  /* 0x0000002000207308 */ /* 0x000ea20000002400 */
[----:B------:R-:W-:Y:S02]  /*12200*/  FMNMX.FTZ R103, R82, R103, !PT ;  /* 0x0000006752677209 */ /* 0x000fe40007810000 */
[C---:B------:R-:W-:Y:S02]  /*12210*/  ISETP.GT.AND P1, PT, R99.reuse, 0x71, PT ;  /* 0x000000716300780c */ /* 0x040fe40003f24270 */
[----:B------:R-:W-:Y:S02]  /*12220*/  FSEL R51, R48, -INF , P2 ;  /* 0xff80000030337808 */ /* 0x000fe40001000000 */
[----:B------:R-:W-:Y:S01]  /*12230*/  FMNMX.FTZ R14, R84, R103, !PT ;  /* 0x00000067540e7209 */ /* 0x000fe20007810000 */
[----:B------:R1:W-:Y:S01]  /*12240*/  MUFU.EX2 R48, R102 ;  /* 0x0000006600307308 */ /* 0x0003e20000000800 */
[----:B------:R-:W-:-:S02]  /*12250*/  ISETP.GT.AND P2, PT, R99, 0x78, PT ;  /* 0x000000786300780c */ /* 0x000fc40003f44270 */
[----:B0-----:R-:W-:Y:S01]  /*12260*/  FSEL R55, R49, -INF , P1 ;  /* 0xff80000031377808 */ /* 0x001fe20000800000 */
[----:B------:R-:W-:-:S01]  /*12270*/  FFMA.FTZ R49, R54, UR60, -R36 ;  /* 0x0000003c36317c23 */ /* 0x000fc20008010824 */
[----:B------:R-:W-:Y:S02]  /*12280*/  FMNMX.FTZ R14, R51, R14, !PT ;  /* 0x0000000e330e7209 */ /* 0x000fe40007810000 */
[----:B------:R-:W-:Y:S01]  /*12290*/  ISETP.GT.AND P1, PT, R99, 0x79, PT ;  /* 0x000000796300780c */ /* 0x000fe20003f24270 */
[----:B------:R-:W0:Y:S01]  /*122a0*/  MUFU.TANH R33, R33 ;  /* 0x0000002100217308 */ /* 0x000e220000002400 */
[----:B---3--:R-:W-:Y:S02]  /*122b0*/  FSEL R52, R52, -INF , P2 ;  /* 0xff80000034347808 */ /* 0x008fe40001000000 */
[----:B------:R-:W-:Y:S02]  /*122c0*/  FMNMX.FTZ R103, R55, R14, !PT ;  /* 0x0000000e37677209 */ /* 0x000fe40007810000 */
[----:B------:R-:W-:-:S02]  /*122d0*/  ISETP.GT.AND P2, PT, R99, 0x80, PT ;  /* 0x000000806300780c */ /* 0x000fc40003f44270 */
[----:B-----5:R-:W-:Y:S01]  /*122e0*/  FSEL R53, R53, -INF , P1 ;  /* 0xff80000035357808 */ /* 0x020fe20000800000 */
[----:B------:R-:W3:Y:S01]  /*122f0*/  MUFU.TANH R85, R85 ;  /* 0x0000005500557308 */ /* 0x000ee20000002400 */
[----:B------:R-:W-:Y:S02]  /*12300*/  FMNMX.FTZ R14, R52, R103, !PT ;  /* 0x00000067340e7209 */ /* 0x000fe40007810000 */
[----:B------:R-:W-:Y:S02]  /*12310*/  ISETP.GT.AND P1, PT, R99, 0x81, PT ;  /* 0x000000816300780c */ /* 0x000fe40003f24270 */
[----:B------:R-:W-:Y:S02]  /*12320*/  FSEL R54, R24, -INF , P2 ;  /* 0xff80000018367808 */ /* 0x000fe40001000000 */
[----:B------:R-:W-:Y:S01]  /*12330*/  FMNMX.FTZ R103, R53, R14, !PT ;  /* 0x0000000e35677209 */ /* 0x000fe20007810000 */
[----:B------:R-:W5:Y:S01]  /*12340*/  MUFU.TANH R37, R37 ;  /* 0x0000002500257308 */ /* 0x000f620000002400 */
[----:B-1----:R-:W-:Y:S01]  /*12350*/  FSEL R102, R25, -INF , P1 ;  /* 0xff80000019667808 */ /* 0x002fe20000800000 */
[----:B------:R-:W-:Y:S01]  /*12360*/  FFMA.FTZ R25, R65, UR60, -R36 ;  /* 0x0000003c41197c23 */ /* 0x000fe20008010824 */
[----:B------:R-:W-:-:S02]  /*12370*/  ISETP.GT.AND P2, PT, R99, 0x88, PT ;  /* 0x000000886300780c */ /* 0x000fc40003f44270 */
[----:B------:R-:W-:Y:S02]  /*12380*/  FMNMX.FTZ R65, R54, R103, !PT ;  /* 0x0000006736417209 */ /* 0x000fe40007810000 */
[C---:B------:R-:W-:Y:S01]  /*12390*/  ISETP.GT.AND P1, PT, R99.reuse, 0x89, PT ;  /* 0x000000896300780c */ /* 0x040fe20003f24270 */
[----:B------:R4:W1:Y:S01]  /*123a0*/  MUFU.EX2 R101, R105 ;  /* 0x0000006900657308 */ /* 0x0008620000000800 */
[----:B------:R-:W-:Y:S01]  /*123b0*/  FSEL R103, R28, -INF , P2 ;  /* 0xff8000001c677808 */ /* 0x000fe20001000000 */
[--C-:B------:R-:W-:Y:S01]  /*123c0*/  FFMA.FTZ R28, R30, UR60, -R36.reuse ;  /* 0x0000003c1e1c7c23 */ /* 0x100fe20008010824 */
[----:B------:R-:W-:Y:S01]  /*123d0*/  FMNMX.FTZ R14, R102, R65, !PT ;  /* 0x00000041660e7209 */ /* 0x000fe20007810000 */
[--C-:B------:R-:W-:Y:S01]  /*123e0*/  FFMA.FTZ R30, R68, UR60, -R36.reuse ;  /* 0x0000003c441e7c23 */ /* 0x100fe20008010824 */
[----:B------:R-:W-:Y:S01]  /*123f0*/  ISETP.GT.AND P2, PT, R99, 0x90, PT ;  /* 0x000000906300780c */ /* 0x000fe20003f44270 */
[----:B------:R-:W-:Y:S01]  /*12400*/  FFMA.FTZ R65, R80, UR60, -R36 ;  /* 0x0000003c50417c23 */ /* 0x000fe20008010824 */
[----:B------:R-:W-:Y:S01]  /*12410*/  FMNMX.FTZ R14, R103, R14, !PT ;  /* 0x0000000e670e7209 */ /* 0x000fe20007810000 */
[----:B------:R-:W-:Y:S01]  /*12420*/  MUFU.EX2 R86, R86 ;  /* 0x0000005600567308 */ /* 0x000fe20000000800 */
[----:B----4-:R-:W-:-:S02]  /*12430*/  FSEL R105, R29, -INF , P1 ;  /* 0xff8000001d697808 */ /* 0x010fc40000800000 */
[----:B------:R-:W-:Y:S02]  /*12440*/  ISETP.GT.AND P1, PT, R99, 0x91, PT ;  /* 0x000000916300780c */ /* 0x000fe40003f24270 */
[----:B--2---:R-:W-:Y:S01]  /*12450*/  FSEL R107, R32, -INF , P2 ;  /* 0xff800000206b7808 */ /* 0x004fe20001000000 */
[--C-:B------:R-:W-:Y:S01]  /*12460*/  FFMA.FTZ R32, R34, UR60, -R36.reuse ;  /* 0x0000003c22207c23 */ /* 0x100fe20008010824 */
[----:B------:R-:W-:Y:S01]  /*12470*/  FMNMX.FTZ R14, R105, R14, !PT ;  /* 0x0000000e690e7209 */ /* 0x000fe20007810000 */
[----:B------:R-:W-:Y:S01]  /*12480*/  MUFU.EX2 R87, R87 ;  /* 0x0000005700577308 */ /* 0x000fe20000000800 */
[----:B------:R-:W-:Y:S01]  /*12490*/  ISETP.GT.AND P2, PT, R99, 0x98, PT ;  /* 0x000000986300780c */ /* 0x000fe20003f44270 */
[--C-:B------:R-:W-:Y:S01]  /*124a0*/  FFMA.FTZ R34, R70, UR60, -R36.reuse ;  /* 0x0000003c46227c23 */ /* 0x100fe20008010824 */
[----:B0-----:R-:W-:Y:S01]  /*124b0*/  FSEL R106, R33, -INF , P1 ;  /* 0xff800000216a7808 */ /* 0x001fe20000800000 */
[----:B------:R-:W-:Y:S01]  /*124c0*/  FFMA.FTZ R33, R69, UR60, -R36 ;  /* 0x0000003c45217c23 */ /* 0x000fe20008010824 */
[----:B------:R-:W-:-:S02]  /*124d0*/  FMNMX.FTZ R29, R107, R14, !PT ;  /* 0x0000000e6b1d7209 */ /* 0x000fc40007810000 */
[----:B------:R-:W-:Y:S01]  /*124e0*/  ISETP.GT.AND P1, PT, R99, 0x99, PT ;  /* 0x000000996300780c */ /* 0x000fe20003f24270 */
[----:B------:R-:W-:Y:S01]  /*124f0*/  MUFU.EX2 R90, R90 ;  /* 0x0000005a005a7308 */ /* 0x000fe20000000800 */
[----:B---3--:R-:W-:Y:S02]  /*12500*/  FSEL R85, R85, -INF , P2 ;  /* 0xff80000055557808 */ /* 0x008fe40001000000 */
[----:B------:R-:W-:Y:S01]  /*12510*/  FMNMX.FTZ R14, R106, R29, !PT ;  /* 0x0000001d6a0e7209 */ /* 0x000fe20007810000 */
[----:B------:R-:W-:-:S01]  /*12520*/  FFMA.FTZ R29, R67, UR60, -R36 ;  /* 0x0000003c431d7c23 */ /* 0x000fc20008010824 */
[----:B-----5:R-:W-:Y:S02]  /*12530*/  FSEL R99, R37, -INF , P1 ;  /* 0xff80000025637808 */ /* 0x020fe40000800000 */
[----:B------:R-:W-:Y:S01]  /*12540*/  FMNMX.FTZ R14, R85, R14, !PT ;  /* 0x0000000e550e7209 */ /* 0x000fe20007810000 */
[----:B------:R-:W0:Y:S01]  /*12550*/  MUFU.EX2 R91, R91 ;  /* 0x0000005b005b7308 */ /* 0x000e220000000800 */
[----:B-1----:R-:W-:-:S02]  /*12560*/  F2FP.SATFINITE.E4M3.F32.PACK_AB_MERGE_C R181, R101, R76, RZ ;  /* 0x0000004c65b5723e */ /* 0x002fc400048070ff */
[----:B------:R-:W-:-:S05]  /*12570*/  FMNMX.FTZ R14, R99, R14, !PT ;  /* 0x0000000e630e7209 */ /* 0x000fca0007810000 */
[----:B------:R-:W1:Y:S01]  /*12580*/  SHFL.BFLY PT, R37, R14, 0x2, 0x1f ;  /* 0x0c401f000e257f89 */ /* 0x000e6200000e0000 */
[----:B------:R-:W-:Y:S08]  /*12590*/  MUFU.EX2 R92, R111 ;  /* 0x0000006f005c7308 */ /* 0x000ff00000000800 */
[----:B------:R-:W-:Y:S01]  /*125a0*/  MUFU.EX2 R93, R93 ;  /* 0x0000005d005d7308 */ /* 0x000fe20000000800 */
[----:B0-----:R-:W-:-:S04]  /*125b0*/  F2FP.SATFINITE.E4M3.F32.PACK_AB_MERGE_C R185, R91, R90, RZ ;  /* 0x0000005a5bb9723e */ /* 0x001fc800048070ff */
[----:B------:R-:W-:-:S03]  /*125c0*/  F2FP.SATFINITE.E4M3.F32.PACK_AB_MERGE_C R185, R87, R86, R185 ;  /* 0x0000005657b9723e */ /* 0x000fc600048070b9 */
[----:B------:R-:W0:Y:S01]  /*125d0*/  MUFU.EX2 R97, R97 ;  /* 0x0000006100617308 */ /* 0x000e220000000800 */
[----:B-1----:R-:W-:Y:S01]  /*125e0*/  FMNMX.FTZ R67, R14, R37, !PT ;  /* 0x000000250e437209 */ /* 0x002fe20007810000 */
[----:B------:R-:W-:-:S06]  /*125f0*/  FFMA.FTZ R37, R71, UR60, -R36 ;  /* 0x0000003c47257c23 */ /* 0x000fcc0008010824 */
[----:B------:R-:W1:Y:S01]  /*12600*/  MUFU.EX2 R73, R73 ;  /* 0x0000004900497308 */ /* 0x000e620000000800 */
[----:B------:R-:W2:Y:S07]  /*12610*/  SHFL.BFLY PT, R14, R67, 0x1, 0x1f ;  /* 0x0c201f00430e7f89 */ /* 0x000eae00000e0000 */
[----:B------:R3:W-:Y:S01]  /*12620*/  MUFU.EX2 R24, R26 ;  /* 0x0000001a00187308 */ /* 0x0007e20000000800 */
[----:B0-----:R-:W-:-:S04]  /*12630*/  F2FP.SATFINITE.E4M3.F32.PACK_AB_MERGE_C R187, R97, R20, RZ ;  /* 0x0000001461bb723e */ /* 0x001fc800048070ff */
[----:B------:R-:W-:-:S03]  /*12640*/  F2FP.SATFINITE.E4M3.F32.PACK_AB_MERGE_C R187, R93, R92, R187 ;  /* 0x0000005c5dbb723e */ /* 0x000fc600048070bb */
[----:B------:R-:W-:Y:S01]  /*12650*/  MUFU.EX2 R42, R42 ;  /* 0x0000002a002a7308 */ /* 0x000fe20000000800 */
[----:B---3--:R-:W-:-:S01]  /*12660*/  FFMA.FTZ R26, R27, UR60, -R36 ;  /* 0x0000003c1b1a7c23 */ /* 0x008fc20008010824 */
[--C-:B------:R-:W-:Y:S01]  /*12670*/  FFMA.FTZ R27, R66, UR60, -R36.reuse ;  /* 0x0000003c421b7c23 */ /* 0x100fe20008010824 */
[----:B------:R-:W-:-:S01]  /*12680*/  FFMA.FTZ R66, R81, UR60, -R36 ;  /* 0x0000003c51427c23 */ /* 0x000fc20008010824 */
[----:B------:R-:W-:Y:S01]  /*12690*/  FFMA.FTZ R36, R83, UR60, -R36 ;  /* 0x0000003c53247c23 */ /* 0x000fe20008010824 */
[----:B-1----:R-:W-:-:S03]  /*126a0*/  F2FP.SATFINITE.E4M3.F32.PACK_AB_MERGE_C R181, R73, R72, R181 ;  /* 0x0000004849b5723e */ /* 0x002fc600048070b5 */
[----:B------:R-:W-:Y:S01]  /*126b0*/  MUFU.EX2 R46, R46 ;  /* 0x0000002e002e7308 */ /* 0x000fe20000000800 */
[----:B--2---:R-:W-:Y:S01]  /*126c0*/  FMNMX.FTZ R14, R67, R14, !PT ;  /* 0x0000000e430e7209 */ /* 0x004fe20007810000 */
        /* <DEDUP_REMOVED lines=17> */
[----:B------:R-:W-:-:S02]  /*127e0*/  IMAD.U32 R63, RZ, RZ, UR61 ;  /* 0x0000003dff3f7e24 */ /* 0x000fc4000f8e00ff */
        /* <DEDUP_REMOVED lines=8> */
[----:B------:R-:W-:Y:S01]  /*12870*/  PRMT R50, R63, 0x654, R0 ;  /* 0x000006543f327816 */ /* 0x000fe20000000000 */
[--C-:B------:R-:W-:Y:S01]  /*12880*/  FFMA.FTZ R75, R78, UR60, -R68.reuse ;  /* 0x0000003c4e4b7c23 */ /* 0x100fe20008010844 */
[----:B------:R-:W-:-:S01]  /*12890*/  FFMA.FTZ R78, R79, UR60, -R68 ;  /* 0x0000003c4f4e7c23 */ /* 0x000fc20008010844 */
[----:B------:R-:W1:Y:S01]  /*128a0*/  MUFU.EX2 R13, R13 ;  /* 0x0000000d000d7308 */ /* 0x000e620000000800 */
[----:B------:R-:W-:-:S01]  /*128b0*/  FADD.FTZ R79, R86, R87 ;  /* 0x00000057564f7221 */ /* 0x000fc20000010000 */
[----:B------:R2:W-:Y:S01]  /*128c0*/  SYNCS.ARRIVE.TRANS64.RED.A1T0 RZ, [R50+URZ], RZ ;  /* 0x000000ff32ff79a7 */ /* 0x0005e2000810043f */
[----:B------:R-:W-:-:S01]  /*128d0*/  FFMA.FTZ R180, R96, UR60, -R68 ;  /* 0x0000003c60b47c23 */ /* 0x000fc20008010844 */
[----:B------:R-:W-:Y:S01]  /*128e0*/  FFMA.FTZ R80, R89, UR60, -R68 ;  /* 0x0000003c59507c23 */ /* 0x000fe20008010844 */
[----:B------:R-:W-:-:S01]  /*128f0*/  FADD.FTZ R96, R90, R79 ;  /* 0x0000004f5a607221 */ /* 0x000fc20000010000 */
[--C-:B------:R-:W-:Y:S01]  /*12900*/  FFMA.FTZ R63, R64, UR60, -R68.reuse ;  /* 0x0000003c403f7c23 */ /* 0x100fe20008010844 */
[----:B------:R-:W-:-:S01]  /*12910*/  FFMA.FTZ R64, R51, UR60, -R68 ;  /* 0x0000003c33407c23 */ /* 0x000fc20008010844 */
[----:B------:R-:W3:Y:S01]  /*12920*/  MUFU.EX2 R70, R70 ;  /* 0x0000004600467308 */ /* 0x000ee20000000800 */
[----:B------:R-:W-:-:S01]  /*12930*/  FADD.FTZ R79, R91, R96 ;  /* 0x000000605b4f7221 */ /* 0x000fc20000010000 */
[----:B--2---:R-:W-:Y:S01]  /*12940*/  FFMA.FTZ R50, R82, UR60, -R68 ;  /* 0x0000003c52327c23 */ /* 0x004fe20008010844 */
[----:B0-----:R-:W-:-:S01]  /*12950*/  FADD.FTZ R82, R184, R3 ;  /* 0x00000003b8527221 */ /* 0x001fc20000010000 */
        /* <DEDUP_REMOVED lines=11> */
[----:B------:R-:W-:Y:S01]  /*12a10*/  F2FP.SATFINITE.E4M3.F32.PACK_AB_MERGE_C R183, R47, R46, RZ ;  /* 0x0000002e2fb7723e */ /* 0x000fe200048070ff */
[----:B------:R-:W1:Y:S01]  /*12a20*/  MUFU.EX2 R15, R15 ;  /* 0x0000000f000f7308 */ /* 0x000e620000000800 */
[----:B---3--:R-:W-:-:S01]  /*12a30*/  FADD.FTZ R51, R70, R51 ;  /* 0x0000003346337221 */ /* 0x008fc20000010000 */
[----:B------:R-:W-:Y:S01]  /*12a40*/  FADD.FTZ R82, R20, R53 ;  /* 0x0000003514527221 */ /* 0x000fe20000010000 */
[----:B------:R-:W-:-:S01]  /*12a50*/  FFMA.FTZ R54, R54, UR60, -R68 ;  /* 0x0000003c36367c23 */ /* 0x000fc20008010844 */
[--C-:B------:R-:W-:Y:S01]  /*12a60*/  FFMA.FTZ R102, R102, UR60, -R68.reuse ;  /* 0x0000003c66667c23 */ /* 0x100fe20008010844 */
[----:B------:R-:W-:-:S01]  /*12a70*/  FFMA.FTZ R103, R103, UR60, -R68 ;  /* 0x0000003c67677c23 */ /* 0x000fc20008010844 */
[----:B------:R-:W-:Y:S01]  /*12a80*/  FADD.FTZ R81, R97, R82 ;  /* 0x0000005261517221 */ /* 0x000fe20000010000 */
[----:B------:R-:W-:-:S01]  /*12a90*/  FFMA.FTZ R105, R105, UR60, -R68 ;  /* 0x0000003c69697c23 */ /* 0x000fc20008010844 */
[----:B------:R-:W2:Y:S01]  /*12aa0*/  MUFU.EX2 R21, R21 ;  /* 0x0000001500157308 */ /* 0x000ea20000000800 */
[----:B------:R-:W-:Y:S01]  /*12ab0*/  F2FP.SATFINITE.E4M3.F32.PACK_AB_MERGE_C R183, R42, R43, R183 ;  /* 0x0000002b2ab7723e */ /* 0x000fe200048070b7 */
[----:B------:R-:W-:Y:S01]  /*12ac0*/  FADD.FTZ R96, R72, R81 ;  /* 0x0000005148607221 */ /* 0x000fe20000010000 */
[----:B------:R-:W-:-:S01]  /*12ad0*/  FFMA.FTZ R107, R107, UR60, -R68 ;  /* 0x0000003c6b6b7c23 */ /* 0x000fc20008010844 */
[--C-:B------:R-:W-:Y:S01]  /*12ae0*/  FFMA.FTZ R106, R106, UR60, -R68.reuse ;  /* 0x0000003c6a6a7c23 */ /* 0x100fe20008010844 */
[----:B------:R-:W-:-:S01]  /*12af0*/  FFMA.FTZ R85, R85, UR60, -R68 ;  /* 0x0000003c55557c23 */ /* 0x000fc20008010844 */
[----:B------:R-:W-:Y:S01]  /*12b00*/  FADD.FTZ R81, R73, R96 ;  /* 0x0000006049517221 */ /* 0x000fe20000010000 */
[----:B------:R-:W-:Y:S01]  /*12b10*/  CS2R R72, SRZ ;  /* 0x0000000000487805 */ /* 0x000fe2000001ff00 */
[----:B------:R-:W3:Y:S01]  /*12b20*/  MUFU.EX2 R80, R80 ;  /* 0x0000005000507308 */ /* 0x000ee20000000800 */
[----:B------:R-:W-:-:S07]  /*12b30*/  CS2R R86, SRZ ;  /* 0x0000000000567805 */ /* 0x000fce000001ff00 */
[----:B------:R4:W-:Y:S08]  /*12b40*/  MUFU.EX2 R0, R62 ;  /* 0x0000003e00007308 */ /* 0x0009f00000000800 */
[----:B------:R-:W5:Y:S01]  /*12b50*/  MUFU.EX2 R180, R180 ;  /* 0x000000b400b47308 */ /* 0x000f620000000800 */
[----:B----4-:R-:W-:-:S01]  /*12b60*/  FFMA.FTZ R62, R52, UR60, -R68 ;  /* 0x0000003c343e7c23 */ /* 0x010fc20008010844 */
[----:B0-----:R-:W-:Y:S01]  /*12b70*/  FADD.FTZ R52, R186, R51 ;  /* 0x00000033ba347221 */ /* 0x001fe20000010000 */
[----:B------:R-:W-:-:S03]  /*12b80*/  FFMA.FTZ R68, R99, UR60, -R68 ;  /* 0x0000003c63447c23 */ /* 0x000fc60008010844 */
[----:B-1----:R-:W-:Y:S02]  /*12b90*/  FADD.FTZ R52, R15, R52 ;  /* 0x000000340f347221 */ /* 0x002fe40000010000 */
[----:B------:R-:W0:Y:S02]  /*12ba0*/  MUFU.EX2 R67, R67 ;  /* 0x0000004300437308 */ /* 0x000e240000000800 */
[----:B--2---:R-:W-:-:S04]  /*12bb0*/  FADD.FTZ R53, R21, R52 ;  /* 0x0000003415357221 */ /* 0x004fc80000010000 */
[C---:B---3--:R-:W-:Y:S01]  /*12bc0*/  FADD.FTZ R53, R80.reuse, R53 ;  /* 0x0000003550357221 */ /* 0x048fe20000010000 */
[----:B------:R-:W-:Y:S01]  /*12bd0*/  F2FP.SATFINITE.E4M3.F32.PACK_AB_MERGE_C R80, R80, R21, RZ ;  /* 0x000000155050723e */ /* 0x000fe200048070ff */
[----:B------:R-:W1:Y:S02]  /*12be0*/  MUFU.EX2 R71, R71 ;  /* 0x0000004700477308 */ /* 0x000e640000000800 */
[----:B-----5:R-:W-:-:S01]  /*12bf0*/  FADD.FTZ R82, R180, R53 ;  /* 0x00000035b4527221 */ /* 0x020fc20000010000 */
[----:B------:R-:W-:-:S05]  /*12c00*/  F2FP.SATFINITE.E4M3.F32.PACK_AB_MERGE_C R186, R15, R186, R80 ;  /* 0x000000ba0fba723e */ /* 0x000fca0004807050 */
[----:B------:R-:W2:Y:S01]  /*12c10*/  MUFU.EX2 R88, R88 ;  /* 0x0000005800587308 */ /* 0x000ea20000000800 */
[----:B0-----:R-:W-:-:S07]  /*12c20*/  FADD.FTZ R82, R67, R82 ;  /* 0x0000005243527221 */ /* 0x001fce0000010000 */
[----:B------:R-:W0:Y:S08]  /*12c30*/  MUFU.EX2 R69, R69 ;  /* 0x0000004500457308 */ /* 0x000e300000000800 */
[----:B------:R-:W-:Y:S08]  /*12c40*/  MUFU.EX2 R74, R74 ;  /* 0x0000004a004a7308 */ /* 0x000ff00000000800 */
[----:B------:R3:W-:Y:S08]  /*12c50*/  MUFU.EX2 R51, R84 ;  /* 0x0000005400337308 */ /* 0x0007f00000000800 */
[----:B------:R-:W-:Y:S01]  /*12c60*/  MUFU.EX2 R75, R75 ;  /* 0x0000004b004b7308 */ /* 0x000fe20000000800 */
[----:B---3--:R-:W-:-:S01]  /*12c70*/  FADD.FTZ R84, R76, R81 ;  /* 0x000000514c547221 */ /* 0x008fc20000010000 */
[----:B-1----:R-:W-:Y:S01]  /*12c80*/  FADD.FTZ R81, R71, R82 ;  /* 0x0000005247517221 */ /* 0x002fe20000010000 */
[----:B------:R-:W-:-:S02]  /*12c90*/  F2FP.SATFINITE.E4M3.F32.PACK_AB_MERGE_C R82, R70, R13, RZ ;  /* 0x0000000d4652723e */ /* 0x000fc400048070ff */
[----:B------:R-:W-:Y:S01]  /*12ca0*/  FADD.FTZ R84, R101, R84 ;  /* 0x0000005465547221 */ /* 0x000fe20000010000 */
[----:B--2---:R-:W-:-:S01]  /*12cb0*/  FADD.FTZ R20, R88, R81 ;  /* 0x0000005158147221 */ /* 0x004fc20000010000 */
[----:B------:R-:W-:Y:S01]  /*12cc0*/  F2FP.SATFINITE.E4M3.F32.PACK_AB_MERGE_C R184, R3, R184, R82 ;  /* 0x000000b803b8723e */ /* 0x000fe20004807052 */
[----:B------:R-:W1:Y:S01]  /*12cd0*/  MUFU.EX2 R78, R78 ;  /* 0x0000004e004e7308 */ /* 0x000e620000000800 */
[----:B------:R-:W-:-:S01]  /*12ce0*/  FADD.FTZ R81, R43, R84 ;  /* 0x000000542b517221 */ /* 0x000fc20000010000 */
[----:B0-----:R-:W-:Y:S01]  /*12cf0*/  FADD.FTZ R21, R69, R20 ;  /* 0x0000001445157221 */ /* 0x001fe20000010000 */
[----:B------:R-:W-:Y:S02]  /*12d00*/  F2FP.SATFINITE.E4M3.F32.PACK_AB_MERGE_C R71, R88, R71, RZ ;  /* 0x000000475847723e */ /* 0x000fe400048070ff */
[----:B------:R-:W-:Y:S01]  /*12d10*/  CS2R R82, SRZ ;  /* 0x0000000000527805 */ /* 0x000fe2000001ff00 */
[----:B------:R-:W-:-:S01]  /*12d20*/  FADD.FTZ R81, R42, R81 ;  /* 0x000000512a517221 */ /* 0x000fc20000010000 */
[----:B------:R-:W-:Y:S01]  /*12d30*/  F2FP.SATFINITE.E4M3.F32.PACK_AB_MERGE_C R180, R67, R180, R71 ;  /* 0x000000b443b4723e */ /* 0x000fe20004807047 */
[----:B------:R-:W-:Y:S02]  /*12d40*/  MUFU.EX2 R56, R56 ;  /* 0x0000003800387308 */ /* 0x000fe40000000800 */
[----:B------:R-:W-:-:S01]  /*12d50*/  FADD.FTZ R70, R46, R81 ;  /* 0x000000512e467221 */ /* 0x000fc20000010000 */
[----:B------:R-:W-:-:S05]  /*12d60*/  CS2R R80, SRZ ;  /* 0x0000000000507805 */ /* 0x000fca000001ff00 */
[----:B------:R-:W-:Y:S01]  /*12d70*/  MUFU.EX2 R57, R57 ;  /* 0x0000003900397308 */ /* 0x000fe20000000800 */
[----:B-1----:R-:W-:-:S04]  /*12d80*/  F2FP.SATFINITE.E4M3.F32.PACK_AB_MERGE_C R182, R78, R75, RZ ;  /* 0x0000004b4eb6723e */ /* 0x002fc800048070ff */
[----:B------:R-:W-:-:S03]  /*12d90*/  F2FP.SATFINITE.E4M3.F32.PACK_AB_MERGE_C R182, R74, R69, R182 ;  /* 0x000000454ab6723e */ /* 0x000fc600048070b6 */
[----:B------:R0:W-:Y:S08]  /*12da0*/  MUFU.EX2 R52, R64 ;  /* 0x0000004000347308 */ /* 0x0001f00000000800 */
[----:B------:R-:W1:Y:S01]  /*12db0*/  MUFU.EX2 R49, R49 ;  /* 0x0000003100317308 */ /* 0x000e620000000800 */
[----:B0-----:R-:W-:-:S04]  /*12dc0*/  FADD.FTZ R64, R74, R21 ;  /* 0x000000154a407221 */ /* 0x001fc80000010000 */
[----:B------:R-:W-:Y:S01]  /*12dd0*/  FADD.FTZ R21, R75, R64 ;  /* 0x000000404b157221 */ /* 0x000fe20000010000 */
[----:B------:R-:W-:Y:S02]  /*12de0*/  CS2R R74, SRZ ;  /* 0x00000000004a7805 */ /* 0x000fe4000001ff00 */
[----:B------:R-:W-:Y:S08]  /*12df0*/  MUFU.EX2 R77, R77 ;  /* 0x0000004d004d7308 */ /* 0x000ff00000000800 */
[----:B------:R0:W-:Y:S01]  /*12e00*/  MUFU.EX2 R53, R55 ;  /* 0x0000003700357308 */ /* 0x0001e20000000800 */
[----:B-1----:R-:W-:-:S04]  /*12e10*/  F2FP.SATFINITE.E4M3.F32.PACK_AB_MERGE_C R177, R49, R48, RZ ;  /* 0x0000003031b1723e */ /* 0x002fc800048070ff */
[----:B------:R-:W-:-:S03]  /*12e20*/  F2FP.SATFINITE.E4M3.F32.PACK_AB_MERGE_C R177, R41, R40, R177 ;  /* 0x0000002829b1723e */ /* 0x000fc600048070b1 */
[----:B------:R-:W1:Y:S01]  /*12e30*/  MUFU.EX2 R94, R94 ;  /* 0x0000005e005e7308 */ /* 0x000e620000000800 */
[----:B0-----:R-:W-:-:S01]  /*12e40*/  FADD.FTZ R55, R47, R70 ;  /* 0x000000462f377221 */ /* 0x001fc20000010000 */
[----:B------:R-:W-:Y:S01]  /*12e50*/  FADD.FTZ R47, R78, R21 ;  /* 0x000000154e2f7221 */ /* 0x000fe20000010000 */
[----:B------:R-:W-:-:S03]  /*12e60*/  CS2R R70, SRZ ;  /* 0x0000000000467805 */ /* 0x000fc6000001ff00 */
[----:B------:R-:W-:Y:S02]  /*12e70*/  FADD.FTZ R46, R56, R47 ;  /* 0x0000002f382e7221 */ /* 0x000fe40000010000 */
[----:B------:R0:W-:Y:S02]  /*12e80*/  MUFU.EX2 R13, R62 ;  /* 0x0000003e000d7308 */ /* 0x0001e40000000800 */
[----:B------:R-:W-:-:S06]  /*12e90*/  FADD.FTZ R46, R57, R46 ;  /* 0x0000002e392e7221 */ /* 0x000fcc0000010000 */
[----:B------:R-:W2:Y:S01]  /*12ea0*/  MUFU.EX2 R58, R58 ;  /* 0x0000003a003a7308 */ /* 0x000ea20000000800 */
[----:B0-----:R-:W-:-:S01]  /*12eb0*/  FADD.FTZ R62, R40, R55 ;  /* 0x00000037283e7221 */ /* 0x001fc20000010000 */
[----:B-1----:R-:W-:-:S03]  /*12ec0*/  F2FP.SATFINITE.E4M3.F32.PACK_AB_MERGE_C R176, R94, R77, RZ ;  /* 0x0000004d5eb0723e */ /* 0x002fc600048070ff */
[----:B------:R-:W-:Y:S01]  /*12ed0*/  FADD.FTZ R3, R41, R62 ;  /* 0x0000003e29037221 */ /* 0x000fe20000010000 */
[----:B------:R-:W-:Y:S02]  /*12ee0*/  F2FP.SATFINITE.E4M3.F32.PACK_AB_MERGE_C R176, R57, R56, R176 ;  /* 0x0000003839b0723e */ /* 0x000fe400048070b0 */
[----:B------:R-:W-:Y:S01]  /*12ef0*/  CS2R R56, SRZ ;  /* 0x0000000000387805 */ /* 0x000fe2000001ff00 */
[----:B------:R-:W0:Y:S01]  /*12f00*/  MUFU.EX2 R25, R25 ;  /* 0x0000001900197308 */ /* 0x000e220000000800 */
[----:B------:R-:W-:-:S01]  /*12f10*/  FADD.FTZ R62, R48, R3 ;  /* 0x00000003303e7221 */ /* 0x000fc20000010000 */
[----:B------:R-:W-:Y:S01]  /*12f20*/  FADD.FTZ R3, R77, R46 ;  /* 0x0000002e4d037221 */ /* 0x000fe20000010000 */
[----:B------:R-:W-:Y:S02]  /*12f30*/  CS2R R76, SRZ ;  /* 0x00000000004c7805 */ /* 0x000fe4000001ff00 */
[----:B------:R-:W-:Y:S01]  /*12f40*/  FADD.FTZ R49, R49, R62 ;  /* 0x0000003e31317221 */ /* 0x000fe20000010000 */
[----:B------:R-:W-:-:S02]  /*12f50*/  FADD.FTZ R3, R94, R3 ;  /* 0x000000035e037221 */ /* 0x000fc40000010000 */
[----:B------:R-:W1:Y:S01]  /*12f60*/  MUFU.EX2 R59, R59 ;  /* 0x0000003b003b7308 */ /* 0x000e620000000800 */
[----:B------:R-:W-:-:S01]  /*12f70*/  FADD.FTZ R48, R24, R49 ;  /* 0x0000003118307221 */ /* 0x000fc20000010000 */
[----:B--2---:R-:W-:-:S06]  /*12f80*/  FADD.FTZ R46, R58, R3 ;  /* 0x000000033a2e7221 */ /* 0x004fcc0000010000 */
[----:B------:R-:W2:Y:S01]  /*12f90*/  MUFU.EX2 R26, R26 ;  /* 0x0000001a001a7308 */ /* 0x000ea20000000800 */
[----:B0-----:R-:W-:-:S07]  /*12fa0*/  FADD.FTZ R15, R25, R48 ;  /* 0x00000030190f7221 */ /* 0x001fce0000010000 */
[----:B------:R-:W0:Y:S01]  /*12fb0*/  MUFU.EX2 R27, R27 ;  /* 0x0000001b001b7308 */ /* 0x000e220000000800 */
[----:B-1----:R-:W-:-:S07]  /*12fc0*/  FADD.FTZ R3, R59, R46 ;  /* 0x0000002e3b037221 */ /* 0x002fce0000010000 */
[----:B------:R-:W1:Y:S01]  /*12fd0*/  MUFU.EX2 R60, R60 ;  /* 0x0000003c003c7308 */ /* 0x000e620000000800 */
[----:B--2---:R-:W-:-:S07]  /*12fe0*/  FADD.FTZ R48, R26, R15 ;  /* 0x0000000f1a307221 */ /* 0x004fce0000010000 */
[----:B------:R-:W2:Y:S01]  /*12ff0*/  MUFU.EX2 R61, R61 ;  /* 0x0000003d003d7308 */ /* 0x000ea20000000800 */
[C---:B0-----:R-:W-:Y:S01]  /*13000*/  F2FP.SATFINITE.E4M3.F32.PACK_AB_MERGE_C R179, R27.reuse, R26, RZ ;  /* 0x0000001a1bb3723e */ /* 0x041fe200048070ff */
[----:B------:R-:W-:Y:S01]  /*13010*/  FADD.FTZ R27, R27, R48 ;  /* 0x000000301b1b7221 */ /* 0x000fe20000010000 */
[----:B------:R-:W-:Y:S02]  /*13020*/  CS2R R48, SRZ ;  /* 0x0000000000307805 */ /* 0x000fe4000001ff00 */
[----:B------:R-:W-:Y:S02]  /*13030*/  F2FP.SATFINITE.E4M3.F32.PACK_AB_MERGE_C R179, R25, R24, R179 ;  /* 0x0000001819b3723e */ /* 0x000fe400048070b3 */
[----:B------:R-:W0:Y:S01]  /*13040*/  @P4 LDC R25, c[0x0][0x450] ;  /* 0x00011400ff194b82 */ /* 0x000e220000000800 */
[----:B------:R-:W3:Y:S01]  /*13050*/  MUFU.EX2 R28, R28 ;  /* 0x0000001c001c7308 */ /* 0x000ee20000000800 */
[----:B-1----:R-:W-:-:S07]  /*13060*/  FADD.FTZ R46, R60, R3 ;  /* 0x000000033c2e7221 */ /* 0x002fce0000010000 */
[----:B------:R-:W1:Y:S01]  /*13070*/  MUFU.EX2 R29, R29 ;  /* 0x0000001d001d7308 */ /* 0x000e620000000800 */
[C---:B--2---:R-:W-:Y:S01]  /*13080*/  F2FP.SATFINITE.E4M3.F32.PACK_AB_MERGE_C R178, R61.reuse, R60, RZ ;  /* 0x0000003c3db2723e */ /* 0x044fe200048070ff */
[----:B------:R-:W-:Y:S01]  /*13090*/  FADD.FTZ R61, R61, R46 ;  /* 0x0000002e3d3d7221 */ /* 0x000fe20000010000 */
[----:B------:R-:W-:Y:S02]  /*130a0*/  CS2R R46, SRZ ;  /* 0x00000000002e7805 */ /* 0x000fe4000001ff00 */
[----:B------:R-:W-:Y:S01]  /*130b0*/  F2FP.SATFINITE.E4M3.F32.PACK_AB_MERGE_C R178, R59, R58, R178 ;  /* 0x0000003a3bb2723e */ /* 0x000fe200048070b2 */
[----:B------:R-:W-:-:S01]  /*130c0*/  FADD.FTZ R26, R0, R61 ;  /* 0x0000003d001a7221 */ /* 0x000fc20000010000 */
[----:B------:R-:W-:Y:S01]  /*130d0*/  CS2R R58, SRZ ;  /* 0x00000000003a7805 */ /* 0x000fe2000001ff00 */
[----:B------:R-:W2:Y:S01]  /*130e0*/  MUFU.EX2 R63, R63 ;  /* 0x0000003f003f7308 */ /* 0x000ea20000000800 */
[----:B---3--:R-:W-:-:S01]  /*130f0*/  FADD.FTZ R40, R28, R27 ;  /* 0x0000001b1c287221 */ /* 0x008fc20000010000 */
[----:B------:R-:W-:-:S06]  /*13100*/  CS2R R60, SRZ ;  /* 0x00000000003c7805 */ /* 0x000fcc000001ff00 */
[----:B------:R-:W3:Y:S01]  /*13110*/  MUFU.EX2 R30, R30 ;  /* 0x0000001e001e7308 */ /* 0x000ee20000000800 */
[----:B-1----:R-:W-:-:S02]  /*13120*/  FADD.FTZ R15, R29, R40 ;  /* 0x000000281d0f7221 */ /* 0x002fc40000010000 */
[----:B------:R-:W1:Y:S05]  /*13130*/  @P4 LDC R40, c[0x0][0x44c] ;  /* 0x00011300ff284b82 */ /* 0x000e6a0000000800 */
[----:B------:R-:W4:Y:S01]  /*13140*/  MUFU.EX2 R31, R31 ;  /* 0x0000001f001f7308 */ /* 0x000f220000000800 */
[----:B--2---:R-:W-:-:S07]  /*13150*/  FADD.FTZ R3, R63, R26 ;  /* 0x0000001a3f037221 */ /* 0x004fce0000010000 */
[----:B------:R-:W2:Y:S01]  /*13160*/  MUFU.EX2 R50, R50 ;  /* 0x0000003200327308 */ /* 0x000ea20000000800 */
[----:B---3--:R-:W-:-:S01]  /*13170*/  FADD.FTZ R26, R30, R15 ;  /* 0x0000000f1e1a7221 */ /* 0x008fc20000010000 */
[----:B------:R-:W-:-:S06]  /*13180*/  IMAD.MOV.U32 R15, RZ, RZ, R197 ;  /* 0x000000ffff0f7224 */ /* 0x000fcc00078e00c5 */
[----:B------:R-:W3:Y:S01]  /*13190*/  MUFU.EX2 R32, R32 ;  /* 0x0000002000207308 */ /* 0x000ee20000000800 */
[C---:B----4-:R-:W-:Y:S01]  /*131a0*/  F2FP.SATFINITE.E4M3.F32.PACK_AB_MERGE_C R173, R31.reuse, R30, RZ ;  /* 0x0000001e1fad723e */ /* 0x050fe200048070ff */
[----:B------:R-:W-:Y:S01]  /*131b0*/  FADD.FTZ R31, R31, R26 ;  /* 0x0000001a1f1f7221 */ /* 0x000fe20000010000 */
[----:B------:R-:W-:Y:S02]  /*131c0*/  CS2R R26, SRZ ;  /* 0x00000000001a7805 */ /* 0x000fe4000001ff00 */
[----:B------:R-:W-:Y:S02]  /*131d0*/  F2FP.SATFINITE.E4M3.F32.PACK_AB_MERGE_C R173, R29, R28, R173 ;  /* 0x0000001c1dad723e */ /* 0x000fe400048070ad */
[----:B------:R-:W-:Y:S01]  /*131e0*/  CS2R R28, SRZ ;  /* 0x00000000001c7805 */ /* 0x000fe2000001ff00 */
[----:B------:R-:W4:Y:S01]  /*131f0*/  MUFU.EX2 R33, R33 ;  /* 0x0000002100217308 */ /* 0x000f220000000800 */
[----:B--2---:R-:W-:-:S01]  /*13200*/  FADD.FTZ R24, R50, R3 ;  /* 0x0000000332187221 */ /* 0x004fc20000010000 */
[----:B------:R-:W-:-:S03]  /*13210*/  F2FP.SATFINITE.E4M3.F32.PACK_AB_MERGE_C R172, R51, R50, RZ ;  /* 0x0000003233ac723e */ /* 0x000fc600048070ff */
[----:B------:R-:W-:Y:S01]  /*13220*/  FADD.FTZ R51, R51, R24 ;  /* 0x0000001833337221 */ /* 0x000fe20000010000 */
[----:B------:R-:W-:Y:S02]  /*13230*/  F2FP.SATFINITE.E4M3.F32.PACK_AB_MERGE_C R172, R63, R0, R172 ;  /* 0x000000003fac723e */ /* 0x000fe400048070ac */
[----:B------:R-:W-:Y:S01]  /*13240*/  CS2R R62, SRZ ;  /* 0x00000000003e7805 */ /* 0x000fe2000001ff00 */
[----:B------:R-:W-:Y:S01]  /*13250*/  MUFU.EX2 R34, R34 ;  /* 0x0000002200227308 */ /* 0x000fe20000000800 */
[----:B---3--:R-:W-:-:S01]  /*13260*/  FADD.FTZ R24, R32, R31 ;  /* 0x0000001f20187221 */ /* 0x008fc20000010000 */
[----:B------:R-:W-:Y:S01]  /*13270*/  FADD.FTZ R0, R52, R51 ;  /* 0x0000003334007221 */ /* 0x000fe20000010000 */
[----:B------:R-:W-:Y:S02]  /*13280*/  CS2R R30, SRZ ;  /* 0x00000000001e7805 */ /* 0x000fe4000001ff00 */
[----:B------:R-:W-:Y:S01]  /*13290*/  CS2R R50, SRZ ;  /* 0x0000000000327805 */ /* 0x000fe2000001ff00 */
[----:B------:R-:W-:-:S02]  /*132a0*/  FADD.FTZ R0, R53, R0 ;  /* 0x0000000035007221 */ /* 0x000fc40000010000 */
[----:B------:R-:W2:Y:S01]  /*132b0*/  MUFU.EX2 R35, R35 ;  /* 0x0000002300237308 */ /* 0x000ea20000000800 */
[----:B----4-:R-:W-:-:S01]  /*132c0*/  FADD.FTZ R3, R33, R24 ;  /* 0x0000001821037221 */ /* 0x010fc20000010000 */
[----:B-1----:R-:W-:Y:S01]  /*132d0*/  @P4 IMAD.HI.U32 R24, R197, R40, RZ ;  /* 0x00000028c5184227 */ /* 0x002fe200078e00ff */
[----:B------:R-:W-:-:S04]  /*132e0*/  CS2R R40, SRZ ;  /* 0x0000000000287805 */ /* 0x000fc8000001ff00 */
[----:B0-----:R-:W-:Y:S01]  /*132f0*/  @P4 SHF.R.U32.HI R15, RZ, R25, R24 ;  /* 0x00000019ff0f4219 */ /* 0x001fe20000011618 */
[----:B------:R0:W1:Y:S01]  /*13300*/  MUFU.EX2 R20, R79 ;  /* 0x0000004f00147308 */ /* 0x0000620000000800 */
[----:B------:R-:W-:-:S07]  /*13310*/  CS2R R24, SRZ ;  /* 0x0000000000187805 */ /* 0x000fce000001ff00 */
[----:B------:R-:W3:Y:S01]  /*13320*/  MUFU.EX2 R37, R37 ;  /* 0x0000002500257308 */ /* 0x000ee20000000800 */
[----:B--2---:R-:W-:Y:S01]  /*13330*/  F2FP.SATFINITE.E4M3.F32.PACK_AB_MERGE_C R175, R35, R34, RZ ;  /* 0x0000002223af723e */ /* 0x004fe200048070ff */
[----:B------:R-:W-:Y:S01]  /*13340*/  FADD.FTZ R34, R34, R3 ;  /* 0x0000000322227221 */ /* 0x000fe20000010000 */
[----:B0-----:R-:W-:Y:S02]  /*13350*/  CS2R R78, SRZ ;  /* 0x00000000004e7805 */ /* 0x001fe4000001ff00 */
[----:B------:R-:W-:Y:S01]  /*13360*/  F2FP.SATFINITE.E4M3.F32.PACK_AB_MERGE_C R175, R33, R32, R175 ;  /* 0x0000002021af723e */ /* 0x000fe200048070af */
[----:B------:R-:W-:-:S01]  /*13370*/  FADD.FTZ R34, R35, R34 ;  /* 0x0000002223227221 */ /* 0x000fc20000010000 */
[----:B------:R-:W-:Y:S01]  /*13380*/  CS2R R32, SRZ ;  /* 0x0000000000207805 */ /* 0x000fe2000001ff00 */
[----:B------:R0:W2:Y:S01]  /*13390*/  MUFU.EX2 R21, R54 ;  /* 0x0000003600157308 */ /* 0x0000a20000000800 */
[----:B-1----:R-:W-:Y:S01]  /*133a0*/  F2FP.SATFINITE.E4M3.F32.PACK_AB_MERGE_C R174, R20, R13, RZ ;  /* 0x0000000d14ae723e */ /* 0x002fe200048070ff */
[----:B------:R-:W-:-:S03]  /*133b0*/  FADD.FTZ R13, R13, R0 ;  /* 0x000000000d0d7221 */ /* 0x000fc60000010000 */
[----:B------:R-:W-:Y:S01]  /*133c0*/  F2FP.SATFINITE.E4M3.F32.PACK_AB_MERGE_C R174, R53, R52, R174 ;  /* 0x0000003435ae723e */ /* 0x000fe200048070ae */
[----:B------:R-:W-:-:S01]  /*133d0*/  FADD.FTZ R20, R20, R13 ;  /* 0x0000000d14147221 */ /* 0x000fc20000010000 */
[----:B------:R-:W-:Y:S01]  /*133e0*/  CS2R R52, SRZ ;  /* 0x0000000000347805 */ /* 0x000fe2000001ff00 */
[----:B------:R-:W1:Y:S01]  /*133f0*/  MUFU.EX2 R38, R38 ;  /* 0x0000002600267308 */ /* 0x000e620000000800 */
[----:B---3--:R-:W-:-:S01]  /*13400*/  FADD.FTZ R13, R37, R34 ;  /* 0x00000022250d7221 */ /* 0x008fc20000010000 */
[----:B------:R-:W-:Y:S02]  /*13410*/  CS2R R34, SRZ ;  /* 0x0000000000227805 */ /* 0x000fe4000001ff00 */
[----:B0-----:R-:W-:-:S04]  /*13420*/  CS2R R54, SRZ ;  /* 0x0000000000367805 */ /* 0x001fc8000001ff00 */
        /* <DEDUP_REMOVED lines=9> */
[C---:B-1----:R-:W-:Y:S01]  /*134c0*/  F2FP.SATFINITE.E4M3.F32.PACK_AB_MERGE_C R65, R66.reuse, R65, RZ ;  /* 0x000000414241723e */ /* 0x042fe200048070ff */
[----:B------:R-:W-:-:S03]  /*134d0*/  FADD.FTZ R66, R66, R3 ;  /* 0x0000000342427221 */ /* 0x000fc60000010000 */
[----:B------:R-:W-:Y:S02]  /*134e0*/  F2FP.SATFINITE.E4M3.F32.PACK_AB_MERGE_C R169, R38, R37, R65 ;  /* 0x0000002526a9723e */ /* 0x000fe40004807041 */
[----:B------:R-:W-:Y:S01]  /*134f0*/  CS2R R64, SRZ ;  /* 0x0000000000407805 */ /* 0x000fe2000001ff00 */
[----:B------:R-:W1:Y:S08]  /*13500*/  MUFU.EX2 R39, R39 ;  /* 0x0000002700277308 */ /* 0x000e700000000800 */
[----:B------:R-:W2:Y:S01]  /*13510*/  MUFU.EX2 R44, R44 ;  /* 0x0000002c002c7308 */ /* 0x000ea20000000800 */
[----:B0-----:R-:W-:Y:S01]  /*13520*/  F2FP.SATFINITE.E4M3.F32.PACK_AB_MERGE_C R168, R42, R103, RZ ;  /* 0x000000672aa8723e */ /* 0x001fe200048070ff */
[----:B------:R-:W-:Y:S01]  /*13530*/  FADD.FTZ R103, R103, R0 ;  /* 0x0000000067677221 */ /* 0x000fe20000010000 */
[----:B------:R-:W-:-:S02]  /*13540*/  IADD3 R0, R15, R199, -R198 ;  /* 0x000000c70f007210 */ /* 0x000fc40007ffe8c6 */
[----:B------:R-:W-:Y:S01]  /*13550*/  F2FP.SATFINITE.E4M3.F32.PACK_AB_MERGE_C R168, R102, R21, R168 ;  /* 0x0000001566a8723e */ /* 0x000fe200048070a8 */
[----:B------:R-:W-:-:S02]  /*13560*/  FADD.FTZ R42, R42, R103 ;  /* 0x000000672a2a7221 */ /* 0x000fc40000010000 */
[----:B------:R-:W-:Y:S01]  /*13570*/  MUFU.EX2 R45, R45 ;  /* 0x0000002d002d7308 */ /* 0x000fe20000000800 */
[----:B-1----:R-:W-:-:S01]  /*13580*/  FADD.FTZ R13, R39, R66 ;  /* 0x00000042270d7221 */ /* 0x002fc20000010000 */
[----:B------:R-:W-:Y:S01]  /*13590*/  IMAD.HI R21, R0, 0x66666667, RZ ;  /* 0x6666666700157827 */ /* 0x000fe200078e02ff */
[----:B------:R-:W-:-:S05]  /*135a0*/  CS2R R66, SRZ ;  /* 0x0000000000427805 */ /* 0x000fca000001ff00 */
[----:B------:R-:W0:Y:S01]  /*135b0*/  MUFU.EX2 R36, R36 ;  /* 0x0000002400247308 */ /* 0x000e220000000800 */
[----:B--2---:R-:W-:-:S07]  /*135c0*/  FADD.FTZ R20, R44, R13 ;  /* 0x0000000d2c147221 */ /* 0x004fce0000010000 */
[----:B------:R-:W1:Y:S08]  /*135d0*/  MUFU.EX2 R107, R107 ;  /* 0x0000006b006b7308 */ /* 0x000e700000000800 */
[----:B------:R-:W2:Y:S01]  /*135e0*/  MUFU.EX2 R106, R106 ;  /* 0x0000006a006a7308 */ /* 0x000ea20000000800 */
[----:B0-----:R-:W-:Y:S01]  /*135f0*/  F2FP.SATFINITE.E4M3.F32.PACK_AB_MERGE_C R13, R36, R45, RZ ;  /* 0x0000002d240d723e */ /* 0x001fe200048070ff */
[----:B------:R-:W-:Y:S01]  /*13600*/  FADD.FTZ R45, R45, R20 ;  /* 0x000000142d2d7221 */ /* 0x000fe20000010000 */
[----:B------:R-:W-:-:S02]  /*13610*/  SHF.R.U32.HI R20, RZ, 0x1f, R21 ;  /* 0x0000001fff147819 */ /* 0x000fc40000011615 */
[----:B------:R-:W-:Y:S02]  /*13620*/  F2FP.SATFINITE.E4M3.F32.PACK_AB_MERGE_C R171, R44, R39, R13 ;  /* 0x000000272cab723e */ /* 0x000fe4000480700d */
[----:B------:R-:W-:Y:S02]  /*13630*/  CS2R R38, SRZ ;  /* 0x0000000000267805 */ /* 0x000fe4000001ff00 */
[----:B------:R-:W-:Y:S01]  /*13640*/  LEA.HI.SX32 R13, R21, R20, 0x1a ;  /* 0x00000014150d7211 */ /* 0x000fe200078fd2ff */
[----:B------:R-:W0:Y:S01]  /*13650*/  MUFU.EX2 R85, R85 ;  /* 0x0000005500557308 */ /* 0x000e220000000800 */
[----:B-1----:R-:W-:-:S01]  /*13660*/  FADD.FTZ R3, R107, R42 ;  /* 0x0000002a6b037221 */ /* 0x002fc20000010000 */
[----:B------:R-:W-:Y:S02]  /*13670*/  CS2R R42, SRZ ;  /* 0x00000000002a7805 */ /* 0x000fe4000001ff00 */
[----:B------:R-:W-:-:S04]  /*13680*/  VIMNMX R13, R204, R13, !PT ;  /* 0x0000000dcc0d7248 */ /* 0x000fc80007fe0100 */
[----:B------:R-:W-:Y:S01]  /*13690*/  ISETP.GE.AND P1, PT, R217, R13, PT ;  /* 0x0000000dd900720c */ /* 0x000fe20003f26270 */
[----:B------:R-:W1:Y:S01]  /*136a0*/  MUFU.EX2 R68, R68 ;  /* 0x0000004400447308 */ /* 0x000e620000000800 */
[----:B--2---:R-:W-:-:S04]  /*136b0*/  FADD.FTZ R0, R106, R3 ;  /* 0x000000036a007221 */ /* 0x004fc80000010000 */
[----:B0-----:R-:W-:Y:S01]  /*136c0*/  FADD.FTZ R3, R85, R0 ;  /* 0x0000000055037221 */ /* 0x001fe20000010000 */
[----:B------:R-:W-:-:S01]  /*136d0*/  FADD.FTZ R0, R36, R45 ;  /* 0x0000002d24007221 */ /* 0x000fc20000010000 */
[----:B------:R-:W-:Y:S02]  /*136e0*/  CS2R R36, SRZ ;  /* 0x0000000000247805 */ /* 0x000fe4000001ff00 */
[----:B------:R-:W-:Y:S02]  /*136f0*/  CS2R R44, SRZ ;  /* 0x00000000002c7805 */ /* 0x000fe4000001ff00 */
[C---:B-1----:R-:W-:Y:S01]  /*13700*/  F2FP.SATFINITE.E4M3.F32.PACK_AB_MERGE_C R15, R68.reuse, R85, RZ ;  /* 0x00000055440f723e */ /* 0x042fe200048070ff */
[----:B------:R-:W-:-:S01]  /*13710*/  FADD.FTZ R3, R68, R3 ;  /* 0x0000000344037221 */ /* 0x000fc20000010000 */
[----:B------:R-:W-:Y:S02]  /*13720*/  CS2R R68, SRZ ;  /* 0x0000000000447805 */ /* 0x000fe4000001ff00 */
[----:B------:R-:W-:-:S02]  /*13730*/  CS2R R84, SRZ ;  /* 0x0000000000547805 */ /* 0x000fc4000001ff00 */
[----:B------:R-:W-:Y:S01]  /*13740*/  F2FP.SATFINITE.E4M3.F32.PACK_AB_MERGE_C R170, R106, R107, R15 ;  /* 0x0000006b6aaa723e */ /* 0x000fe2000480700f */
        /* <DEDUP_REMOVED lines=37> */
.L_x_10487:
        /* <DEDUP_REMOVED lines=8> */
.L_x_10477:
        /* <DEDUP_REMOVED lines=8> */
.L_x_10478:
[----:B------:R-:W-:Y:S04]  /*13aa0*/  BSSY B0, `(.L_x_10476) ;  /* 0x0000004000007945 */ /* 0x000fe80003800000 */
[----:B-1----:R-:W-:Y:S05]  /*13ab0*/  @P2 BRA `(.L_x_10479) ;  /* 0x0000000000082947 */ /* 0x002fea0003800000 */
[----:B------:R-:W1:Y:S02]  /*13ac0*/  SYNCS.PHASECHK.TRANS64.TRYWAIT P2, [R15+URZ+0x22830], R14 ;  /* 0x0228300e0f0075a7 */ /* 0x000e64000804017f */
[----:B-1----:R-:W-:Y:S05]  /*13ad0*/  @!P2 BRA `(.L_x_10480) ;  /* 0x000001700078a947 */ /* 0x002fea0003800000 */
.L_x_10479:
[----:B------:R-:W-:Y:S05]  /*13ae0*/  BSYNC B0 ;  /* 0x0000000000007941 */ /* 0x000fea0003800000 */
.L_x_10476:
[----:B01----:R-:W0:Y:S01]  /*13af0*/  S2R R14, SR_TID.X ;  /* 0x00000000000e7919 */ /* 0x003e220000002100 */
[----:B------:R-:W-:Y:S01]  /*13b00*/  VIADD R189, R218, 0x1 ;  /* 0x00000001dabd7836 */ /* 0x000fe20000000000 */
[----:B------:R-:W-:Y:S05]  /*13b10*/  WARPSYNC.ALL ;  /* 0x0000000000007948 */ /* 0x000fea0003800000 */
[C---:B------:R-:W-:Y:S01]  /*13b20*/  ISETP.NE.AND P2, PT, R189.reuse, 0x2, PT ;  /* 0x00000002bd00780c */ /* 0x040fe20003f45270 */
[----:B------:R-:W-:Y:S01]  /*13b30*/  IMAD.MOV.U32 R21, RZ, RZ, 0x40000040 ;  /* 0x40000040ff157424 */ /* 0x000fe200078e00ff */
[C---:B------:R-:W-:Y:S01]  /*13b40*/  R2UR UR28, R4.reuse ;  /* 0x00000000041c72ca */ /* 0x040fe200000e0000 */
        /* <DEDUP_REMOVED lines=13> */
[----:B------:R-:W-:-:S02]  /*13c20*/  R2UR UR33, R5 ;  /* 0x00000000052172ca */ /* 0x000fc400000e0000 */
[----:B------:R-:W-:Y:S01]  /*13c30*/  R2UR UR34, R88 ;  /* 0x00000000582272ca */ /* 0x000fe200000e0000 */
[----:B------:R-:W-:Y:S01]  /*13c40*/  VIADD R88, R20, 0x400 ;  /* 0x0000040014587836 */ /* 0x000fe20000000000 */
[----:B------:R-:W-:Y:S02]  /*13c50*/  R2UR UR39, R15 ;  /* 0x000000000f2772ca */ /* 0x000fe400000e0000 */
[----:B------:R-:W-:Y:S02]  /*13c60*/  R2UR UR36, R4 ;  /* 0x00000000042472ca */ /* 0x000fe400000e0000 */
[----:B------:R-:W-:Y:S02]  /*13c70*/  R2UR UR37, R5 ;  /* 0x00000000052572ca */ /* 0x000fe400000e0000 */
[----:B0-----:R-:W-:Y:S02]  /*13c80*/  SHF.R.U32.HI R14, RZ, 0x7, R14 ;  /* 0x00000007ff0e7819 */ /* 0x001fe4000001160e */
[----:B------:R-:W-:-:S02]  /*13c90*/  R2UR UR8, R88 ;  /* 0x00000000580872ca */ /* 0x000fc400000e0000 */
[----:B------:R-:W-:Y:S01]  /*13ca0*/  IADD3 R88, R20, 0x202, RZ ;  /* 0x0000020214587810 */ /* 0x000fe20007ffe0ff */
[----:B------:R-:W-:Y:S01]  /*13cb0*/  VIADD R92, R14, 0x8 ;  /* 0x000000080e5c7836 */ /* 0x000fe20000000000 */
[----:B------:R-:W-:Y:S02]  /*13cc0*/  IADD3 R14, R20, 0x200, RZ ;  /* 0x00000200140e7810 */ /* 0x000fe40007ffe0ff */
[----:B------:R-:W-:Y:S01]  /*13cd0*/  R2UR UR46, R88 ;  /* 0x00000000582e72ca */ /* 0x000fe200000e0000 */
[----:B------:R-:W-:Y:S01]  /*13ce0*/  VIADD R88, R20, 0x402 ;  /* 0x0000040214587836 */ /* 0x000fe20000000000 */
[----:B------:R0:W-:Y:S01]  /*13cf0*/  BAR.SYNC.DEFER_BLOCKING R92, 0x100 ;  /* 0x0004005c0000751d */ /* 0x0001e20000010000 */
[----:B------:R-:W-:Y:S01]  /*13d00*/  R2UR UR38, R14 ;  /* 0x000000000e2672ca */ /* 0x000fe200000e0000 */
[----:B------:R-:W-:Y:S01]  /*13d10*/  VIADD R14, R20, 0x2 ;  /* 0x00000002140e7836 */ /* 0x000fe20000000000 */
[----:B------:R-:W-:Y:S02]  /*13d20*/  R2UR UR47, R89 ;  /* 0x00000000592f72ca */ /* 0x000fe400000e0000 */
[----:B------:R-:W-:Y:S01]  /*13d30*/  R2UR UR6, R90 ;  /* 0x000000005a0672ca */ /* 0x000fe200000e0000 */
[C---:B------:R-:W-:Y:S01]  /*13d40*/  VIADD R90, R20.reuse, 0x102 ;  /* 0x00000102145a7836 */ /* 0x040fe20000000000 */
[----:B------:R-:W-:Y:S01]  /*13d50*/  R2UR UR7, R91 ;  /* 0x000000005b0772ca */ /* 0x000fe200000e0000 */
[----:B0-----:R-:W-:Y:S01]  /*13d60*/  VIADD R92, R20, 0x4 ;  /* 0x00000004145c7836 */ /* 0x001fe20000000000 */
[----:B------:R-:W-:-:S02]  /*13d70*/  R2UR UR44, R4 ;  /* 0x00000000042c72ca */ /* 0x000fc400000e0000 */
[----:B------:R-:W-:Y:S02]  /*13d80*/  R2UR UR45, R5 ;  /* 0x00000000052d72ca */ /* 0x000fe400000e0000 */
[----:B------:R-:W-:Y:S02]  /*13d90*/  R2UR UR58, R90 ;  /* 0x000000005a3a72ca */ /* 0x000fe400000e0000 */
[----:B------:R-:W-:Y:S02]  /*13da0*/  R2UR UR59, R91 ;  /* 0x000000005b3b72ca */ /* 0x000fe400000e0000 */
[----:B------:R-:W-:Y:S02]  /*13db0*/  MOV R90, UR47 ;  /* 0x0000002f005a7c02 */ /* 0x000fe40008000f00 */
[----:B------:R-:W-:Y:S01]  /*13dc0*/  MOV R91, UR46 ;  /* 0x0000002e005b7c02 */ /* 0x000fe20008000f00 */
[----:B------:R-:W-:Y:S01]  /*13dd0*/  UMOV UR46, UR6 ;  /* 0x00000006002e7c82 */ /* 0x000fe20008000000 */
[----:B------:R-:W-:Y:S01]  /*13de0*/  UMOV UR47, UR7 ;  /* 0x00000007002f7c82 */ /* 0x000fe20008000000 */
[----:B------:R-:W-:Y:S01]  /*13df0*/  R2UR UR54, R88 ;  /* 0x00000000583672ca */ /* 0x000fe200000e0000 */
[----:B------:R-:W-:Y:S01]  /*13e00*/  VIADD R88, R20, 0x204 ;  /* 0x0000020414587836 */ /* 0x000fe20000000000 */
[----:B------:R-:W-:Y:S01]  /*13e10*/  WARPGROUP.ARRIVE ;  /* 0x00000000000079c5 */ /* 0x000fe20000000000 */
[----:B------:R-:W-:-:S02]  /*13e20*/  R2UR UR9, R89 ;  /* 0x00000000590972ca */ /* 0x000fc400000e0000 */
[C---:B------:R-:W-:Y:S02]  /*13e30*/  R2UR UR55, R89.reuse ;  /* 0x00000000593772ca */ /* 0x040fe400000e0000 */
[----:B------:R-:W-:Y:S01]  /*13e40*/  R2UR UR14, R88 ;  /* 0x00000000580e72ca */ /* 0x000fe200000e0000 */
[----:B------:R-:W-:Y:S01]  /*13e50*/  QGMMA.64x32x32.F32.E4M3.E4M3 R152, gdesc[UR28], RZ, !UPT, gsb0 ;  /* 0x006000001c9879f3 */ /* 0x000fe2000c0008ff */
[----:B------:R-:W-:Y:S02]  /*13e60*/  IADD3 R88, R20, 0x404, RZ ;  /* 0x0000040414587810 */ /* 0x000fe40007ffe0ff */
[----:B------:R-:W-:Y:S01]  /*13e70*/  R2UR UR6, R92 ;  /* 0x000000005c0672ca */ /* 0x000fe200000e0000 */
[----:B------:R-:W-:Y:S01]  /*13e80*/  VIADD R92, R20, 0x6 ;  /* 0x00000006145c7836 */ /* 0x000fe20000000000 */
[C---:B------:R-:W-:Y:S02]  /*13e90*/  R2UR UR15, R89.reuse ;  /* 0x00000000590f72ca */ /* 0x040fe400000e0000 */
        /* <DEDUP_REMOVED lines=38> */
[----:B------:R-:W-:Y:S01]  /*14100*/  R2UR UR18, R14 ;  /* 0x000000000e1272ca */ /* 0x000fe200000e0000 */
[----:B------:R-:W-:Y:S01]  /*14110*/  VIADD R14, R20, 0x106 ;  /* 0x00000106140e7836 */ /* 0x000fe20000000000 */
[----:B------:R-:W-:-:S02]  /*14120*/  R2UR UR19, R15 ;  /* 0x000000000f1372ca */ /* 0x000fc400000e0000 */
[----:B------:R-:W-:Y:S01]  /*14130*/  R2UR UR16, R8 ;  /* 0x00000000081072ca */ /* 0x000fe200000e0000 */
[----:B------:R-:W-:Y:S01]  /*14140*/  QGMMA.64x32x32.F32.E4M3.E4M3 R136, gdesc[UR32], RZ, !UPT, gsb0 ;  /* 0x00600000208879f3 */ /* 0x000fe2000c0008ff */
[----:B------:R-:W-:Y:S02]  /*14150*/  R2UR UR34, R88 ;  /* 0x00000000582272ca */ /* 0x000fe400000e0000 */
[----:B------:R-:W-:Y:S02]  /*14160*/  R2UR UR35, R89 ;  /* 0x00000000592372ca */ /* 0x000fe400000e0000 */
[C---:B------:R-:W-:Y:S02]  /*14170*/  R2UR UR17, R9.reuse ;  /* 0x00000000091172ca */ /* 0x040fe400000e0000 */
[----:B------:R-:W-:Y:S02]  /*14180*/  R2UR UR20, R8 ;  /* 0x00000000081472ca */ /* 0x000fe400000e0000 */
[----:B------:R-:W-:-:S02]  /*14190*/  R2UR UR21, R9 ;  /* 0x00000000091572ca */ /* 0x000fc400000e0000 */
[----:B------:R-:W-:Y:S02]  /*141a0*/  R2UR UR24, R6 ;  /* 0x00000000061872ca */ /* 0x000fe400000e0000 */
[----:B------:R-:W-:Y:S02]  /*141b0*/  R2UR UR25, R7 ;  /* 0x00000000071972ca */ /* 0x000fe400000e0000 */
[----:B------:R-:W-:Y:S01]  /*141c0*/  R2UR UR30, R14 ;  /* 0x000000000e1e72ca */ /* 0x000fe200000e0000 */
        /* <DEDUP_REMOVED lines=8> */
[----:B------:R-:W-:Y:S02]  /*14250*/  MOV R21, 0x40000040 ;  /* 0x4000004000157802 */ /* 0x000fe40000000f00 */
[----:B------:R-:W-:Y:S02]  /*14260*/  R2UR UR42, R20 ;  /* 0x00000000142a72ca */ /* 0x000fe400000e0000 */
[----:B------:R-:W-:Y:S02]  /*14270*/  R2UR UR43, R21 ;  /* 0x00000000152b72ca */ /* 0x000fe400000e0000 */
        /* <DEDUP_REMOVED lines=76> */
.L_x_10482:
[----:B------:R-:W-:Y:S01]  /*14740*/  SHF.L.U32 R14, R221, 0x1f, RZ ;  /* 0x0000001fdd0e7819 */ /* 0x000fe200000006ff */
[----:B------:R-:W-:-:S04]  /*14750*/  IMAD R15, R218, 0x8, R18 ;  /* 0x00000008da0f7824 */ /* 0x000fc800078e0212 */
[----:B------:R0:W1:Y:S01]  /*14760*/  SYNCS.PHASECHK.TRANS64.TRYWAIT P1, [R15+URZ+0x22850], R14 ;  /* 0x0228500e0f0075a7 */ /* 0x000062000802017f */
[----:B------:R-:W-:Y:S05]  /*14770*/  @!P0 BRA `(.L_x_10483) ;  /* 0x0000000000048947 */ /* 0x000fea0003800000 */
[----:B------:R-:W-:Y:S01]  /*14780*/  BPT.TRAP 0x1 ;  /* 0x000000040000795c */ /* 0x000fe20000300000 */
.L_x_10483:
[----:B-1----:R-:W-:Y:S05]  /*14790*/  @P1 BRA `(.L_x_10481) ;  /* 0x0000000000081947 */ /* 0x002fea0003800000 */
[----:B------:R-:W1:Y:S02]  /*147a0*/  SYNCS.PHASECHK.TRANS64.TRYWAIT P1, [R15+URZ+0x22850], R14 ;  /* 0x0228500e0f0075a7 */ /* 0x000e64000802017f */
[----:B-1----:R-:W-:Y:S05]  /*147b0*/  @!P1 BRA `(.L_x_10484) ;  /* 0x0000016400549947 */ /* 0x002fea0003800000 */
.L_x_10481:
        /* <DEDUP_REMOVED lines=23> */
[----:B------:R-:W-:Y:S02]  /*14930*/  R2UR UR6, R20 ;  /* 0x00000000140672ca */ /* 0x000fe400000e0000 */
[----:B------:R-:W-:Y:S01]  /*14940*/  R2UR UR7, R21 ;  /* 0x00000000150772ca */ /* 0x000fe200000e0000 */
[----:B------:R-:W-:Y:S01]  /*14950*/  IMAD.MOV.U32 R21, RZ, RZ, -0x3ffffff0 ;  /* 0xc0000010ff157424 */ /* 0x000fe200078e00ff */
[C---:B------:R-:W-:Y:S01]  /*14960*/  IADD3 R20, R14.reuse, 0x300, RZ ;  /* 0x000003000e147810 */ /* 0x040fe20007ffe0ff */
        /* <DEDUP_REMOVED lines=19> */
.L_x_10485:
[----:B0-----:R-:W0:Y:S01]  /*14aa0*/  LDC R14, c[0x0][0x448] ;  /* 0x00011200ff0e7b82 */ /* 0x001e220000000800 */
[C---:B------:R-:W-:Y:S01]  /*14ab0*/  FMUL.FTZ R21, R2.reuse, R154 ;  /* 0x0000009a02157220 */ /* 0x040fe20000410000 */
[C---:B------:R-:W-:Y:S01]  /*14ac0*/  FMUL.FTZ R154, R2.reuse, R157 ;  /* 0x0000009d029a7220 */ /* 0x040fe20000410000 */
[C---:B------:R-:W-:Y:S01]  /*14ad0*/  FMUL.FTZ R157, R2.reuse, R160 ;  /* 0x000000a0029d7220 */ /* 0x040fe20000410000 */
[C---:B------:R-:W-:Y:S01]  /*14ae0*/  FMUL.FTZ R160, R2.reuse, R163 ;  /* 0x000000a302a07220 */ /* 0x040fe20000410000 */
[C---:B------:R-:W-:Y:S01]  /*14af0*/  FMUL.FTZ R163, R2.reuse, R166 ;  /* 0x000000a602a37220 */ /* 0x040fe20000410000 */
[----:B------:R-:W-:Y:S02]  /*14b00*/  IMAD R166, R217, -0xa0, RZ ;  /* 0xffffff60d9a67824 */ /* 0x000fe400078e02ff */
[C---:B------:R-:W-:Y:S01]  /*14b10*/  FMUL.FTZ R136, R2.reuse, R136 ;  /* 0x0000008802887220 */ /* 0x040fe20000410000 */
[----:B------:R-:W-:Y:S01]  /*14b20*/  MUFU.TANH R154, R154 ;  /* 0x0000009a009a7308 */ /* 0x000fe20000002400 */
[C---:B------:R-:W-:Y:S01]  /*14b30*/  FMUL.FTZ R137, R2.reuse, R137 ;  /* 0x0000008902897220 */ /* 0x040fe20000410000 */
[----:B------:R-:W-:Y:S01]  /*14b40*/  FMUL.FTZ R140, R2, R140 ;  /* 0x0000008c028c7220 */ /* 0x000fe20000410000 */
[----:B------:R-:W-:Y:S01]  /*14b50*/  IADD3 R166, -R200, 0x1, R166 ;  /* 0x00000001c8a67810 */ /* 0x000fe20007ffe1a6 */
[C---:B------:R-:W-:Y:S01]  /*14b60*/  FMUL.FTZ R141, R2.reuse, R141 ;  /* 0x0000008d028d7220 */ /* 0x040fe20000410000 */
[C---:B------:R-:W-:Y:S01]  /*14b70*/  FMUL.FTZ R144, R2.reuse, R144 ;  /* 0x0000009002907220 */ /* 0x040fe20000410000 */
[----:B------:R-:W-:Y:S01]  /*14b80*/  FMUL.FTZ R145, R2, R145 ;  /* 0x0000009102917220 */ /* 0x000fe20000410000 */
[----:B------:R-:W-:Y:S01]  /*14b90*/  IADD3 R166, -R198, R166, R199 ;  /* 0x000000a6c6a67210 */ /* 0x000fe20007ffe1c7 */
[----:B------:R-:W-:Y:S01]  /*14ba0*/  MUFU.TANH R157, R157 ;  /* 0x0000009d009d7308 */ /* 0x000fe20000002400 */
        /* <DEDUP_REMOVED lines=8> */
[----:B------:R-:W-:Y:S01]  /*14c30*/  IMAD.IADD R14, R208, 0x1, R197 ;  /* 0x00000001d00e7824 */ /* 0x000fe200078e02c5 */
        /* <DEDUP_REMOVED lines=16> */
[----:B------:R-:W-:Y:S01]  /*14d40*/  MUFU.TANH R140, R140 ;  /* 0x0000008c008c7308 */ /* 0x000fe20000002400 */
        /* <DEDUP_REMOVED lines=17> */
[----:B------:R-:W-:Y:S01]  /*14e60*/  FMUL.FTZ R123, R2, R123 ;  /* 0x0000007b027b7220 */ /* 0x000fe20000410000 */
[----:B0-----:R-:W-:-:S04]  /*14e70*/  @P1 IMAD.HI.U32 R20, R14, R20, RZ ;  /* 0x000000140e141227 */ /* 0x001fc800078e00ff */
[C---:B------:R-:W-:Y:S01]  /*14e80*/  FMUL.FTZ R126, R2.reuse, R126 ;  /* 0x0000007e027e7220 */ /* 0x040fe20000410000 */
[C---:B------:R-:W-:Y:S01]  /*14e90*/  FMUL.FTZ R127, R2.reuse, R127 ;  /* 0x0000007f027f7220 */ /* 0x040fe20000410000 */
[C---:B------:R-:W-:Y:S01]  /*14ea0*/  FMUL.FTZ R130, R2.reuse, R130 ;  /* 0x0000008202827220 */ /* 0x040fe20000410000 */
[C---:B------:R-:W-:Y:S01]  /*14eb0*/  FMUL.FTZ R131, R2.reuse, R131 ;  /* 0x0000008302837220 */ /* 0x040fe20000410000 */
[----:B------:R-:W-:Y:S01]  /*14ec0*/  MUFU.TANH R145, R145 ;  /* 0x0000009100917308 */ /* 0x000fe20000002400 */
[C---:B------:R-:W-:Y:S01]  /*14ed0*/  FMUL.FTZ R134, R2.reuse, R134 ;  /* 0x0000008602867220 */ /* 0x040fe20000410000 */
[C---:B------:R-:W-:Y:S01]  /*14ee0*/  FMUL.FTZ R135, R2.reuse, R135 ;  /* 0x0000008702877220 */ /* 0x040fe20000410000 */
[----:B-1----:R-:W-:Y:S01]  /*14ef0*/  @P1 SHF.R.U32.HI R14, RZ, R15, R20 ;  /* 0x0000000fff0e1219 */ /* 0x002fe20000011614 */
        /* <DEDUP_REMOVED lines=11> */
[----:B------:R-:W1:Y:S01]  /*14fb0*/  MUFU.TANH R15, R15 ;  /* 0x0000000f000f7308 */ /* 0x000e620000002400 */
[----:B------:R-:W2:Y:S01]  /*14fc0*/  SHFL.IDX PT, R14, R14, 0x1, 0x1c1f ;  /* 0x003c1f000e0e7f89 */ /* 0x000ea200000e0000 */
        /* <DEDUP_REMOVED lines=15> */
[----:B------:R-:W-:Y:S01]  /*150c0*/  UMOV UR60, UR4 ;  /* 0x00000004003c7c82 */ /* 0x000fe20008000000 */
[----:B------:R-:W-:Y:S01]  /*150d0*/  FMUL.FTZ R98, R2, R98 ;  /* 0x0000006202627220 */ /* 0x000fe20000410000 */
[----:B0-----:R-:W-:-:S02]  /*150e0*/  IMAD.IADD R165, R166, 0x1, R165 ;  /* 0x00000001a6a57824 */ /* 0x001fc400078e02a5 */
[C---:B------:R-:W-:Y:S01]  /*150f0*/  FMUL.FTZ R99, R2.reuse, R99 ;  /* 0x0000006302637220 */ /* 0x040fe20000410000 */
[C---:B------:R-:W-:Y:S01]  /*15100*/  FMUL.FTZ R102, R2.reuse, R102 ;  /* 0x0000006602667220 */ /* 0x040fe20000410000 */
[----:B------:R-:W-:Y:S01]  /*15110*/  FMUL.FTZ R103, R2, R103 ;  /* 0x0000006702677220 */ /* 0x000fe20000410000 */
[----:B------:R-:W-:Y:S01]  /*15120*/  IMAD.U32 R169, RZ, RZ, UR61 ;  /* 0x0000003dffa97e24 */ /* 0x000fe2000f8e00ff */
[----:B------:R-:W0:Y:S01]  /*15130*/  MUFU.TANH R158, R158 ;  /* 0x0000009e009e7308 */ /* 0x000e220000002400 */
[C---:B------:R-:W-:Y:S01]  /*15140*/  ISETP.GT.AND P2, PT, R165.reuse, RZ, PT ;  /* 0x000000ffa500720c */ /* 0x040fe20003f44270 */
[----:B--2---:R-:W-:Y:S01]  /*15150*/  IMAD.IADD R14, R166, 0x1, R14 ;  /* 0x00000001a60e7824 */ /* 0x004fe200078e020e */
[C---:B------:R-:W-:Y:S01]  /*15160*/  ISETP.GT.AND P3, PT, R165.reuse, 0x1, PT ;  /* 0x00000001a500780c */ /* 0x040fe20003f64270 */
[C---:B------:R-:W-:Y:S01]  /*15170*/  FMUL.FTZ R166, R2.reuse, R101 ;  /* 0x0000006502a67220 */ /* 0x040fe20000410000 */
[C---:B------:R-:W-:Y:S01]  /*15180*/  ISETP.GT.AND P4, PT, R165.reuse, 0x8, PT ;  /* 0x00000008a500780c */ /* 0x040fe20003f84270 */
[----:B------:R-:W-:Y:S01]  /*15190*/  FMUL.FTZ R101, R2, R94 ;  /* 0x0000005e02657220 */ /* 0x000fe20000410000 */
[----:B------:R-:W-:Y:S01]  /*151a0*/  ISETP.GT.AND P1, PT, R165, 0x9, PT ;  /* 0x00000009a500780c */ /* 0x000fe20003f24270 */
[----:B------:R-:W2:Y:S01]  /*151b0*/  MUFU.TANH R161, R161 ;  /* 0x000000a100a17308 */ /* 0x000ea20000002400 */
[----:B-1----:R-:W-:-:S02]  /*151c0*/  FSEL R15, R15, -INF , P2 ;  /* 0xff8000000f0f7808 */ /* 0x002fc40001000000 */
[----:B---3--:R-:W-:Y:S02]  /*151d0*/  FSEL R20, R20, -INF , P3 ;  /* 0xff80000014147808 */ /* 0x008fe40001800000 */
[----:B----4-:R-:W-:Y:S02]  /*151e0*/  FSEL R153, R153, -INF , P4 ;  /* 0xff80000099997808 */ /* 0x010fe40002000000 */
[----:B------:R-:W-:Y:S01]  /*151f0*/  FSEL R154, R154, -INF , P1 ;  /* 0xff8000009a9a7808 */ /* 0x000fe20000800000 */
[----:B------:R-:W1:Y:S01]  /*15200*/  MUFU.TANH R162, R162 ;  /* 0x000000a200a27308 */ /* 0x000e620000002400 */
[C---:B------:R-:W-:Y:S02]  /*15210*/  ISETP.GT.AND P2, PT, R165.reuse, 0x10, PT ;  /* 0x00000010a500780c */ /* 0x040fe40003f44270 */
[C---:B------:R-:W-:Y:S02]  /*15220*/  ISETP.GT.AND P3, PT, R165.reuse, 0x11, PT ;  /* 0x00000011a500780c */ /* 0x040fe40003f64270 */
[----:B------:R-:W-:-:S02]  /*15230*/  ISETP.GT.AND P4, PT, R165, 0x18, PT ;  /* 0x00000018a500780c */ /* 0x000fc40003f84270 */
[----:B------:R-:W-:Y:S01]  /*15240*/  ISETP.GT.AND P1, PT, R165, 0x19, PT ;  /* 0x00000019a500780c */ /* 0x000fe20003f24270 */
[----:B------:R-:W3:Y:S01]  /*15250*/  MUFU.TANH R148, R148 ;  /* 0x0000009400947308 */ /* 0x000ee20000002400 */
[----:B------:R-:W-:Y:S02]  /*15260*/  FSEL R157, R157, -INF , P2 ;  /* 0xff8000009d9d7808 */ /* 0x000fe40001000000 */
[----:B0-----:R-:W-:Y:S02]  /*15270*/  FSEL R158, R158, -INF , P3 ;  /* 0xff8000009e9e7808 */ /* 0x001fe40001800000 */
[----:B--2---:R-:W-:Y:S02]  /*15280*/  FSEL R161, R161, -INF , P4 ;  /* 0xff800000a1a17808 */ /* 0x004fe40002000000 */
[----:B------:R-:W-:Y:S01]  /*15290*/  ISETP.GT.AND P2, PT, R165, 0x20, PT ;  /* 0x00000020a500780c */ /* 0x000fe20003f44270 */
[----:B------:R-:W0:Y:S01]  /*152a0*/  MUFU.TANH R149, R149 ;  /* 0x0000009500957308 */ /* 0x000e220000002400 */
[----:B-1----:R-:W-:-:S02]  /*152b0*/  FSEL R162, R162, -INF , P1 ;  /* 0xff800000a2a27808 */ /* 0x002fc40000800000 */
[C---:B------:R-:W-:Y:S02]  /*152c0*/  ISETP.GT.AND P3, PT, R165.reuse, 0x21, PT ;  /* 0x00000021a500780c */ /* 0x040fe40003f64270 */
[C---:B------:R-:W-:Y:S02]  /*152d0*/  ISETP.GT.AND P4, PT, R165.reuse, 0x28, PT ;  /* 0x00000028a500780c */ /* 0x040fe40003f84270 */
[----:B------:R-:W-:Y:S01]  /*152e0*/  ISETP.GT.AND P1, PT, R165, 0x29, PT ;  /* 0x00000029a500780c */ /* 0x000fe20003f24270 */
[----:B------:R-:W1:Y:S01]  /*152f0*/  MUFU.TANH R120, R120 ;  /* 0x0000007800787308 */ /* 0x000e620000002400 */
[----:B------:R-:W-:Y:S02]  /*15300*/  FSEL R136, R136, -INF , P2 ;  /* 0xff80000088887808 */ /* 0x000fe40001000000 */
[----:B------:R-:W-:Y:S02]  /*15310*/  FSEL R137, R137, -INF , P3 ;  /* 0xff80000089897808 */ /* 0x000fe40001800000 */
[----:B------:R-:W-:-:S02]  /*15320*/  FSEL R140, R140, -INF , P4 ;  /* 0xff8000008c8c7808 */ /* 0x000fc40002000000 */
[----:B------:R-:W-:Y:S01]  /*15330*/  FSEL R141, R141, -INF , P1 ;  /* 0xff8000008d8d7808 */ /* 0x000fe20000800000 */
[----:B------:R-:W2:Y:S01]  /*15340*/  MUFU.TANH R121, R121 ;  /* 0x0000007900797308 */ /* 0x000ea20000002400 */
[C---:B------:R-:W-:Y:S02]  /*15350*/  ISETP.GT.AND P2, PT, R165.reuse, 0x30, PT ;  /* 0x00000030a500780c */ /* 0x040fe40003f44270 */
[C---:B------:R-:W-:Y:S02]  /*15360*/  ISETP.GT.AND P3, PT, R165.reuse, 0x31, PT ;  /* 0x00000031a500780c */ /* 0x040fe40003f64270 */
[C---:B------:R-:W-:Y:S02]  /*15370*/  ISETP.GT.AND P4, PT, R165.reuse, 0x38, PT ;  /* 0x00000038a500780c */ /* 0x040fe40003f84270 */
[----:B------:R-:W-:Y:S01]  /*15380*/  ISETP.GT.AND P1, PT, R165, 0x39, PT ;  /* 0x00000039a500780c */ /* 0x000fe20003f24270 */
[----:B------:R-:W4:Y:S01]  /*15390*/  MUFU.TANH R124, R124 ;  /* 0x0000007c007c7308 */ /* 0x000f220000002400 */
[----:B------:R-:W-:-:S02]  /*153a0*/  FSEL R144, R144, -INF , P2 ;  /* 0xff80000090907808 */ /* 0x000fc40001000000 */
[----:B------:R-:W-:Y:S02]  /*153b0*/  FSEL R145, R145, -INF , P3 ;  /* 0xff80000091917808 */ /* 0x000fe40001800000 */
[----:B---3--:R-:W-:Y:S02]  /*153c0*/  FSEL R148, R148, -INF , P4 ;  /* 0xff80000094947808 */ /* 0x008fe40002000000 */
[----:B0-----:R-:W-:Y:S01]  /*153d0*/  FSEL R149, R149, -INF , P1 ;  /* 0xff80000095957808 */ /* 0x001fe20000800000 */
[----:B------:R-:W0:Y:S01]  /*153e0*/  MUFU.TANH R125, R125 ;  /* 0x0000007d007d7308 */ /* 0x000e220000002400 */
[C---:B------:R-:W-:Y:S02]  /*153f0*/  ISETP.GT.AND P2, PT, R165.reuse, 0x40, PT ;  /* 0x00000040a500780c */ /* 0x040fe40003f44270 */
[C---:B------:R-:W-:Y:S02]  /*15400*/  ISETP.GT.AND P3, PT, R165.reuse, 0x41, PT ;  /* 0x00000041a500780c */ /* 0x040fe40003f64270 */
[----:B------:R-:W-:-:S02]  /*15410*/  ISETP.GT.AND P4, PT, R165, 0x48, PT ;  /* 0x00000048a500780c */ /* 0x000fc40003f84270 */
[----:B------:R-:W-:Y:S01]  /*15420*/  ISETP.GT.AND P1, PT, R165, 0x49, PT ;  /* 0x00000049a500780c */ /* 0x000fe20003f24270 */
[----:B------:R-:W3:Y:S01]  /*15430*/  MUFU.TANH R128, R128 ;  /* 0x0000008000807308 */ /* 0x000ee20000002400 */
[----:B-1----:R-:W-:Y:S02]  /*15440*/  FSEL R120, R120, -INF , P2 ;  /* 0xff80000078787808 */ /* 0x002fe40001000000 */
[----:B--2---:R-:W-:Y:S02]  /*15450*/  FSEL R121, R121, -INF , P3 ;  /* 0xff80000079797808 */ /* 0x004fe40001800000 */
[----:B----4-:R-:W-:Y:S02]  /*15460*/  FSEL R124, R124, -INF , P4 ;  /* 0xff8000007c7c7808 */ /* 0x010fe40002000000 */
[----:B------:R-:W-:Y:S01]  /*15470*/  ISETP.GT.AND P2, PT, R165, 0x50, PT ;  /* 0x00000050a500780c */ /* 0x000fe20003f44270 */
[----:B------:R-:W1:Y:S01]  /*15480*/  MUFU.TANH R129, R129 ;  /* 0x0000008100817308 */ /* 0x000e620000002400 */
[----:B0-----:R-:W-:-:S02]  /*15490*/  FSEL R125, R125, -INF , P1 ;  /* 0xff8000007d7d7808 */ /* 0x001fc40000800000 */
[C---:B------:R-:W-:Y:S02]  /*154a0*/  ISETP.GT.AND P3, PT, R165.reuse, 0x51, PT ;  /* 0x00000051a500780c */ /* 0x040fe40003f64270 */
[C---:B------:R-:W-:Y:S02]  /*154b0*/  ISETP.GT.AND P4, PT, R165.reuse, 0x58, PT ;  /* 0x00000058a500780c */ /* 0x040fe40003f84270 */
[C---:B------:R-:W-:Y:S01]  /*154c0*/  ISETP.GT.AND P1, PT, R165.reuse, 0x59, PT ;  /* 0x00000059a500780c */ /* 0x040fe20003f24270 */
[----:B------:R-:W0:Y:S01]  /*154d0*/  MUFU.TANH R132, R132 ;  /* 0x0000008400847308 */ /* 0x000e220000002400 */
[----:B---3--:R-:W-:Y:S02]  /*154e0*/  FSEL R128, R128, -INF , P2 ;  /* 0xff80000080807808 */ /* 0x008fe40001000000 */
[----:B------:R-:W-:Y:S02]  /*154f0*/  ISETP.GT.AND P2, PT, R165, 0x60, PT ;  /* 0x00000060a500780c */ /* 0x000fe40003f44270 */
[----:B------:R-:W-:-:S03]  /*15500*/  ISETP.GT.AND P5, PT, R14, 0x99, PT ;  /* 0x000000990e00780c */ /* 0x000fc60003fa4270 */
[----:B------:R-:W2:Y:S01]  /*15510*/  MUFU.TANH R133, R133 ;  /* 0x0000008500857308 */ /* 0x000ea20000002400 */
[----:B-1----:R-:W-:Y:S02]  /*15520*/  FSEL R129, R129, -INF , P3 ;  /* 0xff80000081817808 */ /* 0x002fe40001800000 */
[----:B------:R-:W-:-:S05]  /*15530*/  ISETP.GT.AND P3, PT, R165, 0x61, PT ;  /* 0x00000061a500780c */ /* 0x000fca0003f64270 */
[----:B------:R-:W1:Y:S01]  /*15540*/  MUFU.TANH R104, R104 ;  /* 0x0000006800687308 */ /* 0x000e620000002400 */
[----:B0-----:R-:W-:Y:S02]  /*15550*/  FSEL R132, R132, -INF , P4 ;  /* 0xff80000084847808 */ /* 0x001fe40002000000 */
[----:B------:R-:W-:-:S05]  /*15560*/  ISETP.GT.AND P4, PT, R165, 0x68, PT ;  /* 0x00000068a500780c */ /* 0x000fca0003f84270 */
[----:B------:R-:W0:Y:S01]  /*15570*/  MUFU.TANH R105, R105 ;  /* 0x0000006900697308 */ /* 0x000e220000002400 */
[----:B--2---:R-:W-:Y:S02]  /*15580*/  FSEL R133, R133, -INF , P1 ;  /* 0xff80000085857808 */ /* 0x004fe40000800000 */
[----:B------:R-:W-:-:S05]  /*15590*/  ISETP.GT.AND P1, PT, R165, 0x69, PT ;  /* 0x00000069a500780c */ /* 0x000fca0003f24270 */
        /* <DEDUP_REMOVED lines=35> */
[----:B------:R-:W-:Y:S02]  /*157d0*/  ISETP.GT.AND P1, PT, R165, 0x99, PT ;  /* 0x00000099a500780c */ /* 0x000fe40003f24270 */
[----:B------:R-:W-:-:S03]  /*157e0*/  FMNMX.FTZ R165, R15, R216, !PT ;  /* 0x000000d80fa57209 */ /* 0x000fc60007810000 */
[----:B------:R-:W2:Y:S01]  /*157f0*/  MUFU.TANH R100, R100 ;  /* 0x0000006400647308 */ /* 0x000ea20000002400 */
[----:B------:R-:W-:Y:S02]  /*15800*/  FMNMX.FTZ R165, R20, R165, !PT ;  /* 0x000000a514a57209 */ /* 0x000fe40007810000 */
[----:B-1----:R-:W-:Y:S02]  /*15810*/  FSEL R96, R96, -INF , P2 ;  /* 0xff80000060607808 */ /* 0x002fe40001000000 */
[----:B------:R-:W-:Y:S02]  /*15820*/  FMNMX.FTZ R165, R153, R165, !PT ;  /* 0x000000a599a57209 */ /* 0x000fe40007810000 */
[----:B------:R-:W-:Y:S01]  /*15830*/  ISETP.GT.AND P2, PT, R14, RZ, PT ;  /* 0x000000ff0e00720c */ /* 0x000fe20003f44270 */
[----:B------:R-:W1:Y:S01]  /*15840*/  MUFU.TANH R21, R21 ;  /* 0x0000001500157308 */ /* 0x000e620000002400 */
[----:B------:R-:W-:Y:S02]  /*15850*/  FMNMX.FTZ R165, R154, R165, !PT ;  /* 0x000000a59aa57209 */ /* 0x000fe40007810000 */
[----:B0-----:R-:W-:-:S02]  /*15860*/  FSEL R97, R97, -INF , P3 ;  /* 0xff80000061617808 */ /* 0x001fc40001800000 */
[----:B------:R-:W-:Y:S02]  /*15870*/  FMNMX.FTZ R165, R157, R165, !PT ;  /* 0x000000a59da57209 */ /* 0x000fe40007810000 */
[----:B------:R-:W-:Y:S01]  /*15880*/  ISETP.GT.AND P3, PT, R14, 0x1, PT ;  /* 0x000000010e00780c */ /* 0x000fe20003f64270 */
[----:B------:R-:W0:Y:S01]  /*15890*/  MUFU.TANH R152, R152 ;  /* 0x0000009800987308 */ /* 0x000e220000002400 */
[----:B------:R-:W-:Y:S02]  /*158a0*/  FMNMX.FTZ R165, R158, R165, !PT ;  /* 0x000000a59ea57209 */ /* 0x000fe40007810000 */
[----:B--2---:R-:W-:Y:S02]  /*158b0*/  FSEL R100, R100, -INF , P4 ;  /* 0xff80000064647808 */ /* 0x004fe40002000000 */
[----:B------:R-:W-:Y:S02]  /*158c0*/  FMNMX.FTZ R165, R161, R165, !PT ;  /* 0x000000a5a1a57209 */ /* 0x000fe40007810000 */
[----:B------:R-:W-:Y:S01]  /*158d0*/  ISETP.GT.AND P4, PT, R14, 0x8, PT ;  /* 0x000000080e00780c */ /* 0x000fe20003f84270 */
[----:B------:R-:W2:Y:S01]  /*158e0*/  MUFU.TANH R155, R155 ;  /* 0x0000009b009b7308 */ /* 0x000ea20000002400 */
[----:B------:R-:W-:-:S02]  /*158f0*/  FMNMX.FTZ R165, R162, R165, !PT ;  /* 0x000000a5a2a57209 */ /* 0x000fc40007810000 */
[----:B-1----:R-:W-:Y:S02]  /*15900*/  FSEL R21, R21, -INF , P2 ;  /* 0xff80000015157808 */ /* 0x002fe40001000000 */
[----:B------:R-:W-:Y:S02]  /*15910*/  FMNMX.FTZ R165, R136, R165, !PT ;  /* 0x000000a588a57209 */ /* 0x000fe40007810000 */
[----:B------:R-:W-:Y:S01]  /*15920*/  ISETP.GT.AND P2, PT, R14, 0x10, PT ;  /* 0x000000100e00780c */ /* 0x000fe20003f44270 */
[----:B------:R1:W3:Y:S01]  /*15930*/  MUFU.TANH R94, R166 ;  /* 0x000000a6005e7308 */ /* 0x0002e20000002400 */
[----:B------:R-:W-:Y:S02]  /*15940*/  FMNMX.FTZ R165, R137, R165, !PT ;  /* 0x000000a589a57209 */ /* 0x000fe40007810000 */
[----:B0-----:R-:W-:Y:S02]  /*15950*/  FSEL R152, R152, -INF , P3 ;  /* 0xff80000098987808 */ /* 0x001fe40001800000 */
[----:B------:R-:W-:-:S02]  /*15960*/  FMNMX.FTZ R165, R140, R165, !PT ;  /* 0x000000a58ca57209 */ /* 0x000fc40007810000 */
[----:B------:R-:W-:Y:S01]  /*15970*/  ISETP.GT.AND P3, PT, R14, 0x11, PT ;  /* 0x000000110e00780c */ /* 0x000fe20003f64270 */
[----:B------:R-:W0:Y:S01]  /*15980*/  MUFU.TANH R156, R156 ;  /* 0x0000009c009c7308 */ /* 0x000e220000002400 */
[----:B------:R-:W-:Y:S01]  /*15990*/  FMNMX.FTZ R165, R141, R165, !PT ;  /* 0x000000a58da57209 */ /* 0x000fe20007810000 */
[----:B-1----:R-:W-:Y:S01]  /*159a0*/  IMAD.U32 R166, RZ, RZ, UR60 ;  /* 0x0000003cffa67e24 */ /* 0x002fe2000f8e00ff */
[----:B--2---:R-:W-:Y:S02]  /*159b0*/  FSEL R155, R155, -INF , P4 ;  /* 0xff8000009b9b7808 */ /* 0x004fe40002000000 */
[----:B------:R-:W-:Y:S02]  /*159c0*/  FMNMX.FTZ R165, R144, R165, !PT ;  /* 0x000000a590a57209 */ /* 0x000fe40007810000 */
[----:B------:R-:W-:Y:S01]  /*159d0*/  ISETP.GT.AND P4, PT, R14, 0x18, PT ;  /* 0x000000180e00780c */ /* 0x000fe20003f84270 */
[----:B------:R-:W1:Y:S01]  /*159e0*/  MUFU.TANH R159, R159 ;  /* 0x0000009f009f7308 */ /* 0x000e620000002400 */
[----:B------:R-:W-:-:S02]  /*159f0*/  FMNMX.FTZ R165, R145, R165, !PT ;  /* 0x000000a591a57209 */ /* 0x000fc40007810000 */
[----:B---3--:R-:W-:Y:S02]  /*15a00*/  FSEL R94, R94, -INF , P1 ;  /* 0xff8000005e5e7808 */ /* 0x008fe40000800000 */
[----:B------:R-:W-:Y:S02]  /*15a10*/  FMNMX.FTZ R165, R148, R165, !PT ;  /* 0x000000a594a57209 */ /* 0x000fe40007810000 */
[----:B------:R-:W-:Y:S01]  /*15a20*/  ISETP.GT.AND P1, PT, R14, 0x9, PT ;  /* 0x000000090e00780c */ /* 0x000fe20003f24270 */
[----:B------:R-:W2:Y:S01]  /*15a30*/  MUFU.TANH R160, R160 ;  /* 0x000000a000a07308 */ /* 0x000ea20000002400 */
[----:B------:R-:W-:Y:S02]  /*15a40*/  FMNMX.FTZ R165, R149, R165, !PT ;  /* 0x000000a595a57209 */ /* 0x000fe40007810000 */
[----:B0-----:R-:W-:Y:S02]  /*15a50*/  FSEL R156, R156, -INF , P1 ;  /* 0xff8000009c9c7808 */ /* 0x001fe40000800000 */
[----:B------:R-:W-:-:S02]  /*15a60*/  FMNMX.FTZ R165, R120, R165, !PT ;  /* 0x000000a578a57209 */ /* 0x000fc40007810000 */
[----:B------:R-:W-:Y:S01]  /*15a70*/  ISETP.GT.AND P1, PT, R14, 0x19, PT ;  /* 0x000000190e00780c */ /* 0x000fe20003f24270 */
[----:B------:R-:W0:Y:S01]  /*15a80*/  MUFU.TANH R163, R163 ;  /* 0x000000a300a37308 */ /* 0x000e220000002400 */
[----:B------:R-:W-:Y:S02]  /*15a90*/  FMNMX.FTZ R165, R121, R165, !PT ;  /* 0x000000a579a57209 */ /* 0x000fe40007810000 */
[----:B-1----:R-:W-:Y:S02]  /*15aa0*/  FSEL R159, R159, -INF , P2 ;  /* 0xff8000009f9f7808 */ /* 0x002fe40001000000 */
[----:B------:R-:W-:Y:S02]  /*15ab0*/  FMNMX.FTZ R165, R124, R165, !PT ;  /* 0x000000a57ca57209 */ /* 0x000fe40007810000 */
[----:B------:R-:W-:Y:S01]  /*15ac0*/  ISETP.GT.AND P2, PT, R14, 0x20, PT ;  /* 0x000000200e00780c */ /* 0x000fe20003f44270 */
[----:B------:R-:W1:Y:S01]  /*15ad0*/  MUFU.TANH R164, R164 ;  /* 0x000000a400a47308 */ /* 0x000e620000002400 */
[----:B------:R-:W-:-:S02]  /*15ae0*/  FMNMX.FTZ R165, R125, R165, !PT ;  /* 0x000000a57da57209 */ /* 0x000fc40007810000 */
[----:B--2---:R-:W-:Y:S02]  /*15af0*/  FSEL R160, R160, -INF , P3 ;  /* 0xff800000a0a07808 */ /* 0x004fe40001800000 */
        /* <DEDUP_REMOVED lines=30> */
[----:B------:R-:W-:Y:S02]  /*15ce0*/  ISETP.GT.AND P1, PT, R14, 0x39, PT ;  /* 0x000000390e00780c */ /* 0x000fe40003f24270 */
[----:B------:R-:W-:Y:S01]  /*15cf0*/  FMNMX.FTZ R165, R88, R165, !PT ;  /* 0x000000a558a57209 */ /* 0x000fe20007810000 */
        /* <DEDUP_REMOVED lines=73> */
[----:B------:R-:W-:Y:S02]  /*16190*/  ISETP.GT.AND P4, PT, R14, 0x98, PT ;  /* 0x000000980e00780c */ /* 0x000fe40003f84270 */
[----:B------:R-:W-:-:S03]  /*161a0*/  FMNMX.FTZ R14, R100, R165, !PT ;  /* 0x000000a5640e7209 */ /* 0x000fc60007810000 */
[----:B------:R-:W1:Y:S01]  /*161b0*/  MUFU.TANH R99, R99 ;  /* 0x0000006300637308 */ /* 0x000e620000002400 */
[----:B------:R-:W-:Y:S02]  /*161c0*/  FMNMX.FTZ R14, R94, R14, !PT ;  /* 0x0000000e5e0e7209 */ /* 0x000fe40007810000 */
[----:B--2---:R-:W-:-:S03]  /*161d0*/  FSEL R95, R95, -INF , P1 ;  /* 0xff8000005f5f7808 */ /* 0x004fc60000800000 */
[----:B------:R-:W2:Y:S02]  /*161e0*/  SHFL.BFLY PT, R165, R14, 0x2, 0x1f ;  /* 0x0c401f000ea57f89 */ /* 0x000ea400000e0000 */
[----:B------:R-:W3:Y:S01]  /*161f0*/  MUFU.TANH R102, R102 ;  /* 0x0000006600667308 */ /* 0x000ee20000002400 */
[----:B0-----:R-:W-:-:S07]  /*16200*/  FSEL R98, R98, -INF , P2 ;  /* 0xff80000062627808 */ /* 0x001fce0001000000 */
[----:B------:R-:W0:Y:S01]  /*16210*/  MUFU.TANH R103, R103 ;  /* 0x0000006700677308 */ /* 0x000e220000002400 */
[----:B-1----:R-:W-:Y:S02]  /*16220*/  FSEL R99, R99, -INF , P3 ;  /* 0xff80000063637808 */ /* 0x002fe40001800000 */
[----:B---3--:R-:W-:Y:S02]  /*16230*/  FSEL R102, R102, -INF , P4 ;  /* 0xff80000066667808 */ /* 0x008fe40002000000 */
[----:B--2---:R-:W-:Y:S02]  /*16240*/  FMNMX.FTZ R14, R14, R165, !PT ;  /* 0x000000a50e0e7209 */ /* 0x004fe40007810000 */
[----:B0-----:R-:W-:-:S03]  /*16250*/  FSEL R103, R103, -INF , P5 ;  /* 0xff80000067677808 */ /* 0x001fc60002800000 */
[----:B------:R-:W0:Y:S02]  /*16260*/  SHFL.BFLY PT, R165, R14, 0x1, 0x1f ;  /* 0x0c201f000ea57f89 */ /* 0x000e2400000e0000 */
[----:B0-----:R-:W-:-:S04]  /*16270*/  FMNMX.FTZ R14, R14, R165, !PT ;  /* 0x000000a50e0e7209 */ /* 0x001fc80007810000 */
[C---:B------:R-:W-:Y:S01]  /*16280*/  FSETP.NEU.FTZ.AND P6, PT, R14.reuse, -INF , PT ;  /* 0xff8000000e00780b */ /* 0x040fe20003fdd000 */
[----:B------:R-:W-:-:S03]  /*16290*/  FFMA.FTZ R166, R14, R166, -8 ;  /* 0xc10000000ea67423 */ /* 0x000fc600000100a6 */
[----:B------:R-:W-:Y:S02]  /*162a0*/  FSEL R165, R14, RZ, P6 ;  /* 0x000000ff0ea57208 */ /* 0x000fe40003000000 */
[----:B------:R-:W-:Y:S02]  /*162b0*/  FSEL R167, R166, RZ, P6 ;  /* 0x000000ffa6a77208 */ /* 0x000fe40003000000 */
[----:B------:R-:W-:Y:S01]  /*162c0*/  FMNMX.FTZ R166, R21, R215, !PT ;  /* 0x000000d715a67209 */ /* 0x000fe20007810000 */
[----:B------:R-:W-:-:S02]  /*162d0*/  FADD.FTZ R165, -R165, R216 ;  /* 0x000000d8a5a57221 */ /* 0x000fc40000010100 */
        /* <DEDUP_REMOVED lines=52> */
[----:B------:R-:W-:Y:S01]  /*16620*/  FFMA.FTZ R94, R94, UR60, -R167 ;  /* 0x0000003c5e5e7c23 */ /* 0x000fe200080108a7 */
[----:B------:R-:W-:Y:S01]  /*16630*/  FMNMX.FTZ R166, R150, R166, !PT ;  /* 0x000000a696a67209 */ /* 0x000fe20007810000 */
[----:B------:R-:W-:Y:S01]  /*16640*/  MUFU.EX2 R168, R104 ;  /* 0x0000006800a87308 */ /* 0x000fe20000000800 */
[----:B------:R-:W-:-:S02]  /*16650*/  FMUL.FTZ R165, R165, UR60 ;  /* 0x0000003ca5a57c20 */ /* 0x000fc40008410000 */
        /* <DEDUP_REMOVED lines=8> */
[----:B------:R-:W1:Y:S03]  /*166e0*/  MUFU.EX2 R20, R20 ;  /* 0x0000001400147308 */ /* 0x000e660000000800 */
[----:B------:R-:W-:-:S04]  /*166f0*/  FMNMX.FTZ R166, R131, R166, !PT ;  /* 0x000000a683a67209 */ /* 0x000fc80007810000 */
[----:B------:R-:W-:Y:S01]  /*16700*/  FMNMX.FTZ R166, R134, R166, !PT ;  /* 0x000000a686a67209 */ /* 0x000fe20007810000 */
[----:B------:R-:W-:Y:S01]  /*16710*/  MUFU.EX2 R153, R153 ;  /* 0x0000009900997308 */ /* 0x000fe20000000800 */
[----:B0-----:R-:W-:-:S02]  /*16720*/  FFMA.FTZ R3, R165, R3, R15 ;  /* 0x00000003a5037223 */ /* 0x001fc4000001000f */
[----:B------:R-:W-:-:S04]  /*16730*/  FMNMX.FTZ R166, R135, R166, !PT ;  /* 0x000000a687a67209 */ /* 0x000fc80007810000 */
[----:B------:R-:W-:Y:S01]  /*16740*/  FMNMX.FTZ R166, R106, R166, !PT ;  /* 0x000000a66aa67209 */ /* 0x000fe20007810000 */
[----:B------:R-:W-:Y:S01]  /*16750*/  MUFU.EX2 R154, R154 ;  /* 0x0000009a009a7308 */ /* 0x000fe20000000800 */
[----:B-1----:R-:W-:-:S02]  /*16760*/  FADD.FTZ R3, R20, R3 ;  /* 0x0000000314037221 */ /* 0x002fc40000010000 */
        /* <DEDUP_REMOVED lines=21> */
[----:B------:R-:W-:-:S05]  /*168c0*/  FMNMX.FTZ R166, R103, R166, !PT ;  /* 0x000000a667a67209 */ /* 0x000fca0007810000 */
[----:B------:R-:W0:Y:S01]  /*168d0*/  SHFL.BFLY PT, R167, R166, 0x2, 0x1f ;  /* 0x0c401f00a6a77f89 */ /* 0x000e2200000e0000 */
        /* <DEDUP_REMOVED lines=9> */
[----:B0-----:R-:W-:-:S02]  /*16970*/  FMNMX.FTZ R104, R167, R166, !PT ;  /* 0x000000a6a7687209 */ /* 0x001fc40007810000 */
[----:B------:R-:W-:Y:S02]  /*16980*/  MOV R167, UR60 ;  /* 0x0000003c00a77c02 */ /* 0x000fe40008000f00 */
[----:B------:R-:W-:-:S03]  /*16990*/  FSETP.NEU.FTZ.AND P1, PT, R104, -INF , PT ;  /* 0xff8000006800780b */ /* 0x000fc60003f3d000 */
[----:B------:R-:W-:Y:S01]  /*169a0*/  MUFU.EX2 R124, R124 ;  /* 0x0000007c007c7308 */ /* 0x000fe20000000800 */
[----:B------:R-:W-:-:S01]  /*169b0*/  FFMA.FTZ R167, R104, R167, -8 ;  /* 0xc100000068a77423 */ /* 0x000fc200000100a7 */
[----:B------:R-:W-:-:S04]  /*169c0*/  FSEL R166, R104, RZ, P1 ;  /* 0x000000ff68a67208 */ /* 0x000fc80000800000 */
[----:B------:R-:W-:Y:S01]  /*169d0*/  FSEL R170, R167, RZ, P1 ;  /* 0x000000ffa7aa7208 */ /* 0x000fe20000800000 */
[----:B------:R-:W-:-:S01]  /*169e0*/  FADD.FTZ R166, -R166, R215 ;  /* 0x000000d7a6a67221 */ /* 0x000fc20000010100 */
[----:B------:R-:W-:Y:S01]  /*169f0*/  IMAD R167, R189, 0x8, R18 ;  /* 0x00000008bda77824 */ /* 0x000fe200078e0212 */
[----:B------:R-:W-:Y:S02]  /*16a00*/  MUFU.EX2 R125, R125 ;  /* 0x0000007d007d7308 */ /* 0x000fe40000000800 */
[----:B------:R-:W-:-:S01]  /*16a10*/  FFMA.FTZ R21, R21, UR60, -R170 ;  /* 0x0000003c15157c23 */ /* 0x000fc200080108aa */
[----:B------:R-:W-:Y:S01]  /*16a20*/  FMUL.FTZ R166, R166, UR60 ;  /* 0x0000003ca6a67c20 */ /* 0x000fe20008410000 */
[----:B------:R-:W-:-:S01]  /*16a30*/  FFMA.FTZ R152, R152, UR60, -R170 ;  /* 0x0000003c98987c23 */ /* 0x000fc200080108aa */
[--C-:B------:R-:W-:Y:S01]  /*16a40*/  FFMA.FTZ R155, R155, UR60, -R170.reuse ;  /* 0x0000003c9b9b7c23 */ /* 0x100fe200080108aa */
[----:B------:R-:W-:-:S01]  /*16a50*/  FFMA.FTZ R156, R156, UR60, -R170 ;  /* 0x0000003c9c9c7c23 */ /* 0x000fc200080108aa */
[----:B------:R-:W-:Y:S01]  /*16a60*/  FFMA.FTZ R159, R159, UR60, -R170 ;  /* 0x0000003c9f9f7c23 */ /* 0x000fe200080108aa */
[----:B------:R-:W-:Y:S01]  /*16a70*/  MUFU.EX2 R21, R21 ;  /* 0x0000001500157308 */ /* 0x000fe20000000800 */
[----:B------:R-:W-:-:S02]  /*16a80*/  VIADD R167, R167, 0x22840 ;  /* 0x00022840a7a77836 */ /* 0x000fc40000000000 */
[--C-:B------:R-:W-:Y:S01]  /*16a90*/  FFMA.FTZ R160, R160, UR60, -R170.reuse ;  /* 0x0000003ca0a07c23 */ /* 0x100fe200080108aa */
[----:B------:R-:W-:-:S01]  /*16aa0*/  FFMA.FTZ R163, R163, UR60, -R170 ;  /* 0x0000003ca3a37c23 */ /* 0x000fc200080108aa */
[--C-:B------:R-:W-:Y:S01]  /*16ab0*/  FFMA.FTZ R164, R164, UR60, -R170.reuse ;  /* 0x0000003ca4a47c23 */ /* 0x100fe200080108aa */
[----:B------:R-:W-:-:S01]  /*16ac0*/  FFMA.FTZ R138, R138, UR60, -R170 ;  /* 0x0000003c8a8a7c23 */ /* 0x000fc200080108aa */
[----:B------:R-:W-:Y:S01]  /*16ad0*/  PRMT R167, R169, 0x654, R167 ;  /* 0x00000654a9a77816 */ /* 0x000fe200000000a7 */
[----:B------:R-:W-:-:S01]  /*16ae0*/  FFMA.FTZ R139, R139, UR60, -R170 ;  /* 0x0000003c8b8b7c23 */ /* 0x000fc200080108aa */
[----:B------:R-:W0:Y:S01]  /*16af0*/  MUFU.EX2 R166, R166 ;  /* 0x000000a600a67308 */ /* 0x000e220000000800 */
[----:B------:R-:W-:-:S01]  /*16b00*/  FFMA.FTZ R142, R142, UR60, -R170 ;  /* 0x0000003c8e8e7c23 */ /* 0x000fc200080108aa */
[----:B------:R1:W-:Y:S01]  /*16b10*/  SYNCS.ARRIVE.TRANS64.RED.A1T0 RZ, [R167+URZ], RZ ;  /* 0x000000ffa7ff79a7 */ /* 0x0003e2000810043f */
        /* <DEDUP_REMOVED lines=43> */
[----:B------:R-:W-:-:S02]  /*16dd0*/  FADD.FTZ R0, R162, R0 ;  /* 0x00000000a2007221 */ /* 0x000fc40000010000 */
        /* <DEDUP_REMOVED lines=123> */
.L_x_10486:
        /* <DEDUP_REMOVED lines=114> */
[----:B------:R-:W-:Y:S01]  /*17cb0*/  IMAD.MOV.U32 R218, RZ, RZ, R189 ;  /* 0x000000ffffda7224 */ /* 0x000fe200078e00bd */
[----:B0-----:R-:W-:Y:S06]  /*17cc0*/  @P1 BRA `(.L_x_10487) ;  /* 0xffffffbc00341947 */ /* 0x001fec000383ffff */
.L_x_10475:
[----:B------:R-:W-:-:S13]  /*17cd0*/  ISETP.GE.AND P1, PT, R217, R204, PT ;  /* 0x000000ccd900720c */ /* 0x000fda0003f26270 */
[----:B------:R-:W-:Y:S05]  /*17ce0*/  @!P1 BRA `(.L_x_10488) ;  /* 0x0000003400f89947 */ /* 0x000fea0003800000 */
[----:B------:R-:W-:Y:S02]  /*17cf0*/  IMAD.MOV.U32 R13, RZ, RZ, R104 ;  /* 0x000000ffff0d7224 */ /* 0x000fe400078e0068 */
[----:B------:R-:W-:Y:S02]  /*17d00*/  IMAD.MOV.U32 R198, RZ, RZ, R14 ;  /* 0x000000ffffc67224 */ /* 0x000fe400078e000e */
[----:B------:R-:W-:Y:S02]  /*17d10*/  IMAD.MOV.U32 R215, RZ, RZ, R194 ;  /* 0x000000ffffd77224 */ /* 0x000fe400078e00c2 */
[----:B------:R-:W-:-:S07]  /*17d20*/  IMAD.MOV.U32 R199, RZ, RZ, R189 ;  /* 0x000000ffffc77224 */ /* 0x000fce00078e00bd */
.L_x_10500:
[----:B------:R-:W-:Y:S01]  /*17d30*/  ISETP.NE.AND P2, PT, R196, RZ, PT ;  /* 0x000000ffc400720c */ /* 0x000fe20003f45270 */
[----:B------:R-:W-:Y:S05]  /*17d40*/  YIELD ;  /* 0x0000000000007946 */ /* 0x000fea0003800000 */
[----:B------:R-:W-:-:S04]  /*17d50*/  IADD3 R189, R199, 0x1, RZ ;  /* 0x00000001c7bd7810 */ /* 0x000fc80007ffe0ff */
[----:B------:R-:W-:-:S04]  /*17d60*/  ISETP.NE.AND P1, PT, R189, 0x2, PT ;  /* 0x00000002bd00780c */ /* 0x000fc80003f25270 */
[----:B------:R-:W-:Y:S02]  /*17d70*/  SEL R194, RZ, 0x1, P1 ;  /* 0x00000001ffc27807 */ /* 0x000fe40000800000 */
[----:B------:R-:W-:Y:S02]  /*17d80*/  SEL R189, R189, RZ, P1 ;  /* 0x000000ffbdbd7207 */ /* 0x000fe40000800000 */
[----:B------:R-:W-:Y:S01]  /*17d90*/  LOP3.LUT R194, R215, R194, RZ, 0x3c, !PT ;  /* 0x000000c2d7c27212 */ /* 0x000fe200078e3cff */
[----:B------:R-:W-:Y:S06]  /*17da0*/  @P2 BRA `(.L_x_10489) ;  /* 0x0000000000302947 */ /* 0x000fec0003800000 */
[----:B------:R-:W-:Y:S05]  /*17db0*/  @!P0 BRA `(.L_x_10490) ;  /* 0x0000000000048947 */ /* 0x000fea0003800000 */
[----:B------:R-:W-:Y:S01]  /*17dc0*/  BPT.TRAP 0x1 ;  /* 0x000000040000795c */ /* 0x000fe20000300000 */
.L_x_10490:
[----:B------:R-:W-:Y:S01]  /*17dd0*/  IMAD R14, R189, 0x8, R18 ;  /* 0x00000008bd0e7824 */ /* 0x000fe200078e0212 */
[----:B------:R-:W-:-:S04]  /*17de0*/  SHF.L.U32 R15, R194, 0x1f, RZ ;  /* 0x0000001fc20f7819 */ /* 0x000fc800000006ff */
[----:B------:R0:W1:Y:S01]  /*17df0*/  SYNCS.PHASECHK.TRANS64.TRYWAIT P1, [R14+URZ+0x22830], R15 ;  /* 0x0228300f0e0075a7 */ /* 0x000062000802017f */
[----:B------:R-:W-:Y:S05]  /*17e00*/  @!P0 BRA `(.L_x_10491) ;  /* 0x0000000000048947 */ /* 0x000fea0003800000 */
[----:B------:R-:W-:Y:S01]  /*17e10*/  BPT.TRAP 0x1 ;  /* 0x000000040000795c */ /* 0x000fe20000300000 */
.L_x_10491:
[----:B------:R-:W-:Y:S04]  /*17e20*/  BSSY B0, `(.L_x_10489) ;  /* 0x0000004000007945 */ /* 0x000fe80003800000 */
[----:B-1----:R-:W-:Y:S05]  /*17e30*/  @P1 BRA `(.L_x_10492) ;  /* 0x0000000000081947 */ /* 0x002fea0003800000 */
[----:B------:R-:W1:Y:S02]  /*17e40*/  SYNCS.PHASECHK.TRANS64.TRYWAIT P1, [R14+URZ+0x22830], R15 ;  /* 0x0228300f0e0075a7 */ /* 0x000e64000802017f */
[----:B-1----:R-:W-:Y:S05]  /*17e50*/  @!P1 BRA `(.L_x_10493) ;  /* 0x0000012c00c09947 */ /* 0x002fea0003800000 */
.L_x_10492:
[----:B------:R-:W-:Y:S05]  /*17e60*/  BSYNC B0 ;  /* 0x0000000000007941 */ /* 0x000fea0003800000 */
.L_x_10489:
        /* <DEDUP_REMOVED lines=19> */
[----:B------:R-:W-:-:S02]  /*17fa0*/  R2UR UR55, R15 ;  /* 0x000000000f3772ca */ /* 0x000fc400000e0000 */
[----:B------:R-:W-:Y:S02]  /*17fb0*/  R2UR UR52, R4 ;  /* 0x00000000043472ca */ /* 0x000fe400000e0000 */
[----:B------:R-:W-:Y:S02]  /*17fc0*/  R2UR UR53, R5 ;  /* 0x00000000053572ca */ /* 0x000fe400000e0000 */
[----:B------:R-:W-:Y:S01]  /*17fd0*/  R2UR UR8, R90 ;  /* 0x000000005a0872ca */ /* 0x000fe200000e0000 */
[C---:B------:R-:W-:Y:S01]  /*17fe0*/  VIADD R90, R20.reuse, 0x102 ;  /* 0x00000102145a7836 */ /* 0x040fe20000000000 */
[----:B------:R-:W-:Y:S02]  /*17ff0*/  IADD3 R88, R20, 0x400, RZ ;  /* 0x0000040014587810 */ /* 0x000fe40007ffe0ff */
[----:B0-----:R-:W-:Y:S02]  /*18000*/  SHF.R.U32.HI R14, RZ, 0x7, R14 ;  /* 0x00000007ff0e7819 */ /* 0x001fe4000001160e */
[----:B------:R-:W-:-:S02]  /*18010*/  R2UR UR6, R90 ;  /* 0x000000005a0672ca */ /* 0x000fc400000e0000 */
[----:B------:R-:W-:Y:S01]  /*18020*/  R2UR UR7, R91 ;  /* 0x000000005b0772ca */ /* 0x000fe200000e0000 */
[----:B------:R-:W-:Y:S01]  /*18030*/  VIADD R92, R14, 0x8 ;  /* 0x000000080e5c7836 */ /* 0x000fe20000000000 */
[----:B------:R-:W-:Y:S01]  /*18040*/  R2UR UR10, R88 ;  /* 0x00000000580a72ca */ /* 0x000fe200000e0000 */
[C---:B------:R-:W-:Y:S01]  /*18050*/  VIADD R14, R20.reuse, 0x200 ;  /* 0x00000200140e7836 */ /* 0x040fe20000000000 */
[----:B------:R-:W-:Y:S01]  /*18060*/  R2UR UR11, R89 ;  /* 0x00000000590b72ca */ /* 0x000fe200000e0000 */
[----:B------:R-:W-:Y:S01]  /*18070*/  VIADD R88, R20, 0x202 ;  /* 0x0000020214587836 */ /* 0x000fe20000000000 */
[----:B------:R0:W-:Y:S01]  /*18080*/  BAR.SYNC.DEFER_BLOCKING R92, 0x100 ;  /* 0x0004005c0000751d */ /* 0x0001e20000010000 */
[----:B------:R-:W-:Y:S02]  /*18090*/  R2UR UR9, R91 ;  /* 0x000000005b0972ca */ /* 0x000fe400000e0000 */
[----:B------:R-:W-:Y:S01]  /*180a0*/  R2UR UR54, R14 ;  /* 0x000000000e3672ca */ /* 0x000fe200000e0000 */
[----:B------:R-:W-:Y:S01]  /*180b0*/  VIADD R14, R20, 0x2 ;  /* 0x00000002140e7836 */ /* 0x000fe20000000000 */
[----:B------:R-:W-:-:S02]  /*180c0*/  MOV R218, UR6 ;  /* 0x0000000600da7c02 */ /* 0x000fc40008000f00 */
[----:B------:R-:W-:Y:S02]  /*180d0*/  MOV R216, UR7 ;  /* 0x0000000700d87c02 */ /* 0x000fe40008000f00 */
[----:B------:R-:W-:Y:S01]  /*180e0*/  UMOV UR6, UR10 ;  /* 0x0000000a00067c82 */ /* 0x000fe20008000000 */
[----:B------:R-:W-:Y:S01]  /*180f0*/  R2UR UR10, R88 ;  /* 0x00000000580a72ca */ /* 0x000fe200000e0000 */
[----:B------:R-:W-:Y:S01]  /*18100*/  UMOV UR7, UR11 ;  /* 0x0000000b00077c82 */ /* 0x000fe20008000000 */
[----:B------:R-:W-:Y:S01]  /*18110*/  R2UR UR11, R89 ;  /* 0x00000000590b72ca */ /* 0x000fe200000e0000 */
[C---:B------:R-:W-:Y:S01]  /*18120*/  VIADD R88, R20.reuse, 0x402 ;  /* 0x0000040214587836 */ /* 0x040fe20000000000 */
[----:B0-----:R-:W-:Y:S02]  /*18130*/  IADD3 R92, R20, 0x4, RZ ;  /* 0x00000004145c7810 */ /* 0x001fe40007ffe0ff */
[----:B------:R-:W-:Y:S02]  /*18140*/  R2UR UR23, R93 ;  /* 0x000000005d1772ca */ /* 0x000fe400000e0000 */
[----:B------:R-:W-:Y:S01]  /*18150*/  R2UR UR22, R92 ;  /* 0x000000005c1672ca */ /* 0x000fe200000e0000 */
[----:B------:R-:W-:Y:S01]  /*18160*/  VIADD R92, R20, 0x6 ;  /* 0x00000006145c7836 */ /* 0x000fe20000000000 */
[----:B------:R-:W-:Y:S01]  /*18170*/  R2UR UR4, R14 ;  /* 0x000000000e0472ca */ /* 0x000fe200000e0000 */
[----:B------:R-:W-:Y:S01]  /*18180*/  VIADD R14, R20, 0x302 ;  /* 0x00000302140e7836 */ /* 0x000fe20000000000 */
[----:B------:R-:W-:Y:S01]  /*18190*/  R2UR UR5, R15 ;  /* 0x000000000f0572ca */ /* 0x000fe200000e0000 */
[----:B------:R-:W-:-:S02]  /*181a0*/  WARPGROUP.ARRIVE ;  /* 0x00000000000079c5 */ /* 0x000fc40000000000 */
[----:B------:R-:W-:Y:S01]  /*181b0*/  MOV R90, UR11 ;  /* 0x0000000b005a7c02 */ /* 0x000fe20008000f00 */
[----:B------:R-:W-:Y:S01]  /*181c0*/  UMOV UR11, UR9 ;  /* 0x00000009000b7c82 */ /* 0x000fe20008000000 */
[----:B------:R-:W-:Y:S01]  /*181d0*/  MOV R91, UR10 ;  /* 0x0000000a005b7c02 */ /* 0x000fe20008000f00 */
[----:B------:R-:W-:Y:S01]  /*181e0*/  UMOV UR10, UR8 ;  /* 0x00000008000a7c82 */ /* 0x000fe20008000000 */
[----:B------:R-:W-:Y:S01]  /*181f0*/  R2UR UR8, R4 ;  /* 0x00000000040872ca */ /* 0x000fe200000e0000 */
[----:B------:R-:W-:Y:S01]  /*18200*/  QGMMA.64x32x32.F32.E4M3.E4M3 R152, gdesc[UR44], RZ, !UPT, gsb0 ;  /* 0x006000002c9879f3 */ /* 0x000fe2000c0008ff */
[----:B------:R-:W-:Y:S02]  /*18210*/  R2UR UR9, R5 ;  /* 0x00000000050972ca */ /* 0x000fe400000e0000 */
[----:B------:R-:W-:Y:S01]  /*18220*/  R2UR UR18, R88 ;  /* 0x00000000581272ca */ /* 0x000fe200000e0000 */
[----:B------:R-:W-:Y:S01]  /*18230*/  VIADD R88, R20, 0x204 ;  /* 0x0000020414587836 */ /* 0x000fe20000000000 */
        /* <DEDUP_REMOVED lines=8> */
[----:B------:R-:W-:Y:S02]  /*182c0*/  R2UR UR38, R88 ;  /* 0x00000000582672ca */ /* 0x000fe400000e0000 */
[----:B------:R-:W-:Y:S01]  /*182d0*/  R2UR UR39, R89 ;  /* 0x00000000592772ca */ /* 0x000fe200000e0000 */
[----:B------:R-:W-:Y:S01]  /*182e0*/  IMAD.MOV.U32 R89, RZ, RZ, 0x40000040 ;  /* 0x40000040ff597424 */ /* 0x000fe200078e00ff */
[----:B------:R-:W-:Y:S02]  /*182f0*/  R2UR UR4, R4 ;  /* 0x00000000040472ca */ /* 0x000fe400000e0000 */
[----:B------:R-:W-:Y:S02]  /*18300*/  R2UR UR5, R5 ;  /* 0x00000000050572ca */ /* 0x000fe400000e0000 */
[----:B------:R-:W-:-:S02]  /*18310*/  IADD3 R88, R20, 0x206, RZ ;  /* 0x0000020614587810 */ /* 0x000fc40007ffe0ff */
[----:B------:R-:W-:Y:S02]  /*18320*/  R2UR UR42, R92 ;  /* 0x000000005c2a72ca */ /* 0x000fe400000e0000 */
[----:B------:R-:W-:Y:S02]  /*18330*/  R2UR UR43, R93 ;  /* 0x000000005d2b72ca */ /* 0x000fe400000e0000 */
[----:B------:R-:W-:Y:S02]  /*18340*/  R2UR UR20, R10 ;  /* 0x000000000a1472ca */ /* 0x000fe400000e0000 */
[----:B------:R-:W-:Y:S02]  /*18350*/  R2UR UR21, R11 ;  /* 0x000000000b1572ca */ /* 0x000fe400000e0000 */
[----:B------:R-:W-:Y:S01]  /*18360*/  R2UR UR14, R14 ;  /* 0x000000000e0e72ca */ /* 0x000fe200000e0000 */
[----:B------:R-:W-:Y:S01]  /*18370*/  VIADD R14, R20, 0x104 ;  /* 0x00000104140e7836 */ /* 0x000fe20000000000 */
[----:B------:R-:W-:-:S02]  /*18380*/  R2UR UR15, R15 ;  /* 0x000000000f0f72ca */ /* 0x000fc400000e0000 */
[C---:B------:R-:W-:Y:S02]  /*18390*/  R2UR UR12, R10.reuse ;  /* 0x000000000a0c72ca */ /* 0x040fe400000e0000 */
[C---:B------:R-:W-:Y:S02]  /*183a0*/  R2UR UR13, R11.reuse ;  /* 0x000000000b0d72ca */ /* 0x040fe400000e0000 */
        /* <DEDUP_REMOVED lines=110> */
.L_x_10495:
[----:B------:R-:W-:Y:S01]  /*18a90*/  SHF.L.U32 R14, R215, 0x1f, RZ ;  /* 0x0000001fd70e7819 */ /* 0x000fe200000006ff */
[----:B------:R-:W-:-:S04]  /*18aa0*/  IMAD R15, R199, 0x8, R18 ;  /* 0x00000008c70f7824 */ /* 0x000fc800078e0212 */
[----:B------:R0:W1:Y:S01]  /*18ab0*/  SYNCS.PHASECHK.TRANS64.TRYWAIT P1, [R15+URZ+0x22850], R14 ;  /* 0x0228500e0f0075a7 */ /* 0x000062000802017f */
[----:B------:R-:W-:Y:S05]  /*18ac0*/  @!P0 BRA `(.L_x_10496) ;  /* 0x0000000000048947 */ /* 0x000fea0003800000 */
[----:B------:R-:W-:Y:S01]  /*18ad0*/  BPT.TRAP 0x1 ;  /* 0x000000040000795c */ /* 0x000fe20000300000 */
.L_x_10496:
[----:B-1----:R-:W-:Y:S05]  /*18ae0*/  @P1 BRA `(.L_x_10494) ;  /* 0x0000000000081947 */ /* 0x002fea0003800000 */
[----:B------:R-:W1:Y:S02]  /*18af0*/  SYNCS.PHASECHK.TRANS64.TRYWAIT P1, [R15+URZ+0x22850], R14 ;  /* 0x0228500e0f0075a7 */ /* 0x000e64000802017f */
[----:B-1----:R-:W-:Y:S05]  /*18b00*/  @!P1 BRA `(.L_x_10497) ;  /* 0x0000012000a89947 */ /* 0x002fea0003800000 */
.L_x_10494:
[----:B01----:R-:W-:Y:S01]  /*18b10*/  VIADD R14, R18, 0x400 ;  /* 0x00000400120e7836 */ /* 0x003fe20000000000 */
[----:B------:R-:W-:Y:S01]  /*18b20*/  MOV R15, 0xc0000010 ;  /* 0xc0000010000f7802 */ /* 0x000fe20000000f00 */
[----:B------:R-:W-:Y:S05]  /*18b30*/  WARPSYNC.ALL ;  /* 0x0000000000007948 */ /* 0x000fea0003800000 */
[----:B------:R-:W-:Y:S01]  /*18b40*/  SHF.R.U32.HI R14, RZ, 0x4, R14 ;  /* 0x00000004ff0e7819 */ /* 0x000fe2000001160e */
[----:B------:R-:W-:Y:S01]  /*18b50*/  WARPGROUP.ARRIVE ;  /* 0x00000000000079c5 */ /* 0x000fe20000000000 */
[----:B------:R-:W-:Y:S01]  /*18b60*/  R2UR UR7, R15 ;  /* 0x000000000f0772ca */ /* 0x000fe200000e0000 */
[----:B------:R-:W-:Y:S01]  /*18b70*/  IMAD.MOV.U32 R21, RZ, RZ, -0x3ffffff0 ;  /* 0xc0000010ff157424 */ /* 0x000fe200078e00ff */
[----:B------:R-:W-:-:S03]  /*18b80*/  LOP3.LUT R14, R14, 0x3fff, RZ, 0xc0, !PT ;  /* 0x00003fff0e0e7812 */ /* 0x000fc600078ec0ff */
[----:B------:R-:W0:Y:S01]  /*18b90*/  S2R R215, SR_TID.X ;  /* 0x0000000000d77919 */ /* 0x000e220000002100 */
[----:B------:R-:W-:Y:S02]  /*18ba0*/  MOV R15, 0xc0000010 ;  /* 0xc0000010000f7802 */ /* 0x000fe40000000f00 */
        /* <DEDUP_REMOVED lines=36> */
.L_x_10498:
[C---:B------:R-:W-:Y:S01]  /*18df0*/  FMUL.FTZ R15, R2.reuse, R152 ;  /* 0x00000098020f7220 */ /* 0x040fe20000410000 */
[C---:B------:R-:W-:Y:S01]  /*18e00*/  FMUL.FTZ R20, R2.reuse, R153 ;  /* 0x0000009902147220 */ /* 0x040fe20000410000 */
[C---:B------:R-:W-:Y:S01]  /*18e10*/  FMUL.FTZ R153, R2.reuse, R156 ;  /* 0x0000009c02997220 */ /* 0x040fe20000410000 */
[----:B0-----:R-:W-:Y:S02]  /*18e20*/  IMAD R14, R189, 0x8, R18 ;  /* 0x00000008bd0e7824 */ /* 0x001fe400078e0212 */
[C---:B------:R-:W-:Y:S01]  /*18e30*/  FMUL.FTZ R156, R2.reuse, R159 ;  /* 0x0000009f029c7220 */ /* 0x040fe20000410000 */
[C---:B------:R-:W-:Y:S01]  /*18e40*/  FMUL.FTZ R21, R2.reuse, R154 ;  /* 0x0000009a02157220 */ /* 0x040fe20000410000 */
[----:B------:R-:W0:Y:S01]  /*18e50*/  MUFU.TANH R15, R15 ;  /* 0x0000000f000f7308 */ /* 0x000e220000002400 */
[C---:B------:R-:W-:Y:S01]  /*18e60*/  FMUL.FTZ R159, R2.reuse, R162 ;  /* 0x000000a2029f7220 */ /* 0x040fe20000410000 */
[C---:B------:R-:W-:Y:S01]  /*18e70*/  FMUL.FTZ R154, R2.reuse, R157 ;  /* 0x0000009d029a7220 */ /* 0x040fe20000410000 */
[----:B------:R-:W-:Y:S01]  /*18e80*/  FMUL.FTZ R162, R2, R165 ;  /* 0x000000a502a27220 */ /* 0x000fe20000410000 */
[----:B------:R-:W-:-:S02]  /*18e90*/  VIADD R14, R14, 0x22840 ;  /* 0x000228400e0e7836 */ /* 0x000fc40000000000 */
[C---:B------:R-:W-:Y:S01]  /*18ea0*/  FMUL.FTZ R157, R2.reuse, R160 ;  /* 0x000000a0029d7220 */ /* 0x040fe20000410000 */
[----:B------:R-:W-:Y:S02]  /*18eb0*/  IMAD.U32 R165, RZ, RZ, UR61 ;  /* 0x0000003dffa57e24 */ /* 0x000fe4000f8e00ff */
[C---:B------:R-:W-:Y:S01]  /*18ec0*/  FMUL.FTZ R152, R2.reuse, R155 ;  /* 0x0000009b02987220 */ /* 0x040fe20000410000 */
[----:B------:R-:W1:Y:S01]  /*18ed0*/  MUFU.TANH R20, R20 ;  /* 0x0000001400147308 */ /* 0x000e620000002400 */
[C---:B------:R-:W-:Y:S01]  /*18ee0*/  FMUL.FTZ R155, R2.reuse, R158 ;  /* 0x0000009e029b7220 */ /* 0x040fe20000410000 */
[C---:B------:R-:W-:Y:S01]  /*18ef0*/  FMUL.FTZ R158, R2.reuse, R161 ;  /* 0x000000a1029e7220 */ /* 0x040fe20000410000 */
[----:B------:R-:W-:Y:S01]  /*18f00*/  PRMT R14, R165, 0x654, R14 ;  /* 0x00000654a50e7816 */ /* 0x000fe2000000000e */
[C---:B------:R-:W-:Y:S01]  /*18f10*/  FMUL.FTZ R161, R2.reuse, R164 ;  /* 0x000000a402a17220 */ /* 0x040fe20000410000 */
[C---:B------:R-:W-:Y:S01]  /*18f20*/  FMUL.FTZ R136, R2.reuse, R136 ;  /* 0x0000008802887220 */ /* 0x040fe20000410000 */
[C---:B------:R-:W-:Y:S01]  /*18f30*/  FMUL.FTZ R137, R2.reuse, R137 ;  /* 0x0000008902897220 */ /* 0x040fe20000410000 */
[----:B------:R0:W-:Y:S01]  /*18f40*/  SYNCS.ARRIVE.TRANS64.RED.A1T0 RZ, [R14+URZ], RZ ;  /* 0x000000ff0eff79a7 */ /* 0x0001e2000810043f */
[----:B------:R-:W2:Y:S01]  /*18f50*/  MUFU.TANH R153, R153 ;  /* 0x0000009900997308 */ /* 0x000ea20000002400 */
[C---:B------:R-:W-:Y:S01]  /*18f60*/  FMUL.FTZ R140, R2.reuse, R140 ;  /* 0x0000008c028c7220 */ /* 0x040fe20000410000 */
[C---:B------:R-:W-:Y:S01]  /*18f70*/  FMUL.FTZ R141, R2.reuse, R141 ;  /* 0x0000008d028d7220 */ /* 0x040fe20000410000 */
[C---:B------:R-:W-:Y:S01]  /*18f80*/  FMUL.FTZ R144, R2.reuse, R144 ;  /* 0x0000009002907220 */ /* 0x040fe20000410000 */
[C---:B------:R-:W-:Y:S01]  /*18f90*/  FMUL.FTZ R145, R2.reuse, R145 ;  /* 0x0000009102917220 */ /* 0x040fe20000410000 */
[C---:B------:R-:W-:Y:S01]  /*18fa0*/  FMUL.FTZ R148, R2.reuse, R148 ;  /* 0x0000009402947220 */ /* 0x040fe20000410000 */
[C---:B------:R-:W-:Y:S01]  /*18fb0*/  FMUL.FTZ R149, R2.reuse, R149 ;  /* 0x0000009502957220 */ /* 0x040fe20000410000 */
[----:B0-----:R-:W-:Y:S01]  /*18fc0*/  FMNMX.FTZ R14, R15, R198, !PT ;  /* 0x000000c60f0e7209 */ /* 0x001fe20007810000 */
[----:B------:R-:W0:Y:S01]  /*18fd0*/  MUFU.TANH R154, R154 ;  /* 0x0000009a009a7308 */ /* 0x000e220000002400 */
[C---:B------:R-:W-:Y:S01]  /*18fe0*/  FMUL.FTZ R120, R2.reuse, R120 ;  /* 0x0000007802787220 */ /* 0x040fe20000410000 */
[----:B------:R-:W-:Y:S01]  /*18ff0*/  FMUL.FTZ R121, R2, R121 ;  /* 0x0000007902797220 */ /* 0x000fe20000410000 */
[----:B-1----:R-:W-:Y:S01]  /*19000*/  FMNMX.FTZ R14, R20, R14, !PT ;  /* 0x0000000e140e7209 */ /* 0x002fe20007810000 */
        /* <DEDUP_REMOVED lines=75> */
[----:B------:R-:W-:Y:S01]  /*194c0*/  ULDC UR4, c[0x0][0x988] ;  /* 0x0002620000047ab9 */ /* 0x000fe20000000800 */
[----:B------:R-:W1:Y:S01]  /*194d0*/  MUFU.TANH R145, R145 ;  /* 0x0000009100917308 */ /* 0x000e620000002400 */
[----:B--2---:R-:W-:Y:S01]  /*194e0*/  FMNMX.FTZ R14, R141, R14, !PT ;  /* 0x0000000e8d0e7209 */ /* 0x004fe20007810000 */
[----:B------:R-:W-:-:S06]  /*194f0*/  UMOV UR60, UR4 ;  /* 0x00000004003c7c82 */ /* 0x000fcc0008000000 */
        /* <DEDUP_REMOVED lines=393> */
.L_x_10499:
        /* <DEDUP_REMOVED lines=110> */
[----:B------:R-:W-:Y:S01]  /*1b470*/  IADD3 R217, R217, -0x1, RZ ;  /* 0xffffffffd9d97810 */ /* 0x000fe20007ffe0ff */
[----:B------:R-:W-:-:S02]  /*1b480*/  IMAD.MOV.U32 R13, RZ, RZ, R104 ;  /* 0x000000ffff0d7224 */ /* 0x000fc400078e0068 */
[----:B------:R-:W-:Y:S02]  /*1b490*/  IMAD.MOV.U32 R198, RZ, RZ, R14 ;  /* 0x000000ffffc67224 */ /* 0x000fe400078e000e */
[----:B------:R-:W-:Y:S02]  /*1b4a0*/  IMAD.MOV.U32 R215, RZ, RZ, R194 ;  /* 0x000000ffffd77224 */ /* 0x000fe400078e00c2 */
[----:B------:R-:W-:Y:S01]  /*1b4b0*/  IMAD.MOV.U32 R199, RZ, RZ, R189 ;  /* 0x000000ffffc77224 */ /* 0x000fe200078e00bd */
[----:B0-----:R-:W-:Y:S06]  /*1b4c0*/  @P1 BRA `(.L_x_10500) ;  /* 0xffffffc800181947 */ /* 0x001fec000383ffff */
.L_x_10488:
[----:B------:R-:W-:Y:S05]  /*1b4d0*/  WARPSYNC.ALL ;  /* 0x0000000000007948 */ /* 0x000fea0003800000 */
[----:B------:R-:W-:Y:S06]  /*1b4e0*/  BAR.ARV 0x8, 0x180 ;  /* 0x0206000000007b1d */ /* 0x000fec0000002000 */
[----:B------:R-:W-:Y:S05]  /*1b4f0*/  @!P0 BRA `(.L_x_10501) ;  /* 0x0000000000048947 */ /* 0x000fea0003800000 */
[----:B------:R-:W-:Y:S01]  /*1b500*/  BPT.TRAP 0x1 ;  /* 0x000000040000795c */ /* 0x000fe20000300000 */
.L_x_10501:
[----:B------:R-:W-:Y:S01]  /*1b510*/  IMAD R11, R189, 0x8, R18 ;  /* 0x00000008bd0b7824 */ /* 0x000fe200078e0212 */
[----:B------:R-:W-:-:S04]  /*1b520*/  SHF.L.U32 R2, R194, 0x1f, RZ ;  /* 0x0000001fc2027819 */ /* 0x000fc800000006ff */
[----:B------:R0:W1:Y:S01]  /*1b530*/  SYNCS.PHASECHK.TRANS64.TRYWAIT P1, [R11+URZ+0x22850], R2 ;  /* 0x022850020b0075a7 */ /* 0x000062000802017f */
[----:B------:R-:W-:Y:S05]  /*1b540*/  @!P0 BRA `(.L_x_10502) ;  /* 0x0000000000048947 */ /* 0x000fea0003800000 */
[----:B------:R-:W-:Y:S01]  /*1b550*/  BPT.TRAP 0x1 ;  /* 0x000000040000795c */ /* 0x000fe20000300000 */
.L_x_10502:
[----:B------:R-:W-:-:S05]  /*1b560*/  VIADD R18, R18, 0x400 ;  /* 0x0000040012127836 */ /* 0x000fca0000000000 */
[----:B------:R-:W-:-:S04]  /*1b570*/  SHF.R.U32.HI R18, RZ, 0x4, R18 ;  /* 0x00000004ff127819 */ /* 0x000fc80000011612 */
[----:B------:R-:W-:-:S04]  /*1b580*/  LOP3.LUT R18, R18, 0x3fff, RZ, 0xc0, !PT ;  /* 0x00003fff12127812 */ /* 0x000fc800078ec0ff */
[----:B------:R-:W-:Y:S01]  /*1b590*/  LOP3.LUT R18, R18, 0x10000, RZ, 0xfc, !PT ;  /* 0x0001000012127812 */ /* 0x000fe200078efcff */
[----:B-1----:R-:W-:Y:S06]  /*1b5a0*/  @P1 BRA `(.L_x_10503) ;  /* 0x0000000000081947 */ /* 0x002fec0003800000 */
[----:B------:R-:W1:Y:S02]  /*1b5b0*/  SYNCS.PHASECHK.TRANS64.TRYWAIT P1, [R11+URZ+0x22850], R2 ;  /* 0x022850020b0075a7 */ /* 0x000e64000802017f */
[----:B-1----:R-:W-:Y:S05]  /*1b5c0*/  @!P1 BRA `(.L_x_10504) ;  /* 0x000000f8000c9947 */ /* 0x002fea0003800000 */
.L_x_10503:
[----:B------:R-:W-:Y:S01]  /*1b5d0*/  IMAD R4, R189, 0x500, R18 ;  /* 0x00000500bd047824 */ /* 0x000fe200078e0212 */
[----:B------:R-:W-:Y:S05]  /*1b5e0*/  WARPSYNC.ALL ;  /* 0x0000000000007948 */ /* 0x000fea0003800000 */
[----:B------:R-:W-:Y:S01]  /*1b5f0*/  IMAD.MOV.U32 R5, RZ, RZ, -0x3ffffff0 ;  /* 0xc0000010ff057424 */ /* 0x000fe200078e00ff */
[C---:B------:R-:W-:Y:S01]  /*1b600*/  R2UR UR6, R4.reuse ;  /* 0x00000000040672ca */ /* 0x040fe200000e0000 */
[----:B------:R-:W-:Y:S01]  /*1b610*/  WARPGROUP.ARRIVE ;  /* 0x00000000000079c5 */ /* 0x000fe20000000000 */
[----:B------:R-:W-:Y:S01]  /*1b620*/  IMAD.MOV.U32 R7, RZ, RZ, -0x3ffffff0 ;  /* 0xc0000010ff077424 */ /* 0x000fe200078e00ff */
[----:B------:R-:W-:Y:S01]  /*1b630*/  IADD3 R6, R4, 0x100, RZ ;  /* 0x0000010004067810 */ /* 0x000fe20007ffe0ff */
[----:B------:R-:W-:Y:S01]  /*1b640*/  ULDC.64 UR4, c[0x0][0x9a0] ;  /* 0x0002680000047ab9 */ /* 0x000fe20000000a00 */
[----:B------:R-:W-:Y:S01]  /*1b650*/  R2UR UR7, R5 ;  /* 0x00000000050772ca */ /* 0x000fe200000e0000 */
[----:B------:R-:W-:Y:S01]  /*1b660*/  ULDC.64 UR8, c[0x0][0x208] ;  /* 0x0000820000087ab9 */ /* 0x000fe20000000a00 */
[----:B------:R-:W-:-:S04]  /*1b670*/  ISETP.NE.U32.AND P1, PT, RZ, UR4, PT ;  /* 0x00000004ff007c0c */ /* 0x000fc8000bf25070 */
[----:B------:R-:W-:-:S07]  /*1b680*/  ISETP.NE.AND.EX P1, PT, RZ, UR5, PT, P1 ;  /* 0x00000005ff007c0c */ /* 0x000fce000bf25310 */
[----:B------:R-:W-:Y:S01]  /*1b690*/  QGMMA.64x128x32.F32.E4M3.E4M3 R24, R184, gdesc[UR4], R24, gsb0 ;  /* 0x01e00004b8187df3 */ /* 0x000fe20008000818 */
[----:B------:R-:W-:Y:S02]  /*1b6a0*/  R2UR UR6, R6 ;  /* 0x00000000060672ca */ /* 0x000fe400000e0000 */
[----:B------:R-:W-:-:S03]  /*1b6b0*/  R2UR UR7, R7 ;  /* 0x00000000070772ca */ /* 0x000fc600000e0000 */
[----:B------:R-:W0:Y:S08]  /*1b6c0*/  @P1 LDC.64 R6, c[0x0][0x9c8] ;  /* 0x00027200ff061b82 */ /* 0x000e300000000a00 */
        /* <DEDUP_REMOVED lines=8> */
[C---:B------:R-:W-:Y:S01]  /*1b750*/  @P1 LEA R8, P2, R6.reuse, UR4, 0x2 ;  /* 0x0000000406081c11 */ /* 0x040fe2000f8410ff */
[----:B------:R-:W-:Y:S02]  /*1b760*/  WARPGROUP.DEPBAR.LE gsb0, 0x0 ;  /* 0x00008000000079c5 */ /* 0x000fe40000010000 */
[----:B------:R-:W-:Y:S01]  /*1b770*/  WARPGROUP.ARRIVE ;  /* 0x00000000000079c5 */ /* 0x000fe20000000000 */
[----:B------:R-:W-:Y:S01]  /*1b780*/  @P1 LEA.HI.X R9, R6, UR5, R9, 0x2, P2 ;  /* 0x0000000506091c11 */ /* 0x000fe200090f1409 */
[----:B------:R-:W-:-:S04]  /*1b790*/  VIADD R6, R4, 0x200 ;  /* 0x0000020004067836 */ /* 0x000fc80000000000 */
[----:B------:R-:W-:Y:S01]  /*1b7a0*/  QGMMA.64x128x32.F32.E4M3.E4M3 R24, R180, gdesc[UR4], R24, gsb0 ;  /* 0x01e00004b4187df3 */ /* 0x000fe20008000818 */
[----:B------:R-:W-:Y:S01]  /*1b7b0*/  IMAD.MOV.U32 R7, RZ, RZ, -0x3ffffff0 ;  /* 0xc0000010ff077424 */ /* 0x000fe200078e00ff */
[----:B------:R-:W-:Y:S01]  /*1b7c0*/  R2UR UR6, R6 ;  /* 0x00000000060672ca */ /* 0x000fe200000e0000 */
[----:B------:R0:W2:Y:S03]  /*1b7d0*/  @P1 LDG.E R2, desc[UR8][R8.64] ;  /* 0x0000000808021981 */ /* 0x0000a6000c1e1900 */
[----:B------:R-:W-:Y:S01]  /*1b7e0*/  R2UR UR7, R7 ;  /* 0x00000000070772ca */ /* 0x000fe200000e0000 */
[----:B------:R-:W-:Y:S02]  /*1b7f0*/  VIADD R6, R4, 0x300 ;  /* 0x0000030004067836 */ /* 0x000fe40000000000 */
[----:B------:R-:W-:Y:S01]  /*1b800*/  IMAD.MOV.U32 R7, RZ, RZ, -0x3ffffff0 ;  /* 0xc0000010ff077424 */ /* 0x000fe200078e00ff */
[----:B------:R-:W-:-:S02]  /*1b810*/  WARPGROUP.DEPBAR.LE gsb0, 0x0 ;  /* 0x00008000000079c5 */ /* 0x000fc40000010000 */
[----:B------:R-:W-:-:S07]  /*1b820*/  WARPGROUP.ARRIVE ;  /* 0x00000000000079c5 */ /* 0x000fce0000000000 */
[----:B------:R-:W-:Y:S01]  /*1b830*/  QGMMA.64x128x32.F32.E4M3.E4M3 R24, R176, gdesc[UR4], R24, gsb0 ;  /* 0x01e00004b0187df3 */ /* 0x000fe20008000818 */
[----:B------:R-:W-:Y:S02]  /*1b840*/  R2UR UR6, R6 ;  /* 0x00000000060672ca */ /* 0x000fe400000e0000 */
[----:B------:R-:W-:Y:S01]  /*1b850*/  R2UR UR7, R7 ;  /* 0x00000000070772ca */ /* 0x000fe200000e0000 */
[----:B------:R-:W-:Y:S01]  /*1b860*/  IMAD.MOV.U32 R5, RZ, RZ, -0x3ffffff0 ;  /* 0xc0000010ff057424 */ /* 0x000fe200078e00ff */
[----:B------:R-:W-:Y:S01]  /*1b870*/  IADD3 R4, R4, 0x400, RZ ;  /* 0x0000040004047810 */ /* 0x000fe20007ffe0ff */
        /* <DEDUP_REMOVED lines=43> */
.L_x_10505:
[----:B------:R-:W2:Y:S01]  /*1bb30*/  LDL.LU R0, [R1+0x24] ;  /* 0x0000240001007983 */ /* 0x000ea20000300800 */
[----:B------:R-:W-:Y:S02]  /*1bb40*/  IMAD.U32 R5, RZ, RZ, UR61 ;  /* 0x0000003dff057e24 */ /* 0x000fe4000f8e00ff */
[-C--:B------:R-:W-:Y:S01]  /*1bb50*/  FMUL.FTZ R121, R48, R3.reuse ;  /* 0x0000000330797220 */ /* 0x080fe20000410000 */
[----:B------:R-:W-:Y:S02]  /*1bb60*/  VIADD R189, R189, 0x1 ;  /* 0x00000001bdbd7836 */ /* 0x000fe40000000000 */
[-C--:B------:R-:W-:Y:S01]  /*1bb70*/  FMUL.FTZ R111, R77, R3.reuse ;  /* 0x000000034d6f7220 */ /* 0x080fe20000410000 */
[-C--:B------:R-:W-:Y:S01]  /*1bb80*/  FMUL.FTZ R12, R85, R3.reuse ;  /* 0x00000003550c7220 */ /* 0x080fe20000410000 */
[-C--:B------:R-:W-:Y:S01]  /*1bb90*/  FMUL.FTZ R114, R44, R3.reuse ;  /* 0x000000032c727220 */ /* 0x080fe20000410000 */
[-C--:B------:R-:W-:Y:S01]  /*1bba0*/  FMUL.FTZ R91, R84, R3.reuse ;  /* 0x00000003545b7220 */ /* 0x080fe20000410000 */
        /* <DEDUP_REMOVED lines=57> */
[----:B------:R-:W-:-:S02]  /*1bf40*/  SEL R189, R189, RZ, P1 ;  /* 0x000000ffbdbd7207 */ /* 0x000fc40000800000 */
[----:B--2---:R-:W-:Y:S02]  /*1bf50*/  R2UR UR4, R0 ;  /* 0x00000000000472ca */ /* 0x004fe400000e0000 */
[----:B------:R-:W-:Y:S01]  /*1bf60*/  IADD3 R0, R11, 0x22860, RZ ;  /* 0x000228600b007810 */ /* 0x000fe20007ffe0ff */
[----:B------:R-:W-:Y:S01]  /*1bf70*/  FMUL.FTZ R11, R25, R3 ;  /* 0x00000003190b7220 */ /* 0x000fe20000410000 */
[----:B------:R-:W-:Y:S02]  /*1bf80*/  FMUL.FTZ R25, R82, R7 ;  /* 0x0000000752197220 */ /* 0x000fe40000410000 */
[----:B------:R-:W-:Y:S01]  /*1bf90*/  PRMT R2, R5, 0x654, R0 ;  /* 0x0000065405027816 */ /* 0x000fe20000000000 */
[-C--:B------:R-:W-:Y:S01]  /*1bfa0*/  FMUL.FTZ R0, R37, R3.reuse ;  /* 0x0000000325007220 */ /* 0x080fe20000410000 */
[----:B------:R-:W-:Y:S01]  /*1bfb0*/  FMUL.FTZ R37, R80, R3 ;  /* 0x0000000350257220 */ /* 0x000fe20000410000 */
[----:B------:R-:W-:Y:S01]  /*1bfc0*/  SEL R3, RZ, 0x1, P1 ;  /* 0x00000001ff037807 */ /* 0x000fe20000800000 */
[----:B------:R0:W-:Y:S03]  /*1bfd0*/  SYNCS.ARRIVE.TRANS64.RED.A1T0 RZ, [R2+URZ], RZ ;  /* 0x000000ff02ff79a7 */ /* 0x0001e6000810043f */
[----:B------:R-:W-:Y:S01]  /*1bfe0*/  UIADD3 UR4, UR4, 0x1, URZ ;  /* 0x0000000104047890 */ /* 0x000fe2000fffe03f */
[----:B------:R-:W-:-:S05]  /*1bff0*/  LOP3.LUT R194, R194, R3, RZ, 0x3c, !PT ;  /* 0x00000003c2c27212 */ /* 0x000fca00078e3cff */
[----:B0-----:R-:W-:-:S05]  /*1c000*/  IMAD.U32 R2, RZ, RZ, UR4 ;  /* 0x00000004ff027e24 */ /* 0x001fca000f8e00ff */
[----:B------:R0:W-:Y:S02]  /*1c010*/  STL [R1+0x24], R2 ;  /* 0x0000240201007387 */ /* 0x0001e40000100800 */
.L_x_10435:
[----:B------:R-:W-:Y:S05]  /*1c020*/  WARPSYNC.ALL ;  /* 0x0000000000007948 */ /* 0x000fea0003800000 */
[----:B------:R-:W1:Y:S08]  /*1c030*/  S2UR UR61, SR_CgaCtaId ;  /* 0x00000000003d79c3 */ /* 0x000e700000008800 */
[----:B------:R-:W-:Y:S01]  /*1c040*/  BAR.SYNC.DEFER_BLOCKING 0x5, 0x180 ;  /* 0x0146000000007b1d */ /* 0x000fe20000010000 */
[----:B------:R-:W-:-:S05]  /*1c050*/  ISETP.NE.AND P1, PT, R213, RZ, PT ;  /* 0x000000ffd500720c */ /* 0x000fca0003f25270 */
[----:B------:R-:W-:Y:S01]  /*1c060*/  UMOV UR4, 0x400 ;  /* 0x0000040000047882 */ /* 0x000fe20000000000 */
[----:B------:R-:W-:Y:S07]  /*1c070*/  BSSY B0, `(.L_x_10506) ;  /* 0x000044d000007945 */ /* 0x000fee0003800000 */
[----:B------:R-:W2:Y:S01]  /*1c080*/  @!P1 LDC R213, c[0x0][0xad4] ;  /* 0x0002b500ffd59b82 */ /* 0x000ea20000000800 */
[----:B-1----:R-:W-:-:S06]  /*1c090*/  ULEA UR4, UR61, UR4, 0x18 ;  /* 0x000000043d047291 */ /* 0x002fcc000f8ec03f */
[----:B------:R-:W-:-:S05]  /*1c0a0*/  IMAD.U32 R18, RZ, RZ, UR4 ;  /* 0x00000004ff127e24 */ /* 0x000fca000f8e00ff */
[----:B------:R1:W3:Y:S01]  /*1c0b0*/  LDS.128 R4, [R18+0x228d0] ;  /* 0x0228d00012047984 */ /* 0x0002e20000000c00 */
[----:B------:R-:W-:Y:S06]  /*1c0c0*/  BAR.ARV 0x4, 0x180 ;  /* 0x0106000000007b1d */ /* 0x000fec0000002000 */
[----:B------:R-:W-:Y:S05]  /*1c0d0*/  @P0 BRA `(.L_x_10507) ;  /* 0x0000003400dc0947 */ /* 0x000fea0003800000 */
[----:B------:R-:W4:Y:S01]  /*1c0e0*/  LDL R15, [R1+0x48] ;  /* 0x00004800010f7983 */ /* 0x000f220000100800 */
[----:B------:R-:W-:Y:S01]  /*1c0f0*/  ULDC.64 UR4, c[0x4][0xa8] ;  /* 0x01002a0000047ab9 */ /* 0x000fe20000000a00 */
[----:B-----5:R-:W0:Y:S01]  /*1c100*/  S2R R24, SR_TID.X ;  /* 0x0000000000187919 */ /* 0x020e220000002100 */
[----:B------:R-:W1:Y:S01]  /*1c110*/  S2R R13, SR_SWINHI ;  /* 0x00000000000d7919 */ /* 0x000e620000002f00 */
[----:B------:R-:W-:Y:S01]  /*1c120*/  ULDC.64 UR6, c[0x0][0x208] ;  /* 0x0000820000067ab9 */ /* 0x000fe20000000a00 */
[----:B0-----:R-:W-:Y:S01]  /*1c130*/  IMAD.SHL.U32 R2, R24, 0x4, RZ ;  /* 0x0000000418027824 */ /* 0x001fe200078e00ff */
[----:B------:R-:W-:Y:S02]  /*1c140*/  MOV R62, R18 ;  /* 0x00000012003e7202 */ /* 0x000fe40000000f00 */
[----:B-1----:R-:W-:Y:S02]  /*1c150*/  MOV R63, R13 ;  /* 0x0000000d003f7202 */ /* 0x002fe40000000f00 */
[----:B------:R-:W-:-:S04]  /*1c160*/  LOP3.LUT R2, R2, 0xc, RZ, 0xc0, !PT ;  /* 0x0000000c02027812 */ /* 0x000fc800078ec0ff */
[----:B------:R-:W-:-:S05]  /*1c170*/  IADD3 R2, P0, R2, UR4, RZ ;  /* 0x0000000402027c10 */ /* 0x000fca000ff1e0ff */
[----:B------:R-:W-:Y:S01]  /*1c180*/  IMAD.X R3, RZ, RZ, UR5, P0 ;  /* 0x00000005ff037e24 */ /* 0x000fe200080e06ff */
[----:B---3--:R-:W-:-:S04]  /*1c190*/  LOP3.LUT P0, R4, R24, 0x3, RZ, 0xc0, !PT ;  /* 0x0000000318047812 */ /* 0x008fc8000780c0ff */
[----:B------:R0:W5:Y:S01]  /*1c1a0*/  LDG.E.CONSTANT R9, desc[UR6][R2.64] ;  /* 0x0000000602097981 */ /* 0x000162000c1e9900 */
[----:B------:R-:W-:-:S04]  /*1c1b0*/  ISETP.EQ.OR P0, PT, R4, 0x3, !P0 ;  /* 0x000000030400780c */ /* 0x000fc80004702670 */
[----:B------:R-:W-:Y:S02]  /*1c1c0*/  SEL R100, R10, R11, P0 ;  /* 0x0000000b0a647207 */ /* 0x000fe40000000000 */
[----:B------:R-:W-:Y:S02]  /*1c1d0*/  SEL R51, R11, R10, P0 ;  /* 0x0000000a0b337207 */ /* 0x000fe40000000000 */
[----:B------:R-:W-:Y:S02]  /*1c1e0*/  SEL R13, R14, R21, P0 ;  /* 0x000000150e0d7207 */ /* 0x000fe40000000000 */
[----:B------:R-:W-:Y:S01]  /*1c1f0*/  SEL R21, R21, R14, P0 ;  /* 0x0000000e15157207 */ /* 0x000fe20000000000 */
[----:B------:R-:W-:Y:S01]  /*1c200*/  UMOV UR4, 0xffffffff ;  /* 0xffffffff00047882 */ /* 0x000fe20000000000 */
[----:B----4-:R-:W-:-:S03]  /*1c210*/  IMAD.WIDE R34, R15, 0x2, R62 ;  /* 0x000000020f227825 */ /* 0x010fc600078e023e */
[C---:B------:R-:W-:Y:S02]  /*1c220*/  IADD3 R107, P5, R34.reuse, 0x4060, RZ ;  /* 0x00004060226b7810 */ /* 0x040fe40007fbe0ff */
[C---:B------:R-:W-:Y:S02]  /*1c230*/  IADD3 R33, P1, R34.reuse, 0x4040, RZ ;  /* 0x0000404022217810 */ /* 0x040fe40007f3e0ff */
[----:B------:R-:W-:Y:S02]  /*1c240*/  LOP3.LUT R106, R107, 0x380, RZ, 0xc0, !PT ;  /* 0x000003806b6a7812 */ /* 0x000fe400078ec0ff */
[----:B------:R-:W-:Y:S02]  /*1c250*/  LOP3.LUT R32, R33, 0x380, RZ, 0xc0, !PT ;  /* 0x0000038021207812 */ /* 0x000fe400078ec0ff */
[----:B0-----:R-:W-:Y:S02]  /*1c260*/  IADD3 R3, P3, R34, 0x4000, RZ ;  /* 0x0000400022037810 */ /* 0x001fe40007f7e0ff */
[----:B------:R-:W-:-:S02]  /*1c270*/  SHF.R.U64 R106, R106, 0x3, RZ ;  /* 0x000000036a6a7819 */ /* 0x000fc400000012ff */
[----:B------:R-:W-:Y:S02]  /*1c280*/  SHF.R.U64 R32, R32, 0x3, RZ ;  /* 0x0000000320207819 */ /* 0x000fe400000012ff */
[----:B------:R-:W-:Y:S02]  /*1c290*/  LOP3.LUT R26, R3, 0x380, RZ, 0xc0, !PT ;  /* 0x00000380031a7812 */ /* 0x000fe400078ec0ff */
[----:B------:R-:W-:Y:S01]  /*1c2a0*/  LOP3.LUT R106, R106, R107, RZ, 0x3c, !PT ;  /* 0x0000006b6a6a7212 */ /* 0x000fe200078e3cff */
[----:B------:R-:W-:Y:S01]  /*1c2b0*/  IMAD.X R107, RZ, RZ, R35, P5 ;  /* 0x000000ffff6b7224 */ /* 0x000fe200028e0623 */
[----:B------:R-:W-:Y:S02]  /*1c2c0*/  LOP3.LUT R32, R32, R33, RZ, 0x3c, !PT ;  /* 0x0000002120207212 */ /* 0x000fe400078e3cff */
[----:B------:R-:W-:Y:S02]  /*1c2d0*/  SHF.R.U64 R26, R26, 0x3, RZ ;  /* 0x000000031a1a7819 */ /* 0x000fe400000012ff */
[----:B------:R-:W-:-:S02]  /*1c2e0*/  IADD3.X R33, RZ, R35, RZ, P1, !PT ;  /* 0x00000023ff217210 */ /* 0x000fc40000ffe4ff */
        /* <DEDUP_REMOVED lines=35> */
[----:B-----5:R-:W-:Y:S01]  /*1c520*/  SHFL.IDX PT, R100, R100, R9, 0x1c1f ;  /* 0x001c1f0964647589 */ /* 0x020fe200000e0000 */
        /* <DEDUP_REMOVED lines=91> */
[----:B-1----:R-:W-:Y:S02]  /*1cae0*/  SEL R102, R100, R51, P0 ;  /* 0x0000003364667207 */ /* 0x002fe40000000000 */
[----:B------:R-:W-:Y:S01]  /*1caf0*/  SEL R3, R4, R3, P0 ;  /* 0x0000000304037207 */ /* 0x000fe20000000000 */
[----:B------:R-:W-:Y:S01]  /*1cb00*/  SHFL.IDX PT, R95, R26, R9, 0x1c1f ;  /* 0x001c1f091a5f7589 */ /* 0x000fe200000e0000 */
[----:B------:R-:W-:Y:S02]  /*1cb10*/  SEL R100, R51, R100, P0 ;  /* 0x0000006433647207 */ /* 0x000fe40000000000 */
[----:B---3--:R-:W-:Y:S01]  /*1cb20*/  SEL R99, R98, R21, P0 ;  /* 0x0000001562637207 */ /* 0x008fe20000000000 */
[----:B------:R-:W0:Y:S01]  /*1cb30*/  SHFL.IDX PT, R101, R101, R10, 0x1c1f ;  /* 0x001c1f0a65657589 */ /* 0x000e2200000e0000 */
[----:B------:R-:W-:-:S02]  /*1cb40*/  SEL R77, R78, R41, P0 ;  /* 0x000000294e4d7207 */ /* 0x000fc40000000000 */
[----:B------:R-:W-:Y:S01]  /*1cb50*/  SEL R81, R0, R47, P0 ;  /* 0x0000002f00517207 */ /* 0x000fe20000000000 */
[----:B------:R-:W1:Y:S01]  /*1cb60*/  SHFL.IDX PT, R127, R45, R10, 0x1c1f ;  /* 0x001c1f0a2d7f7589 */ /* 0x000e6200000e0000 */
        /* <DEDUP_REMOVED lines=8> */
[----:B------:R-:W-:Y:S04]  /*1cbf0*/  SHFL.IDX PT, R44, R44, R9, 0x1c1f ;  /* 0x001c1f092c2c7589 */ /* 0x000fe800000e0000 */
[----:B------:R-:W-:Y:S04]  /*1cc00*/  SHFL.IDX PT, R48, R48, R9, 0x1c1f ;  /* 0x001c1f0930307589 */ /* 0x000fe800000e0000 */
[----:B------:R-:W-:Y:S01]  /*1cc10*/  SHFL.IDX PT, R46, R46, R9, 0x1c1f ;  /* 0x001c1f092e2e7589 */ /* 0x000fe200000e0000 */
[----:B0-----:R-:W-:-:S02]  /*1cc20*/  SEL R51, R82, R101, P0 ;  /* 0x0000006552337207 */ /* 0x001fc40000000000 */
[----:B------:R-:W-:Y:S01]  /*1cc30*/  SEL R82, R101, R82, P0 ;  /* 0x0000005265527207 */ /* 0x000fe20000000000 */
[----:B------:R-:W-:Y:S01]  /*1cc40*/  SHFL.IDX PT, R58, R58, R9, 0x1c1f ;  /* 0x001c1f093a3a7589 */ /* 0x000fe200000e0000 */
[----:B-1----:R-:W-:Y:S01]  /*1cc50*/  SEL R52, R54, R127, P0 ;  /* 0x0000007f36347207 */ /* 0x002fe20000000000 */
[----:B------:R-:W-:Y:S01]  /*1cc60*/  IMAD.MOV.U32 R101, RZ, RZ, RZ ;  /* 0x000000ffff657224 */ /* 0x000fe200078e00ff */
[----:B---3--:R-:W-:Y:S01]  /*1cc70*/  SEL R53, R127, R54, P0 ;  /* 0x000000367f357207 */ /* 0x008fe20000000000 */
[----:B------:R-:W0:Y:S04]  /*1cc80*/  SHFL.IDX PT, R67, R67, R10, 0x1c1f ;  /* 0x001c1f0a43437589 */ /* 0x000e2800000e0000 */
[----:B------:R-:W1:Y:S04]  /*1cc90*/  SHFL.IDX PT, R121, R121, R10, 0x1c1f ;  /* 0x001c1f0a79797589 */ /* 0x000e6800000e0000 */
[----:B------:R-:W3:Y:S04]  /*1cca0*/  SHFL.IDX PT, R119, R119, R10, 0x1c1f ;  /* 0x001c1f0a77777589 */ /* 0x000ee800000e0000 */
[----:B------:R-:W-:Y:S04]  /*1ccb0*/  SHFL.IDX PT, R117, R117, R10, 0x1c1f ;  /* 0x001c1f0a75757589 */ /* 0x000fe800000e0000 */
[----:B------:R-:W4:Y:S04]  /*1ccc0*/  SHFL.IDX PT, R115, R115, R10, 0x1c1f ;  /* 0x001c1f0a73737589 */ /* 0x000f2800000e0000 */
[----:B------:R-:W2:Y:S04]  /*1ccd0*/  SHFL.IDX PT, R113, R113, R10, 0x1c1f ;  /* 0x001c1f0a71717589 */ /* 0x000ea800000e0000 */
[----:B------:R-:W2:Y:S01]  /*1cce0*/  SHFL.IDX PT, R111, R111, R10, 0x1c1f ;  /* 0x001c1f0a6f6f7589 */ /* 0x000ea200000e0000 */
[----:B0-----:R-:W-:-:S02]  /*1ccf0*/  SEL R79, R80, R67, P0 ;  /* 0x00000043504f7207 */ /* 0x001fc40000000000 */
[----:B------:R-:W-:Y:S01]  /*1cd00*/  SEL R80, R67, R80, P0 ;  /* 0x0000005043507207 */ /* 0x000fe20000000000 */
[----:B------:R-:W0:Y:S01]  /*1cd10*/  SHFL.IDX PT, R123, R85, R10, 0x1c1f ;  /* 0x001c1f0a557b7589 */ /* 0x000e2200000e0000 */
[----:B-1----:R-:W-:Y:S02]  /*1cd20*/  SEL R21, R40, R121, P0 ;  /* 0x0000007928157207 */ /* 0x002fe40000000000 */
[----:B------:R-:W-:Y:S01]  /*1cd30*/  SEL R40, R121, R40, P0 ;  /* 0x0000002879287207 */ /* 0x000fe20000000000 */
[----:B------:R1:W0:Y:S01]  /*1cd40*/  SHFL.IDX PT, R125, R83, R10, 0x1c1f ;  /* 0x001c1f0a537d7589 */ /* 0x00022200000e0000 */
[----:B---3--:R-:W-:Y:S02]  /*1cd50*/  SEL R41, R42, R119, P0 ;  /* 0x000000772a297207 */ /* 0x008fe40000000000 */
[----:B------:R-:W-:Y:S01]  /*1cd60*/  SEL R42, R119, R42, P0 ;  /* 0x0000002a772a7207 */ /* 0x000fe20000000000 */
[----:B------:R3:W0:Y:S04]  /*1cd70*/  SHFL.IDX PT, R129, R43, R10, 0x1c1f ;  /* 0x001c1f0a2b817589 */ /* 0x00062800000e0000 */
[----:B------:R-:W-:Y:S01]  /*1cd80*/  SHFL.IDX PT, R36, R33, R10, 0x1c1f ;  /* 0x001c1f0a21247589 */ /* 0x000fe200000e0000 */
[----:B----4-:R-:W-:-:S02]  /*1cd90*/  SEL R45, R46, R115, P0 ;  /* 0x000000732e2d7207 */ /* 0x010fc40000000000 */
[----:B-1----:R-:W-:Y:S01]  /*1cda0*/  SEL R83, R84, R87, P0 ;  /* 0x0000005754537207 */ /* 0x002fe20000000000 */
[----:B------:R-:W1:Y:S01]  /*1cdb0*/  SHFL.IDX PT, R38, R31, R10, 0x1c1f ;  /* 0x001c1f0a1f267589 */ /* 0x000e6200000e0000 */
[----:B------:R-:W-:Y:S02]  /*1cdc0*/  SEL R84, R87, R84, P0 ;  /* 0x0000005457547207 */ /* 0x000fe40000000000 */
[----:B---3--:R-:W-:Y:S01]  /*1cdd0*/  SEL R43, R44, R117, P0 ;  /* 0x000000752c2b7207 */ /* 0x008fe20000000000 */
[----:B------:R-:W-:Y:S01]  /*1cde0*/  SHFL.IDX PT, R32, R37, R10, 0x1c1f ;  /* 0x001c1f0a25207589 */ /* 0x000fe200000e0000 */
[----:B--2---:R-:W-:Y:S02]  /*1cdf0*/  SEL R47, R48, R113, P0 ;  /* 0x00000071302f7207 */ /* 0x004fe40000000000 */
[----:B------:R-:W-:Y:S01]  /*1ce00*/  SEL R49, R50, R111, P0 ;  /* 0x0000006f32317207 */ /* 0x000fe20000000000 */
[----:B------:R-:W2:Y:S01]  /*1ce10*/  SHFL.IDX PT, R34, R35, R10, 0x1c1f ;  /* 0x001c1f0a23227589 */ /* 0x000ea200000e0000 */
[----:B0-----:R-:W-:-:S02]  /*1ce20*/  SEL R85, R86, R123, P0 ;  /* 0x0000007b56557207 */ /* 0x001fc40000000000 */
[----:B------:R-:W-:Y:S01]  /*1ce30*/  SEL R44, R117, R44, P0 ;  /* 0x0000002c752c7207 */ /* 0x000fe20000000000 */
[----:B------:R0:W3:Y:S01]  /*1ce40*/  SHFL.IDX PT, R28, R57, R10, 0x1c1f ;  /* 0x001c1f0a391c7589 */ /* 0x0000e200000e0000 */
[----:B------:R-:W-:Y:S02]  /*1ce50*/  SEL R87, R90, R125, P0 ;  /* 0x0000007d5a577207 */ /* 0x000fe40000000000 */
[----:B------:R-:W-:Y:S01]  /*1ce60*/  SEL R48, R113, R48, P0 ;  /* 0x0000003071307207 */ /* 0x000fe20000000000 */
[----:B------:R-:W4:Y:S01]  /*1ce70*/  SHFL.IDX PT, R30, R39, R10, 0x1c1f ;  /* 0x001c1f0a271e7589 */ /* 0x000f2200000e0000 */
[----:B------:R-:W-:Y:S02]  /*1ce80*/  SEL R54, R58, R129, P0 ;  /* 0x000000813a367207 */ /* 0x000fe40000000000 */
[----:B------:R-:W-:Y:S01]  /*1ce90*/  SEL R46, R115, R46, P0 ;  /* 0x0000002e732e7207 */ /* 0x000fe20000000000 */
[----:B------:R-:W4:Y:S01]  /*1cea0*/  SHFL.IDX PT, R24, R59, R10, 0x1c1f ;  /* 0x001c1f0a3b187589 */ /* 0x000f2200000e0000 */
[----:B------:R-:W-:-:S02]  /*1ceb0*/  SEL R50, R111, R50, P0 ;  /* 0x000000326f327207 */ /* 0x000fc40000000000 */
[----:B0-----:R-:W-:Y:S01]  /*1cec0*/  SEL R57, R61, R60, P0 ;  /* 0x0000003c3d397207 */ /* 0x001fe20000000000 */
[----:B------:R-:W0:Y:S01]  /*1ced0*/  SHFL.IDX PT, R26, R29, R10, 0x1c1f ;  /* 0x001c1f0a1d1a7589 */ /* 0x000e2200000e0000 */
[----:B------:R-:W-:Y:S02]  /*1cee0*/  SEL R60, R65, R68, P0 ;  /* 0x00000044413c7207 */ /* 0x000fe40000000000 */
[----:B------:R-:W-:Y:S01]  /*1cef0*/  SEL R61, R68, R65, P0 ;  /* 0x00000041443d7207 */ /* 0x000fe20000000000 */
[----:B------:R-:W-:Y:S01]  /*1cf00*/  SHFL.IDX PT, R64, R64, R9, 0x1c1f ;  /* 0x001c1f0940407589 */ /* 0x000fe200000e0000 */
[----:B-1----:R-:W-:Y:S02]  /*1cf10*/  SEL R70, R71, R38, P0 ;  /* 0x0000002647467207 */ /* 0x002fe40000000000 */
[----:B------:R-:W-:Y:S01]  /*1cf20*/  SEL R68, R69, R36, P0 ;  /* 0x0000002445447207 */ /* 0x000fe20000000000 */
[----:B------:R1:W0:Y:S01]  /*1cf30*/  SHFL.IDX PT, R131, R55, R10, 0x1c1f ;  /* 0x001c1f0a37837589 */ /* 0x00022200000e0000 */
[----:B--2---:R-:W-:-:S02]  /*1cf40*/  SEL R74, R75, R34, P0 ;  /* 0x000000224b4a7207 */ /* 0x004fc40000000000 */
[----:B------:R-:W-:Y:S01]  /*1cf50*/  SEL R72, R73, R32, P0 ;  /* 0x0000002049487207 */ /* 0x000fe20000000000 */
[----:B------:R2:W2:Y:S01]  /*1cf60*/  SHFL.IDX PT, R66, R66, R9, 0x1c1f ;  /* 0x001c1f0942427589 */ /* 0x0004a200000e0000 */
[----:B---3--:R-:W-:Y:S02]  /*1cf70*/  SEL R76, R91, R28, P0 ;  /* 0x0000001c5b4c7207 */ /* 0x008fe40000000000 */
[----:B------:R-:W-:Y:S01]  /*1cf80*/  SEL R86, R123, R86, P0 ;  /* 0x000000567b567207 */ /* 0x000fe20000000000 */
[----:B------:R3:W2:Y:S01]  /*1cf90*/  SHFL.IDX PT, R8, R8, R9, 0x1c1f ;  /* 0x001c1f0908087589 */ /* 0x0006a200000e0000 */
[----:B----4-:R-:W-:Y:S02]  /*1cfa0*/  SEL R92, R93, R30, P0 ;  /* 0x0000001e5d5c7207 */ /* 0x010fe40000000000 */
[----:B-1----:R-:W-:Y:S01]  /*1cfb0*/  SEL R55, R129, R58, P0 ;  /* 0x0000003a81377207 */ /* 0x002fe20000000000 */
[----:B------:R3:W1:Y:S01]  /*1cfc0*/  SHFL.IDX PT, R27, R27, R10, 0x1c1f ;  /* 0x001c1f0a1b1b7589 */ /* 0x00066200000e0000 */
[----:B------:R-:W-:-:S02]  /*1cfd0*/  SEL R94, R95, R24, P0 ;  /* 0x000000185f5e7207 */ /* 0x000fc40000000000 */
[----:B------:R-:W-:Y:S01]  /*1cfe0*/  SEL R90, R125, R90, P0 ;  /* 0x0000005a7d5a7207 */ /* 0x000fe20000000000 */
[----:B------:R3:W4:Y:S01]  /*1cff0*/  SHFL.IDX PT, R14, R25, R10, 0x1c1f ;  /* 0x001c1f0a190e7589 */ /* 0x00072200000e0000 */
        /* <DEDUP_REMOVED lines=10> */
[----:B-123--:R-:W-:-:S07]  /*1d0a0*/  SEL R95, R24, R95, P0 ;  /* 0x0000005f185f7207 */ /* 0x00efce0000000000 */
.L_x_10807:
[----:B------:R-:W-:Y:S05]  /*1d0b0*/  WARPSYNC.ALL ;  /* 0x0000000000007948 */ /* 0x000fea0003800000 */
[----:B------:R-:W-:Y:S01]  /*1d0c0*/  BAR.SYNC.DEFER_BLOCKING 0x1, 0x100 ;  /* 0x0044000000007b1d */ /* 0x000fe20000010000 */
[----:B----4-:R-:W-:Y:S02]  /*1d0d0*/  SEL R64, R66, R14, P0 ;  /* 0x0000000e42407207 */ /* 0x010fe40000000000 */
[----:B------:R-:W-:Y:S02]  /*1d0e0*/  SEL R65, R8, R27, P0 ;  /* 0x0000001b08417207 */ /* 0x000fe40000000000 */
[----:B------:R-:W-:Y:S01]  /*1d0f0*/  SEL R67, R27, R8, P0 ;  /* 0x000000081b437207 */ /* 0x000fe20000000000 */
[----:B------:R-:W-:Y:S01]  /*1d100*/  ULDC.64 UR6, c[0x0][0xc08] ;  /* 0x0003020000067ab9 */ /* 0x000fe20000000a00 */
[----:B------:R-:W-:Y:S01]  /*1d110*/  SEL R66, R14, R66, P0 ;  /* 0x000000420e427207 */ /* 0x000fe20000000000 */
[----:B------:R-:W-:Y:S01]  /*1d120*/  ULDC.64 UR4, c[0x0][0xc00] ;  /* 0x0003000000047ab9 */ /* 0x000fe20000000a00 */
[----:B------:R-:W-:Y:S01]  /*1d130*/  F2FP.BF16.F32.PACK_AB R8, R99, R102 ;  /* 0x000000666308723e */ /* 0x000fe200000010ff */
[----:B------:R-:W-:Y:S01]  /*1d140*/  ULDC.64 UR8, c[0x0][0x208] ;  /* 0x0000820000087ab9 */ /* 0x000fe20000000a00 */
        /* <DEDUP_REMOVED lines=25> */
[----:B------:R-:W-:Y:S01]  /*1d2e0*/  STSM.16.M88.4 [R103], R32 ;  /* 0x0000002067007844 */ /* 0x000fe20000000200 */
        /* <DEDUP_REMOVED lines=9> */
[----:B------:R-:W-:Y:S01]  /*1d380*/  STSM.16.M88.4 [R105], R8 ;  /* 0x0000000869007844 */ /* 0x000fe20000000200 */
[----:B------:R-:W-:Y:S02]  /*1d390*/  F2FP.BF16.F32.PACK_AB R13, R65, R64 ;  /* 0x00000040410d723e */ /* 0x000fe400000010ff */
[----:B------:R-:W-:Y:S02]  /*1d3a0*/  F2FP.BF16.F32.PACK_AB R15, R67, R66 ;  /* 0x00000042430f723e */ /* 0x000fe400000010ff */
[----:B------:R-:W-:-:S02]  /*1d3b0*/  ISETP.GT.AND P2, PT, R213, 0x1, PT ;  /* 0x00000001d500780c */ /* 0x000fc40003f44270 */
[----:B------:R-:W-:Y:S01]  /*1d3c0*/  ISETP.NE.U32.AND P3, PT, RZ, UR6, PT ;  /* 0x00000006ff007c0c */ /* 0x000fe2000bf65070 */
[----:B------:R1:W-:Y:S01]  /*1d3d0*/  STSM.16.M88.4 [R106], R12 ;  /* 0x0000000c6a007844 */ /* 0x0003e20000000200 */
[----:B0-----:R-:W0:Y:S08]  /*1d3e0*/  LDC R104, c[0x0][0xbe8] ;  /* 0x0002fa00ff687b82 */ /* 0x001e300000000800 */
[----:B------:R-:W-:Y:S01]  /*1d3f0*/  BAR.SYNC.DEFER_BLOCKING 0x1, 0x100 ;  /* 0x0044000000007b1d */ /* 0x000fe20000010000 */
[----:B------:R-:W-:-:S02]  /*1d400*/  ISETP.NE.U32.AND P0, PT, RZ, UR4, PT ;  /* 0x00000004ff007c0c */ /* 0x000fc4000bf05070 */
[----:B------:R-:W-:Y:S02]  /*1d410*/  ISETP.NE.AND.EX P3, PT, RZ, UR7, PT, P3 ;  /* 0x00000007ff007c0c */ /* 0x000fe4000bf65330 */
[----:B------:R-:W-:Y:S02]  /*1d420*/  IADD3 R24, P1, R214, UR4, RZ ;  /* 0x00000004d6187c10 */ /* 0x000fe4000ff3e0ff */
[----:B------:R-:W-:Y:S02]  /*1d430*/  ISETP.NE.AND.EX P0, PT, RZ, UR5, PT, P0 ;  /* 0x00000005ff007c0c */ /* 0x000fe4000bf05300 */
[----:B------:R-:W-:Y:S02]  /*1d440*/  IADD3.X R25, R219, UR5, RZ, P1, !PT ;  /* 0x00000005db197c10 */ /* 0x000fe40008ffe4ff */
[----:B-1----:R-:W-:-:S04]  /*1d450*/  MOV R14, 0x9b8 ;  /* 0x000009b8000e7802 */ /* 0x002fc80000000f00 */
[----:B------:R-:W-:-:S04]  /*1d460*/  SEL R14, R14, 0x978, P2 ;  /* 0x000009780e0e7807 */ /* 0x000fc80001000000 */
[----:B------:R1:W2:Y:S01]  /*1d470*/  LDC.64 R8, c[0x0][R14+0x220] ;  /* 0x000088000e087b82 */ /* 0x0002a20000000a00 */
[----:B------:R-:W-:Y:S01]  /*1d480*/  @P3 IADD3 R214, P1, R214, UR6, RZ ;  /* 0x00000006d6d63c10 */ /* 0x000fe2000ff3e0ff */
[----:B------:R1:W5:Y:S01]  /*1d490*/  @P0 LDG.E R101, desc[UR8][R24.64] ;  /* 0x0000000818650981 */ /* 0x000362000c1e1900 */
[----:B------:R-:W-:Y:S02]  /*1d4a0*/  ULDC UR6, c[0x0][0xa88] ;  /* 0x0002a20000067ab9 */ /* 0x000fe40000000800 */
[----:B------:R-:W-:Y:S01]  /*1d4b0*/  @P3 IADD3.X R215, R219, UR7, RZ, P1, !PT ;  /* 0x00000007dbd73c10 */ /* 0x000fe20008ffe4ff */
[----:B------:R-:W-:Y:S02]  /*1d4c0*/  IMAD.U32 R103, RZ, RZ, UR6 ;  /* 0x00000006ff677e24 */ /* 0x000fe4000f8e00ff */
[----:B------:R1:W3:Y:S08]  /*1d4d0*/  LDC.64 R10, c[0x0][R14+0x218] ;  /* 0x000086000e0a7b82 */ /* 0x0002f00000000a00 */
[----:B------:R1:W4:Y:S01]  /*1d4e0*/  LDC.64 R12, c[0x0][R14+0x228] ;  /* 0x00008a000e0c7b82 */ /* 0x0003220000000a00 */
[----:B------:R1:W5:Y:S01]  /*1d4f0*/  @P3 LDG.E R103, desc[UR8][R214.64] ;  /* 0x00000008d6673981 */ /* 0x000362000c1e1900 */
[----:B0-----:R-:W-:Y:S01]  /*1d500*/  ISETP.NE.AND P1, PT, R104, 0x1, PT ;  /* 0x000000016800780c */ /* 0x001fe20003f25270 */
[----:B------:R-:W-:-:S12]  /*1d510*/  @P3 BRA `(.L_x_10509) ;  /* 0x0000000000143947 */ /* 0x000fd80003800000 */
[----:B------:R-:W-:Y:S05]  /*1d520*/  @!P0 BRA `(.L_x_10509) ;  /* 0x0000000000108947 */ /* 0x000fea0003800000 */
[----:B------:R-:W-:Y:S02]  /*1d530*/  ULDC.64 UR6, c[0x0][0x208] ;  /* 0x0000820000067ab9 */ /* 0x000fe40000000a00 */
[----:B------:R-:W2:Y:S04]  /*1d540*/  LDG.E R26, desc[UR6][R24.64] ;  /* 0x00000006181a7981 */ /* 0x000ea8000c1e1900 */
[----:B-----5:R-:W2:Y:S02]  /*1d550*/  LDG.E R103, desc[UR6][R24.64+0x4] ;  /* 0x0000040618677981 */ /* 0x020ea4000c1e1900 */
[----:B--2---:R-:W-:-:S07]  /*1d560*/  IMAD.IADD R103, R103, 0x1, -R26 ;  /* 0x0000000167677824 */ /* 0x004fce00078e0a1a */
.L_x_10509:
[----:B------:R-:W4:Y:S01]  /*1d570*/  LDL R30, [R1+0x44] ;  /* 0x00004400011e7983 */ /* 0x000f220000100800 */
[----:B-1----:R-:W0:Y:S01]  /*1d580*/  LDC.64 R14, c[0x0][R14+0x210] ;  /* 0x000084000e0e7b82 */ /* 0x002e220000000a00 */
[----:B------:R-:W-:Y:S01]  /*1d590*/  ISETP.NE.U32.AND P0, PT, RZ, UR4, PT ;  /* 0x00000004ff007c0c */ /* 0x000fe2000bf05070 */
[-C--:B---3--:R-:W-:Y:S01]  /*1d5a0*/  IMAD R29, R11, R192.reuse, RZ ;  /* 0x000000c00b1d7224 */ /* 0x088fe200078e02ff */
[----:B------:R-:W1:Y:S01]  /*1d5b0*/  S2R R28, SR_TID.X ;  /* 0x00000000001c7919 */ /* 0x000e620000002100 */
[----:B------:R-:W-:Y:S01]  /*1d5c0*/  IMAD.WIDE.U32 R10, R10, R192, RZ ;  /* 0x000000c00a0a7225 */ /* 0x000fe200078e00ff */
[----:B------:R-:W-:Y:S01]  /*1d5d0*/  ISETP.NE.AND.EX P0, PT, RZ, UR5, PT, P0 ;  /* 0x00000005ff007c0c */ /* 0x000fe2000bf05300 */
[----:B------:R-:W-:Y:S01]  /*1d5e0*/  ULDC.64 UR6, c[0x0][0x208] ;  /* 0x0000820000067ab9 */ /* 0x000fe20000000a00 */
[----:B-----5:R-:W-:Y:S01]  /*1d5f0*/  SHF.R.S32.HI R106, RZ, 0x1f, R101 ;  /* 0x0000001fff6a7819 */ /* 0x020fe20000011465 */
[----:B------:R-:W3:Y:S01]  /*1d600*/  @P1 LDC R26, c[0x0][0xbec] ;  /* 0x0002fb00ff1a1b82 */ /* 0x000ee20000000800 */
[----:B------:R-:W-:Y:S01]  /*1d610*/  SEL R105, R210, RZ, !P0 ;  /* 0x000000ffd2697207 */ /* 0x000fe20004000000 */
[----:B------:R-:W-:Y:S01]  /*1d620*/  IMAD.IADD R35, R208, 0x1, R197 ;  /* 0x00000001d0237824 */ /* 0x000fe200078e02c5 */
[----:B------:R-:W-:Y:S01]  /*1d630*/  SEL R27, R220, RZ, !P0 ;  /* 0x000000ffdc1b7207 */ /* 0x000fe20004000000 */
[----:B------:R-:W-:-:S02]  /*1d640*/  IMAD.IADD R11, R11, 0x1, R29 ;  /* 0x000000010b0b7824 */ /* 0x000fc400078e021d */
[----:B--2---:R-:W-:Y:S02]  /*1d650*/  IMAD R9, R9, R105, RZ ;  /* 0x0000006909097224 */ /* 0x004fe400078e02ff */
[----:B------:R-:W2:Y:S01]  /*1d660*/  @P1 LDC R33, c[0x0][0xbf0] ;  /* 0x0002fc00ff211b82 */ /* 0x000ea20000000800 */
[----:B------:R-:W-:Y:S02]  /*1d670*/  IMAD R103, R103, R104, RZ ;  /* 0x0000006867677224 */ /* 0x000fe400078e02ff */
[----:B------:R-:W-:Y:S01]  /*1d680*/  IMAD R31, R8, R27, R9 ;  /* 0x0000001b081f7224 */ /* 0x000fe200078e0209 */
[----:B------:R-:W-:Y:S01]  /*1d690*/  SEL R27, R226, RZ, P2 ;  /* 0x000000ffe21b7207 */ /* 0x000fe20001000000 */
[----:B------:R-:W-:-:S03]  /*1d6a0*/  IMAD.WIDE.U32 R8, R8, R105, RZ ;  /* 0x0000006908087225 */ /* 0x000fc600078e00ff */
[----:B------:R-:W0:Y:S01]  /*1d6b0*/  LDC.64 R24, c[0x0][0xba8] ;  /* 0x0002ea00ff187b82 */ /* 0x000e220000000a00 */
[----:B------:R-:W-:Y:S01]  /*1d6c0*/  IMAD.IADD R31, R9, 0x1, R31 ;  /* 0x00000001091f7824 */ /* 0x000fe200078e021f */
[----:B------:R-:W-:Y:S01]  /*1d6d0*/  IADD3 R10, P0, P3, R8, R10, R101 ;  /* 0x0000000a080a7210 */ /* 0x000fe20007b1e065 */
[----:B------:R-:W-:Y:S02]  /*1d6e0*/  IMAD.MOV.U32 R9, RZ, RZ, R35 ;  /* 0x000000ffff097224 */ /* 0x000fe400078e0023 */
[----:B----4-:R-:W-:Y:S01]  /*1d6f0*/  IMAD R29, R13, R27, RZ ;  /* 0x0000001b0d1d7224 */ /* 0x010fe200078e02ff */
[----:B------:R-:W-:Y:S01]  /*1d700*/  IADD3.X R11, R31, R11, R106, P0, P3 ;  /* 0x0000000b1f0b7210 */ /* 0x000fe200007e646a */
[----:B------:R-:W-:-:S04]  /*1d710*/  IMAD.WIDE.U32 R12, R12, R27, RZ ;  /* 0x0000001b0c0c7225 */ /* 0x000fc800078e00ff */
[----:B---3--:R-:W-:-:S04]  /*1d720*/  @P1 IMAD.HI.U32 R8, R35, R26, RZ ;  /* 0x0000001a23081227 */ /* 0x008fc800078e00ff */
[----:B------:R-:W-:Y:S01]  /*1d730*/  IMAD.IADD R29, R13, 0x1, R29 ;  /* 0x000000010d1d7824 */ /* 0x000fe200078e021d */
[----:B--2---:R-:W-:Y:S01]  /*1d740*/  @P1 SHF.R.U32.HI R9, RZ, R33, R8 ;  /* 0x00000021ff091219 */ /* 0x004fe20000011608 */
[----:B-1----:R-:W-:-:S03]  /*1d750*/  VIADD R32, R28, 0xffffff80 ;  /* 0xffffff801c207836 */ /* 0x002fc60000000000 */
        /* <DEDUP_REMOVED lines=13> */
[----:B------:R-:W-:-:S03]  /*1d830*/  LOP3.LUT R28, R28, 0xffffff80, RZ, 0xc0, !PT ;  /* 0xffffff801c1c7812 */ /* 0x000fc600078ec0ff */
[----:B------:R-:W-:Y:S02]  /*1d840*/  IADD3 R8, R13, R11, RZ ;  /* 0x0000000b0d087210 */ /* 0x000fe40007ffe0ff */
        /* <DEDUP_REMOVED lines=8> */
[----:B------:R-:W-:-:S04]  /*1d8d0*/  IMAD.IADD R30, R30, 0x1, R197 ;  /* 0x000000011e1e7824 */ /* 0x000fc800078e02c5 */
[C---:B------:R-:W-:Y:S01]  /*1d8e0*/  VIADD R26, R30.reuse, 0x8 ;  /* 0x000000081e1a7836 */ /* 0x040fe20000000000 */
[----:B------:R-:W-:-:S04]  /*1d8f0*/  ISETP.GE.OR P3, PT, R30, R103, P0 ;  /* 0x000000671e00720c */ /* 0x000fc80000766670 */
[----:B------:R-:W-:-:S09]  /*1d900*/  ISETP.GE.OR P0, PT, R26, R103, P0 ;  /* 0x000000671a00720c */ /* 0x000fd20000706670 */
[----:B0-----:R0:W-:Y:S04]  /*1d910*/  @!P3 ST.E desc[UR6][R8.64], R88 ;  /* 0x000000580800b985 */ /* 0x0011e8000c101906 */
[----:B-1----:R0:W-:Y:S01]  /*1d920*/  @!P0 ST.E desc[UR6][R10.64], R89 ;  /* 0x000000590a008985 */ /* 0x0021e2000c101906 */
[----:B------:R-:W-:Y:S05]  /*1d930*/  @P2 BRA `(.L_x_10510) ;  /* 0x0000000800e82947 */ /* 0x000fea0003800000 */
[----:B------:R-:W1:Y:S01]  /*1d940*/  S2R R28, SR_TID.X ;  /* 0x00000000001c7919 */ /* 0x000e620000002100 */
[----:B0-----:R-:W0:Y:S01]  /*1d950*/  @P1 LDC R11, c[0x0][0xbec] ;  /* 0x0002fb00ff0b1b82 */ /* 0x001e220000000800 */
[----:B------:R-:W-:-:S07]  /*1d960*/  ULDC.64 UR4, c[0x0][0x208] ;  /* 0x0000820000047ab9 */ /* 0x000fce0000000a00 */
[----:B------:R-:W2:Y:S01]  /*1d970*/  @P1 LDC R13, c[0x0][0xbf0] ;  /* 0x0002fc00ff0d1b82 */ /* 0x000ea20000000800 */
        /* <DEDUP_REMOVED lines=13> */
[----:B------:R-:W-:Y:S01]  /*1da50*/  IMAD.X R29, RZ, RZ, R63, P5 ;  /* 0x000000ffff1d7224 */ /* 0x000fe200028e063f */
[----:B------:R-:W-:Y:S02]  /*1da60*/  LOP3.LUT R32, R32, R33, RZ, 0x3c, !PT ;  /* 0x0000002120207212 */ /* 0x000fe400078e3cff */
[C---:B------:R-:W-:Y:S02]  /*1da70*/  IADD3 R37, P2, R62.reuse, 0x3000, RZ ;  /* 0x000030003e257810 */ /* 0x040fe40007f5e0ff */
[C---:B------:R-:W-:Y:S01]  /*1da80*/  IADD3 R41, P3, R62.reuse, 0x4000, RZ ;  /* 0x000040003e297810 */ /* 0x040fe20007f7e0ff */
[----:B------:R-:W5:Y:S01]  /*1da90*/  LD.E.128 R28, desc[UR4][R28.64] ;  /* 0x000000041c1c7980 */ /* 0x000f62000c101d00 */
[C---:B------:R-:W-:Y:S02]  /*1daa0*/  IADD3 R45, P4, R62.reuse, 0x5000, RZ ;  /* 0x000050003e2d7810 */ /* 0x040fe40007f9e0ff */
[----:B------:R-:W-:-:S02]  /*1dab0*/  IADD3 R49, P5, R62, 0x6000, RZ ;  /* 0x000060003e317810 */ /* 0x000fc40007fbe0ff */
[----:B------:R-:W-:Y:S02]  /*1dac0*/  IADD3.X R33, RZ, R63, RZ, P0, !PT ;  /* 0x0000003fff217210 */ /* 0x000fe400007fe4ff */
[----:B------:R-:W-:Y:S02]  /*1dad0*/  IADD3 R3, P0, R62, 0x7000, RZ ;  /* 0x000070003e037810 */ /* 0x000fe40007f1e0ff */
[----:B------:R-:W-:Y:S02]  /*1dae0*/  LOP3.LUT R36, R37, 0x380, RZ, 0xc0, !PT ;  /* 0x0000038025247812 */ /* 0x000fe400078ec0ff */
[----:B------:R-:W-:Y:S01]  /*1daf0*/  LOP3.LUT R40, R41, 0x380, RZ, 0xc0, !PT ;  /* 0x0000038029287812 */ /* 0x000fe200078ec0ff */
[----:B------:R-:W-:Y:S01]  /*1db00*/  IMAD.X R53, RZ, RZ, R63, P0 ;  /* 0x000000ffff357224 */ /* 0x000fe200000e063f */
        /* <DEDUP_REMOVED lines=20> */
[----:B------:R-:W5:Y:S01]  /*1dc50*/  LD.E.128 R36, desc[UR4][R36.64] ;  /* 0x0000000424247980 */ /* 0x000f62000c101d00 */
[----:B------:R-:W-:-:S03]  /*1dc60*/  LOP3.LUT R62, R9, R62, RZ, 0x3c, !PT ;  /* 0x0000003e093e7212 */ /* 0x000fc600078e3cff */
[----:B------:R-:W5:Y:S04]  /*1dc70*/  LD.E.128 R40, desc[UR4][R40.64] ;  /* 0x0000000428287980 */ /* 0x000f68000c101d00 */
[----:B------:R1:W5:Y:S04]  /*1dc80*/  LD.E.128 R24, desc[UR4][R62.64] ;  /* 0x000000043e187980 */ /* 0x000368000c101d00 */
[----:B------:R-:W5:Y:S04]  /*1dc90*/  LD.E.128 R44, desc[UR4][R44.64] ;  /* 0x000000042c2c7980 */ /* 0x000f68000c101d00 */
[----:B------:R-:W5:Y:S04]  /*1dca0*/  LD.E.128 R48, desc[UR4][R48.64] ;  /* 0x0000000430307980 */ /* 0x000f68000c101d00 */
[----:B------:R-:W5:Y:S01]  /*1dcb0*/  LD.E.128 R52, desc[UR4][R52.64] ;  /* 0x0000000434347980 */ /* 0x000f62000c101d00 */
[----:B------:R-:W-:-:S02]  /*1dcc0*/  ULDC.64 UR4, c[0x0][0xaa0] ;  /* 0x0002a80000047ab9 */ /* 0x000fc40000000a00 */
[----:B------:R-:W-:Y:S01]  /*1dcd0*/  IMAD R106, R106, UR4, RZ ;  /* 0x000000046a6a7c24 */ /* 0x000fe2000f8e02ff */
[----:B------:R-:W-:Y:S01]  /*1dce0*/  @!PT LDS RZ, [RZ] ;  /* 0x00000000fffff984 */ /* 0x000fe20000000800 */
[----:B------:R-:W-:Y:S01]  /*1dcf0*/  @!PT LDS RZ, [RZ] ;  /* 0x00000000fffff984 */ /* 0x000fe20000000800 */
[----:B------:R-:W-:Y:S01]  /*1dd00*/  @!PT LDS RZ, [RZ] ;  /* 0x00000000fffff984 */ /* 0x000fe20000000800 */
[----:B------:R-:W-:Y:S01]  /*1dd10*/  @!PT LDS RZ, [RZ] ;  /* 0x00000000fffff984 */ /* 0x000fe20000000800 */
[----:B------:R3:W-:Y:S06]  /*1dd20*/  MEMBAR.ALL.CTA ;  /* 0x0000000000007992 */ /* 0x0007ec0000008000 */
[----:B---3--:R-:W3:Y:S01]  /*1dd30*/  FENCE.VIEW.ASYNC.S ;  /* 0x00000000000073c6 */ /* 0x008ee20000000000 */
[----:B------:R-:W-:-:S04]  /*1dd40*/  IMAD.WIDE.U32 R2, R101, UR4, RZ ;  /* 0x0000000465027c25 */ /* 0x000fc8000f8e00ff */
[----:B------:R-:W-:Y:S01]  /*1dd50*/  IMAD R9, R101, UR5, R106 ;  /* 0x0000000565097c24 */ /* 0x000fe2000f8e026a */
[----:B------:R-:W-:Y:S01]  /*1dd60*/  ULDC.64 UR4, c[0x0][0xae8] ;  /* 0x0002ba0000047ab9 */ /* 0x000fe20000000a00 */
[----:B------:R-:W-:Y:S02]  /*1dd70*/  IMAD R0, R212, 0x20, R107 ;  /* 0x00000020d4007824 */ /* 0x000fe400078e026b */
[----:B------:R-:W-:Y:S01]  /*1dd80*/  IMAD.IADD R3, R3, 0x1, R9 ;  /* 0x0000000103037824 */ /* 0x000fe200078e0209 */
[----:B------:R-:W-:Y:S02]  /*1dd90*/  SHF.R.S32.HI R4, RZ, 0x1f, R105 ;  /* 0x0000001fff047819 */ /* 0x000fe40000011469 */
[----:B------:R-:W-:Y:S01]  /*1dda0*/  IADD3 R8, R197, R0, RZ ;  /* 0x00000000c5087210 */ /* 0x000fe20007ffe0ff */
[----:B------:R-:W-:-:S04]  /*1ddb0*/  IMAD.WIDE.U32 R2, R192, UR4, R2 ;  /* 0x00000004c0027c25 */ /* 0x000fc8000f8e0002 */
[----:B------:R-:W-:Y:S01]  /*1ddc0*/  IMAD R3, R192, UR5, R3 ;  /* 0x00000005c0037c24 */ /* 0x000fe2000f8e0203 */
[----:B------:R-:W-:Y:S01]  /*1ddd0*/  ULDC.64 UR4, c[0x0][0xaf0] ;  /* 0x0002bc0000047ab9 */ /* 0x000fe20000000a00 */
[----:B0-----:R-:W-:-:S04]  /*1dde0*/  @P1 IMAD.HI.U32 R0, R8, R11, RZ ;  /* 0x0000000b08001227 */ /* 0x001fc800078e00ff */
[----:B------:R-:W-:Y:S02]  /*1ddf0*/  IMAD R4, R4, UR4, RZ ;  /* 0x0000000404047c24 */ /* 0x000fe4000f8e02ff */
[----:B------:R-:W-:Y:S01]  /*1de00*/  IMAD.MOV.U32 R9, RZ, RZ, R8 ;  /* 0x000000ffff097224 */ /* 0x000fe200078e0008 */
[----:B--2---:R-:W-:Y:S01]  /*1de10*/  @P1 SHF.R.U32.HI R9, RZ, R13, R0 ;  /* 0x0000000dff091219 */ /* 0x004fe20000011600 */
        /* <DEDUP_REMOVED lines=11> */
[----:B---3--:R0:W-:Y:S01]  /*1ded0*/  SYNCS.ARRIVE.TRANS64.RED.A1T0 RZ, [R0+URZ], RZ ;  /* 0x000000ff00ff79a7 */ /* 0x0081e2000810043f */
[----:B------:R-:W-:Y:S01]  /*1dee0*/  IMAD.WIDE.U32 R2, R9, UR4, R2 ;  /* 0x0000000409027c25 */ /* 0x000fe2000f8e0002 */
[----:B------:R-:W-:Y:S01]  /*1def0*/  ULDC.64 UR4, c[0x0][0xad8] ;  /* 0x0002b60000047ab9 */ /* 0x000fe20000000a00 */
[----:B0-----:R-:W-:-:S02]  /*1df00*/  SHF.R.S32.HI R0, RZ, 0x1f, R11 ;  /* 0x0000001fff007819 */ /* 0x001fc4000001140b */
        /* <DEDUP_REMOVED lines=9> */
[----:B-1----:R-:W-:Y:S06]  /*1dfa0*/  BRA.DIV UR4, `(.L_x_10511) ;  /* 0x000000ee04147947 */ /* 0x002fec000b800000 */
[----:B------:R0:W1:Y:S04]  /*1dfb0*/  SHFL.IDX PT, R0, R3, RZ, 0x181f ;  /* 0x00181fff03007589 */ /* 0x00006800000e0000 */
[----:B------:R0:W2:Y:S02]  /*1dfc0*/  SHFL.IDX PT, R14, R2, RZ, 0x181f ;  /* 0x00181fff020e7589 */ /* 0x0000a400000e0000 */
.L_x_10810:
[----:B------:R-:W-:Y:S01]  /*1dfd0*/  IMAD.IADD R10, R107, 0x1, R197 ;  /* 0x000000016b0a7824 */ /* 0x000fe200078e02c5 */
[----:B------:R-:W-:Y:S04]  /*1dfe0*/  BSSY B1, `(.L_x_10512) ;  /* 0x000000f000017945 */ /* 0x000fe80003800000 */
[----:B------:R-:W-:-:S13]  /*1dff0*/  ISETP.GE.AND P0, PT, R10, R103, PT ;  /* 0x000000670a00720c */ /* 0x000fda0003f06270 */
[----:B------:R-:W-:Y:S05]  /*1e000*/  @P0 BRA `(.L_x_10513) ;  /* 0x0000000000300947 */ /* 0x000fea0003800000 */
[----:B------:R-:W-:Y:S01]  /*1e010*/  ULDC UR4, c[0x0][0xac8] ;  /* 0x0002b20000047ab9 */ /* 0x000fe20000000800 */
[----:B------:R-:W-:Y:S01]  /*1e020*/  SHF.R.S32.HI R11, RZ, 0x1f, R203 ;  /* 0x0000001fff0b7819 */ /* 0x000fe200000114cb */
[----:B------:R-:W-:Y:S01]  /*1e030*/  ULDC.64 UR6, c[0x0][0x208] ;  /* 0x0000820000067ab9 */ /* 0x000fe20000000a00 */
        /* <DEDUP_REMOVED lines=9> */
.L_x_10513:
[----:B------:R-:W-:Y:S05]  /*1e0d0*/  BSYNC B1 ;  /* 0x0000000000017941 */ /* 0x000fea0003800000 */
.L_x_10512:
[----:B------:R-:W-:-:S03]  /*1e0e0*/  UMOV UR4, 0xffffffff ;  /* 0xffffffff00047882 */ /* 0x000fc60000000000 */
[----:B------:R-:W-:Y:S05]  /*1e0f0*/  BRA.DIV UR4, `(.L_x_10514) ;  /* 0x000000ea04f47947 */ /* 0x000fea000b800000 */
[----:B-1----:R1:W4:Y:S04]  /*1e100*/  SHFL.IDX PT, R0, R3, 0x1, 0x181f ;  /* 0x00381f0003007f89 */ /* 0x00232800000e0000 */
[----:B--23--:R1:W2:Y:S02]  /*1e110*/  SHFL.IDX PT, R14, R2, 0x1, 0x181f ;  /* 0x00381f00020e7f89 */ /* 0x00c2a400000e0000 */
.L_x_10814:
[----:B------:R-:W-:Y:S01]  /*1e120*/  IADD3 R4, R10, 0x20, RZ ;  /* 0x000000200a047810 */ /* 0x000fe20007ffe0ff */
[----:B------:R-:W-:Y:S03]  /*1e130*/  BSSY B1, `(.L_x_10515) ;  /* 0x000000f000017945 */ /* 0x000fe60003800000 */
        /* <DEDUP_REMOVED lines=10> */
[-C--:B----4-:R-:W-:Y:S02]  /*1e1e0*/  @!P2 LEA.HI.X R9, R203, R0.reuse, R12, 0x1, P0 ;  /* 0x00000000cb09a211 */ /* 0x090fe400000f0c0c */
[----:B------:R-:W-:-:S03]  /*1e1f0*/  @!P3 LEA.HI.X R15, R211, R0, R11, 0x1, P1 ;  /* 0x00000000d30fb211 */ /* 0x000fc600008f0c0b */
[----:B-----5:R3:W-:Y:S04]  /*1e200*/  @!P2 ST.E.128 desc[UR6][R8.64], R28 ;  /* 0x0000001c0800a985 */ /* 0x0207e8000c101d06 */
[----:B------:R3:W-:Y:S02]  /*1e210*/  @!P3 ST.E.128 desc[UR6][R14.64], R44 ;  /* 0x0000002c0e00b985 */ /* 0x0007e4000c101d06 */
.L_x_10516:
[----:B------:R-:W-:Y:S05]  /*1e220*/  BSYNC B1 ;  /* 0x0000000000017941 */ /* 0x000fea0003800000 */
.L_x_10515:
[----:B------:R-:W-:-:S03]  /*1e230*/  UMOV UR4, 0xffffffff ;  /* 0xffffffff00047882 */ /* 0x000fc60000000000 */
[----:B------:R-:W-:Y:S05]  /*1e240*/  BRA.DIV UR4, `(.L_x_10517) ;  /* 0x000000ea04e87947 */ /* 0x000fea000b800000 */
[----:B----4-:R4:W0:Y:S04]  /*1e250*/  SHFL.IDX PT, R0, R3, 0x2, 0x181f ;  /* 0x00581f0003007f89 */ /* 0x01082800000e0000 */
[----:B--23--:R4:W2:Y:S02]  /*1e260*/  SHFL.IDX PT, R14, R2, 0x2, 0x181f ;  /* 0x00581f00020e7f89 */ /* 0x00c8a400000e0000 */
.L_x_10818:
[----:B------:R-:W-:Y:S01]  /*1e270*/  VIADD R4, R10, 0x40 ;  /* 0x000000400a047836 */ /* 0x000fe20000000000 */
        /* <DEDUP_REMOVED lines=11> */
[-C--:B0-----:R-:W-:Y:S02]  /*1e330*/  @!P2 LEA.HI.X R9, R203, R0.reuse, R12, 0x1, P0 ;  /* 0x00000000cb09a211 */ /* 0x081fe400000f0c0c */
[----:B------:R-:W-:-:S03]  /*1e340*/  @!P3 LEA.HI.X R15, R211, R0, R11, 0x1, P1 ;  /* 0x00000000d30fb211 */ /* 0x000fc600008f0c0b */
[----:B-----5:R3:W-:Y:S04]  /*1e350*/  @!P2 ST.E.128 desc[UR6][R8.64], R32 ;  /* 0x000000200800a985 */ /* 0x0207e8000c101d06 */
[----:B------:R3:W-:Y:S02]  /*1e360*/  @!P3 ST.E.128 desc[UR6][R14.64], R48 ;  /* 0x000000300e00b985 */ /* 0x0007e4000c101d06 */
.L_x_10519:
[----:B------:R-:W-:Y:S05]  /*1e370*/  BSYNC B1 ;  /* 0x0000000000017941 */ /* 0x000fea0003800000 */
.L_x_10518:
[----:B------:R-:W-:-:S03]  /*1e380*/  UMOV UR4, 0xffffffff ;  /* 0xffffffff00047882 */ /* 0x000fc60000000000 */
[----:B------:R-:W-:Y:S05]  /*1e390*/  BRA.DIV UR4, `(.L_x_10520) ;  /* 0x000000ea04dc7947 */ /* 0x000fea000b800000 */
[----:B0-----:R0:W0:Y:S04]  /*1e3a0*/  SHFL.IDX PT, R0, R3, 0x3, 0x181f ;  /* 0x00781f0003007f89 */ /* 0x00102800000e0000 */
[----:B--23--:R2:W3:Y:S02]  /*1e3b0*/  SHFL.IDX PT, R14, R2, 0x3, 0x181f ;  /* 0x00781f00020e7f89 */ /* 0x00c4e400000e0000 */
.L_x_10822:
[----:B-12-4-:R-:W-:-:S05]  /*1e3c0*/  VIADD R2, R10, 0x60 ;  /* 0x000000600a027836 */ /* 0x016fca0000000000 */
[----:B------:R-:W-:-:S13]  /*1e3d0*/  ISETP.GE.AND P0, PT, R2, R103, PT ;  /* 0x000000670200720c */ /* 0x000fda0003f06270 */
[----:B------:R-:W-:Y:S05]  /*1e3e0*/  @P0 BRA `(.L_x_10521) ;  /* 0x0000002000540947 */ /* 0x000fea0003800000 */
[----:B------:R-:W-:Y:S01]  /*1e3f0*/  ULDC UR4, c[0x0][0xac8] ;  /* 0x0002b20000047ab9 */ /* 0x000fe20000000800 */
[----:B------:R-:W-:Y:S01]  /*1e400*/  SHF.R.S32.HI R4, RZ, 0x1f, R203 ;  /* 0x0000001fff047819 */ /* 0x000fe200000114cb */
[----:B------:R-:W-:Y:S01]  /*1e410*/  ULDC.64 UR6, c[0x0][0x208] ;  /* 0x0000820000067ab9 */ /* 0x000fe20000000a00 */
[----:B------:R-:W-:-:S13]  /*1e420*/  ISETP.GE.AND P1, PT, R203, UR4, PT ;  /* 0x00000004cb007c0c */ /* 0x000fda000bf26270 */
[----:B---3--:R-:W-:-:S04]  /*1e430*/  @!P1 LEA R2, P0, R203, R14, 0x1 ;  /* 0x0000000ecb029211 */ /* 0x008fc800078008ff */
[----:B0-----:R-:W-:Y:S02]  /*1e440*/  @!P1 LEA.HI.X R3, R203, R0, R4, 0x1, P0 ;  /* 0x00000000cb039211 */ /* 0x001fe400000f0c04 */
[----:B------:R-:W-:-:S03]  /*1e450*/  ISETP.GE.AND P0, PT, R211, UR4, PT ;  /* 0x00000004d3007c0c */ /* 0x000fc6000bf06270 */
[----:B-----5:R1:W-:Y:S10]  /*1e460*/  @!P1 ST.E.128 desc[UR6][R2.64], R36 ;  /* 0x0000002402009985 */ /* 0x0203f4000c101d06 */
[----:B------:R-:W-:Y:S05]  /*1e470*/  @P0 BRA `(.L_x_10521) ;  /* 0x0000002000300947 */ /* 0x000fea0003800000 */
[----:B------:R-:W-:Y:S01]  /*1e480*/  SHF.R.S32.HI R4, RZ, 0x1f, R211 ;  /* 0x0000001fff047819 */ /* 0x000fe200000114d3 */
[----:B------:R-:W-:Y:S01]  /*1e490*/  ULDC.64 UR4, c[0x0][0x208] ;  /* 0x0000820000047ab9 */ /* 0x000fe20000000a00 */
[----:B------:R-:W-:-:S04]  /*1e4a0*/  LEA R14, P0, R211, R14, 0x1 ;  /* 0x0000000ed30e7211 */ /* 0x000fc800078008ff */
[----:B------:R-:W-:-:S05]  /*1e4b0*/  LEA.HI.X R15, R211, R0, R4, 0x1, P0 ;  /* 0x00000000d30f7211 */ /* 0x000fca00000f0c04 */
[----:B------:R2:W-:Y:S01]  /*1e4c0*/  ST.E.128 desc[UR4][R14.64], R52 ;  /* 0x000000340e007985 */ /* 0x0005e2000c101d04 */
[----:B------:R-:W-:Y:S05]  /*1e4d0*/  BRA `(.L_x_10521) ;  /* 0x0000002000187947 */ /* 0x000fea0003800000 */
.L_x_10510:
[----:B------:R-:W-:Y:S01]  /*1e4e0*/  ULDC.64 UR4, c[0x0][0xb08] ;  /* 0x0002c20000047ab9 */ /* 0x000fe20000000a00 */
[----:B------:R-:W1:Y:S01]  /*1e4f0*/  @P1 LDC R12, c[0x0][0xbec] ;  /* 0x0002fb00ff0c1b82 */ /* 0x000e620000000800 */
[----:B------:R-:W-:Y:S01]  /*1e500*/  IMAD R106, R106, UR4, RZ ;  /* 0x000000046a6a7c24 */ /* 0x000fe2000f8e02ff */
[----:B0-----:R-:W-:Y:S01]  /*1e510*/  SHF.R.S32.HI R10, RZ, 0x1f, R105 ;  /* 0x0000001fff0a7819 */ /* 0x001fe20000011469 */
[----:B------:R-:W-:Y:S01]  /*1e520*/  IMAD.WIDE.U32 R8, R101, UR4, RZ ;  /* 0x0000000465087c25 */ /* 0x000fe2000f8e00ff */
[----:B------:R-:W-:-:S03]  /*1e530*/  SHF.R.S32.HI R28, RZ, 0x1f, R227 ;  /* 0x0000001fff1c7819 */ /* 0x000fc600000114e3 */
[----:B------:R-:W-:Y:S01]  /*1e540*/  IMAD R101, R101, UR5, R106 ;  /* 0x0000000565657c24 */ /* 0x000fe2000f8e026a */
[----:B------:R-:W0:Y:S01]  /*1e550*/  @P1 LDC R15, c[0x0][0xbf0] ;  /* 0x0002fc00ff0f1b82 */ /* 0x000e220000000800 */
[----:B------:R-:W-:Y:S01]  /*1e560*/  ULDC.64 UR4, c[0x0][0xb38] ;  /* 0x0002ce0000047ab9 */ /* 0x000fe20000000a00 */
[----:B------:R-:W-:Y:S02]  /*1e570*/  IMAD.MOV.U32 R11, RZ, RZ, R35 ;  /* 0x000000ffff0b7224 */ /* 0x000fe400078e0023 */
[----:B------:R-:W-:Y:S02]  /*1e580*/  IMAD.IADD R9, R9, 0x1, R101 ;  /* 0x0000000109097824 */ /* 0x000fe400078e0265 */
[----:B------:R-:W-:Y:S02]  /*1e590*/  VIADD R31, R200, 0x8 ;  /* 0x00000008c81f7836 */ /* 0x000fe40000000000 */
[----:B------:R-:W-:-:S03]  /*1e5a0*/  IMAD.WIDE.U32 R8, R192, UR4, R8 ;  /* 0x00000004c0087c25 */ /* 0x000fc6000f8e0008 */
[----:B------:R-:W-:Y:S01]  /*1e5b0*/  SHF.R.S32.HI R32, RZ, 0x1f, R31 ;  /* 0x0000001fff207819 */ /* 0x000fe2000001141f */
[----:B------:R-:W-:Y:S01]  /*1e5c0*/  IMAD R9, R192, UR5, R9 ;  /* 0x00000005c0097c24 */ /* 0x000fe2000f8e0209 */
[----:B------:R-:W-:Y:S01]  /*1e5d0*/  ULDC.64 UR4, c[0x0][0xb40] ;  /* 0x0002d00000047ab9 */ /* 0x000fe20000000a00 */
[----:B------:R-:W-:Y:S02]  /*1e5e0*/  VIADD R29, R200, 0x10 ;  /* 0x00000010c81d7836 */ /* 0x000fe40000000000 */
[----:B------:R-:W-:Y:S02]  /*1e5f0*/  IMAD R10, R10, UR4, RZ ;  /* 0x000000040a0a7c24 */ /* 0x000fe4000f8e02ff */
[----:B------:R-:W-:Y:S01]  /*1e600*/  IMAD.WIDE.U32 R8, R105, UR4, R8 ;  /* 0x0000000469087c25 */ /* 0x000fe2000f8e0008 */
[----:B------:R-:W-:-:S03]  /*1e610*/  SHF.R.S32.HI R33, RZ, 0x1f, R29 ;  /* 0x0000001fff217819 */ /* 0x000fc6000001141d */
        /* <DEDUP_REMOVED lines=18> */
[----:B------:R-:W-:-:S03]  /*1e740*/  ULDC.64 UR4, c[0x0][0xb28] ;  /* 0x0002ca0000047ab9 */ /* 0x000fc60000000a00 */
[----:B------:R-:W-:Y:S01]  /*1e750*/  IADD3 R9, R9, R15, RZ ;  /* 0x0000000f09097210 */ /* 0x000fe20007ffe0ff */
[----:B------:R-:W-:-:S04]  /*1e760*/  IMAD R10, R10, UR4, RZ ;  /* 0x000000040a0a7c24 */ /* 0x000fc8000f8e02ff */
[C---:B------:R-:W-:Y:S02]  /*1e770*/  IMAD R27, R13.reuse, UR5, R10 ;  /* 0x000000050d1b7c24 */ /* 0x040fe4000f8e020a */
[----:B------:R-:W-:Y:S01]  /*1e780*/  IMAD.WIDE.U32 R8, R13, UR4, R8 ;  /* 0x000000040d087c25 */ /* 0x000fe2000f8e0008 */
[----:B------:R-:W-:-:S03]  /*1e790*/  ULDC.64 UR4, c[0x0][0xb00] ;  /* 0x0002c00000047ab9 */ /* 0x000fc60000000a00 */
[----:B------:R-:W-:Y:S01]  /*1e7a0*/  IMAD.IADD R27, R9, 0x1, R27 ;  /* 0x00000001091b7824 */ /* 0x000fe200078e021b */
[----:B------:R-:W-:Y:S01]  /*1e7b0*/  LEA R25, P0, R8, UR4, 0x2 ;  /* 0x0000000408197c11 */ /* 0x000fe2000f8010ff */
[----:B------:R-:W-:-:S03]  /*1e7c0*/  UMOV UR4, 0xffffffff ;  /* 0xffffffff00047882 */ /* 0x000fc60000000000 */
[----:B------:R-:W-:Y:S01]  /*1e7d0*/  LEA.HI.X R27, R8, UR5, R27, 0x2, P0 ;  /* 0x00000005081b7c11 */ /* 0x000fe200080f141b */
[----:B0-----:R-:W-:Y:S08]  /*1e7e0*/  BRA.DIV UR4, `(.L_x_10522) ;  /* 0x000000ea04107947 */ /* 0x001ff0000b800000 */
[----:B------:R0:W1:Y:S04]  /*1e7f0*/  SHFL.IDX PT, R24, R27, RZ, 0x1c1f ;  /* 0x001c1fff1b187589 */ /* 0x00006800000e0000 */
[----:B------:R0:W2:Y:S02]  /*1e800*/  SHFL.IDX PT, R14, R25, RZ, 0x1c1f ;  /* 0x001c1fff190e7589 */ /* 0x0000a400000e0000 */
.L_x_10825:
[----:B------:R-:W-:Y:S01]  /*1e810*/  ISETP.GE.AND P0, PT, R30, R103, PT ;  /* 0x000000671e00720c */ /* 0x000fe20003f06270 */
[----:B------:R-:W-:-:S12]  /*1e820*/  BSSY B1, `(.L_x_10523) ;  /* 0x0000082000017945 */ /* 0x000fd80003800000 */
[----:B------:R-:W-:Y:S05]  /*1e830*/  @P0 BRA `(.L_x_10524) ;  /* 0x0000000800000947 */ /* 0x000fea0003800000 */
[----:B------:R-:W-:Y:S01]  /*1e840*/  ULDC UR4, c[0x0][0xac8] ;  /* 0x0002b20000047ab9 */ /* 0x000fe20000000800 */
[----:B------:R-:W-:Y:S01]  /*1e850*/  ULDC.64 UR6, c[0x0][0x208] ;  /* 0x0000820000067ab9 */ /* 0x000fe20000000a00 */
[C---:B------:R-:W-:Y:S01]  /*1e860*/  ISETP.GE.AND P0, PT, R200.reuse, UR4, PT ;  /* 0x00000004c8007c0c */ /* 0x040fe2000bf06270 */
[C---:B------:R-:W-:Y:S01]  /*1e870*/  VIADD R15, R200.reuse, 0x20 ;  /* 0x00000020c80f7836 */ /* 0x040fe20000000000 */
[----:B------:R-:W-:Y:S01]  /*1e880*/  ISETP.GE.AND P3, PT, R31, UR4, PT ;  /* 0x000000041f007c0c */ /* 0x000fe2000bf66270 */
[C---:B------:R-:W-:Y:S01]  /*1e890*/  VIADD R34, R200.reuse, 0x28 ;  /* 0x00000028c8227836 */ /* 0x040fe20000000000 */
[----:B------:R-:W-:Y:S01]  /*1e8a0*/  ISETP.GE.AND P2, PT, R29, UR4, PT ;  /* 0x000000041d007c0c */ /* 0x000fe2000bf46270 */
[C---:B------:R-:W-:Y:S01]  /*1e8b0*/  VIADD R38, R200.reuse, 0x30 ;  /* 0x00000030c8267836 */ /* 0x040fe20000000000 */
[----:B------:R-:W-:Y:S01]  /*1e8c0*/  ISETP.GE.AND P1, PT, R227, UR4, PT ;  /* 0x00000004e3007c0c */ /* 0x000fe2000bf26270 */
[C---:B------:R-:W-:Y:S02]  /*1e8d0*/  VIADD R35, R200.reuse, 0x38 ;  /* 0x00000038c8237836 */ /* 0x040fe40000000000 */
[----:B------:R-:W-:-:S02]  /*1e8e0*/  VIADD R37, R200, 0x20 ;  /* 0x00000020c8257836 */ /* 0x000fc40000000000 */
[C---:B------:R-:W-:Y:S02]  /*1e8f0*/  VIADD R36, R200.reuse, 0x28 ;  /* 0x00000028c8247836 */ /* 0x040fe40000000000 */
[----:B--2---:R-:W-:Y:S01]  /*1e900*/  @!P0 IMAD.MOV.U32 R10, RZ, RZ, R14 ;  /* 0x000000ffff0a8224 */ /* 0x004fe200078e000e */
[----:B------:R-:W-:Y:S01]  /*1e910*/  @!P0 MOV R13, R99 ;  /* 0x00000063000d8202 */ /* 0x000fe20000000f00 */
[----:B-1----:R-:W-:Y:S01]  /*1e920*/  @!P0 IMAD.MOV.U32 R11, RZ, RZ, R24 ;  /* 0x000000ffff0b8224 */ /* 0x002fe200078e0018 */
[C---:B------:R-:W-:Y:S01]  /*1e930*/  @!P3 LEA R8, P4, R31.reuse, R14, 0x2 ;  /* 0x0000000e1f08b211 */ /* 0x040fe200078810ff */
[----:B------:R-:W-:Y:S01]  /*1e940*/  @!P0 IMAD.MOV.U32 R12, RZ, RZ, R102 ;  /* 0x000000ffff0c8224 */ /* 0x000fe200078e0066 */
[----:B------:R-:W-:Y:S01]  /*1e950*/  SHF.R.S32.HI R37, RZ, 0x1f, R37 ;  /* 0x0000001fff257819 */ /* 0x000fe20000011425 */
[C---:B------:R-:W-:Y:S01]  /*1e960*/  @!P0 IMAD.WIDE R10, R200.reuse, 0x4, R10 ;  /* 0x00000004c80a8825 */ /* 0x040fe200078e020a */
[----:B------:R-:W-:Y:S02]  /*1e970*/  @!P3 LEA.HI.X R9, R31, R24, R32, 0x2, P4 ;  /* 0x000000181f09b211 */ /* 0x000fe400020f1420 */
[----:B------:R-:W-:Y:S01]  /*1e980*/  SHF.R.S32.HI R36, RZ, 0x1f, R36 ;  /* 0x0000001fff247819 */ /* 0x000fe20000011424 */
[C---:B------:R-:W-:Y:S01]  /*1e990*/  VIADD R39, R200.reuse, 0x30 ;  /* 0x00000030c8277836 */ /* 0x040fe20000000000 */
[----:B------:R1:W-:Y:S01]  /*1e9a0*/  @!P0 ST.E.64 desc[UR6][R10.64], R12 ;  /* 0x0000000c0a008985 */ /* 0x0003e2000c101b06 */
[----:B------:R-:W-:Y:S01]  /*1e9b0*/  ISETP.GE.AND P0, PT, R15, UR4, PT ;  /* 0x000000040f007c0c */ /* 0x000fe2000bf06270 */
[----:B------:R-:W-:-:S02]  /*1e9c0*/  VIADD R30, R200, 0x50 ;  /* 0x00000050c81e7836 */ /* 0x000fc40000000000 */
[----:B------:R-:W-:-:S03]  /*1e9d0*/  SHF.R.S32.HI R39, RZ, 0x1f, R39 ;  /* 0x0000001fff277819 */ /* 0x000fc60000011427 */
[----:B------:R-:W-:Y:S01]  /*1e9e0*/  SHF.R.S32.HI R30, RZ, 0x1f, R30 ;  /* 0x0000001fff1e7819 */ /* 0x000fe2000001141e */
[----:B-1----:R-:W-:Y:S01]  /*1e9f0*/  @!P3 IMAD.MOV.U32 R10, RZ, RZ, R100 ;  /* 0x000000ffff0ab224 */ /* 0x002fe200078e0064 */
[----:B------:R-:W-:Y:S01]  /*1ea00*/  @!P2 LEA R12, P4, R29, R14, 0x2 ;  /* 0x0000000e1d0ca211 */ /* 0x000fe200078810ff */
[----:B------:R-:W-:-:S03]  /*1ea10*/  @!P3 IMAD.MOV.U32 R11, RZ, RZ, R98 ;  /* 0x000000ffff0bb224 */ /* 0x000fc600078e0062 */
[----:B------:R-:W-:Y:S02]  /*1ea20*/  @!P2 LEA.HI.X R13, R29, R24, R33, 0x2, P4 ;  /* 0x000000181d0da211 */ /* 0x000fe400020f1421 */
[----:B------:R1:W-:Y:S01]  /*1ea30*/  @!P3 ST.E.64 desc[UR6][R8.64], R10 ;  /* 0x0000000a0800b985 */ /* 0x0003e2000c101b06 */
[----:B------:R-:W-:Y:S02]  /*1ea40*/  ISETP.GE.AND P3, PT, R34, UR4, PT ;  /* 0x0000000422007c0c */ /* 0x000fe4000bf66270 */
[C---:B-1----:R-:W-:Y:S01]  /*1ea50*/  @!P1 LEA R8, P5, R227.reuse, R14, 0x2 ;  /* 0x0000000ee3089211 */ /* 0x042fe200078a10ff */
[----:B------:R-:W-:Y:S01]  /*1ea60*/  @!P2 IMAD.MOV.U32 R10, RZ, RZ, R79 ;  /* 0x000000ffff0aa224 */ /* 0x000fe200078e004f */
[----:B------:R-:W-:Y:S01]  /*1ea70*/  @!P1 MOV R79, R78 ;  /* 0x0000004e004f9202 */ /* 0x000fe20000000f00 */
[----:B------:R-:W-:Y:S01]  /*1ea80*/  @!P2 IMAD.MOV.U32 R11, RZ, RZ, R77 ;  /* 0x000000ffff0ba224 */ /* 0x000fe200078e004d */
[----:B------:R-:W-:Y:S01]  /*1ea90*/  @!P1 LEA.HI.X R9, R227, R24, R28, 0x2, P5 ;  /* 0x00000018e3099211 */ /* 0x000fe200028f141c */
[----:B------:R-:W-:-:S03]  /*1eaa0*/  @!P1 IMAD.MOV.U32 R78, RZ, RZ, R80 ;  /* 0x000000ffff4e9224 */ /* 0x000fc600078e0050 */
[----:B------:R1:W-:Y:S01]  /*1eab0*/  @!P2 ST.E.64 desc[UR6][R12.64], R10 ;  /* 0x0000000a0c00a985 */ /* 0x0003e2000c101b06 */
[----:B------:R-:W-:-:S03]  /*1eac0*/  ISETP.GE.AND P2, PT, R38, UR4, PT ;  /* 0x0000000426007c0c */ /* 0x000fc6000bf46270 */
[----:B------:R2:W-:Y:S01]  /*1ead0*/  @!P1 ST.E.64 desc[UR6][R8.64], R78 ;  /* 0x0000004e08009985 */ /* 0x0005e2000c101b06 */
[----:B------:R-:W-:Y:S02]  /*1eae0*/  ISETP.GE.AND P1, PT, R35, UR4, PT ;  /* 0x0000000423007c0c */ /* 0x000fe4000bf26270 */
[CC--:B-1----:R-:W-:Y:S01]  /*1eaf0*/  @!P0 LEA R10, P4, R15.reuse, R14.reuse, 0x2 ;  /* 0x0000000e0f0a8211 */ /* 0x0c2fe200078810ff */
[----:B------:R-:W-:Y:S02]  /*1eb00*/  @!P0 IMAD.MOV.U32 R12, RZ, RZ, R2 ;  /* 0x000000ffff0c8224 */ /* 0x000fe400078e0002 */
[----:B------:R-:W-:Y:S01]  /*1eb10*/  @!P0 IMAD.MOV.U32 R13, RZ, RZ, R81 ;  /* 0x000000ffff0d8224 */ /* 0x000fe200078e0051 */
[----:B--2---:R-:W-:Y:S01]  /*1eb20*/  @!P3 LEA R8, P5, R34, R14, 0x2 ;  /* 0x0000000e2208b211 */ /* 0x004fe200078a10ff */
[----:B------:R-:W-:Y:S01]  /*1eb30*/  @!P3 IMAD.MOV.U32 R2, RZ, RZ, R3 ;  /* 0x000000ffff02b224 */ /* 0x000fe200078e0003 */
[-C--:B------:R-:W-:Y:S01]  /*1eb40*/  @!P0 LEA.HI.X R11, R15, R24.reuse, R37, 0x2, P4 ;  /* 0x000000180f0b8211 */ /* 0x080fe200020f1425 */
[----:B------:R-:W-:Y:S01]  /*1eb50*/  VIADD R15, R200, 0x40 ;  /* 0x00000040c80f7836 */ /* 0x000fe20000000000 */
[----:B------:R-:W-:Y:S01]  /*1eb60*/  @!P3 LEA.HI.X R9, R34, R24, R36, 0x2, P5 ;  /* 0x000000182209b211 */ /* 0x000fe200028f1424 */
[C---:B------:R-:W-:Y:S01]  /*1eb70*/  VIADD R37, R200.reuse, 0x38 ;  /* 0x00000038c8257836 */ /* 0x040fe20000000000 */
[----:B------:R-:W-:Y:S01]  /*1eb80*/  @!P3 MOV R3, R0 ;  /* 0x000000000003b202 */ /* 0x000fe20000000f00 */
[----:B------:R1:W-:Y:S01]  /*1eb90*/  @!P0 ST.E.64 desc[UR6][R10.64], R12 ;  /* 0x0000000c0a008985 */ /* 0x0003e2000c101b06 */
[----:B------:R-:W-:Y:S01]  /*1eba0*/  ISETP.GE.AND P0, PT, R15, UR4, PT ;  /* 0x000000040f007c0c */ /* 0x000fe2000bf06270 */
[C---:B------:R-:W-:Y:S01]  /*1ebb0*/  VIADD R36, R200.reuse, 0x50 ;  /* 0x00000050c8247836 */ /* 0x040fe20000000000 */
[----:B------:R-:W-:Y:S01]  /*1ebc0*/  SHF.R.S32.HI R37, RZ, 0x1f, R37 ;  /* 0x0000001fff257819 */ /* 0x000fe20000011425 */
[----:B------:R2:W-:Y:S01]  /*1ebd0*/  @!P3 ST.E.64 desc[UR6][R8.64], R2 ;  /* 0x000000020800b985 */ /* 0x0005e2000c101b06 */
[----:B------:R-:W-:Y:S01]  /*1ebe0*/  VIADD R34, R200, 0x48 ;  /* 0x00000048c8227836 */ /* 0x000fe20000000000 */
[----:B------:R-:W-:-:S04]  /*1ebf0*/  SHF.R.S32.HI R0, RZ, 0x1f, R228 ;  /* 0x0000001fff007819 */ /* 0x000fc800000114e4 */
[----:B------:R-:W-:Y:S02]  /*1ec00*/  ISETP.GE.AND P3, PT, R34, UR4, PT ;  /* 0x0000000422007c0c */ /* 0x000fe4000bf66270 */
[CC--:B-1----:R-:W-:Y:S02]  /*1ec10*/  @!P2 LEA R10, P5, R38.reuse, R14.reuse, 0x2 ;  /* 0x0000000e260aa211 */ /* 0x0c2fe400078a10ff */
[C---:B--2---:R-:W-:Y:S01]  /*1ec20*/  @!P1 LEA R2, P4, R35.reuse, R14, 0x2 ;  /* 0x0000000e23029211 */ /* 0x044fe200078810ff */
[----:B------:R-:W-:Y:S01]  /*1ec30*/  @!P2 IMAD.MOV.U32 R8, RZ, RZ, R21 ;  /* 0x000000ffff08a224 */ /* 0x000fe200078e0015 */
[-C--:B------:R-:W-:Y:S01]  /*1ec40*/  @!P2 LEA.HI.X R11, R38, R24.reuse, R39, 0x2, P5 ;  /* 0x00000018260ba211 */ /* 0x080fe200028f1427 */
[----:B------:R-:W-:Y:S01]  /*1ec50*/  @!P2 IMAD.MOV.U32 R9, RZ, RZ, R4 ;  /* 0x000000ffff09a224 */ /* 0x000fe200078e0004 */
[----:B------:R-:W-:Y:S01]  /*1ec60*/  @!P1 LEA.HI.X R3, R35, R24, R37, 0x2, P4 ;  /* 0x0000001823039211 */ /* 0x000fe200020f1425 */
[----:B------:R-:W-:Y:S01]  /*1ec70*/  VIADD R37, R200, 0x40 ;  /* 0x00000040c8257836 */ /* 0x000fe20000000000 */
[----:B------:R-:W-:Y:S01]  /*1ec80*/  ISETP.GE.AND P5, PT, R36, UR4, PT ;  /* 0x0000000424007c0c */ /* 0x000fe2000bfa6270 */
[----:B------:R-:W-:Y:S01]  /*1ec90*/  @!P1 IMAD.MOV.U32 R21, RZ, RZ, R20 ;  /* 0x000000ffff159224 */ /* 0x000fe200078e0014 */
[----:B------:R1:W-:Y:S01]  /*1eca0*/  @!P2 ST.E.64 desc[UR6][R10.64], R8 ;  /* 0x000000080a00a985 */ /* 0x0003e2000c101b06 */
[----:B------:R-:W-:Y:S01]  /*1ecb0*/  @!P1 MOV R20, R40 ;  /* 0x0000002800149202 */ /* 0x000fe20000000f00 */
[----:B------:R-:W-:Y:S01]  /*1ecc0*/  VIADD R35, R200, 0x58 ;  /* 0x00000058c8237836 */ /* 0x000fe20000000000 */
[----:B------:R-:W-:-:S02]  /*1ecd0*/  SHF.R.S32.HI R37, RZ, 0x1f, R37 ;  /* 0x0000001fff257819 */ /* 0x000fc40000011425 */
[----:B------:R-:W-:Y:S01]  /*1ece0*/  SHF.R.S32.HI R4, RZ, 0x1f, R229 ;  /* 0x0000001fff047819 */ /* 0x000fe200000114e5 */
[----:B------:R2:W-:Y:S01]  /*1ecf0*/  @!P1 ST.E.64 desc[UR6][R2.64], R20 ;  /* 0x0000001402009985 */ /* 0x0005e2000c101b06 */
[----:B------:R-:W-:Y:S02]  /*1ed00*/  ISETP.GE.AND P1, PT, R35, UR4, PT ;  /* 0x0000000423007c0c */ /* 0x000fe4000bf26270 */
[C---:B-1----:R-:W-:Y:S01]  /*1ed10*/  @!P0 LEA R8, P2, R15.reuse, R14, 0x2 ;  /* 0x0000000e0f088211 */ /* 0x042fe200078410ff */
[----:B------:R-:W-:Y:S02]  /*1ed20*/  @!P0 IMAD.MOV.U32 R10, RZ, RZ, R43 ;  /* 0x000000ffff0a8224 */ /* 0x000fe400078e002b */
[----:B------:R-:W-:Y:S01]  /*1ed30*/  @!P0 IMAD.MOV.U32 R11, RZ, RZ, R41 ;  /* 0x000000ffff0b8224 */ /* 0x000fe200078e0029 */
[----:B------:R-:W-:Y:S01]  /*1ed40*/  @!P0 LEA.HI.X R9, R15, R24, R37, 0x2, P2 ;  /* 0x000000180f098211 */ /* 0x000fe200010f1425 */
[----:B------:R-:W-:Y:S01]  /*1ed50*/  VIADD R37, R200, 0x48 ;  /* 0x00000048c8257836 */ /* 0x000fe20000000000 */
[-C--:B------:R-:W-:Y:S01]  /*1ed60*/  @!P5 LEA R12, P2, R36, R14.reuse, 0x2 ;  /* 0x0000000e240cd211 */ /* 0x080fe200078410ff */
[----:B------:R-:W-:Y:S01]  /*1ed70*/  VIADD R15, R200, 0x60 ;  /* 0x00000060c80f7836 */ /* 0x000fe20000000000 */
[----:B--2---:R-:W-:Y:S01]  /*1ed80*/  @!P3 LEA R2, P4, R34, R14, 0x2 ;  /* 0x0000000e2202b211 */ /* 0x004fe200078810ff */
[----:B------:R1:W-:Y:S01]  /*1ed90*/  @!P0 ST.E.64 desc[UR6][R8.64], R10 ;  /* 0x0000000a08008985 */ /* 0x0003e2000c101b06 */
[----:B------:R-:W-:Y:S01]  /*1eda0*/  SHF.R.S32.HI R37, RZ, 0x1f, R37 ;  /* 0x0000001fff257819 */ /* 0x000fe20000011425 */
[----:B------:R-:W-:Y:S01]  /*1edb0*/  @!P3 IMAD.MOV.U32 R43, RZ, RZ, R42 ;  /* 0x000000ffff2bb224 */ /* 0x000fe200078e002a */
[----:B------:R-:W-:Y:S01]  /*1edc0*/  ISETP.GE.AND P0, PT, R15, UR4, PT ;  /* 0x000000040f007c0c */ /* 0x000fe2000bf06270 */
[----:B------:R-:W-:Y:S01]  /*1edd0*/  @!P3 IMAD.MOV.U32 R42, RZ, RZ, R44 ;  /* 0x000000ffff2ab224 */ /* 0x000fe200078e002c */
[-C--:B------:R-:W-:Y:S01]  /*1ede0*/  @!P5 LEA.HI.X R13, R36, R24.reuse, R30, 0x2, P2 ;  /* 0x00000018240dd211 */ /* 0x080fe200010f141e */
[----:B------:R-:W-:Y:S01]  /*1edf0*/  VIADD R36, R200, 0x58 ;  /* 0x00000058c8247836 */ /* 0x000fe20000000000 */
[----:B------:R-:W-:Y:S01]  /*1ee00*/  @!P3 LEA.HI.X R3, R34, R24, R37, 0x2, P4 ;  /* 0x000000182203b211 */ /* 0x000fe200020f1425 */
[----:B------:R-:W-:Y:S01]  /*1ee10*/  @!P5 IMAD.MOV.U32 R44, RZ, RZ, R47 ;  /* 0x000000ffff2cd224 */ /* 0x000fe200078e002f */
[C---:B------:R-:W-:Y:S01]  /*1ee20*/  IADD3 R34, R200.reuse, 0x68, RZ ;  /* 0x00000068c8227810 */ /* 0x040fe20007ffe0ff */
[----:B------:R-:W-:Y:S01]  /*1ee30*/  VIADD R30, R200, 0x60 ;  /* 0x00000060c81e7836 */ /* 0x000fe20000000000 */
[----:B------:R-:W-:Y:S01]  /*1ee40*/  @!P1 LEA R20, P2, R35, R14, 0x2 ;  /* 0x0000000e23149211 */ /* 0x000fe200078410ff */
[----:B------:R2:W-:Y:S01]  /*1ee50*/  @!P3 ST.E.64 desc[UR6][R2.64], R42 ;  /* 0x0000002a0200b985 */ /* 0x0005e2000c101b06 */
[----:B------:R-:W-:Y:S01]  /*1ee60*/  SHF.R.S32.HI R36, RZ, 0x1f, R36 ;  /* 0x0000001fff247819 */ /* 0x000fe20000011424 */
[----:B------:R-:W-:Y:S01]  /*1ee70*/  @!P1 IMAD.MOV.U32 R47, RZ, RZ, R46 ;  /* 0x000000ffff2f9224 */ /* 0x000fe200078e002e */
[----:B------:R-:W-:Y:S01]  /*1ee80*/  ISETP.GE.AND P3, PT, R34, UR4, PT ;  /* 0x0000000422007c0c */ /* 0x000fe2000bf66270 */
[----:B------:R3:W-:Y:S01]  /*1ee90*/  @!P5 ST.E.64 desc[UR6][R12.64], R44 ;  /* 0x0000002c0c00d985 */ /* 0x0007e2000c101b06 */
[----:B------:R-:W-:Y:S01]  /*1eea0*/  ISETP.GE.AND P5, PT, R229, UR4, PT ;  /* 0x00000004e5007c0c */ /* 0x000fe2000bfa6270 */
[----:B------:R-:W-:Y:S01]  /*1eeb0*/  @!P1 IMAD.MOV.U32 R46, RZ, RZ, R48 ;  /* 0x000000ffff2e9224 */ /* 0x000fe200078e0030 */
[----:B------:R-:W-:-:S02]  /*1eec0*/  ISETP.GE.AND P4, PT, R228, UR4, PT ;  /* 0x00000004e4007c0c */ /* 0x000fc4000bf86270 */
[----:B------:R-:W-:Y:S02]  /*1eed0*/  @!P1 LEA.HI.X R21, R35, R24, R36, 0x2, P2 ;  /* 0x0000001823159211 */ /* 0x000fe400010f1424 */
[----:B------:R-:W-:Y:S02]  /*1eee0*/  SHF.R.S32.HI R30, RZ, 0x1f, R30 ;  /* 0x0000001fff1e7819 */ /* 0x000fe4000001141e */
[C---:B-1----:R-:W-:Y:S01]  /*1eef0*/  @!P0 LEA R8, P2, R15.reuse, R14, 0x2 ;  /* 0x0000000e0f088211 */ /* 0x042fe200078410ff */
[----:B------:R3:W-:Y:S01]  /*1ef00*/  @!P1 ST.E.64 desc[UR6][R20.64], R46 ;  /* 0x0000002e14009985 */ /* 0x0007e2000c101b06 */
[----:B------:R-:W-:Y:S01]  /*1ef10*/  @!P0 MOV R48, R51 ;  /* 0x0000003300308202 */ /* 0x000fe20000000f00 */
[----:B------:R-:W-:Y:S01]  /*1ef20*/  @!P3 IMAD.MOV.U32 R51, RZ, RZ, R50 ;  /* 0x000000ffff33b224 */ /* 0x000fe200078e0032 */
[----:B------:R-:W-:Y:S01]  /*1ef30*/  @!P0 LEA.HI.X R9, R15, R24, R30, 0x2, P2 ;  /* 0x000000180f098211 */ /* 0x000fe200010f141e */
[----:B------:R-:W-:Y:S01]  /*1ef40*/  VIADD R30, R200, 0x68 ;  /* 0x00000068c81e7836 */ /* 0x000fe20000000000 */
[----:B--2---:R-:W-:Y:S01]  /*1ef50*/  @!P3 LEA R2, P1, R34, R14, 0x2 ;  /* 0x0000000e2202b211 */ /* 0x004fe200078210ff */
[----:B------:R-:W-:-:S02]  /*1ef60*/  @!P3 IMAD.MOV.U32 R50, RZ, RZ, R82 ;  /* 0x000000ffff32b224 */ /* 0x000fc400078e0052 */
[----:B------:R3:W-:Y:S01]  /*1ef70*/  @!P0 ST.E.64 desc[UR6][R8.64], R48 ;  /* 0x0000003008008985 */ /* 0x0007e2000c101b06 */
[----:B------:R-:W-:Y:S01]  /*1ef80*/  SHF.R.S32.HI R30, RZ, 0x1f, R30 ;  /* 0x0000001fff1e7819 */ /* 0x000fe2000001141e */
[----:B------:R-:W-:Y:S01]  /*1ef90*/  @!P5 IMAD.MOV.U32 R82, RZ, RZ, R85 ;  /* 0x000000ffff52d224 */ /* 0x000fe200078e0055 */
[CC--:B------:R-:W-:Y:S01]  /*1efa0*/  @!P5 LEA R10, P0, R229.reuse, R14.reuse, 0x2 ;  /* 0x0000000ee50ad211 */ /* 0x0c0fe200078010ff */
[----:B------:R-:W-:Y:S01]  /*1efb0*/  @!P4 IMAD.MOV.U32 R85, RZ, RZ, R84 ;  /* 0x000000ffff55c224 */ /* 0x000fe200078e0054 */
[----:B------:R-:W-:Y:S01]  /*1efc0*/  @!P4 LEA R14, P2, R228, R14, 0x2 ;  /* 0x0000000ee40ec211 */ /* 0x000fe200078410ff */
[----:B------:R-:W-:Y:S01]  /*1efd0*/  @!P4 IMAD.MOV.U32 R84, RZ, RZ, R86 ;  /* 0x000000ffff54c224 */ /* 0x000fe200078e0056 */
[-C--:B------:R-:W-:Y:S02]  /*1efe0*/  @!P3 LEA.HI.X R3, R34, R24.reuse, R30, 0x2, P1 ;  /* 0x000000182203b211 */ /* 0x080fe400008f141e */
[-C--:B------:R-:W-:Y:S02]  /*1eff0*/  @!P5 LEA.HI.X R11, R229, R24.reuse, R4, 0x2, P0 ;  /* 0x00000018e50bd211 */ /* 0x080fe400000f1404 */
[----:B------:R-:W-:Y:S01]  /*1f000*/  @!P4 LEA.HI.X R15, R228, R24, R0, 0x2, P2 ;  /* 0x00000018e40fc211 */ /* 0x000fe200010f1400 */
[----:B------:R3:W-:Y:S04]  /*1f010*/  @!P3 ST.E.64 desc[UR6][R2.64], R50 ;  /* 0x000000320200b985 */ /* 0x0007e8000c101b06 */
[----:B------:R3:W-:Y:S04]  /*1f020*/  @!P5 ST.E.64 desc[UR6][R10.64], R82 ;  /* 0x000000520a00d985 */ /* 0x0007e8000c101b06 */
[----:B------:R3:W-:Y:S02]  /*1f030*/  @!P4 ST.E.64 desc[UR6][R14.64], R84 ;  /* 0x000000540e00c985 */ /* 0x0007e4000c101b06 */
.L_x_10524:
[----:B------:R-:W-:Y:S05]  /*1f040*/  BSYNC B1 ;  /* 0x0000000000017941 */ /* 0x000fea0003800000 */
.L_x_10523:
[----:B------:R-:W-:-:S03]  /*1f050*/  UMOV UR4, 0xffffffff ;  /* 0xffffffff00047882 */ /* 0x000fc60000000000 */
[----:B------:R-:W-:Y:S05]  /*1f060*/  BRA.DIV UR4, `(.L_x_10525) ;  /* 0x000000e204247947 */ /* 0x000fea000b800000 */
[----:B------:R4:W0:Y:S04]  /*1f070*/  SHFL.IDX PT, R0, R27, 0x1, 0x1c1f ;  /* 0x003c1f001b007f89 */ /* 0x00082800000e0000 */
[----:B--23--:R4:W2:Y:S02]  /*1f080*/  SHFL.IDX PT, R14, R25, 0x1, 0x1c1f ;  /* 0x003c1f00190e7f89 */ /* 0x00c8a400000e0000 */
.L_x_10829:
[----:B------:R-:W-:-:S13]  /*1f090*/  ISETP.GE.AND P0, PT, R26, R103, PT ;  /* 0x000000671a00720c */ /* 0x000fda0003f06270 */
[----:B------:R-:W-:Y:S05]  /*1f0a0*/  @P0 BRA `(.L_x_10521) ;  /* 0x0000001400240947 */ /* 0x000fea0003800000 */
[----:B------:R-:W-:Y:S01]  /*1f0b0*/  ULDC UR4, c[0x0][0xac8] ;  /* 0x0002b20000047ab9 */ /* 0x000fe20000000800 */
[C---:B0---4-:R-:W-:Y:S01]  /*1f0c0*/  IADD3 R25, R200.reuse, 0x20, RZ ;  /* 0x00000020c8197810 */ /* 0x051fe20007ffe0ff */
[----:B------:R-:W-:Y:S01]  /*1f0d0*/  ULDC.64 UR6, c[0x0][0x208] ;  /* 0x0000820000067ab9 */ /* 0x000fe20000000a00 */
[C---:B------:R-:W-:Y:S01]  /*1f0e0*/  ISETP.GE.AND P4, PT, R200.reuse, UR4, PT ;  /* 0x00000004c8007c0c */ /* 0x040fe2000bf86270 */
[C---:B------:R-:W-:Y:S01]  /*1f0f0*/  VIADD R34, R200.reuse, 0x28 ;  /* 0x00000028c8227836 */ /* 0x040fe20000000000 */
[----:B------:R-:W-:Y:S01]  /*1f100*/  ISETP.GE.AND P2, PT, R31, UR4, PT ;  /* 0x000000041f007c0c */ /* 0x000fe2000bf46270 */
[C---:B-1----:R-:W-:Y:S01]  /*1f110*/  VIADD R24, R200.reuse, 0x30 ;  /* 0x00000030c8187836 */ /* 0x042fe20000000000 */
[----:B------:R-:W-:Y:S01]  /*1f120*/  ISETP.GE.AND P1, PT, R29, UR4, PT ;  /* 0x000000041d007c0c */ /* 0x000fe2000bf26270 */
[C---:B------:R-:W-:Y:S01]  /*1f130*/  VIADD R4, R200.reuse, 0x38 ;  /* 0x00000038c8047836 */ /* 0x040fe20000000000 */
[----:B------:R-:W-:Y:S01]  /*1f140*/  ISETP.GE.AND P0, PT, R227, UR4, PT ;  /* 0x00000004e3007c0c */ /* 0x000fe2000bf06270 */
[C---:B------:R-:W-:Y:S01]  /*1f150*/  VIADD R30, R200.reuse, 0x40 ;  /* 0x00000040c81e7836 */ /* 0x040fe20000000000 */
[C---:B------:R-:W-:Y:S01]  /*1f160*/  IADD3 R27, R200.reuse, 0x20, RZ ;  /* 0x00000020c81b7810 */ /* 0x040fe20007ffe0ff */
[----:B------:R-:W-:-:S02]  /*1f170*/  VIADD R35, R200, 0x28 ;  /* 0x00000028c8237836 */ /* 0x000fc40000000000 */
[C---:B------:R-:W-:Y:S01]  /*1f180*/  VIADD R36, R200.reuse, 0x50 ;  /* 0x00000050c8247836 */ /* 0x040fe20000000000 */
[----:B------:R-:W-:Y:S01]  /*1f190*/  SHF.R.S32.HI R27, RZ, 0x1f, R27 ;  /* 0x0000001fff1b7819 */ /* 0x000fe2000001141b */
[----:B------:R-:W-:Y:S01]  /*1f1a0*/  @!P4 IMAD.MOV.U32 R15, RZ, RZ, R0 ;  /* 0x000000ffff0fc224 */ /* 0x000fe200078e0000 */
[----:B------:R-:W-:Y:S01]  /*1f1b0*/  SHF.R.S32.HI R35, RZ, 0x1f, R35 ;  /* 0x0000001fff237819 */ /* 0x000fe20000011423 */
[----:B------:R-:W-:Y:S01]  /*1f1c0*/  @!P4 IMAD.MOV.U32 R86, RZ, RZ, R52 ;  /* 0x000000ffff56c224 */ /* 0x000fe200078e0034 */
[-C--:B--2---:R-:W-:Y:S01]  /*1f1d0*/  @!P2 LEA R8, P3, R31, R14.reuse, 0x2 ;  /* 0x0000000e1f08a211 */ /* 0x084fe200078610ff */
[----:B------:R-:W-:Y:S01]  /*1f1e0*/  @!P4 IMAD.WIDE R2, R200, 0x4, R14 ;  /* 0x00000004c802c825 */ /* 0x000fe200078e020e */
[----:B------:R-:W-:Y:S02]  /*1f1f0*/  @!P1 LEA R10, P5, R29, R14, 0x2 ;  /* 0x0000000e1d0a9211 */ /* 0x000fe400078a10ff */
[-C--:B------:R-:W-:Y:S02]  /*1f200*/  @!P2 LEA.HI.X R9, R31, R0.reuse, R32, 0x2, P3 ;  /* 0x000000001f09a211 */ /* 0x080fe400018f1420 */
[----:B------:R-:W-:Y:S01]  /*1f210*/  ISETP.GE.AND P3, PT, R25, UR4, PT ;  /* 0x0000000419007c0c */ /* 0x000fe2000bf66270 */
[----:B------:R0:W-:Y:S01]  /*1f220*/  @!P4 ST.E.64 desc[UR6][R2.64], R86 ;  /* 0x000000560200c985 */ /* 0x0001e2000c101b06 */
[----:B------:R-:W-:-:S02]  /*1f230*/  @!P1 LEA.HI.X R11, R29, R0, R33, 0x2, P5 ;  /* 0x000000001d0b9211 */ /* 0x000fc400028f1421 */
[C---:B------:R-:W-:Y:S02]  /*1f240*/  @!P0 LEA R12, P4, R227.reuse, R14, 0x2 ;  /* 0x0000000ee30c8211 */ /* 0x040fe400078810ff */
[----:B------:R-:W-:Y:S02]  /*1f250*/  SHF.R.S32.HI R36, RZ, 0x1f, R36 ;  /* 0x0000001fff247819 */ /* 0x000fe40000011424 */
[----:B------:R-:W-:-:S05]  /*1f260*/  @!P0 LEA.HI.X R13, R227, R0, R28, 0x2, P4 ;  /* 0x00000000e30d8211 */ /* 0x000fca00020f141c */
[C---:B------:R-:W-:Y:S01]  /*1f270*/  @!P3 LEA R20, P5, R25.reuse, R14, 0x2 ;  /* 0x0000000e1914b211 */ /* 0x040fe200078a10ff */
[----:B0-----:R-:W-:Y:S02]  /*1f280*/  @!P2 IMAD.MOV.U32 R2, RZ, RZ, R53 ;  /* 0x000000ffff02a224 */ /* 0x001fe400078e0035 */
[----:B------:R-:W-:Y:S01]  /*1f290*/  @!P2 IMAD.MOV.U32 R3, RZ, RZ, R90 ;  /* 0x000000ffff03a224 */ /* 0x000fe200078e005a */
[----:B------:R-:W-:Y:S01]  /*1f2a0*/  @!P3 LEA.HI.X R21, R25, R0, R27, 0x2, P5 ;  /* 0x000000001915b211 */ /* 0x000fe200028f141b */
[C---:B------:R-:W-:Y:S01]  /*1f2b0*/  VIADD R27, R200.reuse, 0x48 ;  /* 0x00000048c81b7836 */ /* 0x040fe20000000000 */
[----:B------:R-:W-:Y:S02]  /*1f2c0*/  IADD3 R25, R200, 0x30, RZ ;  /* 0x00000030c8197810 */ /* 0x000fe40007ffe0ff */
[----:B------:R0:W-:Y:S01]  /*1f2d0*/  @!P2 ST.E.64 desc[UR6][R8.64], R2 ;  /* 0x000000020800a985 */ /* 0x0001e2000c101b06 */
[----:B------:R-:W-:Y:S02]  /*1f2e0*/  ISETP.GE.AND P2, PT, R34, UR4, PT ;  /* 0x0000000422007c0c */ /* 0x000fe4000bf46270 */
[----:B------:R-:W-:Y:S01]  /*1f2f0*/  SHF.R.S32.HI R25, RZ, 0x1f, R25 ;  /* 0x0000001fff197819 */ /* 0x000fe20000011419 */
[----:B0-----:R-:W-:-:S10]  /*1f300*/  @!P1 IMAD.MOV.U32 R2, RZ, RZ, R56 ;  /* 0x000000ffff029224 */ /* 0x001fd400078e0038 */
        /* <DEDUP_REMOVED lines=8> */
[----:B------:R-:W-:Y:S01]  /*1f390*/  ISETP.GE.AND P5, PT, R27, UR4, PT ;  /* 0x000000041b007c0c */ /* 0x000fe2000bfa6270 */
[----:B------:R1:W-:Y:S01]  /*1f3a0*/  @!P0 ST.E.64 desc[UR6][R12.64], R54 ;  /* 0x000000360c008985 */ /* 0x0003e2000c101b06 */
[----:B------:R-:W-:-:S02]  /*1f3b0*/  ISETP.GE.AND P0, PT, R4, UR4, PT ;  /* 0x0000000404007c0c */ /* 0x000fc4000bf06270 */
[----:B------:R-:W-:Y:S01]  /*1f3c0*/  SHF.R.S32.HI R34, RZ, 0x1f, R34 ;  /* 0x0000001fff227819 */ /* 0x000fe20000011422 */
[----:B0-----:R-:W-:-:S06]  /*1f3d0*/  @!P3 IMAD.MOV.U32 R2, RZ, RZ, R60 ;  /* 0x000000ffff02b224 */ /* 0x001fcc00078e003c */
[C---:B------:R-:W-:Y:S01]  /*1f3e0*/  @!P1 LEA R10, P4, R24.reuse, R14, 0x2 ;  /* 0x0000000e180a9211 */ /* 0x040fe200078810ff */
[----:B------:R-:W-:Y:S02]  /*1f3f0*/  @!P3 IMAD.MOV.U32 R3, RZ, RZ, R58 ;  /* 0x000000ffff03b224 */ /* 0x000fe400078e003a */
[----:B------:R-:W-:Y:S01]  /*1f400*/  @!P2 IMAD.MOV.U32 R58, RZ, RZ, R61 ;  /* 0x000000ffff3aa224 */ /* 0x000fe200078e003d */
[----:B------:R-:W-:Y:S01]  /*1f410*/  @!P1 LEA.HI.X R11, R24, R0, R25, 0x2, P4 ;  /* 0x00000000180b9211 */ /* 0x000fe200020f1419 */
[----:B------:R-:W-:Y:S01]  /*1f420*/  VIADD R24, R200, 0x38 ;  /* 0x00000038c8187836 */ /* 0x000fe20000000000 */
[----:B------:R0:W-:Y:S01]  /*1f430*/  @!P3 ST.E.64 desc[UR6][R20.64], R2 ;  /* 0x000000021400b985 */ /* 0x0001e2000c101b06 */
[----:B------:R-:W-:-:S03]  /*1f440*/  ISETP.GE.AND P3, PT, R30, UR4, PT ;  /* 0x000000041e007c0c */ /* 0x000fc6000bf66270 */
[----:B------:R-:W-:Y:S01]  /*1f450*/  @!P2 ST.E.64 desc[UR6][R8.64], R58 ;  /* 0x0000003a0800a985 */ /* 0x000fe2000c101b06 */
[----:B-1----:R-:W-:Y:S02]  /*1f460*/  @!P0 LEA R12, P2, R4, R14, 0x2 ;  /* 0x0000000e040c8211 */ /* 0x002fe400078410ff */
[----:B------:R-:W-:-:S04]  /*1f470*/  SHF.R.S32.HI R24, RZ, 0x1f, R24 ;  /* 0x0000001fff187819 */ /* 0x000fc80000011418 */
[----:B------:R-:W-:Y:S02]  /*1f480*/  @!P0 LEA.HI.X R13, R4, R0, R24, 0x2, P2 ;  /* 0x00000000040d8211 */ /* 0x000fe400010f1418 */
[----:B------:R-:W-:Y:S01]  /*1f490*/  IADD3 R4, R200, 0x58, RZ ;  /* 0x00000058c8047810 */ /* 0x000fe20007ffe0ff */
[----:B0-----:R-:W-:Y:S01]  /*1f4a0*/  @!P1 IMAD.MOV.U32 R2, RZ, RZ, R70 ;  /* 0x000000ffff029224 */ /* 0x001fe200078e0046 */
[CC--:B------:R-:W-:Y:S01]  /*1f4b0*/  @!P3 LEA R20, P4, R30.reuse, R14.reuse, 0x2 ;  /* 0x0000000e1e14b211 */ /* 0x0c0fe200078810ff */
[----:B------:R-:W-:Y:S01]  /*1f4c0*/  @!P1 IMAD.MOV.U32 R3, RZ, RZ, R68 ;  /* 0x000000ffff039224 */ /* 0x000fe200078e0044 */
[----:B------:R-:W-:Y:S01]  /*1f4d0*/  @!P5 LEA R24, P2, R27, R14, 0x2 ;  /* 0x0000000e1b18d211 */ /* 0x000fe200078410ff */
[----:B------:R-:W-:Y:S01]  /*1f4e0*/  @!P0 IMAD.MOV.U32 R68, RZ, RZ, R71 ;  /* 0x000000ffff448224 */ /* 0x000fe200078e0047 */
[----:B------:R-:W-:Y:S01]  /*1f4f0*/  @!P3 LEA.HI.X R21, R30, R0, R34, 0x2, P4 ;  /* 0x000000001e15b211 */ /* 0x000fe200020f1422 */
[C---:B------:R-:W-:Y:S01]  /*1f500*/  VIADD R30, R200.reuse, 0x48 ;  /* 0x00000048c81e7836 */ /* 0x040fe20000000000 */
[----:B------:R0:W-:Y:S01]  /*1f510*/  @!P1 ST.E.64 desc[UR6][R10.64], R2 ;  /* 0x000000020a009985 */ /* 0x0001e2000c101b06 */
[----:B------:R-:W-:Y:S01]  /*1f520*/  ISETP.GE.AND P1, PT, R35, UR4, PT ;  /* 0x0000000423007c0c */ /* 0x000fe2000bf26270 */
[----:B------:R-:W-:Y:S01]  /*1f530*/  VIADD R34, R200, 0x60 ;  /* 0x00000060c8227836 */ /* 0x000fe20000000000 */
[----:B------:R-:W-:Y:S01]  /*1f540*/  ISETP.GE.AND P4, PT, R229, UR4, PT ;  /* 0x00000004e5007c0c */ /* 0x000fe2000bf86270 */
[----:B------:R1:W-:Y:S01]  /*1f550*/  @!P0 ST.E.64 desc[UR6][R12.64], R68 ;  /* 0x000000440c008985 */ /* 0x0003e2000c101b06 */
[----:B------:R-:W-:-:S02]  /*1f560*/  SHF.R.S32.HI R30, RZ, 0x1f, R30 ;  /* 0x0000001fff1e7819 */ /* 0x000fc4000001141e */
[----:B------:R-:W-:Y:S02]  /*1f570*/  ISETP.GE.AND P0, PT, R4, UR4, PT ;  /* 0x0000000404007c0c */ /* 0x000fe4000bf06270 */
[----:B------:R-:W-:Y:S01]  /*1f580*/  @!P5 LEA.HI.X R25, R27, R0, R30, 0x2, P2 ;  /* 0x000000001b19d211 */ /* 0x000fe200010f141e */
[C---:B------:R-:W-:Y:S01]  /*1f590*/  VIADD R27, R200.reuse, 0x68 ;  /* 0x00000068c81b7836 */ /* 0x040fe20000000000 */
[----:B------:R-:W-:Y:S01]  /*1f5a0*/  IADD3 R30, R200, 0x58, RZ ;  /* 0x00000058c81e7810 */ /* 0x000fe20007ffe0ff */
[----:B0-----:R-:W-:Y:S02]  /*1f5b0*/  @!P3 IMAD.MOV.U32 R2, RZ, RZ, R74 ;  /* 0x000000ffff02b224 */ /* 0x001fe400078e004a */
[C---:B------:R-:W-:Y:S01]  /*1f5c0*/  @!P1 LEA R8, P2, R35.reuse, R14, 0x2 ;  /* 0x0000000e23089211 */ /* 0x040fe200078410ff */
[----:B------:R-:W-:Y:S01]  /*1f5d0*/  @!P3 IMAD.MOV.U32 R3, RZ, RZ, R72 ;  /* 0x000000ffff03b224 */ /* 0x000fe200078e0048 */
[----:B------:R-:W-:Y:S01]  /*1f5e0*/  SHF.R.S32.HI R30, RZ, 0x1f, R30 ;  /* 0x0000001fff1e7819 */ /* 0x000fe2000001141e */
[----:B------:R-:W-:Y:S01]  /*1f5f0*/  @!P5 IMAD.MOV.U32 R72, RZ, RZ, R75 ;  /* 0x000000ffff48d224 */ /* 0x000fe200078e004b */
[----:B------:R-:W-:Y:S01]  /*1f600*/  @!P1 LEA.HI.X R9, R35, R0, R36, 0x2, P2 ;  /* 0x0000000023099211 */ /* 0x000fe200010f1424 */
[----:B------:R-:W-:Y:S01]  /*1f610*/  @!P1 IMAD.MOV.U32 R77, RZ, RZ, R76 ;  /* 0x000000ffff4d9224 */ /* 0x000fe200078e004c */
[----:B------:R0:W-:Y:S01]  /*1f620*/  @!P3 ST.E.64 desc[UR6][R20.64], R2 ;  /* 0x000000021400b985 */ /* 0x0001e2000c101b06 */
[----:B------:R-:W-:Y:S01]  /*1f630*/  @!P0 LEA R10, P2, R4, R14, 0x2 ;  /* 0x0000000e040a8211 */ /* 0x000fe200078410ff */
[----:B------:R-:W-:Y:S01]  /*1f640*/  @!P1 IMAD.MOV.U32 R76, RZ, RZ, R92 ;  /* 0x000000ffff4c9224 */ /* 0x000fe200078e005c */
[----:B------:R-:W-:Y:S01]  /*1f650*/  ISETP.GE.AND P3, PT, R34, UR4, PT ;  /* 0x0000000422007c0c */ /* 0x000fe2000bf66270 */
[----:B------:R2:W-:Y:S01]  /*1f660*/  @!P5 ST.E.64 desc[UR6][R24.64], R72 ;  /* 0x000000481800d985 */ /* 0x0005e2000c101b06 */
[----:B------:R-:W-:Y:S01]  /*1f670*/  ISETP.GE.AND P5, PT, R27, UR4, PT ;  /* 0x000000041b007c0c */ /* 0x000fe2000bfa6270 */
[----:B------:R-:W-:Y:S01]  /*1f680*/  @!P0 IMAD.MOV.U32 R90, RZ, RZ, R93 ;  /* 0x000000ffff5a8224 */ /* 0x000fe200078e005d */
[----:B------:R-:W-:Y:S01]  /*1f690*/  @!P0 LEA.HI.X R11, R4, R0, R30, 0x2, P2 ;  /* 0x00000000040b8211 */ /* 0x000fe200010f141e */
[C---:B------:R-:W-:Y:S01]  /*1f6a0*/  VIADD R30, R200.reuse, 0x68 ;  /* 0x00000068c81e7836 */ /* 0x040fe20000000000 */
[----:B------:R3:W-:Y:S01]  /*1f6b0*/  @!P1 ST.E.64 desc[UR6][R8.64], R76 ;  /* 0x0000004c08009985 */ /* 0x0007e2000c101b06 */
[----:B------:R-:W-:Y:S01]  /*1f6c0*/  VIADD R35, R200, 0x60 ;  /* 0x00000060c8237836 */ /* 0x000fe20000000000 */
[----:B------:R-:W-:-:S02]  /*1f6d0*/  SHF.R.S32.HI R4, RZ, 0x1f, R229 ;  /* 0x0000001fff047819 */ /* 0x000fc400000114e5 */
[----:B------:R3:W-:Y:S01]  /*1f6e0*/  @!P0 ST.E.64 desc[UR6][R10.64], R90 ;  /* 0x0000005a0a008985 */ /* 0x0007e2000c101b06 */
[----:B------:R-:W-:Y:S02]  /*1f6f0*/  SHF.R.S32.HI R30, RZ, 0x1f, R30 ;  /* 0x0000001fff1e7819 */ /* 0x000fe4000001141e */
[-C--:B-1----:R-:W-:Y:S01]  /*1f700*/  @!P3 LEA R12, P1, R34, R14.reuse, 0x2 ;  /* 0x0000000e220cb211 */ /* 0x082fe200078210ff */
[----:B0-----:R-:W-:Y:S01]  /*1f710*/  @!P3 IMAD.MOV.U32 R2, RZ, RZ, R96 ;  /* 0x000000ffff02b224 */ /* 0x001fe200078e0060 */
[C---:B------:R-:W-:Y:S01]  /*1f720*/  @!P5 LEA R20, P0, R27.reuse, R14, 0x2 ;  /* 0x0000000e1b14d211 */ /* 0x040fe200078010ff */
[----:B------:R-:W-:Y:S01]  /*1f730*/  @!P3 IMAD.MOV.U32 R3, RZ, RZ, R94 ;  /* 0x000000ffff03b224 */ /* 0x000fe200078e005e */
[----:B------:R-:W-:Y:S02]  /*1f740*/  SHF.R.S32.HI R35, RZ, 0x1f, R35 ;  /* 0x0000001fff237819 */ /* 0x000fe40000011423 */
[----:B------:R-:W-:Y:S02]  /*1f750*/  @!P5 LEA.HI.X R21, R27, R0, R30, 0x2, P0 ;  /* 0x000000001b15d211 */ /* 0x000fe400000f141e */
[----:B------:R-:W-:-:S02]  /*1f760*/  ISETP.GE.AND P0, PT, R228, UR4, PT ;  /* 0x00000004e4007c0c */ /* 0x000fc4000bf06270 */
[C---:B--2---:R-:W-:Y:S02]  /*1f770*/  @!P4 LEA R24, P2, R229.reuse, R14, 0x2 ;  /* 0x0000000ee518c211 */ /* 0x044fe400078410ff */
[-C--:B------:R-:W-:Y:S02]  /*1f780*/  @!P3 LEA.HI.X R13, R34, R0.reuse, R35, 0x2, P1 ;  /* 0x00000000220db211 */ /* 0x080fe400008f1423 */
[----:B------:R-:W-:Y:S02]  /*1f790*/  @!P5 MOV R94, R97 ;  /* 0x00000061005ed202 */ /* 0x000fe40000000f00 */
[----:B------:R-:W-:Y:S01]  /*1f7a0*/  @!P4 LEA.HI.X R25, R229, R0, R4, 0x2, P2 ;  /* 0x00000000e519c211 */ /* 0x000fe200010f1404 */
[----:B------:R3:W-:Y:S04]  /*1f7b0*/  @!P3 ST.E.64 desc[UR6][R12.64], R2 ;  /* 0x000000020c00b985 */ /* 0x0007e8000c101b06 */
[----:B------:R3:W-:Y:S04]  /*1f7c0*/  @!P5 ST.E.64 desc[UR6][R20.64], R94 ;  /* 0x0000005e1400d985 */ /* 0x0007e8000c101b06 */
[----:B------:R3:W-:Y:S01]  /*1f7d0*/  @!P4 ST.E.64 desc[UR6][R24.64], R64 ;  /* 0x000000401800c985 */ /* 0x0007e2000c101b06 */
[----:B------:R-:W-:Y:S05]  /*1f7e0*/  @P0 BRA `(.L_x_10521) ;  /* 0x0000000c00540947 */ /* 0x000fea0003800000 */
[----:B------:R-:W-:Y:S01]  /*1f7f0*/  SHF.R.S32.HI R4, RZ, 0x1f, R228 ;  /* 0x0000001fff047819 */ /* 0x000fe200000114e4 */
[----:B------:R-:W-:Y:S01]  /*1f800*/  ULDC.64 UR4, c[0x0][0x208] ;  /* 0x0000820000047ab9 */ /* 0x000fe20000000a00 */
[----:B------:R-:W-:-:S04]  /*1f810*/  LEA R14, P0, R228, R14, 0x2 ;  /* 0x0000000ee40e7211 */ /* 0x000fc800078010ff */
[----:B------:R-:W-:-:S05]  /*1f820*/  LEA.HI.X R15, R228, R0, R4, 0x2, P0 ;  /* 0x00000000e40f7211 */ /* 0x000fca00000f1404 */
[----:B------:R0:W-:Y:S01]  /*1f830*/  ST.E.64 desc[UR4][R14.64], R66 ;  /* 0x000000420e007985 */ /* 0x0001e2000c101b04 */
[----:B------:R-:W-:Y:S05]  /*1f840*/  BRA `(.L_x_10521) ;  /* 0x0000000c003c7947 */ /* 0x000fea0003800000 */
.L_x_10507:
[----:B------:R-:W4:Y:S01]  /*1f850*/  S2R R8, SR_TID.X ;  /* 0x0000000000087919 */ /* 0x000f220000002100 */
[----:B------:R-:W-:Y:S01]  /*1f860*/  ULDC.64 UR6, c[0x0][0xc08] ;  /* 0x0003020000067ab9 */ /* 0x000fe20000000a00 */
[----:B------:R-:W-:Y:S01]  /*1f870*/  ULDC.64 UR4, c[0x0][0xc00] ;  /* 0x0003000000047ab9 */ /* 0x000fe20000000a00 */
[----:B------:R-:W-:Y:S01]  /*1f880*/  ISETP.NE.U32.AND P1, PT, RZ, UR6, PT ;  /* 0x00000006ff007c0c */ /* 0x000fe2000bf25070 */
[----:B------:R-:W-:Y:S01]  /*1f890*/  IMAD.MOV.U32 R21, RZ, RZ, RZ ;  /* 0x000000ffff157224 */ /* 0x000fe200078e00ff */
[----:B------:R-:W-:Y:S01]  /*1f8a0*/  ISETP.NE.U32.AND P0, PT, RZ, UR4, PT ;  /* 0x00000004ff007c0c */ /* 0x000fe2000bf05070 */
[----:B------:R-:W-:Y:S01]  /*1f8b0*/  ULDC.64 UR8, c[0x0][0x208] ;  /* 0x0000820000087ab9 */ /* 0x000fe20000000a00 */
[----:B------:R-:W-:Y:S02]  /*1f8c0*/  ISETP.NE.AND.EX P1, PT, RZ, UR7, PT, P1 ;  /* 0x00000007ff007c0c */ /* 0x000fe4000bf25310 */
[----:B0-----:R-:W-:Y:S02]  /*1f8d0*/  IADD3 R2, P2, R214, UR4, RZ ;  /* 0x00000004d6027c10 */ /* 0x001fe4000ff5e0ff */
[----:B------:R-:W-:-:S02]  /*1f8e0*/  ISETP.NE.AND.EX P0, PT, RZ, UR5, PT, P0 ;  /* 0x00000005ff007c0c */ /* 0x000fc4000bf05300 */
[----:B------:R-:W-:Y:S01]  /*1f8f0*/  IADD3.X R3, R219, UR5, RZ, P2, !PT ;  /* 0x00000005db037c10 */ /* 0x000fe200097fe4ff */
[----:B------:R-:W-:Y:S02]  /*1f900*/  ULDC UR4, c[0x0][0xa88] ;  /* 0x0002a20000047ab9 */ /* 0x000fe40000000800 */
[----:B---3--:R-:W-:-:S04]  /*1f910*/  IMAD.U32 R4, RZ, RZ, UR4 ;  /* 0x00000004ff047e24 */ /* 0x008fc8000f8e00ff */
[----:B------:R-:W-:-:S04]  /*1f920*/  @P1 IADD3 R214, P2, R214, UR6, RZ ;  /* 0x00000006d6d61c10 */ /* 0x000fc8000ff5e0ff */
[----:B------:R-:W-:Y:S01]  /*1f930*/  @P1 IADD3.X R215, R219, UR7, RZ, P2, !PT ;  /* 0x00000007dbd71c10 */ /* 0x000fe200097fe4ff */
[----:B------:R0:W5:Y:S01]  /*1f940*/  @P0 LDG.E R21, desc[UR8][R2.64] ;  /* 0x0000000802150981 */ /* 0x000162000c1e1900 */
[----:B--2---:R-:W-:-:S03]  /*1f950*/  ISETP.GT.AND P2, PT, R213, 0x1, PT ;  /* 0x00000001d500780c */ /* 0x004fc60003f44270 */
[----:B------:R0:W5:Y:S01]  /*1f960*/  @P1 LDG.E R4, desc[UR8][R214.64] ;  /* 0x00000008d6041981 */ /* 0x000162000c1e1900 */
[----:B----4-:R-:W-:-:S05]  /*1f970*/  VIADD R26, R8, 0xffffff80 ;  /* 0xffffff80081a7836 */ /* 0x010fca0000000000 */
[----:B------:R-:W-:Y:S01]  /*1f980*/  ISETP.GT.AND P3, PT, R26, 0x7f, PT ;  /* 0x0000007f1a00780c */ /* 0x000fe20003f64270 */
[----:B------:R-:W-:-:S12]  /*1f990*/  @P1 BRA `(.L_x_10526) ;  /* 0x0000000000141947 */ /* 0x000fd80003800000 */
[----:B------:R-:W-:Y:S05]  /*1f9a0*/  @!P0 BRA `(.L_x_10526) ;  /* 0x0000000000108947 */ /* 0x000fea0003800000 */
[----:B------:R-:W-:Y:S02]  /*1f9b0*/  ULDC.64 UR4, c[0x0][0x208] ;  /* 0x0000820000047ab9 */ /* 0x000fe40000000a00 */
[----:B------:R-:W2:Y:S04]  /*1f9c0*/  LDG.E R9, desc[UR4][R2.64] ;  /* 0x0000000402097981 */ /* 0x000ea8000c1e1900 */
[----:B-----5:R-:W2:Y:S02]  /*1f9d0*/  LDG.E R4, desc[UR4][R2.64+0x4] ;  /* 0x0000040402047981 */ /* 0x020ea4000c1e1900 */
[----:B--2---:R-:W-:-:S07]  /*1f9e0*/  IMAD.IADD R4, R4, 0x1, -R9 ;  /* 0x0000000104047824 */ /* 0x004fce00078e0a09 */
.L_x_10526:
        /* <DEDUP_REMOVED lines=10> */
[----:B------:R-:W-:Y:S01]  /*1fa90*/  IMAD.MOV.U32 R0, RZ, RZ, 0x9b8 ;  /* 0x000009b8ff007424 */ /* 0x000fe200078e00ff */
[----:B------:R-:W-:Y:S01]  /*1faa0*/  ISETP.GT.AND P3, PT, R213, 0x1, PT ;  /* 0x00000001d500780c */ /* 0x000fe20003f64270 */
[----:B------:R-:W2:Y:S01]  /*1fab0*/  LDC.64 R32, c[0x0][0xba8] ;  /* 0x0002ea00ff207b82 */ /* 0x000ea20000000a00 */
[----:B------:R-:W-:Y:S01]  /*1fac0*/  ISETP.NE.AND P0, PT, R31, 0x1, PT ;  /* 0x000000011f00780c */ /* 0x000fe20003f05270 */
[----:B------:R-:W-:Y:S01]  /*1fad0*/  IMAD.MOV.U32 R25, RZ, RZ, R29 ;  /* 0x000000ffff197224 */ /* 0x000fe200078e001d */
[----:B------:R-:W-:Y:S01]  /*1fae0*/  SEL R24, R0, 0x978, P3 ;  /* 0x0000097800187807 */ /* 0x000fe20001800000 */
[----:B------:R-:W-:-:S04]  /*1faf0*/  ULDC.64 UR4, c[0x0][0x208] ;  /* 0x0000820000047ab9 */ /* 0x000fc80000000a00 */
[----:B------:R-:W3:Y:S08]  /*1fb00*/  LDC.64 R10, c[0x0][R24+0x220] ;  /* 0x00008800180a7b82 */ /* 0x000ef00000000a00 */
[----:B0-----:R-:W0:Y:S08]  /*1fb10*/  LDC.64 R2, c[0x0][R24+0x218] ;  /* 0x0000860018027b82 */ /* 0x001e300000000a00 */
[----:B------:R-:W4:Y:S08]  /*1fb20*/  LDC.64 R12, c[0x0][R24+0x228] ;  /* 0x00008a00180c7b82 */ /* 0x000f300000000a00 */
[----:B------:R-:W5:Y:S08]  /*1fb30*/  LDC.64 R8, c[0x0][R24+0x210] ;  /* 0x0000840018087b82 */ /* 0x000f700000000a00 */
[----:B------:R-:W1:Y:S08]  /*1fb40*/  @P0 LDC R0, c[0x0][0xbec] ;  /* 0x0002fb00ff000b82 */ /* 0x000e700000000800 */
[----:B------:R-:W4:Y:S01]  /*1fb50*/  @P0 LDC R37, c[0x0][0xbf0] ;  /* 0x0002fc00ff250b82 */ /* 0x000f220000000800 */
[----:B---3--:R-:W-:-:S07]  /*1fb60*/  IMAD R11, R11, R27, RZ ;  /* 0x0000001b0b0b7224 */ /* 0x008fce00078e02ff */
[----:B--2---:R-:W2:Y:S01]  /*1fb70*/  @!P3 LDC R32, c[0x0][0xb50] ;  /* 0x0002d400ff20bb82 */ /* 0x004ea20000000800 */
[----:B------:R-:W-:Y:S02]  /*1fb80*/  IMAD R11, R10, R220, R11 ;  /* 0x000000dc0a0b7224 */ /* 0x000fe400078e020b */
[----:B-1----:R-:W-:-:S05]  /*1fb90*/  @P0 IMAD.HI.U32 R0, R29, R0, RZ ;  /* 0x000000001d000227 */ /* 0x002fca00078e00ff */
[----:B------:R-:W1:Y:S01]  /*1fba0*/  @!P3 LDC R33, c[0x0][0xb54] ;  /* 0x0002d500ff21bb82 */ /* 0x000e620000000800 */
[-C--:B0-----:R-:W-:Y:S02]  /*1fbb0*/  IMAD R35, R3, R192.reuse, RZ ;  /* 0x000000c003237224 */ /* 0x081fe400078e02ff */
[----:B------:R-:W-:Y:S01]  /*1fbc0*/  IMAD.WIDE.U32 R14, R2, R192, RZ ;  /* 0x000000c0020e7225 */ /* 0x000fe200078e00ff */
[----:B----4-:R-:W-:-:S03]  /*1fbd0*/  @P0 SHF.R.U32.HI R25, RZ, R37, R0 ;  /* 0x00000025ff190219 */ /* 0x010fc60000011600 */
[----:B------:R-:W-:Y:S01]  /*1fbe0*/  IMAD.WIDE.U32 R2, R10, R27, RZ ;  /* 0x0000001b0a027225 */ /* 0x000fe200078e00ff */
[----:B------:R-:W-:Y:S02]  /*1fbf0*/  SEL R37, R226, RZ, P3 ;  /* 0x000000ffe2257207 */ /* 0x000fe40001800000 */
[----:B------:R-:W-:Y:S01]  /*1fc00*/  IADD3 R0, -R25, RZ, RZ ;  /* 0x000000ff19007210 */ /* 0x000fe20007ffe1ff */
[----:B------:R-:W-:Y:S01]  /*1fc10*/  IMAD.IADD R15, R35, 0x1, R15 ;  /* 0x00000001230f7824 */ /* 0x000fe200078e020f */
[----:B------:R-:W-:Y:S01]  /*1fc20*/  IADD3 R14, P0, P1, R2, R14, R21 ;  /* 0x0000000e020e7210 */ /* 0x000fe2000791e015 */
        /* <DEDUP_REMOVED lines=14> */
[----:B--2---:R-:W-:Y:S01]  /*1fd10*/  LEA R8, P0, R2, R32, 0x2 ;  /* 0x0000002002087211 */ /* 0x004fe200078010ff */
[----:B------:R-:W-:-:S03]  /*1fd20*/  IMAD.MOV.U32 R3, RZ, RZ, -0x800000 ;  /* 0xff800000ff037424 */ /* 0x000fc600078e00ff */
[----:B-1----:R-:W-:-:S05]  /*1fd30*/  LEA.HI.X R9, R2, R33, R0, 0x2, P0 ;  /* 0x0000002102097211 */ /* 0x002fca00000f1400 */
[----:B------:R2:W-:Y:S04]  /*1fd40*/  STG.E desc[UR4][R8.64], R3 ;  /* 0x0000000308007986 */ /* 0x0005e8000c101904 */
.L_x_10528:
[----:B------:R-:W-:Y:S05]  /*1fd50*/  BSYNC B1 ;  /* 0x0000000000017941 */ /* 0x000fea0003800000 */
.L_x_10527:
[----:B------:R-:W-:Y:S05]  /*1fd60*/  @P2 BRA `(.L_x_10521) ;  /* 0x0000000400f42947 */ /* 0x000fea0003800000 */
[----:B------:R-:W3:Y:S01]  /*1fd70*/  LDC R25, c[0x0][0xbe8] ;  /* 0x0002fa00ff197b82 */ /* 0x000ee20000000800 */
[----:B------:R-:W-:Y:S01]  /*1fd80*/  SHF.R.S32.HI R10, RZ, 0x1f, R26 ;  /* 0x0000001fff0a7819 */ /* 0x000fe2000001141a */
[----:B------:R-:W-:Y:S01]  /*1fd90*/  ULDC.64 UR4, c[0x0][0xaa0] ;  /* 0x0002a80000047ab9 */ /* 0x000fe20000000a00 */
[----:B------:R-:W-:Y:S01]  /*1fda0*/  ULDC.64 UR6, c[0x0][0xaf0] ;  /* 0x0002bc0000067ab9 */ /* 0x000fe20000000a00 */
[----:B------:R-:W-:Y:S01]  /*1fdb0*/  IMAD R0, R20, UR4, RZ ;  /* 0x0000000414007c24 */ /* 0x000fe2000f8e02ff */
[----:B------:R-:W-:Y:S01]  /*1fdc0*/  LEA.HI R10, R10, R26, RZ, 0x3 ;  /* 0x0000001a0a0a7211 */ /* 0x000fe200078f18ff */
[----:B0-2---:R-:W-:-:S03]  /*1fdd0*/  IMAD.WIDE.U32 R2, R21, UR4, RZ ;  /* 0x0000000415027c25 */ /* 0x005fc6000f8e00ff */
[----:B------:R-:W-:Y:S01]  /*1fde0*/  SHF.R.S32.HI R10, RZ, 0x3, R10 ;  /* 0x00000003ff0a7819 */ /* 0x000fe2000001140a */
[----:B------:R-:W-:Y:S01]  /*1fdf0*/  IMAD R9, R21, UR5, R0 ;  /* 0x0000000515097c24 */ /* 0x000fe2000f8e0200 */
[----:B------:R-:W-:-:S03]  /*1fe00*/  ULDC.64 UR4, c[0x0][0xae8] ;  /* 0x0002ba0000047ab9 */ /* 0x000fc60000000a00 */
[----:B------:R-:W-:Y:S02]  /*1fe10*/  IMAD R0, R212, 0x20, R10 ;  /* 0x00000020d4007824 */ /* 0x000fe400078e020a */
[----:B------:R-:W-:Y:S02]  /*1fe20*/  IMAD.IADD R3, R3, 0x1, R9 ;  /* 0x0000000103037824 */ /* 0x000fe400078e0209 */
[----:B------:R-:W-:Y:S02]  /*1fe30*/  IMAD.IADD R13, R197, 0x1, R0 ;  /* 0x00000001c50d7824 */ /* 0x000fe400078e0200 */
[----:B------:R-:W-:-:S03]  /*1fe40*/  IMAD.WIDE.U32 R2, R192, UR4, R2 ;  /* 0x00000004c0027c25 */ /* 0x000fc6000f8e0002 */
[----:B------:R-:W-:Y:S01]  /*1fe50*/  MOV R9, R13 ;  /* 0x0000000d00097202 */ /* 0x000fe20000000f00 */
[----:B------:R-:W-:Y:S01]  /*1fe60*/  IMAD R3, R192, UR5, R3 ;  /* 0x00000005c0037c24 */ /* 0x000fe2000f8e0203 */
[----:B---3--:R-:W-:Y:S01]  /*1fe70*/  ISETP.NE.AND P0, PT, R25, 0x1, PT ;  /* 0x000000011900780c */ /* 0x008fe20003f05270 */
[----:B------:R-:W-:Y:S01]  /*1fe80*/  ULDC.64 UR4, c[0x0][0xae0] ;  /* 0x0002b80000047ab9 */ /* 0x000fe20000000a00 */
[----:B------:R-:W-:-:S11]  /*1fe90*/  IMAD.WIDE.U32 R2, R27, UR6, R2 ;  /* 0x000000061b027c25 */ /* 0x000fd6000f8e0002 */
[----:B------:R-:W0:Y:S08]  /*1fea0*/  @P0 LDC R8, c[0x0][0xbec] ;  /* 0x0002fb00ff080b82 */ /* 0x000e300000000800 */
[----:B------:R-:W2:Y:S01]  /*1feb0*/  @P0 LDC R11, c[0x0][0xbf0] ;  /* 0x0002fc00ff0b0b82 */ /* 0x000ea20000000800 */
[----:B0-----:R-:W-:-:S04]  /*1fec0*/  @P0 IMAD.HI.U32 R0, R13, R8, RZ ;  /* 0x000000080d000227 */ /* 0x001fc800078e00ff */
[----:B------:R-:W-:Y:S01]  /*1fed0*/  IMAD R8, R220, UR6, RZ ;  /* 0x00000006dc087c24 */ /* 0x000fe2000f8e02ff */
[----:B--2---:R-:W-:-:S03]  /*1fee0*/  @P0 SHF.R.U32.HI R9, RZ, R11, R0 ;  /* 0x0000000bff090219 */ /* 0x004fc60000011600 */
        /* <DEDUP_REMOVED lines=20> */
[----:B------:R0:W2:Y:S04]  /*20030*/  SHFL.IDX PT, R0, R3, RZ, 0x181f ;  /* 0x00181fff03007589 */ /* 0x0000a800000e0000 */
[----:B------:R0:W3:Y:S02]  /*20040*/  SHFL.IDX PT, R14, R2, RZ, 0x181f ;  /* 0x00181fff020e7589 */ /* 0x0000e400000e0000 */
.L_x_10832:
[----:B------:R-:W-:Y:S01]  /*20050*/  IMAD R25, R4, R25, RZ ;  /* 0x0000001904197224 */ /* 0x000fe200078e02ff */
[----:B------:R-:W-:Y:S01]  /*20060*/  BSSY B1, `(.L_x_10530) ;  /* 0x0000010000017945 */ /* 0x000fe20003800000 */
[----:B------:R-:W-:-:S05]  /*20070*/  IMAD.IADD R8, R10, 0x1, R197 ;  /* 0x000000010a087824 */ /* 0x000fca00078e02c5 */
        /* <DEDUP_REMOVED lines=8> */
[-C--:B---3--:R-:W-:Y:S02]  /*20100*/  @!P2 LEA R10, P0, R203, R14.reuse, 0x1 ;  /* 0x0000000ecb0aa211 */ /* 0x088fe400078008ff */
[----:B------:R-:W-:Y:S02]  /*20110*/  @!P3 LEA R14, P1, R211, R14, 0x1 ;  /* 0x0000000ed30eb211 */ /* 0x000fe400078208ff */
[-C--:B--2---:R-:W-:Y:S02]  /*20120*/  @!P2 LEA.HI.X R11, R203, R0.reuse, R12, 0x1, P0 ;  /* 0x00000000cb0ba211 */ /* 0x084fe400000f0c0c */
[----:B------:R-:W-:-:S03]  /*20130*/  @!P3 LEA.HI.X R15, R211, R0, R9, 0x1, P1 ;  /* 0x00000000d30fb211 */ /* 0x000fc600008f0c09 */
[----:B------:R4:W-:Y:S04]  /*20140*/  @!P2 ST.E.128 desc[UR6][R10.64], RZ ;  /* 0x000000ff0a00a985 */ /* 0x0009e8000c101d06 */
[----:B------:R4:W-:Y:S02]  /*20150*/  @!P3 ST.E.128 desc[UR6][R14.64], RZ ;  /* 0x000000ff0e00b985 */ /* 0x0009e4000c101d06 */
.L_x_10531:
[----:B------:R-:W-:Y:S05]  /*20160*/  BSYNC B1 ;  /* 0x0000000000017941 */ /* 0x000fea0003800000 */
.L_x_10530:
[----:B------:R-:W-:-:S03]  /*20170*/  UMOV UR4, 0xffffffff ;  /* 0xffffffff00047882 */ /* 0x000fc60000000000 */
[----:B------:R-:W-:Y:S05]  /*20180*/  BRA.DIV UR4, `(.L_x_10532) ;  /* 0x000000d204587947 */ /* 0x000fea000b800000 */
[----:B--2---:R2:W0:Y:S04]  /*20190*/  SHFL.IDX PT, R0, R3, 0x1, 0x181f ;  /* 0x00381f0003007f89 */ /* 0x00442800000e0000 */
[----:B---34-:R2:W3:Y:S02]  /*201a0*/  SHFL.IDX PT, R14, R2, 0x1, 0x181f ;  /* 0x00381f00020e7f89 */ /* 0x0184e400000e0000 */
.L_x_10836:
        /* <DEDUP_REMOVED lines=12> */
[-C--:B0-----:R-:W-:Y:S02]  /*20270*/  @!P2 LEA.HI.X R11, R203, R0.reuse, R12, 0x1, P0 ;  /* 0x00000000cb0ba211 */ /* 0x081fe400000f0c0c */
[----:B------:R-:W-:-:S03]  /*20280*/  @!P3 LEA.HI.X R15, R211, R0, R9, 0x1, P1 ;  /* 0x00000000d30fb211 */ /* 0x000fc600008f0c09 */
[----:B------:R4:W-:Y:S04]  /*20290*/  @!P2 ST.E.128 desc[UR6][R10.64], RZ ;  /* 0x000000ff0a00a985 */ /* 0x0009e8000c101d06 */
[----:B------:R4:W-:Y:S02]  /*202a0*/  @!P3 ST.E.128 desc[UR6][R14.64], RZ ;  /* 0x000000ff0e00b985 */ /* 0x0009e4000c101d06 */
.L_x_10534:
[----:B------:R-:W-:Y:S05]  /*202b0*/  BSYNC B1 ;  /* 0x0000000000017941 */ /* 0x000fea0003800000 */
.L_x_10533:
[----:B------:R-:W-:-:S03]  /*202c0*/  UMOV UR4, 0xffffffff ;  /* 0xffffffff00047882 */ /* 0x000fc60000000000 */
[----:B------:R-:W-:Y:S05]  /*202d0*/  BRA.DIV UR4, `(.L_x_10535) ;  /* 0x000000d2044c7947 */ /* 0x000fea000b800000 */
[----:B0-----:R0:W0:Y:S04]  /*202e0*/  SHFL.IDX PT, R0, R3, 0x2, 0x181f ;  /* 0x00581f0003007f89 */ /* 0x00102800000e0000 */
[----:B---34-:R3:W4:Y:S02]  /*202f0*/  SHFL.IDX PT, R14, R2, 0x2, 0x181f ;  /* 0x00581f00020e7f89 */ /* 0x01872400000e0000 */
.L_x_10840:
        /* <DEDUP_REMOVED lines=16> */
.L_x_10537:
[----:B------:R-:W-:Y:S05]  /*20400*/  BSYNC B1 ;  /* 0x0000000000017941 */ /* 0x000fea0003800000 */
.L_x_10536:
[----:B------:R-:W-:-:S03]  /*20410*/  UMOV UR4, 0xffffffff ;  /* 0xffffffff00047882 */ /* 0x000fc60000000000 */
[----:B------:R-:W-:Y:S05]  /*20420*/  BRA.DIV UR4, `(.L_x_10538) ;  /* 0x000000d204407947 */ /* 0x000fea000b800000 */
[----:B0-----:R0:W0:Y:S04]  /*20430*/  SHFL.IDX PT, R0, R3, 0x3, 0x181f ;  /* 0x00781f0003007f89 */ /* 0x00102800000e0000 */
[----:B----4-:R4:W0:Y:S02]  /*20440*/  SHFL.IDX PT, R14, R2, 0x3, 0x181f ;  /* 0x00781f00020e7f89 */ /* 0x01082400000e0000 */
.L_x_10844:
[----:B--234-:R-:W-:-:S04]  /*20450*/  IADD3 R2, R8, 0x60, RZ ;  /* 0x0000006008027810 */ /* 0x01cfc80007ffe0ff */
        /* <DEDUP_REMOVED lines=14> */
.L_x_10521:
[----:B------:R-:W-:Y:S05]  /*20540*/  BSYNC B0 ;  /* 0x0000000000007941 */ /* 0x000fea0003800000 */
.L_x_10506:
[----:B------:R-:W-:Y:S02]  /*20550*/  ULDC UR4, c[0x0][0xc3c] ;  /* 0x00030f0000047ab9 */ /* 0x000fe40000000800 */
[----:B------:R-:W-:-:S13]  /*20560*/  ISETP.GE.AND P0, PT, R7, UR4, PT ;  /* 0x0000000407007c0c */ /* 0x000fda000bf06270 */
[----:B------:R-:W-:Y:S05]  /*20570*/  @!P0 BRA `(.L_x_10539) ;  /* 0xfffffe0c00488947 */ /* 0x000fea000383ffff */
[----:B------:R-:W-:Y:S05]  /*20580*/  BRA `(.L_x_10346) ;  /* 0x0000009000607947 */ /* 0x000fea0003800000 */
.L_x_10344:
        /* <DEDUP_REMOVED lines=17> */
[----:B------:R-:W-:Y:S01]  /*206a0*/  CS2R R6, SRZ ;  /* 0x0000000000067805 */ /* 0x000fe2000001ff00 */
[----:B------:R-:W-:Y:S01]  /*206b0*/  ULDC.64 UR6, c[0x0][0x208] ;  /* 0x0000820000067ab9 */ /* 0x000fe20000000a00 */
        /* <DEDUP_REMOVED lines=15> */
[----:B------:R-:W0:Y:S01]  /*207b0*/  S2UR UR6, SR_CTAID.X ;  /* 0x00000000000679c3 */ /* 0x000e220000002500 */
        /* <DEDUP_REMOVED lines=25> */
.L_x_10543:
[----:B------:R-:W0:Y:S01]  /*20950*/  LDC R2, c[0x0][0xc3c] ;  /* 0x00030f00ff027b82 */ /* 0x000e220000000800 */
[----:B------:R-:W-:Y:S01]  /*20960*/  UIADD3 UR4, UR4, 0x1f, URZ ;  /* 0x0000001f04047890 */ /* 0x000fe2000fffe03f */
[----:B------:R-:W-:Y:S02]  /*20970*/  ULDC UR7, c[0x0][0xc3c] ;  /* 0x00030f0000077ab9 */ /* 0x000fe40000000800 */
[----:B-1----:R-:W-:-:S03]  /*20980*/  MOV R19, UR7 ;  /* 0x0000000700137c02 */ /* 0x002fc60008000f00 */
[----:B0-----:R-:W-:-:S13]  /*20990*/  ISETP.LE.AND P6, PT, R2, UR4, PT ;  /* 0x0000000402007c0c */ /* 0x001fda000bfc3270 */
[----:B------:R-:W-:Y:S05]  /*209a0*/  @P6 BRA `(.L_x_10542) ;  /* 0x0000000800ac6947 */ /* 0x000fea0003800000 */
[----:B------:R-:W-:Y:S01]  /*209b0*/  VIADD R7, R0, UR4 ;  /* 0x0000000400077c36 */ /* 0x000fe20008000000 */
[----:B------:R-:W-:-:S04]  /*209c0*/  ULDC.64 UR8, c[0x0][0x208] ;  /* 0x0000820000087ab9 */ /* 0x000fc80000000a00 */
        /* <DEDUP_REMOVED lines=29> */
.L_x_10541:
[----:B------:R-:W-:Y:S01]  /*20ba0*/  IADD3 R3, -R3, R8, RZ ;  /* 0x0000000803037210 */ /* 0x000fe20007ffe1ff */
[----:B-1----:R-:W-:-:S04]  /*20bb0*/  IMAD.MOV.U32 R16, RZ, RZ, RZ ;  /* 0x000000ffff107224 */ /* 0x002fc800078e00ff */
        /* <DEDUP_REMOVED lines=11> */
.L_x_10544:
        /* <DEDUP_REMOVED lines=24> */
[-C--:B------:R-:W-:Y:S01]  /*20df0*/  @!P1 IADD3 R3, R3, -R12.reuse, RZ ;  /* 0x8000000c03039210 */ /* 0x080fe20007ffe0ff */
        /* <DEDUP_REMOVED lines=37> */
.L_x_10545:
[----:B------:R-:W0:Y:S01]  /*21050*/  LDC.64 R2, c[0x0][0xc90] ;  /* 0x00032400ff027b82 */ /* 0x000e220000000a00 */
[----:B------:R-:W-:Y:S01]  /*21060*/  ULDC.64 UR6, c[0x0][0x208] ;  /* 0x0000820000067ab9 */ /* 0x000fe20000000a00 */
        /* <DEDUP_REMOVED lines=30> */
[----:B------:R-:W-:Y:S01]  /*21250*/  IMAD R4, R4, R2, R5 ;  /* 0x0000000204047224 */ /* 0x000fe200078e0205 */
[----:B------:R-:W-:Y:S02]  /*21260*/  MOV R2, RZ ;  /* 0x000000ff00027202 */ /* 0x000fe40000000f00 */
        /* <DEDUP_REMOVED lines=28> */
.L_x_10546:
[----:B------:R-:W-:-:S05]  /*21430*/  LOP3.LUT R17, RZ, R2, RZ, 0x33, !PT ;  /* 0x00000002ff117212 */ /* 0x000fca00078e33ff */
[----:B------:R-:W-:Y:S01]  /*21440*/  IMAD.IADD R17, R6, 0x1, R17 ;  /* 0x0000000106117824 */ /* 0x000fe200078e0211 */
[----:B------:R-:W-:Y:S06]  /*21450*/  BRA `(.L_x_10547) ;  /* 0x00000000000c7947 */ /* 0x000fec0003800000 */
.L_x_10542:
[----:B------:R-:W-:Y:S01]  /*21460*/  MOV R17, RZ ;  /* 0x000000ff00117202 */ /* 0x000fe20000000f00 */
[----:B------:R-:W-:Y:S02]  /*21470*/  IMAD.U32 R16, RZ, RZ, UR6 ;  /* 0x00000006ff107e24 */ /* 0x000fe4000f8e00ff */
[----:B------:R-:W-:-:S07]  /*21480*/  IMAD.MOV.U32 R18, RZ, RZ, RZ ;  /* 0x000000ffff127224 */ /* 0x000fce00078e00ff */
.L_x_10547:
[----:B------:R-:W-:-:S13]  /*21490*/  ISETP.NE.AND P0, PT, R0, RZ, PT ;  /* 0x000000ff0000720c */ /* 0x000fda0003f05270 */
[----:B------:R-:W0:Y:S01]  /*214a0*/  @!P0 S2R R3, SR_CgaCtaId ;  /* 0x0000000000038919 */ /* 0x000e220000008800 */
[----:B------:R-:W-:-:S04]  /*214b0*/  @!P0 MOV R0, 0x400 ;  /* 0x0000040000008802 */ /* 0x000fc80000000f00 */
[----:B0-----:R-:W-:-:S05]  /*214c0*/  @!P0 LEA R0, R3, R0, 0x18 ;  /* 0x0000000003008211 */ /* 0x001fca00078ec0ff */
[----:B------:R2:W-:Y:S01]  /*214d0*/  @!P0 STS.128 [R0+0x228d0], R16 ;  /* 0x0228d01000008388 */ /* 0x0005e20000000c00 */
[----:B------:R-:W-:Y:S06]  /*214e0*/  BAR.ARV 0x5, 0x180 ;  /* 0x0146000000007b1d */ /* 0x000fec0000002000 */
.L_x_10540:
[----:B--2---:R-:W-:Y:S01]  /*214f0*/  IMAD.MOV.U32 R0, RZ, RZ, 0x1 ;  /* 0x00000001ff007424 */ /* 0x004fe200078e00ff */
[----:B------:R-:W-:Y:S01]  /*21500*/  ULDC UR4, c[0x0][0xc3c] ;  /* 0x00030f0000047ab9 */ /* 0x000fe20000000800 */
[----:B------:R-:W-:Y:S01]  /*21510*/  IMAD.MOV.U32 R33, RZ, RZ, RZ ;  /* 0x000000ffff217224 */ /* 0x000fe200078e00ff */
[----:B-1----:R-:W-:Y:S02]  /*21520*/  ISETP.GE.AND P0, PT, R19, UR4, PT ;  /* 0x0000000413007c0c */ /* 0x002fe4000bf06270 */
[----:B------:R1:W-:Y:S04]  /*21530*/  STL [R1+0x4], R0 ;  /* 0x0000040001007387 */ /* 0x0003e80000100800 */
[----:B------:R1:W-:Y:S07]  /*21540*/  STL [R1+0x3c], RZ ;  /* 0x00003cff01007387 */ /* 0x0003ee0000100800 */
[----:B------:R-:W-:Y:S05]  /*21550*/  @P0 BRA `(.L_x_10548) ;  /* 0x0000007c00600947 */ /* 0x000fea0003800000 */
[----:B-1----:R-:W2:Y:S01]  /*21560*/  LDL R0, [R1+0x4c] ;  /* 0x00004c0001007983 */ /* 0x002ea20000100800 */
[----:B------:R-:W1:Y:S01]  /*21570*/  S2UR UR4, SR_CgaCtaId ;  /* 0x00000000000479c3 */ /* 0x000e620000008800 */
[----:B------:R-:W-:Y:S01]  /*21580*/  MOV R22, 0x400 ;  /* 0x0000040000167802 */ /* 0x000fe20000000f00 */
[----:B------:R-:W-:Y:S01]  /*21590*/  BSSY B7, `(.L_x_10548) ;  /* 0x00007d4000077945 */ /* 0x000fe20003800000 */
[----:B------:R-:W3:Y:S01]  /*215a0*/  S2R R13, SR_TID.X ;  /* 0x00000000000d7919 */ /* 0x000ee20000002100 */
[----:B------:R-:W-:Y:S01]  /*215b0*/  IMAD.MOV.U32 R36, RZ, RZ, RZ ;  /* 0x000000ffff247224 */ /* 0x000fe200078e00ff */
[----:B------:R-:W-:Y:S01]  /*215c0*/  MOV R33, RZ ;  /* 0x000000ff00217202 */ /* 0x000fe20000000f00 */
[----:B------:R-:W-:Y:S01]  /*215d0*/  ULDC.64 UR38, c[0x0][0x198] ;  /* 0x0000660000267ab9 */ /* 0x000fe20000000a00 */
[----:B------:R-:W-:Y:S01]  /*215e0*/  ULDC UR37, c[0x0][0xc] ;  /* 0x0000030000257ab9 */ /* 0x000fe20000000800 */
[C---:B---3--:R-:W-:Y:S01]  /*215f0*/  SHF.L.U32 R26, R13.reuse, 0x7, RZ ;  /* 0x000000070d1a7819 */ /* 0x048fe200000006ff */
[C---:B------:R-:W-:Y:S01]  /*21600*/  IMAD.SHL.U32 R9, R13.reuse, 0x2, RZ ;  /* 0x000000020d097824 */ /* 0x040fe200078e00ff */
[C---:B------:R-:W-:Y:S01]  /*21610*/  LOP3.LUT R12, R13.reuse, 0x7f, RZ, 0xc0, !PT ;  /* 0x0000007f0d0c7812 */ /* 0x040fe200078ec0ff */
[C---:B------:R-:W-:Y:S01]  /*21620*/  IMAD.SHL.U32 R4, R13.reuse, 0x20, RZ ;  /* 0x000000200d047824 */ /* 0x040fe200078e00ff */
[----:B------:R-:W-:Y:S01]  /*21630*/  SHF.R.U32.HI R3, RZ, 0x1, R13 ;  /* 0x00000001ff037819 */ /* 0x000fe2000001160d */
[C---:B------:R-:W-:Y:S01]  /*21640*/  IMAD.SHL.U32 R10, R13.reuse, 0x4, RZ ;  /* 0x000000040d0a7824 */ /* 0x040fe200078e00ff */
[----:B0-----:R-:W-:Y:S01]  /*21650*/  LOP3.LUT R2, R26, 0x380, RZ, 0xc0, !PT ;  /* 0x000003801a027812 */ /* 0x001fe200078ec0ff */
[----:B------:R-:W-:Y:S01]  /*21660*/  IMAD.SHL.U32 R6, R12, 0x10, RZ ;  /* 0x000000100c067824 */ /* 0x000fe200078e00ff */
[----:B------:R-:W-:-:S02]  /*21670*/  LOP3.LUT P0, RZ, R13, 0x4, RZ, 0xc0, !PT ;  /* 0x000000040dff7812 */ /* 0x000fc4000780c0ff */
[----:B------:R-:W-:Y:S02]  /*21680*/  LOP3.LUT R3, R2, 0x30, R3, 0xf8, !PT ;  /* 0x0000003002037812 */ /* 0x000fe400078ef803 */
[----:B------:R-:W-:Y:S02]  /*21690*/  LOP3.LUT R7, R6, 0x600, RZ, 0xc0, !PT ;  /* 0x0000060006077812 */ /* 0x000fe400078ec0ff */
[----:B------:R-:W-:Y:S02]  /*216a0*/  LOP3.LUT R5, R4, 0x80, RZ, 0xc0, !PT ;  /* 0x0000008004057812 */ /* 0x000fe400078ec0ff */
[----:B------:R-:W-:Y:S02]  /*216b0*/  LOP3.LUT R7, R7, 0x60, R4, 0xf8, !PT ;  /* 0x0000006007077812 */ /* 0x000fe400078ef804 */
[----:B------:R-:W-:Y:S02]  /*216c0*/  SHF.R.U32.HI R2, RZ, 0x3, R12 ;  /* 0x00000003ff027819 */ /* 0x000fe4000001160c */
[----:B------:R-:W-:Y:S01]  /*216d0*/  LOP3.LUT R24, R7, 0x100, R4, 0xf8, !PT ;  /* 0x0000010007187812 */ /* 0x000fe200078ef804 */
[----:B-1----:R-:W-:Y:S01]  /*216e0*/  IMAD.U32 R4, RZ, RZ, UR4 ;  /* 0x00000004ff047e24 */ /* 0x002fe2000f8e00ff */
[----:B------:R-:W-:-:S04]  /*216f0*/  LOP3.LUT R5, R5, 0x10, R13, 0xf8, !PT ;  /* 0x0000001005057812 */ /* 0x000fc800078ef80d */
[----:B------:R-:W-:Y:S02]  /*21700*/  LEA R22, R4, R22, 0x18 ;  /* 0x0000001604167211 */ /* 0x000fe400078ec0ff */
[----:B------:R-:W-:-:S04]  /*21710*/  LOP3.LUT R5, R5, 0x10, R10, 0x78, !PT ;  /* 0x0000001005057812 */ /* 0x000fc800078e780a */
[----:B------:R-:W-:Y:S02]  /*21720*/  LOP3.LUT R24, R24, R5, RZ, 0xfc, !PT ;  /* 0x0000000518187212 */ /* 0x000fe400078efcff */
[----:B--2---:R-:W-:Y:S01]  /*21730*/  R2UR UR5, R0 ;  /* 0x00000000000572ca */ /* 0x004fe200000e0000 */
[----:B------:R-:W-:-:S05]  /*21740*/  IMAD.SHL.U32 R0, R13, 0x10, RZ ;  /* 0x000000100d007824 */ /* 0x000fca00078e00ff */
[----:B------:R-:W-:Y:S02]  /*21750*/  LOP3.LUT R8, R0, 0x3f0, RZ, 0xc0, !PT ;  /* 0x000003f000087812 */ /* 0x000fe400078ec0ff */
[----:B------:R-:W-:Y:S02]  /*21760*/  LOP3.LUT R3, R3, 0x70, R0, 0x78, !PT ;  /* 0x0000007003037812 */ /* 0x000fe400078e7800 */
[----:B------:R-:W-:Y:S02]  /*21770*/  LOP3.LUT R9, R8, 0x70, R9, 0x78, !PT ;  /* 0x0000007008097812 */ /* 0x000fe400078e7809 */
[----:B------:R-:W-:Y:S01]  /*21780*/  LOP3.LUT R26, R3, 0xc00, R26, 0xf8, !PT ;  /* 0x00000c00031a7812 */ /* 0x000fe200078ef81a */
[----:B------:R-:W-:Y:S01]  /*21790*/  IMAD.MOV.U32 R3, RZ, RZ, 0x1 ;  /* 0x00000001ff037424 */ /* 0x000fe200078e00ff */
[----:B------:R-:W-:Y:S01]  /*217a0*/  LOP3.LUT R11, R9, 0x400, R6, 0xf8, !PT ;  /* 0x00000400090b7812 */ /* 0x000fe200078ef806 */
[----:B------:R-:W-:Y:S01]  /*217b0*/  ULOP3.LUT UR40, UR5, 0x2, URZ, 0xfc, !UPT ;  /* 0x0000000205287892 */ /* 0x000fe2000f8efc3f */
[----:B------:R-:W-:Y:S01]  /*217c0*/  LOP3.LUT R2, R2, 0x70, R0, 0xf8, !PT ;  /* 0x0000007002027812 */ /* 0x000fe200078ef800 */
[----:B------:R-:W-:Y:S01]  /*217d0*/  ULOP3.LUT UR36, UR5, 0x1, URZ, 0xfc, !UPT ;  /* 0x0000000105247892 */ /* 0x000fe2000f8efc3f */
[----:B------:R-:W-:Y:S01]  /*217e0*/  LOP3.LUT R34, R0, 0x70, RZ, 0xc0, !PT ;  /* 0x0000007000227812 */ /* 0x000fe200078ec0ff */
[----:B------:R-:W-:Y:S01]  /*217f0*/  STL [R1+0x20], R11 ;  /* 0x0000200b01007387 */ /* 0x000fe20000100800 */
[----:B------:R-:W-:-:S03]  /*21800*/  IMAD.MOV.U32 R0, RZ, RZ, 0x1 ;  /* 0x00000001ff007424 */ /* 0x000fc600078e00ff */
[----:B------:R-:W-:Y:S04]  /*21810*/  STL [R1+0x3c], RZ ;  /* 0x00003cff01007387 */ /* 0x000fe80000100800 */
[----:B------:R0:W-:Y:S04]  /*21820*/  STL [R1+0x8], R3 ;  /* 0x0000080301007387 */ /* 0x0001e80000100800 */
[----:B------:R-:W-:Y:S01]  /*21830*/  STL [R1+0x18], R4 ;  /* 0x0000180401007387 */ /* 0x000fe20000100800 */
[C---:B0-----:R-:W-:Y:S02]  /*21840*/  VIADD R3, R26.reuse, 0x40 ;  /* 0x000000401a037836 */ /* 0x041fe40000000000 */
[----:B------:R-:W-:-:S05]  /*21850*/  @P0 VIADD R3, R26, 0xffffffc0 ;  /* 0xffffffc01a030836 */ /* 0x000fca0000000000 */
[----:B------:R0:W-:Y:S04]  /*21860*/  STL [R1+0x1c], R3 ;  /* 0x00001c0301007387 */ /* 0x0001e80000100800 */
[----:B------:R1:W-:Y:S01]  /*21870*/  STL [R1+0x4], R0 ;  /* 0x0000040001007387 */ /* 0x0003e20000100800 */
[----:B0-----:R-:W-:Y:S01]  /*21880*/  LOP3.LUT R3, R2, 0x80, RZ, 0xfc, !PT ;  /* 0x0000008002037812 */ /* 0x001fe200078efcff */
[----:B------:R-:W-:Y:S01]  /*21890*/  IMAD.IADD R2, R22, 0x1, R11 ;  /* 0x0000000116027824 */ /* 0x000fe200078e020b */
[C---:B------:R-:W-:Y:S02]  /*218a0*/  LOP3.LUT R3, R24.reuse, 0x2800, RZ, 0xfc, !PT ;  /* 0x0000280018037812 */ /* 0x040fe400078efcff */
[C---:B-1----:R-:W-:Y:S02]  /*218b0*/  LOP3.LUT R0, R24.reuse, 0x1800, RZ, 0xfc, !PT ;  /* 0x0000180018007812 */ /* 0x042fe400078efcff */
[----:B------:R0:W-:Y:S01]  /*218c0*/  STL [R1+0x34], R2 ;  /* 0x0000340201007387 */ /* 0x0001e20000100800 */
[----:B------:R-:W-:-:S02]  /*218d0*/  LOP3.LUT R0, R24, 0x4800, RZ, 0xfc, !PT ;  /* 0x0000480018007812 */ /* 0x000fc400078efcff */
[----:B0-----:R-:W-:-:S07]  /*218e0*/  LOP3.LUT R2, R24, 0x3800, RZ, 0xfc, !PT ;  /* 0x0000380018027812 */ /* 0x001fce00078efcff */
.L_x_10660:
[----:B------:R-:W0:Y:S01]  /*218f0*/  LDC.64 R2, c[0x0][0xc88] ;  /* 0x00032200ff027b82 */ /* 0x000e220000000a00 */
[----:B------:R-:W-:Y:S01]  /*21900*/  ULDC.64 UR4, c[0x0][0x208] ;  /* 0x0000820000047ab9 */ /* 0x000fe20000000a00 */
[----:B0-----:R-:W-:-:S05]  /*21910*/  IMAD.WIDE R2, R19, 0x4, R2 ;  /* 0x0000000413027825 */ /* 0x001fca00078e0202 */
[----:B--2--5:R-:W2:Y:S01]  /*21920*/  LDG.E R25, desc[UR4][R2.64] ;  /* 0x0000000402197981 */ /* 0x024ea2000c1e1900 */
[----:B------:R-:W-:Y:S05]  /*21930*/  YIELD ;  /* 0x0000000000007946 */ /* 0x000fea0003800000 */
[----:B------:R-:W-:Y:S01]  /*21940*/  ULDC.64 UR4, c[0x0][0xa28] ;  /* 0x00028a0000047ab9 */ /* 0x000fe20000000a00 */
[----:B------:R-:W-:Y:S01]  /*21950*/  ULDC.64 UR8, c[0x0][0xa18] ;  /* 0x0002860000087ab9 */ /* 0x000fe20000000a00 */
[----:B------:R-:W-:Y:S01]  /*21960*/  ISETP.NE.U32.AND P0, PT, RZ, UR4, PT ;  /* 0x00000004ff007c0c */ /* 0x000fe2000bf05070 */
[----:B-1----:R-:W-:Y:S01]  /*21970*/  IMAD.MOV.U32 R10, RZ, RZ, RZ ;  /* 0x000000ffff0a7224 */ /* 0x002fe200078e00ff */
[----:B------:R-:W-:Y:S01]  /*21980*/  ULDC.64 UR10, c[0x0][0x208] ;  /* 0x00008200000a7ab9 */ /* 0x000fe20000000a00 */
[----:B------:R-:W-:Y:S01]  /*21990*/  ULDC.64 UR6, c[0x0][0xa10] ;  /* 0x0002840000067ab9 */ /* 0x000fe20000000a00 */
[----:B------:R-:W-:-:S02]  /*219a0*/  ISETP.NE.AND.EX P0, PT, RZ, UR5, PT, P0 ;  /* 0x00000005ff007c0c */ /* 0x000fc4000bf05300 */
[----:B------:R-:W-:-:S04]  /*219b0*/  ISETP.NE.U32.AND P2, PT, RZ, UR8, PT ;  /* 0x00000008ff007c0c */ /* 0x000fc8000bf45070 */
[----:B------:R-:W-:Y:S02]  /*219c0*/  ISETP.NE.AND.EX P2, PT, RZ, UR9, PT, P2 ;  /* 0x00000009ff007c0c */ /* 0x000fe4000bf45320 */
[----:B--2-4-:R-:W-:-:S05]  /*219d0*/  SHF.R.S32.HI R0, RZ, 0x1f, R25 ;  /* 0x0000001fff007819 */ /* 0x014fca0000011419 */
[C---:B------:R-:W-:Y:S01]  /*219e0*/  @P0 LEA R2, P1, R25.reuse, UR4, 0x2 ;  /* 0x0000000419020c11 */ /* 0x040fe2000f8210ff */
[C---:B------:R-:W-:Y:S01]  /*219f0*/  IMAD.SHL.U32 R27, R25.reuse, 0x4, RZ ;  /* 0x00000004191b7824 */ /* 0x040fe200078e00ff */
[C-C-:B------:R-:W-:Y:S01]  /*21a00*/  SHF.L.U64.HI R28, R25.reuse, 0x2, R0.reuse ;  /* 0x00000002191c7819 */ /* 0x140fe20000010200 */
[----:B------:R0:W-:Y:S01]  /*21a10*/  STL [R1+0x38], R0 ;  /* 0x0000380001007387 */ /* 0x0001e20000100800 */
[----:B------:R-:W-:Y:S01]  /*21a20*/  @P0 LEA.HI.X R3, R25, UR5, R0, 0x2, P1 ;  /* 0x0000000519030c11 */ /* 0x000fe200088f1400 */
[----:B------:R-:W-:-:S04]  /*21a30*/  ULDC.64 UR4, c[0x0][0xa00] ;  /* 0x0002800000047ab9 */ /* 0x000fc80000000a00 */
[----:B------:R1:W2:Y:S01]  /*21a40*/  @P0 LDG.E R10, desc[UR10][R2.64] ;  /* 0x0000000a020a0981 */ /* 0x0002a2000c1e1900 */
[----:B------:R-:W-:Y:S01]  /*21a50*/  ISETP.NE.U32.AND P0, PT, RZ, UR4, PT ;  /* 0x00000004ff007c0c */ /* 0x000fe2000bf05070 */
[----:B------:R-:W-:Y:S01]  /*21a60*/  IMAD.MOV.U32 R31, RZ, RZ, RZ ;  /* 0x000000ffff1f7224 */ /* 0x000fe200078e00ff */
        /* <DEDUP_REMOVED lines=13> */
[----:B---3--:R-:W-:-:S03]  /*21b40*/  @P2 IADD3.X R7, R28, UR9, RZ, P3, !PT ;  /* 0x000000091c072c10 */ /* 0x008fc60009ffe4ff */
        /* <DEDUP_REMOVED lines=11> */
[----:B------:R-:W-:-:S03]  /*21c00*/  MOV R9, R8 ;  /* 0x0000000800097202 */ /* 0x000fc60000000f00 */
[----:B--2---:R1:W-:Y:S01]  /*21c10*/  STL [R1+0xc], R10 ;  /* 0x00000c0a01007387 */ /* 0x0043e20000100800 */
[----:B0-----:R-:W-:Y:S01]  /*21c20*/  IMAD.U32 R8, RZ, RZ, UR4 ;  /* 0x00000004ff087e24 */ /* 0x001fe2000f8e00ff */
[----:B------:R-:W-:Y:S06]  /*21c30*/  @P2 BRA `(.L_x_10549) ;  /* 0x0000000000182947 */ /* 0x000fec0003800000 */
[----:B------:R-:W-:Y:S05]  /*21c40*/  @!P0 BRA `(.L_x_10549) ;  /* 0x0000000000148947 */ /* 0x000fea0003800000 */
[----:B------:R-:W-:Y:S02]  /*21c50*/  ULDC.64 UR4, c[0x0][0x208] ;  /* 0x0000820000047ab9 */ /* 0x000fe40000000a00 */
[----:B------:R-:W2:Y:S04]  /*21c60*/  LDG.E R7, desc[UR4][R2.64] ;  /* 0x0000000402077981 */ /* 0x000ea8000c1e1900 */
[----:B------:R-:W2:Y:S02]  /*21c70*/  LDG.E R2, desc[UR4][R2.64+0x4] ;  /* 0x0000040402027981 */ /* 0x000ea4000c1e1900 */
[----:B--2---:R-:W-:-:S05]  /*21c80*/  IMAD.IADD R9, R2, 0x1, -R7 ;  /* 0x0000000102097824 */ /* 0x004fca00078e0a07 */
[----:B------:R0:W-:Y:S02]  /*21c90*/  STL [R1+0x24], R9 ;  /* 0x0000240901007387 */ /* 0x0001e40000100800 */
.L_x_10549:
        /* <DEDUP_REMOVED lines=15> */
.L_x_10550:
[----:B------:R-:W-:Y:S02]  /*21d90*/  ULDC.64 UR4, c[0x0][0xa08] ;  /* 0x0002820000047ab9 */ /* 0x000fe40000000a00 */
[----:B------:R-:W-:-:S04]  /*21da0*/  ISETP.NE.U32.AND P0, PT, RZ, UR4, PT ;  /* 0x00000004ff007c0c */ /* 0x000fc8000bf05070 */
[----:B------:R-:W-:-:S13]  /*21db0*/  ISETP.NE.AND.EX P0, PT, RZ, UR5, PT, P0 ;  /* 0x00000005ff007c0c */ /* 0x000fda000bf05300 */
[----:B------:R-:W-:Y:S05]  /*21dc0*/  @!P0 BRA `(.L_x_10551) ;  /* 0x0000000000188947 */ /* 0x000fea0003800000 */
[----:B------:R-:W2:Y:S01]  /*21dd0*/  LDC.64 R2, c[0x0][0xa08] ;  /* 0x00028200ff027b82 */ /* 0x000ea20000000a00 */
[----:B------:R-:W-:Y:S01]  /*21de0*/  ULDC.64 UR4, c[0x0][0x208] ;  /* 0x0000820000047ab9 */ /* 0x000fe20000000a00 */
[----:B--2---:R-:W-:-:S05]  /*21df0*/  IMAD.WIDE R2, R37, 0x4, R2 ;  /* 0x0000000425027825 */ /* 0x004fca00078e0202 */
[----:B------:R-:W2:Y:S04]  /*21e00*/  LDG.E R8, desc[UR4][R2.64] ;  /* 0x0000000402087981 */ /* 0x000ea8000c1e1900 */
[----:B------:R-:W2:Y:S02]  /*21e10*/  LDG.E R2, desc[UR4][R2.64+0x4] ;  /* 0x0000040402027981 */ /* 0x000ea4000c1e1900 */
[----:B--2---:R-:W-:-:S07]  /*21e20*/  IMAD.IADD R8, R2, 0x1, -R8 ;  /* 0x0000000102087824 */ /* 0x004fce00078e0a08 */
.L_x_10551:
[----:B------:R-:W-:Y:S01]  /*21e30*/  ULDC.64 UR4, c[0x0][0x208] ;  /* 0x0000820000047ab9 */ /* 0x000fe20000000a00 */
[----:B--2---:R-:W2:Y:S01]  /*21e40*/  LDC R3, c[0x0][0x448] ;  /* 0x00011200ff037b82 */ /* 0x004ea20000000800 */
[----:B------:R-:W3:Y:S04]  /*21e50*/  @P1 LDG.E R2, desc[UR4][R4.64] ;  /* 0x0000000404021981 */ /* 0x000ee8000c1e1900 */
[----:B------:R4:W3:Y:S01]  /*21e60*/  @P1 LDG.E R4, desc[UR4][R4.64+0x4] ;  /* 0x0000040404041981 */ /* 0x0008e2000c1e1900 */
[----:B------:R-:W-:Y:S01]  /*21e70*/  BSSY B0, `(.L_x_10552) ;  /* 0x0000037000007945 */ /* 0x000fe20003800000 */
[----:B------:R-:W-:Y:S02]  /*21e80*/  LOP3.LUT R23, R7, 0xff, RZ, 0xc0, !PT ;  /* 0x000000ff07177812 */ /* 0x000fe400078ec0ff */
[----:B--2---:R-:W-:-:S13]  /*21e90*/  ISETP.NE.AND P0, PT, R3, 0x1, PT ;  /* 0x000000010300780c */ /* 0x004fda0003f05270 */
[----:B------:R-:W2:Y:S08]  /*21ea0*/  @P0 LDC R3, c[0x0][0x44c] ;  /* 0x00011300ff030b82 */ /* 0x000eb00000000800 */
[----:B----4-:R-:W4:Y:S01]  /*21eb0*/  @P0 LDC R5, c[0x0][0x450] ;  /* 0x00011400ff050b82 */ /* 0x010f220000000800 */
[----:B---3--:R-:W-:Y:S01]  /*21ec0*/  @P1 IMAD.IADD R6, R4, 0x1, -R2 ;  /* 0x0000000104061824 */ /* 0x008fe200078e0a02 */
[----:B------:R-:W-:Y:S01]  /*21ed0*/  SHF.R.U32.HI R4, RZ, 0x10, R7 ;  /* 0x00000010ff047819 */ /* 0x000fe20000011607 */
[----:B------:R-:W-:-:S05]  /*21ee0*/  IMAD.SHL.U32 R2, R17, 0x80, RZ ;  /* 0x0000008011027824 */ /* 0x000fca00078e00ff */
[----:B------:R-:W-:-:S05]  /*21ef0*/  IADD3 R2, R2, 0x7f, RZ ;  /* 0x0000007f02027810 */ /* 0x000fca0007ffe0ff */
[----:B--2---:R-:W-:-:S05]  /*21f00*/  @P0 IMAD.HI.U32 R3, R2, R3, RZ ;  /* 0x0000000302030227 */ /* 0x004fca00078e00ff */
[----:B----4-:R-:W-:Y:S01]  /*21f10*/  @P0 SHF.R.U32.HI R2, RZ, R5, R3 ;  /* 0x00000005ff020219 */ /* 0x010fe20000011603 */
[----:B-----5:R-:W-:-:S04]  /*21f20*/  IMAD.IADD R5, R8, 0x1, -R10 ;  /* 0x0000000108057824 */ /* 0x020fc800078e0a0a */
[----:B------:R-:W-:-:S04]  /*21f30*/  IMAD.IADD R29, R5, 0x1, R6 ;  /* 0x00000001051d7824 */ /* 0x000fc800078e0206 */
[C---:B------:R-:W-:Y:S01]  /*21f40*/  VIADD R3, R29.reuse, 0x9f ;  /* 0x0000009f1d037836 */ /* 0x040fe20000000000 */
[----:B------:R-:W-:-:S03]  /*21f50*/  IADD3 R20, R29, 0xa0, -R9 ;  /* 0x000000a01d147810 */ /* 0x000fc60007ffe809 */
        /* <DEDUP_REMOVED lines=23> */
[----:B------:R-:W-:Y:S01]  /*220d0*/  IMAD R11, R2, R9, RZ ;  /* 0x00000009020b7224 */ /* 0x000fe200078e02ff */
[----:B------:R-:W-:-:S05]  /*220e0*/  MOV R2, RZ ;  /* 0x000000ff00027202 */ /* 0x000fca0000000f00 */
        /* <DEDUP_REMOVED lines=15> */
.L_x_10553:
[----:B------:R-:W-:Y:S05]  /*221e0*/  BSYNC B0 ;  /* 0x0000000000007941 */ /* 0x000fea0003800000 */
.L_x_10552:
        /* <DEDUP_REMOVED lines=13> */
[-C--:B------:R-:W-:Y:S02]  /*222c0*/  MOV R3, R5.reuse ;  /* 0x0000000500037202 */ /* 0x080fe40000000f00 */
[----:B------:R-:W-:Y:S02]  /*222d0*/  @P0 LEA.HI.SX32 R3, R2, R6, 0x1a ;  /* 0x0000000602030211 */ /* 0x000fe400078fd2ff */
        /* <DEDUP_REMOVED lines=10> */
.L_x_10847:
[----:B---3--:R-:W-:Y:S02]  /*22380*/  ISETP.NE.AND P0, PT, R14, RZ, PT ;  /* 0x000000ff0e00720c */ /* 0x008fe40003f05270 */
[----:B------:R-:W-:-:S11]  /*22390*/  PLOP3.LUT P6, PT, PT, PT, PT, 0x8, 0x0 ;  /* 0x000000000000781c */ /* 0x000fd60003fce170 */
[----:B------:R-:W-:Y:S05]  /*223a0*/  @P0 BRA `(.L_x_10557) ;  /* 0x00000000000c0947 */ /* 0x000fea0003800000 */
[----:B------:R-:W-:-:S03]  /*223b0*/  UMOV UR4, 0xffffffff ;  /* 0xffffffff00047882 */ /* 0x000fc60000000000 */
[----:B------:R-:W-:Y:S05]  /*223c0*/  BRA.DIV UR4, `(.L_x_10558) ;  /* 0x000000b204d47947 */ /* 0x000fea000b800000 */
[----:B------:R-:W-:-:S13]  /*223d0*/  ELECT P6, URZ, PT ;  /* 0x00000000003f782f */ /* 0x000fda00038c0000 */
.L_x_10557:
        /* <DEDUP_REMOVED lines=9> */
.L_x_10850:
[----:B------:R-:W-:Y:S05]  /*22470*/  BSYNC B1 ;  /* 0x0000000000017941 */ /* 0x000fea0003800000 */
.L_x_10559:
[----:B------:R-:W-:Y:S04]  /*22480*/  BSSY B1, `(.L_x_10561) ;  /* 0x000004e000017945 */ /* 0x000fe80003800000 */
[----:B------:R-:W-:Y:S05]  /*22490*/  @!P6 BRA `(.L_x_10562) ;  /* 0x000000040030e947 */ /* 0x000fea0003800000 */
[----:B------:R-:W3:Y:S01]  /*224a0*/  LDL R7, [R1+0x8] ;  /* 0x0000080001077983 */ /* 0x000ee20000100800 */
[----:B--2---:R-:W-:Y:S01]  /*224b0*/  IMAD R6, R36, 0x8, R22 ;  /* 0x0000000824067824 */ /* 0x004fe200078e0216 */
[----:B------:R-:W2:Y:S01]  /*224c0*/  S2R R8, SR_TID.X ;  /* 0x0000000000087919 */ /* 0x000ea20000002100 */
[----:B------:R-:W-:Y:S01]  /*224d0*/  BSSY B2, `(.L_x_10563) ;  /* 0x0000006000027945 */ /* 0x000fe20003800000 */
[----:B--2---:R-:W-:-:S04]  /*224e0*/  LOP3.LUT R8, R8, 0x7f, RZ, 0xc0, !PT ;  /* 0x0000007f08087812 */ /* 0x004fc800078ec0ff */
[----:B------:R-:W-:Y:S02]  /*224f0*/  ISETP.NE.AND P1, PT, R8, RZ, PT ;  /* 0x000000ff0800720c */ /* 0x000fe40003f25270 */
[----:B---3--:R-:W-:-:S04]  /*22500*/  SHF.L.U32 R7, R7, 0x1f, RZ ;  /* 0x0000001f07077819 */ /* 0x008fc800000006ff */
[----:B------:R-:W2:Y:S02]  /*22510*/  SYNCS.PHASECHK.TRANS64.TRYWAIT P0, [R6+URZ+0x228a0], R7 ;  /* 0x0228a007060075a7 */ /* 0x000ea4000800017f */
[----:B--2---:R-:W-:Y:S05]  /*22520*/  @!P0 BRA `(.L_x_10564) ;  /* 0x000000b000b08947 */ /* 0x004fea0003800000 */
.L_x_10851:
[----:B------:R-:W-:Y:S05]  /*22530*/  BSYNC B2 ;  /* 0x0000000000027941 */ /* 0x000fea0003800000 */
.L_x_10563:
[----:B------:R-:W-:Y:S04]  /*22540*/  BSSY B2, `(.L_x_10565) ;  /* 0x0000009000027945 */ /* 0x000fe80003800000 */
[----:B------:R-:W-:Y:S05]  /*22550*/  @P1 BRA `(.L_x_10566) ;  /* 0x00000000001c1947 */ /* 0x000fea0003800000 */
[----:B------:R-:W0:Y:S02]  /*22560*/  S2R R8, SR_TID.X ;  /* 0x0000000000087919 */ /* 0x000e240000002100 */
[----:B0-----:R-:W-:Y:S01]  /*22570*/  LOP3.LUT R9, R8, 0x1f, RZ, 0xc0, !PT ;  /* 0x0000001f08097812 */ /* 0x001fe200078ec0ff */
[----:B------:R-:W-:-:S03]  /*22580*/  IMAD.MOV.U32 R8, RZ, RZ, 0x5000 ;  /* 0x00005000ff087424 */ /* 0x000fc600078e00ff */
[----:B------:R-:W-:Y:S01]  /*22590*/  ISETP.NE.AND P0, PT, R9, RZ, PT ;  /* 0x000000ff0900720c */ /* 0x000fe20003f05270 */
[----:B------:R3:W-:-:S12]  /*225a0*/  SYNCS.ARRIVE.TRANS64 RZ, [R6+URZ+0x22890], R8 ;  /* 0x0228900806ff79a7 */ /* 0x0007d8000800003f */
[----:B---3--:R-:W-:Y:S05]  /*225b0*/  @!P0 BRA `(.L_x_10566) ;  /* 0x0000000000048947 */ /* 0x008fea0003800000 */
[----:B------:R-:W-:Y:S01]  /*225c0*/  BPT.TRAP 0x1 ;  /* 0x000000040000795c */ /* 0x000fe20000300000 */
.L_x_10566:
[----:B------:R-:W-:Y:S05]  /*225d0*/  BSYNC B2 ;  /* 0x0000000000027941 */ /* 0x000fea0003800000 */
.L_x_10565:
[----:B------:R-:W-:Y:S01]  /*225e0*/  IMAD.MOV.U32 R12, RZ, RZ, RZ ;  /* 0x000000ffff0c7224 */ /* 0x000fe200078e00ff */
[----:B------:R-:W-:Y:S01]  /*225f0*/  UIADD3 UR4, UP0, UR38, 0x570, URZ ;  /* 0x0000057026047890 */ /* 0x000fe2000ff1e03f */
[----:B------:R-:W-:Y:S01]  /*22600*/  IMAD R8, R36, 0x5000, R22 ;  /* 0x0000500024087824 */ /* 0x000fe200078e0216 */
[----:B------:R-:W-:Y:S01]  /*22610*/  PLOP3.LUT P0, PT, PT, PT, PT, 0x80, 0x0 ;  /* 0x000000000000781c */ /* 0x000fe20003f0f070 */
[----:B0-----:R-:W-:Y:S01]  /*22620*/  IMAD R9, R3, 0xa0, R0 ;  /* 0x000000a003097824 */ /* 0x001fe200078e0200 */
[----:B------:R-:W-:Y:S01]  /*22630*/  R2UR UR10, R12 ;  /* 0x000000000c0a72ca */ /* 0x000fe200000e0000 */
[----:B-1----:R-:W-:Y:S01]  /*22640*/  VIADD R10, R6, 0x22890 ;  /* 0x00022890060a7836 */ /* 0x002fe20000000000 */
[----:B------:R-:W-:Y:S01]  /*22650*/  IADD3 R11, R8, 0x18400, RZ ;  /* 0x00018400080b7810 */ /* 0x000fe20007ffe0ff */
[----:B------:R-:W-:Y:S01]  /*22660*/  VIADD R9, R9, 0xffffff60 ;  /* 0xffffff6009097836 */ /* 0x000fe20000000000 */
[----:B------:R-:W-:Y:S01]  /*22670*/  UIADD3.X UR5, URZ, UR39, URZ, UP0, !UPT ;  /* 0x000000273f057290 */ /* 0x000fe200087fe43f */
[----:B------:R-:W-:Y:S01]  /*22680*/  UMOV UR6, 0x0 ;  /* 0x0000000000067882 */ /* 0x000fe20000000000 */
[----:B------:R-:W-:-:S10]  /*22690*/  UMOV UR7, 0x12f00000 ;  /* 0x12f0000000077882 */ /* 0x000fd40000000000 */
.L_x_10567:
        /* <DEDUP_REMOVED lines=13> */
.L_x_10852:
[----:B------:R-:W-:Y:S05]  /*22770*/  BSYNC B2 ;  /* 0x0000000000027941 */ /* 0x000fea0003800000 */
.L_x_10568:
[----:B------:R-:W-:Y:S01]  /*22780*/  BSSY B2, `(.L_x_10570) ;  /* 0x000000b000027945 */ /* 0x000fe20003800000 */
[----:B------:R-:W-:Y:S02]  /*22790*/  IMAD.MOV.U32 R10, RZ, RZ, 0x0 ;  /* 0x00000000ff0a7424 */ /* 0x000fe400078e00ff */
[----:B------:R-:W-:Y:S01]  /*227a0*/  IMAD.MOV.U32 R11, RZ, RZ, 0x12f00000 ;  /* 0x12f00000ff0b7424 */ /* 0x000fe200078e00ff */
[----:B------:R-:W-:Y:S06]  /*227b0*/  @P1 BRA `(.L_x_10571) ;  /* 0x00000000001c1947 */ /* 0x000fec0003800000 */
[----:B------:R-:W1:Y:S01]  /*227c0*/  S2R R13, SR_TID.X ;  /* 0x00000000000d7919 */ /* 0x000e620000002100 */
[----:B0-2---:R-:W-:-:S04]  /*227d0*/  IMAD.MOV.U32 R7, RZ, RZ, 0x5000 ;  /* 0x00005000ff077424 */ /* 0x005fc800078e00ff */
[----:B------:R3:W-:Y:S01]  /*227e0*/  SYNCS.ARRIVE.TRANS64 RZ, [R6+URZ+0x228b0], R7 ;  /* 0x0228b00706ff79a7 */ /* 0x0007e2000800003f */
[----:B-1----:R-:W-:-:S04]  /*227f0*/  LOP3.LUT R13, R13, 0x1f, RZ, 0xc0, !PT ;  /* 0x0000001f0d0d7812 */ /* 0x002fc800078ec0ff */
[----:B------:R-:W-:-:S13]  /*22800*/  ISETP.NE.AND P0, PT, R13, RZ, PT ;  /* 0x000000ff0d00720c */ /* 0x000fda0003f05270 */
[----:B---3--:R-:W-:Y:S05]  /*22810*/  @!P0 BRA `(.L_x_10571) ;  /* 0x0000000000048947 */ /* 0x008fea0003800000 */
[----:B------:R-:W-:Y:S01]  /*22820*/  BPT.TRAP 0x1 ;  /* 0x000000040000795c */ /* 0x000fe20000300000 */
.L_x_10571:
[----:B------:R-:W-:Y:S05]  /*22830*/  BSYNC B2 ;  /* 0x0000000000027941 */ /* 0x000fea0003800000 */
.L_x_10570:
[----:B------:R-:W-:Y:S01]  /*22840*/  R2UR UR10, R12 ;  /* 0x000000000c0a72ca */ /* 0x000fe200000e0000 */
[----:B------:R-:W-:Y:S01]  /*22850*/  UIADD3 UR4, UP0, UR38, 0x670, URZ ;  /* 0x0000067026047890 */ /* 0x000fe2000ff1e03f */
[----:B------:R-:W-:Y:S01]  /*22860*/  R2UR UR6, R10 ;  /* 0x000000000a0672ca */ /* 0x000fe200000e0000 */
[----:B------:R-:W-:Y:S01]  /*22870*/  VIADD R8, R8, 0xa400 ;  /* 0x0000a40008087836 */ /* 0x000fe20000000000 */
[----:B------:R-:W-:Y:S01]  /*22880*/  R2UR UR7, R11 ;  /* 0x000000000b0772ca */ /* 0x000fe200000e0000 */
[----:B0-2---:R-:W-:Y:S01]  /*22890*/  VIADD R6, R6, 0x228b0 ;  /* 0x000228b006067836 */ /* 0x005fe20000000000 */
[----:B------:R-:W-:Y:S01]  /*228a0*/  PLOP3.LUT P0, PT, PT, PT, PT, 0x80, 0x0 ;  /* 0x000000000000781c */ /* 0x000fe20003f0f070 */
[----:B------:R-:W-:-:S12]  /*228b0*/  UIADD3.X UR5, URZ, UR39, URZ, UP0, !UPT ;  /* 0x000000273f057290 */ /* 0x000fd800087fe43f */
.L_x_10572:
        /* <DEDUP_REMOVED lines=10> */
.L_x_10562:
[----:B------:R-:W-:Y:S05]  /*22960*/  BSYNC B1 ;  /* 0x0000000000017941 */ /* 0x000fea0003800000 */
.L_x_10561:
[----:B------:R-:W3:Y:S01]  /*22970*/  LDL.LU R7, [R1+0x8] ;  /* 0x0000080001077983 */ /* 0x000ee20000300800 */
[----:B------:R-:W-:Y:S01]  /*22980*/  VIADD R36, R36, 0x1 ;  /* 0x0000000124247836 */ /* 0x000fe20000000000 */
[----:B------:R-:W-:Y:S01]  /*22990*/  PLOP3.LUT P0, PT, PT, PT, PT, 0x8, 0x0 ;  /* 0x000000000000781c */ /* 0x000fe20003f0e170 */
[----:B------:R-:W-:-:S03]  /*229a0*/  VIADD R3, R3, 0xfffffffe ;  /* 0xfffffffe03037836 */ /* 0x000fc60000000000 */
[C---:B------:R-:W-:Y:S02]  /*229b0*/  ISETP.NE.AND P1, PT, R36.reuse, 0x2, PT ;  /* 0x000000022400780c */ /* 0x040fe40003f25270 */
[----:B------:R-:W-:Y:S02]  /*229c0*/  ISETP.GE.AND P2, PT, R3, R5, PT ;  /* 0x000000050300720c */ /* 0x000fe40003f46270 */
[----:B--2---:R-:W-:Y:S02]  /*229d0*/  SEL R6, RZ, 0x1, P1 ;  /* 0x00000001ff067807 */ /* 0x004fe40000800000 */
[----:B------:R-:W-:Y:S02]  /*229e0*/  SEL R36, R36, RZ, P1 ;  /* 0x000000ff24247207 */ /* 0x000fe40000800000 */
[----:B---3--:R-:W-:-:S05]  /*229f0*/  LOP3.LUT R7, R7, R6, RZ, 0x3c, !PT ;  /* 0x0000000607077212 */ /* 0x008fca00078e3cff */
[----:B------:R2:W-:Y:S02]  /*22a00*/  STL [R1+0x8], R7 ;  /* 0x0000080701007387 */ /* 0x0005e40000100800 */
[----:B------:R-:W-:Y:S05]  /*22a10*/  @!P2 BRA `(.L_x_10555) ;  /* 0x000000040064a947 */ /* 0x000fea0003800000 */
.L_x_10585:
[----:B------:R-:W-:Y:S05]  /*22a20*/  YIELD ;  /* 0x0000000000007946 */ /* 0x000fea0003800000 */
[----:B------:R-:W-:Y:S04]  /*22a30*/  BSSY B1, `(.L_x_10573) ;  /* 0x000004d000017945 */ /* 0x000fe80003800000 */
[----:B---3--:R-:W-:Y:S05]  /*22a40*/  @!P6 BRA `(.L_x_10574) ;  /* 0x00000004002ce947 */ /* 0x008fea0003800000 */
[----:B--2---:R-:W2:Y:S01]  /*22a50*/  LDL R7, [R1+0x8] ;  /* 0x0000080001077983 */ /* 0x004ea20000100800 */
[----:B------:R-:W3:Y:S02]  /*22a60*/  S2R R6, SR_TID.X ;  /* 0x0000000000067919 */ /* 0x000ee40000002100 */
[----:B---3--:R-:W-:Y:S02]  /*22a70*/  LOP3.LUT R8, R6, 0x7f, RZ, 0xc0, !PT ;  /* 0x0000007f06087812 */ /* 0x008fe400078ec0ff */
[----:B------:R-:W-:Y:S01]  /*22a80*/  LEA R6, R36, R22, 0x3 ;  /* 0x0000001624067211 */ /* 0x000fe200078e18ff */
[----:B------:R-:W-:Y:S01]  /*22a90*/  BSSY B2, `(.L_x_10575) ;  /* 0x0000005000027945 */ /* 0x000fe20003800000 */
[----:B------:R-:W-:Y:S02]  /*22aa0*/  ISETP.NE.AND P2, PT, R8, RZ, PT ;  /* 0x000000ff0800720c */ /* 0x000fe40003f45270 */
[----:B--2---:R-:W-:-:S04]  /*22ab0*/  SHF.L.U32 R7, R7, 0x1f, RZ ;  /* 0x0000001f07077819 */ /* 0x004fc800000006ff */
[----:B------:R-:W2:Y:S02]  /*22ac0*/  SYNCS.PHASECHK.TRANS64.TRYWAIT P1, [R6+URZ+0x228a0], R7 ;  /* 0x0228a007060075a7 */ /* 0x000ea4000802017f */
[----:B--2---:R-:W-:Y:S05]  /*22ad0*/  @!P1 BRA `(.L_x_10576) ;  /* 0x000000ac006c9947 */ /* 0x004fea0003800000 */
.L_x_10853:
[----:B------:R-:W-:Y:S05]  /*22ae0*/  BSYNC B2 ;  /* 0x0000000000027941 */ /* 0x000fea0003800000 */
.L_x_10575:
        /* <DEDUP_REMOVED lines=9> */
.L_x_10578:
[----:B------:R-:W-:Y:S05]  /*22b80*/  BSYNC B2 ;  /* 0x0000000000027941 */ /* 0x000fea0003800000 */
.L_x_10577:
[----:B------:R-:W-:Y:S01]  /*22b90*/  IMAD.MOV.U32 R12, RZ, RZ, RZ ;  /* 0x000000ffff0c7224 */ /* 0x000fe200078e00ff */
[----:B------:R-:W-:Y:S01]  /*22ba0*/  UIADD3 UR4, UP0, UR38, 0x570, URZ ;  /* 0x0000057026047890 */ /* 0x000fe2000ff1e03f */
[----:B------:R-:W-:Y:S01]  /*22bb0*/  IMAD R8, R36, 0x5000, R22 ;  /* 0x0000500024087824 */ /* 0x000fe200078e0216 */
[----:B------:R-:W-:Y:S01]  /*22bc0*/  PLOP3.LUT P1, PT, PT, PT, PT, 0x80, 0x0 ;  /* 0x000000000000781c */ /* 0x000fe20003f2f070 */
[----:B0-----:R-:W-:Y:S01]  /*22bd0*/  IMAD R9, R3, 0xa0, R0 ;  /* 0x000000a003097824 */ /* 0x001fe200078e0200 */
[----:B------:R-:W-:Y:S01]  /*22be0*/  R2UR UR10, R12 ;  /* 0x000000000c0a72ca */ /* 0x000fe200000e0000 */
[----:B-1----:R-:W-:Y:S01]  /*22bf0*/  VIADD R10, R6, 0x22890 ;  /* 0x00022890060a7836 */ /* 0x002fe20000000000 */
[----:B------:R-:W-:Y:S01]  /*22c00*/  UIADD3.X UR5, URZ, UR39, URZ, UP0, !UPT ;  /* 0x000000273f057290 */ /* 0x000fe200087fe43f */
[----:B------:R-:W-:Y:S01]  /*22c10*/  VIADD R11, R8, 0x18400 ;  /* 0x00018400080b7836 */ /* 0x000fe20000000000 */
[----:B------:R-:W-:Y:S01]  /*22c20*/  UMOV UR6, 0x0 ;  /* 0x0000000000067882 */ /* 0x000fe20000000000 */
[----:B------:R-:W-:-:S10]  /*22c30*/  UMOV UR7, 0x12f00000 ;  /* 0x12f0000000077882 */ /* 0x000fd40000000000 */
.L_x_10579:
        /* <DEDUP_REMOVED lines=13> */
.L_x_10854:
[----:B------:R-:W-:Y:S05]  /*22d10*/  BSYNC B2 ;  /* 0x0000000000027941 */ /* 0x000fea0003800000 */
.L_x_10580:
        /* <DEDUP_REMOVED lines=11> */
.L_x_10583:
[----:B------:R-:W-:Y:S05]  /*22dd0*/  BSYNC B2 ;  /* 0x0000000000027941 */ /* 0x000fea0003800000 */
.L_x_10582:
[----:B------:R-:W-:Y:S01]  /*22de0*/  R2UR UR10, R12 ;  /* 0x000000000c0a72ca */ /* 0x000fe200000e0000 */
[----:B------:R-:W-:Y:S01]  /*22df0*/  UIADD3 UR4, UP0, UR38, 0x670, URZ ;  /* 0x0000067026047890 */ /* 0x000fe2000ff1e03f */
[----:B------:R-:W-:Y:S01]  /*22e00*/  R2UR UR6, R10 ;  /* 0x000000000a0672ca */ /* 0x000fe200000e0000 */
[----:B0-2---:R-:W-:Y:S01]  /*22e10*/  VIADD R6, R6, 0x228b0 ;  /* 0x000228b006067836 */ /* 0x005fe20000000000 */
[----:B------:R-:W-:Y:S01]  /*22e20*/  R2UR UR7, R11 ;  /* 0x000000000b0772ca */ /* 0x000fe200000e0000 */
[----:B------:R-:W-:Y:S01]  /*22e30*/  UIADD3.X UR5, URZ, UR39, URZ, UP0, !UPT ;  /* 0x000000273f057290 */ /* 0x000fe200087fe43f */
[----:B------:R-:W-:Y:S02]  /*22e40*/  PLOP3.LUT P1, PT, PT, PT, PT, 0x80, 0x0 ;  /* 0x000000000000781c */ /* 0x000fe40003f2f070 */
[----:B------:R-:W-:-:S11]  /*22e50*/  IADD3 R8, R8, 0xa400, RZ ;  /* 0x0000a40008087810 */ /* 0x000fd60007ffe0ff */
.L_x_10584:
        /* <DEDUP_REMOVED lines=10> */
.L_x_10574:
[----:B------:R-:W-:Y:S05]  /*22f00*/  BSYNC B1 ;  /* 0x0000000000017941 */ /* 0x000fea0003800000 */
.L_x_10573:
[----:B--2---:R-:W2:Y:S01]  /*22f10*/  LDL.LU R7, [R1+0x8] ;  /* 0x0000080001077983 */ /* 0x004ea20000300800 */
        /* <DEDUP_REMOVED lines=9> */
.L_x_10555:
[----:B------:R-:W-:Y:S05]  /*22fb0*/  BSYNC B0 ;  /* 0x0000000000007941 */ /* 0x000fea0003800000 */
.L_x_10554:
[----:B------:R-:W4:Y:S01]  /*22fc0*/  LDC R0, c[0x0][0x448] ;  /* 0x00011200ff007b82 */ /* 0x000f220000000800 */
[----:B------:R-:W-:Y:S01]  /*22fd0*/  LEA R2, R17, 0x7f, 0x7 ;  /* 0x0000007f11027811 */ /* 0x000fe200078e38ff */
[----:B------:R-:W-:Y:S06]  /*22fe0*/  @!P0 WARPSYNC.ALL ;  /* 0x0000000000008948 */ /* 0x000fec0003800000 */
[----:B------:R-:W-:Y:S01]  /*22ff0*/  @!P0 BAR.SYNC.DEFER_BLOCKING 0xc, 0x180 ;  /* 0x0306000000008b1d */ /* 0x000fe20000010000 */
[----:B------:R-:W-:Y:S01]  /*23000*/  ISETP.NE.AND P2, PT, R4, RZ, PT ;  /* 0x000000ff0400720c */ /* 0x000fe20003f45270 */
[----:B------:R-:W-:-:S04]  /*23010*/  IMAD.MOV.U32 R30, RZ, RZ, RZ ;  /* 0x000000ffff1e7224 */ /* 0x000fc800078e00ff */
[----:B------:R-:W-:Y:S08]  /*23020*/  BSSY B0, `(.L_x_10586) ;  /* 0x0000028000007945 */ /* 0x000ff00003800000 */
[----:B------:R-:W0:Y:S01]  /*23030*/  @!P2 LDC R4, c[0x0][0x9f0] ;  /* 0x00027c00ff04ab82 */ /* 0x000e220000000800 */
[----:B----4-:R-:W-:-:S13]  /*23040*/  ISETP.NE.AND P1, PT, R0, 0x1, PT ;  /* 0x000000010000780c */ /* 0x010fda0003f25270 */
[----:B------:R-:W4:Y:S08]  /*23050*/  @P1 LDC R0, c[0x0][0x44c] ;  /* 0x00011300ff001b82 */ /* 0x000f300000000800 */
[----:B------:R-:W5:Y:S01]  /*23060*/  @P1 LDC R3, c[0x0][0x450] ;  /* 0x00011400ff031b82 */ /* 0x000f620000000800 */
[----:B----4-:R-:W-:-:S05]  /*23070*/  @P1 IMAD.HI.U32 R0, R2, R0, RZ ;  /* 0x0000000002001227 */ /* 0x010fca00078e00ff */
[----:B-----5:R-:W-:-:S05]  /*23080*/  @P1 SHF.R.U32.HI R2, RZ, R3, R0 ;  /* 0x00000003ff021219 */ /* 0x020fca0000011600 */
[----:B------:R-:W-:-:S04]  /*23090*/  IMAD.IADD R0, R20, 0x1, R2 ;  /* 0x0000000114007824 */ /* 0x000fc800078e0202 */
[----:B------:R-:W-:-:S05]  /*230a0*/  IMAD.HI R0, R0, 0x66666667, RZ ;  /* 0x6666666700007827 */ /* 0x000fca00078e02ff */
[----:B------:R-:W-:-:S04]  /*230b0*/  SHF.R.U32.HI R2, RZ, 0x1f, R0 ;  /* 0x0000001fff027819 */ /* 0x000fc80000011600 */
[----:B------:R-:W-:-:S04]  /*230c0*/  LEA.HI.SX32 R2, R0, R2, 0x1a ;  /* 0x0000000200027211 */ /* 0x000fc800078fd2ff */
[----:B------:R-:W-:-:S04]  /*230d0*/  VIMNMX R21, R21, R2, PT ;  /* 0x0000000215157248 */ /* 0x000fc80003fe0100 */
[----:B------:R-:W-:-:S13]  /*230e0*/  ISETP.GE.AND P1, PT, R21, 0x1, PT ;  /* 0x000000011500780c */ /* 0x000fda0003f26270 */
[----:B0-----:R-:W-:Y:S05]  /*230f0*/  @!P1 BRA `(.L_x_10587) ;  /* 0x0000000000689947 */ /* 0x001fea0003800000 */
[-C--:B------:R-:W-:Y:S02]  /*23100*/  IABS R0, R4.reuse ;  /* 0x0000000400007213 */ /* 0x080fe40000000000 */
[----:B------:R-:W-:Y:S02]  /*23110*/  IABS R6, R4 ;  /* 0x0000000400067213 */ /* 0x000fe40000000000 */
[----:B------:R-:W0:Y:S03]  /*23120*/  I2F.RP R2, R0 ;  /* 0x0000000000027306 */ /* 0x000e260000209400 */
[----:B------:R-:W-:-:S05]  /*23130*/  IMAD.MOV R6, RZ, RZ, -R6 ;  /* 0x000000ffff067224 */ /* 0x000fca00078e0a06 */
[----:B0-----:R-:W0:Y:S02]  /*23140*/  MUFU.RCP R2, R2 ;  /* 0x0000000200027308 */ /* 0x001e240000001000 */
[----:B0-----:R-:W-:-:S06]  /*23150*/  VIADD R2, R2, 0xffffffe ;  /* 0x0ffffffe02027836 */ /* 0x001fcc0000000000 */
[----:B------:R-:W0:Y:S02]  /*23160*/  F2I.FTZ.U32.TRUNC.NTZ R3, R2 ;  /* 0x0000000200037305 */ /* 0x000e24000021f000 */
[----:B0-----:R-:W-:-:S04]  /*23170*/  IMAD.MOV R2, RZ, RZ, -R3 ;  /* 0x000000ffff027224 */ /* 0x001fc800078e0a03 */
[----:B------:R-:W-:Y:S01]  /*23180*/  IMAD R5, R2, R0, RZ ;  /* 0x0000000002057224 */ /* 0x000fe200078e02ff */
[----:B------:R-:W-:-:S05]  /*23190*/  MOV R2, RZ ;  /* 0x000000ff00027202 */ /* 0x000fca0000000f00 */
        /* <DEDUP_REMOVED lines=16> */
.L_x_10587:
[----:B------:R-:W-:Y:S05]  /*232a0*/  BSYNC B0 ;  /* 0x0000000000007941 */ /* 0x000fea0003800000 */
.L_x_10586:
[----:B------:R-:W-:-:S05]  /*232b0*/  IMAD R0, R23, R30, RZ ;  /* 0x0000001e17007224 */ /* 0x000fca00078e02ff */
        /* <DEDUP_REMOVED lines=10> */
[----:B------:R-:W4:Y:S01]  /*23360*/  LDC.64 R2, c[0x0][0xc60] ;  /* 0x00031800ff027b82 */ /* 0x000f220000000a00 */
[----:B------:R-:W0:Y:S01]  /*23370*/  FLO.U32 R0, UR4 ;  /* 0x0000000400007d00 */ /* 0x000e2200080e0000 */
[----:B------:R-:W-:Y:S01]  /*23380*/  ULDC.64 UR6, c[0x0][0x208] ;  /* 0x0000820000067ab9 */ /* 0x000fe20000000a00 */
[----:B0-----:R-:W-:-:S06]  /*23390*/  ISETP.EQ.U32.AND P0, PT, R0, R5, PT ;  /* 0x000000050000720c */ /* 0x001fcc0003f02070 */
[----:B------:R-:W4:Y:S07]  /*233a0*/  POPC R5, UR4 ;  /* 0x0000000400057d09 */ /* 0x000f2e0008000000 */
[----:B----4-:R-:W4:Y:S01]  /*233b0*/  @P0 ATOMG.E.ADD.STRONG.GPU PT, R3, desc[UR6][R2.64], R5 ;  /* 0x00000005020309a8 */ /* 0x010f2200081ee1c6 */
[----:B------:R-:W0:Y:S02]  /*233c0*/  S2R R4, SR_LTMASK ;  /* 0x0000000000047919 */ /* 0x000e240000003900 */
[----:B0-----:R-:W-:-:S04]  /*233d0*/  LOP3.LUT R4, R4, UR4, RZ, 0xc0, !PT ;  /* 0x0000000404047c12 */ /* 0x001fc8000f8ec0ff */
[----:B--23--:R-:W0:Y:S01]  /*233e0*/  POPC R7, R4 ;  /* 0x0000000400077309 */ /* 0x00ce220000000000 */
[----:B----4-:R-:W0:Y:S02]  /*233f0*/  SHFL.IDX PT, R0, R3, R0, 0x1f ;  /* 0x00001f0003007589 */ /* 0x010e2400000e0000 */
[----:B0-----:R-:W-:Y:S01]  /*23400*/  IADD3 R16, R0, UR37, R7 ;  /* 0x0000002500107c10 */ /* 0x001fe2000fffe007 */
[----:B------:R-:W-:Y:S06]  /*23410*/  BRA `(.L_x_10589) ;  /* 0x0000004c00847947 */ /* 0x000fec0003800000 */
.L_x_10588:
        /* <DEDUP_REMOVED lines=8> */
[----:B------:R-:W-:Y:S01]  /*234a0*/  MOV R4, UR6 ;  /* 0x0000000600047c02 */ /* 0x000fe20008000f00 */
[----:B------:R-:W-:Y:S01]  /*234b0*/  IMAD.U32 R5, RZ, RZ, UR7 ;  /* 0x00000007ff057e24 */ /* 0x000fe2000f8e00ff */
[----:B------:R-:W0:Y:S01]  /*234c0*/  LDC.64 R2, c[0x4][R2] ;  /* 0x0100000002027b82 */ /* 0x000e220000000a00 */
[----:B------:R-:W-:Y:S01]  /*234d0*/  IMAD.U32 R6, RZ, RZ, UR8 ;  /* 0x00000008ff067e24 */ /* 0x000fe2000f8e00ff */
[----:B------:R-:W-:Y:S01]  /*234e0*/  MOV R13, RZ ;  /* 0x000000ff000d7202 */ /* 0x000fe20000000f00 */
[----:B--23--:R-:W-:Y:S02]  /*234f0*/  IMAD.U32 R7, RZ, RZ, UR9 ;  /* 0x00000009ff077e24 */ /* 0x00cfe4000f8e00ff */
[----:B-1----:R-:W-:-:S02]  /*23500*/  IMAD.U32 R10, RZ, RZ, UR4 ;  /* 0x00000004ff0a7e24 */ /* 0x002fc4000f8e00ff */
[----:B------:R-:W-:Y:S02]  /*23510*/  IMAD.U32 R11, RZ, RZ, UR5 ;  /* 0x00000005ff0b7e24 */ /* 0x000fe4000f8e00ff */
[----:B------:R-:W-:Y:S02]  /*23520*/  IMAD.MOV.U32 R8, RZ, RZ, 0x70 ;  /* 0x00000070ff087424 */ /* 0x000fe400078e00ff */
[----:B------:R-:W-:-:S07]  /*23530*/  IMAD.MOV.U32 R12, RZ, RZ, 0x1 ;  /* 0x00000001ff0c7424 */ /* 0x000fce00078e00ff */
[----:B------:R-:W-:-:S07]  /*23540*/  LEPC R20, `(.L_x_10591) ;  /* 0x000000001014794e */ /* 0x000fce0000000000 */
[----:B0-----:R-:W-:Y:S05]  /*23550*/  CALL.ABS.NOINC R2 ;  /* 0x0000000002007343 */ /* 0x001fea0003c00000 */
.L_x_10591:
[----:B------:R-:W-:Y:S05]  /*23560*/  BSYNC B6 ;  /* 0x0000000000067941 */ /* 0x000fea0003800000 */
.L_x_10590:
[----:B------:R-:W4:Y:S01]  /*23570*/  LDL.LU R32, [R1] ;  /* 0x0000000001207983 */ /* 0x000f220000300800 */
[----:B------:R-:W-:Y:S01]  /*23580*/  VIADD R0, R22, 0xa400 ;  /* 0x0000a40016007836 */ /* 0x000fe20000000000 */
[----:B------:R-:W-:Y:S04]  /*23590*/  BSSY B6, `(.L_x_10592) ;  /* 0x0000016000067945 */ /* 0x000fe80003800000 */
[----:B------:R-:W-:Y:S02]  /*235a0*/  LOP3.LUT P0, RZ, R0, 0x3ff, RZ, 0xc0, !PT ;  /* 0x000003ff00ff7812 */ /* 0x000fe4000780c0ff */
[----:B----4-:R-:W-:-:S11]  /*235b0*/  LOP3.LUT R32, R32, 0xfffffffe, RZ, 0xc0, !PT ;  /* 0xfffffffe20207812 */ /* 0x010fd600078ec0ff */
[----:B------:R-:W-:-:S05]  /*235c0*/  @P0 LOP3.LUT R32, R32, 0x1, RZ, 0xfc, !PT ;  /* 0x0000000120200812 */ /* 0x000fca00078efcff */
[----:B------:R0:W-:Y:S01]  /*235d0*/  STL [R1], R32 ;  /* 0x0000002001007387 */ /* 0x0001e20000100800 */
[----:B------:R-:W-:Y:S05]  /*235e0*/  @!P0 BRA `(.L_x_10593) ;  /* 0x0000000000408947 */ /* 0x000fea0003800000 */
[----:B------:R-:W-:Y:S01]  /*235f0*/  MOV R2, 0x0 ;  /* 0x0000000000027802 */ /* 0x000fe20000000f00 */
[----:B------:R-:W-:Y:S01]  /*23600*/  ULDC.64 UR6, c[0x4][0x1b0] ;  /* 0x01006c0000067ab9 */ /* 0x000fe20000000a00 */
[----:B------:R-:W-:Y:S01]  /*23610*/  ULDC.64 UR8, c[0x4][0x1b8] ;  /* 0x01006e0000087ab9 */ /* 0x000fe20000000a00 */
[----:B------:R-:W-:Y:S01]  /*23620*/  ULDC.64 UR4, c[0x4][0x80] ;  /* 0x0100200000047ab9 */ /* 0x000fe20000000a00 */
[----:B------:R-:W-:Y:S01]  /*23630*/  IMAD.U32 R4, RZ, RZ, UR6 ;  /* 0x00000006ff047e24 */ /* 0x000fe2000f8e00ff */
[----:B------:R-:W-:Y:S01]  /*23640*/  MOV R8, 0x70 ;  /* 0x0000007000087802 */ /* 0x000fe20000000f00 */
[----:B------:R-:W4:Y:S01]  /*23650*/  LDC.64 R2, c[0x4][R2] ;  /* 0x0100000002027b82 */ /* 0x000f220000000a00 */
[----:B------:R-:W-:Y:S02]  /*23660*/  IMAD.U32 R5, RZ, RZ, UR7 ;  /* 0x00000007ff057e24 */ /* 0x000fe4000f8e00ff */
[----:B------:R-:W-:Y:S02]  /*23670*/  IMAD.U32 R6, RZ, RZ, UR8 ;  /* 0x00000008ff067e24 */ /* 0x000fe4000f8e00ff */
[----:B--23--:R-:W-:-:S02]  /*23680*/  IMAD.U32 R7, RZ, RZ, UR9 ;  /* 0x00000009ff077e24 */ /* 0x00cfc4000f8e00ff */
[----:B-1----:R-:W-:Y:S02]  /*23690*/  IMAD.U32 R10, RZ, RZ, UR4 ;  /* 0x00000004ff0a7e24 */ /* 0x002fe4000f8e00ff */
[----:B------:R-:W-:Y:S02]  /*236a0*/  IMAD.U32 R11, RZ, RZ, UR5 ;  /* 0x00000005ff0b7e24 */ /* 0x000fe4000f8e00ff */
[----:B------:R-:W-:Y:S02]  /*236b0*/  IMAD.MOV.U32 R12, RZ, RZ, 0x1 ;  /* 0x00000001ff0c7424 */ /* 0x000fe400078e00ff */
[----:B------:R-:W-:-:S07]  /*236c0*/  IMAD.MOV.U32 R13, RZ, RZ, RZ ;  /* 0x000000ffff0d7224 */ /* 0x000fce00078e00ff */
[----:B------:R-:W-:-:S07]  /*236d0*/  LEPC R20, `(.L_x_10593) ;  /* 0x000000001014794e */ /* 0x000fce0000000000 */
[----:B0---4-:R-:W-:Y:S05]  /*236e0*/  CALL.ABS.NOINC R2 ;  /* 0x0000000002007343 */ /* 0x011fea0003c00000 */
.L_x_10593:
[----:B------:R-:W-:Y:S05]  /*236f0*/  BSYNC B6 ;  /* 0x0000000000067941 */ /* 0x000fea0003800000 */
.L_x_10592:
        /* <DEDUP_REMOVED lines=13> */
[----:B--23--:R-:W-:-:S02]  /*237d0*/  IMAD.U32 R7, RZ, RZ, UR9 ;  /* 0x00000009ff077e24 */ /* 0x00cfc4000f8e00ff */
[----:B------:R-:W-:Y:S02]  /*237e0*/  IMAD.U32 R11, RZ, RZ, UR5 ;  /* 0x00000005ff0b7e24 */ /* 0x000fe4000f8e00ff */
[----:B------:R-:W-:Y:S02]  /*237f0*/  IMAD.MOV.U32 R8, RZ, RZ, 0x70 ;  /* 0x00000070ff087424 */ /* 0x000fe400078e00ff */
[----:B------:R-:W-:Y:S02]  /*23800*/  IMAD.MOV.U32 R12, RZ, RZ, 0x1 ;  /* 0x00000001ff0c7424 */ /* 0x000fe400078e00ff */
[----:B------:R-:W-:-:S07]  /*23810*/  IMAD.MOV.U32 R13, RZ, RZ, RZ ;  /* 0x000000ffff0d7224 */ /* 0x000fce00078e00ff */
[----:B------:R-:W-:-:S07]  /*23820*/  LEPC R20, `(.L_x_10595) ;  /* 0x000000001014794e */ /* 0x000fce0000000000 */
[----:B01----:R-:W-:Y:S05]  /*23830*/  CALL.ABS.NOINC R2 ;  /* 0x0000000002007343 */ /* 0x003fea0003c00000 */
.L_x_10595:
[----:B------:R-:W-:Y:S05]  /*23840*/  BSYNC B6 ;  /* 0x0000000000067941 */ /* 0x000fea0003800000 */
.L_x_10594:
        /* <DEDUP_REMOVED lines=8> */
[----:B--23--:R-:W-:Y:S01]  /*238d0*/  MOV R7, UR7 ;  /* 0x0000000700077c02 */ /* 0x00cfe20008000f00 */
[----:B------:R-:W2:Y:S01]  /*238e0*/  LDC.64 R2, c[0x4][R2] ;  /* 0x0100000002027b82 */ /* 0x000ea20000000a00 */
[----:B------:R-:W-:Y:S02]  /*238f0*/  IMAD.U32 R5, RZ, RZ, UR5 ;  /* 0x00000005ff057e24 */ /* 0x000fe4000f8e00ff */
[----:B------:R-:W-:Y:S02]  /*23900*/  IMAD.U32 R6, RZ, RZ, UR6 ;  /* 0x00000006ff067e24 */ /* 0x000fe4000f8e00ff */
[----:B-1----:R-:W-:-:S02]  /*23910*/  IMAD.U32 R10, RZ, RZ, UR8 ;  /* 0x00000008ff0a7e24 */ /* 0x002fc4000f8e00ff */
[----:B------:R-:W-:Y:S02]  /*23920*/  IMAD.U32 R11, RZ, RZ, UR9 ;  /* 0x00000009ff0b7e24 */ /* 0x000fe4000f8e00ff */
[----:B------:R-:W-:Y:S02]  /*23930*/  IMAD.MOV.U32 R8, RZ, RZ, 0x70 ;  /* 0x00000070ff087424 */ /* 0x000fe400078e00ff */
[----:B------:R-:W-:Y:S02]  /*23940*/  IMAD.MOV.U32 R12, RZ, RZ, 0x1 ;  /* 0x00000001ff0c7424 */ /* 0x000fe400078e00ff */
[----:B------:R-:W-:-:S07]  /*23950*/  IMAD.MOV.U32 R13, RZ, RZ, RZ ;  /* 0x000000ffff0d7224 */ /* 0x000fce00078e00ff */
[----:B------:R-:W-:-:S07]  /*23960*/  LEPC R20, `(.L_x_10597) ;  /* 0x000000001014794e */ /* 0x000fce0000000000 */
[----:B0-2---:R-:W-:Y:S05]  /*23970*/  CALL.ABS.NOINC R2 ;  /* 0x0000000002007343 */ /* 0x005fea0003c00000 */
.L_x_10597:
[----:B------:R-:W-:Y:S05]  /*23980*/  BSYNC B6 ;  /* 0x0000000000067941 */ /* 0x000fea0003800000 */
.L_x_10596:
[----:B------:R-:W4:Y:S01]  /*23990*/  LDL R21, [R1+0xc] ;  /* 0x00000c0001157983 */ /* 0x000f220000100800 */
[----:B------:R-:W-:Y:S01]  /*239a0*/  ULDC.64 UR4, c[0x0][0x9f8] ;  /* 0x00027e0000047ab9 */ /* 0x000fe20000000a00 */
[----:B------:R-:W-:Y:S01]  /*239b0*/  ULDC.64 UR6, c[0x0][0x208] ;  /* 0x0000820000067ab9 */ /* 0x000fe20000000a00 */
[----:B------:R-:W-:Y:S01]  /*239c0*/  ISETP.NE.U32.AND P0, PT, RZ, UR4, PT ;  /* 0x00000004ff007c0c */ /* 0x000fe2000bf05070 */
[----:B------:R-:W0:Y:S01]  /*239d0*/  S2R R20, SR_TID.X ;  /* 0x0000000000147919 */ /* 0x000e220000002100 */
[----:B------:R-:W1:Y:S02]  /*239e0*/  LDC R12, c[0x0][0x430] ;  /* 0x00010c00ff0c7b82 */ /* 0x000e640000000800 */
[----:B------:R-:W-:-:S13]  /*239f0*/  ISETP.NE.AND.EX P0, PT, RZ, UR5, PT, P0 ;  /* 0x00000005ff007c0c */ /* 0x000fda000bf05300 */
[----:B------:R-:W-:-:S04]  /*23a00*/  @P0 IADD3 R2, P1, R27, UR4, RZ ;  /* 0x000000041b020c10 */ /* 0x000fc8000ff3e0ff */
[----:B------:R-:W-:-:S05]  /*23a10*/  @P0 IADD3.X R3, R28, UR5, RZ, P1, !PT ;  /* 0x000000051c030c10 */ /* 0x000fca0008ffe4ff */
[----:B------:R2:W3:Y:S01]  /*23a20*/  @P0 LDG.E R37, desc[UR6][R2.64] ;  /* 0x0000000602250981 */ /* 0x0004e2000c1e1900 */
[----:B-1----:R-:W-:Y:S01]  /*23a30*/  ISETP.NE.AND P0, PT, R12, 0x1, PT ;  /* 0x000000010c00780c */ /* 0x002fe20003f05270 */
[----:B------:R-:W-:Y:S01]  /*23a40*/  IMAD.MOV.U32 R4, RZ, RZ, 0xa0 ;  /* 0x000000a0ff047424 */ /* 0x000fe200078e00ff */
[----:B------:R-:W1:Y:S03]  /*23a50*/  S2R R35, SR_TID.X ;  /* 0x0000000000237919 */ /* 0x000e660000002100 */
[----:B------:R-:W-:Y:S01]  /*23a60*/  IMAD R4, R30, R4, -0xa0 ;  /* 0xffffff601e047424 */ /* 0x000fe200078e0204 */
[----:B0-----:R-:W-:-:S04]  /*23a70*/  LOP3.LUT R20, R20, 0x7f, RZ, 0xc0, !PT ;  /* 0x0000007f14147812 */ /* 0x001fc800078ec0ff */
[----:B------:R-:W-:-:S03]  /*23a80*/  SHF.R.U32.HI R20, RZ, 0x3, R20 ;  /* 0x00000003ff147819 */ /* 0x000fc60000011614 */
[----:B--2---:R-:W0:Y:S08]  /*23a90*/  @P0 LDC R2, c[0x0][0x434] ;  /* 0x00010d00ff020b82 */ /* 0x004e300000000800 */
[----:B------:R-:W2:Y:S08]  /*23aa0*/  @P0 LDC R3, c[0x0][0x438] ;  /* 0x00010e00ff030b82 */ /* 0x000eb00000000800 */
[----:B------:R-:W2:Y:S01]  /*23ab0*/  @P0 LDC R5, c[0x0][0x434] ;  /* 0x00010d00ff050b82 */ /* 0x000ea20000000800 */
[----:B-1----:R-:W-:-:S07]  /*23ac0*/  IMAD.SHL.U32 R35, R35, 0x10, RZ ;  /* 0x0000001023237824 */ /* 0x002fce00078e00ff */
[----:B------:R-:W1:Y:S01]  /*23ad0*/  @P0 LDC R9, c[0x0][0x438] ;  /* 0x00010e00ff090b82 */ /* 0x000e620000000800 */
[----:B------:R-:W-:Y:S02]  /*23ae0*/  LOP3.LUT R35, R20, 0x70, R35, 0xf8, !PT ;  /* 0x0000007014237812 */ /* 0x000fe400078ef823 */
[----:B------:R-:W0:Y:S02]  /*23af0*/  S2R R20, SR_TID.X ;  /* 0x0000000000147919 */ /* 0x000e240000002100 */
[----:B------:R-:W-:-:S04]  /*23b00*/  IADD3 R0, R35, R4, RZ ;  /* 0x0000000423007210 */ /* 0x000fc80007ffe0ff */
[----:B------:R-:W-:Y:S02]  /*23b10*/  ISETP.GE.AND P1, PT, R0, R29, PT ;  /* 0x0000001d0000720c */ /* 0x000fe40003f26270 */
[C---:B0-----:R-:W-:Y:S01]  /*23b20*/  LOP3.LUT R35, R20.reuse, 0x7f, RZ, 0xc0, !PT ;  /* 0x0000007f14237812 */ /* 0x041fe200078ec0ff */
[----:B------:R-:W-:-:S03]  /*23b30*/  IMAD.SHL.U32 R20, R20, 0x10, RZ ;  /* 0x0000001014147824 */ /* 0x000fc600078e00ff */
[----:B------:R-:W-:-:S04]  /*23b40*/  SHF.R.U32.HI R35, RZ, 0x3, R35 ;  /* 0x00000003ff237819 */ /* 0x000fc80000011623 */
[----:B------:R-:W-:-:S04]  /*23b50*/  LOP3.LUT R20, R35, 0x70, R20, 0xf8, !PT ;  /* 0x0000007023147812 */ /* 0x000fc800078ef814 */
[----:B------:R-:W-:-:S05]  /*23b60*/  LOP3.LUT R20, R20, 0x80, RZ, 0xfc, !PT ;  /* 0x0000008014147812 */ /* 0x000fca00078efcff */
[----:B------:R-:W-:Y:S01]  /*23b70*/  IMAD.IADD R4, R20, 0x1, R4 ;  /* 0x0000000114047824 */ /* 0x000fe200078e0204 */
[----:B------:R-:W-:Y:S01]  /*23b80*/  LOP3.LUT R32, R32, 0xfffffffd, RZ, 0xc0, !PT ;  /* 0xfffffffd20207812 */ /* 0x000fe200078ec0ff */
[----:B------:R-:W-:Y:S01]  /*23b90*/  UMOV UR4, 0xffffffff ;  /* 0xffffffff00047882 */ /* 0x000fe20000000000 */
[--C-:B----4-:R-:W-:Y:S02]  /*23ba0*/  IMAD.IADD R8, R0, 0x1, R21.reuse ;  /* 0x0000000100087824 */ /* 0x110fe400078e0215 */
[----:B---3--:R-:W-:Y:S02]  /*23bb0*/  IMAD.IADD R7, R4, 0x1, R21 ;  /* 0x0000000104077824 */ /* 0x008fe400078e0215 */
[----:B------:R-:W-:-:S04]  /*23bc0*/  @P0 IMAD.HI.U32 R2, R8, R2, RZ ;  /* 0x0000000208020227 */ /* 0x000fc800078e00ff */
[----:B------:R-:W-:Y:S01]  /*23bd0*/  IMAD.MOV.U32 R6, RZ, RZ, R8 ;  /* 0x000000ffff067224 */ /* 0x000fe200078e0008 */
[----:B--2---:R-:W-:Y:S01]  /*23be0*/  @P0 SHF.R.U32.HI R6, RZ, R3, R2 ;  /* 0x00000003ff060219 */ /* 0x004fe20000011602 */
[----:B------:R-:W-:Y:S01]  /*23bf0*/  @P0 IMAD.HI.U32 R5, R7, R5, RZ ;  /* 0x0000000507050227 */ /* 0x000fe200078e00ff */
[----:B------:R-:W0:Y:S03]  /*23c00*/  @!P1 LDC.64 R2, c[0x0][0x428] ;  /* 0x00010a00ff029b82 */ /* 0x000e260000000a00 */
[----:B------:R-:W-:Y:S01]  /*23c10*/  IMAD.MOV.U32 R0, RZ, RZ, R7 ;  /* 0x000000ffff007224 */ /* 0x000fe200078e0007 */
[----:B-1----:R-:W-:Y:S02]  /*23c20*/  @P0 SHF.R.U32.HI R0, RZ, R9, R5 ;  /* 0x00000009ff000219 */ /* 0x002fe40000011605 */
[----:B------:R-:W-:Y:S02]  /*23c30*/  ISETP.GE.AND P0, PT, R4, R29, PT ;  /* 0x0000001d0400720c */ /* 0x000fe40003f06270 */
[----:B------:R-:W-:-:S02]  /*23c40*/  @!P1 SHF.R.S32.HI R5, RZ, 0x1f, R6 ;  /* 0x0000001fff059819 */ /* 0x000fc40000011406 */
[----:B------:R-:W-:Y:S02]  /*23c50*/  ISETP.GT.U32.OR P0, PT, R20, 0x9f, P0 ;  /* 0x0000009f1400780c */ /* 0x000fe40000704470 */
[----:B------:R-:W-:-:S05]  /*23c60*/  SHF.R.S32.HI R13, RZ, 0x1f, R37 ;  /* 0x0000001fff0d7819 */ /* 0x000fca0000011425 */
[----:B------:R1:W-:Y:S01]  /*23c70*/  STL [R1+0x10], R13 ;  /* 0x0000100d01007387 */ /* 0x0003e20000100800 */
[----:B0-----:R-:W-:-:S04]  /*23c80*/  @!P1 IMAD R4, R13, R2, RZ ;  /* 0x000000020d049224 */ /* 0x001fc800078e02ff */
[----:B------:R-:W-:Y:S02]  /*23c90*/  @!P1 IMAD R9, R37, R3, R4 ;  /* 0x0000000325099224 */ /* 0x000fe400078e0204 */
[----:B------:R-:W-:-:S04]  /*23ca0*/  @!P1 IMAD.MOV.U32 R4, RZ, RZ, R6 ;  /* 0x000000ffff049224 */ /* 0x000fc800078e0006 */
[----:B------:R-:W-:Y:S02]  /*23cb0*/  @!P1 IMAD.WIDE.U32 R4, R37, R2, R4 ;  /* 0x0000000225049225 */ /* 0x000fe400078e0004 */
[----:B------:R-:W0:Y:S02]  /*23cc0*/  @!P1 LDC.64 R2, c[0x0][0x418] ;  /* 0x00010600ff029b82 */ /* 0x000e240000000a00 */
[----:B0-----:R-:W-:Y:S02]  /*23cd0*/  @!P1 LEA R10, P2, R4, R2, 0x2 ;  /* 0x00000002040a9211 */ /* 0x001fe400078410ff */
[----:B------:R-:W-:Y:S01]  /*23ce0*/  @!P1 IADD3 R2, R5, R9, RZ ;  /* 0x0000000905029210 */ /* 0x000fe20007ffe0ff */
[----:B------:R-:W-:-:S03]  /*23cf0*/  IMAD.MOV R9, RZ, RZ, -R0 ;  /* 0x000000ffff097224 */ /* 0x000fc600078e0a00 */
[----:B------:R-:W-:Y:S01]  /*23d00*/  @!P1 LEA.HI.X R11, R4, R3, R2, 0x2, P2 ;  /* 0x00000003040b9211 */ /* 0x000fe200010f1402 */
[----:B------:R-:W-:Y:S01]  /*23d10*/  IMAD.MOV R2, RZ, RZ, -R6 ;  /* 0x000000ffff027224 */ /* 0x000fe200078e0a06 */
[----:B------:R-:W0:Y:S01]  /*23d20*/  @!P0 LDC.64 R4, c[0x0][0x418] ;  /* 0x00010600ff048b82 */ /* 0x000e220000000a00 */
[C---:B------:R-:W-:Y:S01]  /*23d30*/  IMAD R9, R12.reuse, R9, R7 ;  /* 0x000000090c097224 */ /* 0x040fe200078e0207 */
[----:B------:R-:W-:Y:S01]  /*23d40*/  @!P0 SHF.R.S32.HI R7, RZ, 0x1f, R0 ;  /* 0x0000001fff078819 */ /* 0x000fe20000011400 */
[----:B------:R-:W-:Y:S02]  /*23d50*/  IMAD R8, R12, R2, R8 ;  /* 0x000000020c087224 */ /* 0x000fe400078e0208 */
[----:B------:R-:W-:-:S03]  /*23d60*/  @!P0 IMAD.MOV.U32 R6, RZ, RZ, R0 ;  /* 0x000000ffff068224 */ /* 0x000fc600078e0000 */
[----:B------:R-:W2:Y:S08]  /*23d70*/  @!P0 LDC.64 R2, c[0x0][0x428] ;  /* 0x00010a00ff028b82 */ /* 0x000eb00000000a00 */
[----:B------:R-:W3:Y:S01]  /*23d80*/  LDC R12, c[0x0][0x2f4] ;  /* 0x0000bd00ff0c7b82 */ /* 0x000ee20000000800 */
[----:B--2---:R-:W-:-:S04]  /*23d90*/  @!P0 IMAD.WIDE.U32 R6, R37, R2, R6 ;  /* 0x0000000225068225 */ /* 0x004fc800078e0006 */
[----:B------:R-:W-:-:S04]  /*23da0*/  @!P0 IMAD R2, R13, R2, RZ ;  /* 0x000000020d028224 */ /* 0x000fc800078e02ff */
[----:B------:R-:W-:Y:S01]  /*23db0*/  @!P0 IMAD R0, R37, R3, R2 ;  /* 0x0000000325008224 */ /* 0x000fe200078e0202 */
[----:B0-----:R-:W-:-:S03]  /*23dc0*/  @!P0 LEA R2, P2, R6, R4, 0x2 ;  /* 0x0000000406028211 */ /* 0x001fc600078410ff */
[----:B------:R-:W-:-:S05]  /*23dd0*/  @!P0 IMAD.IADD R0, R0, 0x1, R7 ;  /* 0x0000000100008824 */ /* 0x000fca00078e0207 */
[----:B------:R-:W-:Y:S02]  /*23de0*/  @!P0 LEA.HI.X R3, R6, R5, R0, 0x2, P2 ;  /* 0x0000000506038211 */ /* 0x000fe400010f1400 */
[----:B------:R-:W-:-:S06]  /*23df0*/  CS2R R4, SRZ ;  /* 0x0000000000047805 */ /* 0x000fcc000001ff00 */
[----:B------:R1:W5:Y:S01]  /*23e00*/  @!P1 LDG.E R4, desc[UR6][R10.64] ;  /* 0x000000060a049981 */ /* 0x000362000c1e1900 */
[----:B------:R-:W-:Y:S01]  /*23e10*/  ISETP.GT.U32.AND P1, PT, R20, 0x9f, PT ;  /* 0x0000009f1400780c */ /* 0x000fe20003f24070 */
[----:B------:R-:W-:Y:S02]  /*23e20*/  IMAD.U32 R0, RZ, RZ, UR40 ;  /* 0x00000028ff007e24 */ /* 0x000fe4000f8e00ff */
[----:B------:R1:W5:Y:S01]  /*23e30*/  @!P0 LDG.E R5, desc[UR6][R2.64] ;  /* 0x0000000602058981 */ /* 0x000362000c1e1900 */
[----:B---3--:R-:W-:Y:S02]  /*23e40*/  ISETP.GE.AND P0, PT, R34, R12, PT ;  /* 0x0000000c2200720c */ /* 0x008fe40003f06270 */
[----:B------:R-:W-:-:S07]  /*23e50*/  ISETP.NE.AND P3, PT, R0, 0x3, PT ;  /* 0x000000030000780c */ /* 0x000fce0003f65270 */
[----:B------:R-:W-:-:S04]  /*23e60*/  @P1 LOP3.LUT R32, R32, 0x2, RZ, 0xfc, !PT ;  /* 0x0000000220201812 */ /* 0x000fc800078efcff */
[----:B------:R-:W-:-:S04]  /*23e70*/  LOP3.LUT R32, R32, 0xfffffffb, RZ, 0xc0, !PT ;  /* 0xfffffffb20207812 */ /* 0x000fc800078ec0ff */
[----:B------:R-:W-:-:S04]  /*23e80*/  LOP3.LUT R32, R32, 0xfffffffe, RZ, 0xc0, !PT ;  /* 0xfffffffe20207812 */ /* 0x000fc800078ec0ff */
[----:B------:R-:W-:-:S04]  /*23e90*/  @P0 LOP3.LUT R32, R32, 0x1, RZ, 0xfc, !PT ;  /* 0x0000000120200812 */ /* 0x000fc800078efcff */
[----:B------:R-:W-:-:S05]  /*23ea0*/  @P3 LOP3.LUT R32, R32, 0x4, RZ, 0xfc, !PT ;  /* 0x0000000420203812 */ /* 0x000fca00078efcff */
[----:B------:R1:W-:Y:S01]  /*23eb0*/  STL [R1], R32 ;  /* 0x0000002001007387 */ /* 0x0003e20000100800 */
[----:B------:R-:W-:Y:S05]  /*23ec0*/  BRA.DIV UR4, `(.L_x_10598) ;  /* 0x0000009a04987947 */ /* 0x000fea000b800000 */
.L_x_10857:
[----:B------:R-:W-:Y:S01]  /*23ed0*/  VIADD R7, R30, 0xffffffff ;  /* 0xffffffff1e077836 */ /* 0x000fe20000000000 */
[----:B------:R-:W-:Y:S06]  /*23ee0*/  @!P3 BRA `(.L_x_10599) ;  /* 0x000000000004b947 */ /* 0x000fec0003800000 */
[----:B------:R-:W-:Y:S01]  /*23ef0*/  BPT.TRAP 0x1 ;  /* 0x000000040000795c */ /* 0x000fe20000300000 */
.L_x_10599:
[----:B------:R-:W2:Y:S01]  /*23f00*/  LDL R0, [R1+0x4] ;  /* 0x0000040001007983 */ /* 0x000ea20000100800 */
[----:B------:R-:W-:Y:S01]  /*23f10*/  IMAD R6, R33, 0x8, R22 ;  /* 0x0000000821067824 */ /* 0x000fe200078e0216 */
[----:B------:R-:W-:Y:S01]  /*23f20*/  BSSY B0, `(.L_x_10600) ;  /* 0x0000007000007945 */ /* 0x000fe20003800000 */
[----:B--2---:R-:W-:-:S04]  /*23f30*/  SHF.L.U32 R0, R0, 0x1f, RZ ;  /* 0x0000001f00007819 */ /* 0x004fc800000006ff */
[----:B------:R0:W2:Y:S01]  /*23f40*/  SYNCS.PHASECHK.TRANS64.TRYWAIT P0, [R6+URZ+0x22880], R0 ;  /* 0x02288000060075a7 */ /* 0x0000a2000800017f */
[----:B------:R0:W-:Y:S02]  /*23f50*/  STL [R1+0x30], R0 ;  /* 0x0000300001007387 */ /* 0x0001e40000100800 */
[----:B0-----:R-:W-:-:S05]  /*23f60*/  SHF.R.S32.HI R0, RZ, 0x1f, R8 ;  /* 0x0000001fff007819 */ /* 0x001fca0000011408 */
[----:B------:R0:W-:Y:S02]  /*23f70*/  STL [R1+0x28], R0 ;  /* 0x0000280001007387 */ /* 0x0001e40000100800 */
[----:B0-2---:R-:W-:Y:S05]  /*23f80*/  @!P0 BRA `(.L_x_10601) ;  /* 0x0000009800988947 */ /* 0x005fea0003800000 */
.L_x_10858:
[----:B------:R-:W-:Y:S05]  /*23f90*/  BSYNC B0 ;  /* 0x0000000000007941 */ /* 0x000fea0003800000 */
.L_x_10600:
[----:B0-----:R-:W2:Y:S01]  /*23fa0*/  LDL R0, [R1+0x28] ;  /* 0x0000280001007983 */ /* 0x001ea20000100800 */
[----:B------:R-:W-:Y:S01]  /*23fb0*/  ULDC.64 UR4, c[0x0][0x328] ;  /* 0x0000ca0000047ab9 */ /* 0x000fe20000000a00 */
[----:B-1---5:R-:W-:Y:S01]  /*23fc0*/  SHF.R.S32.HI R32, RZ, 0x1f, R4 ;  /* 0x0000001fff207819 */ /* 0x022fe20000011404 */
[----:B------:R-:W-:Y:S01]  /*23fd0*/  ULDC.64 UR6, c[0x0][0x338] ;  /* 0x0000ce0000067ab9 */ /* 0x000fe20000000a00 */
[----:B------:R-:W3:Y:S01]  /*23fe0*/  LDL.LU R15, [R1] ;  /* 0x00000000010f7983 */ /* 0x000ee20000300800 */
[----:B------:R-:W0:Y:S03]  /*23ff0*/  LDC R11, c[0x0][0x2f4] ;  /* 0x0000bd00ff0b7b82 */ /* 0x000e260000000800 */
[----:B------:R-:W4:Y:S01]  /*24000*/  LDL R14, [R1+0x20] ;  /* 0x00002000010e7983 */ /* 0x000f220000100800 */
[----:B------:R-:W1:Y:S01]  /*24010*/  S2R R20, SR_TID.X ;  /* 0x0000000000147919 */ /* 0x000e620000002100 */
[----:B------:R-:W-:-:S04]  /*24020*/  IMAD.WIDE.U32 R2, R8, UR4, RZ ;  /* 0x0000000408027c25 */ /* 0x000fc8000f8e00ff */
[----:B------:R-:W-:Y:S01]  /*24030*/  IMAD R7, R7, -0xa0, R29 ;  /* 0xffffff6007077824 */ /* 0x000fe200078e021d */
[----:B------:R-:W-:Y:S02]  /*24040*/  SHF.R.S32.HI R35, RZ, 0x1f, R5 ;  /* 0x0000001fff237819 */ /* 0x000fe40000011405 */
[----:B-1----:R-:W-:-:S04]  /*24050*/  LOP3.LUT R20, R20, 0x7f, RZ, 0xc0, !PT ;  /* 0x0000007f14147812 */ /* 0x002fc800078ec0ff */
[----:B------:R-:W-:-:S05]  /*24060*/  SHF.R.U32.HI R20, RZ, 0x3, R20 ;  /* 0x00000003ff147819 */ /* 0x000fca0000011614 */
[----:B------:R-:W-:-:S05]  /*24070*/  IMAD.IADD R7, R7, 0x1, -R20 ;  /* 0x0000000107077824 */ /* 0x000fca00078e0a14 */
[----:B------:R-:W-:Y:S02]  /*24080*/  ISETP.GE.AND P2, PT, R7, 0x1, PT ;  /* 0x000000010700780c */ /* 0x000fe40003f46270 */
[----:B0-----:R-:W-:Y:S01]  /*24090*/  ISETP.GE.AND P0, PT, R34, R11, PT ;  /* 0x0000000b2200720c */ /* 0x001fe20003f06270 */
        /* <DEDUP_REMOVED lines=10> */
[----:B------:R-:W-:Y:S01]  /*24140*/  IMAD.WIDE.U32 R2, R9, UR4, RZ ;  /* 0x0000000409027c25 */ /* 0x000fe2000f8e00ff */
[----:B---3--:R-:W-:-:S03]  /*24150*/  LOP3.LUT R15, R15, 0xffffffbf, RZ, 0xc0, !PT ;  /* 0xffffffbf0f0f7812 */ /* 0x008fc600078ec0ff */
[----:B0-----:R-:W-:-:S04]  /*24160*/  IMAD R0, R0, UR4, RZ ;  /* 0x0000000400007c24 */ /* 0x001fc8000f8e02ff */
[----:B------:R-:W-:Y:S01]  /*24170*/  IMAD R0, R9, UR5, R0 ;  /* 0x0000000509007c24 */ /* 0x000fe2000f8e0200 */
[----:B------:R-:W-:Y:S01]  /*24180*/  @P2 LOP3.LUT R15, R15, 0x40, RZ, 0xfc, !PT ;  /* 0x000000400f0f2812 */ /* 0x000fe200078efcff */
[----:B------:R-:W-:Y:S02]  /*24190*/  ULDC.64 UR4, c[0x0][0x330] ;  /* 0x0000cc0000047ab9 */ /* 0x000fe40000000a00 */
[----:B------:R-:W-:Y:S02]  /*241a0*/  IMAD.IADD R3, R3, 0x1, R0 ;  /* 0x0000000103037824 */ /* 0x000fe400078e0200 */
[----:B------:R-:W-:Y:S02]  /*241b0*/  IMAD R0, R35, UR6, RZ ;  /* 0x0000000623007c24 */ /* 0x000fe4000f8e02ff */
[C---:B------:R-:W-:Y:S01]  /*241c0*/  IMAD.WIDE.U32 R2, R5.reuse, UR6, R2 ;  /* 0x0000000605027c25 */ /* 0x040fe2000f8e0002 */
[----:B------:R0:W-:Y:S03]  /*241d0*/  STL [R1], R15 ;  /* 0x0000000f01007387 */ /* 0x0001e60000100800 */
[----:B------:R-:W-:Y:S01]  /*241e0*/  IMAD R0, R5, UR7, R0 ;  /* 0x0000000705007c24 */ /* 0x000fe2000f8e0200 */
[----:B------:R-:W-:Y:S01]  /*241f0*/  ULDC.64 UR6, c[0x0][0x318] ;  /* 0x0000c60000067ab9 */ /* 0x000fe20000000a00 */
[----:B------:R-:W-:-:S02]  /*24200*/  IMAD.MOV.U32 R10, RZ, RZ, R2 ;  /* 0x000000ffff0a7224 */ /* 0x000fc400078e0002 */
        /* <DEDUP_REMOVED lines=9> */
[----:B----4-:R-:W-:Y:S01]  /*242a0*/  IMAD R27, R33, 0x5000, R14 ;  /* 0x00005000211b7824 */ /* 0x010fe200078e020e */
[----:B0-----:R-:W-:Y:S07]  /*242b0*/  BRA.DIV UR4, `(.L_x_10602) ;  /* 0x0000009604e47947 */ /* 0x001fee000b800000 */
[----:B------:R-:W2:Y:S01]  /*242c0*/  LDL.LU R14, [R1] ;  /* 0x00000000010e7983 */ /* 0x000ea20000300800 */
[----:B------:R-:W-:Y:S01]  /*242d0*/  ULDC.64 UR4, c[0x0][0x208] ;  /* 0x0000820000047ab9 */ /* 0x000fe20000000a00 */
[C---:B------:R-:W-:Y:S02]  /*242e0*/  ISETP.GE.AND P2, PT, R7.reuse, 0x21, PT ;  /* 0x000000210700780c */ /* 0x040fe40003f46270 */
[----:B------:R-:W0:Y:S01]  /*242f0*/  SHFL.IDX PT, R3, R0, RZ, 0x181f ;  /* 0x00181fff00037589 */ /* 0x000e2200000e0000 */
[C---:B------:R-:W-:Y:S02]  /*24300*/  ISETP.GE.AND P3, PT, R7.reuse, 0x91, PT ;  /* 0x000000910700780c */ /* 0x040fe40003f66270 */
[C---:B------:R-:W-:Y:S01]  /*24310*/  ISETP.GE.AND P5, PT, R7.reuse, 0x31, PT ;  /* 0x000000310700780c */ /* 0x040fe20003fa6270 */
[----:B------:R-:W1:Y:S01]  /*24320*/  SHFL.IDX PT, R21, R2, RZ, 0x181f ;  /* 0x00181fff02157589 */ /* 0x000e6200000e0000 */
[----:B------:R-:W-:-:S03]  /*24330*/  ISETP.GE.AND P4, PT, R7, 0x61, PT ;  /* 0x000000610700780c */ /* 0x000fc60003f86270 */
[----:B------:R-:W3:Y:S01]  /*24340*/  SHFL.IDX PT, R11, R0, 0x1, 0x181f ;  /* 0x00381f00000b7f89 */ /* 0x000ee200000e0000 */
[----:B0-----:R-:W-:Y:S02]  /*24350*/  IADD3 R12, P1, R34, R3, RZ ;  /* 0x00000003220c7210 */ /* 0x001fe40007f3e0ff */
[----:B------:R-:W-:-:S03]  /*24360*/  IADD3 R3, R22, R27, RZ ;  /* 0x0000001b16037210 */ /* 0x000fc60007ffe0ff */
[----:B-1----:R-:W-:Y:S01]  /*24370*/  IMAD.X R13, RZ, RZ, R21, P1 ;  /* 0x000000ffff0d7224 */ /* 0x002fe200008e0615 */
[----:B------:R-:W-:Y:S01]  /*24380*/  ISETP.LT.OR P1, PT, R7, 0x1, P0 ;  /* 0x000000010700780c */ /* 0x000fe20000721670 */
[----:B------:R-:W0:-:S12]  /*24390*/  SHFL.IDX PT, R21, R2, 0x1, 0x181f ;  /* 0x00381f0002157f89 */ /* 0x000e1800000e0000 */
[----:B------:R3:W-:Y:S02]  /*243a0*/  LDGSTS.E.BYPASS.LTC128B.128 [R3+0xa400], desc[UR4][R12.64], !P1 ;  /* 0x0a4000000c037fae */ /* 0x0007e4000c901d44 */
[----:B---3--:R-:W-:Y:S02]  /*243b0*/  IADD3 R12, P1, R34, R11, RZ ;  /* 0x0000000b220c7210 */ /* 0x008fe40007f3e0ff */
        /* <DEDUP_REMOVED lines=28> */
[----:B------:R-:W3:Y:S04]  /*24580*/  SHFL.IDX PT, R0, R0, 0x7, 0x181f ;  /* 0x00f81f0000007f89 */ /* 0x000ee800000e0000 */
[----:B------:R-:W4:Y:S04]  /*24590*/  SHFL.IDX PT, R2, R2, 0x7, 0x181f ;  /* 0x00f81f0002027f89 */ /* 0x000f2800000e0000 */
[----:B------:R1:W-:Y:S02]  /*245a0*/  LDGSTS.E.BYPASS.LTC128B.128 [R3+0xcc00], desc[UR4][R12.64], !P1 ;  /* 0x0cc000000c037fae */ /* 0x0003e4000c901d44 */
[----:B-1----:R-:W-:-:S05]  /*245b0*/  IADD3 R12, P1, R34, R11, RZ ;  /* 0x0000000b220c7210 */ /* 0x002fca0007f3e0ff */
[----:B0-----:R-:W-:Y:S01]  /*245c0*/  IMAD.X R13, RZ, RZ, R21, P1 ;  /* 0x000000ffff0d7224 */ /* 0x001fe200008e0615 */
[----:B------:R-:W-:-:S13]  /*245d0*/  ISETP.LT.OR P1, PT, R7, 0x61, P0 ;  /* 0x000000610700780c */ /* 0x000fda0000721670 */
[----:B------:R3:W-:Y:S02]  /*245e0*/  LDGSTS.E.BYPASS.LTC128B.128 [R3+0xd400], desc[UR4][R12.64], !P1 ;  /* 0x0d4000000c037fae */ /* 0x0007e4000c901d44 */
[----:B---3--:R-:W-:Y:S02]  /*245f0*/  IADD3 R12, P1, R34, R0, RZ ;  /* 0x00000000220c7210 */ /* 0x008fe40007f3e0ff */
[----:B------:R-:W-:Y:S03]  /*24600*/  SHFL.IDX PT, R0, R10, RZ, 0x181f ;  /* 0x00181fff0a007589 */ /* 0x000fe600000e0000 */
[----:B----4-:R-:W-:Y:S01]  /*24610*/  IMAD.X R13, RZ, RZ, R2, P1 ;  /* 0x000000ffff0d7224 */ /* 0x010fe200008e0602 */
[----:B------:R-:W-:-:S13]  /*24620*/  ISETP.LT.OR P1, PT, R7, 0x71, P0 ;  /* 0x000000710700780c */ /* 0x000fda0000721670 */
[----:B------:R0:W-:Y:S04]  /*24630*/  LDGSTS.E.BYPASS.LTC128B.128 [R3+0xdc00], desc[UR4][R12.64], !P1 ;  /* 0x0dc000000c037fae */ /* 0x0001e8000c901d44 */
[----:B0-----:R-:W0:Y:S02]  /*24640*/  SHFL.IDX PT, R12, R20, RZ, 0x181f ;  /* 0x00181fff140c7589 */ /* 0x001e2400000e0000 */
[----:B0-----:R-:W-:Y:S02]  /*24650*/  IADD3 R12, P1, R34, R12, RZ ;  /* 0x0000000c220c7210 */ /* 0x001fe40007f3e0ff */
[----:B--2---:R-:W-:Y:S02]  /*24660*/  LOP3.LUT R14, R14, 0xffffffef, RZ, 0xc0, !PT ;  /* 0xffffffef0e0e7812 */ /* 0x004fe400078ec0ff */
[----:B------:R-:W-:-:S02]  /*24670*/  IADD3.X R13, RZ, R0, RZ, P1, !PT ;  /* 0x00000000ff0d7210 */ /* 0x000fc40000ffe4ff */
[C---:B------:R-:W-:Y:S01]  /*24680*/  ISETP.LT.OR P1, PT, R7.reuse, 0x81, P0 ;  /* 0x000000810700780c */ /* 0x040fe20000721670 */
[----:B------:R1:W2:Y:S04]  /*24690*/  SHFL.IDX PT, R0, R10, 0x1, 0x181f ;  /* 0x00381f000a007f89 */ /* 0x0002a800000e0000 */
[----:B------:R1:W3:Y:S08]  /*246a0*/  SHFL.IDX PT, R10, R20, 0x1, 0x181f ;  /* 0x00381f00140a7f89 */ /* 0x0002f000000e0000 */
        /* <DEDUP_REMOVED lines=14> */
[----:B------:R-:W-:-:S05]  /*24790*/  @P3 LOP3.LUT R14, R14, 0x100, RZ, 0xfc, !PT ;  /* 0x000001000e0e3812 */ /* 0x000fca00078efcff */
[----:B--23--:R1:W-:Y:S02]  /*247a0*/  STL [R1], R14 ;  /* 0x0000000e01007387 */ /* 0x00c3e40000100800 */
.L_x_10880:
[----:B------:R-:W-:Y:S01]  /*247b0*/  ISETP.LT.OR P0, PT, R7, 0x91, P0 ;  /* 0x000000910700780c */ /* 0x000fe20000701670 */
[----:B------:R-:W-:Y:S01]  /*247c0*/  ULDC.64 UR4, c[0x0][0x208] ;  /* 0x0000820000047ab9 */ /* 0x000fe20000000a00 */
[----:B-1----:R-:W-:-:S05]  /*247d0*/  IADD3 R10, P3, R34, R10, RZ ;  /* 0x0000000a220a7210 */ /* 0x002fca0007f7e0ff */
[----:B------:R-:W-:-:S06]  /*247e0*/  IMAD.X R11, RZ, RZ, R0, P3 ;  /* 0x000000ffff0b7224 */ /* 0x000fcc00018e0600 */
[----:B------:R-:W-:Y:S01]  /*247f0*/  @!PT LDS RZ, [RZ] ;  /* 0x00000000fffff984 */ /* 0x000fe20000000800 */
[----:B------:R-:W-:Y:S01]  /*24800*/  @!PT LDS RZ, [RZ] ;  /* 0x00000000fffff984 */ /* 0x000fe20000000800 */
[----:B------:R-:W-:Y:S01]  /*24810*/  @!PT LDS RZ, [RZ] ;  /* 0x00000000fffff984 */ /* 0x000fe20000000800 */
[----:B------:R1:W-:Y:S01]  /*24820*/  LDGSTS.E.BYPASS.LTC128B.128 [R3+0xec00], desc[UR4][R10.64], !P0 ;  /* 0x0ec000000a037fae */ /* 0x0003e2000c101d44 */
[----:B------:R-:W-:Y:S01]  /*24830*/  PLOP3.LUT P0, PT, PT, PT, PT, 0x80, 0x0 ;  /* 0x000000000000781c */ /* 0x000fe20003f0f070 */
[----:B------:R-:W-:-:S12]  /*24840*/  NOP ;  /* 0x0000000000007918 */ /* 0x000fd80000000000 */
.L_x_10603:
        /* <DEDUP_REMOVED lines=11> */
.L_x_10604:
[----:B------:R2:W-:Y:S01]  /*24900*/  SYNCS.ARRIVE.TRANS64.A1T0 RZ, [R6+URZ+0x22870], RZ ;  /* 0x022870ff06ff79a7 */ /* 0x0005e2000810003f */
[----:B------:R-:W-:Y:S05]  /*24910*/  @!P6 BRA `(.L_x_10605) ;  /* 0x000000000004e947 */ /* 0x000fea0003800000 */
[----:B------:R-:W-:Y:S01]  /*24920*/  BPT.TRAP 0x1 ;  /* 0x000000040000795c */ /* 0x000fe20000300000 */
.L_x_10605:
[----:B------:R-:W3:Y:S01]  /*24930*/  LDL R0, [R1+0x30] ;  /* 0x0000300001007983 */ /* 0x000ee20000100800 */
[----:B------:R-:W-:Y:S01]  /*24940*/  BSSY B0, `(.L_x_10606) ;  /* 0x0000003000007945 */ /* 0x000fe20003800000 */
[----:B---3--:R-:W3:Y:S03]  /*24950*/  SYNCS.PHASECHK.TRANS64.TRYWAIT P0, [R6+URZ+0x22840], R0 ;  /* 0x02284000060075a7 */ /* 0x008ee6000800017f */
[----:B---3--:R-:W-:Y:S05]  /*24960*/  @!P0 BRA `(.L_x_10607) ;  /* 0x0000009c00a08947 */ /* 0x008fea0003800000 */
.L_x_10881:
[----:B------:R-:W-:Y:S05]  /*24970*/  BSYNC B0 ;  /* 0x0000000000007941 */ /* 0x000fea0003800000 */
.L_x_10606:
[----:B---3--:R-:W3:Y:S01]  /*24980*/  LDL.LU R0, [R1+0x28] ;  /* 0x0000280001007983 */ /* 0x008ee20000300800 */
[----:B------:R-:W-:Y:S01]  /*24990*/  ULDC.64 UR4, c[0x0][0x310] ;  /* 0x0000c40000047ab9 */ /* 0x000fe20000000a00 */
[----:B------:R-:W-:Y:S01]  /*249a0*/  ULDC.64 UR6, c[0x0][0x300] ;  /* 0x0000c00000067ab9 */ /* 0x000fe20000000a00 */
[----:B------:R-:W4:Y:S01]  /*249b0*/  LDC R7, c[0x0][0x2f4] ;  /* 0x0000bd00ff077b82 */ /* 0x000f220000000800 */
[----:B------:R-:W2:Y:S01]  /*249c0*/  LDL.LU R2, [R1+0x2c] ;  /* 0x00002c0001027983 */ /* 0x000ea20000300800 */
[----:B------:R-:W-:Y:S02]  /*249d0*/  IMAD R32, R32, UR4, RZ ;  /* 0x0000000420207c24 */ /* 0x000fe4000f8e02ff */
[C---:B-1----:R-:W-:Y:S01]  /*249e0*/  IMAD.WIDE.U32 R10, R4.reuse, UR4, RZ ;  /* 0x00000004040a7c25 */ /* 0x042fe2000f8e00ff */
[----:B------:R1:W5:Y:S03]  /*249f0*/  LDL R20, [R1] ;  /* 0x0000000001147983 */ /* 0x0003660000100800 */
[----:B------:R-:W-:-:S02]  /*24a00*/  IMAD R32, R4, UR5, R32 ;  /* 0x0000000504207c24 */ /* 0x000fc4000f8e0220 */
[----:B------:R-:W-:Y:S02]  /*24a10*/  IMAD R35, R35, UR4, RZ ;  /* 0x0000000423237c24 */ /* 0x000fe4000f8e02ff */
[----:B------:R-:W-:Y:S02]  /*24a20*/  IMAD.IADD R11, R11, 0x1, R32 ;  /* 0x000000010b0b7824 */ /* 0x000fe400078e0220 */
[C---:B------:R-:W-:Y:S02]  /*24a30*/  IMAD R35, R5.reuse, UR5, R35 ;  /* 0x0000000505237c24 */ /* 0x040fe4000f8e0223 */
[----:B------:R-:W-:Y:S01]  /*24a40*/  IMAD.WIDE.U32 R4, R5, UR4, RZ ;  /* 0x0000000405047c25 */ /* 0x000fe2000f8e00ff */
[----:B------:R-:W-:-:S03]  /*24a50*/  ULDC.64 UR4, c[0x0][0x308] ;  /* 0x0000c20000047ab9 */ /* 0x000fc60000000a00 */
[----:B------:R-:W-:-:S04]  /*24a60*/  IMAD.WIDE.U32 R10, R8, UR6, R10 ;  /* 0x00000006080a7c25 */ /* 0x000fc8000f8e000a */
[----:B------:R-:W-:Y:S01]  /*24a70*/  IMAD.IADD R5, R5, 0x1, R35 ;  /* 0x0000000105057824 */ /* 0x000fe200078e0223 */
[----:B----4-:R-:W-:Y:S01]  /*24a80*/  ISETP.GE.AND P3, PT, R34, R7, PT ;  /* 0x000000072200720c */ /* 0x010fe20003f66270 */
[----:B---3--:R-:W-:-:S04]  /*24a90*/  IMAD R0, R0, UR6, RZ ;  /* 0x0000000600007c24 */ /* 0x008fc8000f8e02ff */
[----:B------:R-:W-:Y:S02]  /*24aa0*/  IMAD R8, R8, UR7, R0 ;  /* 0x0000000708087c24 */ /* 0x000fe4000f8e0200 */
[----:B--2---:R-:W-:Y:S02]  /*24ab0*/  IMAD R0, R2, UR6, RZ ;  /* 0x0000000602007c24 */ /* 0x004fe4000f8e02ff */
        /* <DEDUP_REMOVED lines=14> */
[----:B------:R-:W1:Y:S01]  /*24ba0*/  SHFL.IDX PT, R8, R4, RZ, 0x181f ;  /* 0x00181fff04087589 */ /* 0x000e6200000e0000 */
[----:B-----5:R-:W-:Y:S01]  /*24bb0*/  LOP3.LUT R20, R20, 0xffffefff, RZ, 0xc0, !PT ;  /* 0xffffefff14147812 */ /* 0x020fe200078ec0ff */
[----:B------:R-:W-:Y:S02]  /*24bc0*/  ULDC.64 UR4, c[0x0][0x208] ;  /* 0x0000820000047ab9 */ /* 0x000fe40000000a00 */
[----:B------:R-:W2:Y:S01]  /*24bd0*/  SHFL.IDX PT, R7, R5, RZ, 0x181f ;  /* 0x00181fff05077589 */ /* 0x000ea200000e0000 */
[----:B------:R-:W-:-:S04]  /*24be0*/  @P4 LOP3.LUT R20, R20, 0x1000, RZ, 0xfc, !PT ;  /* 0x0000100014144812 */ /* 0x000fc800078efcff */
[C---:B------:R-:W-:Y:S02]  /*24bf0*/  LOP3.LUT P4, RZ, R20.reuse, 0x40, RZ, 0xc0, !PT ;  /* 0x0000004014ff7812 */ /* 0x040fe4000788c0ff */
[----:B------:R-:W-:-:S04]  /*24c00*/  LOP3.LUT R20, R20, 0xfffff7ff, RZ, 0xc0, !PT ;  /* 0xfffff7ff14147812 */ /* 0x000fc800078ec0ff */
[----:B------:R-:W-:-:S04]  /*24c10*/  @P1 LOP3.LUT R20, R20, 0x800, RZ, 0xfc, !PT ;  /* 0x0000080014141812 */ /* 0x000fc800078efcff */
[C---:B------:R-:W-:Y:S02]  /*24c20*/  LOP3.LUT P1, RZ, R20.reuse, 0x10, RZ, 0xc0, !PT ;  /* 0x0000001014ff7812 */ /* 0x040fe4000782c0ff */
[----:B------:R-:W-:Y:S02]  /*24c30*/  LOP3.LUT R20, R20, 0xfffffbff, RZ, 0xc0, !PT ;  /* 0xfffffbff14147812 */ /* 0x000fe400078ec0ff */
[----:B-1----:R-:W-:Y:S02]  /*24c40*/  @P4 IADD3 R8, P0, R34, R8, RZ ;  /* 0x0000000822084210 */ /* 0x002fe40007f1e0ff */
[----:B------:R-:W-:-:S03]  /*24c50*/  @P2 LOP3.LUT R20, R20, 0x400, RZ, 0xfc, !PT ;  /* 0x0000040014142812 */ /* 0x000fc600078efcff */
[----:B--2---:R-:W-:Y:S01]  /*24c60*/  @P4 IMAD.X R7, RZ, RZ, R7, P0 ;  /* 0x000000ffff074224 */ /* 0x004fe200000e0607 */
[C---:B------:R-:W-:Y:S01]  /*24c70*/  LOP3.LUT P2, RZ, R20.reuse, 0x8, RZ, 0xc0, !PT ;  /* 0x0000000814ff7812 */ /* 0x040fe2000784c0ff */
[----:B------:R-:W-:Y:S01]  /*24c80*/  STL [R1], R20 ;  /* 0x0000001401007387 */ /* 0x000fe20000100800 */
[C---:B------:R-:W-:Y:S01]  /*24c90*/  LOP3.LUT P6, RZ, R20.reuse, 0x80, RZ, 0xc0, !PT ;  /* 0x0000008014ff7812 */ /* 0x040fe200078cc0ff */
[----:B------:R-:W-:Y:S02]  /*24ca0*/  @P4 IMAD.MOV.U32 R9, RZ, RZ, R7 ;  /* 0x000000ffff094224 */ /* 0x000fe400078e0007 */
[----:B------:R-:W-:Y:S04]  /*24cb0*/  SHFL.IDX PT, R7, R5, 0x1, 0x181f ;  /* 0x00381f0005077f89 */ /* 0x000fe800000e0000 */
[----:B------:R1:W-:Y:S01]  /*24cc0*/  @P4 LDGSTS.E.BYPASS.LTC128B.128 [R3+0x18400], desc[UR4][R8.64], !P3 ;  /* 0x1840000008034fae */ /* 0x0003e2000d901d44 */
[----:B------:R-:W-:-:S03]  /*24cd0*/  LOP3.LUT P4, RZ, R20, 0x1000, RZ, 0xc0, !PT ;  /* 0x0000100014ff7812 */ /* 0x000fc6000788c0ff */
[----:B-1----:R-:W1:Y:S02]  /*24ce0*/  SHFL.IDX PT, R8, R4, 0x1, 0x181f ;  /* 0x00381f0004087f89 */ /* 0x002e6400000e0000 */
[----:B-1----:R-:W-:-:S04]  /*24cf0*/  @P1 IADD3 R8, P0, R34, R8, RZ ;  /* 0x0000000822081210 */ /* 0x002fc80007f1e0ff */
[----:B------:R-:W-:-:S05]  /*24d00*/  @P1 IADD3.X R7, RZ, R7, RZ, P0, !PT ;  /* 0x00000007ff071210 */ /* 0x000fca00007fe4ff */
[----:B------:R-:W-:Y:S02]  /*24d10*/  @P1 IMAD.MOV.U32 R9, RZ, RZ, R7 ;  /* 0x000000ffff091224 */ /* 0x000fe400078e0007 */
[----:B------:R-:W-:Y:S04]  /*24d20*/  SHFL.IDX PT, R7, R5, 0x2, 0x181f ;  /* 0x00581f0005077f89 */ /* 0x000fe800000e0000 */
[----:B------:R1:W-:Y:S01]  /*24d30*/  @P1 LDGSTS.E.BYPASS.LTC128B.128 [R3+0x18c00], desc[UR4][R8.64], !P3 ;  /* 0x18c0000008031fae */ /* 0x0003e2000d901d44 */
[----:B------:R-:W-:-:S03]  /*24d40*/  LOP3.LUT P1, RZ, R20, 0x800, RZ, 0xc0, !PT ;  /* 0x0000080014ff7812 */ /* 0x000fc6000782c0ff */
[----:B-1----:R-:W1:Y:S02]  /*24d50*/  SHFL.IDX PT, R8, R4, 0x2, 0x181f ;  /* 0x00581f0004087f89 */ /* 0x002e6400000e0000 */
[----:B-1----:R-:W-:-:S05]  /*24d60*/  @P2 IADD3 R8, P0, R34, R8, RZ ;  /* 0x0000000822082210 */ /* 0x002fca0007f1e0ff */
[----:B------:R-:W-:-:S04]  /*24d70*/  @P2 IMAD.X R7, RZ, RZ, R7, P0 ;  /* 0x000000ffff072224 */ /* 0x000fc800000e0607 */
        /* <DEDUP_REMOVED lines=11> */
[----:B-1----:R-:W1:Y:S10]  /*24e30*/  SHFL.IDX PT, R8, R4, 0x4, 0x181f ;  /* 0x00981f0004087f89 */ /* 0x002e7400000e0000 */
[----:B-1----:R-:W-:-:S05]  /*24e40*/  @P5 IADD3 R8, P0, R34, R8, RZ ;  /* 0x0000000822085210 */ /* 0x002fca0007f1e0ff */
[----:B------:R-:W-:-:S04]  /*24e50*/  @P5 IMAD.X R7, RZ, RZ, R7, P0 ;  /* 0x000000ffff075224 */ /* 0x000fc800000e0607 */
[----:B------:R-:W-:Y:S02]  /*24e60*/  @P5 IMAD.MOV.U32 R9, RZ, RZ, R7 ;  /* 0x000000ffff095224 */ /* 0x000fe400078e0007 */
[----:B------:R-:W-:Y:S04]  /*24e70*/  SHFL.IDX PT, R7, R5, 0x5, 0x181f ;  /* 0x00b81f0005077f89 */ /* 0x000fe800000e0000 */
[----:B------:R1:W-:Y:S04]  /*24e80*/  @P5 LDGSTS.E.BYPASS.LTC128B.128 [R3+0x1a400], desc[UR4][R8.64], !P3 ;  /* 0x1a40000008035fae */ /* 0x0003e8000d901d44 */
[----:B-1----:R-:W1:Y:S02]  /*24e90*/  SHFL.IDX PT, R8, R4, 0x5, 0x181f ;  /* 0x00b81f0004087f89 */ /* 0x002e6400000e0000 */
[----:B-1----:R-:W-:-:S04]  /*24ea0*/  @P6 IADD3 R8, P0, R34, R8, RZ ;  /* 0x0000000822086210 */ /* 0x002fc80007f1e0ff */
[----:B------:R-:W-:-:S05]  /*24eb0*/  @P6 IADD3.X R7, RZ, R7, RZ, P0, !PT ;  /* 0x00000007ff076210 */ /* 0x000fca00007fe4ff */
[----:B------:R-:W-:Y:S02]  /*24ec0*/  @P6 IMAD.MOV.U32 R9, RZ, RZ, R7 ;  /* 0x000000ffff096224 */ /* 0x000fe400078e0007 */
[----:B------:R-:W-:Y:S04]  /*24ed0*/  SHFL.IDX PT, R7, R5, 0x6, 0x181f ;  /* 0x00d81f0005077f89 */ /* 0x000fe800000e0000 */
[----:B------:R1:W-:Y:S04]  /*24ee0*/  @P6 LDGSTS.E.BYPASS.LTC128B.128 [R3+0x1ac00], desc[UR4][R8.64], !P3 ;  /* 0x1ac0000008036fae */ /* 0x0003e8000d901d44 */
[----:B------:R-:W-:Y:S04]  /*24ef0*/  SHFL.IDX PT, R5, R5, 0x7, 0x181f ;  /* 0x00f81f0005057f89 */ /* 0x000fe800000e0000 */
[----:B-1----:R-:W1:Y:S04]  /*24f00*/  SHFL.IDX PT, R8, R4, 0x6, 0x181f ;  /* 0x00d81f0004087f89 */ /* 0x002e6800000e0000 */
[----:B------:R-:W2:Y:S01]  /*24f10*/  SHFL.IDX PT, R4, R4, 0x7, 0x181f ;  /* 0x00f81f0004047f89 */ /* 0x000ea200000e0000 */
[----:B-1----:R-:W-:-:S05]  /*24f20*/  @P4 IADD3 R8, P0, R34, R8, RZ ;  /* 0x0000000822084210 */ /* 0x002fca0007f1e0ff */
[----:B------:R-:W-:Y:S01]  /*24f30*/  @P4 IMAD.X R7, RZ, RZ, R7, P0 ;  /* 0x000000ffff074224 */ /* 0x000fe200000e0607 */
[----:B--2---:R-:W-:-:S03]  /*24f40*/  @P1 IADD3 R4, P0, R34, R4, RZ ;  /* 0x0000000422041210 */ /* 0x004fc60007f1e0ff */
[----:B------:R-:W-:Y:S02]  /*24f50*/  @P4 IMAD.MOV.U32 R9, RZ, RZ, R7 ;  /* 0x000000ffff094224 */ /* 0x000fe400078e0007 */
[----:B------:R-:W-:Y:S01]  /*24f60*/  SHFL.IDX PT, R7, R0, RZ, 0x181f ;  /* 0x00181fff00077589 */ /* 0x000fe200000e0000 */
[----:B------:R-:W-:-:S03]  /*24f70*/  @P1 IMAD.X R5, RZ, RZ, R5, P0 ;  /* 0x000000ffff051224 */ /* 0x000fc600000e0605 */
[----:B------:R1:W-:Y:S04]  /*24f80*/  @P4 LDGSTS.E.BYPASS.LTC128B.128 [R3+0x1b400], desc[UR4][R8.64], !P3 ;  /* 0x1b40000008034fae */ /* 0x0003e8000d901d44 */
[----:B------:R2:W-:Y:S04]  /*24f90*/  @P1 LDGSTS.E.BYPASS.LTC128B.128 [R3+0x1bc00], desc[UR4][R4.64], !P3 ;  /* 0x1bc0000004031fae */ /* 0x0005e8000d901d44 */
[----:B------:R-:W-:Y:S04]  /*24fa0*/  SHFL.IDX PT, R0, R0, 0x1, 0x181f ;  /* 0x00381f0000007f89 */ /* 0x000fe800000e0000 */
[----:B-1----:R-:W2:Y:S04]  /*24fb0*/  SHFL.IDX PT, R8, R2, RZ, 0x181f ;  /* 0x00181fff02087589 */ /* 0x002ea800000e0000 */
[----:B------:R-:W1:Y:S01]  /*24fc0*/  SHFL.IDX PT, R2, R2, 0x1, 0x181f ;  /* 0x00381f0002027f89 */ /* 0x000e6200000e0000 */
[----:B--2---:R-:W-:-:S05]  /*24fd0*/  @P2 IADD3 R4, P0, R34, R8, RZ ;  /* 0x0000000822042210 */ /* 0x004fca0007f1e0ff */
[----:B------:R-:W-:-:S05]  /*24fe0*/  @P2 IMAD.X R5, RZ, RZ, R7, P0 ;  /* 0x000000ffff052224 */ /* 0x000fca00000e0607 */
[----:B-1----:R2:W-:Y:S03]  /*24ff0*/  @P2 LDGSTS.E.BYPASS.LTC128B.128 [R3+0x1c400], desc[UR4][R4.64], !P3 ;  /* 0x1c40000004032fae */ /* 0x0025e6000d901d44 */
.L_x_10903:
[----:B------:R-:W-:Y:S01]  /*25000*/  LOP3.LUT P1, RZ, R20, 0x100, RZ, 0xc0, !PT ;  /* 0x0000010014ff7812 */ /* 0x000fe2000782c0ff */
[----:B------:R-:W-:-:S12]  /*25010*/  ULDC.64 UR4, c[0x0][0x208] ;  /* 0x0000820000047ab9 */ /* 0x000fd80000000a00 */
[----:B------:R-:W-:-:S05]  /*25020*/  @P1 IADD3 R2, P0, R34, R2, RZ ;  /* 0x0000000222021210 */ /* 0x000fca0007f1e0ff */
[----:B------:R-:W-:Y:S01]  /*25030*/  @P1 IMAD.X R0, RZ, RZ, R0, P0 ;  /* 0x000000ffff001224 */ /* 0x000fe200000e0600 */
[----:B------:R-:W-:Y:S01]  /*25040*/  PLOP3.LUT P0, PT, PT, PT, PT, 0x80, 0x0 ;  /* 0x000000000000781c */ /* 0x000fe20003f0f070 */
[----:B--2---:R-:W-:-:S03]  /*25050*/  @P1 IMAD.MOV.U32 R4, RZ, RZ, R2 ;  /* 0x000000ffff041224 */ /* 0x004fc600078e0002 */
[----:B------:R-:W-:-:S05]  /*25060*/  @P1 MOV R5, R0 ;  /* 0x0000000000051202 */ /* 0x000fca0000000f00 */
[----:B------:R-:W-:Y:S01]  /*25070*/  @!PT LDS RZ, [RZ] ;  /* 0x00000000fffff984 */ /* 0x000fe20000000800 */
[----:B------:R-:W-:Y:S01]  /*25080*/  @!PT LDS RZ, [RZ] ;  /* 0x00000000fffff984 */ /* 0x000fe20000000800 */
[----:B------:R-:W-:Y:S01]  /*25090*/  @!PT LDS RZ, [RZ] ;  /* 0x00000000fffff984 */ /* 0x000fe20000000800 */
[----:B------:R1:W-:Y:S01]  /*250a0*/  @P1 LDGSTS.E.BYPASS.LTC128B.128 [R3+0x1cc00], desc[UR4][R4.64], !P3 ;  /* 0x1cc0000004031fae */ /* 0x0003e2000d901d44 */
[----:B------:R-:W-:-:S03]  /*250b0*/  NOP ;  /* 0x0000000000007918 */ /* 0x000fc60000000000 */
.L_x_10609:
        /* <DEDUP_REMOVED lines=11> */
.L_x_10610:
[----:B-1----:R1:W5:Y:S01]  /*25170*/  LDL.LU R3, [R1+0x38] ;  /* 0x0000380001037983 */ /* 0x0023620000300800 */
        /* <DEDUP_REMOVED lines=13> */
[----:B0-----:R-:W-:-:S03]  /*25250*/  IMAD R27, R31, UR5, R2 ;  /* 0x000000051f1b7c24 */ /* 0x001fc6000f8e0202 */
        /* <DEDUP_REMOVED lines=20> */
.L_x_10612:
[----:B------:R-:W-:Y:S05]  /*253a0*/  BSYNC B6 ;  /* 0x0000000000067941 */ /* 0x000fea0003800000 */
.L_x_10611:
[----:B------:R0:W5:Y:S01]  /*253b0*/  LDL R20, [R1+0x24] ;  /* 0x0000240001147983 */ /* 0x0001620000100800 */
[----:B------:R-:W2:Y:S01]  /*253c0*/  LDC R7, c[0x0][0x448] ;  /* 0x00011200ff077b82 */ /* 0x000ea20000000800 */
[----:B------:R-:W-:Y:S01]  /*253d0*/  IMAD.MOV.U32 R2, RZ, RZ, R28 ;  /* 0x000000ffff027224 */ /* 0x000fe200078e001c */
[----:B------:R-:W-:Y:S01]  /*253e0*/  ULDC.64 UR4, c[0x0][0x2d8] ;  /* 0x0000b60000047ab9 */ /* 0x000fe20000000a00 */
[----:B------:R0:W5:Y:S01]  /*253f0*/  LDL R9, [R1+0x34] ;  /* 0x0000340001097983 */ /* 0x0001620000100800 */
[----:B------:R-:W-:Y:S01]  /*25400*/  IMAD.MOV.U32 R3, RZ, RZ, R27 ;  /* 0x000000ffff037224 */ /* 0x000fe200078e001b */
[----:B------:R-:W-:Y:S01]  /*25410*/  ULDC.64 UR6, c[0x0][0x280] ;  /* 0x0000a00000067ab9 */ /* 0x000fe20000000a00 */
[----:B------:R-:W3:Y:S01]  /*25420*/  S2R R21, SR_TID.X ;  /* 0x0000000000157919 */ /* 0x000ee20000002100 */
        /* <DEDUP_REMOVED lines=8> */
[----:B------:R-:W-:-:S11]  /*254b0*/  IMAD.IADD R3, R3, 0x1, R0 ;  /* 0x0000000103037824 */ /* 0x000fd600078e0200 */
[----:B-1----:R-:W1:Y:S01]  /*254c0*/  @P0 LDC R6, c[0x0][0x44c] ;  /* 0x00011300ff060b82 */ /* 0x002e620000000800 */
[C---:B---3--:R-:W-:Y:S01]  /*254d0*/  LOP3.LUT R32, R21.reuse, 0x7f, RZ, 0xc0, !PT ;  /* 0x0000007f15207812 */ /* 0x048fe200078ec0ff */
[----:B------:R-:W-:-:S03]  /*254e0*/  IMAD.SHL.U32 R21, R21, 0x10, RZ ;  /* 0x0000001015157824 */ /* 0x000fc600078e00ff */
[----:B------:R-:W-:-:S03]  /*254f0*/  SHF.R.U32.HI R32, RZ, 0x3, R32 ;  /* 0x00000003ff207819 */ /* 0x000fc60000011620 */
[----:B------:R-:W2:Y:S01]  /*25500*/  @P0 LDC R0, c[0x0][0x450] ;  /* 0x00011400ff000b82 */ /* 0x000ea20000000800 */
[----:B------:R-:W-:-:S04]  /*25510*/  LOP3.LUT R21, R32, 0x70, R21, 0xf8, !PT ;  /* 0x0000007020157812 */ /* 0x000fc800078ef815 */
[----:B------:R-:W-:-:S05]  /*25520*/  LEA R5, R17, R21, 0x7 ;  /* 0x0000001511057211 */ /* 0x000fca00078e38ff */
[----:B------:R-:W-:Y:S02]  /*25530*/  IMAD.MOV.U32 R4, RZ, RZ, R5 ;  /* 0x000000ffff047224 */ /* 0x000fe400078e0005 */
[----:B-1----:R-:W-:Y:S01]  /*25540*/  @P0 IMAD.HI.U32 R6, R5, R6, RZ ;  /* 0x0000000605060227 */ /* 0x002fe200078e00ff */
[----:B------:R-:W1:Y:S04]  /*25550*/  S2R R21, SR_TID.X ;  /* 0x0000000000157919 */ /* 0x000e680000002100 */
        /* <DEDUP_REMOVED lines=21> */
[----:B------:R-:W-:Y:S01]  /*256b0*/  IMAD R17, R17, 0x80, R10 ;  /* 0x0000008011117824 */ /* 0x000fe200078e020a */
[----:B------:R-:W0:Y:S01]  /*256c0*/  SHFL.IDX PT, R5, R0, RZ, 0x181f ;  /* 0x00181fff00057589 */ /* 0x000e2200000e0000 */
[----:B-----5:R-:W-:Y:S01]  /*256d0*/  IMAD R3, R20, R7, RZ ;  /* 0x0000000714037224 */ /* 0x020fe200078e02ff */
[----:B------:R-:W-:Y:S01]  /*256e0*/  ULDC.64 UR4, c[0x0][0x208] ;  /* 0x0000820000047ab9 */ /* 0x000fe20000000a00 */
        /* <DEDUP_REMOVED lines=9> */
[----:B0-----:R-:W-:Y:S01]  /*25780*/  @!P1 IMAD.X R7, RZ, RZ, R4, P3 ;  /* 0x000000ffff079224 */ /* 0x001fe200018e0604 */
[----:B------:R-:W-:Y:S01]  /*25790*/  @!P2 MOV R4, R5 ;  /* 0x000000050004a202 */ /* 0x000fe20000000f00 */
[----:B------:R-:W-:-:S05]  /*257a0*/  @!P2 IMAD.MOV.U32 R5, RZ, RZ, R8 ;  /* 0x000000ffff05a224 */ /* 0x000fca00078e0008 */
        /* <DEDUP_REMOVED lines=56> */
.L_x_10920:
[----:B------:R-:W-:Y:S01]  /*25b30*/  VIADD R17, R17, 0x70 ;  /* 0x0000007011117836 */ /* 0x000fe20000000000 */
[----:B------:R-:W-:-:S04]  /*25b40*/  ULDC.64 UR4, c[0x0][0x208] ;  /* 0x0000820000047ab9 */ /* 0x000fc80000000a00 */
        /* <DEDUP_REMOVED lines=9> */
.L_x_10614:
        /* <DEDUP_REMOVED lines=14> */
[----:B0-----:R-:W2:Y:S01]  /*25cc0*/  LDL R2, [R1+0x14] ;  /* 0x0000140001027983 */ /* 0x001ea20000100800 */
[----:B------:R0:W-:Y:S01]  /*25cd0*/  SYNCS.ARRIVE.TRANS64.A1T0 RZ, [R22+URZ+0x22800], RZ ;  /* 0x022800ff16ff79a7 */ /* 0x0001e2000810003f */
[----:B------:R-:W-:Y:S01]  /*25ce0*/  VIADD R35, R30, 0xfffffffe ;  /* 0xfffffffe1e237836 */ /* 0x000fe20000000000 */
[----:B------:R-:W-:Y:S01]  /*25cf0*/  BSSY B0, `(.L_x_10615) ;  /* 0x0000004000007945 */ /* 0x000fe20003800000 */
[----:B------:R-:W1:Y:S03]  /*25d00*/  SYNCS.PHASECHK.TRANS64.TRYWAIT P0, [R22+URZ+0x22820], R3 ;  /* 0x02282003160075a7 */ /* 0x000e66000800017f */
[----:B--2---:R-:W-:Y:S01]  /*25d10*/  ISETP.GE.AND P1, PT, R35, R2, PT ;  /* 0x000000022300720c */ /* 0x004fe20003f26270 */
[----:B01----:R-:W-:-:S12]  /*25d20*/  @!P0 BRA `(.L_x_10616) ;  /* 0x000000a000848947 */ /* 0x003fd80003800000 */
.L_x_10921:
[----:B------:R-:W-:Y:S05]  /*25d30*/  BSYNC B0 ;  /* 0x0000000000007941 */ /* 0x000fea0003800000 */
.L_x_10615:
[----:B------:R-:W-:Y:S05]  /*25d40*/  @!P1 BRA `(.L_x_10617) ;  /* 0x0000001800b09947 */ /* 0x000fea0003800000 */
[----:B------:R1:W5:Y:S01]  /*25d50*/  LDL.LU R25, [R1+0x4] ;  /* 0x0000040001197983 */ /* 0x0003620000300800 */
[----:B------:R-:W-:-:S07]  /*25d60*/  IMAD.MOV.U32 R21, RZ, RZ, R33 ;  /* 0x000000ffff157224 */ /* 0x000fce00078e0021 */
.L_x_10637:
[----:B---3--:R-:W2:Y:S01]  /*25d70*/  LDL R2, [R1] ;  /* 0x0000000001027983 */ /* 0x008ea20000100800 */
[----:B------:R-:W3:Y:S03]  /*25d80*/  LDC R7, c[0x0][0x430] ;  /* 0x00010c00ff077b82 */ /* 0x000ee60000000800 */
[----:B------:R-:W4:Y:S04]  /*25d90*/  LDL R0, [R1+0xc] ;  /* 0x00000c0001007983 */ /* 0x000f280000100800 */
[----:B------:R-:W4:Y:S01]  /*25da0*/  LDL R10, [R1+0x10] ;  /* 0x00001000010a7983 */ /* 0x000f220000100800 */
[----:B0-----:R-:W0:Y:S03]  /*25db0*/  S2R R3, SR_TID.X ;  /* 0x0000000000037919 */ /* 0x001e260000002100 */
[----:B------:R-:W4:Y:S01]  /*25dc0*/  LDL R11, [R1+0x14] ;  /* 0x00001400010b7983 */ /* 0x000f220000100800 */
[----:B---3--:R-:W-:Y:S01]  /*25dd0*/  ISETP.NE.AND P0, PT, R7, 0x1, PT ;  /* 0x000000010700780c */ /* 0x008fe20003f05270 */
[----:B------:R-:W3:-:S12]  /*25de0*/  S2R R8, SR_TID.X ;  /* 0x0000000000087919 */ /* 0x000ed80000002100 */
[----:B------:R-:W1:Y:S01]  /*25df0*/  @P0 LDC R5, c[0x0][0x434] ;  /* 0x00010d00ff050b82 */ /* 0x000e620000000800 */
[----:B0-----:R-:W-:-:S04]  /*25e00*/  LOP3.LUT R3, R3, 0x7f, RZ, 0xc0, !PT ;  /* 0x0000007f03037812 */ /* 0x001fc800078ec0ff */
[----:B------:R-:W-:Y:S01]  /*25e10*/  SHF.R.U32.HI R3, RZ, 0x3, R3 ;  /* 0x00000003ff037819 */ /* 0x000fe20000011603 */
[----:B---3--:R-:W-:Y:S01]  /*25e20*/  IMAD.SHL.U32 R9, R8, 0x10, RZ ;  /* 0x0000001008097824 */ /* 0x008fe200078e00ff */
[----:B------:R-:W-:Y:S05]  /*25e30*/  YIELD ;  /* 0x0000000000007946 */ /* 0x000fea0003800000 */
[----:B------:R-:W-:Y:S01]  /*25e40*/  ULDC.64 UR4, c[0x0][0x428] ;  /* 0x00010a0000047ab9 */ /* 0x000fe20000000a00 */
[----:B------:R-:W-:Y:S01]  /*25e50*/  ULDC.64 UR6, c[0x0][0x418] ;  /* 0x0001060000067ab9 */ /* 0x000fe20000000a00 */
[----:B------:R-:W-:Y:S01]  /*25e60*/  ULDC.64 UR8, c[0x0][0x208] ;  /* 0x0000820000087ab9 */ /* 0x000fe20000000a00 */
[----:B--2---:R-:W-:-:S02]  /*25e70*/  LOP3.LUT P2, RZ, R2, 0x4, RZ, 0xc0, !PT ;  /* 0x0000000402ff7812 */ /* 0x004fc4000784c0ff */
[----:B------:R-:W0:Y:S01]  /*25e80*/  S2R R2, SR_TID.X ;  /* 0x0000000000027919 */ /* 0x000e220000002100 */
[----:B----4-:R-:W-:Y:S02]  /*25e90*/  IMAD R0, R35, 0xa0, R0 ;  /* 0x000000a023007824 */ /* 0x010fe400078e0200 */
[----:B0-----:R-:W-:-:S05]  /*25ea0*/  IMAD.SHL.U32 R4, R2, 0x10, RZ ;  /* 0x0000001002047824 */ /* 0x001fca00078e00ff */
[----:B------:R-:W-:Y:S02]  /*25eb0*/  LOP3.LUT R4, R3, 0x70, R4, 0xf8, !PT ;  /* 0x0000007003047812 */ /* 0x000fe400078ef804 */
[----:B------:R-:W0:Y:S03]  /*25ec0*/  @P0 LDC R3, c[0x0][0x438] ;  /* 0x00010e00ff030b82 */ /* 0x000e260000000800 */
[----:B------:R-:W-:Y:S01]  /*25ed0*/  IMAD.IADD R4, R4, 0x1, R0 ;  /* 0x0000000104047824 */ /* 0x000fe200078e0200 */
[----:B------:R-:W-:-:S03]  /*25ee0*/  LOP3.LUT R2, R2, 0x7f, RZ, 0xc0, !PT ;  /* 0x0000007f02027812 */ /* 0x000fc600078ec0ff */
[----:B-1----:R-:W-:Y:S01]  /*25ef0*/  @P0 IMAD.HI.U32 R5, R4, R5, RZ ;  /* 0x0000000504050227 */ /* 0x002fe200078e00ff */
[----:B------:R-:W-:-:S03]  /*25f00*/  SHF.R.U32.HI R6, RZ, 0x3, R2 ;  /* 0x00000003ff067819 */ /* 0x000fc60000011602 */
[----:B------:R-:W-:Y:S01]  /*25f10*/  IMAD.MOV.U32 R2, RZ, RZ, R4 ;  /* 0x000000ffff027224 */ /* 0x000fe200078e0004 */
[----:B------:R-:W-:Y:S02]  /*25f20*/  LOP3.LUT R9, R6, 0x70, R9, 0xf8, !PT ;  /* 0x0000007006097812 */ /* 0x000fe400078ef809 */
[----:B0-----:R-:W-:Y:S02]  /*25f30*/  @P0 SHF.R.U32.HI R2, RZ, R3, R5 ;  /* 0x00000003ff020219 */ /* 0x001fe40000011605 */
[----:B------:R-:W0:Y:S08]  /*25f40*/  @P0 LDC R5, c[0x0][0x434] ;  /* 0x00010d00ff050b82 */ /* 0x000e300000000800 */
[----:B------:R-:W1:Y:S01]  /*25f50*/  @P0 LDC R3, c[0x0][0x438] ;  /* 0x00010e00ff030b82 */ /* 0x000e620000000800 */
[----:B------:R-:W-:-:S04]  /*25f60*/  LOP3.LUT R9, R9, 0x80, RZ, 0xfc, !PT ;  /* 0x0000008009097812 */ /* 0x000fc800078efcff */
[----:B------:R-:W-:-:S05]  /*25f70*/  IADD3 R0, R9, R0, RZ ;  /* 0x0000000009007210 */ /* 0x000fca0007ffe0ff */
[----:B------:R-:W-:Y:S02]  /*25f80*/  IMAD.MOV.U32 R6, RZ, RZ, R0 ;  /* 0x000000ffff067224 */ /* 0x000fe400078e0000 */
[----:B0-----:R-:W-:-:S04]  /*25f90*/  @P0 IMAD.HI.U32 R5, R0, R5, RZ ;  /* 0x0000000500050227 */ /* 0x001fc800078e00ff */
[----:B------:R-:W-:Y:S01]  /*25fa0*/  IMAD.MOV R8, RZ, RZ, -R2 ;  /* 0x000000ffff087224 */ /* 0x000fe200078e0a02 */
[----:B-1----:R-:W-:-:S03]  /*25fb0*/  @P0 SHF.R.U32.HI R6, RZ, R3, R5 ;  /* 0x00000003ff060219 */ /* 0x002fc60000011605 */
[----:B------:R-:W-:Y:S02]  /*25fc0*/  IMAD R8, R7, R8, R4 ;  /* 0x0000000807087224 */ /* 0x000fe400078e0204 */
[----:B------:R-:W-:-:S04]  /*25fd0*/  IMAD.MOV R3, RZ, RZ, -R6 ;  /* 0x000000ffff037224 */ /* 0x000fc800078e0a06 */
[----:B------:R-:W-:Y:S01]  /*25fe0*/  IMAD R7, R7, R3, R0 ;  /* 0x0000000307077224 */ /* 0x000fe200078e0200 */
[----:B------:R-:W-:Y:S01]  /*25ff0*/  SHF.R.S32.HI R3, RZ, 0x1f, R2 ;  /* 0x0000001fff037819 */ /* 0x000fe20000011402 */
[----:B------:R-:W-:-:S04]  /*26000*/  IMAD R0, R10, UR4, RZ ;  /* 0x000000040a007c24 */ /* 0x000fc8000f8e02ff */
[C---:B------:R-:W-:Y:S02]  /*26010*/  IMAD R0, R37.reuse, UR5, R0 ;  /* 0x0000000525007c24 */ /* 0x040fe4000f8e0200 */
[----:B------:R-:W-:-:S04]  /*26020*/  IMAD.WIDE.U32 R2, R37, UR4, R2 ;  /* 0x0000000425027c25 */ /* 0x000fc8000f8e0002 */
[----:B------:R-:W-:Y:S01]  /*26030*/  IMAD.IADD R3, R0, 0x1, R3 ;  /* 0x0000000100037824 */ /* 0x000fe200078e0203 */
[----:B------:R-:W-:-:S04]  /*26040*/  LEA R4, P0, R2, UR6, 0x2 ;  /* 0x0000000602047c11 */ /* 0x000fc8000f8010ff */
[----:B------:R-:W-:-:S05]  /*26050*/  LEA.HI.X R5, R2, UR7, R3, 0x2, P0 ;  /* 0x0000000702057c11 */ /* 0x000fca00080f1403 */
[----:B------:R0:W2:Y:S01]  /*26060*/  LDG.E R10, desc[UR8][R4.64] ;  /* 0x00000008040a7981 */ /* 0x0000a2000c1e1900 */
[----:B------:R-:W-:-:S13]  /*26070*/  ISETP.GT.U32.AND P1, PT, R9, 0x9f, PT ;  /* 0x0000009f0900780c */ /* 0x000fda0003f24070 */
[--C-:B------:R-:W-:Y:S01]  /*26080*/  @!P1 SHF.R.S32.HI R3, RZ, 0x1f, R6.reuse ;  /* 0x0000001fff039819 */ /* 0x100fe20000011406 */
[----:B------:R-:W-:-:S04]  /*26090*/  @!P1 IMAD.MOV.U32 R2, RZ, RZ, R6 ;  /* 0x000000ffff029224 */ /* 0x000fc800078e0006 */
[----:B------:R-:W-:-:S04]  /*260a0*/  @!P1 IMAD.WIDE.U32 R2, R37, UR4, R2 ;  /* 0x0000000425029c25 */ /* 0x000fc8000f8e0002 */
[----:B------:R-:W-:Y:S01]  /*260b0*/  @!P1 IMAD.IADD R0, R0, 0x1, R3 ;  /* 0x0000000100009824 */ /* 0x000fe200078e0203 */
[C---:B0-----:R-:W-:Y:S01]  /*260c0*/  @!P1 LEA R4, P0, R2.reuse, UR6, 0x2 ;  /* 0x0000000602049c11 */ /* 0x041fe2000f8010ff */
[----:B------:R-:W-:Y:S01]  /*260d0*/  IMAD.MOV.U32 R9, RZ, RZ, RZ ;  /* 0x000000ffff097224 */ /* 0x000fe200078e00ff */
[----:B------:R-:W-:Y:S02]  /*260e0*/  IADD3 R33, R21, 0x1, RZ ;  /* 0x0000000115217810 */ /* 0x000fe40007ffe0ff */
        /* <DEDUP_REMOVED lines=8> */
[----:B------:R-:W-:Y:S01]  /*26170*/  VIADD R35, R35, 0xffffffff ;  /* 0xffffffff23237836 */ /* 0x000fe20000000000 */
[----:B------:R-:W-:Y:S02]  /*26180*/  SEL R33, R33, RZ, P0 ;  /* 0x000000ff21217207 */ /* 0x000fe40000000000 */
[----:B--2---:R-:W-:Y:S01]  /*26190*/  SHF.R.S32.HI R27, RZ, 0x1f, R10 ;  /* 0x0000001fff1b7819 */ /* 0x004fe2000001140a */
[----:B0-----:R-:W-:Y:S06]  /*261a0*/  @!P2 BRA `(.L_x_10618) ;  /* 0x000000000004a947 */ /* 0x001fec0003800000 */
[----:B------:R-:W-:Y:S01]  /*261b0*/  BPT.TRAP 0x1 ;  /* 0x000000040000795c */ /* 0x000fe20000300000 */
.L_x_10618:
[----:B------:R-:W-:Y:S01]  /*261c0*/  IMAD R0, R33, 0x8, R22 ;  /* 0x0000000821007824 */ /* 0x000fe200078e0216 */
[----:B------:R-:W-:Y:S01]  /*261d0*/  SHF.L.U32 R31, R2, 0x1f, RZ ;  /* 0x0000001f021f7819 */ /* 0x000fe200000006ff */
[----:B------:R-:W-:Y:S01]  /*261e0*/  BSSY B0, `(.L_x_10619) ;  /* 0x0000004000007945 */ /* 0x000fe20003800000 */
[----:B------:R-:W-:Y:S02]  /*261f0*/  SHF.R.S32.HI R30, RZ, 0x1f, R8 ;  /* 0x0000001fff1e7819 */ /* 0x000fe40000011408 */
[----:B------:R-:W0:Y:S02]  /*26200*/  SYNCS.PHASECHK.TRANS64.TRYWAIT P0, [R0+URZ+0x22880], R31 ;  /* 0x0228801f000075a7 */ /* 0x000e24000800017f */
[----:B0-----:R-:W-:Y:S05]  /*26210*/  @!P0 BRA `(.L_x_10620) ;  /* 0x0000009c005c8947 */ /* 0x001fea0003800000 */
.L_x_10922:
[----:B------:R-:W-:Y:S05]  /*26220*/  BSYNC B0 ;  /* 0x0000000000007941 */ /* 0x000fea0003800000 */
.L_x_10619:
        /* <DEDUP_REMOVED lines=25> */
[C---:B------:R-:W-:Y:S02]  /*263c0*/  IMAD.WIDE.U32 R4, R18.reuse, UR4, R4 ;  /* 0x0000000412047c25 */ /* 0x040fe4000f8e0004 */
[----:B------:R-:W-:Y:S02]  /*263d0*/  IADD3 R3, R3, R6, RZ ;  /* 0x0000000603037210 */ /* 0x000fe40007ffe0ff */
[----:B------:R-:W-:Y:S01]  /*263e0*/  IMAD R20, R18, UR5, RZ ;  /* 0x0000000512147c24 */ /* 0x000fe2000f8e02ff */
[----:B------:R-:W-:Y:S01]  /*263f0*/  IADD3 R4, P0, R4, UR6, RZ ;  /* 0x0000000604047c10 */ /* 0x000fe2000ff1e0ff */
[----:B------:R-:W-:Y:S01]  /*26400*/  IMAD.WIDE.U32 R2, R18, UR4, R2 ;  /* 0x0000000412027c25 */ /* 0x000fe2000f8e0002 */
[----:B------:R-:W-:-:S02]  /*26410*/  UMOV UR4, 0xffffffff ;  /* 0xffffffff00047882 */ /* 0x000fc40000000000 */
[----:B------:R-:W-:Y:S02]  /*26420*/  IADD3.X R5, R20, UR7, R5, P0, !PT ;  /* 0x0000000714057c10 */ /* 0x000fe400087fe405 */
[----:B------:R-:W-:-:S04]  /*26430*/  IADD3 R17, P0, R2, UR6, RZ ;  /* 0x0000000602117c10 */ /* 0x000fc8000ff1e0ff */
[----:B------:R-:W-:Y:S01]  /*26440*/  IADD3.X R20, R20, UR7, R3, P0, !PT ;  /* 0x0000000714147c10 */ /* 0x000fe200087fe403 */
[----:B--2---:R-:W-:Y:S01]  /*26450*/  IMAD R6, R33, 0x5000, R12 ;  /* 0x0000500021067824 */ /* 0x004fe200078e020c */
[----:B------:R-:W-:Y:S07]  /*26460*/  BRA.DIV UR4, `(.L_x_10621) ;  /* 0x0000009a04dc7947 */ /* 0x000fee000b800000 */
[----:B------:R-:W1:Y:S01]  /*26470*/  SHFL.IDX PT, R2, R4, RZ, 0x181f ;  /* 0x00181fff04027589 */ /* 0x000e6200000e0000 */
[----:B------:R-:W-:Y:S01]  /*26480*/  IMAD.IADD R6, R22, 0x1, R6 ;  /* 0x0000000116067824 */ /* 0x000fe200078e0206 */
[----:B------:R-:W-:Y:S02]  /*26490*/  ULDC.64 UR4, c[0x0][0x208] ;  /* 0x0000820000047ab9 */ /* 0x000fe40000000a00 */
        /* <DEDUP_REMOVED lines=34> */
[----:B-1----:R-:W-:-:S04]  /*266c0*/  IADD3 R2, P0, R34, R2, RZ ;  /* 0x0000000222027210 */ /* 0x002fc80007f1e0ff */
[----:B------:R-:W-:-:S05]  /*266d0*/  IADD3.X R3, RZ, R32, RZ, P0, !PT ;  /* 0x00000020ff037210 */ /* 0x000fca00007fe4ff */
        /* <DEDUP_REMOVED lines=10> */
.L_x_10944:
[----:B--2---:R-:W-:Y:S01]  /*26780*/  IADD3 R2, P0, R34, R2, RZ ;  /* 0x0000000222027210 */ /* 0x004fe20007f1e0ff */
[----:B------:R-:W-:-:S04]  /*26790*/  ULDC.64 UR4, c[0x0][0x208] ;  /* 0x0000820000047ab9 */ /* 0x000fc80000000a00 */
[----:B------:R-:W-:Y:S01]  /*267a0*/  IMAD.X R3, RZ, RZ, R20, P0 ;  /* 0x000000ffff037224 */ /* 0x000fe200000e0614 */
[----:B------:R-:W-:-:S04]  /*267b0*/  PLOP3.LUT P0, PT, PT, PT, PT, 0x80, 0x0 ;  /* 0x000000000000781c */ /* 0x000fc80003f0f070 */
[----:B------:R-:W-:Y:S01]  /*267c0*/  @!PT LDS RZ, [RZ] ;  /* 0x00000000fffff984 */ /* 0x000fe20000000800 */
[----:B------:R-:W-:Y:S01]  /*267d0*/  @!PT LDS RZ, [RZ] ;  /* 0x00000000fffff984 */ /* 0x000fe20000000800 */
[----:B------:R-:W-:Y:S01]  /*267e0*/  @!PT LDS RZ, [RZ] ;  /* 0x00000000fffff984 */ /* 0x000fe20000000800 */
[----:B------:R2:W-:Y:S01]  /*267f0*/  LDGSTS.E.BYPASS.LTC128B.128 [R6+0xec00], desc[UR4][R2.64], !P2 ;  /* 0x0ec0000002067fae */ /* 0x0005e2000d101d44 */
[----:B------:R-:W-:-:S08]  /*26800*/  NOP ;  /* 0x0000000000007918 */ /* 0x000fd00000000000 */
.L_x_10622:
        /* <DEDUP_REMOVED lines=11> */
.L_x_10623:
[----:B------:R2:W-:Y:S01]  /*268c0*/  SYNCS.ARRIVE.TRANS64.A1T0 RZ, [R0+URZ+0x22870], RZ ;  /* 0x022870ff00ff79a7 */ /* 0x0005e2000810003f */
[----:B------:R-:W-:Y:S05]  /*268d0*/  @!P3 BRA `(.L_x_10624) ;  /* 0x000000000004b947 */ /* 0x000fea0003800000 */
[----:B------:R-:W-:Y:S01]  /*268e0*/  BPT.TRAP 0x1 ;  /* 0x000000040000795c */ /* 0x000fe20000300000 */
.L_x_10624:
[----:B------:R-:W3:Y:S01]  /*268f0*/  SYNCS.PHASECHK.TRANS64.TRYWAIT P0, [R0+URZ+0x22840], R31 ;  /* 0x0228401f000075a7 */ /* 0x000ee2000800017f */
[----:B------:R-:W-:Y:S04]  /*26900*/  BSSY B0, `(.L_x_10625) ;  /* 0x0000002000007945 */ /* 0x000fe80003800000 */
[----:B---3--:R-:W-:Y:S05]  /*26910*/  @!P0 BRA `(.L_x_10626) ;  /* 0x000000a000808947 */ /* 0x008fea0003800000 */
.L_x_10945:
[----:B------:R-:W-:Y:S05]  /*26920*/  BSYNC B0 ;  /* 0x0000000000007941 */ /* 0x000fea0003800000 */
.L_x_10625:
        /* <DEDUP_REMOVED lines=17> */
[----:B------:R-:W-:Y:S01]  /*26a40*/  IMAD.WIDE.U32 R4, R18, UR4, R4 ;  /* 0x0000000412047c25 */ /* 0x000fe2000f8e0004 */
[----:B------:R-:W-:-:S03]  /*26a50*/  IADD3 R3, R3, R8, RZ ;  /* 0x0000000803037210 */ /* 0x000fc60007ffe0ff */
[----:B------:R-:W-:Y:S02]  /*26a60*/  IMAD R8, R29, UR6, RZ ;  /* 0x000000061d087c24 */ /* 0x000fe4000f8e02ff */
[----:B------:R-:W-:-:S04]  /*26a70*/  IMAD.WIDE.U32 R2, R7, UR6, R2 ;  /* 0x0000000607027c25 */ /* 0x000fc8000f8e0002 */
[----:B------:R-:W-:Y:S01]  /*26a80*/  IMAD R8, R7, UR7, R8 ;  /* 0x0000000707087c24 */ /* 0x000fe2000f8e0208 */
[----:B------:R-:W-:Y:S02]  /*26a90*/  ULDC.64 UR6, c[0x0][0x2e8] ;  /* 0x0000ba0000067ab9 */ /* 0x000fe40000000a00 */
[----:B------:R-:W-:Y:S01]  /*26aa0*/  IADD3 R4, P0, R4, UR6, RZ ;  /* 0x0000000604047c10 */ /* 0x000fe2000ff1e0ff */
[----:B------:R-:W-:Y:S02]  /*26ab0*/  IMAD.IADD R3, R3, 0x1, R8 ;  /* 0x0000000103037824 */ /* 0x000fe400078e0208 */
[C---:B------:R-:W-:Y:S02]  /*26ac0*/  IMAD R8, R18.reuse, UR5, RZ ;  /* 0x0000000512087c24 */ /* 0x040fe4000f8e02ff */
[----:B------:R-:W-:Y:S01]  /*26ad0*/  IMAD.WIDE.U32 R2, R18, UR4, R2 ;  /* 0x0000000412027c25 */ /* 0x000fe2000f8e0002 */
[----:B------:R-:W-:Y:S02]  /*26ae0*/  UMOV UR4, 0xffffffff ;  /* 0xffffffff00047882 */ /* 0x000fe40000000000 */
[----:B------:R-:W-:-:S02]  /*26af0*/  IADD3.X R5, R8, UR7, R5, P0, !PT ;  /* 0x0000000708057c10 */ /* 0x000fc400087fe405 */
[----:B------:R-:W-:-:S04]  /*26b00*/  IADD3 R7, P0, R2, UR6, RZ ;  /* 0x0000000602077c10 */ /* 0x000fc8000ff1e0ff */
[----:B------:R-:W-:Y:S01]  /*26b10*/  IADD3.X R8, R8, UR7, R3, P0, !PT ;  /* 0x0000000708087c10 */ /* 0x000fe200087fe403 */
[----:B------:R-:W-:Y:S08]  /*26b20*/  BRA.DIV UR4, `(.L_x_10627) ;  /* 0x000000a204107947 */ /* 0x000ff0000b800000 */
[----:B------:R-:W4:Y:S01]  /*26b30*/  SHFL.IDX PT, R2, R4, RZ, 0x181f ;  /* 0x00181fff04027589 */ /* 0x000f2200000e0000 */
[----:B------:R-:W-:-:S03]  /*26b40*/  ULDC.64 UR4, c[0x0][0x208] ;  /* 0x0000820000047ab9 */ /* 0x000fc60000000a00 */
        /* <DEDUP_REMOVED lines=46> */
.L_x_10967:
[----:B-1----:R-:W-:Y:S01]  /*26e30*/  IADD3 R2, P0, R34, R2, RZ ;  /* 0x0000000222027210 */ /* 0x002fe20007f1e0ff */
        /* <DEDUP_REMOVED lines=8> */
.L_x_10628:
[----:B------:R-:W-:Y:S02]  /*26ec0*/  PLOP3.LUT P2, PT, P2, P0, PT, 0xa2, 0x0 ;  /* 0x000000000000781c */ /* 0x000fe40001741472 */
[----:B------:R-:W-:-:S08]  /*26ed0*/  @P0 R2UR P2, UR4, R0 ;  /* 0x00000000000402ca */ /* 0x000fd00000040000 */
[----:B------:R-:W-:-:S05]  /*26ee0*/  @P0 PLOP3.LUT P0, PT, P2, PT, PT, 0x80, 0x0 ;  /* 0x000000000000081c */ /* 0x000fca000170f070 */
[----:B------:R-:W-:Y:S01]  /*26ef0*/  @!P2 SYNCS.ARRIVE.TRANS64.RED.A0T1 RZ, [UR4+0x22830], RZ ;  /* 0x022830ffffffa9a7 */ /* 0x000fe20008200404 */
[----:B------:R-:W-:Y:S07]  /*26f00*/  @!P2 ARRIVES.LDGSTSBAR.64.TRANSCNT [UR4+0x22830] ;  /* 0x02283000ff00a9b0 */ /* 0x000fee0008000a84 */
[----:B------:R-:W-:Y:S05]  /*26f10*/  @P0 BRA.U.ANY `(.L_x_10628) ;  /* 0xfffffffd00e80947 */ /* 0x000fea000393ffff */
[----:B------:R-:W-:Y:S01]  /*26f20*/  NOP ;  /* 0x0000000000007918 */ /* 0x000fe20000000000 */
[----:B-1----:R-:W4:Y:S02]  /*26f30*/  LDL R2, [R1] ;  /* 0x0000000001027983 */ /* 0x002f240000100800 */
[----:B----4-:R-:W-:-:S13]  /*26f40*/  LOP3.LUT P3, RZ, R2, 0x4, RZ, 0xc0, !PT ;  /* 0x0000000402ff7812 */ /* 0x010fda000786c0ff */
[----:B------:R-:W-:Y:S05]  /*26f50*/  @!P3 BRA `(.L_x_10629) ;  /* 0x000000000004b947 */ /* 0x000fea0003800000 */
[----:B------:R-:W-:Y:S01]  /*26f60*/  BPT.TRAP 0x1 ;  /* 0x000000040000795c */ /* 0x000fe20000300000 */
.L_x_10629:
[----:B------:R2:W-:Y:S02]  /*26f70*/  SYNCS.ARRIVE.TRANS64.A1T0 RZ, [R0+URZ+0x22830], RZ ;  /* 0x022830ff00ff79a7 */ /* 0x0005e4000810003f */
[----:B--23--:R-:W-:-:S05]  /*26f80*/  IMAD.U32 R0, RZ, RZ, UR36 ;  /* 0x00000024ff007e24 */ /* 0x00cfca000f8e00ff */
[----:B------:R-:W-:-:S13]  /*26f90*/  ISETP.NE.AND P0, PT, R0, 0x3, PT ;  /* 0x000000030000780c */ /* 0x000fda0003f05270 */
[----:B------:R-:W-:Y:S05]  /*26fa0*/  @!P0 BRA `(.L_x_10630) ;  /* 0x0000000000048947 */ /* 0x000fea0003800000 */
[----:B------:R-:W-:Y:S01]  /*26fb0*/  BPT.TRAP 0x1 ;  /* 0x000000040000795c */ /* 0x000fe20000300000 */
.L_x_10630:
[----:B------:R-:W-:Y:S01]  /*26fc0*/  LOP3.LUT R0, R25, 0x1, RZ, 0x3c, !PT ;  /* 0x0000000119007812 */ /* 0x000fe200078e3cff */
[----:B------:R-:W-:Y:S01]  /*26fd0*/  IMAD R2, R21, 0x8, R22 ;  /* 0x0000000815027824 */ /* 0x000fe200078e0216 */
[----:B------:R-:W-:Y:S02]  /*26fe0*/  BSSY B0, `(.L_x_10631) ;  /* 0x0000004000007945 */ /* 0x000fe40003800000 */
[----:B------:R-:W-:-:S04]  /*26ff0*/  SHF.L.U32 R0, R0, 0x1f, RZ ;  /* 0x0000001f00007819 */ /* 0x000fc800000006ff */
[----:B------:R-:W1:Y:S02]  /*27000*/  SYNCS.PHASECHK.TRANS64.TRYWAIT P2, [R2+URZ+0x22870], R0 ;  /* 0x02287000020075a7 */ /* 0x000e64000804017f */
[----:B-1----:R-:W-:Y:S05]  /*27010*/  @!P2 BRA `(.L_x_10632) ;  /* 0x000000a40098a947 */ /* 0x002fea0003800000 */
.L_x_10968:
[----:B------:R-:W-:Y:S05]  /*27020*/  BSYNC B0 ;  /* 0x0000000000007941 */ /* 0x000fea0003800000 */
.L_x_10631:
[----:B------:R-:W2:Y:S02]  /*27030*/  LDL R3, [R1] ;  /* 0x0000000001037983 */ /* 0x000ea40000100800 */
[----:B--2---:R-:W-:-:S13]  /*27040*/  LOP3.LUT P2, RZ, R3, 0x4, RZ, 0xc0, !PT ;  /* 0x0000000403ff7812 */ /* 0x004fda000784c0ff */
[----:B------:R-:W-:Y:S05]  /*27050*/  @!P2 BRA `(.L_x_10633) ;  /* 0x000000000004a947 */ /* 0x000fea0003800000 */
[----:B------:R-:W-:Y:S01]  /*27060*/  BPT.TRAP 0x1 ;  /* 0x000000040000795c */ /* 0x000fe20000300000 */
.L_x_10633:
[----:B------:R-:W-:Y:S01]  /*27070*/  SHF.L.U32 R3, R25, 0x1f, RZ ;  /* 0x0000001f19037819 */ /* 0x000fe200000006ff */
[----:B-1----:R-:W-:-:S03]  /*27080*/  IMAD R0, R21, 0x5000, RZ ;  /* 0x0000500015007824 */ /* 0x002fc600078e02ff */
[----:B------:R-:W1:Y:S02]  /*27090*/  SYNCS.PHASECHK.TRANS64.TRYWAIT P2, [R2+URZ+0x22860], R3 ;  /* 0x02286003020075a7 */ /* 0x000e64000804017f */
[----:B-1----:R-:W-:Y:S05]  /*270a0*/  @!P2 BRA `(.L_x_10634) ;  /* 0x000000a40088a947 */ /* 0x002fea0003800000 */
.L_x_10969:
[----:B------:R-:W2:Y:S04]  /*270b0*/  LDL R12, [R1+0x1c] ;  /* 0x00001c00010c7983 */ /* 0x000ea80000100800 */
[----:B------:R-:W3:Y:S01]  /*270c0*/  LDL R4, [R1] ;  /* 0x0000000001047983 */ /* 0x000ee20000100800 */
[----:B-1----:R-:W-:-:S04]  /*270d0*/  LOP3.LUT R3, R0, R26, RZ, 0xfc, !PT ;  /* 0x0000001a00037212 */ /* 0x002fc800078efcff */
[----:B------:R-:W-:Y:S01]  /*270e0*/  IADD3 R3, R22, R3, RZ ;  /* 0x0000000316037210 */ /* 0x000fe20007ffe0ff */
[----:B------:R-:W-:Y:S05]  /*270f0*/  WARPSYNC.ALL ;  /* 0x0000000000007948 */ /* 0x000fea0003800000 */
[----:B------:R-:W1:Y:S02]  /*27100*/  LDSM.16.MT88.4 R8, [R3+0xa400] ;  /* 0x00a400000308783b */ /* 0x000e640000004200 */
[----:B-1----:R-:W-:Y:S02]  /*27110*/  PRMT R5, R8, 0x7531, R9 ;  /* 0x0000753108057816 */ /* 0x002fe40000000009 */
[----:B------:R-:W-:-:S02]  /*27120*/  PRMT R6, R10, 0x6420, R11 ;  /* 0x000064200a067816 */ /* 0x000fc4000000000b */
[----:B0-----:R-:W-:Y:S02]  /*27130*/  PRMT R7, R10, 0x7531, R11 ;  /* 0x000075310a077816 */ /* 0x001fe4000000000b */
[----:B------:R-:W-:Y:S02]  /*27140*/  LOP3.LUT R17, R24, 0x1800, RZ, 0xfc, !PT ;  /* 0x0000180018117812 */ /* 0x000fe400078efcff */
[----:B--2---:R-:W-:Y:S02]  /*27150*/  IADD3 R3, R22, R12, R0 ;  /* 0x0000000c16037210 */ /* 0x004fe40007ffe000 */
[----:B---3--:R-:W-:Y:S02]  /*27160*/  LOP3.LUT P2, RZ, R4, 0x4, RZ, 0xc0, !PT ;  /* 0x0000000404ff7812 */ /* 0x008fe4000784c0ff */
[----:B------:R-:W-:Y:S02]  /*27170*/  PRMT R4, R8, 0x6420, R9 ;  /* 0x0000642008047816 */ /* 0x000fe40000000009 */
[----:B------:R-:W0:Y:S01]  /*27180*/  LDSM.16.MT88.4 R8, [R3+0xa400] ;  /* 0x00a400000308783b */ /* 0x000e220000004200 */
[----:B------:R-:W-:-:S05]  /*27190*/  LOP3.LUT R12, R0, R24, RZ, 0xfc, !PT ;  /* 0x00000018000c7212 */ /* 0x000fca00078efcff */
        /* <DEDUP_REMOVED lines=71> */
[----:B------:R-:W-:Y:S02]  /*27610*/  IADD3 R12, R23, R12, RZ ;  /* 0x0000000c170c7210 */ /* 0x000fe40007ffe0ff */
[C-C-:B0-----:R-:W-:Y:S02]  /*27620*/  PRMT R4, R8.reuse, 0x6420, R9.reuse ;  /* 0x0000642008047816 */ /* 0x141fe40000000009 */
[----:B------:R-:W-:Y:S02]  /*27630*/  PRMT R5, R8, 0x7531, R9 ;  /* 0x0000753108057816 */ /* 0x000fe40000000009 */
[----:B------:R-:W-:-:S02]  /*27640*/  PRMT R6, R10, 0x6420, R11 ;  /* 0x000064200a067816 */ /* 0x000fc4000000000b */
[----:B------:R-:W-:Y:S02]  /*27650*/  PRMT R7, R10, 0x7531, R11 ;  /* 0x000075310a077816 */ /* 0x000fe4000000000b */
[----:B------:R-:W0:Y:S01]  /*27660*/  LDSM.16.MT88.4 R8, [R3+0xe400] ;  /* 0x00e400000308783b */ /* 0x000e220000004200 */
[----:B------:R-:W-:-:S03]  /*27670*/  IADD3 R0, R23, R17, R0 ;  /* 0x0000001117007210 */ /* 0x000fc60007ffe000 */
[----:B------:R0:W-:Y:S02]  /*27680*/  STSM.16.M88.4 [R12], R4 ;  /* 0x000000040c007844 */ /* 0x0001e40000000200 */
        /* <DEDUP_REMOVED lines=13> */
.L_x_10635:
[----:B-1----:R1:W-:Y:S01]  /*27760*/  SYNCS.ARRIVE.TRANS64.A1T0 RZ, [R2+URZ+0x22850], RZ ;  /* 0x022850ff02ff79a7 */ /* 0x0023e2000810003f */
[----:B------:R-:W-:Y:S06]  /*27770*/  BAR.SYNC.DEFER_BLOCKING 0x2, 0x80 ;  /* 0x0082000000007b1d */ /* 0x000fec0000010000 */
[----:B------:R-:W-:Y:S05]  /*27780*/  @!P0 BRA `(.L_x_10636) ;  /* 0x0000000000048947 */ /* 0x000fea0003800000 */
[----:B------:R-:W-:Y:S01]  /*27790*/  BPT.TRAP 0x1 ;  /* 0x000000040000795c */ /* 0x000fe20000300000 */
.L_x_10636:
[----:B0-----:R-:W2:Y:S01]  /*277a0*/  LDL R0, [R1+0x18] ;  /* 0x0000180001007983 */ /* 0x001ea20000100800 */
[----:B-1----:R-:W-:Y:S02]  /*277b0*/  VIADD R2, R2, 0x22880 ;  /* 0x0002288002027836 */ /* 0x002fe40000000000 */
[----:B------:R-:W-:Y:S01]  /*277c0*/  IMAD.MOV.U32 R21, RZ, RZ, R33 ;  /* 0x000000ffff157224 */ /* 0x000fe200078e0021 */
[----:B------:R3:W5:Y:S02]  /*277d0*/  LDL R25, [R1+0x4] ;  /* 0x0000040001197983 */ /* 0x0007640000100800 */
[----:B--2---:R-:W-:-:S04]  /*277e0*/  PRMT R2, R0, 0x654, R2 ;  /* 0x0000065400027816 */ /* 0x004fc80000000002 */
[----:B------:R3:W-:Y:S01]  /*277f0*/  SYNCS.ARRIVE.TRANS64.RED.A1T0 RZ, [R2+URZ], RZ ;  /* 0x000000ff02ff79a7 */ /* 0x0007e2000810043f */
[----:B------:R-:W-:Y:S05]  /*27800*/  @P1 BRA `(.L_x_10637) ;  /* 0xffffffe400581947 */ /* 0x000fea000383ffff */
.L_x_10617:
[----:B------:R-:W3:Y:S01]  /*27810*/  S2R R0, SR_TID.X ;  /* 0x0000000000007919 */ /* 0x000ee20000002100 */
[----:B------:R-:W-:Y:S01]  /*27820*/  BSSY B0, `(.L_x_10638) ;  /* 0x0000013000007945 */ /* 0x000fe20003800000 */
[----:B---3--:R-:W-:Y:S01]  /*27830*/  LOP3.LUT R2, R0, 0x7f, RZ, 0xc0, !PT ;  /* 0x0000007f00027812 */ /* 0x008fe200078ec0ff */
[----:B------:R-:W-:-:S03]  /*27840*/  IMAD.U32 R0, RZ, RZ, UR36 ;  /* 0x00000024ff007e24 */ /* 0x000fc6000f8e00ff */
[----:B------:R-:W-:Y:S02]  /*27850*/  ISETP.NE.AND P1, PT, R2, RZ, PT ;  /* 0x000000ff0200720c */ /* 0x000fe40003f25270 */
[----:B------:R-:W-:-:S11]  /*27860*/  ISETP.NE.AND P0, PT, R0, 0x3, PT ;  /* 0x000000030000780c */ /* 0x000fd60003f05270 */
[----:B------:R-:W-:Y:S05]  /*27870*/  @P1 BRA `(.L_x_10639) ;  /* 0x0000000000341947 */ /* 0x000fea0003800000 */
[----:B------:R-:W1:Y:S01]  /*27880*/  S2R R5, SR_LANEID ;  /* 0x0000000000057919 */ /* 0x000e620000000000 */
[----:B------:R-:W-:Y:S01]  /*27890*/  VOTEU.ANY UR4, UPT, PT ;  /* 0x0000000000047886 */ /* 0x000fe200038e0100 */
[----:B0-----:R-:W0:Y:S01]  /*278a0*/  LDC.64 R2, c[0x0][0xc60] ;  /* 0x00031800ff027b82 */ /* 0x001e220000000a00 */
[----:B------:R-:W1:Y:S01]  /*278b0*/  FLO.U32 R0, UR4 ;  /* 0x0000000400007d00 */ /* 0x000e6200080e0000 */
[----:B------:R-:W-:Y:S01]  /*278c0*/  ULDC.64 UR6, c[0x0][0x208] ;  /* 0x0000820000067ab9 */ /* 0x000fe20000000a00 */
[----:B-1----:R-:W-:-:S06]  /*278d0*/  ISETP.EQ.U32.AND P1, PT, R0, R5, PT ;  /* 0x000000050000720c */ /* 0x002fcc0003f22070 */
[----:B------:R-:W0:Y:S07]  /*278e0*/  POPC R5, UR4 ;  /* 0x0000000400057d09 */ /* 0x000e2e0008000000 */
[----:B0-----:R-:W2:Y:S01]  /*278f0*/  @P1 ATOMG.E.ADD.STRONG.GPU PT, R3, desc[UR6][R2.64], R5 ;  /* 0x00000005020319a8 */ /* 0x001ea200081ee1c6 */
[----:B------:R-:W0:Y:S02]  /*27900*/  S2R R4, SR_LTMASK ;  /* 0x0000000000047919 */ /* 0x000e240000003900 */
[----:B0-----:R-:W-:-:S04]  /*27910*/  LOP3.LUT R4, R4, UR4, RZ, 0xc0, !PT ;  /* 0x0000000404047c12 */ /* 0x001fc8000f8ec0ff */
[----:B------:R-:W0:Y:S01]  /*27920*/  POPC R7, R4 ;  /* 0x0000000400077309 */ /* 0x000e220000000000 */
[----:B--2---:R-:W0:Y:S02]  /*27930*/  SHFL.IDX PT, R0, R3, R0, 0x1f ;  /* 0x00001f0003007589 */ /* 0x004e2400000e0000 */
[----:B0-----:R-:W-:-:S07]  /*27940*/  IADD3 R16, R0, UR37, R7 ;  /* 0x0000002500107c10 */ /* 0x001fce000fffe007 */
.L_x_10639:
[----:B------:R-:W-:Y:S05]  /*27950*/  BSYNC B0 ;  /* 0x0000000000007941 */ /* 0x000fea0003800000 */
.L_x_10638:
[----:B------:R-:W-:Y:S05]  /*27960*/  @!P0 BRA `(.L_x_10640) ;  /* 0x0000000000048947 */ /* 0x000fea0003800000 */
[----:B------:R-:W-:Y:S01]  /*27970*/  BPT.TRAP 0x1 ;  /* 0x000000040000795c */ /* 0x000fe20000300000 */
.L_x_10640:
[----:B------:R-:W0:Y:S01]  /*27980*/  LDL R0, [R1+0x4] ;  /* 0x0000040001007983 */ /* 0x000e220000100800 */
[----:B------:R-:W-:Y:S01]  /*27990*/  BSSY B0, `(.L_x_10641) ;  /* 0x0000006000007945 */ /* 0x000fe20003800000 */
[----:B0-----:R-:W-:Y:S01]  /*279a0*/  LOP3.LUT R3, R0, 0x1, RZ, 0x3c, !PT ;  /* 0x0000000100037812 */ /* 0x001fe200078e3cff */
[----:B------:R-:W-:-:S03]  /*279b0*/  IMAD R0, R33, 0x8, R22 ;  /* 0x0000000821007824 */ /* 0x000fc600078e0216 */
[----:B------:R-:W-:-:S04]  /*279c0*/  SHF.L.U32 R3, R3, 0x1f, RZ ;  /* 0x0000001f03037819 */ /* 0x000fc800000006ff */
[----:B------:R-:W0:Y:S02]  /*279d0*/  SYNCS.PHASECHK.TRANS64.TRYWAIT P1, [R0+URZ+0x22870], R3 ;  /* 0x02287003000075a7 */ /* 0x000e24000802017f */
[----:B0-----:R-:W-:Y:S05]  /*279e0*/  @!P1 BRA `(.L_x_10642) ;  /* 0x0000009c004c9947 */ /* 0x001fea0003800000 */
.L_x_10970:
[----:B------:R-:W-:Y:S05]  /*279f0*/  BSYNC B0 ;  /* 0x0000000000007941 */ /* 0x000fea0003800000 */
.L_x_10641:
[----:B------:R-:W2:Y:S02]  /*27a00*/  LDL R2, [R1] ;  /* 0x0000000001027983 */ /* 0x000ea40000100800 */
[----:B--2---:R-:W-:-:S13]  /*27a10*/  LOP3.LUT P1, RZ, R2, 0x4, RZ, 0xc0, !PT ;  /* 0x0000000402ff7812 */ /* 0x004fda000782c0ff */
[----:B------:R-:W-:Y:S05]  /*27a20*/  @!P1 BRA `(.L_x_10643) ;  /* 0x0000000000049947 */ /* 0x000fea0003800000 */
[----:B------:R-:W-:Y:S01]  /*27a30*/  BPT.TRAP 0x1 ;  /* 0x000000040000795c */ /* 0x000fe20000300000 */
.L_x_10643:
[----:B------:R-:W0:Y:S02]  /*27a40*/  LDL R2, [R1+0x4] ;  /* 0x0000040001027983 */ /* 0x000e240000100800 */
[----:B0-----:R-:W-:-:S04]  /*27a50*/  SHF.L.U32 R3, R2, 0x1f, RZ ;  /* 0x0000001f02037819 */ /* 0x001fc800000006ff */
[----:B------:R-:W0:Y:S02]  /*27a60*/  SYNCS.PHASECHK.TRANS64.TRYWAIT P1, [R0+URZ+0x22860], R3 ;  /* 0x02286003000075a7 */ /* 0x000e24000802017f */
[----:B0-----:R-:W-:Y:S05]  /*27a70*/  @!P1 BRA `(.L_x_10644) ;  /* 0x0000009c003c9947 */ /* 0x001fea0003800000 */
.L_x_10971:
[----:B------:R-:W2:Y:S04]  /*27a80*/  LDL R4, [R1] ;  /* 0x0000000001047983 */ /* 0x000ea80000100800 */
[----:B------:R-:W3:Y:S01]  /*27a90*/  LDL R2, [R1+0x1c] ;  /* 0x00001c0001027983 */ /* 0x000ee20000100800 */
[----:B0-----:R-:W-:Y:S01]  /*27aa0*/  IMAD R3, R33, 0x5000, RZ ;  /* 0x0000500021037824 */ /* 0x001fe200078e02ff */
[----:B------:R-:W-:Y:S05]  /*27ab0*/  WARPSYNC.ALL ;  /* 0x0000000000007948 */ /* 0x000fea0003800000 */
[----:B------:R-:W-:-:S02]  /*27ac0*/  LOP3.LUT R5, R3, R26, RZ, 0xfc, !PT ;  /* 0x0000001a03057212 */ /* 0x000fc400078efcff */
[----:B------:R-:W-:Y:S02]  /*27ad0*/  LOP3.LUT R12, R3, R24, RZ, 0xfc, !PT ;  /* 0x00000018030c7212 */ /* 0x000fe400078efcff */
[----:B------:R-:W-:Y:S01]  /*27ae0*/  LOP3.LUT R20, R24, 0x1800, RZ, 0xfc, !PT ;  /* 0x0000180018147812 */ /* 0x000fe200078efcff */
[----:B------:R-:W-:Y:S01]  /*27af0*/  IMAD.IADD R13, R22, 0x1, R5 ;  /* 0x00000001160d7824 */ /* 0x000fe200078e0205 */
[----:B------:R-:W-:Y:S01]  /*27b00*/  LOP3.LUT R21, R24, 0x4800, RZ, 0xfc, !PT ;  /* 0x0000480018157812 */ /* 0x000fe200078efcff */
[----:B------:R-:W-:Y:S01]  /*27b10*/  IMAD.IADD R12, R23, 0x1, R12 ;  /* 0x00000001170c7824 */ /* 0x000fe200078e020c */
[----:B--2---:R-:W-:Y:S02]  /*27b20*/  LOP3.LUT P1, RZ, R4, 0x4, RZ, 0xc0, !PT ;  /* 0x0000000404ff7812 */ /* 0x004fe4000782c0ff */
[----:B------:R-:W0:Y:S01]  /*27b30*/  LDSM.16.MT88.4 R4, [R13+0xa400] ;  /* 0x00a400000d04783b */ /* 0x000e220000004200 */
[----:B---3--:R-:W-:Y:S02]  /*27b40*/  IADD3 R2, R22, R2, R3 ;  /* 0x0000000216027210 */ /* 0x008fe40007ffe003 */
[----:B0-----:R-:W-:-:S02]  /*27b50*/  PRMT R8, R4, 0x6420, R5 ;  /* 0x0000642004087816 */ /* 0x001fc40000000005 */
[----:B------:R-:W-:Y:S02]  /*27b60*/  PRMT R9, R4, 0x7531, R5 ;  /* 0x0000753104097816 */ /* 0x000fe40000000005 */
[C-C-:B------:R-:W-:Y:S02]  /*27b70*/  PRMT R10, R6.reuse, 0x6420, R7.reuse ;  /* 0x00006420060a7816 */ /* 0x140fe40000000007 */
[----:B------:R-:W-:Y:S02]  /*27b80*/  PRMT R11, R6, 0x7531, R7 ;  /* 0x00007531060b7816 */ /* 0x000fe40000000007 */
[----:B------:R-:W0:Y:S04]  /*27b90*/  LDSM.16.MT88.4 R4, [R2+0xa400] ;  /* 0x00a400000204783b */ /* 0x000e280000004200 */
[----:B------:R0:W-:Y:S02]  /*27ba0*/  STSM.16.M88.4 [R12], R8 ;  /* 0x000000080c007844 */ /* 0x0001e40000000200 */
[----:B0-----:R-:W-:-:S02]  /*27bb0*/  PRMT R8, R4, 0x6420, R5 ;  /* 0x0000642004087816 */ /* 0x001fc40000000005 */
[----:B------:R-:W-:Y:S02]  /*27bc0*/  PRMT R9, R4, 0x7531, R5 ;  /* 0x0000753104097816 */ /* 0x000fe40000000005 */
[----:B------:R-:W-:Y:S02]  /*27bd0*/  LOP3.LUT R4, R3, 0x800, R24, 0xfe, !PT ;  /* 0x0000080003047812 */ /* 0x000fe400078efe18 */
[C-C-:B------:R-:W-:Y:S02]  /*27be0*/  PRMT R10, R6.reuse, 0x6420, R7.reuse ;  /* 0x00006420060a7816 */ /* 0x140fe40000000007 */
[----:B------:R-:W-:Y:S02]  /*27bf0*/  PRMT R11, R6, 0x7531, R7 ;  /* 0x00007531060b7816 */ /* 0x000fe40000000007 */
[----:B------:R-:W-:-:S05]  /*27c00*/  IADD3 R17, R23, R4, RZ ;  /* 0x0000000417117210 */ /* 0x000fca0007ffe0ff */
[----:B------:R0:W-:Y:S02]  /*27c10*/  STSM.16.M88.4 [R17], R8 ;  /* 0x0000000811007844 */ /* 0x0001e40000000200 */
[----:B0-----:R-:W-:Y:S01]  /*27c20*/  VIADD R8, R3, 0x1000 ;  /* 0x0000100003087836 */ /* 0x001fe20000000000 */
[----:B------:R-:W-:Y:S02]  /*27c30*/  IADD3 R17, R23, R20, R3 ;  /* 0x0000001417117210 */ /* 0x000fe40007ffe003 */
        /* <DEDUP_REMOVED lines=36> */
[C---:B0-----:R-:W-:Y:S01]  /*27e80*/  IADD3 R8, R3.reuse, 0x3000, RZ ;  /* 0x0000300003087810 */ /* 0x041fe20007ffe0ff */
[----:B------:R-:W-:-:S03]  /*27e90*/  VIADD R17, R3, 0x4000 ;  /* 0x0000400003117836 */ /* 0x000fc60000000000 */
[C---:B------:R-:W-:Y:S02]  /*27ea0*/  LOP3.LUT R5, R8.reuse, R26, RZ, 0xfc, !PT ;  /* 0x0000001a08057212 */ /* 0x040fe400078efcff */
[----:B------:R-:W-:-:S03]  /*27eb0*/  LOP3.LUT R8, R8, R24, RZ, 0xfc, !PT ;  /* 0x0000001808087212 */ /* 0x000fc600078efcff */
[----:B------:R-:W-:Y:S02]  /*27ec0*/  IMAD.IADD R18, R22, 0x1, R5 ;  /* 0x0000000116127824 */ /* 0x000fe400078e0205 */
[----:B------:R-:W-:-:S03]  /*27ed0*/  IMAD.IADD R8, R23, 0x1, R8 ;  /* 0x0000000117087824 */ /* 0x000fc600078e0208 */
[----:B------:R0:W1:Y:S02]  /*27ee0*/  LDSM.16.MT88.4 R4, [R18+0xa400] ;  /* 0x00a400001204783b */ /* 0x0000640000004200 */
[C-C-:B0-----:R-:W-:Y:S02]  /*27ef0*/  IADD3 R18, R23.reuse, R20, R3.reuse ;  /* 0x0000001417127210 */ /* 0x141fe40007ffe003 */
[----:B------:R-:W-:Y:S02]  /*27f00*/  IADD3 R3, R23, R21, R3 ;  /* 0x0000001517037210 */ /* 0x000fe40007ffe003 */
[C-C-:B-1----:R-:W-:Y:S02]  /*27f10*/  PRMT R12, R4.reuse, 0x6420, R5.reuse ;  /* 0x00006420040c7816 */ /* 0x142fe40000000005 */
[----:B------:R-:W-:Y:S02]  /*27f20*/  PRMT R13, R4, 0x7531, R5 ;  /* 0x00007531040d7816 */ /* 0x000fe40000000005 */
[----:B------:R-:W-:-:S02]  /*27f30*/  PRMT R14, R6, 0x6420, R7 ;  /* 0x00006420060e7816 */ /* 0x000fc40000000007 */
[----:B------:R-:W-:Y:S02]  /*27f40*/  PRMT R15, R6, 0x7531, R7 ;  /* 0x00007531060f7816 */ /* 0x000fe40000000007 */
[----:B------:R-:W0:Y:S04]  /*27f50*/  LDSM.16.MT88.4 R4, [R2+0xd400] ;  /* 0x00d400000204783b */ /* 0x000e280000004200 */
[----:B------:R1:W-:Y:S02]  /*27f60*/  STSM.16.M88.4 [R8], R12 ;  /* 0x0000000c08007844 */ /* 0x0003e40000000200 */
[----:B-1----:R-:W-:-:S05]  /*27f70*/  LOP3.LUT R12, R17, R24, RZ, 0xfc, !PT ;  /* 0x00000018110c7212 */ /* 0x002fca00078efcff */
[----:B------:R-:W-:Y:S01]  /*27f80*/  IMAD.IADD R23, R23, 0x1, R12 ;  /* 0x0000000117177824 */ /* 0x000fe200078e020c */
[C-C-:B0-----:R-:W-:Y:S02]  /*27f90*/  PRMT R8, R4.reuse, 0x6420, R5.reuse ;  /* 0x0000642004087816 */ /* 0x141fe40000000005 */
[----:B------:R-:W-:Y:S02]  /*27fa0*/  PRMT R9, R4, 0x7531, R5 ;  /* 0x0000753104097816 */ /* 0x000fe40000000005 */
        /* <DEDUP_REMOVED lines=25> */
.L_x_10645:
[----:B-1----:R1:W-:Y:S01]  /*28140*/  SYNCS.ARRIVE.TRANS64.A1T0 RZ, [R0+URZ+0x22850], RZ ;  /* 0x022850ff00ff79a7 */ /* 0x0023e2000810003f */
[----:B------:R-:W-:Y:S06]  /*28150*/  BAR.SYNC.DEFER_BLOCKING 0x2, 0x80 ;  /* 0x0082000000007b1d */ /* 0x000fec0000010000 */
[----:B------:R-:W-:Y:S05]  /*28160*/  @!P0 BRA `(.L_x_10646) ;  /* 0x0000000000048947 */ /* 0x000fea0003800000 */
[----:B------:R-:W-:Y:S01]  /*28170*/  BPT.TRAP 0x1 ;  /* 0x000000040000795c */ /* 0x000fe20000300000 */
.L_x_10646:
[----:B0-----:R-:W2:Y:S04]  /*28180*/  LDL R3, [R1+0x18] ;  /* 0x0000180001037983 */ /* 0x001ea80000100800 */
[----:B------:R-:W3:Y:S01]  /*28190*/  LDL.LU R2, [R1+0x4] ;  /* 0x0000040001027983 */ /* 0x000ee20000300800 */
[----:B-1----:R-:W-:Y:S01]  /*281a0*/  VIADD R0, R0, 0x22880 ;  /* 0x0002288000007836 */ /* 0x002fe20000000000 */
[----:B------:R-:W-:-:S04]  /*281b0*/  IADD3 R33, R33, 0x1, RZ ;  /* 0x0000000121217810 */ /* 0x000fc80007ffe0ff */
[----:B------:R-:W-:-:S04]  /*281c0*/  ISETP.NE.AND P0, PT, R33, 0x2, PT ;  /* 0x000000022100780c */ /* 0x000fc80003f05270 */
[----:B------:R-:W-:Y:S02]  /*281d0*/  SEL R33, R33, RZ, P0 ;  /* 0x000000ff21217207 */ /* 0x000fe40000000000 */
[----:B--2---:R-:W-:-:S04]  /*281e0*/  PRMT R0, R3, 0x654, R0 ;  /* 0x0000065403007816 */ /* 0x004fc80000000000 */
[----:B------:R0:W-:Y:S02]  /*281f0*/  SYNCS.ARRIVE.TRANS64.RED.A1T0 RZ, [R0+URZ], RZ ;  /* 0x000000ff00ff79a7 */ /* 0x0001e4000810043f */
[----:B0-----:R-:W-:-:S04]  /*28200*/  SEL R0, RZ, 0x1, P0 ;  /* 0x00000001ff007807 */ /* 0x001fc80000000000 */
[----:B---3--:R-:W-:-:S05]  /*28210*/  LOP3.LUT R2, R2, R0, RZ, 0x3c, !PT ;  /* 0x0000000002027212 */ /* 0x008fca00078e3cff */
[----:B------:R0:W-:Y:S02]  /*28220*/  STL [R1+0x4], R2 ;  /* 0x0000040201007387 */ /* 0x0001e40000100800 */
.L_x_10589:
[----:B------:R-:W4:Y:S02]  /*28230*/  LDL R0, [R1] ;  /* 0x0000000001007983 */ /* 0x000f240000100800 */
[----:B----4-:R-:W-:-:S13]  /*28240*/  LOP3.LUT P0, RZ, R0, 0x200, RZ, 0xc0, !PT ;  /* 0x0000020000ff7812 */ /* 0x010fda000780c0ff */
[----:B------:R-:W-:Y:S05]  /*28250*/  @!P0 BRA `(.L_x_10647) ;  /* 0x0000000000288947 */ /* 0x000fea0003800000 */
[----:B------:R-:W-:Y:S05]  /*28260*/  WARPSYNC.ALL ;  /* 0x0000000000007948 */ /* 0x000fea0003800000 */
[----:B------:R-:W4:Y:S08]  /*28270*/  S2UR UR4, SR_CgaCtaId ;  /* 0x00000000000479c3 */ /* 0x000f300000008800 */
[----:B------:R-:W-:Y:S01]  /*28280*/  BAR.SYNC.DEFER_BLOCKING 0x5, 0x180 ;  /* 0x0146000000007b1d */ /* 0x000fe20000010000 */
[----:B------:R-:W-:Y:S01]  /*28290*/  MOV R22, 0x400 ;  /* 0x0000040000167802 */ /* 0x000fe20000000f00 */
[----:B----4-:R-:W-:-:S05]  /*282a0*/  IMAD.U32 R0, RZ, RZ, UR4 ;  /* 0x00000004ff007e24 */ /* 0x010fca000f8e00ff */
[----:B------:R-:W-:Y:S01]  /*282b0*/  LEA R22, R0, R22, 0x18 ;  /* 0x0000001600167211 */ /* 0x000fe200078ec0ff */
[----:B------:R4:W-:Y:S04]  /*282c0*/  STL [R1+0x18], R0 ;  /* 0x0000180001007387 */ /* 0x0009e80000100800 */
[----:B------:R4:W0:Y:S01]  /*282d0*/  LDS.128 R16, [R22+0x228d0] ;  /* 0x0228d00016107984 */ /* 0x0008220000000c00 */
[----:B------:R-:W-:Y:S06]  /*282e0*/  BAR.ARV 0x4, 0x180 ;  /* 0x0106000000007b1d */ /* 0x000fec0000002000 */
[----:B------:R-:W-:Y:S05]  /*282f0*/  BRA `(.L_x_10648) ;  /* 0x0000000c00e87947 */ /* 0x000fea0003800000 */
.L_x_10647:
[----:B------:R-:W4:Y:S01]  /*28300*/  S2R R0, SR_TID.X ;  /* 0x0000000000007919 */ /* 0x000f220000002100 */
[----:B------:R-:W-:Y:S01]  /*28310*/  UMOV UR4, 0xffffffff ;  /* 0xffffffff00047882 */ /* 0x000fe20000000000 */
[----:B----4-:R-:W-:-:S04]  /*28320*/  LOP3.LUT R8, R0, 0x1f, RZ, 0xc0, !PT ;  /* 0x0000001f00087812 */ /* 0x010fc800078ec0ff */
[----:B------:R-:W-:Y:S01]  /*28330*/  ISETP.NE.AND P0, PT, R8, 0x1f, PT ;  /* 0x0000001f0800780c */ /* 0x000fe20003f05270 */
[----:B------:R-:W-:-:S12]  /*28340*/  BRA.DIV UR4, `(.L_x_10649) ;  /* 0x00000096041c7947 */ /* 0x000fd8000b800000 */
[----:B------:R-:W-:Y:S01]  /*28350*/  IMAD.IADD R9, R19, 0x1, R8 ;  /* 0x0000000113097824 */ /* 0x000fe200078e0208 */
[----:B------:R-:W-:Y:S01]  /*28360*/  ULDC UR4, c[0x0][0xc3c] ;  /* 0x00030f0000047ab9 */ /* 0x000fe20000000800 */
[----:B------:R-:W-:-:S03]  /*28370*/  ULDC.64 UR6, c[0x0][0x208] ;  /* 0x0000820000067ab9 */ /* 0x000fc60000000a00 */
[----:B------:R-:W-:-:S13]  /*28380*/  ISETP.GE.OR P1, PT, R9, UR4, !P0 ;  /* 0x0000000409007c0c */ /* 0x000fda000c726670 */
[----:B0-----:R-:W0:Y:S08]  /*28390*/  @!P1 LDC.64 R2, c[0x0][0xc80] ;  /* 0x00032000ff029b82 */ /* 0x001e300000000a00 */
[----:B------:R-:W4:Y:S01]  /*283a0*/  @!P1 LDC.64 R4, c[0x0][0xc78] ;  /* 0x00031e00ff049b82 */ /* 0x000f220000000a00 */
[----:B0-----:R-:W-:-:S05]  /*283b0*/  @!P1 IMAD.WIDE R2, R9, 0x4, R2 ;  /* 0x0000000409029825 */ /* 0x001fca00078e0202 */
[----:B--23--:R4:W2:Y:S02]  /*283c0*/  @!P1 LDG.E R7, desc[UR6][R2.64] ;  /* 0x0000000602079981 */ /* 0x00c8a4000c1e1900 */
[----:B----4-:R-:W-:-:S05]  /*283d0*/  @!P1 IMAD.WIDE R2, R9, 0x4, R4 ;  /* 0x0000000409029825 */ /* 0x010fca00078e0204 */
        /* <DEDUP_REMOVED lines=30> */
.L_x_10981:
[----:B------:R-:W-:Y:S02]  /*285c0*/  ULDC UR4, c[0x0][0xc38] ;  /* 0x00030e0000047ab9 */ /* 0x000fe40000000800 */
[----:B------:R-:W-:-:S04]  /*285d0*/  IMAD.U32 R4, RZ, RZ, UR4 ;  /* 0x00000004ff047e24 */ /* 0x000fc8000f8e00ff */
[----:B--2---:R-:W-:-:S05]  /*285e0*/  IMAD R3, R14, R4, RZ ;  /* 0x000000040e037224 */ /* 0x004fca00078e02ff */
[----:B------:R-:W-:-:S04]  /*285f0*/  IADD3 R6, R6, R3, RZ ;  /* 0x0000000306067210 */ /* 0x000fc80007ffe0ff */
[----:B------:R-:W-:-:S13]  /*28600*/  ISETP.GT.AND P6, PT, R6, R0, PT ;  /* 0x000000000600720c */ /* 0x000fda0003fc4270 */
[----:B------:R-:W-:Y:S05]  /*28610*/  @P6 BRA `(.L_x_10650) ;  /* 0x0000000000a86947 */ /* 0x000fea0003800000 */
.L_x_10653:
[----:B0-----:R-:W0:Y:S01]  /*28620*/  LDC R2, c[0x0][0xc3c] ;  /* 0x00030f00ff027b82 */ /* 0x001e220000000800 */
[----:B------:R-:W-:-:S05]  /*28630*/  VIADD R19, R19, 0x1f ;  /* 0x0000001f13137836 */ /* 0x000fca0000000000 */
[----:B0-----:R-:W-:-:S13]  /*28640*/  ISETP.GE.AND P6, PT, R19, R2, PT ;  /* 0x000000021300720c */ /* 0x001fda0003fc6270 */
[----:B------:R-:W-:Y:S05]  /*28650*/  @P6 BRA `(.L_x_10651) ;  /* 0x0000000800c46947 */ /* 0x000fea0003800000 */
[----:B------:R-:W0:Y:S01]  /*28660*/  S2R R3, SR_TID.X ;  /* 0x0000000000037919 */ /* 0x000e220000002100 */
[----:B------:R-:W-:Y:S01]  /*28670*/  IMAD.MOV.U32 R17, RZ, RZ, RZ ;  /* 0x000000ffff117224 */ /* 0x000fe200078e00ff */
[----:B------:R-:W-:Y:S01]  /*28680*/  ULDC.64 UR4, c[0x0][0x208] ;  /* 0x0000820000047ab9 */ /* 0x000fe20000000a00 */
        /* <DEDUP_REMOVED lines=28> */
[----:B------:R0:W2:Y:S02]  /*28850*/  SHFL.IDX PT, R14, R2, 0x1f, 0x1f ;  /* 0x03e01f00020e7f89 */ /* 0x0000a400000e0000 */
.L_x_10989:
[----:B------:R-:W-:Y:S02]  /*28860*/  ULDC UR4, c[0x0][0xc38] ;  /* 0x00030e0000047ab9 */ /* 0x000fe40000000800 */
[----:B------:R-:W-:-:S04]  /*28870*/  IMAD.U32 R4, RZ, RZ, UR4 ;  /* 0x00000004ff047e24 */ /* 0x000fc8000f8e00ff */
[----:B--2---:R-:W-:-:S04]  /*28880*/  IMAD R3, R14, R4, RZ ;  /* 0x000000040e037224 */ /* 0x004fc800078e02ff */
[----:B------:R-:W-:-:S05]  /*28890*/  IMAD.IADD R6, R3, 0x1, R6 ;  /* 0x0000000103067824 */ /* 0x000fca00078e0206 */
[----:B------:R-:W-:-:S13]  /*288a0*/  ISETP.GT.AND P6, PT, R6, R0, PT ;  /* 0x000000000600720c */ /* 0x000fda0003fc4270 */
[----:B------:R-:W-:Y:S05]  /*288b0*/  @!P6 BRA `(.L_x_10653) ;  /* 0xfffffffc0058e947 */ /* 0x000fea000383ffff */
.L_x_10650:
        /* <DEDUP_REMOVED lines=10> */
.L_x_10994:
[----:B------:R-:W-:-:S13]  /*28960*/  ISETP.NE.AND P0, PT, R3, RZ, PT ;  /* 0x000000ff0300720c */ /* 0x000fda0003f05270 */
[----:B------:R-:W-:Y:S05]  /*28970*/  @!P0 BRA `(.L_x_10655) ;  /* 0x0000000000108947 */ /* 0x000fea0003800000 */
[----:B------:R-:W-:Y:S01]  /*28980*/  UMOV UR4, 0xffffffff ;  /* 0xffffffff00047882 */ /* 0x000fe20000000000 */
[----:B------:R-:W-:Y:S02]  /*28990*/  IADD3 R12, R7, -0x1, RZ ;  /* 0xffffffff070c7810 */ /* 0x000fe40007ffe0ff */
[----:B------:R-:W-:Y:S05]  /*289a0*/  BRA.DIV UR4, `(.L_x_10656) ;  /* 0x0000009604d87947 */ /* 0x000fea000b800000 */
[----:B------:R0:W0:Y:S02]  /*289b0*/  SHFL.IDX PT, R16, R2, R12, 0x1f ;  /* 0x00001f0c02107589 */ /* 0x00002400000e0000 */
.L_x_10655:
        /* <DEDUP_REMOVED lines=25> */
[----:B------:R-:W-:Y:S01]  /*28b50*/  @!P1 IADD3 R9, R9, -R4, RZ ;  /* 0x8000000409099210 */ /* 0x000fe20007ffe0ff */
[----:B------:R-:W-:Y:S01]  /*28b60*/  @!P1 VIADD R7, R7, 0x1 ;  /* 0x0000000107079836 */ /* 0x000fe20000000000 */
[----:B------:R-:W-:-:S02]  /*28b70*/  ISETP.NE.AND P1, PT, R17, RZ, PT ;  /* 0x000000ff1100720c */ /* 0x000fc40003f25270 */
[----:B------:R-:W-:Y:S02]  /*28b80*/  ISETP.GE.U32.AND P0, PT, R9, R4, PT ;  /* 0x000000040900720c */ /* 0x000fe40003f06070 */
[----:B------:R-:W-:Y:S01]  /*28b90*/  IABS R4, R5 ;  /* 0x0000000500047213 */ /* 0x000fe20000000000 */
[----:B0-----:R-:W-:-:S04]  /*28ba0*/  IMAD.MOV R9, RZ, RZ, -R3 ;  /* 0x000000ffff097224 */ /* 0x001fc800078e0a03 */
[----:B------:R-:W-:Y:S02]  /*28bb0*/  IMAD.MOV R4, RZ, RZ, -R4 ;  /* 0x000000ffff047224 */ /* 0x000fe400078e0a04 */
[----:B------:R-:W-:-:S04]  /*28bc0*/  IMAD R9, R9, R6, RZ ;  /* 0x0000000609097224 */ /* 0x000fc800078e02ff */
[----:B------:R-:W-:Y:S02]  /*28bd0*/  @P0 VIADD R7, R7, 0x1 ;  /* 0x0000000107070836 */ /* 0x000fe40000000000 */
[----:B------:R-:W-:Y:S01]  /*28be0*/  IMAD.HI.U32 R2, R3, R9, R2 ;  /* 0x0000000903027227 */ /* 0x000fe200078e0002 */
[----:B------:R-:W-:-:S04]  /*28bf0*/  LOP3.LUT R3, R0, R17, RZ, 0x3c, !PT ;  /* 0x0000001100037212 */ /* 0x000fc800078e3cff */
[----:B------:R-:W-:-:S13]  /*28c00*/  ISETP.GE.AND P2, PT, R3, RZ, PT ;  /* 0x000000ff0300720c */ /* 0x000fda0003f46270 */
[----:B------:R-:W-:Y:S01]  /*28c10*/  @!P2 IMAD.MOV R7, RZ, RZ, -R7 ;  /* 0x000000ffff07a224 */ /* 0x000fe200078e0a07 */
[----:B------:R-:W-:-:S04]  /*28c20*/  @!P1 LOP3.LUT R7, RZ, R17, RZ, 0x33, !PT ;  /* 0x00000011ff079212 */ /* 0x000fc800078e33ff */
[----:B------:R-:W-:-:S05]  /*28c30*/  IABS R3, R7 ;  /* 0x0000000700037213 */ /* 0x000fca0000000000 */
        /* <DEDUP_REMOVED lines=16> */
[----:B------:R-:W-:-:S05]  /*28d40*/  IMAD R5, R5, R4, R7 ;  /* 0x0000000405057224 */ /* 0x000fca00078e0207 */
[----:B------:R-:W-:Y:S01]  /*28d50*/  LEA R18, R5, R2, 0x10 ;  /* 0x0000000205127211 */ /* 0x000fe200078e80ff */
[----:B------:R-:W-:Y:S06]  /*28d60*/  BRA `(.L_x_10658) ;  /* 0x0000000000f47947 */ /* 0x000fec0003800000 */
.L_x_10657:
[----:B------:R-:W0:Y:S01]  /*28d70*/  LDC.64 R2, c[0x0][0xc90] ;  /* 0x00032400ff027b82 */ /* 0x000e220000000a00 */
[----:B------:R-:W-:Y:S01]  /*28d80*/  ULDC.64 UR4, c[0x0][0x208] ;  /* 0x0000820000047ab9 */ /* 0x000fe20000000a00 */
        /* <DEDUP_REMOVED lines=30> */
[----:B------:R-:W-:Y:S02]  /*28f70*/  IMAD R5, R5, R2, R0 ;  /* 0x0000000205057224 */ /* 0x000fe400078e0200 */
[----:B------:R-:W-:Y:S01]  /*28f80*/  IMAD.MOV.U32 R2, RZ, RZ, RZ ;  /* 0x000000ffff027224 */ /* 0x000fe200078e00ff */
[----:B------:R-:W-:Y:S02]  /*28f90*/  VIADDMNMX R4, R3, R4, R7, PT ;  /* 0x0000000403047246 */ /* 0x000fe40003800107 */
[----:B------:R-:W-:-:S02]  /*28fa0*/  IADD3 R6, R6, 0x1000000, R5 ;  /* 0x0100000006067810 */ /* 0x000fc40007ffe005 */
        /* <DEDUP_REMOVED lines=9> */
[----:B------:R-:W-:-:S04]  /*29040*/  IABS R2, R4 ;  /* 0x0000000400027213 */ /* 0x000fc80000000000 */
[----:B------:R-:W-:Y:S01]  /*29050*/  IADD3 R2, RZ, -R2, RZ ;  /* 0x80000002ff027210 */ /* 0x000fe20007ffe0ff */
        /* <DEDUP_REMOVED lines=13> */
[----:B------:R-:W-:-:S07]  /*29130*/  IMAD R18, R3, R4, R6 ;  /* 0x0000000403127224 */ /* 0x000fce00078e0206 */
.L_x_10658:
[----:B------:R-:W-:-:S05]  /*29140*/  LOP3.LUT R0, RZ, R3, RZ, 0x33, !PT ;  /* 0x00000003ff007212 */ /* 0x000fca00078e33ff */
[----:B------:R-:W-:Y:S01]  /*29150*/  IMAD.IADD R17, R17, 0x1, R0 ;  /* 0x0000000111117824 */ /* 0x000fe200078e0200 */
[----:B------:R-:W-:Y:S06]  /*29160*/  BRA `(.L_x_10659) ;  /* 0x00000000001c7947 */ /* 0x000fec0003800000 */
.L_x_10651:
[----:B------:R-:W-:Y:S01]  /*29170*/  UMOV UR4, URZ ;  /* 0x0000003f00047c82 */ /* 0x000fe20008000000 */
[----:B------:R-:W-:Y:S01]  /*29180*/  UMOV UR5, URZ ;  /* 0x0000003f00057c82 */ /* 0x000fe20008000000 */
[----:B------:R-:W-:Y:S01]  /*29190*/  ULDC UR6, c[0x0][0xc3c] ;  /* 0x00030f0000067ab9 */ /* 0x000fe20000000800 */
[----:B------:R-:W-:Y:S01]  /*291a0*/  MOV R16, R0 ;  /* 0x0000000000107202 */ /* 0x000fe20000000f00 */
[----:B------:R-:W-:Y:S02]  /*291b0*/  IMAD.U32 R17, RZ, RZ, UR4 ;  /* 0x00000004ff117e24 */ /* 0x000fe4000f8e00ff */
[----:B------:R-:W-:Y:S02]  /*291c0*/  IMAD.U32 R18, RZ, RZ, UR5 ;  /* 0x00000005ff127e24 */ /* 0x000fe4000f8e00ff */
[----:B------:R-:W-:-:S07]  /*291d0*/  IMAD.U32 R19, RZ, RZ, UR6 ;  /* 0x00000006ff137e24 */ /* 0x000fce000f8e00ff */
.L_x_10659:
        /* <DEDUP_REMOVED lines=12> */
.L_x_10648:
[----:B------:R-:W-:Y:S02]  /*292a0*/  ULDC UR4, c[0x0][0xc3c] ;  /* 0x00030f0000047ab9 */ /* 0x000fe40000000800 */
[----:B0-----:R-:W-:-:S13]  /*292b0*/  ISETP.GE.AND P0, PT, R19, UR4, PT ;  /* 0x0000000413007c0c */ /* 0x001fda000bf06270 */
[----:B------:R-:W-:Y:S05]  /*292c0*/  @!P0 BRA `(.L_x_10660) ;  /* 0xffffff8400888947 */ /* 0x000fea000383ffff */
[----:B------:R-:W-:Y:S05]  /*292d0*/  BSYNC B7 ;  /* 0x0000000000077941 */ /* 0x000fea0003800000 */
.L_x_10548:
[----:B-1--4-:R-:W4:Y:S01]  /*292e0*/  LDL.LU R0, [R1+0x3c] ;  /* 0x00003c0001007983 */ /* 0x012f220000300800 */
[----:B------:R-:W-:Y:S01]  /*292f0*/  BSSY B0, `(.L_x_10661) ;  /* 0x000000b000007945 */ /* 0x000fe20003800000 */
[----:B------:R-:W1:Y:S01]  /*29300*/  S2R R5, SR_CgaCtaId ;  /* 0x0000000000057919 */ /* 0x000e620000008800 */
[----:B----4-:R-:W-:-:S05]  /*29310*/  VIADD R0, R0, 0x1 ;  /* 0x0000000100007836 */ /* 0x010fca0000000000 */
        /* <DEDUP_REMOVED lines=8> */
.L_x_10997:
[----:B------:R-:W-:Y:S05]  /*293a0*/  BSYNC B0 ;  /* 0x0000000000007941 */ /* 0x000fea0003800000 */
.L_x_10661:
[----:B------:R-:W-:-:S03]  /*293b0*/  UMOV UR4, 0xffffffff ;  /* 0xffffffff00047882 */ /* 0x000fc60000000000 */
[----:B------:R-:W-:Y:S05]  /*293c0*/  BRA.DIV UR4, `(.L_x_10663) ;  /* 0x0000008e048c7947 */ /* 0x000fea000b800000 */
[----:B0-----:R-:W0:Y:S02]  /*293d0*/  S2R R0, SR_TID.X ;  /* 0x0000000000007919 */ /* 0x001e240000002100 */
[----:B0-----:R-:W-:-:S04]  /*293e0*/  SHF.R.U32.HI R0, RZ, 0x5, R0 ;  /* 0x00000005ff007819 */ /* 0x001fc80000011600 */
[----:B------:R-:W-:-:S05]  /*293f0*/  LOP3.LUT R0, R0, 0x3, RZ, 0xc0, !PT ;  /* 0x0000000300007812 */ /* 0x000fca00078ec0ff */
[----:B------:R0:W1:Y:S02]  /*29400*/  SHFL.IDX PT, R14, R0, RZ, 0x1f ;  /* 0x00001fff000e7589 */ /* 0x00006400000e0000 */
.L_x_11000:
[----:B-1----:R-:W-:-:S13]  /*29410*/  ISETP.NE.AND P0, PT, R14, RZ, PT ;  /* 0x000000ff0e00720c */ /* 0x002fda0003f05270 */
[----:B------:R-:W-:Y:S05]  /*29420*/  @P0 BRA `(.L_x_10346) ;  /* 0x0000000000b80947 */ /* 0x000fea0003800000 */
[----:B------:R-:W-:-:S03]  /*29430*/  UMOV UR4, 0xffffffff ;  /* 0xffffffff00047882 */ /* 0x000fc60000000000 */
[----:B------:R-:W-:Y:S05]  /*29440*/  BRA.DIV UR4, `(.L_x_10664) ;  /* 0x0000008e04a07947 */ /* 0x000fea000b800000 */
[----:B------:R-:W-:-:S13]  /*29450*/  ELECT P6, URZ, PT ;  /* 0x00000000003f782f */ /* 0x000fda00038c0000 */
.L_x_11003:
[----:B------:R-:W-:Y:S05]  /*29460*/  @!P6 BRA `(.L_x_10346) ;  /* 0x0000000000a8e947 */ /* 0x000fea0003800000 */
[----:B0-----:R-:W4:Y:S02]  /*29470*/  LDL R0, [R1+0x4c] ;  /* 0x00004c0001007983 */ /* 0x001f240000100800 */
[----:B----4-:R-:W-:-:S13]  /*29480*/  R2UR UR4, R0 ;  /* 0x00000000000472ca */ /* 0x010fda00000e0000 */
[----:B------:R-:W-:-:S06]  /*29490*/  ULOP3.LUT UR4, UR4, 0x2, URZ, 0xfc, !UPT ;  /* 0x0000000204047892 */ /* 0x000fcc000f8efc3f */
[----:B------:R-:W-:-:S05]  /*294a0*/  IMAD.U32 R0, RZ, RZ, UR4 ;  /* 0x00000004ff007e24 */ /* 0x000fca000f8e00ff */
[----:B------:R-:W-:-:S13]  /*294b0*/  ISETP.NE.AND P0, PT, R0, 0x3, PT ;  /* 0x000000030000780c */ /* 0x000fda0003f05270 */
[----:B------:R-:W-:Y:S05]  /*294c0*/  @!P0 BRA `(.L_x_10665) ;  /* 0x0000000000048947 */ /* 0x000fea0003800000 */
[----:B------:R-:W-:Y:S01]  /*294d0*/  BPT.TRAP 0x1 ;  /* 0x000000040000795c */ /* 0x000fe20000300000 */
.L_x_10665:
[----:B------:R-:W4:Y:S01]  /*294e0*/  LDL R0, [R1+0x4] ;  /* 0x0000040001007983 */ /* 0x000f220000100800 */
[C---:B------:R-:W-:Y:S01]  /*294f0*/  LEA R3, R33.reuse, R5, 0x3 ;  /* 0x0000000521037211 */ /* 0x040fe200078e18ff */
[----:B------:R-:W-:-:S05]  /*29500*/  VIADD R33, R33, 0x1 ;  /* 0x0000000121217836 */ /* 0x000fca0000000000 */
[----:B------:R-:W-:Y:S02]  /*29510*/  ISETP.NE.AND P2, PT, R33, 0x2, PT ;  /* 0x000000022100780c */ /* 0x000fe40003f45270 */
[----:B----4-:R-:W-:Y:S02]  /*29520*/  SHF.L.U32 R2, R0, 0x1f, RZ ;  /* 0x0000001f00027819 */ /* 0x010fe400000006ff */
[----:B------:R-:W-:Y:S02]  /*29530*/  SEL R0, RZ, 0x1, P2 ;  /* 0x00000001ff007807 */ /* 0x000fe40001000000 */
[----:B------:R-:W0:Y:S02]  /*29540*/  SYNCS.PHASECHK.TRANS64.TRYWAIT P1, [R3+URZ+0x22840], R2 ;  /* 0x02284002030075a7 */ /* 0x000e24000802017f */
[----:B0-----:R-:W-:Y:S05]  /*29550*/  @!P1 BRA `(.L_x_10666) ;  /* 0x0000008c007c9947 */ /* 0x001fea0003800000 */
.L_x_11004:
[----:B------:R-:W4:Y:S01]  /*29560*/  LDL.LU R4, [R1+0x4] ;  /* 0x0000040001047983 */ /* 0x000f220000300800 */
[----:B------:R-:W-:Y:S02]  /*29570*/  SEL R33, R33, RZ, P2 ;  /* 0x000000ff21217207 */ /* 0x000fe40001000000 */
[----:B----4-:R-:W-:Y:S01]  /*29580*/  LOP3.LUT R0, R4, R0, RZ, 0x3c, !PT ;  /* 0x0000000004007212 */ /* 0x010fe200078e3cff */
[----:B------:R-:W-:Y:S06]  /*29590*/  @!P0 BRA `(.L_x_10667) ;  /* 0x0000000000048947 */ /* 0x000fec0003800000 */
[----:B------:R-:W-:Y:S01]  /*295a0*/  BPT.TRAP 0x1 ;  /* 0x000000040000795c */ /* 0x000fe20000300000 */
.L_x_10667:
[----:B------:R-:W-:Y:S01]  /*295b0*/  IMAD R33, R33, 0x8, R5 ;  /* 0x0000000821217824 */ /* 0x000fe200078e0205 */
[----:B------:R-:W-:-:S04]  /*295c0*/  SHF.L.U32 R0, R0, 0x1f, RZ ;  /* 0x0000001f00007819 */ /* 0x000fc800000006ff */
[----:B------:R-:W1:Y:S02]  /*295d0*/  SYNCS.PHASECHK.TRANS64.TRYWAIT P1, [R33+URZ+0x22840], R0 ;  /* 0x02284000210075a7 */ /* 0x000e64000802017f */
[----:B-1----:R-:W-:Y:S05]  /*295e0*/  @!P1 BRA `(.L_x_10668) ;  /* 0x0000008c006c9947 */ /* 0x002fea0003800000 */
.L_x_11005:
[----:B------:R-:W-:Y:S05]  /*295f0*/  @!P0 BRA `(.L_x_10669) ;  /* 0x0000000000048947 */ /* 0x000fea0003800000 */
[----:B------:R-:W-:Y:S01]  /*29600*/  BPT.TRAP 0x1 ;  /* 0x000000040000795c */ /* 0x000fe20000300000 */
.L_x_10669:
[----:B------:R-:W4:Y:S02]  /*29610*/  SYNCS.PHASECHK.TRANS64.TRYWAIT P1, [R3+URZ+0x22860], R2 ;  /* 0x02286002030075a7 */ /* 0x000f24000802017f */
[----:B----4-:R-:W-:Y:S05]  /*29620*/  @!P1 BRA `(.L_x_10670) ;  /* 0x0000008c00709947 */ /* 0x010fea0003800000 */
.L_x_11006:
[----:B------:R-:W-:Y:S05]  /*29630*/  @!P0 BRA `(.L_x_10671) ;  /* 0x0000000000048947 */ /* 0x000fea0003800000 */
[----:B------:R-:W-:Y:S01]  /*29640*/  BPT.TRAP 0x1 ;  /* 0x000000040000795c */ /* 0x000fe20000300000 */
.L_x_10671:
[----:B------:R-:W0:Y:S02]  /*29650*/  SYNCS.PHASECHK.TRANS64.TRYWAIT P1, [R33+URZ+0x22860], R0 ;  /* 0x02286000210075a7 */ /* 0x000e24000802017f */
[----:B0-----:R-:W-:Y:S05]  /*29660*/  @!P1 BRA `(.L_x_10672) ;  /* 0x0000008c00749947 */ /* 0x001fea0003800000 */
.L_x_11007:
[----:B------:R-:W-:Y:S05]  /*29670*/  @!P0 BRA `(.L_x_10673) ;  /* 0x0000000000048947 */ /* 0x000fea0003800000 */
[----:B------:R-:W-:Y:S01]  /*29680*/  BPT.TRAP 0x1 ;  /* 0x000000040000795c */ /* 0x000fe20000300000 */
.L_x_10673:
[----:B------:R-:W0:Y:S02]  /*29690*/  SYNCS.PHASECHK.TRANS64.TRYWAIT P1, [R3+URZ+0x22880], R2 ;  /* 0x02288002030075a7 */ /* 0x000e24000802017f */
[----:B0-----:R-:W-:Y:S05]  /*296a0*/  @!P1 BRA `(.L_x_10674) ;  /* 0x0000008c00789947 */ /* 0x001fea0003800000 */
.L_x_11008:
[----:B------:R-:W-:Y:S05]  /*296b0*/  @!P0 BRA `(.L_x_10675) ;  /* 0x0000000000048947 */ /* 0x000fea0003800000 */
[----:B------:R-:W-:Y:S01]  /*296c0*/  BPT.TRAP 0x1 ;  /* 0x000000040000795c */ /* 0x000fe20000300000 */
.L_x_10675:
[----:B------:R0:W0:Y:S02]  /*296d0*/  SYNCS.PHASECHK.TRANS64.TRYWAIT P0, [R33+URZ+0x22880], R0 ;  /* 0x02288000210075a7 */ /* 0x000024000800017f */
[----:B0-----:R-:W-:Y:S05]  /*296e0*/  @!P0 NANOSLEEP.SYNCS 0x989680 ;  /* 0x009896800000895d */ /* 0x001fea0003900000 */
[----:B------:R-:W0:Y:S02]  /*296f0*/  @!P0 SYNCS.PHASECHK.TRANS64 P0, [R33+URZ+0x22880], R0 ;  /* 0x02288000210085a7 */ /* 0x000e24000800007f */
[----:B0-----:R-:W-:Y:S05]  /*29700*/  @!P0 BRA `(.L_x_10675) ;  /* 0xfffffffc00f08947 */ /* 0x001fea000383ffff */
.L_x_10346:
[----:B------:R-:W-:Y:S05]  /*29710*/  BSYNC B8 ;  /* 0x0000000000087941 */ /* 0x000fea0003800000 */
.L_x_10343:
[----:B------:R-:W-:Y:S05]  /*29720*/  EXIT ;  /* 0x000000000000794d */ /* 0x000fea0003800000 */
.L_x_10368:
[----:B0-----:R0:W1:Y:S02]  /*29730*/  SYNCS.PHASECHK.TRANS64.TRYWAIT P6, [R86+URZ+0x22890], R98 ;  /* 0x02289062560075a7 */ /* 0x00106400080c017f */
[----:B-1----:R-:W-:Y:S05]  /*29740*/  @!P6 NANOSLEEP.SYNCS 0x989680 ;  /* 0x009896800000e95d */ /* 0x002fea0003900000 */
[----:B------:R-:W1:Y:S02]  /*29750*/  @!P6 SYNCS.PHASECHK.TRANS64 P6, [R86+URZ+0x22890], R98 ;  /* 0x022890625600e5a7 */ /* 0x000e6400080c007f */
[----:B-1----:R-:W-:Y:S05]  /*29760*/  @!P6 BRA `(.L_x_10368) ;  /* 0xfffffffc00f0e947 */ /* 0x002fea000383ffff */
[----:B------:R-:W-:Y:S05]  /*29770*/  BRA `(.L_x_10676) ;  /* 0xfffffd9800387947 */ /* 0x000fea000383ffff */
.L_x_10369:
        /* <DEDUP_REMOVED lines=8> */
.L_x_10678:
[----:B------:R-:W-:Y:S05]  /*29800*/  BSYNC B1 ;  /* 0x0000000000017941 */ /* 0x000fea0003800000 */
.L_x_10677:
        /* <DEDUP_REMOVED lines=8> */
.L_x_10679:
[----:B------:R-:W-:Y:S05]  /*29890*/  BRA `(.L_x_10680) ;  /* 0xfffffd9800047947 */ /* 0x000fea000383ffff */
.L_x_10378:
[----:B------:R-:W-:Y:S01]  /*298a0*/  BSSY B1, `(.L_x_10681) ;  /* 0x0000008000017945 */ /* 0x000fe20003800000 */
[----:B------:R-:W-:Y:S01]  /*298b0*/  IMAD.MOV.U32 R13, RZ, RZ, R100 ;  /* 0x000000ffff0d7224 */ /* 0x000fe200078e0064 */
[----:B0---4-:R-:W-:Y:S01]  /*298c0*/  MOV R11, 0x1c1f ;  /* 0x00001c1f000b7802 */ /* 0x011fe20000000f00 */
[----:B------:R-:W-:Y:S02]  /*298d0*/  IMAD.MOV.U32 R12, RZ, RZ, 0x1 ;  /* 0x00000001ff0c7424 */ /* 0x000fe400078e00ff */
[----:B------:R-:W-:-:S07]  /*298e0*/  IMAD.MOV.U32 R15, RZ, RZ, -0x1 ;  /* 0xffffffffff0f7424 */ /* 0x000fce00078e00ff */
[----:B-123--:R-:W-:Y:S05]  /*298f0*/  WARPSYNC.COLLECTIVE R15, `(.L_x_10682) ;  /* 0x000000000f087348 */ /* 0x00efea0003c00000 */
[----:B---3--:R0:W3:Y:S02]  /*29900*/  SHFL.IDX P6, R14, R13, R12, R11 ;  /* 0x0000000c0d0e7389 */ /* 0x0080e400000c000b */
[----:B0123--:R-:W-:Y:S01]  /*29910*/  ENDCOLLECTIVE ;  /* 0x000000000000791b */ /* 0x00ffe20003800000 */
.L_x_10682:
[----:B------:R-:W-:Y:S05]  /*29920*/  BSYNC B1 ;  /* 0x0000000000017941 */ /* 0x000fea0003800000 */
.L_x_10681:
        /* <DEDUP_REMOVED lines=8> */
.L_x_10683:
[----:B------:R-:W-:Y:S05]  /*299b0*/  BRA `(.L_x_10684) ;  /* 0xfffffda4008c7947 */ /* 0x000fea000383ffff */
.L_x_10387:
[----:B------:R-:W-:Y:S01]  /*299c0*/  BSSY B1, `(.L_x_10685) ;  /* 0x0000008000017945 */ /* 0x000fe20003800000 */
[----:B------:R-:W-:Y:S01]  /*299d0*/  MOV R13, R100 ;  /* 0x00000064000d7202 */ /* 0x000fe20000000f00 */
[----:B------:R-:W-:Y:S02]  /*299e0*/  IMAD.MOV.U32 R12, RZ, RZ, 0x2 ;  /* 0x00000002ff0c7424 */ /* 0x000fe400078e00ff */
[----:B0---4-:R-:W-:Y:S02]  /*299f0*/  IMAD.MOV.U32 R11, RZ, RZ, 0x1c1f ;  /* 0x00001c1fff0b7424 */ /* 0x011fe400078e00ff */
[----:B------:R-:W-:-:S07]  /*29a00*/  IMAD.MOV.U32 R15, RZ, RZ, -0x1 ;  /* 0xffffffffff0f7424 */ /* 0x000fce00078e00ff */
[----:B-123--:R-:W-:Y:S05]  /*29a10*/  WARPSYNC.COLLECTIVE R15, `(.L_x_10686) ;  /* 0x000000000f087348 */ /* 0x00efea0003c00000 */
[----:B------:R0:W4:Y:S02]  /*29a20*/  SHFL.IDX P6, R14, R13, R12, R11 ;  /* 0x0000000c0d0e7389 */ /* 0x00012400000c000b */
[----:B01234-:R-:W-:Y:S01]  /*29a30*/  ENDCOLLECTIVE ;  /* 0x000000000000791b */ /* 0x01ffe20003800000 */
.L_x_10686:
[----:B------:R-:W-:Y:S05]  /*29a40*/  BSYNC B1 ;  /* 0x0000000000017941 */ /* 0x000fea0003800000 */
.L_x_10685:
        /* <DEDUP_REMOVED lines=8> */
.L_x_10687:
[----:B------:R-:W-:Y:S05]  /*29ad0*/  BRA `(.L_x_10688) ;  /* 0xfffffdb400147947 */ /* 0x000fea000383ffff */
.L_x_10397:
[----:B-1----:R1:W2:Y:S02]  /*29ae0*/  SYNCS.PHASECHK.TRANS64.TRYWAIT P3, [R86+URZ+0x22890], R98 ;  /* 0x02289062560075a7 */ /* 0x0022a4000806017f */
[----:B--2---:R-:W-:Y:S05]  /*29af0*/  @!P3 NANOSLEEP.SYNCS 0x989680 ;  /* 0x009896800000b95d */ /* 0x004fea0003900000 */
[----:B------:R-:W2:Y:S02]  /*29b00*/  @!P3 SYNCS.PHASECHK.TRANS64 P3, [R86+URZ+0x22890], R98 ;  /* 0x022890625600b5a7 */ /* 0x000ea4000806007f */
[----:B--2---:R-:W-:Y:S05]  /*29b10*/  @!P3 BRA `(.L_x_10397) ;  /* 0xfffffffc00f0b947 */ /* 0x004fea000383ffff */
[----:B------:R-:W-:Y:S05]  /*29b20*/  BRA `(.L_x_10689) ;  /* 0xfffffdc400f47947 */ /* 0x000fea000383ffff */
.L_x_10398:
        /* <DEDUP_REMOVED lines=8> */
.L_x_10691:
[----:B------:R-:W-:Y:S05]  /*29bb0*/  BSYNC B1 ;  /* 0x0000000000017941 */ /* 0x000fea0003800000 */
.L_x_10690:
        /* <DEDUP_REMOVED lines=8> */
.L_x_10692:
[----:B------:R-:W-:Y:S01]  /*29c40*/  IMAD.MOV.U32 R105, RZ, RZ, R14 ;  /* 0x000000ffff697224 */ /* 0x000fe200078e000e */
[----:B------:R-:W-:Y:S06]  /*29c50*/  BRA `(.L_x_10693) ;  /* 0xfffffdc400c07947 */ /* 0x000fec000383ffff */
.L_x_10403:
[----:B------:R-:W-:Y:S01]  /*29c60*/  BSSY B1, `(.L_x_10694) ;  /* 0x0000008000017945 */ /* 0x000fe20003800000 */
[----:B----4-:R-:W-:Y:S01]  /*29c70*/  IMAD.MOV.U32 R13, RZ, RZ, R100 ;  /* 0x000000ffff0d7224 */ /* 0x010fe200078e0064 */
[----:B------:R-:W-:Y:S01]  /*29c80*/  MOV R11, 0x1c1f ;  /* 0x00001c1f000b7802 */ /* 0x000fe20000000f00 */
[----:B------:R-:W-:Y:S02]  /*29c90*/  IMAD.MOV.U32 R12, RZ, RZ, 0x1 ;  /* 0x00000001ff0c7424 */ /* 0x000fe400078e00ff */
[----:B------:R-:W-:-:S07]  /*29ca0*/  IMAD.MOV.U32 R15, RZ, RZ, -0x1 ;  /* 0xffffffffff0f7424 */ /* 0x000fce00078e00ff */
[----:B0123--:R-:W-:Y:S05]  /*29cb0*/  WARPSYNC.COLLECTIVE R15, `(.L_x_10695) ;  /* 0x000000000f087348 */ /* 0x00ffea0003c00000 */
[----:B------:R4:W0:Y:S02]  /*29cc0*/  SHFL.IDX P6, R14, R13, R12, R11 ;  /* 0x0000000c0d0e7389 */ /* 0x00082400000c000b */
[----:B01234-:R-:W-:Y:S01]  /*29cd0*/  ENDCOLLECTIVE ;  /* 0x000000000000791b */ /* 0x01ffe20003800000 */
.L_x_10695:
[----:B------:R-:W-:Y:S05]  /*29ce0*/  BSYNC B1 ;  /* 0x0000000000017941 */ /* 0x000fea0003800000 */
.L_x_10694:
        /* <DEDUP_REMOVED lines=8> */
.L_x_10696:
[----:B------:R-:W-:Y:S05]  /*29d70*/  BRA `(.L_x_10697) ;  /* 0xfffffdd400547947 */ /* 0x000fea000383ffff */
.L_x_10408:
[----:B------:R-:W-:Y:S01]  /*29d80*/  BSSY B1, `(.L_x_10698) ;  /* 0x0000008000017945 */ /* 0x000fe20003800000 */
[----:B0-----:R-:W-:Y:S01]  /*29d90*/  MOV R13, R100 ;  /* 0x00000064000d7202 */ /* 0x001fe20000000f00 */
[----:B------:R-:W-:Y:S02]  /*29da0*/  IMAD.MOV.U32 R12, RZ, RZ, 0x2 ;  /* 0x00000002ff0c7424 */ /* 0x000fe400078e00ff */
[----:B------:R-:W-:Y:S02]  /*29db0*/  IMAD.MOV.U32 R11, RZ, RZ, 0x1c1f ;  /* 0x00001c1fff0b7424 */ /* 0x000fe400078e00ff */
[----:B------:R-:W-:-:S07]  /*29dc0*/  IMAD.MOV.U32 R15, RZ, RZ, -0x1 ;  /* 0xffffffffff0f7424 */ /* 0x000fce00078e00ff */
[----:B-1234-:R-:W-:Y:S05]  /*29dd0*/  WARPSYNC.COLLECTIVE R15, `(.L_x_10699) ;  /* 0x000000000f087348 */ /* 0x01efea0003c00000 */
[----:B------:R0:W0:Y:S02]  /*29de0*/  SHFL.IDX P6, R14, R13, R12, R11 ;  /* 0x0000000c0d0e7389 */ /* 0x00002400000c000b */
[----:B01234-:R-:W-:Y:S01]  /*29df0*/  ENDCOLLECTIVE ;  /* 0x000000000000791b */ /* 0x01ffe20003800000 */
.L_x_10699:
[----:B------:R-:W-:Y:S05]  /*29e00*/  BSYNC B1 ;  /* 0x0000000000017941 */ /* 0x000fea0003800000 */
.L_x_10698:
        /* <DEDUP_REMOVED lines=8> */
.L_x_10700:
[----:B------:R-:W-:Y:S05]  /*29e90*/  BRA `(.L_x_10701) ;  /* 0xfffffde400087947 */ /* 0x000fea000383ffff */
.L_x_10413:
[----:B0-----:R0:W1:Y:S02]  /*29ea0*/  SYNCS.PHASECHK.TRANS64.TRYWAIT P2, [R86+URZ+0x22890], R98 ;  /* 0x02289062560075a7 */ /* 0x001064000804017f */
[----:B-1----:R-:W-:Y:S05]  /*29eb0*/  @!P2 NANOSLEEP.SYNCS 0x989680 ;  /* 0x009896800000a95d */ /* 0x002fea0003900000 */
[----:B------:R-:W1:Y:S02]  /*29ec0*/  @!P2 SYNCS.PHASECHK.TRANS64 P2, [R86+URZ+0x22890], R98 ;  /* 0x022890625600a5a7 */ /* 0x000e64000804007f */
[----:B-1----:R-:W-:Y:S05]  /*29ed0*/  @!P2 BRA `(.L_x_10413) ;  /* 0xfffffffc00f0a947 */ /* 0x002fea000383ffff */
[----:B------:R-:W-:Y:S05]  /*29ee0*/  BRA `(.L_x_10702) ;  /* 0xfffffdf400087947 */ /* 0x000fea000383ffff */
.L_x_10414:
        /* <DEDUP_REMOVED lines=8> */
.L_x_10704:
[----:B------:R-:W-:Y:S05]  /*29f70*/  BSYNC B1 ;  /* 0x0000000000017941 */ /* 0x000fea0003800000 */
.L_x_10703:
        /* <DEDUP_REMOVED lines=8> */
.L_x_10705:
[----:B------:R-:W-:Y:S05]  /*2a000*/  BRA `(.L_x_10706) ;  /* 0xfffffdf400287947 */ /* 0x000fea000383ffff */
.L_x_10417:
[----:B------:R-:W-:Y:S01]  /*2a010*/  BSSY B1, `(.L_x_10707) ;  /* 0x0000008000017945 */ /* 0x000fe20003800000 */
[----:B------:R-:W-:Y:S01]  /*2a020*/  IMAD.MOV.U32 R13, RZ, RZ, R29 ;  /* 0x000000ffff0d7224 */ /* 0x000fe200078e001d */
[----:B------:R-:W-:Y:S01]  /*2a030*/  MOV R15, 0xffffffff ;  /* 0xffffffff000f7802 */ /* 0x000fe20000000f00 */
[----:B------:R-:W-:Y:S02]  /*2a040*/  IMAD.MOV.U32 R12, RZ, RZ, 0x1 ;  /* 0x00000001ff0c7424 */ /* 0x000fe400078e00ff */
[----:B------:R-:W-:-:S07]  /*2a050*/  IMAD.MOV.U32 R11, RZ, RZ, 0x1c1f ;  /* 0x00001c1fff0b7424 */ /* 0x000fce00078e00ff */
[----:B01234-:R-:W-:Y:S05]  /*2a060*/  WARPSYNC.COLLECTIVE R15, `(.L_x_10708) ;  /* 0x000000000f087348 */ /* 0x01ffea0003c00000 */
[----:B---3--:R3:W0:Y:S02]  /*2a070*/  SHFL.IDX P6, R14, R13, R12, R11 ;  /* 0x0000000c0d0e7389 */ /* 0x00862400000c000b */
[----:B01234-:R-:W-:Y:S01]  /*2a080*/  ENDCOLLECTIVE ;  /* 0x000000000000791b */ /* 0x01ffe20003800000 */
.L_x_10708:
[----:B------:R-:W-:Y:S05]  /*2a090*/  BSYNC B1 ;  /* 0x0000000000017941 */ /* 0x000fea0003800000 */
.L_x_10707:
        /* <DEDUP_REMOVED lines=8> */
.L_x_10709:
[----:B------:R-:W-:Y:S05]  /*2a120*/  BRA `(.L_x_10710) ;  /* 0xfffffdf4002c7947 */ /* 0x000fea000383ffff */
.L_x_10420:
        /* <DEDUP_REMOVED lines=8> */
.L_x_10712:
[----:B------:R-:W-:Y:S05]  /*2a1b0*/  BSYNC B1 ;  /* 0x0000000000017941 */ /* 0x000fea0003800000 */
.L_x_10711:
        /* <DEDUP_REMOVED lines=8> */
.L_x_10713:
[----:B------:R-:W-:Y:S05]  /*2a240*/  BRA `(.L_x_10714) ;  /* 0xfffffdf400347947 */ /* 0x000fea000383ffff */
.L_x_10424:
[----:B------:R0:W0:Y:S02]  /*2a250*/  SYNCS.PHASECHK.TRANS64.TRYWAIT P3, [R86+URZ+0x228b0], R98 ;  /* 0x0228b062560075a7 */ /* 0x000024000806017f */
[----:B0-----:R-:W-:Y:S05]  /*2a260*/  @!P3 NANOSLEEP.SYNCS 0x989680 ;  /* 0x009896800000b95d */ /* 0x001fea0003900000 */
[----:B------:R-:W0:Y:S02]  /*2a270*/  @!P3 SYNCS.PHASECHK.TRANS64 P3, [R86+URZ+0x228b0], R98 ;  /* 0x0228b0625600b5a7 */ /* 0x000e24000806007f */
[----:B0-----:R-:W-:Y:S05]  /*2a280*/  @!P3 BRA `(.L_x_10424) ;  /* 0xfffffffc00f0b947 */ /* 0x001fea000383ffff */
[----:B------:R-:W-:Y:S05]  /*2a290*/  BRA `(.L_x_10715) ;  /* 0xfffffdf400ac7947 */ /* 0x000fea000383ffff */
.L_x_10436:
[----:B------:R-:W0:Y:S01]  /*2a2a0*/  S2R R2, SR_TID.X ;  /* 0x0000000000027919 */ /* 0x000e220000002100 */
[----:B------:R-:W-:Y:S01]  /*2a2b0*/  BSSY B0, `(.L_x_10716) ;  /* 0x000000c000007945 */ /* 0x000fe20003800000 */
[----:B------:R-:W-:Y:S02]  /*2a2c0*/  IMAD.MOV.U32 R12, RZ, RZ, RZ ;  /* 0x000000ffff0c7224 */ /* 0x000fe400078e00ff */
[----:B------:R-:W-:Y:S02]  /*2a2d0*/  IMAD.MOV.U32 R11, RZ, RZ, 0x1f ;  /* 0x0000001fff0b7424 */ /* 0x000fe400078e00ff */
[----:B------:R-:W-:Y:S02]  /*2a2e0*/  IMAD.MOV.U32 R15, RZ, RZ, -0x1 ;  /* 0xffffffffff0f7424 */ /* 0x000fe400078e00ff */
[----:B0-----:R-:W-:-:S05]  /*2a2f0*/  VIADD R3, R2, 0xffffff80 ;  /* 0xffffff8002037836 */ /* 0x001fca0000000000 */
[----:B------:R-:W-:-:S04]  /*2a300*/  SHF.R.S32.HI R2, RZ, 0x1f, R3 ;  /* 0x0000001fff027819 */ /* 0x000fc80000011403 */
[----:B------:R-:W-:-:S04]  /*2a310*/  LEA.HI R2, R2, R3, RZ, 0x7 ;  /* 0x0000000302027211 */ /* 0x000fc800078f38ff */
[----:B------:R-:W-:-:S05]  /*2a320*/  SHF.R.S32.HI R2, RZ, 0x7, R2 ;  /* 0x00000007ff027819 */ /* 0x000fca0000011402 */
[----:B------:R-:W-:-:S07]  /*2a330*/  IMAD.MOV.U32 R13, RZ, RZ, R2 ;  /* 0x000000ffff0d7224 */ /* 0x000fce00078e0002 */
[----:B-----5:R-:W-:Y:S05]  /*2a340*/  WARPSYNC.COLLECTIVE R15, `(.L_x_10717) ;  /* 0x000000000f087348 */ /* 0x020fea0003c00000 */
[----:B------:R0:W1:Y:S02]  /*2a350*/  SHFL.IDX P6, R14, R13, R12, R11 ;  /* 0x0000000c0d0e7389 */ /* 0x00006400000c000b */
[----:B01---5:R-:W-:Y:S01]  /*2a360*/  ENDCOLLECTIVE ;  /* 0x000000000000791b */ /* 0x023fe20003800000 */
.L_x_10717:
[----:B------:R-:W-:Y:S05]  /*2a370*/  BSYNC B0 ;  /* 0x0000000000007941 */ /* 0x000fea0003800000 */
.L_x_10716:
[----:B------:R-:W-:Y:S01]  /*2a380*/  IMAD.MOV.U32 R196, RZ, RZ, R14 ;  /* 0x000000ffffc47224 */ /* 0x000fe200078e000e */
[----:B------:R-:W-:Y:S06]  /*2a390*/  BRA `(.L_x_10718) ;  /* 0xfffffe00008c7947 */ /* 0x000fec000383ffff */
.L_x_10448:
        /* <DEDUP_REMOVED lines=8> */
.L_x_10720:
[----:B------:R-:W-:Y:S05]  /*2a420*/  BSYNC B1 ;  /* 0x0000000000017941 */ /* 0x000fea0003800000 */
.L_x_10719:
        /* <DEDUP_REMOVED lines=8> */
.L_x_10721:
[----:B------:R-:W-:Y:S02]  /*2a4b0*/  IMAD.MOV.U32 R13, RZ, RZ, R8 ;  /* 0x000000ffff0d7224 */ /* 0x000fe400078e0008 */
[----:B------:R-:W-:-:S07]  /*2a4c0*/  IMAD.MOV.U32 R3, RZ, RZ, R14 ;  /* 0x000000ffff037224 */ /* 0x000fce00078e000e */
[----:B------:R-:W-:Y:S05]  /*2a4d0*/  WARPSYNC.COLLECTIVE R15, `(.L_x_10722) ;  /* 0x000000000f087348 */ /* 0x000fea0003c00000 */
[----:B------:R0:W1:Y:S02]  /*2a4e0*/  SHFL.IDX P6, R14, R13, R12, R11 ;  /* 0x0000000c0d0e7389 */ /* 0x00006400000c000b */
[----:B01----:R-:W-:Y:S01]  /*2a4f0*/  ENDCOLLECTIVE ;  /* 0x000000000000791b */ /* 0x003fe20003800000 */
.L_x_10722:
[----:B------:R-:W-:Y:S02]  /*2a500*/  IMAD.MOV.U32 R13, RZ, RZ, R7 ;  /* 0x000000ffff0d7224 */ /* 0x000fe400078e0007 */
[----:B------:R-:W-:-:S07]  /*2a510*/  IMAD.MOV.U32 R4, RZ, RZ, R14 ;  /* 0x000000ffff047224 */ /* 0x000fce00078e000e */
[----:B------:R-:W-:Y:S05]  /*2a520*/  WARPSYNC.COLLECTIVE R15, `(.L_x_10723) ;  /* 0x000000000f087348 */ /* 0x000fea0003c00000 */
[----:B------:R0:W1:Y:S02]  /*2a530*/  SHFL.IDX P6, R14, R13, R12, R11 ;  /* 0x0000000c0d0e7389 */ /* 0x00006400000c000b */
[----:B01----:R-:W-:Y:S01]  /*2a540*/  ENDCOLLECTIVE ;  /* 0x000000000000791b */ /* 0x003fe20003800000 */
.L_x_10723:
[----:B------:R-:W-:Y:S05]  /*2a550*/  BRA `(.L_x_10724) ;  /* 0xfffffe0800907947 */ /* 0x000fea000383ffff */
.L_x_10451:
[----:B------:R-:W-:Y:S01]  /*2a560*/  BSSY B1, `(.L_x_10725) ;  /* 0x0000008000017945 */ /* 0x000fe20003800000 */
[----:B------:R-:W-:Y:S01]  /*2a570*/  IMAD.MOV.U32 R13, RZ, RZ, R6 ;  /* 0x000000ffff0d7224 */ /* 0x000fe200078e0006 */
[----:B------:R-:W-:Y:S01]  /*2a580*/  MOV R12, 0x1 ;  /* 0x00000001000c7802 */ /* 0x000fe20000000f00 */
[----:B------:R-:W-:Y:S02]  /*2a590*/  IMAD.MOV.U32 R11, RZ, RZ, 0x1c1f ;  /* 0x00001c1fff0b7424 */ /* 0x000fe400078e00ff */
[----:B------:R-:W-:-:S07]  /*2a5a0*/  IMAD.MOV.U32 R15, RZ, RZ, -0x1 ;  /* 0xffffffffff0f7424 */ /* 0x000fce00078e00ff */
[----:B0-2345:R-:W-:Y:S05]  /*2a5b0*/  WARPSYNC.COLLECTIVE R15, `(.L_x_10726) ;  /* 0x000000000f087348 */ /* 0x03dfea0003c00000 */
[----:B----4-:R1:W4:Y:S02]  /*2a5c0*/  SHFL.IDX P6, R14, R13, R12, R11 ;  /* 0x0000000c0d0e7389 */ /* 0x01032400000c000b */
[----:B012345:R-:W-:Y:S01]  /*2a5d0*/  ENDCOLLECTIVE ;  /* 0x000000000000791b */ /* 0x03ffe20003800000 */
.L_x_10726:
[----:B------:R-:W-:Y:S05]  /*2a5e0*/  BSYNC B1 ;  /* 0x0000000000017941 */ /* 0x000fea0003800000 */
.L_x_10725:
        /* <DEDUP_REMOVED lines=8> */
.L_x_10727:
[----:B------:R-:W-:Y:S02]  /*2a670*/  IMAD.MOV.U32 R13, RZ, RZ, R8 ;  /* 0x000000ffff0d7224 */ /* 0x000fe400078e0008 */
[----:B------:R-:W-:-:S07]  /*2a680*/  IMAD.MOV.U32 R3, RZ, RZ, R14 ;  /* 0x000000ffff037224 */ /* 0x000fce00078e000e */
[----:B------:R-:W-:Y:S05]  /*2a690*/  WARPSYNC.COLLECTIVE R15, `(.L_x_10728) ;  /* 0x000000000f087348 */ /* 0x000fea0003c00000 */
[----:B------:R0:W1:Y:S02]  /*2a6a0*/  SHFL.IDX P6, R14, R13, R12, R11 ;  /* 0x0000000c0d0e7389 */ /* 0x00006400000c000b */
[----:B01----:R-:W-:Y:S01]  /*2a6b0*/  ENDCOLLECTIVE ;  /* 0x000000000000791b */ /* 0x003fe20003800000 */
.L_x_10728:
[----:B------:R-:W-:Y:S02]  /*2a6c0*/  IMAD.MOV.U32 R13, RZ, RZ, R7 ;  /* 0x000000ffff0d7224 */ /* 0x000fe400078e0007 */
[----:B------:R-:W-:-:S07]  /*2a6d0*/  IMAD.MOV.U32 R4, RZ, RZ, R14 ;  /* 0x000000ffff047224 */ /* 0x000fce00078e000e */
[----:B------:R-:W-:Y:S05]  /*2a6e0*/  WARPSYNC.COLLECTIVE R15, `(.L_x_10729) ;  /* 0x000000000f087348 */ /* 0x000fea0003c00000 */
[----:B------:R0:W1:Y:S02]  /*2a6f0*/  SHFL.IDX P6, R14, R13, R12, R11 ;  /* 0x0000000c0d0e7389 */ /* 0x00006400000c000b */
[----:B01----:R-:W-:Y:S01]  /*2a700*/  ENDCOLLECTIVE ;  /* 0x000000000000791b */ /* 0x003fe20003800000 */
.L_x_10729:
[----:B------:R-:W-:Y:S05]  /*2a710*/  BRA `(.L_x_10730) ;  /* 0xfffffe0800b47947 */ /* 0x000fea000383ffff */
.L_x_10455:
[----:B0-----:R0:W1:Y:S02]  /*2a720*/  SYNCS.PHASECHK.TRANS64.TRYWAIT P0, [R18+URZ+0x22800], R5 ;  /* 0x02280005120075a7 */ /* 0x001064000800017f */
[----:B-1----:R-:W-:Y:S05]  /*2a730*/  @!P0 NANOSLEEP.SYNCS 0x989680 ;  /* 0x009896800000895d */ /* 0x002fea0003900000 */
[----:B------:R-:W1:Y:S02]  /*2a740*/  @!P0 SYNCS.PHASECHK.TRANS64 P0, [R18+URZ+0x22800], R5 ;  /* 0x02280005120085a7 */ /* 0x000e64000800007f */
[----:B-1----:R-:W-:Y:S05]  /*2a750*/  @!P0 BRA `(.L_x_10455) ;  /* 0xfffffffc00f08947 */ /* 0x002fea000383ffff */
[----:B------:R-:W-:Y:S05]  /*2a760*/  BRA `(.L_x_10731) ;  /* 0xfffffe0c00687947 */ /* 0x000fea000383ffff */
.L_x_10463:
[----:B------:R-:W0:Y:S01]  /*2a770*/  LDC R39, c[0x0][0x3f4] ;  /* 0x0000fd00ff277b82 */ /* 0x000e220000000800 */
        /* <DEDUP_REMOVED lines=8> */
.L_x_10733:
[----:B------:R-:W-:Y:S05]  /*2a800*/  BSYNC B1 ;  /* 0x0000000000017941 */ /* 0x000fea0003800000 */
.L_x_10732:
        /* <DEDUP_REMOVED lines=10> */
.L_x_10734:
[----:B------:R-:W-:Y:S01]  /*2a8b0*/  ISETP.GE.OR P1, PT, R41, R36, P0 ;  /* 0x000000242900720c */ /* 0x000fe20000726670 */
[----:B------:R-:W-:Y:S01]  /*2a8c0*/  IMAD.MOV.U32 R13, RZ, RZ, R37 ;  /* 0x000000ffff0d7224 */ /* 0x000fe200078e0025 */
[----:B------:R-:W-:-:S11]  /*2a8d0*/  MOV R5, R14 ;  /* 0x0000000e00057202 */ /* 0x000fd60000000f00 */
[----:B------:R-:W-:Y:S05]  /*2a8e0*/  WARPSYNC.COLLECTIVE R15, `(.L_x_10735) ;  /* 0x000000000f087348 */ /* 0x000fea0003c00000 */
[----:B------:R0:W1:Y:S02]  /*2a8f0*/  SHFL.IDX P6, R14, R13, R12, R11 ;  /* 0x0000000c0d0e7389 */ /* 0x00006400000c000b */
[----:B01----:R-:W-:Y:S01]  /*2a900*/  ENDCOLLECTIVE ;  /* 0x000000000000791b */ /* 0x003fe20003800000 */
.L_x_10735:
        /* <DEDUP_REMOVED lines=8> */
.L_x_10736:
[----:B------:R-:W-:Y:S01]  /*2a990*/  ULDC.64 UR4, c[0x0][0x208] ;  /* 0x0000820000047ab9 */ /* 0x000fe20000000a00 */
[----:B------:R-:W-:-:S05]  /*2a9a0*/  @!P1 IADD3 R14, P3, R16, R14, RZ ;  /* 0x0000000e100e9210 */ /* 0x000fca0007f7e0ff */
[----:B------:R-:W-:Y:S01]  /*2a9b0*/  @!P1 IMAD.X R3, R7, 0x1, R17, P3 ;  /* 0x0000000107039824 */ /* 0x000fe200018e0611 */
[----:B------:R-:W-:Y:S01]  /*2a9c0*/  @!P1 MOV R24, R14 ;  /* 0x0000000e00189202 */ /* 0x000fe20000000f00 */
[----:B------:R-:W5:Y:S02]  /*2a9d0*/  @!P1 LD.E.128 R4, desc[UR4][R4.64] ;  /* 0x0000000404049980 */ /* 0x000f64000c101d00 */
        /* <DEDUP_REMOVED lines=11> */
.L_x_10737:
[----:B------:R-:W-:Y:S02]  /*2aa90*/  IMAD.MOV.U32 R13, RZ, RZ, R35 ;  /* 0x000000ffff0d7224 */ /* 0x000fe400078e0023 */
[----:B------:R-:W-:-:S07]  /*2aaa0*/  IMAD.MOV.U32 R3, RZ, RZ, R14 ;  /* 0x000000ffff037224 */ /* 0x000fce00078e000e */
[----:B------:R-:W-:Y:S05]  /*2aab0*/  WARPSYNC.COLLECTIVE R15, `(.L_x_10738) ;  /* 0x000000000f087348 */ /* 0x000fea0003c00000 */
[----:B------:R0:W1:Y:S02]  /*2aac0*/  SHFL.IDX P6, R14, R13, R12, R11 ;  /* 0x0000000c0d0e7389 */ /* 0x00006400000c000b */
[----:B01----:R-:W-:Y:S01]  /*2aad0*/  ENDCOLLECTIVE ;  /* 0x000000000000791b */ /* 0x003fe20003800000 */
.L_x_10738:
[----:B------:R-:W-:Y:S01]  /*2aae0*/  MOV R13, R37 ;  /* 0x00000025000d7202 */ /* 0x000fe20000000f00 */
[----:B------:R-:W-:-:S07]  /*2aaf0*/  IMAD.MOV.U32 R35, RZ, RZ, R14 ;  /* 0x000000ffff237224 */ /* 0x000fce00078e000e */
[----:B------:R-:W-:Y:S05]  /*2ab00*/  WARPSYNC.COLLECTIVE R15, `(.L_x_10739) ;  /* 0x000000000f087348 */ /* 0x000fea0003c00000 */
[----:B------:R0:W1:Y:S02]  /*2ab10*/  SHFL.IDX P6, R14, R13, R12, R11 ;  /* 0x0000000c0d0e7389 */ /* 0x00006400000c000b */
[----:B01----:R-:W-:Y:S01]  /*2ab20*/  ENDCOLLECTIVE ;  /* 0x000000000000791b */ /* 0x003fe20003800000 */
.L_x_10739:
[----:B------:R-:W-:Y:S02]  /*2ab30*/  IMAD.MOV.U32 R13, RZ, RZ, R9 ;  /* 0x000000ffff0d7224 */ /* 0x000fe400078e0009 */
[----:B------:R-:W-:-:S07]  /*2ab40*/  IMAD.MOV.U32 R37, RZ, RZ, R14 ;  /* 0x000000ffff257224 */ /* 0x000fce00078e000e */
[----:B------:R-:W-:Y:S05]  /*2ab50*/  WARPSYNC.COLLECTIVE R15, `(.L_x_10740) ;  /* 0x000000000f087348 */ /* 0x000fea0003c00000 */
[----:B------:R0:W1:Y:S02]  /*2ab60*/  SHFL.IDX P6, R14, R13, R12, R11 ;  /* 0x0000000c0d0e7389 */ /* 0x00006400000c000b */
[----:B01----:R-:W-:Y:S01]  /*2ab70*/  ENDCOLLECTIVE ;  /* 0x000000000000791b */ /* 0x003fe20003800000 */
.L_x_10740:
[----:B------:R-:W-:Y:S02]  /*2ab80*/  @!P1 IMAD.MOV.U32 R32, RZ, RZ, R4 ;  /* 0x000000ffff209224 */ /* 0x000fe400078e0004 */
[----:B------:R-:W-:Y:S01]  /*2ab90*/  @!P1 IMAD.MOV.U32 R33, RZ, RZ, R5 ;  /* 0x000000ffff219224 */ /* 0x000fe200078e0005 */
[----:B------:R-:W-:Y:S01]  /*2aba0*/  CS2R R4, SRZ ;  /* 0x0000000000047805 */ /* 0x000fe2000001ff00 */
[----:B------:R-:W-:Y:S02]  /*2abb0*/  @!P1 IMAD.MOV.U32 R30, RZ, RZ, R6 ;  /* 0x000000ffff1e9224 */ /* 0x000fe400078e0006 */
[----:B------:R-:W-:Y:S01]  /*2abc0*/  @!P1 IMAD.MOV.U32 R31, RZ, RZ, R7 ;  /* 0x000000ffff1f9224 */ /* 0x000fe200078e0007 */
[----:B------:R-:W-:Y:S01]  /*2abd0*/  @!P1 MOV R28, R24 ;  /* 0x00000018001c9202 */ /* 0x000fe20000000f00 */
[----:B------:R-:W-:Y:S02]  /*2abe0*/  @!P1 IMAD.MOV.U32 R29, RZ, RZ, R25 ;  /* 0x000000ffff1d9224 */ /* 0x000fe400078e0019 */
[----:B------:R-:W-:-:S02]  /*2abf0*/  @!P1 IMAD.MOV.U32 R20, RZ, RZ, R26 ;  /* 0x000000ffff149224 */ /* 0x000fc400078e001a */
[----:B------:R-:W-:Y:S01]  /*2ac00*/  @!P1 IMAD.MOV.U32 R21, RZ, RZ, R27 ;  /* 0x000000ffff159224 */ /* 0x000fe200078e001b */
[----:B------:R-:W-:Y:S06]  /*2ac10*/  BRA `(.L_x_10741) ;  /* 0xfffffe2c002c7947 */ /* 0x000fec000383ffff */
.L_x_10467:
[----:B0-----:R0:W1:Y:S02]  /*2ac20*/  SYNCS.PHASECHK.TRANS64.TRYWAIT P1, [R18+URZ+0x22800], R3 ;  /* 0x02280003120075a7 */ /* 0x001064000802017f */
[----:B-1----:R-:W-:Y:S05]  /*2ac30*/  @!P1 NANOSLEEP.SYNCS 0x989680 ;  /* 0x009896800000995d */ /* 0x002fea0003900000 */
[----:B------:R-:W1:Y:S02]  /*2ac40*/  @!P1 SYNCS.PHASECHK.TRANS64 P1, [R18+URZ+0x22800], R3 ;  /* 0x02280003120095a7 */ /* 0x000e64000802007f */
[----:B-1----:R-:W-:Y:S05]  /*2ac50*/  @!P1 BRA `(.L_x_10467) ;  /* 0xfffffffc00f09947 */ /* 0x002fea000383ffff */
[----:B------:R-:W-:Y:S05]  /*2ac60*/  BRA `(.L_x_10742) ;  /* 0xfffffe2c009c7947 */ /* 0x000fea000383ffff */
.L_x_10473:
[----:B-1----:R1:W2:Y:S02]  /*2ac70*/  SYNCS.PHASECHK.TRANS64.TRYWAIT P1, [R0+URZ+0x22830], R5 ;  /* 0x02283005000075a7 */ /* 0x0022a4000802017f */
[----:B--2---:R-:W-:Y:S05]  /*2ac80*/  @!P1 NANOSLEEP.SYNCS 0x989680 ;  /* 0x009896800000995d */ /* 0x004fea0003900000 */
[----:B------:R-:W2:Y:S02]  /*2ac90*/  @!P1 SYNCS.PHASECHK.TRANS64 P1, [R0+URZ+0x22830], R5 ;  /* 0x02283005000095a7 */ /* 0x000ea4000802007f */
[----:B--2---:R-:W-:Y:S05]  /*2aca0*/  @!P1 BRA `(.L_x_10473) ;  /* 0xfffffffc00f09947 */ /* 0x004fea000383ffff */
[----:B------:R-:W-:Y:S05]  /*2acb0*/  BRA `(.L_x_10472) ;  /* 0xfffffe4c00cc7947 */ /* 0x000fea000383ffff */
.L_x_10480:
[----:B-1----:R1:W2:Y:S02]  /*2acc0*/  SYNCS.PHASECHK.TRANS64.TRYWAIT P2, [R15+URZ+0x22830], R14 ;  /* 0x0228300e0f0075a7 */ /* 0x0022a4000804017f */
[----:B--2---:R-:W-:Y:S05]  /*2acd0*/  @!P2 NANOSLEEP.SYNCS 0x989680 ;  /* 0x009896800000a95d */ /* 0x004fea0003900000 */
[----:B------:R-:W2:Y:S02]  /*2ace0*/  @!P2 SYNCS.PHASECHK.TRANS64 P2, [R15+URZ+0x22830], R14 ;  /* 0x0228300e0f00a5a7 */ /* 0x000ea4000804007f */
[----:B--2---:R-:W-:Y:S05]  /*2acf0*/  @!P2 BRA `(.L_x_10480) ;  /* 0xfffffffc00f0a947 */ /* 0x004fea000383ffff */
[----:B------:R-:W-:Y:S05]  /*2ad00*/  BRA `(.L_x_10479) ;  /* 0xfffffe8c00747947 */ /* 0x000fea000383ffff */
.L_x_10484:
[----:B-1----:R1:W2:Y:S02]  /*2ad10*/  SYNCS.PHASECHK.TRANS64.TRYWAIT P1, [R15+URZ+0x22850], R14 ;  /* 0x0228500e0f0075a7 */ /* 0x0022a4000802017f */
[----:B--2---:R-:W-:Y:S05]  /*2ad20*/  @!P1 NANOSLEEP.SYNCS 0x989680 ;  /* 0x009896800000995d */ /* 0x004fea0003900000 */
[----:B------:R-:W2:Y:S02]  /*2ad30*/  @!P1 SYNCS.PHASECHK.TRANS64 P1, [R15+URZ+0x22850], R14 ;  /* 0x0228500e0f0095a7 */ /* 0x000ea4000802007f */
[----:B--2---:R-:W-:Y:S05]  /*2ad40*/  @!P1 BRA `(.L_x_10484) ;  /* 0xfffffffc00f09947 */ /* 0x004fea000383ffff */
[----:B------:R-:W-:Y:S05]  /*2ad50*/  BRA `(.L_x_10481) ;  /* 0xfffffe9800987947 */ /* 0x000fea000383ffff */
.L_x_10493:
[----:B-1----:R1:W2:Y:S02]  /*2ad60*/  SYNCS.PHASECHK.TRANS64.TRYWAIT P1, [R14+URZ+0x22830], R15 ;  /* 0x0228300f0e0075a7 */ /* 0x0022a4000802017f */
[----:B--2---:R-:W-:Y:S05]  /*2ad70*/  @!P1 NANOSLEEP.SYNCS 0x989680 ;  /* 0x009896800000995d */ /* 0x004fea0003900000 */
[----:B------:R-:W2:Y:S02]  /*2ad80*/  @!P1 SYNCS.PHASECHK.TRANS64 P1, [R14+URZ+0x22830], R15 ;  /* 0x0228300f0e0095a7 */ /* 0x000ea4000802007f */
[----:B--2---:R-:W-:Y:S05]  /*2ad90*/  @!P1 BRA `(.L_x_10493) ;  /* 0xfffffffc00f09947 */ /* 0x004fea000383ffff */
[----:B------:R-:W-:Y:S05]  /*2ada0*/  BRA `(.L_x_10492) ;  /* 0xfffffed0002c7947 */ /* 0x000fea000383ffff */
.L_x_10497:
[----:B-1----:R1:W2:Y:S02]  /*2adb0*/  SYNCS.PHASECHK.TRANS64.TRYWAIT P1, [R15+URZ+0x22850], R14 ;  /* 0x0228500e0f0075a7 */ /* 0x0022a4000802017f */
[----:B--2---:R-:W-:Y:S05]  /*2adc0*/  @!P1 NANOSLEEP.SYNCS 0x989680 ;  /* 0x009896800000995d */ /* 0x004fea0003900000 */
[----:B------:R-:W2:Y:S02]  /*2add0*/  @!P1 SYNCS.PHASECHK.TRANS64 P1, [R15+URZ+0x22850], R14 ;  /* 0x0228500e0f0095a7 */ /* 0x000ea4000802007f */
[----:B--2---:R-:W-:Y:S05]  /*2ade0*/  @!P1 BRA `(.L_x_10497) ;  /* 0xfffffffc00f09947 */ /* 0x004fea000383ffff */
[----:B------:R-:W-:Y:S05]  /*2adf0*/  BRA `(.L_x_10494) ;  /* 0xfffffedc00447947 */ /* 0x000fea000383ffff */
.L_x_10504:
[----:B-1----:R1:W2:Y:S02]  /*2ae00*/  SYNCS.PHASECHK.TRANS64.TRYWAIT P1, [R11+URZ+0x22850], R2 ;  /* 0x022850020b0075a7 */ /* 0x0022a4000802017f */
[----:B--2---:R-:W-:Y:S05]  /*2ae10*/  @!P1 NANOSLEEP.SYNCS 0x989680 ;  /* 0x009896800000995d */ /* 0x004fea0003900000 */
[----:B------:R-:W2:Y:S02]  /*2ae20*/  @!P1 SYNCS.PHASECHK.TRANS64 P1, [R11+URZ+0x22850], R2 ;  /* 0x022850020b0095a7 */ /* 0x000ea4000802007f */
[----:B--2---:R-:W-:Y:S05]  /*2ae30*/  @!P1 BRA `(.L_x_10504) ;  /* 0xfffffffc00f09947 */ /* 0x004fea000383ffff */
[----:B------:R-:W-:Y:S05]  /*2ae40*/  BRA `(.L_x_10503) ;  /* 0xffffff0400e07947 */ /* 0x000fea000383ffff */
.L_x_10508:
        /* <DEDUP_REMOVED lines=10> */
[----:B-----5:R-:W-:Y:S01]  /*2aef0*/  IMAD.MOV.U32 R12, RZ, RZ, R9 ;  /* 0x000000ffff0c7224 */ /* 0x020fe200078e0009 */
[----:B------:R-:W-:Y:S02]  /*2af00*/  SEL R50, R90, R111, P0 ;  /* 0x0000006f5a327207 */ /* 0x000fe40000000000 */
[----:B------:R-:W-:-:S07]  /*2af10*/  SEL R111, R111, R90, P0 ;  /* 0x0000005a6f6f7207 */ /* 0x000fce0000000000 */
[----:B--2---:R-:W-:Y:S05]  /*2af20*/  WARPSYNC.COLLECTIVE R15, `(.L_x_10743) ;  /* 0x000000000f087348 */ /* 0x004fea0003c00000 */
[----:B------:R0:W1:Y:S02]  /*2af30*/  SHFL.IDX P6, R14, R13, R12, R11 ;  /* 0x0000000c0d0e7389 */ /* 0x00006400000c000b */
[----:B012---:R-:W-:Y:S01]  /*2af40*/  ENDCOLLECTIVE ;  /* 0x000000000000791b */ /* 0x007fe20003800000 */
.L_x_10743:
        /* <DEDUP_REMOVED lines=12> */
[----:B------:R-:W-:-:S02]  /*2b010*/  SEL R0, R114, R45, P0 ;  /* 0x0000002d72007207 */ /* 0x000fc40000000000 */
[----:B------:R-:W-:-:S07]  /*2b020*/  MOV R98, R14 ;  /* 0x0000000e00627202 */ /* 0x000fce0000000f00 */
[----:B------:R-:W-:Y:S05]  /*2b030*/  WARPSYNC.COLLECTIVE R15, `(.L_x_10744) ;  /* 0x000000000f087348 */ /* 0x000fea0003c00000 */
[----:B------:R0:W1:Y:S02]  /*2b040*/  SHFL.IDX P6, R14, R13, R12, R11 ;  /* 0x0000000c0d0e7389 */ /* 0x00006400000c000b */
[----:B01----:R-:W-:Y:S01]  /*2b050*/  ENDCOLLECTIVE ;  /* 0x000000000000791b */ /* 0x003fe20003800000 */
.L_x_10744:
        /* <DEDUP_REMOVED lines=19> */
.L_x_10745:
        /* <DEDUP_REMOVED lines=18> */
.L_x_10746:
        /* <DEDUP_REMOVED lines=18> */
.L_x_10747:
        /* <DEDUP_REMOVED lines=10> */
.L_x_10748:
[----:B------:R-:W-:Y:S01]  /*2b470*/  IMAD.MOV.U32 R13, RZ, RZ, R41 ;  /* 0x000000ffff0d7224 */ /* 0x000fe200078e0029 */
[----:B------:R-:W-:Y:S01]  /*2b480*/  MOV R12, R10 ;  /* 0x0000000a000c7202 */ /* 0x000fe20000000f00 */
[----:B------:R-:W-:-:S07]  /*2b490*/  IMAD.MOV.U32 R80, RZ, RZ, R14 ;  /* 0x000000ffff507224 */ /* 0x000fce00078e000e */
[----:B------:R-:W-:Y:S05]  /*2b4a0*/  WARPSYNC.COLLECTIVE R15, `(.L_x_10749) ;  /* 0x000000000f087348 */ /* 0x000fea0003c00000 */
[----:B------:R0:W1:Y:S02]  /*2b4b0*/  SHFL.IDX P6, R14, R13, R12, R11 ;  /* 0x0000000c0d0e7389 */ /* 0x00006400000c000b */
[----:B01----:R-:W-:Y:S01]  /*2b4c0*/  ENDCOLLECTIVE ;  /* 0x000000000000791b */ /* 0x003fe20003800000 */
.L_x_10749:
[----:B------:R-:W-:Y:S02]  /*2b4d0*/  IMAD.MOV.U32 R13, RZ, RZ, R67 ;  /* 0x000000ffff0d7224 */ /* 0x000fe400078e0043 */
[----:B------:R-:W-:-:S07]  /*2b4e0*/  IMAD.MOV.U32 R41, RZ, RZ, R14 ;  /* 0x000000ffff297224 */ /* 0x000fce00078e000e */
[----:B------:R-:W-:Y:S05]  /*2b4f0*/  WARPSYNC.COLLECTIVE R15, `(.L_x_10750) ;  /* 0x000000000f087348 */ /* 0x000fea0003c00000 */
[----:B------:R0:W1:Y:S02]  /*2b500*/  SHFL.IDX P6, R14, R13, R12, R11 ;  /* 0x0000000c0d0e7389 */ /* 0x00006400000c000b */
[----:B01----:R-:W-:Y:S01]  /*2b510*/  ENDCOLLECTIVE ;  /* 0x000000000000791b */ /* 0x003fe20003800000 */
.L_x_10750:
[----:B------:R-:W-:Y:S02]  /*2b520*/  IMAD.MOV.U32 R13, RZ, RZ, R0 ;  /* 0x000000ffff0d7224 */ /* 0x000fe400078e0000 */
[----:B------:R-:W-:Y:S02]  /*2b530*/  IMAD.MOV.U32 R12, RZ, RZ, R9 ;  /* 0x000000ffff0c7224 */ /* 0x000fe400078e0009 */
[----:B------:R-:W-:-:S07]  /*2b540*/  IMAD.MOV.U32 R67, RZ, RZ, R14 ;  /* 0x000000ffff437224 */ /* 0x000fce00078e000e */
[----:B------:R-:W-:Y:S05]  /*2b550*/  WARPSYNC.COLLECTIVE R15, `(.L_x_10751) ;  /* 0x000000000f087348 */ /* 0x000fea0003c00000 */
[----:B------:R0:W1:Y:S02]  /*2b560*/  SHFL.IDX P6, R14, R13, R12, R11 ;  /* 0x0000000c0d0e7389 */ /* 0x00006400000c000b */
[----:B01----:R-:W-:Y:S01]  /*2b570*/  ENDCOLLECTIVE ;  /* 0x000000000000791b */ /* 0x003fe20003800000 */
.L_x_10751:
[----:B------:R-:W-:Y:S02]  /*2b580*/  SEL R79, R80, R67, P0 ;  /* 0x00000043504f7207 */ /* 0x000fe40000000000 */
[----:B------:R-:W-:Y:S02]  /*2b590*/  SEL R80, R67, R80, P0 ;  /* 0x0000005043507207 */ /* 0x000fe40000000000 */
[----:B------:R-:W-:Y:S01]  /*2b5a0*/  MOV R13, R2 ;  /* 0x00000002000d7202 */ /* 0x000fe20000000f00 */
[----:B------:R-:W-:-:S07]  /*2b5b0*/  IMAD.MOV.U32 R0, RZ, RZ, R14 ;  /* 0x000000ffff007224 */ /* 0x000fce00078e000e */
[----:B------:R-:W-:Y:S05]  /*2b5c0*/  WARPSYNC.COLLECTIVE R15, `(.L_x_10752) ;  /* 0x000000000f087348 */ /* 0x000fea0003c00000 */
[----:B------:R0:W1:Y:S02]  /*2b5d0*/  SHFL.IDX P6, R14, R13, R12, R11 ;  /* 0x0000000c0d0e7389 */ /* 0x00006400000c000b */
[----:B01----:R-:W-:Y:S01]  /*2b5e0*/  ENDCOLLECTIVE ;  /* 0x000000000000791b */ /* 0x003fe20003800000 */
.L_x_10752:
[----:B------:R-:W-:Y:S02]  /*2b5f0*/  IMAD.MOV.U32 R13, RZ, RZ, R47 ;  /* 0x000000ffff0d7224 */ /* 0x000fe400078e002f */
[----:B------:R-:W-:Y:S02]  /*2b600*/  IMAD.MOV.U32 R12, RZ, RZ, R10 ;  /* 0x000000ffff0c7224 */ /* 0x000fe400078e000a */
[----:B------:R-:W-:-:S07]  /*2b610*/  IMAD.MOV.U32 R3, RZ, RZ, R14 ;  /* 0x000000ffff037224 */ /* 0x000fce00078e000e */
[----:B------:R-:W-:Y:S05]  /*2b620*/  WARPSYNC.COLLECTIVE R15, `(.L_x_10753) ;  /* 0x000000000f087348 */ /* 0x000fea0003c00000 */
[----:B------:R0:W1:Y:S02]  /*2b630*/  SHFL.IDX P6, R14, R13, R12, R11 ;  /* 0x0000000c0d0e7389 */ /* 0x00006400000c000b */
[----:B01----:R-:W-:Y:S01]  /*2b640*/  ENDCOLLECTIVE ;  /* 0x000000000000791b */ /* 0x003fe20003800000 */
.L_x_10753:
[----:B------:R-:W-:Y:S01]  /*2b650*/  IMAD.MOV.U32 R13, RZ, RZ, R77 ;  /* 0x000000ffff0d7224 */ /* 0x000fe200078e004d */
[----:B------:R-:W-:Y:S02]  /*2b660*/  SEL R77, R78, R41, P0 ;  /* 0x000000294e4d7207 */ /* 0x000fe40000000000 */
[----:B------:R-:W-:Y:S01]  /*2b670*/  SEL R78, R41, R78, P0 ;  /* 0x0000004e294e7207 */ /* 0x000fe20000000000 */
[----:B------:R-:W-:-:S07]  /*2b680*/  IMAD.MOV.U32 R47, RZ, RZ, R14 ;  /* 0x000000ffff2f7224 */ /* 0x000fce00078e000e */
[----:B------:R-:W-:Y:S05]  /*2b690*/  WARPSYNC.COLLECTIVE R15, `(.L_x_10754) ;  /* 0x000000000f087348 */ /* 0x000fea0003c00000 */
[----:B------:R0:W1:Y:S02]  /*2b6a0*/  SHFL.IDX P6, R14, R13, R12, R11 ;  /* 0x0000000c0d0e7389 */ /* 0x00006400000c000b */
[----:B01----:R-:W-:Y:S01]  /*2b6b0*/  ENDCOLLECTIVE ;  /* 0x000000000000791b */ /* 0x003fe20003800000 */
.L_x_10754:
        /* <DEDUP_REMOVED lines=8> */
.L_x_10755:
[----:B------:R-:W-:Y:S02]  /*2b740*/  SEL R2, R3, R4, P0 ;  /* 0x0000000403027207 */ /* 0x000fe40000000000 */
[----:B------:R-:W-:Y:S01]  /*2b750*/  SEL R3, R4, R3, P0 ;  /* 0x0000000304037207 */ /* 0x000fe20000000000 */
[----:B------:R-:W-:Y:S02]  /*2b760*/  IMAD.MOV.U32 R13, RZ, RZ, R40 ;  /* 0x000000ffff0d7224 */ /* 0x000fe400078e0028 */
[----:B------:R-:W-:-:S07]  /*2b770*/  IMAD.MOV.U32 R20, RZ, RZ, R14 ;  /* 0x000000ffff147224 */ /* 0x000fce00078e000e */
[----:B------:R-:W-:Y:S05]  /*2b780*/  WARPSYNC.COLLECTIVE R15, `(.L_x_10756) ;  /* 0x000000000f087348 */ /* 0x000fea0003c00000 */
[----:B------:R0:W1:Y:S02]  /*2b790*/  SHFL.IDX P6, R14, R13, R12, R11 ;  /* 0x0000000c0d0e7389 */ /* 0x00006400000c000b */
[----:B01----:R-:W-:Y:S01]  /*2b7a0*/  ENDCOLLECTIVE ;  /* 0x000000000000791b */ /* 0x003fe20003800000 */
.L_x_10756:
[----:B------:R-:W-:Y:S02]  /*2b7b0*/  IMAD.MOV.U32 R13, RZ, RZ, R49 ;  /* 0x000000ffff0d7224 */ /* 0x000fe400078e0031 */
[----:B------:R-:W-:Y:S02]  /*2b7c0*/  IMAD.MOV.U32 R12, RZ, RZ, R10 ;  /* 0x000000ffff0c7224 */ /* 0x000fe400078e000a */
[----:B------:R-:W-:-:S07]  /*2b7d0*/  IMAD.MOV.U32 R40, RZ, RZ, R14 ;  /* 0x000000ffff287224 */ /* 0x000fce00078e000e */
[----:B------:R-:W-:Y:S05]  /*2b7e0*/  WARPSYNC.COLLECTIVE R15, `(.L_x_10757) ;  /* 0x000000000f087348 */ /* 0x000fea0003c00000 */
[----:B------:R0:W1:Y:S02]  /*2b7f0*/  SHFL.IDX P6, R14, R13, R12, R11 ;  /* 0x0000000c0d0e7389 */ /* 0x00006400000c000b */
[----:B01----:R-:W-:Y:S01]  /*2b800*/  ENDCOLLECTIVE ;  /* 0x000000000000791b */ /* 0x003fe20003800000 */
.L_x_10757:
[----:B------:R-:W-:Y:S01]  /*2b810*/  IMAD.MOV.U32 R13, RZ, RZ, R121 ;  /* 0x000000ffff0d7224 */ /* 0x000fe200078e0079 */
[----:B------:R-:W-:-:S07]  /*2b820*/  MOV R49, R14 ;  /* 0x0000000e00317202 */ /* 0x000fce0000000f00 */
[----:B------:R-:W-:Y:S05]  /*2b830*/  WARPSYNC.COLLECTIVE R15, `(.L_x_10758) ;  /* 0x000000000f087348 */ /* 0x000fea0003c00000 */
[----:B------:R0:W1:Y:S02]  /*2b840*/  SHFL.IDX P6, R14, R13, R12, R11 ;  /* 0x0000000c0d0e7389 */ /* 0x00006400000c000b */
[----:B01----:R-:W-:Y:S01]  /*2b850*/  ENDCOLLECTIVE ;  /* 0x000000000000791b */ /* 0x003fe20003800000 */
.L_x_10758:
        /* <DEDUP_REMOVED lines=8> */
.L_x_10759:
[----:B------:R-:W-:Y:S02]  /*2b8e0*/  SEL R21, R40, R121, P0 ;  /* 0x0000007928157207 */ /* 0x000fe40000000000 */
[----:B------:R-:W-:Y:S01]  /*2b8f0*/  SEL R40, R121, R40, P0 ;  /* 0x0000002879287207 */ /* 0x000fe20000000000 */
[----:B------:R-:W-:Y:S02]  /*2b900*/  IMAD.MOV.U32 R13, RZ, RZ, R44 ;  /* 0x000000ffff0d7224 */ /* 0x000fe400078e002c */
[----:B------:R-:W-:-:S07]  /*2b910*/  IMAD.MOV.U32 R42, RZ, RZ, R14 ;  /* 0x000000ffff2a7224 */ /* 0x000fce00078e000e */
[----:B------:R-:W-:Y:S05]  /*2b920*/  WARPSYNC.COLLECTIVE R15, `(.L_x_10760) ;  /* 0x000000000f087348 */ /* 0x000fea0003c00000 */
[----:B------:R0:W1:Y:S02]  /*2b930*/  SHFL.IDX P6, R14, R13, R12, R11 ;  /* 0x0000000c0d0e7389 */ /* 0x00006400000c000b */
[----:B01----:R-:W-:Y:S01]  /*2b940*/  ENDCOLLECTIVE ;  /* 0x000000000000791b */ /* 0x003fe20003800000 */
.L_x_10760:
[----:B------:R-:W-:Y:S02]  /*2b950*/  IMAD.MOV.U32 R13, RZ, RZ, R119 ;  /* 0x000000ffff0d7224 */ /* 0x000fe400078e0077 */
[----:B------:R-:W-:Y:S01]  /*2b960*/  IMAD.MOV.U32 R12, RZ, RZ, R10 ;  /* 0x000000ffff0c7224 */ /* 0x000fe200078e000a */
[----:B------:R-:W-:-:S07]  /*2b970*/  MOV R44, R14 ;  /* 0x0000000e002c7202 */ /* 0x000fce0000000f00 */
[----:B------:R-:W-:Y:S05]  /*2b980*/  WARPSYNC.COLLECTIVE R15, `(.L_x_10761) ;  /* 0x000000000f087348 */ /* 0x000fea0003c00000 */
[----:B------:R0:W1:Y:S02]  /*2b990*/  SHFL.IDX P6, R14, R13, R12, R11 ;  /* 0x0000000c0d0e7389 */ /* 0x00006400000c000b */
[----:B01----:R-:W-:Y:S01]  /*2b9a0*/  ENDCOLLECTIVE ;  /* 0x000000000000791b */ /* 0x003fe20003800000 */
.L_x_10761:
[----:B------:R-:W-:Y:S02]  /*2b9b0*/  IMAD.MOV.U32 R13, RZ, RZ, R117 ;  /* 0x000000ffff0d7224 */ /* 0x000fe400078e0075 */
[----:B------:R-:W-:-:S07]  /*2b9c0*/  IMAD.MOV.U32 R119, RZ, RZ, R14 ;  /* 0x000000ffff777224 */ /* 0x000fce00078e000e */
[----:B------:R-:W-:Y:S05]  /*2b9d0*/  WARPSYNC.COLLECTIVE R15, `(.L_x_10762) ;  /* 0x000000000f087348 */ /* 0x000fea0003c00000 */
[----:B------:R0:W1:Y:S02]  /*2b9e0*/  SHFL.IDX P6, R14, R13, R12, R11 ;  /* 0x0000000c0d0e7389 */ /* 0x00006400000c000b */
[----:B01----:R-:W-:Y:S01]  /*2b9f0*/  ENDCOLLECTIVE ;  /* 0x000000000000791b */ /* 0x003fe20003800000 */
.L_x_10762:
        /* <DEDUP_REMOVED lines=8> */
.L_x_10763:
[----:B------:R-:W-:Y:S02]  /*2ba80*/  IMAD.MOV.U32 R13, RZ, RZ, R48 ;  /* 0x000000ffff0d7224 */ /* 0x000fe400078e0030 */
[----:B------:R-:W-:-:S07]  /*2ba90*/  IMAD.MOV.U32 R46, RZ, RZ, R14 ;  /* 0x000000ffff2e7224 */ /* 0x000fce00078e000e */
[----:B------:R-:W-:Y:S05]  /*2baa0*/  WARPSYNC.COLLECTIVE R15, `(.L_x_10764) ;  /* 0x000000000f087348 */ /* 0x000fea0003c00000 */
[----:B------:R0:W1:Y:S02]  /*2bab0*/  SHFL.IDX P6, R14, R13, R12, R11 ;  /* 0x0000000c0d0e7389 */ /* 0x00006400000c000b */
[----:B01----:R-:W-:Y:S01]  /*2bac0*/  ENDCOLLECTIVE ;  /* 0x000000000000791b */ /* 0x003fe20003800000 */
.L_x_10764:
[----:B------:R-:W-:Y:S02]  /*2bad0*/  IMAD.MOV.U32 R13, RZ, RZ, R115 ;  /* 0x000000ffff0d7224 */ /* 0x000fe400078e0073 */
[----:B------:R-:W-:Y:S02]  /*2bae0*/  IMAD.MOV.U32 R12, RZ, RZ, R10 ;  /* 0x000000ffff0c7224 */ /* 0x000fe400078e000a */
[----:B------:R-:W-:-:S07]  /*2baf0*/  IMAD.MOV.U32 R48, RZ, RZ, R14 ;  /* 0x000000ffff307224 */ /* 0x000fce00078e000e */
[----:B------:R-:W-:Y:S05]  /*2bb00*/  WARPSYNC.COLLECTIVE R15, `(.L_x_10765) ;  /* 0x000000000f087348 */ /* 0x000fea0003c00000 */
[----:B------:R0:W1:Y:S02]  /*2bb10*/  SHFL.IDX P6, R14, R13, R12, R11 ;  /* 0x0000000c0d0e7389 */ /* 0x00006400000c000b */
[----:B01----:R-:W-:Y:S01]  /*2bb20*/  ENDCOLLECTIVE ;  /* 0x000000000000791b */ /* 0x003fe20003800000 */
.L_x_10765:
[----:B------:R-:W-:Y:S01]  /*2bb30*/  MOV R13, R113 ;  /* 0x00000071000d7202 */ /* 0x000fe20000000f00 */
[----:B------:R-:W-:-:S07]  /*2bb40*/  IMAD.MOV.U32 R115, RZ, RZ, R14 ;  /* 0x000000ffff737224 */ /* 0x000fce00078e000e */
[----:B------:R-:W-:Y:S05]  /*2bb50*/  WARPSYNC.COLLECTIVE R15, `(.L_x_10766) ;  /* 0x000000000f087348 */ /* 0x000fea0003c00000 */
[----:B------:R0:W1:Y:S02]  /*2bb60*/  SHFL.IDX P6, R14, R13, R12, R11 ;  /* 0x0000000c0d0e7389 */ /* 0x00006400000c000b */
[----:B01----:R-:W-:Y:S01]  /*2bb70*/  ENDCOLLECTIVE ;  /* 0x000000000000791b */ /* 0x003fe20003800000 */
.L_x_10766:
[----:B------:R-:W-:Y:S02]  /*2bb80*/  IMAD.MOV.U32 R13, RZ, RZ, R50 ;  /* 0x000000ffff0d7224 */ /* 0x000fe400078e0032 */
[----:B------:R-:W-:Y:S02]  /*2bb90*/  IMAD.MOV.U32 R12, RZ, RZ, R9 ;  /* 0x000000ffff0c7224 */ /* 0x000fe400078e0009 */
[----:B------:R-:W-:-:S07]  /*2bba0*/  IMAD.MOV.U32 R113, RZ, RZ, R14 ;  /* 0x000000ffff717224 */ /* 0x000fce00078e000e */
[----:B------:R-:W-:Y:S05]  /*2bbb0*/  WARPSYNC.COLLECTIVE R15, `(.L_x_10767) ;  /* 0x000000000f087348 */ /* 0x000fea0003c00000 */
[----:B------:R0:W1:Y:S02]  /*2bbc0*/  SHFL.IDX P6, R14, R13, R12, R11 ;  /* 0x0000000c0d0e7389 */ /* 0x00006400000c000b */
[----:B01----:R-:W-:Y:S01]  /*2bbd0*/  ENDCOLLECTIVE ;  /* 0x000000000000791b */ /* 0x003fe20003800000 */
.L_x_10767:
[----:B------:R-:W-:Y:S02]  /*2bbe0*/  SEL R47, R48, R113, P0 ;  /* 0x00000071302f7207 */ /* 0x000fe40000000000 */
[----:B------:R-:W-:Y:S01]  /*2bbf0*/  SEL R48, R113, R48, P0 ;  /* 0x0000003071307207 */ /* 0x000fe20000000000 */
[----:B------:R-:W-:Y:S02]  /*2bc00*/  IMAD.MOV.U32 R13, RZ, RZ, R82 ;  /* 0x000000ffff0d7224 */ /* 0x000fe400078e0052 */
[----:B------:R-:W-:-:S07]  /*2bc10*/  IMAD.MOV.U32 R50, RZ, RZ, R14 ;  /* 0x000000ffff327224 */ /* 0x000fce00078e000e */
[----:B------:R-:W-:Y:S05]  /*2bc20*/  WARPSYNC.COLLECTIVE R15, `(.L_x_10768) ;  /* 0x000000000f087348 */ /* 0x000fea0003c00000 */
[----:B------:R0:W1:Y:S02]  /*2bc30*/  SHFL.IDX P6, R14, R13, R12, R11 ;  /* 0x0000000c0d0e7389 */ /* 0x00006400000c000b */
[----:B01----:R-:W-:Y:S01]  /*2bc40*/  ENDCOLLECTIVE ;  /* 0x000000000000791b */ /* 0x003fe20003800000 */
.L_x_10768:
[----:B------:R-:W-:Y:S01]  /*2bc50*/  MOV R13, R111 ;  /* 0x0000006f000d7202 */ /* 0x000fe20000000f00 */
[----:B------:R-:W-:Y:S02]  /*2bc60*/  IMAD.MOV.U32 R12, RZ, RZ, R10 ;  /* 0x000000ffff0c7224 */ /* 0x000fe400078e000a */
[----:B------:R-:W-:-:S07]  /*2bc70*/  IMAD.MOV.U32 R82, RZ, RZ, R14 ;  /* 0x000000ffff527224 */ /* 0x000fce00078e000e */
[----:B------:R-:W-:Y:S05]  /*2bc80*/  WARPSYNC.COLLECTIVE R15, `(.L_x_10769) ;  /* 0x000000000f087348 */ /* 0x000fea0003c00000 */
[----:B------:R0:W1:Y:S02]  /*2bc90*/  SHFL.IDX P6, R14, R13, R12, R11 ;  /* 0x0000000c0d0e7389 */ /* 0x00006400000c000b */
[----:B01----:R-:W-:Y:S01]  /*2bca0*/  ENDCOLLECTIVE ;  /* 0x000000000000791b */ /* 0x003fe20003800000 */
.L_x_10769:
[----:B------:R-:W-:Y:S02]  /*2bcb0*/  IMAD.MOV.U32 R13, RZ, RZ, R101 ;  /* 0x000000ffff0d7224 */ /* 0x000fe400078e0065 */
[----:B------:R-:W-:-:S07]  /*2bcc0*/  IMAD.MOV.U32 R111, RZ, RZ, R14 ;  /* 0x000000ffff6f7224 */ /* 0x000fce00078e000e */
[----:B------:R-:W-:Y:S05]  /*2bcd0*/  WARPSYNC.COLLECTIVE R15, `(.L_x_10770) ;  /* 0x000000000f087348 */ /* 0x000fea0003c00000 */
[----:B------:R0:W1:Y:S02]  /*2bce0*/  SHFL.IDX P6, R14, R13, R12, R11 ;  /* 0x0000000c0d0e7389 */ /* 0x00006400000c000b */
[----:B01----:R-:W-:Y:S01]  /*2bcf0*/  ENDCOLLECTIVE ;  /* 0x000000000000791b */ /* 0x003fe20003800000 */
.L_x_10770:
        /* <DEDUP_REMOVED lines=8> */
.L_x_10771:
[----:B------:R-:W-:Y:S02]  /*2bd80*/  SEL R51, R82, R101, P0 ;  /* 0x0000006552337207 */ /* 0x000fe40000000000 */
[----:B------:R-:W-:Y:S01]  /*2bd90*/  SEL R82, R101, R82, P0 ;  /* 0x0000005265527207 */ /* 0x000fe20000000000 */
[----:B------:R-:W-:Y:S02]  /*2bda0*/  IMAD.MOV.U32 R101, RZ, RZ, RZ ;  /* 0x000000ffff657224 */ /* 0x000fe400078e00ff */
[----:B------:R-:W-:Y:S01]  /*2bdb0*/  IMAD.MOV.U32 R13, RZ, RZ, R86 ;  /* 0x000000ffff0d7224 */ /* 0x000fe200078e0056 */
[----:B------:R-:W-:-:S07]  /*2bdc0*/  MOV R84, R14 ;  /* 0x0000000e00547202 */ /* 0x000fce0000000f00 */
[----:B------:R-:W-:Y:S05]  /*2bdd0*/  WARPSYNC.COLLECTIVE R15, `(.L_x_10772) ;  /* 0x000000000f087348 */ /* 0x000fea0003c00000 */
[----:B------:R0:W1:Y:S02]  /*2bde0*/  SHFL.IDX P6, R14, R13, R12, R11 ;  /* 0x0000000c0d0e7389 */ /* 0x00006400000c000b */
[----:B01----:R-:W-:Y:S01]  /*2bdf0*/  ENDCOLLECTIVE ;  /* 0x000000000000791b */ /* 0x003fe20003800000 */
.L_x_10772:
[----:B------:R-:W-:Y:S02]  /*2be00*/  IMAD.MOV.U32 R13, RZ, RZ, R87 ;  /* 0x000000ffff0d7224 */ /* 0x000fe400078e0057 */
[----:B------:R-:W-:Y:S02]  /*2be10*/  IMAD.MOV.U32 R12, RZ, RZ, R10 ;  /* 0x000000ffff0c7224 */ /* 0x000fe400078e000a */
[----:B------:R-:W-:-:S07]  /*2be20*/  IMAD.MOV.U32 R86, RZ, RZ, R14 ;  /* 0x000000ffff567224 */ /* 0x000fce00078e000e */
[----:B------:R-:W-:Y:S05]  /*2be30*/  WARPSYNC.COLLECTIVE R15, `(.L_x_10773) ;  /* 0x000000000f087348 */ /* 0x000fea0003c00000 */
[----:B------:R0:W1:Y:S02]  /*2be40*/  SHFL.IDX P6, R14, R13, R12, R11 ;  /* 0x0000000c0d0e7389 */ /* 0x00006400000c000b */
[----:B01----:R-:W-:Y:S01]  /*2be50*/  ENDCOLLECTIVE ;  /* 0x000000000000791b */ /* 0x003fe20003800000 */
.L_x_10773:
[----:B------:R-:W-:Y:S02]  /*2be60*/  IMAD.MOV.U32 R13, RZ, RZ, R85 ;  /* 0x000000ffff0d7224 */ /* 0x000fe400078e0055 */
[----:B------:R-:W-:-:S07]  /*2be70*/  IMAD.MOV.U32 R87, RZ, RZ, R14 ;  /* 0x000000ffff577224 */ /* 0x000fce00078e000e */
[----:B------:R-:W-:Y:S05]  /*2be80*/  WARPSYNC.COLLECTIVE R15, `(.L_x_10774) ;  /* 0x000000000f087348 */ /* 0x000fea0003c00000 */
[----:B------:R0:W1:Y:S02]  /*2be90*/  SHFL.IDX P6, R14, R13, R12, R11 ;  /* 0x0000000c0d0e7389 */ /* 0x00006400000c000b */
[----:B01----:R-:W-:Y:S01]  /*2bea0*/  ENDCOLLECTIVE ;  /* 0x000000000000791b */ /* 0x003fe20003800000 */
.L_x_10774:
[----:B------:R-:W-:Y:S02]  /*2beb0*/  IMAD.MOV.U32 R13, RZ, RZ, R90 ;  /* 0x000000ffff0d7224 */ /* 0x000fe400078e005a */
[----:B------:R-:W-:Y:S01]  /*2bec0*/  IMAD.MOV.U32 R12, RZ, RZ, R9 ;  /* 0x000000ffff0c7224 */ /* 0x000fe200078e0009 */
[----:B------:R-:W-:-:S07]  /*2bed0*/  MOV R123, R14 ;  /* 0x0000000e007b7202 */ /* 0x000fce0000000f00 */
[----:B------:R-:W-:Y:S05]  /*2bee0*/  WARPSYNC.COLLECTIVE R15, `(.L_x_10775) ;  /* 0x000000000f087348 */ /* 0x000fea0003c00000 */
[----:B------:R0:W1:Y:S02]  /*2bef0*/  SHFL.IDX P6, R14, R13, R12, R11 ;  /* 0x0000000c0d0e7389 */ /* 0x00006400000c000b */
[----:B01----:R-:W-:Y:S01]  /*2bf00*/  ENDCOLLECTIVE ;  /* 0x000000000000791b */ /* 0x003fe20003800000 */
.L_x_10775:
[----:B------:R-:W-:Y:S02]  /*2bf10*/  SEL R85, R86, R123, P0 ;  /* 0x0000007b56557207 */ /* 0x000fe40000000000 */
[----:B------:R-:W-:Y:S01]  /*2bf20*/  SEL R86, R123, R86, P0 ;  /* 0x000000567b567207 */ /* 0x000fe20000000000 */
[----:B------:R-:W-:Y:S02]  /*2bf30*/  IMAD.MOV.U32 R13, RZ, RZ, R54 ;  /* 0x000000ffff0d7224 */ /* 0x000fe400078e0036 */
[----:B------:R-:W-:-:S07]  /*2bf40*/  IMAD.MOV.U32 R90, RZ, RZ, R14 ;  /* 0x000000ffff5a7224 */ /* 0x000fce00078e000e */
[----:B------:R-:W-:Y:S05]  /*2bf50*/  WARPSYNC.COLLECTIVE R15, `(.L_x_10776) ;  /* 0x000000000f087348 */ /* 0x000fea0003c00000 */
[----:B------:R0:W1:Y:S02]  /*2bf60*/  SHFL.IDX P6, R14, R13, R12, R11 ;  /* 0x0000000c0d0e7389 */ /* 0x00006400000c000b */
[----:B01----:R-:W-:Y:S01]  /*2bf70*/  ENDCOLLECTIVE ;  /* 0x000000000000791b */ /* 0x003fe20003800000 */
.L_x_10776:
[----:B------:R-:W-:Y:S01]  /*2bf80*/  IMAD.MOV.U32 R13, RZ, RZ, R83 ;  /* 0x000000ffff0d7224 */ /* 0x000fe200078e0053 */
[----:B------:R-:W-:Y:S02]  /*2bf90*/  MOV R12, R10 ;  /* 0x0000000a000c7202 */ /* 0x000fe40000000f00 */
[----:B------:R-:W-:Y:S02]  /*2bfa0*/  SEL R83, R84, R87, P0 ;  /* 0x0000005754537207 */ /* 0x000fe40000000000 */
[----:B------:R-:W-:Y:S01]  /*2bfb0*/  SEL R84, R87, R84, P0 ;  /* 0x0000005457547207 */ /* 0x000fe20000000000 */
[----:B------:R-:W-:-:S07]  /*2bfc0*/  IMAD.MOV.U32 R54, RZ, RZ, R14 ;  /* 0x000000ffff367224 */ /* 0x000fce00078e000e */
[----:B------:R-:W-:Y:S05]  /*2bfd0*/  WARPSYNC.COLLECTIVE R15, `(.L_x_10777) ;  /* 0x000000000f087348 */ /* 0x000fea0003c00000 */
[----:B------:R0:W1:Y:S02]  /*2bfe0*/  SHFL.IDX P6, R14, R13, R12, R11 ;  /* 0x0000000c0d0e7389 */ /* 0x00006400000c000b */
[----:B01----:R-:W-:Y:S01]  /*2bff0*/  ENDCOLLECTIVE ;  /* 0x000000000000791b */ /* 0x003fe20003800000 */
.L_x_10777:
[----:B------:R-:W-:Y:S01]  /*2c000*/  IMAD.MOV.U32 R13, RZ, RZ, R45 ;  /* 0x000000ffff0d7224 */ /* 0x000fe200078e002d */
[----:B------:R-:W-:Y:S02]  /*2c010*/  SEL R45, R46, R115, P0 ;  /* 0x000000732e2d7207 */ /* 0x000fe40000000000 */
[----:B------:R-:W-:Y:S01]  /*2c020*/  SEL R46, R115, R46, P0 ;  /* 0x0000002e732e7207 */ /* 0x000fe20000000000 */
[----:B------:R-:W-:-:S07]  /*2c030*/  IMAD.MOV.U32 R125, RZ, RZ, R14 ;  /* 0x000000ffff7d7224 */ /* 0x000fce00078e000e */
[----:B------:R-:W-:Y:S05]  /*2c040*/  WARPSYNC.COLLECTIVE R15, `(.L_x_10778) ;  /* 0x000000000f087348 */ /* 0x000fea0003c00000 */
[----:B------:R0:W1:Y:S02]  /*2c050*/  SHFL.IDX P6, R14, R13, R12, R11 ;  /* 0x0000000c0d0e7389 */ /* 0x00006400000c000b */
[----:B01----:R-:W-:Y:S01]  /*2c060*/  ENDCOLLECTIVE ;  /* 0x000000000000791b */ /* 0x003fe20003800000 */
.L_x_10778:
        /* <DEDUP_REMOVED lines=8> */
.L_x_10779:
[----:B------:R-:W-:Y:S01]  /*2c0f0*/  MOV R13, R60 ;  /* 0x0000003c000d7202 */ /* 0x000fe20000000f00 */
[----:B------:R-:W-:-:S07]  /*2c100*/  IMAD.MOV.U32 R58, RZ, RZ, R14 ;  /* 0x000000ffff3a7224 */ /* 0x000fce00078e000e */
[----:B------:R-:W-:Y:S05]  /*2c110*/  WARPSYNC.COLLECTIVE R15, `(.L_x_10780) ;  /* 0x000000000f087348 */ /* 0x000fea0003c00000 */
[----:B------:R0:W1:Y:S02]  /*2c120*/  SHFL.IDX P6, R14, R13, R12, R11 ;  /* 0x0000000c0d0e7389 */ /* 0x00006400000c000b */
[----:B01----:R-:W-:Y:S01]  /*2c130*/  ENDCOLLECTIVE ;  /* 0x000000000000791b */ /* 0x003fe20003800000 */
.L_x_10780:
        /* <DEDUP_REMOVED lines=8> */
.L_x_10781:
[----:B------:R-:W-:Y:S02]  /*2c1c0*/  IMAD.MOV.U32 R13, RZ, RZ, R61 ;  /* 0x000000ffff0d7224 */ /* 0x000fe400078e003d */
[----:B------:R-:W-:-:S07]  /*2c1d0*/  IMAD.MOV.U32 R129, RZ, RZ, R14 ;  /* 0x000000ffff817224 */ /* 0x000fce00078e000e */
[----:B------:R-:W-:Y:S05]  /*2c1e0*/  WARPSYNC.COLLECTIVE R15, `(.L_x_10782) ;  /* 0x000000000f087348 */ /* 0x000fea0003c00000 */
[----:B------:R0:W1:Y:S02]  /*2c1f0*/  SHFL.IDX P6, R14, R13, R12, R11 ;  /* 0x0000000c0d0e7389 */ /* 0x00006400000c000b */
[----:B01----:R-:W-:Y:S01]  /*2c200*/  ENDCOLLECTIVE ;  /* 0x000000000000791b */ /* 0x003fe20003800000 */
.L_x_10782:
[----:B------:R-:W-:Y:S01]  /*2c210*/  MOV R13, R64 ;  /* 0x00000040000d7202 */ /* 0x000fe20000000f00 */
[----:B------:R-:W-:Y:S02]  /*2c220*/  IMAD.MOV.U32 R12, RZ, RZ, R9 ;  /* 0x000000ffff0c7224 */ /* 0x000fe400078e0009 */
[----:B------:R-:W-:-:S07]  /*2c230*/  IMAD.MOV.U32 R61, RZ, RZ, R14 ;  /* 0x000000ffff3d7224 */ /* 0x000fce00078e000e */
[----:B------:R-:W-:Y:S05]  /*2c240*/  WARPSYNC.COLLECTIVE R15, `(.L_x_10783) ;  /* 0x000000000f087348 */ /* 0x000fea0003c00000 */
[----:B------:R0:W1:Y:S02]  /*2c250*/  SHFL.IDX P6, R14, R13, R12, R11 ;  /* 0x0000000c0d0e7389 */ /* 0x00006400000c000b */
[----:B01----:R-:W-:Y:S01]  /*2c260*/  ENDCOLLECTIVE ;  /* 0x000000000000791b */ /* 0x003fe20003800000 */
.L_x_10783:
[----:B------:R-:W-:Y:S01]  /*2c270*/  SEL R56, R60, R61, P0 ;  /* 0x0000003d3c387207 */ /* 0x000fe20000000000 */
[----:B------:R-:W-:Y:S01]  /*2c280*/  IMAD.MOV.U32 R13, RZ, RZ, R52 ;  /* 0x000000ffff0d7224 */ /* 0x000fe200078e0034 */
[----:B------:R-:W-:Y:S01]  /*2c290*/  SEL R52, R54, R127, P0 ;  /* 0x0000007f36347207 */ /* 0x000fe20000000000 */
[----:B------:R-:W-:-:S07]  /*2c2a0*/  IMAD.MOV.U32 R64, RZ, RZ, R14 ;  /* 0x000000ffff407224 */ /* 0x000fce00078e000e */
[----:B------:R-:W-:Y:S05]  /*2c2b0*/  WARPSYNC.COLLECTIVE R15, `(.L_x_10784) ;  /* 0x000000000f087348 */ /* 0x000fea0003c00000 */
[----:B------:R0:W1:Y:S02]  /*2c2c0*/  SHFL.IDX P6, R14, R13, R12, R11 ;  /* 0x0000000c0d0e7389 */ /* 0x00006400000c000b */
[----:B01----:R-:W-:Y:S01]  /*2c2d0*/  ENDCOLLECTIVE ;  /* 0x000000000000791b */ /* 0x003fe20003800000 */
.L_x_10784:
[----:B------:R-:W-:Y:S01]  /*2c2e0*/  IMAD.MOV.U32 R13, RZ, RZ, R55 ;  /* 0x000000ffff0d7224 */ /* 0x000fe200078e0037 */
[----:B------:R-:W-:Y:S01]  /*2c2f0*/  SEL R55, R129, R58, P0 ;  /* 0x0000003a81377207 */ /* 0x000fe20000000000 */
[----:B------:R-:W-:Y:S02]  /*2c300*/  IMAD.MOV.U32 R12, RZ, RZ, R10 ;  /* 0x000000ffff0c7224 */ /* 0x000fe400078e000a */
[----:B------:R-:W-:-:S07]  /*2c310*/  IMAD.MOV.U32 R65, RZ, RZ, R14 ;  /* 0x000000ffff417224 */ /* 0x000fce00078e000e */
[----:B------:R-:W-:Y:S05]  /*2c320*/  WARPSYNC.COLLECTIVE R15, `(.L_x_10785) ;  /* 0x000000000f087348 */ /* 0x000fea0003c00000 */
[----:B------:R0:W1:Y:S02]  /*2c330*/  SHFL.IDX P6, R14, R13, R12, R11 ;  /* 0x0000000c0d0e7389 */ /* 0x00006400000c000b */
[----:B01----:R-:W-:Y:S01]  /*2c340*/  ENDCOLLECTIVE ;  /* 0x000000000000791b */ /* 0x003fe20003800000 */
.L_x_10785:
[----:B------:R-:W-:Y:S01]  /*2c350*/  IMAD.MOV.U32 R13, RZ, RZ, R53 ;  /* 0x000000ffff0d7224 */ /* 0x000fe200078e0035 */
[----:B------:R-:W-:Y:S02]  /*2c360*/  SEL R53, R127, R54, P0 ;  /* 0x000000367f357207 */ /* 0x000fe40000000000 */
[----:B------:R-:W-:Y:S02]  /*2c370*/  SEL R54, R58, R129, P0 ;  /* 0x000000813a367207 */ /* 0x000fe40000000000 */
[----:B------:R-:W-:-:S07]  /*2c380*/  MOV R131, R14 ;  /* 0x0000000e00837202 */ /* 0x000fce0000000f00 */
[----:B------:R-:W-:Y:S05]  /*2c390*/  WARPSYNC.COLLECTIVE R15, `(.L_x_10786) ;  /* 0x000000000f087348 */ /* 0x000fea0003c00000 */
[----:B------:R0:W1:Y:S02]  /*2c3a0*/  SHFL.IDX P6, R14, R13, R12, R11 ;  /* 0x0000000c0d0e7389 */ /* 0x00006400000c000b */
[----:B01----:R-:W-:Y:S01]  /*2c3b0*/  ENDCOLLECTIVE ;  /* 0x000000000000791b */ /* 0x003fe20003800000 */
.L_x_10786:
[----:B------:R-:W-:Y:S01]  /*2c3c0*/  SEL R58, R64, R131, P0 ;  /* 0x00000083403a7207 */ /* 0x000fe20000000000 */
[----:B------:R-:W-:Y:S02]  /*2c3d0*/  IMAD.MOV.U32 R13, RZ, RZ, R36 ;  /* 0x000000ffff0d7224 */ /* 0x000fe400078e0024 */
[----:B------:R-:W-:Y:S02]  /*2c3e0*/  IMAD.MOV.U32 R12, RZ, RZ, R9 ;  /* 0x000000ffff0c7224 */ /* 0x000fe400078e0009 */
[----:B------:R-:W-:-:S07]  /*2c3f0*/  IMAD.MOV.U32 R68, RZ, RZ, R14 ;  /* 0x000000ffff447224 */ /* 0x000fce00078e000e */
[----:B------:R-:W-:Y:S05]  /*2c400*/  WARPSYNC.COLLECTIVE R15, `(.L_x_10787) ;  /* 0x000000000f087348 */ /* 0x000fea0003c00000 */
[----:B------:R0:W1:Y:S02]  /*2c410*/  SHFL.IDX P6, R14, R13, R12, R11 ;  /* 0x0000000c0d0e7389 */ /* 0x00006400000c000b */
[----:B01----:R-:W-:Y:S01]  /*2c420*/  ENDCOLLECTIVE ;  /* 0x000000000000791b */ /* 0x003fe20003800000 */
.L_x_10787:
[----:B------:R-:W-:Y:S02]  /*2c430*/  IMAD.MOV.U32 R13, RZ, RZ, R38 ;  /* 0x000000ffff0d7224 */ /* 0x000fe400078e0026 */
[----:B------:R-:W-:-:S07]  /*2c440*/  IMAD.MOV.U32 R69, RZ, RZ, R14 ;  /* 0x000000ffff457224 */ /* 0x000fce00078e000e */
[----:B------:R-:W-:Y:S05]  /*2c450*/  WARPSYNC.COLLECTIVE R15, `(.L_x_10788) ;  /* 0x000000000f087348 */ /* 0x000fea0003c00000 */
[----:B------:R0:W1:Y:S02]  /*2c460*/  SHFL.IDX P6, R14, R13, R12, R11 ;  /* 0x0000000c0d0e7389 */ /* 0x00006400000c000b */
[----:B01----:R-:W-:Y:S01]  /*2c470*/  ENDCOLLECTIVE ;  /* 0x000000000000791b */ /* 0x003fe20003800000 */
.L_x_10788:
[----:B------:R-:W-:Y:S02]  /*2c480*/  IMAD.MOV.U32 R13, RZ, RZ, R33 ;  /* 0x000000ffff0d7224 */ /* 0x000fe400078e0021 */
[----:B------:R-:W-:Y:S01]  /*2c490*/  IMAD.MOV.U32 R12, RZ, RZ, R10 ;  /* 0x000000ffff0c7224 */ /* 0x000fe200078e000a */
[----:B------:R-:W-:-:S07]  /*2c4a0*/  MOV R71, R14 ;  /* 0x0000000e00477202 */ /* 0x000fce0000000f00 */
[----:B------:R-:W-:Y:S05]  /*2c4b0*/  WARPSYNC.COLLECTIVE R15, `(.L_x_10789) ;  /* 0x000000000f087348 */ /* 0x000fea0003c00000 */
[----:B------:R0:W1:Y:S02]  /*2c4c0*/  SHFL.IDX P6, R14, R13, R12, R11 ;  /* 0x0000000c0d0e7389 */ /* 0x00006400000c000b */
[----:B01----:R-:W-:Y:S01]  /*2c4d0*/  ENDCOLLECTIVE ;  /* 0x000000000000791b */ /* 0x003fe20003800000 */
.L_x_10789:
[----:B------:R-:W-:Y:S02]  /*2c4e0*/  IMAD.MOV.U32 R13, RZ, RZ, R31 ;  /* 0x000000ffff0d7224 */ /* 0x000fe400078e001f */
[----:B------:R-:W-:-:S07]  /*2c4f0*/  IMAD.MOV.U32 R36, RZ, RZ, R14 ;  /* 0x000000ffff247224 */ /* 0x000fce00078e000e */
[----:B------:R-:W-:Y:S05]  /*2c500*/  WARPSYNC.COLLECTIVE R15, `(.L_x_10790) ;  /* 0x000000000f087348 */ /* 0x000fea0003c00000 */
[----:B------:R0:W1:Y:S02]  /*2c510*/  SHFL.IDX P6, R14, R13, R12, R11 ;  /* 0x0000000c0d0e7389 */ /* 0x00006400000c000b */
[----:B01----:R-:W-:Y:S01]  /*2c520*/  ENDCOLLECTIVE ;  /* 0x000000000000791b */ /* 0x003fe20003800000 */
.L_x_10790:
[----:B------:R-:W-:Y:S01]  /*2c530*/  IMAD.MOV.U32 R13, RZ, RZ, R32 ;  /* 0x000000ffff0d7224 */ /* 0x000fe200078e0020 */
[----:B------:R-:W-:Y:S01]  /*2c540*/  MOV R12, R9 ;  /* 0x00000009000c7202 */ /* 0x000fe20000000f00 */
[----:B------:R-:W-:-:S07]  /*2c550*/  IMAD.MOV.U32 R38, RZ, RZ, R14 ;  /* 0x000000ffff267224 */ /* 0x000fce00078e000e */
[----:B------:R-:W-:Y:S05]  /*2c560*/  WARPSYNC.COLLECTIVE R15, `(.L_x_10791) ;  /* 0x000000000f087348 */ /* 0x000fea0003c00000 */
[----:B------:R0:W1:Y:S02]  /*2c570*/  SHFL.IDX P6, R14, R13, R12, R11 ;  /* 0x0000000c0d0e7389 */ /* 0x00006400000c000b */
[----:B01----:R-:W-:Y:S01]  /*2c580*/  ENDCOLLECTIVE ;  /* 0x000000000000791b */ /* 0x003fe20003800000 */
.L_x_10791:
[----:B------:R-:W-:Y:S02]  /*2c590*/  SEL R70, R71, R38, P0 ;  /* 0x0000002647467207 */ /* 0x000fe40000000000 */
[----:B------:R-:W-:Y:S01]  /*2c5a0*/  SEL R71, R38, R71, P0 ;  /* 0x0000004726477207 */ /* 0x000fe20000000000 */
[----:B------:R-:W-:Y:S02]  /*2c5b0*/  IMAD.MOV.U32 R13, RZ, RZ, R34 ;  /* 0x000000ffff0d7224 */ /* 0x000fe400078e0022 */
[----:B------:R-:W-:-:S07]  /*2c5c0*/  IMAD.MOV.U32 R73, RZ, RZ, R14 ;  /* 0x000000ffff497224 */ /* 0x000fce00078e000e */
[----:B------:R-:W-:Y:S05]  /*2c5d0*/  WARPSYNC.COLLECTIVE R15, `(.L_x_10792) ;  /* 0x000000000f087348 */ /* 0x000fea0003c00000 */
[----:B------:R0:W1:Y:S02]  /*2c5e0*/  SHFL.IDX P6, R14, R13, R12, R11 ;  /* 0x0000000c0d0e7389 */ /* 0x00006400000c000b */
[----:B01----:R-:W-:Y:S01]  /*2c5f0*/  ENDCOLLECTIVE ;  /* 0x000000000000791b */ /* 0x003fe20003800000 */
.L_x_10792:
[----:B------:R-:W-:Y:S02]  /*2c600*/  IMAD.MOV.U32 R13, RZ, RZ, R37 ;  /* 0x000000ffff0d7224 */ /* 0x000fe400078e0025 */
[----:B------:R-:W-:Y:S02]  /*2c610*/  IMAD.MOV.U32 R12, RZ, RZ, R10 ;  /* 0x000000ffff0c7224 */ /* 0x000fe400078e000a */
[----:B------:R-:W-:-:S07]  /*2c620*/  IMAD.MOV.U32 R75, RZ, RZ, R14 ;  /* 0x000000ffff4b7224 */ /* 0x000fce00078e000e */
[----:B------:R-:W-:Y:S05]  /*2c630*/  WARPSYNC.COLLECTIVE R15, `(.L_x_10793) ;  /* 0x000000000f087348 */ /* 0x000fea0003c00000 */
[----:B------:R0:W1:Y:S02]  /*2c640*/  SHFL.IDX P6, R14, R13, R12, R11 ;  /* 0x0000000c0d0e7389 */ /* 0x00006400000c000b */
[----:B01----:R-:W-:Y:S01]  /*2c650*/  ENDCOLLECTIVE ;  /* 0x000000000000791b */ /* 0x003fe20003800000 */
.L_x_10793:
[----:B------:R-:W-:Y:S01]  /*2c660*/  MOV R13, R35 ;  /* 0x00000023000d7202 */ /* 0x000fe20000000f00 */
[----:B------:R-:W-:-:S07]  /*2c670*/  IMAD.MOV.U32 R32, RZ, RZ, R14 ;  /* 0x000000ffff207224 */ /* 0x000fce00078e000e */
[----:B------:R-:W-:Y:S05]  /*2c680*/  WARPSYNC.COLLECTIVE R15, `(.L_x_10794) ;  /* 0x000000000f087348 */ /* 0x000fea0003c00000 */
[----:B------:R0:W1:Y:S02]  /*2c690*/  SHFL.IDX P6, R14, R13, R12, R11 ;  /* 0x0000000c0d0e7389 */ /* 0x00006400000c000b */
[----:B01----:R-:W-:Y:S01]  /*2c6a0*/  ENDCOLLECTIVE ;  /* 0x000000000000791b */ /* 0x003fe20003800000 */
.L_x_10794:
        /* <DEDUP_REMOVED lines=8> */
.L_x_10795:
[----:B------:R-:W-:Y:S02]  /*2c730*/  SEL R74, R75, R34, P0 ;  /* 0x000000224b4a7207 */ /* 0x000fe40000000000 */
[----:B------:R-:W-:Y:S01]  /*2c740*/  SEL R75, R34, R75, P0 ;  /* 0x0000004b224b7207 */ /* 0x000fe20000000000 */
[----:B------:R-:W-:Y:S02]  /*2c750*/  IMAD.MOV.U32 R13, RZ, RZ, R30 ;  /* 0x000000ffff0d7224 */ /* 0x000fe400078e001e */
[----:B------:R-:W-:-:S07]  /*2c760*/  IMAD.MOV.U32 R91, RZ, RZ, R14 ;  /* 0x000000ffff5b7224 */ /* 0x000fce00078e000e */
[----:B------:R-:W-:Y:S05]  /*2c770*/  WARPSYNC.COLLECTIVE R15, `(.L_x_10796) ;  /* 0x000000000f087348 */ /* 0x000fea0003c00000 */
[----:B------:R0:W1:Y:S02]  /*2c780*/  SHFL.IDX P6, R14, R13, R12, R11 ;  /* 0x0000000c0d0e7389 */ /* 0x00006400000c000b */
[----:B01----:R-:W-:Y:S01]  /*2c790*/  ENDCOLLECTIVE ;  /* 0x000000000000791b */ /* 0x003fe20003800000 */
.L_x_10796:
        /* <DEDUP_REMOVED lines=11> */
.L_x_10797:
[----:B------:R-:W-:Y:S02]  /*2c850*/  IMAD.MOV.U32 R13, RZ, RZ, R39 ;  /* 0x000000ffff0d7224 */ /* 0x000fe400078e0027 */
[----:B------:R-:W-:-:S07]  /*2c860*/  IMAD.MOV.U32 R28, RZ, RZ, R14 ;  /* 0x000000ffff1c7224 */ /* 0x000fce00078e000e */
[----:B------:R-:W-:Y:S05]  /*2c870*/  WARPSYNC.COLLECTIVE R15, `(.L_x_10798) ;  /* 0x000000000f087348 */ /* 0x000fea0003c00000 */
[----:B------:R0:W1:Y:S02]  /*2c880*/  SHFL.IDX P6, R14, R13, R12, R11 ;  /* 0x0000000c0d0e7389 */ /* 0x00006400000c000b */
[----:B01----:R-:W-:Y:S01]  /*2c890*/  ENDCOLLECTIVE ;  /* 0x000000000000791b */ /* 0x003fe20003800000 */
.L_x_10798:
        /* <DEDUP_REMOVED lines=8> */
.L_x_10799:
[----:B------:R-:W-:Y:S02]  /*2c920*/  SEL R92, R93, R30, P0 ;  /* 0x0000001e5d5c7207 */ /* 0x000fe40000000000 */
[----:B------:R-:W-:Y:S01]  /*2c930*/  SEL R93, R30, R93, P0 ;  /* 0x0000005d1e5d7207 */ /* 0x000fe20000000000 */
[----:B------:R-:W-:Y:S01]  /*2c940*/  IMAD.MOV.U32 R13, RZ, RZ, R24 ;  /* 0x000000ffff0d7224 */ /* 0x000fe200078e0018 */
[----:B------:R-:W-:-:S07]  /*2c950*/  MOV R95, R14 ;  /* 0x0000000e005f7202 */ /* 0x000fce0000000f00 */
[----:B------:R-:W-:Y:S05]  /*2c960*/  WARPSYNC.COLLECTIVE R15, `(.L_x_10800) ;  /* 0x000000000f087348 */ /* 0x000fea0003c00000 */
[----:B------:R0:W1:Y:S02]  /*2c970*/  SHFL.IDX P6, R14, R13, R12, R11 ;  /* 0x0000000c0d0e7389 */ /* 0x00006400000c000b */
[----:B01----:R-:W-:Y:S01]  /*2c980*/  ENDCOLLECTIVE ;  /* 0x000000000000791b */ /* 0x003fe20003800000 */
.L_x_10800:
[----:B------:R-:W-:Y:S01]  /*2c990*/  IMAD.MOV.U32 R13, RZ, RZ, R59 ;  /* 0x000000ffff0d7224 */ /* 0x000fe200078e003b */
[----:B------:R-:W-:Y:S01]  /*2c9a0*/  SEL R59, R131, R64, P0 ;  /* 0x00000040833b7207 */ /* 0x000fe20000000000 */
[----:B------:R-:W-:Y:S02]  /*2c9b0*/  IMAD.MOV.U32 R12, RZ, RZ, R10 ;  /* 0x000000ffff0c7224 */ /* 0x000fe400078e000a */
[----:B------:R-:W-:-:S07]  /*2c9c0*/  IMAD.MOV.U32 R97, RZ, RZ, R14 ;  /* 0x000000ffff617224 */ /* 0x000fce00078e000e */
[----:B------:R-:W-:Y:S05]  /*2c9d0*/  WARPSYNC.COLLECTIVE R15, `(.L_x_10801) ;  /* 0x000000000f087348 */ /* 0x000fea0003c00000 */
[----:B------:R0:W1:Y:S02]  /*2c9e0*/  SHFL.IDX P6, R14, R13, R12, R11 ;  /* 0x0000000c0d0e7389 */ /* 0x00006400000c000b */
[----:B01----:R-:W-:Y:S01]  /*2c9f0*/  ENDCOLLECTIVE ;  /* 0x000000000000791b */ /* 0x003fe20003800000 */
.L_x_10801:
[----:B------:R-:W-:Y:S02]  /*2ca00*/  IMAD.MOV.U32 R13, RZ, RZ, R29 ;  /* 0x000000ffff0d7224 */ /* 0x000fe400078e001d */
[----:B------:R-:W-:-:S07]  /*2ca10*/  IMAD.MOV.U32 R24, RZ, RZ, R14 ;  /* 0x000000ffff187224 */ /* 0x000fce00078e000e */
[----:B------:R-:W-:Y:S05]  /*2ca20*/  WARPSYNC.COLLECTIVE R15, `(.L_x_10802) ;  /* 0x000000000f087348 */ /* 0x000fea0003c00000 */
[----:B------:R0:W1:Y:S02]  /*2ca30*/  SHFL.IDX P6, R14, R13, R12, R11 ;  /* 0x0000000c0d0e7389 */ /* 0x00006400000c000b */
[----:B01----:R-:W-:Y:S01]  /*2ca40*/  ENDCOLLECTIVE ;  /* 0x000000000000791b */ /* 0x003fe20003800000 */
.L_x_10802:
        /* <DEDUP_REMOVED lines=8> */
.L_x_10803:
[----:B------:R-:W-:Y:S02]  /*2cad0*/  SEL R96, R97, R26, P0 ;  /* 0x0000001a61607207 */ /* 0x000fe40000000000 */
[----:B------:R-:W-:Y:S01]  /*2cae0*/  SEL R97, R26, R97, P0 ;  /* 0x000000611a617207 */ /* 0x000fe20000000000 */
[----:B------:R-:W-:Y:S02]  /*2caf0*/  IMAD.MOV.U32 R13, RZ, RZ, R66 ;  /* 0x000000ffff0d7224 */ /* 0x000fe400078e0042 */
[----:B------:R-:W-:-:S07]  /*2cb00*/  IMAD.MOV.U32 R8, RZ, RZ, R14 ;  /* 0x000000ffff087224 */ /* 0x000fce00078e000e */
[----:B------:R-:W-:Y:S05]  /*2cb10*/  WARPSYNC.COLLECTIVE R15, `(.L_x_10804) ;  /* 0x000000000f087348 */ /* 0x000fea0003c00000 */
[----:B------:R0:W1:Y:S02]  /*2cb20*/  SHFL.IDX P6, R14, R13, R12, R11 ;  /* 0x0000000c0d0e7389 */ /* 0x00006400000c000b */
[----:B01----:R-:W-:Y:S01]  /*2cb30*/  ENDCOLLECTIVE ;  /* 0x000000000000791b */ /* 0x003fe20003800000 */
.L_x_10804:
[----:B------:R-:W-:Y:S01]  /*2cb40*/  IMAD.MOV.U32 R13, RZ, RZ, R27 ;  /* 0x000000ffff0d7224 */ /* 0x000fe200078e001b */
[----:B------:R-:W-:Y:S01]  /*2cb50*/  MOV R12, R10 ;  /* 0x0000000a000c7202 */ /* 0x000fe20000000f00 */
[----:B------:R-:W-:-:S07]  /*2cb60*/  IMAD.MOV.U32 R66, RZ, RZ, R14 ;  /* 0x000000ffff427224 */ /* 0x000fce00078e000e */
[----:B------:R-:W-:Y:S05]  /*2cb70*/  WARPSYNC.COLLECTIVE R15, `(.L_x_10805) ;  /* 0x000000000f087348 */ /* 0x000fea0003c00000 */
[----:B------:R0:W1:Y:S02]  /*2cb80*/  SHFL.IDX P6, R14, R13, R12, R11 ;  /* 0x0000000c0d0e7389 */ /* 0x00006400000c000b */
[----:B01----:R-:W-:Y:S01]  /*2cb90*/  ENDCOLLECTIVE ;  /* 0x000000000000791b */ /* 0x003fe20003800000 */
.L_x_10805:
[----:B------:R-:W-:Y:S02]  /*2cba0*/  IMAD.MOV.U32 R13, RZ, RZ, R25 ;  /* 0x000000ffff0d7224 */ /* 0x000fe400078e0019 */
[----:B------:R-:W-:-:S07]  /*2cbb0*/  IMAD.MOV.U32 R27, RZ, RZ, R14 ;  /* 0x000000ffff1b7224 */ /* 0x000fce00078e000e */
[----:B------:R-:W-:Y:S05]  /*2cbc0*/  WARPSYNC.COLLECTIVE R15, `(.L_x_10806) ;  /* 0x000000000f087348 */ /* 0x000fea0003c00000 */
[----:B------:R0:W1:Y:S02]  /*2cbd0*/  SHFL.IDX P6, R14, R13, R12, R11 ;  /* 0x0000000c0d0e7389 */ /* 0x00006400000c000b */
[----:B01----:R-:W-:Y:S01]  /*2cbe0*/  ENDCOLLECTIVE ;  /* 0x000000000000791b */ /* 0x003fe20003800000 */
.L_x_10806:
[----:B------:R-:W-:Y:S05]  /*2cbf0*/  BRA `(.L_x_10807) ;  /* 0xffffff04002c7947 */ /* 0x000fea000383ffff */
.L_x_10511:
[----:B------:R-:W-:Y:S01]  /*2cc00*/  IMAD.MOV.U32 R13, RZ, RZ, R3 ;  /* 0x000000ffff0d7224 */ /* 0x000fe200078e0003 */
[----:B------:R-:W-:Y:S01]  /*2cc10*/  MOV R15, 0xffffffff ;  /* 0xffffffff000f7802 */ /* 0x000fe20000000f00 */
[----:B------:R-:W-:Y:S02]  /*2cc20*/  IMAD.MOV.U32 R12, RZ, RZ, RZ ;  /* 0x000000ffff0c7224 */ /* 0x000fe400078e00ff */
[----:B------:R-:W-:-:S07]  /*2cc30*/  IMAD.MOV.U32 R11, RZ, RZ, 0x181f ;  /* 0x0000181fff0b7424 */ /* 0x000fce00078e00ff */
[----:B-----5:R-:W-:Y:S05]  /*2cc40*/  WARPSYNC.COLLECTIVE R15, `(.L_x_10808) ;  /* 0x000000000f087348 */ /* 0x020fea0003c00000 */
[----:B------:R0:W1:Y:S02]  /*2cc50*/  SHFL.IDX P6, R14, R13, R12, R11 ;  /* 0x0000000c0d0e7389 */ /* 0x00006400000c000b */
[----:B01---5:R-:W-:Y:S01]  /*2cc60*/  ENDCOLLECTIVE ;  /* 0x000000000000791b */ /* 0x023fe20003800000 */
.L_x_10808:
[----:B------:R-:W-:Y:S02]  /*2cc70*/  IMAD.MOV.U32 R13, RZ, RZ, R2 ;  /* 0x000000ffff0d7224 */ /* 0x000fe400078e0002 */
[----:B------:R-:W-:-:S07]  /*2cc80*/  IMAD.MOV.U32 R0, RZ, RZ, R14 ;  /* 0x000000ffff007224 */ /* 0x000fce00078e000e */
[----:B------:R-:W-:Y:S05]  /*2cc90*/  WARPSYNC.COLLECTIVE R15, `(.L_x_10809) ;  /* 0x000000000f087348 */ /* 0x000fea0003c00000 */
[----:B------:R0:W1:Y:S02]  /*2cca0*/  SHFL.IDX P6, R14, R13, R12, R11 ;  /* 0x0000000c0d0e7389 */ /* 0x00006400000c000b */
[----:B01----:R-:W-:Y:S01]  /*2ccb0*/  ENDCOLLECTIVE ;  /* 0x000000000000791b */ /* 0x003fe20003800000 */
.L_x_10809:
[----:B------:R-:W-:Y:S05]  /*2ccc0*/  BRA `(.L_x_10810) ;  /* 0xffffff1000c07947 */ /* 0x000fea000383ffff */
.L_x_10514:
        /* <DEDUP_REMOVED lines=8> */
.L_x_10812:
[----:B------:R-:W-:Y:S05]  /*2cd50*/  BSYNC B1 ;  /* 0x0000000000017941 */ /* 0x000fea0003800000 */
.L_x_10811:
        /* <DEDUP_REMOVED lines=8> */
.L_x_10813:
[----:B------:R-:W-:Y:S05]  /*2cde0*/  BRA `(.L_x_10814) ;  /* 0xffffff1000cc7947 */ /* 0x000fea000383ffff */
.L_x_10517:
[----:B------:R-:W-:Y:S01]  /*2cdf0*/  BSSY B1, `(.L_x_10815) ;  /* 0x0000008000017945 */ /* 0x000fe20003800000 */
[----:B------:R-:W-:Y:S01]  /*2ce00*/  IMAD.MOV.U32 R13, RZ, RZ, R3 ;  /* 0x000000ffff0d7224 */ /* 0x000fe200078e0003 */
[----:B------:R-:W-:Y:S01]  /*2ce10*/  MOV R11, 0x181f ;  /* 0x0000181f000b7802 */ /* 0x000fe20000000f00 */
[----:B------:R-:W-:Y:S02]  /*2ce20*/  IMAD.MOV.U32 R12, RZ, RZ, 0x2 ;  /* 0x00000002ff0c7424 */ /* 0x000fe400078e00ff */
[----:B---3--:R-:W-:-:S07]  /*2ce30*/  IMAD.MOV.U32 R15, RZ, RZ, -0x1 ;  /* 0xffffffffff0f7424 */ /* 0x008fce00078e00ff */
[----:B012-45:R-:W-:Y:S05]  /*2ce40*/  WARPSYNC.COLLECTIVE R15, `(.L_x_10816) ;  /* 0x000000000f087348 */ /* 0x037fea0003c00000 */
[----:B--2---:R2:W3:Y:S02]  /*2ce50*/  SHFL.IDX P6, R14, R13, R12, R11 ;  /* 0x0000000c0d0e7389 */ /* 0x0044e400000c000b */
[----:B012345:R-:W-:Y:S01]  /*2ce60*/  ENDCOLLECTIVE ;  /* 0x000000000000791b */ /* 0x03ffe20003800000 */
.L_x_10816:
[----:B------:R-:W-:Y:S05]  /*2ce70*/  BSYNC B1 ;  /* 0x0000000000017941 */ /* 0x000fea0003800000 */
.L_x_10815:
        /* <DEDUP_REMOVED lines=8> */
.L_x_10817:
[----:B------:R-:W-:Y:S05]  /*2cf00*/  BRA `(.L_x_10818) ;  /* 0xffffff1000d87947 */ /* 0x000fea000383ffff */
.L_x_10520:
[----:B------:R-:W-:Y:S01]  /*2cf10*/  BSSY B1, `(.L_x_10819) ;  /* 0x0000008000017945 */ /* 0x000fe20003800000 */
[----:B------:R-:W-:Y:S01]  /*2cf20*/  MOV R13, R3 ;  /* 0x00000003000d7202 */ /* 0x000fe20000000f00 */
[----:B------:R-:W-:Y:S02]  /*2cf30*/  IMAD.MOV.U32 R12, RZ, RZ, 0x3 ;  /* 0x00000003ff0c7424 */ /* 0x000fe400078e00ff */
[----:B------:R-:W-:Y:S02]  /*2cf40*/  IMAD.MOV.U32 R11, RZ, RZ, 0x181f ;  /* 0x0000181fff0b7424 */ /* 0x000fe400078e00ff */
[----:B---3--:R-:W-:-:S07]  /*2cf50*/  IMAD.MOV.U32 R15, RZ, RZ, -0x1 ;  /* 0xffffffffff0f7424 */ /* 0x008fce00078e00ff */
[----:B012-45:R-:W-:Y:S05]  /*2cf60*/  WARPSYNC.COLLECTIVE R15, `(.L_x_10820) ;  /* 0x000000000f087348 */ /* 0x037fea0003c00000 */
[----:B--2---:R2:W3:Y:S02]  /*2cf70*/  SHFL.IDX P6, R14, R13, R12, R11 ;  /* 0x0000000c0d0e7389 */ /* 0x0044e400000c000b */
[----:B012345:R-:W-:Y:S01]  /*2cf80*/  ENDCOLLECTIVE ;  /* 0x000000000000791b */ /* 0x03ffe20003800000 */
.L_x_10820:
[----:B------:R-:W-:Y:S05]  /*2cf90*/  BSYNC B1 ;  /* 0x0000000000017941 */ /* 0x000fea0003800000 */
.L_x_10819:
        /* <DEDUP_REMOVED lines=8> */
.L_x_10821:
[----:B------:R-:W-:Y:S05]  /*2d020*/  BRA `(.L_x_10822) ;  /* 0xffffff1000e47947 */ /* 0x000fea000383ffff */
.L_x_10522:
[----:B------:R-:W-:Y:S02]  /*2d030*/  IMAD.MOV.U32 R13, RZ, RZ, R27 ;  /* 0x000000ffff0d7224 */ /* 0x000fe400078e001b */
[----:B------:R-:W-:Y:S02]  /*2d040*/  IMAD.MOV.U32 R12, RZ, RZ, RZ ;  /* 0x000000ffff0c7224 */ /* 0x000fe400078e00ff */
[----:B------:R-:W-:Y:S02]  /*2d050*/  IMAD.MOV.U32 R11, RZ, RZ, 0x1c1f ;  /* 0x00001c1fff0b7424 */ /* 0x000fe400078e00ff */
[----:B------:R-:W-:-:S07]  /*2d060*/  IMAD.MOV.U32 R15, RZ, RZ, -0x1 ;  /* 0xffffffffff0f7424 */ /* 0x000fce00078e00ff */
[----:B------:R-:W-:Y:S05]  /*2d070*/  WARPSYNC.COLLECTIVE R15, `(.L_x_10823) ;  /* 0x000000000f087348 */ /* 0x000fea0003c00000 */
[----:B------:R0:W1:Y:S02]  /*2d080*/  SHFL.IDX P6, R14, R13, R12, R11 ;  /* 0x0000000c0d0e7389 */ /* 0x00006400000c000b */
[----:B01----:R-:W-:Y:S01]  /*2d090*/  ENDCOLLECTIVE ;  /* 0x000000000000791b */ /* 0x003fe20003800000 */
.L_x_10823:
[----:B------:R-:W-:Y:S01]  /*2d0a0*/  MOV R13, R25 ;  /* 0x00000019000d7202 */ /* 0x000fe20000000f00 */
[----:B------:R-:W-:-:S07]  /*2d0b0*/  IMAD.MOV.U32 R24, RZ, RZ, R14 ;  /* 0x000000ffff187224 */ /* 0x000fce00078e000e */
[----:B------:R-:W-:Y:S05]  /*2d0c0*/  WARPSYNC.COLLECTIVE R15, `(.L_x_10824) ;  /* 0x000000000f087348 */ /* 0x000fea0003c00000 */
[----:B------:R0:W1:Y:S02]  /*2d0d0*/  SHFL.IDX P6, R14, R13, R12, R11 ;  /* 0x0000000c0d0e7389 */ /* 0x00006400000c000b */
[----:B01----:R-:W-:Y:S01]  /*2d0e0*/  ENDCOLLECTIVE ;  /* 0x000000000000791b */ /* 0x003fe20003800000 */
.L_x_10824:
[----:B------:R-:W-:Y:S05]  /*2d0f0*/  BRA `(.L_x_10825) ;  /* 0xffffff1400c47947 */ /* 0x000fea000383ffff */
.L_x_10525:
        /* <DEDUP_REMOVED lines=8> */
.L_x_10827:
[----:B------:R-:W-:Y:S05]  /*2d180*/  BSYNC B1 ;  /* 0x0000000000017941 */ /* 0x000fea0003800000 */
.L_x_10826:
        /* <DEDUP_REMOVED lines=8> */
.L_x_10828:
[----:B------:R-:W-:Y:S05]  /*2d210*/  BRA `(.L_x_10829) ;  /* 0xffffff1c009c7947 */ /* 0x000fea000383ffff */
.L_x_10529:
[----:B------:R-:W-:Y:S02]  /*2d220*/  IMAD.MOV.U32 R13, RZ, RZ, R3 ;  /* 0x000000ffff0d7224 */ /* 0x000fe400078e0003 */
[----:B------:R-:W-:Y:S02]  /*2d230*/  IMAD.MOV.U32 R12, RZ, RZ, RZ ;  /* 0x000000ffff0c7224 */ /* 0x000fe400078e00ff */
[----:B------:R-:W-:Y:S02]  /*2d240*/  IMAD.MOV.U32 R11, RZ, RZ, 0x181f ;  /* 0x0000181fff0b7424 */ /* 0x000fe400078e00ff */
[----:B------:R-:W-:-:S07]  /*2d250*/  IMAD.MOV.U32 R15, RZ, RZ, -0x1 ;  /* 0xffffffffff0f7424 */ /* 0x000fce00078e00ff */
[----:B-1----:R-:W-:Y:S05]  /*2d260*/  WARPSYNC.COLLECTIVE R15, `(.L_x_10830) ;  /* 0x000000000f087348 */ /* 0x002fea0003c00000 */
[----:B------:R0:W2:Y:S02]  /*2d270*/  SHFL.IDX P6, R14, R13, R12, R11 ;  /* 0x0000000c0d0e7389 */ /* 0x0000a400000c000b */
[----:B012---:R-:W-:Y:S01]  /*2d280*/  ENDCOLLECTIVE ;  /* 0x000000000000791b */ /* 0x007fe20003800000 */
.L_x_10830:
[----:B------:R-:W-:Y:S01]  /*2d290*/  IMAD.MOV.U32 R13, RZ, RZ, R2 ;  /* 0x000000ffff0d7224 */ /* 0x000fe200078e0002 */
[----:B------:R-:W-:-:S07]  /*2d2a0*/  MOV R0, R14 ;  /* 0x0000000e00007202 */ /* 0x000fce0000000f00 */
[----:B------:R-:W-:Y:S05]  /*2d2b0*/  WARPSYNC.COLLECTIVE R15, `(.L_x_10831) ;  /* 0x000000000f087348 */ /* 0x000fea0003c00000 */
[----:B------:R0:W1:Y:S02]  /*2d2c0*/  SHFL.IDX P6, R14, R13, R12, R11 ;  /* 0x0000000c0d0e7389 */ /* 0x00006400000c000b */
[----:B01----:R-:W-:Y:S01]  /*2d2d0*/  ENDCOLLECTIVE ;  /* 0x000000000000791b */ /* 0x003fe20003800000 */
.L_x_10831:
[----:B------:R-:W-:Y:S05]  /*2d2e0*/  BRA `(.L_x_10832) ;  /* 0xffffff2c00587947 */ /* 0x000fea000383ffff */
.L_x_10532:
[----:B------:R-:W-:Y:S01]  /*2d2f0*/  BSSY B1, `(.L_x_10833) ;  /* 0x0000008000017945 */ /* 0x000fe20003800000 */
[----:B------:R-:W-:Y:S02]  /*2d300*/  IMAD.MOV.U32 R13, RZ, RZ, R3 ;  /* 0x000000ffff0d7224 */ /* 0x000fe400078e0003 */
[----:B------:R-:W-:Y:S02]  /*2d310*/  IMAD.MOV.U32 R12, RZ, RZ, 0x1 ;  /* 0x00000001ff0c7424 */ /* 0x000fe400078e00ff */
[----:B----4-:R-:W-:Y:S02]  /*2d320*/  IMAD.MOV.U32 R11, RZ, RZ, 0x181f ;  /* 0x0000181fff0b7424 */ /* 0x010fe400078e00ff */
[----:B------:R-:W-:-:S07]  /*2d330*/  IMAD.MOV.U32 R15, RZ, RZ, -0x1 ;  /* 0xffffffffff0f7424 */ /* 0x000fce00078e00ff */
[----:B0123--:R-:W-:Y:S05]  /*2d340*/  WARPSYNC.COLLECTIVE R15, `(.L_x_10834) ;  /* 0x000000000f087348 */ /* 0x00ffea0003c00000 */
[----:B---3--:R3:W4:Y:S02]  /*2d350*/  SHFL.IDX P6, R14, R13, R12, R11 ;  /* 0x0000000c0d0e7389 */ /* 0x00872400000c000b */
[----:B01234-:R-:W-:Y:S01]  /*2d360*/  ENDCOLLECTIVE ;  /* 0x000000000000791b */ /* 0x01ffe20003800000 */
.L_x_10834:
[----:B------:R-:W-:Y:S05]  /*2d370*/  BSYNC B1 ;  /* 0x0000000000017941 */ /* 0x000fea0003800000 */
.L_x_10833:
        /* <DEDUP_REMOVED lines=8> */
.L_x_10835:
[----:B------:R-:W-:Y:S05]  /*2d400*/  BRA `(.L_x_10836) ;  /* 0xffffff2c00687947 */ /* 0x000fea000383ffff */
.L_x_10535:
[----:B------:R-:W-:Y:S01]  /*2d410*/  BSSY B1, `(.L_x_10837) ;  /* 0x0000008000017945 */ /* 0x000fe20003800000 */
[----:B------:R-:W-:Y:S01]  /*2d420*/  IMAD.MOV.U32 R13, RZ, RZ, R3 ;  /* 0x000000ffff0d7224 */ /* 0x000fe200078e0003 */
[----:B----4-:R-:W-:Y:S01]  /*2d430*/  MOV R15, 0xffffffff ;  /* 0xffffffff000f7802 */ /* 0x010fe20000000f00 */
[----:B------:R-:W-:Y:S02]  /*2d440*/  IMAD.MOV.U32 R12, RZ, RZ, 0x2 ;  /* 0x00000002ff0c7424 */ /* 0x000fe400078e00ff */
[----:B------:R-:W-:-:S07]  /*2d450*/  IMAD.MOV.U32 R11, RZ, RZ, 0x181f ;  /* 0x0000181fff0b7424 */ /* 0x000fce00078e00ff */
[----:B0123--:R-:W-:Y:S05]  /*2d460*/  WARPSYNC.COLLECTIVE R15, `(.L_x_10838) ;  /* 0x000000000f087348 */ /* 0x00ffea0003c00000 */
[----:B---3--:R3:W4:Y:S02]  /*2d470*/  SHFL.IDX P6, R14, R13, R12, R11 ;  /* 0x0000000c0d0e7389 */ /* 0x00872400000c000b */
[----:B01234-:R-:W-:Y:S01]  /*2d480*/  ENDCOLLECTIVE ;  /* 0x000000000000791b */ /* 0x01ffe20003800000 */
.L_x_10838:
[----:B------:R-:W-:Y:S05]  /*2d490*/  BSYNC B1 ;  /* 0x0000000000017941 */ /* 0x000fea0003800000 */
.L_x_10837:
        /* <DEDUP_REMOVED lines=8> */
.L_x_10839:
[----:B------:R-:W-:Y:S05]  /*2d520*/  BRA `(.L_x_10840) ;  /* 0xffffff2c00747947 */ /* 0x000fea000383ffff */
.L_x_10538:
        /* <DEDUP_REMOVED lines=8> */
.L_x_10842:
[----:B------:R-:W-:Y:S05]  /*2d5b0*/  BSYNC B1 ;  /* 0x0000000000017941 */ /* 0x000fea0003800000 */
.L_x_10841:
        /* <DEDUP_REMOVED lines=8> */
.L_x_10843:
[----:B------:R-:W-:Y:S05]  /*2d640*/  BRA `(.L_x_10844) ;  /* 0xffffff2c00807947 */ /* 0x000fea000383ffff */
.L_x_10556:
        /* <DEDUP_REMOVED lines=11> */
.L_x_10846:
[----:B------:R-:W-:Y:S05]  /*2d700*/  BSYNC B1 ;  /* 0x0000000000017941 */ /* 0x000fea0003800000 */
.L_x_10845:
[----:B------:R-:W-:Y:S05]  /*2d710*/  BRA `(.L_x_10847) ;  /* 0xffffff4c00187947 */ /* 0x000fea000383ffff */
.L_x_10558:
[----:B------:R-:W-:Y:S01]  /*2d720*/  BSSY B1, `(.L_x_10848) ;  /* 0x0000006000017945 */ /* 0x000fe20003800000 */
[----:B------:R-:W-:-:S07]  /*2d730*/  IMAD.MOV.U32 R15, RZ, RZ, -0x1 ;  /* 0xffffffffff0f7424 */ /* 0x000fce00078e00ff */
[----:B012---:R-:W-:Y:S05]  /*2d740*/  WARPSYNC.COLLECTIVE R15, `(.L_x_10849) ;  /* 0x000000000f0c7348 */ /* 0x007fea0003c00000 */
[----:B------:R-:W-:Y:S02]  /*2d750*/  ELECT P6, UR62, PT ;  /* 0x00000000003e782f */ /* 0x000fe400038c0000 */
[----:B------:R-:W-:Y:S01]  /*2d760*/  MOV R14, UR62 ;  /* 0x0000003e000e7c02 */ /* 0x000fe20008000f00 */
[----:B012---:R-:W-:Y:S10]  /*2d770*/  ENDCOLLECTIVE ;  /* 0x000000000000791b */ /* 0x007ff40003800000 */
.L_x_10849:
[----:B------:R-:W-:Y:S05]  /*2d780*/  BSYNC B1 ;  /* 0x0000000000017941 */ /* 0x000fea0003800000 */
.L_x_10848:
[----:B------:R-:W-:Y:S05]  /*2d790*/  BRA `(.L_x_10557) ;  /* 0xffffff4c00107947 */ /* 0x000fea000383ffff */
.L_x_10560:
[----:B--2---:R2:W3:Y:S02]  /*2d7a0*/  SYNCS.PHASECHK.TRANS64.TRYWAIT P0, [R22+URZ+0x22820], R6 ;  /* 0x02282006160075a7 */ /* 0x0044e4000800017f */
[----:B---3--:R-:W-:Y:S05]  /*2d7b0*/  @!P0 NANOSLEEP.SYNCS 0x989680 ;  /* 0x009896800000895d */ /* 0x008fea0003900000 */
[----:B------:R-:W3:Y:S02]  /*2d7c0*/  @!P0 SYNCS.PHASECHK.TRANS64 P0, [R22+URZ+0x22820], R6 ;  /* 0x02282006160085a7 */ /* 0x000ee4000800007f */
[----:B---3--:R-:W-:Y:S05]  /*2d7d0*/  @!P0 BRA `(.L_x_10560) ;  /* 0xfffffffc00f08947 */ /* 0x008fea000383ffff */
[----:B------:R-:W-:Y:S05]  /*2d7e0*/  BRA `(.L_x_10850) ;  /* 0xffffff4c00207947 */ /* 0x000fea000383ffff */
.L_x_10564:
[----:B--2---:R2:W3:Y:S02]  /*2d7f0*/  SYNCS.PHASECHK.TRANS64.TRYWAIT P0, [R6+URZ+0x228a0], R7 ;  /* 0x0228a007060075a7 */ /* 0x0044e4000800017f */
[----:B---3--:R-:W-:Y:S05]  /*2d800*/  @!P0 NANOSLEEP.SYNCS 0x989680 ;  /* 0x009896800000895d */ /* 0x008fea0003900000 */
[----:B------:R-:W3:Y:S02]  /*2d810*/  @!P0 SYNCS.PHASECHK.TRANS64 P0, [R6+URZ+0x228a0], R7 ;  /* 0x0228a007060085a7 */ /* 0x000ee4000800007f */
[----:B---3--:R-:W-:Y:S05]  /*2d820*/  @!P0 BRA `(.L_x_10564) ;  /* 0xfffffffc00f08947 */ /* 0x008fea000383ffff */
[----:B------:R-:W-:Y:S05]  /*2d830*/  BRA `(.L_x_10851) ;  /* 0xffffff4c003c7947 */ /* 0x000fea000383ffff */
.L_x_10569:
[----:B0-----:R0:W1:Y:S02]  /*2d840*/  SYNCS.PHASECHK.TRANS64.TRYWAIT P0, [R6+URZ+0x228c0], R7 ;  /* 0x0228c007060075a7 */ /* 0x001064000800017f */
[----:B-1----:R-:W-:Y:S05]  /*2d850*/  @!P0 NANOSLEEP.SYNCS 0x989680 ;  /* 0x009896800000895d */ /* 0x002fea0003900000 */
[----:B------:R-:W1:Y:S02]  /*2d860*/  @!P0 SYNCS.PHASECHK.TRANS64 P0, [R6+URZ+0x228c0], R7 ;  /* 0x0228c007060085a7 */ /* 0x000e64000800007f */
[----:B-1----:R-:W-:Y:S05]  /*2d870*/  @!P0 BRA `(.L_x_10569) ;  /* 0xfffffffc00f08947 */ /* 0x002fea000383ffff */
[----:B------:R-:W-:Y:S05]  /*2d880*/  BRA `(.L_x_10852) ;  /* 0xffffff4c00b87947 */ /* 0x000fea000383ffff */
.L_x_10576:
[----:B--2---:R2:W3:Y:S02]  /*2d890*/  SYNCS.PHASECHK.TRANS64.TRYWAIT P1, [R6+URZ+0x228a0], R7 ;  /* 0x0228a007060075a7 */ /* 0x0044e4000802017f */
[----:B---3--:R-:W-:Y:S05]  /*2d8a0*/  @!P1 NANOSLEEP.SYNCS 0x989680 ;  /* 0x009896800000995d */ /* 0x008fea0003900000 */
[----:B------:R-:W3:Y:S02]  /*2d8b0*/  @!P1 SYNCS.PHASECHK.TRANS64 P1, [R6+URZ+0x228a0], R7 ;  /* 0x0228a007060095a7 */ /* 0x000ee4000802007f */
[----:B---3--:R-:W-:Y:S05]  /*2d8c0*/  @!P1 BRA `(.L_x_10576) ;  /* 0xfffffffc00f09947 */ /* 0x008fea000383ffff */
[----:B------:R-:W-:Y:S05]  /*2d8d0*/  BRA `(.L_x_10853) ;  /* 0xffffff5000807947 */ /* 0x000fea000383ffff */
.L_x_10581:
[----:B0-----:R0:W1:Y:S02]  /*2d8e0*/  SYNCS.PHASECHK.TRANS64.TRYWAIT P1, [R6+URZ+0x228c0], R7 ;  /* 0x0228c007060075a7 */ /* 0x001064000802017f */
[----:B-1----:R-:W-:Y:S05]  /*2d8f0*/  @!P1 NANOSLEEP.SYNCS 0x989680 ;  /* 0x009896800000995d */ /* 0x002fea0003900000 */
[----:B------:R-:W1:Y:S02]  /*2d900*/  @!P1 SYNCS.PHASECHK.TRANS64 P1, [R6+URZ+0x228c0], R7 ;  /* 0x0228c007060095a7 */ /* 0x000e64000802007f */
[----:B-1----:R-:W-:Y:S05]  /*2d910*/  @!P1 BRA `(.L_x_10581) ;  /* 0xfffffffc00f09947 */ /* 0x002fea000383ffff */
[----:B------:R-:W-:Y:S05]  /*2d920*/  BRA `(.L_x_10854) ;  /* 0xffffff5000f87947 */ /* 0x000fea000383ffff */
.L_x_10598:
[----:B------:R-:W0:Y:S01]  /*2d930*/  S2R R20, SR_TID.X ;  /* 0x0000000000147919 */ /* 0x000e220000002100 */
[----:B------:R-:W-:Y:S01]  /*2d940*/  BSSY B0, `(.L_x_10855) ;  /* 0x0000009000007945 */ /* 0x000fe20003800000 */
[----:B------:R-:W-:Y:S01]  /*2d950*/  IMAD.MOV.U32 R12, RZ, RZ, RZ ;  /* 0x000000ffff0c7224 */ /* 0x000fe200078e00ff */
[----:B-1----:R-:W-:Y:S01]  /*2d960*/  MOV R11, 0x1f ;  /* 0x0000001f000b7802 */ /* 0x002fe20000000f00 */
[----:B------:R-:W-:Y:S01]  /*2d970*/  IMAD.MOV.U32 R15, RZ, RZ, -0x1 ;  /* 0xffffffffff0f7424 */ /* 0x000fe200078e00ff */
[----:B0-----:R-:W-:-:S04]  /*2d980*/  SHF.R.U32.HI R13, RZ, 0x5, R20 ;  /* 0x00000005ff0d7819 */ /* 0x001fc80000011614 */
[----:B------:R-:W-:-:S07]  /*2d990*/  LOP3.LUT R13, R13, 0x3, RZ, 0xc0, !PT ;  /* 0x000000030d0d7812 */ /* 0x000fce00078ec0ff */
[----:B-----5:R-:W-:Y:S05]  /*2d9a0*/  WARPSYNC.COLLECTIVE R15, `(.L_x_10856) ;  /* 0x000000000f087348 */ /* 0x020fea0003c00000 */
[----:B------:R0:W1:Y:S02]  /*2d9b0*/  SHFL.IDX P6, R14, R13, R12, R11 ;  /* 0x0000000c0d0e7389 */ /* 0x00006400000c000b */
[----:B01---5:R-:W-:Y:S01]  /*2d9c0*/  ENDCOLLECTIVE ;  /* 0x000000000000791b */ /* 0x023fe20003800000 */
.L_x_10856:
[----:B------:R-:W-:Y:S05]  /*2d9d0*/  BSYNC B0 ;  /* 0x0000000000007941 */ /* 0x000fea0003800000 */
.L_x_10855:
[----:B------:R-:W-:Y:S05]  /*2d9e0*/  BRA `(.L_x_10857) ;  /* 0xffffff6400387947 */ /* 0x000fea000383ffff */
.L_x_10601:
[----:B0-----:R-:W2:Y:S02]  /*2d9f0*/  LDL R0, [R1+0x30] ;  /* 0x0000300001007983 */ /* 0x001ea40000100800 */
[----:B--2---:R0:W2:Y:S02]  /*2da00*/  SYNCS.PHASECHK.TRANS64.TRYWAIT P0, [R6+URZ+0x22880], R0 ;  /* 0x02288000060075a7 */ /* 0x0040a4000800017f */
[----:B--2---:R-:W-:Y:S05]  /*2da10*/  @!P0 NANOSLEEP.SYNCS 0x989680 ;  /* 0x009896800000895d */ /* 0x004fea0003900000 */
[----:B------:R-:W2:Y:S02]  /*2da20*/  @!P0 SYNCS.PHASECHK.TRANS64 P0, [R6+URZ+0x22880], R0 ;  /* 0x02288000060085a7 */ /* 0x000ea4000800007f */
[----:B--2---:R-:W-:Y:S05]  /*2da30*/  @!P0 BRA `(.L_x_10601) ;  /* 0xfffffffc00ec8947 */ /* 0x004fea000383ffff */
[----:B------:R-:W-:Y:S05]  /*2da40*/  BRA `(.L_x_10858) ;  /* 0xffffff6400507947 */ /* 0x000fea000383ffff */
.L_x_10602:
        /* <DEDUP_REMOVED lines=8> */
.L_x_10860:
[----:B------:R-:W-:Y:S05]  /*2dad0*/  BSYNC B0 ;  /* 0x0000000000007941 */ /* 0x000fea0003800000 */
.L_x_10859:
        /* <DEDUP_REMOVED lines=8> */
.L_x_10861:
[----:B------:R-:W-:Y:S01]  /*2db60*/  ULDC.64 UR4, c[0x0][0x208] ;  /* 0x0000820000047ab9 */ /* 0x000fe20000000a00 */
[----:B------:R-:W-:-:S05]  /*2db70*/  IMAD.MOV.U32 R3, RZ, RZ, R14 ;  /* 0x000000ffff037224 */ /* 0x000fca00078e000e */
[----:B------:R-:W-:Y:S01]  /*2db80*/  IADD3 R28, P1, R34, R3, RZ ;  /* 0x00000003221c7210 */ /* 0x000fe20007f3e0ff */
[----:B------:R-:W-:Y:S01]  /*2db90*/  IMAD.IADD R3, R22, 0x1, R27 ;  /* 0x0000000116037824 */ /* 0x000fe200078e021b */
[----:B------:R-:W-:Y:S01]  /*2dba0*/  MOV R13, R2 ;  /* 0x00000002000d7202 */ /* 0x000fe20000000f00 */
[----:B------:R-:W-:Y:S01]  /*2dbb0*/  IMAD.MOV.U32 R12, RZ, RZ, 0x1 ;  /* 0x00000001ff0c7424 */ /* 0x000fe200078e00ff */
[----:B------:R0:W5:Y:S01]  /*2dbc0*/  LDL.LU R27, [R1] ;  /* 0x00000000011b7983 */ /* 0x0001620000300800 */
[----:B------:R-:W-:Y:S01]  /*2dbd0*/  IMAD.X R29, RZ, RZ, R21, P1 ;  /* 0x000000ffff1d7224 */ /* 0x000fe200008e0615 */
[----:B------:R-:W-:-:S13]  /*2dbe0*/  ISETP.LT.OR P1, PT, R7, 0x1, P0 ;  /* 0x000000010700780c */ /* 0x000fda0000721670 */
[----:B------:R-:W-:Y:S01]  /*2dbf0*/  @!PT LDS RZ, [RZ] ;  /* 0x00000000fffff984 */ /* 0x000fe20000000800 */
[----:B------:R-:W-:Y:S01]  /*2dc00*/  @!PT LDS RZ, [RZ] ;  /* 0x00000000fffff984 */ /* 0x000fe20000000800 */
[----:B------:R-:W-:Y:S01]  /*2dc10*/  @!PT LDS RZ, [RZ] ;  /* 0x00000000fffff984 */ /* 0x000fe20000000800 */
[----:B------:R0:W-:Y:S02]  /*2dc20*/  LDGSTS.E.BYPASS.LTC128B.128 [R3+0xa400], desc[UR4][R28.64], !P1 ;  /* 0x0a4000001c037fae */ /* 0x0001e4000c901d44 */
[----:B0----5:R-:W-:Y:S05]  /*2dc30*/  WARPSYNC.COLLECTIVE R15, `(.L_x_10862) ;  /* 0x000000000f087348 */ /* 0x021fea0003c00000 */
[----:B------:R1:W2:Y:S02]  /*2dc40*/  SHFL.IDX P6, R14, R13, R12, R11 ;  /* 0x0000000c0d0e7389 */ /* 0x0002a400000c000b */
[----:B012--5:R-:W-:Y:S01]  /*2dc50*/  ENDCOLLECTIVE ;  /* 0x000000000000791b */ /* 0x027fe20003800000 */
.L_x_10862:
[----:B------:R-:W-:Y:S02]  /*2dc60*/  IMAD.MOV.U32 R13, RZ, RZ, R0 ;  /* 0x000000ffff0d7224 */ /* 0x000fe400078e0000 */
[----:B------:R-:W-:-:S07]  /*2dc70*/  IMAD.MOV.U32 R21, RZ, RZ, R14 ;  /* 0x000000ffff157224 */ /* 0x000fce00078e000e */
[----:B------:R-:W-:Y:S05]  /*2dc80*/  WARPSYNC.COLLECTIVE R15, `(.L_x_10863) ;  /* 0x000000000f087348 */ /* 0x000fea0003c00000 */
[----:B------:R0:W1:Y:S02]  /*2dc90*/  SHFL.IDX P6, R14, R13, R12, R11 ;  /* 0x0000000c0d0e7389 */ /* 0x00006400000c000b */
[----:B01----:R-:W-:Y:S01]  /*2dca0*/  ENDCOLLECTIVE ;  /* 0x000000000000791b */ /* 0x003fe20003800000 */
.L_x_10863:
[----:B------:R-:W-:Y:S01]  /*2dcb0*/  ULDC.64 UR4, c[0x0][0x208] ;  /* 0x0000820000047ab9 */ /* 0x000fe20000000a00 */
[----:B------:R-:W-:-:S05]  /*2dcc0*/  IMAD.MOV.U32 R11, RZ, RZ, R14 ;  /* 0x000000ffff0b7224 */ /* 0x000fca00078e000e */
[----:B------:R-:W-:-:S05]  /*2dcd0*/  IADD3 R28, P1, R34, R11, RZ ;  /* 0x0000000b221c7210 */ /* 0x000fca0007f3e0ff */
[----:B------:R-:W-:Y:S01]  /*2dce0*/  IMAD.X R29, RZ, RZ, R21, P1 ;  /* 0x000000ffff1d7224 */ /* 0x000fe200008e0615 */
[----:B------:R-:W-:Y:S01]  /*2dcf0*/  ISETP.LT.OR P1, PT, R7, 0x11, P0 ;  /* 0x000000110700780c */ /* 0x000fe20000721670 */
[----:B------:R-:W-:Y:S01]  /*2dd00*/  IMAD.MOV.U32 R13, RZ, RZ, R2 ;  /* 0x000000ffff0d7224 */ /* 0x000fe200078e0002 */
[----:B------:R-:W-:Y:S01]  /*2dd10*/  MOV R12, 0x2 ;  /* 0x00000002000c7802 */ /* 0x000fe20000000f00 */
[----:B------:R-:W-:-:S10]  /*2dd20*/  IMAD.MOV.U32 R11, RZ, RZ, 0x181f ;  /* 0x0000181fff0b7424 */ /* 0x000fd400078e00ff */
[----:B------:R-:W-:Y:S01]  /*2dd30*/  @!PT LDS RZ, [RZ] ;  /* 0x00000000fffff984 */ /* 0x000fe20000000800 */
[----:B------:R-:W-:Y:S01]  /*2dd40*/  @!PT LDS RZ, [RZ] ;  /* 0x00000000fffff984 */ /* 0x000fe20000000800 */
[----:B------:R-:W-:Y:S01]  /*2dd50*/  @!PT LDS RZ, [RZ] ;  /* 0x00000000fffff984 */ /* 0x000fe20000000800 */
[----:B------:R0:W-:Y:S02]  /*2dd60*/  LDGSTS.E.BYPASS.LTC128B.128 [R3+0xac00], desc[UR4][R28.64], !P1 ;  /* 0x0ac000001c037fae */ /* 0x0001e4000c901d44 */
[----:B0-----:R-:W-:Y:S05]  /*2dd70*/  WARPSYNC.COLLECTIVE R15, `(.L_x_10864) ;  /* 0x000000000f087348 */ /* 0x001fea0003c00000 */
[----:B------:R1:W2:Y:S02]  /*2dd80*/  SHFL.IDX P6, R14, R13, R12, R11 ;  /* 0x0000000c0d0e7389 */ /* 0x0002a400000c000b */
[----:B012---:R-:W-:Y:S01]  /*2dd90*/  ENDCOLLECTIVE ;  /* 0x000000000000791b */ /* 0x007fe20003800000 */
.L_x_10864:
[----:B------:R-:W-:Y:S02]  /*2dda0*/  IMAD.MOV.U32 R13, RZ, RZ, R0 ;  /* 0x000000ffff0d7224 */ /* 0x000fe400078e0000 */
[----:B------:R-:W-:-:S07]  /*2ddb0*/  IMAD.MOV.U32 R21, RZ, RZ, R14 ;  /* 0x000000ffff157224 */ /* 0x000fce00078e000e */
[----:B------:R-:W-:Y:S05]  /*2ddc0*/  WARPSYNC.COLLECTIVE R15, `(.L_x_10865) ;  /* 0x000000000f087348 */ /* 0x000fea0003c00000 */
[----:B------:R0:W1:Y:S02]  /*2ddd0*/  SHFL.IDX P6, R14, R13, R12, R11 ;  /* 0x0000000c0d0e7389 */ /* 0x00006400000c000b */
[----:B01----:R-:W-:Y:S01]  /*2dde0*/  ENDCOLLECTIVE ;  /* 0x000000000000791b */ /* 0x003fe20003800000 */
.L_x_10865:
        /* <DEDUP_REMOVED lines=15> */
.L_x_10866:
[----:B------:R-:W-:Y:S02]  /*2dee0*/  IMAD.MOV.U32 R13, RZ, RZ, R0 ;  /* 0x000000ffff0d7224 */ /* 0x000fe400078e0000 */
[----:B------:R-:W-:-:S07]  /*2def0*/  IMAD.MOV.U32 R21, RZ, RZ, R14 ;  /* 0x000000ffff157224 */ /* 0x000fce00078e000e */
[----:B------:R-:W-:Y:S05]  /*2df00*/  WARPSYNC.COLLECTIVE R15, `(.L_x_10867) ;  /* 0x000000000f087348 */ /* 0x000fea0003c00000 */
[----:B------:R0:W1:Y:S02]  /*2df10*/  SHFL.IDX P6, R14, R13, R12, R11 ;  /* 0x0000000c0d0e7389 */ /* 0x00006400000c000b */
[----:B01----:R-:W-:Y:S01]  /*2df20*/  ENDCOLLECTIVE ;  /* 0x000000000000791b */ /* 0x003fe20003800000 */
.L_x_10867:
        /* <DEDUP_REMOVED lines=15> */
.L_x_10868:
[----:B------:R-:W-:Y:S02]  /*2e020*/  IMAD.MOV.U32 R13, RZ, RZ, R0 ;  /* 0x000000ffff0d7224 */ /* 0x000fe400078e0000 */
[----:B------:R-:W-:-:S07]  /*2e030*/  IMAD.MOV.U32 R21, RZ, RZ, R14 ;  /* 0x000000ffff157224 */ /* 0x000fce00078e000e */
[----:B------:R-:W-:Y:S05]  /*2e040*/  WARPSYNC.COLLECTIVE R15, `(.L_x_10869) ;  /* 0x000000000f087348 */ /* 0x000fea0003c00000 */
[----:B------:R0:W1:Y:S02]  /*2e050*/  SHFL.IDX P6, R14, R13, R12, R11 ;  /* 0x0000000c0d0e7389 */ /* 0x00006400000c000b */
[----:B01----:R-:W-:Y:S01]  /*2e060*/  ENDCOLLECTIVE ;  /* 0x000000000000791b */ /* 0x003fe20003800000 */
.L_x_10869:
        /* <DEDUP_REMOVED lines=15> */
.L_x_10870:
[----:B------:R-:W-:Y:S02]  /*2e160*/  IMAD.MOV.U32 R13, RZ, RZ, R0 ;  /* 0x000000ffff0d7224 */ /* 0x000fe400078e0000 */
[----:B------:R-:W-:-:S07]  /*2e170*/  IMAD.MOV.U32 R21, RZ, RZ, R14 ;  /* 0x000000ffff157224 */ /* 0x000fce00078e000e */
[----:B------:R-:W-:Y:S05]  /*2e180*/  WARPSYNC.COLLECTIVE R15, `(.L_x_10871) ;  /* 0x000000000f087348 */ /* 0x000fea0003c00000 */
[----:B------:R0:W1:Y:S02]  /*2e190*/  SHFL.IDX P6, R14, R13, R12, R11 ;  /* 0x0000000c0d0e7389 */ /* 0x00006400000c000b */
[----:B01----:R-:W-:Y:S01]  /*2e1a0*/  ENDCOLLECTIVE ;  /* 0x000000000000791b */ /* 0x003fe20003800000 */
.L_x_10871:
        /* <DEDUP_REMOVED lines=15> */
.L_x_10872:
[----:B------:R-:W-:Y:S02]  /*2e2a0*/  IMAD.MOV.U32 R13, RZ, RZ, R0 ;  /* 0x000000ffff0d7224 */ /* 0x000fe400078e0000 */
[----:B------:R-:W-:-:S07]  /*2e2b0*/  IMAD.MOV.U32 R21, RZ, RZ, R14 ;  /* 0x000000ffff157224 */ /* 0x000fce00078e000e */
[----:B------:R-:W-:Y:S05]  /*2e2c0*/  WARPSYNC.COLLECTIVE R15, `(.L_x_10873) ;  /* 0x000000000f087348 */ /* 0x000fea0003c00000 */
[----:B------:R0:W1:Y:S02]  /*2e2d0*/  SHFL.IDX P6, R14, R13, R12, R11 ;  /* 0x0000000c0d0e7389 */ /* 0x00006400000c000b */
[----:B01----:R-:W-:Y:S01]  /*2e2e0*/  ENDCOLLECTIVE ;  /* 0x000000000000791b */ /* 0x003fe20003800000 */
.L_x_10873:
        /* <DEDUP_REMOVED lines=15> */
.L_x_10874:
[----:B------:R-:W-:Y:S02]  /*2e3e0*/  IMAD.MOV.U32 R13, RZ, RZ, R0 ;  /* 0x000000ffff0d7224 */ /* 0x000fe400078e0000 */
[----:B------:R-:W-:-:S07]  /*2e3f0*/  IMAD.MOV.U32 R2, RZ, RZ, R14 ;  /* 0x000000ffff027224 */ /* 0x000fce00078e000e */
[----:B------:R-:W-:Y:S05]  /*2e400*/  WARPSYNC.COLLECTIVE R15, `(.L_x_10875) ;  /* 0x000000000f087348 */ /* 0x000fea0003c00000 */
[----:B------:R0:W1:Y:S02]  /*2e410*/  SHFL.IDX P6, R14, R13, R12, R11 ;  /* 0x0000000c0d0e7389 */ /* 0x00006400000c000b */
[----:B01----:R-:W-:Y:S01]  /*2e420*/  ENDCOLLECTIVE ;  /* 0x000000000000791b */ /* 0x003fe20003800000 */
.L_x_10875:
[----:B------:R-:W-:Y:S01]  /*2e430*/  ULDC.64 UR4, c[0x0][0x208] ;  /* 0x0000820000047ab9 */ /* 0x000fe20000000a00 */
[----:B------:R-:W-:-:S05]  /*2e440*/  IMAD.MOV.U32 R0, RZ, RZ, R14 ;  /* 0x000000ffff007224 */ /* 0x000fca00078e000e */
[----:B------:R-:W-:-:S05]  /*2e450*/  IADD3 R28, P1, R34, R0, RZ ;  /* 0x00000000221c7210 */ /* 0x000fca0007f3e0ff */
[----:B------:R-:W-:Y:S01]  /*2e460*/  IMAD.X R29, RZ, RZ, R2, P1 ;  /* 0x000000ffff1d7224 */ /* 0x000fe200008e0602 */
[----:B------:R-:W-:Y:S01]  /*2e470*/  ISETP.LT.OR P1, PT, R7, 0x71, P0 ;  /* 0x000000710700780c */ /* 0x000fe20000721670 */
[----:B------:R-:W-:Y:S01]  /*2e480*/  IMAD.MOV.U32 R13, RZ, RZ, R10 ;  /* 0x000000ffff0d7224 */ /* 0x000fe200078e000a */
[----:B------:R-:W-:-:S11]  /*2e490*/  MOV R12, RZ ;  /* 0x000000ff000c7202 */ /* 0x000fd60000000f00 */
[----:B------:R-:W-:Y:S01]  /*2e4a0*/  @!PT LDS RZ, [RZ] ;  /* 0x00000000fffff984 */ /* 0x000fe20000000800 */
[----:B------:R-:W-:Y:S01]  /*2e4b0*/  @!PT LDS RZ, [RZ] ;  /* 0x00000000fffff984 */ /* 0x000fe20000000800 */
[----:B------:R-:W-:Y:S01]  /*2e4c0*/  @!PT LDS RZ, [RZ] ;  /* 0x00000000fffff984 */ /* 0x000fe20000000800 */
[----:B------:R0:W-:Y:S02]  /*2e4d0*/  LDGSTS.E.BYPASS.LTC128B.128 [R3+0xdc00], desc[UR4][R28.64], !P1 ;  /* 0x0dc000001c037fae */ /* 0x0001e4000c901d44 */
[----:B0-----:R-:W-:Y:S05]  /*2e4e0*/  WARPSYNC.COLLECTIVE R15, `(.L_x_10876) ;  /* 0x000000000f087348 */ /* 0x001fea0003c00000 */
[----:B------:R1:W2:Y:S02]  /*2e4f0*/  SHFL.IDX P6, R14, R13, R12, R11 ;  /* 0x0000000c0d0e7389 */ /* 0x0002a400000c000b */
[----:B012---:R-:W-:Y:S01]  /*2e500*/  ENDCOLLECTIVE ;  /* 0x000000000000791b */ /* 0x007fe20003800000 */
.L_x_10876:
[----:B------:R-:W-:Y:S02]  /*2e510*/  IMAD.MOV.U32 R13, RZ, RZ, R20 ;  /* 0x000000ffff0d7224 */ /* 0x000fe400078e0014 */
[----:B------:R-:W-:-:S07]  /*2e520*/  IMAD.MOV.U32 R0, RZ, RZ, R14 ;  /* 0x000000ffff007224 */ /* 0x000fce00078e000e */
[----:B------:R-:W-:Y:S05]  /*2e530*/  WARPSYNC.COLLECTIVE R15, `(.L_x_10877) ;  /* 0x000000000f087348 */ /* 0x000fea0003c00000 */
[----:B------:R0:W1:Y:S02]  /*2e540*/  SHFL.IDX P6, R14, R13, R12, R11 ;  /* 0x0000000c0d0e7389 */ /* 0x00006400000c000b */
[----:B01----:R-:W-:Y:S01]  /*2e550*/  ENDCOLLECTIVE ;  /* 0x000000000000791b */ /* 0x003fe20003800000 */
.L_x_10877:
[----:B------:R-:W-:Y:S01]  /*2e560*/  ULDC.64 UR4, c[0x0][0x208] ;  /* 0x0000820000047ab9 */ /* 0x000fe20000000a00 */
[----:B------:R-:W-:-:S05]  /*2e570*/  IMAD.MOV.U32 R12, RZ, RZ, R14 ;  /* 0x000000ffff0c7224 */ /* 0x000fca00078e000e */
[----:B------:R-:W-:-:S05]  /*2e580*/  IADD3 R28, P1, R34, R12, RZ ;  /* 0x0000000c221c7210 */ /* 0x000fca0007f3e0ff */
[----:B------:R-:W-:Y:S01]  /*2e590*/  IMAD.X R29, RZ, RZ, R0, P1 ;  /* 0x000000ffff1d7224 */ /* 0x000fe200008e0600 */
[C---:B------:R-:W-:Y:S02]  /*2e5a0*/  ISETP.LT.OR P1, PT, R7.reuse, 0x81, P0 ;  /* 0x000000810700780c */ /* 0x040fe40000721670 */
[----:B------:R-:W-:-:S11]  /*2e5b0*/  ISETP.GE.AND P2, PT, R7, 0x21, PT ;  /* 0x000000210700780c */ /* 0x000fd60003f46270 */
[----:B------:R-:W-:Y:S01]  /*2e5c0*/  @!PT LDS RZ, [RZ] ;  /* 0x00000000fffff984 */ /* 0x000fe20000000800 */
[----:B------:R-:W-:Y:S01]  /*2e5d0*/  @!PT LDS RZ, [RZ] ;  /* 0x00000000fffff984 */ /* 0x000fe20000000800 */
[----:B------:R-:W-:Y:S01]  /*2e5e0*/  @!PT LDS RZ, [RZ] ;  /* 0x00000000fffff984 */ /* 0x000fe20000000800 */
[----:B------:R0:W-:Y:S01]  /*2e5f0*/  LDGSTS.E.BYPASS.LTC128B.128 [R3+0xe400], desc[UR4][R28.64], !P1 ;  /* 0x0e4000001c037fae */ /* 0x0001e2000c901d44 */
[----:B------:R-:W-:Y:S02]  /*2e600*/  ISETP.GE.AND P1, PT, R7, 0x11, PT ;  /* 0x000000110700780c */ /* 0x000fe40003f26270 */
[----:B------:R-:W-:Y:S01]  /*2e610*/  LOP3.LUT R27, R27, 0xffffffef, RZ, 0xc0, !PT ;  /* 0xffffffef1b1b7812 */ /* 0x000fe200078ec0ff */
[----:B------:R-:W-:Y:S02]  /*2e620*/  IMAD.MOV.U32 R13, RZ, RZ, R10 ;  /* 0x000000ffff0d7224 */ /* 0x000fe400078e000a */
[----:B------:R-:W-:-:S08]  /*2e630*/  IMAD.MOV.U32 R12, RZ, RZ, 0x1 ;  /* 0x00000001ff0c7424 */ /* 0x000fd000078e00ff */
[----:B------:R-:W-:Y:S02]  /*2e640*/  @P1 LOP3.LUT R27, R27, 0x10, RZ, 0xfc, !PT ;  /* 0x000000101b1b1812 */ /* 0x000fe400078efcff */
[----:B------:R-:W-:Y:S02]  /*2e650*/  ISETP.GE.AND P1, PT, R7, 0x41, PT ;  /* 0x000000410700780c */ /* 0x000fe40003f26270 */
[----:B0-----:R-:W-:-:S11]  /*2e660*/  LOP3.LUT R27, R27, 0xfffffff7, RZ, 0xc0, !PT ;  /* 0xfffffff71b1b7812 */ /* 0x001fd600078ec0ff */
[----:B------:R-:W-:Y:S05]  /*2e670*/  WARPSYNC.COLLECTIVE R15, `(.L_x_10878) ;  /* 0x000000000f087348 */ /* 0x000fea0003c00000 */
[----:B------:R0:W1:Y:S02]  /*2e680*/  SHFL.IDX P6, R14, R13, R12, R11 ;  /* 0x0000000c0d0e7389 */ /* 0x00006400000c000b */
[----:B01----:R-:W-:Y:S01]  /*2e690*/  ENDCOLLECTIVE ;  /* 0x000000000000791b */ /* 0x003fe20003800000 */
.L_x_10878:
[----:B------:R-:W-:Y:S02]  /*2e6a0*/  @P2 LOP3.LUT R27, R27, 0x8, RZ, 0xfc, !PT ;  /* 0x000000081b1b2812 */ /* 0x000fe400078efcff */
[----:B------:R-:W-:Y:S02]  /*2e6b0*/  ISETP.GE.AND P2, PT, R7, 0x51, PT ;  /* 0x000000510700780c */ /* 0x000fe40003f46270 */
[----:B------:R-:W-:-:S04]  /*2e6c0*/  LOP3.LUT R27, R27, 0xffffffdf, RZ, 0xc0, !PT ;  /* 0xffffffdf1b1b7812 */ /* 0x000fc800078ec0ff */
[----:B------:R-:W-:Y:S02]  /*2e6d0*/  @P1 LOP3.LUT R27, R27, 0x20, RZ, 0xfc, !PT ;  /* 0x000000201b1b1812 */ /* 0x000fe400078efcff */
[----:B------:R-:W-:Y:S02]  /*2e6e0*/  ISETP.GE.AND P3, PT, R7, 0x91, PT ;  /* 0x000000910700780c */ /* 0x000fe40003f66270 */
[----:B------:R-:W-:-:S04]  /*2e6f0*/  LOP3.LUT R27, R27, 0xffffff7f, RZ, 0xc0, !PT ;  /* 0xffffff7f1b1b7812 */ /* 0x000fc800078ec0ff */
[----:B------:R-:W-:Y:S01]  /*2e700*/  @P2 LOP3.LUT R27, R27, 0x80, RZ, 0xfc, !PT ;  /* 0x000000801b1b2812 */ /* 0x000fe200078efcff */
[----:B------:R-:W-:-:S03]  /*2e710*/  IMAD.MOV.U32 R13, RZ, RZ, R20 ;  /* 0x000000ffff0d7224 */ /* 0x000fc600078e0014 */
[----:B------:R-:W-:Y:S02]  /*2e720*/  LOP3.LUT R27, R27, 0xfffffeff, RZ, 0xc0, !PT ;  /* 0xfffffeff1b1b7812 */ /* 0x000fe400078ec0ff */
[----:B------:R-:W-:Y:S02]  /*2e730*/  MOV R0, R14 ;  /* 0x0000000e00007202 */ /* 0x000fe40000000f00 */
[----:B------:R-:W-:-:S07]  /*2e740*/  @P3 LOP3.LUT R27, R27, 0x100, RZ, 0xfc, !PT ;  /* 0x000001001b1b3812 */ /* 0x000fce00078efcff */
[----:B------:R-:W-:Y:S05]  /*2e750*/  WARPSYNC.COLLECTIVE R15, `(.L_x_10879) ;  /* 0x000000000f087348 */ /* 0x000fea0003c00000 */
[----:B------:R0:W1:Y:S02]  /*2e760*/  SHFL.IDX P6, R14, R13, R12, R11 ;  /* 0x0000000c0d0e7389 */ /* 0x00006400000c000b */
[----:B01----:R-:W-:Y:S01]  /*2e770*/  ENDCOLLECTIVE ;  /* 0x000000000000791b */ /* 0x003fe20003800000 */
.L_x_10879:
[----:B------:R0:W-:Y:S01]  /*2e780*/  STL [R1], R27 ;  /* 0x0000001b01007387 */ /* 0x0001e20000100800 */
[C---:B------:R-:W-:Y:S02]  /*2e790*/  ISETP.GE.AND P5, PT, R7.reuse, 0x31, PT ;  /* 0x000000310700780c */ /* 0x040fe40003fa6270 */
[C---:B------:R-:W-:Y:S02]  /*2e7a0*/  ISETP.GE.AND P4, PT, R7.reuse, 0x61, PT ;  /* 0x000000610700780c */ /* 0x040fe40003f86270 */
[C---:B------:R-:W-:Y:S02]  /*2e7b0*/  ISETP.GE.AND P1, PT, R7.reuse, 0x71, PT ;  /* 0x000000710700780c */ /* 0x040fe40003f26270 */
[----:B------:R-:W-:Y:S01]  /*2e7c0*/  ISETP.GE.AND P2, PT, R7, 0x81, PT ;  /* 0x000000810700780c */ /* 0x000fe20003f46270 */
[----:B------:R-:W-:Y:S01]  /*2e7d0*/  IMAD.MOV.U32 R10, RZ, RZ, R14 ;  /* 0x000000ffff0a7224 */ /* 0x000fe200078e000e */
[----:B------:R-:W-:Y:S11]  /*2e7e0*/  BRA `(.L_x_10880) ;  /* 0xffffff5c00f07947 */ /* 0x000ff6000383ffff */
.L_x_10607:
[----:B---3--:R-:W3:Y:S02]  /*2e7f0*/  LDL R0, [R1+0x30] ;  /* 0x0000300001007983 */ /* 0x008ee40000100800 */
[----:B---3--:R3:W4:Y:S02]  /*2e800*/  SYNCS.PHASECHK.TRANS64.TRYWAIT P0, [R6+URZ+0x22840], R0 ;  /* 0x02284000060075a7 */ /* 0x008724000800017f */
[----:B----4-:R-:W-:Y:S05]  /*2e810*/  @!P0 NANOSLEEP.SYNCS 0x989680 ;  /* 0x009896800000895d */ /* 0x010fea0003900000 */
[----:B------:R-:W4:Y:S02]  /*2e820*/  @!P0 SYNCS.PHASECHK.TRANS64 P0, [R6+URZ+0x22840], R0 ;  /* 0x02284000060085a7 */ /* 0x000f24000800007f */
[----:B----4-:R-:W-:Y:S05]  /*2e830*/  @!P0 BRA `(.L_x_10607) ;  /* 0xfffffffc00ec8947 */ /* 0x010fea000383ffff */
[----:B------:R-:W-:Y:S05]  /*2e840*/  BRA `(.L_x_10881) ;  /* 0xffffff6000487947 */ /* 0x000fea000383ffff */
.L_x_10608:
        /* <DEDUP_REMOVED lines=8> */
.L_x_10883:
[----:B------:R-:W-:Y:S05]  /*2e8d0*/  BSYNC B0 ;  /* 0x0000000000007941 */ /* 0x000fea0003800000 */
.L_x_10882:
        /* <DEDUP_REMOVED lines=8> */
.L_x_10884:
[----:B------:R-:W-:Y:S01]  /*2e960*/  ULDC.64 UR4, c[0x0][0x208] ;  /* 0x0000820000047ab9 */ /* 0x000fe20000000a00 */
        /* <DEDUP_REMOVED lines=14> */
.L_x_10885:
[----:B------:R-:W-:Y:S02]  /*2ea50*/  IMAD.MOV.U32 R13, RZ, RZ, R4 ;  /* 0x000000ffff0d7224 */ /* 0x000fe400078e0004 */
[----:B------:R-:W-:-:S07]  /*2ea60*/  IMAD.MOV.U32 R7, RZ, RZ, R14 ;  /* 0x000000ffff077224 */ /* 0x000fce00078e000e */
[----:B------:R-:W-:Y:S05]  /*2ea70*/  WARPSYNC.COLLECTIVE R15, `(.L_x_10886) ;  /* 0x000000000f087348 */ /* 0x000fea0003c00000 */
[----:B------:R0:W1:Y:S02]  /*2ea80*/  SHFL.IDX P6, R14, R13, R12, R11 ;  /* 0x0000000c0d0e7389 */ /* 0x00006400000c000b */
[----:B01----:R-:W-:Y:S01]  /*2ea90*/  ENDCOLLECTIVE ;  /* 0x000000000000791b */ /* 0x003fe20003800000 */
.L_x_10886:
        /* <DEDUP_REMOVED lines=15> */
.L_x_10887:
[----:B------:R-:W-:Y:S02]  /*2eb90*/  IMAD.MOV.U32 R13, RZ, RZ, R4 ;  /* 0x000000ffff0d7224 */ /* 0x000fe400078e0004 */
[----:B------:R-:W-:-:S07]  /*2eba0*/  IMAD.MOV.U32 R7, RZ, RZ, R14 ;  /* 0x000000ffff077224 */ /* 0x000fce00078e000e */
[----:B------:R-:W-:Y:S05]  /*2ebb0*/  WARPSYNC.COLLECTIVE R15, `(.L_x_10888) ;  /* 0x000000000f087348 */ /* 0x000fea0003c00000 */
[----:B------:R0:W1:Y:S02]  /*2ebc0*/  SHFL.IDX P6, R14, R13, R12, R11 ;  /* 0x0000000c0d0e7389 */ /* 0x00006400000c000b */
[----:B01----:R-:W-:Y:S01]  /*2ebd0*/  ENDCOLLECTIVE ;  /* 0x000000000000791b */ /* 0x003fe20003800000 */
.L_x_10888:
        /* <DEDUP_REMOVED lines=15> */
.L_x_10889:
[----:B------:R-:W-:Y:S02]  /*2ecd0*/  IMAD.MOV.U32 R13, RZ, RZ, R4 ;  /* 0x000000ffff0d7224 */ /* 0x000fe400078e0004 */
[----:B------:R-:W-:-:S07]  /*2ece0*/  IMAD.MOV.U32 R7, RZ, RZ, R14 ;  /* 0x000000ffff077224 */ /* 0x000fce00078e000e */
[----:B------:R-:W-:Y:S05]  /*2ecf0*/  WARPSYNC.COLLECTIVE R15, `(.L_x_10890) ;  /* 0x000000000f087348 */ /* 0x000fea0003c00000 */
[----:B------:R0:W1:Y:S02]  /*2ed00*/  SHFL.IDX P6, R14, R13, R12, R11 ;  /* 0x0000000c0d0e7389 */ /* 0x00006400000c000b */
[----:B01----:R-:W-:Y:S01]  /*2ed10*/  ENDCOLLECTIVE ;  /* 0x000000000000791b */ /* 0x003fe20003800000 */
.L_x_10890:
[----:B------:R-:W-:Y:S01]  /*2ed20*/  ULDC.64 UR4, c[0x0][0x208] ;  /* 0x0000820000047ab9 */ /* 0x000fe20000000a00 */
[----:B------:R-:W-:Y:S02]  /*2ed30*/  IMAD.MOV.U32 R13, RZ, RZ, R5 ;  /* 0x000000ffff0d7224 */ /* 0x000fe400078e0005 */
[----:B------:R-:W-:Y:S02]  /*2ed40*/  IMAD.MOV.U32 R12, RZ, RZ, 0x4 ;  /* 0x00000004ff0c7424 */ /* 0x000fe400078e00ff */
[----:B------:R-:W-:-:S05]  /*2ed50*/  IMAD.MOV.U32 R8, RZ, RZ, R14 ;  /* 0x000000ffff087224 */ /* 0x000fca00078e000e */
[----:B------:R-:W-:-:S05]  /*2ed60*/  @P5 IADD3 R8, P0, R34, R8, RZ ;  /* 0x0000000822085210 */ /* 0x000fca0007f1e0ff */
[----:B------:R-:W-:-:S05]  /*2ed70*/  @P5 IMAD.X R7, RZ, RZ, R7, P0 ;  /* 0x000000ffff075224 */ /* 0x000fca00000e0607 */
        /* <DEDUP_REMOVED lines=9> */
.L_x_10891:
[----:B------:R-:W-:Y:S02]  /*2ee10*/  IMAD.MOV.U32 R13, RZ, RZ, R4 ;  /* 0x000000ffff0d7224 */ /* 0x000fe400078e0004 */
[----:B------:R-:W-:-:S07]  /*2ee20*/  IMAD.MOV.U32 R7, RZ, RZ, R14 ;  /* 0x000000ffff077224 */ /* 0x000fce00078e000e */
[----:B------:R-:W-:Y:S05]  /*2ee30*/  WARPSYNC.COLLECTIVE R15, `(.L_x_10892) ;  /* 0x000000000f087348 */ /* 0x000fea0003c00000 */
[----:B------:R0:W1:Y:S02]  /*2ee40*/  SHFL.IDX P6, R14, R13, R12, R11 ;  /* 0x0000000c0d0e7389 */ /* 0x00006400000c000b */
[----:B01----:R-:W-:Y:S01]  /*2ee50*/  ENDCOLLECTIVE ;  /* 0x000000000000791b */ /* 0x003fe20003800000 */
.L_x_10892:
        /* <DEDUP_REMOVED lines=15> */
.L_x_10893:
[----:B------:R-:W-:Y:S02]  /*2ef50*/  IMAD.MOV.U32 R13, RZ, RZ, R4 ;  /* 0x000000ffff0d7224 */ /* 0x000fe400078e0004 */
[----:B------:R-:W-:-:S07]  /*2ef60*/  IMAD.MOV.U32 R7, RZ, RZ, R14 ;  /* 0x000000ffff077224 */ /* 0x000fce00078e000e */
[----:B------:R-:W-:Y:S05]  /*2ef70*/  WARPSYNC.COLLECTIVE R15, `(.L_x_10894) ;  /* 0x000000000f087348 */ /* 0x000fea0003c00000 */
[----:B------:R0:W1:Y:S02]  /*2ef80*/  SHFL.IDX P6, R14, R13, R12, R11 ;  /* 0x0000000c0d0e7389 */ /* 0x00006400000c000b */
[----:B01----:R-:W-:Y:S01]  /*2ef90*/  ENDCOLLECTIVE ;  /* 0x000000000000791b */ /* 0x003fe20003800000 */
.L_x_10894:
        /* <DEDUP_REMOVED lines=14> */
.L_x_10895:
[----:B------:R-:W-:Y:S02]  /*2f080*/  IMAD.MOV.U32 R13, RZ, RZ, R4 ;  /* 0x000000ffff0d7224 */ /* 0x000fe400078e0004 */
[----:B------:R-:W-:-:S07]  /*2f090*/  IMAD.MOV.U32 R7, RZ, RZ, R14 ;  /* 0x000000ffff077224 */ /* 0x000fce00078e000e */
[----:B------:R-:W-:Y:S05]  /*2f0a0*/  WARPSYNC.COLLECTIVE R15, `(.L_x_10896) ;  /* 0x000000000f087348 */ /* 0x000fea0003c00000 */
[----:B------:R0:W1:Y:S02]  /*2f0b0*/  SHFL.IDX P6, R14, R13, R12, R11 ;  /* 0x0000000c0d0e7389 */ /* 0x00006400000c000b */
[----:B01----:R-:W-:Y:S01]  /*2f0c0*/  ENDCOLLECTIVE ;  /* 0x000000000000791b */ /* 0x003fe20003800000 */
.L_x_10896:
        /* <DEDUP_REMOVED lines=14> */
.L_x_10897:
[----:B------:R-:W-:Y:S02]  /*2f1b0*/  IMAD.MOV.U32 R13, RZ, RZ, R4 ;  /* 0x000000ffff0d7224 */ /* 0x000fe400078e0004 */
[----:B------:R-:W-:-:S07]  /*2f1c0*/  IMAD.MOV.U32 R5, RZ, RZ, R14 ;  /* 0x000000ffff057224 */ /* 0x000fce00078e000e */
[----:B------:R-:W-:Y:S05]  /*2f1d0*/  WARPSYNC.COLLECTIVE R15, `(.L_x_10898) ;  /* 0x000000000f087348 */ /* 0x000fea0003c00000 */
[----:B------:R0:W1:Y:S02]  /*2f1e0*/  SHFL.IDX P6, R14, R13, R12, R11 ;  /* 0x0000000c0d0e7389 */ /* 0x00006400000c000b */
[----:B01----:R-:W-:Y:S01]  /*2f1f0*/  ENDCOLLECTIVE ;  /* 0x000000000000791b */ /* 0x003fe20003800000 */
.L_x_10898:
[----:B------:R-:W-:Y:S01]  /*2f200*/  ULDC.64 UR4, c[0x0][0x208] ;  /* 0x0000820000047ab9 */ /* 0x000fe20000000a00 */
[----:B------:R-:W-:Y:S01]  /*2f210*/  MOV R13, R0 ;  /* 0x00000000000d7202 */ /* 0x000fe20000000f00 */
[----:B------:R-:W-:Y:S02]  /*2f220*/  IMAD.MOV.U32 R12, RZ, RZ, RZ ;  /* 0x000000ffff0c7224 */ /* 0x000fe400078e00ff */
[----:B------:R-:W-:-:S05]  /*2f230*/  IMAD.MOV.U32 R4, RZ, RZ, R14 ;  /* 0x000000ffff047224 */ /* 0x000fca00078e000e */
[----:B------:R-:W-:-:S05]  /*2f240*/  @P1 IADD3 R4, P0, R34, R4, RZ ;  /* 0x0000000422041210 */ /* 0x000fca0007f1e0ff */
[----:B------:R-:W-:-:S05]  /*2f250*/  @P1 IMAD.X R5, RZ, RZ, R5, P0 ;  /* 0x000000ffff051224 */ /* 0x000fca00000e0605 */
[----:B------:R-:W-:Y:S01]  /*2f260*/  @!PT LDS RZ, [RZ] ;  /* 0x00000000fffff984 */ /* 0x000fe20000000800 */
[----:B------:R-:W-:Y:S01]  /*2f270*/  @!PT LDS RZ, [RZ] ;  /* 0x00000000fffff984 */ /* 0x000fe20000000800 */
[----:B------:R-:W-:Y:S01]  /*2f280*/  @!PT LDS RZ, [RZ] ;  /* 0x00000000fffff984 */ /* 0x000fe20000000800 */
[----:B------:R0:W-:Y:S03]  /*2f290*/  @P1 LDGSTS.E.BYPASS.LTC128B.128 [R3+0x1bc00], desc[UR4][R4.64], !P3 ;  /* 0x1bc0000004031fae */ /* 0x0001e6000d901d44 */
[----:B0-----:R-:W-:Y:S05]  /*2f2a0*/  WARPSYNC.COLLECTIVE R15, `(.L_x_10899) ;  /* 0x000000000f087348 */ /* 0x001fea0003c00000 */
[----:B------:R1:W2:Y:S02]  /*2f2b0*/  SHFL.IDX P6, R14, R13, R12, R11 ;  /* 0x0000000c0d0e7389 */ /* 0x0002a400000c000b */
[----:B012---:R-:W-:Y:S01]  /*2f2c0*/  ENDCOLLECTIVE ;  /* 0x000000000000791b */ /* 0x007fe20003800000 */
.L_x_10899:
[----:B------:R-:W-:Y:S02]  /*2f2d0*/  IMAD.MOV.U32 R13, RZ, RZ, R2 ;  /* 0x000000ffff0d7224 */ /* 0x000fe400078e0002 */
[----:B------:R-:W-:-:S07]  /*2f2e0*/  IMAD.MOV.U32 R7, RZ, RZ, R14 ;  /* 0x000000ffff077224 */ /* 0x000fce00078e000e */
[----:B------:R-:W-:Y:S05]  /*2f2f0*/  WARPSYNC.COLLECTIVE R15, `(.L_x_10900) ;  /* 0x000000000f087348 */ /* 0x000fea0003c00000 */
[----:B------:R0:W1:Y:S02]  /*2f300*/  SHFL.IDX P6, R14, R13, R12, R11 ;  /* 0x0000000c0d0e7389 */ /* 0x00006400000c000b */
[----:B01----:R-:W-:Y:S01]  /*2f310*/  ENDCOLLECTIVE ;  /* 0x000000000000791b */ /* 0x003fe20003800000 */
.L_x_10900:
[----:B------:R-:W-:Y:S01]  /*2f320*/  ULDC.64 UR4, c[0x0][0x208] ;  /* 0x0000820000047ab9 */ /* 0x000fe20000000a00 */
[----:B------:R-:W-:Y:S01]  /*2f330*/  IMAD.MOV.U32 R13, RZ, RZ, R0 ;  /* 0x000000ffff0d7224 */ /* 0x000fe200078e0000 */
[----:B------:R-:W-:Y:S01]  /*2f340*/  MOV R12, 0x1 ;  /* 0x00000001000c7802 */ /* 0x000fe20000000f00 */
        /* <DEDUP_REMOVED lines=10> */
.L_x_10901:
[----:B------:R-:W-:Y:S02]  /*2f3f0*/  IMAD.MOV.U32 R13, RZ, RZ, R2 ;  /* 0x000000ffff0d7224 */ /* 0x000fe400078e0002 */
[----:B------:R-:W-:-:S07]  /*2f400*/  IMAD.MOV.U32 R0, RZ, RZ, R14 ;  /* 0x000000ffff007224 */ /* 0x000fce00078e000e */
[----:B------:R-:W-:Y:S05]  /*2f410*/  WARPSYNC.COLLECTIVE R15, `(.L_x_10902) ;  /* 0x000000000f087348 */ /* 0x000fea0003c00000 */
[----:B------:R0:W1:Y:S02]  /*2f420*/  SHFL.IDX P6, R14, R13, R12, R11 ;  /* 0x0000000c0d0e7389 */ /* 0x00006400000c000b */
[----:B01----:R-:W-:Y:S01]  /*2f430*/  ENDCOLLECTIVE ;  /* 0x000000000000791b */ /* 0x003fe20003800000 */
.L_x_10902:
[----:B------:R-:W-:Y:S01]  /*2f440*/  IMAD.MOV.U32 R2, RZ, RZ, R14 ;  /* 0x000000ffff027224 */ /* 0x000fe200078e000e */
[----:B------:R-:W-:Y:S06]  /*2f450*/  BRA `(.L_x_10903) ;  /* 0xffffff5800e87947 */ /* 0x000fec000383ffff */
.L_x_10613:
[----:B------:R-:W-:Y:S01]  /*2f460*/  IMAD.MOV.U32 R13, RZ, RZ, R2 ;  /* 0x000000ffff0d7224 */ /* 0x000fe200078e0002 */
[----:B------:R-:W-:Y:S01]  /*2f470*/  MOV R15, 0xffffffff ;  /* 0xffffffff000f7802 */ /* 0x000fe20000000f00 */
[----:B------:R-:W-:Y:S02]  /*2f480*/  IMAD.MOV.U32 R12, RZ, RZ, RZ ;  /* 0x000000ffff0c7224 */ /* 0x000fe400078e00ff */
[----:B------:R-:W-:Y:S02]  /*2f490*/  IMAD.MOV.U32 R11, RZ, RZ, 0x181f ;  /* 0x0000181fff0b7424 */ /* 0x000fe400078e00ff */
[----:B-----5:R-:W-:Y:S02]  /*2f4a0*/  IMAD R3, R20, R7, RZ ;  /* 0x0000000714037224 */ /* 0x020fe400078e02ff */
[----:B------:R-:W-:-:S07]  /*2f4b0*/  IMAD R17, R17, 0x80, R10 ;  /* 0x0000008011117824 */ /* 0x000fce00078e020a */
[----:B------:R-:W-:Y:S05]  /*2f4c0*/  WARPSYNC.COLLECTIVE R15, `(.L_x_10904) ;  /* 0x000000000f087348 */ /* 0x000fea0003c00000 */
[----:B------:R0:W1:Y:S02]  /*2f4d0*/  SHFL.IDX P6, R14, R13, R12, R11 ;  /* 0x0000000c0d0e7389 */ /* 0x00006400000c000b */
[----:B01----:R-:W-:Y:S01]  /*2f4e0*/  ENDCOLLECTIVE ;  /* 0x000000000000791b */ /* 0x003fe20003800000 */
.L_x_10904:
[----:B------:R-:W-:Y:S01]  /*2f4f0*/  ISETP.GE.AND P1, PT, R17, R3, PT ;  /* 0x000000031100720c */ /* 0x000fe20003f26270 */
[----:B------:R-:W-:Y:S02]  /*2f500*/  IMAD.MOV.U32 R13, RZ, RZ, R0 ;  /* 0x000000ffff0d7224 */ /* 0x000fe400078e0000 */
[----:B------:R-:W-:-:S10]  /*2f510*/  IMAD.MOV.U32 R4, RZ, RZ, R14 ;  /* 0x000000ffff047224 */ /* 0x000fd400078e000e */
[----:B------:R-:W-:Y:S05]  /*2f520*/  WARPSYNC.COLLECTIVE R15, `(.L_x_10905) ;  /* 0x000000000f087348 */ /* 0x000fea0003c00000 */
[----:B------:R0:W1:Y:S02]  /*2f530*/  SHFL.IDX P6, R14, R13, R12, R11 ;  /* 0x0000000c0d0e7389 */ /* 0x00006400000c000b */
[----:B01----:R-:W-:Y:S01]  /*2f540*/  ENDCOLLECTIVE ;  /* 0x000000000000791b */ /* 0x003fe20003800000 */
.L_x_10905:
[----:B------:R-:W-:Y:S01]  /*2f550*/  ULDC.64 UR4, c[0x0][0x208] ;  /* 0x0000820000047ab9 */ /* 0x000fe20000000a00 */
[----:B------:R-:W-:Y:S02]  /*2f560*/  IMAD.MOV.U32 R13, RZ, RZ, R2 ;  /* 0x000000ffff0d7224 */ /* 0x000fe400078e0002 */
[----:B------:R-:W-:Y:S02]  /*2f570*/  IMAD.MOV.U32 R12, RZ, RZ, 0x1 ;  /* 0x00000001ff0c7424 */ /* 0x000fe400078e00ff */
[----:B------:R-:W-:-:S05]  /*2f580*/  IMAD.MOV.U32 R5, RZ, RZ, R14 ;  /* 0x000000ffff057224 */ /* 0x000fca00078e000e */
[----:B------:R-:W-:-:S05]  /*2f590*/  @!P1 IADD3 R5, P3, R34, R5, RZ ;  /* 0x0000000522059210 */ /* 0x000fca0007f7e0ff */
[----:B------:R-:W-:Y:S02]  /*2f5a0*/  @!P1 IMAD.X R8, RZ, RZ, R4, P3 ;  /* 0x000000ffff089224 */ /* 0x000fe400018e0604 */
[----:B------:R-:W-:-:S03]  /*2f5b0*/  @!P1 IMAD.MOV.U32 R4, RZ, RZ, R5 ;  /* 0x000000ffff049224 */ /* 0x000fc600078e0005 */
[----:B------:R-:W-:-:S05]  /*2f5c0*/  @!P1 MOV R5, R8 ;  /* 0x0000000800059202 */ /* 0x000fca0000000f00 */
[----:B------:R-:W-:Y:S01]  /*2f5d0*/  @!PT LDS RZ, [RZ] ;  /* 0x00000000fffff984 */ /* 0x000fe20000000800 */
[----:B------:R-:W-:Y:S01]  /*2f5e0*/  @!PT LDS RZ, [RZ] ;  /* 0x00000000fffff984 */ /* 0x000fe20000000800 */
[----:B------:R-:W-:Y:S01]  /*2f5f0*/  @!PT LDS RZ, [RZ] ;  /* 0x00000000fffff984 */ /* 0x000fe20000000800 */
[----:B------:R0:W-:Y:S02]  /*2f600*/  @!P1 LDGSTS.E.BYPASS.LTC128B.128 [R9+0x14400], desc[UR4][R4.64], !P0 ;  /* 0x1440000004099fae */ /* 0x0001e4000c101d44 */
[----:B0-----:R-:W-:Y:S05]  /*2f610*/  WARPSYNC.COLLECTIVE R15, `(.L_x_10906) ;  /* 0x000000000f087348 */ /* 0x001fea0003c00000 */
[----:B------:R1:W2:Y:S02]  /*2f620*/  SHFL.IDX P6, R14, R13, R12, R11 ;  /* 0x0000000c0d0e7389 */ /* 0x0002a400000c000b */
[----:B012---:R-:W-:Y:S01]  /*2f630*/  ENDCOLLECTIVE ;  /* 0x000000000000791b */ /* 0x007fe20003800000 */
.L_x_10906:
[----:B------:R-:W-:-:S05]  /*2f640*/  VIADD R4, R17, 0x10 ;  /* 0x0000001011047836 */ /* 0x000fca0000000000 */
[----:B------:R-:W-:Y:S01]  /*2f650*/  ISETP.GE.AND P1, PT, R4, R3, PT ;  /* 0x000000030400720c */ /* 0x000fe20003f26270 */
[----:B------:R-:W-:Y:S02]  /*2f660*/  IMAD.MOV.U32 R13, RZ, RZ, R0 ;  /* 0x000000ffff0d7224 */ /* 0x000fe400078e0000 */
[----:B------:R-:W-:-:S10]  /*2f670*/  IMAD.MOV.U32 R4, RZ, RZ, R14 ;  /* 0x000000ffff047224 */ /* 0x000fd400078e000e */
[----:B------:R-:W-:Y:S05]  /*2f680*/  WARPSYNC.COLLECTIVE R15, `(.L_x_10907) ;  /* 0x000000000f087348 */ /* 0x000fea0003c00000 */
[----:B------:R0:W1:Y:S02]  /*2f690*/  SHFL.IDX P6, R14, R13, R12, R11 ;  /* 0x0000000c0d0e7389 */ /* 0x00006400000c000b */
[----:B01----:R-:W-:Y:S01]  /*2f6a0*/  ENDCOLLECTIVE ;  /* 0x000000000000791b */ /* 0x003fe20003800000 */
.L_x_10907:
[----:B------:R-:W-:Y:S01]  /*2f6b0*/  ULDC.64 UR4, c[0x0][0x208] ;  /* 0x0000820000047ab9 */ /* 0x000fe20000000a00 */
[----:B------:R-:W-:Y:S02]  /*2f6c0*/  IMAD.MOV.U32 R13, RZ, RZ, R2 ;  /* 0x000000ffff0d7224 */ /* 0x000fe400078e0002 */
[----:B------:R-:W-:Y:S02]  /*2f6d0*/  IMAD.MOV.U32 R12, RZ, RZ, 0x2 ;  /* 0x00000002ff0c7424 */ /* 0x000fe400078e00ff */
[----:B------:R-:W-:-:S05]  /*2f6e0*/  IMAD.MOV.U32 R6, RZ, RZ, R14 ;  /* 0x000000ffff067224 */ /* 0x000fca00078e000e */
[----:B------:R-:W-:-:S04]  /*2f6f0*/  @!P1 IADD3 R6, P3, R34, R6, RZ ;  /* 0x0000000622069210 */ /* 0x000fc80007f7e0ff */
[----:B------:R-:W-:Y:S01]  /*2f700*/  @!P1 IADD3.X R7, RZ, R4, RZ, P3, !PT ;  /* 0x00000004ff079210 */ /* 0x000fe20001ffe4ff */
[----:B------:R-:W-:Y:S02]  /*2f710*/  @!P1 IMAD.MOV.U32 R4, RZ, RZ, R6 ;  /* 0x000000ffff049224 */ /* 0x000fe400078e0006 */
[----:B------:R-:W-:Y:S02]  /*2f720*/  VIADD R6, R17, 0x60 ;  /* 0x0000006011067836 */ /* 0x000fe40000000000 */
[----:B------:R-:W-:-:S05]  /*2f730*/  @!P1 IMAD.MOV.U32 R5, RZ, RZ, R7 ;  /* 0x000000ffff059224 */ /* 0x000fca00078e0007 */
[----:B------:R-:W-:Y:S01]  /*2f740*/  @!PT LDS RZ, [RZ] ;  /* 0x00000000fffff984 */ /* 0x000fe20000000800 */
[----:B------:R-:W-:Y:S01]  /*2f750*/  @!PT LDS RZ, [RZ] ;  /* 0x00000000fffff984 */ /* 0x000fe20000000800 */
[----:B------:R-:W-:Y:S01]  /*2f760*/  @!PT LDS RZ, [RZ] ;  /* 0x00000000fffff984 */ /* 0x000fe20000000800 */
[----:B------:R0:W-:Y:S02]  /*2f770*/  @!P1 LDGSTS.E.BYPASS.LTC128B.128 [R9+0x14c00], desc[UR4][R4.64], !P0 ;  /* 0x14c0000004099fae */ /* 0x0001e4000c101d44 */
[----:B0-----:R-:W-:Y:S05]  /*2f780*/  WARPSYNC.COLLECTIVE R15, `(.L_x_10908) ;  /* 0x000000000f087348 */ /* 0x001fea0003c00000 */
[----:B------:R1:W2:Y:S02]  /*2f790*/  SHFL.IDX P6, R14, R13, R12, R11 ;  /* 0x0000000c0d0e7389 */ /* 0x0002a400000c000b */
[----:B012---:R-:W-:Y:S01]  /*2f7a0*/  ENDCOLLECTIVE ;  /* 0x000000000000791b */ /* 0x007fe20003800000 */
.L_x_10908:
[----:B------:R-:W-:-:S05]  /*2f7b0*/  VIADD R4, R17, 0x20 ;  /* 0x0000002011047836 */ /* 0x000fca0000000000 */
[----:B------:R-:W-:Y:S02]  /*2f7c0*/  ISETP.GE.AND P1, PT, R4, R3, PT ;  /* 0x000000030400720c */ /* 0x000fe40003f26270 */
[----:B------:R-:W-:Y:S01]  /*2f7d0*/  MOV R13, R0 ;  /* 0x00000000000d7202 */ /* 0x000fe20000000f00 */
[----:B------:R-:W-:-:S10]  /*2f7e0*/  IMAD.MOV.U32 R4, RZ, RZ, R14 ;  /* 0x000000ffff047224 */ /* 0x000fd400078e000e */
[----:B------:R-:W-:Y:S05]  /*2f7f0*/  WARPSYNC.COLLECTIVE R15, `(.L_x_10909) ;  /* 0x000000000f087348 */ /* 0x000fea0003c00000 */
[----:B------:R0:W1:Y:S02]  /*2f800*/  SHFL.IDX P6, R14, R13, R12, R11 ;  /* 0x0000000c0d0e7389 */ /* 0x00006400000c000b */
[----:B01----:R-:W-:Y:S01]  /*2f810*/  ENDCOLLECTIVE ;  /* 0x000000000000791b */ /* 0x003fe20003800000 */
.L_x_10909:
[----:B------:R-:W-:Y:S01]  /*2f820*/  ULDC.64 UR4, c[0x0][0x208] ;  /* 0x0000820000047ab9 */ /* 0x000fe20000000a00 */
[----:B------:R-:W-:Y:S02]  /*2f830*/  IMAD.MOV.U32 R13, RZ, RZ, R2 ;  /* 0x000000ffff0d7224 */ /* 0x000fe400078e0002 */
[----:B------:R-:W-:Y:S02]  /*2f840*/  IMAD.MOV.U32 R12, RZ, RZ, 0x3 ;  /* 0x00000003ff0c7424 */ /* 0x000fe400078e00ff */
[----:B------:R-:W-:-:S05]  /*2f850*/  IMAD.MOV.U32 R5, RZ, RZ, R14 ;  /* 0x000000ffff057224 */ /* 0x000fca00078e000e */
[----:B------:R-:W-:-:S05]  /*2f860*/  @!P1 IADD3 R5, P2, R34, R5, RZ ;  /* 0x0000000522059210 */ /* 0x000fca0007f5e0ff */
[----:B------:R-:W-:-:S05]  /*2f870*/  @!P1 IMAD.X R4, RZ, RZ, R4, P2 ;  /* 0x000000ffff049224 */ /* 0x000fca00010e0604 */
[----:B------:R-:W-:-:S04]  /*2f880*/  @!P1 LOP3.LUT R5, R5, R4, RZ, 0x3c, !PT ;  /* 0x0000000405059212 */ /* 0x000fc800078e3cff */
[----:B------:R-:W-:-:S04]  /*2f890*/  @!P1 LOP3.LUT R4, R5, R4, RZ, 0x3c, !PT ;  /* 0x0000000405049212 */ /* 0x000fc800078e3cff */
[----:B------:R-:W-:-:S05]  /*2f8a0*/  @!P1 LOP3.LUT R5, R5, R4, RZ, 0x3c, !PT ;  /* 0x0000000405059212 */ /* 0x000fca00078e3cff */
[----:B------:R-:W-:Y:S01]  /*2f8b0*/  @!PT LDS RZ, [RZ] ;  /* 0x00000000fffff984 */ /* 0x000fe20000000800 */
[----:B------:R-:W-:Y:S01]  /*2f8c0*/  @!PT LDS RZ, [RZ] ;  /* 0x00000000fffff984 */ /* 0x000fe20000000800 */
[----:B------:R-:W-:Y:S01]  /*2f8d0*/  @!PT LDS RZ, [RZ] ;  /* 0x00000000fffff984 */ /* 0x000fe20000000800 */
[----:B------:R0:W-:Y:S02]  /*2f8e0*/  @!P1 LDGSTS.E.BYPASS.LTC128B.128 [R9+0x15400], desc[UR4][R4.64], !P0 ;  /* 0x1540000004099fae */ /* 0x0001e4000c101d44 */
[----:B0-----:R-:W-:Y:S05]  /*2f8f0*/  WARPSYNC.COLLECTIVE R15, `(.L_x_10910) ;  /* 0x000000000f087348 */ /* 0x001fea0003c00000 */
[----:B------:R1:W2:Y:S02]  /*2f900*/  SHFL.IDX P6, R14, R13, R12, R11 ;  /* 0x0000000c0d0e7389 */ /* 0x0002a400000c000b */
[----:B012---:R-:W-:Y:S01]  /*2f910*/  ENDCOLLECTIVE ;  /* 0x000000000000791b */ /* 0x007fe20003800000 */
.L_x_10910:
[----:B------:R-:W-:-:S05]  /*2f920*/  VIADD R4, R17, 0x30 ;  /* 0x0000003011047836 */ /* 0x000fca0000000000 */
[----:B------:R-:W-:Y:S02]  /*2f930*/  ISETP.GE.AND P1, PT, R4, R3, PT ;  /* 0x000000030400720c */ /* 0x000fe40003f26270 */
[----:B------:R-:W-:Y:S01]  /*2f940*/  MOV R13, R0 ;  /* 0x00000000000d7202 */ /* 0x000fe20000000f00 */
[----:B------:R-:W-:-:S10]  /*2f950*/  IMAD.MOV.U32 R4, RZ, RZ, R14 ;  /* 0x000000ffff047224 */ /* 0x000fd400078e000e */
[----:B------:R-:W-:Y:S05]  /*2f960*/  WARPSYNC.COLLECTIVE R15, `(.L_x_10911) ;  /* 0x000000000f087348 */ /* 0x000fea0003c00000 */
[----:B------:R0:W1:Y:S02]  /*2f970*/  SHFL.IDX P6, R14, R13, R12, R11 ;  /* 0x0000000c0d0e7389 */ /* 0x00006400000c000b */
[----:B01----:R-:W-:Y:S01]  /*2f980*/  ENDCOLLECTIVE ;  /* 0x000000000000791b */ /* 0x003fe20003800000 */
.L_x_10911:
        /* <DEDUP_REMOVED lines=16> */
.L_x_10912:
[----:B------:R-:W-:-:S05]  /*2fa90*/  VIADD R4, R17, 0x40 ;  /* 0x0000004011047836 */ /* 0x000fca0000000000 */
[----:B------:R-:W-:Y:S02]  /*2faa0*/  ISETP.GE.AND P1, PT, R4, R3, PT ;  /* 0x000000030400720c */ /* 0x000fe40003f26270 */
[----:B------:R-:W-:Y:S01]  /*2fab0*/  MOV R13, R0 ;  /* 0x00000000000d7202 */ /* 0x000fe20000000f00 */
[----:B------:R-:W-:-:S10]  /*2fac0*/  IMAD.MOV.U32 R4, RZ, RZ, R14 ;  /* 0x000000ffff047224 */ /* 0x000fd400078e000e */
[----:B------:R-:W-:Y:S05]  /*2fad0*/  WARPSYNC.COLLECTIVE R15, `(.L_x_10913) ;  /* 0x000000000f087348 */ /* 0x000fea0003c00000 */
[----:B------:R0:W1:Y:S02]  /*2fae0*/  SHFL.IDX P6, R14, R13, R12, R11 ;  /* 0x0000000c0d0e7389 */ /* 0x00006400000c000b */
[----:B01----:R-:W-:Y:S01]  /*2faf0*/  ENDCOLLECTIVE ;  /* 0x000000000000791b */ /* 0x003fe20003800000 */
.L_x_10913:
        /* <DEDUP_REMOVED lines=16> */
.L_x_10914:
[----:B------:R-:W-:-:S05]  /*2fc00*/  VIADD R4, R17, 0x50 ;  /* 0x0000005011047836 */ /* 0x000fca0000000000 */
[----:B------:R-:W-:Y:S02]  /*2fc10*/  ISETP.GE.AND P1, PT, R4, R3, PT ;  /* 0x000000030400720c */ /* 0x000fe40003f26270 */
[----:B------:R-:W-:Y:S01]  /*2fc20*/  MOV R13, R0 ;  /* 0x00000000000d7202 */ /* 0x000fe20000000f00 */
[----:B------:R-:W-:-:S10]  /*2fc30*/  IMAD.MOV.U32 R4, RZ, RZ, R14 ;  /* 0x000000ffff047224 */ /* 0x000fd400078e000e */
[----:B------:R-:W-:Y:S05]  /*2fc40*/  WARPSYNC.COLLECTIVE R15, `(.L_x_10915) ;  /* 0x000000000f087348 */ /* 0x000fea0003c00000 */
[----:B------:R0:W1:Y:S02]  /*2fc50*/  SHFL.IDX P6, R14, R13, R12, R11 ;  /* 0x0000000c0d0e7389 */ /* 0x00006400000c000b */
[----:B01----:R-:W-:Y:S01]  /*2fc60*/  ENDCOLLECTIVE ;  /* 0x000000000000791b */ /* 0x003fe20003800000 */
.L_x_10915:
[----:B------:R-:W-:Y:S01]  /*2fc70*/  ULDC.64 UR4, c[0x0][0x208] ;  /* 0x0000820000047ab9 */ /* 0x000fe20000000a00 */
[----:B------:R-:W-:Y:S02]  /*2fc80*/  IMAD.MOV.U32 R13, RZ, RZ, R2 ;  /* 0x000000ffff0d7224 */ /* 0x000fe400078e0002 */
[----:B------:R-:W-:Y:S02]  /*2fc90*/  IMAD.MOV.U32 R12, RZ, RZ, 0x6 ;  /* 0x00000006ff0c7424 */ /* 0x000fe400078e00ff */
[----:B------:R-:W-:-:S05]  /*2fca0*/  IMAD.MOV.U32 R5, RZ, RZ, R14 ;  /* 0x000000ffff057224 */ /* 0x000fca00078e000e */
[----:B------:R-:W-:-:S05]  /*2fcb0*/  @!P1 IADD3 R5, P2, R34, R5, RZ ;  /* 0x0000000522059210 */ /* 0x000fca0007f5e0ff */
[----:B------:R-:W-:Y:S01]  /*2fcc0*/  @!P1 IMAD.X R4, RZ, RZ, R4, P2 ;  /* 0x000000ffff049224 */ /* 0x000fe200010e0604 */
[----:B------:R-:W-:-:S04]  /*2fcd0*/  ISETP.GE.AND P2, PT, R6, R3, PT ;  /* 0x000000030600720c */ /* 0x000fc80003f46270 */
        /* <DEDUP_REMOVED lines=10> */
.L_x_10916:
[----:B------:R-:W-:Y:S02]  /*2fd80*/  IMAD.MOV.U32 R13, RZ, RZ, R0 ;  /* 0x000000ffff0d7224 */ /* 0x000fe400078e0000 */
[----:B------:R-:W-:-:S07]  /*2fd90*/  IMAD.MOV.U32 R4, RZ, RZ, R14 ;  /* 0x000000ffff047224 */ /* 0x000fce00078e000e */
[----:B------:R-:W-:Y:S05]  /*2fda0*/  WARPSYNC.COLLECTIVE R15, `(.L_x_10917) ;  /* 0x000000000f087348 */ /* 0x000fea0003c00000 */
[----:B------:R0:W1:Y:S02]  /*2fdb0*/  SHFL.IDX P6, R14, R13, R12, R11 ;  /* 0x0000000c0d0e7389 */ /* 0x00006400000c000b */
[----:B01----:R-:W-:Y:S01]  /*2fdc0*/  ENDCOLLECTIVE ;  /* 0x000000000000791b */ /* 0x003fe20003800000 */
.L_x_10917:
[----:B------:R-:W-:Y:S01]  /*2fdd0*/  ULDC.64 UR4, c[0x0][0x208] ;  /* 0x0000820000047ab9 */ /* 0x000fe20000000a00 */
[----:B------:R-:W-:Y:S02]  /*2fde0*/  IMAD.MOV.U32 R13, RZ, RZ, R2 ;  /* 0x000000ffff0d7224 */ /* 0x000fe400078e0002 */
[----:B------:R-:W-:Y:S01]  /*2fdf0*/  IMAD.MOV.U32 R12, RZ, RZ, 0x7 ;  /* 0x00000007ff0c7424 */ /* 0x000fe200078e00ff */
[----:B------:R-:W-:-:S04]  /*2fe00*/  MOV R5, R14 ;  /* 0x0000000e00057202 */ /* 0x000fc80000000f00 */
        /* <DEDUP_REMOVED lines=12> */
.L_x_10918:
[----:B------:R-:W-:Y:S02]  /*2fed0*/  IMAD.MOV.U32 R13, RZ, RZ, R0 ;  /* 0x000000ffff0d7224 */ /* 0x000fe400078e0000 */
[----:B------:R-:W-:-:S07]  /*2fee0*/  IMAD.MOV.U32 R4, RZ, RZ, R14 ;  /* 0x000000ffff047224 */ /* 0x000fce00078e000e */
[----:B------:R-:W-:Y:S05]  /*2fef0*/  WARPSYNC.COLLECTIVE R15, `(.L_x_10919) ;  /* 0x000000000f087348 */ /* 0x000fea0003c00000 */
[----:B------:R0:W1:Y:S02]  /*2ff00*/  SHFL.IDX P6, R14, R13, R12, R11 ;  /* 0x0000000c0d0e7389 */ /* 0x00006400000c000b */
[----:B01----:R-:W-:Y:S01]  /*2ff10*/  ENDCOLLECTIVE ;  /* 0x000000000000791b */ /* 0x003fe20003800000 */
.L_x_10919:
[----:B------:R-:W-:Y:S01]  /*2ff20*/  MOV R0, R14 ;  /* 0x0000000e00007202 */ /* 0x000fe20000000f00 */
[----:B------:R-:W-:Y:S06]  /*2ff30*/  BRA `(.L_x_10920) ;  /* 0xffffff5800fc7947 */ /* 0x000fec000383ffff */
.L_x_10616:
[----:B0-----:R0:W1:Y:S02]  /*2ff40*/  SYNCS.PHASECHK.TRANS64.TRYWAIT P0, [R22+URZ+0x22820], R3 ;  /* 0x02282003160075a7 */ /* 0x001064000800017f */
[----:B-1----:R-:W-:Y:S05]  /*2ff50*/  @!P0 NANOSLEEP.SYNCS 0x989680 ;  /* 0x009896800000895d */ /* 0x002fea0003900000 */
[----:B------:R-:W1:Y:S02]  /*2ff60*/  @!P0 SYNCS.PHASECHK.TRANS64 P0, [R22+URZ+0x22820], R3 ;  /* 0x02282003160085a7 */ /* 0x000e64000800007f */
[----:B-1----:R-:W-:Y:S05]  /*2ff70*/  @!P0 BRA `(.L_x_10616) ;  /* 0xfffffffc00f08947 */ /* 0x002fea000383ffff */
[----:B------:R-:W-:Y:S05]  /*2ff80*/  BRA `(.L_x_10921) ;  /* 0xffffff5c00687947 */ /* 0x000fea000383ffff */
.L_x_10620:
[----:B0-----:R0:W1:Y:S02]  /*2ff90*/  SYNCS.PHASECHK.TRANS64.TRYWAIT P0, [R0+URZ+0x22880], R31 ;  /* 0x0228801f000075a7 */ /* 0x001064000800017f */
[----:B-1----:R-:W-:Y:S05]  /*2ffa0*/  @!P0 NANOSLEEP.SYNCS 0x989680 ;  /* 0x009896800000895d */ /* 0x002fea0003900000 */
[----:B------:R-:W1:Y:S02]  /*2ffb0*/  @!P0 SYNCS.PHASECHK.TRANS64 P0, [R0+URZ+0x22880], R31 ;  /* 0x0228801f000085a7 */ /* 0x000e64000800007f */
[----:B-1----:R-:W-:Y:S05]  /*2ffc0*/  @!P0 BRA `(.L_x_10620) ;  /* 0xfffffffc00f08947 */ /* 0x002fea000383ffff */
[----:B------:R-:W-:Y:S05]  /*2ffd0*/  BRA `(.L_x_10922) ;  /* 0xffffff6000907947 */ /* 0x000fea000383ffff */
.L_x_10621:
        /* <DEDUP_REMOVED lines=8> */
.L_x_10924:
[----:B------:R-:W-:Y:S05]  /*30060*/  BSYNC B0 ;  /* 0x0000000000007941 */ /* 0x000fea0003800000 */
.L_x_10923:
        /* <DEDUP_REMOVED lines=9> */
.L_x_10925:
[----:B------:R-:W-:Y:S01]  /*30100*/  ULDC.64 UR4, c[0x0][0x208] ;  /* 0x0000820000047ab9 */ /* 0x000fe20000000a00 */
[----:B------:R-:W-:Y:S01]  /*30110*/  IMAD.MOV.U32 R13, RZ, RZ, R5 ;  /* 0x000000ffff0d7224 */ /* 0x000fe200078e0005 */
[----:B------:R-:W-:Y:S01]  /*30120*/  MOV R12, 0x1 ;  /* 0x00000001000c7802 */ /* 0x000fe20000000f00 */
[----:B------:R-:W-:-:S05]  /*30130*/  IMAD.MOV.U32 R2, RZ, RZ, R14 ;  /* 0x000000ffff027224 */ /* 0x000fca00078e000e */
[----:B------:R-:W-:-:S05]  /*30140*/  IADD3 R2, P0, R34, R2, RZ ;  /* 0x0000000222027210 */ /* 0x000fca0007f1e0ff */
[----:B------:R-:W-:-:S05]  /*30150*/  IMAD.X R3, RZ, RZ, R3, P0 ;  /* 0x000000ffff037224 */ /* 0x000fca00000e0603 */
[----:B------:R-:W-:Y:S01]  /*30160*/  @!PT LDS RZ, [RZ] ;  /* 0x00000000fffff984 */ /* 0x000fe20000000800 */
[----:B------:R-:W-:Y:S01]  /*30170*/  @!PT LDS RZ, [RZ] ;  /* 0x00000000fffff984 */ /* 0x000fe20000000800 */
[----:B------:R-:W-:Y:S01]  /*30180*/  @!PT LDS RZ, [RZ] ;  /* 0x00000000fffff984 */ /* 0x000fe20000000800 */
[----:B------:R0:W-:Y:S03]  /*30190*/  LDGSTS.E.BYPASS.LTC128B.128 [R6+0xa400], desc[UR4][R2.64], !P2 ;  /* 0x0a40000002067fae */ /* 0x0001e6000d101d44 */
[----:B0-----:R-:W-:Y:S05]  /*301a0*/  WARPSYNC.COLLECTIVE R15, `(.L_x_10926) ;  /* 0x000000000f087348 */ /* 0x001fea0003c00000 */
[----:B------:R1:W2:Y:S02]  /*301b0*/  SHFL.IDX P6, R14, R13, R12, R11 ;  /* 0x0000000c0d0e7389 */ /* 0x0002a400000c000b */
[----:B012---:R-:W-:Y:S01]  /*301c0*/  ENDCOLLECTIVE ;  /* 0x000000000000791b */ /* 0x007fe20003800000 */
.L_x_10926:
[----:B------:R-:W-:Y:S02]  /*301d0*/  IMAD.MOV.U32 R13, RZ, RZ, R4 ;  /* 0x000000ffff0d7224 */ /* 0x000fe400078e0004 */
[----:B------:R-:W-:-:S07]  /*301e0*/  IMAD.MOV.U32 R32, RZ, RZ, R14 ;  /* 0x000000ffff207224 */ /* 0x000fce00078e000e */
[----:B------:R-:W-:Y:S05]  /*301f0*/  WARPSYNC.COLLECTIVE R15, `(.L_x_10927) ;  /* 0x000000000f087348 */ /* 0x000fea0003c00000 */
[----:B------:R0:W1:Y:S02]  /*30200*/  SHFL.IDX P6, R14, R13, R12, R11 ;  /* 0x0000000c0d0e7389 */ /* 0x00006400000c000b */
[----:B01----:R-:W-:Y:S01]  /*30210*/  ENDCOLLECTIVE ;  /* 0x000000000000791b */ /* 0x003fe20003800000 */
.L_x_10927:
[----:B------:R-:W-:Y:S01]  /*30220*/  ULDC.64 UR4, c[0x0][0x208] ;  /* 0x0000820000047ab9 */ /* 0x000fe20000000a00 */
[----:B------:R-:W-:Y:S02]  /*30230*/  IMAD.MOV.U32 R13, RZ, RZ, R5 ;  /* 0x000000ffff0d7224 */ /* 0x000fe400078e0005 */
[----:B------:R-:W-:Y:S02]  /*30240*/  IMAD.MOV.U32 R12, RZ, RZ, 0x2 ;  /* 0x00000002ff0c7424 */ /* 0x000fe400078e00ff */
[----:B------:R-:W-:-:S05]  /*30250*/  IMAD.MOV.U32 R11, RZ, RZ, R14 ;  /* 0x000000ffff0b7224 */ /* 0x000fca00078e000e */
[----:B------:R-:W-:Y:S02]  /*30260*/  IADD3 R2, P0, R34, R11, RZ ;  /* 0x0000000b22027210 */ /* 0x000fe40007f1e0ff */
[----:B------:R-:W-:-:S03]  /*30270*/  MOV R11, 0x181f ;  /* 0x0000181f000b7802 */ /* 0x000fc60000000f00 */
        /* <DEDUP_REMOVED lines=8> */
.L_x_10928:
[----:B------:R-:W-:Y:S02]  /*30300*/  IMAD.MOV.U32 R13, RZ, RZ, R4 ;  /* 0x000000ffff0d7224 */ /* 0x000fe400078e0004 */
[----:B------:R-:W-:-:S07]  /*30310*/  IMAD.MOV.U32 R3, RZ, RZ, R14 ;  /* 0x000000ffff037224 */ /* 0x000fce00078e000e */
[----:B------:R-:W-:Y:S05]  /*30320*/  WARPSYNC.COLLECTIVE R15, `(.L_x_10929) ;  /* 0x000000000f087348 */ /* 0x000fea0003c00000 */
[----:B------:R0:W1:Y:S02]  /*30330*/  SHFL.IDX P6, R14, R13, R12, R11 ;  /* 0x0000000c0d0e7389 */ /* 0x00006400000c000b */
[----:B01----:R-:W-:Y:S01]  /*30340*/  ENDCOLLECTIVE ;  /* 0x000000000000791b */ /* 0x003fe20003800000 */
.L_x_10929:
[----:B------:R-:W-:Y:S01]  /*30350*/  ULDC.64 UR4, c[0x0][0x208] ;  /* 0x0000820000047ab9 */ /* 0x000fe20000000a00 */
[----:B------:R-:W-:Y:S02]  /*30360*/  IMAD.MOV.U32 R13, RZ, RZ, R5 ;  /* 0x000000ffff0d7224 */ /* 0x000fe400078e0005 */
[----:B------:R-:W-:Y:S02]  /*30370*/  IMAD.MOV.U32 R12, RZ, RZ, 0x3 ;  /* 0x00000003ff0c7424 */ /* 0x000fe400078e00ff */
        /* <DEDUP_REMOVED lines=10> */
.L_x_10930:
[----:B------:R-:W-:Y:S01]  /*30420*/  IMAD.MOV.U32 R13, RZ, RZ, R4 ;  /* 0x000000ffff0d7224 */ /* 0x000fe200078e0004 */
[----:B------:R-:W-:-:S07]  /*30430*/  MOV R3, R14 ;  /* 0x0000000e00037202 */ /* 0x000fce0000000f00 */
[----:B------:R-:W-:Y:S05]  /*30440*/  WARPSYNC.COLLECTIVE R15, `(.L_x_10931) ;  /* 0x000000000f087348 */ /* 0x000fea0003c00000 */
[----:B------:R0:W1:Y:S02]  /*30450*/  SHFL.IDX P6, R14, R13, R12, R11 ;  /* 0x0000000c0d0e7389 */ /* 0x00006400000c000b */
[----:B01----:R-:W-:Y:S01]  /*30460*/  ENDCOLLECTIVE ;  /* 0x000000000000791b */ /* 0x003fe20003800000 */
.L_x_10931:
        /* <DEDUP_REMOVED lines=13> */
.L_x_10932:
[----:B------:R-:W-:Y:S01]  /*30540*/  MOV R13, R4 ;  /* 0x00000004000d7202 */ /* 0x000fe20000000f00 */
[----:B------:R-:W-:-:S07]  /*30550*/  IMAD.MOV.U32 R3, RZ, RZ, R14 ;  /* 0x000000ffff037224 */ /* 0x000fce00078e000e */
[----:B------:R-:W-:Y:S05]  /*30560*/  WARPSYNC.COLLECTIVE R15, `(.L_x_10933) ;  /* 0x000000000f087348 */ /* 0x000fea0003c00000 */
[----:B------:R0:W1:Y:S02]  /*30570*/  SHFL.IDX P6, R14, R13, R12, R11 ;  /* 0x0000000c0d0e7389 */ /* 0x00006400000c000b */
[----:B01----:R-:W-:Y:S01]  /*30580*/  ENDCOLLECTIVE ;  /* 0x000000000000791b */ /* 0x003fe20003800000 */
.L_x_10933:
        /* <DEDUP_REMOVED lines=13> */
.L_x_10934:
[----:B------:R-:W-:Y:S02]  /*30660*/  IMAD.MOV.U32 R13, RZ, RZ, R4 ;  /* 0x000000ffff0d7224 */ /* 0x000fe400078e0004 */
[----:B------:R-:W-:-:S07]  /*30670*/  IMAD.MOV.U32 R3, RZ, RZ, R14 ;  /* 0x000000ffff037224 */ /* 0x000fce00078e000e */
[----:B------:R-:W-:Y:S05]  /*30680*/  WARPSYNC.COLLECTIVE R15, `(.L_x_10935) ;  /* 0x000000000f087348 */ /* 0x000fea0003c00000 */
[----:B------:R0:W1:Y:S02]  /*30690*/  SHFL.IDX P6, R14, R13, R12, R11 ;  /* 0x0000000c0d0e7389 */ /* 0x00006400000c000b */
[----:B01----:R-:W-:Y:S01]  /*306a0*/  ENDCOLLECTIVE ;  /* 0x000000000000791b */ /* 0x003fe20003800000 */
.L_x_10935:
[----:B------:R-:W-:Y:S01]  /*306b0*/  ULDC.64 UR4, c[0x0][0x208] ;  /* 0x0000820000047ab9 */ /* 0x000fe20000000a00 */
[----:B------:R-:W-:Y:S02]  /*306c0*/  IMAD.MOV.U32 R13, RZ, RZ, R5 ;  /* 0x000000ffff0d7224 */ /* 0x000fe400078e0005 */
[----:B------:R-:W-:Y:S01]  /*306d0*/  IMAD.MOV.U32 R12, RZ, RZ, 0x6 ;  /* 0x00000006ff0c7424 */ /* 0x000fe200078e00ff */
[----:B------:R-:W-:-:S04]  /*306e0*/  MOV R2, R14 ;  /* 0x0000000e00027202 */ /* 0x000fc80000000f00 */
        /* <DEDUP_REMOVED lines=9> */
.L_x_10936:
[----:B------:R-:W-:Y:S02]  /*30780*/  IMAD.MOV.U32 R13, RZ, RZ, R4 ;  /* 0x000000ffff0d7224 */ /* 0x000fe400078e0004 */
[----:B------:R-:W-:-:S07]  /*30790*/  IMAD.MOV.U32 R32, RZ, RZ, R14 ;  /* 0x000000ffff207224 */ /* 0x000fce00078e000e */
[----:B------:R-:W-:Y:S05]  /*307a0*/  WARPSYNC.COLLECTIVE R15, `(.L_x_10937) ;  /* 0x000000000f087348 */ /* 0x000fea0003c00000 */
[----:B------:R0:W1:Y:S02]  /*307b0*/  SHFL.IDX P6, R14, R13, R12, R11 ;  /* 0x0000000c0d0e7389 */ /* 0x00006400000c000b */
[----:B01----:R-:W-:Y:S01]  /*307c0*/  ENDCOLLECTIVE ;  /* 0x000000000000791b */ /* 0x003fe20003800000 */
.L_x_10937:
[----:B------:R-:W-:Y:S01]  /*307d0*/  MOV R13, R5 ;  /* 0x00000005000d7202 */ /* 0x000fe20000000f00 */
[----:B------:R-:W-:Y:S02]  /*307e0*/  IMAD.MOV.U32 R12, RZ, RZ, 0x7 ;  /* 0x00000007ff0c7424 */ /* 0x000fe400078e00ff */
[----:B------:R-:W-:-:S07]  /*307f0*/  IMAD.MOV.U32 R2, RZ, RZ, R14 ;  /* 0x000000ffff027224 */ /* 0x000fce00078e000e */
[----:B------:R-:W-:Y:S05]  /*30800*/  WARPSYNC.COLLECTIVE R15, `(.L_x_10938) ;  /* 0x000000000f087348 */ /* 0x000fea0003c00000 */
[----:B------:R0:W1:Y:S02]  /*30810*/  SHFL.IDX P6, R14, R13, R12, R11 ;  /* 0x0000000c0d0e7389 */ /* 0x00006400000c000b */
[----:B01----:R-:W-:Y:S01]  /*30820*/  ENDCOLLECTIVE ;  /* 0x000000000000791b */ /* 0x003fe20003800000 */
.L_x_10938:
[----:B------:R-:W-:Y:S01]  /*30830*/  IMAD.MOV.U32 R13, RZ, RZ, R4 ;  /* 0x000000ffff0d7224 */ /* 0x000fe200078e0004 */
[----:B------:R-:W-:-:S05]  /*30840*/  IADD3 R4, P0, R34, R2, RZ ;  /* 0x0000000222047210 */ /* 0x000fca0007f1e0ff */
[----:B------:R-:W-:Y:S02]  /*30850*/  IMAD.X R5, RZ, RZ, R32, P0 ;  /* 0x000000ffff057224 */ /* 0x000fe400000e0620 */
[----:B------:R-:W-:-:S07]  /*30860*/  IMAD.MOV.U32 R3, RZ, RZ, R14 ;  /* 0x000000ffff037224 */ /* 0x000fce00078e000e */
[----:B------:R-:W-:Y:S05]  /*30870*/  WARPSYNC.COLLECTIVE R15, `(.L_x_10939) ;  /* 0x000000000f087348 */ /* 0x000fea0003c00000 */
[----:B------:R0:W1:Y:S02]  /*30880*/  SHFL.IDX P6, R14, R13, R12, R11 ;  /* 0x0000000c0d0e7389 */ /* 0x00006400000c000b */
[----:B01----:R-:W-:Y:S01]  /*30890*/  ENDCOLLECTIVE ;  /* 0x000000000000791b */ /* 0x003fe20003800000 */
.L_x_10939:
[----:B------:R-:W-:Y:S02]  /*308a0*/  ULDC.64 UR4, c[0x0][0x208] ;  /* 0x0000820000047ab9 */ /* 0x000fe40000000a00 */
        /* <DEDUP_REMOVED lines=9> */
[----:B------:R-:W-:-:S05]  /*30940*/  IMAD.X R3, RZ, RZ, R3, P0 ;  /* 0x000000ffff037224 */ /* 0x000fca00000e0603 */
[----:B------:R0:W-:Y:S03]  /*30950*/  LDGSTS.E.BYPASS.LTC128B.128 [R6+0xdc00], desc[UR4][R2.64], !P2 ;  /* 0x0dc0000002067fae */ /* 0x0001e6000d101d44 */
[----:B0-----:R-:W-:Y:S05]  /*30960*/  WARPSYNC.COLLECTIVE R15, `(.L_x_10940) ;  /* 0x000000000f087348 */ /* 0x001fea0003c00000 */
[----:B------:R1:W2:Y:S02]  /*30970*/  SHFL.IDX P6, R14, R13, R12, R11 ;  /* 0x0000000c0d0e7389 */ /* 0x0002a400000c000b */
[----:B012---:R-:W-:Y:S01]  /*30980*/  ENDCOLLECTIVE ;  /* 0x000000000000791b */ /* 0x007fe20003800000 */
.L_x_10940:
[----:B------:R-:W-:Y:S02]  /*30990*/  IMAD.MOV.U32 R13, RZ, RZ, R17 ;  /* 0x000000ffff0d7224 */ /* 0x000fe400078e0011 */
[----:B------:R-:W-:-:S07]  /*309a0*/  IMAD.MOV.U32 R4, RZ, RZ, R14 ;  /* 0x000000ffff047224 */ /* 0x000fce00078e000e */
[----:B------:R-:W-:Y:S05]  /*309b0*/  WARPSYNC.COLLECTIVE R15, `(.L_x_10941) ;  /* 0x000000000f087348 */ /* 0x000fea0003c00000 */
[----:B------:R0:W1:Y:S02]  /*309c0*/  SHFL.IDX P6, R14, R13, R12, R11 ;  /* 0x0000000c0d0e7389 */ /* 0x00006400000c000b */
[----:B01----:R-:W-:Y:S01]  /*309d0*/  ENDCOLLECTIVE ;  /* 0x000000000000791b */ /* 0x003fe20003800000 */
.L_x_10941:
[----:B------:R-:W-:Y:S01]  /*309e0*/  ULDC.64 UR4, c[0x0][0x208] ;  /* 0x0000820000047ab9 */ /* 0x000fe20000000a00 */
[----:B------:R-:W-:Y:S01]  /*309f0*/  MOV R13, R20 ;  /* 0x00000014000d7202 */ /* 0x000fe20000000f00 */
        /* <DEDUP_REMOVED lines=11> */
.L_x_10942:
[----:B------:R-:W-:Y:S02]  /*30ab0*/  IMAD.MOV.U32 R13, RZ, RZ, R17 ;  /* 0x000000ffff0d7224 */ /* 0x000fe400078e0011 */
[----:B------:R-:W-:-:S07]  /*30ac0*/  IMAD.MOV.U32 R20, RZ, RZ, R14 ;  /* 0x000000ffff147224 */ /* 0x000fce00078e000e */
[----:B------:R-:W-:Y:S05]  /*30ad0*/  WARPSYNC.COLLECTIVE R15, `(.L_x_10943) ;  /* 0x000000000f087348 */ /* 0x000fea0003c00000 */
[----:B------:R0:W1:Y:S02]  /*30ae0*/  SHFL.IDX P6, R14, R13, R12, R11 ;  /* 0x0000000c0d0e7389 */ /* 0x00006400000c000b */
[----:B01----:R-:W-:Y:S01]  /*30af0*/  ENDCOLLECTIVE ;  /* 0x000000000000791b */ /* 0x003fe20003800000 */
.L_x_10943:
[----:B------:R-:W-:Y:S01]  /*30b00*/  IMAD.MOV.U32 R2, RZ, RZ, R14 ;  /* 0x000000ffff027224 */ /* 0x000fe200078e000e */
[----:B------:R-:W-:Y:S06]  /*30b10*/  BRA `(.L_x_10944) ;  /* 0xffffff5c00187947 */ /* 0x000fec000383ffff */
.L_x_10626:
[----:B---3--:R3:W4:Y:S02]  /*30b20*/  SYNCS.PHASECHK.TRANS64.TRYWAIT P0, [R0+URZ+0x22840], R31 ;  /* 0x0228401f000075a7 */ /* 0x008724000800017f */
[----:B----4-:R-:W-:Y:S05]  /*30b30*/  @!P0 NANOSLEEP.SYNCS 0x989680 ;  /* 0x009896800000895d */ /* 0x010fea0003900000 */
[----:B------:R-:W4:Y:S02]  /*30b40*/  @!P0 SYNCS.PHASECHK.TRANS64 P0, [R0+URZ+0x22840], R31 ;  /* 0x0228401f000085a7 */ /* 0x000f24000800007f */
[----:B----4-:R-:W-:Y:S05]  /*30b50*/  @!P0 BRA `(.L_x_10626) ;  /* 0xfffffffc00f08947 */ /* 0x010fea000383ffff */
[----:B------:R-:W-:Y:S05]  /*30b60*/  BRA `(.L_x_10945) ;  /* 0xffffff5c006c7947 */ /* 0x000fea000383ffff */
.L_x_10627:
        /* <DEDUP_REMOVED lines=8> */
.L_x_10947:
[----:B------:R-:W-:Y:S05]  /*30bf0*/  BSYNC B0 ;  /* 0x0000000000007941 */ /* 0x000fea0003800000 */
.L_x_10946:
        /* <DEDUP_REMOVED lines=8> */
.L_x_10948:
        /* <DEDUP_REMOVED lines=13> */
.L_x_10949:
[----:B------:R-:W-:Y:S02]  /*30d50*/  IMAD.MOV.U32 R13, RZ, RZ, R4 ;  /* 0x000000ffff0d7224 */ /* 0x000fe400078e0004 */
[----:B------:R-:W-:-:S07]  /*30d60*/  IMAD.MOV.U32 R9, RZ, RZ, R14 ;  /* 0x000000ffff097224 */ /* 0x000fce00078e000e */
[----:B------:R-:W-:Y:S05]  /*30d70*/  WARPSYNC.COLLECTIVE R15, `(.L_x_10950) ;  /* 0x000000000f087348 */ /* 0x000fea0003c00000 */
[----:B------:R0:W1:Y:S02]  /*30d80*/  SHFL.IDX P6, R14, R13, R12, R11 ;  /* 0x0000000c0d0e7389 */ /* 0x00006400000c000b */
[----:B01----:R-:W-:Y:S01]  /*30d90*/  ENDCOLLECTIVE ;  /* 0x000000000000791b */ /* 0x003fe20003800000 */
.L_x_10950:
[----:B------:R-:W-:Y:S01]  /*30da0*/  ULDC.64 UR4, c[0x0][0x208] ;  /* 0x0000820000047ab9 */ /* 0x000fe20000000a00 */
[----:B------:R-:W-:Y:S02]  /*30db0*/  IMAD.MOV.U32 R13, RZ, RZ, R5 ;  /* 0x000000ffff0d7224 */ /* 0x000fe400078e0005 */
[----:B------:R-:W-:Y:S02]  /*30dc0*/  IMAD.MOV.U32 R12, RZ, RZ, 0x2 ;  /* 0x00000002ff0c7424 */ /* 0x000fe400078e00ff */
[----:B------:R-:W-:-:S05]  /*30dd0*/  IMAD.MOV.U32 R10, RZ, RZ, R14 ;  /* 0x000000ffff0a7224 */ /* 0x000fca00078e000e */
[----:B------:R-:W-:-:S04]  /*30de0*/  IADD3 R2, P0, R34, R10, RZ ;  /* 0x0000000a22027210 */ /* 0x000fc80007f1e0ff */
[----:B------:R-:W-:-:S05]  /*30df0*/  IADD3.X R3, RZ, R9, RZ, P0, !PT ;  /* 0x00000009ff037210 */ /* 0x000fca00007fe4ff */
[----:B------:R-:W-:Y:S01]  /*30e00*/  @!PT LDS RZ, [RZ] ;  /* 0x00000000fffff984 */ /* 0x000fe20000000800 */
[----:B------:R-:W-:Y:S01]  /*30e10*/  @!PT LDS RZ, [RZ] ;  /* 0x00000000fffff984 */ /* 0x000fe20000000800 */
[----:B------:R-:W-:Y:S01]  /*30e20*/  @!PT LDS RZ, [RZ] ;  /* 0x00000000fffff984 */ /* 0x000fe20000000800 */
[----:B------:R0:W-:Y:S04]  /*30e30*/  LDGSTS.E.BYPASS.LTC128B.128 [R6+0x18c00], desc[UR4][R2.64], !P2 ;  /* 0x18c0000002067fae */ /* 0x0001e8000d101d44 */
[----:B0-----:R-:W-:Y:S05]  /*30e40*/  WARPSYNC.COLLECTIVE R15, `(.L_x_10951) ;  /* 0x000000000f087348 */ /* 0x001fea0003c00000 */
[----:B------:R1:W2:Y:S02]  /*30e50*/  SHFL.IDX P6, R14, R13, R12, R11 ;  /* 0x0000000c0d0e7389 */ /* 0x0002a400000c000b */
[----:B012---:R-:W-:Y:S01]  /*30e60*/  ENDCOLLECTIVE ;  /* 0x000000000000791b */ /* 0x007fe20003800000 */
.L_x_10951:
[----:B------:R-:W-:Y:S02]  /*30e70*/  IMAD.MOV.U32 R13, RZ, RZ, R4 ;  /* 0x000000ffff0d7224 */ /* 0x000fe400078e0004 */
[----:B------:R-:W-:-:S07]  /*30e80*/  IMAD.MOV.U32 R3, RZ, RZ, R14 ;  /* 0x000000ffff037224 */ /* 0x000fce00078e000e */
[----:B------:R-:W-:Y:S05]  /*30e90*/  WARPSYNC.COLLECTIVE R15, `(.L_x_10952) ;  /* 0x000000000f087348 */ /* 0x000fea0003c00000 */
[----:B------:R0:W1:Y:S02]  /*30ea0*/  SHFL.IDX P6, R14, R13, R12, R11 ;  /* 0x0000000c0d0e7389 */ /* 0x00006400000c000b */
[----:B01----:R-:W-:Y:S01]  /*30eb0*/  ENDCOLLECTIVE ;  /* 0x000000000000791b */ /* 0x003fe20003800000 */
.L_x_10952:
        /* <DEDUP_REMOVED lines=13> */
.L_x_10953:
[----:B------:R-:W-:Y:S02]  /*30f90*/  IMAD.MOV.U32 R13, RZ, RZ, R4 ;  /* 0x000000ffff0d7224 */ /* 0x000fe400078e0004 */
[----:B------:R-:W-:-:S07]  /*30fa0*/  IMAD.MOV.U32 R3, RZ, RZ, R14 ;  /* 0x000000ffff037224 */ /* 0x000fce00078e000e */
[----:B------:R-:W-:Y:S05]  /*30fb0*/  WARPSYNC.COLLECTIVE R15, `(.L_x_10954) ;  /* 0x000000000f087348 */ /* 0x000fea0003c00000 */
[----:B------:R0:W1:Y:S02]  /*30fc0*/  SHFL.IDX P6, R14, R13, R12, R11 ;  /* 0x0000000c0d0e7389 */ /* 0x00006400000c000b */
[----:B01----:R-:W-:Y:S01]  /*30fd0*/  ENDCOLLECTIVE ;  /* 0x000000000000791b */ /* 0x003fe20003800000 */
.L_x_10954:
        /* <DEDUP_REMOVED lines=13> */
.L_x_10955:
[----:B------:R-:W-:Y:S02]  /*310b0*/  IMAD.MOV.U32 R13, RZ, RZ, R4 ;  /* 0x000000ffff0d7224 */ /* 0x000fe400078e0004 */
[----:B------:R-:W-:-:S07]  /*310c0*/  IMAD.MOV.U32 R3, RZ, RZ, R14 ;  /* 0x000000ffff037224 */ /* 0x000fce00078e000e */
[----:B------:R-:W-:Y:S05]  /*310d0*/  WARPSYNC.COLLECTIVE R15, `(.L_x_10956) ;  /* 0x000000000f087348 */ /* 0x000fea0003c00000 */
[----:B------:R0:W1:Y:S02]  /*310e0*/  SHFL.IDX P6, R14, R13, R12, R11 ;  /* 0x0000000c0d0e7389 */ /* 0x00006400000c000b */
[----:B01----:R-:W-:Y:S01]  /*310f0*/  ENDCOLLECTIVE ;  /* 0x000000000000791b */ /* 0x003fe20003800000 */
.L_x_10956:
        /* <DEDUP_REMOVED lines=13> */
.L_x_10957:
[----:B------:R-:W-:Y:S01]  /*311d0*/  IMAD.MOV.U32 R13, RZ, RZ, R4 ;  /* 0x000000ffff0d7224 */ /* 0x000fe200078e0004 */
[----:B------:R-:W-:-:S07]  /*311e0*/  MOV R3, R14 ;  /* 0x0000000e00037202 */ /* 0x000fce0000000f00 */
[----:B------:R-:W-:Y:S05]  /*311f0*/  WARPSYNC.COLLECTIVE R15, `(.L_x_10958) ;  /* 0x000000000f087348 */ /* 0x000fea0003c00000 */
[----:B------:R0:W1:Y:S02]  /*31200*/  SHFL.IDX P6, R14, R13, R12, R11 ;  /* 0x0000000c0d0e7389 */ /* 0x00006400000c000b */
[----:B01----:R-:W-:Y:S01]  /*31210*/  ENDCOLLECTIVE ;  /* 0x000000000000791b */ /* 0x003fe20003800000 */
.L_x_10958:
        /* <DEDUP_REMOVED lines=13> */
.L_x_10959:
[----:B------:R-:W-:Y:S01]  /*312f0*/  MOV R13, R4 ;  /* 0x00000004000d7202 */ /* 0x000fe20000000f00 */
[----:B------:R-:W-:-:S07]  /*31300*/  IMAD.MOV.U32 R9, RZ, RZ, R14 ;  /* 0x000000ffff097224 */ /* 0x000fce00078e000e */
[----:B------:R-:W-:Y:S05]  /*31310*/  WARPSYNC.COLLECTIVE R15, `(.L_x_10960) ;  /* 0x000000000f087348 */ /* 0x000fea0003c00000 */
[----:B------:R0:W1:Y:S02]  /*31320*/  SHFL.IDX P6, R14, R13, R12, R11 ;  /* 0x0000000c0d0e7389 */ /* 0x00006400000c000b */
[----:B01----:R-:W-:Y:S01]  /*31330*/  ENDCOLLECTIVE ;  /* 0x000000000000791b */ /* 0x003fe20003800000 */
.L_x_10960:
[----:B------:R-:W-:Y:S02]  /*31340*/  IMAD.MOV.U32 R13, RZ, RZ, R5 ;  /* 0x000000ffff0d7224 */ /* 0x000fe400078e0005 */
[----:B------:R-:W-:Y:S02]  /*31350*/  IMAD.MOV.U32 R12, RZ, RZ, 0x7 ;  /* 0x00000007ff0c7424 */ /* 0x000fe400078e00ff */
[----:B------:R-:W-:-:S07]  /*31360*/  IMAD.MOV.U32 R2, RZ, RZ, R14 ;  /* 0x000000ffff027224 */ /* 0x000fce00078e000e */
[----:B------:R-:W-:Y:S05]  /*31370*/  WARPSYNC.COLLECTIVE R15, `(.L_x_10961) ;  /* 0x000000000f087348 */ /* 0x000fea0003c00000 */
[----:B------:R0:W1:Y:S02]  /*31380*/  SHFL.IDX P6, R14, R13, R12, R11 ;  /* 0x0000000c0d0e7389 */ /* 0x00006400000c000b */
[----:B01----:R-:W-:Y:S01]  /*31390*/  ENDCOLLECTIVE ;  /* 0x000000000000791b */ /* 0x003fe20003800000 */
.L_x_10961:
[----:B------:R-:W-:Y:S01]  /*313a0*/  IMAD.MOV.U32 R13, RZ, RZ, R4 ;  /* 0x000000ffff0d7224 */ /* 0x000fe200078e0004 */
[----:B------:R-:W-:-:S04]  /*313b0*/  IADD3 R4, P0, R34, R2, RZ ;  /* 0x0000000222047210 */ /* 0x000fc80007f1e0ff */
[----:B------:R-:W-:Y:S01]  /*313c0*/  IADD3.X R5, RZ, R9, RZ, P0, !PT ;  /* 0x00000009ff057210 */ /* 0x000fe200007fe4ff */
[----:B------:R-:W-:-:S08]  /*313d0*/  IMAD.MOV.U32 R3, RZ, RZ, R14 ;  /* 0x000000ffff037224 */ /* 0x000fd000078e000e */
[----:B------:R-:W-:Y:S05]  /*313e0*/  WARPSYNC.COLLECTIVE R15, `(.L_x_10962) ;  /* 0x000000000f087348 */ /* 0x000fea0003c00000 */
[----:B------:R0:W1:Y:S02]  /*313f0*/  SHFL.IDX P6, R14, R13, R12, R11 ;  /* 0x0000000c0d0e7389 */ /* 0x00006400000c000b */
[----:B01----:R-:W-:Y:S01]  /*31400*/  ENDCOLLECTIVE ;  /* 0x000000000000791b */ /* 0x003fe20003800000 */
.L_x_10962:
[----:B------:R-:W-:Y:S02]  /*31410*/  ULDC.64 UR4, c[0x0][0x208] ;  /* 0x0000820000047ab9 */ /* 0x000fe40000000a00 */
[----:B------:R-:W-:Y:S01]  /*31420*/  @!PT LDS RZ, [RZ] ;  /* 0x00000000fffff984 */ /* 0x000fe20000000800 */
[----:B------:R-:W-:Y:S01]  /*31430*/  @!PT LDS RZ, [RZ] ;  /* 0x00000000fffff984 */ /* 0x000fe20000000800 */
[----:B------:R-:W-:Y:S01]  /*31440*/  @!PT LDS RZ, [RZ] ;  /* 0x00000000fffff984 */ /* 0x000fe20000000800 */
[----:B------:R0:W-:Y:S01]  /*31450*/  LDGSTS.E.BYPASS.LTC128B.128 [R6+0x1b400], desc[UR4][R4.64], !P2 ;  /* 0x1b40000004067fae */ /* 0x0001e2000d101d44 */
[----:B------:R-:W-:Y:S02]  /*31460*/  IMAD.MOV.U32 R13, RZ, RZ, R8 ;  /* 0x000000ffff0d7224 */ /* 0x000fe400078e0008 */
[----:B------:R-:W-:Y:S02]  /*31470*/  IMAD.MOV.U32 R12, RZ, RZ, RZ ;  /* 0x000000ffff0c7224 */ /* 0x000fe400078e00ff */
[----:B------:R-:W-:-:S05]  /*31480*/  IMAD.MOV.U32 R10, RZ, RZ, R14 ;  /* 0x000000ffff0a7224 */ /* 0x000fca00078e000e */
[----:B------:R-:W-:-:S05]  /*31490*/  IADD3 R2, P0, R34, R10, RZ ;  /* 0x0000000a22027210 */ /* 0x000fca0007f1e0ff */
[----:B------:R-:W-:-:S05]  /*314a0*/  IMAD.X R3, RZ, RZ, R3, P0 ;  /* 0x000000ffff037224 */ /* 0x000fca00000e0603 */
[----:B------:R0:W-:Y:S03]  /*314b0*/  LDGSTS.E.BYPASS.LTC128B.128 [R6+0x1bc00], desc[UR4][R2.64], !P2 ;  /* 0x1bc0000002067fae */ /* 0x0001e6000d101d44 */
[----:B0-----:R-:W-:Y:S05]  /*314c0*/  WARPSYNC.COLLECTIVE R15, `(.L_x_10963) ;  /* 0x000000000f087348 */ /* 0x001fea0003c00000 */
[----:B------:R1:W2:Y:S02]  /*314d0*/  SHFL.IDX P6, R14, R13, R12, R11 ;  /* 0x0000000c0d0e7389 */ /* 0x0002a400000c000b */
[----:B012---:R-:W-:Y:S01]  /*314e0*/  ENDCOLLECTIVE ;  /* 0x000000000000791b */ /* 0x007fe20003800000 */
.L_x_10963:
[----:B------:R-:W-:Y:S02]  /*314f0*/  IMAD.MOV.U32 R13, RZ, RZ, R7 ;  /* 0x000000ffff0d7224 */ /* 0x000fe400078e0007 */
[----:B------:R-:W-:-:S07]  /*31500*/  IMAD.MOV.U32 R4, RZ, RZ, R14 ;  /* 0x000000ffff047224 */ /* 0x000fce00078e000e */
[----:B------:R-:W-:Y:S05]  /*31510*/  WARPSYNC.COLLECTIVE R15, `(.L_x_10964) ;  /* 0x000000000f087348 */ /* 0x000fea0003c00000 */
[----:B------:R0:W1:Y:S02]  /*31520*/  SHFL.IDX P6, R14, R13, R12, R11 ;  /* 0x0000000c0d0e7389 */ /* 0x00006400000c000b */
[----:B01----:R-:W-:Y:S01]  /*31530*/  ENDCOLLECTIVE ;  /* 0x000000000000791b */ /* 0x003fe20003800000 */
.L_x_10964:
        /* <DEDUP_REMOVED lines=13> */
.L_x_10965:
[----:B------:R-:W-:Y:S02]  /*31610*/  IMAD.MOV.U32 R13, RZ, RZ, R7 ;  /* 0x000000ffff0d7224 */ /* 0x000fe400078e0007 */
[----:B------:R-:W-:-:S07]  /*31620*/  IMAD.MOV.U32 R8, RZ, RZ, R14 ;  /* 0x000000ffff087224 */ /* 0x000fce00078e000e */
[----:B------:R-:W-:Y:S05]  /*31630*/  WARPSYNC.COLLECTIVE R15, `(.L_x_10966) ;  /* 0x000000000f087348 */ /* 0x000fea0003c00000 */
[----:B------:R0:W1:Y:S02]  /*31640*/  SHFL.IDX P6, R14, R13, R12, R11 ;  /* 0x0000000c0d0e7389 */ /* 0x00006400000c000b */
[----:B01----:R-:W-:Y:S01]  /*31650*/  ENDCOLLECTIVE ;  /* 0x000000000000791b */ /* 0x003fe20003800000 */
.L_x_10966:
[----:B------:R-:W-:Y:S01]  /*31660*/  IMAD.MOV.U32 R2, RZ, RZ, R14 ;  /* 0x000000ffff027224 */ /* 0x000fe200078e000e */
[----:B------:R-:W-:Y:S06]  /*31670*/  BRA `(.L_x_10967) ;  /* 0xffffff5400ec7947 */ /* 0x000fec000383ffff */
.L_x_10632:
[----:B-1----:R1:W2:Y:S02]  /*31680*/  SYNCS.PHASECHK.TRANS64.TRYWAIT P2, [R2+URZ+0x22870], R0 ;  /* 0x02287000020075a7 */ /* 0x0022a4000804017f */
[----:B--2---:R-:W-:Y:S05]  /*31690*/  @!P2 NANOSLEEP.SYNCS 0x989680 ;  /* 0x009896800000a95d */ /* 0x004fea0003900000 */
[----:B------:R-:W2:Y:S02]  /*316a0*/  @!P2 SYNCS.PHASECHK.TRANS64 P2, [R2+URZ+0x22870], R0 ;  /* 0x022870000200a5a7 */ /* 0x000ea4000804007f */
[----:B--2---:R-:W-:Y:S05]  /*316b0*/  @!P2 BRA `(.L_x_10632) ;  /* 0xfffffffc00f0a947 */ /* 0x004fea000383ffff */
[----:B------:R-:W-:Y:S05]  /*316c0*/  BRA `(.L_x_10968) ;  /* 0xffffff5800547947 */ /* 0x000fea000383ffff */
.L_x_10634:
[----:B-1----:R1:W2:Y:S02]  /*316d0*/  SYNCS.PHASECHK.TRANS64.TRYWAIT P2, [R2+URZ+0x22860], R3 ;  /* 0x02286003020075a7 */ /* 0x0022a4000804017f */
[----:B--2---:R-:W-:Y:S05]  /*316e0*/  @!P2 NANOSLEEP.SYNCS 0x989680 ;  /* 0x009896800000a95d */ /* 0x004fea0003900000 */
[----:B------:R-:W2:Y:S02]  /*316f0*/  @!P2 SYNCS.PHASECHK.TRANS64 P2, [R2+URZ+0x22860], R3 ;  /* 0x022860030200a5a7 */ /* 0x000ea4000804007f */
[----:B--2---:R-:W-:Y:S05]  /*31700*/  @!P2 BRA `(.L_x_10634) ;  /* 0xfffffffc00f0a947 */ /* 0x004fea000383ffff */
[----:B------:R-:W-:Y:S05]  /*31710*/  BRA `(.L_x_10969) ;  /* 0xffffff5800647947 */ /* 0x000fea000383ffff */
.L_x_10642:
[----:B0-----:R0:W1:Y:S02]  /*31720*/  SYNCS.PHASECHK.TRANS64.TRYWAIT P1, [R0+URZ+0x22870], R3 ;  /* 0x02287003000075a7 */ /* 0x001064000802017f */
[----:B-1----:R-:W-:Y:S05]  /*31730*/  @!P1 NANOSLEEP.SYNCS 0x989680 ;  /* 0x009896800000995d */ /* 0x002fea0003900000 */
[----:B------:R-:W1:Y:S02]  /*31740*/  @!P1 SYNCS.PHASECHK.TRANS64 P1, [R0+URZ+0x22870], R3 ;  /* 0x02287003000095a7 */ /* 0x000e64000802007f */
[----:B-1----:R-:W-:Y:S05]  /*31750*/  @!P1 BRA `(.L_x_10642) ;  /* 0xfffffffc00f09947 */ /* 0x002fea000383ffff */
[----:B------:R-:W-:Y:S05]  /*31760*/  BRA `(.L_x_10970) ;  /* 0xffffff6000a07947 */ /* 0x000fea000383ffff */
.L_x_10644:
[----:B0-----:R0:W1:Y:S02]  /*31770*/  SYNCS.PHASECHK.TRANS64.TRYWAIT P1, [R0+URZ+0x22860], R3 ;  /* 0x02286003000075a7 */ /* 0x001064000802017f */
[----:B-1----:R-:W-:Y:S05]  /*31780*/  @!P1 NANOSLEEP.SYNCS 0x989680 ;  /* 0x009896800000995d */ /* 0x002fea0003900000 */
[----:B------:R-:W1:Y:S02]  /*31790*/  @!P1 SYNCS.PHASECHK.TRANS64 P1, [R0+URZ+0x22860], R3 ;  /* 0x02286003000095a7 */ /* 0x000e64000802007f */
[----:B-1----:R-:W-:Y:S05]  /*317a0*/  @!P1 BRA `(.L_x_10644) ;  /* 0xfffffffc00f09947 */ /* 0x002fea000383ffff */
[----:B------:R-:W-:Y:S05]  /*317b0*/  BRA `(.L_x_10971) ;  /* 0xffffff6000b07947 */ /* 0x000fea000383ffff */
.L_x_10649:
[----:B------:R-:W-:Y:S01]  /*317c0*/  BSSY B0, `(.L_x_10972) ;  /* 0x0000008000007945 */ /* 0x000fe20003800000 */
[----:B------:R-:W-:Y:S01]  /*317d0*/  IMAD.MOV.U32 R13, RZ, RZ, R16 ;  /* 0x000000ffff0d7224 */ /* 0x000fe200078e0010 */
[----:B------:R-:W-:Y:S01]  /*317e0*/  MOV R12, RZ ;  /* 0x000000ff000c7202 */ /* 0x000fe20000000f00 */
[----:B------:R-:W-:Y:S02]  /*317f0*/  IMAD.MOV.U32 R11, RZ, RZ, 0x1f ;  /* 0x0000001fff0b7424 */ /* 0x000fe400078e00ff */
[----:B------:R-:W-:-:S07]  /*31800*/  IMAD.MOV.U32 R15, RZ, RZ, -0x1 ;  /* 0xffffffffff0f7424 */ /* 0x000fce00078e00ff */
[----:B0123-5:R-:W-:Y:S05]  /*31810*/  WARPSYNC.COLLECTIVE R15, `(.L_x_10973) ;  /* 0x000000000f087348 */ /* 0x02ffea0003c00000 */
[----:B------:R4:W0:Y:S02]  /*31820*/  SHFL.IDX P6, R14, R13, R12, R11 ;  /* 0x0000000c0d0e7389 */ /* 0x00082400000c000b */
[----:B012345:R-:W-:Y:S01]  /*31830*/  ENDCOLLECTIVE ;  /* 0x000000000000791b */ /* 0x03ffe20003800000 */
.L_x_10973:
[----:B------:R-:W-:Y:S05]  /*31840*/  BSYNC B0 ;  /* 0x0000000000007941 */ /* 0x000fea0003800000 */
.L_x_10972:
[----:B------:R-:W-:Y:S01]  /*31850*/  IMAD.MOV.U32 R13, RZ, RZ, R16 ;  /* 0x000000ffff0d7224 */ /* 0x000fe200078e0010 */
[----:B------:R-:W-:Y:S01]  /*31860*/  MOV R15, 0xffffffff ;  /* 0xffffffff000f7802 */ /* 0x000fe20000000f00 */
[----:B------:R-:W-:Y:S02]  /*31870*/  IMAD.MOV.U32 R12, RZ, RZ, 0x1 ;  /* 0x00000001ff0c7424 */ /* 0x000fe400078e00ff */
[----:B------:R-:W-:Y:S02]  /*31880*/  IMAD.MOV.U32 R11, RZ, RZ, 0x1f ;  /* 0x0000001fff0b7424 */ /* 0x000fe400078e00ff */
[----:B------:R-:W-:Y:S02]  /*31890*/  IMAD.IADD R9, R19, 0x1, R8 ;  /* 0x0000000113097824 */ /* 0x000fe400078e0208 */
[----:B------:R-:W-:-:S07]  /*318a0*/  IMAD.MOV.U32 R0, RZ, RZ, R14 ;  /* 0x000000ffff007224 */ /* 0x000fce00078e000e */
[----:B------:R-:W-:Y:S05]  /*318b0*/  WARPSYNC.COLLECTIVE R15, `(.L_x_10974) ;  /* 0x000000000f087348 */ /* 0x000fea0003c00000 */
[----:B------:R0:W1:Y:S02]  /*318c0*/  SHFL.IDX P6, R14, R13, R12, R11 ;  /* 0x0000000c0d0e7389 */ /* 0x00006400000c000b */
[----:B01----:R-:W-:Y:S01]  /*318d0*/  ENDCOLLECTIVE ;  /* 0x000000000000791b */ /* 0x003fe20003800000 */
.L_x_10974:
[----:B------:R-:W-:Y:S01]  /*318e0*/  ULDC UR4, c[0x0][0xc3c] ;  /* 0x00030f0000047ab9 */ /* 0x000fe20000000800 */
[----:B------:R-:W-:Y:S01]  /*318f0*/  ULDC.64 UR6, c[0x0][0x208] ;  /* 0x0000820000067ab9 */ /* 0x000fe20000000a00 */
        /* <DEDUP_REMOVED lines=22> */
.L_x_10975:
[----:B------:R-:W-:Y:S01]  /*31a60*/  IMAD.MOV.U32 R12, RZ, RZ, 0x2 ;  /* 0x00000002ff0c7424 */ /* 0x000fe200078e00ff */
[----:B------:R-:W-:-:S04]  /*31a70*/  SEL R4, R14, RZ, P1 ;  /* 0x000000ff0e047207 */ /* 0x000fc80000800000 */
[----:B------:R-:W-:-:S05]  /*31a80*/  IADD3 R4, R13, R4, RZ ;  /* 0x000000040d047210 */ /* 0x000fca0007ffe0ff */
[----:B------:R-:W-:-:S07]  /*31a90*/  IMAD.MOV.U32 R13, RZ, RZ, R4 ;  /* 0x000000ffff0d7224 */ /* 0x000fce00078e0004 */
[----:B------:R-:W-:Y:S05]  /*31aa0*/  WARPSYNC.COLLECTIVE R15, `(.L_x_10976) ;  /* 0x000000000f087348 */ /* 0x000fea0003c00000 */
[----:B------:R0:W1:Y:S02]  /*31ab0*/  SHFL.UP P6, R14, R13, R12, R11 ;  /* 0x0400000c0d0e7389 */ /* 0x00006400000c000b */
[----:B01----:R-:W-:Y:S01]  /*31ac0*/  ENDCOLLECTIVE ;  /* 0x000000000000791b */ /* 0x003fe20003800000 */
.L_x_10976:
[----:B------:R-:W-:Y:S01]  /*31ad0*/  IMAD.MOV.U32 R12, RZ, RZ, 0x4 ;  /* 0x00000004ff0c7424 */ /* 0x000fe200078e00ff */
[----:B------:R-:W-:-:S05]  /*31ae0*/  SEL R3, R14, RZ, P2 ;  /* 0x000000ff0e037207 */ /* 0x000fca0001000000 */
[----:B------:R-:W-:-:S04]  /*31af0*/  IMAD.IADD R2, R4, 0x1, R3 ;  /* 0x0000000104027824 */ /* 0x000fc800078e0203 */
[----:B------:R-:W-:-:S07]  /*31b00*/  IMAD.MOV.U32 R13, RZ, RZ, R2 ;  /* 0x000000ffff0d7224 */ /* 0x000fce00078e0002 */
[----:B------:R-:W-:Y:S05]  /*31b10*/  WARPSYNC.COLLECTIVE R15, `(.L_x_10977) ;  /* 0x000000000f087348 */ /* 0x000fea0003c00000 */
[----:B------:R0:W1:Y:S02]  /*31b20*/  SHFL.UP P6, R14, R13, R12, R11 ;  /* 0x0400000c0d0e7389 */ /* 0x00006400000c000b */
[----:B01----:R-:W-:Y:S01]  /*31b30*/  ENDCOLLECTIVE ;  /* 0x000000000000791b */ /* 0x003fe20003800000 */
.L_x_10977:
[----:B------:R-:W-:Y:S01]  /*31b40*/  IMAD.MOV.U32 R12, RZ, RZ, 0x8 ;  /* 0x00000008ff0c7424 */ /* 0x000fe200078e00ff */
[----:B------:R-:W-:-:S05]  /*31b50*/  SEL R3, R14, RZ, P3 ;  /* 0x000000ff0e037207 */ /* 0x000fca0001800000 */
[----:B------:R-:W-:-:S05]  /*31b60*/  IMAD.IADD R3, R2, 0x1, R3 ;  /* 0x0000000102037824 */ /* 0x000fca00078e0203 */
[----:B------:R-:W-:-:S07]  /*31b70*/  MOV R13, R3 ;  /* 0x00000003000d7202 */ /* 0x000fce0000000f00 */
[----:B------:R-:W-:Y:S05]  /*31b80*/  WARPSYNC.COLLECTIVE R15, `(.L_x_10978) ;  /* 0x000000000f087348 */ /* 0x000fea0003c00000 */
[----:B------:R0:W1:Y:S02]  /*31b90*/  SHFL.UP P6, R14, R13, R12, R11 ;  /* 0x0400000c0d0e7389 */ /* 0x00006400000c000b */
[----:B01----:R-:W-:Y:S01]  /*31ba0*/  ENDCOLLECTIVE ;  /* 0x000000000000791b */ /* 0x003fe20003800000 */
.L_x_10978:
[----:B------:R-:W-:Y:S01]  /*31bb0*/  IMAD.MOV.U32 R12, RZ, RZ, 0x10 ;  /* 0x00000010ff0c7424 */ /* 0x000fe200078e00ff */
[----:B------:R-:W-:-:S05]  /*31bc0*/  SEL R4, R14, RZ, P4 ;  /* 0x000000ff0e047207 */ /* 0x000fca0002000000 */
[----:B------:R-:W-:-:S04]  /*31bd0*/  IMAD.IADD R4, R3, 0x1, R4 ;  /* 0x0000000103047824 */ /* 0x000fc800078e0204 */
[----:B------:R-:W-:-:S07]  /*31be0*/  IMAD.MOV.U32 R13, RZ, RZ, R4 ;  /* 0x000000ffff0d7224 */ /* 0x000fce00078e0004 */
[----:B------:R-:W-:Y:S05]  /*31bf0*/  WARPSYNC.COLLECTIVE R15, `(.L_x_10979) ;  /* 0x000000000f087348 */ /* 0x000fea0003c00000 */
[----:B------:R0:W1:Y:S02]  /*31c00*/  SHFL.UP P6, R14, R13, R12, R11 ;  /* 0x0400000c0d0e7389 */ /* 0x00006400000c000b */
[----:B01----:R-:W-:Y:S01]  /*31c10*/  ENDCOLLECTIVE ;  /* 0x000000000000791b */ /* 0x003fe20003800000 */
.L_x_10979:
        /* <DEDUP_REMOVED lines=8> */
.L_x_10980:
[----:B------:R-:W-:Y:S05]  /*31ca0*/  BRA `(.L_x_10981) ;  /* 0xffffff6800447947 */ /* 0x000fea000383ffff */
.L_x_10652:
[----:B------:R-:W-:Y:S01]  /*31cb0*/  BSSY B0, `(.L_x_10982) ;  /* 0x0000007000007945 */ /* 0x000fe20003800000 */
[----:B------:R-:W-:Y:S02]  /*31cc0*/  IMAD.MOV.U32 R12, RZ, RZ, 0x1 ;  /* 0x00000001ff0c7424 */ /* 0x000fe400078e00ff */
[----:B------:R-:W-:Y:S02]  /*31cd0*/  IMAD.MOV.U32 R11, RZ, RZ, RZ ;  /* 0x000000ffff0b7224 */ /* 0x000fe400078e00ff */
[----:B------:R-:W-:-:S07]  /*31ce0*/  IMAD.MOV.U32 R15, RZ, RZ, -0x1 ;  /* 0xffffffffff0f7424 */ /* 0x000fce00078e00ff */
[----:B-1---5:R-:W-:Y:S05]  /*31cf0*/  WARPSYNC.COLLECTIVE R15, `(.L_x_10983) ;  /* 0x000000000f087348 */ /* 0x022fea0003c00000 */
[----:B------:R0:W2:Y:S02]  /*31d00*/  SHFL.UP P6, R14, R13, R12, R11 ;  /* 0x0400000c0d0e7389 */ /* 0x0000a400000c000b */
[----:B012--5:R-:W-:Y:S01]  /*31d10*/  ENDCOLLECTIVE ;  /* 0x000000000000791b */ /* 0x027fe20003800000 */
.L_x_10983:
[----:B------:R-:W-:Y:S05]  /*31d20*/  BSYNC B0 ;  /* 0x0000000000007941 */ /* 0x000fea0003800000 */
.L_x_10982:
[----:B------:R-:W-:Y:S01]  /*31d30*/  SEL R14, R14, RZ, P1 ;  /* 0x000000ff0e0e7207 */ /* 0x000fe20000800000 */
[----:B------:R-:W-:Y:S01]  /*31d40*/  IMAD.MOV.U32 R12, RZ, RZ, 0x2 ;  /* 0x00000002ff0c7424 */ /* 0x000fe200078e00ff */
[----:B------:R-:W-:Y:S01]  /*31d50*/  MOV R11, RZ ;  /* 0x000000ff000b7202 */ /* 0x000fe20000000f00 */
[----:B------:R-:W-:Y:S02]  /*31d60*/  IMAD.MOV.U32 R15, RZ, RZ, -0x1 ;  /* 0xffffffffff0f7424 */ /* 0x000fe400078e00ff */
[----:B------:R-:W-:-:S07]  /*31d70*/  IMAD.IADD R13, R13, 0x1, R14 ;  /* 0x000000010d0d7824 */ /* 0x000fce00078e020e */
[----:B------:R-:W-:Y:S05]  /*31d80*/  WARPSYNC.COLLECTIVE R15, `(.L_x_10984) ;  /* 0x000000000f087348 */ /* 0x000fea0003c00000 */
[----:B------:R0:W1:Y:S02]  /*31d90*/  SHFL.UP P6, R14, R13, R12, R11 ;  /* 0x0400000c0d0e7389 */ /* 0x00006400000c000b */
[----:B01----:R-:W-:Y:S01]  /*31da0*/  ENDCOLLECTIVE ;  /* 0x000000000000791b */ /* 0x003fe20003800000 */
.L_x_10984:
[----:B------:R-:W-:Y:S01]  /*31db0*/  IMAD.MOV.U32 R12, RZ, RZ, 0x4 ;  /* 0x00000004ff0c7424 */ /* 0x000fe200078e00ff */
[----:B------:R-:W-:-:S05]  /*31dc0*/  SEL R14, R14, RZ, P2 ;  /* 0x000000ff0e0e7207 */ /* 0x000fca0001000000 */
[----:B------:R-:W-:-:S04]  /*31dd0*/  IMAD.IADD R3, R13, 0x1, R14 ;  /* 0x000000010d037824 */ /* 0x000fc800078e020e */
[----:B------:R-:W-:-:S07]  /*31de0*/  IMAD.MOV.U32 R13, RZ, RZ, R3 ;  /* 0x000000ffff0d7224 */ /* 0x000fce00078e0003 */
[----:B------:R-:W-:Y:S05]  /*31df0*/  WARPSYNC.COLLECTIVE R15, `(.L_x_10985) ;  /* 0x000000000f087348 */ /* 0x000fea0003c00000 */
[----:B------:R0:W1:Y:S02]  /*31e00*/  SHFL.UP P6, R14, R13, R12, R11 ;  /* 0x0400000c0d0e7389 */ /* 0x00006400000c000b */
[----:B01----:R-:W-:Y:S01]  /*31e10*/  ENDCOLLECTIVE ;  /* 0x000000000000791b */ /* 0x003fe20003800000 */
.L_x_10985:
[----:B------:R-:W-:Y:S02]  /*31e20*/  MOV R12, 0x8 ;  /* 0x00000008000c7802 */ /* 0x000fe40000000f00 */
[----:B------:R-:W-:-:S05]  /*31e30*/  SEL R4, R14, RZ, P3 ;  /* 0x000000ff0e047207 */ /* 0x000fca0001800000 */
[----:B------:R-:W-:-:S04]  /*31e40*/  IMAD.IADD R4, R3, 0x1, R4 ;  /* 0x0000000103047824 */ /* 0x000fc800078e0204 */
[----:B------:R-:W-:-:S07]  /*31e50*/  IMAD.MOV.U32 R13, RZ, RZ, R4 ;  /* 0x000000ffff0d7224 */ /* 0x000fce00078e0004 */
[----:B------:R-:W-:Y:S05]  /*31e60*/  WARPSYNC.COLLECTIVE R15, `(.L_x_10986) ;  /* 0x000000000f087348 */ /* 0x000fea0003c00000 */
[----:B------:R0:W1:Y:S02]  /*31e70*/  SHFL.UP P6, R14, R13, R12, R11 ;  /* 0x0400000c0d0e7389 */ /* 0x00006400000c000b */
[----:B01----:R-:W-:Y:S01]  /*31e80*/  ENDCOLLECTIVE ;  /* 0x000000000000791b */ /* 0x003fe20003800000 */
.L_x_10986:
[----:B------:R-:W-:Y:S01]  /*31e90*/  IMAD.MOV.U32 R12, RZ, RZ, 0x10 ;  /* 0x00000010ff0c7424 */ /* 0x000fe200078e00ff */
[----:B------:R-:W-:-:S05]  /*31ea0*/  SEL R7, R14, RZ, P4 ;  /* 0x000000ff0e077207 */ /* 0x000fca0002000000 */
[----:B------:R-:W-:-:S04]  /*31eb0*/  IMAD.IADD R7, R4, 0x1, R7 ;  /* 0x0000000104077824 */ /* 0x000fc800078e0207 */
[----:B------:R-:W-:-:S07]  /*31ec0*/  IMAD.MOV.U32 R13, RZ, RZ, R7 ;  /* 0x000000ffff0d7224 */ /* 0x000fce00078e0007 */
[----:B------:R-:W-:Y:S05]  /*31ed0*/  WARPSYNC.COLLECTIVE R15, `(.L_x_10987) ;  /* 0x000000000f087348 */ /* 0x000fea0003c00000 */
[----:B------:R0:W1:Y:S02]  /*31ee0*/  SHFL.UP P6, R14, R13, R12, R11 ;  /* 0x0400000c0d0e7389 */ /* 0x00006400000c000b */
[----:B01----:R-:W-:Y:S01]  /*31ef0*/  ENDCOLLECTIVE ;  /* 0x000000000000791b */ /* 0x003fe20003800000 */
.L_x_10987:
        /* <DEDUP_REMOVED lines=8> */
.L_x_10988:
[----:B------:R-:W-:Y:S05]  /*31f80*/  BRA `(.L_x_10989) ;  /* 0xffffff6800347947 */ /* 0x000fea000383ffff */
.L_x_10654:
[----:B------:R-:W-:Y:S01]  /*31f90*/  BSSY B0, `(.L_x_10990) ;  /* 0x0000006000007945 */ /* 0x000fe20003800000 */
[----:B------:R-:W-:Y:S01]  /*31fa0*/  PLOP3.LUT P6, PT, P6, PT, PT, 0x8, 0x0 ;  /* 0x000000000000781c */ /* 0x000fe200037ce170 */
[----:B------:R-:W-:-:S12]  /*31fb0*/  IMAD.MOV.U32 R15, RZ, RZ, -0x1 ;  /* 0xffffffffff0f7424 */ /* 0x000fd800078e00ff */
[----:B01---5:R-:W-:Y:S05]  /*31fc0*/  WARPSYNC.COLLECTIVE R15, `(.L_x_10991) ;  /* 0x000000000f087348 */ /* 0x023fea0003c00000 */
[----:B------:R-:W-:Y:S01]  /*31fd0*/  VOTE.ANY R14, PT, P6 ;  /* 0x00000000000e7806 */ /* 0x000fe200030e0100 */
[----:B01---5:R-:W-:Y:S06]  /*31fe0*/  ENDCOLLECTIVE ;  /* 0x000000000000791b */ /* 0x023fec0003800000 */
.L_x_10991:
[----:B------:R-:W-:Y:S05]  /*31ff0*/  BSYNC B0 ;  /* 0x0000000000007941 */ /* 0x000fea0003800000 */
.L_x_10990:
        /* <DEDUP_REMOVED lines=10> */
.L_x_10992:
[----:B------:R-:W-:Y:S01]  /*320a0*/  IMAD.MOV.U32 R13, RZ, RZ, R5 ;  /* 0x000000ffff0d7224 */ /* 0x000fe200078e0005 */
[----:B------:R-:W-:-:S07]  /*320b0*/  MOV R17, R14 ;  /* 0x0000000e00117202 */ /* 0x000fce0000000f00 */
[----:B------:R-:W-:Y:S05]  /*320c0*/  WARPSYNC.COLLECTIVE R15, `(.L_x_10993) ;  /* 0x000000000f087348 */ /* 0x000fea0003c00000 */
[----:B------:R0:W1:Y:S02]  /*320d0*/  SHFL.IDX P6, R14, R13, R12, R11 ;  /* 0x0000000c0d0e7389 */ /* 0x00006400000c000b */
[----:B01----:R-:W-:Y:S01]  /*320e0*/  ENDCOLLECTIVE ;  /* 0x000000000000791b */ /* 0x003fe20003800000 */
.L_x_10993:
[----:B------:R-:W-:Y:S01]  /*320f0*/  IMAD.MOV.U32 R5, RZ, RZ, R14 ;  /* 0x000000ffff057224 */ /* 0x000fe200078e000e */
[----:B------:R-:W-:Y:S06]  /*32100*/  BRA `(.L_x_10994) ;  /* 0xffffff6800147947 */ /* 0x000fec000383ffff */
.L_x_10656:
[----:B------:R-:W-:Y:S01]  /*32110*/  BSSY B0, `(.L_x_10995) ;  /* 0x0000007000007945 */ /* 0x000fe20003800000 */
[----:B------:R-:W-:Y:S02]  /*32120*/  IMAD.MOV.U32 R13, RZ, RZ, R2 ;  /* 0x000000ffff0d7224 */ /* 0x000fe400078e0002 */
[----:B------:R-:W-:Y:S02]  /*32130*/  IMAD.MOV.U32 R11, RZ, RZ, 0x1f ;  /* 0x0000001fff0b7424 */ /* 0x000fe400078e00ff */
[----:B------:R-:W-:-:S07]  /*32140*/  IMAD.MOV.U32 R15, RZ, RZ, -0x1 ;  /* 0xffffffffff0f7424 */ /* 0x000fce00078e00ff */
[----:B012345:R-:W-:Y:S05]  /*32150*/  WARPSYNC.COLLECTIVE R15, `(.L_x_10996) ;  /* 0x000000000f087348 */ /* 0x03ffea0003c00000 */
[----:B------:R0:W0:Y:S02]  /*32160*/  SHFL.IDX P6, R14, R13, R12, R11 ;  /* 0x0000000c0d0e7389 */ /* 0x00002400000c000b */
[----:B012345:R-:W-:Y:S01]  /*32170*/  ENDCOLLECTIVE ;  /* 0x000000000000791b */ /* 0x03ffe20003800000 */
.L_x_10996:
[----:B------:R-:W-:Y:S05]  /*32180*/  BSYNC B0 ;  /* 0x0000000000007941 */ /* 0x000fea0003800000 */
.L_x_10995:
[----:B------:R-:W-:Y:S01]  /*32190*/  MOV R16, R14 ;  /* 0x0000000e00107202 */ /* 0x000fe20000000f00 */
[----:B------:R-:W-:Y:S06]  /*321a0*/  BRA `(.L_x_10655) ;  /* 0xffffff6800047947 */ /* 0x000fec000383ffff */
.L_x_10662:
[----:B0-----:R0:W1:Y:S02]  /*321b0*/  SYNCS.PHASECHK.TRANS64.TRYWAIT P0, [R5+URZ+0x22820], R0 ;  /* 0x02282000050075a7 */ /* 0x001064000800017f */
[----:B-1----:R-:W-:Y:S05]  /*321c0*/  @!P0 NANOSLEEP.SYNCS 0x989680 ;  /* 0x009896800000895d */ /* 0x002fea0003900000 */
[----:B------:R-:W1:Y:S02]  /*321d0*/  @!P0 SYNCS.PHASECHK.TRANS64 P0, [R5+URZ+0x22820], R0 ;  /* 0x02282000050085a7 */ /* 0x000e64000800007f */
[----:B-1----:R-:W-:Y:S05]  /*321e0*/  @!P0 BRA `(.L_x_10662) ;  /* 0xfffffffc00f08947 */ /* 0x002fea000383ffff */
[----:B------:R-:W-:Y:S05]  /*321f0*/  BRA `(.L_x_10997) ;  /* 0xffffff7000687947 */ /* 0x000fea000383ffff */
.L_x_10663:
        /* <DEDUP_REMOVED lines=8> */
[----:B0-23-5:R-:W-:Y:S05]  /*32280*/  WARPSYNC.COLLECTIVE R15, `(.L_x_10999) ;  /* 0x000000000f087348 */ /* 0x02dfea0003c00000 */
[----:B------:R1:W4:Y:S02]  /*32290*/  SHFL.IDX P6, R14, R13, R12, R11 ;  /* 0x0000000c0d0e7389 */ /* 0x00032400000c000b */
[----:B012345:R-:W-:Y:S01]  /*322a0*/  ENDCOLLECTIVE ;  /* 0x000000000000791b */ /* 0x03ffe20003800000 */
.L_x_10999:
[----:B------:R-:W-:Y:S05]  /*322b0*/  BSYNC B0 ;  /* 0x0000000000007941 */ /* 0x000fea0003800000 */
.L_x_10998:
[----:B------:R-:W-:Y:S05]  /*322c0*/  BRA `(.L_x_11000) ;  /* 0xffffff7000507947 */ /* 0x000fea000383ffff */
.L_x_10664:
[----:B------:R-:W-:Y:S01]  /*322d0*/  BSSY B0, `(.L_x_11001) ;  /* 0x0000006000007945 */ /* 0x000fe20003800000 */
[----:B------:R-:W-:-:S07]  /*322e0*/  IMAD.MOV.U32 R15, RZ, RZ, -0x1 ;  /* 0xffffffffff0f7424 */ /* 0x000fce00078e00ff */
[----:B0-23-5:R-:W-:Y:S05]  /*322f0*/  WARPSYNC.COLLECTIVE R15, `(.L_x_11002) ;  /* 0x000000000f0c7348 */ /* 0x02dfea0003c00000 */
[----:B------:R-:W-:Y:S02]  /*32300*/  ELECT P6, UR62, PT ;  /* 0x00000000003e782f */ /* 0x000fe400038c0000 */
[----:B------:R-:W-:Y:S01]  /*32310*/  MOV R14, UR62 ;  /* 0x0000003e000e7c02 */ /* 0x000fe20008000f00 */
[----:B0-23-5:R-:W-:Y:S10]  /*32320*/  ENDCOLLECTIVE ;  /* 0x000000000000791b */ /* 0x02dff40003800000 */
.L_x_11002:
[----:B------:R-:W-:Y:S05]  /*32330*/  BSYNC B0 ;  /* 0x0000000000007941 */ /* 0x000fea0003800000 */
.L_x_11001:
[----:B------:R-:W-:Y:S05]  /*32340*/  BRA `(.L_x_11003) ;  /* 0xffffff7000447947 */ /* 0x000fea000383ffff */
.L_x_10666:
[----:B0-----:R0:W1:Y:S02]  /*32350*/  SYNCS.PHASECHK.TRANS64.TRYWAIT P1, [R3+URZ+0x22840], R2 ;  /* 0x02284002030075a7 */ /* 0x001064000802017f */
[----:B-1----:R-:W-:Y:S05]  /*32360*/  @!P1 NANOSLEEP.SYNCS 0x989680 ;  /* 0x009896800000995d */ /* 0x002fea0003900000 */
[----:B------:R-:W1:Y:S02]  /*32370*/  @!P1 SYNCS.PHASECHK.TRANS64 P1, [R3+URZ+0x22840], R2 ;  /* 0x02284002030095a7 */ /* 0x000e64000802007f */
[----:B-1----:R-:W-:Y:S05]  /*32380*/  @!P1 BRA `(.L_x_10666) ;  /* 0xfffffffc00f09947 */ /* 0x002fea000383ffff */
[----:B------:R-:W-:Y:S05]  /*32390*/  BRA `(.L_x_11004) ;  /* 0xffffff7000707947 */ /* 0x000fea000383ffff */
.L_x_10668:
[----:B-1----:R1:W4:Y:S02]  /*323a0*/  SYNCS.PHASECHK.TRANS64.TRYWAIT P1, [R33+URZ+0x22840], R0 ;  /* 0x02284000210075a7 */ /* 0x002324000802017f */
[----:B----4-:R-:W-:Y:S05]  /*323b0*/  @!P1 NANOSLEEP.SYNCS 0x989680 ;  /* 0x009896800000995d */ /* 0x010fea0003900000 */
[----:B------:R-:W4:Y:S02]  /*323c0*/  @!P1 SYNCS.PHASECHK.TRANS64 P1, [R33+URZ+0x22840], R0 ;  /* 0x02284000210095a7 */ /* 0x000f24000802007f */
[----:B----4-:R-:W-:Y:S05]  /*323d0*/  @!P1 BRA `(.L_x_10668) ;  /* 0xfffffffc00f09947 */ /* 0x010fea000383ffff */
[----:B------:R-:W-:Y:S05]  /*323e0*/  BRA `(.L_x_11005) ;  /* 0xffffff7000807947 */ /* 0x000fea000383ffff */
.L_x_10670:
[----:B----4-:R4:W0:Y:S02]  /*323f0*/  SYNCS.PHASECHK.TRANS64.TRYWAIT P1, [R3+URZ+0x22860], R2 ;  /* 0x02286002030075a7 */ /* 0x010824000802017f */
[----:B0-----:R-:W-:Y:S05]  /*32400*/  @!P1 NANOSLEEP.SYNCS 0x989680 ;  /* 0x009896800000995d */ /* 0x001fea0003900000 */
[----:B------:R-:W0:Y:S02]  /*32410*/  @!P1 SYNCS.PHASECHK.TRANS64 P1, [R3+URZ+0x22860], R2 ;  /* 0x02286002030095a7 */ /* 0x000e24000802007f */
[----:B0-----:R-:W-:Y:S05]  /*32420*/  @!P1 BRA `(.L_x_10670) ;  /* 0xfffffffc00f09947 */ /* 0x001fea000383ffff */
[----:B------:R-:W-:Y:S05]  /*32430*/  BRA `(.L_x_11006) ;  /* 0xffffff70007c7947 */ /* 0x000fea000383ffff */
.L_x_10672:
[----:B------:R0:W0:Y:S02]  /*32440*/  SYNCS.PHASECHK.TRANS64.TRYWAIT P1, [R33+URZ+0x22860], R0 ;  /* 0x02286000210075a7 */ /* 0x000024000802017f */
[----:B0-----:R-:W-:Y:S05]  /*32450*/  @!P1 NANOSLEEP.SYNCS 0x989680 ;  /* 0x009896800000995d */ /* 0x001fea0003900000 */
[----:B------:R-:W0:Y:S02]  /*32460*/  @!P1 SYNCS.PHASECHK.TRANS64 P1, [R33+URZ+0x22860], R0 ;  /* 0x02286000210095a7 */ /* 0x000e24000802007f */
[----:B0-----:R-:W-:Y:S05]  /*32470*/  @!P1 BRA `(.L_x_10672) ;  /* 0xfffffffc00f09947 */ /* 0x001fea000383ffff */
[----:B------:R-:W-:Y:S05]  /*32480*/  BRA `(.L_x_11007) ;  /* 0xffffff7000787947 */ /* 0x000fea000383ffff */
.L_x_10674:
[----:B------:R0:W0:Y:S02]  /*32490*/  SYNCS.PHASECHK.TRANS64.TRYWAIT P1, [R3+URZ+0x22880], R2 ;  /* 0x02288002030075a7 */ /* 0x000024000802017f */
[----:B0-----:R-:W-:Y:S05]  /*324a0*/  @!P1 NANOSLEEP.SYNCS 0x989680 ;  /* 0x009896800000995d */ /* 0x001fea0003900000 */
[----:B------:R-:W0:Y:S02]  /*324b0*/  @!P1 SYNCS.PHASECHK.TRANS64 P1, [R3+URZ+0x22880], R2 ;  /* 0x02288002030095a7 */ /* 0x000e24000802007f */
[----:B0-----:R-:W-:Y:S05]  /*324c0*/  @!P1 BRA `(.L_x_10674) ;  /* 0xfffffffc00f09947 */ /* 0x001fea000383ffff */
[----:B------:R-:W-:Y:S05]  /*324d0*/  BRA `(.L_x_11008) ;  /* 0xffffff7000747947 */ /* 0x000fea000383ffff */
.L_x_11009:
        /* <DEDUP_REMOVED lines=10> */
.L_x_16292:


//--------------------- .text._ZN7cutlass13device_kernelIN5flash11enable_sm90INS1_16FlashAttnFwdSm90INS1_25CollectiveMainloopFwdSm90ILi2EN4cute5tupleIJNS5_1CILi1EEES8_S8_EEENS6_IJNS7_ILi192EEENS7_ILi128EEENS7_ILi96EEEEEELi96ENS_12float_e4m3_tEfNS_4arch4Sm90ELb0ELb0ELb1ELb0ELb1ELb0ELb0ELb1ELb1ELb1ELb1ELb0EEENS1_21CollectiveEpilogueFwdINS6_IJSA_SC_SB_EEES9_NS_10bfloat16_tESG_Li384ELb0ELb1ELb1ELb1EEENS1_19SingleTileSchedulerILb0ELb1ELb1ELi192EEEEEEEEEvNT_6ParamsE --------------------------
	.section	.text._ZN7cutlass13device_kernelIN5flash11enable_sm90INS1_16FlashAttnFwdSm90INS1_25CollectiveMainloopFwdSm90ILi2EN4cute5tupleIJNS5_1CILi1EEES8_S8_EEENS6_IJNS7_ILi192EEENS7_ILi128EEENS7_ILi96EEEEEELi96ENS_12float_e4m3_tEfNS_4arch4Sm90ELb0ELb0ELb1ELb0ELb1ELb0ELb0ELb1ELb1ELb1ELb1ELb0EEENS1_21CollectiveEpilogueFwdINS6_IJSA_SC_SB_EEES9_NS_10bfloat16_tESG_Li384ELb0ELb1ELb1ELb1EEENS1_19SingleTileSchedulerILb0ELb1ELb1ELi192EEEEEEEEEvNT_6ParamsE,"ax",@progbits
	.align	128
.text._ZN7cutlass13device_kernelIN5flash11enable_sm90INS1_16FlashAttnFwdSm90INS1_25CollectiveMainloopFwdSm90ILi2EN4cute5tupleIJNS5_1CILi1EEES8_S8_EEENS6_IJNS7_ILi192EEENS7_ILi128EEENS7_ILi96EEEEEELi96ENS_12float_e4m3_tEfNS_4arch4Sm90ELb0ELb0ELb1ELb0ELb1ELb0ELb0ELb1ELb1ELb1ELb1ELb0EEENS1_21CollectiveEpilogueFwdINS6_IJSA_SC_SB_EEES9_NS_10bfloat16_tESG_Li384ELb0ELb1ELb1ELb1EEENS1_19SingleTileSchedulerILb0ELb1ELb1ELi192EEEEEEEEEvNT_6ParamsE:
        .type           _ZN7cutlass13device_kernelIN5flash11enable_sm90INS1_16FlashAttnFwdSm90INS1_25CollectiveMainloopFwdSm90ILi2EN4cute5tupleIJNS5_1CILi1EEES8_S8_EEENS6_IJNS7_ILi192EEENS7_ILi128EEENS7_ILi96EEEEEELi96ENS_12float_e4m3_tEfNS_4arch4Sm90ELb0ELb0ELb1ELb0ELb1ELb0ELb0ELb1ELb1ELb1ELb1ELb0EEENS1_21CollectiveEpilogueFwdINS6_IJSA_SC_SB_EEES9_NS_10bfloat16_tESG_Li384ELb0ELb1ELb1ELb1EEENS1_19SingleTileSchedulerILb0ELb1ELb1ELi192EEEEEEEEEvNT_6ParamsE,@function
        .size           _ZN7cutlass13device_kernelIN5flash11enable_sm90INS1_16FlashAttnFwdSm90INS1_25CollectiveMainloopFwdSm90ILi2EN4cute5tupleIJNS5_1CILi1EEES8_S8_EEENS6_IJNS7_ILi192EEENS7_ILi128EEENS7_ILi96EEEEEELi96ENS_12float_e4m3_tEfNS_4arch4Sm90ELb0ELb0ELb1ELb0ELb1ELb0ELb0ELb1ELb1ELb1ELb1ELb0EEENS1_21CollectiveEpilogueFwdINS6_IJSA_SC_SB_EEES9_NS_10bfloat16_tESG_Li384ELb0ELb1ELb1ELb1EEENS1_19SingleTileSchedulerILb0ELb1ELb1ELi192EEEEEEEEEvNT_6ParamsE,(.L_x_16293 - _ZN7cutlass13device_kernelIN5flash11enable_sm90INS1_16FlashAttnFwdSm90INS1_25CollectiveMainloopFwdSm90ILi2EN4cute5tupleIJNS5_1CILi1EEES8_S8_EEENS6_IJNS7_ILi192EEENS7_ILi128EEENS7_ILi96EEEEEELi96ENS_12float_e4m3_tEfNS_4arch4Sm90ELb0ELb0ELb1ELb0ELb1ELb0ELb0ELb1ELb1ELb1ELb1ELb0EEENS1_21CollectiveEpilogueFwdINS6_IJSA_SC_SB_EEES9_NS_10bfloat16_tESG_Li384ELb0ELb1ELb1ELb1EEENS1_19SingleTileSchedulerILb0ELb1ELb1ELi192EEEEEEEEEvNT_6ParamsE)
        .other          _ZN7cutlass13device_kernelIN5flash11enable_sm90INS1_16FlashAttnFwdSm90INS1_25CollectiveMainloopFwdSm90ILi2EN4cute5tupleIJNS5_1CILi1EEES8_S8_EEENS6_IJNS7_ILi192EEENS7_ILi128EEENS7_ILi96EEEEEELi96ENS_12float_e4m3_tEfNS_4arch4Sm90ELb0ELb0ELb1ELb0ELb1ELb0ELb0ELb1ELb1ELb1ELb1ELb0EEENS1_21CollectiveEpilogueFwdINS6_IJSA_SC_SB_EEES9_NS_10bfloat16_tESG_Li384ELb0ELb1ELb1ELb1EEENS1_19SingleTileSchedulerILb0ELb1ELb1ELi192EEEEEEEEEvNT_6ParamsE,@"STO_CUDA_ENTRY STV_DEFAULT"
_ZN7cutlass13device_kernelIN5flash11enable_sm90INS1_16FlashAttnFwdSm90INS1_25CollectiveMainloopFwdSm90ILi2EN4cute5tupleIJNS5_1CILi1EEES8_S8_EEENS6_IJNS7_ILi192EEENS7_ILi128EEENS7_ILi96EEEEEELi96ENS_12float_e4m3_tEfNS_4arch4Sm90ELb0ELb0ELb1ELb0ELb1ELb0ELb0ELb1ELb1ELb1ELb1ELb0EEENS1_21CollectiveEpilogueFwdINS6_IJSA_SC_SB_EEES9_NS_10bfloat16_tESG_Li384ELb0ELb1ELb1ELb1EEENS1_19SingleTileSchedulerILb0ELb1ELb1ELi192EEEEEEEEEvNT_6ParamsE:
        /* <DEDUP_REMOVED lines=10> */
[----:B------:R-:W-:-:S06]  /*00a0*/  SHF.R.U32.HI R0, RZ, 0x7, R22 ;  /* 0x00000007ff007819 */ /* 0x000fcc0000011616 */
[----:B------:R-:W0:Y:S03]  /*00b0*/  SHFL.IDX PT, R0, R0, RZ, 0x1f ;  /* 0x00001fff00007589 */ /* 0x000e2600000e0000 */
[----:B------:R-:W-:Y:S01]  /*00c0*/  VOTEU.ALL UP0, P0 ;  /* 0x00000000003f7886 */ /* 0x000fe20000000000 */
[----:B------:R-:W-:-:S04]  /*00d0*/  VOTEU.ALL UP1, P0 ;  /* 0x00000000003f7886 */ /* 0x000fc80000020000 */
[----:B------:R-:W1:Y:S01]  /*00e0*/  @!UP0 S2UR UR8, SR_CgaCtaId ;  /* 0x00000000000889c3 */ /* 0x000e620000008800 */
[----:B------:R-:W-:Y:S01]  /*00f0*/  @!UP0 UMOV UR6, 0x400 ;  /* 0x0000040000068882 */ /* 0x000fe20000000000 */
[----:B------:R-:W-:-:S04]  /*0100*/  @!UP0 UIADD3 UR4, -UR4, 0x100000, URZ ;  /* 0x0010000004048890 */ /* 0x000fc8000fffe13f */
[----:B------:R-:W-:Y:S02]  /*0110*/  @!UP0 USHF.L.U32 UR5, UR4, 0xb, URZ ;  /* 0x0000000b04058899 */ /* 0x000fe4000800063f */
[----:B------:R-:W-:Y:S02]  /*0120*/  @!UP0 USHF.L.U32 UR4, UR4, 0x1, URZ ;  /* 0x0000000104048899 */ /* 0x000fe4000800063f */
[----:B-1----:R-:W-:Y:S02]  /*0130*/  @!UP0 ULEA UR8, UR8, UR6, 0x18 ;  /* 0x0000000608088291 */ /* 0x002fe4000f8ec03f */
        /* <DEDUP_REMOVED lines=25> */
.L_x_11010:
        /* <DEDUP_REMOVED lines=22> */
.L_x_11011:
        /* <DEDUP_REMOVED lines=18> */
.L_x_11012:
        /* <DEDUP_REMOVED lines=22> */
.L_x_11013:
        /* <DEDUP_REMOVED lines=23> */
.L_x_11014:
        /* <DEDUP_REMOVED lines=9> */
.L_x_11017:
[----:B------:R-:W-:-:S08]  /*08b0*/  NOP ;  /* 0x0000000000007918 */ /* 0x000fd00000000000 */
[----:B------:R-:W0:Y:S02]  /*08c0*/  USETMAXREG.TRY_ALLOC.CTAPOOL UP0, 0xa0 ;  /* 0x000000a0000079c8 */ /* 0x000e240008000600 */
[----:B0-----:R-:W-:-:S13]  /*08d0*/  PLOP3.LUT P0, PT, PT, PT, UP0, 0x80, 0x0 ;  /* 0x000000000000781c */ /* 0x001fda0003f0f008 */
[----:B------:R-:W-:Y:S05]  /*08e0*/  @!P0 BRA `(.L_x_11017) ;  /* 0xfffffffc00f08947 */ /* 0x000fea000383ffff */
[----:B------:R-:W0:Y:S01]  /*08f0*/  S2UR UR6, SR_CTAID.Y ;  /* 0x00000000000679c3 */ /* 0x000e220000002600 */
[----:B------:R-:W-:Y:S02]  /*0900*/  ULDC UR7, c[0x0][0xc50] ;  /* 0x0003140000077ab9 */ /* 0x000fe40000000800 */
[----:B------:R-:W-:-:S05]  /*0910*/  UISETP.NE.AND UP0, UPT, UR7, 0x1, UPT ;  /* 0x000000010700788c */ /* 0x000fca000bf05270 */
[----:B------:R-:W1:Y:S06]  /*0920*/  S2UR UR46, SR_CTAID.Z ;  /* 0x00000000002e79c3 */ /* 0x000e6c0000002700 */
[----:B------:R-:W-:Y:S01]  /*0930*/  @UP0 ULDC UR4, c[0x0][0xc54] ;  /* 0x0003150000040ab9 */ /* 0x000fe20000000800 */
[----:B------:R-:W-:Y:S01]  /*0940*/  @UP0 ULDC UR8, c[0x0][0xc58] ;  /* 0x0003160000080ab9 */ /* 0x000fe20000000800 */
[----:B0-----:R-:W-:Y:S02]  /*0950*/  UIMAD.WIDE.U32 UR4, UR6, UR4, URZ ;  /* 0x00000004060472a5 */ /* 0x001fe4000f8e003f */
[----:B------:R-:W-:-:S02]  /*0960*/  UMOV UR36, UR6 ;  /* 0x0000000600247c82 */ /* 0x000fc40008000000 */
[----:B------:R-:W-:Y:S01]  /*0970*/  @UP0 USHF.R.U32.HI UR36, URZ, UR8, UR5 ;  /* 0x000000083f240299 */ /* 0x000fe20008011605 */
[----:B------:R-:W-:Y:S06]  /*0980*/  BAR.ARV 0x8, 0x200 ;  /* 0x0208000000007b1d */ /* 0x000fec0000002000 */
[----:B-1----:R-:W-:Y:S01]  /*0990*/  ISETP.LE.AND P0, PT, RZ, UR46, PT ;  /* 0x0000002eff007c0c */ /* 0x002fe2000bf03270 */
[----:B------:R-:W-:-:S04]  /*09a0*/  UIADD3 UR4, -UR36, URZ, URZ ;  /* 0x0000003f24047290 */ /* 0x000fc8000fffe13f */
[----:B------:R-:W-:-:S08]  /*09b0*/  UIMAD UR7, UR7, UR4, UR6 ;  /* 0x00000004070772a4 */ /* 0x000fd0000f8e0206 */
[----:B------:R-:W-:Y:S05]  /*09c0*/  @!P0 BRA `(.L_x_11018) ;  /* 0x000000bc00ac8947 */ /* 0x000fea0003800000 */
        /* <DEDUP_REMOVED lines=32> */
[----:B0-----:R-:W-:Y:S01]  /*0bd0*/  VIADD R2, R0, 0xffffffe ;  /* 0x0ffffffe00027836 */ /* 0x001fe20000000000 */
[----:B------:R-:W-:-:S05]  /*0be0*/  IADD3 R0, RZ, -R5, RZ ;  /* 0x80000005ff007210 */ /* 0x000fca0007ffe0ff */
        /* <DEDUP_REMOVED lines=18> */
.L_x_11019:
        /* <DEDUP_REMOVED lines=9> */
[----:B------:R-:W-:-:S02]  /*0da0*/  CS2R R2, SRZ ;  /* 0x0000000000027805 */ /* 0x000fc4000001ff00 */
[----:B------:R-:W-:Y:S02]  /*0db0*/  CS2R R90, SRZ ;  /* 0x00000000005a7805 */ /* 0x000fe4000001ff00 */
[----:B------:R-:W-:Y:S02]  /*0dc0*/  CS2R R4, SRZ ;  /* 0x0000000000047805 */ /* 0x000fe4000001ff00 */
        /* <DEDUP_REMOVED lines=11> */
[----:B------:R-:W-:Y:S02]  /*0e80*/  MOV R58, RZ ;  /* 0x000000ff003a7202 */ /* 0x000fe40000000f00 */
[----:B------:R-:W-:Y:S01]  /*0e90*/  CS2R R118, SRZ ;  /* 0x0000000000767805 */ /* 0x000fe2000001ff00 */
[----:B------:R-:W-:Y:S01]  /*0ea0*/  UISETP.GT.AND UP0, UPT, UR43, UR37, UPT ;  /* 0x000000252b00728c */ /* 0x000fe2000bf04270 */
[----:B------:R-:W-:Y:S02]  /*0eb0*/  CS2R R114, SRZ ;  /* 0x0000000000727805 */ /* 0x000fe4000001ff00 */
[----:B------:R-:W-:Y:S01]  /*0ec0*/  CS2R R20, SRZ ;  /* 0x0000000000147805 */ /* 0x000fe2000001ff00 */
[----:B------:R-:W-:Y:S01]  /*0ed0*/  IMAD.MOV.U32 R124, RZ, RZ, RZ ;  /* 0x000000ffff7c7224 */ /* 0x000fe200078e00ff */
[----:B------:R-:W-:Y:S01]  /*0ee0*/  CS2R R126, SRZ ;  /* 0x00000000007e7805 */ /* 0x000fe2000001ff00 */
[----:B------:R-:W-:Y:S01]  /*0ef0*/  IMAD.MOV.U32 R47, RZ, RZ, RZ ;  /* 0x000000ffff2f7224 */ /* 0x000fe200078e00ff */
[----:B------:R-:W-:-:S02]  /*0f00*/  PLOP3.LUT P1, PT, PT, PT, UP0, 0x80, 0x0 ;  /* 0x000000000000781c */ /* 0x000fc40003f2f008 */
[----:B------:R-:W-:Y:S01]  /*0f10*/  CS2R R122, SRZ ;  /* 0x00000000007a7805 */ /* 0x000fe2000001ff00 */
[----:B------:R-:W-:Y:S01]  /*0f20*/  IMAD.MOV.U32 R24, RZ, RZ, RZ ;  /* 0x000000ffff187224 */ /* 0x000fe200078e00ff */
[----:B------:R-:W-:Y:S01]  /*0f30*/  CS2R R134, SRZ ;  /* 0x0000000000867805 */ /* 0x000fe2000001ff00 */
[----:B------:R-:W-:Y:S01]  /*0f40*/  IMAD.MOV.U32 R132, RZ, RZ, RZ ;  /* 0x000000ffff847224 */ /* 0x000fe200078e00ff */
[----:B------:R-:W-:Y:S01]  /*0f50*/  CS2R R130, SRZ ;  /* 0x0000000000827805 */ /* 0x000fe2000001ff00 */
[----:B------:R-:W-:Y:S01]  /*0f60*/  IMAD.MOV.U32 R51, RZ, RZ, RZ ;  /* 0x000000ffff337224 */ /* 0x000fe200078e00ff */
[----:B------:R-:W-:Y:S01]  /*0f70*/  MOV R23, RZ ;  /* 0x000000ff00177202 */ /* 0x000fe20000000f00 */
[----:B------:R-:W-:-:S04]  /*0f80*/  IMAD.MOV.U32 R26, RZ, RZ, RZ ;  /* 0x000000ffff1a7224 */ /* 0x000fc800078e00ff */
[----:B------:R-:W-:Y:S05]  /*0f90*/  @!P1 BRA `(.L_x_11020) ;  /* 0x0000005800ec9947 */ /* 0x000fea0003800000 */
[----:B------:R-:W-:Y:S01]  /*0fa0*/  SHF.R.S32.HI R3, RZ, 0x1f, R22 ;  /* 0x0000001fff037819 */ /* 0x000fe20000011416 */
[----:B------:R-:W0:Y:S01]  /*0fb0*/  S2UR UR44, SR_CgaCtaId ;  /* 0x00000000002c79c3 */ /* 0x000e220000008800 */
[----:B------:R-:W-:Y:S02]  /*0fc0*/  UMOV UR40, 0x400 ;  /* 0x0000040000287882 */ /* 0x000fe40000000000 */
[----:B------:R-:W-:-:S04]  /*0fd0*/  LEA.HI R16, R3, R22, RZ, 0x7 ;  /* 0x0000001603107211 */ /* 0x000fc800078f38ff */
[----:B------:R-:W-:-:S06]  /*0fe0*/  SHF.R.S32.HI R0, RZ, 0x7, R16 ;  /* 0x00000007ff007819 */ /* 0x000fcc0000011410 */
[----:B------:R-:W1:Y:S01]  /*0ff0*/  SHFL.IDX PT, R0, R0, RZ, 0x1f ;  /* 0x00001fff00007589 */ /* 0x000e6200000e0000 */
[----:B0-----:R-:W-:Y:S01]  /*1000*/  ULEA UR40, UR44, UR40, 0x18 ;  /* 0x000000282c287291 */ /* 0x001fe2000f8ec03f */
[----:B-1----:R-:W-:-:S13]  /*1010*/  R2UR UR6, R0 ;  /* 0x00000000000672ca */ /* 0x002fda00000e0000 */
[----:B------:R-:W-:Y:S02]  /*1020*/  UIMAD.WIDE UR4, UR6, 0x55555556, URZ ;  /* 0x55555556060478a5 */ /* 0x000fe4000f8e023f */
[----:B------:R-:W-:Y:S02]  /*1030*/  UIADD3 UR4, UR40, 0xc400, URZ ;  /* 0x0000c40028047890 */ /* 0x000fe4000fffe03f */
[----:B------:R-:W-:Y:S02]  /*1040*/  ULEA.HI UR5, UR5, UR5, URZ, 0x1 ;  /* 0x0000000505057291 */ /* 0x000fe4000f8f083f */
[----:B------:R-:W-:Y:S02]  /*1050*/  ULOP3.LUT UP0, URZ, UR4, 0x3ff, URZ, 0xc0, !UPT ;  /* 0x000003ff043f7892 */ /* 0x000fe4000f80c03f */
[----:B------:R-:W-:-:S04]  /*1060*/  UIMAD UR5, UR5, -0x3, UR6 ;  /* 0xfffffffd050578a4 */ /* 0x000fc8000f8e0206 */
[----:B------:R-:W-:Y:S01]  /*1070*/  PLOP3.LUT P0, PT, PT, PT, UP0, 0x80, 0x0 ;  /* 0x000000000000781c */ /* 0x000fe20003f0f008 */
[----:B------:R-:W-:-:S04]  /*1080*/  ULEA UR5, UR5, UR4, 0xb ;  /* 0x0000000405057291 */ /* 0x000fc8000f8e583f */
[----:B------:R-:W-:-:S04]  /*1090*/  USHF.R.U32.HI UR5, URZ, 0x4, UR5 ;  /* 0x000000043f057899 */ /* 0x000fc80008011605 */
[----:B------:R-:W-:-:S04]  /*10a0*/  ULOP3.LUT UR45, UR5, 0x3fff, URZ, 0xc0, !UPT ;  /* 0x00003fff052d7892 */ /* 0x000fc8000f8ec03f */
[----:B------:R-:W-:Y:S08]  /*10b0*/  @!P0 BRA `(.L_x_11021) ;  /* 0x0000000000408947 */ /* 0x000ff00003800000 */
        /* <DEDUP_REMOVED lines=16> */
.L_x_11021:
[----:B------:R-:W-:Y:S01]  /*11c0*/  ULDC.64 UR6, c[0x0][0x990] ;  /* 0x0002640000067ab9 */ /* 0x000fe20000000a00 */
[----:B------:R-:W-:Y:S01]  /*11d0*/  ULDC.64 UR4, c[0x0][0x998] ;  /* 0x0002660000047ab9 */ /* 0x000fe20000000a00 */
[----:B------:R-:W-:Y:S01]  /*11e0*/  UISETP.NE.U32.AND UP0, UPT, UR6, URZ, UPT ;  /* 0x0000003f0600728c */ /* 0x000fe2000bf05070 */
[----:B------:R-:W-:Y:S01]  /*11f0*/  IMAD.MOV.U32 R7, RZ, RZ, 0x3f800000 ;  /* 0x3f800000ff077424 */ /* 0x000fe200078e00ff */
[----:B------:R-:W-:Y:S01]  /*1200*/  UISETP.NE.U32.AND UP1, UPT, UR4, URZ, UPT ;  /* 0x0000003f0400728c */ /* 0x000fe2000bf25070 */
[----:B------:R-:W-:Y:S01]  /*1210*/  MOV R0, 0x3f800000 ;  /* 0x3f80000000007802 */ /* 0x000fe20000000f00 */
        /* <DEDUP_REMOVED lines=42> */
.L_x_11106:
[----:B------:R-:W-:-:S06]  /*14c0*/  ULOP3.LUT UR4, UR41, 0x1, URZ, 0xfc, !UPT ;  /* 0x0000000129047892 */ /* 0x000fcc000f8efc3f */
[----:B------:R-:W-:-:S05]  /*14d0*/  IMAD.U32 R2, RZ, RZ, UR4 ;  /* 0x00000004ff027e24 */ /* 0x000fca000f8e00ff */
[----:B------:R-:W-:-:S13]  /*14e0*/  ISETP.NE.AND P0, PT, R2, 0x3, PT ;  /* 0x000000030200780c */ /* 0x000fda0003f05270 */
[----:B------:R-:W-:Y:S05]  /*14f0*/  @!P0 BRA `(.L_x_11023) ;  /* 0x0000000000048947 */ /* 0x000fea0003800000 */
[----:B------:R-:W-:Y:S01]  /*1500*/  BPT.TRAP 0x1 ;  /* 0x000000040000795c */ /* 0x000fe20000300000 */
.L_x_11023:
[----:B------:R1:W2:Y:S01]  /*1510*/  SYNCS.PHASECHK.TRANS64.TRYWAIT P1, [UR40+0x17030], R6 ;  /* 0x01703006ff0075a7 */ /* 0x0002a20008020168 */
[----:B------:R-:W-:Y:S05]  /*1520*/  @!P0 BRA `(.L_x_11024) ;  /* 0x0000000000048947 */ /* 0x000fea0003800000 */
[----:B------:R-:W-:Y:S01]  /*1530*/  BPT.TRAP 0x1 ;  /* 0x000000040000795c */ /* 0x000fe20000300000 */
.L_x_11024:
[----:B------:R-:W-:Y:S01]  /*1540*/  MOV R4, UR45 ;  /* 0x0000002d00047c02 */ /* 0x000fe20008000f00 */
[----:B------:R-:W-:Y:S01]  /*1550*/  IMAD.MOV.U32 R2, RZ, RZ, RZ ;  /* 0x000000ffff027224 */ /* 0x000fe200078e00ff */
[----:B--2---:R-:W-:Y:S06]  /*1560*/  @P1 BRA `(.L_x_11025) ;  /* 0x0000000000081947 */ /* 0x004fec0003800000 */
[----:B------:R-:W2:Y:S02]  /*1570*/  SYNCS.PHASECHK.TRANS64.TRYWAIT P1, [UR40+0x17030], R6 ;  /* 0x01703006ff0075a7 */ /* 0x000ea40008020168 */
[----:B--2---:R-:W-:Y:S05]  /*1580*/  @!P1 BRA `(.L_x_11026) ;  /* 0x000000b000dc9947 */ /* 0x004fea0003800000 */
.L_x_11025:
[----:B------:R-:W-:Y:S05]  /*1590*/  WARPSYNC.ALL ;  /* 0x0000000000007948 */ /* 0x000fea0003800000 */
[----:B------:R-:W-:Y:S01]  /*15a0*/  IMAD.MOV.U32 R89, RZ, RZ, RZ ;  /* 0x000000ffff597224 */ /* 0x000fe200078e00ff */
[----:B------:R-:W-:Y:S01]  /*15b0*/  LOP3.LUT R4, R4, 0x10000, RZ, 0xfc, !PT ;  /* 0x0001000004047812 */ /* 0x000fe200078efcff */
[----:B------:R-:W-:Y:S01]  /*15c0*/  IMAD.MOV.U32 R5, RZ, RZ, -0x3ffffff0 ;  /* 0xc0000010ff057424 */ /* 0x000fe200078e00ff */
[----:B------:R-:W-:Y:S02]  /*15d0*/  UIADD3 UR4, UR40, 0x10c00, URZ ;  /* 0x00010c0028047890 */ /* 0x000fe4000fffe03f */
[C---:B------:R-:W-:Y:S01]  /*15e0*/  R2UR UR8, R4.reuse ;  /* 0x00000000040872ca */ /* 0x040fe200000e0000 */
[----:B------:R-:W-:Y:S01]  /*15f0*/  WARPGROUP.ARRIVE ;  /* 0x00000000000079c5 */ /* 0x000fe20000000000 */
[----:B------:R-:W-:Y:S01]  /*1600*/  R2UR UR9, R5 ;  /* 0x00000000050972ca */ /* 0x000fe200000e0000 */
[----:B------:R-:W-:Y:S01]  /*1610*/  USHF.R.U32.HI UR4, URZ, 0x4, UR4 ;  /* 0x000000043f047899 */ /* 0x000fe20008011604 */
[----:B------:R-:W-:Y:S01]  /*1620*/  R2UR UR12, R4 ;  /* 0x00000000040c72ca */ /* 0x000fe200000e0000 */
[----:B------:R-:W-:Y:S01]  /*1630*/  UMOV UR11, 0xc0000010 ;  /* 0xc0000010000b7882 */ /* 0x000fe20000000000 */
[----:B------:R-:W-:Y:S01]  /*1640*/  UMOV UR13, 0xc0000010 ;  /* 0xc0000010000d7882 */ /* 0x000fe20000000000 */
[----:B------:R-:W-:Y:S01]  /*1650*/  ULOP3.LUT UR4, UR4, 0x3fff, URZ, 0xc0, !UPT ;  /* 0x00003fff04047892 */ /* 0x000fe2000f8ec03f */
[----:B------:R-:W-:-:S03]  /*1660*/  UMOV UR15, 0xc0000010 ;  /* 0xc0000010000f7882 */ /* 0x000fc60000000000 */
[----:B------:R-:W-:-:S04]  /*1670*/  ULOP3.LUT UR16, UR4, 0x10000, URZ, 0xfc, !UPT ;  /* 0x0001000004107892 */ /* 0x000fc8000f8efc3f */
[----:B------:R-:W-:-:S03]  /*1680*/  UIADD3 UR14, UR16, 0x200, URZ ;  /* 0x00000200100e7890 */ /* 0x000fc6000fffe03f */
[----:B------:R-:W-:Y:S02]  /*1690*/  UMOV UR10, UR16 ;  /* 0x00000010000a7c82 */ /* 0x000fe40008000000 */
[----:B------:R-:W-:Y:S01]  /*16a0*/  QGMMA.64x128x32.F32.E4M3.E4M3 R24, gdesc[UR8], RZ, !UPT, gsb0 ;  /* 0x01e00000081879f3 */ /* 0x000fe2000c0008ff */
[----:B------:R-:W-:Y:S02]  /*16b0*/  UIADD3 UR8, UR12, 0x180, URZ ;  /* 0x000001800c087890 */ /* 0x000fe4000fffe03f */
[----:B------:R-:W-:Y:S01]  /*16c0*/  UIADD3 UR10, UR16, 0x100, URZ ;  /* 0x00000100100a7890 */ /* 0x000fe2000fffe03f */
[----:B------:R-:W-:Y:S01]  /*16d0*/  UMOV UR9, 0xc0000010 ;  /* 0xc000001000097882 */ /* 0x000fe20000000000 */
[----:B------:R-:W-:Y:S01]  /*16e0*/  UMOV UR11, 0xc0000010 ;  /* 0xc0000010000b7882 */ /* 0x000fe20000000000 */
[----:B------:R-:W-:Y:S01]  /*16f0*/  UIADD3 UR12, UR12, 0x300, URZ ;  /* 0x000003000c0c7890 */ /* 0x000fe2000fffe03f */
[----:B------:R-:W-:Y:S02]  /*1700*/  WARPGROUP.DEPBAR.LE gsb0, 0x0 ;  /* 0x00008000000079c5 */ /* 0x000fe40000010000 */
[----:B------:R-:W-:-:S06]  /*1710*/  WARPGROUP.ARRIVE ;  /* 0x00000000000079c5 */ /* 0x000fcc0000000000 */
[----:B------:R-:W-:Y:S03]  /*1720*/  QGMMA.64x128x32.F32.E4M3.E4M3 R24, gdesc[UR8], R24, gsb0 ;  /* 0x01e00000081879f3 */ /* 0x000fe60008000818 */
[----:B------:R-:W-:Y:S02]  /*1730*/  WARPGROUP.DEPBAR.LE gsb0, 0x0 ;  /* 0x00008000000079c5 */ /* 0x000fe40000010000 */
[----:B------:R-:W-:-:S07]  /*1740*/  WARPGROUP.ARRIVE ;  /* 0x00000000000079c5 */ /* 0x000fce0000000000 */
[----:B------:R-:W-:Y:S03]  /*1750*/  QGMMA.64x128x32.F32.E4M3.E4M3 R24, gdesc[UR12], R24, gsb0 ;  /* 0x01e000000c1879f3 */ /* 0x000fe60008000818 */
[----:B------:R-:W-:Y:S02]  /*1760*/  WARPGROUP.DEPBAR.LE gsb0, 0x0 ;  /* 0x00008000000079c5 */ /* 0x000fe40000010000 */
[----:B------:R-:W-:Y:S05]  /*1770*/  @!P0 BRA `(.L_x_11027) ;  /* 0x0000000000048947 */ /* 0x000fea0003800000 */
[----:B------:R-:W-:Y:S01]  /*1780*/  BPT.TRAP 0x1 ;  /* 0x000000040000795c */ /* 0x000fe20000300000 */
.L_x_11027:
[C---:B------:R-:W-:Y:S01]  /*1790*/  FMUL.FTZ R10, R0.reuse, R32 ;  /* 0x00000020000a7220 */ /* 0x040fe20000410000 */
[C---:B------:R-:W-:Y:S01]  /*17a0*/  FMUL.FTZ R32, R0.reuse, R43 ;  /* 0x0000002b00207220 */ /* 0x040fe20000410000 */
[----:B------:R-:W-:Y:S01]  /*17b0*/  FMUL.FTZ R43, R0, R55 ;  /* 0x00000037002b7220 */ /* 0x000fe20000410000 */
[----:B------:R-:W-:Y:S01]  /*17c0*/  LOP3.LUT R55, R16, 0xffffff80, RZ, 0xc0, !PT ;  /* 0xffffff8010377812 */ /* 0x000fe200078ec0ff */
[C---:B------:R-:W-:Y:S01]  /*17d0*/  FMUL.FTZ R14, R0.reuse, R37 ;  /* 0x00000025000e7220 */ /* 0x040fe20000410000 */
[C---:B------:R-:W-:Y:S01]  /*17e0*/  FMUL.FTZ R37, R0.reuse, R60 ;  /* 0x0000003c00257220 */ /* 0x040fe20000410000 */
[C---:B------:R-:W-:Y:S01]  /*17f0*/  FMUL.FTZ R11, R0.reuse, R26 ;  /* 0x0000001a000b7220 */ /* 0x040fe20000410000 */
[----:B------:R-:W-:Y:S01]  /*1800*/  FMUL.FTZ R12, R0, R27 ;  /* 0x0000001b000c7220 */ /* 0x000fe20000410000 */
[----:B------:R-:W-:Y:S02]  /*1810*/  IMAD.IADD R55, R22, 0x1, -R55 ;  /* 0x0000000116377824 */ /* 0x000fe400078e0a37 */
[C---:B------:R-:W-:Y:S01]  /*1820*/  FMUL.FTZ R15, R0.reuse, R30 ;  /* 0x0000001e000f7220 */ /* 0x040fe20000410000 */
[C---:B------:R-:W-:Y:S01]  /*1830*/  FMUL.FTZ R19, R0.reuse, R31 ;  /* 0x0000001f00137220 */ /* 0x040fe20000410000 */
[C---:B------:R-:W-:Y:S01]  /*1840*/  FMUL.FTZ R23, R0.reuse, R34 ;  /* 0x0000002200177220 */ /* 0x040fe20000410000 */
[----:B------:R-:W2:Y:S01]  /*1850*/  MUFU.TANH R11, R11 ;  /* 0x0000000b000b7308 */ /* 0x000ea20000002400 */
[----:B------:R-:W-:Y:S01]  /*1860*/  SHF.R.S32.HI R60, RZ, 0x1f, R55 ;  /* 0x0000001fff3c7819 */ /* 0x000fe20000011437 */
[C---:B0-----:R-:W-:Y:S01]  /*1870*/  FMUL.FTZ R3, R0.reuse, R24 ;  /* 0x0000001800037220 */ /* 0x041fe20000410000 */
[C---:B------:R-:W-:Y:S01]  /*1880*/  FMUL.FTZ R24, R0.reuse, R35 ;  /* 0x0000002300187220 */ /* 0x040fe20000410000 */
[----:B-1----:R-:W-:Y:S01]  /*1890*/  FMUL.FTZ R6, R0, R25 ;  /* 0x0000001900067220 */ /* 0x002fe20000410000 */
[----:B------:R-:W-:Y:S01]  /*18a0*/  LEA.HI R60, R60, R55, RZ, 0x2 ;  /* 0x000000373c3c7211 */ /* 0x000fe200078f10ff */
[C---:B------:R-:W-:Y:S01]  /*18b0*/  FMUL.FTZ R7, R0.reuse, R28 ;  /* 0x0000001c00077220 */ /* 0x040fe20000410000 */
[----:B------:R-:W-:Y:S01]  /*18c0*/  FMUL.FTZ R28, R0, R38 ;  /* 0x00000026001c7220 */ /* 0x000fe20000410000 */
[----:B------:R-:W0:Y:S01]  /*18d0*/  MUFU.TANH R12, R12 ;  /* 0x0000000c000c7308 */ /* 0x000e220000002400 */
[----:B------:R-:W-:Y:S01]  /*18e0*/  LOP3.LUT R60, R60, 0x7ffffffc, RZ, 0xc0, !PT ;  /* 0x7ffffffc3c3c7812 */ /* 0x000fe200078ec0ff */
[C---:B------:R-:W-:Y:S01]  /*18f0*/  FMUL.FTZ R8, R0.reuse, R29 ;  /* 0x0000001d00087220 */ /* 0x040fe20000410000 */
[C---:B------:R-:W-:Y:S01]  /*1900*/  FMUL.FTZ R27, R0.reuse, R39 ;  /* 0x00000027001b7220 */ /* 0x040fe20000410000 */
[C---:B------:R-:W-:Y:S01]  /*1910*/  FMUL.FTZ R29, R0.reuse, R52 ;  /* 0x00000034001d7220 */ /* 0x040fe20000410000 */
[C---:B------:R-:W-:Y:S01]  /*1920*/  FMUL.FTZ R34, R0.reuse, R57 ;  /* 0x0000003900227220 */ /* 0x040fe20000410000 */
[----:B------:R-:W-:Y:S01]  /*1930*/  IMAD.IADD R60, R55, 0x1, -R60 ;  /* 0x00000001373c7824 */ /* 0x000fe200078e0a3c */
[----:B------:R-:W-:Y:S01]  /*1940*/  MOV R55, 0xfffffffe ;  /* 0xfffffffe00377802 */ /* 0x000fe20000000f00 */
[----:B------:R-:W1:Y:S01]  /*1950*/  MUFU.TANH R15, R15 ;  /* 0x0000000f000f7308 */ /* 0x000e620000002400 */
[C---:B------:R-:W-:Y:S01]  /*1960*/  FMUL.FTZ R52, R0.reuse, R62 ;  /* 0x0000003e00347220 */ /* 0x040fe20000410000 */
[C---:B------:R-:W-:Y:S01]  /*1970*/  FMUL.FTZ R31, R0.reuse, R42 ;  /* 0x0000002a001f7220 */ /* 0x040fe20000410000 */
[----:B------:R-:W-:Y:S01]  /*1980*/  FMUL.FTZ R25, R0, R48 ;  /* 0x0000003000197220 */ /* 0x000fe20000410000 */
[----:B------:R-:W-:-:S02]  /*1990*/  IMAD R60, R60, R55, 0x80 ;  /* 0x000000803c3c7424 */ /* 0x000fc400078e0237 */
[C---:B------:R-:W-:Y:S01]  /*19a0*/  FMUL.FTZ R48, R0.reuse, R59 ;  /* 0x0000003b00307220 */ /* 0x040fe20000410000 */
[----:B------:R-:W-:Y:S02]  /*19b0*/  IMAD.U32 R55, RZ, RZ, UR43 ;  /* 0x0000002bff377e24 */ /* 0x000fe4000f8e00ff */
[----:B------:R-:W-:Y:S01]  /*19c0*/  FMUL.FTZ R26, R0, R49 ;  /* 0x00000031001a7220 */ /* 0x000fe20000410000 */
[----:B------:R-:W-:Y:S01]  /*19d0*/  VIADD R60, R60, UR42 ;  /* 0x0000002a3c3c7c36 */ /* 0x000fe20008000000 */
[----:B------:R-:W3:Y:S01]  /*19e0*/  MUFU.TANH R19, R19 ;  /* 0x0000001300137308 */ /* 0x000ee20000002400 */
[C---:B------:R-:W-:Y:S01]  /*19f0*/  FMUL.FTZ R49, R0.reuse, R73 ;  /* 0x0000004900317220 */ /* 0x040fe20000410000 */
[C---:B------:R-:W-:Y:S01]  /*1a00*/  FMUL.FTZ R9, R0.reuse, R33 ;  /* 0x0000002100097220 */ /* 0x040fe20000410000 */
[----:B------:R-:W-:Y:S02]  /*1a10*/  IMAD R60, R55, -0x80, R60 ;  /* 0xffffff80373c7824 */ /* 0x000fe400078e023c */
[C---:B------:R-:W-:Y:S01]  /*1a20*/  FMUL.FTZ R13, R0.reuse, R36 ;  /* 0x00000024000d7220 */ /* 0x040fe20000410000 */
[C---:B------:R-:W-:Y:S01]  /*1a30*/  FMUL.FTZ R36, R0.reuse, R46 ;  /* 0x0000002e00247220 */ /* 0x040fe20000410000 */
[C---:B------:R-:W-:Y:S01]  /*1a40*/  FMUL.FTZ R35, R0.reuse, R47 ;  /* 0x0000002f00237220 */ /* 0x040fe20000410000 */
[----:B------:R-:W-:Y:S01]  /*1a50*/  FMUL.FTZ R47, R0, R58 ;  /* 0x0000003a002f7220 */ /* 0x000fe20000410000 */
[----:B------:R-:W4:Y:S01]  /*1a60*/  MUFU.TANH R23, R23 ;  /* 0x0000001700177308 */ /* 0x000f220000002400 */
[----:B------:R-:W-:Y:S01]  /*1a70*/  ISETP.GT.AND P2, PT, R60, RZ, PT ;  /* 0x000000ff3c00720c */ /* 0x000fe20003f44270 */
[----:B------:R-:W-:Y:S01]  /*1a80*/  FMUL.FTZ R58, R0, R71 ;  /* 0x00000047003a7220 */ /* 0x000fe20000410000 */
[----:B------:R-:W-:Y:S01]  /*1a90*/  ISETP.GT.AND P1, PT, R60, 0x1, PT ;  /* 0x000000013c00780c */ /* 0x000fe20003f24270 */
[----:B------:R-:W-:Y:S01]  /*1aa0*/  FMUL.FTZ R42, R0, R65 ;  /* 0x00000041002a7220 */ /* 0x000fe20000410000 */
[----:B------:R-:W-:Y:S01]  /*1ab0*/  ISETP.GT.AND P6, PT, R60, 0x8, PT ;  /* 0x000000083c00780c */ /* 0x000fe20003fc4270 */
[----:B------:R-:W-:Y:S01]  /*1ac0*/  FMUL.FTZ R39, R0, R50 ;  /* 0x0000003200277220 */ /* 0x000fe20000410000 */
[----:B--2---:R-:W-:Y:S01]  /*1ad0*/  FSEL R55, R11, -INF , P2 ;  /* 0xff8000000b377808 */ /* 0x004fe20001000000 */
[----:B------:R-:W2:Y:S01]  /*1ae0*/  MUFU.TANH R3, R3 ;  /* 0x0000000300037308 */ /* 0x000ea20000002400 */
[----:B0-----:R-:W-:Y:S01]  /*1af0*/  FSEL R12, R12, -INF , P1 ;  /* 0xff8000000c0c7808 */ /* 0x001fe20000800000 */
[----:B------:R-:W-:Y:S01]  /*1b00*/  FMUL.FTZ R38, R0, R61 ;  /* 0x0000003d00267220 */ /* 0x000fe20000410000 */
[----:B------:R-:W-:Y:S01]  /*1b10*/  ISETP.GT.AND P5, PT, R60, 0x9, PT ;  /* 0x000000093c00780c */ /* 0x000fe20003fa4270 */
[C---:B------:R-:W-:Y:S01]  /*1b20*/  FMUL.FTZ R18, R0.reuse, R40 ;  /* 0x0000002800127220 */ /* 0x040fe20000410000 */
[----:B-1----:R-:W-:Y:S01]  /*1b30*/  FSEL R57, R15, -INF , P6 ;  /* 0xff8000000f397808 */ /* 0x002fe20003000000 */
[----:B------:R-:W-:Y:S01]  /*1b40*/  FMUL.FTZ R40, R0, R51 ;  /* 0x0000003300287220 */ /* 0x000fe20000410000 */
[----:B------:R-:W-:Y:S01]  /*1b50*/  FMNMX.FTZ R62, R55, R12, !PT ;  /* 0x0000000c373e7209 */ /* 0x000fe20007810000 */
[----:B------:R-:W0:Y:S01]  /*1b60*/  MUFU.TANH R24, R24 ;  /* 0x0000001800187308 */ /* 0x000e220000002400 */
[----:B------:R-:W-:Y:S01]  /*1b70*/  ISETP.GT.AND P4, PT, R60, 0x10, PT ;  /* 0x000000103c00780c */ /* 0x000fe20003f84270 */
[C---:B------:R-:W-:Y:S01]  /*1b80*/  FMUL.FTZ R20, R0.reuse, R45 ;  /* 0x0000002d00147220 */ /* 0x040fe20000410000 */
[----:B---3--:R-:W-:Y:S01]  /*1b90*/  FSEL R59, R19, -INF , P5 ;  /* 0xff800000133b7808 */ /* 0x008fe20002800000 */
[C---:B------:R-:W-:Y:S01]  /*1ba0*/  FMUL.FTZ R45, R0.reuse, R69 ;  /* 0x00000045002d7220 */ /* 0x040fe20000410000 */
[----:B------:R-:W-:Y:S01]  /*1bb0*/  FMNMX.FTZ R62, R57, R62, !PT ;  /* 0x0000003e393e7209 */ /* 0x000fe20007810000 */
[----:B------:R-:W-:Y:S01]  /*1bc0*/  FMUL.FTZ R17, R0, R41 ;  /* 0x0000002900117220 */ /* 0x000fe20000410000 */
[----:B------:R-:W-:Y:S01]  /*1bd0*/  ISETP.GT.AND P3, PT, R60, 0x11, PT ;  /* 0x000000113c00780c */ /* 0x000fe20003f64270 */
[----:B------:R-:W1:Y:S01]  /*1be0*/  MUFU.TANH R6, R6 ;  /* 0x0000000600067308 */ /* 0x000e620000002400 */
[----:B----4-:R-:W-:Y:S01]  /*1bf0*/  FSEL R73, R23, -INF , P4 ;  /* 0xff80000017497808 */ /* 0x010fe20002000000 */
[C---:B------:R-:W-:Y:S01]  /*1c00*/  FMUL.FTZ R21, R0.reuse, R44 ;  /* 0x0000002c00157220 */ /* 0x040fe20000410000 */
[----:B------:R-:W-:Y:S01]  /*1c10*/  FMNMX.FTZ R62, R59, R62, !PT ;  /* 0x0000003e3b3e7209 */ /* 0x000fe20007810000 */
[C---:B------:R-:W-:Y:S01]  /*1c20*/  FMUL.FTZ R44, R0.reuse, R54 ;  /* 0x00000036002c7220 */ /* 0x040fe20000410000 */
[----:B--2---:R-:W-:Y:S01]  /*1c30*/  FSEL R3, R3, -INF , P2 ;  /* 0xff80000003037808 */ /* 0x004fe20001000000 */
[----:B------:R-:W-:Y:S01]  /*1c40*/  FMUL.FTZ R54, R0, R67 ;  /* 0x0000004300367220 */ /* 0x000fe20000410000 */
[----:B------:R-:W-:Y:S01]  /*1c50*/  ISETP.GT.AND P2, PT, R60, 0x18, PT ;  /* 0x000000183c00780c */ /* 0x000fe20003f44270 */
[----:B------:R-:W2:Y:S01]  /*1c60*/  MUFU.TANH R28, R28 ;  /* 0x0000001c001c7308 */ /* 0x000ea20000002400 */
[----:B0-----:R-:W-:Y:S01]  /*1c70*/  FSEL R71, R24, -INF , P3 ;  /* 0xff80000018477808 */ /* 0x001fe20001800000 */
[C---:B------:R-:W-:Y:S01]  /*1c80*/  FMUL.FTZ R51, R0.reuse, R63 ;  /* 0x0000003f00337220 */ /* 0x040fe20000410000 */
[----:B------:R-:W-:Y:S01]  /*1c90*/  FMNMX.FTZ R62, R73, R62, !PT ;  /* 0x0000003e493e7209 */ /* 0x000fe20007810000 */
[C---:B------:R-:W-:Y:S01]  /*1ca0*/  FMUL.FTZ R22, R0.reuse, R75 ;  /* 0x0000004b00167220 */ /* 0x040fe20000410000 */
[C---:B------:R-:W-:Y:S01]  /*1cb0*/  FMUL.FTZ R79, R0.reuse, R79 ;  /* 0x0000004f004f7220 */ /* 0x040fe20000410000 */
[----:B------:R-:W-:Y:S01]  /*1cc0*/  FMUL.FTZ R83, R0, R83 ;  /* 0x0000005300537220 */ /* 0x000fe20000410000 */
[----:B------:R-:W-:Y:S01]  /*1cd0*/  FMNMX.FTZ R62, R71, R62, !PT ;  /* 0x0000003e473e7209 */ /* 0x000fe20007810000 */
[----:B------:R-:W0:Y:S01]  /*1ce0*/  MUFU.TANH R7, R7 ;  /* 0x0000000700077308 */ /* 0x000e220000002400 */
[----:B-1----:R-:W-:Y:S01]  /*1cf0*/  FSEL R6, R6, -INF , P1 ;  /* 0xff80000006067808 */ /* 0x002fe20000800000 */
[----:B------:R-:W-:Y:S01]  /*1d00*/  FMUL.FTZ R30, R0, R53 ;  /* 0x00000035001e7220 */ /* 0x000fe20000410000 */
        /* <DEDUP_REMOVED lines=10> */
[----:B------:R-:W-:Y:S01]  /*1db0*/  FMNMX.FTZ R62, R65, R62, !PT ;  /* 0x0000003e413e7209 */ /* 0x000fe20007810000 */
[C---:B------:R-:W-:Y:S01]  /*1dc0*/  FMUL.FTZ R82, R0.reuse, R82 ;  /* 0x0000005200527220 */ /* 0x040fe20000410000 */
[C---:B------:R-:W-:Y:S01]  /*1dd0*/  FMUL.FTZ R50, R0.reuse, R72 ;  /* 0x0000004800327220 */ /* 0x040fe20000410000 */
[----:B------:R-:W2:Y:S01]  /*1de0*/  MUFU.TANH R8, R8 ;  /* 0x0000000800087308 */ /* 0x000ea20000002400 */
[----:B0-----:R-:W-:Y:S01]  /*1df0*/  FSEL R7, R7, -INF , P6 ;  /* 0xff80000007077808 */ /* 0x001fe20003000000 */
[----:B------:R-:W-:Y:S01]  /*1e00*/  FMUL.FTZ R86, R0, R86 ;  /* 0x0000005600567220 */ /* 0x000fe20000410000 */
[----:B------:R-:W-:Y:S01]  /*1e10*/  ISETP.GT.AND P6, PT, R60, 0x20, PT ;  /* 0x000000203c00780c */ /* 0x000fe20003fc4270 */
[C---:B------:R-:W-:Y:S01]  /*1e20*/  FMUL.FTZ R87, R0.reuse, R87 ;  /* 0x0000005700577220 */ /* 0x040fe20000410000 */
[----:B------:R-:W-:Y:S01]  /*1e30*/  ULDC UR4, c[0x0][0x988] ;  /* 0x0002620000047ab9 */ /* 0x000fe20000000800 */
[----:B------:R-:W-:Y:S01]  /*1e40*/  P2R R88, PR, RZ, 0x1 ;  /* 0x00000001ff587803 */ /* 0x000fe20000000000 */
        /* <DEDUP_REMOVED lines=11> */
[----:B------:R-:W-:Y:S01]  /*1f00*/  UIADD3 UR43, UR43, -0x2, URZ ;  /* 0xfffffffe2b2b7890 */ /* 0x000fe2000fffe03f */
[----:B------:R-:W-:Y:S01]  /*1f10*/  ISETP.GT.AND P5, PT, R60, 0x21, PT ;  /* 0x000000213c00780c */ /* 0x000fe20003fa4270 */
[----:B------:R-:W2:Y:S01]  /*1f20*/  S2UR UR7, SR_CgaCtaId ;  /* 0x00000000000779c3 */ /* 0x000ea20000008800 */
[-C--:B------:R-:W-:Y:S01]  /*1f30*/  MOV R90, R89.reuse ;  /* 0x00000059005a7202 */ /* 0x080fe20000000f00 */
[----:B------:R-:W-:Y:S01]  /*1f40*/  UISETP.GE.AND UP0, UPT, UR43, UR37, UPT ;  /* 0x000000252b00728c */ /* 0x000fe2000bf06270 */
[--C-:B------:R-:W-:Y:S01]  /*1f50*/  IMAD.MOV.U32 R92, RZ, RZ, R89.reuse ;  /* 0x000000ffff5c7224 */ /* 0x100fe200078e0059 */
[----:B------:R-:W3:Y:S01]  /*1f60*/  MUFU.TANH R32, R32 ;  /* 0x0000002000207308 */ /* 0x000ee20000002400 */
[----:B0-----:R-:W-:Y:S01]  /*1f70*/  FSEL R69, R31, -INF , P6 ;  /* 0xff8000001f457808 */ /* 0x001fe20003000000 */
[--C-:B------:R-:W-:Y:S01]  /*1f80*/  IMAD.MOV.U32 R94, RZ, RZ, R89.reuse ;  /* 0x000000ffff5e7224 */ /* 0x100fe200078e0059 */
[-C--:B------:R-:W-:Y:S01]  /*1f90*/  MOV R96, R89.reuse ;  /* 0x0000005900607202 */ /* 0x080fe20000000f00 */
[--C-:B------:R-:W-:Y:S01]  /*1fa0*/  IMAD.MOV.U32 R98, RZ, RZ, R89.reuse ;  /* 0x000000ffff627224 */ /* 0x100fe200078e0059 */
[----:B------:R-:W-:Y:S01]  /*1fb0*/  FMNMX.FTZ R62, R69, R62, !PT ;  /* 0x0000003e453e7209 */ /* 0x000fe20007810000 */
[--C-:B------:R-:W-:Y:S01]  /*1fc0*/  IMAD.MOV.U32 R100, RZ, RZ, R89.reuse ;  /* 0x000000ffff647224 */ /* 0x100fe200078e0059 */
[-C--:B------:R-:W-:Y:S01]  /*1fd0*/  MOV R102, R89.reuse ;  /* 0x0000005900667202 */ /* 0x080fe20000000f00 */
[----:B------:R-:W0:Y:S01]  /*1fe0*/  MUFU.TANH R9, R9 ;  /* 0x0000000900097308 */ /* 0x000e220000002400 */
[----:B-1----:R-:W-:Y:S01]  /*1ff0*/  FSEL R15, R10, -INF , P4 ;  /* 0xff8000000a0f7808 */ /* 0x002fe20002000000 */
[--C-:B------:R-:W-:Y:S01]  /*2000*/  IMAD.MOV.U32 R104, RZ, RZ, R89.reuse ;  /* 0x000000ffff687224 */ /* 0x100fe200078e0059 */
[----:B------:R-:W-:Y:S01]  /*2010*/  ISETP.GT.AND P4, PT, R60, 0x28, PT ;  /* 0x000000283c00780c */ /* 0x000fe20003f84270 */
[--C-:B------:R-:W-:Y:S01]  /*2020*/  IMAD.MOV.U32 R106, RZ, RZ, R89.reuse ;  /* 0x000000ffff6a7224 */ /* 0x100fe200078e0059 */
[-C--:B------:R-:W-:Y:S01]  /*2030*/  MOV R108, R89.reuse ;  /* 0x00000059006c7202 */ /* 0x080fe20000000f00 */
[--C-:B------:R-:W-:Y:S01]  /*2040*/  IMAD.MOV.U32 R110, RZ, RZ, R89.reuse ;  /* 0x000000ffff6e7224 */ /* 0x100fe200078e0059 */
[-C--:B------:R-:W-:Y:S01]  /*2050*/  MOV R114, R89.reuse ;  /* 0x0000005900727202 */ /* 0x080fe20000000f00 */
[----:B------:R-:W1:Y:S01]  /*2060*/  MUFU.TANH R36, R36 ;  /* 0x0000002400247308 */ /* 0x000e620000002400 */
[----:B---3--:R-:W-:Y:S01]  /*2070*/  FSEL R67, R32, -INF , P5 ;  /* 0xff80000020437808 */ /* 0x008fe20002800000 */
[--C-:B------:R-:W-:Y:S01]  /*2080*/  IMAD.MOV.U32 R112, RZ, RZ, R89.reuse ;  /* 0x000000ffff707224 */ /* 0x100fe200078e0059 */
[-C--:B------:R-:W-:Y:S01]  /*2090*/  MOV R120, R89.reuse ;  /* 0x0000005900787202 */ /* 0x080fe20000000f00 */
[--C-:B------:R-:W-:Y:S01]  /*20a0*/  IMAD.MOV.U32 R116, RZ, RZ, R89.reuse ;  /* 0x000000ffff747224 */ /* 0x100fe200078e0059 */
[----:B------:R-:W-:Y:S01]  /*20b0*/  FMNMX.FTZ R62, R67, R62, !PT ;  /* 0x0000003e433e7209 */ /* 0x000fe20007810000 */
[--C-:B------:R-:W-:Y:S01]  /*20c0*/  IMAD.MOV.U32 R118, RZ, RZ, R89.reuse ;  /* 0x000000ffff767224 */ /* 0x100fe200078e0059 */
[-C--:B------:R-:W-:Y:S01]  /*20d0*/  MOV R126, R89.reuse ;  /* 0x00000059007e7202 */ /* 0x080fe20000000f00 */
[----:B------:R-:W3:Y:S01]  /*20e0*/  MUFU.TANH R13, R13 ;  /* 0x0000000d000d7308 */ /* 0x000ee20000002400 */
[----:B0-----:R-:W-:Y:S01]  /*20f0*/  FSEL R9, R9, -INF , P3 ;  /* 0xff80000009097808 */ /* 0x001fe20001800000 */
[--C-:B------:R-:W-:Y:S01]  /*2100*/  IMAD.MOV.U32 R122, RZ, RZ, R89.reuse ;  /* 0x000000ffff7a7224 */ /* 0x100fe200078e0059 */
[----:B------:R-:W-:Y:S01]  /*2110*/  ISETP.GT.AND P3, PT, R60, 0x29, PT ;  /* 0x000000293c00780c */ /* 0x000fe20003f64270 */
[--C-:B------:R-:W-:Y:S01]  /*2120*/  IMAD.MOV.U32 R124, RZ, RZ, R89.reuse ;  /* 0x000000ffff7c7224 */ /* 0x100fe200078e0059 */
[----:B------:R-:W-:Y:S01]  /*2130*/  MOV R132, R89 ;  /* 0x0000005900847202 */ /* 0x000fe20000000f00 */
[----:B------:R-:W-:-:S02]  /*2140*/  IMAD.MOV.U32 R127, RZ, RZ, R89 ;  /* 0x000000ffff7f7224 */ /* 0x000fc400078e0059 */
[----:B------:R-:W0:Y:S01]  /*2150*/  MUFU.TANH R35, R35 ;  /* 0x0000002300237308 */ /* 0x000e220000002400 */
[----:B-1----:R-:W-:Y:S01]  /*2160*/  FSEL R63, R36, -INF , P4 ;  /* 0xff800000243f7808 */ /* 0x002fe20002000000 */
[--C-:B------:R-:W-:Y:S02]  /*2170*/  IMAD.MOV.U32 R129, RZ, RZ, R89.reuse ;  /* 0x000000ffff817224 */ /* 0x100fe400078e0059 */
[--C-:B------:R-:W-:Y:S01]  /*2180*/  IMAD.MOV.U32 R128, RZ, RZ, R89.reuse ;  /* 0x000000ffff807224 */ /* 0x100fe200078e0059 */
[----:B------:R-:W-:Y:S01]  /*2190*/  FMNMX.FTZ R62, R63, R62, !PT ;  /* 0x0000003e3f3e7209 */ /* 0x000fe20007810000 */
[--C-:B------:R-:W-:Y:S02]  /*21a0*/  IMAD.MOV.U32 R131, RZ, RZ, R89.reuse ;  /* 0x000000ffff837224 */ /* 0x100fe400078e0059 */
[----:B------:R-:W1:Y:S01]  /*21b0*/  MUFU.TANH R14, R14 ;  /* 0x0000000e000e7308 */ /* 0x000e620000002400 */
[----:B---3--:R-:W-:Y:S01]  /*21c0*/  FSEL R13, R13, -INF , P2 ;  /* 0xff8000000d0d7808 */ /* 0x008fe20001000000 */
[--C-:B------:R-:W-:Y:S01]  /*21d0*/  IMAD.MOV.U32 R130, RZ, RZ, R89.reuse ;  /* 0x000000ffff827224 */ /* 0x100fe200078e0059 */
[----:B------:R-:W-:Y:S01]  /*21e0*/  ISETP.GT.AND P2, PT, R60, 0x30, PT ;  /* 0x000000303c00780c */ /* 0x000fe20003f44270 */
[----:B------:R-:W-:-:S02]  /*21f0*/  IMAD.MOV.U32 R133, RZ, RZ, R89 ;  /* 0x000000ffff857224 */ /* 0x000fc400078e0059 */
[--C-:B------:R-:W-:Y:S02]  /*2200*/  IMAD.MOV.U32 R135, RZ, RZ, R89.reuse ;  /* 0x000000ffff877224 */ /* 0x100fe400078e0059 */
[----:B------:R-:W-:Y:S01]  /*2210*/  MUFU.TANH R39, R39 ;  /* 0x0000002700277308 */ /* 0x000fe20000002400 */
[----:B0-----:R-:W-:Y:S01]  /*2220*/  FSEL R75, R35, -INF , P3 ;  /* 0xff800000234b7808 */ /* 0x001fe20001800000 */
[----:B------:R-:W-:-:S03]  /*2230*/  IMAD.MOV.U32 R134, RZ, RZ, R89 ;  /* 0x000000ffff867224 */ /* 0x000fc600078e0059 */
[----:B------:R-:W-:-:S03]  /*2240*/  FMNMX.FTZ R62, R75, R62, !PT ;  /* 0x0000003e4b3e7209 */ /* 0x000fc60007810000 */
[----:B------:R-:W0:Y:S01]  /*2250*/  MUFU.TANH R18, R18 ;  /* 0x0000001200127308 */ /* 0x000e220000002400 */
[----:B-1----:R-:W-:Y:S02]  /*2260*/  FSEL R19, R14, -INF , P1 ;  /* 0xff8000000e137808 */ /* 0x002fe40000800000 */
[----:B------:R-:W-:Y:S02]  /*2270*/  ISETP.GT.AND P1, PT, R60, 0x31, PT ;  /* 0x000000313c00780c */ /* 0x000fe40003f24270 */
[----:B------:R-:W-:-:S03]  /*2280*/  FMNMX.FTZ R14, R3, R6, !PT ;  /* 0x00000006030e7209 */ /* 0x000fc60007810000 */
[----:B------:R-:W-:Y:S01]  /*2290*/  MUFU.TANH R40, R40 ;  /* 0x0000002800287308 */ /* 0x000fe20000002400 */
[----:B------:R-:W-:-:S07]  /*22a0*/  FMNMX.FTZ R14, R7, R14, !PT ;  /* 0x0000000e070e7209 */ /* 0x000fce0007810000 */
[----:B------:R-:W1:Y:S01]  /*22b0*/  MUFU.TANH R17, R17 ;  /* 0x0000001100117308 */ /* 0x000e620000002400 */
[----:B0-----:R-:W-:Y:S02]  /*22c0*/  FSEL R23, R18, -INF , P6 ;  /* 0xff80000012177808 */ /* 0x001fe40003000000 */
[----:B------:R-:W-:-:S05]  /*22d0*/  ISETP.GT.AND P6, PT, R60, 0x38, PT ;  /* 0x000000383c00780c */ /* 0x000fca0003fc4270 */
[----:B------:R-:W0:Y:S08]  /*22e0*/  MUFU.TANH R44, R44 ;  /* 0x0000002c002c7308 */ /* 0x000e300000002400 */
[----:B------:R-:W3:Y:S01]  /*22f0*/  MUFU.TANH R21, R21 ;  /* 0x0000001500157308 */ /* 0x000ee20000002400 */
[----:B-1----:R-:W-:Y:S02]  /*2300*/  FSEL R17, R17, -INF , P5 ;  /* 0xff80000011117808 */ /* 0x002fe40002800000 */
[----:B------:R-:W-:-:S05]  /*2310*/  ISETP.GT.AND P5, PT, R60, 0x39, PT ;  /* 0x000000393c00780c */ /* 0x000fca0003fa4270 */
[----:B------:R-:W1:Y:S01]  /*2320*/  MUFU.TANH R43, R43 ;  /* 0x0000002b002b7308 */ /* 0x000e620000002400 */
[----:B0-----:R-:W-:-:S07]  /*2330*/  FSEL R91, R44, -INF , P6 ;  /* 0xff8000002c5b7808 */ /* 0x001fce0003000000 */
[----:B------:R-:W0:Y:S01]  /*2340*/  MUFU.TANH R20, R20 ;  /* 0x0000001400147308 */ /* 0x000e220000002400 */
[----:B---3--:R-:W-:Y:S02]  /*2350*/  FSEL R21, R21, -INF , P4 ;  /* 0xff80000015157808 */ /* 0x008fe40002000000 */
[----:B------:R-:W-:-:S05]  /*2360*/  ISETP.GT.AND P4, PT, R60, 0x40, PT ;  /* 0x000000403c00780c */ /* 0x000fca0003f84270 */
[----:B------:R-:W3:Y:S01]  /*2370*/  MUFU.TANH R47, R47 ;  /* 0x0000002f002f7308 */ /* 0x000ee20000002400 */
[----:B-1----:R-:W-:-:S07]  /*2380*/  FSEL R95, R43, -INF , P5 ;  /* 0xff8000002b5f7808 */ /* 0x002fce0002800000 */
[----:B------:R1:W-:Y:S01]  /*2390*/  MUFU.TANH R117, R79 ;  /* 0x0000004f00757308 */ /* 0x0003e20000002400 */
[----:B0-----:R-:W-:Y:S02]  /*23a0*/  FSEL R27, R20, -INF , P3 ;  /* 0xff800000141b7808 */ /* 0x001fe40001800000 */
[----:B------:R-:W-:-:S05]  /*23b0*/  ISETP.GT.AND P3, PT, R60, 0x41, PT ;  /* 0x000000413c00780c */ /* 0x000fca0003f64270 */
[----:B------:R-:W0:Y:S01]  /*23c0*/  MUFU.TANH R25, R25 ;  /* 0x0000001900197308 */ /* 0x000e220000002400 */
[----:B-1----:R-:W-:Y:S02]  /*23d0*/  FSEL R79, R39, -INF , P2 ;  /* 0xff800000274f7808 */ /* 0x002fe40001000000 */
[----:B---3--:R-:W-:Y:S02]  /*23e0*/  FSEL R93, R47, -INF , P4 ;  /* 0xff8000002f5d7808 */ /* 0x008fe40002000000 */
[----:B------:R-:W-:-:S03]  /*23f0*/  FMNMX.FTZ R62, R79, R62, !PT ;  /* 0x0000003e4f3e7209 */ /* 0x000fc60007810000 */
[----:B------:R-:W1:Y:S08]  /*2400*/  MUFU.TANH R48, R48 ;  /* 0x0000003000307308 */ /* 0x000e700000002400 */
[----:B------:R3:W-:Y:S01]  /*2410*/  MUFU.TANH R121, R83 ;  /* 0x0000005300797308 */ /* 0x0007e20000002400 */
[----:B0-----:R-:W-:Y:S02]  /*2420*/  FSEL R25, R25, -INF , P2 ;  /* 0xff80000019197808 */ /* 0x001fe40001000000 */
[----:B------:R-:W-:-:S05]  /*2430*/  ISETP.GT.AND P2, PT, R60, 0x48, PT ;  /* 0x000000483c00780c */ /* 0x000fca0003f44270 */
[----:B------:R-:W0:Y:S01]  /*2440*/  MUFU.TANH R26, R26 ;  /* 0x0000001a001a7308 */ /* 0x000e220000002400 */
[----:B---3--:R-:W-:Y:S02]  /*2450*/  FSEL R83, R40, -INF , P1 ;  /* 0xff80000028537808 */ /* 0x008fe40000800000 */
[----:B-1----:R-:W-:Y:S01]  /*2460*/  FSEL R97, R48, -INF , P3 ;  /* 0xff80000030617808 */ /* 0x002fe20001800000 */
[----:B------:R-:W-:Y:S01]  /*2470*/  IMAD.U32 R48, RZ, RZ, UR4 ;  /* 0x00000004ff307e24 */ /* 0x000fe2000f8e00ff */
[----:B------:R-:W-:Y:S01]  /*2480*/  FMNMX.FTZ R62, R83, R62, !PT ;  /* 0x0000003e533e7209 */ /* 0x000fe20007810000 */
[----:B------:R-:W-:Y:S02]  /*2490*/  UIADD3 UR4, UR40, 0x17040, URZ ;  /* 0x0001704028047890 */ /* 0x000fe4000fffe03f */
[----:B------:R-:W1:Y:S01]  /*24a0*/  MUFU.TANH R52, R52 ;  /* 0x0000003400347308 */ /* 0x000e620000002400 */
[----:B------:R-:W-:Y:S01]  /*24b0*/  FMNMX.FTZ R62, R91, R62, !PT ;  /* 0x0000003e5b3e7209 */ /* 0x000fe20007810000 */
[----:B------:R-:W-:-:S03]  /*24c0*/  UPRMT UR4, UR44, 0x654, UR4 ;  /* 0x000006542c047896 */ /* 0x000fc60008000004 */
[----:B------:R-:W-:-:S03]  /*24d0*/  FMNMX.FTZ R62, R95, R62, !PT ;  /* 0x0000003e5f3e7209 */ /* 0x000fc60007810000 */
[----:B------:R-:W3:Y:S01]  /*24e0*/  MUFU.TANH R29, R29 ;  /* 0x0000001d001d7308 */ /* 0x000ee20000002400 */
[----:B------:R-:W-:Y:S02]  /*24f0*/  FMNMX.FTZ R62, R93, R62, !PT ;  /* 0x0000003e5d3e7209 */ /* 0x000fe40007810000 */
[----:B0-----:R-:W-:Y:S01]  /*2500*/  FSEL R31, R26, -INF , P1 ;  /* 0xff8000001a1f7808 */ /* 0x001fe20000800000 */
[----:B------:R-:W-:Y:S01]  /*2510*/  SYNCS.ARRIVE.TRANS64.RED.A1T0 RZ, [UR4], RZ ;  /* 0x000000ffffff79a7 */ /* 0x000fe20008100404 */
[----:B------:R-:W-:Y:S01]  /*2520*/  ISETP.GT.AND P1, PT, R60, 0x49, PT ;  /* 0x000000493c00780c */ /* 0x000fe20003f24270 */
[----:B------:R-:W-:Y:S01]  /*2530*/  UMOV UR4, URZ ;  /* 0x0000003f00047c82 */ /* 0x000fe20008000000 */
[----:B------:R-:W-:Y:S01]  /*2540*/  FMNMX.FTZ R62, R97, R62, !PT ;  /* 0x0000003e613e7209 */ /* 0x000fe20007810000 */
[----:B------:R-:W0:Y:S01]  /*2550*/  MUFU.TANH R51, R51 ;  /* 0x0000003300337308 */ /* 0x000e220000002400 */
[----:B-1----:R-:W-:-:S04]  /*2560*/  FSEL R99, R52, -INF , P2 ;  /* 0xff80000034637808 */ /* 0x002fc80001000000 */
[----:B------:R-:W-:-:S03]  /*2570*/  FMNMX.FTZ R62, R99, R62, !PT ;  /* 0x0000003e633e7209 */ /* 0x000fc60007810000 */
[----:B------:R-:W1:Y:S01]  /*2580*/  MUFU.TANH R30, R30 ;  /* 0x0000001e001e7308 */ /* 0x000e620000002400 */
[----:B---3--:R-:W-:Y:S02]  /*2590*/  FSEL R29, R29, -INF , P6 ;  /* 0xff8000001d1d7808 */ /* 0x008fe40003000000 */
[----:B------:R-:W-:-:S05]  /*25a0*/  ISETP.GT.AND P6, PT, R60, 0x50, PT ;  /* 0x000000503c00780c */ /* 0x000fca0003fc4270 */
[----:B------:R-:W3:Y:S01]  /*25b0*/  MUFU.TANH R53, R53 ;  /* 0x0000003500357308 */ /* 0x000ee20000002400 */
[----:B0-----:R-:W-:-:S04]  /*25c0*/  FSEL R101, R51, -INF , P1 ;  /* 0xff80000033657808 */ /* 0x001fc80000800000 */
[----:B------:R-:W-:-:S03]  /*25d0*/  FMNMX.FTZ R62, R101, R62, !PT ;  /* 0x0000003e653e7209 */ /* 0x000fc60007810000 */
[----:B------:R-:W0:Y:S01]  /*25e0*/  MUFU.TANH R33, R33 ;  /* 0x0000002100217308 */ /* 0x000e220000002400 */
[----:B-1----:R-:W-:Y:S02]  /*25f0*/  FSEL R35, R30, -INF , P5 ;  /* 0xff8000001e237808 */ /* 0x002fe40002800000 */
[----:B------:R-:W-:-:S05]  /*2600*/  ISETP.GT.AND P5, PT, R60, 0x51, PT ;  /* 0x000000513c00780c */ /* 0x000fca0003fa4270 */
[----:B------:R-:W1:Y:S01]  /*2610*/  MUFU.TANH R54, R54 ;  /* 0x0000003600367308 */ /* 0x000e620000002400 */
[----:B---3--:R-:W-:-:S04]  /*2620*/  FSEL R103, R53, -INF , P6 ;  /* 0xff80000035677808 */ /* 0x008fc80003000000 */
[----:B------:R-:W-:-:S03]  /*2630*/  FMNMX.FTZ R62, R103, R62, !PT ;  /* 0x0000003e673e7209 */ /* 0x000fc60007810000 */
[----:B------:R-:W3:Y:S01]  /*2640*/  MUFU.TANH R34, R34 ;  /* 0x0000002200227308 */ /* 0x000ee20000002400 */
[----:B0-----:R-:W-:Y:S02]  /*2650*/  FSEL R33, R33, -INF , P4 ;  /* 0xff80000021217808 */ /* 0x001fe40002000000 */
[----:B------:R-:W-:-:S05]  /*2660*/  ISETP.GT.AND P4, PT, R60, 0x58, PT ;  /* 0x000000583c00780c */ /* 0x000fca0003f84270 */
        /* <DEDUP_REMOVED lines=19> */
[----:B-1----:R-:W-:Y:S02]  /*27a0*/  FSEL R111, R16, -INF , P2 ;  /* 0xff800000106f7808 */ /* 0x002fe40001000000 */
[----:B------:R-:W-:Y:S02]  /*27b0*/  FMNMX.FTZ R16, R11, R14, !PT ;  /* 0x0000000e0b107209 */ /* 0x000fe40007810000 */
[----:B------:R-:W-:Y:S02]  /*27c0*/  FMNMX.FTZ R62, R111, R62, !PT ;  /* 0x0000003e6f3e7209 */ /* 0x000fe40007810000 */
[----:B------:R-:W-:Y:S01]  /*27d0*/  FMNMX.FTZ R16, R15, R16, !PT ;  /* 0x000000100f107209 */ /* 0x000fe20007810000 */
[----:B------:R-:W1:Y:S01]  /*27e0*/  MUFU.TANH R42, R42 ;  /* 0x0000002a002a7308 */ /* 0x000e620000002400 */
[----:B---3--:R-:W-:Y:S02]  /*27f0*/  FSEL R41, R41, -INF , P6 ;  /* 0xff80000029297808 */ /* 0x008fe40003000000 */
[----:B------:R-:W-:-:S02]  /*2800*/  ISETP.GT.AND P6, PT, R60, 0x68, PT ;  /* 0x000000683c00780c */ /* 0x000fc40003fc4270 */
[----:B------:R-:W-:-:S03]  /*2810*/  FMNMX.FTZ R16, R9, R16, !PT ;  /* 0x0000001009107209 */ /* 0x000fc60007810000 */
[----:B------:R-:W3:Y:S01]  /*2820*/  MUFU.TANH R115, R115 ;  /* 0x0000007300737308 */ /* 0x000ee20000002400 */
[----:B0-----:R-:W-:Y:S02]  /*2830*/  FSEL R113, R22, -INF , P1 ;  /* 0xff80000016717808 */ /* 0x001fe40000800000 */
[----:B------:R-:W-:Y:S02]  /*2840*/  FMNMX.FTZ R16, R13, R16, !PT ;  /* 0x000000100d107209 */ /* 0x000fe40007810000 */
[----:B------:R-:W-:Y:S02]  /*2850*/  FMNMX.FTZ R62, R113, R62, !PT ;  /* 0x0000003e713e7209 */ /* 0x000fe40007810000 */
[----:B------:R-:W-:Y:S01]  /*2860*/  FMNMX.FTZ R18, R19, R16, !PT ;  /* 0x0000001013127209 */ /* 0x000fe20007810000 */
[----:B------:R-:W0:Y:S01]  /*2870*/  MUFU.TANH R46, R46 ;  /* 0x0000002e002e7308 */ /* 0x000e220000002400 */
[----:B-1----:R-:W-:Y:S02]  /*2880*/  FSEL R47, R42, -INF , P5 ;  /* 0xff8000002a2f7808 */ /* 0x002fe40002800000 */
[----:B------:R-:W-:-:S02]  /*2890*/  ISETP.GT.AND P5, PT, R60, 0x69, PT ;  /* 0x000000693c00780c */ /* 0x000fc40003fa4270 */
[----:B------:R-:W-:Y:S02]  /*28a0*/  FMNMX.FTZ R18, R23, R18, !PT ;  /* 0x0000001217127209 */ /* 0x000fe40007810000 */
[----:B------:R-:W-:Y:S01]  /*28b0*/  FSEL R117, R117, -INF , P5 ;  /* 0xff80000075757808 */ /* 0x000fe20002800000 */
[----:B------:R-:W1:Y:S01]  /*28c0*/  MUFU.TANH R45, R45 ;  /* 0x0000002d002d7308 */ /* 0x000e620000002400 */
[----:B---3--:R-:W-:Y:S02]  /*28d0*/  FSEL R115, R115, -INF , P6 ;  /* 0xff80000073737808 */ /* 0x008fe40003000000 */
[----:B------:R-:W-:Y:S02]  /*28e0*/  FMNMX.FTZ R18, R17, R18, !PT ;  /* 0x0000001211127209 */ /* 0x000fe40007810000 */
[----:B------:R-:W-:Y:S02]  /*28f0*/  FMNMX.FTZ R62, R115, R62, !PT ;  /* 0x0000003e733e7209 */ /* 0x000fe40007810000 */
[----:B------:R-:W-:Y:S01]  /*2900*/  FMNMX.FTZ R18, R21, R18, !PT ;  /* 0x0000001215127209 */ /* 0x000fe20007810000 */
[----:B------:R-:W3:Y:S01]  /*2910*/  MUFU.TANH R82, R82 ;  /* 0x0000005200527308 */ /* 0x000ee20000002400 */
[----:B0-----:R-:W-:-:S02]  /*2920*/  FSEL R51, R46, -INF , P4 ;  /* 0xff8000002e337808 */ /* 0x001fc40002000000 */
[C---:B------:R-:W-:Y:S02]  /*2930*/  ISETP.GT.AND P4, PT, R60.reuse, 0x70, PT ;  /* 0x000000703c00780c */ /* 0x040fe40003f84270 */
[----:B------:R-:W-:Y:S02]  /*2940*/  FMNMX.FTZ R62, R117, R62, !PT ;  /* 0x0000003e753e7209 */ /* 0x000fe40007810000 */
[----:B------:R-:W-:Y:S01]  /*2950*/  FMNMX.FTZ R20, R27, R18, !PT ;  /* 0x000000121b147209 */ /* 0x000fe20007810000 */
[----:B------:R-:W0:Y:S01]  /*2960*/  MUFU.TANH R50, R50 ;  /* 0x0000003200327308 */ /* 0x000e220000002400 */
[----:B-1----:R-:W-:Y:S02]  /*2970*/  FSEL R45, R45, -INF , P3 ;  /* 0xff8000002d2d7808 */ /* 0x002fe40001800000 */
[----:B------:R-:W-:Y:S02]  /*2980*/  ISETP.GT.AND P3, PT, R60, 0x71, PT ;  /* 0x000000713c00780c */ /* 0x000fe40003f64270 */
[----:B------:R-:W-:-:S02]  /*2990*/  FMNMX.FTZ R20, R25, R20, !PT ;  /* 0x0000001419147209 */ /* 0x000fc40007810000 */
        /* <DEDUP_REMOVED lines=8> */
[----:B------:R-:W-:Y:S02]  /*2a20*/  ISETP.GT.AND P2, PT, R60, 0x78, PT ;  /* 0x000000783c00780c */ /* 0x000fe40003f44270 */
[----:B------:R-:W-:Y:S02]  /*2a30*/  FMNMX.FTZ R62, R121, R62, !PT ;  /* 0x0000003e793e7209 */ /* 0x000fe40007810000 */
[----:B------:R-:W-:Y:S01]  /*2a40*/  FMNMX.FTZ R22, R35, R20, !PT ;  /* 0x0000001423167209 */ /* 0x000fe20007810000 */
[----:B------:R1:W0:Y:S03]  /*2a50*/  MUFU.TANH R125, R87 ;  /* 0x00000057007d7308 */ /* 0x0002260000002400 */
[----:B------:R-:W-:-:S04]  /*2a60*/  FMNMX.FTZ R22, R33, R22, !PT ;  /* 0x0000001621167209 */ /* 0x000fc80007810000 */
[----:B------:R-:W-:Y:S01]  /*2a70*/  FMNMX.FTZ R22, R39, R22, !PT ;  /* 0x0000001627167209 */ /* 0x000fe20007810000 */
[----:B------:R-:W-:Y:S01]  /*2a80*/  MUFU.TANH R76, R76 ;  /* 0x0000004c004c7308 */ /* 0x000fe20000002400 */
[----:B-1----:R-:W-:Y:S02]  /*2a90*/  FSEL R87, R49, -INF , P1 ;  /* 0xff80000031577808 */ /* 0x002fe40000800000 */
[----:B------:R-:W-:Y:S02]  /*2aa0*/  ISETP.GT.AND P1, PT, R60, 0x79, PT ;  /* 0x000000793c00780c */ /* 0x000fe40003f24270 */
[----:B---3--:R-:W-:Y:S02]  /*2ab0*/  FSEL R123, R86, -INF , P2 ;  /* 0xff800000567b7808 */ /* 0x008fe40001000000 */
[----:B------:R-:W-:Y:S01]  /*2ac0*/  FMNMX.FTZ R22, R37, R22, !PT ;  /* 0x0000001625167209 */ /* 0x000fe20007810000 */
[----:B------:R-:W1:Y:S01]  /*2ad0*/  MUFU.TANH R77, R77 ;  /* 0x0000004d004d7308 */ /* 0x000e620000002400 */
[----:B0-----:R-:W-:-:S02]  /*2ae0*/  FSEL R125, R125, -INF , P1 ;  /* 0xff8000007d7d7808 */ /* 0x001fc40000800000 */
[----:B------:R-:W-:-:S04]  /*2af0*/  FMNMX.FTZ R62, R123, R62, !PT ;  /* 0x0000003e7b3e7209 */ /* 0x000fc80007810000 */
[----:B------:R-:W-:Y:S01]  /*2b00*/  FMNMX.FTZ R62, R125, R62, !PT ;  /* 0x0000003e7d3e7209 */ /* 0x000fe20007810000 */
[----:B------:R-:W-:Y:S04]  /*2b10*/  MUFU.TANH R80, R80 ;  /* 0x0000005000507308 */ /* 0x000fe80000002400 */
[----:B------:R-:W0:Y:S04]  /*2b20*/  SHFL.BFLY PT, R49, R62, 0x2, 0x1f ;  /* 0x0c401f003e317f89 */ /* 0x000e2800000e0000 */
[----:B------:R-:W3:Y:S01]  /*2b30*/  MUFU.TANH R81, R81 ;  /* 0x0000005100517308 */ /* 0x000ee20000002400 */
[----:B-1----:R-:W-:-:S07]  /*2b40*/  FSEL R77, R77, -INF , P5 ;  /* 0xff8000004d4d7808 */ /* 0x002fce0002800000 */
[----:B------:R-:W-:Y:S08]  /*2b50*/  MUFU.TANH R84, R84 ;  /* 0x0000005400547308 */ /* 0x000ff00000002400 */
[----:B------:R-:W1:Y:S01]  /*2b60*/  MUFU.TANH R85, R85 ;  /* 0x0000005500557308 */ /* 0x000e620000002400 */
[----:B---3--:R-:W-:Y:S02]  /*2b70*/  FSEL R81, R81, -INF , P3 ;  /* 0xff80000051517808 */ /* 0x008fe40001800000 */
[----:B0-----:R-:W-:-:S05]  /*2b80*/  FMNMX.FTZ R10, R62, R49, !PT ;  /* 0x000000313e0a7209 */ /* 0x001fca0007810000 */
[----:B------:R-:W0:Y:S01]  /*2b90*/  SHFL.BFLY PT, R49, R10, 0x1, 0x1f ;  /* 0x0c201f000a317f89 */ /* 0x000e2200000e0000 */
[----:B-1----:R-:W-:Y:S02]  /*2ba0*/  FSEL R85, R85, -INF , P1 ;  /* 0xff80000055557808 */ /* 0x002fe40000800000 */
[----:B0-----:R-:W-:-:S04]  /*2bb0*/  FMNMX.FTZ R49, R10, R49, !PT ;  /* 0x000000310a317209 */ /* 0x001fc80007810000 */
[C---:B------:R-:W-:Y:S01]  /*2bc0*/  FSETP.NEU.FTZ.AND P0, PT, R49.reuse, -INF , PT ;  /* 0xff8000003100780b */ /* 0x040fe20003f1d000 */
[----:B------:R-:W-:-:S05]  /*2bd0*/  FFMA.FTZ R8, R49, R48, -8 ;  /* 0xc100000031087423 */ /* 0x000fca0000010030 */
[----:B------:R-:W-:Y:S02]  /*2be0*/  FSEL R8, R8, RZ, P0 ;  /* 0x000000ff08087208 */ /* 0x000fe40000000000 */
[----:B------:R-:W-:Y:S01]  /*2bf0*/  ISETP.NE.AND P0, PT, R88, RZ, PT ;  /* 0x000000ff5800720c */ /* 0x000fe20003f05270 */
[--C-:B------:R-:W-:Y:S02]  /*2c00*/  IMAD.MOV.U32 R88, RZ, RZ, R89.reuse ;  /* 0x000000ffff587224 */ /* 0x100fe400078e0059 */
[-CC-:B------:R-:W-:Y:S01]  /*2c10*/  FFMA.FTZ R65, R65, R48.reuse, -R8.reuse ;  /* 0x0000003041417223 */ /* 0x180fe20000010808 */
[-CC-:B------:R-:W-:Y:S01]  /*2c20*/  FFMA.FTZ R24, R67, R48.reuse, -R8.reuse ;  /* 0x0000003043187223 */ /* 0x180fe20000010808 */
[-CC-:B------:R-:W-:Y:S01]  /*2c30*/  FFMA.FTZ R67, R75, R48.reuse, -R8.reuse ;  /* 0x000000304b437223 */ /* 0x180fe20000010808 */
[----:B------:R-:W-:Y:S01]  /*2c40*/  FSEL R75, R76, -INF , P6 ;  /* 0xff8000004c4b7808 */ /* 0x000fe20003000000 */
        /* <DEDUP_REMOVED lines=8> */
[----:B------:R0:W-:Y:S01]  /*2cd0*/  MUFU.EX2 R65, R24 ;  /* 0x0000001800417308 */ /* 0x0001e20000000800 */
[-CC-:B------:R-:W-:Y:S01]  /*2ce0*/  FFMA.FTZ R93, R93, R48.reuse, -R8.reuse ;  /* 0x000000305d5d7223 */ /* 0x180fe20000010808 */
[-CC-:B------:R-:W-:Y:S01]  /*2cf0*/  FFMA.FTZ R73, R73, R48.reuse, -R8.reuse ;  /* 0x0000003049497223 */ /* 0x180fe20000010808 */
[-CC-:B------:R-:W-:Y:S01]  /*2d00*/  FFMA.FTZ R91, R91, R48.reuse, -R8.reuse ;  /* 0x000000305b5b7223 */ /* 0x180fe20000010808 */
[-CC-:B------:R-:W-:Y:S01]  /*2d10*/  FFMA.FTZ R99, R99, R48.reuse, -R8.reuse ;  /* 0x0000003063637223 */ /* 0x180fe20000010808 */
[-CC-:B------:R-:W-:Y:S01]  /*2d20*/  FFMA.FTZ R59, R71, R48.reuse, -R8.reuse ;  /* 0x00000030473b7223 */ /* 0x180fe20000010808 */
[-CC-:B------:R-:W-:Y:S01]  /*2d30*/  FFMA.FTZ R71, R95, R48.reuse, -R8.reuse ;  /* 0x000000305f477223 */ /* 0x180fe20000010808 */
[--C-:B------:R-:W-:Y:S01]  /*2d40*/  FFMA.FTZ R30, R103, R48, -R8.reuse ;  /* 0x00000030671e7223 */ /* 0x100fe20000010808 */
[----:B------:R1:W-:Y:S01]  /*2d50*/  MUFU.EX2 R18, R69 ;  /* 0x0000004500127308 */ /* 0x0003e20000000800 */
[----:B0-----:R-:W-:Y:S01]  /*2d60*/  FMNMX.FTZ R24, R43, R22, !PT ;  /* 0x000000162b187209 */ /* 0x001fe20007810000 */
[-CC-:B------:R-:W-:Y:S01]  /*2d70*/  FFMA.FTZ R61, R61, R48.reuse, -R8.reuse ;  /* 0x000000303d3d7223 */ /* 0x180fe20000010808 */
[-CC-:B------:R-:W-:Y:S01]  /*2d80*/  FFMA.FTZ R32, R107, R48.reuse, -R8.reuse ;  /* 0x000000306b207223 */ /* 0x180fe20000010808 */
[--C-:B------:R-:W-:Y:S01]  /*2d90*/  FFMA.FTZ R95, R109, R48, -R8.reuse ;  /* 0x000000306d5f7223 */ /* 0x100fe20000010808 */
[----:B------:R-:W-:Y:S01]  /*2da0*/  FMNMX.FTZ R24, R41, R24, !PT ;  /* 0x0000001829187209 */ /* 0x000fe20007810000 */
[-CC-:B------:R-:W-:Y:S01]  /*2db0*/  FFMA.FTZ R36, R115, R48.reuse, -R8.reuse ;  /* 0x0000003073247223 */ /* 0x180fe20000010808 */
[--C-:B------:R-:W-:Y:S01]  /*2dc0*/  FFMA.FTZ R38, R119, R48, -R8.reuse ;  /* 0x0000003077267223 */ /* 0x100fe20000010808 */
[----:B------:R0:W-:Y:S01]  /*2dd0*/  MUFU.EX2 R22, R79 ;  /* 0x0000004f00167308 */ /* 0x0001e20000000800 */
[----:B------:R-:W-:Y:S01]  /*2de0*/  FMNMX.FTZ R24, R47, R24, !PT ;  /* 0x000000182f187209 */ /* 0x000fe20007810000 */
[-CC-:B-1----:R-:W-:Y:S01]  /*2df0*/  FFMA.FTZ R69, R83, R48.reuse, -R8.reuse ;  /* 0x0000003053457223 */ /* 0x182fe20000010808 */
[----:B------:R-:W-:Y:S01]  /*2e00*/  FSEL R83, R84, -INF , P2 ;  /* 0xff80000054537808 */ /* 0x000fe20001000000 */
[----:B------:R-:W-:Y:S01]  /*2e10*/  FFMA.FTZ R103, R125, R48, -R8 ;  /* 0x000000307d677223 */ /* 0x000fe20000010808 */
[----:B------:R-:W-:Y:S01]  /*2e20*/  FMNMX.FTZ R24, R51, R24, !PT ;  /* 0x0000001833187209 */ /* 0x000fe20007810000 */
[----:B------:R-:W-:-:S02]  /*2e30*/  IMAD.MOV.U32 R107, RZ, RZ, R89 ;  /* 0x000000ffff6b7224 */ /* 0x000fc400078e0059 */
[----:B------:R1:W-:Y:S01]  /*2e40*/  MUFU.EX2 R20, R63 ;  /* 0x0000003f00147308 */ /* 0x0003e20000000800 */
[----:B------:R-:W-:Y:S01]  /*2e50*/  FMNMX.FTZ R26, R45, R24, !PT ;  /* 0x000000182d1a7209 */ /* 0x000fe20007810000 */
[--C-:B------:R-:W-:Y:S01]  /*2e60*/  IMAD.MOV.U32 R109, RZ, RZ, R89.reuse ;  /* 0x000000ffff6d7224 */ /* 0x100fe200078e0059 */
[----:B0-----:R-:W-:Y:S01]  /*2e70*/  FSEL R79, R80, -INF , P4 ;  /* 0xff800000504f7808 */ /* 0x001fe20002000000 */
[--C-:B------:R-:W-:Y:S01]  /*2e80*/  IMAD.MOV.U32 R115, RZ, RZ, R89.reuse ;  /* 0x000000ffff737224 */ /* 0x100fe200078e0059 */
[----:B------:R-:W-:Y:S01]  /*2e90*/  FMNMX.FTZ R26, R53, R26, !PT ;  /* 0x0000001a351a7209 */ /* 0x000fe20007810000 */
[--C-:B------:R-:W-:Y:S02]  /*2ea0*/  IMAD.MOV.U32 R119, RZ, RZ, R89.reuse ;  /* 0x000000ffff777224 */ /* 0x100fe400078e0059 */
[----:B------:R-:W-:Y:S01]  /*2eb0*/  MUFU.EX2 R10, R10 ;  /* 0x0000000a000a7308 */ /* 0x000fe20000000800 */
[----:B------:R-:W-:Y:S01]  /*2ec0*/  FMNMX.FTZ R26, R87, R26, !PT ;  /* 0x0000001a571a7209 */ /* 0x000fe20007810000 */
[----:B------:R-:W-:-:S03]  /*2ed0*/  IMAD.MOV.U32 R125, RZ, RZ, R89 ;  /* 0x000000ffff7d7224 */ /* 0x000fc600078e0059 */
        /* <DEDUP_REMOVED lines=8> */
[----:B------:R-:W-:-:S05]  /*2f60*/  FMNMX.FTZ R34, R85, R28, !PT ;  /* 0x0000001c55227209 */ /* 0x000fca0007810000 */
[----:B-1----:R-:W1:Y:S02]  /*2f70*/  SHFL.BFLY PT, R63, R34, 0x2, 0x1f ;  /* 0x0c401f00223f7f89 */ /* 0x002e6400000e0000 */
[----:B------:R-:W3:Y:S01]  /*2f80*/  MUFU.EX2 R57, R57 ;  /* 0x0000003900397308 */ /* 0x000ee20000000800 */
[----:B0-----:R-:W-:-:S07]  /*2f90*/  FFMA.FTZ R93, R105, R48, -R8 ;  /* 0x00000030695d7223 */ /* 0x001fce0000010808 */
[----:B------:R0:W4:Y:S08]  /*2fa0*/  MUFU.EX2 R14, R73 ;  /* 0x00000049000e7308 */ /* 0x0001300000000800 */
[----:B------:R5:W-:Y:S01]  /*2fb0*/  MUFU.EX2 R24, R91 ;  /* 0x0000005b00187308 */ /* 0x000be20000000800 */
[-CC-:B0-----:R-:W-:Y:S01]  /*2fc0*/  FFMA.FTZ R73, R97, R48.reuse, -R8.reuse ;  /* 0x0000003061497223 */ /* 0x181fe20000010808 */
[--C-:B------:R-:W-:Y:S01]  /*2fd0*/  FFMA.FTZ R97, R113, R48, -R8.reuse ;  /* 0x0000003071617223 */ /* 0x100fe20000010808 */
[----:B---3--:R-:W-:Y:S01]  /*2fe0*/  F2FP.SATFINITE.E4M3.F32.PACK_AB_MERGE_C R149, R57, R12, RZ ;  /* 0x0000000c3995723e */ /* 0x008fe200048070ff */
[----:B------:R-:W-:Y:S01]  /*2ff0*/  IMAD.MOV.U32 R113, RZ, RZ, R89 ;  /* 0x000000ffff717224 */ /* 0x000fe200078e0059 */
[----:B-1----:R-:W-:Y:S01]  /*3000*/  FMNMX.FTZ R40, R34, R63, !PT ;  /* 0x0000003f22287209 */ /* 0x002fe20007810000 */
[----:B------:R-:W-:-:S02]  /*3010*/  FFMA.FTZ R34, R111, R48, -R8 ;  /* 0x000000306f227223 */ /* 0x000fc40000010808 */
[----:B------:R0:W-:Y:S01]  /*3020*/  MUFU.EX2 R28, R99 ;  /* 0x00000063001c7308 */ /* 0x0001e20000000800 */
[-CC-:B-----5:R-:W-:Y:S01]  /*3030*/  FFMA.FTZ R91, R101, R48.reuse, -R8.reuse ;  /* 0x00000030655b7223 */ /* 0x1a0fe20000010808 */
[--C-:B------:R-:W-:Y:S01]  /*3040*/  FFMA.FTZ R101, R121, R48, -R8.reuse ;  /* 0x0000003079657223 */ /* 0x100fe20000010808 */
[----:B------:R-:W1:Y:S01]  /*3050*/  SHFL.BFLY PT, R63, R40, 0x1, 0x1f ;  /* 0x0c201f00283f7f89 */ /* 0x000e6200000e0000 */
[----:B------:R-:W-:Y:S01]  /*3060*/  F2FP.SATFINITE.E4M3.F32.PACK_AB_MERGE_C R149, R55, R10, R149 ;  /* 0x0000000a3795723e */ /* 0x000fe20004807095 */
[--C-:B------:R-:W-:Y:S02]  /*3070*/  IMAD.MOV.U32 R111, RZ, RZ, R89.reuse ;  /* 0x000000ffff6f7224 */ /* 0x100fe400078e0059 */
[--C-:B------:R-:W-:Y:S01]  /*3080*/  IMAD.MOV.U32 R121, RZ, RZ, R89.reuse ;  /* 0x000000ffff797224 */ /* 0x100fe200078e0059 */
[----:B------:R-:W3:Y:S01]  /*3090*/  MUFU.EX2 R59, R59 ;  /* 0x0000003b003b7308 */ /* 0x000ee20000000800 */
[----:B0-----:R-:W-:Y:S01]  /*30a0*/  FFMA.FTZ R99, R117, R48, -R8 ;  /* 0x0000003075637223 */ /* 0x001fe20000010808 */
[----:B------:R-:W-:-:S06]  /*30b0*/  IMAD.MOV.U32 R117, RZ, RZ, R89 ;  /* 0x000000ffff757224 */ /* 0x000fcc00078e0059 */
[----:B------:R-:W-:Y:S08]  /*30c0*/  MUFU.EX2 R61, R61 ;  /* 0x0000003d003d7308 */ /* 0x000ff00000000800 */
[----:B------:R-:W-:Y:S01]  /*30d0*/  MUFU.EX2 R67, R67 ;  /* 0x0000004300437308 */ /* 0x000fe20000000800 */
[----:B-1----:R-:W-:Y:S01]  /*30e0*/  FMNMX.FTZ R63, R40, R63, !PT ;  /* 0x0000003f283f7209 */ /* 0x002fe20007810000 */
[----:B------:R-:W-:Y:S01]  /*30f0*/  FFMA.FTZ R40, R123, R48, -R8 ;  /* 0x000000307b287223 */ /* 0x000fe20000010808 */
[----:B------:R-:W-:-:S02]  /*3100*/  IMAD.MOV.U32 R123, RZ, RZ, R89 ;  /* 0x000000ffff7b7224 */ /* 0x000fc400078e0059 */
        /* <DEDUP_REMOVED lines=15> */
[----:B------:R-:W-:Y:S01]  /*3200*/  FADD.FTZ R17, R10, R55 ;  /* 0x000000370a117221 */ /* 0x000fe20000010000 */
[-CC-:B------:R-:W-:Y:S01]  /*3210*/  FFMA.FTZ R19, R19, R48.reuse, -R54.reuse ;  /* 0x0000003013137223 */ /* 0x180fe20000010836 */
[-CC-:B------:R-:W-:Y:S01]  /*3220*/  FFMA.FTZ R9, R23, R48.reuse, -R54.reuse ;  /* 0x0000003017097223 */ /* 0x180fe20000010836 */
[-CC-:B------:R-:W-:Y:S01]  /*3230*/  FFMA.FTZ R21, R21, R48.reuse, -R54.reuse ;  /* 0x0000003015157223 */ /* 0x180fe20000010836 */
[----:B------:R-:W-:Y:S01]  /*3240*/  FADD.FTZ R64, R12, R17 ;  /* 0x000000110c407221 */ /* 0x000fe20000010000 */
[-CC-:B------:R-:W-:Y:S01]  /*3250*/  FFMA.FTZ R27, R27, R48.reuse, -R54.reuse ;  /* 0x000000301b1b7223 */ /* 0x180fe20000010836 */
[----:B------:R-:W0:Y:S01]  /*3260*/  MUFU.EX2 R6, R6 ;  /* 0x0000000600067308 */ /* 0x000e220000000800 */
[-C--:B------:R-:W-:Y:S01]  /*3270*/  FFMA.FTZ R44, R31, R48.reuse, -R54 ;  /* 0x000000301f2c7223 */ /* 0x080fe20000010836 */
[----:B------:R-:W-:Y:S01]  /*3280*/  FADD.FTZ R17, R57, R64 ;  /* 0x0000004039117221 */ /* 0x000fe20000010000 */
[-CC-:B------:R-:W-:Y:S01]  /*3290*/  FFMA.FTZ R29, R29, R48.reuse, -R54.reuse ;  /* 0x000000301d1d7223 */ /* 0x180fe20000010836 */
[-CC-:B------:R-:W-:Y:S01]  /*32a0*/  FFMA.FTZ R35, R35, R48.reuse, -R54.reuse ;  /* 0x0000003023237223 */ /* 0x180fe20000010836 */
[-CC-:B------:R-:W-:Y:S01]  /*32b0*/  FFMA.FTZ R46, R39, R48.reuse, -R54.reuse ;  /* 0x00000030272e7223 */ /* 0x180fe20000010836 */
[----:B----4-:R-:W-:Y:S01]  /*32c0*/  FADD.FTZ R64, R14, R17 ;  /* 0x000000110e407221 */ /* 0x010fe20000010000 */
[-CC-:B------:R-:W-:Y:S01]  /*32d0*/  FFMA.FTZ R37, R37, R48.reuse, -R54.reuse ;  /* 0x0000003025257223 */ /* 0x180fe20000010836 */
[----:B------:R-:W1:Y:S01]  /*32e0*/  MUFU.EX2 R50, R50 ;  /* 0x0000003200327308 */ /* 0x000e620000000800 */
[-C--:B------:R-:W-:Y:S01]  /*32f0*/  FFMA.FTZ R43, R43, R48.reuse, -R54 ;  /* 0x000000302b2b7223 */ /* 0x080fe20000010836 */
[----:B---3--:R-:W-:Y:S01]  /*3300*/  FADD.FTZ R23, R59, R64 ;  /* 0x000000403b177221 */ /* 0x008fe20000010000 */
[-CC-:B------:R-:W-:Y:S01]  /*3310*/  FFMA.FTZ R51, R51, R48.reuse, -R54.reuse ;  /* 0x0000003033337223 */ /* 0x180fe20000010836 */
[-CC-:B------:R-:W-:Y:S01]  /*3320*/  FFMA.FTZ R45, R45, R48.reuse, -R54.reuse ;  /* 0x000000302d2d7223 */ /* 0x180fe20000010836 */
[-CC-:B------:R-:W-:Y:S01]  /*3330*/  FFMA.FTZ R53, R53, R48.reuse, -R54.reuse ;  /* 0x0000003035357223 */ /* 0x180fe20000010836 */
[----:B------:R-:W-:Y:S01]  /*3340*/  FADD.FTZ R66, R16, R23 ;  /* 0x0000001710427221 */ /* 0x000fe20000010000 */
[-C--:B------:R-:W-:Y:S01]  /*3350*/  FFMA.FTZ R87, R87, R48.reuse, -R54 ;  /* 0x0000003057577223 */ /* 0x080fe20000010836 */
[----:B------:R3:W4:Y:S01]  /*3360*/  MUFU.EX2 R105, R11 ;  /* 0x0000000b00697308 */ /* 0x0007220000000800 */
[----:B0-----:R-:W-:Y:S01]  /*3370*/  FADD.FTZ R15, R3, R6 ;  /* 0x00000006030f7221 */ /* 0x001fe20000010000 */
[-CC-:B------:R-:W-:Y:S01]  /*3380*/  FFMA.FTZ R75, R75, R48.reuse, -R54.reuse ;  /* 0x000000304b4b7223 */ /* 0x180fe20000010836 */
[-CC-:B------:R-:W-:Y:S01]  /*3390*/  FFMA.FTZ R77, R77, R48.reuse, -R54.reuse ;  /* 0x000000304d4d7223 */ /* 0x180fe20000010836 */
[-CC-:B------:R-:W-:Y:S01]  /*33a0*/  FFMA.FTZ R79, R79, R48.reuse, -R54.reuse ;  /* 0x000000304f4f7223 */ /* 0x180fe20000010836 */
[-CC-:B------:R-:W-:Y:S01]  /*33b0*/  FFMA.FTZ R81, R81, R48.reuse, -R54.reuse ;  /* 0x0000003051517223 */ /* 0x180fe20000010836 */
[----:B------:R-:W-:-:S02]  /*33c0*/  FFMA.FTZ R83, R83, R48, -R54 ;  /* 0x0000003053537223 */ /* 0x000fc40000010836 */
[----:B------:R-:W0:Y:S01]  /*33d0*/  MUFU.EX2 R7, R7 ;  /* 0x0000000700077308 */ /* 0x000e220000000800 */
[----:B-1----:R-:W-:Y:S01]  /*33e0*/  FADD.FTZ R52, R50, R15 ;  /* 0x0000000f32347221 */ /* 0x002fe20000010000 */
[-CC-:B---3--:R-:W-:Y:S01]  /*33f0*/  FFMA.FTZ R11, R25, R48.reuse, -R54.reuse ;  /* 0x00000030190b7223 */ /* 0x188fe20000010836 */
[----:B------:R-:W-:-:S05]  /*3400*/  FFMA.FTZ R15, R41, R48, -R54 ;  /* 0x00000030290f7223 */ /* 0x000fca0000010836 */
[----:B------:R-:W1:Y:S01]  /*3410*/  MUFU.EX2 R8, R8 ;  /* 0x0000000800087308 */ /* 0x000e620000000800 */
[C---:B----4-:R-:W-:Y:S01]  /*3420*/  FADD.FTZ R52, R105.reuse, R52 ;  /* 0x0000003469347221 */ /* 0x050fe20000010000 */
[----:B------:R-:W-:Y:S01]  /*3430*/  F2FP.SATFINITE.E4M3.F32.PACK_AB_MERGE_C R50, R105, R50, RZ ;  /* 0x000000326932723e */ /* 0x000fe200048070ff */
[----:B------:R-:W-:-:S03]  /*3440*/  IMAD.MOV.U32 R105, RZ, RZ, R89 ;  /* 0x000000ffff697224 */ /* 0x000fc600078e0059 */
[----:B------:R-:W-:Y:S02]  /*3450*/  F2FP.SATFINITE.E4M3.F32.PACK_AB_MERGE_C R148, R6, R3, R50 ;  /* 0x000000030694723e */ /* 0x000fe40004807032 */
[----:B------:R3:W4:Y:S01]  /*3460*/  MUFU.EX2 R56, R13 ;  /* 0x0000000d00387308 */ /* 0x0007220000000800 */
[----:B0-----:R-:W-:Y:S01]  /*3470*/  FADD.FTZ R17, R7, R52 ;  /* 0x0000003407117221 */ /* 0x001fe20000010000 */
[----:B------:R-:W-:-:S06]  /*3480*/  FFMA.FTZ R52, R47, R48, -R54 ;  /* 0x000000302f347223 */ /* 0x000fcc0000010836 */
[----:B------:R-:W0:Y:S01]  /*3490*/  MUFU.EX2 R19, R19 ;  /* 0x0000001300137308 */ /* 0x000e220000000800 */
[----:B-1----:R-:W-:Y:S01]  /*34a0*/  FADD.FTZ R17, R8, R17 ;  /* 0x0000001108117221 */ /* 0x002fe20000010000 */
[-CC-:B---3--:R-:W-:Y:S01]  /*34b0*/  FFMA.FTZ R13, R33, R48.reuse, -R54.reuse ;  /* 0x00000030210d7223 */ /* 0x188fe20000010836 */
[----:B------:R-:W-:-:S05]  /*34c0*/  FFMA.FTZ R54, R85, R48, -R54 ;  /* 0x0000003055367223 */ /* 0x000fca0000010836 */
[----:B------:R-:W1:Y:S01]  /*34d0*/  MUFU.EX2 R9, R9 ;  /* 0x0000000900097308 */ /* 0x000e620000000800 */
[----:B----4-:R-:W-:Y:S01]  /*34e0*/  FADD.FTZ R64, R56, R17 ;  /* 0x0000001138407221 */ /* 0x010fe20000010000 */
[C---:B------:R-:W-:Y:S01]  /*34f0*/  FADD.FTZ R17, R61.reuse, R66 ;  /* 0x000000423d117221 */ /* 0x040fe20000010000 */
[----:B------:R-:W-:-:S03]  /*3500*/  F2FP.SATFINITE.E4M3.F32.PACK_AB_MERGE_C R61, R61, R16, RZ ;  /* 0x000000103d3d723e */ /* 0x000fc600048070ff */
[----:B------:R-:W-:Y:S01]  /*3510*/  FADD.FTZ R66, R18, R17 ;  /* 0x0000001112427221 */ /* 0x000fe20000010000 */
[----:B------:R-:W-:Y:S01]  /*3520*/  F2FP.SATFINITE.E4M3.F32.PACK_AB_MERGE_C R151, R59, R14, R61 ;  /* 0x0000000e3b97723e */ /* 0x000fe2000480703d */
[----:B------:R-:W3:Y:S01]  /*3530*/  MUFU.EX2 R42, R42 ;  /* 0x0000002a002a7308 */ /* 0x000ee20000000800 */
[----:B0-----:R-:W-:Y:S01]  /*3540*/  FADD.FTZ R64, R19, R64 ;  /* 0x0000004013407221 */ /* 0x001fe20000010000 */
[----:B------:R-:W-:Y:S01]  /*3550*/  FADD.FTZ R23, R65, R66 ;  /* 0x0000004241177221 */ /* 0x000fe20000010000 */
[----:B------:R-:W-:-:S03]  /*3560*/  F2FP.SATFINITE.E4M3.F32.PACK_AB_MERGE_C R56, R19, R56, RZ ;  /* 0x000000381338723e */ /* 0x000fc600048070ff */
[----:B------:R-:W-:Y:S01]  /*3570*/  FADD.FTZ R68, R20, R23 ;  /* 0x0000001714447221 */ /* 0x000fe20000010000 */
[----:B------:R-:W-:Y:S01]  /*3580*/  F2FP.SATFINITE.E4M3.F32.PACK_AB_MERGE_C R150, R8, R7, R56 ;  /* 0x000000070896723e */ /* 0x000fe20004807038 */
[----:B------:R-:W0:Y:S01]  /*3590*/  MUFU.EX2 R21, R21 ;  /* 0x0000001500157308 */ /* 0x000e220000000800 */
[----:B-1----:R-:W-:Y:S01]  /*35a0*/  FADD.FTZ R17, R9, R64 ;  /* 0x0000004009117221 */ /* 0x002fe20000010000 */
[C---:B------:R-:W-:Y:S01]  /*35b0*/  FADD.FTZ R23, R67.reuse, R68 ;  /* 0x0000004443177221 */ /* 0x040fe20000010000 */
[----:B------:R-:W-:-:S03]  /*35c0*/  F2FP.SATFINITE.E4M3.F32.PACK_AB_MERGE_C R67, R67, R20, RZ ;  /* 0x000000144343723e */ /* 0x000fc600048070ff */
[----:B------:R-:W-:Y:S01]  /*35d0*/  FADD.FTZ R68, R22, R23 ;  /* 0x0000001716447221 */ /* 0x000fe20000010000 */
[----:B------:R-:W-:Y:S01]  /*35e0*/  F2FP.SATFINITE.E4M3.F32.PACK_AB_MERGE_C R137, R65, R18, R67 ;  /* 0x000000124189723e */ /* 0x000fe20004807043 */
[----:B------:R-:W1:Y:S01]  /*35f0*/  MUFU.EX2 R58, R27 ;  /* 0x0000001b003a7308 */ /* 0x000e620000000800 */
[----:B---3--:R-:W-:Y:S01]  /*3600*/  FADD.FTZ R66, R42, R17 ;  /* 0x000000112a427221 */ /* 0x008fe20000010000 */
[----:B------:R-:W-:-:S06]  /*3610*/  FADD.FTZ R23, R69, R68 ;  /* 0x0000004445177221 */ /* 0x000fcc0000010000 */
[----:B------:R-:W3:Y:S01]  /*3620*/  MUFU.EX2 R11, R11 ;  /* 0x0000000b000b7308 */ /* 0x000ee20000000800 */
[----:B0-----:R-:W-:-:S07]  /*3630*/  FADD.FTZ R17, R21, R66 ;  /* 0x0000004215117221 */ /* 0x001fce0000010000 */
[----:B------:R-:W0:Y:S01]  /*3640*/  MUFU.EX2 R44, R44 ;  /* 0x0000002c002c7308 */ /* 0x000e220000000800 */
[C---:B-1----:R-:W-:Y:S01]  /*3650*/  FADD.FTZ R66, R58.reuse, R17 ;  /* 0x000000113a427221 */ /* 0x042fe20000010000 */
[----:B------:R-:W-:-:S04]  /*3660*/  F2FP.SATFINITE.E4M3.F32.PACK_AB_MERGE_C R21, R58, R21, RZ ;  /* 0x000000153a15723e */ /* 0x000fc800048070ff */
[----:B------:R-:W-:Y:S02]  /*3670*/  F2FP.SATFINITE.E4M3.F32.PACK_AB_MERGE_C R136, R42, R9, R21 ;  /* 0x000000092a88723e */ /* 0x000fe40004807015 */
[----:B------:R-:W1:Y:S01]  /*3680*/  MUFU.EX2 R29, R29 ;  /* 0x0000001d001d7308 */ /* 0x000e620000000800 */
[----:B---3--:R-:W-:Y:S01]  /*3690*/  FADD.FTZ R17, R11, R66 ;  /* 0x000000420b117221 */ /* 0x008fe20000010000 */
[----:B------:R-:W-:Y:S01]  /*36a0*/  FADD.FTZ R66, R24, R23 ;  /* 0x0000001718427221 */ /* 0x000fe20000010000 */
[----:B------:R-:W-:-:S03]  /*36b0*/  F2FP.SATFINITE.E4M3.F32.PACK_AB_MERGE_C R23, R71, R24, RZ ;  /* 0x000000184717723e */ /* 0x000fc600048070ff */
[----:B------:R-:W-:Y:S01]  /*36c0*/  FADD.FTZ R71, R71, R66 ;  /* 0x0000004247477221 */ /* 0x000fe20000010000 */
[----:B------:R-:W-:Y:S01]  /*36d0*/  F2FP.SATFINITE.E4M3.F32.PACK_AB_MERGE_C R139, R69, R22, R23 ;  /* 0x00000016458b723e */ /* 0x000fe20004807017 */
[----:B------:R-:W3:Y:S01]  /*36e0*/  MUFU.EX2 R60, R35 ;  /* 0x00000023003c7308 */ /* 0x000ee20000000800 */
[----:B0-----:R-:W-:Y:S01]  /*36f0*/  FADD.FTZ R16, R44, R17 ;  /* 0x000000112c107221 */ /* 0x001fe20000010000 */
[----:B------:R-:W-:-:S06]  /*3700*/  FADD.FTZ R20, R26, R71 ;  /* 0x000000471a147221 */ /* 0x000fcc0000010000 */
[----:B------:R-:W0:Y:S01]  /*3710*/  MUFU.EX2 R13, R13 ;  /* 0x0000000d000d7308 */ /* 0x000e220000000800 */
[----:B-1----:R-:W-:-:S07]  /*3720*/  FADD.FTZ R17, R29, R16 ;  /* 0x000000101d117221 */ /* 0x002fce0000010000 */
[----:B------:R-:W1:Y:S01]  /*3730*/  MUFU.EX2 R73, R73 ;  /* 0x0000004900497308 */ /* 0x000e620000000800 */
[C---:B---3--:R-:W-:Y:S01]  /*3740*/  FADD.FTZ R16, R60.reuse, R17 ;  /* 0x000000113c107221 */ /* 0x048fe20000010000 */
[----:B------:R-:W-:-:S04]  /*3750*/  F2FP.SATFINITE.E4M3.F32.PACK_AB_MERGE_C R29, R60, R29, RZ ;  /* 0x0000001d3c1d723e */ /* 0x000fc800048070ff */
[----:B------:R-:W-:Y:S02]  /*3760*/  F2FP.SATFINITE.E4M3.F32.PACK_AB_MERGE_C R138, R44, R11, R29 ;  /* 0x0000000b2c8a723e */ /* 0x000fe4000480701d */
[----:B------:R-:W3:Y:S01]  /*3770*/  MUFU.EX2 R46, R46 ;  /* 0x0000002e002e7308 */ /* 0x000ee20000000800 */
[----:B0-----:R-:W-:-:S07]  /*3780*/  FADD.FTZ R17, R13, R16 ;  /* 0x000000100d117221 */ /* 0x001fce0000010000 */
[----:B------:R-:W0:Y:S01]  /*3790*/  MUFU.EX2 R37, R37 ;  /* 0x0000002500257308 */ /* 0x000e220000000800 */
[----:B-1----:R-:W-:-:S04]  /*37a0*/  FADD.FTZ R19, R73, R20 ;  /* 0x0000001449137221 */ /* 0x002fc80000010000 */
[----:B------:R-:W-:-:S03]  /*37b0*/  FADD.FTZ R24, R28, R19 ;  /* 0x000000131c187221 */ /* 0x000fc60000010000 */
[----:B------:R-:W1:Y:S01]  /*37c0*/  MUFU.EX2 R91, R91 ;  /* 0x0000005b005b7308 */ /* 0x000e620000000800 */
[----:B---3--:R-:W-:-:S07]  /*37d0*/  FADD.FTZ R20, R46, R17 ;  /* 0x000000112e147221 */ /* 0x008fce0000010000 */
[----:B------:R-:W3:Y:S01]  /*37e0*/  MUFU.EX2 R62, R43 ;  /* 0x0000002b003e7308 */ /* 0x000ee20000000800 */
[----:B0-----:R-:W-:-:S07]  /*37f0*/  FADD.FTZ R17, R37, R20 ;  /* 0x0000001425117221 */ /* 0x001fce0000010000 */
[----:B------:R-:W0:Y:S01]  /*3800*/  MUFU.EX2 R30, R30 ;  /* 0x0000001e001e7308 */ /* 0x000e220000000800 */
[C---:B-1----:R-:W-:Y:S01]  /*3810*/  F2FP.SATFINITE.E4M3.F32.PACK_AB_MERGE_C R28, R91.reuse, R28, RZ ;  /* 0x0000001c5b1c723e */ /* 0x042fe200048070ff */
[----:B------:R-:W-:-:S03]  /*3820*/  FADD.FTZ R91, R91, R24 ;  /* 0x000000185b5b7221 */ /* 0x000fc60000010000 */
[----:B------:R-:W-:-:S03]  /*3830*/  F2FP.SATFINITE.E4M3.F32.PACK_AB_MERGE_C R141, R73, R26, R28 ;  /* 0x0000001a498d723e */ /* 0x000fc6000480701c */
[----:B------:R-:W1:Y:S01]  /*3840*/  MUFU.EX2 R15, R15 ;  /* 0x0000000f000f7308 */ /* 0x000e620000000800 */
[C---:B---3--:R-:W-:Y:S01]  /*3850*/  F2FP.SATFINITE.E4M3.F32.PACK_AB_MERGE_C R37, R62.reuse, R37, RZ ;  /* 0x000000253e25723e */ /* 0x048fe200048070ff */
[----:B------:R-:W-:-:S03]  /*3860*/  FADD.FTZ R62, R62, R17 ;  /* 0x000000113e3e7221 */ /* 0x000fc60000010000 */
[----:B------:R-:W-:-:S03]  /*3870*/  F2FP.SATFINITE.E4M3.F32.PACK_AB_MERGE_C R140, R46, R13, R37 ;  /* 0x0000000d2e8c723e */ /* 0x000fc60004807025 */
[----:B------:R-:W3:Y:S01]  /*3880*/  MUFU.EX2 R93, R93 ;  /* 0x0000005d005d7308 */ /* 0x000ee20000000800 */
[----:B0-----:R-:W-:Y:S01]  /*3890*/  FADD.FTZ R10, R30, R91 ;  /* 0x0000005b1e0a7221 */ /* 0x001fe20000010000 */
[----:B------:R-:W-:-:S06]  /*38a0*/  IMAD.MOV.U32 R91, RZ, RZ, R89 ;  /* 0x000000ffff5b7224 */ /* 0x000fcc00078e0059 */
        /* <DEDUP_REMOVED lines=10> */
[----:B------:R-:W-:Y:S01]  /*3950*/  MUFU.EX2 R36, R36 ;  /* 0x0000002400247308 */ /* 0x000fe20000000800 */
[C---:B0-----:R-:W-:Y:S01]  /*3960*/  F2FP.SATFINITE.E4M3.F32.PACK_AB_MERGE_C R32, R95.reuse, R32, RZ ;  /* 0x000000205f20723e */ /* 0x041fe200048070ff */
[----:B------:R-:W-:-:S03]  /*3970*/  FADD.FTZ R95, R95, R18 ;  /* 0x000000125f5f7221 */ /* 0x000fc60000010000 */
[----:B------:R-:W-:Y:S01]  /*3980*/  F2FP.SATFINITE.E4M3.F32.PACK_AB_MERGE_C R143, R93, R30, R32 ;  /* 0x0000001e5d8f723e */ /* 0x000fe20004807020 */
[----:B------:R-:W-:Y:S02]  /*3990*/  IMAD.MOV.U32 R93, RZ, RZ, R89 ;  /* 0x000000ffff5d7224 */ /* 0x000fe400078e0059 */
[----:B------:R-:W0:Y:S01]  /*39a0*/  MUFU.EX2 R99, R99 ;  /* 0x0000006300637308 */ /* 0x000e220000000800 */
[C---:B-1----:R-:W-:Y:S01]  /*39b0*/  F2FP.SATFINITE.E4M3.F32.PACK_AB_MERGE_C R51, R64.reuse, R51, RZ ;  /* 0x000000334033723e */ /* 0x042fe200048070ff */
[----:B------:R-:W-:-:S03]  /*39c0*/  FADD.FTZ R64, R64, R17 ;  /* 0x0000001140407221 */ /* 0x000fc60000010000 */
[----:B------:R-:W-:-:S03]  /*39d0*/  F2FP.SATFINITE.E4M3.F32.PACK_AB_MERGE_C R142, R52, R15, R51 ;  /* 0x0000000f348e723e */ /* 0x000fc60004807033 */
[----:B------:R-:W1:Y:S08]  /*39e0*/  MUFU.EX2 R34, R34 ;  /* 0x0000002200227308 */ /* 0x000e700000000800 */
[----:B------:R-:W3:Y:S01]  /*39f0*/  MUFU.EX2 R53, R53 ;  /* 0x0000003500357308 */ /* 0x000ee20000000800 */
[----:B0-----:R-:W-:-:S07]  /*3a00*/  F2FP.SATFINITE.E4M3.F32.PACK_AB_MERGE_C R18, R99, R36, RZ ;  /* 0x000000246312723e */ /* 0x001fce00048070ff */
[----:B------:R-:W0:Y:S01]  /*3a10*/  MUFU.EX2 R97, R97 ;  /* 0x0000006100617308 */ /* 0x000e220000000800 */
[----:B-1----:R-:W-:Y:S01]  /*3a20*/  FADD.FTZ R14, R34, R95 ;  /* 0x0000005f220e7221 */ /* 0x002fe20000010000 */
[----:B------:R-:W-:-:S06]  /*3a30*/  IMAD.MOV.U32 R95, RZ, RZ, R89 ;  /* 0x000000ffff5f7224 */ /* 0x000fcc00078e0059 */
[----:B------:R-:W1:Y:S01]  /*3a40*/  MUFU.EX2 R12, R87 ;  /* 0x00000057000c7308 */ /* 0x000e620000000800 */
[----:B---3--:R-:W-:-:S07]  /*3a50*/  FADD.FTZ R17, R53, R64 ;  /* 0x0000004035117221 */ /* 0x008fce0000010000 */
[----:B------:R-:W3:Y:S01]  /*3a60*/  MUFU.EX2 R75, R75 ;  /* 0x0000004b004b7308 */ /* 0x000ee20000000800 */
[C---:B0-----:R-:W-:Y:S01]  /*3a70*/  F2FP.SATFINITE.E4M3.F32.PACK_AB_MERGE_C R145, R97.reuse, R34, R18 ;  /* 0x000000226191723e */ /* 0x041fe20004807012 */
[----:B------:R-:W-:-:S04]  /*3a80*/  FADD.FTZ R97, R97, R14 ;  /* 0x0000000e61617221 */ /* 0x000fc80000010000 */
[----:B------:R-:W-:Y:S01]  /*3a90*/  FADD.FTZ R36, R36, R97 ;  /* 0x0000006124247221 */ /* 0x000fe20000010000 */
[----:B------:R-:W-:Y:S01]  /*3aa0*/  IMAD.MOV.U32 R97, RZ, RZ, R89 ;  /* 0x000000ffff617224 */ /* 0x000fe200078e0059 */
[----:B------:R-:W0:Y:S01]  /*3ab0*/  MUFU.EX2 R16, R77 ;  /* 0x0000004d00107308 */ /* 0x000e220000000800 */
[----:B-1----:R-:W-:Y:S01]  /*3ac0*/  FADD.FTZ R6, R12, R17 ;  /* 0x000000110c067221 */ /* 0x002fe20000010000 */
[----:B------:R-:W-:-:S06]  /*3ad0*/  FADD.FTZ R99, R99, R36 ;  /* 0x0000002463637221 */ /* 0x000fcc0000010000 */
[----:B------:R-:W-:Y:S01]  /*3ae0*/  MUFU.EX2 R40, R40 ;  /* 0x0000002800287308 */ /* 0x000fe20000000800 */
[----:B---3--:R-:W-:-:S07]  /*3af0*/  FADD.FTZ R3, R75, R6 ;  /* 0x000000064b037221 */ /* 0x008fce0000010000 */
[----:B------:R-:W1:Y:S01]  /*3b00*/  MUFU.EX2 R103, R103 ;  /* 0x0000006700677308 */ /* 0x000e620000000800 */
[C---:B0-----:R-:W-:Y:S01]  /*3b10*/  F2FP.SATFINITE.E4M3.F32.PACK_AB_MERGE_C R75, R16.reuse, R75, RZ ;  /* 0x0000004b104b723e */ /* 0x041fe200048070ff */
[----:B------:R-:W-:-:S03]  /*3b20*/  FADD.FTZ R16, R16, R3 ;  /* 0x0000000310107221 */ /* 0x000fc60000010000 */
[----:B------:R-:W-:-:S03]  /*3b30*/  F2FP.SATFINITE.E4M3.F32.PACK_AB_MERGE_C R144, R12, R53, R75 ;  /* 0x000000350c90723e */ /* 0x000fc6000480704b */
[----:B------:R-:W0:Y:S08]  /*3b40*/  MUFU.EX2 R38, R38 ;  /* 0x0000002600267308 */ /* 0x000e300000000800 */
[----:B------:R-:W3:Y:S01]  /*3b50*/  MUFU.EX2 R79, R79 ;  /* 0x0000004f004f7308 */ /* 0x000ee20000000800 */
[----:B-1----:R-:W-:-:S07]  /*3b60*/  F2FP.SATFINITE.E4M3.F32.PACK_AB_MERGE_C R7, R103, R40, RZ ;  /* 0x000000286707723e */ /* 0x002fce00048070ff */
[----:B------:R-:W1:Y:S01]  /*3b70*/  MUFU.EX2 R101, R101 ;  /* 0x0000006500657308 */ /* 0x000e620000000800 */
[----:B0-----:R-:W-:Y:S01]  /*3b80*/  FADD.FTZ R6, R38, R99 ;  /* 0x0000006326067221 */ /* 0x001fe20000010000 */
[----:B------:R-:W-:-:S06]  /*3b90*/  IMAD.MOV.U32 R99, RZ, RZ, R89 ;  /* 0x000000ffff637224 */ /* 0x000fcc00078e0059 */
[----:B------:R-:W0:Y:S01]  /*3ba0*/  MUFU.EX2 R10, R81 ;  /* 0x00000051000a7308 */ /* 0x000e220000000800 */
[----:B---3--:R-:W-:-:S07]  /*3bb0*/  FADD.FTZ R3, R79, R16 ;  /* 0x000000104f037221 */ /* 0x008fce0000010000 */
[----:B------:R-:W-:Y:S01]  /*3bc0*/  MUFU.EX2 R83, R83 ;  /* 0x0000005300537308 */ /* 0x000fe20000000800 */
[C---:B-1----:R-:W-:Y:S01]  /*3bd0*/  F2FP.SATFINITE.E4M3.F32.PACK_AB_MERGE_C R147, R101.reuse, R38, R7 ;  /* 0x000000266593723e */ /* 0x042fe20004807007 */
[----:B------:R-:W-:-:S04]  /*3be0*/  FADD.FTZ R101, R101, R6 ;  /* 0x0000000665657221 */ /* 0x000fc80000010000 */
[----:B------:R-:W-:Y:S01]  /*3bf0*/  FADD.FTZ R8, R40, R101 ;  /* 0x0000006528087221 */ /* 0x000fe20000010000 */
[----:B------:R-:W-:Y:S01]  /*3c00*/  IMAD.MOV.U32 R101, RZ, RZ, R89 ;  /* 0x000000ffff657224 */ /* 0x000fe200078e0059 */
[----:B------:R-:W1:Y:S01]  /*3c10*/  MUFU.EX2 R54, R54 ;  /* 0x0000003600367308 */ /* 0x000e620000000800 */
[----:B0-----:R-:W-:Y:S01]  /*3c20*/  FADD.FTZ R6, R10, R3 ;  /* 0x000000030a067221 */ /* 0x001fe20000010000 */
[----:B------:R-:W-:Y:S01]  /*3c30*/  FADD.FTZ R8, R103, R8 ;  /* 0x0000000867087221 */ /* 0x000fe20000010000 */
[----:B------:R-:W-:Y:S01]  /*3c40*/  IMAD.MOV.U32 R103, RZ, RZ, R89 ;  /* 0x000000ffff677224 */ /* 0x000fe200078e0059 */
[----:B-1----:R-:W-:Y:S01]  /*3c50*/  F2FP.SATFINITE.E4M3.F32.PACK_AB_MERGE_C R3, R54, R83, RZ ;  /* 0x000000533603723e */ /* 0x002fe200048070ff */
[----:B------:R-:W-:-:S03]  /*3c60*/  FADD.FTZ R83, R83, R6 ;  /* 0x0000000653537221 */ /* 0x000fc60000010000 */
[----:B------:R-:W-:Y:S01]  /*3c70*/  F2FP.SATFINITE.E4M3.F32.PACK_AB_MERGE_C R146, R10, R79, R3 ;  /* 0x0000004f0a92723e */ /* 0x000fe20004807003 */
[----:B------:R-:W-:Y:S01]  /*3c80*/  FADD.FTZ R6, R54, R83 ;  /* 0x0000005336067221 */ /* 0x000fe20000010000 */
[----:B--2---:R-:W-:Y:S06]  /*3c90*/  @!P1 BRA `(.L_x_11028) ;  /* 0x0000002400609947 */ /* 0x004fec0003800000 */
        /* <DEDUP_REMOVED lines=27> */
[----:B------:R-:W-:-:S05]  /*3e50*/  UMOV UR6, URZ ;  /* 0x0000003f00067c82 */ /* 0x000fca0008000000 */
.L_x_11039:
[----:B------:R-:W-:-:S04]  /*3e60*/  UISETP.NE.AND UP0, UPT, UR6, 0x1, UPT ;  /* 0x000000010600788c */ /* 0x000fc8000bf05270 */
[----:B------:R-:W-:-:S04]  /*3e70*/  USEL UR4, URZ, 0x1, UP0 ;  /* 0x000000013f047887 */ /* 0x000fc80008000000 */
[----:B------:R-:W-:Y:S01]  /*3e80*/  ULOP3.LUT UR4, UR5, UR4, URZ, 0x3c, !UPT ;  /* 0x0000000405047292 */ /* 0x000fe2000f8e3c3f */
[----:B------:R-:W-:Y:S11]  /*3e90*/  @!P0 BRA `(.L_x_11029) ;  /* 0x0000000000048947 */ /* 0x000ff60003800000 */
[----:B------:R-:W-:Y:S01]  /*3ea0*/  BPT.TRAP 0x1 ;  /* 0x000000040000795c */ /* 0x000fe20000300000 */
.L_x_11029:
[----:B------:R-:W-:Y:S01]  /*3eb0*/  UIADD3 UR10, UR6, 0x1, URZ ;  /* 0x00000001060a7890 */ /* 0x000fe2000fffe03f */
[----:B------:R-:W-:-:S03]  /*3ec0*/  IMAD.U32 R9, RZ, RZ, UR4 ;  /* 0x00000004ff097e24 */ /* 0x000fc6000f8e00ff */
[----:B------:R-:W-:Y:S02]  /*3ed0*/  UISETP.NE.AND UP0, UPT, UR10, 0x2, UPT ;  /* 0x000000020a00788c */ /* 0x000fe4000bf05270 */
[----:B------:R-:W-:Y:S02]  /*3ee0*/  SHF.L.U32 R9, R9, 0x1f, RZ ;  /* 0x0000001f09097819 */ /* 0x000fe400000006ff */
[----:B------:R-:W-:-:S04]  /*3ef0*/  USEL UR10, UR10, URZ, UP0 ;  /* 0x0000003f0a0a7287 */ /* 0x000fc80008000000 */
[----:B------:R-:W-:Y:S02]  /*3f00*/  ULEA UR17, UR10, UR40, 0x3 ;  /* 0x000000280a117291 */ /* 0x000fe4000f8e183f */
[----:B------:R-:W-:-:S07]  /*3f10*/  MOV R2, UR10 ;  /* 0x0000000a00027c02 */ /* 0x000fce0008000f00 */
[----:B------:R0:W1:Y:S01]  /*3f20*/  SYNCS.PHASECHK.TRANS64.TRYWAIT P1, [UR17+0x17030], R9 ;  /* 0x01703009ff0075a7 */ /* 0x0000620008020151 */
[----:B------:R-:W-:Y:S05]  /*3f30*/  @!P0 BRA `(.L_x_11030) ;  /* 0x0000000000048947 */ /* 0x000fea0003800000 */
[----:B------:R-:W-:Y:S01]  /*3f40*/  BPT.TRAP 0x1 ;  /* 0x000000040000795c */ /* 0x000fe20000300000 */
.L_x_11030:
[----:B-1----:R-:W-:Y:S05]  /*3f50*/  @P1 BRA `(.L_x_11031) ;  /* 0x0000000000081947 */ /* 0x002fea0003800000 */
[----:B------:R-:W1:Y:S02]  /*3f60*/  SYNCS.PHASECHK.TRANS64.TRYWAIT P1, [UR17+0x17030], R9 ;  /* 0x01703009ff0075a7 */ /* 0x000e640008020151 */
[----:B-1----:R-:W-:Y:S05]  /*3f70*/  @!P1 BRA `(.L_x_11032) ;  /* 0x0000008800789947 */ /* 0x002fea0003800000 */
.L_x_11031:
[----:B------:R-:W-:Y:S01]  /*3f80*/  R2UR UR22, R2 ;  /* 0x00000000021672ca */ /* 0x000fe200000e0000 */
[----:B------:R-:W-:Y:S01]  /*3f90*/  WARPGROUP.ARRIVE ;  /* 0x00000000000079c5 */ /* 0x000fe20000000000 */
[----:B------:R-:W-:Y:S01]  /*3fa0*/  R2UR UR20, R4 ;  /* 0x00000000041472ca */ /* 0x000fe200000e0000 */
[----:B------:R-:W-:Y:S01]  /*3fb0*/  UMOV UR23, 0xc0000010 ;  /* 0xc000001000177882 */ /* 0x000fe20000000000 */
[----:B------:R-:W-:Y:S01]  /*3fc0*/  R2UR UR21, R5 ;  /* 0x00000000051572ca */ /* 0x000fe200000e0000 */
[----:B------:R-:W-:Y:S01]  /*3fd0*/  UMOV UR11, 0xc0000010 ;  /* 0xc0000010000b7882 */ /* 0x000fe20000000000 */
[----:B------:R-:W-:-:S07]  /*3fe0*/  UMOV UR15, 0xc0000010 ;  /* 0xc0000010000f7882 */ /* 0x000fce0000000000 */
[----:B------:R-:W-:-:S04]  /*3ff0*/  UIMAD UR22, UR22, 0x300, UR16 ;  /* 0x00000300161678a4 */ /* 0x000fc8000f8e0210 */
[----:B------:R-:W-:Y:S02]  /*4000*/  UIADD3 UR10, UR22, 0x100, URZ ;  /* 0x00000100160a7890 */ /* 0x000fe4000fffe03f */
[----:B------:R-:W-:-:S03]  /*4010*/  UIADD3 UR14, UR22, 0x200, URZ ;  /* 0x00000200160e7890 */ /* 0x000fc6000fffe03f */
        /* <DEDUP_REMOVED lines=10> */
.L_x_11033:
[----:B------:R-:W-:Y:S01]  /*40c0*/  ULEA UR14, UR6, UR40, 0x3 ;  /* 0x00000028060e7291 */ /* 0x000fe2000f8e183f */
[----:B01----:R-:W-:-:S05]  /*40d0*/  IMAD.U32 R9, RZ, RZ, UR5 ;  /* 0x00000005ff097e24 */ /* 0x003fca000f8e00ff */
[----:B------:R-:W-:-:S04]  /*40e0*/  SHF.L.U32 R9, R9, 0x1f, RZ ;  /* 0x0000001f09097819 */ /* 0x000fc800000006ff */
[----:B------:R0:W1:Y:S01]  /*40f0*/  SYNCS.PHASECHK.TRANS64.TRYWAIT P1, [UR14+0x17050], R9 ;  /* 0x01705009ff0075a7 */ /* 0x000062000802014e */
[----:B------:R-:W-:Y:S05]  /*4100*/  @!P0 BRA `(.L_x_11034) ;  /* 0x0000000000048947 */ /* 0x000fea0003800000 */
[----:B------:R-:W-:Y:S01]  /*4110*/  BPT.TRAP 0x1 ;  /* 0x000000040000795c */ /* 0x000fe20000300000 */
.L_x_11034:
[----:B-1----:R-:W-:Y:S05]  /*4120*/  @P1 BRA `(.L_x_11035) ;  /* 0x0000000000081947 */ /* 0x002fea0003800000 */
[----:B------:R-:W1:Y:S02]  /*4130*/  SYNCS.PHASECHK.TRANS64.TRYWAIT P1, [UR14+0x17050], R9 ;  /* 0x01705009ff0075a7 */ /* 0x000e64000802014e */
[----:B-1----:R-:W-:Y:S05]  /*4140*/  @!P1 BRA `(.L_x_11036) ;  /* 0x00000088001c9947 */ /* 0x002fea0003800000 */
.L_x_11035:
        /* <DEDUP_REMOVED lines=8> */
[----:B------:R-:W-:Y:S01]  /*41d0*/  QGMMA.64x96x32.F32.E4M3.E4M3 R88, R148, gdesc[UR8], R88, gsb0 ;  /* 0x0160000894587df3 */ /* 0x000fe20008000858 */
[----:B------:R-:W-:Y:S01]  /*41e0*/  UIADD3 UR10, UR6, 0x2, URZ ;  /* 0x00000002060a7890 */ /* 0x000fe2000fffe03f */
[----:B------:R-:W-:Y:S01]  /*41f0*/  UMOV UR11, 0x40000040 ;  /* 0x40000040000b7882 */ /* 0x000fe20000000000 */
[----:B------:R-:W-:Y:S02]  /*4200*/  WARPGROUP.DEPBAR.LE gsb0, 0x0 ;  /* 0x00008000000079c5 */ /* 0x000fe40000010000 */
[----:B------:R-:W-:-:S06]  /*4210*/  WARPGROUP.ARRIVE ;  /* 0x00000000000079c5 */ /* 0x000fcc0000000000 */
[----:B------:R-:W-:Y:S01]  /*4220*/  QGMMA.64x96x32.F32.E4M3.E4M3 R88, R136, gdesc[UR8], R88, gsb0 ;  /* 0x0160000888587df3 */ /* 0x000fe20008000858 */
[----:B------:R-:W-:Y:S01]  /*4230*/  UIADD3 UR10, UR6, 0x4, URZ ;  /* 0x00000004060a7890 */ /* 0x000fe2000fffe03f */
[----:B------:R-:W-:Y:S01]  /*4240*/  UMOV UR11, 0x40000040 ;  /* 0x40000040000b7882 */ /* 0x000fe20000000000 */
[----:B------:R-:W-:Y:S01]  /*4250*/  UIADD3 UR6, UR6, 0x6, URZ ;  /* 0x0000000606067890 */ /* 0x000fe2000fffe03f */
[----:B------:R-:W-:Y:S02]  /*4260*/  WARPGROUP.DEPBAR.LE gsb0, 0x0 ;  /* 0x00008000000079c5 */ /* 0x000fe40000010000 */
[----:B------:R-:W-:-:S06]  /*4270*/  WARPGROUP.ARRIVE ;  /* 0x00000000000079c5 */ /* 0x000fcc0000000000 */
[----:B------:R-:W-:Y:S01]  /*4280*/  QGMMA.64x96x32.F32.E4M3.E4M3 R88, R140, gdesc[UR8], R88, gsb0 ;  /* 0x016000088c587df3 */ /* 0x000fe20008000858 */
[----:B------:R-:W-:Y:S01]  /*4290*/  UMOV UR10, UR6 ;  /* 0x00000006000a7c82 */ /* 0x000fe20008000000 */
[----:B------:R-:W-:Y:S01]  /*42a0*/  UMOV UR11, 0x40000040 ;  /* 0x40000040000b7882 */ /* 0x000fe20000000000 */
[----:B------:R-:W-:Y:S02]  /*42b0*/  WARPGROUP.DEPBAR.LE gsb0, 0x0 ;  /* 0x00008000000079c5 */ /* 0x000fe40000010000 */
[----:B------:R-:W-:-:S06]  /*42c0*/  WARPGROUP.ARRIVE ;  /* 0x00000000000079c5 */ /* 0x000fcc0000000000 */
[----:B------:R-:W-:Y:S03]  /*42d0*/  QGMMA.64x96x32.F32.E4M3.E4M3 R88, R144, gdesc[UR8], R88, gsb0 ;  /* 0x0160000890587df3 */ /* 0x000fe60008000858 */
[----:B------:R-:W-:Y:S02]  /*42e0*/  WARPGROUP.DEPBAR.LE gsb0, 0x0 ;  /* 0x00008000000079c5 */ /* 0x000fe40000010000 */
[----:B------:R-:W-:Y:S05]  /*42f0*/  @!P0 BRA `(.L_x_11037) ;  /* 0x0000000000048947 */ /* 0x000fea0003800000 */
[----:B------:R-:W-:Y:S01]  /*4300*/  BPT.TRAP 0x1 ;  /* 0x000000040000795c */ /* 0x000fe20000300000 */
.L_x_11037:
[C---:B-1----:R-:W-:Y:S01]  /*4310*/  FMUL.FTZ R10, R0.reuse, R24 ;  /* 0x00000018000a7220 */ /* 0x042fe20000410000 */
        /* <DEDUP_REMOVED lines=80> */
[----:B------:R-:W-:Y:S01]  /*4820*/  FMUL.FTZ R87, R0, R87 ;  /* 0x0000005700577220 */ /* 0x000fe20000410000 */
[----:B------:R-:W-:-:S04]  /*4830*/  UIADD3 UR5, UR17, 0x17040, URZ ;  /* 0x0001704011057890 */ /* 0x000fc8000fffe03f */
        /* <DEDUP_REMOVED lines=110> */
[----:B------:R-:W1:Y:S03]  /*4f20*/  LDC R48, c[0x0][0x988] ;  /* 0x00026200ff307b82 */ /* 0x000e660000000800 */
[----:B------:R-:W3:Y:S01]  /*4f30*/  SHFL.BFLY PT, R49, R52, 0x2, 0x1f ;  /* 0x0c401f0034317f89 */ /* 0x000ee200000e0000 */
[----:B--2---:R-:W-:-:S04]  /*4f40*/  FMNMX.FTZ R50, R149, R50, !PT ;  /* 0x0000003295327209 */ /* 0x004fc80007810000 */
[----:B0-----:R-:W-:-:S05]  /*4f50*/  FMNMX.FTZ R50, R87, R50, !PT ;  /* 0x0000003257327209 */ /* 0x001fca0007810000 */
[----:B------:R-:W0:Y:S01]  /*4f60*/  SHFL.BFLY PT, R63, R50, 0x2, 0x1f ;  /* 0x0c401f00323f7f89 */ /* 0x000e2200000e0000 */
[----:B---3--:R-:W-:Y:S02]  /*4f70*/  FMNMX.FTZ R54, R52, R49, !PT ;  /* 0x0000003134367209 */ /* 0x008fe40007810000 */
[----:B0-----:R-:W-:-:S03]  /*4f80*/  FMNMX.FTZ R56, R50, R63, !PT ;  /* 0x0000003f32387209 */ /* 0x001fc60007810000 */
[----:B------:R-:W0:Y:S04]  /*4f90*/  SHFL.BFLY PT, R63, R54, 0x1, 0x1f ;  /* 0x0c201f00363f7f89 */ /* 0x000e2800000e0000 */
[----:B------:R-:W2:Y:S01]  /*4fa0*/  SHFL.BFLY PT, R49, R56, 0x1, 0x1f ;  /* 0x0c201f0038317f89 */ /* 0x000ea200000e0000 */
[----:B0-----:R-:W-:Y:S02]  /*4fb0*/  FMNMX.FTZ R63, R54, R63, !PT ;  /* 0x0000003f363f7209 */ /* 0x001fe40007810000 */
[----:B--2---:R-:W-:-:S03]  /*4fc0*/  FMNMX.FTZ R49, R56, R49, !PT ;  /* 0x0000003138317209 */ /* 0x004fc60007810000 */
[C---:B------:R-:W-:Y:S01]  /*4fd0*/  FADD.FTZ R3, -R63.reuse, R3 ;  /* 0x000000033f037221 */ /* 0x040fe20000010100 */
[----:B-1----:R-:W-:-:S03]  /*4fe0*/  FFMA.FTZ R60, R63, R48, -8 ;  /* 0xc10000003f3c7423 */ /* 0x002fc60000010030 */
[-C--:B------:R-:W-:Y:S01]  /*4ff0*/  FMUL.FTZ R58, R3, R48.reuse ;  /* 0x00000030033a7220 */ /* 0x080fe20000410000 */
[----:B------:R-:W-:-:S01]  /*5000*/  FFMA.FTZ R50, R53, R48, -R60 ;  /* 0x0000003035327223 */ /* 0x000fc2000001083c */
[----:B------:R-:W-:Y:S01]  /*5010*/  FADD.FTZ R3, -R49, R7 ;  /* 0x0000000731037221 */ /* 0x000fe20000010100 */
        /* <DEDUP_REMOVED lines=31> */
[----:B------:R-:W-:-:S01]  /*5210*/  FFMA.FTZ R73, R85, R48, -R60 ;  /* 0x0000003055497223 */ /* 0x000fc2000001083c */
[-C--:B------:R-:W-:Y:S01]  /*5220*/  FFMA.FTZ R60, R49, R48.reuse, -8 ;  /* 0xc1000000313c7423 */ /* 0x080fe20000010030 */
[-C--:B------:R-:W-:Y:S01]  /*5230*/  FMUL.FTZ R3, R3, R48.reuse ;  /* 0x0000003003037220 */ /* 0x080fe20000410000 */
[----:B------:R-:W0:Y:S02]  /*5240*/  MUFU.EX2 R10, R10 ;  /* 0x0000000a000a7308 */ /* 0x000e240000000800 */
        /* <DEDUP_REMOVED lines=31> */
[----:B-1----:R-:W-:-:S07]  /*5440*/  FFMA.FTZ R8, R3, R8, R12 ;  /* 0x0000000803087223 */ /* 0x002fce000001000c */
        /* <DEDUP_REMOVED lines=130> */
.L_x_11038:
        /* <DEDUP_REMOVED lines=89> */
[----:B------:R-:W-:Y:S01]  /*6200*/  F2FP.SATFINITE.E4M3.F32.PACK_AB_MERGE_C R147, R74, R69, R14 ;  /* 0x000000454a93723e */ /* 0x000fe2000480700e */
[----:B------:R-:W-:Y:S06]  /*6210*/  @P1 BRA `(.L_x_11039) ;  /* 0xffffffdc00101947 */ /* 0x000fec000383ffff */
.L_x_11028:
[----:B------:R-:W-:Y:S06]  /*6220*/  BAR.ARV 0x8, 0x200 ;  /* 0x0208000000007b1d */ /* 0x000fec0000002000 */
[----:B------:R-:W-:Y:S05]  /*6230*/  @!P0 BRA `(.L_x_11040) ;  /* 0x0000000000048947 */ /* 0x000fea0003800000 */
[----:B------:R-:W-:Y:S01]  /*6240*/  BPT.TRAP 0x1 ;  /* 0x000000040000795c */ /* 0x000fe20000300000 */
.L_x_11040:
[----:B------:R-:W-:Y:S01]  /*6250*/  R2UR UR16, R2 ;  /* 0x00000000021072ca */ /* 0x000fe200000e0000 */
[----:B------:R-:W-:-:S05]  /*6260*/  IMAD.U32 R0, RZ, RZ, UR4 ;  /* 0x00000004ff007e24 */ /* 0x000fca000f8e00ff */
[----:B------:R-:W-:-:S07]  /*6270*/  SHF.L.U32 R0, R0, 0x1f, RZ ;  /* 0x0000001f00007819 */ /* 0x000fce00000006ff */
[----:B------:R-:W-:-:S09]  /*6280*/  ULEA UR16, UR16, UR40, 0x3 ;  /* 0x0000002810107291 */ /* 0x000fd2000f8e183f */
[----:B------:R0:W1:Y:S01]  /*6290*/  SYNCS.PHASECHK.TRANS64.TRYWAIT P1, [UR16+0x17050], R0 ;  /* 0x01705000ff0075a7 */ /* 0x0000620008020150 */
[----:B------:R-:W-:Y:S05]  /*62a0*/  @!P0 BRA `(.L_x_11041) ;  /* 0x0000000000048947 */ /* 0x000fea0003800000 */
[----:B------:R-:W-:Y:S01]  /*62b0*/  BPT.TRAP 0x1 ;  /* 0x000000040000795c */ /* 0x000fe20000300000 */
.L_x_11041:
[----:B-1----:R-:W-:Y:S05]  /*62c0*/  @P1 BRA `(.L_x_11042) ;  /* 0x0000000000081947 */ /* 0x002fea0003800000 */
[----:B------:R-:W1:Y:S02]  /*62d0*/  SYNCS.PHASECHK.TRANS64.TRYWAIT P1, [UR16+0x17050], R0 ;  /* 0x01705000ff0075a7 */ /* 0x000e640008020150 */
[----:B-1----:R-:W-:Y:S05]  /*62e0*/  @!P1 BRA `(.L_x_11043) ;  /* 0x0000006400cc9947 */ /* 0x002fea0003800000 */
.L_x_11042:
[----:B------:R-:W-:Y:S01]  /*62f0*/  ULDC.64 UR10, c[0x0][0x9a0] ;  /* 0x00026800000a7ab9 */ /* 0x000fe20000000a00 */
[----:B------:R-:W-:Y:S01]  /*6300*/  UIADD3 UR40, UR40, 0x400, URZ ;  /* 0x0000040028287890 */ /* 0x000fe2000fffe03f */
[----:B------:R-:W-:Y:S01]  /*6310*/  R2UR UR15, R2 ;  /* 0x00000000020f72ca */ /* 0x000fe200000e0000 */
[----:B------:R-:W-:Y:S01]  /*6320*/  UISETP.NE.U32.AND UP0, UPT, UR10, URZ, UPT ;  /* 0x0000003f0a00728c */ /* 0x000fe2000bf05070 */
[----:B------:R-:W-:Y:S01]  /*6330*/  WARPGROUP.ARRIVE ;  /* 0x00000000000079c5 */ /* 0x000fe20000000000 */
[----:B------:R-:W-:Y:S01]  /*6340*/  USHF.R.U32.HI UR40, URZ, 0x4, UR40 ;  /* 0x000000043f287899 */ /* 0x000fe20008011628 */
[----:B------:R-:W-:Y:S01]  /*6350*/  IMAD.MOV.U32 R4, RZ, RZ, 0x3f800000 ;  /* 0x3f800000ff047424 */ /* 0x000fe200078e00ff */
[----:B------:R-:W-:Y:S02]  /*6360*/  UISETP.NE.AND.EX UP0, UPT, UR11, URZ, UPT, UP0 ;  /* 0x0000003f0b00728c */ /* 0x000fe4000bf05300 */
[----:B------:R-:W-:-:S04]  /*6370*/  ULOP3.LUT UR40, UR40, 0x3fff, URZ, 0xc0, !UPT ;  /* 0x00003fff28287892 */ /* 0x000fc8000f8ec03f */
[----:B------:R-:W-:Y:S01]  /*6380*/  ULOP3.LUT UR40, UR40, 0x10000, URZ, 0xfc, !UPT ;  /* 0x0001000028287892 */ /* 0x000fe2000f8efc3f */
[----:B------:R-:W-:-:S04]  /*6390*/  PLOP3.LUT P1, PT, PT, PT, UP0, 0x80, 0x0 ;  /* 0x000000000000781c */ /* 0x000fc80003f2f008 */
[----:B------:R-:W-:Y:S01]  /*63a0*/  @UP0 ULDC.64 UR8, c[0x0][0x9c8] ;  /* 0x0002720000080ab9 */ /* 0x000fe20000000a00 */
[----:B------:R-:W-:Y:S02]  /*63b0*/  @UP0 USHF.R.S32.HI UR14, URZ, 0x1f, UR36 ;  /* 0x0000001f3f0e0899 */ /* 0x000fe40008011424 */
[----:B------:R-:W-:Y:S02]  /*63c0*/  @UP0 UIMAD UR6, UR47, UR8, URZ ;  /* 0x000000082f0602a4 */ /* 0x000fe4000f8e023f */
[----:B------:R-:W-:Y:S02]  /*63d0*/  @UP0 UIMAD.WIDE.U32 UR4, UR46, UR8, URZ ;  /* 0x000000082e0402a5 */ /* 0x000fe4000f8e003f */
[----:B------:R-:W-:Y:S02]  /*63e0*/  @UP0 UIMAD UR8, UR46, UR9, UR6 ;  /* 0x000000092e0802a4 */ /* 0x000fe4000f8e0206 */
[----:B------:R-:W-:Y:S01]  /*63f0*/  UIMAD UR6, UR15, 0x300, UR40 ;  /* 0x000003000f0678a4 */ /* 0x000fe2000f8e0228 */
[----:B------:R-:W-:-:S02]  /*6400*/  @UP0 ULDC.64 UR12, c[0x0][0x9d0] ;  /* 0x00027400000c0ab9 */ /* 0x000fc40000000a00 */
[----:B------:R-:W-:Y:S01]  /*6410*/  UMOV UR15, 0x40000040 ;  /* 0x40000040000f7882 */ /* 0x000fe20000000000 */
[----:B------:R-:W-:Y:S02]  /*6420*/  @UP0 UIMAD UR9, UR14, UR12, URZ ;  /* 0x0000000c0e0902a4 */ /* 0x000fe4000f8e023f */
[----:B------:R-:W-:Y:S01]  /*6430*/  @UP0 UIADD3 UR5, UR5, UR8, URZ ;  /* 0x0000000805050290 */ /* 0x000fe2000fffe03f */
[----:B------:R-:W-:Y:S01]  /*6440*/  UMOV UR14, UR6 ;  /* 0x00000006000e7c82 */ /* 0x000fe20008000000 */
[----:B------:R-:W-:Y:S02]  /*6450*/  @UP0 UIMAD UR9, UR36, UR13, UR9 ;  /* 0x0000000d240902a4 */ /* 0x000fe4000f8e0209 */
[----:B------:R-:W-:Y:S01]  /*6460*/  QGMMA.64x96x32.F32.E4M3.E4M3 R88, R148, gdesc[UR12], R88, gsb0 ;  /* 0x0160000c94587df3 */ /* 0x000fe20008000858 */
[----:B------:R-:W-:-:S04]  /*6470*/  @UP0 UIMAD.WIDE.U32 UR4, UR36, UR12, UR4 ;  /* 0x0000000c240402a5 */ /* 0x000fc8000f8e0004 */
[----:B------:R-:W-:Y:S02]  /*6480*/  @UP0 UIADD3 UR5, UR5, UR9, URZ ;  /* 0x0000000905050290 */ /* 0x000fe4000fffe03f */
[----:B------:R-:W-:-:S04]  /*6490*/  @UP0 ULEA UR8, UP1, UR4, UR10, 0x2 ;  /* 0x0000000a04080291 */ /* 0x000fc8000f82103f */
[----:B------:R-:W-:Y:S02]  /*64a0*/  @UP0 ULEA.HI.X UR9, UR4, UR11, UR5, 0x2, UP1 ;  /* 0x0000000b04090291 */ /* 0x000fe400088f1405 */
[----:B------:R-:W-:-:S04]  /*64b0*/  MOV R2, UR8 ;  /* 0x0000000800027c02 */ /* 0x000fc80008000f00 */
[----:B-1----:R-:W-:-:S05]  /*64c0*/  IMAD.U32 R3, RZ, RZ, UR9 ;  /* 0x00000009ff037e24 */ /* 0x002fca000f8e00ff */
[----:B------:R1:W2:Y:S01]  /*64d0*/  @P1 LDG.E R4, desc[UR38][R2.64] ;  /* 0x0000002602041981 */ /* 0x0002a2000c1e1900 */
[----:B------:R-:W-:Y:S01]  /*64e0*/  UIADD3 UR4, UR6, 0x2, URZ ;  /* 0x0000000206047890 */ /* 0x000fe2000fffe03f */
[----:B------:R-:W-:-:S06]  /*64f0*/  UMOV UR11, 0x40000040 ;  /* 0x40000040000b7882 */ /* 0x000fcc0000000000 */
[----:B------:R-:W-:Y:S01]  /*6500*/  UMOV UR10, UR4 ;  /* 0x00000004000a7c82 */ /* 0x000fe20008000000 */
[----:B------:R-:W-:Y:S02]  /*6510*/  WARPGROUP.DEPBAR.LE gsb0, 0x0 ;  /* 0x00008000000079c5 */ /* 0x000fe40000010000 */
[----:B------:R-:W-:-:S06]  /*6520*/  WARPGROUP.ARRIVE ;  /* 0x00000000000079c5 */ /* 0x000fcc0000000000 */
[----:B------:R-:W-:Y:S01]  /*6530*/  QGMMA.64x96x32.F32.E4M3.E4M3 R88, R136, gdesc[UR8], R88, gsb0 ;  /* 0x0160000888587df3 */ /* 0x000fe20008000858 */
[----:B------:R-:W-:Y:S01]  /*6540*/  UIADD3 UR4, UR6, 0x4, URZ ;  /* 0x0000000406047890 */ /* 0x000fe2000fffe03f */
[----:B------:R-:W-:-:S06]  /*6550*/  UMOV UR11, 0x40000040 ;  /* 0x40000040000b7882 */ /* 0x000fcc0000000000 */
[----:B------:R-:W-:Y:S01]  /*6560*/  UMOV UR10, UR4 ;  /* 0x00000004000a7c82 */ /* 0x000fe20008000000 */
[----:B------:R-:W3:Y:S01]  /*6570*/  SHFL.BFLY PT, R5, R6, 0x2, 0x1f ;  /* 0x0c401f0006057f89 */ /* 0x000ee200000e0000 */
[----:B------:R-:W-:-:S03]  /*6580*/  UIADD3 UR6, UR6, 0x6, URZ ;  /* 0x0000000606067890 */ /* 0x000fc6000fffe03f */
[----:B------:R-:W4:Y:S01]  /*6590*/  SHFL.BFLY PT, R7, R8, 0x2, 0x1f ;  /* 0x0c401f0008077f89 */ /* 0x000f2200000e0000 */
[----:B------:R-:W-:Y:S02]  /*65a0*/  WARPGROUP.DEPBAR.LE gsb0, 0x0 ;  /* 0x00008000000079c5 */ /* 0x000fe40000010000 */
[----:B------:R-:W-:-:S06]  /*65b0*/  WARPGROUP.ARRIVE ;  /* 0x00000000000079c5 */ /* 0x000fcc0000000000 */
[----:B------:R-:W-:Y:S01]  /*65c0*/  QGMMA.64x96x32.F32.E4M3.E4M3 R88, R140, gdesc[UR8], R88, gsb0 ;  /* 0x016000088c587df3 */ /* 0x000fe20008000858 */
[----:B------:R-:W-:Y:S01]  /*65d0*/  UMOV UR10, UR6 ;  /* 0x00000006000a7c82 */ /* 0x000fe20008000000 */
[----:B------:R-:W-:Y:S01]  /*65e0*/  UMOV UR11, 0x40000040 ;  /* 0x40000040000b7882 */ /* 0x000fe20000000000 */
        /* <DEDUP_REMOVED lines=11> */
[----:B------:R-:W-:Y:S01]  /*66a0*/  FSETP.NE.FTZ.AND P3, PT, R12, RZ, PT ;  /* 0x000000ff0c00720b */ /* 0x000fe20003f75000 */
[----:B------:R-:W-:Y:S02]  /*66b0*/  WARPGROUP.DEPBAR.LE gsb0, 0x0 ;  /* 0x00008000000079c5 */ /* 0x000fe40000010000 */
[----:B------:R-:W-:-:S06]  /*66c0*/  WARPGROUP.ARRIVE ;  /* 0x00000000000079c5 */ /* 0x000fcc0000000000 */
[----:B------:R-:W-:Y:S01]  /*66d0*/  QGMMA.64x96x32.F32.E4M3.E4M3 R88, R144, gdesc[UR8], R88, gsb0 ;  /* 0x0160000890587df3 */ /* 0x000fe20008000858 */
[----:B------:R-:W-:Y:S01]  /*66e0*/  @P1 MUFU.RCP R3, R9 ;  /* 0x0000000900031308 */ /* 0x000fe20000001000 */
[----:B------:R-:W-:Y:S01]  /*66f0*/  FSETP.NE.FTZ.AND P1, PT, R10, RZ, PT ;  /* 0x000000ff0a00720b */ /* 0x000fe20003f35000 */
[----:B------:R-:W-:-:S06]  /*6700*/  IMAD.MOV.U32 R7, RZ, RZ, RZ ;  /* 0x000000ffff077224 */ /* 0x000fcc00078e00ff */
        /* <DEDUP_REMOVED lines=16> */
.L_x_11044:
        /* <DEDUP_REMOVED lines=52> */
.L_x_11020:
[----:B------:R-:W-:Y:S05]  /*6b50*/  @P0 BRA `(.L_x_11045) ;  /* 0x0000001800ec0947 */ /* 0x000fea0003800000 */
[----:B------:R-:W0:Y:S01]  /*6b60*/  S2R R25, SR_TID.X ;  /* 0x0000000000197919 */ /* 0x000e220000002100 */
[----:B------:R-:W-:Y:S01]  /*6b70*/  ULDC.64 UR4, c[0x4][0x70] ;  /* 0x01001c0000047ab9 */ /* 0x000fe20000000a00 */
[----:B------:R-:W1:Y:S01]  /*6b80*/  LDC R46, c[0x0][0xbe8] ;  /* 0x0002fa00ff2e7b82 */ /* 0x000e620000000800 */
[----:B------:R-:W-:Y:S01]  /*6b90*/  ULDC.64 UR8, c[0x0][0xbd0] ;  /* 0x0002f40000087ab9 */ /* 0x000fe20000000a00 */
[----:B------:R-:W2:Y:S01]  /*6ba0*/  S2R R45, SR_CTAID.X ;  /* 0x00000000002d7919 */ /* 0x000ea20000002500 */
[----:B------:R-:W-:Y:S01]  /*6bb0*/  USHF.R.S32.HI UR7, URZ, 0x1f, UR36 ;  /* 0x0000001f3f077899 */ /* 0x000fe20008011424 */
[----:B------:R-:W-:-:S04]  /*6bc0*/  ULDC.64 UR10, c[0x0][0xb38] ;  /* 0x0002ce00000a7ab9 */ /* 0x000fc80000000a00 */
[----:B------:R-:W3:Y:S01]  /*6bd0*/  LDC R74, c[0x0][0xc50] ;  /* 0x00031400ff4a7b82 */ /* 0x000ee20000000800 */
[----:B0-----:R-:W-:-:S04]  /*6be0*/  SHF.L.U32 R6, R25, 0x2, RZ ;  /* 0x0000000219067819 */ /* 0x001fc800000006ff */
[----:B------:R-:W-:-:S03]  /*6bf0*/  LOP3.LUT R6, R6, 0xc, RZ, 0xc0, !PT ;  /* 0x0000000c06067812 */ /* 0x000fc600078ec0ff */
[----:B------:R-:W-:Y:S01]  /*6c00*/  BAR.SYNC.DEFER_BLOCKING 0x1, 0x180 ;  /* 0x0046000000007b1d */ /* 0x000fe20000010000 */
[----:B------:R-:W-:-:S05]  /*6c10*/  IADD3 R6, P0, R6, UR4, RZ ;  /* 0x0000000406067c10 */ /* 0x000fca000ff1e0ff */
[----:B------:R-:W-:-:S05]  /*6c20*/  IMAD.X R7, RZ, RZ, UR5, P0 ;  /* 0x00000005ff077e24 */ /* 0x000fca00080e06ff */
[----:B------:R0:W4:Y:S01]  /*6c30*/  LDG.E.CONSTANT R12, desc[UR38][R6.64] ;  /* 0x00000026060c7981 */ /* 0x000122000c1e9900 */
[C---:B------:R-:W-:Y:S01]  /*6c40*/  LOP3.LUT P0, R22, R25.reuse, 0x3, RZ, 0xc0, !PT ;  /* 0x0000000319167812 */ /* 0x040fe2000780c0ff */
[----:B------:R-:W-:Y:S01]  /*6c50*/  VIADD R25, R25, 0xffffff80 ;  /* 0xffffff8019197836 */ /* 0x000fe20000000000 */
[----:B-1----:R-:W-:Y:S01]  /*6c60*/  ISETP.NE.AND P2, PT, R46, 0x1, PT ;  /* 0x000000012e00780c */ /* 0x002fe20003f45270 */
[----:B------:R-:W-:Y:S01]  /*6c70*/  UIMAD.WIDE.U32 UR4, UR36, UR8, URZ ;  /* 0x00000008240472a5 */ /* 0x000fe2000f8e003f */
[----:B------:R-:W-:Y:S01]  /*6c80*/  ISETP.EQ.OR P0, PT, R22, 0x3, !P0 ;  /* 0x000000031600780c */ /* 0x000fe20004702670 */
[----:B------:R-:W-:Y:S01]  /*6c90*/  UIMAD UR6, UR7, UR8, URZ ;  /* 0x00000008070672a4 */ /* 0x000fe2000f8e023f */
[----:B------:R-:W-:Y:S01]  /*6ca0*/  BSSY B0, `(.L_x_11046) ;  /* 0x0000144000007945 */ /* 0x000fe20003800000 */
[----:B------:R-:W-:Y:S01]  /*6cb0*/  UIMAD UR8, UR7, UR10, URZ ;  /* 0x0000000a070872a4 */ /* 0x000fe2000f8e023f */
[----:B------:R-:W-:Y:S01]  /*6cc0*/  SEL R83, R13, R4, P0 ;  /* 0x000000040d537207 */ /* 0x000fe20000000000 */
[----:B------:R-:W-:Y:S01]  /*6cd0*/  UIMAD UR9, UR36, UR9, UR6 ;  /* 0x00000009240972a4 */ /* 0x000fe2000f8e0206 */
[----:B------:R-:W-:Y:S01]  /*6ce0*/  SEL R13, R4, R13, P0 ;  /* 0x0000000d040d7207 */ /* 0x000fe20000000000 */
[----:B------:R-:W-:Y:S01]  /*6cf0*/  IMAD.U32 R27, RZ, RZ, UR5 ;  /* 0x00000005ff1b7e24 */ /* 0x000fe2000f8e00ff */
[----:B------:R-:W-:Y:S01]  /*6d00*/  SHF.R.S32.HI R4, RZ, 0x1f, R25 ;  /* 0x0000001fff047819 */ /* 0x000fe20000011419 */
[----:B------:R-:W-:Y:S01]  /*6d10*/  UIADD3 UR9, UR5, UR9, URZ ;  /* 0x0000000905097290 */ /* 0x000fe2000fffe03f */
[----:B------:R-:W-:Y:S01]  /*6d20*/  SEL R81, R3, R8, P0 ;  /* 0x0000000803517207 */ /* 0x000fe20000000000 */
[----:B------:R-:W1:Y:S01]  /*6d30*/  @P2 LDC R72, c[0x0][0xbec] ;  /* 0x0002fb00ff482b82 */ /* 0x000e620000000800 */
[----:B0-----:R-:W-:Y:S01]  /*6d40*/  LEA.HI R6, R4, R25, RZ, 0x7 ;  /* 0x0000001904067211 */ /* 0x001fe200078f38ff */
[----:B------:R-:W-:Y:S01]  /*6d50*/  UIMAD.WIDE.U32 UR6, UR36, UR10, URZ ;  /* 0x0000000a240672a5 */ /* 0x000fe2000f8e003f */
[----:B------:R-:W-:Y:S01]  /*6d60*/  SEL R3, R8, R3, P0 ;  /* 0x0000000308037207 */ /* 0x000fe20000000000 */
[----:B------:R-:W-:Y:S01]  /*6d70*/  IMAD.U32 R27, RZ, RZ, UR9 ;  /* 0x00000009ff1b7e24 */ /* 0x000fe2000f8e00ff */
[----:B------:R-:W-:Y:S01]  /*6d80*/  LOP3.LUT R8, R6, 0xffffff80, RZ, 0xc0, !PT ;  /* 0xffffff8006087812 */ /* 0x000fe200078ec0ff */
[----:B------:R-:W-:Y:S01]  /*6d90*/  UIMAD UR8, UR36, UR11, UR8 ;  /* 0x0000000b240872a4 */ /* 0x000fe2000f8e0208 */
[----:B------:R-:W-:Y:S01]  /*6da0*/  SEL R53, R132, R23, P0 ;  /* 0x0000001784357207 */ /* 0x000fe20000000000 */
[----:B------:R-:W0:Y:S01]  /*6db0*/  @P2 LDC R76, c[0x0][0xbec] ;  /* 0x0002fb00ff4c2b82 */ /* 0x000e220000000800 */
[----:B------:R-:W-:Y:S01]  /*6dc0*/  SEL R71, R23, R132, P0 ;  /* 0x0000008417477207 */ /* 0x000fe20000000000 */
[----:B------:R-:W-:Y:S01]  /*6dd0*/  IMAD.IADD R40, R25, 0x1, -R8 ;  /* 0x0000000119287824 */ /* 0x000fe200078e0a08 */
[----:B------:R-:W-:Y:S01]  /*6de0*/  SEL R55, R15, R10, P0 ;  /* 0x0000000a0f377207 */ /* 0x000fe20000000000 */
[----:B------:R-:W-:Y:S01]  /*6df0*/  UIADD3 UR8, UR7, UR8, URZ ;  /* 0x0000000807087290 */ /* 0x000fe2000fffe03f */
[----:B------:R-:W-:Y:S01]  /*6e00*/  SEL R15, R10, R15, P0 ;  /* 0x0000000f0a0f7207 */ /* 0x000fe20000000000 */
[----:B------:R-:W-:Y:S01]  /*6e10*/  IMAD.U32 R35, RZ, RZ, UR7 ;  /* 0x00000007ff237e24 */ /* 0x000fe2000f8e00ff */
[----:B------:R-:W-:-:S02]  /*6e20*/  SHF.R.S32.HI R23, RZ, 0x1f, R40 ;  /* 0x0000001fff177819 */ /* 0x000fc40000011428 */
[----:B------:R-:W-:Y:S01]  /*6e30*/  SEL R43, R58, R19, P0 ;  /* 0x000000133a2b7207 */ /* 0x000fe20000000000 */
[----:B------:R-:W-:Y:S01]  /*6e40*/  IMAD.U32 R35, RZ, RZ, UR8 ;  /* 0x00000008ff237e24 */ /* 0x000fe2000f8e00ff */
[----:B------:R-:W-:Y:S01]  /*6e50*/  LEA.HI R10, R23, R40, RZ, 0x2 ;  /* 0x00000028170a7211 */ /* 0x000fe200078f10ff */
[----:B------:R-:W-:Y:S01]  /*6e60*/  ULDC.64 UR8, c[0x0][0xb28] ;  /* 0x0002ca0000087ab9 */ /* 0x000fe20000000a00 */
[----:B------:R-:W-:Y:S02]  /*6e70*/  SEL R58, R19, R58, P0 ;  /* 0x0000003a133a7207 */ /* 0x000fe40000000000 */
[----:B------:R-:W-:Y:S02]  /*6e80*/  SHF.R.S32.HI R19, RZ, 0x7, R6 ;  /* 0x00000007ff137819 */ /* 0x000fe40000011406 */
[----:B------:R-:W-:Y:S02]  /*6e90*/  LEA.HI R4, R4, R25, RZ, 0x2 ;  /* 0x0000001904047211 */ /* 0x000fe400078f10ff */
[----:B------:R-:W-:-:S02]  /*6ea0*/  SHF.R.S32.HI R6, RZ, 0x2, R10 ;  /* 0x00000002ff067819 */ /* 0x000fc4000001140a */
[----:B------:R-:W-:Y:S02]  /*6eb0*/  SHF.R.S32.HI R7, RZ, 0x1f, R10 ;  /* 0x0000001fff077819 */ /* 0x000fe4000001140a */
[----:B------:R-:W-:Y:S01]  /*6ec0*/  LOP3.LUT R8, R4, 0xfffffffc, RZ, 0xc0, !PT ;  /* 0xfffffffc04087812 */ /* 0x000fe200078ec0ff */
[----:B------:R-:W-:Y:S01]  /*6ed0*/  IMAD.HI R4, R19, 0x55555556, RZ ;  /* 0x5555555613047827 */ /* 0x000fe200078e02ff */
[----:B------:R-:W-:Y:S02]  /*6ee0*/  LEA.HI R7, R7, R6, RZ, 0x3 ;  /* 0x0000000607077211 */ /* 0x000fe400078f18ff */
[----:B------:R-:W-:Y:S01]  /*6ef0*/  SEL R57, R5, R14, P0 ;  /* 0x0000000e05397207 */ /* 0x000fe20000000000 */
[----:B------:R-:W-:Y:S01]  /*6f00*/  IMAD.IADD R8, R25, 0x1, -R8 ;  /* 0x0000000119087824 */ /* 0x000fe200078e0a08 */
[----:B------:R-:W-:Y:S02]  /*6f10*/  SEL R5, R14, R5, P0 ;  /* 0x000000050e057207 */ /* 0x000fe40000000000 */
[----:B------:R-:W-:-:S02]  /*6f20*/  SEL R65, R9, R16, P0 ;  /* 0x0000001009417207 */ /* 0x000fc40000000000 */
[----:B------:R-:W-:Y:S02]  /*6f30*/  SEL R14, R16, R9, P0 ;  /* 0x00000009100e7207 */ /* 0x000fe40000000000 */
[----:B------:R-:W-:Y:S02]  /*6f40*/  LOP3.LUT R9, R7, 0xfffffff8, RZ, 0xc0, !PT ;  /* 0xfffffff807097812 */ /* 0x000fe400078ec0ff */
[----:B------:R-:W-:Y:S02]  /*6f50*/  LEA.HI R7, R23, R40, RZ, 0x5 ;  /* 0x0000002817077211 */ /* 0x000fe400078f28ff */
[----:B------:R-:W-:Y:S01]  /*6f60*/  LEA.HI R4, R4, R4, RZ, 0x1 ;  /* 0x0000000404047211 */ /* 0x000fe200078f08ff */
[----:B------:R-:W-:Y:S01]  /*6f70*/  IMAD.IADD R6, R6, 0x1, -R9 ;  /* 0x0000000106067824 */ /* 0x000fe200078e0a09 */
[----:B------:R-:W-:Y:S02]  /*6f80*/  SHF.R.S32.HI R7, RZ, 0x5, R7 ;  /* 0x00000005ff077819 */ /* 0x000fe40000011407 */
[----:B------:R-:W-:Y:S01]  /*6f90*/  LEA.HI R9, R8, R8, RZ, 0x1 ;  /* 0x0000000808097211 */ /* 0x000fe200078f08ff */
[----:B------:R-:W-:Y:S01]  /*6fa0*/  IMAD R4, R4, -0x3, R19 ;  /* 0xfffffffd04047824 */ /* 0x000fe200078e0213 */
[----:B------:R-:W-:-:S02]  /*6fb0*/  SEL R61, R135, R134, P0 ;  /* 0x00000086873d7207 */ /* 0x000fc40000000000 */
[----:B------:R-:W-:Y:S02]  /*6fc0*/  SEL R33, R134, R135, P0 ;  /* 0x0000008786217207 */ /* 0x000fe40000000000 */
[----:B------:R-:W-:Y:S02]  /*6fd0*/  LEA R7, R7, R6, 0x4 ;  /* 0x0000000607077211 */ /* 0x000fe400078e20ff */
[----:B------:R-:W-:Y:S02]  /*6fe0*/  LOP3.LUT R9, R9, 0x1ffffffe, RZ, 0xc0, !PT ;  /* 0x1ffffffe09097812 */ /* 0x000fe400078ec0ff */
[----:B------:R-:W-:Y:S01]  /*6ff0*/  SEL R49, R124, R21, P0 ;  /* 0x000000157c317207 */ /* 0x000fe20000000000 */
[----:B------:R-:W-:Y:S01]  /*7000*/  IMAD R4, R4, 0x40, R7 ;  /* 0x0000004004047824 */ /* 0x000fe200078e0207 */
[----:B------:R-:W-:Y:S01]  /*7010*/  SEL R75, R21, R124, P0 ;  /* 0x0000007c154b7207 */ /* 0x000fe20000000000 */
[----:B------:R-:W-:Y:S01]  /*7020*/  IMAD.IADD R9, R8, 0x1, -R9 ;  /* 0x0000000108097824 */ /* 0x000fe200078e0a09 */
[----:B------:R-:W-:Y:S01]  /*7030*/  SEL R31, R98, R99, P0 ;  /* 0x00000063621f7207 */ /* 0x000fe20000000000 */
[--C-:B--2---:R-:W-:Y:S01]  /*7040*/  IMAD R54, R45, 0xc0, R4.reuse ;  /* 0x000000c02d367824 */ /* 0x104fe200078e0204 */
[----:B------:R-:W-:Y:S01]  /*7050*/  SEL R21, R114, R115, P0 ;  /* 0x0000007372157207 */ /* 0x000fe20000000000 */
[----:B------:R-:W-:Y:S01]  /*7060*/  IMAD R9, R9, 0x8, R4 ;  /* 0x0000000809097824 */ /* 0x000fe200078e0204 */
[----:B------:R-:W-:-:S02]  /*7070*/  SEL R77, R47, R24, P0 ;  /* 0x000000182f4d7207 */ /* 0x000fc40000000000 */
[----:B------:R-:W-:Y:S01]  /*7080*/  SEL R47, R24, R47, P0 ;  /* 0x0000002f182f7207 */ /* 0x000fe20000000000 */
[----:B------:R-:W-:Y:S01]  /*7090*/  IMAD R45, R45, 0xc0, R9 ;  /* 0x000000c02d2d7824 */ /* 0x000fe200078e0209 */
[----:B------:R-:W-:Y:S02]  /*70a0*/  SEL R79, R17, R20, P0 ;  /* 0x00000014114f7207 */ /* 0x000fe40000000000 */
[----:B------:R-:W-:Y:S01]  /*70b0*/  SEL R17, R20, R17, P0 ;  /* 0x0000001114117207 */ /* 0x000fe20000000000 */
[----:B0-----:R-:W-:Y:S01]  /*70c0*/  @P2 IMAD.HI.U32 R76, R45, R76, RZ ;  /* 0x0000004c2d4c2227 */ /* 0x001fe200078e00ff */
[----:B------:R-:W-:Y:S02]  /*70d0*/  SEL R59, R18, R11, P0 ;  /* 0x0000000b123b7207 */ /* 0x000fe40000000000 */
[----:B------:R-:W-:Y:S02]  /*70e0*/  SEL R18, R11, R18, P0 ;  /* 0x000000120b127207 */ /* 0x000fe40000000000 */
[----:B------:R-:W-:-:S02]  /*70f0*/  SEL R73, R51, R26, P0 ;  /* 0x0000001a33497207 */ /* 0x000fc40000000000 */
[----:B------:R-:W-:Y:S01]  /*7100*/  SEL R51, R26, R51, P0 ;  /* 0x000000331a337207 */ /* 0x000fe20000000000 */
[----:B------:R-:W-:Y:S01]  /*7110*/  IMAD.U32 R26, RZ, RZ, UR4 ;  /* 0x00000004ff1a7e24 */ /* 0x000fe2000f8e00ff */
[----:B------:R-:W-:Y:S01]  /*7120*/  SEL R69, R94, R95, P0 ;  /* 0x0000005f5e457207 */ /* 0x000fe20000000000 */
[----:B------:R-:W3:Y:S01]  /*7130*/  S2UR UR4, SR_CTAID.Y ;  /* 0x00000000000479c3 */ /* 0x000ee20000002600 */
[----:B------:R-:W-:Y:S02]  /*7140*/  SEL R67, R102, R103, P0 ;  /* 0x0000006766437207 */ /* 0x000fe40000000000 */
[----:B------:R-:W-:Y:S02]  /*7150*/  LOP3.LUT R7, R10, 0x7ffffffc, RZ, 0xc0, !PT ;  /* 0x7ffffffc0a077812 */ /* 0x000fe400078ec0ff */
        /* <DEDUP_REMOVED lines=18> */
[C---:B------:R-:W-:Y:S01]  /*7280*/  LOP3.LUT P1, RZ, R40.reuse, 0x3, RZ, 0xc0, !PT ;  /* 0x0000000328ff7812 */ /* 0x040fe2000782c0ff */
[----:B------:R-:W-:Y:S01]  /*7290*/  IMAD.IADD R40, R40, 0x1, -R7 ;  /* 0x0000000128287824 */ /* 0x000fe200078e0a07 */
[----:B------:R-:W-:Y:S01]  /*72a0*/  MOV R34, UR6 ;  /* 0x0000000600227c02 */ /* 0x000fe20008000f00 */
[----:B------:R-:W-:Y:S01]  /*72b0*/  ULDC.64 UR6, c[0x0][0xb48] ;  /* 0x0002d20000067ab9 */ /* 0x000fe20000000a00 */
[----:B----4-:R-:W-:Y:S01]  /*72c0*/  LOP3.LUT R44, R12, 0x2, RZ, 0x3c, !PT ;  /* 0x000000020c2c7812 */ /* 0x010fe200078e3cff */
[----:B------:R-:W-:Y:S04]  /*72d0*/  SHFL.IDX PT, R60, R33, R12, 0x1c1f ;  /* 0x001c1f0c213c7589 */ /* 0x000fe800000e0000 */
[----:B------:R-:W0:Y:S04]  /*72e0*/  SHFL.IDX PT, R61, R61, R44, 0x1c1f ;  /* 0x001c1f2c3d3d7589 */ /* 0x000e2800000e0000 */
[----:B------:R2:W-:Y:S04]  /*72f0*/  SHFL.IDX PT, R24, R31, R12, 0x1c1f ;  /* 0x001c1f0c1f187589 */ /* 0x0005e800000e0000 */
[----:B------:R-:W-:Y:S04]  /*7300*/  SHFL.IDX PT, R9, R21, R12, 0x1c1f ;  /* 0x001c1f0c15097589 */ /* 0x000fe800000e0000 */
[----:B------:R-:W-:Y:S01]  /*7310*/  SHFL.IDX PT, R20, R81, R12, 0x1c1f ;  /* 0x001c1f0c51147589 */ /* 0x000fe200000e0000 */
[----:B--2---:R-:W2:Y:S03]  /*7320*/  LDC.64 R30, c[0x0][0xbd8] ;  /* 0x0002f600ff1e7b82 */ /* 0x004ea60000000a00 */
[----:B------:R0:W-:Y:S04]  /*7330*/  SHFL.IDX PT, R21, R3, R44, 0x1c1f ;  /* 0x001c1f2c03157589 */ /* 0x0001e800000e0000 */
[----:B------:R-:W-:Y:S04]  /*7340*/  SHFL.IDX PT, R19, R83, R12, 0x1c1f ;  /* 0x001c1f0c53137589 */ /* 0x000fe800000e0000 */
[----:B------:R-:W4:Y:S01]  /*7350*/  SHFL.IDX PT, R62, R13, R44, 0x1c1f ;  /* 0x001c1f2c0d3e7589 */ /* 0x000f2200000e0000 */
[----:B0-----:R-:W-:-:S03]  /*7360*/  SEL R3, R61, R60, P0 ;  /* 0x0000003c3d037207 */ /* 0x001fc60000000000 */
[----:B------:R-:W-:Y:S04]  /*7370*/  SHFL.IDX PT, R57, R57, R12, 0x1c1f ;  /* 0x001c1f0c39397589 */ /* 0x000fe800000e0000 */
[----:B------:R0:W5:Y:S04]  /*7380*/  SHFL.IDX PT, R66, R5, R44, 0x1c1f ;  /* 0x001c1f2c05427589 */ /* 0x00016800000e0000 */
[----:B------:R-:W-:Y:S04]  /*7390*/  SHFL.IDX PT, R59, R59, R12, 0x1c1f ;  /* 0x001c1f0c3b3b7589 */ /* 0x000fe800000e0000 */
[----:B------:R5:W-:Y:S01]  /*73a0*/  SHFL.IDX PT, R68, R18, R44, 0x1c1f ;  /* 0x001c1f2c12447589 */ /* 0x000be200000e0000 */
[----:B0-----:R-:W-:-:S03]  /*73b0*/  SEL R5, R60, R61, P0 ;  /* 0x0000003d3c057207 */ /* 0x001fc60000000000 */
[----:B------:R-:W-:Y:S01]  /*73c0*/  SHFL.IDX PT, R55, R55, R12, 0x1c1f ;  /* 0x001c1f0c37377589 */ /* 0x000fe200000e0000 */
[----:B------:R-:W0:Y:S03]  /*73d0*/  LDC.64 R60, c[0x0][0xb40] ;  /* 0x0002d000ff3c7b82 */ /* 0x000e260000000a00 */
[----:B------:R-:W1:Y:S01]  /*73e0*/  SHFL.IDX PT, R64, R15, R44, 0x1c1f ;  /* 0x001c1f2c0f407589 */ /* 0x000e6200000e0000 */
[----:B----4-:R-:W-:-:S03]  /*73f0*/  SEL R13, R19, R62, P0 ;  /* 0x0000003e130d7207 */ /* 0x010fc60000000000 */
[----:B------:R4:W-:Y:S04]  /*7400*/  SHFL.IDX PT, R28, R69, R12, 0x1c1f ;  /* 0x001c1f0c451c7589 */ /* 0x0009e800000e0000 */
[----:B------:R-:W-:Y:S01]  /*7410*/  SHFL.IDX PT, R16, R67, R12, 0x1c1f ;  /* 0x001c1f0c43107589 */ /* 0x000fe200000e0000 */
[----:B-----5:R-:W-:-:S03]  /*7420*/  SEL R18, R57, R66, P0 ;  /* 0x0000004239127207 */ /* 0x020fc60000000000 */
[----:B------:R-:W-:Y:S01]  /*7430*/  SHFL.IDX PT, R8, R41, R12, 0x1c1f ;  /* 0x001c1f0c29087589 */ /* 0x000fe200000e0000 */
[----:B----4-:R-:W4:Y:S03]  /*7440*/  @P2 LDC R69, c[0x0][0xbf0] ;  /* 0x0002fc00ff452b82 */ /* 0x010f260000000800 */
[----:B------:R-:W-:Y:S04]  /*7450*/  SHFL.IDX PT, R7, R37, R12, 0x1c1f ;  /* 0x001c1f0c25077589 */ /* 0x000fe800000e0000 */
[----:B------:R-:W-:Y:S01]  /*7460*/  SHFL.IDX PT, R4, R39, R12, 0x1c1f ;  /* 0x001c1f0c27047589 */ /* 0x000fe200000e0000 */
[----:B0-----:R-:W-:-:S03]  /*7470*/  IMAD.WIDE.U32 R34, R60, UR46, R34 ;  /* 0x0000002e3c227c25 */ /* 0x001fc6000f8e0022 */
[----:B------:R-:W-:Y:S01]  /*7480*/  SHFL.IDX PT, R6, R25, R12, 0x1c1f ;  /* 0x001c1f0c19067589 */ /* 0x000fe200000e0000 */
[----:B-1----:R-:W-:-:S03]  /*7490*/  SEL R15, R64, R55, P0 ;  /* 0x00000037400f7207 */ /* 0x002fc60000000000 */
[----:B------:R-:W-:Y:S04]  /*74a0*/  SHFL.IDX PT, R67, R17, R44, 0x1c1f ;  /* 0x001c1f2c11437589 */ /* 0x000fe800000e0000 */
[----:B------:R0:W-:Y:S04]  /*74b0*/  SHFL.IDX PT, R70, R14, R44, 0x1c1f ;  /* 0x001c1f2c0e467589 */ /* 0x0001e800000e0000 */
[----:B------:R-:W-:Y:S04]  /*74c0*/  SHFL.IDX PT, R58, R58, R44, 0x1c1f ;  /* 0x001c1f2c3a3a7589 */ /* 0x000fe800000e0000 */
[----:B------:R-:W-:Y:S01]  /*74d0*/  SHFL.IDX PT, R50, R75, R44, 0x1c1f ;  /* 0x001c1f2c4b327589 */ /* 0x000fe200000e0000 */
[----:B0-----:R-:W-:Y:S01]  /*74e0*/  SEL R14, R66, R57, P0 ;  /* 0x00000039420e7207 */ /* 0x001fe20000000000 */
[----:B------:R-:W-:-:S02]  /*74f0*/  IMAD R57, RZ, RZ, -UR36 ;  /* 0x80000024ff397e24 */ /* 0x000fc4000f8e02ff */
[----:B------:R-:W-:Y:S04]  /*7500*/  SHFL.IDX PT, R47, R47, R44, 0x1c1f ;  /* 0x001c1f2c2f2f7589 */ /* 0x000fe800000e0000 */
[----:B------:R0:W-:Y:S04]  /*7510*/  SHFL.IDX PT, R56, R71, R44, 0x1c1f ;  /* 0x001c1f2c47387589 */ /* 0x0001e800000e0000 */
[----:B------:R-:W-:Y:S04]  /*7520*/  SHFL.IDX PT, R51, R51, R44, 0x1c1f ;  /* 0x001c1f2c33337589 */ /* 0x000fe800000e0000 */
[----:B------:R-:W-:Y:S01]  /*7530*/  SHFL.IDX PT, R41, R95, R44, 0x1c1f ;  /* 0x001c1f2c5f297589 */ /* 0x000fe200000e0000 */
[----:B0-----:R-:W0:Y:S03]  /*7540*/  @P2 LDC R71, c[0x0][0xbf0] ;  /* 0x0002fc00ff472b82 */ /* 0x001e260000000800 */
        /* <DEDUP_REMOVED lines=10> */
[----:B------:R-:W1:Y:S04]  /*75f0*/  SHFL.IDX PT, R65, R65, R12, 0x1c1f ;  /* 0x001c1f0c41417589 */ /* 0x000e6800000e0000 */
[----:B------:R-:W5:Y:S01]  /*7600*/  SHFL.IDX PT, R42, R79, R12, 0x1c1f ;  /* 0x001c1f0c4f2a7589 */ /* 0x000f6200000e0000 */
[----:B--2---:R-:W-:-:S03]  /*7610*/  IMAD R44, R30, UR47, RZ ;  /* 0x0000002f1e2c7c24 */ /* 0x004fc6000f8e02ff */
[----:B------:R-:W-:Y:S01]  /*7620*/  SHFL.IDX PT, R43, R43, R12, 0x1c1f ;  /* 0x001c1f0c2b2b7589 */ /* 0x000fe200000e0000 */
[----:B------:R-:W-:-:S03]  /*7630*/  IMAD R31, R31, UR46, R44 ;  /* 0x0000002e1f1f7c24 */ /* 0x000fc6000f8e022c */
[----:B------:R-:W2:Y:S01]  /*7640*/  SHFL.IDX PT, R48, R77, R12, 0x1c1f ;  /* 0x001c1f0c4d307589 */ /* 0x000ea200000e0000 */
[----:B------:R-:W-:-:S03]  /*7650*/  @P2 IMAD.HI.U32 R44, R45, R72, RZ ;  /* 0x000000482d2c2227 */ /* 0x000fc600078e00ff */
[----:B------:R-:W2:Y:S04]  /*7660*/  SHFL.IDX PT, R49, R49, R12, 0x1c1f ;  /* 0x001c1f0c31317589 */ /* 0x000ea800000e0000 */
[----:B------:R-:W2:Y:S04]  /*7670*/  SHFL.IDX PT, R52, R73, R12, 0x1c1f ;  /* 0x001c1f0c49347589 */ /* 0x000ea800000e0000 */
[----:B------:R-:W2:Y:S04]  /*7680*/  SHFL.IDX PT, R53, R53, R12, 0x1c1f ;  /* 0x001c1f0c35357589 */ /* 0x000ea800000e0000 */
[----:B------:R-:W-:Y:S04]  /*7690*/  SHFL.IDX PT, R29, R29, R12, 0x1c1f ;  /* 0x001c1f0c1d1d7589 */ /* 0x000fe800000e0000 */
[----:B------:R-:W-:Y:S04]  /*76a0*/  SHFL.IDX PT, R11, R11, R12, 0x1c1f ;  /* 0x001c1f0c0b0b7589 */ /* 0x000fe800000e0000 */
[----:B------:R3:W-:Y:S02]  /*76b0*/  SHFL.IDX PT, R10, R63, R12, 0x1c1f ;  /* 0x001c1f0c3f0a7589 */ /* 0x0007e400000e0000 */
[----:B---3--:R-:W-:-:S02]  /*76c0*/  SEL R12, R20, R21, P0 ;  /* 0x00000015140c7207 */ /* 0x008fc40000000000 */
[----:B------:R-:W-:Y:S02]  /*76d0*/  SEL R20, R21, R20, P0 ;  /* 0x0000001415147207 */ /* 0x000fe40000000000 */
[----:B------:R-:W-:Y:S01]  /*76e0*/  SEL R21, R62, R19, P0 ;  /* 0x000000133e157207 */ /* 0x000fe20000000000 */
[----:B------:R-:W-:Y:S01]  /*76f0*/  IMAD.WIDE.U32 R62, R30, UR46, R26 ;  /* 0x0000002e1e3e7c25 */ /* 0x000fe2000f8e001a */
[----:B------:R-:W-:Y:S02]  /*7700*/  SEL R27, R59, R68, P0 ;  /* 0x000000443b1b7207 */ /* 0x000fe40000000000 */
[----:B------:R-:W-:Y:S01]  /*7710*/  SEL R19, R55, R64, P0 ;  /* 0x0000004037137207 */ /* 0x000fe20000000000 */
[----:B------:R-:W-:Y:S01]  /*7720*/  IMAD R64, R60, UR47, RZ ;  /* 0x0000002f3c407c24 */ /* 0x000fe2000f8e02ff */
[----:B------:R-:W-:Y:S01]  /*7730*/  IADD3 R63, R63, R31, RZ ;  /* 0x0000001f3f3f7210 */ /* 0x000fe20007ffe0ff */
[----:B------:R-:W-:Y:S01]  /*7740*/  IMAD.MOV.U32 R55, RZ, RZ, R45 ;  /* 0x000000ffff377224 */ /* 0x000fe200078e002d */
[----:B------:R-:W-:Y:S01]  /*7750*/  SEL R31, R68, R59, P0 ;  /* 0x0000003b441f7207 */ /* 0x000fe20000000000 */
[----:B------:R-:W-:Y:S01]  /*7760*/  IMAD R59, R74, R57, UR4 ;  /* 0x000000044a3b7e24 */ /* 0x000fe2000f8e0239 */
[----:B----4-:R-:W-:Y:S01]  /*7770*/  @P2 SHF.R.U32.HI R55, RZ, R69, R44 ;  /* 0x00000045ff372219 */ /* 0x010fe2000001162c */
[----:B------:R-:W-:Y:S01]  /*7780*/  IMAD R61, R61, UR46, R64 ;  /* 0x0000002e3d3d7c24 */ /* 0x000fe2000f8e0240 */
[----:B------:R-:W-:Y:S01]  /*7790*/  ULDC.64 UR4, c[0x0][0xbe0] ;  /* 0x0002f80000047ab9 */ /* 0x000fe20000000a00 */
[----:B------:R-:W-:Y:S01]  /*77a0*/  IMAD.MOV.U32 R60, RZ, RZ, R34 ;  /* 0x000000ffff3c7224 */ /* 0x000fe200078e0022 */
[----:B------:R-:W-:Y:S01]  /*77b0*/  SHF.R.S32.HI R44, RZ, 0x1f, R59 ;  /* 0x0000001fff2c7819 */ /* 0x000fe2000001143b */
[----:B------:R-:W-:Y:S01]  /*77c0*/  IMAD.IADD R61, R35, 0x1, R61 ;  /* 0x00000001233d7824 */ /* 0x000fe200078e023d */
[----:B-1----:R-:W-:Y:S01]  /*77d0*/  SEL R26, R65, R70, P0 ;  /* 0x00000046411a7207 */ /* 0x002fe20000000000 */
[----:B------:R-:W-:Y:S01]  /*77e0*/  IMAD.MOV.U32 R57, RZ, RZ, R45 ;  /* 0x000000ffff397224 */ /* 0x000fe200078e002d */
[----:B0-----:R-:W-:Y:S01]  /*77f0*/  @P2 SHF.R.U32.HI R57, RZ, R71, R76 ;  /* 0x00000047ff392219 */ /* 0x001fe2000001164c */
[----:B------:R-:W-:Y:S01]  /*7800*/  IMAD R35, R44, UR4, RZ ;  /* 0x000000042c237c24 */ /* 0x000fe2000f8e02ff */
[----:B------:R-:W-:Y:S01]  /*7810*/  SEL R30, R70, R65, P0 ;  /* 0x00000041461e7207 */ /* 0x000fe20000000000 */
[----:B------:R-:W-:-:S02]  /*7820*/  IMAD R44, R44, UR6, RZ ;  /* 0x000000062c2c7c24 */ /* 0x000fc4000f8e02ff */
[C---:B------:R-:W-:Y:S02]  /*7830*/  IMAD R64, R59.reuse, UR5, R35 ;  /* 0x000000053b407c24 */ /* 0x040fe4000f8e0223 */
[----:B------:R-:W-:Y:S01]  /*7840*/  IMAD.WIDE.U32 R34, R59, UR4, R62 ;  /* 0x000000043b227c25 */ /* 0x000fe2000f8e003e */
[----:B------:R-:W-:Y:S01]  /*7850*/  ULDC.64 UR4, c[0x0][0xb30] ;  /* 0x0002cc0000047ab9 */ /* 0x000fe20000000a00 */
[----:B------:R-:W-:Y:S02]  /*7860*/  IADD3 R62, -R57, RZ, RZ ;  /* 0x000000ff393e7210 */ /* 0x000fe40007ffe1ff */
[----:B------:R-:W-:Y:S01]  /*7870*/  IMAD R63, R59, UR7, R44 ;  /* 0x000000073b3f7c24 */ /* 0x000fe2000f8e022c */
[----:B------:R-:W-:Y:S01]  /*7880*/  IADD3 R34, P2, R55, R34, RZ ;  /* 0x0000002237227210 */ /* 0x000fe20007f5e0ff */
[----:B------:R-:W-:Y:S01]  /*7890*/  IMAD.WIDE.U32 R60, R59, UR6, R60 ;  /* 0x000000063b3c7c25 */ /* 0x000fe2000f8e003c */
[----:B------:R-:W-:Y:S01]  /*78a0*/  SHF.R.S32.HI R59, RZ, 0x1f, R55 ;  /* 0x0000001fff3b7819 */ /* 0x000fe20000011437 */
[----:B------:R-:W-:Y:S01]  /*78b0*/  ULDC.64 UR6, c[0x0][0xbc8] ;  /* 0x0002f20000067ab9 */ /* 0x000fe20000000a00 */
[----:B------:R-:W-:Y:S01]  /*78c0*/  SHF.R.S32.HI R44, RZ, 0x1f, R57 ;  /* 0x0000001fff2c7819 */ /* 0x000fe20000011439 */
[----:B------:R-:W-:Y:S01]  /*78d0*/  IMAD.MOV R55, RZ, RZ, -R55 ;  /* 0x000000ffff377224 */ /* 0x000fe200078e0a37 */
[----:B------:R-:W-:Y:S01]  /*78e0*/  IADD3.X R35, R59, R35, R64, P2, !PT ;  /* 0x000000233b237210 */ /* 0x000fe200017fe440 */
[----:B------:R-:W-:-:S02]  /*78f0*/  IMAD.IADD R61, R61, 0x1, R63 ;  /* 0x000000013d3d7824 */ /* 0x000fc400078e023f */
[----:B------:R-:W-:Y:S02]  /*7900*/  IMAD R44, R44, UR4, RZ ;  /* 0x000000042c2c7c24 */ /* 0x000fe4000f8e02ff */
        /* <DEDUP_REMOVED lines=10> */
[----:B------:R-:W-:Y:S02]  /*79b0*/  IMAD R57, R55, UR7, R44 ;  /* 0x0000000737397c24 */ /* 0x000fe4000f8e022c */
[----:B------:R-:W-:Y:S02]  /*79c0*/  IMAD.IADD R61, R61, 0x1, R63 ;  /* 0x000000013d3d7824 */ /* 0x000fe400078e023f */
[----:B------:R-:W-:Y:S01]  /*79d0*/  IMAD.WIDE.U32 R44, R55, UR6, R34 ;  /* 0x00000006372c7c25 */ /* 0x000fe2000f8e0022 */
[----:B------:R-:W-:Y:S01]  /*79e0*/  ULDC.64 UR6, c[0x0][0xba8] ;  /* 0x0002ea0000067ab9 */ /* 0x000fe20000000a00 */
[----:B-----5:R-:W-:Y:S02]  /*79f0*/  SEL R34, R42, R67, P0 ;  /* 0x000000432a227207 */ /* 0x020fe40000000000 */
[C---:B------:R-:W-:Y:S01]  /*7a00*/  IMAD R35, R59.reuse, UR9, R62 ;  /* 0x000000093b237c24 */ /* 0x040fe2000f8e023e */
[----:B------:R-:W-:Y:S01]  /*7a10*/  LEA R55, P2, R44, UR6, 0x2 ;  /* 0x000000062c377c11 */ /* 0x000fe2000f8410ff */
[----:B------:R-:W-:Y:S01]  /*7a20*/  IMAD.WIDE.U32 R60, R59, UR8, R60 ;  /* 0x000000083b3c7c25 */ /* 0x000fe2000f8e003c */
[----:B------:R-:W-:Y:S01]  /*7a30*/  ULDC.64 UR8, c[0x0][0xb00] ;  /* 0x0002c00000087ab9 */ /* 0x000fe20000000a00 */
[----:B------:R-:W-:Y:S01]  /*7a40*/  ULDC UR6, c[0x0][0xa88] ;  /* 0x0002a20000067ab9 */ /* 0x000fe20000000800 */
[----:B------:R-:W-:Y:S01]  /*7a50*/  SEL R42, R67, R42, P0 ;  /* 0x0000002a432a7207 */ /* 0x000fe20000000000 */
[----:B------:R-:W-:Y:S01]  /*7a60*/  IMAD.IADD R45, R45, 0x1, R57 ;  /* 0x000000012d2d7824 */ /* 0x000fe200078e0239 */
[----:B------:R-:W-:Y:S01]  /*7a70*/  LEA R66, P3, R60, UR8, 0x2 ;  /* 0x000000083c427c11 */ /* 0x000fe2000f8610ff */
[----:B------:R-:W-:Y:S01]  /*7a80*/  IMAD.IADD R35, R61, 0x1, R35 ;  /* 0x000000013d237824 */ /* 0x000fe200078e0223 */
[----:B------:R-:W-:Y:S01]  /*7a90*/  SHFL.IDX PT, R62, R55, 0x1, 0x1c1f ;  /* 0x003c1f00373e7f89 */ /* 0x000fe200000e0000 */
[----:B0-----:R-:W-:Y:S01]  /*7aa0*/  ULEA UR4, UR5, UR4, 0x18 ;  /* 0x0000000405047291 */ /* 0x001fe2000f8ec03f */
[----:B------:R-:W-:Y:S01]  /*7ab0*/  LEA.HI.X R57, R44, UR7, R45, 0x2, P2 ;  /* 0x000000072c397c11 */ /* 0x000fe200090f142d */
[----:B------:R-:W-:Y:S01]  /*7ac0*/  IMAD R65, R46, UR6, RZ ;  /* 0x000000062e417c24 */ /* 0x000fe2000f8e02ff */
[----:B------:R-:W-:Y:S01]  /*7ad0*/  LEA.HI.X R68, R60, UR9, R35, 0x2, P3 ;  /* 0x000000093c447c11 */ /* 0x000fe200098f1423 */
[C---:B------:R-:W-:Y:S01]  /*7ae0*/  VIADD R64, R54.reuse, 0x8 ;  /* 0x0000000836407836 */ /* 0x040fe20000000000 */
[----:B------:R-:W-:Y:S01]  /*7af0*/  SHFL.IDX PT, R60, R55, RZ, 0x1c1f ;  /* 0x001c1fff373c7589 */ /* 0x000fe200000e0000 */
[----:B------:R-:W-:Y:S01]  /*7b00*/  UIADD3 UR4, UR4, 0x17020, URZ ;  /* 0x0001702004047890 */ /* 0x000fe2000fffe03f */
[----:B------:R-:W-:-:S02]  /*7b10*/  ISETP.GE.OR P2, PT, R54, R65, P1 ;  /* 0x000000413600720c */ /* 0x000fc40000f46670 */
[----:B------:R-:W0:Y:S01]  /*7b20*/  SHFL.IDX PT, R61, R57, RZ, 0x1c1f ;  /* 0x001c1fff393d7589 */ /* 0x000e2200000e0000 */
[-C--:B------:R-:W-:Y:S01]  /*7b30*/  ISETP.GE.OR P1, PT, R64, R65.reuse, P1 ;  /* 0x000000414000720c */ /* 0x080fe20000f26670 */
[----:B------:R-:W-:Y:S01]  /*7b40*/  UPRMT UR4, URZ, 0x654, UR4 ;  /* 0x000006543f047896 */ /* 0x000fe20008000004 */
[----:B------:R-:W-:Y:S01]  /*7b50*/  ISETP.GE.AND P3, PT, R54, R65, PT ;  /* 0x000000413600720c */ /* 0x000fe20003f66270 */
[----:B------:R-:W1:Y:S01]  /*7b60*/  SHFL.IDX PT, R63, R57, 0x1, 0x1c1f ;  /* 0x003c1f00393f7f89 */ /* 0x000e6200000e0000 */
[----:B--2---:R-:W-:Y:S02]  /*7b70*/  SEL R46, R48, R47, P0 ;  /* 0x0000002f302e7207 */ /* 0x004fe40000000000 */
[----:B------:R-:W-:Y:S01]  /*7b80*/  SEL R48, R47, R48, P0 ;  /* 0x000000302f307207 */ /* 0x000fe20000000000 */
[----:B------:R2:W3:Y:S01]  /*7b90*/  SHFL.IDX PT, R44, R66, RZ, 0x1c1f ;  /* 0x001c1fff422c7589 */ /* 0x0004e200000e0000 */
[----:B------:R-:W-:Y:S02]  /*7ba0*/  SEL R47, R49, R50, P0 ;  /* 0x00000032312f7207 */ /* 0x000fe40000000000 */
[----:B------:R-:W-:Y:S01]  /*7bb0*/  SYNCS.ARRIVE.TRANS64.RED.A1T0 RZ, [UR4], RZ ;  /* 0x000000ffffff79a7 */ /* 0x000fe20008100404 */
[----:B------:R-:W-:Y:S01]  /*7bc0*/  SEL R49, R50, R49, P0 ;  /* 0x0000003132317207 */ /* 0x000fe20000000000 */
[----:B------:R2:W4:Y:S01]  /*7bd0*/  SHFL.IDX PT, R45, R68, RZ, 0x1c1f ;  /* 0x001c1fff442d7589 */ /* 0x00052200000e0000 */
[----:B------:R-:W-:-:S02]  /*7be0*/  SEL R50, R52, R51, P0 ;  /* 0x0000003334327207 */ /* 0x000fc40000000000 */
[----:B------:R-:W-:Y:S02]  /*7bf0*/  SEL R52, R51, R52, P0 ;  /* 0x0000003433347207 */ /* 0x000fe40000000000 */
[----:B------:R-:W-:Y:S02]  /*7c00*/  SEL R35, R43, R58, P0 ;  /* 0x0000003a2b237207 */ /* 0x000fe40000000000 */
[----:B------:R-:W-:Y:S02]  /*7c10*/  SEL R51, R53, R56, P0 ;  /* 0x0000003835337207 */ /* 0x000fe40000000000 */
[----:B------:R-:W-:Y:S01]  /*7c20*/  SEL R43, R58, R43, P0 ;  /* 0x0000002b3a2b7207 */ /* 0x000fe20000000000 */
[----:B0-----:R2:W-:Y:S01]  /*7c30*/  @!P2 ST.E desc[UR38][R60.64], R2 ;  /* 0x000000023c00a985 */ /* 0x0015e2000c101926 */
[----:B------:R-:W-:Y:S02]  /*7c40*/  SEL R53, R56, R53, P0 ;  /* 0x0000003538357207 */ /* 0x000fe40000000000 */
[----:B------:R-:W-:Y:S01]  /*7c50*/  SHF.L.U32 R55, R40, 0x1, RZ ;  /* 0x0000000128377819 */ /* 0x000fe200000006ff */
[----:B-1----:R2:W-:Y:S01]  /*7c60*/  @!P1 ST.E desc[UR38][R62.64], R0 ;  /* 0x000000003e009985 */ /* 0x0025e2000c101926 */
[----:B------:R-:W-:Y:S05]  /*7c70*/  @P3 BRA `(.L_x_11047) ;  /* 0x0000000400183947 */ /* 0x000fea0003800000 */
[C---:B--2---:R-:W-:Y:S01]  /*7c80*/  VIADD R0, R55.reuse, 0x8 ;  /* 0x0000000837007836 */ /* 0x044fe20000000000 */
        /* <DEDUP_REMOVED lines=8> */
[----:B------:R-:W-:Y:S02]  /*7d10*/  ISETP.GE.AND P4, PT, R54, UR4, PT ;  /* 0x0000000436007c0c */ /* 0x000fe4000bf86270 */
[----:B------:R-:W-:-:S02]  /*7d20*/  ISETP.GE.AND P5, PT, R60, UR4, PT ;  /* 0x000000043c007c0c */ /* 0x000fc4000bfa6270 */
[----:B------:R-:W-:-:S03]  /*7d30*/  ISETP.GE.AND P6, PT, R62, UR4, PT ;  /* 0x000000043e007c0c */ /* 0x000fc6000bfc6270 */
[--C-:B---34-:R-:W-:Y:S02]  /*7d40*/  @!P1 IMAD.WIDE R56, R55, 0x4, R44.reuse ;  /* 0x0000000437389825 */ /* 0x118fe400078e022c */
[----:B------:R-:W-:Y:S02]  /*7d50*/  @!P2 LEA.HI R0, R0, R0, RZ, 0x1 ;  /* 0x000000000000a211 */ /* 0x000fe400078f08ff */
[----:B------:R-:W-:Y:S01]  /*7d60*/  @!P3 LEA.HI R40, R40, R40, RZ, 0x1 ;  /* 0x000000282828b211 */ /* 0x000fe200078f08ff */
[----:B------:R0:W-:Y:S01]  /*7d70*/  @!P1 ST.E.64 desc[UR38][R56.64], R12 ;  /* 0x0000000c38009985 */ /* 0x0001e2000c101b26 */
[----:B------:R-:W-:Y:S02]  /*7d80*/  @!P2 LOP3.LUT R59, R0, 0xfffffffe, RZ, 0xc0, !PT ;  /* 0xfffffffe003ba812 */ /* 0x000fe400078ec0ff */
[----:B------:R-:W-:Y:S02]  /*7d90*/  @!P4 LEA.HI R54, R54, R54, RZ, 0x1 ;  /* 0x000000363636c211 */ /* 0x000fe400078f08ff */
[----:B------:R-:W-:Y:S01]  /*7da0*/  @!P3 LOP3.LUT R61, R40, 0xfffffffe, RZ, 0xc0, !PT ;  /* 0xfffffffe283db812 */ /* 0x000fe200078ec0ff */
[----:B------:R-:W-:Y:S01]  /*7db0*/  @!P2 IMAD.WIDE R58, R59, 0x4, R44 ;  /* 0x000000043b3aa825 */ /* 0x000fe200078e022c */
[----:B------:R-:W-:-:S02]  /*7dc0*/  @!P5 LEA.HI R0, R60, R60, RZ, 0x1 ;  /* 0x0000003c3c00d211 */ /* 0x000fc400078f08ff */
[----:B------:R-:W-:Y:S01]  /*7dd0*/  @!P6 LEA.HI R40, R62, R62, RZ, 0x1 ;  /* 0x0000003e3e28e211 */ /* 0x000fe200078f08ff */
[--C-:B------:R-:W-:Y:S01]  /*7de0*/  @!P3 IMAD.WIDE R60, R61, 0x4, R44.reuse ;  /* 0x000000043d3cb825 */ /* 0x100fe200078e022c */
[----:B------:R-:W-:Y:S01]  /*7df0*/  @!P4 LOP3.LUT R63, R54, 0xfffffffe, RZ, 0xc0, !PT ;  /* 0xfffffffe363fc812 */ /* 0x000fe200078ec0ff */
[----:B------:R1:W-:Y:S01]  /*7e00*/  @!P2 ST.E.64 desc[UR38][R58.64], R20 ;  /* 0x000000143a00a985 */ /* 0x0003e2000c101b26 */
[----:B------:R-:W-:Y:S01]  /*7e10*/  @!P5 LOP3.LUT R67, R0, 0xfffffffe, RZ, 0xc0, !PT ;  /* 0xfffffffe0043d812 */ /* 0x000fe200078ec0ff */
[----:B------:R-:W-:Y:S01]  /*7e20*/  VIADD R54, R55, 0x40 ;  /* 0x0000004037367836 */ /* 0x000fe20000000000 */
[----:B0-----:R-:W-:Y:S01]  /*7e30*/  @!P6 LOP3.LUT R57, R40, 0xfffffffe, RZ, 0xc0, !PT ;  /* 0xfffffffe2839e812 */ /* 0x001fe200078ec0ff */
[--C-:B------:R-:W-:Y:S01]  /*7e40*/  @!P4 IMAD.WIDE R62, R63, 0x4, R44.reuse ;  /* 0x000000043f3ec825 */ /* 0x100fe200078e022c */
[C---:B------:R-:W-:Y:S01]  /*7e50*/  IADD3 R0, R55.reuse, 0x30, RZ ;  /* 0x0000003037007810 */ /* 0x040fe20007ffe0ff */
[----:B------:R0:W-:Y:S01]  /*7e60*/  @!P3 ST.E.64 desc[UR38][R60.64], R18 ;  /* 0x000000123c00b985 */ /* 0x0001e2000c101b26 */
[----:B------:R-:W-:Y:S01]  /*7e70*/  ISETP.GE.AND P3, PT, R54, UR4, PT ;  /* 0x0000000436007c0c */ /* 0x000fe2000bf66270 */
[----:B------:R-:W-:Y:S01]  /*7e80*/  VIADD R40, R55, 0x38 ;  /* 0x0000003837287836 */ /* 0x000fe20000000000 */
[----:B------:R-:W-:Y:S01]  /*7e90*/  ISETP.GE.AND P1, PT, R0, UR4, PT ;  /* 0x0000000400007c0c */ /* 0x000fe2000bf26270 */
[--C-:B------:R-:W-:Y:S01]  /*7ea0*/  @!P5 IMAD.WIDE R12, R67, 0x4, R44.reuse ;  /* 0x00000004430cd825 */ /* 0x100fe200078e022c */
[----:B------:R-:W-:Y:S02]  /*7eb0*/  @!P4 ST.E.64 desc[UR38][R62.64], R14 ;  /* 0x0000000e3e00c985 */ /* 0x000fe4000c101b26 */
[----:B------:R-:W-:Y:S01]  /*7ec0*/  ISETP.GE.AND P2, PT, R40, UR4, PT ;  /* 0x0000000428007c0c */ /* 0x000fe2000bf46270 */
[----:B-1----:R-:W-:Y:S01]  /*7ed0*/  @!P6 IMAD.WIDE R20, R57, 0x4, R44 ;  /* 0x000000043914e825 */ /* 0x002fe200078e022c */
[----:B------:R1:W-:Y:S03]  /*7ee0*/  @!P5 ST.E.64 desc[UR38][R12.64], R26 ;  /* 0x0000001a0c00d985 */ /* 0x0003e6000c101b26 */
[C---:B------:R-:W-:Y:S01]  /*7ef0*/  VIADD R56, R55.reuse, 0x48 ;  /* 0x0000004837387836 */ /* 0x040fe20000000000 */
[----:B------:R2:W-:Y:S01]  /*7f00*/  @!P6 ST.E.64 desc[UR38][R20.64], R30 ;  /* 0x0000001e1400e985 */ /* 0x0005e2000c101b26 */
[C---:B0-----:R-:W-:Y:S01]  /*7f10*/  VIADD R18, R55.reuse, 0x50 ;  /* 0x0000005037127836 */ /* 0x041fe20000000000 */
[----:B------:R-:W-:Y:S01]  /*7f20*/  @!P3 LEA.HI R54, R54, R54, RZ, 0x1 ;  /* 0x000000363636b211 */ /* 0x000fe200078f08ff */
        /* <DEDUP_REMOVED lines=13> */
[----:B--2---:R-:W-:Y:S02]  /*8000*/  @!P4 LOP3.LUT R21, R56, 0xfffffffe, RZ, 0xc0, !PT ;  /* 0xfffffffe3815c812 */ /* 0x004fe400078ec0ff */
        /* <DEDUP_REMOVED lines=13> */
.L_x_11047:
[----:B------:R-:W-:Y:S05]  /*80e0*/  BSYNC B0 ;  /* 0x0000000000007941 */ /* 0x000fea0003800000 */
.L_x_11046:
        /* <DEDUP_REMOVED lines=24> */
[----:B--2---:R-:W-:Y:S01]  /*8270*/  SEL R2, R23, R6, P0 ;  /* 0x0000000617027207 */ /* 0x004fe20000000000 */
[----:B01----:R-:W-:Y:S06]  /*8280*/  @P1 BRA `(.L_x_11018) ;  /* 0x00000044007c1947 */ /* 0x003fec0003800000 */
        /* <DEDUP_REMOVED lines=11> */
[----:B------:R-:W-:Y:S02]  /*8340*/  @!P0 IMAD.WIDE R6, R55, 0x4, R12 ;  /* 0x0000000437068825 */ /* 0x000fe400078e020c */
[----:B------:R-:W-:-:S03]  /*8350*/  @!P1 LEA.HI R0, R0, R0, RZ, 0x1 ;  /* 0x0000000000009211 */ /* 0x000fc600078f08ff */
[----:B------:R0:W-:Y:S01]  /*8360*/  @!P0 ST.E.64 desc[UR38][R6.64], R14 ;  /* 0x0000000e06008985 */ /* 0x0001e2000c101b26 */
[----:B------:R-:W-:Y:S02]  /*8370*/  @!P1 LOP3.LUT R9, R0, 0xfffffffe, RZ, 0xc0, !PT ;  /* 0xfffffffe00099812 */ /* 0x000fe400078ec0ff */
[----:B------:R-:W-:Y:S02]  /*8380*/  @!P2 LEA.HI R0, R8, R8, RZ, 0x1 ;  /* 0x000000080800a211 */ /* 0x000fe400078f08ff */
[----:B------:R-:W-:Y:S01]  /*8390*/  @!P3 LEA.HI R10, R10, R10, RZ, 0x1 ;  /* 0x0000000a0a0ab211 */ /* 0x000fe200078f08ff */
[--C-:B------:R-:W-:Y:S01]  /*83a0*/  @!P1 IMAD.WIDE R8, R9, 0x4, R12.reuse ;  /* 0x0000000409089825 */ /* 0x100fe200078e020c */
[----:B------:R-:W-:Y:S02]  /*83b0*/  @!P2 LOP3.LUT R11, R0, 0xfffffffe, RZ, 0xc0, !PT ;  /* 0xfffffffe000ba812 */ /* 0x000fe400078ec0ff */
[----:B------:R-:W-:Y:S01]  /*83c0*/  @!P3 LOP3.LUT R17, R10, 0xfffffffe, RZ, 0xc0, !PT ;  /* 0xfffffffe0a11b812 */ /* 0x000fe200078ec0ff */
[----:B------:R-:W-:Y:S01]  /*83d0*/  VIADD R0, R55, 0x28 ;  /* 0x0000002837007836 */ /* 0x000fe20000000000 */
[----:B------:R1:W-:Y:S01]  /*83e0*/  @!P1 ST.E.64 desc[UR38][R8.64], R18 ;  /* 0x0000001208009985 */ /* 0x0003e2000c101b26 */
[----:B------:R-:W-:Y:S01]  /*83f0*/  @!P2 IMAD.WIDE R10, R11, 0x4, R12 ;  /* 0x000000040b0aa825 */ /* 0x000fe200078e020c */
[----:B------:R-:W-:-:S02]  /*8400*/  ISETP.GE.AND P0, PT, R16, UR4, PT ;  /* 0x0000000410007c0c */ /* 0x000fc4000bf06270 */
[----:B------:R-:W-:Y:S01]  /*8410*/  ISETP.GE.AND P1, PT, R0, UR4, PT ;  /* 0x0000000400007c0c */ /* 0x000fe2000bf26270 */
[----:B0-----:R-:W-:Y:S01]  /*8420*/  VIADD R14, R55, 0x30 ;  /* 0x00000030370e7836 */ /* 0x001fe20000000000 */
[----:B------:R0:W-:Y:S01]  /*8430*/  @!P2 ST.E.64 desc[UR38][R10.64], R20 ;  /* 0x000000140a00a985 */ /* 0x0001e2000c101b26 */
[----:B------:R-:W-:Y:S01]  /*8440*/  @!P3 IMAD.WIDE R6, R17, 0x4, R12 ;  /* 0x000000041106b825 */ /* 0x000fe200078e020c */
[----:B------:R-:W-:Y:S02]  /*8450*/  IADD3 R17, R55, 0x38, RZ ;  /* 0x0000003837117810 */ /* 0x000fe40007ffe0ff */
[----:B------:R-:W-:Y:S02]  /*8460*/  ISETP.GE.AND P2, PT, R14, UR4, PT ;  /* 0x000000040e007c0c */ /* 0x000fe4000bf46270 */
[----:B------:R2:W-:Y:S01]  /*8470*/  @!P3 ST.E.64 desc[UR38][R6.64], R26 ;  /* 0x0000001a0600b985 */ /* 0x0005e2000c101b26 */
[----:B------:R-:W-:Y:S01]  /*8480*/  ISETP.GE.AND P3, PT, R17, UR4, PT ;  /* 0x0000000411007c0c */ /* 0x000fe2000bf66270 */
[C---:B-1----:R-:W-:Y:S01]  /*8490*/  VIADD R18, R55.reuse, 0x40 ;  /* 0x0000004037127836 */ /* 0x042fe20000000000 */
[----:B------:R-:W-:Y:S01]  /*84a0*/  @!P0 LEA.HI R16, R16, R16, RZ, 0x1 ;  /* 0x0000001010108211 */ /* 0x000fe200078f08ff */
[C---:B------:R-:W-:Y:S01]  /*84b0*/  VIADD R19, R55.reuse, 0x48 ;  /* 0x0000004837137836 */ /* 0x040fe20000000000 */
[----:B------:R-:W-:Y:S01]  /*84c0*/  @!P1 LEA.HI R0, R0, R0, RZ, 0x1 ;  /* 0x0000000000009211 */ /* 0x000fe200078f08ff */
[----:B------:R-:W-:Y:S01]  /*84d0*/  VIADD R55, R55, 0x58 ;  /* 0x0000005837377836 */ /* 0x000fe20000000000 */
[----:B------:R-:W-:-:S02]  /*84e0*/  ISETP.GE.AND P4, PT, R18, UR4, PT ;  /* 0x0000000412007c0c */ /* 0x000fc4000bf86270 */
[----:B------:R-:W-:Y:S02]  /*84f0*/  ISETP.GE.AND P5, PT, R19, UR4, PT ;  /* 0x0000000413007c0c */ /* 0x000fe4000bfa6270 */
[----:B------:R-:W-:Y:S02]  /*8500*/  @!P2 LEA.HI R14, R14, R14, RZ, 0x1 ;  /* 0x0000000e0e0ea211 */ /* 0x000fe400078f08ff */
[----:B------:R-:W-:Y:S02]  /*8510*/  @!P0 LOP3.LUT R9, R16, 0xfffffffe, RZ, 0xc0, !PT ;  /* 0xfffffffe10098812 */ /* 0x000fe400078ec0ff */
[----:B0-----:R-:W-:Y:S02]  /*8520*/  @!P1 LOP3.LUT R11, R0, 0xfffffffe, RZ, 0xc0, !PT ;  /* 0xfffffffe000b9812 */ /* 0x001fe400078ec0ff */
[----:B------:R-:W-:Y:S01]  /*8530*/  @!P2 LOP3.LUT R15, R14, 0xfffffffe, RZ, 0xc0, !PT ;  /* 0xfffffffe0e0fa812 */ /* 0x000fe200078ec0ff */
[----:B--2---:R-:W-:Y:S01]  /*8540*/  @!P0 IMAD.WIDE R6, R9, 0x4, R12 ;  /* 0x0000000409068825 */ /* 0x004fe200078e020c */
[----:B------:R-:W-:-:S02]  /*8550*/  @!P3 LEA.HI R17, R17, R17, RZ, 0x1 ;  /* 0x000000111111b211 */ /* 0x000fc400078f08ff */
[----:B------:R-:W-:Y:S01]  /*8560*/  @!P4 LEA.HI R18, R18, R18, RZ, 0x1 ;  /* 0x000000121212c211 */ /* 0x000fe200078f08ff */
[--C-:B------:R-:W-:Y:S01]  /*8570*/  @!P1 IMAD.WIDE R8, R11, 0x4, R12.reuse ;  /* 0x000000040b089825 */ /* 0x100fe200078e020c */
[----:B------:R-:W-:Y:S01]  /*8580*/  @!P5 LEA.HI R19, R19, R19, RZ, 0x1 ;  /* 0x000000131313d211 */ /* 0x000fe200078f08ff */
[----:B------:R0:W-:Y:S01]  /*8590*/  @!P0 ST.E.64 desc[UR38][R6.64], R28 ;  /* 0x0000001c06008985 */ /* 0x0001e2000c101b26 */
[----:B------:R-:W-:Y:S01]  /*85a0*/  @!P6 LEA.HI R22, R22, R22, RZ, 0x1 ;  /* 0x000000161616e211 */ /* 0x000fe200078f08ff */
[--C-:B------:R-:W-:Y:S01]  /*85b0*/  @!P2 IMAD.WIDE R10, R15, 0x4, R12.reuse ;  /* 0x000000040f0aa825 */ /* 0x100fe200078e020c */
[----:B------:R-:W-:Y:S01]  /*85c0*/  @!P3 LOP3.LUT R15, R17, 0xfffffffe, RZ, 0xc0, !PT ;  /* 0xfffffffe110fb812 */ /* 0x000fe200078ec0ff */
[----:B------:R1:W-:Y:S01]  /*85d0*/  @!P1 ST.E.64 desc[UR38][R8.64], R36 ;  /* 0x0000002408009985 */ /* 0x0003e2000c101b26 */
[----:B------:R-:W-:Y:S02]  /*85e0*/  @!P4 LOP3.LUT R17, R18, 0xfffffffe, RZ, 0xc0, !PT ;  /* 0xfffffffe1211c812 */ /* 0x000fe400078ec0ff */
[----:B------:R-:W-:Y:S01]  /*85f0*/  @!P5 LOP3.LUT R19, R19, 0xfffffffe, RZ, 0xc0, !PT ;  /* 0xfffffffe1313d812 */ /* 0x000fe200078ec0ff */
[--C-:B------:R-:W-:Y:S01]  /*8600*/  @!P3 IMAD.WIDE R14, R15, 0x4, R12.reuse ;  /* 0x000000040f0eb825 */ /* 0x100fe200078e020c */
[----:B------:R-:W-:Y:S01]  /*8610*/  @!P6 LOP3.LUT R21, R22, 0xfffffffe, RZ, 0xc0, !PT ;  /* 0xfffffffe1615e812 */ /* 0x000fe200078ec0ff */
[----:B------:R2:W-:Y:S01]  /*8620*/  @!P2 ST.E.64 desc[UR38][R10.64], R30 ;  /* 0x0000001e0a00a985 */ /* 0x0005e2000c101b26 */
[----:B------:R-:W-:Y:S01]  /*8630*/  ISETP.GE.AND P0, PT, R55, UR4, PT ;  /* 0x0000000437007c0c */ /* 0x000fe2000bf06270 */
[----:B0-----:R-:W-:-:S02]  /*8640*/  @!P4 IMAD.WIDE R6, R17, 0x4, R12 ;  /* 0x000000041106c825 */ /* 0x001fc400078e020c */
[----:B------:R2:W-:Y:S02]  /*8650*/  @!P3 ST.E.64 desc[UR38][R14.64], R32 ;  /* 0x000000200e00b985 */ /* 0x0005e4000c101b26 */
[--C-:B-1----:R-:W-:Y:S02]  /*8660*/  @!P5 IMAD.WIDE R8, R19, 0x4, R12.reuse ;  /* 0x000000041308d825 */ /* 0x102fe400078e020c */
[----:B------:R2:W-:Y:S02]  /*8670*/  @!P4 ST.E.64 desc[UR38][R6.64], R24 ;  /* 0x000000180600c985 */ /* 0x0005e4000c101b26 */
[----:B------:R-:W-:Y:S02]  /*8680*/  @!P6 IMAD.WIDE R16, R21, 0x4, R12 ;  /* 0x000000041510e825 */ /* 0x000fe400078e020c */
        /* <DEDUP_REMOVED lines=8> */
.L_x_11045:
        /* <DEDUP_REMOVED lines=8> */
[----:B-1----:R-:W-:-:S03]  /*8790*/  IMAD R3, R6, UR4, RZ ;  /* 0x0000000406037c24 */ /* 0x002fc6000f8e02ff */
[----:B------:R-:W-:-:S04]  /*87a0*/  IADD3 R0, R0, -0x80, RZ ;  /* 0xffffff8000007810 */ /* 0x000fc80007ffe0ff */
        /* <DEDUP_REMOVED lines=48> */
.L_x_11016:
        /* <DEDUP_REMOVED lines=18> */
.L_x_11048:
[----:B------:R-:W-:Y:S01]  /*8bd0*/  ULDC UR7, c[0x0][0xc50] ;  /* 0x0003140000077ab9 */ /* 0x000fe20000000800 */
[----:B------:R-:W-:Y:S01]  /*8be0*/  UMOV UR42, UR6 ;  /* 0x00000006002a7c82 */ /* 0x000fe20008000000 */
[----:B------:R-:W-:-:S11]  /*8bf0*/  UISETP.NE.AND UP0, UPT, UR7, 0x1, UPT ;  /* 0x000000010700788c */ /* 0x000fd6000bf05270 */
[----:B------:R-:W-:Y:S01]  /*8c00*/  @UP0 ULDC UR4, c[0x0][0xc54] ;  /* 0x0003150000040ab9 */ /* 0x000fe20000000800 */
[----:B------:R-:W-:Y:S01]  /*8c10*/  @UP0 ULDC UR8, c[0x0][0xc58] ;  /* 0x0003160000080ab9 */ /* 0x000fe20000000800 */
[----:B------:R-:W-:-:S04]  /*8c20*/  UIMAD.WIDE.U32 UR4, UR6, UR4, URZ ;  /* 0x00000004060472a5 */ /* 0x000fc8000f8e003f */
[----:B------:R-:W-:-:S12]  /*8c30*/  @UP0 USHF.R.U32.HI UR42, URZ, UR8, UR5 ;  /* 0x000000083f2a0299 */ /* 0x000fd80008011605 */
.L_x_11049:
[----:B------:R-:W-:Y:S01]  /*8c40*/  ISETP.GE.AND P0, PT, R23, RZ, PT ;  /* 0x000000ff1700720c */ /* 0x000fe20003f06270 */
[----:B------:R-:W-:Y:S01]  /*8c50*/  UIADD3 UR4, -UR42, URZ, URZ ;  /* 0x0000003f2a047290 */ /* 0x000fe2000fffe13f */
[----:B------:R-:W-:Y:S01]  /*8c60*/  IMAD.MOV.U32 R20, RZ, RZ, 0x1 ;  /* 0x00000001ff147424 */ /* 0x000fe200078e00ff */
[----:B------:R-:W-:Y:S01]  /*8c70*/  MOV R2, 0x1 ;  /* 0x0000000100027802 */ /* 0x000fe20000000f00 */
[----:B------:R-:W-:Y:S01]  /*8c80*/  IMAD.MOV.U32 R0, RZ, RZ, RZ ;  /* 0x000000ffff007224 */ /* 0x000fe200078e00ff */
[----:B------:R-:W-:-:S08]  /*8c90*/  UIMAD UR4, UR7, UR4, UR6 ;  /* 0x00000004070472a4 */ /* 0x000fd0000f8e0206 */
        /* <DEDUP_REMOVED lines=12> */
[----:B------:R-:W-:-:S04]  /*8d60*/  UIMAD UR36, UR5, UR36, URZ ;  /* 0x00000024052472a4 */ /* 0x000fc8000f8e023f */
        /* <DEDUP_REMOVED lines=10> */
[----:B0-----:R-:W-:Y:S08]  /*8e10*/  @!P0 BRA `(.L_x_11051) ;  /* 0x0000000000848947 */ /* 0x001ff00003800000 */
        /* <DEDUP_REMOVED lines=33> */
.L_x_11051:
        /* <DEDUP_REMOVED lines=34> */
.L_x_11052:
[----:B------:R-:W-:-:S06]  /*9250*/  UIADD3 UR4, UR44, 0x6400, URZ ;  /* 0x000064002c047890 */ /* 0x000fcc000fffe03f */
[----:B------:R-:W-:-:S05]  /*9260*/  IMAD.U32 R17, RZ, RZ, UR4 ;  /* 0x00000004ff117e24 */ /* 0x000fca000f8e00ff */
        /* <DEDUP_REMOVED lines=18> */
.L_x_11053:
[----:B------:R-:W-:-:S04]  /*9390*/  IMAD.U32 R26, RZ, RZ, UR44 ;  /* 0x0000002cff1a7e24 */ /* 0x000fc8000f8e00ff */
[----:B------:R-:W-:-:S05]  /*93a0*/  VIADD R19, R26, 0x400 ;  /* 0x000004001a137836 */ /* 0x000fca0000000000 */
        /* <DEDUP_REMOVED lines=10> */
[----:B------:R-:W-:Y:S01]  /*9450*/  MOV R11, UR5 ;  /* 0x00000005000b7c02 */ /* 0x000fe20008000f00 */
[----:B------:R-:W-:Y:S02]  /*9460*/  IMAD.U32 R7, RZ, RZ, UR7 ;  /* 0x00000007ff077e24 */ /* 0x000fe4000f8e00ff */
[----:B------:R-:W-:-:S02]  /*9470*/  IMAD.U32 R10, RZ, RZ, UR4 ;  /* 0x00000004ff0a7e24 */ /* 0x000fc4000f8e00ff */
[----:B------:R-:W-:Y:S02]  /*9480*/  IMAD.MOV.U32 R8, RZ, RZ, 0x70 ;  /* 0x00000070ff087424 */ /* 0x000fe400078e00ff */
[----:B------:R-:W-:Y:S02]  /*9490*/  IMAD.MOV.U32 R12, RZ, RZ, 0x1 ;  /* 0x00000001ff0c7424 */ /* 0x000fe400078e00ff */
[----:B------:R-:W-:-:S07]  /*94a0*/  IMAD.MOV.U32 R13, RZ, RZ, RZ ;  /* 0x000000ffff0d7224 */ /* 0x000fce00078e00ff */
[----:B------:R-:W-:-:S07]  /*94b0*/  LEPC R20, `(.L_x_11054) ;  /* 0x000000001014794e */ /* 0x000fce0000000000 */
[----:B0----5:R-:W-:Y:S05]  /*94c0*/  CALL.ABS.NOINC R2 ;  /* 0x0000000002007343 */ /* 0x021fea0003c00000 */
.L_x_11054:
        /* <DEDUP_REMOVED lines=18> */
.L_x_11055:
[----:B------:R-:W0:Y:S01]  /*95f0*/  LDC.64 R2, c[0x0][0x9f8] ;  /* 0x00027e00ff027b82 */ /* 0x000e220000000a00 */
[----:B------:R-:W-:-:S07]  /*9600*/  IMAD.MOV.U32 R29, RZ, RZ, R23 ;  /* 0x000000ffff1d7224 */ /* 0x000fce00078e0017 */
[----:B------:R-:W1:Y:S01]  /*9610*/  LDC R12, c[0x0][0x430] ;  /* 0x00010c00ff0c7b82 */ /* 0x000e620000000800 */
[----:B0-----:R-:W-:-:S04]  /*9620*/  ISETP.NE.U32.AND P0, PT, R2, RZ, PT ;  /* 0x000000ff0200720c */ /* 0x001fc80003f05070 */
[----:B------:R-:W-:-:S13]  /*9630*/  ISETP.NE.AND.EX P0, PT, R3, RZ, PT, P0 ;  /* 0x000000ff0300720c */ /* 0x000fda0003f05300 */
[----:B------:R-:W0:Y:S02]  /*9640*/  @P0 LDC.64 R2, c[0x0][0x9f8] ;  /* 0x00027e00ff020b82 */ /* 0x000e240000000a00 */
[----:B0-----:R-:W-:-:S05]  /*9650*/  @P0 IMAD.WIDE R2, R23, 0x4, R2 ;  /* 0x0000000417020825 */ /* 0x001fca00078e0202 */
[----:B------:R0:W2:Y:S01]  /*9660*/  @P0 LDG.E R29, desc[UR38][R2.64] ;  /* 0x00000026021d0981 */ /* 0x0000a2000c1e1900 */
[----:B-1----:R-:W-:Y:S01]  /*9670*/  ISETP.NE.AND P1, PT, R12, 0x1, PT ;  /* 0x000000010c00780c */ /* 0x002fe20003f25270 */
[C---:B------:R-:W-:Y:S01]  /*9680*/  IMAD.SHL.U32 R0, R22.reuse, 0x40, RZ ;  /* 0x0000004016007824 */ /* 0x040fe200078e00ff */
[----:B------:R-:W-:Y:S02]  /*9690*/  MOV R6, UR48 ;  /* 0x0000003000067c02 */ /* 0x000fe40008000f00 */
[----:B------:R-:W-:Y:S02]  /*96a0*/  LOP3.LUT R7, R22, 0x7f, RZ, 0xc0, !PT ;  /* 0x0000007f16077812 */ /* 0x000fe400078ec0ff */
[----:B------:R-:W-:Y:S02]  /*96b0*/  LOP3.LUT R4, R0, 0x40, RZ, 0xc0, !PT ;  /* 0x0000004000047812 */ /* 0x000fe400078ec0ff */
[----:B------:R-:W-:Y:S02]  /*96c0*/  LEA R6, R6, 0xffffff80, 0x7 ;  /* 0xffffff8006067811 */ /* 0x000fe400078e38ff */
[----:B------:R-:W-:-:S02]  /*96d0*/  SHF.R.U32.HI R27, RZ, 0x1, R7 ;  /* 0x00000001ff1b7819 */ /* 0x000fc40000011607 */
[----:B------:R-:W-:Y:S01]  /*96e0*/  LOP3.LUT R17, R17, 0xffffffef, RZ, 0xc0, !PT ;  /* 0xffffffef11117812 */ /* 0x000fe200078ec0ff */
[----:B------:R-:W1:Y:S01]  /*96f0*/  @P1 LDC R5, c[0x0][0x434] ;  /* 0x00010d00ff051b82 */ /* 0x000e620000000800 */
[----:B------:R-:W-:Y:S02]  /*9700*/  IADD3 R9, R4, R27, R6 ;  /* 0x0000001b04097210 */ /* 0x000fe40007ffe006 */
[----:B------:R-:W-:Y:S02]  /*9710*/  @P1 LOP3.LUT R17, R17, 0x10, RZ, 0xfc, !PT ;  /* 0x0000001011111812 */ /* 0x000fe400078efcff */
[C---:B------:R-:W-:Y:S01]  /*9720*/  ISETP.GE.AND P0, PT, R9.reuse, UR36, PT ;  /* 0x0000002409007c0c */ /* 0x040fe2000bf06270 */
[----:B-----5:R-:W-:Y:S02]  /*9730*/  IMAD.IADD R10, R9, 0x1, R16 ;  /* 0x00000001090a7824 */ /* 0x020fe400078e0210 */
[----:B0-----:R-:W0:Y:S02]  /*9740*/  @P1 LDC R3, c[0x0][0x438] ;  /* 0x00010e00ff031b82 */ /* 0x001e240000000800 */
[----:B------:R-:W-:-:S08]  /*9750*/  IMAD.MOV.U32 R11, RZ, RZ, R10 ;  /* 0x000000ffff0b7224 */ /* 0x000fd000078e000a */
[----:B------:R-:W3:Y:S01]  /*9760*/  @!P0 LDC.64 R8, c[0x0][0x428] ;  /* 0x00010a00ff088b82 */ /* 0x000ee20000000a00 */
[----:B-1----:R-:W-:-:S07]  /*9770*/  @P1 IMAD.HI.U32 R0, R10, R5, RZ ;  /* 0x000000050a001227 */ /* 0x002fce00078e00ff */
[----:B------:R-:W1:Y:S01]  /*9780*/  @!P0 LDC.64 R4, c[0x0][0x418] ;  /* 0x00010600ff048b82 */ /* 0x000e620000000a00 */
[----:B0-----:R-:W-:-:S04]  /*9790*/  @P1 SHF.R.U32.HI R11, RZ, R3, R0 ;  /* 0x00000003ff0b1219 */ /* 0x001fc80000011600 */
[--C-:B------:R-:W-:Y:S01]  /*97a0*/  @!P0 SHF.R.S32.HI R3, RZ, 0x1f, R11.reuse ;  /* 0x0000001fff038819 */ /* 0x100fe2000001140b */
[----:B------:R-:W-:Y:S01]  /*97b0*/  @!P0 IMAD.MOV.U32 R2, RZ, RZ, R11 ;  /* 0x000000ffff028224 */ /* 0x000fe200078e000b */
[----:B------:R-:W-:Y:S01]  /*97c0*/  UMOV UR4, 0xffffffff ;  /* 0xffffffff00047882 */ /* 0x000fe20000000000 */
[----:B------:R-:W-:Y:S01]  /*97d0*/  IMAD.SHL.U32 R18, R18, 0x800, RZ ;  /* 0x0000080012127824 */ /* 0x000fe200078e00ff */
[----:B--2---:R-:W-:Y:S01]  /*97e0*/  SHF.R.S32.HI R13, RZ, 0x1f, R29 ;  /* 0x0000001fff0d7819 */ /* 0x004fe2000001141d */
[----:B---3--:R-:W-:-:S04]  /*97f0*/  @!P0 IMAD.WIDE.U32 R2, R29, R8, R2 ;  /* 0x000000081d028225 */ /* 0x008fc800078e0002 */
[----:B------:R-:W-:Y:S01]  /*9800*/  @!P0 IMAD R0, R13, R8, RZ ;  /* 0x000000080d008224 */ /* 0x000fe200078e02ff */
[----:B-1----:R-:W-:Y:S01]  /*9810*/  @!P0 LEA R4, P1, R2, R4, 0x2 ;  /* 0x0000000402048211 */ /* 0x002fe200078210ff */
[----:B------:R0:W-:Y:S02]  /*9820*/  STL [R1+0x4], R13 ;  /* 0x0000040d01007387 */ /* 0x0001e40000100800 */
[----:B------:R-:W-:-:S04]  /*9830*/  @!P0 IMAD R9, R29, R9, R0 ;  /* 0x000000091d098224 */ /* 0x000fc800078e0200 */
[----:B------:R-:W-:Y:S02]  /*9840*/  @!P0 IMAD.IADD R0, R3, 0x1, R9 ;  /* 0x0000000103008824 */ /* 0x000fe400078e0209 */
[----:B------:R-:W-:Y:S01]  /*9850*/  IMAD.MOV R3, RZ, RZ, -R11 ;  /* 0x000000ffff037224 */ /* 0x000fe200078e0a0b */
[----:B------:R-:W1:Y:S02]  /*9860*/  LDC R9, c[0x0][0x2f4] ;  /* 0x0000bd00ff097b82 */ /* 0x000e640000000800 */
[----:B------:R-:W-:Y:S02]  /*9870*/  @!P0 LEA.HI.X R5, R2, R5, R0, 0x2, P1 ;  /* 0x0000000502058211 */ /* 0x000fe400008f1400 */
[----:B------:R-:W-:Y:S02]  /*9880*/  MOV R0, RZ ;  /* 0x000000ff00007202 */ /* 0x000fe40000000f00 */
[----:B------:R-:W-:-:S04]  /*9890*/  SHF.R.U32.HI R2, RZ, 0x1, R22 ;  /* 0x00000001ff027819 */ /* 0x000fc80000011616 */
[----:B------:R2:W5:Y:S01]  /*98a0*/  @!P0 LDG.E R0, desc[UR38][R4.64] ;  /* 0x0000002604008981 */ /* 0x000562000c1e1900 */
[----:B------:R-:W-:-:S05]  /*98b0*/  IMAD.SHL.U32 R8, R22, 0x80, RZ ;  /* 0x0000008016087824 */ /* 0x000fca00078e00ff */
[----:B------:R-:W-:Y:S01]  /*98c0*/  LOP3.LUT R23, R8, 0x400, RZ, 0xc0, !PT ;  /* 0x0000040008177812 */ /* 0x000fe200078ec0ff */
[----:B--2---:R-:W-:Y:S01]  /*98d0*/  IMAD R4, R12, R3, R10 ;  /* 0x000000030c047224 */ /* 0x004fe200078e020a */
[----:B------:R-:W-:Y:S02]  /*98e0*/  LOP3.LUT R3, R2, 0x20, RZ, 0xc0, !PT ;  /* 0x0000002002037812 */ /* 0x000fe400078ec0ff */
[C---:B------:R-:W-:Y:S02]  /*98f0*/  SHF.L.U32 R10, R22.reuse, 0x2, RZ ;  /* 0x00000002160a7819 */ /* 0x040fe400000006ff */
[----:B------:R-:W-:Y:S02]  /*9900*/  LOP3.LUT R3, R3, 0x10, R22, 0xf8, !PT ;  /* 0x0000001003037812 */ /* 0x000fe400078ef816 */
[----:B------:R-:W-:Y:S02]  /*9910*/  LOP3.LUT R23, R23, 0x800, R18, 0xf8, !PT ;  /* 0x0000080017177812 */ /* 0x000fe400078ef812 */
[----:B------:R-:W-:Y:S01]  /*9920*/  LOP3.LUT R8, R3, 0x380, R8, 0xf8, !PT ;  /* 0x0000038003087812 */ /* 0x000fe200078ef808 */
[----:B------:R-:W-:-:S05]  /*9930*/  IMAD.SHL.U32 R3, R22, 0x20, RZ ;  /* 0x0000002016037824 */ /* 0x000fca00078e00ff */
[----:B------:R-:W-:-:S04]  /*9940*/  LOP3.LUT R5, R3, 0x80, RZ, 0xc0, !PT ;  /* 0x0000008003057812 */ /* 0x000fc800078ec0ff */
[----:B------:R-:W-:-:S04]  /*9950*/  LOP3.LUT R5, R5, 0x10, R2, 0xf8, !PT ;  /* 0x0000001005057812 */ /* 0x000fc800078ef802 */
[----:B------:R-:W-:Y:S02]  /*9960*/  LOP3.LUT R5, R5, 0x10, R10, 0x78, !PT ;  /* 0x0000001005057812 */ /* 0x000fe400078e780a */
[----:B------:R-:W-:Y:S01]  /*9970*/  LOP3.LUT R10, R3, 0x360, RZ, 0xc0, !PT ;  /* 0x00000360030a7812 */ /* 0x000fe200078ec0ff */
[----:B------:R-:W-:-:S05]  /*9980*/  IMAD.SHL.U32 R3, R7, 0x10, RZ ;  /* 0x0000001007037824 */ /* 0x000fca00078e00ff */
[----:B------:R-:W-:-:S04]  /*9990*/  LOP3.LUT R10, R10, 0x400, R3, 0xf8, !PT ;  /* 0x000004000a0a7812 */ /* 0x000fc800078ef803 */
[----:B------:R-:W-:Y:S01]  /*99a0*/  LOP3.LUT R24, R10, R5, RZ, 0xfc, !PT ;  /* 0x000000050a187212 */ /* 0x000fe200078efcff */
[----:B------:R-:W-:Y:S01]  /*99b0*/  IMAD.SHL.U32 R5, R22, 0x10, RZ ;  /* 0x0000001016057824 */ /* 0x000fe200078e00ff */
[----:B01----:R-:W-:Y:S06]  /*99c0*/  BRA.DIV UR4, `(.L_x_11056) ;  /* 0x00000032042c7947 */ /* 0x003fec000b800000 */
.L_x_11108:
[----:B------:R-:W-:Y:S01]  /*99d0*/  ULOP3.LUT UR4, UR41, 0x2, URZ, 0xfc, !UPT ;  /* 0x0000000229047892 */ /* 0x000fe2000f8efc3f */
[----:B------:R-:W-:Y:S01]  /*99e0*/  LOP3.LUT R8, R8, 0x70, R5, 0x78, !PT ;  /* 0x0000007008087812 */ /* 0x000fe200078e7805 */
[----:B------:R-:W-:Y:S01]  /*99f0*/  IMAD.U32 R28, RZ, RZ, UR42 ;  /* 0x0000002aff1c7e24 */ /* 0x000fe2000f8e00ff */
[----:B------:R-:W-:Y:S02]  /*9a00*/  LOP3.LUT P0, RZ, R22, 0x4, RZ, 0xc0, !PT ;  /* 0x0000000416ff7812 */ /* 0x000fe4000780c0ff */
[----:B------:R-:W-:Y:S01]  /*9a10*/  LOP3.LUT R23, R23, R8, RZ, 0xfc, !PT ;  /* 0x0000000817177212 */ /* 0x000fe200078efcff */
[----:B------:R-:W-:Y:S01]  /*9a20*/  IMAD.U32 R7, RZ, RZ, UR4 ;  /* 0x00000004ff077e24 */ /* 0x000fe2000f8e00ff */
[----:B------:R-:W-:Y:S02]  /*9a30*/  LOP3.LUT R8, R5, 0x10, RZ, 0xc0, !PT ;  /* 0x0000001005087812 */ /* 0x000fe400078ec0ff */
[----:B------:R-:W-:Y:S02]  /*9a40*/  LOP3.LUT R17, R17, 0xfffffffe, RZ, 0xc0, !PT ;  /* 0xfffffffe11117812 */ /* 0x000fe400078ec0ff */
[----:B------:R-:W-:-:S02]  /*9a50*/  ISETP.NE.AND P1, PT, R7, 0x3, PT ;  /* 0x000000030700780c */ /* 0x000fc40003f25270 */
[CC--:B------:R-:W-:Y:S02]  /*9a60*/  ISETP.GE.AND P4, PT, R8.reuse, R9.reuse, PT ;  /* 0x000000090800720c */ /* 0x0c0fe40003f86270 */
[----:B------:R-:W-:Y:S02]  /*9a70*/  MOV R7, 0x40 ;  /* 0x0000004000077802 */ /* 0x000fe40000000f00 */
[----:B------:R-:W-:Y:S02]  /*9a80*/  LOP3.LUT R18, R8, 0x20, RZ, 0xfc, !PT ;  /* 0x0000002008127812 */ /* 0x000fe400078efcff */
[----:B------:R-:W-:Y:S02]  /*9a90*/  SEL R7, R7, 0xffffffc0, !P0 ;  /* 0xffffffc007077807 */ /* 0x000fe40004000000 */
[----:B------:R-:W-:Y:S02]  /*9aa0*/  ISETP.GE.AND P3, PT, R18, R9, PT ;  /* 0x000000091200720c */ /* 0x000fe40003f66270 */
[----:B------:R-:W-:Y:S01]  /*9ab0*/  LOP3.LUT R25, R8, 0x40, RZ, 0xfc, !PT ;  /* 0x0000004008197812 */ /* 0x000fe200078efcff */
[----:B------:R0:W-:Y:S01]  /*9ac0*/  STL [R1+0xc], R7 ;  /* 0x00000c0701007387 */ /* 0x0001e20000100800 */
[----:B------:R-:W-:-:S02]  /*9ad0*/  @P1 LOP3.LUT R17, R17, 0x1, RZ, 0xfc, !PT ;  /* 0x0000000111111812 */ /* 0x000fc400078efcff */
[----:B------:R-:W-:Y:S02]  /*9ae0*/  ISETP.GE.AND P2, PT, R25, R9, PT ;  /* 0x000000091900720c */ /* 0x000fe40003f46270 */
[----:B------:R-:W-:Y:S02]  /*9af0*/  LOP3.LUT R17, R17, 0xfffffff7, RZ, 0xc0, !PT ;  /* 0xfffffff711117812 */ /* 0x000fe400078ec0ff */
[----:B------:R-:W-:Y:S02]  /*9b00*/  SHF.R.U32.HI R5, RZ, 0x3, R22 ;  /* 0x00000003ff057819 */ /* 0x000fe40000011616 */
[----:B------:R-:W-:Y:S02]  /*9b10*/  @P4 LOP3.LUT R17, R17, 0x8, RZ, 0xfc, !PT ;  /* 0x0000000811114812 */ /* 0x000fe400078efcff */
[----:B------:R-:W-:Y:S02]  /*9b20*/  SHF.R.S32.HI R28, RZ, 0x1f, R28 ;  /* 0x0000001fff1c7819 */ /* 0x000fe4000001141c */
[----:B------:R-:W-:-:S02]  /*9b30*/  LOP3.LUT R17, R17, 0xfffffffb, RZ, 0xc0, !PT ;  /* 0xfffffffb11117812 */ /* 0x000fc400078ec0ff */
[----:B------:R-:W-:Y:S02]  /*9b40*/  LOP3.LUT R5, R5, 0x1, RZ, 0xc0, !PT ;  /* 0x0000000105057812 */ /* 0x000fe400078ec0ff */
[----:B------:R-:W-:-:S04]  /*9b50*/  @P3 LOP3.LUT R17, R17, 0x4, RZ, 0xfc, !PT ;  /* 0x0000000411113812 */ /* 0x000fc800078efcff */
[----:B------:R-:W-:-:S04]  /*9b60*/  LOP3.LUT R17, R17, 0xfffffffd, RZ, 0xc0, !PT ;  /* 0xfffffffd11117812 */ /* 0x000fc800078ec0ff */
[----:B------:R-:W-:Y:S01]  /*9b70*/  @P2 LOP3.LUT R17, R17, 0x2, RZ, 0xfc, !PT ;  /* 0x0000000211112812 */ /* 0x000fe200078efcff */
[----:B0-----:R-:W-:Y:S06]  /*9b80*/  @!P1 BRA `(.L_x_11057) ;  /* 0x0000000000049947 */ /* 0x001fec0003800000 */
[----:B------:R-:W-:Y:S01]  /*9b90*/  BPT.TRAP 0x1 ;  /* 0x000000040000795c */ /* 0x000fe20000300000 */
.L_x_11057:
[----:B------:R-:W-:Y:S01]  /*9ba0*/  IMAD.MOV.U32 R10, RZ, RZ, 0x1 ;  /* 0x00000001ff0a7424 */ /* 0x000fe200078e00ff */
[----:B------:R-:W-:Y:S01]  /*9bb0*/  LOP3.LUT R3, R3, 0x700, RZ, 0xc0, !PT ;  /* 0x0000070003037812 */ /* 0x000fe200078ec0ff */
[----:B------:R-:W-:-:S03]  /*9bc0*/  IMAD.SHL.U32 R2, R2, 0x20, RZ ;  /* 0x0000002002027824 */ /* 0x000fc600078e00ff */
[----:B------:R-:W-:Y:S02]  /*9bd0*/  SHF.L.U32 R10, R10, 0x1f, RZ ;  /* 0x0000001f0a0a7819 */ /* 0x000fe400000006ff */
[----:B------:R-:W-:Y:S01]  /*9be0*/  LOP3.LUT R2, R3, 0x60, R2, 0xf8, !PT ;  /* 0x0000006003027812 */ /* 0x000fe200078ef802 */
[C---:B------:R-:W-:Y:S01]  /*9bf0*/  IMAD R3, R5.reuse, 0x80, R8 ;  /* 0x0000008005037824 */ /* 0x040fe200078e0208 */
[----:B------:R-:W0:Y:S01]  /*9c00*/  SYNCS.PHASECHK.TRANS64.TRYWAIT P0, [UR44+0x17080], R10 ;  /* 0x0170800aff0075a7 */ /* 0x000e22000800016c */
[----:B------:R-:W-:-:S05]  /*9c10*/  IMAD.SHL.U32 R5, R5, 0x10, RZ ;  /* 0x0000001005057824 */ /* 0x000fca00078e00ff */
[----:B------:R-:W-:Y:S02]  /*9c20*/  LOP3.LUT R2, R2, R3, R5, 0xf6, !PT ;  /* 0x0000000302027212 */ /* 0x000fe400078ef605 */
[----:B------:R-:W-:-:S03]  /*9c30*/  SHF.R.S32.HI R5, RZ, 0x1f, R4 ;  /* 0x0000001fff057819 */ /* 0x000fc60000011404 */
[----:B------:R1:W-:Y:S02]  /*9c40*/  STL [R1], R2 ;  /* 0x0000000201007387 */ /* 0x0003e40000100800 */
[----:B01----:R-:W-:Y:S05]  /*9c50*/  @!P0 BRA `(.L_x_11058) ;  /* 0x0000002c00a88947 */ /* 0x003fea0003800000 */
.L_x_11109:
[----:B------:R-:W-:Y:S01]  /*9c60*/  ULDC.64 UR4, c[0x0][0x328] ;  /* 0x0000ca0000047ab9 */ /* 0x000fe20000000a00 */
[----:B------:R-:W1:Y:S01]  /*9c70*/  S2R R20, SR_TID.X ;  /* 0x0000000000147919 */ /* 0x000e620000002100 */
[----:B------:R-:W-:Y:S01]  /*9c80*/  IMAD R7, R5, UR4, RZ ;  /* 0x0000000405077c24 */ /* 0x000fe2000f8e02ff */
[----:B------:R-:W-:Y:S01]  /*9c90*/  R2UR UR6, R28 ;  /* 0x000000001c0672ca */ /* 0x000fe200000e0000 */
[----:B------:R-:W-:Y:S01]  /*9ca0*/  IMAD.WIDE.U32 R2, R4, UR4, RZ ;  /* 0x0000000404027c25 */ /* 0x000fe2000f8e00ff */
[----:B------:R-:W-:-:S03]  /*9cb0*/  IADD3 R6, -R27, UR36, -R6 ;  /* 0x000000241b067c10 */ /* 0x000fc6000fffe906 */
[----:B------:R-:W-:Y:S01]  /*9cc0*/  IMAD R7, R4, UR5, R7 ;  /* 0x0000000504077c24 */ /* 0x000fe2000f8e0207 */
[----:B------:R-:W-:Y:S01]  /*9cd0*/  ULDC.64 UR4, c[0x0][0x338] ;  /* 0x0000ce0000047ab9 */ /* 0x000fe20000000a00 */
[----:B------:R-:W-:-:S03]  /*9ce0*/  ISETP.GE.AND P0, PT, R6, 0x1, PT ;  /* 0x000000010600780c */ /* 0x000fc60003f06270 */
[----:B------:R-:W-:Y:S02]  /*9cf0*/  IADD3 R3, R3, R7, RZ ;  /* 0x0000000703037210 */ /* 0x000fe40007ffe0ff */
[----:B-----5:R-:W-:Y:S01]  /*9d00*/  SHF.R.S32.HI R7, RZ, 0x1f, R0 ;  /* 0x0000001fff077819 */ /* 0x020fe20000011400 */
[----:B------:R-:W-:-:S04]  /*9d10*/  IMAD.WIDE.U32 R2, R0, UR4, R2 ;  /* 0x0000000400027c25 */ /* 0x000fc8000f8e0002 */
[----:B------:R-:W-:-:S04]  /*9d20*/  IMAD R8, R7, UR4, RZ ;  /* 0x0000000407087c24 */ /* 0x000fc8000f8e02ff */
[----:B------:R-:W-:Y:S01]  /*9d30*/  IMAD R8, R0, UR5, R8 ;  /* 0x0000000500087c24 */ /* 0x000fe2000f8e0208 */
[----:B------:R-:W-:-:S03]  /*9d40*/  ULDC.64 UR4, c[0x0][0x330] ;  /* 0x0000cc0000047ab9 */ /* 0x000fc60000000a00 */
[----:B------:R-:W-:Y:S02]  /*9d50*/  IMAD.IADD R3, R3, 0x1, R8 ;  /* 0x0000000103037824 */ /* 0x000fe400078e0208 */
[----:B------:R-:W-:Y:S01]  /*9d60*/  IMAD.U32 R8, RZ, RZ, UR4 ;  /* 0x00000004ff087e24 */ /* 0x000fe2000f8e00ff */
[----:B------:R-:W-:Y:S01]  /*9d70*/  UIMAD UR4, UR6, UR4, URZ ;  /* 0x00000004060472a4 */ /* 0x000fe2000f8e023f */
[----:B-1----:R-:W-:Y:S02]  /*9d80*/  IMAD.SHL.U32 R20, R20, 0x10, RZ ;  /* 0x0000001014147824 */ /* 0x002fe400078e00ff */
[----:B------:R-:W-:Y:S01]  /*9d90*/  IMAD.WIDE.U32 R2, R8, UR42, R2 ;  /* 0x0000002a08027c25 */ /* 0x000fe2000f8e0002 */
[----:B------:R-:W-:Y:S01]  /*9da0*/  ULDC.64 UR6, c[0x0][0x318] ;  /* 0x0000c60000067ab9 */ /* 0x000fe20000000a00 */
[----:B------:R-:W-:Y:S01]  /*9db0*/  UIMAD UR4, UR42, UR5, UR4 ;  /* 0x000000052a0472a4 */ /* 0x000fe2000f8e0204 */
[----:B------:R-:W-:Y:S01]  /*9dc0*/  LOP3.LUT R20, R20, 0x10, RZ, 0xc0, !PT ;  /* 0x0000001014147812 */ /* 0x000fe200078ec0ff */
[----:B------:R-:W-:Y:S01]  /*9dd0*/  IMAD.U32 R9, RZ, RZ, UR7 ;  /* 0x00000007ff097e24 */ /* 0x000fe2000f8e00ff */
[----:B------:R-:W-:-:S04]  /*9de0*/  IADD3 R8, P1, R2, UR6, RZ ;  /* 0x0000000602087c10 */ /* 0x000fc8000ff3e0ff */
[----:B------:R-:W-:Y:S01]  /*9df0*/  IADD3.X R9, R9, UR4, R3, P1, !PT ;  /* 0x0000000409097c10 */ /* 0x000fe20008ffe403 */
[----:B------:R-:W-:-:S03]  /*9e00*/  UMOV UR4, 0xffffffff ;  /* 0xffffffff00047882 */ /* 0x000fc60000000000 */
[----:B------:R-:W-:Y:S05]  /*9e10*/  BRA.DIV UR4, `(.L_x_11059) ;  /* 0x0000002e044c7947 */ /* 0x000fea000b800000 */
[----:B------:R-:W2:Y:S01]  /*9e20*/  LDL R12, [R1] ;  /* 0x00000000010c7983 */ /* 0x000ea20000100800 */
[----:B------:R-:W1:Y:S03]  /*9e30*/  LDC R11, c[0x0][0x2f4] ;  /* 0x0000bd00ff0b7b82 */ /* 0x000e660000000800 */
[----:B------:R-:W3:Y:S04]  /*9e40*/  SHFL.IDX PT, R2, R8, RZ, 0x1e1f ;  /* 0x001e1fff08027589 */ /* 0x000ee800000e0000 */
[----:B------:R-:W4:Y:S04]  /*9e50*/  SHFL.IDX PT, R3, R9, RZ, 0x1e1f ;  /* 0x001e1fff09037589 */ /* 0x000f2800000e0000 */
[----:B------:R-:W0:Y:S01]  /*9e60*/  SHFL.IDX PT, R9, R9, 0x1, 0x1e1f ;  /* 0x003e1f0009097f89 */ /* 0x000e2200000e0000 */
[----:B-1----:R-:W-:-:S02]  /*9e70*/  ISETP.GE.AND P4, PT, R20, R11, PT ;  /* 0x0000000b1400720c */ /* 0x002fc40003f86270 */
[----:B------:R-:W-:Y:S02]  /*9e80*/  ISETP.GE.AND P3, PT, R18, R11, PT ;  /* 0x0000000b1200720c */ /* 0x000fe40003f66270 */
[----:B---3--:R-:W-:-:S04]  /*9e90*/  IADD3 R2, P1, R20, R2, RZ ;  /* 0x0000000214027210 */ /* 0x008fc80007f3e0ff */
[----:B----4-:R-:W-:Y:S02]  /*9ea0*/  IADD3.X R3, RZ, R3, RZ, P1, !PT ;  /* 0x00000003ff037210 */ /* 0x010fe40000ffe4ff */
[----:B------:R-:W-:Y:S01]  /*9eb0*/  ISETP.LT.OR P1, PT, R6, 0x1, P4 ;  /* 0x000000010600780c */ /* 0x000fe20002721670 */
[----:B--2---:R-:W-:-:S12]  /*9ec0*/  VIADD R22, R12, UR44 ;  /* 0x0000002c0c167c36 */ /* 0x004fd80008000000 */
[----:B------:R-:W-:Y:S01]  /*9ed0*/  LDGSTS.E.BYPASS.LTC128B.128 [R22+0x6400], desc[UR38][R2.64], !P1 ;  /* 0x0640000002167fae */ /* 0x000fe2000c901d66 */
[----:B------:R-:W-:-:S13]  /*9ee0*/  ISETP.LT.OR P1, PT, R6, 0x1, P3 ;  /* 0x000000010600780c */ /* 0x000fda0001f21670 */
[----:B------:R-:W-:Y:S01]  /*9ef0*/  LDGSTS.E.BYPASS.LTC128B.128 [R22+0x7400], desc[UR38][R2.64+0x20], !P1 ;  /* 0x0740002002167fae */ /* 0x000fe2000c901d66 */
[----:B------:R-:W-:-:S04]  /*9f00*/  ISETP.GE.AND P1, PT, R25, R11, PT ;  /* 0x0000000b1900720c */ /* 0x000fc80003f26270 */
[----:B------:R-:W-:-:S13]  /*9f10*/  ISETP.LT.OR P2, PT, R6, 0x1, P1 ;  /* 0x000000010600780c */ /* 0x000fda0000f41670 */
[----:B------:R1:W-:Y:S01]  /*9f20*/  LDGSTS.E.BYPASS.LTC128B.128 [R22+0x8400], desc[UR38][R2.64+0x40], !P2 ;  /* 0x0840004002167fae */ /* 0x0003e2000d101d66 */
[----:B------:R-:W-:-:S03]  /*9f30*/  ISETP.GE.AND P2, PT, R6, 0x41, PT ;  /* 0x000000410600780c */ /* 0x000fc60003f46270 */
[----:B01----:R1:W2:Y:S10]  /*9f40*/  SHFL.IDX PT, R2, R8, 0x1, 0x1e1f ;  /* 0x003e1f0008027f89 */ /* 0x0032b400000e0000 */
.L_x_11115:
        /* <DEDUP_REMOVED lines=16> */
[----:B-1----:R-:W-:-:S05]  /*a050*/  IMAD.U32 R8, RZ, RZ, UR4 ;  /* 0x00000004ff087e24 */ /* 0x002fca000f8e00ff */
[----:B------:R-:W-:-:S13]  /*a060*/  ISETP.NE.AND P6, PT, R8, 0x3, PT ;  /* 0x000000030800780c */ /* 0x000fda0003fc5270 */
[----:B0-----:R-:W-:Y:S05]  /*a070*/  @!P6 BRA `(.L_x_11060) ;  /* 0x000000000004e947 */ /* 0x001fea0003800000 */
[----:B------:R-:W-:Y:S01]  /*a080*/  BPT.TRAP 0x1 ;  /* 0x000000040000795c */ /* 0x000fe20000300000 */
.L_x_11060:
[----:B------:R-:W-:Y:S01]  /*a090*/  SYNCS.ARRIVE.TRANS64.A1T0 RZ, [UR44+0x17070], RZ ;  /* 0x017070ffffff79a7 */ /* 0x000fe2000810002c */
[----:B------:R-:W-:Y:S05]  /*a0a0*/  @!P6 BRA `(.L_x_11061) ;  /* 0x000000000004e947 */ /* 0x000fea0003800000 */
[----:B------:R-:W-:Y:S01]  /*a0b0*/  BPT.TRAP 0x1 ;  /* 0x000000040000795c */ /* 0x000fe20000300000 */
.L_x_11061:
[----:B------:R-:W0:Y:S02]  /*a0c0*/  SYNCS.PHASECHK.TRANS64.TRYWAIT P1, [UR44+0x17040], R10 ;  /* 0x0170400aff0075a7 */ /* 0x000e24000802016c */
[----:B0-----:R-:W-:Y:S05]  /*a0d0*/  @!P1 BRA `(.L_x_11062) ;  /* 0x0000002c005c9947 */ /* 0x001fea0003800000 */
.L_x_11116:
[----:B------:R-:W1:Y:S01]  /*a0e0*/  S2R R6, SR_TID.X ;  /* 0x0000000000067919 */ /* 0x000e620000002100 */
        /* <DEDUP_REMOVED lines=12> */
[----:B------:R-:W-:Y:S01]  /*a1b0*/  IMAD.U32 R5, RZ, RZ, UR4 ;  /* 0x00000004ff057e24 */ /* 0x000fe2000f8e00ff */
[----:B------:R-:W-:Y:S01]  /*a1c0*/  IADD3 R3, R3, R7, RZ ;  /* 0x0000000703037210 */ /* 0x000fe20007ffe0ff */
[----:B------:R-:W-:-:S03]  /*a1d0*/  UIMAD UR4, UR6, UR4, URZ ;  /* 0x00000004060472a4 */ /* 0x000fc6000f8e023f */
[----:B------:R-:W-:Y:S01]  /*a1e0*/  ULDC.64 UR6, c[0x0][0x2e8] ;  /* 0x0000ba0000067ab9 */ /* 0x000fe20000000a00 */
[----:B------:R-:W-:Y:S01]  /*a1f0*/  IMAD.WIDE.U32 R2, R5, UR42, R2 ;  /* 0x0000002a05027c25 */ /* 0x000fe2000f8e0002 */
[----:B------:R-:W-:Y:S01]  /*a200*/  UIMAD UR4, UR42, UR5, UR4 ;  /* 0x000000052a0472a4 */ /* 0x000fe2000f8e0204 */
[-C--:B--2---:R-:W-:Y:S02]  /*a210*/  ISETP.GE.AND P3, PT, R25, R8.reuse, PT ;  /* 0x000000081900720c */ /* 0x084fe40003f66270 */
[----:B------:R-:W-:Y:S01]  /*a220*/  IMAD.U32 R5, RZ, RZ, UR7 ;  /* 0x00000007ff057e24 */ /* 0x000fe2000f8e00ff */
[----:B------:R-:W-:Y:S01]  /*a230*/  IADD3 R0, P1, R2, UR6, RZ ;  /* 0x0000000602007c10 */ /* 0x000fe2000ff3e0ff */
[----:B-1----:R-:W-:Y:S01]  /*a240*/  IMAD.SHL.U32 R6, R6, 0x10, RZ ;  /* 0x0000001006067824 */ /* 0x002fe200078e00ff */
[----:B------:R-:W-:Y:S02]  /*a250*/  ISETP.GE.AND P4, PT, R18, R8, PT ;  /* 0x000000081200720c */ /* 0x000fe40003f86270 */
[----:B------:R-:W-:Y:S01]  /*a260*/  IADD3.X R4, R5, UR4, R3, P1, !PT ;  /* 0x0000000405047c10 */ /* 0x000fe20008ffe403 */
[----:B------:R-:W-:Y:S01]  /*a270*/  UMOV UR4, 0xffffffff ;  /* 0xffffffff00047882 */ /* 0x000fe20000000000 */
[----:B------:R-:W-:-:S04]  /*a280*/  LOP3.LUT R6, R6, 0x10, RZ, 0xc0, !PT ;  /* 0x0000001006067812 */ /* 0x000fc800078ec0ff */
[----:B------:R-:W-:Y:S01]  /*a290*/  ISETP.GE.AND P5, PT, R6, R8, PT ;  /* 0x000000080600720c */ /* 0x000fe20003fa6270 */
[----:B------:R-:W-:-:S12]  /*a2a0*/  BRA.DIV UR4, `(.L_x_11063) ;  /* 0x0000002a04fc7947 */ /* 0x000fd8000b800000 */
[----:B------:R-:W1:Y:S04]  /*a2b0*/  SHFL.IDX PT, R14, R0, RZ, 0x1e1f ;  /* 0x001e1fff000e7589 */ /* 0x000e6800000e0000 */
[----:B------:R-:W2:Y:S04]  /*a2c0*/  SHFL.IDX PT, R2, R4, RZ, 0x1e1f ;  /* 0x001e1fff04027589 */ /* 0x000ea800000e0000 */
[----:B------:R-:W3:Y:S01]  /*a2d0*/  SHFL.IDX PT, R4, R4, 0x1, 0x1e1f ;  /* 0x003e1f0004047f89 */ /* 0x000ee200000e0000 */
[----:B-1----:R-:W-:-:S05]  /*a2e0*/  @P0 IADD3 R14, P1, R6, R14, RZ ;  /* 0x0000000e060e0210 */ /* 0x002fca0007f3e0ff */
[----:B--2---:R-:W-:Y:S01]  /*a2f0*/  @P0 IMAD.X R3, RZ, RZ, R2, P1 ;  /* 0x000000ffff030224 */ /* 0x004fe200008e0602 */
[----:B------:R-:W-:Y:S02]  /*a300*/  @P0 MOV R2, R14 ;  /* 0x0000000e00020202 */ /* 0x000fe40000000f00 */
[----:B------:R1:W2:Y:S04]  /*a310*/  SHFL.IDX PT, R14, R0, 0x1, 0x1e1f ;  /* 0x003e1f00000e7f89 */ /* 0x0002a800000e0000 */
[----:B------:R1:W-:Y:S04]  /*a320*/  @P0 LDGSTS.E.BYPASS.LTC128B.128 [R22+0x10c00], desc[UR38][R2.64], !P5 ;  /* 0x10c0000002160fae */ /* 0x0003e8000e901d66 */
[----:B------:R1:W-:Y:S04]  /*a330*/  @P0 LDGSTS.E.BYPASS.LTC128B.128 [R22+0x11c00], desc[UR38][R2.64+0x20], !P4 ;  /* 0x11c0002002160fae */ /* 0x0003e8000e101d66 */
[----:B---3--:R1:W-:Y:S02]  /*a340*/  @P0 LDGSTS.E.BYPASS.LTC128B.128 [R22+0x12c00], desc[UR38][R2.64+0x40], !P3 ;  /* 0x12c0004002160fae */ /* 0x0083e4000d901d66 */
.L_x_11122:
[----:B-12---:R-:W-:-:S05]  /*a350*/  @P2 IADD3 R2, P0, R6, R14, RZ ;  /* 0x0000000e06022210 */ /* 0x006fca0007f1e0ff */
[----:B------:R-:W-:-:S05]  /*a360*/  @P2 IMAD.X R3, RZ, RZ, R4, P0 ;  /* 0x000000ffff032224 */ /* 0x000fca00000e0604 */
        /* <DEDUP_REMOVED lines=15> */
.L_x_11064:
[----:B------:R-:W-:Y:S01]  /*a460*/  SYNCS.ARRIVE.TRANS64.A1T0 RZ, [UR44+0x17030], RZ ;  /* 0x017030ffffff79a7 */ /* 0x000fe2000810002c */
[----:B------:R-:W-:Y:S05]  /*a470*/  WARPSYNC.ALL ;  /* 0x0000000000007948 */ /* 0x000fea0003800000 */
[----:B------:R-:W-:Y:S01]  /*a480*/  UIADD3 UR5, UR44, 0xc400, URZ ;  /* 0x0000c4002c057890 */ /* 0x000fe2000fffe03f */
[----:B------:R-:W-:Y:S01]  /*a490*/  R2UR UR4, R28 ;  /* 0x000000001c0472ca */ /* 0x000fe200000e0000 */
[----:B------:R-:W-:Y:S02]  /*a4a0*/  ULDC.64 UR6, c[0x0][0x2d8] ;  /* 0x0000b60000067ab9 */ /* 0x000fe40000000a00 */
        /* <DEDUP_REMOVED lines=15> */
[----:B------:R-:W-:Y:S01]  /*a5a0*/  IMAD.U32 R5, RZ, RZ, UR7 ;  /* 0x00000007ff057e24 */ /* 0x000fe2000f8e00ff */
[----:B------:R-:W-:Y:S01]  /*a5b0*/  MOV R12, 0x1 ;  /* 0x00000001000c7802 */ /* 0x000fe20000000f00 */
[----:B------:R-:W-:Y:S02]  /*a5c0*/  IMAD.U32 R7, RZ, RZ, UR9 ;  /* 0x00000009ff077e24 */ /* 0x000fe4000f8e00ff */
[----:B0-----:R-:W-:-:S02]  /*a5d0*/  IMAD.U32 R10, RZ, RZ, UR4 ;  /* 0x00000004ff0a7e24 */ /* 0x001fc4000f8e00ff */
[----:B------:R-:W-:Y:S02]  /*a5e0*/  IMAD.U32 R11, RZ, RZ, UR5 ;  /* 0x00000005ff0b7e24 */ /* 0x000fe4000f8e00ff */
[----:B------:R-:W-:Y:S02]  /*a5f0*/  IMAD.MOV.U32 R8, RZ, RZ, 0x70 ;  /* 0x00000070ff087424 */ /* 0x000fe400078e00ff */
[----:B------:R-:W-:-:S07]  /*a600*/  IMAD.MOV.U32 R13, RZ, RZ, RZ ;  /* 0x000000ffff0d7224 */ /* 0x000fce00078e00ff */
[----:B------:R-:W-:-:S07]  /*a610*/  LEPC R20, `(.L_x_11065) ;  /* 0x000000001014794e */ /* 0x000fce0000000000 */
[----:B-1----:R-:W-:Y:S05]  /*a620*/  CALL.ABS.NOINC R2 ;  /* 0x0000000002007343 */ /* 0x002fea0003c00000 */
.L_x_11065:
[----:B------:R-:W1:Y:S01]  /*a630*/  S2R R20, SR_TID.X ;  /* 0x0000000000147919 */ /* 0x000e620000002100 */
[----:B------:R-:W2:Y:S01]  /*a640*/  LDC R9, c[0x0][0x448] ;  /* 0x00011200ff097b82 */ /* 0x000ea20000000800 */
[----:B------:R-:W-:Y:S01]  /*a650*/  IMAD.U32 R4, RZ, RZ, UR36 ;  /* 0x00000024ff047e24 */ /* 0x000fe2000f8e00ff */
[----:B------:R-:W-:Y:S01]  /*a660*/  ULDC.64 UR4, c[0x0][0x2e0] ;  /* 0x0000b80000047ab9 */ /* 0x000fe20000000a00 */
[----:B------:R-:W3:Y:S01]  /*a670*/  S2R R21, SR_CTAID.X ;  /* 0x0000000000157919 */ /* 0x000ee20000002500 */
[----:B------:R-:W-:Y:S01]  /*a680*/  IMAD.U32 R5, RZ, RZ, UR37 ;  /* 0x00000025ff057e24 */ /* 0x000fe2000f8e00ff */
[----:B------:R-:W-:Y:S01]  /*a690*/  ULDC.64 UR6, c[0x0][0x2d0] ;  /* 0x0000b40000067ab9 */ /* 0x000fe20000000a00 */
[----:B------:R-:W-:Y:S01]  /*a6a0*/  ULDC.64 UR8, c[0x0][0x2c8] ;  /* 0x0000b20000087ab9 */ /* 0x000fe20000000a00 */
[----:B------:R-:W-:Y:S01]  /*a6b0*/  ULDC.64 UR10, c[0x0][0x280] ;  /* 0x0000a000000a7ab9 */ /* 0x000fe20000000a00 */
[----:B--2---:R-:W-:Y:S01]  /*a6c0*/  ISETP.NE.AND P0, PT, R9, 0x1, PT ;  /* 0x000000010900780c */ /* 0x004fe20003f05270 */
[----:B-1----:R-:W-:-:S05]  /*a6d0*/  IMAD.SHL.U32 R20, R20, 0x40, RZ ;  /* 0x0000004014147824 */ /* 0x002fca00078e00ff */
[----:B------:R-:W-:-:S07]  /*a6e0*/  LOP3.LUT R20, R20, 0x40, RZ, 0xc0, !PT ;  /* 0x0000004014147812 */ /* 0x000fce00078ec0ff */
[----:B------:R-:W1:Y:S01]  /*a6f0*/  @P0 LDC R3, c[0x0][0x44c] ;  /* 0x00011300ff030b82 */ /* 0x000e620000000800 */
[----:B------:R-:W-:Y:S02]  /*a700*/  IMAD.IADD R6, R20, 0x1, R27 ;  /* 0x0000000114067824 */ /* 0x000fe400078e021b */
[----:B------:R-:W2:Y:S05]  /*a710*/  S2R R20, SR_CTAID.Z ;  /* 0x0000000000147919 */ /* 0x000eaa0000002700 */
[----:B------:R-:W4:Y:S01]  /*a720*/  @P0 LDC R2, c[0x0][0x450] ;  /* 0x00011400ff020b82 */ /* 0x000f220000000800 */
[----:B---3--:R-:W-:-:S04]  /*a730*/  IMAD R6, R21, 0xc0, R6 ;  /* 0x000000c015067824 */ /* 0x008fc800078e0206 */
[----:B------:R-:W-:Y:S02]  /*a740*/  IMAD.MOV.U32 R0, RZ, RZ, R6 ;  /* 0x000000ffff007224 */ /* 0x000fe400078e0006 */
[----:B-1----:R-:W-:-:S05]  /*a750*/  @P0 IMAD.HI.U32 R3, R6, R3, RZ ;  /* 0x0000000306030227 */ /* 0x002fca00078e00ff */
[----:B----4-:R-:W-:Y:S01]  /*a760*/  @P0 SHF.R.U32.HI R0, RZ, R2, R3 ;  /* 0x00000002ff000219 */ /* 0x010fe20000011603 */
[----:B------:R-:W-:Y:S01]  /*a770*/  IMAD.MOV.U32 R2, RZ, RZ, R4 ;  /* 0x000000ffff027224 */ /* 0x000fe200078e0004 */
[----:B------:R-:W-:Y:S02]  /*a780*/  MOV R3, UR45 ;  /* 0x0000002d00037c02 */ /* 0x000fe40008000f00 */
[----:B--2---:R-:W-:Y:S02]  /*a790*/  SHF.R.S32.HI R7, RZ, 0x1f, R20 ;  /* 0x0000001fff077819 */ /* 0x004fe40000011414 */
[----:B------:R-:W1:Y:S03]  /*a7a0*/  S2R R20, SR_CTAID.Z ;  /* 0x0000000000147919 */ /* 0x000e660000002700 */
[----:B------:R-:W-:Y:S01]  /*a7b0*/  IMAD R4, R7, UR4, RZ ;  /* 0x0000000407047c24 */ /* 0x000fe2000f8e02ff */
[----:B------:R-:W-:-:S03]  /*a7c0*/  IADD3 R7, -R0, RZ, RZ ;  /* 0x000000ff00077210 */ /* 0x000fc60007ffe1ff */
[C---:B-1----:R-:W-:Y:S01]  /*a7d0*/  IMAD R5, R20.reuse, UR5, R4 ;  /* 0x0000000514057c24 */ /* 0x042fe2000f8e0204 */
[----:B------:R-:W-:Y:S01]  /*a7e0*/  SHF.R.S32.HI R4, RZ, 0x1f, R0 ;  /* 0x0000001fff047819 */ /* 0x000fe20000011400 */
[----:B------:R-:W-:Y:S01]  /*a7f0*/  IMAD.WIDE.U32 R2, R20, UR4, R2 ;  /* 0x0000000414027c25 */ /* 0x000fe2000f8e0002 */
[----:B------:R-:W-:Y:S01]  /*a800*/  ULDC UR4, c[0x0][0x2b8] ;  /* 0x0000ae0000047ab9 */ /* 0x000fe20000000800 */
[----:B------:R-:W1:Y:S01]  /*a810*/  S2R R20, SR_TID.X ;  /* 0x0000000000147919 */ /* 0x000e620000002100 */
[----:B------:R-:W-:Y:S01]  /*a820*/  UMOV UR5, 0xffffffff ;  /* 0xffffffff00057882 */ /* 0x000fe20000000000 */
[----:B------:R-:W-:Y:S01]  /*a830*/  IMAD R4, R4, UR6, RZ ;  /* 0x0000000604047c24 */ /* 0x000fe2000f8e02ff */
[----:B------:R-:W-:Y:S01]  /*a840*/  ISETP.GE.AND P2, PT, R18, UR4, PT ;  /* 0x0000000412007c0c */ /* 0x000fe2000bf46270 */
[----:B------:R-:W-:Y:S02]  /*a850*/  IMAD.IADD R3, R3, 0x1, R5 ;  /* 0x0000000103037824 */ /* 0x000fe400078e0205 */
[----:B------:R-:W-:-:S02]  /*a860*/  IMAD R8, R0, UR7, R4 ;  /* 0x0000000700087c24 */ /* 0x000fc4000f8e0204 */
[----:B------:R-:W-:-:S04]  /*a870*/  IMAD.WIDE.U32 R4, R0, UR6, R2 ;  /* 0x0000000600047c25 */ /* 0x000fc8000f8e0002 */
[----:B------:R-:W-:Y:S02]  /*a880*/  IMAD R0, R9, R7, R6 ;  /* 0x0000000709007224 */ /* 0x000fe400078e0206 */
[----:B------:R-:W-:Y:S02]  /*a890*/  IMAD.IADD R5, R5, 0x1, R8 ;  /* 0x0000000105057824 */ /* 0x000fe400078e0208 */
[----:B------:R-:W2:Y:S01]  /*a8a0*/  @P0 LDC R8, c[0x0][0x44c] ;  /* 0x00011300ff080b82 */ /* 0x000ea20000000800 */
[----:B------:R-:W-:Y:S01]  /*a8b0*/  SHF.R.S32.HI R7, RZ, 0x1f, R0 ;  /* 0x0000001fff077819 */ /* 0x000fe20000011400 */
[----:B------:R-:W-:-:S04]  /*a8c0*/  IMAD.WIDE.U32 R4, R0, UR8, R4 ;  /* 0x0000000800047c25 */ /* 0x000fc8000f8e0004 */
[----:B------:R-:W-:-:S04]  /*a8d0*/  IMAD R7, R7, UR8, RZ ;  /* 0x0000000807077c24 */ /* 0x000fc8000f8e02ff */
[----:B------:R-:W-:Y:S01]  /*a8e0*/  IMAD R7, R0, UR9, R7 ;  /* 0x0000000900077c24 */ /* 0x000fe2000f8e0207 */
[----:B------:R-:W-:-:S04]  /*a8f0*/  IADD3 R0, P1, R4, UR10, RZ ;  /* 0x0000000a04007c10 */ /* 0x000fc8000ff3e0ff */
[----:B------:R-:W-:Y:S01]  /*a900*/  IADD3.X R4, R5, UR11, R7, P1, !PT ;  /* 0x0000000b05047c10 */ /* 0x000fe20008ffe407 */
[----:B------:R-:W-:Y:S01]  /*a910*/  VIADD R7, R6, 0x80 ;  /* 0x0000008006077836 */ /* 0x000fe20000000000 */
[----:B------:R-:W3:Y:S01]  /*a920*/  @P0 LDC R5, c[0x0][0x450] ;  /* 0x00011400ff050b82 */ /* 0x000ee20000000800 */
[----:B-1----:R-:W-:Y:S02]  /*a930*/  IMAD.SHL.U32 R20, R20, 0x10, RZ ;  /* 0x0000001014147824 */ /* 0x002fe400078e00ff */
[----:B------:R-:W-:-:S03]  /*a940*/  IMAD.MOV.U32 R6, RZ, RZ, R7 ;  /* 0x000000ffff067224 */ /* 0x000fc600078e0007 */
[----:B------:R-:W-:Y:S01]  /*a950*/  LOP3.LUT R20, R20, 0x10, RZ, 0xc0, !PT ;  /* 0x0000001014147812 */ /* 0x000fe200078ec0ff */
[----:B--2---:R-:W-:-:S03]  /*a960*/  @P0 IMAD.HI.U32 R8, R7, R8, RZ ;  /* 0x0000000807080227 */ /* 0x004fc600078e00ff */
[----:B------:R-:W-:Y:S02]  /*a970*/  ISETP.GE.AND P3, PT, R20, UR4, PT ;  /* 0x0000000414007c0c */ /* 0x000fe4000bf66270 */
[----:B---3--:R-:W-:-:S05]  /*a980*/  @P0 SHF.R.U32.HI R6, RZ, R5, R8 ;  /* 0x00000005ff060219 */ /* 0x008fca0000011608 */
[----:B------:R-:W-:Y:S02]  /*a990*/  IMAD.MOV R5, RZ, RZ, -R6 ;  /* 0x000000ffff057224 */ /* 0x000fe400078e0a06 */
[----:B------:R-:W-:-:S04]  /*a9a0*/  IMAD.WIDE.U32 R2, R6, UR6, R2 ;  /* 0x0000000606027c25 */ /* 0x000fc8000f8e0002 */
[----:B------:R-:W-:Y:S01]  /*a9b0*/  IMAD R5, R9, R5, R7 ;  /* 0x0000000509057224 */ /* 0x000fe200078e0207 */
[----:B------:R-:W-:-:S05]  /*a9c0*/  SHF.R.S32.HI R7, RZ, 0x1f, R6 ;  /* 0x0000001fff077819 */ /* 0x000fca0000011406 */
[----:B------:R-:W-:-:S04]  /*a9d0*/  IMAD R7, R7, UR6, RZ ;  /* 0x0000000607077c24 */ /* 0x000fc8000f8e02ff */
[----:B------:R-:W-:Y:S01]  /*a9e0*/  IMAD R7, R6, UR7, R7 ;  /* 0x0000000706077c24 */ /* 0x000fe2000f8e0207 */
[----:B------:R-:W-:-:S04]  /*a9f0*/  SHF.R.S32.HI R6, RZ, 0x1f, R5 ;  /* 0x0000001fff067819 */ /* 0x000fc80000011405 */
[----:B------:R-:W-:Y:S01]  /*aa00*/  IADD3 R3, R3, R7, RZ ;  /* 0x0000000703037210 */ /* 0x000fe20007ffe0ff */
[----:B------:R-:W-:Y:S02]  /*aa10*/  IMAD R6, R6, UR8, RZ ;  /* 0x0000000806067c24 */ /* 0x000fe4000f8e02ff */
[----:B------:R-:W-:-:S04]  /*aa20*/  IMAD.WIDE.U32 R2, R5, UR8, R2 ;  /* 0x0000000805027c25 */ /* 0x000fc8000f8e0002 */
[----:B------:R-:W-:Y:S01]  /*aa30*/  IMAD R7, R5, UR9, R6 ;  /* 0x0000000905077c24 */ /* 0x000fe2000f8e0206 */
[----:B------:R-:W-:-:S04]  /*aa40*/  IADD3 R5, P0, R2, UR10, RZ ;  /* 0x0000000a02057c10 */ /* 0x000fc8000ff1e0ff */
[----:B------:R-:W-:Y:S02]  /*aa50*/  IADD3.X R6, R3, UR11, R7, P0, !PT ;  /* 0x0000000b03067c10 */ /* 0x000fe400087fe407 */
[----:B------:R-:W-:Y:S01]  /*aa60*/  ISETP.GE.AND P0, PT, R25, UR4, PT ;  /* 0x0000000419007c0c */ /* 0x000fe2000bf06270 */
[----:B------:R-:W-:-:S12]  /*aa70*/  BRA.DIV UR5, `(.L_x_11066) ;  /* 0x00000026059c7947 */ /* 0x000fd8000b800000 */
[----:B------:R-:W1:Y:S01]  /*aa80*/  SHFL.IDX PT, R3, R0, RZ, 0x1e1f ;  /* 0x001e1fff00037589 */ /* 0x000e6200000e0000 */
[----:B------:R-:W-:Y:S01]  /*aa90*/  ULDC UR4, c[0x0][0x288] ;  /* 0x0000a20000047ab9 */ /* 0x000fe20000000800 */
[----:B------:R-:W-:Y:S02]  /*aaa0*/  IMAD R7, R21, 0xc0, R27 ;  /* 0x000000c015077824 */ /* 0x000fe400078e021b */
[----:B------:R-:W2:Y:S01]  /*aab0*/  SHFL.IDX PT, R2, R4, RZ, 0x1e1f ;  /* 0x001e1fff04027589 */ /* 0x000ea200000e0000 */
[----:B------:R-:W-:-:S03]  /*aac0*/  IMAD R8, R9, UR4, RZ ;  /* 0x0000000409087c24 */ /* 0x000fc6000f8e02ff */
[----:B------:R-:W3:Y:S02]  /*aad0*/  SHFL.IDX PT, R14, R0, 0x1, 0x1e1f ;  /* 0x003e1f00000e7f89 */ /* 0x000ee400000e0000 */
[----:B------:R-:W-:Y:S02]  /*aae0*/  ISETP.GE.AND P1, PT, R7, R8, PT ;  /* 0x000000080700720c */ /* 0x000fe40003f26270 */
[----:B------:R-:W4:Y:S04]  /*aaf0*/  SHFL.IDX PT, R4, R4, 0x1, 0x1e1f ;  /* 0x003e1f0004047f89 */ /* 0x000f2800000e0000 */
[----:B------:R-:W0:Y:S07]  /*ab00*/  SHFL.IDX PT, R6, R6, RZ, 0x1e1f ;  /* 0x001e1fff06067589 */ /* 0x000e2e00000e0000 */
[----:B-1----:R-:W-:-:S05]  /*ab10*/  @!P1 IADD3 R9, P4, R20, R3, RZ ;  /* 0x0000000314099210 */ /* 0x002fca0007f9e0ff */
[----:B--2---:R-:W-:Y:S02]  /*ab20*/  @!P1 IMAD.X R3, RZ, RZ, R2, P4 ;  /* 0x000000ffff039224 */ /* 0x004fe400020e0602 */
[----:B------:R-:W-:Y:S02]  /*ab30*/  @!P1 IMAD.MOV.U32 R2, RZ, RZ, R9 ;  /* 0x000000ffff029224 */ /* 0x000fe400078e0009 */
[----:B------:R-:W-:-:S03]  /*ab40*/  VIADD R9, R7, 0x40 ;  /* 0x0000004007097836 */ /* 0x000fc60000000000 */
[----:B------:R-:W-:Y:S04]  /*ab50*/  @!P1 LDGSTS.E.BYPASS.LTC128B.128 [R22+0xc400], desc[UR38][R2.64], !P3 ;  /* 0x0c40000002169fae */ /* 0x000fe8000d901d66 */
[----:B------:R-:W-:Y:S04]  /*ab60*/  @!P1 LDGSTS.E.BYPASS.LTC128B.128 [R22+0xdc00], desc[UR38][R2.64+0x20], !P2 ;  /* 0x0dc0002002169fae */ /* 0x000fe8000d101d66 */
[----:B------:R1:W-:Y:S01]  /*ab70*/  @!P1 LDGSTS.E.BYPASS.LTC128B.128 [R22+0xf400], desc[UR38][R2.64+0x40], !P0 ;  /* 0x0f40004002169fae */ /* 0x0003e2000c101d66 */
[----:B------:R-:W-:-:S13]  /*ab80*/  ISETP.GE.AND P1, PT, R9, R8, PT ;  /* 0x000000080900720c */ /* 0x000fda0003f26270 */
[----:B---3--:R-:W-:-:S04]  /*ab90*/  @!P1 IADD3 R14, P4, R20, R14, RZ ;  /* 0x0000000e140e9210 */ /* 0x008fc80007f9e0ff */
[----:B----4-:R-:W-:Y:S01]  /*aba0*/  @!P1 IADD3.X R9, RZ, R4, RZ, P4, !PT ;  /* 0x00000004ff099210 */ /* 0x010fe200027fe4ff */
[----:B-1----:R-:W-:Y:S02]  /*abb0*/  @!P1 IMAD.MOV.U32 R2, RZ, RZ, R14 ;  /* 0x000000ffff029224 */ /* 0x002fe400078e000e */
[----:B------:R1:W2:Y:S02]  /*abc0*/  SHFL.IDX PT, R14, R5, RZ, 0x1e1f ;  /* 0x001e1fff050e7589 */ /* 0x0002a400000e0000 */
[----:B------:R-:W-:-:S05]  /*abd0*/  @!P1 IMAD.MOV.U32 R3, RZ, RZ, R9 ;  /* 0x000000ffff039224 */ /* 0x000fca00078e0009 */
[----:B------:R1:W-:Y:S04]  /*abe0*/  @!P1 LDGSTS.E.BYPASS.LTC128B.128 [R22+0xcc00], desc[UR38][R2.64], !P3 ;  /* 0x0cc0000002169fae */ /* 0x0003e8000d901d66 */
[----:B------:R1:W-:Y:S04]  /*abf0*/  @!P1 LDGSTS.E.BYPASS.LTC128B.128 [R22+0xe400], desc[UR38][R2.64+0x20], !P2 ;  /* 0x0e40002002169fae */ /* 0x0003e8000d101d66 */
[----:B0-----:R1:W-:Y:S02]  /*ac00*/  @!P1 LDGSTS.E.BYPASS.LTC128B.128 [R22+0xfc00], desc[UR38][R2.64+0x40], !P0 ;  /* 0x0fc0004002169fae */ /* 0x0013e4000c101d66 */
.L_x_11129:
[----:B------:R-:W-:Y:S01]  /*ac10*/  VIADD R7, R7, 0x80 ;  /* 0x0000008007077836 */ /* 0x000fe20000000000 */
[----:B------:R-:W-:Y:S04]  /*ac20*/  BSSY B0, `(.L_x_11067) ;  /* 0x000000b000007945 */ /* 0x000fe80003800000 */
[----:B------:R-:W-:-:S13]  /*ac30*/  ISETP.GE.AND P1, PT, R7, R8, PT ;  /* 0x000000080700720c */ /* 0x000fda0003f26270 */
[----:B------:R-:W-:Y:S05]  /*ac40*/  @P1 BRA `(.L_x_11068) ;  /* 0x0000000000201947 */ /* 0x000fea0003800000 */
[----:B-12---:R-:W-:-:S05]  /*ac50*/  IADD3 R2, P1, R20, R14, RZ ;  /* 0x0000000e14027210 */ /* 0x006fca0007f3e0ff */
[----:B------:R-:W-:-:S05]  /*ac60*/  IMAD.X R3, RZ, RZ, R6, P1 ;  /* 0x000000ffff037224 */ /* 0x000fca00008e0606 */
[----:B------:R-:W-:Y:S01]  /*ac70*/  @!PT LDS RZ, [RZ] ;  /* 0x00000000fffff984 */ /* 0x000fe20000000800 */
[----:B------:R-:W-:Y:S01]  /*ac80*/  @!PT LDS RZ, [RZ] ;  /* 0x00000000fffff984 */ /* 0x000fe20000000800 */
[----:B------:R-:W-:Y:S01]  /*ac90*/  @!PT LDS RZ, [RZ] ;  /* 0x00000000fffff984 */ /* 0x000fe20000000800 */
[----:B------:R0:W-:Y:S04]  /*aca0*/  LDGSTS.E.BYPASS.LTC128B.128 [R22+0xd400], desc[UR38][R2.64], !P3 ;  /* 0x0d40000002167fae */ /* 0x0001e8000d901d66 */
[----:B------:R0:W-:Y:S04]  /*acb0*/  LDGSTS.E.BYPASS.LTC128B.128 [R22+0xec00], desc[UR38][R2.64+0x20], !P2 ;  /* 0x0ec0002002167fae */ /* 0x0001e8000d101d66 */
[----:B------:R0:W-:Y:S02]  /*acc0*/  LDGSTS.E.BYPASS.LTC128B.128 [R22+0x10400], desc[UR38][R2.64+0x40], !P0 ;  /* 0x1040004002167fae */ /* 0x0001e4000c101d66 */
.L_x_11068:
[----:B------:R-:W-:Y:S05]  /*acd0*/  BSYNC B0 ;  /* 0x0000000000007941 */ /* 0x000fea0003800000 */
.L_x_11067:
[----:B------:R-:W-:Y:S01]  /*ace0*/  NOP ;  /* 0x0000000000007918 */ /* 0x000fe20000000000 */
[----:B------:R-:W-:Y:S01]  /*acf0*/  SYNCS.ARRIVE.TRANS64.RED.A0T1 RZ, [UR44+0x17000], RZ ;  /* 0x017000ffffff79a7 */ /* 0x000fe2000820042c */
[----:B01----:R-:W-:Y:S01]  /*ad00*/  MOV R3, 0x1 ;  /* 0x0000000100037802 */ /* 0x003fe20000000f00 */
[----:B------:R-:W-:Y:S03]  /*ad10*/  ARRIVES.LDGSTSBAR.64.TRANSCNT [UR44+0x17000] ;  /* 0x01700000ff0079b0 */ /* 0x000fe60008000aac */
[----:B------:R-:W-:Y:S01]  /*ad20*/  SHF.L.U32 R3, R3, 0x1f, RZ ;  /* 0x0000001f03037819 */ /* 0x000fe200000006ff */
[----:B------:R-:W-:Y:S01]  /*ad30*/  NOP ;  /* 0x0000000000007918 */ /* 0x000fe20000000000 */
[----:B------:R-:W-:Y:S02]  /*ad40*/  SYNCS.ARRIVE.TRANS64.A1T0 RZ, [UR44+0x17000], RZ ;  /* 0x017000ffffff79a7 */ /* 0x000fe4000810002c */
[----:B------:R-:W0:Y:S02]  /*ad50*/  SYNCS.PHASECHK.TRANS64.TRYWAIT P0, [UR44+0x17020], R3 ;  /* 0x01702003ff0075a7 */ /* 0x000e24000800016c */
[----:B0-----:R-:W-:Y:S05]  /*ad60*/  @!P0 BRA `(.L_x_11069) ;  /* 0x0000002400cc8947 */ /* 0x001fea0003800000 */
.L_x_11130:
[----:B------:R-:W-:Y:S01]  /*ad70*/  UIADD3 UR4, UR48, -0x2, URZ ;  /* 0xfffffffe30047890 */ /* 0x000fe2000fffe03f */
[----:B------:R-:W-:-:S03]  /*ad80*/  IMAD.MOV.U32 R20, RZ, RZ, 0x1 ;  /* 0x00000001ff147424 */ /* 0x000fc600078e00ff */
[----:B------:R-:W-:-:S06]  /*ad90*/  UISETP.GE.AND UP0, UPT, UR4, UR47, UPT ;  /* 0x0000002f0400728c */ /* 0x000fcc000bf06270 */
[----:B------:R-:W-:-:S13]  /*ada0*/  PLOP3.LUT P0, PT, PT, PT, UP0, 0x80, 0x0 ;  /* 0x000000000000781c */ /* 0x000fda0003f0f008 */
[----:B------:R-:W-:Y:S05]  /*adb0*/  @!P0 BRA `(.L_x_11070) ;  /* 0x0000001000588947 */ /* 0x000fea0003800000 */
[----:B------:R-:W3:Y:S01]  /*adc0*/  LDL R4, [R1+0xc] ;  /* 0x00000c0001047983 */ /* 0x000ee20000100800 */
[----:B------:R-:W1:Y:S01]  /*add0*/  S2R R0, SR_TID.X ;  /* 0x0000000000007919 */ /* 0x000e620000002100 */
[----:B------:R-:W-:-:S04]  /*ade0*/  UIADD3 UR4, UR46, 0x1, URZ ;  /* 0x000000012e047890 */ /* 0x000fc8000fffe03f */
[----:B------:R-:W-:Y:S01]  /*adf0*/  UIMAD UR4, UR4, UR40, URZ ;  /* 0x00000028040472a4 */ /* 0x000fe2000f8e023f */
[----:B0-----:R-:W-:Y:S01]  /*ae00*/  LOP3.LUT R3, RZ, UR43, RZ, 0x33, !PT ;  /* 0x0000002bff037c12 */ /* 0x001fe2000f8e33ff */
[----:B-1----:R-:W-:-:S05]  /*ae10*/  IMAD.SHL.U32 R0, R0, 0x40, RZ ;  /* 0x0000004000007824 */ /* 0x002fca00078e00ff */
[----:B------:R-:W-:-:S04]  /*ae20*/  LOP3.LUT R0, R0, 0x40, RZ, 0xc0, !PT ;  /* 0x0000004000007812 */ /* 0x000fc800078ec0ff */
[----:B------:R-:W-:Y:S02]  /*ae30*/  IADD3 R16, R0, R16, R27 ;  /* 0x0000001000107210 */ /* 0x000fe40007ffe01b */
[----:B------:R-:W-:-:S03]  /*ae40*/  LOP3.LUT R0, RZ, UR4, RZ, 0x33, !PT ;  /* 0x00000004ff007c12 */ /* 0x000fc6000f8e33ff */
[----:B------:R-:W-:Y:S01]  /*ae50*/  VIADD R5, R16, 0xfffffe80 ;  /* 0xfffffe8010057836 */ /* 0x000fe20000000000 */
[----:B------:R-:W-:-:S04]  /*ae60*/  VIMNMX R0, R0, R3, !PT ;  /* 0x0000000300007248 */ /* 0x000fc80007fe0100 */
[C---:B------:R-:W-:Y:S01]  /*ae70*/  IADD3 R26, -R0.reuse, -0x2, RZ ;  /* 0xfffffffe001a7810 */ /* 0x040fe20007ffe1ff */
[----:B------:R-:W-:Y:S01]  /*ae80*/  IMAD R16, R0, -0x80, R5 ;  /* 0xffffff8000107824 */ /* 0x000fe200078e0205 */
[----:B------:R-:W-:Y:S01]  /*ae90*/  MOV R5, 0x1 ;  /* 0x0000000100057802 */ /* 0x000fe20000000f00 */
[----:B---3--:R-:W-:-:S05]  /*aea0*/  IMAD.IADD R2, R4, 0x1, R23 ;  /* 0x0000000104027824 */ /* 0x008fca00078e0217 */
[----:B------:R0:W-:Y:S01]  /*aeb0*/  STL [R1+0x8], R2 ;  /* 0x0000080201007387 */ /* 0x0001e20000100800 */
[----:B------:R-:W-:-:S07]  /*aec0*/  IMAD.MOV.U32 R4, RZ, RZ, RZ ;  /* 0x000000ffff047224 */ /* 0x000fce00078e00ff */
.L_x_11085:
[----:B------:R-:W3:Y:S01]  /*aed0*/  LDL R6, [R1+0x4] ;  /* 0x0000040001067983 */ /* 0x000ee20000100800 */
[----:B-1----:R-:W1:Y:S01]  /*aee0*/  LDC R0, c[0x0][0x430] ;  /* 0x00010c00ff007b82 */ /* 0x002e620000000800 */
[----:B------:R-:W-:Y:S01]  /*aef0*/  IMAD.MOV.U32 R8, RZ, RZ, R16 ;  /* 0x000000ffff087224 */ /* 0x000fe200078e0010 */
[----:B------:R-:W-:Y:S01]  /*af00*/  ULDC.64 UR4, c[0x0][0x428] ;  /* 0x00010a0000047ab9 */ /* 0x000fe20000000a00 */
[----:B-1----:R-:W-:-:S13]  /*af10*/  ISETP.NE.AND P0, PT, R0, 0x1, PT ;  /* 0x000000010000780c */ /* 0x002fda0003f05270 */
[----:B------:R-:W1:Y:S08]  /*af20*/  @P0 LDC R3, c[0x0][0x434] ;  /* 0x00010d00ff030b82 */ /* 0x000e700000000800 */
[----:B------:R-:W4:Y:S01]  /*af30*/  @P0 LDC R7, c[0x0][0x438] ;  /* 0x00010e00ff070b82 */ /* 0x000f220000000800 */
[----:B-1----:R-:W-:-:S05]  /*af40*/  @P0 IMAD.HI.U32 R0, R16, R3, RZ ;  /* 0x0000000310000227 */ /* 0x002fca00078e00ff */
[----:B----4-:R-:W-:-:S04]  /*af50*/  @P0 SHF.R.U32.HI R8, RZ, R7, R0 ;  /* 0x00000007ff080219 */ /* 0x010fc80000011600 */
[--C-:B------:R-:W-:Y:S01]  /*af60*/  SHF.R.S32.HI R3, RZ, 0x1f, R8.reuse ;  /* 0x0000001fff037819 */ /* 0x100fe20000011408 */
[----:B0-----:R-:W-:-:S04]  /*af70*/  IMAD.MOV.U32 R2, RZ, RZ, R8 ;  /* 0x000000ffff027224 */ /* 0x001fc800078e0008 */
[----:B------:R-:W-:-:S04]  /*af80*/  IMAD.WIDE.U32 R2, R29, UR4, R2 ;  /* 0x000000041d027c25 */ /* 0x000fc8000f8e0002 */
[----:B---3--:R-:W-:-:S04]  /*af90*/  IMAD R0, R6, UR4, RZ ;  /* 0x0000000406007c24 */ /* 0x008fc8000f8e02ff */
[----:B------:R-:W-:Y:S01]  /*afa0*/  IMAD R7, R29, UR5, R0 ;  /* 0x000000051d077c24 */ /* 0x000fe2000f8e0200 */
[----:B------:R-:W-:Y:S02]  /*afb0*/  ULDC.64 UR4, c[0x0][0x418] ;  /* 0x0001060000047ab9 */ /* 0x000fe40000000a00 */
[----:B------:R-:W-:Y:S01]  /*afc0*/  LEA R6, P0, R2, UR4, 0x2 ;  /* 0x0000000402067c11 */ /* 0x000fe2000f8010ff */
[----:B------:R-:W-:-:S05]  /*afd0*/  IMAD.IADD R3, R7, 0x1, R3 ;  /* 0x0000000107037824 */ /* 0x000fca00078e0203 */
[----:B------:R-:W-:-:S06]  /*afe0*/  LEA.HI.X R7, R2, UR5, R3, 0x2, P0 ;  /* 0x0000000502077c11 */ /* 0x000fcc00080f1403 */
[----:B------:R-:W3:Y:S01]  /*aff0*/  LDG.E R7, desc[UR38][R6.64] ;  /* 0x0000002606077981 */ /* 0x000ee2000c1e1900 */
[----:B------:R-:W-:-:S06]  /*b000*/  ULOP3.LUT UR6, UR41, 0x2, URZ, 0xfc, !UPT ;  /* 0x0000000229067892 */ /* 0x000fcc000f8efc3f */
[----:B------:R-:W-:Y:S01]  /*b010*/  IMAD.U32 R9, RZ, RZ, UR6 ;  /* 0x00000006ff097e24 */ /* 0x000fe2000f8e00ff */
[----:B------:R-:W-:-:S04]  /*b020*/  IADD3 R0, R4, 0x1, RZ ;  /* 0x0000000104007810 */ /* 0x000fc80007ffe0ff */
[----:B------:R-:W-:Y:S02]  /*b030*/  ISETP.NE.AND P2, PT, R9, 0x3, PT ;  /* 0x000000030900780c */ /* 0x000fe40003f45270 */
[----:B------:R-:W-:Y:S01]  /*b040*/  ISETP.NE.AND P1, PT, R0, 0x2, PT ;  /* 0x000000020000780c */ /* 0x000fe20003f25270 */
[----:B------:R-:W-:-:S03]  /*b050*/  VIADD R26, R26, 0xffffffff ;  /* 0xffffffff1a1a7836 */ /* 0x000fc60000000000 */
[----:B------:R-:W-:Y:S02]  /*b060*/  SEL R20, RZ, 0x1, P1 ;  /* 0x00000001ff147807 */ /* 0x000fe40000800000 */
[----:B------:R-:W-:Y:S02]  /*b070*/  ISETP.GT.AND P0, PT, R26, UR47, PT ;  /* 0x0000002f1a007c0c */ /* 0x000fe4000bf04270 */
[----:B------:R-:W-:Y:S02]  /*b080*/  SEL R0, R0, RZ, P1 ;  /* 0x000000ff00007207 */ /* 0x000fe40000800000 */
[----:B------:R-:W-:Y:S02]  /*b090*/  LOP3.LUT R20, R5, R20, RZ, 0x3c, !PT ;  /* 0x0000001405147212 */ /* 0x000fe400078e3cff */
[----:B---3--:R-:W-:Y:S01]  /*b0a0*/  SHF.R.S32.HI R18, RZ, 0x1f, R7 ;  /* 0x0000001fff127819 */ /* 0x008fe20000011407 */
[----:B------:R-:W-:Y:S06]  /*b0b0*/  @!P2 BRA `(.L_x_11071) ;  /* 0x000000000004a947 */ /* 0x000fec0003800000 */
[----:B------:R-:W-:Y:S01]  /*b0c0*/  BPT.TRAP 0x1 ;  /* 0x000000040000795c */ /* 0x000fe20000300000 */
.L_x_11071:
[----:B------:R-:W-:Y:S02]  /*b0d0*/  LEA R6, R0, UR44, 0x3 ;  /* 0x0000002c00067c11 */ /* 0x000fe4000f8e18ff */
[----:B------:R-:W-:-:S04]  /*b0e0*/  SHF.L.U32 R10, R20, 0x1f, RZ ;  /* 0x0000001f140a7819 */ /* 0x000fc800000006ff */
[----:B------:R-:W0:Y:S02]  /*b0f0*/  SYNCS.PHASECHK.TRANS64.TRYWAIT P1, [R6+URZ+0x17080], R10 ;  /* 0x0170800a060075a7 */ /* 0x000e24000802017f */
[----:B0-----:R-:W-:Y:S05]  /*b100*/  @!P1 BRA `(.L_x_11072) ;  /* 0x0000002000f89947 */ /* 0x001fea0003800000 */
.L_x_11131:
[----:B------:R-:W-:Y:S01]  /*b110*/  ULDC UR4, c[0x0][0x430] ;  /* 0x00010c0000047ab9 */ /* 0x000fe20000000800 */
[----:B------:R-:W1:Y:S01]  /*b120*/  S2R R25, SR_TID.X ;  /* 0x0000000000197919 */ /* 0x000e620000002100 */
[----:B------:R-:W-:Y:S01]  /*b130*/  UIADD3 UR4, -UR4, URZ, URZ ;  /* 0x0000003f04047290 */ /* 0x000fe2000fffe13f */
[----:B------:R-:W-:Y:S01]  /*b140*/  R2UR UR6, R28 ;  /* 0x000000001c0672ca */ /* 0x000fe200000e0000 */
[----:B------:R-:W3:Y:S01]  /*b150*/  LDC R12, c[0x0][0x2f4] ;  /* 0x0000bd00ff0c7b82 */ /* 0x000ee20000000800 */
[C---:B------:R-:W-:Y:S02]  /*b160*/  LOP3.LUT P3, RZ, R17.reuse, 0x4, RZ, 0xc0, !PT ;  /* 0x0000000411ff7812 */ /* 0x040fe4000786c0ff */
[----:B------:R-:W-:Y:S01]  /*b170*/  LOP3.LUT P2, RZ, R17, 0x2, RZ, 0xc0, !PT ;  /* 0x0000000211ff7812 */ /* 0x000fe2000784c0ff */
[----:B------:R-:W-:Y:S01]  /*b180*/  IMAD R8, R8, UR4, R16 ;  /* 0x0000000408087c24 */ /* 0x000fe2000f8e0210 */
[----:B------:R-:W-:-:S03]  /*b190*/  ULDC.64 UR4, c[0x0][0x328] ;  /* 0x0000ca0000047ab9 */ /* 0x000fc60000000a00 */
[----:B------:R-:W-:Y:S01]  /*b1a0*/  IMAD.WIDE.U32 R2, R8, UR4, RZ ;  /* 0x0000000408027c25 */ /* 0x000fe2000f8e00ff */
[----:B------:R-:W-:-:S05]  /*b1b0*/  SHF.R.S32.HI R9, RZ, 0x1f, R8 ;  /* 0x0000001fff097819 */ /* 0x000fca0000011408 */
[----:B------:R-:W-:-:S04]  /*b1c0*/  IMAD R11, R9, UR4, RZ ;  /* 0x00000004090b7c24 */ /* 0x000fc8000f8e02ff */
[----:B------:R-:W-:Y:S01]  /*b1d0*/  IMAD R11, R8, UR5, R11 ;  /* 0x00000005080b7c24 */ /* 0x000fe2000f8e020b */
[----:B------:R-:W-:-:S03]  /*b1e0*/  ULDC.64 UR4, c[0x0][0x338] ;  /* 0x0000ce0000047ab9 */ /* 0x000fc60000000a00 */
[----:B------:R-:W-:Y:S02]  /*b1f0*/  IMAD.IADD R3, R3, 0x1, R11 ;  /* 0x0000000103037824 */ /* 0x000fe400078e020b */
[----:B------:R-:W-:Y:S02]  /*b200*/  IMAD R11, R18, UR4, RZ ;  /* 0x00000004120b7c24 */ /* 0x000fe4000f8e02ff */
[----:B------:R-:W-:-:S04]  /*b210*/  IMAD.WIDE.U32 R2, R7, UR4, R2 ;  /* 0x0000000407027c25 */ /* 0x000fc8000f8e0002 */
[----:B------:R-:W-:Y:S01]  /*b220*/  IMAD R11, R7, UR5, R11 ;  /* 0x00000005070b7c24 */ /* 0x000fe2000f8e020b */
[----:B------:R-:W-:Y:S01]  /*b230*/  ULDC.64 UR4, c[0x0][0x330] ;  /* 0x0000cc0000047ab9 */ /* 0x000fe20000000a00 */
[----:B-1----:R-:W-:Y:S02]  /*b240*/  IMAD.SHL.U32 R25, R25, 0x10, RZ ;  /* 0x0000001019197824 */ /* 0x002fe400078e00ff */
[----:B------:R-:W-:Y:S01]  /*b250*/  IMAD.IADD R3, R3, 0x1, R11 ;  /* 0x0000000103037824 */ /* 0x000fe200078e020b */
[----:B------:R-:W-:Y:S01]  /*b260*/  MOV R11, UR4 ;  /* 0x00000004000b7c02 */ /* 0x000fe20008000f00 */
[----:B------:R-:W-:Y:S01]  /*b270*/  UIMAD UR4, UR6, UR4, URZ ;  /* 0x00000004060472a4 */ /* 0x000fe2000f8e023f */
[----:B------:R-:W-:Y:S02]  /*b280*/  LOP3.LUT R25, R25, 0x10, RZ, 0xc0, !PT ;  /* 0x0000001019197812 */ /* 0x000fe400078ec0ff */
[----:B------:R-:W-:Y:S01]  /*b290*/  ULDC.64 UR6, c[0x0][0x318] ;  /* 0x0000c60000067ab9 */ /* 0x000fe20000000a00 */
[----:B------:R-:W-:Y:S01]  /*b2a0*/  IMAD.WIDE.U32 R2, R11, UR42, R2 ;  /* 0x0000002a0b027c25 */ /* 0x000fe2000f8e0002 */
[----:B------:R-:W-:Y:S01]  /*b2b0*/  UIMAD UR4, UR42, UR5, UR4 ;  /* 0x000000052a0472a4 */ /* 0x000fe2000f8e0204 */
[----:B---3--:R-:W-:-:S02]  /*b2c0*/  ISETP.GE.AND P4, PT, R25, R12, PT ;  /* 0x0000000c1900720c */ /* 0x008fc40003f86270 */
[----:B------:R-:W-:Y:S01]  /*b2d0*/  IMAD.U32 R27, RZ, RZ, UR7 ;  /* 0x00000007ff1b7e24 */ /* 0x000fe2000f8e00ff */
[----:B------:R-:W-:-:S04]  /*b2e0*/  IADD3 R21, P1, R2, UR6, RZ ;  /* 0x0000000602157c10 */ /* 0x000fc8000ff3e0ff */
[----:B------:R-:W-:Y:S01]  /*b2f0*/  IADD3.X R27, R27, UR4, R3, P1, !PT ;  /* 0x000000041b1b7c10 */ /* 0x000fe20008ffe403 */
[----:B------:R-:W-:-:S03]  /*b300*/  UMOV UR4, 0xffffffff ;  /* 0xffffffff00047882 */ /* 0x000fc60000000000 */
[----:B------:R-:W-:Y:S05]  /*b310*/  BRA.DIV UR4, `(.L_x_11073) ;  /* 0x0000002204887947 */ /* 0x000fea000b800000 */
[----:B------:R-:W1:Y:S01]  /*b320*/  S2R R11, SR_TID.X ;  /* 0x00000000000b7919 */ /* 0x000e620000002100 */
[----:B------:R-:W-:Y:S01]  /*b330*/  IMAD R25, R0, 0x3000, R22 ;  /* 0x0000300000197824 */ /* 0x000fe200078e0216 */
[----:B------:R-:W3:Y:S04]  /*b340*/  SHFL.IDX PT, R2, R21, RZ, 0x1e1f ;  /* 0x001e1fff15027589 */ /* 0x000ee800000e0000 */
[----:B------:R-:W4:Y:S04]  /*b350*/  SHFL.IDX PT, R3, R27, RZ, 0x1e1f ;  /* 0x001e1fff1b037589 */ /* 0x000f2800000e0000 */
[----:B------:R-:W0:Y:S01]  /*b360*/  SHFL.IDX PT, R27, R27, 0x1, 0x1e1f ;  /* 0x003e1f001b1b7f89 */ /* 0x000e2200000e0000 */
[----:B-1----:R-:W-:-:S05]  /*b370*/  IMAD.SHL.U32 R11, R11, 0x10, RZ ;  /* 0x000000100b0b7824 */ /* 0x002fca00078e00ff */
[----:B------:R-:W-:-:S04]  /*b380*/  LOP3.LUT R11, R11, 0x10, RZ, 0xc0, !PT ;  /* 0x000000100b0b7812 */ /* 0x000fc800078ec0ff */
[----:B---3--:R-:W-:-:S05]  /*b390*/  IADD3 R2, P1, R11, R2, RZ ;  /* 0x000000020b027210 */ /* 0x008fca0007f3e0ff */
[----:B----4-:R-:W-:-:S05]  /*b3a0*/  IMAD.X R3, RZ, RZ, R3, P1 ;  /* 0x000000ffff037224 */ /* 0x010fca00008e0603 */
[----:B------:R-:W-:Y:S04]  /*b3b0*/  LDGSTS.E.BYPASS.LTC128B.128 [R25+0x6400], desc[UR38][R2.64], !P4 ;  /* 0x0640000002197fae */ /* 0x000fe8000e101d66 */
[----:B------:R-:W-:Y:S04]  /*b3c0*/  LDGSTS.E.BYPASS.LTC128B.128 [R25+0x7400], desc[UR38][R2.64+0x20], !P3 ;  /* 0x0740002002197fae */ /* 0x000fe8000d901d66 */
[----:B------:R1:W-:Y:S04]  /*b3d0*/  LDGSTS.E.BYPASS.LTC128B.128 [R25+0x8400], desc[UR38][R2.64+0x40], !P2 ;  /* 0x0840004002197fae */ /* 0x0003e8000d101d66 */
[----:B01----:R1:W3:Y:S02]  /*b3e0*/  SHFL.IDX PT, R2, R21, 0x1, 0x1e1f ;  /* 0x003e1f0015027f89 */ /* 0x0032e400000e0000 */
.L_x_11137:
[----:B------:R-:W0:Y:S01]  /*b3f0*/  S2R R3, SR_TID.X ;  /* 0x0000000000037919 */ /* 0x000e220000002100 */
[----:B------:R-:W-:Y:S02]  /*b400*/  R2UR UR4, R6 ;  /* 0x00000000060472ca */ /* 0x000fe400000e0000 */
[----:B0-----:R-:W-:-:S04]  /*b410*/  SHF.L.U32 R3, R3, 0x4, RZ ;  /* 0x0000000403037819 */ /* 0x001fc800000006ff */
[----:B------:R-:W-:-:S04]  /*b420*/  LOP3.LUT R3, R3, 0x10, RZ, 0xc0, !PT ;  /* 0x0000001003037812 */ /* 0x000fc800078ec0ff */
        /* <DEDUP_REMOVED lines=17> */
.L_x_11074:
[----:B------:R0:W-:Y:S01]  /*b540*/  SYNCS.ARRIVE.TRANS64.A1T0 RZ, [R6+URZ+0x17070], RZ ;  /* 0x017070ff06ff79a7 */ /* 0x0001e2000810003f */
[----:B------:R-:W-:Y:S05]  /*b550*/  @!P2 BRA `(.L_x_11075) ;  /* 0x000000000004a947 */ /* 0x000fea0003800000 */
[----:B------:R-:W-:Y:S01]  /*b560*/  BPT.TRAP 0x1 ;  /* 0x000000040000795c */ /* 0x000fe20000300000 */
.L_x_11075:
[----:B------:R-:W3:Y:S02]  /*b570*/  SYNCS.PHASECHK.TRANS64.TRYWAIT P1, [R6+URZ+0x17040], R10 ;  /* 0x0170400a060075a7 */ /* 0x000ee4000802017f */
[----:B---3--:R-:W-:Y:S05]  /*b580*/  @!P1 BRA `(.L_x_11076) ;  /* 0x0000002000889947 */ /* 0x008fea0003800000 */
.L_x_11138:
[----:B-1----:R-:W1:Y:S01]  /*b590*/  S2R R21, SR_TID.X ;  /* 0x0000000000157919 */ /* 0x002e620000002100 */
[----:B------:R-:W-:Y:S01]  /*b5a0*/  ULDC.64 UR4, c[0x0][0x300] ;  /* 0x0000c00000047ab9 */ /* 0x000fe20000000a00 */
[----:B------:R-:W-:Y:S01]  /*b5b0*/  R2UR UR6, R28 ;  /* 0x000000001c0672ca */ /* 0x000fe200000e0000 */
[----:B------:R-:W-:Y:S01]  /*b5c0*/  IMAD R9, R9, UR4, RZ ;  /* 0x0000000409097c24 */ /* 0x000fe2000f8e02ff */
[----:B------:R-:W4:Y:S01]  /*b5d0*/  LDC R11, c[0x0][0x2f4] ;  /* 0x0000bd00ff0b7b82 */ /* 0x000f220000000800 */
[C---:B------:R-:W-:Y:S01]  /*b5e0*/  IMAD.WIDE.U32 R2, R8.reuse, UR4, RZ ;  /* 0x0000000408027c25 */ /* 0x040fe2000f8e00ff */
[C---:B------:R-:W-:Y:S02]  /*b5f0*/  LOP3.LUT P3, RZ, R17.reuse, 0x4, RZ, 0xc0, !PT ;  /* 0x0000000411ff7812 */ /* 0x040fe4000786c0ff */
[----:B------:R-:W-:Y:S01]  /*b600*/  LOP3.LUT P2, RZ, R17, 0x2, RZ, 0xc0, !PT ;  /* 0x0000000211ff7812 */ /* 0x000fe2000784c0ff */
[----:B------:R-:W-:Y:S01]  /*b610*/  IMAD R9, R8, UR5, R9 ;  /* 0x0000000508097c24 */ /* 0x000fe2000f8e0209 */
[----:B------:R-:W-:-:S02]  /*b620*/  ULDC.64 UR4, c[0x0][0x310] ;  /* 0x0000c40000047ab9 */ /* 0x000fc40000000a00 */
[----:B------:R-:W-:Y:S02]  /*b630*/  IMAD R18, R18, UR4, RZ ;  /* 0x0000000412127c24 */ /* 0x000fe4000f8e02ff */
[----:B------:R-:W-:Y:S02]  /*b640*/  IMAD.IADD R3, R3, 0x1, R9 ;  /* 0x0000000103037824 */ /* 0x000fe400078e0209 */
[C---:B------:R-:W-:Y:S02]  /*b650*/  IMAD R18, R7.reuse, UR5, R18 ;  /* 0x0000000507127c24 */ /* 0x040fe4000f8e0212 */
[----:B------:R-:W-:Y:S01]  /*b660*/  IMAD.WIDE.U32 R2, R7, UR4, R2 ;  /* 0x0000000407027c25 */ /* 0x000fe2000f8e0002 */
[----:B------:R-:W-:Y:S02]  /*b670*/  ULDC.64 UR4, c[0x0][0x308] ;  /* 0x0000c20000047ab9 */ /* 0x000fe40000000a00 */
[----:B------:R-:W-:Y:S01]  /*b680*/  MOV R7, UR4 ;  /* 0x0000000400077c02 */ /* 0x000fe20008000f00 */
[----:B------:R-:W-:Y:S01]  /*b690*/  IMAD.IADD R3, R3, 0x1, R18 ;  /* 0x0000000103037824 */ /* 0x000fe200078e0212 */
[----:B------:R-:W-:-:S03]  /*b6a0*/  UIMAD UR4, UR6, UR4, URZ ;  /* 0x00000004060472a4 */ /* 0x000fc6000f8e023f */
[----:B------:R-:W-:Y:S01]  /*b6b0*/  IMAD.WIDE.U32 R2, R7, UR42, R2 ;  /* 0x0000002a07027c25 */ /* 0x000fe2000f8e0002 */
[----:B------:R-:W-:Y:S01]  /*b6c0*/  ULDC.64 UR6, c[0x0][0x2e8] ;  /* 0x0000ba0000067ab9 */ /* 0x000fe20000000a00 */
[----:B------:R-:W-:Y:S02]  /*b6d0*/  UIMAD UR4, UR42, UR5, UR4 ;  /* 0x000000052a0472a4 */ /* 0x000fe4000f8e0204 */
[----:B------:R-:W-:Y:S01]  /*b6e0*/  IMAD.U32 R9, RZ, RZ, UR7 ;  /* 0x00000007ff097e24 */ /* 0x000fe2000f8e00ff */
[----:B------:R-:W-:Y:S01]  /*b6f0*/  IADD3 R7, P1, R2, UR6, RZ ;  /* 0x0000000602077c10 */ /* 0x000fe2000ff3e0ff */
[----:B-1----:R-:W-:-:S03]  /*b700*/  IMAD.SHL.U32 R21, R21, 0x10, RZ ;  /* 0x0000001015157824 */ /* 0x002fc600078e00ff */
[----:B------:R-:W-:Y:S01]  /*b710*/  IADD3.X R9, R9, UR4, R3, P1, !PT ;  /* 0x0000000409097c10 */ /* 0x000fe20008ffe403 */
[----:B------:R-:W-:Y:S01]  /*b720*/  UMOV UR4, 0xffffffff ;  /* 0xffffffff00047882 */ /* 0x000fe20000000000 */
[----:B------:R-:W-:-:S04]  /*b730*/  LOP3.LUT R21, R21, 0x10, RZ, 0xc0, !PT ;  /* 0x0000001015157812 */ /* 0x000fc800078ec0ff */
[----:B----4-:R-:W-:Y:S01]  /*b740*/  ISETP.GE.AND P4, PT, R21, R11, PT ;  /* 0x0000000b1500720c */ /* 0x010fe20003f86270 */
[----:B------:R-:W-:-:S12]  /*b750*/  BRA.DIV UR4, `(.L_x_11077) ;  /* 0x0000002204287947 */ /* 0x000fd8000b800000 */
[----:B---3--:R-:W3:Y:S04]  /*b760*/  LDL R10, [R1] ;  /* 0x00000000010a7983 */ /* 0x008ee80000100800 */
[----:B--2---:R-:W1:Y:S04]  /*b770*/  SHFL.IDX PT, R14, R7, RZ, 0x1e1f ;  /* 0x001e1fff070e7589 */ /* 0x004e6800000e0000 */
[----:B------:R-:W2:Y:S04]  /*b780*/  SHFL.IDX PT, R3, R9, RZ, 0x1e1f ;  /* 0x001e1fff09037589 */ /* 0x000ea800000e0000 */
[----:B------:R-:W4:Y:S01]  /*b790*/  SHFL.IDX PT, R9, R9, 0x1, 0x1e1f ;  /* 0x003e1f0009097f89 */ /* 0x000f2200000e0000 */
[----:B-1----:R-:W-:-:S03]  /*b7a0*/  IADD3 R2, P1, R21, R14, RZ ;  /* 0x0000000e15027210 */ /* 0x002fc60007f3e0ff */
[----:B------:R1:W0:Y:S02]  /*b7b0*/  SHFL.IDX PT, R14, R7, 0x1, 0x1e1f ;  /* 0x003e1f00070e7f89 */ /* 0x00022400000e0000 */
[----:B--2---:R-:W-:Y:S02]  /*b7c0*/  IMAD.X R3, RZ, RZ, R3, P1 ;  /* 0x000000ffff037224 */ /* 0x004fe400008e0603 */
[----:B---3--:R-:W-:-:S04]  /*b7d0*/  IMAD R8, R0, 0x3000, R10 ;  /* 0x0000300000087824 */ /* 0x008fc800078e020a */
[----:B------:R-:W-:-:S05]  /*b7e0*/  VIADD R8, R8, UR44 ;  /* 0x0000002c08087c36 */ /* 0x000fca0008000000 */
[----:B------:R1:W-:Y:S04]  /*b7f0*/  LDGSTS.E.BYPASS.LTC128B.128 [R8+0x10c00], desc[UR38][R2.64], !P4 ;  /* 0x10c0000002087fae */ /* 0x0003e8000e101d66 */
[----:B------:R1:W-:Y:S04]  /*b800*/  LDGSTS.E.BYPASS.LTC128B.128 [R8+0x11c00], desc[UR38][R2.64+0x20], !P3 ;  /* 0x11c0002002087fae */ /* 0x0003e8000d901d66 */
[----:B0---4-:R1:W-:Y:S02]  /*b810*/  LDGSTS.E.BYPASS.LTC128B.128 [R8+0x12c00], desc[UR38][R2.64+0x40], !P2 ;  /* 0x12c0004002087fae */ /* 0x0113e4000d101d66 */
.L_x_11144:
[----:B01----:R-:W-:Y:S02]  /*b820*/  IADD3 R2, P1, R21, R14, RZ ;  /* 0x0000000e15027210 */ /* 0x003fe40007f3e0ff */
[----:B------:R-:W-:Y:S02]  /*b830*/  R2UR UR4, R6 ;  /* 0x00000000060472ca */ /* 0x000fe400000e0000 */
[----:B------:R-:W-:-:S05]  /*b840*/  IADD3.X R3, RZ, R9, RZ, P1, !PT ;  /* 0x00000009ff037210 */ /* 0x000fca0000ffe4ff */
        /* <DEDUP_REMOVED lines=15> */
.L_x_11078:
[----:B------:R-:W-:Y:S01]  /*b940*/  IMAD.U32 R2, RZ, RZ, UR41 ;  /* 0x00000029ff027e24 */ /* 0x000fe2000f8e00ff */
[----:B------:R0:W-:Y:S04]  /*b950*/  SYNCS.ARRIVE.TRANS64.A1T0 RZ, [R6+URZ+0x17030], RZ ;  /* 0x017030ff06ff79a7 */ /* 0x0001e8000810003f */
[----:B------:R-:W-:-:S04]  /*b960*/  LOP3.LUT R2, R2, 0x1, RZ, 0xfc, !PT ;  /* 0x0000000102027812 */ /* 0x000fc800078efcff */
[----:B------:R-:W-:-:S13]  /*b970*/  ISETP.NE.AND P1, PT, R2, 0x3, PT ;  /* 0x000000030200780c */ /* 0x000fda0003f25270 */
[----:B0-----:R-:W-:Y:S05]  /*b980*/  @!P1 BRA `(.L_x_11079) ;  /* 0x0000000000049947 */ /* 0x001fea0003800000 */
[----:B------:R-:W-:Y:S01]  /*b990*/  BPT.TRAP 0x1 ;  /* 0x000000040000795c */ /* 0x000fe20000300000 */
.L_x_11079:
[----:B------:R-:W-:Y:S02]  /*b9a0*/  LOP3.LUT R3, R5, 0x1, RZ, 0x3c, !PT ;  /* 0x0000000105037812 */ /* 0x000fe400078e3cff */
[----:B------:R-:W-:Y:S02]  /*b9b0*/  LEA R2, R4, UR44, 0x3 ;  /* 0x0000002c04027c11 */ /* 0x000fe4000f8e18ff */
[----:B------:R-:W-:-:S04]  /*b9c0*/  SHF.L.U32 R3, R3, 0x1f, RZ ;  /* 0x0000001f03037819 */ /* 0x000fc800000006ff */
[----:B------:R-:W0:Y:S02]  /*b9d0*/  SYNCS.PHASECHK.TRANS64.TRYWAIT P2, [R2+URZ+0x17070], R3 ;  /* 0x01707003020075a7 */ /* 0x000e24000804017f */
[----:B0-----:R-:W-:Y:S05]  /*b9e0*/  @!P2 BRA `(.L_x_11080) ;  /* 0x000000200020a947 */ /* 0x001fea0003800000 */
.L_x_11145:
[----:B------:R-:W-:-:S06]  /*b9f0*/  ULOP3.LUT UR4, UR41, 0x2, URZ, 0xfc, !UPT ;  /* 0x0000000229047892 */ /* 0x000fcc000f8efc3f */
[----:B------:R-:W-:-:S05]  /*ba00*/  IMAD.U32 R6, RZ, RZ, UR4 ;  /* 0x00000004ff067e24 */ /* 0x000fca000f8e00ff */
[----:B------:R-:W-:-:S13]  /*ba10*/  ISETP.NE.AND P2, PT, R6, 0x3, PT ;  /* 0x000000030600780c */ /* 0x000fda0003f45270 */
[----:B------:R-:W-:Y:S05]  /*ba20*/  @!P2 BRA `(.L_x_11081) ;  /* 0x000000000004a947 */ /* 0x000fea0003800000 */
[----:B------:R-:W-:Y:S01]  /*ba30*/  BPT.TRAP 0x1 ;  /* 0x000000040000795c */ /* 0x000fe20000300000 */
.L_x_11081:
[----:B------:R-:W-:Y:S01]  /*ba40*/  SHF.L.U32 R5, R5, 0x1f, RZ ;  /* 0x0000001f05057819 */ /* 0x000fe200000006ff */
[----:B0-----:R-:W-:-:S03]  /*ba50*/  IMAD R3, R4, 0x3000, RZ ;  /* 0x0000300004037824 */ /* 0x001fc600078e02ff */
[----:B------:R-:W0:Y:S02]  /*ba60*/  SYNCS.PHASECHK.TRANS64.TRYWAIT P2, [R2+URZ+0x17060], R5 ;  /* 0x01706005020075a7 */ /* 0x000e24000804017f */
[----:B0-----:R-:W-:Y:S05]  /*ba70*/  @!P2 BRA `(.L_x_11082) ;  /* 0x000000200010a947 */ /* 0x001fea0003800000 */
.L_x_11146:
[----:B------:R-:W2:Y:S01]  /*ba80*/  LDL R15, [R1+0x8] ;  /* 0x00000800010f7983 */ /* 0x000ea20000100800 */
[----:B------:R-:W-:Y:S01]  /*ba90*/  LOP3.LUT R12, R3, R24, RZ, 0xfc, !PT ;  /* 0x00000018030c7212 */ /* 0x000fe200078efcff */
[----:B------:R-:W-:Y:S05]  /*baa0*/  WARPSYNC.ALL ;  /* 0x0000000000007948 */ /* 0x000fea0003800000 */
[----:B0-----:R-:W0:Y:S01]  /*bab0*/  LDSM.16.MT88.4 R4, [R12+UR44+0x6400] ;  /* 0x0064002c0c04783b */ /* 0x001e220008004200 */
[----:B------:R-:W-:Y:S01]  /*bac0*/  ULOP3.LUT UR4, UR41, 0x2, URZ, 0xfc, !UPT ;  /* 0x0000000229047892 */ /* 0x000fe2000f8efc3f */
[C-C-:B0-----:R-:W-:Y:S02]  /*bad0*/  PRMT R8, R4.reuse, 0x6420, R5.reuse ;  /* 0x0000642004087816 */ /* 0x141fe40000000005 */
[----:B------:R-:W-:-:S02]  /*bae0*/  PRMT R9, R4, 0x7531, R5 ;  /* 0x0000753104097816 */ /* 0x000fc40000000005 */
[----:B------:R-:W-:Y:S02]  /*baf0*/  LOP3.LUT R4, R3, R23, RZ, 0xfc, !PT ;  /* 0x0000001703047212 */ /* 0x000fe400078efcff */
[C-C-:B------:R-:W-:Y:S02]  /*bb00*/  PRMT R10, R6.reuse, 0x6420, R7.reuse ;  /* 0x00006420060a7816 */ /* 0x140fe40000000007 */
[----:B------:R-:W-:Y:S01]  /*bb10*/  PRMT R11, R6, 0x7531, R7 ;  /* 0x00007531060b7816 */ /* 0x000fe20000000007 */
[----:B------:R-:W-:-:S05]  /*bb20*/  IMAD.IADD R4, R19, 0x1, R4 ;  /* 0x0000000113047824 */ /* 0x000fca00078e0204 */
[----:B------:R0:W-:Y:S02]  /*bb30*/  STSM.16.M88.4 [R4], R8 ;  /* 0x0000000804007844 */ /* 0x0001e40000000200 */
[----:B0-----:R-:W-:-:S04]  /*bb40*/  IADD3 R10, R3, 0x1000, RZ ;  /* 0x00001000030a7810 */ /* 0x001fc80007ffe0ff */
[----:B------:R-:W-:-:S05]  /*bb50*/  LOP3.LUT R13, R10, R24, RZ, 0xfc, !PT ;  /* 0x000000180a0d7212 */ /* 0x000fca00078efcff */
[----:B------:R-:W0:Y:S02]  /*bb60*/  LDSM.16.MT88.4 R4, [R13+UR44+0x6400] ;  /* 0x0064002c0d04783b */ /* 0x000e240008004200 */
[C-C-:B0-----:R-:W-:Y:S02]  /*bb70*/  PRMT R8, R4.reuse, 0x6420, R5.reuse ;  /* 0x0000642004087816 */ /* 0x141fe40000000005 */
[----:B------:R-:W-:Y:S02]  /*bb80*/  PRMT R9, R4, 0x7531, R5 ;  /* 0x0000753104097816 */ /* 0x000fe40000000005 */
[----:B------:R-:W-:Y:S02]  /*bb90*/  LOP3.LUT R4, R10, R23, RZ, 0xfc, !PT ;  /* 0x000000170a047212 */ /* 0x000fe400078efcff */
[C-C-:B------:R-:W-:Y:S02]  /*bba0*/  PRMT R10, R6.reuse, 0x6420, R7.reuse ;  /* 0x00006420060a7816 */ /* 0x140fe40000000007 */
[----:B------:R-:W-:Y:S01]  /*bbb0*/  PRMT R11, R6, 0x7531, R7 ;  /* 0x00007531060b7816 */ /* 0x000fe20000000007 */
[----:B------:R-:W-:-:S05]  /*bbc0*/  IMAD.IADD R4, R19, 0x1, R4 ;  /* 0x0000000113047824 */ /* 0x000fca00078e0204 */
[----:B------:R0:W-:Y:S02]  /*bbd0*/  STSM.16.M88.4 [R4], R8 ;  /* 0x0000000804007844 */ /* 0x0001e40000000200 */
[----:B0-----:R-:W-:-:S05]  /*bbe0*/  VIADD R10, R3, 0x2000 ;  /* 0x00002000030a7836 */ /* 0x001fca0000000000 */
        /* <DEDUP_REMOVED lines=12> */
[----:B------:R-:W-:-:S02]  /*bcb0*/  PRMT R10, R6, 0x6420, R7 ;  /* 0x00006420060a7816 */ /* 0x000fc40000000007 */
[----:B------:R-:W-:Y:S02]  /*bcc0*/  PRMT R11, R6, 0x7531, R7 ;  /* 0x00007531060b7816 */ /* 0x000fe40000000007 */
[----:B--2---:R-:W-:Y:S01]  /*bcd0*/  IADD3 R3, R19, R15, R3 ;  /* 0x0000000f13037210 */ /* 0x004fe20007ffe003 */
[----:B------:R-:W-:-:S04]  /*bce0*/  IMAD.U32 R15, RZ, RZ, UR4 ;  /* 0x00000004ff0f7e24 */ /* 0x000fc8000f8e00ff */
[----:B------:R-:W-:Y:S01]  /*bcf0*/  STSM.16.M88.4 [R3], R8 ;  /* 0x0000000803007844 */ /* 0x000fe20000000200 */
[----:B------:R-:W-:-:S03]  /*bd00*/  ISETP.NE.AND P2, PT, R15, 0x3, PT ;  /* 0x000000030f00780c */ /* 0x000fc60003f45270 */
[----:B------:R-:W0:Y:S02]  /*bd10*/  LDSM.16.MT88.4 R4, [R12+UR44+0x7c00] ;  /* 0x007c002c0c04783b */ /* 0x000e240008004200 */
[C-C-:B0-----:R-:W-:Y:S02]  /*bd20*/  PRMT R8, R4.reuse, 0x6420, R5.reuse ;  /* 0x0000642004087816 */ /* 0x141fe40000000005 */
        /* <DEDUP_REMOVED lines=18> */
.L_x_11083:
[----:B-1----:R1:W-:Y:S01]  /*be50*/  SYNCS.ARRIVE.TRANS64.A1T0 RZ, [R2+URZ+0x17050], RZ ;  /* 0x017050ff02ff79a7 */ /* 0x0023e2000810003f */
[----:B------:R-:W-:Y:S06]  /*be60*/  BAR.SYNC.DEFER_BLOCKING 0x2, 0x80 ;  /* 0x0082000000007b1d */ /* 0x000fec0000010000 */
[----:B------:R-:W-:Y:S05]  /*be70*/  @!P1 BRA `(.L_x_11084) ;  /* 0x0000000000049947 */ /* 0x000fea0003800000 */
[----:B------:R-:W-:Y:S01]  /*be80*/  BPT.TRAP 0x1 ;  /* 0x000000040000795c */ /* 0x000fe20000300000 */
.L_x_11084:
[----:B0-----:R-:W0:Y:S01]  /*be90*/  S2R R3, SR_CgaCtaId ;  /* 0x0000000000037919 */ /* 0x001e220000008800 */
[----:B-1----:R-:W-:Y:S01]  /*bea0*/  IADD3 R2, R2, 0x17080, RZ ;  /* 0x0001708002027810 */ /* 0x002fe20007ffe0ff */
[----:B------:R-:W-:Y:S02]  /*beb0*/  VIADD R16, R16, 0xffffff80 ;  /* 0xffffff8010107836 */ /* 0x000fe40000000000 */
[----:B------:R-:W-:Y:S02]  /*bec0*/  IMAD.MOV.U32 R4, RZ, RZ, R0 ;  /* 0x000000ffff047224 */ /* 0x000fe400078e0000 */
[----:B------:R-:W-:Y:S01]  /*bed0*/  IMAD.MOV.U32 R5, RZ, RZ, R20 ;  /* 0x000000ffff057224 */ /* 0x000fe200078e0014 */
[----:B0-----:R-:W-:-:S04]  /*bee0*/  PRMT R2, R3, 0x654, R2 ;  /* 0x0000065403027816 */ /* 0x001fc80000000002 */
[----:B------:R1:W-:Y:S01]  /*bef0*/  SYNCS.ARRIVE.TRANS64.RED.A1T0 RZ, [R2+URZ], RZ ;  /* 0x000000ff02ff79a7 */ /* 0x0003e2000810043f */
[----:B------:R-:W-:Y:S05]  /*bf00*/  @P0 BRA `(.L_x_11085) ;  /* 0xffffffec00f00947 */ /* 0x000fea000383ffff */
[----:B------:R-:W-:Y:S05]  /*bf10*/  BRA `(.L_x_11086) ;  /* 0x0000000000047947 */ /* 0x000fea0003800000 */
.L_x_11070:
[----:B------:R-:W-:-:S07]  /*bf20*/  IMAD.MOV.U32 R0, RZ, RZ, RZ ;  /* 0x000000ffff007224 */ /* 0x000fce00078e00ff */
.L_x_11086:
[----:B------:R-:W-:-:S06]  /*bf30*/  ULOP3.LUT UR4, UR41, 0x1, URZ, 0xfc, !UPT ;  /* 0x0000000129047892 */ /* 0x000fcc000f8efc3f */
[----:B-1----:R-:W-:-:S04]  /*bf40*/  MOV R2, UR4 ;  /* 0x0000000400027c02 */ /* 0x002fc80008000f00 */
[----:B------:R-:W-:-:S13]  /*bf50*/  ISETP.NE.AND P1, PT, R2, 0x3, PT ;  /* 0x000000030200780c */ /* 0x000fda0003f25270 */
[----:B------:R-:W-:Y:S05]  /*bf60*/  @!P1 BRA `(.L_x_11087) ;  /* 0x0000000000049947 */ /* 0x000fea0003800000 */
[----:B------:R-:W-:Y:S01]  /*bf70*/  BPT.TRAP 0x1 ;  /* 0x000000040000795c */ /* 0x000fe20000300000 */
.L_x_11087:
[----:B------:R-:W-:Y:S01]  /*bf80*/  LOP3.LUT R2, R20, 0x1, RZ, 0x3c, !PT ;  /* 0x0000000114027812 */ /* 0x000fe200078e3cff */
[----:B------:R-:W-:Y:S01]  /*bf90*/  BSSY B0, `(.L_x_11088) ;  /* 0x0000005000007945 */ /* 0x000fe20003800000 */
[----:B0-----:R-:W-:Y:S02]  /*bfa0*/  LEA R3, R0, UR44, 0x3 ;  /* 0x0000002c00037c11 */ /* 0x001fe4000f8e18ff */
[----:B------:R-:W-:-:S04]  /*bfb0*/  SHF.L.U32 R2, R2, 0x1f, RZ ;  /* 0x0000001f02027819 */ /* 0x000fc800000006ff */
[----:B------:R-:W0:Y:S02]  /*bfc0*/  SYNCS.PHASECHK.TRANS64.TRYWAIT P0, [R3+URZ+0x17070], R2 ;  /* 0x01707002030075a7 */ /* 0x000e24000800017f */
[----:B0-----:R-:W-:Y:S05]  /*bfd0*/  @!P0 BRA `(.L_x_11089) ;  /* 0x0000001800cc8947 */ /* 0x001fea0003800000 */
.L_x_11147:
[----:B------:R-:W-:Y:S05]  /*bfe0*/  BSYNC B0 ;  /* 0x0000000000007941 */ /* 0x000fea0003800000 */
.L_x_11088:
[----:B------:R-:W-:-:S06]  /*bff0*/  ULOP3.LUT UR4, UR41, 0x2, URZ, 0xfc, !UPT ;  /* 0x0000000229047892 */ /* 0x000fcc000f8efc3f */
[----:B------:R-:W-:-:S05]  /*c000*/  IMAD.U32 R4, RZ, RZ, UR4 ;  /* 0x00000004ff047e24 */ /* 0x000fca000f8e00ff */
[----:B------:R-:W-:-:S13]  /*c010*/  ISETP.NE.AND P0, PT, R4, 0x3, PT ;  /* 0x000000030400780c */ /* 0x000fda0003f05270 */
[----:B------:R-:W-:Y:S05]  /*c020*/  @!P0 BRA `(.L_x_11090) ;  /* 0x0000000000048947 */ /* 0x000fea0003800000 */
[----:B------:R-:W-:Y:S01]  /*c030*/  BPT.TRAP 0x1 ;  /* 0x000000040000795c */ /* 0x000fe20000300000 */
.L_x_11090:
[----:B------:R-:W-:Y:S01]  /*c040*/  SHF.L.U32 R4, R20, 0x1f, RZ ;  /* 0x0000001f14047819 */ /* 0x000fe200000006ff */
[----:B0-----:R-:W-:-:S03]  /*c050*/  IMAD R2, R0, 0x3000, RZ ;  /* 0x0000300000027824 */ /* 0x001fc600078e02ff */
[----:B------:R-:W0:Y:S02]  /*c060*/  SYNCS.PHASECHK.TRANS64.TRYWAIT P0, [R3+URZ+0x17060], R4 ;  /* 0x01706004030075a7 */ /* 0x000e24000800017f */
[----:B------:R-:W-:Y:S01]  /*c070*/  LOP3.LUT R12, R2, R24, RZ, 0xfc, !PT ;  /* 0x00000018020c7212 */ /* 0x000fe200078efcff */
[----:B0-----:R-:W-:Y:S06]  /*c080*/  @!P0 BRA `(.L_x_11091) ;  /* 0x0000001800b48947 */ /* 0x001fec0003800000 */
.L_x_11148:
[----:B------:R-:W3:Y:S01]  /*c090*/  LDL.LU R17, [R1+0xc] ;  /* 0x00000c0001117983 */ /* 0x000ee20000300800 */
[----:B------:R-:W-:Y:S05]  /*c0a0*/  WARPSYNC.ALL ;  /* 0x0000000000007948 */ /* 0x000fea0003800000 */
[----:B0-----:R-:W0:Y:S01]  /*c0b0*/  LDSM.16.MT88.4 R4, [R12+UR44+0x6400] ;  /* 0x0064002c0c04783b */ /* 0x001e220008004200 */
[C---:B--2---:R-:W-:Y:S01]  /*c0c0*/  VIADD R14, R2.reuse, 0x1000 ;  /* 0x00001000020e7836 */ /* 0x044fe20000000000 */
[----:B------:R-:W-:Y:S01]  /*c0d0*/  ULOP3.LUT UR4, UR41, 0x2, URZ, 0xfc, !UPT ;  /* 0x0000000229047892 */ /* 0x000fe2000f8efc3f */
[----:B------:R-:W-:-:S03]  /*c0e0*/  VIADD R16, R2, 0x2000 ;  /* 0x0000200002107836 */ /* 0x000fc60000000000 */
[CC--:B------:R-:W-:Y:S02]  /*c0f0*/  LOP3.LUT R15, R14.reuse, R24.reuse, RZ, 0xfc, !PT ;  /* 0x000000180e0f7212 */ /* 0x0c0fe400078efcff */
[-C--:B------:R-:W-:Y:S02]  /*c100*/  LOP3.LUT R14, R14, R23.reuse, RZ, 0xfc, !PT ;  /* 0x000000170e0e7212 */ /* 0x080fe400078efcff */
[C---:B------:R-:W-:Y:S02]  /*c110*/  LOP3.LUT R24, R16.reuse, R24, RZ, 0xfc, !PT ;  /* 0x0000001810187212 */ /* 0x040fe400078efcff */
[----:B------:R-:W-:Y:S02]  /*c120*/  IADD3 R14, R19, R14, RZ ;  /* 0x0000000e130e7210 */ /* 0x000fe40007ffe0ff */
[----:B------:R-:W-:-:S05]  /*c130*/  LOP3.LUT R16, R16, R23, RZ, 0xfc, !PT ;  /* 0x0000001710107212 */ /* 0x000fca00078efcff */
[C---:B------:R-:W-:Y:S01]  /*c140*/  IMAD.IADD R16, R19.reuse, 0x1, R16 ;  /* 0x0000000113107824 */ /* 0x040fe200078e0210 */
        /* <DEDUP_REMOVED lines=23> */
[----:B------:R-:W-:Y:S02]  /*c2c0*/  PRMT R11, R6, 0x7531, R7 ;  /* 0x00007531060b7816 */ /* 0x000fe40000000007 */
[----:B---3--:R-:W-:Y:S01]  /*c2d0*/  IADD3 R2, R2, R23, R17 ;  /* 0x0000001702027210 */ /* 0x008fe20007ffe011 */
[----:B------:R-:W-:-:S04]  /*c2e0*/  IMAD.U32 R17, RZ, RZ, UR4 ;  /* 0x00000004ff117e24 */ /* 0x000fc8000f8e00ff */
[----:B------:R-:W-:Y:S01]  /*c2f0*/  IMAD.IADD R19, R19, 0x1, R2 ;  /* 0x0000000113137824 */ /* 0x000fe200078e0202 */
[----:B------:R-:W-:-:S04]  /*c300*/  ISETP.NE.AND P0, PT, R17, 0x3, PT ;  /* 0x000000031100780c */ /* 0x000fc80003f05270 */
        /* <DEDUP_REMOVED lines=21> */
.L_x_11092:
[----:B-1----:R1:W-:Y:S01]  /*c460*/  SYNCS.ARRIVE.TRANS64.A1T0 RZ, [R3+URZ+0x17050], RZ ;  /* 0x017050ff03ff79a7 */ /* 0x0023e2000810003f */
[----:B------:R-:W-:Y:S06]  /*c470*/  BAR.SYNC.DEFER_BLOCKING 0x2, 0x80 ;  /* 0x0082000000007b1d */ /* 0x000fec0000010000 */
[----:B------:R-:W-:Y:S05]  /*c480*/  @!P1 BRA `(.L_x_11093) ;  /* 0x0000000000049947 */ /* 0x000fea0003800000 */
[----:B------:R-:W-:Y:S01]  /*c490*/  BPT.TRAP 0x1 ;  /* 0x000000040000795c */ /* 0x000fe20000300000 */
.L_x_11093:
[----:B------:R-:W2:Y:S01]  /*c4a0*/  S2R R2, SR_CgaCtaId ;  /* 0x0000000000027919 */ /* 0x000ea20000008800 */
[----:B-1----:R-:W-:Y:S01]  /*c4b0*/  VIADD R3, R3, 0x17080 ;  /* 0x0001708003037836 */ /* 0x002fe20000000000 */
[----:B------:R-:W-:-:S04]  /*c4c0*/  IADD3 R0, R0, 0x1, RZ ;  /* 0x0000000100007810 */ /* 0x000fc80007ffe0ff */
[----:B------:R-:W-:-:S04]  /*c4d0*/  ISETP.NE.AND P0, PT, R0, 0x2, PT ;  /* 0x000000020000780c */ /* 0x000fc80003f05270 */
[----:B------:R-:W-:Y:S02]  /*c4e0*/  SEL R0, R0, RZ, P0 ;  /* 0x000000ff00007207 */ /* 0x000fe40000000000 */
[----:B--2---:R-:W-:Y:S01]  /*c4f0*/  PRMT R3, R2, 0x654, R3 ;  /* 0x0000065402037816 */ /* 0x004fe20000000003 */
[----:B------:R-:W-:-:S03]  /*c500*/  IMAD.MOV.U32 R2, RZ, RZ, RZ ;  /* 0x000000ffff027224 */ /* 0x000fc600078e00ff */
[----:B------:R1:W-:Y:S02]  /*c510*/  SYNCS.ARRIVE.TRANS64.RED.A1T0 RZ, [R3+URZ], RZ ;  /* 0x000000ff03ff79a7 */ /* 0x0003e4000810043f */
[----:B-1----:R-:W-:-:S04]  /*c520*/  SEL R3, RZ, 0x1, P0 ;  /* 0x00000001ff037807 */ /* 0x002fc80000000000 */
[----:B------:R-:W-:-:S07]  /*c530*/  LOP3.LUT R20, R20, R3, RZ, 0x3c, !PT ;  /* 0x0000000314147212 */ /* 0x000fce00078e3cff */
.L_x_11050:
[----:B------:R-:W1:Y:S01]  /*c540*/  S2R R4, SR_CgaCtaId ;  /* 0x0000000000047919 */ /* 0x000e620000008800 */
[----:B------:R-:W-:Y:S02]  /*c550*/  MOV R3, 0x400 ;  /* 0x0000040000037802 */ /* 0x000fe40000000f00 */
[----:B------:R-:W-:Y:S02]  /*c560*/  SHF.L.U32 R2, R2, 0x1f, RZ ;  /* 0x0000001f02027819 */ /* 0x000fe400000006ff */
[----:B-1----:R-:W-:-:S04]  /*c570*/  LEA R7, R4, R3, 0x18 ;  /* 0x0000000304077211 */ /* 0x002fc800078ec0ff */
[----:B------:R-:W1:Y:S02]  /*c580*/  SYNCS.PHASECHK.TRANS64.TRYWAIT P0, [R7+URZ+0x17020], R2 ;  /* 0x01702002070075a7 */ /* 0x000e64000800017f */
[----:B-1----:R-:W-:Y:S05]  /*c590*/  @!P0 BRA `(.L_x_11094) ;  /* 0x0000001400848947 */ /* 0x002fea0003800000 */
.L_x_11149:
        /* <DEDUP_REMOVED lines=13> */
.L_x_11095:
[----:B------:R-:W-:Y:S01]  /*c670*/  IMAD R5, R0, 0x8, R7 ;  /* 0x0000000800057824 */ /* 0x000fe200078e0207 */
[----:B------:R-:W-:Y:S01]  /*c680*/  SHF.L.U32 R2, R20, 0x1f, RZ ;  /* 0x0000001f14027819 */ /* 0x000fe200000006ff */
[----:B------:R-:W-:-:S03]  /*c690*/  VIADD R0, R0, 0x1 ;  /* 0x0000000100007836 */ /* 0x000fc60000000000 */
[----:B------:R-:W1:Y:S02]  /*c6a0*/  SYNCS.PHASECHK.TRANS64.TRYWAIT P1, [R5+URZ+0x17040], R2 ;  /* 0x01704002050075a7 */ /* 0x000e64000802017f */
[----:B------:R-:W-:-:S04]  /*c6b0*/  ISETP.NE.AND P2, PT, R0, 0x2, PT ;  /* 0x000000020000780c */ /* 0x000fc80003f45270 */
[----:B------:R-:W-:Y:S01]  /*c6c0*/  SEL R3, RZ, 0x1, P2 ;  /* 0x00000001ff037807 */ /* 0x000fe20001000000 */
[----:B-1----:R-:W-:Y:S08]  /*c6d0*/  @!P1 BRA `(.L_x_11096) ;  /* 0x0000001400489947 */ /* 0x002ff00003800000 */
.L_x_11150:
[----:B------:R-:W-:Y:S02]  /*c6e0*/  SEL R0, R0, RZ, P2 ;  /* 0x000000ff00007207 */ /* 0x000fe40001000000 */
[----:B------:R-:W-:Y:S01]  /*c6f0*/  LOP3.LUT R3, R20, R3, RZ, 0x3c, !PT ;  /* 0x0000000314037212 */ /* 0x000fe200078e3cff */
[----:B------:R-:W-:Y:S06]  /*c700*/  @!P0 BRA `(.L_x_11097) ;  /* 0x0000000000048947 */ /* 0x000fec0003800000 */
[----:B------:R-:W-:Y:S01]  /*c710*/  BPT.TRAP 0x1 ;  /* 0x000000040000795c */ /* 0x000fe20000300000 */
.L_x_11097:
[----:B------:R-:W-:Y:S02]  /*c720*/  LEA R7, R0, R7, 0x3 ;  /* 0x0000000700077211 */ /* 0x000fe400078e18ff */
[----:B------:R-:W-:-:S04]  /*c730*/  SHF.L.U32 R0, R3, 0x1f, RZ ;  /* 0x0000001f03007819 */ /* 0x000fc800000006ff */
[----:B------:R-:W2:Y:S02]  /*c740*/  SYNCS.PHASECHK.TRANS64.TRYWAIT P1, [R7+URZ+0x17040], R0 ;  /* 0x01704000070075a7 */ /* 0x000ea4000802017f */
[----:B--2---:R-:W-:Y:S05]  /*c750*/  @!P1 BRA `(.L_x_11098) ;  /* 0x00000014003c9947 */ /* 0x004fea0003800000 */
.L_x_11151:
[----:B------:R-:W-:Y:S05]  /*c760*/  @!P0 BRA `(.L_x_11099) ;  /* 0x0000000000048947 */ /* 0x000fea0003800000 */
[----:B------:R-:W-:Y:S01]  /*c770*/  BPT.TRAP 0x1 ;  /* 0x000000040000795c */ /* 0x000fe20000300000 */
.L_x_11099:
[----:B------:R-:W3:Y:S02]  /*c780*/  SYNCS.PHASECHK.TRANS64.TRYWAIT P1, [R5+URZ+0x17060], R2 ;  /* 0x01706002050075a7 */ /* 0x000ee4000802017f */
[----:B---3--:R-:W-:Y:S05]  /*c790*/  @!P1 BRA `(.L_x_11100) ;  /* 0x0000001400409947 */ /* 0x008fea0003800000 */
.L_x_11152:
[----:B------:R-:W-:Y:S05]  /*c7a0*/  @!P0 BRA `(.L_x_11101) ;  /* 0x0000000000048947 */ /* 0x000fea0003800000 */
[----:B------:R-:W-:Y:S01]  /*c7b0*/  BPT.TRAP 0x1 ;  /* 0x000000040000795c */ /* 0x000fe20000300000 */
.L_x_11101:
[----:B------:R-:W4:Y:S02]  /*c7c0*/  SYNCS.PHASECHK.TRANS64.TRYWAIT P1, [R7+URZ+0x17060], R0 ;  /* 0x01706000070075a7 */ /* 0x000f24000802017f */
[----:B----4-:R-:W-:Y:S05]  /*c7d0*/  @!P1 BRA `(.L_x_11102) ;  /* 0x0000001400449947 */ /* 0x010fea0003800000 */
.L_x_11153:
[----:B------:R-:W-:Y:S05]  /*c7e0*/  @!P0 BRA `(.L_x_11103) ;  /* 0x0000000000048947 */ /* 0x000fea0003800000 */
[----:B------:R-:W-:Y:S01]  /*c7f0*/  BPT.TRAP 0x1 ;  /* 0x000000040000795c */ /* 0x000fe20000300000 */
.L_x_11103:
[----:B------:R-:W0:Y:S02]  /*c800*/  SYNCS.PHASECHK.TRANS64.TRYWAIT P1, [R5+URZ+0x17080], R2 ;  /* 0x01708002050075a7 */ /* 0x000e24000802017f */
[----:B0-----:R-:W-:Y:S05]  /*c810*/  @!P1 BRA `(.L_x_11104) ;  /* 0x0000001400489947 */ /* 0x001fea0003800000 */
.L_x_11154:
[----:B------:R-:W-:Y:S05]  /*c820*/  @!P0 BRA `(.L_x_11105) ;  /* 0x0000000000048947 */ /* 0x000fea0003800000 */
[----:B------:R-:W-:Y:S01]  /*c830*/  BPT.TRAP 0x1 ;  /* 0x000000040000795c */ /* 0x000fe20000300000 */
.L_x_11105:
[----:B------:R0:W0:Y:S02]  /*c840*/  SYNCS.PHASECHK.TRANS64.TRYWAIT P0, [R7+URZ+0x17080], R0 ;  /* 0x01708000070075a7 */ /* 0x000024000800017f */
[----:B0-----:R-:W-:Y:S05]  /*c850*/  @!P0 NANOSLEEP.SYNCS 0x989680 ;  /* 0x009896800000895d */ /* 0x001fea0003900000 */
[----:B------:R-:W0:Y:S02]  /*c860*/  @!P0 SYNCS.PHASECHK.TRANS64 P0, [R7+URZ+0x17080], R0 ;  /* 0x01708000070085a7 */ /* 0x000e24000800007f */
[----:B0-----:R-:W-:Y:S05]  /*c870*/  @!P0 BRA `(.L_x_11105) ;  /* 0xfffffffc00f08947 */ /* 0x001fea000383ffff */
.L_x_11018:
[----:B------:R-:W-:Y:S05]  /*c880*/  BSYNC B6 ;  /* 0x0000000000067941 */ /* 0x000fea0003800000 */
.L_x_11015:
[----:B------:R-:W-:Y:S05]  /*c890*/  EXIT ;  /* 0x000000000000794d */ /* 0x000fea0003800000 */
.L_x_11022:
[----:B0-----:R-:W-:-:S04]  /*c8a0*/  IMAD.U32 R3, RZ, RZ, UR40 ;  /* 0x00000028ff037e24 */ /* 0x001fc8000f8e00ff */
[----:B------:R0:W1:Y:S03]  /*c8b0*/  SYNCS.PHASECHK.TRANS64.TRYWAIT P0, [R3+URZ+0x17000], R6 ;  /* 0x01700006030075a7 */ /* 0x000066000800017f */
[----:B-1----:R-:W-:Y:S05]  /*c8c0*/  @!P0 NANOSLEEP.SYNCS 0x989680 ;  /* 0x009896800000895d */ /* 0x002fea0003900000 */
[----:B------:R-:W1:Y:S02]  /*c8d0*/  @!P0 SYNCS.PHASECHK.TRANS64 P0, [R3+URZ+0x17000], R6 ;  /* 0x01700006030085a7 */ /* 0x000e64000800007f */
[----:B-1----:R-:W-:Y:S05]  /*c8e0*/  @!P0 BRA `(.L_x_11022) ;  /* 0xfffffffc00ec8947 */ /* 0x002fea000383ffff */
[----:B------:R-:W-:Y:S05]  /*c8f0*/  BRA `(.L_x_11106) ;  /* 0xffffff4800f07947 */ /* 0x000fea000383ffff */
.L_x_11026:
[----:B0-----:R-:W-:-:S04]  /*c900*/  IMAD.U32 R3, RZ, RZ, UR40 ;  /* 0x00000028ff037e24 */ /* 0x001fc8000f8e00ff */
[----:B------:R0:W2:Y:S03]  /*c910*/  SYNCS.PHASECHK.TRANS64.TRYWAIT P1, [R3+URZ+0x17030], R6 ;  /* 0x01703006030075a7 */ /* 0x0000a6000802017f */
[----:B--2---:R-:W-:Y:S05]  /*c920*/  @!P1 NANOSLEEP.SYNCS 0x989680 ;  /* 0x009896800000995d */ /* 0x004fea0003900000 */
[----:B------:R-:W2:Y:S02]  /*c930*/  @!P1 SYNCS.PHASECHK.TRANS64 P1, [R3+URZ+0x17030], R6 ;  /* 0x01703006030095a7 */ /* 0x000ea4000802007f */
[----:B--2---:R-:W-:Y:S05]  /*c940*/  @!P1 BRA `(.L_x_11026) ;  /* 0xfffffffc00ec9947 */ /* 0x004fea000383ffff */
[----:B------:R-:W-:Y:S05]  /*c950*/  BRA `(.L_x_11025) ;  /* 0xffffff4c000c7947 */ /* 0x000fea000383ffff */
.L_x_11032:
[----:B-1----:R-:W-:-:S04]  /*c960*/  IMAD.U32 R10, RZ, RZ, UR17 ;  /* 0x00000011ff0a7e24 */ /* 0x002fc8000f8e00ff */
[----:B------:R1:W2:Y:S03]  /*c970*/  SYNCS.PHASECHK.TRANS64.TRYWAIT P1, [R10+URZ+0x17030], R9 ;  /* 0x017030090a0075a7 */ /* 0x0002a6000802017f */
[----:B--2---:R-:W-:Y:S05]  /*c980*/  @!P1 NANOSLEEP.SYNCS 0x989680 ;  /* 0x009896800000995d */ /* 0x004fea0003900000 */
[----:B------:R-:W2:Y:S02]  /*c990*/  @!P1 SYNCS.PHASECHK.TRANS64 P1, [R10+URZ+0x17030], R9 ;  /* 0x017030090a0095a7 */ /* 0x000ea4000802007f */
[----:B--2---:R-:W-:Y:S05]  /*c9a0*/  @!P1 BRA `(.L_x_11032) ;  /* 0xfffffffc00ec9947 */ /* 0x004fea000383ffff */
[----:B------:R-:W-:Y:S05]  /*c9b0*/  BRA `(.L_x_11031) ;  /* 0xffffff7400707947 */ /* 0x000fea000383ffff */
.L_x_11036:
[----:B-1----:R-:W-:-:S04]  /*c9c0*/  IMAD.U32 R10, RZ, RZ, UR14 ;  /* 0x0000000eff0a7e24 */ /* 0x002fc8000f8e00ff */
[----:B------:R1:W2:Y:S03]  /*c9d0*/  SYNCS.PHASECHK.TRANS64.TRYWAIT P1, [R10+URZ+0x17050], R9 ;  /* 0x017050090a0075a7 */ /* 0x0002a6000802017f */
[----:B--2---:R-:W-:Y:S05]  /*c9e0*/  @!P1 NANOSLEEP.SYNCS 0x989680 ;  /* 0x009896800000995d */ /* 0x004fea0003900000 */
[----:B------:R-:W2:Y:S02]  /*c9f0*/  @!P1 SYNCS.PHASECHK.TRANS64 P1, [R10+URZ+0x17050], R9 ;  /* 0x017050090a0095a7 */ /* 0x000ea4000802007f */
[----:B--2---:R-:W-:Y:S05]  /*ca00*/  @!P1 BRA `(.L_x_11036) ;  /* 0xfffffffc00ec9947 */ /* 0x004fea000383ffff */
[----:B------:R-:W-:Y:S05]  /*ca10*/  BRA `(.L_x_11035) ;  /* 0xffffff7400cc7947 */ /* 0x000fea000383ffff */
.L_x_11043:
[----:B-1----:R-:W-:-:S04]  /*ca20*/  MOV R3, UR16 ;  /* 0x0000001000037c02 */ /* 0x002fc80008000f00 */
[----:B------:R1:W2:Y:S03]  /*ca30*/  SYNCS.PHASECHK.TRANS64.TRYWAIT P1, [R3+URZ+0x17050], R0 ;  /* 0x01705000030075a7 */ /* 0x0002a6000802017f */
[----:B--2---:R-:W-:Y:S05]  /*ca40*/  @!P1 NANOSLEEP.SYNCS 0x989680 ;  /* 0x009896800000995d */ /* 0x004fea0003900000 */
[----:B------:R-:W2:Y:S02]  /*ca50*/  @!P1 SYNCS.PHASECHK.TRANS64 P1, [R3+URZ+0x17050], R0 ;  /* 0x01705000030095a7 */ /* 0x000ea4000802007f */
[----:B--2---:R-:W-:Y:S05]  /*ca60*/  @!P1 BRA `(.L_x_11043) ;  /* 0xfffffffc00ec9947 */ /* 0x004fea000383ffff */
[----:B------:R-:W-:Y:S05]  /*ca70*/  BRA `(.L_x_11042) ;  /* 0xffffff98001c7947 */ /* 0x000fea000383ffff */
.L_x_11056:
[----:B------:R-:W-:Y:S02]  /*ca80*/  IMAD.MOV.U32 R13, RZ, RZ, R25 ;  /* 0x000000ffff0d7224 */ /* 0x000fe400078e0019 */
[----:B------:R-:W-:Y:S02]  /*ca90*/  IMAD.MOV.U32 R12, RZ, RZ, RZ ;  /* 0x000000ffff0c7224 */ /* 0x000fe400078e00ff */
[----:B------:R-:W-:Y:S02]  /*caa0*/  IMAD.MOV.U32 R11, RZ, RZ, 0x1f ;  /* 0x0000001fff0b7424 */ /* 0x000fe400078e00ff */
[----:B------:R-:W-:-:S07]  /*cab0*/  IMAD.MOV.U32 R15, RZ, RZ, -0x1 ;  /* 0xffffffffff0f7424 */ /* 0x000fce00078e00ff */
[----:B-----5:R-:W-:Y:S05]  /*cac0*/  WARPSYNC.COLLECTIVE R15, `(.L_x_11107) ;  /* 0x000000000f087348 */ /* 0x020fea0003c00000 */
[----:B------:R0:W1:Y:S02]  /*cad0*/  SHFL.IDX P6, R14, R13, R12, R11 ;  /* 0x0000000c0d0e7389 */ /* 0x00006400000c000b */
[----:B01---5:R-:W-:Y:S01]  /*cae0*/  ENDCOLLECTIVE ;  /* 0x000000000000791b */ /* 0x023fe20003800000 */
.L_x_11107:
[----:B------:R-:W-:Y:S05]  /*caf0*/  BRA `(.L_x_11108) ;  /* 0xffffffcc00b47947 */ /* 0x000fea000383ffff */
.L_x_11058:
[----:B0-----:R0:W1:Y:S02]  /*cb00*/  SYNCS.PHASECHK.TRANS64.TRYWAIT P0, [R26+URZ+0x17080], R10 ;  /* 0x0170800a1a0075a7 */ /* 0x001064000800017f */
[----:B-1----:R-:W-:Y:S05]  /*cb10*/  @!P0 NANOSLEEP.SYNCS 0x989680 ;  /* 0x009896800000895d */ /* 0x002fea0003900000 */
[----:B------:R-:W1:Y:S02]  /*cb20*/  @!P0 SYNCS.PHASECHK.TRANS64 P0, [R26+URZ+0x17080], R10 ;  /* 0x0170800a1a0085a7 */ /* 0x000e64000800007f */
[----:B-1----:R-:W-:Y:S05]  /*cb30*/  @!P0 BRA `(.L_x_11058) ;  /* 0xfffffffc00f08947 */ /* 0x002fea000383ffff */
[----:B------:R-:W-:Y:S05]  /*cb40*/  BRA `(.L_x_11109) ;  /* 0xffffffd000447947 */ /* 0x000fea000383ffff */
.L_x_11059:
        /* <DEDUP_REMOVED lines=8> */
.L_x_11111:
[----:B------:R-:W-:Y:S05]  /*cbd0*/  BSYNC B0 ;  /* 0x0000000000007941 */ /* 0x000fea0003800000 */
.L_x_11110:
[----:B------:R0:W5:Y:S01]  /*cbe0*/  LDL R22, [R1] ;  /* 0x0000000001167983 */ /* 0x0001620000100800 */
[----:B------:R-:W-:Y:S01]  /*cbf0*/  MOV R13, R8 ;  /* 0x00000008000d7202 */ /* 0x000fe20000000f00 */
[----:B------:R-:W-:Y:S01]  /*cc00*/  IMAD.MOV.U32 R12, RZ, RZ, RZ ;  /* 0x000000ffff0c7224 */ /* 0x000fe200078e00ff */
[----:B------:R-:W1:Y:S01]  /*cc10*/  LDC R21, c[0x0][0x2f4] ;  /* 0x0000bd00ff157b82 */ /* 0x000e620000000800 */
[----:B------:R-:W-:Y:S02]  /*cc20*/  IMAD.MOV.U32 R11, RZ, RZ, 0x1e1f ;  /* 0x00001e1fff0b7424 */ /* 0x000fe400078e00ff */
[----:B------:R-:W-:Y:S02]  /*cc30*/  IMAD.MOV.U32 R15, RZ, RZ, -0x1 ;  /* 0xffffffffff0f7424 */ /* 0x000fe400078e00ff */
[----:B0-----:R-:W-:-:S07]  /*cc40*/  IMAD.MOV.U32 R3, RZ, RZ, R14 ;  /* 0x000000ffff037224 */ /* 0x001fce00078e000e */
[----:B-1---5:R-:W-:Y:S05]  /*cc50*/  WARPSYNC.COLLECTIVE R15, `(.L_x_11112) ;  /* 0x000000000f087348 */ /* 0x022fea0003c00000 */
[----:B------:R0:W2:Y:S02]  /*cc60*/  SHFL.IDX P6, R14, R13, R12, R11 ;  /* 0x0000000c0d0e7389 */ /* 0x0000a400000c000b */
[----:B012--5:R-:W-:Y:S01]  /*cc70*/  ENDCOLLECTIVE ;  /* 0x000000000000791b */ /* 0x027fe20003800000 */
.L_x_11112:
[----:B------:R-:W-:Y:S02]  /*cc80*/  IMAD.MOV.U32 R13, RZ, RZ, R9 ;  /* 0x000000ffff0d7224 */ /* 0x000fe400078e0009 */
[----:B------:R-:W-:Y:S01]  /*cc90*/  IMAD.MOV.U32 R12, RZ, RZ, 0x1 ;  /* 0x00000001ff0c7424 */ /* 0x000fe200078e00ff */
[-C--:B------:R-:W-:Y:S02]  /*cca0*/  ISETP.GE.AND P4, PT, R20, R21.reuse, PT ;  /* 0x000000151400720c */ /* 0x080fe40003f86270 */
[----:B------:R-:W-:Y:S01]  /*ccb0*/  ISETP.GE.AND P3, PT, R18, R21, PT ;  /* 0x000000151200720c */ /* 0x000fe20003f66270 */
[----:B------:R-:W-:-:S12]  /*ccc0*/  IMAD.MOV.U32 R2, RZ, RZ, R14 ;  /* 0x000000ffff027224 */ /* 0x000fd800078e000e */
[----:B------:R-:W-:Y:S05]  /*ccd0*/  WARPSYNC.COLLECTIVE R15, `(.L_x_11113) ;  /* 0x000000000f087348 */ /* 0x000fea0003c00000 */
[----:B------:R0:W1:Y:S02]  /*cce0*/  SHFL.IDX P6, R14, R13, R12, R11 ;  /* 0x0000000c0d0e7389 */ /* 0x00006400000c000b */
[----:B01----:R-:W-:Y:S01]  /*ccf0*/  ENDCOLLECTIVE ;  /* 0x000000000000791b */ /* 0x003fe20003800000 */
.L_x_11113:
[----:B------:R-:W-:-:S04]  /*cd00*/  IADD3 R2, P1, R20, R2, RZ ;  /* 0x0000000214027210 */ /* 0x000fc80007f3e0ff */
[----:B------:R-:W-:Y:S02]  /*cd10*/  IADD3.X R3, RZ, R3, RZ, P1, !PT ;  /* 0x00000003ff037210 */ /* 0x000fe40000ffe4ff */
[----:B------:R-:W-:Y:S02]  /*cd20*/  ISETP.LT.OR P1, PT, R6, 0x1, P4 ;  /* 0x000000010600780c */ /* 0x000fe40002721670 */
[----:B------:R-:W-:Y:S01]  /*cd30*/  MOV R13, R8 ;  /* 0x00000008000d7202 */ /* 0x000fe20000000f00 */
[----:B------:R-:W-:-:S10]  /*cd40*/  IMAD.MOV.U32 R9, RZ, RZ, R14 ;  /* 0x000000ffff097224 */ /* 0x000fd400078e000e */
[----:B------:R-:W-:Y:S05]  /*cd50*/  WARPSYNC.COLLECTIVE R15, `(.L_x_11114) ;  /* 0x000000000f087348 */ /* 0x000fea0003c00000 */
[----:B------:R0:W1:Y:S02]  /*cd60*/  SHFL.IDX P6, R14, R13, R12, R11 ;  /* 0x0000000c0d0e7389 */ /* 0x00006400000c000b */
[----:B01----:R-:W-:Y:S01]  /*cd70*/  ENDCOLLECTIVE ;  /* 0x000000000000791b */ /* 0x003fe20003800000 */
.L_x_11114:
[----:B------:R-:W-:-:S05]  /*cd80*/  VIADD R22, R22, UR44 ;  /* 0x0000002c16167c36 */ /* 0x000fca0008000000 */
[----:B------:R-:W-:Y:S01]  /*cd90*/  @!PT LDS RZ, [RZ] ;  /* 0x00000000fffff984 */ /* 0x000fe20000000800 */
[----:B------:R-:W-:Y:S01]  /*cda0*/  @!PT LDS RZ, [RZ] ;  /* 0x00000000fffff984 */ /* 0x000fe20000000800 */
[----:B------:R-:W-:Y:S01]  /*cdb0*/  @!PT LDS RZ, [RZ] ;  /* 0x00000000fffff984 */ /* 0x000fe20000000800 */
[----:B------:R-:W-:Y:S01]  /*cdc0*/  LDGSTS.E.BYPASS.LTC128B.128 [R22+0x6400], desc[UR38][R2.64], !P1 ;  /* 0x0640000002167fae */ /* 0x000fe2000c901d66 */
[----:B------:R-:W-:-:S13]  /*cdd0*/  ISETP.LT.OR P1, PT, R6, 0x1, P3 ;  /* 0x000000010600780c */ /* 0x000fda0001f21670 */
[----:B------:R-:W-:Y:S01]  /*cde0*/  LDGSTS.E.BYPASS.LTC128B.128 [R22+0x7400], desc[UR38][R2.64+0x20], !P1 ;  /* 0x0740002002167fae */ /* 0x000fe2000c901d66 */
[----:B------:R-:W-:-:S04]  /*cdf0*/  ISETP.GE.AND P1, PT, R25, R21, PT ;  /* 0x000000151900720c */ /* 0x000fc80003f26270 */
[----:B------:R-:W-:-:S13]  /*ce00*/  ISETP.LT.OR P2, PT, R6, 0x1, P1 ;  /* 0x000000010600780c */ /* 0x000fda0000f41670 */
[----:B------:R0:W-:Y:S01]  /*ce10*/  LDGSTS.E.BYPASS.LTC128B.128 [R22+0x8400], desc[UR38][R2.64+0x40], !P2 ;  /* 0x0840004002167fae */ /* 0x0001e2000d101d66 */
[----:B------:R-:W-:Y:S01]  /*ce20*/  ISETP.GE.AND P2, PT, R6, 0x41, PT ;  /* 0x000000410600780c */ /* 0x000fe20003f46270 */
[----:B0-----:R-:W-:Y:S01]  /*ce30*/  IMAD.MOV.U32 R2, RZ, RZ, R14 ;  /* 0x000000ffff027224 */ /* 0x001fe200078e000e */
[----:B------:R-:W-:Y:S11]  /*ce40*/  BRA `(.L_x_11115) ;  /* 0xffffffd000407947 */ /* 0x000ff6000383ffff */
.L_x_11062:
[----:B0-----:R0:W1:Y:S02]  /*ce50*/  SYNCS.PHASECHK.TRANS64.TRYWAIT P1, [R26+URZ+0x17040], R10 ;  /* 0x0170400a1a0075a7 */ /* 0x001064000802017f */
[----:B-1----:R-:W-:Y:S05]  /*ce60*/  @!P1 NANOSLEEP.SYNCS 0x989680 ;  /* 0x009896800000995d */ /* 0x002fea0003900000 */
[----:B------:R-:W1:Y:S02]  /*ce70*/  @!P1 SYNCS.PHASECHK.TRANS64 P1, [R26+URZ+0x17040], R10 ;  /* 0x0170400a1a0095a7 */ /* 0x000e64000802007f */
[----:B-1----:R-:W-:Y:S05]  /*ce80*/  @!P1 BRA `(.L_x_11062) ;  /* 0xfffffffc00f09947 */ /* 0x002fea000383ffff */
[----:B------:R-:W-:Y:S05]  /*ce90*/  BRA `(.L_x_11116) ;  /* 0xffffffd000907947 */ /* 0x000fea000383ffff */
.L_x_11063:
        /* <DEDUP_REMOVED lines=8> */
.L_x_11118:
[----:B------:R-:W-:Y:S05]  /*cf20*/  BSYNC B0 ;  /* 0x0000000000007941 */ /* 0x000fea0003800000 */
.L_x_11117:
        /* <DEDUP_REMOVED lines=8> */
.L_x_11119:
        /* <DEDUP_REMOVED lines=8> */
.L_x_11120:
[----:B------:R-:W-:Y:S01]  /*d030*/  @!PT LDS RZ, [RZ] ;  /* 0x00000000fffff984 */ /* 0x000fe20000000800 */
[----:B------:R-:W-:Y:S01]  /*d040*/  @!PT LDS RZ, [RZ] ;  /* 0x00000000fffff984 */ /* 0x000fe20000000800 */
[----:B------:R-:W-:Y:S01]  /*d050*/  @!PT LDS RZ, [RZ] ;  /* 0x00000000fffff984 */ /* 0x000fe20000000800 */
[----:B------:R0:W-:Y:S04]  /*d060*/  @P0 LDGSTS.E.BYPASS.LTC128B.128 [R22+0x10c00], desc[UR38][R2.64], !P5 ;  /* 0x10c0000002160fae */ /* 0x0001e8000e901d66 */
[----:B------:R0:W-:Y:S04]  /*d070*/  @P0 LDGSTS.E.BYPASS.LTC128B.128 [R22+0x11c00], desc[UR38][R2.64+0x20], !P4 ;  /* 0x11c0002002160fae */ /* 0x0001e8000e101d66 */
[----:B------:R0:W-:Y:S01]  /*d080*/  @P0 LDGSTS.E.BYPASS.LTC128B.128 [R22+0x12c00], desc[UR38][R2.64+0x40], !P3 ;  /* 0x12c0004002160fae */ /* 0x0001e2000d901d66 */
[----:B------:R-:W-:Y:S01]  /*d090*/  IMAD.MOV.U32 R13, RZ, RZ, R0 ;  /* 0x000000ffff0d7224 */ /* 0x000fe200078e0000 */
[----:B------:R-:W-:-:S07]  /*d0a0*/  MOV R4, R14 ;  /* 0x0000000e00047202 */ /* 0x000fce0000000f00 */
[----:B0-----:R-:W-:Y:S05]  /*d0b0*/  WARPSYNC.COLLECTIVE R15, `(.L_x_11121) ;  /* 0x000000000f087348 */ /* 0x001fea0003c00000 */
[----:B------:R1:W2:Y:S02]  /*d0c0*/  SHFL.IDX P6, R14, R13, R12, R11 ;  /* 0x0000000c0d0e7389 */ /* 0x0002a400000c000b */
[----:B012---:R-:W-:Y:S01]  /*d0d0*/  ENDCOLLECTIVE ;  /* 0x000000000000791b */ /* 0x007fe20003800000 */
.L_x_11121:
[----:B------:R-:W-:Y:S05]  /*d0e0*/  BRA `(.L_x_11122) ;  /* 0xffffffd000987947 */ /* 0x000fea000383ffff */
.L_x_11066:
[----:B------:R-:W-:Y:S01]  /*d0f0*/  IMAD.MOV.U32 R13, RZ, RZ, R4 ;  /* 0x000000ffff0d7224 */ /* 0x000fe200078e0004 */
[----:B------:R-:W-:Y:S01]  /*d100*/  MOV R15, 0xffffffff ;  /* 0xffffffff000f7802 */ /* 0x000fe20000000f00 */
[----:B------:R-:W-:Y:S02]  /*d110*/  IMAD.MOV.U32 R12, RZ, RZ, RZ ;  /* 0x000000ffff0c7224 */ /* 0x000fe400078e00ff */
[----:B------:R-:W-:Y:S02]  /*d120*/  IMAD.MOV.U32 R11, RZ, RZ, 0x1e1f ;  /* 0x00001e1fff0b7424 */ /* 0x000fe400078e00ff */
[----:B------:R-:W-:-:S07]  /*d130*/  IMAD R7, R21, 0xc0, R27 ;  /* 0x000000c015077824 */ /* 0x000fce00078e021b */
[----:B0-----:R-:W-:Y:S05]  /*d140*/  WARPSYNC.COLLECTIVE R15, `(.L_x_11123) ;  /* 0x000000000f087348 */ /* 0x001fea0003c00000 */
[----:B------:R1:W2:Y:S02]  /*d150*/  SHFL.IDX P6, R14, R13, R12, R11 ;  /* 0x0000000c0d0e7389 */ /* 0x0002a400000c000b */
[----:B012---:R-:W-:Y:S01]  /*d160*/  ENDCOLLECTIVE ;  /* 0x000000000000791b */ /* 0x007fe20003800000 */
.L_x_11123:
[----:B------:R-:W-:Y:S02]  /*d170*/  IMAD.MOV.U32 R13, RZ, RZ, R0 ;  /* 0x000000ffff0d7224 */ /* 0x000fe400078e0000 */
[----:B------:R-:W-:-:S07]  /*d180*/  IMAD.MOV.U32 R2, RZ, RZ, R14 ;  /* 0x000000ffff027224 */ /* 0x000fce00078e000e */
[----:B------:R-:W-:Y:S05]  /*d190*/  WARPSYNC.COLLECTIVE R15, `(.L_x_11124) ;  /* 0x000000000f087348 */ /* 0x000fea0003c00000 */
[----:B------:R0:W1:Y:S02]  /*d1a0*/  SHFL.IDX P6, R14, R13, R12, R11 ;  /* 0x0000000c0d0e7389 */ /* 0x00006400000c000b */
[----:B01----:R-:W-:Y:S01]  /*d1b0*/  ENDCOLLECTIVE ;  /* 0x000000000000791b */ /* 0x003fe20003800000 */
.L_x_11124:
[----:B------:R-:W-:Y:S02]  /*d1c0*/  ULDC UR4, c[0x0][0x288] ;  /* 0x0000a20000047ab9 */ /* 0x000fe40000000800 */
[----:B------:R-:W-:-:S05]  /*d1d0*/  IMAD R8, R9, UR4, RZ ;  /* 0x0000000409087c24 */ /* 0x000fca000f8e02ff */
[----:B------:R-:W-:Y:S01]  /*d1e0*/  ISETP.GE.AND P1, PT, R7, R8, PT ;  /* 0x000000080700720c */ /* 0x000fe20003f26270 */
[----:B------:R-:W-:Y:S02]  /*d1f0*/  IMAD.MOV.U32 R13, RZ, RZ, R4 ;  /* 0x000000ffff0d7224 */ /* 0x000fe400078e0004 */
[----:B------:R-:W-:Y:S02]  /*d200*/  IMAD.MOV.U32 R12, RZ, RZ, 0x1 ;  /* 0x00000001ff0c7424 */ /* 0x000fe400078e00ff */
[----:B------:R-:W-:-:S08]  /*d210*/  IMAD.MOV.U32 R3, RZ, RZ, R14 ;  /* 0x000000ffff037224 */ /* 0x000fd000078e000e */
[----:B------:R-:W-:Y:S05]  /*d220*/  WARPSYNC.COLLECTIVE R15, `(.L_x_11125) ;  /* 0x000000000f087348 */ /* 0x000fea0003c00000 */
[----:B------:R0:W1:Y:S02]  /*d230*/  SHFL.IDX P6, R14, R13, R12, R11 ;  /* 0x0000000c0d0e7389 */ /* 0x00006400000c000b */
[----:B01----:R-:W-:Y:S01]  /*d240*/  ENDCOLLECTIVE ;  /* 0x000000000000791b */ /* 0x003fe20003800000 */
.L_x_11125:
[----:B------:R-:W-:-:S05]  /*d250*/  @!P1 IADD3 R9, P4, R20, R3, RZ ;  /* 0x0000000314099210 */ /* 0x000fca0007f9e0ff */
[----:B------:R-:W-:Y:S01]  /*d260*/  @!P1 IMAD.X R3, RZ, RZ, R2, P4 ;  /* 0x000000ffff039224 */ /* 0x000fe200020e0602 */
[----:B------:R-:W-:Y:S01]  /*d270*/  @!P1 MOV R2, R9 ;  /* 0x0000000900029202 */ /* 0x000fe20000000f00 */
[----:B------:R-:W-:-:S04]  /*d280*/  IMAD.MOV.U32 R13, RZ, RZ, R0 ;  /* 0x000000ffff0d7224 */ /* 0x000fc800078e0000 */
[----:B------:R-:W-:Y:S01]  /*d290*/  @!PT LDS RZ, [RZ] ;  /* 0x00000000fffff984 */ /* 0x000fe20000000800 */
[----:B------:R-:W-:Y:S01]  /*d2a0*/  @!PT LDS RZ, [RZ] ;  /* 0x00000000fffff984 */ /* 0x000fe20000000800 */
[----:B------:R-:W-:Y:S01]  /*d2b0*/  @!PT LDS RZ, [RZ] ;  /* 0x00000000fffff984 */ /* 0x000fe20000000800 */
[----:B------:R0:W-:Y:S04]  /*d2c0*/  @!P1 LDGSTS.E.BYPASS.LTC128B.128 [R22+0xc400], desc[UR38][R2.64], !P3 ;  /* 0x0c40000002169fae */ /* 0x0001e8000d901d66 */
[----:B------:R0:W-:Y:S04]  /*d2d0*/  @!P1 LDGSTS.E.BYPASS.LTC128B.128 [R22+0xdc00], desc[UR38][R2.64+0x20], !P2 ;  /* 0x0dc0002002169fae */ /* 0x0001e8000d101d66 */
[----:B------:R0:W-:Y:S01]  /*d2e0*/  @!P1 LDGSTS.E.BYPASS.LTC128B.128 [R22+0xf400], desc[UR38][R2.64+0x40], !P0 ;  /* 0x0f40004002169fae */ /* 0x0001e2000c101d66 */
[----:B------:R-:W-:-:S07]  /*d2f0*/  IMAD.MOV.U32 R4, RZ, RZ, R14 ;  /* 0x000000ffff047224 */ /* 0x000fce00078e000e */
[----:B0-----:R-:W-:Y:S05]  /*d300*/  WARPSYNC.COLLECTIVE R15, `(.L_x_11126) ;  /* 0x000000000f087348 */ /* 0x001fea0003c00000 */
[----:B------:R1:W2:Y:S02]  /*d310*/  SHFL.IDX P6, R14, R13, R12, R11 ;  /* 0x0000000c0d0e7389 */ /* 0x0002a400000c000b */
[----:B012---:R-:W-:Y:S01]  /*d320*/  ENDCOLLECTIVE ;  /* 0x000000000000791b */ /* 0x007fe20003800000 */
.L_x_11126:
[----:B------:R-:W-:-:S04]  /*d330*/  IADD3 R3, R7, 0x40, RZ ;  /* 0x0000004007037810 */ /* 0x000fc80007ffe0ff */
[----:B------:R-:W-:Y:S01]  /*d340*/  ISETP.GE.AND P1, PT, R3, R8, PT ;  /* 0x000000080300720c */ /* 0x000fe20003f26270 */
[----:B------:R-:W-:Y:S01]  /*d350*/  IMAD.MOV.U32 R13, RZ, RZ, R6 ;  /* 0x000000ffff0d7224 */ /* 0x000fe200078e0006 */
[----:B------:R-:W-:-:S11]  /*d360*/  MOV R12, RZ ;  /* 0x000000ff000c7202 */ /* 0x000fd60000000f00 */
[----:B------:R-:W-:-:S05]  /*d370*/  @!P1 IADD3 R14, P4, R20, R14, RZ ;  /* 0x0000000e140e9210 */ /* 0x000fca0007f9e0ff */
[----:B------:R-:W-:-:S08]  /*d380*/  @!P1 IMAD.MOV.U32 R2, RZ, RZ, R14 ;  /* 0x000000ffff029224 */ /* 0x000fd000078e000e */
[----:B------:R-:W-:Y:S05]  /*d390*/  WARPSYNC.COLLECTIVE R15, `(.L_x_11127) ;  /* 0x000000000f087348 */ /* 0x000fea0003c00000 */
[----:B------:R0:W1:Y:S02]  /*d3a0*/  SHFL.IDX P6, R14, R13, R12, R11 ;  /* 0x0000000c0d0e7389 */ /* 0x00006400000c000b */
[----:B01----:R-:W-:Y:S01]  /*d3b0*/  ENDCOLLECTIVE ;  /* 0x000000000000791b */ /* 0x003fe20003800000 */
.L_x_11127:
        /* <DEDUP_REMOVED lines=13> */
.L_x_11128:
[----:B------:R-:W-:Y:S05]  /*d490*/  BRA `(.L_x_11129) ;  /* 0xffffffd400dc7947 */ /* 0x000fea000383ffff */
.L_x_11069:
[----:B0-----:R0:W1:Y:S02]  /*d4a0*/  SYNCS.PHASECHK.TRANS64.TRYWAIT P0, [R26+URZ+0x17020], R3 ;  /* 0x017020031a0075a7 */ /* 0x001064000800017f */
[----:B-1----:R-:W-:Y:S05]  /*d4b0*/  @!P0 NANOSLEEP.SYNCS 0x989680 ;  /* 0x009896800000895d */ /* 0x002fea0003900000 */
[----:B------:R-:W1:Y:S02]  /*d4c0*/  @!P0 SYNCS.PHASECHK.TRANS64 P0, [R26+URZ+0x17020], R3 ;  /* 0x017020031a0085a7 */ /* 0x000e64000800007f */
[----:B-1----:R-:W-:Y:S05]  /*d4d0*/  @!P0 BRA `(.L_x_11069) ;  /* 0xfffffffc00f08947 */ /* 0x002fea000383ffff */
[----:B------:R-:W-:Y:S05]  /*d4e0*/  BRA `(.L_x_11130) ;  /* 0xffffffd800207947 */ /* 0x000fea000383ffff */
.L_x_11072:
[----:B0-----:R0:W1:Y:S02]  /*d4f0*/  SYNCS.PHASECHK.TRANS64.TRYWAIT P1, [R6+URZ+0x17080], R10 ;  /* 0x0170800a060075a7 */ /* 0x001064000802017f */
[----:B-1----:R-:W-:Y:S05]  /*d500*/  @!P1 NANOSLEEP.SYNCS 0x989680 ;  /* 0x009896800000995d */ /* 0x002fea0003900000 */
[----:B------:R-:W1:Y:S02]  /*d510*/  @!P1 SYNCS.PHASECHK.TRANS64 P1, [R6+URZ+0x17080], R10 ;  /* 0x0170800a060095a7 */ /* 0x000e64000802007f */
[----:B-1----:R-:W-:Y:S05]  /*d520*/  @!P1 BRA `(.L_x_11072) ;  /* 0xfffffffc00f09947 */ /* 0x002fea000383ffff */
[----:B------:R-:W-:Y:S05]  /*d530*/  BRA `(.L_x_11131) ;  /* 0xffffffd800f47947 */ /* 0x000fea000383ffff */
.L_x_11073:
[----:B------:R-:W-:Y:S01]  /*d540*/  BSSY B0, `(.L_x_11132) ;  /* 0x0000008000007945 */ /* 0x000fe20003800000 */
[----:B------:R-:W-:Y:S01]  /*d550*/  IMAD.MOV.U32 R13, RZ, RZ, R27 ;  /* 0x000000ffff0d7224 */ /* 0x000fe200078e001b */
[----:B------:R-:W-:Y:S01]  /*d560*/  MOV R11, 0x1e1f ;  /* 0x00001e1f000b7802 */ /* 0x000fe20000000f00 */
[----:B------:R-:W-:Y:S02]  /*d570*/  IMAD.MOV.U32 R12, RZ, RZ, RZ ;  /* 0x000000ffff0c7224 */ /* 0x000fe400078e00ff */
[----:B------:R-:W-:-:S07]  /*d580*/  IMAD.MOV.U32 R15, RZ, RZ, -0x1 ;  /* 0xffffffffff0f7424 */ /* 0x000fce00078e00ff */
[----:B0-2---:R-:W-:Y:S05]  /*d590*/  WARPSYNC.COLLECTIVE R15, `(.L_x_11133) ;  /* 0x000000000f087348 */ /* 0x005fea0003c00000 */
[----:B--2---:R1:W2:Y:S02]  /*d5a0*/  SHFL.IDX P6, R14, R13, R12, R11 ;  /* 0x0000000c0d0e7389 */ /* 0x0042a400000c000b */
[----:B012---:R-:W-:Y:S01]  /*d5b0*/  ENDCOLLECTIVE ;  /* 0x000000000000791b */ /* 0x007fe20003800000 */
.L_x_11133:
[----:B------:R-:W-:Y:S05]  /*d5c0*/  BSYNC B0 ;  /* 0x0000000000007941 */ /* 0x000fea0003800000 */
.L_x_11132:
        /* <DEDUP_REMOVED lines=8> */
.L_x_11134:
[----:B------:R-:W-:Y:S01]  /*d650*/  IMAD.MOV.U32 R13, RZ, RZ, R27 ;  /* 0x000000ffff0d7224 */ /* 0x000fe200078e001b */
[----:B------:R-:W-:Y:S01]  /*d660*/  MOV R12, 0x1 ;  /* 0x00000001000c7802 */ /* 0x000fe20000000f00 */
[----:B------:R-:W-:-:S07]  /*d670*/  IMAD.MOV.U32 R2, RZ, RZ, R14 ;  /* 0x000000ffff027224 */ /* 0x000fce00078e000e */
[----:B------:R-:W-:Y:S05]  /*d680*/  WARPSYNC.COLLECTIVE R15, `(.L_x_11135) ;  /* 0x000000000f087348 */ /* 0x000fea0003c00000 */
[----:B------:R0:W1:Y:S02]  /*d690*/  SHFL.IDX P6, R14, R13, R12, R11 ;  /* 0x0000000c0d0e7389 */ /* 0x00006400000c000b */
[----:B01----:R-:W-:Y:S01]  /*d6a0*/  ENDCOLLECTIVE ;  /* 0x000000000000791b */ /* 0x003fe20003800000 */
.L_x_11135:
[----:B------:R-:W-:Y:S01]  /*d6b0*/  IADD3 R2, P1, R25, R2, RZ ;  /* 0x0000000219027210 */ /* 0x000fe20007f3e0ff */
[----:B------:R-:W-:-:S04]  /*d6c0*/  IMAD R25, R0, 0x3000, R22 ;  /* 0x0000300000197824 */ /* 0x000fc800078e0216 */
        /* <DEDUP_REMOVED lines=12> */
.L_x_11136:
[----:B------:R-:W-:Y:S01]  /*d790*/  IMAD.MOV.U32 R2, RZ, RZ, R14 ;  /* 0x000000ffff027224 */ /* 0x000fe200078e000e */
[----:B------:R-:W-:Y:S06]  /*d7a0*/  BRA `(.L_x_11137) ;  /* 0xffffffdc00107947 */ /* 0x000fec000383ffff */
.L_x_11076:
[----:B---3--:R3:W4:Y:S02]  /*d7b0*/  SYNCS.PHASECHK.TRANS64.TRYWAIT P1, [R6+URZ+0x17040], R10 ;  /* 0x0170400a060075a7 */ /* 0x008724000802017f */
[----:B----4-:R-:W-:Y:S05]  /*d7c0*/  @!P1 NANOSLEEP.SYNCS 0x989680 ;  /* 0x009896800000995d */ /* 0x010fea0003900000 */
[----:B------:R-:W4:Y:S02]  /*d7d0*/  @!P1 SYNCS.PHASECHK.TRANS64 P1, [R6+URZ+0x17040], R10 ;  /* 0x0170400a060095a7 */ /* 0x000f24000802007f */
[----:B----4-:R-:W-:Y:S05]  /*d7e0*/  @!P1 BRA `(.L_x_11076) ;  /* 0xfffffffc00f09947 */ /* 0x010fea000383ffff */
[----:B------:R-:W-:Y:S05]  /*d7f0*/  BRA `(.L_x_11138) ;  /* 0xffffffdc00647947 */ /* 0x000fea000383ffff */
.L_x_11077:
[----:B------:R-:W-:Y:S01]  /*d800*/  BSSY B0, `(.L_x_11139) ;  /* 0x0000008000007945 */ /* 0x000fe20003800000 */
[----:B------:R-:W-:Y:S01]  /*d810*/  IMAD.MOV.U32 R13, RZ, RZ, R9 ;  /* 0x000000ffff0d7224 */ /* 0x000fe200078e0009 */
[----:B------:R-:W-:Y:S01]  /*d820*/  MOV R12, RZ ;  /* 0x000000ff000c7202 */ /* 0x000fe20000000f00 */
[----:B------:R-:W-:Y:S02]  /*d830*/  IMAD.MOV.U32 R11, RZ, RZ, 0x1e1f ;  /* 0x00001e1fff0b7424 */ /* 0x000fe400078e00ff */
[----:B------:R-:W-:-:S07]  /*d840*/  IMAD.MOV.U32 R15, RZ, RZ, -0x1 ;  /* 0xffffffffff0f7424 */ /* 0x000fce00078e00ff */
[----:B0-23--:R-:W-:Y:S05]  /*d850*/  WARPSYNC.COLLECTIVE R15, `(.L_x_11140) ;  /* 0x000000000f087348 */ /* 0x00dfea0003c00000 */
[----:B--2---:R1:W2:Y:S02]  /*d860*/  SHFL.IDX P6, R14, R13, R12, R11 ;  /* 0x0000000c0d0e7389 */ /* 0x0042a400000c000b */
[----:B0123--:R-:W-:Y:S01]  /*d870*/  ENDCOLLECTIVE ;  /* 0x000000000000791b */ /* 0x00ffe20003800000 */
.L_x_11140:
[----:B------:R-:W-:Y:S05]  /*d880*/  BSYNC B0 ;  /* 0x0000000000007941 */ /* 0x000fea0003800000 */
.L_x_11139:
[----:B------:R0:W5:Y:S01]  /*d890*/  LDL R25, [R1] ;  /* 0x0000000001197983 */ /* 0x0001620000100800 */
[----:B------:R-:W-:Y:S01]  /*d8a0*/  IMAD.MOV.U32 R13, RZ, RZ, R7 ;  /* 0x000000ffff0d7224 */ /* 0x000fe200078e0007 */
[----:B------:R-:W-:Y:S01]  /*d8b0*/  MOV R12, RZ ;  /* 0x000000ff000c7202 */ /* 0x000fe20000000f00 */
[----:B------:R-:W-:Y:S02]  /*d8c0*/  IMAD.MOV.U32 R11, RZ, RZ, 0x1e1f ;  /* 0x00001e1fff0b7424 */ /* 0x000fe400078e00ff */
[----:B------:R-:W-:Y:S02]  /*d8d0*/  IMAD.MOV.U32 R15, RZ, RZ, -0x1 ;  /* 0xffffffffff0f7424 */ /* 0x000fe400078e00ff */
[----:B------:R-:W-:-:S07]  /*d8e0*/  IMAD.MOV.U32 R3, RZ, RZ, R14 ;  /* 0x000000ffff037224 */ /* 0x000fce00078e000e */
[----:B0----5:R-:W-:Y:S05]  /*d8f0*/  WARPSYNC.COLLECTIVE R15, `(.L_x_11141) ;  /* 0x000000000f087348 */ /* 0x021fea0003c00000 */
[----:B------:R1:W2:Y:S02]  /*d900*/  SHFL.IDX P6, R14, R13, R12, R11 ;  /* 0x0000000c0d0e7389 */ /* 0x0002a400000c000b */
[----:B012--5:R-:W-:Y:S01]  /*d910*/  ENDCOLLECTIVE ;  /* 0x000000000000791b */ /* 0x027fe20003800000 */
.L_x_11141:
[----:B------:R-:W-:Y:S01]  /*d920*/  MOV R13, R9 ;  /* 0x00000009000d7202 */ /* 0x000fe20000000f00 */
[----:B------:R-:W-:Y:S01]  /*d930*/  IMAD.MOV.U32 R12, RZ, RZ, 0x1 ;  /* 0x00000001ff0c7424 */ /* 0x000fe200078e00ff */
[----:B------:R-:W-:-:S13]  /*d940*/  IADD3 R2, P1, R21, R14, RZ ;  /* 0x0000000e15027210 */ /* 0x000fda0007f3e0ff */
[----:B------:R-:W-:Y:S05]  /*d950*/  WARPSYNC.COLLECTIVE R15, `(.L_x_11142) ;  /* 0x000000000f087348 */ /* 0x000fea0003c00000 */
[----:B------:R0:W1:Y:S02]  /*d960*/  SHFL.IDX P6, R14, R13, R12, R11 ;  /* 0x0000000c0d0e7389 */ /* 0x00006400000c000b */
[----:B01----:R-:W-:Y:S01]  /*d970*/  ENDCOLLECTIVE ;  /* 0x000000000000791b */ /* 0x003fe20003800000 */
.L_x_11142:
[----:B------:R-:W-:Y:S02]  /*d980*/  IMAD.X R3, RZ, RZ, R3, P1 ;  /* 0x000000ffff037224 */ /* 0x000fe400008e0603 */
[----:B------:R-:W-:Y:S02]  /*d990*/  IMAD.MOV.U32 R13, RZ, RZ, R7 ;  /* 0x000000ffff0d7224 */ /* 0x000fe400078e0007 */
[----:B------:R-:W-:-:S07]  /*d9a0*/  IMAD.MOV.U32 R9, RZ, RZ, R14 ;  /* 0x000000ffff097224 */ /* 0x000fce00078e000e */
[----:B------:R-:W-:Y:S05]  /*d9b0*/  WARPSYNC.COLLECTIVE R15, `(.L_x_11143) ;  /* 0x000000000f087348 */ /* 0x000fea0003c00000 */
[----:B------:R0:W1:Y:S02]  /*d9c0*/  SHFL.IDX P6, R14, R13, R12, R11 ;  /* 0x0000000c0d0e7389 */ /* 0x00006400000c000b */
[----:B01----:R-:W-:Y:S01]  /*d9d0*/  ENDCOLLECTIVE ;  /* 0x000000000000791b */ /* 0x003fe20003800000 */
.L_x_11143:
[----:B------:R-:W-:-:S04]  /*d9e0*/  IMAD R8, R0, 0x3000, R25 ;  /* 0x0000300000087824 */ /* 0x000fc800078e0219 */
[----:B------:R-:W-:-:S05]  /*d9f0*/  VIADD R8, R8, UR44 ;  /* 0x0000002c08087c36 */ /* 0x000fca0008000000 */
[----:B------:R-:W-:Y:S01]  /*da00*/  @!PT LDS RZ, [RZ] ;  /* 0x00000000fffff984 */ /* 0x000fe20000000800 */
[----:B------:R-:W-:Y:S01]  /*da10*/  @!PT LDS RZ, [RZ] ;  /* 0x00000000fffff984 */ /* 0x000fe20000000800 */
[----:B------:R-:W-:Y:S01]  /*da20*/  @!PT LDS RZ, [RZ] ;  /* 0x00000000fffff984 */ /* 0x000fe20000000800 */
[----:B------:R0:W-:Y:S04]  /*da30*/  LDGSTS.E.BYPASS.LTC128B.128 [R8+0x10c00], desc[UR38][R2.64], !P4 ;  /* 0x10c0000002087fae */ /* 0x0001e8000e101d66 */
[----:B------:R0:W-:Y:S04]  /*da40*/  LDGSTS.E.BYPASS.LTC128B.128 [R8+0x11c00], desc[UR38][R2.64+0x20], !P3 ;  /* 0x11c0002002087fae */ /* 0x0001e8000d901d66 */
[----:B------:R0:W-:Y:S01]  /*da50*/  LDGSTS.E.BYPASS.LTC128B.128 [R8+0x12c00], desc[UR38][R2.64+0x40], !P2 ;  /* 0x12c0004002087fae */ /* 0x0001e2000d101d66 */
[----:B------:R-:W-:Y:S05]  /*da60*/  BRA `(.L_x_11144) ;  /* 0xffffffdc006c7947 */ /* 0x000fea000383ffff */
.L_x_11080:
[----:B0-----:R0:W1:Y:S02]  /*da70*/  SYNCS.PHASECHK.TRANS64.TRYWAIT P2, [R2+URZ+0x17070], R3 ;  /* 0x01707003020075a7 */ /* 0x001064000804017f */
[----:B-1----:R-:W-:Y:S05]  /*da80*/  @!P2 NANOSLEEP.SYNCS 0x989680 ;  /* 0x009896800000a95d */ /* 0x002fea0003900000 */
[----:B------:R-:W1:Y:S02]  /*da90*/  @!P2 SYNCS.PHASECHK.TRANS64 P2, [R2+URZ+0x17070], R3 ;  /* 0x017070030200a5a7 */ /* 0x000e64000804007f */
[----:B-1----:R-:W-:Y:S05]  /*daa0*/  @!P2 BRA `(.L_x_11080) ;  /* 0xfffffffc00f0a947 */ /* 0x002fea000383ffff */
[----:B------:R-:W-:Y:S05]  /*dab0*/  BRA `(.L_x_11145) ;  /* 0xffffffdc00cc7947 */ /* 0x000fea000383ffff */
.L_x_11082:
[----:B0-----:R0:W1:Y:S02]  /*dac0*/  SYNCS.PHASECHK.TRANS64.TRYWAIT P2, [R2+URZ+0x17060], R5 ;  /* 0x01706005020075a7 */ /* 0x001064000804017f */
[----:B-1----:R-:W-:Y:S05]  /*dad0*/  @!P2 NANOSLEEP.SYNCS 0x989680 ;  /* 0x009896800000a95d */ /* 0x002fea0003900000 */
[----:B------:R-:W1:Y:S02]  /*dae0*/  @!P2 SYNCS.PHASECHK.TRANS64 P2, [R2+URZ+0x17060], R5 ;  /* 0x017060050200a5a7 */ /* 0x000e64000804007f */
[----:B-1----:R-:W-:Y:S05]  /*daf0*/  @!P2 BRA `(.L_x_11082) ;  /* 0xfffffffc00f0a947 */ /* 0x002fea000383ffff */
[----:B------:R-:W-:Y:S05]  /*db00*/  BRA `(.L_x_11146) ;  /* 0xffffffdc00dc7947 */ /* 0x000fea000383ffff */
.L_x_11089:
[----:B0-----:R0:W1:Y:S02]  /*db10*/  SYNCS.PHASECHK.TRANS64.TRYWAIT P0, [R3+URZ+0x17070], R2 ;  /* 0x01707002030075a7 */ /* 0x001064000800017f */
[----:B-1----:R-:W-:Y:S05]  /*db20*/  @!P0 NANOSLEEP.SYNCS 0x989680 ;  /* 0x009896800000895d */ /* 0x002fea0003900000 */
[----:B------:R-:W1:Y:S02]  /*db30*/  @!P0 SYNCS.PHASECHK.TRANS64 P0, [R3+URZ+0x17070], R2 ;  /* 0x01707002030085a7 */ /* 0x000e64000800007f */
[----:B-1----:R-:W-:Y:S05]  /*db40*/  @!P0 BRA `(.L_x_11089) ;  /* 0xfffffffc00f08947 */ /* 0x002fea000383ffff */
[----:B------:R-:W-:Y:S05]  /*db50*/  BRA `(.L_x_11147) ;  /* 0xffffffe400207947 */ /* 0x000fea000383ffff */
.L_x_11091:
[----:B0-----:R0:W1:Y:S02]  /*db60*/  SYNCS.PHASECHK.TRANS64.TRYWAIT P0, [R3+URZ+0x17060], R4 ;  /* 0x01706004030075a7 */ /* 0x001064000800017f */
[----:B-1----:R-:W-:Y:S05]  /*db70*/  @!P0 NANOSLEEP.SYNCS 0x989680 ;  /* 0x009896800000895d */ /* 0x002fea0003900000 */
[----:B------:R-:W1:Y:S02]  /*db80*/  @!P0 SYNCS.PHASECHK.TRANS64 P0, [R3+URZ+0x17060], R4 ;  /* 0x01706004030085a7 */ /* 0x000e64000800007f */
[----:B-1----:R-:W-:Y:S05]  /*db90*/  @!P0 BRA `(.L_x_11091) ;  /* 0xfffffffc00f08947 */ /* 0x002fea000383ffff */
[----:B------:R-:W-:Y:S05]  /*dba0*/  BRA `(.L_x_11148) ;  /* 0xffffffe400387947 */ /* 0x000fea000383ffff */
.L_x_11094:
[----:B-1----:R1:W2:Y:S02]  /*dbb0*/  SYNCS.PHASECHK.TRANS64.TRYWAIT P0, [R7+URZ+0x17020], R2 ;  /* 0x01702002070075a7 */ /* 0x0022a4000800017f */
[----:B--2---:R-:W-:Y:S05]  /*dbc0*/  @!P0 NANOSLEEP.SYNCS 0x989680 ;  /* 0x009896800000895d */ /* 0x004fea0003900000 */
[----:B------:R-:W2:Y:S02]  /*dbd0*/  @!P0 SYNCS.PHASECHK.TRANS64 P0, [R7+URZ+0x17020], R2 ;  /* 0x01702002070085a7 */ /* 0x000ea4000800007f */
[----:B--2---:R-:W-:Y:S05]  /*dbe0*/  @!P0 BRA `(.L_x_11094) ;  /* 0xfffffffc00f08947 */ /* 0x004fea000383ffff */
[----:B------:R-:W-:Y:S05]  /*dbf0*/  BRA `(.L_x_11149) ;  /* 0xffffffe800687947 */ /* 0x000fea000383ffff */
.L_x_11096:
[----:B-1----:R1:W2:Y:S02]  /*dc00*/  SYNCS.PHASECHK.TRANS64.TRYWAIT P1, [R5+URZ+0x17040], R2 ;  /* 0x01704002050075a7 */ /* 0x0022a4000802017f */
[----:B--2---:R-:W-:Y:S05]  /*dc10*/  @!P1 NANOSLEEP.SYNCS 0x989680 ;  /* 0x009896800000995d */ /* 0x004fea0003900000 */
[----:B------:R-:W2:Y:S02]  /*dc20*/  @!P1 SYNCS.PHASECHK.TRANS64 P1, [R5+URZ+0x17040], R2 ;  /* 0x01704002050095a7 */ /* 0x000ea4000802007f */
[----:B--2---:R-:W-:Y:S05]  /*dc30*/  @!P1 BRA `(.L_x_11096) ;  /* 0xfffffffc00f09947 */ /* 0x004fea000383ffff */
[----:B------:R-:W-:Y:S05]  /*dc40*/  BRA `(.L_x_11150) ;  /* 0xffffffe800a47947 */ /* 0x000fea000383ffff */
.L_x_11098:
[----:B--2---:R2:W3:Y:S02]  /*dc50*/  SYNCS.PHASECHK.TRANS64.TRYWAIT P1, [R7+URZ+0x17040], R0 ;  /* 0x01704000070075a7 */ /* 0x0044e4000802017f */
[----:B---3--:R-:W-:Y:S05]  /*dc60*/  @!P1 NANOSLEEP.SYNCS 0x989680 ;  /* 0x009896800000995d */ /* 0x008fea0003900000 */
[----:B------:R-:W3:Y:S02]  /*dc70*/  @!P1 SYNCS.PHASECHK.TRANS64 P1, [R7+URZ+0x17040], R0 ;  /* 0x01704000070095a7 */ /* 0x000ee4000802007f */
[----:B---3--:R-:W-:Y:S05]  /*dc80*/  @!P1 BRA `(.L_x_11098) ;  /* 0xfffffffc00f09947 */ /* 0x008fea000383ffff */
[----:B------:R-:W-:Y:S05]  /*dc90*/  BRA `(.L_x_11151) ;  /* 0xffffffe800b07947 */ /* 0x000fea000383ffff */
.L_x_11100:
[----:B---3--:R3:W4:Y:S02]  /*dca0*/  SYNCS.PHASECHK.TRANS64.TRYWAIT P1, [R5+URZ+0x17060], R2 ;  /* 0x01706002050075a7 */ /* 0x008724000802017f */
[----:B----4-:R-:W-:Y:S05]  /*dcb0*/  @!P1 NANOSLEEP.SYNCS 0x989680 ;  /* 0x009896800000995d */ /* 0x010fea0003900000 */
[----:B------:R-:W4:Y:S02]  /*dcc0*/  @!P1 SYNCS.PHASECHK.TRANS64 P1, [R5+URZ+0x17060], R2 ;  /* 0x01706002050095a7 */ /* 0x000f24000802007f */
[----:B----4-:R-:W-:Y:S05]  /*dcd0*/  @!P1 BRA `(.L_x_11100) ;  /* 0xfffffffc00f09947 */ /* 0x010fea000383ffff */
[----:B------:R-:W-:Y:S05]  /*dce0*/  BRA `(.L_x_11152) ;  /* 0xffffffe800ac7947 */ /* 0x000fea000383ffff */
.L_x_11102:
[----:B----4-:R4:W0:Y:S02]  /*dcf0*/  SYNCS.PHASECHK.TRANS64.TRYWAIT P1, [R7+URZ+0x17060], R0 ;  /* 0x01706000070075a7 */ /* 0x010824000802017f */
[----:B0-----:R-:W-:Y:S05]  /*dd00*/  @!P1 NANOSLEEP.SYNCS 0x989680 ;  /* 0x009896800000995d */ /* 0x001fea0003900000 */
[----:B------:R-:W0:Y:S02]  /*dd10*/  @!P1 SYNCS.PHASECHK.TRANS64 P1, [R7+URZ+0x17060], R0 ;  /* 0x01706000070095a7 */ /* 0x000e24000802007f */
[----:B0-----:R-:W-:Y:S05]  /*dd20*/  @!P1 BRA `(.L_x_11102) ;  /* 0xfffffffc00f09947 */ /* 0x001fea000383ffff */
[----:B------:R-:W-:Y:S05]  /*dd30*/  BRA `(.L_x_11153) ;  /* 0xffffffe800a87947 */ /* 0x000fea000383ffff */
.L_x_11104:
[----:B------:R0:W0:Y:S02]  /*dd40*/  SYNCS.PHASECHK.TRANS64.TRYWAIT P1, [R5+URZ+0x17080], R2 ;  /* 0x01708002050075a7 */ /* 0x000024000802017f */
[----:B0-----:R-:W-:Y:S05]  /*dd50*/  @!P1 NANOSLEEP.SYNCS 0x989680 ;  /* 0x009896800000995d */ /* 0x001fea0003900000 */
[----:B------:R-:W0:Y:S02]  /*dd60*/  @!P1 SYNCS.PHASECHK.TRANS64 P1, [R5+URZ+0x17080], R2 ;  /* 0x01708002050095a7 */ /* 0x000e24000802007f */
[----:B0-----:R-:W-:Y:S05]  /*dd70*/  @!P1 BRA `(.L_x_11104) ;  /* 0xfffffffc00f09947 */ /* 0x001fea000383ffff */
[----:B------:R-:W-:Y:S05]  /*dd80*/  BRA `(.L_x_11154) ;  /* 0xffffffe800a47947 */ /* 0x000fea000383ffff */
.L_x_11155:
        /* <DEDUP_REMOVED lines=15> */
.L_x_16293:


//--------------------- .text._ZN7cutlass13device_kernelIN5flash11enable_sm90INS1_16FlashAttnFwdSm90INS1_25CollectiveMainloopFwdSm90ILi2EN4cute5tupleIJNS5_1CILi1EEES8_S8_EEENS6_IJNS7_ILi192EEENS7_ILi128EEENS7_ILi96EEEEEELi96ENS_12float_e4m3_tEfNS_4arch4Sm90ELb0ELb0ELb1ELb1ELb1ELb0ELb0ELb1ELb1ELb1ELb1ELb0EEENS1_21CollectiveEpilogueFwdINS6_IJSA_SC_SB_EEES9_NS_10bfloat16_tESG_Li384ELb1ELb1ELb1ELb1EEENS1_36VarlenDynamicPersistentTileSchedulerILi192ELi128ELi384ELi128ELb1ELb1ELb1ELb0ELb1ELb1EEEEEEEEEvNT_6ParamsE --------------------------
	.section	.text._ZN7cutlass13device_kernelIN5flash11enable_sm90INS1_16FlashAttnFwdSm90INS1_25CollectiveMainloopFwdSm90ILi2EN4cute5tupleIJNS5_1CILi1EEES8_S8_EEENS6_IJNS7_ILi192EEENS7_ILi128EEENS7_ILi96EEEEEELi96ENS_12float_e4m3_tEfNS_4arch4Sm90ELb0ELb0ELb1ELb1ELb1ELb0ELb0ELb1ELb1ELb1ELb1ELb0EEENS1_21CollectiveEpilogueFwdINS6_IJSA_SC_SB_EEES9_NS_10bfloat16_tESG_Li384ELb1ELb1ELb1ELb1EEENS1_36VarlenDynamicPersistentTileSchedulerILi192ELi128ELi384ELi128ELb1ELb1ELb1ELb0ELb1ELb1EEEEEEEEEvNT_6ParamsE,"ax",@progbits
	.align	128
.text._ZN7cutlass13device_kernelIN5flash11enable_sm90INS1_16FlashAttnFwdSm90INS1_25CollectiveMainloopFwdSm90ILi2EN4cute5tupleIJNS5_1CILi1EEES8_S8_EEENS6_IJNS7_ILi192EEENS7_ILi128EEENS7_ILi96EEEEEELi96ENS_12float_e4m3_tEfNS_4arch4Sm90ELb0ELb0ELb1ELb1ELb1ELb0ELb0ELb1ELb1ELb1ELb1ELb0EEENS1_21CollectiveEpilogueFwdINS6_IJSA_SC_SB_EEES9_NS_10bfloat16_tESG_Li384ELb1ELb1ELb1ELb1EEENS1_36VarlenDynamicPersistentTileSchedulerILi192ELi128ELi384ELi128ELb1ELb1ELb1ELb0ELb1ELb1EEEEEEEEEvNT_6ParamsE:
        .type           _ZN7cutlass13device_kernelIN5flash11enable_sm90INS1_16FlashAttnFwdSm90INS1_25CollectiveMainloopFwdSm90ILi2EN4cute5tupleIJNS5_1CILi1EEES8_S8_EEENS6_IJNS7_ILi192EEENS7_ILi128EEENS7_ILi96EEEEEELi96ENS_12float_e4m3_tEfNS_4arch4Sm90ELb0ELb0ELb1ELb1ELb1ELb0ELb0ELb1ELb1ELb1ELb1ELb0EEENS1_21CollectiveEpilogueFwdINS6_IJSA_SC_SB_EEES9_NS_10bfloat16_tESG_Li384ELb1ELb1ELb1ELb1EEENS1_36VarlenDynamicPersistentTileSchedulerILi192ELi128ELi384ELi128ELb1ELb1ELb1ELb0ELb1ELb1EEEEEEEEEvNT_6ParamsE,@function
        .size           _ZN7cutlass13device_kernelIN5flash11enable_sm90INS1_16FlashAttnFwdSm90INS1_25CollectiveMainloopFwdSm90ILi2EN4cute5tupleIJNS5_1CILi1EEES8_S8_EEENS6_IJNS7_ILi192EEENS7_ILi128EEENS7_ILi96EEEEEELi96ENS_12float_e4m3_tEfNS_4arch4Sm90ELb0ELb0ELb1ELb1ELb1ELb0ELb0ELb1ELb1ELb1ELb1ELb0EEENS1_21CollectiveEpilogueFwdINS6_IJSA_SC_SB_EEES9_NS_10bfloat16_tESG_Li384ELb1ELb1ELb1ELb1EEENS1_36VarlenDynamicPersistentTileSchedulerILi192ELi128ELi384ELi128ELb1ELb1ELb1ELb0ELb1ELb1EEEEEEEEEvNT_6ParamsE,(.L_x_16294 - _ZN7cutlass13device_kernelIN5flash11enable_sm90INS1_16FlashAttnFwdSm90INS1_25CollectiveMainloopFwdSm90ILi2EN4cute5tupleIJNS5_1CILi1EEES8_S8_EEENS6_IJNS7_ILi192EEENS7_ILi128EEENS7_ILi96EEEEEELi96ENS_12float_e4m3_tEfNS_4arch4Sm90ELb0ELb0ELb1ELb1ELb1ELb0ELb0ELb1ELb1ELb1ELb1ELb0EEENS1_21CollectiveEpilogueFwdINS6_IJSA_SC_SB_EEES9_NS_10bfloat16_tESG_Li384ELb1ELb1ELb1ELb1EEENS1_36VarlenDynamicPersistentTileSchedulerILi192ELi128ELi384ELi128ELb1ELb1ELb1ELb0ELb1ELb1EEEEEEEEEvNT_6ParamsE)
        .other          _ZN7cutlass13device_kernelIN5flash11enable_sm90INS1_16FlashAttnFwdSm90INS1_25CollectiveMainloopFwdSm90ILi2EN4cute5tupleIJNS5_1CILi1EEES8_S8_EEENS6_IJNS7_ILi192EEENS7_ILi128EEENS7_ILi96EEEEEELi96ENS_12float_e4m3_tEfNS_4arch4Sm90ELb0ELb0ELb1ELb1ELb1ELb0ELb0ELb1ELb1ELb1ELb1ELb0EEENS1_21CollectiveEpilogueFwdINS6_IJSA_SC_SB_EEES9_NS_10bfloat16_tESG_Li384ELb1ELb1ELb1ELb1EEENS1_36VarlenDynamicPersistentTileSchedulerILi192ELi128ELi384ELi128ELb1ELb1ELb1ELb0ELb1ELb1EEEEEEEEEvNT_6ParamsE,@"STO_CUDA_ENTRY STV_DEFAULT"
_ZN7cutlass13device_kernelIN5flash11enable_sm90INS1_16FlashAttnFwdSm90INS1_25CollectiveMainloopFwdSm90ILi2EN4cute5tupleIJNS5_1CILi1EEES8_S8_EEENS6_IJNS7_ILi192EEENS7_ILi128EEENS7_ILi96EEEEEELi96ENS_12float_e4m3_tEfNS_4arch4Sm90ELb0ELb0ELb1ELb1ELb1ELb0ELb0ELb1ELb1ELb1ELb1ELb0EEENS1_21CollectiveEpilogueFwdINS6_IJSA_SC_SB_EEES9_NS_10bfloat16_tESG_Li384ELb1ELb1ELb1ELb1EEENS1_36VarlenDynamicPersistentTileSchedulerILi192ELi128ELi384ELi128ELb1ELb1ELb1ELb0ELb1ELb1EEEEEEEEEvNT_6ParamsE:
        /* <DEDUP_REMOVED lines=45> */
.L_x_11156:
        /* <DEDUP_REMOVED lines=22> */
.L_x_11157:
        /* <DEDUP_REMOVED lines=18> */
.L_x_11158:
        /* <DEDUP_REMOVED lines=22> */
.L_x_11159:
[----:B------:R-:W5:Y:S01]  /*06b0*/  SHFL.IDX PT, R4, R0, RZ, 0x1f ;  /* 0x00001fff00047589 */ /* 0x000f6200000e0000 */
[----:B------:R-:W-:Y:S01]  /*06c0*/  R2UR UR9, R3 ;  /* 0x00000000030972ca */ /* 0x000fe200000e0000 */
        /* <DEDUP_REMOVED lines=22> */
.L_x_11160:
        /* <DEDUP_REMOVED lines=8> */
.L_x_11162:
[----:B------:R-:W-:-:S08]  /*08b0*/  NOP ;  /* 0x0000000000007918 */ /* 0x000fd00000000000 */
[----:B------:R-:W0:Y:S02]  /*08c0*/  USETMAXREG.TRY_ALLOC.CTAPOOL UP0, 0xa0 ;  /* 0x000000a0000079c8 */ /* 0x000e240008000600 */
[----:B0-----:R-:W-:-:S13]  /*08d0*/  PLOP3.LUT P0, PT, PT, PT, UP0, 0x80, 0x0 ;  /* 0x000000000000781c */ /* 0x001fda0003f0f008 */
[----:B------:R-:W-:Y:S05]  /*08e0*/  @!P0 BRA `(.L_x_11162) ;  /* 0xfffffffc00f08947 */ /* 0x000fea000383ffff */
[----:B------:R-:W0:Y:S08]  /*08f0*/  S2UR UR5, SR_CgaCtaId ;  /* 0x00000000000579c3 */ /* 0x000e300000008800 */
[----:B------:R-:W-:Y:S06]  /*0900*/  BAR.ARV 0x8, 0x200 ;  /* 0x0208000000007b1d */ /* 0x000fec0000002000 */
[----:B------:R-:W-:-:S02]  /*0910*/  UMOV UR4, 0x400 ;  /* 0x0000040000047882 */ /* 0x000fc40000000000 */
[----:B------:R-:W-:Y:S01]  /*0920*/  BAR.SYNC.DEFER_BLOCKING 0x5, 0x200 ;  /* 0x0148000000007b1d */ /* 0x000fe20000010000 */
[----:B0-----:R-:W-:-:S09]  /*0930*/  ULEA UR4, UR5, UR4, 0x18 ;  /* 0x0000000405047291 */ /* 0x001fd2000f8ec03f */
        /* <DEDUP_REMOVED lines=10> */
[----:B------:R-:W-:Y:S01]  /*09e0*/  UMOV UR37, URZ ;  /* 0x0000003f00257c82 */ /* 0x000fe20008000000 */
[----:B------:R-:W-:Y:S01]  /*09f0*/  UMOV UR38, URZ ;  /* 0x0000003f00267c82 */ /* 0x000fe20008000000 */
[----:B0-----:R-:W-:-:S05]  /*0a00*/  VIADD R12, R0, 0xffffff80 ;  /* 0xffffff80000c7836 */ /* 0x001fca0000000000 */
[----:B------:R-:W-:-:S04]  /*0a10*/  SHF.R.S32.HI R0, RZ, 0x1f, R12 ;  /* 0x0000001fff007819 */ /* 0x000fc8000001140c */
[CC--:B------:R-:W-:Y:S02]  /*0a20*/  LEA.HI R2, R0.reuse, R12.reuse, RZ, 0x7 ;  /* 0x0000000c00027211 */ /* 0x0c0fe400078f38ff */
[-C--:B------:R-:W-:Y:S02]  /*0a30*/  LEA.HI R4, R0, R12.reuse, RZ, 0x5 ;  /* 0x0000000c00047211 */ /* 0x080fe400078f28ff */
[----:B------:R-:W-:Y:S02]  /*0a40*/  LOP3.LUT R3, R2, 0xffffff80, RZ, 0xc0, !PT ;  /* 0xffffff8002037812 */ /* 0x000fe400078ec0ff */
[----:B------:R-:W-:Y:S01]  /*0a50*/  SHF.R.S32.HI R13, RZ, 0x7, R2 ;  /* 0x00000007ff0d7819 */ /* 0x000fe20000011402 */
[----:B------:R-:W-:Y:S02]  /*0a60*/  IMAD.SHL.U32 R5, R4, 0x10, RZ ;  /* 0x0000001004057824 */ /* 0x000fe400078e00ff */
[----:B------:R-:W-:Y:S01]  /*0a70*/  IMAD.IADD R11, R12, 0x1, -R3 ;  /* 0x000000010c0b7824 */ /* 0x000fe200078e0a03 */
[----:B------:R-:W-:-:S02]  /*0a80*/  LEA.HI R3, R0, R12, RZ, 0x4 ;  /* 0x0000000c00037211 */ /* 0x000fc400078f20ff */
[----:B------:R-:W-:Y:S02]  /*0a90*/  LOP3.LUT R5, R5, 0xfffffe00, RZ, 0xc0, !PT ;  /* 0xfffffe0005057812 */ /* 0x000fe400078ec0ff */
[----:B------:R-:W-:Y:S02]  /*0aa0*/  SHF.R.S32.HI R7, RZ, 0x1f, R11 ;  /* 0x0000001fff077819 */ /* 0x000fe4000001140b */
[----:B------:R-:W-:Y:S02]  /*0ab0*/  SHF.R.S32.HI R4, RZ, 0x4, R3 ;  /* 0x00000004ff047819 */ /* 0x000fe40000011403 */
[----:B------:R-:W-:Y:S02]  /*0ac0*/  LEA.HI R8, R7, R11, RZ, 0x2 ;  /* 0x0000000b07087211 */ /* 0x000fe400078f10ff */
[C---:B------:R-:W-:Y:S02]  /*0ad0*/  LOP3.LUT R2, R3.reuse, 0x7fffff0, RZ, 0xc0, !PT ;  /* 0x07fffff003027812 */ /* 0x040fe400078ec0ff */
[----:B------:R-:W-:-:S02]  /*0ae0*/  LEA.HI R3, R3, R4, RZ, 0x1 ;  /* 0x0000000403037211 */ /* 0x000fc400078f08ff */
[----:B------:R-:W-:Y:S01]  /*0af0*/  SHF.R.S32.HI R9, RZ, 0x2, R8 ;  /* 0x00000002ff097819 */ /* 0x000fe20000011408 */
[----:B------:R-:W-:Y:S01]  /*0b00*/  IMAD.IADD R2, R12, 0x1, -R2 ;  /* 0x000000010c027824 */ /* 0x000fe200078e0a02 */
[----:B------:R-:W-:Y:S02]  /*0b10*/  SHF.R.S32.HI R6, RZ, 0x1f, R8 ;  /* 0x0000001fff067819 */ /* 0x000fe40000011408 */
[----:B------:R-:W-:Y:S01]  /*0b20*/  LOP3.LUT R3, R3, 0x1ffffffe, RZ, 0xc0, !PT ;  /* 0x1ffffffe03037812 */ /* 0x000fe200078ec0ff */
[----:B------:R-:W-:Y:S01]  /*0b30*/  IMAD R2, R2, 0x20, R5 ;  /* 0x0000002002027824 */ /* 0x000fe200078e0205 */
[----:B------:R-:W-:Y:S01]  /*0b40*/  LEA.HI R10, R6, R9, RZ, 0x3 ;  /* 0x00000009060a7211 */ /* 0x000fe200078f18ff */
[----:B------:R-:W-:Y:S01]  /*0b50*/  IMAD.HI R6, R13, 0x55555556, RZ ;  /* 0x555555560d067827 */ /* 0x000fe200078e02ff */
[----:B------:R-:W-:Y:S02]  /*0b60*/  LEA.HI R0, R0, R12, RZ, 0x2 ;  /* 0x0000000c00007211 */ /* 0x000fe400078f10ff */
[----:B------:R-:W-:Y:S01]  /*0b70*/  LOP3.LUT R10, R10, 0xfffffff8, RZ, 0xc0, !PT ;  /* 0xfffffff80a0a7812 */ /* 0x000fe200078ec0ff */
[----:B------:R-:W-:Y:S01]  /*0b80*/  IMAD.IADD R3, R4, 0x1, -R3 ;  /* 0x0000000104037824 */ /* 0x000fe200078e0a03 */
[----:B------:R-:W-:-:S02]  /*0b90*/  LOP3.LUT R4, R0, 0xfffffffc, RZ, 0xc0, !PT ;  /* 0xfffffffc00047812 */ /* 0x000fc400078ec0ff */
[----:B------:R-:W-:Y:S01]  /*0ba0*/  LEA.HI R7, R7, R11, RZ, 0x5 ;  /* 0x0000000b07077211 */ /* 0x000fe200078f28ff */
[----:B------:R-:W-:Y:S01]  /*0bb0*/  IMAD R2, R3, 0x8, R2 ;  /* 0x0000000803027824 */ /* 0x000fe200078e0202 */
[----:B------:R-:W-:Y:S01]  /*0bc0*/  LOP3.LUT R8, R8, 0x7ffffffc, RZ, 0xc0, !PT ;  /* 0x7ffffffc08087812 */ /* 0x000fe200078ec0ff */
[----:B------:R-:W-:Y:S01]  /*0bd0*/  IMAD.IADD R10, R9, 0x1, -R10 ;  /* 0x00000001090a7824 */ /* 0x000fe200078e0a0a */
[----:B------:R-:W-:Y:S01]  /*0be0*/  LEA.HI R6, R6, R6, RZ, 0x1 ;  /* 0x0000000606067211 */ /* 0x000fe200078f08ff */
[----:B------:R-:W-:Y:S01]  /*0bf0*/  IMAD.IADD R9, R12, 0x1, -R4 ;  /* 0x000000010c097824 */ /* 0x000fe200078e0a04 */
[----:B------:R-:W-:Y:S01]  /*0c00*/  SHF.R.S32.HI R7, RZ, 0x5, R7 ;  /* 0x00000005ff077819 */ /* 0x000fe20000011407 */
[----:B------:R0:W-:Y:S01]  /*0c10*/  STL [R1+0x38], R2 ;  /* 0x0000380201007387 */ /* 0x0001e20000100800 */
[----:B------:R-:W-:Y:S01]  /*0c20*/  IMAD.IADD R8, R11, 0x1, -R8 ;  /* 0x000000010b087824 */ /* 0x000fe200078e0a08 */
[----:B------:R-:W-:Y:S01]  /*0c30*/  SHF.R.S32.HI R0, RZ, 0x2, R0 ;  /* 0x00000002ff007819 */ /* 0x000fe20000011400 */
[----:B------:R-:W-:Y:S01]  /*0c40*/  IMAD R6, R6, -0x3, R13 ;  /* 0xfffffffd06067824 */ /* 0x000fe200078e020d */
[----:B------:R-:W-:Y:S01]  /*0c50*/  LEA.HI R3, R9, R9, RZ, 0x1 ;  /* 0x0000000909037211 */ /* 0x000fe200078f08ff */
[----:B------:R-:W-:-:S02]  /*0c60*/  IMAD R7, R7, 0x10, R10 ;  /* 0x0000001007077824 */ /* 0x000fc400078e020a */
[----:B------:R-:W-:Y:S01]  /*0c70*/  IMAD.SHL.U32 R4, R8, 0x2, RZ ;  /* 0x0000000208047824 */ /* 0x000fe200078e00ff */
[----:B------:R-:W-:Y:S01]  /*0c80*/  LOP3.LUT R3, R3, 0x1ffffffe, RZ, 0xc0, !PT ;  /* 0x1ffffffe03037812 */ /* 0x000fe200078ec0ff */
[----:B------:R-:W-:Y:S02]  /*0c90*/  IMAD R5, R6, 0x40, R7 ;  /* 0x0000004006057824 */ /* 0x000fe400078e0207 */
[----:B0-----:R-:W-:Y:S02]  /*0ca0*/  IMAD.SHL.U32 R2, R9, 0x8, RZ ;  /* 0x0000000809027824 */ /* 0x001fe400078e00ff */
[----:B------:R-:W-:Y:S01]  /*0cb0*/  VIADD R156, R4, 0x18 ;  /* 0x00000018049c7836 */ /* 0x000fe20000000000 */
[----:B------:R-:W-:Y:S01]  /*0cc0*/  STL [R1+0x30], R5 ;  /* 0x0000300501007387 */ /* 0x000fe20000100800 */
[C---:B------:R-:W-:Y:S02]  /*0cd0*/  VIADD R16, R2.reuse, 0x20 ;  /* 0x0000002002107836 */ /* 0x040fe40000000000 */
[----:B------:R-:W-:Y:S01]  /*0ce0*/  VIADD R17, R2, 0x40 ;  /* 0x0000004002117836 */ /* 0x000fe20000000000 */
[----:B------:R-:W-:Y:S01]  /*0cf0*/  STL [R1+0x4], R4 ;  /* 0x0000040401007387 */ /* 0x000fe20000100800 */
[C---:B------:R-:W-:Y:S01]  /*0d00*/  VIADD R153, R4.reuse, 0x30 ;  /* 0x0000003004997836 */ /* 0x040fe20000000000 */
[----:B------:R-:W-:Y:S01]  /*0d10*/  SHF.R.S32.HI R0, RZ, 0x1f, R16 ;  /* 0x0000001fff007819 */ /* 0x000fe20000011410 */
[C---:B------:R-:W-:Y:S01]  /*0d20*/  VIADD R0, R4.reuse, 0x8 ;  /* 0x0000000804007836 */ /* 0x040fe20000000000 */
[----:B------:R-:W-:Y:S01]  /*0d30*/  SHF.R.S32.HI R6, RZ, 0x1f, R17 ;  /* 0x0000001fff067819 */ /* 0x000fe20000011411 */
[----:B------:R-:W-:-:S02]  /*0d40*/  VIADD R22, R4, 0x48 ;  /* 0x0000004804167836 */ /* 0x000fc40000000000 */
[----:B------:R-:W-:Y:S01]  /*0d50*/  IMAD.IADD R3, R9, 0x1, -R3 ;  /* 0x0000000109037824 */ /* 0x000fe200078e0a03 */
[----:B------:R0:W-:Y:S01]  /*0d60*/  STL [R1], R0 ;  /* 0x0000000001007387 */ /* 0x0001e20000100800 */
[----:B------:R-:W-:Y:S01]  /*0d70*/  SHF.R.S32.HI R6, RZ, 0x1f, R0 ;  /* 0x0000001fff067819 */ /* 0x000fe20000011400 */
[C---:B------:R-:W-:Y:S02]  /*0d80*/  VIADD R157, R4.reuse, 0x10 ;  /* 0x00000010049d7836 */ /* 0x040fe40000000000 */
[C---:B------:R-:W-:Y:S02]  /*0d90*/  VIADD R155, R4.reuse, 0x20 ;  /* 0x00000020049b7836 */ /* 0x040fe40000000000 */
[----:B------:R1:W-:Y:S01]  /*0da0*/  STL [R1+0x2c], R6 ;  /* 0x00002c0601007387 */ /* 0x0003e20000100800 */
[C---:B------:R-:W-:Y:S02]  /*0db0*/  VIADD R154, R4.reuse, 0x28 ;  /* 0x00000028049a7836 */ /* 0x040fe40000000000 */
[C---:B------:R-:W-:Y:S01]  /*0dc0*/  VIADD R152, R4.reuse, 0x38 ;  /* 0x0000003804987836 */ /* 0x040fe20000000000 */
[----:B0-----:R-:W-:Y:S01]  /*0dd0*/  SHF.R.S32.HI R0, RZ, 0x1f, R156 ;  /* 0x0000001fff007819 */ /* 0x001fe2000001149c */
[C---:B------:R-:W-:Y:S01]  /*0de0*/  VIADD R23, R4.reuse, 0x40 ;  /* 0x0000004004177836 */ /* 0x040fe20000000000 */
[----:B------:R-:W-:Y:S01]  /*0df0*/  SHF.R.S32.HI R0, RZ, 0x1f, R153 ;  /* 0x0000001fff007819 */ /* 0x000fe20000011499 */
[C---:B------:R-:W-:Y:S01]  /*0e00*/  VIADD R19, R4.reuse, 0x50 ;  /* 0x0000005004137836 */ /* 0x040fe20000000000 */
[----:B------:R-:W-:Y:S01]  /*0e10*/  SHF.R.S32.HI R0, RZ, 0x1f, R22 ;  /* 0x0000001fff007819 */ /* 0x000fe20000011416 */
[----:B------:R-:W-:Y:S01]  /*0e20*/  IMAD R0, R3, 0x8, R5 ;  /* 0x0000000803007824 */ /* 0x000fe200078e0205 */
[----:B-1----:R-:W-:Y:S01]  /*0e30*/  SHF.R.S32.HI R6, RZ, 0x1f, R155 ;  /* 0x0000001fff067819 */ /* 0x002fe2000001149b */
[----:B------:R-:W-:Y:S01]  /*0e40*/  VIADD R18, R4, 0x58 ;  /* 0x0000005804127836 */ /* 0x000fe20000000000 */
[----:B------:R-:W-:-:S02]  /*0e50*/  SHF.R.S32.HI R4, RZ, 0x1f, R157 ;  /* 0x0000001fff047819 */ /* 0x000fc4000001149d */
[----:B------:R0:W-:Y:S01]  /*0e60*/  STL [R1+0x34], R0 ;  /* 0x0000340001007387 */ /* 0x0001e20000100800 */
[----:B------:R-:W-:Y:S02]  /*0e70*/  SHF.R.S32.HI R4, RZ, 0x1f, R154 ;  /* 0x0000001fff047819 */ /* 0x000fe4000001149a */
[----:B------:R-:W-:Y:S02]  /*0e80*/  SHF.R.S32.HI R6, RZ, 0x1f, R152 ;  /* 0x0000001fff067819 */ /* 0x000fe40000011498 */
[----:B------:R-:W-:Y:S02]  /*0e90*/  SHF.R.S32.HI R4, RZ, 0x1f, R23 ;  /* 0x0000001fff047819 */ /* 0x000fe40000011417 */
[----:B------:R-:W-:Y:S02]  /*0ea0*/  SHF.R.S32.HI R6, RZ, 0x1f, R19 ;  /* 0x0000001fff067819 */ /* 0x000fe40000011413 */
[----:B------:R-:W-:-:S07]  /*0eb0*/  SHF.R.S32.HI R4, RZ, 0x1f, R18 ;  /* 0x0000001fff047819 */ /* 0x000fce0000011412 */
.L_x_11204:
[----:B012-4-:R-:W1:Y:S01]  /*0ec0*/  LDC.64 R4, c[0x0][0xc88] ;  /* 0x00032200ff047b82 */ /* 0x017e620000000a00 */
[----:B------:R-:W-:Y:S01]  /*0ed0*/  ULDC.64 UR8, c[0x0][0xa28] ;  /* 0x00028a0000087ab9 */ /* 0x000fe20000000a00 */
[----:B------:R-:W-:Y:S01]  /*0ee0*/  ULDC.64 UR10, c[0x0][0xa20] ;  /* 0x00028800000a7ab9 */ /* 0x000fe20000000a00 */
[----:B------:R-:W-:Y:S01]  /*0ef0*/  ULDC UR4, c[0x0][0x424] ;  /* 0x0001090000047ab9 */ /* 0x000fe20000000800 */
[----:B------:R-:W-:Y:S01]  /*0f00*/  ULDC UR7, c[0x0][0x2f0] ;  /* 0x0000bc0000077ab9 */ /* 0x000fe20000000800 */
[----:B-1----:R-:W-:-:S06]  /*0f10*/  IMAD.WIDE R4, R39, 0x4, R4 ;  /* 0x0000000427047825 */ /* 0x002fcc00078e0204 */
        /* <DEDUP_REMOVED lines=39> */
[----:B0-----:R-:W3:Y:S01]  /*1190*/  LDG.E R0, desc[UR52][R4.64+0x4] ;  /* 0x0000043404007981 */ /* 0x001ee2000c1e1900 */
[----:B--2---:R-:W-:Y:S02]  /*11a0*/  R2UR UR4, R3 ;  /* 0x00000000030472ca */ /* 0x004fe400000e0000 */
[----:B---3--:R-:W-:-:S13]  /*11b0*/  R2UR UR6, R0 ;  /* 0x00000000000672ca */ /* 0x008fda00000e0000 */
[----:B------:R-:W-:-:S12]  /*11c0*/  UIADD3 UR4, -UR4, UR6, URZ ;  /* 0x0000000604047290 */ /* 0x000fd8000fffe13f */
.L_x_11163:
        /* <DEDUP_REMOVED lines=22> */
[-C--:B0-----:R-:W-:Y:S01]  /*1330*/  IABS R0, R4.reuse ;  /* 0x0000000400007213 */ /* 0x081fe20000000000 */
        /* <DEDUP_REMOVED lines=28> */
.L_x_11164:
[----:B------:R-:W-:Y:S01]  /*1500*/  UIMAD UR46, UR43, UR4, URZ ;  /* 0x000000042b2e72a4 */ /* 0x000fe2000f8e023f */
[----:B0-----:R-:W-:Y:S01]  /*1510*/  IMAD.U32 R0, RZ, RZ, UR9 ;  /* 0x00000009ff007e24 */ /* 0x001fe2000f8e00ff */
        /* <DEDUP_REMOVED lines=10> */
[----:B------:R-:W-:Y:S01]  /*15c0*/  R2UR UR48, R0 ;  /* 0x00000000003072ca */ /* 0x000fe200000e0000 */
[----:B------:R-:W-:Y:S01]  /*15d0*/  IMAD.MOV.U32 R0, RZ, RZ, RZ ;  /* 0x000000ffff007224 */ /* 0x000fe200078e00ff */
[----:B------:R-:W-:Y:S02]  /*15e0*/  CS2R R34, SRZ ;  /* 0x0000000000227805 */ /* 0x000fe4000001ff00 */
        /* <DEDUP_REMOVED lines=18> */
[----:B------:R-:W-:Y:S01]  /*1710*/  CS2R R134, SRZ ;  /* 0x0000000000867805 */ /* 0x000fe2000001ff00 */
[----:B------:R-:W-:-:S02]  /*1720*/  IMAD.MOV.U32 R52, RZ, RZ, RZ ;  /* 0x000000ffff347224 */ /* 0x000fc400078e00ff */
        /* <DEDUP_REMOVED lines=9> */
[----:B-1----:R-:W-:Y:S01]  /*17c0*/  ULEA UR51, UR49, UR51, 0x18 ;  /* 0x0000003331337291 */ /* 0x002fe2000f8ec03f */
[----:B0-----:R-:W-:-:S05]  /*17d0*/  VIADD R15, R14, 0xffffff80 ;  /* 0xffffff800e0f7836 */ /* 0x001fca0000000000 */
[----:B------:R-:W-:-:S04]  /*17e0*/  SHF.R.S32.HI R14, RZ, 0x1f, R15 ;  /* 0x0000001fff0e7819 */ /* 0x000fc8000001140f */
[----:B------:R-:W-:-:S04]  /*17f0*/  LEA.HI R14, R14, R15, RZ, 0x7 ;  /* 0x0000000f0e0e7211 */ /* 0x000fc800078f38ff */
[----:B------:R-:W-:-:S05]  /*1800*/  SHF.R.S32.HI R14, RZ, 0x7, R14 ;  /* 0x00000007ff0e7819 */ /* 0x000fca000001140e */
[----:B------:R-:W0:Y:S02]  /*1810*/  SHFL.IDX PT, R0, R14, RZ, 0x1f ;  /* 0x00001fff0e007589 */ /* 0x000e2400000e0000 */
[----:B0-----:R-:W-:-:S13]  /*1820*/  R2UR UR6, R0 ;  /* 0x00000000000672ca */ /* 0x001fda00000e0000 */
        /* <DEDUP_REMOVED lines=26> */
.L_x_11166:
        /* <DEDUP_REMOVED lines=42> */
.L_x_11303:
[----:B------:R-:W-:Y:S05]  /*1c70*/  @!P0 BRA `(.L_x_11168) ;  /* 0x0000000000048947 */ /* 0x000fea0003800000 */
[----:B------:R-:W-:Y:S01]  /*1c80*/  BPT.TRAP 0x1 ;  /* 0x000000040000795c */ /* 0x000fe20000300000 */
.L_x_11168:
[----:B0-----:R-:W-:Y:S02]  /*1c90*/  IMAD.U32 R3, RZ, RZ, UR38 ;  /* 0x00000026ff037e24 */ /* 0x001fe4000f8e00ff */
[----:B------:R-:W-:-:S03]  /*1ca0*/  IMAD.U32 R4, RZ, RZ, UR37 ;  /* 0x00000025ff047e24 */ /* 0x000fc6000f8e00ff */
[----:B------:R-:W-:Y:S02]  /*1cb0*/  LEA R3, R3, UR51, 0x3 ;  /* 0x0000003303037c11 */ /* 0x000fe4000f8e18ff */
[----:B------:R-:W-:-:S04]  /*1cc0*/  SHF.L.U32 R4, R4, 0x1f, RZ ;  /* 0x0000001f04047819 */ /* 0x000fc800000006ff */
[----:B------:R0:W1:Y:S01]  /*1cd0*/  SYNCS.PHASECHK.TRANS64.TRYWAIT P1, [R3+URZ+0x19c30], R4 ;  /* 0x019c3004030075a7 */ /* 0x000062000802017f */
[----:B------:R-:W-:Y:S05]  /*1ce0*/  @!P0 BRA `(.L_x_11169) ;  /* 0x0000000000048947 */ /* 0x000fea0003800000 */
[----:B------:R-:W-:Y:S01]  /*1cf0*/  BPT.TRAP 0x1 ;  /* 0x000000040000795c */ /* 0x000fe20000300000 */
.L_x_11169:
[----:B------:R-:W-:Y:S01]  /*1d00*/  IMAD.MOV.U32 R89, RZ, RZ, RZ ;  /* 0x000000ffff597224 */ /* 0x000fe200078e00ff */
[----:B-1----:R-:W-:Y:S06]  /*1d10*/  @P1 BRA `(.L_x_11170) ;  /* 0x0000000000081947 */ /* 0x002fec0003800000 */
[----:B------:R-:W1:Y:S02]  /*1d20*/  SYNCS.PHASECHK.TRANS64.TRYWAIT P1, [R3+URZ+0x19c30], R4 ;  /* 0x019c3004030075a7 */ /* 0x000e64000802017f */
[----:B-1----:R-:W-:Y:S05]  /*1d30*/  @!P1 BRA `(.L_x_11171) ;  /* 0x000000e800189947 */ /* 0x002fea0003800000 */
.L_x_11170:
[----:B------:R-:W-:Y:S05]  /*1d40*/  WARPSYNC.ALL ;  /* 0x0000000000007948 */ /* 0x000fea0003800000 */
[----:B------:R-:W-:Y:S01]  /*1d50*/  UIADD3 UR51, UR51, 0x13800, URZ ;  /* 0x0001380033337890 */ /* 0x000fe2000fffe03f */
[----:B------:R-:W-:Y:S01]  /*1d60*/  WARPGROUP.ARRIVE ;  /* 0x00000000000079c5 */ /* 0x000fe20000000000 */
[----:B------:R-:W-:Y:S02]  /*1d70*/  ULOP3.LUT UR12, UR54, 0x10000, URZ, 0xfc, !UPT ;  /* 0x00010000360c7892 */ /* 0x000fe4000f8efc3f */
[----:B------:R-:W-:Y:S01]  /*1d80*/  USHF.R.U32.HI UR51, URZ, 0x4, UR51 ;  /* 0x000000043f337899 */ /* 0x000fe20008011633 */
[----:B------:R-:W-:Y:S01]  /*1d90*/  UMOV UR13, 0xc0000010 ;  /* 0xc0000010000d7882 */ /* 0x000fe20000000000 */
[----:B------:R-:W-:-:S02]  /*1da0*/  UMOV UR15, 0xc0000010 ;  /* 0xc0000010000f7882 */ /* 0x000fc40000000000 */
[----:B------:R-:W-:Y:S02]  /*1db0*/  ULOP3.LUT UR16, UR51, 0x3fff, URZ, 0xc0, !UPT ;  /* 0x00003fff33107892 */ /* 0x000fe4000f8ec03f */
[----:B------:R-:W-:Y:S02]  /*1dc0*/  UIADD3 UR4, UR12, 0x180, URZ ;  /* 0x000001800c047890 */ /* 0x000fe4000fffe03f */
[----:B------:R-:W-:Y:S01]  /*1dd0*/  ULOP3.LUT UR16, UR16, 0x10000, URZ, 0xfc, !UPT ;  /* 0x0001000010107892 */ /* 0x000fe2000f8efc3f */
[----:B------:R-:W-:Y:S01]  /*1de0*/  UMOV UR5, 0xc0000010 ;  /* 0xc000001000057882 */ /* 0x000fe20000000000 */
[----:B------:R-:W-:Y:S02]  /*1df0*/  UMOV UR7, 0xc0000010 ;  /* 0xc000001000077882 */ /* 0x000fe40000000000 */
[----:B------:R-:W-:Y:S02]  /*1e00*/  UIMAD UR14, UR38, 0x300, UR16 ;  /* 0x00000300260e78a4 */ /* 0x000fe4000f8e0210 */
[----:B------:R-:W-:-:S02]  /*1e10*/  UIADD3 UR8, UR12, 0x300, URZ ;  /* 0x000003000c087890 */ /* 0x000fc4000fffe03f */
[----:B------:R-:W-:Y:S02]  /*1e20*/  UIADD3 UR6, UR14, 0x100, URZ ;  /* 0x000001000e067890 */ /* 0x000fe4000fffe03f */
[----:B------:R-:W-:Y:S01]  /*1e30*/  UIADD3 UR10, UR14, 0x200, URZ ;  /* 0x000002000e0a7890 */ /* 0x000fe2000fffe03f */
[----:B------:R-:W-:Y:S02]  /*1e40*/  UMOV UR9, 0xc0000010 ;  /* 0xc000001000097882 */ /* 0x000fe40000000000 */
[----:B------:R-:W-:Y:S01]  /*1e50*/  QGMMA.64x128x32.F32.E4M3.E4M3 R24, gdesc[UR12], RZ, !UPT, gsb0 ;  /* 0x01e000000c1879f3 */ /* 0x000fe2000c0008ff */
[----:B------:R-:W-:Y:S02]  /*1e60*/  UMOV UR11, 0xc0000010 ;  /* 0xc0000010000b7882 */ /* 0x000fe40000000000 */
        /* <DEDUP_REMOVED lines=9> */
.L_x_11172:
[----:B------:R-:W2:Y:S01]  /*1f00*/  LDL R90, [R1+0x4] ;  /* 0x00000400015a7983 */ /* 0x000ea20000100800 */
[C---:B01----:R-:W-:Y:S01]  /*1f10*/  FMUL.FTZ R4, R0.reuse, R24 ;  /* 0x0000001800047220 */ /* 0x043fe20000410000 */
[C---:B------:R-:W-:Y:S01]  /*1f20*/  FMUL.FTZ R5, R0.reuse, R25 ;  /* 0x0000001900057220 */ /* 0x040fe20000410000 */
[C---:B------:R-:W-:Y:S01]  /*1f30*/  FMUL.FTZ R13, R0.reuse, R34 ;  /* 0x00000022000d7220 */ /* 0x040fe20000410000 */
[C---:B------:R-:W-:Y:S01]  /*1f40*/  FMUL.FTZ R34, R0.reuse, R48 ;  /* 0x0000003000227220 */ /* 0x040fe20000410000 */
[C---:B------:R-:W-:Y:S01]  /*1f50*/  FMUL.FTZ R48, R0.reuse, R62 ;  /* 0x0000003e00307220 */ /* 0x040fe20000410000 */
[C---:B------:R-:W-:Y:S01]  /*1f60*/  FMUL.FTZ R10, R0.reuse, R28 ;  /* 0x0000001c000a7220 */ /* 0x040fe20000410000 */
[----:B------:R-:W-:Y:S01]  /*1f70*/  IMAD.U32 R62, RZ, RZ, UR50 ;  /* 0x00000032ff3e7e24 */ /* 0x000fe2000f8e00ff */
[----:B------:R-:W0:Y:S01]  /*1f80*/  MUFU.TANH R4, R4 ;  /* 0x0000000400047308 */ /* 0x000e220000002400 */
[C---:B------:R-:W-:Y:S01]  /*1f90*/  FMUL.FTZ R6, R0.reuse, R27 ;  /* 0x0000001b00067220 */ /* 0x040fe20000410000 */
[C---:B------:R-:W-:Y:S01]  /*1fa0*/  FMUL.FTZ R27, R0.reuse, R40 ;  /* 0x00000028001b7220 */ /* 0x040fe20000410000 */
[C---:B------:R-:W-:Y:S01]  /*1fb0*/  FMUL.FTZ R11, R0.reuse, R29 ;  /* 0x0000001d000b7220 */ /* 0x040fe20000410000 */
[C---:B------:R-:W-:Y:S01]  /*1fc0*/  FMUL.FTZ R40, R0.reuse, R53 ;  /* 0x0000003500287220 */ /* 0x040fe20000410000 */
[----:B------:R-:W-:Y:S01]  /*1fd0*/  FMUL.FTZ R53, R0, R67 ;  /* 0x0000004300357220 */ /* 0x000fe20000410000 */
[----:B------:R-:W-:-:S02]  /*1fe0*/  IMAD.U32 R67, RZ, RZ, UR48 ;  /* 0x00000030ff437e24 */ /* 0x000fc4000f8e00ff */
        /* <DEDUP_REMOVED lines=53> */
[----:B------:R-:W-:Y:S01]  /*2340*/  ULDC UR18, c[0x0][0x988] ;  /* 0x0002620000127ab9 */ /* 0x000fe20000000800 */
[----:B------:R-:W-:Y:S01]  /*2350*/  P2R R88, PR, RZ, 0x1 ;  /* 0x00000001ff587803 */ /* 0x000fe20000000000 */
[C---:B------:R-:W-:Y:S01]  /*2360*/  FMUL.FTZ R77, R0.reuse, R78 ;  /* 0x0000004e004d7220 */ /* 0x040fe20000410000 */
[C---:B------:R-:W-:Y:S01]  /*2370*/  FMUL.FTZ R74, R0.reuse, R83 ;  /* 0x00000053004a7220 */ /* 0x040fe20000410000 */
[----:B------:R-:W5:Y:S01]  /*2380*/  MUFU.TANH R25, R25 ;  /* 0x0000001900197308 */ /* 0x000f620000002400 */
[C---:B------:R-:W-:Y:S01]  /*2390*/  FMUL.FTZ R76, R0.reuse, R86 ;  /* 0x00000056004c7220 */ /* 0x040fe20000410000 */
[----:B------:R-:W-:Y:S01]  /*23a0*/  FMUL.FTZ R75, R0, R87 ;  /* 0x00000057004b7220 */ /* 0x000fe20000410000 */
[----:B------:R-:W-:Y:S01]  /*23b0*/  R2UR UR6, R3 ;  /* 0x00000000030672ca */ /* 0x000fe200000e0000 */
[----:B------:R-:W-:Y:S01]  /*23c0*/  UIADD3 UR17, UR48, -0x2, URZ ;  /* 0xfffffffe30117890 */ /* 0x000fe2000fffe03f */
[----:B------:R-:W-:-:S02]  /*23d0*/  IMAD.MOV.U32 R91, RZ, RZ, R89 ;  /* 0x000000ffff5b7224 */ /* 0x000fc400078e0059 */
[--C-:B------:R-:W-:Y:S01]  /*23e0*/  IMAD.MOV.U32 R93, RZ, RZ, R89.reuse ;  /* 0x000000ffff5d7224 */ /* 0x100fe200078e0059 */
[----:B------:R-:W5:Y:S01]  /*23f0*/  MUFU.TANH R8, R8 ;  /* 0x0000000800087308 */ /* 0x000f620000002400 */
[----:B------:R-:W-:Y:S01]  /*2400*/  UISETP.GE.AND UP0, UPT, UR17, UR46, UPT ;  /* 0x0000002e1100728c */ /* 0x000fe2000bf06270 */
[--C-:B------:R-:W-:Y:S02]  /*2410*/  IMAD.MOV.U32 R92, RZ, RZ, R89.reuse ;  /* 0x000000ffff5c7224 */ /* 0x100fe400078e0059 */
[--C-:B------:R-:W-:Y:S02]  /*2420*/  IMAD.MOV.U32 R95, RZ, RZ, R89.reuse ;  /* 0x000000ffff5f7224 */ /* 0x100fe400078e0059 */
[--C-:B------:R-:W-:Y:S02]  /*2430*/  IMAD.MOV.U32 R94, RZ, RZ, R89.reuse ;  /* 0x000000ffff5e7224 */ /* 0x100fe400078e0059 */
[----:B------:R-:W5:Y:S01]  /*2440*/  MUFU.TANH R24, R24 ;  /* 0x0000001800187308 */ /* 0x000f620000002400 */
[----:B------:R-:W-:Y:S01]  /*2450*/  UIADD3 UR6, UR6, 0x19c40, URZ ;  /* 0x00019c4006067890 */ /* 0x000fe2000fffe03f */
[----:B------:R-:W-:-:S02]  /*2460*/  IMAD.MOV.U32 R97, RZ, RZ, R89 ;  /* 0x000000ffff617224 */ /* 0x000fc400078e0059 */
[--C-:B------:R-:W-:Y:S01]  /*2470*/  IMAD.MOV.U32 R96, RZ, RZ, R89.reuse ;  /* 0x000000ffff607224 */ /* 0x100fe200078e0059 */
[----:B------:R-:W-:Y:S01]  /*2480*/  UPRMT UR6, UR49, 0x654, UR6 ;  /* 0x0000065431067896 */ /* 0x000fe20008000006 */
[--C-:B------:R-:W-:Y:S02]  /*2490*/  IMAD.MOV.U32 R99, RZ, RZ, R89.reuse ;  /* 0x000000ffff637224 */ /* 0x100fe400078e0059 */
[----:B------:R-:W5:Y:S01]  /*24a0*/  MUFU.TANH R9, R9 ;  /* 0x0000000900097308 */ /* 0x000f620000002400 */
[--C-:B------:R-:W-:Y:S02]  /*24b0*/  IMAD.MOV.U32 R98, RZ, RZ, R89.reuse ;  /* 0x000000ffff627224 */ /* 0x100fe400078e0059 */
[--C-:B------:R-:W-:Y:S02]  /*24c0*/  IMAD.MOV.U32 R101, RZ, RZ, R89.reuse ;  /* 0x000000ffff657224 */ /* 0x100fe400078e0059 */
[--C-:B------:R-:W-:Y:S01]  /*24d0*/  IMAD.MOV.U32 R100, RZ, RZ, R89.reuse ;  /* 0x000000ffff647224 */ /* 0x100fe200078e0059 */
[----:B------:R-:W-:Y:S01]  /*24e0*/  SYNCS.ARRIVE.TRANS64.RED.A1T0 RZ, [UR6], RZ ;  /* 0x000000ffffff79a7 */ /* 0x000fe20008100406 */
[--C-:B------:R-:W-:Y:S01]  /*24f0*/  IMAD.MOV.U32 R103, RZ, RZ, R89.reuse ;  /* 0x000000ffff677224 */ /* 0x100fe200078e0059 */
[----:B------:R-:W5:Y:S01]  /*2500*/  MUFU.TANH R27, R27 ;  /* 0x0000001b001b7308 */ /* 0x000f620000002400 */
[----:B------:R-:W-:-:S02]  /*2510*/  IMAD.MOV.U32 R102, RZ, RZ, R89 ;  /* 0x000000ffff667224 */ /* 0x000fc400078e0059 */
[--C-:B------:R-:W-:Y:S02]  /*2520*/  IMAD.MOV.U32 R105, RZ, RZ, R89.reuse ;  /* 0x000000ffff697224 */ /* 0x100fe400078e0059 */
[--C-:B------:R-:W-:Y:S02]  /*2530*/  IMAD.MOV.U32 R104, RZ, RZ, R89.reuse ;  /* 0x000000ffff687224 */ /* 0x100fe400078e0059 */
[--C-:B------:R-:W-:Y:S01]  /*2540*/  IMAD.MOV.U32 R107, RZ, RZ, R89.reuse ;  /* 0x000000ffff6b7224 */ /* 0x100fe200078e0059 */
[----:B------:R-:W5:Y:S01]  /*2550*/  MUFU.TANH R13, R13 ;  /* 0x0000000d000d7308 */ /* 0x000f620000002400 */
[--C-:B------:R-:W-:Y:S02]  /*2560*/  IMAD.MOV.U32 R106, RZ, RZ, R89.reuse ;  /* 0x000000ffff6a7224 */ /* 0x100fe400078e0059 */
[--C-:B------:R-:W-:Y:S02]  /*2570*/  IMAD.MOV.U32 R109, RZ, RZ, R89.reuse ;  /* 0x000000ffff6d7224 */ /* 0x100fe400078e0059 */
[----:B------:R-:W-:-:S02]  /*2580*/  IMAD.MOV.U32 R108, RZ, RZ, R89 ;  /* 0x000000ffff6c7224 */ /* 0x000fc400078e0059 */
[--C-:B------:R-:W-:Y:S01]  /*2590*/  IMAD.MOV.U32 R111, RZ, RZ, R89.reuse ;  /* 0x000000ffff6f7224 */ /* 0x100fe200078e0059 */
[----:B------:R-:W5:Y:S01]  /*25a0*/  MUFU.TANH R29, R29 ;  /* 0x0000001d001d7308 */ /* 0x000f620000002400 */
[--C-:B------:R-:W-:Y:S02]  /*25b0*/  IMAD.MOV.U32 R110, RZ, RZ, R89.reuse ;  /* 0x000000ffff6e7224 */ /* 0x100fe400078e0059 */
[--C-:B------:R-:W-:Y:S02]  /*25c0*/  IMAD.MOV.U32 R113, RZ, RZ, R89.reuse ;  /* 0x000000ffff717224 */ /* 0x100fe400078e0059 */
[--C-:B------:R-:W-:Y:S02]  /*25d0*/  IMAD.MOV.U32 R112, RZ, RZ, R89.reuse ;  /* 0x000000ffff707224 */ /* 0x100fe400078e0059 */
        /* <DEDUP_REMOVED lines=27> */
[----:B------:R-:W-:-:S07]  /*2790*/  IMAD.MOV.U32 R134, RZ, RZ, R89 ;  /* 0x000000ffff867224 */ /* 0x000fce00078e0059 */
        /* <DEDUP_REMOVED lines=16> */
[----:B--2---:R-:W-:Y:S01]  /*28a0*/  IADD3 R62, R62, 0x80, -R90 ;  /* 0x000000803e3e7810 */ /* 0x004fe20007ffe85a */
[----:B------:R-:W-:-:S06]  /*28b0*/  IMAD.MOV.U32 R90, RZ, RZ, R89 ;  /* 0x000000ffff5a7224 */ /* 0x000fcc00078e0059 */
[----:B------:R-:W2:Y:S01]  /*28c0*/  MUFU.TANH R42, R42 ;  /* 0x0000002a002a7308 */ /* 0x000ea20000002400 */
[----:B------:R-:W-:Y:S02]  /*28d0*/  IMAD R62, R67, -0x80, R62 ;  /* 0xffffff80433e7824 */ /* 0x000fe400078e023e */
[----:B------:R-:W-:-:S03]  /*28e0*/  FMUL.FTZ R67, R0, R84 ;  /* 0x0000005400437220 */ /* 0x000fc60000410000 */
[C---:B------:R-:W-:Y:S02]  /*28f0*/  ISETP.GT.AND P2, PT, R62.reuse, RZ, PT ;  /* 0x000000ff3e00720c */ /* 0x040fe40003f44270 */
[C---:B------:R-:W-:Y:S01]  /*2900*/  ISETP.GT.AND P1, PT, R62.reuse, 0x1, PT ;  /* 0x000000013e00780c */ /* 0x040fe20003f24270 */
[----:B------:R-:W2:Y:S01]  /*2910*/  MUFU.TANH R51, R51 ;  /* 0x0000003300337308 */ /* 0x000ea20000002400 */
[----:B------:R-:W-:Y:S02]  /*2920*/  ISETP.GT.AND P6, PT, R62, 0x8, PT ;  /* 0x000000083e00780c */ /* 0x000fe40003fc4270 */
[----:B0-----:R-:W-:Y:S02]  /*2930*/  FSEL R4, R4, -INF , P2 ;  /* 0xff80000004047808 */ /* 0x001fe40001000000 */
[----:B-1----:R-:W-:Y:S02]  /*2940*/  FSEL R5, R5, -INF , P1 ;  /* 0xff80000005057808 */ /* 0x002fe40000800000 */
[----:B------:R-:W-:Y:S01]  /*2950*/  ISETP.GT.AND P5, PT, R62, 0x9, PT ;  /* 0x000000093e00780c */ /* 0x000fe20003fa4270 */
[----:B------:R-:W0:Y:S01]  /*2960*/  MUFU.TANH R43, R43 ;  /* 0x0000002b002b7308 */ /* 0x000e220000002400 */
[----:B---3--:R-:W-:-:S02]  /*2970*/  FSEL R10, R10, -INF , P6 ;  /* 0xff8000000a0a7808 */ /* 0x008fc40003000000 */
[----:B------:R-:W-:Y:S02]  /*2980*/  FMNMX.FTZ R69, R4, R5, !PT ;  /* 0x0000000504457209 */ /* 0x000fe40007810000 */
[----:B------:R-:W-:Y:S02]  /*2990*/  ISETP.GT.AND P4, PT, R62, 0x10, PT ;  /* 0x000000103e00780c */ /* 0x000fe40003f84270 */
[----:B----4-:R-:W-:Y:S01]  /*29a0*/  FSEL R11, R11, -INF , P5 ;  /* 0xff8000000b0b7808 */ /* 0x010fe20002800000 */
[----:B------:R-:W1:Y:S01]  /*29b0*/  MUFU.TANH R54, R54 ;  /* 0x0000003600367308 */ /* 0x000e620000002400 */
[----:B------:R-:W-:Y:S02]  /*29c0*/  FMNMX.FTZ R70, R10, R69, !PT ;  /* 0x000000450a467209 */ /* 0x000fe40007810000 */
[----:B------:R-:W-:Y:S02]  /*29d0*/  ISETP.GT.AND P3, PT, R62, 0x11, PT ;  /* 0x000000113e00780c */ /* 0x000fe40003f64270 */
[----:B-----5:R-:W-:-:S02]  /*29e0*/  FSEL R21, R21, -INF , P4 ;  /* 0xff80000015157808 */ /* 0x020fc40002000000 */
[----:B------:R-:W-:Y:S01]  /*29f0*/  FMNMX.FTZ R70, R11, R70, !PT ;  /* 0x000000460b467209 */ /* 0x000fe20007810000 */
[----:B------:R-:W3:Y:S01]  /*2a00*/  MUFU.TANH R48, R48 ;  /* 0x0000003000307308 */ /* 0x000ee20000002400 */
[----:B------:R-:W-:Y:S02]  /*2a10*/  FSEL R7, R7, -INF , P2 ;  /* 0xff80000007077808 */ /* 0x000fe40001000000 */
[----:B------:R-:W-:Y:S02]  /*2a20*/  ISETP.GT.AND P2, PT, R62, 0x18, PT ;  /* 0x000000183e00780c */ /* 0x000fe40003f44270 */
[----:B------:R-:W-:Y:S02]  /*2a30*/  FSEL R14, R14, -INF , P3 ;  /* 0xff8000000e0e7808 */ /* 0x000fe40001800000 */
[----:B------:R-:W-:Y:S01]  /*2a40*/  FMNMX.FTZ R69, R21, R70, !PT ;  /* 0x0000004615457209 */ /* 0x000fe20007810000 */
[----:B------:R-:W4:Y:S01]  /*2a50*/  MUFU.TANH R55, R55 ;  /* 0x0000003700377308 */ /* 0x000f220000002400 */
[----:B------:R-:W-:-:S02]  /*2a60*/  FSEL R6, R6, -INF , P1 ;  /* 0xff80000006067808 */ /* 0x000fc40000800000 */
[----:B------:R-:W-:Y:S02]  /*2a70*/  ISETP.GT.AND P1, PT, R62, 0x19, PT ;  /* 0x000000193e00780c */ /* 0x000fe40003f24270 */
[----:B------:R-:W-:Y:S02]  /*2a80*/  FSEL R25, R25, -INF , P2 ;  /* 0xff80000019197808 */ /* 0x000fe40001000000 */
[----:B------:R-:W-:Y:S01]  /*2a90*/  FMNMX.FTZ R70, R14, R69, !PT ;  /* 0x000000450e467209 */ /* 0x000fe20007810000 */
[----:B------:R-:W5:Y:S01]  /*2aa0*/  MUFU.TANH R49, R49 ;  /* 0x0000003100317308 */ /* 0x000f620000002400 */
[----:B------:R-:W-:Y:S02]  /*2ab0*/  FSEL R8, R8, -INF , P6 ;  /* 0xff80000008087808 */ /* 0x000fe40003000000 */
[----:B------:R-:W-:Y:S02]  /*2ac0*/  ISETP.GT.AND P6, PT, R62, 0x20, PT ;  /* 0x000000203e00780c */ /* 0x000fe40003fc4270 */
[----:B------:R-:W-:-:S02]  /*2ad0*/  FSEL R24, R24, -INF , P1 ;  /* 0xff80000018187808 */ /* 0x000fc40000800000 */
[----:B------:R-:W-:Y:S01]  /*2ae0*/  FMNMX.FTZ R69, R25, R70, !PT ;  /* 0x0000004619457209 */ /* 0x000fe20007810000 */
[----:B------:R-:W5:Y:S01]  /*2af0*/  MUFU.TANH R58, R58 ;  /* 0x0000003a003a7308 */ /* 0x000f620000002400 */
[----:B------:R-:W-:Y:S02]  /*2b00*/  FSEL R9, R9, -INF , P5 ;  /* 0xff80000009097808 */ /* 0x000fe40002800000 */
[----:B------:R-:W-:Y:S02]  /*2b10*/  ISETP.GT.AND P5, PT, R62, 0x21, PT ;  /* 0x000000213e00780c */ /* 0x000fe40003fa4270 */
[----:B------:R-:W-:Y:S02]  /*2b20*/  FSEL R27, R27, -INF , P6 ;  /* 0xff8000001b1b7808 */ /* 0x000fe40003000000 */
[----:B------:R-:W-:Y:S01]  /*2b30*/  FMNMX.FTZ R70, R24, R69, !PT ;  /* 0x0000004518467209 */ /* 0x000fe20007810000 */
[----:B------:R-:W5:Y:S01]  /*2b40*/  MUFU.TANH R52, R52 ;  /* 0x0000003400347308 */ /* 0x000f620000002400 */
        /* <DEDUP_REMOVED lines=60> */
[----:B--2---:R-:W-:-:S02]  /*2f10*/  FSEL R42, R42, -INF , P4 ;  /* 0xff8000002a2a7808 */ /* 0x004fc40002000000 */
[----:B------:R-:W-:Y:S02]  /*2f20*/  ISETP.GT.AND P4, PT, R62, 0x58, PT ;  /* 0x000000583e00780c */ /* 0x000fe40003f84270 */
[----:B------:R-:W-:Y:S02]  /*2f30*/  FSEL R51, R51, -INF , P5 ;  /* 0xff80000033337808 */ /* 0x000fe40002800000 */
[----:B------:R-:W-:Y:S01]  /*2f40*/  FMNMX.FTZ R38, R50, R71, !PT ;  /* 0x0000004732267209 */ /* 0x000fe20007810000 */
[----:B------:R-:W-:Y:S01]  /*2f50*/  MUFU.TANH R77, R77 ;  /* 0x0000004d004d7308 */ /* 0x000fe20000002400 */
[----:B0-----:R-:W-:Y:S02]  /*2f60*/  FSEL R43, R43, -INF , P3 ;  /* 0xff8000002b2b7808 */ /* 0x001fe40001800000 */
[----:B------:R-:W-:Y:S02]  /*2f70*/  ISETP.GT.AND P3, PT, R62, 0x59, PT ;  /* 0x000000593e00780c */ /* 0x000fe40003f64270 */
[----:B-1----:R-:W-:-:S02]  /*2f80*/  FSEL R54, R54, -INF , P4 ;  /* 0xff80000036367808 */ /* 0x002fc40002000000 */
[----:B------:R-:W-:Y:S01]  /*2f90*/  FMNMX.FTZ R71, R51, R38, !PT ;  /* 0x0000002633477209 */ /* 0x000fe20007810000 */
[----:B------:R-:W0:Y:S01]  /*2fa0*/  MUFU.TANH R74, R74 ;  /* 0x0000004a004a7308 */ /* 0x000e220000002400 */
[----:B---3--:R-:W-:Y:S02]  /*2fb0*/  FSEL R48, R48, -INF , P2 ;  /* 0xff80000030307808 */ /* 0x008fe40001000000 */
[----:B------:R-:W-:Y:S02]  /*2fc0*/  ISETP.GT.AND P2, PT, R62, 0x60, PT ;  /* 0x000000603e00780c */ /* 0x000fe40003f44270 */
[----:B----4-:R-:W-:Y:S02]  /*2fd0*/  FSEL R55, R55, -INF , P3 ;  /* 0xff80000037377808 */ /* 0x010fe40001800000 */
[----:B------:R-:W-:Y:S01]  /*2fe0*/  FMNMX.FTZ R38, R54, R71, !PT ;  /* 0x0000004736267209 */ /* 0x000fe20007810000 */
[----:B------:R-:W1:Y:S01]  /*2ff0*/  MUFU.TANH R76, R76 ;  /* 0x0000004c004c7308 */ /* 0x000e620000002400 */
[----:B-----5:R-:W-:-:S02]  /*3000*/  FSEL R49, R49, -INF , P1 ;  /* 0xff80000031317808 */ /* 0x020fc40000800000 */
[----:B------:R-:W-:Y:S02]  /*3010*/  ISETP.GT.AND P1, PT, R62, 0x61, PT ;  /* 0x000000613e00780c */ /* 0x000fe40003f24270 */
[----:B------:R-:W-:Y:S02]  /*3020*/  FSEL R70, R58, -INF , P2 ;  /* 0xff8000003a467808 */ /* 0x000fe40001000000 */
[----:B------:R-:W-:Y:S01]  /*3030*/  FMNMX.FTZ R71, R55, R38, !PT ;  /* 0x0000002637477209 */ /* 0x000fe20007810000 */
[----:B------:R-:W2:Y:S01]  /*3040*/  MUFU.TANH R75, R75 ;  /* 0x0000004b004b7308 */ /* 0x000ea20000002400 */
[----:B------:R-:W-:Y:S02]  /*3050*/  FSEL R52, R52, -INF , P6 ;  /* 0xff80000034347808 */ /* 0x000fe40003000000 */
[----:B------:R-:W-:Y:S02]  /*3060*/  ISETP.GT.AND P6, PT, R62, 0x68, PT ;  /* 0x000000683e00780c */ /* 0x000fe40003fc4270 */
[----:B------:R-:W-:-:S02]  /*3070*/  FSEL R59, R59, -INF , P1 ;  /* 0xff8000003b3b7808 */ /* 0x000fc40000800000 */
[----:B------:R-:W-:Y:S02]  /*3080*/  FMNMX.FTZ R38, R70, R71, !PT ;  /* 0x0000004746267209 */ /* 0x000fe40007810000 */
[----:B------:R-:W-:Y:S02]  /*3090*/  FSEL R53, R53, -INF , P5 ;  /* 0xff80000035357808 */ /* 0x000fe40002800000 */
[----:B------:R-:W-:Y:S02]  /*30a0*/  ISETP.GT.AND P5, PT, R62, 0x69, PT ;  /* 0x000000693e00780c */ /* 0x000fe40003fa4270 */
[----:B------:R-:W-:Y:S02]  /*30b0*/  FSEL R66, R66, -INF , P6 ;  /* 0xff80000042427808 */ /* 0x000fe40003000000 */
[----:B------:R-:W-:Y:S02]  /*30c0*/  FMNMX.FTZ R71, R59, R38, !PT ;  /* 0x000000263b477209 */ /* 0x000fe40007810000 */
[----:B------:R-:W-:-:S02]  /*30d0*/  FSEL R56, R56, -INF , P4 ;  /* 0xff80000038387808 */ /* 0x000fc40002000000 */
[----:B------:R-:W-:Y:S02]  /*30e0*/  ISETP.GT.AND P4, PT, R62, 0x70, PT ;  /* 0x000000703e00780c */ /* 0x000fe40003f84270 */
[----:B------:R-:W-:Y:S02]  /*30f0*/  FSEL R63, R63, -INF , P5 ;  /* 0xff8000003f3f7808 */ /* 0x000fe40002800000 */
[----:B------:R-:W-:Y:S02]  /*3100*/  FMNMX.FTZ R38, R66, R71, !PT ;  /* 0x0000004742267209 */ /* 0x000fe40007810000 */
        /* <DEDUP_REMOVED lines=13> */
[----:B------:R-:W-:Y:S02]  /*31e0*/  FMNMX.FTZ R71, R67, R38, !PT ;  /* 0x0000002643477209 */ /* 0x000fe40007810000 */
[----:B0-----:R-:W-:-:S02]  /*31f0*/  FSEL R74, R74, -INF , P3 ;  /* 0xff8000004a4a7808 */ /* 0x001fc40001800000 */
[----:B------:R-:W-:Y:S02]  /*3200*/  FMNMX.FTZ R71, R68, R71, !PT ;  /* 0x0000004744477209 */ /* 0x000fe40007810000 */
[----:B-1----:R-:W-:Y:S02]  /*3210*/  FSEL R76, R76, -INF , P2 ;  /* 0xff8000004c4c7808 */ /* 0x002fe40001000000 */
[----:B--2---:R-:W-:Y:S01]  /*3220*/  FSEL R75, R75, -INF , P1 ;  /* 0xff8000004b4b7808 */ /* 0x004fe20000800000 */
[----:B------:R-:W0:Y:S02]  /*3230*/  SHFL.BFLY PT, R38, R71, 0x2, 0x1f ;  /* 0x0c401f0047267f89 */ /* 0x000e2400000e0000 */
[----:B0-----:R-:W-:Y:S01]  /*3240*/  FMNMX.FTZ R58, R71, R38, !PT ;  /* 0x00000026473a7209 */ /* 0x001fe20007810000 */
[----:B------:R-:W-:Y:S01]  /*3250*/  FMUL.FTZ R71, R0, R79 ;  /* 0x0000004f00477220 */ /* 0x000fe20000410000 */
[----:B------:R-:W-:-:S03]  /*3260*/  FMNMX.FTZ R79, R7, R6, !PT ;  /* 0x00000006074f7209 */ /* 0x000fc60007810000 */
[----:B------:R-:W0:Y:S02]  /*3270*/  SHFL.BFLY PT, R73, R58, 0x1, 0x1f ;  /* 0x0c201f003a497f89 */ /* 0x000e2400000e0000 */
[----:B------:R-:W1:Y:S02]  /*3280*/  MUFU.TANH R71, R71 ;  /* 0x0000004700477308 */ /* 0x000e640000002400 */
[----:B-1----:R-:W-:Y:S02]  /*3290*/  FSEL R71, R71, -INF , P5 ;  /* 0xff80000047477808 */ /* 0x002fe40002800000 */
[----:B0-----:R-:W-:Y:S01]  /*32a0*/  FMNMX.FTZ R38, R58, R73, !PT ;  /* 0x000000493a267209 */ /* 0x001fe20007810000 */
[----:B------:R-:W-:Y:S01]  /*32b0*/  IMAD.U32 R73, RZ, RZ, UR18 ;  /* 0x00000012ff497e24 */ /* 0x000fe2000f8e00ff */
[----:B------:R-:W-:Y:S02]  /*32c0*/  FMNMX.FTZ R58, R8, R79, !PT ;  /* 0x0000004f083a7209 */ /* 0x000fe40007810000 */
[C---:B------:R-:W-:Y:S01]  /*32d0*/  FSETP.NEU.FTZ.AND P0, PT, R38.reuse, -INF , PT ;  /* 0xff8000002600780b */ /* 0x040fe20003f1d000 */
[----:B------:R-:W-:-:S01]  /*32e0*/  FFMA.FTZ R72, R38, R73, -8 ;  /* 0xc100000026487423 */ /* 0x000fc20000010049 */
[----:B------:R-:W-:Y:S01]  /*32f0*/  FMNMX.FTZ R58, R9, R58, !PT ;  /* 0x0000003a093a7209 */ /* 0x000fe20007810000 */
[----:B------:R-:W-:-:S03]  /*3300*/  FMUL.FTZ R73, R0, R82 ;  /* 0x0000005200497220 */ /* 0x000fc60000410000 */
[----:B------:R-:W-:Y:S02]  /*3310*/  FMNMX.FTZ R79, R13, R58, !PT ;  /* 0x0000003a0d4f7209 */ /* 0x000fe40007810000 */
[----:B------:R-:W-:Y:S01]  /*3320*/  FSEL R72, R72, RZ, P0 ;  /* 0x000000ff48487208 */ /* 0x000fe20000000000 */
[----:B------:R-:W0:Y:S01]  /*3330*/  MUFU.TANH R73, R73 ;  /* 0x0000004900497308 */ /* 0x000e220000002400 */
[----:B------:R-:W-:Y:S02]  /*3340*/  FMNMX.FTZ R58, R12, R79, !PT ;  /* 0x0000004f0c3a7209 */ /* 0x000fe40007810000 */
[----:B------:R-:W-:Y:S01]  /*3350*/  ISETP.NE.AND P0, PT, R88, RZ, PT ;  /* 0x000000ff5800720c */ /* 0x000fe20003f05270 */
        /* <DEDUP_REMOVED lines=15> */
[----:B0-----:R-:W-:Y:S01]  /*3450*/  FSEL R73, R73, -INF , P4 ;  /* 0xff80000049497808 */ /* 0x001fe20002000000 */
        /* <DEDUP_REMOVED lines=8> */
[----:B------:R-:W-:Y:S01]  /*34e0*/  MUFU.EX2 R4, R4 ;  /* 0x0000000400047308 */ /* 0x000fe20000000800 */
[----:B------:R-:W-:Y:S01]  /*34f0*/  FMNMX.FTZ R58, R36, R79, !PT ;  /* 0x0000004f243a7209 */ /* 0x000fe20007810000 */
[----:B------:R-:W-:Y:S01]  /*3500*/  FFMA.FTZ R79, R31, UR18, -R72 ;  /* 0x000000121f4f7c23 */ /* 0x000fe20008010848 */
[----:B------:R-:W-:-:S02]  /*3510*/  IMAD.MOV.U32 R88, RZ, RZ, R89 ;  /* 0x000000ffff587224 */ /* 0x000fc400078e0059 */
[----:B------:R-:W-:-:S03]  /*3520*/  FMNMX.FTZ R58, R37, R58, !PT ;  /* 0x0000003a253a7209 */ /* 0x000fc60007810000 */
[----:B------:R-:W-:Y:S01]  /*3530*/  MUFU.EX2 R5, R5 ;  /* 0x0000000500057308 */ /* 0x000fe20000000800 */
[----:B------:R-:W-:-:S04]  /*3540*/  FMNMX.FTZ R62, R69, R58, !PT ;  /* 0x0000003a453e7209 */ /* 0x000fc80007810000 */
[----:B------:R-:W-:-:S03]  /*3550*/  FMNMX.FTZ R29, R39, R62, !PT ;  /* 0x0000003e271d7209 */ /* 0x000fc60007810000 */
[----:B------:R0:W-:Y:S01]  /*3560*/  MUFU.EX2 R58, R78 ;  /* 0x0000004e003a7308 */ /* 0x0001e20000000800 */
[----:B------:R-:W-:-:S04]  /*3570*/  FMNMX.FTZ R62, R42, R29, !PT ;  /* 0x0000001d2a3e7209 */ /* 0x000fc80007810000 */
[----:B------:R-:W-:Y:S01]  /*3580*/  FMNMX.FTZ R31, R43, R62, !PT ;  /* 0x0000003e2b1f7209 */ /* 0x000fe20007810000 */
[----:B------:R-:W-:-:S02]  /*3590*/  FFMA.FTZ R62, R30, UR18, -R72 ;  /* 0x000000121e3e7c23 */ /* 0x000fc40008010848 */
[----:B------:R-:W-:Y:S01]  /*35a0*/  MUFU.EX2 R29, R79 ;  /* 0x0000004f001d7308 */ /* 0x000fe20000000800 */
[----:B------:R-:W-:-:S04]  /*35b0*/  FMNMX.FTZ R30, R48, R31, !PT ;  /* 0x0000001f301e7209 */ /* 0x000fc80007810000 */
[----:B------:R-:W-:Y:S01]  /*35c0*/  FMNMX.FTZ R31, R49, R30, !PT ;  /* 0x0000001e311f7209 */ /* 0x000fe20007810000 */
[----:B------:R-:W-:-:S02]  /*35d0*/  FFMA.FTZ R30, R34, UR18, -R72 ;  /* 0x00000012221e7c23 */ /* 0x000fc40008010848 */
[----:B------:R-:W-:Y:S01]  /*35e0*/  MUFU.EX2 R10, R10 ;  /* 0x0000000a000a7308 */ /* 0x000fe20000000800 */
[----:B------:R-:W-:-:S04]  /*35f0*/  FMNMX.FTZ R34, R52, R31, !PT ;  /* 0x0000001f34227209 */ /* 0x000fc80007810000 */
[----:B------:R-:W-:-:S03]  /*3600*/  FMNMX.FTZ R31, R53, R34, !PT ;  /* 0x00000022351f7209 */ /* 0x000fc60007810000 */
[----:B------:R-:W1:Y:S01]  /*3610*/  MUFU.EX2 R11, R11 ;  /* 0x0000000b000b7308 */ /* 0x000e620000000800 */
[----:B------:R-:W-:-:S04]  /*3620*/  FMNMX.FTZ R34, R56, R31, !PT ;  /* 0x0000001f38227209 */ /* 0x000fc80007810000 */
[----:B------:R-:W-:Y:S01]  /*3630*/  FMNMX.FTZ R35, R57, R34, !PT ;  /* 0x0000002239237209 */ /* 0x000fe20007810000 */
[----:B------:R-:W-:-:S01]  /*3640*/  FFMA.FTZ R34, R41, UR18, -R72 ;  /* 0x0000001229227c23 */ /* 0x000fc20008010848 */
[--C-:B------:R-:W-:Y:S01]  /*3650*/  FFMA.FTZ R41, R40, UR18, -R72.reuse ;  /* 0x0000001228297c23 */ /* 0x100fe20008010848 */
[----:B------:R-:W-:-:S01]  /*3660*/  FFMA.FTZ R40, R45, UR18, -R72 ;  /* 0x000000122d287c23 */ /* 0x000fc20008010848 */
[----:B0-----:R-:W-:Y:S01]  /*3670*/  FMNMX.FTZ R78, R60, R35, !PT ;  /* 0x000000233c4e7209 */ /* 0x001fe20007810000 */
[----:B------:R0:W-:Y:S01]  /*3680*/  MUFU.EX2 R31, R80 ;  /* 0x00000050001f7308 */ /* 0x0001e20000000800 */
[----:B------:R-:W-:Y:S01]  /*3690*/  FSEL R35, R77, -INF , P6 ;  /* 0xff8000004d237808 */ /* 0x000fe20003000000 */
[--C-:B------:R-:W-:Y:S01]  /*36a0*/  FFMA.FTZ R77, R47, UR18, -R72.reuse ;  /* 0x000000122f4d7c23 */ /* 0x100fe20008010848 */
[----:B------:R-:W-:Y:S01]  /*36b0*/  FMNMX.FTZ R78, R61, R78, !PT ;  /* 0x0000004e3d4e7209 */ /* 0x000fe20007810000 */
[--C-:B------:R-:W-:Y:S01]  /*36c0*/  FFMA.FTZ R47, R51, UR18, -R72.reuse ;  /* 0x00000012332f7c23 */ /* 0x100fe20008010848 */
[----:B------:R-:W-:-:S01]  /*36d0*/  FFMA.FTZ R51, R55, UR18, -R72 ;  /* 0x0000001237337c23 */ /* 0x000fc20008010848 */
[--C-:B------:R-:W-:Y:S01]  /*36e0*/  FFMA.FTZ R55, R59, UR18, -R72.reuse ;  /* 0x000000123b377c23 */ /* 0x100fe20008010848 */
[----:B------:R-:W-:Y:S01]  /*36f0*/  FMNMX.FTZ R78, R35, R78, !PT ;  /* 0x0000004e234e7209 */ /* 0x000fe20007810000 */
[----:B------:R-:W-:Y:S01]  /*3700*/  MUFU.EX2 R21, R21 ;  /* 0x0000001500157308 */ /* 0x000fe20000000800 */
[----:B0-----:R-:W-:-:S01]  /*3710*/  FFMA.FTZ R80, R44, UR18, -R72 ;  /* 0x000000122c507c23 */ /* 0x001fc20008010848 */
[----:B-1----:R-:W-:-:S02]  /*3720*/  F2FP.SATFINITE.E4M3.F32.PACK_AB_MERGE_C R148, R11, R10, RZ ;  /* 0x0000000a0b94723e */ /* 0x002fc400048070ff */
[----:B------:R-:W-:Y:S02]  /*3730*/  FMNMX.FTZ R78, R71, R78, !PT ;  /* 0x0000004e474e7209 */ /* 0x000fe40007810000 */
[----:B------:R-:W-:Y:S02]  /*3740*/  F2FP.SATFINITE.E4M3.F32.PACK_AB_MERGE_C R148, R5, R4, R148 ;  /* 0x000000040594723e */ /* 0x000fe40004807094 */
        /* <DEDUP_REMOVED lines=9> */
[----:B------:R-:W-:-:S01]  /*37e0*/  FFMA.FTZ R54, R70, UR18, -R72 ;  /* 0x0000001246367c23 */ /* 0x000fc20008010848 */
[----:B------:R-:W0:Y:S01]  /*37f0*/  SHFL.BFLY PT, R79, R78, 0x2, 0x1f ;  /* 0x0c401f004e4f7f89 */ /* 0x000e2200000e0000 */
[----:B------:R-:W-:Y:S08]  /*3800*/  MUFU.EX2 R45, R80 ;  /* 0x00000050002d7308 */ /* 0x000ff00000000800 */
[----:B------:R-:W1:Y:S08]  /*3810*/  MUFU.EX2 R24, R24 ;  /* 0x0000001800187308 */ /* 0x000e700000000800 */
[----:B------:R-:W-:Y:S01]  /*3820*/  MUFU.EX2 R27, R27 ;  /* 0x0000001b001b7308 */ /* 0x000fe20000000800 */
[----:B0-----:R-:W-:-:S07]  /*3830*/  FMNMX.FTZ R79, R78, R79, !PT ;  /* 0x0000004f4e4f7209 */ /* 0x001fce0007810000 */
[----:B------:R-:W0:Y:S01]  /*3840*/  MUFU.EX2 R62, R62 ;  /* 0x0000003e003e7308 */ /* 0x000e220000000800 */
[----:B-1----:R-:W-:Y:S01]  /*3850*/  F2FP.SATFINITE.E4M3.F32.PACK_AB_MERGE_C R150, R24, R25, RZ ;  /* 0x000000191896723e */ /* 0x002fe200048070ff */
[----:B------:R-:W1:Y:S03]  /*3860*/  SHFL.BFLY PT, R70, R79, 0x1, 0x1f ;  /* 0x0c201f004f467f89 */ /* 0x000e6600000e0000 */
[----:B------:R-:W-:-:S03]  /*3870*/  F2FP.SATFINITE.E4M3.F32.PACK_AB_MERGE_C R150, R14, R21, R150 ;  /* 0x000000150e96723e */ /* 0x000fc60004807096 */
[----:B------:R-:W-:Y:S08]  /*3880*/  MUFU.EX2 R30, R30 ;  /* 0x0000001e001e7308 */ /* 0x000ff00000000800 */
[----:B------:R-:W-:Y:S01]  /*3890*/  MUFU.EX2 R34, R34 ;  /* 0x0000002200227308 */ /* 0x000fe20000000800 */
[----:B0-----:R-:W-:-:S04]  /*38a0*/  F2FP.SATFINITE.E4M3.F32.PACK_AB_MERGE_C R136, R62, R29, RZ ;  /* 0x0000001d3e88723e */ /* 0x001fc800048070ff */
[----:B------:R-:W-:-:S03]  /*38b0*/  F2FP.SATFINITE.E4M3.F32.PACK_AB_MERGE_C R136, R58, R27, R136 ;  /* 0x0000001b3a88723e */ /* 0x000fc60004807088 */
[----:B------:R-:W0:Y:S01]  /*38c0*/  MUFU.EX2 R41, R41 ;  /* 0x0000002900297308 */ /* 0x000e220000000800 */
[----:B-1----:R-:W-:Y:S01]  /*38d0*/  FMNMX.FTZ R59, R79, R70, !PT ;  /* 0x000000464f3b7209 */ /* 0x002fe20007810000 */
[----:B------:R-:W-:-:S03]  /*38e0*/  IMAD.U32 R70, RZ, RZ, UR18 ;  /* 0x00000012ff467e24 */ /* 0x000fc6000f8e00ff */
        /* <DEDUP_REMOVED lines=21> */
[----:B------:R-:W1:Y:S01]  /*3a40*/  MUFU.EX2 R6, R6 ;  /* 0x0000000600067308 */ /* 0x000e620000000800 */
[----:B------:R-:W-:-:S01]  /*3a50*/  FFMA.FTZ R20, R37, UR18, -R70 ;  /* 0x0000001225147c23 */ /* 0x000fc20008010846 */
[--C-:B------:R-:W-:Y:S01]  /*3a60*/  FFMA.FTZ R37, R39, UR18, -R70.reuse ;  /* 0x0000001227257c23 */ /* 0x100fe20008010846 */
[----:B------:R-:W-:-:S01]  /*3a70*/  FFMA.FTZ R39, R48, UR18, -R70 ;  /* 0x0000001230277c23 */ /* 0x000fc20008010846 */
[----:B------:R-:W-:Y:S01]  /*3a80*/  FADD.FTZ R48, R10, R43 ;  /* 0x0000002b0a307221 */ /* 0x000fe20000010000 */
[----:B------:R-:W-:-:S01]  /*3a90*/  FFMA.FTZ R13, R28, UR18, -R70 ;  /* 0x000000121c0d7c23 */ /* 0x000fc20008010846 */
[--C-:B------:R-:W-:Y:S01]  /*3aa0*/  FFMA.FTZ R28, R32, UR18, -R70.reuse ;  /* 0x00000012201c7c23 */ /* 0x100fe20008010846 */
[----:B------:R-:W-:-:S01]  /*3ab0*/  FFMA.FTZ R15, R36, UR18, -R70 ;  /* 0x00000012240f7c23 */ /* 0x000fc20008010846 */
[----:B------:R-:W2:Y:S01]  /*3ac0*/  MUFU.EX2 R72, R72 ;  /* 0x0000004800487308 */ /* 0x000ea20000000800 */
[----:B------:R-:W-:-:S01]  /*3ad0*/  FADD.FTZ R48, R11, R48 ;  /* 0x000000300b307221 */ /* 0x000fc20000010000 */
[--C-:B------:R-:W-:Y:S01]  /*3ae0*/  FFMA.FTZ R36, R52, UR18, -R70.reuse ;  /* 0x0000001234247c23 */ /* 0x100fe20008010846 */
[----:B------:R-:W-:-:S01]  /*3af0*/  FFMA.FTZ R32, R69, UR18, -R70 ;  /* 0x0000001245207c23 */ /* 0x000fc20008010846 */
[--C-:B------:R-:W-:Y:S01]  /*3b00*/  FFMA.FTZ R53, R53, UR18, -R70.reuse ;  /* 0x0000001235357c23 */ /* 0x100fe20008010846 */
[----:B0-----:R-:W-:Y:S01]  /*3b10*/  F2FP.SATFINITE.E4M3.F32.PACK_AB_MERGE_C R138, R41, R34, RZ ;  /* 0x00000022298a723e */ /* 0x001fe200048070ff */
        /* <DEDUP_REMOVED lines=8> */
[----:B------:R-:W-:-:S02]  /*3ba0*/  F2FP.SATFINITE.E4M3.F32.PACK_AB_MERGE_C R138, R31, R30, R138 ;  /* 0x0000001e1f8a723e */ /* 0x000fc4000480708a */
[----:B------:R-:W1:Y:S01]  /*3bb0*/  MUFU.EX2 R8, R8 ;  /* 0x0000000800087308 */ /* 0x000e620000000800 */
[----:B--2---:R-:W-:-:S01]  /*3bc0*/  FADD.FTZ R80, R72, R49 ;  /* 0x0000003148507221 */ /* 0x004fc20000010000 */
[----:B------:R-:W-:-:S04]  /*3bd0*/  FADD.FTZ R49, R21, R48 ;  /* 0x0000003015317221 */ /* 0x000fc80000010000 */
[----:B------:R-:W-:Y:S02]  /*3be0*/  FADD.FTZ R52, R14, R49 ;  /* 0x000000310e347221 */ /* 0x000fe40000010000 */
[----:B------:R-:W2:Y:S01]  /*3bf0*/  MUFU.EX2 R9, R9 ;  /* 0x0000000900097308 */ /* 0x000ea20000000800 */
[----:B0-----:R-:W-:-:S01]  /*3c00*/  FADD.FTZ R43, R79, R80 ;  /* 0x000000504f2b7221 */ /* 0x001fc20000010000 */
[----:B------:R-:W-:Y:S01]  /*3c10*/  FADD.FTZ R69, R25, R52 ;  /* 0x0000003419457221 */ /* 0x000fe20000010000 */
[----:B------:R-:W-:-:S04]  /*3c20*/  F2FP.SATFINITE.E4M3.F32.PACK_AB_MERGE_C R149, R79, R72, RZ ;  /* 0x000000484f95723e */ /* 0x000fc800048070ff */
[----:B------:R-:W-:Y:S01]  /*3c30*/  F2FP.SATFINITE.E4M3.F32.PACK_AB_MERGE_C R149, R6, R7, R149 ;  /* 0x000000070695723e */ /* 0x000fe20004807095 */
[----:B------:R-:W0:Y:S01]  /*3c40*/  MUFU.EX2 R78, R78 ;  /* 0x0000004e004e7308 */ /* 0x000e220000000800 */
[----:B-1----:R-:W-:-:S01]  /*3c50*/  FADD.FTZ R48, R8, R43 ;  /* 0x0000002b08307221 */ /* 0x002fc20000010000 */
[----:B------:R-:W-:Y:S01]  /*3c60*/  FFMA.FTZ R43, R56, UR18, -R70 ;  /* 0x00000012382b7c23 */ /* 0x000fe20008010846 */
[----:B------:R-:W-:-:S05]  /*3c70*/  FADD.FTZ R56, R24, R69 ;  /* 0x0000004518387221 */ /* 0x000fca0000010000 */
[----:B------:R-:W1:Y:S01]  /*3c80*/  MUFU.EX2 R81, R81 ;  /* 0x0000005100517308 */ /* 0x000e620000000800 */
[----:B--2---:R-:W-:-:S01]  /*3c90*/  FADD.FTZ R49, R9, R48 ;  /* 0x0000003009317221 */ /* 0x004fc20000010000 */
[----:B------:R-:W-:Y:S01]  /*3ca0*/  FFMA.FTZ R48, R57, UR18, -R70 ;  /* 0x0000001239307c23 */ /* 0x000fe20008010846 */
[----:B------:R-:W-:-:S04]  /*3cb0*/  FADD.FTZ R57, R27, R56 ;  /* 0x000000381b397221 */ /* 0x000fc80000010000 */
[----:B------:R-:W-:Y:S01]  /*3cc0*/  FADD.FTZ R56, R58, R57 ;  /* 0x000000393a387221 */ /* 0x000fe20000010000 */
        /* <DEDUP_REMOVED lines=18> */
[----:B------:R2:W-:Y:S08]  /*3df0*/  MUFU.EX2 R3, R53 ;  /* 0x0000003500037308 */ /* 0x0005f00000000800 */
[----:B------:R-:W3:Y:S01]  /*3e00*/  MUFU.EX2 R32, R32 ;  /* 0x0000002000207308 */ /* 0x000ee20000000800 */
[----:B--2---:R-:W-:-:S04]  /*3e10*/  FADD.FTZ R53, R29, R56 ;  /* 0x000000381d357221 */ /* 0x004fc80000010000 */
[----:B------:R-:W-:-:S03]  /*3e20*/  FADD.FTZ R53, R62, R53 ;  /* 0x000000353e357221 */ /* 0x000fc60000010000 */
[----:B------:R-:W2:Y:S01]  /*3e30*/  MUFU.EX2 R37, R37 ;  /* 0x0000002500257308 */ /* 0x000ea20000000800 */
[----:B------:R-:W-:-:S01]  /*3e40*/  FADD.FTZ R56, R30, R53 ;  /* 0x000000351e387221 */ /* 0x000fc20000010000 */
[----:B0-----:R-:W-:-:S03]  /*3e50*/  FADD.FTZ R53, R15, R52 ;  /* 0x000000340f357221 */ /* 0x001fc60000010000 */
[----:B------:R-:W-:Y:S01]  /*3e60*/  FADD.FTZ R11, R31, R56 ;  /* 0x000000381f0b7221 */ /* 0x000fe20000010000 */
[----:B-1----:R-:W-:-:S02]  /*3e70*/  FADD.FTZ R53, R20, R53 ;  /* 0x0000003514357221 */ /* 0x002fc40000010000 */
[----:B------:R-:W0:Y:S01]  /*3e80*/  MUFU.EX2 R26, R26 ;  /* 0x0000001a001a7308 */ /* 0x000e220000000800 */
[----:B------:R-:W-:-:S01]  /*3e90*/  FADD.FTZ R24, R34, R11 ;  /* 0x0000000b22187221 */ /* 0x000fc20000010000 */
[----:B---3--:R-:W-:-:S03]  /*3ea0*/  FADD.FTZ R52, R32, R53 ;  /* 0x0000003520347221 */ /* 0x008fc60000010000 */
[----:B------:R-:W-:-:S03]  /*3eb0*/  FADD.FTZ R41, R41, R24 ;  /* 0x0000001829297221 */ /* 0x000fc60000010000 */
[----:B------:R-:W1:Y:S01]  /*3ec0*/  MUFU.EX2 R33, R33 ;  /* 0x0000002100217308 */ /* 0x000e620000000800 */
[----:B--2---:R-:W-:-:S01]  /*3ed0*/  FADD.FTZ R11, R37, R52 ;  /* 0x00000034250b7221 */ /* 0x004fc20000010000 */
[----:B------:R-:W-:Y:S01]  /*3ee0*/  FADD.FTZ R24, R40, R41 ;  /* 0x0000002928187221 */ /* 0x000fe20000010000 */
[----:B------:R-:W-:-:S04]  /*3ef0*/  F2FP.SATFINITE.E4M3.F32.PACK_AB_MERGE_C R32, R37, R32, RZ ;  /* 0x000000202520723e */ /* 0x000fc800048070ff */
[----:B------:R-:W-:Y:S01]  /*3f00*/  F2FP.SATFINITE.E4M3.F32.PACK_AB_MERGE_C R139, R20, R15, R32 ;  /* 0x0000000f148b723e */ /* 0x000fe20004807020 */
        /* <DEDUP_REMOVED lines=9> */
[C---:B0-----:R-:W-:Y:S01]  /*3fa0*/  F2FP.SATFINITE.E4M3.F32.PACK_AB_MERGE_C R140, R77.reuse, R44, RZ ;  /* 0x0000002c4d8c723e */ /* 0x041fe200048070ff */
[----:B------:R-:W-:-:S03]  /*3fb0*/  FADD.FTZ R77, R77, R28 ;  /* 0x0000001c4d4d7221 */ /* 0x000fc60000010000 */
[----:B------:R-:W-:-:S03]  /*3fc0*/  F2FP.SATFINITE.E4M3.F32.PACK_AB_MERGE_C R140, R45, R40, R140 ;  /* 0x000000282d8c723e */ /* 0x000fc6000480708c */
[----:B------:R-:W0:Y:S01]  /*3fd0*/  MUFU.EX2 R36, R36 ;  /* 0x0000002400247308 */ /* 0x000e220000000800 */
[----:B-1----:R-:W-:-:S01]  /*3fe0*/  FADD.FTZ R5, R42, R5 ;  /* 0x000000052a057221 */ /* 0x002fc20000010000 */
[----:B------:R-:W-:-:S04]  /*3ff0*/  F2FP.SATFINITE.E4M3.F32.PACK_AB_MERGE_C R39, R42, R39, RZ ;  /* 0x000000272a27723e */ /* 0x000fc800048070ff */
[----:B------:R-:W-:Y:S02]  /*4000*/  F2FP.SATFINITE.E4M3.F32.PACK_AB_MERGE_C R141, R33, R26, R39 ;  /* 0x0000001a218d723e */ /* 0x000fe40004807027 */
        /* <DEDUP_REMOVED lines=11> */
[----:B------:R-:W-:Y:S01]  /*40c0*/  MUFU.EX2 R66, R66 ;  /* 0x0000004200427308 */ /* 0x000fe20000000800 */
[C---:B-1----:R-:W-:Y:S01]  /*40d0*/  F2FP.SATFINITE.E4M3.F32.PACK_AB_MERGE_C R142, R51.reuse, R50, RZ ;  /* 0x00000032338e723e */ /* 0x042fe200048070ff */
[----:B------:R-:W-:-:S03]  /*40e0*/  FADD.FTZ R51, R51, R4 ;  /* 0x0000000433337221 */ /* 0x000fc60000010000 */
[----:B------:R-:W-:-:S03]  /*40f0*/  F2FP.SATFINITE.E4M3.F32.PACK_AB_MERGE_C R142, R47, R46, R142 ;  /* 0x0000002e2f8e723e */ /* 0x000fc6000480708e */
[----:B------:R-:W0:Y:S01]  /*4100*/  MUFU.EX2 R63, R63 ;  /* 0x0000003f003f7308 */ /* 0x000e220000000800 */
[C---:B--2---:R-:W-:Y:S01]  /*4110*/  F2FP.SATFINITE.E4M3.F32.PACK_AB_MERGE_C R43, R48.reuse, R43, RZ ;  /* 0x0000002b302b723e */ /* 0x044fe200048070ff */
[----:B------:R-:W-:-:S03]  /*4120*/  FADD.FTZ R48, R48, R5 ;  /* 0x0000000530307221 */ /* 0x000fc60000010000 */
[----:B------:R-:W-:-:S03]  /*4130*/  F2FP.SATFINITE.E4M3.F32.PACK_AB_MERGE_C R143, R3, R36, R43 ;  /* 0x00000024038f723e */ /* 0x000fc6000480702b */
[----:B------:R-:W1:Y:S08]  /*4140*/  MUFU.EX2 R54, R54 ;  /* 0x0000003600367308 */ /* 0x000e700000000800 */
[----:B------:R-:W2:Y:S01]  /*4150*/  MUFU.EX2 R35, R60 ;  /* 0x0000003c00237308 */ /* 0x000ea20000000800 */
[----:B0-----:R-:W-:-:S07]  /*4160*/  F2FP.SATFINITE.E4M3.F32.PACK_AB_MERGE_C R144, R63, R66, RZ ;  /* 0x000000423f90723e */ /* 0x001fce00048070ff */
[----:B------:R-:W0:Y:S01]  /*4170*/  MUFU.EX2 R55, R55 ;  /* 0x0000003700377308 */ /* 0x000e220000000800 */
[----:B-1----:R-:W-:-:S07]  /*4180*/  FADD.FTZ R4, R54, R51 ;  /* 0x0000003336047221 */ /* 0x002fce0000010000 */
[----:B------:R-:W1:Y:S01]  /*4190*/  MUFU.EX2 R10, R61 ;  /* 0x0000003d000a7308 */ /* 0x000e620000000800 */
[----:B--2---:R-:W-:-:S07]  /*41a0*/  FADD.FTZ R5, R35, R48 ;  /* 0x0000003023057221 */ /* 0x004fce0000010000 */
[----:B------:R-:W2:Y:S01]  /*41b0*/  MUFU.EX2 R49, R49 ;  /* 0x0000003100317308 */ /* 0x000ea20000000800 */
[C---:B0-----:R-:W-:Y:S01]  /*41c0*/  F2FP.SATFINITE.E4M3.F32.PACK_AB_MERGE_C R144, R55.reuse, R54, R144 ;  /* 0x000000363790723e */ /* 0x041fe20004807090 */
[----:B------:R-:W-:-:S04]  /*41d0*/  FADD.FTZ R55, R55, R4 ;  /* 0x0000000437377221 */ /* 0x000fc80000010000 */
[----:B------:R-:W-:Y:S02]  /*41e0*/  FADD.FTZ R66, R66, R55 ;  /* 0x0000003742427221 */ /* 0x000fe40000010000 */
[----:B------:R-:W0:Y:S01]  /*41f0*/  MUFU.EX2 R24, R71 ;  /* 0x0000004700187308 */ /* 0x000e220000000800 */
[----:B-1----:R-:W-:-:S01]  /*4200*/  FADD.FTZ R4, R10, R5 ;  /* 0x000000050a047221 */ /* 0x002fc20000010000 */
[----:B------:R-:W-:-:S06]  /*4210*/  FADD.FTZ R66, R63, R66 ;  /* 0x000000423f427221 */ /* 0x000fcc0000010000 */
[----:B------:R-:W-:Y:S01]  /*4220*/  MUFU.EX2 R67, R67 ;  /* 0x0000004300437308 */ /* 0x000fe20000000800 */
[----:B--2---:R-:W-:-:S07]  /*4230*/  FADD.FTZ R7, R49, R4 ;  /* 0x0000000431077221 */ /* 0x004fce0000010000 */
[----:B------:R-:W1:Y:S01]  /*4240*/  MUFU.EX2 R68, R68 ;  /* 0x0000004400447308 */ /* 0x000e620000000800 */
[C---:B0-----:R-:W-:Y:S01]  /*4250*/  F2FP.SATFINITE.E4M3.F32.PACK_AB_MERGE_C R49, R24.reuse, R49, RZ ;  /* 0x000000311831723e */ /* 0x041fe200048070ff */
[----:B------:R-:W-:-:S03]  /*4260*/  FADD.FTZ R24, R24, R7 ;  /* 0x0000000718187221 */ /* 0x000fc60000010000 */
[----:B------:R-:W-:-:S03]  /*4270*/  F2FP.SATFINITE.E4M3.F32.PACK_AB_MERGE_C R145, R10, R35, R49 ;  /* 0x000000230a91723e */ /* 0x000fc60004807031 */
        /* <DEDUP_REMOVED lines=9> */
[----:B------:R-:W-:-:S04]  /*4310*/  FADD.FTZ R64, R64, R7 ;  /* 0x0000000740407221 */ /* 0x000fc80000010000 */
[----:B------:R-:W-:Y:S02]  /*4320*/  FADD.FTZ R3, R67, R64 ;  /* 0x0000004043037221 */ /* 0x000fe40000010000 */
[----:B------:R-:W1:Y:S01]  /*4330*/  MUFU.EX2 R5, R70 ;  /* 0x0000004600057308 */ /* 0x000e620000000800 */
[----:B0-----:R-:W-:-:S01]  /*4340*/  FADD.FTZ R9, R74, R9 ;  /* 0x000000094a097221 */ /* 0x001fc20000010000 */
[----:B------:R-:W-:-:S03]  /*4350*/  FADD.FTZ R3, R68, R3 ;  /* 0x0000000344037221 */ /* 0x000fc60000010000 */
[----:B--2---:R-:W-:Y:S01]  /*4360*/  FADD.FTZ R4, R76, R9 ;  /* 0x000000094c047221 */ /* 0x004fe20000010000 */
[----:B-1----:R-:W-:-:S03]  /*4370*/  F2FP.SATFINITE.E4M3.F32.PACK_AB_MERGE_C R6, R5, R76, RZ ;  /* 0x0000004c0506723e */ /* 0x002fc600048070ff */
[----:B------:R-:W-:Y:S01]  /*4380*/  FADD.FTZ R4, R5, R4 ;  /* 0x0000000405047221 */ /* 0x000fe20000010000 */
        /* <DEDUP_REMOVED lines=31> */
.L_x_11184:
[----:B------:R-:W-:-:S04]  /*4580*/  UISETP.NE.AND UP0, UPT, UR22, 0x1, UPT ;  /* 0x000000011600788c */ /* 0x000fc8000bf05270 */
[----:B------:R-:W-:-:S04]  /*4590*/  USEL UR37, URZ, 0x1, UP0 ;  /* 0x000000013f257887 */ /* 0x000fc80008000000 */
[----:B------:R-:W-:Y:S01]  /*45a0*/  ULOP3.LUT UR37, UR21, UR37, URZ, 0x3c, !UPT ;  /* 0x0000002515257292 */ /* 0x000fe2000f8e3c3f */
[----:B------:R-:W-:Y:S11]  /*45b0*/  @!P0 BRA `(.L_x_11174) ;  /* 0x0000000000048947 */ /* 0x000ff60003800000 */
[----:B------:R-:W-:Y:S01]  /*45c0*/  BPT.TRAP 0x1 ;  /* 0x000000040000795c */ /* 0x000fe20000300000 */
.L_x_11174:
        /* <DEDUP_REMOVED lines=12> */
.L_x_11175:
[----:B-1----:R-:W-:Y:S05]  /*4690*/  @P1 BRA `(.L_x_11176) ;  /* 0x0000000000081947 */ /* 0x002fea0003800000 */
[----:B------:R-:W1:Y:S02]  /*46a0*/  SYNCS.PHASECHK.TRANS64.TRYWAIT P1, [UR20+0x19c30], R7 ;  /* 0x019c3007ff0075a7 */ /* 0x000e640008020154 */
[----:B-1----:R-:W-:Y:S05]  /*46b0*/  @!P1 BRA `(.L_x_11177) ;  /* 0x000000bc00cc9947 */ /* 0x002fea0003800000 */
.L_x_11176:
[----:B------:R-:W-:Y:S01]  /*46c0*/  UIMAD UR14, UR38, 0x300, UR16 ;  /* 0x00000300260e78a4 */ /* 0x000fe2000f8e0210 */
[----:B------:R-:W-:Y:S01]  /*46d0*/  WARPGROUP.ARRIVE ;  /* 0x00000000000079c5 */ /* 0x000fe20000000000 */
[----:B------:R-:W-:Y:S01]  /*46e0*/  UMOV UR15, 0xc0000010 ;  /* 0xc0000010000f7882 */ /* 0x000fe20000000000 */
[----:B------:R-:W-:Y:S01]  /*46f0*/  UMOV UR7, 0xc0000010 ;  /* 0xc000001000077882 */ /* 0x000fe20000000000 */
[----:B------:R-:W-:Y:S02]  /*4700*/  UIADD3 UR6, UR14, 0x100, URZ ;  /* 0x000001000e067890 */ /* 0x000fe4000fffe03f */
[----:B------:R-:W-:Y:S01]  /*4710*/  UIADD3 UR10, UR14, 0x200, URZ ;  /* 0x000002000e0a7890 */ /* 0x000fe2000fffe03f */
[----:B------:R-:W-:Y:S02]  /*4720*/  UMOV UR11, 0xc0000010 ;  /* 0xc0000010000b7882 */ /* 0x000fe40000000000 */
[----:B------:R-:W-:Y:S03]  /*4730*/  QGMMA.64x128x32.F32.E4M3.E4M3 R24, gdesc[UR12], RZ, !UPT, gsb0 ;  /* 0x01e000000c1879f3 */ /* 0x000fe6000c0008ff */
[----:B------:R-:W-:-:S02]  /*4740*/  WARPGROUP.DEPBAR.LE gsb0, 0x0 ;  /* 0x00008000000079c5 */ /* 0x000fc40000010000 */
        /* <DEDUP_REMOVED lines=8> */
.L_x_11178:
[----:B------:R-:W-:Y:S01]  /*47d0*/  ULEA UR11, UR22, UR23, 0x3 ;  /* 0x00000017160b7291 */ /* 0x000fe2000f8e183f */
[----:B01----:R-:W-:-:S05]  /*47e0*/  IMAD.U32 R7, RZ, RZ, UR21 ;  /* 0x00000015ff077e24 */ /* 0x003fca000f8e00ff */
[----:B------:R-:W-:-:S04]  /*47f0*/  SHF.L.U32 R7, R7, 0x1f, RZ ;  /* 0x0000001f07077819 */ /* 0x000fc800000006ff */
[----:B------:R0:W1:Y:S01]  /*4800*/  SYNCS.PHASECHK.TRANS64.TRYWAIT P1, [UR11+0x19c50], R7 ;  /* 0x019c5007ff0075a7 */ /* 0x000062000802014b */
[----:B------:R-:W-:Y:S05]  /*4810*/  @!P0 BRA `(.L_x_11179) ;  /* 0x0000000000048947 */ /* 0x000fea0003800000 */
[----:B------:R-:W-:Y:S01]  /*4820*/  BPT.TRAP 0x1 ;  /* 0x000000040000795c */ /* 0x000fe20000300000 */
.L_x_11179:
[----:B-1----:R-:W-:Y:S05]  /*4830*/  @P1 BRA `(.L_x_11180) ;  /* 0x0000000000081947 */ /* 0x002fea0003800000 */
[----:B------:R-:W1:Y:S02]  /*4840*/  SYNCS.PHASECHK.TRANS64.TRYWAIT P1, [UR11+0x19c50], R7 ;  /* 0x019c5007ff0075a7 */ /* 0x000e64000802014b */
[----:B-1----:R-:W-:Y:S05]  /*4850*/  @!P1 BRA `(.L_x_11181) ;  /* 0x000000bc007c9947 */ /* 0x002fea0003800000 */
.L_x_11180:
        /* <DEDUP_REMOVED lines=23> */
[----:B------:R-:W-:Y:S03]  /*49d0*/  QGMMA.64x96x32.F32.E4M3.E4M3 R88, R144, gdesc[UR4], R88, gsb0 ;  /* 0x0160000490587df3 */ /* 0x000fe60008000858 */
[----:B------:R-:W-:Y:S02]  /*49e0*/  WARPGROUP.DEPBAR.LE gsb0, 0x0 ;  /* 0x00008000000079c5 */ /* 0x000fe40000010000 */
[----:B------:R-:W-:Y:S05]  /*49f0*/  @!P0 BRA `(.L_x_11182) ;  /* 0x0000000000048947 */ /* 0x000fea0003800000 */
[----:B------:R-:W-:Y:S01]  /*4a00*/  BPT.TRAP 0x1 ;  /* 0x000000040000795c */ /* 0x000fe20000300000 */
.L_x_11182:
        /* <DEDUP_REMOVED lines=50> */
[----:B------:R-:W-:Y:S01]  /*4d30*/  FMUL.FTZ R67, R0, R67 ;  /* 0x0000004300437220 */ /* 0x000fe20000410000 */
[----:B------:R-:W-:-:S03]  /*4d40*/  UIADD3 UR20, UR20, 0x19c40, URZ ;  /* 0x00019c4014147890 */ /* 0x000fc6000fffe03f */
[----:B------:R-:W0:Y:S01]  /*4d50*/  MUFU.TANH R25, R25 ;  /* 0x0000001900197308 */ /* 0x000e220000002400 */
[----:B-1----:R-:W-:Y:S01]  /*4d60*/  FMNMX.FTZ R45, R15, R44, !PT ;  /* 0x0000002c0f2d7209 */ /* 0x002fe20007810000 */
[----:B------:R-:W-:Y:S01]  /*4d70*/  FMUL.FTZ R44, R0, R65 ;  /* 0x00000041002c7220 */ /* 0x000fe20000410000 */
[----:B------:R-:W-:-:S05]  /*4d80*/  UPRMT UR20, UR19, 0x654, UR20 ;  /* 0x0000065413147896 */ /* 0x000fca0008000014 */
[----:B------:R-:W1:Y:S01]  /*4d90*/  MUFU.TANH R26, R26 ;  /* 0x0000001a001a7308 */ /* 0x000e620000002400 */
[----:B--2---:R-:W-:Y:S01]  /*4da0*/  FMNMX.FTZ R48, R20, R45, !PT ;  /* 0x0000002d14307209 */ /* 0x004fe20007810000 */
[----:B------:R-:W-:Y:S02]  /*4db0*/  FMUL.FTZ R45, R0, R68 ;  /* 0x00000044002d7220 */ /* 0x000fe40000410000 */
[----:B------:R-:W-:Y:S04]  /*4dc0*/  SYNCS.ARRIVE.TRANS64.RED.A1T0 RZ, [UR20], RZ ;  /* 0x000000ffffff79a7 */ /* 0x000fe80008100414 */
        /* <DEDUP_REMOVED lines=15> */
[----:B0-----:R-:W-:Y:S01]  /*4ec0*/  FMNMX.FTZ R53, R31, R52, !PT ;  /* 0x000000341f357209 */ /* 0x001fe20007810000 */
[C---:B------:R-:W-:Y:S01]  /*4ed0*/  FMUL.FTZ R52, R0.reuse, R73 ;  /* 0x0000004900347220 */ /* 0x040fe20000410000 */
[----:B------:R-:W-:-:S05]  /*4ee0*/  FMUL.FTZ R73, R0, R78 ;  /* 0x0000004e00497220 */ /* 0x000fca0000410000 */
        /* <DEDUP_REMOVED lines=46> */
[----:B------:R-:W-:-:S04]  /*51d0*/  FMUL.FTZ R69, R0, R59 ;  /* 0x0000003b00457220 */ /* 0x000fc80000410000 */
[----:B------:R-:W1:Y:S02]  /*51e0*/  SHFL.BFLY PT, R38, R68, 0x2, 0x1f ;  /* 0x0c401f0044267f89 */ /* 0x000e6400000e0000 */
[----:B------:R-:W3:Y:S01]  /*51f0*/  MUFU.TANH R13, R13 ;  /* 0x0000000d000d7308 */ /* 0x000ee20000002400 */
[----:B--2---:R-:W-:-:S07]  /*5200*/  FMNMX.FTZ R59, R9, R5, !PT ;  /* 0x00000005093b7209 */ /* 0x004fce0007810000 */
[----:B------:R-:W2:Y:S08]  /*5210*/  MUFU.TANH R14, R14 ;  /* 0x0000000e000e7308 */ /* 0x000eb00000002400 */
[----:B------:R-:W4:Y:S01]  /*5220*/  MUFU.TANH R21, R21 ;  /* 0x0000001500157308 */ /* 0x000f220000002400 */
[----:B-1----:R-:W-:-:S07]  /*5230*/  FMNMX.FTZ R38, R68, R38, !PT ;  /* 0x0000002644267209 */ /* 0x002fce0007810000 */
[----:B------:R-:W1:Y:S01]  /*5240*/  MUFU.TANH R24, R24 ;  /* 0x0000001800187308 */ /* 0x000e620000002400 */
[----:B------:R-:W5:Y:S07]  /*5250*/  SHFL.BFLY PT, R68, R38, 0x1, 0x1f ;  /* 0x0c201f0026447f89 */ /* 0x000f6e00000e0000 */
[----:B------:R-:W1:Y:S08]  /*5260*/  MUFU.TANH R65, R65 ;  /* 0x0000004100417308 */ /* 0x000e700000002400 */
[----:B------:R-:W1:Y:S08]  /*5270*/  MUFU.TANH R39, R39 ;  /* 0x0000002700277308 */ /* 0x000e700000002400 */
[----:B------:R-:W1:Y:S01]  /*5280*/  MUFU.TANH R42, R42 ;  /* 0x0000002a002a7308 */ /* 0x000e620000002400 */
[----:B-----5:R-:W-:-:S02]  /*5290*/  FMNMX.FTZ R38, R38, R68, !PT ;  /* 0x0000004426267209 */ /* 0x020fc40007810000 */
[----:B0-----:R-:W-:-:S05]  /*52a0*/  FMNMX.FTZ R68, R10, R59, !PT ;  /* 0x0000003b0a447209 */ /* 0x001fca0007810000 */
[----:B------:R-:W0:Y:S01]  /*52b0*/  MUFU.TANH R43, R43 ;  /* 0x0000002b002b7308 */ /* 0x000e220000002400 */
[----:B---3--:R-:W-:Y:S01]  /*52c0*/  FMNMX.FTZ R59, R13, R68, !PT ;  /* 0x000000440d3b7209 */ /* 0x008fe20007810000 */
[----:B------:R-:W-:-:S03]  /*52d0*/  FADD.FTZ R6, -R38, R6 ;  /* 0x0000000626067221 */ /* 0x000fc60000010100 */
[----:B--2---:R-:W-:Y:S01]  /*52e0*/  FMNMX.FTZ R68, R14, R59, !PT ;  /* 0x0000003b0e447209 */ /* 0x004fe20007810000 */
[----:B------:R-:W-:Y:S02]  /*52f0*/  FMUL.FTZ R6, R6, UR18 ;  /* 0x0000001206067c20 */ /* 0x000fe40008410000 */
[----:B------:R-:W2:Y:S01]  /*5300*/  MUFU.TANH R46, R46 ;  /* 0x0000002e002e7308 */ /* 0x000ea20000002400 */
[----:B----4-:R-:W-:-:S04]  /*5310*/  FMNMX.FTZ R59, R21, R68, !PT ;  /* 0x00000044153b7209 */ /* 0x010fc80007810000 */
[----:B-1----:R-:W-:-:S03]  /*5320*/  FMNMX.FTZ R68, R24, R59, !PT ;  /* 0x0000003b18447209 */ /* 0x002fc60007810000 */
[----:B------:R-:W1:Y:S01]  /*5330*/  MUFU.TANH R47, R47 ;  /* 0x0000002f002f7308 */ /* 0x000e620000002400 */
[----:B------:R-:W-:-:S04]  /*5340*/  FMNMX.FTZ R68, R65, R68, !PT ;  /* 0x0000004441447209 */ /* 0x000fc80007810000 */
[----:B------:R-:W-:Y:S01]  /*5350*/  FMNMX.FTZ R59, R39, R68, !PT ;  /* 0x00000044273b7209 */ /* 0x000fe20007810000 */
[----:B------:R-:W-:Y:S02]  /*5360*/  FMUL.FTZ R68, R0, R70 ;  /* 0x0000004600447220 */ /* 0x000fe40000410000 */
[----:B------:R-:W3:Y:S01]  /*5370*/  MUFU.TANH R50, R50 ;  /* 0x0000003200327308 */ /* 0x000ee20000002400 */
[----:B------:R-:W-:-:S04]  /*5380*/  FMNMX.FTZ R70, R42, R59, !PT ;  /* 0x0000003b2a467209 */ /* 0x000fc80007810000 */
[----:B0-----:R-:W-:Y:S01]  /*5390*/  FMNMX.FTZ R59, R43, R70, !PT ;  /* 0x000000462b3b7209 */ /* 0x001fe20007810000 */
[C---:B------:R-:W-:Y:S01]  /*53a0*/  FMUL.FTZ R70, R0.reuse, R71 ;  /* 0x0000004700467220 */ /* 0x040fe20000410000 */
[----:B------:R-:W-:Y:S01]  /*53b0*/  FMUL.FTZ R71, R0, R74 ;  /* 0x0000004a00477220 */ /* 0x000fe20000410000 */
[----:B------:R-:W0:Y:S01]  /*53c0*/  MUFU.TANH R51, R51 ;  /* 0x0000003300337308 */ /* 0x000e220000002400 */
[----:B--2---:R-:W-:-:S04]  /*53d0*/  FMNMX.FTZ R72, R46, R59, !PT ;  /* 0x0000003b2e487209 */ /* 0x004fc80007810000 */
[----:B-1----:R-:W-:-:S03]  /*53e0*/  FMNMX.FTZ R59, R47, R72, !PT ;  /* 0x000000482f3b7209 */ /* 0x002fc60007810000 */
[----:B------:R-:W1:Y:S01]  /*53f0*/  MUFU.TANH R54, R54 ;  /* 0x0000003600367308 */ /* 0x000e620000002400 */
[----:B---3--:R-:W-:-:S07]  /*5400*/  FMNMX.FTZ R72, R50, R59, !PT ;  /* 0x0000003b32487209 */ /* 0x008fce0007810000 */
        /* <DEDUP_REMOVED lines=12> */
[----:B------:R-:W-:Y:S01]  /*54d0*/  FMUL.FTZ R74, R0, R79 ;  /* 0x0000004f004a7220 */ /* 0x000fe20000410000 */
[----:B------:R-:W-:-:S04]  /*54e0*/  IMAD.U32 R79, RZ, RZ, UR18 ;  /* 0x00000012ff4f7e24 */ /* 0x000fc8000f8e00ff */
[----:B------:R-:W-:Y:S01]  /*54f0*/  FFMA.FTZ R79, R38, R79, -8 ;  /* 0xc1000000264f7423 */ /* 0x000fe2000001004f */
[----:B------:R-:W1:Y:S01]  /*5500*/  MUFU.TANH R66, R66 ;  /* 0x0000004200427308 */ /* 0x000e620000002400 */
[----:B--2---:R-:W-:Y:S02]  /*5510*/  FMNMX.FTZ R76, R62, R59, !PT ;  /* 0x0000003b3e4c7209 */ /* 0x004fe40007810000 */
[--C-:B------:R-:W-:Y:S01]  /*5520*/  FFMA.FTZ R7, R7, UR18, -R79.reuse ;  /* 0x0000001207077c23 */ /* 0x100fe2000801084f */
[----:B------:R-:W-:-:S01]  /*5530*/  FFMA.FTZ R8, R8, UR18, -R79 ;  /* 0x0000001208087c23 */ /* 0x000fc2000801084f */
[--C-:B------:R-:W-:Y:S01]  /*5540*/  FFMA.FTZ R11, R11, UR18, -R79.reuse ;  /* 0x000000120b0b7c23 */ /* 0x100fe2000801084f */
[----:B------:R-:W-:-:S01]  /*5550*/  FFMA.FTZ R12, R12, UR18, -R79 ;  /* 0x000000120c0c7c23 */ /* 0x000fc2000801084f */
[--C-:B------:R-:W-:Y:S01]  /*5560*/  FFMA.FTZ R15, R15, UR18, -R79.reuse ;  /* 0x000000120f0f7c23 */ /* 0x100fe2000801084f */
[----:B------:R-:W2:Y:S01]  /*5570*/  MUFU.TANH R67, R67 ;  /* 0x0000004300437308 */ /* 0x000ea20000002400 */
[----:B0-----:R-:W-:Y:S01]  /*5580*/  FMNMX.FTZ R59, R63, R76, !PT ;  /* 0x0000004c3f3b7209 */ /* 0x001fe20007810000 */
[--C-:B------:R-:W-:Y:S01]  /*5590*/  FFMA.FTZ R20, R20, UR18, -R79.reuse ;  /* 0x0000001214147c23 */ /* 0x100fe2000801084f */
[----:B------:R-:W-:-:S01]  /*55a0*/  FFMA.FTZ R25, R25, UR18, -R79 ;  /* 0x0000001219197c23 */ /* 0x000fc2000801084f */
[--C-:B------:R-:W-:Y:S01]  /*55b0*/  FFMA.FTZ R26, R26, UR18, -R79.reuse ;  /* 0x000000121a1a7c23 */ /* 0x100fe2000801084f */
[----:B------:R-:W-:-:S01]  /*55c0*/  FFMA.FTZ R27, R27, UR18, -R79 ;  /* 0x000000121b1b7c23 */ /* 0x000fc2000801084f */
[--C-:B------:R-:W-:Y:S01]  /*55d0*/  FFMA.FTZ R28, R28, UR18, -R79.reuse ;  /* 0x000000121c1c7c23 */ /* 0x100fe2000801084f */
[----:B------:R-:W-:-:S01]  /*55e0*/  FFMA.FTZ R29, R29, UR18, -R79 ;  /* 0x000000121d1d7c23 */ /* 0x000fc2000801084f */
[----:B------:R-:W0:Y:S01]  /*55f0*/  MUFU.TANH R68, R68 ;  /* 0x0000004400447308 */ /* 0x000e220000002400 */
[----:B-1----:R-:W-:Y:S01]  /*5600*/  FMNMX.FTZ R76, R66, R59, !PT ;  /* 0x0000003b424c7209 */ /* 0x002fe20007810000 */
[--C-:B------:R-:W-:Y:S01]  /*5610*/  FFMA.FTZ R30, R30, UR18, -R79.reuse ;  /* 0x000000121e1e7c23 */ /* 0x100fe2000801084f */
[----:B------:R-:W-:-:S01]  /*5620*/  FFMA.FTZ R31, R31, UR18, -R79 ;  /* 0x000000121f1f7c23 */ /* 0x000fc2000801084f */
[--C-:B------:R-:W-:Y:S01]  /*5630*/  FFMA.FTZ R32, R32, UR18, -R79.reuse ;  /* 0x0000001220207c23 */ /* 0x100fe2000801084f */
[----:B------:R-:W-:-:S01]  /*5640*/  FFMA.FTZ R33, R33, UR18, -R79 ;  /* 0x0000001221217c23 */ /* 0x000fc2000801084f */
[--C-:B------:R-:W-:Y:S01]  /*5650*/  FFMA.FTZ R34, R34, UR18, -R79.reuse ;  /* 0x0000001222227c23 */ /* 0x100fe2000801084f */
[----:B------:R-:W-:-:S01]  /*5660*/  FFMA.FTZ R35, R35, UR18, -R79 ;  /* 0x0000001223237c23 */ /* 0x000fc2000801084f */
[----:B------:R-:W1:Y:S01]  /*5670*/  MUFU.TANH R70, R70 ;  /* 0x0000004600467308 */ /* 0x000e620000002400 */
[----:B--2---:R-:W-:Y:S01]  /*5680*/  FMNMX.FTZ R59, R67, R76, !PT ;  /* 0x0000004c433b7209 */ /* 0x004fe20007810000 */
[----:B------:R-:W-:Y:S01]  /*5690*/  FMUL.FTZ R76, R0, R83 ;  /* 0x00000053004c7220 */ /* 0x000fe20000410000 */
[----:B------:R-:W-:-:S01]  /*56a0*/  FFMA.FTZ R36, R36, UR18, -R79 ;  /* 0x0000001224247c23 */ /* 0x000fc2000801084f */
[--C-:B------:R-:W-:Y:S01]  /*56b0*/  FFMA.FTZ R37, R37, UR18, -R79.reuse ;  /* 0x0000001225257c23 */ /* 0x100fe2000801084f */
[----:B------:R-:W-:-:S01]  /*56c0*/  FFMA.FTZ R40, R40, UR18, -R79 ;  /* 0x0000001228287c23 */ /* 0x000fc2000801084f */
[--C-:B------:R-:W-:Y:S01]  /*56d0*/  FFMA.FTZ R41, R41, UR18, -R79.reuse ;  /* 0x0000001229297c23 */ /* 0x100fe2000801084f */
[----:B------:R-:W-:-:S01]  /*56e0*/  FFMA.FTZ R44, R44, UR18, -R79 ;  /* 0x000000122c2c7c23 */ /* 0x000fc2000801084f */
        /* <DEDUP_REMOVED lines=13> */
[----:B------:R-:W-:-:S03]  /*57c0*/  FFMA.FTZ R64, R64, UR18, -R79 ;  /* 0x0000001240407c23 */ /* 0x000fc6000801084f */
        /* <DEDUP_REMOVED lines=13> */
[----:B------:R-:W-:Y:S01]  /*58a0*/  MUFU.EX2 R6, R6 ;  /* 0x0000000600067308 */ /* 0x000fe20000000800 */
[----:B--2---:R-:W-:-:S07]  /*58b0*/  FMNMX.FTZ R59, R77, R80, !PT ;  /* 0x000000504d3b7209 */ /* 0x004fce0007810000 */
[----:B------:R-:W1:Y:S01]  /*58c0*/  MUFU.EX2 R7, R7 ;  /* 0x0000000700077308 */ /* 0x000e620000000800 */
[----:B0-----:R-:W-:-:S05]  /*58d0*/  FMNMX.FTZ R80, R78, R59, !PT ;  /* 0x0000003b4e507209 */ /* 0x001fca0007810000 */
[----:B------:R-:W0:Y:S02]  /*58e0*/  SHFL.BFLY PT, R59, R80, 0x2, 0x1f ;  /* 0x0c401f00503b7f89 */ /* 0x000e2400000e0000 */
[----:B------:R-:W-:Y:S08]  /*58f0*/  MUFU.EX2 R8, R8 ;  /* 0x0000000800087308 */ /* 0x000ff00000000800 */
[----:B------:R-:W-:Y:S01]  /*5900*/  MUFU.EX2 R11, R11 ;  /* 0x0000000b000b7308 */ /* 0x000fe20000000800 */
[----:B-1----:R-:W-:-:S07]  /*5910*/  FFMA.FTZ R3, R6, R3, R7 ;  /* 0x0000000306037223 */ /* 0x002fce0000010007 */
[----:B------:R-:W-:Y:S01]  /*5920*/  MUFU.EX2 R12, R12 ;  /* 0x0000000c000c7308 */ /* 0x000fe20000000800 */
[----:B0-----:R-:W-:Y:S01]  /*5930*/  FMNMX.FTZ R81, R80, R59, !PT ;  /* 0x0000003b50517209 */ /* 0x001fe20007810000 */
[----:B------:R-:W-:-:S06]  /*5940*/  IMAD.U32 R80, RZ, RZ, UR18 ;  /* 0x00000012ff507e24 */ /* 0x000fcc000f8e00ff */
[----:B------:R-:W-:Y:S01]  /*5950*/  MUFU.EX2 R15, R15 ;  /* 0x0000000f000f7308 */ /* 0x000fe20000000800 */
[----:B------:R-:W0:Y:S07]  /*5960*/  SHFL.BFLY PT, R82, R81, 0x1, 0x1f ;  /* 0x0c201f0051527f89 */ /* 0x000e2e00000e0000 */
[----:B------:R-:W-:Y:S08]  /*5970*/  MUFU.EX2 R20, R20 ;  /* 0x0000001400147308 */ /* 0x000ff00000000800 */
[----:B------:R-:W-:Y:S08]  /*5980*/  MUFU.EX2 R25, R25 ;  /* 0x0000001900197308 */ /* 0x000ff00000000800 */
[----:B------:R-:W-:Y:S01]  /*5990*/  MUFU.EX2 R26, R26 ;  /* 0x0000001a001a7308 */ /* 0x000fe20000000800 */
[----:B0-----:R-:W-:-:S05]  /*59a0*/  FMNMX.FTZ R59, R81, R82, !PT ;  /* 0x00000052513b7209 */ /* 0x001fca0007810000 */
        /* <DEDUP_REMOVED lines=39> */
[----:B0-----:R-:W-:-:S07]  /*5c20*/  FFMA.FTZ R4, R5, R4, R80 ;  /* 0x0000000405047223 */ /* 0x001fce0000010050 */
[----:B------:R0:W1:Y:S08]  /*5c30*/  MUFU.EX2 R79, R10 ;  /* 0x0000000a004f7308 */ /* 0x0000700000000800 */
[----:B------:R-:W2:Y:S01]  /*5c40*/  MUFU.EX2 R14, R14 ;  /* 0x0000000e000e7308 */ /* 0x000ea20000000800 */
[----:B0-----:R-:W-:-:S04]  /*5c50*/  FADD.FTZ R10, R8, R3 ;  /* 0x00000003080a7221 */ /* 0x001fc80000010000 */
[----:B------:R-:W-:-:S03]  /*5c60*/  FADD.FTZ R3, R11, R10 ;  /* 0x0000000a0b037221 */ /* 0x000fc60000010000 */
[----:B------:R-:W0:Y:S01]  /*5c70*/  MUFU.EX2 R21, R21 ;  /* 0x0000001500157308 */ /* 0x000e220000000800 */
[----:B-1----:R-:W-:-:S04]  /*5c80*/  FADD.FTZ R4, R79, R4 ;  /* 0x000000044f047221 */ /* 0x002fc80000010000 */
        /* <DEDUP_REMOVED lines=111> */
.L_x_11183:
        /* <DEDUP_REMOVED lines=10> */
[----:B------:R-:W-:Y:S01]  /*6420*/  UMOV UR22, UR38 ;  /* 0x0000002600167c82 */ /* 0x000fe20008000000 */
        /* <DEDUP_REMOVED lines=80> */
.L_x_11173:
[----:B------:R-:W-:Y:S06]  /*6930*/  BAR.ARV 0x8, 0x200 ;  /* 0x0208000000007b1d */ /* 0x000fec0000002000 */
[----:B------:R-:W-:Y:S05]  /*6940*/  @!P0 BRA `(.L_x_11185) ;  /* 0x0000000000048947 */ /* 0x000fea0003800000 */
[----:B------:R-:W-:Y:S01]  /*6950*/  BPT.TRAP 0x1 ;  /* 0x000000040000795c */ /* 0x000fe20000300000 */
.L_x_11185:
        /* <DEDUP_REMOVED lines=9> */
.L_x_11186:
[----:B-1----:R-:W-:Y:S05]  /*69f0*/  @P1 BRA `(.L_x_11187) ;  /* 0x0000000000081947 */ /* 0x002fea0003800000 */
[----:B------:R-:W1:Y:S02]  /*6a00*/  SYNCS.PHASECHK.TRANS64.TRYWAIT P1, [UR5+0x19c50], R0 ;  /* 0x019c5000ff0075a7 */ /* 0x000e640008020145 */
[----:B-1----:R-:W-:Y:S05]  /*6a10*/  @!P1 BRA `(.L_x_11188) ;  /* 0x0000009c00249947 */ /* 0x002fea0003800000 */
.L_x_11187:
[----:B------:R-:W-:Y:S01]  /*6a20*/  UIADD3 UR4, UR4, 0x3000, URZ ;  /* 0x0000300004047890 */ /* 0x000fe2000fffe03f */
[----:B------:R-:W-:Y:S01]  /*6a30*/  WARPGROUP.ARRIVE ;  /* 0x00000000000079c5 */ /* 0x000fe20000000000 */
[----:B------:R-:W-:Y:S01]  /*6a40*/  ULDC.64 UR10, c[0x0][0x9a0] ;  /* 0x00026800000a7ab9 */ /* 0x000fe20000000a00 */
[----:B------:R-:W-:Y:S01]  /*6a50*/  UMOV UR7, 0x40000040 ;  /* 0x4000004000077882 */ /* 0x000fe20000000000 */
        /* <DEDUP_REMOVED lines=8> */
[----:B------:R-:W-:Y:S05]  /*6ae0*/  QGMMA.64x96x32.F32.E4M3.E4M3 R88, R148, gdesc[UR4], R88, gsb0 ;  /* 0x0160000494587df3 */ /* 0x000fea0008000858 */
[----:B------:R-:W2:Y:S01]  /*6af0*/  @P1 LDC.64 R6, c[0x0][0x9d0] ;  /* 0x00027400ff061b82 */ /* 0x000ea20000000a00 */
[----:B01----:R-:W-:-:S04]  /*6b00*/  @P1 IMAD R0, R8, UR41, RZ ;  /* 0x0000002908001c24 */ /* 0x003fc8000f8e02ff */
[----:B------:R-:W-:Y:S02]  /*6b10*/  @P1 IMAD R5, R9, UR40, R0 ;  /* 0x0000002809051c24 */ /* 0x000fe4000f8e0200 */
[----:B------:R-:W-:-:S04]  /*6b20*/  @P1 IMAD.WIDE.U32 R8, R8, UR40, RZ ;  /* 0x0000002808081c25 */ /* 0x000fc8000f8e00ff */
[----:B------:R-:W-:Y:S02]  /*6b30*/  @P1 IMAD.IADD R9, R9, 0x1, R5 ;  /* 0x0000000109091824 */ /* 0x000fe400078e0205 */
[----:B------:R-:W-:Y:S02]  /*6b40*/  IMAD.MOV.U32 R5, RZ, RZ, 0x3f800000 ;  /* 0x3f800000ff057424 */ /* 0x000fe400078e00ff */
[----:B--2---:R-:W-:-:S04]  /*6b50*/  @P1 IMAD.WIDE.U32 R8, R6, UR44, R8 ;  /* 0x0000002c06081c25 */ /* 0x004fc8000f8e0008 */
[----:B------:R-:W-:Y:S01]  /*6b60*/  @P1 IMAD R7, R7, UR44, R9 ;  /* 0x0000002c07071c24 */ /* 0x000fe2000f8e0209 */
[----:B------:R-:W-:-:S04]  /*6b70*/  @P1 LEA R6, P2, R8, UR10, 0x2 ;  /* 0x0000000a08061c11 */ /* 0x000fc8000f8410ff */
[----:B------:R-:W-:-:S05]  /*6b80*/  @P1 LEA.HI.X R7, R8, UR11, R7, 0x2, P2 ;  /* 0x0000000b08071c11 */ /* 0x000fca00090f1407 */
[----:B------:R0:W2:Y:S01]  /*6b90*/  @P1 LDG.E R5, desc[UR52][R6.64] ;  /* 0x0000003406051981 */ /* 0x0000a2000c1e1900 */
[----:B------:R-:W-:Y:S01]  /*6ba0*/  UIADD3 UR6, UR4, 0x2, URZ ;  /* 0x0000000204067890 */ /* 0x000fe2000fffe03f */
[----:B------:R-:W-:Y:S01]  /*6bb0*/  UMOV UR7, 0x40000040 ;  /* 0x4000004000077882 */ /* 0x000fe20000000000 */
[----:B------:R-:W-:Y:S02]  /*6bc0*/  WARPGROUP.DEPBAR.LE gsb0, 0x0 ;  /* 0x00008000000079c5 */ /* 0x000fe40000010000 */
[----:B------:R-:W-:-:S06]  /*6bd0*/  WARPGROUP.ARRIVE ;  /* 0x00000000000079c5 */ /* 0x000fcc0000000000 */
[----:B------:R-:W-:Y:S01]  /*6be0*/  QGMMA.64x96x32.F32.E4M3.E4M3 R88, R136, gdesc[UR4], R88, gsb0 ;  /* 0x0160000488587df3 */ /* 0x000fe20008000858 */
[----:B------:R-:W-:Y:S01]  /*6bf0*/  UIADD3 UR6, UR4, 0x4, URZ ;  /* 0x0000000404067890 */ /* 0x000fe2000fffe03f */
[----:B------:R-:W-:Y:S01]  /*6c00*/  UMOV UR7, 0x40000040 ;  /* 0x4000004000077882 */ /* 0x000fe20000000000 */
[----:B------:R-:W1:Y:S01]  /*6c10*/  SHFL.BFLY PT, R0, R3, 0x2, 0x1f ;  /* 0x0c401f0003007f89 */ /* 0x000e6200000e0000 */
[----:B------:R-:W-:-:S03]  /*6c20*/  UIADD3 UR4, UR4, 0x6, URZ ;  /* 0x0000000604047890 */ /* 0x000fc6000fffe03f */
[----:B------:R-:W3:Y:S01]  /*6c30*/  SHFL.BFLY PT, R9, R4, 0x2, 0x1f ;  /* 0x0c401f0004097f89 */ /* 0x000ee200000e0000 */
[----:B------:R-:W-:Y:S02]  /*6c40*/  WARPGROUP.DEPBAR.LE gsb0, 0x0 ;  /* 0x00008000000079c5 */ /* 0x000fe40000010000 */
[----:B------:R-:W-:-:S06]  /*6c50*/  WARPGROUP.ARRIVE ;  /* 0x00000000000079c5 */ /* 0x000fcc0000000000 */
[----:B------:R-:W-:Y:S01]  /*6c60*/  QGMMA.64x96x32.F32.E4M3.E4M3 R88, R140, gdesc[UR4], R88, gsb0 ;  /* 0x016000048c587df3 */ /* 0x000fe20008000858 */
[----:B------:R-:W-:Y:S01]  /*6c70*/  UMOV UR6, UR4 ;  /* 0x0000000400067c82 */ /* 0x000fe20008000000 */
[----:B------:R-:W-:Y:S01]  /*6c80*/  UMOV UR7, 0x40000040 ;  /* 0x4000004000077882 */ /* 0x000fe20000000000 */
[----:B-1----:R-:W-:-:S01]  /*6c90*/  FADD.FTZ R0, R0, R3 ;  /* 0x0000000300007221 */ /* 0x002fc20000010000 */
[----:B---3--:R-:W-:-:S04]  /*6ca0*/  FADD.FTZ R9, R9, R4 ;  /* 0x0000000409097221 */ /* 0x008fc80000010000 */
[----:B0-----:R-:W0:Y:S04]  /*6cb0*/  SHFL.BFLY PT, R7, R0, 0x1, 0x1f ;  /* 0x0c201f0000077f89 */ /* 0x001e2800000e0000 */
        /* <DEDUP_REMOVED lines=33> */
.L_x_11189:
        /* <DEDUP_REMOVED lines=58> */
.L_x_11165:
        /* <DEDUP_REMOVED lines=15> */
[----:B------:R-:W2:Y:S01]  /*7360*/  LDL R38, [R1+0x38] ;  /* 0x0000380001267983 */ /* 0x000ea20000100800 */
[----:B0-----:R-:W-:-:S05]  /*7370*/  IMAD.SHL.U32 R14, R47, 0x4, RZ ;  /* 0x000000042f0e7824 */ /* 0x001fca00078e00ff */
[----:B------:R-:W-:Y:S01]  /*7380*/  LOP3.LUT R14, R14, 0xc, RZ, 0xc0, !PT ;  /* 0x0000000c0e0e7812 */ /* 0x000fe200078ec0ff */
[----:B------:R-:W-:Y:S03]  /*7390*/  BAR.SYNC.DEFER_BLOCKING 0x1, 0x180 ;  /* 0x0046000000007b1d */ /* 0x000fe60000010000 */
[----:B------:R-:W-:-:S05]  /*73a0*/  IADD3 R14, P0, R14, UR8, RZ ;  /* 0x000000080e0e7c10 */ /* 0x000fca000ff1e0ff */
[----:B------:R-:W-:Y:S01]  /*73b0*/  IMAD.X R15, RZ, RZ, UR9, P0 ;  /* 0x00000009ff0f7e24 */ /* 0x000fe200080e06ff */
[----:B------:R-:W-:-:S04]  /*73c0*/  ULDC.64 UR8, c[0x0][0xc00] ;  /* 0x0003000000087ab9 */ /* 0x000fc80000000a00 */
[----:B------:R0:W3:Y:S01]  /*73d0*/  LDG.E.CONSTANT R14, desc[UR52][R14.64] ;  /* 0x000000340e0e7981 */ /* 0x0000e2000c1e9900 */
[----:B------:R-:W-:-:S04]  /*73e0*/  LOP3.LUT P0, R36, R47, 0x3, RZ, 0xc0, !PT ;  /* 0x000000032f247812 */ /* 0x000fc8000780c0ff */
[----:B------:R-:W-:-:S04]  /*73f0*/  ISETP.EQ.OR P0, PT, R36, 0x3, !P0 ;  /* 0x000000032400780c */ /* 0x000fc80004702670 */
[----:B------:R-:W-:Y:S02]  /*7400*/  SEL R47, R20, R5, P0 ;  /* 0x00000005142f7207 */ /* 0x000fe40000000000 */
[----:B------:R-:W-:Y:S02]  /*7410*/  SEL R20, R5, R20, P0 ;  /* 0x0000001405147207 */ /* 0x000fe40000000000 */
[----:B------:R-:W1:Y:S01]  /*7420*/  S2R R5, SR_SWINHI ;  /* 0x0000000000057919 */ /* 0x000e620000002f00 */
[----:B------:R-:W-:Y:S02]  /*7430*/  SEL R61, R11, R28, P0 ;  /* 0x0000001c0b3d7207 */ /* 0x000fe40000000000 */
[----:B------:R-:W-:Y:S02]  /*7440*/  SEL R75, R33, R10, P0 ;  /* 0x0000000a214b7207 */ /* 0x000fe40000000000 */
[----:B------:R-:W-:Y:S02]  /*7450*/  SEL R28, R28, R11, P0 ;  /* 0x0000000b1c1c7207 */ /* 0x000fe40000000000 */
[----:B------:R-:W-:-:S02]  /*7460*/  SEL R33, R10, R33, P0 ;  /* 0x000000210a217207 */ /* 0x000fc40000000000 */
[----:B------:R-:W-:Y:S02]  /*7470*/  SEL R49, R21, R4, P0 ;  /* 0x0000000415317207 */ /* 0x000fe40000000000 */
[----:B------:R-:W-:Y:S02]  /*7480*/  SEL R21, R4, R21, P0 ;  /* 0x0000001504157207 */ /* 0x000fe40000000000 */
[----:B------:R-:W-:Y:S02]  /*7490*/  SEL R83, R34, R103, P0 ;  /* 0x0000006722537207 */ /* 0x000fe40000000000 */
[----:B------:R-:W-:Y:S02]  /*74a0*/  MOV R76, R78 ;  /* 0x0000004e004c7202 */ /* 0x000fe40000000f00 */
[----:B-1----:R-:W-:Y:S02]  /*74b0*/  MOV R77, R5 ;  /* 0x00000005004d7202 */ /* 0x002fe40000000f00 */
        /* <DEDUP_REMOVED lines=19> */
[----:B------:R-:W-:Y:S01]  /*75f0*/  UIMAD.WIDE UR8, UR40, 0x4, UR8 ;  /* 0x00000004280878a5 */ /* 0x000fe2000f8e0208 */
[----:B------:R-:W-:Y:S01]  /*7600*/  SEL R57, R26, R9, P0 ;  /* 0x000000091a397207 */ /* 0x000fe20000000000 */
[----:B------:R-:W4:Y:S01]  /*7610*/  LDL R90, [R1+0x34] ;  /* 0x00003400015a7983 */ /* 0x000f220000100800 */
        /* <DEDUP_REMOVED lines=19> */
[----:B--2---:R-:W-:-:S03]  /*7750*/  IMAD.WIDE R10, R38, 0x2, R76 ;  /* 0x00000002260a7825 */ /* 0x004fc600078e024c */
[----:B------:R-:W-:-:S04]  /*7760*/  IADD3 R79, P5, R10, 0x20, RZ ;  /* 0x000000200a4f7810 */ /* 0x000fc80007fbe0ff */
[----:B------:R-:W-:Y:S02]  /*7770*/  LOP3.LUT R4, R79, 0x180, RZ, 0xc0, !PT ;  /* 0x000001804f047812 */ /* 0x000fe400078ec0ff */
[----:B------:R-:W-:Y:S02]  /*7780*/  IADD3 R101, P4, R10, 0x3000, RZ ;  /* 0x000030000a657810 */ /* 0x000fe40007f9e0ff */
[----:B------:R-:W-:Y:S02]  /*7790*/  SHF.R.U64 R4, R4, 0x3, RZ ;  /* 0x0000000304047819 */ /* 0x000fe400000012ff */
[C---:B------:R-:W-:Y:S02]  /*77a0*/  IADD3 R103, P3, R10.reuse, 0x3020, RZ ;  /* 0x000030200a677810 */ /* 0x040fe40007f7e0ff */
[C---:B------:R-:W-:Y:S02]  /*77b0*/  IADD3 R105, P2, R10.reuse, 0x6000, RZ ;  /* 0x000060000a697810 */ /* 0x040fe40007f5e0ff */
[----:B------:R-:W-:-:S02]  /*77c0*/  IADD3 R107, P1, R10, 0x6020, RZ ;  /* 0x000060200a6b7810 */ /* 0x000fc40007f3e0ff */
[----:B------:R-:W-:Y:S02]  /*77d0*/  LOP3.LUT R12, R4, R79, RZ, 0x3c, !PT ;  /* 0x0000004f040c7212 */ /* 0x000fe400078e3cff */
[----:B------:R-:W-:Y:S02]  /*77e0*/  LOP3.LUT R5, R10, 0x180, RZ, 0xc0, !PT ;  /* 0x000001800a057812 */ /* 0x000fe400078ec0ff */
[----:B------:R-:W-:Y:S02]  /*77f0*/  LOP3.LUT R4, R101, 0x180, RZ, 0xc0, !PT ;  /* 0x0000018065047812 */ /* 0x000fe400078ec0ff */
[----:B------:R-:W-:Y:S02]  /*7800*/  LOP3.LUT R6, R103, 0x180, RZ, 0xc0, !PT ;  /* 0x0000018067067812 */ /* 0x000fe400078ec0ff */
[----:B------:R-:W-:Y:S02]  /*7810*/  LOP3.LUT R38, R105, 0x180, RZ, 0xc0, !PT ;  /* 0x0000018069267812 */ /* 0x000fe400078ec0ff */
[----:B------:R-:W-:-:S02]  /*7820*/  LOP3.LUT R40, R107, 0x180, RZ, 0xc0, !PT ;  /* 0x000001806b287812 */ /* 0x000fc400078ec0ff */
[----:B------:R-:W-:Y:S02]  /*7830*/  SHF.R.U64 R5, R5, 0x3, RZ ;  /* 0x0000000305057819 */ /* 0x000fe400000012ff */
[----:B------:R-:W-:Y:S01]  /*7840*/  SHF.R.U64 R4, R4, 0x3, RZ ;  /* 0x0000000304047819 */ /* 0x000fe200000012ff */
[--C-:B------:R-:W-:Y:S01]  /*7850*/  IMAD.X R13, RZ, RZ, R11.reuse, P5 ;  /* 0x000000ffff0d7224 */ /* 0x100fe200028e060b */
[----:B------:R-:W-:Y:S02]  /*7860*/  SHF.R.U64 R6, R6, 0x3, RZ ;  /* 0x0000000306067819 */ /* 0x000fe400000012ff */
[----:B------:R-:W-:Y:S02]  /*7870*/  SHF.R.U64 R38, R38, 0x3, RZ ;  /* 0x0000000326267819 */ /* 0x000fe400000012ff */
[----:B------:R-:W-:Y:S01]  /*7880*/  SHF.R.U64 R40, R40, 0x3, RZ ;  /* 0x0000000328287819 */ /* 0x000fe200000012ff */
[--C-:B------:R-:W-:Y:S01]  /*7890*/  IMAD.X R81, RZ, RZ, R11.reuse, P2 ;  /* 0x000000ffff517224 */ /* 0x100fe200010e060b */
[----:B------:R-:W-:Y:S01]  /*78a0*/  LOP3.LUT R10, R5, R10, RZ, 0x3c, !PT ;  /* 0x0000000a050a7212 */ /* 0x000fe200078e3cff */
[----:B------:R-:W-:Y:S01]  /*78b0*/  IMAD.X R9, RZ, RZ, R11, P4 ;  /* 0x000000ffff097224 */ /* 0x000fe200020e060b */
[----:B------:R-:W-:-:S02]  /*78c0*/  LOP3.LUT R8, R4, R101, RZ, 0x3c, !PT ;  /* 0x0000006504087212 */ /* 0x000fc400078e3cff */
[----:B---3--:R-:W-:Y:S01]  /*78d0*/  LOP3.LUT R52, R14, 0x2, RZ, 0x3c, !PT ;  /* 0x000000020e347812 */ /* 0x008fe200078e3cff */
[--C-:B------:R-:W-:Y:S01]  /*78e0*/  IMAD.X R7, RZ, RZ, R11.reuse, P3 ;  /* 0x000000ffff077224 */ /* 0x100fe200018e060b */
[----:B------:R-:W-:Y:S01]  /*78f0*/  LOP3.LUT R6, R6, R103, RZ, 0x3c, !PT ;  /* 0x0000006706067212 */ /* 0x000fe200078e3cff */
[----:B------:R-:W-:Y:S01]  /*7900*/  IMAD.X R5, RZ, RZ, R11, P1 ;  /* 0x000000ffff057224 */ /* 0x000fe200008e060b */
[----:B------:R-:W-:Y:S01]  /*7910*/  LOP3.LUT R80, R38, R105, RZ, 0x3c, !PT ;  /* 0x0000006926507212 */ /* 0x000fe200078e3cff */
[----:B------:R-:W-:Y:S01]  /*7920*/  SHFL.IDX PT, R58, R73, R14, 0x1c1f ;  /* 0x001c1f0e493a7589 */ /* 0x000fe200000e0000 */
[----:B------:R-:W-:Y:S02]  /*7930*/  LOP3.LUT R4, R40, R107, RZ, 0x3c, !PT ;  /* 0x0000006b28047212 */ /* 0x000fe400078e3cff */
[----:B------:R-:W-:Y:S01]  /*7940*/  MOV R82, R12 ;  /* 0x0000000c00527202 */ /* 0x000fe20000000f00 */
[----:B------:R-:W-:Y:S01]  /*7950*/  SHFL.IDX PT, R72, R47, R14, 0x1c1f ;  /* 0x001c1f0e2f487589 */ /* 0x000fe200000e0000 */
[----:B------:R-:W-:-:S03]  /*7960*/  MOV R80, R80 ;  /* 0x0000005000507202 */ /* 0x000fc60000000f00 */
[----:B------:R-:W-:Y:S01]  /*7970*/  SHFL.IDX PT, R71, R71, R14, 0x1c1f ;  /* 0x001c1f0e47477589 */ /* 0x000fe200000e0000 */
[----:B------:R-:W-:-:S03]  /*7980*/  MOV R10, R10 ;  /* 0x0000000a000a7202 */ /* 0x000fc60000000f00 */
[----:B------:R-:W0:Y:S01]  /*7990*/  SHFL.IDX PT, R73, R20, R52, 0x1c1f ;  /* 0x001c1f3414497589 */ /* 0x000e2200000e0000 */
[----:B------:R-:W-:-:S03]  /*79a0*/  MOV R38, R8 ;  /* 0x0000000800267202 */ /* 0x000fc60000000f00 */
[----:B------:R-:W1:Y:S01]  /*79b0*/  SHFL.IDX PT, R68, R37, R52, 0x1c1f ;  /* 0x001c1f3425447589 */ /* 0x000e6200000e0000 */
[----:B------:R-:W-:-:S03]  /*79c0*/  MOV R79, R6 ;  /* 0x00000006004f7202 */ /* 0x000fc60000000f00 */
[----:B------:R-:W-:Y:S01]  /*79d0*/  SHFL.IDX PT, R12, R57, R14, 0x1c1f ;  /* 0x001c1f0e390c7589 */ /* 0x000fe200000e0000 */
[----:B------:R-:W-:-:S03]  /*79e0*/  MOV R81, R4 ;  /* 0x0000000400517202 */ /* 0x000fc60000000f00 */
[----:B------:R-:W-:Y:S04]  /*79f0*/  SHFL.IDX PT, R49, R49, R14, 0x1c1f ;  /* 0x001c1f0e31317589 */ /* 0x000fe800000e0000 */
[----:B------:R-:W-:Y:S04]  /*7a00*/  SHFL.IDX PT, R57, R97, R14, 0x1c1f ;  /* 0x001c1f0e61397589 */ /* 0x000fe800000e0000 */
[----:B------:R-:W2:Y:S04]  /*7a10*/  SHFL.IDX PT, R62, R135, R52, 0x1c1f ;  /* 0x001c1f34873e7589 */ /* 0x000ea800000e0000 */
[----:B------:R-:W3:Y:S04]  /*7a20*/  SHFL.IDX PT, R54, R21, R52, 0x1c1f ;  /* 0x001c1f3415367589 */ /* 0x000ee800000e0000 */
[----:B------:R-:W3:Y:S04]  /*7a30*/  SHFL.IDX PT, R41, R41, R52, 0x1c1f ;  /* 0x001c1f3429297589 */ /* 0x000ee800000e0000 */
[----:B------:R-:W-:Y:S04]  /*7a40*/  SHFL.IDX PT, R56, R55, R14, 0x1c1f ;  /* 0x001c1f0e37387589 */ /* 0x000fe800000e0000 */
[----:B------:R-:W-:Y:S04]  /*7a50*/  SHFL.IDX PT, R60, R75, R14, 0x1c1f ;  /* 0x001c1f0e4b3c7589 */ /* 0x000fe800000e0000 */
[----:B------:R-:W4:Y:S04]  /*7a60*/  SHFL.IDX PT, R33, R33, R52, 0x1c1f ;  /* 0x001c1f3421217589 */ /* 0x000f2800000e0000 */
        /* <DEDUP_REMOVED lines=17> */
[----:B------:R-:W4:Y:S04]  /*7b80*/  SHFL.IDX PT, R24, R24, R52, 0x1c1f ;  /* 0x001c1f3418187589 */ /* 0x000f2800000e0000 */
[----:B------:R-:W-:Y:S04]  /*7b90*/  SHFL.IDX PT, R15, R15, R52, 0x1c1f ;  /* 0x001c1f340f0f7589 */ /* 0x000fe800000e0000 */
[----:B------:R-:W4:Y:S04]  /*7ba0*/  SHFL.IDX PT, R34, R34, R52, 0x1c1f ;  /* 0x001c1f3422227589 */ /* 0x000f2800000e0000 */
[----:B------:R-:W4:Y:S04]  /*7bb0*/  SHFL.IDX PT, R42, R42, R52, 0x1c1f ;  /* 0x001c1f342a2a7589 */ /* 0x000f2800000e0000 */
[----:B------:R-:W4:Y:S04]  /*7bc0*/  SHFL.IDX PT, R53, R26, R52, 0x1c1f ;  /* 0x001c1f341a357589 */ /* 0x000f2800000e0000 */
[----:B------:R-:W-:Y:S04]  /*7bd0*/  SHFL.IDX PT, R14, R31, R52, 0x1c1f ;  /* 0x001c1f341f0e7589 */ /* 0x000fe800000e0000 */
[----:B------:R-:W4:Y:S04]  /*7be0*/  SHFL.IDX PT, R20, R43, R52, 0x1c1f ;  /* 0x001c1f342b147589 */ /* 0x000f2800000e0000 */
[----:B------:R-:W-:Y:S04]  /*7bf0*/  SHFL.IDX PT, R27, R27, R52, 0x1c1f ;  /* 0x001c1f341b1b7589 */ /* 0x000fe800000e0000 */
[----:B------:R-:W-:Y:S04]  /*7c00*/  SHFL.IDX PT, R37, R36, R52, 0x1c1f ;  /* 0x001c1f3424257589 */ /* 0x000fe800000e0000 */
[----:B------:R-:W4:Y:S04]  /*7c10*/  SHFL.IDX PT, R35, R35, R52, 0x1c1f ;  /* 0x001c1f3423237589 */ /* 0x000f2800000e0000 */
[----:B------:R-:W4:Y:S04]  /*7c20*/  SHFL.IDX PT, R26, R45, R52, 0x1c1f ;  /* 0x001c1f342d1a7589 */ /* 0x000f2800000e0000 */
[----:B------:R-:W4:Y:S04]  /*7c30*/  SHFL.IDX PT, R83, R28, R52, 0x1c1f ;  /* 0x001c1f341c537589 */ /* 0x000f2800000e0000 */
[----:B------:R2:W4:Y:S04]  /*7c40*/  SHFL.IDX PT, R87, R29, R52, 0x1c1f ;  /* 0x001c1f341d577589 */ /* 0x00052800000e0000 */
[----:B------:R-:W4:Y:S04]  /*7c50*/  SHFL.IDX PT, R85, R30, R52, 0x1c1f ;  /* 0x001c1f341e557589 */ /* 0x000f2800000e0000 */
[----:B------:R-:W4:Y:S04]  /*7c60*/  SHFL.IDX PT, R28, R44, R52, 0x1c1f ;  /* 0x001c1f342c1c7589 */ /* 0x000f2800000e0000 */
[----:B------:R-:W4:Y:S04]  /*7c70*/  SHFL.IDX PT, R89, R32, R52, 0x1c1f ;  /* 0x001c1f3420597589 */ /* 0x000f2800000e0000 */
[----:B------:R4:W4:Y:S01]  /*7c80*/  SHFL.IDX PT, R88, R46, R52, 0x1c1f ;  /* 0x001c1f342e587589 */ /* 0x00092200000e0000 */
[----:B0-----:R-:W-:-:S02]  /*7c90*/  SEL R74, R72, R73, P0 ;  /* 0x00000049484a7207 */ /* 0x001fc40000000000 */
[----:B-1----:R-:W-:Y:S02]  /*7ca0*/  SEL R70, R71, R68, P0 ;  /* 0x0000004447467207 */ /* 0x002fe40000000000 */
[----:B------:R-:W-:Y:S02]  /*7cb0*/  SEL R72, R73, R72, P0 ;  /* 0x0000004849487207 */ /* 0x000fe40000000000 */
[----:B------:R-:W-:Y:S02]  /*7cc0*/  SEL R68, R68, R71, P0 ;  /* 0x0000004744447207 */ /* 0x000fe40000000000 */
[----:B--2---:R-:W-:Y:S02]  /*7cd0*/  SEL R29, R57, R62, P0 ;  /* 0x0000003e391d7207 */ /* 0x004fe40000000000 */
[----:B------:R-:W-:Y:S02]  /*7ce0*/  SEL R21, R62, R57, P0 ;  /* 0x000000393e157207 */ /* 0x000fe40000000000 */
[----:B---3--:R-:W-:-:S02]  /*7cf0*/  SEL R75, R49, R54, P0 ;  /* 0x00000036314b7207 */ /* 0x008fc40000000000 */
[----:B------:R-:W-:Y:S02]  /*7d00*/  SEL R73, R54, R49, P0 ;  /* 0x0000003136497207 */ /* 0x000fe40000000000 */
[----:B------:R-:W-:Y:S02]  /*7d10*/  SEL R71, R58, R41, P0 ;  /* 0x000000293a477207 */ /* 0x000fe40000000000 */
[----:B------:R-:W-:Y:S02]  /*7d20*/  SEL R69, R41, R58, P0 ;  /* 0x0000003a29457207 */ /* 0x000fe40000000000 */
[----:B----4-:R-:W-:Y:S02]  /*7d30*/  SEL R62, R60, R33, P0 ;  /* 0x000000213c3e7207 */ /* 0x010fe40000000000 */
        /* <DEDUP_REMOVED lines=40> */
[----:B------:R-:W-:Y:S01]  /*7fc0*/  SEL R34, R28, R11, P0 ;  /* 0x0000000b1c227207 */ /* 0x000fe20000000000 */
[----:B------:R0:W-:Y:S01]  /*7fd0*/  STSM.16.M88.4 [R10], R12 ;  /* 0x0000000c0a007844 */ /* 0x0001e20000000200 */
[----:B------:R-:W-:Y:S02]  /*7fe0*/  SEL R33, R4, R89, P0 ;  /* 0x0000005904217207 */ /* 0x000fe40000000000 */
[----:B------:R-:W-:Y:S02]  /*7ff0*/  SEL R31, R89, R4, P0 ;  /* 0x00000004591f7207 */ /* 0x000fe40000000000 */
[----:B------:R-:W-:-:S02]  /*8000*/  SEL R28, R7, R88, P0 ;  /* 0x00000058071c7207 */ /* 0x000fc40000000000 */
[----:B------:R-:W-:Y:S02]  /*8010*/  SEL R20, R88, R7, P0 ;  /* 0x0000000758147207 */ /* 0x000fe40000000000 */
[----:B------:R-:W-:Y:S02]  /*8020*/  F2FP.BF16.F32.PACK_AB R4, R59, R58 ;  /* 0x0000003a3b04723e */ /* 0x000fe400000010ff */
[----:B------:R-:W-:Y:S02]  /*8030*/  F2FP.BF16.F32.PACK_AB R5, R55, R54 ;  /* 0x000000363705723e */ /* 0x000fe400000010ff */
[----:B------:R-:W-:Y:S02]  /*8040*/  F2FP.BF16.F32.PACK_AB R6, R57, R56 ;  /* 0x000000383906723e */ /* 0x000fe400000010ff */
        /* <DEDUP_REMOVED lines=8> */
[----:B------:R-:W-:-:S02]  /*80d0*/  F2FP.BF16.F32.PACK_AB R14, R41, R40 ;  /* 0x00000028290e723e */ /* 0x000fc400000010ff */
[----:B------:R-:W-:Y:S02]  /*80e0*/  F2FP.BF16.F32.PACK_AB R15, R35, R34 ;  /* 0x00000022230f723e */ /* 0x000fe400000010ff */
[----:B-1----:R-:W-:Y:S02]  /*80f0*/  F2FP.BF16.F32.PACK_AB R24, R33, R32 ;  /* 0x000000202118723e */ /* 0x002fe400000010ff */
[----:B------:R-:W-:Y:S02]  /*8100*/  F2FP.BF16.F32.PACK_AB R25, R29, R28 ;  /* 0x0000001c1d19723e */ /* 0x000fe400000010ff */
[----:B------:R-:W-:Y:S02]  /*8110*/  F2FP.BF16.F32.PACK_AB R26, R31, R30 ;  /* 0x0000001e1f1a723e */ /* 0x000fe400000010ff */
[----:B------:R-:W-:Y:S01]  /*8120*/  F2FP.BF16.F32.PACK_AB R27, R21, R20 ;  /* 0x00000014151b723e */ /* 0x000fe200000010ff */
[----:B------:R-:W-:Y:S04]  /*8130*/  STSM.16.M88.4 [R38], R4 ;  /* 0x0000000426007844 */ /* 0x000fe80000000200 */
[----:B------:R0:W-:Y:S04]  /*8140*/  STSM.16.M88.4 [R79], R8 ;  /* 0x000000084f007844 */ /* 0x0001e80000000200 */
[----:B------:R1:W-:Y:S04]  /*8150*/  STSM.16.M88.4 [R80], R12 ;  /* 0x0000000c50007844 */ /* 0x0003e80000000200 */
[----:B------:R2:W-:Y:S01]  /*8160*/  STSM.16.M88.4 [R81], R24 ;  /* 0x0000001851007844 */ /* 0x0005e20000000200 */
[----:B------:R-:W-:-:S04]  /*8170*/  ISETP.NE.U32.AND P0, PT, RZ, UR10, PT ;  /* 0x0000000aff007c0c */ /* 0x000fc8000bf05070 */
[----:B------:R-:W-:Y:S01]  /*8180*/  ISETP.NE.AND.EX P0, PT, RZ, UR11, PT, P0 ;  /* 0x0000000bff007c0c */ /* 0x000fe2000bf05300 */
[----:B------:R-:W-:Y:S02]  /*8190*/  IMAD.U32 R82, RZ, RZ, UR8 ;  /* 0x00000008ff527e24 */ /* 0x000fe4000f8e00ff */
[----:B------:R-:W-:Y:S01]  /*81a0*/  IMAD.U32 R83, RZ, RZ, UR9 ;  /* 0x00000009ff537e24 */ /* 0x000fe2000f8e00ff */
[----:B------:R-:W-:Y:S08]  /*81b0*/  BAR.SYNC.DEFER_BLOCKING 0x1, 0x180 ;  /* 0x0046000000007b1d */ /* 0x000ff00000010000 */
[----:B0-----:R-:W0:Y:S01]  /*81c0*/  LDC R79, c[0x0][0xbe8] ;  /* 0x0002fa00ff4f7b82 */ /* 0x001e220000000800 */
[----:B------:R-:W-:Y:S01]  /*81d0*/  ULDC.64 UR8, c[0x0][0xc08] ;  /* 0x0003020000087ab9 */ /* 0x000fe20000000a00 */
[----:B------:R-:W3:Y:S01]  /*81e0*/  @P0 LDG.E R84, desc[UR52][R82.64] ;  /* 0x0000003452540981 */ /* 0x000ee2000c1e1900 */
[----:B------:R-:W-:Y:S01]  /*81f0*/  UISETP.NE.U32.AND UP0, UPT, UR8, URZ, UPT ;  /* 0x0000003f0800728c */ /* 0x000fe2000bf05070 */
[----:B0-----:R-:W-:-:S03]  /*8200*/  ISETP.NE.AND P1, PT, R79, 0x1, PT ;  /* 0x000000014f00780c */ /* 0x001fc60003f25270 */
[----:B------:R-:W-:Y:S01]  /*8210*/  UISETP.NE.AND.EX UP0, UPT, UR9, URZ, UPT, UP0 ;  /* 0x0000003f0900728c */ /* 0x000fe2000bf05300 */
[----:B------:R-:W-:-:S10]  /*8220*/  UMOV UR16, 0x9b8 ;  /* 0x000009b800107882 */ /* 0x000fd40000000000 */
[----:B------:R-:W-:Y:S01]  /*8230*/  @UP0 ULEA UR8, UP1, UR40, UR8, 0x2 ;  /* 0x0000000828080291 */ /* 0x000fe2000f82103f */
[----:B------:R-:W0:Y:S03]  /*8240*/  @P1 LDC R6, c[0x0][0xbec] ;  /* 0x0002fb00ff061b82 */ /* 0x000e260000000800 */
[----:B------:R-:W-:Y:S02]  /*8250*/  @UP0 ULEA.HI.X UR9, UR40, UR9, UR41, 0x2, UP1 ;  /* 0x0000000928090291 */ /* 0x000fe400088f1429 */
[----:B------:R-:W-:-:S03]  /*8260*/  UISETP.GT.AND UP1, UPT, UR45, 0x1, UPT ;  /* 0x000000012d00788c */ /* 0x000fc6000bf24270 */
[----:B------:R-:W4:Y:S01]  /*8270*/  @P1 LDC R9, c[0x0][0xbf0] ;  /* 0x0002fc00ff091b82 */ /* 0x000f220000000800 */
        /* <DEDUP_REMOVED lines=26> */
[----:B----4-:R-:W-:Y:S01]  /*8420*/  @P1 SHF.R.U32.HI R7, RZ, R9, R4 ;  /* 0x00000009ff071219 */ /* 0x010fe20000011604 */
        /* <DEDUP_REMOVED lines=10> */
[----:B------:R-:W-:Y:S01]  /*84d0*/  SHF.R.S32.HI R6, RZ, 0x1f, R9 ;  /* 0x0000001fff067819 */ /* 0x000fe20000011409 */
[----:B-1----:R-:W-:Y:S01]  /*84e0*/  IMAD.U32 R13, RZ, RZ, UR42 ;  /* 0x0000002aff0d7e24 */ /* 0x002fe2000f8e00ff */
        /* <DEDUP_REMOVED lines=21> */
.L_x_11192:
[----:B------:R-:W2:Y:S01]  /*8640*/  LDL R12, [R1+0x30] ;  /* 0x00003000010c7983 */ /* 0x000ea20000100800 */
[----:B------:R-:W0:Y:S03]  /*8650*/  S2R R4, SR_TID.X ;  /* 0x0000000000047919 */ /* 0x000e260000002100 */
[----:B------:R-:W-:Y:S04]  /*8660*/  SHFL.IDX PT, R5, R10, RZ, 0x1c1f ;  /* 0x001c1fff0a057589 */ /* 0x000fe800000e0000 */
[----:B------:R-:W-:Y:S04]  /*8670*/  SHFL.IDX PT, R6, R8, 0x1, 0x1c1f ;  /* 0x003c1f0008067f89 */ /* 0x000fe800000e0000 */
[----:B------:R-:W-:Y:S01]  /*8680*/  SHFL.IDX PT, R7, R10, 0x1, 0x1c1f ;  /* 0x003c1f000a077f89 */ /* 0x000fe200000e0000 */
[----:B0-----:R-:W-:-:S05]  /*8690*/  VIADD R14, R4, 0xffffff80 ;  /* 0xffffff80040e7836 */ /* 0x001fca0000000000 */
[----:B------:R-:W-:-:S04]  /*86a0*/  SHF.R.S32.HI R9, RZ, 0x1f, R14 ;  /* 0x0000001fff097819 */ /* 0x000fc8000001140e */
[----:B------:R-:W-:-:S04]  /*86b0*/  LEA.HI R9, R9, R14, RZ, 0x7 ;  /* 0x0000000e09097211 */ /* 0x000fc800078f38ff */
[----:B------:R-:W-:Y:S01]  /*86c0*/  LOP3.LUT R9, R9, 0xffffff80, RZ, 0xc0, !PT ;  /* 0xffffff8009097812 */ /* 0x000fe200078ec0ff */
[----:B------:R-:W0:Y:S04]  /*86d0*/  SHFL.IDX PT, R4, R8, RZ, 0x1c1f ;  /* 0x001c1fff08047589 */ /* 0x000e2800000e0000 */
[----:B------:R-:W-:Y:S02]  /*86e0*/  IMAD.IADD R9, R14, 0x1, -R9 ;  /* 0x000000010e097824 */ /* 0x000fe400078e0a09 */
[----:B-----5:R-:W-:-:S03]  /*86f0*/  IMAD R38, R38, R79, RZ ;  /* 0x0000004f26267224 */ /* 0x020fc600078e02ff */
[----:B------:R-:W-:Y:S02]  /*8700*/  LOP3.LUT P0, RZ, R9, 0x3, RZ, 0xc0, !PT ;  /* 0x0000000309ff7812 */ /* 0x000fe4000780c0ff */
[----:B------:R-:W-:Y:S01]  /*8710*/  PLOP3.LUT P3, PT, PT, PT, UP1, 0x80, 0x0 ;  /* 0x000000000000781c */ /* 0x000fe20003f6f018 */
[----:B--2---:R-:W-:-:S04]  /*8720*/  IMAD R13, R13, 0xc0, R12 ;  /* 0x000000c00d0d7824 */ /* 0x004fc800078e020c */
[C---:B------:R-:W-:Y:S01]  /*8730*/  VIADD R9, R13.reuse, 0x8 ;  /* 0x000000080d097836 */ /* 0x040fe20000000000 */
[----:B------:R-:W-:-:S04]  /*8740*/  ISETP.GE.OR P2, PT, R13, R38, P0 ;  /* 0x000000260d00720c */ /* 0x000fc80000746670 */
[----:B------:R-:W-:-:S09]  /*8750*/  ISETP.GE.OR P0, PT, R9, R38, P0 ;  /* 0x000000260900720c */ /* 0x000fd20000706670 */
[----:B0-----:R0:W-:Y:S01]  /*8760*/  @!P2 ST.E desc[UR52][R4.64], R0 ;  /* 0x000000000400a985 */ /* 0x0011e2000c101934 */
[----:B------:R-:W-:-:S03]  /*8770*/  ISETP.GE.AND P2, PT, R13, R38, PT ;  /* 0x000000260d00720c */ /* 0x000fc60003f46270 */
[----:B------:R0:W-:Y:S01]  /*8780*/  @!P0 ST.E desc[UR52][R6.64], R3 ;  /* 0x0000000306008985 */ /* 0x0001e2000c101934 */
[----:B------:R-:W-:Y:S01]  /*8790*/  ISETP.GE.AND P0, PT, R9, R38, PT ;  /* 0x000000260900720c */ /* 0x000fe20003f06270 */
[----:B------:R-:W-:-:S12]  /*87a0*/  @P3 BRA `(.L_x_11193) ;  /* 0x0000000800243947 */ /* 0x000fd80003800000 */
        /* <DEDUP_REMOVED lines=8> */
[----:B0-----:R-:W-:Y:S01]  /*8830*/  IMAD R3, R80, 0x20, R2 ;  /* 0x0000002050037824 */ /* 0x001fe200078e0202 */
[----:B------:R-:W-:-:S03]  /*8840*/  SHF.R.S32.HI R36, RZ, 0x1f, R81 ;  /* 0x0000001fff247819 */ /* 0x000fc60000011451 */
[----:B------:R-:W-:Y:S01]  /*8850*/  IMAD.WIDE R76, R3, 0x2, R76 ;  /* 0x00000002034c7825 */ /* 0x000fe200078e024c */
[----:B------:R-:W-:Y:S02]  /*8860*/  LEA.HI R36, R36, R81, RZ, 0x2 ;  /* 0x0000005124247211 */ /* 0x000fe400078f10ff */
[----:B------:R-:W-:Y:S02]  /*8870*/  IADD3 R3, P5, R76, 0x7800, RZ ;  /* 0x000078004c037810 */ /* 0x000fe40007fbe0ff */
[----:B------:R-:W-:Y:S02]  /*8880*/  LOP3.LUT R36, R36, 0xfffffffc, RZ, 0xc0, !PT ;  /* 0xfffffffc24247812 */ /* 0x000fe400078ec0ff */
[----:B------:R-:W-:Y:S01]  /*8890*/  LOP3.LUT R0, R3, 0x180, RZ, 0xc0, !PT ;  /* 0x0000018003007812 */ /* 0x000fe200078ec0ff */
[----:B------:R-:W-:Y:S01]  /*88a0*/  UIMAD UR7, UR12, UR10, URZ ;  /* 0x0000000a0c0772a4 */ /* 0x000fe2000f8e023f */
[----:B------:R-:W-:Y:S01]  /*88b0*/  IMAD.U32 R37, RZ, RZ, UR42 ;  /* 0x0000002aff257e24 */ /* 0x000fe2000f8e00ff */
[----:B------:R-:W-:Y:S01]  /*88c0*/  UIMAD.WIDE.U32 UR8, UR4, UR10, URZ ;  /* 0x0000000a040872a5 */ /* 0x000fe2000f8e003f */
[----:B------:R-:W-:Y:S01]  /*88d0*/  SHF.R.U64 R0, R0, 0x3, RZ ;  /* 0x0000000300007819 */ /* 0x000fe200000012ff */
[----:B------:R-:W-:Y:S01]  /*88e0*/  IMAD.IADD R36, R81, 0x1, -R36 ;  /* 0x0000000151247824 */ /* 0x000fe200078e0a24 */
[----:B------:R-:W-:Y:S01]  /*88f0*/  UIMAD UR7, UR4, UR11, UR7 ;  /* 0x0000000b040772a4 */ /* 0x000fe2000f8e0207 */
[----:B------:R-:W-:Y:S01]  /*8900*/  IADD3 R9, P0, R76, 0x1800, RZ ;  /* 0x000018004c097810 */ /* 0x000fe20007f1e0ff */
[----:B------:R-:W-:Y:S01]  /*8910*/  ULDC.64 UR12, c[0x0][0xaf0] ;  /* 0x0002bc00000c7ab9 */ /* 0x000fe20000000a00 */
[----:B------:R-:W-:Y:S01]  /*8920*/  LOP3.LUT R32, R0, R3, RZ, 0x3c, !PT ;  /* 0x0000000300207212 */ /* 0x000fe200078e3cff */
[----:B------:R-:W-:Y:S01]  /*8930*/  IMAD R0, R36, 0x60, R80 ;  /* 0x0000006024007824 */ /* 0x000fe200078e0250 */
[----:B------:R-:W-:Y:S01]  /*8940*/  UIADD3 UR9, UR9, UR7, URZ ;  /* 0x0000000709097290 */ /* 0x000fe2000fffe03f */
[C---:B------:R-:W-:Y:S01]  /*8950*/  IADD3 R13, P2, R76.reuse, 0x3000, RZ ;  /* 0x000030004c0d7810 */ /* 0x040fe20007f5e0ff */
[----:B------:R-:W-:Y:S01]  /*8960*/  ULDC.64 UR10, c[0x0][0xae8] ;  /* 0x0002ba00000a7ab9 */ /* 0x000fe20000000a00 */
[----:B------:R-:W-:Y:S01]  /*8970*/  IMAD R37, R37, 0xc0, R0 ;  /* 0x000000c025257824 */ /* 0x000fe200078e0200 */
[----:B------:R-:W-:Y:S01]  /*8980*/  USHF.R.S32.HI UR4, URZ, 0x1f, UR40 ;  /* 0x0000001f3f047899 */ /* 0x000fe20008011428 */
[C---:B------:R-:W-:Y:S01]  /*8990*/  IADD3 R25, P3, R76.reuse, 0x4800, RZ ;  /* 0x000048004c197810 */ /* 0x040fe20007f7e0ff */
[----:B------:R-:W-:Y:S01]  /*89a0*/  UIMAD.WIDE.U32 UR8, UR44, UR10, UR8 ;  /* 0x0000000a2c0872a5 */ /* 0x000fe2000f8e0008 */
[----:B------:R-:W-:Y:S01]  /*89b0*/  IADD3 R29, P4, R76, 0x6000, RZ ;  /* 0x000060004c1d7810 */ /* 0x000fe20007f9e0ff */
[----:B--2---:R-:W-:Y:S01]  /*89c0*/  @P1 IMAD.HI.U32 R0, R37, R20, RZ ;  /* 0x0000001425001227 */ /* 0x004fe200078e00ff */
[----:B------:R-:W-:Y:S01]  /*89d0*/  UIMAD UR4, UR4, UR12, URZ ;  /* 0x0000000c040472a4 */ /* 0x000fe2000f8e023f */
[----:B------:R-:W-:Y:S01]  /*89e0*/  LOP3.LUT R8, R9, 0x180, RZ, 0xc0, !PT ;  /* 0x0000018009087812 */ /* 0x000fe200078ec0ff */
[----:B------:R-:W-:Y:S01]  /*89f0*/  UIMAD UR9, UR44, UR11, UR9 ;  /* 0x0000000b2c0972a4 */ /* 0x000fe2000f8e0209 */
[----:B------:R-:W-:Y:S01]  /*8a00*/  LOP3.LUT R12, R13, 0x180, RZ, 0xc0, !PT ;  /* 0x000001800d0c7812 */ /* 0x000fe200078ec0ff */
[----:B------:R-:W-:Y:S01]  /*8a10*/  IMAD.X R33, RZ, RZ, R77, P5 ;  /* 0x000000ffff217224 */ /* 0x000fe200028e064d */
[----:B------:R-:W-:-:S02]  /*8a20*/  LOP3.LUT R24, R25, 0x180, RZ, 0xc0, !PT ;  /* 0x0000018019187812 */ /* 0x000fc400078ec0ff */
[----:B------:R-:W-:Y:S01]  /*8a30*/  LOP3.LUT R28, R29, 0x180, RZ, 0xc0, !PT ;  /* 0x000001801d1c7812 */ /* 0x000fe200078ec0ff */
[----:B------:R-:W-:Y:S01]  /*8a40*/  IMAD.MOV.U32 R3, RZ, RZ, R37 ;  /* 0x000000ffff037224 */ /* 0x000fe200078e0025 */
[----:B------:R-:W-:Y:S01]  /*8a50*/  LOP3.LUT R5, R76, 0x180, RZ, 0xc0, !PT ;  /* 0x000001804c057812 */ /* 0x000fe200078ec0ff */
[----:B------:R-:W-:Y:S01]  /*8a60*/  UIMAD UR4, UR40, UR13, UR4 ;  /* 0x0000000d280472a4 */ /* 0x000fe2000f8e0204 */
[----:B---3--:R-:W-:Y:S01]  /*8a70*/  @P1 SHF.R.U32.HI R3, RZ, R21, R0 ;  /* 0x00000015ff031219 */ /* 0x008fe20000011600 */
[----:B------:R-:W-:Y:S01]  /*8a80*/  UIMAD.WIDE.U32 UR40, UR40, UR12, UR8 ;  /* 0x0000000c282872a5 */ /* 0x000fe2000f8e0008 */
[----:B------:R-:W-:Y:S01]  /*8a90*/  SHF.R.U64 R8, R8, 0x3, RZ ;  /* 0x0000000308087819 */ /* 0x000fe200000012ff */
[----:B------:R-:W5:Y:S01]  /*8aa0*/  LD.E.128 R32, desc[UR52][R32.64] ;  /* 0x0000003420207980 */ /* 0x000f62000c101d00 */
[----:B------:R-:W-:Y:S02]  /*8ab0*/  SHF.R.U64 R12, R12, 0x3, RZ ;  /* 0x000000030c0c7819 */ /* 0x000fe400000012ff */
[----:B------:R-:W-:-:S02]  /*8ac0*/  SHF.R.U64 R24, R24, 0x3, RZ ;  /* 0x0000000318187819 */ /* 0x000fc400000012ff */
[----:B------:R-:W-:Y:S02]  /*8ad0*/  SHF.R.U64 R28, R28, 0x3, RZ ;  /* 0x000000031c1c7819 */ /* 0x000fe400000012ff */
        /* <DEDUP_REMOVED lines=18> */
[----:B------:R0:W5:Y:S01]  /*8c00*/  LD.E.128 R4, desc[UR52][R76.64] ;  /* 0x000000344c047980 */ /* 0x000162000c101d00 */
[----:B------:R-:W-:Y:S02]  /*8c10*/  IMAD.U32 R20, RZ, RZ, UR40 ;  /* 0x00000028ff147e24 */ /* 0x000fe4000f8e00ff */
[----:B------:R-:W-:Y:S01]  /*8c20*/  IMAD.U32 R21, RZ, RZ, UR4 ;  /* 0x00000004ff157e24 */ /* 0x000fe2000f8e00ff */
[----:B------:R-:W5:Y:S01]  /*8c30*/  LD.E.128 R12, desc[UR52][R12.64] ;  /* 0x000000340c0c7980 */ /* 0x000f62000c101d00 */
[C---:B------:R-:W-:Y:S01]  /*8c40*/  IMAD R37, R3.reuse, UR9, R0 ;  /* 0x0000000903257c24 */ /* 0x040fe2000f8e0200 */
[----:B------:R-:W-:Y:S02]  /*8c50*/  SHF.R.S32.HI R0, RZ, 0x1f, R79 ;  /* 0x0000001fff007819 */ /* 0x000fe4000001144f */
[----:B------:R-:W5:Y:S01]  /*8c60*/  LD.E.128 R24, desc[UR52][R24.64] ;  /* 0x0000003418187980 */ /* 0x000f62000c101d00 */
[----:B------:R-:W-:Y:S01]  /*8c70*/  IMAD.WIDE.U32 R20, R3, UR8, R20 ;  /* 0x0000000803147c25 */ /* 0x000fe2000f8e0014 */
[----:B------:R-:W-:-:S02]  /*8c80*/  ULDC.64 UR8, c[0x0][0xad8] ;  /* 0x0002b60000087ab9 */ /* 0x000fc40000000a00 */
[----:B------:R-:W5:Y:S01]  /*8c90*/  LD.E.128 R28, desc[UR52][R28.64] ;  /* 0x000000341c1c7980 */ /* 0x000f62000c101d00 */
[----:B------:R-:W-:Y:S01]  /*8ca0*/  IMAD.U32 R45, RZ, RZ, UR42 ;  /* 0x0000002aff2d7e24 */ /* 0x000fe2000f8e00ff */
[----:B------:R-:W-:Y:S01]  /*8cb0*/  @!PT LDS RZ, [RZ] ;  /* 0x00000000fffff984 */ /* 0x000fe20000000800 */
[----:B------:R-:W-:Y:S01]  /*8cc0*/  @!PT LDS RZ, [RZ] ;  /* 0x00000000fffff984 */ /* 0x000fe20000000800 */
[----:B------:R-:W-:Y:S01]  /*8cd0*/  @!PT LDS RZ, [RZ] ;  /* 0x00000000fffff984 */ /* 0x000fe20000000800 */
[----:B------:R-:W-:Y:S01]  /*8ce0*/  @!PT LDS RZ, [RZ] ;  /* 0x00000000fffff984 */ /* 0x000fe20000000800 */
[----:B------:R1:W-:Y:S06]  /*8cf0*/  MEMBAR.ALL.CTA ;  /* 0x0000000000007992 */ /* 0x0003ec0000008000 */
[----:B-1----:R-:W1:Y:S01]  /*8d00*/  FENCE.VIEW.ASYNC.S ;  /* 0x00000000000073c6 */ /* 0x002e620000000000 */
[----:B------:R-:W-:Y:S02]  /*8d10*/  IMAD.IADD R21, R21, 0x1, R37 ;  /* 0x0000000115157824 */ /* 0x000fe400078e0225 */
[----:B------:R-:W-:-:S02]  /*8d20*/  IMAD R0, R0, UR8, RZ ;  /* 0x0000000800007c24 */ /* 0x000fc4000f8e02ff */
[----:B------:R-:W-:Y:S02]  /*8d30*/  IMAD R45, R45, 0xc0, R80 ;  /* 0x000000c02d2d7824 */ /* 0x000fe400078e0250 */
[C---:B------:R-:W-:Y:S02]  /*8d40*/  IMAD R3, R79.reuse, UR9, R0 ;  /* 0x000000094f037c24 */ /* 0x040fe4000f8e0200 */
[----:B------:R-:W-:Y:S01]  /*8d50*/  IMAD.WIDE.U32 R20, R79, UR8, R20 ;  /* 0x000000084f147c25 */ /* 0x000fe2000f8e0014 */
[----:B------:R-:W-:Y:S01]  /*8d60*/  ISETP.GE.AND P0, PT, R45, R38, PT ;  /* 0x000000262d00720c */ /* 0x000fe20003f06270 */
[----:B------:R-:W-:Y:S02]  /*8d70*/  ULDC.64 UR8, c[0x0][0xa80] ;  /* 0x0002a00000087ab9 */ /* 0x000fe40000000a00 */
[----:B------:R-:W-:Y:S01]  /*8d80*/  IMAD.IADD R3, R21, 0x1, R3 ;  /* 0x0000000115037824 */ /* 0x000fe200078e0203 */
[----:B------:R-:W-:Y:S01]  /*8d90*/  LEA R0, P1, R20, UR8, 0x1 ;  /* 0x0000000814007c11 */ /* 0x000fe2000f8208ff */
[----:B------:R-:W-:-:S03]  /*8da0*/  VIADD R78, R78, 0x19c20 ;  /* 0x00019c204e4e7836 */ /* 0x000fc60000000000 */
[----:B------:R-:W-:Y:S02]  /*8db0*/  LEA.HI.X R44, R20, UR9, R3, 0x1, P1 ;  /* 0x00000009142c7c11 */ /* 0x000fe400088f0c03 */
[----:B------:R-:W-:Y:S01]  /*8dc0*/  PRMT R78, RZ, 0x654, R78 ;  /* 0x00000654ff4e7816 */ /* 0x000fe2000000004e */
[----:B-1----:R0:W1:Y:S01]  /*8dd0*/  SHFL.IDX PT, R36, R0, RZ, 0x1c1f ;  /* 0x001c1fff00247589 */ /* 0x00206200000e0000 */
[----:B------:R-:W-:Y:S02]  /*8de0*/  BSSY B1, `(.L_x_11194) ;  /* 0x0000012000017945 */ /* 0x000fe40003800000 */
[----:B------:R0:W-:Y:S01]  /*8df0*/  SYNCS.ARRIVE.TRANS64.RED.A1T0 RZ, [R78+URZ], RZ ;  /* 0x000000ff4eff79a7 */ /* 0x0001e2000810043f */
        /* <DEDUP_REMOVED lines=9> */
[C---:B------:R-:W-:Y:S02]  /*8e90*/  @!P2 LEA R42, P4, R17.reuse, R36, 0x1 ;  /* 0x00000024112aa211 */ /* 0x040fe400078808ff */
[----:B--2---:R-:W-:Y:S01]  /*8ea0*/  @!P0 IMAD.WIDE R20, R2, 0x2, R36 ;  /* 0x0000000202148825 */ /* 0x004fe200078e0224 */
[-C--:B------:R-:W-:Y:S02]  /*8eb0*/  @!P1 LEA.HI.X R41, R16, R37.reuse, R47, 0x1, P3 ;  /* 0x0000002510299211 */ /* 0x080fe400018f0c2f */
[----:B------:R-:W-:Y:S02]  /*8ec0*/  @!P2 LEA.HI.X R43, R17, R37, R46, 0x1, P4 ;  /* 0x00000025112ba211 */ /* 0x000fe400020f0c2e */
[----:B-----5:R3:W-:Y:S04]  /*8ed0*/  @!P0 ST.E.128 desc[UR52][R20.64], R4 ;  /* 0x0000000414008985 */ /* 0x0207e8000c101d34 */
[----:B------:R3:W-:Y:S04]  /*8ee0*/  @!P1 ST.E.128 desc[UR52][R40.64], R12 ;  /* 0x0000000c28009985 */ /* 0x0007e8000c101d34 */
[----:B------:R3:W-:Y:S02]  /*8ef0*/  @!P2 ST.E.128 desc[UR52][R42.64], R28 ;  /* 0x0000001c2a00a985 */ /* 0x0007e4000c101d34 */
.L_x_11195:
[----:B------:R-:W-:Y:S05]  /*8f00*/  BSYNC B1 ;  /* 0x0000000000017941 */ /* 0x000fea0003800000 */
.L_x_11194:
[----:B------:R-:W-:Y:S01]  /*8f10*/  VIADD R3, R45, 0x60 ;  /* 0x000000602d037836 */ /* 0x000fe20000000000 */
[----:B---3-5:R3:W4:Y:S04]  /*8f20*/  SHFL.IDX PT, R7, R44, 0x1, 0x1c1f ;  /* 0x003c1f002c077f89 */ /* 0x02872800000e0000 */
[----:B------:R-:W-:Y:S01]  /*8f30*/  ISETP.GE.AND P0, PT, R3, R38, PT ;  /* 0x000000260300720c */ /* 0x000fe20003f06270 */
[----:B------:R3:W0:-:S12]  /*8f40*/  SHFL.IDX PT, R6, R0, 0x1, 0x1c1f ;  /* 0x003c1f0000067f89 */ /* 0x00061800000e0000 */
[----:B---3--:R-:W-:Y:S05]  /*8f50*/  @P0 BRA `(.L_x_11196) ;  /* 0x0000001400a40947 */ /* 0x008fea0003800000 */
[----:B------:R-:W-:Y:S02]  /*8f60*/  ULDC UR4, c[0x0][0xac8] ;  /* 0x0002b20000047ab9 */ /* 0x000fe40000000800 */
[----:B------:R-:W-:Y:S02]  /*8f70*/  ISETP.GE.AND P2, PT, R16, UR4, PT ;  /* 0x0000000410007c0c */ /* 0x000fe4000bf46270 */
[----:B------:R-:W-:-:S11]  /*8f80*/  ISETP.GE.AND P1, PT, R2, UR4, PT ;  /* 0x0000000402007c0c */ /* 0x000fd6000bf26270 */
[----:B0-----:R-:W-:Y:S02]  /*8f90*/  @!P2 LEA R12, P0, R16, R6, 0x1 ;  /* 0x00000006100ca211 */ /* 0x001fe400078008ff */
[----:B----4-:R-:W-:Y:S02]  /*8fa0*/  @!P1 IMAD.WIDE R4, R2, 0x2, R6 ;  /* 0x0000000202049825 */ /* 0x010fe400078e0206 */
        /* <DEDUP_REMOVED lines=9> */
.L_x_11193:
[----:B------:R1:W5:Y:S01]  /*9040*/  LDL R85, [R1+0x4] ;  /* 0x0000040001557983 */ /* 0x0003620000100800 */
[----:B------:R-:W-:Y:S01]  /*9050*/  ULDC.64 UR10, c[0x0][0xb08] ;  /* 0x0002c200000a7ab9 */ /* 0x000fe20000000a00 */
[----:B0-----:R-:W0:Y:S02]  /*9060*/  @P1 LDC R0, c[0x0][0xbec] ;  /* 0x0002fb00ff001b82 */ /* 0x001e240000000800 */
[----:B------:R1:W5:Y:S04]  /*9070*/  LDL R84, [R1+0x2c] ;  /* 0x00002c0001547983 */ /* 0x0003680000100800 */
[----:B------:R1:W5:Y:S01]  /*9080*/  LDL R83, [R1] ;  /* 0x0000000001537983 */ /* 0x0003620000100800 */
[----:B------:R-:W-:Y:S01]  /*9090*/  UIMAD UR7, UR12, UR10, URZ ;  /* 0x0000000a0c0772a4 */ /* 0x000fe2000f8e023f */
[----:B------:R-:W2:Y:S01]  /*90a0*/  @P1 LDC R5, c[0x0][0xbf0] ;  /* 0x0002fc00ff051b82 */ /* 0x000ea20000000800 */
[----:B------:R-:W-:Y:S01]  /*90b0*/  UIMAD.WIDE.U32 UR8, UR4, UR10, URZ ;  /* 0x0000000a040872a5 */ /* 0x000fe2000f8e003f */
[----:B------:R-:W-:Y:S01]  /*90c0*/  IMAD.MOV.U32 R3, RZ, RZ, R11 ;  /* 0x000000ffff037224 */ /* 0x000fe200078e000b */
[----:B------:R-:W-:Y:S01]  /*90d0*/  UIMAD UR7, UR4, UR11, UR7 ;  /* 0x0000000b040772a4 */ /* 0x000fe2000f8e0207 */
[----:B------:R-:W-:Y:S01]  /*90e0*/  VIADD R78, R78, 0x19c20 ;  /* 0x00019c204e4e7836 */ /* 0x000fe20000000000 */
[----:B------:R-:W-:Y:S01]  /*90f0*/  USHF.R.S32.HI UR4, URZ, 0x1f, UR40 ;  /* 0x0000001f3f047899 */ /* 0x000fe20008011428 */
[----:B------:R-:W-:Y:S01]  /*9100*/  BSSY B1, `(.L_x_11197) ;  /* 0x0000063000017945 */ /* 0x000fe20003800000 */
[----:B------:R-:W-:Y:S01]  /*9110*/  UIADD3 UR9, UR9, UR7, URZ ;  /* 0x0000000709097290 */ /* 0x000fe2000fffe03f */
[----:B------:R-:W-:Y:S01]  /*9120*/  SHF.R.S32.HI R26, RZ, 0x1f, R18 ;  /* 0x0000001fff1a7819 */ /* 0x000fe20000011412 */
[----:B------:R-:W-:Y:S01]  /*9130*/  ULDC.64 UR10, c[0x0][0xb38] ;  /* 0x0002ce00000a7ab9 */ /* 0x000fe20000000a00 */
[----:B------:R-:W-:Y:S01]  /*9140*/  PRMT R78, RZ, 0x654, R78 ;  /* 0x00000654ff4e7816 */ /* 0x000fe2000000004e */
[----:B------:R-:W-:Y:S01]  /*9150*/  UIMAD.WIDE.U32 UR8, UR44, UR10, UR8 ;  /* 0x0000000a2c0872a5 */ /* 0x000fe2000f8e0008 */
[----:B------:R-:W-:-:S02]  /*9160*/  SHF.R.S32.HI R27, RZ, 0x1f, R19 ;  /* 0x0000001fff1b7819 */ /* 0x000fc40000011413 */
[----:B------:R1:W-:Y:S01]  /*9170*/  SYNCS.ARRIVE.TRANS64.RED.A1T0 RZ, [R78+URZ], RZ ;  /* 0x000000ff4eff79a7 */ /* 0x0003e2000810043f */
[----:B------:R-:W-:Y:S01]  /*9180*/  UIMAD UR9, UR44, UR11, UR9 ;  /* 0x0000000b2c0972a4 */ /* 0x000fe2000f8e0209 */
[----:B0-----:R-:W-:Y:S01]  /*9190*/  @P1 IMAD.HI.U32 R0, R11, R0, RZ ;  /* 0x000000000b001227 */ /* 0x001fe200078e00ff */
[----:B------:R-:W-:Y:S01]  /*91a0*/  SHF.R.S32.HI R38, RZ, 0x1f, R22 ;  /* 0x0000001fff267819 */ /* 0x000fe20000011416 */
[----:B------:R-:W-:Y:S01]  /*91b0*/  ULDC.64 UR10, c[0x0][0xb40] ;  /* 0x0002d000000a7ab9 */ /* 0x000fe20000000a00 */
[----:B------:R-:W-:Y:S01]  /*91c0*/  SHF.R.S32.HI R76, RZ, 0x1f, R23 ;  /* 0x0000001fff4c7819 */ /* 0x000fe20000011417 */
[----:B------:R-:W-:Y:S01]  /*91d0*/  UIMAD UR4, UR4, UR10, URZ ;  /* 0x0000000a040472a4 */ /* 0x000fe2000f8e023f */
[----:B------:R-:W-:Y:S02]  /*91e0*/  SHF.R.S32.HI R24, RZ, 0x1f, R152 ;  /* 0x0000001fff187819 */ /* 0x000fe40000011498 */
[----:B------:R-:W-:Y:S01]  /*91f0*/  SHF.R.S32.HI R25, RZ, 0x1f, R153 ;  /* 0x0000001fff197819 */ /* 0x000fe20000011499 */
[----:B------:R-:W-:Y:S01]  /*9200*/  UIMAD UR4, UR40, UR11, UR4 ;  /* 0x0000000b280472a4 */ /* 0x000fe2000f8e0204 */
[----:B--2---:R-:W-:Y:S01]  /*9210*/  @P1 SHF.R.U32.HI R3, RZ, R5, R0 ;  /* 0x00000005ff031219 */ /* 0x004fe20000011600 */
[----:B------:R-:W-:Y:S01]  /*9220*/  UIMAD.WIDE.U32 UR40, UR40, UR10, UR8 ;  /* 0x0000000a282872a5 */ /* 0x000fe2000f8e0008 */
[----:B------:R-:W-:-:S02]  /*9230*/  SHF.R.S32.HI R77, RZ, 0x1f, R154 ;  /* 0x0000001fff4d7819 */ /* 0x000fc4000001149a */
[----:B------:R-:W-:Y:S01]  /*9240*/  ULDC.64 UR10, c[0x0][0xb48] ;  /* 0x0002d200000a7ab9 */ /* 0x000fe20000000a00 */
[----:B------:R-:W-:Y:S01]  /*9250*/  UIADD3 UR9, UR41, UR4, URZ ;  /* 0x0000000429097290 */ /* 0x000fe2000fffe03f */
[--C-:B------:R-:W-:Y:S01]  /*9260*/  SHF.R.S32.HI R0, RZ, 0x1f, R3.reuse ;  /* 0x0000001fff007819 */ /* 0x100fe20000011403 */
[----:B------:R-:W-:Y:S01]  /*9270*/  IMAD.MOV R4, RZ, RZ, -R3 ;  /* 0x000000ffff047224 */ /* 0x000fe200078e0a03 */
[----:B------:R-:W-:Y:S01]  /*9280*/  UMOV UR8, UR40 ;  /* 0x0000002800087c82 */ /* 0x000fe20008000000 */
[----:B------:R-:W-:Y:S01]  /*9290*/  SHF.R.S32.HI R80, RZ, 0x1f, R155 ;  /* 0x0000001fff507819 */ /* 0x000fe2000001149b */
[----:B------:R-:W-:Y:S01]  /*92a0*/  UIMAD.WIDE.U32 UR8, UR43, UR10, UR8 ;  /* 0x0000000a2b0872a5 */ /* 0x000fe2000f8e0008 */
[----:B------:R-:W-:Y:S01]  /*92b0*/  IMAD R79, R79, R4, R11 ;  /* 0x000000044f4f7224 */ /* 0x000fe200078e020b */
[----:B------:R-:W-:Y:S02]  /*92c0*/  SHF.R.S32.HI R81, RZ, 0x1f, R156 ;  /* 0x0000001fff517819 */ /* 0x000fe4000001149c */
[----:B------:R-:W-:Y:S01]  /*92d0*/  UIMAD UR43, UR43, UR11, UR9 ;  /* 0x0000000b2b2b72a4 */ /* 0x000fe2000f8e0209 */
[----:B------:R-:W-:Y:S01]  /*92e0*/  SHF.R.S32.HI R82, RZ, 0x1f, R157 ;  /* 0x0000001fff527819 */ /* 0x000fe2000001149d */
[----:B------:R-:W-:Y:S01]  /*92f0*/  IMAD.U32 R5, RZ, RZ, UR9 ;  /* 0x00000009ff057e24 */ /* 0x000fe2000f8e00ff */
[----:B------:R-:W-:Y:S01]  /*9300*/  ULDC.64 UR10, c[0x0][0xb30] ;  /* 0x0002cc00000a7ab9 */ /* 0x000fe20000000a00 */
[----:B------:R-:W-:Y:S01]  /*9310*/  IMAD.U32 R4, RZ, RZ, UR8 ;  /* 0x00000008ff047e24 */ /* 0x000fe2000f8e00ff */
[----:B------:R-:W-:Y:S01]  /*9320*/  ULDC.64 UR8, c[0x0][0xb28] ;  /* 0x0002ca0000087ab9 */ /* 0x000fe20000000a00 */
[----:B------:R-:W-:-:S02]  /*9330*/  IMAD R0, R0, UR10, RZ ;  /* 0x0000000a00007c24 */ /* 0x000fc4000f8e02ff */
        /* <DEDUP_REMOVED lines=13> */
[----:B------:R1:W2:Y:S01]  /*9410*/  SHFL.IDX PT, R7, R3, RZ, 0x1c1f ;  /* 0x001c1fff03077589 */ /* 0x0002a200000e0000 */
[----:B------:R-:W-:Y:S05]  /*9420*/  @P2 BRA `(.L_x_11198) ;  /* 0x0000000000c02947 */ /* 0x000fea0003800000 */
[----:B------:R-:W-:Y:S02]  /*9430*/  ULDC UR4, c[0x0][0xac8] ;  /* 0x0002b20000047ab9 */ /* 0x000fe40000000800 */
[----:B-----5:R-:W-:Y:S02]  /*9440*/  ISETP.GE.AND P1, PT, R85, UR4, PT ;  /* 0x0000000455007c0c */ /* 0x020fe4000bf26270 */
[----:B------:R-:W-:Y:S02]  /*9450*/  ISETP.GE.AND P2, PT, R83, UR4, PT ;  /* 0x0000000453007c0c */ /* 0x000fe4000bf46270 */
[----:B------:R-:W-:Y:S02]  /*9460*/  ISETP.GE.AND P5, PT, R157, UR4, PT ;  /* 0x000000049d007c0c */ /* 0x000fe4000bfa6270 */
[----:B------:R-:W-:-:S07]  /*9470*/  ISETP.GE.AND P4, PT, R156, UR4, PT ;  /* 0x000000049c007c0c */ /* 0x000fce000bf86270 */
[----:B0-2---:R-:W-:Y:S02]  /*9480*/  @!P1 IMAD.WIDE R4, R85, 0x4, R6 ;  /* 0x0000000455049825 */ /* 0x005fe400078e0206 */
        /* <DEDUP_REMOVED lines=9> */
[----:B------:R-:W-:Y:S01]  /*9520*/  ISETP.GE.AND P3, PT, R153, UR4, PT ;  /* 0x0000000499007c0c */ /* 0x000fe2000bf66270 */
[----:B------:R3:W-:Y:S01]  /*9530*/  @!P5 ST.E.64 desc[UR52][R10.64], R66 ;  /* 0x000000420a00d985 */ /* 0x0007e2000c101b34 */
[----:B------:R-:W-:Y:S02]  /*9540*/  @!P4 LEA.HI.X R13, R156, R7, R81, 0x2, P6 ;  /* 0x000000079c0dc211 */ /* 0x000fe400030f1451 */
[----:B------:R-:W-:-:S03]  /*9550*/  @!P1 LEA R14, P5, R155, R6, 0x2 ;  /* 0x000000069b0e9211 */ /* 0x000fc600078a10ff */
[----:B------:R4:W-:Y:S01]  /*9560*/  @!P4 ST.E.64 desc[UR52][R12.64], R64 ;  /* 0x000000400c00c985 */ /* 0x0009e2000c101b34 */
[-C--:B------:R-:W-:Y:S02]  /*9570*/  @!P1 LEA.HI.X R15, R155, R7.reuse, R80, 0x2, P5 ;  /* 0x000000079b0f9211 */ /* 0x080fe400028f1450 */
[----:B------:R-:W-:Y:S02]  /*9580*/  ISETP.GE.AND P4, PT, R152, UR4, PT ;  /* 0x0000000498007c0c */ /* 0x000fe4000bf86270 */
[CC--:B0-----:R-:W-:Y:S01]  /*9590*/  @!P2 LEA R4, P6, R154.reuse, R6.reuse, 0x2 ;  /* 0x000000069a04a211 */ /* 0x0c1fe200078c10ff */
[----:B------:R0:W-:Y:S01]  /*95a0*/  @!P1 ST.E.64 desc[UR52][R14.64], R58 ;  /* 0x0000003a0e009985 */ /* 0x0001e2000c101b34 */
[----:B------:R-:W-:Y:S02]  /*95b0*/  ISETP.GE.AND P1, PT, R23, UR4, PT ;  /* 0x0000000417007c0c */ /* 0x000fe4000bf26270 */
[----:B--2---:R-:W-:Y:S02]  /*95c0*/  @!P3 LEA R8, P5, R153, R6, 0x2 ;  /* 0x000000069908b211 */ /* 0x004fe400078a10ff */
        /* <DEDUP_REMOVED lines=11> */
[----:B------:R-:W-:Y:S02]  /*9680*/  @!P1 LEA.HI.X R13, R23, R7, R76, 0x2, P2 ;  /* 0x00000007170d9211 */ /* 0x000fe400010f144c */
[----:B0-----:R-:W-:-:S03]  /*9690*/  @!P5 LEA R14, P2, R22, R6, 0x2 ;  /* 0x00000006160ed211 */ /* 0x001fc600078410ff */
        /* <DEDUP_REMOVED lines=9> */
.L_x_11198:
[----:B------:R-:W-:Y:S05]  /*9730*/  BSYNC B1 ;  /* 0x0000000000017941 */ /* 0x000fea0003800000 */
.L_x_11197:
[----:B--23--:R2:W3:Y:S04]  /*9740*/  SHFL.IDX PT, R7, R3, 0x1, 0x1c1f ;  /* 0x003c1f0003077f89 */ /* 0x00c4e800000e0000 */
[----:B0-----:R2:W0:Y:S01]  /*9750*/  SHFL.IDX PT, R6, R0, 0x1, 0x1c1f ;  /* 0x003c1f0000067f89 */ /* 0x00142200000e0000 */
[----:B------:R-:W-:Y:S05]  /*9760*/  @P0 BRA `(.L_x_11196) ;  /* 0x0000000c00a00947 */ /* 0x000fea0003800000 */
[----:B------:R-:W-:Y:S02]  /*9770*/  ULDC UR4, c[0x0][0xac8] ;  /* 0x0002b20000047ab9 */ /* 0x000fe40000000800 */
[----:B-----5:R-:W-:Y:S02]  /*9780*/  ISETP.GE.AND P5, PT, R83, UR4, PT ;  /* 0x0000000453007c0c */ /* 0x020fe4000bfa6270 */
[----:B------:R-:W-:Y:S02]  /*9790*/  ISETP.GE.AND P1, PT, R85, UR4, PT ;  /* 0x0000000455007c0c */ /* 0x000fe4000bf26270 */
[----:B------:R-:W-:Y:S02]  /*97a0*/  ISETP.GE.AND P2, PT, R157, UR4, PT ;  /* 0x000000049d007c0c */ /* 0x000fe4000bf46270 */
[----:B------:R-:W-:Y:S02]  /*97b0*/  ISETP.GE.AND P4, PT, R156, UR4, PT ;  /* 0x000000049c007c0c */ /* 0x000fe4000bf86270 */
[----:B------:R-:W-:-:S05]  /*97c0*/  ISETP.GE.AND P3, PT, R155, UR4, PT ;  /* 0x000000049b007c0c */ /* 0x000fca000bf66270 */
[-C--:B0-----:R-:W-:Y:S02]  /*97d0*/  @!P5 LEA R8, P0, R83, R6.reuse, 0x2 ;  /* 0x000000065308d211 */ /* 0x081fe400078010ff */
[----:B---3--:R-:W-:Y:S02]  /*97e0*/  @!P1 IMAD.WIDE R4, R85, 0x4, R6 ;  /* 0x0000000455049825 */ /* 0x008fe400078e0206 */
[----:B------:R-:W-:Y:S02]  /*97f0*/  @!P5 LEA.HI.X R9, R83, R7, R84, 0x2, P0 ;  /* 0x000000075309d211 */ /* 0x000fe400000f1454 */
[----:B------:R-:W-:Y:S01]  /*9800*/  ISETP.GE.AND P0, PT, R154, UR4, PT ;  /* 0x000000049a007c0c */ /* 0x000fe2000bf06270 */
[----:B------:R0:W-:Y:S01]  /*9810*/  @!P1 ST.E.64 desc[UR52][R4.64], R70 ;  /* 0x0000004604009985 */ /* 0x0001e2000c101b34 */
[-C--:B------:R-:W-:Y:S02]  /*9820*/  @!P2 LEA R10, P1, R157, R6.reuse, 0x2 ;  /* 0x000000069d0aa211 */ /* 0x080fe400078210ff */
[-C--:B------:R-:W-:Y:S01]  /*9830*/  @!P3 LEA R14, P6, R155, R6.reuse, 0x2 ;  /* 0x000000069b0eb211 */ /* 0x080fe200078c10ff */
[----:B------:R3:W-:Y:S01]  /*9840*/  @!P5 ST.E.64 desc[UR52][R8.64], R68 ;  /* 0x000000440800d985 */ /* 0x0007e2000c101b34 */
[----:B------:R-:W-:-:S02]  /*9850*/  @!P4 LEA R12, P5, R156, R6, 0x2 ;  /* 0x000000069c0cc211 */ /* 0x000fc400078a10ff */
[-C--:B------:R-:W-:Y:S02]  /*9860*/  @!P2 LEA.HI.X R11, R157, R7.reuse, R82, 0x2, P1 ;  /* 0x000000079d0ba211 */ /* 0x080fe400008f1452 */
[-C--:B------:R-:W-:Y:S02]  /*9870*/  @!P4 LEA.HI.X R13, R156, R7.reuse, R81, 0x2, P5 ;  /* 0x000000079c0dc211 */ /* 0x080fe400028f1451 */
[----:B------:R-:W-:Y:S01]  /*9880*/  ISETP.GE.AND P1, PT, R153, UR4, PT ;  /* 0x0000000499007c0c */ /* 0x000fe2000bf26270 */
[----:B------:R4:W-:Y:S01]  /*9890*/  @!P2 ST.E.64 desc[UR52][R10.64], R62 ;  /* 0x0000003e0a00a985 */ /* 0x0009e2000c101b34 */
[----:B------:R-:W-:Y:S02]  /*98a0*/  @!P3 LEA.HI.X R15, R155, R7, R80, 0x2, P6 ;  /* 0x000000079b0fb211 */ /* 0x000fe400030f1450 */
[----:B------:R-:W-:Y:S01]  /*98b0*/  ISETP.GE.AND P2, PT, R152, UR4, PT ;  /* 0x0000000498007c0c */ /* 0x000fe2000bf46270 */
[----:B------:R1:W-:Y:S01]  /*98c0*/  @!P4 ST.E.64 desc[UR52][R12.64], R60 ;  /* 0x0000003c0c00c985 */ /* 0x0003e2000c101b34 */
[----:B0-----:R-:W-:-:S02]  /*98d0*/  @!P0 LEA R4, P4, R154, R6, 0x2 ;  /* 0x000000069a048211 */ /* 0x001fc400078810ff */
[----:B------:R-:W-:Y:S01]  /*98e0*/  ISETP.GE.AND P5, PT, R23, UR4, PT ;  /* 0x0000000417007c0c */ /* 0x000fe2000bfa6270 */
[----:B------:R0:W-:Y:S01]  /*98f0*/  @!P3 ST.E.64 desc[UR52][R14.64], R54 ;  /* 0x000000360e00b985 */ /* 0x0001e2000c101b34 */
[----:B------:R-:W-:Y:S02]  /*9900*/  @!P0 LEA.HI.X R5, R154, R7, R77, 0x2, P4 ;  /* 0x000000079a058211 */ /* 0x000fe400020f144d */
[----:B------:R-:W-:Y:S02]  /*9910*/  ISETP.GE.AND P4, PT, R22, UR4, PT ;  /* 0x0000000416007c0c */ /* 0x000fe4000bf86270 */
[----:B------:R-:W-:Y:S01]  /*9920*/  ISETP.GE.AND P3, PT, R19, UR4, PT ;  /* 0x0000000413007c0c */ /* 0x000fe2000bf66270 */
[----:B------:R2:W-:Y:S01]  /*9930*/  @!P0 ST.E.64 desc[UR52][R4.64], R52 ;  /* 0x0000003404008985 */ /* 0x0005e2000c101b34 */
[----:B---3--:R-:W-:-:S04]  /*9940*/  @!P1 LEA R8, P6, R153, R6, 0x2 ;  /* 0x0000000699089211 */ /* 0x008fc800078c10ff */
[-C--:B------:R-:W-:Y:S02]  /*9950*/  @!P1 LEA.HI.X R9, R153, R7.reuse, R25, 0x2, P6 ;  /* 0x0000000799099211 */ /* 0x080fe400030f1419 */
[CC--:B----4-:R-:W-:Y:S02]  /*9960*/  @!P2 LEA R10, P6, R152.reuse, R6.reuse, 0x2 ;  /* 0x00000006980aa211 */ /* 0x0d0fe400078c10ff */
[-C--:B-1----:R-:W-:Y:S01]  /*9970*/  @!P5 LEA R12, P0, R23, R6.reuse, 0x2 ;  /* 0x00000006170cd211 */ /* 0x082fe200078010ff */
[----:B------:R2:W-:Y:S01]  /*9980*/  @!P1 ST.E.64 desc[UR52][R8.64], R46 ;  /* 0x0000002e08009985 */ /* 0x0005e2000c101b34 */
[-C--:B------:R-:W-:Y:S02]  /*9990*/  @!P2 LEA.HI.X R11, R152, R7.reuse, R24, 0x2, P6 ;  /* 0x00000007980ba211 */ /* 0x080fe400030f1418 */
[-C--:B0-----:R-:W-:Y:S02]  /*99a0*/  @!P4 LEA R14, P1, R22, R6.reuse, 0x2 ;  /* 0x00000006160ec211 */ /* 0x081fe400078210ff */
[----:B------:R-:W-:Y:S01]  /*99b0*/  @!P3 LEA R24, P6, R19, R6, 0x2 ;  /* 0x000000061318b211 */ /* 0x000fe200078c10ff */
[----:B------:R2:W-:Y:S01]  /*99c0*/  @!P2 ST.E.64 desc[UR52][R10.64], R44 ;  /* 0x0000002c0a00a985 */ /* 0x0005e2000c101b34 */
[----:B------:R-:W-:-:S02]  /*99d0*/  @!P5 LEA.HI.X R13, R23, R7, R76, 0x2, P0 ;  /* 0x00000007170dd211 */ /* 0x000fc400000f144c */
        /* <DEDUP_REMOVED lines=11> */
.L_x_11191:
        /* <DEDUP_REMOVED lines=31> */
.L_x_11199:
        /* <DEDUP_REMOVED lines=57> */
.L_x_11201:
[----:B------:R-:W-:Y:S05]  /*a010*/  BSYNC B1 ;  /* 0x0000000000017941 */ /* 0x000fea0003800000 */
.L_x_11200:
[----:B------:R-:W-:-:S06]  /*a020*/  UISETP.GT.AND UP0, UPT, UR45, 0x1, UPT ;  /* 0x000000012d00788c */ /* 0x000fcc000bf04270 */
[----:B------:R-:W-:-:S13]  /*a030*/  PLOP3.LUT P0, PT, PT, PT, UP0, 0x80, 0x0 ;  /* 0x000000000000781c */ /* 0x000fda0003f0f008 */
[----:B------:R-:W-:Y:S05]  /*a040*/  @P0 BRA `(.L_x_11196) ;  /* 0x0000000400680947 */ /* 0x000fea0003800000 */
[----:B------:R-:W1:Y:S01]  /*a050*/  LDC R11, c[0x0][0xbe8] ;  /* 0x0002fa00ff0b7b82 */ /* 0x000e620000000800 */
[--C-:B0-----:R-:W-:Y:S01]  /*a060*/  SHF.R.S32.HI R3, RZ, 0x1f, R12.reuse ;  /* 0x0000001fff037819 */ /* 0x101fe2000001140c */
[----:B------:R-:W-:Y:S01]  /*a070*/  ULDC.64 UR10, c[0x0][0xaa0] ;  /* 0x0002a800000a7ab9 */ /* 0x000fe20000000a00 */
[----:B------:R-:W-:Y:S01]  /*a080*/  SHF.R.S32.HI R10, RZ, 0x1f, R12 ;  /* 0x0000001fff0a7819 */ /* 0x000fe2000001140c */
[----:B------:R-:W-:Y:S01]  /*a090*/  UIMAD UR7, UR16, UR10, URZ ;  /* 0x0000000a100772a4 */ /* 0x000fe2000f8e023f */
[-C--:B------:R-:W-:Y:S01]  /*a0a0*/  LEA.HI R3, R3, R12.reuse, RZ, 0x2 ;  /* 0x0000000c03037211 */ /* 0x080fe200078f10ff */
[----:B------:R-:W-:Y:S01]  /*a0b0*/  UIMAD.WIDE.U32 UR8, UR4, UR10, URZ ;  /* 0x0000000a040872a5 */ /* 0x000fe2000f8e003f */
[----:B------:R-:W-:Y:S01]  /*a0c0*/  LEA.HI R10, R10, R12, RZ, 0x2 ;  /* 0x0000000c0a0a7211 */ /* 0x000fe200078f10ff */
[----:B------:R-:W-:Y:S01]  /*a0d0*/  UIMAD UR7, UR4, UR11, UR7 ;  /* 0x0000000b040772a4 */ /* 0x000fe2000f8e0207 */
[----:B------:R-:W-:Y:S01]  /*a0e0*/  LOP3.LUT R3, R3, 0xfffffffc, RZ, 0xc0, !PT ;  /* 0xfffffffc03037812 */ /* 0x000fe200078ec0ff */
[----:B------:R-:W-:Y:S01]  /*a0f0*/  IMAD.U32 R6, RZ, RZ, UR42 ;  /* 0x0000002aff067e24 */ /* 0x000fe2000f8e00ff */
[----:B------:R-:W-:Y:S01]  /*a100*/  SHF.R.S32.HI R10, RZ, 0x2, R10 ;  /* 0x00000002ff0a7819 */ /* 0x000fe2000001140a */
[----:B------:R-:W-:Y:S01]  /*a110*/  UIADD3 UR9, UR9, UR7, URZ ;  /* 0x0000000709097290 */ /* 0x000fe2000fffe03f */
[----:B------:R-:W-:Y:S01]  /*a120*/  IMAD.U32 R8, RZ, RZ, UR42 ;  /* 0x0000002aff087e24 */ /* 0x000fe2000f8e00ff */
[----:B------:R-:W-:Y:S01]  /*a130*/  ULDC.64 UR10, c[0x0][0xae8] ;  /* 0x0002ba00000a7ab9 */ /* 0x000fe20000000a00 */
[----:B------:R-:W-:Y:S01]  /*a140*/  IMAD.IADD R3, R12, 0x1, -R3 ;  /* 0x000000010c037824 */ /* 0x000fe200078e0a03 */
[----:B------:R-:W-:Y:S01]  /*a150*/  UIMAD.WIDE.U32 UR8, UR44, UR10, UR8 ;  /* 0x0000000a2c0872a5 */ /* 0x000fe2000f8e0008 */
[----:B------:R-:W-:Y:S01]  /*a160*/  BSSY B1, `(.L_x_11202) ;  /* 0x0000037000017945 */ /* 0x000fe20003800000 */
[----:B------:R-:W-:Y:S01]  /*a170*/  SHF.R.S32.HI R20, RZ, 0x1f, R17 ;  /* 0x0000001fff147819 */ /* 0x000fe20000011411 */
[----:B------:R-:W-:Y:S01]  /*a180*/  IMAD R3, R3, 0x60, R10 ;  /* 0x0000006003037824 */ /* 0x000fe200078e020a */
[----:B------:R-:W-:Y:S01]  /*a190*/  UIMAD UR9, UR44, UR11, UR9 ;  /* 0x0000000b2c0972a4 */ /* 0x000fe2000f8e0209 */
[----:B------:R-:W-:-:S02]  /*a1a0*/  SHF.R.S32.HI R21, RZ, 0x1f, R16 ;  /* 0x0000001fff157819 */ /* 0x000fc40000011410 */
[----:B------:R-:W-:Y:S01]  /*a1b0*/  IMAD R6, R6, 0xc0, R3 ;  /* 0x000000c006067824 */ /* 0x000fe200078e0203 */
[----:B-1----:R-:W-:Y:S01]  /*a1c0*/  ISETP.NE.AND P0, PT, R11, 0x1, PT ;  /* 0x000000010b00780c */ /* 0x002fe20003f05270 */
[----:B------:R-:W-:Y:S02]  /*a1d0*/  ULDC.64 UR10, c[0x0][0xaf0] ;  /* 0x0002bc00000a7ab9 */ /* 0x000fe40000000a00 */
[----:B------:R-:W-:Y:S01]  /*a1e0*/  UIMAD UR41, UR41, UR10, URZ ;  /* 0x0000000a292972a4 */ /* 0x000fe2000f8e023f */
[----:B------:R-:W-:-:S03]  /*a1f0*/  IMAD.MOV.U32 R3, RZ, RZ, R6 ;  /* 0x000000ffff037224 */ /* 0x000fc600078e0006 */
[----:B------:R-:W-:Y:S02]  /*a200*/  UIMAD UR4, UR40, UR11, UR41 ;  /* 0x0000000b280472a4 */ /* 0x000fe4000f8e0229 */
[----:B------:R-:W-:-:S03]  /*a210*/  UIMAD.WIDE.U32 UR40, UR40, UR10, UR8 ;  /* 0x0000000a282872a5 */ /* 0x000fc6000f8e0008 */
[----:B------:R-:W-:Y:S01]  /*a220*/  ULDC.64 UR8, c[0x0][0xae0] ;  /* 0x0002b80000087ab9 */ /* 0x000fe20000000a00 */
[----:B------:R-:W0:Y:S01]  /*a230*/  @P0 LDC R5, c[0x0][0xbec] ;  /* 0x0002fb00ff050b82 */ /* 0x000e220000000800 */
[----:B------:R-:W-:-:S07]  /*a240*/  UIADD3 UR4, UR41, UR4, URZ ;  /* 0x0000000429047290 */ /* 0x000fce000fffe03f */
[----:B------:R-:W1:Y:S01]  /*a250*/  @P0 LDC R7, c[0x0][0xbf0] ;  /* 0x0002fc00ff070b82 */ /* 0x000e620000000800 */
[----:B0-----:R-:W-:-:S04]  /*a260*/  @P0 IMAD.HI.U32 R4, R6, R5, RZ ;  /* 0x0000000506040227 */ /* 0x001fc800078e00ff */
[----:B------:R-:W-:Y:S02]  /*a270*/  IMAD.U32 R5, RZ, RZ, UR41 ;  /* 0x00000029ff057e24 */ /* 0x000fe4000f8e00ff */
[----:B------:R-:W-:Y:S01]  /*a280*/  IMAD.U32 R5, RZ, RZ, UR4 ;  /* 0x00000004ff057e24 */ /* 0x000fe2000f8e00ff */
[----:B-1----:R-:W-:-:S04]  /*a290*/  @P0 SHF.R.U32.HI R3, RZ, R7, R4 ;  /* 0x00000007ff030219 */ /* 0x002fc80000011604 */
[--C-:B------:R-:W-:Y:S01]  /*a2a0*/  SHF.R.S32.HI R4, RZ, 0x1f, R3.reuse ;  /* 0x0000001fff047819 */ /* 0x100fe20000011403 */
[----:B------:R-:W-:-:S04]  /*a2b0*/  IMAD.MOV R7, RZ, RZ, -R3 ;  /* 0x000000ffff077224 */ /* 0x000fc800078e0a03 */
[----:B------:R-:W-:Y:S02]  /*a2c0*/  IMAD R7, R11, R7, R6 ;  /* 0x000000070b077224 */ /* 0x000fe400078e0206 */
[----:B------:R-:W-:Y:S02]  /*a2d0*/  IMAD R6, R4, UR8, RZ ;  /* 0x0000000804067c24 */ /* 0x000fe4000f8e02ff */
[----:B------:R-:W-:Y:S02]  /*a2e0*/  IMAD.U32 R4, RZ, RZ, UR40 ;  /* 0x00000028ff047e24 */ /* 0x000fe4000f8e00ff */
[C---:B------:R-:W-:Y:S01]  /*a2f0*/  IMAD R9, R3.reuse, UR9, R6 ;  /* 0x0000000903097c24 */ /* 0x040fe2000f8e0206 */
[----:B------:R-:W-:Y:S01]  /*a300*/  SHF.R.S32.HI R6, RZ, 0x1f, R7 ;  /* 0x0000001fff067819 */ /* 0x000fe20000011407 */
[----:B------:R-:W-:Y:S01]  /*a310*/  IMAD.WIDE.U32 R4, R3, UR8, R4 ;  /* 0x0000000803047c25 */ /* 0x000fe2000f8e0004 */
[----:B------:R-:W-:-:S03]  /*a320*/  ULDC.64 UR8, c[0x0][0xad8] ;  /* 0x0002b60000087ab9 */ /* 0x000fc60000000a00 */
[----:B------:R-:W-:Y:S02]  /*a330*/  IMAD R6, R6, UR8, RZ ;  /* 0x0000000806067c24 */ /* 0x000fe4000f8e02ff */
[----:B------:R-:W-:Y:S02]  /*a340*/  IMAD.IADD R5, R5, 0x1, R9 ;  /* 0x0000000105057824 */ /* 0x000fe400078e0209 */
[----:B-----5:R-:W-:Y:S02]  /*a350*/  IMAD R11, R0, R11, RZ ;  /* 0x0000000b000b7224 */ /* 0x020fe400078e02ff */
[----:B------:R-:W-:Y:S02]  /*a360*/  IMAD R0, R8, 0xc0, R10 ;  /* 0x000000c008007824 */ /* 0x000fe400078e020a */
[C---:B------:R-:W-:Y:S02]  /*a370*/  IMAD R3, R7.reuse, UR9, R6 ;  /* 0x0000000907037c24 */ /* 0x040fe4000f8e0206 */
[----:B------:R-:W-:Y:S01]  /*a380*/  IMAD.WIDE.U32 R4, R7, UR8, R4 ;  /* 0x0000000807047c25 */ /* 0x000fe2000f8e0004 */
[----:B------:R-:W-:Y:S01]  /*a390*/  ISETP.GE.AND P0, PT, R0, R11, PT ;  /* 0x0000000b0000720c */ /* 0x000fe20003f06270 */
[----:B------:R-:W-:-:S02]  /*a3a0*/  ULDC.64 UR8, c[0x0][0xa80] ;  /* 0x0002a00000087ab9 */ /* 0x000fc40000000a00 */
[----:B------:R-:W-:Y:S01]  /*a3b0*/  IMAD.IADD R3, R5, 0x1, R3 ;  /* 0x0000000105037824 */ /* 0x000fe200078e0203 */
[----:B------:R-:W-:-:S04]  /*a3c0*/  LEA R6, P1, R4, UR8, 0x1 ;  /* 0x0000000804067c11 */ /* 0x000fc8000f8208ff */
[----:B------:R-:W-:Y:S02]  /*a3d0*/  LEA.HI.X R3, R4, UR9, R3, 0x1, P1 ;  /* 0x0000000904037c11 */ /* 0x000fe400088f0c03 */
[----:B------:R0:W1:Y:S04]  /*a3e0*/  SHFL.IDX PT, R4, R6, RZ, 0x1c1f ;  /* 0x001c1fff06047589 */ /* 0x00006800000e0000 */
[----:B------:R0:W2:Y:S01]  /*a3f0*/  SHFL.IDX PT, R5, R3, RZ, 0x1c1f ;  /* 0x001c1fff03057589 */ /* 0x0000a200000e0000 */
[----:B------:R-:W-:Y:S05]  /*a400*/  @P0 BRA `(.L_x_11203) ;  /* 0x0000000000300947 */ /* 0x000fea0003800000 */
        /* <DEDUP_REMOVED lines=9> */
[----:B------:R3:W-:Y:S04]  /*a4a0*/  @!P2 ST.E.128 desc[UR52][R8.64], RZ ;  /* 0x000000ff0800a985 */ /* 0x0007e8000c101d34 */
[----:B------:R3:W-:Y:S04]  /*a4b0*/  @!P3 ST.E.128 desc[UR52][R12.64], RZ ;  /* 0x000000ff0c00b985 */ /* 0x0007e8000c101d34 */
[----:B------:R3:W-:Y:S02]  /*a4c0*/  @!P4 ST.E.128 desc[UR52][R14.64], RZ ;  /* 0x000000ff0e00c985 */ /* 0x0007e4000c101d34 */
.L_x_11203:
[----:B------:R-:W-:Y:S05]  /*a4d0*/  BSYNC B1 ;  /* 0x0000000000017941 */ /* 0x000fea0003800000 */
.L_x_11202:
[----:B------:R-:W-:Y:S01]  /*a4e0*/  VIADD R0, R0, 0x60 ;  /* 0x0000006000007836 */ /* 0x000fe20000000000 */
[----:B--2---:R2:W4:Y:S04]  /*a4f0*/  SHFL.IDX PT, R5, R3, 0x1, 0x1c1f ;  /* 0x003c1f0003057f89 */ /* 0x00452800000e0000 */
[----:B------:R-:W-:Y:S01]  /*a500*/  ISETP.GE.AND P0, PT, R0, R11, PT ;  /* 0x0000000b0000720c */ /* 0x000fe20003f06270 */
[----:B-1----:R2:W1:-:S12]  /*a510*/  SHFL.IDX PT, R4, R6, 0x1, 0x1c1f ;  /* 0x003c1f0006047f89 */ /* 0x00245800000e0000 */
[----:B--2---:R-:W-:Y:S05]  /*a520*/  @P0 BRA `(.L_x_11196) ;  /* 0x0000000000300947 */ /* 0x004fea0003800000 */
[----:B------:R-:W-:Y:S02]  /*a530*/  ULDC UR4, c[0x0][0xac8] ;  /* 0x0002b20000047ab9 */ /* 0x000fe40000000800 */
[----:B------:R-:W-:Y:S02]  /*a540*/  ISETP.GE.AND P3, PT, R16, UR4, PT ;  /* 0x0000000410007c0c */ /* 0x000fe4000bf66270 */
[----:B------:R-:W-:Y:S02]  /*a550*/  ISETP.GE.AND P4, PT, R17, UR4, PT ;  /* 0x0000000411007c0c */ /* 0x000fe4000bf86270 */
[----:B------:R-:W-:-:S09]  /*a560*/  ISETP.GE.AND P2, PT, R2, UR4, PT ;  /* 0x0000000402007c0c */ /* 0x000fd2000bf46270 */
[-C--:B-1-3--:R-:W-:Y:S02]  /*a570*/  @!P3 LEA R8, P0, R16, R4.reuse, 0x1 ;  /* 0x000000041008b211 */ /* 0x08afe400078008ff */
[C---:B------:R-:W-:Y:S02]  /*a580*/  @!P4 LEA R10, P1, R17.reuse, R4, 0x1 ;  /* 0x00000004110ac211 */ /* 0x040fe400078208ff */
[----:B0---4-:R-:W-:Y:S01]  /*a590*/  @!P2 IMAD.WIDE R6, R2, 0x2, R4 ;  /* 0x000000020206a825 */ /* 0x011fe200078e0204 */
[-C--:B------:R-:W-:Y:S02]  /*a5a0*/  @!P3 LEA.HI.X R9, R16, R5.reuse, R21, 0x1, P0 ;  /* 0x000000051009b211 */ /* 0x080fe400000f0c15 */
[----:B------:R-:W-:Y:S02]  /*a5b0*/  @!P4 LEA.HI.X R11, R17, R5, R20, 0x1, P1 ;  /* 0x00000005110bc211 */ /* 0x000fe400008f0c14 */
[----:B------:R2:W-:Y:S04]  /*a5c0*/  @!P2 ST.E.128 desc[UR52][R6.64], RZ ;  /* 0x000000ff0600a985 */ /* 0x0005e8000c101d34 */
[----:B------:R2:W-:Y:S04]  /*a5d0*/  @!P3 ST.E.128 desc[UR52][R8.64], RZ ;  /* 0x000000ff0800b985 */ /* 0x0005e8000c101d34 */
[----:B------:R2:W-:Y:S02]  /*a5e0*/  @!P4 ST.E.128 desc[UR52][R10.64], RZ ;  /* 0x000000ff0a00c985 */ /* 0x0005e4000c101d34 */
.L_x_11196:
[----:B------:R-:W-:Y:S05]  /*a5f0*/  BSYNC B0 ;  /* 0x0000000000007941 */ /* 0x000fea0003800000 */
.L_x_11190:
[----:B------:R-:W-:Y:S02]  /*a600*/  ULDC UR4, c[0x0][0xc3c] ;  /* 0x00030f0000047ab9 */ /* 0x000fe40000000800 */
[----:B------:R-:W-:-:S13]  /*a610*/  ISETP.GE.AND P0, PT, R39, UR4, PT ;  /* 0x0000000427007c0c */ /* 0x000fda000bf06270 */
[----:B------:R-:W-:Y:S05]  /*a620*/  @!P0 BRA `(.L_x_11204) ;  /* 0xffffff6800248947 */ /* 0x000fea000383ffff */
[----:B------:R-:W-:Y:S05]  /*a630*/  EXIT ;  /* 0x000000000000794d */ /* 0x000fea0003800000 */
.L_x_11161:
        /* <DEDUP_REMOVED lines=62> */
.L_x_11208:
        /* <DEDUP_REMOVED lines=36> */
.L_x_11206:
        /* <DEDUP_REMOVED lines=8> */
[----:B------:R0:W1:Y:S04]  /*ace0*/  SHFL.IDX PT, R6, R6, R11, 0x1f ;  /* 0x00001f0b06067589 */ /* 0x00006800000e0000 */
[----:B------:R2:W3:Y:S01]  /*acf0*/  SHFL.IDX PT, R9, R9, R14, 0x1f ;  /* 0x00001f0e09097589 */ /* 0x0004e200000e0000 */
[----:B0-----:R-:W-:Y:S01]  /*ad00*/  IMAD.MOV.U32 R11, RZ, RZ, RZ ;  /* 0x000000ffff0b7224 */ /* 0x001fe200078e00ff */
[----:B-1----:R-:W-:-:S04]  /*ad10*/  IABS R4, R6 ;  /* 0x0000000600047213 */ /* 0x002fc80000000000 */
[----:B------:R-:W0:Y:S08]  /*ad20*/  I2F.RP R10, R4 ;  /* 0x00000004000a7306 */ /* 0x000e300000209400 */
[----:B0-----:R-:W0:Y:S02]  /*ad30*/  MUFU.RCP R10, R10 ;  /* 0x0000000a000a7308 */ /* 0x001e240000001000 */
[----:B0-----:R-:W-:-:S06]  /*ad40*/  VIADD R3, R10, 0xffffffe ;  /* 0x0ffffffe0a037836 */ /* 0x001fcc0000000000 */
[----:B------:R-:W0:Y:S02]  /*ad50*/  F2I.FTZ.U32.TRUNC.NTZ R3, R3 ;  /* 0x0000000300037305 */ /* 0x000e24000021f000 */
[----:B0-----:R-:W-:Y:S01]  /*ad60*/  IMAD.MOV R13, RZ, RZ, -R3 ;  /* 0x000000ffff0d7224 */ /* 0x001fe200078e0a03 */
[----:B--23--:R-:W-:Y:S06]  /*ad70*/  @!P0 BRA `(.L_x_11209) ;  /* 0x00000000000c8947 */ /* 0x00cfec0003800000 */
[----:B------:R-:W-:-:S06]  /*ad80*/  UIADD3 UR5, UR40, -0x1, URZ ;  /* 0xffffffff28057890 */ /* 0x000fcc000fffe03f */
[----:B------:R-:W-:-:S05]  /*ad90*/  IMAD.U32 R10, RZ, RZ, UR5 ;  /* 0x00000005ff0a7e24 */ /* 0x000fca000f8e00ff */
[----:B------:R0:W1:Y:S02]  /*ada0*/  SHFL.IDX PT, R11, R5, R10, 0x1f ;  /* 0x00001f0a050b7589 */ /* 0x00006400000e0000 */
.L_x_11209:
[----:B01----:R-:W-:Y:S01]  /*adb0*/  IMAD R5, R11, R2, R12 ;  /* 0x000000020b057224 */ /* 0x003fe200078e020c */
[----:B------:R-:W-:Y:S01]  /*adc0*/  IABS R2, R9 ;  /* 0x0000000900027213 */ /* 0x000fe20000000000 */
[----:B------:R-:W-:Y:S01]  /*add0*/  IMAD.MOV.U32 R11, RZ, RZ, R13 ;  /* 0x000000ffff0b7224 */ /* 0x000fe200078e000d */
[----:B------:R-:W-:Y:S01]  /*ade0*/  IABS R13, R6 ;  /* 0x00000006000d7213 */ /* 0x000fe20000000000 */
[----:B------:R-:W-:Y:S01]  /*adf0*/  UIADD3 UR40, UR40, UR4, URZ ;  /* 0x0000000428287290 */ /* 0x000fe2000fffe03f */
[----:B------:R0:W-:Y:S01]  /*ae00*/  STL [R1], R5 ;  /* 0x0000000501007387 */ /* 0x0001e20000100800 */
[----:B------:R-:W-:Y:S02]  /*ae10*/  IMAD R11, R11, R4, RZ ;  /* 0x000000040b0b7224 */ /* 0x000fe400078e02ff */
[----:B0-----:R-:W-:Y:S02]  /*ae20*/  IMAD.IADD R5, R8, 0x1, -R5 ;  /* 0x0000000108057824 */ /* 0x001fe400078e0a05 */
[----:B------:R-:W-:-:S02]  /*ae30*/  IMAD.MOV.U32 R8, RZ, RZ, R2 ;  /* 0x000000ffff087224 */ /* 0x000fc400078e0002 */
[----:B------:R-:W-:Y:S01]  /*ae40*/  IMAD.MOV.U32 R2, RZ, RZ, RZ ;  /* 0x000000ffff027224 */ /* 0x000fe200078e00ff */
[----:B------:R-:W-:Y:S01]  /*ae50*/  IABS R12, R5 ;  /* 0x00000005000c7213 */ /* 0x000fe20000000000 */
[----:B------:R-:W0:Y:S02]  /*ae60*/  I2F.RP R10, R8 ;  /* 0x00000008000a7306 */ /* 0x000e240000209400 */
[----:B------:R-:W-:-:S04]  /*ae70*/  IMAD.HI.U32 R2, R3, R11, R2 ;  /* 0x0000000b03027227 */ /* 0x000fc800078e0002 */
[----:B------:R-:W-:Y:S02]  /*ae80*/  IMAD.MOV.U32 R3, RZ, RZ, R12 ;  /* 0x000000ffff037224 */ /* 0x000fe400078e000c */
[----:B------:R-:W-:Y:S02]  /*ae90*/  IMAD.MOV R11, RZ, RZ, -R13 ;  /* 0x000000ffff0b7224 */ /* 0x000fe400078e0a0d */
        /* <DEDUP_REMOVED lines=21> */
[----:B------:R-:W-:-:S02]  /*aff0*/  IMAD.MOV.U32 R2, RZ, RZ, RZ ;  /* 0x000000ffff027224 */ /* 0x000fc400078e00ff */
[----:B------:R-:W-:Y:S02]  /*b000*/  IMAD R6, R6, R10, RZ ;  /* 0x0000000a06067224 */ /* 0x000fe400078e02ff */
        /* <DEDUP_REMOVED lines=17> */
[----:B------:R-:W-:Y:S02]  /*b120*/  IMAD R3, R9, R4, R10 ;  /* 0x0000000409037224 */ /* 0x000fe400078e020a */
[----:B------:R-:W-:Y:S02]  /*b130*/  IMAD.IADD R4, R5, 0x1, -R6 ;  /* 0x0000000105047824 */ /* 0x000fe400078e0a06 */
[----:B------:R-:W-:-:S05]  /*b140*/  IMAD R2, R3, 0x10000, R2 ;  /* 0x0001000003027824 */ /* 0x000fca00078e0202 */
[----:B------:R0:W-:Y:S04]  /*b150*/  STL [R1+0x8], R2 ;  /* 0x0000080201007387 */ /* 0x0001e80000100800 */
[----:B------:R0:W-:Y:S01]  /*b160*/  STL [R1+0x4], R4 ;  /* 0x0000040401007387 */ /* 0x0001e20000100800 */
[----:B------:R-:W-:Y:S05]  /*b170*/  BRA `(.L_x_11210) ;  /* 0x0000000000107947 */ /* 0x000fea0003800000 */
.L_x_11207:
[----:B------:R1:W-:Y:S01]  /*b180*/  STL [R1], R8 ;  /* 0x0000000801007387 */ /* 0x0003e20000100800 */
[----:B------:R-:W-:-:S03]  /*b190*/  ULDC UR40, c[0x0][0xc3c] ;  /* 0x00030f0000287ab9 */ /* 0x000fc60000000800 */
[----:B------:R1:W-:Y:S04]  /*b1a0*/  STL [R1+0x4], RZ ;  /* 0x000004ff01007387 */ /* 0x0003e80000100800 */
[----:B------:R1:W-:Y:S02]  /*b1b0*/  STL [R1+0x8], RZ ;  /* 0x000008ff01007387 */ /* 0x0003e40000100800 */
.L_x_11210:
[----:B-1----:R-:W2:Y:S04]  /*b1c0*/  LDL R8, [R1] ;  /* 0x0000000001087983 */ /* 0x002ea80000100800 */
        /* <DEDUP_REMOVED lines=10> */
.L_x_11205:
        /* <DEDUP_REMOVED lines=9> */
[----:B------:R-:W-:Y:S01]  /*b300*/  IMAD.SHL.U32 R7, R0, 0x800, RZ ;  /* 0x0000080000077824 */ /* 0x000fe200078e00ff */
[----:B------:R-:W-:Y:S01]  /*b310*/  MOV R16, 0x400 ;  /* 0x0000040000107802 */ /* 0x000fe20000000f00 */
[----:B------:R-:W-:Y:S01]  /*b320*/  IMAD.MOV.U32 R24, RZ, RZ, 0x1 ;  /* 0x00000001ff187424 */ /* 0x000fe200078e00ff */
[----:B------:R-:W-:Y:S01]  /*b330*/  ULOP3.LUT UR44, UR39, 0x2, URZ, 0xfc, !UPT ;  /* 0x00000002272c7892 */ /* 0x000fe2000f8efc3f */
[----:B------:R-:W-:Y:S01]  /*b340*/  IMAD.MOV.U32 R19, RZ, RZ, RZ ;  /* 0x000000ffff137224 */ /* 0x000fe200078e00ff */
[----:B------:R-:W-:Y:S01]  /*b350*/  ULOP3.LUT UR46, UR39, 0x1, URZ, 0xfc, !UPT ;  /* 0x00000001272e7892 */ /* 0x000fe2000f8efc3f */
[----:B------:R-:W-:Y:S01]  /*b360*/  ULDC UR47, c[0x0][0xc] ;  /* 0x00000300002f7ab9 */ /* 0x000fe20000000800 */
[C---:B-1----:R-:W-:Y:S01]  /*b370*/  IMAD.SHL.U32 R2, R8.reuse, 0x20, RZ ;  /* 0x0000002008027824 */ /* 0x042fe200078e00ff */
[----:B0-----:R-:W-:Y:S01]  /*b380*/  SHF.R.U32.HI R4, RZ, 0x1, R8 ;  /* 0x00000001ff047819 */ /* 0x001fe20000011608 */
[C---:B------:R-:W-:Y:S01]  /*b390*/  IMAD.SHL.U32 R5, R8.reuse, 0x80, RZ ;  /* 0x0000008008057824 */ /* 0x040fe200078e00ff */
[C---:B------:R-:W-:Y:S01]  /*b3a0*/  LOP3.LUT P0, RZ, R8.reuse, 0x4, RZ, 0xc0, !PT ;  /* 0x0000000408ff7812 */ /* 0x040fe2000780c0ff */
[----:B------:R-:W-:Y:S01]  /*b3b0*/  IMAD.SHL.U32 R6, R8, 0x4, RZ ;  /* 0x0000000408067824 */ /* 0x000fe200078e00ff */
[----:B------:R-:W-:Y:S01]  /*b3c0*/  LOP3.LUT R3, R2, 0x80, RZ, 0xc0, !PT ;  /* 0x0000008002037812 */ /* 0x000fe200078ec0ff */
[----:B------:R-:W-:Y:S01]  /*b3d0*/  IMAD.SHL.U32 R29, R8, 0x10, RZ ;  /* 0x00000010081d7824 */ /* 0x000fe200078e00ff */
[----:B------:R-:W-:-:S02]  /*b3e0*/  LOP3.LUT R0, R5, 0x400, RZ, 0xc0, !PT ;  /* 0x0000040005007812 */ /* 0x000fc400078ec0ff */
[----:B------:R-:W-:Y:S02]  /*b3f0*/  LOP3.LUT R3, R3, 0x10, R4, 0xf8, !PT ;  /* 0x0000001003037812 */ /* 0x000fe400078ef804 */
[----:B------:R-:W-:Y:S02]  /*b400*/  LOP3.LUT R4, R4, 0x20, RZ, 0xc0, !PT ;  /* 0x0000002004047812 */ /* 0x000fe400078ec0ff */
[----:B------:R-:W-:Y:S01]  /*b410*/  LOP3.LUT R3, R3, 0x10, R6, 0x78, !PT ;  /* 0x0000001003037812 */ /* 0x000fe200078e7806 */
[----:B------:R-:W-:Y:S01]  /*b420*/  IMAD.SHL.U32 R6, R8, 0x2, RZ ;  /* 0x0000000208067824 */ /* 0x000fe200078e00ff */
[----:B------:R-:W-:Y:S02]  /*b430*/  LOP3.LUT R4, R4, 0x10, R8, 0xf8, !PT ;  /* 0x0000001004047812 */ /* 0x000fe400078ef808 */
[----:B------:R-:W-:Y:S02]  /*b440*/  LOP3.LUT R0, R0, 0x800, R7, 0xf8, !PT ;  /* 0x0000080000007812 */ /* 0x000fe400078ef807 */
[----:B------:R-:W-:-:S02]  /*b450*/  LOP3.LUT R4, R4, 0x380, R5, 0xf8, !PT ;  /* 0x0000038004047812 */ /* 0x000fc400078ef805 */
[----:B------:R-:W-:Y:S02]  /*b460*/  LOP3.LUT R5, R29, 0x90, RZ, 0xc0, !PT ;  /* 0x000000901d057812 */ /* 0x000fe400078ec0ff */
[--C-:B------:R-:W-:Y:S02]  /*b470*/  LOP3.LUT R25, R4, 0x70, R29.reuse, 0x78, !PT ;  /* 0x0000007004197812 */ /* 0x100fe400078e781d */
[----:B------:R-:W-:Y:S02]  /*b480*/  LOP3.LUT R2, R2, 0x360, RZ, 0xc0, !PT ;  /* 0x0000036002027812 */ /* 0x000fe400078ec0ff */
[----:B------:R-:W-:Y:S01]  /*b490*/  LOP3.LUT R6, R5, 0x10, R6, 0x78, !PT ;  /* 0x0000001005067812 */ /* 0x000fe200078e7806 */
[----:B--2---:R-:W-:Y:S01]  /*b4a0*/  IMAD.U32 R5, RZ, RZ, UR4 ;  /* 0x00000004ff057e24 */ /* 0x004fe2000f8e00ff */
[----:B------:R-:W-:Y:S01]  /*b4b0*/  LOP3.LUT R25, R0, R25, RZ, 0xfc, !PT ;  /* 0x0000001900197212 */ /* 0x000fe200078efcff */
[----:B------:R-:W-:Y:S01]  /*b4c0*/  IMAD.SHL.U32 R0, R8, 0x40, RZ ;  /* 0x0000004008007824 */ /* 0x000fe200078e00ff */
[----:B------:R-:W-:-:S02]  /*b4d0*/  LOP3.LUT R2, R2, 0x400, R29, 0xf8, !PT ;  /* 0x0000040002027812 */ /* 0x000fc400078ef81d */
[----:B------:R-:W-:Y:S01]  /*b4e0*/  LOP3.LUT R8, R8, 0x7f, RZ, 0xc0, !PT ;  /* 0x0000007f08087812 */ /* 0x000fe200078ec0ff */
[C---:B------:R-:W-:Y:S01]  /*b4f0*/  VIADD R4, R25.reuse, 0x40 ;  /* 0x0000004019047836 */ /* 0x040fe20000000000 */
[----:B------:R-:W-:Y:S01]  /*b500*/  LOP3.LUT R23, R2, R3, RZ, 0xfc, !PT ;  /* 0x0000000302177212 */ /* 0x000fe200078efcff */
[----:B------:R-:W-:Y:S01]  /*b510*/  @P0 VIADD R4, R25, 0xffffffc0 ;  /* 0xffffffc019040836 */ /* 0x000fe20000000000 */
[----:B------:R-:W-:Y:S02]  /*b520*/  LOP3.LUT R2, R6, 0x760, R29, 0xf8, !PT ;  /* 0x0000076006027812 */ /* 0x000fe400078ef81d */
[----:B------:R-:W-:Y:S02]  /*b530*/  LOP3.LUT R0, R0, 0x40, RZ, 0xc0, !PT ;  /* 0x0000004000007812 */ /* 0x000fe400078ec0ff */
[----:B------:R-:W-:Y:S01]  /*b540*/  SHF.R.U32.HI R3, RZ, 0x1, R8 ;  /* 0x00000001ff037819 */ /* 0x000fe20000011608 */
[----:B------:R0:W-:Y:S01]  /*b550*/  STL [R1+0x20], R2 ;  /* 0x0000200201007387 */ /* 0x0001e20000100800 */
[----:B------:R-:W-:-:S02]  /*b560*/  LEA R16, R5, R16, 0x18 ;  /* 0x0000001005107211 */ /* 0x000fc400078ec0ff */
[----:B------:R-:W-:Y:S01]  /*b570*/  LOP3.LUT R3, R3, R0, RZ, 0xfc, !PT ;  /* 0x0000000003037212 */ /* 0x000fe200078efcff */
[----:B------:R-:W-:Y:S01]  /*b580*/  STL [R1+0x18], R5 ;  /* 0x0000180501007387 */ /* 0x000fe20000100800 */
[----:B------:R-:W-:Y:S01]  /*b590*/  LOP3.LUT R29, R29, 0x10, RZ, 0xc0, !PT ;  /* 0x000000101d1d7812 */ /* 0x000fe200078ec0ff */
[----:B------:R-:W-:Y:S02]  /*b5a0*/  IMAD.IADD R3, R16, 0x1, R2 ;  /* 0x0000000110037824 */ /* 0x000fe400078e0202 */
[----:B------:R-:W-:Y:S01]  /*b5b0*/  STL [R1+0x28], RZ ;  /* 0x000028ff01007387 */ /* 0x000fe20000100800 */
[----:B------:R-:W-:Y:S02]  /*b5c0*/  LOP3.LUT R0, R29, 0x40, RZ, 0xfc, !PT ;  /* 0x000000401d007812 */ /* 0x000fe400078efcff */
[C---:B0-----:R-:W-:Y:S01]  /*b5d0*/  LOP3.LUT R2, R23.reuse, 0x1800, RZ, 0xfc, !PT ;  /* 0x0000180017027812 */ /* 0x041fe200078efcff */
[----:B------:R0:W-:Y:S01]  /*b5e0*/  STL [R1+0x1c], R4 ;  /* 0x00001c0401007387 */ /* 0x0001e20000100800 */
[----:B------:R-:W-:-:S03]  /*b5f0*/  LOP3.LUT R0, R23, 0x2800, RZ, 0xfc, !PT ;  /* 0x0000280017007812 */ /* 0x000fc600078efcff */
[----:B------:R1:W-:Y:S01]  /*b600*/  STL [R1+0x24], R3 ;  /* 0x0000240301007387 */ /* 0x0003e20000100800 */
[----:B0-----:R-:W-:-:S07]  /*b610*/  LOP3.LUT R4, R29, 0x20, RZ, 0xfc, !PT ;  /* 0x000000201d047812 */ /* 0x001fce00078efcff */
.L_x_11285:
[----:B------:R-:W-:Y:S01]  /*b620*/  ULDC.64 UR4, c[0x0][0xc88] ;  /* 0x0003220000047ab9 */ /* 0x000fe20000000a00 */
[----:B------:R-:W-:Y:S01]  /*b630*/  ULDC.64 UR8, c[0x0][0xa18] ;  /* 0x0002860000087ab9 */ /* 0x000fe20000000a00 */
[----:B------:R-:W-:Y:S01]  /*b640*/  UIMAD.WIDE UR4, UR40, 0x4, UR4 ;  /* 0x00000004280478a5 */ /* 0x000fe2000f8e0204 */
[----:B-1----:R-:W-:Y:S01]  /*b650*/  IMAD.MOV.U32 R7, RZ, RZ, RZ ;  /* 0x000000ffff077224 */ /* 0x002fe200078e00ff */
[----:B------:R-:W-:Y:S01]  /*b660*/  ULDC.64 UR6, c[0x0][0xa00] ;  /* 0x0002800000067ab9 */ /* 0x000fe20000000a00 */
[----:B0-----:R-:W0:Y:S03]  /*b670*/  LDC R17, c[0x0][0x2f0] ;  /* 0x0000bc00ff117b82 */ /* 0x001e260000000800 */
[----:B------:R-:W-:Y:S02]  /*b680*/  IMAD.U32 R2, RZ, RZ, UR4 ;  /* 0x00000004ff027e24 */ /* 0x000fe4000f8e00ff */
[----:B-1----:R-:W-:Y:S01]  /*b690*/  IMAD.U32 R3, RZ, RZ, UR5 ;  /* 0x00000005ff037e24 */ /* 0x002fe2000f8e00ff */
[----:B------:R-:W-:-:S04]  /*b6a0*/  ULDC.64 UR4, c[0x0][0xa28] ;  /* 0x00028a0000047ab9 */ /* 0x000fc80000000a00 */
[----:B--2---:R-:W2:Y:S01]  /*b6b0*/  LDG.E R2, desc[UR52][R2.64] ;  /* 0x0000003402027981 */ /* 0x004ea2000c1e1900 */
[----:B------:R-:W-:-:S04]  /*b6c0*/  UISETP.NE.U32.AND UP0, UPT, UR4, URZ, UPT ;  /* 0x0000003f0400728c */ /* 0x000fc8000bf05070 */
[----:B------:R-:W-:-:S06]  /*b6d0*/  UISETP.NE.AND.EX UP0, UPT, UR5, URZ, UPT, UP0 ;  /* 0x0000003f0500728c */ /* 0x000fcc000bf05300 */
[----:B------:R-:W-:Y:S02]  /*b6e0*/  PLOP3.LUT P0, PT, PT, PT, UP0, 0x80, 0x0 ;  /* 0x000000000000781c */ /* 0x000fe40003f0f008 */
[----:B--2---:R-:W-:-:S13]  /*b6f0*/  R2UR UR43, R2 ;  /* 0x00000000022b72ca */ /* 0x004fda00000e0000 */
[----:B------:R-:W-:Y:S02]  /*b700*/  USHF.R.S32.HI UR42, URZ, 0x1f, UR43 ;  /* 0x0000001f3f2a7899 */ /* 0x000fe4000801142b */
[----:B------:R-:W-:-:S04]  /*b710*/  @UP0 ULEA UR4, UP1, UR43, UR4, 0x2 ;  /* 0x000000042b040291 */ /* 0x000fc8000f82103f */
[----:B------:R-:W-:Y:S02]  /*b720*/  @UP0 ULEA.HI.X UR5, UR43, UR5, UR42, 0x2, UP1 ;  /* 0x000000052b050291 */ /* 0x000fe400088f142a */
[----:B------:R-:W-:Y:S01]  /*b730*/  UISETP.NE.U32.AND UP0, UPT, UR8, URZ, UPT ;  /* 0x0000003f0800728c */ /* 0x000fe2000bf05070 */
[----:B------:R-:W-:Y:S01]  /*b740*/  IMAD.U32 R2, RZ, RZ, UR4 ;  /* 0x00000004ff027e24 */ /* 0x000fe2000f8e00ff */
[----:B------:R-:W-:Y:S02]  /*b750*/  UISETP.NE.U32.AND UP1, UPT, UR6, URZ, UPT ;  /* 0x0000003f0600728c */ /* 0x000fe4000bf25070 */
[----:B------:R-:W-:Y:S01]  /*b760*/  UISETP.NE.AND.EX UP0, UPT, UR9, URZ, UPT, UP0 ;  /* 0x0000003f0900728c */ /* 0x000fe2000bf05300 */
[----:B------:R-:W-:Y:S01]  /*b770*/  IMAD.U32 R3, RZ, RZ, UR5 ;  /* 0x00000005ff037e24 */ /* 0x000fe2000f8e00ff */
[----:B------:R-:W-:Y:S02]  /*b780*/  USHF.L.U32 UR37, UR43, 0x2, URZ ;  /* 0x000000022b257899 */ /* 0x000fe4000800063f */
[----:B------:R-:W-:-:S02]  /*b790*/  UISETP.NE.AND.EX UP2, UPT, UR7, URZ, UPT, UP1 ;  /* 0x0000003f0700728c */ /* 0x000fc4000bf45310 */
[----:B------:R-:W-:Y:S01]  /*b7a0*/  USHF.L.U64.HI UR36, UR43, 0x2, UR42 ;  /* 0x000000022b247899 */ /* 0x000fe2000801022a */
[----:B------:R1:W2:Y:S01]  /*b7b0*/  @P0 LDG.E R7, desc[UR52][R2.64] ;  /* 0x0000003402070981 */ /* 0x0002a2000c1e1900 */
[----:B------:R-:W-:Y:S01]  /*b7c0*/  UIADD3 UR5, UP1, UR37, UR6, URZ ;  /* 0x0000000625057290 */ /* 0x000fe2000ff3e03f */
[----:B------:R-:W-:Y:S01]  /*b7d0*/  PLOP3.LUT P1, PT, PT, PT, UP0, 0x80, 0x0 ;  /* 0x000000000000781c */ /* 0x000fe20003f2f008 */
[----:B------:R-:W-:Y:S01]  /*b7e0*/  UMOV UR38, URZ ;  /* 0x0000003f00267c82 */ /* 0x000fe20008000000 */
[----:B------:R-:W-:Y:S01]  /*b7f0*/  PLOP3.LUT P0, PT, PT, PT, UP2, 0x80, 0x0 ;  /* 0x000000000000781c */ /* 0x000fe20003f0f028 */
[----:B------:R-:W-:Y:S02]  /*b800*/  UIADD3.X UR6, UR36, UR7, URZ, UP1, !UPT ;  /* 0x0000000724067290 */ /* 0x000fe40008ffe43f */
[----:B------:R-:W-:Y:S01]  /*b810*/  @UP0 UIADD3 UR4, UP1, UR37, UR8, URZ ;  /* 0x0000000825040290 */ /* 0x000fe2000ff3e03f */
[----:B------:R-:W-:Y:S01]  /*b820*/  IMAD.U32 R4, RZ, RZ, UR5 ;  /* 0x00000005ff047e24 */ /* 0x000fe2000f8e00ff */
[----:B------:R-:W-:-:S02]  /*b830*/  UP2UR UR45, UPR, URZ, 0x4 ;  /* 0x000000043f2d7883 */ /* 0x000fc40008000000 */
[----:B------:R-:W-:Y:S01]  /*b840*/  @UP0 UIADD3.X UR5, UR36, UR9, URZ, UP1, !UPT ;  /* 0x0000000924050290 */ /* 0x000fe20008ffe43f */
[----:B------:R-:W-:Y:S02]  /*b850*/  IMAD.U32 R5, RZ, RZ, UR6 ;  /* 0x00000006ff057e24 */ /* 0x000fe4000f8e00ff */
[----:B-1----:R-:W-:-:S03]  /*b860*/  IMAD.U32 R2, RZ, RZ, UR4 ;  /* 0x00000004ff027e24 */ /* 0x002fc6000f8e00ff */
[----:B------:R-:W-:Y:S01]  /*b870*/  IMAD.U32 R3, RZ, RZ, UR5 ;  /* 0x00000005ff037e24 */ /* 0x000fe2000f8e00ff */
[----:B------:R-:W3:Y:S04]  /*b880*/  @P0 LDG.E R0, desc[UR52][R4.64] ;  /* 0x0000003404000981 */ /* 0x000ee8000c1e1900 */
[----:B------:R1:W4:Y:S02]  /*b890*/  @P1 LDG.E R6, desc[UR52][R2.64] ;  /* 0x0000003402061981 */ /* 0x000324000c1e1900 */
[----:B-1----:R-:W1:Y:S02]  /*b8a0*/  LDC.64 R2, c[0x0][0x418] ;  /* 0x00010600ff027b82 */ /* 0x002e640000000a00 */
[----:B-1----:R-:W-:-:S06]  /*b8b0*/  ISETP.NE.U32.AND P0, PT, R2, RZ, PT ;  /* 0x000000ff0200720c */ /* 0x002fcc0003f05070 */
[----:B------:R-:W1:Y:S01]  /*b8c0*/  LDC R2, c[0x0][0x424] ;  /* 0x00010900ff027b82 */ /* 0x000e620000000800 */
[----:B------:R-:W-:-:S04]  /*b8d0*/  ISETP.NE.AND.EX P0, PT, R3, RZ, PT, P0 ;  /* 0x000000ff0300720c */ /* 0x000fc80003f05300 */
[----:B-1----:R-:W-:Y:S02]  /*b8e0*/  SEL R2, R2, 0x1, P0 ;  /* 0x0000000102027807 */ /* 0x002fe40000000000 */
[----:B------:R-:W-:-:S03]  /*b8f0*/  PLOP3.LUT P0, PT, PT, PT, UP2, 0x80, 0x0 ;  /* 0x000000000000781c */ /* 0x000fc60003f0f028 */
[----:B0-----:R-:W-:Y:S01]  /*b900*/  IMAD R17, R2, R17, RZ ;  /* 0x0000001102117224 */ /* 0x001fe200078e02ff */
[----:B--2---:R0:W-:Y:S09]  /*b910*/  STL [R1+0x10], R7 ;  /* 0x0000100701007387 */ /* 0x0041f20000100800 */
[----:B---3--:R-:W-:-:S02]  /*b920*/  @P0 R2UR UR38, R0 ;  /* 0x00000000002602ca */ /* 0x008fc400000e0000 */
[----:B----4-:R-:W-:Y:S01]  /*b930*/  @P1 R2UR UR41, R6 ;  /* 0x00000000062912ca */ /* 0x010fe200000e0000 */
[----:B0-----:R-:W-:-:S14]  /*b940*/  @P1 BRA `(.L_x_11212) ;  /* 0x0000000000241947 */ /* 0x001fdc0003800000 */
        /* <DEDUP_REMOVED lines=9> */
.L_x_11212:
[----:B------:R-:W-:Y:S01]  /*b9e0*/  ULDC.64 UR4, c[0x0][0xa20] ;  /* 0x0002880000047ab9 */ /* 0x000fe20000000a00 */
[----:B------:R-:W-:Y:S01]  /*b9f0*/  IMAD.U32 R27, RZ, RZ, UR43 ;  /* 0x0000002bff1b7e24 */ /* 0x000fe2000f8e00ff */
[----:B------:R-:W-:-:S04]  /*ba00*/  ISETP.NE.U32.AND P0, PT, RZ, UR4, PT ;  /* 0x00000004ff007c0c */ /* 0x000fc8000bf05070 */
[----:B------:R-:W-:-:S13]  /*ba10*/  ISETP.NE.AND.EX P0, PT, RZ, UR5, PT, P0 ;  /* 0x00000005ff007c0c */ /* 0x000fda000bf05300 */
[----:B------:R-:W-:Y:S05]  /*ba20*/  @!P0 BRA `(.L_x_11213) ;  /* 0x0000000000188947 */ /* 0x000fea0003800000 */
[----:B------:R-:W-:-:S04]  /*ba30*/  UIADD3 UR4, UP0, UR37, UR4, URZ ;  /* 0x0000000425047290 */ /* 0x000fc8000ff1e03f */
[----:B------:R-:W-:Y:S02]  /*ba40*/  UIADD3.X UR5, UR36, UR5, URZ, UP0, !UPT ;  /* 0x0000000524057290 */ /* 0x000fe400087fe43f */
[----:B------:R-:W-:-:S04]  /*ba50*/  IMAD.U32 R2, RZ, RZ, UR4 ;  /* 0x00000004ff027e24 */ /* 0x000fc8000f8e00ff */
[----:B------:R-:W-:-:S05]  /*ba60*/  IMAD.U32 R3, RZ, RZ, UR5 ;  /* 0x00000005ff037e24 */ /* 0x000fca000f8e00ff */
[----:B------:R0:W5:Y:S01]  /*ba70*/  LDG.E R17, desc[UR52][R2.64] ;  /* 0x0000003402117981 */ /* 0x000162000c1e1900 */
[----:B------:R-:W-:Y:S05]  /*ba80*/  BRA `(.L_x_11214) ;  /* 0x0000000000247947 */ /* 0x000fea0003800000 */
.L_x_11213:
        /* <DEDUP_REMOVED lines=9> */
.L_x_11214:
[----:B------:R-:W2:Y:S01]  /*bb20*/  LDL R18, [R1+0x8] ;  /* 0x0000080001127983 */ /* 0x000ea20000100800 */
[----:B-----5:R-:W-:-:S05]  /*bb30*/  IMAD.IADD R17, R17, 0x1, -R7 ;  /* 0x0000000111117824 */ /* 0x020fca00078e0a07 */
[----:B------:R-:W-:Y:S02]  /*bb40*/  ISETP.GE.AND P0, PT, R17, 0x1, PT ;  /* 0x000000011100780c */ /* 0x000fe40003f06270 */
[C---:B--2---:R-:W-:Y:S02]  /*bb50*/  LOP3.LUT R0, R18.reuse, 0xff000000, RZ, 0xc0, !PT ;  /* 0xff00000012007812 */ /* 0x044fe400078ec0ff */
[----:B0-----:R-:W-:Y:S02]  /*bb60*/  LOP3.LUT R2, R18, 0xff0000, RZ, 0xc0, !PT ;  /* 0x00ff000012027812 */ /* 0x001fe400078ec0ff */
[----:B------:R-:W-:-:S04]  /*bb70*/  SHF.R.U32.HI R0, RZ, 0x8, R0 ;  /* 0x00000008ff007819 */ /* 0x000fc80000011600 */
[----:B------:R-:W-:Y:S01]  /*bb80*/  LEA.HI R0, R2, R0, RZ, 0x10 ;  /* 0x0000000002007211 */ /* 0x000fe200078f80ff */
[----:B------:R-:W-:-:S05]  /*bb90*/  VIADD R2, R17, 0x7f ;  /* 0x0000007f11027836 */ /* 0x000fca0000000000 */
[----:B------:R-:W-:-:S04]  /*bba0*/  SHF.R.S32.HI R3, RZ, 0x1f, R2 ;  /* 0x0000001fff037819 */ /* 0x000fc80000011402 */
[----:B------:R-:W-:Y:S01]  /*bbb0*/  LEA.HI R3, R3, R2, RZ, 0x7 ;  /* 0x0000000203037211 */ /* 0x000fe200078f38ff */
[----:B------:R-:W-:-:S03]  /*bbc0*/  IMAD.MOV.U32 R2, RZ, RZ, RZ ;  /* 0x000000ffff027224 */ /* 0x000fc600078e00ff */
[----:B------:R-:W-:Y:S01]  /*bbd0*/  SHF.R.S32.HI R26, RZ, 0x7, R3 ;  /* 0x00000007ff1a7819 */ /* 0x000fe20000011403 */
[----:B------:R-:W-:Y:S06]  /*bbe0*/  @!P0 BRA `(.L_x_11215) ;  /* 0x0000000000748947 */ /* 0x000fec0003800000 */
[----:B------:R-:W-:-:S04]  /*bbf0*/  SHF.R.U32.HI R4, RZ, 0x10, R0 ;  /* 0x00000010ff047819 */ /* 0x000fc80000011600 */
[----:B------:R-:W-:-:S13]  /*bc00*/  ISETP.NE.AND P0, PT, R4, RZ, PT ;  /* 0x000000ff0400720c */ /* 0x000fda0003f05270 */
[----:B------:R-:W0:Y:S02]  /*bc10*/  @!P0 LDC R4, c[0x0][0x9f0] ;  /* 0x00027c00ff048b82 */ /* 0x000e240000000800 */
[----:B0-----:R-:W-:Y:S02]  /*bc20*/  IABS R6, R4 ;  /* 0x0000000400067213 */ /* 0x001fe40000000000 */
        /* <DEDUP_REMOVED lines=25> */
.L_x_11215:
[----:B------:R-:W-:Y:S01]  /*bdc0*/  LOP3.LUT R0, R0, 0xff, RZ, 0xc0, !PT ;  /* 0x000000ff00007812 */ /* 0x000fe200078ec0ff */
[----:B------:R-:W-:Y:S04]  /*bdd0*/  BSSY B7, `(.L_x_11216) ;  /* 0x000036b000077945 */ /* 0x000fe80003800000 */
        /* <DEDUP_REMOVED lines=23> */
.L_x_11217:
        /* <DEDUP_REMOVED lines=20> */
.L_x_11220:
[----:B------:R-:W-:Y:S05]  /*c090*/  BSYNC B6 ;  /* 0x0000000000067941 */ /* 0x000fea0003800000 */
.L_x_11219:
        /* <DEDUP_REMOVED lines=22> */
.L_x_11222:
[----:B------:R-:W-:Y:S05]  /*c200*/  BSYNC B6 ;  /* 0x0000000000067941 */ /* 0x000fea0003800000 */
.L_x_11221:
        /* <DEDUP_REMOVED lines=20> */
.L_x_11224:
[----:B------:R-:W-:Y:S05]  /*c350*/  BSYNC B6 ;  /* 0x0000000000067941 */ /* 0x000fea0003800000 */
.L_x_11223:
        /* <DEDUP_REMOVED lines=19> */
.L_x_11226:
[----:B------:R-:W-:Y:S05]  /*c490*/  BSYNC B6 ;  /* 0x0000000000067941 */ /* 0x000fea0003800000 */
.L_x_11225:
[----:B------:R-:W-:Y:S01]  /*c4a0*/  ULDC.64 UR4, c[0x0][0x9f8] ;  /* 0x00027e0000047ab9 */ /* 0x000fe20000000a00 */
[----:B------:R-:W2:Y:S01]  /*c4b0*/  LDL R21, [R1+0x10] ;  /* 0x0000100001157983 */ /* 0x000ea20000100800 */
[----:B------:R-:W-:Y:S01]  /*c4c0*/  UISETP.NE.U32.AND UP0, UPT, UR4, URZ, UPT ;  /* 0x0000003f0400728c */ /* 0x000fe2000bf05070 */
[----:B------:R-:W0:Y:S01]  /*c4d0*/  LDC R8, c[0x0][0x430] ;  /* 0x00010c00ff087b82 */ /* 0x000e220000000800 */
[----:B------:R-:W1:Y:S02]  /*c4e0*/  S2R R20, SR_TID.X ;  /* 0x0000000000147919 */ /* 0x000e640000002100 */
[----:B------:R-:W-:Y:S01]  /*c4f0*/  UISETP.NE.AND.EX UP0, UPT, UR5, URZ, UPT, UP0 ;  /* 0x0000003f0500728c */ /* 0x000fe2000bf05300 */
[----:B------:R-:W3:Y:S01]  /*c500*/  S2R R4, SR_TID.X ;  /* 0x0000000000047919 */ /* 0x000ee20000002100 */
[----:B------:R-:W-:-:S03]  /*c510*/  LEA R0, R26, 0xffffff80, 0x7 ;  /* 0xffffff801a007811 */ /* 0x000fc600078e38ff */
[----:B------:R-:W4:Y:S01]  /*c520*/  LDC R11, c[0x0][0x2f4] ;  /* 0x0000bd00ff0b7b82 */ /* 0x000f220000000800 */
[----:B------:R-:W-:-:S05]  /*c530*/  PLOP3.LUT P0, PT, PT, PT, UP0, 0x80, 0x0 ;  /* 0x000000000000781c */ /* 0x000fca0003f0f008 */
[----:B------:R-:W-:-:S04]  /*c540*/  @UP0 UIADD3 UR4, UP1, UR37, UR4, URZ ;  /* 0x0000000425040290 */ /* 0x000fc8000ff3e03f */
[----:B------:R-:W-:Y:S02]  /*c550*/  @UP0 UIADD3.X UR5, UR36, UR5, URZ, UP1, !UPT ;  /* 0x0000000524050290 */ /* 0x000fe40008ffe43f */
[----:B------:R-:W-:-:S04]  /*c560*/  IMAD.U32 R2, RZ, RZ, UR4 ;  /* 0x00000004ff027e24 */ /* 0x000fc8000f8e00ff */
[----:B------:R-:W-:-:S05]  /*c570*/  IMAD.U32 R3, RZ, RZ, UR5 ;  /* 0x00000005ff037e24 */ /* 0x000fca000f8e00ff */
[----:B------:R4:W2:Y:S01]  /*c580*/  @P0 LDG.E R27, desc[UR52][R2.64] ;  /* 0x00000034021b0981 */ /* 0x0008a2000c1e1900 */
[----:B0-----:R-:W-:Y:S02]  /*c590*/  ISETP.NE.AND P1, PT, R8, 0x1, PT ;  /* 0x000000010800780c */ /* 0x001fe40003f25270 */
[----:B------:R-:W-:Y:S02]  /*c5a0*/  LOP3.LUT R28, R28, 0xffffffef, RZ, 0xc0, !PT ;  /* 0xffffffef1c1c7812 */ /* 0x000fe400078ec0ff */
[----:B-1----:R-:W-:Y:S01]  /*c5b0*/  LOP3.LUT R20, R20, 0x7f, RZ, 0xc0, !PT ;  /* 0x0000007f14147812 */ /* 0x002fe200078ec0ff */
[----:B---3--:R-:W-:-:S03]  /*c5c0*/  IMAD.SHL.U32 R4, R4, 0x40, RZ ;  /* 0x0000004004047824 */ /* 0x008fc600078e00ff */
[----:B------:R-:W-:Y:S02]  /*c5d0*/  SHF.R.U32.HI R20, RZ, 0x1, R20 ;  /* 0x00000001ff147819 */ /* 0x000fe40000011614 */
[----:B------:R-:W-:-:S03]  /*c5e0*/  LOP3.LUT R4, R4, 0x40, RZ, 0xc0, !PT ;  /* 0x0000004004047812 */ /* 0x000fc600078ec0ff */
[----:B------:R-:W0:Y:S01]  /*c5f0*/  @P1 LDC R7, c[0x0][0x434] ;  /* 0x00010d00ff071b82 */ /* 0x000e220000000800 */
[----:B----4-:R-:W-:Y:S02]  /*c600*/  ISETP.GE.AND P3, PT, R29, R11, PT ;  /* 0x0000000b1d00720c */ /* 0x010fe40003f66270 */
[----:B------:R-:W-:Y:S02]  /*c610*/  LOP3.LUT R5, R0, R20, R4, 0xfe, !PT ;  /* 0x0000001400057212 */ /* 0x000fe400078efe04 */
[----:B------:R-:W-:Y:S02]  /*c620*/  @P1 LOP3.LUT R28, R28, 0x10, RZ, 0xfc, !PT ;  /* 0x000000101c1c1812 */ /* 0x000fe400078efcff */
[----:B------:R-:W-:Y:S01]  /*c630*/  ISETP.GE.AND P0, PT, R5, R17, PT ;  /* 0x000000110500720c */ /* 0x000fe20003f06270 */
[----:B------:R-:W1:-:S12]  /*c640*/  @P1 LDC R4, c[0x0][0x438] ;  /* 0x00010e00ff041b82 */ /* 0x000e580000000800 */
[----:B------:R-:W3:Y:S01]  /*c650*/  @!P0 LDC.64 R2, c[0x0][0x428] ;  /* 0x00010a00ff028b82 */ /* 0x000ee20000000a00 */
        /* <DEDUP_REMOVED lines=9> */
[----:B--2---:R-:W-:-:S04]  /*c6f0*/  IMAD.IADD R5, R5, 0x1, R21 ;  /* 0x0000000105057824 */ /* 0x004fc800078e0215 */
[----:B0-----:R-:W-:-:S04]  /*c700*/  @P1 IMAD.HI.U32 R7, R5, R7, RZ ;  /* 0x0000000705071227 */ /* 0x001fc800078e00ff */
[----:B------:R-:W-:Y:S01]  /*c710*/  IMAD.MOV.U32 R6, RZ, RZ, R5 ;  /* 0x000000ffff067224 */ /* 0x000fe200078e0005 */
[----:B-1----:R-:W-:-:S04]  /*c720*/  @P1 SHF.R.U32.HI R6, RZ, R4, R7 ;  /* 0x00000004ff061219 */ /* 0x002fc80000011607 */
[--C-:B------:R-:W-:Y:S01]  /*c730*/  @!P0 SHF.R.S32.HI R7, RZ, 0x1f, R6.reuse ;  /* 0x0000001fff078819 */ /* 0x100fe20000011406 */
[----:B------:R-:W-:-:S04]  /*c740*/  IMAD.MOV R4, RZ, RZ, -R6 ;  /* 0x000000ffff047224 */ /* 0x000fc800078e0a06 */
[----:B------:R-:W-:Y:S01]  /*c750*/  IMAD R5, R8, R4, R5 ;  /* 0x0000000408057224 */ /* 0x000fe200078e0205 */
[----:B------:R-:W-:Y:S01]  /*c760*/  SHF.R.S32.HI R8, RZ, 0x1f, R27 ;  /* 0x0000001fff087819 */ /* 0x000fe2000001141b */
[----:B---3--:R-:W-:-:S04]  /*c770*/  @!P0 IMAD.WIDE.U32 R6, R27, R2, R6 ;  /* 0x000000021b068225 */ /* 0x008fc800078e0006 */
[----:B------:R-:W-:Y:S01]  /*c780*/  @!P0 IMAD R4, R8, R2, RZ ;  /* 0x0000000208048224 */ /* 0x000fe200078e02ff */
[----:B------:R0:W-:Y:S03]  /*c790*/  STL [R1+0x14], R8 ;  /* 0x0000140801007387 */ /* 0x0001e60000100800 */
[----:B------:R-:W-:Y:S02]  /*c7a0*/  @!P0 IMAD R4, R27, R3, R4 ;  /* 0x000000031b048224 */ /* 0x000fe400078e0204 */
[----:B------:R-:W0:Y:S02]  /*c7b0*/  @!P0 LDC.64 R2, c[0x0][0x418] ;  /* 0x00010600ff028b82 */ /* 0x000e240000000a00 */
[----:B0-----:R-:W-:Y:S01]  /*c7c0*/  @!P0 LEA R8, P1, R6, R2, 0x2 ;  /* 0x0000000206088211 */ /* 0x001fe200078210ff */
[----:B------:R-:W-:-:S05]  /*c7d0*/  @!P0 IMAD.IADD R2, R7, 0x1, R4 ;  /* 0x0000000107028824 */ /* 0x000fca00078e0204 */
        /* <DEDUP_REMOVED lines=10> */
.L_x_11305:
[----:B------:R-:W-:Y:S01]  /*c880*/  LOP3.LUT R18, R18, 0xffff, RZ, 0xc0, !PT ;  /* 0x0000ffff12127812 */ /* 0x000fe200078ec0ff */
[----:B------:R-:W-:Y:S06]  /*c890*/  @!P2 BRA `(.L_x_11228) ;  /* 0x000000000004a947 */ /* 0x000fec0003800000 */
[----:B------:R-:W-:Y:S01]  /*c8a0*/  BPT.TRAP 0x1 ;  /* 0x000000040000795c */ /* 0x000fe20000300000 */
.L_x_11228:
[----:B------:R-:W-:Y:S01]  /*c8b0*/  IMAD R4, R19, 0x8, R16 ;  /* 0x0000000813047824 */ /* 0x000fe200078e0210 */
[----:B------:R-:W-:Y:S01]  /*c8c0*/  SHF.L.U32 R21, R24, 0x1f, RZ ;  /* 0x0000001f18157819 */ /* 0x000fe200000006ff */
[----:B------:R-:W-:Y:S01]  /*c8d0*/  BSSY B0, `(.L_x_11229) ;  /* 0x0000005000007945 */ /* 0x000fe20003800000 */
[----:B------:R-:W-:Y:S02]  /*c8e0*/  IADD3 R3, -R20, R17, -R0 ;  /* 0x0000001114037210 */ /* 0x000fe40007ffe900 */
[----:B------:R-:W0:Y:S01]  /*c8f0*/  SYNCS.PHASECHK.TRANS64.TRYWAIT P0, [R4+URZ+0x19c80], R21 ;  /* 0x019c8015040075a7 */ /* 0x000e22000800017f */
[----:B------:R-:W-:Y:S01]  /*c900*/  SHF.R.S32.HI R17, RZ, 0x1f, R5 ;  /* 0x0000001fff117819 */ /* 0x000fe20000011405 */
[----:B0-----:R-:W-:Y:S06]  /*c910*/  @!P0 BRA `(.L_x_11230) ;  /* 0x0000003c00a88947 */ /* 0x001fec0003800000 */
.L_x_11306:
[----:B------:R-:W-:Y:S05]  /*c920*/  BSYNC B0 ;  /* 0x0000000000007941 */ /* 0x000fea0003800000 */
.L_x_11229:
[----:B------:R-:W2:Y:S01]  /*c930*/  LDL R10, [R1+0x20] ;  /* 0x00002000010a7983 */ /* 0x000ea20000100800 */
        /* <DEDUP_REMOVED lines=18> */
[----:B------:R-:W-:Y:S01]  /*ca60*/  ISETP.GE.AND P0, PT, R3, 0x1, PT ;  /* 0x000000010300780c */ /* 0x000fe20003f06270 */
[----:B--2---:R-:W-:Y:S01]  /*ca70*/  IMAD R10, R19, 0x3000, R10 ;  /* 0x00003000130a7824 */ /* 0x004fe200078e020a */
[----:B------:R-:W-:Y:S11]  /*ca80*/  BRA.DIV UR4, `(.L_x_11231) ;  /* 0x0000003e04607947 */ /* 0x000ff6000b800000 */
[----:B------:R-:W1:Y:S01]  /*ca90*/  SHFL.IDX PT, R6, R8, RZ, 0x1e1f ;  /* 0x001e1fff08067589 */ /* 0x000e6200000e0000 */
[----:B------:R-:W2:Y:S01]  /*caa0*/  LDC R12, c[0x0][0x2f4] ;  /* 0x0000bd00ff0c7b82 */ /* 0x000ea20000000800 */
[C---:B------:R-:W-:Y:S02]  /*cab0*/  LOP3.LUT R13, R29.reuse, 0x20, RZ, 0xfc, !PT ;  /* 0x000000201d0d7812 */ /* 0x040fe400078efcff */
[----:B------:R-:W3:Y:S01]  /*cac0*/  SHFL.IDX PT, R0, R9, RZ, 0x1e1f ;  /* 0x001e1fff09007589 */ /* 0x000ee200000e0000 */
[----:B------:R-:W-:-:S03]  /*cad0*/  LOP3.LUT R11, R29, 0x40, RZ, 0xfc, !PT ;  /* 0x000000401d0b7812 */ /* 0x000fc600078efcff */
[----:B------:R-:W4:Y:S01]  /*cae0*/  SHFL.IDX PT, R9, R9, 0x1, 0x1e1f ;  /* 0x003e1f0009097f89 */ /* 0x000f2200000e0000 */
[C---:B-1----:R-:W-:Y:S02]  /*caf0*/  IADD3 R6, P1, R29.reuse, R6, RZ ;  /* 0x000000061d067210 */ /* 0x042fe40007f3e0ff */
[-C--:B--2---:R-:W-:Y:S02]  /*cb00*/  ISETP.GE.AND P3, PT, R29, R12.reuse, PT ;  /* 0x0000000c1d00720c */ /* 0x084fe40003f66270 */
[----:B------:R-:W-:Y:S01]  /*cb10*/  ISETP.GE.AND P2, PT, R13, R12, PT ;  /* 0x0000000c0d00720c */ /* 0x000fe20003f46270 */
[----:B---3--:R-:W-:Y:S01]  /*cb20*/  IMAD.X R7, RZ, RZ, R0, P1 ;  /* 0x000000ffff077224 */ /* 0x008fe200008e0600 */
[----:B------:R-:W-:Y:S01]  /*cb30*/  ISETP.LT.OR P1, PT, R3, 0x1, P3 ;  /* 0x000000010300780c */ /* 0x000fe20001f21670 */
[----:B------:R-:W-:-:S12]  /*cb40*/  IMAD.IADD R0, R16, 0x1, R10 ;  /* 0x0000000110007824 */ /* 0x000fd800078e020a */
[----:B------:R-:W-:Y:S01]  /*cb50*/  LDGSTS.E.BYPASS.LTC128B.128 [R0+0x9000], desc[UR52][R6.64], !P1 ;  /* 0x0900000006007fae */ /* 0x000fe2000c901d74 */
[----:B------:R-:W-:-:S13]  /*cb60*/  ISETP.LT.OR P1, PT, R3, 0x1, P2 ;  /* 0x000000010300780c */ /* 0x000fda0001721670 */
[----:B------:R-:W-:Y:S01]  /*cb70*/  LDGSTS.E.BYPASS.LTC128B.128 [R0+0xa000], desc[UR52][R6.64+0x20], !P1 ;  /* 0x0a00002006007fae */ /* 0x000fe2000c901d74 */
[----:B------:R-:W-:-:S04]  /*cb80*/  ISETP.GE.AND P1, PT, R11, R12, PT ;  /* 0x0000000c0b00720c */ /* 0x000fc80003f26270 */
[----:B------:R-:W-:-:S13]  /*cb90*/  ISETP.LT.OR P4, PT, R3, 0x1, P1 ;  /* 0x000000010300780c */ /* 0x000fda0000f81670 */
[----:B------:R1:W-:Y:S01]  /*cba0*/  LDGSTS.E.BYPASS.LTC128B.128 [R0+0xb000], desc[UR52][R6.64+0x40], !P4 ;  /* 0x0b00004006007fae */ /* 0x0003e2000e101d74 */
[----:B------:R-:W-:-:S03]  /*cbb0*/  ISETP.GE.AND P4, PT, R3, 0x41, PT ;  /* 0x000000410300780c */ /* 0x000fc60003f86270 */
[----:B-1--4-:R1:W2:Y:S10]  /*cbc0*/  SHFL.IDX PT, R6, R8, 0x1, 0x1e1f ;  /* 0x003e1f0008067f89 */ /* 0x0122b400000e0000 */
.L_x_11312:
        /* <DEDUP_REMOVED lines=13> */
.L_x_11232:
        /* <DEDUP_REMOVED lines=11> */
.L_x_11233:
[----:B------:R3:W-:Y:S01]  /*cd50*/  SYNCS.ARRIVE.TRANS64.A1T0 RZ, [R4+URZ+0x19c70], RZ ;  /* 0x019c70ff04ff79a7 */ /* 0x0007e2000810003f */
[----:B------:R-:W-:Y:S05]  /*cd60*/  @!P3 BRA `(.L_x_11234) ;  /* 0x000000000004b947 */ /* 0x000fea0003800000 */
[----:B------:R-:W-:Y:S01]  /*cd70*/  BPT.TRAP 0x1 ;  /* 0x000000040000795c */ /* 0x000fe20000300000 */
.L_x_11234:
[----:B------:R-:W4:Y:S01]  /*cd80*/  SYNCS.PHASECHK.TRANS64.TRYWAIT P1, [R4+URZ+0x19c40], R21 ;  /* 0x019c4015040075a7 */ /* 0x000f22000802017f */
[----:B------:R-:W-:Y:S04]  /*cd90*/  BSSY B0, `(.L_x_11235) ;  /* 0x0000002000007945 */ /* 0x000fe80003800000 */
[----:B----4-:R-:W-:Y:S05]  /*cda0*/  @!P1 BRA `(.L_x_11236) ;  /* 0x0000003c00709947 */ /* 0x010fea0003800000 */
.L_x_11313:
[----:B------:R-:W-:Y:S05]  /*cdb0*/  BSYNC B0 ;  /* 0x0000000000007941 */ /* 0x000fea0003800000 */
.L_x_11235:
[----:B------:R-:W-:Y:S01]  /*cdc0*/  ULDC.64 UR4, c[0x0][0x300] ;  /* 0x0000c00000047ab9 */ /* 0x000fe20000000a00 */
[----:B-1----:R-:W1:Y:S01]  /*cdd0*/  LDC R8, c[0x0][0x2f4] ;  /* 0x0000bd00ff087b82 */ /* 0x002e620000000800 */
[----:B------:R-:W-:Y:S01]  /*cde0*/  IMAD R3, R17, UR4, RZ ;  /* 0x0000000411037c24 */ /* 0x000fe2000f8e02ff */
[----:B------:R-:W-:Y:S01]  /*cdf0*/  ULDC.64 UR6, c[0x0][0x2e8] ;  /* 0x0000ba0000067ab9 */ /* 0x000fe20000000a00 */
[----:B--2---:R-:W-:Y:S01]  /*ce00*/  IMAD.WIDE.U32 R6, R5, UR4, RZ ;  /* 0x0000000405067c25 */ /* 0x004fe2000f8e00ff */
[C---:B------:R-:W-:Y:S02]  /*ce10*/  LOP3.LUT R10, R29.reuse, 0x40, RZ, 0xfc, !PT ;  /* 0x000000401d0a7812 */ /* 0x040fe400078efcff */
[----:B------:R-:W-:Y:S01]  /*ce20*/  LOP3.LUT R9, R29, 0x20, RZ, 0xfc, !PT ;  /* 0x000000201d097812 */ /* 0x000fe200078efcff */
[----:B------:R-:W-:Y:S01]  /*ce30*/  IMAD R3, R5, UR5, R3 ;  /* 0x0000000505037c24 */ /* 0x000fe2000f8e0203 */
[----:B------:R-:W-:Y:S02]  /*ce40*/  ULDC.64 UR4, c[0x0][0x310] ;  /* 0x0000c40000047ab9 */ /* 0x000fe40000000a00 */
[----:B------:R-:W-:-:S02]  /*ce50*/  IMAD R20, R20, UR4, RZ ;  /* 0x0000000414147c24 */ /* 0x000fc4000f8e02ff */
[----:B------:R-:W-:Y:S02]  /*ce60*/  IMAD.IADD R7, R7, 0x1, R3 ;  /* 0x0000000107077824 */ /* 0x000fe400078e0203 */
[----:B------:R-:W-:-:S04]  /*ce70*/  IMAD.WIDE.U32 R6, R2, UR4, R6 ;  /* 0x0000000402067c25 */ /* 0x000fc8000f8e0006 */
[----:B------:R-:W-:Y:S01]  /*ce80*/  IMAD R2, R2, UR5, R20 ;  /* 0x0000000502027c24 */ /* 0x000fe2000f8e0214 */
[----:B------:R-:W-:-:S03]  /*ce90*/  ULDC.64 UR4, c[0x0][0x308] ;  /* 0x0000c20000047ab9 */ /* 0x000fc60000000a00 */
[----:B------:R-:W-:Y:S01]  /*cea0*/  IMAD.IADD R3, R7, 0x1, R2 ;  /* 0x0000000107037824 */ /* 0x000fe200078e0202 */
[-C--:B-1----:R-:W-:Y:S01]  /*ceb0*/  ISETP.GE.AND P2, PT, R10, R8.reuse, PT ;  /* 0x000000080a00720c */ /* 0x082fe20003f46270 */
[----:B------:R-:W-:Y:S01]  /*cec0*/  IMAD.MOV.U32 R2, RZ, RZ, R6 ;  /* 0x000000ffff027224 */ /* 0x000fe200078e0006 */
[-C--:B------:R-:W-:Y:S02]  /*ced0*/  ISETP.GE.AND P3, PT, R9, R8.reuse, PT ;  /* 0x000000080900720c */ /* 0x080fe40003f66270 */
[----:B------:R-:W-:Y:S01]  /*cee0*/  ISETP.GE.AND P5, PT, R29, R8, PT ;  /* 0x000000081d00720c */ /* 0x000fe20003fa6270 */
[----:B------:R-:W-:Y:S01]  /*cef0*/  IMAD.WIDE.U32 R2, R18, UR4, R2 ;  /* 0x0000000412027c25 */ /* 0x000fe2000f8e0002 */
[----:B------:R-:W-:-:S03]  /*cf00*/  UMOV UR4, 0xffffffff ;  /* 0xffffffff00047882 */ /* 0x000fc60000000000 */
[----:B------:R-:W-:Y:S01]  /*cf10*/  IMAD R6, R18, UR5, R3 ;  /* 0x0000000512067c24 */ /* 0x000fe2000f8e0203 */
[----:B------:R-:W-:-:S04]  /*cf20*/  IADD3 R5, P1, R2, UR6, RZ ;  /* 0x0000000602057c10 */ /* 0x000fc8000ff3e0ff */
[----:B------:R-:W-:Y:S01]  /*cf30*/  IADD3.X R6, R6, UR7, RZ, P1, !PT ;  /* 0x0000000706067c10 */ /* 0x000fe20008ffe4ff */
[----:B------:R-:W-:Y:S08]  /*cf40*/  BRA.DIV UR4, `(.L_x_11237) ;  /* 0x0000003e041c7947 */ /* 0x000ff0000b800000 */
[----:B------:R-:W1:Y:S04]  /*cf50*/  SHFL.IDX PT, R3, R5, RZ, 0x1e1f ;  /* 0x001e1fff05037589 */ /* 0x000e6800000e0000 */
[----:B------:R-:W2:Y:S04]  /*cf60*/  SHFL.IDX PT, R2, R6, RZ, 0x1e1f ;  /* 0x001e1fff06027589 */ /* 0x000ea800000e0000 */
[----:B------:R-:W0:Y:S04]  /*cf70*/  SHFL.IDX PT, R5, R5, 0x1, 0x1e1f ;  /* 0x003e1f0005057f89 */ /* 0x000e2800000e0000 */
[----:B------:R-:W0:Y:S01]  /*cf80*/  SHFL.IDX PT, R6, R6, 0x1, 0x1e1f ;  /* 0x003e1f0006067f89 */ /* 0x000e2200000e0000 */
[----:B-1----:R-:W-:-:S05]  /*cf90*/  @P0 IADD3 R3, P1, R29, R3, RZ ;  /* 0x000000031d030210 */ /* 0x002fca0007f3e0ff */
[----:B--2---:R-:W-:-:S05]  /*cfa0*/  @P0 IMAD.X R2, RZ, RZ, R2, P1 ;  /* 0x000000ffff020224 */ /* 0x004fca00008e0602 */
[----:B------:R-:W-:-:S04]  /*cfb0*/  @P0 LOP3.LUT R3, R3, R2, RZ, 0x3c, !PT ;  /* 0x0000000203030212 */ /* 0x000fc800078e3cff */
[----:B------:R-:W-:-:S04]  /*cfc0*/  @P0 LOP3.LUT R2, R3, R2, RZ, 0x3c, !PT ;  /* 0x0000000203020212 */ /* 0x000fc800078e3cff */
[----:B------:R-:W-:-:S05]  /*cfd0*/  @P0 LOP3.LUT R3, R3, R2, RZ, 0x3c, !PT ;  /* 0x0000000203030212 */ /* 0x000fca00078e3cff */
[----:B------:R1:W-:Y:S04]  /*cfe0*/  @P0 LDGSTS.E.BYPASS.LTC128B.128 [R0+0x13800], desc[UR52][R2.64], !P5 ;  /* 0x1380000002000fae */ /* 0x0003e8000e901d74 */
[----:B------:R1:W-:Y:S04]  /*cff0*/  @P0 LDGSTS.E.BYPASS.LTC128B.128 [R0+0x14800], desc[UR52][R2.64+0x20], !P3 ;  /* 0x1480002002000fae */ /* 0x0003e8000d901d74 */
[----:B0-----:R1:W-:Y:S02]  /*d000*/  @P0 LDGSTS.E.BYPASS.LTC128B.128 [R0+0x15800], desc[UR52][R2.64+0x40], !P2 ;  /* 0x1580004002000fae */ /* 0x0013e4000d101d74 */
.L_x_11319:
        /* <DEDUP_REMOVED lines=10> */
.L_x_11238:
        /* <DEDUP_REMOVED lines=11> */
.L_x_11239:
        /* <DEDUP_REMOVED lines=20> */
[----:B0--34-:R-:W-:Y:S02]  /*d2a0*/  IMAD.U32 R4, RZ, RZ, UR6 ;  /* 0x00000006ff047e24 */ /* 0x019fe4000f8e00ff */
        /* <DEDUP_REMOVED lines=11> */
.L_x_11241:
[----:B------:R-:W-:Y:S05]  /*d360*/  BSYNC B6 ;  /* 0x0000000000067941 */ /* 0x000fea0003800000 */
.L_x_11240:
[----:B------:R-:W1:Y:S01]  /*d370*/  S2R R17, SR_TID.X ;  /* 0x0000000000117919 */ /* 0x000e620000002100 */
[----:B------:R-:W2:Y:S01]  /*d380*/  LDC R9, c[0x0][0x448] ;  /* 0x00011200ff097b82 */ /* 0x000ea20000000800 */
[----:B------:R-:W0:Y:S01]  /*d390*/  S2R R2, SR_TID.X ;  /* 0x0000000000027919 */ /* 0x000e220000002100 */
[----:B------:R-:W-:Y:S01]  /*d3a0*/  R2UR UR8, R18 ;  /* 0x00000000120872ca */ /* 0x000fe200000e0000 */
[----:B------:R-:W-:Y:S01]  /*d3b0*/  ULDC.64 UR6, c[0x0][0x2d8] ;  /* 0x0000b60000067ab9 */ /* 0x000fe20000000a00 */
[----:B-1----:R-:W-:Y:S02]  /*d3c0*/  IMAD.SHL.U32 R20, R17, 0x40, RZ ;  /* 0x0000004011147824 */ /* 0x002fe400078e00ff */
[----:B------:R-:W3:Y:S01]  /*d3d0*/  LDL R17, [R1+0x4] ;  /* 0x0000040001117983 */ /* 0x000ee20000100800 */
[----:B--2---:R-:W-:Y:S02]  /*d3e0*/  ISETP.NE.AND P0, PT, R9, 0x1, PT ;  /* 0x000000010900780c */ /* 0x004fe40003f05270 */
[----:B0-----:R-:W-:-:S02]  /*d3f0*/  LOP3.LUT R2, R2, 0x7f, RZ, 0xc0, !PT ;  /* 0x0000007f02027812 */ /* 0x001fc400078ec0ff */
[----:B------:R-:W-:Y:S02]  /*d400*/  LOP3.LUT R20, R20, 0x40, RZ, 0xc0, !PT ;  /* 0x0000004014147812 */ /* 0x000fe400078ec0ff */
[----:B------:R-:W-:-:S07]  /*d410*/  SHF.R.U32.HI R2, RZ, 0x1, R2 ;  /* 0x00000001ff027819 */ /* 0x000fce0000011602 */
[----:B---34-:R-:W0:Y:S08]  /*d420*/  @P0 LDC R4, c[0x0][0x44c] ;  /* 0x00011300ff040b82 */ /* 0x018e300000000800 */
[----:B------:R-:W1:Y:S01]  /*d430*/  @P0 LDC R3, c[0x0][0x450] ;  /* 0x00011400ff030b82 */ /* 0x000e620000000800 */
[----:B------:R-:W-:Y:S02]  /*d440*/  R2UR UR10, R18 ;  /* 0x00000000120a72ca */ /* 0x000fe400000e0000 */
[----:B------:R-:W-:Y:S01]  /*d450*/  LOP3.LUT R2, R2, R20, RZ, 0xfc, !PT ;  /* 0x0000001402027212 */ /* 0x000fe200078efcff */
[----:B------:R-:W-:Y:S01]  /*d460*/  UMOV UR4, UR36 ;  /* 0x0000002400047c82 */ /* 0x000fe20008000000 */
[----:B------:R-:W-:-:S02]  /*d470*/  UMOV UR5, UR45 ;  /* 0x0000002d00057c82 */ /* 0x000fc40008000000 */
[----:B------:R-:W-:-:S03]  /*d480*/  UIMAD.WIDE.U32 UR4, UR8, UR6, UR4 ;  /* 0x00000006080472a5 */ /* 0x000fc6000f8e0004 */
[----:B------:R-:W-:Y:S02]  /*d490*/  ULDC.64 UR8, c[0x0][0x2e0] ;  /* 0x0000b80000087ab9 */ /* 0x000fe40000000a00 */
[----:B------:R-:W-:Y:S02]  /*d4a0*/  UIMAD UR6, UR42, UR8, URZ ;  /* 0x000000082a0672a4 */ /* 0x000fe4000f8e023f */
[----:B------:R-:W-:Y:S02]  /*d4b0*/  UIMAD UR5, UR10, UR7, UR5 ;  /* 0x000000070a0572a4 */ /* 0x000fe4000f8e0205 */
[----:B------:R-:W-:Y:S02]  /*d4c0*/  UIMAD UR6, UR43, UR9, UR6 ;  /* 0x000000092b0672a4 */ /* 0x000fe4000f8e0206 */
[----:B------:R-:W-:Y:S01]  /*d4d0*/  UIMAD.WIDE.U32 UR4, UR43, UR8, UR4 ;  /* 0x000000082b0472a5 */ /* 0x000fe2000f8e0004 */
[----:B------:R-:W-:Y:S02]  /*d4e0*/  ULDC.64 UR10, c[0x0][0x280] ;  /* 0x0000a000000a7ab9 */ /* 0x000fe40000000a00 */
[----:B------:R-:W-:Y:S01]  /*d4f0*/  ULDC.64 UR8, c[0x0][0x2c8] ;  /* 0x0000b20000087ab9 */ /* 0x000fe20000000a00 */
[----:B------:R-:W-:-:S03]  /*d500*/  UIADD3 UR5, UR5, UR6, URZ ;  /* 0x0000000605057290 */ /* 0x000fc6000fffe03f */
[----:B------:R-:W-:Y:S02]  /*d510*/  ULDC.64 UR6, c[0x0][0x2d0] ;  /* 0x0000b40000067ab9 */ /* 0x000fe40000000a00 */
[----:B------:R-:W-:Y:S01]  /*d520*/  IMAD.U32 R7, RZ, RZ, UR6 ;  /* 0x00000006ff077e24 */ /* 0x000fe2000f8e00ff */
[----:B------:R-:W-:Y:S01]  /*d530*/  LOP3.LUT R10, R29, 0x20, RZ, 0xfc, !PT ;  /* 0x000000201d0a7812 */ /* 0x000fe200078efcff */
[----:B------:R-:W-:-:S04]  /*d540*/  IMAD R0, R17, 0xc0, R2 ;  /* 0x000000c011007824 */ /* 0x000fc800078e0202 */
[----:B0-----:R-:W-:-:S04]  /*d550*/  @P0 IMAD.HI.U32 R4, R0, R4, RZ ;  /* 0x0000000400040227 */ /* 0x001fc800078e00ff */
[----:B------:R-:W-:Y:S01]  /*d560*/  IMAD.MOV.U32 R2, RZ, RZ, R0 ;  /* 0x000000ffff027224 */ /* 0x000fe200078e0000 */
[----:B-1----:R-:W-:-:S04]  /*d570*/  @P0 SHF.R.U32.HI R2, RZ, R3, R4 ;  /* 0x00000003ff020219 */ /* 0x002fc80000011604 */
[--C-:B------:R-:W-:Y:S01]  /*d580*/  SHF.R.S32.HI R5, RZ, 0x1f, R2.reuse ;  /* 0x0000001fff057819 */ /* 0x100fe20000011402 */
[----:B------:R-:W-:-:S04]  /*d590*/  IMAD.MOV R4, RZ, RZ, -R2 ;  /* 0x000000ffff047224 */ /* 0x000fc800078e0a02 */
[----:B------:R-:W-:Y:S02]  /*d5a0*/  IMAD R5, R5, UR6, RZ ;  /* 0x0000000605057c24 */ /* 0x000fe4000f8e02ff */
[----:B------:R-:W-:Y:S02]  /*d5b0*/  IMAD R4, R9, R4, R0 ;  /* 0x0000000409047224 */ /* 0x000fe400078e0200 */
[C---:B------:R-:W-:Y:S02]  /*d5c0*/  IMAD R5, R2.reuse, UR7, R5 ;  /* 0x0000000702057c24 */ /* 0x040fe4000f8e0205 */
[----:B------:R-:W-:-:S04]  /*d5d0*/  IMAD.WIDE.U32 R2, R2, R7, UR4 ;  /* 0x0000000402027e25 */ /* 0x000fc8000f8e0007 */
[----:B------:R-:W-:Y:S01]  /*d5e0*/  IMAD.IADD R3, R3, 0x1, R5 ;  /* 0x0000000103037824 */ /* 0x000fe200078e0205 */
[----:B------:R-:W-:Y:S01]  /*d5f0*/  SHF.R.S32.HI R5, RZ, 0x1f, R4 ;  /* 0x0000001fff057819 */ /* 0x000fe20000011404 */
[----:B------:R-:W-:-:S04]  /*d600*/  IMAD.WIDE.U32 R2, R4, UR8, R2 ;  /* 0x0000000804027c25 */ /* 0x000fc8000f8e0002 */
[----:B------:R-:W-:Y:S01]  /*d610*/  IMAD R5, R5, UR8, RZ ;  /* 0x0000000805057c24 */ /* 0x000fe2000f8e02ff */
[----:B------:R-:W-:-:S03]  /*d620*/  IADD3 R6, P1, R2, UR10, RZ ;  /* 0x0000000a02067c10 */ /* 0x000fc6000ff3e0ff */
[----:B------:R-:W-:Y:S02]  /*d630*/  IMAD R5, R4, UR9, R5 ;  /* 0x0000000904057c24 */ /* 0x000fe4000f8e0205 */
[----:B------:R-:W0:Y:S03]  /*d640*/  @P0 LDC R4, c[0x0][0x450] ;  /* 0x00011400ff040b82 */ /* 0x000e260000000800 */
[----:B------:R-:W-:-:S05]  /*d650*/  IADD3.X R5, R3, UR11, R5, P1, !PT ;  /* 0x0000000b03057c10 */ /* 0x000fca0008ffe405 */
[----:B------:R-:W1:Y:S01]  /*d660*/  @P0 LDC R3, c[0x0][0x44c] ;  /* 0x00011300ff030b82 */ /* 0x000e620000000800 */
[----:B------:R-:W-:-:S04]  /*d670*/  VIADD R0, R0, 0x80 ;  /* 0x0000008000007836 */ /* 0x000fc80000000000 */
[----:B------:R-:W-:Y:S02]  /*d680*/  IMAD.MOV.U32 R2, RZ, RZ, R0 ;  /* 0x000000ffff027224 */ /* 0x000fe400078e0000 */
[----:B-1----:R-:W-:-:S05]  /*d690*/  @P0 IMAD.HI.U32 R3, R0, R3, RZ ;  /* 0x0000000300030227 */ /* 0x002fca00078e00ff */
[----:B0-----:R-:W-:-:S05]  /*d6a0*/  @P0 SHF.R.U32.HI R2, RZ, R4, R3 ;  /* 0x00000004ff020219 */ /* 0x001fca0000011603 */
[----:B------:R-:W-:-:S04]  /*d6b0*/  IMAD.MOV R3, RZ, RZ, -R2 ;  /* 0x000000ffff037224 */ /* 0x000fc800078e0a02 */
[----:B------:R-:W-:Y:S01]  /*d6c0*/  IMAD R0, R9, R3, R0 ;  /* 0x0000000309007224 */ /* 0x000fe200078e0200 */
[----:B------:R-:W-:-:S05]  /*d6d0*/  SHF.R.S32.HI R3, RZ, 0x1f, R2 ;  /* 0x0000001fff037819 */ /* 0x000fca0000011402 */
[----:B------:R-:W-:-:S04]  /*d6e0*/  IMAD R3, R3, UR6, RZ ;  /* 0x0000000603037c24 */ /* 0x000fc8000f8e02ff */
[C---:B------:R-:W-:Y:S02]  /*d6f0*/  IMAD R4, R2.reuse, UR7, R3 ;  /* 0x0000000702047c24 */ /* 0x040fe4000f8e0203 */
[----:B------:R-:W-:Y:S01]  /*d700*/  IMAD.WIDE.U32 R2, R2, R7, UR4 ;  /* 0x0000000402027e25 */ /* 0x000fe2000f8e0007 */
[----:B------:R-:W-:Y:S02]  /*d710*/  ULDC UR4, c[0x0][0x2b8] ;  /* 0x0000ae0000047ab9 */ /* 0x000fe40000000800 */
[----:B------:R-:W-:Y:S02]  /*d720*/  ISETP.GE.AND P2, PT, R10, UR4, PT ;  /* 0x000000040a007c0c */ /* 0x000fe4000bf46270 */
[----:B------:R0:W5:Y:S01]  /*d730*/  LDL R10, [R1+0x24] ;  /* 0x00002400010a7983 */ /* 0x0001620000100800 */
[----:B------:R-:W1:Y:S01]  /*d740*/  S2R R20, SR_TID.X ;  /* 0x0000000000147919 */ /* 0x000e620000002100 */
[----:B------:R-:W-:Y:S01]  /*d750*/  IMAD.IADD R3, R3, 0x1, R4 ;  /* 0x0000000103037824 */ /* 0x000fe200078e0204 */
[----:B------:R-:W-:Y:S01]  /*d760*/  SHF.R.S32.HI R4, RZ, 0x1f, R0 ;  /* 0x0000001fff047819 */ /* 0x000fe20000011400 */
[----:B------:R-:W-:-:S04]  /*d770*/  IMAD.WIDE.U32 R2, R0, UR8, R2 ;  /* 0x0000000800027c25 */ /* 0x000fc8000f8e0002 */
[----:B------:R-:W-:Y:S01]  /*d780*/  IMAD R4, R4, UR8, RZ ;  /* 0x0000000804047c24 */ /* 0x000fe2000f8e02ff */
[----:B------:R-:W-:-:S03]  /*d790*/  IADD3 R8, P0, R2, UR10, RZ ;  /* 0x0000000a02087c10 */ /* 0x000fc6000ff1e0ff */
[----:B------:R-:W-:Y:S01]  /*d7a0*/  IMAD R4, R0, UR9, R4 ;  /* 0x0000000900047c24 */ /* 0x000fe2000f8e0204 */
[C---:B------:R-:W-:Y:S01]  /*d7b0*/  LOP3.LUT R11, R29.reuse, 0x40, RZ, 0xfc, !PT ;  /* 0x000000401d0b7812 */ /* 0x040fe200078efcff */
[----:B------:R-:W-:Y:S01]  /*d7c0*/  UMOV UR5, 0xffffffff ;  /* 0xffffffff00057882 */ /* 0x000fe20000000000 */
[----:B------:R-:W-:Y:S02]  /*d7d0*/  ISETP.GE.AND P3, PT, R29, UR4, PT ;  /* 0x000000041d007c0c */ /* 0x000fe4000bf66270 */
[----:B------:R-:W-:Y:S02]  /*d7e0*/  IADD3.X R7, R3, UR11, R4, P0, !PT ;  /* 0x0000000b03077c10 */ /* 0x000fe400087fe404 */
[----:B------:R-:W-:Y:S02]  /*d7f0*/  ISETP.GE.AND P0, PT, R11, UR4, PT ;  /* 0x000000040b007c0c */ /* 0x000fe4000bf06270 */
[----:B-1----:R-:W-:-:S04]  /*d800*/  LOP3.LUT R20, R20, 0x7f, RZ, 0xc0, !PT ;  /* 0x0000007f14147812 */ /* 0x002fc800078ec0ff */
[----:B------:R-:W-:Y:S01]  /*d810*/  SHF.R.U32.HI R20, RZ, 0x1, R20 ;  /* 0x00000001ff147819 */ /* 0x000fe20000011614 */
[----:B0-----:R-:W-:Y:S06]  /*d820*/  BRA.DIV UR5, `(.L_x_11242) ;  /* 0x0000003605887947 */ /* 0x001fec000b800000 */
[----:B------:R-:W0:Y:S01]  /*d830*/  SHFL.IDX PT, R3, R6, RZ, 0x1e1f ;  /* 0x001e1fff06037589 */ /* 0x000e2200000e0000 */
[----:B------:R-:W-:Y:S02]  /*d840*/  IMAD R4, R17, 0xc0, R20 ;  /* 0x000000c011047824 */ /* 0x000fe400078e0214 */
[----:B------:R-:W-:Y:S01]  /*d850*/  IMAD R0, R9, UR41, RZ ;  /* 0x0000002909007c24 */ /* 0x000fe2000f8e02ff */
[----:B------:R-:W1:Y:S04]  /*d860*/  SHFL.IDX PT, R2, R5, RZ, 0x1e1f ;  /* 0x001e1fff05027589 */ /* 0x000e6800000e0000 */
[----:B------:R-:W-:Y:S01]  /*d870*/  ISETP.GE.AND P1, PT, R4, R0, PT ;  /* 0x000000000400720c */ /* 0x000fe20003f26270 */
[----:B------:R-:W2:Y:S04]  /*d880*/  SHFL.IDX PT, R6, R6, 0x1, 0x1e1f ;  /* 0x003e1f0006067f89 */ /* 0x000ea800000e0000 */
[----:B------:R-:W3:Y:S08]  /*d890*/  SHFL.IDX PT, R5, R5, 0x1, 0x1e1f ;  /* 0x003e1f0005057f89 */ /* 0x000ef000000e0000 */
[----:B0-----:R-:W-:-:S05]  /*d8a0*/  @!P1 IADD3 R3, P4, R29, R3, RZ ;  /* 0x000000031d039210 */ /* 0x001fca0007f9e0ff */
[----:B-1----:R-:W-:-:S05]  /*d8b0*/  @!P1 IMAD.X R2, RZ, RZ, R2, P4 ;  /* 0x000000ffff029224 */ /* 0x002fca00020e0602 */
[----:B------:R-:W-:-:S04]  /*d8c0*/  @!P1 LOP3.LUT R3, R3, R2, RZ, 0x3c, !PT ;  /* 0x0000000203039212 */ /* 0x000fc800078e3cff */
[----:B------:R-:W-:-:S04]  /*d8d0*/  @!P1 LOP3.LUT R2, R3, R2, RZ, 0x3c, !PT ;  /* 0x0000000203029212 */ /* 0x000fc800078e3cff */
[----:B------:R-:W-:-:S05]  /*d8e0*/  @!P1 LOP3.LUT R3, R3, R2, RZ, 0x3c, !PT ;  /* 0x0000000203039212 */ /* 0x000fca00078e3cff */
[----:B-----5:R-:W-:Y:S04]  /*d8f0*/  @!P1 LDGSTS.E.BYPASS.LTC128B.128 [R10+0xf000], desc[UR52][R2.64], !P3 ;  /* 0x0f000000020a9fae */ /* 0x020fe8000d901d74 */
[----:B------:R-:W-:Y:S04]  /*d900*/  @!P1 LDGSTS.E.BYPASS.LTC128B.128 [R10+0x10800], desc[UR52][R2.64+0x20], !P2 ;  /* 0x10800020020a9fae */ /* 0x000fe8000d101d74 */
[----:B------:R0:W-:Y:S02]  /*d910*/  @!P1 LDGSTS.E.BYPASS.LTC128B.128 [R10+0x12000], desc[UR52][R2.64+0x40], !P0 ;  /* 0x12000040020a9fae */ /* 0x0001e4000c101d74 */
[----:B0-----:R-:W-:-:S05]  /*d920*/  VIADD R2, R4, 0x40 ;  /* 0x0000004004027836 */ /* 0x001fca0000000000 */
[----:B------:R-:W-:-:S13]  /*d930*/  ISETP.GE.AND P1, PT, R2, R0, PT ;  /* 0x000000000200720c */ /* 0x000fda0003f26270 */
[----:B--2---:R-:W-:-:S05]  /*d940*/  @!P1 IADD3 R2, P4, R29, R6, RZ ;  /* 0x000000061d029210 */ /* 0x004fca0007f9e0ff */
[----:B---3--:R-:W-:-:S05]  /*d950*/  @!P1 IMAD.X R3, RZ, RZ, R5, P4 ;  /* 0x000000ffff039224 */ /* 0x008fca00020e0605 */
[----:B------:R-:W-:Y:S04]  /*d960*/  @!P1 LDGSTS.E.BYPASS.LTC128B.128 [R10+0xf800], desc[UR52][R2.64], !P3 ;  /* 0x0f800000020a9fae */ /* 0x000fe8000d901d74 */
[----:B------:R-:W-:Y:S04]  /*d970*/  @!P1 LDGSTS.E.BYPASS.LTC128B.128 [R10+0x11000], desc[UR52][R2.64+0x20], !P2 ;  /* 0x11000020020a9fae */ /* 0x000fe8000d101d74 */
[----:B------:R0:W-:Y:S04]  /*d980*/  @!P1 LDGSTS.E.BYPASS.LTC128B.128 [R10+0x12800], desc[UR52][R2.64+0x40], !P0 ;  /* 0x12800040020a9fae */ /* 0x0001e8000c101d74 */
[----:B0-----:R0:W1:Y:S04]  /*d990*/  SHFL.IDX PT, R3, R7, RZ, 0x1e1f ;  /* 0x001e1fff07037589 */ /* 0x00106800000e0000 */
[----:B------:R0:W2:Y:S02]  /*d9a0*/  SHFL.IDX PT, R2, R8, RZ, 0x1e1f ;  /* 0x001e1fff08027589 */ /* 0x0000a400000e0000 */
.L_x_11326:
[----:B------:R-:W-:Y:S01]  /*d9b0*/  VIADD R4, R4, 0x80 ;  /* 0x0000008004047836 */ /* 0x000fe20000000000 */
[----:B------:R-:W-:Y:S04]  /*d9c0*/  BSSY B0, `(.L_x_11243) ;  /* 0x000000b000007945 */ /* 0x000fe80003800000 */
[----:B------:R-:W-:-:S13]  /*d9d0*/  ISETP.GE.AND P1, PT, R4, R0, PT ;  /* 0x000000000400720c */ /* 0x000fda0003f26270 */
[----:B------:R-:W-:Y:S05]  /*d9e0*/  @P1 BRA `(.L_x_11244) ;  /* 0x0000000000201947 */ /* 0x000fea0003800000 */
[----:B--2---:R-:W-:-:S05]  /*d9f0*/  IADD3 R2, P1, R29, R2, RZ ;  /* 0x000000021d027210 */ /* 0x004fca0007f3e0ff */
[----:B-1----:R-:W-:-:S05]  /*da00*/  IMAD.X R3, RZ, RZ, R3, P1 ;  /* 0x000000ffff037224 */ /* 0x002fca00008e0603 */
[----:B------:R-:W-:Y:S01]  /*da10*/  @!PT LDS RZ, [RZ] ;  /* 0x00000000fffff984 */ /* 0x000fe20000000800 */
[----:B------:R-:W-:Y:S01]  /*da20*/  @!PT LDS RZ, [RZ] ;  /* 0x00000000fffff984 */ /* 0x000fe20000000800 */
[----:B------:R-:W-:Y:S01]  /*da30*/  @!PT LDS RZ, [RZ] ;  /* 0x00000000fffff984 */ /* 0x000fe20000000800 */
[----:B------:R3:W-:Y:S04]  /*da40*/  LDGSTS.E.BYPASS.LTC128B.128 [R10+0x10000], desc[UR52][R2.64], !P3 ;  /* 0x10000000020a7fae */ /* 0x0007e8000d901d74 */
[----:B------:R3:W-:Y:S04]  /*da50*/  LDGSTS.E.BYPASS.LTC128B.128 [R10+0x11800], desc[UR52][R2.64+0x20], !P2 ;  /* 0x11800020020a7fae */ /* 0x0007e8000d101d74 */
[----:B------:R3:W-:Y:S02]  /*da60*/  LDGSTS.E.BYPASS.LTC128B.128 [R10+0x13000], desc[UR52][R2.64+0x40], !P0 ;  /* 0x13000040020a7fae */ /* 0x0007e4000c101d74 */
.L_x_11244:
[----:B------:R-:W-:Y:S05]  /*da70*/  BSYNC B0 ;  /* 0x0000000000007941 */ /* 0x000fea0003800000 */
.L_x_11243:
[----:B------:R-:W-:Y:S01]  /*da80*/  NOP ;  /* 0x0000000000007918 */ /* 0x000fe20000000000 */
[----:B------:R-:W-:-:S13]  /*da90*/  PLOP3.LUT P0, PT, PT, PT, PT, 0x80, 0x0 ;  /* 0x000000000000781c */ /* 0x000fda0003f0f070 */
.L_x_11245:
[----:B------:R-:W-:Y:S02]  /*daa0*/  PLOP3.LUT P1, PT, P1, P0, PT, 0xa2, 0x0 ;  /* 0x000000000000781c */ /* 0x000fe40000f21472 */
[----:B------:R-:W-:-:S08]  /*dab0*/  @P0 R2UR P1, UR4, R16 ;  /* 0x00000000100402ca */ /* 0x000fd00000020000 */
[----:B------:R-:W-:-:S05]  /*dac0*/  @P0 PLOP3.LUT P0, PT, P1, PT, PT, 0x80, 0x0 ;  /* 0x000000000000081c */ /* 0x000fca0000f0f070 */
[----:B------:R-:W-:Y:S01]  /*dad0*/  @!P1 SYNCS.ARRIVE.TRANS64.RED.A0T1 RZ, [UR4+0x19c00], RZ ;  /* 0x019c00ffffff99a7 */ /* 0x000fe20008200404 */
[----:B------:R-:W-:Y:S07]  /*dae0*/  @!P1 ARRIVES.LDGSTSBAR.64.TRANSCNT [UR4+0x19c00] ;  /* 0x019c0000ff0099b0 */ /* 0x000fee0008000a84 */
[----:B------:R-:W-:Y:S05]  /*daf0*/  @P0 BRA.U.ANY `(.L_x_11245) ;  /* 0xfffffffd00e80947 */ /* 0x000fea000393ffff */
[----:B--23--:R-:W2:Y:S02]  /*db00*/  LDL.LU R2, [R1+0x28] ;  /* 0x0000280001027983 */ /* 0x00cea40000300800 */
        /* <DEDUP_REMOVED lines=9> */
[----:B------:R-:W3:Y:S03]  /*dba0*/  SYNCS.PHASECHK.TRANS64.TRYWAIT P0, [R16+URZ+0x19c20], R0 ;  /* 0x019c2000100075a7 */ /* 0x000ee6000800017f */
[----:B--23--:R-:W-:Y:S05]  /*dbb0*/  @!P0 BRA `(.L_x_11247) ;  /* 0x0000003400948947 */ /* 0x00cfea0003800000 */
.L_x_11327:
[----:B------:R-:W-:Y:S05]  /*dbc0*/  BSYNC B0 ;  /* 0x0000000000007941 */ /* 0x000fea0003800000 */
.L_x_11246:
[----:B------:R-:W3:Y:S01]  /*dbd0*/  LDL R2, [R1+0xc] ;  /* 0x00000c0001027983 */ /* 0x000ee20000100800 */
[----:B------:R-:W-:-:S05]  /*dbe0*/  VIADD R20, R26, 0xfffffffe ;  /* 0xfffffffe1a147836 */ /* 0x000fca0000000000 */
[----:B---3--:R-:W-:-:S13]  /*dbf0*/  ISETP.GE.AND P0, PT, R20, R2, PT ;  /* 0x000000021400720c */ /* 0x008fda0003f06270 */
[----:B------:R-:W-:Y:S05]  /*dc00*/  @!P0 BRA `(.L_x_11248) ;  /* 0x00000010003c8947 */ /* 0x000fea0003800000 */
[----:B------:R-:W-:Y:S02]  /*dc10*/  IMAD.MOV.U32 R4, RZ, RZ, R24 ;  /* 0x000000ffff047224 */ /* 0x000fe400078e0018 */
[----:B--2---:R-:W-:-:S07]  /*dc20*/  IMAD.MOV.U32 R0, RZ, RZ, R19 ;  /* 0x000000ffff007224 */ /* 0x004fce00078e0013 */
.L_x_11268:
[----:B0-----:R-:W2:Y:S01]  /*dc30*/  LDL R8, [R1+0x10] ;  /* 0x0000100001087983 */ /* 0x001ea20000100800 */
[----:B------:R-:W0:Y:S03]  /*dc40*/  LDC R5, c[0x0][0x430] ;  /* 0x00010c00ff057b82 */ /* 0x000e260000000800 */
[----:B---3--:R-:W3:Y:S01]  /*dc50*/  LDL R7, [R1+0x14] ;  /* 0x0000140001077983 */ /* 0x008ee20000100800 */
[----:B-1----:R-:W1:Y:S03]  /*dc60*/  S2R R2, SR_TID.X ;  /* 0x0000000000027919 */ /* 0x002e660000002100 */
[----:B------:R-:W4:Y:S01]  /*dc70*/  LDL R9, [R1+0xc] ;  /* 0x00000c0001097983 */ /* 0x000f220000100800 */
[----:B0-----:R-:W-:-:S13]  /*dc80*/  ISETP.NE.AND P0, PT, R5, 0x1, PT ;  /* 0x000000010500780c */ /* 0x001fda0003f05270 */
[----:B------:R-:W0:Y:S01]  /*dc90*/  @P0 LDC R6, c[0x0][0x434] ;  /* 0x00010d00ff060b82 */ /* 0x000e220000000800 */
[----:B-1----:R-:W-:-:S04]  /*dca0*/  LOP3.LUT R3, R2, 0x7f, RZ, 0xc0, !PT ;  /* 0x0000007f02037812 */ /* 0x002fc800078ec0ff */
[----:B------:R-:W-:-:S03]  /*dcb0*/  SHF.R.U32.HI R5, RZ, 0x1, R3 ;  /* 0x00000001ff057819 */ /* 0x000fc60000011603 */
[----:B------:R-:W1:Y:S01]  /*dcc0*/  @P0 LDC R3, c[0x0][0x438] ;  /* 0x00010e00ff030b82 */ /* 0x000e620000000800 */
[----:B------:R-:W-:Y:S02]  /*dcd0*/  IMAD.SHL.U32 R2, R2, 0x40, RZ ;  /* 0x0000004002027824 */ /* 0x000fe400078e00ff */
[----:B------:R-:W-:-:S03]  /*dce0*/  IMAD R5, R20, 0x80, R5 ;  /* 0x0000008014057824 */ /* 0x000fc600078e0205 */
[----:B------:R-:W-:Y:S01]  /*dcf0*/  LOP3.LUT R2, R2, 0x40, RZ, 0xc0, !PT ;  /* 0x0000004002027812 */ /* 0x000fe200078ec0ff */
[----:B------:R-:W-:Y:S05]  /*dd00*/  YIELD ;  /* 0x0000000000007946 */ /* 0x000fea0003800000 */
[----:B------:R-:W-:Y:S01]  /*dd10*/  ULDC UR4, c[0x0][0x430] ;  /* 0x00010c0000047ab9 */ /* 0x000fe20000000800 */
[----:B--2---:R-:W-:-:S05]  /*dd20*/  IADD3 R5, R2, R5, R8 ;  /* 0x0000000502057210 */ /* 0x004fca0007ffe008 */
[----:B0-----:R-:W-:-:S04]  /*dd30*/  @P0 IMAD.HI.U32 R6, R5, R6, RZ ;  /* 0x0000000605060227 */ /* 0x001fc800078e00ff */
[----:B------:R-:W-:Y:S01]  /*dd40*/  IMAD.MOV.U32 R2, RZ, RZ, R5 ;  /* 0x000000ffff027224 */ /* 0x000fe200078e0005 */
[----:B-1----:R-:W-:-:S05]  /*dd50*/  @P0 SHF.R.U32.HI R2, RZ, R3, R6 ;  /* 0x00000003ff020219 */ /* 0x002fca0000011606 */
[--C-:B------:R-:W-:Y:S01]  /*dd60*/  IMAD.MOV R8, RZ, RZ, -R2.reuse ;  /* 0x000000ffff087224 */ /* 0x100fe200078e0a02 */
[----:B------:R-:W-:-:S03]  /*dd70*/  SHF.R.S32.HI R3, RZ, 0x1f, R2 ;  /* 0x0000001fff037819 */ /* 0x000fc60000011402 */
[----:B------:R-:W-:Y:S01]  /*dd80*/  IMAD R8, R8, UR4, R5 ;  /* 0x0000000408087c24 */ /* 0x000fe2000f8e0205 */
[----:B------:R-:W-:Y:S02]  /*dd90*/  ULDC.64 UR4, c[0x0][0x428] ;  /* 0x00010a0000047ab9 */ /* 0x000fe40000000a00 */
[----:B---3--:R-:W-:Y:S02]  /*dda0*/  IMAD R5, R7, UR4, RZ ;  /* 0x0000000407057c24 */ /* 0x008fe4000f8e02ff */
[----:B------:R-:W-:-:S04]  /*ddb0*/  IMAD.WIDE.U32 R2, R27, UR4, R2 ;  /* 0x000000041b027c25 */ /* 0x000fc8000f8e0002 */
[----:B------:R-:W-:Y:S01]  /*ddc0*/  IMAD R5, R27, UR5, R5 ;  /* 0x000000051b057c24 */ /* 0x000fe2000f8e0205 */
[----:B------:R-:W-:Y:S02]  /*ddd0*/  ULDC.64 UR4, c[0x0][0x418] ;  /* 0x0001060000047ab9 */ /* 0x000fe40000000a00 */
[----:B------:R-:W-:Y:S01]  /*dde0*/  LEA R6, P0, R2, UR4, 0x2 ;  /* 0x0000000402067c11 */ /* 0x000fe2000f8010ff */
[----:B------:R-:W-:-:S05]  /*ddf0*/  IMAD.IADD R5, R5, 0x1, R3 ;  /* 0x0000000105057824 */ /* 0x000fca00078e0203 */
[----:B------:R-:W-:-:S06]  /*de00*/  LEA.HI.X R7, R2, UR5, R5, 0x2, P0 ;  /* 0x0000000502077c11 */ /* 0x000fcc00080f1405 */
[----:B------:R-:W2:Y:S01]  /*de10*/  LDG.E R7, desc[UR52][R6.64] ;  /* 0x0000003406077981 */ /* 0x000ea2000c1e1900 */
[----:B------:R-:W-:-:S05]  /*de20*/  IMAD.MOV.U32 R2, RZ, RZ, R20 ;  /* 0x000000ffff027224 */ /* 0x000fca00078e0014 */
[----:B----4-:R-:W-:Y:S01]  /*de30*/  ISETP.GT.AND P1, PT, R2, R9, PT ;  /* 0x000000090200720c */ /* 0x010fe20003f24270 */
[----:B------:R-:W-:Y:S02]  /*de40*/  IMAD.U32 R9, RZ, RZ, UR44 ;  /* 0x0000002cff097e24 */ /* 0x000fe4000f8e00ff */
[----:B------:R-:W-:-:S03]  /*de50*/  VIADD R19, R0, 0x1 ;  /* 0x0000000100137836 */ /* 0x000fc60000000000 */
        /* <DEDUP_REMOVED lines=9> */
.L_x_11249:
[----:B------:R-:W-:Y:S01]  /*def0*/  IMAD R5, R19, 0x8, R16 ;  /* 0x0000000813057824 */ /* 0x000fe200078e0210 */
[----:B------:R-:W-:Y:S01]  /*df00*/  SHF.L.U32 R10, R24, 0x1f, RZ ;  /* 0x0000001f180a7819 */ /* 0x000fe200000006ff */
[----:B------:R-:W-:Y:S01]  /*df10*/  BSSY B0, `(.L_x_11250) ;  /* 0x0000004000007945 */ /* 0x000fe20003800000 */
[----:B------:R-:W-:Y:S02]  /*df20*/  SHF.R.S32.HI R9, RZ, 0x1f, R8 ;  /* 0x0000001fff097819 */ /* 0x000fe40000011408 */
[----:B------:R-:W0:Y:S02]  /*df30*/  SYNCS.PHASECHK.TRANS64.TRYWAIT P0, [R5+URZ+0x19c80], R10 ;  /* 0x019c800a050075a7 */ /* 0x000e24000800017f */
[----:B0-----:R-:W-:Y:S05]  /*df40*/  @!P0 BRA `(.L_x_11251) ;  /* 0x0000003000c48947 */ /* 0x001fea0003800000 */
.L_x_11328:
[----:B------:R-:W-:Y:S05]  /*df50*/  BSYNC B0 ;  /* 0x0000000000007941 */ /* 0x000fea0003800000 */
.L_x_11250:
[----:B------:R-:W2:Y:S01]  /*df60*/  LDL R14, [R1+0x20] ;  /* 0x00002000010e7983 */ /* 0x000ea20000100800 */
[----:B------:R-:W-:Y:S01]  /*df70*/  ULDC.64 UR4, c[0x0][0x328] ;  /* 0x0000ca0000047ab9 */ /* 0x000fe20000000a00 */
[----:B------:R-:W1:Y:S01]  /*df80*/  LDC R11, c[0x0][0x2f4] ;  /* 0x0000bd00ff0b7b82 */ /* 0x000e620000000800 */
[----:B------:R-:W-:Y:S01]  /*df90*/  IMAD R6, R9, UR4, RZ ;  /* 0x0000000409067c24 */ /* 0x000fe2000f8e02ff */
[----:B------:R-:W-:Y:S01]  /*dfa0*/  ULDC.64 UR6, c[0x0][0x318] ;  /* 0x0000c60000067ab9 */ /* 0x000fe20000000a00 */
[C---:B------:R-:W-:Y:S01]  /*dfb0*/  IMAD.WIDE.U32 R2, R8.reuse, UR4, RZ ;  /* 0x0000000408027c25 */ /* 0x040fe2000f8e00ff */
        /* <DEDUP_REMOVED lines=20> */
[----:B------:R-:W1:Y:S01]  /*e100*/  SHFL.IDX PT, R2, R26, RZ, 0x1e1f ;  /* 0x001e1fff1a027589 */ /* 0x000e6200000e0000 */
[----:B------:R-:W-:-:S03]  /*e110*/  IMAD.IADD R6, R16, 0x1, R6 ;  /* 0x0000000110067824 */ /* 0x000fc600078e0206 */
[----:B------:R-:W2:Y:S04]  /*e120*/  SHFL.IDX PT, R3, R21, RZ, 0x1e1f ;  /* 0x001e1fff15037589 */ /* 0x000ea800000e0000 */
[----:B------:R-:W3:Y:S01]  /*e130*/  SHFL.IDX PT, R21, R21, 0x1, 0x1e1f ;  /* 0x003e1f0015157f89 */ /* 0x000ee200000e0000 */
[----:B-1----:R-:W-:-:S05]  /*e140*/  IADD3 R2, P0, R29, R2, RZ ;  /* 0x000000021d027210 */ /* 0x002fca0007f1e0ff */
[----:B--2---:R-:W-:-:S05]  /*e150*/  IMAD.X R3, RZ, RZ, R3, P0 ;  /* 0x000000ffff037224 */ /* 0x004fca00000e0603 */
[----:B------:R-:W-:Y:S04]  /*e160*/  LDGSTS.E.BYPASS.LTC128B.128 [R6+0x9000], desc[UR52][R2.64], !P4 ;  /* 0x0900000002067fae */ /* 0x000fe8000e101d74 */
[----:B------:R-:W-:Y:S04]  /*e170*/  LDGSTS.E.BYPASS.LTC128B.128 [R6+0xa000], desc[UR52][R2.64+0x20], !P3 ;  /* 0x0a00002002067fae */ /* 0x000fe8000d901d74 */
[----:B------:R1:W-:Y:S04]  /*e180*/  LDGSTS.E.BYPASS.LTC128B.128 [R6+0xb000], desc[UR52][R2.64+0x40], !P2 ;  /* 0x0b00004002067fae */ /* 0x0003e8000d101d74 */
[----:B-1-3--:R1:W2:Y:S02]  /*e190*/  SHFL.IDX PT, R2, R26, 0x1, 0x1e1f ;  /* 0x003e1f001a027f89 */ /* 0x00a2a400000e0000 */
.L_x_11334:
        /* <DEDUP_REMOVED lines=10> */
.L_x_11253:
        /* <DEDUP_REMOVED lines=11> */
.L_x_11254:
[----:B------:R2:W-:Y:S01]  /*e2f0*/  SYNCS.ARRIVE.TRANS64.A1T0 RZ, [R5+URZ+0x19c70], RZ ;  /* 0x019c70ff05ff79a7 */ /* 0x0005e2000810003f */
[----:B------:R-:W-:Y:S05]  /*e300*/  @!P3 BRA `(.L_x_11255) ;  /* 0x000000000004b947 */ /* 0x000fea0003800000 */
[----:B------:R-:W-:Y:S01]  /*e310*/  BPT.TRAP 0x1 ;  /* 0x000000040000795c */ /* 0x000fe20000300000 */
.L_x_11255:
[----:B------:R-:W3:Y:S01]  /*e320*/  SYNCS.PHASECHK.TRANS64.TRYWAIT P0, [R5+URZ+0x19c40], R10 ;  /* 0x019c400a050075a7 */ /* 0x000ee2000800017f */
[----:B------:R-:W-:Y:S04]  /*e330*/  BSSY B0, `(.L_x_11256) ;  /* 0x0000002000007945 */ /* 0x000fe80003800000 */
[----:B---3--:R-:W-:Y:S05]  /*e340*/  @!P0 BRA `(.L_x_11257) ;  /* 0x0000003000748947 */ /* 0x008fea0003800000 */
.L_x_11335:
[----:B------:R-:W-:Y:S05]  /*e350*/  BSYNC B0 ;  /* 0x0000000000007941 */ /* 0x000fea0003800000 */
.L_x_11256:
[----:B------:R-:W-:Y:S01]  /*e360*/  ULDC.64 UR4, c[0x0][0x300] ;  /* 0x0000c00000047ab9 */ /* 0x000fe20000000a00 */
[----:B------:R-:W4:Y:S01]  /*e370*/  LDC R11, c[0x0][0x2f4] ;  /* 0x0000bd00ff0b7b82 */ /* 0x000f220000000800 */
[----:B------:R-:W-:Y:S01]  /*e380*/  IMAD R9, R9, UR4, RZ ;  /* 0x0000000409097c24 */ /* 0x000fe2000f8e02ff */
[----:B------:R-:W-:Y:S01]  /*e390*/  ULDC.64 UR6, c[0x0][0x2e8] ;  /* 0x0000ba0000067ab9 */ /* 0x000fe20000000a00 */
[C---:B------:R-:W-:Y:S01]  /*e3a0*/  IMAD.WIDE.U32 R2, R8.reuse, UR4, RZ ;  /* 0x0000000408027c25 */ /* 0x040fe2000f8e00ff */
        /* <DEDUP_REMOVED lines=21> */
[----:B------:R-:W0:Y:S01]  /*e500*/  SHFL.IDX PT, R8, R8, 0x1, 0x1e1f ;  /* 0x003e1f0008087f89 */ /* 0x000e2200000e0000 */
[----:B----4-:R-:W-:-:S05]  /*e510*/  IADD3 R2, P0, R29, R2, RZ ;  /* 0x000000021d027210 */ /* 0x010fca0007f1e0ff */
[----:B-----5:R-:W-:-:S05]  /*e520*/  IMAD.X R3, RZ, RZ, R3, P0 ;  /* 0x000000ffff037224 */ /* 0x020fca00000e0603 */
[----:B------:R-:W-:Y:S04]  /*e530*/  LDGSTS.E.BYPASS.LTC128B.128 [R6+0x13800], desc[UR52][R2.64], !P4 ;  /* 0x1380000002067fae */ /* 0x000fe8000e101d74 */
[----:B------:R-:W-:Y:S04]  /*e540*/  LDGSTS.E.BYPASS.LTC128B.128 [R6+0x14800], desc[UR52][R2.64+0x20], !P3 ;  /* 0x1480002002067fae */ /* 0x000fe8000d901d74 */
[----:B------:R4:W-:Y:S04]  /*e550*/  LDGSTS.E.BYPASS.LTC128B.128 [R6+0x15800], desc[UR52][R2.64+0x40], !P2 ;  /* 0x1580004002067fae */ /* 0x0009e8000d101d74 */
[----:B----4-:R4:W0:Y:S02]  /*e560*/  SHFL.IDX PT, R2, R7, 0x1, 0x1e1f ;  /* 0x003e1f0007027f89 */ /* 0x01082400000e0000 */
.L_x_11341:
        /* <DEDUP_REMOVED lines=10> */
.L_x_11259:
        /* <DEDUP_REMOVED lines=11> */
.L_x_11260:
[----:B------:R-:W-:Y:S01]  /*e6c0*/  IMAD.U32 R2, RZ, RZ, UR46 ;  /* 0x0000002eff027e24 */ /* 0x000fe2000f8e00ff */
[----:B------:R0:W-:Y:S04]  /*e6d0*/  SYNCS.ARRIVE.TRANS64.A1T0 RZ, [R5+URZ+0x19c30], RZ ;  /* 0x019c30ff05ff79a7 */ /* 0x0001e8000810003f */
[----:B------:R-:W-:-:S13]  /*e6e0*/  ISETP.NE.AND P0, PT, R2, 0x3, PT ;  /* 0x000000030200780c */ /* 0x000fda0003f05270 */
[----:B0-----:R-:W-:Y:S05]  /*e6f0*/  @!P0 BRA `(.L_x_11261) ;  /* 0x0000000000048947 */ /* 0x001fea0003800000 */
[----:B------:R-:W-:Y:S01]  /*e700*/  BPT.TRAP 0x1 ;  /* 0x000000040000795c */ /* 0x000fe20000300000 */
.L_x_11261:
[----:B------:R-:W-:Y:S01]  /*e710*/  LOP3.LUT R3, R4, 0x1, RZ, 0x3c, !PT ;  /* 0x0000000104037812 */ /* 0x000fe200078e3cff */
[----:B------:R-:W-:Y:S01]  /*e720*/  IMAD R2, R0, 0x8, R16 ;  /* 0x0000000800027824 */ /* 0x000fe200078e0210 */
[----:B------:R-:W-:Y:S02]  /*e730*/  BSSY B0, `(.L_x_11262) ;  /* 0x0000004000007945 */ /* 0x000fe40003800000 */
[----:B------:R-:W-:-:S04]  /*e740*/  SHF.L.U32 R3, R3, 0x1f, RZ ;  /* 0x0000001f03037819 */ /* 0x000fc800000006ff */
[----:B------:R-:W0:Y:S02]  /*e750*/  SYNCS.PHASECHK.TRANS64.TRYWAIT P2, [R2+URZ+0x19c70], R3 ;  /* 0x019c7003020075a7 */ /* 0x000e24000804017f */
[----:B0-----:R-:W-:Y:S05]  /*e760*/  @!P2 BRA `(.L_x_11263) ;  /* 0x000000300018a947 */ /* 0x001fea0003800000 */
.L_x_11342:
[----:B------:R-:W-:Y:S05]  /*e770*/  BSYNC B0 ;  /* 0x0000000000007941 */ /* 0x000fea0003800000 */
.L_x_11262:
[----:B--23--:R-:W-:-:S05]  /*e780*/  IMAD.U32 R5, RZ, RZ, UR44 ;  /* 0x0000002cff057e24 */ /* 0x00cfca000f8e00ff */
[----:B------:R-:W-:-:S13]  /*e790*/  ISETP.NE.AND P2, PT, R5, 0x3, PT ;  /* 0x000000030500780c */ /* 0x000fda0003f45270 */
[----:B------:R-:W-:Y:S05]  /*e7a0*/  @!P2 BRA `(.L_x_11264) ;  /* 0x000000000004a947 */ /* 0x000fea0003800000 */
[----:B------:R-:W-:Y:S01]  /*e7b0*/  BPT.TRAP 0x1 ;  /* 0x000000040000795c */ /* 0x000fe20000300000 */
.L_x_11264:
[----:B------:R-:W-:Y:S01]  /*e7c0*/  SHF.L.U32 R3, R4, 0x1f, RZ ;  /* 0x0000001f04037819 */ /* 0x000fe200000006ff */
[----:B------:R-:W-:-:S03]  /*e7d0*/  IMAD R0, R0, 0x3000, RZ ;  /* 0x0000300000007824 */ /* 0x000fc600078e02ff */
[----:B------:R-:W0:Y:S02]  /*e7e0*/  SYNCS.PHASECHK.TRANS64.TRYWAIT P2, [R2+URZ+0x19c60], R3 ;  /* 0x019c6003020075a7 */ /* 0x000e24000804017f */
[----:B0-----:R-:W-:Y:S05]  /*e7f0*/  @!P2 BRA `(.L_x_11265) ;  /* 0x000000300008a947 */ /* 0x001fea0003800000 */
.L_x_11343:
[----:B------:R-:W2:Y:S01]  /*e800*/  LDL R13, [R1+0x1c] ;  /* 0x00001c00010d7983 */ /* 0x000ea20000100800 */
[----:B0-----:R-:W-:Y:S01]  /*e810*/  LOP3.LUT R3, R0, R23, RZ, 0xfc, !PT ;  /* 0x0000001700037212 */ /* 0x001fe200078efcff */
[----:B------:R-:W-:Y:S05]  /*e820*/  WARPSYNC.ALL ;  /* 0x0000000000007948 */ /* 0x000fea0003800000 */
[----:B------:R-:W-:Y:S01]  /*e830*/  IMAD.IADD R3, R16, 0x1, R3 ;  /* 0x0000000110037824 */ /* 0x000fe200078e0203 */
[----:B------:R-:W-:-:S04]  /*e840*/  LOP3.LUT R12, R23, 0x1800, RZ, 0xfc, !PT ;  /* 0x00001800170c7812 */ /* 0x000fc800078efcff */
[----:B----4-:R0:W3:Y:S02]  /*e850*/  LDSM.16.MT88.4 R4, [R3+0x9000] ;  /* 0x009000000304783b */ /* 0x0100e40000004200 */
[----:B0-----:R-:W-:-:S05]  /*e860*/  LOP3.LUT R3, R0, R25, RZ, 0xfc, !PT ;  /* 0x0000001900037212 */ /* 0x001fca00078efcff */
[----:B------:R-:W-:Y:S01]  /*e870*/  IMAD.IADD R3, R22, 0x1, R3 ;  /* 0x0000000116037824 */ /* 0x000fe200078e0203 */
[C-C-:B---3--:R-:W-:Y:S02]  /*e880*/  PRMT R8, R4.reuse, 0x6420, R5.reuse ;  /* 0x0000642004087816 */ /* 0x148fe40000000005 */
        /* <DEDUP_REMOVED lines=26> */
[----:B0-----:R-:W-:-:S05]  /*ea30*/  LOP3.LUT R3, R0, 0x800, R23, 0xfe, !PT ;  /* 0x0000080000037812 */ /* 0x001fca00078efe17 */
[----:B------:R-:W-:-:S05]  /*ea40*/  IMAD.IADD R3, R16, 0x1, R3 ;  /* 0x0000000110037824 */ /* 0x000fca00078e0203 */
[----:B------:R-:W0:Y:S02]  /*ea50*/  LDSM.16.MT88.4 R4, [R3+0x9000] ;  /* 0x009000000304783b */ /* 0x000e240000004200 */
[C-C-:B0-----:R-:W-:Y:S02]  /*ea60*/  PRMT R8, R4.reuse, 0x6420, R5.reuse ;  /* 0x0000642004087816 */ /* 0x141fe40000000005 */
[----:B------:R-:W-:Y:S02]  /*ea70*/  PRMT R9, R4, 0x7531, R5 ;  /* 0x0000753104097816 */ /* 0x000fe40000000005 */
[C-C-:B------:R-:W-:Y:S02]  /*ea80*/  PRMT R10, R6.reuse, 0x6420, R7.reuse ;  /* 0x00006420060a7816 */ /* 0x140fe40000000007 */
[----:B------:R-:W-:Y:S02]  /*ea90*/  PRMT R11, R6, 0x7531, R7 ;  /* 0x00007531060b7816 */ /* 0x000fe40000000007 */
[----:B--2---:R-:W-:-:S02]  /*eaa0*/  IADD3 R3, R22, R13, R0 ;  /* 0x0000000d16037210 */ /* 0x004fc40007ffe000 */
        /* <DEDUP_REMOVED lines=8> */
[----:B------:R-:W-:Y:S01]  /*eb30*/  IADD3 R4, R16, R12, R0 ;  /* 0x0000000c10047210 */ /* 0x000fe20007ffe000 */
[----:B------:R-:W-:Y:S02]  /*eb40*/  IMAD.U32 R12, RZ, RZ, UR44 ;  /* 0x0000002cff0c7e24 */ /* 0x000fe4000f8e00ff */
[----:B------:R-:W-:Y:S03]  /*eb50*/  STSM.16.M88.4 [R3+0x1000], R8 ;  /* 0x0010000803007844 */ /* 0x000fe60000000200 */
[----:B------:R-:W-:Y:S01]  /*eb60*/  ISETP.NE.AND P2, PT, R12, 0x3, PT ;  /* 0x000000030c00780c */ /* 0x000fe20003f45270 */
[----:B------:R-:W0:Y:S02]  /*eb70*/  LDSM.16.MT88.4 R4, [R4+0x9000] ;  /* 0x009000000404783b */ /* 0x000e240000004200 */
[----:B0-----:R-:W-:-:S02]  /*eb80*/  PRMT R8, R4, 0x6420, R5 ;  /* 0x0000642004087816 */ /* 0x001fc40000000005 */
        /* <DEDUP_REMOVED lines=12> */
.L_x_11266:
[----:B--2---:R2:W-:Y:S01]  /*ec50*/  SYNCS.ARRIVE.TRANS64.A1T0 RZ, [R2+URZ+0x19c50], RZ ;  /* 0x019c50ff02ff79a7 */ /* 0x0045e2000810003f */
[----:B------:R-:W-:Y:S06]  /*ec60*/  BAR.SYNC.DEFER_BLOCKING 0x2, 0x80 ;  /* 0x0082000000007b1d */ /* 0x000fec0000010000 */
[----:B------:R-:W-:Y:S05]  /*ec70*/  @!P0 BRA `(.L_x_11267) ;  /* 0x0000000000048947 */ /* 0x000fea0003800000 */
[----:B------:R-:W-:Y:S01]  /*ec80*/  BPT.TRAP 0x1 ;  /* 0x000000040000795c */ /* 0x000fe20000300000 */
.L_x_11267:
[----:B------:R-:W3:Y:S01]  /*ec90*/  LDL R0, [R1+0x18] ;  /* 0x0000180001007983 */ /* 0x000ee20000100800 */
[----:B--2---:R-:W-:Y:S02]  /*eca0*/  VIADD R2, R2, 0x19c80 ;  /* 0x00019c8002027836 */ /* 0x004fe40000000000 */
[----:B------:R-:W-:-:S03]  /*ecb0*/  IMAD.MOV.U32 R4, RZ, RZ, R24 ;  /* 0x000000ffff047224 */ /* 0x000fc600078e0018 */
[----:B---3--:R-:W-:Y:S01]  /*ecc0*/  PRMT R2, R0, 0x654, R2 ;  /* 0x0000065400027816 */ /* 0x008fe20000000002 */
[----:B------:R-:W-:-:S03]  /*ecd0*/  IMAD.MOV.U32 R0, RZ, RZ, R19 ;  /* 0x000000ffff007224 */ /* 0x000fc600078e0013 */
[----:B------:R3:W-:Y:S01]  /*ece0*/  SYNCS.ARRIVE.TRANS64.RED.A1T0 RZ, [R2+URZ], RZ ;  /* 0x000000ff02ff79a7 */ /* 0x0007e2000810043f */
[----:B------:R-:W-:Y:S05]  /*ecf0*/  @P1 BRA `(.L_x_11268) ;  /* 0xffffffec00cc1947 */ /* 0x000fea000383ffff */
.L_x_11248:
[----:B---3--:R-:W3:Y:S01]  /*ed00*/  S2R R2, SR_TID.X ;  /* 0x0000000000027919 */ /* 0x008ee20000002100 */
[----:B--2---:R-:W-:Y:S01]  /*ed10*/  IMAD.U32 R0, RZ, RZ, UR46 ;  /* 0x0000002eff007e24 */ /* 0x004fe2000f8e00ff */
[----:B------:R-:W-:Y:S04]  /*ed20*/  BSSY B0, `(.L_x_11269) ;  /* 0x0000012000007945 */ /* 0x000fe80003800000 */
[----:B------:R-:W-:Y:S02]  /*ed30*/  ISETP.NE.AND P0, PT, R0, 0x3, PT ;  /* 0x000000030000780c */ /* 0x000fe40003f05270 */
[----:B---3--:R-:W-:-:S04]  /*ed40*/  LOP3.LUT R2, R2, 0x7f, RZ, 0xc0, !PT ;  /* 0x0000007f02027812 */ /* 0x008fc800078ec0ff */
[----:B------:R-:W-:-:S13]  /*ed50*/  ISETP.NE.AND P1, PT, R2, RZ, PT ;  /* 0x000000ff0200720c */ /* 0x000fda0003f25270 */
        /* <DEDUP_REMOVED lines=14> */
.L_x_11270:
[----:B------:R-:W-:Y:S05]  /*ee40*/  BSYNC B0 ;  /* 0x0000000000007941 */ /* 0x000fea0003800000 */
.L_x_11269:
[----:B------:R-:W-:Y:S05]  /*ee50*/  @!P0 BRA `(.L_x_11271) ;  /* 0x0000000000048947 */ /* 0x000fea0003800000 */
[----:B------:R-:W-:Y:S01]  /*ee60*/  BPT.TRAP 0x1 ;  /* 0x000000040000795c */ /* 0x000fe20000300000 */
.L_x_11271:
[----:B01----:R-:W-:Y:S01]  /*ee70*/  LOP3.LUT R3, R24, 0x1, RZ, 0x3c, !PT ;  /* 0x0000000118037812 */ /* 0x003fe200078e3cff */
[----:B--2---:R-:W-:Y:S01]  /*ee80*/  IMAD R0, R19, 0x8, R16 ;  /* 0x0000000813007824 */ /* 0x004fe200078e0210 */
[----:B------:R-:W-:Y:S02]  /*ee90*/  BSSY B0, `(.L_x_11272) ;  /* 0x0000004000007945 */ /* 0x000fe40003800000 */
[----:B------:R-:W-:-:S04]  /*eea0*/  SHF.L.U32 R3, R3, 0x1f, RZ ;  /* 0x0000001f03037819 */ /* 0x000fc800000006ff */
[----:B------:R-:W0:Y:S02]  /*eeb0*/  SYNCS.PHASECHK.TRANS64.TRYWAIT P1, [R0+URZ+0x19c70], R3 ;  /* 0x019c7003000075a7 */ /* 0x000e24000802017f */
[----:B0-----:R-:W-:Y:S05]  /*eec0*/  @!P1 BRA `(.L_x_11273) ;  /* 0x0000002800689947 */ /* 0x001fea0003800000 */
.L_x_11344:
[----:B------:R-:W-:Y:S05]  /*eed0*/  BSYNC B0 ;  /* 0x0000000000007941 */ /* 0x000fea0003800000 */
.L_x_11272:
[----:B------:R-:W-:-:S05]  /*eee0*/  IMAD.U32 R2, RZ, RZ, UR44 ;  /* 0x0000002cff027e24 */ /* 0x000fca000f8e00ff */
[----:B------:R-:W-:-:S13]  /*eef0*/  ISETP.NE.AND P1, PT, R2, 0x3, PT ;  /* 0x000000030200780c */ /* 0x000fda0003f25270 */
[----:B------:R-:W-:Y:S05]  /*ef00*/  @!P1 BRA `(.L_x_11274) ;  /* 0x0000000000049947 */ /* 0x000fea0003800000 */
[----:B------:R-:W-:Y:S01]  /*ef10*/  BPT.TRAP 0x1 ;  /* 0x000000040000795c */ /* 0x000fe20000300000 */
.L_x_11274:
[----:B0-----:R-:W-:-:S04]  /*ef20*/  SHF.L.U32 R3, R24, 0x1f, RZ ;  /* 0x0000001f18037819 */ /* 0x001fc800000006ff */
[----:B------:R-:W0:Y:S02]  /*ef30*/  SYNCS.PHASECHK.TRANS64.TRYWAIT P1, [R0+URZ+0x19c60], R3 ;  /* 0x019c6003000075a7 */ /* 0x000e24000802017f */
[----:B0-----:R-:W-:Y:S05]  /*ef40*/  @!P1 BRA `(.L_x_11275) ;  /* 0x00000028005c9947 */ /* 0x001fea0003800000 */
.L_x_11345:
[----:B------:R-:W2:Y:S01]  /*ef50*/  LDL R15, [R1+0x1c] ;  /* 0x00001c00010f7983 */ /* 0x000ea20000100800 */
[----:B------:R-:W-:Y:S01]  /*ef60*/  IMAD R2, R19, 0x3000, RZ ;  /* 0x0000300013027824 */ /* 0x000fe200078e02ff */
[----:B------:R-:W-:Y:S05]  /*ef70*/  WARPSYNC.ALL ;  /* 0x0000000000007948 */ /* 0x000fea0003800000 */
[----:B0-----:R-:W-:Y:S02]  /*ef80*/  LOP3.LUT R3, R2, R23, RZ, 0xfc, !PT ;  /* 0x0000001702037212 */ /* 0x001fe400078efcff */
[----:B------:R-:W-:-:S03]  /*ef90*/  LOP3.LUT R14, R23, 0x1800, RZ, 0xfc, !PT ;  /* 0x00001800170e7812 */ /* 0x000fc600078efcff */
[----:B------:R-:W-:Y:S01]  /*efa0*/  IMAD.IADD R4, R16, 0x1, R3 ;  /* 0x0000000110047824 */ /* 0x000fe200078e0203 */
[----:B------:R-:W-:-:S05]  /*efb0*/  LOP3.LUT R3, R2, R25, RZ, 0xfc, !PT ;  /* 0x0000001902037212 */ /* 0x000fca00078efcff */
[----:B------:R-:W0:Y:S01]  /*efc0*/  LDSM.16.MT88.4 R4, [R4+0x9000] ;  /* 0x009000000404783b */ /* 0x000e220000004200 */
        /* <DEDUP_REMOVED lines=22> */
[----:B------:R0:W1:Y:S02]  /*f130*/  LDSM.16.MT88.4 R4, [R12+0x9000] ;  /* 0x009000000c04783b */ /* 0x0000640000004200 */
[----:B0-----:R-:W-:Y:S02]  /*f140*/  IADD3 R12, R16, R14, R2 ;  /* 0x0000000e100c7210 */ /* 0x001fe40007ffe002 */
[----:B------:R-:W-:Y:S02]  /*f150*/  LOP3.LUT R14, R23, 0x2800, RZ, 0xfc, !PT ;  /* 0x00002800170e7812 */ /* 0x000fe400078efcff */
[C-C-:B-1----:R-:W-:Y:S02]  /*f160*/  PRMT R8, R4.reuse, 0x6420, R5.reuse ;  /* 0x0000642004087816 */ /* 0x142fe40000000005 */
[----:B------:R-:W-:Y:S02]  /*f170*/  PRMT R9, R4, 0x7531, R5 ;  /* 0x0000753104097816 */ /* 0x000fe40000000005 */
[----:B------:R-:W-:-:S02]  /*f180*/  LOP3.LUT R5, R2, 0x800, R23, 0xfe, !PT ;  /* 0x0000080002057812 */ /* 0x000fc400078efe17 */
        /* <DEDUP_REMOVED lines=9> */
[----:B--2---:R-:W-:-:S05]  /*f220*/  IADD3 R22, R22, R15, R2 ;  /* 0x0000000f16167210 */ /* 0x004fca0007ffe002 */
[----:B------:R-:W-:Y:S04]  /*f230*/  STSM.16.M88.4 [R22], R8 ;  /* 0x0000000816007844 */ /* 0x000fe80000000200 */
[----:B------:R-:W0:Y:S02]  /*f240*/  LDSM.16.MT88.4 R4, [R12+0x9000] ;  /* 0x009000000c04783b */ /* 0x000e240000004200 */
[C-C-:B0-----:R-:W-:Y:S02]  /*f250*/  PRMT R8, R4.reuse, 0x6420, R5.reuse ;  /* 0x0000642004087816 */ /* 0x141fe40000000005 */
[----:B------:R-:W-:Y:S02]  /*f260*/  PRMT R9, R4, 0x7531, R5 ;  /* 0x0000753104097816 */ /* 0x000fe40000000005 */
[----:B------:R-:W-:-:S02]  /*f270*/  PRMT R10, R6, 0x6420, R7 ;  /* 0x00006420060a7816 */ /* 0x000fc40000000007 */
        /* <DEDUP_REMOVED lines=19> */
.L_x_11276:
[----:B-1----:R1:W-:Y:S01]  /*f3b0*/  SYNCS.ARRIVE.TRANS64.A1T0 RZ, [R0+URZ+0x19c50], RZ ;  /* 0x019c50ff00ff79a7 */ /* 0x0023e2000810003f */
[----:B------:R-:W-:Y:S06]  /*f3c0*/  BAR.SYNC.DEFER_BLOCKING 0x2, 0x80 ;  /* 0x0082000000007b1d */ /* 0x000fec0000010000 */
[----:B------:R-:W-:Y:S05]  /*f3d0*/  @!P0 BRA `(.L_x_11277) ;  /* 0x0000000000048947 */ /* 0x000fea0003800000 */
[----:B------:R-:W-:Y:S01]  /*f3e0*/  BPT.TRAP 0x1 ;  /* 0x000000040000795c */ /* 0x000fe20000300000 */
.L_x_11277:
[----:B------:R-:W2:Y:S01]  /*f3f0*/  LDL R2, [R1+0x18] ;  /* 0x0000180001027983 */ /* 0x000ea20000100800 */
[----:B-1----:R-:W-:Y:S02]  /*f400*/  VIADD R0, R0, 0x19c80 ;  /* 0x00019c8000007836 */ /* 0x002fe40000000000 */
[----:B------:R-:W-:-:S05]  /*f410*/  VIADD R19, R19, 0x1 ;  /* 0x0000000113137836 */ /* 0x000fca0000000000 */
[----:B------:R-:W-:-:S04]  /*f420*/  ISETP.NE.AND P0, PT, R19, 0x2, PT ;  /* 0x000000021300780c */ /* 0x000fc80003f05270 */
[----:B------:R-:W-:Y:S02]  /*f430*/  SEL R3, RZ, 0x1, P0 ;  /* 0x00000001ff037807 */ /* 0x000fe40000000000 */
[----:B------:R-:W-:Y:S02]  /*f440*/  SEL R19, R19, RZ, P0 ;  /* 0x000000ff13137207 */ /* 0x000fe40000000000 */
[----:B------:R-:W-:Y:S02]  /*f450*/  LOP3.LUT R24, R24, R3, RZ, 0x3c, !PT ;  /* 0x0000000318187212 */ /* 0x000fe400078e3cff */
[----:B--2---:R-:W-:-:S04]  /*f460*/  PRMT R0, R2, 0x654, R0 ;  /* 0x0000065402007816 */ /* 0x004fc80000000000 */
[----:B------:R1:W-:Y:S03]  /*f470*/  SYNCS.ARRIVE.TRANS64.RED.A1T0 RZ, [R0+URZ], RZ ;  /* 0x000000ff00ff79a7 */ /* 0x0003e6000810043f */
.L_x_11218:
[----:B------:R-:W-:Y:S05]  /*f480*/  BSYNC B7 ;  /* 0x0000000000077941 */ /* 0x000fea0003800000 */
.L_x_11216:
[----:B------:R-:W-:-:S13]  /*f490*/  LOP3.LUT P0, RZ, R28, 0x20, RZ, 0xc0, !PT ;  /* 0x000000201cff7812 */ /* 0x000fda000780c0ff */
[----:B------:R-:W-:Y:S05]  /*f4a0*/  @!P0 BRA `(.L_x_11278) ;  /* 0x0000000000348947 */ /* 0x000fea0003800000 */
[----:B------:R-:W1:Y:S08]  /*f4b0*/  S2UR UR4, SR_CgaCtaId ;  /* 0x00000000000479c3 */ /* 0x000e700000008800 */
[----:B------:R-:W-:Y:S01]  /*f4c0*/  BAR.SYNC.DEFER_BLOCKING 0x5, 0x200 ;  /* 0x0148000000007b1d */ /* 0x000fe20000010000 */
[----:B------:R-:W-:Y:S01]  /*f4d0*/  MOV R16, 0x400 ;  /* 0x0000040000107802 */ /* 0x000fe20000000f00 */
[----:B-12---:R-:W-:-:S05]  /*f4e0*/  IMAD.U32 R0, RZ, RZ, UR4 ;  /* 0x00000004ff007e24 */ /* 0x006fca000f8e00ff */
        /* <DEDUP_REMOVED lines=9> */
.L_x_11278:
[----:B-12---:R-:W2:Y:S01]  /*f580*/  LDL.LU R0, [R1] ;  /* 0x0000000001007983 */ /* 0x006ea20000300800 */
[----:B------:R-:W-:Y:S01]  /*f590*/  ULDC UR4, c[0x0][0xc3c] ;  /* 0x00030f0000047ab9 */ /* 0x000fe20000000800 */
[----:B------:R-:W0:Y:S02]  /*f5a0*/  S2R R2, SR_TID.X ;  /* 0x0000000000027919 */ /* 0x000e240000002100 */
[----:B0-----:R-:W-:-:S04]  /*f5b0*/  LOP3.LUT R11, R2, 0x1f, RZ, 0xc0, !PT ;  /* 0x0000001f020b7812 */ /* 0x001fc800078ec0ff */
[C---:B------:R-:W-:Y:S01]  /*f5c0*/  ISETP.NE.AND P0, PT, R11.reuse, 0x1f, PT ;  /* 0x0000001f0b00780c */ /* 0x040fe20003f05270 */
[----:B------:R-:W-:-:S05]  /*f5d0*/  VIADD R6, R11, UR40 ;  /* 0x000000280b067c36 */ /* 0x000fca0008000000 */
[----:B------:R-:W-:Y:S01]  /*f5e0*/  ISETP.GE.OR P1, PT, R6, UR4, !P0 ;  /* 0x0000000406007c0c */ /* 0x000fe2000c726670 */
[----:B------:R-:W-:Y:S02]  /*f5f0*/  IMAD.MOV.U32 R7, RZ, RZ, RZ ;  /* 0x000000ffff077224 */ /* 0x000fe400078e00ff */
[----:B--2---:R-:W-:-:S10]  /*f600*/  IMAD.MOV.U32 R10, RZ, RZ, R0 ;  /* 0x000000ffff0a7224 */ /* 0x004fd400078e0000 */
[----:B------:R-:W0:Y:S01]  /*f610*/  @!P1 LDC.64 R2, c[0x0][0xc80] ;  /* 0x00032000ff029b82 */ /* 0x000e220000000a00 */
[----:B------:R-:W-:Y:S01]  /*f620*/  IMAD.MOV.U32 R0, RZ, RZ, RZ ;  /* 0x000000ffff007224 */ /* 0x000fe200078e00ff */
[----:B------:R-:W-:Y:S01]  /*f630*/  ISETP.GE.U32.AND P2, PT, R11, 0x2, PT ;  /* 0x000000020b00780c */ /* 0x000fe20003f46070 */
[----:B------:R-:W-:-:S05]  /*f640*/  ULDC UR4, c[0x0][0xc3c] ;  /* 0x00030f0000047ab9 */ /* 0x000fca0000000800 */
[----:B------:R-:W1:Y:S01]  /*f650*/  @!P1 LDC.64 R4, c[0x0][0xc78] ;  /* 0x00031e00ff049b82 */ /* 0x000e620000000a00 */
[----:B0-----:R-:W-:-:S05]  /*f660*/  @!P1 IMAD.WIDE R2, R6, 0x4, R2 ;  /* 0x0000000406029825 */ /* 0x001fca00078e0202 */
[----:B------:R1:W2:Y:S02]  /*f670*/  @!P1 LDG.E R0, desc[UR52][R2.64] ;  /* 0x0000003402009981 */ /* 0x0002a4000c1e1900 */
[----:B-1----:R-:W-:-:S05]  /*f680*/  @!P1 IMAD.WIDE R2, R6, 0x4, R4 ;  /* 0x0000000406029825 */ /* 0x002fca00078e0204 */
[----:B------:R-:W2:Y:S01]  /*f690*/  @!P1 LDG.E R7, desc[UR52][R2.64] ;  /* 0x0000003402079981 */ /* 0x000ea2000c1e1900 */
[C---:B------:R-:W-:Y:S02]  /*f6a0*/  ISETP.NE.AND P1, PT, R11.reuse, RZ, PT ;  /* 0x000000ff0b00720c */ /* 0x040fe40003f25270 */
        /* <DEDUP_REMOVED lines=10> */
[----:B------:R-:W-:Y:S04]  /*f750*/  SHFL.IDX PT, R5, R10, 0x1, 0x1f ;  /* 0x00201f000a057f89 */ /* 0x000fe800000e0000 */
[----:B------:R-:W0:Y:S02]  /*f760*/  SHFL.UP PT, R8, R6, 0x4, RZ ;  /* 0x0480000006087989 */ /* 0x000e2400000e00ff */
[----:B0-----:R-:W-:-:S05]  /*f770*/  SEL R3, R8, RZ, P3 ;  /* 0x000000ff08037207 */ /* 0x001fca0001800000 */
[----:B------:R-:W-:Y:S02]  /*f780*/  IMAD.IADD R4, R6, 0x1, R3 ;  /* 0x0000000106047824 */ /* 0x000fe400078e0203 */
[----:B------:R-:W-:-:S03]  /*f790*/  IMAD.MOV.U32 R6, RZ, RZ, RZ ;  /* 0x000000ffff067224 */ /* 0x000fc600078e00ff */
[----:B------:R-:W0:Y:S02]  /*f7a0*/  SHFL.UP PT, R2, R4, 0x8, RZ ;  /* 0x0500000004027989 */ /* 0x000e2400000e00ff */
[----:B0-----:R-:W-:-:S05]  /*f7b0*/  SEL R3, R2, RZ, P4 ;  /* 0x000000ff02037207 */ /* 0x001fca0002000000 */
[----:B------:R-:W-:Y:S02]  /*f7c0*/  IMAD.IADD R9, R4, 0x1, R3 ;  /* 0x0000000104097824 */ /* 0x000fe400078e0203 */
[----:B------:R-:W0:Y:S01]  /*f7d0*/  LDC R3, c[0x0][0xc38] ;  /* 0x00030e00ff037b82 */ /* 0x000e220000000800 */
[----:B------:R-:W-:Y:S04]  /*f7e0*/  SHFL.IDX PT, R4, R10, RZ, 0x1f ;  /* 0x00001fff0a047589 */ /* 0x000fe800000e0000 */
[----:B------:R-:W1:Y:S02]  /*f7f0*/  SHFL.UP PT, R2, R9, 0x10, RZ ;  /* 0x0600000009027989 */ /* 0x000e6400000e00ff */
[----:B-1----:R-:W-:-:S05]  /*f800*/  SEL R2, R2, RZ, P5 ;  /* 0x000000ff02027207 */ /* 0x002fca0002800000 */
[----:B------:R-:W-:-:S05]  /*f810*/  IMAD.IADD R2, R9, 0x1, R2 ;  /* 0x0000000109027824 */ /* 0x000fca00078e0202 */
[----:B------:R-:W0:Y:S02]  /*f820*/  SHFL.IDX PT, R8, R2, 0x1f, 0x1f ;  /* 0x03e01f0002087f89 */ /* 0x000e2400000e0000 */
[----:B0-----:R-:W-:-:S04]  /*f830*/  IMAD R8, R8, R3, RZ ;  /* 0x0000000308087224 */ /* 0x001fc800078e02ff */
[----:B------:R-:W-:-:S05]  /*f840*/  IMAD.IADD R5, R5, 0x1, R8 ;  /* 0x0000000105057824 */ /* 0x000fca00078e0208 */
[----:B------:R-:W-:-:S13]  /*f850*/  ISETP.GT.AND P6, PT, R5, R4, PT ;  /* 0x000000040500720c */ /* 0x000fda0003fc4270 */
[----:B------:R-:W-:Y:S05]  /*f860*/  @P6 BRA `(.L_x_11280) ;  /* 0x0000000000986947 */ /* 0x000fea0003800000 */
.L_x_11282:
        /* <DEDUP_REMOVED lines=11> */
[----:B------:R0:W2:Y:S02]  /*f920*/  @!P6 LDG.E R0, desc[UR52][R2.64] ;  /* 0x000000340200e981 */ /* 0x0000a4000c1e1900 */
[----:B0-----:R-:W0:Y:S02]  /*f930*/  @!P6 LDC.64 R2, c[0x0][0xc78] ;  /* 0x00031e00ff02eb82 */ /* 0x001e240000000a00 */
[----:B0-----:R-:W-:-:S04]  /*f940*/  @!P6 IMAD.WIDE R2, R7, 0x4, R2 ;  /* 0x000000040702e825 */ /* 0x001fc800078e0202 */
        /* <DEDUP_REMOVED lines=24> */
.L_x_11280:
[----:B------:R-:W-:-:S04]  /*fad0*/  IMAD.IADD R5, R5, 0x1, -R8 ;  /* 0x0000000105057824 */ /* 0x000fc800078e0a08 */
[----:B------:R-:W-:-:S05]  /*fae0*/  IMAD R8, R2, R3, R5 ;  /* 0x0000000302087224 */ /* 0x000fca00078e0205 */
[----:B------:R-:W-:-:S13]  /*faf0*/  ISETP.GT.AND P0, PT, R8, R4, PT ;  /* 0x000000040800720c */ /* 0x000fda0003f04270 */
[----:B------:R-:W-:Y:S02]  /*fb00*/  VOTEU.ANY UR5, UPT, !P0 ;  /* 0x0000000000057886 */ /* 0x000fe400040e0100 */
[----:B------:R-:W-:Y:S01]  /*fb10*/  ISETP.NE.AND P0, PT, RZ, UR5, PT ;  /* 0x00000005ff007c0c */ /* 0x000fe2000bf05270 */
[----:B------:R-:W-:-:S06]  /*fb20*/  UPOPC UR4, UR5 ;  /* 0x00000005000472bf */ /* 0x000fcc0008000000 */
[----:B------:R-:W-:-:S05]  /*fb30*/  IMAD.U32 R8, RZ, RZ, UR4 ;  /* 0x00000004ff087e24 */ /* 0x000fca000f8e00ff */
[----:B------:R0:W1:Y:S04]  /*fb40*/  SHFL.IDX PT, R0, R0, R8, 0x1f ;  /* 0x00001f0800007589 */ /* 0x00006800000e0000 */
[----:B------:R0:W2:Y:S01]  /*fb50*/  SHFL.IDX PT, R7, R7, R8, 0x1f ;  /* 0x00001f0807077589 */ /* 0x0000a200000e0000 */
[----:B------:R-:W-:Y:S05]  /*fb60*/  @!P0 BRA `(.L_x_11283) ;  /* 0x00000000000c8947 */ /* 0x000fea0003800000 */
[----:B------:R-:W-:-:S06]  /*fb70*/  UIADD3 UR5, UR4, -0x1, URZ ;  /* 0xffffffff04057890 */ /* 0x000fcc000fffe03f */
[----:B------:R-:W-:-:S05]  /*fb80*/  IMAD.U32 R9, RZ, RZ, UR5 ;  /* 0x00000005ff097e24 */ /* 0x000fca000f8e00ff */
[----:B------:R3:W4:Y:S02]  /*fb90*/  SHFL.IDX PT, R6, R2, R9, 0x1f ;  /* 0x00001f0902067589 */ /* 0x00072400000e0000 */
.L_x_11283:
[----:B0---4-:R-:W-:Y:S01]  /*fba0*/  IMAD R8, R6, R3, R5 ;  /* 0x0000000306087224 */ /* 0x011fe200078e0205 */
[-C--:B-1----:R-:W-:Y:S01]  /*fbb0*/  IABS R5, R0.reuse ;  /* 0x0000000000057213 */ /* 0x082fe20000000000 */
[----:B------:R-:W-:Y:S02]  /*fbc0*/  UIADD3 UR40, UR4, UR40, URZ ;  /* 0x0000002804287290 */ /* 0x000fe4000fffe03f */
[----:B------:R-:W-:Y:S01]  /*fbd0*/  IMAD.IADD R4, R4, 0x1, -R8 ;  /* 0x0000000104047824 */ /* 0x000fe200078e0a08 */
[----:B---3--:R-:W0:Y:S01]  /*fbe0*/  I2F.RP R9, R5 ;  /* 0x0000000500097306 */ /* 0x008e220000209400 */
[----:B------:R1:W-:Y:S02]  /*fbf0*/  STL [R1], R8 ;  /* 0x0000000801007387 */ /* 0x0003e40000100800 */
[----:B-1----:R-:W-:-:S05]  /*fc00*/  IABS R8, R0 ;  /* 0x0000000000087213 */ /* 0x002fca0000000000 */
[----:B0-----:R-:W0:Y:S01]  /*fc10*/  MUFU.RCP R9, R9 ;  /* 0x0000000900097308 */ /* 0x001e220000001000 */
[----:B------:R-:W-:Y:S02]  /*fc20*/  IMAD.MOV R8, RZ, RZ, -R8 ;  /* 0x000000ffff087224 */ /* 0x000fe400078e0a08 */
[----:B0-----:R-:W-:-:S05]  /*fc30*/  VIADD R10, R9, 0xffffffe ;  /* 0x0ffffffe090a7836 */ /* 0x001fca0000000000 */
[----:B------:R-:W0:Y:S02]  /*fc40*/  F2I.FTZ.U32.TRUNC.NTZ R3, R10 ;  /* 0x0000000a00037305 */ /* 0x000e24000021f000 */
[----:B0-----:R-:W-:-:S04]  /*fc50*/  IMAD.MOV R2, RZ, RZ, -R3 ;  /* 0x000000ffff027224 */ /* 0x001fc800078e0a03 */
[----:B------:R-:W-:Y:S02]  /*fc60*/  IMAD R6, R2, R5, RZ ;  /* 0x0000000502067224 */ /* 0x000fe400078e02ff */
[----:B------:R-:W-:-:S04]  /*fc70*/  IMAD.MOV.U32 R2, RZ, RZ, RZ ;  /* 0x000000ffff027224 */ /* 0x000fc800078e00ff */
        /* <DEDUP_REMOVED lines=9> */
[----:B--2---:R-:W-:-:S04]  /*fd10*/  IABS R5, R7 ;  /* 0x0000000700057213 */ /* 0x004fc80000000000 */
        /* <DEDUP_REMOVED lines=24> */
[----:B------:R-:W-:-:S03]  /*fea0*/  LOP3.LUT R3, R6, R7, RZ, 0x3c, !PT ;  /* 0x0000000706037212 */ /* 0x000fc600078e3cff */
[----:B------:R-:W-:Y:S01]  /*feb0*/  IMAD.IADD R4, R4, 0x1, -R5 ;  /* 0x0000000104047824 */ /* 0x000fe200078e0a05 */
[----:B------:R-:W-:-:S07]  /*fec0*/  ISETP.GE.AND P2, PT, R3, RZ, PT ;  /* 0x000000ff0300720c */ /* 0x000fce0003f46270 */
[----:B------:R-:W-:-:S06]  /*fed0*/  @P0 VIADD R2, R2, 0x1 ;  /* 0x0000000102020836 */ /* 0x000fcc0000000000 */
[----:B------:R-:W-:Y:S01]  /*fee0*/  @!P2 IMAD.MOV R2, RZ, RZ, -R2 ;  /* 0x000000ffff02a224 */ /* 0x000fe200078e0a02 */
[----:B------:R-:W-:-:S05]  /*fef0*/  @!P1 LOP3.LUT R2, RZ, R7, RZ, 0x33, !PT ;  /* 0x00000007ff029212 */ /* 0x000fca00078e33ff */
[--C-:B------:R-:W-:Y:S02]  /*ff00*/  IMAD.MOV R3, RZ, RZ, -R2.reuse ;  /* 0x000000ffff037224 */ /* 0x100fe400078e0a02 */
[C---:B------:R-:W-:Y:S02]  /*ff10*/  IMAD R2, R7.reuse, 0x1000000, R2 ;  /* 0x0100000007027824 */ /* 0x040fe400078e0202 */
[----:B------:R-:W-:-:S04]  /*ff20*/  IMAD R3, R7, R3, R6 ;  /* 0x0000000307037224 */ /* 0x000fc800078e0206 */
[----:B------:R-:W-:-:S05]  /*ff30*/  IMAD R0, R3, 0x10000, R2 ;  /* 0x0001000003007824 */ /* 0x000fca00078e0202 */
[----:B------:R1:W-:Y:S04]  /*ff40*/  STL [R1+0x8], R0 ;  /* 0x0000080001007387 */ /* 0x0003e80000100800 */
[----:B------:R1:W-:Y:S01]  /*ff50*/  STL [R1+0x4], R4 ;  /* 0x0000040401007387 */ /* 0x0003e20000100800 */
[----:B------:R-:W-:Y:S05]  /*ff60*/  BRA `(.L_x_11284) ;  /* 0x0000000000107947 */ /* 0x000fea0003800000 */
.L_x_11281:
[----:B------:R0:W-:Y:S01]  /*ff70*/  STL [R1], R4 ;  /* 0x0000000401007387 */ /* 0x0001e20000100800 */
[----:B------:R-:W-:-:S03]  /*ff80*/  ULDC UR40, c[0x0][0xc3c] ;  /* 0x00030f0000287ab9 */ /* 0x000fc60000000800 */
[----:B------:R0:W-:Y:S04]  /*ff90*/  STL [R1+0x4], RZ ;  /* 0x000004ff01007387 */ /* 0x0001e80000100800 */
[----:B------:R0:W-:Y:S02]  /*ffa0*/  STL [R1+0x8], RZ ;  /* 0x000008ff01007387 */ /* 0x0001e40000100800 */
.L_x_11284:
[----:B------:R-:W2:Y:S04]  /*ffb0*/  LDL R3, [R1+0x4] ;  /* 0x0000040001037983 */ /* 0x000ea80000100800 */
[----:B------:R-:W3:Y:S04]  /*ffc0*/  LDL R2, [R1+0x8] ;  /* 0x0000080001027983 */ /* 0x000ee80000100800 */
[----:B01----:R-:W4:Y:S01]  /*ffd0*/  LDL R4, [R1] ;  /* 0x0000000001047983 */ /* 0x003f220000100800 */
[----:B------:R-:W0:Y:S01]  /*ffe0*/  S2R R0, SR_TID.X ;  /* 0x0000000000007919 */ /* 0x000e220000002100 */
[----:B------:R-:W-:Y:S01]  /*fff0*/  BAR.SYNC.DEFER_BLOCKING 0x4, 0x200 ;  /* 0x0108000000007b1d */ /* 0x000fe20000010000 */
[----:B--2---:R-:W-:-:S02]  /*10000*/  IMAD.MOV.U32 R5, RZ, RZ, R3 ;  /* 0x000000ffff057224 */ /* 0x004fc400078e0003 */
[----:B---3--:R-:W-:-:S03]  /*10010*/  IMAD.MOV.U32 R3, RZ, RZ, R2 ;  /* 0x000000ffff037224 */ /* 0x008fc600078e0002 */
[----:B------:R1:W2:Y:S01]  /*10020*/  LDL R2, [R1+0x18] ;  /* 0x0000180001027983 */ /* 0x0002a20000100800 */
[----:B0-----:R-:W-:Y:S01]  /*10030*/  LOP3.LUT R0, R0, 0x1f, RZ, 0xc0, !PT ;  /* 0x0000001f00007812 */ /* 0x001fe200078ec0ff */
[----:B------:R-:W-:-:S03]  /*10040*/  IMAD.MOV.U32 R6, RZ, RZ, R3 ;  /* 0x000000ffff067224 */ /* 0x000fc600078e0003 */
[----:B------:R-:W-:-:S13]  /*10050*/  ISETP.NE.AND P0, PT, R0, RZ, PT ;  /* 0x000000ff0000720c */ /* 0x000fda0003f05270 */
[----:B------:R-:W-:Y:S01]  /*10060*/  @!P0 MOV R0, 0x400 ;  /* 0x0000040000008802 */ /* 0x000fe20000000f00 */
[----:B--2---:R-:W0:Y:S03]  /*10070*/  @!P0 S2R R2, SR_CgaCtaId ;  /* 0x0000000000028919 */ /* 0x004e260000008800 */
[----:B0-----:R-:W-:Y:S01]  /*10080*/  @!P0 LEA R16, R2, R0, 0x18 ;  /* 0x0000000002108211 */ /* 0x001fe200078ec0ff */
[----:B------:R-:W-:Y:S01]  /*10090*/  IMAD.U32 R0, RZ, RZ, UR40 ;  /* 0x00000028ff007e24 */ /* 0x000fe2000f8e00ff */
[----:B------:R1:W-:Y:S03]  /*100a0*/  @!P0 STL [R1+0x18], R2 ;  /* 0x0000180201008387 */ /* 0x0003e60000100800 */
[----:B------:R-:W-:-:S05]  /*100b0*/  @!P0 IMAD.MOV.U32 R7, RZ, RZ, R0 ;  /* 0x000000ffff078224 */ /* 0x000fca00078e0000 */
[----:B----4-:R1:W-:Y:S01]  /*100c0*/  @!P0 STS.128 [R16+0x19cd0], R4 ;  /* 0x019cd00410008388 */ /* 0x0103e20000000c00 */
[----:B------:R-:W-:Y:S06]  /*100d0*/  BAR.ARV 0x5, 0x200 ;  /* 0x0148000000007b1d */ /* 0x000fec0000002000 */
.L_x_11279:
[----:B------:R-:W-:Y:S02]  /*100e0*/  ULDC UR4, c[0x0][0xc3c] ;  /* 0x00030f0000047ab9 */ /* 0x000fe40000000800 */
[----:B------:R-:W-:-:S06]  /*100f0*/  UISETP.GE.AND UP0, UPT, UR40, UR4, UPT ;  /* 0x000000042800728c */ /* 0x000fcc000bf06270 */
[----:B------:R-:W-:-:S13]  /*10100*/  PLOP3.LUT P0, PT, PT, PT, UP0, 0x80, 0x0 ;  /* 0x000000000000781c */ /* 0x000fda0003f0f008 */
[----:B------:R-:W-:Y:S05]  /*10110*/  @!P0 BRA `(.L_x_11285) ;  /* 0xffffffb400408947 */ /* 0x000fea000383ffff */
.L_x_11211:
[----:B------:R-:W3:Y:S01]  /*10120*/  LDL.LU R0, [R1+0x28] ;  /* 0x0000280001007983 */ /* 0x000ee20000300800 */
[----:B------:R-:W-:Y:S01]  /*10130*/  BSSY B0, `(.L_x_11286) ;  /* 0x000000b000007945 */ /* 0x000fe20003800000 */
[----:B012---:R-:W0:Y:S01]  /*10140*/  S2R R5, SR_CgaCtaId ;  /* 0x0000000000057919 */ /* 0x007e220000008800 */
        /* <DEDUP_REMOVED lines=9> */
.L_x_11346:
[----:B------:R-:W-:Y:S05]  /*101e0*/  BSYNC B0 ;  /* 0x0000000000007941 */ /* 0x000fea0003800000 */
.L_x_11286:
[----:B------:R-:W-:-:S03]  /*101f0*/  UMOV UR4, 0xffffffff ;  /* 0xffffffff00047882 */ /* 0x000fc60000000000 */
[----:B------:R-:W-:Y:S05]  /*10200*/  BRA.DIV UR4, `(.L_x_11288) ;  /* 0x0000001604d47947 */ /* 0x000fea000b800000 */
[----:B0-----:R-:W0:Y:S02]  /*10210*/  S2R R0, SR_TID.X ;  /* 0x0000000000007919 */ /* 0x001e240000002100 */
[----:B0-----:R-:W-:-:S04]  /*10220*/  SHF.R.U32.HI R0, RZ, 0x5, R0 ;  /* 0x00000005ff007819 */ /* 0x001fc80000011600 */
[----:B------:R-:W-:-:S05]  /*10230*/  LOP3.LUT R0, R0, 0x3, RZ, 0xc0, !PT ;  /* 0x0000000300007812 */ /* 0x000fca00078ec0ff */
[----:B------:R0:W1:Y:S02]  /*10240*/  SHFL.IDX PT, R14, R0, RZ, 0x1f ;  /* 0x00001fff000e7589 */ /* 0x00006400000e0000 */
.L_x_11349:
[----:B-1----:R-:W-:Y:S01]  /*10250*/  ISETP.NE.AND P0, PT, R14, RZ, PT ;  /* 0x000000ff0e00720c */ /* 0x002fe20003f05270 */
[----:B------:R-:W-:-:S12]  /*10260*/  BSSY B0, `(.L_x_11289) ;  /* 0x000002c000007945 */ /* 0x000fd80003800000 */
[----:B------:R-:W-:Y:S05]  /*10270*/  @P0 BRA `(.L_x_11290) ;  /* 0x0000000000a80947 */ /* 0x000fea0003800000 */
[----:B------:R-:W-:-:S03]  /*10280*/  UMOV UR4, 0xffffffff ;  /* 0xffffffff00047882 */ /* 0x000fc60000000000 */
[----:B------:R-:W-:Y:S05]  /*10290*/  BRA.DIV UR4, `(.L_x_11291) ;  /* 0x0000001604e47947 */ /* 0x000fea000b800000 */
[----:B------:R-:W-:-:S13]  /*102a0*/  ELECT P6, URZ, PT ;  /* 0x00000000003f782f */ /* 0x000fda00038c0000 */
.L_x_11352:
[----:B------:R-:W-:Y:S05]  /*102b0*/  @!P6 BRA `(.L_x_11290) ;  /* 0x000000000098e947 */ /* 0x000fea0003800000 */
[----:B------:R-:W-:-:S06]  /*102c0*/  ULOP3.LUT UR4, UR39, 0x2, URZ, 0xfc, !UPT ;  /* 0x0000000227047892 */ /* 0x000fcc000f8efc3f */
[----:B0-----:R-:W-:-:S05]  /*102d0*/  IMAD.U32 R0, RZ, RZ, UR4 ;  /* 0x00000004ff007e24 */ /* 0x001fca000f8e00ff */
[----:B------:R-:W-:-:S13]  /*102e0*/  ISETP.NE.AND P0, PT, R0, 0x3, PT ;  /* 0x000000030000780c */ /* 0x000fda0003f05270 */
[----:B------:R-:W-:Y:S05]  /*102f0*/  @!P0 BRA `(.L_x_11292) ;  /* 0x0000000000048947 */ /* 0x000fea0003800000 */
[----:B------:R-:W-:Y:S01]  /*10300*/  BPT.TRAP 0x1 ;  /* 0x000000040000795c */ /* 0x000fe20000300000 */
.L_x_11292:
[C---:B------:R-:W-:Y:S01]  /*10310*/  IMAD R5, R19.reuse, 0x8, R4 ;  /* 0x0000000813057824 */ /* 0x040fe200078e0204 */
[----:B------:R-:W-:Y:S01]  /*10320*/  SHF.L.U32 R0, R24, 0x1f, RZ ;  /* 0x0000001f18007819 */ /* 0x000fe200000006ff */
[----:B------:R-:W-:-:S03]  /*10330*/  VIADD R19, R19, 0x1 ;  /* 0x0000000113137836 */ /* 0x000fc60000000000 */
[----:B------:R-:W0:Y:S02]  /*10340*/  SYNCS.PHASECHK.TRANS64.TRYWAIT P1, [R5+URZ+0x19c40], R0 ;  /* 0x019c4000050075a7 */ /* 0x000e24000802017f */
[----:B------:R-:W-:-:S04]  /*10350*/  ISETP.NE.AND P2, PT, R19, 0x2, PT ;  /* 0x000000021300780c */ /* 0x000fc80003f45270 */
[----:B------:R-:W-:Y:S01]  /*10360*/  SEL R3, RZ, 0x1, P2 ;  /* 0x00000001ff037807 */ /* 0x000fe20001000000 */
[----:B0-----:R-:W-:Y:S08]  /*10370*/  @!P1 BRA `(.L_x_11293) ;  /* 0x0000001400cc9947 */ /* 0x001ff00003800000 */
.L_x_11353:
[----:B------:R-:W-:Y:S02]  /*10380*/  SEL R19, R19, RZ, P2 ;  /* 0x000000ff13137207 */ /* 0x000fe40001000000 */
[----:B------:R-:W-:Y:S01]  /*10390*/  LOP3.LUT R2, R24, R3, RZ, 0x3c, !PT ;  /* 0x0000000318027212 */ /* 0x000fe200078e3cff */
[----:B------:R-:W-:Y:S06]  /*103a0*/  @!P0 BRA `(.L_x_11294) ;  /* 0x0000000000048947 */ /* 0x000fec0003800000 */
[----:B------:R-:W-:Y:S01]  /*103b0*/  BPT.TRAP 0x1 ;  /* 0x000000040000795c */ /* 0x000fe20000300000 */
.L_x_11294:
[----:B------:R-:W-:Y:S01]  /*103c0*/  IMAD R19, R19, 0x8, R4 ;  /* 0x0000000813137824 */ /* 0x000fe200078e0204 */
[----:B------:R-:W-:-:S04]  /*103d0*/  SHF.L.U32 R2, R2, 0x1f, RZ ;  /* 0x0000001f02027819 */ /* 0x000fc800000006ff */
[----:B------:R-:W1:Y:S02]  /*103e0*/  SYNCS.PHASECHK.TRANS64.TRYWAIT P1, [R19+URZ+0x19c40], R2 ;  /* 0x019c4002130075a7 */ /* 0x000e64000802017f */
[----:B-1----:R-:W-:Y:S05]  /*103f0*/  @!P1 BRA `(.L_x_11295) ;  /* 0x0000001400c09947 */ /* 0x002fea0003800000 */
.L_x_11354:
[----:B------:R-:W-:Y:S05]  /*10400*/  @!P0 BRA `(.L_x_11296) ;  /* 0x0000000000048947 */ /* 0x000fea0003800000 */
[----:B------:R-:W-:Y:S01]  /*10410*/  BPT.TRAP 0x1 ;  /* 0x000000040000795c */ /* 0x000fe20000300000 */
.L_x_11296:
[----:B------:R-:W2:Y:S02]  /*10420*/  SYNCS.PHASECHK.TRANS64.TRYWAIT P1, [R5+URZ+0x19c60], R0 ;  /* 0x019c6000050075a7 */ /* 0x000ea4000802017f */
[----:B--2---:R-:W-:Y:S05]  /*10430*/  @!P1 BRA `(.L_x_11297) ;  /* 0x0000001400c49947 */ /* 0x004fea0003800000 */
.L_x_11355:
[----:B------:R-:W-:Y:S05]  /*10440*/  @!P0 BRA `(.L_x_11298) ;  /* 0x0000000000048947 */ /* 0x000fea0003800000 */
[----:B------:R-:W-:Y:S01]  /*10450*/  BPT.TRAP 0x1 ;  /* 0x000000040000795c */ /* 0x000fe20000300000 */
.L_x_11298:
[----:B------:R-:W3:Y:S02]  /*10460*/  SYNCS.PHASECHK.TRANS64.TRYWAIT P1, [R19+URZ+0x19c60], R2 ;  /* 0x019c6002130075a7 */ /* 0x000ee4000802017f */
[----:B---3--:R-:W-:Y:S05]  /*10470*/  @!P1 BRA `(.L_x_11299) ;  /* 0x0000001400c89947 */ /* 0x008fea0003800000 */
.L_x_11356:
[----:B------:R-:W-:Y:S05]  /*10480*/  @!P0 BRA `(.L_x_11300) ;  /* 0x0000000000048947 */ /* 0x000fea0003800000 */
[----:B------:R-:W-:Y:S01]  /*10490*/  BPT.TRAP 0x1 ;  /* 0x000000040000795c */ /* 0x000fe20000300000 */
.L_x_11300:
[----:B------:R-:W4:Y:S02]  /*104a0*/  SYNCS.PHASECHK.TRANS64.TRYWAIT P1, [R5+URZ+0x19c80], R0 ;  /* 0x019c8000050075a7 */ /* 0x000f24000802017f */
[----:B----4-:R-:W-:Y:S05]  /*104b0*/  @!P1 BRA `(.L_x_11301) ;  /* 0x0000001400cc9947 */ /* 0x010fea0003800000 */
.L_x_11357:
[----:B------:R-:W-:Y:S05]  /*104c0*/  @!P0 BRA `(.L_x_11302) ;  /* 0x0000000000048947 */ /* 0x000fea0003800000 */
[----:B------:R-:W-:Y:S01]  /*104d0*/  BPT.TRAP 0x1 ;  /* 0x000000040000795c */ /* 0x000fe20000300000 */
.L_x_11302:
[----:B------:R0:W0:Y:S02]  /*104e0*/  SYNCS.PHASECHK.TRANS64.TRYWAIT P0, [R19+URZ+0x19c80], R2 ;  /* 0x019c8002130075a7 */ /* 0x000024000800017f */
[----:B0-----:R-:W-:Y:S05]  /*104f0*/  @!P0 NANOSLEEP.SYNCS 0x989680 ;  /* 0x009896800000895d */ /* 0x001fea0003900000 */
[----:B------:R-:W0:Y:S02]  /*10500*/  @!P0 SYNCS.PHASECHK.TRANS64 P0, [R19+URZ+0x19c80], R2 ;  /* 0x019c8002130085a7 */ /* 0x000e24000800007f */
[----:B0-----:R-:W-:Y:S05]  /*10510*/  @!P0 BRA `(.L_x_11302) ;  /* 0xfffffffc00f08947 */ /* 0x001fea000383ffff */
.L_x_11290:
[----:B------:R-:W-:Y:S05]  /*10520*/  BSYNC B0 ;  /* 0x0000000000007941 */ /* 0x000fea0003800000 */
.L_x_11289:
[----:B------:R-:W-:Y:S05]  /*10530*/  EXIT ;  /* 0x000000000000794d */ /* 0x000fea0003800000 */
.L_x_11167:
[----:B0-----:R-:W-:-:S04]  /*10540*/  IMAD.U32 R3, RZ, RZ, UR51 ;  /* 0x00000033ff037e24 */ /* 0x001fc8000f8e00ff */
[----:B------:R0:W1:Y:S03]  /*10550*/  SYNCS.PHASECHK.TRANS64.TRYWAIT P1, [R3+URZ+0x19c00], R4 ;  /* 0x019c0004030075a7 */ /* 0x000066000802017f */
[----:B-1----:R-:W-:Y:S05]  /*10560*/  @!P1 NANOSLEEP.SYNCS 0x989680 ;  /* 0x009896800000995d */ /* 0x002fea0003900000 */
[----:B------:R-:W1:Y:S02]  /*10570*/  @!P1 SYNCS.PHASECHK.TRANS64 P1, [R3+URZ+0x19c00], R4 ;  /* 0x019c0004030095a7 */ /* 0x000e64000802007f */
[----:B-1----:R-:W-:Y:S05]  /*10580*/  @!P1 BRA `(.L_x_11167) ;  /* 0xfffffffc00ec9947 */ /* 0x002fea000383ffff */
[----:B------:R-:W-:Y:S05]  /*10590*/  BRA `(.L_x_11303) ;  /* 0xffffff1400b47947 */ /* 0x000fea000383ffff */
.L_x_11171:
[----:B-1----:R1:W2:Y:S02]  /*105a0*/  SYNCS.PHASECHK.TRANS64.TRYWAIT P1, [R3+URZ+0x19c30], R4 ;  /* 0x019c3004030075a7 */ /* 0x0022a4000802017f */
[----:B--2---:R-:W-:Y:S05]  /*105b0*/  @!P1 NANOSLEEP.SYNCS 0x989680 ;  /* 0x009896800000995d */ /* 0x004fea0003900000 */
[----:B------:R-:W2:Y:S02]  /*105c0*/  @!P1 SYNCS.PHASECHK.TRANS64 P1, [R3+URZ+0x19c30], R4 ;  /* 0x019c3004030095a7 */ /* 0x000ea4000802007f */
[----:B--2---:R-:W-:Y:S05]  /*105d0*/  @!P1 BRA `(.L_x_11171) ;  /* 0xfffffffc00f09947 */ /* 0x004fea000383ffff */
[----:B------:R-:W-:Y:S05]  /*105e0*/  BRA `(.L_x_11170) ;  /* 0xffffff1400d47947 */ /* 0x000fea000383ffff */
.L_x_11177:
[----:B-1----:R-:W-:-:S04]  /*105f0*/  IMAD.U32 R8, RZ, RZ, UR20 ;  /* 0x00000014ff087e24 */ /* 0x002fc8000f8e00ff */
[----:B------:R1:W2:Y:S03]  /*10600*/  SYNCS.PHASECHK.TRANS64.TRYWAIT P1, [R8+URZ+0x19c30], R7 ;  /* 0x019c3007080075a7 */ /* 0x0002a6000802017f */
[----:B--2---:R-:W-:Y:S05]  /*10610*/  @!P1 NANOSLEEP.SYNCS 0x989680 ;  /* 0x009896800000995d */ /* 0x004fea0003900000 */
[----:B------:R-:W2:Y:S02]  /*10620*/  @!P1 SYNCS.PHASECHK.TRANS64 P1, [R8+URZ+0x19c30], R7 ;  /* 0x019c3007080095a7 */ /* 0x000ea4000802007f */
[----:B--2---:R-:W-:Y:S05]  /*10630*/  @!P1 BRA `(.L_x_11177) ;  /* 0xfffffffc00ec9947 */ /* 0x004fea000383ffff */
[----:B------:R-:W-:Y:S05]  /*10640*/  BRA `(.L_x_11176) ;  /* 0xffffff40001c7947 */ /* 0x000fea000383ffff */
.L_x_11181:
[----:B-1----:R-:W-:-:S04]  /*10650*/  IMAD.U32 R8, RZ, RZ, UR11 ;  /* 0x0000000bff087e24 */ /* 0x002fc8000f8e00ff */
[----:B------:R1:W2:Y:S03]  /*10660*/  SYNCS.PHASECHK.TRANS64.TRYWAIT P1, [R8+URZ+0x19c50], R7 ;  /* 0x019c5007080075a7 */ /* 0x0002a6000802017f */
[----:B--2---:R-:W-:Y:S05]  /*10670*/  @!P1 NANOSLEEP.SYNCS 0x989680 ;  /* 0x009896800000995d */ /* 0x004fea0003900000 */
[----:B------:R-:W2:Y:S02]  /*10680*/  @!P1 SYNCS.PHASECHK.TRANS64 P1, [R8+URZ+0x19c50], R7 ;  /* 0x019c5007080095a7 */ /* 0x000ea4000802007f */
[----:B--2---:R-:W-:Y:S05]  /*10690*/  @!P1 BRA `(.L_x_11181) ;  /* 0xfffffffc00ec9947 */ /* 0x004fea000383ffff */
[----:B------:R-:W-:Y:S05]  /*106a0*/  BRA `(.L_x_11180) ;  /* 0xffffff40006c7947 */ /* 0x000fea000383ffff */
.L_x_11188:
[----:B-1----:R-:W-:-:S04]  /*106b0*/  IMAD.U32 R5, RZ, RZ, UR5 ;  /* 0x00000005ff057e24 */ /* 0x002fc8000f8e00ff */
[----:B------:R1:W2:Y:S03]  /*106c0*/  SYNCS.PHASECHK.TRANS64.TRYWAIT P1, [R5+URZ+0x19c50], R0 ;  /* 0x019c5000050075a7 */ /* 0x0002a6000802017f */
[----:B--2---:R-:W-:Y:S05]  /*106d0*/  @!P1 NANOSLEEP.SYNCS 0x989680 ;  /* 0x009896800000995d */ /* 0x004fea0003900000 */
[----:B------:R-:W2:Y:S02]  /*106e0*/  @!P1 SYNCS.PHASECHK.TRANS64 P1, [R5+URZ+0x19c50], R0 ;  /* 0x019c5000050095a7 */ /* 0x000ea4000802007f */
[----:B--2---:R-:W-:Y:S05]  /*106f0*/  @!P1 BRA `(.L_x_11188) ;  /* 0xfffffffc00ec9947 */ /* 0x004fea000383ffff */
[----:B------:R-:W-:Y:S05]  /*10700*/  BRA `(.L_x_11187) ;  /* 0xffffff6000c47947 */ /* 0x000fea000383ffff */
.L_x_11227:
        /* <DEDUP_REMOVED lines=10> */
.L_x_11304:
[----:B------:R-:W-:Y:S05]  /*107b0*/  BRA `(.L_x_11305) ;  /* 0xffffffc000307947 */ /* 0x000fea000383ffff */
.L_x_11230:
[----:B0-----:R0:W1:Y:S02]  /*107c0*/  SYNCS.PHASECHK.TRANS64.TRYWAIT P0, [R4+URZ+0x19c80], R21 ;  /* 0x019c8015040075a7 */ /* 0x001064000800017f */
[----:B-1----:R-:W-:Y:S05]  /*107d0*/  @!P0 NANOSLEEP.SYNCS 0x989680 ;  /* 0x009896800000895d */ /* 0x002fea0003900000 */
[----:B------:R-:W1:Y:S02]  /*107e0*/  @!P0 SYNCS.PHASECHK.TRANS64 P0, [R4+URZ+0x19c80], R21 ;  /* 0x019c8015040085a7 */ /* 0x000e64000800007f */
[----:B-1----:R-:W-:Y:S05]  /*107f0*/  @!P0 BRA `(.L_x_11230) ;  /* 0xfffffffc00f08947 */ /* 0x002fea000383ffff */
[----:B------:R-:W-:Y:S05]  /*10800*/  BRA `(.L_x_11306) ;  /* 0xffffffc000447947 */ /* 0x000fea000383ffff */
.L_x_11231:
        /* <DEDUP_REMOVED lines=8> */
.L_x_11308:
[----:B------:R-:W-:Y:S05]  /*10890*/  BSYNC B0 ;  /* 0x0000000000007941 */ /* 0x000fea0003800000 */
.L_x_11307:
        /* <DEDUP_REMOVED lines=8> */
.L_x_11309:
        /* <DEDUP_REMOVED lines=11> */
[----:B------:R-:W-:-:S13]  /*109d0*/  ISETP.LT.OR P1, PT, R3, 0x1, P3 ;  /* 0x000000010300780c */ /* 0x000fda0001f21670 */
[----:B------:R-:W-:Y:S01]  /*109e0*/  @!PT LDS RZ, [RZ] ;  /* 0x00000000fffff984 */ /* 0x000fe20000000800 */
[----:B------:R-:W-:Y:S01]  /*109f0*/  @!PT LDS RZ, [RZ] ;  /* 0x00000000fffff984 */ /* 0x000fe20000000800 */
[----:B------:R-:W-:Y:S01]  /*10a00*/  @!PT LDS RZ, [RZ] ;  /* 0x00000000fffff984 */ /* 0x000fe20000000800 */
[----:B------:R0:W-:Y:S01]  /*10a10*/  LDGSTS.E.BYPASS.LTC128B.128 [R0+0x9000], desc[UR52][R6.64], !P1 ;  /* 0x0900000006007fae */ /* 0x0001e2000c901d74 */
[----:B------:R-:W-:-:S13]  /*10a20*/  ISETP.LT.OR P1, PT, R3, 0x1, P2 ;  /* 0x000000010300780c */ /* 0x000fda0001721670 */
[----:B------:R0:W-:Y:S01]  /*10a30*/  LDGSTS.E.BYPASS.LTC128B.128 [R0+0xa000], desc[UR52][R6.64+0x20], !P1 ;  /* 0x0a00002006007fae */ /* 0x0001e2000c901d74 */
[----:B------:R-:W-:Y:S01]  /*10a40*/  ISETP.GE.AND P1, PT, R15, R11, PT ;  /* 0x0000000b0f00720c */ /* 0x000fe20003f26270 */
[----:B------:R-:W-:Y:S02]  /*10a50*/  IMAD.MOV.U32 R11, RZ, RZ, 0x1e1f ;  /* 0x00001e1fff0b7424 */ /* 0x000fe400078e00ff */
[----:B------:R-:W-:Y:S01]  /*10a60*/  IMAD.MOV.U32 R15, RZ, RZ, -0x1 ;  /* 0xffffffffff0f7424 */ /* 0x000fe200078e00ff */
[----:B------:R-:W-:-:S13]  /*10a70*/  ISETP.LT.OR P4, PT, R3, 0x1, P1 ;  /* 0x000000010300780c */ /* 0x000fda0000f81670 */
[----:B0-----:R-:W-:Y:S05]  /*10a80*/  WARPSYNC.COLLECTIVE R15, `(.L_x_11310) ;  /* 0x000000000f087348 */ /* 0x001fea0003c00000 */
[----:B------:R1:W2:Y:S02]  /*10a90*/  SHFL.IDX P6, R14, R13, R12, R11 ;  /* 0x0000000c0d0e7389 */ /* 0x0002a400000c000b */
[----:B012---:R-:W-:Y:S01]  /*10aa0*/  ENDCOLLECTIVE ;  /* 0x000000000000791b */ /* 0x007fe20003800000 */
.L_x_11310:
[----:B------:R-:W-:Y:S01]  /*10ab0*/  @!PT LDS RZ, [RZ] ;  /* 0x00000000fffff984 */ /* 0x000fe20000000800 */
[----:B------:R-:W-:Y:S01]  /*10ac0*/  @!PT LDS RZ, [RZ] ;  /* 0x00000000fffff984 */ /* 0x000fe20000000800 */
[----:B------:R-:W-:Y:S01]  /*10ad0*/  @!PT LDS RZ, [RZ] ;  /* 0x00000000fffff984 */ /* 0x000fe20000000800 */
[----:B------:R0:W-:Y:S01]  /*10ae0*/  LDGSTS.E.BYPASS.LTC128B.128 [R0+0xb000], desc[UR52][R6.64+0x40], !P4 ;  /* 0x0b00004006007fae */ /* 0x0001e2000e101d74 */
[----:B------:R-:W-:Y:S01]  /*10af0*/  ISETP.GE.AND P4, PT, R3, 0x41, PT ;  /* 0x000000410300780c */ /* 0x000fe20003f86270 */
[----:B------:R-:W-:Y:S02]  /*10b00*/  IMAD.MOV.U32 R13, RZ, RZ, R8 ;  /* 0x000000ffff0d7224 */ /* 0x000fe400078e0008 */
[----:B------:R-:W-:-:S10]  /*10b10*/  IMAD.MOV.U32 R9, RZ, RZ, R14 ;  /* 0x000000ffff097224 */ /* 0x000fd400078e000e */
[----:B0-----:R-:W-:Y:S05]  /*10b20*/  WARPSYNC.COLLECTIVE R15, `(.L_x_11311) ;  /* 0x000000000f087348 */ /* 0x001fea0003c00000 */
[----:B------:R1:W2:Y:S02]  /*10b30*/  SHFL.IDX P6, R14, R13, R12, R11 ;  /* 0x0000000c0d0e7389 */ /* 0x0002a400000c000b */
[----:B012---:R-:W-:Y:S01]  /*10b40*/  ENDCOLLECTIVE ;  /* 0x000000000000791b */ /* 0x007fe20003800000 */
.L_x_11311:
[----:B------:R-:W-:Y:S01]  /*10b50*/  IMAD.MOV.U32 R6, RZ, RZ, R14 ;  /* 0x000000ffff067224 */ /* 0x000fe200078e000e */
[----:B------:R-:W-:Y:S06]  /*10b60*/  BRA `(.L_x_11312) ;  /* 0xffffffc000187947 */ /* 0x000fec000383ffff */
.L_x_11236:
[----:B----4-:R4:W0:Y:S02]  /*10b70*/  SYNCS.PHASECHK.TRANS64.TRYWAIT P1, [R4+URZ+0x19c40], R21 ;  /* 0x019c4015040075a7 */ /* 0x010824000802017f */
[----:B0-----:R-:W-:Y:S05]  /*10b80*/  @!P1 NANOSLEEP.SYNCS 0x989680 ;  /* 0x009896800000995d */ /* 0x001fea0003900000 */
[----:B------:R-:W0:Y:S02]  /*10b90*/  @!P1 SYNCS.PHASECHK.TRANS64 P1, [R4+URZ+0x19c40], R21 ;  /* 0x019c4015040095a7 */ /* 0x000e24000802007f */
[----:B0-----:R-:W-:Y:S05]  /*10ba0*/  @!P1 BRA `(.L_x_11236) ;  /* 0xfffffffc00f09947 */ /* 0x001fea000383ffff */
[----:B------:R-:W-:Y:S05]  /*10bb0*/  BRA `(.L_x_11313) ;  /* 0xffffffc0007c7947 */ /* 0x000fea000383ffff */
.L_x_11237:
        /* <DEDUP_REMOVED lines=8> */
.L_x_11315:
[----:B------:R-:W-:Y:S05]  /*10c40*/  BSYNC B0 ;  /* 0x0000000000007941 */ /* 0x000fea0003800000 */
.L_x_11314:
        /* <DEDUP_REMOVED lines=8> */
.L_x_11316:
[----:B------:R-:W-:Y:S02]  /*10cd0*/  IMAD.MOV.U32 R13, RZ, RZ, R6 ;  /* 0x000000ffff0d7224 */ /* 0x000fe400078e0006 */
[----:B------:R-:W-:Y:S02]  /*10ce0*/  IMAD.MOV.U32 R12, RZ, RZ, 0x1 ;  /* 0x00000001ff0c7424 */ /* 0x000fe400078e00ff */
[----:B------:R-:W-:-:S07]  /*10cf0*/  IMAD.MOV.U32 R3, RZ, RZ, R14 ;  /* 0x000000ffff037224 */ /* 0x000fce00078e000e */
[----:B------:R-:W-:Y:S05]  /*10d00*/  WARPSYNC.COLLECTIVE R15, `(.L_x_11317) ;  /* 0x000000000f087348 */ /* 0x000fea0003c00000 */
[----:B------:R0:W1:Y:S02]  /*10d10*/  SHFL.IDX P6, R14, R13, R12, R11 ;  /* 0x0000000c0d0e7389 */ /* 0x00006400000c000b */
[----:B01----:R-:W-:Y:S01]  /*10d20*/  ENDCOLLECTIVE ;  /* 0x000000000000791b */ /* 0x003fe20003800000 */
.L_x_11317:
        /* <DEDUP_REMOVED lines=10> */
.L_x_11318:
        /* <DEDUP_REMOVED lines=8> */
.L_x_11242:
[----:B------:R-:W-:Y:S02]  /*10e50*/  IMAD.MOV.U32 R13, RZ, RZ, R5 ;  /* 0x000000ffff0d7224 */ /* 0x000fe400078e0005 */
[----:B------:R-:W-:Y:S02]  /*10e60*/  IMAD.MOV.U32 R12, RZ, RZ, RZ ;  /* 0x000000ffff0c7224 */ /* 0x000fe400078e00ff */
[----:B------:R-:W-:Y:S02]  /*10e70*/  IMAD.MOV.U32 R11, RZ, RZ, 0x1e1f ;  /* 0x00001e1fff0b7424 */ /* 0x000fe400078e00ff */
[----:B------:R-:W-:Y:S02]  /*10e80*/  IMAD.MOV.U32 R15, RZ, RZ, -0x1 ;  /* 0xffffffffff0f7424 */ /* 0x000fe400078e00ff */
[----:B------:R-:W-:Y:S02]  /*10e90*/  IMAD R4, R17, 0xc0, R20 ;  /* 0x000000c011047824 */ /* 0x000fe400078e0214 */
[----:B------:R-:W-:-:S07]  /*10ea0*/  IMAD R0, R9, UR41, RZ ;  /* 0x0000002909007c24 */ /* 0x000fce000f8e02ff */
[----:B-----5:R-:W-:Y:S05]  /*10eb0*/  WARPSYNC.COLLECTIVE R15, `(.L_x_11320) ;  /* 0x000000000f087348 */ /* 0x020fea0003c00000 */
[----:B------:R0:W1:Y:S02]  /*10ec0*/  SHFL.IDX P6, R14, R13, R12, R11 ;  /* 0x0000000c0d0e7389 */ /* 0x00006400000c000b */
[----:B01---5:R-:W-:Y:S01]  /*10ed0*/  ENDCOLLECTIVE ;  /* 0x000000000000791b */ /* 0x023fe20003800000 */
.L_x_11320:
[----:B------:R-:W-:Y:S01]  /*10ee0*/  ISETP.GE.AND P1, PT, R4, R0, PT ;  /* 0x000000000400720c */ /* 0x000fe20003f26270 */
[----:B------:R-:W-:Y:S02]  /*10ef0*/  IMAD.MOV.U32 R13, RZ, RZ, R6 ;  /* 0x000000ffff0d7224 */ /* 0x000fe400078e0006 */
[----:B------:R-:W-:-:S10]  /*10f00*/  IMAD.MOV.U32 R2, RZ, RZ, R14 ;  /* 0x000000ffff027224 */ /* 0x000fd400078e000e */
[----:B------:R-:W-:Y:S05]  /*10f10*/  WARPSYNC.COLLECTIVE R15, `(.L_x_11321) ;  /* 0x000000000f087348 */ /* 0x000fea0003c00000 */
[----:B------:R0:W1:Y:S02]  /*10f20*/  SHFL.IDX P6, R14, R13, R12, R11 ;  /* 0x0000000c0d0e7389 */ /* 0x00006400000c000b */
[----:B01----:R-:W-:Y:S01]  /*10f30*/  ENDCOLLECTIVE ;  /* 0x000000000000791b */ /* 0x003fe20003800000 */
.L_x_11321:
[----:B------:R-:W-:Y:S02]  /*10f40*/  IMAD.MOV.U32 R13, RZ, RZ, R5 ;  /* 0x000000ffff0d7224 */ /* 0x000fe400078e0005 */
[----:B------:R-:W-:Y:S02]  /*10f50*/  IMAD.MOV.U32 R12, RZ, RZ, 0x1 ;  /* 0x00000001ff0c7424 */ /* 0x000fe400078e00ff */
[----:B------:R-:W-:-:S07]  /*10f60*/  IMAD.MOV.U32 R3, RZ, RZ, R14 ;  /* 0x000000ffff037224 */ /* 0x000fce00078e000e */
[----:B------:R-:W-:Y:S05]  /*10f70*/  WARPSYNC.COLLECTIVE R15, `(.L_x_11322) ;  /* 0x000000000f087348 */ /* 0x000fea0003c00000 */
[----:B------:R0:W1:Y:S02]  /*10f80*/  SHFL.IDX P6, R14, R13, R12, R11 ;  /* 0x0000000c0d0e7389 */ /* 0x00006400000c000b */
[----:B01----:R-:W-:Y:S01]  /*10f90*/  ENDCOLLECTIVE ;  /* 0x000000000000791b */ /* 0x003fe20003800000 */
.L_x_11322:
        /* <DEDUP_REMOVED lines=10> */
.L_x_11323:
[----:B------:R-:W-:Y:S01]  /*11040*/  @!PT LDS RZ, [RZ] ;  /* 0x00000000fffff984 */ /* 0x000fe20000000800 */
[----:B------:R-:W-:Y:S01]  /*11050*/  @!PT LDS RZ, [RZ] ;  /* 0x00000000fffff984 */ /* 0x000fe20000000800 */
[----:B------:R-:W-:Y:S01]  /*11060*/  @!PT LDS RZ, [RZ] ;  /* 0x00000000fffff984 */ /* 0x000fe20000000800 */
[----:B------:R-:W-:Y:S04]  /*11070*/  @!P1 LDGSTS.E.BYPASS.LTC128B.128 [R10+0xf000], desc[UR52][R2.64], !P3 ;  /* 0x0f000000020a9fae */ /* 0x000fe8000d901d74 */
[----:B------:R-:W-:Y:S04]  /*11080*/  @!P1 LDGSTS.E.BYPASS.LTC128B.128 [R10+0x10800], desc[UR52][R2.64+0x20], !P2 ;  /* 0x10800020020a9fae */ /* 0x000fe8000d101d74 */
[----:B------:R0:W-:Y:S01]  /*11090*/  @!P1 LDGSTS.E.BYPASS.LTC128B.128 [R10+0x12000], desc[UR52][R2.64+0x40], !P0 ;  /* 0x12000040020a9fae */ /* 0x0001e2000c101d74 */
[----:B------:R-:W-:Y:S02]  /*110a0*/  IMAD.MOV.U32 R13, RZ, RZ, R7 ;  /* 0x000000ffff0d7224 */ /* 0x000fe400078e0007 */
[----:B------:R-:W-:-:S02]  /*110b0*/  IMAD.MOV.U32 R12, RZ, RZ, RZ ;  /* 0x000000ffff0c7224 */ /* 0x000fc400078e00ff */
[----:B0-----:R-:W-:Y:S02]  /*110c0*/  VIADD R3, R4, 0x40 ;  /* 0x0000004004037836 */ /* 0x001fe40000000000 */
[----:B------:R-:W-:-:S07]  /*110d0*/  IMAD.MOV.U32 R6, RZ, RZ, R14 ;  /* 0x000000ffff067224 */ /* 0x000fce00078e000e */
[----:B------:R-:W-:Y:S05]  /*110e0*/  WARPSYNC.COLLECTIVE R15, `(.L_x_11324) ;  /* 0x000000000f087348 */ /* 0x000fea0003c00000 */
[----:B------:R0:W1:Y:S02]  /*110f0*/  SHFL.IDX P6, R14, R13, R12, R11 ;  /* 0x0000000c0d0e7389 */ /* 0x00006400000c000b */
[----:B01----:R-:W-:Y:S01]  /*11100*/  ENDCOLLECTIVE ;  /* 0x000000000000791b */ /* 0x003fe20003800000 */
.L_x_11324:
[----:B------:R-:W-:-:S13]  /*11110*/  ISETP.GE.AND P1, PT, R3, R0, PT ;  /* 0x000000000300720c */ /* 0x000fda0003f26270 */
[----:B------:R-:W-:Y:S01]  /*11120*/  @!P1 IADD3 R2, P4, R29, R6, RZ ;  /* 0x000000061d029210 */ /* 0x000fe20007f9e0ff */
[----:B------:R-:W-:-:S04]  /*11130*/  IMAD.MOV.U32 R13, RZ, RZ, R8 ;  /* 0x000000ffff0d7224 */ /* 0x000fc800078e0008 */
[----:B------:R-:W-:-:S05]  /*11140*/  @!P1 IMAD.X R3, RZ, RZ, R5, P4 ;  /* 0x000000ffff039224 */ /* 0x000fca00020e0605 */
[----:B------:R-:W-:Y:S01]  /*11150*/  @!PT LDS RZ, [RZ] ;  /* 0x00000000fffff984 */ /* 0x000fe20000000800 */
[----:B------:R-:W-:Y:S01]  /*11160*/  @!PT LDS RZ, [RZ] ;  /* 0x00000000fffff984 */ /* 0x000fe20000000800 */
[----:B------:R-:W-:Y:S01]  /*11170*/  @!PT LDS RZ, [RZ] ;  /* 0x00000000fffff984 */ /* 0x000fe20000000800 */
[----:B------:R-:W-:Y:S04]  /*11180*/  @!P1 LDGSTS.E.BYPASS.LTC128B.128 [R10+0xf800], desc[UR52][R2.64], !P3 ;  /* 0x0f800000020a9fae */ /* 0x000fe8000d901d74 */
[----:B------:R-:W-:Y:S04]  /*11190*/  @!P1 LDGSTS.E.BYPASS.LTC128B.128 [R10+0x11000], desc[UR52][R2.64+0x20], !P2 ;  /* 0x11000020020a9fae */ /* 0x000fe8000d101d74 */
[----:B------:R0:W-:Y:S02]  /*111a0*/  @!P1 LDGSTS.E.BYPASS.LTC128B.128 [R10+0x12800], desc[UR52][R2.64+0x40], !P0 ;  /* 0x12800040020a9fae */ /* 0x0001e4000c101d74 */
[----:B0-----:R-:W-:-:S07]  /*111b0*/  IMAD.MOV.U32 R3, RZ, RZ, R14 ;  /* 0x000000ffff037224 */ /* 0x001fce00078e000e */
[----:B------:R-:W-:Y:S05]  /*111c0*/  WARPSYNC.COLLECTIVE R15, `(.L_x_11325) ;  /* 0x000000000f087348 */ /* 0x000fea0003c00000 */
[----:B------:R0:W1:Y:S02]  /*111d0*/  SHFL.IDX P6, R14, R13, R12, R11 ;  /* 0x0000000c0d0e7389 */ /* 0x00006400000c000b */
[----:B01----:R-:W-:Y:S01]  /*111e0*/  ENDCOLLECTIVE ;  /* 0x000000000000791b */ /* 0x003fe20003800000 */
.L_x_11325:
[----:B------:R-:W-:Y:S01]  /*111f0*/  IMAD.MOV.U32 R2, RZ, RZ, R14 ;  /* 0x000000ffff027224 */ /* 0x000fe200078e000e */
[----:B------:R-:W-:Y:S06]  /*11200*/  BRA `(.L_x_11326) ;  /* 0xffffffc400e87947 */ /* 0x000fec000383ffff */
.L_x_11247:
[----:B--2---:R2:W3:Y:S02]  /*11210*/  SYNCS.PHASECHK.TRANS64.TRYWAIT P0, [R16+URZ+0x19c20], R0 ;  /* 0x019c2000100075a7 */ /* 0x0044e4000800017f */
[----:B---3--:R-:W-:Y:S05]  /*11220*/  @!P0 NANOSLEEP.SYNCS 0x989680 ;  /* 0x009896800000895d */ /* 0x008fea0003900000 */
[----:B------:R-:W3:Y:S02]  /*11230*/  @!P0 SYNCS.PHASECHK.TRANS64 P0, [R16+URZ+0x19c20], R0 ;  /* 0x019c2000100085a7 */ /* 0x000ee4000800007f */
[----:B---3--:R-:W-:Y:S05]  /*11240*/  @!P0 BRA `(.L_x_11247) ;  /* 0xfffffffc00f08947 */ /* 0x008fea000383ffff */
[----:B------:R-:W-:Y:S05]  /*11250*/  BRA `(.L_x_11327) ;  /* 0xffffffc800587947 */ /* 0x000fea000383ffff */
.L_x_11251:
[----:B0-----:R0:W1:Y:S02]  /*11260*/  SYNCS.PHASECHK.TRANS64.TRYWAIT P0, [R5+URZ+0x19c80], R10 ;  /* 0x019c800a050075a7 */ /* 0x001064000800017f */
[----:B-1----:R-:W-:Y:S05]  /*11270*/  @!P0 NANOSLEEP.SYNCS 0x989680 ;  /* 0x009896800000895d */ /* 0x002fea0003900000 */
[----:B------:R-:W1:Y:S02]  /*11280*/  @!P0 SYNCS.PHASECHK.TRANS64 P0, [R5+URZ+0x19c80], R10 ;  /* 0x019c800a050085a7 */ /* 0x000e64000800007f */
[----:B-1----:R-:W-:Y:S05]  /*11290*/  @!P0 BRA `(.L_x_11251) ;  /* 0xfffffffc00f08947 */ /* 0x002fea000383ffff */
[----:B------:R-:W-:Y:S05]  /*112a0*/  BRA `(.L_x_11328) ;  /* 0xffffffcc00287947 */ /* 0x000fea000383ffff */
.L_x_11252:
        /* <DEDUP_REMOVED lines=8> */
.L_x_11330:
[----:B------:R-:W-:Y:S05]  /*11330*/  BSYNC B0 ;  /* 0x0000000000007941 */ /* 0x000fea0003800000 */
.L_x_11329:
        /* <DEDUP_REMOVED lines=9> */
.L_x_11331:
[----:B------:R-:W-:Y:S02]  /*113d0*/  IMAD.MOV.U32 R13, RZ, RZ, R21 ;  /* 0x000000ffff0d7224 */ /* 0x000fe400078e0015 */
[----:B------:R-:W-:Y:S02]  /*113e0*/  IMAD.MOV.U32 R12, RZ, RZ, 0x1 ;  /* 0x00000001ff0c7424 */ /* 0x000fe400078e00ff */
[----:B------:R-:W-:-:S07]  /*113f0*/  IMAD.MOV.U32 R2, RZ, RZ, R14 ;  /* 0x000000ffff027224 */ /* 0x000fce00078e000e */
[----:B------:R-:W-:Y:S05]  /*11400*/  WARPSYNC.COLLECTIVE R15, `(.L_x_11332) ;  /* 0x000000000f087348 */ /* 0x000fea0003c00000 */
[----:B------:R0:W1:Y:S02]  /*11410*/  SHFL.IDX P6, R14, R13, R12, R11 ;  /* 0x0000000c0d0e7389 */ /* 0x00006400000c000b */
[----:B01----:R-:W-:Y:S01]  /*11420*/  ENDCOLLECTIVE ;  /* 0x000000000000791b */ /* 0x003fe20003800000 */
.L_x_11332:
        /* <DEDUP_REMOVED lines=13> */
.L_x_11333:
[----:B------:R-:W-:Y:S01]  /*11500*/  IMAD.MOV.U32 R2, RZ, RZ, R14 ;  /* 0x000000ffff027224 */ /* 0x000fe200078e000e */
[----:B------:R-:W-:Y:S06]  /*11510*/  BRA `(.L_x_11334) ;  /* 0xffffffcc00207947 */ /* 0x000fec000383ffff */
.L_x_11257:
[----:B---3--:R3:W4:Y:S02]  /*11520*/  SYNCS.PHASECHK.TRANS64.TRYWAIT P0, [R5+URZ+0x19c40], R10 ;  /* 0x019c400a050075a7 */ /* 0x008724000800017f */
[----:B----4-:R-:W-:Y:S05]  /*11530*/  @!P0 NANOSLEEP.SYNCS 0x989680 ;  /* 0x009896800000895d */ /* 0x010fea0003900000 */
[----:B------:R-:W4:Y:S02]  /*11540*/  @!P0 SYNCS.PHASECHK.TRANS64 P0, [R5+URZ+0x19c40], R10 ;  /* 0x019c400a050085a7 */ /* 0x000f24000800007f */
[----:B----4-:R-:W-:Y:S05]  /*11550*/  @!P0 BRA `(.L_x_11257) ;  /* 0xfffffffc00f08947 */ /* 0x010fea000383ffff */
[----:B------:R-:W-:Y:S05]  /*11560*/  BRA `(.L_x_11335) ;  /* 0xffffffcc00787947 */ /* 0x000fea000383ffff */
.L_x_11258:
        /* <DEDUP_REMOVED lines=8> */
.L_x_11337:
[----:B------:R-:W-:Y:S05]  /*115f0*/  BSYNC B0 ;  /* 0x0000000000007941 */ /* 0x000fea0003800000 */
.L_x_11336:
        /* <DEDUP_REMOVED lines=8> */
.L_x_11338:
[----:B------:R-:W-:Y:S02]  /*11680*/  IMAD.MOV.U32 R13, RZ, RZ, R8 ;  /* 0x000000ffff0d7224 */ /* 0x000fe400078e0008 */
[----:B------:R-:W-:Y:S02]  /*11690*/  IMAD.MOV.U32 R12, RZ, RZ, 0x1 ;  /* 0x00000001ff0c7424 */ /* 0x000fe400078e00ff */
[----:B------:R-:W-:-:S07]  /*116a0*/  IMAD.MOV.U32 R2, RZ, RZ, R14 ;  /* 0x000000ffff027224 */ /* 0x000fce00078e000e */
[----:B------:R-:W-:Y:S05]  /*116b0*/  WARPSYNC.COLLECTIVE R15, `(.L_x_11339) ;  /* 0x000000000f087348 */ /* 0x000fea0003c00000 */
[----:B------:R0:W1:Y:S02]  /*116c0*/  SHFL.IDX P6, R14, R13, R12, R11 ;  /* 0x0000000c0d0e7389 */ /* 0x00006400000c000b */
[----:B01----:R-:W-:Y:S01]  /*116d0*/  ENDCOLLECTIVE ;  /* 0x000000000000791b */ /* 0x003fe20003800000 */
.L_x_11339:
        /* <DEDUP_REMOVED lines=13> */
.L_x_11340:
[----:B------:R-:W-:Y:S01]  /*117b0*/  IMAD.MOV.U32 R2, RZ, RZ, R14 ;  /* 0x000000ffff027224 */ /* 0x000fe200078e000e */
[----:B------:R-:W-:Y:S06]  /*117c0*/  BRA `(.L_x_11341) ;  /* 0xffffffcc00687947 */ /* 0x000fec000383ffff */
.L_x_11263:
[----:B------:R0:W0:Y:S02]  /*117d0*/  SYNCS.PHASECHK.TRANS64.TRYWAIT P2, [R2+URZ+0x19c70], R3 ;  /* 0x019c7003020075a7 */ /* 0x000024000804017f */
[----:B0-----:R-:W-:Y:S05]  /*117e0*/  @!P2 NANOSLEEP.SYNCS 0x989680 ;  /* 0x009896800000a95d */ /* 0x001fea0003900000 */
[----:B------:R-:W0:Y:S02]  /*117f0*/  @!P2 SYNCS.PHASECHK.TRANS64 P2, [R2+URZ+0x19c70], R3 ;  /* 0x019c70030200a5a7 */ /* 0x000e24000804007f */
[----:B0-----:R-:W-:Y:S05]  /*11800*/  @!P2 BRA `(.L_x_11263) ;  /* 0xfffffffc00f0a947 */ /* 0x001fea000383ffff */
[----:B------:R-:W-:Y:S05]  /*11810*/  BRA `(.L_x_11342) ;  /* 0xffffffcc00d47947 */ /* 0x000fea000383ffff */
.L_x_11265:
[----:B0-----:R0:W2:Y:S02]  /*11820*/  SYNCS.PHASECHK.TRANS64.TRYWAIT P2, [R2+URZ+0x19c60], R3 ;  /* 0x019c6003020075a7 */ /* 0x0010a4000804017f */
[----:B--2---:R-:W-:Y:S05]  /*11830*/  @!P2 NANOSLEEP.SYNCS 0x989680 ;  /* 0x009896800000a95d */ /* 0x004fea0003900000 */
[----:B------:R-:W2:Y:S02]  /*11840*/  @!P2 SYNCS.PHASECHK.TRANS64 P2, [R2+URZ+0x19c60], R3 ;  /* 0x019c60030200a5a7 */ /* 0x000ea4000804007f */
[----:B--2---:R-:W-:Y:S05]  /*11850*/  @!P2 BRA `(.L_x_11265) ;  /* 0xfffffffc00f0a947 */ /* 0x004fea000383ffff */
[----:B------:R-:W-:Y:S05]  /*11860*/  BRA `(.L_x_11343) ;  /* 0xffffffcc00e47947 */ /* 0x000fea000383ffff */
.L_x_11273:
[----:B0-----:R0:W1:Y:S02]  /*11870*/  SYNCS.PHASECHK.TRANS64.TRYWAIT P1, [R0+URZ+0x19c70], R3 ;  /* 0x019c7003000075a7 */ /* 0x001064000802017f */
[----:B-1----:R-:W-:Y:S05]  /*11880*/  @!P1 NANOSLEEP.SYNCS 0x989680 ;  /* 0x009896800000995d */ /* 0x002fea0003900000 */
[----:B------:R-:W1:Y:S02]  /*11890*/  @!P1 SYNCS.PHASECHK.TRANS64 P1, [R0+URZ+0x19c70], R3 ;  /* 0x019c7003000095a7 */ /* 0x000e64000802007f */
[----:B-1----:R-:W-:Y:S05]  /*118a0*/  @!P1 BRA `(.L_x_11273) ;  /* 0xfffffffc00f09947 */ /* 0x002fea000383ffff */
[----:B------:R-:W-:Y:S05]  /*118b0*/  BRA `(.L_x_11344) ;  /* 0xffffffd400847947 */ /* 0x000fea000383ffff */
.L_x_11275:
[----:B0-----:R0:W1:Y:S02]  /*118c0*/  SYNCS.PHASECHK.TRANS64.TRYWAIT P1, [R0+URZ+0x19c60], R3 ;  /* 0x019c6003000075a7 */ /* 0x001064000802017f */
[----:B-1----:R-:W-:Y:S05]  /*118d0*/  @!P1 NANOSLEEP.SYNCS 0x989680 ;  /* 0x009896800000995d */ /* 0x002fea0003900000 */
[----:B------:R-:W1:Y:S02]  /*118e0*/  @!P1 SYNCS.PHASECHK.TRANS64 P1, [R0+URZ+0x19c60], R3 ;  /* 0x019c6003000095a7 */ /* 0x000e64000802007f */
[----:B-1----:R-:W-:Y:S05]  /*118f0*/  @!P1 BRA `(.L_x_11275) ;  /* 0xfffffffc00f09947 */ /* 0x002fea000383ffff */
[----:B------:R-:W-:Y:S05]  /*11900*/  BRA `(.L_x_11345) ;  /* 0xffffffd400907947 */ /* 0x000fea000383ffff */
.L_x_11287:
[----:B0-----:R0:W1:Y:S02]  /*11910*/  SYNCS.PHASECHK.TRANS64.TRYWAIT P0, [R4+URZ+0x19c20], R0 ;  /* 0x019c2000040075a7 */ /* 0x001064000800017f */
[----:B-1----:R-:W-:Y:S05]  /*11920*/  @!P0 NANOSLEEP.SYNCS 0x989680 ;  /* 0x009896800000895d */ /* 0x002fea0003900000 */
[----:B------:R-:W1:Y:S02]  /*11930*/  @!P0 SYNCS.PHASECHK.TRANS64 P0, [R4+URZ+0x19c20], R0 ;  /* 0x019c2000040085a7 */ /* 0x000e64000800007f */
[----:B-1----:R-:W-:Y:S05]  /*11940*/  @!P0 BRA `(.L_x_11287) ;  /* 0xfffffffc00f08947 */ /* 0x002fea000383ffff */
[----:B------:R-:W-:Y:S05]  /*11950*/  BRA `(.L_x_11346) ;  /* 0xffffffe800207947 */ /* 0x000fea000383ffff */
.L_x_11288:
        /* <DEDUP_REMOVED lines=11> */
.L_x_11348:
[----:B------:R-:W-:Y:S05]  /*11a10*/  BSYNC B0 ;  /* 0x0000000000007941 */ /* 0x000fea0003800000 */
.L_x_11347:
[----:B------:R-:W-:Y:S05]  /*11a20*/  BRA `(.L_x_11349) ;  /* 0xffffffe800087947 */ /* 0x000fea000383ffff */
.L_x_11291:
[----:B------:R-:W-:Y:S01]  /*11a30*/  BSSY B1, `(.L_x_11350) ;  /* 0x0000006000017945 */ /* 0x000fe20003800000 */
[----:B------:R-:W-:-:S07]  /*11a40*/  IMAD.MOV.U32 R15, RZ, RZ, -0x1 ;  /* 0xffffffffff0f7424 */ /* 0x000fce00078e00ff */
[----:B0-----:R-:W-:Y:S05]  /*11a50*/  WARPSYNC.COLLECTIVE R15, `(.L_x_11351) ;  /* 0x000000000f0c7348 */ /* 0x001fea0003c00000 */
[----:B------:R-:W-:Y:S02]  /*11a60*/  ELECT P6, UR62, PT ;  /* 0x00000000003e782f */ /* 0x000fe400038c0000 */
[----:B------:R-:W-:Y:S01]  /*11a70*/  MOV R14, UR62 ;  /* 0x0000003e000e7c02 */ /* 0x000fe20008000f00 */
[----:B0-----:R-:W-:Y:S10]  /*11a80*/  ENDCOLLECTIVE ;  /* 0x000000000000791b */ /* 0x001ff40003800000 */
.L_x_11351:
[----:B------:R-:W-:Y:S05]  /*11a90*/  BSYNC B1 ;  /* 0x0000000000017941 */ /* 0x000fea0003800000 */
.L_x_11350:
[----:B------:R-:W-:Y:S05]  /*11aa0*/  BRA `(.L_x_11352) ;  /* 0xffffffe800007947 */ /* 0x000fea000383ffff */
.L_x_11293:
[----:B0-----:R0:W1:Y:S02]  /*11ab0*/  SYNCS.PHASECHK.TRANS64.TRYWAIT P1, [R5+URZ+0x19c40], R0 ;  /* 0x019c4000050075a7 */ /* 0x001064000802017f */
[----:B-1----:R-:W-:Y:S05]  /*11ac0*/  @!P1 NANOSLEEP.SYNCS 0x989680 ;  /* 0x009896800000995d */ /* 0x002fea0003900000 */
[----:B------:R-:W1:Y:S02]  /*11ad0*/  @!P1 SYNCS.PHASECHK.TRANS64 P1, [R5+URZ+0x19c40], R0 ;  /* 0x019c4000050095a7 */ /* 0x000e64000802007f */
[----:B-1----:R-:W-:Y:S05]  /*11ae0*/  @!P1 BRA `(.L_x_11293) ;  /* 0xfffffffc00f09947 */ /* 0x002fea000383ffff */
[----:B------:R-:W-:Y:S05]  /*11af0*/  BRA `(.L_x_11353) ;  /* 0xffffffe800207947 */ /* 0x000fea000383ffff */
.L_x_11295:
[----:B-1----:R1:W2:Y:S02]  /*11b00*/  SYNCS.PHASECHK.TRANS64.TRYWAIT P1, [R19+URZ+0x19c40], R2 ;  /* 0x019c4002130075a7 */ /* 0x0022a4000802017f */
[----:B--2---:R-:W-:Y:S05]  /*11b10*/  @!P1 NANOSLEEP.SYNCS 0x989680 ;  /* 0x009896800000995d */ /* 0x004fea0003900000 */
[----:B------:R-:W2:Y:S02]  /*11b20*/  @!P1 SYNCS.PHASECHK.TRANS64 P1, [R19+URZ+0x19c40], R2 ;  /* 0x019c4002130095a7 */ /* 0x000ea4000802007f */
[----:B--2---:R-:W-:Y:S05]  /*11b30*/  @!P1 BRA `(.L_x_11295) ;  /* 0xfffffffc00f09947 */ /* 0x004fea000383ffff */
[----:B------:R-:W-:Y:S05]  /*11b40*/  BRA `(.L_x_11354) ;  /* 0xffffffe8002c7947 */ /* 0x000fea000383ffff */
.L_x_11297:
[----:B--2---:R2:W3:Y:S02]  /*11b50*/  SYNCS.PHASECHK.TRANS64.TRYWAIT P1, [R5+URZ+0x19c60], R0 ;  /* 0x019c6000050075a7 */ /* 0x0044e4000802017f */
[----:B---3--:R-:W-:Y:S05]  /*11b60*/  @!P1 NANOSLEEP.SYNCS 0x989680 ;  /* 0x009896800000995d */ /* 0x008fea0003900000 */
[----:B------:R-:W3:Y:S02]  /*11b70*/  @!P1 SYNCS.PHASECHK.TRANS64 P1, [R5+URZ+0x19c60], R0 ;  /* 0x019c6000050095a7 */ /* 0x000ee4000802007f */
[----:B---3--:R-:W-:Y:S05]  /*11b80*/  @!P1 BRA `(.L_x_11297) ;  /* 0xfffffffc00f09947 */ /* 0x008fea000383ffff */
[----:B------:R-:W-:Y:S05]  /*11b90*/  BRA `(.L_x_11355) ;  /* 0xffffffe800287947 */ /* 0x000fea000383ffff */
.L_x_11299:
[----:B---3--:R3:W4:Y:S02]  /*11ba0*/  SYNCS.PHASECHK.TRANS64.TRYWAIT P1, [R19+URZ+0x19c60], R2 ;  /* 0x019c6002130075a7 */ /* 0x008724000802017f */
[----:B----4-:R-:W-:Y:S05]  /*11bb0*/  @!P1 NANOSLEEP.SYNCS 0x989680 ;  /* 0x009896800000995d */ /* 0x010fea0003900000 */
[----:B------:R-:W4:Y:S02]  /*11bc0*/  @!P1 SYNCS.PHASECHK.TRANS64 P1, [R19+URZ+0x19c60], R2 ;  /* 0x019c6002130095a7 */ /* 0x000f24000802007f */
[----:B----4-:R-:W-:Y:S05]  /*11bd0*/  @!P1 BRA `(.L_x_11299) ;  /* 0xfffffffc00f09947 */ /* 0x010fea000383ffff */
[----:B------:R-:W-:Y:S05]  /*11be0*/  BRA `(.L_x_11356) ;  /* 0xffffffe800247947 */ /* 0x000fea000383ffff */
.L_x_11301:
[----:B----4-:R4:W0:Y:S02]  /*11bf0*/  SYNCS.PHASECHK.TRANS64.TRYWAIT P1, [R5+URZ+0x19c80], R0 ;  /* 0x019c8000050075a7 */ /* 0x010824000802017f */
[----:B0-----:R-:W-:Y:S05]  /*11c00*/  @!P1 NANOSLEEP.SYNCS 0x989680 ;  /* 0x009896800000995d */ /* 0x001fea0003900000 */
[----:B------:R-:W0:Y:S02]  /*11c10*/  @!P1 SYNCS.PHASECHK.TRANS64 P1, [R5+URZ+0x19c80], R0 ;  /* 0x019c8000050095a7 */ /* 0x000e24000802007f */
[----:B0-----:R-:W-:Y:S05]  /*11c20*/  @!P1 BRA `(.L_x_11301) ;  /* 0xfffffffc00f09947 */ /* 0x001fea000383ffff */
[----:B------:R-:W-:Y:S05]  /*11c30*/  BRA `(.L_x_11357) ;  /* 0xffffffe800207947 */ /* 0x000fea000383ffff */
.L_x_11358:
        /* <DEDUP_REMOVED lines=12> */
.L_x_16294:


//--------------------- .text._ZN7cutlass13device_kernelIN5flash11enable_sm90INS1_16FlashAttnFwdSm90INS1_25CollectiveMainloopFwdSm90ILi2EN4cute5tupleIJNS5_1CILi1EEES8_S8_EEENS6_IJNS7_ILi192EEENS7_ILi128EEENS7_ILi96EEEEEELi96ENS_12float_e4m3_tEfNS_4arch4Sm90ELb0ELb0ELb1ELb1ELb1ELb1ELb0ELb1ELb1ELb1ELb1ELb0EEENS1_21CollectiveEpilogueFwdINS6_IJSA_SC_SB_EEES9_NS_10bfloat16_tESG_Li384ELb1ELb1ELb1ELb1EEENS1_36VarlenDynamicPersistentTileSchedulerILi192ELi128ELi384ELi128ELb1ELb1ELb1ELb0ELb1ELb1EEEEEEEEEvNT_6ParamsE --------------------------
	.section	.text._ZN7cutlass13device_kernelIN5flash11enable_sm90INS1_16FlashAttnFwdSm90INS1_25CollectiveMainloopFwdSm90ILi2EN4cute5tupleIJNS5_1CILi1EEES8_S8_EEENS6_IJNS7_ILi192EEENS7_ILi128EEENS7_ILi96EEEEEELi96ENS_12float_e4m3_tEfNS_4arch4Sm90ELb0ELb0ELb1ELb1ELb1ELb1ELb0ELb1ELb1ELb1ELb1ELb0EEENS1_21CollectiveEpilogueFwdINS6_IJSA_SC_SB_EEES9_NS_10bfloat16_tESG_Li384ELb1ELb1ELb1ELb1EEENS1_36VarlenDynamicPersistentTileSchedulerILi192ELi128ELi384ELi128ELb1ELb1ELb1ELb0ELb1ELb1EEEEEEEEEvNT_6ParamsE,"ax",@progbits
	.align	128
.text._ZN7cutlass13device_kernelIN5flash11enable_sm90INS1_16FlashAttnFwdSm90INS1_25CollectiveMainloopFwdSm90ILi2EN4cute5tupleIJNS5_1CILi1EEES8_S8_EEENS6_IJNS7_ILi192EEENS7_ILi128EEENS7_ILi96EEEEEELi96ENS_12float_e4m3_tEfNS_4arch4Sm90ELb0ELb0ELb1ELb1ELb1ELb1ELb0ELb1ELb1ELb1ELb1ELb0EEENS1_21CollectiveEpilogueFwdINS6_IJSA_SC_SB_EEES9_NS_10bfloat16_tESG_Li384ELb1ELb1ELb1ELb1EEENS1_36VarlenDynamicPersistentTileSchedulerILi192ELi128ELi384ELi128ELb1ELb1ELb1ELb0ELb1ELb1EEEEEEEEEvNT_6ParamsE:
        .type           _ZN7cutlass13device_kernelIN5flash11enable_sm90INS1_16FlashAttnFwdSm90INS1_25CollectiveMainloopFwdSm90ILi2EN4cute5tupleIJNS5_1CILi1EEES8_S8_EEENS6_IJNS7_ILi192EEENS7_ILi128EEENS7_ILi96EEEEEELi96ENS_12float_e4m3_tEfNS_4arch4Sm90ELb0ELb0ELb1ELb1ELb1ELb1ELb0ELb1ELb1ELb1ELb1ELb0EEENS1_21CollectiveEpilogueFwdINS6_IJSA_SC_SB_EEES9_NS_10bfloat16_tESG_Li384ELb1ELb1ELb1ELb1EEENS1_36VarlenDynamicPersistentTileSchedulerILi192ELi128ELi384ELi128ELb1ELb1ELb1ELb0ELb1ELb1EEEEEEEEEvNT_6ParamsE,@function
        .size           _ZN7cutlass13device_kernelIN5flash11enable_sm90INS1_16FlashAttnFwdSm90INS1_25CollectiveMainloopFwdSm90ILi2EN4cute5tupleIJNS5_1CILi1EEES8_S8_EEENS6_IJNS7_ILi192EEENS7_ILi128EEENS7_ILi96EEEEEELi96ENS_12float_e4m3_tEfNS_4arch4Sm90ELb0ELb0ELb1ELb1ELb1ELb1ELb0ELb1ELb1ELb1ELb1ELb0EEENS1_21CollectiveEpilogueFwdINS6_IJSA_SC_SB_EEES9_NS_10bfloat16_tESG_Li384ELb1ELb1ELb1ELb1EEENS1_36VarlenDynamicPersistentTileSchedulerILi192ELi128ELi384ELi128ELb1ELb1ELb1ELb0ELb1ELb1EEEEEEEEEvNT_6ParamsE,(.L_x_16295 - _ZN7cutlass13device_kernelIN5flash11enable_sm90INS1_16FlashAttnFwdSm90INS1_25CollectiveMainloopFwdSm90ILi2EN4cute5tupleIJNS5_1CILi1EEES8_S8_EEENS6_IJNS7_ILi192EEENS7_ILi128EEENS7_ILi96EEEEEELi96ENS_12float_e4m3_tEfNS_4arch4Sm90ELb0ELb0ELb1ELb1ELb1ELb1ELb0ELb1ELb1ELb1ELb1ELb0EEENS1_21CollectiveEpilogueFwdINS6_IJSA_SC_SB_EEES9_NS_10bfloat16_tESG_Li384ELb1ELb1ELb1ELb1EEENS1_36VarlenDynamicPersistentTileSchedulerILi192ELi128ELi384ELi128ELb1ELb1ELb1ELb0ELb1ELb1EEEEEEEEEvNT_6ParamsE)
        .other          _ZN7cutlass13device_kernelIN5flash11enable_sm90INS1_16FlashAttnFwdSm90INS1_25CollectiveMainloopFwdSm90ILi2EN4cute5tupleIJNS5_1CILi1EEES8_S8_EEENS6_IJNS7_ILi192EEENS7_ILi128EEENS7_ILi96EEEEEELi96ENS_12float_e4m3_tEfNS_4arch4Sm90ELb0ELb0ELb1ELb1ELb1ELb1ELb0ELb1ELb1ELb1ELb1ELb0EEENS1_21CollectiveEpilogueFwdINS6_IJSA_SC_SB_EEES9_NS_10bfloat16_tESG_Li384ELb1ELb1ELb1ELb1EEENS1_36VarlenDynamicPersistentTileSchedulerILi192ELi128ELi384ELi128ELb1ELb1ELb1ELb0ELb1ELb1EEEEEEEEEvNT_6ParamsE,@"STO_CUDA_ENTRY STV_DEFAULT"
_ZN7cutlass13device_kernelIN5flash11enable_sm90INS1_16FlashAttnFwdSm90INS1_25CollectiveMainloopFwdSm90ILi2EN4cute5tupleIJNS5_1CILi1EEES8_S8_EEENS6_IJNS7_ILi192EEENS7_ILi128EEENS7_ILi96EEEEEELi96ENS_12float_e4m3_tEfNS_4arch4Sm90ELb0ELb0ELb1ELb1ELb1ELb1ELb0ELb1ELb1ELb1ELb1ELb0EEENS1_21CollectiveEpilogueFwdINS6_IJSA_SC_SB_EEES9_NS_10bfloat16_tESG_Li384ELb1ELb1ELb1ELb1EEENS1_36VarlenDynamicPersistentTileSchedulerILi192ELi128ELi384ELi128ELb1ELb1ELb1ELb0ELb1ELb1EEEEEEEEEvNT_6ParamsE:
        /* <DEDUP_REMOVED lines=18> */
.L_x_11360:
[----:B------:R-:W-:Y:S05]  /*0120*/  BSYNC B0 ;  /* 0x0000000000007941 */ /* 0x000fea0003800000 */
.L_x_11359:
        /* <DEDUP_REMOVED lines=41> */
.L_x_11361:
        /* <DEDUP_REMOVED lines=22> */
.L_x_11362:
        /* <DEDUP_REMOVED lines=18> */
.L_x_11363:
        /* <DEDUP_REMOVED lines=22> */
.L_x_11364:
        /* <DEDUP_REMOVED lines=23> */
.L_x_11365:
        /* <DEDUP_REMOVED lines=8> */
.L_x_11368:
[----:B------:R-:W-:-:S08]  /*0990*/  NOP ;  /* 0x0000000000007918 */ /* 0x000fd00000000000 */
[----:B------:R-:W0:Y:S02]  /*09a0*/  USETMAXREG.TRY_ALLOC.CTAPOOL UP0, 0xa0 ;  /* 0x000000a0000079c8 */ /* 0x000e240008000600 */
[----:B0-----:R-:W-:-:S13]  /*09b0*/  PLOP3.LUT P0, PT, PT, PT, UP0, 0x80, 0x0 ;  /* 0x000000000000781c */ /* 0x001fda0003f0f008 */
[----:B------:R-:W-:Y:S05]  /*09c0*/  @!P0 BRA `(.L_x_11368) ;  /* 0xfffffffc00f08947 */ /* 0x000fea000383ffff */
[----:B------:R-:W0:Y:S08]  /*09d0*/  S2UR UR4, SR_CgaCtaId ;  /* 0x00000000000479c3 */ /* 0x000e300000008800 */
[----:B------:R-:W-:Y:S06]  /*09e0*/  BAR.ARV 0x8, 0x200 ;  /* 0x0208000000007b1d */ /* 0x000fec0000002000 */
[----:B------:R-:W-:-:S02]  /*09f0*/  MOV R18, 0x400 ;  /* 0x0000040000127802 */ /* 0x000fc40000000f00 */
[----:B------:R-:W-:Y:S01]  /*0a00*/  BAR.SYNC.DEFER_BLOCKING 0x5, 0x200 ;  /* 0x0148000000007b1d */ /* 0x000fe20000010000 */
[----:B0-----:R-:W-:-:S05]  /*0a10*/  IMAD.U32 R0, RZ, RZ, UR4 ;  /* 0x00000004ff007e24 */ /* 0x001fca000f8e00ff */
[----:B------:R-:W-:Y:S01]  /*0a20*/  ULDC UR4, c[0x0][0xc3c] ;  /* 0x00030f0000047ab9 */ /* 0x000fe20000000800 */
[----:B------:R-:W-:Y:S01]  /*0a30*/  LEA R18, R0, R18, 0x18 ;  /* 0x0000001200127211 */ /* 0x000fe200078ec0ff */
[----:B------:R-:W-:Y:S04]  /*0a40*/  STL [R1+0x20], R0 ;  /* 0x0000200001007387 */ /* 0x000fe80000100800 */
[----:B------:R-:W0:Y:S01]  /*0a50*/  LDS.128 R28, [R18+0x19cd0] ;  /* 0x019cd000121c7984 */ /* 0x000e220000000c00 */
[----:B------:R-:W-:Y:S06]  /*0a60*/  BAR.ARV 0x4, 0x200 ;  /* 0x0108000000007b1d */ /* 0x000fec0000002000 */
[----:B0-----:R-:W-:-:S13]  /*0a70*/  ISETP.GE.AND P0, PT, R31, UR4, PT ;  /* 0x000000041f007c0c */ /* 0x001fda000bf06270 */
[----:B------:R-:W-:Y:S05]  /*0a80*/  @P0 BRA `(.L_x_11369) ;  /* 0x000001b400a80947 */ /* 0x000fea0003800000 */
[----:B------:R-:W0:Y:S01]  /*0a90*/  S2R R0, SR_TID.X ;  /* 0x0000000000007919 */ /* 0x000e220000002100 */
[----:B------:R-:W-:Y:S01]  /*0aa0*/  MOV R154, RZ ;  /* 0x000000ff009a7202 */ /* 0x000fe20000000f00 */
[----:B------:R-:W-:Y:S01]  /*0ab0*/  IMAD.MOV.U32 R156, RZ, RZ, RZ ;  /* 0x000000ffff9c7224 */ /* 0x000fe200078e00ff */
[----:B------:R-:W-:Y:S01]  /*0ac0*/  ULOP3.LUT UR36, UR37, 0x1, URZ, 0xfc, !UPT ;  /* 0x0000000125247892 */ /* 0x000fe2000f8efc3f */
[----:B0-----:R-:W-:-:S05]  /*0ad0*/  VIADD R21, R0, 0xffffff80 ;  /* 0xffffff8000157836 */ /* 0x001fca0000000000 */
[----:B------:R-:W-:Y:S02]  /*0ae0*/  SHF.R.S32.HI R0, RZ, 0x1f, R21 ;  /* 0x0000001fff007819 */ /* 0x000fe40000011415 */
[-C--:B------:R-:W-:Y:S02]  /*0af0*/  LEA.HI R6, R21, R21.reuse, RZ, 0x1 ;  /* 0x0000001515067211 */ /* 0x080fe400078f08ff */
[CC--:B------:R-:W-:Y:S02]  /*0b00*/  LEA.HI R2, R0.reuse, R21.reuse, RZ, 0x5 ;  /* 0x0000001500027211 */ /* 0x0c0fe400078f28ff */
[----:B------:R-:W-:Y:S02]  /*0b10*/  LEA.HI R3, R0, R21, RZ, 0x4 ;  /* 0x0000001500037211 */ /* 0x000fe400078f20ff */
[----:B------:R-:W-:Y:S01]  /*0b20*/  LOP3.LUT R7, R6, 0xfffffffe, RZ, 0xc0, !PT ;  /* 0xfffffffe06077812 */ /* 0x000fe200078ec0ff */
[----:B------:R-:W-:Y:S01]  /*0b30*/  IMAD.SHL.U32 R4, R2, 0x10, RZ ;  /* 0x0000001002047824 */ /* 0x000fe200078e00ff */
[----:B------:R-:W-:-:S02]  /*0b40*/  LOP3.LUT R2, R3, 0x7fffff0, RZ, 0xc0, !PT ;  /* 0x07fffff003027812 */ /* 0x000fc400078ec0ff */
[----:B------:R-:W-:Y:S01]  /*0b50*/  SHF.R.S32.HI R155, RZ, 0x1, R6 ;  /* 0x00000001ff9b7819 */ /* 0x000fe20000011406 */
[C---:B------:R-:W-:Y:S01]  /*0b60*/  IMAD.IADD R16, R21.reuse, 0x1, -R7 ;  /* 0x0000000115107824 */ /* 0x040fe200078e0a07 */
[----:B------:R-:W-:Y:S01]  /*0b70*/  LOP3.LUT R5, R4, 0xfffffe00, RZ, 0xc0, !PT ;  /* 0xfffffe0004057812 */ /* 0x000fe200078ec0ff */
[----:B------:R-:W-:Y:S01]  /*0b80*/  IMAD.IADD R4, R21, 0x1, -R2 ;  /* 0x0000000115047824 */ /* 0x000fe200078e0a02 */
[----:B------:R-:W-:Y:S01]  /*0b90*/  LEA.HI R2, R0, R21, RZ, 0x7 ;  /* 0x0000001500027211 */ /* 0x000fe200078f38ff */
[----:B------:R-:W-:Y:S01]  /*0ba0*/  IMAD.SHL.U32 R152, R16, 0x8, RZ ;  /* 0x0000000810987824 */ /* 0x000fe200078e00ff */
[----:B------:R-:W-:Y:S01]  /*0bb0*/  SHF.R.S32.HI R6, RZ, 0x1f, R6 ;  /* 0x0000001fff067819 */ /* 0x000fe20000011406 */
[----:B------:R-:W-:Y:S01]  /*0bc0*/  IMAD R4, R4, 0x20, R5 ;  /* 0x0000002004047824 */ /* 0x000fe200078e0205 */
[----:B------:R-:W-:Y:S01]  /*0bd0*/  LOP3.LUT R8, R2, 0xffffff80, RZ, 0xc0, !PT ;  /* 0xffffff8002087812 */ /* 0x000fe200078ec0ff */
[----:B------:R-:W-:Y:S01]  /*0be0*/  IMAD.SHL.U32 R16, R16, 0x10, RZ ;  /* 0x0000001010107824 */ /* 0x000fe200078e00ff */
[----:B------:R-:W-:-:S02]  /*0bf0*/  LEA.HI R6, R6, R155, RZ, 0x2 ;  /* 0x0000009b06067211 */ /* 0x000fc400078f10ff */
[----:B------:R-:W-:Y:S01]  /*0c00*/  SHF.R.S32.HI R19, RZ, 0x7, R2 ;  /* 0x00000007ff137819 */ /* 0x000fe20000011402 */
[----:B------:R-:W-:Y:S01]  /*0c10*/  IMAD.IADD R15, R21, 0x1, -R8 ;  /* 0x00000001150f7824 */ /* 0x000fe200078e0a08 */
[----:B------:R-:W-:Y:S01]  /*0c20*/  SHF.R.S32.HI R2, RZ, 0x4, R3 ;  /* 0x00000004ff027819 */ /* 0x000fe20000011403 */
[----:B------:R-:W-:Y:S01]  /*0c30*/  VIADD R23, R16, 0x40 ;  /* 0x0000004010177836 */ /* 0x000fe20000000000 */
[----:B------:R-:W-:Y:S02]  /*0c40*/  LOP3.LUT R6, R6, 0x7fffffc, RZ, 0xc0, !PT ;  /* 0x07fffffc06067812 */ /* 0x000fe400078ec0ff */
[----:B------:R-:W-:Y:S02]  /*0c50*/  SHF.R.S32.HI R8, RZ, 0x1f, R15 ;  /* 0x0000001fff087819 */ /* 0x000fe4000001140f */
[----:B------:R-:W-:Y:S01]  /*0c60*/  IADD3 R10, R152, 0x20, RZ ;  /* 0x00000020980a7810 */ /* 0x000fe20007ffe0ff */
[----:B------:R-:W-:Y:S01]  /*0c70*/  IMAD.IADD R7, R155, 0x1, -R6 ;  /* 0x000000019b077824 */ /* 0x000fe200078e0a06 */
[----:B------:R-:W-:-:S02]  /*0c80*/  LEA.HI R9, R8, R15, RZ, 0x2 ;  /* 0x0000000f08097211 */ /* 0x000fc400078f10ff */
[----:B------:R-:W-:Y:S01]  /*0c90*/  LEA.HI R3, R3, R2, RZ, 0x1 ;  /* 0x0000000203037211 */ /* 0x000fe200078f08ff */
[----:B------:R0:W-:Y:S01]  /*0ca0*/  STL [R1+0x18], R10 ;  /* 0x0000180a01007387 */ /* 0x0001e20000100800 */
[----:B------:R-:W-:Y:S01]  /*0cb0*/  LEA.HI R5, R0, R21, RZ, 0x3 ;  /* 0x0000001500057211 */ /* 0x000fe200078f18ff */
[----:B------:R-:W-:Y:S01]  /*0cc0*/  IMAD R12, R2, 0x8, R7 ;  /* 0x00000008020c7824 */ /* 0x000fe200078e0207 */
[--C-:B------:R-:W-:Y:S02]  /*0cd0*/  SHF.R.S32.HI R6, RZ, 0x2, R9.reuse ;  /* 0x00000002ff067819 */ /* 0x100fe40000011409 */
[----:B------:R-:W-:Y:S01]  /*0ce0*/  SHF.R.S32.HI R11, RZ, 0x1f, R9 ;  /* 0x0000001fff0b7819 */ /* 0x000fe20000011409 */
[----:B------:R-:W-:Y:S01]  /*0cf0*/  IMAD.SHL.U32 R13, R12, 0x20, RZ ;  /* 0x000000200c0d7824 */ /* 0x000fe200078e00ff */
[----:B------:R-:W-:Y:S02]  /*0d00*/  LOP3.LUT R3, R3, 0x1ffffffe, RZ, 0xc0, !PT ;  /* 0x1ffffffe03037812 */ /* 0x000fe400078ec0ff */
[----:B------:R-:W-:Y:S01]  /*0d10*/  SHF.R.S32.HI R5, RZ, 0x3, R5 ;  /* 0x00000003ff057819 */ /* 0x000fe20000011405 */
[----:B0-----:R-:W-:Y:S01]  /*0d20*/  IMAD.IADD R10, R152, 0x1, R10 ;  /* 0x00000001980a7824 */ /* 0x001fe200078e020a */
[----:B------:R-:W-:Y:S01]  /*0d30*/  LEA.HI R11, R11, R6, RZ, 0x3 ;  /* 0x000000060b0b7211 */ /* 0x000fe200078f18ff */
[----:B------:R-:W-:Y:S01]  /*0d40*/  IMAD.IADD R3, R2, 0x1, -R3 ;  /* 0x0000000102037824 */ /* 0x000fe200078e0a03 */
[----:B------:R-:W-:Y:S01]  /*0d50*/  LEA.HI R8, R8, R15, RZ, 0x5 ;  /* 0x0000000f08087211 */ /* 0x000fe200078f28ff */
[----:B------:R-:W-:Y:S01]  /*0d60*/  IMAD.HI R2, R19, 0x55555556, RZ ;  /* 0x5555555613027827 */ /* 0x000fe200078e02ff */
[----:B------:R-:W-:-:S02]  /*0d70*/  SHF.R.S32.HI R7, RZ, 0x1f, R10 ;  /* 0x0000001fff077819 */ /* 0x000fc4000001140a */
[----:B------:R-:W-:Y:S01]  /*0d80*/  LOP3.LUT R11, R11, 0xfffffff8, RZ, 0xc0, !PT ;  /* 0xfffffff80b0b7812 */ /* 0x000fe200078ec0ff */
[----:B------:R-:W-:Y:S01]  /*0d90*/  IMAD.SHL.U32 R5, R5, 0x80, RZ ;  /* 0x0000008005057824 */ /* 0x000fe200078e00ff */
[CC--:B------:R-:W-:Y:S02]  /*0da0*/  LEA.HI R157, R7.reuse, R10.reuse, RZ, 0x4 ;  /* 0x0000000a079d7211 */ /* 0x0c0fe400078f20ff */
[----:B------:R-:W-:Y:S01]  /*0db0*/  LEA.HI R7, R7, R10, RZ, 0x5 ;  /* 0x0000000a07077211 */ /* 0x000fe200078f28ff */
[----:B------:R-:W-:Y:S01]  /*0dc0*/  IMAD.IADD R11, R6, 0x1, -R11 ;  /* 0x00000001060b7824 */ /* 0x000fe200078e0a0b */
[----:B------:R-:W-:Y:S01]  /*0dd0*/  LEA.HI R2, R2, R2, RZ, 0x1 ;  /* 0x0000000202027211 */ /* 0x000fe200078f08ff */
[----:B------:R-:W-:Y:S01]  /*0de0*/  IMAD R6, R3, 0x8, R4 ;  /* 0x0000000803067824 */ /* 0x000fe200078e0204 */
[----:B------:R-:W-:Y:S02]  /*0df0*/  SHF.R.S32.HI R8, RZ, 0x5, R8 ;  /* 0x00000005ff087819 */ /* 0x000fe40000011408 */
[----:B------:R-:W-:Y:S01]  /*0e00*/  LOP3.LUT R20, R5, 0x80, RZ, 0xc0, !PT ;  /* 0x0000008005147812 */ /* 0x000fe200078ec0ff */
[----:B------:R-:W-:Y:S01]  /*0e10*/  IMAD R2, R2, -0x3, R19 ;  /* 0xfffffffd02027824 */ /* 0x000fe200078e0213 */
[----:B------:R-:W-:Y:S01]  /*0e20*/  SHF.R.S32.HI R7, RZ, 0x5, R7 ;  /* 0x00000005ff077819 */ /* 0x000fe20000011407 */
[----:B------:R-:W-:Y:S01]  /*0e30*/  IMAD R11, R8, 0x10, R11 ;  /* 0x00000010080b7824 */ /* 0x000fe200078e020b */
[----:B------:R-:W-:Y:S01]  /*0e40*/  SHF.R.U32.HI R14, RZ, 0x3, R20 ;  /* 0x00000003ff0e7819 */ /* 0x000fe20000011614 */
[----:B------:R-:W-:Y:S01]  /*0e50*/  STL [R1+0x4], R20 ;  /* 0x0000041401007387 */ /* 0x000fe20000100800 */
[----:B------:R-:W-:Y:S01]  /*0e60*/  LOP3.LUT R5, R20, 0x10, R157, 0xf8, !PT ;  /* 0x0000001014057812 */ /* 0x000fe200078ef89d */
[----:B------:R-:W-:Y:S01]  /*0e70*/  IMAD R7, R7, 0x1800, R13 ;  /* 0x0000180007077824 */ /* 0x000fe200078e020d */
[----:B------:R-:W-:Y:S01]  /*0e80*/  LEA.HI R0, R0, R21, RZ, 0x2 ;  /* 0x0000001500007211 */ /* 0x000fe200078f10ff */
[----:B------:R-:W-:Y:S01]  /*0e90*/  IMAD R3, R2, 0x40, R11 ;  /* 0x0000004002037824 */ /* 0x000fe200078e020b */
[----:B------:R-:W-:Y:S01]  /*0ea0*/  LOP3.LUT R5, R5, R14, RZ, 0x3c, !PT ;  /* 0x0000000e05057212 */ /* 0x000fe200078e3cff */
[----:B------:R-:W-:Y:S01]  /*0eb0*/  STL [R1+0x1c], R13 ;  /* 0x00001c0d01007387 */ /* 0x000fe20000100800 */
[----:B------:R-:W-:Y:S01]  /*0ec0*/  LOP3.LUT R2, R0, 0xfffffffc, RZ, 0xc0, !PT ;  /* 0xfffffffc00027812 */ /* 0x000fe200078ec0ff */
[----:B------:R-:W-:Y:S01]  /*0ed0*/  IMAD.MOV.U32 R19, RZ, RZ, RZ ;  /* 0x000000ffff137224 */ /* 0x000fe200078e00ff */
[----:B------:R-:W-:Y:S01]  /*0ee0*/  IADD3 R4, R18, R7, R5 ;  /* 0x0000000712047210 */ /* 0x000fe20007ffe005 */
[----:B------:R-:W-:Y:S01]  /*0ef0*/  STL [R1+0xa0], R14 ;  /* 0x0000a00e01007387 */ /* 0x000fe20000100800 */
[----:B------:R-:W-:Y:S01]  /*0f00*/  VIADD R5, R152, 0x10 ;  /* 0x0000001098057836 */ /* 0x000fe20000000000 */
[----:B------:R-:W-:-:S02]  /*0f10*/  LOP3.LUT R9, R9, 0x7ffffffc, RZ, 0xc0, !PT ;  /* 0x7ffffffc09097812 */ /* 0x000fc400078ec0ff */
[----:B------:R0:W-:Y:S01]  /*0f20*/  STL [R1+0xac], R6 ;  /* 0x0000ac0601007387 */ /* 0x0001e20000100800 */
[----:B------:R-:W-:Y:S02]  /*0f30*/  SHF.R.S32.HI R7, RZ, 0x1f, R23 ;  /* 0x0000001fff077819 */ /* 0x000fe40000011417 */
[----:B------:R-:W-:Y:S01]  /*0f40*/  IMAD.IADD R9, R15, 0x1, -R9 ;  /* 0x000000010f097824 */ /* 0x000fe200078e0a09 */
[----:B------:R1:W-:Y:S01]  /*0f50*/  STL [R1+0x9c], R4 ;  /* 0x00009c0401007387 */ /* 0x0003e20000100800 */
[----:B------:R-:W-:-:S03]  /*0f60*/  SHF.R.S32.HI R157, RZ, 0x4, R157 ;  /* 0x00000004ff9d7819 */ /* 0x000fc6000001149d */
[----:B------:R-:W-:Y:S01]  /*0f70*/  STL [R1+0xa4], R3 ;  /* 0x0000a40301007387 */ /* 0x000fe20000100800 */
[----:B------:R-:W-:Y:S01]  /*0f80*/  SHF.L.U32 R10, R9, 0x1, RZ ;  /* 0x00000001090a7819 */ /* 0x000fe200000006ff */
[----:B0-----:R-:W-:Y:S01]  /*0f90*/  IMAD.IADD R6, R21, 0x1, -R2 ;  /* 0x0000000115067824 */ /* 0x001fe200078e0a02 */
[----:B------:R-:W-:Y:S01]  /*0fa0*/  SHF.R.S32.HI R2, RZ, 0x2, R0 ;  /* 0x00000002ff027819 */ /* 0x000fe20000011400 */
[----:B------:R-:W-:Y:S02]  /*0fb0*/  STL [R1+0x48], RZ ;  /* 0x000048ff01007387 */ /* 0x000fe40000100800 */
[C---:B-1----:R-:W-:Y:S01]  /*0fc0*/  IMAD.SHL.U32 R4, R6.reuse, 0x8, RZ ;  /* 0x0000000806047824 */ /* 0x042fe200078e00ff */
[----:B------:R-:W-:Y:S01]  /*0fd0*/  LEA.HI R0, R6, R6, RZ, 0x1 ;  /* 0x0000000606007211 */ /* 0x000fe200078f08ff */
[----:B------:R-:W-:Y:S01]  /*0fe0*/  STL [R1], RZ ;  /* 0x000000ff01007387 */ /* 0x000fe20000100800 */
[----:B------:R-:W-:Y:S02]  /*0ff0*/  VIADD R9, R10, 0x28 ;  /* 0x000000280a097836 */ /* 0x000fe40000000000 */
[----:B------:R-:W-:Y:S01]  /*1000*/  LOP3.LUT R2, R0, 0x1ffffffe, RZ, 0xc0, !PT ;  /* 0x1ffffffe00027812 */ /* 0x000fe200078ec0ff */
[----:B------:R-:W-:Y:S01]  /*1010*/  STL [R1+0x34], R4 ;  /* 0x0000340401007387 */ /* 0x000fe20000100800 */
[----:B------:R-:W-:Y:S01]  /*1020*/  LOP3.LUT R0, R20, 0x10, R16, 0xf8, !PT ;  /* 0x0000001014007812 */ /* 0x000fe200078ef810 */
[----:B------:R-:W-:-:S02]  /*1030*/  VIADD R8, R10, 0x30 ;  /* 0x000000300a087836 */ /* 0x000fc40000000000 */
[----:B------:R0:W-:Y:S01]  /*1040*/  STL [R1+0xc], R5 ;  /* 0x00000c0501007387 */ /* 0x0001e20000100800 */
[----:B------:R-:W-:Y:S01]  /*1050*/  LOP3.LUT R0, R0, R14, RZ, 0x3c, !PT ;  /* 0x0000000e00007212 */ /* 0x000fe200078e3cff */
[----:B------:R-:W-:Y:S02]  /*1060*/  IMAD.IADD R2, R6, 0x1, -R2 ;  /* 0x0000000106027824 */ /* 0x000fe400078e0a02 */
[----:B------:R1:W-:Y:S01]  /*1070*/  STL [R1+0x8], R7 ;  /* 0x0000080701007387 */ /* 0x0003e20000100800 */
[----:B------:R-:W-:Y:S02]  /*1080*/  VIADD R6, R10, 0x40 ;  /* 0x000000400a067836 */ /* 0x000fe40000000000 */
[----:B------:R-:W-:Y:S02]  /*1090*/  IMAD.IADD R0, R13, 0x1, R0 ;  /* 0x000000010d007824 */ /* 0x000fe400078e0200 */
[C---:B0-----:R-:W-:Y:S02]  /*10a0*/  VIADD R5, R4.reuse, 0x20 ;  /* 0x0000002004057836 */ /* 0x041fe40000000000 */
[----:B------:R-:W-:-:S02]  /*10b0*/  VIADD R4, R4, 0x40 ;  /* 0x0000004004047836 */ /* 0x000fc40000000000 */
[----:B-1----:R-:W-:Y:S01]  /*10c0*/  VIADD R7, R10, 0x38 ;  /* 0x000000380a077836 */ /* 0x002fe20000000000 */
[----:B------:R0:W-:Y:S04]  /*10d0*/  STL [R1+0x54], R5 ;  /* 0x0000540501007387 */ /* 0x0001e80000100800 */
[----:B------:R1:W-:Y:S01]  /*10e0*/  STL [R1+0x60], R4 ;  /* 0x0000600401007387 */ /* 0x0003e20000100800 */
[----:B0-----:R-:W-:Y:S02]  /*10f0*/  SHF.R.S32.HI R5, RZ, 0x1f, R5 ;  /* 0x0000001fff057819 */ /* 0x001fe40000011405 */
[----:B-1----:R-:W-:-:S03]  /*1100*/  SHF.R.S32.HI R4, RZ, 0x1f, R4 ;  /* 0x0000001fff047819 */ /* 0x002fc60000011404 */
[----:B------:R0:W-:Y:S04]  /*1110*/  STL [R1+0xb4], R5 ;  /* 0x0000b40501007387 */ /* 0x0001e80000100800 */
[----:B------:R1:W-:Y:S04]  /*1120*/  STL [R1+0xb0], R4 ;  /* 0x0000b00401007387 */ /* 0x0003e80000100800 */
[----:B------:R-:W-:Y:S01]  /*1130*/  STL [R1+0x44], R10 ;  /* 0x0000440a01007387 */ /* 0x000fe20000100800 */
[----:B0-----:R-:W-:-:S03]  /*1140*/  VIADD R5, R10, 0x48 ;  /* 0x000000480a057836 */ /* 0x001fc60000000000 */
[----:B------:R0:W-:Y:S01]  /*1150*/  STL [R1+0x2c], R0 ;  /* 0x00002c0001007387 */ /* 0x0001e20000100800 */
[C---:B-1----:R-:W-:Y:S02]  /*1160*/  VIADD R4, R10.reuse, 0x50 ;  /* 0x000000500a047836 */ /* 0x042fe40000000000 */
[----:B0-----:R-:W-:-:S05]  /*1170*/  VIADD R0, R10, 0x20 ;  /* 0x000000200a007836 */ /* 0x001fca0000000000 */
[----:B------:R0:W-:Y:S04]  /*1180*/  STL [R1+0x5c], R0 ;  /* 0x00005c0001007387 */ /* 0x0001e80000100800 */
[----:B------:R1:W-:Y:S04]  /*1190*/  STL [R1+0x7c], R9 ;  /* 0x00007c0901007387 */ /* 0x0003e80000100800 */
[----:B------:R2:W-:Y:S01]  /*11a0*/  STL [R1+0x78], R8 ;  /* 0x0000780801007387 */ /* 0x0005e20000100800 */
[----:B0-----:R-:W-:Y:S01]  /*11b0*/  VIADD R0, R10, 0x58 ;  /* 0x000000580a007836 */ /* 0x001fe20000000000 */
[----:B------:R-:W-:-:S02]  /*11c0*/  SHF.R.S32.HI R10, RZ, 0x1f, R9 ;  /* 0x0000001fff0a7819 */ /* 0x000fc40000011409 */
[----:B------:R0:W-:Y:S01]  /*11d0*/  STL [R1+0x74], R7 ;  /* 0x0000740701007387 */ /* 0x0001e20000100800 */
[----:B-1----:R-:W-:-:S03]  /*11e0*/  SHF.R.S32.HI R9, RZ, 0x1f, R8 ;  /* 0x0000001fff097819 */ /* 0x002fc60000011408 */
[----:B------:R1:W-:Y:S01]  /*11f0*/  STL [R1+0x70], R6 ;  /* 0x0000700601007387 */ /* 0x0003e20000100800 */
[----:B--2---:R-:W-:-:S03]  /*1200*/  SHF.R.S32.HI R8, RZ, 0x1f, R7 ;  /* 0x0000001fff087819 */ /* 0x004fc60000011407 */
[----:B------:R2:W-:Y:S01]  /*1210*/  STL [R1+0x6c], R5 ;  /* 0x00006c0501007387 */ /* 0x0005e20000100800 */
[----:B0-----:R-:W-:-:S03]  /*1220*/  SHF.R.S32.HI R7, RZ, 0x1f, R6 ;  /* 0x0000001fff077819 */ /* 0x001fc60000011406 */
[----:B------:R-:W-:Y:S01]  /*1230*/  STL [R1+0x98], R10 ;  /* 0x0000980a01007387 */ /* 0x000fe20000100800 */
[----:B-1----:R-:W-:-:S03]  /*1240*/  SHF.R.S32.HI R6, RZ, 0x1f, R5 ;  /* 0x0000001fff067819 */ /* 0x002fc60000011405 */
[----:B------:R0:W-:Y:S01]  /*1250*/  STL [R1+0x68], R4 ;  /* 0x0000680401007387 */ /* 0x0001e20000100800 */
[----:B--2---:R-:W-:-:S03]  /*1260*/  SHF.R.S32.HI R5, RZ, 0x1f, R4 ;  /* 0x0000001fff057819 */ /* 0x004fc60000011404 */
[----:B------:R-:W-:Y:S04]  /*1270*/  STL [R1+0x94], R9 ;  /* 0x0000940901007387 */ /* 0x000fe80000100800 */
[----:B------:R1:W-:Y:S01]  /*1280*/  STL [R1+0x64], R0 ;  /* 0x0000640001007387 */ /* 0x0003e20000100800 */
[----:B0-----:R-:W-:-:S03]  /*1290*/  SHF.R.S32.HI R4, RZ, 0x1f, R0 ;  /* 0x0000001fff047819 */ /* 0x001fc60000011400 */
[----:B------:R0:W-:Y:S04]  /*12a0*/  STL [R1+0x90], R8 ;  /* 0x0000900801007387 */ /* 0x0001e80000100800 */
[----:B------:R0:W-:Y:S01]  /*12b0*/  STL [R1+0x8c], R7 ;  /* 0x00008c0701007387 */ /* 0x0001e20000100800 */
[----:B-1----:R-:W-:-:S03]  /*12c0*/  IMAD R0, R2, 0x8, R3 ;  /* 0x0000000802007824 */ /* 0x002fc600078e0203 */
[----:B------:R0:W-:Y:S04]  /*12d0*/  STL [R1+0x88], R6 ;  /* 0x0000880601007387 */ /* 0x0001e80000100800 */
[----:B------:R0:W-:Y:S04]  /*12e0*/  STL [R1+0x84], R5 ;  /* 0x0000840501007387 */ /* 0x0001e80000100800 */
[----:B------:R0:W-:Y:S04]  /*12f0*/  STL [R1+0xa8], R0 ;  /* 0x0000a80001007387 */ /* 0x0001e80000100800 */
[----:B------:R0:W-:Y:S02]  /*1300*/  STL [R1+0x80], R4 ;  /* 0x0000800401007387 */ /* 0x0001e40000100800 */
.L_x_11496:
[----:B012-4-:R-:W1:Y:S01]  /*1310*/  LDC.64 R2, c[0x0][0xc88] ;  /* 0x00032200ff027b82 */ /* 0x017e620000000a00 */
[----:B------:R-:W-:Y:S01]  /*1320*/  ULDC.64 UR4, c[0x0][0xa28] ;  /* 0x00028a0000047ab9 */ /* 0x000fe20000000a00 */
[----:B------:R-:W-:Y:S01]  /*1330*/  ULDC.64 UR8, c[0x0][0xa18] ;  /* 0x0002860000087ab9 */ /* 0x000fe20000000a00 */
[----:B------:R-:W-:Y:S01]  /*1340*/  ULDC.64 UR6, c[0x0][0xa08] ;  /* 0x0002820000067ab9 */ /* 0x000fe20000000a00 */
[----:B-1----:R-:W-:-:S05]  /*1350*/  IMAD.WIDE R2, R31, 0x4, R2 ;  /* 0x000000041f027825 */ /* 0x002fca00078e0202 */
[----:B------:R-:W2:Y:S01]  /*1360*/  LDG.E R33, desc[UR42][R2.64] ;  /* 0x0000002a02217981 */ /* 0x000ea2000c1e1900 */
[----:B------:R-:W-:Y:S01]  /*1370*/  ISETP.NE.U32.AND P2, PT, RZ, UR4, PT ;  /* 0x00000004ff007c0c */ /* 0x000fe2000bf45070 */
[----:B0--3--:R-:W-:Y:S01]  /*1380*/  IMAD.MOV.U32 R8, RZ, RZ, RZ ;  /* 0x000000ffff087224 */ /* 0x009fe200078e00ff */
[----:B------:R-:W-:Y:S01]  /*1390*/  ISETP.NE.U32.AND P1, PT, RZ, UR8, PT ;  /* 0x00000008ff007c0c */ /* 0x000fe2000bf25070 */
[----:B------:R-:W-:Y:S01]  /*13a0*/  IMAD.MOV.U32 R66, RZ, RZ, RZ ;  /* 0x000000ffff427224 */ /* 0x000fe200078e00ff */
[----:B------:R-:W-:Y:S02]  /*13b0*/  ISETP.NE.AND.EX P2, PT, RZ, UR5, PT, P2 ;  /* 0x00000005ff007c0c */ /* 0x000fe4000bf45320 */
[----:B------:R-:W-:Y:S02]  /*13c0*/  ISETP.NE.AND.EX P1, PT, RZ, UR9, PT, P1 ;  /* 0x00000009ff007c0c */ /* 0x000fe4000bf25310 */
[----:B------:R-:W-:-:S04]  /*13d0*/  ISETP.NE.U32.AND P0, PT, RZ, UR6, PT ;  /* 0x00000006ff007c0c */ /* 0x000fc8000bf05070 */
[----:B------:R-:W-:Y:S02]  /*13e0*/  ISETP.NE.AND.EX P0, PT, RZ, UR7, PT, P0 ;  /* 0x00000007ff007c0c */ /* 0x000fe4000bf05300 */
[----:B--2---:R-:W-:Y:S01]  /*13f0*/  SHF.R.S32.HI R0, RZ, 0x1f, R33 ;  /* 0x0000001fff007819 */ /* 0x004fe20000011421 */
[----:B------:R-:W-:Y:S02]  /*1400*/  STL [R1+0x30], R33 ;  /* 0x0000302101007387 */ /* 0x000fe40000100800 */
[C---:B------:R-:W-:Y:S02]  /*1410*/  @P2 LEA R2, P3, R33.reuse, UR4, 0x2 ;  /* 0x0000000421022c11 */ /* 0x040fe4000f8610ff */
[C---:B-----5:R-:W-:Y:S01]  /*1420*/  SHF.L.U32 R35, R33.reuse, 0x2, RZ ;  /* 0x0000000221237819 */ /* 0x060fe200000006ff */
[----:B------:R0:W-:Y:S01]  /*1430*/  STL [R1+0x4c], R0 ;  /* 0x00004c0001007387 */ /* 0x0001e20000100800 */
[C-C-:B------:R-:W-:Y:S01]  /*1440*/  @P2 LEA.HI.X R3, R33.reuse, UR5, R0.reuse, 0x2, P3 ;  /* 0x0000000521032c11 */ /* 0x140fe200098f1400 */
[----:B------:R-:W-:Y:S01]  /*1450*/  ULDC UR4, c[0x0][0x288] ;  /* 0x0000a20000047ab9 */ /* 0x000fe20000000800 */
[----:B------:R-:W-:Y:S01]  /*1460*/  SHF.L.U64.HI R34, R33, 0x2, R0 ;  /* 0x0000000221227819 */ /* 0x000fe20000010200 */
[----:B------:R1:W-:Y:S01]  /*1470*/  STL [R1+0x3c], R35 ;  /* 0x00003c2301007387 */ /* 0x0003e20000100800 */
[----:B------:R-:W-:-:S03]  /*1480*/  IADD3 R6, P4, R35, UR6, RZ ;  /* 0x0000000623067c10 */ /* 0x000fc6000ff9e0ff */
[----:B------:R2:W5:Y:S01]  /*1490*/  @P2 LDG.E R8, desc[UR42][R2.64] ;  /* 0x0000002a02082981 */ /* 0x000562000c1e1900 */
[----:B------:R-:W-:Y:S01]  /*14a0*/  @P1 IADD3 R4, P2, R35, UR8, RZ ;  /* 0x0000000823041c10 */ /* 0x000fe2000ff5e0ff */
[----:B------:R-:W-:Y:S01]  /*14b0*/  IMAD.U32 R24, RZ, RZ, UR4 ;  /* 0x00000004ff187e24 */ /* 0x000fe2000f8e00ff */
[C---:B------:R-:W-:Y:S01]  /*14c0*/  IADD3.X R7, R34.reuse, UR7, RZ, P4, !PT ;  /* 0x0000000722077c10 */ /* 0x040fe2000a7fe4ff */
[----:B------:R1:W-:Y:S01]  /*14d0*/  STL [R1+0x40], R34 ;  /* 0x0000402201007387 */ /* 0x0003e20000100800 */
[----:B------:R-:W-:Y:S01]  /*14e0*/  @P1 IADD3.X R5, R34, UR9, RZ, P2, !PT ;  /* 0x0000000922051c10 */ /* 0x000fe200097fe4ff */
[----:B------:R-:W-:Y:S01]  /*14f0*/  ULDC.64 UR4, c[0x0][0x418] ;  /* 0x0001060000047ab9 */ /* 0x000fe20000000a00 */
[----:B------:R-:W-:Y:S01]  /*1500*/  ULDC.64 UR8, c[0x0][0xa20] ;  /* 0x0002880000087ab9 */ /* 0x000fe20000000a00 */
[----:B------:R1:W5:Y:S04]  /*1510*/  @P0 LDG.E R66, desc[UR42][R6.64] ;  /* 0x0000002a06420981 */ /* 0x000368000c1e1900 */
[----:B------:R1:W5:Y:S04]  /*1520*/  @P1 LDG.E R24, desc[UR42][R4.64] ;  /* 0x0000002a04181981 */ /* 0x000368000c1e1900 */
[----:B------:R1:W-:Y:S01]  /*1530*/  STL [R1+0x50], R29 ;  /* 0x0000501d01007387 */ /* 0x0003e20000100800 */
[----:B------:R-:W-:Y:S01]  /*1540*/  UISETP.NE.U32.AND UP0, UPT, UR4, URZ, UPT ;  /* 0x0000003f0400728c */ /* 0x000fe2000bf05070 */
[----:B--2---:R-:W-:-:S02]  /*1550*/  LOP3.LUT R2, R30, 0xff000000, RZ, 0xc0, !PT ;  /* 0xff0000001e027812 */ /* 0x004fc400078ec0ff */
[----:B------:R-:W-:Y:S01]  /*1560*/  ULDC UR4, c[0x0][0x424] ;  /* 0x0001090000047ab9 */ /* 0x000fe20000000800 */
[----:B------:R-:W-:Y:S01]  /*1570*/  UISETP.NE.AND.EX UP0, UPT, UR5, URZ, UPT, UP0 ;  /* 0x0000003f0500728c */ /* 0x000fe2000bf05300 */
[----:B------:R-:W-:Y:S02]  /*1580*/  ISETP.NE.U32.AND P2, PT, RZ, UR8, PT ;  /* 0x00000008ff007c0c */ /* 0x000fe4000bf45070 */
[----:B------:R-:W-:Y:S01]  /*1590*/  ULDC UR5, c[0x0][0x2f0] ;  /* 0x0000bc0000057ab9 */ /* 0x000fe20000000800 */
[----:B------:R-:W-:Y:S01]  /*15a0*/  USEL UR4, UR4, 0x1, UP0 ;  /* 0x0000000104047887 */ /* 0x000fe20008000000 */
[----:B0-----:R-:W-:Y:S02]  /*15b0*/  LOP3.LUT R0, R30, 0xff0000, RZ, 0xc0, !PT ;  /* 0x00ff00001e007812 */ /* 0x001fe400078ec0ff */
[----:B------:R-:W-:Y:S01]  /*15c0*/  SHF.R.U32.HI R3, RZ, 0x8, R2 ;  /* 0x00000008ff037819 */ /* 0x000fe20000011602 */
[----:B------:R-:W-:Y:S01]  /*15d0*/  UIMAD UR4, UR4, UR5, URZ ;  /* 0x00000005040472a4 */ /* 0x000fe2000f8e023f */
[----:B------:R-:W-:-:S02]  /*15e0*/  ISETP.NE.AND.EX P2, PT, RZ, UR9, PT, P2 ;  /* 0x00000009ff007c0c */ /* 0x000fc4000bf45320 */
[----:B------:R-:W-:Y:S01]  /*15f0*/  ULDC UR5, c[0x0][0x348] ;  /* 0x0000d20000057ab9 */ /* 0x000fe20000000800 */
[----:B------:R-:W-:Y:S02]  /*1600*/  LEA.HI R9, R0, R3, RZ, 0x10 ;  /* 0x0000000300097211 */ /* 0x000fe400078f80ff */
[----:B------:R-:W-:Y:S01]  /*1610*/  LOP3.LUT R22, R30, 0xffff, RZ, 0xc0, !PT ;  /* 0x0000ffff1e167812 */ /* 0x000fe200078ec0ff */
[----:B-1----:R-:W-:Y:S07]  /*1620*/  @P1 BRA `(.L_x_11370) ;  /* 0x0000000000241947 */ /* 0x002fee0003800000 */
        /* <DEDUP_REMOVED lines=9> */
.L_x_11370:
[----:B------:R-:W-:Y:S02]  /*16c0*/  IMAD.U32 R28, RZ, RZ, UR5 ;  /* 0x00000005ff1c7e24 */ /* 0x000fe4000f8e00ff */
[----:B------:R-:W-:Y:S01]  /*16d0*/  IMAD.U32 R31, RZ, RZ, UR4 ;  /* 0x00000004ff1f7e24 */ /* 0x000fe2000f8e00ff */
[----:B------:R-:W-:Y:S06]  /*16e0*/  @!P2 BRA `(.L_x_11371) ;  /* 0x000000000010a947 */ /* 0x000fec0003800000 */
[----:B------:R-:W-:-:S04]  /*16f0*/  IADD3 R2, P0, R35, UR8, RZ ;  /* 0x0000000823027c10 */ /* 0x000fc8000ff1e0ff */
[----:B------:R-:W-:-:S05]  /*1700*/  IADD3.X R3, R34, UR9, RZ, P0, !PT ;  /* 0x0000000922037c10 */ /* 0x000fca00087fe4ff */
[----:B------:R0:W5:Y:S01]  /*1710*/  LDG.E R31, desc[UR42][R2.64] ;  /* 0x0000002a021f7981 */ /* 0x000162000c1e1900 */
[----:B------:R-:W-:Y:S05]  /*1720*/  BRA `(.L_x_11372) ;  /* 0x0000000000107947 */ /* 0x000fea0003800000 */
.L_x_11371:
[----:B------:R-:W-:Y:S05]  /*1730*/  @!P0 BRA `(.L_x_11372) ;  /* 0x00000000000c8947 */ /* 0x000fea0003800000 */
[----:B------:R-:W2:Y:S04]  /*1740*/  LDG.E R0, desc[UR42][R6.64] ;  /* 0x0000002a06007981 */ /* 0x000ea8000c1e1900 */
[----:B------:R-:W2:Y:S02]  /*1750*/  LDG.E R31, desc[UR42][R6.64+0x4] ;  /* 0x0000042a061f7981 */ /* 0x000ea4000c1e1900 */
[----:B--2---:R-:W-:-:S07]  /*1760*/  IMAD.IADD R31, R31, 0x1, -R0 ;  /* 0x000000011f1f7824 */ /* 0x004fce00078e0a00 */
.L_x_11372:
[----:B------:R-:W-:Y:S01]  /*1770*/  ULDC.64 UR4, c[0x0][0xa10] ;  /* 0x0002840000047ab9 */ /* 0x000fe20000000a00 */
[----:B------:R-:W2:Y:S01]  /*1780*/  LDL.LU R30, [R1+0x24] ;  /* 0x00002400011e7983 */ /* 0x000ea20000300800 */
[----:B------:R-:W-:-:S04]  /*1790*/  ISETP.NE.U32.AND P0, PT, RZ, UR4, PT ;  /* 0x00000004ff007c0c */ /* 0x000fc8000bf05070 */
[----:B------:R-:W-:Y:S01]  /*17a0*/  ISETP.NE.AND.EX P0, PT, RZ, UR5, PT, P0 ;  /* 0x00000005ff007c0c */ /* 0x000fe2000bf05300 */
[----:B------:R-:W-:Y:S02]  /*17b0*/  ULDC.64 UR4, c[0x0][0xa30] ;  /* 0x00028c0000047ab9 */ /* 0x000fe40000000a00 */
[----:B------:R-:W-:-:S10]  /*17c0*/  ISETP.NE.U32.AND P1, PT, RZ, UR4, PT ;  /* 0x00000004ff007c0c */ /* 0x000fd4000bf25070 */
[----:B0-----:R-:W0:Y:S02]  /*17d0*/  @P0 LDC.64 R2, c[0x0][0xa10] ;  /* 0x00028400ff020b82 */ /* 0x001e240000000a00 */
[----:B0-----:R-:W-:-:S05]  /*17e0*/  @P0 IMAD.WIDE R2, R33, 0x4, R2 ;  /* 0x0000000421020825 */ /* 0x001fca00078e0202 */
[----:B------:R-:W3:Y:S04]  /*17f0*/  @P0 LDG.E R0, desc[UR42][R2.64] ;  /* 0x0000002a02000981 */ /* 0x000ee8000c1e1900 */
[----:B------:R-:W3:Y:S01]  /*1800*/  @P0 LDG.E R7, desc[UR42][R2.64+0x4] ;  /* 0x0000042a02070981 */ /* 0x000ee2000c1e1900 */
[----:B------:R-:W-:Y:S01]  /*1810*/  ISETP.NE.AND.EX P1, PT, RZ, UR5, PT, P1 ;  /* 0x00000005ff007c0c */ /* 0x000fe2000bf25310 */
[----:B-----5:R-:W-:-:S12]  /*1820*/  IMAD.MOV.U32 R25, RZ, RZ, R31 ;  /* 0x000000ffff197224 */ /* 0x020fd800078e001f */
[----:B------:R-:W-:-:S04]  /*1830*/  @P1 IADD3 R4, P2, R35, UR4, RZ ;  /* 0x0000000423041c10 */ /* 0x000fc8000ff5e0ff */
[----:B------:R-:W-:-:S05]  /*1840*/  @P1 IADD3.X R5, R34, UR5, RZ, P2, !PT ;  /* 0x0000000522051c10 */ /* 0x000fca00097fe4ff */
[----:B------:R0:W5:Y:S01]  /*1850*/  @P1 LDG.E R25, desc[UR42][R4.64] ;  /* 0x0000002a04191981 */ /* 0x000162000c1e1900 */
[----:B------:R-:W-:Y:S01]  /*1860*/  IMAD.IADD R11, R31, 0x1, -R8 ;  /* 0x000000011f0b7824 */ /* 0x000fe200078e0a08 */
[----:B------:R-:W-:Y:S01]  /*1870*/  LOP3.LUT R12, R9, 0xff, RZ, 0xc0, !PT ;  /* 0x000000ff090c7812 */ /* 0x000fe200078ec0ff */
[----:B------:R-:W-:Y:S01]  /*1880*/  BSSY B0, `(.L_x_11373) ;  /* 0x000002d000007945 */ /* 0x000fe20003800000 */
[----:B------:R-:W-:-:S03]  /*1890*/  SHF.R.U32.HI R6, RZ, 0x10, R9 ;  /* 0x00000010ff067819 */ /* 0x000fc60000011609 */
[----:B------:R0:W-:Y:S04]  /*18a0*/  STL [R1+0x58], R12 ;  /* 0x0000580c01007387 */ /* 0x0001e80000100800 */
[----:B------:R0:W-:Y:S01]  /*18b0*/  STL [R1+0x38], R6 ;  /* 0x0000380601007387 */ /* 0x0001e20000100800 */
[----:B--2---:R-:W-:Y:S01]  /*18c0*/  LOP3.LUT R30, R30, 0xfffffffb, RZ, 0xc0, !PT ;  /* 0xfffffffb1e1e7812 */ /* 0x004fe200078ec0ff */
[----:B---3--:R-:W-:-:S05]  /*18d0*/  @P0 IMAD.IADD R28, R7, 0x1, -R0 ;  /* 0x00000001071c0824 */ /* 0x008fca00078e0a00 */
[----:B------:R-:W-:-:S04]  /*18e0*/  IADD3 R88, R11, R28, RZ ;  /* 0x0000001c0b587210 */ /* 0x000fc80007ffe0ff */
[C---:B------:R-:W-:Y:S01]  /*18f0*/  ISETP.GE.AND P3, PT, R88.reuse, 0x1, PT ;  /* 0x000000015800780c */ /* 0x040fe20003f66270 */
[----:B------:R-:W-:-:S05]  /*1900*/  VIADD R0, R88, 0x7f ;  /* 0x0000007f58007836 */ /* 0x000fca0000000000 */
[----:B------:R-:W-:-:S04]  /*1910*/  SHF.R.S32.HI R3, RZ, 0x1f, R0 ;  /* 0x0000001fff037819 */ /* 0x000fc80000011400 */
[----:B------:R-:W-:Y:S01]  /*1920*/  LEA.HI R2, R3, R0, RZ, 0x7 ;  /* 0x0000000003027211 */ /* 0x000fe200078f38ff */
[----:B------:R-:W-:Y:S02]  /*1930*/  IMAD.MOV.U32 R3, RZ, RZ, RZ ;  /* 0x000000ffff037224 */ /* 0x000fe400078e00ff */
[----:B------:R-:W-:Y:S02]  /*1940*/  @P3 LOP3.LUT R30, R30, 0x4, RZ, 0xfc, !PT ;  /* 0x000000041e1e3812 */ /* 0x000fe400078efcff */
[----:B------:R-:W-:-:S03]  /*1950*/  SHF.R.S32.HI R2, RZ, 0x7, R2 ;  /* 0x00000007ff027819 */ /* 0x000fc60000011402 */
        /* <DEDUP_REMOVED lines=28> */
[----:B------:R-:W-:-:S05]  /*1b20*/  IMAD.MOV.U32 R3, RZ, RZ, R5 ;  /* 0x000000ffff037224 */ /* 0x000fca00078e0005 */
[----:B------:R-:W-:Y:S02]  /*1b30*/  @!P2 IADD3 R3, -R3, RZ, RZ ;  /* 0x000000ff0303a210 */ /* 0x000fe40007ffe1ff */
[----:B------:R-:W-:-:S07]  /*1b40*/  @!P1 LOP3.LUT R3, RZ, R9, RZ, 0x33, !PT ;  /* 0x00000009ff039212 */ /* 0x000fce00078e33ff */
.L_x_11374:
[----:B------:R-:W-:Y:S05]  /*1b50*/  BSYNC B0 ;  /* 0x0000000000007941 */ /* 0x000fea0003800000 */
.L_x_11373:
[----:B------:R-:W-:Y:S01]  /*1b60*/  IMAD R0, R12, R3, RZ ;  /* 0x000000030c007224 */ /* 0x000fe200078e02ff */
[----:B------:R-:W-:-:S04]  /*1b70*/  PLOP3.LUT P2, PT, PT, PT, PT, 0x80, 0x0 ;  /* 0x000000000000781c */ /* 0x000fc80003f4f070 */
        /* <DEDUP_REMOVED lines=11> */
[----:B------:R-:W-:-:S04]  /*1c30*/  @P0 SHF.R.S32.HI R26, RZ, 0x7, R0 ;  /* 0x00000007ff1a0819 */ /* 0x000fc80000011400 */
        /* <DEDUP_REMOVED lines=9> */
[----:B0-----:R-:W-:Y:S01]  /*1cd0*/  IMAD.U32 R4, RZ, RZ, UR4 ;  /* 0x00000004ff047e24 */ /* 0x001fe2000f8e00ff */
        /* <DEDUP_REMOVED lines=12> */
.L_x_11377:
[----:B------:R-:W-:Y:S05]  /*1da0*/  BSYNC B6 ;  /* 0x0000000000067941 */ /* 0x000fea0003800000 */
.L_x_11376:
        /* <DEDUP_REMOVED lines=20> */
.L_x_11379:
[----:B------:R-:W-:Y:S05]  /*1ef0*/  BSYNC B6 ;  /* 0x0000000000067941 */ /* 0x000fea0003800000 */
.L_x_11378:
[----:B------:R-:W2:Y:S01]  /*1f00*/  LDL R11, [R1+0x4] ;  /* 0x00000400010b7983 */ /* 0x000ea20000100800 */
[----:B------:R-:W-:Y:S01]  /*1f10*/  ULDC.64 UR4, c[0x0][0x9f8] ;  /* 0x00027e0000047ab9 */ /* 0x000fe20000000a00 */
[----:B------:R-:W-:Y:S01]  /*1f20*/  IMAD.MOV.U32 R68, RZ, RZ, R33 ;  /* 0x000000ffff447224 */ /* 0x000fe200078e0021 */
[----:B------:R-:W-:Y:S01]  /*1f30*/  ISETP.NE.U32.AND P0, PT, RZ, UR4, PT ;  /* 0x00000004ff007c0c */ /* 0x000fe2000bf05070 */
[----:B------:R-:W3:Y:S01]  /*1f40*/  LDL R8, [R1+0xa0] ;  /* 0x0000a00001087983 */ /* 0x000ee20000100800 */
[----:B------:R-:W1:Y:S01]  /*1f50*/  LDC.64 R60, c[0x0][0x3f8] ;  /* 0x0000fe00ff3c7b82 */ /* 0x000e620000000a00 */
[----:B------:R-:W-:Y:S01]  /*1f60*/  IMAD.MOV.U32 R32, RZ, RZ, R30 ;  /* 0x000000ffff207224 */ /* 0x000fe200078e001e */
[----:B------:R-:W-:Y:S01]  /*1f70*/  ISETP.NE.AND.EX P0, PT, RZ, UR5, PT, P0 ;  /* 0x00000005ff007c0c */ /* 0x000fe2000bf05300 */
[----:B------:R-:W4:Y:S05]  /*1f80*/  LDL R10, [R1+0x1c] ;  /* 0x00001c00010a7983 */ /* 0x000f2a0000100800 */
[----:B------:R-:W1:Y:S07]  /*1f90*/  LDC R55, c[0x0][0x3f4] ;  /* 0x0000fd00ff377b82 */ /* 0x000e6e0000000800 */
[----:B0-----:R-:W-:Y:S01]  /*1fa0*/  @P0 IADD3 R4, P1, R35, UR4, RZ ;  /* 0x0000000423040c10 */ /* 0x001fe2000ff3e0ff */
[----:B------:R-:W-:Y:S01]  /*1fb0*/  VIADD R67, R16, 0x20 ;  /* 0x0000002010437836 */ /* 0x000fe20000000000 */
[----:B------:R-:W0:Y:S01]  /*1fc0*/  LDC.64 R58, c[0x0][0x408] ;  /* 0x00010200ff3a7b82 */ /* 0x000e220000000a00 */
[----:B------:R-:W-:Y:S01]  /*1fd0*/  ULDC UR4, c[0x0][0x2f4] ;  /* 0x0000bd0000047ab9 */ /* 0x000fe20000000800 */
[----:B------:R-:W-:-:S05]  /*1fe0*/  @P0 IADD3.X R5, R34, UR5, RZ, P1, !PT ;  /* 0x0000000522050c10 */ /* 0x000fca0008ffe4ff */
[----:B------:R1:W4:Y:S01]  /*1ff0*/  @P0 LDG.E R68, desc[UR42][R4.64] ;  /* 0x0000002a04440981 */ /* 0x000322000c1e1900 */
[----:B------:R-:W-:-:S04]  /*2000*/  ISETP.GE.AND P1, PT, R67, UR4, PT ;  /* 0x0000000443007c0c */ /* 0x000fc8000bf26270 */
[----:B------:R-:W-:Y:S02]  /*2010*/  SEL R3, RZ, 0xffffffff, P1 ;  /* 0xffffffffff037807 */ /* 0x000fe40000800000 */
[----:B------:R-:W-:-:S03]  /*2020*/  ISETP.GE.AND P0, PT, R16, UR4, PT ;  /* 0x0000000410007c0c */ /* 0x000fc6000bf06270 */
[----:B-1----:R-:W-:Y:S01]  /*2030*/  IMAD.SHL.U32 R5, R3, 0x2, RZ ;  /* 0x0000000203057824 */ /* 0x002fe200078e00ff */
[----:B------:R-:W-:Y:S02]  /*2040*/  SHF.R.S32.HI R3, RZ, 0x1f, R155 ;  /* 0x0000001fff037819 */ /* 0x000fe4000001149b */
[----:B------:R-:W-:Y:S02]  /*2050*/  SEL R0, RZ, 0x1, P0 ;  /* 0x00000001ff007807 */ /* 0x000fe40000000000 */
[----:B------:R-:W-:Y:S01]  /*2060*/  SHF.R.S32.HI R153, RZ, 0x1f, R152 ;  /* 0x0000001fff997819 */ /* 0x000fe20000011498 */
[-C--:B------:R-:W-:Y:S01]  /*2070*/  IMAD R4, R3, R60.reuse, RZ ;  /* 0x0000003c03047224 */ /* 0x080fe200078e02ff */
[----:B------:R-:W-:Y:S02]  /*2080*/  SHF.R.S32.HI R17, RZ, 0x1f, R16 ;  /* 0x0000001fff117819 */ /* 0x000fe40000011410 */
[----:B------:R-:W-:Y:S02]  /*2090*/  ISETP.GE.AND P2, PT, R67, R55, PT ;  /* 0x000000374300720c */ /* 0x000fe40003f46270 */
[----:B------:R-:W-:Y:S01]  /*20a0*/  LOP3.LUT R0, R5, 0x2, R0, 0xe2, !PT ;  /* 0x0000000205007812 */ /* 0x000fe200078ee200 */
[C---:B------:R-:W-:Y:S01]  /*20b0*/  IMAD R5, R155.reuse, R61, R4 ;  /* 0x0000003d9b057224 */ /* 0x040fe200078e0204 */
[----:B------:R-:W-:Y:S01]  /*20c0*/  ISETP.GE.AND P0, PT, R16, R55, PT ;  /* 0x000000371000720c */ /* 0x000fe20003f06270 */
[----:B------:R-:W-:Y:S01]  /*20d0*/  IMAD.WIDE.U32 R46, R155, R60, R152 ;  /* 0x0000003c9b2e7225 */ /* 0x000fe200078e0098 */
[----:B------:R-:W-:-:S03]  /*20e0*/  SEL R4, R55, RZ, P2 ;  /* 0x000000ff37047207 */ /* 0x000fc60001000000 */
[----:B------:R-:W-:-:S04]  /*20f0*/  IMAD.WIDE.U32 R44, R155, R60, R16 ;  /* 0x0000003c9b2c7225 */ /* 0x000fc800078e0010 */
[----:B0-----:R-:W-:Y:S01]  /*2100*/  IMAD R6, R3, R58, RZ ;  /* 0x0000003a03067224 */ /* 0x001fe200078e02ff */
[----:B------:R-:W-:Y:S01]  /*2110*/  SEL R3, R55, RZ, P0 ;  /* 0x000000ff37037207 */ /* 0x000fe20000000000 */
[----:B------:R-:W-:Y:S02]  /*2120*/  IMAD.IADD R47, R47, 0x1, R5 ;  /* 0x000000012f2f7824 */ /* 0x000fe400078e0205 */
[----:B------:R-:W-:Y:S01]  /*2130*/  IMAD.IADD R45, R5, 0x1, R45 ;  /* 0x00000001052d7824 */ /* 0x000fe200078e022d */
[----:B------:R-:W-:Y:S01]  /*2140*/  IADD3 R3, R16, R3, RZ ;  /* 0x0000000310037210 */ /* 0x000fe20007ffe0ff */
[----:B------:R-:W-:Y:S02]  /*2150*/  IMAD.IADD R5, R67, 0x1, R4 ;  /* 0x0000000143057824 */ /* 0x000fe400078e0204 */
[----:B------:R-:W-:Y:S01]  /*2160*/  IMAD R9, R155, R59, R6 ;  /* 0x0000003b9b097224 */ /* 0x000fe200078e0206 */
[----:B------:R-:W-:Y:S02]  /*2170*/  SHF.R.S32.HI R4, RZ, 0x1f, R3 ;  /* 0x0000001fff047819 */ /* 0x000fe40000011403 */
[----:B------:R-:W-:-:S02]  /*2180*/  SHF.R.S32.HI R6, RZ, 0x1f, R5 ;  /* 0x0000001fff067819 */ /* 0x000fc40000011405 */
[----:B------:R-:W-:Y:S02]  /*2190*/  LEA.HI R65, R4, R3, RZ, 0x4 ;  /* 0x0000000304417211 */ /* 0x000fe400078f20ff */
[----:B------:R-:W-:Y:S02]  /*21a0*/  LEA.HI R64, R6, R5, RZ, 0x4 ;  /* 0x0000000506407211 */ /* 0x000fe400078f20ff */
[----:B------:R-:W-:Y:S02]  /*21b0*/  LEA.HI R3, R4, R3, RZ, 0x5 ;  /* 0x0000000304037211 */ /* 0x000fe400078f28ff */
[----:B------:R-:W-:-:S03]  /*21c0*/  LEA.HI R5, R6, R5, RZ, 0x5 ;  /* 0x0000000506057211 */ /* 0x000fc600078f28ff */
[----:B------:R-:W-:Y:S02]  /*21d0*/  IMAD.SHL.U32 R4, R3, 0x80, RZ ;  /* 0x0000008003047824 */ /* 0x000fe400078e00ff */
[----:B------:R-:W-:-:S03]  /*21e0*/  IMAD.SHL.U32 R6, R5, 0x80, RZ ;  /* 0x0000008005067824 */ /* 0x000fc600078e00ff */
[----:B------:R-:W-:Y:S02]  /*21f0*/  LOP3.LUT R4, R4, 0xfffff000, RZ, 0xc0, !PT ;  /* 0xfffff00004047812 */ /* 0x000fe400078ec0ff */
[----:B------:R-:W-:Y:S01]  /*2200*/  LOP3.LUT R6, R6, 0xfffff000, RZ, 0xc0, !PT ;  /* 0xfffff00006067812 */ /* 0x000fe200078ec0ff */
[----:B------:R-:W0:Y:S01]  /*2210*/  S2R R33, SR_TID.X ;  /* 0x0000000000217919 */ /* 0x000e220000002100 */
[----:B------:R-:W-:Y:S02]  /*2220*/  ISETP.GE.AND P1, PT, R23, UR4, PT ;  /* 0x0000000417007c0c */ /* 0x000fe4000bf26270 */
[----:B------:R-:W-:-:S04]  /*2230*/  LOP3.LUT R32, R32, 0xfffffffe, RZ, 0xc0, !PT ;  /* 0xfffffffe20207812 */ /* 0x000fc800078ec0ff */
[----:B------:R-:W-:-:S04]  /*2240*/  @P2 LOP3.LUT R32, R32, 0x1, RZ, 0xfc, !PT ;  /* 0x0000000120202812 */ /* 0x000fc800078efcff */
[----:B------:R-:W-:-:S04]  /*2250*/  LOP3.LUT R32, R32, 0xfffffffd, RZ, 0xc0, !PT ;  /* 0xfffffffd20207812 */ /* 0x000fc800078ec0ff */
[----:B------:R-:W-:-:S05]  /*2260*/  @P1 LOP3.LUT R32, R32, 0x2, RZ, 0xfc, !PT ;  /* 0x0000000220201812 */ /* 0x000fca00078efcff */
[----:B------:R1:W-:Y:S01]  /*2270*/  STL [R1+0x24], R32 ;  /* 0x0000242001007387 */ /* 0x0003e20000100800 */
[----:B-----5:R-:W-:Y:S01]  /*2280*/  SHF.R.S32.HI R7, RZ, 0x1f, R25 ;  /* 0x0000001fff077819 */ /* 0x020fe20000011419 */
[----:B------:R-:W-:Y:S02]  /*2290*/  IMAD.IADD R66, R66, 0x1, R31 ;  /* 0x0000000142427824 */ /* 0x000fe400078e021f */
[----:B------:R-:W-:-:S04]  /*22a0*/  IMAD.WIDE.U32 R30, R155, R58, R152 ;  /* 0x0000003a9b1e7225 */ /* 0x000fc800078e0098 */
[----:B------:R-:W-:-:S04]  /*22b0*/  IMAD.WIDE.U32 R20, R155, R58, R16 ;  /* 0x0000003a9b147225 */ /* 0x000fc800078e0010 */
[----:B------:R-:W-:Y:S02]  /*22c0*/  IMAD.IADD R31, R31, 0x1, R9 ;  /* 0x000000011f1f7824 */ /* 0x000fe400078e0209 */
[----:B------:R-:W-:Y:S02]  /*22d0*/  IMAD.IADD R21, R9, 0x1, R21 ;  /* 0x0000000109157824 */ /* 0x000fe400078e0215 */
[----:B------:R-:W-:-:S04]  /*22e0*/  IMAD.WIDE.U32 R46, R25, R60, R46 ;  /* 0x0000003c192e7225 */ /* 0x000fc800078e002e */
[----:B------:R-:W-:Y:S01]  /*22f0*/  IMAD.WIDE.U32 R30, R25, R58, R30 ;  /* 0x0000003a191e7225 */ /* 0x000fe200078e001e */
[----:B------:R-:W-:-:S03]  /*2300*/  LOP3.LUT R54, R0, 0x1, RZ, 0xc0, !PT ;  /* 0x0000000100367812 */ /* 0x000fc600078ec0ff */
[----:B------:R-:W-:Y:S01]  /*2310*/  IMAD.WIDE.U32 R44, R25, R60, R44 ;  /* 0x0000003c192c7225 */ /* 0x000fe200078e002c */
[----:B------:R-:W-:-:S03]  /*2320*/  LOP3.LUT R53, R0, 0x2, RZ, 0xc0, !PT ;  /* 0x0000000200357812 */ /* 0x000fc600078ec0ff */
[----:B------:R-:W-:Y:S01]  /*2330*/  IMAD.WIDE.U32 R20, R25, R58, R20 ;  /* 0x0000003a19147225 */ /* 0x000fe200078e0014 */
[----:B------:R-:W-:-:S03]  /*2340*/  LOP3.LUT R48, R65, 0xfffffff0, RZ, 0xc0, !PT ;  /* 0xfffffff041307812 */ /* 0x000fc600078ec0ff */
[----:B------:R-:W-:Y:S01]  /*2350*/  IMAD.SHL.U32 R55, R55, 0x2, RZ ;  /* 0x0000000237377824 */ /* 0x000fe200078e00ff */
[C---:B--2---:R-:W-:Y:S02]  /*2360*/  LOP3.LUT R3, R11.reuse, 0x10, R65, 0xf8, !PT ;  /* 0x000000100b037812 */ /* 0x044fe400078ef841 */
[----:B------:R-:W-:Y:S02]  /*2370*/  LOP3.LUT R5, R11, 0x10, R64, 0xf8, !PT ;  /* 0x000000100b057812 */ /* 0x000fe400078ef840 */
[-C--:B---3--:R-:W-:Y:S02]  /*2380*/  LOP3.LUT R3, R3, R8.reuse, RZ, 0x3c, !PT ;  /* 0x0000000803037212 */ /* 0x088fe400078e3cff */
[----:B------:R-:W-:Y:S02]  /*2390*/  LOP3.LUT R5, R5, R8, RZ, 0x3c, !PT ;  /* 0x0000000805057212 */ /* 0x000fe400078e3cff */
[--C-:B----4-:R-:W-:Y:S02]  /*23a0*/  IADD3 R63, R3, R4, R10.reuse ;  /* 0x00000004033f7210 */ /* 0x110fe40007ffe00a */
[----:B------:R-:W-:-:S02]  /*23b0*/  IADD3 R62, R5, R6, R10 ;  /* 0x00000006053e7210 */ /* 0x000fc40007ffe00a */
[----:B------:R-:W2:Y:S01]  /*23c0*/  S2R R10, SR_TID.X ;  /* 0x00000000000a7919 */ /* 0x000ea20000002100 */
[C---:B------:R-:W-:Y:S02]  /*23d0*/  IMAD R8, R7.reuse, R60, RZ ;  /* 0x0000003c07087224 */ /* 0x040fe400078e02ff */
[----:B------:R-:W-:Y:S02]  /*23e0*/  IMAD R4, R7, R58, RZ ;  /* 0x0000003a07047224 */ /* 0x000fe400078e02ff */
[C---:B------:R-:W-:Y:S02]  /*23f0*/  IMAD R51, R25.reuse, R61, R8 ;  /* 0x0000003d19337224 */ /* 0x040fe400078e0208 */
[----:B------:R-:W-:Y:S01]  /*2400*/  IMAD R49, R25, R59, R4 ;  /* 0x0000003b19317224 */ /* 0x000fe200078e0204 */
[C---:B------:R-:W-:Y:S01]  /*2410*/  SHF.L.U64.HI R61, R60.reuse, 0x7, R61 ;  /* 0x000000073c3d7819 */ /* 0x040fe2000001023d */
[----:B------:R-:W-:Y:S01]  /*2420*/  IMAD.SHL.U32 R60, R60, 0x80, RZ ;  /* 0x000000803c3c7824 */ /* 0x000fe200078e00ff */
[C---:B------:R-:W-:Y:S01]  /*2430*/  SHF.L.U64.HI R59, R58.reuse, 0x7, R59 ;  /* 0x000000073a3b7819 */ /* 0x040fe2000001023b */
[----:B------:R-:W-:Y:S01]  /*2440*/  IMAD.IADD R50, R31, 0x1, R49 ;  /* 0x000000011f327824 */ /* 0x000fe200078e0231 */
[----:B------:R-:W-:Y:S01]  /*2450*/  IADD3 R52, R47, R51, RZ ;  /* 0x000000332f347210 */ /* 0x000fe20007ffe0ff */
[----:B------:R-:W-:Y:S01]  /*2460*/  IMAD.SHL.U32 R58, R58, 0x80, RZ ;  /* 0x000000803a3a7824 */ /* 0x000fe200078e00ff */
[----:B------:R-:W-:Y:S01]  /*2470*/  LOP3.LUT R3, R64, 0xfffffff0, RZ, 0xc0, !PT ;  /* 0xfffffff040037812 */ /* 0x000fe200078ec0ff */
[----:B--2---:R-:W-:-:S05]  /*2480*/  VIADD R34, R10, 0xffffff80 ;  /* 0xffffff800a227836 */ /* 0x004fca0000000000 */
[----:B------:R-:W-:-:S04]  /*2490*/  LEA.HI R11, R34, R34, RZ, 0x1 ;  /* 0x00000022220b7211 */ /* 0x000fc800078f08ff */
[----:B------:R-:W-:Y:S02]  /*24a0*/  LOP3.LUT R11, R11, 0xfffffffe, RZ, 0xc0, !PT ;  /* 0xfffffffe0b0b7812 */ /* 0x000fe400078ec0ff */
[----:B0-----:R-:W-:-:S03]  /*24b0*/  SHF.R.U32.HI R10, RZ, 0x7, R33 ;  /* 0x00000007ff0a7819 */ /* 0x001fc60000011621 */
[----:B------:R-:W-:Y:S01]  /*24c0*/  IMAD.IADD R11, R34, 0x1, -R11 ;  /* 0x00000001220b7824 */ /* 0x000fe200078e0a0b */
[----:B------:R-:W-:Y:S01]  /*24d0*/  SHF.R.S32.HI R0, RZ, 0x1f, R68 ;  /* 0x0000001fff007819 */ /* 0x000fe20000011444 */
[----:B------:R-:W-:Y:S02]  /*24e0*/  VIADD R56, R10, 0x8 ;  /* 0x000000080a387836 */ /* 0x000fe40000000000 */
[----:B------:R-:W-:Y:S02]  /*24f0*/  IMAD R57, R11, 0xc0, R155 ;  /* 0x000000c00b397824 */ /* 0x000fe400078e029b */
[----:B------:R-:W-:Y:S02]  /*2500*/  IMAD.IADD R51, R51, 0x1, R45 ;  /* 0x0000000133337824 */ /* 0x000fe400078e022d */
[----:B-1----:R-:W-:-:S07]  /*2510*/  IMAD.IADD R49, R49, 0x1, R21 ;  /* 0x0000000131317824 */ /* 0x002fce00078e0215 */
.L_x_11422:
[----:B------:R-:W2:Y:S01]  /*2520*/  LDL R13, [R1+0x2c] ;  /* 0x00002c00010d7983 */ /* 0x000ea20000100800 */
[----:B------:R-:W0:Y:S01]  /*2530*/  LDC R74, c[0x0][0x430] ;  /* 0x00010c00ff4a7b82 */ /* 0x000e220000000800 */
[----:B------:R-:W-:Y:S02]  /*2540*/  VIADD R26, R26, 0xffffffff ;  /* 0xffffffff1a1a7836 */ /* 0x000fe40000000000 */
[----:B------:R-:W-:Y:S02]  /*2550*/  IMAD.MOV.U32 R75, RZ, RZ, RZ ;  /* 0x000000ffff4b7224 */ /* 0x000fe400078e00ff */
[----:B------:R-:W-:-:S03]  /*2560*/  IMAD R5, R26, 0x80, R57 ;  /* 0x000000801a057824 */ /* 0x000fc600078e0239 */
[----:B-1----:R-:W1:Y:S01]  /*2570*/  LDC R77, c[0x0][0x3f4] ;  /* 0x0000fd00ff4d7b82 */ /* 0x002e620000000800 */
[----:B------:R-:W-:Y:S01]  /*2580*/  IMAD.IADD R12, R66, 0x1, R5 ;  /* 0x00000001420c7824 */ /* 0x000fe200078e0205 */
[----:B------:R-:W-:-:S03]  /*2590*/  ISETP.GE.AND P1, PT, R5, R28, PT ;  /* 0x0000001c0500720c */ /* 0x000fc60003f26270 */
[----:B------:R-:W-:Y:S01]  /*25a0*/  IMAD.MOV.U32 R8, RZ, RZ, R12 ;  /* 0x000000ffff087224 */ /* 0x000fe200078e000c */
[----:B------:R-:W-:Y:S02]  /*25b0*/  ISETP.GT.OR P1, PT, R57, 0x7f, P1 ;  /* 0x0000007f3900780c */ /* 0x000fe40000f24670 */
[----:B0-----:R-:W-:-:S11]  /*25c0*/  ISETP.NE.AND P2, PT, R74, 0x1, PT ;  /* 0x000000014a00780c */ /* 0x001fd60003f45270 */
[----:B------:R-:W0:Y:S08]  /*25d0*/  @!P1 LDC.64 R6, c[0x0][0x428] ;  /* 0x00010a00ff069b82 */ /* 0x000e300000000a00 */
[----:B---3--:R-:W3:Y:S08]  /*25e0*/  @!P1 LDC.64 R4, c[0x0][0x418] ;  /* 0x00010600ff049b82 */ /* 0x008ef00000000a00 */
[----:B------:R-:W4:Y:S08]  /*25f0*/  @P2 LDC R9, c[0x0][0x434] ;  /* 0x00010d00ff092b82 */ /* 0x000f300000000800 */
        /* <DEDUP_REMOVED lines=8> */
[----:B---3--:R-:W-:-:S04]  /*2680*/  @!P1 LEA R4, P2, R6, R4, 0x2 ;  /* 0x0000000406049211 */ /* 0x008fc800078410ff */
        /* <DEDUP_REMOVED lines=8> */
[----:B--2---:R-:W-:-:S05]  /*2710*/  IMAD R69, R19, 0x3000, R13 ;  /* 0x0000300013457824 */ /* 0x004fca00078e020d */
        /* <DEDUP_REMOVED lines=41> */
[----:B------:R-:W-:Y:S01]  /*29b0*/  CS2R R38, SRZ ;  /* 0x0000000000267805 */ /* 0x000fe2000001ff00 */
[----:B------:R-:W-:Y:S06]  /*29c0*/  @P3 BRA `(.L_x_11384) ;  /* 0x00000000005c3947 */ /* 0x000fec0003800000 */
        /* <DEDUP_REMOVED lines=23> */
.L_x_11384:
[----:B------:R-:W-:Y:S05]  /*2b40*/  BSYNC B1 ;  /* 0x0000000000017941 */ /* 0x000fea0003800000 */
.L_x_11383:
[----:B------:R-:W-:Y:S01]  /*2b50*/  UISETP.NE.AND UP0, UPT, UR36, 0x3, UPT ;  /* 0x000000032400788c */ /* 0x000fe2000bf05270 */
[----:B-----5:R-:W-:Y:S02]  /*2b60*/  IMAD.MOV.U32 R42, RZ, RZ, R8 ;  /* 0x000000ffff2a7224 */ /* 0x020fe400078e0008 */
[----:B------:R-:W-:Y:S02]  /*2b70*/  IMAD.MOV.U32 R82, RZ, RZ, R36 ;  /* 0x000000ffff527224 */ /* 0x000fe400078e0024 */
[----:B------:R-:W-:Y:S01]  /*2b80*/  IMAD.MOV.U32 R83, RZ, RZ, R40 ;  /* 0x000000ffff537224 */ /* 0x000fe200078e0028 */
[----:B------:R-:W-:Y:S01]  /*2b90*/  PLOP3.LUT P2, PT, PT, PT, UP0, 0x80, 0x0 ;  /* 0x000000000000781c */ /* 0x000fe20003f4f008 */
[----:B------:R-:W-:Y:S02]  /*2ba0*/  IMAD.MOV.U32 R80, RZ, RZ, R32 ;  /* 0x000000ffff507224 */ /* 0x000fe400078e0020 */
[----:B------:R-:W-:Y:S02]  /*2bb0*/  IMAD.MOV.U32 R81, RZ, RZ, R34 ;  /* 0x000000ffff517224 */ /* 0x000fe400078e0022 */
[----:B------:R-:W-:-:S08]  /*2bc0*/  IMAD.MOV.U32 R84, RZ, RZ, R38 ;  /* 0x000000ffff547224 */ /* 0x000fd000078e0026 */
[----:B------:R-:W-:Y:S05]  /*2bd0*/  @!P2 BRA `(.L_x_11385) ;  /* 0x000000000004a947 */ /* 0x000fea0003800000 */
[----:B------:R-:W-:Y:S01]  /*2be0*/  BPT.TRAP 0x1 ;  /* 0x000000040000795c */ /* 0x000fe20000300000 */
.L_x_11385:
[----:B------:R-:W-:Y:S01]  /*2bf0*/  LEA R70, R19, R18, 0x3 ;  /* 0x0000001213467211 */ /* 0x000fe200078e18ff */
[----:B------:R-:W-:Y:S01]  /*2c00*/  BSSY B1, `(.L_x_11386) ;  /* 0x0000004000017945 */ /* 0x000fe20003800000 */
[----:B------:R-:W-:-:S04]  /*2c10*/  SHF.L.U32 R76, R154, 0x1f, RZ ;  /* 0x0000001f9a4c7819 */ /* 0x000fc800000006ff */
[----:B------:R-:W1:Y:S02]  /*2c20*/  SYNCS.PHASECHK.TRANS64.TRYWAIT P4, [R70+URZ+0x19c90], R76 ;  /* 0x019c904c460075a7 */ /* 0x000e64000808017f */
[----:B-1----:R-:W-:Y:S05]  /*2c30*/  @!P4 BRA `(.L_x_11387) ;  /* 0x000001940044c947 */ /* 0x002fea0003800000 */
.L_x_11639:
[----:B------:R-:W-:Y:S05]  /*2c40*/  BSYNC B1 ;  /* 0x0000000000017941 */ /* 0x000fea0003800000 */
.L_x_11386:
[----:B------:R-:W-:-:S03]  /*2c50*/  UMOV UR4, 0xffffffff ;  /* 0xffffffff00047882 */ /* 0x000fc60000000000 */
[----:B------:R-:W-:Y:S05]  /*2c60*/  BRA.DIV UR4, `(.L_x_11388) ;  /* 0x00000196044c7947 */ /* 0x000fea000b800000 */
[----:B------:R2:W3:Y:S04]  /*2c70*/  SHFL.IDX PT, R43, R78, RZ, 0x1e1f ;  /* 0x001e1fff4e2b7589 */ /* 0x0004e800000e0000 */
[----:B------:R2:W4:Y:S02]  /*2c80*/  SHFL.IDX PT, R14, R79, RZ, 0x1e1f ;  /* 0x001e1fff4f0e7589 */ /* 0x00052400000e0000 */
.L_x_11643:
[----:B------:R-:W-:Y:S05]  /*2c90*/  @P3 BRA `(.L_x_11389) ;  /* 0x0000003c00343947 */ /* 0x000fea0003800000 */
[----:B------:R-:W-:Y:S01]  /*2ca0*/  ISETP.NE.AND P3, PT, R54, RZ, PT ;  /* 0x000000ff3600720c */ /* 0x000fe20003f65270 */
[----:B------:R-:W-:-:S12]  /*2cb0*/  BSSY B1, `(.L_x_11390) ;  /* 0x0000076000017945 */ /* 0x000fd80003800000 */
[----:B------:R-:W-:Y:S05]  /*2cc0*/  @!P3 BRA `(.L_x_11391) ;  /* 0x0000000400d0b947 */ /* 0x000fea0003800000 */
[----:B------:R1:W1:Y:S01]  /*2cd0*/  LDS.128 R4, [R69+0x13800] ;  /* 0x0138000045047984 */ /* 0x0002620000000c00 */
[----:B0---4-:R-:W-:Y:S01]  /*2ce0*/  IADD3 R10, P3, R16, R14, RZ ;  /* 0x0000000e100a7210 */ /* 0x011fe20007f7e0ff */
[----:B------:R-:W-:Y:S04]  /*2cf0*/  BSSY B2, `(.L_x_11392) ;  /* 0x0000070000027945 */ /* 0x000fe80003800000 */
[----:B---3--:R-:W-:Y:S01]  /*2d00*/  IMAD.X R11, R43, 0x1, R17, P3 ;  /* 0x000000012b0b7824 */ /* 0x008fe200018e0611 */
[----:B------:R-:W-:-:S13]  /*2d10*/  ISETP.GE.AND P3, PT, R152, R77, PT ;  /* 0x0000004d9800720c */ /* 0x000fda0003f66270 */
[----:B------:R-:W-:Y:S05]  /*2d20*/  @P3 BRA `(.L_x_11393) ;  /* 0x0000000400b03947 */ /* 0x000fea0003800000 */
[--C-:B--2---:R-:W-:Y:S02]  /*2d30*/  SHF.R.U32.HI R79, RZ, 0x10, R41.reuse ;  /* 0x00000010ff4f7819 */ /* 0x104fe40000011629 */
[--C-:B------:R-:W-:Y:S02]  /*2d40*/  SHF.R.U32.HI R78, RZ, 0x8, R41.reuse ;  /* 0x00000008ff4e7819 */ /* 0x100fe40000011629 */
[----:B------:R-:W-:Y:S02]  /*2d50*/  LOP3.LUT R12, R41, 0xff, RZ, 0xc0, !PT ;  /* 0x000000ff290c7812 */ /* 0x000fe400078ec0ff */
[----:B------:R-:W-:Y:S02]  /*2d60*/  SHF.R.U32.HI R41, RZ, 0x18, R41 ;  /* 0x00000018ff297819 */ /* 0x000fe40000011629 */
[----:B------:R-:W-:Y:S02]  /*2d70*/  SHF.R.U32.HI R15, RZ, 0x8, R39 ;  /* 0x00000008ff0f7819 */ /* 0x000fe40000011627 */
[----:B------:R-:W-:-:S02]  /*2d80*/  LOP3.LUT R13, R39, 0xff, RZ, 0xc0, !PT ;  /* 0x000000ff270d7812 */ /* 0x000fc400078ec0ff */
[--C-:B------:R-:W-:Y:S02]  /*2d90*/  SHF.R.U32.HI R38, RZ, 0x18, R39.reuse ;  /* 0x00000018ff267819 */ /* 0x100fe40000011627 */
[----:B------:R-:W-:Y:S02]  /*2da0*/  SHF.R.U32.HI R40, RZ, 0x10, R39 ;  /* 0x00000010ff287819 */ /* 0x000fe40000011627 */
[----:B------:R-:W-:Y:S01]  /*2db0*/  PRMT R39, R41, 0x654, R12 ;  /* 0x0000065429277816 */ /* 0x000fe2000000000c */
[----:B------:R-:W-:Y:S01]  /*2dc0*/  IMAD.SHL.U32 R12, R78, 0x100, RZ ;  /* 0x000001004e0c7824 */ /* 0x000fe200078e00ff */
[----:B------:R-:W-:Y:S01]  /*2dd0*/  PRMT R41, R38, 0x654, R13 ;  /* 0x0000065426297816 */ /* 0x000fe2000000000d */
[----:B------:R-:W-:Y:S02]  /*2de0*/  IMAD.SHL.U32 R38, R15, 0x100, RZ ;  /* 0x000001000f267824 */ /* 0x000fe400078e00ff */
[----:B-1----:R-:W-:Y:S01]  /*2df0*/  IMAD.MOV.U32 R13, RZ, RZ, R5 ;  /* 0x000000ffff0d7224 */ /* 0x002fe200078e0005 */
[----:B------:R-:W-:Y:S01]  /*2e00*/  LOP3.LUT R12, R39, 0xff00, R12, 0xf8, !PT ;  /* 0x0000ff00270c7812 */ /* 0x000fe200078ef80c */
[----:B------:R-:W-:Y:S01]  /*2e10*/  IMAD.U32 R5, R79, 0x10000, RZ ;  /* 0x000100004f057824 */ /* 0x000fe200078e00ff */
[----:B------:R-:W-:Y:S01]  /*2e20*/  LOP3.LUT R41, R41, 0xff00, R38, 0xf8, !PT ;  /* 0x0000ff0029297812 */ /* 0x000fe200078ef826 */
[----:B------:R-:W-:Y:S01]  /*2e30*/  IMAD.MOV.U32 R15, RZ, RZ, R4 ;  /* 0x000000ffff0f7224 */ /* 0x000fe200078e0004 */
[----:B------:R-:W-:Y:S01]  /*2e40*/  F2FP.F16.E4M3.UNPACK_B R4, R13 ;  /* 0x0000000dff04723e */ /* 0x000fe200020006ff */
[----:B------:R-:W-:Y:S01]  /*2e50*/  IMAD.U32 R38, R40, 0x10000, RZ ;  /* 0x0001000028267824 */ /* 0x000fe200078e00ff */
[----:B------:R-:W-:-:S02]  /*2e60*/  F2FP.F16.E4M3.UNPACK_B R39, R84.H1 ;  /* 0x00000054ff27723e */ /* 0x000fc400030006ff */
        /* <DEDUP_REMOVED lines=8> */
[----:B------:R-:W-:Y:S02]  /*2ef0*/  HADD2.F32 R78, -RZ, R39.H1_H1 ;  /* 0x30000027ff4e7230 */ /* 0x000fe40000004100 */
[----:B------:R-:W-:Y:S01]  /*2f00*/  FMUL.FTZ R87, R38, R85 ;  /* 0x0000005526577220 */ /* 0x000fe20000410000 */
[----:B------:R-:W-:Y:S01]  /*2f10*/  HADD2.F32 R79, -RZ, R41.H0_H0 ;  /* 0x20000029ff4f7230 */ /* 0x000fe20000004100 */
[----:B------:R-:W-:Y:S01]  /*2f20*/  F2FP.F16.E4M3.UNPACK_B R83, R83 ;  /* 0x00000053ff53723e */ /* 0x000fe200020006ff */
[----:B------:R-:W-:-:S02]  /*2f30*/  HADD2.F32 R39, -RZ, R13.H1_H1 ;  /* 0x3000000dff277230 */ /* 0x000fc40000004100 */
[----:B------:R-:W-:Y:S02]  /*2f40*/  HADD2.F32 R40, -RZ, R13.H0_H0 ;  /* 0x2000000dff287230 */ /* 0x000fe40000004100 */
[C---:B------:R-:W-:Y:S01]  /*2f50*/  FMUL.FTZ R13, R4.reuse, R85 ;  /* 0x00000055040d7220 */ /* 0x040fe20000410000 */
[----:B------:R-:W-:Y:S02]  /*2f60*/  HADD2.F32 R41, -RZ, R41.H1_H1 ;  /* 0x30000029ff297230 */ /* 0x000fe40000004100 */
[CC--:B------:R-:W-:Y:S01]  /*2f70*/  FMUL.FTZ R85, R39.reuse, R78.reuse ;  /* 0x0000004e27557220 */ /* 0x0c0fe20000410000 */
        /* <DEDUP_REMOVED lines=10> */
[----:B------:R-:W-:Y:S01]  /*3020*/  F2FP.SATFINITE.E4M3.F32.PACK_AB_MERGE_C R40, R39, R40, RZ ;  /* 0x000000282728723e */ /* 0x000fe200048070ff */
        /* <DEDUP_REMOVED lines=14> */
[----:B------:R-:W-:Y:S02]  /*3110*/  F2FP.F16.E4M3.UNPACK_B R83, R12.H1 ;  /* 0x0000000cff53723e */ /* 0x000fe400030006ff */
        /* <DEDUP_REMOVED lines=15> */
[----:B------:R-:W-:Y:S01]  /*3210*/  F2FP.F16.E4M3.UNPACK_B R85, R7 ;  /* 0x00000007ff55723e */ /* 0x000fe200020006ff */
[-C--:B------:R-:W-:Y:S01]  /*3220*/  FMUL.FTZ R92, R84, R90.reuse ;  /* 0x0000005a545c7220 */ /* 0x080fe20000410000 */
[----:B------:R-:W-:Y:S02]  /*3230*/  HADD2.F32 R87, -RZ, R5.H1_H1 ;  /* 0x30000005ff577230 */ /* 0x000fe40000004100 */
[----:B------:R-:W-:Y:S01]  /*3240*/  FMUL.FTZ R91, R79, R90 ;  /* 0x0000005a4f5b7220 */ /* 0x000fe20000410000 */
[----:B------:R-:W-:Y:S01]  /*3250*/  HADD2.F32 R90, -RZ, R83.H0_H0 ;  /* 0x20000053ff5a7230 */ /* 0x000fe20000004100 */
[----:B------:R-:W-:Y:S01]  /*3260*/  F2FP.F16.E4M3.UNPACK_B R6, R6 ;  /* 0x00000006ff06723e */ /* 0x000fe200020006ff */
[----:B------:R-:W-:-:S02]  /*3270*/  HADD2.F32 R83, -RZ, R85.H1_H1 ;  /* 0x30000055ff537230 */ /* 0x000fc40000004100 */
[----:B------:R-:W-:Y:S01]  /*3280*/  FFMA.FTZ R7, R86, R89, R93 ;  /* 0x0000005956077223 */ /* 0x000fe2000001005d */
[-C--:B------:R-:W-:Y:S01]  /*3290*/  FFMA.FTZ R79, R79, R87.reuse, -R92 ;  /* 0x000000574f4f7223 */ /* 0x080fe2000001085c */
[----:B------:R-:W-:Y:S02]  /*32a0*/  HADD2.F32 R85, -RZ, R85.H0_H0 ;  /* 0x20000055ff557230 */ /* 0x000fe40000004100 */
[----:B------:R-:W-:Y:S01]  /*32b0*/  FFMA.FTZ R84, R84, R87, R91 ;  /* 0x0000005754547223 */ /* 0x000fe2000001005b */
[----:B------:R-:W-:Y:S02]  /*32c0*/  HADD2.F32 R86, -RZ, R41.H0_H0 ;  /* 0x20000029ff567230 */ /* 0x000fe40000004100 */
[-C--:B------:R-:W-:Y:S01]  /*32d0*/  FMUL.FTZ R92, R83, R90.reuse ;  /* 0x0000005a535c7220 */ /* 0x080fe20000410000 */
[----:B------:R-:W-:Y:S02]  /*32e0*/  HADD2.F32 R78, -RZ, R78.H0_H0 ;  /* 0x2000004eff4e7230 */ /* 0x000fe40000004100 */
[----:B------:R-:W-:Y:S01]  /*32f0*/  FMUL.FTZ R90, R85, R90 ;  /* 0x0000005a555a7220 */ /* 0x000fe20000410000 */
[----:B------:R-:W-:-:S02]  /*3300*/  HADD2.F32 R41, -RZ, R6.H1_H1 ;  /* 0x30000006ff297230 */ /* 0x000fc40000004100 */
[-C--:B------:R-:W-:Y:S01]  /*3310*/  FFMA.FTZ R92, R85, R86.reuse, -R92 ;  /* 0x00000056555c7223 */ /* 0x080fe2000001085c */
[----:B------:R-:W-:Y:S02]  /*3320*/  HADD2.F32 R6, -RZ, R6.H0_H0 ;  /* 0x20000006ff067230 */ /* 0x000fe40000004100 */
[----:B------:R-:W-:Y:S01]  /*3330*/  FFMA.FTZ R83, R83, R86, R90 ;  /* 0x0000005653537223 */ /* 0x000fe2000001005a */
[----:B------:R-:W-:Y:S02]  /*3340*/  HADD2.F32 R5, -RZ, R5.H0_H0 ;  /* 0x20000005ff057230 */ /* 0x000fe40000004100 */
[-C--:B------:R-:W-:Y:S01]  /*3350*/  FMUL.FTZ R85, R41, R78.reuse ;  /* 0x0000004e29557220 */ /* 0x080fe20000410000 */
[----:B------:R-:W-:Y:S01]  /*3360*/  F2FP.SATFINITE.E4M3.F32.PACK_AB_MERGE_C R79, R84, R79, RZ ;  /* 0x0000004f544f723e */ /* 0x000fe200048070ff */
[C---:B------:R-:W-:Y:S01]  /*3370*/  FMUL.FTZ R78, R6.reuse, R78 ;  /* 0x0000004e064e7220 */ /* 0x040fe20000410000 */
[----:B------:R-:W-:Y:S01]  /*3380*/  F2FP.SATFINITE.E4M3.F32.PACK_AB_MERGE_C R7, R7, R12, RZ ;  /* 0x0000000c0707723e */ /* 0x000fe200048070ff */
[----:B------:R-:W-:-:S02]  /*3390*/  FFMA.FTZ R85, R6, R5, -R85 ;  /* 0x0000000506557223 */ /* 0x000fc40000010855 */
[----:B------:R-:W-:Y:S01]  /*33a0*/  FFMA.FTZ R78, R41, R5, R78 ;  /* 0x00000005294e7223 */ /* 0x000fe2000001004e */
[----:B------:R-:W-:Y:S02]  /*33b0*/  F2FP.SATFINITE.E4M3.F32.PACK_AB_MERGE_C R5, R13, R4, R40 ;  /* 0x000000040d05723e */ /* 0x000fe40004807028 */
[----:B------:R-:W-:Y:S02]  /*33c0*/  F2FP.SATFINITE.E4M3.F32.PACK_AB_MERGE_C R4, R38, R15, R39 ;  /* 0x0000000f2604723e */ /* 0x000fe40004807027 */
[----:B------:R-:W-:Y:S02]  /*33d0*/  F2FP.SATFINITE.E4M3.F32.PACK_AB_MERGE_C R6, R78, R85, R79 ;  /* 0x000000554e06723e */ /* 0x000fe4000480704f */
[----:B------:R-:W-:-:S07]  /*33e0*/  F2FP.SATFINITE.E4M3.F32.PACK_AB_MERGE_C R7, R83, R92, R7 ;  /* 0x0000005c5307723e */ /* 0x000fce0004807007 */
.L_x_11393:
[----:B------:R-:W-:Y:S05]  /*33f0*/  BSYNC B2 ;  /* 0x0000000000027941 */ /* 0x000fea0003800000 */
.L_x_11392:
[----:B-1----:R0:W-:Y:S02]  /*3400*/  ST.E.128 desc[UR42][R10.64], R4 ;  /* 0x000000040a007985 */ /* 0x0021e4000c101d2a */
.L_x_11391:
[----:B------:R-:W-:Y:S05]  /*3410*/  BSYNC B1 ;  /* 0x0000000000017941 */ /* 0x000fea0003800000 */
.L_x_11390:
[----:B------:R-:W-:Y:S01]  /*3420*/  ISETP.NE.AND P3, PT, R53, RZ, PT ;  /* 0x000000ff3500720c */ /* 0x000fe20003f65270 */
[----:B------:R-:W-:-:S12]  /*3430*/  BSSY B1, `(.L_x_11394) ;  /* 0x0000077000017945 */ /* 0x000fd80003800000 */
[----:B------:R-:W-:Y:S05]  /*3440*/  @!P3 BRA `(.L_x_11395) ;  /* 0x0000000400d4b947 */ /* 0x000fea0003800000 */
[----:B0-----:R-:W5:Y:S01]  /*3450*/  LDL R5, [R1+0xc] ;  /* 0x00000c0001057983 */ /* 0x001f620000100800 */
[----:B------:R-:W-:Y:S01]  /*3460*/  IMAD.SHL.U32 R4, R157, 0x10, RZ ;  /* 0x000000109d047824 */ /* 0x000fe200078e00ff */
[----:B------:R-:W-:Y:S04]  /*3470*/  BSSY B2, `(.L_x_11396) ;  /* 0x0000071000027945 */ /* 0x000fe80003800000 */
[----:B----4-:R-:W-:-:S04]  /*3480*/  IADD3 R10, P3, R14, R4, RZ ;  /* 0x000000040e0a7210 */ /* 0x010fc80007f7e0ff */
[----:B---3--:R-:W-:Y:S02]  /*3490*/  LEA.HI.X.SX32 R11, R4, R43, 0x1, P3 ;  /* 0x0000002b040b7211 */ /* 0x008fe400018f0eff */
[----:B-----5:R-:W-:Y:S02]  /*34a0*/  ISETP.GE.AND P3, PT, R5, R77, PT ;  /* 0x0000004d0500720c */ /* 0x020fe40003f66270 */
[----:B------:R0:W3:Y:S11]  /*34b0*/  LDS.128 R4, [R69+0x14800] ;  /* 0x0148000045047984 */ /* 0x0000f60000000c00 */
[----:B0-----:R-:W-:Y:S05]  /*34c0*/  @P3 BRA `(.L_x_11397) ;  /* 0x0000000400ac3947 */ /* 0x001fea0003800000 */
        /* <DEDUP_REMOVED lines=9> */
[----:B------:R-:W-:Y:S02]  /*3560*/  PRMT R12, R39, 0x654, R12 ;  /* 0x00000654270c7816 */ /* 0x000fe4000000000c */
[----:B------:R-:W-:Y:S01]  /*3570*/  SHF.R.U32.HI R37, RZ, 0x10, R35 ;  /* 0x00000010ff257819 */ /* 0x000fe20000011623 */
[----:B------:R-:W-:Y:S01]  /*3580*/  IMAD.SHL.U32 R35, R15, 0x100, RZ ;  /* 0x000001000f237824 */ /* 0x000fe200078e00ff */
[----:B------:R-:W-:Y:S01]  /*3590*/  LOP3.LUT R12, R12, 0xff00, R13, 0xf8, !PT ;  /* 0x0000ff000c0c7812 */ /* 0x000fe200078ef80d */
[----:B------:R-:W-:Y:S01]  /*35a0*/  IMAD.U32 R13, R36, 0x10000, RZ ;  /* 0x00010000240d7824 */ /* 0x000fe200078e00ff */
[----:B---3--:R-:W-:Y:S01]  /*35b0*/  MOV R15, R4 ;  /* 0x00000004000f7202 */ /* 0x008fe20000000f00 */
[----:B------:R-:W-:Y:S01]  /*35c0*/  IMAD.U32 R37, R37, 0x10000, RZ ;  /* 0x0001000025257824 */ /* 0x000fe200078e00ff */
[----:B------:R-:W-:-:S02]  /*35d0*/  LOP3.LUT R34, R34, 0xff00, R35, 0xf8, !PT ;  /* 0x0000ff0022227812 */ /* 0x000fc400078ef823 */
[----:B------:R-:W-:Y:S02]  /*35e0*/  F2FP.F16.E4M3.UNPACK_B R4, R5 ;  /* 0x00000005ff04723e */ /* 0x000fe400020006ff */
        /* <DEDUP_REMOVED lines=10> */
[-C--:B--2---:R-:W-:Y:S01]  /*3690*/  FMUL.FTZ R79, R34, R41.reuse ;  /* 0x00000029224f7220 */ /* 0x084fe20000410000 */
        /* <DEDUP_REMOVED lines=34> */
[----:B------:R-:W-:Y:S01]  /*38c0*/  F2FP.SATFINITE.E4M3.F32.PACK_AB_MERGE_C R36, R41, R36, RZ ;  /* 0x000000242924723e */ /* 0x000fe200048070ff */
[----:B------:R-:W-:Y:S01]  /*38d0*/  HADD2.F32 R41, -RZ, R37.H0_H0 ;  /* 0x20000025ff297230 */ /* 0x000fe20000004100 */
[----:B------:R-:W-:Y:S01]  /*38e0*/  F2FP.F16.E4M3.UNPACK_B R39, R6.H1 ;  /* 0x00000006ff27723e */ /* 0x000fe200030006ff */
[--C-:B------:R-:W-:Y:S01]  /*38f0*/  HADD2.F32 R79, -RZ, R82.reuse.H1_H1 ;  /* 0x30000052ff4f7230 */ /* 0x100fe20000004100 */
[-C--:B------:R-:W-:Y:S01]  /*3900*/  F2FP.F16.E4M3.UNPACK_B R37, R12.reuse.H1 ;  /* 0x0000000cff25723e */ /* 0x080fe200030006ff */
[----:B------:R-:W-:Y:S01]  /*3910*/  HADD2.F32 R82, -RZ, R82.H0_H0 ;  /* 0x20000052ff527230 */ /* 0x000fe20000004100 */
[----:B------:R-:W-:Y:S01]  /*3920*/  F2FP.F16.E4M3.UNPACK_B R38, R13 ;  /* 0x0000000dff26723e */ /* 0x000fe200020006ff */
[----:B------:R-:W-:Y:S01]  /*3930*/  HADD2.F32 R40, -RZ, R39.H1_H1 ;  /* 0x30000027ff287230 */ /* 0x000fe20000004100 */
        /* <DEDUP_REMOVED lines=35> */
[----:B------:R-:W-:-:S07]  /*3b70*/  F2FP.SATFINITE.E4M3.F32.PACK_AB_MERGE_C R7, R82, R81, R7 ;  /* 0x000000515207723e */ /* 0x000fce0004807007 */
.L_x_11397:
[----:B------:R-:W-:Y:S05]  /*3b80*/  BSYNC B2 ;  /* 0x0000000000027941 */ /* 0x000fea0003800000 */
.L_x_11396:
[----:B---3--:R0:W-:Y:S02]  /*3b90*/  ST.E.128 desc[UR42][R10.64], R4 ;  /* 0x000000040a007985 */ /* 0x0081e4000c101d2a */
.L_x_11395:
[----:B------:R-:W-:Y:S05]  /*3ba0*/  BSYNC B1 ;  /* 0x0000000000017941 */ /* 0x000fea0003800000 */
.L_x_11394:
[----:B0-----:R-:W5:Y:S02]  /*3bb0*/  LDL R4, [R1+0x24] ;  /* 0x0000240001047983 */ /* 0x001f640000100800 */
[----:B-----5:R-:W-:-:S13]  /*3bc0*/  LOP3.LUT P3, RZ, R4, 0x2, RZ, 0xc0, !PT ;  /* 0x0000000204ff7812 */ /* 0x020fda000786c0ff */
[----:B------:R-:W-:Y:S05]  /*3bd0*/  @P3 BRA `(.L_x_11389) ;  /* 0x0000002c00643947 */ /* 0x000fea0003800000 */
[----:B------:R-:W3:Y:S04]  /*3be0*/  LDL R13, [R1+0x8] ;  /* 0x00000800010d7983 */ /* 0x000ee80000100800 */
[----:B------:R-:W5:Y:S01]  /*3bf0*/  LDL R12, [R1+0x18] ;  /* 0x00001800010c7983 */ /* 0x000f620000100800 */
[----:B----4-:R-:W-:Y:S01]  /*3c00*/  IADD3 R10, P3, R23, R14, RZ ;  /* 0x0000000e170a7210 */ /* 0x010fe20007f7e0ff */
[----:B------:R-:W-:Y:S02]  /*3c10*/  BSSY B1, `(.L_x_11398) ;  /* 0x000006f000017945 */ /* 0x000fe40003800000 */
[----:B------:R0:W4:Y:S02]  /*3c20*/  LDS.128 R4, [R69+0x15800] ;  /* 0x0158000045047984 */ /* 0x0001240000000c00 */
[----:B---3--:R-:W-:Y:S01]  /*3c30*/  IMAD.X R11, R43, 0x1, R13, P3 ;  /* 0x000000012b0b7824 */ /* 0x008fe200018e060d */
[----:B-----5:R-:W-:-:S13]  /*3c40*/  ISETP.GE.AND P3, PT, R12, R77, PT ;  /* 0x0000004d0c00720c */ /* 0x020fda0003f66270 */
[----:B0---4-:R-:W-:Y:S05]  /*3c50*/  @P3 BRA `(.L_x_11399) ;  /* 0x0000000400a83947 */ /* 0x011fea0003800000 */
[--C-:B------:R-:W-:Y:S02]  /*3c60*/  SHF.R.U32.HI R12, RZ, 0x8, R9.reuse ;  /* 0x00000008ff0c7819 */ /* 0x100fe40000011609 */
[----:B------:R-:W-:Y:S02]  /*3c70*/  LOP3.LUT R8, R9, 0xff, RZ, 0xc0, !PT ;  /* 0x000000ff09087812 */ /* 0x000fe400078ec0ff */
[----:B------:R-:W-:Y:S02]  /*3c80*/  SHF.R.U32.HI R13, RZ, 0x18, R9 ;  /* 0x00000018ff0d7819 */ /* 0x000fe40000011609 */
[----:B------:R-:W-:Y:S02]  /*3c90*/  SHF.R.U32.HI R14, RZ, 0x8, R33 ;  /* 0x00000008ff0e7819 */ /* 0x000fe40000011621 */
[----:B------:R-:W-:Y:S01]  /*3ca0*/  PRMT R13, R13, 0x654, R8 ;  /* 0x000006540d0d7816 */ /* 0x000fe20000000008 */
[----:B------:R-:W-:Y:S01]  /*3cb0*/  IMAD.SHL.U32 R8, R12, 0x100, RZ ;  /* 0x000001000c087824 */ /* 0x000fe200078e00ff */
[----:B------:R-:W-:Y:S01]  /*3cc0*/  SHF.R.U32.HI R35, RZ, 0x10, R9 ;  /* 0x00000010ff237819 */ /* 0x000fe20000011609 */
[----:B------:R-:W-:Y:S01]  /*3cd0*/  IMAD.SHL.U32 R14, R14, 0x100, RZ ;  /* 0x000001000e0e7824 */ /* 0x000fe200078e00ff */
[----:B------:R-:W-:Y:S01]  /*3ce0*/  SHF.R.U32.HI R34, RZ, 0x10, R33 ;  /* 0x00000010ff227819 */ /* 0x000fe20000011621 */
[----:B------:R-:W-:Y:S01]  /*3cf0*/  IMAD.MOV.U32 R9, RZ, RZ, R5 ;  /* 0x000000ffff097224 */ /* 0x000fe200078e0005 */
[----:B------:R-:W-:Y:S01]  /*3d00*/  LOP3.LUT R15, R33, 0xff0000ff, RZ, 0xc0, !PT ;  /* 0xff0000ff210f7812 */ /* 0x000fe200078ec0ff */
[----:B------:R-:W-:Y:S01]  /*3d10*/  IMAD.U32 R5, R35, 0x10000, RZ ;  /* 0x0001000023057824 */ /* 0x000fe200078e00ff */
[----:B------:R-:W-:Y:S01]  /*3d20*/  LOP3.LUT R8, R13, 0xff00, R8, 0xf8, !PT ;  /* 0x0000ff000d087812 */ /* 0x000fe200078ef808 */
[----:B------:R-:W-:Y:S01]  /*3d30*/  IMAD.MOV.U32 R12, RZ, RZ, R4 ;  /* 0x000000ffff0c7224 */ /* 0x000fe200078e0004 */
        /* <DEDUP_REMOVED lines=58> */
[----:B------:R-:W-:Y:S01]  /*40e0*/  FMUL.FTZ R5, R33, R40 ;  /* 0x0000002821057220 */ /* 0x000fe20000410000 */
[----:B------:R-:W-:Y:S01]  /*40f0*/  HADD2.F32 R41, -RZ, R38.H1_H1 ;  /* 0x30000026ff297230 */ /* 0x000fe20000004100 */
[----:B------:R-:W-:Y:S01]  /*4100*/  F2FP.F16.E4M3.UNPACK_B R7, R7 ;  /* 0x00000007ff07723e */ /* 0x000fe200020006ff */
[----:B------:R-:W-:Y:S02]  /*4110*/  HADD2.F32 R32, -RZ, R32.H0_H0 ;  /* 0x20000020ff207230 */ /* 0x000fe40000004100 */
[----:B------:R-:W-:Y:S01]  /*4120*/  FFMA.FTZ R42, R34, R37, -R5 ;  /* 0x00000025222a7223 */ /* 0x000fe20000010805 */
[----:B------:R-:W-:-:S02]  /*4130*/  HADD2.F32 R5, -RZ, R35.H1_H1 ;  /* 0x30000023ff057230 */ /* 0x000fc40000004100 */
[-C--:B------:R-:W-:Y:S01]  /*4140*/  FMUL.FTZ R43, R8, R41.reuse ;  /* 0x00000029082b7220 */ /* 0x080fe20000410000 */
[----:B------:R-:W-:Y:S01]  /*4150*/  F2FP.F16.E4M3.UNPACK_B R6, R6 ;  /* 0x00000006ff06723e */ /* 0x000fe200020006ff */
[----:B------:R-:W-:Y:S01]  /*4160*/  FMUL.FTZ R41, R32, R41 ;  /* 0x0000002920297220 */ /* 0x000fe20000410000 */
[----:B------:R-:W-:Y:S01]  /*4170*/  FMUL.FTZ R40, R34, R40 ;  /* 0x0000002822287220 */ /* 0x000fe20000410000 */
[-C--:B------:R-:W-:Y:S01]  /*4180*/  FFMA.FTZ R43, R32, R5.reuse, -R43 ;  /* 0x00000005202b7223 */ /* 0x080fe2000001082b */
[----:B------:R-:W-:Y:S02]  /*4190*/  HADD2.F32 R38, -RZ, R38.H0_H0 ;  /* 0x20000026ff267230 */ /* 0x000fe40000004100 */
[----:B------:R-:W-:Y:S01]  /*41a0*/  FFMA.FTZ R34, R8, R5, R41 ;  /* 0x0000000508227223 */ /* 0x000fe20000010029 */
[----:B------:R-:W-:Y:S02]  /*41b0*/  HADD2.F32 R8, -RZ, R7.H0_H0 ;  /* 0x20000007ff087230 */ /* 0x000fe40000004100 */
[----:B------:R-:W-:Y:S01]  /*41c0*/  FFMA.FTZ R77, R33, R37, R40 ;  /* 0x00000025214d7223 */ /* 0x000fe20000010028 */
[----:B------:R-:W-:-:S02]  /*41d0*/  HADD2.F32 R5, -RZ, R6.H0_H0 ;  /* 0x20000006ff057230 */ /* 0x000fc40000004100 */
[----:B------:R-:W-:Y:S02]  /*41e0*/  HADD2.F32 R7, -RZ, R7.H1_H1 ;  /* 0x30000007ff077230 */ /* 0x000fe40000004100 */
[-C--:B------:R-:W-:Y:S01]  /*41f0*/  FMUL.FTZ R40, R8, R39.reuse ;  /* 0x0000002708287220 */ /* 0x080fe20000410000 */
[----:B------:R-:W-:Y:S02]  /*4200*/  HADD2.F32 R6, -RZ, R6.H1_H1 ;  /* 0x30000006ff067230 */ /* 0x000fe40000004100 */
[-C--:B------:R-:W-:Y:S01]  /*4210*/  FMUL.FTZ R33, R5, R38.reuse ;  /* 0x0000002605217220 */ /* 0x080fe20000410000 */
[----:B------:R-:W-:Y:S02]  /*4220*/  HADD2.F32 R36, -RZ, R36.H0_H0 ;  /* 0x20000024ff247230 */ /* 0x000fe40000004100 */
        /* <DEDUP_REMOVED lines=13> */
.L_x_11399:
[----:B------:R-:W-:Y:S05]  /*4300*/  BSYNC B1 ;  /* 0x0000000000017941 */ /* 0x000fea0003800000 */
.L_x_11398:
[----:B------:R0:W-:Y:S01]  /*4310*/  ST.E.128 desc[UR42][R10.64], R4 ;  /* 0x000000040a007985 */ /* 0x0001e2000c101d2a */
[----:B------:R-:W-:Y:S05]  /*4320*/  BRA `(.L_x_11389) ;  /* 0x0000002400907947 */ /* 0x000fea0003800000 */
.L_x_11382:
        /* <DEDUP_REMOVED lines=10> */
[----:B------:R-:W-:Y:S06]  /*43d0*/  @P3 BRA `(.L_x_11401) ;  /* 0x0000000000403947 */ /* 0x000fec0003800000 */
[----:B------:R-:W-:Y:S02]  /*43e0*/  ULDC.64 UR4, c[0x0][0x3e8] ;  /* 0x0000fa0000047ab9 */ /* 0x000fe40000000a00 */
[----:B------:R-:W-:-:S04]  /*43f0*/  IADD3 R12, P2, P4, R44, UR4, R12 ;  /* 0x000000042c0c7c10 */ /* 0x000fc8000fc5e00c */
[----:B------:R-:W-:Y:S01]  /*4400*/  IADD3.X R13, R51, UR5, R14, P2, P4 ;  /* 0x00000005330d7c10 */ /* 0x000fe200097e840e */
[----:B------:R-:W-:Y:S02]  /*4410*/  ULDC.64 UR4, c[0x0][0x400] ;  /* 0x0001000000047ab9 */ /* 0x000fe40000000a00 */
        /* <DEDUP_REMOVED lines=9> */
[----:B------:R-:W-:-:S13]  /*44b0*/  ISETP.GE.AND P2, PT, R67, R77, PT ;  /* 0x0000004d4300720c */ /* 0x000fda0003f46270 */
[----:B------:R0:W5:Y:S04]  /*44c0*/  @!P2 LDG.E.128 R4, desc[UR42][R12.64+0x20] ;  /* 0x0000202a0c04a981 */ /* 0x000168000c1e1d00 */
[----:B------:R0:W5:Y:S02]  /*44d0*/  @!P2 LDG.E.128 R36, desc[UR42][R10.64+0x20] ;  /* 0x0000202a0a24a981 */ /* 0x000164000c1e1d00 */
.L_x_11401:
[----:B------:R-:W-:Y:S05]  /*44e0*/  BSYNC B1 ;  /* 0x0000000000017941 */ /* 0x000fea0003800000 */
.L_x_11400:
        /* <DEDUP_REMOVED lines=9> */
[----:B------:R-:W-:-:S06]  /*4580*/  IMAD.MOV.U32 R89, RZ, RZ, R40 ;  /* 0x000000ffff597224 */ /* 0x000fcc00078e0028 */
[----:B------:R-:W-:Y:S05]  /*4590*/  @!P2 BRA `(.L_x_11402) ;  /* 0x000000000004a947 */ /* 0x000fea0003800000 */
[----:B------:R-:W-:Y:S01]  /*45a0*/  BPT.TRAP 0x1 ;  /* 0x000000040000795c */ /* 0x000fe20000300000 */
.L_x_11402:
[----:B------:R-:W-:Y:S01]  /*45b0*/  IMAD R70, R19, 0x8, R18 ;  /* 0x0000000813467824 */ /* 0x000fe200078e0212 */
[----:B------:R-:W-:Y:S01]  /*45c0*/  SHF.L.U32 R76, R154, 0x1f, RZ ;  /* 0x0000001f9a4c7819 */ /* 0x000fe200000006ff */
[----:B------:R-:W-:Y:S03]  /*45d0*/  BSSY B1, `(.L_x_11403) ;  /* 0x0000003000017945 */ /* 0x000fe60003800000 */
[----:B------:R-:W1:Y:S02]  /*45e0*/  SYNCS.PHASECHK.TRANS64.TRYWAIT P4, [R70+URZ+0x19c90], R76 ;  /* 0x019c904c460075a7 */ /* 0x000e64000808017f */
[----:B-1----:R-:W-:Y:S05]  /*45f0*/  @!P4 BRA `(.L_x_11404) ;  /* 0x0000017c0030c947 */ /* 0x002fea0003800000 */
.L_x_11644:
[----:B------:R-:W-:Y:S05]  /*4600*/  BSYNC B1 ;  /* 0x0000000000017941 */ /* 0x000fea0003800000 */
.L_x_11403:
[----:B------:R-:W-:-:S03]  /*4610*/  UMOV UR4, 0xffffffff ;  /* 0xffffffff00047882 */ /* 0x000fc60000000000 */
[----:B------:R-:W-:Y:S05]  /*4620*/  BRA.DIV UR4, `(.L_x_11405) ;  /* 0x0000017e04387947 */ /* 0x000fea000b800000 */
[----:B------:R-:W2:Y:S04]  /*4630*/  SHFL.IDX PT, R78, R78, RZ, 0x1e1f ;  /* 0x001e1fff4e4e7589 */ /* 0x000ea800000e0000 */
[----:B------:R-:W3:Y:S02]  /*4640*/  SHFL.IDX PT, R79, R79, RZ, 0x1e1f ;  /* 0x001e1fff4f4f7589 */ /* 0x000ee400000e0000 */
.L_x_11648:
[----:B------:R-:W-:Y:S05]  /*4650*/  @P3 BRA `(.L_x_11389) ;  /* 0x0000002000c43947 */ /* 0x000fea0003800000 */
[----:B------:R-:W4:Y:S01]  /*4660*/  LDC R84, c[0x0][0x2f4] ;  /* 0x0000bd00ff547b82 */ /* 0x000f220000000800 */
[----:B------:R-:W-:Y:S01]  /*4670*/  ISETP.NE.AND P3, PT, R54, RZ, PT ;  /* 0x000000ff3600720c */ /* 0x000fe20003f65270 */
[----:B------:R-:W-:Y:S01]  /*4680*/  BSSY B1, `(.L_x_11406) ;  /* 0x00000fb000017945 */ /* 0x000fe20003800000 */
[----:B----4-:R-:W-:-:S11]  /*4690*/  IMAD.IADD R90, R84, 0x1, -R55 ;  /* 0x00000001545a7824 */ /* 0x010fd600078e0a37 */
[----:B------:R-:W-:Y:S05]  /*46a0*/  @!P3 BRA `(.L_x_11407) ;  /* 0x0000000c00e0b947 */ /* 0x000fea0003800000 */
[----:B0-----:R-:W4:Y:S04]  /*46b0*/  LDL R12, [R1+0x4] ;  /* 0x00000400010c7983 */ /* 0x001f280000100800 */
[----:B------:R-:W5:Y:S04]  /*46c0*/  LDL R11, [R1+0xa0] ;  /* 0x0000a000010b7983 */ /* 0x000f680000100800 */
[----:B------:R-:W2:Y:S01]  /*46d0*/  LDL R10, [R1+0x1c] ;  /* 0x00001c00010a7983 */ /* 0x000ea20000100800 */
[----:B------:R-:W-:Y:S01]  /*46e0*/  SEL R8, R55, R90, !P0 ;  /* 0x0000005a37087207 */ /* 0x000fe20004000000 */
[----:B------:R-:W-:Y:S01]  /*46f0*/  BSSY B2, `(.L_x_11408) ;  /* 0x00000ec000027945 */ /* 0x000fe20003800000 */
[----:B------:R-:W-:-:S02]  /*4700*/  ISETP.GE.AND P3, PT, R16, R77, PT ;  /* 0x0000004d1000720c */ /* 0x000fc40003f66270 */
[----:B------:R-:W-:-:S04]  /*4710*/  SHF.R.S32.HI R9, RZ, 0x1f, R8 ;  /* 0x0000001fff097819 */ /* 0x000fc80000011408 */
[----:B------:R-:W-:-:S04]  /*4720*/  LEA.HI R9, R9, R8, RZ, 0x5 ;  /* 0x0000000809097211 */ /* 0x000fc800078f28ff */
[----:B------:R-:W-:-:S04]  /*4730*/  SHF.R.S32.HI R8, RZ, 0x5, R9 ;  /* 0x00000005ff087819 */ /* 0x000fc80000011409 */
[----:B------:R-:W-:-:S04]  /*4740*/  LEA.HI.SX32 R8, R65, R8, 0x1c ;  /* 0x0000000841087211 */ /* 0x000fc800078fe2ff */
[C---:B------:R-:W-:Y:S01]  /*4750*/  LEA.HI R9, R8.reuse, R8, RZ, 0x1 ;  /* 0x0000000808097211 */ /* 0x040fe200078f08ff */
[----:B------:R-:W-:-:S04]  /*4760*/  IMAD.SHL.U32 R91, R8, 0x10, RZ ;  /* 0x00000010085b7824 */ /* 0x000fc800078e00ff */
[----:B------:R-:W-:-:S05]  /*4770*/  IMAD.SHL.U32 R9, R9, 0x800, RZ ;  /* 0x0000080009097824 */ /* 0x000fca00078e00ff */
[----:B------:R-:W-:Y:S02]  /*4780*/  LOP3.LUT R9, R9, 0xfffff000, RZ, 0xc0, !PT ;  /* 0xfffff00009097812 */ /* 0x000fe400078ec0ff */
[----:B----4-:R-:W-:-:S04]  /*4790*/  LOP3.LUT R8, R12, 0x10, R91, 0xf8, !PT ;  /* 0x000000100c087812 */ /* 0x010fc800078ef85b */
[----:B-----5:R-:W-:-:S04]  /*47a0*/  LOP3.LUT R8, R8, R11, RZ, 0x3c, !PT ;  /* 0x0000000b08087212 */ /* 0x020fc800078e3cff */
[----:B--2---:R-:W-:Y:S01]  /*47b0*/  IADD3 R8, R8, R9, R10 ;  /* 0x0000000908087210 */ /* 0x004fe20007ffe00a */
[----:B------:R-:W-:-:S04]  /*47c0*/  IMAD R9, R19, 0x3000, R63 ;  /* 0x0000300013097824 */ /* 0x000fc800078e023f */
[----:B------:R-:W-:Y:S01]  /*47d0*/  IMAD R11, R19, 0x3000, R8 ;  /* 0x00003000130b7824 */ /* 0x000fe200078e0208 */
[----:B------:R-:W-:-:S03]  /*47e0*/  IADD3 R9, R18, R9, RZ ;  /* 0x0000000912097210 */ /* 0x000fc60007ffe0ff */
[----:B------:R-:W-:-:S03]  /*47f0*/  IMAD.IADD R12, R18, 0x1, R11 ;  /* 0x00000001120c7824 */ /* 0x000fc600078e020b */
[----:B------:R-:W0:Y:S04]  /*4800*/  LDS.128 R8, [R9+0x13800] ;  /* 0x0138000009087984 */ /* 0x000e280000000c00 */
[----:B------:R-:W2:Y:S01]  /*4810*/  LDS.128 R12, [R12+0x13800] ;  /* 0x013800000c0c7984 */ /* 0x000ea20000000c00 */
[----:B------:R-:W-:Y:S05]  /*4820*/  @P3 BRA `(.L_x_11409) ;  /* 0x0000000c00603947 */ /* 0x000fea0003800000 */
[--C-:B------:R-:W-:Y:S02]  /*4830*/  SHF.R.U32.HI R34, RZ, 0x10, R33.reuse ;  /* 0x00000010ff227819 */ /* 0x100fe40000011621 */
[--C-:B------:R-:W-:Y:S02]  /*4840*/  SHF.R.U32.HI R42, RZ, 0x8, R33.reuse ;  /* 0x00000008ff2a7819 */ /* 0x100fe40000011621 */
[----:B------:R-:W-:Y:S01]  /*4850*/  LOP3.LUT R40, R33, 0xff, RZ, 0xc0, !PT ;  /* 0x000000ff21287812 */ /* 0x000fe200078ec0ff */
[----:B------:R-:W-:Y:S01]  /*4860*/  IMAD.U32 R34, R34, 0x10000, RZ ;  /* 0x0001000022227824 */ /* 0x000fe200078e00ff */
[----:B------:R-:W-:Y:S01]  /*4870*/  SHF.R.U32.HI R33, RZ, 0x18, R33 ;  /* 0x00000018ff217819 */ /* 0x000fe20000011621 */
[----:B------:R-:W-:Y:S01]  /*4880*/  IMAD.SHL.U32 R42, R42, 0x100, RZ ;  /* 0x000001002a2a7824 */ /* 0x000fe200078e00ff */
[--C-:B------:R-:W-:Y:S02]  /*4890*/  SHF.R.U32.HI R32, RZ, 0x10, R35.reuse ;  /* 0x00000010ff207819 */ /* 0x100fe40000011623 */
[----:B------:R-:W-:-:S02]  /*48a0*/  SHF.R.U32.HI R92, RZ, 0x8, R35 ;  /* 0x00000008ff5c7819 */ /* 0x000fc40000011623 */
[----:B------:R-:W-:Y:S01]  /*48b0*/  LOP3.LUT R93, R35, 0xff, RZ, 0xc0, !PT ;  /* 0x000000ff235d7812 */ /* 0x000fe200078ec0ff */
[----:B------:R-:W-:Y:S01]  /*48c0*/  IMAD.U32 R32, R32, 0x10000, RZ ;  /* 0x0001000020207824 */ /* 0x000fe200078e00ff */
[----:B------:R-:W-:Y:S01]  /*48d0*/  SHF.R.U32.HI R96, RZ, 0x18, R35 ;  /* 0x00000018ff607819 */ /* 0x000fe20000011623 */
[----:B------:R-:W-:Y:S01]  /*48e0*/  IMAD.SHL.U32 R92, R92, 0x100, RZ ;  /* 0x000001005c5c7824 */ /* 0x000fe200078e00ff */
[----:B------:R-:W-:Y:S02]  /*48f0*/  SHF.R.U32.HI R94, RZ, 0x8, R41 ;  /* 0x00000008ff5e7819 */ /* 0x000fe40000011629 */
[----:B------:R-:W-:Y:S02]  /*4900*/  LOP3.LUT R97, R43, 0xff, RZ, 0xc0, !PT ;  /* 0x000000ff2b617812 */ /* 0x000fe400078ec0ff */
[----:B------:R-:W-:Y:S02]  /*4910*/  SHF.R.U32.HI R100, RZ, 0x18, R43 ;  /* 0x00000018ff647819 */ /* 0x000fe4000001162b */
[----:B------:R-:W-:-:S02]  /*4920*/  SHF.R.U32.HI R35, RZ, 0x10, R41 ;  /* 0x00000010ff237819 */ /* 0x000fc40000011629 */
[----:B------:R-:W-:Y:S02]  /*4930*/  LOP3.LUT R95, R41, 0xff, RZ, 0xc0, !PT ;  /* 0x000000ff295f7812 */ /* 0x000fe400078ec0ff */
[----:B------:R-:W-:Y:S01]  /*4940*/  SHF.R.U32.HI R98, RZ, 0x18, R41 ;  /* 0x00000018ff627819 */ /* 0x000fe20000011629 */
        /* <DEDUP_REMOVED lines=8> */
[----:B------:R-:W-:-:S02]  /*49d0*/  LOP3.LUT R41, R41, 0xff00, R42, 0xf8, !PT ;  /* 0x0000ff0029297812 */ /* 0x000fc400078ef82a */
[----:B------:R-:W-:Y:S02]  /*49e0*/  LOP3.LUT R98, R98, 0xff00, R97, 0xf8, !PT ;  /* 0x0000ff0062627812 */ /* 0x000fe400078ef861 */
[----:B------:R-:W-:Y:S02]  /*49f0*/  PRMT R93, R96, 0x654, R93 ;  /* 0x00000654605d7816 */ /* 0x000fe4000000005d */
[----:B------:R-:W-:Y:S02]  /*4a00*/  LOP3.LUT R42, R41, 0xff0000, R34, 0xf8, !PT ;  /* 0x00ff0000292a7812 */ /* 0x000fe400078ef822 */
[----:B------:R-:W-:Y:S02]  /*4a10*/  LOP3.LUT R41, R98, 0xff0000, R35, 0xf8, !PT ;  /* 0x00ff000062297812 */ /* 0x000fe400078ef823 */
[----:B------:R-:W-:Y:S02]  /*4a20*/  LOP3.LUT R95, R93, 0xff00, R92, 0xf8, !PT ;  /* 0x0000ff005d5f7812 */ /* 0x000fe400078ef85c */
[----:B--2---:R-:W-:-:S02]  /*4a30*/  F2FP.F16.E4M3.UNPACK_B R92, R13 ;  /* 0x0000000dff5c723e */ /* 0x004fc400020006ff */
[----:B------:R-:W-:Y:S02]  /*4a40*/  F2FP.F16.E4M3.UNPACK_B R94, R41 ;  /* 0x00000029ff5e723e */ /* 0x000fe400020006ff */
[----:B0-----:R-:W-:Y:S01]  /*4a50*/  F2FP.F16.E4M3.UNPACK_B R34, R9 ;  /* 0x00000009ff22723e */ /* 0x001fe200020006ff */
[----:B------:R-:W-:Y:S01]  /*4a60*/  HADD2.F32 R35, -RZ, R92.H0_H0 ;  /* 0x2000005cff237230 */ /* 0x000fe20000004100 */
[-C--:B------:R-:W-:Y:S01]  /*4a70*/  F2FP.F16.E4M3.UNPACK_B R96, R42.reuse ;  /* 0x0000002aff60723e */ /* 0x080fe200020006ff */
[----:B------:R-:W-:Y:S01]  /*4a80*/  HADD2.F32 R98, -RZ, R94.H0_H0 ;  /* 0x2000005eff627230 */ /* 0x000fe20000004100 */
[----:B------:R-:W-:Y:S01]  /*4a90*/  F2FP.F16.E4M3.UNPACK_B R13, R13.H1 ;  /* 0x0000000dff0d723e */ /* 0x000fe200030006ff */
        /* <DEDUP_REMOVED lines=11> */
[----:B------:R-:W-:Y:S01]  /*4b50*/  LOP3.LUT R40, R43, 0xff00, R40, 0xf8, !PT ;  /* 0x0000ff002b287812 */ /* 0x000fe200078ef828 */
[----:B------:R-:W-:Y:S02]  /*4b60*/  IMAD.MOV.U32 R43, RZ, RZ, R11 ;  /* 0x000000ffff2b7224 */ /* 0x000fe400078e000b */
[-C--:B------:R-:W-:Y:S01]  /*4b70*/  FMUL.FTZ R34, R99, R94.reuse ;  /* 0x0000005e63227220 */ /* 0x080fe20000410000 */
[----:B------:R-:W-:Y:S01]  /*4b80*/  LOP3.LUT R32, R95, 0xff0000, R32, 0xf8, !PT ;  /* 0x00ff00005f207812 */ /* 0x000fe200078ef820 */
[C---:B------:R-:W-:Y:S01]  /*4b90*/  FMUL.FTZ R92, R97.reuse, R94 ;  /* 0x0000005e615c7220 */ /* 0x040fe20000410000 */
[----:B------:R-:W-:Y:S01]  /*4ba0*/  F2FP.F16.E4M3.UNPACK_B R94, R41.H1 ;  /* 0x00000029ff5e723e */ /* 0x000fe200030006ff */
[----:B------:R-:W-:Y:S01]  /*4bb0*/  FFMA.FTZ R34, R97, R96, R34 ;  /* 0x0000006061227223 */ /* 0x000fe20000010022 */
[----:B------:R-:W-:-:S02]  /*4bc0*/  HADD2.F32 R97, -RZ, R42.H0_H0 ;  /* 0x2000002aff617230 */ /* 0x000fc40000004100 */
[----:B------:R-:W-:Y:S01]  /*4bd0*/  FFMA.FTZ R92, R99, R96, -R92 ;  /* 0x00000060635c7223 */ /* 0x000fe2000001085c */
[----:B------:R-:W-:Y:S01]  /*4be0*/  F2FP.F16.E4M3.UNPACK_B R96, R9.H1 ;  /* 0x00000009ff60723e */ /* 0x000fe200030006ff */
[--C-:B------:R-:W-:Y:S01]  /*4bf0*/  HADD2.F32 R9, -RZ, R13.reuse.H0_H0 ;  /* 0x2000000dff097230 */ /* 0x100fe20000004100 */
[----:B------:R-:W-:Y:S01]  /*4c00*/  F2FP.F16.E4M3.UNPACK_B R11, R43 ;  /* 0x0000002bff0b723e */ /* 0x000fe200020006ff */
[----:B------:R-:W-:Y:S02]  /*4c10*/  HADD2.F32 R98, -RZ, R94.H0_H0 ;  /* 0x2000005eff627230 */ /* 0x000fe40000004100 */
[----:B------:R-:W-:Y:S02]  /*4c20*/  HADD2.F32 R41, -RZ, R96.H0_H0 ;  /* 0x20000060ff297230 */ /* 0x000fe40000004100 */
[----:B------:R-:W-:Y:S02]  /*4c30*/  HADD2.F32 R13, -RZ, R13.H1_H1 ;  /* 0x3000000dff0d7230 */ /* 0x000fe40000004100 */
[----:B------:R-:W-:Y:S01]  /*4c40*/  FMUL.FTZ R99, R9, R98 ;  /* 0x0000006209637220 */ /* 0x000fe20000410000 */
[----:B------:R-:W-:-:S02]  /*4c50*/  HADD2.F32 R94, -RZ, R94.H1_H1 ;  /* 0x3000005eff5e7230 */ /* 0x000fc40000004100 */
[C---:B------:R-:W-:Y:S01]  /*4c60*/  FMUL.FTZ R98, R41.reuse, R98 ;  /* 0x0000006229627220 */ /* 0x040fe20000410000 */
[----:B------:R-:W-:Y:S02]  /*4c70*/  HADD2.F32 R42, -RZ, R42.H1_H1 ;  /* 0x3000002aff2a7230 */ /* 0x000fe40000004100 */
[-C--:B------:R-:W-:Y:S01]  /*4c80*/  FFMA.FTZ R41, R41, R97.reuse, -R99 ;  /* 0x0000006129297223 */ /* 0x080fe20000010863 */
[--C-:B------:R-:W-:Y:S02]  /*4c90*/  HADD2.F32 R99, -RZ, R11.reuse.H0_H0 ;  /* 0x2000000bff637230 */ /* 0x100fe40000004100 */
[----:B------:R-:W-:Y:S01]  /*4ca0*/  FFMA.FTZ R9, R9, R97, R98 ;  /* 0x0000006109097223 */ /* 0x000fe20000010062 */
[----:B------:R-:W-:Y:S02]  /*4cb0*/  HADD2.F32 R97, -RZ, R96.H1_H1 ;  /* 0x30000060ff617230 */ /* 0x000fe40000004100 */
[----:B------:R-:W-:Y:S01]  /*4cc0*/  FMUL.FTZ R96, R13, R94 ;  /* 0x0000005e0d607220 */ /* 0x000fe20000410000 */
[----:B------:R-:W-:-:S02]  /*4cd0*/  HADD2.F32 R11, -RZ, R11.H1_H1 ;  /* 0x3000000bff0b7230 */ /* 0x000fc40000004100 */
[C---:B------:R-:W-:Y:S01]  /*4ce0*/  FMUL.FTZ R98, R97.reuse, R94 ;  /* 0x0000005e61627220 */ /* 0x040fe20000410000 */
[----:B------:R-:W-:Y:S01]  /*4cf0*/  FFMA.FTZ R94, R97, R42, -R96 ;  /* 0x0000002a615e7223 */ /* 0x000fe20000010860 */
[----:B------:R-:W-:Y:S02]  /*4d00*/  F2FP.F16.E4M3.UNPACK_B R96, R32 ;  /* 0x00000020ff60723e */ /* 0x000fe400020006ff */
[----:B------:R-:W-:Y:S01]  /*4d10*/  FFMA.FTZ R42, R13, R42, R98 ;  /* 0x0000002a0d2a7223 */ /* 0x000fe20000010062 */
[----:B------:R-:W-:Y:S01]  /*4d20*/  IMAD.U32 R13, R33, 0x10000, RZ ;  /* 0x00010000210d7824 */ /* 0x000fe200078e00ff */
[-C--:B------:R-:W-:Y:S01]  /*4d30*/  F2FP.F16.E4M3.UNPACK_B R33, R15.reuse ;  /* 0x0000000fff21723e */ /* 0x080fe200020006ff */
[--C-:B------:R-:W-:Y:S01]  /*4d40*/  HADD2.F32 R98, -RZ, R96.reuse.H0_H0 ;  /* 0x20000060ff627230 */ /* 0x100fe20000004100 */
[----:B------:R-:W-:Y:S01]  /*4d50*/  F2FP.F16.E4M3.UNPACK_B R15, R15.H1 ;  /* 0x0000000fff0f723e */ /* 0x000fe200030006ff */
[----:B------:R-:W-:Y:S01]  /*4d60*/  HADD2.F32 R96, -RZ, R96.H1_H1 ;  /* 0x30000060ff607230 */ /* 0x000fe20000004100 */
[----:B------:R-:W-:Y:S01]  /*4d70*/  LOP3.LUT R13, R40, 0xff0000, R13, 0xf8, !PT ;  /* 0x00ff0000280d7812 */ /* 0x000fe200078ef80d */
[----:B------:R-:W-:Y:S01]  /*4d80*/  HADD2.F32 R97, -RZ, R33.H0_H0 ;  /* 0x20000021ff617230 */ /* 0x000fe20000004100 */
[----:B------:R-:W-:-:S02]  /*4d90*/  F2FP.F16.E4M3.UNPACK_B R32, R32.H1 ;  /* 0x00000020ff20723e */ /* 0x000fc400030006ff */
[-C--:B------:R-:W-:Y:S02]  /*4da0*/  F2FP.F16.E4M3.UNPACK_B R95, R13.reuse ;  /* 0x0000000dff5f723e */ /* 0x080fe400020006ff */
[----:B------:R-:W-:Y:S02]  /*4db0*/  F2FP.F16.E4M3.UNPACK_B R13, R13.H1 ;  /* 0x0000000dff0d723e */ /* 0x000fe400030006ff */
[----:B------:R-:W-:Y:S01]  /*4dc0*/  F2FP.SATFINITE.E4M3.F32.PACK_AB_MERGE_C R41, R94, R41, RZ ;  /* 0x000000295e29723e */ /* 0x000fe200048070ff */
[--C-:B------:R-:W-:Y:S01]  /*4dd0*/  HADD2.F32 R40, -RZ, R95.reuse.H0_H0 ;  /* 0x2000005fff287230 */ /* 0x100fe20000004100 */
[----:B------:R-:W-:Y:S01]  /*4de0*/  F2FP.SATFINITE.E4M3.F32.PACK_AB_MERGE_C R9, R42, R9, RZ ;  /* 0x000000092a09723e */ /* 0x000fe200048070ff */
[----:B------:R-:W-:Y:S01]  /*4df0*/  HADD2.F32 R95, -RZ, R95.H1_H1 ;  /* 0x3000005fff5f7230 */ /* 0x000fe20000004100 */
[----:B------:R-:W-:Y:S02]  /*4e00*/  F2FP.SATFINITE.E4M3.F32.PACK_AB_MERGE_C R92, R92, R93, R41 ;  /* 0x0000005d5c5c723e */ /* 0x000fe40004807029 */
[-C--:B------:R-:W-:Y:S01]  /*4e10*/  FMUL.FTZ R100, R97, R40.reuse ;  /* 0x0000002861647220 */ /* 0x080fe20000410000 */
[----:B------:R-:W-:Y:S01]  /*4e20*/  FMUL.FTZ R40, R99, R40 ;  /* 0x0000002863287220 */ /* 0x000fe20000410000 */
[----:B------:R-:W-:-:S02]  /*4e30*/  F2FP.F16.E4M3.UNPACK_B R41, R85.H1 ;  /* 0x00000055ff29723e */ /* 0x000fc400030006ff */
[-C--:B------:R-:W-:Y:S01]  /*4e40*/  FFMA.FTZ R100, R99, R98.reuse, -R100 ;  /* 0x0000006263647223 */ /* 0x080fe20000010864 */
[----:B------:R-:W-:Y:S01]  /*4e50*/  FFMA.FTZ R97, R97, R98, R40 ;  /* 0x0000006261617223 */ /* 0x000fe20000010028 */
[----:B------:R-:W-:Y:S01]  /*4e60*/  HADD2.F32 R40, -RZ, R33.H1_H1 ;  /* 0x30000021ff287230 */ /* 0x000fe20000004100 */
[----:B------:R-:W-:Y:S01]  /*4e70*/  F2FP.F16.E4M3.UNPACK_B R85, R85 ;  /* 0x00000055ff55723e */ /* 0x000fe200020006ff */
[--C-:B------:R-:W-:Y:S02]  /*4e80*/  HADD2.F32 R98, -RZ, R13.reuse.H0_H0 ;  /* 0x2000000dff627230 */ /* 0x100fe40000004100 */
[----:B------:R-:W-:Y:S02]  /*4e90*/  HADD2.F32 R13, -RZ, R13.H1_H1 ;  /* 0x3000000dff0d7230 */ /* 0x000fe40000004100 */
[----:B------:R-:W-:Y:S01]  /*4ea0*/  FMUL.FTZ R33, R40, R95 ;  /* 0x0000005f28217220 */ /* 0x000fe20000410000 */
[--C-:B------:R-:W-:Y:S02]  /*4eb0*/  HADD2.F32 R93, -RZ, R41.reuse.H0_H0 ;  /* 0x20000029ff5d7230 */ /* 0x100fe40000004100 */
[----:B------:R-:W-:-:S02]  /*4ec0*/  HADD2.F32 R41, -RZ, R41.H1_H1 ;  /* 0x30000029ff297230 */ /* 0x000fc40000004100 */
[CC--:B------:R-:W-:Y:S01]  /*4ed0*/  FFMA.FTZ R33, R11.reuse, R96.reuse, -R33 ;  /* 0x000000600b217223 */ /* 0x0c0fe20000010821 */
[----:B------:R-:W-:Y:S01]  /*4ee0*/  FMUL.FTZ R11, R11, R95 ;  /* 0x0000005f0b0b7220 */ /* 0x000fe20000410000 */
[--C-:B------:R-:W-:Y:S02]  /*4ef0*/  HADD2.F32 R95, -RZ, R32.reuse.H0_H0 ;  /* 0x20000020ff5f7230 */ /* 0x100fe40000004100 */
[----:B------:R-:W-:Y:S02]  /*4f00*/  HADD2.F32 R32, -RZ, R32.H1_H1 ;  /* 0x30000020ff207230 */ /* 0x000fe40000004100 */
[----:B------:R-:W-:Y:S01]  /*4f10*/  FFMA.FTZ R11, R40, R96, R11 ;  /* 0x00000060280b7223 */ /* 0x000fe2000001000b */
[----:B------:R-:W-:Y:S01]  /*4f20*/  F2FP.F16.E4M3.UNPACK_B R40, R43.H1 ;  /* 0x0000002bff28723e */ /* 0x000fe200030006ff */
[--C-:B------:R-:W-:Y:S02]  /*4f30*/  HADD2.F32 R43, -RZ, R15.reuse.H0_H0 ;  /* 0x2000000fff2b7230 */ /* 0x100fe40000004100 */
[----:B------:R-:W-:-:S02]  /*4f40*/  HADD2.F32 R15, -RZ, R15.H1_H1 ;  /* 0x3000000fff0f7230 */ /* 0x000fc40000004100 */
[--C-:B------:R-:W-:Y:S02]  /*4f50*/  HADD2.F32 R96, -RZ, R40.reuse.H0_H0 ;  /* 0x20000028ff607230 */ /* 0x100fe40000004100 */
[----:B------:R-:W-:Y:S01]  /*4f60*/  FMUL.FTZ R99, R43, R98 ;  /* 0x000000622b637220 */ /* 0x000fe20000410000 */
[----:B------:R-:W-:-:S03]  /*4f70*/  HADD2.F32 R40, -RZ, R40.H1_H1 ;  /* 0x30000028ff287230 */ /* 0x000fc60000004100 */
[C---:B------:R-:W-:Y:S01]  /*4f80*/  FFMA.FTZ R99, R96.reuse, R95, -R99 ;  /* 0x0000005f60637223 */ /* 0x040fe20000010863 */
[----:B------:R-:W-:-:S04]  /*4f90*/  FMUL.FTZ R96, R96, R98 ;  /* 0x0000006260607220 */ /* 0x000fc80000410000 */
[----:B------:R-:W-:Y:S01]  /*4fa0*/  FFMA.FTZ R96, R43, R95, R96 ;  /* 0x0000005f2b607223 */ /* 0x000fe20000010060 */
[-C--:B------:R-:W-:Y:S01]  /*4fb0*/  FMUL.FTZ R43, R15, R13.reuse ;  /* 0x0000000d0f2b7220 */ /* 0x080fe20000410000 */
[----:B------:R-:W-:-:S03]  /*4fc0*/  FMUL.FTZ R13, R40, R13 ;  /* 0x0000000d280d7220 */ /* 0x000fc60000410000 */
[-C--:B------:R-:W-:Y:S01]  /*4fd0*/  FFMA.FTZ R43, R40, R32.reuse, -R43 ;  /* 0x00000020282b7223 */ /* 0x080fe2000001082b */
[----:B------:R-:W-:Y:S01]  /*4fe0*/  FFMA.FTZ R15, R15, R32, R13 ;  /* 0x000000200f0f7223 */ /* 0x000fe2000001000d */
[-C--:B------:R-:W-:Y:S02]  /*4ff0*/  F2FP.F16.E4M3.UNPACK_B R13, R89.reuse.H1 ;  /* 0x00000059ff0d723e */ /* 0x080fe400030006ff */
[----:B------:R-:W-:Y:S02]  /*5000*/  F2FP.F16.E4M3.UNPACK_B R32, R12.H1 ;  /* 0x0000000cff20723e */ /* 0x000fe400030006ff */
[----:B------:R-:W-:Y:S01]  /*5010*/  F2FP.F16.E4M3.UNPACK_B R40, R8.H1 ;  /* 0x00000008ff28723e */ /* 0x000fe200030006ff */
[--C-:B------:R-:W-:Y:S01]  /*5020*/  HADD2.F32 R94, -RZ, R13.reuse.H0_H0 ;  /* 0x2000000dff5e7230 */ /* 0x100fe20000004100 */
[----:B------:R-:W-:Y:S01]  /*5030*/  F2FP.F16.E4M3.UNPACK_B R89, R89 ;  /* 0x00000059ff59723e */ /* 0x000fe200020006ff */
[----:B------:R-:W-:Y:S01]  /*5040*/  HADD2.F32 R42, -RZ, R32.H0_H0 ;  /* 0x20000020ff2a7230 */ /* 0x000fe20000004100 */
[----:B------:R-:W-:Y:S01]  /*5050*/  F2FP.F16.E4M3.UNPACK_B R12, R12 ;  /* 0x0000000cff0c723e */ /* 0x000fe200020006ff */
[----:B------:R-:W-:Y:S01]  /*5060*/  HADD2.F32 R95, -RZ, R40.H0_H0 ;  /* 0x20000028ff5f7230 */ /* 0x000fe20000004100 */
[----:B------:R-:W-:Y:S01]  /*5070*/  F2FP.F16.E4M3.UNPACK_B R8, R8 ;  /* 0x00000008ff08723e */ /* 0x000fe200020006ff */
[----:B------:R-:W-:-:S02]  /*5080*/  HADD2.F32 R13, -RZ, R13.H1_H1 ;  /* 0x3000000dff0d7230 */ /* 0x000fc40000004100 */
[CC--:B------:R-:W-:Y:S01]  /*5090*/  FMUL.FTZ R98, R42.reuse, R94.reuse ;  /* 0x0000005e2a627220 */ /* 0x0c0fe20000410000 */
[----:B------:R-:W-:Y:S02]  /*50a0*/  HADD2.F32 R40, -RZ, R40.H1_H1 ;  /* 0x30000028ff287230 */ /* 0x000fe40000004100 */
[----:B------:R-:W-:Y:S01]  /*50b0*/  FMUL.FTZ R94, R95, R94 ;  /* 0x0000005e5f5e7220 */ /* 0x000fe20000410000 */
[----:B------:R-:W-:Y:S01]  /*50c0*/  F2FP.SATFINITE.E4M3.F32.PACK_AB_MERGE_C R43, R43, R99, RZ ;  /* 0x000000632b2b723e */ /* 0x000fe200048070ff */
[-C--:B------:R-:W-:Y:S01]  /*50d0*/  FFMA.FTZ R98, R95, R93.reuse, -R98 ;  /* 0x0000005d5f627223 */ /* 0x080fe20000010862 */
[----:B------:R-:W-:Y:S01]  /*50e0*/  F2FP.SATFINITE.E4M3.F32.PACK_AB_MERGE_C R96, R15, R96, RZ ;  /* 0x000000600f60723e */ /* 0x000fe200048070ff */
[----:B------:R-:W-:Y:S01]  /*50f0*/  FFMA.FTZ R94, R42, R93, R94 ;  /* 0x0000005d2a5e7223 */ /* 0x000fe2000001005e */
[----:B------:R-:W-:Y:S01]  /*5100*/  HADD2.F32 R42, -RZ, R32.H1_H1 ;  /* 0x30000020ff2a7230 */ /* 0x000fe20000004100 */
[----:B------:R-:W-:Y:S02]  /*5110*/  F2FP.SATFINITE.E4M3.F32.PACK_AB_MERGE_C R33, R33, R100, R43 ;  /* 0x000000642121723e */ /* 0x000fe4000480702b */
[----:B------:R-:W-:-:S02]  /*5120*/  F2FP.SATFINITE.E4M3.F32.PACK_AB_MERGE_C R15, R11, R97, R96 ;  /* 0x000000610b0f723e */ /* 0x000fc40004807060 */
[-C--:B------:R-:W-:Y:S01]  /*5130*/  FMUL.FTZ R93, R42, R13.reuse ;  /* 0x0000000d2a5d7220 */ /* 0x080fe20000410000 */
[C---:B------:R-:W-:Y:S01]  /*5140*/  FMUL.FTZ R13, R40.reuse, R13 ;  /* 0x0000000d280d7220 */ /* 0x040fe20000410000 */
[----:B------:R-:W-:Y:S02]  /*5150*/  IMAD.MOV.U32 R11, RZ, RZ, R33 ;  /* 0x000000ffff0b7224 */ /* 0x000fe400078e0021 */
[-C--:B------:R-:W-:Y:S01]  /*5160*/  FFMA.FTZ R32, R40, R41.reuse, -R93 ;  /* 0x0000002928207223 */ /* 0x080fe2000001085d */
[----:B------:R-:W-:Y:S01]  /*5170*/  FFMA.FTZ R13, R42, R41, R13 ;  /* 0x000000292a0d7223 */ /* 0x000fe2000001000d */
[----:B------:R-:W-:Y:S02]  /*5180*/  HADD2.F32 R42, -RZ, R89.H0_H0 ;  /* 0x20000059ff2a7230 */ /* 0x000fe40000004100 */
        /* <DEDUP_REMOVED lines=14> */
[----:B------:R-:W-:Y:S02]  /*5270*/  F2FP.F16.E4M3.UNPACK_B R86, R86 ;  /* 0x00000056ff56723e */ /* 0x000fe400020006ff */
[-C--:B------:R-:W-:Y:S01]  /*5280*/  FMUL.FTZ R41, R40, R89.reuse ;  /* 0x0000005928297220 */ /* 0x080fe20000410000 */
[C---:B------:R-:W-:Y:S01]  /*5290*/  FMUL.FTZ R89, R8.reuse, R89 ;  /* 0x0000005908597220 */ /* 0x040fe20000410000 */
[--C-:B------:R-:W-:Y:S02]  /*52a0*/  HADD2.F32 R101, -RZ, R13.reuse.H0_H0 ;  /* 0x2000000dff657230 */ /* 0x100fe40000004100 */
[-C--:B------:R-:W-:Y:S01]  /*52b0*/  FFMA.FTZ R12, R8, R85.reuse, -R41 ;  /* 0x00000055080c7223 */ /* 0x080fe20000010829 */
[----:B------:R-:W-:Y:S01]  /*52c0*/  FFMA.FTZ R8, R40, R85, R89 ;  /* 0x0000005528087223 */ /* 0x000fe20000010059 */
[----:B------:R-:W-:Y:S01]  /*52d0*/  F2FP.F16.E4M3.UNPACK_B R41, R14.H1 ;  /* 0x0000000eff29723e */ /* 0x000fe200030006ff */
[----:B------:R-:W-:Y:S01]  /*52e0*/  HADD2.F32 R13, -RZ, R13.H1_H1 ;  /* 0x3000000dff0d7230 */ /* 0x000fe20000004100 */
[----:B------:R-:W-:-:S02]  /*52f0*/  F2FP.F16.E4M3.UNPACK_B R40, R10.H1 ;  /* 0x0000000aff28723e */ /* 0x000fc400030006ff */
[----:B------:R-:W-:Y:S01]  /*5300*/  F2FP.F16.E4M3.UNPACK_B R89, R87.H1 ;  /* 0x00000057ff59723e */ /* 0x000fe200030006ff */
[----:B------:R-:W-:Y:S01]  /*5310*/  HADD2.F32 R85, -RZ, R41.H0_H0 ;  /* 0x20000029ff557230 */ /* 0x000fe20000004100 */
[----:B------:R-:W-:Y:S01]  /*5320*/  F2FP.F16.E4M3.UNPACK_B R14, R14 ;  /* 0x0000000eff0e723e */ /* 0x000fe200020006ff */
[--C-:B------:R-:W-:Y:S01]  /*5330*/  HADD2.F32 R93, -RZ, R40.reuse.H0_H0 ;  /* 0x20000028ff5d7230 */ /* 0x100fe20000004100 */
[----:B------:R-:W-:Y:S01]  /*5340*/  F2FP.F16.E4M3.UNPACK_B R10, R10 ;  /* 0x0000000aff0a723e */ /* 0x000fe200020006ff */
[--C-:B------:R-:W-:Y:S02]  /*5350*/  HADD2.F32 R98, -RZ, R89.reuse.H0_H0 ;  /* 0x20000059ff627230 */ /* 0x100fe40000004100 */
[-C--:B------:R-:W-:Y:S01]  /*5360*/  FMUL.FTZ R99, R85, R101.reuse ;  /* 0x0000006555637220 */ /* 0x080fe20000410000 */
[----:B------:R-:W-:Y:S02]  /*5370*/  HADD2.F32 R40, -RZ, R40.H1_H1 ;  /* 0x30000028ff287230 */ /* 0x000fe40000004100 */
[----:B------:R-:W-:Y:S01]  /*5380*/  FMUL.FTZ R101, R93, R101 ;  /* 0x000000655d657220 */ /* 0x000fe20000410000 */
[----:B------:R-:W-:-:S02]  /*5390*/  HADD2.F32 R89, -RZ, R89.H1_H1 ;  /* 0x30000059ff597230 */ /* 0x000fc40000004100 */
[-C--:B------:R-:W-:Y:S01]  /*53a0*/  FFMA.FTZ R99, R93, R98.reuse, -R99 ;  /* 0x000000625d637223 */ /* 0x080fe20000010863 */
[----:B------:R-:W-:Y:S01]  /*53b0*/  F2FP.F16.E4M3.UNPACK_B R87, R87 ;  /* 0x00000057ff57723e */ /* 0x000fe200020006ff */
[----:B------:R-:W-:Y:S01]  /*53c0*/  FFMA.FTZ R101, R85, R98, R101 ;  /* 0x0000006255657223 */ /* 0x000fe20000010065 */
[----:B------:R-:W-:Y:S01]  /*53d0*/  HADD2.F32 R98, -RZ, R41.H1_H1 ;  /* 0x30000029ff627230 */ /* 0x000fe20000004100 */
[----:B------:R-:W-:Y:S02]  /*53e0*/  F2FP.SATFINITE.E4M3.F32.PACK_AB_MERGE_C R95, R12, R95, R32 ;  /* 0x0000005f0c5f723e */ /* 0x000fe40004807020 */
[----:B------:R-:W-:Y:S01]  /*53f0*/  HADD2.F32 R85, -RZ, R87.H0_H0 ;  /* 0x20000057ff557230 */ /* 0x000fe20000004100 */
[----:B------:R-:W-:Y:S01]  /*5400*/  F2FP.SATFINITE.E4M3.F32.PACK_AB_MERGE_C R12, R8, R42, R94 ;  /* 0x0000002a080c723e */ /* 0x000fe2000480705e */
[-C--:B------:R-:W-:Y:S01]  /*5410*/  FMUL.FTZ R41, R98, R13.reuse ;  /* 0x0000000d62297220 */ /* 0x080fe20000410000 */
[----:B------:R-:W-:Y:S01]  /*5420*/  FMUL.FTZ R13, R40, R13 ;  /* 0x0000000d280d7220 */ /* 0x000fe20000410000 */
[----:B------:R-:W-:-:S02]  /*5430*/  MOV R8, R95 ;  /* 0x0000005f00087202 */ /* 0x000fc40000000f00 */
[-C--:B------:R-:W-:Y:S01]  /*5440*/  FFMA.FTZ R40, R40, R89.reuse, -R41 ;  /* 0x0000005928287223 */ /* 0x080fe20000010829 */
[----:B------:R-:W-:Y:S01]  /*5450*/  FFMA.FTZ R13, R98, R89, R13 ;  /* 0x00000059620d7223 */ /* 0x000fe2000001000d */
[----:B------:R-:W-:Y:S02]  /*5460*/  HADD2.F32 R98, -RZ, R86.H0_H0 ;  /* 0x20000056ff627230 */ /* 0x000fe40000004100 */
[----:B------:R-:W-:Y:S01]  /*5470*/  HADD2.F32 R41, -RZ, R14.H0_H0 ;  /* 0x2000000eff297230 */ /* 0x000fe20000004100 */
[----:B------:R-:W-:Y:S01]  /*5480*/  F2FP.SATFINITE.E4M3.F32.PACK_AB_MERGE_C R40, R40, R99, RZ ;  /* 0x000000632828723e */ /* 0x000fe200048070ff */
[----:B------:R-:W-:Y:S01]  /*5490*/  HADD2.F32 R89, -RZ, R10.H0_H0 ;  /* 0x2000000aff597230 */ /* 0x000fe20000004100 */
[----:B------:R-:W-:Y:S01]  /*54a0*/  F2FP.SATFINITE.E4M3.F32.PACK_AB_MERGE_C R13, R13, R101, RZ ;  /* 0x000000650d0d723e */ /* 0x000fe200048070ff */
        /* <DEDUP_REMOVED lines=11> */
[----:B------:R-:W-:-:S04]  /*5560*/  FFMA.FTZ R41, R41, R10, R86 ;  /* 0x0000000a29297223 */ /* 0x000fc80000010056 */
[----:B------:R-:W-:Y:S02]  /*5570*/  F2FP.SATFINITE.E4M3.F32.PACK_AB_MERGE_C R10, R14, R93, R40 ;  /* 0x0000005d0e0a723e */ /* 0x000fe40004807028 */
[----:B------:R-:W-:Y:S02]  /*5580*/  F2FP.SATFINITE.E4M3.F32.PACK_AB_MERGE_C R14, R41, R98, R13 ;  /* 0x00000062290e723e */ /* 0x000fe4000480700d */
[----:B------:R-:W-:Y:S01]  /*5590*/  F2FP.SATFINITE.E4M3.F32.PACK_AB_MERGE_C R13, R34, R35, R9 ;  /* 0x00000023220d723e */ /* 0x000fe20004807009 */
[----:B------:R-:W-:-:S07]  /*55a0*/  IMAD.MOV.U32 R9, RZ, RZ, R92 ;  /* 0x000000ffff097224 */ /* 0x000fce00078e005c */
.L_x_11409:
[----:B------:R-:W-:Y:S05]  /*55b0*/  BSYNC B2 ;  /* 0x0000000000027941 */ /* 0x000fea0003800000 */
.L_x_11408:
[----:B---3--:R-:W-:-:S04]  /*55c0*/  IADD3 R32, P3, R48, R79, RZ ;  /* 0x0000004f30207210 */ /* 0x008fc80007f7e0ff */
[----:B------:R-:W-:Y:S02]  /*55d0*/  LEA.HI.X.SX32 R33, R48, R78, 0x1, P3 ;  /* 0x0000004e30217211 */ /* 0x000fe400018f0eff */
[----:B------:R-:W-:-:S03]  /*55e0*/  ISETP.GE.AND P3, PT, R91, R84, PT ;  /* 0x000000545b00720c */ /* 0x000fc60003f66270 */
[----:B0-----:R4:W-:Y:S10]  /*55f0*/  ST.E.128 desc[UR42][R32.64], R8 ;  /* 0x0000000820007985 */ /* 0x0019f4000c101d2a */
[----:B------:R-:W-:-:S04]  /*5600*/  @!P3 IADD3 R34, P4, R79, R91, RZ ;  /* 0x0000005b4f22b210 */ /* 0x000fc80007f9e0ff */
[----:B------:R-:W-:-:S05]  /*5610*/  @!P3 LEA.HI.X.SX32 R35, R91, R78, 0x1, P4 ;  /* 0x0000004e5b23b211 */ /* 0x000fca00020f0eff */
[----:B--2---:R4:W-:Y:S04]  /*5620*/  @!P3 ST.E.128 desc[UR42][R34.64], R12 ;  /* 0x0000000c2200b985 */ /* 0x0049e8000c101d2a */
.L_x_11407:
[----:B------:R-:W-:Y:S05]  /*5630*/  BSYNC B1 ;  /* 0x0000000000017941 */ /* 0x000fea0003800000 */
.L_x_11406:
[----:B------:R-:W-:-:S13]  /*5640*/  ISETP.NE.AND P3, PT, R53, RZ, PT ;  /* 0x000000ff3500720c */ /* 0x000fda0003f65270 */
[----:B------:R-:W-:Y:S05]  /*5650*/  @!P3 BRA `(.L_x_11389) ;  /* 0x0000001000c4b947 */ /* 0x000fea0003800000 */
[----:B----4-:R-:W4:Y:S04]  /*5660*/  LDL R8, [R1+0x24] ;  /* 0x0000240001087983 */ /* 0x010f280000100800 */
[----:B0-----:R-:W5:Y:S04]  /*5670*/  LDL R11, [R1+0x4] ;  /* 0x00000400010b7983 */ /* 0x001f680000100800 */
[----:B------:R-:W5:Y:S04]  /*5680*/  LDL R10, [R1+0xa0] ;  /* 0x0000a000010a7983 */ /* 0x000f680000100800 */
[----:B------:R-:W5:Y:S01]  /*5690*/  LDL R9, [R1+0x1c] ;  /* 0x00001c0001097983 */ /* 0x000f620000100800 */
[----:B---3--:R-:W-:-:S04]  /*56a0*/  IADD3 R32, P3, R3, R79, RZ ;  /* 0x0000004f03207210 */ /* 0x008fc80007f7e0ff */
[----:B--2---:R-:W-:Y:S02]  /*56b0*/  LEA.HI.X.SX32 R33, R3, R78, 0x1, P3 ;  /* 0x0000004e03217211 */ /* 0x004fe400018f0eff */
[----:B------:R-:W-:Y:S01]  /*56c0*/  ISETP.GE.AND P3, PT, R67, R77, PT ;  /* 0x0000004d4300720c */ /* 0x000fe20003f66270 */
[----:B------:R-:W-:Y:S01]  /*56d0*/  BSSY B1, `(.L_x_11410) ;  /* 0x00000ec000017945 */ /* 0x000fe20003800000 */
[----:B----4-:R-:W-:-:S04]  /*56e0*/  LOP3.LUT P4, RZ, R8, 0x1, RZ, 0xc0, !PT ;  /* 0x0000000108ff7812 */ /* 0x010fc8000788c0ff */
[----:B------:R-:W-:Y:S01]  /*56f0*/  SEL R90, R55, R90, !P4 ;  /* 0x0000005a375a7207 */ /* 0x000fe20006000000 */
[----:B-----5:R-:W-:Y:S02]  /*5700*/  IMAD.MOV.U32 R12, RZ, RZ, R11 ;  /* 0x000000ffff0c7224 */ /* 0x020fe400078e000b */
[----:B------:R-:W-:Y:S02]  /*5710*/  IMAD.MOV.U32 R11, RZ, RZ, R10 ;  /* 0x000000ffff0b7224 */ /* 0x000fe400078e000a */
[----:B------:R-:W-:Y:S01]  /*5720*/  IMAD.MOV.U32 R10, RZ, RZ, R9 ;  /* 0x000000ffff0a7224 */ /* 0x000fe200078e0009 */
[----:B------:R-:W-:-:S04]  /*5730*/  SHF.R.S32.HI R9, RZ, 0x1f, R90 ;  /* 0x0000001fff097819 */ /* 0x000fc8000001145a */
[----:B------:R-:W-:-:S04]  /*5740*/  LEA.HI R9, R9, R90, RZ, 0x5 ;  /* 0x0000005a09097211 */ /* 0x000fc800078f28ff */
[----:B------:R-:W-:-:S04]  /*5750*/  SHF.R.S32.HI R9, RZ, 0x5, R9 ;  /* 0x00000005ff097819 */ /* 0x000fc80000011409 */
[----:B------:R-:W-:-:S04]  /*5760*/  LEA.HI.SX32 R9, R64, R9, 0x1c ;  /* 0x0000000940097211 */ /* 0x000fc800078fe2ff */
[C---:B------:R-:W-:Y:S01]  /*5770*/  LEA.HI R8, R9.reuse, R9, RZ, 0x1 ;  /* 0x0000000909087211 */ /* 0x040fe200078f08ff */
[----:B------:R-:W-:-:S04]  /*5780*/  IMAD.SHL.U32 R35, R9, 0x10, RZ ;  /* 0x0000001009237824 */ /* 0x000fc800078e00ff */
[----:B------:R-:W-:Y:S01]  /*5790*/  IMAD.SHL.U32 R9, R8, 0x800, RZ ;  /* 0x0000080008097824 */ /* 0x000fe200078e00ff */
[----:B------:R-:W-:-:S04]  /*57a0*/  LOP3.LUT R8, R12, 0x10, R35, 0xf8, !PT ;  /* 0x000000100c087812 */ /* 0x000fc800078ef823 */
[----:B------:R-:W-:Y:S02]  /*57b0*/  LOP3.LUT R9, R9, 0xfffff000, RZ, 0xc0, !PT ;  /* 0xfffff00009097812 */ /* 0x000fe400078ec0ff */
[----:B------:R-:W-:-:S04]  /*57c0*/  LOP3.LUT R8, R8, R11, RZ, 0x3c, !PT ;  /* 0x0000000b08087212 */ /* 0x000fc800078e3cff */
        /* <DEDUP_REMOVED lines=10> */
[----:B------:R-:W-:Y:S02]  /*5870*/  SHF.R.U32.HI R90, RZ, 0x18, R5 ;  /* 0x00000018ff5a7819 */ /* 0x000fe40000011605 */
[----:B------:R-:W-:Y:S01]  /*5880*/  LOP3.LUT R87, R5, 0xff, RZ, 0xc0, !PT ;  /* 0x000000ff05577812 */ /* 0x000fe200078ec0ff */
[----:B------:R-:W-:Y:S01]  /*5890*/  IMAD.SHL.U32 R4, R4, 0x100, RZ ;  /* 0x0000010004047824 */ /* 0x000fe200078e00ff */
[----:B------:R-:W-:Y:S02]  /*58a0*/  SHF.R.U32.HI R77, RZ, 0x8, R39 ;  /* 0x00000008ff4d7819 */ /* 0x000fe40000011627 */
[----:B------:R-:W-:Y:S02]  /*58b0*/  SHF.R.U32.HI R41, RZ, 0x18, R7 ;  /* 0x00000018ff297819 */ /* 0x000fe40000011607 */
[----:B------:R-:W-:-:S02]  /*58c0*/  LOP3.LUT R6, R7, 0xff, RZ, 0xc0, !PT ;  /* 0x000000ff07067812 */ /* 0x000fc400078ec0ff */
[----:B------:R-:W-:Y:S02]  /*58d0*/  SHF.R.U32.HI R40, RZ, 0x8, R7 ;  /* 0x00000008ff287819 */ /* 0x000fe40000011607 */
[----:B------:R-:W-:Y:S02]  /*58e0*/  SHF.R.U32.HI R38, RZ, 0x10, R5 ;  /* 0x00000010ff267819 */ /* 0x000fe40000011605 */
[----:B------:R-:W-:Y:S02]  /*58f0*/  SHF.R.U32.HI R43, RZ, 0x8, R37 ;  /* 0x00000008ff2b7819 */ /* 0x000fe40000011625 */
[----:B--2---:R-:W-:Y:S01]  /*5900*/  MOV R36, R12 ;  /* 0x0000000c00247202 */ /* 0x004fe20000000f00 */
[----:B------:R-:W-:Y:S01]  /*5910*/  IMAD.SHL.U32 R12, R77, 0x100, RZ ;  /* 0x000001004d0c7824 */ /* 0x000fe200078e00ff */
[----:B------:R-:W-:Y:S01]  /*5920*/  PRMT R87, R90, 0x654, R87 ;  /* 0x000006545a577816 */ /* 0x000fe20000000057 */
[----:B------:R-:W-:Y:S01]  /*5930*/  IMAD.SHL.U32 R8, R43, 0x100, RZ ;  /* 0x000001002b087824 */ /* 0x000fe200078e00ff */
[----:B------:R-:W-:-:S02]  /*5940*/  SHF.R.U32.HI R42, RZ, 0x10, R7 ;  /* 0x00000010ff2a7819 */ /* 0x000fc40000011607 */
[--C-:B------:R-:W-:Y:S02]  /*5950*/  SHF.R.U32.HI R85, RZ, 0x18, R37.reuse ;  /* 0x00000018ff557819 */ /* 0x100fe40000011625 */
[----:B------:R-:W-:Y:S02]  /*5960*/  LOP3.LUT R86, R37, 0xff, RZ, 0xc0, !PT ;  /* 0x000000ff25567812 */ /* 0x000fe400078ec0ff */
[----:B------:R-:W-:Y:S02]  /*5970*/  SHF.R.U32.HI R5, RZ, 0x10, R37 ;  /* 0x00000010ff057819 */ /* 0x000fe40000011625 */
[----:B------:R-:W-:Y:S01]  /*5980*/  PRMT R6, R41, 0x654, R6 ;  /* 0x0000065429067816 */ /* 0x000fe20000000006 */
[----:B------:R-:W-:Y:S01]  /*5990*/  IMAD.SHL.U32 R41, R40, 0x100, RZ ;  /* 0x0000010028297824 */ /* 0x000fe200078e00ff */
[----:B------:R-:W-:Y:S02]  /*59a0*/  LOP3.LUT R37, R39, 0xff0000ff, RZ, 0xc0, !PT ;  /* 0xff0000ff27257812 */ /* 0x000fe400078ec0ff */
[----:B------:R-:W-:Y:S01]  /*59b0*/  SHF.R.U32.HI R7, RZ, 0x10, R39 ;  /* 0x00000010ff077819 */ /* 0x000fe20000011627 */
[----:B------:R-:W-:Y:S01]  /*59c0*/  IMAD.U32 R39, R38, 0x10000, RZ ;  /* 0x0001000026277824 */ /* 0x000fe200078e00ff */
[----:B------:R-:W-:-:S02]  /*59d0*/  LOP3.LUT R4, R87, 0xff00, R4, 0xf8, !PT ;  /* 0x0000ff0057047812 */ /* 0x000fc400078ef804 */
[----:B------:R-:W-:Y:S01]  /*59e0*/  PRMT R85, R85, 0x654, R86 ;  /* 0x0000065455557816 */ /* 0x000fe20000000056 */
[----:B------:R-:W-:Y:S01]  /*59f0*/  IMAD.U32 R86, R7, 0x10000, RZ ;  /* 0x0001000007567824 */ /* 0x000fe200078e00ff */
[----:B------:R-:W-:Y:S02]  /*5a00*/  LOP3.LUT R77, R37, 0xff00, R12, 0xf8, !PT ;  /* 0x0000ff00254d7812 */ /* 0x000fe400078ef80c */
[----:B------:R-:W-:Y:S02]  /*5a10*/  F2FP.F16.E4M3.UNPACK_B R40, R83.H1 ;  /* 0x00000053ff28723e */ /* 0x000fe400030006ff */
[----:B------:R-:W-:Y:S02]  /*5a20*/  F2FP.F16.E4M3.UNPACK_B R38, R36.H1 ;  /* 0x00000024ff26723e */ /* 0x000fe400030006ff */
[----:B------:R-:W-:Y:S01]  /*5a30*/  LOP3.LUT R41, R6, 0xff00, R41, 0xf8, !PT ;  /* 0x0000ff0006297812 */ /* 0x000fe200078ef829 */
[----:B------:R-:W-:Y:S01]  /*5a40*/  HADD2.F32 R43, -RZ, R40.H0_H0 ;  /* 0x20000028ff2b7230 */ /* 0x000fe20000004100 */
[----:B------:R-:W-:-:S02]  /*5a50*/  F2FP.F16.E4M3.UNPACK_B R37, R34.H1 ;  /* 0x00000022ff25723e */ /* 0x000fc400030006ff */
[----:B------:R-:W-:Y:S01]  /*5a60*/  LOP3.LUT R6, R4, 0xff0000, R39, 0xf8, !PT ;  /* 0x00ff000004067812 */ /* 0x000fe200078ef827 */
[----:B------:R-:W-:Y:S01]  /*5a70*/  IMAD.U32 R4, R42, 0x10000, RZ ;  /* 0x000100002a047824 */ /* 0x000fe200078e00ff */
[----:B------:R-:W-:Y:S01]  /*5a80*/  LOP3.LUT R85, R85, 0xff00, R8, 0xf8, !PT ;  /* 0x0000ff0055557812 */ /* 0x000fe200078ef808 */
[----:B------:R-:W-:Y:S01]  /*5a90*/  IMAD.U32 R42, R5, 0x10000, RZ ;  /* 0x00010000052a7824 */ /* 0x000fe200078e00ff */
[----:B------:R-:W-:Y:S01]  /*5aa0*/  F2FP.F16.E4M3.UNPACK_B R39, R81.H1 ;  /* 0x00000051ff27723e */ /* 0x000fe200030006ff */
[----:B------:R-:W-:Y:S01]  /*5ab0*/  HADD2.F32 R8, -RZ, R38.H0_H0 ;  /* 0x20000026ff087230 */ /* 0x000fe20000004100 */
[----:B------:R-:W-:Y:S01]  /*5ac0*/  LOP3.LUT R4, R41, 0xff0000, R4, 0xf8, !PT ;  /* 0x00ff000029047812 */ /* 0x000fe200078ef804 */
[----:B------:R-:W-:Y:S01]  /*5ad0*/  HADD2.F32 R12, -RZ, R37.H0_H0 ;  /* 0x20000025ff0c7230 */ /* 0x000fe20000004100 */
[----:B------:R-:W-:Y:S01]  /*5ae0*/  LOP3.LUT R7, R85, 0xff0000, R42, 0xf8, !PT ;  /* 0x00ff000055077812 */ /* 0x000fe200078ef82a */
[--C-:B------:R-:W-:Y:S01]  /*5af0*/  HADD2.F32 R41, -RZ, R39.reuse.H0_H0 ;  /* 0x20000027ff297230 */ /* 0x100fe20000004100 */
[----:B------:R-:W-:Y:S01]  /*5b00*/  LOP3.LUT R5, R77, 0xff0000, R86, 0xf8, !PT ;  /* 0x00ff00004d057812 */ /* 0x000fe200078ef856 */
[----:B------:R-:W-:Y:S01]  /*5b10*/  FMUL.FTZ R87, R8, R43 ;  /* 0x0000002b08577220 */ /* 0x000fe20000410000 */
[----:B------:R-:W-:-:S02]  /*5b20*/  HADD2.F32 R42, -RZ, R39.H1_H1 ;  /* 0x30000027ff2a7230 */ /* 0x000fc40000004100 */
[----:B------:R-:W-:Y:S01]  /*5b30*/  FMUL.FTZ R43, R12, R43 ;  /* 0x0000002b0c2b7220 */ /* 0x000fe20000410000 */
[----:B------:R-:W-:Y:S01]  /*5b40*/  HADD2.F32 R86, -RZ, R40.H1_H1 ;  /* 0x30000028ff567230 */ /* 0x000fe20000004100 */
[----:B------:R-:W-:Y:S01]  /*5b50*/  F2FP.F16.E4M3.UNPACK_B R83, R83 ;  /* 0x00000053ff53723e */ /* 0x000fe200020006ff */
[----:B------:R-:W-:Y:S01]  /*5b60*/  HADD2.F32 R39, -RZ, R38.H1_H1 ;  /* 0x30000026ff277230 */ /* 0x000fe20000004100 */
[----:B------:R-:W-:Y:S01]  /*5b70*/  F2FP.F16.E4M3.UNPACK_B R40, R36 ;  /* 0x00000024ff28723e */ /* 0x000fe200020006ff */
[----:B------:R-:W-:Y:S01]  /*5b80*/  FFMA.FTZ R8, R8, R41, R43 ;  /* 0x0000002908087223 */ /* 0x000fe2000001002b */
[----:B------:R-:W-:Y:S01]  /*5b90*/  F2FP.F16.E4M3.UNPACK_B R38, R34 ;  /* 0x00000022ff26723e */ /* 0x000fe200020006ff */
[----:B------:R-:W-:Y:S01]  /*5ba0*/  HADD2.F32 R43, -RZ, R83.H0_H0 ;  /* 0x20000053ff2b7230 */ /* 0x000fe20000004100 */
[----:B------:R-:W-:Y:S01]  /*5bb0*/  F2FP.F16.E4M3.UNPACK_B R81, R81 ;  /* 0x00000051ff51723e */ /* 0x000fe200020006ff */
[----:B------:R-:W-:Y:S02]  /*5bc0*/  HADD2.F32 R34, -RZ, R40.H0_H0 ;  /* 0x20000028ff227230 */ /* 0x000fe40000004100 */
[----:B------:R-:W-:Y:S01]  /*5bd0*/  FFMA.FTZ R12, R12, R41, -R87 ;  /* 0x000000290c0c7223 */ /* 0x000fe20000010857 */
[----:B------:R-:W-:-:S02]  /*5be0*/  HADD2.F32 R36, -RZ, R38.H0_H0 ;  /* 0x20000026ff247230 */ /* 0x000fc40000004100 */
[----:B------:R-:W-:Y:S01]  /*5bf0*/  FMUL.FTZ R90, R39, R86 ;  /* 0x00000056275a7220 */ /* 0x000fe20000410000 */
        /* <DEDUP_REMOVED lines=8> */
[C---:B------:R-:W-:Y:S01]  /*5c80*/  FMUL.FTZ R86, R37.reuse, R86 ;  /* 0x0000005625567220 */ /* 0x040fe20000410000 */
[----:B------:R-:W-:Y:S02]  /*5c90*/  HADD2.F32 R38, -RZ, R38.H1_H1 ;  /* 0x30000026ff267230 */ /* 0x000fe40000004100 */
[-C--:B------:R-:W-:Y:S01]  /*5ca0*/  FFMA.FTZ R37, R37, R42.reuse, -R90 ;  /* 0x0000002a25257223 */ /* 0x080fe2000001085a */
[----:B------:R-:W-:Y:S02]  /*5cb0*/  HADD2.F32 R43, -RZ, R81.H1_H1 ;  /* 0x30000051ff2b7230 */ /* 0x000fe40000004100 */
[-C--:B------:R-:W-:Y:S01]  /*5cc0*/  FMUL.FTZ R41, R40, R83.reuse ;  /* 0x0000005328297220 */ /* 0x080fe20000410000 */
        /* <DEDUP_REMOVED lines=14> */
[----:B------:R-:W-:Y:S02]  /*5db0*/  HADD2.F32 R87, -RZ, R77.H1_H1 ;  /* 0x3000004dff577230 */ /* 0x000fe40000004100 */
[----:B------:R-:W-:Y:S01]  /*5dc0*/  FMUL.FTZ R86, R40, R86 ;  /* 0x0000005628567220 */ /* 0x000fe20000410000 */
[----:B------:R-:W-:Y:S01]  /*5dd0*/  HADD2.F32 R42, -RZ, R42.H1_H1 ;  /* 0x3000002aff2a7230 */ /* 0x000fe20000004100 */
[----:B------:R-:W-:Y:S01]  /*5de0*/  F2FP.SATFINITE.E4M3.F32.PACK_AB_MERGE_C R12, R37, R12, RZ ;  /* 0x0000000c250c723e */ /* 0x000fe200048070ff */
[----:B------:R-:W-:-:S02]  /*5df0*/  HADD2.F32 R77, -RZ, R38.H1_H1 ;  /* 0x30000026ff4d7230 */ /* 0x000fc40000004100 */
[----:B------:R-:W-:Y:S01]  /*5e00*/  FFMA.FTZ R38, R40, R85, -R89 ;  /* 0x0000005528267223 */ /* 0x000fe20000010859 */
[----:B------:R-:W-:Y:S02]  /*5e10*/  HADD2.F32 R83, -RZ, R83.H1_H1 ;  /* 0x30000053ff537230 */ /* 0x000fe40000004100 */
[C---:B------:R-:W-:Y:S01]  /*5e20*/  FMUL.FTZ R90, R42.reuse, R87 ;  /* 0x000000572a5a7220 */ /* 0x040fe20000410000 */
[----:B------:R-:W-:Y:S01]  /*5e30*/  FFMA.FTZ R40, R81, R85, R86 ;  /* 0x0000005551287223 */ /* 0x000fe20000010056 */
[C---:B------:R-:W-:Y:S01]  /*5e40*/  FMUL.FTZ R87, R77.reuse, R87 ;  /* 0x000000574d577220 */ /* 0x040fe20000410000 */
[----:B------:R-:W-:Y:S01]  /*5e50*/  F2FP.F16.E4M3.UNPACK_B R85, R82 ;  /* 0x00000052ff55723e */ /* 0x000fe200020006ff */
[-C--:B------:R-:W-:Y:S01]  /*5e60*/  FFMA.FTZ R77, R77, R83.reuse, -R90 ;  /* 0x000000534d4d7223 */ /* 0x080fe2000001085a */
[----:B------:R-:W-:Y:S01]  /*5e70*/  F2FP.F16.E4M3.UNPACK_B R82, R14 ;  /* 0x0000000eff52723e */ /* 0x000fe200020006ff */
[----:B------:R-:W-:Y:S01]  /*5e80*/  FFMA.FTZ R81, R42, R83, R87 ;  /* 0x000000532a517223 */ /* 0x000fe20000010057 */
[----:B------:R-:W-:Y:S01]  /*5e90*/  F2FP.F16.E4M3.UNPACK_B R83, R80 ;  /* 0x00000050ff53723e */ /* 0x000fe200020006ff */
[--C-:B------:R-:W-:Y:S01]  /*5ea0*/  HADD2.F32 R87, -RZ, R85.reuse.H0_H0 ;  /* 0x20000055ff577230 */ /* 0x100fe20000004100 */
[----:B------:R-:W-:Y:S01]  /*5eb0*/  F2FP.SATFINITE.E4M3.F32.PACK_AB_MERGE_C R39, R39, R8, RZ ;  /* 0x000000082727723e */ /* 0x000fe200048070ff */
[--C-:B------:R-:W-:Y:S01]  /*5ec0*/  HADD2.F32 R80, -RZ, R82.reuse.H0_H0 ;  /* 0x20000052ff507230 */ /* 0x100fe20000004100 */
[----:B------:R-:W-:Y:S01]  /*5ed0*/  F2FP.SATFINITE.E4M3.F32.PACK_AB_MERGE_C R77, R77, R38, RZ ;  /* 0x000000264d4d723e */ /* 0x000fe200048070ff */
[----:B------:R-:W-:Y:S01]  /*5ee0*/  HADD2.F32 R89, -RZ, R85.H1_H1 ;  /* 0x30000055ff597230 */ /* 0x000fe20000004100 */
[----:B------:R-:W-:Y:S01]  /*5ef0*/  F2FP.SATFINITE.E4M3.F32.PACK_AB_MERGE_C R8, R41, R36, R12 ;  /* 0x000000242908723e */ /* 0x000fe2000480700c */
[----:B------:R-:W-:-:S02]  /*5f00*/  HADD2.F32 R82, -RZ, R82.H1_H1 ;  /* 0x30000052ff527230 */ /* 0x000fc40000004100 */
[----:B------:R-:W-:Y:S01]  /*5f10*/  FMUL.FTZ R91, R80, R87 ;  /* 0x00000057505b7220 */ /* 0x000fe20000410000 */
[--C-:B------:R-:W-:Y:S01]  /*5f20*/  HADD2.F32 R14, -RZ, R10.reuse.H0_H0 ;  /* 0x2000000aff0e7230 */ /* 0x100fe20000004100 */
[----:B------:R-:W-:Y:S01]  /*5f30*/  F2FP.F16.E4M3.UNPACK_B R37, R13 ;  /* 0x0000000dff25723e */ /* 0x000fe200020006ff */
[----:B------:R-:W-:Y:S02]  /*5f40*/  HADD2.F32 R42, -RZ, R10.H1_H1 ;  /* 0x3000000aff2a7230 */ /* 0x000fe40000004100 */
[----:B------:R-:W-:Y:S01]  /*5f50*/  FMUL.FTZ R93, R82, R89 ;  /* 0x00000059525d7220 */ /* 0x000fe20000410000 */
[--C-:B------:R-:W-:Y:S01]  /*5f60*/  HADD2.F32 R85, -RZ, R83.reuse.H0_H0 ;  /* 0x20000053ff557230 */ /* 0x100fe20000004100 */
[----:B------:R-:W-:Y:S01]  /*5f70*/  F2FP.F16.E4M3.UNPACK_B R38, R7 ;  /* 0x00000007ff26723e */ /* 0x000fe200020006ff */
[----:B------:R-:W-:Y:S01]  /*5f80*/  HADD2.F32 R83, -RZ, R83.H1_H1 ;  /* 0x30000053ff537230 */ /* 0x000fe20000004100 */
[----:B------:R-:W-:Y:S01]  /*5f90*/  F2FP.F16.E4M3.UNPACK_B R36, R9 ;  /* 0x00000009ff24723e */ /* 0x000fe200020006ff */
[----:B------:R-:W-:Y:S01]  /*5fa0*/  FMUL.FTZ R87, R14, R87 ;  /* 0x000000570e577220 */ /* 0x000fe20000410000 */
[----:B------:R-:W-:Y:S01]  /*5fb0*/  FMUL.FTZ R89, R42, R89 ;  /* 0x000000592a597220 */ /* 0x000fe20000410000 */
[----:B------:R-:W-:Y:S01]  /*5fc0*/  FFMA.FTZ R10, R14, R85, -R91 ;  /* 0x000000550e0a7223 */ /* 0x000fe2000001085b */
[----:B------:R-:W-:Y:S01]  /*5fd0*/  FFMA.FTZ R93, R42, R83, -R93 ;  /* 0x000000532a5d7223 */ /* 0x000fe2000001085d */
[----:B------:R-:W-:Y:S01]  /*5fe0*/  F2FP.SATFINITE.E4M3.F32.PACK_AB_MERGE_C R12, R43, R34, R39 ;  /* 0x000000222b0c723e */ /* 0x000fe20004807027 */
[----:B------:R-:W-:Y:S01]  /*5ff0*/  FFMA.FTZ R14, R80, R85, R87 ;  /* 0x00000055500e7223 */ /* 0x000fe20000010057 */
[----:B------:R-:W-:Y:S01]  /*6000*/  FFMA.FTZ R89, R82, R83, R89 ;  /* 0x0000005352597223 */ /* 0x000fe20000010059 */
        /* <DEDUP_REMOVED lines=21> */
[-C--:B------:R-:W-:Y:S01]  /*6160*/  FFMA.FTZ R9, R38, R41.reuse, -R77 ;  /* 0x0000002926097223 */ /* 0x080fe2000001084d */
[----:B------:R-:W-:Y:S01]  /*6170*/  F2FP.F16.E4M3.UNPACK_B R6, R6.H1 ;  /* 0x00000006ff06723e */ /* 0x000fe200030006ff */
[----:B------:R-:W-:Y:S01]  /*6180*/  FFMA.FTZ R7, R40, R41, R43 ;  /* 0x0000002928077223 */ /* 0x000fe2000001002b */
[----:B------:R-:W-:Y:S01]  /*6190*/  HADD2.F32 R38, -RZ, R39.H0_H0 ;  /* 0x20000027ff267230 */ /* 0x000fe20000004100 */
[----:B------:R-:W-:Y:S01]  /*61a0*/  F2FP.F16.E4M3.UNPACK_B R83, R5.H1 ;  /* 0x00000005ff53723e */ /* 0x000fe200030006ff */
[----:B------:R-:W-:-:S02]  /*61b0*/  HADD2.F32 R40, -RZ, R42.H0_H0 ;  /* 0x2000002aff287230 */ /* 0x000fc40000004100 */
[----:B------:R-:W-:Y:S02]  /*61c0*/  HADD2.F32 R13, -RZ, R37.H0_H0 ;  /* 0x20000025ff0d7230 */ /* 0x000fe40000004100 */
[----:B------:R-:W-:Y:S02]  /*61d0*/  HADD2.F32 R41, -RZ, R39.H1_H1 ;  /* 0x30000027ff297230 */ /* 0x000fe40000004100 */
[-C--:B------:R-:W-:Y:S01]  /*61e0*/  FMUL.FTZ R82, R38, R40.reuse ;  /* 0x0000002826527220 */ /* 0x080fe20000410000 */
[----:B------:R-:W-:Y:S02]  /*61f0*/  HADD2.F32 R80, -RZ, R42.H1_H1 ;  /* 0x3000002aff507230 */ /* 0x000fe40000004100 */
[----:B------:R-:W-:Y:S01]  /*6200*/  FMUL.FTZ R43, R13, R40 ;  /* 0x000000280d2b7220 */ /* 0x000fe20000410000 */
[----:B------:R-:W-:Y:S02]  /*6210*/  HADD2.F32 R39, -RZ, R6.H0_H0 ;  /* 0x20000006ff277230 */ /* 0x000fe40000004100 */
[----:B------:R-:W-:-:S02]  /*6220*/  HADD2.F32 R37, -RZ, R37.H1_H1 ;  /* 0x30000025ff257230 */ /* 0x000fc40000004100 */
[-C--:B------:R-:W-:Y:S01]  /*6230*/  FMUL.FTZ R40, R41, R80.reuse ;  /* 0x0000005029287220 */ /* 0x080fe20000410000 */
[----:B------:R-:W-:Y:S02]  /*6240*/  HADD2.F32 R42, -RZ, R6.H1_H1 ;  /* 0x30000006ff2a7230 */ /* 0x000fe40000004100 */
[-C--:B------:R-:W-:Y:S01]  /*6250*/  FFMA.FTZ R6, R13, R39.reuse, -R82 ;  /* 0x000000270d067223 */ /* 0x080fe20000010852 */
[----:B------:R-:W-:Y:S01]  /*6260*/  FFMA.FTZ R13, R38, R39, R43 ;  /* 0x00000027260d7223 */ /* 0x000fe2000001002b */
[C---:B------:R-:W-:Y:S01]  /*6270*/  FMUL.FTZ R38, R37.reuse, R80 ;  /* 0x0000005025267220 */ /* 0x040fe20000410000 */
[-C--:B------:R-:W-:Y:S01]  /*6280*/  F2FP.F16.E4M3.UNPACK_B R39, R15.reuse ;  /* 0x0000000fff27723e */ /* 0x080fe200020006ff */
[-C--:B------:R-:W-:Y:S01]  /*6290*/  FFMA.FTZ R37, R37, R42.reuse, -R40 ;  /* 0x0000002a25257223 */ /* 0x080fe20000010828 */
[----:B------:R-:W-:Y:S01]  /*62a0*/  F2FP.F16.E4M3.UNPACK_B R80, R15.H1 ;  /* 0x0000000fff50723e */ /* 0x000fe200030006ff */
[----:B------:R-:W-:Y:S01]  /*62b0*/  FFMA.FTZ R38, R41, R42, R38 ;  /* 0x0000002a29267223 */ /* 0x000fe20000010026 */
[----:B------:R-:W-:Y:S01]  /*62c0*/  F2FP.F16.E4M3.UNPACK_B R15, R5 ;  /* 0x00000005ff0f723e */ /* 0x000fe200020006ff */
[----:B------:R-:W-:Y:S01]  /*62d0*/  HADD2.F32 R77, -RZ, R39.H0_H0 ;  /* 0x20000027ff4d7230 */ /* 0x000fe20000004100 */
[-C--:B------:R-:W-:Y:S01]  /*62e0*/  F2FP.F16.E4M3.UNPACK_B R40, R11.reuse ;  /* 0x0000000bff28723e */ /* 0x080fe200020006ff */
[----:B------:R-:W-:Y:S01]  /*62f0*/  HADD2.F32 R81, -RZ, R80.H0_H0 ;  /* 0x20000050ff517230 */ /* 0x000fe20000004100 */
[----:B------:R-:W-:Y:S01]  /*6300*/  F2FP.F16.E4M3.UNPACK_B R11, R11.H1 ;  /* 0x0000000bff0b723e */ /* 0x000fe200030006ff */
[----:B------:R-:W-:Y:S01]  /*6310*/  HADD2.F32 R90, -RZ, R83.H0_H0 ;  /* 0x20000053ff5a7230 */ /* 0x000fe20000004100 */
[-C--:B------:R-:W-:Y:S01]  /*6320*/  F2FP.F16.E4M3.UNPACK_B R5, R4.reuse ;  /* 0x00000004ff05723e */ /* 0x080fe200020006ff */
[----:B------:R-:W-:Y:S01]  /*6330*/  HADD2.F32 R42, -RZ, R40.H0_H0 ;  /* 0x20000028ff2a7230 */ /* 0x000fe20000004100 */
        /* <DEDUP_REMOVED lines=8> */
[----:B------:R-:W-:Y:S01]  /*63c0*/  FMUL.FTZ R92, R42, R4 ;  /* 0x000000042a5c7220 */ /* 0x000fe20000410000 */
[----:B------:R-:W-:Y:S01]  /*63d0*/  FMUL.FTZ R90, R43, R90 ;  /* 0x0000005a2b5a7220 */ /* 0x000fe20000410000 */
[----:B------:R-:W-:-:S02]  /*63e0*/  HADD2.F32 R80, -RZ, R80.H1_H1 ;  /* 0x30000050ff507230 */ /* 0x000fc40000004100 */
[-C--:B------:R-:W-:Y:S01]  /*63f0*/  FFMA.FTZ R4, R42, R82.reuse, -R85 ;  /* 0x000000522a047223 */ /* 0x080fe20000010855 */
[----:B------:R-:W-:Y:S02]  /*6400*/  HADD2.F32 R83, -RZ, R83.H1_H1 ;  /* 0x30000053ff537230 */ /* 0x000fe40000004100 */
[----:B------:R-:W-:Y:S01]  /*6410*/  FFMA.FTZ R42, R77, R82, R92 ;  /* 0x000000524d2a7223 */ /* 0x000fe2000001005c */
[----:B------:R-:W-:Y:S02]  /*6420*/  HADD2.F32 R11, -RZ, R11.H1_H1 ;  /* 0x3000000bff0b7230 */ /* 0x000fe40000004100 */
[-C--:B------:R-:W-:Y:S01]  /*6430*/  FFMA.FTZ R43, R43, R86.reuse, -R94 ;  /* 0x000000562b2b7223 */ /* 0x080fe2000001085e */
[----:B------:R-:W-:Y:S01]  /*6440*/  FFMA.FTZ R77, R81, R86, R90 ;  /* 0x00000056514d7223 */ /* 0x000fe2000001005a */
[----:B------:R-:W-:Y:S02]  /*6450*/  HADD2.F32 R39, -RZ, R39.H1_H1 ;  /* 0x30000027ff277230 */ /* 0x000fe40000004100 */
[----:B------:R-:W-:Y:S01]  /*6460*/  FMUL.FTZ R86, R80, R83 ;  /* 0x0000005350567220 */ /* 0x000fe20000410000 */
[----:B------:R-:W-:-:S02]  /*6470*/  HADD2.F32 R15, -RZ, R15.H1_H1 ;  /* 0x3000000fff0f7230 */ /* 0x000fc40000004100 */
[----:B------:R-:W-:Y:S01]  /*6480*/  FMUL.FTZ R83, R11, R83 ;  /* 0x000000530b537220 */ /* 0x000fe20000410000 */
[----:B------:R-:W-:Y:S01]  /*6490*/  HADD2.F32 R40, -RZ, R40.H1_H1 ;  /* 0x30000028ff287230 */ /* 0x000fe20000004100 */
[----:B------:R-:W-:Y:S01]  /*64a0*/  F2FP.SATFINITE.E4M3.F32.PACK_AB_MERGE_C R13, R38, R13, RZ ;  /* 0x0000000d260d723e */ /* 0x000fe200048070ff */
        /* <DEDUP_REMOVED lines=14> */
.L_x_11411:
[----:B------:R-:W-:Y:S05]  /*6590*/  BSYNC B1 ;  /* 0x0000000000017941 */ /* 0x000fea0003800000 */
.L_x_11410:
[----:B0-----:R0:W-:Y:S01]  /*65a0*/  ST.E.128 desc[UR42][R32.64], R8 ;  /* 0x0000000820007985 */ /* 0x0011e2000c101d2a */
[----:B------:R-:W-:-:S13]  /*65b0*/  ISETP.GE.AND P3, PT, R35, R84, PT ;  /* 0x000000542300720c */ /* 0x000fda0003f66270 */
[----:B------:R-:W-:Y:S05]  /*65c0*/  @P3 BRA `(.L_x_11389) ;  /* 0x0000000000e83947 */ /* 0x000fea0003800000 */
[----:B------:R-:W-:-:S04]  /*65d0*/  IADD3 R4, P3, R79, R35, RZ ;  /* 0x000000234f047210 */ /* 0x000fc80007f7e0ff */
[----:B------:R-:W-:-:S05]  /*65e0*/  LEA.HI.X.SX32 R5, R35, R78, 0x1, P3 ;  /* 0x0000004e23057211 */ /* 0x000fca00018f0eff */
[----:B--2---:R2:W-:Y:S01]  /*65f0*/  ST.E.128 desc[UR42][R4.64], R12 ;  /* 0x0000000c04007985 */ /* 0x0045e2000c101d2a */
[----:B------:R-:W-:Y:S05]  /*6600*/  BRA `(.L_x_11389) ;  /* 0x0000000000d87947 */ /* 0x000fea0003800000 */
.L_x_11381:
[----:B------:R-:W-:-:S06]  /*6610*/  UISETP.NE.AND UP0, UPT, UR36, 0x3, UPT ;  /* 0x000000032400788c */ /* 0x000fcc000bf05270 */
[----:B------:R-:W-:-:S13]  /*6620*/  PLOP3.LUT P2, PT, PT, PT, UP0, 0x80, 0x0 ;  /* 0x000000000000781c */ /* 0x000fda0003f4f008 */
[----:B------:R-:W-:Y:S05]  /*6630*/  @!P2 BRA `(.L_x_11412) ;  /* 0x000000000004a947 */ /* 0x000fea0003800000 */
[----:B------:R-:W-:Y:S01]  /*6640*/  BPT.TRAP 0x1 ;  /* 0x000000040000795c */ /* 0x000fe20000300000 */
.L_x_11412:
[----:B------:R-:W-:Y:S01]  /*6650*/  IMAD R70, R19, 0x8, R18 ;  /* 0x0000000813467824 */ /* 0x000fe200078e0212 */
[----:B------:R-:W-:Y:S01]  /*6660*/  SHF.L.U32 R76, R154, 0x1f, RZ ;  /* 0x0000001f9a4c7819 */ /* 0x000fe200000006ff */
[----:B------:R-:W-:Y:S01]  /*6670*/  BSSY B1, `(.L_x_11413) ;  /* 0x0000004000017945 */ /* 0x000fe20003800000 */
[----:B------:R-:W-:Y:S02]  /*6680*/  SHF.R.S32.HI R73, RZ, 0x1f, R74 ;  /* 0x0000001fff497819 */ /* 0x000fe4000001144a */
[----:B------:R-:W0:Y:S02]  /*6690*/  SYNCS.PHASECHK.TRANS64.TRYWAIT P3, [R70+URZ+0x19c90], R76 ;  /* 0x019c904c460075a7 */ /* 0x000e24000806017f */
[----:B0-----:R-:W-:Y:S05]  /*66a0*/  @!P3 BRA `(.L_x_11414) ;  /* 0x0000015c0064b947 */ /* 0x001fea0003800000 */
.L_x_11649:
[----:B------:R-:W-:Y:S05]  /*66b0*/  BSYNC B1 ;  /* 0x0000000000017941 */ /* 0x000fea0003800000 */
.L_x_11413:
        /* <DEDUP_REMOVED lines=13> */
[----:B------:R-:W-:-:S04]  /*6790*/  ULDC.64 UR4, c[0x0][0x308] ;  /* 0x0000c20000047ab9 */ /* 0x000fc80000000a00 */
[----:B------:R-:W-:-:S03]  /*67a0*/  IADD3 R5, R5, R7, RZ ;  /* 0x0000000705057210 */ /* 0x000fc60007ffe0ff */
        /* <DEDUP_REMOVED lines=9> */
.L_x_11653:
[----:B------:R-:W-:Y:S05]  /*6840*/  @!P3 BRA `(.L_x_11389) ;  /* 0x000000000048b947 */ /* 0x000fea0003800000 */
[----:B-1----:R-:W4:Y:S01]  /*6850*/  LDL R4, [R1+0x8] ;  /* 0x0000080001047983 */ /* 0x002f220000100800 */
[----:B------:R-:W-:Y:S02]  /*6860*/  ULDC UR4, c[0x0][0x2f4] ;  /* 0x0000bd0000047ab9 */ /* 0x000fe40000000800 */
[----:B------:R-:W-:-:S13]  /*6870*/  ISETP.GE.AND P3, PT, R16, UR4, PT ;  /* 0x0000000410007c0c */ /* 0x000fda000bf66270 */
[----:B---3--:R-:W-:-:S05]  /*6880*/  @!P3 IADD3 R12, P4, R16, R14, RZ ;  /* 0x0000000e100cb210 */ /* 0x008fca0007f9e0ff */
[----:B--2---:R-:W-:Y:S01]  /*6890*/  @!P3 IMAD.X R13, R5, 0x1, R17, P4 ;  /* 0x00000001050db824 */ /* 0x004fe200020e0611 */
[----:B------:R-:W-:-:S13]  /*68a0*/  ISETP.GE.AND P4, PT, R23, UR4, PT ;  /* 0x0000000417007c0c */ /* 0x000fda000bf86270 */
[----:B------:R-:W-:-:S05]  /*68b0*/  @!P4 IADD3 R8, P5, R23, R14, RZ ;  /* 0x0000000e1708c210 */ /* 0x000fca0007fbe0ff */
[----:B----4-:R-:W-:Y:S01]  /*68c0*/  @!P4 IMAD.X R9, R5, 0x1, R4, P5 ;  /* 0x000000010509c824 */ /* 0x010fe200028e0604 */
[----:B------:R-:W-:-:S13]  /*68d0*/  ISETP.GE.AND P5, PT, R67, UR4, PT ;  /* 0x0000000443007c0c */ /* 0x000fda000bfa6270 */
[----:B------:R-:W-:-:S05]  /*68e0*/  @!P5 IMAD.SHL.U32 R4, R157, 0x10, RZ ;  /* 0x000000109d04d824 */ /* 0x000fca00078e00ff */
[----:B------:R-:W-:-:S04]  /*68f0*/  @!P5 IADD3 R10, P6, R4, R14, RZ ;  /* 0x0000000e040ad210 */ /* 0x000fc80007fde0ff */
[----:B------:R-:W-:Y:S02]  /*6900*/  @!P5 LEA.HI.X.SX32 R11, R4, R5, 0x1, P6 ;  /* 0x00000005040bd211 */ /* 0x000fe400030f0eff */
[----:B------:R-:W1:Y:S04]  /*6910*/  @!P3 LDS.128 R4, [R69+0x13800] ;  /* 0x013800004504b984 */ /* 0x000e680000000c00 */
[----:B-1----:R-:W-:Y:S04]  /*6920*/  @!P3 ST.E.128 desc[UR42][R12.64], R4 ;  /* 0x000000040c00b985 */ /* 0x002fe8000c101d2a */
[----:B------:R-:W1:Y:S04]  /*6930*/  @!P5 LDS.128 R4, [R69+0x14800] ;  /* 0x014800004504d984 */ /* 0x000e680000000c00 */
[----:B-1----:R-:W-:Y:S04]  /*6940*/  @!P5 ST.E.128 desc[UR42][R10.64], R4 ;  /* 0x000000040a00d985 */ /* 0x002fe8000c101d2a */
[----:B------:R-:W1:Y:S04]  /*6950*/  @!P4 LDS.128 R4, [R69+0x15800] ;  /* 0x015800004504c984 */ /* 0x000e680000000c00 */
[----:B-1----:R4:W-:Y:S02]  /*6960*/  @!P4 ST.E.128 desc[UR42][R8.64], R4 ;  /* 0x000000040800c985 */ /* 0x0029e4000c101d2a */
.L_x_11389:
[----:B------:R-:W-:Y:S05]  /*6970*/  BSYNC B0 ;  /* 0x0000000000007941 */ /* 0x000fea0003800000 */
.L_x_11380:
        /* <DEDUP_REMOVED lines=16> */
.L_x_11417:
[----:B------:R-:W-:Y:S05]  /*6a80*/  BSYNC B0 ;  /* 0x0000000000007941 */ /* 0x000fea0003800000 */
.L_x_11416:
[----:B------:R-:W0:Y:S01]  /*6a90*/  SYNCS.PHASECHK.TRANS64.TRYWAIT P2, [R70+URZ+0x19cb0], R76 ;  /* 0x019cb04c460075a7 */ /* 0x000e22000804017f */
[----:B------:R-:W-:Y:S04]  /*6aa0*/  BSSY B0, `(.L_x_11418) ;  /* 0x0000002000007945 */ /* 0x000fe80003800000 */
[----:B0-----:R-:W-:Y:S05]  /*6ab0*/  @!P2 BRA `(.L_x_11419) ;  /* 0x0000015800b8a947 */ /* 0x001fea0003800000 */
.L_x_11654:
[----:B------:R-:W-:Y:S05]  /*6ac0*/  BSYNC B0 ;  /* 0x0000000000007941 */ /* 0x000fea0003800000 */
.L_x_11418:
        /* <DEDUP_REMOVED lines=16> */
[----:B------:R-:W-:Y:S02]  /*6bd0*/  IADD3.X R5, R5, UR7, RZ, P2, !PT ;  /* 0x0000000705057c10 */ /* 0x000fe400097fe4ff */
[----:B------:R-:W-:Y:S01]  /*6be0*/  ISETP.GT.AND P2, PT, R71, R155, PT ;  /* 0x0000009b4700720c */ /* 0x000fe20003f44270 */
[----:B------:R-:W1:Y:S04]  /*6bf0*/  SHFL.IDX PT, R4, R4, RZ, 0x1e1f ;  /* 0x001e1fff04047589 */ /* 0x000e6800000e0000 */
[----:B------:R-:W2:Y:S08]  /*6c00*/  SHFL.IDX PT, R5, R5, RZ, 0x1e1f ;  /* 0x001e1fff05057589 */ /* 0x000eb000000e0000 */
[----:B------:R-:W-:Y:S05]  /*6c10*/  @!P2 BRA `(.L_x_11421) ;  /* 0x000000000048a947 */ /* 0x000fea0003800000 */
[----:B------:R-:W4:Y:S01]  /*6c20*/  LDL R6, [R1+0x8] ;  /* 0x0000080001067983 */ /* 0x000f220000100800 */
[----:B------:R-:W-:Y:S02]  /*6c30*/  ULDC UR4, c[0x0][0x2f4] ;  /* 0x0000bd0000047ab9 */ /* 0x000fe40000000800 */
[----:B------:R-:W-:-:S13]  /*6c40*/  ISETP.GE.AND P2, PT, R16, UR4, PT ;  /* 0x0000000410007c0c */ /* 0x000fda000bf46270 */
[----:B-1----:R-:W-:-:S05]  /*6c50*/  @!P2 IADD3 R12, P4, R16, R4, RZ ;  /* 0x00000004100ca210 */ /* 0x002fca0007f9e0ff */
        /* <DEDUP_REMOVED lines=14> */
.L_x_11421:
[----:B------:R-:W-:Y:S05]  /*6d40*/  BSYNC B0 ;  /* 0x0000000000007941 */ /* 0x000fea0003800000 */
.L_x_11420:
[----:B------:R-:W-:Y:S01]  /*6d50*/  @!PT LDS RZ, [RZ] ;  /* 0x00000000fffff984 */ /* 0x000fe20000000800 */
[----:B------:R-:W-:Y:S01]  /*6d60*/  @!PT LDS RZ, [RZ] ;  /* 0x00000000fffff984 */ /* 0x000fe20000000800 */
[----:B------:R-:W-:Y:S01]  /*6d70*/  @!PT LDS RZ, [RZ] ;  /* 0x00000000fffff984 */ /* 0x000fe20000000800 */
[----:B------:R-:W-:Y:S01]  /*6d80*/  @!PT LDS RZ, [RZ] ;  /* 0x00000000fffff984 */ /* 0x000fe20000000800 */
[----:B------:R5:W-:Y:S06]  /*6d90*/  MEMBAR.ALL.CTA ;  /* 0x0000000000007992 */ /* 0x000bec0000008000 */
[----:B-----5:R-:W5:Y:S01]  /*6da0*/  FENCE.VIEW.ASYNC.S ;  /* 0x00000000000073c6 */ /* 0x020f620000000000 */
[----:B0-----:R-:W-:Y:S01]  /*6db0*/  @!P3 VIADD R70, R70, 0x19cc0 ;  /* 0x00019cc04646b836 */ /* 0x001fe20000000000 */
[----:B------:R-:W-:Y:S01]  /*6dc0*/  IADD3 R19, R19, 0x1, RZ ;  /* 0x0000000113137810 */ /* 0x000fe20007ffe0ff */
[----:B-----5:R0:W-:Y:S03]  /*6dd0*/  BAR.SYNC.DEFER_BLOCKING R56, 0x80 ;  /* 0x000200380000751d */ /* 0x0201e60000010000 */
[----:B------:R-:W-:-:S02]  /*6de0*/  @!P3 PRMT R70, RZ, 0x654, R70 ;  /* 0x00000654ff46b816 */ /* 0x000fc40000000046 */
[----:B------:R-:W-:Y:S02]  /*6df0*/  PLOP3.LUT P2, PT, PT, PT, PT, 0x8, 0x0 ;  /* 0x000000000000781c */ /* 0x000fe40003f4e170 */
[----:B------:R0:W-:Y:S01]  /*6e00*/  @!P3 SYNCS.ARRIVE.TRANS64.RED.A1T0 RZ, [R70+URZ], RZ ;  /* 0x000000ff46ffb9a7 */ /* 0x0001e2000810043f */
[----:B------:R-:W-:-:S04]  /*6e10*/  ISETP.NE.AND P3, PT, R19, 0x2, PT ;  /* 0x000000021300780c */ /* 0x000fc80003f65270 */
[----:B--2-4-:R-:W-:Y:S02]  /*6e20*/  SEL R5, RZ, 0x1, P3 ;  /* 0x00000001ff057807 */ /* 0x014fe40001800000 */
[----:B------:R-:W-:Y:S02]  /*6e30*/  SEL R19, R19, RZ, P3 ;  /* 0x000000ff13137207 */ /* 0x000fe40001800000 */
[----:B------:R-:W-:Y:S01]  /*6e40*/  LOP3.LUT R154, R154, R5, RZ, 0x3c, !PT ;  /* 0x000000059a9a7212 */ /* 0x000fe200078e3cff */
[----:B0-----:R-:W-:Y:S06]  /*6e50*/  @P1 BRA `(.L_x_11422) ;  /* 0xffffffb400b01947 */ /* 0x001fec000383ffff */
.L_x_11375:
[----:B------:R-:W-:Y:S01]  /*6e60*/  BSSY B0, `(.L_x_11423) ;  /* 0x0000005000007945 */ /* 0x000fe20003800000 */
[----:B------:R-:W-:-:S03]  /*6e70*/  IMAD.MOV.U32 R3, RZ, RZ, RZ ;  /* 0x000000ffff037224 */ /* 0x000fc600078e00ff */
[----:B------:R-:W-:Y:S05]  /*6e80*/  @P2 BRA `(.L_x_11424) ;  /* 0x0000000000082947 */ /* 0x000fea0003800000 */
[----:B------:R-:W2:Y:S02]  /*6e90*/  FENCE.VIEW.ASYNC.G ;  /* 0x00000000000073c6 */ /* 0x000ea40000000100 */
[----:B--2---:R-:W-:Y:S06]  /*6ea0*/  BAR.ARV 0xc, 0x200 ;  /* 0x0308000000007b1d */ /* 0x004fec0000002000 */
.L_x_11424:
[----:B------:R-:W-:Y:S05]  /*6eb0*/  BSYNC B0 ;  /* 0x0000000000007941 */ /* 0x000fea0003800000 */
.L_x_11423:
[----:B------:R-:W2:Y:S01]  /*6ec0*/  LDL R0, [R1+0x24] ;  /* 0x0000240001007983 */ /* 0x000ea20000100800 */
[----:B------:R-:W-:Y:S01]  /*6ed0*/  BSSY B0, `(.L_x_11425) ;  /* 0x0000021000007945 */ /* 0x000fe20003800000 */
[----:B--2---:R-:W-:-:S13]  /*6ee0*/  LOP3.LUT P0, RZ, R0, 0x4, RZ, 0xc0, !PT ;  /* 0x0000000400ff7812 */ /* 0x004fda000780c0ff */
[----:B------:R-:W-:Y:S05]  /*6ef0*/  @!P0 BRA `(.L_x_11426) ;  /* 0x0000000000788947 */ /* 0x000fea0003800000 */
[----:B------:R-:W2:Y:S01]  /*6f00*/  LDL R0, [R1+0x38] ;  /* 0x0000380001007983 */ /* 0x000ea20000100800 */
[----:B------:R-:W-:Y:S01]  /*6f10*/  ULDC UR4, c[0x0][0x9f0] ;  /* 0x00027c0000047ab9 */ /* 0x000fe20000000800 */
[----:B--2---:R-:W-:-:S04]  /*6f20*/  ISETP.NE.AND P0, PT, R0, RZ, PT ;  /* 0x000000ff0000720c */ /* 0x004fc80003f05270 */
        /* <DEDUP_REMOVED lines=8> */
[----:B0-----:R-:W1:Y:S02]  /*6fb0*/  MUFU.RCP R3, R3 ;  /* 0x0000000300037308 */ /* 0x001e640000001000 */
[----:B-1----:R-:W-:Y:S02]  /*6fc0*/  VIADD R4, R3, 0xffffffe ;  /* 0x0ffffffe03047836 */ /* 0x002fe40000000000 */
        /* <DEDUP_REMOVED lines=17> */
.L_x_11426:
[----:B------:R-:W-:Y:S05]  /*70e0*/  BSYNC B0 ;  /* 0x0000000000007941 */ /* 0x000fea0003800000 */
.L_x_11425:
[----:B------:R-:W1:Y:S01]  /*70f0*/  LDL R0, [R1+0x58] ;  /* 0x0000580001007983 */ /* 0x000e620000100800 */
[----:B------:R-:W-:Y:S02]  /*7100*/  PLOP3.LUT P0, PT, PT, PT, PT, 0x80, 0x0 ;  /* 0x000000000000781c */ /* 0x000fe40003f0f070 */
[----:B------:R-:W-:Y:S02]  /*7110*/  CS2R R26, SRZ ;  /* 0x00000000001a7805 */ /* 0x000fe4000001ff00 */
[----:B------:R-:W-:Y:S02]  /*7120*/  CS2R R94, SRZ ;  /* 0x00000000005e7805 */ /* 0x000fe4000001ff00 */
[----:B------:R-:W-:Y:S02]  /*7130*/  CS2R R40, SRZ ;  /* 0x0000000000287805 */ /* 0x000fe4000001ff00 */
[----:B0-----:R-:W-:Y:S02]  /*7140*/  CS2R R6, SRZ ;  /* 0x0000000000067805 */ /* 0x001fe4000001ff00 */
        /* <DEDUP_REMOVED lines=17> */
[----:B---3--:R-:W-:Y:S02]  /*7260*/  CS2R R14, SRZ ;  /* 0x00000000000e7805 */ /* 0x008fe4000001ff00 */
[----:B------:R-:W-:Y:S02]  /*7270*/  CS2R R134, SRZ ;  /* 0x0000000000867805 */ /* 0x000fe4000001ff00 */
[----:B------:R-:W-:Y:S01]  /*7280*/  CS2R R130, SRZ ;  /* 0x0000000000827805 */ /* 0x000fe2000001ff00 */
[----:B-1----:R-:W-:Y:S01]  /*7290*/  IMAD R4, R0, R3, RZ ;  /* 0x0000000300047224 */ /* 0x002fe200078e02ff */
[----:B------:R-:W-:-:S04]  /*72a0*/  MOV R0, RZ ;  /* 0x000000ff00007202 */ /* 0x000fc80000000f00 */
[----:B------:R0:W-:Y:S01]  /*72b0*/  STL [R1+0x28], R4 ;  /* 0x0000280401007387 */ /* 0x0001e20000100800 */
[----:B------:R-:W-:Y:S02]  /*72c0*/  VIADDMNMX R90, R4, R3, R2, PT ;  /* 0x00000003045a7246 */ /* 0x000fe40003800102 */
[----:B------:R-:W-:Y:S02]  /*72d0*/  CS2R R2, SRZ ;  /* 0x0000000000027805 */ /* 0x000fe4000001ff00 */
[----:B------:R-:W-:-:S13]  /*72e0*/  ISETP.GT.AND P1, PT, R90, R4, PT ;  /* 0x000000045a00720c */ /* 0x000fda0003f24270 */
[----:B0-----:R-:W-:Y:S05]  /*72f0*/  @!P1 BRA `(.L_x_11427) ;  /* 0x000000a000509947 */ /* 0x001fea0003800000 */
[----:B------:R-:W0:Y:S01]  /*7300*/  S2R R4, SR_TID.X ;  /* 0x0000000000047919 */ /* 0x000e220000002100 */
[----:B------:R-:W-:Y:S01]  /*7310*/  VIADD R28, R18, 0xf000 ;  /* 0x0000f000121c7836 */ /* 0x000fe20000000000 */
[----:B------:R-:W-:Y:S04]  /*7320*/  BSSY B6, `(.L_x_11428) ;  /* 0x000001e000067945 */ /* 0x000fe80003800000 */
[----:B------:R-:W-:Y:S01]  /*7330*/  LOP3.LUT P0, RZ, R28, 0x3ff, RZ, 0xc0, !PT ;  /* 0x000003ff1cff7812 */ /* 0x000fe2000780c0ff */
[----:B0-----:R-:W-:-:S05]  /*7340*/  VIADD R5, R4, 0xffffff80 ;  /* 0xffffff8004057836 */ /* 0x001fca0000000000 */
[----:B------:R-:W-:-:S04]  /*7350*/  SHF.R.S32.HI R4, RZ, 0x1f, R5 ;  /* 0x0000001fff047819 */ /* 0x000fc80000011405 */
[----:B------:R-:W-:-:S04]  /*7360*/  LEA.HI R4, R4, R5, RZ, 0x7 ;  /* 0x0000000504047211 */ /* 0x000fc800078f38ff */
[----:B------:R-:W-:-:S05]  /*7370*/  SHF.R.S32.HI R4, RZ, 0x7, R4 ;  /* 0x00000007ff047819 */ /* 0x000fca0000011404 */
[----:B------:R-:W0:Y:S02]  /*7380*/  SHFL.IDX PT, R0, R4, RZ, 0x1f ;  /* 0x00001fff04007589 */ /* 0x000e2400000e0000 */
[----:B0-----:R-:W-:-:S05]  /*7390*/  IMAD.HI R2, R0, 0x55555556, RZ ;  /* 0x5555555600027827 */ /* 0x001fca00078e02ff */
[----:B------:R-:W-:-:S05]  /*73a0*/  LEA.HI R3, R2, R2, RZ, 0x1 ;  /* 0x0000000202037211 */ /* 0x000fca00078f08ff */
[----:B------:R-:W-:-:S04]  /*73b0*/  IMAD R3, R3, -0x3, R0 ;  /* 0xfffffffd03037824 */ /* 0x000fc800078e0200 */
        /* <DEDUP_REMOVED lines=20> */
.L_x_11429:
[----:B------:R-:W-:Y:S05]  /*7500*/  BSYNC B6 ;  /* 0x0000000000067941 */ /* 0x000fea0003800000 */
.L_x_11428:
        /* <DEDUP_REMOVED lines=10> */
[----:B------:R-:W1:Y:S08]  /*75b0*/  @P1 LDC.64 R2, c[0x0][0x9c0] ;  /* 0x00027000ff021b82 */ /* 0x000e700000000a00 */
[----:B------:R-:W4:Y:S01]  /*75c0*/  @P0 LDC.64 R4, c[0x0][0x9b0] ;  /* 0x00026c00ff040b82 */ /* 0x000f220000000a00 */
[----:B--2---:R-:W-:-:S02]  /*75d0*/  @P1 IMAD R6, R21, R12, RZ ;  /* 0x0000000c15061224 */ /* 0x004fc400078e02ff */
[----:B0-----:R-:W-:Y:S02]  /*75e0*/  @P0 IMAD R0, R21, R10, RZ ;  /* 0x0000000a15000224 */ /* 0x001fe400078e02ff */
[C---:B---3--:R-:W-:Y:S02]  /*75f0*/  @P1 IMAD R13, R20.reuse, R13, R6 ;  /* 0x0000000d140d1224 */ /* 0x048fe400078e0206 */
[----:B------:R-:W-:-:S04]  /*7600*/  @P1 IMAD.WIDE.U32 R8, R20, R12, RZ ;  /* 0x0000000c14081225 */ /* 0x000fc800078e00ff */
[C---:B------:R-:W-:Y:S02]  /*7610*/  @P0 IMAD R11, R20.reuse, R11, R0 ;  /* 0x0000000b140b0224 */ /* 0x040fe400078e0200 */
[----:B------:R-:W-:-:S04]  /*7620*/  @P0 IMAD.WIDE.U32 R6, R20, R10, RZ ;  /* 0x0000000a14060225 */ /* 0x000fc800078e00ff */
[----:B------:R-:W-:Y:S02]  /*7630*/  @P1 IMAD.IADD R9, R9, 0x1, R13 ;  /* 0x0000000109091824 */ /* 0x000fe400078e020d */
[----:B------:R-:W-:Y:S02]  /*7640*/  @P0 IMAD.IADD R7, R7, 0x1, R11 ;  /* 0x0000000107070824 */ /* 0x000fe400078e020b */
[----:B-1----:R-:W-:-:S04]  /*7650*/  @P1 IMAD.WIDE.U32 R8, R22, R2, R8 ;  /* 0x0000000216081225 */ /* 0x002fc800078e0008 */
[----:B----4-:R-:W-:Y:S01]  /*7660*/  @P0 IMAD.WIDE.U32 R6, R22, R4, R6 ;  /* 0x0000000416060225 */ /* 0x010fe200078e0006 */
[----:B------:R-:W-:-:S03]  /*7670*/  @P1 LEA R10, P3, R8, UR6, 0x2 ;  /* 0x00000006080a1c11 */ /* 0x000fc6000f8610ff */
[----:B------:R-:W-:Y:S01]  /*7680*/  @P1 IMAD R3, R22, R3, R9 ;  /* 0x0000000316031224 */ /* 0x000fe200078e0209 */
[----:B------:R-:W-:Y:S01]  /*7690*/  @P0 LEA R4, P2, R6, UR4, 0x2 ;  /* 0x0000000406040c11 */ /* 0x000fe2000f8410ff */
[----:B------:R-:W-:Y:S01]  /*76a0*/  @P0 IMAD R5, R22, R5, R7 ;  /* 0x0000000516050224 */ /* 0x000fe200078e0207 */
[----:B------:R-:W-:Y:S01]  /*76b0*/  ULDC UR4, c[0x0][0x3f4] ;  /* 0x0000fd0000047ab9 */ /* 0x000fe20000000800 */
[----:B------:R-:W-:Y:S01]  /*76c0*/  IMAD.MOV.U32 R0, RZ, RZ, 0x3f800000 ;  /* 0x3f800000ff007424 */ /* 0x000fe200078e00ff */
        /* <DEDUP_REMOVED lines=20> */
.L_x_11433:
[----:B-1----:R1:W2:Y:S02]  /*7810*/  SYNCS.PHASECHK.TRANS64.TRYWAIT P0, [R18+URZ+0x19c00], R3 ;  /* 0x019c0003120075a7 */ /* 0x0022a4000800017f */
[----:B--2---:R-:W-:Y:S05]  /*7820*/  @!P0 NANOSLEEP.SYNCS 0x989680 ;  /* 0x009896800000895d */ /* 0x004fea0003900000 */
[----:B------:R-:W2:Y:S02]  /*7830*/  @!P0 SYNCS.PHASECHK.TRANS64 P0, [R18+URZ+0x19c00], R3 ;  /* 0x019c0003120085a7 */ /* 0x000ea4000800007f */
[----:B--2---:R-:W-:Y:S05]  /*7840*/  @!P0 BRA `(.L_x_11433) ;  /* 0xfffffffc00f08947 */ /* 0x004fea000383ffff */
.L_x_11432:
[----:B------:R-:W-:Y:S05]  /*7850*/  BSYNC B0 ;  /* 0x0000000000007941 */ /* 0x000fea0003800000 */
.L_x_11431:
[----:B------:R-:W-:Y:S05]  /*7860*/  BRA `(.L_x_11434) ;  /* 0x0000004000887947 */ /* 0x000fea0003800000 */
.L_x_11430:
[----:B------:R-:W0:Y:S01]  /*7870*/  LDC.64 R26, c[0x0][0x3e8] ;  /* 0x0000fa00ff1a7b82 */ /* 0x000e220000000a00 */
        /* <DEDUP_REMOVED lines=31> */
.L_x_11436:
[----:B------:R-:W-:Y:S05]  /*7a70*/  BSYNC B6 ;  /* 0x0000000000067941 */ /* 0x000fea0003800000 */
.L_x_11435:
[----:B------:R-:W2:Y:S01]  /*7a80*/  LDL R20, [R1+0x2c] ;  /* 0x00002c0001147983 */ /* 0x000ea20000100800 */
[----:B------:R-:W-:Y:S01]  /*7a90*/  ULDC.U8 UR4, c[0x0][0x410] ;  /* 0x0001040000047ab9 */ /* 0x000fe20000000000 */
[----:B------:R-:W-:Y:S01]  /*7aa0*/  BSSY B0, `(.L_x_11437) ;  /* 0x00003f6000007945 */ /* 0x000fe20003800000 */
[----:B------:R-:W-:Y:S01]  /*7ab0*/  ISETP.NE.AND P0, PT, RZ, UR4, PT ;  /* 0x00000004ff007c0c */ /* 0x000fe2000bf05270 */
[----:B------:R-:W-:Y:S02]  /*7ac0*/  IMAD R4, R29, 0xc0, R155 ;  /* 0x000000c01d047824 */ /* 0x000fe400078e029b */
[----:B--2---:R-:W-:-:S10]  /*7ad0*/  IMAD.IADD R3, R18, 0x1, R20 ;  /* 0x0000000112037824 */ /* 0x004fd400078e0214 */
[----:B------:R-:W-:Y:S05]  /*7ae0*/  @!P0 BRA `(.L_x_11438) ;  /* 0x0000001800d08947 */ /* 0x000fea0003800000 */
[----:B------:R-:W-:-:S03]  /*7af0*/  UMOV UR4, 0xffffffff ;  /* 0xffffffff00047882 */ /* 0x000fc60000000000 */
[----:B------:R-:W-:Y:S05]  /*7b00*/  BRA.DIV UR4, `(.L_x_11439) ;  /* 0x0000014a04b87947 */ /* 0x000fea000b800000 */
[----:B------:R0:W1:Y:S04]  /*7b10*/  SHFL.IDX PT, R27, R26, RZ, 0x1e1f ;  /* 0x001e1fff1a1b7589 */ /* 0x00006800000e0000 */
[----:B------:R0:W2:Y:S04]  /*7b20*/  SHFL.IDX PT, R31, R30, RZ, 0x1e1f ;  /* 0x001e1fff1e1f7589 */ /* 0x0000a800000e0000 */
[----:B------:R0:W3:Y:S04]  /*7b30*/  SHFL.IDX PT, R0, R25, RZ, 0x1e1f ;  /* 0x001e1fff19007589 */ /* 0x0000e800000e0000 */
[----:B------:R-:W4:Y:S02]  /*7b40*/  SHFL.IDX PT, R28, R28, RZ, 0x1e1f ;  /* 0x001e1fff1c1c7589 */ /* 0x000f2400000e0000 */
.L_x_11660:
[----:B------:R-:W5:Y:S01]  /*7b50*/  LDL R6, [R1+0x48] ;  /* 0x0000480001067983 */ /* 0x000f620000100800 */
[----:B------:R-:W-:Y:S01]  /*7b60*/  ULDC UR4, c[0x0][0x448] ;  /* 0x0001120000047ab9 */ /* 0x000fe20000000800 */
[----:B------:R-:W-:Y:S01]  /*7b70*/  BSSY B1, `(.L_x_11440) ;  /* 0x000002f000017945 */ /* 0x000fe20003800000 */
[----:B------:R-:W-:Y:S01]  /*7b80*/  IMAD R38, R24, UR4, RZ ;  /* 0x0000000418267c24 */ /* 0x000fe2000f8e02ff */
[----:B------:R-:W-:Y:S02]  /*7b90*/  CS2R R8, SRZ ;  /* 0x0000000000087805 */ /* 0x000fe4000001ff00 */
[----:B------:R-:W-:Y:S02]  /*7ba0*/  CS2R R12, SRZ ;  /* 0x00000000000c7805 */ /* 0x000fe4000001ff00 */
[----:B0-----:R-:W-:Y:S02]  /*7bb0*/  CS2R R24, SRZ ;  /* 0x0000000000187805 */ /* 0x001fe4000001ff00 */
[----:B------:R-:W-:-:S02]  /*7bc0*/  CS2R R10, SRZ ;  /* 0x00000000000a7805 */ /* 0x000fc4000001ff00 */
[----:B------:R-:W-:Y:S02]  /*7bd0*/  ISETP.GE.AND P0, PT, R4, R38, PT ;  /* 0x000000260400720c */ /* 0x000fe40003f06270 */
[----:B------:R-:W-:Y:S02]  /*7be0*/  CS2R R14, SRZ ;  /* 0x00000000000e7805 */ /* 0x000fe4000001ff00 */
[----:B------:R-:W-:Y:S02]  /*7bf0*/  CS2R R20, SRZ ;  /* 0x0000000000147805 */ /* 0x000fe4000001ff00 */
[----:B-----5:R-:W-:-:S04]  /*7c00*/  LEA.HI R5, R6, R6, RZ, 0x1 ;  /* 0x0000000606057211 */ /* 0x020fc800078f08ff */
[----:B------:R-:W-:-:S05]  /*7c10*/  LOP3.LUT R5, R5, 0xfffffffe, RZ, 0xc0, !PT ;  /* 0xfffffffe05057812 */ /* 0x000fca00078ec0ff */
[----:B------:R-:W-:-:S05]  /*7c20*/  IMAD.IADD R5, R6, 0x1, -R5 ;  /* 0x0000000106057824 */ /* 0x000fca00078e0a05 */
[----:B------:R-:W-:Y:S01]  /*7c30*/  SHF.L.U32 R37, R5, 0x1f, RZ ;  /* 0x0000001f05257819 */ /* 0x000fe200000006ff */
[----:B------:R-:W-:Y:S06]  /*7c40*/  @P0 BRA `(.L_x_11441) ;  /* 0x0000000000840947 */ /* 0x000fec0003800000 */
[----:B------:R-:W2:Y:S01]  /*7c50*/  LDL R6, [R1+0xc] ;  /* 0x00000c0001067983 */ /* 0x000ea20000100800 */
[----:B------:R-:W-:-:S03]  /*7c60*/  ULDC UR4, c[0x0][0x3f4] ;  /* 0x0000fd0000047ab9 */ /* 0x000fc60000000800 */
[----:B------:R-:W3:Y:S01]  /*7c70*/  LDL R26, [R1+0x18] ;  /* 0x00001800011a7983 */ /* 0x000ee20000100800 */
[----:B------:R-:W-:Y:S02]  /*7c80*/  ISETP.GE.AND P1, PT, R152, UR4, PT ;  /* 0x0000000498007c0c */ /* 0x000fe4000bf26270 */
[----:B------:R-:W-:Y:S02]  /*7c90*/  CS2R R12, SRZ ;  /* 0x00000000000c7805 */ /* 0x000fe4000001ff00 */
[----:B------:R-:W-:Y:S02]  /*7ca0*/  CS2R R14, SRZ ;  /* 0x00000000000e7805 */ /* 0x000fe4000001ff00 */
[----:B------:R-:W-:Y:S02]  /*7cb0*/  CS2R R24, SRZ ;  /* 0x0000000000187805 */ /* 0x000fe4000001ff00 */
[----:B------:R-:W-:Y:S02]  /*7cc0*/  CS2R R20, SRZ ;  /* 0x0000000000147805 */ /* 0x000fe4000001ff00 */
[----:B------:R-:W-:-:S03]  /*7cd0*/  CS2R R10, SRZ ;  /* 0x00000000000a7805 */ /* 0x000fc6000001ff00 */
[----:B-1----:R-:W-:Y:S02]  /*7ce0*/  @!P1 IADD3 R30, P3, R152, R27, RZ ;  /* 0x0000001b981e9210 */ /* 0x002fe40007f7e0ff */
[----:B------:R-:W-:Y:S02]  /*7cf0*/  @!P1 SHF.R.S32.HI R5, RZ, 0x1f, R152 ;  /* 0x0000001fff059819 */ /* 0x000fe40000011498 */
[----:B--2---:R-:W-:Y:S02]  /*7d00*/  ISETP.GE.AND P2, PT, R6, UR4, PT ;  /* 0x0000000406007c0c */ /* 0x004fe4000bf46270 */
[----:B------:R-:W-:Y:S02]  /*7d10*/  SHF.R.S32.HI R7, RZ, 0x1f, R6 ;  /* 0x0000001fff077819 */ /* 0x000fe40000011406 */
[----:B---3--:R-:W-:Y:S02]  /*7d20*/  ISETP.GE.AND P0, PT, R26, UR4, PT ;  /* 0x000000041a007c0c */ /* 0x008fe4000bf06270 */
[----:B------:R-:W-:-:S07]  /*7d30*/  SHF.R.S32.HI R9, RZ, 0x1f, R26 ;  /* 0x0000001fff097819 */ /* 0x000fce000001141a */
[C---:B------:R-:W-:Y:S02]  /*7d40*/  @!P2 IADD3 R32, P6, R6.reuse, R27, RZ ;  /* 0x0000001b0620a210 */ /* 0x040fe40007fde0ff */
[----:B------:R-:W-:Y:S02]  /*7d50*/  @!P2 IADD3 R34, P5, R6, R31, RZ ;  /* 0x0000001f0622a210 */ /* 0x000fe40007fbe0ff */
[----:B------:R-:W-:Y:S01]  /*7d60*/  @!P0 IADD3 R4, P4, R26, R27, RZ ;  /* 0x0000001b1a048210 */ /* 0x000fe20007f9e0ff */
[----:B------:R-:W-:Y:S01]  /*7d70*/  @!P2 IMAD.X R33, R0, 0x1, R7, P6 ;  /* 0x000000010021a824 */ /* 0x000fe200030e0607 */
[----:B------:R-:W-:Y:S02]  /*7d80*/  @!P1 IADD3 R6, P6, R152, R31, RZ ;  /* 0x0000001f98069210 */ /* 0x000fe40007fde0ff */
[----:B----4-:R-:W-:Y:S02]  /*7d90*/  @!P2 IADD3.X R35, R28, R7, RZ, P5, !PT ;  /* 0x000000071c23a210 */ /* 0x010fe40002ffe4ff */
[----:B------:R-:W-:Y:S01]  /*7da0*/  @!P0 IADD3 R26, P5, R26, R31, RZ ;  /* 0x0000001f1a1a8210 */ /* 0x000fe20007fbe0ff */
[--C-:B------:R-:W-:Y:S01]  /*7db0*/  @!P1 IMAD.X R31, R0, 0x1, R5.reuse, P3 ;  /* 0x00000001001f9824 */ /* 0x100fe200018e0605 */
[----:B------:R0:W5:Y:S01]  /*7dc0*/  @!P2 LD.E.64 R12, desc[UR42][R32.64] ;  /* 0x0000002a200ca980 */ /* 0x000162000c101b00 */
[----:B------:R-:W-:-:S02]  /*7dd0*/  @!P1 IMAD.X R7, R28, 0x1, R5, P6 ;  /* 0x000000011c079824 */ /* 0x000fc400030e0605 */
[--C-:B------:R-:W-:Y:S01]  /*7de0*/  @!P0 IMAD.X R5, R0, 0x1, R9.reuse, P4 ;  /* 0x0000000100058824 */ /* 0x100fe200020e0609 */
[----:B------:R0:W5:Y:S01]  /*7df0*/  @!P2 LD.E.64 R14, desc[UR42][R34.64] ;  /* 0x0000002a220ea980 */ /* 0x000162000c101b00 */
[----:B------:R-:W-:Y:S01]  /*7e00*/  @!P0 IMAD.X R27, R28, 0x1, R9, P5 ;  /* 0x000000011c1b8824 */ /* 0x000fe200028e0609 */
[----:B------:R-:W-:Y:S02]  /*7e10*/  CS2R R8, SRZ ;  /* 0x0000000000087805 */ /* 0x000fe4000001ff00 */
[----:B------:R0:W5:Y:S04]  /*7e20*/  @!P1 LD.E.64 R24, desc[UR42][R30.64] ;  /* 0x0000002a1e189980 */ /* 0x000168000c101b00 */
[----:B------:R0:W5:Y:S04]  /*7e30*/  @!P1 LD.E.64 R20, desc[UR42][R6.64] ;  /* 0x0000002a06149980 */ /* 0x000168000c101b00 */
[----:B------:R0:W5:Y:S04]  /*7e40*/  @!P0 LD.E.64 R8, desc[UR42][R4.64] ;  /* 0x0000002a04088980 */ /* 0x000168000c101b00 */
[----:B------:R0:W5:Y:S02]  /*7e50*/  @!P0 LD.E.64 R10, desc[UR42][R26.64] ;  /* 0x0000002a1a0a8980 */ /* 0x000164000c101b00 */
.L_x_11441:
[----:B------:R-:W-:Y:S05]  /*7e60*/  BSYNC B1 ;  /* 0x0000000000017941 */ /* 0x000fea0003800000 */
.L_x_11440:
[----:B------:R-:W1:Y:S01]  /*7e70*/  SYNCS.PHASECHK.TRANS64.TRYWAIT P0, [R18+URZ+0x19c00], R37 ;  /* 0x019c0025120075a7 */ /* 0x000e62000800017f */
[----:B---3--:R-:W-:Y:S01]  /*7e80*/  IMAD R0, R29, -0xc0, R38 ;  /* 0xffffff401d007824 */ /* 0x008fe200078e0226 */
[----:B------:R-:W-:Y:S04]  /*7e90*/  BSSY B1, `(.L_x_11442) ;  /* 0x0000004000017945 */ /* 0x000fe80003800000 */
[----:B------:R-:W-:-:S04]  /*7ea0*/  VIMNMX R0, R0, 0xc0, PT ;  /* 0x000000c000007848 */ /* 0x000fc80003fe0100 */
[----:B------:R-:W-:Y:S01]  /*7eb0*/  ISETP.GE.AND P1, PT, R155, R0, PT ;  /* 0x000000009b00720c */ /* 0x000fe20003f26270 */
[----:B-1----:R-:W-:-:S12]  /*7ec0*/  @!P0 BRA `(.L_x_11443) ;  /* 0x00000148003c8947 */ /* 0x002fd80003800000 */
.L_x_11661:
[----:B------:R-:W-:Y:S05]  /*7ed0*/  BSYNC B1 ;  /* 0x0000000000017941 */ /* 0x000fea0003800000 */
.L_x_11442:
[----:B------:R-:W-:Y:S05]  /*7ee0*/  @P1 BRA `(.L_x_11444) ;  /* 0x0000003800c41947 */ /* 0x000fea0003800000 */
[----:B0-----:R-:W3:Y:S01]  /*7ef0*/  LDL R4, [R1+0xc] ;  /* 0x00000c0001047983 */ /* 0x001ee20000100800 */
[----:B------:R-:W0:Y:S03]  /*7f00*/  LDC R5, c[0x0][0x3f4] ;  /* 0x0000fd00ff057b82 */ /* 0x000e260000000800 */
[----:B------:R-:W2:Y:S01]  /*7f10*/  LDL R0, [R1+0x18] ;  /* 0x0000180001007983 */ /* 0x000ea20000100800 */
[----:B------:R-:W-:Y:S01]  /*7f20*/  BSSY B1, `(.L_x_11445) ;  /* 0x000007b000017945 */ /* 0x000fe20003800000 */
[-C--:B0-----:R-:W-:Y:S02]  /*7f30*/  ISETP.GE.AND P0, PT, R152, R5.reuse, PT ;  /* 0x000000059800720c */ /* 0x081fe40003f06270 */
[-C--:B---3--:R-:W-:Y:S02]  /*7f40*/  ISETP.GE.AND P1, PT, R4, R5.reuse, PT ;  /* 0x000000050400720c */ /* 0x088fe40003f26270 */
[----:B--2---:R-:W-:-:S09]  /*7f50*/  ISETP.GE.AND P2, PT, R0, R5, PT ;  /* 0x000000050000720c */ /* 0x004fd20003f46270 */
[----:B------:R-:W-:Y:S05]  /*7f60*/  @P0 BRA `(.L_x_11446) ;  /* 0x0000000400d80947 */ /* 0x000fea0003800000 */
[----:B------:R-:W0:Y:S01]  /*7f70*/  LDS.128 R4, [R3+0xf000] ;  /* 0x00f0000003047984 */ /* 0x000e220000000c00 */
[----:B-----5:R-:W-:Y:S02]  /*7f80*/  SHF.R.U32.HI R29, RZ, 0x8, R25 ;  /* 0x00000008ff1d7819 */ /* 0x020fe40000011619 */
[----:B----4-:R-:W-:Y:S02]  /*7f90*/  LOP3.LUT R28, R25, 0xff, RZ, 0xc0, !PT ;  /* 0x000000ff191c7812 */ /* 0x010fe400078ec0ff */
[----:B------:R-:W-:Y:S02]  /*7fa0*/  LOP3.LUT R29, R29, 0xff, RZ, 0xc0, !PT ;  /* 0x000000ff1d1d7812 */ /* 0x000fe400078ec0ff */
[----:B------:R-:W-:Y:S02]  /*7fb0*/  SHF.R.U32.HI R33, RZ, 0x8, R21 ;  /* 0x00000008ff217819 */ /* 0x000fe40000011615 */
[----:B------:R-:W-:Y:S02]  /*7fc0*/  PRMT R28, R29, 0x7604, R28 ;  /* 0x000076041d1c7816 */ /* 0x000fe4000000001c */
[----:B------:R-:W-:-:S02]  /*7fd0*/  SHF.R.U32.HI R29, RZ, 0x10, R25 ;  /* 0x00000010ff1d7819 */ /* 0x000fc40000011619 */
[----:B------:R-:W-:Y:S02]  /*7fe0*/  LOP3.LUT R30, R21, 0xff, RZ, 0xc0, !PT ;  /* 0x000000ff151e7812 */ /* 0x000fe400078ec0ff */
[----:B------:R-:W-:Y:S01]  /*7ff0*/  LOP3.LUT R33, R33, 0xff, RZ, 0xc0, !PT ;  /* 0x000000ff21217812 */ /* 0x000fe200078ec0ff */
[----:B------:R-:W-:Y:S01]  /*8000*/  IMAD.U32 R29, R29, 0x10000, RZ ;  /* 0x000100001d1d7824 */ /* 0x000fe200078e00ff */
[----:B------:R-:W-:Y:S02]  /*8010*/  SHF.R.U32.HI R32, RZ, 0x10, R21 ;  /* 0x00000010ff207819 */ /* 0x000fe40000011615 */
[----:B------:R-:W-:Y:S02]  /*8020*/  SHF.R.U32.HI R26, RZ, 0x8, R24 ;  /* 0x00000008ff1a7819 */ /* 0x000fe40000011618 */
[----:B------:R-:W-:Y:S01]  /*8030*/  PRMT R30, R33, 0x7604, R30 ;  /* 0x00007604211e7816 */ /* 0x000fe2000000001e */
[----:B------:R-:W-:Y:S01]  /*8040*/  IMAD.U32 R33, R32, 0x10000, RZ ;  /* 0x0001000020217824 */ /* 0x000fe200078e00ff */
[----:B------:R-:W-:-:S02]  /*8050*/  LOP3.LUT R0, R24, 0xff, RZ, 0xc0, !PT ;  /* 0x000000ff18007812 */ /* 0x000fc400078ec0ff */
[----:B------:R-:W-:Y:S02]  /*8060*/  LOP3.LUT R27, R26, 0xff, RZ, 0xc0, !PT ;  /* 0x000000ff1a1b7812 */ /* 0x000fe400078ec0ff */
[----:B------:R-:W-:Y:S02]  /*8070*/  SHF.R.U32.HI R26, RZ, 0x8, R20 ;  /* 0x00000008ff1a7819 */ /* 0x000fe40000011614 */
[----:B------:R-:W-:Y:S02]  /*8080*/  PRMT R27, R27, 0x7604, R0 ;  /* 0x000076041b1b7816 */ /* 0x000fe40000000000 */
[----:B------:R-:W-:Y:S02]  /*8090*/  LOP3.LUT R0, R20, 0xff, RZ, 0xc0, !PT ;  /* 0x000000ff14007812 */ /* 0x000fe400078ec0ff */
[----:B------:R-:W-:Y:S02]  /*80a0*/  LOP3.LUT R31, R26, 0xff, RZ, 0xc0, !PT ;  /* 0x000000ff1a1f7812 */ /* 0x000fe400078ec0ff */
[----:B------:R-:W-:-:S02]  /*80b0*/  LOP3.LUT R29, R28, 0xff0000, R29, 0xf8, !PT ;  /* 0x00ff00001c1d7812 */ /* 0x000fc400078ef81d */
[----:B------:R-:W-:Y:S02]  /*80c0*/  LOP3.LUT R33, R30, 0xff0000, R33, 0xf8, !PT ;  /* 0x00ff00001e217812 */ /* 0x000fe400078ef821 */
[----:B------:R-:W-:Y:S02]  /*80d0*/  PRMT R31, R31, 0x7604, R0 ;  /* 0x000076041f1f7816 */ /* 0x000fe40000000000 */
[----:B------:R-:W-:Y:S02]  /*80e0*/  LOP3.LUT R33, R33, 0xff000000, R21, 0xf8, !PT ;  /* 0xff00000021217812 */ /* 0x000fe400078ef815 */
[----:B------:R-:W-:Y:S02]  /*80f0*/  LOP3.LUT R29, R29, 0xff000000, R25, 0xf8, !PT ;  /* 0xff0000001d1d7812 */ /* 0x000fe400078ef819 */
[----:B0-----:R-:W-:Y:S02]  /*8100*/  F2FP.F16.E4M3.UNPACK_B R0, R6.H1 ;  /* 0x00000006ff00723e */ /* 0x001fe400030006ff */
[----:B------:R-:W-:-:S02]  /*8110*/  LOP3.LUT R31, R31, 0xff0000, R20, 0xf8, !PT ;  /* 0x00ff00001f1f7812 */ /* 0x000fc400078ef814 */
[----:B------:R-:W-:Y:S01]  /*8120*/  F2FP.F16.E4M3.UNPACK_B R30, R33 ;  /* 0x00000021ff1e723e */ /* 0x000fe200020006ff */
[--C-:B------:R-:W-:Y:S01]  /*8130*/  HADD2.F32 R21, -RZ, R0.reuse.H0_H0 ;  /* 0x20000000ff157230 */ /* 0x100fe20000004100 */
[----:B------:R-:W-:Y:S02]  /*8140*/  F2FP.F16.E4M3.UNPACK_B R26, R29 ;  /* 0x0000001dff1a723e */ /* 0x000fe400020006ff */
        /* <DEDUP_REMOVED lines=49> */
[--C-:B------:R-:W-:Y:S01]  /*8460*/  HADD2.F32 R6, -RZ, R4.reuse.H1_H1 ;  /* 0x30000004ff067230 */ /* 0x100fe20000004100 */
[----:B------:R-:W-:Y:S01]  /*8470*/  F2FP.SATFINITE.E4M3.F32.PACK_AB_MERGE_C R34, R37, R34, RZ ;  /* 0x000000222522723e */ /* 0x000fe200048070ff */
[----:B------:R-:W-:-:S02]  /*8480*/  HADD2.F32 R5, -RZ, R4.H0_H0 ;  /* 0x20000004ff057230 */ /* 0x000fc40000004100 */
[--C-:B------:R-:W-:Y:S02]  /*8490*/  HADD2.F32 R24, -RZ, R21.reuse.H1_H1 ;  /* 0x30000015ff187230 */ /* 0x100fe40000004100 */
[C---:B------:R-:W-:Y:S01]  /*84a0*/  FMUL.FTZ R28, R6.reuse, R26 ;  /* 0x0000001a061c7220 */ /* 0x040fe20000410000 */
[--C-:B------:R-:W-:Y:S02]  /*84b0*/  HADD2.F32 R4, -RZ, R0.reuse.H1_H1 ;  /* 0x30000000ff047230 */ /* 0x100fe40000004100 */
[----:B------:R-:W-:Y:S02]  /*84c0*/  HADD2.F32 R21, -RZ, R21.H0_H0 ;  /* 0x20000015ff157230 */ /* 0x000fe40000004100 */
[-C--:B------:R-:W-:Y:S01]  /*84d0*/  FMUL.FTZ R6, R6, R24.reuse ;  /* 0x0000001806067220 */ /* 0x080fe20000410000 */
[----:B------:R-:W-:Y:S02]  /*84e0*/  HADD2.F32 R0, -RZ, R0.H0_H0 ;  /* 0x20000000ff007230 */ /* 0x000fe40000004100 */
[C---:B------:R-:W-:Y:S01]  /*84f0*/  FMUL.FTZ R29, R4.reuse, R25 ;  /* 0x00000019041d7220 */ /* 0x040fe20000410000 */
[C---:B------:R-:W-:Y:S01]  /*8500*/  FFMA.FTZ R28, R5.reuse, R24, -R28 ;  /* 0x00000018051c7223 */ /* 0x040fe2000001081c */
[-C--:B------:R-:W-:Y:S01]  /*8510*/  FMUL.FTZ R4, R4, R21.reuse ;  /* 0x0000001504047220 */ /* 0x080fe20000410000 */
[----:B------:R-:W-:Y:S01]  /*8520*/  FFMA.FTZ R33, R5, R26, R6 ;  /* 0x0000001a05217223 */ /* 0x000fe20000010006 */
[----:B------:R-:W-:Y:S01]  /*8530*/  FFMA.FTZ R29, R0, R21, -R29 ;  /* 0x00000015001d7223 */ /* 0x000fe2000001081d */
[----:B------:R-:W-:-:S02]  /*8540*/  HADD2.F32 R5, -RZ, R27.H1_H1 ;  /* 0x3000001bff057230 */ /* 0x000fc40000004100 */
[----:B------:R-:W-:Y:S01]  /*8550*/  FFMA.FTZ R24, R0, R25, R4 ;  /* 0x0000001900187223 */ /* 0x000fe20000010004 */
[----:B------:R-:W-:Y:S02]  /*8560*/  HADD2.F32 R4, -RZ, R20.H1_H1 ;  /* 0x30000014ff047230 */ /* 0x000fe40000004100 */
[--C-:B------:R-:W-:Y:S02]  /*8570*/  HADD2.F32 R21, -RZ, R31.reuse.H1_H1 ;  /* 0x3000001fff157230 */ /* 0x100fe40000004100 */
[----:B------:R-:W-:Y:S02]  /*8580*/  HADD2.F32 R31, -RZ, R31.H0_H0 ;  /* 0x2000001fff1f7230 */ /* 0x000fe40000004100 */
[C---:B------:R-:W-:Y:S01]  /*8590*/  FMUL.FTZ R6, R4.reuse, R5 ;  /* 0x0000000504067220 */ /* 0x040fe20000410000 */
[----:B------:R-:W-:Y:S02]  /*85a0*/  HADD2.F32 R0, -RZ, R7.H1_H1 ;  /* 0x30000007ff007230 */ /* 0x000fe40000004100 */
[----:B------:R-:W-:Y:S01]  /*85b0*/  FMUL.FTZ R25, R4, R21 ;  /* 0x0000001504197220 */ /* 0x000fe20000410000 */
[----:B------:R-:W-:-:S02]  /*85c0*/  HADD2.F32 R27, -RZ, R27.H0_H0 ;  /* 0x2000001bff1b7230 */ /* 0x000fc40000004100 */
        /* <DEDUP_REMOVED lines=16> */
.L_x_11446:
[----:B------:R-:W-:Y:S05]  /*86d0*/  BSYNC B1 ;  /* 0x0000000000017941 */ /* 0x000fea0003800000 */
.L_x_11445:
[----:B------:R-:W-:Y:S04]  /*86e0*/  BSSY B1, `(.L_x_11447) ;  /* 0x000007c000017945 */ /* 0x000fe80003800000 */
        /* <DEDUP_REMOVED lines=9> */
[----:B------:R-:W-:Y:S02]  /*8780*/  PRMT R25, R20, 0x7604, R25 ;  /* 0x0000760414197816 */ /* 0x000fe40000000019 */
[----:B------:R-:W-:Y:S02]  /*8790*/  PRMT R29, R26, 0x7604, R29 ;  /* 0x000076041a1d7816 */ /* 0x000fe4000000001d */
[----:B------:R-:W-:Y:S02]  /*87a0*/  SHF.R.U32.HI R20, RZ, 0x10, R13 ;  /* 0x00000010ff147819 */ /* 0x000fe4000001160d */
[----:B------:R-:W-:Y:S02]  /*87b0*/  SHF.R.U32.HI R26, RZ, 0x10, R15 ;  /* 0x00000010ff1a7819 */ /* 0x000fe4000001160f */
[----:B------:R-:W-:-:S02]  /*87c0*/  LOP3.LUT R21, R12, 0xff, RZ, 0xc0, !PT ;  /* 0x000000ff0c157812 */ /* 0x000fc400078ec0ff */
[----:B------:R-:W-:Y:S02]  /*87d0*/  LOP3.LUT R0, R0, 0xff, RZ, 0xc0, !PT ;  /* 0x000000ff00007812 */ /* 0x000fe400078ec0ff */
[----:B------:R-:W-:Y:S02]  /*87e0*/  SHF.R.U32.HI R24, RZ, 0x8, R14 ;  /* 0x00000008ff187819 */ /* 0x000fe4000001160e */
[----:B------:R-:W-:Y:S02]  /*87f0*/  LOP3.LUT R20, R20, 0xff, RZ, 0xc0, !PT ;  /* 0x000000ff14147812 */ /* 0x000fe400078ec0ff */
[----:B------:R-:W-:Y:S02]  /*8800*/  LOP3.LUT R26, R26, 0xff, RZ, 0xc0, !PT ;  /* 0x000000ff1a1a7812 */ /* 0x000fe400078ec0ff */
[----:B------:R-:W-:Y:S02]  /*8810*/  PRMT R21, R0, 0x7604, R21 ;  /* 0x0000760400157816 */ /* 0x000fe40000000015 */
[----:B------:R-:W-:-:S02]  /*8820*/  LOP3.LUT R27, R14, 0xff, RZ, 0xc0, !PT ;  /* 0x000000ff0e1b7812 */ /* 0x000fc400078ec0ff */
[----:B------:R-:W-:Y:S02]  /*8830*/  LOP3.LUT R24, R24, 0xff, RZ, 0xc0, !PT ;  /* 0x000000ff18187812 */ /* 0x000fe400078ec0ff */
[----:B------:R-:W-:Y:S02]  /*8840*/  SHF.R.U32.HI R0, RZ, 0x10, R12 ;  /* 0x00000010ff007819 */ /* 0x000fe4000001160c */
[----:B------:R-:W-:Y:S02]  /*8850*/  PRMT R25, R20, 0x7054, R25 ;  /* 0x0000705414197816 */ /* 0x000fe40000000019 */
[----:B------:R-:W-:Y:S02]  /*8860*/  PRMT R29, R26, 0x7054, R29 ;  /* 0x000070541a1d7816 */ /* 0x000fe4000000001d */
[----:B------:R-:W-:Y:S02]  /*8870*/  PRMT R27, R24, 0x7604, R27 ;  /* 0x00007604181b7816 */ /* 0x000fe4000000001b */
[----:B------:R-:W-:-:S02]  /*8880*/  LOP3.LUT R0, R0, 0xff, RZ, 0xc0, !PT ;  /* 0x000000ff00007812 */ /* 0x000fc400078ec0ff */
[----:B------:R-:W-:Y:S02]  /*8890*/  SHF.R.U32.HI R24, RZ, 0x10, R14 ;  /* 0x00000010ff187819 */ /* 0x000fe4000001160e */
[----:B------:R-:W-:Y:S02]  /*88a0*/  LOP3.LUT R29, R29, 0xff000000, R15, 0xf8, !PT ;  /* 0xff0000001d1d7812 */ /* 0x000fe400078ef80f */
[----:B------:R-:W-:Y:S02]  /*88b0*/  LOP3.LUT R25, R25, 0xff000000, R13, 0xf8, !PT ;  /* 0xff00000019197812 */ /* 0x000fe400078ef80d */
[----:B------:R-:W-:Y:S02]  /*88c0*/  PRMT R21, R0, 0x7054, R21 ;  /* 0x0000705400157816 */ /* 0x000fe40000000015 */
[----:B------:R-:W-:Y:S02]  /*88d0*/  LOP3.LUT R24, R24, 0xff, RZ, 0xc0, !PT ;  /* 0x000000ff18187812 */ /* 0x000fe400078ec0ff */
[----:B0-----:R-:W-:-:S02]  /*88e0*/  F2FP.F16.E4M3.UNPACK_B R0, R6.H1 ;  /* 0x00000006ff00723e */ /* 0x001fc400030006ff */
[----:B------:R-:W-:Y:S02]  /*88f0*/  F2FP.F16.E4M3.UNPACK_B R26, R29 ;  /* 0x0000001dff1a723e */ /* 0x000fe400020006ff */
[----:B------:R-:W-:Y:S01]  /*8900*/  F2FP.F16.E4M3.UNPACK_B R20, R25 ;  /* 0x00000019ff14723e */ /* 0x000fe200020006ff */
[----:B------:R-:W-:Y:S01]  /*8910*/  HADD2.F32 R13, -RZ, R0.H0_H0 ;  /* 0x20000000ff0d7230 */ /* 0x000fe20000004100 */
[----:B------:R-:W-:Y:S01]  /*8920*/  PRMT R27, R24, 0x7054, R27 ;  /* 0x00007054181b7816 */ /* 0x000fe2000000001b */
[----:B----4-:R-:W-:Y:S01]  /*8930*/  HADD2.F32 R28, -RZ, R26.H1_H1 ;  /* 0x3000001aff1c7230 */ /* 0x010fe20000004100 */
[----:B------:R-:W-:Y:S01]  /*8940*/  LOP3.LUT R21, R21, 0xff000000, R12, 0xf8, !PT ;  /* 0xff00000015157812 */ /* 0x000fe200078ef80c */
        /* <DEDUP_REMOVED lines=41> */
[----:B-1----:R-:W-:Y:S01]  /*8be0*/  FFMA.FTZ R37, R15, R29, R14 ;  /* 0x0000001d0f257223 */ /* 0x002fe2000001000e */
        /* <DEDUP_REMOVED lines=43> */
.L_x_11448:
[----:B------:R-:W-:Y:S05]  /*8ea0*/  BSYNC B1 ;  /* 0x0000000000017941 */ /* 0x000fea0003800000 */
.L_x_11447:
[----:B------:R-:W-:Y:S05]  /*8eb0*/  @P2 BRA `(.L_x_11444) ;  /* 0x0000002800d02947 */ /* 0x000fea0003800000 */
[----:B0-2---:R-:W0:Y:S01]  /*8ec0*/  LDS.128 R4, [R3+0x12000] ;  /* 0x0120000003047984 */ /* 0x005e220000000c00 */
[----:B-----5:R-:W-:Y:S02]  /*8ed0*/  SHF.R.U32.HI R15, RZ, 0x8, R9 ;  /* 0x00000008ff0f7819 */ /* 0x020fe40000011609 */
[----:B------:R-:W-:Y:S02]  /*8ee0*/  LOP3.LUT R14, R9, 0xff, RZ, 0xc0, !PT ;  /* 0x000000ff090e7812 */ /* 0x000fe400078ec0ff */
        /* <DEDUP_REMOVED lines=14> */
[----:B------:R-:W-:Y:S02]  /*8fd0*/  LOP3.LUT R15, R14, 0xff0000, R15, 0xf8, !PT ;  /* 0x00ff00000e0f7812 */ /* 0x000fe400078ef80f */
[----:B------:R-:W-:Y:S02]  /*8fe0*/  LOP3.LUT R25, R20, 0xff0000, R25, 0xf8, !PT ;  /* 0x00ff000014197812 */ /* 0x000fe400078ef819 */
[----:B------:R-:W-:Y:S02]  /*8ff0*/  PRMT R13, R13, 0x7604, R0 ;  /* 0x000076040d0d7816 */ /* 0x000fe40000000000 */
[----:B------:R-:W-:-:S02]  /*9000*/  LOP3.LUT R0, R10, 0xff, RZ, 0xc0, !PT ;  /* 0x000000ff0a007812 */ /* 0x000fc400078ec0ff */
[----:B------:R-:W-:Y:S02]  /*9010*/  LOP3.LUT R21, R12, 0xff, RZ, 0xc0, !PT ;  /* 0x000000ff0c157812 */ /* 0x000fe400078ec0ff */
[----:B------:R-:W-:Y:S02]  /*9020*/  LOP3.LUT R25, R25, 0xff000000, R11, 0xf8, !PT ;  /* 0xff00000019197812 */ /* 0x000fe400078ef80b */
[----:B------:R-:W-:Y:S02]  /*9030*/  LOP3.LUT R15, R15, 0xff000000, R9, 0xf8, !PT ;  /* 0xff0000000f0f7812 */ /* 0x000fe400078ef809 */
[----:B------:R-:W-:Y:S02]  /*9040*/  PRMT R21, R21, 0x7604, R0 ;  /* 0x0000760415157816 */ /* 0x000fe40000000000 */
        /* <DEDUP_REMOVED lines=47> */
[C---:B----4-:R-:W-:Y:S01]  /*9340*/  FFMA.FTZ R28, R11.reuse, R15, -R12 ;  /* 0x0000000f0b1c7223 */ /* 0x050fe2000001080c */
        /* <DEDUP_REMOVED lines=46> */
.L_x_11438:
[----:B------:R-:W-:-:S03]  /*9630*/  UMOV UR4, 0xffffffff ;  /* 0xffffffff00047882 */ /* 0x000fc60000000000 */
[----:B------:R-:W-:Y:S05]  /*9640*/  BRA.DIV UR4, `(.L_x_11449) ;  /* 0x0000013204707947 */ /* 0x000fea000b800000 */
[----:B------:R0:W1:Y:S04]  /*9650*/  SHFL.IDX PT, R31, R26, RZ, 0x1e1f ;  /* 0x001e1fff1a1f7589 */ /* 0x00006800000e0000 */
[----:B------:R0:W2:Y:S04]  /*9660*/  SHFL.IDX PT, R33, R30, RZ, 0x1e1f ;  /* 0x001e1fff1e217589 */ /* 0x0000a800000e0000 */
[----:B------:R0:W3:Y:S04]  /*9670*/  SHFL.IDX PT, R0, R25, RZ, 0x1e1f ;  /* 0x001e1fff19007589 */ /* 0x0000e800000e0000 */
[----:B------:R-:W4:Y:S02]  /*9680*/  SHFL.IDX PT, R28, R28, RZ, 0x1e1f ;  /* 0x001e1fff1c1c7589 */ /* 0x000f2400000e0000 */
.L_x_11667:
[----:B------:R-:W5:Y:S01]  /*9690*/  LDL R9, [R1+0x48] ;  /* 0x0000480001097983 */ /* 0x000f620000100800 */
[----:B------:R-:W-:Y:S01]  /*96a0*/  ULDC UR4, c[0x0][0x448] ;  /* 0x0001120000047ab9 */ /* 0x000fe20000000800 */
[----:B------:R-:W-:Y:S01]  /*96b0*/  BSSY B1, `(.L_x_11450) ;  /* 0x000002b000017945 */ /* 0x000fe20003800000 */
[----:B------:R-:W-:Y:S01]  /*96c0*/  IMAD R38, R24, UR4, RZ ;  /* 0x0000000418267c24 */ /* 0x000fe2000f8e02ff */
[----:B------:R-:W-:Y:S02]  /*96d0*/  CS2R R12, SRZ ;  /* 0x00000000000c7805 */ /* 0x000fe4000001ff00 */
[----:B------:R-:W-:Y:S02]  /*96e0*/  CS2R R14, SRZ ;  /* 0x00000000000e7805 */ /* 0x000fe4000001ff00 */
[----:B------:R-:W-:Y:S02]  /*96f0*/  CS2R R6, SRZ ;  /* 0x0000000000067805 */ /* 0x000fe4000001ff00 */
[----:B0-----:R-:W-:-:S02]  /*9700*/  CS2R R24, SRZ ;  /* 0x0000000000187805 */ /* 0x001fc4000001ff00 */
[----:B------:R-:W-:Y:S02]  /*9710*/  ISETP.GE.AND P0, PT, R4, R38, PT ;  /* 0x000000260400720c */ /* 0x000fe40003f06270 */
[----:B------:R-:W-:Y:S02]  /*9720*/  CS2R R26, SRZ ;  /* 0x00000000001a7805 */ /* 0x000fe4000001ff00 */
[----:B------:R-:W-:Y:S02]  /*9730*/  CS2R R10, SRZ ;  /* 0x00000000000a7805 */ /* 0x000fe4000001ff00 */
[----:B-----5:R-:W-:-:S04]  /*9740*/  LEA.HI R5, R9, R9, RZ, 0x1 ;  /* 0x0000000909057211 */ /* 0x020fc800078f08ff */
[----:B------:R-:W-:Y:S02]  /*9750*/  LOP3.LUT R8, R5, 0xfffffffe, RZ, 0xc0, !PT ;  /* 0xfffffffe05087812 */ /* 0x000fe400078ec0ff */
[----:B------:R-:W-:-:S03]  /*9760*/  CS2R R4, SRZ ;  /* 0x0000000000047805 */ /* 0x000fc6000001ff00 */
[----:B------:R-:W-:Y:S01]  /*9770*/  IMAD.IADD R37, R9, 0x1, -R8 ;  /* 0x0000000109257824 */ /* 0x000fe200078e0a08 */
[----:B------:R-:W-:-:S04]  /*9780*/  CS2R R8, SRZ ;  /* 0x0000000000087805 */ /* 0x000fc8000001ff00 */
[----:B------:R-:W-:Y:S01]  /*9790*/  SHF.L.U32 R37, R37, 0x1f, RZ ;  /* 0x0000001f25257819 */ /* 0x000fe200000006ff */
[----:B------:R-:W-:Y:S06]  /*97a0*/  @P0 BRA `(.L_x_11451) ;  /* 0x00000000006c0947 */ /* 0x000fec0003800000 */
[C---:B------:R-:W-:Y:S01]  /*97b0*/  VIADD R4, R16.reuse, 0x20 ;  /* 0x0000002010047836 */ /* 0x040fe20000000000 */
[----:B------:R-:W-:Y:S01]  /*97c0*/  ULDC UR4, c[0x0][0x3f4] ;  /* 0x0000fd0000047ab9 */ /* 0x000fe20000000800 */
[----:B------:R-:W-:Y:S02]  /*97d0*/  CS2R R24, SRZ ;  /* 0x0000000000187805 */ /* 0x000fe4000001ff00 */
[----:B------:R-:W-:Y:S02]  /*97e0*/  ISETP.GE.AND P4, PT, R16, UR4, PT ;  /* 0x0000000410007c0c */ /* 0x000fe4000bf86270 */
[----:B------:R-:W-:Y:S02]  /*97f0*/  CS2R R26, SRZ ;  /* 0x00000000001a7805 */ /* 0x000fe4000001ff00 */
[----:B------:R-:W-:Y:S02]  /*9800*/  ISETP.GE.AND P5, PT, R4, UR4, PT ;  /* 0x0000000404007c0c */ /* 0x000fe4000bfa6270 */
[----:B------:R-:W-:-:S02]  /*9810*/  CS2R R12, SRZ ;  /* 0x00000000000c7805 */ /* 0x000fc4000001ff00 */
[----:B------:R-:W-:Y:S02]  /*9820*/  CS2R R14, SRZ ;  /* 0x00000000000e7805 */ /* 0x000fe4000001ff00 */
[----:B------:R-:W-:Y:S02]  /*9830*/  CS2R R8, SRZ ;  /* 0x0000000000087805 */ /* 0x000fe4000001ff00 */
[----:B------:R-:W-:Y:S02]  /*9840*/  CS2R R10, SRZ ;  /* 0x00000000000a7805 */ /* 0x000fe4000001ff00 */
[----:B------:R-:W-:-:S03]  /*9850*/  @!P4 SHF.R.S32.HI R5, RZ, 0x1f, R16 ;  /* 0x0000001fff05c819 */ /* 0x000fc60000011410 */
[----:B------:R-:W-:Y:S02]  /*9860*/  @!P5 SHF.L.U32 R4, R157, 0x4, RZ ;  /* 0x000000049d04d819 */ /* 0x000fe400000006ff */
[C---:B-1----:R-:W-:Y:S02]  /*9870*/  @!P4 IADD3 R34, P0, R16.reuse, R31, RZ ;  /* 0x0000001f1022c210 */ /* 0x042fe40007f1e0ff */
[----:B--2---:R-:W-:Y:S02]  /*9880*/  @!P4 IADD3 R20, P1, R16, R33, RZ ;  /* 0x000000211014c210 */ /* 0x004fe40007f3e0ff */
[----:B------:R-:W-:Y:S01]  /*9890*/  @!P5 IADD3 R30, P2, R4, R31, RZ ;  /* 0x0000001f041ed210 */ /* 0x000fe20007f5e0ff */
[--C-:B---3--:R-:W-:Y:S01]  /*98a0*/  @!P4 IMAD.X R35, R0, 0x1, R5.reuse, P0 ;  /* 0x000000010023c824 */ /* 0x108fe200000e0605 */
[----:B------:R-:W-:Y:S01]  /*98b0*/  @!P5 IADD3 R32, P3, R4, R33, RZ ;  /* 0x000000210420d210 */ /* 0x000fe20007f7e0ff */
[----:B----4-:R-:W-:Y:S01]  /*98c0*/  @!P4 IMAD.X R21, R28, 0x1, R5, P1 ;  /* 0x000000011c15c824 */ /* 0x010fe200008e0605 */
[----:B------:R-:W-:-:S02]  /*98d0*/  @!P5 SHF.R.S32.HI R7, RZ, 0x1f, R4 ;  /* 0x0000001fff07d819 */ /* 0x000fc40000011404 */
[----:B------:R-:W-:Y:S01]  /*98e0*/  CS2R R4, SRZ ;  /* 0x0000000000047805 */ /* 0x000fe2000001ff00 */
[----:B------:R0:W5:Y:S02]  /*98f0*/  @!P4 LD.E.128 R24, desc[UR42][R34.64] ;  /* 0x0000002a2218c980 */ /* 0x000164000c101d00 */
[--C-:B------:R-:W-:Y:S02]  /*9900*/  @!P5 IMAD.X R31, R0, 0x1, R7.reuse, P2 ;  /* 0x00000001001fd824 */ /* 0x100fe400010e0607 */
[----:B------:R0:W5:Y:S01]  /*9910*/  @!P4 LD.E.128 R12, desc[UR42][R20.64] ;  /* 0x0000002a140cc980 */ /* 0x000162000c101d00 */
[----:B------:R-:W-:Y:S01]  /*9920*/  @!P5 IMAD.X R33, R28, 0x1, R7, P3 ;  /* 0x000000011c21d824 */ /* 0x000fe200018e0607 */
[----:B------:R-:W-:Y:S02]  /*9930*/  CS2R R6, SRZ ;  /* 0x0000000000067805 */ /* 0x000fe4000001ff00 */
[----:B------:R0:W5:Y:S04]  /*9940*/  @!P5 LD.E.128 R8, desc[UR42][R30.64] ;  /* 0x0000002a1e08d980 */ /* 0x000168000c101d00 */
[----:B------:R0:W5:Y:S02]  /*9950*/  @!P5 LD.E.128 R4, desc[UR42][R32.64] ;  /* 0x0000002a2004d980 */ /* 0x000164000c101d00 */
.L_x_11451:
[----:B------:R-:W-:Y:S05]  /*9960*/  BSYNC B1 ;  /* 0x0000000000017941 */ /* 0x000fea0003800000 */
.L_x_11450:
[----:B------:R-:W1:Y:S01]  /*9970*/  SYNCS.PHASECHK.TRANS64.TRYWAIT P0, [R18+URZ+0x19c00], R37 ;  /* 0x019c0025120075a7 */ /* 0x000e62000800017f */
[----:B---3--:R-:W-:Y:S01]  /*9980*/  IMAD R0, R29, -0xc0, R38 ;  /* 0xffffff401d007824 */ /* 0x008fe200078e0226 */
[----:B------:R-:W-:Y:S04]  /*9990*/  BSSY B1, `(.L_x_11452) ;  /* 0x0000004000017945 */ /* 0x000fe80003800000 */
[----:B------:R-:W-:-:S04]  /*99a0*/  VIMNMX R0, R0, 0xc0, PT ;  /* 0x000000c000007848 */ /* 0x000fc80003fe0100 */
[----:B------:R-:W-:Y:S01]  /*99b0*/  ISETP.GE.AND P1, PT, R155, R0, PT ;  /* 0x000000009b00720c */ /* 0x000fe20003f26270 */
[----:B-1----:R-:W-:-:S12]  /*99c0*/  @!P0 BRA `(.L_x_11453) ;  /* 0x0000013000048947 */ /* 0x002fd80003800000 */
.L_x_11668:
[----:B------:R-:W-:Y:S05]  /*99d0*/  BSYNC B1 ;  /* 0x0000000000017941 */ /* 0x000fea0003800000 */
.L_x_11452:
[----:B------:R-:W-:Y:S05]  /*99e0*/  @P1 BRA `(.L_x_11444) ;  /* 0x0000002000041947 */ /* 0x000fea0003800000 */
[----:B------:R3:W5:Y:S01]  /*99f0*/  LDL R63, [R1+0x4] ;  /* 0x00000400013f7983 */ /* 0x0007620000100800 */
[----:B------:R-:W1:Y:S03]  /*9a00*/  LDC R0, c[0x0][0x3f4] ;  /* 0x0000fd00ff007b82 */ /* 0x000e660000000800 */
[----:B------:R3:W5:Y:S04]  /*9a10*/  LDL R62, [R1+0x1c] ;  /* 0x00001c00013e7983 */ /* 0x0007680000100800 */
[----:B------:R3:W5:Y:S01]  /*9a20*/  LDL R61, [R1+0xa0] ;  /* 0x0000a000013d7983 */ /* 0x0007620000100800 */
[C---:B0-----:R-:W-:Y:S01]  /*9a30*/  VIADD R21, R16.reuse, 0x20 ;  /* 0x0000002010157836 */ /* 0x041fe20000000000 */
[----:B------:R-:W-:Y:S01]  /*9a40*/  BSSY B1, `(.L_x_11454) ;  /* 0x00000fd000017945 */ /* 0x000fe20003800000 */
[----:B-1----:R-:W-:-:S03]  /*9a50*/  ISETP.GE.AND P0, PT, R16, R0, PT ;  /* 0x000000001000720c */ /* 0x002fc60003f06270 */
[----:B------:R-:W-:-:S10]  /*9a60*/  ISETP.GE.AND P1, PT, R21, R0, PT ;  /* 0x000000001500720c */ /* 0x000fd40003f26270 */
[----:B---3--:R-:W-:Y:S05]  /*9a70*/  @P0 BRA `(.L_x_11455) ;  /* 0x0000000c00e40947 */ /* 0x008fea0003800000 */
[----:B------:R-:W2:Y:S01]  /*9a80*/  S2R R30, SR_TID.X ;  /* 0x00000000001e7919 */ /* 0x000ea20000002100 */
[----:B-----5:R-:W-:Y:S02]  /*9a90*/  SHF.R.U32.HI R21, RZ, 0x8, R24 ;  /* 0x00000008ff157819 */ /* 0x020fe40000011618 */
[----:B------:R-:W-:Y:S02]  /*9aa0*/  LOP3.LUT R20, R24, 0xff, RZ, 0xc0, !PT ;  /* 0x000000ff18147812 */ /* 0x000fe400078ec0ff */
[----:B------:R-:W-:Y:S02]  /*9ab0*/  LOP3.LUT R21, R21, 0xff, RZ, 0xc0, !PT ;  /* 0x000000ff15157812 */ /* 0x000fe400078ec0ff */
[----:B------:R-:W-:Y:S02]  /*9ac0*/  SHF.R.U32.HI R29, RZ, 0x8, R25 ;  /* 0x00000008ff1d7819 */ /* 0x000fe40000011619 */
[----:B------:R-:W-:Y:S02]  /*9ad0*/  PRMT R37, R21, 0x7604, R20 ;  /* 0x0000760415257816 */ /* 0x000fe40000000014 */
[----:B------:R-:W-:-:S02]  /*9ae0*/  SHF.R.U32.HI R31, RZ, 0x8, R26 ;  /* 0x00000008ff1f7819 */ /* 0x000fc4000001161a */
[----:B----4-:R-:W-:Y:S02]  /*9af0*/  LOP3.LUT R28, R25, 0xff, RZ, 0xc0, !PT ;  /* 0x000000ff191c7812 */ /* 0x010fe400078ec0ff */
[----:B------:R-:W-:Y:S02]  /*9b00*/  LOP3.LUT R29, R29, 0xff, RZ, 0xc0, !PT ;  /* 0x000000ff1d1d7812 */ /* 0x000fe400078ec0ff */
[----:B------:R-:W-:Y:S02]  /*9b10*/  LOP3.LUT R31, R31, 0xff, RZ, 0xc0, !PT ;  /* 0x000000ff1f1f7812 */ /* 0x000fe400078ec0ff */
[----:B------:R-:W-:Y:S02]  /*9b20*/  PRMT R38, R29, 0x7604, R28 ;  /* 0x000076041d267816 */ /* 0x000fe4000000001c */
[----:B------:R-:W-:Y:S02]  /*9b30*/  SHF.R.U32.HI R29, RZ, 0x8, R27 ;  /* 0x00000008ff1d7819 */ /* 0x000fe4000001161b */
[----:B------:R-:W-:-:S02]  /*9b40*/  LOP3.LUT R28, R27, 0xff, RZ, 0xc0, !PT ;  /* 0x000000ff1b1c7812 */ /* 0x000fc400078ec0ff */
[----:B------:R-:W-:Y:S02]  /*9b50*/  LOP3.LUT R29, R29, 0xff, RZ, 0xc0, !PT ;  /* 0x000000ff1d1d7812 */ /* 0x000fe400078ec0ff */
[----:B------:R-:W-:Y:S02]  /*9b60*/  SHF.R.U32.HI R42, RZ, 0x8, R13 ;  /* 0x00000008ff2a7819 */ /* 0x000fe4000001160d */
[----:B------:R-:W-:Y:S02]  /*9b70*/  PRMT R40, R29, 0x7604, R28 ;  /* 0x000076041d287816 */ /* 0x000fe4000000001c */
[----:B------:R-:W-:Y:S01]  /*9b80*/  SHF.R.U32.HI R46, RZ, 0x8, R15 ;  /* 0x00000008ff2e7819 */ /* 0x000fe2000001160f */
[----:B--2---:R-:W-:Y:S01]  /*9b90*/  VIADD R33, R30, 0xffffff80 ;  /* 0xffffff801e217836 */ /* 0x004fe20000000000 */
[----:B------:R-:W-:Y:S02]  /*9ba0*/  LOP3.LUT R30, R26, 0xff, RZ, 0xc0, !PT ;  /* 0x000000ff1a1e7812 */ /* 0x000fe400078ec0ff */
[----:B------:R-:W-:-:S02]  /*9bb0*/  SHF.R.U32.HI R44, RZ, 0x8, R14 ;  /* 0x00000008ff2c7819 */ /* 0x000fc4000001160e */
[----:B------:R-:W-:Y:S02]  /*9bc0*/  LEA.HI R32, R33, R33, RZ, 0x1 ;  /* 0x0000002121207211 */ /* 0x000fe400078f08ff */
[----:B------:R-:W-:Y:S02]  /*9bd0*/  PRMT R39, R31, 0x7604, R30 ;  /* 0x000076041f277816 */ /* 0x000fe4000000001e */
[----:B------:R-:W-:Y:S02]  /*9be0*/  LOP3.LUT R32, R32, 0xfffffffe, RZ, 0xc0, !PT ;  /* 0xfffffffe20207812 */ /* 0x000fe400078ec0ff */
[----:B------:R-:W-:Y:S02]  /*9bf0*/  SHF.R.U32.HI R30, RZ, 0x8, R12 ;  /* 0x00000008ff1e7819 */ /* 0x000fe4000001160c */
[----:B------:R-:W-:Y:S01]  /*9c00*/  LOP3.LUT R42, R42, 0xff, RZ, 0xc0, !PT ;  /* 0x000000ff2a2a7812 */ /* 0x000fe200078ec0ff */
[----:B------:R-:W-:Y:S01]  /*9c10*/  IMAD.IADD R32, R33, 0x1, -R32 ;  /* 0x0000000121207824 */ /* 0x000fe200078e0a20 */
[----:B------:R-:W-:-:S02]  /*9c20*/  LOP3.LUT R33, R30, 0xff, RZ, 0xc0, !PT ;  /* 0x000000ff1e217812 */ /* 0x000fc400078ec0ff */
[----:B------:R-:W0:Y:S01]  /*9c30*/  LDS.128 R28, [R3+0xf000] ;  /* 0x00f00000031c7984 */ /* 0x000e220000000c00 */
[----:B------:R-:W-:Y:S02]  /*9c40*/  LOP3.LUT R45, R15, 0xff, RZ, 0xc0, !PT ;  /* 0x000000ff0f2d7812 */ /* 0x000fe400078ec0ff */
[----:B------:R-:W-:Y:S02]  /*9c50*/  LEA.HI R20, R0, R32, RZ, 0x1c ;  /* 0x0000002000147211 */ /* 0x000fe400078fe0ff */
[----:B------:R-:W-:Y:S02]  /*9c60*/  LOP3.LUT R32, R12, 0xff, RZ, 0xc0, !PT ;  /* 0x000000ff0c207812 */ /* 0x000fe400078ec0ff */
[C---:B------:R-:W-:Y:S01]  /*9c70*/  LEA.HI R21, R20.reuse, R20, RZ, 0x1 ;  /* 0x0000001414157211 */ /* 0x040fe200078f08ff */
[----:B------:R-:W-:Y:S01]  /*9c80*/  IMAD.SHL.U32 R20, R20, 0x10, RZ ;  /* 0x0000001014147824 */ /* 0x000fe200078e00ff */
[----:B------:R-:W-:Y:S02]  /*9c90*/  PRMT R43, R33, 0x7604, R32 ;  /* 0x00007604212b7816 */ /* 0x000fe40000000020 */
[----:B------:R-:W-:-:S02]  /*9ca0*/  SHF.R.S32.HI R21, RZ, 0x1, R21 ;  /* 0x00000001ff157819 */ /* 0x000fc40000011415 */
[----:B------:R-:W-:Y:S02]  /*9cb0*/  LOP3.LUT R20, R63, 0x10, R20, 0xf8, !PT ;  /* 0x000000103f147812 */ /* 0x000fe400078ef814 */
[----:B------:R-:W-:Y:S01]  /*9cc0*/  LOP3.LUT R46, R46, 0xff, RZ, 0xc0, !PT ;  /* 0x000000ff2e2e7812 */ /* 0x000fe200078ec0ff */
[----:B------:R-:W-:Y:S01]  /*9cd0*/  IMAD R21, R21, 0x1800, R62 ;  /* 0x0000180015157824 */ /* 0x000fe200078e023e */
[----:B------:R-:W-:Y:S02]  /*9ce0*/  LOP3.LUT R20, R20, R61, RZ, 0x3c, !PT ;  /* 0x0000003d14147212 */ /* 0x000fe400078e3cff */
[----:B------:R-:W-:Y:S02]  /*9cf0*/  LOP3.LUT R41, R14, 0xff, RZ, 0xc0, !PT ;  /* 0x000000ff0e297812 */ /* 0x000fe400078ec0ff */
[----:B------:R-:W-:Y:S02]  /*9d00*/  IADD3 R20, R18, R21, R20 ;  /* 0x0000001512147210 */ /* 0x000fe40007ffe014 */
[----:B------:R-:W-:-:S02]  /*9d10*/  LOP3.LUT R21, R13, 0xff, RZ, 0xc0, !PT ;  /* 0x000000ff0d157812 */ /* 0x000fc400078ec0ff */
[----:B------:R-:W-:Y:S01]  /*9d20*/  LOP3.LUT R44, R44, 0xff, RZ, 0xc0, !PT ;  /* 0x000000ff2c2c7812 */ /* 0x000fe200078ec0ff */
[----:B------:R-:W1:Y:S01]  /*9d30*/  LDS.128 R32, [R20+0xf000] ;  /* 0x00f0000014207984 */ /* 0x000e620000000c00 */
[----:B------:R-:W-:Y:S02]  /*9d40*/  PRMT R42, R42, 0x7604, R21 ;  /* 0x000076042a2a7816 */ /* 0x000fe40000000015 */
[----:B------:R-:W-:Y:S02]  /*9d50*/  SHF.R.U32.HI R21, RZ, 0x10, R25 ;  /* 0x00000010ff157819 */ /* 0x000fe40000011619 */
[----:B------:R-:W-:Y:S02]  /*9d60*/  PRMT R46, R46, 0x7604, R45 ;  /* 0x000076042e2e7816 */ /* 0x000fe4000000002d */
[----:B------:R-:W-:Y:S01]  /*9d70*/  PRMT R47, R44, 0x7604, R41 ;  /* 0x000076042c2f7816 */ /* 0x000fe20000000029 */
[----:B------:R-:W-:Y:S01]  /*9d80*/  IMAD.U32 R21, R21, 0x10000, RZ ;  /* 0x0001000015157824 */ /* 0x000fe200078e00ff */
[----:B------:R-:W-:-:S02]  /*9d90*/  SHF.R.U32.HI R45, RZ, 0x10, R13 ;  /* 0x00000010ff2d7819 */ /* 0x000fc4000001160d */
        /* <DEDUP_REMOVED lines=17> */
[-C--:B0-----:R-:W-:Y:S02]  /*9eb0*/  F2FP.F16.E4M3.UNPACK_B R26, R28.reuse ;  /* 0x0000001cff1a723e */ /* 0x081fe400020006ff */
[----:B------:R-:W-:Y:S02]  /*9ec0*/  F2FP.F16.E4M3.UNPACK_B R39, R28.H1 ;  /* 0x0000001cff27723e */ /* 0x000fe400030006ff */
[----:B------:R-:W-:-:S02]  /*9ed0*/  F2FP.F16.E4M3.UNPACK_B R50, R49 ;  /* 0x00000031ff32723e */ /* 0x000fc400020006ff */
[----:B-1----:R-:W-:Y:S02]  /*9ee0*/  F2FP.F16.E4M3.UNPACK_B R27, R33 ;  /* 0x00000021ff1b723e */ /* 0x002fe400020006ff */
[----:B------:R-:W-:Y:S02]  /*9ef0*/  F2FP.F16.E4M3.UNPACK_B R28, R48 ;  /* 0x00000030ff1c723e */ /* 0x000fe400020006ff */
[----:B------:R-:W-:Y:S02]  /*9f00*/  LOP3.LUT R37, R37, 0xff000000, R24, 0xf8, !PT ;  /* 0xff00000025257812 */ /* 0x000fe400078ef818 */
[----:B------:R-:W-:Y:S02]  /*9f10*/  LOP3.LUT R38, R43, 0xff000000, R12, 0xf8, !PT ;  /* 0xff0000002b267812 */ /* 0x000fe400078ef80c */
[----:B------:R-:W-:Y:S01]  /*9f20*/  LOP3.LUT R12, R47, 0xff000000, R14, 0xf8, !PT ;  /* 0xff0000002f0c7812 */ /* 0x000fe200078ef80e */
[--C-:B------:R-:W-:Y:S01]  /*9f30*/  HADD2.F32 R14, -RZ, R27.reuse.H0_H0 ;  /* 0x2000001bff0e7230 */ /* 0x100fe20000004100 */
[----:B------:R-:W-:Y:S01]  /*9f40*/  F2FP.F16.E4M3.UNPACK_B R24, R29 ;  /* 0x0000001dff18723e */ /* 0x000fe200020006ff */
[----:B------:R-:W-:Y:S01]  /*9f50*/  HADD2.F32 R27, -RZ, R27.H1_H1 ;  /* 0x3000001bff1b7230 */ /* 0x000fe20000004100 */
[----:B------:R-:W-:-:S02]  /*9f60*/  F2FP.F16.E4M3.UNPACK_B R42, R31 ;  /* 0x0000001fff2a723e */ /* 0x000fc400020006ff */
[----:B------:R-:W-:Y:S01]  /*9f70*/  F2FP.F16.E4M3.UNPACK_B R46, R31.H1 ;  /* 0x0000001fff2e723e */ /* 0x000fe200030006ff */
[----:B------:R-:W-:Y:S01]  /*9f80*/  HADD2.F32 R31, -RZ, R50.H0_H0 ;  /* 0x20000032ff1f7230 */ /* 0x000fe20000004100 */
[----:B------:R-:W-:Y:S01]  /*9f90*/  F2FP.F16.E4M3.UNPACK_B R40, R29.H1 ;  /* 0x0000001dff28723e */ /* 0x000fe200030006ff */
[----:B------:R-:W-:Y:S01]  /*9fa0*/  HADD2.F32 R29, -RZ, R28.H0_H0 ;  /* 0x2000001cff1d7230 */ /* 0x000fe20000004100 */
[-C--:B------:R-:W-:Y:S01]  /*9fb0*/  F2FP.F16.E4M3.UNPACK_B R45, R35.reuse ;  /* 0x00000023ff2d723e */ /* 0x080fe200020006ff */
[----:B------:R-:W-:Y:S01]  /*9fc0*/  HADD2.F32 R25, -RZ, R24.H0_H0 ;  /* 0x20000018ff197230 */ /* 0x000fe20000004100 */
[----:B------:R-:W-:Y:S01]  /*9fd0*/  F2FP.F16.E4M3.UNPACK_B R47, R35.H1 ;  /* 0x00000023ff2f723e */ /* 0x000fe200030006ff */
[----:B------:R-:W-:Y:S01]  /*9fe0*/  HADD2.F32 R50, -RZ, R50.H1_H1 ;  /* 0x30000032ff327230 */ /* 0x000fe20000004100 */
[-C--:B------:R-:W-:Y:S01]  /*9ff0*/  F2FP.F16.E4M3.UNPACK_B R35, R32.reuse ;  /* 0x00000020ff23723e */ /* 0x080fe200020006ff */
[C---:B------:R-:W-:Y:S01]  /*a000*/  FMUL.FTZ R52, R14.reuse, R29 ;  /* 0x0000001d0e347220 */ /* 0x040fe20000410000 */
[----:B------:R-:W-:Y:S01]  /*a010*/  F2FP.F16.E4M3.UNPACK_B R43, R32.H1 ;  /* 0x00000020ff2b723e */ /* 0x000fe200030006ff */
[----:B------:R-:W-:Y:S01]  /*a020*/  FMUL.FTZ R32, R14, R31 ;  /* 0x0000001f0e207220 */ /* 0x000fe20000410000 */
[----:B------:R-:W-:Y:S01]  /*a030*/  F2FP.F16.E4M3.UNPACK_B R33, R33.H1 ;  /* 0x00000021ff21723e */ /* 0x000fe200030006ff */
[----:B------:R-:W-:Y:S01]  /*a040*/  HADD2.F32 R24, -RZ, R24.H1_H1 ;  /* 0x30000018ff187230 */ /* 0x000fe20000004100 */
[----:B------:R-:W-:Y:S01]  /*a050*/  F2FP.F16.E4M3.UNPACK_B R49, R49.H1 ;  /* 0x00000031ff31723e */ /* 0x000fe200030006ff */
[C---:B------:R-:W-:Y:S01]  /*a060*/  FFMA.FTZ R14, R25.reuse, R29, -R32 ;  /* 0x0000001d190e7223 */ /* 0x040fe20000010820 */
[----:B------:R-:W-:Y:S01]  /*a070*/  F2FP.F16.E4M3.UNPACK_B R48, R48.H1 ;  /* 0x00000030ff30723e */ /* 0x000fe200030006ff */
[----:B------:R-:W-:Y:S01]  /*a080*/  FFMA.FTZ R25, R25, R31, R52 ;  /* 0x0000001f19197223 */ /* 0x000fe20000010034 */
[----:B------:R-:W-:Y:S01]  /*a090*/  LOP3.LUT R44, R51, 0xff000000, R15, 0xf8, !PT ;  /* 0xff000000332c7812 */ /* 0x000fe200078ef80f */
[----:B------:R-:W-:-:S02]  /*a0a0*/  HADD2.F32 R31, -RZ, R28.H1_H1 ;  /* 0x3000001cff1f7230 */ /* 0x000fc40000004100 */
[C---:B------:R-:W-:Y:S01]  /*a0b0*/  FMUL.FTZ R53, R27.reuse, R50 ;  /* 0x000000321b357220 */ /* 0x040fe20000410000 */
[----:B------:R-:W-:Y:S01]  /*a0c0*/  HADD2.F32 R51, -RZ, R49.H0_H0 ;  /* 0x20000031ff337230 */ /* 0x000fe20000004100 */
[----:B------:R-:W-:Y:S01]  /*a0d0*/  F2FP.F16.E4M3.UNPACK_B R15, R34 ;  /* 0x00000022ff0f723e */ /* 0x000fe200020006ff */
[--C-:B------:R-:W-:Y:S02]  /*a0e0*/  HADD2.F32 R28, -RZ, R33.reuse.H0_H0 ;  /* 0x20000021ff1c7230 */ /* 0x100fe40000004100 */
[-C--:B------:R-:W-:Y:S01]  /*a0f0*/  FMUL.FTZ R55, R27, R31.reuse ;  /* 0x0000001f1b377220 */ /* 0x080fe20000410000 */
[----:B------:R-:W-:Y:S02]  /*a100*/  HADD2.F32 R32, -RZ, R48.H0_H0 ;  /* 0x20000030ff207230 */ /* 0x000fe40000004100 */
[----:B------:R-:W-:Y:S01]  /*a110*/  FFMA.FTZ R27, R24, R31, -R53 ;  /* 0x0000001f181b7223 */ /* 0x000fe20000010835 */
[----:B------:R-:W-:Y:S02]  /*a120*/  HADD2.F32 R29, -RZ, R40.H0_H0 ;  /* 0x20000028ff1d7230 */ /* 0x000fe40000004100 */
[----:B------:R-:W-:Y:S01]  /*a130*/  FMUL.FTZ R52, R28, R51 ;  /* 0x000000331c347220 */ /* 0x000fe20000410000 */
[----:B------:R-:W-:-:S02]  /*a140*/  HADD2.F32 R33, -RZ, R33.H1_H1 ;  /* 0x30000021ff217230 */ /* 0x000fc40000004100 */
[-C--:B------:R-:W-:Y:S01]  /*a150*/  FMUL.FTZ R54, R28, R32.reuse ;  /* 0x000000201c367220 */ /* 0x080fe20000410000 */
[----:B------:R-:W-:Y:S02]  /*a160*/  HADD2.F32 R48, -RZ, R48.H1_H1 ;  /* 0x30000030ff307230 */ /* 0x000fe40000004100 */
[C---:B------:R-:W-:Y:S01]  /*a170*/  FFMA.FTZ R28, R29.reuse, R32, -R52 ;  /* 0x000000201d1c7223 */ /* 0x040fe20000010834 */
[----:B------:R-:W-:Y:S01]  /*a180*/  F2FP.F16.E4M3.UNPACK_B R52, R44 ;  /* 0x0000002cff34723e */ /* 0x000fe200020006ff */
[----:B------:R-:W-:Y:S01]  /*a190*/  FFMA.FTZ R29, R29, R51, R54 ;  /* 0x000000331d1d7223 */ /* 0x000fe20000010036 */
[----:B------:R-:W-:Y:S02]  /*a1a0*/  HADD2.F32 R51, -RZ, R49.H1_H1 ;  /* 0x30000031ff337230 */ /* 0x000fe40000004100 */
[----:B------:R-:W-:Y:S01]  /*a1b0*/  FFMA.FTZ R24, R24, R50, R55 ;  /* 0x0000003218187223 */ /* 0x000fe20000010037 */
[----:B------:R-:W-:Y:S01]  /*a1c0*/  F2FP.F16.E4M3.UNPACK_B R49, R41 ;  /* 0x00000029ff31723e */ /* 0x000fe200020006ff */
[----:B------:R-:W-:-:S02]  /*a1d0*/  HADD2.F32 R40, -RZ, R40.H1_H1 ;  /* 0x30000028ff287230 */ /* 0x000fc40000004100 */
[C---:B------:R-:W-:Y:S01]  /*a1e0*/  FMUL.FTZ R54, R33.reuse, R48 ;  /* 0x0000003021367220 */ /* 0x040fe20000410000 */
[-C--:B------:R-:W-:Y:S01]  /*a1f0*/  FMUL.FTZ R55, R33, R51.reuse ;  /* 0x0000003321377220 */ /* 0x080fe20000410000 */
[----:B------:R-:W-:Y:S01]  /*a200*/  HADD2.F32 R53, -RZ, R52.H0_H0 ;  /* 0x20000034ff357230 */ /* 0x000fe20000004100 */
[----:B------:R-:W-:Y:S01]  /*a210*/  F2FP.F16.E4M3.UNPACK_B R34, R34.H1 ;  /* 0x00000022ff22723e */ /* 0x000fe200030006ff */
[----:B------:R-:W-:Y:S02]  /*a220*/  HADD2.F32 R32, -RZ, R45.H0_H0 ;  /* 0x2000002dff207230 */ /* 0x000fe40000004100 */
        /* <DEDUP_REMOVED lines=10> */
[----:B------:R-:W-:Y:S02]  /*a2d0*/  HADD2.F32 R41, -RZ, R45.H1_H1 ;  /* 0x3000002dff297230 */ /* 0x000fe40000004100 */
[----:B------:R-:W-:Y:S01]  /*a2e0*/  FFMA.FTZ R31, R31, R53, R58 ;  /* 0x000000351f1f7223 */ /* 0x000fe2000001003a */
[----:B------:R-:W-:Y:S01]  /*a2f0*/  HADD2.F32 R51, -RZ, R54.H0_H0 ;  /* 0x20000036ff337230 */ /* 0x000fe20000004100 */
[----:B------:R-:W-:Y:S01]  /*a300*/  F2FP.F16.E4M3.UNPACK_B R13, R30 ;  /* 0x0000001eff0d723e */ /* 0x000fe200020006ff */
[----:B------:R-:W-:Y:S02]  /*a310*/  HADD2.F32 R44, -RZ, R47.H0_H0 ;  /* 0x2000002fff2c7230 */ /* 0x000fe40000004100 */
[----:B------:R-:W-:Y:S01]  /*a320*/  FMUL.FTZ R53, R41, R52 ;  /* 0x0000003429357220 */ /* 0x000fe20000410000 */
[----:B------:R-:W-:Y:S01]  /*a330*/  HADD2.F32 R49, -RZ, R49.H1_H1 ;  /* 0x30000031ff317230 */ /* 0x000fe20000004100 */
[----:B------:R-:W-:Y:S01]  /*a340*/  F2FP.F16.E4M3.UNPACK_B R30, R30.H1 ;  /* 0x0000001eff1e723e */ /* 0x000fe200030006ff */
[----:B------:R-:W-:-:S02]  /*a350*/  HADD2.F32 R50, -RZ, R48.H0_H0 ;  /* 0x20000030ff327230 */ /* 0x000fc40000004100 */
[C---:B------:R-:W-:Y:S01]  /*a360*/  FMUL.FTZ R56, R44.reuse, R51 ;  /* 0x000000332c387220 */ /* 0x040fe20000410000 */
[----:B------:R-:W-:Y:S02]  /*a370*/  HADD2.F32 R42, -RZ, R42.H1_H1 ;  /* 0x3000002aff2a7230 */ /* 0x000fe40000004100 */
[-C--:B------:R-:W-:Y:S01]  /*a380*/  FMUL.FTZ R55, R41, R49.reuse ;  /* 0x0000003129377220 */ /* 0x080fe20000410000 */
[--C-:B------:R-:W-:Y:S02]  /*a390*/  HADD2.F32 R45, -RZ, R46.reuse.H0_H0 ;  /* 0x2000002eff2d7230 */ /* 0x100fe40000004100 */
[----:B------:R-:W-:Y:S01]  /*a3a0*/  FMUL.FTZ R58, R44, R50 ;  /* 0x000000322c3a7220 */ /* 0x000fe20000410000 */
[----:B------:R-:W-:Y:S02]  /*a3b0*/  HADD2.F32 R46, -RZ, R46.H1_H1 ;  /* 0x3000002eff2e7230 */ /* 0x000fe40000004100 */
[C---:B------:R-:W-:Y:S01]  /*a3c0*/  FFMA.FTZ R41, R42.reuse, R49, -R53 ;  /* 0x000000312a297223 */ /* 0x040fe20000010835 */
[----:B------:R-:W-:Y:S01]  /*a3d0*/  F2FP.F16.E4M3.UNPACK_B R53, R38.H1 ;  /* 0x00000026ff35723e */ /* 0x000fe200030006ff */
[C---:B------:R-:W-:Y:S01]  /*a3e0*/  FFMA.FTZ R44, R45.reuse, R50, -R56 ;  /* 0x000000322d2c7223 */ /* 0x040fe20000010838 */
[----:B------:R-:W-:Y:S01]  /*a3f0*/  FFMA.FTZ R45, R45, R51, R58 ;  /* 0x000000332d2d7223 */ /* 0x000fe2000001003a */
[----:B------:R-:W-:Y:S01]  /*a400*/  FFMA.FTZ R42, R42, R52, R55 ;  /* 0x000000342a2a7223 */ /* 0x000fe20000010037 */
[----:B------:R-:W-:Y:S01]  /*a410*/  HADD2.F32 R51, -RZ, R48.H1_H1 ;  /* 0x30000030ff337230 */ /* 0x000fe20000004100 */
        /* <DEDUP_REMOVED lines=10> */
[----:B------:R-:W-:Y:S02]  /*a4c0*/  HADD2.F32 R49, -RZ, R39.H0_H0 ;  /* 0x20000027ff317230 */ /* 0x000fe40000004100 */
[----:B------:R-:W-:Y:S01]  /*a4d0*/  FMUL.FTZ R48, R47, R54 ;  /* 0x000000362f307220 */ /* 0x000fe20000410000 */
[----:B------:R-:W-:-:S02]  /*a4e0*/  HADD2.F32 R43, -RZ, R43.H1_H1 ;  /* 0x3000002bff2b7230 */ /* 0x000fc40000004100 */
[-C--:B------:R-:W-:Y:S01]  /*a4f0*/  FMUL.FTZ R57, R47, R52.reuse ;  /* 0x000000342f397220 */ /* 0x080fe20000410000 */
[----:B------:R-:W-:Y:S02]  /*a500*/  HADD2.F32 R50, -RZ, R50.H1_H1 ;  /* 0x30000032ff327230 */ /* 0x000fe40000004100 */
[----:B------:R-:W-:Y:S01]  /*a510*/  FFMA.FTZ R48, R49, R52, -R48 ;  /* 0x0000003431307223 */ /* 0x000fe20000010830 */
[----:B------:R-:W-:Y:S02]  /*a520*/  HADD2.F32 R52, -RZ, R53.H1_H1 ;  /* 0x30000035ff347230 */ /* 0x000fe40000004100 */
[C---:B------:R-:W-:Y:S01]  /*a530*/  FFMA.FTZ R47, R46.reuse, R51, -R59 ;  /* 0x000000332e2f7223 */ /* 0x040fe2000001083b */
        /* <DEDUP_REMOVED lines=11> */
[-C--:B------:R-:W-:Y:S01]  /*a5f0*/  F2FP.F16.E4M3.UNPACK_B R55, R12.reuse.H1 ;  /* 0x0000000cff37723e */ /* 0x080fe200030006ff */
        /* <DEDUP_REMOVED lines=13> */
[----:B------:R-:W-:Y:S01]  /*a6d0*/  FMUL.FTZ R54, R50, R51 ;  /* 0x0000003332367220 */ /* 0x000fe20000410000 */
[----:B------:R-:W-:Y:S02]  /*a6e0*/  F2FP.F16.E4M3.UNPACK_B R21, R21 ;  /* 0x00000015ff15723e */ /* 0x000fe400020006ff */
[C---:B------:R-:W-:Y:S01]  /*a6f0*/  FFMA.FTZ R50, R43.reuse, R51, -R56 ;  /* 0x000000332b327223 */ /* 0x040fe20000010838 */
[----:B------:R-:W-:Y:S01]  /*a700*/  FFMA.FTZ R39, R43, R53, R54 ;  /* 0x000000352b277223 */ /* 0x000fe20000010036 */
[--C-:B------:R-:W-:Y:S01]  /*a710*/  HADD2.F32 R56, -RZ, R55.reuse.H0_H0 ;  /* 0x20000037ff387230 */ /* 0x100fe20000004100 */
[----:B------:R-:W-:Y:S01]  /*a720*/  F2FP.SATFINITE.E4M3.F32.PACK_AB_MERGE_C R38, R38, R49, RZ ;  /* 0x000000312626723e */ /* 0x000fe200048070ff */
[----:B------:R-:W-:Y:S01]  /*a730*/  HADD2.F32 R51, -RZ, R34.H0_H0 ;  /* 0x20000022ff337230 */ /* 0x000fe20000004100 */
[----:B------:R-:W-:Y:S01]  /*a740*/  F2FP.SATFINITE.E4M3.F32.PACK_AB_MERGE_C R45, R46, R45, RZ ;  /* 0x0000002d2e2d723e */ /* 0x000fe200048070ff */
[----:B------:R-:W-:Y:S01]  /*a750*/  HADD2.F32 R54, -RZ, R52.H0_H0 ;  /* 0x20000034ff367230 */ /* 0x000fe20000004100 */
[----:B------:R-:W-:Y:S01]  /*a760*/  F2FP.SATFINITE.E4M3.F32.PACK_AB_MERGE_C R24, R39, R26, R38 ;  /* 0x0000001a2718723e */ /* 0x000fe20004807026 */
[----:B------:R-:W-:-:S02]  /*a770*/  HADD2.F32 R55, -RZ, R55.H1_H1 ;  /* 0x30000037ff377230 */ /* 0x000fc40000004100 */
[----:B------:R-:W-:Y:S02]  /*a780*/  HADD2.F32 R34, -RZ, R34.H1_H1 ;  /* 0x30000022ff227230 */ /* 0x000fe40000004100 */
[C---:B------:R-:W-:Y:S01]  /*a790*/  FMUL.FTZ R58, R51.reuse, R54 ;  /* 0x00000036333a7220 */ /* 0x040fe20000410000 */
[----:B------:R-:W-:Y:S02]  /*a7a0*/  HADD2.F32 R53, -RZ, R52.H1_H1 ;  /* 0x30000034ff357230 */ /* 0x000fe40000004100 */
[----:B------:R-:W-:Y:S01]  /*a7b0*/  FMUL.FTZ R52, R51, R56 ;  /* 0x0000003833347220 */ /* 0x000fe20000410000 */
[--C-:B------:R-:W-:Y:S02]  /*a7c0*/  HADD2.F32 R43, -RZ, R30.reuse.H0_H0 ;  /* 0x2000001eff2b7230 */ /* 0x100fe40000004100 */
[C---:B------:R-:W-:Y:S01]  /*a7d0*/  FMUL.FTZ R51, R34.reuse, R55 ;  /* 0x0000003722337220 */ /* 0x040fe20000410000 */
[----:B------:R-:W-:Y:S02]  /*a7e0*/  HADD2.F32 R30, -RZ, R30.H1_H1 ;  /* 0x3000001eff1e7230 */ /* 0x000fe40000004100 */
[----:B------:R-:W-:Y:S01]  /*a7f0*/  FMUL.FTZ R34, R34, R53 ;  /* 0x0000003522227220 */ /* 0x000fe20000410000 */
[----:B------:R-:W-:Y:S01]  /*a800*/  FFMA.FTZ R57, R43, R54, -R52 ;  /* 0x000000362b397223 */ /* 0x000fe20000010834 */
[----:B------:R-:W-:-:S02]  /*a810*/  HADD2.F32 R52, -RZ, R12.H1_H1 ;  /* 0x3000000cff347230 */ /* 0x000fc40000004100 */
[C---:B------:R-:W-:Y:S01]  /*a820*/  FFMA.FTZ R60, R30.reuse, R53, -R51 ;  /* 0x000000351e3c7223 */ /* 0x040fe20000010833 */
[----:B------:R-:W-:Y:S01]  /*a830*/  FFMA.FTZ R55, R30, R55, R34 ;  /* 0x000000371e377223 */ /* 0x000fe20000010022 */
[--C-:B------:R-:W-:Y:S02]  /*a840*/  HADD2.F32 R30, -RZ, R21.reuse.H0_H0 ;  /* 0x20000015ff1e7230 */ /* 0x100fe40000004100 */
[----:B------:R-:W-:Y:S01]  /*a850*/  FFMA.FTZ R58, R43, R56, R58 ;  /* 0x000000382b3a7223 */ /* 0x000fe2000001003a */
[----:B------:R-:W-:Y:S01]  /*a860*/  HADD2.F32 R34, -RZ, R21.H1_H1 ;  /* 0x30000015ff227230 */ /* 0x000fe20000004100 */
[----:B------:R-:W-:Y:S01]  /*a870*/  F2FP.SATFINITE.E4M3.F32.PACK_AB_MERGE_C R57, R60, R57, RZ ;  /* 0x000000393c39723e */ /* 0x000fe200048070ff */
[--C-:B------:R-:W-:Y:S02]  /*a880*/  HADD2.F32 R21, -RZ, R15.reuse.H0_H0 ;  /* 0x2000000fff157230 */ /* 0x100fe40000004100 */
[----:B------:R-:W-:Y:S01]  /*a890*/  HADD2.F32 R15, -RZ, R15.H1_H1 ;  /* 0x3000000fff0f7230 */ /* 0x000fe20000004100 */
[----:B------:R-:W-:Y:S01]  /*a8a0*/  F2FP.SATFINITE.E4M3.F32.PACK_AB_MERGE_C R55, R55, R58, RZ ;  /* 0x0000003a3737723e */ /* 0x000fe200048070ff */
[----:B------:R-:W-:-:S02]  /*a8b0*/  HADD2.F32 R43, -RZ, R12.H0_H0 ;  /* 0x2000000cff2b7230 */ /* 0x000fc40000004100 */
[----:B------:R-:W-:Y:S01]  /*a8c0*/  FMUL.FTZ R54, R21, R30 ;  /* 0x0000001e15367220 */ /* 0x000fe20000410000 */
[--C-:B------:R-:W-:Y:S02]  /*a8d0*/  HADD2.F32 R12, -RZ, R13.reuse.H0_H0 ;  /* 0x2000000dff0c7230 */ /* 0x100fe40000004100 */
[C---:B------:R-:W-:Y:S01]  /*a8e0*/  FMUL.FTZ R56, R15.reuse, R52 ;  /* 0x000000340f387220 */ /* 0x040fe20000410000 */
[----:B------:R-:W-:Y:S02]  /*a8f0*/  HADD2.F32 R13, -RZ, R13.H1_H1 ;  /* 0x3000000dff0d7230 */ /* 0x000fe40000004100 */
[-C--:B------:R-:W-:Y:S01]  /*a900*/  FMUL.FTZ R15, R15, R34.reuse ;  /* 0x000000220f0f7220 */ /* 0x080fe20000410000 */
[-C--:B------:R-:W-:Y:S01]  /*a910*/  FMUL.FTZ R51, R21, R43.reuse ;  /* 0x0000002b15337220 */ /* 0x080fe20000410000 */
[C---:B------:R-:W-:Y:S01]  /*a920*/  FFMA.FTZ R54, R12.reuse, R43, R54 ;  /* 0x0000002b0c367223 */ /* 0x040fe20000010036 */
[C---:B------:R-:W-:Y:S01]  /*a930*/  FFMA.FTZ R56, R13.reuse, R34, -R56 ;  /* 0x000000220d387223 */ /* 0x040fe20000010838 */
[----:B------:R-:W-:Y:S01]  /*a940*/  FFMA.FTZ R21, R13, R52, R15 ;  /* 0x000000340d157223 */ /* 0x000fe2000001000f */
[----:B------:R-:W-:Y:S01]  /*a950*/  FFMA.FTZ R51, R12, R30, -R51 ;  /* 0x0000001e0c337223 */ /* 0x000fe20000010833 */
        /* <DEDUP_REMOVED lines=11> */
.L_x_11455:
[----:B------:R-:W-:Y:S05]  /*aa10*/  BSYNC B1 ;  /* 0x0000000000017941 */ /* 0x000fea0003800000 */
.L_x_11454:
[----:B------:R-:W-:Y:S05]  /*aa20*/  @P1 BRA `(.L_x_11444) ;  /* 0x0000000c00f41947 */ /* 0x000fea0003800000 */
[----:B------:R-:W3:Y:S01]  /*aa30*/  LDL R51, [R1+0x9c] ;  /* 0x00009c0001337983 */ /* 0x000ee20000100800 */
[----:B0----5:R-:W-:Y:S02]  /*aa40*/  SHF.R.U32.HI R3, RZ, 0x8, R8 ;  /* 0x00000008ff037819 */ /* 0x021fe40000011608 */
[----:B------:R-:W-:Y:S02]  /*aa50*/  LOP3.LUT R12, R8, 0xff, RZ, 0xc0, !PT ;  /* 0x000000ff080c7812 */ /* 0x000fe400078ec0ff */
[----:B------:R-:W-:Y:S02]  /*aa60*/  LOP3.LUT R3, R3, 0xff, RZ, 0xc0, !PT ;  /* 0x000000ff03037812 */ /* 0x000fe400078ec0ff */
[----:B------:R-:W-:Y:S02]  /*aa70*/  SHF.R.U32.HI R25, RZ, 0x8, R9 ;  /* 0x00000008ff197819 */ /* 0x000fe40000011609 */
[----:B------:R-:W-:Y:S02]  /*aa80*/  PRMT R20, R3, 0x7604, R12 ;  /* 0x0000760403147816 */ /* 0x000fe4000000000c */
[----:B------:R-:W-:-:S02]  /*aa90*/  LOP3.LUT R14, R9, 0xff, RZ, 0xc0, !PT ;  /* 0x000000ff090e7812 */ /* 0x000fc400078ec0ff */
[----:B------:R-:W-:Y:S02]  /*aaa0*/  LOP3.LUT R3, R25, 0xff, RZ, 0xc0, !PT ;  /* 0x000000ff19037812 */ /* 0x000fe400078ec0ff */
[----:B------:R-:W-:Y:S02]  /*aab0*/  LEA.HI R0, R0, R157, RZ, 0x1c ;  /* 0x0000009d00007211 */ /* 0x000fe400078fe0ff */
[----:B----4-:R-:W-:Y:S02]  /*aac0*/  PRMT R28, R3, 0x7604, R14 ;  /* 0x00007604031c7816 */ /* 0x010fe4000000000e */
[C---:B------:R-:W-:Y:S01]  /*aad0*/  LEA.HI R3, R0.reuse, R0, RZ, 0x1 ;  /* 0x0000000000037211 */ /* 0x040fe200078f08ff */
[----:B------:R-:W-:Y:S01]  /*aae0*/  IMAD.SHL.U32 R0, R0, 0x10, RZ ;  /* 0x0000001000007824 */ /* 0x000fe200078e00ff */
[----:B------:R-:W-:Y:S02]  /*aaf0*/  SHF.R.U32.HI R21, RZ, 0x8, R4 ;  /* 0x00000008ff157819 */ /* 0x000fe40000011604 */
[----:B------:R-:W-:-:S02]  /*ab00*/  SHF.R.U32.HI R15, RZ, 0x8, R11 ;  /* 0x00000008ff0f7819 */ /* 0x000fc4000001160b */
[----:B------:R-:W-:Y:S02]  /*ab10*/  SHF.R.S32.HI R3, RZ, 0x1, R3 ;  /* 0x00000001ff037819 */ /* 0x000fe40000011403 */
[----:B------:R-:W-:Y:S02]  /*ab20*/  LOP3.LUT R26, R4, 0xff, RZ, 0xc0, !PT ;  /* 0x000000ff041a7812 */ /* 0x000fe400078ec0ff */
[----:B------:R-:W-:Y:S01]  /*ab30*/  LOP3.LUT R21, R21, 0xff, RZ, 0xc0, !PT ;  /* 0x000000ff15157812 */ /* 0x000fe200078ec0ff */
[----:B------:R-:W-:Y:S01]  /*ab40*/  IMAD R3, R3, 0x1800, R62 ;  /* 0x0000180003037824 */ /* 0x000fe200078e023e */
[----:B------:R-:W-:Y:S02]  /*ab50*/  LOP3.LUT R0, R63, 0x10, R0, 0xf8, !PT ;  /* 0x000000103f007812 */ /* 0x000fe400078ef800 */
[----:B------:R-:W-:Y:S02]  /*ab60*/  SHF.R.U32.HI R12, RZ, 0x8, R10 ;  /* 0x00000008ff0c7819 */ /* 0x000fe4000001160a */
[----:B------:R-:W-:-:S02]  /*ab70*/  LOP3.LUT R24, R11, 0xff, RZ, 0xc0, !PT ;  /* 0x000000ff0b187812 */ /* 0x000fc400078ec0ff */
[----:B------:R-:W-:Y:S02]  /*ab80*/  LOP3.LUT R15, R15, 0xff, RZ, 0xc0, !PT ;  /* 0x000000ff0f0f7812 */ /* 0x000fe400078ec0ff */
[----:B--2---:R-:W-:Y:S02]  /*ab90*/  PRMT R33, R21, 0x7604, R26 ;  /* 0x0000760415217816 */ /* 0x004fe4000000001a */
[----:B------:R-:W-:Y:S02]  /*aba0*/  SHF.R.U32.HI R25, RZ, 0x8, R6 ;  /* 0x00000008ff197819 */ /* 0x000fe40000011606 */
[----:B------:R-:W-:Y:S02]  /*abb0*/  SHF.R.U32.HI R27, RZ, 0x8, R7 ;  /* 0x00000008ff1b7819 */ /* 0x000fe40000011607 */
[----:B------:R-:W-:Y:S02]  /*abc0*/  SHF.R.U32.HI R21, RZ, 0x8, R5 ;  /* 0x00000008ff157819 */ /* 0x000fe40000011605 */
[----:B------:R-:W-:-:S02]  /*abd0*/  LOP3.LUT R0, R0, R61, RZ, 0x3c, !PT ;  /* 0x0000003d00007212 */ /* 0x000fc400078e3cff */
[----:B------:R-:W-:Y:S02]  /*abe0*/  LOP3.LUT R13, R10, 0xff, RZ, 0xc0, !PT ;  /* 0x000000ff0a0d7812 */ /* 0x000fe400078ec0ff */
[----:B------:R-:W-:Y:S02]  /*abf0*/  LOP3.LUT R12, R12, 0xff, RZ, 0xc0, !PT ;  /* 0x000000ff0c0c7812 */ /* 0x000fe400078ec0ff */
[----:B------:R-:W-:Y:S02]  /*ac00*/  PRMT R32, R15, 0x7604, R24 ;  /* 0x000076040f207816 */ /* 0x000fe40000000018 */
[----:B------:R-:W-:Y:S02]  /*ac10*/  LOP3.LUT R24, R5, 0xff, RZ, 0xc0, !PT ;  /* 0x000000ff05187812 */ /* 0x000fe400078ec0ff */
[----:B------:R-:W-:Y:S02]  /*ac20*/  LOP3.LUT R26, R6, 0xff, RZ, 0xc0, !PT ;  /* 0x000000ff061a7812 */ /* 0x000fe400078ec0ff */
[----:B------:R-:W-:-:S02]  /*ac30*/  LOP3.LUT R25, R25, 0xff, RZ, 0xc0, !PT ;  /* 0x000000ff19197812 */ /* 0x000fc400078ec0ff */
[----:B------:R-:W-:Y:S02]  /*ac40*/  LOP3.LUT R27, R27, 0xff, RZ, 0xc0, !PT ;  /* 0x000000ff1b1b7812 */ /* 0x000fe400078ec0ff */
[----:B------:R-:W-:Y:S02]  /*ac50*/  LOP3.LUT R34, R7, 0xff, RZ, 0xc0, !PT ;  /* 0x000000ff07227812 */ /* 0x000fe400078ec0ff */
[----:B------:R-:W-:Y:S02]  /*ac60*/  LOP3.LUT R21, R21, 0xff, RZ, 0xc0, !PT ;  /* 0x000000ff15157812 */ /* 0x000fe400078ec0ff */
[----:B------:R-:W-:Y:S02]  /*ac70*/  IADD3 R0, R18, R3, R0 ;  /* 0x0000000312007210 */ /* 0x000fe40007ffe000 */
[----:B------:R-:W-:Y:S02]  /*ac80*/  PRMT R30, R12, 0x7604, R13 ;  /* 0x000076040c1e7816 */ /* 0x000fe4000000000d */
[----:B------:R-:W-:-:S02]  /*ac90*/  PRMT R35, R21, 0x7604, R24 ;  /* 0x0000760415237816 */ /* 0x000fc40000000018 */
[----:B------:R-:W-:Y:S02]  /*aca0*/  PRMT R37, R25, 0x7604, R26 ;  /* 0x0000760419257816 */ /* 0x000fe4000000001a */
[----:B------:R-:W-:Y:S02]  /*acb0*/  PRMT R39, R27, 0x7604, R34 ;  /* 0x000076041b277816 */ /* 0x000fe40000000022 */
[----:B------:R-:W0:Y:S01]  /*acc0*/  LDS.128 R24, [R0+0xf000] ;  /* 0x00f0000000187984 */ /* 0x000e220000000c00 */
[----:B------:R-:W-:Y:S02]  /*acd0*/  SHF.R.U32.HI R21, RZ, 0x10, R9 ;  /* 0x00000010ff157819 */ /* 0x000fe40000011609 */
[----:B------:R-:W-:Y:S02]  /*ace0*/  SHF.R.U32.HI R31, RZ, 0x10, R11 ;  /* 0x00000010ff1f7819 */ /* 0x000fe4000001160b */
[----:B------:R-:W-:Y:S02]  /*acf0*/  LOP3.LUT R21, R21, 0xff, RZ, 0xc0, !PT ;  /* 0x000000ff15157812 */ /* 0x000fe400078ec0ff */
[----:B------:R-:W-:-:S02]  /*ad00*/  SHF.R.U32.HI R3, RZ, 0x10, R8 ;  /* 0x00000010ff037819 */ /* 0x000fc40000011608 */
[----:B------:R-:W-:Y:S02]  /*ad10*/  SHF.R.U32.HI R29, RZ, 0x10, R10 ;  /* 0x00000010ff1d7819 */ /* 0x000fe4000001160a */
[----:B------:R-:W-:Y:S02]  /*ad20*/  LOP3.LUT R31, R31, 0xff, RZ, 0xc0, !PT ;  /* 0x000000ff1f1f7812 */ /* 0x000fe400078ec0ff */
[----:B------:R-:W-:Y:S02]  /*ad30*/  PRMT R21, R21, 0x7054, R28 ;  /* 0x0000705415157816 */ /* 0x000fe4000000001c */
[----:B------:R-:W-:Y:S02]  /*ad40*/  SHF.R.U32.HI R28, RZ, 0x10, R5 ;  /* 0x00000010ff1c7819 */ /* 0x000fe40000011605 */
[----:B------:R-:W-:Y:S02]  /*ad50*/  LOP3.LUT R3, R3, 0xff, RZ, 0xc0, !PT ;  /* 0x000000ff03037812 */ /* 0x000fe400078ec0ff */
[----:B------:R-:W-:-:S02]  /*ad60*/  LOP3.LUT R29, R29, 0xff, RZ, 0xc0, !PT ;  /* 0x000000ff1d1d7812 */ /* 0x000fc400078ec0ff */
[----:B------:R-:W-:Y:S02]  /*ad70*/  PRMT R31, R31, 0x7054, R32 ;  /* 0x000070541f1f7816 */ /* 0x000fe40000000020 */
[----:B------:R-:W-:Y:S02]  /*ad80*/  SHF.R.U32.HI R32, RZ, 0x10, R7 ;  /* 0x00000010ff207819 */ /* 0x000fe40000011607 */
[----:B------:R-:W-:Y:S02]  /*ad90*/  LOP3.LUT R28, R28, 0xff, RZ, 0xc0, !PT ;  /* 0x000000ff1c1c7812 */ /* 0x000fe400078ec0ff */
[----:B------:R-:W-:Y:S02]  /*ada0*/  PRMT R3, R3, 0x7054, R20 ;  /* 0x0000705403037816 */ /* 0x000fe40000000014 */
[----:B------:R-:W-:Y:S02]  /*adb0*/  PRMT R29, R29, 0x7054, R30 ;  /* 0x000070541d1d7816 */ /* 0x000fe4000000001e */
[----:B------:R-:W-:-:S02]  /*adc0*/  SHF.R.U32.HI R20, RZ, 0x10, R4 ;  /* 0x00000010ff147819 */ /* 0x000fc40000011604 */
[----:B------:R-:W-:Y:S02]  /*add0*/  SHF.R.U32.HI R30, RZ, 0x10, R6 ;  /* 0x00000010ff1e7819 */ /* 0x000fe40000011606 */
[----:B------:R-:W-:Y:S02]  /*ade0*/  LOP3.LUT R32, R32, 0xff, RZ, 0xc0, !PT ;  /* 0x000000ff20207812 */ /* 0x000fe400078ec0ff */
[----:B------:R-:W-:Y:S02]  /*adf0*/  PRMT R35, R28, 0x7054, R35 ;  /* 0x000070541c237816 */ /* 0x000fe40000000023 */
[----:B------:R-:W-:Y:S02]  /*ae00*/  LOP3.LUT R20, R20, 0xff, RZ, 0xc0, !PT ;  /* 0x000000ff14147812 */ /* 0x000fe400078ec0ff */
[----:B------:R-:W-:Y:S02]  /*ae10*/  LOP3.LUT R30, R30, 0xff, RZ, 0xc0, !PT ;  /* 0x000000ff1e1e7812 */ /* 0x000fe400078ec0ff */
[----:B------:R-:W-:-:S02]  /*ae20*/  PRMT R39, R32, 0x7054, R39 ;  /* 0x0000705420277816 */ /* 0x000fc40000000027 */
[----:B------:R-:W-:Y:S02]  /*ae30*/  LOP3.LUT R38, R35, 0xff000000, R5, 0xf8, !PT ;  /* 0xff00000023267812 */ /* 0x000fe400078ef805 */
[----:B------:R-:W-:Y:S02]  /*ae40*/  LOP3.LUT R34, R21, 0xff000000, R9, 0xf8, !PT ;  /* 0xff00000015227812 */ /* 0x000fe400078ef809 */
[----:B------:R-:W-:Y:S02]  /*ae50*/  LOP3.LUT R8, R3, 0xff000000, R8, 0xf8, !PT ;  /* 0xff00000003087812 */ /* 0x000fe400078ef808 */
[----:B------:R-:W-:Y:S02]  /*ae60*/  LOP3.LUT R31, R31, 0xff000000, R11, 0xf8, !PT ;  /* 0xff0000001f1f7812 */ /* 0x000fe400078ef80b */
[----:B------:R-:W-:Y:S02]  /*ae70*/  PRMT R33, R20, 0x7054, R33 ;  /* 0x0000705414217816 */ /* 0x000fe40000000021 */
[----:B------:R-:W-:-:S02]  /*ae80*/  PRMT R37, R30, 0x7054, R37 ;  /* 0x000070541e257816 */ /* 0x000fc40000000025 */
[----:B------:R-:W-:Y:S02]  /*ae90*/  LOP3.LUT R3, R29, 0xff000000, R10, 0xf8, !PT ;  /* 0xff0000001d037812 */ /* 0x000fe400078ef80a */
[----:B------:R-:W-:Y:S02]  /*aea0*/  LOP3.LUT R41, R39, 0xff000000, R7, 0xf8, !PT ;  /* 0xff00000027297812 */ /* 0x000fe400078ef807 */
[----:B------:R-:W-:Y:S02]  /*aeb0*/  F2FP.F16.E4M3.UNPACK_B R39, R38 ;  /* 0x00000026ff27723e */ /* 0x000fe400020006ff */
[----:B------:R-:W-:Y:S02]  /*aec0*/  LOP3.LUT R20, R33, 0xff000000, R4, 0xf8, !PT ;  /* 0xff00000021147812 */ /* 0x000fe400078ef804 */
[----:B------:R-:W-:Y:S01]  /*aed0*/  LOP3.LUT R4, R37, 0xff000000, R6, 0xf8, !PT ;  /* 0xff00000025047812 */ /* 0x000fe200078ef806 */
[--C-:B------:R-:W-:Y:S01]  /*aee0*/  HADD2.F32 R40, -RZ, R39.reuse.H0_H0 ;  /* 0x20000027ff287230 */ /* 0x100fe20000004100 */
[-C--:B0-----:R-:W-:Y:S01]  /*aef0*/  F2FP.F16.E4M3.UNPACK_B R21, R24.reuse ;  /* 0x00000018ff15723e */ /* 0x081fe200020006ff */
[----:B------:R-:W-:Y:S01]  /*af00*/  HADD2.F32 R39, -RZ, R39.H1_H1 ;  /* 0x30000027ff277230 */ /* 0x000fe20000004100 */
[----:B------:R-:W-:-:S02]  /*af10*/  F2FP.F16.E4M3.UNPACK_B R29, R24.H1 ;  /* 0x00000018ff1d723e */ /* 0x000fc400030006ff */
[-C--:B------:R-:W-:Y:S02]  /*af20*/  F2FP.F16.E4M3.UNPACK_B R33, R27.reuse ;  /* 0x0000001bff21723e */ /* 0x080fe400020006ff */
[----:B------:R-:W-:Y:S02]  /*af30*/  F2FP.F16.E4M3.UNPACK_B R37, R27.H1 ;  /* 0x0000001bff25723e */ /* 0x000fe400030006ff */
[----:B------:R-:W-:Y:S02]  /*af40*/  F2FP.F16.E4M3.UNPACK_B R38, R38.H1 ;  /* 0x00000026ff26723e */ /* 0x000fe400030006ff */
[-C--:B------:R-:W-:Y:S02]  /*af50*/  F2FP.F16.E4M3.UNPACK_B R7, R26.reuse ;  /* 0x0000001aff07723e */ /* 0x080fe400020006ff */
[----:B------:R-:W-:Y:S01]  /*af60*/  F2FP.F16.E4M3.UNPACK_B R26, R26.H1 ;  /* 0x0000001aff1a723e */ /* 0x000fe200030006ff */
[----:B---3--:R-:W0:Y:S02]  /*af70*/  LDS.128 R12, [R51+0xf000] ;  /* 0x00f00000330c7984 */ /* 0x008e240000000c00 */
[----:B0-----:R-:W-:-:S02]  /*af80*/  F2FP.F16.E4M3.UNPACK_B R11, R12 ;  /* 0x0000000cff0b723e */ /* 0x001fc400020006ff */
[----:B------:R-:W-:Y:S02]  /*af90*/  F2FP.F16.E4M3.UNPACK_B R28, R12.H1 ;  /* 0x0000000cff1c723e */ /* 0x000fe400030006ff */
[-C--:B------:R-:W-:Y:S02]  /*afa0*/  F2FP.F16.E4M3.UNPACK_B R10, R13.reuse ;  /* 0x0000000dff0a723e */ /* 0x080fe400020006ff */
[----:B------:R-:W-:Y:S02]  /*afb0*/  F2FP.F16.E4M3.UNPACK_B R30, R13.H1 ;  /* 0x0000000dff1e723e */ /* 0x000fe400030006ff */
[----:B------:R-:W-:Y:S01]  /*afc0*/  F2FP.F16.E4M3.UNPACK_B R12, R25 ;  /* 0x00000019ff0c723e */ /* 0x000fe200020006ff */
[--C-:B------:R-:W-:Y:S01]  /*afd0*/  HADD2.F32 R9, -RZ, R10.reuse.H0_H0 ;  /* 0x2000000aff097230 */ /* 0x100fe20000004100 */
[----:B------:R-:W-:Y:S01]  /*afe0*/  F2FP.F16.E4M3.UNPACK_B R13, R34 ;  /* 0x00000022ff0d723e */ /* 0x000fe200020006ff */
[----:B------:R-:W-:Y:S01]  /*aff0*/  HADD2.F32 R10, -RZ, R10.H1_H1 ;  /* 0x3000000aff0a7230 */ /* 0x000fe20000004100 */
[-C--:B------:R-:W-:Y:S01]  /*b000*/  F2FP.F16.E4M3.UNPACK_B R32, R15.reuse ;  /* 0x0000000fff20723e */ /* 0x080fe200020006ff */
[--C-:B------:R-:W-:Y:S01]  /*b010*/  HADD2.F32 R6, -RZ, R12.reuse.H0_H0 ;  /* 0x2000000cff067230 */ /* 0x100fe20000004100 */
[----:B------:R-:W-:Y:S01]  /*b020*/  F2FP.F16.E4M3.UNPACK_B R35, R15.H1 ;  /* 0x0000000fff23723e */ /* 0x000fe200030006ff */
[----:B------:R-:W-:Y:S01]  /*b030*/  HADD2.F32 R15, -RZ, R13.H0_H0 ;  /* 0x2000000dff0f7230 */ /* 0x000fe20000004100 */
[----:B------:R-:W-:Y:S01]  /*b040*/  F2FP.F16.E4M3.UNPACK_B R25, R25.H1 ;  /* 0x00000019ff19723e */ /* 0x000fe200030006ff */
[----:B------:R-:W-:-:S02]  /*b050*/  HADD2.F32 R12, -RZ, R12.H1_H1 ;  /* 0x3000000cff0c7230 */ /* 0x000fc40000004100 */
[C---:B------:R-:W-:Y:S01]  /*b060*/  FMUL.FTZ R24, R6.reuse, R40 ;  /* 0x0000002806187220 */ /* 0x040fe20000410000 */
[----:B------:R-:W-:Y:S01]  /*b070*/  F2FP.F16.E4M3.UNPACK_B R34, R34.H1 ;  /* 0x00000022ff22723e */ /* 0x000fe200030006ff */
[-C--:B------:R-:W-:Y:S01]  /*b080*/  FMUL.FTZ R27, R6, R15.reuse ;  /* 0x0000000f061b7220 */ /* 0x080fe20000410000 */
[----:B------:R-:W-:Y:S01]  /*b090*/  F2FP.F16.E4M3.UNPACK_B R5, R14 ;  /* 0x0000000eff05723e */ /* 0x000fe200020006ff */
[C---:B------:R-:W-:Y:S01]  /*b0a0*/  FFMA.FTZ R6, R9.reuse, R15, -R24 ;  /* 0x0000000f09067223 */ /* 0x040fe20000010818 */
[----:B------:R-:W-:Y:S01]  /*b0b0*/  FMUL.FTZ R43, R12, R39 ;  /* 0x000000270c2b7220 */ /* 0x000fe20000410000 */
[----:B------:R-:W-:Y:S01]  /*b0c0*/  FFMA.FTZ R9, R9, R40, R27 ;  /* 0x0000002809097223 */ /* 0x000fe2000001001b */
[----:B------:R-:W-:Y:S01]  /*b0d0*/  HADD2.F32 R27, -RZ, R13.H1_H1 ;  /* 0x3000000dff1b7230 */ /* 0x000fe20000004100 */
[----:B------:R-:W-:Y:S01]  /*b0e0*/  F2FP.F16.E4M3.UNPACK_B R14, R14.H1 ;  /* 0x0000000eff0e723e */ /* 0x000fe200030006ff */
[----:B------:R-:W-:Y:S02]  /*b0f0*/  HADD2.F32 R40, -RZ, R38.H0_H0 ;  /* 0x20000026ff287230 */ /* 0x000fe40000004100 */
[----:B------:R-:W-:-:S02]  /*b100*/  HADD2.F32 R13, -RZ, R25.H0_H0 ;  /* 0x20000019ff0d7230 */ /* 0x000fc40000004100 */
[-C--:B------:R-:W-:Y:S01]  /*b110*/  FMUL.FTZ R12, R12, R27.reuse ;  /* 0x0000001b0c0c7220 */ /* 0x080fe20000410000 */
[----:B------:R-:W-:Y:S02]  /*b120*/  HADD2.F32 R24, -RZ, R34.H0_H0 ;  /* 0x20000022ff187230 */ /* 0x000fe40000004100 */
        /* <DEDUP_REMOVED lines=20> */
[-C--:B------:R-:W-:Y:S01]  /*b270*/  FMUL.FTZ R44, R27, R39.reuse ;  /* 0x000000271b2c7220 */ /* 0x080fe20000410000 */
[----:B------:R-:W-:Y:S02]  /*b280*/  HADD2.F32 R42, -RZ, R42.H1_H1 ;  /* 0x3000002aff2a7230 */ /* 0x000fe40000004100 */
        /* <DEDUP_REMOVED lines=14> */
[----:B------:R-:W-:Y:S01]  /*b370*/  HADD2.F32 R39, -RZ, R38.H0_H0 ;  /* 0x20000026ff277230 */ /* 0x000fe20000004100 */
[----:B------:R-:W-:Y:S01]  /*b380*/  F2FP.SATFINITE.E4M3.F32.PACK_AB_MERGE_C R9, R10, R9, R15 ;  /* 0x000000090a09723e */ /* 0x000fe2000480700f */
[----:B------:R-:W-:Y:S02]  /*b390*/  HADD2.F32 R34, -RZ, R35.H0_H0 ;  /* 0x20000023ff227230 */ /* 0x000fe40000004100 */
[C---:B------:R-:W-:Y:S01]  /*b3a0*/  FMUL.FTZ R43, R32.reuse, R41 ;  /* 0x00000029202b7220 */ /* 0x040fe20000410000 */
[----:B------:R-:W-:Y:S02]  /*b3b0*/  HADD2.F32 R45, -RZ, R44.H1_H1 ;  /* 0x3000002cff2d7230 */ /* 0x000fe40000004100 */
[-C--:B------:R-:W-:Y:S01]  /*b3c0*/  FMUL.FTZ R48, R32, R39.reuse ;  /* 0x0000002720307220 */ /* 0x080fe20000410000 */
[C---:B------:R-:W-:Y:S01]  /*b3d0*/  FFMA.FTZ R32, R31.reuse, R40, -R46 ;  /* 0x000000281f207223 */ /* 0x040fe2000001082e */
[----:B------:R-:W-:Y:S01]  /*b3e0*/  FFMA.FTZ R31, R31, R42, R33 ;  /* 0x0000002a1f1f7223 */ /* 0x000fe20000010021 */
[C---:B------:R-:W-:Y:S01]  /*b3f0*/  FFMA.FTZ R33, R34.reuse, R39, -R43 ;  /* 0x0000002722217223 */ /* 0x040fe2000001082b */
[----:B------:R-:W-:Y:S01]  /*b400*/  F2FP.F16.E4M3.UNPACK_B R43, R20.H1 ;  /* 0x00000014ff2b723e */ /* 0x000fe200030006ff */
[----:B------:R-:W-:Y:S01]  /*b410*/  FFMA.FTZ R34, R34, R41, R48 ;  /* 0x0000002922227223 */ /* 0x000fe20000010030 */
[----:B------:R-:W-:Y:S01]  /*b420*/  F2FP.F16.E4M3.UNPACK_B R40, R8.H1 ;  /* 0x00000008ff28723e */ /* 0x000fe200030006ff */
[----:B------:R-:W-:-:S02]  /*b430*/  HADD2.F32 R41, -RZ, R38.H1_H1 ;  /* 0x30000026ff297230 */ /* 0x000fc40000004100 */
[----:B------:R-:W-:Y:S02]  /*b440*/  HADD2.F32 R38, -RZ, R37.H1_H1 ;  /* 0x30000025ff267230 */ /* 0x000fe40000004100 */
[----:B------:R-:W-:Y:S02]  /*b450*/  HADD2.F32 R44, -RZ, R43.H0_H0 ;  /* 0x2000002bff2c7230 */ /* 0x000fe40000004100 */
[----:B------:R-:W-:Y:S02]  /*b460*/  HADD2.F32 R37, -RZ, R29.H0_H0 ;  /* 0x2000001dff257230 */ /* 0x000fe40000004100 */
[C---:B------:R-:W-:Y:S01]  /*b470*/  FMUL.FTZ R48, R38.reuse, R45 ;  /* 0x0000002d26307220 */ /* 0x040fe20000410000 */
[----:B------:R-:W-:Y:S02]  /*b480*/  HADD2.F32 R42, -RZ, R40.H0_H0 ;  /* 0x20000028ff2a7230 */ /* 0x000fe40000004100 */
[----:B------:R-:W-:Y:S01]  /*b490*/  FMUL.FTZ R50, R38, R41 ;  /* 0x0000002926327220 */ /* 0x000fe20000410000 */
[----:B------:R-:W-:-:S02]  /*b4a0*/  HADD2.F32 R39, -RZ, R28.H0_H0 ;  /* 0x2000001cff277230 */ /* 0x000fc40000004100 */
[C---:B------:R-:W-:Y:S01]  /*b4b0*/  FMUL.FTZ R46, R37.reuse, R44 ;  /* 0x0000002c252e7220 */ /* 0x040fe20000410000 */
[----:B------:R-:W-:Y:S02]  /*b4c0*/  HADD2.F32 R35, -RZ, R35.H1_H1 ;  /* 0x30000023ff237230 */ /* 0x000fe40000004100 */
[-C--:B------:R-:W-:Y:S01]  /*b4d0*/  FMUL.FTZ R47, R37, R42.reuse ;  /* 0x0000002a252f7220 */ /* 0x080fe20000410000 */
[----:B------:R-:W-:Y:S02]  /*b4e0*/  HADD2.F32 R29, -RZ, R29.H1_H1 ;  /* 0x3000001dff1d7230 */ /* 0x000fe40000004100 */
[C---:B------:R-:W-:Y:S01]  /*b4f0*/  FFMA.FTZ R37, R39.reuse, R42, -R46 ;  /* 0x0000002a27257223 */ /* 0x040fe2000001082e */
[----:B------:R-:W-:Y:S01]  /*b500*/  F2FP.F16.E4M3.UNPACK_B R42, R20 ;  /* 0x00000014ff2a723e */ /* 0x000fe200020006ff */
[----:B------:R-:W-:Y:S01]  /*b510*/  FFMA.FTZ R39, R39, R44, R47 ;  /* 0x0000002c27277223 */ /* 0x000fe2000001002f */
[----:B------:R-:W-:Y:S01]  /*b520*/  FFMA.FTZ R38, R35, R41, -R48 ;  /* 0x0000002923267223 */ /* 0x000fe20000010830 */
[----:B------:R-:W-:-:S02]  /*b530*/  HADD2.F32 R44, -RZ, R43.H1_H1 ;  /* 0x3000002bff2c7230 */ /* 0x000fc40000004100 */
[----:B------:R-:W-:Y:S01]  /*b540*/  FFMA.FTZ R35, R35, R45, R50 ;  /* 0x0000002d23237223 */ /* 0x000fe20000010032 */
[----:B------:R-:W-:Y:S01]  /*b550*/  HADD2.F32 R41, -RZ, R40.H1_H1 ;  /* 0x30000028ff297230 */ /* 0x000fe20000004100 */
[----:B------:R-:W-:Y:S01]  /*b560*/  F2FP.F16.E4M3.UNPACK_B R40, R8 ;  /* 0x00000008ff28723e */ /* 0x000fe200020006ff */
[----:B------:R-:W-:Y:S02]  /*b570*/  HADD2.F32 R28, -RZ, R28.H1_H1 ;  /* 0x3000001cff1c7230 */ /* 0x000fe40000004100 */
[C---:B------:R-:W-:Y:S01]  /*b580*/  FMUL.FTZ R45, R29.reuse, R44 ;  /* 0x0000002c1d2d7220 */ /* 0x040fe20000410000 */
[--C-:B------:R-:W-:Y:S02]  /*b590*/  HADD2.F32 R43, -RZ, R42.reuse.H0_H0 ;  /* 0x2000002aff2b7230 */ /* 0x100fe40000004100 */
[-C--:B------:R-:W-:Y:S01]  /*b5a0*/  FMUL.FTZ R29, R29, R41.reuse ;  /* 0x000000291d1d7220 */ /* 0x080fe20000410000 */
[----:B------:R-:W-:Y:S02]  /*b5b0*/  HADD2.F32 R8, -RZ, R21.H0_H0 ;  /* 0x20000015ff087230 */ /* 0x000fe40000004100 */
[----:B------:R-:W-:Y:S01]  /*b5c0*/  FFMA.FTZ R20, R28, R41, -R45 ;  /* 0x000000291c147223 */ /* 0x000fe2000001082d */
[----:B------:R-:W-:-:S02]  /*b5d0*/  HADD2.F32 R42, -RZ, R42.H1_H1 ;  /* 0x3000002aff2a7230 */ /* 0x000fc40000004100 */
[----:B------:R-:W-:Y:S01]  /*b5e0*/  FFMA.FTZ R46, R28, R44, R29 ;  /* 0x0000002c1c2e7223 */ /* 0x000fe2000001001d */
[--C-:B------:R-:W-:Y:S02]  /*b5f0*/  HADD2.F32 R29, -RZ, R40.reuse.H0_H0 ;  /* 0x20000028ff1d7230 */ /* 0x100fe40000004100 */
[C---:B------:R-:W-:Y:S01]  /*b600*/  FMUL.FTZ R41, R8.reuse, R43 ;  /* 0x0000002b08297220 */ /* 0x040fe20000410000 */
[----:B------:R-:W-:Y:S02]  /*b610*/  HADD2.F32 R28, -RZ, R11.H0_H0 ;  /* 0x2000000bff1c7230 */ /* 0x000fe40000004100 */
[----:B------:R-:W-:Y:S02]  /*b620*/  HADD2.F32 R21, -RZ, R21.H1_H1 ;  /* 0x30000015ff157230 */ /* 0x000fe40000004100 */
[-C--:B------:R-:W-:Y:S01]  /*b630*/  FMUL.FTZ R45, R8, R29.reuse ;  /* 0x0000001d082d7220 */ /* 0x080fe20000410000 */
[----:B------:R-:W-:Y:S02]  /*b640*/  HADD2.F32 R40, -RZ, R40.H1_H1 ;  /* 0x30000028ff287230 */ /* 0x000fe40000004100 */
[C---:B------:R-:W-:Y:S01]  /*b650*/  FFMA.FTZ R8, R28.reuse, R29, -R41 ;  /* 0x0000001d1c087223 */ /* 0x040fe20000010829 */
[----:B------:R-:W-:Y:S01]  /*b660*/  HADD2.F32 R11, -RZ, R11.H1_H1 ;  /* 0x3000000bff0b7230 */ /* 0x000fe20000004100 */
[----:B------:R-:W-:Y:S01]  /*b670*/  F2FP.F16.E4M3.UNPACK_B R41, R4.H1 ;  /* 0x00000004ff29723e */ /* 0x000fe200030006ff */
        /* <DEDUP_REMOVED lines=11> */
[----:B------:R-:W-:Y:S02]  /*b730*/  HADD2.F32 R41, -RZ, R41.H1_H1 ;  /* 0x30000029ff297230 */ /* 0x000fe40000004100 */
[----:B------:R-:W-:Y:S02]  /*b740*/  HADD2.F32 R26, -RZ, R26.H1_H1 ;  /* 0x3000001aff1a7230 */ /* 0x000fe40000004100 */
[C---:B------:R-:W-:Y:S01]  /*b750*/  FMUL.FTZ R48, R21.reuse, R40 ;  /* 0x0000002815307220 */ /* 0x040fe20000410000 */
[----:B------:R-:W-:Y:S02]  /*b760*/  HADD2.F32 R29, -RZ, R28.H1_H1 ;  /* 0x3000001cff1d7230 */ /* 0x000fe40000004100 */
[----:B------:R-:W-:Y:S01]  /*b770*/  FMUL.FTZ R28, R21, R44 ;  /* 0x0000002c151c7220 */ /* 0x000fe20000410000 */
[----:B------:R-:W-:-:S02]  /*b780*/  HADD2.F32 R11, -RZ, R14.H0_H0 ;  /* 0x2000000eff0b7230 */ /* 0x000fc40000004100 */
[C---:B------:R-:W-:Y:S01]  /*b790*/  FMUL.FTZ R49, R26.reuse, R41 ;  /* 0x000000291a317220 */ /* 0x040fe20000410000 */
[----:B------:R-:W-:Y:S02]  /*b7a0*/  HADD2.F32 R14, -RZ, R14.H1_H1 ;  /* 0x3000000eff0e7230 */ /* 0x000fe40000004100 */
[----:B------:R-:W-:Y:S01]  /*b7b0*/  FMUL.FTZ R26, R26, R29 ;  /* 0x0000001d1a1a7220 */ /* 0x000fe20000410000 */
[----:B------:R-:W-:Y:S01]  /*b7c0*/  F2FP.F16.E4M3.UNPACK_B R21, R4 ;  /* 0x00000004ff15723e */ /* 0x000fe200020006ff */
[C---:B------:R-:W-:Y:S01]  /*b7d0*/  FFMA.FTZ R47, R11.reuse, R40, -R28 ;  /* 0x000000280b2f7223 */ /* 0x040fe2000001081c */
[----:B------:R-:W-:Y:S01]  /*b7e0*/  FFMA.FTZ R48, R11, R44, R48 ;  /* 0x0000002c0b307223 */ /* 0x000fe20000010030 */
[C---:B------:R-:W-:Y:S01]  /*b7f0*/  FFMA.FTZ R41, R14.reuse, R41, R26 ;  /* 0x000000290e297223 */ /* 0x040fe2000001001a */
[----:B------:R-:W-:Y:S02]  /*b800*/  HADD2.F32 R11, -RZ, R3.H0_H0 ;  /* 0x20000003ff0b7230 */ /* 0x000fe40000004100 */
[----:B------:R-:W-:Y:S01]  /*b810*/  FFMA.FTZ R44, R14, R29, -R49 ;  /* 0x0000001d0e2c7223 */ /* 0x000fe20000010831 */
        /* <DEDUP_REMOVED lines=30> */
.L_x_11444:
[----:B------:R-:W-:Y:S05]  /*ba00*/  BSYNC B0 ;  /* 0x0000000000007941 */ /* 0x000fea0003800000 */
.L_x_11437:
        /* <DEDUP_REMOVED lines=8> */
.L_x_11434:
[----:B---3--:R-:W-:-:S05]  /*ba90*/  IMAD.U32 R0, RZ, RZ, UR36 ;  /* 0x00000024ff007e24 */ /* 0x008fca000f8e00ff */
[----:B------:R-:W-:-:S13]  /*baa0*/  ISETP.NE.AND P0, PT, R0, 0x3, PT ;  /* 0x000000030000780c */ /* 0x000fda0003f05270 */
[----:B------:R-:W-:Y:S05]  /*bab0*/  @!P0 BRA `(.L_x_11456) ;  /* 0x0000000000048947 */ /* 0x000fea0003800000 */
[----:B------:R-:W-:Y:S01]  /*bac0*/  BPT.TRAP 0x1 ;  /* 0x000000040000795c */ /* 0x000fe20000300000 */
.L_x_11456:
[----:B012---:R-:W2:Y:S01]  /*bad0*/  LDL R3, [R1] ;  /* 0x0000000001037983 */ /* 0x007ea20000100800 */
[----:B------:R-:W-:Y:S01]  /*bae0*/  IMAD R0, R156, 0x8, R18 ;  /* 0x000000089c007824 */ /* 0x000fe200078e0212 */
[----:B--2--5:R-:W-:-:S04]  /*baf0*/  SHF.L.U32 R5, R3, 0x1f, RZ ;  /* 0x0000001f03057819 */ /* 0x024fc800000006ff */
[----:B------:R0:W1:Y:S01]  /*bb00*/  SYNCS.PHASECHK.TRANS64.TRYWAIT P1, [R0+URZ+0x19c30], R5 ;  /* 0x019c3005000075a7 */ /* 0x000062000802017f */
[----:B------:R-:W-:Y:S05]  /*bb10*/  @!P0 BRA `(.L_x_11457) ;  /* 0x0000000000048947 */ /* 0x000fea0003800000 */
[----:B------:R-:W-:Y:S01]  /*bb20*/  BPT.TRAP 0x1 ;  /* 0x000000040000795c */ /* 0x000fe20000300000 */
.L_x_11457:
[----:B------:R-:W-:Y:S01]  /*bb30*/  VIADD R3, R18, 0x13800 ;  /* 0x0001380012037836 */ /* 0x000fe20000000000 */
[----:B------:R-:W-:Y:S01]  /*bb40*/  LOP3.LUT R14, R36, 0x10000, RZ, 0xfc, !PT ;  /* 0x00010000240e7812 */ /* 0x000fe200078efcff */
[----:B------:R-:W-:-:S03]  /*bb50*/  IMAD.MOV.U32 R15, RZ, RZ, -0x3ffffff0 ;  /* 0xc0000010ff0f7424 */ /* 0x000fc600078e00ff */
[----:B------:R-:W-:-:S04]  /*bb60*/  SHF.R.U32.HI R3, RZ, 0x4, R3 ;  /* 0x00000004ff037819 */ /* 0x000fc80000011603 */
[----:B------:R-:W-:-:S04]  /*bb70*/  LOP3.LUT R3, R3, 0x3fff, RZ, 0xc0, !PT ;  /* 0x00003fff03037812 */ /* 0x000fc800078ec0ff */
[----:B------:R-:W-:Y:S01]  /*bb80*/  LOP3.LUT R13, R3, 0x10000, RZ, 0xfc, !PT ;  /* 0x00010000030d7812 */ /* 0x000fe200078efcff */
[----:B-1----:R-:W-:Y:S06]  /*bb90*/  @P1 BRA `(.L_x_11458) ;  /* 0x0000000000081947 */ /* 0x002fec0003800000 */
[----:B------:R-:W1:Y:S02]  /*bba0*/  SYNCS.PHASECHK.TRANS64.TRYWAIT P1, [R0+URZ+0x19c30], R5 ;  /* 0x019c3005000075a7 */ /* 0x000e64000802017f */
[----:B-1----:R-:W-:Y:S05]  /*bbb0*/  @!P1 BRA `(.L_x_11459) ;  /* 0x0000010c009c9947 */ /* 0x002fea0003800000 */
.L_x_11458:
[----:B------:R-:W-:Y:S01]  /*bbc0*/  IMAD R4, R156, 0x300, R13 ;  /* 0x000003009c047824 */ /* 0x000fe200078e020d */
[----:B------:R-:W-:Y:S05]  /*bbd0*/  WARPSYNC.ALL ;  /* 0x0000000000007948 */ /* 0x000fea0003800000 */
[----:B01----:R-:W-:Y:S01]  /*bbe0*/  IMAD.MOV.U32 R5, RZ, RZ, -0x3ffffff0 ;  /* 0xc0000010ff057424 */ /* 0x003fe200078e00ff */
[C---:B------:R-:W-:Y:S01]  /*bbf0*/  R2UR UR4, R14.reuse ;  /* 0x000000000e0472ca */ /* 0x040fe200000e0000 */
[----:B----4-:R-:W-:Y:S01]  /*bc00*/  WARPGROUP.ARRIVE ;  /* 0x00000000000079c5 */ /* 0x010fe20000000000 */
[----:B------:R-:W-:Y:S01]  /*bc10*/  R2UR UR5, R15 ;  /* 0x000000000f0572ca */ /* 0x000fe200000e0000 */
[----:B------:R-:W-:Y:S01]  /*bc20*/  VIADD R8, R14, 0x180 ;  /* 0x000001800e087836 */ /* 0x000fe20000000000 */
[C---:B------:R-:W-:Y:S01]  /*bc30*/  R2UR UR6, R4.reuse ;  /* 0x00000000040672ca */ /* 0x040fe200000e0000 */
[----:B------:R-:W-:Y:S01]  /*bc40*/  VIADD R6, R4, 0x100 ;  /* 0x0000010004067836 */ /* 0x000fe20000000000 */
[----:B------:R-:W-:Y:S01]  /*bc50*/  R2UR UR7, R5 ;  /* 0x00000000050772ca */ /* 0x000fe200000e0000 */
[----:B------:R-:W-:Y:S01]  /*bc60*/  IMAD.MOV.U32 R9, RZ, RZ, -0x3ffffff0 ;  /* 0xc0000010ff097424 */ /* 0x000fe200078e00ff */
[----:B------:R-:W-:Y:S01]  /*bc70*/  MOV R7, 0xc0000010 ;  /* 0xc000001000077802 */ /* 0x000fe20000000f00 */
[----:B------:R-:W-:-:S02]  /*bc80*/  VIADD R20, R14, 0x300 ;  /* 0x000003000e147836 */ /* 0x000fc40000000000 */
[----:B------:R-:W-:Y:S01]  /*bc90*/  VIADD R4, R4, 0x200 ;  /* 0x0000020004047836 */ /* 0x000fe20000000000 */
[----:B------:R0:W-:Y:S01]  /*bca0*/  STL.64 [R1+0x10], R8 ;  /* 0x0000100801007387 */ /* 0x0001e20000100a00 */
[----:B------:R-:W-:Y:S02]  /*bcb0*/  IMAD.MOV.U32 R21, RZ, RZ, -0x3ffffff0 ;  /* 0xc0000010ff157424 */ /* 0x000fe400078e00ff */
[----:B------:R-:W-:Y:S02]  /*bcc0*/  IMAD.MOV.U32 R5, RZ, RZ, -0x3ffffff0 ;  /* 0xc0000010ff057424 */ /* 0x000fe400078e00ff */
[----:B------:R-:W-:Y:S02]  /*bcd0*/  IMAD.MOV.U32 R89, RZ, RZ, RZ ;  /* 0x000000ffff597224 */ /* 0x000fe400078e00ff */
[----:B------:R-:W-:Y:S01]  /*bce0*/  QGMMA.64x128x32.F32.E4M3.E4M3 R24, gdesc[UR4], RZ, !UPT, gsb0 ;  /* 0x01e00000041879f3 */ /* 0x000fe2000c0008ff */
[----:B------:R-:W-:Y:S02]  /*bcf0*/  R2UR UR4, R8 ;  /* 0x00000000080472ca */ /* 0x000fe400000e0000 */
[----:B------:R-:W-:-:S02]  /*bd00*/  R2UR UR5, R9 ;  /* 0x00000000090572ca */ /* 0x000fc400000e0000 */
        /* <DEDUP_REMOVED lines=13> */
[----:B0-----:R-:W-:Y:S05]  /*bde0*/  @!P0 BRA `(.L_x_11460) ;  /* 0x0000000000048947 */ /* 0x001fea0003800000 */
[----:B------:R-:W-:Y:S01]  /*bdf0*/  BPT.TRAP 0x1 ;  /* 0x000000040000795c */ /* 0x000fe20000300000 */
.L_x_11460:
        /* <DEDUP_REMOVED lines=54> */
[----:B------:R-:W-:Y:S01]  /*c160*/  FMUL.FTZ R44, R2, R54 ;  /* 0x00000036022c7220 */ /* 0x000fe20000410000 */
[----:B------:R-:W5:Y:S01]  /*c170*/  MUFU.TANH R12, R12 ;  /* 0x0000000c000c7308 */ /* 0x000f620000002400 */
[----:B------:R-:W-:Y:S01]  /*c180*/  ULDC UR4, c[0x0][0x988] ;  /* 0x0002620000047ab9 */ /* 0x000fe20000000800 */
[----:B------:R-:W-:Y:S01]  /*c190*/  P2R R91, PR, RZ, 0x1 ;  /* 0x00000001ff5b7803 */ /* 0x000fe20000000000 */
[----:B------:R-:W-:Y:S01]  /*c1a0*/  VIADD R0, R0, 0x19c40 ;  /* 0x00019c4000007836 */ /* 0x000fe20000000000 */
[----:B------:R-:W-:-:S04]  /*c1b0*/  ULDC UR38, c[0x0][0x988] ;  /* 0x0002620000267ab9 */ /* 0x000fc80000000800 */
[----:B------:R-:W5:Y:S08]  /*c1c0*/  MUFU.TANH R6, R6 ;  /* 0x0000000600067308 */ /* 0x000f700000002400 */
[----:B------:R-:W5:Y:S08]  /*c1d0*/  MUFU.TANH R26, R26 ;  /* 0x0000001a001a7308 */ /* 0x000f700000002400 */
[----:B------:R-:W5:Y:S08]  /*c1e0*/  MUFU.TANH R9, R9 ;  /* 0x0000000900097308 */ /* 0x000f700000002400 */
[----:B------:R-:W5:Y:S08]  /*c1f0*/  MUFU.TANH R27, R27 ;  /* 0x0000001b001b7308 */ /* 0x000f700000002400 */
[----:B------:R-:W5:Y:S08]  /*c200*/  MUFU.TANH R10, R10 ;  /* 0x0000000a000a7308 */ /* 0x000f700000002400 */
[----:B------:R-:W-:Y:S08]  /*c210*/  MUFU.TANH R30, R30 ;  /* 0x0000001e001e7308 */ /* 0x000ff00000002400 */
[----:B------:R-:W5:Y:S08]  /*c220*/  MUFU.TANH R24, R24 ;  /* 0x0000001800187308 */ /* 0x000f700000002400 */
[----:B------:R-:W5:Y:S08]  /*c230*/  MUFU.TANH R31, R31 ;  /* 0x0000001f001f7308 */ /* 0x000f700000002400 */
        /* <DEDUP_REMOVED lines=10> */
[----:B------:R-:W-:Y:S01]  /*c2e0*/  FMUL.FTZ R64, R2, R74 ;  /* 0x0000004a02407220 */ /* 0x000fe20000410000 */
[----:B------:R-:W5:Y:S05]  /*c2f0*/  LDL R80, [R1+0x20] ;  /* 0x0000200001507983 */ /* 0x000f6a0000100800 */
        /* <DEDUP_REMOVED lines=22> */
[----:B------:R-:W-:-:S05]  /*c460*/  IMAD R70, R90, -0x80, R71 ;  /* 0xffffff805a467824 */ /* 0x000fca00078e0247 */
[C---:B------:R-:W-:Y:S02]  /*c470*/  ISETP.GT.AND P2, PT, R70.reuse, RZ, PT ;  /* 0x000000ff4600720c */ /* 0x040fe40003f44270 */
[----:B------:R-:W2:Y:S01]  /*c480*/  MUFU.TANH R55, R55 ;  /* 0x0000003700377308 */ /* 0x000ea20000002400 */
[C---:B------:R-:W-:Y:S02]  /*c490*/  ISETP.GT.AND P1, PT, R70.reuse, 0x1, PT ;  /* 0x000000014600780c */ /* 0x040fe40003f24270 */
[----:B------:R-:W-:Y:S02]  /*c4a0*/  ISETP.GT.AND P6, PT, R70, 0x8, PT ;  /* 0x000000084600780c */ /* 0x000fe40003fc4270 */
[----:B0-----:R-:W-:Y:S02]  /*c4b0*/  FSEL R3, R3, -INF , P2 ;  /* 0xff80000003037808 */ /* 0x001fe40001000000 */
[----:B-1----:R-:W-:Y:S01]  /*c4c0*/  FSEL R4, R4, -INF , P1 ;  /* 0xff80000004047808 */ /* 0x002fe20000800000 */
[----:B------:R-:W0:Y:S01]  /*c4d0*/  MUFU.TANH R49, R49 ;  /* 0x0000003100317308 */ /* 0x000e220000002400 */
[----:B------:R-:W-:-:S02]  /*c4e0*/  ISETP.GT.AND P5, PT, R70, 0x9, PT ;  /* 0x000000094600780c */ /* 0x000fc40003fa4270 */
[----:B---3--:R-:W-:Y:S02]  /*c4f0*/  FSEL R7, R7, -INF , P6 ;  /* 0xff80000007077808 */ /* 0x008fe40003000000 */
[----:B------:R-:W-:Y:S02]  /*c500*/  FMNMX.FTZ R72, R3, R4, !PT ;  /* 0x0000000403487209 */ /* 0x000fe40007810000 */
[----:B------:R-:W-:Y:S01]  /*c510*/  ISETP.GT.AND P4, PT, R70, 0x10, PT ;  /* 0x000000104600780c */ /* 0x000fe20003f84270 */
[----:B------:R-:W1:Y:S01]  /*c520*/  MUFU.TANH R58, R58 ;  /* 0x0000003a003a7308 */ /* 0x000e620000002400 */
[----:B----4-:R-:W-:Y:S02]  /*c530*/  FSEL R73, R8, -INF , P5 ;  /* 0xff80000008497808 */ /* 0x010fe40002800000 */
[----:B------:R-:W-:Y:S02]  /*c540*/  FMNMX.FTZ R72, R7, R72, !PT ;  /* 0x0000004807487209 */ /* 0x000fe40007810000 */
[----:B------:R-:W-:-:S02]  /*c550*/  ISETP.GT.AND P3, PT, R70, 0x11, PT ;  /* 0x000000114600780c */ /* 0x000fc40003f64270 */
[----:B-----5:R-:W-:Y:S01]  /*c560*/  FSEL R11, R11, -INF , P4 ;  /* 0xff8000000b0b7808 */ /* 0x020fe20002000000 */
[----:B------:R-:W3:Y:S01]  /*c570*/  MUFU.TANH R52, R52 ;  /* 0x0000003400347308 */ /* 0x000ee20000002400 */
[----:B------:R-:W-:Y:S02]  /*c580*/  FMNMX.FTZ R72, R73, R72, !PT ;  /* 0x0000004849487209 */ /* 0x000fe40007810000 */
[----:B------:R-:W-:Y:S02]  /*c590*/  FSEL R5, R5, -INF , P2 ;  /* 0xff80000005057808 */ /* 0x000fe40001000000 */
[----:B------:R-:W-:Y:S02]  /*c5a0*/  ISETP.GT.AND P2, PT, R70, 0x18, PT ;  /* 0x000000184600780c */ /* 0x000fe40003f44270 */
[----:B------:R-:W-:Y:S01]  /*c5b0*/  FSEL R75, R12, -INF , P3 ;  /* 0xff8000000c4b7808 */ /* 0x000fe20001800000 */
[----:B------:R-:W4:Y:S01]  /*c5c0*/  MUFU.TANH R59, R59 ;  /* 0x0000003b003b7308 */ /* 0x000f220000002400 */
[----:B------:R-:W-:-:S02]  /*c5d0*/  FMNMX.FTZ R72, R11, R72, !PT ;  /* 0x000000480b487209 */ /* 0x000fc40007810000 */
[----:B------:R-:W-:Y:S02]  /*c5e0*/  FSEL R6, R6, -INF , P1 ;  /* 0xff80000006067808 */ /* 0x000fe40000800000 */
[----:B------:R-:W-:Y:S02]  /*c5f0*/  ISETP.GT.AND P1, PT, R70, 0x19, PT ;  /* 0x000000194600780c */ /* 0x000fe40003f24270 */
[----:B------:R-:W-:Y:S01]  /*c600*/  FSEL R77, R26, -INF , P2 ;  /* 0xff8000001a4d7808 */ /* 0x000fe20001000000 */
[----:B------:R-:W5:Y:S01]  /*c610*/  MUFU.TANH R53, R53 ;  /* 0x0000003500357308 */ /* 0x000f620000002400 */
[----:B------:R-:W-:Y:S02]  /*c620*/  FMNMX.FTZ R72, R75, R72, !PT ;  /* 0x000000484b487209 */ /* 0x000fe40007810000 */
[----:B------:R-:W-:Y:S02]  /*c630*/  FSEL R9, R9, -INF , P6 ;  /* 0xff80000009097808 */ /* 0x000fe40003000000 */
[----:B------:R-:W-:-:S02]  /*c640*/  ISETP.GT.AND P6, PT, R70, 0x20, PT ;  /* 0x000000204600780c */ /* 0x000fc40003fc4270 */
[----:B------:R-:W-:Y:S01]  /*c650*/  FSEL R27, R27, -INF , P1 ;  /* 0xff8000001b1b7808 */ /* 0x000fe20000800000 */
[----:B------:R-:W5:Y:S01]  /*c660*/  MUFU.TANH R62, R62 ;  /* 0x0000003e003e7308 */ /* 0x000f620000002400 */
[----:B------:R-:W-:Y:S02]  /*c670*/  FMNMX.FTZ R72, R77, R72, !PT ;  /* 0x000000484d487209 */ /* 0x000fe40007810000 */
[----:B------:R-:W-:Y:S02]  /*c680*/  FSEL R81, R10, -INF , P5 ;  /* 0xff8000000a517808 */ /* 0x000fe40002800000 */
[----:B------:R-:W-:Y:S02]  /*c690*/  ISETP.GT.AND P5, PT, R70, 0x21, PT ;  /* 0x000000214600780c */ /* 0x000fe40003fa4270 */
[----:B------:R-:W-:Y:S01]  /*c6a0*/  FMNMX.FTZ R72, R27, R72, !PT ;  /* 0x000000481b487209 */ /* 0x000fe20007810000 */
[----:B------:R2:W-:Y:S01]  /*c6b0*/  MUFU.TANH R8, R85 ;  /* 0x0000005500087308 */ /* 0x0005e20000002400 */
[----:B------:R-:W-:-:S02]  /*c6c0*/  FSEL R93, R24, -INF , P4 ;  /* 0xff800000185d7808 */ /* 0x000fc40002000000 */
[----:B------:R-:W-:Y:S02]  /*c6d0*/  ISETP.GT.AND P4, PT, R70, 0x28, PT ;  /* 0x000000284600780c */ /* 0x000fe40003f84270 */
[----:B------:R-:W-:-:S03]  /*c6e0*/  FSEL R31, R31, -INF , P5 ;  /* 0xff8000001f1f7808 */ /* 0x000fc60002800000 */
[----:B------:R-:W5:Y:S01]  /*c6f0*/  MUFU.TANH R56, R56 ;  /* 0x0000003800387308 */ /* 0x000f620000002400 */
[----:B--2---:R-:W-:-:S04]  /*c700*/  FSEL R85, R30, -INF , P6 ;  /* 0xff8000001e557808 */ /* 0x004fc80003000000 */
[----:B------:R-:W-:Y:S02]  /*c710*/  FMNMX.FTZ R72, R85, R72, !PT ;  /* 0x0000004855487209 */ /* 0x000fe40007810000 */
[----:B------:R-:W-:Y:S01]  /*c720*/  FSEL R25, R25, -INF , P3 ;  /* 0xff80000019197808 */ /* 0x000fe20001800000 */
[----:B------:R-:W2:Y:S01]  /*c730*/  MUFU.TANH R63, R63 ;  /* 0x0000003f003f7308 */ /* 0x000ea20000002400 */
[----:B------:R-:W-:Y:S02]  /*c740*/  ISETP.GT.AND P3, PT, R70, 0x29, PT ;  /* 0x000000294600780c */ /* 0x000fe40003f64270 */
[----:B------:R-:W-:Y:S02]  /*c750*/  FSEL R95, R34, -INF , P4 ;  /* 0xff800000225f7808 */ /* 0x000fe40002000000 */
[----:B------:R-:W-:Y:S02]  /*c760*/  FMNMX.FTZ R72, R31, R72, !PT ;  /* 0x000000481f487209 */ /* 0x000fe40007810000 */
[----:B------:R-:W-:Y:S01]  /*c770*/  FSEL R97, R28, -INF , P2 ;  /* 0xff8000001c617808 */ /* 0x000fe20001000000 */
[----:B------:R-:W2:Y:S01]  /*c780*/  MUFU.TANH R57, R57 ;  /* 0x0000003900397308 */ /* 0x000ea20000002400 */
        /* <DEDUP_REMOVED lines=9> */
[----:B------:R-:W2:Y:S01]  /*c820*/  MUFU.TANH R60, R60 ;  /* 0x0000003c003c7308 */ /* 0x000ea20000002400 */
[C---:B------:R-:W-:Y:S02]  /*c830*/  ISETP.GT.AND P6, PT, R70.reuse, 0x38, PT ;  /* 0x000000384600780c */ /* 0x040fe40003fc4270 */
        /* <DEDUP_REMOVED lines=23> */
[----:B------:R-:W-:Y:S01]  /*c9b0*/  MUFU.TANH R65, R65 ;  /* 0x0000004100417308 */ /* 0x000fe20000002400 */
[----:B------:R-:W-:Y:S02]  /*c9c0*/  ISETP.GT.AND P1, PT, R70, 0x49, PT ;  /* 0x000000494600780c */ /* 0x000fe40003f24270 */
[----:B------:R-:W-:Y:S02]  /*c9d0*/  FSEL R113, R50, -INF , P2 ;  /* 0xff80000032717808 */ /* 0x000fe40001000000 */
[----:B------:R-:W-:-:S02]  /*c9e0*/  FMNMX.FTZ R72, R47, R72, !PT ;  /* 0x000000482f487209 */ /* 0x000fc40007810000 */
[----:B------:R-:W-:Y:S02]  /*c9f0*/  FSEL R111, R44, -INF , P6 ;  /* 0xff8000002c6f7808 */ /* 0x000fe40003000000 */
[C---:B------:R-:W-:Y:S02]  /*ca00*/  ISETP.GT.AND P6, PT, R70.reuse, 0x50, PT ;  /* 0x000000504600780c */ /* 0x040fe40003fc4270 */
        /* <DEDUP_REMOVED lines=10> */
[----:B0-----:R-:W-:Y:S02]  /*cab0*/  FSEL R49, R49, -INF , P3 ;  /* 0xff80000031317808 */ /* 0x001fe40001800000 */
[----:B------:R-:W-:Y:S02]  /*cac0*/  ISETP.GT.AND P3, PT, R70, 0x59, PT ;  /* 0x000000594600780c */ /* 0x000fe40003f64270 */
[----:B-1----:R-:W-:Y:S02]  /*cad0*/  FSEL R121, R58, -INF , P4 ;  /* 0xff8000003a797808 */ /* 0x002fe40002000000 */
[----:B------:R-:W-:Y:S02]  /*cae0*/  FMNMX.FTZ R72, R55, R72, !PT ;  /* 0x0000004837487209 */ /* 0x000fe40007810000 */
[----:B---3--:R-:W-:Y:S02]  /*caf0*/  FSEL R119, R52, -INF , P2 ;  /* 0xff80000034777808 */ /* 0x008fe40001000000 */
[----:B------:R-:W-:-:S02]  /*cb00*/  ISETP.GT.AND P2, PT, R70, 0x60, PT ;  /* 0x000000604600780c */ /* 0x000fc40003f44270 */
[----:B----4-:R-:W-:Y:S02]  /*cb10*/  FSEL R59, R59, -INF , P3 ;  /* 0xff8000003b3b7808 */ /* 0x010fe40001800000 */
[----:B------:R-:W-:Y:S02]  /*cb20*/  FMNMX.FTZ R72, R121, R72, !PT ;  /* 0x0000004879487209 */ /* 0x000fe40007810000 */
[----:B-----5:R-:W-:Y:S01]  /*cb30*/  FSEL R53, R53, -INF , P1 ;  /* 0xff80000035357808 */ /* 0x020fe20000800000 */
[----:B------:R-:W-:Y:S01]  /*cb40*/  FMUL.FTZ R71, R2, R84 ;  /* 0x0000005402477220 */ /* 0x000fe20000410000 */
[----:B------:R-:W-:Y:S02]  /*cb50*/  ISETP.GT.AND P1, PT, R70, 0x61, PT ;  /* 0x000000614600780c */ /* 0x000fe40003f24270 */
[----:B------:R-:W-:Y:S02]  /*cb60*/  FSEL R125, R62, -INF , P2 ;  /* 0xff8000003e7d7808 */ /* 0x000fe40001000000 */
[----:B------:R-:W-:Y:S01]  /*cb70*/  FMNMX.FTZ R72, R59, R72, !PT ;  /* 0x000000483b487209 */ /* 0x000fe20007810000 */
[----:B------:R-:W0:Y:S01]  /*cb80*/  MUFU.TANH R69, R69 ;  /* 0x0000004500457308 */ /* 0x000e220000002400 */
[----:B------:R-:W-:-:S02]  /*cb90*/  FSEL R123, R56, -INF , P6 ;  /* 0xff800000387b7808 */ /* 0x000fc40003000000 */
[C---:B------:R-:W-:Y:S02]  /*cba0*/  ISETP.GT.AND P6, PT, R70.reuse, 0x68, PT ;  /* 0x000000684600780c */ /* 0x040fe40003fc4270 */
[----:B--2---:R-:W-:Y:S02]  /*cbb0*/  FSEL R63, R63, -INF , P1 ;  /* 0xff8000003f3f7808 */ /* 0x004fe40000800000 */
[----:B------:R-:W-:Y:S01]  /*cbc0*/  FMNMX.FTZ R72, R125, R72, !PT ;  /* 0x000000487d487209 */ /* 0x000fe20007810000 */
[----:B------:R-:W1:Y:S01]  /*cbd0*/  MUFU.TANH R71, R71 ;  /* 0x0000004700477308 */ /* 0x000e620000002400 */
[----:B------:R-:W-:Y:S02]  /*cbe0*/  FSEL R57, R57, -INF , P5 ;  /* 0xff80000039397808 */ /* 0x000fe40002800000 */
[----:B------:R-:W-:Y:S02]  /*cbf0*/  ISETP.GT.AND P5, PT, R70, 0x69, PT ;  /* 0x000000694600780c */ /* 0x000fe40003fa4270 */
[----:B------:R-:W-:-:S02]  /*cc00*/  FSEL R129, R66, -INF , P6 ;  /* 0xff80000042817808 */ /* 0x000fc40003000000 */
[----:B------:R-:W-:Y:S02]  /*cc10*/  FMNMX.FTZ R72, R63, R72, !PT ;  /* 0x000000483f487209 */ /* 0x000fe40007810000 */
[----:B------:R-:W-:Y:S02]  /*cc20*/  FSEL R127, R60, -INF , P4 ;  /* 0xff8000003c7f7808 */ /* 0x000fe40002000000 */
[----:B------:R-:W-:Y:S02]  /*cc30*/  FMNMX.FTZ R34, R5, R6, !PT ;  /* 0x0000000605227209 */ /* 0x000fe40007810000 */
[----:B------:R-:W-:Y:S02]  /*cc40*/  ISETP.GT.AND P4, PT, R70, 0x70, PT ;  /* 0x000000704600780c */ /* 0x000fe40003f84270 */
[----:B------:R-:W-:Y:S02]  /*cc50*/  FSEL R67, R67, -INF , P5 ;  /* 0xff80000043437808 */ /* 0x000fe40002800000 */
[----:B------:R-:W-:-:S02]  /*cc60*/  FMNMX.FTZ R72, R129, R72, !PT ;  /* 0x0000004881487209 */ /* 0x000fc40007810000 */
[----:B------:R-:W-:Y:S02]  /*cc70*/  FSEL R61, R61, -INF , P3 ;  /* 0xff8000003d3d7808 */ /* 0x000fe40001800000 */
[----:B------:R-:W-:Y:S02]  /*cc80*/  FMNMX.FTZ R34, R9, R34, !PT ;  /* 0x0000002209227209 */ /* 0x000fe40007810000 */
[----:B------:R-:W-:Y:S02]  /*cc90*/  ISETP.GT.AND P3, PT, R70, 0x71, PT ;  /* 0x000000714600780c */ /* 0x000fe40003f64270 */
[----:B------:R-:W-:Y:S02]  /*cca0*/  FSEL R133, R68, -INF , P4 ;  /* 0xff80000044857808 */ /* 0x000fe40002000000 */
[----:B------:R-:W-:Y:S02]  /*ccb0*/  FMNMX.FTZ R72, R67, R72, !PT ;  /* 0x0000004843487209 */ /* 0x000fe40007810000 */
[----:B------:R-:W-:-:S02]  /*ccc0*/  FSEL R131, R64, -INF , P2 ;  /* 0xff80000040837808 */ /* 0x000fc40001000000 */
[----:B------:R-:W-:Y:S02]  /*ccd0*/  FMNMX.FTZ R34, R81, R34, !PT ;  /* 0x0000002251227209 */ /* 0x000fe40007810000 */
[----:B------:R-:W-:Y:S02]  /*cce0*/  ISETP.GT.AND P2, PT, R70, 0x78, PT ;  /* 0x000000784600780c */ /* 0x000fe40003f44270 */
[----:B0-----:R-:W-:Y:S02]  /*ccf0*/  FSEL R69, R69, -INF , P3 ;  /* 0xff80000045457808 */ /* 0x001fe40001800000 */
[----:B------:R-:W-:Y:S02]  /*cd00*/  FMNMX.FTZ R72, R133, R72, !PT ;  /* 0x0000004885487209 */ /* 0x000fe40007810000 */
[----:B------:R-:W-:Y:S02]  /*cd10*/  FSEL R65, R65, -INF , P1 ;  /* 0xff80000041417808 */ /* 0x000fe40000800000 */
[----:B------:R-:W-:-:S02]  /*cd20*/  FMNMX.FTZ R34, R93, R34, !PT ;  /* 0x000000225d227209 */ /* 0x000fc40007810000 */
[----:B------:R-:W-:Y:S02]  /*cd30*/  ISETP.GT.AND P1, PT, R70, 0x79, PT ;  /* 0x000000794600780c */ /* 0x000fe40003f24270 */
[----:B-1----:R-:W-:Y:S02]  /*cd40*/  FSEL R71, R71, -INF , P2 ;  /* 0xff80000047477808 */ /* 0x002fe40001000000 */
[----:B------:R-:W-:Y:S02]  /*cd50*/  FMNMX.FTZ R72, R69, R72, !PT ;  /* 0x0000004845487209 */ /* 0x000fe40007810000 */
[----:B------:R-:W-:Y:S02]  /*cd60*/  FMNMX.FTZ R36, R25, R34, !PT ;  /* 0x0000002219247209 */ /* 0x000fe40007810000 */
[----:B------:R-:W-:Y:S02]  /*cd70*/  FSEL R135, R8, -INF , P1 ;  /* 0xff80000008877808 */ /* 0x000fe40000800000 */
[----:B------:R-:W-:-:S02]  /*cd80*/  FMNMX.FTZ R72, R71, R72, !PT ;  /* 0x0000004847487209 */ /* 0x000fc40007810000 */
[----:B------:R-:W-:Y:S02]  /*cd90*/  FMNMX.FTZ R36, R97, R36, !PT ;  /* 0x0000002461247209 */ /* 0x000fe40007810000 */
[----:B------:R-:W-:Y:S02]  /*cda0*/  FMNMX.FTZ R72, R135, R72, !PT ;  /* 0x0000004887487209 */ /* 0x000fe40007810000 */
        /* <DEDUP_REMOVED lines=8> */
[----:B0-----:R-:W-:Y:S02]  /*ce30*/  FMNMX.FTZ R137, R72, R137, !PT ;  /* 0x0000008948897209 */ /* 0x001fe40007810000 */
[----:B------:R-:W-:-:S03]  /*ce40*/  FMNMX.FTZ R44, R111, R44, !PT ;  /* 0x0000002c6f2c7209 */ /* 0x000fc60007810000 */
[----:B------:R-:W0:Y:S01]  /*ce50*/  SHFL.BFLY PT, R38, R137, 0x1, 0x1f ;  /* 0x0c201f0089267f89 */ /* 0x000e2200000e0000 */
        /* <DEDUP_REMOVED lines=8> */
[----:B------:R-:W1:Y:S01]  /*cee0*/  MUFU.TANH R10, R10 ;  /* 0x0000000a000a7308 */ /* 0x000e620000002400 */
[----:B------:R-:W-:Y:S01]  /*cef0*/  IMAD.U32 R42, RZ, RZ, UR4 ;  /* 0x00000004ff2a7e24 */ /* 0x000fe2000f8e00ff */
[----:B0-----:R-:W-:Y:S01]  /*cf00*/  FMNMX.FTZ R38, R137, R38, !PT ;  /* 0x0000002689267209 */ /* 0x001fe20007810000 */
[C---:B------:R-:W-:Y:S01]  /*cf10*/  FMUL.FTZ R24, R2.reuse, R82 ;  /* 0x0000005202187220 */ /* 0x040fe20000410000 */
[----:B------:R-:W-:Y:S01]  /*cf20*/  FMNMX.FTZ R48, R57, R48, !PT ;  /* 0x0000003039307209 */ /* 0x000fe20007810000 */
[----:B------:R-:W-:Y:S01]  /*cf30*/  FMUL.FTZ R26, R2, R83 ;  /* 0x00000053021a7220 */ /* 0x000fe20000410000 */
[C---:B------:R-:W-:Y:S01]  /*cf40*/  FSETP.NEU.FTZ.AND P0, PT, R38.reuse, -INF , PT ;  /* 0xff8000002600780b */ /* 0x040fe20003f1d000 */
[----:B------:R-:W-:-:S01]  /*cf50*/  FFMA.FTZ R8, R38, R42, -8 ;  /* 0xc100000026087423 */ /* 0x000fc2000001002a */
[----:B------:R-:W0:Y:S01]  /*cf60*/  MUFU.TANH R12, R12 ;  /* 0x0000000c000c7308 */ /* 0x000e220000002400 */
[----:B------:R-:W-:Y:S01]  /*cf70*/  FMNMX.FTZ R48, R127, R48, !PT ;  /* 0x000000307f307209 */ /* 0x000fe20007810000 */
[----:B------:R-:W-:-:S02]  /*cf80*/  FMUL.FTZ R28, R2, R86 ;  /* 0x00000056021c7220 */ /* 0x000fc40000410000 */
[----:B------:R-:W-:Y:S02]  /*cf90*/  FSEL R8, R8, RZ, P0 ;  /* 0x000000ff08087208 */ /* 0x000fe40000000000 */
[----:B------:R-:W-:Y:S02]  /*cfa0*/  FMNMX.FTZ R50, R61, R48, !PT ;  /* 0x000000303d327209 */ /* 0x000fe40007810000 */
[----:B------:R-:W-:Y:S01]  /*cfb0*/  MUFU.TANH R24, R24 ;  /* 0x0000001800187308 */ /* 0x000fe20000002400 */
[----:B------:R-:W-:Y:S01]  /*cfc0*/  FMUL.FTZ R30, R2, R87 ;  /* 0x00000057021e7220 */ /* 0x000fe20000410000 */
[----:B------:R-:W-:Y:S01]  /*cfd0*/  FMNMX.FTZ R50, R131, R50, !PT ;  /* 0x0000003283327209 */ /* 0x000fe20007810000 */
[----:B------:R-:W-:-:S01]  /*cfe0*/  FFMA.FTZ R75, R75, R42, -R8 ;  /* 0x0000002a4b4b7223 */ /* 0x000fc20000010808 */
[----:B------:R-:W-:-:S04]  /*cff0*/  FFMA.FTZ R32, R73, R42, -R8 ;  /* 0x0000002a49207223 */ /* 0x000fc80000010808 */
[----:B------:R-:W2:Y:S01]  /*d000*/  MUFU.TANH R26, R26 ;  /* 0x0000001a001a7308 */ /* 0x000ea20000002400 */
[----:B-1----:R-:W-:Y:S02]  /*d010*/  FSEL R73, R10, -INF , P6 ;  /* 0xff8000000a497808 */ /* 0x002fe40003000000 */
[----:B------:R-:W-:Y:S01]  /*d020*/  FMNMX.FTZ R50, R65, R50, !PT ;  /* 0x0000003241327209 */ /* 0x000fe20007810000 */
[----:B------:R-:W-:-:S04]  /*d030*/  FFMA.FTZ R77, R77, R42, -R8 ;  /* 0x0000002a4d4d7223 */ /* 0x000fc80000010808 */
[----:B------:R-:W1:Y:S01]  /*d040*/  MUFU.TANH R28, R28 ;  /* 0x0000001c001c7308 */ /* 0x000e620000002400 */
[----:B------:R-:W-:-:S07]  /*d050*/  FMNMX.FTZ R50, R73, R50, !PT ;  /* 0x0000003249327209 */ /* 0x000fce0007810000 */
[----:B------:R3:W-:Y:S08]  /*d060*/  MUFU.EX2 R34, R75 ;  /* 0x0000004b00227308 */ /* 0x0007f00000000800 */
[----:B------:R-:W4:Y:S01]  /*d070*/  MUFU.TANH R30, R30 ;  /* 0x0000001e001e7308 */ /* 0x000f220000002400 */
[----:B---3--:R-:W-:-:S01]  /*d080*/  FFMA.FTZ R75, R43, R42, -R8 ;  /* 0x0000002a2b4b7223 */ /* 0x008fc20000010808 */
[----:B0-----:R-:W-:-:S04]  /*d090*/  FSEL R43, R12, -INF , P5 ;  /* 0xff8000000c2b7808 */ /* 0x001fc80002800000 */
[----:B------:R-:W-:Y:S02]  /*d0a0*/  FMNMX.FTZ R50, R43, R50, !PT ;  /* 0x000000322b327209 */ /* 0x000fe40007810000 */
[----:B------:R0:W-:Y:S01]  /*d0b0*/  MUFU.EX2 R36, R77 ;  /* 0x0000004d00247308 */ /* 0x0001e20000000800 */
[----:B--2---:R-:W-:Y:S01]  /*d0c0*/  FSEL R79, R26, -INF , P3 ;  /* 0xff8000001a4f7808 */ /* 0x004fe20001800000 */
[----:B------:R-:W-:Y:S01]  /*d0d0*/  FFMA.FTZ R85, R85, R42, -R8 ;  /* 0x0000002a55557223 */ /* 0x000fe20000010808 */
[----:B0-----:R-:W-:-:S04]  /*d0e0*/  FSEL R77, R24, -INF , P4 ;  /* 0xff800000184d7808 */ /* 0x001fc80002000000 */
[----:B------:R-:W-:Y:S02]  /*d0f0*/  FMNMX.FTZ R50, R77, R50, !PT ;  /* 0x000000324d327209 */ /* 0x000fe40007810000 */
[----:B-1----:R-:W-:Y:S02]  /*d100*/  FSEL R83, R28, -INF , P2 ;  /* 0xff8000001c537808 */ /* 0x002fe40001000000 */
[----:B------:R-:W-:Y:S01]  /*d110*/  FMNMX.FTZ R50, R79, R50, !PT ;  /* 0x000000324f327209 */ /* 0x000fe20007810000 */
[----:B------:R4:W-:Y:S03]  /*d120*/  MUFU.EX2 R40, R85 ;  /* 0x0000005500287308 */ /* 0x0009e60000000800 */
[----:B------:R-:W-:Y:S02]  /*d130*/  FMNMX.FTZ R50, R83, R50, !PT ;  /* 0x0000003253327209 */ /* 0x000fe40007810000 */
[----:B----4-:R-:W-:-:S04]  /*d140*/  FSEL R85, R30, -INF , P1 ;  /* 0xff8000001e557808 */ /* 0x010fc80000800000 */
[----:B------:R-:W-:Y:S02]  /*d150*/  FMNMX.FTZ R50, R85, R50, !PT ;  /* 0x0000003255327209 */ /* 0x000fe40007810000 */
[----:B------:R-:W-:-:S03]  /*d160*/  ISETP.NE.AND P0, PT, R91, RZ, PT ;  /* 0x000000ff5b00720c */ /* 0x000fc60003f05270 */
[----:B------:R-:W0:Y:S02]  /*d170*/  SHFL.BFLY PT, R91, R50, 0x2, 0x1f ;  /* 0x0c401f00325b7f89 */ /* 0x000e2400000e0000 */
[----:B0-----:R-:W-:-:S05]  /*d180*/  FMNMX.FTZ R91, R50, R91, !PT ;  /* 0x0000005b325b7209 */ /* 0x001fca0007810000 */
[----:B------:R-:W0:Y:S02]  /*d190*/  SHFL.BFLY PT, R54, R91, 0x1, 0x1f ;  /* 0x0c201f005b367f89 */ /* 0x000e2400000e0000 */
[----:B0-----:R-:W-:-:S04]  /*d1a0*/  FMNMX.FTZ R54, R91, R54, !PT ;  /* 0x000000365b367209 */ /* 0x001fc80007810000 */
[C---:B------:R-:W-:Y:S01]  /*d1b0*/  FSETP.NEU.FTZ.AND P1, PT, R54.reuse, -INF , PT ;  /* 0xff8000003600780b */ /* 0x040fe20003f3d000 */
[----:B------:R-:W-:-:S05]  /*d1c0*/  FFMA.FTZ R56, R54, R42, -8 ;  /* 0xc100000036387423 */ /* 0x000fca000001002a */
[----:B------:R-:W-:-:S05]  /*d1d0*/  FSEL R56, R56, RZ, P1 ;  /* 0x000000ff38387208 */ /* 0x000fca0000800000 */
[-C--:B------:R-:W-:Y:S02]  /*d1e0*/  FFMA.FTZ R72, R53, R42.reuse, -R56 ;  /* 0x0000002a35487223 */ /* 0x080fe40000010838 */
[----:B------:R-:W2:Y:S01]  /*d1f0*/  LDL R53, [R1+0x28] ;  /* 0x0000280001357983 */ /* 0x000ea20000100800 */
[----:B------:R-:W-:-:S01]  /*d200*/  FFMA.FTZ R3, R3, R42, -R8 ;  /* 0x0000002a03037223 */ /* 0x000fc20000010808 */
[-C--:B------:R-:W-:Y:S01]  /*d210*/  FFMA.FTZ R4, R4, R42.reuse, -R8 ;  /* 0x0000002a04047223 */ /* 0x080fe20000010808 */
[----:B------:R-:W-:-:S01]  /*d220*/  FFMA.FTZ R5, R5, R42, -R56 ;  /* 0x0000002a05057223 */ /* 0x000fc20000010838 */
[-C--:B------:R-:W-:Y:S01]  /*d230*/  FFMA.FTZ R6, R6, R42.reuse, -R56 ;  /* 0x0000002a06067223 */ /* 0x080fe20000010838 */
[----:B------:R-:W-:-:S01]  /*d240*/  FFMA.FTZ R7, R7, R42, -R8 ;  /* 0x0000002a07077223 */ /* 0x000fc20000010808 */
[-CC-:B------:R-:W-:Y:S01]  /*d250*/  FFMA.FTZ R9, R9, R42.reuse, -R56.reuse ;  /* 0x0000002a09097223 */ /* 0x180fe20000010838 */
[----:B------:R-:W-:Y:S01]  /*d260*/  MUFU.EX2 R3, R3 ;  /* 0x0000000300037308 */ /* 0x000fe20000000800 */
[----:B------:R-:W-:-:S01]  /*d270*/  FFMA.FTZ R62, R81, R42, -R56 ;  /* 0x0000002a513e7223 */ /* 0x000fc20000010838 */
[----:B------:R-:W-:-:S06]  /*d280*/  FFMA.FTZ R11, R11, R42, -R8 ;  /* 0x0000002a0b0b7223 */ /* 0x000fcc0000010808 */
[----:B------:R-:W0:Y:S01]  /*d290*/  MUFU.EX2 R4, R4 ;  /* 0x0000000400047308 */ /* 0x000e220000000800 */
[----:B------:R-:W-:-:S01]  /*d2a0*/  FFMA.FTZ R30, R63, R42, -R8 ;  /* 0x0000002a3f1e7223 */ /* 0x000fc20000010808 */
[----:B------:R-:W-:-:S06]  /*d2b0*/  FFMA.FTZ R151, R93, R42, -R56 ;  /* 0x0000002a5d977223 */ /* 0x000fcc0000010838 */
[----:B------:R-:W-:Y:S01]  /*d2c0*/  MUFU.EX2 R5, R5 ;  /* 0x0000000500057308 */ /* 0x000fe20000000800 */
[----:B------:R-:W-:-:S07]  /*d2d0*/  FFMA.FTZ R87, R51, R42, -R8 ;  /* 0x0000002a33577223 */ /* 0x000fce0000010808 */
[----:B------:R-:W1:Y:S01]  /*d2e0*/  MUFU.EX2 R6, R6 ;  /* 0x0000000600067308 */ /* 0x000e620000000800 */
[----:B------:R-:W-:-:S01]  /*d2f0*/  FFMA.FTZ R63, R67, R42, -R8 ;  /* 0x0000002a433f7223 */ /* 0x000fc20000010808 */
[-CC-:B------:R-:W-:Y:S01]  /*d300*/  FFMA.FTZ R51, R55, R42.reuse, -R8.reuse ;  /* 0x0000002a37337223 */ /* 0x180fe20000010808 */
[----:B------:R-:W-:-:S05]  /*d310*/  FFMA.FTZ R67, R69, R42, -R8 ;  /* 0x0000002a45437223 */ /* 0x000fca0000010808 */
[----:B------:R-:W3:Y:S01]  /*d320*/  MUFU.EX2 R7, R7 ;  /* 0x0000000700077308 */ /* 0x000ee20000000800 */
[----:B------:R-:W-:-:S01]  /*d330*/  FFMA.FTZ R27, R27, R42, -R8 ;  /* 0x0000002a1b1b7223 */ /* 0x000fc20000010808 */
[-CC-:B------:R-:W-:Y:S01]  /*d340*/  FFMA.FTZ R31, R31, R42.reuse, -R8.reuse ;  /* 0x0000002a1f1f7223 */ /* 0x180fe20000010808 */
[----:B------:R-:W-:-:S05]  /*d350*/  FFMA.FTZ R95, R95, R42, -R8 ;  /* 0x0000002a5f5f7223 */ /* 0x000fca0000010808 */
[----:B------:R-:W4:Y:S01]  /*d360*/  MUFU.EX2 R9, R9 ;  /* 0x0000000900097308 */ /* 0x000f220000000800 */
[----:B------:R-:W-:-:S01]  /*d370*/  FFMA.FTZ R35, R35, R42, -R8 ;  /* 0x0000002a23237223 */ /* 0x000fc20000010808 */
[-CC-:B------:R-:W-:Y:S01]  /*d380*/  FFMA.FTZ R99, R99, R42.reuse, -R8.reuse ;  /* 0x0000002a63637223 */ /* 0x180fe20000010808 */
[----:B------:R-:W-:-:S01]  /*d390*/  FFMA.FTZ R39, R39, R42, -R8 ;  /* 0x0000002a27277223 */ /* 0x000fc20000010808 */
[-CC-:B------:R-:W-:Y:S01]  /*d3a0*/  FFMA.FTZ R103, R103, R42.reuse, -R8.reuse ;  /* 0x0000002a67677223 */ /* 0x180fe20000010808 */
[----:B------:R-:W-:-:S01]  /*d3b0*/  FFMA.FTZ R10, R107, R42, -R8 ;  /* 0x0000002a6b0a7223 */ /* 0x000fc20000010808 */
[-CC-:B------:R-:W-:Y:S02]  /*d3c0*/  FFMA.FTZ R47, R47, R42.reuse, -R8.reuse ;  /* 0x0000002a2f2f7223 */ /* 0x180fe40000010808 */
[----:B------:R-:W5:Y:S01]  /*d3d0*/  MUFU.EX2 R32, R32 ;  /* 0x0000002000207308 */ /* 0x000f620000000800 */
[----:B------:R-:W-:-:S01]  /*d3e0*/  FFMA.FTZ R24, R113, R42, -R8 ;  /* 0x0000002a71187223 */ /* 0x000fc20000010808 */
[-CC-:B------:R-:W-:Y:S01]  /*d3f0*/  FFMA.FTZ R12, R115, R42.reuse, -R8.reuse ;  /* 0x0000002a730c7223 */ /* 0x180fe20000010808 */
[----:B------:R-:W-:-:S01]  /*d400*/  FFMA.FTZ R26, R121, R42, -R8 ;  /* 0x0000002a791a7223 */ /* 0x000fc20000010808 */
[-CC-:B------:R-:W-:Y:S01]  /*d410*/  FFMA.FTZ R59, R59, R42.reuse, -R8.reuse ;  /* 0x0000002a3b3b7223 */ /* 0x180fe20000010808 */
[----:B------:R-:W-:-:S01]  /*d420*/  FFMA.FTZ R55, R125, R42, -R8 ;  /* 0x0000002a7d377223 */ /* 0x000fc20000010808 */
[-CC-:B------:R-:W-:Y:S01]  /*d430*/  FFMA.FTZ R28, R129, R42.reuse, -R8.reuse ;  /* 0x0000002a811c7223 */ /* 0x180fe20000010808 */
[----:B------:R-:W-:-:S01]  /*d440*/  FFMA.FTZ R50, R133, R42, -R8 ;  /* 0x0000002a85327223 */ /* 0x000fc20000010808 */
[----:B------:R-:W5:Y:S01]  /*d450*/  MUFU.EX2 R62, R62 ;  /* 0x0000003e003e7308 */ /* 0x000f620000000800 */
[----:B------:R-:W-:-:S01]  /*d460*/  FFMA.FTZ R52, R71, R42, -R8 ;  /* 0x0000002a47347223 */ /* 0x000fc20000010808 */
[-C--:B------:R-:W-:Y:S01]  /*d470*/  FFMA.FTZ R69, R135, R42.reuse, -R8 ;  /* 0x0000002a87457223 */ /* 0x080fe20000010808 */
[----:B------:R-:W-:-:S01]  /*d480*/  FFMA.FTZ R8, R25, R42, -R56 ;  /* 0x0000002a19087223 */ /* 0x000fc20000010838 */
[----:B------:R-:W-:-:S04]  /*d490*/  FFMA.FTZ R25, R97, R42, -R56 ;  /* 0x0000002a61197223 */ /* 0x000fc80000010838 */
[----:B------:R-:W5:Y:S01]  /*d4a0*/  MUFU.EX2 R11, R11 ;  /* 0x0000000b000b7308 */ /* 0x000f620000000800 */
[----:B0-----:R-:W-:-:S01]  /*d4b0*/  FADD.FTZ R74, R3, R4 ;  /* 0x00000004034a7221 */ /* 0x001fc20000010000 */
[----:B-1----:R-:W-:-:S06]  /*d4c0*/  FADD.FTZ R76, R5, R6 ;  /* 0x00000006054c7221 */ /* 0x002fcc0000010000 */
[----:B------:R-:W0:Y:S01]  /*d4d0*/  MUFU.EX2 R151, R151 ;  /* 0x0000009700977308 */ /* 0x000e220000000800 */
[----:B------:R-:W-:-:S01]  /*d4e0*/  FFMA.FTZ R66, R29, R42, -R56 ;  /* 0x0000002a1d427223 */ /* 0x000fc20000010838 */
[-CC-:B------:R-:W-:Y:S01]  /*d4f0*/  FFMA.FTZ R60, R41, R42.reuse, -R56.reuse ;  /* 0x0000002a293c7223 */ /* 0x180fe20000010838 */
[----:B------:R-:W-:-:S01]  /*d500*/  FFMA.FTZ R70, R45, R42, -R56 ;  /* 0x0000002a2d467223 */ /* 0x000fc20000010838 */
[----:B---3--:R-:W-:-:S04]  /*d510*/  FADD.FTZ R41, R7, R74 ;  /* 0x0000004a07297221 */ /* 0x008fc80000010000 */
[----:B------:R-:W1:Y:S01]  /*d520*/  MUFU.EX2 R8, R8 ;  /* 0x0000000800087308 */ /* 0x000e620000000800 */
[----:B----4-:R-:W-:-:S01]  /*d530*/  FADD.FTZ R45, R9, R76 ;  /* 0x0000004c092d7221 */ /* 0x010fc20000010000 */
[----:B------:R-:W-:Y:S01]  /*d540*/  FFMA.FTZ R137, R101, R42, -R56 ;  /* 0x0000002a65897223 */ /* 0x000fe20000010838 */
[----:B-----5:R-:W-:-:S05]  /*d550*/  FADD.FTZ R74, R32, R41 ;  /* 0x00000029204a7221 */ /* 0x020fca0000010000 */
[----:B------:R-:W3:Y:S01]  /*d560*/  MUFU.EX2 R25, R25 ;  /* 0x0000001900197308 */ /* 0x000ee20000000800 */
[----:B------:R-:W-:-:S01]  /*d570*/  FADD.FTZ R76, R62, R45 ;  /* 0x0000002d3e4c7221 */ /* 0x000fc20000010000 */
[----:B------:R-:W-:Y:S01]  /*d580*/  FFMA.FTZ R58, R33, R42, -R56 ;  /* 0x0000002a213a7223 */ /* 0x000fe20000010838 */
[----:B------:R-:W-:-:S05]  /*d590*/  FADD.FTZ R41, R11, R74 ;  /* 0x0000004a0b297221 */ /* 0x000fca0000010000 */
[----:B------:R-:W4:Y:S01]  /*d5a0*/  MUFU.EX2 R27, R27 ;  /* 0x0000001b001b7308 */ /* 0x000f220000000800 */
[----:B0-----:R-:W-:-:S01]  /*d5b0*/  FADD.FTZ R45, R151, R76 ;  /* 0x0000004c972d7221 */ /* 0x001fc20000010000 */
[----:B------:R-:W-:-:S06]  /*d5c0*/  FFMA.FTZ R29, R105, R42, -R56 ;  /* 0x0000002a691d7223 */ /* 0x000fcc0000010838 */
[----:B------:R-:W0:Y:S01]  /*d5d0*/  MUFU.EX2 R66, R66 ;  /* 0x0000004200427308 */ /* 0x000e220000000800 */
[----:B------:R-:W-:-:S01]  /*d5e0*/  FADD.FTZ R41, R34, R41 ;  /* 0x0000002922297221 */ /* 0x000fc20000010000 */
[----:B-1----:R-:W-:-:S06]  /*d5f0*/  FADD.FTZ R74, R8, R45 ;  /* 0x0000002d084a7221 */ /* 0x002fcc0000010000 */
[----:B------:R-:W1:Y:S01]  /*d600*/  MUFU.EX2 R137, R137 ;  /* 0x0000008900897308 */ /* 0x000e620000000800 */
[----:B------:R-:W-:-:S01]  /*d610*/  FFMA.FTZ R68, R37, R42, -R56 ;  /* 0x0000002a25447223 */ /* 0x000fc20000010838 */
[----:B------:R-:W-:-:S06]  /*d620*/  FADD.FTZ R76, R36, R41 ;  /* 0x00000029244c7221 */ /* 0x000fcc0000010000 */
[----:B------:R-:W5:Y:S01]  /*d630*/  MUFU.EX2 R31, R31 ;  /* 0x0000001f001f7308 */ /* 0x000f620000000800 */
[----:B---3--:R-:W-:-:S01]  /*d640*/  FADD.FTZ R45, R25, R74 ;  /* 0x0000004a192d7221 */ /* 0x008fc20000010000 */
[----:B------:R-:W-:-:S06]  /*d650*/  FFMA.FTZ R139, R109, R42, -R56 ;  /* 0x0000002a6d8b7223 */ /* 0x000fcc0000010838 */
[----:B------:R-:W3:Y:S01]  /*d660*/  MUFU.EX2 R58, R58 ;  /* 0x0000003a003a7308 */ /* 0x000ee20000000800 */
[----:B------:R-:W-:-:S01]  /*d670*/  FFMA.FTZ R64, R49, R42, -R56 ;  /* 0x0000002a31407223 */ /* 0x000fc20000010838 */
[----:B----4-:R-:W-:-:S06]  /*d680*/  FADD.FTZ R49, R27, R76 ;  /* 0x0000004c1b317221 */ /* 0x010fcc0000010000 */
[----:B------:R-:W4:Y:S01]  /*d690*/  MUFU.EX2 R44, R95 ;  /* 0x0000005f002c7308 */ /* 0x000f220000000800 */
[----:B0-----:R-:W-:-:S07]  /*d6a0*/  FADD.FTZ R76, R66, R45 ;  /* 0x0000002d424c7221 */ /* 0x001fce0000010000 */
[----:B------:R-:W0:Y:S01]  /*d6b0*/  MUFU.EX2 R29, R29 ;  /* 0x0000001d001d7308 */ /* 0x000e220000000800 */
[----:B------:R-:W-:-:S01]  /*d6c0*/  FADD.FTZ R78, R40, R49 ;  /* 0x00000031284e7221 */ /* 0x000fc20000010000 */
[----:B-1----:R-:W-:-:S06]  /*d6d0*/  FADD.FTZ R45, R137, R76 ;  /* 0x0000004c892d7221 */ /* 0x002fcc0000010000 */
[----:B------:R-:W1:Y:S01]  /*d6e0*/  MUFU.EX2 R35, R35 ;  /* 0x0000002300237308 */ /* 0x000e620000000800 */
[----:B------:R-:W-:-:S07]  /*d6f0*/  FFMA.FTZ R33, R111, R42, -R56 ;  /* 0x0000002a6f217223 */ /* 0x000fce0000010838 */
[----:B------:R-:W1:Y:S01]  /*d700*/  MUFU.EX2 R68, R68 ;  /* 0x0000004400447308 */ /* 0x000e620000000800 */
[----:B-----5:R-:W-:-:S01]  /*d710*/  FADD.FTZ R49, R31, R78 ;  /* 0x0000004e1f317221 */ /* 0x020fc20000010000 */
[----:B---3--:R-:W-:-:S06]  /*d720*/  FADD.FTZ R76, R58, R45 ;  /* 0x0000002d3a4c7221 */ /* 0x008fcc0000010000 */
[----:B------:R-:W3:Y:S08]  /*d730*/  MUFU.EX2 R46, R99 ;  /* 0x00000063002e7308 */ /* 0x000ef00000000800 */
[----:B------:R-:W5:Y:S01]  /*d740*/  MUFU.EX2 R139, R139 ;  /* 0x0000008b008b7308 */ /* 0x000f620000000800 */
[----:B----4-:R-:W-:-:S01]  /*d750*/  FADD.FTZ R78, R44, R49 ;  /* 0x000000312c4e7221 */ /* 0x010fc20000010000 */
[----:B0-----:R-:W-:-:S06]  /*d760*/  FADD.FTZ R45, R29, R76 ;  /* 0x0000004c1d2d7221 */ /* 0x001fcc0000010000 */
[----:B------:R-:W0:Y:S01]  /*d770*/  MUFU.EX2 R39, R39 ;  /* 0x0000002700277308 */ /* 0x000e220000000800 */
[----:B------:R-:W-:-:S07]  /*d780*/  FFMA.FTZ R141, R117, R42, -R56 ;  /* 0x0000002a758d7223 */ /* 0x000fce0000010838 */
[----:B------:R-:W4:Y:S01]  /*d790*/  MUFU.EX2 R60, R60 ;  /* 0x0000003c003c7308 */ /* 0x000f220000000800 */
[----:B-1----:R-:W-:-:S01]  /*d7a0*/  FADD.FTZ R49, R35, R78 ;  /* 0x0000004e23317221 */ /* 0x002fc20000010000 */
[----:B------:R-:W-:-:S06]  /*d7b0*/  FADD.FTZ R76, R68, R45 ;  /* 0x0000002d444c7221 */ /* 0x000fcc0000010000 */
[----:B------:R-:W1:Y:S08]  /*d7c0*/  MUFU.EX2 R48, R103 ;  /* 0x0000006700307308 */ /* 0x000e700000000800 */
[----:B------:R-:W1:Y:S01]  /*d7d0*/  MUFU.EX2 R33, R33 ;  /* 0x0000002100217308 */ /* 0x000e620000000800 */
[----:B---3--:R-:W-:-:S07]  /*d7e0*/  FADD.FTZ R78, R46, R49 ;  /* 0x000000312e4e7221 */ /* 0x008fce0000010000 */
[----:B------:R-:W3:Y:S01]  /*d7f0*/  MUFU.EX2 R75, R75 ;  /* 0x0000004b004b7308 */ /* 0x000ee20000000800 */
[----:B-----5:R-:W-:-:S01]  /*d800*/  FADD.FTZ R45, R139, R76 ;  /* 0x0000004c8b2d7221 */ /* 0x020fc20000010000 */
[----:B------:R-:W-:-:S06]  /*d810*/  FFMA.FTZ R37, R119, R42, -R56 ;  /* 0x0000002a77257223 */ /* 0x000fcc0000010838 */
[----:B------:R-:W5:Y:S01]  /*d820*/  MUFU.EX2 R70, R70 ;  /* 0x0000004600467308 */ /* 0x000f620000000800 */
[----:B------:R-:W-:Y:S01]  /*d830*/  F2FP.SATFINITE.E4M3.F32.PACK_AB_MERGE_C R148, R32, R7, RZ ;  /* 0x000000072094723e */ /* 0x000fe200048070ff */
[----:B0-----:R-:W-:Y:S01]  /*d840*/  FADD.FTZ R7, R39, R78 ;  /* 0x0000004e27077221 */ /* 0x001fe20000010000 */
[----:B------:R-:W-:-:S05]  /*d850*/  F2FP.SATFINITE.E4M3.F32.PACK_AB_MERGE_C R150, R27, R36, RZ ;  /* 0x000000241b96723e */ /* 0x000fca00048070ff */
[----:B------:R-:W0:Y:S01]  /*d860*/  MUFU.EX2 R10, R10 ;  /* 0x0000000a000a7308 */ /* 0x000e220000000800 */
[----:B----4-:R-:W-:-:S07]  /*d870*/  FADD.FTZ R36, R60, R45 ;  /* 0x0000002d3c247221 */ /* 0x010fce0000010000 */
[----:B------:R-:W4:Y:S01]  /*d880*/  MUFU.EX2 R141, R141 ;  /* 0x0000008d008d7308 */ /* 0x000f220000000800 */
[----:B-1----:R-:W-:-:S01]  /*d890*/  FADD.FTZ R76, R48, R7 ;  /* 0x00000007304c7221 */ /* 0x002fc20000010000 */
[----:B------:R-:W-:-:S06]  /*d8a0*/  FADD.FTZ R7, R33, R36 ;  /* 0x0000002421077221 */ /* 0x000fcc0000010000 */
[----:B------:R-:W1:Y:S01]  /*d8b0*/  MUFU.EX2 R47, R47 ;  /* 0x0000002f002f7308 */ /* 0x000e620000000800 */
[----:B------:R-:W-:-:S07]  /*d8c0*/  FFMA.FTZ R143, R123, R42, -R56 ;  /* 0x0000002a7b8f7223 */ /* 0x000fce0000010838 */
[----:B------:R-:W1:Y:S01]  /*d8d0*/  MUFU.EX2 R64, R64 ;  /* 0x0000004000407308 */ /* 0x000e620000000800 */
[C---:B---3--:R-:W-:Y:S01]  /*d8e0*/  F2FP.SATFINITE.E4M3.F32.PACK_AB_MERGE_C R138, R75.reuse, R48, RZ ;  /* 0x000000304b8a723e */ /* 0x048fe200048070ff */
[----:B------:R-:W-:-:S06]  /*d8f0*/  FADD.FTZ R75, R75, R76 ;  /* 0x0000004c4b4b7221 */ /* 0x000fcc0000010000 */
[----:B------:R-:W3:Y:S01]  /*d900*/  MUFU.EX2 R24, R24 ;  /* 0x0000001800187308 */ /* 0x000ee20000000800 */
[----:B-----5:R-:W-:-:S01]  /*d910*/  FADD.FTZ R36, R70, R7 ;  /* 0x0000000746247221 */ /* 0x020fc20000010000 */
[----:B------:R-:W-:-:S06]  /*d920*/  PRMT R0, R80, 0x654, R0 ;  /* 0x0000065450007816 */ /* 0x000fcc0000000000 */
[----:B------:R-:W5:Y:S01]  /*d930*/  MUFU.EX2 R37, R37 ;  /* 0x0000002500257308 */ /* 0x000f620000000800 */
[----:B------:R-:W-:Y:S01]  /*d940*/  F2FP.SATFINITE.E4M3.F32.PACK_AB_MERGE_C R136, R35, R44, RZ ;  /* 0x0000002c2388723e */ /* 0x000fe200048070ff */
[----:B------:R-:W-:-:S06]  /*d950*/  FFMA.FTZ R57, R57, R42, -R56 ;  /* 0x0000002a39397223 */ /* 0x000fcc0000010838 */
[----:B------:R-:W2:Y:S01]  /*d960*/  MUFU.EX2 R87, R87 ;  /* 0x0000005700577308 */ /* 0x000ea20000000800 */
[----:B0-----:R-:W-:-:S01]  /*d970*/  FADD.FTZ R44, R10, R75 ;  /* 0x0000004b0a2c7221 */ /* 0x001fc20000010000 */
[----:B----4-:R-:W-:-:S06]  /*d980*/  FADD.FTZ R7, R141, R36 ;  /* 0x000000248d077221 */ /* 0x010fcc0000010000 */
[----:B------:R-:W0:Y:S01]  /*d990*/  MUFU.EX2 R72, R72 ;  /* 0x0000004800487308 */ /* 0x000e220000000800 */
[----:B------:R-:W-:-:S01]  /*d9a0*/  FFMA.FTZ R41, R127, R42, -R56 ;  /* 0x0000002a7f297223 */ /* 0x000fc20000010838 */
[----:B------:R4:W-:Y:S01]  /*d9b0*/  SYNCS.ARRIVE.TRANS64.RED.A1T0 RZ, [R0+URZ], RZ ;  /* 0x000000ff00ff79a7 */ /* 0x0009e2000810043f */
[----:B------:R-:W-:-:S05]  /*d9c0*/  F2FP.SATFINITE.E4M3.F32.PACK_AB_MERGE_C R149, R62, R9, RZ ;  /* 0x000000093e95723e */ /* 0x000fca00048070ff */
[----:B------:R-:W0:Y:S01]  /*d9d0*/  MUFU.EX2 R12, R12 ;  /* 0x0000000c000c7308 */ /* 0x000e220000000800 */
[----:B-1----:R-:W-:-:S01]  /*d9e0*/  FADD.FTZ R9, R47, R44 ;  /* 0x0000002c2f097221 */ /* 0x002fc20000010000 */
[----:B------:R-:W-:Y:S01]  /*d9f0*/  FFMA.FTZ R74, R61, R42, -R56 ;  /* 0x0000002a3d4a7223 */ /* 0x000fe20000010838 */
[----:B------:R-:W-:-:S05]  /*da00*/  FADD.FTZ R44, R64, R7 ;  /* 0x00000007402c7221 */ /* 0x000fca0000010000 */
[----:B------:R-:W1:Y:S01]  /*da10*/  MUFU.EX2 R143, R143 ;  /* 0x0000008f008f7308 */ /* 0x000e620000000800 */
[----:B---3--:R-:W-:-:S01]  /*da20*/  FADD.FTZ R48, R24, R9 ;  /* 0x0000000918307221 */ /* 0x008fc20000010000 */
[----:B------:R-:W-:-:S06]  /*da30*/  F2FP.SATFINITE.E4M3.F32.PACK_AB_MERGE_C R148, R4, R3, R148 ;  /* 0x000000030494723e */ /* 0x000fcc0004807094 */
[----:B------:R-:W3:Y:S01]  /*da40*/  MUFU.EX2 R51, R51 ;  /* 0x0000003300337308 */ /* 0x000ee20000000800 */
[----:B-----5:R-:W-:-:S01]  /*da50*/  FADD.FTZ R3, R37, R44 ;  /* 0x0000002c25037221 */ /* 0x020fc20000010000 */
[----:B------:R-:W-:-:S06]  /*da60*/  FFMA.FTZ R145, R131, R42, -R56 ;  /* 0x0000002a83917223 */ /* 0x000fcc0000010838 */
[----:B----4-:R-:W4:Y:S01]  /*da70*/  MUFU.EX2 R0, R57 ;  /* 0x0000003900007308 */ /* 0x010f220000000800 */
[C---:B--2---:R-:W-:Y:S01]  /*da80*/  F2FP.SATFINITE.E4M3.F32.PACK_AB_MERGE_C R140, R87.reuse, R24, RZ ;  /* 0x00000018578c723e */ /* 0x044fe200048070ff */
[----:B------:R-:W-:Y:S01]  /*da90*/  FADD.FTZ R87, R87, R48 ;  /* 0x0000003057577221 */ /* 0x000fe20000010000 */
[----:B0-----:R-:W-:-:S05]  /*daa0*/  F2FP.SATFINITE.E4M3.F32.PACK_AB_MERGE_C R37, R72, R37, RZ ;  /* 0x000000254825723e */ /* 0x001fca00048070ff */
[----:B------:R-:W0:Y:S01]  /*dab0*/  MUFU.EX2 R26, R26 ;  /* 0x0000001a001a7308 */ /* 0x000e220000000800 */
[----:B------:R-:W-:-:S07]  /*dac0*/  FADD.FTZ R72, R72, R3 ;  /* 0x0000000348487221 */ /* 0x000fce0000010000 */
[----:B------:R-:W2:Y:S01]  /*dad0*/  MUFU.EX2 R41, R41 ;  /* 0x0000002900297308 */ /* 0x000ea20000000800 */
[----:B------:R-:W-:-:S01]  /*dae0*/  FFMA.FTZ R65, R65, R42, -R56 ;  /* 0x0000002a41417223 */ /* 0x000fc20000010838 */
[----:B------:R-:W-:-:S06]  /*daf0*/  FADD.FTZ R4, R12, R87 ;  /* 0x000000570c047221 */ /* 0x000fcc0000010000 */
[----:B------:R-:W5:Y:S01]  /*db00*/  MUFU.EX2 R59, R59 ;  /* 0x0000003b003b7308 */ /* 0x000f620000000800 */
[----:B-1----:R-:W-:-:S07]  /*db10*/  FADD.FTZ R3, R143, R72 ;  /* 0x000000488f037221 */ /* 0x002fce0000010000 */
[----:B------:R-:W1:Y:S01]  /*db20*/  MUFU.EX2 R74, R74 ;  /* 0x0000004a004a7308 */ /* 0x000e620000000800 */
[----:B------:R-:W-:-:S01]  /*db30*/  FFMA.FTZ R73, R73, R42, -R56 ;  /* 0x0000002a49497223 */ /* 0x000fc20000010838 */
[----:B---3--:R-:W-:-:S06]  /*db40*/  FADD.FTZ R7, R51, R4 ;  /* 0x0000000433077221 */ /* 0x008fcc0000010000 */
[----:B------:R-:W3:Y:S01]  /*db50*/  MUFU.EX2 R55, R55 ;  /* 0x0000003700377308 */ /* 0x000ee20000000800 */
[----:B----4-:R-:W-:-:S07]  /*db60*/  FADD.FTZ R24, R0, R3 ;  /* 0x0000000300187221 */ /* 0x010fce0000010000 */
[----:B------:R-:W4:Y:S01]  /*db70*/  MUFU.EX2 R145, R145 ;  /* 0x0000009100917308 */ /* 0x000f220000000800 */
[----:B------:R-:W-:-:S01]  /*db80*/  FFMA.FTZ R43, R43, R42, -R56 ;  /* 0x0000002a2b2b7223 */ /* 0x000fc20000010838 */
[----:B------:R-:W-:Y:S01]  /*db90*/  F2FP.SATFINITE.E4M3.F32.PACK_AB_MERGE_C R150, R34, R11, R150 ;  /* 0x0000000b2296723e */ /* 0x000fe20004807096 */
[----:B0-----:R-:W-:-:S05]  /*dba0*/  FADD.FTZ R34, R26, R7 ;  /* 0x000000071a227221 */ /* 0x001fca0000010000 */
[----:B------:R-:W0:Y:S01]  /*dbb0*/  MUFU.EX2 R30, R30 ;  /* 0x0000001e001e7308 */ /* 0x000e220000000800 */
[----:B--2---:R-:W-:-:S01]  /*dbc0*/  FADD.FTZ R3, R41, R24 ;  /* 0x0000001829037221 */ /* 0x004fc20000010000 */
[----:B------:R-:W-:-:S06]  /*dbd0*/  FFMA.FTZ R77, R77, R42, -R56 ;  /* 0x0000002a4d4d7223 */ /* 0x000fcc0000010838 */
[----:B------:R-:W2:Y:S01]  /*dbe0*/  MUFU.EX2 R32, R65 ;  /* 0x0000004100207308 */ /* 0x000ea20000000800 */
[----:B-----5:R-:W-:-:S01]  /*dbf0*/  FADD.FTZ R34, R59, R34 ;  /* 0x000000223b227221 */ /* 0x020fc20000010000 */
[----:B-1----:R-:W-:-:S06]  /*dc00*/  F2FP.SATFINITE.E4M3.F32.PACK_AB_MERGE_C R41, R74, R41, RZ ;  /* 0x000000294a29723e */ /* 0x002fcc00048070ff */
[----:B------:R-:W-:Y:S01]  /*dc10*/  MUFU.EX2 R28, R28 ;  /* 0x0000001c001c7308 */ /* 0x000fe20000000800 */
[----:B------:R-:W-:-:S07]  /*dc20*/  FADD.FTZ R74, R74, R3 ;  /* 0x000000034a4a7221 */ /* 0x000fce0000010000 */
[----:B------:R-:W1:Y:S08]  /*dc30*/  MUFU.EX2 R63, R63 ;  /* 0x0000003f003f7308 */ /* 0x000e700000000800 */
[----:B------:R-:W5:Y:S01]  /*dc40*/  MUFU.EX2 R73, R73 ;  /* 0x0000004900497308 */ /* 0x000f620000000800 */
[----:B------:R-:W-:-:S01]  /*dc50*/  FFMA.FTZ R79, R79, R42, -R56 ;  /* 0x0000002a4f4f7223 */ /* 0x000fc20000010838 */
[----:B---3--:R-:W-:-:S06]  /*dc60*/  FADD.FTZ R3, R55, R34 ;  /* 0x0000002237037221 */ /* 0x008fcc0000010000 */
[----:B------:R-:W3:Y:S01]  /*dc70*/  MUFU.EX2 R36, R43 ;  /* 0x0000002b00247308 */ /* 0x000ee20000000800 */
[----:B------:R-:W-:-:S01]  /*dc80*/  FFMA.FTZ R83, R83, R42, -R56 ;  /* 0x0000002a53537223 */ /* 0x000fc20000010838 */
[----:B----4-:R-:W-:Y:S01]  /*dc90*/  FADD.FTZ R7, R145, R74 ;  /* 0x0000004a91077221 */ /* 0x010fe20000010000 */
[----:B------:R-:W-:-:S05]  /*dca0*/  FFMA.FTZ R56, R85, R42, -R56 ;  /* 0x0000002a55387223 */ /* 0x000fca0000010838 */
[----:B------:R-:W-:Y:S01]  /*dcb0*/  MUFU.EX2 R52, R52 ;  /* 0x0000003400347308 */ /* 0x000fe20000000800 */
[----:B------:R-:W-:Y:S01]  /*dcc0*/  F2FP.SATFINITE.E4M3.F32.PACK_AB_MERGE_C R25, R66, R25, RZ ;  /* 0x000000194219723e */ /* 0x000fe200048070ff */
[----:B0-----:R-:W-:-:S06]  /*dcd0*/  FADD.FTZ R3, R30, R3 ;  /* 0x000000031e037221 */ /* 0x001fcc0000010000 */
[----:B------:R-:W0:Y:S01]  /*dce0*/  MUFU.EX2 R69, R69 ;  /* 0x0000004500457308 */ /* 0x000e220000000800 */
[----:B------:R-:W-:Y:S01]  /*dcf0*/  F2FP.SATFINITE.E4M3.F32.PACK_AB_MERGE_C R149, R6, R5, R149 ;  /* 0x000000050695723e */ /* 0x000fe20004807095 */
[----:B--2---:R-:W-:-:S06]  /*dd00*/  FADD.FTZ R6, R32, R7 ;  /* 0x0000000720067221 */ /* 0x004fcc0000010000 */
[----:B------:R-:W2:Y:S01]  /*dd10*/  MUFU.EX2 R50, R50 ;  /* 0x0000003200327308 */ /* 0x000ea20000000800 */
[----:B-1----:R-:W-:-:S07]  /*dd20*/  F2FP.SATFINITE.E4M3.F32.PACK_AB_MERGE_C R144, R63, R28, RZ ;  /* 0x0000001c3f90723e */ /* 0x002fce00048070ff */
[----:B------:R-:W1:Y:S01]  /*dd30*/  MUFU.EX2 R77, R77 ;  /* 0x0000004d004d7308 */ /* 0x000e620000000800 */
[----:B------:R-:W-:-:S01]  /*dd40*/  FADD.FTZ R28, R28, R3 ;  /* 0x000000031c1c7221 */ /* 0x000fc20000010000 */
[----:B------:R-:W-:-:S06]  /*dd50*/  F2FP.SATFINITE.E4M3.F32.PACK_AB_MERGE_C R151, R8, R151, R25 ;  /* 0x000000970897723e */ /* 0x000fcc0004807019 */
[----:B------:R-:W4:Y:S01]  /*dd60*/  MUFU.EX2 R67, R67 ;  /* 0x0000004300437308 */ /* 0x000f220000000800 */
[----:B-----5:R-:W-:-:S01]  /*dd70*/  FADD.FTZ R3, R73, R6 ;  /* 0x0000000649037221 */ /* 0x020fc20000010000 */
[----:B------:R-:W-:-:S06]  /*dd80*/  VIADD R8, R90, 0xfffffffe ;  /* 0xfffffffe5a087836 */ /* 0x000fcc0000000000 */
[----:B------:R-:W5:Y:S01]  /*dd90*/  MUFU.EX2 R4, R79 ;  /* 0x0000004f00047308 */ /* 0x000f620000000800 */
[----:B------:R-:W-:-:S01]  /*dda0*/  FADD.FTZ R63, R63, R28 ;  /* 0x0000001c3f3f7221 */ /* 0x000fc20000010000 */
[C---:B---3--:R-:W-:Y:S01]  /*ddb0*/  F2FP.SATFINITE.E4M3.F32.PACK_AB_MERGE_C R73, R36.reuse, R73, RZ ;  /* 0x000000492449723e */ /* 0x048fe200048070ff */
[----:B------:R-:W-:-:S05]  /*ddc0*/  FADD.FTZ R36, R36, R3 ;  /* 0x0000000324247221 */ /* 0x000fca0000010000 */
[----:B------:R-:W3:Y:S01]  /*ddd0*/  MUFU.EX2 R83, R83 ;  /* 0x0000005300537308 */ /* 0x000ee20000000800 */
[----:B------:R-:W-:-:S07]  /*dde0*/  ISETP.GE.AND P1, PT, R8, R53, PT ;  /* 0x000000350800720c */ /* 0x000fce0003f26270 */
[----:B------:R-:W3:Y:S01]  /*ddf0*/  MUFU.EX2 R56, R56 ;  /* 0x0000003800387308 */ /* 0x000ee20000000800 */
[----:B0-----:R-:W-:Y:S01]  /*de00*/  F2FP.SATFINITE.E4M3.F32.PACK_AB_MERGE_C R146, R69, R52, RZ ;  /* 0x000000344592723e */ /* 0x001fe200048070ff */
[----:B--2---:R-:W-:Y:S01]  /*de10*/  FADD.FTZ R6, R50, R63 ;  /* 0x0000003f32067221 */ /* 0x004fe20000010000 */
[----:B-1----:R-:W-:-:S02]  /*de20*/  FADD.FTZ R3, R77, R36 ;  /* 0x000000244d037221 */ /* 0x002fc40000010000 */
[C---:B----4-:R-:W-:Y:S01]  /*de30*/  F2FP.SATFINITE.E4M3.F32.PACK_AB_MERGE_C R146, R67.reuse, R50, R146 ;  /* 0x000000324392723e */ /* 0x050fe20004807092 */
[----:B------:R-:W-:-:S01]  /*de40*/  FADD.FTZ R67, R67, R6 ;  /* 0x0000000643437221 */ /* 0x000fc20000010000 */
[----:B-----5:R-:W-:Y:S01]  /*de50*/  FADD.FTZ R6, R4, R3 ;  /* 0x0000000304067221 */ /* 0x020fe20000010000 */
[----:B------:R-:W-:Y:S01]  /*de60*/  F2FP.SATFINITE.E4M3.F32.PACK_AB_MERGE_C R143, R0, R143, R41 ;  /* 0x0000008f008f723e */ /* 0x000fe20004807029 */
[----:B------:R-:W-:Y:S01]  /*de70*/  BSSY B0, `(.L_x_11461) ;  /* 0x00002be000007945 */ /* 0x000fe20003800000 */
[----:B------:R-:W-:Y:S01]  /*de80*/  F2FP.SATFINITE.E4M3.F32.PACK_AB_MERGE_C R29, R68, R29, RZ ;  /* 0x0000001d441d723e */ /* 0x000fe200048070ff */
[----:B------:R-:W-:Y:S01]  /*de90*/  FADD.FTZ R0, R52, R67 ;  /* 0x0000004334007221 */ /* 0x000fe20000010000 */
[----:B------:R-:W-:Y:S01]  /*dea0*/  F2FP.SATFINITE.E4M3.F32.PACK_AB_MERGE_C R33, R70, R33, RZ ;  /* 0x000000214621723e */ /* 0x000fe200048070ff */
[----:B---3--:R-:W-:Y:S01]  /*deb0*/  FADD.FTZ R3, R83, R6 ;  /* 0x0000000653037221 */ /* 0x008fe20000010000 */
[----:B------:R-:W-:-:S02]  /*dec0*/  F2FP.SATFINITE.E4M3.F32.PACK_AB_MERGE_C R142, R59, R26, RZ ;  /* 0x0000001a3b8e723e */ /* 0x000fc400048070ff */
[----:B------:R-:W-:Y:S01]  /*ded0*/  F2FP.SATFINITE.E4M3.F32.PACK_AB_MERGE_C R147, R56, R83, RZ ;  /* 0x000000533893723e */ /* 0x000fe200048070ff */
[----:B------:R-:W-:-:S01]  /*dee0*/  FADD.FTZ R0, R69, R0 ;  /* 0x0000000045007221 */ /* 0x000fc20000010000 */
[----:B------:R-:W-:Y:S01]  /*def0*/  F2FP.SATFINITE.E4M3.F32.PACK_AB_MERGE_C R136, R31, R40, R136 ;  /* 0x000000281f88723e */ /* 0x000fe20004807088 */
[----:B------:R-:W-:-:S01]  /*df00*/  FADD.FTZ R3, R56, R3 ;  /* 0x0000000338037221 */ /* 0x000fc20000010000 */
        /* <DEDUP_REMOVED lines=55> */
[----:B------:R-:W-:Y:S01]  /*e280*/  IMAD.MOV.U32 R135, RZ, RZ, R89 ;  /* 0x000000ffff877224 */ /* 0x000fe200078e0059 */
[----:B------:R-:W-:Y:S06]  /*e290*/  @!P1 BRA `(.L_x_11462) ;  /* 0x0000002400ec9947 */ /* 0x000fec0003800000 */
[----:B------:R0:W5:Y:S01]  /*e2a0*/  LDL.LU R5, [R1] ;  /* 0x0000000001057983 */ /* 0x0001620000300800 */
        /* <DEDUP_REMOVED lines=27> */
.L_x_11475:
[----:B------:R-:W-:-:S04]  /*e460*/  ISETP.NE.AND P1, PT, R4, 0x1, PT ;  /* 0x000000010400780c */ /* 0x000fc80003f25270 */
[----:B------:R-:W-:-:S04]  /*e470*/  SEL R6, RZ, 0x1, P1 ;  /* 0x00000001ff067807 */ /* 0x000fc80000800000 */
[----:B-----5:R-:W-:-:S05]  /*e480*/  LOP3.LUT R7, R5, R6, RZ, 0x3c, !PT ;  /* 0x0000000605077212 */ /* 0x020fca00078e3cff */
[----:B------:R0:W-:Y:S01]  /*e490*/  STL [R1], R7 ;  /* 0x0000000701007387 */ /* 0x0001e20000100800 */
[----:B------:R-:W-:Y:S05]  /*e4a0*/  @!P0 BRA `(.L_x_11463) ;  /* 0x0000000000048947 */ /* 0x000fea0003800000 */
[----:B------:R-:W-:Y:S01]  /*e4b0*/  BPT.TRAP 0x1 ;  /* 0x000000040000795c */ /* 0x000fe20000300000 */
.L_x_11463:
[----:B------:R-:W-:Y:S01]  /*e4c0*/  VIADD R156, R4, 0x1 ;  /* 0x00000001049c7836 */ /* 0x000fe20000000000 */
[----:B------:R-:W-:-:S04]  /*e4d0*/  SHF.L.U32 R6, R7, 0x1f, RZ ;  /* 0x0000001f07067819 */ /* 0x000fc800000006ff */
[----:B------:R-:W-:-:S04]  /*e4e0*/  ISETP.NE.AND P1, PT, R156, 0x2, PT ;  /* 0x000000029c00780c */ /* 0x000fc80003f25270 */
[----:B------:R-:W-:-:S05]  /*e4f0*/  SEL R156, R156, RZ, P1 ;  /* 0x000000ff9c9c7207 */ /* 0x000fca0000800000 */
[----:B------:R-:W-:-:S04]  /*e500*/  IMAD R11, R156, 0x8, R18 ;  /* 0x000000089c0b7824 */ /* 0x000fc800078e0212 */
[----:B------:R1:W2:Y:S01]  /*e510*/  SYNCS.PHASECHK.TRANS64.TRYWAIT P1, [R11+URZ+0x19c30], R6 ;  /* 0x019c30060b0075a7 */ /* 0x0002a2000802017f */
[----:B------:R-:W-:Y:S05]  /*e520*/  @!P0 BRA `(.L_x_11464) ;  /* 0x0000000000048947 */ /* 0x000fea0003800000 */
[----:B------:R-:W-:Y:S01]  /*e530*/  BPT.TRAP 0x1 ;  /* 0x000000040000795c */ /* 0x000fe20000300000 */
.L_x_11464:
[----:B------:R-:W-:Y:S01]  /*e540*/  BSSY B1, `(.L_x_11465) ;  /* 0x0000006000017945 */ /* 0x000fe20003800000 */
[----:B------:R-:W-:Y:S02]  /*e550*/  IMAD R24, R156, 0x300, R13 ;  /* 0x000003009c187824 */ /* 0x000fe400078e020d */
[----:B------:R-:W-:Y:S01]  /*e560*/  IMAD.MOV.U32 R25, RZ, RZ, -0x3ffffff0 ;  /* 0xc0000010ff197424 */ /* 0x000fe200078e00ff */
[----:B--2---:R-:W-:Y:S06]  /*e570*/  @P1 BRA `(.L_x_11466) ;  /* 0x0000000000081947 */ /* 0x004fec0003800000 */
[----:B------:R-:W2:Y:S02]  /*e580*/  SYNCS.PHASECHK.TRANS64.TRYWAIT P1, [R11+URZ+0x19c30], R6 ;  /* 0x019c30060b0075a7 */ /* 0x000ea4000802017f */
[----:B--2---:R-:W-:Y:S05]  /*e590*/  @!P1 BRA `(.L_x_11467) ;  /* 0x000000e400389947 */ /* 0x004fea0003800000 */
.L_x_11466:
[----:B------:R-:W-:Y:S05]  /*e5a0*/  BSYNC B1 ;  /* 0x0000000000017941 */ /* 0x000fea0003800000 */
.L_x_11465:
[C---:B-12---:R-:W-:Y:S01]  /*e5b0*/  VIADD R6, R24.reuse, 0x100 ;  /* 0x0000010018067836 */ /* 0x046fe20000000000 */
[C---:B------:R-:W-:Y:S01]  /*e5c0*/  R2UR UR6, R24.reuse ;  /* 0x00000000180672ca */ /* 0x040fe200000e0000 */
[----:B0-----:R-:W-:Y:S01]  /*e5d0*/  IMAD.MOV.U32 R7, RZ, RZ, -0x3ffffff0 ;  /* 0xc0000010ff077424 */ /* 0x001fe200078e00ff */
[----:B------:R-:W-:Y:S01]  /*e5e0*/  R2UR UR7, R25 ;  /* 0x00000000190772ca */ /* 0x000fe200000e0000 */
[----:B------:R-:W-:Y:S01]  /*e5f0*/  VIADD R24, R24, 0x200 ;  /* 0x0000020018187836 */ /* 0x000fe20000000000 */
[----:B------:R-:W-:Y:S02]  /*e600*/  R2UR UR10, R6 ;  /* 0x00000000060a72ca */ /* 0x000fe400000e0000 */
[----:B------:R-:W-:Y:S02]  /*e610*/  R2UR UR11, R7 ;  /* 0x00000000070b72ca */ /* 0x000fe400000e0000 */
[----:B------:R-:W2:Y:S01]  /*e620*/  LDL.64 R6, [R1+0x10] ;  /* 0x0000100001067983 */ /* 0x000ea20000100a00 */
[----:B------:R-:W-:Y:S01]  /*e630*/  R2UR UR4, R14 ;  /* 0x000000000e0472ca */ /* 0x000fe200000e0000 */
[----:B------:R-:W-:Y:S01]  /*e640*/  IMAD.MOV.U32 R25, RZ, RZ, -0x3ffffff0 ;  /* 0xc0000010ff197424 */ /* 0x000fe200078e00ff */
[----:B------:R-:W-:-:S02]  /*e650*/  R2UR UR5, R15 ;  /* 0x000000000f0572ca */ /* 0x000fc400000e0000 */
[----:B------:R-:W-:Y:S02]  /*e660*/  R2UR UR14, R24 ;  /* 0x00000000180e72ca */ /* 0x000fe400000e0000 */
[----:B------:R-:W-:Y:S02]  /*e670*/  R2UR UR15, R25 ;  /* 0x00000000190f72ca */ /* 0x000fe400000e0000 */
[----:B------:R-:W-:-:S07]  /*e680*/  WARPGROUP.ARRIVE ;  /* 0x00000000000079c5 */ /* 0x000fce0000000000 */
[----:B------:R-:W-:Y:S01]  /*e690*/  QGMMA.64x128x32.F32.E4M3.E4M3 R24, gdesc[UR4], RZ, !UPT, gsb0 ;  /* 0x01e00000041879f3 */ /* 0x000fe2000c0008ff */
[----:B------:R-:W-:Y:S02]  /*e6a0*/  R2UR UR12, R20 ;  /* 0x00000000140c72ca */ /* 0x000fe400000e0000 */
[----:B------:R-:W-:Y:S01]  /*e6b0*/  R2UR UR13, R21 ;  /* 0x00000000150d72ca */ /* 0x000fe200000e0000 */
[----:B------:R-:W-:Y:S02]  /*e6c0*/  WARPGROUP.DEPBAR.LE gsb0, 0x0 ;  /* 0x00008000000079c5 */ /* 0x000fe40000010000 */
[----:B------:R-:W-:Y:S01]  /*e6d0*/  WARPGROUP.ARRIVE ;  /* 0x00000000000079c5 */ /* 0x000fe20000000000 */
[----:B--2---:R-:W-:Y:S02]  /*e6e0*/  R2UR UR8, R6 ;  /* 0x00000000060872ca */ /* 0x004fe400000e0000 */
[----:B------:R-:W-:-:S13]  /*e6f0*/  R2UR UR9, R7 ;  /* 0x00000000070972ca */ /* 0x000fda00000e0000 */
[----:B------:R-:W-:Y:S03]  /*e700*/  QGMMA.64x128x32.F32.E4M3.E4M3 R24, gdesc[UR8], R24, gsb0 ;  /* 0x01e00000081879f3 */ /* 0x000fe60008000818 */
[----:B------:R-:W-:Y:S02]  /*e710*/  WARPGROUP.DEPBAR.LE gsb0, 0x0 ;  /* 0x00008000000079c5 */ /* 0x000fe40000010000 */
[----:B------:R-:W-:-:S07]  /*e720*/  WARPGROUP.ARRIVE ;  /* 0x00000000000079c5 */ /* 0x000fce0000000000 */
[----:B------:R-:W-:Y:S03]  /*e730*/  QGMMA.64x128x32.F32.E4M3.E4M3 R24, gdesc[UR12], R24, gsb0 ;  /* 0x01e000000c1879f3 */ /* 0x000fe60008000818 */
[----:B------:R-:W-:Y:S02]  /*e740*/  WARPGROUP.DEPBAR.LE gsb0, 0x0 ;  /* 0x00008000000079c5 */ /* 0x000fe40000010000 */
[----:B------:R-:W-:Y:S05]  /*e750*/  @!P0 BRA `(.L_x_11468) ;  /* 0x0000000000048947 */ /* 0x000fea0003800000 */
[----:B------:R-:W-:Y:S01]  /*e760*/  BPT.TRAP 0x1 ;  /* 0x000000040000795c */ /* 0x000fe20000300000 */
.L_x_11468:
[----:B------:R-:W-:Y:S02]  /*e770*/  SHF.L.U32 R5, R5, 0x1f, RZ ;  /* 0x0000001f05057819 */ /* 0x000fe400000006ff */
[----:B------:R-:W-:-:S04]  /*e780*/  LEA R12, R4, R18, 0x3 ;  /* 0x00000012040c7211 */ /* 0x000fc800078e18ff */
[----:B------:R0:W1:Y:S01]  /*e790*/  SYNCS.PHASECHK.TRANS64.TRYWAIT P1, [R12+URZ+0x19c50], R5 ;  /* 0x019c50050c0075a7 */ /* 0x000062000802017f */
[----:B------:R-:W-:Y:S05]  /*e7a0*/  @!P0 BRA `(.L_x_11469) ;  /* 0x0000000000048947 */ /* 0x000fea0003800000 */
[----:B------:R-:W-:Y:S01]  /*e7b0*/  BPT.TRAP 0x1 ;  /* 0x000000040000795c */ /* 0x000fe20000300000 */
.L_x_11469:
[----:B------:R-:W-:Y:S04]  /*e7c0*/  BSSY B1, `(.L_x_11470) ;  /* 0x0000004000017945 */ /* 0x000fe80003800000 */
[----:B-1----:R-:W-:Y:S05]  /*e7d0*/  @P1 BRA `(.L_x_11471) ;  /* 0x0000000000081947 */ /* 0x002fea0003800000 */
[----:B------:R-:W1:Y:S02]  /*e7e0*/  SYNCS.PHASECHK.TRANS64.TRYWAIT P1, [R12+URZ+0x19c50], R5 ;  /* 0x019c50050c0075a7 */ /* 0x000e64000802017f */
[----:B-1----:R-:W-:Y:S05]  /*e7f0*/  @!P1 BRA `(.L_x_11472) ;  /* 0x000000e000b49947 */ /* 0x002fea0003800000 */
.L_x_11471:
[----:B------:R-:W-:Y:S05]  /*e800*/  BSYNC B1 ;  /* 0x0000000000017941 */ /* 0x000fea0003800000 */
.L_x_11470:
[----:B01----:R-:W-:Y:S01]  /*e810*/  VIADD R5, R18, 0x3000 ;  /* 0x0000300012057836 */ /* 0x003fe20000000000 */
[----:B------:R-:W-:Y:S01]  /*e820*/  WARPGROUP.ARRIVE ;  /* 0x00000000000079c5 */ /* 0x000fe20000000000 */
[----:B------:R-:W-:-:S03]  /*e830*/  IMAD.MOV.U32 R7, RZ, RZ, 0x40000040 ;  /* 0x40000040ff077424 */ /* 0x000fc600078e00ff */
[----:B------:R-:W-:-:S04]  /*e840*/  SHF.R.U32.HI R5, RZ, 0x4, R5 ;  /* 0x00000004ff057819 */ /* 0x000fc80000011605 */
[----:B------:R-:W-:-:S04]  /*e850*/  LOP3.LUT R5, R5, 0x3fff, RZ, 0xc0, !PT ;  /* 0x00003fff05057812 */ /* 0x000fc800078ec0ff */
[----:B------:R-:W-:-:S05]  /*e860*/  LOP3.LUT R5, R5, 0x10000, RZ, 0xfc, !PT ;  /* 0x0001000005057812 */ /* 0x000fca00078efcff */
[----:B------:R-:W-:Y:S02]  /*e870*/  IMAD R4, R4, 0x300, R5 ;  /* 0x0000030004047824 */ /* 0x000fe400078e0205 */
[----:B------:R-:W-:Y:S02]  /*e880*/  IMAD.MOV.U32 R5, RZ, RZ, 0x40000040 ;  /* 0x40000040ff057424 */ /* 0x000fe400078e00ff */
[C---:B------:R-:W-:Y:S01]  /*e890*/  VIADD R6, R4.reuse, 0x2 ;  /* 0x0000000204067836 */ /* 0x040fe20000000000 */
[----:B------:R-:W-:Y:S02]  /*e8a0*/  R2UR UR6, R4 ;  /* 0x00000000040672ca */ /* 0x000fe400000e0000 */
[----:B------:R-:W-:Y:S01]  /*e8b0*/  R2UR UR7, R5 ;  /* 0x00000000050772ca */ /* 0x000fe200000e0000 */
[----:B------:R-:W-:-:S12]  /*e8c0*/  IMAD.MOV.U32 R5, RZ, RZ, 0x40000040 ;  /* 0x40000040ff057424 */ /* 0x000fd800078e00ff */
[----:B------:R-:W-:Y:S01]  /*e8d0*/  QGMMA.64x96x32.F32.E4M3.E4M3 R88, R148, gdesc[UR4], R88, gsb0 ;  /* 0x0160000494587df3 */ /* 0x000fe20008000858 */
[----:B------:R-:W-:Y:S01]  /*e8e0*/  R2UR UR6, R6 ;  /* 0x00000000060672ca */ /* 0x000fe200000e0000 */
[C---:B------:R-:W-:Y:S01]  /*e8f0*/  VIADD R6, R4.reuse, 0x4 ;  /* 0x0000000404067836 */ /* 0x040fe20000000000 */
[----:B------:R-:W-:Y:S01]  /*e900*/  R2UR UR7, R7 ;  /* 0x00000000070772ca */ /* 0x000fe200000e0000 */
[----:B------:R-:W-:Y:S02]  /*e910*/  IMAD.MOV.U32 R7, RZ, RZ, 0x40000040 ;  /* 0x40000040ff077424 */ /* 0x000fe400078e00ff */
[----:B------:R-:W-:Y:S01]  /*e920*/  VIADD R4, R4, 0x6 ;  /* 0x0000000604047836 */ /* 0x000fe20000000000 */
[----:B------:R-:W-:Y:S02]  /*e930*/  WARPGROUP.DEPBAR.LE gsb0, 0x0 ;  /* 0x00008000000079c5 */ /* 0x000fe40000010000 */
[----:B------:R-:W-:-:S07]  /*e940*/  WARPGROUP.ARRIVE ;  /* 0x00000000000079c5 */ /* 0x000fce0000000000 */
[----:B------:R-:W-:Y:S01]  /*e950*/  QGMMA.64x96x32.F32.E4M3.E4M3 R88, R136, gdesc[UR4], R88, gsb0 ;  /* 0x0160000488587df3 */ /* 0x000fe20008000858 */
[----:B------:R-:W-:Y:S02]  /*e960*/  R2UR UR6, R6 ;  /* 0x00000000060672ca */ /* 0x000fe400000e0000 */
[----:B------:R-:W-:Y:S01]  /*e970*/  R2UR UR7, R7 ;  /* 0x00000000070772ca */ /* 0x000fe200000e0000 */
[----:B------:R-:W-:Y:S02]  /*e980*/  WARPGROUP.DEPBAR.LE gsb0, 0x0 ;  /* 0x00008000000079c5 */ /* 0x000fe40000010000 */
[----:B------:R-:W-:-:S10]  /*e990*/  WARPGROUP.ARRIVE ;  /* 0x00000000000079c5 */ /* 0x000fd40000000000 */
[----:B------:R-:W-:Y:S01]  /*e9a0*/  QGMMA.64x96x32.F32.E4M3.E4M3 R88, R140, gdesc[UR4], R88, gsb0 ;  /* 0x016000048c587df3 */ /* 0x000fe20008000858 */
[----:B------:R-:W-:Y:S02]  /*e9b0*/  R2UR UR6, R4 ;  /* 0x00000000040672ca */ /* 0x000fe400000e0000 */
[----:B------:R-:W-:Y:S01]  /*e9c0*/  R2UR UR7, R5 ;  /* 0x00000000050772ca */ /* 0x000fe200000e0000 */
[----:B------:R-:W-:Y:S02]  /*e9d0*/  WARPGROUP.DEPBAR.LE gsb0, 0x0 ;  /* 0x00008000000079c5 */ /* 0x000fe40000010000 */
[----:B------:R-:W-:-:S10]  /*e9e0*/  WARPGROUP.ARRIVE ;  /* 0x00000000000079c5 */ /* 0x000fd40000000000 */
[----:B------:R-:W-:Y:S03]  /*e9f0*/  QGMMA.64x96x32.F32.E4M3.E4M3 R88, R144, gdesc[UR4], R88, gsb0 ;  /* 0x0160000490587df3 */ /* 0x000fe60008000858 */
[----:B------:R-:W-:Y:S02]  /*ea00*/  WARPGROUP.DEPBAR.LE gsb0, 0x0 ;  /* 0x00008000000079c5 */ /* 0x000fe40000010000 */
[----:B------:R-:W-:Y:S05]  /*ea10*/  @!P0 BRA `(.L_x_11473) ;  /* 0x0000000000048947 */ /* 0x000fea0003800000 */
[----:B------:R-:W-:Y:S01]  /*ea20*/  BPT.TRAP 0x1 ;  /* 0x000000040000795c */ /* 0x000fe20000300000 */
.L_x_11473:
        /* <DEDUP_REMOVED lines=28> */
[----:B------:R-:W-:Y:S01]  /*ebf0*/  FMUL.FTZ R57, R2, R57 ;  /* 0x0000003902397220 */ /* 0x000fe20000410000 */
[----:B------:R-:W-:-:S02]  /*ec00*/  VIADD R49, R11, 0x19c40 ;  /* 0x00019c400b317836 */ /* 0x000fc40000000000 */
        /* <DEDUP_REMOVED lines=45> */
[----:B------:R-:W-:-:S04]  /*eee0*/  FMUL.FTZ R83, R2, R83 ;  /* 0x0000005302537220 */ /* 0x000fc80000410000 */
[----:B------:R-:W5:Y:S08]  /*eef0*/  MUFU.TANH R35, R35 ;  /* 0x0000002300237308 */ /* 0x000f700000002400 */
[----:B------:R3:W-:Y:S08]  /*ef00*/  MUFU.TANH R11, R57 ;  /* 0x00000039000b7308 */ /* 0x0007f00000002400 */
[----:B------:R-:W5:Y:S01]  /*ef10*/  MUFU.TANH R36, R36 ;  /* 0x0000002400247308 */ /* 0x000f620000002400 */
[----:B---3--:R-:W-:-:S04]  /*ef20*/  FMNMX.FTZ R57, R29, R56, !PT ;  /* 0x000000381d397209 */ /* 0x008fc80007810000 */
[----:B0-----:R-:W-:-:S03]  /*ef30*/  FMNMX.FTZ R57, R32, R57, !PT ;  /* 0x0000003920397209 */ /* 0x001fc60007810000 */
[----:B------:R-:W0:Y:S08]  /*ef40*/  MUFU.TANH R37, R37 ;  /* 0x0000002500257308 */ /* 0x000e300000002400 */
[----:B------:R-:W3:Y:S08]  /*ef50*/  MUFU.TANH R40, R40 ;  /* 0x0000002800287308 */ /* 0x000ef00000002400 */
[----:B------:R-:W3:Y:S08]  /*ef60*/  MUFU.TANH R41, R41 ;  /* 0x0000002900297308 */ /* 0x000ef00000002400 */
[----:B------:R-:W-:Y:S08]  /*ef70*/  MUFU.TANH R52, R61 ;  /* 0x0000003d00347308 */ /* 0x000ff00000002400 */
[----:B------:R-:W3:Y:S08]  /*ef80*/  MUFU.TANH R44, R44 ;  /* 0x0000002c002c7308 */ /* 0x000ef00000002400 */
[----:B------:R-:W3:Y:S08]  /*ef90*/  MUFU.TANH R45, R45 ;  /* 0x0000002d002d7308 */ /* 0x000ef00000002400 */
[----:B------:R-:W-:Y:S08]  /*efa0*/  MUFU.TANH R53, R64 ;  /* 0x0000004000357308 */ /* 0x000ff00000002400 */
[----:B------:R-:W3:Y:S08]  /*efb0*/  MUFU.TANH R48, R48 ;  /* 0x0000003000307308 */ /* 0x000ef00000002400 */
        /* <DEDUP_REMOVED lines=17> */
[----:B--2---:R-:W-:-:S07]  /*f0d0*/  PRMT R49, R136, 0x654, R49 ;  /* 0x0000065488317816 */ /* 0x004fce0000000031 */
[----:B------:R-:W-:Y:S01]  /*f0e0*/  MUFU.TANH R63, R63 ;  /* 0x0000003f003f7308 */ /* 0x000fe20000002400 */
[----:B------:R2:W-:Y:S07]  /*f0f0*/  SYNCS.ARRIVE.TRANS64.RED.A1T0 RZ, [R49+URZ], RZ ;  /* 0x000000ff31ff79a7 */ /* 0x0005ee000810043f */
[----:B------:R-:W-:Y:S08]  /*f100*/  MUFU.TANH R66, R66 ;  /* 0x0000004200427308 */ /* 0x000ff00000002400 */
[----:B--2---:R1:W2:Y:S08]  /*f110*/  MUFU.TANH R49, R60 ;  /* 0x0000003c00317308 */ /* 0x0042b00000002400 */
[----:B------:R-:W-:Y:S01]  /*f120*/  MUFU.TANH R67, R67 ;  /* 0x0000004300437308 */ /* 0x000fe20000002400 */
[----:B-1----:R-:W-:-:S04]  /*f130*/  FMNMX.FTZ R60, R33, R57, !PT ;  /* 0x00000039213c7209 */ /* 0x002fc80007810000 */
[----:B----4-:R-:W-:-:S03]  /*f140*/  FMNMX.FTZ R60, R34, R60, !PT ;  /* 0x0000003c223c7209 */ /* 0x010fc60007810000 */
[----:B------:R1:W4:Y:S01]  /*f150*/  MUFU.TANH R57, R68 ;  /* 0x0000004400397308 */ /* 0x0003220000002400 */
[----:B-----5:R-:W-:-:S04]  /*f160*/  FMNMX.FTZ R61, R35, R60, !PT ;  /* 0x0000003c233d7209 */ /* 0x020fc80007810000 */
[----:B------:R-:W-:-:S03]  /*f170*/  FMNMX.FTZ R61, R36, R61, !PT ;  /* 0x0000003d243d7209 */ /* 0x000fc60007810000 */
[----:B------:R5:W4:Y:S01]  /*f180*/  MUFU.TANH R60, R69 ;  /* 0x00000045003c7308 */ /* 0x000b220000002400 */
[----:B0-----:R-:W-:-:S04]  /*f190*/  FMNMX.FTZ R64, R37, R61, !PT ;  /* 0x0000003d25407209 */ /* 0x001fc80007810000 */
[----:B---3--:R-:W-:-:S03]  /*f1a0*/  FMNMX.FTZ R64, R40, R64, !PT ;  /* 0x0000004028407209 */ /* 0x008fc60007810000 */
[----:B------:R0:W3:Y:S01]  /*f1b0*/  MUFU.TANH R61, R72 ;  /* 0x00000048003d7308 */ /* 0x0000e20000002400 */
[----:B------:R-:W-:-:S04]  /*f1c0*/  FMNMX.FTZ R65, R41, R64, !PT ;  /* 0x0000004029417209 */ /* 0x000fc80007810000 */
[----:B------:R-:W-:-:S03]  /*f1d0*/  FMNMX.FTZ R65, R44, R65, !PT ;  /* 0x000000412c417209 */ /* 0x000fc60007810000 */
[----:B------:R4:W3:Y:S01]  /*f1e0*/  MUFU.TANH R64, R73 ;  /* 0x0000004900407308 */ /* 0x0008e20000002400 */
[----:B-1----:R-:W-:-:S04]  /*f1f0*/  FMNMX.FTZ R68, R45, R65, !PT ;  /* 0x000000412d447209 */ /* 0x002fc80007810000 */
[----:B------:R-:W-:-:S03]  /*f200*/  FMNMX.FTZ R68, R48, R68, !PT ;  /* 0x0000004430447209 */ /* 0x000fc60007810000 */
[----:B------:R1:W3:Y:S01]  /*f210*/  MUFU.TANH R65, R76 ;  /* 0x0000004c00417308 */ /* 0x0002e20000002400 */
[----:B-----5:R-:W-:-:S04]  /*f220*/  FMNMX.FTZ R69, R11, R68, !PT ;  /* 0x000000440b457209 */ /* 0x020fc80007810000 */
[----:B--2---:R-:W-:-:S03]  /*f230*/  FMNMX.FTZ R69, R49, R69, !PT ;  /* 0x0000004531457209 */ /* 0x004fc60007810000 */
[----:B------:R2:W5:Y:S01]  /*f240*/  MUFU.TANH R68, R77 ;  /* 0x0000004d00447308 */ /* 0x0005620000002400 */
[----:B0-----:R-:W-:-:S04]  /*f250*/  FMNMX.FTZ R72, R52, R69, !PT ;  /* 0x0000004534487209 */ /* 0x001fc80007810000 */
[----:B------:R-:W-:-:S03]  /*f260*/  FMNMX.FTZ R72, R53, R72, !PT ;  /* 0x0000004835487209 */ /* 0x000fc60007810000 */
[----:B------:R-:W0:Y:S01]  /*f270*/  MUFU.TANH R69, R80 ;  /* 0x0000005000457308 */ /* 0x000e220000002400 */
[----:B----4-:R-:W-:-:S04]  /*f280*/  FMNMX.FTZ R73, R56, R72, !PT ;  /* 0x0000004838497209 */ /* 0x010fc80007810000 */
[----:B------:R-:W-:-:S03]  /*f290*/  FMNMX.FTZ R73, R57, R73, !PT ;  /* 0x0000004939497209 */ /* 0x000fc60007810000 */
[----:B------:R4:W0:Y:S01]  /*f2a0*/  MUFU.TANH R72, R81 ;  /* 0x0000005100487308 */ /* 0x0008220000002400 */
[----:B-1----:R-:W-:-:S04]  /*f2b0*/  FMNMX.FTZ R76, R60, R73, !PT ;  /* 0x000000493c4c7209 */ /* 0x002fc80007810000 */
[----:B---3--:R-:W-:-:S03]  /*f2c0*/  FMNMX.FTZ R76, R61, R76, !PT ;  /* 0x0000004c3d4c7209 */ /* 0x008fc60007810000 */
[----:B------:R1:W3:Y:S01]  /*f2d0*/  MUFU.TANH R73, R84 ;  /* 0x0000005400497308 */ /* 0x0002e20000002400 */
[----:B--2---:R-:W-:Y:S01]  /*f2e0*/  FMNMX.FTZ R77, R64, R76, !PT ;  /* 0x0000004c404d7209 */ /* 0x004fe20007810000 */
[----:B----4-:R-:W-:-:S03]  /*f2f0*/  FMUL.FTZ R81, R2, R54 ;  /* 0x0000003602517220 */ /* 0x010fc60000410000 */
[----:B------:R-:W-:-:S03]  /*f300*/  FMNMX.FTZ R77, R65, R77, !PT ;  /* 0x0000004d414d7209 */ /* 0x000fc60007810000 */
[----:B------:R2:W4:Y:S01]  /*f310*/  MUFU.TANH R76, R85 ;  /* 0x00000055004c7308 */ /* 0x0005220000002400 */
[----:B-----5:R-:W-:Y:S01]  /*f320*/  FMNMX.FTZ R80, R68, R77, !PT ;  /* 0x0000004d44507209 */ /* 0x020fe20007810000 */
[----:B-1----:R-:W-:-:S03]  /*f330*/  FMUL.FTZ R84, R2, R86 ;  /* 0x0000005602547220 */ /* 0x002fc60000410000 */
[----:B0-----:R-:W-:-:S03]  /*f340*/  FMNMX.FTZ R80, R69, R80, !PT ;  /* 0x0000005045507209 */ /* 0x001fc60007810000 */
[----:B------:R3:W0:Y:S01]  /*f350*/  MUFU.TANH R77, R38 ;  /* 0x00000026004d7308 */ /* 0x0006220000002400 */
[----:B------:R-:W-:Y:S01]  /*f360*/  FMNMX.FTZ R80, R72, R80, !PT ;  /* 0x0000005048507209 */ /* 0x000fe20007810000 */
[----:B--2---:R-:W-:-:S06]  /*f370*/  FMUL.FTZ R85, R2, R87 ;  /* 0x0000005702557220 */ /* 0x004fcc0000410000 */
[----:B------:R-:W-:Y:S01]  /*f380*/  MUFU.TANH R81, R81 ;  /* 0x0000005100517308 */ /* 0x000fe20000002400 */
[----:B---3--:R-:W-:Y:S01]  /*f390*/  FMNMX.FTZ R38, R73, R80, !PT ;  /* 0x0000005049267209 */ /* 0x008fe20007810000 */
[----:B------:R-:W-:-:S03]  /*f3a0*/  FMUL.FTZ R80, R2, R42 ;  /* 0x0000002a02507220 */ /* 0x000fc60000410000 */
[----:B----4-:R-:W-:-:S03]  /*f3b0*/  FMNMX.FTZ R38, R76, R38, !PT ;  /* 0x000000264c267209 */ /* 0x010fc60007810000 */
[----:B------:R-:W1:Y:S02]  /*f3c0*/  MUFU.TANH R80, R80 ;  /* 0x0000005000507308 */ /* 0x000e640000002400 */
[----:B------:R-:W2:Y:S06]  /*f3d0*/  SHFL.BFLY PT, R42, R38, 0x2, 0x1f ;  /* 0x0c401f00262a7f89 */ /* 0x000eac00000e0000 */
[----:B------:R-:W3:Y:S08]  /*f3e0*/  MUFU.TANH R70, R70 ;  /* 0x0000004600467308 */ /* 0x000ef00000002400 */
[----:B------:R-:W4:Y:S08]  /*f3f0*/  MUFU.TANH R71, R71 ;  /* 0x0000004700477308 */ /* 0x000f300000002400 */
[----:B------:R-:W5:Y:S01]  /*f400*/  MUFU.TANH R74, R74 ;  /* 0x0000004a004a7308 */ /* 0x000f620000002400 */
[----:B--2---:R-:W-:-:S05]  /*f410*/  FMNMX.FTZ R38, R38, R42, !PT ;  /* 0x0000002a26267209 */ /* 0x004fca0007810000 */
[----:B------:R-:W2:Y:S02]  /*f420*/  SHFL.BFLY PT, R42, R38, 0x1, 0x1f ;  /* 0x0c201f00262a7f89 */ /* 0x000ea400000e0000 */
[----:B------:R-:W5:Y:S08]  /*f430*/  MUFU.TANH R75, R75 ;  /* 0x0000004b004b7308 */ /* 0x000f700000002400 */
[----:B------:R-:W5:Y:S08]  /*f440*/  MUFU.TANH R78, R78 ;  /* 0x0000004e004e7308 */ /* 0x000f700000002400 */
[----:B------:R-:W5:Y:S01]  /*f450*/  MUFU.TANH R79, R79 ;  /* 0x0000004f004f7308 */ /* 0x000f620000002400 */
[----:B--2---:R-:W-:-:S07]  /*f460*/  FMNMX.FTZ R38, R38, R42, !PT ;  /* 0x0000002a26267209 */ /* 0x004fce0007810000 */
[----:B------:R-:W2:Y:S01]  /*f470*/  MUFU.TANH R82, R82 ;  /* 0x0000005200527308 */ /* 0x000ea20000002400 */
[----:B------:R-:W-:Y:S01]  /*f480*/  FMNMX.FTZ R42, R6, R9, !PT ;  /* 0x00000009062a7209 */ /* 0x000fe20007810000 */
[----:B------:R-:W-:-:S03]  /*f490*/  FADD.FTZ R10, -R38, R10 ;  /* 0x0000000a260a7221 */ /* 0x000fc60000010100 */
[----:B------:R-:W-:-:S03]  /*f4a0*/  FMNMX.FTZ R42, R7, R42, !PT ;  /* 0x0000002a072a7209 */ /* 0x000fc60007810000 */
[----:B------:R-:W2:Y:S01]  /*f4b0*/  MUFU.TANH R83, R83 ;  /* 0x0000005300537308 */ /* 0x000ea20000002400 */
[----:B------:R-:W-:-:S04]  /*f4c0*/  FMNMX.FTZ R42, R26, R42, !PT ;  /* 0x0000002a1a2a7209 */ /* 0x000fc80007810000 */
[----:B------:R-:W-:-:S03]  /*f4d0*/  FMNMX.FTZ R42, R27, R42, !PT ;  /* 0x0000002a1b2a7209 */ /* 0x000fc60007810000 */
[----:B------:R-:W2:Y:S01]  /*f4e0*/  MUFU.TANH R84, R84 ;  /* 0x0000005400547308 */ /* 0x000ea20000002400 */
[----:B------:R-:W-:-:S04]  /*f4f0*/  FMNMX.FTZ R42, R30, R42, !PT ;  /* 0x0000002a1e2a7209 */ /* 0x000fc80007810000 */
[----:B------:R-:W-:-:S03]  /*f500*/  FMNMX.FTZ R42, R31, R42, !PT ;  /* 0x0000002a1f2a7209 */ /* 0x000fc60007810000 */
[----:B------:R-:W2:Y:S01]  /*f510*/  MUFU.TANH R85, R85 ;  /* 0x0000005500557308 */ /* 0x000ea20000002400 */
[----:B0-----:R-:W-:-:S04]  /*f520*/  FMNMX.FTZ R42, R77, R42, !PT ;  /* 0x0000002a4d2a7209 */ /* 0x001fc80007810000 */
[----:B------:R-:W-:-:S04]  /*f530*/  FMNMX.FTZ R42, R39, R42, !PT ;  /* 0x0000002a272a7209 */ /* 0x000fc80007810000 */
        /* <DEDUP_REMOVED lines=14> */
[----:B---3--:R-:W-:-:S04]  /*f620*/  FMNMX.FTZ R42, R70, R42, !PT ;  /* 0x0000002a462a7209 */ /* 0x008fc80007810000 */
[----:B----4-:R-:W-:-:S04]  /*f630*/  FMNMX.FTZ R42, R71, R42, !PT ;  /* 0x0000002a472a7209 */ /* 0x010fc80007810000 */
[----:B-----5:R-:W-:-:S04]  /*f640*/  FMNMX.FTZ R42, R74, R42, !PT ;  /* 0x0000002a4a2a7209 */ /* 0x020fc80007810000 */
[----:B------:R-:W-:-:S04]  /*f650*/  FMNMX.FTZ R42, R75, R42, !PT ;  /* 0x0000002a4b2a7209 */ /* 0x000fc80007810000 */
[----:B------:R-:W-:-:S04]  /*f660*/  FMNMX.FTZ R42, R78, R42, !PT ;  /* 0x0000002a4e2a7209 */ /* 0x000fc80007810000 */
[----:B------:R-:W-:-:S04]  /*f670*/  FMNMX.FTZ R42, R79, R42, !PT ;  /* 0x0000002a4f2a7209 */ /* 0x000fc80007810000 */
[----:B--2---:R-:W-:-:S04]  /*f680*/  FMNMX.FTZ R42, R82, R42, !PT ;  /* 0x0000002a522a7209 */ /* 0x004fc80007810000 */
[----:B------:R-:W-:-:S04]  /*f690*/  FMNMX.FTZ R42, R83, R42, !PT ;  /* 0x0000002a532a7209 */ /* 0x000fc80007810000 */
[----:B------:R-:W-:-:S04]  /*f6a0*/  FMNMX.FTZ R42, R84, R42, !PT ;  /* 0x0000002a542a7209 */ /* 0x000fc80007810000 */
[----:B------:R-:W-:-:S05]  /*f6b0*/  FMNMX.FTZ R42, R85, R42, !PT ;  /* 0x0000002a552a7209 */ /* 0x000fca0007810000 */
[----:B------:R-:W0:Y:S02]  /*f6c0*/  SHFL.BFLY PT, R54, R42, 0x2, 0x1f ;  /* 0x0c401f002a367f89 */ /* 0x000e2400000e0000 */
[----:B0-----:R-:W-:-:S05]  /*f6d0*/  FMNMX.FTZ R54, R42, R54, !PT ;  /* 0x000000362a367209 */ /* 0x001fca0007810000 */
[----:B------:R-:W0:Y:S02]  /*f6e0*/  SHFL.BFLY PT, R42, R54, 0x1, 0x1f ;  /* 0x0c201f00362a7f89 */ /* 0x000e2400000e0000 */
[----:B0-----:R-:W-:Y:S01]  /*f6f0*/  FMNMX.FTZ R54, R54, R42, !PT ;  /* 0x0000002a36367209 */ /* 0x001fe20007810000 */
[----:B------:R-:W-:-:S04]  /*f700*/  IMAD.U32 R42, RZ, RZ, UR38 ;  /* 0x00000026ff2a7e24 */ /* 0x000fc8000f8e00ff */
[----:B------:R-:W-:Y:S01]  /*f710*/  FADD.FTZ R86, -R54, R9 ;  /* 0x0000000936567221 */ /* 0x000fe20000010100 */
[----:B------:R-:W-:-:S01]  /*f720*/  FFMA.FTZ R9, R38, R42, -8 ;  /* 0xc100000026097423 */ /* 0x000fc2000001002a */
[-C--:B------:R-:W-:Y:S01]  /*f730*/  FFMA.FTZ R87, R54, R42.reuse, -8 ;  /* 0xc100000036577423 */ /* 0x080fe2000001002a */
[-C--:B------:R-:W-:Y:S01]  /*f740*/  FMUL.FTZ R10, R10, R42.reuse ;  /* 0x0000002a0a0a7220 */ /* 0x080fe20000410000 */
[-C--:B------:R-:W-:Y:S01]  /*f750*/  FMUL.FTZ R86, R86, R42.reuse ;  /* 0x0000002a56567220 */ /* 0x080fe20000410000 */
[----:B------:R-:W-:-:S01]  /*f760*/  FFMA.FTZ R4, R4, R42, -R9 ;  /* 0x0000002a04047223 */ /* 0x000fc20000010809 */
[-C--:B------:R-:W-:Y:S01]  /*f770*/  FFMA.FTZ R6, R6, R42.reuse, -R87 ;  /* 0x0000002a06067223 */ /* 0x080fe20000010857 */
[----:B------:R-:W-:-:S01]  /*f780*/  FFMA.FTZ R5, R5, R42, -R9 ;  /* 0x0000002a05057223 */ /* 0x000fc20000010809 */
[-C--:B------:R-:W-:Y:S01]  /*f790*/  FFMA.FTZ R7, R7, R42.reuse, -R87 ;  /* 0x0000002a07077223 */ /* 0x080fe20000010857 */
[----:B------:R-:W-:Y:S01]  /*f7a0*/  MUFU.EX2 R10, R10 ;  /* 0x0000000a000a7308 */ /* 0x000fe20000000800 */
[----:B------:R-:W-:-:S01]  /*f7b0*/  FFMA.FTZ R24, R24, R42, -R9 ;  /* 0x0000002a18187223 */ /* 0x000fc20000010809 */
[-C--:B------:R-:W-:Y:S01]  /*f7c0*/  FFMA.FTZ R26, R26, R42.reuse, -R87 ;  /* 0x0000002a1a1a7223 */ /* 0x080fe20000010857 */
[----:B------:R-:W-:-:S01]  /*f7d0*/  FFMA.FTZ R25, R25, R42, -R9 ;  /* 0x0000002a19197223 */ /* 0x000fc20000010809 */
[-C--:B------:R-:W-:Y:S01]  /*f7e0*/  FFMA.FTZ R27, R27, R42.reuse, -R87 ;  /* 0x0000002a1b1b7223 */ /* 0x080fe20000010857 */
[----:B------:R-:W-:-:S01]  /*f7f0*/  FFMA.FTZ R28, R28, R42, -R9 ;  /* 0x0000002a1c1c7223 */ /* 0x000fc20000010809 */
[-C--:B------:R-:W-:Y:S01]  /*f800*/  FFMA.FTZ R30, R30, R42.reuse, -R87 ;  /* 0x0000002a1e1e7223 */ /* 0x080fe20000010857 */
[----:B------:R-:W-:-:S01]  /*f810*/  FFMA.FTZ R29, R29, R42, -R9 ;  /* 0x0000002a1d1d7223 */ /* 0x000fc20000010809 */
        /* <DEDUP_REMOVED lines=8> */
[----:B------:R-:W0:Y:S01]  /*f8a0*/  MUFU.EX2 R4, R4 ;  /* 0x0000000400047308 */ /* 0x000e220000000800 */
[----:B------:R-:W-:-:S01]  /*f8b0*/  FFMA.FTZ R35, R35, R42, -R9 ;  /* 0x0000002a23237223 */ /* 0x000fc20000010809 */
[-C--:B------:R-:W-:Y:S01]  /*f8c0*/  FFMA.FTZ R43, R43, R42.reuse, -R87 ;  /* 0x0000002a2b2b7223 */ /* 0x080fe20000010857 */
[----:B------:R-:W-:-:S01]  /*f8d0*/  FFMA.FTZ R36, R36, R42, -R9 ;  /* 0x0000002a24247223 */ /* 0x000fc20000010809 */
[-C--:B------:R-:W-:Y:S01]  /*f8e0*/  FFMA.FTZ R46, R46, R42.reuse, -R87 ;  /* 0x0000002a2e2e7223 */ /* 0x080fe20000010857 */
[----:B------:R-:W-:-:S01]  /*f8f0*/  FFMA.FTZ R37, R37, R42, -R9 ;  /* 0x0000002a25257223 */ /* 0x000fc20000010809 */
[-C--:B------:R-:W-:Y:S01]  /*f900*/  FFMA.FTZ R47, R47, R42.reuse, -R87 ;  /* 0x0000002a2f2f7223 */ /* 0x080fe20000010857 */
[----:B------:R-:W-:-:S01]  /*f910*/  FFMA.FTZ R40, R40, R42, -R9 ;  /* 0x0000002a28287223 */ /* 0x000fc20000010809 */
[----:B------:R-:W1:Y:S01]  /*f920*/  MUFU.EX2 R6, R6 ;  /* 0x0000000600067308 */ /* 0x000e620000000800 */
[----:B------:R-:W-:-:S01]  /*f930*/  FFMA.FTZ R50, R50, R42, -R87 ;  /* 0x0000002a32327223 */ /* 0x000fc20000010857 */
[-C--:B------:R-:W-:Y:S01]  /*f940*/  FFMA.FTZ R41, R41, R42.reuse, -R9 ;  /* 0x0000002a29297223 */ /* 0x080fe20000010809 */
[----:B------:R-:W-:-:S01]  /*f950*/  FFMA.FTZ R51, R51, R42, -R87 ;  /* 0x0000002a33337223 */ /* 0x000fc20000010857 */
[-C--:B------:R-:W-:Y:S01]  /*f960*/  FFMA.FTZ R44, R44, R42.reuse, -R9 ;  /* 0x0000002a2c2c7223 */ /* 0x080fe20000010809 */
[----:B------:R-:W-:-:S01]  /*f970*/  FFMA.FTZ R81, R81, R42, -R87 ;  /* 0x0000002a51517223 */ /* 0x000fc20000010857 */
[-C--:B------:R-:W-:Y:S01]  /*f980*/  FFMA.FTZ R45, R45, R42.reuse, -R9 ;  /* 0x0000002a2d2d7223 */ /* 0x080fe20000010809 */
[----:B------:R-:W-:-:S01]  /*f990*/  FFMA.FTZ R55, R55, R42, -R87 ;  /* 0x0000002a37377223 */ /* 0x000fc20000010857 */
[----:B------:R-:W2:Y:S01]  /*f9a0*/  MUFU.EX2 R5, R5 ;  /* 0x0000000500057308 */ /* 0x000ea20000000800 */
[----:B0-----:R-:W-:-:S01]  /*f9b0*/  FFMA.FTZ R0, R10, R0, R4 ;  /* 0x000000000a007223 */ /* 0x001fc20000010004 */
[-C--:B------:R-:W-:Y:S01]  /*f9c0*/  FFMA.FTZ R48, R48, R42.reuse, -R9 ;  /* 0x0000002a30307223 */ /* 0x080fe20000010809 */
[----:B------:R-:W-:-:S01]  /*f9d0*/  FFMA.FTZ R58, R58, R42, -R87 ;  /* 0x0000002a3a3a7223 */ /* 0x000fc20000010857 */
[-C--:B------:R-:W-:Y:S01]  /*f9e0*/  FFMA.FTZ R11, R11, R42.reuse, -R9 ;  /* 0x0000002a0b0b7223 */ /* 0x080fe20000010809 */
[----:B------:R-:W-:-:S01]  /*f9f0*/  FFMA.FTZ R59, R59, R42, -R87 ;  /* 0x0000002a3b3b7223 */ /* 0x000fc20000010857 */
[-C--:B------:R-:W-:Y:S01]  /*fa00*/  FFMA.FTZ R49, R49, R42.reuse, -R9 ;  /* 0x0000002a31317223 */ /* 0x080fe20000010809 */
[----:B------:R-:W-:-:S01]  /*fa10*/  FFMA.FTZ R62, R62, R42, -R87 ;  /* 0x0000002a3e3e7223 */ /* 0x000fc20000010857 */
[----:B------:R-:W0:Y:S01]  /*fa20*/  MUFU.EX2 R7, R7 ;  /* 0x0000000700077308 */ /* 0x000e220000000800 */
[----:B-1----:R-:W-:-:S01]  /*fa30*/  FFMA.FTZ R3, R86, R3, R6 ;  /* 0x0000000356037223 */ /* 0x002fc20000010006 */
[-C--:B------:R-:W-:Y:S01]  /*fa40*/  FFMA.FTZ R52, R52, R42.reuse, -R9 ;  /* 0x0000002a34347223 */ /* 0x080fe20000010809 */
[----:B------:R-:W-:-:S01]  /*fa50*/  FFMA.FTZ R63, R63, R42, -R87 ;  /* 0x0000002a3f3f7223 */ /* 0x000fc20000010857 */
[-C--:B------:R-:W-:Y:S01]  /*fa60*/  FFMA.FTZ R53, R53, R42.reuse, -R9 ;  /* 0x0000002a35357223 */ /* 0x080fe20000010809 */
[----:B------:R-:W-:-:S01]  /*fa70*/  FFMA.FTZ R66, R66, R42, -R87 ;  /* 0x0000002a42427223 */ /* 0x000fc20000010857 */
[-C--:B------:R-:W-:Y:S01]  /*fa80*/  FFMA.FTZ R56, R56, R42.reuse, -R9 ;  /* 0x0000002a38387223 */ /* 0x080fe20000010809 */
[----:B------:R-:W-:-:S01]  /*fa90*/  FFMA.FTZ R67, R67, R42, -R87 ;  /* 0x0000002a43437223 */ /* 0x000fc20000010857 */
[----:B------:R-:W1:Y:S01]  /*faa0*/  MUFU.EX2 R24, R24 ;  /* 0x0000001800187308 */ /* 0x000e620000000800 */
[----:B--2---:R-:W-:-:S01]  /*fab0*/  FADD.FTZ R0, R5, R0 ;  /* 0x0000000005007221 */ /* 0x004fc20000010000 */
[-C--:B------:R-:W-:Y:S01]  /*fac0*/  FFMA.FTZ R57, R57, R42.reuse, -R9 ;  /* 0x0000002a39397223 */ /* 0x080fe20000010809 */
[----:B------:R-:W-:-:S01]  /*fad0*/  FFMA.FTZ R70, R70, R42, -R87 ;  /* 0x0000002a46467223 */ /* 0x000fc20000010857 */
[-C--:B------:R-:W-:Y:S01]  /*fae0*/  FFMA.FTZ R60, R60, R42.reuse, -R9 ;  /* 0x0000002a3c3c7223 */ /* 0x080fe20000010809 */
[----:B------:R-:W-:-:S01]  /*faf0*/  FFMA.FTZ R71, R71, R42, -R87 ;  /* 0x0000002a47477223 */ /* 0x000fc20000010857 */
[-C--:B------:R-:W-:Y:S01]  /*fb00*/  FFMA.FTZ R61, R61, R42.reuse, -R9 ;  /* 0x0000002a3d3d7223 */ /* 0x080fe20000010809 */
[----:B------:R-:W-:-:S01]  /*fb10*/  FFMA.FTZ R74, R74, R42, -R87 ;  /* 0x0000002a4a4a7223 */ /* 0x000fc20000010857 */
[----:B------:R-:W2:Y:S01]  /*fb20*/  MUFU.EX2 R26, R26 ;  /* 0x0000001a001a7308 */ /* 0x000ea20000000800 */
[----:B0-----:R-:W-:-:S01]  /*fb30*/  FADD.FTZ R3, R7, R3 ;  /* 0x0000000307037221 */ /* 0x001fc20000010000 */
[-C--:B------:R-:W-:Y:S01]  /*fb40*/  FFMA.FTZ R64, R64, R42.reuse, -R9 ;  /* 0x0000002a40407223 */ /* 0x080fe20000010809 */
[----:B------:R-:W-:-:S01]  /*fb50*/  FFMA.FTZ R75, R75, R42, -R87 ;  /* 0x0000002a4b4b7223 */ /* 0x000fc20000010857 */
[-C--:B------:R-:W-:Y:S01]  /*fb60*/  FFMA.FTZ R65, R65, R42.reuse, -R9 ;  /* 0x0000002a41417223 */ /* 0x080fe20000010809 */
[----:B------:R-:W-:-:S01]  /*fb70*/  FFMA.FTZ R78, R78, R42, -R87 ;  /* 0x0000002a4e4e7223 */ /* 0x000fc20000010857 */
[-C--:B------:R-:W-:Y:S01]  /*fb80*/  FFMA.FTZ R68, R68, R42.reuse, -R9 ;  /* 0x0000002a44447223 */ /* 0x080fe20000010809 */
[----:B------:R-:W-:-:S01]  /*fb90*/  FFMA.FTZ R79, R79, R42, -R87 ;  /* 0x0000002a4f4f7223 */ /* 0x000fc20000010857 */
[----:B------:R-:W0:Y:S01]  /*fba0*/  MUFU.EX2 R25, R25 ;  /* 0x0000001900197308 */ /* 0x000e220000000800 */
[----:B-1----:R-:W-:-:S01]  /*fbb0*/  FADD.FTZ R0, R24, R0 ;  /* 0x0000000018007221 */ /* 0x002fc20000010000 */
        /* <DEDUP_REMOVED lines=126> */
.L_x_11474:
[----:B------:R-:W2:Y:S01]  /*103a0*/  LDL R76, [R1+0x28] ;  /* 0x00002800014c7983 */ /* 0x000ea20000100800 */
[----:B------:R-:W-:Y:S02]  /*103b0*/  F2FP.SATFINITE.E4M3.F32.PACK_AB_MERGE_C R24, R25, R24, RZ ;  /* 0x000000181918723e */ /* 0x000fe400048070ff */
[----:B------:R-:W-:Y:S02]  /*103c0*/  IADD3 R12, R12, 0x19c60, RZ ;  /* 0x00019c600c0c7810 */ /* 0x000fe40007ffe0ff */
[----:B------:R-:W-:Y:S02]  /*103d0*/  F2FP.SATFINITE.E4M3.F32.PACK_AB_MERGE_C R24, R5, R4, R24 ;  /* 0x000000040518723e */ /* 0x000fe40004807018 */
[----:B------:R0:W5:Y:S01]  /*103e0*/  LDL R5, [R1] ;  /* 0x0000000001057983 */ /* 0x0001620000100800 */
        /* <DEDUP_REMOVED lines=15> */
[----:B------:R-:W-:Y:S02]  /*104e0*/  PRMT R12, R136, 0x654, R12 ;  /* 0x00000654880c7816 */ /* 0x000fe4000000000c */
[----:B------:R-:W-:Y:S02]  /*104f0*/  F2FP.SATFINITE.E4M3.F32.PACK_AB_MERGE_C R26, R7, R6, R26 ;  /* 0x00000006071a723e */ /* 0x000fe4000480701a */
[----:B------:R-:W-:Y:S01]  /*10500*/  F2FP.SATFINITE.E4M3.F32.PACK_AB_MERGE_C R32, R29, R28, R32 ;  /* 0x0000001c1d20723e */ /* 0x000fe20004807020 */
[----:B------:R0:W-:Y:S01]  /*10510*/  SYNCS.ARRIVE.TRANS64.RED.A1T0 RZ, [R12+URZ], RZ ;  /* 0x000000ff0cff79a7 */ /* 0x0001e2000810043f */
        /* <DEDUP_REMOVED lines=80> */
[C---:B--2---:R-:W-:Y:S01]  /*10a20*/  ISETP.GT.AND P1, PT, R8.reuse, R76, PT ;  /* 0x0000004c0800720c */ /* 0x044fe20003f24270 */
[----:B------:R-:W-:-:S12]  /*10a30*/  VIADD R8, R8, 0xffffffff ;  /* 0xffffffff08087836 */ /* 0x000fd80000000000 */
[----:B0-----:R-:W-:Y:S05]  /*10a40*/  @P1 BRA `(.L_x_11475) ;  /* 0xffffffd800841947 */ /* 0x001fea000383ffff */
.L_x_11462:
[----:B------:R-:W-:Y:S05]  /*10a50*/  BSYNC B0 ;  /* 0x0000000000007941 */ /* 0x000fea0003800000 */
.L_x_11461:
[----:B------:R-:W-:Y:S06]  /*10a60*/  BAR.ARV 0x8, 0x200 ;  /* 0x0208000000007b1d */ /* 0x000fec0000002000 */
[----:B------:R-:W-:Y:S05]  /*10a70*/  @!P0 BRA `(.L_x_11476) ;  /* 0x0000000000048947 */ /* 0x000fea0003800000 */
[----:B------:R-:W-:Y:S01]  /*10a80*/  BPT.TRAP 0x1 ;  /* 0x000000040000795c */ /* 0x000fe20000300000 */
.L_x_11476:
[----:B------:R-:W2:Y:S01]  /*10a90*/  LDL R2, [R1] ;  /* 0x0000000001027983 */ /* 0x000ea20000100800 */
[----:B------:R-:W-:Y:S01]  /*10aa0*/  IMAD R10, R156, 0x8, R18 ;  /* 0x000000089c0a7824 */ /* 0x000fe200078e0212 */
[----:B--2--5:R-:W-:-:S04]  /*10ab0*/  SHF.L.U32 R5, R2, 0x1f, RZ ;  /* 0x0000001f02057819 */ /* 0x024fc800000006ff */
[----:B------:R0:W1:Y:S01]  /*10ac0*/  SYNCS.PHASECHK.TRANS64.TRYWAIT P1, [R10+URZ+0x19c50], R5 ;  /* 0x019c50050a0075a7 */ /* 0x000062000802017f */
[----:B------:R-:W-:Y:S05]  /*10ad0*/  @!P0 BRA `(.L_x_11477) ;  /* 0x0000000000048947 */ /* 0x000fea0003800000 */
[----:B------:R-:W-:Y:S01]  /*10ae0*/  BPT.TRAP 0x1 ;  /* 0x000000040000795c */ /* 0x000fe20000300000 */
.L_x_11477:
[----:B------:R-:W-:Y:S04]  /*10af0*/  BSSY B0, `(.L_x_11478) ;  /* 0x0000004000007945 */ /* 0x000fe80003800000 */
[----:B-1----:R-:W-:Y:S05]  /*10b00*/  @P1 BRA `(.L_x_11479) ;  /* 0x0000000000081947 */ /* 0x002fea0003800000 */
[----:B------:R-:W1:Y:S02]  /*10b10*/  SYNCS.PHASECHK.TRANS64.TRYWAIT P1, [R10+URZ+0x19c50], R5 ;  /* 0x019c50050a0075a7 */ /* 0x000e64000802017f */
[----:B-1----:R-:W-:Y:S05]  /*10b20*/  @!P1 BRA `(.L_x_11480) ;  /* 0x000000bc00fc9947 */ /* 0x002fea0003800000 */
.L_x_11479:
[----:B------:R-:W-:Y:S05]  /*10b30*/  BSYNC B0 ;  /* 0x0000000000007941 */ /* 0x000fea0003800000 */
.L_x_11478:
[----:B------:R-:W2:Y:S04]  /*10b40*/  LDL R2, [R1+0x4c] ;  /* 0x00004c0001027983 */ /* 0x000ea80000100800 */
[----:B------:R-:W3:Y:S01]  /*10b50*/  LDL R11, [R1+0x30] ;  /* 0x00003000010b7983 */ /* 0x000ee20000100800 */
[----:B------:R-:W-:Y:S01]  /*10b60*/  IADD3 R18, R18, 0x3000, RZ ;  /* 0x0000300012127810 */ /* 0x000fe20007ffe0ff */
[----:B------:R-:W-:Y:S01]  /*10b70*/  ULDC.64 UR4, c[0x0][0x9a0] ;  /* 0x0002680000047ab9 */ /* 0x000fe20000000a00 */
[----:B------:R-:W-:Y:S01]  /*10b80*/  WARPGROUP.ARRIVE ;  /* 0x00000000000079c5 */ /* 0x000fe20000000000 */
[----:B------:R-:W-:Y:S02]  /*10b90*/  ISETP.NE.U32.AND P1, PT, RZ, UR4, PT ;  /* 0x00000004ff007c0c */ /* 0x000fe4000bf25070 */
[----:B------:R-:W-:-:S02]  /*10ba0*/  SHF.R.U32.HI R18, RZ, 0x4, R18 ;  /* 0x00000004ff127819 */ /* 0x000fc40000011612 */
[----:B------:R-:W-:Y:S02]  /*10bb0*/  ISETP.NE.AND.EX P1, PT, RZ, UR5, PT, P1 ;  /* 0x00000005ff007c0c */ /* 0x000fe4000bf25310 */
[----:B------:R-:W-:-:S04]  /*10bc0*/  LOP3.LUT R18, R18, 0x3fff, RZ, 0xc0, !PT ;  /* 0x00003fff12127812 */ /* 0x000fc800078ec0ff */
[----:B01----:R-:W-:-:S05]  /*10bd0*/  LOP3.LUT R5, R18, 0x10000, RZ, 0xfc, !PT ;  /* 0x0001000012057812 */ /* 0x003fca00078efcff */
[----:B------:R-:W-:Y:S02]  /*10be0*/  IMAD R4, R156, 0x300, R5 ;  /* 0x000003009c047824 */ /* 0x000fe400078e0205 */
[----:B------:R-:W-:Y:S01]  /*10bf0*/  IMAD.MOV.U32 R5, RZ, RZ, 0x40000040 ;  /* 0x40000040ff057424 */ /* 0x000fe200078e00ff */
[----:B------:R-:W2:Y:S02]  /*10c00*/  @P1 LDC.64 R8, c[0x0][0x9c8] ;  /* 0x00027200ff081b82 */ /* 0x000ea40000000a00 */
[----:B------:R-:W-:Y:S02]  /*10c10*/  R2UR UR6, R4 ;  /* 0x00000000040672ca */ /* 0x000fe400000e0000 */
[----:B------:R-:W-:-:S04]  /*10c20*/  R2UR UR7, R5 ;  /* 0x00000000050772ca */ /* 0x000fc800000e0000 */
[----:B------:R-:W0:Y:S09]  /*10c30*/  @P1 LDC.64 R6, c[0x0][0x9d0] ;  /* 0x00027400ff061b82 */ /* 0x000e320000000a00 */
[----:B------:R-:W-:Y:S03]  /*10c40*/  QGMMA.64x96x32.F32.E4M3.E4M3 R88, R148, gdesc[UR4], R88, gsb0 ;  /* 0x0160000494587df3 */ /* 0x000fe60008000858 */
[----:B------:R-:W-:-:S02]  /*10c50*/  WARPGROUP.DEPBAR.LE gsb0, 0x0 ;  /* 0x00008000000079c5 */ /* 0x000fc40000010000 */
[----:B------:R-:W-:Y:S01]  /*10c60*/  WARPGROUP.ARRIVE ;  /* 0x00000000000079c5 */ /* 0x000fe20000000000 */
[----:B--2---:R-:W-:-:S04]  /*10c70*/  @P1 IMAD R2, R2, R8, RZ ;  /* 0x0000000802021224 */ /* 0x004fc800078e02ff */
[C---:B---3--:R-:W-:Y:S02]  /*10c80*/  @P1 IMAD R5, R11.reuse, R9, R2 ;  /* 0x000000090b051224 */ /* 0x048fe400078e0202 */
[----:B------:R-:W-:-:S04]  /*10c90*/  @P1 IMAD.WIDE.U32 R8, R11, R8, RZ ;  /* 0x000000080b081225 */ /* 0x000fc800078e00ff */
[----:B------:R-:W-:Y:S02]  /*10ca0*/  @P1 IMAD.IADD R9, R9, 0x1, R5 ;  /* 0x0000000109091824 */ /* 0x000fe400078e0205 */
[----:B0-----:R-:W-:-:S04]  /*10cb0*/  @P1 IMAD.WIDE.U32 R8, R22, R6, R8 ;  /* 0x0000000616081225 */ /* 0x001fc800078e0008 */
[----:B------:R-:W-:Y:S01]  /*10cc0*/  @P1 IMAD R7, R22, R7, R9 ;  /* 0x0000000716071224 */ /* 0x000fe200078e0209 */
[----:B------:R-:W-:-:S04]  /*10cd0*/  @P1 LEA R6, P2, R8, UR4, 0x2 ;  /* 0x0000000408061c11 */ /* 0x000fc8000f8410ff */
[----:B------:R-:W-:Y:S01]  /*10ce0*/  @P1 LEA.HI.X R7, R8, UR5, R7, 0x2, P2 ;  /* 0x0000000508071c11 */ /* 0x000fe200090f1407 */
[----:B------:R-:W-:-:S06]  /*10cf0*/  IMAD.MOV.U32 R8, RZ, RZ, 0x3f800000 ;  /* 0x3f800000ff087424 */ /* 0x000fcc00078e00ff */
[----:B------:R0:W2:Y:S01]  /*10d00*/  @P1 LDG.E R8, desc[UR42][R6.64] ;  /* 0x0000002a06081981 */ /* 0x0000a2000c1e1900 */
[----:B------:R-:W-:-:S03]  /*10d10*/  IMAD.MOV.U32 R5, RZ, RZ, 0x40000040 ;  /* 0x40000040ff057424 */ /* 0x000fc600078e00ff */
[----:B------:R-:W1:Y:S04]  /*10d20*/  SHFL.BFLY PT, R9, R0, 0x2, 0x1f ;  /* 0x0c401f0000097f89 */ /* 0x000e6800000e0000 */
[----:B------:R-:W3:Y:S01]  /*10d30*/  SHFL.BFLY PT, R12, R3, 0x2, 0x1f ;  /* 0x0c401f00030c7f89 */ /* 0x000ee200000e0000 */
[----:B0-----:R-:W-:Y:S02]  /*10d40*/  VIADD R6, R4, 0x2 ;  /* 0x0000000204067836 */ /* 0x001fe40000000000 */
[----:B------:R-:W-:-:S03]  /*10d50*/  IMAD.MOV.U32 R7, RZ, RZ, 0x40000040 ;  /* 0x40000040ff077424 */ /* 0x000fc600078e00ff */
[----:B------:R-:W-:Y:S01]  /*10d60*/  R2UR UR6, R6 ;  /* 0x00000000060672ca */ /* 0x000fe200000e0000 */
[C---:B------:R-:W-:Y:S01]  /*10d70*/  VIADD R6, R4.reuse, 0x4 ;  /* 0x0000000404067836 */ /* 0x040fe20000000000 */
[----:B------:R-:W-:Y:S01]  /*10d80*/  R2UR UR7, R7 ;  /* 0x00000000070772ca */ /* 0x000fe200000e0000 */
[----:B------:R-:W-:Y:S02]  /*10d90*/  IMAD.MOV.U32 R7, RZ, RZ, 0x40000040 ;  /* 0x40000040ff077424 */ /* 0x000fe400078e00ff */
[----:B------:R-:W-:Y:S02]  /*10da0*/  VIADD R4, R4, 0x6 ;  /* 0x0000000604047836 */ /* 0x000fe40000000000 */
[----:B-1----:R-:W-:-:S01]  /*10db0*/  FADD.FTZ R9, R9, R0 ;  /* 0x0000000009097221 */ /* 0x002fc20000010000 */
[----:B------:R-:W-:-:S07]  /*10dc0*/  IMAD.MOV.U32 R0, RZ, RZ, -0x800000 ;  /* 0xff800000ff007424 */ /* 0x000fce00078e00ff */
[----:B------:R-:W-:Y:S01]  /*10dd0*/  QGMMA.64x96x32.F32.E4M3.E4M3 R88, R136, gdesc[UR4], R88, gsb0 ;  /* 0x0160000488587df3 */ /* 0x000fe20008000858 */
[----:B------:R-:W-:Y:S01]  /*10de0*/  R2UR UR6, R6 ;  /* 0x00000000060672ca */ /* 0x000fe200000e0000 */
[----:B---3--:R-:W-:Y:S01]  /*10df0*/  FADD.FTZ R12, R12, R3 ;  /* 0x000000030c0c7221 */ /* 0x008fe20000010000 */
[----:B------:R-:W-:Y:S01]  /*10e00*/  R2UR UR7, R7 ;  /* 0x00000000070772ca */ /* 0x000fe200000e0000 */
[----:B------:R-:W0:Y:S01]  /*10e10*/  SHFL.BFLY PT, R2, R9, 0x1, 0x1f ;  /* 0x0c201f0009027f89 */ /* 0x000e2200000e0000 */
[----:B------:R-:W-:Y:S01]  /*10e20*/  IMAD.MOV.U32 R3, RZ, RZ, RZ ;  /* 0x000000ffff037224 */ /* 0x000fe200078e00ff */
[----:B------:R-:W-:Y:S01]  /*10e30*/  MOV R7, RZ ;  /* 0x000000ff00077202 */ /* 0x000fe20000000f00 */
[----:B0-----:R-:W-:-:S01]  /*10e40*/  FADD.FTZ R11, R9, R2 ;  /* 0x00000002090b7221 */ /* 0x001fc20000010000 */
[----:B------:R-:W-:-:S03]  /*10e50*/  IMAD.MOV.U32 R2, RZ, RZ, -0x800000 ;  /* 0xff800000ff027424 */ /* 0x000fc600078e00ff */
[C---:B------:R-:W-:Y:S01]  /*10e60*/  FMUL.FTZ R14, R11.reuse, 0.00390625 ;  /* 0x3b8000000b0e7820 */ /* 0x040fe20000410000 */
[----:B------:R-:W-:-:S04]  /*10e70*/  FSETP.NE.FTZ.AND P1, PT, R11, RZ, PT ;  /* 0x000000ff0b00720b */ /* 0x000fc80003f35000 */
[----:B------:R-:W-:-:S09]  /*10e80*/  FSETP.NE.FTZ.AND P2, PT, R14, RZ, PT ;  /* 0x000000ff0e00720b */ /* 0x000fd20003f55000 */
[----:B------:R-:W-:Y:S01]  /*10e90*/  @P1 MUFU.RCP R3, R11 ;  /* 0x0000000b00031308 */ /* 0x000fe20000001000 */
[----:B------:R-:W-:Y:S02]  /*10ea0*/  WARPGROUP.DEPBAR.LE gsb0, 0x0 ;  /* 0x00008000000079c5 */ /* 0x000fe40000010000 */
[----:B------:R-:W-:-:S06]  /*10eb0*/  WARPGROUP.ARRIVE ;  /* 0x00000000000079c5 */ /* 0x000fcc0000000000 */
[----:B------:R-:W-:Y:S01]  /*10ec0*/  QGMMA.64x96x32.F32.E4M3.E4M3 R88, R140, gdesc[UR4], R88, gsb0 ;  /* 0x016000048c587df3 */ /* 0x000fe20008000858 */
[----:B------:R-:W-:Y:S02]  /*10ed0*/  R2UR UR6, R4 ;  /* 0x00000000040672ca */ /* 0x000fe400000e0000 */
[----:B------:R-:W-:Y:S01]  /*10ee0*/  R2UR UR7, R5 ;  /* 0x00000000050772ca */ /* 0x000fe200000e0000 */
[----:B------:R-:W0:Y:S01]  /*10ef0*/  @P2 MUFU.LG2 R4, R14 ;  /* 0x0000000e00042308 */ /* 0x000e220000000c00 */
[----:B------:R-:W1:Y:S01]  /*10f00*/  SHFL.BFLY PT, R5, R12, 0x1, 0x1f ;  /* 0x0c201f000c057f89 */ /* 0x000e6200000e0000 */
[----:B0-----:R-:W-:Y:S01]  /*10f10*/  @P2 FMUL.FTZ R4, R4, 0.69314718246459960938 ;  /* 0x3f31721804042820 */ /* 0x001fe20000410000 */
[----:B-1----:R-:W-:Y:S01]  /*10f20*/  FADD.FTZ R13, R12, R5 ;  /* 0x000000050c0d7221 */ /* 0x002fe20000010000 */
[----:B------:R-:W-:-:S03]  /*10f30*/  @P2 FMUL.FTZ R5, R42, 0.69314718246459960938 ;  /* 0x3f3172182a052820 */ /* 0x000fc60000410000 */
[C---:B------:R-:W-:Y:S01]  /*10f40*/  FMUL.FTZ R6, R13.reuse, 0.00390625 ;  /* 0x3b8000000d067820 */ /* 0x040fe20000410000 */
[----:B------:R-:W-:Y:S01]  /*10f50*/  FSETP.NE.FTZ.AND P1, PT, R13, RZ, PT ;  /* 0x000000ff0d00720b */ /* 0x000fe20003f35000 */
[----:B------:R-:W-:-:S03]  /*10f60*/  @P2 FFMA.FTZ R0, R5, R38, R4 ;  /* 0x0000002605002223 */ /* 0x000fc60000010004 */
[----:B------:R-:W-:-:S09]  /*10f70*/  FSETP.NE.FTZ.AND P3, PT, R6, RZ, PT ;  /* 0x000000ff0600720b */ /* 0x000fd20003f75000 */
[----:B------:R-:W-:Y:S04]  /*10f80*/  @P1 MUFU.RCP R7, R13 ;  /* 0x0000000d00071308 */ /* 0x000fe80000001000 */
[----:B------:R-:W-:-:S04]  /*10f90*/  @P3 FMUL.FTZ R42, R42, 0.69314718246459960938 ;  /* 0x3f3172182a2a3820 */ /* 0x000fc80000410000 */
[----:B------:R-:W0:Y:S02]  /*10fa0*/  @P3 MUFU.LG2 R6, R6 ;  /* 0x0000000600063308 */ /* 0x000e240000000c00 */
[----:B0-----:R-:W-:-:S04]  /*10fb0*/  @P3 FMUL.FTZ R9, R6, 0.69314718246459960938 ;  /* 0x3f31721806093820 */ /* 0x001fc80000410000 */
[----:B------:R-:W-:Y:S01]  /*10fc0*/  @P3 FFMA.FTZ R2, R42, R54, R9 ;  /* 0x000000362a023223 */ /* 0x000fe20000010009 */
[----:B------:R-:W-:Y:S02]  /*10fd0*/  WARPGROUP.DEPBAR.LE gsb0, 0x0 ;  /* 0x00008000000079c5 */ /* 0x000fe40000010000 */
[----:B------:R-:W-:-:S06]  /*10fe0*/  WARPGROUP.ARRIVE ;  /* 0x00000000000079c5 */ /* 0x000fcc0000000000 */
[----:B------:R-:W-:Y:S01]  /*10ff0*/  QGMMA.64x96x32.F32.E4M3.E4M3 R88, R144, gdesc[UR4], R88, gsb0 ;  /* 0x0160000490587df3 */ /* 0x000fe20008000858 */
[-C--:B--2---:R-:W-:Y:S01]  /*11000*/  FMUL.FTZ R40, R3, R8.reuse ;  /* 0x0000000803287220 */ /* 0x084fe20000410000 */
[----:B------:R-:W-:Y:S01]  /*11010*/  FMUL.FTZ R4, R7, R8 ;  /* 0x0000000807047220 */ /* 0x000fe20000410000 */
[----:B------:R-:W-:Y:S02]  /*11020*/  WARPGROUP.DEPBAR.LE gsb0, 0x0 ;  /* 0x00008000000079c5 */ /* 0x000fe40000010000 */
[----:B------:R-:W-:Y:S05]  /*11030*/  @!P0 BRA `(.L_x_11481) ;  /* 0x0000000000048947 */ /* 0x000fea0003800000 */
[----:B------:R-:W-:Y:S01]  /*11040*/  BPT.TRAP 0x1 ;  /* 0x000000040000795c */ /* 0x000fe20000300000 */
.L_x_11481:
[----:B------:R-:W2:Y:S01]  /*11050*/  LDL.LU R5, [R1+0x20] ;  /* 0x0000200001057983 */ /* 0x000ea20000300800 */
[----:B------:R-:W-:Y:S02]  /*11060*/  VIADD R10, R10, 0x19c60 ;  /* 0x00019c600a0a7836 */ /* 0x000fe40000000000 */
[-C--:B------:R-:W-:Y:S01]  /*11070*/  FMUL.FTZ R3, R88, R40.reuse ;  /* 0x0000002858037220 */ /* 0x080fe20000410000 */
[----:B------:R-:W-:Y:S01]  /*11080*/  FMUL.FTZ R6, R93, R40 ;  /* 0x000000285d067220 */ /* 0x000fe20000410000 */
[----:B------:R-:W3:Y:S04]  /*11090*/  LDL.LU R24, [R1] ;  /* 0x0000000001187983 */ /* 0x000ee80000300800 */
[----:B------:R-:W4:Y:S01]  /*110a0*/  LDL.LU R18, [R1+0x48] ;  /* 0x0000480001127983 */ /* 0x000f220000300800 */
[----:B------:R-:W-:-:S05]  /*110b0*/  VIADD R156, R156, 0x1 ;  /* 0x000000019c9c7836 */ /* 0x000fca0000000000 */
        /* <DEDUP_REMOVED lines=47> */
[----:B--2---:R-:W-:-:S04]  /*113b0*/  PRMT R5, R5, 0x654, R10 ;  /* 0x0000065405057816 */ /* 0x004fc8000000000a */
[----:B------:R0:W-:Y:S01]  /*113c0*/  SYNCS.ARRIVE.TRANS64.RED.A1T0 RZ, [R5+URZ], RZ ;  /* 0x000000ff05ff79a7 */ /* 0x0001e2000810043f */
[----:B----4-:R-:W-:Y:S01]  /*113d0*/  VIADD R18, R18, 0x1 ;  /* 0x0000000112127836 */ /* 0x010fe20000000000 */
[----:B0-----:R-:W-:-:S04]  /*113e0*/  SEL R5, RZ, 0x1, P1 ;  /* 0x00000001ff057807 */ /* 0x001fc80000800000 */
[----:B---3--:R-:W-:Y:S01]  /*113f0*/  LOP3.LUT R24, R24, R5, RZ, 0x3c, !PT ;  /* 0x0000000518187212 */ /* 0x008fe200078e3cff */
[----:B------:R0:W-:Y:S04]  /*11400*/  STL [R1+0x48], R18 ;  /* 0x0000481201007387 */ /* 0x0001e80000100800 */
[----:B------:R0:W-:Y:S01]  /*11410*/  STL [R1], R24 ;  /* 0x0000001801007387 */ /* 0x0001e20000100800 */
[-C--:B------:R-:W-:Y:S01]  /*11420*/  FMUL.FTZ R10, R109, R40.reuse ;  /* 0x000000286d0a7220 */ /* 0x080fe20000410000 */
[----:B------:R-:W-:-:S07]  /*11430*/  FMUL.FTZ R40, R129, R40 ;  /* 0x0000002881287220 */ /* 0x000fce0000410000 */
.L_x_11427:
[----:B------:R-:W2:Y:S01]  /*11440*/  LDL R88, [R1+0x38] ;  /* 0x0000380001587983 */ /* 0x000ea20000100800 */
[----:B------:R-:W1:Y:S01]  /*11450*/  S2UR UR4, SR_CgaCtaId ;  /* 0x00000000000479c3 */ /* 0x000e620000008800 */
[----:B0-----:R-:W-:Y:S01]  /*11460*/  MOV R18, 0x400 ;  /* 0x0000040000127802 */ /* 0x001fe20000000f00 */
[----:B------:R-:W-:Y:S01]  /*11470*/  BSSY B0, `(.L_x_11482) ;  /* 0x0000336000007945 */ /* 0x000fe20003800000 */
[----:B-1----:R-:W-:-:S05]  /*11480*/  IMAD.U32 R4, RZ, RZ, UR4 ;  /* 0x00000004ff047e24 */ /* 0x002fca000f8e00ff */
[----:B------:R0:W-:Y:S01]  /*11490*/  STL [R1+0x20], R4 ;  /* 0x0000200401007387 */ /* 0x0001e20000100800 */
[----:B------:R-:W-:Y:S01]  /*114a0*/  LEA R18, R4, R18, 0x18 ;  /* 0x0000001204127211 */ /* 0x000fe200078ec0ff */
[----:B------:R-:W-:Y:S06]  /*114b0*/  BAR.SYNC.DEFER_BLOCKING 0x5, 0x200 ;  /* 0x0148000000007b1d */ /* 0x000fec0000010000 */
[----:B------:R0:W1:Y:S02]  /*114c0*/  LDS.128 R28, [R18+0x19cd0] ;  /* 0x019cd000121c7984 */ /* 0x0000640000000c00 */
[----:B------:R-:W-:Y:S06]  /*114d0*/  BAR.ARV 0x4, 0x200 ;  /* 0x0108000000007b1d */ /* 0x000fec0000002000 */
[----:B--2---:R-:W-:-:S13]  /*114e0*/  ISETP.NE.AND P1, PT, R88, RZ, PT ;  /* 0x000000ff5800720c */ /* 0x004fda0003f25270 */
[----:B------:R-:W2:Y:S02]  /*114f0*/  @!P1 LDC R88, c[0x0][0xad4] ;  /* 0x0002b500ff589b82 */ /* 0x000ea40000000800 */
[----:B--2---:R0:W-:Y:S01]  /*11500*/  @!P1 STL [R1+0x38], R88 ;  /* 0x0000385801009387 */ /* 0x0041e20000100800 */
[----:B-1----:R-:W-:Y:S05]  /*11510*/  @P0 BRA `(.L_x_11483) ;  /* 0x0000002400e80947 */ /* 0x002fea0003800000 */
[----:B------:R-:W2:Y:S01]  /*11520*/  LDL.LU R5, [R1+0x30] ;  /* 0x0000300001057983 */ /* 0x000ea20000300800 */
[----:B------:R-:W-:Y:S01]  /*11530*/  ULDC.64 UR4, c[0x4][0x70] ;  /* 0x01001c0000047ab9 */ /* 0x000fe20000000a00 */
[----:B------:R-:W-:Y:S02]  /*11540*/  ULDC.64 UR6, c[0x0][0xc08] ;  /* 0x0003020000067ab9 */ /* 0x000fe40000000a00 */
[----:B0-----:R-:W3:Y:S01]  /*11550*/  LDL.LU R4, [R1+0x4c] ;  /* 0x00004c0001047983 */ /* 0x001ee20000300800 */
[----:B-----5:R-:W0:Y:S01]  /*11560*/  S2R R25, SR_TID.X ;  /* 0x0000000000197919 */ /* 0x020e220000002100 */
[----:B------:R-:W-:Y:S01]  /*11570*/  BAR.SYNC.DEFER_BLOCKING 0x1, 0x180 ;  /* 0x0046000000007b1d */ /* 0x000fe20000010000 */
[----:B--2---:R-:W-:Y:S02]  /*11580*/  IMAD.MOV.U32 R44, RZ, RZ, R5 ;  /* 0x000000ffff2c7224 */ /* 0x004fe400078e0005 */
[----:B---3--:R-:W-:Y:S02]  /*11590*/  IMAD.MOV.U32 R43, RZ, RZ, R4 ;  /* 0x000000ffff2b7224 */ /* 0x008fe400078e0004 */
[----:B0-----:R-:W-:-:S05]  /*115a0*/  IMAD.SHL.U32 R4, R25, 0x4, RZ ;  /* 0x0000000419047824 */ /* 0x001fca00078e00ff */
[----:B------:R-:W-:-:S04]  /*115b0*/  LOP3.LUT R4, R4, 0xc, RZ, 0xc0, !PT ;  /* 0x0000000c04047812 */ /* 0x000fc800078ec0ff */
[----:B------:R-:W-:-:S05]  /*115c0*/  IADD3 R4, P0, R4, UR4, RZ ;  /* 0x0000000404047c10 */ /* 0x000fca000ff1e0ff */
[----:B------:R-:W-:Y:S01]  /*115d0*/  IMAD.X R5, RZ, RZ, UR5, P0 ;  /* 0x00000005ff057e24 */ /* 0x000fe200080e06ff */
[----:B------:R-:W-:Y:S01]  /*115e0*/  MOV R50, R44 ;  /* 0x0000002c00327202 */ /* 0x000fe20000000f00 */
[----:B------:R-:W-:Y:S01]  /*115f0*/  IMAD.MOV.U32 R52, RZ, RZ, R43 ;  /* 0x000000ffff347224 */ /* 0x000fe200078e002b */
[----:B------:R-:W-:Y:S02]  /*11600*/  ULDC.64 UR4, c[0x0][0xc00] ;  /* 0x0003000000047ab9 */ /* 0x000fe40000000a00 */
[----:B------:R0:W2:Y:S01]  /*11610*/  LDG.E.CONSTANT R24, desc[UR42][R4.64] ;  /* 0x0000002a04187981 */ /* 0x0000a2000c1e9900 */
[----:B------:R-:W-:-:S03]  /*11620*/  LOP3.LUT P0, R25, R25, 0x3, RZ, 0xc0, !PT ;  /* 0x0000000319197812 */ /* 0x000fc6000780c0ff */
[----:B------:R-:W3:Y:S01]  /*11630*/  LDL R4, [R1+0xac] ;  /* 0x0000ac0001047983 */ /* 0x000ee20000100800 */
[----:B------:R-:W-:Y:S01]  /*11640*/  ISETP.EQ.OR P0, PT, R25, 0x3, !P0 ;  /* 0x000000031900780c */ /* 0x000fe20004702670 */
[----:B------:R-:W-:Y:S02]  /*11650*/  IMAD.MOV.U32 R96, RZ, RZ, R50 ;  /* 0x000000ffff607224 */ /* 0x000fe400078e0032 */
[----:B------:R-:W4:Y:S01]  /*11660*/  LDL.LU R97, [R1+0x3c] ;  /* 0x00003c0001617983 */ /* 0x000f220000300800 */
[----:B------:R-:W-:Y:S01]  /*11670*/  SEL R65, R94, R95, P0 ;  /* 0x0000005f5e417207 */ /* 0x000fe20000000000 */
[----:B------:R-:W-:Y:S01]  /*11680*/  IMAD.MOV.U32 R93, RZ, RZ, R52 ;  /* 0x000000ffff5d7224 */ /* 0x000fe200078e0034 */
[----:B------:R-:W-:Y:S02]  /*11690*/  SEL R94, R95, R94, P0 ;  /* 0x0000005e5f5e7207 */ /* 0x000fe40000000000 */
[----:B------:R-:W4:Y:S01]  /*116a0*/  LDL.LU R95, [R1+0x40] ;  /* 0x00004000015f7983 */ /* 0x000f220000300800 */
[----:B------:R-:W-:-:S02]  /*116b0*/  SEL R25, R3, R38, P0 ;  /* 0x0000002603197207 */ /* 0x000fc40000000000 */
[----:B------:R-:W-:Y:S01]  /*116c0*/  SEL R38, R38, R3, P0 ;  /* 0x0000000326267207 */ /* 0x000fe20000000000 */
[----:B------:R-:W4:Y:S01]  /*116d0*/  LDL R92, [R1+0xa8] ;  /* 0x0000a800015c7983 */ /* 0x000f220000100800 */
[----:B------:R-:W-:Y:S02]  /*116e0*/  SEL R61, R39, R20, P0 ;  /* 0x00000014273d7207 */ /* 0x000fe40000000000 */
[----:B------:R-:W-:Y:S01]  /*116f0*/  SEL R45, R21, R8, P0 ;  /* 0x00000008152d7207 */ /* 0x000fe20000000000 */
[----:B------:R-:W1:Y:S01]  /*11700*/  S2R R3, SR_SWINHI ;  /* 0x0000000000037919 */ /* 0x000e620000002f00 */
[----:B------:R-:W-:Y:S02]  /*11710*/  SEL R46, R8, R21, P0 ;  /* 0x00000015082e7207 */ /* 0x000fe40000000000 */
[----:B------:R-:W-:Y:S01]  /*11720*/  SEL R39, R20, R39, P0 ;  /* 0x0000002714277207 */ /* 0x000fe20000000000 */
[----:B------:R-:W4:Y:S01]  /*11730*/  LDL R91, [R1+0x50] ;  /* 0x00005000015b7983 */ /* 0x000f220000100800 */
[----:B------:R-:W-:-:S02]  /*11740*/  SEL R55, R13, R36, P0 ;  /* 0x000000240d377207 */ /* 0x000fc40000000000 */
[----:B------:R-:W-:Y:S01]  /*11750*/  SEL R53, R35, R12, P0 ;  /* 0x0000000c23357207 */ /* 0x000fe20000000000 */
[----:B------:R-:W4:Y:S01]  /*11760*/  LDL R90, [R1+0x58] ;  /* 0x00005800015a7983 */ /* 0x000f220000100800 */
        /* <DEDUP_REMOVED lines=13> */
[----:B-1----:R-:W-:Y:S02]  /*11840*/  MOV R21, R3 ;  /* 0x0000000300157202 */ /* 0x002fe40000000f00 */
        /* <DEDUP_REMOVED lines=26> */
[----:B---3--:R-:W-:-:S03]  /*119f0*/  IMAD.WIDE R12, R4, 0x2, R20 ;  /* 0x00000002040c7825 */ /* 0x008fc600078e0214 */
[C---:B------:R-:W-:Y:S02]  /*11a00*/  LOP3.LUT R3, R12.reuse, 0x180, RZ, 0xc0, !PT ;  /* 0x000001800c037812 */ /* 0x040fe400078ec0ff */
[----:B------:R-:W-:Y:S02]  /*11a10*/  IADD3 R6, P5, R12, 0x20, RZ ;  /* 0x000000200c067810 */ /* 0x000fe40007fbe0ff */
[----:B------:R-:W-:Y:S02]  /*11a20*/  SHF.R.U64 R3, R3, 0x3, RZ ;  /* 0x0000000303037819 */ /* 0x000fe400000012ff */
[----:B0-----:R-:W-:Y:S02]  /*11a30*/  LOP3.LUT R4, R6, 0x180, RZ, 0xc0, !PT ;  /* 0x0000018006047812 */ /* 0x001fe400078ec0ff */
[C---:B------:R-:W-:Y:S02]  /*11a40*/  IADD3 R8, P4, R12.reuse, 0x3000, RZ ;  /* 0x000030000c087810 */ /* 0x040fe40007f9e0ff */
[----:B------:R-:W-:-:S02]  /*11a50*/  IADD3 R35, P3, R12, 0x3020, RZ ;  /* 0x000030200c237810 */ /* 0x000fc40007f7e0ff */
[C---:B------:R-:W-:Y:S02]  /*11a60*/  IADD3 R85, P2, R12.reuse, 0x6000, RZ ;  /* 0x000060000c557810 */ /* 0x040fe40007f5e0ff */
[----:B------:R-:W-:Y:S02]  /*11a70*/  IADD3 R89, P1, R12, 0x6020, RZ ;  /* 0x000060200c597810 */ /* 0x000fe40007f3e0ff */
[----:B------:R-:W-:Y:S02]  /*11a80*/  LOP3.LUT R12, R3, R12, RZ, 0x3c, !PT ;  /* 0x0000000c030c7212 */ /* 0x000fe400078e3cff */
[----:B------:R-:W-:Y:S02]  /*11a90*/  SHF.R.U64 R3, R4, 0x3, RZ ;  /* 0x0000000304037819 */ /* 0x000fe400000012ff */
[----:B------:R-:W-:Y:S02]  /*11aa0*/  LOP3.LUT R4, R35, 0x180, RZ, 0xc0, !PT ;  /* 0x0000018023047812 */ /* 0x000fe400078ec0ff */
[----:B------:R-:W-:-:S02]  /*11ab0*/  LOP3.LUT R14, R3, R6, RZ, 0x3c, !PT ;  /* 0x00000006030e7212 */ /* 0x000fc400078e3cff */
[----:B------:R-:W-:Y:S02]  /*11ac0*/  LOP3.LUT R3, R8, 0x180, RZ, 0xc0, !PT ;  /* 0x0000018008037812 */ /* 0x000fe400078ec0ff */
[----:B------:R-:W-:Y:S02]  /*11ad0*/  LOP3.LUT R28, R89, 0x180, RZ, 0xc0, !PT ;  /* 0x00000180591c7812 */ /* 0x000fe400078ec0ff */
[----:B------:R-:W-:Y:S02]  /*11ae0*/  SHF.R.U64 R3, R3, 0x3, RZ ;  /* 0x0000000303037819 */ /* 0x000fe400000012ff */
[----:B------:R-:W-:Y:S01]  /*11af0*/  SHF.R.U64 R4, R4, 0x3, RZ ;  /* 0x0000000304047819 */ /* 0x000fe200000012ff */
[----:B------:R-:W-:Y:S01]  /*11b00*/  IMAD.X R9, RZ, RZ, R13, P3 ;  /* 0x000000ffff097224 */ /* 0x000fe200018e060d */
[----:B------:R-:W-:Y:S02]  /*11b10*/  SHF.R.U64 R28, R28, 0x3, RZ ;  /* 0x000000031c1c7819 */ /* 0x000fe400000012ff */
[----:B------:R-:W-:-:S02]  /*11b20*/  LOP3.LUT R10, R3, R8, RZ, 0x3c, !PT ;  /* 0x00000008030a7212 */ /* 0x000fc400078e3cff */
[----:B------:R-:W-:Y:S02]  /*11b30*/  LOP3.LUT R6, R85, 0x180, RZ, 0xc0, !PT ;  /* 0x0000018055067812 */ /* 0x000fe400078ec0ff */
[----:B------:R-:W-:Y:S02]  /*11b40*/  LOP3.LUT R8, R4, R35, RZ, 0x3c, !PT ;  /* 0x0000002304087212 */ /* 0x000fe400078e3cff */
[----:B------:R-:W-:Y:S02]  /*11b50*/  LOP3.LUT R4, R28, R89, RZ, 0x3c, !PT ;  /* 0x000000591c047212 */ /* 0x000fe400078e3cff */
[----:B------:R-:W-:Y:S02]  /*11b60*/  SHF.R.U64 R6, R6, 0x3, RZ ;  /* 0x0000000306067819 */ /* 0x000fe400000012ff */
[----:B------:R-:W-:Y:S02]  /*11b70*/  MOV R28, R8 ;  /* 0x00000008001c7202 */ /* 0x000fe40000000f00 */
[----:B--2---:R0:W-:Y:S01]  /*11b80*/  SHFL.IDX PT, R9, R49, R24, 0x1c1f ;  /* 0x001c1f1831097589 */ /* 0x0041e200000e0000 */
[--C-:B------:R-:W-:Y:S01]  /*11b90*/  IMAD.X R11, RZ, RZ, R13.reuse, P4 ;  /* 0x000000ffff0b7224 */ /* 0x100fe200020e060d */
[----:B------:R-:W-:Y:S01]  /*11ba0*/  LOP3.LUT R6, R6, R85, RZ, 0x3c, !PT ;  /* 0x0000005506067212 */ /* 0x000fe200078e3cff */
[--C-:B------:R-:W-:Y:S01]  /*11bb0*/  IMAD.X R7, RZ, RZ, R13.reuse, P2 ;  /* 0x000000ffff077224 */ /* 0x100fe200010e060d */
[----:B------:R-:W-:Y:S01]  /*11bc0*/  SHFL.IDX PT, R43, R43, R24, 0x1c1f ;  /* 0x001c1f182b2b7589 */ /* 0x000fe200000e0000 */
[--C-:B------:R-:W-:Y:S01]  /*11bd0*/  IMAD.X R15, RZ, RZ, R13.reuse, P5 ;  /* 0x000000ffff0f7224 */ /* 0x100fe200028e060d */
[----:B0-----:R-:W-:Y:S01]  /*11be0*/  LOP3.LUT R49, R24, 0x2, RZ, 0x3c, !PT ;  /* 0x0000000218317812 */ /* 0x001fe200078e3cff */
[----:B------:R-:W-:Y:S01]  /*11bf0*/  IMAD.X R5, RZ, RZ, R13, P1 ;  /* 0x000000ffff057224 */ /* 0x000fe200008e060d */
[----:B------:R-:W-:Y:S01]  /*11c00*/  MOV R86, R10 ;  /* 0x0000000a00567202 */ /* 0x000fe20000000f00 */
        /* <DEDUP_REMOVED lines=8> */
[----:B------:R-:W-:Y:S04]  /*11c90*/  SHFL.IDX PT, R63, R63, R24, 0x1c1f ;  /* 0x001c1f183f3f7589 */ /* 0x000fe800000e0000 */
[----:B------:R-:W-:Y:S04]  /*11ca0*/  SHFL.IDX PT, R65, R65, R24, 0x1c1f ;  /* 0x001c1f1841417589 */ /* 0x000fe800000e0000 */
[----:B------:R-:W-:Y:S04]  /*11cb0*/  SHFL.IDX PT, R8, R81, R24, 0x1c1f ;  /* 0x001c1f1851087589 */ /* 0x000fe800000e0000 */
[----:B------:R-:W-:Y:S04]  /*11cc0*/  SHFL.IDX PT, R7, R83, R24, 0x1c1f ;  /* 0x001c1f1853077589 */ /* 0x000fe800000e0000 */
[----:B------:R-:W1:Y:S04]  /*11cd0*/  SHFL.IDX PT, R38, R38, R49, 0x1c1f ;  /* 0x001c1f3126267589 */ /* 0x000e6800000e0000 */
[----:B------:R-:W-:Y:S04]  /*11ce0*/  SHFL.IDX PT, R51, R46, R49, 0x1c1f ;  /* 0x001c1f312e337589 */ /* 0x000fe800000e0000 */
[----:B------:R0:W2:Y:S04]  /*11cf0*/  SHFL.IDX PT, R50, R41, R49, 0x1c1f ;  /* 0x001c1f3129327589 */ /* 0x0000a800000e0000 */
[----:B------:R-:W3:Y:S04]  /*11d00*/  SHFL.IDX PT, R94, R94, R49, 0x1c1f ;  /* 0x001c1f315e5e7589 */ /* 0x000ee800000e0000 */
[----:B------:R-:W-:Y:S04]  /*11d10*/  SHFL.IDX PT, R27, R27, R24, 0x1c1f ;  /* 0x001c1f181b1b7589 */ /* 0x000fe800000e0000 */
[----:B------:R-:W-:Y:S04]  /*11d20*/  SHFL.IDX PT, R82, R59, R24, 0x1c1f ;  /* 0x001c1f183b527589 */ /* 0x000fe800000e0000 */
[----:B------:R-:W-:Y:S04]  /*11d30*/  SHFL.IDX PT, R67, R67, R24, 0x1c1f ;  /* 0x001c1f1843437589 */ /* 0x000fe800000e0000 */
[----:B------:R-:W-:Y:S04]  /*11d40*/  SHFL.IDX PT, R69, R69, R24, 0x1c1f ;  /* 0x001c1f1845457589 */ /* 0x000fe800000e0000 */
[----:B------:R-:W-:Y:S04]  /*11d50*/  SHFL.IDX PT, R78, R79, R24, 0x1c1f ;  /* 0x001c1f184f4e7589 */ /* 0x000fe800000e0000 */
[----:B------:R-:W4:Y:S04]  /*11d60*/  SHFL.IDX PT, R32, R32, R49, 0x1c1f ;  /* 0x001c1f3120207589 */ /* 0x000f2800000e0000 */
[----:B------:R-:W4:Y:S04]  /*11d70*/  SHFL.IDX PT, R98, R98, R49, 0x1c1f ;  /* 0x001c1f3162627589 */ /* 0x000f2800000e0000 */
[----:B------:R1:W-:Y:S04]  /*11d80*/  SHFL.IDX PT, R83, R40, R49, 0x1c1f ;  /* 0x001c1f3128537589 */ /* 0x0003e800000e0000 */
[----:B------:R-:W4:Y:S04]  /*11d90*/  SHFL.IDX PT, R102, R102, R49, 0x1c1f ;  /* 0x001c1f3166667589 */ /* 0x000f2800000e0000 */
[----:B------:R-:W4:Y:S04]  /*11da0*/  SHFL.IDX PT, R81, R122, R49, 0x1c1f ;  /* 0x001c1f317a517589 */ /* 0x000f2800000e0000 */
[----:B------:R3:W-:Y:S04]  /*11db0*/  SHFL.IDX PT, R58, R47, R24, 0x1c1f ;  /* 0x001c1f182f3a7589 */ /* 0x0007e800000e0000 */
[----:B------:R-:W-:Y:S04]  /*11dc0*/  SHFL.IDX PT, R71, R71, R24, 0x1c1f ;  /* 0x001c1f1847477589 */ /* 0x000fe800000e0000 */
[----:B------:R-:W-:Y:S04]  /*11dd0*/  SHFL.IDX PT, R73, R73, R24, 0x1c1f ;  /* 0x001c1f1849497589 */ /* 0x000fe800000e0000 */
[----:B------:R-:W-:Y:S04]  /*11de0*/  SHFL.IDX PT, R75, R75, R24, 0x1c1f ;  /* 0x001c1f184b4b7589 */ /* 0x000fe800000e0000 */
[----:B------:R-:W4:Y:S04]  /*11df0*/  SHFL.IDX PT, R59, R26, R49, 0x1c1f ;  /* 0x001c1f311a3b7589 */ /* 0x000f2800000e0000 */
[----:B------:R-:W-:Y:S04]  /*11e00*/  SHFL.IDX PT, R79, R34, R49, 0x1c1f ;  /* 0x001c1f31224f7589 */ /* 0x000fe800000e0000 */
[----:B------:R-:W-:Y:S04]  /*11e10*/  SHFL.IDX PT, R110, R110, R49, 0x1c1f ;  /* 0x001c1f316e6e7589 */ /* 0x000fe800000e0000 */
[----:B------:R-:W4:Y:S04]  /*11e20*/  SHFL.IDX PT, R106, R106, R49, 0x1c1f ;  /* 0x001c1f316a6a7589 */ /* 0x000f2800000e0000 */
[----:B------:R-:W4:Y:S04]  /*11e30*/  SHFL.IDX PT, R114, R114, R49, 0x1c1f ;  /* 0x001c1f3172727589 */ /* 0x000f2800000e0000 */
[----:B------:R-:W-:Y:S04]  /*11e40*/  SHFL.IDX PT, R6, R53, R24, 0x1c1f ;  /* 0x001c1f1835067589 */ /* 0x000fe800000e0000 */
[----:B------:R-:W-:Y:S04]  /*11e50*/  SHFL.IDX PT, R5, R57, R24, 0x1c1f ;  /* 0x001c1f1839057589 */ /* 0x000fe800000e0000 */
        /* <DEDUP_REMOVED lines=8> */
[----:B------:R-:W4:Y:S04]  /*11ee0*/  SHFL.IDX PT, R33, R126, R49, 0x1c1f ;  /* 0x001c1f317e217589 */ /* 0x000f2800000e0000 */
[----:B------:R-:W-:Y:S04]  /*11ef0*/  SHFL.IDX PT, R74, R55, R24, 0x1c1f ;  /* 0x001c1f18374a7589 */ /* 0x000fe800000e0000 */
[----:B------:R-:W4:Y:S04]  /*11f00*/  SHFL.IDX PT, R13, R36, R49, 0x1c1f ;  /* 0x001c1f31240d7589 */ /* 0x000f2800000e0000 */
[----:B------:R-:W-:Y:S04]  /*11f10*/  SHFL.IDX PT, R87, R87, R24, 0x1c1f ;  /* 0x001c1f1857577589 */ /* 0x000fe800000e0000 */
[----:B------:R3:W4:Y:S01]  /*11f20*/  SHFL.IDX PT, R134, R134, R49, 0x1c1f ;  /* 0x001c1f3186867589 */ /* 0x00072200000e0000 */
[----:B0-----:R-:W-:-:S02]  /*11f30*/  SEL R41, R43, R44, P0 ;  /* 0x0000002c2b297207 */ /* 0x001fc40000000000 */
[----:B------:R-:W-:Y:S02]  /*11f40*/  SEL R43, R44, R43, P0 ;  /* 0x0000002b2c2b7207 */ /* 0x000fe40000000000 */
[----:B-1----:R-:W-:Y:S02]  /*11f50*/  SEL R40, R25, R38, P0 ;  /* 0x0000002619287207 */ /* 0x002fe40000000000 */
[----:B------:R-:W-:Y:S02]  /*11f60*/  SEL R42, R38, R25, P0 ;  /* 0x00000019262a7207 */ /* 0x000fe40000000000 */
[----:B--2---:R-:W-:Y:S02]  /*11f70*/  SEL R44, R63, R50, P0 ;  /* 0x000000323f2c7207 */ /* 0x004fe40000000000 */
[----:B------:R-:W-:Y:S02]  /*11f80*/  SEL R46, R50, R63, P0 ;  /* 0x0000003f322e7207 */ /* 0x000fe40000000000 */
[----:B---3--:R-:W-:-:S02]  /*11f90*/  SEL R45, R65, R94, P0 ;  /* 0x0000005e412d7207 */ /* 0x008fc40000000000 */
        /* <DEDUP_REMOVED lines=45> */
[----:B------:R-:W-:Y:S02]  /*12270*/  SEL R72, R74, R13, P0 ;  /* 0x0000000d4a487207 */ /* 0x000fe40000000000 */
[----:B------:R-:W-:Y:S01]  /*12280*/  SEL R74, R13, R74, P0 ;  /* 0x0000004a0d4a7207 */ /* 0x000fe20000000000 */
[----:B------:R-:W-:Y:S01]  /*12290*/  STSM.16.M88.4 [R3], R4 ;  /* 0x0000000403007844 */ /* 0x000fe20000000200 */
[----:B------:R-:W-:-:S02]  /*122a0*/  SEL R37, R87, R134, P0 ;  /* 0x0000008657257207 */ /* 0x000fc40000000000 */
[----:B------:R-:W-:Y:S01]  /*122b0*/  SEL R39, R134, R87, P0 ;  /* 0x0000005786277207 */ /* 0x000fe20000000000 */
[----:B------:R0:W-:Y:S01]  /*122c0*/  STSM.16.M88.4 [R35], R8 ;  /* 0x0000000823007844 */ /* 0x0001e20000000200 */
        /* <DEDUP_REMOVED lines=11> */
[----:B0-----:R-:W-:Y:S02]  /*12380*/  F2FP.BF16.F32.PACK_AB R35, R79, R78 ;  /* 0x0000004e4f23723e */ /* 0x001fe400000010ff */
[----:B------:R-:W-:Y:S02]  /*12390*/  F2FP.BF16.F32.PACK_AB R4, R81, R80 ;  /* 0x000000505104723e */ /* 0x000fe400000010ff */
        /* <DEDUP_REMOVED lines=8> */
[----:B------:R-:W-:-:S04]  /*12420*/  ISETP.NE.U32.AND P0, PT, RZ, UR4, PT ;  /* 0x00000004ff007c0c */ /* 0x000fc8000bf05070 */
[----:B------:R-:W-:Y:S01]  /*12430*/  ISETP.NE.AND.EX P0, PT, RZ, UR5, PT, P0 ;  /* 0x00000005ff007c0c */ /* 0x000fe2000bf05300 */
[----:B------:R-:W-:Y:S01]  /*12440*/  IMAD.MOV.U32 R3, RZ, RZ, RZ ;  /* 0x000000ffff037224 */ /* 0x000fe200078e00ff */
[----:B------:R-:W-:Y:S01]  /*12450*/  IADD3 R8, P1, R97, UR4, RZ ;  /* 0x0000000461087c10 */ /* 0x000fe2000ff3e0ff */
[----:B0-----:R-:W0:Y:S03]  /*12460*/  LDC R84, c[0x0][0xbe8] ;  /* 0x0002fa00ff547b82 */ /* 0x001e260000000800 */
[----:B------:R-:W-:Y:S02]  /*12470*/  IADD3.X R9, R95, UR5, RZ, P1, !PT ;  /* 0x000000055f097c10 */ /* 0x000fe40008ffe4ff */
[----:B------:R-:W-:-:S03]  /*12480*/  ISETP.GT.AND P3, PT, R88, 0x1, PT ;  /* 0x000000015800780c */ /* 0x000fc60003f64270 */
[----:B------:R-:W2:Y:S02]  /*12490*/  LDC.64 R14, c[0x0][0xba8] ;  /* 0x0002ea00ff0e7b82 */ /* 0x000ea40000000a00 */
[----:B------:R-:W3:Y:S01]  /*124a0*/  @P0 LDG.E R3, desc[UR42][R8.64] ;  /* 0x0000002a08030981 */ /* 0x000ee2000c1e1900 */
[----:B------:R-:W-:-:S04]  /*124b0*/  MOV R24, 0x9b8 ;  /* 0x000009b800187802 */ /* 0x000fc80000000f00 */
[----:B------:R-:W-:-:S04]  /*124c0*/  SEL R24, R24, 0x978, P3 ;  /* 0x0000097818187807 */ /* 0x000fc80001800000 */
[----:B-1----:R-:W1:Y:S01]  /*124d0*/  LDC.64 R6, c[0x0][R24+0x220] ;  /* 0x0000880018067b82 */ /* 0x002e620000000a00 */
[----:B------:R-:W-:-:S07]  /*124e0*/  ISETP.NE.U32.AND P1, PT, RZ, UR6, PT ;  /* 0x00000006ff007c0c */ /* 0x000fce000bf25070 */
[----:B------:R-:W4:Y:S01]  /*124f0*/  LDC.64 R10, c[0x0][R24+0x218] ;  /* 0x00008600180a7b82 */ /* 0x000f220000000a00 */
[----:B------:R-:W-:Y:S02]  /*12500*/  ISETP.NE.AND.EX P1, PT, RZ, UR7, PT, P1 ;  /* 0x00000007ff007c0c */ /* 0x000fe4000bf25310 */
[----:B0-----:R-:W-:-:S05]  /*12510*/  ISETP.NE.AND P4, PT, R84, 0x1, PT ;  /* 0x000000015400780c */ /* 0x001fca0003f85270 */
[----:B------:R-:W0:Y:S06]  /*12520*/  LDC.64 R12, c[0x0][R24+0x228] ;  /* 0x00008a00180c7b82 */ /* 0x000e2c0000000a00 */
[----:B------:R-:W-:Y:S01]  /*12530*/  @P1 IADD3 R4, P2, R97, UR6, RZ ;  /* 0x0000000661041c10 */ /* 0x000fe2000ff5e0ff */
[----:B------:R-:W-:Y:S01]  /*12540*/  ULDC UR6, c[0x0][0xa88] ;  /* 0x0002a20000067ab9 */ /* 0x000fe20000000800 */
[----:B------:R-:W3:Y:S01]  /*12550*/  @P4 LDC R26, c[0x0][0xbec] ;  /* 0x0002fb00ff1a4b82 */ /* 0x000ee20000000800 */
[----:B------:R-:W-:Y:S01]  /*12560*/  IMAD.U32 R27, RZ, RZ, UR6 ;  /* 0x00000006ff1b7e24 */ /* 0x000fe2000f8e00ff */
[----:B------:R-:W-:-:S05]  /*12570*/  @P1 IADD3.X R5, R95, UR7, RZ, P2, !PT ;  /* 0x000000075f051c10 */ /* 0x000fca00097fe4ff */
[----:B------:R2:W5:Y:S01]  /*12580*/  @P1 LDG.E R27, desc[UR42][R4.64] ;  /* 0x0000002a041b1981 */ /* 0x000562000c1e1900 */
[----:B------:R-:W-:Y:S01]  /*12590*/  ISETP.NE.U32.AND P2, PT, RZ, UR4, PT ;  /* 0x00000004ff007c0c */ /* 0x000fe2000bf45070 */
[----:B------:R-:W3:Y:S08]  /*125a0*/  @P4 LDC R87, c[0x0][0xbf0] ;  /* 0x0002fc00ff574b82 */ /* 0x000ef00000000800 */
[----:B--2---:R2:W2:Y:S01]  /*125b0*/  LDC.64 R4, c[0x0][R24+0x210] ;  /* 0x0000840018047b82 */ /* 0x0044a20000000a00 */
[----:B------:R-:W-:-:S04]  /*125c0*/  ISETP.NE.AND.EX P2, PT, RZ, UR5, PT, P2 ;  /* 0x00000005ff007c0c */ /* 0x000fc8000bf45320 */
[----:B------:R-:W-:Y:S02]  /*125d0*/  SEL R28, R96, RZ, !P2 ;  /* 0x000000ff601c7207 */ /* 0x000fe40005000000 */
[----:B------:R-:W-:Y:S01]  /*125e0*/  SEL R25, R93, RZ, !P2 ;  /* 0x000000ff5d197207 */ /* 0x000fe20005000000 */
[----:B------:R-:W2:Y:S02]  /*125f0*/  @!P3 LDC R14, c[0x0][0xb50] ;  /* 0x0002d400ff0ebb82 */ /* 0x000ea40000000800 */
[----:B-1----:R-:W-:-:S04]  /*12600*/  IMAD R7, R7, R28, RZ ;  /* 0x0000001c07077224 */ /* 0x002fc800078e02ff */
[----:B------:R-:W-:Y:S02]  /*12610*/  IMAD R85, R6, R25, R7 ;  /* 0x0000001906557224 */ /* 0x000fe400078e0207 */
[-C--:B----4-:R-:W-:Y:S01]  /*12620*/  IMAD R35, R11, R22.reuse, RZ ;  /* 0x000000160b237224 */ /* 0x090fe200078e02ff */
[----:B------:R-:W-:Y:S01]  /*12630*/  SEL R33, R90, RZ, P3 ;  /* 0x000000ff5a217207 */ /* 0x000fe20001800000 */
[----:B------:R-:W-:Y:S01]  /*12640*/  IMAD.WIDE.U32 R10, R10, R22, RZ ;  /* 0x000000160a0a7225 */ /* 0x000fe200078e00ff */
[----:B------:R-:W1:Y:S03]  /*12650*/  @!P3 LDC R15, c[0x0][0xb54] ;  /* 0x0002d500ff0fbb82 */ /* 0x000e660000000800 */
[----:B------:R-:W-:-:S04]  /*12660*/  IMAD.WIDE.U32 R6, R6, R28, RZ ;  /* 0x0000001c06067225 */ /* 0x000fc800078e00ff */
[----:B------:R-:W-:Y:S02]  /*12670*/  IMAD R25, R91, 0xc0, R92 ;  /* 0x000000c05b197824 */ /* 0x000fe400078e025c */
[----:B------:R-:W-:Y:S02]  /*12680*/  IMAD.IADD R85, R7, 0x1, R85 ;  /* 0x0000000107557824 */ /* 0x000fe400078e0255 */
[----:B------:R-:W-:Y:S02]  /*12690*/  IMAD.MOV.U32 R7, RZ, RZ, R25 ;  /* 0x000000ffff077224 */ /* 0x000fe400078e0019 */
[----:B------:R-:W-:Y:S02]  /*126a0*/  IMAD.IADD R11, R11, 0x1, R35 ;  /* 0x000000010b0b7824 */ /* 0x000fe400078e0223 */
[-C--:B0-----:R-:W-:Y:S02]  /*126b0*/  IMAD R35, R13, R33.reuse, RZ ;  /* 0x000000210d237224 */ /* 0x081fe400078e02ff */
[----:B------:R-:W-:-:S04]  /*126c0*/  IMAD.WIDE.U32 R12, R12, R33, RZ ;  /* 0x000000210c0c7225 */ /* 0x000fc800078e00ff */
[----:B------:R-:W-:Y:S01]  /*126d0*/  IMAD.IADD R35, R13, 0x1, R35 ;  /* 0x000000010d237824 */ /* 0x000fe200078e0223 */
[--C-:B---3--:R-:W-:Y:S01]  /*126e0*/  IADD3 R10, P2, P5, R6, R10, R3.reuse ;  /* 0x0000000a060a7210 */ /* 0x108fe20007d5e003 */
[----:B------:R-:W-:Y:S01]  /*126f0*/  @P4 IMAD.HI.U32 R6, R25, R26, RZ ;  /* 0x0000001a19064227 */ /* 0x000fe200078e00ff */
[----:B------:R-:W-:-:S04]  /*12700*/  SHF.R.S32.HI R86, RZ, 0x1f, R3 ;  /* 0x0000001fff567819 */ /* 0x000fc80000011403 */
[----:B------:R-:W-:Y:S02]  /*12710*/  @P4 SHF.R.U32.HI R7, RZ, R87, R6 ;  /* 0x00000057ff074219 */ /* 0x000fe40000011606 */
[----:B------:R-:W-:-:S03]  /*12720*/  IADD3.X R11, R85, R11, R86, P2, P5 ;  /* 0x0000000b550b7210 */ /* 0x000fc600017ea456 */
[--C-:B--2---:R-:W-:Y:S01]  /*12730*/  IMAD.MOV R24, RZ, RZ, -R7.reuse ;  /* 0x000000ffff187224 */ /* 0x104fe200078e0a07 */
[----:B------:R-:W-:Y:S02]  /*12740*/  IADD3 R12, P2, P5, R7, R10, R12 ;  /* 0x0000000a070c7210 */ /* 0x000fe40007d5e00c */
[----:B------:R-:W-:Y:S01]  /*12750*/  SHF.R.S32.HI R6, RZ, 0x1f, R7 ;  /* 0x0000001fff067819 */ /* 0x000fe20000011407 */
[----:B------:R-:W-:-:S03]  /*12760*/  IMAD R7, R84, R24, R25 ;  /* 0x0000001854077224 */ /* 0x000fc600078e0219 */
[----:B------:R-:W-:Y:S01]  /*12770*/  IADD3.X R13, R6, R11, R35, P2, P5 ;  /* 0x0000000b060d7210 */ /* 0x000fe200017ea423 */
[-C--:B------:R-:W-:Y:S01]  /*12780*/  IMAD R5, R5, R7.reuse, RZ ;  /* 0x0000000705057224 */ /* 0x080fe200078e02ff */
[----:B------:R-:W-:Y:S01]  /*12790*/  SHF.R.S32.HI R11, RZ, 0x1f, R7 ;  /* 0x0000001fff0b7819 */ /* 0x000fe20000011407 */
[----:B------:R-:W-:-:S04]  /*127a0*/  IMAD.WIDE.U32 R12, R4, R7, R12 ;  /* 0x00000007040c7225 */ /* 0x000fc800078e000c */
[----:B------:R-:W-:Y:S01]  /*127b0*/  IMAD R5, R4, R11, R5 ;  /* 0x0000000b04057224 */ /* 0x000fe200078e0205 */
[----:B------:R-:W-:-:S03]  /*127c0*/  LEA R14, P2, R12, R14, 0x2 ;  /* 0x0000000e0c0e7211 */ /* 0x000fc600078410ff */
[----:B------:R-:W-:-:S05]  /*127d0*/  IMAD.IADD R4, R13, 0x1, R5 ;  /* 0x000000010d047824 */ /* 0x000fca00078e0205 */
[----:B-1----:R-:W-:Y:S01]  /*127e0*/  LEA.HI.X R15, R12, R15, R4, 0x2, P2 ;  /* 0x0000000f0c0f7211 */ /* 0x002fe200010f1404 */
[----:B------:R-:W-:Y:S06]  /*127f0*/  @P1 BRA `(.L_x_11484) ;  /* 0x0000000000101947 */ /* 0x000fec0003800000 */
[----:B------:R-:W-:Y:S05]  /*12800*/  @!P0 BRA `(.L_x_11484) ;  /* 0x00000000000c8947 */ /* 0x000fea0003800000 */
[----:B------:R-:W2:Y:S04]  /*12810*/  LDG.E R4, desc[UR42][R8.64] ;  /* 0x0000002a08047981 */ /* 0x000ea8000c1e1900 */
[----:B-----5:R-:W2:Y:S02]  /*12820*/  LDG.E R27, desc[UR42][R8.64+0x4] ;  /* 0x0000042a081b7981 */ /* 0x020ea4000c1e1900 */
[----:B--2---:R-:W-:-:S07]  /*12830*/  IMAD.IADD R27, R27, 0x1, -R4 ;  /* 0x000000011b1b7824 */ /* 0x004fce00078e0a04 */
.L_x_11484:
[----:B------:R-:W2:Y:S01]  /*12840*/  LDL R8, [R1+0xa4] ;  /* 0x0000a40001087983 */ /* 0x000ea20000100800 */
[----:B------:R-:W0:Y:S03]  /*12850*/  S2R R4, SR_TID.X ;  /* 0x0000000000047919 */ /* 0x000e260000002100 */
[----:B------:R-:W-:Y:S04]  /*12860*/  SHFL.IDX PT, R5, R15, RZ, 0x1c1f ;  /* 0x001c1fff0f057589 */ /* 0x000fe800000e0000 */
[----:B------:R-:W-:Y:S04]  /*12870*/  SHFL.IDX PT, R6, R14, 0x1, 0x1c1f ;  /* 0x003c1f000e067f89 */ /* 0x000fe800000e0000 */
[----:B------:R-:W-:Y:S01]  /*12880*/  SHFL.IDX PT, R7, R15, 0x1, 0x1c1f ;  /* 0x003c1f000f077f89 */ /* 0x000fe200000e0000 */
[----:B0-----:R-:W-:-:S05]  /*12890*/  VIADD R10, R4, 0xffffff80 ;  /* 0xffffff80040a7836 */ /* 0x001fca0000000000 */
[----:B------:R-:W-:-:S04]  /*128a0*/  SHF.R.S32.HI R9, RZ, 0x1f, R10 ;  /* 0x0000001fff097819 */ /* 0x000fc8000001140a */
[----:B------:R-:W-:Y:S01]  /*128b0*/  LEA.HI R9, R9, R10, RZ, 0x7 ;  /* 0x0000000a09097211 */ /* 0x000fe200078f38ff */
[----:B------:R-:W0:Y:S03]  /*128c0*/  SHFL.IDX PT, R4, R14, RZ, 0x1c1f ;  /* 0x001c1fff0e047589 */ /* 0x000e2600000e0000 */
[----:B------:R-:W-:Y:S01]  /*128d0*/  LOP3.LUT R9, R9, 0xffffff80, RZ, 0xc0, !PT ;  /* 0xffffff8009097812 */ /* 0x000fe200078ec0ff */
[----:B-----5:R-:W-:-:S04]  /*128e0*/  IMAD R85, R27, R84, RZ ;  /* 0x000000541b557224 */ /* 0x020fc800078e02ff */
[----:B------:R-:W-:-:S05]  /*128f0*/  IMAD.IADD R9, R10, 0x1, -R9 ;  /* 0x000000010a097824 */ /* 0x000fca00078e0a09 */
[----:B------:R-:W-:Y:S01]  /*12900*/  LOP3.LUT P0, RZ, R9, 0x3, RZ, 0xc0, !PT ;  /* 0x0000000309ff7812 */ /* 0x000fe2000780c0ff */
[----:B--2---:R-:W-:-:S04]  /*12910*/  IMAD R8, R91, 0xc0, R8 ;  /* 0x000000c05b087824 */ /* 0x004fc800078e0208 */
[C---:B------:R-:W-:Y:S01]  /*12920*/  VIADD R10, R8.reuse, 0x8 ;  /* 0x00000008080a7836 */ /* 0x040fe20000000000 */
[----:B------:R-:W-:-:S04]  /*12930*/  ISETP.GE.OR P1, PT, R8, R85, P0 ;  /* 0x000000550800720c */ /* 0x000fc80000726670 */
[----:B------:R-:W-:-:S09]  /*12940*/  ISETP.GE.OR P0, PT, R10, R85, P0 ;  /* 0x000000550a00720c */ /* 0x000fd20000706670 */
[----:B0-----:R0:W-:Y:S04]  /*12950*/  @!P1 ST.E desc[UR42][R4.64], R0 ;  /* 0x0000000004009985 */ /* 0x0011e8000c10192a */
[----:B------:R0:W-:Y:S01]  /*12960*/  @!P0 ST.E desc[UR42][R6.64], R2 ;  /* 0x0000000206008985 */ /* 0x0001e2000c10192a */
[----:B------:R-:W-:Y:S05]  /*12970*/  @P3 BRA `(.L_x_11485) ;  /* 0x00000008001c3947 */ /* 0x000fea0003800000 */
[----:B------:R-:W2:Y:S01]  /*12980*/  LDL R87, [R1+0x34] ;  /* 0x0000340001577983 */ /* 0x000ea20000100800 */
[----:B------:R-:W1:Y:S01]  /*12990*/  @P4 LDC R43, c[0x0][0xbec] ;  /* 0x0002fb00ff2b4b82 */ /* 0x000e620000000800 */
[----:B------:R-:W-:Y:S02]  /*129a0*/  ULDC.64 UR4, c[0x0][0xaa0] ;  /* 0x0002a80000047ab9 */ /* 0x000fe40000000a00 */
[----:B------:R-:W5:Y:S04]  /*129b0*/  LDL R49, [R1+0xb4] ;  /* 0x0000b40001317983 */ /* 0x000f680000100800 */
[----:B------:R-:W5:Y:S01]  /*129c0*/  LDL R48, [R1+0x54] ;  /* 0x0000540001307983 */ /* 0x000f620000100800 */
[----:B------:R-:W3:Y:S03]  /*129d0*/  @P4 LDC R45, c[0x0][0xbf0] ;  /* 0x0002fc00ff2d4b82 */ /* 0x000ee60000000800 */
[----:B------:R-:W5:Y:S04]  /*129e0*/  LDL R47, [R1+0xb0] ;  /* 0x0000b000012f7983 */ /* 0x000f680000100800 */
[----:B------:R-:W5:Y:S01]  /*129f0*/  LDL R46, [R1+0x60] ;  /* 0x00006000012e7983 */ /* 0x000f620000100800 */
[----:B------:R-:W4:Y:S01]  /*12a00*/  S2R R9, SR_TID.X ;  /* 0x0000000000097919 */ /* 0x000f220000002100 */
[----:B------:R-:W-:Y:S01]  /*12a10*/  IMAD R86, R86, UR4, RZ ;  /* 0x0000000456567c24 */ /* 0x000fe2000f8e02ff */
[----:B----4-:R-:W-:-:S04]  /*12a20*/  IADD3 R89, R9, -0x80, RZ ;  /* 0xffffff8009597810 */ /* 0x010fc80007ffe0ff */
[----:B------:R-:W-:-:S04]  /*12a30*/  SHF.R.S32.HI R88, RZ, 0x1f, R89 ;  /* 0x0000001fff587819 */ /* 0x000fc80000011459 */
[----:B------:R-:W-:-:S04]  /*12a40*/  LEA.HI R88, R88, R89, RZ, 0x2 ;  /* 0x0000005958587211 */ /* 0x000fc800078f10ff */
[----:B------:R-:W-:Y:S02]  /*12a50*/  SHF.R.S32.HI R88, RZ, 0x2, R88 ;  /* 0x00000002ff587819 */ /* 0x000fe40000011458 */
[----:B------:R-:W-:-:S04]  /*12a60*/  SHF.R.S32.HI R40, RZ, 0x1f, R89 ;  /* 0x0000001fff287819 */ /* 0x000fc80000011459 */
[----:B------:R-:W-:-:S04]  /*12a70*/  LEA.HI R40, R40, R89, RZ, 0x2 ;  /* 0x0000005928287211 */ /* 0x000fc800078f10ff */
[----:B------:R-:W-:Y:S01]  /*12a80*/  LOP3.LUT R40, R40, 0xfffffffc, RZ, 0xc0, !PT ;  /* 0xfffffffc28287812 */ /* 0x000fe200078ec0ff */
[C---:B------:R-:W-:Y:S02]  /*12a90*/  IMAD R41, R3.reuse, UR5, R86 ;  /* 0x0000000503297c24 */ /* 0x040fe4000f8e0256 */
[----:B0-----:R-:W-:Y:S01]  /*12aa0*/  IMAD.WIDE.U32 R2, R3, UR4, RZ ;  /* 0x0000000403027c25 */ /* 0x001fe2000f8e00ff */
[----:B------:R-:W-:-:S03]  /*12ab0*/  ULDC.64 UR4, c[0x0][0xae8] ;  /* 0x0002ba0000047ab9 */ /* 0x000fc60000000a00 */
[----:B------:R-:W-:Y:S02]  /*12ac0*/  IMAD.IADD R40, R89, 0x1, -R40 ;  /* 0x0000000159287824 */ /* 0x000fe400078e0a28 */
        /* <DEDUP_REMOVED lines=10> */
[----:B------:R-:W-:Y:S01]  /*12b70*/  IMAD R44, R91, 0xc0, R88 ;  /* 0x000000c05b2c7824 */ /* 0x000fe200078e0258 */
[----:B------:R-:W-:Y:S01]  /*12b80*/  BSSY B1, `(.L_x_11486) ;  /* 0x0000053000017945 */ /* 0x000fe20003800000 */
[----:B--2---:R-:W-:-:S04]  /*12b90*/  IMAD R5, R88, 0x20, R87 ;  /* 0x0000002058057824 */ /* 0x004fc800078e0257 */
[----:B------:R-:W-:-:S03]  /*12ba0*/  IMAD.WIDE R20, R5, 0x2, R20 ;  /* 0x0000000205147825 */ /* 0x000fc600078e0214 */
[C---:B------:R-:W-:Y:S02]  /*12bb0*/  IADD3 R5, P5, R20.reuse, 0x7800, RZ ;  /* 0x0000780014057810 */ /* 0x040fe40007fbe0ff */
[----:B------:R-:W-:Y:S02]  /*12bc0*/  LOP3.LUT R7, R20, 0x180, RZ, 0xc0, !PT ;  /* 0x0000018014077812 */ /* 0x000fe400078ec0ff */
[----:B------:R-:W-:Y:S02]  /*12bd0*/  LOP3.LUT R0, R5, 0x180, RZ, 0xc0, !PT ;  /* 0x0000018005007812 */ /* 0x000fe400078ec0ff */
[----:B------:R-:W-:Y:S02]  /*12be0*/  SHF.R.U64 R7, R7, 0x3, RZ ;  /* 0x0000000307077819 */ /* 0x000fe400000012ff */
[----:B------:R-:W-:Y:S02]  /*12bf0*/  SHF.R.U64 R0, R0, 0x3, RZ ;  /* 0x0000000300007819 */ /* 0x000fe400000012ff */
[----:B------:R-:W-:-:S02]  /*12c00*/  IADD3 R9, P0, R20, 0x1800, RZ ;  /* 0x0000180014097810 */ /* 0x000fc40007f1e0ff */
[C---:B------:R-:W-:Y:S02]  /*12c10*/  IADD3 R13, P1, R20.reuse, 0x3000, RZ ;  /* 0x00003000140d7810 */ /* 0x040fe40007f3e0ff */
[C---:B------:R-:W-:Y:S02]  /*12c20*/  IADD3 R25, P2, R20.reuse, 0x4800, RZ ;  /* 0x0000480014197810 */ /* 0x040fe40007f5e0ff */
[----:B------:R-:W-:Y:S02]  /*12c30*/  IADD3 R33, P3, R20, 0x6000, RZ ;  /* 0x0000600014217810 */ /* 0x000fe40007f7e0ff */
[----:B------:R-:W-:Y:S02]  /*12c40*/  LOP3.LUT R20, R7, R20, RZ, 0x3c, !PT ;  /* 0x0000001407147212 */ /* 0x000fe400078e3cff */
[----:B------:R-:W-:Y:S01]  /*12c50*/  LOP3.LUT R36, R0, R5, RZ, 0x3c, !PT ;  /* 0x0000000500247212 */ /* 0x000fe200078e3cff */
[----:B------:R-:W-:Y:S01]  /*12c60*/  IMAD R0, R40, 0x60, R88 ;  /* 0x0000006028007824 */ /* 0x000fe200078e0258 */
[----:B------:R-:W-:Y:S01]  /*12c70*/  LOP3.LUT R8, R9, 0x180, RZ, 0xc0, !PT ;  /* 0x0000018009087812 */ /* 0x000fe200078ec0ff */
[----:B------:R0:W5:Y:S01]  /*12c80*/  LD.E.128 R4, desc[UR42][R20.64] ;  /* 0x0000002a14047980 */ /* 0x000162000c101d00 */
[----:B------:R-:W-:-:S02]  /*12c90*/  LOP3.LUT R12, R13, 0x180, RZ, 0xc0, !PT ;  /* 0x000001800d0c7812 */ /* 0x000fc400078ec0ff */
[----:B------:R-:W-:Y:S02]  /*12ca0*/  LOP3.LUT R24, R25, 0x180, RZ, 0xc0, !PT ;  /* 0x0000018019187812 */ /* 0x000fe400078ec0ff */
[----:B------:R-:W-:Y:S02]  /*12cb0*/  LOP3.LUT R32, R33, 0x180, RZ, 0xc0, !PT ;  /* 0x0000018021207812 */ /* 0x000fe400078ec0ff */
[----:B------:R-:W-:Y:S01]  /*12cc0*/  SHF.R.U64 R8, R8, 0x3, RZ ;  /* 0x0000000308087819 */ /* 0x000fe200000012ff */
[----:B0-----:R-:W-:Y:S01]  /*12cd0*/  IMAD R20, R91, 0xc0, R0 ;  /* 0x000000c05b147824 */ /* 0x001fe200078e0200 */
[----:B------:R-:W-:Y:S02]  /*12ce0*/  SHF.R.U64 R12, R12, 0x3, RZ ;  /* 0x000000030c0c7819 */ /* 0x000fe400000012ff */
[----:B------:R-:W-:Y:S02]  /*12cf0*/  SHF.R.U64 R24, R24, 0x3, RZ ;  /* 0x0000000318187819 */ /* 0x000fe400000012ff */
[----:B------:R-:W-:Y:S01]  /*12d00*/  SHF.R.U64 R32, R32, 0x3, RZ ;  /* 0x0000000320207819 */ /* 0x000fe200000012ff */
[----:B-1----:R-:W-:Y:S01]  /*12d10*/  @P4 IMAD.HI.U32 R0, R20, R43, RZ ;  /* 0x0000002b14004227 */ /* 0x002fe200078e00ff */
[----:B------:R-:W-:-:S02]  /*12d20*/  LOP3.LUT R8, R8, R9, RZ, 0x3c, !PT ;  /* 0x0000000908087212 */ /* 0x000fc400078e3cff */
[----:B------:R-:W-:Y:S01]  /*12d30*/  LOP3.LUT R12, R12, R13, RZ, 0x3c, !PT ;  /* 0x0000000d0c0c7212 */ /* 0x000fe200078e3cff */
[--C-:B------:R-:W-:Y:S01]  /*12d40*/  IMAD.X R9, RZ, RZ, R21.reuse, P0 ;  /* 0x000000ffff097224 */ /* 0x100fe200000e0615 */
[----:B------:R-:W-:Y:S01]  /*12d50*/  LOP3.LUT R24, R24, R25, RZ, 0x3c, !PT ;  /* 0x0000001918187212 */ /* 0x000fe200078e3cff */
[--C-:B------:R-:W-:Y:S01]  /*12d60*/  IMAD.X R13, RZ, RZ, R21.reuse, P1 ;  /* 0x000000ffff0d7224 */ /* 0x100fe200008e0615 */
[----:B------:R-:W-:Y:S01]  /*12d70*/  LOP3.LUT R32, R32, R33, RZ, 0x3c, !PT ;  /* 0x0000002120207212 */ /* 0x000fe200078e3cff */
[--C-:B------:R-:W-:Y:S02]  /*12d80*/  IMAD.X R25, RZ, RZ, R21.reuse, P2 ;  /* 0x000000ffff197224 */ /* 0x100fe400010e0615 */
[--C-:B------:R-:W-:Y:S01]  /*12d90*/  IMAD.X R33, RZ, RZ, R21.reuse, P3 ;  /* 0x000000ffff217224 */ /* 0x100fe200018e0615 */
[----:B------:R-:W5:Y:S01]  /*12da0*/  LD.E.128 R8, desc[UR42][R8.64] ;  /* 0x0000002a08087980 */ /* 0x000f62000c101d00 */
[----:B------:R-:W-:Y:S02]  /*12db0*/  IMAD.X R37, RZ, RZ, R21, P5 ;  /* 0x000000ffff257224 */ /* 0x000fe400028e0615 */
[----:B------:R-:W-:Y:S01]  /*12dc0*/  IMAD.MOV.U32 R21, RZ, RZ, R20 ;  /* 0x000000ffff157224 */ /* 0x000fe200078e0014 */
[----:B---3--:R-:W-:Y:S01]  /*12dd0*/  @P4 SHF.R.U32.HI R21, RZ, R45, R0 ;  /* 0x0000002dff154219 */ /* 0x008fe20000011600 */
[----:B------:R-:W5:Y:S03]  /*12de0*/  LD.E.128 R12, desc[UR42][R12.64] ;  /* 0x0000002a0c0c7980 */ /* 0x000f66000c101d00 */
[--C-:B------:R-:W-:Y:S01]  /*12df0*/  SHF.R.S32.HI R0, RZ, 0x1f, R21.reuse ;  /* 0x0000001fff007819 */ /* 0x100fe20000011415 */
[----:B------:R-:W-:Y:S01]  /*12e00*/  IMAD.MOV R43, RZ, RZ, -R21 ;  /* 0x000000ffff2b7224 */ /* 0x000fe200078e0a15 */
[----:B------:R-:W5:Y:S03]  /*12e10*/  LD.E.128 R24, desc[UR42][R24.64] ;  /* 0x0000002a18187980 */ /* 0x000f66000c101d00 */
[----:B------:R-:W-:Y:S01]  /*12e20*/  IMAD R0, R0, UR4, RZ ;  /* 0x0000000400007c24 */ /* 0x000fe2000f8e02ff */
[----:B------:R-:W5:Y:S01]  /*12e30*/  LD.E.128 R32, desc[UR42][R32.64] ;  /* 0x0000002a20207980 */ /* 0x000f62000c101d00 */
[----:B------:R-:W-:-:S02]  /*12e40*/  IMAD R41, R84, R43, R20 ;  /* 0x0000002b54297224 */ /* 0x000fc400078e0214 */
[C---:B------:R-:W-:Y:S01]  /*12e50*/  IMAD R43, R21.reuse, UR5, R0 ;  /* 0x00000005152b7c24 */ /* 0x040fe2000f8e0200 */
[----:B------:R-:W5:Y:S01]  /*12e60*/  LD.E.128 R36, desc[UR42][R36.64] ;  /* 0x0000002a24247980 */ /* 0x000f62000c101d00 */
[----:B------:R-:W-:Y:S01]  /*12e70*/  IMAD.WIDE.U32 R2, R21, UR4, R2 ;  /* 0x0000000415027c25 */ /* 0x000fe2000f8e0002 */
[----:B------:R-:W-:Y:S01]  /*12e80*/  SHF.R.S32.HI R0, RZ, 0x1f, R41 ;  /* 0x0000001fff007819 */ /* 0x000fe20000011429 */
[----:B------:R-:W-:Y:S01]  /*12e90*/  ULDC.64 UR4, c[0x0][0xad8] ;  /* 0x0002b60000047ab9 */ /* 0x000fe20000000a00 */
        /* <DEDUP_REMOVED lines=8> */
[----:B------:R-:W-:Y:S01]  /*12f20*/  IMAD.WIDE.U32 R2, R41, UR4, R2 ;  /* 0x0000000429027c25 */ /* 0x000fe2000f8e0002 */
[----:B------:R-:W-:-:S03]  /*12f30*/  ISETP.GE.AND P0, PT, R44, R85, PT ;  /* 0x000000552c00720c */ /* 0x000fc60003f06270 */
[----:B------:R-:W-:Y:S01]  /*12f40*/  IMAD R21, R41, UR5, R0 ;  /* 0x0000000529157c24 */ /* 0x000fe2000f8e0200 */
[----:B------:R-:W-:Y:S01]  /*12f50*/  ULDC.64 UR4, c[0x0][0xa80] ;  /* 0x0002a00000047ab9 */ /* 0x000fe20000000a00 */
[----:B------:R-:W-:Y:S01]  /*12f60*/  VIADD R0, R18, 0x19c20 ;  /* 0x00019c2012007836 */ /* 0x000fe20000000000 */
[----:B------:R-:W-:Y:S01]  /*12f70*/  LEA R22, P1, R2, UR4, 0x1 ;  /* 0x0000000402167c11 */ /* 0x000fe2000f8208ff */
[----:B------:R-:W-:-:S03]  /*12f80*/  IMAD.IADD R3, R3, 0x1, R21 ;  /* 0x0000000103037824 */ /* 0x000fc600078e0215 */
[----:B------:R-:W-:Y:S02]  /*12f90*/  PRMT R0, RZ, 0x654, R0 ;  /* 0x00000654ff007816 */ /* 0x000fe40000000000 */
[----:B------:R-:W-:Y:S01]  /*12fa0*/  LEA.HI.X R28, R2, UR5, R3, 0x1, P1 ;  /* 0x00000005021c7c11 */ /* 0x000fe200088f0c03 */
[----:B0-----:R0:W1:Y:S04]  /*12fb0*/  SHFL.IDX PT, R20, R22, RZ, 0x1c1f ;  /* 0x001c1fff16147589 */ /* 0x00106800000e0000 */
[----:B------:R0:W2:Y:S01]  /*12fc0*/  SHFL.IDX PT, R21, R28, RZ, 0x1c1f ;  /* 0x001c1fff1c157589 */ /* 0x0000a200000e0000 */
[----:B------:R0:W-:Y:S01]  /*12fd0*/  SYNCS.ARRIVE.TRANS64.RED.A1T0 RZ, [R0+URZ], RZ ;  /* 0x000000ff00ff79a7 */ /* 0x0001e2000810043f */
[----:B------:R-:W-:Y:S05]  /*12fe0*/  @P0 BRA `(.L_x_11487) ;  /* 0x0000000000300947 */ /* 0x000fea0003800000 */
[----:B------:R-:W-:Y:S02]  /*12ff0*/  ULDC UR4, c[0x0][0xac8] ;  /* 0x0002b20000047ab9 */ /* 0x000fe40000000800 */
[----:B-----5:R-:W-:Y:S02]  /*13000*/  ISETP.GE.AND P1, PT, R48, UR4, PT ;  /* 0x0000000430007c0c */ /* 0x020fe4000bf26270 */
[----:B------:R-:W-:Y:S02]  /*13010*/  ISETP.GE.AND P2, PT, R46, UR4, PT ;  /* 0x000000042e007c0c */ /* 0x000fe4000bf46270 */
[----:B------:R-:W-:-:S09]  /*13020*/  ISETP.GE.AND P0, PT, R87, UR4, PT ;  /* 0x0000000457007c0c */ /* 0x000fd2000bf06270 */
[-C--:B-1----:R-:W-:Y:S02]  /*13030*/  @!P1 LEA R40, P3, R48, R20.reuse, 0x1 ;  /* 0x0000001430289211 */ /* 0x082fe400078608ff */
[----:B------:R-:W-:Y:S02]  /*13040*/  @!P2 LEA R42, P4, R46, R20, 0x1 ;  /* 0x000000142e2aa211 */ /* 0x000fe400078808ff */
[----:B--2---:R-:W-:Y:S01]  /*13050*/  @!P0 IMAD.WIDE R2, R87, 0x2, R20 ;  /* 0x0000000257028825 */ /* 0x004fe200078e0214 */
[-C--:B------:R-:W-:Y:S02]  /*13060*/  @!P1 LEA.HI.X R41, R48, R21.reuse, R49, 0x1, P3 ;  /* 0x0000001530299211 */ /* 0x080fe400018f0c31 */
[----:B------:R-:W-:Y:S02]  /*13070*/  @!P2 LEA.HI.X R43, R46, R21, R47, 0x1, P4 ;  /* 0x000000152e2ba211 */ /* 0x000fe400020f0c2f */
[----:B------:R3:W-:Y:S04]  /*13080*/  @!P0 ST.E.128 desc[UR42][R2.64], R4 ;  /* 0x0000000402008985 */ /* 0x0007e8000c101d2a */
[----:B------:R3:W-:Y:S04]  /*13090*/  @!P1 ST.E.128 desc[UR42][R40.64], R12 ;  /* 0x0000000c28009985 */ /* 0x0007e8000c101d2a */
[----:B------:R3:W-:Y:S02]  /*130a0*/  @!P2 ST.E.128 desc[UR42][R42.64], R32 ;  /* 0x000000202a00a985 */ /* 0x0007e4000c101d2a */
.L_x_11487:
[----:B------:R-:W-:Y:S05]  /*130b0*/  BSYNC B1 ;  /* 0x0000000000017941 */ /* 0x000fea0003800000 */
.L_x_11486:
[----:B0-----:R-:W-:Y:S01]  /*130c0*/  VIADD R0, R44, 0x60 ;  /* 0x000000602c007836 */ /* 0x001fe20000000000 */
[----:B---3-5:R0:W3:Y:S04]  /*130d0*/  SHFL.IDX PT, R5, R28, 0x1, 0x1c1f ;  /* 0x003c1f001c057f89 */ /* 0x0280e800000e0000 */
[----:B------:R-:W-:Y:S01]  /*130e0*/  ISETP.GE.AND P0, PT, R0, R85, PT ;  /* 0x000000550000720c */ /* 0x000fe20003f06270 */
[----:B------:R0:W4:-:S12]  /*130f0*/  SHFL.IDX PT, R4, R22, 0x1, 0x1c1f ;  /* 0x003c1f0016047f89 */ /* 0x00011800000e0000 */
[----:B0-----:R-:W-:Y:S05]  /*13100*/  @P0 BRA `(.L_x_11488) ;  /* 0x0000001400b00947 */ /* 0x001fea0003800000 */
[----:B------:R-:W-:Y:S02]  /*13110*/  ULDC UR4, c[0x0][0xac8] ;  /* 0x0002b20000047ab9 */ /* 0x000fe40000000800 */
[----:B------:R-:W-:Y:S02]  /*13120*/  ISETP.GE.AND P2, PT, R48, UR4, PT ;  /* 0x0000000430007c0c */ /* 0x000fe4000bf46270 */
[----:B------:R-:W-:-:S11]  /*13130*/  ISETP.GE.AND P1, PT, R87, UR4, PT ;  /* 0x0000000457007c0c */ /* 0x000fd6000bf26270 */
[C---:B----4-:R-:W-:Y:S02]  /*13140*/  @!P2 LEA R6, P0, R48.reuse, R4, 0x1 ;  /* 0x000000043006a211 */ /* 0x050fe400078008ff */
[----:B---3--:R-:W-:Y:S02]  /*13150*/  @!P1 IMAD.WIDE R2, R87, 0x2, R4 ;  /* 0x0000000257029825 */ /* 0x008fe400078e0204 */
        /* <DEDUP_REMOVED lines=9> */
.L_x_11485:
[----:B0-----:R-:W0:Y:S01]  /*131f0*/  @P4 LDC R0, c[0x0][0xbec] ;  /* 0x0002fb00ff004b82 */ /* 0x001e220000000800 */
[----:B------:R-:W-:Y:S01]  /*13200*/  ULDC.64 UR4, c[0x0][0xb08] ;  /* 0x0002c20000047ab9 */ /* 0x000fe20000000a00 */
[----:B------:R-:W2:Y:S01]  /*13210*/  LDL R95, [R1+0x44] ;  /* 0x00004400015f7983 */ /* 0x000ea20000100800 */
[----:B------:R-:W-:Y:S01]  /*13220*/  IMAD R86, R86, UR4, RZ ;  /* 0x0000000456567c24 */ /* 0x000fe2000f8e02ff */
[----:B------:R-:W-:Y:S01]  /*13230*/  ULDC.64 UR6, c[0x0][0xb30] ;  /* 0x0002cc0000067ab9 */ /* 0x000fe20000000a00 */
[C---:B------:R-:W-:Y:S01]  /*13240*/  IMAD.WIDE.U32 R4, R3.reuse, UR4, RZ ;  /* 0x0000000403047c25 */ /* 0x040fe2000f8e00ff */
[----:B------:R-:W3:Y:S02]  /*13250*/  LDL R94, [R1+0x5c] ;  /* 0x00005c00015e7983 */ /* 0x000ee40000100800 */
[----:B------:R-:W1:Y:S01]  /*13260*/  @P4 LDC R9, c[0x0][0xbf0] ;  /* 0x0002fc00ff094b82 */ /* 0x000e620000000800 */
[----:B------:R-:W-:Y:S01]  /*13270*/  IMAD R3, R3, UR5, R86 ;  /* 0x0000000503037c24 */ /* 0x000fe2000f8e0256 */
[----:B------:R-:W-:Y:S01]  /*13280*/  ULDC.64 UR4, c[0x0][0xb38] ;  /* 0x0002ce0000047ab9 */ /* 0x000fe20000000a00 */
[----:B------:R4:W5:Y:S02]  /*13290*/  LDL R93, [R1+0x98] ;  /* 0x00009800015d7983 */ /* 0x0009640000100800 */
[----:B------:R-:W-:Y:S01]  /*132a0*/  IMAD.IADD R5, R5, 0x1, R3 ;  /* 0x0000000105057824 */ /* 0x000fe200078e0203 */
[----:B------:R-:W-:Y:S01]  /*132b0*/  SHF.R.S32.HI R3, RZ, 0x1f, R28 ;  /* 0x0000001fff037819 */ /* 0x000fe2000001141c */
[----:B------:R4:W5:Y:S01]  /*132c0*/  LDL R92, [R1+0x7c] ;  /* 0x00007c00015c7983 */ /* 0x0009620000100800 */
[----:B------:R-:W-:-:S03]  /*132d0*/  IMAD.WIDE.U32 R4, R22, UR4, R4 ;  /* 0x0000000416047c25 */ /* 0x000fc6000f8e0004 */
[----:B------:R4:W5:Y:S01]  /*132e0*/  LDL R91, [R1+0x94] ;  /* 0x00009400015b7983 */ /* 0x0009620000100800 */
[----:B------:R-:W-:Y:S01]  /*132f0*/  IMAD R5, R22, UR5, R5 ;  /* 0x0000000516057c24 */ /* 0x000fe2000f8e0205 */
[----:B------:R-:W-:Y:S02]  /*13300*/  ULDC.64 UR4, c[0x0][0xb40] ;  /* 0x0002d00000047ab9 */ /* 0x000fe40000000a00 */
[----:B------:R4:W5:Y:S01]  /*13310*/  LDL R89, [R1+0x90] ;  /* 0x0000900001597983 */ /* 0x0009620000100800 */
[----:B------:R-:W-:Y:S02]  /*13320*/  IMAD R3, R3, UR4, RZ ;  /* 0x0000000403037c24 */ /* 0x000fe4000f8e02ff */
[----:B0-----:R-:W-:Y:S01]  /*13330*/  @P4 IMAD.HI.U32 R0, R25, R0, RZ ;  /* 0x0000000019004227 */ /* 0x001fe200078e00ff */
[----:B------:R4:W5:Y:S03]  /*13340*/  LDL R88, [R1+0x74] ;  /* 0x0000740001587983 */ /* 0x0009660000100800 */
[C---:B------:R-:W-:Y:S01]  /*13350*/  IMAD R7, R28.reuse, UR5, R3 ;  /* 0x000000051c077c24 */ /* 0x040fe2000f8e0203 */
[----:B------:R4:W5:Y:S01]  /*13360*/  LDL R87, [R1+0x8c] ;  /* 0x00008c0001577983 */ /* 0x0009620000100800 */
[----:B------:R-:W-:Y:S01]  /*13370*/  IMAD.WIDE.U32 R4, R28, UR4, R4 ;  /* 0x000000041c047c25 */ /* 0x000fe2000f8e0004 */
[----:B------:R-:W-:-:S02]  /*13380*/  ULDC.64 UR4, c[0x0][0xb48] ;  /* 0x0002d20000047ab9 */ /* 0x000fc40000000a00 */
[----:B------:R4:W5:Y:S01]  /*13390*/  LDL R86, [R1+0x70] ;  /* 0x0000700001567983 */ /* 0x0009620000100800 */
[----:B------:R-:W-:Y:S01]  /*133a0*/  IMAD.MOV.U32 R3, RZ, RZ, R25 ;  /* 0x000000ffff037224 */ /* 0x000fe200078e0019 */
[----:B-1----:R-:W-:Y:S01]  /*133b0*/  @P4 SHF.R.U32.HI R3, RZ, R9, R0 ;  /* 0x00000009ff034219 */ /* 0x002fe20000011600 */
[----:B------:R-:W-:Y:S01]  /*133c0*/  IMAD.IADD R5, R5, 0x1, R7 ;  /* 0x0000000105057824 */ /* 0x000fe200078e0207 */
[----:B------:R4:W5:Y:S02]  /*133d0*/  LDL R35, [R1+0x6c] ;  /* 0x00006c0001237983 */ /* 0x0009640000100800 */
[--C-:B------:R-:W-:Y:S01]  /*133e0*/  SHF.R.S32.HI R0, RZ, 0x1f, R3.reuse ;  /* 0x0000001fff007819 */ /* 0x100fe20000011403 */
[----:B------:R-:W-:Y:S01]  /*133f0*/  IMAD.MOV R7, RZ, RZ, -R3 ;  /* 0x000000ffff077224 */ /* 0x000fe200078e0a03 */
[----:B------:R4:W5:Y:S01]  /*13400*/  LDL R34, [R1+0x84] ;  /* 0x0000840001227983 */ /* 0x0009620000100800 */
[----:B------:R-:W-:-:S03]  /*13410*/  IMAD.WIDE.U32 R4, R90, UR4, R4 ;  /* 0x000000045a047c25 */ /* 0x000fc6000f8e0004 */
[----:B------:R4:W5:Y:S01]  /*13420*/  LDL R32, [R1+0x68] ;  /* 0x0000680001207983 */ /* 0x0009620000100800 */
[----:B------:R-:W-:Y:S02]  /*13430*/  IMAD R7, R84, R7, R25 ;  /* 0x0000000754077224 */ /* 0x000fe400078e0219 */
[----:B------:R-:W-:Y:S01]  /*13440*/  IMAD R5, R90, UR5, R5 ;  /* 0x000000055a057c24 */ /* 0x000fe2000f8e0205 */
[----:B------:R4:W5:Y:S01]  /*13450*/  LDL R84, [R1+0x88] ;  /* 0x0000880001547983 */ /* 0x0009620000100800 */
[----:B------:R-:W-:Y:S01]  /*13460*/  IMAD R0, R0, UR6, RZ ;  /* 0x0000000600007c24 */ /* 0x000fe2000f8e02ff */
[----:B------:R-:W-:Y:S02]  /*13470*/  ULDC.64 UR4, c[0x0][0xb28] ;  /* 0x0002ca0000047ab9 */ /* 0x000fe40000000a00 */
[----:B------:R4:W5:Y:S04]  /*13480*/  LDL R90, [R1+0x78] ;  /* 0x00007800015a7983 */ /* 0x0009680000100800 */
[----:B------:R4:W5:Y:S04]  /*13490*/  LDL R28, [R1+0x80] ;  /* 0x00008000011c7983 */ /* 0x0009680000100800 */
[----:B------:R4:W5:Y:S01]  /*134a0*/  LDL R26, [R1+0x64] ;  /* 0x00006400011a7983 */ /* 0x0009620000100800 */
[C---:B------:R-:W-:Y:S01]  /*134b0*/  IMAD R9, R3.reuse, UR7, R0 ;  /* 0x0000000703097c24 */ /* 0x040fe2000f8e0200 */
[----:B------:R-:W-:Y:S01]  /*134c0*/  SHF.R.S32.HI R0, RZ, 0x1f, R7 ;  /* 0x0000001fff007819 */ /* 0x000fe20000011407 */
[----:B------:R-:W-:-:S04]  /*134d0*/  IMAD.WIDE.U32 R4, R3, UR6, R4 ;  /* 0x0000000603047c25 */ /* 0x000fc8000f8e0004 */
[----:B------:R-:W-:Y:S02]  /*134e0*/  IMAD R0, R0, UR4, RZ ;  /* 0x0000000400007c24 */ /* 0x000fe4000f8e02ff */
[----:B------:R-:W-:Y:S02]  /*134f0*/  IMAD.IADD R5, R5, 0x1, R9 ;  /* 0x0000000105057824 */ /* 0x000fe400078e0209 */
[C---:B------:R-:W-:Y:S02]  /*13500*/  IMAD R3, R7.reuse, UR5, R0 ;  /* 0x0000000507037c24 */ /* 0x040fe4000f8e0200 */
[----:B------:R-:W-:Y:S01]  /*13510*/  IMAD.WIDE.U32 R4, R7, UR4, R4 ;  /* 0x0000000407047c25 */ /* 0x000fe2000f8e0004 */
[----:B------:R-:W-:Y:S01]  /*13520*/  ISETP.GE.AND P0, PT, R8, R85, PT ;  /* 0x000000550800720c */ /* 0x000fe20003f06270 */
[----:B------:R-:W-:Y:S02]  /*13530*/  ULDC.64 UR4, c[0x0][0xb00] ;  /* 0x0002c00000047ab9 */ /* 0x000fe40000000a00 */
[----:B------:R-:W-:Y:S01]  /*13540*/  VIADD R2, R18, 0x19c20 ;  /* 0x00019c2012027836 */ /* 0x000fe20000000000 */
[----:B------:R-:W-:-:S02]  /*13550*/  IADD3 R3, R5, R3, RZ ;  /* 0x0000000305037210 */ /* 0x000fc40007ffe0ff */
[C---:B------:R-:W-:Y:S02]  /*13560*/  LEA R0, P1, R4.reuse, UR4, 0x2 ;  /* 0x0000000404007c11 */ /* 0x040fe4000f8210ff */
[----:B------:R-:W-:Y:S02]  /*13570*/  PRMT R2, RZ, 0x654, R2 ;  /* 0x00000654ff027816 */ /* 0x000fe40000000002 */
[----:B------:R-:W-:Y:S01]  /*13580*/  LEA.HI.X R11, R4, UR5, R3, 0x2, P1 ;  /* 0x00000005040b7c11 */ /* 0x000fe200088f1403 */
[----:B------:R-:W-:Y:S01]  /*13590*/  BSSY B1, `(.L_x_11489) ;  /* 0x000003c000017945 */ /* 0x000fe20003800000 */
[----:B------:R0:W-:Y:S03]  /*135a0*/  SYNCS.ARRIVE.TRANS64.RED.A1T0 RZ, [R2+URZ], RZ ;  /* 0x000000ff02ff79a7 */ /* 0x0001e6000810043f */
[----:B------:R4:W1:Y:S04]  /*135b0*/  SHFL.IDX PT, R3, R11, RZ, 0x1c1f ;  /* 0x001c1fff0b037589 */ /* 0x00086800000e0000 */
[----:B0-----:R4:W0:Y:S01]  /*135c0*/  SHFL.IDX PT, R2, R0, RZ, 0x1c1f ;  /* 0x001c1fff00027589 */ /* 0x00182200000e0000 */
[----:B--2---:R-:W-:-:S02]  /*135d0*/  VIADD R21, R95, 0x8 ;  /* 0x000000085f157836 */ /* 0x004fc40000000000 */
[C---:B------:R-:W-:Y:S02]  /*135e0*/  VIADD R25, R95.reuse, 0x10 ;  /* 0x000000105f197836 */ /* 0x040fe40000000000 */
[----:B------:R-:W-:Y:S01]  /*135f0*/  VIADD R27, R95, 0x18 ;  /* 0x000000185f1b7836 */ /* 0x000fe20000000000 */
[----:B---3--:R-:W-:Y:S02]  /*13600*/  SHF.R.S32.HI R33, RZ, 0x1f, R94 ;  /* 0x0000001fff217819 */ /* 0x008fe4000001145e */
[----:B------:R-:W-:Y:S02]  /*13610*/  SHF.R.S32.HI R20, RZ, 0x1f, R21 ;  /* 0x0000001fff147819 */ /* 0x000fe40000011415 */
[----:B------:R-:W-:Y:S02]  /*13620*/  SHF.R.S32.HI R22, RZ, 0x1f, R25 ;  /* 0x0000001fff167819 */ /* 0x000fe40000011419 */
[----:B------:R-:W-:Y:S01]  /*13630*/  SHF.R.S32.HI R24, RZ, 0x1f, R27 ;  /* 0x0000001fff187819 */ /* 0x000fe2000001141b */
[----:B01--4-:R-:W-:Y:S06]  /*13640*/  @P0 BRA `(.L_x_11490) ;  /* 0x0000000000c00947 */ /* 0x013fec0003800000 */
[----:B------:R-:W-:Y:S02]  /*13650*/  ULDC UR4, c[0x0][0xac8] ;  /* 0x0002b20000047ab9 */ /* 0x000fe40000000800 */
[----:B------:R-:W-:Y:S02]  /*13660*/  ISETP.GE.AND P1, PT, R21, UR4, PT ;  /* 0x0000000415007c0c */ /* 0x000fe4000bf26270 */
[----:B------:R-:W-:Y:S02]  /*13670*/  ISETP.GE.AND P2, PT, R95, UR4, PT ;  /* 0x000000045f007c0c */ /* 0x000fe4000bf46270 */
[----:B------:R-:W-:Y:S02]  /*13680*/  ISETP.GE.AND P0, PT, R25, UR4, PT ;  /* 0x0000000419007c0c */ /* 0x000fe4000bf06270 */
[----:B------:R-:W-:Y:S02]  /*13690*/  ISETP.GE.AND P3, PT, R27, UR4, PT ;  /* 0x000000041b007c0c */ /* 0x000fe4000bf66270 */
[----:B------:R-:W-:-:S05]  /*136a0*/  ISETP.GE.AND P4, PT, R94, UR4, PT ;  /* 0x000000045e007c0c */ /* 0x000fca000bf86270 */
[-C--:B------:R-:W-:Y:S02]  /*136b0*/  @!P1 LEA R4, P6, R21, R2.reuse, 0x2 ;  /* 0x0000000215049211 */ /* 0x080fe400078c10ff */
[----:B------:R-:W-:Y:S02]  /*136c0*/  @!P2 IMAD.WIDE R6, R95, 0x4, R2 ;  /* 0x000000045f06a825 */ /* 0x000fe400078e0202 */
[-C--:B------:R-:W-:Y:S02]  /*136d0*/  @!P1 LEA.HI.X R5, R21, R3.reuse, R20, 0x2, P6 ;  /* 0x0000000315059211 */ /* 0x080fe400030f1414 */
[C---:B------:R-:W-:Y:S01]  /*136e0*/  @!P0 LEA R8, P5, R25.reuse, R2, 0x2 ;  /* 0x0000000219088211 */ /* 0x040fe200078a10ff */
[----:B------:R0:W-:Y:S01]  /*136f0*/  @!P2 ST.E.64 desc[UR42][R6.64], R40 ;  /* 0x000000280600a985 */ /* 0x0001e2000c101b2a */
[----:B-----5:R-:W-:Y:S02]  /*13700*/  ISETP.GE.AND P2, PT, R92, UR4, PT ;  /* 0x000000045c007c0c */ /* 0x020fe4000bf46270 */
[----:B------:R-:W-:Y:S01]  /*13710*/  @!P0 LEA.HI.X R9, R25, R3, R22, 0x2, P5 ;  /* 0x0000000319098211 */ /* 0x000fe200028f1416 */
[----:B------:R1:W-:Y:S01]  /*13720*/  @!P1 ST.E.64 desc[UR42][R4.64], R42 ;  /* 0x0000002a04009985 */ /* 0x0003e2000c101b2a */
[----:B------:R-:W-:-:S03]  /*13730*/  ISETP.GE.AND P1, PT, R90, UR4, PT ;  /* 0x000000045a007c0c */ /* 0x000fc6000bf26270 */
[----:B------:R2:W-:Y:S01]  /*13740*/  @!P0 ST.E.64 desc[UR42][R8.64], R48 ;  /* 0x0000003008008985 */ /* 0x0005e2000c101b2a */
[----:B------:R-:W-:Y:S02]  /*13750*/  ISETP.GE.AND P0, PT, R88, UR4, PT ;  /* 0x0000000458007c0c */ /* 0x000fe4000bf06270 */
[CC--:B0-----:R-:W-:Y:S02]  /*13760*/  @!P4 LEA R6, P5, R94.reuse, R2.reuse, 0x2 ;  /* 0x000000025e06c211 */ /* 0x0c1fe400078a10ff */
[CC--:B-1----:R-:W-:Y:S02]  /*13770*/  @!P3 LEA R4, P6, R27.reuse, R2.reuse, 0x2 ;  /* 0x000000021b04b211 */ /* 0x0c2fe400078c10ff */
[-C--:B------:R-:W-:Y:S02]  /*13780*/  @!P4 LEA.HI.X R7, R94, R3.reuse, R33, 0x2, P5 ;  /* 0x000000035e07c211 */ /* 0x080fe400028f1421 */
[----:B------:R-:W-:Y:S02]  /*13790*/  @!P3 LEA.HI.X R5, R27, R3, R24, 0x2, P6 ;  /* 0x000000031b05b211 */ /* 0x000fe400030f1418 */
[----:B--2---:R-:W-:-:S02]  /*137a0*/  @!P2 LEA R8, P6, R92, R2, 0x2 ;  /* 0x000000025c08a211 */ /* 0x004fc400078c10ff */
[----:B------:R-:W-:Y:S01]  /*137b0*/  ISETP.GE.AND P5, PT, R35, UR4, PT ;  /* 0x0000000423007c0c */ /* 0x000fe2000bfa6270 */
[----:B------:R0:W-:Y:S01]  /*137c0*/  @!P3 ST.E.64 desc[UR42][R4.64], R50 ;  /* 0x000000320400b985 */ /* 0x0001e2000c101b2a */
[----:B------:R-:W-:Y:S02]  /*137d0*/  @!P2 LEA.HI.X R9, R92, R3, R93, 0x2, P6 ;  /* 0x000000035c09a211 */ /* 0x000fe400030f145d */
[----:B------:R-:W-:Y:S01]  /*137e0*/  ISETP.GE.AND P3, PT, R86, UR4, PT ;  /* 0x0000000456007c0c */ /* 0x000fe2000bf66270 */
[----:B------:R1:W-:Y:S01]  /*137f0*/  @!P4 ST.E.64 desc[UR42][R6.64], R56 ;  /* 0x000000380600c985 */ /* 0x0003e2000c101b2a */
[----:B------:R-:W-:-:S03]  /*13800*/  @!P0 LEA R12, P6, R88, R2, 0x2 ;  /* 0x00000002580c8211 */ /* 0x000fc600078c10ff */
[----:B------:R2:W-:Y:S01]  /*13810*/  @!P2 ST.E.64 desc[UR42][R8.64], R58 ;  /* 0x0000003a0800a985 */ /* 0x0005e2000c101b2a */
[----:B------:R-:W-:Y:S02]  /*13820*/  ISETP.GE.AND P2, PT, R26, UR4, PT ;  /* 0x000000041a007c0c */ /* 0x000fe4000bf46270 */
[----:B------:R-:W-:Y:S02]  /*13830*/  @!P0 LEA.HI.X R13, R88, R3, R89, 0x2, P6 ;  /* 0x00000003580d8211 */ /* 0x000fe400030f1459 */
[----:B0-----:R-:W-:-:S04]  /*13840*/  @!P1 LEA R4, P4, R90, R2, 0x2 ;  /* 0x000000025a049211 */ /* 0x001fc800078810ff */
[----:B------:R-:W-:Y:S02]  /*13850*/  @!P1 LEA.HI.X R5, R90, R3, R91, 0x2, P4 ;  /* 0x000000035a059211 */ /* 0x000fe400020f145b */
[----:B------:R-:W-:-:S03]  /*13860*/  ISETP.GE.AND P4, PT, R32, UR4, PT ;  /* 0x0000000420007c0c */ /* 0x000fc6000bf86270 */
[----:B------:R0:W-:Y:S01]  /*13870*/  @!P1 ST.E.64 desc[UR42][R4.64], R64 ;  /* 0x0000004004009985 */ /* 0x0001e2000c101b2a */
[----:B-1----:R-:W-:-:S03]  /*13880*/  @!P3 LEA R6, P1, R86, R2, 0x2 ;  /* 0x000000025606b211 */ /* 0x002fc600078210ff */
[----:B------:R0:W-:Y:S01]  /*13890*/  @!P0 ST.E.64 desc[UR42][R12.64], R66 ;  /* 0x000000420c008985 */ /* 0x0001e2000c101b2a */
[CC--:B------:R-:W-:Y:S02]  /*138a0*/  @!P5 LEA R14, P0, R35.reuse, R2.reuse, 0x2 ;  /* 0x00000002230ed211 */ /* 0x0c0fe400078010ff */
[-C--:B------:R-:W-:Y:S02]  /*138b0*/  @!P3 LEA.HI.X R7, R86, R3.reuse, R87, 0x2, P1 ;  /* 0x000000035607b211 */ /* 0x080fe400008f1457 */
[-C--:B------:R-:W-:Y:S02]  /*138c0*/  @!P5 LEA.HI.X R15, R35, R3.reuse, R84, 0x2, P0 ;  /* 0x00000003230fd211 */ /* 0x080fe400000f1454 */
[-C--:B--2---:R-:W-:Y:S01]  /*138d0*/  @!P4 LEA R8, P1, R32, R2.reuse, 0x2 ;  /* 0x000000022008c211 */ /* 0x084fe200078210ff */
[----:B------:R0:W-:Y:S01]  /*138e0*/  @!P3 ST.E.64 desc[UR42][R6.64], R72 ;  /* 0x000000480600b985 */ /* 0x0001e2000c101b2a */
[----:B------:R-:W-:Y:S02]  /*138f0*/  @!P2 LEA R2, P6, R26, R2, 0x2 ;  /* 0x000000021a02a211 */ /* 0x000fe400078c10ff */
[-C--:B------:R-:W-:Y:S01]  /*13900*/  @!P4 LEA.HI.X R9, R32, R3.reuse, R34, 0x2, P1 ;  /* 0x000000032009c211 */ /* 0x080fe200008f1422 */
[----:B------:R0:W-:Y:S01]  /*13910*/  @!P5 ST.E.64 desc[UR42][R14.64], R74 ;  /* 0x0000004a0e00d985 */ /* 0x0001e2000c101b2a */
[----:B------:R-:W-:-:S03]  /*13920*/  @!P2 LEA.HI.X R3, R26, R3, R28, 0x2, P6 ;  /* 0x000000031a03a211 */ /* 0x000fc600030f141c */
[----:B------:R0:W-:Y:S04]  /*13930*/  @!P4 ST.E.64 desc[UR42][R8.64], R80 ;  /* 0x000000500800c985 */ /* 0x0001e8000c101b2a */
[----:B------:R0:W-:Y:S02]  /*13940*/  @!P2 ST.E.64 desc[UR42][R2.64], R82 ;  /* 0x000000520200a985 */ /* 0x0001e4000c101b2a */
.L_x_11490:
[----:B------:R-:W-:Y:S05]  /*13950*/  BSYNC B1 ;  /* 0x0000000000017941 */ /* 0x000fea0003800000 */
.L_x_11489:
[----:B------:R-:W-:Y:S01]  /*13960*/  ISETP.GE.AND P0, PT, R10, R85, PT ;  /* 0x000000550a00720c */ /* 0x000fe20003f06270 */
[----:B0-----:R0:W1:Y:S04]  /*13970*/  SHFL.IDX PT, R3, R11, 0x1, 0x1c1f ;  /* 0x003c1f000b037f89 */ /* 0x00106800000e0000 */
[----:B------:R0:W2:Y:S08]  /*13980*/  SHFL.IDX PT, R2, R0, 0x1, 0x1c1f ;  /* 0x003c1f0000027f89 */ /* 0x0000b000000e0000 */
[----:B0-----:R-:W-:Y:S05]  /*13990*/  @P0 BRA `(.L_x_11488) ;  /* 0x0000000c008c0947 */ /* 0x001fea0003800000 */
[----:B------:R-:W-:Y:S02]  /*139a0*/  ULDC UR4, c[0x0][0xac8] ;  /* 0x0002b20000047ab9 */ /* 0x000fe40000000800 */
[----:B------:R-:W-:Y:S02]  /*139b0*/  ISETP.GE.AND P1, PT, R21, UR4, PT ;  /* 0x0000000415007c0c */ /* 0x000fe4000bf26270 */
[----:B------:R-:W-:Y:S02]  /*139c0*/  ISETP.GE.AND P0, PT, R95, UR4, PT ;  /* 0x000000045f007c0c */ /* 0x000fe4000bf06270 */
[----:B------:R-:W-:Y:S02]  /*139d0*/  ISETP.GE.AND P3, PT, R25, UR4, PT ;  /* 0x0000000419007c0c */ /* 0x000fe4000bf66270 */
[----:B------:R-:W-:-:S07]  /*139e0*/  ISETP.GE.AND P4, PT, R27, UR4, PT ;  /* 0x000000041b007c0c */ /* 0x000fce000bf86270 */
[-C--:B--2---:R-:W-:Y:S02]  /*139f0*/  @!P1 LEA R4, P2, R21, R2.reuse, 0x2 ;  /* 0x0000000215049211 */ /* 0x084fe400078410ff */
[----:B-1----:R-:W-:Y:S02]  /*13a00*/  @!P0 IMAD.WIDE R6, R95, 0x4, R2 ;  /* 0x000000045f068825 */ /* 0x002fe400078e0202 */
[----:B------:R-:W-:Y:S02]  /*13a10*/  @!P1 LEA.HI.X R5, R21, R3, R20, 0x2, P2 ;  /* 0x0000000315059211 */ /* 0x000fe400010f1414 */
[----:B------:R-:W-:Y:S01]  /*13a20*/  ISETP.GE.AND P2, PT, R94, UR4, PT ;  /* 0x000000045e007c0c */ /* 0x000fe2000bf46270 */
[----:B------:R0:W-:Y:S01]  /*13a30*/  @!P0 ST.E.64 desc[UR42][R6.64], R44 ;  /* 0x0000002c06008985 */ /* 0x0001e2000c101b2a */
[----:B-----5:R-:W-:Y:S02]  /*13a40*/  ISETP.GE.AND P0, PT, R92, UR4, PT ;  /* 0x000000045c007c0c */ /* 0x020fe4000bf06270 */
[-C--:B------:R-:W-:Y:S01]  /*13a50*/  @!P3 LEA R8, P5, R25, R2.reuse, 0x2 ;  /* 0x000000021908b211 */ /* 0x080fe200078a10ff */
[----:B------:R1:W-:Y:S01]  /*13a60*/  @!P1 ST.E.64 desc[UR42][R4.64], R46 ;  /* 0x0000002e04009985 */ /* 0x0003e2000c101b2a */
[----:B------:R-:W-:-:S02]  /*13a70*/  @!P4 LEA R10, P6, R27, R2, 0x2 ;  /* 0x000000021b0ac211 */ /* 0x000fc400078c10ff */
[-C--:B------:R-:W-:Y:S02]  /*13a80*/  @!P3 LEA.HI.X R9, R25, R3.reuse, R22, 0x2, P5 ;  /* 0x000000031909b211 */ /* 0x080fe400028f1416 */
[-C--:B------:R-:W-:Y:S02]  /*13a90*/  @!P4 LEA.HI.X R11, R27, R3.reuse, R24, 0x2, P6 ;  /* 0x000000031b0bc211 */ /* 0x080fe400030f1418 */
[----:B------:R-:W-:Y:S01]  /*13aa0*/  ISETP.GE.AND P1, PT, R90, UR4, PT ;  /* 0x000000045a007c0c */ /* 0x000fe2000bf26270 */
[----:B------:R2:W-:Y:S01]  /*13ab0*/  @!P3 ST.E.64 desc[UR42][R8.64], R52 ;  /* 0x000000340800b985 */ /* 0x0005e2000c101b2a */
[----:B------:R-:W-:Y:S02]  /*13ac0*/  @!P2 LEA R12, P5, R94, R2, 0x2 ;  /* 0x000000025e0ca211 */ /* 0x000fe400078a10ff */
[----:B------:R-:W-:Y:S01]  /*13ad0*/  ISETP.GE.AND P3, PT, R88, UR4, PT ;  /* 0x0000000458007c0c */ /* 0x000fe2000bf66270 */
[----:B------:R3:W-:Y:S01]  /*13ae0*/  @!P4 ST.E.64 desc[UR42][R10.64], R54 ;  /* 0x000000360a00c985 */ /* 0x0007e2000c101b2a */
[----:B------:R-:W-:-:S02]  /*13af0*/  @!P2 LEA.HI.X R13, R94, R3, R33, 0x2, P5 ;  /* 0x000000035e0da211 */ /* 0x000fc400028f1421 */
[-C--:B------:R-:W-:Y:S02]  /*13b00*/  @!P0 LEA R14, P4, R92, R2.reuse, 0x2 ;  /* 0x000000025c0e8211 */ /* 0x080fe400078810ff */
[----:B------:R-:W-:Y:S01]  /*13b10*/  ISETP.GE.AND P5, PT, R86, UR4, PT ;  /* 0x0000000456007c0c */ /* 0x000fe2000bfa6270 */
[----:B------:R4:W-:Y:S01]  /*13b20*/  @!P2 ST.E.64 desc[UR42][R12.64], R60 ;  /* 0x0000003c0c00a985 */ /* 0x0009e2000c101b2a */
[----:B------:R-:W-:Y:S02]  /*13b30*/  @!P0 LEA.HI.X R15, R92, R3, R93, 0x2, P4 ;  /* 0x000000035c0f8211 */ /* 0x000fe400020f145d */
[----:B------:R-:W-:Y:S02]  /*13b40*/  ISETP.GE.AND P4, PT, R35, UR4, PT ;  /* 0x0000000423007c0c */ /* 0x000fe4000bf86270 */
[----:B------:R-:W-:Y:S01]  /*13b50*/  ISETP.GE.AND P2, PT, R32, UR4, PT ;  /* 0x0000000420007c0c */ /* 0x000fe2000bf46270 */
[----:B------:R4:W-:Y:S01]  /*13b60*/  @!P0 ST.E.64 desc[UR42][R14.64], R62 ;  /* 0x0000003e0e008985 */ /* 0x0009e2000c101b2a */
[----:B0-----:R-:W-:-:S04]  /*13b70*/  @!P1 LEA R6, P6, R90, R2, 0x2 ;  /* 0x000000025a069211 */ /* 0x001fc800078c10ff */
[-C--:B------:R-:W-:Y:S02]  /*13b80*/  @!P1 LEA.HI.X R7, R90, R3.reuse, R91, 0x2, P6 ;  /* 0x000000035a079211 */ /* 0x080fe400030f145b */
[-C--:B-1----:R-:W-:Y:S02]  /*13b90*/  @!P3 LEA R4, P6, R88, R2.reuse, 0x2 ;  /* 0x000000025804b211 */ /* 0x082fe400078c10ff */
[-C--:B--2---:R-:W-:Y:S01]  /*13ba0*/  @!P5 LEA R8, P0, R86, R2.reuse, 0x2 ;  /* 0x000000025608d211 */ /* 0x084fe200078010ff */
[----:B------:R0:W-:Y:S01]  /*13bb0*/  @!P1 ST.E.64 desc[UR42][R6.64], R68 ;  /* 0x0000004406009985 */ /* 0x0001e2000c101b2a */
[-C--:B------:R-:W-:Y:S02]  /*13bc0*/  @!P3 LEA.HI.X R5, R88, R3.reuse, R89, 0x2, P6 ;  /* 0x000000035805b211 */ /* 0x080fe400030f1459 */
[-C--:B---3--:R-:W-:Y:S02]  /*13bd0*/  @!P4 LEA R10, P1, R35, R2.reuse, 0x2 ;  /* 0x00000002230ac211 */ /* 0x088fe400078210ff */
[----:B----4-:R-:W-:Y:S01]  /*13be0*/  @!P2 LEA R12, P6, R32, R2, 0x2 ;  /* 0x00000002200ca211 */ /* 0x010fe200078c10ff */
        /* <DEDUP_REMOVED lines=9> */
[----:B------:R-:W-:-:S04]  /*13c80*/  LEA R2, P0, R26, R2, 0x2 ;  /* 0x000000021a027211 */ /* 0x000fc800078010ff */
[----:B------:R-:W-:-:S05]  /*13c90*/  LEA.HI.X R3, R26, R3, R28, 0x2, P0 ;  /* 0x000000031a037211 */ /* 0x000fca00000f141c */
[----:B------:R1:W-:Y:S01]  /*13ca0*/  ST.E.64 desc[UR42][R2.64], R38 ;  /* 0x0000002602007985 */ /* 0x0003e2000c101b2a */
[----:B------:R-:W-:Y:S05]  /*13cb0*/  BRA `(.L_x_11488) ;  /* 0x0000000800c47947 */ /* 0x000fea0003800000 */
.L_x_11483:
[----:B0-----:R-:W2:Y:S01]  /*13cc0*/  LDL.LU R4, [R1+0x3c] ;  /* 0x00003c0001047983 */ /* 0x001ea20000300800 */
[----:B------:R-:W-:Y:S01]  /*13cd0*/  ULDC.64 UR6, c[0x0][0xc08] ;  /* 0x0003020000067ab9 */ /* 0x000fe20000000a00 */
[----:B------:R-:W-:Y:S02]  /*13ce0*/  ULDC.64 UR4, c[0x0][0xc00] ;  /* 0x0003000000047ab9 */ /* 0x000fe40000000a00 */
[----:B------:R-:W3:Y:S01]  /*13cf0*/  LDL.LU R0, [R1+0x40] ;  /* 0x0000400001007983 */ /* 0x000ee20000300800 */
[----:B------:R-:W-:Y:S01]  /*13d00*/  ISETP.NE.U32.AND P1, PT, RZ, UR6, PT ;  /* 0x00000006ff007c0c */ /* 0x000fe2000bf25070 */
[----:B------:R-:W-:Y:S01]  /*13d10*/  IMAD.MOV.U32 R15, RZ, RZ, RZ ;  /* 0x000000ffff0f7224 */ /* 0x000fe200078e00ff */
[----:B------:R-:W-:Y:S01]  /*13d20*/  ISETP.NE.U32.AND P0, PT, RZ, UR4, PT ;  /* 0x00000004ff007c0c */ /* 0x000fe2000bf05070 */
[----:B------:R-:W0:Y:S01]  /*13d30*/  S2R R6, SR_TID.X ;  /* 0x0000000000067919 */ /* 0x000e220000002100 */
[----:B------:R-:W-:Y:S02]  /*13d40*/  ISETP.NE.AND.EX P1, PT, RZ, UR7, PT, P1 ;  /* 0x00000007ff007c0c */ /* 0x000fe4000bf25310 */
[----:B------:R-:W-:-:S02]  /*13d50*/  ISETP.NE.AND.EX P0, PT, RZ, UR5, PT, P0 ;  /* 0x00000005ff007c0c */ /* 0x000fc4000bf05300 */
[----:B--2---:R-:W-:-:S04]  /*13d60*/  IADD3 R2, P2, R4, UR4, RZ ;  /* 0x0000000404027c10 */ /* 0x004fc8000ff5e0ff */
[----:B---3--:R-:W-:-:S05]  /*13d70*/  IADD3.X R3, R0, UR5, RZ, P2, !PT ;  /* 0x0000000500037c10 */ /* 0x008fca00097fe4ff */
[----:B------:R-:W-:Y:S01]  /*13d80*/  @P1 IADD3 R4, P2, R4, UR6, RZ ;  /* 0x0000000604041c10 */ /* 0x000fe2000ff5e0ff */
[----:B------:R-:W-:Y:S01]  /*13d90*/  ULDC UR4, c[0x0][0xa88] ;  /* 0x0002a20000047ab9 */ /* 0x000fe20000000800 */
[----:B------:R1:W5:Y:S02]  /*13da0*/  @P0 LDG.E R15, desc[UR42][R2.64] ;  /* 0x0000002a020f0981 */ /* 0x000364000c1e1900 */
[----:B------:R-:W-:Y:S01]  /*13db0*/  @P1 IADD3.X R5, R0, UR7, RZ, P2, !PT ;  /* 0x0000000700051c10 */ /* 0x000fe200097fe4ff */
[----:B------:R-:W-:Y:S02]  /*13dc0*/  IMAD.U32 R0, RZ, RZ, UR4 ;  /* 0x00000004ff007e24 */ /* 0x000fe4000f8e00ff */
[----:B0-----:R-:W-:-:S04]  /*13dd0*/  VIADD R32, R6, 0xffffff80 ;  /* 0xffffff8006207836 */ /* 0x001fc80000000000 */
[----:B------:R1:W5:Y:S01]  /*13de0*/  @P1 LDG.E R0, desc[UR42][R4.64] ;  /* 0x0000002a04001981 */ /* 0x000362000c1e1900 */
[----:B------:R-:W-:Y:S02]  /*13df0*/  ISETP.GT.AND P3, PT, R32, 0xbf, PT ;  /* 0x000000bf2000780c */ /* 0x000fe40003f64270 */
[----:B------:R-:W-:Y:S01]  /*13e00*/  ISETP.GT.AND P2, PT, R88, 0x1, PT ;  /* 0x000000015800780c */ /* 0x000fe20003f44270 */
[----:B------:R-:W-:-:S12]  /*13e10*/  @P1 BRA `(.L_x_11491) ;  /* 0x0000000000101947 */ /* 0x000fd80003800000 */
[----:B------:R-:W-:Y:S05]  /*13e20*/  @!P0 BRA `(.L_x_11491) ;  /* 0x00000000000c8947 */ /* 0x000fea0003800000 */
[----:B-1----:R-:W2:Y:S04]  /*13e30*/  LDG.E R5, desc[UR42][R2.64] ;  /* 0x0000002a02057981 */ /* 0x002ea8000c1e1900 */
[----:B-----5:R-:W2:Y:S02]  /*13e40*/  LDG.E R0, desc[UR42][R2.64+0x4] ;  /* 0x0000042a02007981 */ /* 0x020ea4000c1e1900 */
[----:B--2---:R-:W-:-:S07]  /*13e50*/  IMAD.IADD R0, R0, 0x1, -R5 ;  /* 0x0000000100007824 */ /* 0x004fce00078e0a05 */
.L_x_11491:
[----:B-1----:R-:W2:Y:S04]  /*13e60*/  LDL.LU R2, [R1+0x4c] ;  /* 0x00004c0001027983 */ /* 0x002ea80000300800 */
        /* <DEDUP_REMOVED lines=16> */
[----:B------:R-:W-:Y:S01]  /*13f70*/  IMAD.MOV.U32 R21, RZ, RZ, R26 ;  /* 0x000000ffff157224 */ /* 0x000fe200078e001a */
[----:B------:R-:W-:Y:S02]  /*13f80*/  ISETP.NE.AND P0, PT, R27, 0x1, PT ;  /* 0x000000011b00780c */ /* 0x000fe40003f05270 */
[----:B------:R-:W-:Y:S02]  /*13f90*/  SEL R28, R2, 0x978, P3 ;  /* 0x00000978021c7807 */ /* 0x000fe40001800000 */
[----:B------:R-:W0:Y:S08]  /*13fa0*/  LDC.64 R2, c[0x0][0xba8] ;  /* 0x0002ea00ff027b82 */ /* 0x000e300000000a00 */
        /* <DEDUP_REMOVED lines=11> */
[-C--:B------:R-:W-:Y:S02]  /*14060*/  IMAD R33, R13, R22.reuse, RZ ;  /* 0x000000160d217224 */ /* 0x080fe400078e02ff */
[----:B------:R-:W-:Y:S01]  /*14070*/  IMAD.WIDE.U32 R12, R12, R22, RZ ;  /* 0x000000160c0c7225 */ /* 0x000fe200078e00ff */
[----:B----4-:R-:W-:-:S03]  /*14080*/  @P0 SHF.R.U32.HI R21, RZ, R35, R14 ;  /* 0x00000023ff150219 */ /* 0x010fc6000001160e */
[----:B------:R-:W-:Y:S01]  /*14090*/  IMAD.WIDE.U32 R8, R10, R25, RZ ;  /* 0x000000190a087225 */ /* 0x000fe200078e00ff */
[----:B------:R-:W-:-:S03]  /*140a0*/  IADD3 R13, R33, R13, RZ ;  /* 0x0000000d210d7210 */ /* 0x000fc60007ffe0ff */
[----:B------:R-:W-:Y:S01]  /*140b0*/  IMAD.IADD R11, R9, 0x1, R11 ;  /* 0x00000001090b7824 */ /* 0x000fe200078e020b */
[----:B------:R-:W-:Y:S01]  /*140c0*/  IADD3 R12, P0, P1, R8, R12, R15 ;  /* 0x0000000c080c7210 */ /* 0x000fe2000791e00f */
[----:B------:R-:W-:-:S04]  /*140d0*/  IMAD.MOV R8, RZ, RZ, -R21 ;  /* 0x000000ffff087224 */ /* 0x000fc800078e0a15 */
[----:B------:R-:W-:Y:S01]  /*140e0*/  IMAD R9, R27, R8, R26 ;  /* 0x000000081b097224 */ /* 0x000fe200078e021a */
[----:B------:R-:W-:-:S03]  /*140f0*/  IADD3.X R8, R11, R13, R20, P0, P1 ;  /* 0x0000000d0b087210 */ /* 0x000fc600007e2414 */
[----:B-----5:R-:W-:Y:S01]  /*14100*/  IMAD R5, R5, R9, RZ ;  /* 0x0000000905057224 */ /* 0x020fe200078e02ff */
[----:B------:R-:W-:-:S05]  /*14110*/  SHF.R.S32.HI R11, RZ, 0x1f, R9 ;  /* 0x0000001fff0b7819 */ /* 0x000fca0000011409 */
[----:B------:R-:W-:Y:S01]  /*14120*/  IMAD R11, R4, R11, R5 ;  /* 0x0000000b040b7224 */ /* 0x000fe200078e0205 */
[----:B--2---:R-:W-:-:S05]  /*14130*/  SEL R35, R34, RZ, P3 ;  /* 0x000000ff22237207 */ /* 0x004fca0001800000 */
[-C--:B------:R-:W-:Y:S02]  /*14140*/  IMAD R33, R7, R35.reuse, RZ ;  /* 0x0000002307217224 */ /* 0x080fe400078e02ff */
[----:B------:R-:W-:-:S04]  /*14150*/  IMAD.WIDE.U32 R6, R6, R35, RZ ;  /* 0x0000002306067225 */ /* 0x000fc800078e00ff */
[----:B------:R-:W-:Y:S01]  /*14160*/  IMAD.IADD R7, R33, 0x1, R7 ;  /* 0x0000000121077824 */ /* 0x000fe200078e0207 */
[----:B------:R-:W-:Y:S02]  /*14170*/  IADD3 R6, P0, P1, R21, R12, R6 ;  /* 0x0000000c15067210 */ /* 0x000fe4000791e006 */
[----:B------:R-:W-:-:S04]  /*14180*/  SHF.R.S32.HI R21, RZ, 0x1f, R21 ;  /* 0x0000001fff157819 */ /* 0x000fc80000011415 */
[----:B------:R-:W-:-:S03]  /*14190*/  IADD3.X R7, R21, R8, R7, P0, P1 ;  /* 0x0000000815077210 */ /* 0x000fc600007e2407 */
[----:B------:R-:W-:-:S04]  /*141a0*/  IMAD.WIDE.U32 R4, R4, R9, R6 ;  /* 0x0000000904047225 */ /* 0x000fc800078e0006 */
[----:B------:R-:W-:Y:S01]  /*141b0*/  IMAD.IADD R5, R5, 0x1, R11 ;  /* 0x0000000105057824 */ /* 0x000fe200078e020b */
[----:B0-----:R-:W-:-:S04]  /*141c0*/  LEA R2, P0, R4, R2, 0x2 ;  /* 0x0000000204027211 */ /* 0x001fc800078010ff */
[----:B-1----:R-:W-:Y:S01]  /*141d0*/  LEA.HI.X R3, R4, R3, R5, 0x2, P0 ;  /* 0x0000000304037211 */ /* 0x002fe200000f1405 */
[----:B------:R-:W-:-:S05]  /*141e0*/  IMAD.MOV.U32 R5, RZ, RZ, -0x800000 ;  /* 0xff800000ff057424 */ /* 0x000fca00078e00ff */
[----:B------:R0:W-:Y:S03]  /*141f0*/  STG.E desc[UR42][R2.64], R5 ;  /* 0x0000000502007986 */ /* 0x0001e6000c10192a */
.L_x_11493:
[----:B------:R-:W-:Y:S05]  /*14200*/  BSYNC B1 ;  /* 0x0000000000017941 */ /* 0x000fea0003800000 */
.L_x_11492:
[----:B------:R-:W-:Y:S05]  /*14210*/  @P2 BRA `(.L_x_11488) ;  /* 0x00000004006c2947 */ /* 0x000fea0003800000 */
[----:B------:R1:W5:Y:S01]  /*14220*/  LDL R10, [R1+0x60] ;  /* 0x00006000010a7983 */ /* 0x0003620000100800 */
[----:B------:R-:W2:Y:S03]  /*14230*/  LDC R11, c[0x0][0xbe8] ;  /* 0x0002fa00ff0b7b82 */ /* 0x000ea60000000800 */
[----:B------:R1:W5:Y:S04]  /*14240*/  LDL R14, [R1+0xb0] ;  /* 0x0000b000010e7983 */ /* 0x0003680000100800 */
[----:B------:R1:W5:Y:S04]  /*14250*/  LDL R21, [R1+0x54] ;  /* 0x0000540001157983 */ /* 0x0003680000100800 */
[----:B------:R-:W3:Y:S04]  /*14260*/  LDL R8, [R1+0xb4] ;  /* 0x0000b40001087983 */ /* 0x000ee80000100800 */
[----:B------:R-:W4:Y:S01]  /*14270*/  LDL R6, [R1+0x34] ;  /* 0x0000340001067983 */ /* 0x000f220000100800 */
[--C-:B------:R-:W-:Y:S01]  /*14280*/  SHF.R.S32.HI R4, RZ, 0x1f, R32.reuse ;  /* 0x0000001fff047819 */ /* 0x100fe20000011420 */
[----:B------:R-:W-:Y:S01]  /*14290*/  ULDC.64 UR4, c[0x0][0xaa0] ;  /* 0x0002a80000047ab9 */ /* 0x000fe20000000a00 */
[----:B------:R-:W-:Y:S01]  /*142a0*/  SHF.R.S32.HI R13, RZ, 0x1f, R32 ;  /* 0x0000001fff0d7819 */ /* 0x000fe20000011420 */
[----:B------:R-:W4:Y:S01]  /*142b0*/  LDL.LU R12, [R1+0x50] ;  /* 0x00005000010c7983 */ /* 0x000f220000300800 */
[-C--:B------:R-:W-:Y:S01]  /*142c0*/  LEA.HI R4, R4, R32.reuse, RZ, 0x2 ;  /* 0x0000002004047211 */ /* 0x080fe200078f10ff */
[----:B0-----:R-:W-:Y:S01]  /*142d0*/  IMAD R2, R20, UR4, RZ ;  /* 0x0000000414027c24 */ /* 0x001fe2000f8e02ff */
[----:B------:R-:W-:Y:S01]  /*142e0*/  LEA.HI R13, R13, R32, RZ, 0x2 ;  /* 0x000000200d0d7211 */ /* 0x000fe200078f10ff */
[----:B------:R-:W-:Y:S01]  /*142f0*/  ULDC.64 UR6, c[0x0][0xaf0] ;  /* 0x0002bc0000067ab9 */ /* 0x000fe20000000a00 */
[----:B--2---:R-:W-:Y:S01]  /*14300*/  ISETP.NE.AND P0, PT, R11, 0x1, PT ;  /* 0x000000010b00780c */ /* 0x004fe20003f05270 */
[C---:B------:R-:W-:Y:S01]  /*14310*/  IMAD R5, R15.reuse, UR5, R2 ;  /* 0x000000050f057c24 */ /* 0x040fe2000f8e0202 */
[----:B------:R-:W-:Y:S01]  /*14320*/  LOP3.LUT R4, R4, 0xfffffffc, RZ, 0xc0, !PT ;  /* 0xfffffffc04047812 */ /* 0x000fe200078ec0ff */
[----:B------:R-:W-:Y:S01]  /*14330*/  IMAD.WIDE.U32 R2, R15, UR4, RZ ;  /* 0x000000040f027c25 */ /* 0x000fe2000f8e00ff */
[----:B------:R-:W-:Y:S01]  /*14340*/  SHF.R.S32.HI R13, RZ, 0x2, R13 ;  /* 0x00000002ff0d7819 */ /* 0x000fe2000001140d */
[----:B------:R-:W-:Y:S01]  /*14350*/  ULDC.64 UR4, c[0x0][0xae8] ;  /* 0x0002ba0000047ab9 */ /* 0x000fe20000000a00 */
[----:B------:R-:W-:Y:S01]  /*14360*/  BSSY B1, `(.L_x_11494) ;  /* 0x0000035000017945 */ /* 0x000fe20003800000 */
[----:B------:R-:W-:-:S02]  /*14370*/  IMAD.IADD R4, R32, 0x1, -R4 ;  /* 0x0000000120047824 */ /* 0x000fc400078e0a04 */
[----:B------:R-:W-:Y:S02]  /*14380*/  IMAD.IADD R3, R3, 0x1, R5 ;  /* 0x0000000103037824 */ /* 0x000fe400078e0205 */
[----:B------:R-:W-:Y:S02]  /*14390*/  IMAD R4, R4, 0x60, R13 ;  /* 0x0000006004047824 */ /* 0x000fe400078e020d */
[----:B------:R-:W0:Y:S01]  /*143a0*/  @P0 LDC R7, c[0x0][0xbec] ;  /* 0x0002fb00ff070b82 */ /* 0x000e220000000800 */
[----:B------:R-:W-:-:S04]  /*143b0*/  IMAD.WIDE.U32 R2, R22, UR4, R2 ;  /* 0x0000000416027c25 */ /* 0x000fc8000f8e0002 */
[----:B------:R-:W-:Y:S01]  /*143c0*/  IMAD R3, R22, UR5, R3 ;  /* 0x0000000516037c24 */ /* 0x000fe2000f8e0203 */
[----:B------:R-:W-:Y:S02]  /*143d0*/  ULDC.64 UR4, c[0x0][0xae0] ;  /* 0x0002b80000047ab9 */ /* 0x000fe40000000a00 */
[----:B------:R-:W2:Y:S01]  /*143e0*/  @P0 LDC R9, c[0x0][0xbf0] ;  /* 0x0002fc00ff090b82 */ /* 0x000ea20000000800 */
[----:B------:R-:W-:-:S04]  /*143f0*/  IMAD.WIDE.U32 R2, R25, UR6, R2 ;  /* 0x0000000619027c25 */ /* 0x000fc8000f8e0002 */
[----:B---3--:R-:W-:Y:S02]  /*14400*/  IMAD.MOV.U32 R26, RZ, RZ, R8 ;  /* 0x000000ffff1a7224 */ /* 0x008fe400078e0008 */
[----:B----4-:R-:W-:Y:S02]  /*14410*/  IMAD.MOV.U32 R27, RZ, RZ, R6 ;  /* 0x000000ffff1b7224 */ /* 0x010fe400078e0006 */
[----:B------:R-:W-:Y:S02]  /*14420*/  IMAD R6, R24, UR6, RZ ;  /* 0x0000000618067c24 */ /* 0x000fe4000f8e02ff */
[----:B------:R-:W-:-:S04]  /*14430*/  IMAD R8, R12, 0xc0, R4 ;  /* 0x000000c00c087824 */ /* 0x000fc800078e0204 */
[----:B0-----:R-:W-:-:S04]  /*14440*/  @P0 IMAD.HI.U32 R4, R8, R7, RZ ;  /* 0x0000000708040227 */ /* 0x001fc800078e00ff */
[----:B------:R-:W-:Y:S01]  /*14450*/  IMAD.MOV.U32 R5, RZ, RZ, R8 ;  /* 0x000000ffff057224 */ /* 0x000fe200078e0008 */
[----:B--2---:R-:W-:Y:S01]  /*14460*/  @P0 SHF.R.U32.HI R5, RZ, R9, R4 ;  /* 0x00000009ff050219 */ /* 0x004fe20000011604 */
[----:B------:R-:W-:-:S03]  /*14470*/  IMAD R9, R25, UR7, R6 ;  /* 0x0000000719097c24 */ /* 0x000fc6000f8e0206 */
[----:B------:R-:W-:Y:S01]  /*14480*/  IADD3 R7, -R5, RZ, RZ ;  /* 0x000000ff05077210 */ /* 0x000fe20007ffe1ff */
[----:B------:R-:W-:Y:S01]  /*14490*/  IMAD.IADD R3, R3, 0x1, R9 ;  /* 0x0000000103037824 */ /* 0x000fe200078e0209 */
[----:B------:R-:W-:-:S03]  /*144a0*/  SHF.R.S32.HI R4, RZ, 0x1f, R5 ;  /* 0x0000001fff047819 */ /* 0x000fc60000011405 */
[----:B------:R-:W-:Y:S02]  /*144b0*/  IMAD R7, R11, R7, R8 ;  /* 0x000000070b077224 */ /* 0x000fe400078e0208 */
[----:B------:R-:W-:Y:S02]  /*144c0*/  IMAD R4, R4, UR4, RZ ;  /* 0x0000000404047c24 */ /* 0x000fe4000f8e02ff */
[----:B------:R-:W-:-:S04]  /*144d0*/  IMAD.WIDE.U32 R2, R5, UR4, R2 ;  /* 0x0000000405027c25 */ /* 0x000fc8000f8e0002 */
[----:B------:R-:W-:Y:S01]  /*144e0*/  IMAD R9, R5, UR5, R4 ;  /* 0x0000000505097c24 */ /* 0x000fe2000f8e0204 */
[----:B------:R-:W-:Y:S01]  /*144f0*/  SHF.R.S32.HI R4, RZ, 0x1f, R7 ;  /* 0x0000001fff047819 */ /* 0x000fe20000011407 */
[----:B------:R-:W-:Y:S01]  /*14500*/  ULDC.64 UR4, c[0x0][0xad8] ;  /* 0x0002b60000047ab9 */ /* 0x000fe20000000a00 */
[----:B------:R-:W-:Y:S02]  /*14510*/  IMAD R11, R0, R11, RZ ;  /* 0x0000000b000b7224 */ /* 0x000fe400078e02ff */
[----:B------:R-:W-:Y:S02]  /*14520*/  IMAD.IADD R3, R3, 0x1, R9 ;  /* 0x0000000103037824 */ /* 0x000fe400078e0209 */
[----:B------:R-:W-:Y:S02]  /*14530*/  IMAD R4, R4, UR4, RZ ;  /* 0x0000000404047c24 */ /* 0x000fe4000f8e02ff */
[----:B------:R-:W-:Y:S02]  /*14540*/  IMAD R0, R12, 0xc0, R13 ;  /* 0x000000c00c007824 */ /* 0x000fe400078e020d */
[----:B------:R-:W-:-:S02]  /*14550*/  IMAD R5, R7, UR5, R4 ;  /* 0x0000000507057c24 */ /* 0x000fc4000f8e0204 */
[----:B------:R-:W-:Y:S01]  /*14560*/  IMAD.WIDE.U32 R2, R7, UR4, R2 ;  /* 0x0000000407027c25 */ /* 0x000fe2000f8e0002 */
[----:B------:R-:W-:Y:S01]  /*14570*/  ISETP.GE.AND P0, PT, R0, R11, PT ;  /* 0x0000000b0000720c */ /* 0x000fe20003f06270 */
[----:B------:R-:W-:Y:S02]  /*14580*/  ULDC.64 UR4, c[0x0][0xa80] ;  /* 0x0002a00000047ab9 */ /* 0x000fe40000000a00 */
[----:B------:R-:W-:Y:S01]  /*14590*/  IMAD.IADD R3, R3, 0x1, R5 ;  /* 0x0000000103037824 */ /* 0x000fe200078e0205 */
[----:B------:R-:W-:-:S04]  /*145a0*/  LEA R4, P1, R2, UR4, 0x1 ;  /* 0x0000000402047c11 */ /* 0x000fc8000f8208ff */
[----:B------:R-:W-:Y:S02]  /*145b0*/  LEA.HI.X R5, R2, UR5, R3, 0x1, P1 ;  /* 0x0000000502057c11 */ /* 0x000fe400088f0c03 */
[----:B------:R1:W0:Y:S04]  /*145c0*/  SHFL.IDX PT, R2, R4, RZ, 0x1c1f ;  /* 0x001c1fff04027589 */ /* 0x00022800000e0000 */
[----:B------:R1:W2:Y:S01]  /*145d0*/  SHFL.IDX PT, R3, R5, RZ, 0x1c1f ;  /* 0x001c1fff05037589 */ /* 0x0002a200000e0000 */
[----:B------:R-:W-:Y:S05]  /*145e0*/  @P0 BRA `(.L_x_11495) ;  /* 0x0000000000300947 */ /* 0x000fea0003800000 */
[----:B------:R-:W-:Y:S02]  /*145f0*/  ULDC UR4, c[0x0][0xac8] ;  /* 0x0002b20000047ab9 */ /* 0x000fe40000000800 */
[----:B-----5:R-:W-:Y:S02]  /*14600*/  ISETP.GE.AND P3, PT, R21, UR4, PT ;  /* 0x0000000415007c0c */ /* 0x020fe4000bf66270 */
[----:B------:R-:W-:Y:S02]  /*14610*/  ISETP.GE.AND P4, PT, R10, UR4, PT ;  /* 0x000000040a007c0c */ /* 0x000fe4000bf86270 */
[----:B------:R-:W-:-:S09]  /*14620*/  ISETP.GE.AND P2, PT, R27, UR4, PT ;  /* 0x000000041b007c0c */ /* 0x000fd2000bf46270 */
[-C--:B0-----:R-:W-:Y:S02]  /*14630*/  @!P3 LEA R8, P0, R21, R2.reuse, 0x1 ;  /* 0x000000021508b211 */ /* 0x081fe400078008ff */
[C---:B------:R-:W-:Y:S02]  /*14640*/  @!P4 LEA R12, P1, R10.reuse, R2, 0x1 ;  /* 0x000000020a0cc211 */ /* 0x040fe400078208ff */
[----:B--2---:R-:W-:Y:S01]  /*14650*/  @!P2 IMAD.WIDE R6, R27, 0x2, R2 ;  /* 0x000000021b06a825 */ /* 0x004fe200078e0202 */
[-C--:B------:R-:W-:Y:S02]  /*14660*/  @!P3 LEA.HI.X R9, R21, R3.reuse, R26, 0x1, P0 ;  /* 0x000000031509b211 */ /* 0x080fe400000f0c1a */
[----:B------:R-:W-:Y:S02]  /*14670*/  @!P4 LEA.HI.X R13, R10, R3, R14, 0x1, P1 ;  /* 0x000000030a0dc211 */ /* 0x000fe400008f0c0e */
[----:B------:R3:W-:Y:S04]  /*14680*/  @!P2 ST.E.128 desc[UR42][R6.64], RZ ;  /* 0x000000ff0600a985 */ /* 0x0007e8000c101d2a */
[----:B------:R3:W-:Y:S04]  /*14690*/  @!P3 ST.E.128 desc[UR42][R8.64], RZ ;  /* 0x000000ff0800b985 */ /* 0x0007e8000c101d2a */
[----:B------:R3:W-:Y:S02]  /*146a0*/  @!P4 ST.E.128 desc[UR42][R12.64], RZ ;  /* 0x000000ff0c00c985 */ /* 0x0007e4000c101d2a */
.L_x_11495:
[----:B------:R-:W-:Y:S05]  /*146b0*/  BSYNC B1 ;  /* 0x0000000000017941 */ /* 0x000fea0003800000 */
.L_x_11494:
[----:B------:R-:W-:Y:S01]  /*146c0*/  VIADD R0, R0, 0x60 ;  /* 0x0000006000007836 */ /* 0x000fe20000000000 */
[----:B--2---:R2:W4:Y:S04]  /*146d0*/  SHFL.IDX PT, R3, R5, 0x1, 0x1c1f ;  /* 0x003c1f0005037f89 */ /* 0x00452800000e0000 */
[----:B------:R-:W-:Y:S01]  /*146e0*/  ISETP.GE.AND P0, PT, R0, R11, PT ;  /* 0x0000000b0000720c */ /* 0x000fe20003f06270 */
[----:B0-----:R2:W0:-:S12]  /*146f0*/  SHFL.IDX PT, R2, R4, 0x1, 0x1c1f ;  /* 0x003c1f0004027f89 */ /* 0x00141800000e0000 */
[----:B--2---:R-:W-:Y:S05]  /*14700*/  @P0 BRA `(.L_x_11488) ;  /* 0x0000000000300947 */ /* 0x004fea0003800000 */
[----:B------:R-:W-:Y:S02]  /*14710*/  ULDC UR4, c[0x0][0xac8] ;  /* 0x0002b20000047ab9 */ /* 0x000fe40000000800 */
[----:B-----5:R-:W-:Y:S02]  /*14720*/  ISETP.GE.AND P3, PT, R21, UR4, PT ;  /* 0x0000000415007c0c */ /* 0x020fe4000bf66270 */
[----:B------:R-:W-:Y:S02]  /*14730*/  ISETP.GE.AND P4, PT, R10, UR4, PT ;  /* 0x000000040a007c0c */ /* 0x000fe4000bf86270 */
[----:B------:R-:W-:-:S09]  /*14740*/  ISETP.GE.AND P2, PT, R27, UR4, PT ;  /* 0x000000041b007c0c */ /* 0x000fd2000bf46270 */
[-C--:B0--3--:R-:W-:Y:S02]  /*14750*/  @!P3 LEA R6, P0, R21, R2.reuse, 0x1 ;  /* 0x000000021506b211 */ /* 0x089fe400078008ff */
[C---:B------:R-:W-:Y:S02]  /*14760*/  @!P4 LEA R8, P1, R10.reuse, R2, 0x1 ;  /* 0x000000020a08c211 */ /* 0x040fe400078208ff */
[----:B-1--4-:R-:W-:Y:S01]  /*14770*/  @!P2 IMAD.WIDE R4, R27, 0x2, R2 ;  /* 0x000000021b04a825 */ /* 0x012fe200078e0202 */
[-C--:B------:R-:W-:Y:S02]  /*14780*/  @!P3 LEA.HI.X R7, R21, R3.reuse, R26, 0x1, P0 ;  /* 0x000000031507b211 */ /* 0x080fe400000f0c1a */
[----:B------:R-:W-:Y:S02]  /*14790*/  @!P4 LEA.HI.X R9, R10, R3, R14, 0x1, P1 ;  /* 0x000000030a09c211 */ /* 0x000fe400008f0c0e */
[----:B------:R2:W-:Y:S04]  /*147a0*/  @!P2 ST.E.128 desc[UR42][R4.64], RZ ;  /* 0x000000ff0400a985 */ /* 0x0005e8000c101d2a */
[----:B------:R2:W-:Y:S04]  /*147b0*/  @!P3 ST.E.128 desc[UR42][R6.64], RZ ;  /* 0x000000ff0600b985 */ /* 0x0005e8000c101d2a */
[----:B------:R2:W-:Y:S02]  /*147c0*/  @!P4 ST.E.128 desc[UR42][R8.64], RZ ;  /* 0x000000ff0800c985 */ /* 0x0005e4000c101d2a */
.L_x_11488:
[----:B------:R-:W-:Y:S05]  /*147d0*/  BSYNC B0 ;  /* 0x0000000000007941 */ /* 0x000fea0003800000 */
.L_x_11482:
[----:B------:R-:W-:Y:S02]  /*147e0*/  ULDC UR4, c[0x0][0xc3c] ;  /* 0x00030f0000047ab9 */ /* 0x000fe40000000800 */
[----:B------:R-:W-:-:S13]  /*147f0*/  ISETP.GE.AND P0, PT, R31, UR4, PT ;  /* 0x000000041f007c0c */ /* 0x000fda000bf06270 */
[----:B------:R-:W-:Y:S05]  /*14800*/  @!P0 BRA `(.L_x_11496) ;  /* 0xfffffec800c08947 */ /* 0x000fea000383ffff */
[----:B------:R-:W-:Y:S05]  /*14810*/  BRA `(.L_x_11369) ;  /* 0x0000007800447947 */ /* 0x000fea0003800000 */
.L_x_11367:
[----:B------:R-:W-:-:S08]  /*14820*/  NOP ;  /* 0x0000000000007918 */ /* 0x000fd00000000000 */
[----:B------:R-:W0:-:S00]  /*14830*/  USETMAXREG.DEALLOC.CTAPOOL 0x20 ;  /* 0x00000020000079c8 */ /* 0x000e0000080e0500 */
[----:B0-----:R-:W2:Y:S01]  /*14840*/  LDL.LU R4, [R1+0x24] ;  /* 0x0000240001047983 */ /* 0x001ea20000300800 */
[----:B------:R-:W-:-:S06]  /*14850*/  LOP3.LUT R3, R0, 0x3, RZ, 0xc0, !PT ;  /* 0x0000000300037812 */ /* 0x000fcc00078ec0ff */
[----:B------:R-:W0:Y:S02]  /*14860*/  SHFL.IDX PT, R3, R3, RZ, 0x1f ;  /* 0x00001fff03037589 */ /* 0x000e2400000e0000 */
[----:B0-----:R-:W-:-:S13]  /*14870*/  ISETP.NE.AND P0, PT, R3, RZ, PT ;  /* 0x000000ff0300720c */ /* 0x001fda0003f05270 */
[----:B------:R-:W-:-:S04]  /*14880*/  @P0 MOV R3, 0x400 ;  /* 0x0000040000030802 */ /* 0x000fc80000000f00 */
[----:B------:R-:W-:Y:S01]  /*14890*/  @P0 LEA R2, R2, R3, 0x18 ;  /* 0x0000000302020211 */ /* 0x000fe200078ec0ff */
[----:B------:R-:W-:Y:S06]  /*148a0*/  @P0 BAR.SYNC.DEFER_BLOCKING 0x5, 0x200 ;  /* 0x0148000000000b1d */ /* 0x000fec0000010000 */
[----:B------:R0:W1:Y:S02]  /*148b0*/  @P0 LDS.128 R24, [R2+0x19cd0] ;  /* 0x019cd00002180984 */ /* 0x0000640000000c00 */
[----:B------:R-:W-:Y:S06]  /*148c0*/  @P0 BAR.ARV 0x4, 0x200 ;  /* 0x0108000000000b1d */ /* 0x000fec0000002000 */
[----:B--2---:R-:W-:-:S04]  /*148d0*/  LOP3.LUT R4, R4, 0xffffffef, RZ, 0xc0, !PT ;  /* 0xffffffef04047812 */ /* 0x004fc800078ec0ff */
[----:B------:R-:W-:-:S05]  /*148e0*/  @P0 LOP3.LUT R4, R4, 0x10, RZ, 0xfc, !PT ;  /* 0x0000001004040812 */ /* 0x000fca00078efcff */
[----:B------:R0:W-:Y:S01]  /*148f0*/  STL [R1+0x24], R4 ;  /* 0x0000240401007387 */ /* 0x0001e20000100800 */
[----:B-1----:R-:W-:Y:S05]  /*14900*/  @P0 BRA `(.L_x_11497) ;  /* 0x0000000800880947 */ /* 0x002fea0003800000 */
[----:B0-----:R-:W0:Y:S01]  /*14910*/  S2R R4, SR_TID.X ;  /* 0x0000000000047919 */ /* 0x001e220000002100 */
[----:B------:R-:W-:Y:S01]  /*14920*/  ULDC UR4, c[0x0][0xc3c] ;  /* 0x00030f0000047ab9 */ /* 0x000fe20000000800 */
[----:B------:R-:W-:Y:S02]  /*14930*/  IMAD.MOV.U32 R7, RZ, RZ, RZ ;  /* 0x000000ffff077224 */ /* 0x000fe400078e00ff */
[----:B------:R-:W-:Y:S01]  /*14940*/  IMAD.MOV.U32 R8, RZ, RZ, RZ ;  /* 0x000000ffff087224 */ /* 0x000fe200078e00ff */
[----:B------:R-:W1:Y:S01]  /*14950*/  S2UR UR6, SR_CTAID.X ;  /* 0x00000000000679c3 */ /* 0x000e620000002500 */
[----:B------:R-:W-:Y:S01]  /*14960*/  ULDC UR5, c[0x0][0xc38] ;  /* 0x00030e0000057ab9 */ /* 0x000fe20000000800 */
        /* <DEDUP_REMOVED lines=33> */
[----:B-1----:R-:W-:Y:S01]  /*14b80*/  ISETP.GT.AND P6, PT, R9, UR6, PT ;  /* 0x0000000609007c0c */ /* 0x002fe2000bfc4270 */
[----:B------:R-:W-:-:S12]  /*14b90*/  IMAD.MOV.U32 R4, RZ, RZ, R9 ;  /* 0x000000ffff047224 */ /* 0x000fd800078e0009 */
[----:B------:R-:W-:Y:S05]  /*14ba0*/  @P6 BRA `(.L_x_11498) ;  /* 0x0000000000a06947 */ /* 0x000fea0003800000 */
[----:B------:R-:W-:Y:S01]  /*14bb0*/  IMAD.MOV.U32 R9, RZ, RZ, R4 ;  /* 0x000000ffff097224 */ /* 0x000fe200078e0004 */
[----:B------:R-:W-:Y:S01]  /*14bc0*/  UMOV UR4, URZ ;  /* 0x0000003f00047c82 */ /* 0x000fe20008000000 */
[----:B------:R-:W-:-:S05]  /*14bd0*/  ULDC UR5, c[0x0][0xc38] ;  /* 0x00030e0000057ab9 */ /* 0x000fca0000000800 */
.L_x_11500:
[----:B------:R-:W0:Y:S01]  /*14be0*/  LDC R2, c[0x0][0xc3c] ;  /* 0x00030f00ff027b82 */ /* 0x000e220000000800 */
[----:B------:R-:W-:Y:S01]  /*14bf0*/  UIADD3 UR4, UR4, 0x1f, URZ ;  /* 0x0000001f04047890 */ /* 0x000fe2000fffe03f */
[----:B------:R-:W-:Y:S02]  /*14c00*/  ULDC UR7, c[0x0][0xc3c] ;  /* 0x00030f0000077ab9 */ /* 0x000fe40000000800 */
[----:B------:R-:W-:-:S03]  /*14c10*/  IMAD.U32 R27, RZ, RZ, UR7 ;  /* 0x00000007ff1b7e24 */ /* 0x000fc6000f8e00ff */
[----:B0-----:R-:W-:-:S13]  /*14c20*/  ISETP.LE.AND P6, PT, R2, UR4, PT ;  /* 0x0000000402007c0c */ /* 0x001fda000bfc3270 */
[----:B------:R-:W-:Y:S05]  /*14c30*/  @P6 BRA `(.L_x_11499) ;  /* 0x0000000400986947 */ /* 0x000fea0003800000 */
[----:B------:R-:W-:Y:S02]  /*14c40*/  VIADD R11, R6, UR4 ;  /* 0x00000004060b7c36 */ /* 0x000fe40008000000 */
[----:B------:R-:W-:Y:S02]  /*14c50*/  IMAD.MOV.U32 R7, RZ, RZ, RZ ;  /* 0x000000ffff077224 */ /* 0x000fe400078e00ff */
[----:B------:R-:W-:Y:S01]  /*14c60*/  IMAD.MOV.U32 R8, RZ, RZ, RZ ;  /* 0x000000ffff087224 */ /* 0x000fe200078e00ff */
[----:B------:R-:W-:-:S13]  /*14c70*/  ISETP.GE.OR P6, PT, R11, R2, !P0 ;  /* 0x000000020b00720c */ /* 0x000fda00047c6670 */
[----:B------:R-:W0:Y:S08]  /*14c80*/  @!P6 LDC.64 R4, c[0x0][0xc80] ;  /* 0x00032000ff04eb82 */ /* 0x000e300000000a00 */
[----:B------:R-:W1:Y:S01]  /*14c90*/  @!P6 LDC.64 R2, c[0x0][0xc78] ;  /* 0x00031e00ff02eb82 */ /* 0x000e620000000a00 */
[----:B0-----:R-:W-:-:S05]  /*14ca0*/  @!P6 IMAD.WIDE R4, R11, 0x4, R4 ;  /* 0x000000040b04e825 */ /* 0x001fca00078e0204 */
[----:B------:R-:W2:Y:S01]  /*14cb0*/  @!P6 LDG.E R7, desc[UR42][R4.64] ;  /* 0x0000002a0407e981 */ /* 0x000ea2000c1e1900 */
[----:B-1----:R-:W-:-:S05]  /*14cc0*/  @!P6 IMAD.WIDE R2, R11, 0x4, R2 ;  /* 0x000000040b02e825 */ /* 0x002fca00078e0202 */
        /* <DEDUP_REMOVED lines=18> */
[----:B0-----:R-:W-:-:S04]  /*14df0*/  IMAD R4, R4, UR5, RZ ;  /* 0x0000000504047c24 */ /* 0x001fc8000f8e02ff */
[----:B------:R-:W-:-:S05]  /*14e00*/  IMAD.IADD R9, R4, 0x1, R9 ;  /* 0x0000000104097824 */ /* 0x000fca00078e0209 */
[----:B------:R-:W-:-:S13]  /*14e10*/  ISETP.GT.AND P6, PT, R9, UR6, PT ;  /* 0x0000000609007c0c */ /* 0x000fda000bfc4270 */
[----:B------:R-:W-:Y:S05]  /*14e20*/  @!P6 BRA `(.L_x_11500) ;  /* 0xfffffffc006ce947 */ /* 0x000fea000383ffff */
.L_x_11498:
[----:B------:R-:W-:Y:S02]  /*14e30*/  IMAD.IADD R11, R9, 0x1, -R4 ;  /* 0x00000001090b7824 */ /* 0x000fe400078e0a04 */
[----:B------:R-:W-:Y:S02]  /*14e40*/  IMAD.MOV.U32 R24, RZ, RZ, RZ ;  /* 0x000000ffff187224 */ /* 0x000fe400078e00ff */
[----:B------:R-:W-:-:S05]  /*14e50*/  IMAD R3, R2, UR5, R11 ;  /* 0x0000000502037c24 */ /* 0x000fca000f8e020b */
[----:B------:R-:W-:-:S13]  /*14e60*/  ISETP.GT.AND P0, PT, R3, UR6, PT ;  /* 0x0000000603007c0c */ /* 0x000fda000bf04270 */
[----:B------:R-:W-:-:S04]  /*14e70*/  VOTE.ANY R5, PT, !P0 ;  /* 0x0000000000057806 */ /* 0x000fc800040e0100 */
[----:B------:R-:W0:Y:S01]  /*14e80*/  POPC R27, R5 ;  /* 0x00000005001b7309 */ /* 0x000e220000000000 */
[----:B------:R-:W-:Y:S01]  /*14e90*/  ISETP.NE.AND P0, PT, R5, RZ, PT ;  /* 0x000000ff0500720c */ /* 0x000fe20003f05270 */
[----:B0-----:R-:W0:Y:S04]  /*14ea0*/  SHFL.IDX PT, R7, R7, R27, 0x1f ;  /* 0x00001f1b07077589 */ /* 0x001e2800000e0000 */
[----:B------:R-:W1:Y:S01]  /*14eb0*/  SHFL.IDX PT, R8, R8, R27, 0x1f ;  /* 0x00001f1b08087589 */ /* 0x000e6200000e0000 */
[----:B0-----:R-:W-:-:S04]  /*14ec0*/  IABS R4, R7 ;  /* 0x0000000700047213 */ /* 0x001fc80000000000 */
[----:B------:R-:W0:Y:S01]  /*14ed0*/  I2F.RP R9, R4 ;  /* 0x0000000400097306 */ /* 0x000e220000209400 */
[----:B-1----:R-:W-:-:S07]  /*14ee0*/  IABS R10, R8 ;  /* 0x00000008000a7213 */ /* 0x002fce0000000000 */
[----:B0-----:R-:W0:Y:S02]  /*14ef0*/  MUFU.RCP R9, R9 ;  /* 0x0000000900097308 */ /* 0x001e240000001000 */
[----:B0-----:R-:W-:-:S06]  /*14f00*/  VIADD R3, R9, 0xffffffe ;  /* 0x0ffffffe09037836 */ /* 0x001fcc0000000000 */
[----:B------:R-:W0:Y:S02]  /*14f10*/  F2I.FTZ.U32.TRUNC.NTZ R3, R3 ;  /* 0x0000000300037305 */ /* 0x000e24000021f000 */
[----:B0-----:R-:W-:Y:S01]  /*14f20*/  IMAD.MOV R13, RZ, RZ, -R3 ;  /* 0x000000ffff0d7224 */ /* 0x001fe200078e0a03 */
[----:B------:R-:W-:Y:S06]  /*14f30*/  @!P0 BRA `(.L_x_11501) ;  /* 0x0000000000088947 */ /* 0x000fec0003800000 */
[----:B------:R-:W-:-:S05]  /*14f40*/  VIADD R5, R27, 0xffffffff ;  /* 0xffffffff1b057836 */ /* 0x000fca0000000000 */
[----:B------:R0:W1:Y:S02]  /*14f50*/  SHFL.IDX PT, R24, R2, R5, 0x1f ;  /* 0x00001f0502187589 */ /* 0x00006400000e0000 */
.L_x_11501:
[----:B0-----:R-:W-:Y:S02]  /*14f60*/  IMAD.MOV.U32 R5, RZ, RZ, R10 ;  /* 0x000000ffff057224 */ /* 0x001fe400078e000a */
[----:B-1----:R-:W-:Y:S02]  /*14f70*/  IMAD R24, R24, UR5, R11 ;  /* 0x0000000518187c24 */ /* 0x002fe4000f8e020b */
[----:B------:R-:W0:Y:S01]  /*14f80*/  I2F.RP R12, R5 ;  /* 0x00000005000c7306 */ /* 0x000e220000209400 */
[----:B------:R-:W-:Y:S02]  /*14f90*/  IMAD R9, R13, R4, RZ ;  /* 0x000000040d097224 */ /* 0x000fe400078e02ff */
[----:B------:R-:W-:Y:S01]  /*14fa0*/  IMAD.MOV.U32 R2, RZ, RZ, RZ ;  /* 0x000000ffff027224 */ /* 0x000fe200078e00ff */
[----:B------:R-:W-:Y:S01]  /*14fb0*/  IADD3 R10, -R24, UR6, RZ ;  /* 0x00000006180a7c10 */ /* 0x000fe2000fffe1ff */
[----:B------:R-:W-:Y:S02]  /*14fc0*/  VIADD R27, R27, UR4 ;  /* 0x000000041b1b7c36 */ /* 0x000fe40008000000 */
[----:B------:R-:W-:Y:S01]  /*14fd0*/  IMAD.HI.U32 R2, R3, R9, R2 ;  /* 0x0000000903027227 */ /* 0x000fe200078e0002 */
[----:B------:R-:W-:-:S02]  /*14fe0*/  IABS R3, R7 ;  /* 0x0000000700037213 */ /* 0x000fc40000000000 */
[----:B------:R-:W-:-:S03]  /*14ff0*/  IABS R11, R10 ;  /* 0x0000000a000b7213 */ /* 0x000fc60000000000 */
[----:B------:R-:W-:Y:S02]  /*15000*/  IMAD.MOV R14, RZ, RZ, -R3 ;  /* 0x000000ffff0e7224 */ /* 0x000fe400078e0a03 */
[----:B------:R-:W-:Y:S01]  /*15010*/  IMAD.HI.U32 R9, R2, R11, RZ ;  /* 0x0000000b02097227 */ /* 0x000fe200078e00ff */
[----:B0-----:R-:W0:Y:S01]  /*15020*/  MUFU.RCP R12, R12 ;  /* 0x0000000c000c7308 */ /* 0x001e220000001000 */
[----:B------:R-:W-:Y:S02]  /*15030*/  LOP3.LUT R2, R10, R7, RZ, 0x3c, !PT ;  /* 0x000000070a027212 */ /* 0x000fe400078e3cff */
[----:B------:R-:W-:Y:S02]  /*15040*/  IMAD R11, R9, R14, R11 ;  /* 0x0000000e090b7224 */ /* 0x000fe400078e020b */
[----:B------:R-:W-:-:S03]  /*15050*/  ISETP.GE.AND P2, PT, R2, RZ, PT ;  /* 0x000000ff0200720c */ /* 0x000fc60003f46270 */
[----:B------:R-:W-:Y:S01]  /*15060*/  ISETP.GT.U32.AND P1, PT, R4, R11, PT ;  /* 0x0000000b0400720c */ /* 0x000fe20003f24070 */
[----:B0-----:R-:W-:-:S12]  /*15070*/  VIADD R3, R12, 0xffffffe ;  /* 0x0ffffffe0c037836 */ /* 0x001fd80000000000 */
[-C--:B------:R-:W-:Y:S01]  /*15080*/  @!P1 IADD3 R11, R11, -R4.reuse, RZ ;  /* 0x800000040b0b9210 */ /* 0x080fe20007ffe0ff */
[----:B------:R-:W-:Y:S01]  /*15090*/  @!P1 VIADD R9, R9, 0x1 ;  /* 0x0000000109099836 */ /* 0x000fe20000000000 */
[----:B------:R-:W0:Y:S01]  /*150a0*/  F2I.FTZ.U32.TRUNC.NTZ R3, R3 ;  /* 0x0000000300037305 */ /* 0x000e22000021f000 */
[----:B------:R-:W-:Y:S02]  /*150b0*/  ISETP.NE.AND P1, PT, R7, RZ, PT ;  /* 0x000000ff0700720c */ /* 0x000fe40003f25270 */
[----:B------:R-:W-:Y:S02]  /*150c0*/  ISETP.GE.U32.AND P0, PT, R11, R4, PT ;  /* 0x000000040b00720c */ /* 0x000fe40003f06070 */
[----:B------:R-:W-:-:S05]  /*150d0*/  IABS R4, R8 ;  /* 0x0000000800047213 */ /* 0x000fca0000000000 */
[----:B------:R-:W-:Y:S02]  /*150e0*/  IMAD.MOV R4, RZ, RZ, -R4 ;  /* 0x000000ffff047224 */ /* 0x000fe400078e0a04 */
[----:B0-----:R-:W-:-:S04]  /*150f0*/  IMAD.MOV R2, RZ, RZ, -R3 ;  /* 0x000000ffff027224 */ /* 0x001fc800078e0a03 */
[----:B------:R-:W-:Y:S02]  /*15100*/  @P0 VIADD R9, R9, 0x1 ;  /* 0x0000000109090836 */ /* 0x000fe40000000000 */
[----:B------:R-:W-:Y:S02]  /*15110*/  IMAD R11, R2, R5, RZ ;  /* 0x00000005020b7224 */ /* 0x000fe400078e02ff */
[----:B------:R-:W-:Y:S01]  /*15120*/  @!P2 IMAD.MOV R9, RZ, RZ, -R9 ;  /* 0x000000ffff09a224 */ /* 0x000fe200078e0a09 */
[----:B------:R-:W-:Y:S01]  /*15130*/  @!P1 LOP3.LUT R9, RZ, R7, RZ, 0x33, !PT ;  /* 0x00000007ff099212 */ /* 0x000fe200078e33ff */
[----:B------:R-:W-:-:S04]  /*15140*/  IMAD.MOV.U32 R2, RZ, RZ, RZ ;  /* 0x000000ffff027224 */ /* 0x000fc800078e00ff */
[----:B------:R-:W-:Y:S01]  /*15150*/  IMAD.HI.U32 R2, R3, R11, R2 ;  /* 0x0000000b03027227 */ /* 0x000fe200078e0002 */
[----:B------:R-:W-:-:S03]  /*15160*/  IABS R3, R9 ;  /* 0x0000000900037213 */ /* 0x000fc60000000000 */
[----:B------:R-:W-:Y:S02]  /*15170*/  IMAD R7, R7, R9, RZ ;  /* 0x0000000907077224 */ /* 0x000fe400078e02ff */
        /* <DEDUP_REMOVED lines=12> */
[----:B------:R-:W-:-:S04]  /*15240*/  @!P1 LOP3.LUT R2, RZ, R8, RZ, 0x33, !PT ;  /* 0x00000008ff029212 */ /* 0x000fc800078e33ff */
[----:B------:R-:W-:Y:S01]  /*15250*/  IADD3 R3, -R2, RZ, RZ ;  /* 0x000000ff02037210 */ /* 0x000fe20007ffe1ff */
[----:B------:R-:W-:-:S04]  /*15260*/  IMAD R2, R8, 0x1000000, R2 ;  /* 0x0100000008027824 */ /* 0x000fc800078e0202 */
[----:B------:R-:W-:-:S04]  /*15270*/  IMAD R9, R8, R3, R9 ;  /* 0x0000000308097224 */ /* 0x000fc800078e0209 */
[----:B------:R-:W-:Y:S01]  /*15280*/  IMAD R26, R9, 0x10000, R2 ;  /* 0x00010000091a7824 */ /* 0x000fe200078e0202 */
[----:B------:R-:W-:Y:S06]  /*15290*/  BRA `(.L_x_11502) ;  /* 0x00000000000c7947 */ /* 0x000fec0003800000 */
.L_x_11499:
[----:B------:R-:W-:Y:S02]  /*152a0*/  IMAD.MOV.U32 R25, RZ, RZ, RZ ;  /* 0x000000ffff197224 */ /* 0x000fe400078e00ff */
[----:B------:R-:W-:Y:S02]  /*152b0*/  IMAD.U32 R24, RZ, RZ, UR6 ;  /* 0x00000006ff187e24 */ /* 0x000fe4000f8e00ff */
[----:B------:R-:W-:-:S07]  /*152c0*/  IMAD.MOV.U32 R26, RZ, RZ, RZ ;  /* 0x000000ffff1a7224 */ /* 0x000fce00078e00ff */
.L_x_11502:
[----:B------:R-:W-:-:S13]  /*152d0*/  ISETP.NE.AND P0, PT, R6, RZ, PT ;  /* 0x000000ff0600720c */ /* 0x000fda0003f05270 */
[----:B------:R-:W0:Y:S01]  /*152e0*/  @!P0 S2R R3, SR_CgaCtaId ;  /* 0x0000000000038919 */ /* 0x000e220000008800 */
[----:B------:R-:W-:-:S04]  /*152f0*/  @!P0 MOV R2, 0x400 ;  /* 0x0000040000028802 */ /* 0x000fc80000000f00 */
[----:B0-----:R-:W-:-:S05]  /*15300*/  @!P0 LEA R2, R3, R2, 0x18 ;  /* 0x0000000203028211 */ /* 0x001fca00078ec0ff */
[----:B------:R1:W-:Y:S01]  /*15310*/  @!P0 STS.128 [R2+0x19cd0], R24 ;  /* 0x019cd01802008388 */ /* 0x0003e20000000c00 */
[----:B------:R-:W-:Y:S06]  /*15320*/  BAR.ARV 0x5, 0x200 ;  /* 0x0148000000007b1d */ /* 0x000fec0000002000 */
.L_x_11497:
[----:B------:R2:W-:Y:S01]  /*15330*/  STL [R1+0x50], RZ ;  /* 0x000050ff01007387 */ /* 0x0005e20000100800 */
[----:B------:R-:W-:Y:S01]  /*15340*/  ULDC UR4, c[0x0][0xc3c] ;  /* 0x00030f0000047ab9 */ /* 0x000fe20000000800 */
[----:B------:R-:W-:Y:S01]  /*15350*/  IMAD.MOV.U32 R29, RZ, RZ, 0x1 ;  /* 0x00000001ff1d7424 */ /* 0x000fe200078e00ff */
[----:B------:R-:W-:Y:S01]  /*15360*/  ISETP.GE.AND P0, PT, R27, UR4, PT ;  /* 0x000000041b007c0c */ /* 0x000fe2000bf06270 */
[----:B------:R-:W-:-:S12]  /*15370*/  IMAD.MOV.U32 R19, RZ, RZ, RZ ;  /* 0x000000ffff137224 */ /* 0x000fd800078e00ff */
[----:B--2---:R-:W-:Y:S05]  /*15380*/  @P0 BRA `(.L_x_11503) ;  /* 0x00000068006c0947 */ /* 0x004fea0003800000 */
[----:B------:R-:W0:Y:S01]  /*15390*/  S2R R13, SR_TID.X ;  /* 0x00000000000d7919 */ /* 0x000e220000002100 */
[----:B------:R-:W2:Y:S01]  /*153a0*/  S2UR UR4, SR_CgaCtaId ;  /* 0x00000000000479c3 */ /* 0x000ea20000008800 */
[----:B------:R-:W-:Y:S01]  /*153b0*/  MOV R17, 0x400 ;  /* 0x0000040000117802 */ /* 0x000fe20000000f00 */
[----:B------:R-:W-:Y:S01]  /*153c0*/  BSSY B7, `(.L_x_11503) ;  /* 0x0000697000077945 */ /* 0x000fe20003800000 */
[----:B------:R-:W-:Y:S01]  /*153d0*/  MOV R28, RZ ;  /* 0x000000ff001c7202 */ /* 0x000fe20000000f00 */
[----:B------:R-:W-:Y:S01]  /*153e0*/  IMAD.MOV.U32 R29, RZ, RZ, 0x1 ;  /* 0x00000001ff1d7424 */ /* 0x000fe200078e00ff */
[----:B------:R-:W-:Y:S01]  /*153f0*/  ULDC.64 UR40, c[0x0][0x198] ;  /* 0x0000660000287ab9 */ /* 0x000fe20000000a00 */
[----:B------:R-:W-:Y:S01]  /*15400*/  IMAD.MOV.U32 R19, RZ, RZ, RZ ;  /* 0x000000ffff137224 */ /* 0x000fe200078e00ff */
[----:B------:R-:W-:Y:S02]  /*15410*/  ULOP3.LUT UR39, UR37, 0x2, URZ, 0xfc, !UPT ;  /* 0x0000000225277892 */ /* 0x000fe4000f8efc3f */
[----:B------:R-:W-:Y:S01]  /*15420*/  ULOP3.LUT UR36, UR37, 0x1, URZ, 0xfc, !UPT ;  /* 0x0000000125247892 */ /* 0x000fe2000f8efc3f */
[----:B------:R-:W-:Y:S01]  /*15430*/  ULDC UR38, c[0x0][0xc] ;  /* 0x0000030000267ab9 */ /* 0x000fe20000000800 */
[C---:B01----:R-:W-:Y:S01]  /*15440*/  SHF.L.U32 R2, R13.reuse, 0x4, RZ ;  /* 0x000000040d027819 */ /* 0x043fe200000006ff */
[C---:B------:R-:W-:Y:S01]  /*15450*/  IMAD.SHL.U32 R3, R13.reuse, 0x20, RZ ;  /* 0x000000200d037824 */ /* 0x040fe200078e00ff */
[C---:B------:R-:W-:Y:S01]  /*15460*/  LOP3.LUT R12, R13.reuse, 0x7f, RZ, 0xc0, !PT ;  /* 0x0000007f0d0c7812 */ /* 0x040fe200078ec0ff */
[----:B------:R-:W-:Y:S01]  /*15470*/  IMAD.SHL.U32 R8, R13, 0x2, RZ ;  /* 0x000000020d087824 */ /* 0x000fe200078e00ff */
[----:B------:R-:W-:-:S02]  /*15480*/  LOP3.LUT R5, R2, 0x90, RZ, 0xc0, !PT ;  /* 0x0000009002057812 */ /* 0x000fc400078ec0ff */
[----:B------:R-:W-:Y:S01]  /*15490*/  SHF.R.U32.HI R4, RZ, 0x1, R13 ;  /* 0x00000001ff047819 */ /* 0x000fe2000001160d */
[----:B------:R-:W-:Y:S01]  /*154a0*/  IMAD.SHL.U32 R6, R12, 0x10, RZ ;  /* 0x000000100c067824 */ /* 0x000fe200078e00ff */
[C---:B------:R-:W-:Y:S02]  /*154b0*/  LOP3.LUT R23, R3.reuse, 0x360, RZ, 0xc0, !PT ;  /* 0x0000036003177812 */ /* 0x040fe400078ec0ff */
[----:B------:R-:W-:Y:S02]  /*154c0*/  LOP3.LUT R3, R3, 0x80, RZ, 0xc0, !PT ;  /* 0x0000008003037812 */ /* 0x000fe400078ec0ff */
[----:B------:R-:W-:Y:S02]  /*154d0*/  LOP3.LUT R8, R5, 0x10, R8, 0x78, !PT ;  /* 0x0000001005087812 */ /* 0x000fe400078e7808 */
[----:B------:R-:W-:Y:S02]  /*154e0*/  LOP3.LUT R5, R4, 0x20, RZ, 0xc0, !PT ;  /* 0x0000002004057812 */ /* 0x000fe400078ec0ff */
[----:B------:R-:W-:-:S02]  /*154f0*/  LOP3.LUT R7, R2, 0x60, RZ, 0xc0, !PT ;  /* 0x0000006002077812 */ /* 0x000fc400078ec0ff */
[----:B------:R-:W-:Y:S01]  /*15500*/  LOP3.LUT R3, R3, 0x10, R4, 0xf8, !PT ;  /* 0x0000001003037812 */ /* 0x000fe200078ef804 */
[----:B------:R-:W-:Y:S01]  /*15510*/  IMAD.SHL.U32 R4, R13, 0x80, RZ ;  /* 0x000000800d047824 */ /* 0x000fe200078e00ff */
[----:B------:R-:W-:Y:S02]  /*15520*/  LOP3.LUT R5, R5, 0x10, R13, 0xf8, !PT ;  /* 0x0000001005057812 */ /* 0x000fe400078ef80d */
[--C-:B------:R-:W-:Y:S01]  /*15530*/  LOP3.LUT R9, R7, 0x700, R6.reuse, 0xf8, !PT ;  /* 0x0000070007097812 */ /* 0x100fe200078ef806 */
[----:B------:R-:W-:Y:S01]  /*15540*/  IMAD.SHL.U32 R7, R0, 0x800, RZ ;  /* 0x0000080000077824 */ /* 0x000fe200078e00ff */
[----:B------:R-:W-:Y:S01]  /*15550*/  LOP3.LUT R23, R23, 0x400, R6, 0xf8, !PT ;  /* 0x0000040017177812 */ /* 0x000fe200078ef806 */
[----:B------:R-:W-:Y:S01]  /*15560*/  IMAD.SHL.U32 R0, R13, 0x4, RZ ;  /* 0x000000040d007824 */ /* 0x000fe200078e00ff */
[----:B------:R-:W-:Y:S02]  /*15570*/  LOP3.LUT R6, R4, 0x400, RZ, 0xc0, !PT ;  /* 0x0000040004067812 */ /* 0x000fe400078ec0ff */
[----:B------:R-:W-:-:S02]  /*15580*/  LOP3.LUT R5, R5, 0x380, R4, 0xf8, !PT ;  /* 0x0000038005057812 */ /* 0x000fc400078ef804 */
[----:B------:R-:W-:Y:S02]  /*15590*/  LOP3.LUT P0, RZ, R13, 0x4, RZ, 0xc0, !PT ;  /* 0x000000040dff7812 */ /* 0x000fe4000780c0ff */
[----:B------:R-:W-:Y:S02]  /*155a0*/  LOP3.LUT R6, R6, 0x800, R7, 0xf8, !PT ;  /* 0x0000080006067812 */ /* 0x000fe400078ef807 */
[----:B------:R-:W-:Y:S02]  /*155b0*/  LOP3.LUT R5, R5, 0x70, R2, 0x78, !PT ;  /* 0x0000007005057812 */ /* 0x000fe400078e7802 */
[----:B------:R-:W-:Y:S02]  /*155c0*/  LOP3.LUT R0, R3, 0x10, R0, 0x78, !PT ;  /* 0x0000001003007812 */ /* 0x000fe400078e7800 */
[----:B------:R-:W-:Y:S01]  /*155d0*/  LOP3.LUT R11, R6, R5, RZ, 0xfc, !PT ;  /* 0x00000005060b7212 */ /* 0x000fe200078efcff */
[----:B--2---:R-:W-:Y:S01]  /*155e0*/  IMAD.U32 R5, RZ, RZ, UR4 ;  /* 0x00000004ff057e24 */ /* 0x004fe2000f8e00ff */
[----:B------:R-:W-:Y:S01]  /*155f0*/  LOP3.LUT R23, R23, R0, RZ, 0xfc, !PT ;  /* 0x0000000017177212 */ /* 0x000fe200078efcff */
[----:B------:R-:W-:Y:S01]  /*15600*/  IMAD.SHL.U32 R0, R13, 0x40, RZ ;  /* 0x000000400d007824 */ /* 0x000fe200078e00ff */
[----:B------:R-:W-:Y:S01]  /*15610*/  LOP3.LUT R10, R9, R8, RZ, 0xfc, !PT ;  /* 0x00000008090a7212 */ /* 0x000fe200078efcff */
[C---:B------:R-:W-:Y:S01]  /*15620*/  VIADD R4, R11.reuse, 0x40 ;  /* 0x000000400b047836 */ /* 0x040fe20000000000 */
[----:B------:R-:W-:Y:S01]  /*15630*/  SHF.R.U32.HI R3, RZ, 0x1, R12 ;  /* 0x00000001ff037819 */ /* 0x000fe2000001160c */
[----:B------:R-:W-:Y:S01]  /*15640*/  @P0 VIADD R4, R11, 0xffffffc0 ;  /* 0xffffffc00b040836 */ /* 0x000fe20000000000 */
[----:B------:R-:W-:Y:S01]  /*15650*/  LOP3.LUT R0, R0, 0x40, RZ, 0xc0, !PT ;  /* 0x0000004000007812 */ /* 0x000fe200078ec0ff */
[----:B------:R-:W-:Y:S01]  /*15660*/  STL [R1+0x20], R10 ;  /* 0x0000200a01007387 */ /* 0x000fe20000100800 */
[----:B------:R-:W-:-:S02]  /*15670*/  LEA R17, R5, R17, 0x18 ;  /* 0x0000001105117211 */ /* 0x000fc400078ec0ff */
[----:B------:R-:W-:Y:S01]  /*15680*/  LOP3.LUT R3, R3, R0, RZ, 0xfc, !PT ;  /* 0x0000000003037212 */ /* 0x000fe200078efcff */
[----:B------:R-:W-:Y:S01]  /*15690*/  STL [R1], R11 ;  /* 0x0000000b01007387 */ /* 0x000fe20000100800 */
[----:B------:R-:W-:Y:S01]  /*156a0*/  LOP3.LUT R2, R2, 0x10, RZ, 0xc0, !PT ;  /* 0x0000001002027812 */ /* 0x000fe200078ec0ff */
[----:B------:R-:W-:Y:S02]  /*156b0*/  IMAD.IADD R3, R17, 0x1, R10 ;  /* 0x0000000111037824 */ /* 0x000fe400078e020a */
[----:B------:R-:W-:Y:S01]  /*156c0*/  STL [R1+0x18], R5 ;  /* 0x0000180501007387 */ /* 0x000fe20000100800 */
[----:B------:R-:W-:Y:S02]  /*156d0*/  LOP3.LUT R0, R2, 0x40, RZ, 0xfc, !PT ;  /* 0x0000004002007812 */ /* 0x000fe400078efcff */
[----:B------:R-:W-:Y:S01]  /*156e0*/  LOP3.LUT R0, R23, 0x2800, RZ, 0xfc, !PT ;  /* 0x0000280017007812 */ /* 0x000fe200078efcff */
[----:B------:R0:W-:Y:S04]  /*156f0*/  STL [R1+0x1c], R4 ;  /* 0x00001c0401007387 */ /* 0x0001e80000100800 */
[----:B------:R-:W-:Y:S01]  /*15700*/  STL [R1+0x50], RZ ;  /* 0x000050ff01007387 */ /* 0x000fe20000100800 */
[----:B0-----:R-:W-:-:S05]  /*15710*/  IMAD.MOV.U32 R4, RZ, RZ, 0x1 ;  /* 0x00000001ff047424 */ /* 0x001fca00078e00ff */
[----:B------:R0:W-:Y:S04]  /*15720*/  STL [R1+0x4], R4 ;  /* 0x0000040401007387 */ /* 0x0001e80000100800 */
[----:B------:R1:W-:Y:S01]  /*15730*/  STL [R1+0x3c], R3 ;  /* 0x00003c0301007387 */ /* 0x0003e20000100800 */
[----:B0-----:R-:W-:Y:S02]  /*15740*/  LOP3.LUT R4, R2, 0x20, RZ, 0xfc, !PT ;  /* 0x0000002002047812 */ /* 0x001fe400078efcff */
[----:B------:R-:W-:-:S07]  /*15750*/  LOP3.LUT R2, R23, 0x1800, RZ, 0xfc, !PT ;  /* 0x0000180017027812 */ /* 0x000fce00078efcff */
.L_x_11623:
[----:B01-3--:R-:W0:Y:S02]  /*15760*/  LDC.64 R2, c[0x0][0xc88] ;  /* 0x00032200ff027b82 */ /* 0x00be240000000a00 */
[----:B0-----:R-:W-:-:S05]  /*15770*/  IMAD.WIDE R2, R27, 0x4, R2 ;  /* 0x000000041b027825 */ /* 0x001fca00078e0202 */
[----:B--2---:R-:W2:Y:S01]  /*15780*/  LDG.E R18, desc[UR42][R2.64] ;  /* 0x0000002a02127981 */ /* 0x004ea2000c1e1900 */
        /* <DEDUP_REMOVED lines=8> */
[----:B--2---:R-:W-:-:S11]  /*15810*/  SHF.R.S32.HI R0, RZ, 0x1f, R18 ;  /* 0x0000001fff007819 */ /* 0x004fd60000011412 */
        /* <DEDUP_REMOVED lines=9> */
[----:B------:R-:W-:Y:S01]  /*158b0*/  STL [R1+0x14], R12 ;  /* 0x0000140c01007387 */ /* 0x000fe20000100800 */
[----:B------:R-:W-:Y:S01]  /*158c0*/  ISETP.NE.AND.EX P0, PT, RZ, UR5, PT, P0 ;  /* 0x00000005ff007c0c */ /* 0x000fe2000bf05300 */
[----:B0-----:R-:W-:Y:S01]  /*158d0*/  IMAD.MOV.U32 R0, RZ, RZ, RZ ;  /* 0x000000ffff007224 */ /* 0x001fe200078e00ff */
[----:B------:R-:W-:Y:S01]  /*158e0*/  ISETP.NE.AND.EX P1, PT, RZ, UR9, PT, P1 ;  /* 0x00000009ff007c0c */ /* 0x000fe2000bf25310 */
[----:B------:R-:W-:Y:S01]  /*158f0*/  STL [R1+0x30], R11 ;  /* 0x0000300b01007387 */ /* 0x000fe20000100800 */
[----:B------:R-:W-:Y:S02]  /*15900*/  ISETP.NE.U32.AND P2, PT, RZ, UR6, PT ;  /* 0x00000006ff007c0c */ /* 0x000fe4000bf45070 */
[----:B-1----:R-:W-:-:S02]  /*15910*/  IADD3 R2, P3, R12, UR4, RZ ;  /* 0x000000040c027c10 */ /* 0x002fc4000ff7e0ff */
[----:B------:R-:W-:Y:S02]  /*15920*/  ISETP.NE.AND.EX P2, PT, RZ, UR7, PT, P2 ;  /* 0x00000007ff007c0c */ /* 0x000fe4000bf45320 */
[----:B------:R-:W-:Y:S02]  /*15930*/  IADD3.X R3, R11, UR5, RZ, P3, !PT ;  /* 0x000000050b037c10 */ /* 0x000fe40009ffe4ff */
[----:B------:R-:W-:-:S03]  /*15940*/  IADD3 R4, P4, R12, UR6, RZ ;  /* 0x000000060c047c10 */ /* 0x000fc6000ff9e0ff */
[----:B------:R-:W3:Y:S01]  /*15950*/  @P0 LDG.E R6, desc[UR42][R2.64] ;  /* 0x0000002a02060981 */ /* 0x000ee2000c1e1900 */
[----:B------:R-:W-:Y:S01]  /*15960*/  ULDC UR4, c[0x0][0x288] ;  /* 0x0000a20000047ab9 */ /* 0x000fe20000000800 */
[----:B------:R-:W-:Y:S01]  /*15970*/  IADD3.X R5, R11, UR7, RZ, P4, !PT ;  /* 0x000000070b057c10 */ /* 0x000fe2000a7fe4ff */
[----:B------:R-:W-:Y:S01]  /*15980*/  IMAD.U32 R8, RZ, RZ, UR4 ;  /* 0x00000004ff087e24 */ /* 0x000fe2000f8e00ff */
[----:B------:R-:W-:-:S03]  /*15990*/  ULDC.64 UR4, c[0x0][0x418] ;  /* 0x0001060000047ab9 */ /* 0x000fc60000000a00 */
[----:B------:R-:W5:Y:S04]  /*159a0*/  @P2 LDG.E R0, desc[UR42][R4.64] ;  /* 0x0000002a04002981 */ /* 0x000f68000c1e1900 */
[----:B---3--:R0:W-:Y:S02]  /*159b0*/  STL [R1+0x38], R6 ;  /* 0x0000380601007387 */ /* 0x0081e40000100800 */
[----:B0-----:R-:W-:-:S04]  /*159c0*/  @P1 IADD3 R6, P3, R12, UR8, RZ ;  /* 0x000000080c061c10 */ /* 0x001fc8000ff7e0ff */
[----:B------:R-:W-:-:S05]  /*159d0*/  @P1 IADD3.X R7, R11, UR9, RZ, P3, !PT ;  /* 0x000000090b071c10 */ /* 0x000fca0009ffe4ff */
[----:B------:R0:W3:Y:S01]  /*159e0*/  @P1 LDG.E R8, desc[UR42][R6.64] ;  /* 0x0000002a06081981 */ /* 0x0000e2000c1e1900 */
        /* <DEDUP_REMOVED lines=8> */
[----:B---3--:R0:W-:Y:S04]  /*15a70*/  STL [R1+0x4c], R8 ;  /* 0x00004c0801007387 */ /* 0x0081e80000100800 */
        /* <DEDUP_REMOVED lines=8> */
.L_x_11504:
[----:B------:R-:W-:Y:S01]  /*15b00*/  ULDC.64 UR4, c[0x0][0xa20] ;  /* 0x0002880000047ab9 */ /* 0x000fe20000000a00 */
[C---:B------:R-:W-:Y:S02]  /*15b10*/  LOP3.LUT R9, R26.reuse, 0xff000000, RZ, 0xc0, !PT ;  /* 0xff0000001a097812 */ /* 0x040fe400078ec0ff */
[----:B------:R-:W-:Y:S02]  /*15b20*/  ISETP.NE.U32.AND P0, PT, RZ, UR4, PT ;  /* 0x00000004ff007c0c */ /* 0x000fe4000bf05070 */
[----:B------:R-:W-:Y:S02]  /*15b30*/  SHF.R.U32.HI R9, RZ, 0x8, R9 ;  /* 0x00000008ff097819 */ /* 0x000fe40000011609 */
[----:B------:R-:W-:Y:S02]  /*15b40*/  ISETP.NE.AND.EX P0, PT, RZ, UR5, PT, P0 ;  /* 0x00000005ff007c0c */ /* 0x000fe4000bf05300 */
[C---:B0-----:R-:W-:Y:S02]  /*15b50*/  LOP3.LUT R2, R26.reuse, 0xff0000, RZ, 0xc0, !PT ;  /* 0x00ff00001a027812 */ /* 0x041fe400078ec0ff */
[----:B------:R-:W-:Y:S01]  /*15b60*/  LOP3.LUT R16, R26, 0xffff, RZ, 0xc0, !PT ;  /* 0x0000ffff1a107812 */ /* 0x000fe200078ec0ff */
[----:B------:R-:W-:Y:S01]  /*15b70*/  IMAD.MOV.U32 R26, RZ, RZ, R18 ;  /* 0x000000ffff1a7224 */ /* 0x000fe200078e0012 */
[----:B------:R-:W-:-:S07]  /*15b80*/  LEA.HI R9, R2, R9, RZ, 0x10 ;  /* 0x0000000902097211 */ /* 0x000fce00078f80ff */
[----:B------:R-:W-:Y:S05]  /*15b90*/  @!P0 BRA `(.L_x_11505) ;  /* 0x0000000000108947 */ /* 0x000fea0003800000 */
[----:B------:R-:W-:-:S04]  /*15ba0*/  IADD3 R6, P0, R12, UR4, RZ ;  /* 0x000000040c067c10 */ /* 0x000fc8000ff1e0ff */
[----:B------:R-:W-:-:S05]  /*15bb0*/  IADD3.X R7, R11, UR5, RZ, P0, !PT ;  /* 0x000000050b077c10 */ /* 0x000fca00087fe4ff */
[----:B------:R0:W5:Y:S01]  /*15bc0*/  LDG.E R6, desc[UR42][R6.64] ;  /* 0x0000002a06067981 */ /* 0x000162000c1e1900 */
[----:B------:R-:W-:Y:S05]  /*15bd0*/  BRA `(.L_x_11506) ;  /* 0x0000000000247947 */ /* 0x000fea0003800000 */
.L_x_11505:
        /* <DEDUP_REMOVED lines=9> */
.L_x_11506:
[----:B------:R-:W2:Y:S04]  /*15c70*/  @P2 LDG.E R2, desc[UR42][R4.64] ;  /* 0x0000002a04022981 */ /* 0x000ea8000c1e1900 */
[----:B------:R-:W2:Y:S01]  /*15c80*/  @P2 LDG.E R4, desc[UR42][R4.64+0x4] ;  /* 0x0000042a04042981 */ /* 0x000ea2000c1e1900 */
[----:B0----5:R-:W-:Y:S01]  /*15c90*/  IMAD.IADD R7, R6, 0x1, -R10 ;  /* 0x0000000106077824 */ /* 0x021fe200078e0a0a */
[----:B------:R-:W-:Y:S01]  /*15ca0*/  BSSY B0, `(.L_x_11507) ;  /* 0x000002a000007945 */ /* 0x000fe20003800000 */
[----:B------:R-:W-:Y:S01]  /*15cb0*/  LOP3.LUT R21, R9, 0xff, RZ, 0xc0, !PT ;  /* 0x000000ff09157812 */ /* 0x000fe200078ec0ff */
[----:B--2---:R-:W-:Y:S01]  /*15cc0*/  @P2 IMAD.IADD R8, R4, 0x1, -R2 ;  /* 0x0000000104082824 */ /* 0x004fe200078e0a02 */
[----:B------:R-:W-:-:S03]  /*15cd0*/  SHF.R.U32.HI R4, RZ, 0x10, R9 ;  /* 0x00000010ff047819 */ /* 0x000fc60000011609 */
[----:B------:R-:W-:-:S04]  /*15ce0*/  IMAD.IADD R3, R7, 0x1, R8 ;  /* 0x0000000107037824 */ /* 0x000fc800078e0208 */
[C---:B------:R-:W-:Y:S01]  /*15cf0*/  VIADD R2, R3.reuse, 0x7f ;  /* 0x0000007f03027836 */ /* 0x040fe20000000000 */
[----:B------:R0:W-:Y:S01]  /*15d00*/  STL [R1+0x34], R3 ;  /* 0x0000340301007387 */ /* 0x0001e20000100800 */
[----:B------:R-:W-:-:S03]  /*15d10*/  ISETP.GE.AND P1, PT, R3, 0x1, PT ;  /* 0x000000010300780c */ /* 0x000fc60003f26270 */
[----:B------:R-:W-:-:S04]  /*15d20*/  SHF.R.S32.HI R20, RZ, 0x1f, R2 ;  /* 0x0000001fff147819 */ /* 0x000fc80000011402 */
[----:B------:R-:W-:Y:S01]  /*15d30*/  LEA.HI R20, R20, R2, RZ, 0x7 ;  /* 0x0000000214147211 */ /* 0x000fe200078f38ff */
[----:B------:R-:W-:-:S03]  /*15d40*/  IMAD.MOV.U32 R2, RZ, RZ, RZ ;  /* 0x000000ffff027224 */ /* 0x000fc600078e00ff */
[----:B------:R-:W-:Y:S02]  /*15d50*/  SHF.R.S32.HI R20, RZ, 0x7, R20 ;  /* 0x00000007ff147819 */ /* 0x000fe40000011414 */
[----:B0-----:R-:W-:Y:S05]  /*15d60*/  @!P1 BRA `(.L_x_11508) ;  /* 0x0000000000749947 */ /* 0x001fea0003800000 */
        /* <DEDUP_REMOVED lines=8> */
[----:B------:R0:W2:Y:S02]  /*15df0*/  F2I.FTZ.U32.TRUNC.NTZ R3, R2 ;  /* 0x0000000200037305 */ /* 0x0000a4000021f000 */
[----:B0-----:R-:W-:-:S04]  /*15e00*/  LOP3.LUT R2, R9, R5, RZ, 0x3c, !PT ;  /* 0x0000000509027212 */ /* 0x001fc800078e3cff */
[----:B------:R-:W-:Y:S01]  /*15e10*/  ISETP.GE.AND P4, PT, R2, RZ, PT ;  /* 0x000000ff0200720c */ /* 0x000fe20003f86270 */
[----:B--2---:R-:W-:-:S04]  /*15e20*/  IMAD.MOV R2, RZ, RZ, -R3 ;  /* 0x000000ffff027224 */ /* 0x004fc800078e0a03 */
[----:B-1----:R-:W-:Y:S02]  /*15e30*/  IMAD R10, R2, R6, RZ ;  /* 0x00000006020a7224 */ /* 0x002fe400078e02ff */
        /* <DEDUP_REMOVED lines=16> */
.L_x_11508:
[----:B------:R-:W-:Y:S05]  /*15f40*/  BSYNC B0 ;  /* 0x0000000000007941 */ /* 0x000fea0003800000 */
.L_x_11507:
[-C--:B------:R-:W-:Y:S01]  /*15f50*/  IMAD R3, R21, R2.reuse, RZ ;  /* 0x0000000215037224 */ /* 0x080fe200078e02ff */
[----:B------:R-:W-:Y:S04]  /*15f60*/  BSSY B0, `(.L_x_11509) ;  /* 0x0000156000007945 */ /* 0x000fe80003800000 */
[C---:B------:R-:W-:Y:S01]  /*15f70*/  VIADDMNMX R2, R3.reuse, R2, R20, PT ;  /* 0x0000000203027246 */ /* 0x040fe20003800114 */
[----:B------:R-:W-:-:S04]  /*15f80*/  IMAD R3, R3, 0x80, -R7 ;  /* 0x0000008003037824 */ /* 0x000fc800078e0a07 */
[----:B------:R-:W-:Y:S01]  /*15f90*/  IMAD R2, R2, 0x80, -R7 ;  /* 0x0000008002027824 */ /* 0x000fe200078e0a07 */
[----:B------:R-:W-:-:S04]  /*15fa0*/  VIMNMX R3, RZ, R3, !PT ;  /* 0x00000003ff037248 */ /* 0x000fc80007fe0100 */
[----:B------:R-:W-:-:S04]  /*15fb0*/  VIMNMX R2, R2, R8, PT ;  /* 0x0000000802027248 */ /* 0x000fc80003fe0100 */
[----:B------:R-:W-:Y:S02]  /*15fc0*/  ISETP.GT.AND P0, PT, R2, R3, PT ;  /* 0x000000030200720c */ /* 0x000fe40003f04270 */
[----:B------:R-:W-:-:S05]  /*15fd0*/  SHF.R.U32.HI R3, RZ, 0x7, R3 ;  /* 0x00000007ff037819 */ /* 0x000fca0000011603 */
[----:B-1----:R-:W-:-:S06]  /*15fe0*/  IMAD.MOV.U32 R10, RZ, RZ, R3 ;  /* 0x000000ffff0a7224 */ /* 0x002fcc00078e0003 */
[----:B------:R-:W-:-:S05]  /*15ff0*/  @P0 VIADD R2, R2, 0x7f ;  /* 0x0000007f02020836 */ /* 0x000fca0000000000 */
[----:B------:R-:W-:-:S04]  /*16000*/  @P0 SHF.R.S32.HI R5, RZ, 0x1f, R2 ;  /* 0x0000001fff050819 */ /* 0x000fc80000011402 */
[----:B------:R-:W-:-:S04]  /*16010*/  @P0 LEA.HI R2, R5, R2, RZ, 0x7 ;  /* 0x0000000205020211 */ /* 0x000fc800078f38ff */
        /* <DEDUP_REMOVED lines=11> */
.L_x_11671:
[----:B-1----:R-:W-:Y:S02]  /*160d0*/  ISETP.NE.AND P0, PT, R14, RZ, PT ;  /* 0x000000ff0e00720c */ /* 0x002fe40003f05270 */
[----:B------:R-:W-:-:S11]  /*160e0*/  PLOP3.LUT P6, PT, PT, PT, PT, 0x8, 0x0 ;  /* 0x000000000000781c */ /* 0x000fd60003fce170 */
[----:B------:R-:W-:Y:S05]  /*160f0*/  @P0 BRA `(.L_x_11512) ;  /* 0x00000000000c0947 */ /* 0x000fea0003800000 */
[----:B------:R-:W-:-:S03]  /*16100*/  UMOV UR4, 0xffffffff ;  /* 0xffffffff00047882 */ /* 0x000fc60000000000 */
[----:B------:R-:W-:Y:S05]  /*16110*/  BRA.DIV UR4, `(.L_x_11513) ;  /* 0x0000006a04c87947 */ /* 0x000fea000b800000 */
[----:B------:R-:W-:-:S13]  /*16120*/  ELECT P6, URZ, PT ;  /* 0x00000000003f782f */ /* 0x000fda00038c0000 */
.L_x_11512:
        /* <DEDUP_REMOVED lines=9> */
.L_x_11674:
[----:B------:R-:W-:Y:S05]  /*161c0*/  BSYNC B1 ;  /* 0x0000000000017941 */ /* 0x000fea0003800000 */
.L_x_11514:
[----:B------:R-:W-:Y:S04]  /*161d0*/  BSSY B1, `(.L_x_11516) ;  /* 0x000008c000017945 */ /* 0x000fe80003800000 */
[----:B------:R-:W-:Y:S05]  /*161e0*/  @!P6 BRA `(.L_x_11517) ;  /* 0x000000080028e947 */ /* 0x000fea0003800000 */
[----:B------:R-:W2:Y:S01]  /*161f0*/  LDL R7, [R1+0x4] ;  /* 0x0000040001077983 */ /* 0x000ea20000100800 */
        /* <DEDUP_REMOVED lines=8> */
.L_x_11675:
[----:B------:R-:W-:Y:S05]  /*16280*/  BSYNC B2 ;  /* 0x0000000000027941 */ /* 0x000fea0003800000 */
.L_x_11518:
        /* <DEDUP_REMOVED lines=9> */
.L_x_11521:
[----:B------:R-:W-:Y:S05]  /*16320*/  BSYNC B2 ;  /* 0x0000000000027941 */ /* 0x000fea0003800000 */
.L_x_11520:
        /* <DEDUP_REMOVED lines=12> */
.L_x_11522:
        /* <DEDUP_REMOVED lines=16> */
.L_x_11523:
        /* <DEDUP_REMOVED lines=12> */
[----:B------:R-:W-:Y:S01]  /*165b0*/  UMOV UR6, 0x0 ;  /* 0x0000000000067882 */ /* 0x000fe20000000000 */
[----:B------:R-:W-:Y:S01]  /*165c0*/  IADD3 R9, R7, 0x15800, RZ ;  /* 0x0001580007097810 */ /* 0x000fe20007ffe0ff */
[----:B------:R-:W-:Y:S01]  /*165d0*/  UMOV UR7, 0x12f00000 ;  /* 0x12f0000000077882 */ /* 0x000fe20000000000 */
[----:B------:R-:W-:-:S15]  /*165e0*/  R2UR UR10, R14 ;  /* 0x000000000e0a72ca */ /* 0x000fde00000e0000 */
.L_x_11524:
        /* <DEDUP_REMOVED lines=13> */
.L_x_11676:
[----:B------:R-:W-:Y:S05]  /*166c0*/  BSYNC B2 ;  /* 0x0000000000027941 */ /* 0x000fea0003800000 */
.L_x_11525:
        /* <DEDUP_REMOVED lines=11> */
.L_x_11528:
[----:B------:R-:W-:Y:S05]  /*16780*/  BSYNC B2 ;  /* 0x0000000000027941 */ /* 0x000fea0003800000 */
.L_x_11527:
        /* <DEDUP_REMOVED lines=8> */
.L_x_11529:
        /* <DEDUP_REMOVED lines=15> */
.L_x_11530:
        /* <DEDUP_REMOVED lines=15> */
.L_x_11531:
        /* <DEDUP_REMOVED lines=10> */
.L_x_11517:
[----:B------:R-:W-:Y:S05]  /*16a90*/  BSYNC B1 ;  /* 0x0000000000017941 */ /* 0x000fea0003800000 */
.L_x_11516:
        /* <DEDUP_REMOVED lines=11> */
.L_x_11548:
[----:B------:R-:W-:Y:S05]  /*16b50*/  YIELD ;  /* 0x0000000000007946 */ /* 0x000fea0003800000 */
[----:B------:R-:W-:Y:S04]  /*16b60*/  BSSY B1, `(.L_x_11532) ;  /* 0x000008b000017945 */ /* 0x000fe80003800000 */
[----:B-1----:R-:W-:Y:S05]  /*16b70*/  @!P6 BRA `(.L_x_11533) ;  /* 0x000000080024e947 */ /* 0x002fea0003800000 */
[----:B------:R-:W2:Y:S01]  /*16b80*/  LDL R6, [R1+0x4] ;  /* 0x0000040001067983 */ /* 0x000ea20000100800 */
[----:B0-----:R-:W-:Y:S01]  /*16b90*/  IMAD R9, R28, 0x8, R17 ;  /* 0x000000081c097824 */ /* 0x001fe200078e0211 */
[----:B------:R-:W0:Y:S01]  /*16ba0*/  S2R R5, SR_TID.X ;  /* 0x0000000000057919 */ /* 0x000e220000002100 */
[----:B------:R-:W-:Y:S01]  /*16bb0*/  BSSY B2, `(.L_x_11534) ;  /* 0x0000006000027945 */ /* 0x000fe20003800000 */
[----:B0-----:R-:W-:-:S04]  /*16bc0*/  LOP3.LUT R5, R5, 0x7f, RZ, 0xc0, !PT ;  /* 0x0000007f05057812 */ /* 0x001fc800078ec0ff */
[----:B------:R-:W-:Y:S02]  /*16bd0*/  ISETP.NE.AND P3, PT, R5, RZ, PT ;  /* 0x000000ff0500720c */ /* 0x000fe40003f65270 */
[----:B--2---:R-:W-:-:S04]  /*16be0*/  SHF.L.U32 R8, R6, 0x1f, RZ ;  /* 0x0000001f06087819 */ /* 0x004fc800000006ff */
[----:B------:R-:W0:Y:S02]  /*16bf0*/  SYNCS.PHASECHK.TRANS64.TRYWAIT P2, [R9+URZ+0x19ca0], R8 ;  /* 0x019ca008090075a7 */ /* 0x000e24000804017f */
[----:B0-----:R-:W-:Y:S05]  /*16c00*/  @!P2 BRA `(.L_x_11535) ;  /* 0x000000600068a947 */ /* 0x001fea0003800000 */
.L_x_11677:
[----:B------:R-:W-:Y:S05]  /*16c10*/  BSYNC B2 ;  /* 0x0000000000027941 */ /* 0x000fea0003800000 */
.L_x_11534:
[----:B------:R-:W-:Y:S04]  /*16c20*/  BSSY B2, `(.L_x_11536) ;  /* 0x0000009000027945 */ /* 0x000fe80003800000 */
[----:B------:R-:W-:Y:S05]  /*16c30*/  @P3 BRA `(.L_x_11537) ;  /* 0x00000000001c3947 */ /* 0x000fea0003800000 */
[----:B------:R-:W1:Y:S02]  /*16c40*/  S2R R5, SR_TID.X ;  /* 0x0000000000057919 */ /* 0x000e640000002100 */
[----:B-1----:R-:W-:Y:S02]  /*16c50*/  LOP3.LUT R6, R5, 0x1f, RZ, 0xc0, !PT ;  /* 0x0000001f05067812 */ /* 0x002fe400078ec0ff */
[----:B------:R-:W-:Y:S02]  /*16c60*/  MOV R5, 0x3000 ;  /* 0x0000300000057802 */ /* 0x000fe40000000f00 */
[----:B------:R-:W-:Y:S02]  /*16c70*/  ISETP.NE.AND P2, PT, R6, RZ, PT ;  /* 0x000000ff0600720c */ /* 0x000fe40003f45270 */
[----:B------:R1:W-:Y:S11]  /*16c80*/  SYNCS.ARRIVE.TRANS64 RZ, [R9+URZ+0x19c90], R5 ;  /* 0x019c900509ff79a7 */ /* 0x0003f6000800003f */
[----:B-1----:R-:W-:Y:S05]  /*16c90*/  @!P2 BRA `(.L_x_11537) ;  /* 0x000000000004a947 */ /* 0x002fea0003800000 */
[----:B------:R-:W-:Y:S01]  /*16ca0*/  BPT.TRAP 0x1 ;  /* 0x000000040000795c */ /* 0x000fe20000300000 */
.L_x_11537:
[----:B------:R-:W-:Y:S05]  /*16cb0*/  BSYNC B2 ;  /* 0x0000000000027941 */ /* 0x000fea0003800000 */
.L_x_11536:
        /* <DEDUP_REMOVED lines=11> */
.L_x_11538:
        /* <DEDUP_REMOVED lines=16> */
.L_x_11539:
        /* <DEDUP_REMOVED lines=16> */
.L_x_11540:
        /* <DEDUP_REMOVED lines=13> */
.L_x_11678:
[----:B------:R-:W-:Y:S05]  /*17040*/  BSYNC B2 ;  /* 0x0000000000027941 */ /* 0x000fea0003800000 */
.L_x_11541:
[----:B------:R-:W-:Y:S01]  /*17050*/  BSSY B2, `(.L_x_11543) ;  /* 0x000000b000027945 */ /* 0x000fe20003800000 */
[----:B------:R-:W-:Y:S02]  /*17060*/  IMAD.MOV.U32 R12, RZ, RZ, 0x0 ;  /* 0x00000000ff0c7424 */ /* 0x000fe400078e00ff */
[----:B------:R-:W-:Y:S01]  /*17070*/  IMAD.MOV.U32 R13, RZ, RZ, 0x12f00000 ;  /* 0x12f00000ff0d7424 */ /* 0x000fe200078e00ff */
[----:B------:R-:W-:Y:S06]  /*17080*/  @P3 BRA `(.L_x_11544) ;  /* 0x00000000001c3947 */ /* 0x000fec0003800000 */
[----:B------:R-:W2:Y:S02]  /*17090*/  S2R R5, SR_TID.X ;  /* 0x0000000000057919 */ /* 0x000ea40000002100 */
[----:B--2---:R-:W-:Y:S02]  /*170a0*/  LOP3.LUT R11, R5, 0x1f, RZ, 0xc0, !PT ;  /* 0x0000001f050b7812 */ /* 0x004fe400078ec0ff */
[----:B------:R-:W-:Y:S02]  /*170b0*/  MOV R5, 0x3000 ;  /* 0x0000300000057802 */ /* 0x000fe40000000f00 */
[----:B------:R-:W-:Y:S02]  /*170c0*/  ISETP.NE.AND P2, PT, R11, RZ, PT ;  /* 0x000000ff0b00720c */ /* 0x000fe40003f45270 */
[----:B------:R2:W-:Y:S11]  /*170d0*/  SYNCS.ARRIVE.TRANS64 RZ, [R9+URZ+0x19cb0], R5 ;  /* 0x019cb00509ff79a7 */ /* 0x0005f6000800003f */
[----:B--2---:R-:W-:Y:S05]  /*170e0*/  @!P2 BRA `(.L_x_11544) ;  /* 0x000000000004a947 */ /* 0x004fea0003800000 */
[----:B------:R-:W-:Y:S01]  /*170f0*/  BPT.TRAP 0x1 ;  /* 0x000000040000795c */ /* 0x000fe20000300000 */
.L_x_11544:
[----:B------:R-:W-:Y:S05]  /*17100*/  BSYNC B2 ;  /* 0x0000000000027941 */ /* 0x000fea0003800000 */
.L_x_11543:
        /* <DEDUP_REMOVED lines=8> */
.L_x_11545:
        /* <DEDUP_REMOVED lines=15> */
.L_x_11546:
        /* <DEDUP_REMOVED lines=15> */
.L_x_11547:
        /* <DEDUP_REMOVED lines=10> */
.L_x_11533:
[----:B------:R-:W-:Y:S05]  /*17410*/  BSYNC B1 ;  /* 0x0000000000017941 */ /* 0x000fea0003800000 */
.L_x_11532:
        /* <DEDUP_REMOVED lines=10> */
.L_x_11510:
[----:B------:R-:W-:Y:S05]  /*174c0*/  BSYNC B0 ;  /* 0x0000000000007941 */ /* 0x000fea0003800000 */
.L_x_11509:
[----:B------:R-:W-:Y:S05]  /*174d0*/  @!P0 WARPSYNC.ALL ;  /* 0x0000000000008948 */ /* 0x000fea0003800000 */
[----:B------:R-:W-:Y:S01]  /*174e0*/  @!P0 BAR.SYNC.DEFER_BLOCKING 0xc, 0x200 ;  /* 0x0308000000008b1d */ /* 0x000fe20000010000 */
[----:B------:R-:W-:-:S05]  /*174f0*/  IMAD.MOV.U32 R0, RZ, RZ, RZ ;  /* 0x000000ffff007224 */ /* 0x000fca00078e00ff */
[----:B------:R-:W-:Y:S04]  /*17500*/  BSSY B0, `(.L_x_11549) ;  /* 0x000001f000007945 */ /* 0x000fe80003800000 */
[----:B------:R-:W-:Y:S05]  /*17510*/  @!P1 BRA `(.L_x_11550) ;  /* 0x0000000000749947 */ /* 0x000fea0003800000 */
[----:B------:R-:W-:-:S13]  /*17520*/  ISETP.NE.AND P0, PT, R4, RZ, PT ;  /* 0x000000ff0400720c */ /* 0x000fda0003f05270 */
[----:B------:R-:W2:Y:S02]  /*17530*/  @!P0 LDC R4, c[0x0][0x9f0] ;  /* 0x00027c00ff048b82 */ /* 0x000ea40000000800 */
[----:B--2---:R-:W-:-:S04]  /*17540*/  IABS R0, R4 ;  /* 0x0000000400007213 */ /* 0x004fc80000000000 */
[----:B------:R-:W2:Y:S08]  /*17550*/  I2F.RP R2, R0 ;  /* 0x0000000000027306 */ /* 0x000eb00000209400 */
[----:B--2---:R-:W2:Y:S02]  /*17560*/  MUFU.RCP R2, R2 ;  /* 0x0000000200027308 */ /* 0x004ea40000001000 */
[----:B--2---:R-:W-:-:S06]  /*17570*/  VIADD R2, R2, 0xffffffe ;  /* 0x0ffffffe02027836 */ /* 0x004fcc0000000000 */
[----:B------:R-:W2:Y:S02]  /*17580*/  F2I.FTZ.U32.TRUNC.NTZ R3, R2 ;  /* 0x0000000200037305 */ /* 0x000ea4000021f000 */
[----:B--2---:R-:W-:-:S04]  /*17590*/  IMAD.MOV R2, RZ, RZ, -R3 ;  /* 0x000000ffff027224 */ /* 0x004fc800078e0a03 */
[----:B------:R-:W-:Y:S02]  /*175a0*/  IMAD R5, R2, R0, RZ ;  /* 0x0000000002057224 */ /* 0x000fe400078e02ff */
[----:B------:R-:W-:-:S04]  /*175b0*/  IMAD.MOV.U32 R2, RZ, RZ, RZ ;  /* 0x000000ffff027224 */ /* 0x000fc800078e00ff */
[----:B------:R-:W-:Y:S01]  /*175c0*/  IMAD.HI.U32 R7, R3, R5, R2 ;  /* 0x0000000503077227 */ /* 0x000fe200078e0002 */
[----:B------:R-:W-:Y:S02]  /*175d0*/  IABS R2, R4 ;  /* 0x0000000400027213 */ /* 0x000fe40000000000 */
[----:B------:R-:W-:Y:S02]  /*175e0*/  IADD3 R5, R20, -0x1, R4 ;  /* 0xffffffff14057810 */ /* 0x000fe40007ffe004 */
[----:B------:R-:W-:Y:S02]  /*175f0*/  IADD3 R2, RZ, -R2, RZ ;  /* 0x80000002ff027210 */ /* 0x000fe40007ffe0ff */
[----:B------:R-:W-:Y:S02]  /*17600*/  IABS R3, R5 ;  /* 0x0000000500037213 */ /* 0x000fe40000000000 */
[----:B------:R-:W-:Y:S01]  /*17610*/  LOP3.LUT R5, R5, R4, RZ, 0x3c, !PT ;  /* 0x0000000405057212 */ /* 0x000fe200078e3cff */
[----:B------:R-:W-:-:S02]  /*17620*/  IMAD.MOV.U32 R6, RZ, RZ, R2 ;  /* 0x000000ffff067224 */ /* 0x000fc400078e0002 */
        /* <DEDUP_REMOVED lines=12> */
.L_x_11550:
[----:B------:R-:W-:Y:S05]  /*176f0*/  BSYNC B0 ;  /* 0x0000000000007941 */ /* 0x000fea0003800000 */
.L_x_11549:
[----:B------:R-:W-:-:S05]  /*17700*/  IMAD R3, R21, R0, RZ ;  /* 0x0000000015037224 */ /* 0x000fca00078e02ff */
[----:B------:R-:W-:Y:S01]  /*17710*/  VIADDMNMX R2, R3, R0, R20, PT ;  /* 0x0000000003027246 */ /* 0x000fe20003800114 */
[----:B------:R2:W-:Y:S03]  /*17720*/  STL [R1+0xc], R3 ;  /* 0x00000c0301007387 */ /* 0x0005e60000100800 */
        /* <DEDUP_REMOVED lines=8> */
[----:B------:R-:W-:Y:S02]  /*177b0*/  VOTEU.ANY UR4, UPT, PT ;  /* 0x0000000000047886 */ /* 0x000fe400038e0100 */
[----:B------:R-:W2:Y:S08]  /*177c0*/  FLO.U32 R0, UR4 ;  /* 0x0000000400007d00 */ /* 0x000eb000080e0000 */
[----:B------:R-:W3:Y:S01]  /*177d0*/  POPC R5, UR4 ;  /* 0x0000000400057d09 */ /* 0x000ee20008000000 */
[----:B--2---:R-:W-:-:S02]  /*177e0*/  ISETP.EQ.U32.AND P0, PT, R0, R3, PT ;  /* 0x000000030000720c */ /* 0x004fc40003f02070 */
[----:B------:R-:W3:Y:S11]  /*177f0*/  LDC.64 R2, c[0x0][0xc60] ;  /* 0x00031800ff027b82 */ /* 0x000ef60000000a00 */
[----:B---3--:R-:W2:Y:S01]  /*17800*/  @P0 ATOMG.E.ADD.STRONG.GPU PT, R3, desc[UR42][R2.64], R5 ;  /* 0x00000005020309a8 */ /* 0x008ea200081ee1ea */
[----:B------:R-:W3:Y:S02]  /*17810*/  S2R R4, SR_LTMASK ;  /* 0x0000000000047919 */ /* 0x000ee40000003900 */
[----:B---3--:R-:W-:-:S04]  /*17820*/  LOP3.LUT R4, R4, UR4, RZ, 0xc0, !PT ;  /* 0x0000000404047c12 */ /* 0x008fc8000f8ec0ff */
[----:B------:R-:W3:Y:S01]  /*17830*/  POPC R7, R4 ;  /* 0x0000000400077309 */ /* 0x000ee20000000000 */
[----:B--2---:R-:W3:Y:S02]  /*17840*/  SHFL.IDX PT, R0, R3, R0, 0x1f ;  /* 0x00001f0003007589 */ /* 0x004ee400000e0000 */
[----:B---3--:R-:W-:Y:S01]  /*17850*/  IADD3 R24, R0, UR38, R7 ;  /* 0x0000002600187c10 */ /* 0x008fe2000fffe007 */
[----:B------:R-:W-:Y:S06]  /*17860*/  BRA `(.L_x_11552) ;  /* 0x0000003800187947 */ /* 0x000fec0003800000 */
.L_x_11551:
        /* <DEDUP_REMOVED lines=13> */
[----:B------:R-:W-:-:S02]  /*17940*/  IMAD.U32 R10, RZ, RZ, UR4 ;  /* 0x00000004ff0a7e24 */ /* 0x000fc4000f8e00ff */
[----:B------:R-:W-:Y:S02]  /*17950*/  IMAD.U32 R11, RZ, RZ, UR5 ;  /* 0x00000005ff0b7e24 */ /* 0x000fe4000f8e00ff */
[----:B-1----:R-:W-:Y:S02]  /*17960*/  IMAD.MOV.U32 R8, RZ, RZ, 0x70 ;  /* 0x00000070ff087424 */ /* 0x002fe400078e00ff */
[----:B------:R-:W-:Y:S02]  /*17970*/  IMAD.MOV.U32 R12, RZ, RZ, 0x1 ;  /* 0x00000001ff0c7424 */ /* 0x000fe400078e00ff */
[----:B------:R-:W-:-:S07]  /*17980*/  IMAD.MOV.U32 R13, RZ, RZ, RZ ;  /* 0x000000ffff0d7224 */ /* 0x000fce00078e00ff */
[----:B------:R-:W-:-:S07]  /*17990*/  LEPC R20, `(.L_x_11554) ;  /* 0x000000001014794e */ /* 0x000fce0000000000 */
[----:B0-2---:R-:W-:Y:S05]  /*179a0*/  CALL.ABS.NOINC R2 ;  /* 0x0000000002007343 */ /* 0x005fea0003c00000 */
.L_x_11554:
[----:B------:R-:W-:Y:S05]  /*179b0*/  BSYNC B6 ;  /* 0x0000000000067941 */ /* 0x000fea0003800000 */
.L_x_11553:
        /* <DEDUP_REMOVED lines=8> */
[----:B--2---:R-:W-:Y:S01]  /*17a40*/  MOV R2, 0x0 ;  /* 0x0000000000027802 */ /* 0x004fe20000000f00 */
        /* <DEDUP_REMOVED lines=15> */
.L_x_11556:
[----:B------:R-:W-:Y:S05]  /*17b40*/  BSYNC B6 ;  /* 0x0000000000067941 */ /* 0x000fea0003800000 */
.L_x_11555:
[----:B------:R-:W-:Y:S01]  /*17b50*/  VIADD R22, R17, 0x3000 ;  /* 0x0000300011167836 */ /* 0x000fe20000000000 */
[----:B------:R-:W-:Y:S04]  /*17b60*/  BSSY B6, `(.L_x_11557) ;  /* 0x0000013000067945 */ /* 0x000fe80003800000 */
[----:B------:R-:W-:-:S13]  /*17b70*/  LOP3.LUT P0, RZ, R22, 0x3ff, RZ, 0xc0, !PT ;  /* 0x000003ff16ff7812 */ /* 0x000fda000780c0ff */
        /* <DEDUP_REMOVED lines=17> */
.L_x_11558:
[----:B------:R-:W-:Y:S05]  /*17c90*/  BSYNC B6 ;  /* 0x0000000000067941 */ /* 0x000fea0003800000 */
.L_x_11557:
[----:B--2---:R-:W2:Y:S01]  /*17ca0*/  LDL R2, [R1+0x24] ;  /* 0x0000240001027983 */ /* 0x004ea20000100800 */
        /* <DEDUP_REMOVED lines=15> */
[----:B-1----:R-:W-:Y:S02]  /*17da0*/  IMAD.MOV.U32 R8, RZ, RZ, 0x70 ;  /* 0x00000070ff087424 */ /* 0x002fe400078e00ff */
[----:B------:R-:W-:-:S07]  /*17db0*/  IMAD.MOV.U32 R13, RZ, RZ, RZ ;  /* 0x000000ffff0d7224 */ /* 0x000fce00078e00ff */
[----:B------:R-:W-:-:S07]  /*17dc0*/  LEPC R20, `(.L_x_11560) ;  /* 0x000000001014794e */ /* 0x000fce0000000000 */
[----:B0-2---:R-:W-:Y:S05]  /*17dd0*/  CALL.ABS.NOINC R2 ;  /* 0x0000000002007343 */ /* 0x005fea0003c00000 */
.L_x_11560:
[----:B------:R-:W-:Y:S05]  /*17de0*/  BSYNC B6 ;  /* 0x0000000000067941 */ /* 0x000fea0003800000 */
.L_x_11559:
[----:B------:R-:W2:Y:S01]  /*17df0*/  LDL.LU R2, [R1+0x14] ;  /* 0x0000140001027983 */ /* 0x000ea20000300800 */
[----:B------:R-:W-:Y:S01]  /*17e00*/  ULDC.64 UR4, c[0x0][0x9f8] ;  /* 0x00027e0000047ab9 */ /* 0x000fe20000000a00 */
[----:B------:R-:W3:Y:S02]  /*17e10*/  LDC R7, c[0x0][0x430] ;  /* 0x00010c00ff077b82 */ /* 0x000ee40000000800 */
[----:B------:R-:W4:Y:S04]  /*17e20*/  LDL.LU R4, [R1+0x30] ;  /* 0x0000300001047983 */ /* 0x000f280000300800 */
[----:B------:R-:W3:Y:S02]  /*17e30*/  LDL R5, [R1+0x40] ;  /* 0x0000400001057983 */ /* 0x000ee40000100800 */
[----:B------:R-:W0:Y:S02]  /*17e40*/  LDC R13, c[0x0][0x2f4] ;  /* 0x0000bd00ff0d7b82 */ /* 0x000e240000000800 */
[----:B------:R-:W3:Y:S01]  /*17e50*/  LDL R21, [R1+0x34] ;  /* 0x0000340001157983 */ /* 0x000ee20000100800 */
[----:B------:R-:W-:-:S03]  /*17e60*/  ISETP.NE.U32.AND P0, PT, RZ, UR4, PT ;  /* 0x00000004ff007c0c */ /* 0x000fc6000bf05070 */
[----:B------:R-:W3:Y:S01]  /*17e70*/  LDL R0, [R1+0x10] ;  /* 0x0000100001007983 */ /* 0x000ee20000100800 */
[----:B------:R-:W-:-:S03]  /*17e80*/  ISETP.NE.AND.EX P0, PT, RZ, UR5, PT, P0 ;  /* 0x00000005ff007c0c */ /* 0x000fc6000bf05300 */
[----:B------:R-:W3:Y:S01]  /*17e90*/  LDL.LU R11, [R1+0x24] ;  /* 0x00002400010b7983 */ /* 0x000ee20000300800 */
[----:B------:R-:W1:Y:S09]  /*17ea0*/  S2R R20, SR_TID.X ;  /* 0x0000000000147919 */ /* 0x000e720000002100 */
[----:B--2---:R-:W-:-:S04]  /*17eb0*/  @P0 IADD3 R2, P1, R2, UR4, RZ ;  /* 0x0000000402020c10 */ /* 0x004fc8000ff3e0ff */
[----:B----4-:R-:W-:-:S05]  /*17ec0*/  @P0 IADD3.X R3, R4, UR5, RZ, P1, !PT ;  /* 0x0000000504030c10 */ /* 0x010fca0008ffe4ff */
[----:B------:R2:W4:Y:S01]  /*17ed0*/  @P0 LDG.E R26, desc[UR42][R2.64] ;  /* 0x0000002a021a0981 */ /* 0x000522000c1e1900 */
[----:B------:R-:W0:Y:S01]  /*17ee0*/  S2R R4, SR_TID.X ;  /* 0x0000000000047919 */ /* 0x000e220000002100 */
[----:B---3--:R-:W-:Y:S02]  /*17ef0*/  ISETP.NE.AND P1, PT, R7, 0x1, PT ;  /* 0x000000010700780c */ /* 0x008fe40003f25270 */
[----:B-1----:R-:W-:Y:S02]  /*17f00*/  LOP3.LUT R20, R20, 0x7f, RZ, 0xc0, !PT ;  /* 0x0000007f14147812 */ /* 0x002fe400078ec0ff */
[----:B------:R-:W-:Y:S02]  /*17f10*/  LEA R10, R5, 0xffffff80, 0x7 ;  /* 0xffffff80050a7811 */ /* 0x000fe400078e38ff */
[----:B------:R-:W-:-:S07]  /*17f20*/  SHF.R.U32.HI R20, RZ, 0x1, R20 ;  /* 0x00000001ff147819 */ /* 0x000fce0000011614 */
[----:B------:R-:W1:Y:S08]  /*17f30*/  @P1 LDC R5, c[0x0][0x434] ;  /* 0x00010d00ff051b82 */ /* 0x000e700000000800 */
[----:B------:R-:W3:Y:S01]  /*17f40*/  @P1 LDC R6, c[0x0][0x438] ;  /* 0x00010e00ff061b82 */ /* 0x000ee20000000800 */
[----:B0-----:R-:W-:-:S05]  /*17f50*/  IMAD.SHL.U32 R4, R4, 0x40, RZ ;  /* 0x0000004004047824 */ /* 0x001fca00078e00ff */
[----:B------:R-:W-:-:S04]  /*17f60*/  LOP3.LUT R4, R4, 0x40, RZ, 0xc0, !PT ;  /* 0x0000004004047812 */ /* 0x000fc800078ec0ff */
[----:B------:R-:W-:-:S04]  /*17f70*/  LOP3.LUT R4, R10, R20, R4, 0xfe, !PT ;  /* 0x000000140a047212 */ /* 0x000fc800078efe04 */
[C---:B------:R-:W-:Y:S01]  /*17f80*/  ISETP.GE.AND P0, PT, R4.reuse, R21, PT ;  /* 0x000000150400720c */ /* 0x040fe20003f06270 */
[----:B------:R-:W-:Y:S01]  /*17f90*/  IMAD.IADD R4, R4, 0x1, R0 ;  /* 0x0000000104047824 */ /* 0x000fe200078e0200 */
[----:B------:R-:W0:Y:S03]  /*17fa0*/  S2R R12, SR_TID.X ;  /* 0x00000000000c7919 */ /* 0x000e260000002100 */
[----:B-1----:R-:W-:-:S08]  /*17fb0*/  @P1 IMAD.HI.U32 R5, R4, R5, RZ ;  /* 0x0000000504051227 */ /* 0x002fd000078e00ff */
[----:B--2---:R-:W1:Y:S01]  /*17fc0*/  @!P0 LDC.64 R2, c[0x0][0x428] ;  /* 0x00010a00ff028b82 */ /* 0x004e620000000a00 */
[----:B------:R-:W-:Y:S01]  /*17fd0*/  IMAD.MOV.U32 R0, RZ, RZ, R4 ;  /* 0x000000ffff007224 */ /* 0x000fe200078e0004 */
[----:B---3--:R-:W-:-:S05]  /*17fe0*/  @P1 SHF.R.U32.HI R0, RZ, R6, R5 ;  /* 0x00000006ff001219 */ /* 0x008fca0000011605 */
[--C-:B------:R-:W-:Y:S02]  /*17ff0*/  IMAD.MOV R5, RZ, RZ, -R0.reuse ;  /* 0x000000ffff057224 */ /* 0x100fe400078e0a00 */
[----:B------:R-:W-:Y:S02]  /*18000*/  @!P0 IMAD.MOV.U32 R6, RZ, RZ, R0 ;  /* 0x000000ffff068224 */ /* 0x000fe400078e0000 */
[----:B------:R-:W-:Y:S01]  /*18010*/  IMAD R5, R7, R5, R4 ;  /* 0x0000000507057224 */ /* 0x000fe200078e0204 */
[----:B------:R-:W-:Y:S01]  /*18020*/  @!P0 SHF.R.S32.HI R7, RZ, 0x1f, R0 ;  /* 0x0000001fff078819 */ /* 0x000fe20000011400 */
[----:B0-----:R-:W-:-:S05]  /*18030*/  IMAD.SHL.U32 R15, R12, 0x10, RZ ;  /* 0x000000100c0f7824 */ /* 0x001fca00078e00ff */
[----:B------:R-:W-:-:S04]  /*18040*/  LOP3.LUT R15, R15, 0x10, RZ, 0xc0, !PT ;  /* 0x000000100f0f7812 */ /* 0x000fc800078ec0ff */
[C---:B------:R-:W-:Y:S02]  /*18050*/  ISETP.GE.AND P3, PT, R15.reuse, R13, PT ;  /* 0x0000000d0f00720c */ /* 0x040fe40003f66270 */
[----:B------:R-:W-:Y:S02]  /*18060*/  LOP3.LUT R14, R15, 0x20, RZ, 0xfc, !PT ;  /* 0x000000200f0e7812 */ /* 0x000fe400078efcff */
[----:B------:R-:W-:Y:S02]  /*18070*/  LOP3.LUT R11, R11, 0xfffffffb, RZ, 0xc0, !PT ;  /* 0xfffffffb0b0b7812 */ /* 0x000fe400078ec0ff */
[----:B------:R-:W-:-:S07]  /*18080*/  LOP3.LUT R12, R15, 0x40, RZ, 0xfc, !PT ;  /* 0x000000400f0c7812 */ /* 0x000fce00078efcff */
[----:B------:R-:W-:-:S04]  /*18090*/  @P3 LOP3.LUT R11, R11, 0x4, RZ, 0xfc, !PT ;  /* 0x000000040b0b3812 */ /* 0x000fc800078efcff */
[----:B------:R-:W-:-:S04]  /*180a0*/  LOP3.LUT R11, R11, 0xfffffff7, RZ, 0xc0, !PT ;  /* 0xfffffff70b0b7812 */ /* 0x000fc800078ec0ff */
[----:B------:R-:W-:Y:S01]  /*180b0*/  LOP3.LUT R11, R11, 0xfffffffd, RZ, 0xc0, !PT ;  /* 0xfffffffd0b0b7812 */ /* 0x000fe200078ec0ff */
[----:B------:R-:W-:Y:S01]  /*180c0*/  UMOV UR4, 0xffffffff ;  /* 0xffffffff00047882 */ /* 0x000fe20000000000 */
[----:B----4-:R-:W-:Y:S01]  /*180d0*/  SHF.R.S32.HI R8, RZ, 0x1f, R26 ;  /* 0x0000001fff087819 */ /* 0x010fe2000001141a */
[----:B-1----:R-:W-:-:S04]  /*180e0*/  @!P0 IMAD.WIDE.U32 R6, R26, R2, R6 ;  /* 0x000000021a068225 */ /* 0x002fc800078e0006 */
[----:B------:R-:W-:-:S04]  /*180f0*/  @!P0 IMAD R4, R8, R2, RZ ;  /* 0x0000000208048224 */ /* 0x000fc800078e02ff */
[----:B------:R-:W-:Y:S02]  /*18100*/  @!P0 IMAD R0, R26, R3, R4 ;  /* 0x000000031a008224 */ /* 0x000fe400078e0204 */
[----:B------:R-:W0:Y:S01]  /*18110*/  @!P0 LDC.64 R2, c[0x0][0x418] ;  /* 0x00010600ff028b82 */ /* 0x000e220000000a00 */
[----:B------:R0:W-:Y:S01]  /*18120*/  STL [R1+0x14], R8 ;  /* 0x0000140801007387 */ /* 0x0001e20000100800 */
[----:B------:R-:W-:Y:S01]  /*18130*/  @!P0 IMAD.IADD R0, R7, 0x1, R0 ;  /* 0x0000000107008824 */ /* 0x000fe200078e0200 */
[----:B0-----:R-:W-:-:S04]  /*18140*/  @!P0 LEA R8, P1, R6, R2, 0x2 ;  /* 0x0000000206088211 */ /* 0x001fc800078210ff */
[----:B------:R-:W-:Y:S01]  /*18150*/  @!P0 LEA.HI.X R9, R6, R3, R0, 0x2, P1 ;  /* 0x0000000306098211 */ /* 0x000fe200008f1400 */
[----:B------:R-:W-:Y:S01]  /*18160*/  IMAD.U32 R0, RZ, RZ, UR39 ;  /* 0x00000027ff007e24 */ /* 0x000fe2000f8e00ff */
[----:B------:R-:W-:Y:S01]  /*18170*/  ISETP.GE.AND P1, PT, R14, R13, PT ;  /* 0x0000000d0e00720c */ /* 0x000fe20003f26270 */
[----:B------:R-:W-:-:S03]  /*18180*/  IMAD.MOV.U32 R3, RZ, RZ, RZ ;  /* 0x000000ffff037224 */ /* 0x000fc600078e00ff */
[----:B------:R-:W-:-:S03]  /*18190*/  ISETP.NE.AND P2, PT, R0, 0x3, PT ;  /* 0x000000030000780c */ /* 0x000fc60003f45270 */
[----:B------:R0:W5:Y:S01]  /*181a0*/  @!P0 LDG.E R3, desc[UR42][R8.64] ;  /* 0x0000002a08038981 */ /* 0x000162000c1e1900 */
[----:B------:R-:W-:-:S05]  /*181b0*/  ISETP.GE.AND P0, PT, R12, R13, PT ;  /* 0x0000000d0c00720c */ /* 0x000fca0003f06270 */
[----:B------:R-:W-:-:S04]  /*181c0*/  @P1 LOP3.LUT R11, R11, 0x2, RZ, 0xfc, !PT ;  /* 0x000000020b0b1812 */ /* 0x000fc800078efcff */
[----:B------:R-:W-:-:S04]  /*181d0*/  @P2 LOP3.LUT R11, R11, 0x8, RZ, 0xfc, !PT ;  /* 0x000000080b0b2812 */ /* 0x000fc800078efcff */
[----:B------:R-:W-:-:S04]  /*181e0*/  LOP3.LUT R11, R11, 0xfffffffe, RZ, 0xc0, !PT ;  /* 0xfffffffe0b0b7812 */ /* 0x000fc800078ec0ff */
[----:B------:R-:W-:-:S05]  /*181f0*/  @P0 LOP3.LUT R11, R11, 0x1, RZ, 0xfc, !PT ;  /* 0x000000010b0b0812 */ /* 0x000fca00078efcff */
[----:B------:R0:W-:Y:S01]  /*18200*/  STL [R1+0x24], R11 ;  /* 0x0000240b01007387 */ /* 0x0001e20000100800 */
[----:B------:R-:W-:Y:S05]  /*18210*/  BRA.DIV UR4, `(.L_x_11561) ;  /* 0x0000004e040c7947 */ /* 0x000fea000b800000 */
.L_x_11681:
[----:B------:R-:W-:Y:S05]  /*18220*/  @!P2 BRA `(.L_x_11562) ;  /* 0x000000000004a947 */ /* 0x000fea0003800000 */
[----:B------:R-:W-:Y:S01]  /*18230*/  BPT.TRAP 0x1 ;  /* 0x000000040000795c */ /* 0x000fe20000300000 */
.L_x_11562:
[----:B------:R-:W-:Y:S01]  /*18240*/  LEA R4, R19, R17, 0x3 ;  /* 0x0000001113047211 */ /* 0x000fe200078e18ff */
[----:B------:R-:W-:Y:S01]  /*18250*/  BSSY B0, `(.L_x_11563) ;  /* 0x0000007000007945 */ /* 0x000fe20003800000 */
[----:B------:R-:W-:Y:S02]  /*18260*/  SHF.L.U32 R0, R29, 0x1f, RZ ;  /* 0x0000001f1d007819 */ /* 0x000fe400000006ff */
[----:B------:R-:W-:Y:S02]  /*18270*/  IADD3 R2, -R20, R21, -R10 ;  /* 0x0000001514027210 */ /* 0x000fe40007ffe90a */
[----:B------:R-:W1:Y:S01]  /*18280*/  SYNCS.PHASECHK.TRANS64.TRYWAIT P0, [R4+URZ+0x19c80], R0 ;  /* 0x019c8000040075a7 */ /* 0x000e62000800017f */
[----:B------:R2:W-:Y:S01]  /*18290*/  STL [R1+0x30], R0 ;  /* 0x0000300001007387 */ /* 0x0005e20000100800 */
[----:B------:R-:W-:Y:S01]  /*182a0*/  SHF.R.S32.HI R20, RZ, 0x1f, R5 ;  /* 0x0000001fff147819 */ /* 0x000fe20000011405 */
[----:B-12---:R-:W-:Y:S06]  /*182b0*/  @!P0 BRA `(.L_x_11564) ;  /* 0x0000004c00188947 */ /* 0x006fec0003800000 */
.L_x_11682:
[----:B------:R-:W-:Y:S05]  /*182c0*/  BSYNC B0 ;  /* 0x0000000000007941 */ /* 0x000fea0003800000 */
.L_x_11563:
[----:B------:R-:W2:Y:S01]  /*182d0*/  LDL R10, [R1+0x20] ;  /* 0x00002000010a7983 */ /* 0x000ea20000100800 */
[----:B------:R-:W-:Y:S01]  /*182e0*/  ULDC.64 UR4, c[0x0][0x328] ;  /* 0x0000ca0000047ab9 */ /* 0x000fe20000000a00 */
[----:B-----5:R-:W-:Y:S01]  /*182f0*/  SHF.R.S32.HI R21, RZ, 0x1f, R3 ;  /* 0x0000001fff157819 */ /* 0x020fe20000011403 */
[----:B-1----:R-:W-:Y:S01]  /*18300*/  IMAD R0, R20, UR4, RZ ;  /* 0x0000000414007c24 */ /* 0x002fe2000f8e02ff */
        /* <DEDUP_REMOVED lines=13> */
[----:B0-----:R-:W-:Y:S01]  /*183e0*/  IMAD R9, R16, UR5, R7 ;  /* 0x0000000510097c24 */ /* 0x001fe2000f8e0207 */
[----:B------:R-:W-:-:S04]  /*183f0*/  IADD3 R8, P0, R6, UR6, RZ ;  /* 0x0000000606087c10 */ /* 0x000fc8000ff1e0ff */
[----:B------:R-:W-:Y:S01]  /*18400*/  IADD3.X R9, R9, UR7, RZ, P0, !PT ;  /* 0x0000000709097c10 */ /* 0x000fe200087fe4ff */
[----:B--2---:R-:W-:Y:S01]  /*18410*/  IMAD R10, R19, 0x3000, R10 ;  /* 0x00003000130a7824 */ /* 0x004fe200078e020a */
[----:B------:R-:W-:Y:S07]  /*18420*/  BRA.DIV UR4, `(.L_x_11565) ;  /* 0x0000004a04d47947 */ /* 0x000fee000b800000 */
[----:B------:R-:W0:Y:S01]  /*18430*/  S2R R7, SR_TID.X ;  /* 0x0000000000077919 */ /* 0x000e220000002100 */
[----:B------:R-:W1:Y:S01]  /*18440*/  LDC R12, c[0x0][0x2f4] ;  /* 0x0000bd00ff0c7b82 */ /* 0x000e620000000800 */
[----:B------:R-:W2:Y:S04]  /*18450*/  SHFL.IDX PT, R6, R8, RZ, 0x1e1f ;  /* 0x001e1fff08067589 */ /* 0x000ea800000e0000 */
[----:B------:R-:W3:Y:S04]  /*18460*/  SHFL.IDX PT, R0, R9, RZ, 0x1e1f ;  /* 0x001e1fff09007589 */ /* 0x000ee800000e0000 */
[----:B------:R-:W4:Y:S01]  /*18470*/  SHFL.IDX PT, R9, R9, 0x1, 0x1e1f ;  /* 0x003e1f0009097f89 */ /* 0x000f2200000e0000 */
[----:B0-----:R-:W-:-:S05]  /*18480*/  IMAD.SHL.U32 R11, R7, 0x10, RZ ;  /* 0x00000010070b7824 */ /* 0x001fca00078e00ff */
[----:B------:R-:W-:-:S04]  /*18490*/  LOP3.LUT R11, R11, 0x10, RZ, 0xc0, !PT ;  /* 0x000000100b0b7812 */ /* 0x000fc800078ec0ff */
[C---:B--2---:R-:W-:Y:S02]  /*184a0*/  IADD3 R6, P0, R11.reuse, R6, RZ ;  /* 0x000000060b067210 */ /* 0x044fe40007f1e0ff */
[CC--:B-1----:R-:W-:Y:S02]  /*184b0*/  ISETP.GE.AND P4, PT, R11.reuse, R12.reuse, PT ;  /* 0x0000000c0b00720c */ /* 0x0c2fe40003f86270 */
[----:B------:R-:W-:Y:S01]  /*184c0*/  LOP3.LUT R13, R11, 0x20, RZ, 0xfc, !PT ;  /* 0x000000200b0d7812 */ /* 0x000fe200078efcff */
[----:B---3--:R-:W-:Y:S01]  /*184d0*/  IMAD.X R7, RZ, RZ, R0, P0 ;  /* 0x000000ffff077224 */ /* 0x008fe200000e0600 */
[----:B------:R-:W-:Y:S01]  /*184e0*/  ISETP.LT.OR P0, PT, R2, 0x1, P4 ;  /* 0x000000010200780c */ /* 0x000fe20002701670 */
[----:B------:R-:W-:Y:S01]  /*184f0*/  IMAD.IADD R0, R17, 0x1, R10 ;  /* 0x0000000111007824 */ /* 0x000fe200078e020a */
[----:B------:R-:W-:Y:S02]  /*18500*/  ISETP.GE.AND P2, PT, R13, R12, PT ;  /* 0x0000000c0d00720c */ /* 0x000fe40003f46270 */
[----:B------:R-:W-:-:S09]  /*18510*/  LOP3.LUT R11, R11, 0x40, RZ, 0xfc, !PT ;  /* 0x000000400b0b7812 */ /* 0x000fd200078efcff */
[----:B------:R-:W-:Y:S01]  /*18520*/  LDGSTS.E.BYPASS.LTC128B.128 [R0+0x9000], desc[UR42][R6.64], !P0 ;  /* 0x0900000006007fae */ /* 0x000fe2000c101d6a */
[----:B------:R-:W-:-:S13]  /*18530*/  ISETP.LT.OR P0, PT, R2, 0x1, P2 ;  /* 0x000000010200780c */ /* 0x000fda0001701670 */
[----:B------:R-:W-:Y:S01]  /*18540*/  LDGSTS.E.BYPASS.LTC128B.128 [R0+0xa000], desc[UR42][R6.64+0x20], !P0 ;  /* 0x0a00002006007fae */ /* 0x000fe2000c101d6a */
[----:B------:R-:W-:-:S04]  /*18550*/  ISETP.GE.AND P0, PT, R11, R12, PT ;  /* 0x0000000c0b00720c */ /* 0x000fc80003f06270 */
[----:B------:R-:W-:-:S13]  /*18560*/  ISETP.LT.OR P3, PT, R2, 0x1, P0 ;  /* 0x000000010200780c */ /* 0x000fda0000761670 */
[----:B------:R0:W-:Y:S01]  /*18570*/  LDGSTS.E.BYPASS.LTC128B.128 [R0+0xb000], desc[UR42][R6.64+0x40], !P3 ;  /* 0x0b00004006007fae */ /* 0x0001e2000d901d6a */
[----:B------:R-:W-:-:S03]  /*18580*/  ISETP.GE.AND P3, PT, R2, 0x41, PT ;  /* 0x000000410200780c */ /* 0x000fc60003f66270 */
[----:B0---4-:R0:W1:Y:S10]  /*18590*/  SHFL.IDX PT, R6, R8, 0x1, 0x1e1f ;  /* 0x003e1f0008067f89 */ /* 0x01107400000e0000 */
.L_x_11688:
[----:B------:R-:W2:Y:S01]  /*185a0*/  S2R R7, SR_TID.X ;  /* 0x0000000000077919 */ /* 0x000ea20000002100 */
[C---:B------:R-:W-:Y:S02]  /*185b0*/  ISETP.LT.OR P4, PT, R2.reuse, 0x41, P4 ;  /* 0x000000410200780c */ /* 0x040fe40002781670 */
[C---:B------:R-:W-:Y:S02]  /*185c0*/  ISETP.LT.OR P2, PT, R2.reuse, 0x41, P2 ;  /* 0x000000410200780c */ /* 0x040fe40001741670 */
[----:B------:R-:W-:Y:S01]  /*185d0*/  ISETP.LT.OR P0, PT, R2, 0x41, P0 ;  /* 0x000000410200780c */ /* 0x000fe20000701670 */
[----:B--2---:R-:W-:-:S05]  /*185e0*/  IMAD.SHL.U32 R7, R7, 0x10, RZ ;  /* 0x0000001007077824 */ /* 0x004fca00078e00ff */
[----:B------:R-:W-:-:S04]  /*185f0*/  LOP3.LUT R7, R7, 0x10, RZ, 0xc0, !PT ;  /* 0x0000001007077812 */ /* 0x000fc800078ec0ff */
        /* <DEDUP_REMOVED lines=10> */
.L_x_11566:
        /* <DEDUP_REMOVED lines=11> */
.L_x_11567:
[----:B------:R2:W-:Y:S01]  /*18750*/  SYNCS.ARRIVE.TRANS64.A1T0 RZ, [R4+URZ+0x19c70], RZ ;  /* 0x019c70ff04ff79a7 */ /* 0x0005e2000810003f */
[----:B------:R-:W-:Y:S05]  /*18760*/  @!P4 BRA `(.L_x_11568) ;  /* 0x000000000004c947 */ /* 0x000fea0003800000 */
[----:B------:R-:W-:Y:S01]  /*18770*/  BPT.TRAP 0x1 ;  /* 0x000000040000795c */ /* 0x000fe20000300000 */
.L_x_11568:
[----:B------:R-:W3:Y:S01]  /*18780*/  LDL R2, [R1+0x30] ;  /* 0x0000300001027983 */ /* 0x000ee20000100800 */
[----:B------:R-:W-:Y:S01]  /*18790*/  BSSY B0, `(.L_x_11569) ;  /* 0x0000003000007945 */ /* 0x000fe20003800000 */
[----:B---3--:R-:W3:Y:S03]  /*187a0*/  SYNCS.PHASECHK.TRANS64.TRYWAIT P0, [R4+URZ+0x19c40], R2 ;  /* 0x019c4002040075a7 */ /* 0x008ee6000800017f */
[----:B---3--:R-:W-:Y:S05]  /*187b0*/  @!P0 BRA `(.L_x_11570) ;  /* 0x0000004800d48947 */ /* 0x008fea0003800000 */
.L_x_11689:
[----:B------:R-:W-:Y:S05]  /*187c0*/  BSYNC B0 ;  /* 0x0000000000007941 */ /* 0x000fea0003800000 */
.L_x_11569:
[----:B0-----:R-:W0:Y:S01]  /*187d0*/  S2R R8, SR_TID.X ;  /* 0x0000000000087919 */ /* 0x001e220000002100 */
[----:B------:R-:W-:Y:S01]  /*187e0*/  ULDC.64 UR4, c[0x0][0x300] ;  /* 0x0000c00000047ab9 */ /* 0x000fe20000000a00 */
[----:B------:R-:W4:Y:S01]  /*187f0*/  LDC R9, c[0x0][0x2f4] ;  /* 0x0000bd00ff097b82 */ /* 0x000f220000000800 */
[----:B------:R-:W-:Y:S01]  /*18800*/  IMAD R20, R20, UR4, RZ ;  /* 0x0000000414147c24 */ /* 0x000fe2000f8e02ff */
[----:B------:R-:W-:Y:S01]  /*18810*/  ULDC.64 UR6, c[0x0][0x2e8] ;  /* 0x0000ba0000067ab9 */ /* 0x000fe20000000a00 */
[----:B-1----:R-:W-:-:S04]  /*18820*/  IMAD.WIDE.U32 R6, R5, UR4, RZ ;  /* 0x0000000405067c25 */ /* 0x002fc8000f8e00ff */
[----:B------:R-:W-:Y:S01]  /*18830*/  IMAD R20, R5, UR5, R20 ;  /* 0x0000000505147c24 */ /* 0x000fe2000f8e0214 */
[----:B------:R-:W-:Y:S02]  /*18840*/  ULDC.64 UR4, c[0x0][0x310] ;  /* 0x0000c40000047ab9 */ /* 0x000fe40000000a00 */
[----:B------:R-:W-:Y:S02]  /*18850*/  IMAD R21, R21, UR4, RZ ;  /* 0x0000000415157c24 */ /* 0x000fe4000f8e02ff */
[----:B------:R-:W-:Y:S02]  /*18860*/  IMAD.IADD R7, R7, 0x1, R20 ;  /* 0x0000000107077824 */ /* 0x000fe400078e0214 */
[----:B------:R-:W-:-:S04]  /*18870*/  IMAD.WIDE.U32 R6, R3, UR4, R6 ;  /* 0x0000000403067c25 */ /* 0x000fc8000f8e0006 */
[----:B------:R-:W-:Y:S01]  /*18880*/  IMAD R3, R3, UR5, R21 ;  /* 0x0000000503037c24 */ /* 0x000fe2000f8e0215 */
[----:B---3--:R-:W-:Y:S01]  /*18890*/  MOV R2, R6 ;  /* 0x0000000600027202 */ /* 0x008fe20000000f00 */
[----:B------:R-:W-:Y:S02]  /*188a0*/  ULDC.64 UR4, c[0x0][0x308] ;  /* 0x0000c20000047ab9 */ /* 0x000fe40000000a00 */
[----:B------:R-:W-:Y:S02]  /*188b0*/  IMAD.IADD R3, R7, 0x1, R3 ;  /* 0x0000000107037824 */ /* 0x000fe400078e0203 */
[----:B------:R-:W-:Y:S01]  /*188c0*/  IMAD.WIDE.U32 R2, R16, UR4, R2 ;  /* 0x0000000410027c25 */ /* 0x000fe2000f8e0002 */
[----:B------:R-:W-:-:S03]  /*188d0*/  UMOV UR4, 0xffffffff ;  /* 0xffffffff00047882 */ /* 0x000fc60000000000 */
[----:B0-----:R-:W-:Y:S01]  /*188e0*/  IMAD.SHL.U32 R10, R8, 0x10, RZ ;  /* 0x00000010080a7824 */ /* 0x001fe200078e00ff */
[----:B------:R-:W-:Y:S01]  /*188f0*/  IADD3 R5, P0, R2, UR6, RZ ;  /* 0x0000000602057c10 */ /* 0x000fe2000ff1e0ff */
[----:B------:R-:W-:Y:S02]  /*18900*/  IMAD.SHL.U32 R8, R8, 0x10, RZ ;  /* 0x0000001008087824 */ /* 0x000fe400078e00ff */
[----:B------:R-:W-:Y:S01]  /*18910*/  IMAD R6, R16, UR5, R3 ;  /* 0x0000000510067c24 */ /* 0x000fe2000f8e0203 */
[----:B------:R-:W-:Y:S02]  /*18920*/  LOP3.LUT R10, R10, 0x10, RZ, 0xc0, !PT ;  /* 0x000000100a0a7812 */ /* 0x000fe400078ec0ff */
[----:B------:R-:W-:Y:S02]  /*18930*/  LOP3.LUT R8, R8, 0x10, RZ, 0xc0, !PT ;  /* 0x0000001008087812 */ /* 0x000fe400078ec0ff */
[C---:B------:R-:W-:Y:S02]  /*18940*/  LOP3.LUT R11, R10.reuse, 0x40, RZ, 0xfc, !PT ;  /* 0x000000400a0b7812 */ /* 0x040fe400078efcff */
[----:B------:R-:W-:-:S02]  /*18950*/  LOP3.LUT R10, R10, 0x20, RZ, 0xfc, !PT ;  /* 0x000000200a0a7812 */ /* 0x000fc400078efcff */
[----:B------:R-:W-:Y:S02]  /*18960*/  IADD3.X R6, R6, UR7, RZ, P0, !PT ;  /* 0x0000000706067c10 */ /* 0x000fe400087fe4ff */
[-C--:B----4-:R-:W-:Y:S02]  /*18970*/  ISETP.GE.AND P2, PT, R11, R9.reuse, PT ;  /* 0x000000090b00720c */ /* 0x090fe40003f46270 */
[-C--:B------:R-:W-:Y:S02]  /*18980*/  ISETP.GE.AND P4, PT, R10, R9.reuse, PT ;  /* 0x000000090a00720c */ /* 0x080fe40003f86270 */
[----:B------:R-:W-:Y:S01]  /*18990*/  ISETP.GE.AND P5, PT, R8, R9, PT ;  /* 0x000000090800720c */ /* 0x000fe20003fa6270 */
[----:B------:R-:W-:-:S12]  /*189a0*/  BRA.DIV UR4, `(.L_x_11571) ;  /* 0x0000004a04707947 */ /* 0x000fd8000b800000 */
[----:B------:R-:W0:Y:S04]  /*189b0*/  SHFL.IDX PT, R3, R5, RZ, 0x1e1f ;  /* 0x001e1fff05037589 */ /* 0x000e2800000e0000 */
[----:B------:R-:W1:Y:S04]  /*189c0*/  SHFL.IDX PT, R2, R6, RZ, 0x1e1f ;  /* 0x001e1fff06027589 */ /* 0x000e6800000e0000 */
[----:B------:R-:W3:Y:S04]  /*189d0*/  SHFL.IDX PT, R5, R5, 0x1, 0x1e1f ;  /* 0x003e1f0005057f89 */ /* 0x000ee800000e0000 */
[----:B------:R-:W4:Y:S01]  /*189e0*/  SHFL.IDX PT, R6, R6, 0x1, 0x1e1f ;  /* 0x003e1f0006067f89 */ /* 0x000f2200000e0000 */
[----:B0-----:R-:W-:-:S05]  /*189f0*/  @P1 IADD3 R3, P0, R8, R3, RZ ;  /* 0x0000000308031210 */ /* 0x001fca0007f1e0ff */
[----:B-1----:R-:W-:-:S05]  /*18a00*/  @P1 IMAD.X R2, RZ, RZ, R2, P0 ;  /* 0x000000ffff021224 */ /* 0x002fca00000e0602 */
[----:B------:R-:W-:-:S04]  /*18a10*/  @P1 LOP3.LUT R3, R3, R2, RZ, 0x3c, !PT ;  /* 0x0000000203031212 */ /* 0x000fc800078e3cff */
[----:B------:R-:W-:-:S04]  /*18a20*/  @P1 LOP3.LUT R2, R3, R2, RZ, 0x3c, !PT ;  /* 0x0000000203021212 */ /* 0x000fc800078e3cff */
[----:B------:R-:W-:-:S05]  /*18a30*/  @P1 LOP3.LUT R3, R3, R2, RZ, 0x3c, !PT ;  /* 0x0000000203031212 */ /* 0x000fca00078e3cff */
[----:B------:R0:W-:Y:S04]  /*18a40*/  @P1 LDGSTS.E.BYPASS.LTC128B.128 [R0+0x13800], desc[UR42][R2.64], !P5 ;  /* 0x1380000002001fae */ /* 0x0001e8000e901d6a */
[----:B------:R0:W-:Y:S04]  /*18a50*/  @P1 LDGSTS.E.BYPASS.LTC128B.128 [R0+0x14800], desc[UR42][R2.64+0x20], !P4 ;  /* 0x1480002002001fae */ /* 0x0001e8000e101d6a */
[----:B---34-:R0:W-:Y:S02]  /*18a60*/  @P1 LDGSTS.E.BYPASS.LTC128B.128 [R0+0x15800], desc[UR42][R2.64+0x40], !P2 ;  /* 0x1580004002001fae */ /* 0x0181e4000d101d6a */
.L_x_11695:
[----:B01----:R-:W-:-:S05]  /*18a70*/  @P3 IADD3 R3, P0, R8, R5, RZ ;  /* 0x0000000508033210 */ /* 0x003fca0007f1e0ff */
[----:B------:R-:W-:Y:S01]  /*18a80*/  @P3 IMAD.X R2, RZ, RZ, R6, P0 ;  /* 0x000000ffff023224 */ /* 0x000fe200000e0606 */
[----:B------:R-:W-:-:S04]  /*18a90*/  PLOP3.LUT P0, PT, PT, PT, PT, 0x80, 0x0 ;  /* 0x000000000000781c */ /* 0x000fc80003f0f070 */
        /* <DEDUP_REMOVED lines=8> */
[----:B------:R0:W-:Y:S01]  /*18b20*/  @P3 LDGSTS.E.BYPASS.LTC128B.128 [R0+0x16000], desc[UR42][R2.64+0x40], !P2 ;  /* 0x1600004002003fae */ /* 0x0001e2000d101d6a */
[----:B------:R-:W-:Y:S01]  /*18b30*/  NOP ;  /* 0x0000000000007918 */ /* 0x000fe20000000000 */
.L_x_11572:
        /* <DEDUP_REMOVED lines=11> */
.L_x_11573:
[----:B------:R0:W5:Y:S01]  /*18bf0*/  LDL.LU R5, [R1+0x38] ;  /* 0x0000380001057983 */ /* 0x0001620000300800 */
[----:B------:R0:W-:Y:S03]  /*18c00*/  SYNCS.ARRIVE.TRANS64.A1T0 RZ, [R4+URZ+0x19c30], RZ ;  /* 0x019c30ff04ff79a7 */ /* 0x0001e6000810003f */
[----:B------:R0:W5:Y:S02]  /*18c10*/  LDL.LU R3, [R1+0x44] ;  /* 0x0000440001037983 */ /* 0x0001640000300800 */
[----:B------:R-:W-:Y:S05]  /*18c20*/  WARPSYNC.ALL ;  /* 0x0000000000007948 */ /* 0x000fea0003800000 */
[----:B------:R-:W-:Y:S01]  /*18c30*/  ULDC.64 UR4, c[0x0][0x298] ;  /* 0x0000a60000047ab9 */ /* 0x000fe20000000a00 */
[----:B------:R-:W-:Y:S01]  /*18c40*/  ULDC.64 UR6, c[0x0][0xa00] ;  /* 0x0002800000067ab9 */ /* 0x000fe20000000a00 */
[----:B------:R-:W-:Y:S01]  /*18c50*/  VIADD R0, R17, 0xf000 ;  /* 0x0000f00011007836 */ /* 0x000fe20000000000 */
[----:B------:R-:W-:Y:S01]  /*18c60*/  BAR.SYNC.DEFER_BLOCKING 0x8, 0x200 ;  /* 0x0208000000007b1d */ /* 0x000fe20000010000 */
[----:B------:R-:W-:-:S03]  /*18c70*/  ISETP.NE.U32.AND P0, PT, RZ, UR6, PT ;  /* 0x00000006ff007c0c */ /* 0x000fc6000bf05070 */
[----:B------:R-:W-:Y:S02]  /*18c80*/  LOP3.LUT P1, RZ, R0, 0x9f, RZ, 0xc0, !PT ;  /* 0x0000009f00ff7812 */ /* 0x000fe4000782c0ff */
[----:B------:R-:W-:Y:S01]  /*18c90*/  ISETP.NE.AND.EX P0, PT, RZ, UR7, PT, P0 ;  /* 0x00000007ff007c0c */ /* 0x000fe2000bf05300 */
[----:B------:R-:W-:Y:S03]  /*18ca0*/  BSSY B6, `(.L_x_11574) ;  /* 0x000001c000067945 */ /* 0x000fe60003800000 */
[----:B------:R-:W-:Y:S02]  /*18cb0*/  SEL R18, R18, RZ, !P0 ;  /* 0x000000ff12127207 */ /* 0x000fe40004000000 */
[----:B-----5:R-:W-:-:S05]  /*18cc0*/  SHF.R.S32.HI R2, RZ, 0x1f, R5 ;  /* 0x0000001fff027819 */ /* 0x020fca0000011405 */
[----:B------:R-:W-:-:S04]  /*18cd0*/  IMAD R2, R2, UR4, RZ ;  /* 0x0000000402027c24 */ /* 0x000fc8000f8e02ff */
[----:B------:R-:W-:Y:S01]  /*18ce0*/  IMAD R0, R5, UR5, R2 ;  /* 0x0000000505007c24 */ /* 0x000fe2000f8e0202 */
[----:B------:R-:W-:Y:S01]  /*18cf0*/  SEL R2, R3, RZ, !P0 ;  /* 0x000000ff03027207 */ /* 0x000fe20004000000 */
[----:B0-2---:R-:W-:-:S04]  /*18d00*/  IMAD.WIDE.U32 R4, R5, UR4, RZ ;  /* 0x0000000405047c25 */ /* 0x005fc8000f8e00ff */
[----:B------:R-:W-:Y:S01]  /*18d10*/  IMAD.IADD R0, R5, 0x1, R0 ;  /* 0x0000000105007824 */ /* 0x000fe200078e0200 */
[----:B------:R0:W-:Y:S04]  /*18d20*/  STL.64 [R1+0x30], R4 ;  /* 0x0000300401007387 */ /* 0x0001e80000100a00 */
[----:B------:R0:W-:Y:S04]  /*18d30*/  STL [R1+0x44], R2 ;  /* 0x0000440201007387 */ /* 0x0001e80000100800 */
[----:B------:R0:W-:Y:S01]  /*18d40*/  STL [R1+0x38], R0 ;  /* 0x0000380001007387 */ /* 0x0001e20000100800 */
[----:B------:R-:W-:Y:S05]  /*18d50*/  @!P1 BRA `(.L_x_11575) ;  /* 0x0000000000409947 */ /* 0x000fea0003800000 */
[----:B0-----:R-:W-:Y:S01]  /*18d60*/  MOV R2, 0x0 ;  /* 0x0000000000027802 */ /* 0x001fe20000000f00 */
        /* <DEDUP_REMOVED lines=15> */
.L_x_11575:
[----:B------:R-:W-:Y:S05]  /*18e60*/  BSYNC B6 ;  /* 0x0000000000067941 */ /* 0x000fea0003800000 */
.L_x_11574:
[----:B0-----:R-:W2:Y:S01]  /*18e70*/  LDL.LU R2, [R1+0x38] ;  /* 0x0000380001027983 */ /* 0x001ea20000300800 */
[----:B------:R-:W0:Y:S01]  /*18e80*/  LDC R9, c[0x0][0x448] ;  /* 0x00011200ff097b82 */ /* 0x000e220000000800 */
[----:B------:R-:W-:Y:S01]  /*18e90*/  ULDC.64 UR4, c[0x0][0x2d8] ;  /* 0x0000b60000047ab9 */ /* 0x000fe20000000a00 */
[----:B------:R-:W-:Y:S01]  /*18ea0*/  ULDC.64 UR6, c[0x0][0x2e0] ;  /* 0x0000b80000067ab9 */ /* 0x000fe20000000a00 */
[----:B------:R-:W3:Y:S01]  /*18eb0*/  LDL.LU.64 R20, [R1+0x30] ;  /* 0x0000300001147983 */ /* 0x000ee20000300a00 */
[----:B------:R-:W-:-:S03]  /*18ec0*/  ULDC.64 UR8, c[0x0][0x280] ;  /* 0x0000a00000087ab9 */ /* 0x000fc60000000a00 */
[----:B------:R-:W4:Y:S01]  /*18ed0*/  LDL.LU R0, [R1+0x44] ;  /* 0x0000440001007983 */ /* 0x000f220000300800 */
[----:B0-----:R-:W-:-:S13]  /*18ee0*/  ISETP.NE.AND P0, PT, R9, 0x1, PT ;  /* 0x000000010900780c */ /* 0x001fda0003f05270 */
[----:B------:R-:W0:Y:S08]  /*18ef0*/  @P0 LDC R5, c[0x0][0x44c] ;  /* 0x00011300ff050b82 */ /* 0x000e300000000800 */
[----:B------:R-:W1:Y:S08]  /*18f00*/  @P0 LDC R6, c[0x0][0x450] ;  /* 0x00011400ff060b82 */ /* 0x000e700000000800 */
[----:B------:R-:W1:Y:S01]  /*18f10*/  @P0 LDC R8, c[0x0][0x450] ;  /* 0x00011400ff080b82 */ /* 0x000e620000000800 */
[----:B--2---:R-:W-:-:S02]  /*18f20*/  IMAD.MOV.U32 R3, RZ, RZ, R2 ;  /* 0x000000ffff037224 */ /* 0x004fc400078e0002 */
[----:B---3--:R-:W-:Y:S01]  /*18f30*/  IMAD.MOV.U32 R2, RZ, RZ, R20 ;  /* 0x000000ffff027224 */ /* 0x008fe200078e0014 */
[----:B------:R-:W2:Y:S03]  /*18f40*/  S2R R21, SR_TID.X ;  /* 0x0000000000157919 */ /* 0x000ea60000002100 */
[C---:B------:R-:W-:Y:S01]  /*18f50*/  IMAD.WIDE.U32 R2, R16.reuse, UR4, R2 ;  /* 0x0000000410027c25 */ /* 0x040fe2000f8e0002 */
[----:B------:R-:W3:Y:S03]  /*18f60*/  S2R R20, SR_TID.X ;  /* 0x0000000000147919 */ /* 0x000ee60000002100 */
[----:B------:R-:W-:Y:S01]  /*18f70*/  IMAD R3, R16, UR5, R3 ;  /* 0x0000000510037c24 */ /* 0x000fe2000f8e0203 */
[----:B------:R-:W-:Y:S01]  /*18f80*/  ULDC.64 UR4, c[0x0][0x2d0] ;  /* 0x0000b40000047ab9 */ /* 0x000fe20000000a00 */
[----:B----4-:R-:W-:-:S02]  /*18f90*/  IMAD R0, R0, UR6, RZ ;  /* 0x0000000600007c24 */ /* 0x010fc4000f8e02ff */
[----:B------:R-:W-:-:S04]  /*18fa0*/  IMAD.WIDE.U32 R2, R18, UR6, R2 ;  /* 0x0000000612027c25 */ /* 0x000fc8000f8e0002 */
[----:B------:R-:W-:Y:S01]  /*18fb0*/  IMAD R0, R18, UR7, R0 ;  /* 0x0000000712007c24 */ /* 0x000fe2000f8e0200 */
[----:B------:R-:W-:-:S03]  /*18fc0*/  ULDC.64 UR6, c[0x0][0x2c8] ;  /* 0x0000b20000067ab9 */ /* 0x000fc60000000a00 */
[----:B------:R-:W-:Y:S02]  /*18fd0*/  IMAD.IADD R3, R3, 0x1, R0 ;  /* 0x0000000103037824 */ /* 0x000fe400078e0200 */
[----:B--2---:R-:W-:Y:S01]  /*18fe0*/  IMAD.SHL.U32 R21, R21, 0x40, RZ ;  /* 0x0000004015157824 */ /* 0x004fe200078e00ff */
[----:B---3--:R-:W-:-:S04]  /*18ff0*/  LOP3.LUT R20, R20, 0x7f, RZ, 0xc0, !PT ;  /* 0x0000007f14147812 */ /* 0x008fc800078ec0ff */
[----:B------:R-:W-:Y:S02]  /*19000*/  LOP3.LUT R21, R21, 0x40, RZ, 0xc0, !PT ;  /* 0x0000004015157812 */ /* 0x000fe400078ec0ff */
[----:B------:R-:W-:-:S04]  /*19010*/  SHF.R.U32.HI R20, RZ, 0x1, R20 ;  /* 0x00000001ff147819 */ /* 0x000fc80000011614 */
[----:B------:R-:W-:-:S05]  /*19020*/  LOP3.LUT R20, R20, R21, RZ, 0xfc, !PT ;  /* 0x0000001514147212 */ /* 0x000fca00078efcff */
[----:B------:R-:W-:Y:S02]  /*19030*/  IMAD R0, R25, 0xc0, R20 ;  /* 0x000000c019007824 */ /* 0x000fe400078e0214 */
[----:B------:R2:W5:Y:S02]  /*19040*/  LDL R20, [R1+0x4c] ;  /* 0x00004c0001147983 */ /* 0x0005640000100800 */
[----:B0-----:R-:W-:Y:S01]  /*19050*/  @P0 IMAD.HI.U32 R5, R0, R5, RZ ;  /* 0x0000000500050227 */ /* 0x001fe200078e00ff */
[----:B------:R-:W0:Y:S03]  /*19060*/  S2R R21, SR_TID.X ;  /* 0x0000000000157919 */ /* 0x000e260000002100 */
[----:B------:R-:W-:Y:S01]  /*19070*/  IMAD.MOV.U32 R4, RZ, RZ, R0 ;  /* 0x000000ffff047224 */ /* 0x000fe200078e0000 */
[----:B-1----:R-:W-:-:S04]  /*19080*/  @P0 SHF.R.U32.HI R4, RZ, R6, R5 ;  /* 0x00000006ff040219 */ /* 0x002fc80000011605 */
[----:B------:R-:W-:Y:S02]  /*19090*/  SHF.R.S32.HI R5, RZ, 0x1f, R4 ;  /* 0x0000001fff057819 */ /* 0x000fe40000011404 */
[----:B------:R-:W-:-:S03]  /*190a0*/  IADD3 R7, -R4, RZ, RZ ;  /* 0x000000ff04077210 */ /* 0x000fc60007ffe1ff */
[----:B------:R-:W-:-:S04]  /*190b0*/  IMAD R5, R5, UR4, RZ ;  /* 0x0000000405057c24 */ /* 0x000fc8000f8e02ff */
[C---:B------:R-:W-:Y:S02]  /*190c0*/  IMAD R6, R4.reuse, UR5, R5 ;  /* 0x0000000504067c24 */ /* 0x040fe4000f8e0205 */
[----:B------:R-:W-:-:S04]  /*190d0*/  IMAD.WIDE.U32 R4, R4, UR4, R2 ;  /* 0x0000000404047c25 */ /* 0x000fc8000f8e0002 */
[----:B------:R-:W-:Y:S02]  /*190e0*/  IMAD.IADD R5, R5, 0x1, R6 ;  /* 0x0000000105057824 */ /* 0x000fe400078e0206 */
[----:B------:R-:W-:Y:S02]  /*190f0*/  IMAD R6, R9, R7, R0 ;  /* 0x0000000709067224 */ /* 0x000fe400078e0200 */
[----:B------:R-:W-:Y:S02]  /*19100*/  VIADD R0, R0, 0x80 ;  /* 0x0000008000007836 */ /* 0x000fe40000000000 */
[----:B------:R-:W-:Y:S01]  /*19110*/  IMAD.WIDE.U32 R4, R6, UR6, R4 ;  /* 0x0000000606047c25 */ /* 0x000fe2000f8e0004 */
[----:B------:R-:W-:-:S03]  /*19120*/  SHF.R.S32.HI R7, RZ, 0x1f, R6 ;  /* 0x0000001fff077819 */ /* 0x000fc60000011406 */
[----:B0-----:R-:W-:Y:S02]  /*19130*/  IMAD.SHL.U32 R11, R21, 0x10, RZ ;  /* 0x00000010150b7824 */ /* 0x001fe400078e00ff */
[----:B------:R-:W-:Y:S02]  /*19140*/  IMAD R7, R7, UR6, RZ ;  /* 0x0000000607077c24 */ /* 0x000fe4000f8e02ff */
[----:B------:R-:W-:Y:S01]  /*19150*/  IMAD.SHL.U32 R10, R21, 0x10, RZ ;  /* 0x00000010150a7824 */ /* 0x000fe200078e00ff */
[----:B------:R-:W-:Y:S01]  /*19160*/  LOP3.LUT R11, R11, 0x10, RZ, 0xc0, !PT ;  /* 0x000000100b0b7812 */ /* 0x000fe200078ec0ff */
[----:B------:R-:W-:Y:S01]  /*19170*/  IMAD R7, R6, UR7, R7 ;  /* 0x0000000706077c24 */ /* 0x000fe2000f8e0207 */
[----:B------:R-:W-:Y:S01]  /*19180*/  IADD3 R6, P1, R4, UR8, RZ ;  /* 0x0000000804067c10 */ /* 0x000fe2000ff3e0ff */
[----:B------:R-:W-:Y:S01]  /*19190*/  IMAD.MOV.U32 R4, RZ, RZ, R0 ;  /* 0x000000ffff047224 */ /* 0x000fe200078e0000 */
[----:B------:R-:W-:Y:S02]  /*191a0*/  LOP3.LUT R12, R11, 0x20, RZ, 0xfc, !PT ;  /* 0x000000200b0c7812 */ /* 0x000fe400078efcff */
[----:B------:R-:W-:-:S02]  /*191b0*/  IADD3.X R5, R5, UR9, R7, P1, !PT ;  /* 0x0000000905057c10 */ /* 0x000fc40008ffe407 */
[----:B------:R-:W0:Y:S01]  /*191c0*/  @P0 LDC R7, c[0x0][0x44c] ;  /* 0x00011300ff070b82 */ /* 0x000e220000000800 */
[----:B------:R-:W-:Y:S02]  /*191d0*/  LOP3.LUT R10, R10, 0x10, RZ, 0xc0, !PT ;  /* 0x000000100a0a7812 */ /* 0x000fe400078ec0ff */
[----:B------:R-:W-:Y:S02]  /*191e0*/  LOP3.LUT R11, R11, 0x40, RZ, 0xfc, !PT ;  /* 0x000000400b0b7812 */ /* 0x000fe400078efcff */
[----:B------:R-:W-:Y:S01]  /*191f0*/  LOP3.LUT R21, R21, 0x7f, RZ, 0xc0, !PT ;  /* 0x0000007f15157812 */ /* 0x000fe200078ec0ff */
[----:B0-----:R-:W-:-:S05]  /*19200*/  @P0 IMAD.HI.U32 R7, R0, R7, RZ ;  /* 0x0000000700070227 */ /* 0x001fca00078e00ff */
[----:B------:R-:W-:Y:S02]  /*19210*/  @P0 SHF.R.U32.HI R4, RZ, R8, R7 ;  /* 0x00000008ff040219 */ /* 0x000fe40000011607 */
[----:B------:R2:W5:Y:S03]  /*19220*/  LDL R8, [R1+0x3c] ;  /* 0x00003c0001087983 */ /* 0x0005660000100800 */
[----:B------:R-:W-:Y:S02]  /*19230*/  IMAD.MOV R7, RZ, RZ, -R4 ;  /* 0x000000ffff077224 */ /* 0x000fe400078e0a04 */
[----:B------:R-:W-:-:S04]  /*19240*/  IMAD.WIDE.U32 R2, R4, UR4, R2 ;  /* 0x0000000404027c25 */ /* 0x000fc8000f8e0002 */
[----:B------:R-:W-:Y:S01]  /*19250*/  IMAD R0, R9, R7, R0 ;  /* 0x0000000709007224 */ /* 0x000fe200078e0200 */
[----:B------:R-:W-:-:S05]  /*19260*/  SHF.R.S32.HI R7, RZ, 0x1f, R4 ;  /* 0x0000001fff077819 */ /* 0x000fca0000011404 */
[----:B------:R-:W-:Y:S01]  /*19270*/  IMAD R7, R7, UR4, RZ ;  /* 0x0000000407077c24 */ /* 0x000fe2000f8e02ff */
[----:B------:R-:W-:Y:S02]  /*19280*/  ULDC UR4, c[0x0][0x2b8] ;  /* 0x0000ae0000047ab9 */ /* 0x000fe40000000800 */
[----:B------:R-:W-:Y:S01]  /*19290*/  ISETP.GE.AND P3, PT, R10, UR4, PT ;  /* 0x000000040a007c0c */ /* 0x000fe2000bf66270 */
[----:B------:R-:W-:Y:S01]  /*192a0*/  IMAD R4, R4, UR5, R7 ;  /* 0x0000000504047c24 */ /* 0x000fe2000f8e0207 */
[----:B------:R-:W-:-:S03]  /*192b0*/  UMOV UR5, 0xffffffff ;  /* 0xffffffff00057882 */ /* 0x000fc60000000000 */
[----:B------:R-:W-:Y:S01]  /*192c0*/  IMAD.IADD R3, R3, 0x1, R4 ;  /* 0x0000000103037824 */ /* 0x000fe200078e0204 */
[----:B------:R-:W-:Y:S01]  /*192d0*/  SHF.R.S32.HI R4, RZ, 0x1f, R0 ;  /* 0x0000001fff047819 */ /* 0x000fe20000011400 */
[----:B------:R-:W-:-:S04]  /*192e0*/  IMAD.WIDE.U32 R2, R0, UR6, R2 ;  /* 0x0000000600027c25 */ /* 0x000fc8000f8e0002 */
[----:B------:R-:W-:Y:S01]  /*192f0*/  IMAD R4, R4, UR6, RZ ;  /* 0x0000000604047c24 */ /* 0x000fe2000f8e02ff */
[----:B------:R-:W-:-:S03]  /*19300*/  IADD3 R7, P0, R2, UR8, RZ ;  /* 0x0000000802077c10 */ /* 0x000fc6000ff1e0ff */
[----:B------:R-:W-:Y:S01]  /*19310*/  IMAD R0, R0, UR7, R4 ;  /* 0x0000000700007c24 */ /* 0x000fe2000f8e0204 */
[----:B------:R-:W-:-:S04]  /*19320*/  ISETP.GE.AND P1, PT, R11, UR4, PT ;  /* 0x000000040b007c0c */ /* 0x000fc8000bf26270 */
[----:B------:R-:W-:Y:S02]  /*19330*/  IADD3.X R4, R3, UR9, R0, P0, !PT ;  /* 0x0000000903047c10 */ /* 0x000fe400087fe400 */
[----:B------:R-:W-:Y:S02]  /*19340*/  ISETP.GE.AND P0, PT, R12, UR4, PT ;  /* 0x000000040c007c0c */ /* 0x000fe4000bf06270 */
[----:B------:R-:W-:Y:S01]  /*19350*/  SHF.R.U32.HI R18, RZ, 0x1, R21 ;  /* 0x00000001ff127819 */ /* 0x000fe20000011615 */
[----:B--2---:R-:W-:Y:S10]  /*19360*/  BRA.DIV UR5, `(.L_x_11576) ;  /* 0x0000004205a47947 */ /* 0x004ff4000b800000 */
[----:B------:R-:W0:Y:S01]  /*19370*/  SHFL.IDX PT, R3, R6, RZ, 0x1e1f ;  /* 0x001e1fff06037589 */ /* 0x000e2200000e0000 */
[----:B-----5:R-:W-:Y:S02]  /*19380*/  IMAD R0, R20, R9, RZ ;  /* 0x0000000914007224 */ /* 0x020fe400078e02ff */
[----:B------:R-:W-:Y:S01]  /*19390*/  IMAD R25, R25, 0xc0, R18 ;  /* 0x000000c019197824 */ /* 0x000fe200078e0212 */
        /* <DEDUP_REMOVED lines=21> */
.L_x_11702:
[----:B------:R-:W-:Y:S01]  /*194f0*/  IADD3 R25, R25, 0x80, RZ ;  /* 0x0000008019197810 */ /* 0x000fe20007ffe0ff */
[----:B------:R-:W-:Y:S03]  /*19500*/  BSSY B0, `(.L_x_11577) ;  /* 0x000000b000007945 */ /* 0x000fe60003800000 */
        /* <DEDUP_REMOVED lines=10> */
.L_x_11578:
[----:B------:R-:W-:Y:S05]  /*195b0*/  BSYNC B0 ;  /* 0x0000000000007941 */ /* 0x000fea0003800000 */
.L_x_11577:
[----:B------:R-:W-:Y:S01]  /*195c0*/  NOP ;  /* 0x0000000000007918 */ /* 0x000fe20000000000 */
[----:B------:R-:W-:-:S13]  /*195d0*/  PLOP3.LUT P0, PT, PT, PT, PT, 0x80, 0x0 ;  /* 0x000000000000781c */ /* 0x000fda0003f0f070 */
.L_x_11579:
        /* <DEDUP_REMOVED lines=18> */
.L_x_11703:
[----:B------:R-:W-:Y:S05]  /*19700*/  BSYNC B0 ;  /* 0x0000000000007941 */ /* 0x000fea0003800000 */
.L_x_11580:
[----:B-1----:R-:W3:Y:S04]  /*19710*/  LDL.LU R3, [R1+0x40] ;  /* 0x0000400001037983 */ /* 0x002ee80000300800 */
[----:B------:R-:W4:Y:S01]  /*19720*/  LDL R2, [R1+0xc] ;  /* 0x00000c0001027983 */ /* 0x000f220000100800 */
[----:B---3--:R-:W-:-:S05]  /*19730*/  VIADD R20, R3, 0xfffffffe ;  /* 0xfffffffe03147836 */ /* 0x008fca0000000000 */
[----:B----4-:R-:W-:-:S13]  /*19740*/  ISETP.GE.AND P0, PT, R20, R2, PT ;  /* 0x000000021400720c */ /* 0x010fda0003f06270 */
[----:B------:R-:W-:Y:S05]  /*19750*/  @!P0 BRA `(.L_x_11582) ;  /* 0x00000010007c8947 */ /* 0x000fea0003800000 */
[----:B------:R-:W-:Y:S02]  /*19760*/  IMAD.MOV.U32 R5, RZ, RZ, R29 ;  /* 0x000000ffff057224 */ /* 0x000fe400078e001d */
[----:B0-----:R-:W-:-:S07]  /*19770*/  IMAD.MOV.U32 R4, RZ, RZ, R19 ;  /* 0x000000ffff047224 */ /* 0x001fce00078e0013 */
.L_x_11602:
[----:B---3--:R-:W3:Y:S01]  /*19780*/  LDL R7, [R1+0x10] ;  /* 0x0000100001077983 */ /* 0x008ee20000100800 */
[----:B0-----:R-:W0:Y:S03]  /*19790*/  LDC R8, c[0x0][0x430] ;  /* 0x00010c00ff087b82 */ /* 0x001e260000000800 */
[----:B------:R-:W4:Y:S01]  /*197a0*/  LDL R9, [R1+0x14] ;  /* 0x0000140001097983 */ /* 0x000f220000100800 */
[----:B------:R-:W2:Y:S03]  /*197b0*/  S2R R2, SR_TID.X ;  /* 0x0000000000027919 */ /* 0x000ea60000002100 */
[----:B------:R-:W5:Y:S01]  /*197c0*/  LDL R10, [R1+0xc] ;  /* 0x00000c00010a7983 */ /* 0x000f620000100800 */
[----:B0-----:R-:W-:-:S13]  /*197d0*/  ISETP.NE.AND P0, PT, R8, 0x1, PT ;  /* 0x000000010800780c */ /* 0x001fda0003f05270 */
[----:B------:R-:W0:Y:S01]  /*197e0*/  @P0 LDC R6, c[0x0][0x434] ;  /* 0x00010d00ff060b82 */ /* 0x000e220000000800 */
[----:B--2---:R-:W-:-:S04]  /*197f0*/  LOP3.LUT R0, R2, 0x7f, RZ, 0xc0, !PT ;  /* 0x0000007f02007812 */ /* 0x004fc800078ec0ff */
[----:B------:R-:W-:-:S03]  /*19800*/  SHF.R.U32.HI R3, RZ, 0x1, R0 ;  /* 0x00000001ff037819 */ /* 0x000fc60000011600 */
[----:B-1----:R-:W1:Y:S01]  /*19810*/  @P0 LDC R0, c[0x0][0x438] ;  /* 0x00010e00ff000b82 */ /* 0x002e620000000800 */
[----:B------:R-:W-:Y:S02]  /*19820*/  IMAD.SHL.U32 R2, R2, 0x40, RZ ;  /* 0x0000004002027824 */ /* 0x000fe400078e00ff */
[----:B------:R-:W-:-:S03]  /*19830*/  IMAD R3, R20, 0x80, R3 ;  /* 0x0000008014037824 */ /* 0x000fc600078e0203 */
[----:B------:R-:W-:Y:S01]  /*19840*/  LOP3.LUT R2, R2, 0x40, RZ, 0xc0, !PT ;  /* 0x0000004002027812 */ /* 0x000fe200078ec0ff */
[----:B------:R-:W-:Y:S05]  /*19850*/  YIELD ;  /* 0x0000000000007946 */ /* 0x000fea0003800000 */
[----:B------:R-:W-:Y:S01]  /*19860*/  ULDC.64 UR4, c[0x0][0x428] ;  /* 0x00010a0000047ab9 */ /* 0x000fe20000000a00 */
[----:B---3--:R-:W-:-:S05]  /*19870*/  IADD3 R3, R2, R3, R7 ;  /* 0x0000000302037210 */ /* 0x008fca0007ffe007 */
[----:B0-----:R-:W-:-:S04]  /*19880*/  @P0 IMAD.HI.U32 R6, R3, R6, RZ ;  /* 0x0000000603060227 */ /* 0x001fc800078e00ff */
[----:B------:R-:W-:Y:S01]  /*19890*/  IMAD.MOV.U32 R2, RZ, RZ, R3 ;  /* 0x000000ffff027224 */ /* 0x000fe200078e0003 */
[----:B-1----:R-:W-:-:S05]  /*198a0*/  @P0 SHF.R.U32.HI R2, RZ, R0, R6 ;  /* 0x00000000ff020219 */ /* 0x002fca0000011606 */
[--C-:B------:R-:W-:Y:S02]  /*198b0*/  IMAD.MOV R7, RZ, RZ, -R2.reuse ;  /* 0x000000ffff077224 */ /* 0x100fe400078e0a02 */
[----:B----4-:R-:W-:Y:S02]  /*198c0*/  IMAD R0, R9, UR4, RZ ;  /* 0x0000000409007c24 */ /* 0x010fe4000f8e02ff */
[----:B------:R-:W-:Y:S01]  /*198d0*/  IMAD R7, R8, R7, R3 ;  /* 0x0000000708077224 */ /* 0x000fe200078e0203 */
[----:B------:R-:W-:Y:S01]  /*198e0*/  SHF.R.S32.HI R3, RZ, 0x1f, R2 ;  /* 0x0000001fff037819 */ /* 0x000fe20000011402 */
[C---:B------:R-:W-:Y:S02]  /*198f0*/  IMAD R0, R26.reuse, UR5, R0 ;  /* 0x000000051a007c24 */ /* 0x040fe4000f8e0200 */
[----:B------:R-:W-:Y:S01]  /*19900*/  IMAD.WIDE.U32 R2, R26, UR4, R2 ;  /* 0x000000041a027c25 */ /* 0x000fe2000f8e0002 */
[----:B------:R-:W-:-:S04]  /*19910*/  ULDC.64 UR4, c[0x0][0x418] ;  /* 0x0001060000047ab9 */ /* 0x000fc80000000a00 */
[----:B------:R-:W-:Y:S02]  /*19920*/  IADD3 R0, R0, R3, RZ ;  /* 0x0000000300007210 */ /* 0x000fe40007ffe0ff */
[----:B------:R-:W-:-:S04]  /*19930*/  LEA R8, P0, R2, UR4, 0x2 ;  /* 0x0000000402087c11 */ /* 0x000fc8000f8010ff */
[----:B------:R-:W-:-:S05]  /*19940*/  LEA.HI.X R9, R2, UR5, R0, 0x2, P0 ;  /* 0x0000000502097c11 */ /* 0x000fca00080f1400 */
[----:B------:R-:W2:Y:S01]  /*19950*/  LDG.E R8, desc[UR42][R8.64] ;  /* 0x0000002a08087981 */ /* 0x000ea2000c1e1900 */
[----:B------:R-:W-:-:S05]  /*19960*/  IMAD.MOV.U32 R0, RZ, RZ, R20 ;  /* 0x000000ffff007224 */ /* 0x000fca00078e0014 */
[----:B-----5:R-:W-:Y:S01]  /*19970*/  ISETP.GT.AND P1, PT, R0, R10, PT ;  /* 0x0000000a0000720c */ /* 0x020fe20003f24270 */
        /* <DEDUP_REMOVED lines=11> */
.L_x_11583:
[----:B------:R-:W-:Y:S01]  /*19a30*/  IMAD R0, R19, 0x8, R17 ;  /* 0x0000000813007824 */ /* 0x000fe200078e0211 */
[----:B------:R-:W-:Y:S01]  /*19a40*/  SHF.L.U32 R10, R29, 0x1f, RZ ;  /* 0x0000001f1d0a7819 */ /* 0x000fe200000006ff */
[----:B------:R-:W-:Y:S01]  /*19a50*/  BSSY B0, `(.L_x_11584) ;  /* 0x0000004000007945 */ /* 0x000fe20003800000 */
[----:B------:R-:W-:Y:S02]  /*19a60*/  SHF.R.S32.HI R9, RZ, 0x1f, R7 ;  /* 0x0000001fff097819 */ /* 0x000fe40000011407 */
[----:B------:R-:W0:Y:S02]  /*19a70*/  SYNCS.PHASECHK.TRANS64.TRYWAIT P0, [R0+URZ+0x19c80], R10 ;  /* 0x019c800a000075a7 */ /* 0x000e24000800017f */
[----:B0-----:R-:W-:Y:S05]  /*19a80*/  @!P0 BRA `(.L_x_11585) ;  /* 0x0000003c00e08947 */ /* 0x001fea0003800000 */
.L_x_11704:
[----:B------:R-:W-:Y:S05]  /*19a90*/  BSYNC B0 ;  /* 0x0000000000007941 */ /* 0x000fea0003800000 */
.L_x_11584:
[----:B------:R-:W2:Y:S01]  /*19aa0*/  LDL R15, [R1+0x20] ;  /* 0x00002000010f7983 */ /* 0x000ea20000100800 */
[----:B------:R-:W-:Y:S01]  /*19ab0*/  ULDC.64 UR4, c[0x0][0x328] ;  /* 0x0000ca0000047ab9 */ /* 0x000fe20000000a00 */
[----:B------:R-:W1:Y:S01]  /*19ac0*/  LDC R12, c[0x0][0x2f4] ;  /* 0x0000bd00ff0c7b82 */ /* 0x000e620000000800 */
[----:B------:R-:W-:Y:S01]  /*19ad0*/  IMAD R6, R9, UR4, RZ ;  /* 0x0000000409067c24 */ /* 0x000fe2000f8e02ff */
[----:B------:R-:W3:Y:S01]  /*19ae0*/  S2R R11, SR_TID.X ;  /* 0x00000000000b7919 */ /* 0x000ee20000002100 */
[----:B------:R-:W-:Y:S01]  /*19af0*/  IMAD.WIDE.U32 R2, R7, UR4, RZ ;  /* 0x0000000407027c25 */ /* 0x000fe2000f8e00ff */
[----:B------:R-:W-:-:S03]  /*19b00*/  ULDC.64 UR6, c[0x0][0x318] ;  /* 0x0000c60000067ab9 */ /* 0x000fc60000000a00 */
        /* <DEDUP_REMOVED lines=11> */
[----:B------:R-:W-:Y:S01]  /*19bc0*/  IADD3 R25, P0, R2, UR6, RZ ;  /* 0x0000000602197c10 */ /* 0x000fe2000ff1e0ff */
[C---:B---3--:R-:W-:Y:S02]  /*19bd0*/  IMAD.SHL.U32 R13, R11.reuse, 0x10, RZ ;  /* 0x000000100b0d7824 */ /* 0x048fe400078e00ff */
[----:B------:R-:W-:Y:S01]  /*19be0*/  IMAD.SHL.U32 R11, R11, 0x10, RZ ;  /* 0x000000100b0b7824 */ /* 0x000fe200078e00ff */
[----:B------:R-:W-:Y:S02]  /*19bf0*/  IADD3.X R21, R21, UR7, RZ, P0, !PT ;  /* 0x0000000715157c10 */ /* 0x000fe400087fe4ff */
[----:B------:R-:W-:Y:S02]  /*19c00*/  LOP3.LUT R13, R13, 0x10, RZ, 0xc0, !PT ;  /* 0x000000100d0d7812 */ /* 0x000fe400078ec0ff */
[----:B------:R-:W-:Y:S02]  /*19c10*/  LOP3.LUT R11, R11, 0x10, RZ, 0xc0, !PT ;  /* 0x000000100b0b7812 */ /* 0x000fe400078ec0ff */
[----:B------:R-:W-:-:S02]  /*19c20*/  LOP3.LUT R14, R13, 0x40, RZ, 0xfc, !PT ;  /* 0x000000400d0e7812 */ /* 0x000fc400078efcff */
[----:B------:R-:W-:Y:S02]  /*19c30*/  LOP3.LUT R13, R13, 0x20, RZ, 0xfc, !PT ;  /* 0x000000200d0d7812 */ /* 0x000fe400078efcff */
[-C--:B-1----:R-:W-:Y:S02]  /*19c40*/  ISETP.GE.AND P2, PT, R14, R12.reuse, PT ;  /* 0x0000000c0e00720c */ /* 0x082fe40003f46270 */
[-C--:B------:R-:W-:Y:S02]  /*19c50*/  ISETP.GE.AND P3, PT, R13, R12.reuse, PT ;  /* 0x0000000c0d00720c */ /* 0x080fe40003f66270 */
[----:B------:R-:W-:Y:S01]  /*19c60*/  ISETP.GE.AND P4, PT, R11, R12, PT ;  /* 0x0000000c0b00720c */ /* 0x000fe20003f86270 */
[----:B--2---:R-:W-:Y:S01]  /*19c70*/  IMAD R6, R19, 0x3000, R15 ;  /* 0x0000300013067824 */ /* 0x004fe200078e020f */
[----:B------:R-:W-:Y:S11]  /*19c80*/  BRA.DIV UR4, `(.L_x_11586) ;  /* 0x0000003e04747947 */ /* 0x000ff6000b800000 */
[----:B------:R-:W1:Y:S01]  /*19c90*/  S2R R3, SR_TID.X ;  /* 0x0000000000037919 */ /* 0x000e620000002100 */
[----:B------:R-:W-:Y:S01]  /*19ca0*/  IMAD.IADD R6, R17, 0x1, R6 ;  /* 0x0000000111067824 */ /* 0x000fe200078e0206 */
[----:B------:R-:W2:Y:S01]  /*19cb0*/  SHFL.IDX PT, R2, R25, RZ, 0x1e1f ;  /* 0x001e1fff19027589 */ /* 0x000ea200000e0000 */
[----:B-1----:R-:W-:-:S03]  /*19cc0*/  IMAD.SHL.U32 R11, R3, 0x10, RZ ;  /* 0x00000010030b7824 */ /* 0x002fc600078e00ff */
[----:B------:R-:W1:Y:S02]  /*19cd0*/  SHFL.IDX PT, R3, R21, RZ, 0x1e1f ;  /* 0x001e1fff15037589 */ /* 0x000e6400000e0000 */
[----:B------:R-:W-:Y:S02]  /*19ce0*/  LOP3.LUT R11, R11, 0x10, RZ, 0xc0, !PT ;  /* 0x000000100b0b7812 */ /* 0x000fe400078ec0ff */
[----:B------:R-:W3:Y:S02]  /*19cf0*/  SHFL.IDX PT, R21, R21, 0x1, 0x1e1f ;  /* 0x003e1f0015157f89 */ /* 0x000ee400000e0000 */
[----:B--2---:R-:W-:-:S04]  /*19d00*/  IADD3 R2, P0, R11, R2, RZ ;  /* 0x000000020b027210 */ /* 0x004fc80007f1e0ff */
[----:B-1----:R-:W-:-:S05]  /*19d10*/  IADD3.X R3, RZ, R3, RZ, P0, !PT ;  /* 0x00000003ff037210 */ /* 0x002fca00007fe4ff */
[----:B------:R-:W-:Y:S04]  /*19d20*/  LDGSTS.E.BYPASS.LTC128B.128 [R6+0x9000], desc[UR42][R2.64], !P4 ;  /* 0x0900000002067fae */ /* 0x000fe8000e101d6a */
[----:B------:R-:W-:Y:S04]  /*19d30*/  LDGSTS.E.BYPASS.LTC128B.128 [R6+0xa000], desc[UR42][R2.64+0x20], !P3 ;  /* 0x0a00002002067fae */ /* 0x000fe8000d901d6a */
[----:B------:R1:W-:Y:S04]  /*19d40*/  LDGSTS.E.BYPASS.LTC128B.128 [R6+0xb000], desc[UR42][R2.64+0x40], !P2 ;  /* 0x0b00004002067fae */ /* 0x0003e8000d101d6a */
[----:B-1-3--:R1:W2:Y:S02]  /*19d50*/  SHFL.IDX PT, R2, R25, 0x1, 0x1e1f ;  /* 0x003e1f0019027f89 */ /* 0x00a2a400000e0000 */
.L_x_11710:
        /* <DEDUP_REMOVED lines=13> */
.L_x_11587:
        /* <DEDUP_REMOVED lines=11> */
.L_x_11588:
[----:B------:R2:W-:Y:S01]  /*19ee0*/  SYNCS.ARRIVE.TRANS64.A1T0 RZ, [R0+URZ+0x19c70], RZ ;  /* 0x019c70ff00ff79a7 */ /* 0x0005e2000810003f */
[----:B------:R-:W-:Y:S05]  /*19ef0*/  @!P3 BRA `(.L_x_11589) ;  /* 0x000000000004b947 */ /* 0x000fea0003800000 */
[----:B------:R-:W-:Y:S01]  /*19f00*/  BPT.TRAP 0x1 ;  /* 0x000000040000795c */ /* 0x000fe20000300000 */
.L_x_11589:
[----:B------:R-:W3:Y:S01]  /*19f10*/  SYNCS.PHASECHK.TRANS64.TRYWAIT P0, [R0+URZ+0x19c40], R10 ;  /* 0x019c400a000075a7 */ /* 0x000ee2000800017f */
[----:B------:R-:W-:Y:S04]  /*19f20*/  BSSY B0, `(.L_x_11590) ;  /* 0x0000002000007945 */ /* 0x000fe80003800000 */
[----:B---3--:R-:W-:Y:S05]  /*19f30*/  @!P0 BRA `(.L_x_11591) ;  /* 0x0000003c00748947 */ /* 0x008fea0003800000 */
.L_x_11711:
[----:B------:R-:W-:Y:S05]  /*19f40*/  BSYNC B0 ;  /* 0x0000000000007941 */ /* 0x000fea0003800000 */
.L_x_11590:
[----:B------:R-:W4:Y:S01]  /*19f50*/  S2R R13, SR_TID.X ;  /* 0x00000000000d7919 */ /* 0x000f220000002100 */
[----:B------:R-:W-:Y:S01]  /*19f60*/  ULDC.64 UR4, c[0x0][0x300] ;  /* 0x0000c00000047ab9 */ /* 0x000fe20000000a00 */
[----:B------:R-:W5:Y:S01]  /*19f70*/  LDC R11, c[0x0][0x2f4] ;  /* 0x0000bd00ff0b7b82 */ /* 0x000f620000000800 */
[----:B------:R-:W-:Y:S01]  /*19f80*/  IMAD R9, R9, UR4, RZ ;  /* 0x0000000409097c24 */ /* 0x000fe2000f8e02ff */
[----:B------:R-:W-:Y:S01]  /*19f90*/  ULDC.64 UR6, c[0x0][0x2e8] ;  /* 0x0000ba0000067ab9 */ /* 0x000fe20000000a00 */
        /* <DEDUP_REMOVED lines=13> */
[C---:B----4-:R-:W-:Y:S02]  /*1a070*/  IMAD.SHL.U32 R12, R13.reuse, 0x10, RZ ;  /* 0x000000100d0c7824 */ /* 0x050fe400078e00ff */
[----:B------:R-:W-:Y:S01]  /*1a080*/  IMAD.SHL.U32 R21, R13, 0x10, RZ ;  /* 0x000000100d157824 */ /* 0x000fe200078e00ff */
[----:B------:R-:W-:Y:S02]  /*1a090*/  IADD3.X R8, R8, UR7, RZ, P0, !PT ;  /* 0x0000000708087c10 */ /* 0x000fe400087fe4ff */
[----:B------:R-:W-:Y:S02]  /*1a0a0*/  LOP3.LUT R12, R12, 0x10, RZ, 0xc0, !PT ;  /* 0x000000100c0c7812 */ /* 0x000fe400078ec0ff */
[----:B------:R-:W-:Y:S02]  /*1a0b0*/  LOP3.LUT R21, R21, 0x10, RZ, 0xc0, !PT ;  /* 0x0000001015157812 */ /* 0x000fe400078ec0ff */
[----:B------:R-:W-:-:S02]  /*1a0c0*/  LOP3.LUT R13, R12, 0x40, RZ, 0xfc, !PT ;  /* 0x000000400c0d7812 */ /* 0x000fc400078efcff */
[----:B------:R-:W-:Y:S02]  /*1a0d0*/  LOP3.LUT R12, R12, 0x20, RZ, 0xfc, !PT ;  /* 0x000000200c0c7812 */ /* 0x000fe400078efcff */
[-C--:B-----5:R-:W-:Y:S02]  /*1a0e0*/  ISETP.GE.AND P2, PT, R13, R11.reuse, PT ;  /* 0x0000000b0d00720c */ /* 0x0a0fe40003f46270 */
[-C--:B------:R-:W-:Y:S02]  /*1a0f0*/  ISETP.GE.AND P3, PT, R12, R11.reuse, PT ;  /* 0x0000000b0c00720c */ /* 0x080fe40003f66270 */
        /* <DEDUP_REMOVED lines=11> */
.L_x_11717:
        /* <DEDUP_REMOVED lines=10> */
.L_x_11593:
[----:B------:R-:W-:Y:S02]  /*1a250*/  PLOP3.LUT P2, PT, P2, P0, PT, 0xa2, 0x0 ;  /* 0x000000000000781c */ /* 0x000fe40001741472 */
[----:B------:R-:W-:-:S08]  /*1a260*/  @P0 R2UR P2, UR4, R0 ;  /* 0x00000000000402ca */ /* 0x000fd00000040000 */
[----:B------:R-:W-:-:S05]  /*1a270*/  @P0 PLOP3.LUT P0, PT, P2, PT, PT, 0x80, 0x0 ;  /* 0x000000000000081c */ /* 0x000fca000170f070 */
[----:B------:R-:W-:Y:S01]  /*1a280*/  @!P2 SYNCS.ARRIVE.TRANS64.RED.A0T1 RZ, [UR4+0x19c30], RZ ;  /* 0x019c30ffffffa9a7 */ /* 0x000fe20008200404 */
[----:B------:R-:W-:Y:S07]  /*1a290*/  @!P2 ARRIVES.LDGSTSBAR.64.TRANSCNT [UR4+0x19c30] ;  /* 0x019c3000ff00a9b0 */ /* 0x000fee0008000a84 */
[----:B------:R-:W-:Y:S05]  /*1a2a0*/  @P0 BRA.U.ANY `(.L_x_11593) ;  /* 0xfffffffd00e80947 */ /* 0x000fea000393ffff */
[----:B------:R-:W-:Y:S01]  /*1a2b0*/  NOP ;  /* 0x0000000000007918 */ /* 0x000fe20000000000 */
[----:B0-----:R-:W-:-:S04]  /*1a2c0*/  MOV R2, UR39 ;  /* 0x0000002700027c02 */ /* 0x001fc80008000f00 */
[----:B------:R-:W-:-:S13]  /*1a2d0*/  ISETP.NE.AND P3, PT, R2, 0x3, PT ;  /* 0x000000030200780c */ /* 0x000fda0003f65270 */
[----:B------:R-:W-:Y:S05]  /*1a2e0*/  @!P3 BRA `(.L_x_11594) ;  /* 0x000000000004b947 */ /* 0x000fea0003800000 */
[----:B------:R-:W-:Y:S01]  /*1a2f0*/  BPT.TRAP 0x1 ;  /* 0x000000040000795c */ /* 0x000fe20000300000 */
.L_x_11594:
[----:B------:R2:W-:Y:S02]  /*1a300*/  SYNCS.ARRIVE.TRANS64.A1T0 RZ, [R0+URZ+0x19c30], RZ ;  /* 0x019c30ff00ff79a7 */ /* 0x0005e4000810003f */
[----:B--23--:R-:W-:-:S05]  /*1a310*/  IMAD.U32 R0, RZ, RZ, UR36 ;  /* 0x00000024ff007e24 */ /* 0x00cfca000f8e00ff */
[----:B------:R-:W-:-:S13]  /*1a320*/  ISETP.NE.AND P0, PT, R0, 0x3, PT ;  /* 0x000000030000780c */ /* 0x000fda0003f05270 */
[----:B------:R-:W-:Y:S05]  /*1a330*/  @!P0 BRA `(.L_x_11595) ;  /* 0x0000000000048947 */ /* 0x000fea0003800000 */
[----:B------:R-:W-:Y:S01]  /*1a340*/  BPT.TRAP 0x1 ;  /* 0x000000040000795c */ /* 0x000fe20000300000 */
.L_x_11595:
[----:B------:R-:W-:Y:S01]  /*1a350*/  LOP3.LUT R0, R5, 0x1, RZ, 0x3c, !PT ;  /* 0x0000000105007812 */ /* 0x000fe200078e3cff */
[----:B------:R-:W-:Y:S01]  /*1a360*/  IMAD R2, R4, 0x8, R17 ;  /* 0x0000000804027824 */ /* 0x000fe200078e0211 */
[----:B------:R-:W-:Y:S02]  /*1a370*/  BSSY B0, `(.L_x_11596) ;  /* 0x0000004000007945 */ /* 0x000fe40003800000 */
[----:B------:R-:W-:-:S04]  /*1a380*/  SHF.L.U32 R0, R0, 0x1f, RZ ;  /* 0x0000001f00007819 */ /* 0x000fc800000006ff */
[----:B------:R-:W0:Y:S02]  /*1a390*/  SYNCS.PHASECHK.TRANS64.TRYWAIT P2, [R2+URZ+0x19c70], R0 ;  /* 0x019c7000020075a7 */ /* 0x000e24000804017f */
[----:B0-----:R-:W-:Y:S05]  /*1a3a0*/  @!P2 BRA `(.L_x_11597) ;  /* 0x0000003c0004a947 */ /* 0x001fea0003800000 */
.L_x_11718:
[----:B------:R-:W-:Y:S05]  /*1a3b0*/  BSYNC B0 ;  /* 0x0000000000007941 */ /* 0x000fea0003800000 */
.L_x_11596:
[----:B------:R-:W-:-:S05]  /*1a3c0*/  IMAD.U32 R3, RZ, RZ, UR39 ;  /* 0x00000027ff037e24 */ /* 0x000fca000f8e00ff */
[----:B------:R-:W-:-:S13]  /*1a3d0*/  ISETP.NE.AND P2, PT, R3, 0x3, PT ;  /* 0x000000030300780c */ /* 0x000fda0003f45270 */
[----:B------:R-:W-:Y:S05]  /*1a3e0*/  @!P2 BRA `(.L_x_11598) ;  /* 0x000000000004a947 */ /* 0x000fea0003800000 */
[----:B------:R-:W-:Y:S01]  /*1a3f0*/  BPT.TRAP 0x1 ;  /* 0x000000040000795c */ /* 0x000fe20000300000 */
.L_x_11598:
[----:B------:R-:W-:Y:S01]  /*1a400*/  SHF.L.U32 R3, R5, 0x1f, RZ ;  /* 0x0000001f05037819 */ /* 0x000fe200000006ff */
[----:B0-----:R-:W-:-:S03]  /*1a410*/  IMAD R0, R4, 0x3000, RZ ;  /* 0x0000300004007824 */ /* 0x001fc600078e02ff */
[----:B------:R-:W0:Y:S02]  /*1a420*/  SYNCS.PHASECHK.TRANS64.TRYWAIT P2, [R2+URZ+0x19c60], R3 ;  /* 0x019c6003020075a7 */ /* 0x000e24000804017f */
[----:B0-----:R-:W-:Y:S05]  /*1a430*/  @!P2 BRA `(.L_x_11599) ;  /* 0x0000003800f4a947 */ /* 0x001fea0003800000 */
.L_x_11719:
[----:B------:R-:W2:Y:S04]  /*1a440*/  LDL R12, [R1] ;  /* 0x00000000010c7983 */ /* 0x000ea80000100800 */
[----:B------:R-:W3:Y:S01]  /*1a450*/  LDL R13, [R1+0x1c] ;  /* 0x00001c00010d7983 */ /* 0x000ee20000100800 */
[----:B0-----:R-:W-:Y:S01]  /*1a460*/  LOP3.LUT R3, R0, R23, RZ, 0xfc, !PT ;  /* 0x0000001700037212 */ /* 0x001fe200078efcff */
[----:B------:R-:W-:Y:S05]  /*1a470*/  WARPSYNC.ALL ;  /* 0x0000000000007948 */ /* 0x000fea0003800000 */
[----:B------:R-:W-:-:S05]  /*1a480*/  IMAD.IADD R3, R17, 0x1, R3 ;  /* 0x0000000111037824 */ /* 0x000fca00078e0203 */
[----:B----4-:R-:W0:Y:S02]  /*1a490*/  LDSM.16.MT88.4 R4, [R3+0x9000] ;  /* 0x009000000304783b */ /* 0x010e240000004200 */
[C-C-:B0-----:R-:W-:Y:S02]  /*1a4a0*/  PRMT R8, R4.reuse, 0x6420, R5.reuse ;  /* 0x0000642004087816 */ /* 0x141fe40000000005 */
[----:B------:R-:W-:Y:S02]  /*1a4b0*/  PRMT R9, R4, 0x7531, R5 ;  /* 0x0000753104097816 */ /* 0x000fe40000000005 */
[C-C-:B------:R-:W-:Y:S02]  /*1a4c0*/  PRMT R10, R6.reuse, 0x6420, R7.reuse ;  /* 0x00006420060a7816 */ /* 0x140fe40000000007 */
[----:B------:R-:W-:Y:S02]  /*1a4d0*/  PRMT R11, R6, 0x7531, R7 ;  /* 0x00007531060b7816 */ /* 0x000fe40000000007 */
[----:B--2---:R-:W-:-:S05]  /*1a4e0*/  LOP3.LUT R3, R0, R12, RZ, 0xfc, !PT ;  /* 0x0000000c00037212 */ /* 0x004fca00078efcff */
[----:B------:R-:W-:-:S05]  /*1a4f0*/  IMAD.IADD R3, R22, 0x1, R3 ;  /* 0x0000000116037824 */ /* 0x000fca00078e0203 */
        /* <DEDUP_REMOVED lines=14> */
[----:B------:R-:W-:Y:S02]  /*1a5e0*/  LOP3.LUT R3, R3, R12, RZ, 0xfc, !PT ;  /* 0x0000000c03037212 */ /* 0x000fe400078efcff */
[----:B------:R-:W-:Y:S01]  /*1a5f0*/  LOP3.LUT R12, R23, 0x1800, RZ, 0xfc, !PT ;  /* 0x00001800170c7812 */ /* 0x000fe200078efcff */
[----:B------:R-:W-:Y:S01]  /*1a600*/  IMAD.IADD R4, R17, 0x1, R4 ;  /* 0x0000000111047824 */ /* 0x000fe200078e0204 */
[----:B------:R-:W-:-:S05]  /*1a610*/  IADD3 R3, R22, R3, RZ ;  /* 0x0000000316037210 */ /* 0x000fca0007ffe0ff */
        /* <DEDUP_REMOVED lines=8> */
[----:B------:R3:W0:Y:S02]  /*1a6a0*/  LDSM.16.MT88.4 R4, [R3+0x9000] ;  /* 0x009000000304783b */ /* 0x0006240000004200 */
[----:B---3--:R-:W-:Y:S02]  /*1a6b0*/  IADD3 R3, R22, R13, R0 ;  /* 0x0000000d16037210 */ /* 0x008fe40007ffe000 */
[C-C-:B0-----:R-:W-:Y:S02]  /*1a6c0*/  PRMT R8, R4.reuse, 0x6420, R5.reuse ;  /* 0x0000642004087816 */ /* 0x141fe40000000005 */
        /* <DEDUP_REMOVED lines=29> */
.L_x_11600:
[----:B--2---:R2:W-:Y:S01]  /*1a8a0*/  SYNCS.ARRIVE.TRANS64.A1T0 RZ, [R2+URZ+0x19c50], RZ ;  /* 0x019c50ff02ff79a7 */ /* 0x0045e2000810003f */
[----:B------:R-:W-:Y:S06]  /*1a8b0*/  BAR.SYNC.DEFER_BLOCKING 0x2, 0x80 ;  /* 0x0082000000007b1d */ /* 0x000fec0000010000 */
[----:B------:R-:W-:Y:S05]  /*1a8c0*/  @!P0 BRA `(.L_x_11601) ;  /* 0x0000000000048947 */ /* 0x000fea0003800000 */
[----:B------:R-:W-:Y:S01]  /*1a8d0*/  BPT.TRAP 0x1 ;  /* 0x000000040000795c */ /* 0x000fe20000300000 */
.L_x_11601:
[----:B------:R-:W3:Y:S01]  /*1a8e0*/  LDL R0, [R1+0x18] ;  /* 0x0000180001007983 */ /* 0x000ee20000100800 */
[----:B--2---:R-:W-:Y:S02]  /*1a8f0*/  VIADD R2, R2, 0x19c80 ;  /* 0x00019c8002027836 */ /* 0x004fe40000000000 */
[----:B------:R-:W-:Y:S02]  /*1a900*/  IMAD.MOV.U32 R5, RZ, RZ, R29 ;  /* 0x000000ffff057224 */ /* 0x000fe400078e001d */
[----:B------:R-:W-:Y:S01]  /*1a910*/  IMAD.MOV.U32 R4, RZ, RZ, R19 ;  /* 0x000000ffff047224 */ /* 0x000fe200078e0013 */
[----:B---3--:R-:W-:-:S04]  /*1a920*/  PRMT R2, R0, 0x654, R2 ;  /* 0x0000065400027816 */ /* 0x008fc80000000002 */
[----:B------:R3:W-:Y:S01]  /*1a930*/  SYNCS.ARRIVE.TRANS64.RED.A1T0 RZ, [R2+URZ], RZ ;  /* 0x000000ff02ff79a7 */ /* 0x0007e2000810043f */
[----:B------:R-:W-:Y:S05]  /*1a940*/  @P1 BRA `(.L_x_11602) ;  /* 0xffffffec008c1947 */ /* 0x000fea000383ffff */
.L_x_11582:
[----:B--2---:R-:W3:Y:S01]  /*1a950*/  S2R R0, SR_TID.X ;  /* 0x0000000000007919 */ /* 0x004ee20000002100 */
[----:B------:R-:W-:Y:S01]  /*1a960*/  BSSY B0, `(.L_x_11603) ;  /* 0x0000012000007945 */ /* 0x000fe20003800000 */
[----:B---3--:R-:W-:Y:S01]  /*1a970*/  LOP3.LUT R2, R0, 0x7f, RZ, 0xc0, !PT ;  /* 0x0000007f00027812 */ /* 0x008fe200078ec0ff */
[----:B------:R-:W-:-:S03]  /*1a980*/  IMAD.U32 R0, RZ, RZ, UR36 ;  /* 0x00000024ff007e24 */ /* 0x000fc6000f8e00ff */
[----:B------:R-:W-:Y:S02]  /*1a990*/  ISETP.NE.AND P1, PT, R2, RZ, PT ;  /* 0x000000ff0200720c */ /* 0x000fe40003f25270 */
[----:B------:R-:W-:-:S11]  /*1a9a0*/  ISETP.NE.AND P0, PT, R0, 0x3, PT ;  /* 0x000000030000780c */ /* 0x000fd60003f05270 */
[----:B------:R-:W-:Y:S05]  /*1a9b0*/  @P1 BRA `(.L_x_11604) ;  /* 0x0000000000301947 */ /* 0x000fea0003800000 */
[----:B0-----:R-:W0:Y:S01]  /*1a9c0*/  S2R R3, SR_LANEID ;  /* 0x0000000000037919 */ /* 0x001e220000000000 */
[----:B------:R-:W-:Y:S02]  /*1a9d0*/  VOTEU.ANY UR4, UPT, PT ;  /* 0x0000000000047886 */ /* 0x000fe400038e0100 */
[----:B------:R-:W0:Y:S08]  /*1a9e0*/  FLO.U32 R0, UR4 ;  /* 0x0000000400007d00 */ /* 0x000e3000080e0000 */
[----:B------:R-:W2:Y:S01]  /*1a9f0*/  POPC R4, UR4 ;  /* 0x0000000400047d09 */ /* 0x000ea20008000000 */
[----:B0-----:R-:W-:-:S02]  /*1aa00*/  ISETP.EQ.U32.AND P1, PT, R0, R3, PT ;  /* 0x000000030000720c */ /* 0x001fc40003f22070 */
[----:B------:R-:W2:Y:S11]  /*1aa10*/  LDC.64 R2, c[0x0][0xc60] ;  /* 0x00031800ff027b82 */ /* 0x000eb60000000a00 */
[----:B--2---:R-:W2:Y:S01]  /*1aa20*/  @P1 ATOMG.E.ADD.STRONG.GPU PT, R3, desc[UR42][R2.64], R4 ;  /* 0x00000004020319a8 */ /* 0x004ea200081ee1ea */
[----:B------:R-:W0:Y:S02]  /*1aa30*/  S2R R5, SR_LTMASK ;  /* 0x0000000000057919 */ /* 0x000e240000003900 */
[----:B0-----:R-:W-:-:S06]  /*1aa40*/  LOP3.LUT R5, R5, UR4, RZ, 0xc0, !PT ;  /* 0x0000000405057c12 */ /* 0x001fcc000f8ec0ff */
[----:B------:R-:W0:Y:S01]  /*1aa50*/  POPC R5, R5 ;  /* 0x0000000500057309 */ /* 0x000e220000000000 */
[----:B--2---:R-:W0:Y:S02]  /*1aa60*/  SHFL.IDX PT, R0, R3, R0, 0x1f ;  /* 0x00001f0003007589 */ /* 0x004e2400000e0000 */
[----:B0-----:R-:W-:-:S07]  /*1aa70*/  IADD3 R24, R0, UR38, R5 ;  /* 0x0000002600187c10 */ /* 0x001fce000fffe005 */
.L_x_11604:
[----:B------:R-:W-:Y:S05]  /*1aa80*/  BSYNC B0 ;  /* 0x0000000000007941 */ /* 0x000fea0003800000 */
.L_x_11603:
[----:B------:R-:W-:Y:S05]  /*1aa90*/  @!P0 BRA `(.L_x_11605) ;  /* 0x0000000000048947 */ /* 0x000fea0003800000 */
[----:B------:R-:W-:Y:S01]  /*1aaa0*/  BPT.TRAP 0x1 ;  /* 0x000000040000795c */ /* 0x000fe20000300000 */
.L_x_11605:
[----:B------:R-:W-:Y:S01]  /*1aab0*/  LOP3.LUT R2, R29, 0x1, RZ, 0x3c, !PT ;  /* 0x000000011d027812 */ /* 0x000fe200078e3cff */
[----:B------:R-:W-:Y:S01]  /*1aac0*/  IMAD R0, R19, 0x8, R17 ;  /* 0x0000000813007824 */ /* 0x000fe200078e0211 */
[----:B------:R-:W-:Y:S02]  /*1aad0*/  BSSY B0, `(.L_x_11606) ;  /* 0x0000004000007945 */ /* 0x000fe40003800000 */
[----:B------:R-:W-:-:S04]  /*1aae0*/  SHF.L.U32 R2, R2, 0x1f, RZ ;  /* 0x0000001f02027819 */ /* 0x000fc800000006ff */
[----:B------:R-:W2:Y:S02]  /*1aaf0*/  SYNCS.PHASECHK.TRANS64.TRYWAIT P1, [R0+URZ+0x19c70], R2 ;  /* 0x019c7002000075a7 */ /* 0x000ea4000802017f */
[----:B--2---:R-:W-:Y:S05]  /*1ab00*/  @!P1 BRA `(.L_x_11607) ;  /* 0x0000003400549947 */ /* 0x004fea0003800000 */
.L_x_11720:
[----:B------:R-:W-:Y:S05]  /*1ab10*/  BSYNC B0 ;  /* 0x0000000000007941 */ /* 0x000fea0003800000 */
.L_x_11606:
[----:B0-----:R-:W-:-:S05]  /*1ab20*/  IMAD.U32 R3, RZ, RZ, UR39 ;  /* 0x00000027ff037e24 */ /* 0x001fca000f8e00ff */
[----:B------:R-:W-:-:S13]  /*1ab30*/  ISETP.NE.AND P1, PT, R3, 0x3, PT ;  /* 0x000000030300780c */ /* 0x000fda0003f25270 */
[----:B------:R-:W-:Y:S05]  /*1ab40*/  @!P1 BRA `(.L_x_11608) ;  /* 0x0000000000049947 */ /* 0x000fea0003800000 */
[----:B------:R-:W-:Y:S01]  /*1ab50*/  BPT.TRAP 0x1 ;  /* 0x000000040000795c */ /* 0x000fe20000300000 */
.L_x_11608:
[----:B--2---:R-:W-:-:S04]  /*1ab60*/  SHF.L.U32 R2, R29, 0x1f, RZ ;  /* 0x0000001f1d027819 */ /* 0x004fc800000006ff */
[----:B------:R-:W0:Y:S02]  /*1ab70*/  SYNCS.PHASECHK.TRANS64.TRYWAIT P1, [R0+URZ+0x19c60], R2 ;  /* 0x019c6002000075a7 */ /* 0x000e24000802017f */
[----:B0-----:R-:W-:Y:S05]  /*1ab80*/  @!P1 BRA `(.L_x_11609) ;  /* 0x0000003400489947 */ /* 0x001fea0003800000 */
.L_x_11721:
[----:B------:R-:W2:Y:S04]  /*1ab90*/  LDL R12, [R1] ;  /* 0x00000000010c7983 */ /* 0x000ea80000100800 */
[----:B------:R-:W3:Y:S01]  /*1aba0*/  LDL R13, [R1+0x1c] ;  /* 0x00001c00010d7983 */ /* 0x000ee20000100800 */
[----:B0-----:R-:W-:Y:S01]  /*1abb0*/  IMAD R2, R19, 0x3000, RZ ;  /* 0x0000300013027824 */ /* 0x001fe200078e02ff */
[----:B------:R-:W-:Y:S05]  /*1abc0*/  WARPSYNC.ALL ;  /* 0x0000000000007948 */ /* 0x000fea0003800000 */
[----:B------:R-:W-:-:S05]  /*1abd0*/  LOP3.LUT R3, R2, R23, RZ, 0xfc, !PT ;  /* 0x0000001702037212 */ /* 0x000fca00078efcff */
[----:B------:R-:W-:-:S05]  /*1abe0*/  IMAD.IADD R3, R17, 0x1, R3 ;  /* 0x0000000111037824 */ /* 0x000fca00078e0203 */
[----:B------:R-:W0:Y:S02]  /*1abf0*/  LDSM.16.MT88.4 R4, [R3+0x9000] ;  /* 0x009000000304783b */ /* 0x000e240000004200 */
[C-C-:B0-----:R-:W-:Y:S02]  /*1ac00*/  PRMT R8, R4.reuse, 0x6420, R5.reuse ;  /* 0x0000642004087816 */ /* 0x141fe40000000005 */
[----:B------:R-:W-:Y:S02]  /*1ac10*/  PRMT R9, R4, 0x7531, R5 ;  /* 0x0000753104097816 */ /* 0x000fe40000000005 */
[C-C-:B------:R-:W-:Y:S02]  /*1ac20*/  PRMT R10, R6.reuse, 0x6420, R7.reuse ;  /* 0x00006420060a7816 */ /* 0x140fe40000000007 */
[----:B------:R-:W-:Y:S02]  /*1ac30*/  PRMT R11, R6, 0x7531, R7 ;  /* 0x00007531060b7816 */ /* 0x000fe40000000007 */
[----:B--2---:R-:W-:-:S05]  /*1ac40*/  LOP3.LUT R3, R2, R12, RZ, 0xfc, !PT ;  /* 0x0000000c02037212 */ /* 0x004fca00078efcff */
[----:B------:R-:W-:-:S05]  /*1ac50*/  IMAD.IADD R3, R22, 0x1, R3 ;  /* 0x0000000116037824 */ /* 0x000fca00078e0203 */
[----:B------:R0:W-:Y:S02]  /*1ac60*/  STSM.16.M88.4 [R3], R8 ;  /* 0x0000000803007844 */ /* 0x0001e40000000200 */
[----:B0-----:R-:W-:-:S04]  /*1ac70*/  IADD3 R3, R2, 0x1000, RZ ;  /* 0x0000100002037810 */ /* 0x001fc80007ffe0ff */
        /* <DEDUP_REMOVED lines=14> */
[----:B------:R-:W-:Y:S02]  /*1ad60*/  IMAD.IADD R4, R17, 0x1, R4 ;  /* 0x0000000111047824 */ /* 0x000fe400078e0204 */
[C---:B------:R-:W-:Y:S01]  /*1ad70*/  IMAD.IADD R3, R22.reuse, 0x1, R3 ;  /* 0x0000000116037824 */ /* 0x040fe200078e0203 */
[----:B---3--:R-:W-:-:S03]  /*1ad80*/  IADD3 R22, R22, R13, R2 ;  /* 0x0000000d16167210 */ /* 0x008fc60007ffe002 */
        /* <DEDUP_REMOVED lines=13> */
[----:B------:R-:W-:-:S02]  /*1ae60*/  IADD3 R4, R17, R12, R2 ;  /* 0x0000000c11047210 */ /* 0x000fc40007ffe002 */
[----:B------:R-:W-:Y:S01]  /*1ae70*/  LOP3.LUT R12, R23, 0x2800, RZ, 0xfc, !PT ;  /* 0x00002800170c7812 */ /* 0x000fe200078efcff */
        /* <DEDUP_REMOVED lines=24> */
.L_x_11610:
[----:B--2---:R2:W-:Y:S01]  /*1b000*/  SYNCS.ARRIVE.TRANS64.A1T0 RZ, [R0+URZ+0x19c50], RZ ;  /* 0x019c50ff00ff79a7 */ /* 0x0045e2000810003f */
[----:B------:R-:W-:Y:S06]  /*1b010*/  BAR.SYNC.DEFER_BLOCKING 0x2, 0x80 ;  /* 0x0082000000007b1d */ /* 0x000fec0000010000 */
[----:B------:R-:W-:Y:S05]  /*1b020*/  @!P0 BRA `(.L_x_11611) ;  /* 0x0000000000048947 */ /* 0x000fea0003800000 */
[----:B------:R-:W-:Y:S01]  /*1b030*/  BPT.TRAP 0x1 ;  /* 0x000000040000795c */ /* 0x000fe20000300000 */
.L_x_11611:
[----:B------:R-:W3:Y:S01]  /*1b040*/  LDL R2, [R1+0x18] ;  /* 0x0000180001027983 */ /* 0x000ee20000100800 */
[----:B--2---:R-:W-:Y:S02]  /*1b050*/  VIADD R0, R0, 0x19c80 ;  /* 0x00019c8000007836 */ /* 0x004fe40000000000 */
[----:B------:R-:W-:-:S05]  /*1b060*/  VIADD R19, R19, 0x1 ;  /* 0x0000000113137836 */ /* 0x000fca0000000000 */
[----:B------:R-:W-:-:S04]  /*1b070*/  ISETP.NE.AND P0, PT, R19, 0x2, PT ;  /* 0x000000021300780c */ /* 0x000fc80003f05270 */
[----:B------:R-:W-:Y:S02]  /*1b080*/  SEL R19, R19, RZ, P0 ;  /* 0x000000ff13137207 */ /* 0x000fe40000000000 */
[----:B---3--:R-:W-:-:S04]  /*1b090*/  PRMT R0, R2, 0x654, R0 ;  /* 0x0000065402007816 */ /* 0x008fc80000000000 */
[----:B------:R2:W-:Y:S02]  /*1b0a0*/  SYNCS.ARRIVE.TRANS64.RED.A1T0 RZ, [R0+URZ], RZ ;  /* 0x000000ff00ff79a7 */ /* 0x0005e4000810043f */
[----:B--2---:R-:W-:-:S04]  /*1b0b0*/  SEL R0, RZ, 0x1, P0 ;  /* 0x00000001ff007807 */ /* 0x004fc80000000000 */
[----:B------:R-:W-:-:S07]  /*1b0c0*/  LOP3.LUT R29, R29, R0, RZ, 0x3c, !PT ;  /* 0x000000001d1d7212 */ /* 0x000fce00078e3cff */
.L_x_11552:
        /* <DEDUP_REMOVED lines=10> */
[----:B-1----:R2:W1:Y:S01]  /*1b170*/  LDS.128 R24, [R17+0x19cd0] ;  /* 0x019cd00011187984 */ /* 0x0024620000000c00 */
[----:B------:R-:W-:Y:S06]  /*1b180*/  BAR.ARV 0x4, 0x200 ;  /* 0x0108000000007b1d */ /* 0x000fec0000002000 */
[----:B------:R-:W-:Y:S05]  /*1b190*/  BRA `(.L_x_11613) ;  /* 0x0000000800d87947 */ /* 0x000fea0003800000 */
.L_x_11612:
[----:B------:R-:W0:Y:S01]  /*1b1a0*/  S2R R0, SR_TID.X ;  /* 0x0000000000007919 */ /* 0x000e220000002100 */
[----:B------:R-:W-:Y:S01]  /*1b1b0*/  UMOV UR4, 0xffffffff ;  /* 0xffffffff00047882 */ /* 0x000fe20000000000 */
[----:B0-----:R-:W-:-:S04]  /*1b1c0*/  LOP3.LUT R9, R0, 0x1f, RZ, 0xc0, !PT ;  /* 0x0000001f00097812 */ /* 0x001fc800078ec0ff */
[----:B------:R-:W-:Y:S01]  /*1b1d0*/  ISETP.NE.AND P0, PT, R9, 0x1f, PT ;  /* 0x0000001f0900780c */ /* 0x000fe20003f05270 */
[----:B------:R-:W-:-:S12]  /*1b1e0*/  BRA.DIV UR4, `(.L_x_11614) ;  /* 0x0000002e04c47947 */ /* 0x000fd8000b800000 */
[----:B------:R-:W-:Y:S01]  /*1b1f0*/  IADD3 R0, R27, R9, RZ ;  /* 0x000000091b007210 */ /* 0x000fe20007ffe0ff */
[----:B------:R-:W-:-:S03]  /*1b200*/  ULDC UR4, c[0x0][0xc3c] ;  /* 0x00030f0000047ab9 */ /* 0x000fc60000000800 */
[----:B------:R-:W-:-:S13]  /*1b210*/  ISETP.GE.OR P1, PT, R0, UR4, !P0 ;  /* 0x0000000400007c0c */ /* 0x000fda000c726670 */
[----:B------:R-:W0:Y:S08]  /*1b220*/  @!P1 LDC.64 R2, c[0x0][0xc80] ;  /* 0x00032000ff029b82 */ /* 0x000e300000000a00 */
[----:B------:R-:W2:Y:S01]  /*1b230*/  @!P1 LDC.64 R4, c[0x0][0xc78] ;  /* 0x00031e00ff049b82 */ /* 0x000ea20000000a00 */
[----:B0-----:R-:W-:-:S05]  /*1b240*/  @!P1 IMAD.WIDE R2, R0, 0x4, R2 ;  /* 0x0000000400029825 */ /* 0x001fca00078e0202 */
[----:B------:R2:W3:Y:S02]  /*1b250*/  @!P1 LDG.E R6, desc[UR42][R2.64] ;  /* 0x0000002a02069981 */ /* 0x0004e4000c1e1900 */
[----:B--2---:R-:W-:-:S06]  /*1b260*/  @!P1 IMAD.WIDE R2, R0, 0x4, R4 ;  /* 0x0000000400029825 */ /* 0x004fcc00078e0204 */
[----:B------:R-:W2:Y:S01]  /*1b270*/  @!P1 LDG.E R2, desc[UR42][R2.64] ;  /* 0x0000002a02029981 */ /* 0x000ea2000c1e1900 */
[----:B------:R-:W-:Y:S01]  /*1b280*/  IMAD.MOV.U32 R5, RZ, RZ, RZ ;  /* 0x000000ffff057224 */ /* 0x000fe200078e00ff */
[C---:B------:R-:W-:Y:S02]  /*1b290*/  ISETP.GE.U32.AND P2, PT, R9.reuse, 0x2, PT ;  /* 0x000000020900780c */ /* 0x040fe40003f46070 */
[C---:B------:R-:W-:Y:S01]  /*1b2a0*/  ISETP.GE.U32.AND P3, PT, R9.reuse, 0x4, PT ;  /* 0x000000040900780c */ /* 0x040fe20003f66070 */
[----:B------:R-:W-:Y:S01]  /*1b2b0*/  SHFL.IDX PT, R0, R24, RZ, 0x1f ;  /* 0x00001fff18007589 */ /* 0x000fe200000e0000 */
[C---:B------:R-:W-:Y:S02]  /*1b2c0*/  ISETP.GE.U32.AND P4, PT, R9.reuse, 0x8, PT ;  /* 0x000000080900780c */ /* 0x040fe40003f86070 */
[----:B------:R-:W-:Y:S01]  /*1b2d0*/  ISETP.GE.U32.AND P5, PT, R9, 0x10, PT ;  /* 0x000000100900780c */ /* 0x000fe20003fa6070 */
[----:B-1----:R-:W-:Y:S01]  /*1b2e0*/  SHFL.IDX PT, R8, R24, 0x1, 0x1f ;  /* 0x00201f0018087f89 */ /* 0x002fe200000e0000 */
[----:B---3--:R-:W-:Y:S01]  /*1b2f0*/  @!P1 IMAD.MOV.U32 R5, RZ, RZ, R6 ;  /* 0x000000ffff059224 */ /* 0x008fe200078e0006 */
[----:B------:R-:W-:-:S02]  /*1b300*/  CS2R R6, SRZ ;  /* 0x0000000000067805 */ /* 0x000fc4000001ff00 */
[----:B--2---:R-:W-:Y:S01]  /*1b310*/  @!P1 IMAD.MOV.U32 R6, RZ, RZ, R2 ;  /* 0x000000ffff069224 */ /* 0x004fe200078e0002 */
        /* <DEDUP_REMOVED lines=18> */
.L_x_11731:
[----:B------:R-:W-:Y:S02]  /*1b440*/  ULDC UR4, c[0x0][0xc38] ;  /* 0x00030e0000047ab9 */ /* 0x000fe40000000800 */
[----:B------:R-:W-:-:S04]  /*1b450*/  IMAD.U32 R24, RZ, RZ, UR4 ;  /* 0x00000004ff187e24 */ /* 0x000fc8000f8e00ff */
[----:B-1----:R-:W-:-:S04]  /*1b460*/  IMAD R3, R3, R24, RZ ;  /* 0x0000001803037224 */ /* 0x002fc800078e02ff */
[----:B------:R-:W-:-:S05]  /*1b470*/  IMAD.IADD R4, R8, 0x1, R3 ;  /* 0x0000000108047824 */ /* 0x000fca00078e0203 */
[----:B------:R-:W-:-:S13]  /*1b480*/  ISETP.GT.AND P6, PT, R4, R0, PT ;  /* 0x000000000400720c */ /* 0x000fda0003fc4270 */
[----:B------:R-:W-:Y:S05]  /*1b490*/  @P6 BRA `(.L_x_11615) ;  /* 0x0000000000a46947 */ /* 0x000fea0003800000 */
.L_x_11618:
[----:B0-----:R-:W0:Y:S01]  /*1b4a0*/  LDC R2, c[0x0][0xc3c] ;  /* 0x00030f00ff027b82 */ /* 0x001e220000000800 */
[----:B------:R-:W-:-:S04]  /*1b4b0*/  IADD3 R27, R27, 0x1f, RZ ;  /* 0x0000001f1b1b7810 */ /* 0x000fc80007ffe0ff */
        /* <DEDUP_REMOVED lines=9> */
[----:B------:R0:W2:Y:S02]  /*1b550*/  @!P6 LDG.E R5, desc[UR42][R2.64] ;  /* 0x0000002a0205e981 */ /* 0x0000a4000c1e1900 */
[----:B0-----:R-:W0:Y:S02]  /*1b560*/  @!P6 LDC.64 R2, c[0x0][0xc78] ;  /* 0x00031e00ff02eb82 */ /* 0x001e240000000a00 */
[----:B0-----:R-:W-:-:S04]  /*1b570*/  @!P6 IMAD.WIDE R2, R6, 0x4, R2 ;  /* 0x000000040602e825 */ /* 0x001fc800078e0202 */
        /* <DEDUP_REMOVED lines=21> */
.L_x_11739:
[----:B------:R-:W-:Y:S02]  /*1b6d0*/  ULDC UR4, c[0x0][0xc38] ;  /* 0x00030e0000047ab9 */ /* 0x000fe40000000800 */
[----:B------:R-:W-:-:S04]  /*1b6e0*/  IMAD.U32 R24, RZ, RZ, UR4 ;  /* 0x00000004ff187e24 */ /* 0x000fc8000f8e00ff */
[----:B-1----:R-:W-:-:S04]  /*1b6f0*/  IMAD R3, R3, R24, RZ ;  /* 0x0000001803037224 */ /* 0x002fc800078e02ff */
[----:B------:R-:W-:-:S05]  /*1b700*/  IMAD.IADD R4, R3, 0x1, R4 ;  /* 0x0000000103047824 */ /* 0x000fca00078e0204 */
[----:B------:R-:W-:-:S13]  /*1b710*/  ISETP.GT.AND P6, PT, R4, R0, PT ;  /* 0x000000000400720c */ /* 0x000fda0003fc4270 */
[----:B------:R-:W-:Y:S05]  /*1b720*/  @!P6 BRA `(.L_x_11618) ;  /* 0xfffffffc005ce947 */ /* 0x000fea000383ffff */
.L_x_11615:
[----:B------:R-:W-:Y:S01]  /*1b730*/  IADD3 R8, -R3, R4, RZ ;  /* 0x0000000403087210 */ /* 0x000fe20007ffe1ff */
[----:B------:R-:W-:-:S04]  /*1b740*/  UMOV UR4, 0xffffffff ;  /* 0xffffffff00047882 */ /* 0x000fc80000000000 */
[----:B------:R-:W-:-:S05]  /*1b750*/  IMAD R3, R2, R24, R8 ;  /* 0x0000001802037224 */ /* 0x000fca00078e0208 */
[----:B------:R-:W-:Y:S01]  /*1b760*/  ISETP.GT.AND P6, PT, R3, R0, PT ;  /* 0x000000000300720c */ /* 0x000fe20003fc4270 */
[----:B------:R-:W-:-:S12]  /*1b770*/  BRA.DIV UR4, `(.L_x_11619) ;  /* 0x00000032048c7947 */ /* 0x000fd8000b800000 */
[----:B------:R-:W-:-:S04]  /*1b780*/  VOTE.ANY R3, PT, !P6 ;  /* 0x0000000000037806 */ /* 0x000fc800070e0100 */
[----:B------:R-:W1:Y:S02]  /*1b790*/  POPC R4, R3 ;  /* 0x0000000300047309 */ /* 0x000e640000000000 */
[----:B-1----:R1:W2:Y:S04]  /*1b7a0*/  SHFL.IDX PT, R5, R5, R4, 0x1f ;  /* 0x00001f0405057589 */ /* 0x0022a800000e0000 */
[----:B------:R1:W3:Y:S02]  /*1b7b0*/  SHFL.IDX PT, R6, R6, R4, 0x1f ;  /* 0x00001f0406067589 */ /* 0x0002e400000e0000 */
.L_x_11744:
[----:B------:R-:W-:-:S13]  /*1b7c0*/  ISETP.NE.AND P0, PT, R3, RZ, PT ;  /* 0x000000ff0300720c */ /* 0x000fda0003f05270 */
[----:B------:R-:W-:Y:S05]  /*1b7d0*/  @!P0 BRA `(.L_x_11620) ;  /* 0x0000000000148947 */ /* 0x000fea0003800000 */
[----:B------:R-:W-:Y:S01]  /*1b7e0*/  UMOV UR4, 0xffffffff ;  /* 0xffffffff00047882 */ /* 0x000fe20000000000 */
[----:B------:R-:W-:Y:S02]  /*1b7f0*/  VIADD R12, R4, 0xffffffff ;  /* 0xffffffff040c7836 */ /* 0x000fe40000000000 */
[----:B------:R-:W-:Y:S05]  /*1b800*/  BRA.DIV UR4, `(.L_x_11621) ;  /* 0x0000003204c47947 */ /* 0x000fea000b800000 */
[----:B0-----:R0:W4:Y:S02]  /*1b810*/  SHFL.IDX PT, R2, R2, R12, 0x1f ;  /* 0x00001f0c02027589 */ /* 0x00112400000e0000 */
.L_x_11747:
[----:B----4-:R-:W-:-:S07]  /*1b820*/  IMAD.MOV.U32 R7, RZ, RZ, R2 ;  /* 0x000000ffff077224 */ /* 0x010fce00078e0002 */
.L_x_11620:
[----:B------:R-:W-:Y:S01]  /*1b830*/  IMAD R24, R7, R24, R8 ;  /* 0x0000001807187224 */ /* 0x000fe200078e0208 */
[----:B--2---:R-:W-:Y:S02]  /*1b840*/  IABS R8, R5 ;  /* 0x0000000500087213 */ /* 0x004fe40000000000 */
[----:B------:R-:W-:Y:S01]  /*1b850*/  IADD3 R27, R4, R27, RZ ;  /* 0x0000001b041b7210 */ /* 0x000fe20007ffe0ff */
[----:B------:R-:W-:Y:S01]  /*1b860*/  IMAD.IADD R25, R0, 0x1, -R24 ;  /* 0x0000000100197824 */ /* 0x000fe200078e0a18 */
[----:B0-----:R-:W0:Y:S04]  /*1b870*/  I2F.RP R2, R8 ;  /* 0x0000000800027306 */ /* 0x001e280000209400 */
[----:B------:R-:W-:-:S04]  /*1b880*/  IABS R0, R25 ;  /* 0x0000001900007213 */ /* 0x000fc80000000000 */
[----:B0-----:R-:W0:Y:S02]  /*1b890*/  MUFU.RCP R2, R2 ;  /* 0x0000000200027308 */ /* 0x001e240000001000 */
[----:B0-----:R-:W-:-:S06]  /*1b8a0*/  VIADD R2, R2, 0xffffffe ;  /* 0x0ffffffe02027836 */ /* 0x001fcc0000000000 */
[----:B------:R-:W0:Y:S02]  /*1b8b0*/  F2I.FTZ.U32.TRUNC.NTZ R3, R2 ;  /* 0x0000000200037305 */ /* 0x000e24000021f000 */
[----:B0-----:R-:W-:-:S04]  /*1b8c0*/  IMAD.MOV R2, RZ, RZ, -R3 ;  /* 0x000000ffff027224 */ /* 0x001fc800078e0a03 */
[----:B------:R-:W-:Y:S02]  /*1b8d0*/  IMAD R7, R2, R8, RZ ;  /* 0x0000000802077224 */ /* 0x000fe400078e02ff */
[----:B------:R-:W-:-:S04]  /*1b8e0*/  IMAD.MOV.U32 R2, RZ, RZ, RZ ;  /* 0x000000ffff027224 */ /* 0x000fc800078e00ff */
[----:B------:R-:W-:Y:S01]  /*1b8f0*/  IMAD.HI.U32 R2, R3, R7, R2 ;  /* 0x0000000703027227 */ /* 0x000fe200078e0002 */
[----:B------:R-:W-:-:S05]  /*1b900*/  IABS R3, R5 ;  /* 0x0000000500037213 */ /* 0x000fca0000000000 */
        /* <DEDUP_REMOVED lines=8> */
[----:B---3--:R-:W-:-:S04]  /*1b990*/  IABS R0, R6 ;  /* 0x0000000600007213 */ /* 0x008fc80000000000 */
[----:B------:R-:W0:Y:S07]  /*1b9a0*/  I2F.RP R2, R0 ;  /* 0x0000000000027306 */ /* 0x000e2e0000209400 */
[----:B------:R-:W-:Y:S01]  /*1b9b0*/  @P0 VIADD R7, R7, 0x1 ;  /* 0x0000000107070836 */ /* 0x000fe20000000000 */
[----:B0-----:R-:W0:Y:S02]  /*1b9c0*/  MUFU.RCP R2, R2 ;  /* 0x0000000200027308 */ /* 0x001e240000001000 */
[----:B0-----:R-:W-:-:S06]  /*1b9d0*/  VIADD R2, R2, 0xffffffe ;  /* 0x0ffffffe02027836 */ /* 0x001fcc0000000000 */
[----:B------:R-:W0:Y:S02]  /*1b9e0*/  F2I.FTZ.U32.TRUNC.NTZ R3, R2 ;  /* 0x0000000200037305 */ /* 0x000e24000021f000 */
[----:B0-----:R-:W-:-:S04]  /*1b9f0*/  IMAD.MOV R2, RZ, RZ, -R3 ;  /* 0x000000ffff027224 */ /* 0x001fc800078e0a03 */
[----:B------:R-:W-:Y:S01]  /*1ba00*/  IMAD R8, R2, R0, RZ ;  /* 0x0000000002087224 */ /* 0x000fe200078e02ff */
[----:B------:R-:W-:-:S05]  /*1ba10*/  MOV R2, RZ ;  /* 0x000000ff00027202 */ /* 0x000fca0000000f00 */
[----:B------:R-:W-:Y:S01]  /*1ba20*/  IMAD.HI.U32 R2, R3, R8, R2 ;  /* 0x0000000803027227 */ /* 0x000fe200078e0002 */
[----:B------:R-:W-:Y:S02]  /*1ba30*/  LOP3.LUT R3, R25, R5, RZ, 0x3c, !PT ;  /* 0x0000000519037212 */ /* 0x000fe400078e3cff */
[----:B------:R-:W-:Y:S02]  /*1ba40*/  IABS R8, R6 ;  /* 0x0000000600087213 */ /* 0x000fe40000000000 */
[----:B------:R-:W-:-:S03]  /*1ba50*/  ISETP.GE.AND P2, PT, R3, RZ, PT ;  /* 0x000000ff0300720c */ /* 0x000fc60003f46270 */
[----:B------:R-:W-:-:S10]  /*1ba60*/  IMAD.MOV R8, RZ, RZ, -R8 ;  /* 0x000000ffff087224 */ /* 0x000fd400078e0a08 */
[----:B------:R-:W-:Y:S01]  /*1ba70*/  @!P2 IMAD.MOV R7, RZ, RZ, -R7 ;  /* 0x000000ffff07a224 */ /* 0x000fe200078e0a07 */
        /* <DEDUP_REMOVED lines=21> */
.L_x_11616:
[----:B------:R-:W-:Y:S01]  /*1bbd0*/  UMOV UR4, URZ ;  /* 0x0000003f00047c82 */ /* 0x000fe20008000000 */
[----:B------:R-:W-:Y:S01]  /*1bbe0*/  UMOV UR5, URZ ;  /* 0x0000003f00057c82 */ /* 0x000fe20008000000 */
[----:B------:R-:W-:Y:S01]  /*1bbf0*/  ULDC UR6, c[0x0][0xc3c] ;  /* 0x00030f0000067ab9 */ /* 0x000fe20000000800 */
[----:B------:R-:W-:Y:S02]  /*1bc00*/  IMAD.MOV.U32 R24, RZ, RZ, R0 ;  /* 0x000000ffff187224 */ /* 0x000fe400078e0000 */
[----:B------:R-:W-:Y:S02]  /*1bc10*/  IMAD.U32 R25, RZ, RZ, UR4 ;  /* 0x00000004ff197e24 */ /* 0x000fe4000f8e00ff */
[----:B------:R-:W-:Y:S02]  /*1bc20*/  IMAD.U32 R26, RZ, RZ, UR5 ;  /* 0x00000005ff1a7e24 */ /* 0x000fe4000f8e00ff */
[----:B------:R-:W-:-:S07]  /*1bc30*/  IMAD.U32 R27, RZ, RZ, UR6 ;  /* 0x00000006ff1b7e24 */ /* 0x000fce000f8e00ff */
.L_x_11622:
[----:B------:R3:W2:Y:S01]  /*1bc40*/  LDL R2, [R1+0x18] ;  /* 0x0000180001027983 */ /* 0x0006a20000100800 */
[----:B------:R-:W0:Y:S01]  /*1bc50*/  S2R R0, SR_TID.X ;  /* 0x0000000000007919 */ /* 0x000e220000002100 */
[----:B------:R-:W-:Y:S05]  /*1bc60*/  WARPSYNC.ALL ;  /* 0x0000000000007948 */ /* 0x000fea0003800000 */
[----:B0-----:R-:W-:Y:S01]  /*1bc70*/  LOP3.LUT R0, R0, 0x1f, RZ, 0xc0, !PT ;  /* 0x0000001f00007812 */ /* 0x001fe200078ec0ff */
[----:B------:R-:W-:Y:S03]  /*1bc80*/  BAR.SYNC.DEFER_BLOCKING 0x4, 0x200 ;  /* 0x0108000000007b1d */ /* 0x000fe60000010000 */
[----:B------:R-:W-:-:S13]  /*1bc90*/  ISETP.NE.AND P0, PT, R0, RZ, PT ;  /* 0x000000ff0000720c */ /* 0x000fda0003f05270 */
[----:B------:R-:W-:Y:S01]  /*1bca0*/  @!P0 MOV R0, 0x400 ;  /* 0x0000040000008802 */ /* 0x000fe20000000f00 */
[----:B--2---:R-:W0:Y:S03]  /*1bcb0*/  @!P0 S2R R2, SR_CgaCtaId ;  /* 0x0000000000028919 */ /* 0x004e260000008800 */
[----:B0-----:R-:W-:Y:S01]  /*1bcc0*/  @!P0 LEA R17, R2, R0, 0x18 ;  /* 0x0000000002118211 */ /* 0x001fe200078ec0ff */
[----:B------:R3:W-:Y:S04]  /*1bcd0*/  @!P0 STL [R1+0x18], R2 ;  /* 0x0000180201008387 */ /* 0x0007e80000100800 */
[----:B------:R3:W-:Y:S01]  /*1bce0*/  @!P0 STS.128 [R17+0x19cd0], R24 ;  /* 0x019cd01811008388 */ /* 0x0007e20000000c00 */
[----:B------:R-:W-:Y:S06]  /*1bcf0*/  BAR.ARV 0x5, 0x200 ;  /* 0x0148000000007b1d */ /* 0x000fec0000002000 */
.L_x_11613:
[----:B------:R-:W-:Y:S02]  /*1bd00*/  ULDC UR4, c[0x0][0xc3c] ;  /* 0x00030f0000047ab9 */ /* 0x000fe40000000800 */
[----:B-1----:R-:W-:-:S13]  /*1bd10*/  ISETP.GE.AND P0, PT, R27, UR4, PT ;  /* 0x000000041b007c0c */ /* 0x002fda000bf06270 */
[----:B------:R-:W-:Y:S05]  /*1bd20*/  @!P0 BRA `(.L_x_11623) ;  /* 0xffffff98008c8947 */ /* 0x000fea000383ffff */
[----:B------:R-:W-:Y:S05]  /*1bd30*/  BSYNC B7 ;  /* 0x0000000000077941 */ /* 0x000fea0003800000 */
.L_x_11503:
[----:B--2---:R-:W2:Y:S01]  /*1bd40*/  LDL.LU R0, [R1+0x50] ;  /* 0x0000500001007983 */ /* 0x004ea20000300800 */
[----:B------:R-:W-:Y:S01]  /*1bd50*/  BSSY B0, `(.L_x_11624) ;  /* 0x000000b000007945 */ /* 0x000fe20003800000 */
[----:B------:R-:W4:Y:S01]  /*1bd60*/  S2R R5, SR_CgaCtaId ;  /* 0x0000000000057919 */ /* 0x000f220000008800 */
[----:B--2---:R-:W-:-:S05]  /*1bd70*/  VIADD R0, R0, 0x1 ;  /* 0x0000000100007836 */ /* 0x004fca0000000000 */
[----:B01-3--:R-:W-:-:S04]  /*1bd80*/  LEA.HI R2, R0, R0, RZ, 0x1 ;  /* 0x0000000000027211 */ /* 0x00bfc800078f08ff */
[----:B------:R-:W-:Y:S02]  /*1bd90*/  LOP3.LUT R3, R2, 0xfffffffe, RZ, 0xc0, !PT ;  /* 0xfffffffe02037812 */ /* 0x000fe400078ec0ff */
[----:B------:R-:W-:-:S03]  /*1bda0*/  MOV R2, 0x400 ;  /* 0x0000040000027802 */ /* 0x000fc60000000f00 */
[----:B------:R-:W-:Y:S01]  /*1bdb0*/  IMAD.IADD R0, R0, 0x1, -R3 ;  /* 0x0000000100007824 */ /* 0x000fe200078e0a03 */
[----:B----4-:R-:W-:-:S04]  /*1bdc0*/  LEA R5, R5, R2, 0x18 ;  /* 0x0000000205057211 */ /* 0x010fc800078ec0ff */
[----:B------:R-:W-:-:S04]  /*1bdd0*/  SHF.L.U32 R0, R0, 0x1f, RZ ;  /* 0x0000001f00007819 */ /* 0x000fc800000006ff */
[----:B------:R-:W0:Y:S02]  /*1bde0*/  SYNCS.PHASECHK.TRANS64.TRYWAIT P0, [R5+URZ+0x19c20], R0 ;  /* 0x019c2000050075a7 */ /* 0x000e24000800017f */
[----:B0-----:R-:W-:Y:S05]  /*1bdf0*/  @!P0 BRA `(.L_x_11625) ;  /* 0x0000002c00708947 */ /* 0x001fea0003800000 */
.L_x_11748:
[----:B------:R-:W-:Y:S05]  /*1be00*/  BSYNC B0 ;  /* 0x0000000000007941 */ /* 0x000fea0003800000 */
.L_x_11624:
[----:B------:R-:W-:-:S03]  /*1be10*/  UMOV UR4, 0xffffffff ;  /* 0xffffffff00047882 */ /* 0x000fc60000000000 */
[----:B------:R-:W-:Y:S05]  /*1be20*/  BRA.DIV UR4, `(.L_x_11626) ;  /* 0x0000002e04787947 */ /* 0x000fea000b800000 */
[----:B0-----:R-:W0:Y:S02]  /*1be30*/  S2R R0, SR_TID.X ;  /* 0x0000000000007919 */ /* 0x001e240000002100 */
[----:B0-----:R-:W-:-:S04]  /*1be40*/  SHF.R.U32.HI R0, RZ, 0x5, R0 ;  /* 0x00000005ff007819 */ /* 0x001fc80000011600 */
[----:B------:R-:W-:-:S05]  /*1be50*/  LOP3.LUT R0, R0, 0x3, RZ, 0xc0, !PT ;  /* 0x0000000300007812 */ /* 0x000fca00078ec0ff */
[----:B------:R0:W1:Y:S02]  /*1be60*/  SHFL.IDX PT, R14, R0, RZ, 0x1f ;  /* 0x00001fff000e7589 */ /* 0x00006400000e0000 */
.L_x_11751:
[----:B-1----:R-:W-:-:S13]  /*1be70*/  ISETP.NE.AND P0, PT, R14, RZ, PT ;  /* 0x000000ff0e00720c */ /* 0x002fda0003f05270 */
[----:B------:R-:W-:Y:S05]  /*1be80*/  @P0 BRA `(.L_x_11369) ;  /* 0x0000000000a80947 */ /* 0x000fea0003800000 */
[----:B------:R-:W-:-:S03]  /*1be90*/  UMOV UR4, 0xffffffff ;  /* 0xffffffff00047882 */ /* 0x000fc60000000000 */
[----:B------:R-:W-:Y:S05]  /*1bea0*/  BRA.DIV UR4, `(.L_x_11627) ;  /* 0x0000002e048c7947 */ /* 0x000fea000b800000 */
[----:B------:R-:W-:-:S13]  /*1beb0*/  ELECT P6, URZ, PT ;  /* 0x00000000003f782f */ /* 0x000fda00038c0000 */
.L_x_11754:
[----:B------:R-:W-:Y:S05]  /*1bec0*/  @!P6 BRA `(.L_x_11369) ;  /* 0x000000000098e947 */ /* 0x000fea0003800000 */
[----:B------:R-:W-:-:S06]  /*1bed0*/  ULOP3.LUT UR4, UR37, 0x2, URZ, 0xfc, !UPT ;  /* 0x0000000225047892 */ /* 0x000fcc000f8efc3f */
[----:B0-----:R-:W-:-:S05]  /*1bee0*/  IMAD.U32 R0, RZ, RZ, UR4 ;  /* 0x00000004ff007e24 */ /* 0x001fca000f8e00ff */
[----:B------:R-:W-:-:S13]  /*1bef0*/  ISETP.NE.AND P0, PT, R0, 0x3, PT ;  /* 0x000000030000780c */ /* 0x000fda0003f05270 */
[----:B------:R-:W-:Y:S05]  /*1bf00*/  @!P0 BRA `(.L_x_11628) ;  /* 0x0000000000048947 */ /* 0x000fea0003800000 */
[----:B------:R-:W-:Y:S01]  /*1bf10*/  BPT.TRAP 0x1 ;  /* 0x000000040000795c */ /* 0x000fe20000300000 */
.L_x_11628:
[----:B------:R-:W-:Y:S01]  /*1bf20*/  IMAD R3, R19, 0x8, R5 ;  /* 0x0000000813037824 */ /* 0x000fe200078e0205 */
[----:B------:R-:W-:Y:S02]  /*1bf30*/  SHF.L.U32 R2, R29, 0x1f, RZ ;  /* 0x0000001f1d027819 */ /* 0x000fe400000006ff */
[----:B------:R-:W-:Y:S02]  /*1bf40*/  IADD3 R19, R19, 0x1, RZ ;  /* 0x0000000113137810 */ /* 0x000fe40007ffe0ff */
[----:B------:R-:W0:Y:S02]  /*1bf50*/  SYNCS.PHASECHK.TRANS64.TRYWAIT P1, [R3+URZ+0x19c40], R2 ;  /* 0x019c4002030075a7 */ /* 0x000e24000802017f */
[----:B------:R-:W-:-:S04]  /*1bf60*/  ISETP.NE.AND P2, PT, R19, 0x2, PT ;  /* 0x000000021300780c */ /* 0x000fc80003f45270 */
[----:B------:R-:W-:Y:S01]  /*1bf70*/  SEL R0, RZ, 0x1, P2 ;  /* 0x00000001ff007807 */ /* 0x000fe20001000000 */
[----:B0-----:R-:W-:Y:S08]  /*1bf80*/  @!P1 BRA `(.L_x_11629) ;  /* 0x0000002c00749947 */ /* 0x001ff00003800000 */
.L_x_11755:
[----:B------:R-:W-:Y:S02]  /*1bf90*/  SEL R19, R19, RZ, P2 ;  /* 0x000000ff13137207 */ /* 0x000fe40001000000 */
[----:B------:R-:W-:Y:S01]  /*1bfa0*/  LOP3.LUT R0, R29, R0, RZ, 0x3c, !PT ;  /* 0x000000001d007212 */ /* 0x000fe200078e3cff */
[----:B------:R-:W-:Y:S06]  /*1bfb0*/  @!P0 BRA `(.L_x_11630) ;  /* 0x0000000000048947 */ /* 0x000fec0003800000 */
[----:B------:R-:W-:Y:S01]  /*1bfc0*/  BPT.TRAP 0x1 ;  /* 0x000000040000795c */ /* 0x000fe20000300000 */
.L_x_11630:
[----:B------:R-:W-:Y:S01]  /*1bfd0*/  IMAD R19, R19, 0x8, R5 ;  /* 0x0000000813137824 */ /* 0x000fe200078e0205 */
[----:B------:R-:W-:-:S04]  /*1bfe0*/  SHF.L.U32 R0, R0, 0x1f, RZ ;  /* 0x0000001f00007819 */ /* 0x000fc800000006ff */
[----:B------:R-:W1:Y:S02]  /*1bff0*/  SYNCS.PHASECHK.TRANS64.TRYWAIT P1, [R19+URZ+0x19c40], R0 ;  /* 0x019c4000130075a7 */ /* 0x000e64000802017f */
[----:B-1----:R-:W-:Y:S05]  /*1c000*/  @!P1 BRA `(.L_x_11631) ;  /* 0x0000002c00689947 */ /* 0x002fea0003800000 */
.L_x_11756:
[----:B------:R-:W-:Y:S05]  /*1c010*/  @!P0 BRA `(.L_x_11632) ;  /* 0x0000000000048947 */ /* 0x000fea0003800000 */
[----:B------:R-:W-:Y:S01]  /*1c020*/  BPT.TRAP 0x1 ;  /* 0x000000040000795c */ /* 0x000fe20000300000 */
.L_x_11632:
[----:B------:R-:W2:Y:S02]  /*1c030*/  SYNCS.PHASECHK.TRANS64.TRYWAIT P1, [R3+URZ+0x19c60], R2 ;  /* 0x019c6002030075a7 */ /* 0x000ea4000802017f */
[----:B--2---:R-:W-:Y:S05]  /*1c040*/  @!P1 BRA `(.L_x_11633) ;  /* 0x0000002c006c9947 */ /* 0x004fea0003800000 */
.L_x_11757:
[----:B------:R-:W-:Y:S05]  /*1c050*/  @!P0 BRA `(.L_x_11634) ;  /* 0x0000000000048947 */ /* 0x000fea0003800000 */
[----:B------:R-:W-:Y:S01]  /*1c060*/  BPT.TRAP 0x1 ;  /* 0x000000040000795c */ /* 0x000fe20000300000 */
.L_x_11634:
[----:B------:R-:W3:Y:S02]  /*1c070*/  SYNCS.PHASECHK.TRANS64.TRYWAIT P1, [R19+URZ+0x19c60], R0 ;  /* 0x019c6000130075a7 */ /* 0x000ee4000802017f */
[----:B---3--:R-:W-:Y:S05]  /*1c080*/  @!P1 BRA `(.L_x_11635) ;  /* 0x0000002c00709947 */ /* 0x008fea0003800000 */
.L_x_11758:
[----:B------:R-:W-:Y:S05]  /*1c090*/  @!P0 BRA `(.L_x_11636) ;  /* 0x0000000000048947 */ /* 0x000fea0003800000 */
[----:B------:R-:W-:Y:S01]  /*1c0a0*/  BPT.TRAP 0x1 ;  /* 0x000000040000795c */ /* 0x000fe20000300000 */
.L_x_11636:
[----:B------:R-:W4:Y:S02]  /*1c0b0*/  SYNCS.PHASECHK.TRANS64.TRYWAIT P1, [R3+URZ+0x19c80], R2 ;  /* 0x019c8002030075a7 */ /* 0x000f24000802017f */
[----:B----4-:R-:W-:Y:S05]  /*1c0c0*/  @!P1 BRA `(.L_x_11637) ;  /* 0x0000002c00749947 */ /* 0x010fea0003800000 */
.L_x_11759:
[----:B------:R-:W-:Y:S05]  /*1c0d0*/  @!P0 BRA `(.L_x_11638) ;  /* 0x0000000000048947 */ /* 0x000fea0003800000 */
[----:B------:R-:W-:Y:S01]  /*1c0e0*/  BPT.TRAP 0x1 ;  /* 0x000000040000795c */ /* 0x000fe20000300000 */
.L_x_11638:
[----:B------:R0:W0:Y:S02]  /*1c0f0*/  SYNCS.PHASECHK.TRANS64.TRYWAIT P0, [R19+URZ+0x19c80], R0 ;  /* 0x019c8000130075a7 */ /* 0x000024000800017f */
[----:B0-----:R-:W-:Y:S05]  /*1c100*/  @!P0 NANOSLEEP.SYNCS 0x989680 ;  /* 0x009896800000895d */ /* 0x001fea0003900000 */
[----:B------:R-:W0:Y:S02]  /*1c110*/  @!P0 SYNCS.PHASECHK.TRANS64 P0, [R19+URZ+0x19c80], R0 ;  /* 0x019c8000130085a7 */ /* 0x000e24000800007f */
[----:B0-----:R-:W-:Y:S05]  /*1c120*/  @!P0 BRA `(.L_x_11638) ;  /* 0xfffffffc00f08947 */ /* 0x001fea000383ffff */
.L_x_11369:
[----:B------:R-:W-:Y:S05]  /*1c130*/  BSYNC B8 ;  /* 0x0000000000087941 */ /* 0x000fea0003800000 */
.L_x_11366:
[----:B------:R-:W-:Y:S05]  /*1c140*/  EXIT ;  /* 0x000000000000794d */ /* 0x000fea0003800000 */
.L_x_11387:
[----:B-1----:R1:W2:Y:S02]  /*1c150*/  SYNCS.PHASECHK.TRANS64.TRYWAIT P4, [R70+URZ+0x19c90], R76 ;  /* 0x019c904c460075a7 */ /* 0x0022a4000808017f */
[----:B--2---:R-:W-:Y:S05]  /*1c160*/  @!P4 NANOSLEEP.SYNCS 0x989680 ;  /* 0x009896800000c95d */ /* 0x004fea0003900000 */
[----:B------:R-:W2:Y:S02]  /*1c170*/  @!P4 SYNCS.PHASECHK.TRANS64 P4, [R70+URZ+0x19c90], R76 ;  /* 0x019c904c4600c5a7 */ /* 0x000ea4000808007f */
[----:B--2---:R-:W-:Y:S05]  /*1c180*/  @!P4 BRA `(.L_x_11387) ;  /* 0xfffffffc00f0c947 */ /* 0x004fea000383ffff */
[----:B------:R-:W-:Y:S05]  /*1c190*/  BRA `(.L_x_11639) ;  /* 0xfffffe6800a87947 */ /* 0x000fea000383ffff */
.L_x_11388:
        /* <DEDUP_REMOVED lines=8> */
.L_x_11641:
[----:B------:R-:W-:Y:S05]  /*1c220*/  BSYNC B1 ;  /* 0x0000000000017941 */ /* 0x000fea0003800000 */
.L_x_11640:
        /* <DEDUP_REMOVED lines=8> */
.L_x_11642:
[----:B------:R-:W-:Y:S05]  /*1c2b0*/  BRA `(.L_x_11643) ;  /* 0xfffffe6800747947 */ /* 0x000fea000383ffff */
.L_x_11404:
[----:B-1----:R1:W2:Y:S02]  /*1c2c0*/  SYNCS.PHASECHK.TRANS64.TRYWAIT P4, [R70+URZ+0x19c90], R76 ;  /* 0x019c904c460075a7 */ /* 0x0022a4000808017f */
[----:B--2---:R-:W-:Y:S05]  /*1c2d0*/  @!P4 NANOSLEEP.SYNCS 0x989680 ;  /* 0x009896800000c95d */ /* 0x004fea0003900000 */
[----:B------:R-:W2:Y:S02]  /*1c2e0*/  @!P4 SYNCS.PHASECHK.TRANS64 P4, [R70+URZ+0x19c90], R76 ;  /* 0x019c904c4600c5a7 */ /* 0x000ea4000808007f */
[----:B--2---:R-:W-:Y:S05]  /*1c2f0*/  @!P4 BRA `(.L_x_11404) ;  /* 0xfffffffc00f0c947 */ /* 0x004fea000383ffff */
[----:B------:R-:W-:Y:S05]  /*1c300*/  BRA `(.L_x_11644) ;  /* 0xfffffe8000bc7947 */ /* 0x000fea000383ffff */
.L_x_11405:
[----:B------:R-:W-:Y:S01]  /*1c310*/  BSSY B1, `(.L_x_11645) ;  /* 0x0000008000017945 */ /* 0x000fe20003800000 */
[----:B0-----:R-:W-:Y:S01]  /*1c320*/  MOV R13, R78 ;  /* 0x0000004e000d7202 */ /* 0x001fe20000000f00 */
[----:B------:R-:W-:Y:S02]  /*1c330*/  IMAD.MOV.U32 R12, RZ, RZ, RZ ;  /* 0x000000ffff0c7224 */ /* 0x000fe400078e00ff */
[----:B------:R-:W-:Y:S02]  /*1c340*/  IMAD.MOV.U32 R11, RZ, RZ, 0x1e1f ;  /* 0x00001e1fff0b7424 */ /* 0x000fe400078e00ff */
[----:B------:R-:W-:-:S07]  /*1c350*/  IMAD.MOV.U32 R15, RZ, RZ, -0x1 ;  /* 0xffffffffff0f7424 */ /* 0x000fce00078e00ff */
[----:B-1----:R-:W-:Y:S05]  /*1c360*/  WARPSYNC.COLLECTIVE R15, `(.L_x_11646) ;  /* 0x000000000f087348 */ /* 0x002fea0003c00000 */
[----:B------:R0:W2:Y:S02]  /*1c370*/  SHFL.IDX P6, R14, R13, R12, R11 ;  /* 0x0000000c0d0e7389 */ /* 0x0000a400000c000b */
[----:B012---:R-:W-:Y:S01]  /*1c380*/  ENDCOLLECTIVE ;  /* 0x000000000000791b */ /* 0x007fe20003800000 */
.L_x_11646:
[----:B------:R-:W-:Y:S05]  /*1c390*/  BSYNC B1 ;  /* 0x0000000000017941 */ /* 0x000fea0003800000 */
.L_x_11645:
        /* <DEDUP_REMOVED lines=8> */
.L_x_11647:
[----:B------:R-:W-:Y:S01]  /*1c420*/  IMAD.MOV.U32 R79, RZ, RZ, R14 ;  /* 0x000000ffff4f7224 */ /* 0x000fe200078e000e */
[----:B------:R-:W-:Y:S06]  /*1c430*/  BRA `(.L_x_11648) ;  /* 0xfffffe8000847947 */ /* 0x000fec000383ffff */
.L_x_11414:
[----:B0-----:R0:W1:Y:S02]  /*1c440*/  SYNCS.PHASECHK.TRANS64.TRYWAIT P3, [R70+URZ+0x19c90], R76 ;  /* 0x019c904c460075a7 */ /* 0x001064000806017f */
[----:B-1----:R-:W-:Y:S05]  /*1c450*/  @!P3 NANOSLEEP.SYNCS 0x989680 ;  /* 0x009896800000b95d */ /* 0x002fea0003900000 */
[----:B------:R-:W1:Y:S02]  /*1c460*/  @!P3 SYNCS.PHASECHK.TRANS64 P3, [R70+URZ+0x19c90], R76 ;  /* 0x019c904c4600b5a7 */ /* 0x000e64000806007f */
[----:B-1----:R-:W-:Y:S05]  /*1c470*/  @!P3 BRA `(.L_x_11414) ;  /* 0xfffffffc00f0b947 */ /* 0x002fea000383ffff */
[----:B------:R-:W-:Y:S05]  /*1c480*/  BRA `(.L_x_11649) ;  /* 0xfffffea000887947 */ /* 0x000fea000383ffff */
.L_x_11415:
[----:B------:R-:W-:Y:S01]  /*1c490*/  BSSY B1, `(.L_x_11650) ;  /* 0x0000007000017945 */ /* 0x000fe20003800000 */
[----:B------:R-:W-:Y:S01]  /*1c4a0*/  IMAD.MOV.U32 R12, RZ, RZ, RZ ;  /* 0x000000ffff0c7224 */ /* 0x000fe200078e00ff */
[----:B------:R-:W-:Y:S01]  /*1c4b0*/  MOV R11, 0x1e1f ;  /* 0x00001e1f000b7802 */ /* 0x000fe20000000f00 */
[----:B------:R-:W-:-:S07]  /*1c4c0*/  IMAD.MOV.U32 R15, RZ, RZ, -0x1 ;  /* 0xffffffffff0f7424 */ /* 0x000fce00078e00ff */
[----:B0-----:R-:W-:Y:S05]  /*1c4d0*/  WARPSYNC.COLLECTIVE R15, `(.L_x_11651) ;  /* 0x000000000f087348 */ /* 0x001fea0003c00000 */
[----:B------:R1:W2:Y:S02]  /*1c4e0*/  SHFL.IDX P6, R14, R13, R12, R11 ;  /* 0x0000000c0d0e7389 */ /* 0x0002a400000c000b */
[----:B012---:R-:W-:Y:S01]  /*1c4f0*/  ENDCOLLECTIVE ;  /* 0x000000000000791b */ /* 0x007fe20003800000 */
.L_x_11651:
[----:B------:R-:W-:Y:S05]  /*1c500*/  BSYNC B1 ;  /* 0x0000000000017941 */ /* 0x000fea0003800000 */
.L_x_11650:
        /* <DEDUP_REMOVED lines=8> */
.L_x_11652:
[----:B------:R-:W-:Y:S05]  /*1c590*/  BRA `(.L_x_11653) ;  /* 0xfffffea000a87947 */ /* 0x000fea000383ffff */
.L_x_11419:
[----:B0-----:R0:W2:Y:S02]  /*1c5a0*/  SYNCS.PHASECHK.TRANS64.TRYWAIT P2, [R70+URZ+0x19cb0], R76 ;  /* 0x019cb04c460075a7 */ /* 0x0010a4000804017f */
[----:B--2---:R-:W-:Y:S05]  /*1c5b0*/  @!P2 NANOSLEEP.SYNCS 0x989680 ;  /* 0x009896800000a95d */ /* 0x004fea0003900000 */
[----:B------:R-:W2:Y:S02]  /*1c5c0*/  @!P2 SYNCS.PHASECHK.TRANS64 P2, [R70+URZ+0x19cb0], R76 ;  /* 0x019cb04c4600a5a7 */ /* 0x000ea4000804007f */
[----:B--2---:R-:W-:Y:S05]  /*1c5d0*/  @!P2 BRA `(.L_x_11419) ;  /* 0xfffffffc00f0a947 */ /* 0x004fea000383ffff */
[----:B------:R-:W-:Y:S05]  /*1c5e0*/  BRA `(.L_x_11654) ;  /* 0xfffffea400347947 */ /* 0x000fea000383ffff */
.L_x_11439:
        /* <DEDUP_REMOVED lines=8> */
.L_x_11656:
[----:B------:R-:W-:Y:S05]  /*1c670*/  BSYNC B1 ;  /* 0x0000000000017941 */ /* 0x000fea0003800000 */
.L_x_11655:
        /* <DEDUP_REMOVED lines=8> */
.L_x_11657:
[----:B------:R-:W-:Y:S02]  /*1c700*/  IMAD.MOV.U32 R13, RZ, RZ, R28 ;  /* 0x000000ffff0d7224 */ /* 0x000fe400078e001c */
[----:B------:R-:W-:-:S07]  /*1c710*/  IMAD.MOV.U32 R27, RZ, RZ, R14 ;  /* 0x000000ffff1b7224 */ /* 0x000fce00078e000e */
[----:B------:R-:W-:Y:S05]  /*1c720*/  WARPSYNC.COLLECTIVE R15, `(.L_x_11658) ;  /* 0x000000000f087348 */ /* 0x000fea0003c00000 */
[----:B------:R0:W1:Y:S02]  /*1c730*/  SHFL.IDX P6, R14, R13, R12, R11 ;  /* 0x0000000c0d0e7389 */ /* 0x00006400000c000b */
[----:B01----:R-:W-:Y:S01]  /*1c740*/  ENDCOLLECTIVE ;  /* 0x000000000000791b */ /* 0x003fe20003800000 */
.L_x_11658:
[----:B------:R-:W-:Y:S02]  /*1c750*/  IMAD.MOV.U32 R13, RZ, RZ, R30 ;  /* 0x000000ffff0d7224 */ /* 0x000fe400078e001e */
[----:B------:R-:W-:-:S07]  /*1c760*/  IMAD.MOV.U32 R28, RZ, RZ, R14 ;  /* 0x000000ffff1c7224 */ /* 0x000fce00078e000e */
[----:B------:R-:W-:Y:S05]  /*1c770*/  WARPSYNC.COLLECTIVE R15, `(.L_x_11659) ;  /* 0x000000000f087348 */ /* 0x000fea0003c00000 */
[----:B------:R0:W1:Y:S02]  /*1c780*/  SHFL.IDX P6, R14, R13, R12, R11 ;  /* 0x0000000c0d0e7389 */ /* 0x00006400000c000b */
[----:B01----:R-:W-:Y:S01]  /*1c790*/  ENDCOLLECTIVE ;  /* 0x000000000000791b */ /* 0x003fe20003800000 */
.L_x_11659:
[----:B------:R-:W-:Y:S01]  /*1c7a0*/  IMAD.MOV.U32 R31, RZ, RZ, R14 ;  /* 0x000000ffff1f7224 */ /* 0x000fe200078e000e */
[----:B------:R-:W-:Y:S06]  /*1c7b0*/  BRA `(.L_x_11660) ;  /* 0xfffffeb000e47947 */ /* 0x000fec000383ffff */
.L_x_11443:
[----:B-1----:R1:W3:Y:S02]  /*1c7c0*/  SYNCS.PHASECHK.TRANS64.TRYWAIT P0, [R18+URZ+0x19c00], R37 ;  /* 0x019c0025120075a7 */ /* 0x0022e4000800017f */
[----:B---3--:R-:W-:Y:S05]  /*1c7d0*/  @!P0 NANOSLEEP.SYNCS 0x989680 ;  /* 0x009896800000895d */ /* 0x008fea0003900000 */
[----:B------:R-:W3:Y:S02]  /*1c7e0*/  @!P0 SYNCS.PHASECHK.TRANS64 P0, [R18+URZ+0x19c00], R37 ;  /* 0x019c0025120085a7 */ /* 0x000ee4000800007f */
[----:B---3--:R-:W-:Y:S05]  /*1c7f0*/  @!P0 BRA `(.L_x_11443) ;  /* 0xfffffffc00f08947 */ /* 0x008fea000383ffff */
[----:B------:R-:W-:Y:S05]  /*1c800*/  BRA `(.L_x_11661) ;  /* 0xfffffeb400b07947 */ /* 0x000fea000383ffff */
.L_x_11449:
[----:B------:R-:W-:Y:S01]  /*1c810*/  BSSY B1, `(.L_x_11662) ;  /* 0x0000008000017945 */ /* 0x000fe20003800000 */
[----:B------:R-:W-:Y:S01]  /*1c820*/  IMAD.MOV.U32 R13, RZ, RZ, R25 ;  /* 0x000000ffff0d7224 */ /* 0x000fe200078e0019 */
[----:B------:R-:W-:Y:S01]  /*1c830*/  MOV R12, RZ ;  /* 0x000000ff000c7202 */ /* 0x000fe20000000f00 */
[----:B------:R-:W-:Y:S02]  /*1c840*/  IMAD.MOV.U32 R11, RZ, RZ, 0x1e1f ;  /* 0x00001e1fff0b7424 */ /* 0x000fe400078e00ff */
[----:B------:R-:W-:-:S07]  /*1c850*/  IMAD.MOV.U32 R15, RZ, RZ, -0x1 ;  /* 0xffffffffff0f7424 */ /* 0x000fce00078e00ff */
[----:B------:R-:W-:Y:S05]  /*1c860*/  WARPSYNC.COLLECTIVE R15, `(.L_x_11663) ;  /* 0x000000000f087348 */ /* 0x000fea0003c00000 */
[----:B------:R0:W1:Y:S02]  /*1c870*/  SHFL.IDX P6, R14, R13, R12, R11 ;  /* 0x0000000c0d0e7389 */ /* 0x00006400000c000b */
[----:B01----:R-:W-:Y:S01]  /*1c880*/  ENDCOLLECTIVE ;  /* 0x000000000000791b */ /* 0x003fe20003800000 */
.L_x_11663:
[----:B------:R-:W-:Y:S05]  /*1c890*/  BSYNC B1 ;  /* 0x0000000000017941 */ /* 0x000fea0003800000 */
.L_x_11662:
        /* <DEDUP_REMOVED lines=8> */
.L_x_11664:
[----:B------:R-:W-:Y:S02]  /*1c920*/  IMAD.MOV.U32 R13, RZ, RZ, R28 ;  /* 0x000000ffff0d7224 */ /* 0x000fe400078e001c */
[----:B------:R-:W-:-:S07]  /*1c930*/  IMAD.MOV.U32 R31, RZ, RZ, R14 ;  /* 0x000000ffff1f7224 */ /* 0x000fce00078e000e */
[----:B------:R-:W-:Y:S05]  /*1c940*/  WARPSYNC.COLLECTIVE R15, `(.L_x_11665) ;  /* 0x000000000f087348 */ /* 0x000fea0003c00000 */
[----:B------:R0:W1:Y:S02]  /*1c950*/  SHFL.IDX P6, R14, R13, R12, R11 ;  /* 0x0000000c0d0e7389 */ /* 0x00006400000c000b */
[----:B01----:R-:W-:Y:S01]  /*1c960*/  ENDCOLLECTIVE ;  /* 0x000000000000791b */ /* 0x003fe20003800000 */
.L_x_11665:
[----:B------:R-:W-:Y:S01]  /*1c970*/  MOV R13, R30 ;  /* 0x0000001e000d7202 */ /* 0x000fe20000000f00 */
[----:B------:R-:W-:-:S07]  /*1c980*/  IMAD.MOV.U32 R28, RZ, RZ, R14 ;  /* 0x000000ffff1c7224 */ /* 0x000fce00078e000e */
[----:B------:R-:W-:Y:S05]  /*1c990*/  WARPSYNC.COLLECTIVE R15, `(.L_x_11666) ;  /* 0x000000000f087348 */ /* 0x000fea0003c00000 */
[----:B------:R0:W1:Y:S02]  /*1c9a0*/  SHFL.IDX P6, R14, R13, R12, R11 ;  /* 0x0000000c0d0e7389 */ /* 0x00006400000c000b */
[----:B01----:R-:W-:Y:S01]  /*1c9b0*/  ENDCOLLECTIVE ;  /* 0x000000000000791b */ /* 0x003fe20003800000 */
.L_x_11666:
[----:B------:R-:W-:Y:S01]  /*1c9c0*/  IMAD.MOV.U32 R33, RZ, RZ, R14 ;  /* 0x000000ffff217224 */ /* 0x000fe200078e000e */
[----:B------:R-:W-:Y:S06]  /*1c9d0*/  BRA `(.L_x_11667) ;  /* 0xfffffecc002c7947 */ /* 0x000fec000383ffff */
.L_x_11453:
[----:B-1----:R1:W3:Y:S02]  /*1c9e0*/  SYNCS.PHASECHK.TRANS64.TRYWAIT P0, [R18+URZ+0x19c00], R37 ;  /* 0x019c0025120075a7 */ /* 0x0022e4000800017f */
[----:B---3--:R-:W-:Y:S05]  /*1c9f0*/  @!P0 NANOSLEEP.SYNCS 0x989680 ;  /* 0x009896800000895d */ /* 0x008fea0003900000 */
[----:B------:R-:W3:Y:S02]  /*1ca00*/  @!P0 SYNCS.PHASECHK.TRANS64 P0, [R18+URZ+0x19c00], R37 ;  /* 0x019c0025120085a7 */ /* 0x000ee4000800007f */
[----:B---3--:R-:W-:Y:S05]  /*1ca10*/  @!P0 BRA `(.L_x_11453) ;  /* 0xfffffffc00f08947 */ /* 0x008fea000383ffff */
[----:B------:R-:W-:Y:S05]  /*1ca20*/  BRA `(.L_x_11668) ;  /* 0xfffffecc00e87947 */ /* 0x000fea000383ffff */
.L_x_11459:
[----:B-1----:R1:W2:Y:S02]  /*1ca30*/  SYNCS.PHASECHK.TRANS64.TRYWAIT P1, [R0+URZ+0x19c30], R5 ;  /* 0x019c3005000075a7 */ /* 0x0022a4000802017f */
[----:B--2---:R-:W-:Y:S05]  /*1ca40*/  @!P1 NANOSLEEP.SYNCS 0x989680 ;  /* 0x009896800000995d */ /* 0x004fea0003900000 */
[----:B------:R-:W2:Y:S02]  /*1ca50*/  @!P1 SYNCS.PHASECHK.TRANS64 P1, [R0+URZ+0x19c30], R5 ;  /* 0x019c3005000095a7 */ /* 0x000ea4000802007f */
[----:B--2---:R-:W-:Y:S05]  /*1ca60*/  @!P1 BRA `(.L_x_11459) ;  /* 0xfffffffc00f09947 */ /* 0x004fea000383ffff */
[----:B------:R-:W-:Y:S05]  /*1ca70*/  BRA `(.L_x_11458) ;  /* 0xfffffef000507947 */ /* 0x000fea000383ffff */
.L_x_11467:
[----:B--2---:R2:W3:Y:S02]  /*1ca80*/  SYNCS.PHASECHK.TRANS64.TRYWAIT P1, [R11+URZ+0x19c30], R6 ;  /* 0x019c30060b0075a7 */ /* 0x0044e4000802017f */
[----:B---3--:R-:W-:Y:S05]  /*1ca90*/  @!P1 NANOSLEEP.SYNCS 0x989680 ;  /* 0x009896800000995d */ /* 0x008fea0003900000 */
[----:B------:R-:W3:Y:S02]  /*1caa0*/  @!P1 SYNCS.PHASECHK.TRANS64 P1, [R11+URZ+0x19c30], R6 ;  /* 0x019c30060b0095a7 */ /* 0x000ee4000802007f */
[----:B---3--:R-:W-:Y:S05]  /*1cab0*/  @!P1 BRA `(.L_x_11467) ;  /* 0xfffffffc00f09947 */ /* 0x008fea000383ffff */
[----:B------:R-:W-:Y:S05]  /*1cac0*/  BRA `(.L_x_11466) ;  /* 0xffffff1800b47947 */ /* 0x000fea000383ffff */
.L_x_11472:
[----:B-1----:R1:W2:Y:S02]  /*1cad0*/  SYNCS.PHASECHK.TRANS64.TRYWAIT P1, [R12+URZ+0x19c50], R5 ;  /* 0x019c50050c0075a7 */ /* 0x0022a4000802017f */
[----:B--2---:R-:W-:Y:S05]  /*1cae0*/  @!P1 NANOSLEEP.SYNCS 0x989680 ;  /* 0x009896800000995d */ /* 0x004fea0003900000 */
[----:B------:R-:W2:Y:S02]  /*1caf0*/  @!P1 SYNCS.PHASECHK.TRANS64 P1, [R12+URZ+0x19c50], R5 ;  /* 0x019c50050c0095a7 */ /* 0x000ea4000802007f */
[----:B--2---:R-:W-:Y:S05]  /*1cb00*/  @!P1 BRA `(.L_x_11472) ;  /* 0xfffffffc00f09947 */ /* 0x004fea000383ffff */
[----:B------:R-:W-:Y:S05]  /*1cb10*/  BRA `(.L_x_11471) ;  /* 0xffffff1c00387947 */ /* 0x000fea000383ffff */
.L_x_11480:
[----:B-1----:R1:W2:Y:S02]  /*1cb20*/  SYNCS.PHASECHK.TRANS64.TRYWAIT P1, [R10+URZ+0x19c50], R5 ;  /* 0x019c50050a0075a7 */ /* 0x0022a4000802017f */
[----:B--2---:R-:W-:Y:S05]  /*1cb30*/  @!P1 NANOSLEEP.SYNCS 0x989680 ;  /* 0x009896800000995d */ /* 0x004fea0003900000 */
[----:B------:R-:W2:Y:S02]  /*1cb40*/  @!P1 SYNCS.PHASECHK.TRANS64 P1, [R10+URZ+0x19c50], R5 ;  /* 0x019c50050a0095a7 */ /* 0x000ea4000802007f */
[----:B--2---:R-:W-:Y:S05]  /*1cb50*/  @!P1 BRA `(.L_x_11480) ;  /* 0xfffffffc00f09947 */ /* 0x004fea000383ffff */
[----:B------:R-:W-:Y:S05]  /*1cb60*/  BRA `(.L_x_11479) ;  /* 0xffffff3c00f07947 */ /* 0x000fea000383ffff */
.L_x_11511:
        /* <DEDUP_REMOVED lines=11> */
.L_x_11670:
[----:B------:R-:W-:Y:S05]  /*1cc20*/  BSYNC B1 ;  /* 0x0000000000017941 */ /* 0x000fea0003800000 */
.L_x_11669:
[----:B------:R-:W-:Y:S05]  /*1cc30*/  BRA `(.L_x_11671) ;  /* 0xffffff9400247947 */ /* 0x000fea000383ffff */
.L_x_11513:
[----:B------:R-:W-:Y:S01]  /*1cc40*/  BSSY B1, `(.L_x_11672) ;  /* 0x0000006000017945 */ /* 0x000fe20003800000 */
[----:B------:R-:W-:-:S07]  /*1cc50*/  IMAD.MOV.U32 R15, RZ, RZ, -0x1 ;  /* 0xffffffffff0f7424 */ /* 0x000fce00078e00ff */
[----:B0-----:R-:W-:Y:S05]  /*1cc60*/  WARPSYNC.COLLECTIVE R15, `(.L_x_11673) ;  /* 0x000000000f0c7348 */ /* 0x001fea0003c00000 */
[----:B------:R-:W-:Y:S02]  /*1cc70*/  ELECT P6, UR62, PT ;  /* 0x00000000003e782f */ /* 0x000fe400038c0000 */
[----:B------:R-:W-:Y:S01]  /*1cc80*/  MOV R14, UR62 ;  /* 0x0000003e000e7c02 */ /* 0x000fe20008000f00 */
[----:B0-----:R-:W-:Y:S10]  /*1cc90*/  ENDCOLLECTIVE ;  /* 0x000000000000791b */ /* 0x001ff40003800000 */
.L_x_11673:
[----:B------:R-:W-:Y:S05]  /*1cca0*/  BSYNC B1 ;  /* 0x0000000000017941 */ /* 0x000fea0003800000 */
.L_x_11672:
[----:B------:R-:W-:Y:S05]  /*1ccb0*/  BRA `(.L_x_11512) ;  /* 0xffffff94001c7947 */ /* 0x000fea000383ffff */
.L_x_11515:
[----:B0-----:R0:W1:Y:S02]  /*1ccc0*/  SYNCS.PHASECHK.TRANS64.TRYWAIT P0, [R17+URZ+0x19c20], R5 ;  /* 0x019c2005110075a7 */ /* 0x001064000800017f */
[----:B-1----:R-:W-:Y:S05]  /*1ccd0*/  @!P0 NANOSLEEP.SYNCS 0x989680 ;  /* 0x009896800000895d */ /* 0x002fea0003900000 */
[----:B------:R-:W1:Y:S02]  /*1cce0*/  @!P0 SYNCS.PHASECHK.TRANS64 P0, [R17+URZ+0x19c20], R5 ;  /* 0x019c2005110085a7 */ /* 0x000e64000800007f */
[----:B-1----:R-:W-:Y:S05]  /*1ccf0*/  @!P0 BRA `(.L_x_11515) ;  /* 0xfffffffc00f08947 */ /* 0x002fea000383ffff */
[----:B------:R-:W-:Y:S05]  /*1cd00*/  BRA `(.L_x_11674) ;  /* 0xffffff94002c7947 */ /* 0x000fea000383ffff */
.L_x_11519:
[----:B-1----:R1:W2:Y:S02]  /*1cd10*/  SYNCS.PHASECHK.TRANS64.TRYWAIT P0, [R8+URZ+0x19ca0], R11 ;  /* 0x019ca00b080075a7 */ /* 0x0022a4000800017f */
[----:B--2---:R-:W-:Y:S05]  /*1cd20*/  @!P0 NANOSLEEP.SYNCS 0x989680 ;  /* 0x009896800000895d */ /* 0x004fea0003900000 */
[----:B------:R-:W2:Y:S02]  /*1cd30*/  @!P0 SYNCS.PHASECHK.TRANS64 P0, [R8+URZ+0x19ca0], R11 ;  /* 0x019ca00b080085a7 */ /* 0x000ea4000800007f */
[----:B--2---:R-:W-:Y:S05]  /*1cd40*/  @!P0 BRA `(.L_x_11519) ;  /* 0xfffffffc00f08947 */ /* 0x004fea000383ffff */
[----:B------:R-:W-:Y:S05]  /*1cd50*/  BRA `(.L_x_11675) ;  /* 0xffffff9400487947 */ /* 0x000fea000383ffff */
.L_x_11526:
[----:B0-----:R0:W2:Y:S02]  /*1cd60*/  SYNCS.PHASECHK.TRANS64.TRYWAIT P0, [R8+URZ+0x19cc0], R11 ;  /* 0x019cc00b080075a7 */ /* 0x0010a4000800017f */
[----:B--2---:R-:W-:Y:S05]  /*1cd70*/  @!P0 NANOSLEEP.SYNCS 0x989680 ;  /* 0x009896800000895d */ /* 0x004fea0003900000 */
[----:B------:R-:W2:Y:S02]  /*1cd80*/  @!P0 SYNCS.PHASECHK.TRANS64 P0, [R8+URZ+0x19cc0], R11 ;  /* 0x019cc00b080085a7 */ /* 0x000ea4000800007f */
[----:B--2---:R-:W-:Y:S05]  /*1cd90*/  @!P0 BRA `(.L_x_11526) ;  /* 0xfffffffc00f08947 */ /* 0x004fea000383ffff */
[----:B------:R-:W-:Y:S05]  /*1cda0*/  BRA `(.L_x_11676) ;  /* 0xffffff9800447947 */ /* 0x000fea000383ffff */
.L_x_11535:
[----:B0-----:R0:W1:Y:S02]  /*1cdb0*/  SYNCS.PHASECHK.TRANS64.TRYWAIT P2, [R9+URZ+0x19ca0], R8 ;  /* 0x019ca008090075a7 */ /* 0x001064000804017f */
[----:B-1----:R-:W-:Y:S05]  /*1cdc0*/  @!P2 NANOSLEEP.SYNCS 0x989680 ;  /* 0x009896800000a95d */ /* 0x002fea0003900000 */
[----:B------:R-:W1:Y:S02]  /*1cdd0*/  @!P2 SYNCS.PHASECHK.TRANS64 P2, [R9+URZ+0x19ca0], R8 ;  /* 0x019ca0080900a5a7 */ /* 0x000e64000804007f */
[----:B-1----:R-:W-:Y:S05]  /*1cde0*/  @!P2 BRA `(.L_x_11535) ;  /* 0xfffffffc00f0a947 */ /* 0x002fea000383ffff */
[----:B------:R-:W-:Y:S05]  /*1cdf0*/  BRA `(.L_x_11677) ;  /* 0xffffff9c00847947 */ /* 0x000fea000383ffff */
.L_x_11542:
[----:B-1----:R1:W2:Y:S02]  /*1ce00*/  SYNCS.PHASECHK.TRANS64.TRYWAIT P2, [R9+URZ+0x19cc0], R8 ;  /* 0x019cc008090075a7 */ /* 0x0022a4000804017f */
[----:B--2---:R-:W-:Y:S05]  /*1ce10*/  @!P2 NANOSLEEP.SYNCS 0x989680 ;  /* 0x009896800000a95d */ /* 0x004fea0003900000 */
[----:B------:R-:W2:Y:S02]  /*1ce20*/  @!P2 SYNCS.PHASECHK.TRANS64 P2, [R9+URZ+0x19cc0], R8 ;  /* 0x019cc0080900a5a7 */ /* 0x000ea4000804007f */
[----:B--2---:R-:W-:Y:S05]  /*1ce30*/  @!P2 BRA `(.L_x_11542) ;  /* 0xfffffffc00f0a947 */ /* 0x004fea000383ffff */
[----:B------:R-:W-:Y:S05]  /*1ce40*/  BRA `(.L_x_11678) ;  /* 0xffffffa0007c7947 */ /* 0x000fea000383ffff */
.L_x_11561:
[----:B0-----:R-:W0:Y:S01]  /*1ce50*/  S2R R11, SR_TID.X ;  /* 0x00000000000b7919 */ /* 0x001e220000002100 */
[----:B------:R-:W-:Y:S01]  /*1ce60*/  BSSY B0, `(.L_x_11679) ;  /* 0x000000a000007945 */ /* 0x000fe20003800000 */
[----:B------:R-:W-:Y:S02]  /*1ce70*/  IMAD.MOV.U32 R12, RZ, RZ, RZ ;  /* 0x000000ffff0c7224 */ /* 0x000fe400078e00ff */
[----:B------:R-:W-:Y:S01]  /*1ce80*/  IMAD.MOV.U32 R15, RZ, RZ, -0x1 ;  /* 0xffffffffff0f7424 */ /* 0x000fe200078e00ff */
[----:B0-----:R-:W-:-:S04]  /*1ce90*/  SHF.R.U32.HI R11, RZ, 0x5, R11 ;  /* 0x00000005ff0b7819 */ /* 0x001fc8000001160b */
[----:B------:R-:W-:-:S05]  /*1cea0*/  LOP3.LUT R11, R11, 0x3, RZ, 0xc0, !PT ;  /* 0x000000030b0b7812 */ /* 0x000fca00078ec0ff */
[----:B------:R-:W-:Y:S02]  /*1ceb0*/  IMAD.MOV.U32 R13, RZ, RZ, R11 ;  /* 0x000000ffff0d7224 */ /* 0x000fe400078e000b */
[----:B------:R-:W-:-:S07]  /*1cec0*/  IMAD.MOV.U32 R11, RZ, RZ, 0x1f ;  /* 0x0000001fff0b7424 */ /* 0x000fce00078e00ff */
[----:B-----5:R-:W-:Y:S05]  /*1ced0*/  WARPSYNC.COLLECTIVE R15, `(.L_x_11680) ;  /* 0x000000000f087348 */ /* 0x020fea0003c00000 */
[----:B------:R0:W1:Y:S02]  /*1cee0*/  SHFL.IDX P6, R14, R13, R12, R11 ;  /* 0x0000000c0d0e7389 */ /* 0x00006400000c000b */
[----:B01---5:R-:W-:Y:S01]  /*1cef0*/  ENDCOLLECTIVE ;  /* 0x000000000000791b */ /* 0x023fe20003800000 */
.L_x_11680:
[----:B------:R-:W-:Y:S05]  /*1cf00*/  BSYNC B0 ;  /* 0x0000000000007941 */ /* 0x000fea0003800000 */
.L_x_11679:
[----:B------:R-:W-:Y:S05]  /*1cf10*/  BRA `(.L_x_11681) ;  /* 0xffffffb000c07947 */ /* 0x000fea000383ffff */
.L_x_11564:
[----:B-1----:R-:W2:Y:S02]  /*1cf20*/  LDL R0, [R1+0x30] ;  /* 0x0000300001007983 */ /* 0x002ea40000100800 */
[----:B--2---:R1:W2:Y:S02]  /*1cf30*/  SYNCS.PHASECHK.TRANS64.TRYWAIT P0, [R4+URZ+0x19c80], R0 ;  /* 0x019c8000040075a7 */ /* 0x0042a4000800017f */
[----:B--2---:R-:W-:Y:S05]  /*1cf40*/  @!P0 NANOSLEEP.SYNCS 0x989680 ;  /* 0x009896800000895d */ /* 0x004fea0003900000 */
[----:B------:R-:W2:Y:S02]  /*1cf50*/  @!P0 SYNCS.PHASECHK.TRANS64 P0, [R4+URZ+0x19c80], R0 ;  /* 0x019c8000040085a7 */ /* 0x000ea4000800007f */
[----:B--2---:R-:W-:Y:S05]  /*1cf60*/  @!P0 BRA `(.L_x_11564) ;  /* 0xfffffffc00ec8947 */ /* 0x004fea000383ffff */
[----:B------:R-:W-:Y:S05]  /*1cf70*/  BRA `(.L_x_11682) ;  /* 0xffffffb000d07947 */ /* 0x000fea000383ffff */
.L_x_11565:
        /* <DEDUP_REMOVED lines=8> */
.L_x_11684:
[----:B------:R-:W-:Y:S05]  /*1d000*/  BSYNC B0 ;  /* 0x0000000000007941 */ /* 0x000fea0003800000 */
.L_x_11683:
[----:B------:R-:W0:Y:S01]  /*1d010*/  S2R R7, SR_TID.X ;  /* 0x0000000000077919 */ /* 0x000e220000002100 */
[----:B------:R-:W-:Y:S02]  /*1d020*/  IMAD.MOV.U32 R13, RZ, RZ, R8 ;  /* 0x000000ffff0d7224 */ /* 0x000fe400078e0008 */
[----:B------:R-:W-:Y:S02]  /*1d030*/  IMAD.MOV.U32 R12, RZ, RZ, RZ ;  /* 0x000000ffff0c7224 */ /* 0x000fe400078e00ff */
[----:B------:R-:W-:Y:S02]  /*1d040*/  IMAD.MOV.U32 R11, RZ, RZ, 0x1e1f ;  /* 0x00001e1fff0b7424 */ /* 0x000fe400078e00ff */
[----:B------:R-:W-:Y:S02]  /*1d050*/  IMAD.MOV.U32 R15, RZ, RZ, -0x1 ;  /* 0xffffffffff0f7424 */ /* 0x000fe400078e00ff */
[----:B------:R-:W-:-:S07]  /*1d060*/  IMAD.MOV.U32 R0, RZ, RZ, R14 ;  /* 0x000000ffff007224 */ /* 0x000fce00078e000e */
[----:B0-----:R-:W-:Y:S05]  /*1d070*/  WARPSYNC.COLLECTIVE R15, `(.L_x_11685) ;  /* 0x000000000f087348 */ /* 0x001fea0003c00000 */
[----:B------:R1:W2:Y:S02]  /*1d080*/  SHFL.IDX P6, R14, R13, R12, R11 ;  /* 0x0000000c0d0e7389 */ /* 0x0002a400000c000b */
[----:B012---:R-:W-:Y:S01]  /*1d090*/  ENDCOLLECTIVE ;  /* 0x000000000000791b */ /* 0x007fe20003800000 */
.L_x_11685:
[----:B------:R-:W0:Y:S01]  /*1d0a0*/  LDC R11, c[0x0][0x2f4] ;  /* 0x0000bd00ff0b7b82 */ /* 0x000e220000000800 */
[----:B------:R-:W-:Y:S02]  /*1d0b0*/  IMAD.MOV.U32 R13, RZ, RZ, R9 ;  /* 0x000000ffff0d7224 */ /* 0x000fe400078e0009 */
[----:B------:R-:W-:Y:S02]  /*1d0c0*/  IMAD.SHL.U32 R15, R7, 0x10, RZ ;  /* 0x00000010070f7824 */ /* 0x000fe400078e00ff */
[----:B------:R-:W-:-:S03]  /*1d0d0*/  IMAD.MOV.U32 R6, RZ, RZ, R14 ;  /* 0x000000ffff067224 */ /* 0x000fc600078e000e */
[----:B------:R-:W-:-:S04]  /*1d0e0*/  LOP3.LUT R15, R15, 0x10, RZ, 0xc0, !PT ;  /* 0x000000100f0f7812 */ /* 0x000fc800078ec0ff */
[C---:B------:R-:W-:Y:S02]  /*1d0f0*/  IADD3 R6, P0, R15.reuse, R6, RZ ;  /* 0x000000060f067210 */ /* 0x040fe40007f1e0ff */
[----:B------:R-:W-:Y:S02]  /*1d100*/  LOP3.LUT R12, R15, 0x20, RZ, 0xfc, !PT ;  /* 0x000000200f0c7812 */ /* 0x000fe400078efcff */
[----:B------:R-:W-:Y:S01]  /*1d110*/  IADD3.X R7, RZ, R0, RZ, P0, !PT ;  /* 0x00000000ff077210 */ /* 0x000fe200007fe4ff */
[----:B------:R-:W-:Y:S01]  /*1d120*/  IMAD.IADD R0, R17, 0x1, R10 ;  /* 0x0000000111007824 */ /* 0x000fe200078e020a */
[-C--:B0-----:R-:W-:Y:S02]  /*1d130*/  ISETP.GE.AND P4, PT, R15, R11.reuse, PT ;  /* 0x0000000b0f00720c */ /* 0x081fe40003f86270 */
[----:B------:R-:W-:Y:S01]  /*1d140*/  ISETP.GE.AND P2, PT, R12, R11, PT ;  /* 0x0000000b0c00720c */ /* 0x000fe20003f46270 */
[----:B------:R-:W-:Y:S01]  /*1d150*/  IMAD.MOV.U32 R12, RZ, RZ, 0x1 ;  /* 0x00000001ff0c7424 */ /* 0x000fe200078e00ff */
[----:B------:R-:W-:-:S02]  /*1d160*/  ISETP.LT.OR P0, PT, R2, 0x1, P4 ;  /* 0x000000010200780c */ /* 0x000fc40002701670 */
[----:B------:R-:W-:-:S11]  /*1d170*/  LOP3.LUT R15, R15, 0x40, RZ, 0xfc, !PT ;  /* 0x000000400f0f7812 */ /* 0x000fd600078efcff */
        /* <DEDUP_REMOVED lines=13> */
.L_x_11686:
        /* <DEDUP_REMOVED lines=10> */
.L_x_11687:
[----:B------:R-:W-:Y:S01]  /*1d2f0*/  IMAD.MOV.U32 R6, RZ, RZ, R14 ;  /* 0x000000ffff067224 */ /* 0x000fe200078e000e */
[----:B------:R-:W-:Y:S06]  /*1d300*/  BRA `(.L_x_11688) ;  /* 0xffffffb000a47947 */ /* 0x000fec000383ffff */
.L_x_11570:
[----:B---3--:R-:W3:Y:S02]  /*1d310*/  LDL R2, [R1+0x30] ;  /* 0x0000300001027983 */ /* 0x008ee40000100800 */
[----:B---3--:R3:W4:Y:S02]  /*1d320*/  SYNCS.PHASECHK.TRANS64.TRYWAIT P0, [R4+URZ+0x19c40], R2 ;  /* 0x019c4002040075a7 */ /* 0x008724000800017f */
[----:B----4-:R-:W-:Y:S05]  /*1d330*/  @!P0 NANOSLEEP.SYNCS 0x989680 ;  /* 0x009896800000895d */ /* 0x010fea0003900000 */
[----:B------:R-:W4:Y:S02]  /*1d340*/  @!P0 SYNCS.PHASECHK.TRANS64 P0, [R4+URZ+0x19c40], R2 ;  /* 0x019c4002040085a7 */ /* 0x000f24000800007f */
[----:B----4-:R-:W-:Y:S05]  /*1d350*/  @!P0 BRA `(.L_x_11570) ;  /* 0xfffffffc00ec8947 */ /* 0x010fea000383ffff */
[----:B------:R-:W-:Y:S05]  /*1d360*/  BRA `(.L_x_11689) ;  /* 0xffffffb400147947 */ /* 0x000fea000383ffff */
.L_x_11571:
[----:B------:R-:W-:Y:S01]  /*1d370*/  BSSY B0, `(.L_x_11690) ;  /* 0x0000008000007945 */ /* 0x000fe20003800000 */
[----:B------:R-:W-:Y:S01]  /*1d380*/  IMAD.MOV.U32 R13, RZ, RZ, R6 ;  /* 0x000000ffff0d7224 */ /* 0x000fe200078e0006 */
[----:B------:R-:W-:Y:S01]  /*1d390*/  MOV R11, 0x1e1f ;  /* 0x00001e1f000b7802 */ /* 0x000fe20000000f00 */
[----:B------:R-:W-:Y:S02]  /*1d3a0*/  IMAD.MOV.U32 R12, RZ, RZ, RZ ;  /* 0x000000ffff0c7224 */ /* 0x000fe400078e00ff */
[----:B------:R-:W-:-:S07]  /*1d3b0*/  IMAD.MOV.U32 R15, RZ, RZ, -0x1 ;  /* 0xffffffffff0f7424 */ /* 0x000fce00078e00ff */
[----:B--2---:R-:W-:Y:S05]  /*1d3c0*/  WARPSYNC.COLLECTIVE R15, `(.L_x_11691) ;  /* 0x000000000f087348 */ /* 0x004fea0003c00000 */
[----:B------:R0:W1:Y:S02]  /*1d3d0*/  SHFL.IDX P6, R14, R13, R12, R11 ;  /* 0x0000000c0d0e7389 */ /* 0x00006400000c000b */
[----:B012---:R-:W-:Y:S01]  /*1d3e0*/  ENDCOLLECTIVE ;  /* 0x000000000000791b */ /* 0x007fe20003800000 */
.L_x_11691:
[----:B------:R-:W-:Y:S05]  /*1d3f0*/  BSYNC B0 ;  /* 0x0000000000007941 */ /* 0x000fea0003800000 */
.L_x_11690:
        /* <DEDUP_REMOVED lines=8> */
.L_x_11692:
[----:B------:R-:W-:Y:S02]  /*1d480*/  IMAD.MOV.U32 R13, RZ, RZ, R6 ;  /* 0x000000ffff0d7224 */ /* 0x000fe400078e0006 */
[----:B------:R-:W-:Y:S02]  /*1d490*/  IMAD.MOV.U32 R12, RZ, RZ, 0x1 ;  /* 0x00000001ff0c7424 */ /* 0x000fe400078e00ff */
[----:B------:R-:W-:-:S07]  /*1d4a0*/  IMAD.MOV.U32 R3, RZ, RZ, R14 ;  /* 0x000000ffff037224 */ /* 0x000fce00078e000e */
[----:B------:R-:W-:Y:S05]  /*1d4b0*/  WARPSYNC.COLLECTIVE R15, `(.L_x_11693) ;  /* 0x000000000f087348 */ /* 0x000fea0003c00000 */
[----:B------:R0:W1:Y:S02]  /*1d4c0*/  SHFL.IDX P6, R14, R13, R12, R11 ;  /* 0x0000000c0d0e7389 */ /* 0x00006400000c000b */
[----:B01----:R-:W-:Y:S01]  /*1d4d0*/  ENDCOLLECTIVE ;  /* 0x000000000000791b */ /* 0x003fe20003800000 */
.L_x_11693:
        /* <DEDUP_REMOVED lines=10> */
.L_x_11694:
        /* <DEDUP_REMOVED lines=8> */
.L_x_11576:
        /* <DEDUP_REMOVED lines=9> */
.L_x_11696:
[----:B------:R-:W-:Y:S01]  /*1d690*/  ISETP.GE.AND P2, PT, R25, R0, PT ;  /* 0x000000001900720c */ /* 0x000fe20003f46270 */
[----:B------:R-:W-:Y:S02]  /*1d6a0*/  IMAD.MOV.U32 R13, RZ, RZ, R6 ;  /* 0x000000ffff0d7224 */ /* 0x000fe400078e0006 */
[----:B------:R-:W-:-:S10]  /*1d6b0*/  IMAD.MOV.U32 R2, RZ, RZ, R14 ;  /* 0x000000ffff027224 */ /* 0x000fd400078e000e */
[----:B------:R-:W-:Y:S05]  /*1d6c0*/  WARPSYNC.COLLECTIVE R15, `(.L_x_11697) ;  /* 0x000000000f087348 */ /* 0x000fea0003c00000 */
[----:B------:R0:W1:Y:S02]  /*1d6d0*/  SHFL.IDX P6, R14, R13, R12, R11 ;  /* 0x0000000c0d0e7389 */ /* 0x00006400000c000b */
[----:B01----:R-:W-:Y:S01]  /*1d6e0*/  ENDCOLLECTIVE ;  /* 0x000000000000791b */ /* 0x003fe20003800000 */
.L_x_11697:
[----:B------:R-:W-:Y:S01]  /*1d6f0*/  MOV R13, R5 ;  /* 0x00000005000d7202 */ /* 0x000fe20000000f00 */
[----:B------:R-:W-:Y:S02]  /*1d700*/  IMAD.MOV.U32 R12, RZ, RZ, 0x1 ;  /* 0x00000001ff0c7424 */ /* 0x000fe400078e00ff */
[----:B------:R-:W-:-:S07]  /*1d710*/  IMAD.MOV.U32 R3, RZ, RZ, R14 ;  /* 0x000000ffff037224 */ /* 0x000fce00078e000e */
[----:B------:R-:W-:Y:S05]  /*1d720*/  WARPSYNC.COLLECTIVE R15, `(.L_x_11698) ;  /* 0x000000000f087348 */ /* 0x000fea0003c00000 */
[----:B------:R0:W1:Y:S02]  /*1d730*/  SHFL.IDX P6, R14, R13, R12, R11 ;  /* 0x0000000c0d0e7389 */ /* 0x00006400000c000b */
[----:B01----:R-:W-:Y:S01]  /*1d740*/  ENDCOLLECTIVE ;  /* 0x000000000000791b */ /* 0x003fe20003800000 */
.L_x_11698:
        /* <DEDUP_REMOVED lines=10> */
.L_x_11699:
        /* <DEDUP_REMOVED lines=13> */
.L_x_11700:
        /* <DEDUP_REMOVED lines=14> */
.L_x_11701:
[----:B------:R-:W-:Y:S01]  /*1d9a0*/  MOV R2, R14 ;  /* 0x0000000e00027202 */ /* 0x000fe20000000f00 */
[----:B------:R-:W-:Y:S06]  /*1d9b0*/  BRA `(.L_x_11702) ;  /* 0xffffffb800cc7947 */ /* 0x000fec000383ffff */
.L_x_11581:
[----:B--2---:R2:W3:Y:S02]  /*1d9c0*/  SYNCS.PHASECHK.TRANS64.TRYWAIT P0, [R17+URZ+0x19c20], R0 ;  /* 0x019c2000110075a7 */ /* 0x0044e4000800017f */
[----:B---3--:R-:W-:Y:S05]  /*1d9d0*/  @!P0 NANOSLEEP.SYNCS 0x989680 ;  /* 0x009896800000895d */ /* 0x008fea0003900000 */
[----:B------:R-:W3:Y:S02]  /*1d9e0*/  @!P0 SYNCS.PHASECHK.TRANS64 P0, [R17+URZ+0x19c20], R0 ;  /* 0x019c2000110085a7 */ /* 0x000ee4000800007f */
[----:B---3--:R-:W-:Y:S05]  /*1d9f0*/  @!P0 BRA `(.L_x_11581) ;  /* 0xfffffffc00f08947 */ /* 0x008fea000383ffff */
[----:B------:R-:W-:Y:S05]  /*1da00*/  BRA `(.L_x_11703) ;  /* 0xffffffbc003c7947 */ /* 0x000fea000383ffff */
.L_x_11585:
[----:B0-----:R0:W1:Y:S02]  /*1da10*/  SYNCS.PHASECHK.TRANS64.TRYWAIT P0, [R0+URZ+0x19c80], R10 ;  /* 0x019c800a000075a7 */ /* 0x001064000800017f */
[----:B-1----:R-:W-:Y:S05]  /*1da20*/  @!P0 NANOSLEEP.SYNCS 0x989680 ;  /* 0x009896800000895d */ /* 0x002fea0003900000 */
[----:B------:R-:W1:Y:S02]  /*1da30*/  @!P0 SYNCS.PHASECHK.TRANS64 P0, [R0+URZ+0x19c80], R10 ;  /* 0x019c800a000085a7 */ /* 0x000e64000800007f */
[----:B-1----:R-:W-:Y:S05]  /*1da40*/  @!P0 BRA `(.L_x_11585) ;  /* 0xfffffffc00f08947 */ /* 0x002fea000383ffff */
[----:B------:R-:W-:Y:S05]  /*1da50*/  BRA `(.L_x_11704) ;  /* 0xffffffc0000c7947 */ /* 0x000fea000383ffff */
.L_x_11586:
        /* <DEDUP_REMOVED lines=8> */
.L_x_11706:
[----:B------:R-:W-:Y:S05]  /*1dae0*/  BSYNC B0 ;  /* 0x0000000000007941 */ /* 0x000fea0003800000 */
.L_x_11705:
[----:B------:R-:W0:Y:S01]  /*1daf0*/  S2R R2, SR_TID.X ;  /* 0x0000000000027919 */ /* 0x000e220000002100 */
[----:B------:R-:W-:Y:S02]  /*1db00*/  IMAD.MOV.U32 R13, RZ, RZ, R25 ;  /* 0x000000ffff0d7224 */ /* 0x000fe400078e0019 */
[----:B------:R-:W-:Y:S02]  /*1db10*/  IMAD.MOV.U32 R12, RZ, RZ, RZ ;  /* 0x000000ffff0c7224 */ /* 0x000fe400078e00ff */
[----:B------:R-:W-:Y:S02]  /*1db20*/  IMAD.MOV.U32 R11, RZ, RZ, 0x1e1f ;  /* 0x00001e1fff0b7424 */ /* 0x000fe400078e00ff */
[----:B------:R-:W-:Y:S02]  /*1db30*/  IMAD.MOV.U32 R15, RZ, RZ, -0x1 ;  /* 0xffffffffff0f7424 */ /* 0x000fe400078e00ff */
[----:B------:R-:W-:Y:S02]  /*1db40*/  IMAD.MOV.U32 R3, RZ, RZ, R14 ;  /* 0x000000ffff037224 */ /* 0x000fe400078e000e */
[----:B------:R-:W-:-:S07]  /*1db50*/  IMAD.IADD R6, R17, 0x1, R6 ;  /* 0x0000000111067824 */ /* 0x000fce00078e0206 */
[----:B0-----:R-:W-:Y:S05]  /*1db60*/  WARPSYNC.COLLECTIVE R15, `(.L_x_11707) ;  /* 0x000000000f087348 */ /* 0x001fea0003c00000 */
[----:B------:R1:W2:Y:S02]  /*1db70*/  SHFL.IDX P6, R14, R13, R12, R11 ;  /* 0x0000000c0d0e7389 */ /* 0x0002a400000c000b */
[----:B012---:R-:W-:Y:S01]  /*1db80*/  ENDCOLLECTIVE ;  /* 0x000000000000791b */ /* 0x007fe20003800000 */
.L_x_11707:
[----:B------:R-:W-:Y:S02]  /*1db90*/  IMAD.MOV.U32 R13, RZ, RZ, R21 ;  /* 0x000000ffff0d7224 */ /* 0x000fe400078e0015 */
[----:B------:R-:W-:Y:S02]  /*1dba0*/  IMAD.MOV.U32 R12, RZ, RZ, 0x1 ;  /* 0x00000001ff0c7424 */ /* 0x000fe400078e00ff */
[----:B------:R-:W-:Y:S01]  /*1dbb0*/  IMAD.SHL.U32 R15, R2, 0x10, RZ ;  /* 0x00000010020f7824 */ /* 0x000fe200078e00ff */
[----:B------:R-:W-:-:S04]  /*1dbc0*/  MOV R2, R14 ;  /* 0x0000000e00027202 */ /* 0x000fc80000000f00 */
[----:B------:R-:W-:-:S04]  /*1dbd0*/  LOP3.LUT R15, R15, 0x10, RZ, 0xc0, !PT ;  /* 0x000000100f0f7812 */ /* 0x000fc800078ec0ff */
[----:B------:R-:W-:Y:S01]  /*1dbe0*/  IADD3 R2, P0, R15, R2, RZ ;  /* 0x000000020f027210 */ /* 0x000fe20007f1e0ff */
[----:B------:R-:W-:-:S04]  /*1dbf0*/  IMAD.MOV.U32 R15, RZ, RZ, -0x1 ;  /* 0xffffffffff0f7424 */ /* 0x000fc800078e00ff */
[----:B------:R-:W-:-:S08]  /*1dc00*/  IMAD.X R3, RZ, RZ, R3, P0 ;  /* 0x000000ffff037224 */ /* 0x000fd000000e0603 */
[----:B------:R-:W-:Y:S05]  /*1dc10*/  WARPSYNC.COLLECTIVE R15, `(.L_x_11708) ;  /* 0x000000000f087348 */ /* 0x000fea0003c00000 */
[----:B------:R0:W1:Y:S02]  /*1dc20*/  SHFL.IDX P6, R14, R13, R12, R11 ;  /* 0x0000000c0d0e7389 */ /* 0x00006400000c000b */
[----:B01----:R-:W-:Y:S01]  /*1dc30*/  ENDCOLLECTIVE ;  /* 0x000000000000791b */ /* 0x003fe20003800000 */
.L_x_11708:
[----:B------:R-:W-:Y:S01]  /*1dc40*/  @!PT LDS RZ, [RZ] ;  /* 0x00000000fffff984 */ /* 0x000fe20000000800 */
[----:B------:R-:W-:Y:S01]  /*1dc50*/  @!PT LDS RZ, [RZ] ;  /* 0x00000000fffff984 */ /* 0x000fe20000000800 */
[----:B------:R-:W-:Y:S01]  /*1dc60*/  @!PT LDS RZ, [RZ] ;  /* 0x00000000fffff984 */ /* 0x000fe20000000800 */
[----:B------:R0:W-:Y:S04]  /*1dc70*/  LDGSTS.E.BYPASS.LTC128B.128 [R6+0x9000], desc[UR42][R2.64], !P4 ;  /* 0x0900000002067fae */ /* 0x0001e8000e101d6a */
[----:B------:R0:W-:Y:S04]  /*1dc80*/  LDGSTS.E.BYPASS.LTC128B.128 [R6+0xa000], desc[UR42][R2.64+0x20], !P3 ;  /* 0x0a00002002067fae */ /* 0x0001e8000d901d6a */
[----:B------:R0:W-:Y:S01]  /*1dc90*/  LDGSTS.E.BYPASS.LTC128B.128 [R6+0xb000], desc[UR42][R2.64+0x40], !P2 ;  /* 0x0b00004002067fae */ /* 0x0001e2000d101d6a */
[----:B------:R-:W-:Y:S02]  /*1dca0*/  IMAD.MOV.U32 R13, RZ, RZ, R25 ;  /* 0x000000ffff0d7224 */ /* 0x000fe400078e0019 */
[----:B------:R-:W-:-:S07]  /*1dcb0*/  IMAD.MOV.U32 R21, RZ, RZ, R14 ;  /* 0x000000ffff157224 */ /* 0x000fce00078e000e */
[----:B0-----:R-:W-:Y:S05]  /*1dcc0*/  WARPSYNC.COLLECTIVE R15, `(.L_x_11709) ;  /* 0x000000000f087348 */ /* 0x001fea0003c00000 */
[----:B------:R1:W2:Y:S02]  /*1dcd0*/  SHFL.IDX P6, R14, R13, R12, R11 ;  /* 0x0000000c0d0e7389 */ /* 0x0002a400000c000b */
[----:B012---:R-:W-:Y:S01]  /*1dce0*/  ENDCOLLECTIVE ;  /* 0x000000000000791b */ /* 0x007fe20003800000 */
.L_x_11709:
[----:B------:R-:W-:Y:S01]  /*1dcf0*/  IMAD.MOV.U32 R2, RZ, RZ, R14 ;  /* 0x000000ffff027224 */ /* 0x000fe200078e000e */
[----:B------:R-:W-:Y:S06]  /*1dd00*/  BRA `(.L_x_11710) ;  /* 0xffffffc000147947 */ /* 0x000fec000383ffff */
.L_x_11591:
[----:B---3--:R3:W4:Y:S02]  /*1dd10*/  SYNCS.PHASECHK.TRANS64.TRYWAIT P0, [R0+URZ+0x19c40], R10 ;  /* 0x019c400a000075a7 */ /* 0x008724000800017f */
[----:B----4-:R-:W-:Y:S05]  /*1dd20*/  @!P0 NANOSLEEP.SYNCS 0x989680 ;  /* 0x009896800000895d */ /* 0x010fea0003900000 */
[----:B------:R-:W4:Y:S02]  /*1dd30*/  @!P0 SYNCS.PHASECHK.TRANS64 P0, [R0+URZ+0x19c40], R10 ;  /* 0x019c400a000085a7 */ /* 0x000f24000800007f */
[----:B----4-:R-:W-:Y:S05]  /*1dd40*/  @!P0 BRA `(.L_x_11591) ;  /* 0xfffffffc00f08947 */ /* 0x010fea000383ffff */
[----:B------:R-:W-:Y:S05]  /*1dd50*/  BRA `(.L_x_11711) ;  /* 0xffffffc000787947 */ /* 0x000fea000383ffff */
.L_x_11592:
        /* <DEDUP_REMOVED lines=8> */
.L_x_11713:
[----:B------:R-:W-:Y:S05]  /*1dde0*/  BSYNC B0 ;  /* 0x0000000000007941 */ /* 0x000fea0003800000 */
.L_x_11712:
        /* <DEDUP_REMOVED lines=8> */
.L_x_11714:
[----:B------:R-:W-:Y:S01]  /*1de70*/  MOV R13, R8 ;  /* 0x00000008000d7202 */ /* 0x000fe20000000f00 */
[----:B------:R-:W-:Y:S02]  /*1de80*/  IMAD.MOV.U32 R12, RZ, RZ, 0x1 ;  /* 0x00000001ff0c7424 */ /* 0x000fe400078e00ff */
[----:B------:R-:W-:-:S07]  /*1de90*/  IMAD.MOV.U32 R2, RZ, RZ, R14 ;  /* 0x000000ffff027224 */ /* 0x000fce00078e000e */
[----:B------:R-:W-:Y:S05]  /*1dea0*/  WARPSYNC.COLLECTIVE R15, `(.L_x_11715) ;  /* 0x000000000f087348 */ /* 0x000fea0003c00000 */
[----:B------:R0:W1:Y:S02]  /*1deb0*/  SHFL.IDX P6, R14, R13, R12, R11 ;  /* 0x0000000c0d0e7389 */ /* 0x00006400000c000b */
[----:B01----:R-:W-:Y:S01]  /*1dec0*/  ENDCOLLECTIVE ;  /* 0x000000000000791b */ /* 0x003fe20003800000 */
.L_x_11715:
        /* <DEDUP_REMOVED lines=13> */
.L_x_11716:
[----:B------:R-:W-:Y:S01]  /*1dfa0*/  IMAD.MOV.U32 R2, RZ, RZ, R14 ;  /* 0x000000ffff027224 */ /* 0x000fe200078e000e */
[----:B------:R-:W-:Y:S06]  /*1dfb0*/  BRA `(.L_x_11717) ;  /* 0xffffffc0007c7947 */ /* 0x000fec000383ffff */
.L_x_11597:
[----:B0-----:R0:W2:Y:S02]  /*1dfc0*/  SYNCS.PHASECHK.TRANS64.TRYWAIT P2, [R2+URZ+0x19c70], R0 ;  /* 0x019c7000020075a7 */ /* 0x0010a4000804017f */
[----:B--2---:R-:W-:Y:S05]  /*1dfd0*/  @!P2 NANOSLEEP.SYNCS 0x989680 ;  /* 0x009896800000a95d */ /* 0x004fea0003900000 */
[----:B------:R-:W2:Y:S02]  /*1dfe0*/  @!P2 SYNCS.PHASECHK.TRANS64 P2, [R2+URZ+0x19c70], R0 ;  /* 0x019c70000200a5a7 */ /* 0x000ea4000804007f */
[----:B--2---:R-:W-:Y:S05]  /*1dff0*/  @!P2 BRA `(.L_x_11597) ;  /* 0xfffffffc00f0a947 */ /* 0x004fea000383ffff */
[----:B------:R-:W-:Y:S05]  /*1e000*/  BRA `(.L_x_11718) ;  /* 0xffffffc000e87947 */ /* 0x000fea000383ffff */
.L_x_11599:
[----:B0-----:R0:W2:Y:S02]  /*1e010*/  SYNCS.PHASECHK.TRANS64.TRYWAIT P2, [R2+URZ+0x19c60], R3 ;  /* 0x019c6003020075a7 */ /* 0x0010a4000804017f */
[----:B--2---:R-:W-:Y:S05]  /*1e020*/  @!P2 NANOSLEEP.SYNCS 0x989680 ;  /* 0x009896800000a95d */ /* 0x004fea0003900000 */
[----:B------:R-:W2:Y:S02]  /*1e030*/  @!P2 SYNCS.PHASECHK.TRANS64 P2, [R2+URZ+0x19c60], R3 ;  /* 0x019c60030200a5a7 */ /* 0x000ea4000804007f */
[----:B--2---:R-:W-:Y:S05]  /*1e040*/  @!P2 BRA `(.L_x_11599) ;  /* 0xfffffffc00f0a947 */ /* 0x004fea000383ffff */
[----:B------:R-:W-:Y:S05]  /*1e050*/  BRA `(.L_x_11719) ;  /* 0xffffffc000f87947 */ /* 0x000fea000383ffff */
.L_x_11607:
[----:B--2---:R2:W3:Y:S02]  /*1e060*/  SYNCS.PHASECHK.TRANS64.TRYWAIT P1, [R0+URZ+0x19c70], R2 ;  /* 0x019c7002000075a7 */ /* 0x0044e4000802017f */
[----:B---3--:R-:W-:Y:S05]  /*1e070*/  @!P1 NANOSLEEP.SYNCS 0x989680 ;  /* 0x009896800000995d */ /* 0x008fea0003900000 */
[----:B------:R-:W3:Y:S02]  /*1e080*/  @!P1 SYNCS.PHASECHK.TRANS64 P1, [R0+URZ+0x19c70], R2 ;  /* 0x019c7002000095a7 */ /* 0x000ee4000802007f */
[----:B---3--:R-:W-:Y:S05]  /*1e090*/  @!P1 BRA `(.L_x_11607) ;  /* 0xfffffffc00f09947 */ /* 0x008fea000383ffff */
[----:B------:R-:W-:Y:S05]  /*1e0a0*/  BRA `(.L_x_11720) ;  /* 0xffffffc800987947 */ /* 0x000fea000383ffff */
.L_x_11609:
[----:B0-----:R0:W2:Y:S02]  /*1e0b0*/  SYNCS.PHASECHK.TRANS64.TRYWAIT P1, [R0+URZ+0x19c60], R2 ;  /* 0x019c6002000075a7 */ /* 0x0010a4000802017f */
[----:B--2---:R-:W-:Y:S05]  /*1e0c0*/  @!P1 NANOSLEEP.SYNCS 0x989680 ;  /* 0x009896800000995d */ /* 0x004fea0003900000 */
[----:B------:R-:W2:Y:S02]  /*1e0d0*/  @!P1 SYNCS.PHASECHK.TRANS64 P1, [R0+URZ+0x19c60], R2 ;  /* 0x019c6002000095a7 */ /* 0x000ea4000802007f */
[----:B--2---:R-:W-:Y:S05]  /*1e0e0*/  @!P1 BRA `(.L_x_11609) ;  /* 0xfffffffc00f09947 */ /* 0x004fea000383ffff */
[----:B------:R-:W-:Y:S05]  /*1e0f0*/  BRA `(.L_x_11721) ;  /* 0xffffffc800a47947 */ /* 0x000fea000383ffff */
.L_x_11614:
        /* <DEDUP_REMOVED lines=8> */
.L_x_11723:
[----:B------:R-:W-:Y:S05]  /*1e180*/  BSYNC B0 ;  /* 0x0000000000007941 */ /* 0x000fea0003800000 */
.L_x_11722:
        /* <DEDUP_REMOVED lines=9> */
.L_x_11724:
[----:B------:R-:W-:Y:S02]  /*1e220*/  ULDC UR4, c[0x0][0xc3c] ;  /* 0x00030f0000047ab9 */ /* 0x000fe40000000800 */
[----:B------:R-:W-:-:S13]  /*1e230*/  ISETP.GE.OR P1, PT, R7, UR4, !P0 ;  /* 0x0000000407007c0c */ /* 0x000fda000c726670 */
[----:B------:R-:W0:Y:S08]  /*1e240*/  @!P1 LDC.64 R2, c[0x0][0xc80] ;  /* 0x00032000ff029b82 */ /* 0x000e300000000a00 */
[----:B------:R-:W1:Y:S01]  /*1e250*/  @!P1 LDC.64 R4, c[0x0][0xc78] ;  /* 0x00031e00ff049b82 */ /* 0x000e620000000a00 */
[----:B------:R-:W-:Y:S01]  /*1e260*/  MOV R11, RZ ;  /* 0x000000ff000b7202 */ /* 0x000fe20000000f00 */
[----:B------:R-:W-:-:S02]  /*1e270*/  IMAD.MOV.U32 R8, RZ, RZ, R14 ;  /* 0x000000ffff087224 */ /* 0x000fc400078e000e */
        /* <DEDUP_REMOVED lines=8> */
[----:B------:R-:W-:Y:S01]  /*1e300*/  ISETP.GE.U32.AND P5, PT, R9, 0x10, PT ;  /* 0x000000100900780c */ /* 0x000fe20003fa6070 */
[----:B--2---:R-:W-:Y:S01]  /*1e310*/  @!P1 IMAD.MOV.U32 R5, RZ, RZ, R6 ;  /* 0x000000ffff059224 */ /* 0x004fe200078e0006 */
[----:B------:R-:W-:-:S02]  /*1e320*/  CS2R R6, SRZ ;  /* 0x0000000000067805 */ /* 0x000fc4000001ff00 */
[----:B---3--:R-:W-:Y:S01]  /*1e330*/  @!P1 IMAD.MOV.U32 R6, RZ, RZ, R2 ;  /* 0x000000ffff069224 */ /* 0x008fe200078e0002 */
[----:B------:R-:W-:-:S03]  /*1e340*/  ISETP.NE.AND P1, PT, R9, RZ, PT ;  /* 0x000000ff0900720c */ /* 0x000fc60003f25270 */
[----:B------:R-:W-:-:S04]  /*1e350*/  IMAD R2, R6, R5, RZ ;  /* 0x0000000506027224 */ /* 0x000fc800078e02ff */
[----:B------:R-:W-:-:S07]  /*1e360*/  IMAD.MOV.U32 R13, RZ, RZ, R2 ;  /* 0x000000ffff0d7224 */ /* 0x000fce00078e0002 */
[----:B------:R-:W-:Y:S05]  /*1e370*/  WARPSYNC.COLLECTIVE R15, `(.L_x_11725) ;  /* 0x000000000f087348 */ /* 0x000fea0003c00000 */
[----:B------:R0:W1:Y:S02]  /*1e380*/  SHFL.UP P6, R14, R13, R12, R11 ;  /* 0x0400000c0d0e7389 */ /* 0x00006400000c000b */
[----:B01----:R-:W-:Y:S01]  /*1e390*/  ENDCOLLECTIVE ;  /* 0x000000000000791b */ /* 0x003fe20003800000 */
.L_x_11725:
        /* <DEDUP_REMOVED lines=8> */
.L_x_11726:
        /* <DEDUP_REMOVED lines=8> */
.L_x_11727:
[----:B------:R-:W-:Y:S02]  /*1e4a0*/  IMAD.MOV.U32 R12, RZ, RZ, 0x8 ;  /* 0x00000008ff0c7424 */ /* 0x000fe400078e00ff */
[----:B------:R-:W-:-:S05]  /*1e4b0*/  IMAD.MOV.U32 R3, RZ, RZ, R14 ;  /* 0x000000ffff037224 */ /* 0x000fca00078e000e */
[----:B------:R-:W-:-:S04]  /*1e4c0*/  SEL R3, R3, RZ, P3 ;  /* 0x000000ff03037207 */ /* 0x000fc80001800000 */
[----:B------:R-:W-:-:S05]  /*1e4d0*/  IADD3 R2, R2, R3, RZ ;  /* 0x0000000302027210 */ /* 0x000fca0007ffe0ff */
[----:B------:R-:W-:-:S07]  /*1e4e0*/  IMAD.MOV.U32 R13, RZ, RZ, R2 ;  /* 0x000000ffff0d7224 */ /* 0x000fce00078e0002 */
[----:B------:R-:W-:Y:S05]  /*1e4f0*/  WARPSYNC.COLLECTIVE R15, `(.L_x_11728) ;  /* 0x000000000f087348 */ /* 0x000fea0003c00000 */
[----:B------:R0:W1:Y:S02]  /*1e500*/  SHFL.UP P6, R14, R13, R12, R11 ;  /* 0x0400000c0d0e7389 */ /* 0x00006400000c000b */
[----:B01----:R-:W-:Y:S01]  /*1e510*/  ENDCOLLECTIVE ;  /* 0x000000000000791b */ /* 0x003fe20003800000 */
.L_x_11728:
        /* <DEDUP_REMOVED lines=8> */
.L_x_11729:
[----:B------:R-:W-:Y:S01]  /*1e5a0*/  MOV R12, 0x1f ;  /* 0x0000001f000c7802 */ /* 0x000fe20000000f00 */
        /* <DEDUP_REMOVED lines=8> */
.L_x_11730:
[----:B------:R-:W-:Y:S01]  /*1e630*/  IMAD.MOV.U32 R3, RZ, RZ, R14 ;  /* 0x000000ffff037224 */ /* 0x000fe200078e000e */
[----:B------:R-:W-:Y:S06]  /*1e640*/  BRA `(.L_x_11731) ;  /* 0xffffffcc007c7947 */ /* 0x000fec000383ffff */
.L_x_11617:
        /* <DEDUP_REMOVED lines=8> */
.L_x_11733:
[----:B------:R-:W-:Y:S05]  /*1e6d0*/  BSYNC B0 ;  /* 0x0000000000007941 */ /* 0x000fea0003800000 */
.L_x_11732:
[----:B------:R-:W-:Y:S01]  /*1e6e0*/  IMAD.MOV.U32 R3, RZ, RZ, R14 ;  /* 0x000000ffff037224 */ /* 0x000fe200078e000e */
[----:B------:R-:W-:Y:S01]  /*1e6f0*/  MOV R12, 0x2 ;  /* 0x00000002000c7802 */ /* 0x000fe20000000f00 */
[----:B------:R-:W-:Y:S02]  /*1e700*/  IMAD.MOV.U32 R11, RZ, RZ, RZ ;  /* 0x000000ffff0b7224 */ /* 0x000fe400078e00ff */
[----:B------:R-:W-:Y:S01]  /*1e710*/  IMAD.MOV.U32 R15, RZ, RZ, -0x1 ;  /* 0xffffffffff0f7424 */ /* 0x000fe200078e00ff */
[----:B------:R-:W-:-:S05]  /*1e720*/  SEL R3, R3, RZ, P1 ;  /* 0x000000ff03037207 */ /* 0x000fca0000800000 */
[----:B------:R-:W-:-:S04]  /*1e730*/  IMAD.IADD R2, R2, 0x1, R3 ;  /* 0x0000000102027824 */ /* 0x000fc800078e0203 */
[----:B------:R-:W-:-:S07]  /*1e740*/  IMAD.MOV.U32 R13, RZ, RZ, R2 ;  /* 0x000000ffff0d7224 */ /* 0x000fce00078e0002 */
[----:B------:R-:W-:Y:S05]  /*1e750*/  WARPSYNC.COLLECTIVE R15, `(.L_x_11734) ;  /* 0x000000000f087348 */ /* 0x000fea0003c00000 */
[----:B------:R0:W1:Y:S02]  /*1e760*/  SHFL.UP P6, R14, R13, R12, R11 ;  /* 0x0400000c0d0e7389 */ /* 0x00006400000c000b */
[----:B01----:R-:W-:Y:S01]  /*1e770*/  ENDCOLLECTIVE ;  /* 0x000000000000791b */ /* 0x003fe20003800000 */
.L_x_11734:
        /* <DEDUP_REMOVED lines=8> */
.L_x_11735:
[----:B------:R-:W-:Y:S01]  /*1e800*/  MOV R12, 0x8 ;  /* 0x00000008000c7802 */ /* 0x000fe20000000f00 */
[----:B------:R-:W-:-:S05]  /*1e810*/  IMAD.MOV.U32 R3, RZ, RZ, R14 ;  /* 0x000000ffff037224 */ /* 0x000fca00078e000e */
[----:B------:R-:W-:-:S05]  /*1e820*/  SEL R3, R3, RZ, P3 ;  /* 0x000000ff03037207 */ /* 0x000fca0001800000 */
[----:B------:R-:W-:-:S04]  /*1e830*/  IMAD.IADD R2, R2, 0x1, R3 ;  /* 0x0000000102027824 */ /* 0x000fc800078e0203 */
[----:B------:R-:W-:-:S07]  /*1e840*/  IMAD.MOV.U32 R13, RZ, RZ, R2 ;  /* 0x000000ffff0d7224 */ /* 0x000fce00078e0002 */
[----:B------:R-:W-:Y:S05]  /*1e850*/  WARPSYNC.COLLECTIVE R15, `(.L_x_11736) ;  /* 0x000000000f087348 */ /* 0x000fea0003c00000 */
[----:B------:R0:W1:Y:S02]  /*1e860*/  SHFL.UP P6, R14, R13, R12, R11 ;  /* 0x0400000c0d0e7389 */ /* 0x00006400000c000b */
[----:B01----:R-:W-:Y:S01]  /*1e870*/  ENDCOLLECTIVE ;  /* 0x000000000000791b */ /* 0x003fe20003800000 */
.L_x_11736:
        /* <DEDUP_REMOVED lines=8> */
.L_x_11737:
        /* <DEDUP_REMOVED lines=9> */
.L_x_11738:
[----:B------:R-:W-:Y:S01]  /*1e990*/  MOV R3, R14 ;  /* 0x0000000e00037202 */ /* 0x000fe20000000f00 */
[----:B------:R-:W-:Y:S06]  /*1e9a0*/  BRA `(.L_x_11739) ;  /* 0xffffffcc00487947 */ /* 0x000fec000383ffff */
.L_x_11619:
[----:B------:R-:W-:Y:S01]  /*1e9b0*/  BSSY B0, `(.L_x_11740) ;  /* 0x0000006000007945 */ /* 0x000fe20003800000 */
[----:B------:R-:W-:Y:S01]  /*1e9c0*/  PLOP3.LUT P6, PT, P6, PT, PT, 0x8, 0x0 ;  /* 0x000000000000781c */ /* 0x000fe200037ce170 */
[----:B------:R-:W-:-:S12]  /*1e9d0*/  IMAD.MOV.U32 R15, RZ, RZ, -0x1 ;  /* 0xffffffffff0f7424 */ /* 0x000fd800078e00ff */
[----:B0-----:R-:W-:Y:S05]  /*1e9e0*/  WARPSYNC.COLLECTIVE R15, `(.L_x_11741) ;  /* 0x000000000f087348 */ /* 0x001fea0003c00000 */
[----:B------:R-:W-:Y:S01]  /*1e9f0*/  VOTE.ANY R14, PT, P6 ;  /* 0x00000000000e7806 */ /* 0x000fe200030e0100 */
[----:B0-----:R-:W-:Y:S06]  /*1ea00*/  ENDCOLLECTIVE ;  /* 0x000000000000791b */ /* 0x001fec0003800000 */
.L_x_11741:
[----:B------:R-:W-:Y:S05]  /*1ea10*/  BSYNC B0 ;  /* 0x0000000000007941 */ /* 0x000fea0003800000 */
.L_x_11740:
[----:B------:R-:W-:Y:S02]  /*1ea20*/  IMAD.MOV.U32 R3, RZ, RZ, R14 ;  /* 0x000000ffff037224 */ /* 0x000fe400078e000e */
[----:B------:R-:W-:Y:S02]  /*1ea30*/  IMAD.MOV.U32 R13, RZ, RZ, R5 ;  /* 0x000000ffff0d7224 */ /* 0x000fe400078e0005 */
[----:B------:R-:W0:Y:S01]  /*1ea40*/  POPC R4, R3 ;  /* 0x0000000300047309 */ /* 0x000e220000000000 */
[----:B------:R-:W-:Y:S02]  /*1ea50*/  IMAD.MOV.U32 R11, RZ, RZ, 0x1f ;  /* 0x0000001fff0b7424 */ /* 0x000fe400078e00ff */
[----:B------:R-:W-:Y:S02]  /*1ea60*/  IMAD.MOV.U32 R15, RZ, RZ, -0x1 ;  /* 0xffffffffff0f7424 */ /* 0x000fe400078e00ff */
[----:B0-----:R-:W-:-:S07]  /*1ea70*/  IMAD.MOV.U32 R12, RZ, RZ, R4 ;  /* 0x000000ffff0c7224 */ /* 0x001fce00078e0004 */
[----:B------:R-:W-:Y:S05]  /*1ea80*/  WARPSYNC.COLLECTIVE R15, `(.L_x_11742) ;  /* 0x000000000f087348 */ /* 0x000fea0003c00000 */
[----:B------:R0:W1:Y:S02]  /*1ea90*/  SHFL.IDX P6, R14, R13, R12, R11 ;  /* 0x0000000c0d0e7389 */ /* 0x00006400000c000b */
[----:B01----:R-:W-:Y:S01]  /*1eaa0*/  ENDCOLLECTIVE ;  /* 0x000000000000791b */ /* 0x003fe20003800000 */
.L_x_11742:
[----:B------:R-:W-:Y:S02]  /*1eab0*/  IMAD.MOV.U32 R13, RZ, RZ, R6 ;  /* 0x000000ffff0d7224 */ /* 0x000fe400078e0006 */
[----:B------:R-:W-:-:S07]  /*1eac0*/  IMAD.MOV.U32 R5, RZ, RZ, R14 ;  /* 0x000000ffff057224 */ /* 0x000fce00078e000e */
[----:B------:R-:W-:Y:S05]  /*1ead0*/  WARPSYNC.COLLECTIVE R15, `(.L_x_11743) ;  /* 0x000000000f087348 */ /* 0x000fea0003c00000 */
[----:B------:R0:W1:Y:S02]  /*1eae0*/  SHFL.IDX P6, R14, R13, R12, R11 ;  /* 0x0000000c0d0e7389 */ /* 0x00006400000c000b */
[----:B01----:R-:W-:Y:S01]  /*1eaf0*/  ENDCOLLECTIVE ;  /* 0x000000000000791b */ /* 0x003fe20003800000 */
.L_x_11743:
[----:B------:R-:W-:Y:S01]  /*1eb00*/  IMAD.MOV.U32 R6, RZ, RZ, R14 ;  /* 0x000000ffff067224 */ /* 0x000fe200078e000e */
[----:B------:R-:W-:Y:S06]  /*1eb10*/  BRA `(.L_x_11744) ;  /* 0xffffffcc00287947 */ /* 0x000fec000383ffff */
.L_x_11621:
[----:B------:R-:W-:Y:S01]  /*1eb20*/  BSSY B0, `(.L_x_11745) ;  /* 0x0000007000007945 */ /* 0x000fe20003800000 */
[----:B------:R-:W-:Y:S01]  /*1eb30*/  MOV R13, R2 ;  /* 0x00000002000d7202 */ /* 0x000fe20000000f00 */
[----:B------:R-:W-:Y:S02]  /*1eb40*/  IMAD.MOV.U32 R11, RZ, RZ, 0x1f ;  /* 0x0000001fff0b7424 */ /* 0x000fe400078e00ff */
[----:B------:R-:W-:-:S07]  /*1eb50*/  IMAD.MOV.U32 R15, RZ, RZ, -0x1 ;  /* 0xffffffffff0f7424 */ /* 0x000fce00078e00ff */
[----:B0123--:R-:W-:Y:S05]  /*1eb60*/  WARPSYNC.COLLECTIVE R15, `(.L_x_11746) ;  /* 0x000000000f087348 */ /* 0x00ffea0003c00000 */
[----:B------:R4:W0:Y:S02]  /*1eb70*/  SHFL.IDX P6, R14, R13, R12, R11 ;  /* 0x0000000c0d0e7389 */ /* 0x00082400000c000b */
[----:B01234-:R-:W-:Y:S01]  /*1eb80*/  ENDCOLLECTIVE ;  /* 0x000000000000791b */ /* 0x01ffe20003800000 */
.L_x_11746:
[----:B------:R-:W-:Y:S05]  /*1eb90*/  BSYNC B0 ;  /* 0x0000000000007941 */ /* 0x000fea0003800000 */
.L_x_11745:
[----:B------:R-:W-:Y:S01]  /*1eba0*/  IMAD.MOV.U32 R2, RZ, RZ, R14 ;  /* 0x000000ffff027224 */ /* 0x000fe200078e000e */
[----:B------:R-:W-:Y:S06]  /*1ebb0*/  BRA `(.L_x_11747) ;  /* 0xffffffcc00187947 */ /* 0x000fec000383ffff */
.L_x_11625:
[----:B0-----:R0:W1:Y:S02]  /*1ebc0*/  SYNCS.PHASECHK.TRANS64.TRYWAIT P0, [R5+URZ+0x19c20], R0 ;  /* 0x019c2000050075a7 */ /* 0x001064000800017f */
[----:B-1----:R-:W-:Y:S05]  /*1ebd0*/  @!P0 NANOSLEEP.SYNCS 0x989680 ;  /* 0x009896800000895d */ /* 0x002fea0003900000 */
[----:B------:R-:W1:Y:S02]  /*1ebe0*/  @!P0 SYNCS.PHASECHK.TRANS64 P0, [R5+URZ+0x19c20], R0 ;  /* 0x019c2000050085a7 */ /* 0x000e64000800007f */
[----:B-1----:R-:W-:Y:S05]  /*1ebf0*/  @!P0 BRA `(.L_x_11625) ;  /* 0xfffffffc00f08947 */ /* 0x002fea000383ffff */
[----:B------:R-:W-:Y:S05]  /*1ec00*/  BRA `(.L_x_11748) ;  /* 0xffffffd0007c7947 */ /* 0x000fea000383ffff */
.L_x_11626:
        /* <DEDUP_REMOVED lines=11> */
.L_x_11750:
[----:B------:R-:W-:Y:S05]  /*1ecc0*/  BSYNC B0 ;  /* 0x0000000000007941 */ /* 0x000fea0003800000 */
.L_x_11749:
[----:B------:R-:W-:Y:S05]  /*1ecd0*/  BRA `(.L_x_11751) ;  /* 0xffffffd000647947 */ /* 0x000fea000383ffff */
.L_x_11627:
[----:B------:R-:W-:Y:S01]  /*1ece0*/  BSSY B0, `(.L_x_11752) ;  /* 0x0000006000007945 */ /* 0x000fe20003800000 */
[----:B------:R-:W-:-:S07]  /*1ecf0*/  IMAD.MOV.U32 R15, RZ, RZ, -0x1 ;  /* 0xffffffffff0f7424 */ /* 0x000fce00078e00ff */
[----:B0-----:R-:W-:Y:S05]  /*1ed00*/  WARPSYNC.COLLECTIVE R15, `(.L_x_11753) ;  /* 0x000000000f0c7348 */ /* 0x001fea0003c00000 */
[----:B------:R-:W-:Y:S02]  /*1ed10*/  ELECT P6, UR62, PT ;  /* 0x00000000003e782f */ /* 0x000fe400038c0000 */
[----:B------:R-:W-:Y:S01]  /*1ed20*/  MOV R14, UR62 ;  /* 0x0000003e000e7c02 */ /* 0x000fe20008000f00 */
[----:B0-----:R-:W-:Y:S10]  /*1ed30*/  ENDCOLLECTIVE ;  /* 0x000000000000791b */ /* 0x001ff40003800000 */
.L_x_11753:
[----:B------:R-:W-:Y:S05]  /*1ed40*/  BSYNC B0 ;  /* 0x0000000000007941 */ /* 0x000fea0003800000 */
.L_x_11752:
[----:B------:R-:W-:Y:S05]  /*1ed50*/  BRA `(.L_x_11754) ;  /* 0xffffffd000587947 */ /* 0x000fea000383ffff */
.L_x_11629:
[----:B0-----:R0:W1:Y:S02]  /*1ed60*/  SYNCS.PHASECHK.TRANS64.TRYWAIT P1, [R3+URZ+0x19c40], R2 ;  /* 0x019c4002030075a7 */ /* 0x001064000802017f */
[----:B-1----:R-:W-:Y:S05]  /*1ed70*/  @!P1 NANOSLEEP.SYNCS 0x989680 ;  /* 0x009896800000995d */ /* 0x002fea0003900000 */
[----:B------:R-:W1:Y:S02]  /*1ed80*/  @!P1 SYNCS.PHASECHK.TRANS64 P1, [R3+URZ+0x19c40], R2 ;  /* 0x019c4002030095a7 */ /* 0x000e64000802007f */
[----:B-1----:R-:W-:Y:S05]  /*1ed90*/  @!P1 BRA `(.L_x_11629) ;  /* 0xfffffffc00f09947 */ /* 0x002fea000383ffff */
[----:B------:R-:W-:Y:S05]  /*1eda0*/  BRA `(.L_x_11755) ;  /* 0xffffffd000787947 */ /* 0x000fea000383ffff */
.L_x_11631:
[----:B-1----:R1:W2:Y:S02]  /*1edb0*/  SYNCS.PHASECHK.TRANS64.TRYWAIT P1, [R19+URZ+0x19c40], R0 ;  /* 0x019c4000130075a7 */ /* 0x0022a4000802017f */
[----:B--2---:R-:W-:Y:S05]  /*1edc0*/  @!P1 NANOSLEEP.SYNCS 0x989680 ;  /* 0x009896800000995d */ /* 0x004fea0003900000 */
[----:B------:R-:W2:Y:S02]  /*1edd0*/  @!P1 SYNCS.PHASECHK.TRANS64 P1, [R19+URZ+0x19c40], R0 ;  /* 0x019c4000130095a7 */ /* 0x000ea4000802007f */
[----:B--2---:R-:W-:Y:S05]  /*1ede0*/  @!P1 BRA `(.L_x_11631) ;  /* 0xfffffffc00f09947 */ /* 0x004fea000383ffff */
[----:B------:R-:W-:Y:S05]  /*1edf0*/  BRA `(.L_x_11756) ;  /* 0xffffffd000847947 */ /* 0x000fea000383ffff */
.L_x_11633:
[----:B--2---:R2:W3:Y:S02]  /*1ee00*/  SYNCS.PHASECHK.TRANS64.TRYWAIT P1, [R3+URZ+0x19c60], R2 ;  /* 0x019c6002030075a7 */ /* 0x0044e4000802017f */
[----:B---3--:R-:W-:Y:S05]  /*1ee10*/  @!P1 NANOSLEEP.SYNCS 0x989680 ;  /* 0x009896800000995d */ /* 0x008fea0003900000 */
[----:B------:R-:W3:Y:S02]  /*1ee20*/  @!P1 SYNCS.PHASECHK.TRANS64 P1, [R3+URZ+0x19c60], R2 ;  /* 0x019c6002030095a7 */ /* 0x000ee4000802007f */
[----:B---3--:R-:W-:Y:S05]  /*1ee30*/  @!P1 BRA `(.L_x_11633) ;  /* 0xfffffffc00f09947 */ /* 0x008fea000383ffff */
[----:B------:R-:W-:Y:S05]  /*1ee40*/  BRA `(.L_x_11757) ;  /* 0xffffffd000807947 */ /* 0x000fea000383ffff */
.L_x_11635:
[----:B---3--:R3:W4:Y:S02]  /*1ee50*/  SYNCS.PHASECHK.TRANS64.TRYWAIT P1, [R19+URZ+0x19c60], R0 ;  /* 0x019c6000130075a7 */ /* 0x008724000802017f */
[----:B----4-:R-:W-:Y:S05]  /*1ee60*/  @!P1 NANOSLEEP.SYNCS 0x989680 ;  /* 0x009896800000995d */ /* 0x010fea0003900000 */
[----:B------:R-:W4:Y:S02]  /*1ee70*/  @!P1 SYNCS.PHASECHK.TRANS64 P1, [R19+URZ+0x19c60], R0 ;  /* 0x019c6000130095a7 */ /* 0x000f24000802007f */
[----:B----4-:R-:W-:Y:S05]  /*1ee80*/  @!P1 BRA `(.L_x_11635) ;  /* 0xfffffffc00f09947 */ /* 0x010fea000383ffff */
[----:B------:R-:W-:Y:S05]  /*1ee90*/  BRA `(.L_x_11758) ;  /* 0xffffffd0007c7947 */ /* 0x000fea000383ffff */
.L_x_11637:
[----:B----4-:R4:W0:Y:S02]  /*1eea0*/  SYNCS.PHASECHK.TRANS64.TRYWAIT P1, [R3+URZ+0x19c80], R2 ;  /* 0x019c8002030075a7 */ /* 0x010824000802017f */
[----:B0-----:R-:W-:Y:S05]  /*1eeb0*/  @!P1 NANOSLEEP.SYNCS 0x989680 ;  /* 0x009896800000995d */ /* 0x001fea0003900000 */
[----:B------:R-:W0:Y:S02]  /*1eec0*/  @!P1 SYNCS.PHASECHK.TRANS64 P1, [R3+URZ+0x19c80], R2 ;  /* 0x019c8002030095a7 */ /* 0x000e24000802007f */
[----:B0-----:R-:W-:Y:S05]  /*1eed0*/  @!P1 BRA `(.L_x_11637) ;  /* 0xfffffffc00f09947 */ /* 0x001fea000383ffff */
[----:B------:R-:W-:Y:S05]  /*1eee0*/  BRA `(.L_x_11759) ;  /* 0xffffffd000787947 */ /* 0x000fea000383ffff */
.L_x_11760:
        /* <DEDUP_REMOVED lines=9> */
.L_x_16295:


//--------------------- .text._ZN7cutlass13device_kernelIN5flash11enable_sm90INS1_16FlashAttnFwdSm90INS1_25CollectiveMainloopFwdSm90ILi2EN4cute5tupleIJNS5_1CILi1EEES8_S8_EEENS6_IJNS7_ILi192EEENS7_ILi128EEENS7_ILi96EEEEEELi96ENS_12float_e4m3_tEfNS_4arch4Sm90ELb0ELb1ELb1ELb0ELb1ELb0ELb0ELb1ELb1ELb1ELb1ELb0EEENS1_21CollectiveEpilogueFwdINS6_IJSA_SC_SB_EEES9_NS_10bfloat16_tESG_Li384ELb0ELb1ELb1ELb1EEENS1_19SingleTileSchedulerILb0ELb1ELb1ELi192EEEEEEEEEvNT_6ParamsE --------------------------
	.section	.text._ZN7cutlass13device_kernelIN5flash11enable_sm90INS1_16FlashAttnFwdSm90INS1_25CollectiveMainloopFwdSm90ILi2EN4cute5tupleIJNS5_1CILi1EEES8_S8_EEENS6_IJNS7_ILi192EEENS7_ILi128EEENS7_ILi96EEEEEELi96ENS_12float_e4m3_tEfNS_4arch4Sm90ELb0ELb1ELb1ELb0ELb1ELb0ELb0ELb1ELb1ELb1ELb1ELb0EEENS1_21CollectiveEpilogueFwdINS6_IJSA_SC_SB_EEES9_NS_10bfloat16_tESG_Li384ELb0ELb1ELb1ELb1EEENS1_19SingleTileSchedulerILb0ELb1ELb1ELi192EEEEEEEEEvNT_6ParamsE,"ax",@progbits
	.align	128
.text._ZN7cutlass13device_kernelIN5flash11enable_sm90INS1_16FlashAttnFwdSm90INS1_25CollectiveMainloopFwdSm90ILi2EN4cute5tupleIJNS5_1CILi1EEES8_S8_EEENS6_IJNS7_ILi192EEENS7_ILi128EEENS7_ILi96EEEEEELi96ENS_12float_e4m3_tEfNS_4arch4Sm90ELb0ELb1ELb1ELb0ELb1ELb0ELb0ELb1ELb1ELb1ELb1ELb0EEENS1_21CollectiveEpilogueFwdINS6_IJSA_SC_SB_EEES9_NS_10bfloat16_tESG_Li384ELb0ELb1ELb1ELb1EEENS1_19SingleTileSchedulerILb0ELb1ELb1ELi192EEEEEEEEEvNT_6ParamsE:
        .type           _ZN7cutlass13device_kernelIN5flash11enable_sm90INS1_16FlashAttnFwdSm90INS1_25CollectiveMainloopFwdSm90ILi2EN4cute5tupleIJNS5_1CILi1EEES8_S8_EEENS6_IJNS7_ILi192EEENS7_ILi128EEENS7_ILi96EEEEEELi96ENS_12float_e4m3_tEfNS_4arch4Sm90ELb0ELb1ELb1ELb0ELb1ELb0ELb0ELb1ELb1ELb1ELb1ELb0EEENS1_21CollectiveEpilogueFwdINS6_IJSA_SC_SB_EEES9_NS_10bfloat16_tESG_Li384ELb0ELb1ELb1ELb1EEENS1_19SingleTileSchedulerILb0ELb1ELb1ELi192EEEEEEEEEvNT_6ParamsE,@function
        .size           _ZN7cutlass13device_kernelIN5flash11enable_sm90INS1_16FlashAttnFwdSm90INS1_25CollectiveMainloopFwdSm90ILi2EN4cute5tupleIJNS5_1CILi1EEES8_S8_EEENS6_IJNS7_ILi192EEENS7_ILi128EEENS7_ILi96EEEEEELi96ENS_12float_e4m3_tEfNS_4arch4Sm90ELb0ELb1ELb1ELb0ELb1ELb0ELb0ELb1ELb1ELb1ELb1ELb0EEENS1_21CollectiveEpilogueFwdINS6_IJSA_SC_SB_EEES9_NS_10bfloat16_tESG_Li384ELb0ELb1ELb1ELb1EEENS1_19SingleTileSchedulerILb0ELb1ELb1ELi192EEEEEEEEEvNT_6ParamsE,(.L_x_16296 - _ZN7cutlass13device_kernelIN5flash11enable_sm90INS1_16FlashAttnFwdSm90INS1_25CollectiveMainloopFwdSm90ILi2EN4cute5tupleIJNS5_1CILi1EEES8_S8_EEENS6_IJNS7_ILi192EEENS7_ILi128EEENS7_ILi96EEEEEELi96ENS_12float_e4m3_tEfNS_4arch4Sm90ELb0ELb1ELb1ELb0ELb1ELb0ELb0ELb1ELb1ELb1ELb1ELb0EEENS1_21CollectiveEpilogueFwdINS6_IJSA_SC_SB_EEES9_NS_10bfloat16_tESG_Li384ELb0ELb1ELb1ELb1EEENS1_19SingleTileSchedulerILb0ELb1ELb1ELi192EEEEEEEEEvNT_6ParamsE)
        .other          _ZN7cutlass13device_kernelIN5flash11enable_sm90INS1_16FlashAttnFwdSm90INS1_25CollectiveMainloopFwdSm90ILi2EN4cute5tupleIJNS5_1CILi1EEES8_S8_EEENS6_IJNS7_ILi192EEENS7_ILi128EEENS7_ILi96EEEEEELi96ENS_12float_e4m3_tEfNS_4arch4Sm90ELb0ELb1ELb1ELb0ELb1ELb0ELb0ELb1ELb1ELb1ELb1ELb0EEENS1_21CollectiveEpilogueFwdINS6_IJSA_SC_SB_EEES9_NS_10bfloat16_tESG_Li384ELb0ELb1ELb1ELb1EEENS1_19SingleTileSchedulerILb0ELb1ELb1ELi192EEEEEEEEEvNT_6ParamsE,@"STO_CUDA_ENTRY STV_DEFAULT"
_ZN7cutlass13device_kernelIN5flash11enable_sm90INS1_16FlashAttnFwdSm90INS1_25CollectiveMainloopFwdSm90ILi2EN4cute5tupleIJNS5_1CILi1EEES8_S8_EEENS6_IJNS7_ILi192EEENS7_ILi128EEENS7_ILi96EEEEEELi96ENS_12float_e4m3_tEfNS_4arch4Sm90ELb0ELb1ELb1ELb0ELb1ELb0ELb0ELb1ELb1ELb1ELb1ELb0EEENS1_21CollectiveEpilogueFwdINS6_IJSA_SC_SB_EEES9_NS_10bfloat16_tESG_Li384ELb0ELb1ELb1ELb1EEENS1_19SingleTileSchedulerILb0ELb1ELb1ELi192EEEEEEEEEvNT_6ParamsE:
        /* <DEDUP_REMOVED lines=45> */
.L_x_11761:
        /* <DEDUP_REMOVED lines=22> */
.L_x_11762:
        /* <DEDUP_REMOVED lines=18> */
.L_x_11763:
        /* <DEDUP_REMOVED lines=22> */
.L_x_11764:
        /* <DEDUP_REMOVED lines=23> */
.L_x_11765:
        /* <DEDUP_REMOVED lines=9> */
.L_x_11768:
        /* <DEDUP_REMOVED lines=32> */
[----:B-1----:R-:W-:-:S04]  /*0ab0*/  UIMAD UR46, UR46, 0xc0, URZ ;  /* 0x000000c02e2e78a4 */ /* 0x002fc8000f8e023f */
        /* <DEDUP_REMOVED lines=26> */
.L_x_11771:
[----:B------:R-:W-:-:S11]  /*0c60*/  UISETP.NE.AND UP0, UPT, UR5, 0x1, UPT ;  /* 0x000000010500788c */ /* 0x000fd6000bf05270 */
[----:B------:R-:W-:Y:S02]  /*0c70*/  @UP0 ULDC.64 UR10, c[0x0][0x9e8] ;  /* 0x00027a00000a0ab9 */ /* 0x000fe40000000a00 */
[----:B------:R-:W-:-:S04]  /*0c80*/  UIMAD.WIDE.U32 UR8, UR4, UR10, URZ ;  /* 0x0000000a040872a5 */ /* 0x000fc8000f8e003f */
[----:B------:R-:W-:-:S12]  /*0c90*/  @UP0 USHF.R.U32.HI UR4, URZ, UR11, UR9 ;  /* 0x0000000b3f040299 */ /* 0x000fd80008011609 */
.L_x_11772:
[----:B------:R-:W-:-:S06]  /*0ca0*/  UIMAD UR4, UR4, UR5, UR5 ;  /* 0x00000005040472a4 */ /* 0x000fcc000f8e0205 */
[----:B------:R-:W-:-:S07]  /*0cb0*/  VIMNMX R0, R0, UR4, PT ;  /* 0x0000000400007c48 */ /* 0x000fce000bfe0100 */
.L_x_11770:
[----:B------:R-:W-:Y:S01]  /*0cc0*/  UISETP.NE.AND UP0, UPT, UR42, URZ, UPT ;  /* 0x0000003f2a00728c */ /* 0x000fe2000bf05270 */
[CC--:B------:R-:W-:Y:S01]  /*0cd0*/  IMAD R19, R17.reuse, R4.reuse, -R2 ;  /* 0x0000000411137224 */ /* 0x0c0fe200078e0a02 */
        /* <DEDUP_REMOVED lines=31> */
.L_x_11774:
[----:B------:R-:W-:-:S11]  /*0ed0*/  UISETP.NE.AND UP0, UPT, UR5, 0x1, UPT ;  /* 0x000000010500788c */ /* 0x000fd6000bf05270 */
[----:B------:R-:W-:Y:S02]  /*0ee0*/  @UP0 ULDC.64 UR10, c[0x0][0x9e8] ;  /* 0x00027a00000a0ab9 */ /* 0x000fe40000000a00 */
[----:B------:R-:W-:-:S04]  /*0ef0*/  UIMAD.WIDE.U32 UR8, UR4, UR10, URZ ;  /* 0x0000000a040872a5 */ /* 0x000fc8000f8e003f */
[----:B------:R-:W-:-:S12]  /*0f00*/  @UP0 USHF.R.U32.HI UR4, URZ, UR11, UR9 ;  /* 0x0000000b3f040299 */ /* 0x000fd80008011609 */
.L_x_11775:
[----:B------:R-:W-:-:S04]  /*0f10*/  UIMAD UR4, UR4, UR5, URZ ;  /* 0x00000005040472a4 */ /* 0x000fc8000f8e023f */
[----:B------:R-:W-:-:S04]  /*0f20*/  UISETP.LT.AND UP0, UPT, UR7, UR4, UPT ;  /* 0x000000040700728c */ /* 0x000fc8000bf01270 */
[----:B------:R-:W-:-:S12]  /*0f30*/  USEL UR7, UR7, UR4, !UP0 ;  /* 0x0000000407077287 */ /* 0x000fd8000c000000 */
.L_x_11773:
        /* <DEDUP_REMOVED lines=47> */
.L_x_11776:
[----:B------:R-:W-:Y:S02]  /*1230*/  UIMAD UR43, UR43, UR4, UR9 ;  /* 0x000000042b2b72a4 */ /* 0x000fe4000f8e0209 */
[----:B------:R-:W-:Y:S01]  /*1240*/  IMAD.U32 R3, RZ, RZ, UR4 ;  /* 0x00000004ff037e24 */ /* 0x000fe2000f8e00ff */
[----:B------:R-:W-:Y:S02]  /*1250*/  PLOP3.LUT P0, PT, PT, PT, PT, 0x80, 0x0 ;  /* 0x000000000000781c */ /* 0x000fe40003f0f070 */
[----:B------:R-:W-:Y:S01]  /*1260*/  CS2R R14, SRZ ;  /* 0x00000000000e7805 */ /* 0x000fe2000001ff00 */
[----:B------:R-:W-:Y:S01]  /*1270*/  IMAD.MOV.U32 R0, RZ, RZ, RZ ;  /* 0x000000ffff007224 */ /* 0x000fe200078e00ff */
[----:B------:R-:W-:Y:S02]  /*1280*/  CS2R R94, SRZ ;  /* 0x00000000005e7805 */ /* 0x000fe4000001ff00 */
[----:B------:R-:W-:Y:S02]  /*1290*/  VIADDMNMX R18, R3, UR43, R18, PT ;  /* 0x0000002b03127c46 */ /* 0x000fe4000b800112 */
[----:B------:R-:W-:-:S02]  /*12a0*/  CS2R R2, SRZ ;  /* 0x0000000000027805 */ /* 0x000fc4000001ff00 */
[----:B------:R-:W-:Y:S01]  /*12b0*/  CS2R R90, SRZ ;  /* 0x00000000005a7805 */ /* 0x000fe2000001ff00 */
[----:B------:R-:W-:Y:S01]  /*12c0*/  IMAD.MOV.U32 R93, RZ, RZ, RZ ;  /* 0x000000ffff5d7224 */ /* 0x000fe200078e00ff */
[----:B------:R-:W-:Y:S02]  /*12d0*/  ISETP.GT.AND P1, PT, R18, UR43, PT ;  /* 0x0000002b12007c0c */ /* 0x000fe4000bf24270 */
        /* <DEDUP_REMOVED lines=59> */
.L_x_11778:
        /* <DEDUP_REMOVED lines=48> */
.L_x_11923:
[----:B------:R-:W-:-:S06]  /*1990*/  ULOP3.LUT UR4, UR38, 0x1, URZ, 0xfc, !UPT ;  /* 0x0000000126047892 */ /* 0x000fcc000f8efc3f */
[----:B------:R-:W-:-:S05]  /*19a0*/  IMAD.U32 R2, RZ, RZ, UR4 ;  /* 0x00000004ff027e24 */ /* 0x000fca000f8e00ff */
[----:B------:R-:W-:-:S13]  /*19b0*/  ISETP.NE.AND P0, PT, R2, 0x3, PT ;  /* 0x000000030200780c */ /* 0x000fda0003f05270 */
[----:B------:R-:W-:Y:S05]  /*19c0*/  @!P0 BRA `(.L_x_11780) ;  /* 0x0000000000048947 */ /* 0x000fea0003800000 */
[----:B------:R-:W-:Y:S01]  /*19d0*/  BPT.TRAP 0x1 ;  /* 0x000000040000795c */ /* 0x000fe20000300000 */
.L_x_11780:
[----:B------:R1:W2:Y:S01]  /*19e0*/  SYNCS.PHASECHK.TRANS64.TRYWAIT P1, [UR44+0x17030], R8 ;  /* 0x01703008ff0075a7 */ /* 0x0002a2000802016c */
[----:B------:R-:W-:Y:S05]  /*19f0*/  @!P0 BRA `(.L_x_11781) ;  /* 0x0000000000048947 */ /* 0x000fea0003800000 */
[----:B------:R-:W-:Y:S01]  /*1a00*/  BPT.TRAP 0x1 ;  /* 0x000000040000795c */ /* 0x000fe20000300000 */
.L_x_11781:
[----:B------:R-:W-:-:S05]  /*1a10*/  IMAD.U32 R6, RZ, RZ, UR48 ;  /* 0x00000030ff067e24 */ /* 0x000fca000f8e00ff */
[----:B------:R-:W-:Y:S01]  /*1a20*/  LOP3.LUT R6, R6, 0x10000, RZ, 0xfc, !PT ;  /* 0x0001000006067812 */ /* 0x000fe200078efcff */
[----:B--2---:R-:W-:Y:S06]  /*1a30*/  @P1 BRA `(.L_x_11782) ;  /* 0x0000000000081947 */ /* 0x004fec0003800000 */
[----:B------:R-:W2:Y:S02]  /*1a40*/  SYNCS.PHASECHK.TRANS64.TRYWAIT P1, [UR44+0x17030], R8 ;  /* 0x01703008ff0075a7 */ /* 0x000ea4000802016c */
[----:B--2---:R-:W-:Y:S05]  /*1a50*/  @!P1 BRA `(.L_x_11783) ;  /* 0x0000013800709947 */ /* 0x004fea0003800000 */
.L_x_11782:
[----:B------:R-:W-:Y:S05]  /*1a60*/  WARPSYNC.ALL ;  /* 0x0000000000007948 */ /* 0x000fea0003800000 */
[----:B------:R-:W-:Y:S01]  /*1a70*/  IMAD.MOV.U32 R7, RZ, RZ, -0x3ffffff0 ;  /* 0xc0000010ff077424 */ /* 0x000fe200078e00ff */
[----:B------:R-:W-:Y:S01]  /*1a80*/  UIADD3 UR4, UR44, 0x10c00, URZ ;  /* 0x00010c002c047890 */ /* 0x000fe2000fffe03f */
[C---:B------:R-:W-:Y:S01]  /*1a90*/  R2UR UR8, R6.reuse ;  /* 0x00000000060872ca */ /* 0x040fe200000e0000 */
[----:B------:R-:W-:Y:S02]  /*1aa0*/  WARPGROUP.ARRIVE ;  /* 0x00000000000079c5 */ /* 0x000fe40000000000 */
        /* <DEDUP_REMOVED lines=25> */
.L_x_11784:
[----:B------:R-:W-:Y:S01]  /*1c40*/  LOP3.LUT R5, R90, 0xffffff80, RZ, 0xc0, !PT ;  /* 0xffffff805a057812 */ /* 0x000fe200078ec0ff */
[C---:B------:R-:W-:Y:S01]  /*1c50*/  FMUL.FTZ R93, R0.reuse, R29 ;  /* 0x0000001d005d7220 */ /* 0x040fe20000410000 */
[----:B------:R-:W-:Y:S01]  /*1c60*/  LEA.HI R89, R89, R16, RZ, 0x2 ;  /* 0x0000001059597211 */ /* 0x000fe200078f10ff */
[C---:B------:R-:W-:Y:S01]  /*1c70*/  FMUL.FTZ R4, R0.reuse, R27 ;  /* 0x0000001b00047220 */ /* 0x040fe20000410000 */
[----:B------:R-:W-:Y:S01]  /*1c80*/  FMUL.FTZ R92, R0, R28 ;  /* 0x0000001c005c7220 */ /* 0x000fe20000410000 */
[----:B------:R-:W-:Y:S01]  /*1c90*/  IMAD.IADD R2, R16, 0x1, -R5 ;  /* 0x0000000110027824 */ /* 0x000fe200078e0a05 */
[----:B------:R-:W-:Y:S01]  /*1ca0*/  LOP3.LUT R89, R89, 0xfffffffc, RZ, 0xc0, !PT ;  /* 0xfffffffc59597812 */ /* 0x000fe200078ec0ff */
[----:B------:R-:W-:Y:S01]  /*1cb0*/  FMUL.FTZ R94, R0, R32 ;  /* 0x00000020005e7220 */ /* 0x000fe20000410000 */
[----:B------:R-:W-:-:S04]  /*1cc0*/  IMAD.HI R32, R88, 0x55555556, RZ ;  /* 0x5555555658207827 */ /* 0x000fc800078e02ff */
[C---:B------:R-:W-:Y:S01]  /*1cd0*/  FMUL.FTZ R10, R0.reuse, R31 ;  /* 0x0000001f000a7220 */ /* 0x040fe20000410000 */
[----:B------:R-:W-:Y:S01]  /*1ce0*/  SHF.R.S32.HI R5, RZ, 0x1f, R2 ;  /* 0x0000001fff057819 */ /* 0x000fe20000011402 */
[----:B------:R-:W-:Y:S01]  /*1cf0*/  FMUL.FTZ R31, R0, R55 ;  /* 0x00000037001f7220 */ /* 0x000fe20000410000 */
[----:B------:R-:W-:Y:S01]  /*1d00*/  IMAD.IADD R89, R16, 0x1, -R89 ;  /* 0x0000000110597824 */ /* 0x000fe200078e0a59 */
[----:B------:R-:W-:Y:S01]  /*1d10*/  UISETP.NE.AND UP1, UPT, UR42, URZ, UPT ;  /* 0x0000003f2a00728c */ /* 0x000fe2000bf25270 */
[CC--:B------:R-:W-:Y:S01]  /*1d20*/  LEA.HI R29, R5.reuse, R2.reuse, RZ, 0x2 ;  /* 0x00000002051d7211 */ /* 0x0c0fe200078f10ff */
[C---:B------:R-:W-:Y:S01]  /*1d30*/  FMUL.FTZ R13, R0.reuse, R39 ;  /* 0x00000027000d7220 */ /* 0x040fe20000410000 */
        /* <DEDUP_REMOVED lines=9> */
[----:B------:R-:W-:Y:S01]  /*1dd0*/  @UP1 ULDC UR4, c[0x0][0x44c] ;  /* 0x0001130000041ab9 */ /* 0x000fe20000000800 */
[----:B------:R-:W-:Y:S01]  /*1de0*/  LEA.HI R55, R32, R32, RZ, 0x1 ;  /* 0x0000002020377211 */ /* 0x000fe200078f08ff */
[C---:B------:R-:W-:Y:S01]  /*1df0*/  FMUL.FTZ R91, R0.reuse, R25 ;  /* 0x00000019005b7220 */ /* 0x040fe20000410000 */
[----:B------:R-:W-:Y:S01]  /*1e00*/  LEA R32, R27, UR46, 0x4 ;  /* 0x0000002e1b207c11 */ /* 0x000fe2000f8e20ff */
[----:B------:R-:W-:Y:S01]  /*1e10*/  FMUL.FTZ R25, R0, R51 ;  /* 0x0000003300197220 */ /* 0x000fe20000410000 */
[----:B------:R-:W-:Y:S01]  /*1e20*/  LOP3.LUT R16, R16, 0xfffffff8, RZ, 0xc0, !PT ;  /* 0xfffffff810107812 */ /* 0x000fe200078ec0ff */
[----:B------:R-:W-:Y:S01]  /*1e30*/  IMAD R55, R55, -0x3, R88 ;  /* 0xfffffffd37377824 */ /* 0x000fe200078e0258 */
[----:B------:R-:W-:Y:S01]  /*1e40*/  LEA.HI R27, R89, R89, RZ, 0x1 ;  /* 0x00000059591b7211 */ /* 0x000fe200078f08ff */
[----:B------:R-:W-:Y:S01]  /*1e50*/  FMUL.FTZ R51, R0, R56 ;  /* 0x0000003800337220 */ /* 0x000fe20000410000 */
[----:B------:R-:W-:Y:S01]  /*1e60*/  IADD3 R32, R32, R5, -R16 ;  /* 0x0000000520207210 */ /* 0x000fe20007ffe810 */
[C---:B------:R-:W-:Y:S01]  /*1e70*/  FMUL.FTZ R23, R0.reuse, R78 ;  /* 0x0000004e00177220 */ /* 0x040fe20000410000 */
[----:B------:R-:W-:Y:S01]  /*1e80*/  LOP3.LUT R16, R27, 0x1ffffffe, RZ, 0xc0, !PT ;  /* 0x1ffffffe1b107812 */ /* 0x000fe200078ec0ff */
[----:B------:R-:W-:Y:S01]  /*1e90*/  FMUL.FTZ R56, R0, R64 ;  /* 0x0000004000387220 */ /* 0x000fe20000410000 */
[----:B------:R-:W-:Y:S01]  /*1ea0*/  PLOP3.LUT P1, PT, PT, PT, UP1, 0x80, 0x0 ;  /* 0x000000000000781c */ /* 0x000fe20003f2f018 */
[----:B------:R-:W-:Y:S01]  /*1eb0*/  IMAD R32, R55, 0x40, R32 ;  /* 0x0000004037207824 */ /* 0x000fe200078e0220 */
[----:B------:R-:W-:Y:S01]  /*1ec0*/  PLOP3.LUT P2, PT, PT, PT, UP1, 0x80, 0x0 ;  /* 0x000000000000781c */ /* 0x000fe20003f4f018 */
[----:B------:R-:W-:Y:S01]  /*1ed0*/  IMAD.IADD R5, R89, 0x1, -R16 ;  /* 0x0000000159057824 */ /* 0x000fe200078e0a10 */
[----:B------:R-:W-:Y:S01]  /*1ee0*/  LOP3.LUT R29, R29, 0x7ffffffc, RZ, 0xc0, !PT ;  /* 0x7ffffffc1d1d7812 */ /* 0x000fe200078ec0ff */
[----:B------:R-:W-:-:S02]  /*1ef0*/  IMAD.MOV.U32 R55, RZ, RZ, -0x80 ;  /* 0xffffff80ff377424 */ /* 0x000fc400078e00ff */
[C---:B0-----:R-:W-:Y:S01]  /*1f00*/  FMUL.FTZ R3, R0.reuse, R26 ;  /* 0x0000001a00037220 */ /* 0x041fe20000410000 */
[----:B------:R-:W-:Y:S02]  /*1f10*/  IMAD R5, R5, 0x8, R32 ;  /* 0x0000000805057824 */ /* 0x000fe400078e0220 */
[----:B------:R-:W-:Y:S01]  /*1f20*/  FMUL.FTZ R22, R0, R46 ;  /* 0x0000002e00167220 */ /* 0x000fe20000410000 */
[----:B------:R-:W-:Y:S01]  /*1f30*/  IMAD R78, R18, R55, 0x80 ;  /* 0x00000080124e7424 */ /* 0x000fe200078e0237 */
[----:B------:R-:W-:Y:S01]  /*1f40*/  UISETP.NE.AND UP0, UPT, UR45, URZ, UPT ;  /* 0x0000003f2d00728c */ /* 0x000fe2000bf05270 */
[----:B------:R-:W-:Y:S02]  /*1f50*/  IMAD.MOV.U32 R71, RZ, RZ, R5 ;  /* 0x000000ffff477224 */ /* 0x000fe400078e0005 */
        /* <DEDUP_REMOVED lines=8> */
[----:B------:R-:W-:Y:S01]  /*1fe0*/  FMUL.FTZ R26, R0, R50 ;  /* 0x00000032001a7220 */ /* 0x000fe20000410000 */
[----:B------:R-:W-:Y:S02]  /*1ff0*/  IMAD.IADD R2, R2, 0x1, -R29 ;  /* 0x0000000102027824 */ /* 0x000fe400078e0a1d */
[----:B------:R-:W-:Y:S01]  /*2000*/  FMUL.FTZ R95, R0, R33 ;  /* 0x00000021005f7220 */ /* 0x000fe20000410000 */
[----:B------:R-:W-:Y:S01]  /*2010*/  UPRMT UR4, UR47, 0x654, UR4 ;  /* 0x000006542f047896 */ /* 0x000fe20008000004 */
[----:B------:R-:W0:Y:S01]  /*2020*/  SHFL.IDX PT, R64, R71, RZ, 0x1c1f ;  /* 0x001c1fff47407589 */ /* 0x000e2200000e0000 */
        /* <DEDUP_REMOVED lines=41> */
[----:B------:R-:W-:Y:S01]  /*22c0*/  IMAD R16, R2, -0x2, R55 ;  /* 0xfffffffe02107824 */ /* 0x000fe200078e0237 */
[----:B------:R-:W-:Y:S01]  /*22d0*/  SYNCS.ARRIVE.TRANS64.RED.A1T0 RZ, [UR4], RZ ;  /* 0x000000ffffff79a7 */ /* 0x000fe20008100404 */
[----:B------:R-:W-:Y:S01]  /*22e0*/  ULDC UR25, c[0x0][0x2f0] ;  /* 0x0000bc0000197ab9 */ /* 0x000fe20000000800 */
[----:B------:R-:W-:Y:S01]  /*22f0*/  ULDC UR4, c[0x0][0x288] ;  /* 0x0000a20000047ab9 */ /* 0x000fe20000000800 */
[----:B------:R-:W-:Y:S01]  /*2300*/  PLOP3.LUT P1, PT, PT, PT, UP0, 0x40, 0x0 ;  /* 0x000000000000781c */ /* 0x000fe20003f2e808 */
[C---:B------:R-:W-:Y:S01]  /*2310*/  IMAD R16, R17.reuse, UR25, R16 ;  /* 0x0000001911107c24 */ /* 0x040fe2000f8e0210 */
[----:B------:R-:W1:Y:S01]  /*2320*/  MUFU.TANH R8, R8 ;  /* 0x0000000800087308 */ /* 0x000e620000002400 */
[----:B------:R-:W-:Y:S01]  /*2330*/  IMAD.U32 R55, RZ, RZ, UR4 ;  /* 0x00000004ff377e24 */ /* 0x000fe2000f8e00ff */
[----:B------:R-:W-:Y:S01]  /*2340*/  ULDC UR20, c[0x0][0x9dc] ;  /* 0x0002770000147ab9 */ /* 0x000fe20000000800 */
[----:B------:R-:W-:Y:S01]  /*2350*/  IMAD R65, R17, UR25, R78 ;  /* 0x0000001911417c24 */ /* 0x000fe2000f8e024e */
[----:B------:R-:W-:Y:S01]  /*2360*/  ULOP3.LUT UR20, URZ, UR20, URZ, 0x33, !UPT ;  /* 0x000000143f147292 */ /* 0x000fe2000f8e333f */
[----:B------:R-:W-:Y:S01]  /*2370*/  IMAD.IADD R16, R16, 0x1, -R55 ;  /* 0x0000000110107824 */ /* 0x000fe200078e0a37 */
[----:B------:R-:W-:Y:S01]  /*2380*/  ULDC UR11, c[0x0][0x9e0] ;  /* 0x00027800000b7ab9 */ /* 0x000fe20000000800 */
[----:B------:R-:W-:Y:S01]  /*2390*/  IMAD R75, R2, -0x2, R65 ;  /* 0xfffffffe024b7824 */ /* 0x000fe200078e0241 */
[----:B------:R-:W2:Y:S01]  /*23a0*/  MUFU.TANH R91, R91 ;  /* 0x0000005b005b7308 */ /* 0x000ea20000002400 */
[----:B------:R-:W-:Y:S01]  /*23b0*/  VIADD R80, R16, UR11 ;  /* 0x0000000b10507c36 */ /* 0x000fe20008000000 */
[----:B------:R-:W-:Y:S01]  /*23c0*/  LEA R76, R18, 0xffffff80, 0x7 ;  /* 0xffffff80124c7811 */ /* 0x000fe200078e38ff */
[----:B------:R-:W-:-:S03]  /*23d0*/  VIADD R77, R16, UR20 ;  /* 0x00000014104d7c36 */ /* 0x000fc60008000000 */
[----:B0-----:R-:W-:Y:S01]  /*23e0*/  VIADDMNMX R73, R64, R80, R75, PT ;  /* 0x0000005040497246 */ /* 0x001fe2000380014b */
[----:B------:R-:W-:Y:S01]  /*23f0*/  IMAD.IADD R74, R77, 0x1, R64 ;  /* 0x000000014d4a7824 */ /* 0x000fe200078e0240 */
        /* <DEDUP_REMOVED lines=77> */
.L_x_11787:
[----:B------:R-:W-:Y:S02]  /*28d0*/  ULDC UR4, c[0x0][0x9e4] ;  /* 0x0002790000047ab9 */ /* 0x000fe40000000800 */
[----:B------:R-:W-:-:S05]  /*28e0*/  IMAD.U32 R16, RZ, RZ, UR4 ;  /* 0x00000004ff107e24 */ /* 0x000fca000f8e00ff */
[----:B------:R-:W-:-:S13]  /*28f0*/  ISETP.NE.AND P1, PT, R16, 0x1, PT ;  /* 0x000000011000780c */ /* 0x000fda0003f25270 */
[----:B------:R-:W1:Y:S02]  /*2900*/  @P1 LDC.64 R64, c[0x0][0x9e8] ;  /* 0x00027a00ff401b82 */ /* 0x000e640000000a00 */
[----:B-1----:R-:W-:-:S05]  /*2910*/  @P1 IMAD.HI.U32 R64, R67, R64, RZ ;  /* 0x0000004043401227 */ /* 0x002fca00078e00ff */
[----:B------:R-:W-:-:S07]  /*2920*/  @P1 SHF.R.U32.HI R67, RZ, R65, R64 ;  /* 0x00000041ff431219 */ /* 0x000fce0000011640 */
.L_x_11788:
[----:B------:R-:W-:Y:S05]  /*2930*/  BSYNC B0 ;  /* 0x0000000000007941 */ /* 0x000fea0003800000 */
.L_x_11786:
[----:B------:R-:W-:-:S04]  /*2940*/  IMAD R67, R67, R16, -R76 ;  /* 0x0000001043437224 */ /* 0x000fc800078e0a4c */
[----:B------:R-:W-:-:S05]  /*2950*/  IMAD R67, R2, -0x2, R67 ;  /* 0xfffffffe02437824 */ /* 0x000fca00078e0243 */
[----:B------:R-:W-:Y:S02]  /*2960*/  VIADDMNMX R73, R67, R16, R73, PT ;  /* 0x0000001043497246 */ /* 0x000fe40003800149 */
[----:B------:R-:W-:-:S07]  /*2970*/  VIMNMX R74, R74, R67, !PT ;  /* 0x000000434a4a7248 */ /* 0x000fce0007fe0100 */
.L_x_11785:
[C---:B------:R-:W-:Y:S01]  /*2980*/  ISETP.GE.AND P6, PT, R78.reuse, 0xa, PT ;  /* 0x0000000a4e00780c */ /* 0x040fe20003fc6270 */
[----:B------:R-:W-:Y:S01]  /*2990*/  UISETP.NE.AND UP0, UPT, UR45, URZ, UPT ;  /* 0x0000003f2d00728c */ /* 0x000fe2000bf05270 */
[C---:B------:R-:W-:Y:S02]  /*29a0*/  ISETP.GE.AND P1, PT, R78.reuse, 0x2, PT ;  /* 0x000000024e00780c */ /* 0x040fe40003f26270 */
[C---:B------:R-:W-:Y:S02]  /*29b0*/  ISETP.GE.AND P2, PT, R78.reuse, 0x9, PT ;  /* 0x000000094e00780c */ /* 0x040fe40003f46270 */
[----:B------:R-:W-:Y:S02]  /*29c0*/  ISETP.GE.AND P5, PT, R78, 0x11, PT ;  /* 0x000000114e00780c */ /* 0x000fe40003fa6270 */
[----:B------:R-:W-:Y:S02]  /*29d0*/  LOP3.LUT R16, R16, 0xfffffffb, RZ, 0xc0, !PT ;  /* 0xfffffffb10107812 */ /* 0x000fe400078ec0ff */
[----:B------:R-:W-:-:S02]  /*29e0*/  ISETP.GT.AND P4, PT, R74, 0x1, !P1 ;  /* 0x000000014a00780c */ /* 0x000fc40004f84270 */
[----:B------:R-:W-:Y:S02]  /*29f0*/  ISETP.GT.AND P3, PT, R74, 0x8, !P2 ;  /* 0x000000084a00780c */ /* 0x000fe40005764270 */
[----:B------:R-:W-:Y:S02]  /*2a00*/  @P6 LOP3.LUT R16, R16, 0x4, RZ, 0xfc, !PT ;  /* 0x0000000410106812 */ /* 0x000fe400078efcff */
[C---:B------:R-:W-:Y:S02]  /*2a10*/  ISETP.LT.OR P4, PT, R73.reuse, 0x2, P4 ;  /* 0x000000024900780c */ /* 0x040fe40002781670 */
[----:B------:R-:W-:Y:S02]  /*2a20*/  ISETP.LT.OR P3, PT, R73, 0x9, P3 ;  /* 0x000000094900780c */ /* 0x000fe40001f61670 */
[----:B------:R-:W-:Y:S02]  /*2a30*/  LOP3.LUT R16, R16, 0xfffffff7, RZ, 0xc0, !PT ;  /* 0xfffffff710107812 */ /* 0x000fe400078ec0ff */
[----:B------:R-:W-:-:S02]  /*2a40*/  FSEL R91, R91, -INF , !P4 ;  /* 0xff8000005b5b7808 */ /* 0x000fc40006000000 */
[----:B------:R-:W-:Y:S02]  /*2a50*/  FSEL R92, R92, -INF , !P3 ;  /* 0xff8000005c5c7808 */ /* 0x000fe40005800000 */
[----:B------:R-:W-:Y:S02]  /*2a60*/  ISETP.GT.AND P4, PT, R74, 0x9, !P6 ;  /* 0x000000094a00780c */ /* 0x000fe40007784270 */
[----:B------:R-:W-:Y:S02]  /*2a70*/  @P5 LOP3.LUT R16, R16, 0x8, RZ, 0xfc, !PT ;  /* 0x0000000810105812 */ /* 0x000fe400078efcff */
[----:B------:R-:W-:Y:S02]  /*2a80*/  ISETP.GT.AND P3, PT, R74, 0x10, !P5 ;  /* 0x000000104a00780c */ /* 0x000fe40006f64270 */
[----:B------:R-:W-:Y:S02]  /*2a90*/  ISETP.GE.AND P5, PT, R78, 0x12, PT ;  /* 0x000000124e00780c */ /* 0x000fe40003fa6270 */
[----:B------:R-:W-:-:S02]  /*2aa0*/  ISETP.LT.OR P4, PT, R73, 0xa, P4 ;  /* 0x0000000a4900780c */ /* 0x000fc40002781670 */
[----:B------:R-:W-:Y:S02]  /*2ab0*/  ISETP.LT.OR P3, PT, R73, 0x11, P3 ;  /* 0x000000114900780c */ /* 0x000fe40001f61670 */
[----:B0-----:R-:W-:Y:S02]  /*2ac0*/  FSEL R93, R93, -INF , !P4 ;  /* 0xff8000005d5d7808 */ /* 0x001fe40006000000 */
[----:B------:R-:W-:Y:S02]  /*2ad0*/  ISETP.GE.AND P4, PT, R78, 0x19, PT ;  /* 0x000000194e00780c */ /* 0x000fe40003f86270 */
[----:B------:R-:W-:Y:S02]  /*2ae0*/  LOP3.LUT R16, R16, 0xffffffef, RZ, 0xc0, !PT ;  /* 0xffffffef10107812 */ /* 0x000fe400078ec0ff */
[----:B------:R-:W-:Y:S02]  /*2af0*/  FSEL R94, R94, -INF , !P3 ;  /* 0xff8000005e5e7808 */ /* 0x000fe40005800000 */
[----:B------:R-:W-:-:S02]  /*2b00*/  ISETP.GT.AND P3, PT, R74, 0x11, !P5 ;  /* 0x000000114a00780c */ /* 0x000fc40006f64270 */
[----:B------:R-:W-:Y:S02]  /*2b10*/  @P5 LOP3.LUT R16, R16, 0x10, RZ, 0xfc, !PT ;  /* 0x0000001010105812 */ /* 0x000fe400078efcff */
[----:B------:R-:W-:Y:S02]  /*2b20*/  ISETP.LT.OR P3, PT, R73, 0x12, P3 ;  /* 0x000000124900780c */ /* 0x000fe40001f61670 */
[----:B------:R-:W-:Y:S02]  /*2b30*/  LOP3.LUT R16, R16, 0xfdffffff, RZ, 0xc0, !PT ;  /* 0xfdffffff10107812 */ /* 0x000fe400078ec0ff */
[----:B------:R-:W-:Y:S02]  /*2b40*/  FSEL R95, R95, -INF , !P3 ;  /* 0xff8000005f5f7808 */ /* 0x000fe40005800000 */
[----:B------:R-:W-:Y:S02]  /*2b50*/  @P4 LOP3.LUT R16, R16, 0x2000000, RZ, 0xfc, !PT ;  /* 0x0200000010104812 */ /* 0x000fe400078efcff */
[----:B------:R-:W-:-:S02]  /*2b60*/  ISETP.GT.AND P3, PT, R74, 0x18, !P4 ;  /* 0x000000184a00780c */ /* 0x000fc40006764270 */
[----:B------:R-:W-:Y:S02]  /*2b70*/  ISETP.GE.AND P4, PT, R78, 0x1a, PT ;  /* 0x0000001a4e00780c */ /* 0x000fe40003f86270 */
[----:B------:R-:W-:Y:S02]  /*2b80*/  ISETP.LT.OR P3, PT, R73, 0x19, P3 ;  /* 0x000000194900780c */ /* 0x000fe40001f61670 */
[----:B------:R-:W-:Y:S02]  /*2b90*/  LOP3.LUT R16, R16, 0xfeffffff, RZ, 0xc0, !PT ;  /* 0xfeffffff10107812 */ /* 0x000fe400078ec0ff */
[----:B------:R-:W-:Y:S02]  /*2ba0*/  FSEL R96, R96, -INF , !P3 ;  /* 0xff80000060607808 */ /* 0x000fe40005800000 */
[----:B------:R-:W-:-:S04]  /*2bb0*/  ISETP.GT.AND P3, PT, R74, 0x19, !P4 ;  /* 0x000000194a00780c */ /* 0x000fc80006764270 */
        /* <DEDUP_REMOVED lines=17> */
[----:B------:R-:W-:Y:S01]  /*2cd0*/  ISETP.GT.AND P3, PT, R74, 0x28, !P4 ;  /* 0x000000284a00780c */ /* 0x000fe20006764270 */
[----:B------:R-:W0:Y:S03]  /*2ce0*/  SHFL.IDX PT, R40, R71, 0x1, 0x1c1f ;  /* 0x003c1f0047287f89 */ /* 0x000e2600000e0000 */
        /* <DEDUP_REMOVED lines=110> */
[----:B------:R-:W-:Y:S02]  /*33d0*/  ISETP.GE.AND P4, PT, R78, 0x72, PT ;  /* 0x000000724e00780c */ /* 0x000fe40003f86270 */
[----:B0-----:R-:W-:Y:S02]  /*33e0*/  VIADDMNMX R69, R40, R80, R75, PT ;  /* 0x0000005028457246 */ /* 0x001fe4000380014b */
[----:B------:R-:W-:-:S04]  /*33f0*/  ISETP.GT.AND P5, PT, R74, 0x71, !P4 ;  /* 0x000000714a00780c */ /* 0x000fc800067a4270 */
[----:B------:R-:W-:-:S04]  /*3400*/  ISETP.LT.OR P5, PT, R73, 0x72, P5 ;  /* 0x000000724900780c */ /* 0x000fc80002fa1670 */
[----:B------:R-:W-:Y:S01]  /*3410*/  FSEL R45, R70, -INF , !P5 ;  /* 0xff800000462d7808 */ /* 0x000fe20006800000 */
[----:B------:R-:W-:Y:S01]  /*3420*/  IMAD.IADD R70, R77, 0x1, R40 ;  /* 0x000000014d467824 */ /* 0x000fe200078e0228 */
[----:B------:R-:W-:-:S04]  /*3430*/  ISETP.GE.AND P5, PT, R78, 0x79, PT ;  /* 0x000000794e00780c */ /* 0x000fc80003fa6270 */
[----:B------:R-:W-:-:S04]  /*3440*/  ISETP.GT.AND P6, PT, R74, 0x78, !P5 ;  /* 0x000000784a00780c */ /* 0x000fc80006fc4270 */
[----:B------:R-:W-:-:S04]  /*3450*/  ISETP.LT.OR P6, PT, R73, 0x79, P6 ;  /* 0x000000794900780c */ /* 0x000fc800037c1670 */
[----:B------:R-:W-:Y:S02]  /*3460*/  FSEL R39, R84, -INF , !P6 ;  /* 0xff80000054277808 */ /* 0x000fe40007000000 */
[----:B------:R-:W-:-:S13]  /*3470*/  ISETP.GE.AND P6, PT, R78, 0x1, PT ;  /* 0x000000014e00780c */ /* 0x000fda0003fc6270 */
[----:B------:R-:W-:Y:S02]  /*3480*/  @P6 LOP3.LUT R16, R16, 0x2, RZ, 0xfc, !PT ;  /* 0x0000000210106812 */ /* 0x000fe400078efcff */
[----:B------:R-:W-:Y:S02]  /*3490*/  ISETP.GT.AND P6, PT, R74, RZ, !P6 ;  /* 0x000000ff4a00720c */ /* 0x000fe400077c4270 */
[----:B------:R-:W-:Y:S02]  /*34a0*/  LOP3.LUT R16, R16, 0xfffffffe, RZ, 0xc0, !PT ;  /* 0xfffffffe10107812 */ /* 0x000fe400078ec0ff */
[----:B------:R-:W-:-:S04]  /*34b0*/  ISETP.LT.OR P6, PT, R73, 0x1, P6 ;  /* 0x000000014900780c */ /* 0x000fc800037c1670 */
[----:B------:R-:W-:Y:S02]  /*34c0*/  FSEL R72, R8, -INF , !P6 ;  /* 0xff80000008487808 */ /* 0x000fe40007000000 */
[----:B------:R-:W-:-:S13]  /*34d0*/  ISETP.GE.AND P6, PT, R78, 0x7a, PT ;  /* 0x0000007a4e00780c */ /* 0x000fda0003fc6270 */
[----:B------:R-:W-:Y:S02]  /*34e0*/  @P6 LOP3.LUT R16, R16, 0x1, RZ, 0xfc, !PT ;  /* 0x0000000110106812 */ /* 0x000fe400078efcff */
        /* <DEDUP_REMOVED lines=19> */
.L_x_11791:
[----:B------:R-:W-:Y:S02]  /*3620*/  ULDC UR4, c[0x0][0x9e4] ;  /* 0x0002790000047ab9 */ /* 0x000fe40000000800 */
[----:B------:R-:W-:-:S05]  /*3630*/  IMAD.U32 R74, RZ, RZ, UR4 ;  /* 0x00000004ff4a7e24 */ /* 0x000fca000f8e00ff */
[----:B------:R-:W-:-:S13]  /*3640*/  ISETP.NE.AND P6, PT, R74, 0x1, PT ;  /* 0x000000014a00780c */ /* 0x000fda0003fc5270 */
[----:B------:R-:W0:Y:S02]  /*3650*/  @P6 LDC.64 R40, c[0x0][0x9e8] ;  /* 0x00027a00ff286b82 */ /* 0x000e240000000a00 */
[----:B0-----:R-:W-:-:S05]  /*3660*/  @P6 IMAD.HI.U32 R40, R71, R40, RZ ;  /* 0x0000002847286227 */ /* 0x001fca00078e00ff */
[----:B------:R-:W-:-:S07]  /*3670*/  @P6 SHF.R.U32.HI R71, RZ, R41, R40 ;  /* 0x00000029ff476219 */ /* 0x000fce0000011628 */
.L_x_11792:
[----:B------:R-:W-:Y:S05]  /*3680*/  BSYNC B0 ;  /* 0x0000000000007941 */ /* 0x000fea0003800000 */
.L_x_11790:
[----:B------:R-:W-:-:S04]  /*3690*/  IMAD R71, R71, R74, -R76 ;  /* 0x0000004a47477224 */ /* 0x000fc800078e0a4c */
[----:B------:R-:W-:-:S05]  /*36a0*/  IMAD R71, R2, -0x2, R71 ;  /* 0xfffffffe02477824 */ /* 0x000fca00078e0247 */
[----:B------:R-:W-:Y:S02]  /*36b0*/  VIADDMNMX R69, R71, R74, R69, PT ;  /* 0x0000004a47457246 */ /* 0x000fe40003800145 */
[----:B------:R-:W-:-:S07]  /*36c0*/  VIMNMX R70, R70, R71, !PT ;  /* 0x0000004746467248 */ /* 0x000fce0007fe0100 */
.L_x_11789:
[----:B------:R-:W-:Y:S01]  /*36d0*/  ISETP.GT.AND P1, PT, R70, 0x1, !P1 ;  /* 0x000000014600780c */ /* 0x000fe20004f24270 */
[----:B------:R-:W-:Y:S01]  /*36e0*/  ULDC UR10, c[0x0][0x988] ;  /* 0x00026200000a7ab9 */ /* 0x000fe20000000800 */
[----:B------:R-:W-:Y:S01]  /*36f0*/  LOP3.LUT P6, RZ, R16, 0x4, RZ, 0xc0, !PT ;  /* 0x0000000410ff7812 */ /* 0x000fe200078cc0ff */
[----:B------:R-:W-:Y:S01]  /*3700*/  IMAD.U32 R76, RZ, RZ, UR10 ;  /* 0x0000000aff4c7e24 */ /* 0x000fe2000f8e00ff */
[----:B------:R-:W-:Y:S01]  /*3710*/  ISETP.LT.OR P1, PT, R69, 0x2, P1 ;  /* 0x000000024500780c */ /* 0x000fe20000f21670 */
[----:B------:R-:W-:Y:S01]  /*3720*/  UISETP.NE.AND UP1, UPT, UR42, URZ, UPT ;  /* 0x0000003f2a00728c */ /* 0x000fe2000bf25270 */
[----:B------:R-:W-:Y:S01]  /*3730*/  ISETP.GT.AND P2, PT, R70, 0x8, !P2 ;  /* 0x000000084600780c */ /* 0x000fe20005744270 */
[----:B------:R-:W-:Y:S01]  /*3740*/  UISETP.NE.AND UP0, UPT, UR45, URZ, UPT ;  /* 0x0000003f2d00728c */ /* 0x000fe2000bf05270 */
[----:B------:R-:W-:Y:S02]  /*3750*/  FSEL R4, R4, -INF , !P1 ;  /* 0xff80000004047808 */ /* 0x000fe40004800000 */
[----:B------:R-:W-:-:S02]  /*3760*/  ISETP.GT.AND P1, PT, R70, 0x9, !P6 ;  /* 0x000000094600780c */ /* 0x000fc40007724270 */
[C---:B------:R-:W-:Y:S02]  /*3770*/  ISETP.LT.OR P2, PT, R69.reuse, 0x9, P2 ;  /* 0x000000094500780c */ /* 0x040fe40001741670 */
[----:B------:R-:W-:Y:S02]  /*3780*/  ISETP.LT.OR P1, PT, R69, 0xa, P1 ;  /* 0x0000000a4500780c */ /* 0x000fe40000f21670 */
[----:B------:R-:W-:Y:S01]  /*3790*/  FSEL R9, R9, -INF , !P2 ;  /* 0xff80000009097808 */ /* 0x000fe20005000000 */
[----:B------:R-:W-:Y:S01]  /*37a0*/  @UP1 ULDC UR4, c[0x0][0x44c] ;  /* 0x0001130000041ab9 */ /* 0x000fe20000000800 */
[----:B------:R-:W-:Y:S01]  /*37b0*/  FSEL R10, R10, -INF , !P1 ;  /* 0xff8000000a0a7808 */ /* 0x000fe20004800000 */
[----:B------:R-:W-:Y:S01]  /*37c0*/  UIMAD.WIDE.U32 UR4, UR46, UR4, URZ ;  /* 0x000000042e0472a5 */ /* 0x000fe2000f8e003f */
[C---:B------:R-:W-:Y:S01]  /*37d0*/  LOP3.LUT P1, RZ, R16.reuse, 0x8, RZ, 0xc0, !PT ;  /* 0x0000000810ff7812 */ /* 0x040fe2000782c0ff */
[----:B------:R-:W-:Y:S01]  /*37e0*/  @UP1 ULDC UR14, c[0x0][0x450] ;  /* 0x00011400000e1ab9 */ /* 0x000fe20000000800 */
[----:B------:R-:W-:Y:S01]  /*37f0*/  LOP3.LUT P2, RZ, R16, 0x40000, RZ, 0xc0, !PT ;  /* 0x0004000010ff7812 */ /* 0x000fe2000784c0ff */
[----:B------:R-:W-:Y:S01]  /*3800*/  @UP1 USHF.R.U32.HI UR46, URZ, UR14, UR5 ;  /* 0x0000000e3f2e1299 */ /* 0x000fe20008011605 */
[----:B------:R-:W-:-:S02]  /*3810*/  ISETP.GT.AND P1, PT, R70, 0x10, !P1 ;  /* 0x000000104600780c */ /* 0x000fc40004f24270 */
[----:B------:R-:W-:Y:S02]  /*3820*/  LOP3.LUT P6, RZ, R16, 0x20000, RZ, 0xc0, !PT ;  /* 0x0002000010ff7812 */ /* 0x000fe400078cc0ff */
[----:B------:R-:W-:Y:S02]  /*3830*/  ISETP.LT.OR P1, PT, R69, 0x11, P1 ;  /* 0x000000114500780c */ /* 0x000fe40000f21670 */
[----:B------:R-:W-:Y:S02]  /*3840*/  ISETP.GT.AND P3, PT, R70, 0x70, !P3 ;  /* 0x000000704600780c */ /* 0x000fe40005f64270 */
        /* <DEDUP_REMOVED lines=74> */
[C---:B------:R-:W-:Y:S01]  /*3cf0*/  LOP3.LUT P1, RZ, R16.reuse, 0x8000, RZ, 0xc0, !PT ;  /* 0x0000800010ff7812 */ /* 0x040fe2000782c0ff */
[----:B------:R-:W0:Y:S01]  /*3d00*/  SHFL.BFLY PT, R74, R41, 0x2, 0x1f ;  /* 0x0c401f00294a7f89 */ /* 0x000e2200000e0000 */
[----:B------:R-:W-:-:S02]  /*3d10*/  LOP3.LUT P2, RZ, R16, 0x80, RZ, 0xc0, !PT ;  /* 0x0000008010ff7812 */ /* 0x000fc4000784c0ff */
[----:B------:R-:W-:Y:S02]  /*3d20*/  ISETP.GT.AND P1, PT, R70, 0x40, !P1 ;  /* 0x000000404600780c */ /* 0x000fe40004f24270 */
[----:B------:R-:W-:Y:S02]  /*3d30*/  LOP3.LUT P6, RZ, R16, 0x40, RZ, 0xc0, !PT ;  /* 0x0000004010ff7812 */ /* 0x000fe400078cc0ff */
[----:B------:R-:W-:Y:S02]  /*3d40*/  ISETP.LT.OR P1, PT, R69, 0x41, P1 ;  /* 0x000000414500780c */ /* 0x000fe40000f21670 */
[----:B------:R-:W-:Y:S02]  /*3d50*/  ISETP.GT.AND P4, PT, R70, 0x71, !P4 ;  /* 0x000000714600780c */ /* 0x000fe40006784270 */
[----:B------:R-:W-:Y:S02]  /*3d60*/  FSEL R33, R33, -INF , !P1 ;  /* 0xff80000021217808 */ /* 0x000fe40004800000 */
[----:B------:R-:W-:-:S02]  /*3d70*/  LOP3.LUT P1, RZ, R16, 0x4000, RZ, 0xc0, !PT ;  /* 0x0000400010ff7812 */ /* 0x000fc4000782c0ff */
[C---:B------:R-:W-:Y:S02]  /*3d80*/  ISETP.LT.OR P3, PT, R69.reuse, 0x71, P3 ;  /* 0x000000714500780c */ /* 0x040fe40001f61670 */
[C---:B------:R-:W-:Y:S02]  /*3d90*/  ISETP.GT.AND P1, PT, R70.reuse, 0x41, !P1 ;  /* 0x000000414600780c */ /* 0x040fe40004f24270 */
[----:B------:R-:W-:Y:S02]  /*3da0*/  ISETP.GT.AND P5, PT, R70, 0x78, !P5 ;  /* 0x000000784600780c */ /* 0x000fe40006fa4270 */
[C---:B------:R-:W-:Y:S02]  /*3db0*/  ISETP.LT.OR P1, PT, R69.reuse, 0x42, P1 ;  /* 0x000000424500780c */ /* 0x040fe40000f21670 */
[----:B------:R-:W-:Y:S02]  /*3dc0*/  ISETP.LT.OR P4, PT, R69, 0x72, P4 ;  /* 0x000000724500780c */ /* 0x000fe40002781670 */
[----:B------:R-:W-:-:S02]  /*3dd0*/  FSEL R34, R34, -INF , !P1 ;  /* 0xff80000022227808 */ /* 0x000fc40004800000 */
[----:B------:R-:W-:Y:S02]  /*3de0*/  LOP3.LUT P1, RZ, R16, 0x2000, RZ, 0xc0, !PT ;  /* 0x0000200010ff7812 */ /* 0x000fe4000782c0ff */
[----:B0-----:R-:W-:Y:S02]  /*3df0*/  FMNMX.FTZ R74, R41, R74, !PT ;  /* 0x0000004a294a7209 */ /* 0x001fe40007810000 */
[----:B------:R-:W-:Y:S02]  /*3e00*/  ISETP.GT.AND P1, PT, R70, 0x48, !P1 ;  /* 0x000000484600780c */ /* 0x000fe40004f24270 */
[----:B------:R-:W-:Y:S01]  /*3e10*/  FSEL R28, R28, -INF , !P3 ;  /* 0xff8000001c1c7808 */ /* 0x000fe20005800000 */
[----:B------:R-:W0:Y:S01]  /*3e20*/  SHFL.BFLY PT, R11, R74, 0x1, 0x1f ;  /* 0x0c201f004a0b7f89 */ /* 0x000e2200000e0000 */
[C---:B------:R-:W-:Y:S02]  /*3e30*/  ISETP.LT.OR P1, PT, R69.reuse, 0x49, P1 ;  /* 0x000000494500780c */ /* 0x040fe40000f21670 */
[----:B------:R-:W-:-:S02]  /*3e40*/  ISETP.LT.OR P5, PT, R69, 0x79, P5 ;  /* 0x000000794500780c */ /* 0x000fc40002fa1670 */
[----:B------:R-:W-:Y:S02]  /*3e50*/  FSEL R35, R35, -INF , !P1 ;  /* 0xff80000023237808 */ /* 0x000fe40004800000 */
[----:B------:R-:W-:Y:S02]  /*3e60*/  LOP3.LUT P1, RZ, R16, 0x1000, RZ, 0xc0, !PT ;  /* 0x0000100010ff7812 */ /* 0x000fe4000782c0ff */
[----:B------:R-:W-:Y:S02]  /*3e70*/  FSEL R27, R27, -INF , !P4 ;  /* 0xff8000001b1b7808 */ /* 0x000fe40006000000 */
[----:B------:R-:W-:Y:S02]  /*3e80*/  ISETP.GT.AND P1, PT, R70, 0x49, !P1 ;  /* 0x000000494600780c */ /* 0x000fe40004f24270 */
[----:B------:R-:W-:Y:S02]  /*3e90*/  FSEL R32, R32, -INF , !P5 ;  /* 0xff80000020207808 */ /* 0x000fe40006800000 */
[----:B------:R-:W-:-:S02]  /*3ea0*/  ISETP.LT.OR P1, PT, R69, 0x4a, P1 ;  /* 0x0000004a4500780c */ /* 0x000fc40000f21670 */
[----:B------:R-:W-:Y:S02]  /*3eb0*/  R2UR UR7, R19 ;  /* 0x00000000130772ca */ /* 0x000fe400000e0000 */
[----:B------:R-:W-:Y:S02]  /*3ec0*/  FSEL R36, R36, -INF , !P1 ;  /* 0xff80000024247808 */ /* 0x000fe40004800000 */
[----:B------:R-:W-:Y:S02]  /*3ed0*/  LOP3.LUT P1, RZ, R16, 0x800, RZ, 0xc0, !PT ;  /* 0x0000080010ff7812 */ /* 0x000fe4000782c0ff */
[----:B0-----:R-:W-:Y:S02]  /*3ee0*/  FMNMX.FTZ R11, R74, R11, !PT ;  /* 0x0000000b4a0b7209 */ /* 0x001fe40007810000 */
[----:B------:R-:W-:-:S03]  /*3ef0*/  ISETP.GT.AND P1, PT, R70, 0x50, !P1 ;  /* 0x000000504600780c */ /* 0x000fc60004f24270 */
[----:B------:R-:W-:Y:S01]  /*3f00*/  FFMA.FTZ R77, R11, R76, -8 ;  /* 0xc10000000b4d7423 */ /* 0x000fe2000001004c */
[----:B------:R-:W-:Y:S01]  /*3f10*/  ISETP.LT.OR P1, PT, R69, 0x51, P1 ;  /* 0x000000514500780c */ /* 0x000fe20000f21670 */
[----:B------:R-:W-:-:S03]  /*3f20*/  UIADD3 UR46, UR7, UR46, URZ ;  /* 0x0000002e072e7290 */ /* 0x000fc6000fffe03f */
[----:B------:R-:W-:Y:S01]  /*3f30*/  FSEL R38, R38, -INF , !P1 ;  /* 0xff80000026267808 */ /* 0x000fe20004800000 */
[----:B------:R-:W-:Y:S01]  /*3f40*/  UIADD3 UR11, UR46, UR11, URZ ;  /* 0x0000000b2e0b7290 */ /* 0x000fe2000fffe03f */
        /* <DEDUP_REMOVED lines=17> */
[----:B------:R-:W-:Y:S02]  /*4060*/  ISETP.GT.AND P1, PT, R70, 0x61, !P6 ;  /* 0x000000614600780c */ /* 0x000fe40007724270 */
[----:B------:R-:W-:Y:S02]  /*4070*/  LOP3.LUT P6, RZ, R16, 0x2, RZ, 0xc0, !PT ;  /* 0x0000000210ff7812 */ /* 0x000fe400078cc0ff */
[C---:B------:R-:W-:Y:S02]  /*4080*/  ISETP.LT.OR P1, PT, R69.reuse, 0x62, P1 ;  /* 0x000000624500780c */ /* 0x040fe40000f21670 */
[----:B------:R-:W-:Y:S02]  /*4090*/  ISETP.LT.OR P2, PT, R69, 0x6a, P2 ;  /* 0x0000006a4500780c */ /* 0x000fe40001741670 */
[----:B------:R-:W-:Y:S02]  /*40a0*/  FSEL R48, R48, -INF , !P1 ;  /* 0xff80000030307808 */ /* 0x000fe40004800000 */
[----:B------:R-:W-:-:S02]  /*40b0*/  FSETP.NEU.FTZ.AND P1, PT, R11, -INF , PT ;  /* 0xff8000000b00780b */ /* 0x000fc40003f3d000 */
[----:B------:R-:W-:Y:S02]  /*40c0*/  FSEL R24, R24, -INF , !P2 ;  /* 0xff80000018187808 */ /* 0x000fe40005000000 */
[----:B------:R-:W-:Y:S02]  /*40d0*/  FSEL R77, R77, RZ, P1 ;  /* 0x000000ff4d4d7208 */ /* 0x000fe40000800000 */
[----:B------:R-:W-:Y:S02]  /*40e0*/  ISETP.GT.AND P1, PT, R70, RZ, !P6 ;  /* 0x000000ff4600720c */ /* 0x000fe40007724270 */
[----:B------:R-:W-:Y:S01]  /*40f0*/  LOP3.LUT P6, RZ, R16, 0x1, RZ, 0xc0, !PT ;  /* 0x0000000110ff7812 */ /* 0x000fe200078cc0ff */
[--C-:B------:R-:W-:Y:S01]  /*4100*/  FFMA.FTZ R41, R92, UR10, -R77.reuse ;  /* 0x0000000a5c297c23 */ /* 0x100fe2000801084d */
[----:B------:R-:W-:Y:S01]  /*4110*/  ISETP.LT.OR P1, PT, R69, 0x1, P1 ;  /* 0x000000014500780c */ /* 0x000fe20000f21670 */
[--C-:B------:R-:W-:Y:S01]  /*4120*/  FFMA.FTZ R74, R93, UR10, -R77.reuse ;  /* 0x0000000a5d4a7c23 */ /* 0x100fe2000801084d */
[----:B------:R-:W-:Y:S01]  /*4130*/  ISETP.GT.AND P6, PT, R70, 0x79, !P6 ;  /* 0x000000794600780c */ /* 0x000fe200077c4270 */
[--C-:B------:R-:W-:Y:S01]  /*4140*/  FFMA.FTZ R71, R94, UR10, -R77.reuse ;  /* 0x0000000a5e477c23 */ /* 0x100fe2000801084d */
[----:B------:R-:W-:Y:S01]  /*4150*/  FSEL R75, R3, -INF , !P1 ;  /* 0xff800000034b7808 */ /* 0x000fe20004800000 */
[--C-:B------:R-:W-:Y:S01]  /*4160*/  FFMA.FTZ R3, R72, UR10, -R77.reuse ;  /* 0x0000000a48037c23 */ /* 0x100fe2000801084d */
[----:B------:R-:W-:Y:S01]  /*4170*/  LOP3.LUT P1, RZ, R16, 0x4000000, RZ, 0xc0, !PT ;  /* 0x0400000010ff7812 */ /* 0x000fe2000782c0ff */
        /* <DEDUP_REMOVED lines=23> */
[--C-:B------:R-:W-:Y:S01]  /*42f0*/  FFMA.FTZ R49, R49, UR10, -R77.reuse ;  /* 0x0000000a31317c23 */ /* 0x100fe2000801084d */
[--C-:B------:R-:W-:Y:S01]  /*4300*/  FFMA.FTZ R50, R50, UR10, -R77.reuse ;  /* 0x0000000a32327c23 */ /* 0x100fe2000801084d */
[----:B------:R-:W-:Y:S01]  /*4310*/  FMNMX.FTZ R79, R13, R16, !PT ;  /* 0x000000100d4f7209 */ /* 0x000fe20007810000 */
[----:B------:R-:W0:Y:S01]  /*4320*/  MUFU.EX2 R74, R74 ;  /* 0x0000004a004a7308 */ /* 0x000e220000000800 */
        /* <DEDUP_REMOVED lines=21> */
[----:B------:R-:W-:Y:S01]  /*4480*/  FFMA.FTZ R8, R8, UR10, -R77 ;  /* 0x0000000a08087c23 */ /* 0x000fe2000801084d */
[----:B------:R-:W-:Y:S01]  /*4490*/  FMNMX.FTZ R79, R25, R16, !PT ;  /* 0x00000010194f7209 */ /* 0x000fe20007810000 */
[----:B------:R-:W-:Y:S01]  /*44a0*/  MUFU.EX2 R76, R76 ;  /* 0x0000004c004c7308 */ /* 0x000fe20000000800 */
[----:B0-----:R-:W-:-:S02]  /*44b0*/  F2FP.SATFINITE.E4M3.F32.PACK_AB_MERGE_C R148, R74, R41, RZ ;  /* 0x000000294a94723e */ /* 0x001fc400048070ff */
[----:B------:R-:W-:Y:S01]  /*44c0*/  FMNMX.FTZ R16, R30, R79, !PT ;  /* 0x0000004f1e107209 */ /* 0x000fe20007810000 */
[----:B------:R-:W-:Y:S01]  /*44d0*/  FFMA.FTZ R79, R68, UR10, -R77 ;  /* 0x0000000a444f7c23 */ /* 0x000fe2000801084d */
[----:B------:R-:W-:Y:S02]  /*44e0*/  F2FP.SATFINITE.E4M3.F32.PACK_AB_MERGE_C R148, R72, R3, R148 ;  /* 0x000000034894723e */ /* 0x000fe40004807094 */
        /* <DEDUP_REMOVED lines=29> */
[----:B------:R-:W-:Y:S04]  /*46c0*/  MUFU.EX2 R49, R49 ;  /* 0x0000003100317308 */ /* 0x000fe80000000800 */
[----:B------:R-:W0:Y:S04]  /*46d0*/  SHFL.BFLY PT, R69, R16, 0x2, 0x1f ;  /* 0x0c401f0010457f89 */ /* 0x000e2800000e0000 */
        /* <DEDUP_REMOVED lines=26> */
[----:B------:R-:W-:Y:S01]  /*4880*/  FADD.FTZ R30, R3, R72 ;  /* 0x00000048031e7221 */ /* 0x000fe20000010000 */
[--C-:B------:R-:W-:Y:S01]  /*4890*/  FFMA.FTZ R40, R14, UR10, -R69.reuse ;  /* 0x0000000a0e287c23 */ /* 0x100fe20008010845 */
[--C-:B------:R-:W-:Y:S01]  /*48a0*/  FFMA.FTZ R14, R26, UR10, -R69.reuse ;  /* 0x0000000a1a0e7c23 */ /* 0x100fe20008010845 */
[--C-:B------:R-:W-:Y:S01]  /*48b0*/  FFMA.FTZ R26, R31, UR10, -R69.reuse ;  /* 0x0000000a1f1a7c23 */ /* 0x100fe20008010845 */
[----:B------:R-:W0:Y:S01]  /*48c0*/  MUFU.EX2 R75, R75 ;  /* 0x0000004b004b7308 */ /* 0x000e220000000800 */
[----:B------:R-:W-:Y:S01]  /*48d0*/  FADD.FTZ R31, R41, R30 ;  /* 0x0000001e291f7221 */ /* 0x000fe20000010000 */
[--C-:B------:R-:W-:Y:S01]  /*48e0*/  FFMA.FTZ R10, R12, UR10, -R69.reuse ;  /* 0x0000000a0c0a7c23 */ /* 0x100fe20008010845 */
[--C-:B------:R-:W-:Y:S01]  /*48f0*/  FFMA.FTZ R12, R20, UR10, -R69.reuse ;  /* 0x0000000a140c7c23 */ /* 0x100fe20008010845 */
[----:B------:R-:W-:Y:S01]  /*4900*/  FFMA.FTZ R20, R33, UR10, -R69 ;  /* 0x0000000a21147c23 */ /* 0x000fe20008010845 */
[----:B------:R-:W-:Y:S01]  /*4910*/  FADD.FTZ R30, R74, R31 ;  /* 0x0000001f4a1e7221 */ /* 0x000fe20000010000 */
[--C-:B------:R-:W-:Y:S01]  /*4920*/  FFMA.FTZ R83, R21, UR10, -R69.reuse ;  /* 0x0000000a15537c23 */ /* 0x100fe20008010845 */
[--C-:B------:R-:W-:Y:S01]  /*4930*/  FFMA.FTZ R21, R34, UR10, -R69.reuse ;  /* 0x0000000a22157c23 */ /* 0x100fe20008010845 */
[----:B------:R-:W1:Y:S01]  /*4940*/  MUFU.EX2 R4, R4 ;  /* 0x0000000400047308 */ /* 0x000e620000000800 */
[----:B------:R-:W-:Y:S01]  /*4950*/  FADD.FTZ R33, R71, R30 ;  /* 0x0000001e47217221 */ /* 0x000fe20000010000 */
[--C-:B------:R-:W-:Y:S01]  /*4960*/  FFMA.FTZ R22, R22, UR10, -R69.reuse ;  /* 0x0000000a16167c23 */ /* 0x100fe20008010845 */
[--C-:B------:R-:W-:Y:S01]  /*4970*/  FFMA.FTZ R38, R38, UR10, -R69.reuse ;  /* 0x0000000a26267c23 */ /* 0x100fe20008010845 */
[----:B------:R-:W-:Y:S01]  /*4980*/  FFMA.FTZ R35, R35, UR10, -R69 ;  /* 0x0000000a23237c23 */ /* 0x000fe20008010845 */
[----:B------:R-:W-:Y:S01]  /*4990*/  FADD.FTZ R34, R76, R33 ;  /* 0x000000214c227221 */ /* 0x000fe20000010000 */
        /* <DEDUP_REMOVED lines=13> */
[--C-:B------:R-:W-:Y:S01]  /*4a70*/  FFMA.FTZ R27, R27, UR10, -R69.reuse ;  /* 0x0000000a1b1b7c23 */ /* 0x100fe20008010845 */
[--C-:B------:R-:W-:Y:S01]  /*4a80*/  FFMA.FTZ R32, R32, UR10, -R69.reuse ;  /* 0x0000000a20207c23 */ /* 0x100fe20008010845 */
[----:B------:R-:W-:Y:S01]  /*4a90*/  FFMA.FTZ R29, R29, UR10, -R69 ;  /* 0x0000000a1d1d7c23 */ /* 0x000fe20008010845 */
[----:B------:R-:W-:-:S02]  /*4aa0*/  FADD.FTZ R70, R78, R31 ;  /* 0x0000001f4e467221 */ /* 0x000fc40000010000 */
[----:B------:R-:W1:Y:S01]  /*4ab0*/  MUFU.EX2 R10, R10 ;  /* 0x0000000a000a7308 */ /* 0x000e620000000800 */
[----:B--2---:R-:W-:Y:S01]  /*4ac0*/  FADD.FTZ R34, R77, R30 ;  /* 0x0000001e4d227221 */ /* 0x004fe20000010000 */
[----:B------:R-:W-:Y:S01]  /*4ad0*/  FADD.FTZ R33, R67, R70 ;  /* 0x0000004643217221 */ /* 0x000fe20000010000 */
[----:B------:R-:W-:Y:S01]  /*4ae0*/  FFMA.FTZ R30, R37, UR10, -R69 ;  /* 0x0000000a251e7c23 */ /* 0x000fe20008010845 */
[----:B------:R-:W-:Y:S02]  /*4af0*/  F2FP.SATFINITE.E4M3.F32.PACK_AB_MERGE_C R77, R77, R4, RZ ;  /* 0x000000044d4d723e */ /* 0x000fe400048070ff */
[----:B------:R-:W-:Y:S02]  /*4b00*/  FADD.FTZ R33, R66, R33 ;  /* 0x0000002142217221 */ /* 0x000fe40000010000 */
[----:B------:R-:W2:Y:S01]  /*4b10*/  MUFU.EX2 R40, R40 ;  /* 0x0000002800287308 */ /* 0x000ea20000000800 */
[----:B0-----:R-:W-:Y:S01]  /*4b20*/  FADD.FTZ R31, R9, R34 ;  /* 0x00000022091f7221 */ /* 0x001fe20000010000 */
[----:B------:R-:W-:-:S06]  /*4b30*/  F2FP.SATFINITE.E4M3.F32.PACK_AB_MERGE_C R149, R75, R68, R77 ;  /* 0x000000444b95723e */ /* 0x000fcc000480704d */
[----:B------:R-:W0:Y:S01]  /*4b40*/  MUFU.EX2 R81, R81 ;  /* 0x0000005100517308 */ /* 0x000e220000000800 */
[----:B-1----:R-:W-:-:S07]  /*4b50*/  FADD.FTZ R31, R10, R31 ;  /* 0x0000001f0a1f7221 */ /* 0x002fce0000010000 */
[----:B------:R-:W1:Y:S01]  /*4b60*/  MUFU.EX2 R12, R12 ;  /* 0x0000000c000c7308 */ /* 0x000e620000000800 */
[----:B--2---:R-:W-:-:S07]  /*4b70*/  FADD.FTZ R34, R40, R31 ;  /* 0x0000001f28227221 */ /* 0x004fce0000010000 */
[----:B------:R-:W2:Y:S01]  /*4b80*/  MUFU.EX2 R13, R13 ;  /* 0x0000000d000d7308 */ /* 0x000ea20000000800 */
[C---:B0-----:R-:W-:Y:S01]  /*4b90*/  FADD.FTZ R3, R81.reuse, R34 ;  /* 0x0000002251037221 */ /* 0x041fe20000010000 */
[----:B------:R-:W-:-:S04]  /*4ba0*/  F2FP.SATFINITE.E4M3.F32.PACK_AB_MERGE_C R40, R81, R40, RZ ;  /* 0x000000285128723e */ /* 0x000fc800048070ff */
[----:B------:R-:W-:Y:S01]  /*4bb0*/  F2FP.SATFINITE.E4M3.F32.PACK_AB_MERGE_C R151, R10, R9, R40 ;  /* 0x000000090a97723e */ /* 0x000fe20004807028 */
[----:B------:R-:W-:Y:S01]  /*4bc0*/  VIADD R10, R18, 0xfffffffe ;  /* 0xfffffffe120a7836 */ /* 0x000fe20000000000 */
        /* <DEDUP_REMOVED lines=12> */
[----:B------:R2:W-:Y:S01]  /*4c90*/  MUFU.EX2 R19, R38 ;  /* 0x0000002600137308 */ /* 0x0005e20000000800 */
[----:B0-----:R-:W-:-:S07]  /*4ca0*/  FADD.FTZ R34, R15, R34 ;  /* 0x000000220f227221 */ /* 0x001fce0000010000 */
[----:B------:R-:W0:Y:S01]  /*4cb0*/  MUFU.EX2 R26, R26 ;  /* 0x0000001a001a7308 */ /* 0x000e220000000800 */
[----:B--2---:R-:W-:Y:S01]  /*4cc0*/  FADD.FTZ R38, R64, R33 ;  /* 0x0000002140267221 */ /* 0x004fe20000010000 */
[----:B------:R-:W-:Y:S01]  /*4cd0*/  F2FP.SATFINITE.E4M3.F32.PACK_AB_MERGE_C R33, R50, R49, RZ ;  /* 0x000000313221723e */ /* 0x000fe200048070ff */
[----:B-1----:R-:W-:Y:S02]  /*4ce0*/  FADD.FTZ R3, R25, R34 ;  /* 0x0000002219037221 */ /* 0x002fe40000010000 */
[----:B------:R-:W-:Y:S01]  /*4cf0*/  FADD.FTZ R38, R79, R38 ;  /* 0x000000264f267221 */ /* 0x000fe20000010000 */
[----:B------:R-:W-:Y:S02]  /*4d00*/  F2FP.SATFINITE.E4M3.F32.PACK_AB_MERGE_C R146, R46, R65, R33 ;  /* 0x000000412e92723e */ /* 0x000fe40004807021 */
[----:B------:R-:W1:Y:S01]  /*4d10*/  MUFU.EX2 R20, R20 ;  /* 0x0000001400147308 */ /* 0x000e620000000800 */
[----:B------:R-:W-:-:S04]  /*4d20*/  FADD.FTZ R31, R65, R38 ;  /* 0x00000026411f7221 */ /* 0x000fc80000010000 */
[----:B------:R-:W-:Y:S01]  /*4d30*/  FADD.FTZ R38, R46, R31 ;  /* 0x0000001f2e267221 */ /* 0x000fe20000010000 */
[----:B------:R-:W-:Y:S02]  /*4d40*/  F2FP.SATFINITE.E4M3.F32.PACK_AB_MERGE_C R31, R54, R53, RZ ;  /* 0x00000035361f723e */ /* 0x000fe400048070ff */
[----:B------:R-:W2:Y:S01]  /*4d50*/  MUFU.EX2 R21, R21 ;  /* 0x0000001500157308 */ /* 0x000ea20000000800 */
[----:B------:R-:W-:Y:S01]  /*4d60*/  FADD.FTZ R49, R49, R38 ;  /* 0x0000002631317221 */ /* 0x000fe20000010000 */
[----:B0-----:R-:W-:Y:S01]  /*4d70*/  FADD.FTZ R3, R26, R3 ;  /* 0x000000031a037221 */ /* 0x001fe20000010000 */
[----:B------:R-:W-:Y:S02]  /*4d80*/  F2FP.SATFINITE.E4M3.F32.PACK_AB_MERGE_C R140, R52, R51, R31 ;  /* 0x00000033348c723e */ /* 0x000fe4000480701f */
[----:B------:R-:W-:Y:S01]  /*4d90*/  FADD.FTZ R50, R50, R49 ;  /* 0x0000003132327221 */ /* 0x000fe20000010000 */
[----:B------:R-:W-:Y:S02]  /*4da0*/  F2FP.SATFINITE.E4M3.F32.PACK_AB_MERGE_C R25, R26, R25, RZ ;  /* 0x000000191a19723e */ /* 0x000fe400048070ff */
[----:B------:R-:W0:Y:S01]  /*4db0*/  MUFU.EX2 R57, R57 ;  /* 0x0000003900397308 */ /* 0x000e220000000800 */
[----:B------:R-:W-:Y:S01]  /*4dc0*/  FADD.FTZ R51, R51, R50 ;  /* 0x0000003233337221 */ /* 0x000fe20000010000 */
[----:B-1----:R-:W-:Y:S01]  /*4dd0*/  FADD.FTZ R4, R20, R3 ;  /* 0x0000000314047221 */ /* 0x002fe20000010000 */
[----:B------:R-:W-:-:S02]  /*4de0*/  F2FP.SATFINITE.E4M3.F32.PACK_AB_MERGE_C R3, R59, R58, RZ ;  /* 0x0000003a3b03723e */ /* 0x000fc400048070ff */
[----:B------:R-:W-:Y:S01]  /*4df0*/  FADD.FTZ R52, R52, R51 ;  /* 0x0000003334347221 */ /* 0x000fe20000010000 */
[----:B------:R-:W-:Y:S02]  /*4e00*/  F2FP.SATFINITE.E4M3.F32.PACK_AB_MERGE_C R147, R15, R14, R25 ;  /* 0x0000000e0f93723e */ /* 0x000fe40004807019 */
[----:B------:R-:W1:Y:S01]  /*4e10*/  MUFU.EX2 R35, R35 ;  /* 0x0000002300237308 */ /* 0x000e620000000800 */
[----:B--2---:R-:W-:Y:S01]  /*4e20*/  FADD.FTZ R4, R21, R4 ;  /* 0x0000000415047221 */ /* 0x004fe20000010000 */
[----:B------:R-:W-:-:S04]  /*4e30*/  FADD.FTZ R53, R53, R52 ;  /* 0x0000003435357221 */ /* 0x000fc80000010000 */
[----:B------:R-:W-:Y:S02]  /*4e40*/  FADD.FTZ R53, R54, R53 ;  /* 0x0000003536357221 */ /* 0x000fe40000010000 */
        /* <DEDUP_REMOVED lines=8> */
[----:B------:R-:W1:Y:S01]  /*4ed0*/  MUFU.EX2 R43, R43 ;  /* 0x0000002b002b7308 */ /* 0x000e620000000800 */
[C---:B--2---:R-:W-:Y:S01]  /*4ee0*/  FADD.FTZ R4, R36.reuse, R3 ;  /* 0x0000000324047221 */ /* 0x044fe20000010000 */
[----:B------:R-:W-:-:S03]  /*4ef0*/  F2FP.SATFINITE.E4M3.F32.PACK_AB_MERGE_C R35, R36, R35, RZ ;  /* 0x000000232423723e */ /* 0x000fc600048070ff */
[----:B------:R-:W-:Y:S01]  /*4f00*/  FADD.FTZ R3, R19, R4 ;  /* 0x0000000413037221 */ /* 0x000fe20000010000 */
[----:B------:R-:W-:Y:S02]  /*4f10*/  F2FP.SATFINITE.E4M3.F32.PACK_AB_MERGE_C R141, R21, R20, R35 ;  /* 0x00000014158d723e */ /* 0x000fe40004807023 */
        /* <DEDUP_REMOVED lines=37> */
[----:B0-----:R-:W-:Y:S01]  /*5170*/  FADD.FTZ R4, R28, R3 ;  /* 0x000000031c047221 */ /* 0x001fe20000010000 */
[----:B------:R-:W-:-:S06]  /*5180*/  FADD.FTZ R39, R39, R42 ;  /* 0x0000002a27277221 */ /* 0x000fcc0000010000 */
[----:B------:R-:W0:Y:S01]  /*5190*/  MUFU.EX2 R29, R29 ;  /* 0x0000001d001d7308 */ /* 0x000e220000000800 */
[----:B--2---:R-:W-:Y:S01]  /*51a0*/  FADD.FTZ R3, R27, R4 ;  /* 0x000000041b037221 */ /* 0x004fe20000010000 */
[----:B0-----:R-:W-:-:S03]  /*51b0*/  F2FP.SATFINITE.E4M3.F32.PACK_AB_MERGE_C R4, R29, R32, RZ ;  /* 0x000000201d04723e */ /* 0x001fc600048070ff */
[----:B------:R-:W-:Y:S01]  /*51c0*/  FADD.FTZ R32, R32, R3 ;  /* 0x0000000320207221 */ /* 0x000fe20000010000 */
[----:B------:R-:W-:Y:S01]  /*51d0*/  F2FP.SATFINITE.E4M3.F32.PACK_AB_MERGE_C R139, R27, R28, R4 ;  /* 0x0000001c1b8b723e */ /* 0x000fe20004807004 */
[----:B------:R-:W-:Y:S02]  /*51e0*/  FADD.FTZ R4, R8, R39 ;  /* 0x0000002708047221 */ /* 0x000fe40000010000 */
        /* <DEDUP_REMOVED lines=13> */
.L_x_11794:
[----:B------:R-:W-:Y:S02]  /*52c0*/  ULDC UR14, c[0x0][0x9e4] ;  /* 0x00027900000e7ab9 */ /* 0x000fe40000000800 */
[----:B------:R-:W-:-:S11]  /*52d0*/  UISETP.NE.AND UP0, UPT, UR14, 0x1, UPT ;  /* 0x000000010e00788c */ /* 0x000fd6000bf05270 */
[----:B------:R-:W-:Y:S02]  /*52e0*/  @UP0 ULDC.64 UR16, c[0x0][0x9e8] ;  /* 0x00027a0000100ab9 */ /* 0x000fe40000000a00 */
[----:B------:R-:W-:-:S04]  /*52f0*/  UIMAD.WIDE.U32 UR4, UR7, UR16, URZ ;  /* 0x00000010070472a5 */ /* 0x000fc8000f8e003f */
[----:B------:R-:W-:-:S12]  /*5300*/  @UP0 USHF.R.U32.HI UR7, URZ, UR17, UR5 ;  /* 0x000000113f070299 */ /* 0x000fd80008011605 */
.L_x_11795:
[----:B------:R-:W-:-:S04]  /*5310*/  UIMAD UR7, UR7, UR14, UR14 ;  /* 0x0000000e070772a4 */ /* 0x000fc8000f8e020e */
[----:B------:R-:W-:-:S04]  /*5320*/  UISETP.LT.AND UP0, UPT, UR11, UR7, UPT ;  /* 0x000000070b00728c */ /* 0x000fc8000bf01270 */
[----:B------:R-:W-:-:S12]  /*5330*/  USEL UR11, UR11, UR7, UP0 ;  /* 0x000000070b0b7287 */ /* 0x000fd80008000000 */
.L_x_11793:
[----:B------:R-:W-:Y:S01]  /*5340*/  USHF.R.S32.HI UR4, URZ, 0x1f, UR11 ;  /* 0x0000001f3f047899 */ /* 0x000fe2000801140b */
[----:B------:R-:W0:Y:S01]  /*5350*/  S2UR UR7, SR_CgaCtaId ;  /* 0x00000000000779c3 */ /* 0x000e220000008800 */
[----:B------:R-:W-:Y:S01]  /*5360*/  UMOV UR5, URZ ;  /* 0x0000003f00057c82 */ /* 0x000fe20008000000 */
        /* <DEDUP_REMOVED lines=15> */
[----:B------:R-:W-:Y:S01]  /*5460*/  CS2R R110, SRZ ;  /* 0x00000000006e7805 */ /* 0x000fe2000001ff00 */
[----:B------:R-:W-:Y:S01]  /*5470*/  UMOV UR4, URZ ;  /* 0x0000003f00047c82 */ /* 0x000fe20008000000 */
[----:B------:R-:W-:Y:S02]  /*5480*/  CS2R R112, SRZ ;  /* 0x0000000000707805 */ /* 0x000fe4000001ff00 */
[----:B------:R-:W-:Y:S02]  /*5490*/  CS2R R114, SRZ ;  /* 0x0000000000727805 */ /* 0x000fe4000001ff00 */
[----:B------:R-:W-:Y:S02]  /*54a0*/  ISETP.GE.AND P1, PT, R10, UR23, PT ;  /* 0x000000170a007c0c */ /* 0x000fe4000bf26270 */
        /* <DEDUP_REMOVED lines=43> */
.L_x_11815:
[----:B------:R-:W-:-:S04]  /*5760*/  UISETP.NE.AND UP0, UPT, UR22, 0x1, UPT ;  /* 0x000000011600788c */ /* 0x000fc8000bf05270 */
[----:B------:R-:W-:-:S04]  /*5770*/  USEL UR5, URZ, 0x1, UP0 ;  /* 0x000000013f057887 */ /* 0x000fc80008000000 */
[----:B------:R-:W-:Y:S01]  /*5780*/  ULOP3.LUT UR5, UR21, UR5, URZ, 0x3c, !UPT ;  /* 0x0000000515057292 */ /* 0x000fe2000f8e3c3f */
[----:B------:R-:W-:Y:S11]  /*5790*/  @!P0 BRA `(.L_x_11797) ;  /* 0x0000000000048947 */ /* 0x000ff60003800000 */
[----:B------:R-:W-:Y:S01]  /*57a0*/  BPT.TRAP 0x1 ;  /* 0x000000040000795c */ /* 0x000fe20000300000 */
.L_x_11797:
        /* <DEDUP_REMOVED lines=9> */
.L_x_11798:
[----:B-1----:R-:W-:Y:S05]  /*5840*/  @P1 BRA `(.L_x_11799) ;  /* 0x0000000000081947 */ /* 0x002fea0003800000 */
[----:B------:R-:W1:Y:S02]  /*5850*/  SYNCS.PHASECHK.TRANS64.TRYWAIT P1, [UR28+0x17030], R11 ;  /* 0x0170300bff0075a7 */ /* 0x000e64000802015c */
[----:B-1----:R-:W-:Y:S05]  /*5860*/  @!P1 BRA `(.L_x_11800) ;  /* 0x000000fc00049947 */ /* 0x002fea0003800000 */
.L_x_11799:
[----:B------:R-:W-:Y:S01]  /*5870*/  R2UR UR16, R6 ;  /* 0x00000000061072ca */ /* 0x000fe200000e0000 */
[----:B------:R-:W-:Y:S01]  /*5880*/  UIMAD UR18, UR4, 0x300, UR6 ;  /* 0x00000300041278a4 */ /* 0x000fe2000f8e0206 */
[----:B------:R-:W-:Y:S01]  /*5890*/  R2UR UR17, R7 ;  /* 0x00000000071172ca */ /* 0x000fe200000e0000 */
[----:B------:R-:W-:Y:S01]  /*58a0*/  WARPGROUP.ARRIVE ;  /* 0x00000000000079c5 */ /* 0x000fe20000000000 */
[----:B------:R-:W-:Y:S01]  /*58b0*/  UMOV UR19, 0xc0000010 ;  /* 0xc000001000137882 */ /* 0x000fe20000000000 */
[----:B------:R-:W-:Y:S01]  /*58c0*/  UIADD3 UR10, UR18, 0x100, URZ ;  /* 0x00000100120a7890 */ /* 0x000fe2000fffe03f */
[----:B------:R-:W-:Y:S01]  /*58d0*/  UMOV UR11, 0xc0000010 ;  /* 0xc0000010000b7882 */ /* 0x000fe20000000000 */
[----:B------:R-:W-:Y:S01]  /*58e0*/  UIADD3 UR14, UR18, 0x200, URZ ;  /* 0x00000200120e7890 */ /* 0x000fe2000fffe03f */
[----:B------:R-:W-:-:S07]  /*58f0*/  UMOV UR15, 0xc0000010 ;  /* 0xc0000010000f7882 */ /* 0x000fce0000000000 */
        /* <DEDUP_REMOVED lines=10> */
.L_x_11801:
[----:B------:R-:W-:Y:S01]  /*59a0*/  ULEA UR15, UR22, UR44, 0x3 ;  /* 0x0000002c160f7291 */ /* 0x000fe2000f8e183f */
[----:B01----:R-:W-:-:S05]  /*59b0*/  IMAD.U32 R11, RZ, RZ, UR21 ;  /* 0x00000015ff0b7e24 */ /* 0x003fca000f8e00ff */
[----:B------:R-:W-:-:S04]  /*59c0*/  SHF.L.U32 R11, R11, 0x1f, RZ ;  /* 0x0000001f0b0b7819 */ /* 0x000fc800000006ff */
[----:B------:R0:W1:Y:S01]  /*59d0*/  SYNCS.PHASECHK.TRANS64.TRYWAIT P1, [UR15+0x17050], R11 ;  /* 0x0170500bff0075a7 */ /* 0x000062000802014f */
[----:B------:R-:W-:Y:S05]  /*59e0*/  @!P0 BRA `(.L_x_11802) ;  /* 0x0000000000048947 */ /* 0x000fea0003800000 */
[----:B------:R-:W-:Y:S01]  /*59f0*/  BPT.TRAP 0x1 ;  /* 0x000000040000795c */ /* 0x000fe20000300000 */
.L_x_11802:
[----:B-1----:R-:W-:Y:S05]  /*5a00*/  @P1 BRA `(.L_x_11803) ;  /* 0x0000000000081947 */ /* 0x002fea0003800000 */
[----:B------:R-:W1:Y:S02]  /*5a10*/  SYNCS.PHASECHK.TRANS64.TRYWAIT P1, [UR15+0x17050], R11 ;  /* 0x0170500bff0075a7 */ /* 0x000e64000802014f */
[----:B-1----:R-:W-:Y:S05]  /*5a20*/  @!P1 BRA `(.L_x_11804) ;  /* 0x000000f800ac9947 */ /* 0x002fea0003800000 */
.L_x_11803:
        /* <DEDUP_REMOVED lines=27> */
.L_x_11805:
        /* <DEDUP_REMOVED lines=15> */
[----:B------:R-:W0:Y:S01]  /*5cd0*/  LDC R55, c[0x0][0x288] ;  /* 0x0000a200ff377b82 */ /* 0x000e220000000800 */
        /* <DEDUP_REMOVED lines=9> */
[----:B------:R-:W-:Y:S01]  /*5d70*/  FMUL.FTZ R64, R0, R75 ;  /* 0x0000004b00407220 */ /* 0x000fe20000410000 */
[----:B------:R-:W-:Y:S02]  /*5d80*/  IMAD.SHL.U32 R75, R10, 0x80, RZ ;  /* 0x000000800a4b7824 */ /* 0x000fe400078e00ff */
[C---:B------:R-:W-:Y:S01]  /*5d90*/  FMUL.FTZ R12, R0.reuse, R25 ;  /* 0x00000019000c7220 */ /* 0x040fe20000410000 */
[C---:B------:R-:W-:Y:S01]  /*5da0*/  FMUL.FTZ R16, R0.reuse, R29 ;  /* 0x0000001d00107220 */ /* 0x040fe20000410000 */
[C---:B------:R-:W-:Y:S01]  /*5db0*/  FMUL.FTZ R18, R0.reuse, R30 ;  /* 0x0000001e00127220 */ /* 0x040fe20000410000 */
[C---:B------:R-:W-:Y:S01]  /*5dc0*/  FMUL.FTZ R20, R0.reuse, R32 ;  /* 0x0000002000147220 */ /* 0x040fe20000410000 */
[C---:B------:R-:W-:Y:S01]  /*5dd0*/  FMUL.FTZ R22, R0.reuse, R34 ;  /* 0x0000002200167220 */ /* 0x040fe20000410000 */
[----:B------:R-:W1:Y:S01]  /*5de0*/  SHFL.IDX PT, R136, R84, RZ, 0x1c1f ;  /* 0x001c1fff54887589 */ /* 0x000e6200000e0000 */
        /* <DEDUP_REMOVED lines=22> */
[----:B------:R-:W-:Y:S01]  /*5f50*/  IADD3 R27, -R75, 0x1, RZ ;  /* 0x000000014b1b7810 */ /* 0x000fe20007ffe1ff */
        /* <DEDUP_REMOVED lines=24> */
[----:B------:R-:W2:Y:S01]  /*60e0*/  MUFU.TANH R11, R11 ;  /* 0x0000000b000b7308 */ /* 0x000ea20000002400 */
[----:B------:R-:W-:Y:S01]  /*60f0*/  UPRMT UR10, UR7, 0x654, UR10 ;  /* 0x00000654070a7896 */ /* 0x000fe2000800000a */
[----:B------:R-:W-:-:S04]  /*6100*/  IMAD R26, R17, UR25, R26 ;  /* 0x00000019111a7c24 */ /* 0x000fc8000f8e021a */
[----:B0-----:R-:W-:Y:S02]  /*6110*/  IMAD.IADD R26, R26, 0x1, -R55 ;  /* 0x000000011a1a7824 */ /* 0x001fe400078e0a37 */
[----:B------:R-:W0:Y:S02]  /*6120*/  MUFU.TANH R12, R12 ;  /* 0x0000000c000c7308 */ /* 0x000e240000002400 */
[C---:B------:R-:W-:Y:S01]  /*6130*/  VIADD R83, R26.reuse, UR26 ;  /* 0x0000001a1a537c36 */ /* 0x040fe20008000000 */
[----:B------:R-:W-:Y:S01]  /*6140*/  SYNCS.ARRIVE.TRANS64.RED.A1T0 RZ, [UR10], RZ ;  /* 0x000000ffffff79a7 */ /* 0x000fe2000810040a */
[----:B------:R-:W-:Y:S02]  /*6150*/  VIADD R82, R26, UR20 ;  /* 0x000000141a527c36 */ /* 0x000fe40008000000 */
[--C-:B-1----:R-:W-:Y:S02]  /*6160*/  IMAD.IADD R81, R83, 0x1, R136.reuse ;  /* 0x0000000153517824 */ /* 0x102fe400078e0288 */
        /* <DEDUP_REMOVED lines=77> */
.L_x_11808:
[----:B------:R-:W-:-:S05]  /*6640*/  IMAD.U32 R86, RZ, RZ, UR27 ;  /* 0x0000001bff567e24 */ /* 0x000fca000f8e00ff */
[----:B------:R-:W-:-:S13]  /*6650*/  ISETP.NE.AND P1, PT, R86, 0x1, PT ;  /* 0x000000015600780c */ /* 0x000fda0003f25270 */
[----:B------:R-:W1:Y:S02]  /*6660*/  @P1 LDC.64 R26, c[0x0][0x9e8] ;  /* 0x00027a00ff1a1b82 */ /* 0x000e640000000a00 */
[----:B-1----:R-:W-:-:S05]  /*6670*/  @P1 IMAD.HI.U32 R26, R85, R26, RZ ;  /* 0x0000001a551a1227 */ /* 0x002fca00078e00ff */
[----:B------:R-:W-:-:S07]  /*6680*/  @P1 SHF.R.U32.HI R85, RZ, R27, R26 ;  /* 0x0000001bff551219 */ /* 0x000fce000001161a */
.L_x_11809:
[----:B------:R-:W-:Y:S05]  /*6690*/  BSYNC B0 ;  /* 0x0000000000007941 */ /* 0x000fea0003800000 */
.L_x_11807:
[----:B------:R-:W-:-:S04]  /*66a0*/  IMAD R85, R85, R86, -R75 ;  /* 0x0000005655557224 */ /* 0x000fc800078e0a4b */
[----:B------:R-:W-:-:S05]  /*66b0*/  IMAD R85, R2, -0x2, R85 ;  /* 0xfffffffe02557824 */ /* 0x000fca00078e0255 */
[----:B------:R-:W-:Y:S02]  /*66c0*/  VIADDMNMX R81, R85, R86, R81, PT ;  /* 0x0000005655517246 */ /* 0x000fe40003800151 */
[----:B------:R-:W-:-:S07]  /*66d0*/  VIMNMX R80, R80, R85, !PT ;  /* 0x0000005550507248 */ /* 0x000fce0007fe0100 */
.L_x_11806:
        /* <DEDUP_REMOVED lines=13> */
[----:B0-----:R-:W-:Y:S01]  /*67b0*/  FSEL R12, R12, -INF , !P2 ;  /* 0xff8000000c0c7808 */ /* 0x001fe20005000000 */
[--C-:B-1----:R-:W-:Y:S01]  /*67c0*/  IMAD.IADD R83, R83, 0x1, R84.reuse ;  /* 0x0000000153537824 */ /* 0x102fe200078e0254 */
[----:B------:R-:W-:Y:S01]  /*67d0*/  ISETP.GT.AND P5, PT, R80, 0x9, P1 ;  /* 0x000000095000780c */ /* 0x000fe20000fa4270 */
[----:B------:R-:W-:Y:S01]  /*67e0*/  IMAD.IADD R82, R82, 0x1, R84 ;  /* 0x0000000152527824 */ /* 0x000fe200078e0254 */
        /* <DEDUP_REMOVED lines=99> */
.L_x_11812:
[----:B------:R-:W-:-:S05]  /*6e20*/  IMAD.U32 R80, RZ, RZ, UR27 ;  /* 0x0000001bff507e24 */ /* 0x000fca000f8e00ff */
[----:B------:R-:W-:-:S13]  /*6e30*/  ISETP.NE.AND P2, PT, R80, 0x1, PT ;  /* 0x000000015000780c */ /* 0x000fda0003f45270 */
[----:B------:R-:W0:Y:S02]  /*6e40*/  @P2 LDC.64 R20, c[0x0][0x9e8] ;  /* 0x00027a00ff142b82 */ /* 0x000e240000000a00 */
[----:B0-----:R-:W-:-:S05]  /*6e50*/  @P2 IMAD.HI.U32 R20, R84, R20, RZ ;  /* 0x0000001454142227 */ /* 0x001fca00078e00ff */
[----:B------:R-:W-:-:S07]  /*6e60*/  @P2 SHF.R.U32.HI R84, RZ, R21, R20 ;  /* 0x00000015ff542219 */ /* 0x000fce0000011614 */
.L_x_11813:
[----:B------:R-:W-:Y:S05]  /*6e70*/  BSYNC B0 ;  /* 0x0000000000007941 */ /* 0x000fea0003800000 */
.L_x_11811:
[----:B------:R-:W-:-:S04]  /*6e80*/  IMAD R75, R84, R80, -R75 ;  /* 0x00000050544b7224 */ /* 0x000fc800078e0a4b */
[----:B------:R-:W-:-:S05]  /*6e90*/  IMAD R75, R2, -0x2, R75 ;  /* 0xfffffffe024b7824 */ /* 0x000fca00078e024b */
[----:B------:R-:W-:Y:S02]  /*6ea0*/  VIADDMNMX R83, R75, R80, R83, PT ;  /* 0x000000504b537246 */ /* 0x000fe40003800153 */
[----:B------:R-:W-:-:S07]  /*6eb0*/  VIMNMX R82, R82, R75, !PT ;  /* 0x0000004b52527248 */ /* 0x000fce0007fe0100 */
.L_x_11810:
        /* <DEDUP_REMOVED lines=11> */
[----:B------:R-:W-:Y:S02]  /*6f70*/  ISETP.LT.OR P5, PT, R83, 0x21, P5 ;  /* 0x000000215300780c */ /* 0x000fe40002fa1670 */
[----:B------:R-:W-:Y:S02]  /*6f80*/  FMNMX.FTZ R11, R85, R20, !PT ;  /* 0x00000014550b7209 */ /* 0x000fe40007810000 */
[----:B------:R-:W-:-:S02]  /*6f90*/  FSEL R32, R32, -INF , !P5 ;  /* 0xff80000020207808 */ /* 0x000fc40006800000 */
[----:B------:R-:W-:Y:S02]  /*6fa0*/  FMNMX.FTZ R20, R24, R11, !PT ;  /* 0x0000000b18147209 */ /* 0x000fe40007810000 */
[C---:B------:R-:W-:Y:S02]  /*6fb0*/  ISETP.GT.AND P5, PT, R82.reuse, RZ, P1 ;  /* 0x000000ff5200720c */ /* 0x040fe40000fa4270 */
[----:B------:R-:W-:Y:S02]  /*6fc0*/  FMNMX.FTZ R11, R25, R20, !PT ;  /* 0x00000014190b7209 */ /* 0x000fe40007810000 */
[----:B------:R-:W-:Y:S02]  /*6fd0*/  ISETP.GT.AND P4, PT, R82, 0x9, P1 ;  /* 0x000000095200780c */ /* 0x000fe40000f84270 */
[----:B------:R-:W-:Y:S02]  /*6fe0*/  FMNMX.FTZ R20, R30, R11, !PT ;  /* 0x0000000b1e147209 */ /* 0x000fe40007810000 */
[----:B------:R-:W-:-:S02]  /*6ff0*/  ISETP.GT.AND P2, PT, R82, 0x1, P1 ;  /* 0x000000015200780c */ /* 0x000fc40000f44270 */
[----:B------:R-:W-:Y:S02]  /*7000*/  FMNMX.FTZ R11, R31, R20, !PT ;  /* 0x000000141f0b7209 */ /* 0x000fe40007810000 */
[C---:B------:R-:W-:Y:S02]  /*7010*/  ISETP.LT.OR P5, PT, R83.reuse, 0x1, P5 ;  /* 0x000000015300780c */ /* 0x040fe40002fa1670 */
[----:B------:R-:W-:Y:S02]  /*7020*/  FMNMX.FTZ R20, R34, R11, !PT ;  /* 0x0000000b22147209 */ /* 0x000fe40007810000 */
[----:B------:R-:W-:Y:S02]  /*7030*/  ISETP.LT.OR P4, PT, R83, 0xa, P4 ;  /* 0x0000000a5300780c */ /* 0x000fe40002781670 */
[----:B------:R-:W-:Y:S02]  /*7040*/  FMNMX.FTZ R11, R35, R20, !PT ;  /* 0x00000014230b7209 */ /* 0x000fe40007810000 */
[----:B------:R-:W-:-:S02]  /*7050*/  ISETP.GT.AND P3, PT, R82, 0x8, P1 ;  /* 0x000000085200780c */ /* 0x000fc40000f64270 */
        /* <DEDUP_REMOVED lines=17> */
[----:B------:R-:W-:-:S02]  /*7170*/  FSEL R23, R23, -INF , !P2 ;  /* 0xff80000017177808 */ /* 0x000fc40005000000 */
[----:B------:R-:W-:Y:S02]  /*7180*/  FMNMX.FTZ R20, R59, R20, !PT ;  /* 0x000000143b147209 */ /* 0x000fe40007810000 */
[----:B------:R-:W-:Y:S02]  /*7190*/  FSEL R28, R28, -INF , !P3 ;  /* 0xff8000001c1c7808 */ /* 0x000fe40005800000 */
[----:B------:R-:W-:Y:S02]  /*71a0*/  FMNMX.FTZ R20, R61, R20, !PT ;  /* 0x000000143d147209 */ /* 0x000fe40007810000 */
[C---:B------:R-:W-:Y:S02]  /*71b0*/  ISETP.GT.AND P2, PT, R82.reuse, 0x21, P1 ;  /* 0x000000215200780c */ /* 0x040fe40000f44270 */
        /* <DEDUP_REMOVED lines=18> */
[----:B------:R-:W-:Y:S01]  /*72e0*/  ISETP.LT.OR P3, PT, R83, 0x32, P3 ;  /* 0x000000325300780c */ /* 0x000fe20001f61670 */
[----:B------:R-:W0:Y:S01]  /*72f0*/  SHFL.BFLY PT, R11, R20, 0x2, 0x1f ;  /* 0x0c401f00140b7f89 */ /* 0x000e2200000e0000 */
[----:B------:R-:W-:-:S02]  /*7300*/  ISETP.GT.AND P2, PT, R82, 0x40, P1 ;  /* 0x000000405200780c */ /* 0x000fc40000f44270 */
[----:B------:R-:W-:Y:S02]  /*7310*/  FSEL R39, R39, -INF , !P3 ;  /* 0xff80000027277808 */ /* 0x000fe40005800000 */
[----:B------:R-:W-:Y:S02]  /*7320*/  ISETP.GT.AND P3, PT, R82, 0x41, P1 ;  /* 0x000000415200780c */ /* 0x000fe40000f64270 */
[C---:B------:R-:W-:Y:S02]  /*7330*/  ISETP.LT.OR P2, PT, R83.reuse, 0x41, P2 ;  /* 0x000000415300780c */ /* 0x040fe40001741670 */
[----:B------:R-:W-:Y:S02]  /*7340*/  ISETP.LT.OR P3, PT, R83, 0x42, P3 ;  /* 0x000000425300780c */ /* 0x000fe40001f61670 */
[----:B------:R-:W-:Y:S02]  /*7350*/  FSEL R45, R45, -INF , !P2 ;  /* 0xff8000002d2d7808 */ /* 0x000fe40005000000 */
[----:B------:R-:W-:-:S02]  /*7360*/  FSEL R47, R47, -INF , !P3 ;  /* 0xff8000002f2f7808 */ /* 0x000fc40005800000 */
[C---:B------:R-:W-:Y:S02]  /*7370*/  ISETP.GT.AND P2, PT, R82.reuse, 0x50, P1 ;  /* 0x000000505200780c */ /* 0x040fe40000f44270 */
[----:B------:R-:W-:Y:S02]  /*7380*/  ISETP.GT.AND P3, PT, R82, 0x51, P1 ;  /* 0x000000515200780c */ /* 0x000fe40000f64270 */
[C---:B------:R-:W-:Y:S02]  /*7390*/  ISETP.LT.OR P2, PT, R83.reuse, 0x51, P2 ;  /* 0x000000515300780c */ /* 0x040fe40001741670 */
[----:B------:R-:W-:Y:S02]  /*73a0*/  ISETP.LT.OR P3, PT, R83, 0x52, P3 ;  /* 0x000000525300780c */ /* 0x000fe40001f61670 */
[----:B------:R-:W-:Y:S02]  /*73b0*/  FSEL R53, R53, -INF , !P2 ;  /* 0xff80000035357808 */ /* 0x000fe40005000000 */
[----:B0-----:R-:W-:-:S02]  /*73c0*/  FMNMX.FTZ R21, R20, R11, !PT ;  /* 0x0000000b14157209 */ /* 0x001fc40007810000 */
[----:B------:R-:W-:Y:S02]  /*73d0*/  FSEL R56, R56, -INF , !P3 ;  /* 0xff80000038387808 */ /* 0x000fe40005800000 */
[C---:B------:R-:W-:Y:S01]  /*73e0*/  ISETP.GT.AND P2, PT, R82.reuse, 0x60, P1 ;  /* 0x000000605200780c */ /* 0x040fe20000f44270 */
[----:B------:R-:W0:Y:S01]  /*73f0*/  SHFL.BFLY PT, R80, R21, 0x1, 0x1f ;  /* 0x0c201f0015507f89 */ /* 0x000e2200000e0000 */
[----:B------:R-:W-:Y:S02]  /*7400*/  ISETP.GT.AND P3, PT, R82, 0x61, P1 ;  /* 0x000000615200780c */ /* 0x000fe40000f64270 */
[C---:B------:R-:W-:Y:S02]  /*7410*/  ISETP.LT.OR P2, PT, R83.reuse, 0x61, P2 ;  /* 0x000000615300780c */ /* 0x040fe40001741670 */
[----:B------:R-:W-:Y:S02]  /*7420*/  ISETP.LT.OR P3, PT, R83, 0x62, P3 ;  /* 0x000000625300780c */ /* 0x000fe40001f61670 */
[----:B------:R-:W-:-:S02]  /*7430*/  FSEL R62, R62, -INF , !P2 ;  /* 0xff8000003e3e7808 */ /* 0x000fc40005000000 */
[----:B------:R-:W-:Y:S02]  /*7440*/  FSEL R64, R64, -INF , !P3 ;  /* 0xff80000040407808 */ /* 0x000fe40005800000 */
[C---:B------:R-:W-:Y:S02]  /*7450*/  ISETP.GT.AND P2, PT, R82.reuse, 0x70, P1 ;  /* 0x000000705200780c */ /* 0x040fe40000f44270 */
[----:B------:R-:W-:Y:S02]  /*7460*/  ISETP.GT.AND P3, PT, R82, 0x71, P1 ;  /* 0x000000715200780c */ /* 0x000fe40000f64270 */
[C---:B------:R-:W-:Y:S02]  /*7470*/  ISETP.LT.OR P2, PT, R83.reuse, 0x71, P2 ;  /* 0x000000715300780c */ /* 0x040fe40001741670 */
[----:B------:R-:W-:Y:S02]  /*7480*/  ISETP.LT.OR P3, PT, R83, 0x72, P3 ;  /* 0x000000725300780c */ /* 0x000fe40001f61670 */
[----:B------:R-:W-:-:S02]  /*7490*/  FSEL R70, R70, -INF , !P2 ;  /* 0xff80000046467808 */ /* 0x000fc40005000000 */
[----:B------:R-:W-:Y:S02]  /*74a0*/  FSEL R72, R72, -INF , !P3 ;  /* 0xff80000048487808 */ /* 0x000fe40005800000 */
        /* <DEDUP_REMOVED lines=8> */
[----:B------:R-:W-:-:S01]  /*7530*/  FFMA.FTZ R75, R26, UR10, -R20 ;  /* 0x0000000a1a4b7c23 */ /* 0x000fc20008010814 */
[----:B------:R-:W-:Y:S01]  /*7540*/  FSEL R26, R13, -INF , !P5 ;  /* 0xff8000000d1a7808 */ /* 0x000fe20006800000 */
[----:B------:R-:W-:-:S01]  /*7550*/  FFMA.FTZ R80, R16, UR10, -R20 ;  /* 0x0000000a10507c23 */ /* 0x000fc20008010814 */
[----:B------:R0:W-:Y:S01]  /*7560*/  MUFU.EX2 R19, R27 ;  /* 0x0000001b00137308 */ /* 0x0001e20000000800 */
[----:B------:R-:W-:Y:S01]  /*7570*/  FSEL R29, R29, -INF , !P4 ;  /* 0xff8000001d1d7808 */ /* 0x000fe20006000000 */
[--C-:B------:R-:W-:Y:S01]  /*7580*/  FFMA.FTZ R50, R50, UR10, -R20.reuse ;  /* 0x0000000a32327c23 */ /* 0x100fe20008010814 */
[C---:B------:R-:W-:Y:S01]  /*7590*/  ISETP.GT.AND P4, PT, R82.reuse, 0x29, P1 ;  /* 0x000000295200780c */ /* 0x040fe20000f84270 */
[--C-:B------:R-:W-:Y:S01]  /*75a0*/  FFMA.FTZ R86, R71, UR10, -R20.reuse ;  /* 0x0000000a47567c23 */ /* 0x100fe20008010814 */
[----:B------:R-:W-:Y:S01]  /*75b0*/  ISETP.GT.AND P5, PT, R82, 0x38, P1 ;  /* 0x000000385200780c */ /* 0x000fe20000fa4270 */
[--C-:B------:R-:W-:Y:S01]  /*75c0*/  FFMA.FTZ R12, R12, UR10, -R20.reuse ;  /* 0x0000000a0c0c7c23 */ /* 0x100fe20008010814 */
[----:B------:R-:W-:Y:S01]  /*75d0*/  ISETP.LT.OR P4, PT, R83, 0x2a, P4 ;  /* 0x0000002a5300780c */ /* 0x000fe20002781670 */
[----:B------:R1:W-:Y:S01]  /*75e0*/  MUFU.EX2 R13, R75 ;  /* 0x0000004b000d7308 */ /* 0x0003e20000000800 */
[----:B0-----:R-:W-:Y:S01]  /*75f0*/  FMNMX.FTZ R27, R26, R9, !PT ;  /* 0x000000091a1b7209 */ /* 0x001fe20007810000 */
[--C-:B------:R-:W-:Y:S01]  /*7600*/  FFMA.FTZ R15, R15, UR10, -R20.reuse ;  /* 0x0000000a0f0f7c23 */ /* 0x100fe20008010814 */
[----:B------:R-:W-:Y:S01]  /*7610*/  FSEL R37, R37, -INF , !P4 ;  /* 0xff80000025257808 */ /* 0x000fe20006000000 */
[--C-:B------:R-:W-:Y:S01]  /*7620*/  FFMA.FTZ R84, R85, UR10, -R20.reuse ;  /* 0x0000000a55547c23 */ /* 0x100fe20008010814 */
[----:B------:R-:W-:Y:S01]  /*7630*/  FMNMX.FTZ R27, R14, R27, !PT ;  /* 0x0000001b0e1b7209 */ /* 0x000fe20007810000 */
[--C-:B------:R-:W-:Y:S01]  /*7640*/  FFMA.FTZ R24, R24, UR10, -R20.reuse ;  /* 0x0000000a18187c23 */ /* 0x100fe20008010814 */
[----:B------:R-:W-:Y:S01]  /*7650*/  ISETP.GT.AND P4, PT, R82, 0x39, P1 ;  /* 0x000000395200780c */ /* 0x000fe20000f84270 */
[----:B------:R-:W-:Y:S01]  /*7660*/  MUFU.EX2 R12, R12 ;  /* 0x0000000c000c7308 */ /* 0x000fe20000000800 */
[----:B------:R-:W-:Y:S01]  /*7670*/  FMNMX.FTZ R16, R18, R27, !PT ;  /* 0x0000001b12107209 */ /* 0x000fe20007810000 */
[--C-:B------:R-:W-:Y:S01]  /*7680*/  FFMA.FTZ R25, R25, UR10, -R20.reuse ;  /* 0x0000000a19197c23 */ /* 0x100fe20008010814 */
[----:B------:R-:W-:Y:S01]  /*7690*/  ISETP.LT.OR P5, PT, R83, 0x39, P5 ;  /* 0x000000395300780c */ /* 0x000fe20002fa1670 */
[----:B------:R-:W-:Y:S01]  /*76a0*/  FFMA.FTZ R76, R76, UR10, -R20 ;  /* 0x0000000a4c4c7c23 */ /* 0x000fe20008010814 */
[----:B------:R-:W-:-:S02]  /*76b0*/  FMNMX.FTZ R27, R21, R16, !PT ;  /* 0x00000010151b7209 */ /* 0x000fc40007810000 */
[----:B------:R-:W-:Y:S01]  /*76c0*/  FSEL R42, R42, -INF , !P5 ;  /* 0xff8000002a2a7808 */ /* 0x000fe20006800000 */
[----:B------:R-:W-:Y:S01]  /*76d0*/  MUFU.EX2 R15, R15 ;  /* 0x0000000f000f7308 */ /* 0x000fe20000000800 */
[----:B------:R-:W-:Y:S02]  /*76e0*/  FMNMX.FTZ R16, R22, R27, !PT ;  /* 0x0000001b16107209 */ /* 0x000fe40007810000 */
[----:B------:R-:W-:Y:S02]  /*76f0*/  ISETP.LT.OR P4, PT, R83, 0x3a, P4 ;  /* 0x0000003a5300780c */ /* 0x000fe40002781670 */
[----:B------:R-:W-:Y:S02]  /*7700*/  FMNMX.FTZ R27, R23, R16, !PT ;  /* 0x00000010171b7209 */ /* 0x000fe40007810000 */
[----:B------:R-:W-:Y:S01]  /*7710*/  FSEL R43, R43, -INF , !P4 ;  /* 0xff8000002b2b7808 */ /* 0x000fe20006000000 */
[----:B------:R-:W-:Y:S01]  /*7720*/  MUFU.EX2 R80, R80 ;  /* 0x0000005000507308 */ /* 0x000fe20000000800 */
[----:B------:R-:W-:Y:S01]  /*7730*/  FMNMX.FTZ R16, R28, R27, !PT ;  /* 0x0000001b1c107209 */ /* 0x000fe20007810000 */
[--C-:B------:R-:W-:Y:S01]  /*7740*/  FFMA.FTZ R27, R30, UR10, -R20.reuse ;  /* 0x0000000a1e1b7c23 */ /* 0x100fe20008010814 */
[----:B------:R-:W-:-:S01]  /*7750*/  FFMA.FTZ R30, R31, UR10, -R20 ;  /* 0x0000000a1f1e7c23 */ /* 0x000fc20008010814 */
[----:B------:R-:W-:-:S02]  /*7760*/  ISETP.GT.AND P5, PT, R82, 0x48, P1 ;  /* 0x000000485200780c */ /* 0x000fc40000fa4270 */
[----:B-1----:R-:W-:Y:S02]  /*7770*/  FMNMX.FTZ R75, R29, R16, !PT ;  /* 0x000000101d4b7209 */ /* 0x002fe40007810000 */
[----:B------:R-:W-:Y:S01]  /*7780*/  ISETP.GT.AND P4, PT, R82, 0x49, P1 ;  /* 0x000000495200780c */ /* 0x000fe20000f84270 */
        /* <DEDUP_REMOVED lines=9> */
[----:B------:R-:W-:-:S02]  /*7820*/  ISETP.LT.OR P4, PT, R83, 0x4a, P4 ;  /* 0x0000004a5300780c */ /* 0x000fc40002781670 */
[----:B------:R-:W-:Y:S02]  /*7830*/  FMNMX.FTZ R75, R37, R16, !PT ;  /* 0x00000010254b7209 */ /* 0x000fe40007810000 */
[----:B------:R-:W-:Y:S01]  /*7840*/  FSEL R51, R51, -INF , !P4 ;  /* 0xff80000033337808 */ /* 0x000fe20006000000 */
[----:B------:R-:W-:Y:S01]  /*7850*/  MUFU.EX2 R25, R25 ;  /* 0x0000001900197308 */ /* 0x000fe20000000800 */
[----:B------:R-:W-:Y:S02]  /*7860*/  FMNMX.FTZ R16, R38, R75, !PT ;  /* 0x0000004b26107209 */ /* 0x000fe40007810000 */
[C---:B------:R-:W-:Y:S02]  /*7870*/  ISETP.GT.AND P5, PT, R82.reuse, 0x58, P1 ;  /* 0x000000585200780c */ /* 0x040fe40000fa4270 */
[----:B------:R-:W-:Y:S02]  /*7880*/  FMNMX.FTZ R35, R39, R16, !PT ;  /* 0x0000001027237209 */ /* 0x000fe40007810000 */
[----:B------:R-:W-:Y:S01]  /*7890*/  ISETP.GT.AND P4, PT, R82, 0x59, P1 ;  /* 0x000000595200780c */ /* 0x000fe20000f84270 */
[----:B------:R-:W-:Y:S01]  /*78a0*/  MUFU.EX2 R27, R27 ;  /* 0x0000001b001b7308 */ /* 0x000fe20000000800 */
        /* <DEDUP_REMOVED lines=18> */
[C---:B------:R-:W-:Y:S01]  /*79d0*/  ISETP.GT.AND P5, PT, R82.reuse, 0x68, P1 ;  /* 0x000000685200780c */ /* 0x040fe20000fa4270 */
[----:B------:R-:W-:Y:S01]  /*79e0*/  FFMA.FTZ R63, R69, UR10, -R20 ;  /* 0x0000000a453f7c23 */ /* 0x000fe20008010814 */
[----:B------:R-:W-:Y:S01]  /*79f0*/  FMNMX.FTZ R16, R51, R16, !PT ;  /* 0x0000001033107209 */ /* 0x000fe20007810000 */
[----:B------:R-:W-:Y:S01]  /*7a00*/  MUFU.EX2 R30, R30 ;  /* 0x0000001e001e7308 */ /* 0x000fe20000000800 */
[----:B------:R-:W-:-:S02]  /*7a10*/  ISETP.GT.AND P4, PT, R82, 0x69, P1 ;  /* 0x000000695200780c */ /* 0x000fc40000f84270 */
[----:B------:R-:W-:Y:S02]  /*7a20*/  FMNMX.FTZ R75, R53, R16, !PT ;  /* 0x00000010354b7209 */ /* 0x000fe40007810000 */
[C---:B------:R-:W-:Y:S02]  /*7a30*/  ISETP.LT.OR P5, PT, R83.reuse, 0x69, P5 ;  /* 0x000000695300780c */ /* 0x040fe40002fa1670 */
[----:B------:R-:W-:Y:S01]  /*7a40*/  FMNMX.FTZ R75, R56, R75, !PT ;  /* 0x0000004b384b7209 */ /* 0x000fe20007810000 */
[----:B------:R-:W-:Y:S01]  /*7a50*/  MUFU.EX2 R31, R31 ;  /* 0x0000001f001f7308 */ /* 0x000fe20000000800 */
[----:B------:R-:W-:Y:S02]  /*7a60*/  FSEL R66, R66, -INF , !P5 ;  /* 0xff80000042427808 */ /* 0x000fe40006800000 */
        /* <DEDUP_REMOVED lines=9> */
[----:B------:R-:W-:Y:S01]  /*7b00*/  ISETP.GT.AND P1, PT, R82, 0x79, P1 ;  /* 0x000000795200780c */ /* 0x000fe20000f24270 */
[--C-:B------:R-:W-:Y:S01]  /*7b10*/  FFMA.FTZ R82, R54, UR10, -R20.reuse ;  /* 0x0000000a36527c23 */ /* 0x100fe20008010814 */
[----:B------:R-:W-:Y:S01]  /*7b20*/  FMNMX.FTZ R81, R66, R81, !PT ;  /* 0x0000005142517209 */ /* 0x000fe20007810000 */
[--C-:B------:R-:W-:Y:S01]  /*7b30*/  FFMA.FTZ R54, R61, UR10, -R20.reuse ;  /* 0x0000000a3d367c23 */ /* 0x100fe20008010814 */
[----:B------:R-:W-:Y:S01]  /*7b40*/  ISETP.LT.OR P5, PT, R83, 0x79, P5 ;  /* 0x000000795300780c */ /* 0x000fe20002fa1670 */
[--C-:B------:R-:W-:Y:S01]  /*7b50*/  FFMA.FTZ R61, R65, UR10, -R20.reuse ;  /* 0x0000000a413d7c23 */ /* 0x100fe20008010814 */
[----:B------:R-:W-:Y:S01]  /*7b60*/  FMNMX.FTZ R81, R68, R81, !PT ;  /* 0x0000005144517209 */ /* 0x000fe20007810000 */
[----:B------:R0:W-:Y:S01]  /*7b70*/  MUFU.EX2 R75, R50 ;  /* 0x00000032004b7308 */ /* 0x0001e20000000800 */
[----:B------:R-:W-:Y:S01]  /*7b80*/  ISETP.LT.OR P1, PT, R83, 0x7a, P1 ;  /* 0x0000007a5300780c */ /* 0x000fe20000f21670 */
[----:B------:R-:W-:Y:S01]  /*7b90*/  FFMA.FTZ R65, R73, UR10, -R20 ;  /* 0x0000000a49417c23 */ /* 0x000fe20008010814 */
[----:B------:R-:W-:-:S02]  /*7ba0*/  FMNMX.FTZ R81, R70, R81, !PT ;  /* 0x0000005146517209 */ /* 0x000fc40007810000 */
[----:B------:R-:W-:Y:S02]  /*7bb0*/  FSEL R74, R74, -INF , !P5 ;  /* 0xff8000004a4a7808 */ /* 0x000fe40006800000 */
[----:B------:R-:W-:Y:S01]  /*7bc0*/  FMNMX.FTZ R81, R72, R81, !PT ;  /* 0x0000005148517209 */ /* 0x000fe20007810000 */
[----:B------:R-:W-:Y:S01]  /*7bd0*/  MUFU.EX2 R40, R40 ;  /* 0x0000002800287308 */ /* 0x000fe20000000800 */
[----:B0-----:R-:W-:Y:S02]  /*7be0*/  FSEL R50, R77, -INF , !P1 ;  /* 0xff8000004d327808 */ /* 0x001fe40004800000 */
[----:B------:R-:W-:Y:S02]  /*7bf0*/  FMNMX.FTZ R81, R74, R81, !PT ;  /* 0x000000514a517209 */ /* 0x000fe40007810000 */
[----:B------:R-:W-:Y:S02]  /*7c00*/  FSEL R71, R11, RZ, P6 ;  /* 0x000000ff0b477208 */ /* 0x000fe40003000000 */
[----:B------:R-:W-:Y:S01]  /*7c10*/  FMNMX.FTZ R81, R50, R81, !PT ;  /* 0x0000005132517209 */ /* 0x000fe20007810000 */
[----:B------:R0:W-:Y:S02]  /*7c20*/  MUFU.EX2 R77, R82 ;  /* 0x00000052004d7308 */ /* 0x0001e40000000800 */
[----:B------:R-:W-:-:S02]  /*7c30*/  FADD.FTZ R71, -R71, R8 ;  /* 0x0000000847477221 */ /* 0x000fc40000010100 */
[----:B------:R-:W1:Y:S02]  /*7c40*/  SHFL.BFLY PT, R16, R81, 0x2, 0x1f ;  /* 0x0c401f0051107f89 */ /* 0x000e6400000e0000 */
[----:B------:R-:W-:Y:S02]  /*7c50*/  FMUL.FTZ R8, R71, UR10 ;  /* 0x0000000a47087c20 */ /* 0x000fe40008410000 */
[----:B------:R-:W-:Y:S01]  /*7c60*/  MUFU.EX2 R41, R41 ;  /* 0x0000002900297308 */ /* 0x000fe20000000800 */
[----:B0-----:R-:W-:-:S01]  /*7c70*/  FFMA.FTZ R82, R67, UR10, -R20 ;  /* 0x0000000a43527c23 */ /* 0x001fc20008010814 */
[--C-:B------:R-:W-:Y:S01]  /*7c80*/  FFMA.FTZ R67, R78, UR10, -R20.reuse ;  /* 0x0000000a4e437c23 */ /* 0x100fe20008010814 */
[----:B------:R-:W-:-:S05]  /*7c90*/  FFMA.FTZ R20, R79, UR10, -R20 ;  /* 0x0000000a4f147c23 */ /* 0x000fca0008010814 */
[----:B------:R-:W0:Y:S08]  /*7ca0*/  MUFU.EX2 R8, R8 ;  /* 0x0000000800087308 */ /* 0x000e300000000800 */
[----:B------:R-:W-:Y:S01]  /*7cb0*/  MUFU.EX2 R44, R44 ;  /* 0x0000002c002c7308 */ /* 0x000fe20000000800 */
[----:B-1----:R-:W-:-:S07]  /*7cc0*/  FMNMX.FTZ R16, R81, R16, !PT ;  /* 0x0000001051107209 */ /* 0x002fce0007810000 */
[----:B------:R-:W-:Y:S01]  /*7cd0*/  MUFU.EX2 R46, R46 ;  /* 0x0000002e002e7308 */ /* 0x000fe20000000800 */
[----:B------:R-:W1:Y:S07]  /*7ce0*/  SHFL.BFLY PT, R69, R16, 0x1, 0x1f ;  /* 0x0c201f0010457f89 */ /* 0x000e6e00000e0000 */
[----:B------:R-:W-:Y:S08]  /*7cf0*/  MUFU.EX2 R48, R48 ;  /* 0x0000003000307308 */ /* 0x000ff00000000800 */
[----:B------:R-:W-:Y:S08]  /*7d00*/  MUFU.EX2 R52, R52 ;  /* 0x0000003400347308 */ /* 0x000ff00000000800 */
[----:B------:R-:W-:Y:S01]  /*7d10*/  MUFU.EX2 R57, R57 ;  /* 0x0000003900397308 */ /* 0x000fe20000000800 */
[----:B-1----:R-:W-:Y:S01]  /*7d20*/  FMNMX.FTZ R16, R16, R69, !PT ;  /* 0x0000004510107209 */ /* 0x002fe20007810000 */
[----:B------:R-:W-:-:S03]  /*7d30*/  IMAD.U32 R69, RZ, RZ, UR10 ;  /* 0x0000000aff457e24 */ /* 0x000fc6000f8e00ff */
        /* <DEDUP_REMOVED lines=13> */
[----:B------:R-:W-:Y:S01]  /*7e10*/  MUFU.EX2 R71, R71 ;  /* 0x0000004700477308 */ /* 0x000fe20000000800 */
        /* <DEDUP_REMOVED lines=9> */
[----:B------:R-:W-:Y:S01]  /*7eb0*/  FFMA.FTZ R43, R47, UR10, -R69 ;  /* 0x0000000a2f2b7c23 */ /* 0x000fe20008010845 */
[----:B0-----:R-:W-:-:S01]  /*7ec0*/  FFMA.FTZ R47, R8, R4, R19 ;  /* 0x00000004082f7223 */ /* 0x001fc20000010013 */
[--C-:B------:R-:W-:Y:S01]  /*7ed0*/  FFMA.FTZ R42, R45, UR10, -R69.reuse ;  /* 0x0000000a2d2a7c23 */ /* 0x100fe20008010845 */
[----:B------:R-:W-:-:S01]  /*7ee0*/  FFMA.FTZ R45, R49, UR10, -R69 ;  /* 0x0000000a312d7c23 */ /* 0x000fc20008010845 */
[----:B------:R-:W-:Y:S01]  /*7ef0*/  FFMA.FTZ R37, R37, UR10, -R69 ;  /* 0x0000000a25257c23 */ /* 0x000fe20008010845 */
[----:B------:R-:W-:-:S01]  /*7f00*/  FADD.FTZ R136, R12, R47 ;  /* 0x0000002f0c887221 */ /* 0x000fc20000010000 */
[----:B------:R-:W0:Y:S01]  /*7f10*/  MUFU.EX2 R73, R73 ;  /* 0x0000004900497308 */ /* 0x000e220000000800 */
[----:B------:R-:W-:-:S01]  /*7f20*/  FFMA.FTZ R39, R39, UR10, -R69 ;  /* 0x0000000a27277c23 */ /* 0x000fc20008010845 */
[----:B------:R-:W-:Y:S01]  /*7f30*/  FFMA.FTZ R56, R56, UR10, -R69 ;  /* 0x0000000a38387c23 */ /* 0x000fe20008010845 */
[----:B------:R-:W-:-:S01]  /*7f40*/  FADD.FTZ R47, R15, R136 ;  /* 0x000000880f2f7221 */ /* 0x000fc20000010000 */
[----:B------:R-:W-:-:S03]  /*7f50*/  FFMA.FTZ R50, R50, UR10, -R69 ;  /* 0x0000000a32327c23 */ /* 0x000fc60008010845 */
[----:B------:R-:W-:Y:S01]  /*7f60*/  FADD.FTZ R136, R80, R47 ;  /* 0x0000002f50887221 */ /* 0x000fe20000010000 */
[----:B------:R-:W1:Y:S01]  /*7f70*/  MUFU.EX2 R14, R14 ;  /* 0x0000000e000e7308 */ /* 0x000e620000000800 */
[----:B------:R-:W-:-:S02]  /*7f80*/  FFMA.FTZ R47, R53, UR10, -R69 ;  /* 0x0000000a352f7c23 */ /* 0x000fc40008010845 */
[----:B------:R-:W-:-:S04]  /*7f90*/  FADD.FTZ R49, R13, R136 ;  /* 0x000000880d317221 */ /* 0x000fc80000010000 */
[----:B------:R-:W-:Y:S01]  /*7fa0*/  FADD.FTZ R49, R84, R49 ;  /* 0x0000003154317221 */ /* 0x000fe20000010000 */
[----:B------:R-:W2:Y:S01]  /*7fb0*/  MUFU.EX2 R21, R21 ;  /* 0x0000001500157308 */ /* 0x000ea20000000800 */
[----:B0-----:R-:W-:-:S04]  /*7fc0*/  FFMA.FTZ R4, R73, R3, R26 ;  /* 0x0000000349047223 */ /* 0x001fc8000001001a */
        /* <DEDUP_REMOVED lines=9> */
[----:B------:R-:W-:Y:S01]  /*8060*/  FADD.FTZ R4, R24, R49 ;  /* 0x0000003118047221 */ /* 0x000fe20000010000 */
[----:B------:R-:W-:-:S01]  /*8070*/  FFMA.FTZ R49, R58, UR10, -R69 ;  /* 0x0000000a3a317c23 */ /* 0x000fc20008010845 */
[----:B------:R-:W-:Y:S02]  /*8080*/  FFMA.FTZ R58, R60, UR10, -R69 ;  /* 0x0000000a3c3a7c23 */ /* 0x000fe40008010845 */
[----:B------:R-:W-:-:S02]  /*8090*/  FADD.FTZ R4, R25, R4 ;  /* 0x0000000419047221 */ /* 0x000fc40000010000 */
[----:B------:R-:W1:Y:S01]  /*80a0*/  MUFU.EX2 R28, R28 ;  /* 0x0000001c001c7308 */ /* 0x000e620000000800 */
[----:B--2---:R-:W-:-:S07]  /*80b0*/  FADD.FTZ R136, R22, R3 ;  /* 0x0000000316887221 */ /* 0x004fce0000010000 */
[----:B------:R-:W2:Y:S01]  /*80c0*/  MUFU.EX2 R33, R33 ;  /* 0x0000002100217308 */ /* 0x000ea20000000800 */
[----:B0-----:R-:W-:-:S07]  /*80d0*/  FADD.FTZ R3, R29, R136 ;  /* 0x000000881d037221 */ /* 0x001fce0000010000 */
[----:B------:R-:W0:Y:S08]  /*80e0*/  MUFU.EX2 R32, R32 ;  /* 0x0000002000207308 */ /* 0x000e300000000800 */
[----:B------:R-:W3:Y:S08]  /*80f0*/  MUFU.EX2 R37, R37 ;  /* 0x0000002500257308 */ /* 0x000ef00000000800 */
[----:B------:R4:W-:Y:S08]  /*8100*/  MUFU.EX2 R9, R78 ;  /* 0x0000004e00097308 */ /* 0x0009f00000000800 */
[----:B------:R-:W5:Y:S01]  /*8110*/  MUFU.EX2 R36, R36 ;  /* 0x0000002400247308 */ /* 0x000f620000000800 */
[----:B----4-:R-:W-:-:S01]  /*8120*/  FFMA.FTZ R78, R51, UR10, -R69 ;  /* 0x0000000a334e7c23 */ /* 0x010fc20008010845 */
[----:B------:R-:W-:Y:S01]  /*8130*/  FADD.FTZ R51, R27, R4 ;  /* 0x000000041b337221 */ /* 0x000fe20000010000 */
[----:B-1----:R-:W-:-:S03]  /*8140*/  FADD.FTZ R4, R28, R3 ;  /* 0x000000031c047221 */ /* 0x002fc60000010000 */
[----:B------:R-:W-:Y:S01]  /*8150*/  FADD.FTZ R136, R30, R51 ;  /* 0x000000331e887221 */ /* 0x000fe20000010000 */
[----:B--2---:R-:W-:-:S01]  /*8160*/  FADD.FTZ R3, R33, R4 ;  /* 0x0000000421037221 */ /* 0x004fc20000010000 */
[----:B------:R-:W1:Y:S02]  /*8170*/  MUFU.EX2 R39, R39 ;  /* 0x0000002700277308 */ /* 0x000e640000000800 */
[----:B------:R-:W-:-:S01]  /*8180*/  FADD.FTZ R51, R31, R136 ;  /* 0x000000881f337221 */ /* 0x000fc20000010000 */
[----:B0-----:R-:W-:-:S03]  /*8190*/  FADD.FTZ R4, R32, R3 ;  /* 0x0000000320047221 */ /* 0x001fc60000010000 */
[----:B------:R-:W-:Y:S01]  /*81a0*/  FADD.FTZ R60, R34, R51 ;  /* 0x00000033223c7221 */ /* 0x000fe20000010000 */
[----:B---3--:R-:W-:-:S01]  /*81b0*/  FADD.FTZ R3, R37, R4 ;  /* 0x0000000425037221 */ /* 0x008fc20000010000 */
[----:B------:R-:W0:Y:S01]  /*81c0*/  MUFU.EX2 R38, R38 ;  /* 0x0000002600267308 */ /* 0x000e220000000800 */
[----:B------:R-:W-:-:S01]  /*81d0*/  FFMA.FTZ R51, R62, UR10, -R69 ;  /* 0x0000000a3e337c23 */ /* 0x000fc20008010845 */
[----:B------:R-:W-:Y:S01]  /*81e0*/  FADD.FTZ R53, R35, R60 ;  /* 0x0000003c23357221 */ /* 0x000fe20000010000 */
[----:B-----5:R-:W-:-:S01]  /*81f0*/  FADD.FTZ R4, R36, R3 ;  /* 0x0000000324047221 */ /* 0x020fc20000010000 */
[----:B------:R-:W-:Y:S02]  /*8200*/  FFMA.FTZ R60, R64, UR10, -R69 ;  /* 0x0000000a403c7c23 */ /* 0x000fe40008010845 */
[----:B------:R-:W-:-:S02]  /*8210*/  FADD.FTZ R62, R40, R53 ;  /* 0x00000035283e7221 */ /* 0x000fc40000010000 */
[----:B------:R-:W2:Y:S01]  /*8220*/  MUFU.EX2 R42, R42 ;  /* 0x0000002a002a7308 */ /* 0x000ea20000000800 */
[----:B-1----:R-:W-:-:S01]  /*8230*/  FADD.FTZ R4, R39, R4 ;  /* 0x0000000427047221 */ /* 0x002fc20000010000 */
[----:B------:R-:W-:-:S03]  /*8240*/  FADD.FTZ R3, R41, R62 ;  /* 0x0000003e29037221 */ /* 0x000fc60000010000 */
[----:B------:R-:W-:Y:S01]  /*8250*/  FADD.FTZ R53, R9, R4 ;  /* 0x0000000409357221 */ /* 0x000fe20000010000 */
[----:B------:R-:W-:-:S02]  /*8260*/  FADD.FTZ R3, R44, R3 ;  /* 0x000000032c037221 */ /* 0x000fc40000010000 */
[----:B------:R-:W1:Y:S01]  /*8270*/  MUFU.EX2 R43, R43 ;  /* 0x0000002b002b7308 */ /* 0x000e620000000800 */
[----:B0-----:R-:W-:-:S01]  /*8280*/  FADD.FTZ R79, R38, R53 ;  /* 0x00000035264f7221 */ /* 0x001fc20000010000 */
[----:B------:R-:W-:Y:S01]  /*8290*/  FADD.FTZ R4, R46, R3 ;  /* 0x000000032e047221 */ /* 0x000fe20000010000 */
[----:B------:R-:W-:-:S03]  /*82a0*/  FFMA.FTZ R53, R66, UR10, -R69 ;  /* 0x0000000a42357c23 */ /* 0x000fc60008010845 */
[----:B------:R-:W-:Y:S02]  /*82b0*/  FADD.FTZ R3, R75, R4 ;  /* 0x000000044b037221 */ /* 0x000fe40000010000 */
[----:B------:R-:W0:Y:S01]  /*82c0*/  MUFU.EX2 R45, R45 ;  /* 0x0000002d002d7308 */ /* 0x000e220000000800 */
[----:B--2---:R-:W-:-:S01]  /*82d0*/  FADD.FTZ R62, R42, R79 ;  /* 0x0000004f2a3e7221 */ /* 0x004fc20000010000 */
[----:B------:R-:W-:-:S04]  /*82e0*/  FADD.FTZ R64, R48, R3 ;  /* 0x0000000330407221 */ /* 0x000fc80000010000 */
[----:B------:R-:W-:Y:S01]  /*82f0*/  FADD.FTZ R79, R77, R64 ;  /* 0x000000404d4f7221 */ /* 0x000fe20000010000 */
[----:B------:R-:W-:-:S01]  /*8300*/  FFMA.FTZ R64, R70, UR10, -R69 ;  /* 0x0000000a46407c23 */ /* 0x000fc20008010845 */
[----:B------:R-:W2:Y:S01]  /*8310*/  MUFU.EX2 R78, R78 ;  /* 0x0000004e004e7308 */ /* 0x000ea20000000800 */
[----:B-1----:R-:W-:-:S01]  /*8320*/  FADD.FTZ R4, R43, R62 ;  /* 0x0000003e2b047221 */ /* 0x002fc20000010000 */
[----:B------:R-:W-:Y:S01]  /*8330*/  FADD.FTZ R66, R52, R79 ;  /* 0x0000004f34427221 */ /* 0x000fe20000010000 */
[----:B------:R-:W-:-:S01]  /*8340*/  FFMA.FTZ R62, R68, UR10, -R69 ;  /* 0x0000000a443e7c23 */ /* 0x000fc20008010845 */
[----:B------:R-:W-:Y:S02]  /*8350*/  FFMA.FTZ R79, R72, UR10, -R69 ;  /* 0x0000000a484f7c23 */ /* 0x000fe40008010845 */
[----:B------:R-:W-:-:S02]  /*8360*/  FADD.FTZ R81, R57, R66 ;  /* 0x0000004239517221 */ /* 0x000fc40000010000 */
        /* <DEDUP_REMOVED lines=48> */
.L_x_11814:
[----:B------:R-:W-:Y:S01]  /*8670*/  UIADD3 UR11, UR15, 0x17060, URZ ;  /* 0x000170600f0b7890 */ /* 0x000fe2000fffe03f */
[----:B------:R-:W-:Y:S01]  /*8680*/  ISETP.GT.AND P1, PT, R10, UR23, PT ;  /* 0x000000170a007c0c */ /* 0x000fe2000bf24270 */
        /* <DEDUP_REMOVED lines=88> */
.L_x_11796:
[----:B------:R-:W0:Y:S01]  /*8c10*/  S2UR UR14, SR_CTAID.X ;  /* 0x00000000000e79c3 */ /* 0x000e220000002500 */
[----:B------:R-:W-:Y:S01]  /*8c20*/  IADD3 R8, -R55, 0x1, RZ ;  /* 0x0000000137087810 */ /* 0x000fe20007ffe1ff */
[----:B------:R-:W-:Y:S02]  /*8c30*/  UISETP.NE.AND UP1, UPT, UR42, URZ, UPT ;  /* 0x0000003f2a00728c */ /* 0x000fe4000bf25270 */
[----:B------:R-:W-:Y:S02]  /*8c40*/  UISETP.NE.AND UP0, UPT, UR45, URZ, UPT ;  /* 0x0000003f2d00728c */ /* 0x000fe4000bf05270 */
[----:B------:R-:W-:Y:S01]  /*8c50*/  IMAD R8, R17, UR25, R8 ;  /* 0x0000001911087c24 */ /* 0x000fe2000f8e0208 */
[----:B------:R-:W-:-:S03]  /*8c60*/  UMOV UR11, 0xc0 ;  /* 0x000000c0000b7882 */ /* 0x000fc60000000000 */
[----:B------:R-:W-:Y:S02]  /*8c70*/  PLOP3.LUT P1, PT, PT, PT, UP0, 0x40, 0x0 ;  /* 0x000000000000781c */ /* 0x000fe40003f2e808 */
[----:B------:R-:W-:Y:S01]  /*8c80*/  R2UR UR16, R8 ;  /* 0x00000000081072ca */ /* 0x000fe200000e0000 */
[----:B------:R-:W-:Y:S01]  /*8c90*/  @UP1 ULDC UR17, c[0x0][0x450] ;  /* 0x0001140000111ab9 */ /* 0x000fe20000000800 */
[----:B0-----:R-:W-:-:S03]  /*8ca0*/  UIMAD UR11, UR14, UR11, 0xbf ;  /* 0x000000bf0e0b74a4 */ /* 0x001fc6000f8e020b */
        /* <DEDUP_REMOVED lines=18> */
.L_x_11817:
[----:B------:R-:W-:Y:S02]  /*8dd0*/  ULDC UR17, c[0x0][0x9e4] ;  /* 0x0002790000117ab9 */ /* 0x000fe40000000800 */
[----:B------:R-:W-:-:S11]  /*8de0*/  UISETP.NE.AND UP0, UPT, UR17, 0x1, UPT ;  /* 0x000000011100788c */ /* 0x000fd6000bf05270 */
[----:B------:R-:W-:Y:S02]  /*8df0*/  @UP0 ULDC.64 UR18, c[0x0][0x9e8] ;  /* 0x00027a0000120ab9 */ /* 0x000fe40000000a00 */
[----:B------:R-:W-:-:S04]  /*8e00*/  UIMAD.WIDE.U32 UR14, UR11, UR18, URZ ;  /* 0x000000120b0e72a5 */ /* 0x000fc8000f8e003f */
[----:B------:R-:W-:-:S12]  /*8e10*/  @UP0 USHF.R.U32.HI UR11, URZ, UR19, UR15 ;  /* 0x000000133f0b0299 */ /* 0x000fd8000801160f */
.L_x_11818:
[----:B------:R-:W-:-:S04]  /*8e20*/  UIMAD UR11, UR11, UR17, URZ ;  /* 0x000000110b0b72a4 */ /* 0x000fc8000f8e023f */
[----:B------:R-:W-:-:S04]  /*8e30*/  UISETP.LT.AND UP0, UPT, UR16, UR11, UPT ;  /* 0x0000000b1000728c */ /* 0x000fc8000bf01270 */
[----:B------:R-:W-:-:S12]  /*8e40*/  USEL UR16, UR16, UR11, !UP0 ;  /* 0x0000000b10107287 */ /* 0x000fd8000c000000 */
.L_x_11816:
        /* <DEDUP_REMOVED lines=13> */
.L_x_11830:
[----:B------:R-:W-:-:S04]  /*8f20*/  UIADD3 UR4, UR24, 0x1, URZ ;  /* 0x0000000118047890 */ /* 0x000fc8000fffe03f */
[----:B------:R-:W-:-:S04]  /*8f30*/  UISETP.NE.AND UP0, UPT, UR4, 0x2, UPT ;  /* 0x000000020400788c */ /* 0x000fc8000bf05270 */
[----:B------:R-:W-:Y:S02]  /*8f40*/  USEL UR5, URZ, 0x1, UP0 ;  /* 0x000000013f057887 */ /* 0x000fe40008000000 */
[----:B------:R-:W-:Y:S02]  /*8f50*/  USEL UR4, UR4, URZ, UP0 ;  /* 0x0000003f04047287 */ /* 0x000fe40008000000 */
[----:B------:R-:W-:Y:S01]  /*8f60*/  ULOP3.LUT UR5, UR23, UR5, URZ, 0x3c, !UPT ;  /* 0x0000000517057292 */ /* 0x000fe2000f8e3c3f */
[----:B------:R-:W-:Y:S11]  /*8f70*/  @!P0 BRA `(.L_x_11820) ;  /* 0x0000000000048947 */ /* 0x000ff60003800000 */
[----:B------:R-:W-:Y:S01]  /*8f80*/  BPT.TRAP 0x1 ;  /* 0x000000040000795c */ /* 0x000fe20000300000 */
.L_x_11820:
[----:B------:R-:W-:Y:S01]  /*8f90*/  ULEA UR10, UR4, UR44, 0x3 ;  /* 0x0000002c040a7291 */ /* 0x000fe2000f8e183f */
[----:B------:R-:W-:-:S05]  /*8fa0*/  IMAD.U32 R11, RZ, RZ, UR5 ;  /* 0x00000005ff0b7e24 */ /* 0x000fca000f8e00ff */
[----:B------:R-:W-:-:S04]  /*8fb0*/  SHF.L.U32 R11, R11, 0x1f, RZ ;  /* 0x0000001f0b0b7819 */ /* 0x000fc800000006ff */
[----:B------:R0:W1:Y:S01]  /*8fc0*/  SYNCS.PHASECHK.TRANS64.TRYWAIT P1, [UR10+0x17030], R11 ;  /* 0x0170300bff0075a7 */ /* 0x000062000802014a */
[----:B------:R-:W-:Y:S05]  /*8fd0*/  @!P0 BRA `(.L_x_11821) ;  /* 0x0000000000048947 */ /* 0x000fea0003800000 */
[----:B------:R-:W-:Y:S01]  /*8fe0*/  BPT.TRAP 0x1 ;  /* 0x000000040000795c */ /* 0x000fe20000300000 */
.L_x_11821:
[----:B-1----:R-:W-:Y:S05]  /*8ff0*/  @P1 BRA `(.L_x_11822) ;  /* 0x0000000000081947 */ /* 0x002fea0003800000 */
[----:B------:R-:W1:Y:S02]  /*9000*/  SYNCS.PHASECHK.TRANS64.TRYWAIT P1, [UR10+0x17030], R11 ;  /* 0x0170300bff0075a7 */ /* 0x000e64000802014a */
[----:B-1----:R-:W-:Y:S05]  /*9010*/  @!P1 BRA `(.L_x_11823) ;  /* 0x000000c400489947 */ /* 0x002fea0003800000 */
.L_x_11822:
        /* <DEDUP_REMOVED lines=19> */
.L_x_11824:
[----:B------:R-:W-:Y:S01]  /*9150*/  ULEA UR15, UR24, UR44, 0x3 ;  /* 0x0000002c180f7291 */ /* 0x000fe2000f8e183f */
[----:B01----:R-:W-:-:S05]  /*9160*/  IMAD.U32 R11, RZ, RZ, UR23 ;  /* 0x00000017ff0b7e24 */ /* 0x003fca000f8e00ff */
[----:B------:R-:W-:-:S04]  /*9170*/  SHF.L.U32 R11, R11, 0x1f, RZ ;  /* 0x0000001f0b0b7819 */ /* 0x000fc800000006ff */
[----:B------:R0:W1:Y:S01]  /*9180*/  SYNCS.PHASECHK.TRANS64.TRYWAIT P1, [UR15+0x17050], R11 ;  /* 0x0170500bff0075a7 */ /* 0x000062000802014f */
[----:B------:R-:W-:Y:S05]  /*9190*/  @!P0 BRA `(.L_x_11825) ;  /* 0x0000000000048947 */ /* 0x000fea0003800000 */
[----:B------:R-:W-:Y:S01]  /*91a0*/  BPT.TRAP 0x1 ;  /* 0x000000040000795c */ /* 0x000fe20000300000 */
.L_x_11825:
[----:B-1----:R-:W-:Y:S05]  /*91b0*/  @P1 BRA `(.L_x_11826) ;  /* 0x0000000000081947 */ /* 0x002fea0003800000 */
[----:B------:R-:W1:Y:S02]  /*91c0*/  SYNCS.PHASECHK.TRANS64.TRYWAIT P1, [UR15+0x17050], R11 ;  /* 0x0170500bff0075a7 */ /* 0x000e64000802014f */
[----:B-1----:R-:W-:Y:S05]  /*91d0*/  @!P1 BRA `(.L_x_11827) ;  /* 0x000000c000f09947 */ /* 0x002fea0003800000 */
.L_x_11826:
        /* <DEDUP_REMOVED lines=27> */
.L_x_11828:
[C---:B------:R-:W-:Y:S01]  /*9390*/  FMUL.FTZ R13, R0.reuse, R24 ;  /* 0x00000018000d7220 */ /* 0x040fe20000410000 */
[C---:B------:R-:W-:Y:S01]  /*93a0*/  FMUL.FTZ R14, R0.reuse, R26 ;  /* 0x0000001a000e7220 */ /* 0x040fe20000410000 */
[C---:B-1----:R-:W-:Y:S01]  /*93b0*/  FMUL.FTZ R12, R0.reuse, R25 ;  /* 0x00000019000c7220 */ /* 0x042fe20000410000 */
        /* <DEDUP_REMOVED lines=62> */
[----:B------:R-:W-:Y:S01]  /*97a0*/  FMUL.FTZ R65, R0, R75 ;  /* 0x0000004b00417220 */ /* 0x000fe20000410000 */
[----:B------:R-:W-:Y:S01]  /*97b0*/  UMOV UR10, UR22 ;  /* 0x00000016000a7c82 */ /* 0x000fe20008000000 */
[----:B------:R-:W-:-:S03]  /*97c0*/  ULEA UR11, UR4, UR44, 0x3 ;  /* 0x0000002c040b7291 */ /* 0x000fc6000f8e183f */
[----:B------:R-:W2:Y:S01]  /*97d0*/  MUFU.TANH R22, R22 ;  /* 0x0000001600167308 */ /* 0x000ea20000002400 */
[----:B0-----:R-:W-:Y:S01]  /*97e0*/  FMNMX.FTZ R11, R19, R16, !PT ;  /* 0x00000010130b7209 */ /* 0x001fe20007810000 */
[----:B------:R-:W-:-:S04]  /*97f0*/  UIADD3 UR11, UR11, 0x17040, URZ ;  /* 0x000170400b0b7890 */ /* 0x000fc8000fffe03f */
[----:B------:R-:W-:Y:S02]  /*9800*/  UPRMT UR11, UR7, 0x654, UR11 ;  /* 0x00000654070b7896 */ /* 0x000fe4000800000b */
[----:B------:R-:W0:Y:S01]  /*9810*/  MUFU.TANH R24, R24 ;  /* 0x0000001800187308 */ /* 0x000e220000002400 */
[----:B-1----:R-:W-:Y:S01]  /*9820*/  FMNMX.FTZ R67, R21, R66, !PT ;  /* 0x0000004215437209 */ /* 0x002fe20007810000 */
[----:B------:R-:W-:-:S05]  /*9830*/  FMUL.FTZ R66, R0, R76 ;  /* 0x0000004c00427220 */ /* 0x000fca0000410000 */
[----:B------:R-:W-:Y:S01]  /*9840*/  SYNCS.ARRIVE.TRANS64.RED.A1T0 RZ, [UR11], RZ ;  /* 0x000000ffffff79a7 */ /* 0x000fe2000810040b */
        /* <DEDUP_REMOVED lines=71> */
[----:B------:R-:W-:Y:S01]  /*9cc0*/  FMUL.FTZ R74, R0, R84 ;  /* 0x00000054004a7220 */ /* 0x000fe20000410000 */
[----:B------:R-:W-:-:S05]  /*9cd0*/  IMAD.U32 R84, RZ, RZ, UR10 ;  /* 0x0000000aff547e24 */ /* 0x000fca000f8e00ff */
        /* <DEDUP_REMOVED lines=58> */
[----:B------:R-:W-:-:S01]  /*a080*/  FADD.FTZ R8, -R11, R8 ;  /* 0x000000080b087221 */ /* 0x000fc20000010100 */
[----:B------:R-:W-:Y:S02]  /*a090*/  IMAD.U32 R81, RZ, RZ, UR10 ;  /* 0x0000000aff517e24 */ /* 0x000fe4000f8e00ff */
        /* <DEDUP_REMOVED lines=16> */
[----:B------:R-:W-:Y:S01]  /*a1a0*/  FMUL.FTZ R82, R8, UR10 ;  /* 0x0000000a08527c20 */ /* 0x000fe20008410000 */
[----:B------:R-:W-:Y:S01]  /*a1b0*/  FFMA.FTZ R70, R74, UR10, -R79 ;  /* 0x0000000a4a467c23 */ /* 0x000fe2000801084f */
[----:B------:R-:W-:-:S01]  /*a1c0*/  FADD.FTZ R8, -R16, R9 ;  /* 0x0000000910087221 */ /* 0x000fc20000010100 */
[----:B------:R-:W-:Y:S01]  /*a1d0*/  FFMA.FTZ R74, R16, R81, -8 ;  /* 0xc1000000104a7423 */ /* 0x000fe20000010051 */
        /* <DEDUP_REMOVED lines=40> */
[----:B------:R-:W-:-:S02]  /*a460*/  FFMA.FTZ R76, R76, UR10, -R74 ;  /* 0x0000000a4c4c7c23 */ /* 0x000fc4000801084a */
[----:B------:R-:W1:Y:S01]  /*a470*/  MUFU.EX2 R79, R79 ;  /* 0x0000004f004f7308 */ /* 0x000e620000000800 */
[----:B0-----:R-:W-:-:S07]  /*a480*/  FFMA.FTZ R4, R9, R4, R78 ;  /* 0x0000000409047223 */ /* 0x001fce000001004e */
[----:B------:R-:W0:Y:S08]  /*a490*/  MUFU.EX2 R13, R13 ;  /* 0x0000000d000d7308 */ /* 0x000e300000000800 */
        /* <DEDUP_REMOVED lines=20> */
[--C-:B------:R-:W-:Y:S01]  /*a5e0*/  FFMA.FTZ R56, R57, UR10, -R74.reuse ;  /* 0x0000000a39387c23 */ /* 0x100fe2000801084a */
[----:B------:R-:W-:-:S05]  /*a5f0*/  FFMA.FTZ R57, R60, UR10, -R74 ;  /* 0x0000000a3c397c23 */ /* 0x000fca000801084a */
        /* <DEDUP_REMOVED lines=114> */
.L_x_11829:
        /* <DEDUP_REMOVED lines=90> */
.L_x_11819:
        /* <DEDUP_REMOVED lines=11> */
.L_x_11850:
[----:B------:R-:W-:-:S04]  /*b370*/  UIADD3 UR4, UR24, 0x1, URZ ;  /* 0x0000000118047890 */ /* 0x000fc8000fffe03f */
[----:B------:R-:W-:-:S04]  /*b380*/  UISETP.NE.AND UP0, UPT, UR4, 0x2, UPT ;  /* 0x000000020400788c */ /* 0x000fc8000bf05270 */
[----:B------:R-:W-:Y:S02]  /*b390*/  USEL UR5, URZ, 0x1, UP0 ;  /* 0x000000013f057887 */ /* 0x000fe40008000000 */
[----:B------:R-:W-:Y:S02]  /*b3a0*/  USEL UR4, UR4, URZ, UP0 ;  /* 0x0000003f04047287 */ /* 0x000fe40008000000 */
[----:B------:R-:W-:Y:S01]  /*b3b0*/  ULOP3.LUT UR5, UR23, UR5, URZ, 0x3c, !UPT ;  /* 0x0000000517057292 */ /* 0x000fe2000f8e3c3f */
[----:B------:R-:W-:Y:S11]  /*b3c0*/  @!P0 BRA `(.L_x_11832) ;  /* 0x0000000000048947 */ /* 0x000ff60003800000 */
[----:B------:R-:W-:Y:S01]  /*b3d0*/  BPT.TRAP 0x1 ;  /* 0x000000040000795c */ /* 0x000fe20000300000 */
.L_x_11832:
[----:B------:R-:W-:Y:S01]  /*b3e0*/  ULEA UR22, UR4, UR44, 0x3 ;  /* 0x0000002c04167291 */ /* 0x000fe2000f8e183f */
[----:B------:R-:W-:-:S05]  /*b3f0*/  IMAD.U32 R11, RZ, RZ, UR5 ;  /* 0x00000005ff0b7e24 */ /* 0x000fca000f8e00ff */
[----:B------:R-:W-:-:S04]  /*b400*/  SHF.L.U32 R11, R11, 0x1f, RZ ;  /* 0x0000001f0b0b7819 */ /* 0x000fc800000006ff */
[----:B------:R0:W1:Y:S01]  /*b410*/  SYNCS.PHASECHK.TRANS64.TRYWAIT P1, [UR22+0x17030], R11 ;  /* 0x0170300bff0075a7 */ /* 0x0000620008020156 */
[----:B------:R-:W-:Y:S05]  /*b420*/  @!P0 BRA `(.L_x_11833) ;  /* 0x0000000000048947 */ /* 0x000fea0003800000 */
[----:B------:R-:W-:Y:S01]  /*b430*/  BPT.TRAP 0x1 ;  /* 0x000000040000795c */ /* 0x000fe20000300000 */
.L_x_11833:
[----:B-1----:R-:W-:Y:S05]  /*b440*/  @P1 BRA `(.L_x_11834) ;  /* 0x0000000000081947 */ /* 0x002fea0003800000 */
[----:B------:R-:W1:Y:S02]  /*b450*/  SYNCS.PHASECHK.TRANS64.TRYWAIT P1, [UR22+0x17030], R11 ;  /* 0x0170300bff0075a7 */ /* 0x000e640008020156 */
[----:B-1----:R-:W-:Y:S05]  /*b460*/  @!P1 BRA `(.L_x_11835) ;  /* 0x000000a000649947 */ /* 0x002fea0003800000 */
.L_x_11834:
        /* <DEDUP_REMOVED lines=19> */
.L_x_11836:
[----:B------:R-:W-:Y:S01]  /*b5a0*/  ULEA UR15, UR24, UR44, 0x3 ;  /* 0x0000002c180f7291 */ /* 0x000fe2000f8e183f */
[----:B01----:R-:W-:-:S05]  /*b5b0*/  IMAD.U32 R11, RZ, RZ, UR23 ;  /* 0x00000017ff0b7e24 */ /* 0x003fca000f8e00ff */
[----:B------:R-:W-:-:S04]  /*b5c0*/  SHF.L.U32 R11, R11, 0x1f, RZ ;  /* 0x0000001f0b0b7819 */ /* 0x000fc800000006ff */
[----:B------:R0:W1:Y:S01]  /*b5d0*/  SYNCS.PHASECHK.TRANS64.TRYWAIT P1, [UR15+0x17050], R11 ;  /* 0x0170500bff0075a7 */ /* 0x000062000802014f */
[----:B------:R-:W-:Y:S05]  /*b5e0*/  @!P0 BRA `(.L_x_11837) ;  /* 0x0000000000048947 */ /* 0x000fea0003800000 */
[----:B------:R-:W-:Y:S01]  /*b5f0*/  BPT.TRAP 0x1 ;  /* 0x000000040000795c */ /* 0x000fe20000300000 */
.L_x_11837:
[----:B-1----:R-:W-:Y:S05]  /*b600*/  @P1 BRA `(.L_x_11838) ;  /* 0x0000000000081947 */ /* 0x002fea0003800000 */
[----:B------:R-:W1:Y:S02]  /*b610*/  SYNCS.PHASECHK.TRANS64.TRYWAIT P1, [UR15+0x17050], R11 ;  /* 0x0170500bff0075a7 */ /* 0x000e64000802014f */
[----:B-1----:R-:W-:Y:S05]  /*b620*/  @!P1 BRA `(.L_x_11839) ;  /* 0x000000a0000c9947 */ /* 0x002fea0003800000 */
.L_x_11838:
        /* <DEDUP_REMOVED lines=27> */
.L_x_11840:
[----:B------:R-:W-:Y:S01]  /*b7e0*/  UISETP.NE.AND UP1, UPT, UR42, URZ, UPT ;  /* 0x0000003f2a00728c */ /* 0x000fe2000bf25270 */
[C---:B------:R-:W-:Y:S01]  /*b7f0*/  FMUL.FTZ R13, R0.reuse, R25 ;  /* 0x00000019000d7220 */ /* 0x040fe20000410000 */
[C---:B------:R-:W-:Y:S01]  /*b800*/  FMUL.FTZ R25, R0.reuse, R38 ;  /* 0x0000002600197220 */ /* 0x040fe20000410000 */
[C---:B-1----:R-:W-:Y:S01]  /*b810*/  FMUL.FTZ R12, R0.reuse, R26 ;  /* 0x0000001a000c7220 */ /* 0x042fe20000410000 */
        /* <DEDUP_REMOVED lines=9> */
[----:B------:R-:W-:Y:S01]  /*b8b0*/  FMUL.FTZ R32, R0, R41 ;  /* 0x0000002900207220 */ /* 0x000fe20000410000 */
[----:B------:R-:W-:-:S02]  /*b8c0*/  IMAD.MOV.U32 R84, RZ, RZ, R5 ;  /* 0x000000ffff547224 */ /* 0x000fc400078e0005 */
[C---:B------:R-:W-:Y:S01]  /*b8d0*/  FMUL.FTZ R41, R0.reuse, R54 ;  /* 0x0000003600297220 */ /* 0x040fe20000410000 */
[C---:B------:R-:W-:Y:S01]  /*b8e0*/  FMUL.FTZ R54, R0.reuse, R61 ;  /* 0x0000003d00367220 */ /* 0x040fe20000410000 */
[----:B------:R-:W-:Y:S01]  /*b8f0*/  FMUL.FTZ R61, R0, R74 ;  /* 0x0000004a003d7220 */ /* 0x000fe20000410000 */
[----:B------:R-:W-:Y:S02]  /*b900*/  IMAD.SHL.U32 R74, R10, 0x80, RZ ;  /* 0x000000800a4a7824 */ /* 0x000fe400078e00ff */
[----:B0-----:R-:W-:Y:S01]  /*b910*/  FMUL.FTZ R11, R0, R24 ;  /* 0x00000018000b7220 */ /* 0x001fe20000410000 */
        /* <DEDUP_REMOVED lines=61> */
[----:B------:R-:W-:-:S04]  /*bcf0*/  IMAD R26, R17, UR26, R26 ;  /* 0x0000001a111a7c24 */ /* 0x000fc8000f8e021a */
[----:B------:R-:W-:Y:S02]  /*bd00*/  VIADD R26, R26, -UR27 ;  /* 0x8000001b1a1a7c36 */ /* 0x000fe40008000000 */
[----:B------:R-:W2:Y:S02]  /*bd10*/  MUFU.TANH R13, R13 ;  /* 0x0000000d000d7308 */ /* 0x000ea40000002400 */
        /* <DEDUP_REMOVED lines=81> */
.L_x_11843:
[----:B------:R-:W-:-:S05]  /*c230*/  IMAD.U32 R86, RZ, RZ, UR28 ;  /* 0x0000001cff567e24 */ /* 0x000fca000f8e00ff */
[----:B------:R-:W-:-:S13]  /*c240*/  ISETP.NE.AND P1, PT, R86, 0x1, PT ;  /* 0x000000015600780c */ /* 0x000fda0003f25270 */
[----:B------:R-:W1:Y:S02]  /*c250*/  @P1 LDC.64 R26, c[0x0][0x9e8] ;  /* 0x00027a00ff1a1b82 */ /* 0x000e640000000a00 */
[----:B-1----:R-:W-:-:S05]  /*c260*/  @P1 IMAD.HI.U32 R26, R79, R26, RZ ;  /* 0x0000001a4f1a1227 */ /* 0x002fca00078e00ff */
[----:B------:R-:W-:-:S07]  /*c270*/  @P1 SHF.R.U32.HI R79, RZ, R27, R26 ;  /* 0x0000001bff4f1219 */ /* 0x000fce000001161a */
.L_x_11844:
[----:B------:R-:W-:Y:S05]  /*c280*/  BSYNC B0 ;  /* 0x0000000000007941 */ /* 0x000fea0003800000 */
.L_x_11842:
[----:B------:R-:W-:-:S04]  /*c290*/  IMAD R79, R79, R86, -R74 ;  /* 0x000000564f4f7224 */ /* 0x000fc800078e0a4a */
[----:B------:R-:W-:-:S05]  /*c2a0*/  IMAD R79, R2, -0x2, R79 ;  /* 0xfffffffe024f7824 */ /* 0x000fca00078e024f */
[----:B------:R-:W-:Y:S02]  /*c2b0*/  VIADDMNMX R81, R79, R86, R81, PT ;  /* 0x000000564f517246 */ /* 0x000fe40003800151 */
[----:B------:R-:W-:-:S07]  /*c2c0*/  VIMNMX R80, R80, R79, !PT ;  /* 0x0000004f50507248 */ /* 0x000fce0007fe0100 */
.L_x_11841:
        /* <DEDUP_REMOVED lines=116> */
.L_x_11847:
[----:B------:R-:W-:-:S05]  /*ca10*/  IMAD.U32 R80, RZ, RZ, UR28 ;  /* 0x0000001cff507e24 */ /* 0x000fca000f8e00ff */
[----:B------:R-:W-:-:S13]  /*ca20*/  ISETP.NE.AND P2, PT, R80, 0x1, PT ;  /* 0x000000015000780c */ /* 0x000fda0003f45270 */
[----:B------:R-:W0:Y:S02]  /*ca30*/  @P2 LDC.64 R26, c[0x0][0x9e8] ;  /* 0x00027a00ff1a2b82 */ /* 0x000e240000000a00 */
[----:B0-----:R-:W-:-:S05]  /*ca40*/  @P2 IMAD.HI.U32 R26, R11, R26, RZ ;  /* 0x0000001a0b1a2227 */ /* 0x001fca00078e00ff */
[----:B------:R-:W-:-:S07]  /*ca50*/  @P2 SHF.R.U32.HI R11, RZ, R27, R26 ;  /* 0x0000001bff0b2219 */ /* 0x000fce000001161a */
.L_x_11848:
[----:B------:R-:W-:Y:S05]  /*ca60*/  BSYNC B0 ;  /* 0x0000000000007941 */ /* 0x000fea0003800000 */
.L_x_11846:
[----:B------:R-:W-:-:S04]  /*ca70*/  IMAD R11, R11, R80, -R74 ;  /* 0x000000500b0b7224 */ /* 0x000fc800078e0a4a */
[----:B------:R-:W-:-:S05]  /*ca80*/  IMAD R11, R2, -0x2, R11 ;  /* 0xfffffffe020b7824 */ /* 0x000fca00078e020b */
[----:B------:R-:W-:Y:S02]  /*ca90*/  VIADDMNMX R83, R11, R80, R83, PT ;  /* 0x000000500b537246 */ /* 0x000fe40003800153 */
[----:B------:R-:W-:-:S07]  /*caa0*/  VIMNMX R82, R82, R11, !PT ;  /* 0x0000000b52527248 */ /* 0x000fce0007fe0100 */
.L_x_11845:
        /* <DEDUP_REMOVED lines=15> */
[----:B------:R-:W-:Y:S02]  /*cba0*/  FSEL R31, R31, -INF , !P5 ;  /* 0xff8000001f1f7808 */ /* 0x000fe40006800000 */
[----:B------:R-:W-:Y:S02]  /*cbb0*/  FMNMX.FTZ R11, R28, R11, !PT ;  /* 0x0000000b1c0b7209 */ /* 0x000fe40007810000 */
[----:B------:R-:W-:Y:S02]  /*cbc0*/  ISETP.GT.AND P5, PT, R82, RZ, P1 ;  /* 0x000000ff5200720c */ /* 0x000fe40000fa4270 */
        /* <DEDUP_REMOVED lines=47> */
[----:B------:R-:W-:-:S03]  /*cec0*/  ISETP.LT.OR P2, PT, R83, 0x61, P2 ;  /* 0x000000615300780c */ /* 0x000fc60001741670 */
[----:B------:R-:W0:Y:S01]  /*ced0*/  SHFL.BFLY PT, R11, R26, 0x2, 0x1f ;  /* 0x0c401f001a0b7f89 */ /* 0x000e2200000e0000 */
[----:B------:R-:W-:Y:S02]  /*cee0*/  FSEL R61, R61, -INF , !P2 ;  /* 0xff8000003d3d7808 */ /* 0x000fe40005000000 */
[----:B------:R-:W-:-:S04]  /*cef0*/  ISETP.GT.AND P2, PT, R82, 0x70, P1 ;  /* 0x000000705200780c */ /* 0x000fc80000f44270 */
[----:B------:R-:W-:-:S04]  /*cf00*/  ISETP.LT.OR P2, PT, R83, 0x71, P2 ;  /* 0x000000715300780c */ /* 0x000fc80001741670 */
[----:B------:R-:W-:Y:S02]  /*cf10*/  FSEL R69, R69, -INF , !P2 ;  /* 0xff80000045457808 */ /* 0x000fe40005000000 */
        /* <DEDUP_REMOVED lines=22> */
[--C-:B------:R-:W-:Y:S01]  /*d080*/  FFMA.FTZ R79, R79, UR10, -R27.reuse ;  /* 0x0000000a4f4f7c23 */ /* 0x100fe2000801081b */
[----:B------:R-:W-:-:S01]  /*d090*/  FFMA.FTZ R13, R15, UR10, -R27 ;  /* 0x0000000a0f0d7c23 */ /* 0x000fc2000801081b */
[----:B------:R-:W-:Y:S01]  /*d0a0*/  FMNMX.FTZ R15, R20, R9, !PT ;  /* 0x00000009140f7209 */ /* 0x000fe20007810000 */
[----:B------:R-:W-:Y:S01]  /*d0b0*/  MUFU.EX2 R12, R16 ;  /* 0x00000010000c7308 */ /* 0x000fe20000000800 */
[----:B------:R-:W-:Y:S01]  /*d0c0*/  ISETP.LT.OR P4, PT, R83, 0x1a, P4 ;  /* 0x0000001a5300780c */ /* 0x000fe20002781670 */
[--C-:B------:R-:W-:Y:S01]  /*d0d0*/  FFMA.FTZ R81, R22, UR10, -R27.reuse ;  /* 0x0000000a16517c23 */ /* 0x100fe2000801081b */
[----:B------:R-:W-:Y:S01]  /*d0e0*/  ISETP.GT.AND P5, PT, R82, 0x38, P1 ;  /* 0x000000385200780c */ /* 0x000fe20000fa4270 */
[--C-:B------:R-:W-:Y:S01]  /*d0f0*/  FFMA.FTZ R22, R24, UR10, -R27.reuse ;  /* 0x0000000a18167c23 */ /* 0x100fe2000801081b */
[----:B------:R-:W-:Y:S01]  /*d100*/  FSEL R29, R29, -INF , !P4 ;  /* 0xff8000001d1d7808 */ /* 0x000fe20006000000 */
[--C-:B------:R-:W-:Y:S01]  /*d110*/  FFMA.FTZ R36, R36, UR10, -R27.reuse ;  /* 0x0000000a24247c23 */ /* 0x100fe2000801081b */
[----:B------:R-:W-:Y:S01]  /*d120*/  ISETP.GT.AND P4, PT, R82, 0x29, P1 ;  /* 0x000000295200780c */ /* 0x000fe20000f84270 */
[----:B------:R0:W-:Y:S01]  /*d130*/  MUFU.EX2 R19, R79 ;  /* 0x0000004f00137308 */ /* 0x0001e20000000800 */
[C---:B------:R-:W-:Y:S01]  /*d140*/  ISETP.LT.OR P5, PT, R83.reuse, 0x39, P5 ;  /* 0x000000395300780c */ /* 0x040fe20002fa1670 */
[--C-:B------:R-:W-:Y:S01]  /*d150*/  FFMA.FTZ R50, R50, UR10, -R27.reuse ;  /* 0x0000000a32327c23 */ /* 0x100fe2000801081b */
[----:B------:R-:W-:Y:S01]  /*d160*/  ISETP.LT.OR P4, PT, R83, 0x2a, P4 ;  /* 0x0000002a5300780c */ /* 0x000fe20002781670 */
[--C-:B------:R-:W-:Y:S01]  /*d170*/  FFMA.FTZ R42, R42, UR10, -R27.reuse ;  /* 0x0000000a2a2a7c23 */ /* 0x100fe2000801081b */
[----:B------:R-:W-:Y:S01]  /*d180*/  FSEL R24, R41, -INF , !P5 ;  /* 0xff80000029187808 */ /* 0x000fe20006800000 */
[--C-:B------:R-:W-:Y:S01]  /*d190*/  FFMA.FTZ R18, R18, UR10, -R27.reuse ;  /* 0x0000000a12127c23 */ /* 0x100fe2000801081b */
[----:B------:R-:W-:Y:S01]  /*d1a0*/  FSEL R37, R37, -INF , !P4 ;  /* 0xff80000025257808 */ /* 0x000fe20006000000 */
[--C-:B------:R-:W-:Y:S01]  /*d1b0*/  FFMA.FTZ R87, R62, UR10, -R27.reuse ;  /* 0x0000000a3e577c23 */ /* 0x100fe2000801081b */
[----:B0-----:R-:W-:Y:S01]  /*d1c0*/  FMNMX.FTZ R79, R14, R15, !PT ;  /* 0x0000000f0e4f7209 */ /* 0x001fe20007810000 */
[--C-:B------:R-:W-:Y:S01]  /*d1d0*/  FFMA.FTZ R137, R66, UR10, -R27.reuse ;  /* 0x0000000a42897c23 */ /* 0x100fe2000801081b */
[----:B------:R-:W-:Y:S01]  /*d1e0*/  MUFU.EX2 R15, R81 ;  /* 0x00000051000f7308 */ /* 0x000fe20000000800 */
[----:B------:R-:W-:Y:S01]  /*d1f0*/  ISETP.GT.AND P4, PT, R82, 0x39, P1 ;  /* 0x000000395200780c */ /* 0x000fe20000f84270 */
[--C-:B------:R-:W-:Y:S01]  /*d200*/  FFMA.FTZ R75, R75, UR10, -R27.reuse ;  /* 0x0000000a4b4b7c23 */ /* 0x100fe2000801081b */
[----:B------:R-:W-:Y:S01]  /*d210*/  FMNMX.FTZ R79, R26, R79, !PT ;  /* 0x0000004f1a4f7209 */ /* 0x000fe20007810000 */
[----:B------:R-:W-:Y:S01]  /*d220*/  FFMA.FTZ R78, R78, UR10, -R27 ;  /* 0x0000000a4e4e7c23 */ /* 0x000fe2000801081b */
[----:B------:R-:W-:-:S02]  /*d230*/  ISETP.LT.OR P4, PT, R83, 0x3a, P4 ;  /* 0x0000003a5300780c */ /* 0x000fc40002781670 */
[----:B------:R-:W-:Y:S01]  /*d240*/  FMNMX.FTZ R16, R74, R79, !PT ;  /* 0x0000004f4a107209 */ /* 0x000fe20007810000 */
[----:B------:R-:W-:-:S01]  /*d250*/  FFMA.FTZ R79, R28, UR10, -R27 ;  /* 0x0000000a1c4f7c23 */ /* 0x000fc2000801081b */
[----:B------:R-:W-:Y:S01]  /*d260*/  FSEL R43, R43, -INF , !P4 ;  /* 0xff8000002b2b7808 */ /* 0x000fe20006000000 */
[----:B------:R-:W-:-:S01]  /*d270*/  FFMA.FTZ R28, R30, UR10, -R27 ;  /* 0x0000000a1e1c7c23 */ /* 0x000fc2000801081b */
[----:B------:R-:W-:Y:S01]  /*d280*/  FMNMX.FTZ R16, R21, R16, !PT ;  /* 0x0000001015107209 */ /* 0x000fe20007810000 */
[----:B------:R0:W-:Y:S01]  /*d290*/  MUFU.EX2 R41, R79 ;  /* 0x0000004f00297308 */ /* 0x0001e20000000800 */
[----:B------:R-:W-:Y:S01]  /*d2a0*/  ISETP.GT.AND P5, PT, R82, 0x48, P1 ;  /* 0x000000485200780c */ /* 0x000fe20000fa4270 */
[--C-:B------:R-:W-:Y:S01]  /*d2b0*/  FFMA.FTZ R30, R34, UR10, -R27.reuse ;  /* 0x0000000a221e7c23 */ /* 0x100fe2000801081b */
[----:B------:R-:W-:Y:S01]  /*d2c0*/  FMNMX.FTZ R16, R23, R16, !PT ;  /* 0x0000001017107209 */ /* 0x000fe20007810000 */
[--C-:B------:R-:W-:Y:S01]  /*d2d0*/  FFMA.FTZ R34, R40, UR10, -R27.reuse ;  /* 0x0000000a28227c23 */ /* 0x100fe2000801081b */
[----:B------:R-:W-:Y:S01]  /*d2e0*/  ISETP.LT.OR P3, PT, R83, 0x42, P3 ;  /* 0x000000425300780c */ /* 0x000fe20001f61670 */
[--C-:B------:R-:W-:Y:S01]  /*d2f0*/  FFMA.FTZ R40, R44, UR10, -R27.reuse ;  /* 0x0000000a2c287c23 */ /* 0x100fe2000801081b */
[----:B------:R-:W-:Y:S01]  /*d300*/  FMNMX.FTZ R16, R25, R16, !PT ;  /* 0x0000001019107209 */ /* 0x000fe20007810000 */
[----:B------:R-:W-:Y:S01]  /*d310*/  MUFU.EX2 R80, R80 ;  /* 0x0000005000507308 */ /* 0x000fe20000000800 */
[----:B------:R-:W-:Y:S01]  /*d320*/  ISETP.GT.AND P4, PT, R82, 0x49, P1 ;  /* 0x000000495200780c */ /* 0x000fe20000f84270 */
[----:B0-----:R-:W-:Y:S01]  /*d330*/  FFMA.FTZ R79, R32, UR10, -R27 ;  /* 0x0000000a204f7c23 */ /* 0x001fe2000801081b */
        /* <DEDUP_REMOVED lines=18> */
[----:B------:R0:W-:Y:S01]  /*d460*/  MUFU.EX2 R51, R36 ;  /* 0x0000002400337308 */ /* 0x0001e20000000800 */
[----:B------:R-:W-:Y:S02]  /*d470*/  ISETP.LT.OR P3, PT, R83, 0x52, P3 ;  /* 0x000000525300780c */ /* 0x000fe40001f61670 */
[----:B------:R-:W-:Y:S02]  /*d480*/  FMNMX.FTZ R16, R43, R16, !PT ;  /* 0x000000102b107209 */ /* 0x000fe40007810000 */
[----:B------:R-:W-:Y:S02]  /*d490*/  ISETP.GT.AND P4, PT, R82, 0x59, P1 ;  /* 0x000000595200780c */ /* 0x000fe40000f84270 */
[----:B------:R-:W-:Y:S01]  /*d4a0*/  FMNMX.FTZ R16, R45, R16, !PT ;  /* 0x000000102d107209 */ /* 0x000fe20007810000 */
[----:B------:R-:W-:Y:S01]  /*d4b0*/  MUFU.EX2 R28, R28 ;  /* 0x0000001c001c7308 */ /* 0x000fe20000000800 */
[----:B------:R-:W-:-:S02]  /*d4c0*/  ISETP.LT.OR P5, PT, R83, 0x59, P5 ;  /* 0x000000595300780c */ /* 0x000fc40002fa1670 */
[----:B------:R-:W-:Y:S02]  /*d4d0*/  FMNMX.FTZ R16, R47, R16, !PT ;  /* 0x000000102f107209 */ /* 0x000fe40007810000 */
[----:B------:R-:W-:Y:S02]  /*d4e0*/  FSEL R55, R55, -INF , !P3 ;  /* 0xff80000037377808 */ /* 0x000fe40005800000 */
[----:B------:R-:W-:Y:S01]  /*d4f0*/  FMNMX.FTZ R81, R49, R16, !PT ;  /* 0x0000001031517209 */ /* 0x000fe20007810000 */
[----:B------:R-:W-:Y:S01]  /*d500*/  MUFU.EX2 R79, R79 ;  /* 0x0000004f004f7308 */ /* 0x000fe20000000800 */
[----:B0-----:R-:W-:Y:S02]  /*d510*/  FSEL R36, R57, -INF , !P5 ;  /* 0xff80000039247808 */ /* 0x001fe40006800000 */
[----:B------:R-:W-:Y:S01]  /*d520*/  FMNMX.FTZ R16, R32, R81, !PT ;  /* 0x0000005120107209 */ /* 0x000fe20007810000 */
[----:B------:R-:W-:-:S01]  /*d530*/  FFMA.FTZ R81, R46, UR10, -R27 ;  /* 0x0000000a2e517c23 */ /* 0x000fc2000801081b */
[----:B------:R-:W-:Y:S01]  /*d540*/  ISETP.LT.OR P4, PT, R83, 0x5a, P4 ;  /* 0x0000005a5300780c */ /* 0x000fe20002781670 */
[----:B------:R-:W-:-:S01]  /*d550*/  FFMA.FTZ R46, R52, UR10, -R27 ;  /* 0x0000000a342e7c23 */ /* 0x000fc2000801081b */
[----:B------:R-:W-:Y:S01]  /*d560*/  FMNMX.FTZ R16, R53, R16, !PT ;  /* 0x0000001035107209 */ /* 0x000fe20007810000 */
[----:B------:R0:W-:Y:S01]  /*d570*/  MUFU.EX2 R57, R42 ;  /* 0x0000002a00397308 */ /* 0x0001e20000000800 */
[----:B------:R-:W-:Y:S01]  /*d580*/  ISETP.GT.AND P3, PT, R82, 0x61, P1 ;  /* 0x000000615200780c */ /* 0x000fe20000f64270 */
[----:B------:R-:W-:Y:S01]  /*d590*/  FFMA.FTZ R52, R64, UR10, -R27 ;  /* 0x0000000a40347c23 */ /* 0x000fe2000801081b */
[----:B------:R-:W-:-:S02]  /*d5a0*/  FMNMX.FTZ R85, R55, R16, !PT ;  /* 0x0000001037557209 */ /* 0x000fc40007810000 */
[----:B------:R-:W-:Y:S02]  /*d5b0*/  FSEL R59, R59, -INF , !P4 ;  /* 0xff8000003b3b7808 */ /* 0x000fe40006000000 */
[----:B------:R-:W-:Y:S01]  /*d5c0*/  FMNMX.FTZ R16, R36, R85, !PT ;  /* 0x0000005524107209 */ /* 0x000fe20007810000 */
[----:B------:R-:W-:Y:S01]  /*d5d0*/  MUFU.EX2 R30, R30 ;  /* 0x0000001e001e7308 */ /* 0x000fe20000000800 */
[----:B------:R-:W-:Y:S01]  /*d5e0*/  ISETP.GT.AND P5, PT, R82, 0x68, P1 ;  /* 0x000000685200780c */ /* 0x000fe20000fa4270 */
[--C-:B0-----:R-:W-:Y:S01]  /*d5f0*/  FFMA.FTZ R42, R48, UR10, -R27.reuse ;  /* 0x0000000a302a7c23 */ /* 0x101fe2000801081b */
[----:B------:R-:W-:Y:S01]  /*d600*/  ISETP.LT.OR P3, PT, R83, 0x62, P3 ;  /* 0x000000625300780c */ /* 0x000fe20001f61670 */
[--C-:B------:R-:W-:Y:S01]  /*d610*/  FFMA.FTZ R48, R56, UR10, -R27.reuse ;  /* 0x0000000a38307c23 */ /* 0x100fe2000801081b */
[----:B------:R-:W-:Y:S01]  /*d620*/  FMNMX.FTZ R16, R59, R16, !PT ;  /* 0x000000103b107209 */ /* 0x000fe20007810000 */
[----:B------:R-:W-:Y:S01]  /*d630*/  FFMA.FTZ R56, R72, UR10, -R27 ;  /* 0x0000000a48387c23 */ /* 0x000fe2000801081b */
[----:B------:R-:W-:Y:S01]  /*d640*/  ISETP.GT.AND P4, PT, R82, 0x69, P1 ;  /* 0x000000695200780c */ /* 0x000fe20000f84270 */
[----:B------:R-:W-:Y:S01]  /*d650*/  MUFU.EX2 R34, R34 ;  /* 0x0000002200227308 */ /* 0x000fe20000000800 */
[----:B------:R-:W-:-:S02]  /*d660*/  ISETP.LT.OR P5, PT, R83, 0x69, P5 ;  /* 0x000000695300780c */ /* 0x000fc40002fa1670 */
[----:B------:R-:W-:Y:S02]  /*d670*/  FSEL R63, R63, -INF , !P3 ;  /* 0xff8000003f3f7808 */ /* 0x000fe40005800000 */
[----:B------:R-:W-:Y:S02]  /*d680*/  FMNMX.FTZ R16, R61, R16, !PT ;  /* 0x000000103d107209 */ /* 0x000fe40007810000 */
[----:B------:R-:W-:Y:S01]  /*d690*/  FSEL R65, R65, -INF , !P5 ;  /* 0xff80000041417808 */ /* 0x000fe20006800000 */
[----:B------:R-:W-:Y:S01]  /*d6a0*/  MUFU.EX2 R40, R40 ;  /* 0x0000002800287308 */ /* 0x000fe20000000800 */
[----:B------:R-:W-:Y:S02]  /*d6b0*/  ISETP.LT.OR P4, PT, R83, 0x6a, P4 ;  /* 0x0000006a5300780c */ /* 0x000fe40002781670 */
[----:B------:R-:W-:Y:S02]  /*d6c0*/  FMNMX.FTZ R16, R63, R16, !PT ;  /* 0x000000103f107209 */ /* 0x000fe40007810000 */
[----:B------:R-:W-:-:S02]  /*d6d0*/  ISETP.GT.AND P3, PT, R82, 0x71, P1 ;  /* 0x000000715200780c */ /* 0x000fc40000f64270 */
[----:B------:R-:W-:Y:S01]  /*d6e0*/  FSEL R44, R67, -INF , !P4 ;  /* 0xff800000432c7808 */ /* 0x000fe20006000000 */
[----:B------:R-:W-:Y:S01]  /*d6f0*/  MUFU.EX2 R81, R81 ;  /* 0x0000005100517308 */ /* 0x000fe20000000800 */
[----:B------:R-:W-:Y:S02]  /*d700*/  FMNMX.FTZ R85, R65, R16, !PT ;  /* 0x0000001041557209 */ /* 0x000fe40007810000 */
[----:B------:R-:W-:Y:S02]  /*d710*/  ISETP.GT.AND P5, PT, R82, 0x78, P1 ;  /* 0x000000785200780c */ /* 0x000fe40000fa4270 */
[----:B------:R-:W-:Y:S02]  /*d720*/  ISETP.LT.OR P3, PT, R83, 0x72, P3 ;  /* 0x000000725300780c */ /* 0x000fe40001f61670 */
[----:B------:R-:W-:Y:S01]  /*d730*/  FMNMX.FTZ R16, R44, R85, !PT ;  /* 0x000000552c107209 */ /* 0x000fe20007810000 */
[----:B------:R0:W-:Y:S01]  /*d740*/  MUFU.EX2 R67, R50 ;  /* 0x0000003200437308 */ /* 0x0001e20000000800 */
[----:B------:R-:W-:-:S02]  /*d750*/  ISETP.GT.AND P1, PT, R82, 0x79, P1 ;  /* 0x000000795200780c */ /* 0x000fc40000f24270 */
[----:B------:R-:W-:Y:S02]  /*d760*/  ISETP.LT.OR P5, PT, R83, 0x79, P5 ;  /* 0x000000795300780c */ /* 0x000fe40002fa1670 */
[----:B------:R-:W-:Y:S02]  /*d770*/  FSEL R71, R71, -INF , !P3 ;  /* 0xff80000047477808 */ /* 0x000fe40005800000 */
[----:B------:R-:W-:Y:S01]  /*d780*/  FMNMX.FTZ R16, R69, R16, !PT ;  /* 0x0000001045107209 */ /* 0x000fe20007810000 */
[----:B------:R-:W-:Y:S01]  /*d790*/  MUFU.EX2 R42, R42 ;  /* 0x0000002a002a7308 */ /* 0x000fe20000000800 */
[----:B------:R-:W-:Y:S01]  /*d7a0*/  ISETP.LT.OR P1, PT, R83, 0x7a, P1 ;  /* 0x0000007a5300780c */ /* 0x000fe20000f21670 */
[--C-:B0-----:R-:W-:Y:S01]  /*d7b0*/  FFMA.FTZ R50, R60, UR10, -R27.reuse ;  /* 0x0000000a3c327c23 */ /* 0x101fe2000801081b */
[----:B------:R-:W-:Y:S01]  /*d7c0*/  FSEL R73, R73, -INF , !P5 ;  /* 0xff80000049497808 */ /* 0x000fe20006800000 */
[--C-:B------:R-:W-:Y:S01]  /*d7d0*/  FFMA.FTZ R83, R54, UR10, -R27.reuse ;  /* 0x0000000a36537c23 */ /* 0x100fe2000801081b */
[----:B------:R-:W-:Y:S01]  /*d7e0*/  FMNMX.FTZ R16, R71, R16, !PT ;  /* 0x0000001047107209 */ /* 0x000fe20007810000 */
[----:B------:R-:W-:Y:S01]  /*d7f0*/  FFMA.FTZ R54, R68, UR10, -R27 ;  /* 0x0000000a44367c23 */ /* 0x000fe2000801081b */
[----:B------:R-:W-:Y:S01]  /*d800*/  FSEL R76, R76, -INF , !P1 ;  /* 0xff8000004c4c7808 */ /* 0x000fe20004800000 */
[----:B------:R-:W-:Y:S01]  /*d810*/  MUFU.EX2 R46, R46 ;  /* 0x0000002e002e7308 */ /* 0x000fe20000000800 */
[----:B------:R-:W-:-:S04]  /*d820*/  FMNMX.FTZ R85, R73, R16, !PT ;  /* 0x0000001049557209 */ /* 0x000fc80007810000 */
[----:B------:R-:W-:Y:S01]  /*d830*/  FMNMX.FTZ R16, R76, R85, !PT ;  /* 0x000000554c107209 */ /* 0x000fe20007810000 */
[----:B------:R-:W-:-:S01]  /*d840*/  FFMA.FTZ R85, R58, UR10, -R27 ;  /* 0x0000000a3a557c23 */ /* 0x000fc2000801081b */
[--C-:B------:R-:W-:Y:S01]  /*d850*/  FFMA.FTZ R58, R77, UR10, -R27.reuse ;  /* 0x0000000a4d3a7c23 */ /* 0x100fe2000801081b */
[----:B------:R-:W-:Y:S01]  /*d860*/  IMAD.U32 R77, RZ, RZ, UR10 ;  /* 0x0000000aff4d7e24 */ /* 0x000fe2000f8e00ff */
[----:B------:R-:W-:Y:S01]  /*d870*/  MUFU.EX2 R83, R83 ;  /* 0x0000005300537308 */ /* 0x000fe20000000800 */
[----:B------:R-:W0:Y:S07]  /*d880*/  SHFL.BFLY PT, R139, R16, 0x2, 0x1f ;  /* 0x0c401f00108b7f89 */ /* 0x000e2e00000e0000 */
[----:B------:R-:W-:Y:S08]  /*d890*/  MUFU.EX2 R48, R48 ;  /* 0x0000003000307308 */ /* 0x000ff00000000800 */
[----:B------:R-:W-:Y:S08]  /*d8a0*/  MUFU.EX2 R85, R85 ;  /* 0x0000005500557308 */ /* 0x000ff00000000800 */
[----:B------:R-:W-:Y:S01]  /*d8b0*/  MUFU.EX2 R50, R50 ;  /* 0x0000003200327308 */ /* 0x000fe20000000800 */
[----:B0-----:R-:W-:Y:S01]  /*d8c0*/  FMNMX.FTZ R60, R16, R139, !PT ;  /* 0x0000008b103c7209 */ /* 0x001fe20007810000 */
[----:B------:R-:W-:Y:S01]  /*d8d0*/  FFMA.FTZ R139, R70, UR10, -R27 ;  /* 0x0000000a468b7c23 */ /* 0x000fe2000801081b */
[----:B------:R-:W-:-:S03]  /*d8e0*/  FSEL R27, R11, RZ, P6 ;  /* 0x000000ff0b1b7208 */ /* 0x000fc60003000000 */
[----:B------:R-:W0:Y:S02]  /*d8f0*/  SHFL.BFLY PT, R141, R60, 0x1, 0x1f ;  /* 0x0c201f003c8d7f89 */ /* 0x000e2400000e0000 */
[----:B------:R-:W-:-:S01]  /*d900*/  FADD.FTZ R8, -R27, R8 ;  /* 0x000000081b087221 */ /* 0x000fc20000010100 */
[----:B------:R-:W-:Y:S08]  /*d910*/  MUFU.EX2 R87, R87 ;  /* 0x0000005700577308 */ /* 0x000ff00000000800 */
[----:B------:R-:W-:Y:S08]  /*d920*/  MUFU.EX2 R52, R52 ;  /* 0x0000003400347308 */ /* 0x000ff00000000800 */
[----:B------:R-:W-:Y:S01]  /*d930*/  MUFU.EX2 R137, R137 ;  /* 0x0000008900897308 */ /* 0x000fe20000000800 */
[----:B0-----:R-:W-:Y:S01]  /*d940*/  FMNMX.FTZ R16, R60, R141, !PT ;  /* 0x0000008d3c107209 */ /* 0x001fe20007810000 */
[----:B------:R-:W-:-:S06]  /*d950*/  FMUL.FTZ R60, R8, UR10 ;  /* 0x0000000a083c7c20 */ /* 0x000fcc0008410000 */
[----:B------:R-:W-:Y:S01]  /*d960*/  MUFU.EX2 R54, R54 ;  /* 0x0000003600367308 */ /* 0x000fe20000000800 */
[C---:B------:R-:W-:Y:S01]  /*d970*/  FSETP.NEU.FTZ.AND P1, PT, R16.reuse, -INF , PT ;  /* 0xff8000001000780b */ /* 0x040fe20003f3d000 */
[----:B------:R-:W-:-:S03]  /*d980*/  FFMA.FTZ R62, R16, R77, -8 ;  /* 0xc1000000103e7423 */ /* 0x000fc6000001004d */
[----:B------:R-:W-:Y:S02]  /*d990*/  FSEL R68, R16, RZ, P1 ;  /* 0x000000ff10447208 */ /* 0x000fe40000800000 */
[----:B------:R-:W-:Y:S01]  /*d9a0*/  FSEL R8, R62, RZ, P1 ;  /* 0x000000ff3e087208 */ /* 0x000fe20000800000 */
[----:B------:R-:W0:Y:S02]  /*d9b0*/  MUFU.EX2 R60, R60 ;  /* 0x0000003c003c7308 */ /* 0x000e240000000800 */
[----:B------:R-:W-:-:S02]  /*d9c0*/  FADD.FTZ R68, -R68, R9 ;  /* 0x0000000944447221 */ /* 0x000fc40000010100 */
[--C-:B------:R-:W-:Y:S01]  /*d9d0*/  FFMA.FTZ R64, R33, UR10, -R8.reuse ;  /* 0x0000000a21407c23 */ /* 0x100fe20008010808 */
[----:B------:R-:W-:-:S01]  /*d9e0*/  FFMA.FTZ R20, R20, UR10, -R8 ;  /* 0x0000000a14147c23 */ /* 0x000fc20008010808 */
[----:B------:R-:W-:Y:S01]  /*d9f0*/  FMUL.FTZ R33, R68, UR10 ;  /* 0x0000000a44217c20 */ /* 0x000fe20008410000 */
        /* <DEDUP_REMOVED lines=10> */
[----:B0-----:R-:W-:Y:S01]  /*daa0*/  FFMA.FTZ R39, R60, R4, R19 ;  /* 0x000000043c277223 */ /* 0x001fe20000010013 */
        /* <DEDUP_REMOVED lines=11> */
[--C-:B------:R-:W-:Y:S01]  /*db60*/  FFMA.FTZ R49, R49, UR10, -R8.reuse ;  /* 0x0000000a31317c23 */ /* 0x100fe20008010808 */
[----:B------:R-:W-:-:S01]  /*db70*/  FFMA.FTZ R32, R32, UR10, -R8 ;  /* 0x0000000a20207c23 */ /* 0x000fc20008010808 */
[--C-:B------:R-:W-:Y:S01]  /*db80*/  FFMA.FTZ R36, R36, UR10, -R8.reuse ;  /* 0x0000000a24247c23 */ /* 0x100fe20008010808 */
[----:B------:R-:W-:-:S01]  /*db90*/  FFMA.FTZ R44, R44, UR10, -R8 ;  /* 0x0000000a2c2c7c23 */ /* 0x000fc20008010808 */
[----:B------:R-:W-:-:S02]  /*dba0*/  FFMA.FTZ R73, R73, UR10, -R8 ;  /* 0x0000000a49497c23 */ /* 0x000fc40008010808 */
[----:B------:R-:W2:Y:S01]  /*dbb0*/  MUFU.EX2 R14, R14 ;  /* 0x0000000e000e7308 */ /* 0x000ea20000000800 */
[----:B0-----:R-:W-:-:S07]  /*dbc0*/  FFMA.FTZ R4, R33, R3, R20 ;  /* 0x0000000321047223 */ /* 0x001fce0000010014 */
[----:B------:R-:W0:Y:S01]  /*dbd0*/  MUFU.EX2 R141, R141 ;  /* 0x0000008d008d7308 */ /* 0x000e220000000800 */
[----:B-1----:R-:W-:-:S07]  /*dbe0*/  FADD.FTZ R3, R77, R4 ;  /* 0x000000044d037221 */ /* 0x002fce0000010000 */
[----:B------:R-:W1:Y:S01]  /*dbf0*/  MUFU.EX2 R21, R21 ;  /* 0x0000001500157308 */ /* 0x000e620000000800 */
[----:B--2---:R-:W-:-:S01]  /*dc00*/  FADD.FTZ R4, R14, R3 ;  /* 0x000000030e047221 */ /* 0x004fc20000010000 */
[----:B------:R-:W-:Y:S01]  /*dc10*/  FADD.FTZ R3, R18, R39 ;  /* 0x0000002712037221 */ /* 0x000fe20000010000 */
[----:B------:R-:W-:-:S03]  /*dc20*/  FFMA.FTZ R39, R53, UR10, -R8 ;  /* 0x0000000a35277c23 */ /* 0x000fc60008010808 */
        /* <DEDUP_REMOVED lines=9> */
[----:B------:R-:W-:Y:S01]  /*dcc0*/  FADD.FTZ R72, R28, R43 ;  /* 0x0000002b1c487221 */ /* 0x000fe20000010000 */
[----:B------:R-:W-:-:S01]  /*dcd0*/  FFMA.FTZ R43, R59, UR10, -R8 ;  /* 0x0000000a3b2b7c23 */ /* 0x000fc20008010808 */
[----:B------:R-:W1:Y:S01]  /*dce0*/  MUFU.EX2 R62, R62 ;  /* 0x0000003e003e7308 */ /* 0x000e620000000800 */
[----:B--2---:R-:W-:-:S01]  /*dcf0*/  FADD.FTZ R4, R26, R3 ;  /* 0x000000031a047221 */ /* 0x004fc20000010000 */
[----:B------:R-:W-:-:S04]  /*dd00*/  FADD.FTZ R45, R79, R72 ;  /* 0x000000484f2d7221 */ /* 0x000fc80000010000 */
[----:B------:R-:W-:Y:S01]  /*dd10*/  FADD.FTZ R72, R30, R45 ;  /* 0x0000002d1e487221 */ /* 0x000fe20000010000 */
[----:B------:R-:W-:-:S01]  /*dd20*/  FFMA.FTZ R45, R61, UR10, -R8 ;  /* 0x0000000a3d2d7c23 */ /* 0x000fc20008010808 */
[----:B------:R-:W2:Y:S01]  /*dd30*/  MUFU.EX2 R25, R25 ;  /* 0x0000001900197308 */ /* 0x000ea20000000800 */
[----:B0-----:R-:W-:-:S01]  /*dd40*/  FADD.FTZ R3, R23, R4 ;  /* 0x0000000417037221 */ /* 0x001fc20000010000 */
[----:B------:R-:W-:-:S04]  /*dd50*/  FADD.FTZ R47, R51, R72 ;  /* 0x00000048332f7221 */ /* 0x000fc80000010000 */
        /* <DEDUP_REMOVED lines=23> */
[----:B------:R0:W3:Y:S01]  /*ded0*/  MUFU.EX2 R37, R49 ;  /* 0x0000003100257308 */ /* 0x0000e20000000800 */
[----:B-1----:R-:W-:-:S07]  /*dee0*/  FADD.FTZ R3, R35, R4 ;  /* 0x0000000423037221 */ /* 0x002fce0000010000 */
[----:B------:R-:W1:Y:S01]  /*def0*/  MUFU.EX2 R32, R32 ;  /* 0x0000002000207308 */ /* 0x000e620000000800 */
[----:B0-----:R-:W-:-:S01]  /*df00*/  FADD.FTZ R49, R81, R74 ;  /* 0x0000004a51317221 */ /* 0x001fc20000010000 */
[----:B--2---:R-:W-:-:S03]  /*df10*/  FADD.FTZ R4, R68, R3 ;  /* 0x0000000344047221 */ /* 0x004fc60000010000 */
[----:B------:R-:W-:-:S03]  /*df20*/  FADD.FTZ R74, R42, R49 ;  /* 0x000000312a4a7221 */ /* 0x000fc60000010000 */
[----:B------:R-:W0:Y:S01]  /*df30*/  MUFU.EX2 R39, R39 ;  /* 0x0000002700277308 */ /* 0x000e220000000800 */
[----:B------:R-:W-:-:S01]  /*df40*/  FADD.FTZ R49, R67, R74 ;  /* 0x0000004a43317221 */ /* 0x000fc20000010000 */
[----:B---3--:R-:W-:-:S03]  /*df50*/  FADD.FTZ R3, R37, R4 ;  /* 0x0000000425037221 */ /* 0x008fc60000010000 */
[----:B------:R-:W-:Y:S01]  /*df60*/  FADD.FTZ R74, R46, R49 ;  /* 0x000000312e4a7221 */ /* 0x000fe20000010000 */
[----:B------:R-:W-:-:S02]  /*df70*/  FFMA.FTZ R49, R69, UR10, -R8 ;  /* 0x0000000a45317c23 */ /* 0x000fc40008010808 */
[----:B------:R-:W2:Y:S01]  /*df80*/  MUFU.EX2 R70, R70 ;  /* 0x0000004600467308 */ /* 0x000ea20000000800 */
[----:B------:R-:W-:-:S01]  /*df90*/  FADD.FTZ R53, R83, R74 ;  /* 0x0000004a53357221 */ /* 0x000fc20000010000 */
[----:B-1----:R-:W-:-:S03]  /*dfa0*/  FADD.FTZ R4, R32, R3 ;  /* 0x0000000320047221 */ /* 0x002fc60000010000 */
[----:B------:R-:W-:-:S03]  /*dfb0*/  FADD.FTZ R74, R48, R53 ;  /* 0x00000035304a7221 */ /* 0x000fc60000010000 */
[----:B------:R-:W1:Y:S01]  /*dfc0*/  MUFU.EX2 R36, R36 ;  /* 0x0000002400247308 */ /* 0x000e620000000800 */
[----:B0-----:R-:W-:-:S01]  /*dfd0*/  FADD.FTZ R3, R39, R4 ;  /* 0x0000000427037221 */ /* 0x001fc20000010000 */
[----:B------:R-:W-:Y:S01]  /*dfe0*/  FADD.FTZ R53, R85, R74 ;  /* 0x0000004a55357221 */ /* 0x000fe20000010000 */
[----:B------:R-:W-:-:S01]  /*dff0*/  FFMA.FTZ R74, R71, UR10, -R8 ;  /* 0x0000000a474a7c23 */ /* 0x000fc20008010808 */
[----:B------:R-:W-:Y:S02]  /*e000*/  FFMA.FTZ R8, R76, UR10, -R8 ;  /* 0x0000000a4c087c23 */ /* 0x000fe40008010808 */
[----:B------:R-:W-:-:S02]  /*e010*/  FADD.FTZ R4, R50, R53 ;  /* 0x0000003532047221 */ /* 0x000fc40000010000 */
[----:B------:R-:W0:Y:S01]  /*e020*/  MUFU.EX2 R43, R43 ;  /* 0x0000002b002b7308 */ /* 0x000e220000000800 */
[----:B--2---:R-:W-:-:S07]  /*e030*/  FADD.FTZ R3, R70, R3 ;  /* 0x0000000346037221 */ /* 0x004fce0000010000 */
[----:B------:R-:W2:Y:S08]  /*e040*/  MUFU.EX2 R45, R45 ;  /* 0x0000002d002d7308 */ /* 0x000eb00000000800 */
[----:B------:R-:W3:Y:S08]  /*e050*/  MUFU.EX2 R72, R72 ;  /* 0x0000004800487308 */ /* 0x000ef00000000800 */
[----:B------:R1:W-:Y:S08]  /*e060*/  MUFU.EX2 R27, R78 ;  /* 0x0000004e001b7308 */ /* 0x0003f00000000800 */
[----:B------:R-:W4:Y:S01]  /*e070*/  MUFU.EX2 R47, R47 ;  /* 0x0000002f002f7308 */ /* 0x000f220000000800 */
[----:B-1----:R-:W-:-:S01]  /*e080*/  FADD.FTZ R78, R36, R3 ;  /* 0x00000003244e7221 */ /* 0x002fc20000010000 */
[----:B------:R-:W-:-:S03]  /*e090*/  FADD.FTZ R3, R87, R4 ;  /* 0x0000000457037221 */ /* 0x000fc60000010000 */
[----:B0-----:R-:W-:Y:S01]  /*e0a0*/  FADD.FTZ R78, R43, R78 ;  /* 0x0000004e2b4e7221 */ /* 0x001fe20000010000 */
[----:B------:R-:W-:-:S02]  /*e0b0*/  FADD.FTZ R4, R52, R3 ;  /* 0x0000000334047221 */ /* 0x000fc40000010000 */
[----:B------:R-:W0:Y:S01]  /*e0c0*/  MUFU.EX2 R139, R139 ;  /* 0x0000008b008b7308 */ /* 0x000e220000000800 */
[----:B--2---:R-:W-:-:S01]  /*e0d0*/  FADD.FTZ R3, R45, R78 ;  /* 0x0000004e2d037221 */ /* 0x004fc20000010000 */
[----:B------:R-:W-:-:S03]  /*e0e0*/  FADD.FTZ R53, R137, R4 ;  /* 0x0000000489357221 */ /* 0x000fc60000010000 */
[----:B---3--:R-:W-:Y:S01]  /*e0f0*/  FADD.FTZ R4, R72, R3 ;  /* 0x0000000348047221 */ /* 0x008fe20000010000 */
[----:B------:R-:W-:-:S02]  /*e100*/  FADD.FTZ R76, R54, R53 ;  /* 0x00000035364c7221 */ /* 0x000fc40000010000 */
[----:B------:R-:W1:Y:S01]  /*e110*/  MUFU.EX2 R44, R44 ;  /* 0x0000002c002c7308 */ /* 0x000e620000000800 */
[----:B----4-:R-:W-:-:S07]  /*e120*/  FADD.FTZ R3, R47, R4 ;  /* 0x000000042f037221 */ /* 0x010fce0000010000 */
        /* <DEDUP_REMOVED lines=19> */
.L_x_11849:
        /* <DEDUP_REMOVED lines=90> */
.L_x_11831:
[----:B------:R-:W-:Y:S06]  /*e800*/  BAR.ARV 0x8, 0x200 ;  /* 0x0208000000007b1d */ /* 0x000fec0000002000 */
[----:B------:R-:W-:Y:S05]  /*e810*/  @!P0 BRA `(.L_x_11851) ;  /* 0x0000000000048947 */ /* 0x000fea0003800000 */
[----:B------:R-:W-:Y:S01]  /*e820*/  BPT.TRAP 0x1 ;  /* 0x000000040000795c */ /* 0x000fe20000300000 */
.L_x_11851:
[----:B------:R-:W-:Y:S01]  /*e830*/  ULEA UR11, UR4, UR44, 0x3 ;  /* 0x0000002c040b7291 */ /* 0x000fe2000f8e183f */
[----:B------:R-:W-:-:S05]  /*e840*/  IMAD.U32 R0, RZ, RZ, UR5 ;  /* 0x00000005ff007e24 */ /* 0x000fca000f8e00ff */
[----:B------:R-:W-:-:S04]  /*e850*/  SHF.L.U32 R0, R0, 0x1f, RZ ;  /* 0x0000001f00007819 */ /* 0x000fc800000006ff */
[----:B------:R0:W1:Y:S01]  /*e860*/  SYNCS.PHASECHK.TRANS64.TRYWAIT P1, [UR11+0x17050], R0 ;  /* 0x01705000ff0075a7 */ /* 0x000062000802014b */
[----:B------:R-:W-:Y:S05]  /*e870*/  @!P0 BRA `(.L_x_11852) ;  /* 0x0000000000048947 */ /* 0x000fea0003800000 */
[----:B------:R-:W-:Y:S01]  /*e880*/  BPT.TRAP 0x1 ;  /* 0x000000040000795c */ /* 0x000fe20000300000 */
.L_x_11852:
[----:B-1----:R-:W-:Y:S05]  /*e890*/  @P1 BRA `(.L_x_11853) ;  /* 0x0000000000081947 */ /* 0x002fea0003800000 */
[----:B------:R-:W1:Y:S02]  /*e8a0*/  SYNCS.PHASECHK.TRANS64.TRYWAIT P1, [UR11+0x17050], R0 ;  /* 0x01705000ff0075a7 */ /* 0x000e64000802014b */
[----:B-1----:R-:W-:Y:S05]  /*e8b0*/  @!P1 BRA `(.L_x_11854) ;  /* 0x0000006c00809947 */ /* 0x002fea0003800000 */
.L_x_11853:
[----:B------:R-:W-:Y:S01]  /*e8c0*/  ULDC.64 UR12, c[0x0][0x9a0] ;  /* 0x00026800000c7ab9 */ /* 0x000fe20000000a00 */
[----:B------:R-:W-:Y:S01]  /*e8d0*/  UIADD3 UR44, UR44, 0x400, URZ ;  /* 0x000004002c2c7890 */ /* 0x000fe2000fffe03f */
[----:B------:R-:W-:Y:S01]  /*e8e0*/  WARPGROUP.ARRIVE ;  /* 0x00000000000079c5 */ /* 0x000fe20000000000 */
[----:B------:R-:W-:Y:S01]  /*e8f0*/  UISETP.NE.U32.AND UP0, UPT, UR12, URZ, UPT ;  /* 0x0000003f0c00728c */ /* 0x000fe2000bf05070 */
[----:B-1----:R-:W-:Y:S01]  /*e900*/  IMAD.MOV.U32 R5, RZ, RZ, 0x3f800000 ;  /* 0x3f800000ff057424 */ /* 0x002fe200078e00ff */
[----:B------:R-:W-:Y:S02]  /*e910*/  USHF.R.U32.HI UR44, URZ, 0x4, UR44 ;  /* 0x000000043f2c7899 */ /* 0x000fe4000801162c */
[----:B------:R-:W-:Y:S02]  /*e920*/  UISETP.NE.AND.EX UP0, UPT, UR13, URZ, UPT, UP0 ;  /* 0x0000003f0d00728c */ /* 0x000fe4000bf05300 */
[----:B------:R-:W-:-:S04]  /*e930*/  ULOP3.LUT UR44, UR44, 0x3fff, URZ, 0xc0, !UPT ;  /* 0x00003fff2c2c7892 */ /* 0x000fc8000f8ec03f */
[----:B------:R-:W-:Y:S01]  /*e940*/  ULOP3.LUT UR6, UR44, 0x10000, URZ, 0xfc, !UPT ;  /* 0x000100002c067892 */ /* 0x000fe2000f8efc3f */
[----:B------:R-:W-:-:S03]  /*e950*/  PLOP3.LUT P1, PT, PT, PT, UP0, 0x80, 0x0 ;  /* 0x000000000000781c */ /* 0x000fc60003f2f008 */
[----:B------:R-:W-:Y:S01]  /*e960*/  UIMAD UR6, UR4, 0x300, UR6 ;  /* 0x00000300040678a4 */ /* 0x000fe2000f8e0206 */
[----:B------:R-:W-:Y:S01]  /*e970*/  @UP0 ULDC.64 UR14, c[0x0][0x9c8] ;  /* 0x00027200000e0ab9 */ /* 0x000fe20000000a00 */
[----:B------:R-:W-:Y:S02]  /*e980*/  @UP0 USHF.R.S32.HI UR18, URZ, 0x1f, UR40 ;  /* 0x0000001f3f120899 */ /* 0x000fe40008011428 */
[----:B------:R-:W-:Y:S02]  /*e990*/  @UP0 UIMAD UR5, UR41, UR14, URZ ;  /* 0x0000000e290502a4 */ /* 0x000fe4000f8e023f */
[----:B------:R-:W-:Y:S02]  /*e9a0*/  @UP0 UIMAD.WIDE.U32 UR8, UR39, UR14, URZ ;  /* 0x0000000e270802a5 */ /* 0x000fe4000f8e003f */
[----:B------:R-:W-:Y:S01]  /*e9b0*/  @UP0 UIMAD UR5, UR39, UR15, UR5 ;  /* 0x0000000f270502a4 */ /* 0x000fe2000f8e0205 */
[----:B------:R-:W-:Y:S02]  /*e9c0*/  UMOV UR14, UR6 ;  /* 0x00000006000e7c82 */ /* 0x000fe40008000000 */
[----:B------:R-:W-:Y:S01]  /*e9d0*/  UMOV UR15, 0x40000040 ;  /* 0x40000040000f7882 */ /* 0x000fe20000000000 */
[----:B------:R-:W-:Y:S01]  /*e9e0*/  @UP0 ULDC.64 UR16, c[0x0][0x9d0] ;  /* 0x0002740000100ab9 */ /* 0x000fe20000000a00 */
[----:B------:R-:W-:Y:S01]  /*e9f0*/  QGMMA.64x96x32.F32.E4M3.E4M3 R88, R148, gdesc[UR12], R88, gsb0 ;  /* 0x0160000c94587df3 */ /* 0x000fe20008000858 */
[----:B------:R-:W-:-:S02]  /*ea00*/  @UP0 UIMAD UR4, UR18, UR16, URZ ;  /* 0x00000010120402a4 */ /* 0x000fc4000f8e023f */
[----:B------:R-:W-:Y:S02]  /*ea10*/  @UP0 UIADD3 UR5, UR9, UR5, URZ ;  /* 0x0000000509050290 */ /* 0x000fe4000fffe03f */
[----:B------:R-:W-:-:S03]  /*ea20*/  @UP0 UIMAD UR9, UR40, UR17, UR4 ;  /* 0x00000011280902a4 */ /* 0x000fc6000f8e0204 */
[----:B------:R-:W-:Y:S02]  /*ea30*/  @UP0 UMOV UR4, UR8 ;  /* 0x0000000800040c82 */ /* 0x000fe40008000000 */
[----:B------:R-:W-:-:S04]  /*ea40*/  @UP0 UIMAD.WIDE.U32 UR4, UR40, UR16, UR4 ;  /* 0x00000010280402a5 */ /* 0x000fc8000f8e0004 */
[----:B------:R-:W-:Y:S02]  /*ea50*/  @UP0 UIADD3 UR5, UR5, UR9, URZ ;  /* 0x0000000905050290 */ /* 0x000fe4000fffe03f */
[----:B------:R-:W-:-:S04]  /*ea60*/  @UP0 ULEA UR8, UP1, UR4, UR12, 0x2 ;  /* 0x0000000c04080291 */ /* 0x000fc8000f82103f */
[----:B------:R-:W-:Y:S02]  /*ea70*/  @UP0 ULEA.HI.X UR9, UR4, UR13, UR5, 0x2, UP1 ;  /* 0x0000000d04090291 */ /* 0x000fe400088f1405 */
[----:B------:R-:W-:-:S04]  /*ea80*/  IMAD.U32 R6, RZ, RZ, UR8 ;  /* 0x00000008ff067e24 */ /* 0x000fc8000f8e00ff */
[----:B------:R-:W-:-:S05]  /*ea90*/  IMAD.U32 R7, RZ, RZ, UR9 ;  /* 0x00000009ff077e24 */ /* 0x000fca000f8e00ff */
        /* <DEDUP_REMOVED lines=54> */
.L_x_11855:
        /* <DEDUP_REMOVED lines=52> */
.L_x_11777:
[----:B------:R-:W-:Y:S05]  /*f140*/  @P0 BRA `(.L_x_11856) ;  /* 0x0000001800ec0947 */ /* 0x000fea0003800000 */
[----:B------:R-:W0:Y:S01]  /*f150*/  S2R R9, SR_TID.X ;  /* 0x0000000000097919 */ /* 0x000e220000002100 */
[----:B------:R-:W-:Y:S01]  /*f160*/  ULDC.64 UR4, c[0x4][0x70] ;  /* 0x01001c0000047ab9 */ /* 0x000fe20000000a00 */
[----:B------:R-:W1:Y:S01]  /*f170*/  LDC R46, c[0x0][0xbe8] ;  /* 0x0002fa00ff2e7b82 */ /* 0x000e620000000800 */
[----:B------:R-:W-:Y:S01]  /*f180*/  ULDC.64 UR8, c[0x0][0xbd0] ;  /* 0x0002f40000087ab9 */ /* 0x000fe20000000a00 */
[----:B------:R-:W-:Y:S01]  /*f190*/  USHF.R.S32.HI UR7, URZ, 0x1f, UR40 ;  /* 0x0000001f3f077899 */ /* 0x000fe20008011428 */
[----:B------:R-:W-:-:S05]  /*f1a0*/  ULDC.64 UR10, c[0x0][0xb38] ;  /* 0x0002ce00000a7ab9 */ /* 0x000fca0000000a00 */
[----:B------:R-:W2:Y:S01]  /*f1b0*/  LDC R72, c[0x0][0xc50] ;  /* 0x00031400ff487b82 */ /* 0x000ea20000000800 */
[----:B0-----:R-:W-:-:S05]  /*f1c0*/  IMAD.SHL.U32 R7, R9, 0x4, RZ ;  /* 0x0000000409077824 */ /* 0x001fca00078e00ff */
[----:B------:R-:W-:Y:S02]  /*f1d0*/  LOP3.LUT R7, R7, 0xc, RZ, 0xc0, !PT ;  /* 0x0000000c07077812 */ /* 0x000fe400078ec0ff */
[----:B------:R-:W-:Y:S02]  /*f1e0*/  BAR.SYNC.DEFER_BLOCKING 0x1, 0x180 ;  /* 0x0046000000007b1d */ /* 0x000fe40000010000 */
[----:B------:R-:W-:-:S05]  /*f1f0*/  IADD3 R12, P0, R7, UR4, RZ ;  /* 0x00000004070c7c10 */ /* 0x000fca000ff1e0ff */
[----:B------:R-:W-:-:S05]  /*f200*/  IMAD.X R13, RZ, RZ, UR5, P0 ;  /* 0x00000005ff0d7e24 */ /* 0x000fca00080e06ff */
[----:B------:R0:W3:Y:S01]  /*f210*/  LDG.E.CONSTANT R12, desc[UR36][R12.64] ;  /* 0x000000240c0c7981 */ /* 0x0000e2000c1e9900 */
[----:B------:R-:W-:Y:S01]  /*f220*/  LOP3.LUT P0, R7, R9, 0x3, RZ, 0xc0, !PT ;  /* 0x0000000309077812 */ /* 0x000fe2000780c0ff */
[----:B------:R-:W-:Y:S01]  /*f230*/  UIMAD.WIDE.U32 UR4, UR40, UR8, URZ ;  /* 0x00000008280472a5 */ /* 0x000fe2000f8e003f */
[----:B-1----:R-:W-:Y:S01]  /*f240*/  ISETP.NE.AND P2, PT, R46, 0x1, PT ;  /* 0x000000012e00780c */ /* 0x002fe20003f45270 */
[----:B------:R-:W-:Y:S01]  /*f250*/  UIMAD UR6, UR7, UR8, URZ ;  /* 0x00000008070672a4 */ /* 0x000fe2000f8e023f */
[----:B------:R-:W-:Y:S01]  /*f260*/  ISETP.EQ.OR P0, PT, R7, 0x3, !P0 ;  /* 0x000000030700780c */ /* 0x000fe20004702670 */
[----:B------:R-:W-:Y:S01]  /*f270*/  UIMAD UR8, UR7, UR10, URZ ;  /* 0x0000000a070872a4 */ /* 0x000fe2000f8e023f */
[----:B------:R-:W-:Y:S01]  /*f280*/  BSSY B0, `(.L_x_11857) ;  /* 0x0000145000007945 */ /* 0x000fe20003800000 */
[----:B------:R-:W-:Y:S01]  /*f290*/  IMAD.U32 R26, RZ, RZ, UR4 ;  /* 0x00000004ff1a7e24 */ /* 0x000fe2000f8e00ff */
[----:B------:R-:W-:Y:S01]  /*f2a0*/  SEL R73, R3, R4, P0 ;  /* 0x0000000403497207 */ /* 0x000fe20000000000 */
[----:B------:R-:W-:Y:S01]  /*f2b0*/  UIMAD UR9, UR40, UR9, UR6 ;  /* 0x00000009280972a4 */ /* 0x000fe2000f8e0206 */
[----:B------:R-:W-:Y:S01]  /*f2c0*/  SEL R3, R4, R3, P0 ;  /* 0x0000000304037207 */ /* 0x000fe20000000000 */
[----:B------:R-:W-:Y:S01]  /*f2d0*/  VIADD R4, R9, 0xffffff80 ;  /* 0xffffff8009047836 */ /* 0x000fe20000000000 */
[----:B------:R-:W-:Y:S01]  /*f2e0*/  SEL R55, R15, R6, P0 ;  /* 0x000000060f377207 */ /* 0x000fe20000000000 */
[----:B------:R-:W2:Y:S01]  /*f2f0*/  S2UR UR4, SR_CTAID.Y ;  /* 0x00000000000479c3 */ /* 0x000ea20000002600 */
[----:B------:R-:W-:Y:S01]  /*f300*/  SEL R15, R6, R15, P0 ;  /* 0x0000000f060f7207 */ /* 0x000fe20000000000 */
[----:B------:R-:W-:Y:S01]  /*f310*/  UIADD3 UR9, UR5, UR9, URZ ;  /* 0x0000000905097290 */ /* 0x000fe2000fffe03f */
[----:B------:R-:W-:Y:S01]  /*f320*/  SHF.R.S32.HI R23, RZ, 0x1f, R4 ;  /* 0x0000001fff177819 */ /* 0x000fe20000011404 */
[----:B------:R-:W-:Y:S01]  /*f330*/  UIMAD.WIDE.U32 UR6, UR40, UR10, URZ ;  /* 0x0000000a280672a5 */ /* 0x000fe2000f8e003f */
[----:B------:R-:W-:Y:S01]  /*f340*/  SEL R57, R5, R8, P0 ;  /* 0x0000000805397207 */ /* 0x000fe20000000000 */
[----:B------:R-:W-:Y:S01]  /*f350*/  UIMAD UR8, UR40, UR11, UR8 ;  /* 0x0000000b280872a4 */ /* 0x000fe2000f8e0208 */
[----:B------:R-:W-:Y:S01]  /*f360*/  LEA.HI R6, R23, R4, RZ, 0x7 ;  /* 0x0000000417067211 */ /* 0x000fe200078f38ff */
[----:B------:R-:W1:Y:S01]  /*f370*/  @P2 LDC R70, c[0x0][0xbec] ;  /* 0x0002fb00ff462b82 */ /* 0x000e620000000800 */
[----:B------:R-:W-:Y:S01]  /*f380*/  SEL R5, R8, R5, P0 ;  /* 0x0000000508057207 */ /* 0x000fe20000000000 */
[----:B------:R-:W-:Y:S01]  /*f390*/  UIADD3 UR8, UR7, UR8, URZ ;  /* 0x0000000807087290 */ /* 0x000fe2000fffe03f */
[----:B------:R-:W-:Y:S01]  /*f3a0*/  LOP3.LUT R7, R6, 0xffffff80, RZ, 0xc0, !PT ;  /* 0xffffff8006077812 */ /* 0x000fe200078ec0ff */
[----:B------:R-:W-:Y:S01]  /*f3b0*/  IMAD.U32 R35, RZ, RZ, UR7 ;  /* 0x00000007ff237e24 */ /* 0x000fe2000f8e00ff */
[----:B------:R-:W-:Y:S01]  /*f3c0*/  SEL R69, R47, R10, P0 ;  /* 0x0000000a2f457207 */ /* 0x000fe20000000000 */
[----:B------:R-:W-:Y:S01]  /*f3d0*/  IMAD.U32 R34, RZ, RZ, UR6 ;  /* 0x00000006ff227e24 */ /* 0x000fe2000f8e00ff */
[----:B------:R-:W-:Y:S01]  /*f3e0*/  LEA.HI R23, R23, R4, RZ, 0x2 ;  /* 0x0000000417177211 */ /* 0x000fe200078f10ff */
[----:B------:R-:W-:Y:S01]  /*f3f0*/  IMAD.IADD R40, R4, 0x1, -R7 ;  /* 0x0000000104287824 */ /* 0x000fe200078e0a07 */
[----:B------:R-:W-:Y:S01]  /*f400*/  SHF.R.S32.HI R8, RZ, 0x7, R6 ;  /* 0x00000007ff087819 */ /* 0x000fe20000011406 */
[----:B------:R-:W4:Y:S01]  /*f410*/  @P2 LDC R74, c[0x0][0xbec] ;  /* 0x0002fb00ff4a2b82 */ /* 0x000f220000000800 */
[----:B------:R-:W-:Y:S01]  /*f420*/  SEL R47, R10, R47, P0 ;  /* 0x0000002f0a2f7207 */ /* 0x000fe20000000000 */
[----:B------:R-:W-:Y:S01]  /*f430*/  IMAD.U32 R35, RZ, RZ, UR8 ;  /* 0x00000008ff237e24 */ /* 0x000fe2000f8e00ff */
[----:B------:R-:W-:Y:S01]  /*f440*/  SHF.R.S32.HI R25, RZ, 0x1f, R40 ;  /* 0x0000001fff197819 */ /* 0x000fe20000011428 */
[----:B------:R-:W-:Y:S01]  /*f450*/  IMAD.HI R6, R8, 0x55555556, RZ ;  /* 0x5555555608067827 */ /* 0x000fe200078e02ff */
[----:B------:R-:W-:Y:S01]  /*f460*/  LOP3.LUT R23, R23, 0xfffffffc, RZ, 0xc0, !PT ;  /* 0xfffffffc17177812 */ /* 0x000fe200078ec0ff */
[----:B------:R-:W-:Y:S01]  /*f470*/  ULDC.64 UR6, c[0x0][0xb48] ;  /* 0x0002d20000067ab9 */ /* 0x000fe20000000a00 */
[----:B------:R-:W-:-:S02]  /*f480*/  LEA.HI R10, R25, R40, RZ, 0x2 ;  /* 0x00000028190a7211 */ /* 0x000fc400078f10ff */
[----:B------:R-:W-:Y:S02]  /*f490*/  SEL R67, R51, R20, P0 ;  /* 0x0000001433437207 */ /* 0x000fe40000000000 */
[--C-:B------:R-:W-:Y:S02]  /*f4a0*/  SHF.R.S32.HI R16, RZ, 0x2, R10.reuse ;  /* 0x00000002ff107819 */ /* 0x100fe4000001140a */
[----:B------:R-:W-:Y:S02]  /*f4b0*/  SHF.R.S32.HI R27, RZ, 0x1f, R10 ;  /* 0x0000001fff1b7819 */ /* 0x000fe4000001140a */
[----:B------:R-:W-:Y:S01]  /*f4c0*/  SEL R51, R20, R51, P0 ;  /* 0x0000003314337207 */ /* 0x000fe20000000000 */
[----:B------:R-:W-:Y:S01]  /*f4d0*/  IMAD.IADD R20, R4, 0x1, -R23 ;  /* 0x0000000104147824 */ /* 0x000fe200078e0a17 */
[----:B------:R-:W-:Y:S02]  /*f4e0*/  LEA.HI R23, R6, R6, RZ, 0x1 ;  /* 0x0000000606177211 */ /* 0x000fe400078f08ff */
[----:B------:R-:W-:Y:S01]  /*f4f0*/  LEA.HI R27, R27, R16, RZ, 0x3 ;  /* 0x000000101b1b7211 */ /* 0x000fe200078f18ff */
[----:B------:R-:W5:Y:S01]  /*f500*/  S2R R6, SR_CTAID.X ;  /* 0x0000000000067919 */ /* 0x000f620000002500 */
[----:B------:R-:W-:-:S02]  /*f510*/  SEL R61, R135, R134, P0 ;  /* 0x00000086873d7207 */ /* 0x000fc40000000000 */
[----:B------:R-:W-:Y:S01]  /*f520*/  LOP3.LUT R33, R27, 0xfffffff8, RZ, 0xc0, !PT ;  /* 0xfffffff81b217812 */ /* 0x000fe200078ec0ff */
[----:B------:R-:W-:Y:S01]  /*f530*/  IMAD R27, R23, -0x3, R8 ;  /* 0xfffffffd171b7824 */ /* 0x000fe200078e0208 */
[----:B------:R-:W-:Y:S02]  /*f540*/  LEA.HI R8, R20, R20, RZ, 0x1 ;  /* 0x0000001414087211 */ /* 0x000fe400078f08ff */
[----:B------:R-:W-:Y:S01]  /*f550*/  SEL R31, R98, R99, P0 ;  /* 0x00000063621f7207 */ /* 0x000fe20000000000 */
[----:B------:R-:W-:Y:S01]  /*f560*/  IMAD.IADD R4, R16, 0x1, -R33 ;  /* 0x0000000110047824 */ /* 0x000fe200078e0a21 */
[----:B------:R-:W-:Y:S02]  /*f570*/  LOP3.LUT R33, R8, 0x1ffffffe, RZ, 0xc0, !PT ;  /* 0x1ffffffe08217812 */ /* 0x000fe400078ec0ff */
[----:B------:R-:W-:Y:S02]  /*f580*/  SEL R21, R110, R111, P0 ;  /* 0x0000006f6e157207 */ /* 0x000fe40000000000 */
[----:B------:R-:W-:Y:S01]  /*f590*/  SEL R19, R14, R93, P0 ;  /* 0x0000005d0e137207 */ /* 0x000fe20000000000 */
[----:B------:R-:W-:Y:S01]  /*f5a0*/  IMAD.IADD R45, R20, 0x1, -R33 ;  /* 0x00000001142d7824 */ /* 0x000fe200078e0a21 */
[----:B------:R-:W-:-:S02]  /*f5b0*/  SEL R33, R134, R135, P0 ;  /* 0x0000008786217207 */ /* 0x000fc40000000000 */
[----:B------:R-:W-:Y:S02]  /*f5c0*/  SEL R14, R93, R14, P0 ;  /* 0x0000000e5d0e7207 */ /* 0x000fe40000000000 */
[----:B------:R-:W-:Y:S02]  /*f5d0*/  LOP3.LUT R75, R10, 0x7ffffffc, RZ, 0xc0, !PT ;  /* 0x7ffffffc0a4b7812 */ /* 0x000fe400078ec0ff */
[----:B------:R-:W-:Y:S02]  /*f5e0*/  LEA.HI R25, R25, R40, RZ, 0x5 ;  /* 0x0000002819197211 */ /* 0x000fe400078f28ff */
[----:B------:R-:W-:Y:S02]  /*f5f0*/  SEL R59, R108, R109, P0 ;  /* 0x0000006d6c3b7207 */ /* 0x000fe40000000000 */
[----:B------:R-:W-:Y:S02]  /*f600*/  SEL R18, R109, R108, P0 ;  /* 0x0000006c6d127207 */ /* 0x000fe40000000000 */
[----:B------:R-:W-:-:S02]  /*f610*/  SHF.R.S32.HI R25, RZ, 0x5, R25 ;  /* 0x00000005ff197819 */ /* 0x000fc40000011419 */
[----:B------:R-:W-:Y:S02]  /*f620*/  SEL R43, R58, R117, P0 ;  /* 0x000000753a2b7207 */ /* 0x000fe40000000000 */
[----:B------:R-:W-:Y:S01]  /*f630*/  SEL R65, R104, R105, P0 ;  /* 0x0000006968417207 */ /* 0x000fe20000000000 */
[----:B------:R-:W-:Y:S01]  /*f640*/  IMAD R4, R25, 0x10, R4 ;  /* 0x0000001019047824 */ /* 0x000fe200078e0204 */
[----:B------:R-:W-:Y:S02]  /*f650*/  SEL R17, R113, R112, P0 ;  /* 0x0000007071117207 */ /* 0x000fe40000000000 */
[----:B------:R-:W-:Y:S01]  /*f660*/  SEL R58, R117, R58, P0 ;  /* 0x0000003a753a7207 */ /* 0x000fe20000000000 */
[----:B------:R-:W-:Y:S01]  /*f670*/  IMAD R4, R27, 0x40, R4 ;  /* 0x000000401b047824 */ /* 0x000fe200078e0204 */
[----:B------:R-:W-:Y:S01]  /*f680*/  SEL R49, R124, R125, P0 ;  /* 0x0000007d7c317207 */ /* 0x000fe20000000000 */
[----:B------:R-:W-:Y:S01]  /*f690*/  IMAD.U32 R27, RZ, RZ, UR5 ;  /* 0x00000005ff1b7e24 */ /* 0x000fe2000f8e00ff */
[----:B------:R-:W-:Y:S01]  /*f6a0*/  SEL R53, R132, R133, P0 ;  /* 0x0000008584357207 */ /* 0x000fe20000000000 */
[--C-:B------:R-:W-:Y:S01]  /*f6b0*/  IMAD R45, R45, 0x8, R4.reuse ;  /* 0x000000082d2d7824 */ /* 0x100fe200078e0204 */
[----:B------:R-:W-:Y:S01]  /*f6c0*/  SEL R29, R90, R91, P0 ;  /* 0x0000005b5a1d7207 */ /* 0x000fe20000000000 */
[----:B-----5:R-:W-:Y:S01]  /*f6d0*/  IMAD R54, R6, 0xc0, R4 ;  /* 0x000000c006367824 */ /* 0x020fe200078e0204 */
[----:B------:R-:W-:Y:S01]  /*f6e0*/  SEL R63, R94, R95, P0 ;  /* 0x0000005f5e3f7207 */ /* 0x000fe20000000000 */
[----:B------:R-:W-:Y:S01]  /*f6f0*/  IMAD R45, R6, 0xc0, R45 ;  /* 0x000000c0062d7824 */ /* 0x000fe200078e022d */
[----:B------:R-:W-:Y:S01]  /*f700*/  SEL R41, R102, R103, P0 ;  /* 0x0000006766297207 */ /* 0x000fe20000000000 */
[----:B------:R-:W-:Y:S01]  /*f710*/  IMAD.U32 R27, RZ, RZ, UR9 ;  /* 0x00000009ff1b7e24 */ /* 0x000fe2000f8e00ff */
[----:B------:R-:W-:Y:S01]  /*f720*/  SEL R11, R106, R107, P0 ;  /* 0x0000006b6a0b7207 */ /* 0x000fe20000000000 */
[----:B----4-:R-:W-:Y:S01]  /*f730*/  @P2 IMAD.HI.U32 R74, R45, R74, RZ ;  /* 0x0000004a2d4a2227 */ /* 0x010fe200078e00ff */
[----:B------:R-:W-:Y:S01]  /*f740*/  SEL R9, R114, R115, P0 ;  /* 0x0000007372097207 */ /* 0x000fe20000000000 */
[----:B------:R-:W-:Y:S01]  /*f750*/  ULDC.64 UR8, c[0x0][0xb28] ;  /* 0x0002ca0000087ab9 */ /* 0x000fe20000000a00 */
[----:B------:R-:W-:-:S02]  /*f760*/  SEL R39, R118, R119, P0 ;  /* 0x0000007776277207 */ /* 0x000fc40000000000 */
[----:B------:R-:W-:Y:S02]  /*f770*/  SEL R7, R122, R123, P0 ;  /* 0x0000007b7a077207 */ /* 0x000fe40000000000 */
        /* <DEDUP_REMOVED lines=17> */
[C---:B------:R-:W-:Y:S01]  /*f890*/  LOP3.LUT P1, RZ, R40.reuse, 0x3, RZ, 0xc0, !PT ;  /* 0x0000000328ff7812 */ /* 0x040fe2000782c0ff */
[----:B------:R-:W-:Y:S01]  /*f8a0*/  IMAD.IADD R40, R40, 0x1, -R75 ;  /* 0x0000000128287824 */ /* 0x000fe200078e0a4b */
[----:B---3--:R-:W-:Y:S01]  /*f8b0*/  LOP3.LUT R44, R12, 0x2, RZ, 0x3c, !PT ;  /* 0x000000020c2c7812 */ /* 0x008fe200078e3cff */
[----:B------:R-:W-:Y:S04]  /*f8c0*/  SHFL.IDX PT, R60, R33, R12, 0x1c1f ;  /* 0x001c1f0c213c7589 */ /* 0x000fe800000e0000 */
[----:B------:R-:W0:Y:S04]  /*f8d0*/  SHFL.IDX PT, R61, R61, R44, 0x1c1f ;  /* 0x001c1f2c3d3d7589 */ /* 0x000e2800000e0000 */
[----:B------:R3:W-:Y:S04]  /*f8e0*/  SHFL.IDX PT, R24, R31, R12, 0x1c1f ;  /* 0x001c1f0c1f187589 */ /* 0x0007e800000e0000 */
[----:B------:R-:W-:Y:S04]  /*f8f0*/  SHFL.IDX PT, R10, R21, R12, 0x1c1f ;  /* 0x001c1f0c150a7589 */ /* 0x000fe800000e0000 */
[----:B------:R-:W-:Y:S01]  /*f900*/  SHFL.IDX PT, R20, R73, R12, 0x1c1f ;  /* 0x001c1f0c49147589 */ /* 0x000fe200000e0000 */
[----:B---3--:R-:W3:Y:S03]  /*f910*/  LDC.64 R30, c[0x0][0xbd8] ;  /* 0x0002f600ff1e7b82 */ /* 0x008ee60000000a00 */
[----:B------:R0:W-:Y:S04]  /*f920*/  SHFL.IDX PT, R21, R3, R44, 0x1c1f ;  /* 0x001c1f2c03157589 */ /* 0x0001e800000e0000 */
[----:B------:R-:W-:Y:S04]  /*f930*/  SHFL.IDX PT, R19, R19, R12, 0x1c1f ;  /* 0x001c1f0c13137589 */ /* 0x000fe800000e0000 */
[----:B------:R-:W-:Y:S01]  /*f940*/  SHFL.IDX PT, R14, R14, R44, 0x1c1f ;  /* 0x001c1f2c0e0e7589 */ /* 0x000fe200000e0000 */
[----:B0-----:R-:W-:-:S03]  /*f950*/  SEL R3, R61, R60, P0 ;  /* 0x0000003c3d037207 */ /* 0x001fc60000000000 */
[----:B------:R-:W-:Y:S04]  /*f960*/  SHFL.IDX PT, R57, R57, R12, 0x1c1f ;  /* 0x001c1f0c39397589 */ /* 0x000fe800000e0000 */
[----:B------:R0:W4:Y:S04]  /*f970*/  SHFL.IDX PT, R62, R5, R44, 0x1c1f ;  /* 0x001c1f2c053e7589 */ /* 0x00012800000e0000 */
[----:B------:R-:W-:Y:S04]  /*f980*/  SHFL.IDX PT, R59, R59, R12, 0x1c1f ;  /* 0x001c1f0c3b3b7589 */ /* 0x000fe800000e0000 */
[----:B------:R4:W-:Y:S01]  /*f990*/  SHFL.IDX PT, R66, R18, R44, 0x1c1f ;  /* 0x001c1f2c12427589 */ /* 0x0009e200000e0000 */
[----:B0-----:R-:W-:-:S03]  /*f9a0*/  SEL R5, R60, R61, P0 ;  /* 0x0000003d3c057207 */ /* 0x001fc60000000000 */
[----:B------:R-:W-:Y:S01]  /*f9b0*/  SHFL.IDX PT, R55, R55, R12, 0x1c1f ;  /* 0x001c1f0c37377589 */ /* 0x000fe200000e0000 */
[----:B------:R-:W0:Y:S03]  /*f9c0*/  LDC.64 R60, c[0x0][0xb40] ;  /* 0x0002d000ff3c7b82 */ /* 0x000e260000000a00 */
[----:B------:R-:W5:Y:S04]  /*f9d0*/  SHFL.IDX PT, R64, R15, R44, 0x1c1f ;  /* 0x001c1f2c0f407589 */ /* 0x000f6800000e0000 */
[----:B------:R2:W-:Y:S04]  /*f9e0*/  SHFL.IDX PT, R48, R69, R12, 0x1c1f ;  /* 0x001c1f0c45307589 */ /* 0x0005e800000e0000 */
[----:B------:R-:W-:Y:S01]  /*f9f0*/  SHFL.IDX PT, R52, R67, R12, 0x1c1f ;  /* 0x001c1f0c43347589 */ /* 0x000fe200000e0000 */
[----:B----4-:R-:W-:-:S03]  /*fa00*/  SEL R18, R57, R62, P0 ;  /* 0x0000003e39127207 */ /* 0x010fc60000000000 */
[----:B------:R-:W-:Y:S01]  /*fa10*/  SHFL.IDX PT, R16, R41, R12, 0x1c1f ;  /* 0x001c1f0c29107589 */ /* 0x000fe200000e0000 */
[----:B--2---:R-:W2:Y:S03]  /*fa20*/  @P2 LDC R69, c[0x0][0xbf0] ;  /* 0x0002fc00ff452b82 */ /* 0x004ea60000000800 */
[----:B------:R-:W-:Y:S04]  /*fa30*/  SHFL.IDX PT, R8, R39, R12, 0x1c1f ;  /* 0x001c1f0c27087589 */ /* 0x000fe800000e0000 */
[----:B------:R-:W-:Y:S01]  /*fa40*/  SHFL.IDX PT, R4, R37, R12, 0x1c1f ;  /* 0x001c1f0c25047589 */ /* 0x000fe200000e0000 */
[----:B0-----:R-:W-:-:S03]  /*fa50*/  IMAD.WIDE.U32 R34, R60, UR39, R34 ;  /* 0x000000273c227c25 */ /* 0x001fc6000f8e0022 */
[----:B------:R-:W-:Y:S01]  /*fa60*/  SHFL.IDX PT, R6, R25, R12, 0x1c1f ;  /* 0x001c1f0c19067589 */ /* 0x000fe200000e0000 */
[----:B-----5:R-:W-:-:S03]  /*fa70*/  SEL R15, R64, R55, P0 ;  /* 0x00000037400f7207 */ /* 0x020fc60000000000 */
[----:B------:R-:W-:Y:S04]  /*fa80*/  SHFL.IDX PT, R67, R17, R44, 0x1c1f ;  /* 0x001c1f2c11437589 */ /* 0x000fe800000e0000 */
        /* <DEDUP_REMOVED lines=10> */
[----:B------:R4:W-:Y:S04]  /*fb30*/  SHFL.IDX PT, R7, R7, R12, 0x1c1f ;  /* 0x001c1f0c07077589 */ /* 0x0009e800000e0000 */
[----:B------:R5:W1:Y:S04]  /*fb40*/  SHFL.IDX PT, R68, R13, R44, 0x1c1f ;  /* 0x001c1f2c0d447589 */ /* 0x000a6800000e0000 */
[----:B------:R-:W-:Y:S01]  /*fb50*/  SHFL.IDX PT, R58, R58, R44, 0x1c1f ;  /* 0x001c1f2c3a3a7589 */ /* 0x000fe200000e0000 */
[----:B----4-:R-:W-:-:S03]  /*fb60*/  SEL R12, R20, R21, P0 ;  /* 0x00000015140c7207 */ /* 0x010fc60000000000 */
[----:B------:R-:W-:Y:S01]  /*fb70*/  SHFL.IDX PT, R50, R125, R44, 0x1c1f ;  /* 0x001c1f2c7d327589 */ /* 0x000fe200000e0000 */
[----:B------:R-:W-:Y:S02]  /*fb80*/  SEL R20, R21, R20, P0 ;  /* 0x0000001415147207 */ /* 0x000fe40000000000 */
[----:B-----5:R-:W-:Y:S01]  /*fb90*/  SEL R13, R19, R14, P0 ;  /* 0x0000000e130d7207 */ /* 0x020fe20000000000 */
[----:B------:R-:W4:Y:S01]  /*fba0*/  SHFL.IDX PT, R47, R47, R44, 0x1c1f ;  /* 0x001c1f2c2f2f7589 */ /* 0x000f2200000e0000 */
[----:B------:R-:W-:Y:S02]  /*fbb0*/  SEL R21, R14, R19, P0 ;  /* 0x000000130e157207 */ /* 0x000fe40000000000 */
[----:B------:R-:W-:Y:S01]  /*fbc0*/  SEL R14, R62, R57, P0 ;  /* 0x000000393e0e7207 */ /* 0x000fe20000000000 */
[----:B------:R-:W-:Y:S01]  /*fbd0*/  SHFL.IDX PT, R56, R133, R44, 0x1c1f ;  /* 0x001c1f2c85387589 */ /* 0x000fe200000e0000 */
[----:B---3--:R-:W-:Y:S01]  /*fbe0*/  IMAD.WIDE.U32 R62, R30, UR39, R26 ;  /* 0x000000271e3e7c25 */ /* 0x008fe2000f8e001a */
[----:B------:R-:W-:-:S02]  /*fbf0*/  SEL R27, R59, R66, P0 ;  /* 0x000000423b1b7207 */ /* 0x000fc40000000000 */
[----:B------:R-:W3:Y:S01]  /*fc00*/  SHFL.IDX PT, R51, R51, R44, 0x1c1f ;  /* 0x001c1f2c33337589 */ /* 0x000ee200000e0000 */
[----:B------:R-:W-:Y:S01]  /*fc10*/  IMAD R57, RZ, RZ, -UR40 ;  /* 0x80000028ff397e24 */ /* 0x000fe2000f8e02ff */
[----:B------:R-:W-:Y:S01]  /*fc20*/  SEL R19, R55, R64, P0 ;  /* 0x0000004037137207 */ /* 0x000fe20000000000 */
[----:B------:R-:W-:Y:S01]  /*fc30*/  IMAD R64, R60, UR41, RZ ;  /* 0x000000293c407c24 */ /* 0x000fe2000f8e02ff */
[----:B------:R-:W-:Y:S01]  /*fc40*/  SHFL.IDX PT, R41, R95, R44, 0x1c1f ;  /* 0x001c1f2c5f297589 */ /* 0x000fe200000e0000 */
[----:B------:R-:W-:Y:S01]  /*fc50*/  IMAD.MOV.U32 R55, RZ, RZ, R45 ;  /* 0x000000ffff377224 */ /* 0x000fe200078e002d */
[----:B-1----:R-:W-:Y:S01]  /*fc60*/  SEL R26, R65, R68, P0 ;  /* 0x00000044411a7207 */ /* 0x002fe20000000000 */
[----:B------:R-:W-:Y:S01]  /*fc70*/  IMAD R61, R61, UR39, R64 ;  /* 0x000000273d3d7c24 */ /* 0x000fe2000f8e0240 */
[----:B------:R-:W-:Y:S01]  /*fc80*/  SHFL.IDX PT, R38, R91, R44, 0x1c1f ;  /* 0x001c1f2c5b267589 */ /* 0x000fe200000e0000 */
[----:B------:R-:W-:Y:S02]  /*fc90*/  IMAD.MOV.U32 R60, RZ, RZ, R34 ;  /* 0x000000ffff3c7224 */ /* 0x000fe400078e0022 */
[----:B------:R-:W-:Y:S01]  /*fca0*/  IMAD.IADD R61, R35, 0x1, R61 ;  /* 0x00000001233d7824 */ /* 0x000fe200078e023d */
        /* <DEDUP_REMOVED lines=8> */
[----:B------:R1:W-:Y:S02]  /*fd30*/  SHFL.IDX PT, R23, R23, R44, 0x1c1f ;  /* 0x001c1f2c17177589 */ /* 0x0003e400000e0000 */
[----:B-1----:R-:W-:Y:S01]  /*fd40*/  IMAD R44, R30, UR41, RZ ;  /* 0x000000291e2c7c24 */ /* 0x002fe2000f8e02ff */
[----:B------:R-:W-:-:S03]  /*fd50*/  SEL R30, R68, R65, P0 ;  /* 0x00000041441e7207 */ /* 0x000fc60000000000 */
[----:B------:R-:W-:Y:S02]  /*fd60*/  IMAD R31, R31, UR39, R44 ;  /* 0x000000271f1f7c24 */ /* 0x000fe4000f8e022c */
[----:B------:R-:W-:-:S04]  /*fd70*/  @P2 IMAD.HI.U32 R44, R45, R70, RZ ;  /* 0x000000462d2c2227 */ /* 0x000fc800078e00ff */
[----:B------:R-:W-:Y:S01]  /*fd80*/  IMAD.IADD R63, R63, 0x1, R31 ;  /* 0x000000013f3f7824 */ /* 0x000fe200078e021f */
[----:B------:R-:W-:Y:S01]  /*fd90*/  SEL R31, R66, R59, P0 ;  /* 0x0000003b421f7207 */ /* 0x000fe20000000000 */
[----:B------:R-:W-:Y:S01]  /*fda0*/  IMAD R59, R72, R57, UR4 ;  /* 0x00000004483b7e24 */ /* 0x000fe2000f8e0239 */
[----:B--2---:R-:W-:Y:S01]  /*fdb0*/  @P2 SHF.R.U32.HI R55, RZ, R69, R44 ;  /* 0x00000045ff372219 */ /* 0x004fe2000001162c */
[----:B------:R-:W-:Y:S01]  /*fdc0*/  ULDC.64 UR4, c[0x0][0xbe0] ;  /* 0x0002f80000047ab9 */ /* 0x000fe20000000a00 */
[----:B------:R-:W-:Y:S01]  /*fdd0*/  IMAD.MOV.U32 R57, RZ, RZ, R45 ;  /* 0x000000ffff397224 */ /* 0x000fe200078e002d */
[----:B0-----:R-:W-:Y:S01]  /*fde0*/  @P2 SHF.R.U32.HI R57, RZ, R71, R74 ;  /* 0x00000047ff392219 */ /* 0x001fe2000001164a */
[----:B------:R-:W-:Y:S01]  /*fdf0*/  IMAD.WIDE.U32 R60, R59, UR6, R60 ;  /* 0x000000063b3c7c25 */ /* 0x000fe2000f8e003c */
[----:B------:R-:W-:-:S05]  /*fe00*/  SHF.R.S32.HI R44, RZ, 0x1f, R59 ;  /* 0x0000001fff2c7819 */ /* 0x000fca000001143b */
[C---:B------:R-:W-:Y:S02]  /*fe10*/  IMAD R35, R44.reuse, UR4, RZ ;  /* 0x000000042c237c24 */ /* 0x040fe4000f8e02ff */
[----:B------:R-:W-:Y:S02]  /*fe20*/  IMAD R44, R44, UR6, RZ ;  /* 0x000000062c2c7c24 */ /* 0x000fe4000f8e02ff */
[C---:B------:R-:W-:Y:S02]  /*fe30*/  IMAD R64, R59.reuse, UR5, R35 ;  /* 0x000000053b407c24 */ /* 0x040fe4000f8e0223 */
[----:B------:R-:W-:Y:S01]  /*fe40*/  IMAD.WIDE.U32 R34, R59, UR4, R62 ;  /* 0x000000043b227c25 */ /* 0x000fe2000f8e003e */
[----:B------:R-:W-:-:S03]  /*fe50*/  ULDC.64 UR4, c[0x0][0xb30] ;  /* 0x0002cc0000047ab9 */ /* 0x000fc60000000a00 */
[----:B------:R-:W-:Y:S01]  /*fe60*/  IMAD R63, R59, UR7, R44 ;  /* 0x000000073b3f7c24 */ /* 0x000fe2000f8e022c */
[----:B------:R-:W-:Y:S01]  /*fe70*/  SHF.R.S32.HI R59, RZ, 0x1f, R55 ;  /* 0x0000001fff3b7819 */ /* 0x000fe20000011437 */
[----:B------:R-:W-:Y:S01]  /*fe80*/  IMAD.MOV R62, RZ, RZ, -R57 ;  /* 0x000000ffff3e7224 */ /* 0x000fe200078e0a39 */
[----:B------:R-:W-:Y:S01]  /*fe90*/  IADD3 R34, P2, R55, R34, RZ ;  /* 0x0000002237227210 */ /* 0x000fe20007f5e0ff */
[----:B------:R-:W-:Y:S01]  /*fea0*/  IMAD.MOV R55, RZ, RZ, -R55 ;  /* 0x000000ffff377224 */ /* 0x000fe200078e0a37 */
[----:B------:R-:W-:Y:S01]  /*feb0*/  SHF.R.S32.HI R44, RZ, 0x1f, R57 ;  /* 0x0000001fff2c7819 */ /* 0x000fe20000011439 */
[----:B------:R-:W-:Y:S01]  /*fec0*/  IMAD.IADD R61, R61, 0x1, R63 ;  /* 0x000000013d3d7824 */ /* 0x000fe200078e023f */
[----:B------:R-:W-:Y:S01]  /*fed0*/  IADD3.X R35, R59, R35, R64, P2, !PT ;  /* 0x000000233b237210 */ /* 0x000fe200017fe440 */
[----:B------:R-:W-:Y:S01]  /*fee0*/  IMAD R55, R46, R55, R45 ;  /* 0x000000372e377224 */ /* 0x000fe200078e022d */
[----:B------:R-:W-:Y:S01]  /*fef0*/  ULDC.64 UR6, c[0x0][0xbc8] ;  /* 0x0002f20000067ab9 */ /* 0x000fe20000000a00 */
[----:B------:R-:W-:-:S02]  /*ff00*/  IMAD R44, R44, UR4, RZ ;  /* 0x000000042c2c7c24 */ /* 0x000fc4000f8e02ff */
[----:B------:R-:W-:Y:S02]  /*ff10*/  IMAD R59, R46, R62, R45 ;  /* 0x0000003e2e3b7224 */ /* 0x000fe400078e022d */
[C---:B------:R-:W-:Y:S01]  /*ff20*/  IMAD R63, R57.reuse, UR5, R44 ;  /* 0x00000005393f7c24 */ /* 0x040fe2000f8e022c */
[----:B------:R-:W-:Y:S01]  /*ff30*/  SHF.R.S32.HI R44, RZ, 0x1f, R55 ;  /* 0x0000001fff2c7819 */ /* 0x000fe20000011437 */
[----:B------:R-:W-:Y:S01]  /*ff40*/  IMAD.WIDE.U32 R60, R57, UR4, R60 ;  /* 0x00000004393c7c25 */ /* 0x000fe2000f8e003c */
[----:B------:R-:W-:Y:S01]  /*ff50*/  SHF.R.S32.HI R45, RZ, 0x1f, R59 ;  /* 0x0000001fff2d7819 */ /* 0x000fe2000001143b */
[----:B------:R-:W0:Y:S01]  /*ff60*/  S2UR UR5, SR_CgaCtaId ;  /* 0x00000000000579c3 */ /* 0x000e220000008800 */
[----:B------:R-:W-:Y:S01]  /*ff70*/  UMOV UR4, 0x400 ;  /* 0x0000040000047882 */ /* 0x000fe20000000000 */
[----:B------:R-:W-:Y:S02]  /*ff80*/  IMAD R44, R44, UR6, RZ ;  /* 0x000000062c2c7c24 */ /* 0x000fe4000f8e02ff */
[----:B------:R-:W-:-:S02]  /*ff90*/  IMAD R62, R45, UR8, RZ ;  /* 0x000000082d3e7c24 */ /* 0x000fc4000f8e02ff */
[----:B------:R-:W-:Y:S02]  /*ffa0*/  IMAD R57, R55, UR7, R44 ;  /* 0x0000000737397c24 */ /* 0x000fe4000f8e022c */
[----:B------:R-:W-:Y:S02]  /*ffb0*/  IMAD.IADD R61, R61, 0x1, R63 ;  /* 0x000000013d3d7824 */ /* 0x000fe400078e023f */
[----:B------:R-:W-:Y:S01]  /*ffc0*/  IMAD.WIDE.U32 R44, R55, UR6, R34 ;  /* 0x00000006372c7c25 */ /* 0x000fe2000f8e0022 */
[----:B------:R-:W-:Y:S01]  /*ffd0*/  ULDC.64 UR6, c[0x0][0xba8] ;  /* 0x0002ea0000067ab9 */ /* 0x000fe20000000a00 */
[----:B------:R-:W-:Y:S02]  /*ffe0*/  SEL R34, R42, R67, P0 ;  /* 0x000000432a227207 */ /* 0x000fe40000000000 */
        /* <DEDUP_REMOVED lines=15> */
[----:B------:R0:W-:Y:S01]  /*100e0*/  SHFL.IDX PT, R60, R55, RZ, 0x1c1f ;  /* 0x001c1fff373c7589 */ /* 0x0001e200000e0000 */
[----:B------:R-:W-:Y:S01]  /*100f0*/  UIADD3 UR4, UR4, 0x17020, URZ ;  /* 0x0001702004047890 */ /* 0x000fe2000fffe03f */
[----:B------:R-:W-:-:S02]  /*10100*/  ISETP.GE.OR P2, PT, R54, R65, P1 ;  /* 0x000000413600720c */ /* 0x000fc40000f46670 */
[----:B------:R-:W1:Y:S01]  /*10110*/  SHFL.IDX PT, R61, R57, RZ, 0x1c1f ;  /* 0x001c1fff393d7589 */ /* 0x000e6200000e0000 */
[-C--:B------:R-:W-:Y:S01]  /*10120*/  ISETP.GE.OR P1, PT, R64, R65.reuse, P1 ;  /* 0x000000414000720c */ /* 0x080fe20000f26670 */
[----:B------:R-:W-:Y:S01]  /*10130*/  UPRMT UR4, URZ, 0x654, UR4 ;  /* 0x000006543f047896 */ /* 0x000fe20008000004 */
[----:B------:R-:W-:Y:S01]  /*10140*/  ISETP.GE.AND P3, PT, R54, R65, PT ;  /* 0x000000413600720c */ /* 0x000fe20003f66270 */
[----:B------:R-:W2:Y:S01]  /*10150*/  SHFL.IDX PT, R63, R57, 0x1, 0x1c1f ;  /* 0x003c1f00393f7f89 */ /* 0x000ea200000e0000 */
[----:B----4-:R-:W-:Y:S01]  /*10160*/  SEL R46, R48, R47, P0 ;  /* 0x0000002f302e7207 */ /* 0x010fe20000000000 */
[----:B0-----:R-:W-:Y:S01]  /*10170*/  IMAD.SHL.U32 R55, R40, 0x2, RZ ;  /* 0x0000000228377824 */ /* 0x001fe200078e00ff */
[----:B------:R-:W-:Y:S01]  /*10180*/  SEL R48, R47, R48, P0 ;  /* 0x000000302f307207 */ /* 0x000fe20000000000 */
[----:B------:R0:W4:Y:S01]  /*10190*/  SHFL.IDX PT, R44, R66, RZ, 0x1c1f ;  /* 0x001c1fff422c7589 */ /* 0x00012200000e0000 */
[----:B------:R-:W-:Y:S02]  /*101a0*/  SEL R47, R49, R50, P0 ;  /* 0x00000032312f7207 */ /* 0x000fe40000000000 */
[----:B------:R-:W-:Y:S01]  /*101b0*/  SYNCS.ARRIVE.TRANS64.RED.A1T0 RZ, [UR4], RZ ;  /* 0x000000ffffff79a7 */ /* 0x000fe20008100404 */
[----:B------:R-:W-:Y:S01]  /*101c0*/  SEL R49, R50, R49, P0 ;  /* 0x0000003132317207 */ /* 0x000fe20000000000 */
[----:B------:R0:W0:Y:S01]  /*101d0*/  SHFL.IDX PT, R45, R68, RZ, 0x1c1f ;  /* 0x001c1fff442d7589 */ /* 0x00002200000e0000 */
[----:B---3--:R-:W-:-:S02]  /*101e0*/  SEL R50, R52, R51, P0 ;  /* 0x0000003334327207 */ /* 0x008fc40000000000 */
[----:B------:R-:W-:Y:S02]  /*101f0*/  SEL R52, R51, R52, P0 ;  /* 0x0000003433347207 */ /* 0x000fe40000000000 */
[----:B------:R-:W-:Y:S02]  /*10200*/  SEL R35, R43, R58, P0 ;  /* 0x0000003a2b237207 */ /* 0x000fe40000000000 */
[----:B------:R-:W-:Y:S02]  /*10210*/  SEL R51, R53, R56, P0 ;  /* 0x0000003835337207 */ /* 0x000fe40000000000 */
[----:B------:R-:W-:Y:S01]  /*10220*/  SEL R43, R58, R43, P0 ;  /* 0x0000002b3a2b7207 */ /* 0x000fe20000000000 */
[----:B-1----:R1:W-:Y:S01]  /*10230*/  @!P2 ST.E desc[UR36][R60.64], R2 ;  /* 0x000000023c00a985 */ /* 0x0023e2000c101924 */
[----:B------:R-:W-:-:S03]  /*10240*/  SEL R53, R56, R53, P0 ;  /* 0x0000003538357207 */ /* 0x000fc60000000000 */
[----:B--2---:R1:W-:Y:S01]  /*10250*/  @!P1 ST.E desc[UR36][R62.64], R0 ;  /* 0x000000003e009985 */ /* 0x0043e2000c101924 */
[----:B------:R-:W-:Y:S05]  /*10260*/  @P3 BRA `(.L_x_11858) ;  /* 0x0000000400183947 */ /* 0x000fea0003800000 */
        /* <DEDUP_REMOVED lines=12> */
[--C-:B0---4-:R-:W-:Y:S02]  /*10330*/  @!P1 IMAD.WIDE R56, R55, 0x4, R44.reuse ;  /* 0x0000000437389825 */ /* 0x111fe400078e022c */
        /* <DEDUP_REMOVED lines=16> */
[----:B------:R0:W-:Y:S02]  /*10440*/  @!P3 ST.E.64 desc[UR36][R60.64], R18 ;  /* 0x000000123c00b985 */ /* 0x0001e4000c101b24 */
[----:B------:R-:W-:Y:S01]  /*10450*/  ISETP.GE.AND P1, PT, R0, UR4, PT ;  /* 0x0000000400007c0c */ /* 0x000fe2000bf26270 */
[----:B------:R-:W-:Y:S01]  /*10460*/  VIADD R40, R55, 0x38 ;  /* 0x0000003837287836 */ /* 0x000fe20000000000 */
[----:B------:R-:W-:Y:S01]  /*10470*/  @!P4 ST.E.64 desc[UR36][R62.64], R14 ;  /* 0x0000000e3e00c985 */ /* 0x000fe2000c101b24 */
[----:B------:R-:W-:-:S03]  /*10480*/  @!P5 IMAD.WIDE R12, R67, 0x4, R44 ;  /* 0x00000004430cd825 */ /* 0x000fc600078e022c */
[----:B------:R-:W-:Y:S01]  /*10490*/  ISETP.GE.AND P2, PT, R40, UR4, PT ;  /* 0x0000000428007c0c */ /* 0x000fe2000bf46270 */
[----:B------:R-:W-:Y:S01]  /*104a0*/  VIADD R54, R55, 0x40 ;  /* 0x0000004037367836 */ /* 0x000fe20000000000 */
[----:B------:R2:W-:Y:S01]  /*104b0*/  @!P5 ST.E.64 desc[UR36][R12.64], R26 ;  /* 0x0000001a0c00d985 */ /* 0x0005e2000c101b24 */
[----:B-1----:R-:W-:-:S03]  /*104c0*/  @!P6 IMAD.WIDE R20, R57, 0x4, R44 ;  /* 0x000000043914e825 */ /* 0x002fc600078e022c */
[----:B------:R-:W-:Y:S01]  /*104d0*/  ISETP.GE.AND P3, PT, R54, UR4, PT ;  /* 0x0000000436007c0c */ /* 0x000fe2000bf66270 */
[C---:B------:R-:W-:Y:S01]  /*104e0*/  VIADD R56, R55.reuse, 0x48 ;  /* 0x0000004837387836 */ /* 0x040fe20000000000 */
[----:B------:R1:W-:Y:S01]  /*104f0*/  @!P6 ST.E.64 desc[UR36][R20.64], R30 ;  /* 0x0000001e1400e985 */ /* 0x0003e2000c101b24 */
[C---:B0-----:R-:W-:Y:S01]  /*10500*/  VIADD R18, R55.reuse, 0x50 ;  /* 0x0000005037127836 */ /* 0x041fe20000000000 */
[----:B------:R-:W-:Y:S01]  /*10510*/  @!P1 LEA.HI R0, R0, R0, RZ, 0x1 ;  /* 0x0000000000009211 */ /* 0x000fe200078f08ff */
[----:B------:R-:W-:Y:S01]  /*10520*/  VIADD R19, R55, 0x58 ;  /* 0x0000005837137836 */ /* 0x000fe20000000000 */
[----:B------:R-:W-:Y:S02]  /*10530*/  ISETP.GE.AND P4, PT, R56, UR4, PT ;  /* 0x0000000438007c0c */ /* 0x000fe4000bf86270 */
[----:B------:R-:W-:Y:S02]  /*10540*/  ISETP.GE.AND P5, PT, R18, UR4, PT ;  /* 0x0000000412007c0c */ /* 0x000fe4000bfa6270 */
[----:B------:R-:W-:-:S02]  /*10550*/  ISETP.GE.AND P6, PT, R19, UR4, PT ;  /* 0x0000000413007c0c */ /* 0x000fc4000bfc6270 */
[----:B------:R-:W-:Y:S02]  /*10560*/  @!P2 LEA.HI R40, R40, R40, RZ, 0x1 ;  /* 0x000000282828a211 */ /* 0x000fe400078f08ff */
[----:B------:R-:W-:Y:S02]  /*10570*/  @!P3 LEA.HI R54, R54, R54, RZ, 0x1 ;  /* 0x000000363636b211 */ /* 0x000fe400078f08ff */
[----:B--2---:R-:W-:Y:S02]  /*10580*/  @!P1 LOP3.LUT R13, R0, 0xfffffffe, RZ, 0xc0, !PT ;  /* 0xfffffffe000d9812 */ /* 0x004fe400078ec0ff */
[----:B------:R-:W-:Y:S02]  /*10590*/  @!P2 LOP3.LUT R15, R40, 0xfffffffe, RZ, 0xc0, !PT ;  /* 0xfffffffe280fa812 */ /* 0x000fe400078ec0ff */
[----:B------:R-:W-:Y:S02]  /*105a0*/  @!P4 LEA.HI R56, R56, R56, RZ, 0x1 ;  /* 0x000000383838c211 */ /* 0x000fe400078f08ff */
[----:B------:R-:W-:Y:S01]  /*105b0*/  @!P5 LEA.HI R18, R18, R18, RZ, 0x1 ;  /* 0x000000121212d211 */ /* 0x000fe200078f08ff */
[----:B------:R-:W-:Y:S01]  /*105c0*/  @!P2 IMAD.WIDE R14, R15, 0x4, R44 ;  /* 0x000000040f0ea825 */ /* 0x000fe200078e022c */
[----:B------:R-:W-:-:S02]  /*105d0*/  @!P6 LEA.HI R12, R19, R19, RZ, 0x1 ;  /* 0x00000013130ce211 */ /* 0x000fc400078f08ff */
[----:B------:R-:W-:Y:S02]  /*105e0*/  @!P3 LOP3.LUT R19, R54, 0xfffffffe, RZ, 0xc0, !PT ;  /* 0xfffffffe3613b812 */ /* 0x000fe400078ec0ff */
[----:B-1----:R-:W-:Y:S02]  /*105f0*/  @!P4 LOP3.LUT R21, R56, 0xfffffffe, RZ, 0xc0, !PT ;  /* 0xfffffffe3815c812 */ /* 0x002fe400078ec0ff */
        /* <DEDUP_REMOVED lines=13> */
.L_x_11858:
[----:B------:R-:W-:Y:S05]  /*106d0*/  BSYNC B0 ;  /* 0x0000000000007941 */ /* 0x000fea0003800000 */
.L_x_11857:
[----:B------:R-:W-:Y:S01]  /*106e0*/  ISETP.GE.AND P1, PT, R64, R65, PT ;  /* 0x000000414000720c */ /* 0x000fe20003f26270 */
[----:B--2---:R2:W3:Y:S01]  /*106f0*/  SHFL.IDX PT, R13, R68, 0x1, 0x1c1f ;  /* 0x003c1f00440d7f89 */ /* 0x0044e200000e0000 */
        /* <DEDUP_REMOVED lines=52> */
[----:B------:R-:W-:Y:S02]  /*10a40*/  @!P6 LEA.HI R22, R22, R22, RZ, 0x1 ;  /* 0x000000161616e211 */ /* 0x000fe400078f08ff */
[----:B------:R-:W-:Y:S01]  /*10a50*/  ISETP.GE.AND P2, PT, R14, UR4, PT ;  /* 0x000000040e007c0c */ /* 0x000fe2000bf46270 */
[C---:B------:R-:W-:Y:S01]  /*10a60*/  VIADD R17, R55.reuse, 0x38 ;  /* 0x0000003837117836 */ /* 0x040fe20000000000 */
[----:B------:R2:W-:Y:S01]  /*10a70*/  @!P3 ST.E.64 desc[UR36][R6.64], R26 ;  /* 0x0000001a0600b985 */ /* 0x0005e2000c101b24 */
[C---:B-1----:R-:W-:Y:S02]  /*10a80*/  VIADD R18, R55.reuse, 0x40 ;  /* 0x0000004037127836 */ /* 0x042fe40000000000 */
[----:B------:R-:W-:Y:S01]  /*10a90*/  @!P0 LEA.HI R16, R16, R16, RZ, 0x1 ;  /* 0x0000001010108211 */ /* 0x000fe200078f08ff */
[----:B------:R-:W-:Y:S01]  /*10aa0*/  VIADD R19, R55, 0x48 ;  /* 0x0000004837137836 */ /* 0x000fe20000000000 */
[----:B------:R-:W-:Y:S01]  /*10ab0*/  ISETP.GE.AND P3, PT, R17, UR4, PT ;  /* 0x0000000411007c0c */ /* 0x000fe2000bf66270 */
[----:B------:R-:W-:Y:S01]  /*10ac0*/  VIADD R55, R55, 0x58 ;  /* 0x0000005837377836 */ /* 0x000fe20000000000 */
[----:B------:R-:W-:-:S02]  /*10ad0*/  ISETP.GE.AND P4, PT, R18, UR4, PT ;  /* 0x0000000412007c0c */ /* 0x000fc4000bf86270 */
[----:B------:R-:W-:Y:S02]  /*10ae0*/  ISETP.GE.AND P5, PT, R19, UR4, PT ;  /* 0x0000000413007c0c */ /* 0x000fe4000bfa6270 */
[----:B------:R-:W-:Y:S02]  /*10af0*/  @!P1 LEA.HI R0, R0, R0, RZ, 0x1 ;  /* 0x0000000000009211 */ /* 0x000fe400078f08ff */
        /* <DEDUP_REMOVED lines=10> */
[----:B------:R-:W-:Y:S01]  /*10ba0*/  @!P6 LOP3.LUT R21, R22, 0xfffffffe, RZ, 0xc0, !PT ;  /* 0xfffffffe1615e812 */ /* 0x000fe200078ec0ff */
[--C-:B------:R-:W-:Y:S01]  /*10bb0*/  @!P2 IMAD.WIDE R10, R15, 0x4, R12.reuse ;  /* 0x000000040f0aa825 */ /* 0x100fe200078e020c */
[----:B------:R-:W-:Y:S01]  /*10bc0*/  @!P3 LOP3.LUT R15, R17, 0xfffffffe, RZ, 0xc0, !PT ;  /* 0xfffffffe110fb812 */ /* 0x000fe200078ec0ff */
[----:B------:R1:W-:Y:S01]  /*10bd0*/  @!P1 ST.E.64 desc[UR36][R8.64], R36 ;  /* 0x0000002408009985 */ /* 0x0003e2000c101b24 */
[----:B------:R-:W-:Y:S02]  /*10be0*/  @!P4 LOP3.LUT R17, R18, 0xfffffffe, RZ, 0xc0, !PT ;  /* 0xfffffffe1211c812 */ /* 0x000fe400078ec0ff */
[----:B------:R-:W-:Y:S01]  /*10bf0*/  @!P5 LOP3.LUT R19, R19, 0xfffffffe, RZ, 0xc0, !PT ;  /* 0xfffffffe1313d812 */ /* 0x000fe200078ec0ff */
[----:B------:R-:W-:Y:S01]  /*10c00*/  @!P3 IMAD.WIDE R14, R15, 0x4, R12 ;  /* 0x000000040f0eb825 */ /* 0x000fe200078e020c */
[----:B------:R2:W-:Y:S01]  /*10c10*/  @!P2 ST.E.64 desc[UR36][R10.64], R30 ;  /* 0x0000001e0a00a985 */ /* 0x0005e2000c101b24 */
[----:B------:R-:W-:-:S03]  /*10c20*/  ISETP.GE.AND P0, PT, R55, UR4, PT ;  /* 0x0000000437007c0c */ /* 0x000fc6000bf06270 */
[----:B------:R2:W-:Y:S01]  /*10c30*/  @!P3 ST.E.64 desc[UR36][R14.64], R32 ;  /* 0x000000200e00b985 */ /* 0x0005e2000c101b24 */
[----:B0-----:R-:W-:-:S04]  /*10c40*/  @!P4 IMAD.WIDE R6, R17, 0x4, R12 ;  /* 0x000000041106c825 */ /* 0x001fc800078e020c */
[--C-:B-1----:R-:W-:Y:S01]  /*10c50*/  @!P5 IMAD.WIDE R8, R19, 0x4, R12.reuse ;  /* 0x000000041308d825 */ /* 0x102fe200078e020c */
[----:B------:R2:W-:Y:S03]  /*10c60*/  @!P4 ST.E.64 desc[UR36][R6.64], R24 ;  /* 0x000000180600c985 */ /* 0x0005e6000c101b24 */
[----:B------:R-:W-:Y:S01]  /*10c70*/  @!P6 IMAD.WIDE R16, R21, 0x4, R12 ;  /* 0x000000041510e825 */ /* 0x000fe200078e020c */
        /* <DEDUP_REMOVED lines=8> */
.L_x_11856:
        /* <DEDUP_REMOVED lines=58> */
.L_x_11767:
        /* <DEDUP_REMOVED lines=18> */
.L_x_11859:
[----:B------:R-:W-:Y:S01]  /*111c0*/  ULDC UR7, c[0x0][0xc50] ;  /* 0x0003140000077ab9 */ /* 0x000fe20000000800 */
[----:B------:R-:W-:Y:S01]  /*111d0*/  UMOV UR42, UR6 ;  /* 0x00000006002a7c82 */ /* 0x000fe20008000000 */
[----:B------:R-:W-:-:S11]  /*111e0*/  UISETP.NE.AND UP0, UPT, UR7, 0x1, UPT ;  /* 0x000000010700788c */ /* 0x000fd6000bf05270 */
[----:B------:R-:W-:Y:S01]  /*111f0*/  @UP0 ULDC UR4, c[0x0][0xc54] ;  /* 0x0003150000040ab9 */ /* 0x000fe20000000800 */
[----:B------:R-:W-:Y:S01]  /*11200*/  @UP0 ULDC UR8, c[0x0][0xc58] ;  /* 0x0003160000080ab9 */ /* 0x000fe20000000800 */
[----:B------:R-:W-:-:S04]  /*11210*/  UIMAD.WIDE.U32 UR4, UR6, UR4, URZ ;  /* 0x00000004060472a5 */ /* 0x000fc8000f8e003f */
[----:B------:R-:W-:-:S12]  /*11220*/  @UP0 USHF.R.U32.HI UR42, URZ, UR8, UR5 ;  /* 0x000000083f2a0299 */ /* 0x000fd80008011605 */
.L_x_11860:
        /* <DEDUP_REMOVED lines=32> */
[----:B-1----:R-:W-:-:S04]  /*11430*/  UIMAD UR43, UR43, 0xc0, URZ ;  /* 0x000000c02b2b78a4 */ /* 0x002fc8000f8e023f */
        /* <DEDUP_REMOVED lines=20> */
.L_x_11863:
[----:B------:R-:W-:-:S11]  /*11580*/  UISETP.NE.AND UP0, UPT, UR5, 0x1, UPT ;  /* 0x000000010500788c */ /* 0x000fd6000bf05270 */
[----:B------:R-:W-:Y:S02]  /*11590*/  @UP0 ULDC.64 UR12, c[0x0][0x9e8] ;  /* 0x00027a00000c0ab9 */ /* 0x000fe40000000a00 */
[----:B------:R-:W-:-:S04]  /*115a0*/  UIMAD.WIDE.U32 UR6, UR8, UR12, URZ ;  /* 0x0000000c080672a5 */ /* 0x000fc8000f8e003f */
[----:B------:R-:W-:-:S12]  /*115b0*/  @UP0 USHF.R.U32.HI UR8, URZ, UR13, UR7 ;  /* 0x0000000d3f080299 */ /* 0x000fd80008011607 */
.L_x_11864:
[----:B------:R-:W-:-:S04]  /*115c0*/  UIMAD UR8, UR8, UR5, UR5 ;  /* 0x00000005080872a4 */ /* 0x000fc8000f8e0205 */
[----:B------:R-:W-:-:S04]  /*115d0*/  UISETP.LT.AND UP0, UPT, UR4, UR8, UPT ;  /* 0x000000080400728c */ /* 0x000fc8000bf01270 */
[----:B------:R-:W-:-:S12]  /*115e0*/  USEL UR4, UR4, UR8, UP0 ;  /* 0x0000000804047287 */ /* 0x000fd80008000000 */
.L_x_11862:
        /* <DEDUP_REMOVED lines=26> */
.L_x_11866:
[----:B------:R-:W-:-:S11]  /*11790*/  UISETP.NE.AND UP0, UPT, UR5, 0x1, UPT ;  /* 0x000000010500788c */ /* 0x000fd6000bf05270 */
[----:B------:R-:W-:Y:S02]  /*117a0*/  @UP0 ULDC.64 UR10, c[0x0][0x9e8] ;  /* 0x00027a00000a0ab9 */ /* 0x000fe40000000a00 */
[----:B------:R-:W-:-:S04]  /*117b0*/  UIMAD.WIDE.U32 UR6, UR4, UR10, URZ ;  /* 0x0000000a040672a5 */ /* 0x000fc8000f8e003f */
[----:B------:R-:W-:-:S12]  /*117c0*/  @UP0 USHF.R.U32.HI UR4, URZ, UR11, UR7 ;  /* 0x0000000b3f040299 */ /* 0x000fd80008011607 */
.L_x_11867:
[----:B------:R-:W-:-:S04]  /*117d0*/  UIMAD UR4, UR4, UR5, URZ ;  /* 0x00000005040472a4 */ /* 0x000fc8000f8e023f */
[----:B------:R-:W-:-:S04]  /*117e0*/  UISETP.LT.AND UP0, UPT, UR8, UR4, UPT ;  /* 0x000000040800728c */ /* 0x000fc8000bf01270 */
[----:B------:R-:W-:-:S12]  /*117f0*/  USEL UR8, UR8, UR4, !UP0 ;  /* 0x0000000408087287 */ /* 0x000fd8000c000000 */
.L_x_11865:
        /* <DEDUP_REMOVED lines=44> */
.L_x_11868:
[----:B------:R-:W-:Y:S02]  /*11ac0*/  UIMAD UR51, UR47, UR39, UR46 ;  /* 0x000000272f3372a4 */ /* 0x000fe4000f8e022e */
[----:B------:R-:W-:Y:S02]  /*11ad0*/  IMAD.U32 R0, RZ, RZ, UR39 ;  /* 0x00000027ff007e24 */ /* 0x000fe4000f8e00ff */
[----:B------:R-:W-:Y:S02]  /*11ae0*/  IMAD.MOV.U32 R20, RZ, RZ, 0x1 ;  /* 0x00000001ff147424 */ /* 0x000fe400078e00ff */
[----:B------:R-:W-:Y:S02]  /*11af0*/  IMAD.MOV.U32 R2, RZ, RZ, 0x1 ;  /* 0x00000001ff027424 */ /* 0x000fe400078e00ff */
[----:B------:R-:W-:-:S05]  /*11b00*/  IMAD.U32 R17, RZ, RZ, UR51 ;  /* 0x00000033ff117e24 */ /* 0x000fca000f8e00ff */
[----:B------:R-:W-:Y:S01]  /*11b10*/  VIADDMNMX R17, R17, R0, UR12, PT ;  /* 0x0000000c11117e46 */ /* 0x000fe2000b800100 */
[----:B------:R-:W-:-:S03]  /*11b20*/  IMAD.MOV.U32 R0, RZ, RZ, RZ ;  /* 0x000000ffff007224 */ /* 0x000fc600078e00ff */
        /* <DEDUP_REMOVED lines=26> */
.L_x_11869:
        /* <DEDUP_REMOVED lines=20> */
.L_x_11870:
        /* <DEDUP_REMOVED lines=20> */
.L_x_11871:
        /* <DEDUP_REMOVED lines=18> */
.L_x_11872:
        /* <DEDUP_REMOVED lines=23> */
[----:B------:R-:W4:Y:S01]  /*121e0*/  @!P0 LDC.64 R8, c[0x0][0x428] ;  /* 0x00010a00ff088b82 */ /* 0x000f220000000a00 */
[----:B-1----:R-:W-:-:S07]  /*121f0*/  @P1 IMAD.HI.U32 R0, R10, R5, RZ ;  /* 0x000000050a001227 */ /* 0x002fce00078e00ff */
[----:B------:R-:W1:Y:S01]  /*12200*/  @!P0 LDC.64 R4, c[0x0][0x418] ;  /* 0x00010600ff048b82 */ /* 0x000e620000000a00 */
[----:B0-----:R-:W-:-:S04]  /*12210*/  @P1 SHF.R.U32.HI R11, RZ, R3, R0 ;  /* 0x00000003ff0b1219 */ /* 0x001fc80000011600 */
[--C-:B------:R-:W-:Y:S01]  /*12220*/  @!P0 SHF.R.S32.HI R3, RZ, 0x1f, R11.reuse ;  /* 0x0000001fff038819 */ /* 0x100fe2000001140b */
[----:B------:R-:W-:Y:S01]  /*12230*/  @!P0 IMAD.MOV.U32 R2, RZ, RZ, R11 ;  /* 0x000000ffff028224 */ /* 0x000fe200078e000b */
[----:B------:R-:W-:Y:S01]  /*12240*/  UMOV UR4, 0xffffffff ;  /* 0xffffffff00047882 */ /* 0x000fe20000000000 */
[----:B------:R-:W-:Y:S01]  /*12250*/  IMAD.SHL.U32 R22, R22, 0x800, RZ ;  /* 0x0000080016167824 */ /* 0x000fe200078e00ff */
[----:B---3--:R-:W-:Y:S01]  /*12260*/  SHF.R.S32.HI R13, RZ, 0x1f, R29 ;  /* 0x0000001fff0d7819 */ /* 0x008fe2000001141d */
[----:B----4-:R-:W-:-:S04]  /*12270*/  @!P0 IMAD.WIDE.U32 R2, R29, R8, R2 ;  /* 0x000000081d028225 */ /* 0x010fc800078e0002 */
[----:B------:R-:W-:Y:S01]  /*12280*/  @!P0 IMAD R0, R13, R8, RZ ;  /* 0x000000080d008224 */ /* 0x000fe200078e02ff */
[----:B-1----:R-:W-:Y:S01]  /*12290*/  @!P0 LEA R4, P1, R2, R4, 0x2 ;  /* 0x0000000402048211 */ /* 0x002fe200078210ff */
[----:B------:R0:W-:Y:S02]  /*122a0*/  STL [R1+0x4], R13 ;  /* 0x0000040d01007387 */ /* 0x0001e40000100800 */
[----:B------:R-:W-:-:S04]  /*122b0*/  @!P0 IMAD R9, R29, R9, R0 ;  /* 0x000000091d098224 */ /* 0x000fc800078e0200 */
[----:B------:R-:W-:-:S05]  /*122c0*/  @!P0 IMAD.IADD R0, R3, 0x1, R9 ;  /* 0x0000000103008824 */ /* 0x000fca00078e0209 */
[----:B------:R-:W-:Y:S01]  /*122d0*/  @!P0 LEA.HI.X R5, R2, R5, R0, 0x2, P1 ;  /* 0x0000000502058211 */ /* 0x000fe200008f1400 */
[----:B------:R-:W-:Y:S02]  /*122e0*/  IMAD.MOV.U32 R0, RZ, RZ, RZ ;  /* 0x000000ffff007224 */ /* 0x000fe400078e00ff */
[----:B------:R-:W-:-:S04]  /*122f0*/  IMAD.MOV R3, RZ, RZ, -R11 ;  /* 0x000000ffff037224 */ /* 0x000fc800078e0a0b */
[----:B------:R1:W5:Y:S01]  /*12300*/  @!P0 LDG.E R0, desc[UR36][R4.64] ;  /* 0x0000002404008981 */ /* 0x000362000c1e1900 */
[----:B------:R-:W-:-:S05]  /*12310*/  IMAD.SHL.U32 R8, R25, 0x80, RZ ;  /* 0x0000008019087824 */ /* 0x000fca00078e00ff */
[----:B------:R-:W-:Y:S01]  /*12320*/  LOP3.LUT R23, R8, 0x400, RZ, 0xc0, !PT ;  /* 0x0000040008177812 */ /* 0x000fe200078ec0ff */
[----:B-1----:R-:W-:Y:S01]  /*12330*/  IMAD R4, R12, R3, R10 ;  /* 0x000000030c047224 */ /* 0x002fe200078e020a */
[----:B------:R-:W-:Y:S01]  /*12340*/  SHF.R.U32.HI R3, RZ, 0x1, R25 ;  /* 0x00000001ff037819 */ /* 0x000fe20000011619 */
[----:B------:R-:W-:Y:S01]  /*12350*/  IMAD.SHL.U32 R5, R25, 0x4, RZ ;  /* 0x0000000419057824 */ /* 0x000fe200078e00ff */
[----:B------:R-:W-:Y:S02]  /*12360*/  LOP3.LUT R23, R23, 0x800, R22, 0xf8, !PT ;  /* 0x0000080017177812 */ /* 0x000fe400078ef816 */
[----:B------:R-:W-:-:S04]  /*12370*/  LOP3.LUT R2, R3, 0x20, RZ, 0xc0, !PT ;  /* 0x0000002003027812 */ /* 0x000fc800078ec0ff */
[----:B------:R-:W-:Y:S01]  /*12380*/  LOP3.LUT R9, R2, 0x10, R25, 0xf8, !PT ;  /* 0x0000001002097812 */ /* 0x000fe200078ef819 */
[----:B------:R-:W-:-:S03]  /*12390*/  IMAD.SHL.U32 R2, R25, 0x20, RZ ;  /* 0x0000002019027824 */ /* 0x000fc600078e00ff */
[----:B------:R-:W-:Y:S02]  /*123a0*/  LOP3.LUT R8, R9, 0x380, R8, 0xf8, !PT ;  /* 0x0000038009087812 */ /* 0x000fe400078ef808 */
        /* <DEDUP_REMOVED lines=8> */
[----:B0-2---:R-:W-:Y:S06]  /*12430*/  BRA.DIV UR4, `(.L_x_11873) ;  /* 0x0000003204b87947 */ /* 0x005fec000b800000 */
.L_x_11925:
[----:B------:R-:W-:Y:S01]  /*12440*/  ULOP3.LUT UR4, UR38, 0x2, URZ, 0xfc, !UPT ;  /* 0x0000000226047892 */ /* 0x000fe2000f8efc3f */
[----:B------:R-:W-:Y:S01]  /*12450*/  LOP3.LUT R8, R8, 0x70, R5, 0x78, !PT ;  /* 0x0000007008087812 */ /* 0x000fe200078e7805 */
[----:B------:R-:W-:Y:S01]  /*12460*/  IMAD.U32 R28, RZ, RZ, UR42 ;  /* 0x0000002aff1c7e24 */ /* 0x000fe2000f8e00ff */
[----:B------:R-:W-:Y:S02]  /*12470*/  LOP3.LUT R16, R16, 0xfffffffe, RZ, 0xc0, !PT ;  /* 0xfffffffe10107812 */ /* 0x000fe400078ec0ff */
[----:B------:R-:W-:Y:S01]  /*12480*/  LOP3.LUT R23, R23, R8, RZ, 0xfc, !PT ;  /* 0x0000000817177212 */ /* 0x000fe200078efcff */
[----:B------:R-:W-:Y:S01]  /*12490*/  IMAD.U32 R7, RZ, RZ, UR4 ;  /* 0x00000004ff077e24 */ /* 0x000fe2000f8e00ff */
[----:B------:R-:W-:Y:S02]  /*124a0*/  LOP3.LUT R8, R5, 0x10, RZ, 0xc0, !PT ;  /* 0x0000001005087812 */ /* 0x000fe400078ec0ff */
[----:B------:R-:W-:Y:S02]  /*124b0*/  LOP3.LUT P0, RZ, R25, 0x4, RZ, 0xc0, !PT ;  /* 0x0000000419ff7812 */ /* 0x000fe4000780c0ff */
[----:B------:R-:W-:Y:S01]  /*124c0*/  ISETP.NE.AND P1, PT, R7, 0x3, PT ;  /* 0x000000030700780c */ /* 0x000fe20003f25270 */
[----:B------:R-:W-:Y:S01]  /*124d0*/  IMAD.MOV.U32 R7, RZ, RZ, 0x40 ;  /* 0x00000040ff077424 */ /* 0x000fe200078e00ff */
[----:B------:R-:W-:-:S02]  /*124e0*/  ISETP.GE.AND P4, PT, R8, R20, PT ;  /* 0x000000140800720c */ /* 0x000fc40003f86270 */
[----:B------:R-:W-:Y:S02]  /*124f0*/  LOP3.LUT R26, R8, 0x20, RZ, 0xfc, !PT ;  /* 0x00000020081a7812 */ /* 0x000fe400078efcff */
[----:B------:R-:W-:Y:S02]  /*12500*/  SHF.R.U32.HI R5, RZ, 0x3, R25 ;  /* 0x00000003ff057819 */ /* 0x000fe40000011619 */
[----:B------:R-:W-:Y:S02]  /*12510*/  ISETP.GE.AND P3, PT, R26, R20, PT ;  /* 0x000000141a00720c */ /* 0x000fe40003f66270 */
[----:B------:R-:W-:Y:S02]  /*12520*/  LOP3.LUT R25, R8, 0x40, RZ, 0xfc, !PT ;  /* 0x0000004008197812 */ /* 0x000fe400078efcff */
[----:B------:R-:W-:Y:S02]  /*12530*/  SHF.R.S32.HI R28, RZ, 0x1f, R28 ;  /* 0x0000001fff1c7819 */ /* 0x000fe4000001141c */
[----:B------:R-:W-:-:S02]  /*12540*/  @P1 LOP3.LUT R16, R16, 0x1, RZ, 0xfc, !PT ;  /* 0x0000000110101812 */ /* 0x000fc400078efcff */
[----:B------:R-:W-:Y:S02]  /*12550*/  ISETP.GE.AND P2, PT, R25, R20, PT ;  /* 0x000000141900720c */ /* 0x000fe40003f46270 */
[----:B------:R-:W-:Y:S02]  /*12560*/  LOP3.LUT R16, R16, 0xfffffff7, RZ, 0xc0, !PT ;  /* 0xfffffff710107812 */ /* 0x000fe400078ec0ff */
[----:B------:R-:W-:Y:S02]  /*12570*/  LOP3.LUT R5, R5, 0x1, RZ, 0xc0, !PT ;  /* 0x0000000105057812 */ /* 0x000fe400078ec0ff */
[----:B------:R-:W-:Y:S02]  /*12580*/  @P4 LOP3.LUT R16, R16, 0x8, RZ, 0xfc, !PT ;  /* 0x0000000810104812 */ /* 0x000fe400078efcff */
[----:B------:R-:W-:Y:S02]  /*12590*/  SEL R7, R7, 0xffffffc0, !P0 ;  /* 0xffffffc007077807 */ /* 0x000fe40004000000 */
[----:B------:R-:W-:-:S04]  /*125a0*/  LOP3.LUT R16, R16, 0xfffffffb, RZ, 0xc0, !PT ;  /* 0xfffffffb10107812 */ /* 0x000fc800078ec0ff */
[----:B------:R-:W-:-:S04]  /*125b0*/  @P3 LOP3.LUT R16, R16, 0x4, RZ, 0xfc, !PT ;  /* 0x0000000410103812 */ /* 0x000fc800078efcff */
[----:B------:R-:W-:-:S04]  /*125c0*/  LOP3.LUT R16, R16, 0xfffffffd, RZ, 0xc0, !PT ;  /* 0xfffffffd10107812 */ /* 0x000fc800078ec0ff */
[----:B------:R-:W-:Y:S01]  /*125d0*/  @P2 LOP3.LUT R16, R16, 0x2, RZ, 0xfc, !PT ;  /* 0x0000000210102812 */ /* 0x000fe200078efcff */
[----:B------:R-:W-:Y:S06]  /*125e0*/  @!P1 BRA `(.L_x_11874) ;  /* 0x0000000000049947 */ /* 0x000fec0003800000 */
[----:B------:R-:W-:Y:S01]  /*125f0*/  BPT.TRAP 0x1 ;  /* 0x000000040000795c */ /* 0x000fe20000300000 */
.L_x_11874:
        /* <DEDUP_REMOVED lines=12> */
.L_x_11926:
[----:B------:R-:W-:Y:S01]  /*126c0*/  ULDC.64 UR4, c[0x0][0x328] ;  /* 0x0000ca0000047ab9 */ /* 0x000fe20000000a00 */
[----:B------:R-:W1:Y:S01]  /*126d0*/  S2R R20, SR_TID.X ;  /* 0x0000000000147919 */ /* 0x000e620000002100 */
[----:B------:R-:W-:Y:S01]  /*126e0*/  IMAD R7, R5, UR4, RZ ;  /* 0x0000000405077c24 */ /* 0x000fe2000f8e02ff */
[----:B------:R-:W-:Y:S01]  /*126f0*/  R2UR UR6, R28 ;  /* 0x000000001c0672ca */ /* 0x000fe200000e0000 */
[----:B0-----:R-:W-:Y:S01]  /*12700*/  IMAD.WIDE.U32 R2, R4, UR4, RZ ;  /* 0x0000000404027c25 */ /* 0x001fe2000f8e00ff */
[----:B------:R-:W-:-:S03]  /*12710*/  IADD3 R6, -R27, UR40, -R6 ;  /* 0x000000281b067c10 */ /* 0x000fc6000fffe906 */
[----:B------:R-:W-:Y:S01]  /*12720*/  IMAD R7, R4, UR5, R7 ;  /* 0x0000000504077c24 */ /* 0x000fe2000f8e0207 */
[----:B------:R-:W-:Y:S01]  /*12730*/  ULDC.64 UR4, c[0x0][0x338] ;  /* 0x0000ce0000047ab9 */ /* 0x000fe20000000a00 */
[----:B------:R-:W-:Y:S02]  /*12740*/  ISETP.GE.AND P0, PT, R6, 0x1, PT ;  /* 0x000000010600780c */ /* 0x000fe40003f06270 */
[----:B------:R-:W-:Y:S01]  /*12750*/  IMAD.IADD R3, R3, 0x1, R7 ;  /* 0x0000000103037824 */ /* 0x000fe200078e0207 */
        /* <DEDUP_REMOVED lines=9> */
[----:B------:R-:W-:Y:S01]  /*127f0*/  ULDC.64 UR6, c[0x0][0x318] ;  /* 0x0000c60000067ab9 */ /* 0x000fe20000000a00 */
[----:B------:R-:W-:Y:S01]  /*12800*/  IMAD.WIDE.U32 R2, R8, UR42, R2 ;  /* 0x0000002a08027c25 */ /* 0x000fe2000f8e0002 */
[----:B------:R-:W-:Y:S01]  /*12810*/  UIMAD UR4, UR42, UR5, UR4 ;  /* 0x000000052a0472a4 */ /* 0x000fe2000f8e0204 */
[----:B------:R-:W-:Y:S02]  /*12820*/  LOP3.LUT R20, R20, 0x10, RZ, 0xc0, !PT ;  /* 0x0000001014147812 */ /* 0x000fe400078ec0ff */
[----:B------:R-:W-:Y:S01]  /*12830*/  IMAD.U32 R9, RZ, RZ, UR7 ;  /* 0x00000007ff097e24 */ /* 0x000fe2000f8e00ff */
[----:B------:R-:W-:-:S04]  /*12840*/  IADD3 R8, P1, R2, UR6, RZ ;  /* 0x0000000602087c10 */ /* 0x000fc8000ff3e0ff */
[----:B------:R-:W-:Y:S01]  /*12850*/  IADD3.X R9, R9, UR4, R3, P1, !PT ;  /* 0x0000000409097c10 */ /* 0x000fe20008ffe403 */
[----:B------:R-:W-:-:S03]  /*12860*/  UMOV UR4, 0xffffffff ;  /* 0xffffffff00047882 */ /* 0x000fc60000000000 */
[----:B------:R-:W-:Y:S05]  /*12870*/  BRA.DIV UR4, `(.L_x_11876) ;  /* 0x0000002e04e07947 */ /* 0x000fea000b800000 */
[----:B------:R-:W2:Y:S01]  /*12880*/  LDL R12, [R1] ;  /* 0x00000000010c7983 */ /* 0x000ea20000100800 */
[----:B------:R-:W0:Y:S03]  /*12890*/  LDC R11, c[0x0][0x2f4] ;  /* 0x0000bd00ff0b7b82 */ /* 0x000e260000000800 */
[----:B------:R-:W1:Y:S04]  /*128a0*/  SHFL.IDX PT, R2, R8, RZ, 0x1e1f ;  /* 0x001e1fff08027589 */ /* 0x000e6800000e0000 */
[----:B------:R-:W3:Y:S04]  /*128b0*/  SHFL.IDX PT, R3, R9, RZ, 0x1e1f ;  /* 0x001e1fff09037589 */ /* 0x000ee800000e0000 */
[----:B------:R-:W4:Y:S01]  /*128c0*/  SHFL.IDX PT, R9, R9, 0x1, 0x1e1f ;  /* 0x003e1f0009097f89 */ /* 0x000f2200000e0000 */
[----:B0-----:R-:W-:-:S02]  /*128d0*/  ISETP.GE.AND P4, PT, R20, R11, PT ;  /* 0x0000000b1400720c */ /* 0x001fc40003f86270 */
[----:B------:R-:W-:Y:S02]  /*128e0*/  ISETP.GE.AND P3, PT, R26, R11, PT ;  /* 0x0000000b1a00720c */ /* 0x000fe40003f66270 */
[----:B-1----:R-:W-:-:S05]  /*128f0*/  IADD3 R2, P1, R20, R2, RZ ;  /* 0x0000000214027210 */ /* 0x002fca0007f3e0ff */
[----:B---3--:R-:W-:Y:S01]  /*12900*/  IMAD.X R3, RZ, RZ, R3, P1 ;  /* 0x000000ffff037224 */ /* 0x008fe200008e0603 */
        /* <DEDUP_REMOVED lines=10> */
.L_x_11932:
        /* <DEDUP_REMOVED lines=16> */
[----:B0-----:R-:W-:-:S05]  /*12ab0*/  IMAD.U32 R8, RZ, RZ, UR4 ;  /* 0x00000004ff087e24 */ /* 0x001fca000f8e00ff */
[----:B------:R-:W-:-:S13]  /*12ac0*/  ISETP.NE.AND P6, PT, R8, 0x3, PT ;  /* 0x000000030800780c */ /* 0x000fda0003fc5270 */
[----:B-1----:R-:W-:Y:S05]  /*12ad0*/  @!P6 BRA `(.L_x_11877) ;  /* 0x000000000004e947 */ /* 0x002fea0003800000 */
[----:B------:R-:W-:Y:S01]  /*12ae0*/  BPT.TRAP 0x1 ;  /* 0x000000040000795c */ /* 0x000fe20000300000 */
.L_x_11877:
[----:B------:R-:W-:Y:S01]  /*12af0*/  SYNCS.ARRIVE.TRANS64.A1T0 RZ, [UR48+0x17070], RZ ;  /* 0x017070ffffff79a7 */ /* 0x000fe20008100030 */
[----:B------:R-:W-:Y:S05]  /*12b00*/  @!P6 BRA `(.L_x_11878) ;  /* 0x000000000004e947 */ /* 0x000fea0003800000 */
[----:B------:R-:W-:Y:S01]  /*12b10*/  BPT.TRAP 0x1 ;  /* 0x000000040000795c */ /* 0x000fe20000300000 */
.L_x_11878:
[----:B------:R-:W0:Y:S02]  /*12b20*/  SYNCS.PHASECHK.TRANS64.TRYWAIT P1, [UR48+0x17040], R10 ;  /* 0x0170400aff0075a7 */ /* 0x000e240008020170 */
[----:B0-----:R-:W-:Y:S05]  /*12b30*/  @!P1 BRA `(.L_x_11879) ;  /* 0x0000002c00f09947 */ /* 0x001fea0003800000 */
.L_x_11933:
[----:B------:R-:W1:Y:S01]  /*12b40*/  S2R R6, SR_TID.X ;  /* 0x0000000000067919 */ /* 0x000e620000002100 */
[----:B------:R-:W-:Y:S01]  /*12b50*/  ULDC.64 UR4, c[0x0][0x300] ;  /* 0x0000c00000047ab9 */ /* 0x000fe20000000a00 */
[----:B------:R-:W-:Y:S01]  /*12b60*/  R2UR UR6, R28 ;  /* 0x000000001c0672ca */ /* 0x000fe200000e0000 */
[----:B------:R-:W-:Y:S01]  /*12b70*/  IMAD R5, R5, UR4, RZ ;  /* 0x0000000405057c24 */ /* 0x000fe2000f8e02ff */
[----:B------:R-:W2:Y:S01]  /*12b80*/  LDC R8, c[0x0][0x2f4] ;  /* 0x0000bd00ff087b82 */ /* 0x000ea20000000800 */
[----:B0-----:R-:W-:-:S04]  /*12b90*/  IMAD.WIDE.U32 R2, R4, UR4, RZ ;  /* 0x0000000404027c25 */ /* 0x001fc8000f8e00ff */
        /* <DEDUP_REMOVED lines=23> */
[----:B------:R-:W0:Y:S04]  /*12d10*/  SHFL.IDX PT, R14, R0, RZ, 0x1e1f ;  /* 0x001e1fff000e7589 */ /* 0x000e2800000e0000 */
[----:B------:R-:W1:Y:S04]  /*12d20*/  SHFL.IDX PT, R2, R4, RZ, 0x1e1f ;  /* 0x001e1fff04027589 */ /* 0x000e6800000e0000 */
[----:B------:R-:W2:Y:S01]  /*12d30*/  SHFL.IDX PT, R4, R4, 0x1, 0x1e1f ;  /* 0x003e1f0004047f89 */ /* 0x000ea200000e0000 */
[----:B0-----:R-:W-:-:S05]  /*12d40*/  @P0 IADD3 R14, P1, R6, R14, RZ ;  /* 0x0000000e060e0210 */ /* 0x001fca0007f3e0ff */
[----:B-1----:R-:W-:Y:S02]  /*12d50*/  @P0 IMAD.X R3, RZ, RZ, R2, P1 ;  /* 0x000000ffff030224 */ /* 0x002fe400008e0602 */
[----:B------:R-:W-:Y:S02]  /*12d60*/  @P0 IMAD.MOV.U32 R2, RZ, RZ, R14 ;  /* 0x000000ffff020224 */ /* 0x000fe400078e000e */
[----:B------:R0:W1:Y:S04]  /*12d70*/  SHFL.IDX PT, R14, R0, 0x1, 0x1e1f ;  /* 0x003e1f00000e7f89 */ /* 0x00006800000e0000 */
[----:B------:R0:W-:Y:S04]  /*12d80*/  @P0 LDGSTS.E.BYPASS.LTC128B.128 [R22+0x10c00], desc[UR36][R2.64], !P5 ;  /* 0x10c0000002160fae */ /* 0x0001e8000e901d64 */
[----:B------:R0:W-:Y:S04]  /*12d90*/  @P0 LDGSTS.E.BYPASS.LTC128B.128 [R22+0x11c00], desc[UR36][R2.64+0x20], !P4 ;  /* 0x11c0002002160fae */ /* 0x0001e8000e101d64 */
[----:B--2---:R0:W-:Y:S02]  /*12da0*/  @P0 LDGSTS.E.BYPASS.LTC128B.128 [R22+0x12c00], desc[UR36][R2.64+0x40], !P3 ;  /* 0x12c0004002160fae */ /* 0x0041e4000d901d64 */
.L_x_11939:
[----:B01----:R-:W-:-:S05]  /*12db0*/  @P2 IADD3 R2, P0, R6, R14, RZ ;  /* 0x0000000e06022210 */ /* 0x003fca0007f1e0ff */
        /* <DEDUP_REMOVED lines=16> */
.L_x_11881:
        /* <DEDUP_REMOVED lines=29> */
.L_x_11882:
[----:B------:R-:W0:Y:S01]  /*13090*/  S2R R20, SR_CTAID.Z ;  /* 0x0000000000147919 */ /* 0x000e220000002700 */
[----:B------:R-:W-:Y:S01]  /*130a0*/  UISETP.NE.AND UP0, UPT, UR50, URZ, UPT ;  /* 0x0000003f3200728c */ /* 0x000fe2000bf05270 */
[----:B------:R-:W1:Y:S01]  /*130b0*/  LDC R9, c[0x0][0x448] ;  /* 0x00011200ff097b82 */ /* 0x000e620000000800 */
[----:B------:R-:W-:Y:S01]  /*130c0*/  IMAD.U32 R4, RZ, RZ, UR40 ;  /* 0x00000028ff047e24 */ /* 0x000fe2000f8e00ff */
[----:B------:R-:W2:Y:S01]  /*130d0*/  S2R R2, SR_TID.X ;  /* 0x0000000000027919 */ /* 0x000ea20000002100 */
[----:B------:R-:W-:Y:S01]  /*130e0*/  IMAD.U32 R3, RZ, RZ, UR49 ;  /* 0x00000031ff037e24 */ /* 0x000fe2000f8e00ff */
[----:B------:R-:W-:Y:S01]  /*130f0*/  ULDC.64 UR6, c[0x0][0x2c8] ;  /* 0x0000b20000067ab9 */ /* 0x000fe20000000a00 */
[----:B------:R-:W-:Y:S01]  /*13100*/  PLOP3.LUT P0, PT, PT, PT, UP0, 0x80, 0x0 ;  /* 0x000000000000781c */ /* 0x000fe20003f0f008 */
[----:B------:R-:W-:Y:S01]  /*13110*/  IMAD.U32 R5, RZ, RZ, UR41 ;  /* 0x00000029ff057e24 */ /* 0x000fe2000f8e00ff */
[----:B------:R-:W-:Y:S01]  /*13120*/  PLOP3.LUT P1, PT, PT, PT, UP0, 0x80, 0x0 ;  /* 0x000000000000781c */ /* 0x000fe20003f2f008 */
[----:B------:R-:W-:-:S02]  /*13130*/  ULDC.64 UR8, c[0x0][0x280] ;  /* 0x0000a00000087ab9 */ /* 0x000fc40000000a00 */
[----:B------:R-:W-:Y:S01]  /*13140*/  @UP0 ULDC UR4, c[0x0][0x44c] ;  /* 0x0001130000040ab9 */ /* 0x000fe20000000800 */
[----:B------:R-:W-:Y:S01]  /*13150*/  @UP0 ULDC UR10, c[0x0][0x44c] ;  /* 0x00011300000a0ab9 */ /* 0x000fe20000000800 */
[----:B0-----:R-:W-:Y:S02]  /*13160*/  SHF.R.S32.HI R21, RZ, 0x1f, R20 ;  /* 0x0000001fff157819 */ /* 0x001fe40000011414 */
[----:B------:R-:W0:Y:S01]  /*13170*/  S2R R20, SR_CTAID.Z ;  /* 0x0000000000147919 */ /* 0x000e220000002700 */
[----:B--2---:R-:W-:-:S05]  /*13180*/  IMAD.SHL.U32 R2, R2, 0x40, RZ ;  /* 0x0000004002027824 */ /* 0x004fca00078e00ff */
[----:B------:R-:W-:-:S04]  /*13190*/  LOP3.LUT R2, R2, 0x40, RZ, 0xc0, !PT ;  /* 0x0000004002027812 */ /* 0x000fc800078ec0ff */
[----:B------:R-:W-:-:S05]  /*131a0*/  IADD3 R6, R27, UR43, R2 ;  /* 0x0000002b1b067c10 */ /* 0x000fca000fffe002 */
[----:B------:R-:W-:Y:S01]  /*131b0*/  @P0 IMAD.HI.U32 R2, R6, UR4, RZ ;  /* 0x0000000406020c27 */ /* 0x000fe2000f8e00ff */
[----:B------:R-:W-:-:S03]  /*131c0*/  @UP0 ULDC UR4, c[0x0][0x450] ;  /* 0x0001140000040ab9 */ /* 0x000fc60000000800 */
[----:B------:R-:W-:Y:S01]  /*131d0*/  IMAD.MOV.U32 R0, RZ, RZ, R6 ;  /* 0x000000ffff007224 */ /* 0x000fe200078e0006 */
[----:B------:R-:W-:Y:S01]  /*131e0*/  @P1 SHF.R.U32.HI R0, RZ, UR4, R2 ;  /* 0x00000004ff001c19 */ /* 0x000fe20008011602 */
[----:B------:R-:W-:Y:S01]  /*131f0*/  ULDC.64 UR4, c[0x0][0x2e0] ;  /* 0x0000b80000047ab9 */ /* 0x000fe20000000a00 */
[----:B------:R-:W-:Y:S01]  /*13200*/  IMAD.MOV.U32 R2, RZ, RZ, R4 ;  /* 0x000000ffff027224 */ /* 0x000fe200078e0004 */
[----:B------:R-:W-:Y:S01]  /*13210*/  PLOP3.LUT P1, PT, PT, PT, UP0, 0x80, 0x0 ;  /* 0x000000000000781c */ /* 0x000fe20003f2f008 */
[----:B------:R-:W-:Y:S02]  /*13220*/  IMAD R4, R21, UR4, RZ ;  /* 0x0000000415047c24 */ /* 0x000fe4000f8e02ff */
[----:B------:R-:W-:Y:S02]  /*13230*/  IMAD.MOV R7, RZ, RZ, -R0 ;  /* 0x000000ffff077224 */ /* 0x000fe400078e0a00 */
[C---:B0-----:R-:W-:Y:S01]  /*13240*/  IMAD R5, R20.reuse, UR5, R4 ;  /* 0x0000000514057c24 */ /* 0x041fe2000f8e0204 */
[----:B------:R-:W-:Y:S01]  /*13250*/  SHF.R.S32.HI R4, RZ, 0x1f, R0 ;  /* 0x0000001fff047819 */ /* 0x000fe20000011400 */
[----:B------:R-:W-:Y:S01]  /*13260*/  IMAD.WIDE.U32 R2, R20, UR4, R2 ;  /* 0x0000000414027c25 */ /* 0x000fe2000f8e0002 */
[----:B------:R-:W-:Y:S01]  /*13270*/  ULDC.64 UR4, c[0x0][0x2d0] ;  /* 0x0000b40000047ab9 */ /* 0x000fe20000000a00 */
[----:B------:R-:W0:Y:S02]  /*13280*/  S2R R20, SR_TID.X ;  /* 0x0000000000147919 */ /* 0x000e240000002100 */
[----:B------:R-:W-:-:S02]  /*13290*/  IMAD R4, R4, UR4, RZ ;  /* 0x0000000404047c24 */ /* 0x000fc4000f8e02ff */
[----:B------:R-:W-:Y:S02]  /*132a0*/  IMAD.IADD R3, R3, 0x1, R5 ;  /* 0x0000000103037824 */ /* 0x000fe400078e0205 */
[C---:B------:R-:W-:Y:S02]  /*132b0*/  IMAD R8, R0.reuse, UR5, R4 ;  /* 0x0000000500087c24 */ /* 0x040fe4000f8e0204 */
[----:B------:R-:W-:-:S04]  /*132c0*/  IMAD.WIDE.U32 R4, R0, UR4, R2 ;  /* 0x0000000400047c25 */ /* 0x000fc8000f8e0002 */
[----:B-1----:R-:W-:Y:S02]  /*132d0*/  IMAD R0, R9, R7, R6 ;  /* 0x0000000709007224 */ /* 0x002fe400078e0206 */
[----:B------:R-:W-:-:S03]  /*132e0*/  IMAD.IADD R5, R5, 0x1, R8 ;  /* 0x0000000105057824 */ /* 0x000fc600078e0208 */
[----:B------:R-:W-:Y:S01]  /*132f0*/  SHF.R.S32.HI R7, RZ, 0x1f, R0 ;  /* 0x0000001fff077819 */ /* 0x000fe20000011400 */
[----:B------:R-:W-:-:S04]  /*13300*/  IMAD.WIDE.U32 R4, R0, UR6, R4 ;  /* 0x0000000600047c25 */ /* 0x000fc8000f8e0004 */
[----:B------:R-:W-:-:S04]  /*13310*/  IMAD R7, R7, UR6, RZ ;  /* 0x0000000607077c24 */ /* 0x000fc8000f8e02ff */
[----:B------:R-:W-:Y:S01]  /*13320*/  IMAD R7, R0, UR7, R7 ;  /* 0x0000000700077c24 */ /* 0x000fe2000f8e0207 */
[----:B------:R-:W-:-:S04]  /*13330*/  IADD3 R0, P0, R4, UR8, RZ ;  /* 0x0000000804007c10 */ /* 0x000fc8000ff1e0ff */
[----:B------:R-:W-:Y:S01]  /*13340*/  IADD3.X R4, R5, UR9, R7, P0, !PT ;  /* 0x0000000905047c10 */ /* 0x000fe200087fe407 */
[----:B------:R-:W-:Y:S01]  /*13350*/  VIADD R5, R6, 0x80 ;  /* 0x0000008006057836 */ /* 0x000fe20000000000 */
[----:B------:R-:W-:Y:S01]  /*13360*/  PLOP3.LUT P0, PT, PT, PT, UP0, 0x80, 0x0 ;  /* 0x000000000000781c */ /* 0x000fe20003f0f008 */
[----:B0-----:R-:W-:Y:S02]  /*13370*/  IMAD.SHL.U32 R20, R20, 0x10, RZ ;  /* 0x0000001014147824 */ /* 0x001fe400078e00ff */
[----:B------:R-:W-:-:S03]  /*13380*/  IMAD.MOV.U32 R6, RZ, RZ, R5 ;  /* 0x000000ffff067224 */ /* 0x000fc600078e0005 */
[----:B------:R-:W-:-:S07]  /*13390*/  LOP3.LUT R20, R20, 0x10, RZ, 0xc0, !PT ;  /* 0x0000001014147812 */ /* 0x000fce00078ec0ff */
[----:B------:R-:W-:Y:S01]  /*133a0*/  @P0 IMAD.HI.U32 R7, R5, UR10, RZ ;  /* 0x0000000a05070c27 */ /* 0x000fe2000f8e00ff */
[----:B------:R-:W-:-:S04]  /*133b0*/  @UP0 ULDC UR10, c[0x0][0x450] ;  /* 0x00011400000a0ab9 */ /* 0x000fc80000000800 */
[----:B------:R-:W-:-:S05]  /*133c0*/  @P1 SHF.R.U32.HI R6, RZ, UR10, R7 ;  /* 0x0000000aff061c19 */ /* 0x000fca0008011607 */
        /* <DEDUP_REMOVED lines=8> */
[----:B------:R-:W-:Y:S01]  /*13450*/  SHF.R.S32.HI R6, RZ, 0x1f, R5 ;  /* 0x0000001fff067819 */ /* 0x000fe20000011405 */
[----:B------:R-:W-:Y:S01]  /*13460*/  UMOV UR5, 0xffffffff ;  /* 0xffffffff00057882 */ /* 0x000fe20000000000 */
[----:B------:R-:W-:Y:S01]  /*13470*/  ISETP.GE.AND P3, PT, R20, UR4, PT ;  /* 0x0000000414007c0c */ /* 0x000fe2000bf66270 */
[----:B------:R-:W-:Y:S02]  /*13480*/  IMAD.IADD R3, R3, 0x1, R7 ;  /* 0x0000000103037824 */ /* 0x000fe400078e0207 */
[----:B------:R-:W-:-:S02]  /*13490*/  IMAD R6, R6, UR6, RZ ;  /* 0x0000000606067c24 */ /* 0x000fc4000f8e02ff */
[----:B------:R-:W-:-:S04]  /*134a0*/  IMAD.WIDE.U32 R2, R5, UR6, R2 ;  /* 0x0000000605027c25 */ /* 0x000fc8000f8e0002 */
[----:B------:R-:W-:Y:S01]  /*134b0*/  IMAD R6, R5, UR7, R6 ;  /* 0x0000000705067c24 */ /* 0x000fe2000f8e0206 */
[----:B------:R-:W-:-:S04]  /*134c0*/  IADD3 R5, P0, R2, UR8, RZ ;  /* 0x0000000802057c10 */ /* 0x000fc8000ff1e0ff */
[----:B------:R-:W-:Y:S02]  /*134d0*/  IADD3.X R6, R3, UR9, R6, P0, !PT ;  /* 0x0000000903067c10 */ /* 0x000fe400087fe406 */
[----:B------:R-:W-:Y:S01]  /*134e0*/  ISETP.GE.AND P0, PT, R25, UR4, PT ;  /* 0x0000000419007c0c */ /* 0x000fe2000bf06270 */
[----:B------:R-:W-:-:S12]  /*134f0*/  BRA.DIV UR5, `(.L_x_11883) ;  /* 0x0000002a052c7947 */ /* 0x000fd8000b800000 */
[----:B------:R-:W0:Y:S01]  /*13500*/  SHFL.IDX PT, R3, R0, RZ, 0x1e1f ;  /* 0x001e1fff00037589 */ /* 0x000e2200000e0000 */
[----:B------:R-:W-:Y:S01]  /*13510*/  ULDC UR4, c[0x0][0x288] ;  /* 0x0000a20000047ab9 */ /* 0x000fe20000000800 */
[----:B------:R-:W-:Y:S02]  /*13520*/  VIADD R8, R27, UR43 ;  /* 0x0000002b1b087c36 */ /* 0x000fe40008000000 */
[----:B------:R-:W1:Y:S01]  /*13530*/  SHFL.IDX PT, R2, R4, RZ, 0x1e1f ;  /* 0x001e1fff04027589 */ /* 0x000e6200000e0000 */
[----:B------:R-:W-:Y:S02]  /*13540*/  IMAD R7, R9, UR4, RZ ;  /* 0x0000000409077c24 */ /* 0x000fe4000f8e02ff */
[C---:B------:R-:W-:Y:S01]  /*13550*/  VIADD R10, R8.reuse, 0x40 ;  /* 0x00000040080a7836 */ /* 0x040fe20000000000 */
[----:B------:R-:W2:Y:S02]  /*13560*/  SHFL.IDX PT, R14, R0, 0x1, 0x1e1f ;  /* 0x003e1f00000e7f89 */ /* 0x000ea400000e0000 */
[----:B------:R-:W-:-:S02]  /*13570*/  ISETP.GE.AND P1, PT, R8, R7, PT ;  /* 0x000000070800720c */ /* 0x000fc40003f26270 */
[----:B------:R-:W3:Y:S04]  /*13580*/  SHFL.IDX PT, R4, R4, 0x1, 0x1e1f ;  /* 0x003e1f0004047f89 */ /* 0x000ee800000e0000 */
[----:B------:R-:W4:Y:S07]  /*13590*/  SHFL.IDX PT, R6, R6, RZ, 0x1e1f ;  /* 0x001e1fff06067589 */ /* 0x000f2e00000e0000 */
[----:B0-----:R-:W-:-:S05]  /*135a0*/  @!P1 IADD3 R9, P4, R20, R3, RZ ;  /* 0x0000000314099210 */ /* 0x001fca0007f9e0ff */
[----:B-1----:R-:W-:Y:S02]  /*135b0*/  @!P1 IMAD.X R3, RZ, RZ, R2, P4 ;  /* 0x000000ffff039224 */ /* 0x002fe400020e0602 */
[----:B------:R-:W-:-:S05]  /*135c0*/  @!P1 IMAD.MOV.U32 R2, RZ, RZ, R9 ;  /* 0x000000ffff029224 */ /* 0x000fca00078e0009 */
[----:B------:R-:W-:Y:S04]  /*135d0*/  @!P1 LDGSTS.E.BYPASS.LTC128B.128 [R22+0xc400], desc[UR36][R2.64], !P3 ;  /* 0x0c40000002169fae */ /* 0x000fe8000d901d64 */
[----:B------:R-:W-:Y:S04]  /*135e0*/  @!P1 LDGSTS.E.BYPASS.LTC128B.128 [R22+0xdc00], desc[UR36][R2.64+0x20], !P2 ;  /* 0x0dc0002002169fae */ /* 0x000fe8000d101d64 */
[----:B------:R0:W-:Y:S01]  /*135f0*/  @!P1 LDGSTS.E.BYPASS.LTC128B.128 [R22+0xf400], desc[UR36][R2.64+0x40], !P0 ;  /* 0x0f40004002169fae */ /* 0x0001e2000c101d64 */
[----:B------:R-:W-:-:S13]  /*13600*/  ISETP.GE.AND P1, PT, R10, R7, PT ;  /* 0x000000070a00720c */ /* 0x000fda0003f26270 */
[----:B--2---:R-:W-:-:S05]  /*13610*/  @!P1 IADD3 R14, P4, R20, R14, RZ ;  /* 0x0000000e140e9210 */ /* 0x004fca0007f9e0ff */
[----:B---3--:R-:W-:Y:S02]  /*13620*/  @!P1 IMAD.X R9, RZ, RZ, R4, P4 ;  /* 0x000000ffff099224 */ /* 0x008fe400020e0604 */
[----:B0-----:R-:W-:Y:S02]  /*13630*/  @!P1 IMAD.MOV.U32 R2, RZ, RZ, R14 ;  /* 0x000000ffff029224 */ /* 0x001fe400078e000e */
[----:B------:R-:W-:Y:S01]  /*13640*/  @!P1 IMAD.MOV.U32 R3, RZ, RZ, R9 ;  /* 0x000000ffff039224 */ /* 0x000fe200078e0009 */
[----:B------:R0:W1:Y:S04]  /*13650*/  SHFL.IDX PT, R14, R5, RZ, 0x1e1f ;  /* 0x001e1fff050e7589 */ /* 0x00006800000e0000 */
[----:B------:R0:W-:Y:S04]  /*13660*/  @!P1 LDGSTS.E.BYPASS.LTC128B.128 [R22+0xcc00], desc[UR36][R2.64], !P3 ;  /* 0x0cc0000002169fae */ /* 0x0001e8000d901d64 */
[----:B------:R0:W-:Y:S04]  /*13670*/  @!P1 LDGSTS.E.BYPASS.LTC128B.128 [R22+0xe400], desc[UR36][R2.64+0x20], !P2 ;  /* 0x0e40002002169fae */ /* 0x0001e8000d101d64 */
[----:B----4-:R0:W-:Y:S02]  /*13680*/  @!P1 LDGSTS.E.BYPASS.LTC128B.128 [R22+0xfc00], desc[UR36][R2.64+0x40], !P0 ;  /* 0x0fc0004002169fae */ /* 0x0101e4000c101d64 */
.L_x_11946:
        /* <DEDUP_REMOVED lines=12> */
.L_x_11885:
[----:B------:R-:W-:Y:S05]  /*13750*/  BSYNC B0 ;  /* 0x0000000000007941 */ /* 0x000fea0003800000 */
.L_x_11884:
[----:B------:R-:W-:Y:S01]  /*13760*/  NOP ;  /* 0x0000000000007918 */ /* 0x000fe20000000000 */
[----:B------:R-:W-:Y:S01]  /*13770*/  SYNCS.ARRIVE.TRANS64.RED.A0T1 RZ, [UR48+0x17000], RZ ;  /* 0x017000ffffff79a7 */ /* 0x000fe20008200430 */
[----:B------:R-:W-:Y:S01]  /*13780*/  IMAD.MOV.U32 R0, RZ, RZ, 0x1 ;  /* 0x00000001ff007424 */ /* 0x000fe200078e00ff */
[----:B------:R-:W-:Y:S04]  /*13790*/  ARRIVES.LDGSTSBAR.64.TRANSCNT [UR48+0x17000] ;  /* 0x01700000ff0079b0 */ /* 0x000fe80008000ab0 */
[----:B------:R-:W-:Y:S01]  /*137a0*/  SHF.L.U32 R0, R0, 0x1f, RZ ;  /* 0x0000001f00007819 */ /* 0x000fe200000006ff */
[----:B------:R-:W-:Y:S01]  /*137b0*/  NOP ;  /* 0x0000000000007918 */ /* 0x000fe20000000000 */
[----:B------:R-:W-:Y:S01]  /*137c0*/  SYNCS.ARRIVE.TRANS64.A1T0 RZ, [UR48+0x17000], RZ ;  /* 0x017000ffffff79a7 */ /* 0x000fe20008100030 */
[----:B------:R-:W-:-:S05]  /*137d0*/  VIADD R17, R17, 0xfffffffe ;  /* 0xfffffffe11117836 */ /* 0x000fca0000000000 */
[----:B------:R-:W-:Y:S01]  /*137e0*/  ISETP.GE.AND P0, PT, R17, UR51, PT ;  /* 0x0000003311007c0c */ /* 0x000fe2000bf06270 */
[----:B------:R-:W3:Y:S02]  /*137f0*/  SYNCS.PHASECHK.TRANS64.TRYWAIT P1, [UR48+0x17020], R0 ;  /* 0x01702000ff0075a7 */ /* 0x000ee40008020170 */
[----:B---3--:R-:W-:Y:S10]  /*13800*/  @!P1 BRA `(.L_x_11886) ;  /* 0x0000002800549947 */ /* 0x008ff40003800000 */
.L_x_11947:
[----:B------:R-:W-:Y:S01]  /*13810*/  IMAD.MOV.U32 R20, RZ, RZ, 0x1 ;  /* 0x00000001ff147424 */ /* 0x000fe200078e00ff */
[----:B------:R-:W-:Y:S06]  /*13820*/  @!P0 BRA `(.L_x_11887) ;  /* 0x0000001000788947 */ /* 0x000fec0003800000 */
[----:B0-2---:R-:W0:Y:S01]  /*13830*/  S2R R2, SR_TID.X ;  /* 0x0000000000027919 */ /* 0x005e220000002100 */
[----:B------:R-:W-:Y:S01]  /*13840*/  UIADD3 UR4, UR47, 0x1, URZ ;  /* 0x000000012f047890 */ /* 0x000fe2000fffe03f */
[----:B------:R-:W-:Y:S01]  /*13850*/  LOP3.LUT R3, RZ, UR45, RZ, 0x33, !PT ;  /* 0x0000002dff037c12 */ /* 0x000fe2000f8e33ff */
[----:B------:R-:W-:Y:S01]  /*13860*/  IMAD.MOV.U32 R6, RZ, RZ, 0x1 ;  /* 0x00000001ff067424 */ /* 0x000fe200078e00ff */
[----:B------:R-:W2:Y:S01]  /*13870*/  S2R R4, SR_TID.X ;  /* 0x0000000000047919 */ /* 0x000ea20000002100 */
[----:B------:R-:W-:Y:S01]  /*13880*/  UIMAD UR4, UR4, UR39, URZ ;  /* 0x00000027040472a4 */ /* 0x000fe2000f8e023f */
[----:B------:R-:W-:-:S05]  /*13890*/  LOP3.LUT R5, RZ, UR44, RZ, 0x33, !PT ;  /* 0x0000002cff057c12 */ /* 0x000fca000f8e33ff */
[----:B------:R-:W-:-:S04]  /*138a0*/  LOP3.LUT R0, RZ, UR4, RZ, 0x33, !PT ;  /* 0x00000004ff007c12 */ /* 0x000fc8000f8e33ff */
[----:B------:R-:W-:-:S04]  /*138b0*/  VIADDMNMX R0, R0, -UR46, R3, !PT ;  /* 0x8000002e00007c46 */ /* 0x000fc8000f800103 */
[----:B------:R-:W-:-:S04]  /*138c0*/  VIMNMX R0, R0, R5, !PT ;  /* 0x0000000500007248 */ /* 0x000fc80007fe0100 */
[----:B------:R-:W-:Y:S01]  /*138d0*/  IADD3 R26, -R0, -0x2, RZ ;  /* 0xfffffffe001a7810 */ /* 0x000fe20007ffe1ff */
[----:B0-----:R-:W-:Y:S01]  /*138e0*/  IMAD.SHL.U32 R2, R2, 0x40, RZ ;  /* 0x0000004002027824 */ /* 0x001fe200078e00ff */
[----:B--2---:R-:W-:Y:S01]  /*138f0*/  LOP3.LUT P1, RZ, R4, 0x4, RZ, 0xc0, !PT ;  /* 0x0000000404ff7812 */ /* 0x004fe2000782c0ff */
[----:B------:R-:W-:-:S03]  /*13900*/  IMAD.MOV.U32 R4, RZ, RZ, 0x40 ;  /* 0x00000040ff047424 */ /* 0x000fc600078e00ff */
[----:B------:R-:W-:-:S04]  /*13910*/  LOP3.LUT R2, R2, 0x40, RZ, 0xc0, !PT ;  /* 0x0000004002027812 */ /* 0x000fc800078ec0ff */
[----:B------:R-:W-:Y:S02]  /*13920*/  IADD3 R18, R2, R18, R27 ;  /* 0x0000001202127210 */ /* 0x000fe40007ffe01b */
[----:B------:R-:W-:-:S03]  /*13930*/  SEL R4, R4, 0xffffffc0, !P1 ;  /* 0xffffffc004047807 */ /* 0x000fc60004800000 */
[----:B------:R-:W-:Y:S02]  /*13940*/  VIADD R17, R18, 0xfffffe80 ;  /* 0xfffffe8012117836 */ /* 0x000fe40000000000 */
[----:B------:R-:W-:Y:S02]  /*13950*/  IMAD.IADD R2, R4, 0x1, R23 ;  /* 0x0000000104027824 */ /* 0x000fe400078e0217 */
[----:B------:R-:W-:Y:S02]  /*13960*/  IMAD R17, R0, -0x80, R17 ;  /* 0xffffff8000117824 */ /* 0x000fe400078e0211 */
[----:B------:R-:W-:-:S07]  /*13970*/  IMAD.MOV.U32 R4, RZ, RZ, RZ ;  /* 0x000000ffff047224 */ /* 0x000fce00078e00ff */
.L_x_11902:
[----:B------:R-:W2:Y:S01]  /*13980*/  LDL R5, [R1+0x4] ;  /* 0x0000040001057983 */ /* 0x000ea20000100800 */
[----:B0-----:R-:W0:Y:S01]  /*13990*/  LDC R0, c[0x0][0x430] ;  /* 0x00010c00ff007b82 */ /* 0x001e220000000800 */
[----:B------:R-:W-:Y:S01]  /*139a0*/  IMAD.MOV.U32 R7, RZ, RZ, R17 ;  /* 0x000000ffff077224 */ /* 0x000fe200078e0011 */
[----:B------:R-:W-:Y:S01]  /*139b0*/  ULDC.64 UR4, c[0x0][0x428] ;  /* 0x00010a0000047ab9 */ /* 0x000fe20000000a00 */
[----:B0-----:R-:W-:-:S13]  /*139c0*/  ISETP.NE.AND P0, PT, R0, 0x1, PT ;  /* 0x000000010000780c */ /* 0x001fda0003f05270 */
[----:B------:R-:W0:Y:S08]  /*139d0*/  @P0 LDC R0, c[0x0][0x434] ;  /* 0x00010d00ff000b82 */ /* 0x000e300000000800 */
[----:B------:R-:W3:Y:S01]  /*139e0*/  @P0 LDC R3, c[0x0][0x438] ;  /* 0x00010e00ff030b82 */ /* 0x000ee20000000800 */
[----:B0-----:R-:W-:-:S05]  /*139f0*/  @P0 IMAD.HI.U32 R0, R17, R0, RZ ;  /* 0x0000000011000227 */ /* 0x001fca00078e00ff */
[----:B---3--:R-:W-:-:S04]  /*13a00*/  @P0 SHF.R.U32.HI R7, RZ, R3, R0 ;  /* 0x00000003ff070219 */ /* 0x008fc80000011600 */
[--C-:B------:R-:W-:Y:S01]  /*13a10*/  SHF.R.S32.HI R3, RZ, 0x1f, R7.reuse ;  /* 0x0000001fff037819 */ /* 0x100fe20000011407 */
[----:B------:R-:W-:-:S04]  /*13a20*/  IMAD.MOV.U32 R2, RZ, RZ, R7 ;  /* 0x000000ffff027224 */ /* 0x000fc800078e0007 */
[----:B------:R-:W-:-:S04]  /*13a30*/  IMAD.WIDE.U32 R2, R29, UR4, R2 ;  /* 0x000000041d027c25 */ /* 0x000fc8000f8e0002 */
[----:B--2---:R-:W-:-:S04]  /*13a40*/  IMAD R0, R5, UR4, RZ ;  /* 0x0000000405007c24 */ /* 0x004fc8000f8e02ff */
[----:B------:R-:W-:Y:S01]  /*13a50*/  IMAD R5, R29, UR5, R0 ;  /* 0x000000051d057c24 */ /* 0x000fe2000f8e0200 */
[----:B------:R-:W-:Y:S02]  /*13a60*/  ULDC.64 UR4, c[0x0][0x418] ;  /* 0x0001060000047ab9 */ /* 0x000fe40000000a00 */
[----:B------:R-:W-:Y:S01]  /*13a70*/  LEA R8, P0, R2, UR4, 0x2 ;  /* 0x0000000402087c11 */ /* 0x000fe2000f8010ff */
[----:B------:R-:W-:-:S05]  /*13a80*/  IMAD.IADD R3, R5, 0x1, R3 ;  /* 0x0000000105037824 */ /* 0x000fca00078e0203 */
[----:B------:R-:W-:-:S05]  /*13a90*/  LEA.HI.X R9, R2, UR5, R3, 0x2, P0 ;  /* 0x0000000502097c11 */ /* 0x000fca00080f1403 */
[----:B------:R-:W2:Y:S01]  /*13aa0*/  LDG.E R8, desc[UR36][R8.64] ;  /* 0x0000002408087981 */ /* 0x000ea2000c1e1900 */
        /* <DEDUP_REMOVED lines=10> */
[----:B--2---:R-:W-:Y:S01]  /*13b50*/  SHF.R.S32.HI R18, RZ, 0x1f, R8 ;  /* 0x0000001fff127819 */ /* 0x004fe20000011408 */
[----:B------:R-:W-:Y:S06]  /*13b60*/  @!P2 BRA `(.L_x_11888) ;  /* 0x000000000004a947 */ /* 0x000fec0003800000 */
[----:B------:R-:W-:Y:S01]  /*13b70*/  BPT.TRAP 0x1 ;  /* 0x000000040000795c */ /* 0x000fe20000300000 */
.L_x_11888:
[----:B------:R-:W-:Y:S02]  /*13b80*/  LEA R5, R0, UR48, 0x3 ;  /* 0x0000003000057c11 */ /* 0x000fe4000f8e18ff */
[----:B------:R-:W-:-:S04]  /*13b90*/  SHF.L.U32 R10, R20, 0x1f, RZ ;  /* 0x0000001f140a7819 */ /* 0x000fc800000006ff */
[----:B------:R-:W0:Y:S02]  /*13ba0*/  SYNCS.PHASECHK.TRANS64.TRYWAIT P1, [R5+URZ+0x17080], R10 ;  /* 0x0170800a050075a7 */ /* 0x000e24000802017f */
[----:B0-----:R-:W-:Y:S05]  /*13bb0*/  @!P1 BRA `(.L_x_11889) ;  /* 0x0000002400809947 */ /* 0x001fea0003800000 */
.L_x_11948:
[----:B------:R-:W-:Y:S01]  /*13bc0*/  ULDC UR4, c[0x0][0x430] ;  /* 0x00010c0000047ab9 */ /* 0x000fe20000000800 */
[----:B------:R-:W2:Y:S01]  /*13bd0*/  S2R R25, SR_TID.X ;  /* 0x0000000000197919 */ /* 0x000ea20000002100 */
        /* <DEDUP_REMOVED lines=17> */
[----:B--2---:R-:W-:Y:S02]  /*13cf0*/  IMAD.SHL.U32 R25, R25, 0x10, RZ ;  /* 0x0000001019197824 */ /* 0x004fe400078e00ff */
[----:B------:R-:W-:Y:S02]  /*13d00*/  IMAD.IADD R3, R3, 0x1, R11 ;  /* 0x0000000103037824 */ /* 0x000fe400078e020b */
[----:B------:R-:W-:Y:S01]  /*13d10*/  IMAD.U32 R11, RZ, RZ, UR4 ;  /* 0x00000004ff0b7e24 */ /* 0x000fe2000f8e00ff */
[----:B------:R-:W-:Y:S01]  /*13d20*/  UIMAD UR4, UR6, UR4, URZ ;  /* 0x00000004060472a4 */ /* 0x000fe2000f8e023f */
[----:B------:R-:W-:Y:S02]  /*13d30*/  LOP3.LUT R25, R25, 0x10, RZ, 0xc0, !PT ;  /* 0x0000001019197812 */ /* 0x000fe400078ec0ff */
[----:B------:R-:W-:Y:S01]  /*13d40*/  IMAD.WIDE.U32 R2, R11, UR42, R2 ;  /* 0x0000002a0b027c25 */ /* 0x000fe2000f8e0002 */
[----:B------:R-:W-:Y:S01]  /*13d50*/  ULDC.64 UR6, c[0x0][0x318] ;  /* 0x0000c60000067ab9 */ /* 0x000fe20000000a00 */
[----:B------:R-:W-:Y:S01]  /*13d60*/  UIMAD UR4, UR42, UR5, UR4 ;  /* 0x000000052a0472a4 */ /* 0x000fe2000f8e0204 */
[----:B---3--:R-:W-:Y:S01]  /*13d70*/  ISETP.GE.AND P4, PT, R25, R12, PT ;  /* 0x0000000c1900720c */ /* 0x008fe20003f86270 */
[----:B------:R-:W-:Y:S01]  /*13d80*/  IMAD.U32 R27, RZ, RZ, UR7 ;  /* 0x00000007ff1b7e24 */ /* 0x000fe2000f8e00ff */
[----:B------:R-:W-:-:S04]  /*13d90*/  IADD3 R21, P1, R2, UR6, RZ ;  /* 0x0000000602157c10 */ /* 0x000fc8000ff3e0ff */
[----:B------:R-:W-:Y:S01]  /*13da0*/  IADD3.X R27, R27, UR4, R3, P1, !PT ;  /* 0x000000041b1b7c10 */ /* 0x000fe20008ffe403 */
[----:B------:R-:W-:-:S03]  /*13db0*/  UMOV UR4, 0xffffffff ;  /* 0xffffffff00047882 */ /* 0x000fc60000000000 */
[----:B------:R-:W-:Y:S05]  /*13dc0*/  BRA.DIV UR4, `(.L_x_11890) ;  /* 0x0000002604107947 */ /* 0x000fea000b800000 */
[----:B------:R-:W2:Y:S01]  /*13dd0*/  S2R R11, SR_TID.X ;  /* 0x00000000000b7919 */ /* 0x000ea20000002100 */
[----:B------:R-:W-:Y:S01]  /*13de0*/  IMAD R25, R0, 0x3000, R22 ;  /* 0x0000300000197824 */ /* 0x000fe200078e0216 */
[----:B------:R-:W3:Y:S04]  /*13df0*/  SHFL.IDX PT, R2, R21, RZ, 0x1e1f ;  /* 0x001e1fff15027589 */ /* 0x000ee800000e0000 */
[----:B------:R-:W4:Y:S04]  /*13e00*/  SHFL.IDX PT, R3, R27, RZ, 0x1e1f ;  /* 0x001e1fff1b037589 */ /* 0x000f2800000e0000 */
[----:B------:R-:W0:Y:S01]  /*13e10*/  SHFL.IDX PT, R27, R27, 0x1, 0x1e1f ;  /* 0x003e1f001b1b7f89 */ /* 0x000e2200000e0000 */
[----:B--2---:R-:W-:-:S05]  /*13e20*/  IMAD.SHL.U32 R11, R11, 0x10, RZ ;  /* 0x000000100b0b7824 */ /* 0x004fca00078e00ff */
[----:B------:R-:W-:-:S04]  /*13e30*/  LOP3.LUT R11, R11, 0x10, RZ, 0xc0, !PT ;  /* 0x000000100b0b7812 */ /* 0x000fc800078ec0ff */
[----:B---3--:R-:W-:-:S05]  /*13e40*/  IADD3 R2, P1, R11, R2, RZ ;  /* 0x000000020b027210 */ /* 0x008fca0007f3e0ff */
[----:B----4-:R-:W-:-:S05]  /*13e50*/  IMAD.X R3, RZ, RZ, R3, P1 ;  /* 0x000000ffff037224 */ /* 0x010fca00008e0603 */
[----:B------:R-:W-:Y:S04]  /*13e60*/  LDGSTS.E.BYPASS.LTC128B.128 [R25+0x6400], desc[UR36][R2.64], !P4 ;  /* 0x0640000002197fae */ /* 0x000fe8000e101d64 */
[----:B------:R-:W-:Y:S04]  /*13e70*/  LDGSTS.E.BYPASS.LTC128B.128 [R25+0x7400], desc[UR36][R2.64+0x20], !P3 ;  /* 0x0740002002197fae */ /* 0x000fe8000d901d64 */
[----:B------:R2:W-:Y:S04]  /*13e80*/  LDGSTS.E.BYPASS.LTC128B.128 [R25+0x8400], desc[UR36][R2.64+0x40], !P2 ;  /* 0x0840004002197fae */ /* 0x0005e8000d101d64 */
[----:B0-2---:R2:W3:Y:S02]  /*13e90*/  SHFL.IDX PT, R2, R21, 0x1, 0x1e1f ;  /* 0x003e1f0015027f89 */ /* 0x0054e400000e0000 */
.L_x_11954:
[----:B------:R-:W0:Y:S01]  /*13ea0*/  S2R R3, SR_TID.X ;  /* 0x0000000000037919 */ /* 0x000e220000002100 */
[----:B------:R-:W-:Y:S01]  /*13eb0*/  R2UR UR4, R5 ;  /* 0x00000000050472ca */ /* 0x000fe200000e0000 */
[----:B0-----:R-:W-:-:S05]  /*13ec0*/  IMAD.SHL.U32 R3, R3, 0x10, RZ ;  /* 0x0000001003037824 */ /* 0x001fca00078e00ff */
        /* <DEDUP_REMOVED lines=18> */
.L_x_11891:
[----:B------:R0:W-:Y:S01]  /*13ff0*/  SYNCS.ARRIVE.TRANS64.A1T0 RZ, [R5+URZ+0x17070], RZ ;  /* 0x017070ff05ff79a7 */ /* 0x0001e2000810003f */
[----:B------:R-:W-:Y:S05]  /*14000*/  @!P2 BRA `(.L_x_11892) ;  /* 0x000000000004a947 */ /* 0x000fea0003800000 */
[----:B------:R-:W-:Y:S01]  /*14010*/  BPT.TRAP 0x1 ;  /* 0x000000040000795c */ /* 0x000fe20000300000 */
.L_x_11892:
[----:B------:R-:W3:Y:S02]  /*14020*/  SYNCS.PHASECHK.TRANS64.TRYWAIT P1, [R5+URZ+0x17040], R10 ;  /* 0x0170400a050075a7 */ /* 0x000ee4000802017f */
[----:B---3--:R-:W-:Y:S05]  /*14030*/  @!P1 BRA `(.L_x_11893) ;  /* 0x0000002400109947 */ /* 0x008fea0003800000 */
.L_x_11955:
[----:B--2---:R-:W2:Y:S01]  /*14040*/  S2R R21, SR_TID.X ;  /* 0x0000000000157919 */ /* 0x004ea20000002100 */
[----:B------:R-:W-:Y:S01]  /*14050*/  ULDC.64 UR4, c[0x0][0x300] ;  /* 0x0000c00000047ab9 */ /* 0x000fe20000000a00 */
[----:B------:R-:W-:Y:S01]  /*14060*/  R2UR UR6, R28 ;  /* 0x000000001c0672ca */ /* 0x000fe200000e0000 */
[----:B------:R-:W-:Y:S01]  /*14070*/  IMAD R2, R9, UR4, RZ ;  /* 0x0000000409027c24 */ /* 0x000fe2000f8e02ff */
[----:B------:R-:W4:Y:S01]  /*14080*/  LDC R11, c[0x0][0x2f4] ;  /* 0x0000bd00ff0b7b82 */ /* 0x000f220000000800 */
        /* <DEDUP_REMOVED lines=18> */
[----:B--2---:R-:W-:-:S03]  /*141b0*/  IMAD.SHL.U32 R21, R21, 0x10, RZ ;  /* 0x0000001015157824 */ /* 0x004fc600078e00ff */
[----:B------:R-:W-:Y:S01]  /*141c0*/  IADD3.X R9, R9, UR4, R3, P1, !PT ;  /* 0x0000000409097c10 */ /* 0x000fe20008ffe403 */
[----:B------:R-:W-:Y:S01]  /*141d0*/  UMOV UR4, 0xffffffff ;  /* 0xffffffff00047882 */ /* 0x000fe20000000000 */
[----:B------:R-:W-:-:S04]  /*141e0*/  LOP3.LUT R21, R21, 0x10, RZ, 0xc0, !PT ;  /* 0x0000001015157812 */ /* 0x000fc800078ec0ff */
[----:B----4-:R-:W-:Y:S01]  /*141f0*/  ISETP.GE.AND P4, PT, R21, R11, PT ;  /* 0x0000000b1500720c */ /* 0x010fe20003f86270 */
[----:B------:R-:W-:-:S12]  /*14200*/  BRA.DIV UR4, `(.L_x_11894) ;  /* 0x0000002204b07947 */ /* 0x000fd8000b800000 */
[----:B---3--:R-:W2:Y:S04]  /*14210*/  LDL R10, [R1] ;  /* 0x00000000010a7983 */ /* 0x008ea80000100800 */
[----:B-1----:R-:W1:Y:S04]  /*14220*/  SHFL.IDX PT, R14, R7, RZ, 0x1e1f ;  /* 0x001e1fff070e7589 */ /* 0x002e6800000e0000 */
[----:B------:R-:W3:Y:S04]  /*14230*/  SHFL.IDX PT, R3, R9, RZ, 0x1e1f ;  /* 0x001e1fff09037589 */ /* 0x000ee800000e0000 */
[----:B------:R-:W4:Y:S01]  /*14240*/  SHFL.IDX PT, R9, R9, 0x1, 0x1e1f ;  /* 0x003e1f0009097f89 */ /* 0x000f2200000e0000 */
[----:B-1----:R-:W-:-:S03]  /*14250*/  IADD3 R2, P1, R21, R14, RZ ;  /* 0x0000000e15027210 */ /* 0x002fc60007f3e0ff */
[----:B------:R1:W0:Y:S02]  /*14260*/  SHFL.IDX PT, R14, R7, 0x1, 0x1e1f ;  /* 0x003e1f00070e7f89 */ /* 0x00022400000e0000 */
[----:B---3--:R-:W-:Y:S02]  /*14270*/  IMAD.X R3, RZ, RZ, R3, P1 ;  /* 0x000000ffff037224 */ /* 0x008fe400008e0603 */
[----:B--2---:R-:W-:-:S04]  /*14280*/  IMAD R8, R0, 0x3000, R10 ;  /* 0x0000300000087824 */ /* 0x004fc800078e020a */
[----:B------:R-:W-:-:S05]  /*14290*/  VIADD R8, R8, UR48 ;  /* 0x0000003008087c36 */ /* 0x000fca0008000000 */
[----:B------:R1:W-:Y:S04]  /*142a0*/  LDGSTS.E.BYPASS.LTC128B.128 [R8+0x10c00], desc[UR36][R2.64], !P4 ;  /* 0x10c0000002087fae */ /* 0x0003e8000e101d64 */
[----:B------:R1:W-:Y:S04]  /*142b0*/  LDGSTS.E.BYPASS.LTC128B.128 [R8+0x11c00], desc[UR36][R2.64+0x20], !P3 ;  /* 0x11c0002002087fae */ /* 0x0003e8000d901d64 */
[----:B0---4-:R1:W-:Y:S02]  /*142c0*/  LDGSTS.E.BYPASS.LTC128B.128 [R8+0x12c00], desc[UR36][R2.64+0x40], !P2 ;  /* 0x12c0004002087fae */ /* 0x0113e4000d101d64 */
.L_x_11961:
[----:B01----:R-:W-:Y:S02]  /*142d0*/  IADD3 R2, P1, R21, R14, RZ ;  /* 0x0000000e15027210 */ /* 0x003fe40007f3e0ff */
        /* <DEDUP_REMOVED lines=17> */
.L_x_11895:
[----:B------:R-:W-:Y:S01]  /*143f0*/  IMAD.U32 R2, RZ, RZ, UR38 ;  /* 0x00000026ff027e24 */ /* 0x000fe2000f8e00ff */
[----:B------:R0:W-:Y:S04]  /*14400*/  SYNCS.ARRIVE.TRANS64.A1T0 RZ, [R5+URZ+0x17030], RZ ;  /* 0x017030ff05ff79a7 */ /* 0x0001e8000810003f */
[----:B------:R-:W-:-:S04]  /*14410*/  LOP3.LUT R2, R2, 0x1, RZ, 0xfc, !PT ;  /* 0x0000000102027812 */ /* 0x000fc800078efcff */
[----:B------:R-:W-:-:S13]  /*14420*/  ISETP.NE.AND P1, PT, R2, 0x3, PT ;  /* 0x000000030200780c */ /* 0x000fda0003f25270 */
[----:B0-----:R-:W-:Y:S05]  /*14430*/  @!P1 BRA `(.L_x_11896) ;  /* 0x0000000000049947 */ /* 0x001fea0003800000 */
[----:B------:R-:W-:Y:S01]  /*14440*/  BPT.TRAP 0x1 ;  /* 0x000000040000795c */ /* 0x000fe20000300000 */
.L_x_11896:
[----:B------:R-:W-:Y:S02]  /*14450*/  LOP3.LUT R2, R6, 0x1, RZ, 0x3c, !PT ;  /* 0x0000000106027812 */ /* 0x000fe400078e3cff */
[----:B------:R-:W-:Y:S02]  /*14460*/  LEA R3, R4, UR48, 0x3 ;  /* 0x0000003004037c11 */ /* 0x000fe4000f8e18ff */
[----:B------:R-:W-:-:S04]  /*14470*/  SHF.L.U32 R2, R2, 0x1f, RZ ;  /* 0x0000001f02027819 */ /* 0x000fc800000006ff */
[----:B------:R-:W0:Y:S02]  /*14480*/  SYNCS.PHASECHK.TRANS64.TRYWAIT P2, [R3+URZ+0x17070], R2 ;  /* 0x01707002030075a7 */ /* 0x000e24000804017f */
[----:B0-----:R-:W-:Y:S05]  /*14490*/  @!P2 BRA `(.L_x_11897) ;  /* 0x0000002000a8a947 */ /* 0x001fea0003800000 */
.L_x_11962:
[----:B------:R-:W-:-:S06]  /*144a0*/  ULOP3.LUT UR4, UR38, 0x2, URZ, 0xfc, !UPT ;  /* 0x0000000226047892 */ /* 0x000fcc000f8efc3f */
[----:B------:R-:W-:-:S05]  /*144b0*/  IMAD.U32 R5, RZ, RZ, UR4 ;  /* 0x00000004ff057e24 */ /* 0x000fca000f8e00ff */
[----:B------:R-:W-:-:S13]  /*144c0*/  ISETP.NE.AND P2, PT, R5, 0x3, PT ;  /* 0x000000030500780c */ /* 0x000fda0003f45270 */
[----:B------:R-:W-:Y:S05]  /*144d0*/  @!P2 BRA `(.L_x_11898) ;  /* 0x000000000004a947 */ /* 0x000fea0003800000 */
[----:B------:R-:W-:Y:S01]  /*144e0*/  BPT.TRAP 0x1 ;  /* 0x000000040000795c */ /* 0x000fe20000300000 */
.L_x_11898:
[----:B------:R-:W-:Y:S01]  /*144f0*/  SHF.L.U32 R6, R6, 0x1f, RZ ;  /* 0x0000001f06067819 */ /* 0x000fe200000006ff */
[----:B0-----:R-:W-:-:S03]  /*14500*/  IMAD R2, R4, 0x3000, RZ ;  /* 0x0000300004027824 */ /* 0x001fc600078e02ff */
[----:B------:R-:W0:Y:S02]  /*14510*/  SYNCS.PHASECHK.TRANS64.TRYWAIT P2, [R3+URZ+0x17060], R6 ;  /* 0x01706006030075a7 */ /* 0x000e24000804017f */
[----:B0-----:R-:W-:Y:S05]  /*14520*/  @!P2 BRA `(.L_x_11899) ;  /* 0x000000200098a947 */ /* 0x001fea0003800000 */
.L_x_11963:
[----:B------:R-:W-:Y:S01]  /*14530*/  LOP3.LUT R12, R2, R24, RZ, 0xfc, !PT ;  /* 0x00000018020c7212 */ /* 0x000fe200078efcff */
[----:B------:R-:W-:Y:S05]  /*14540*/  WARPSYNC.ALL ;  /* 0x0000000000007948 */ /* 0x000fea0003800000 */
[----:B0-----:R-:W0:Y:S01]  /*14550*/  LDSM.16.MT88.4 R4, [R12+UR48+0x6400] ;  /* 0x006400300c04783b */ /* 0x001e220008004200 */
[----:B------:R-:W-:Y:S01]  /*14560*/  ULOP3.LUT UR4, UR38, 0x2, URZ, 0xfc, !UPT ;  /* 0x0000000226047892 */ /* 0x000fe2000f8efc3f */
[----:B------:R-:W1:Y:S02]  /*14570*/  S2R R15, SR_TID.X ;  /* 0x00000000000f7919 */ /* 0x000e640000002100 */
[----:B-1----:R-:W-:Y:S01]  /*14580*/  LOP3.LUT P2, RZ, R15, 0x4, RZ, 0xc0, !PT ;  /* 0x000000040fff7812 */ /* 0x002fe2000784c0ff */
[----:B------:R-:W-:Y:S01]  /*14590*/  IMAD.MOV.U32 R15, RZ, RZ, 0x40 ;  /* 0x00000040ff0f7424 */ /* 0x000fe200078e00ff */
[----:B0-----:R-:W-:-:S02]  /*145a0*/  PRMT R8, R4, 0x6420, R5 ;  /* 0x0000642004087816 */ /* 0x001fc40000000005 */
[----:B------:R-:W-:Y:S02]  /*145b0*/  PRMT R9, R4, 0x7531, R5 ;  /* 0x0000753104097816 */ /* 0x000fe40000000005 */
[----:B------:R-:W-:Y:S02]  /*145c0*/  LOP3.LUT R4, R2, R23, RZ, 0xfc, !PT ;  /* 0x0000001702047212 */ /* 0x000fe400078efcff */
[C-C-:B------:R-:W-:Y:S02]  /*145d0*/  PRMT R10, R6.reuse, 0x6420, R7.reuse ;  /* 0x00006420060a7816 */ /* 0x140fe40000000007 */
[----:B------:R-:W-:Y:S01]  /*145e0*/  PRMT R11, R6, 0x7531, R7 ;  /* 0x00007531060b7816 */ /* 0x000fe20000000007 */
[----:B------:R-:W-:Y:S01]  /*145f0*/  IMAD.IADD R4, R4, 0x1, R19 ;  /* 0x0000000104047824 */ /* 0x000fe200078e0213 */
[----:B------:R-:W-:-:S04]  /*14600*/  SEL R15, R15, 0xffffffc0, !P2 ;  /* 0xffffffc00f0f7807 */ /* 0x000fc80005000000 */
[----:B------:R0:W-:Y:S01]  /*14610*/  STSM.16.M88.4 [R4], R8 ;  /* 0x0000000804007844 */ /* 0x0001e20000000200 */
[----:B------:R-:W-:Y:S02]  /*14620*/  IMAD.IADD R15, R15, 0x1, R23 ;  /* 0x000000010f0f7824 */ /* 0x000fe400078e0217 */
        /* <DEDUP_REMOVED lines=10> */
[----:B0-----:R-:W-:Y:S01]  /*146d0*/  VIADD R10, R2, 0x2000 ;  /* 0x00002000020a7836 */ /* 0x001fe20000000000 */
[----:B------:R-:W-:Y:S01]  /*146e0*/  IADD3 R2, R19, R15, R2 ;  /* 0x0000000f13027210 */ /* 0x000fe20007ffe002 */
[----:B------:R-:W-:-:S03]  /*146f0*/  IMAD.U32 R15, RZ, RZ, UR4 ;  /* 0x00000004ff0f7e24 */ /* 0x000fc6000f8e00ff */
[----:B------:R-:W-:Y:S02]  /*14700*/  LOP3.LUT R14, R10, R24, RZ, 0xfc, !PT ;  /* 0x000000180a0e7212 */ /* 0x000fe400078efcff */
[----:B------:R-:W-:-:S03]  /*14710*/  ISETP.NE.AND P2, PT, R15, 0x3, PT ;  /* 0x000000030f00780c */ /* 0x000fc60003f45270 */
        /* <DEDUP_REMOVED lines=34> */
.L_x_11900:
[----:B-1----:R1:W-:Y:S01]  /*14940*/  SYNCS.ARRIVE.TRANS64.A1T0 RZ, [R3+URZ+0x17050], RZ ;  /* 0x017050ff03ff79a7 */ /* 0x0023e2000810003f */
[----:B------:R-:W-:Y:S06]  /*14950*/  BAR.SYNC.DEFER_BLOCKING 0x2, 0x80 ;  /* 0x0082000000007b1d */ /* 0x000fec0000010000 */
[----:B------:R-:W-:Y:S05]  /*14960*/  @!P1 BRA `(.L_x_11901) ;  /* 0x0000000000049947 */ /* 0x000fea0003800000 */
[----:B------:R-:W-:Y:S01]  /*14970*/  BPT.TRAP 0x1 ;  /* 0x000000040000795c */ /* 0x000fe20000300000 */
.L_x_11901:
        /* <DEDUP_REMOVED lines=9> */
.L_x_11887:
[----:B0-----:R-:W-:-:S07]  /*14a10*/  IMAD.MOV.U32 R0, RZ, RZ, RZ ;  /* 0x000000ffff007224 */ /* 0x001fce00078e00ff */
.L_x_11903:
[----:B------:R-:W-:-:S06]  /*14a20*/  ULOP3.LUT UR4, UR38, 0x1, URZ, 0xfc, !UPT ;  /* 0x0000000126047892 */ /* 0x000fcc000f8efc3f */
[----:B--2---:R-:W-:-:S05]  /*14a30*/  IMAD.U32 R2, RZ, RZ, UR4 ;  /* 0x00000004ff027e24 */ /* 0x004fca000f8e00ff */
[----:B------:R-:W-:-:S13]  /*14a40*/  ISETP.NE.AND P1, PT, R2, 0x3, PT ;  /* 0x000000030200780c */ /* 0x000fda0003f25270 */
[----:B------:R-:W-:Y:S05]  /*14a50*/  @!P1 BRA `(.L_x_11904) ;  /* 0x0000000000049947 */ /* 0x000fea0003800000 */
[----:B------:R-:W-:Y:S01]  /*14a60*/  BPT.TRAP 0x1 ;  /* 0x000000040000795c */ /* 0x000fe20000300000 */
.L_x_11904:
[----:B------:R-:W-:Y:S01]  /*14a70*/  LOP3.LUT R2, R20, 0x1, RZ, 0x3c, !PT ;  /* 0x0000000114027812 */ /* 0x000fe200078e3cff */
[----:B------:R-:W-:Y:S01]  /*14a80*/  BSSY B0, `(.L_x_11905) ;  /* 0x0000005000007945 */ /* 0x000fe20003800000 */
[----:B0-----:R-:W-:Y:S02]  /*14a90*/  LEA R3, R0, UR48, 0x3 ;  /* 0x0000003000037c11 */ /* 0x001fe4000f8e18ff */
[----:B------:R-:W-:-:S04]  /*14aa0*/  SHF.L.U32 R2, R2, 0x1f, RZ ;  /* 0x0000001f02027819 */ /* 0x000fc800000006ff */
[----:B------:R-:W0:Y:S02]  /*14ab0*/  SYNCS.PHASECHK.TRANS64.TRYWAIT P0, [R3+URZ+0x17070], R2 ;  /* 0x01707002030075a7 */ /* 0x000e24000800017f */
[----:B0-----:R-:W-:Y:S05]  /*14ac0*/  @!P0 BRA `(.L_x_11906) ;  /* 0x0000001c00448947 */ /* 0x001fea0003800000 */
.L_x_11964:
[----:B------:R-:W-:Y:S05]  /*14ad0*/  BSYNC B0 ;  /* 0x0000000000007941 */ /* 0x000fea0003800000 */
.L_x_11905:
[----:B------:R-:W-:-:S06]  /*14ae0*/  ULOP3.LUT UR4, UR38, 0x2, URZ, 0xfc, !UPT ;  /* 0x0000000226047892 */ /* 0x000fcc000f8efc3f */
[----:B------:R-:W-:-:S05]  /*14af0*/  IMAD.U32 R4, RZ, RZ, UR4 ;  /* 0x00000004ff047e24 */ /* 0x000fca000f8e00ff */
[----:B------:R-:W-:-:S13]  /*14b00*/  ISETP.NE.AND P0, PT, R4, 0x3, PT ;  /* 0x000000030400780c */ /* 0x000fda0003f05270 */
[----:B------:R-:W-:Y:S05]  /*14b10*/  @!P0 BRA `(.L_x_11907) ;  /* 0x0000000000048947 */ /* 0x000fea0003800000 */
[----:B------:R-:W-:Y:S01]  /*14b20*/  BPT.TRAP 0x1 ;  /* 0x000000040000795c */ /* 0x000fe20000300000 */
.L_x_11907:
[----:B------:R-:W-:Y:S01]  /*14b30*/  SHF.L.U32 R4, R20, 0x1f, RZ ;  /* 0x0000001f14047819 */ /* 0x000fe200000006ff */
[----:B0-----:R-:W-:-:S03]  /*14b40*/  IMAD R2, R0, 0x3000, RZ ;  /* 0x0000300000027824 */ /* 0x001fc600078e02ff */
[----:B------:R-:W0:Y:S02]  /*14b50*/  SYNCS.PHASECHK.TRANS64.TRYWAIT P0, [R3+URZ+0x17060], R4 ;  /* 0x01706004030075a7 */ /* 0x000e24000800017f */
[----:B------:R-:W-:Y:S01]  /*14b60*/  LOP3.LUT R12, R2, R24, RZ, 0xfc, !PT ;  /* 0x00000018020c7212 */ /* 0x000fe200078efcff */
[----:B0-----:R-:W-:Y:S06]  /*14b70*/  @!P0 BRA `(.L_x_11908) ;  /* 0x0000001c002c8947 */ /* 0x001fec0003800000 */
.L_x_11965:
[----:B------:R-:W-:Y:S05]  /*14b80*/  WARPSYNC.ALL ;  /* 0x0000000000007948 */ /* 0x000fea0003800000 */
[----:B0-----:R-:W0:Y:S01]  /*14b90*/  LDSM.16.MT88.4 R4, [R12+UR48+0x6400] ;  /* 0x006400300c04783b */ /* 0x001e220008004200 */
[C---:B-1----:R-:W-:Y:S01]  /*14ba0*/  VIADD R14, R2.reuse, 0x1000 ;  /* 0x00001000020e7836 */ /* 0x042fe20000000000 */
[----:B------:R-:W-:Y:S01]  /*14bb0*/  ULOP3.LUT UR4, UR38, 0x2, URZ, 0xfc, !UPT ;  /* 0x0000000226047892 */ /* 0x000fe2000f8efc3f */
[----:B------:R-:W-:Y:S01]  /*14bc0*/  VIADD R16, R2, 0x2000 ;  /* 0x0000200002107836 */ /* 0x000fe20000000000 */
[----:B------:R-:W1:Y:S02]  /*14bd0*/  S2R R17, SR_TID.X ;  /* 0x0000000000117919 */ /* 0x000e640000002100 */
[----:B------:R-:W-:-:S02]  /*14be0*/  LOP3.LUT R15, R14, R24, RZ, 0xfc, !PT ;  /* 0x000000180e0f7212 */ /* 0x000fc400078efcff */
[-C--:B------:R-:W-:Y:S02]  /*14bf0*/  LOP3.LUT R14, R14, R23.reuse, RZ, 0xfc, !PT ;  /* 0x000000170e0e7212 */ /* 0x080fe400078efcff */
[C---:B------:R-:W-:Y:S02]  /*14c00*/  LOP3.LUT R24, R16.reuse, R24, RZ, 0xfc, !PT ;  /* 0x0000001810187212 */ /* 0x040fe400078efcff */
[----:B------:R-:W-:Y:S01]  /*14c10*/  LOP3.LUT R16, R16, R23, RZ, 0xfc, !PT ;  /* 0x0000001710107212 */ /* 0x000fe200078efcff */
[----:B------:R-:W-:-:S04]  /*14c20*/  IMAD.IADD R14, R14, 0x1, R19 ;  /* 0x000000010e0e7824 */ /* 0x000fc800078e0213 */
[----:B------:R-:W-:Y:S01]  /*14c30*/  IMAD.IADD R16, R16, 0x1, R19 ;  /* 0x0000000110107824 */ /* 0x000fe200078e0213 */
[----:B-1----:R-:W-:Y:S01]  /*14c40*/  LOP3.LUT P0, RZ, R17, 0x4, RZ, 0xc0, !PT ;  /* 0x0000000411ff7812 */ /* 0x002fe2000780c0ff */
[----:B------:R-:W-:Y:S01]  /*14c50*/  IMAD.MOV.U32 R17, RZ, RZ, 0x40 ;  /* 0x00000040ff117424 */ /* 0x000fe200078e00ff */
[C-C-:B0-----:R-:W-:Y:S02]  /*14c60*/  PRMT R8, R4.reuse, 0x6420, R5.reuse ;  /* 0x0000642004087816 */ /* 0x141fe40000000005 */
[----:B------:R-:W-:Y:S02]  /*14c70*/  PRMT R9, R4, 0x7531, R5 ;  /* 0x0000753104097816 */ /* 0x000fe40000000005 */
[----:B------:R-:W-:Y:S02]  /*14c80*/  LOP3.LUT R4, R2, R23, RZ, 0xfc, !PT ;  /* 0x0000001702047212 */ /* 0x000fe400078efcff */
[C-C-:B------:R-:W-:Y:S02]  /*14c90*/  PRMT R10, R6.reuse, 0x6420, R7.reuse ;  /* 0x00006420060a7816 */ /* 0x140fe40000000007 */
[----:B------:R-:W-:Y:S01]  /*14ca0*/  PRMT R11, R6, 0x7531, R7 ;  /* 0x00007531060b7816 */ /* 0x000fe20000000007 */
[----:B------:R-:W-:Y:S01]  /*14cb0*/  IMAD.IADD R13, R4, 0x1, R19 ;  /* 0x00000001040d7824 */ /* 0x000fe200078e0213 */
[----:B------:R-:W-:-:S04]  /*14cc0*/  SEL R17, R17, 0xffffffc0, !P0 ;  /* 0xffffffc011117807 */ /* 0x000fc80004000000 */
[----:B------:R-:W-:Y:S01]  /*14cd0*/  STSM.16.M88.4 [R13], R8 ;  /* 0x000000080d007844 */ /* 0x000fe20000000200 */
[----:B------:R-:W-:Y:S01]  /*14ce0*/  IADD3 R2, R2, R23, R17 ;  /* 0x0000001702027210 */ /* 0x000fe20007ffe011 */
[----:B------:R-:W-:Y:S02]  /*14cf0*/  IMAD.U32 R17, RZ, RZ, UR4 ;  /* 0x00000004ff117e24 */ /* 0x000fe4000f8e00ff */
[----:B------:R-:W0:Y:S02]  /*14d00*/  LDSM.16.MT88.4 R4, [R15+UR48+0x6400] ;  /* 0x006400300f04783b */ /* 0x000e240008004200 */
[----:B------:R-:W-:Y:S01]  /*14d10*/  IMAD.IADD R19, R2, 0x1, R19 ;  /* 0x0000000102137824 */ /* 0x000fe200078e0213 */
[----:B------:R-:W-:Y:S02]  /*14d20*/  ISETP.NE.AND P0, PT, R17, 0x3, PT ;  /* 0x000000031100780c */ /* 0x000fe40003f05270 */
[C-C-:B0-----:R-:W-:Y:S02]  /*14d30*/  PRMT R8, R4.reuse, 0x6420, R5.reuse ;  /* 0x0000642004087816 */ /* 0x141fe40000000005 */
        /* <DEDUP_REMOVED lines=36> */
.L_x_11909:
[----:B-1----:R1:W-:Y:S01]  /*14f80*/  SYNCS.ARRIVE.TRANS64.A1T0 RZ, [R3+URZ+0x17050], RZ ;  /* 0x017050ff03ff79a7 */ /* 0x0023e2000810003f */
[----:B------:R-:W-:Y:S06]  /*14f90*/  BAR.SYNC.DEFER_BLOCKING 0x2, 0x80 ;  /* 0x0082000000007b1d */ /* 0x000fec0000010000 */
[----:B------:R-:W-:Y:S05]  /*14fa0*/  @!P1 BRA `(.L_x_11910) ;  /* 0x0000000000049947 */ /* 0x000fea0003800000 */
[----:B------:R-:W-:Y:S01]  /*14fb0*/  BPT.TRAP 0x1 ;  /* 0x000000040000795c */ /* 0x000fe20000300000 */
.L_x_11910:
        /* <DEDUP_REMOVED lines=10> */
.L_x_11861:
[----:B------:R-:W1:Y:S01]  /*15060*/  S2R R4, SR_CgaCtaId ;  /* 0x0000000000047919 */ /* 0x000e620000008800 */
[----:B------:R-:W-:Y:S02]  /*15070*/  MOV R3, 0x400 ;  /* 0x0000040000037802 */ /* 0x000fe40000000f00 */
[----:B------:R-:W-:Y:S02]  /*15080*/  SHF.L.U32 R2, R2, 0x1f, RZ ;  /* 0x0000001f02027819 */ /* 0x000fe400000006ff */
[----:B-1----:R-:W-:-:S04]  /*15090*/  LEA R7, R4, R3, 0x18 ;  /* 0x0000000304077211 */ /* 0x002fc800078ec0ff */
[----:B------:R-:W1:Y:S02]  /*150a0*/  SYNCS.PHASECHK.TRANS64.TRYWAIT P0, [R7+URZ+0x17020], R2 ;  /* 0x01702002070075a7 */ /* 0x000e64000800017f */
[----:B-1----:R-:W-:Y:S05]  /*150b0*/  @!P0 BRA `(.L_x_11911) ;  /* 0x0000001400f08947 */ /* 0x002fea0003800000 */
.L_x_11966:
        /* <DEDUP_REMOVED lines=13> */
.L_x_11912:
[----:B------:R-:W-:Y:S01]  /*15190*/  IMAD R5, R0, 0x8, R7 ;  /* 0x0000000800057824 */ /* 0x000fe200078e0207 */
[----:B------:R-:W-:Y:S01]  /*151a0*/  SHF.L.U32 R2, R20, 0x1f, RZ ;  /* 0x0000001f14027819 */ /* 0x000fe200000006ff */
[----:B------:R-:W-:-:S03]  /*151b0*/  VIADD R0, R0, 0x1 ;  /* 0x0000000100007836 */ /* 0x000fc60000000000 */
[----:B------:R-:W1:Y:S02]  /*151c0*/  SYNCS.PHASECHK.TRANS64.TRYWAIT P1, [R5+URZ+0x17040], R2 ;  /* 0x01704002050075a7 */ /* 0x000e64000802017f */
[----:B------:R-:W-:-:S04]  /*151d0*/  ISETP.NE.AND P2, PT, R0, 0x2, PT ;  /* 0x000000020000780c */ /* 0x000fc80003f45270 */
[----:B------:R-:W-:Y:S01]  /*151e0*/  SEL R3, RZ, 0x1, P2 ;  /* 0x00000001ff037807 */ /* 0x000fe20001000000 */
[----:B-1----:R-:W-:Y:S08]  /*151f0*/  @!P1 BRA `(.L_x_11913) ;  /* 0x0000001400b49947 */ /* 0x002ff00003800000 */
.L_x_11967:
[----:B------:R-:W-:Y:S02]  /*15200*/  SEL R0, R0, RZ, P2 ;  /* 0x000000ff00007207 */ /* 0x000fe40001000000 */
[----:B------:R-:W-:Y:S01]  /*15210*/  LOP3.LUT R3, R20, R3, RZ, 0x3c, !PT ;  /* 0x0000000314037212 */ /* 0x000fe200078e3cff */
[----:B------:R-:W-:Y:S06]  /*15220*/  @!P0 BRA `(.L_x_11914) ;  /* 0x0000000000048947 */ /* 0x000fec0003800000 */
[----:B------:R-:W-:Y:S01]  /*15230*/  BPT.TRAP 0x1 ;  /* 0x000000040000795c */ /* 0x000fe20000300000 */
.L_x_11914:
[----:B------:R-:W-:Y:S01]  /*15240*/  IMAD R7, R0, 0x8, R7 ;  /* 0x0000000800077824 */ /* 0x000fe200078e0207 */
[----:B------:R-:W-:-:S04]  /*15250*/  SHF.L.U32 R0, R3, 0x1f, RZ ;  /* 0x0000001f03007819 */ /* 0x000fc800000006ff */
[----:B------:R-:W2:Y:S02]  /*15260*/  SYNCS.PHASECHK.TRANS64.TRYWAIT P1, [R7+URZ+0x17040], R0 ;  /* 0x01704000070075a7 */ /* 0x000ea4000802017f */
[----:B--2---:R-:W-:Y:S05]  /*15270*/  @!P1 BRA `(.L_x_11915) ;  /* 0x0000001400a89947 */ /* 0x004fea0003800000 */
.L_x_11968:
[----:B------:R-:W-:Y:S05]  /*15280*/  @!P0 BRA `(.L_x_11916) ;  /* 0x0000000000048947 */ /* 0x000fea0003800000 */
[----:B------:R-:W-:Y:S01]  /*15290*/  BPT.TRAP 0x1 ;  /* 0x000000040000795c */ /* 0x000fe20000300000 */
.L_x_11916:
[----:B------:R-:W3:Y:S02]  /*152a0*/  SYNCS.PHASECHK.TRANS64.TRYWAIT P1, [R5+URZ+0x17060], R2 ;  /* 0x01706002050075a7 */ /* 0x000ee4000802017f */
[----:B---3--:R-:W-:Y:S05]  /*152b0*/  @!P1 BRA `(.L_x_11917) ;  /* 0x0000001400ac9947 */ /* 0x008fea0003800000 */
.L_x_11969:
[----:B------:R-:W-:Y:S05]  /*152c0*/  @!P0 BRA `(.L_x_11918) ;  /* 0x0000000000048947 */ /* 0x000fea0003800000 */
[----:B------:R-:W-:Y:S01]  /*152d0*/  BPT.TRAP 0x1 ;  /* 0x000000040000795c */ /* 0x000fe20000300000 */
.L_x_11918:
[----:B------:R-:W4:Y:S02]  /*152e0*/  SYNCS.PHASECHK.TRANS64.TRYWAIT P1, [R7+URZ+0x17060], R0 ;  /* 0x01706000070075a7 */ /* 0x000f24000802017f */
[----:B----4-:R-:W-:Y:S05]  /*152f0*/  @!P1 BRA `(.L_x_11919) ;  /* 0x0000001400b09947 */ /* 0x010fea0003800000 */
.L_x_11970:
[----:B------:R-:W-:Y:S05]  /*15300*/  @!P0 BRA `(.L_x_11920) ;  /* 0x0000000000048947 */ /* 0x000fea0003800000 */
[----:B------:R-:W-:Y:S01]  /*15310*/  BPT.TRAP 0x1 ;  /* 0x000000040000795c */ /* 0x000fe20000300000 */
.L_x_11920:
[----:B------:R-:W0:Y:S02]  /*15320*/  SYNCS.PHASECHK.TRANS64.TRYWAIT P1, [R5+URZ+0x17080], R2 ;  /* 0x01708002050075a7 */ /* 0x000e24000802017f */
[----:B0-----:R-:W-:Y:S05]  /*15330*/  @!P1 BRA `(.L_x_11921) ;  /* 0x0000001400b49947 */ /* 0x001fea0003800000 */
.L_x_11971:
[----:B------:R-:W-:Y:S05]  /*15340*/  @!P0 BRA `(.L_x_11922) ;  /* 0x0000000000048947 */ /* 0x000fea0003800000 */
[----:B------:R-:W-:Y:S01]  /*15350*/  BPT.TRAP 0x1 ;  /* 0x000000040000795c */ /* 0x000fe20000300000 */
.L_x_11922:
[----:B------:R0:W0:Y:S02]  /*15360*/  SYNCS.PHASECHK.TRANS64.TRYWAIT P0, [R7+URZ+0x17080], R0 ;  /* 0x01708000070075a7 */ /* 0x000024000800017f */
[----:B0-----:R-:W-:Y:S05]  /*15370*/  @!P0 NANOSLEEP.SYNCS 0x989680 ;  /* 0x009896800000895d */ /* 0x001fea0003900000 */
[----:B------:R-:W0:Y:S02]  /*15380*/  @!P0 SYNCS.PHASECHK.TRANS64 P0, [R7+URZ+0x17080], R0 ;  /* 0x01708000070085a7 */ /* 0x000e24000800007f */
[----:B0-----:R-:W-:Y:S05]  /*15390*/  @!P0 BRA `(.L_x_11922) ;  /* 0xfffffffc00f08947 */ /* 0x001fea000383ffff */
.L_x_11769:
[----:B------:R-:W-:Y:S05]  /*153a0*/  BSYNC B6 ;  /* 0x0000000000067941 */ /* 0x000fea0003800000 */
.L_x_11766:
[----:B------:R-:W-:Y:S05]  /*153b0*/  EXIT ;  /* 0x000000000000794d */ /* 0x000fea0003800000 */
.L_x_11779:
[----:B0-----:R-:W-:-:S04]  /*153c0*/  IMAD.U32 R3, RZ, RZ, UR44 ;  /* 0x0000002cff037e24 */ /* 0x001fc8000f8e00ff */
[----:B------:R0:W1:Y:S03]  /*153d0*/  SYNCS.PHASECHK.TRANS64.TRYWAIT P0, [R3+URZ+0x17000], R8 ;  /* 0x01700008030075a7 */ /* 0x000066000800017f */
[----:B-1----:R-:W-:Y:S05]  /*153e0*/  @!P0 NANOSLEEP.SYNCS 0x989680 ;  /* 0x009896800000895d */ /* 0x002fea0003900000 */
[----:B------:R-:W1:Y:S02]  /*153f0*/  @!P0 SYNCS.PHASECHK.TRANS64 P0, [R3+URZ+0x17000], R8 ;  /* 0x01700008030085a7 */ /* 0x000e64000800007f */
[----:B-1----:R-:W-:Y:S05]  /*15400*/  @!P0 BRA `(.L_x_11779) ;  /* 0xfffffffc00ec8947 */ /* 0x002fea000383ffff */
[----:B------:R-:W-:Y:S05]  /*15410*/  BRA `(.L_x_11923) ;  /* 0xfffffec4005c7947 */ /* 0x000fea000383ffff */
.L_x_11783:
[----:B0-----:R-:W-:-:S04]  /*15420*/  IMAD.U32 R3, RZ, RZ, UR44 ;  /* 0x0000002cff037e24 */ /* 0x001fc8000f8e00ff */
[----:B------:R0:W2:Y:S03]  /*15430*/  SYNCS.PHASECHK.TRANS64.TRYWAIT P1, [R3+URZ+0x17030], R8 ;  /* 0x01703008030075a7 */ /* 0x0000a6000802017f */
[----:B--2---:R-:W-:Y:S05]  /*15440*/  @!P1 NANOSLEEP.SYNCS 0x989680 ;  /* 0x009896800000995d */ /* 0x004fea0003900000 */
[----:B------:R-:W2:Y:S02]  /*15450*/  @!P1 SYNCS.PHASECHK.TRANS64 P1, [R3+URZ+0x17030], R8 ;  /* 0x01703008030095a7 */ /* 0x000ea4000802007f */
[----:B--2---:R-:W-:Y:S05]  /*15460*/  @!P1 BRA `(.L_x_11783) ;  /* 0xfffffffc00ec9947 */ /* 0x004fea000383ffff */
[----:B------:R-:W-:Y:S05]  /*15470*/  BRA `(.L_x_11782) ;  /* 0xfffffec400787947 */ /* 0x000fea000383ffff */
.L_x_11800:
[----:B-1----:R-:W-:-:S04]  /*15480*/  IMAD.U32 R12, RZ, RZ, UR28 ;  /* 0x0000001cff0c7e24 */ /* 0x002fc8000f8e00ff */
[----:B------:R1:W2:Y:S03]  /*15490*/  SYNCS.PHASECHK.TRANS64.TRYWAIT P1, [R12+URZ+0x17030], R11 ;  /* 0x0170300b0c0075a7 */ /* 0x0002a6000802017f */
[----:B--2---:R-:W-:Y:S05]  /*154a0*/  @!P1 NANOSLEEP.SYNCS 0x989680 ;  /* 0x009896800000995d */ /* 0x004fea0003900000 */
[----:B------:R-:W2:Y:S02]  /*154b0*/  @!P1 SYNCS.PHASECHK.TRANS64 P1, [R12+URZ+0x17030], R11 ;  /* 0x0170300b0c0095a7 */ /* 0x000ea4000802007f */
[----:B--2---:R-:W-:Y:S05]  /*154c0*/  @!P1 BRA `(.L_x_11800) ;  /* 0xfffffffc00ec9947 */ /* 0x004fea000383ffff */
[----:B------:R-:W-:Y:S05]  /*154d0*/  BRA `(.L_x_11799) ;  /* 0xffffff0000e47947 */ /* 0x000fea000383ffff */
.L_x_11804:
[----:B-1----:R-:W-:-:S04]  /*154e0*/  IMAD.U32 R12, RZ, RZ, UR15 ;  /* 0x0000000fff0c7e24 */ /* 0x002fc8000f8e00ff */
[----:B------:R1:W2:Y:S03]  /*154f0*/  SYNCS.PHASECHK.TRANS64.TRYWAIT P1, [R12+URZ+0x17050], R11 ;  /* 0x0170500b0c0075a7 */ /* 0x0002a6000802017f */
[----:B--2---:R-:W-:Y:S05]  /*15500*/  @!P1 NANOSLEEP.SYNCS 0x989680 ;  /* 0x009896800000995d */ /* 0x004fea0003900000 */
[----:B------:R-:W2:Y:S02]  /*15510*/  @!P1 SYNCS.PHASECHK.TRANS64 P1, [R12+URZ+0x17050], R11 ;  /* 0x0170500b0c0095a7 */ /* 0x000ea4000802007f */
[----:B--2---:R-:W-:Y:S05]  /*15520*/  @!P1 BRA `(.L_x_11804) ;  /* 0xfffffffc00ec9947 */ /* 0x004fea000383ffff */
[----:B------:R-:W-:Y:S05]  /*15530*/  BRA `(.L_x_11803) ;  /* 0xffffff04003c7947 */ /* 0x000fea000383ffff */
.L_x_11823:
[----:B-1----:R-:W-:-:S04]  /*15540*/  IMAD.U32 R12, RZ, RZ, UR10 ;  /* 0x0000000aff0c7e24 */ /* 0x002fc8000f8e00ff */
[----:B------:R1:W2:Y:S03]  /*15550*/  SYNCS.PHASECHK.TRANS64.TRYWAIT P1, [R12+URZ+0x17030], R11 ;  /* 0x0170300b0c0075a7 */ /* 0x0002a6000802017f */
[----:B--2---:R-:W-:Y:S05]  /*15560*/  @!P1 NANOSLEEP.SYNCS 0x989680 ;  /* 0x009896800000995d */ /* 0x004fea0003900000 */
[----:B------:R-:W2:Y:S02]  /*15570*/  @!P1 SYNCS.PHASECHK.TRANS64 P1, [R12+URZ+0x17030], R11 ;  /* 0x0170300b0c0095a7 */ /* 0x000ea4000802007f */
[----:B--2---:R-:W-:Y:S05]  /*15580*/  @!P1 BRA `(.L_x_11823) ;  /* 0xfffffffc00ec9947 */ /* 0x004fea000383ffff */
[----:B------:R-:W-:Y:S05]  /*15590*/  BRA `(.L_x_11822) ;  /* 0xffffff3800a07947 */ /* 0x000fea000383ffff */
.L_x_11827:
[----:B-1----:R-:W-:-:S04]  /*155a0*/  IMAD.U32 R12, RZ, RZ, UR15 ;  /* 0x0000000fff0c7e24 */ /* 0x002fc8000f8e00ff */
[----:B------:R1:W2:Y:S03]  /*155b0*/  SYNCS.PHASECHK.TRANS64.TRYWAIT P1, [R12+URZ+0x17050], R11 ;  /* 0x0170500b0c0075a7 */ /* 0x0002a6000802017f */
[----:B--2---:R-:W-:Y:S05]  /*155c0*/  @!P1 NANOSLEEP.SYNCS 0x989680 ;  /* 0x009896800000995d */ /* 0x004fea0003900000 */
[----:B------:R-:W2:Y:S02]  /*155d0*/  @!P1 SYNCS.PHASECHK.TRANS64 P1, [R12+URZ+0x17050], R11 ;  /* 0x0170500b0c0095a7 */ /* 0x000ea4000802007f */
[----:B--2---:R-:W-:Y:S05]  /*155e0*/  @!P1 BRA `(.L_x_11827) ;  /* 0xfffffffc00ec9947 */ /* 0x004fea000383ffff */
[----:B------:R-:W-:Y:S05]  /*155f0*/  BRA `(.L_x_11826) ;  /* 0xffffff3800f87947 */ /* 0x000fea000383ffff */
.L_x_11835:
[----:B-1----:R-:W-:-:S04]  /*15600*/  IMAD.U32 R12, RZ, RZ, UR22 ;  /* 0x00000016ff0c7e24 */ /* 0x002fc8000f8e00ff */
[----:B------:R1:W2:Y:S03]  /*15610*/  SYNCS.PHASECHK.TRANS64.TRYWAIT P1, [R12+URZ+0x17030], R11 ;  /* 0x0170300b0c0075a7 */ /* 0x0002a6000802017f */
[----:B--2---:R-:W-:Y:S05]  /*15620*/  @!P1 NANOSLEEP.SYNCS 0x989680 ;  /* 0x009896800000995d */ /* 0x004fea0003900000 */
[----:B------:R-:W2:Y:S02]  /*15630*/  @!P1 SYNCS.PHASECHK.TRANS64 P1, [R12+URZ+0x17030], R11 ;  /* 0x0170300b0c0095a7 */ /* 0x000ea4000802007f */
[----:B--2---:R-:W-:Y:S05]  /*15640*/  @!P1 BRA `(.L_x_11835) ;  /* 0xfffffffc00ec9947 */ /* 0x004fea000383ffff */
[----:B------:R-:W-:Y:S05]  /*15650*/  BRA `(.L_x_11834) ;  /* 0xffffff5c00847947 */ /* 0x000fea000383ffff */
.L_x_11839:
[----:B-1----:R-:W-:-:S04]  /*15660*/  IMAD.U32 R12, RZ, RZ, UR15 ;  /* 0x0000000fff0c7e24 */ /* 0x002fc8000f8e00ff */
[----:B------:R1:W2:Y:S03]  /*15670*/  SYNCS.PHASECHK.TRANS64.TRYWAIT P1, [R12+URZ+0x17050], R11 ;  /* 0x0170500b0c0075a7 */ /* 0x0002a6000802017f */
[----:B--2---:R-:W-:Y:S05]  /*15680*/  @!P1 NANOSLEEP.SYNCS 0x989680 ;  /* 0x009896800000995d */ /* 0x004fea0003900000 */
[----:B------:R-:W2:Y:S02]  /*15690*/  @!P1 SYNCS.PHASECHK.TRANS64 P1, [R12+URZ+0x17050], R11 ;  /* 0x0170500b0c0095a7 */ /* 0x000ea4000802007f */
[----:B--2---:R-:W-:Y:S05]  /*156a0*/  @!P1 BRA `(.L_x_11839) ;  /* 0xfffffffc00ec9947 */ /* 0x004fea000383ffff */
[----:B------:R-:W-:Y:S05]  /*156b0*/  BRA `(.L_x_11838) ;  /* 0xffffff5c00dc7947 */ /* 0x000fea000383ffff */
.L_x_11854:
[----:B-1----:R-:W-:-:S04]  /*156c0*/  IMAD.U32 R5, RZ, RZ, UR11 ;  /* 0x0000000bff057e24 */ /* 0x002fc8000f8e00ff */
[----:B------:R1:W2:Y:S03]  /*156d0*/  SYNCS.PHASECHK.TRANS64.TRYWAIT P1, [R5+URZ+0x17050], R0 ;  /* 0x01705000050075a7 */ /* 0x0002a6000802017f */
[----:B--2---:R-:W-:Y:S05]  /*156e0*/  @!P1 NANOSLEEP.SYNCS 0x989680 ;  /* 0x009896800000995d */ /* 0x004fea0003900000 */
[----:B------:R-:W2:Y:S02]  /*156f0*/  @!P1 SYNCS.PHASECHK.TRANS64 P1, [R5+URZ+0x17050], R0 ;  /* 0x01705000050095a7 */ /* 0x000ea4000802007f */
[----:B--2---:R-:W-:Y:S05]  /*15700*/  @!P1 BRA `(.L_x_11854) ;  /* 0xfffffffc00ec9947 */ /* 0x004fea000383ffff */
[----:B------:R-:W-:Y:S05]  /*15710*/  BRA `(.L_x_11853) ;  /* 0xffffff9000687947 */ /* 0x000fea000383ffff */
.L_x_11873:
[----:B------:R-:W-:Y:S02]  /*15720*/  IMAD.MOV.U32 R13, RZ, RZ, R26 ;  /* 0x000000ffff0d7224 */ /* 0x000fe400078e001a */
[----:B------:R-:W-:Y:S02]  /*15730*/  IMAD.MOV.U32 R12, RZ, RZ, RZ ;  /* 0x000000ffff0c7224 */ /* 0x000fe400078e00ff */
[----:B------:R-:W-:Y:S02]  /*15740*/  IMAD.MOV.U32 R11, RZ, RZ, 0x1f ;  /* 0x0000001fff0b7424 */ /* 0x000fe400078e00ff */
[----:B------:R-:W-:-:S07]  /*15750*/  IMAD.MOV.U32 R15, RZ, RZ, -0x1 ;  /* 0xffffffffff0f7424 */ /* 0x000fce00078e00ff */
[----:B-----5:R-:W-:Y:S05]  /*15760*/  WARPSYNC.COLLECTIVE R15, `(.L_x_11924) ;  /* 0x000000000f087348 */ /* 0x020fea0003c00000 */
[----:B------:R0:W1:Y:S02]  /*15770*/  SHFL.IDX P6, R14, R13, R12, R11 ;  /* 0x0000000c0d0e7389 */ /* 0x00006400000c000b */
[----:B01---5:R-:W-:Y:S01]  /*15780*/  ENDCOLLECTIVE ;  /* 0x000000000000791b */ /* 0x023fe20003800000 */
.L_x_11924:
[----:B------:R-:W-:Y:S05]  /*15790*/  BRA `(.L_x_11925) ;  /* 0xffffffcc00287947 */ /* 0x000fea000383ffff */
.L_x_11875:
[----:B0-----:R-:W-:-:S04]  /*157a0*/  IMAD.U32 R2, RZ, RZ, UR48 ;  /* 0x00000030ff027e24 */ /* 0x001fc8000f8e00ff */
[----:B------:R0:W1:Y:S03]  /*157b0*/  SYNCS.PHASECHK.TRANS64.TRYWAIT P0, [R2+URZ+0x17080], R10 ;  /* 0x0170800a020075a7 */ /* 0x000066000800017f */
[----:B-1----:R-:W-:Y:S05]  /*157c0*/  @!P0 NANOSLEEP.SYNCS 0x989680 ;  /* 0x009896800000895d */ /* 0x002fea0003900000 */
[----:B------:R-:W1:Y:S02]  /*157d0*/  @!P0 SYNCS.PHASECHK.TRANS64 P0, [R2+URZ+0x17080], R10 ;  /* 0x0170800a020085a7 */ /* 0x000e64000800007f */
[----:B-1----:R-:W-:Y:S05]  /*157e0*/  @!P0 BRA `(.L_x_11875) ;  /* 0xfffffffc00ec8947 */ /* 0x002fea000383ffff */
[----:B------:R-:W-:Y:S05]  /*157f0*/  BRA `(.L_x_11926) ;  /* 0xffffffcc00b07947 */ /* 0x000fea000383ffff */
.L_x_11876:
        /* <DEDUP_REMOVED lines=8> */
.L_x_11928:
[----:B------:R-:W-:Y:S05]  /*15880*/  BSYNC B0 ;  /* 0x0000000000007941 */ /* 0x000fea0003800000 */
.L_x_11927:
[----:B------:R0:W5:Y:S01]  /*15890*/  LDL R22, [R1] ;  /* 0x0000000001167983 */ /* 0x0001620000100800 */
[----:B------:R-:W-:Y:S01]  /*158a0*/  IMAD.MOV.U32 R13, RZ, RZ, R8 ;  /* 0x000000ffff0d7224 */ /* 0x000fe200078e0008 */
[----:B------:R-:W1:Y:S01]  /*158b0*/  LDC R21, c[0x0][0x2f4] ;  /* 0x0000bd00ff157b82 */ /* 0x000e620000000800 */
[----:B------:R-:W-:Y:S02]  /*158c0*/  IMAD.MOV.U32 R12, RZ, RZ, RZ ;  /* 0x000000ffff0c7224 */ /* 0x000fe400078e00ff */
[----:B------:R-:W-:Y:S02]  /*158d0*/  IMAD.MOV.U32 R11, RZ, RZ, 0x1e1f ;  /* 0x00001e1fff0b7424 */ /* 0x000fe400078e00ff */
[----:B------:R-:W-:Y:S02]  /*158e0*/  IMAD.MOV.U32 R15, RZ, RZ, -0x1 ;  /* 0xffffffffff0f7424 */ /* 0x000fe400078e00ff */
[----:B0-----:R-:W-:-:S07]  /*158f0*/  IMAD.MOV.U32 R3, RZ, RZ, R14 ;  /* 0x000000ffff037224 */ /* 0x001fce00078e000e */
[----:B-1---5:R-:W-:Y:S05]  /*15900*/  WARPSYNC.COLLECTIVE R15, `(.L_x_11929) ;  /* 0x000000000f087348 */ /* 0x022fea0003c00000 */
[----:B------:R0:W2:Y:S02]  /*15910*/  SHFL.IDX P6, R14, R13, R12, R11 ;  /* 0x0000000c0d0e7389 */ /* 0x0000a400000c000b */
[----:B012--5:R-:W-:Y:S01]  /*15920*/  ENDCOLLECTIVE ;  /* 0x000000000000791b */ /* 0x027fe20003800000 */
.L_x_11929:
[----:B------:R-:W-:Y:S01]  /*15930*/  IMAD.MOV.U32 R13, RZ, RZ, R9 ;  /* 0x000000ffff0d7224 */ /* 0x000fe200078e0009 */
[-C--:B------:R-:W-:Y:S01]  /*15940*/  ISETP.GE.AND P4, PT, R20, R21.reuse, PT ;  /* 0x000000151400720c */ /* 0x080fe20003f86270 */
[----:B------:R-:W-:Y:S01]  /*15950*/  IMAD.MOV.U32 R12, RZ, RZ, 0x1 ;  /* 0x00000001ff0c7424 */ /* 0x000fe200078e00ff */
[----:B------:R-:W-:Y:S01]  /*15960*/  ISETP.GE.AND P3, PT, R26, R21, PT ;  /* 0x000000151a00720c */ /* 0x000fe20003f66270 */
[----:B------:R-:W-:-:S12]  /*15970*/  IMAD.MOV.U32 R2, RZ, RZ, R14 ;  /* 0x000000ffff027224 */ /* 0x000fd800078e000e */
[----:B------:R-:W-:Y:S05]  /*15980*/  WARPSYNC.COLLECTIVE R15, `(.L_x_11930) ;  /* 0x000000000f087348 */ /* 0x000fea0003c00000 */
[----:B------:R0:W1:Y:S02]  /*15990*/  SHFL.IDX P6, R14, R13, R12, R11 ;  /* 0x0000000c0d0e7389 */ /* 0x00006400000c000b */
[----:B01----:R-:W-:Y:S01]  /*159a0*/  ENDCOLLECTIVE ;  /* 0x000000000000791b */ /* 0x003fe20003800000 */
.L_x_11930:
[----:B------:R-:W-:-:S05]  /*159b0*/  IADD3 R2, P1, R20, R2, RZ ;  /* 0x0000000214027210 */ /* 0x000fca0007f3e0ff */
[----:B------:R-:W-:Y:S01]  /*159c0*/  IMAD.X R3, RZ, RZ, R3, P1 ;  /* 0x000000ffff037224 */ /* 0x000fe200008e0603 */
[----:B------:R-:W-:Y:S01]  /*159d0*/  ISETP.LT.OR P1, PT, R6, 0x1, P4 ;  /* 0x000000010600780c */ /* 0x000fe20002721670 */
[----:B------:R-:W-:Y:S02]  /*159e0*/  IMAD.MOV.U32 R13, RZ, RZ, R8 ;  /* 0x000000ffff0d7224 */ /* 0x000fe400078e0008 */
[----:B------:R-:W-:-:S10]  /*159f0*/  IMAD.MOV.U32 R9, RZ, RZ, R14 ;  /* 0x000000ffff097224 */ /* 0x000fd400078e000e */
[----:B------:R-:W-:Y:S05]  /*15a00*/  WARPSYNC.COLLECTIVE R15, `(.L_x_11931) ;  /* 0x000000000f087348 */ /* 0x000fea0003c00000 */
[----:B------:R0:W1:Y:S02]  /*15a10*/  SHFL.IDX P6, R14, R13, R12, R11 ;  /* 0x0000000c0d0e7389 */ /* 0x00006400000c000b */
[----:B01----:R-:W-:Y:S01]  /*15a20*/  ENDCOLLECTIVE ;  /* 0x000000000000791b */ /* 0x003fe20003800000 */
.L_x_11931:
        /* <DEDUP_REMOVED lines=13> */
.L_x_11879:
[----:B0-----:R-:W-:-:S04]  /*15b00*/  IMAD.U32 R2, RZ, RZ, UR48 ;  /* 0x00000030ff027e24 */ /* 0x001fc8000f8e00ff */
[----:B------:R0:W1:Y:S03]  /*15b10*/  SYNCS.PHASECHK.TRANS64.TRYWAIT P1, [R2+URZ+0x17040], R10 ;  /* 0x0170400a020075a7 */ /* 0x000066000802017f */
[----:B-1----:R-:W-:Y:S05]  /*15b20*/  @!P1 NANOSLEEP.SYNCS 0x989680 ;  /* 0x009896800000995d */ /* 0x002fea0003900000 */
[----:B------:R-:W1:Y:S02]  /*15b30*/  @!P1 SYNCS.PHASECHK.TRANS64 P1, [R2+URZ+0x17040], R10 ;  /* 0x0170400a020095a7 */ /* 0x000e64000802007f */
[----:B-1----:R-:W-:Y:S05]  /*15b40*/  @!P1 BRA `(.L_x_11879) ;  /* 0xfffffffc00ec9947 */ /* 0x002fea000383ffff */
[----:B------:R-:W-:Y:S05]  /*15b50*/  BRA `(.L_x_11933) ;  /* 0xffffffcc00f87947 */ /* 0x000fea000383ffff */
.L_x_11880:
        /* <DEDUP_REMOVED lines=8> */
.L_x_11935:
[----:B------:R-:W-:Y:S05]  /*15be0*/  BSYNC B0 ;  /* 0x0000000000007941 */ /* 0x000fea0003800000 */
.L_x_11934:
        /* <DEDUP_REMOVED lines=8> */
.L_x_11936:
        /* <DEDUP_REMOVED lines=8> */
.L_x_11937:
[----:B------:R-:W-:Y:S01]  /*15cf0*/  @!PT LDS RZ, [RZ] ;  /* 0x00000000fffff984 */ /* 0x000fe20000000800 */
[----:B------:R-:W-:Y:S01]  /*15d00*/  @!PT LDS RZ, [RZ] ;  /* 0x00000000fffff984 */ /* 0x000fe20000000800 */
[----:B------:R-:W-:Y:S01]  /*15d10*/  @!PT LDS RZ, [RZ] ;  /* 0x00000000fffff984 */ /* 0x000fe20000000800 */
[----:B------:R0:W-:Y:S04]  /*15d20*/  @P0 LDGSTS.E.BYPASS.LTC128B.128 [R22+0x10c00], desc[UR36][R2.64], !P5 ;  /* 0x10c0000002160fae */ /* 0x0001e8000e901d64 */
[----:B------:R0:W-:Y:S04]  /*15d30*/  @P0 LDGSTS.E.BYPASS.LTC128B.128 [R22+0x11c00], desc[UR36][R2.64+0x20], !P4 ;  /* 0x11c0002002160fae */ /* 0x0001e8000e101d64 */
[----:B------:R0:W-:Y:S01]  /*15d40*/  @P0 LDGSTS.E.BYPASS.LTC128B.128 [R22+0x12c00], desc[UR36][R2.64+0x40], !P3 ;  /* 0x12c0004002160fae */ /* 0x0001e2000d901d64 */
[----:B------:R-:W-:Y:S02]  /*15d50*/  IMAD.MOV.U32 R13, RZ, RZ, R0 ;  /* 0x000000ffff0d7224 */ /* 0x000fe400078e0000 */
[----:B------:R-:W-:-:S07]  /*15d60*/  IMAD.MOV.U32 R4, RZ, RZ, R14 ;  /* 0x000000ffff047224 */ /* 0x000fce00078e000e */
[----:B0-----:R-:W-:Y:S05]  /*15d70*/  WARPSYNC.COLLECTIVE R15, `(.L_x_11938) ;  /* 0x000000000f087348 */ /* 0x001fea0003c00000 */
[----:B------:R1:W2:Y:S02]  /*15d80*/  SHFL.IDX P6, R14, R13, R12, R11 ;  /* 0x0000000c0d0e7389 */ /* 0x0002a400000c000b */
[----:B012---:R-:W-:Y:S01]  /*15d90*/  ENDCOLLECTIVE ;  /* 0x000000000000791b */ /* 0x007fe20003800000 */
.L_x_11938:
[----:B------:R-:W-:Y:S05]  /*15da0*/  BRA `(.L_x_11939) ;  /* 0xffffffd000007947 */ /* 0x000fea000383ffff */
.L_x_11883:
[----:B------:R-:W-:Y:S02]  /*15db0*/  IMAD.MOV.U32 R13, RZ, RZ, R4 ;  /* 0x000000ffff0d7224 */ /* 0x000fe400078e0004 */
[----:B------:R-:W-:Y:S02]  /*15dc0*/  IMAD.MOV.U32 R12, RZ, RZ, RZ ;  /* 0x000000ffff0c7224 */ /* 0x000fe400078e00ff */
[----:B------:R-:W-:Y:S02]  /*15dd0*/  IMAD.MOV.U32 R11, RZ, RZ, 0x1e1f ;  /* 0x00001e1fff0b7424 */ /* 0x000fe400078e00ff */
[----:B------:R-:W-:Y:S02]  /*15de0*/  IMAD.MOV.U32 R15, RZ, RZ, -0x1 ;  /* 0xffffffffff0f7424 */ /* 0x000fe400078e00ff */
[----:B------:R-:W-:-:S07]  /*15df0*/  VIADD R8, R27, UR43 ;  /* 0x0000002b1b087c36 */ /* 0x000fce0008000000 */
[----:B------:R-:W-:Y:S05]  /*15e00*/  WARPSYNC.COLLECTIVE R15, `(.L_x_11940) ;  /* 0x000000000f087348 */ /* 0x000fea0003c00000 */
[----:B------:R0:W1:Y:S02]  /*15e10*/  SHFL.IDX P6, R14, R13, R12, R11 ;  /* 0x0000000c0d0e7389 */ /* 0x00006400000c000b */
[----:B01----:R-:W-:Y:S01]  /*15e20*/  ENDCOLLECTIVE ;  /* 0x000000000000791b */ /* 0x003fe20003800000 */
.L_x_11940:
[----:B------:R-:W-:Y:S02]  /*15e30*/  IMAD.MOV.U32 R13, RZ, RZ, R0 ;  /* 0x000000ffff0d7224 */ /* 0x000fe400078e0000 */
[----:B------:R-:W-:-:S07]  /*15e40*/  IMAD.MOV.U32 R2, RZ, RZ, R14 ;  /* 0x000000ffff027224 */ /* 0x000fce00078e000e */
[----:B------:R-:W-:Y:S05]  /*15e50*/  WARPSYNC.COLLECTIVE R15, `(.L_x_11941) ;  /* 0x000000000f087348 */ /* 0x000fea0003c00000 */
[----:B------:R0:W1:Y:S02]  /*15e60*/  SHFL.IDX P6, R14, R13, R12, R11 ;  /* 0x0000000c0d0e7389 */ /* 0x00006400000c000b */
[----:B01----:R-:W-:Y:S01]  /*15e70*/  ENDCOLLECTIVE ;  /* 0x000000000000791b */ /* 0x003fe20003800000 */
.L_x_11941:
        /* <DEDUP_REMOVED lines=9> */
.L_x_11942:
[----:B------:R-:W-:-:S05]  /*15f10*/  @!P1 IADD3 R9, P4, R20, R3, RZ ;  /* 0x0000000314099210 */ /* 0x000fca0007f9e0ff */
[----:B------:R-:W-:Y:S02]  /*15f20*/  @!P1 IMAD.X R3, RZ, RZ, R2, P4 ;  /* 0x000000ffff039224 */ /* 0x000fe400020e0602 */
[----:B------:R-:W-:Y:S02]  /*15f30*/  @!P1 IMAD.MOV.U32 R2, RZ, RZ, R9 ;  /* 0x000000ffff029224 */ /* 0x000fe400078e0009 */
[----:B------:R-:W-:-:S03]  /*15f40*/  IMAD.MOV.U32 R13, RZ, RZ, R0 ;  /* 0x000000ffff0d7224 */ /* 0x000fc600078e0000 */
[----:B------:R-:W-:Y:S01]  /*15f50*/  @!PT LDS RZ, [RZ] ;  /* 0x00000000fffff984 */ /* 0x000fe20000000800 */
[----:B------:R-:W-:Y:S01]  /*15f60*/  @!PT LDS RZ, [RZ] ;  /* 0x00000000fffff984 */ /* 0x000fe20000000800 */
[----:B------:R-:W-:Y:S01]  /*15f70*/  @!PT LDS RZ, [RZ] ;  /* 0x00000000fffff984 */ /* 0x000fe20000000800 */
[----:B------:R0:W-:Y:S01]  /*15f80*/  @!P1 LDGSTS.E.BYPASS.LTC128B.128 [R22+0xc400], desc[UR36][R2.64], !P3 ;  /* 0x0c40000002169fae */ /* 0x0001e2000d901d64 */
[----:B------:R-:W-:-:S03]  /*15f90*/  VIADD R0, R8, 0x40 ;  /* 0x0000004008007836 */ /* 0x000fc60000000000 */
[----:B------:R0:W-:Y:S04]  /*15fa0*/  @!P1 LDGSTS.E.BYPASS.LTC128B.128 [R22+0xdc00], desc[UR36][R2.64+0x20], !P2 ;  /* 0x0dc0002002169fae */ /* 0x0001e8000d101d64 */
[----:B------:R0:W-:Y:S01]  /*15fb0*/  @!P1 LDGSTS.E.BYPASS.LTC128B.128 [R22+0xf400], desc[UR36][R2.64+0x40], !P0 ;  /* 0x0f40004002169fae */ /* 0x0001e2000c101d64 */
[----:B------:R-:W-:Y:S01]  /*15fc0*/  IMAD.MOV.U32 R4, RZ, RZ, R14 ;  /* 0x000000ffff047224 */ /* 0x000fe200078e000e */
[----:B------:R-:W-:-:S13]  /*15fd0*/  ISETP.GE.AND P1, PT, R0, R7, PT ;  /* 0x000000070000720c */ /* 0x000fda0003f26270 */
[----:B0-----:R-:W-:Y:S05]  /*15fe0*/  WARPSYNC.COLLECTIVE R15, `(.L_x_11943) ;  /* 0x000000000f087348 */ /* 0x001fea0003c00000 */
[----:B------:R1:W2:Y:S02]  /*15ff0*/  SHFL.IDX P6, R14, R13, R12, R11 ;  /* 0x0000000c0d0e7389 */ /* 0x0002a400000c000b */
[----:B012---:R-:W-:Y:S01]  /*16000*/  ENDCOLLECTIVE ;  /* 0x000000000000791b */ /* 0x007fe20003800000 */
.L_x_11943:
[----:B------:R-:W-:Y:S02]  /*16010*/  IMAD.MOV.U32 R13, RZ, RZ, R6 ;  /* 0x000000ffff0d7224 */ /* 0x000fe400078e0006 */
[----:B------:R-:W-:Y:S01]  /*16020*/  IMAD.MOV.U32 R12, RZ, RZ, RZ ;  /* 0x000000ffff0c7224 */ /* 0x000fe200078e00ff */
[----:B------:R-:W-:-:S05]  /*16030*/  @!P1 IADD3 R14, P4, R20, R14, RZ ;  /* 0x0000000e140e9210 */ /* 0x000fca0007f9e0ff */
[----:B------:R-:W-:-:S08]  /*16040*/  @!P1 IMAD.MOV.U32 R2, RZ, RZ, R14 ;  /* 0x000000ffff029224 */ /* 0x000fd000078e000e */
[----:B------:R-:W-:Y:S05]  /*16050*/  WARPSYNC.COLLECTIVE R15, `(.L_x_11944) ;  /* 0x000000000f087348 */ /* 0x000fea0003c00000 */
[----:B------:R0:W1:Y:S02]  /*16060*/  SHFL.IDX P6, R14, R13, R12, R11 ;  /* 0x0000000c0d0e7389 */ /* 0x00006400000c000b */
[----:B01----:R-:W-:Y:S01]  /*16070*/  ENDCOLLECTIVE ;  /* 0x000000000000791b */ /* 0x003fe20003800000 */
.L_x_11944:
        /* <DEDUP_REMOVED lines=13> */
.L_x_11945:
[----:B------:R-:W-:Y:S05]  /*16150*/  BRA `(.L_x_11946) ;  /* 0xffffffd4004c7947 */ /* 0x000fea000383ffff */
.L_x_11886:
[----:B0-2---:R-:W-:-:S04]  /*16160*/  IMAD.U32 R2, RZ, RZ, UR48 ;  /* 0x00000030ff027e24 */ /* 0x005fc8000f8e00ff */
[----:B------:R0:W2:Y:S03]  /*16170*/  SYNCS.PHASECHK.TRANS64.TRYWAIT P1, [R2+URZ+0x17020], R0 ;  /* 0x01702000020075a7 */ /* 0x0000a6000802017f */
[----:B--2---:R-:W-:Y:S05]  /*16180*/  @!P1 NANOSLEEP.SYNCS 0x989680 ;  /* 0x009896800000995d */ /* 0x004fea0003900000 */
[----:B------:R-:W2:Y:S02]  /*16190*/  @!P1 SYNCS.PHASECHK.TRANS64 P1, [R2+URZ+0x17020], R0 ;  /* 0x01702000020095a7 */ /* 0x000ea4000802007f */
[----:B--2---:R-:W-:Y:S05]  /*161a0*/  @!P1 BRA `(.L_x_11886) ;  /* 0xfffffffc00ec9947 */ /* 0x004fea000383ffff */
[----:B------:R-:W-:Y:S05]  /*161b0*/  BRA `(.L_x_11947) ;  /* 0xffffffd400947947 */ /* 0x000fea000383ffff */
.L_x_11889:
[----:B0-----:R0:W2:Y:S02]  /*161c0*/  SYNCS.PHASECHK.TRANS64.TRYWAIT P1, [R5+URZ+0x17080], R10 ;  /* 0x0170800a050075a7 */ /* 0x0010a4000802017f */
[----:B--2---:R-:W-:Y:S05]  /*161d0*/  @!P1 NANOSLEEP.SYNCS 0x989680 ;  /* 0x009896800000995d */ /* 0x004fea0003900000 */
[----:B------:R-:W2:Y:S02]  /*161e0*/  @!P1 SYNCS.PHASECHK.TRANS64 P1, [R5+URZ+0x17080], R10 ;  /* 0x0170800a050095a7 */ /* 0x000ea4000802007f */
[----:B--2---:R-:W-:Y:S05]  /*161f0*/  @!P1 BRA `(.L_x_11889) ;  /* 0xfffffffc00f09947 */ /* 0x004fea000383ffff */
[----:B------:R-:W-:Y:S05]  /*16200*/  BRA `(.L_x_11948) ;  /* 0xffffffd8006c7947 */ /* 0x000fea000383ffff */
.L_x_11890:
[----:B------:R-:W-:Y:S01]  /*16210*/  BSSY B0, `(.L_x_11949) ;  /* 0x0000008000007945 */ /* 0x000fe20003800000 */
[----:B------:R-:W-:Y:S02]  /*16220*/  IMAD.MOV.U32 R13, RZ, RZ, R27 ;  /* 0x000000ffff0d7224 */ /* 0x000fe400078e001b */
[----:B------:R-:W-:Y:S02]  /*16230*/  IMAD.MOV.U32 R12, RZ, RZ, RZ ;  /* 0x000000ffff0c7224 */ /* 0x000fe400078e00ff */
[----:B------:R-:W-:Y:S02]  /*16240*/  IMAD.MOV.U32 R11, RZ, RZ, 0x1e1f ;  /* 0x00001e1fff0b7424 */ /* 0x000fe400078e00ff */
[----:B------:R-:W-:-:S07]  /*16250*/  IMAD.MOV.U32 R15, RZ, RZ, -0x1 ;  /* 0xffffffffff0f7424 */ /* 0x000fce00078e00ff */
[----:B01----:R-:W-:Y:S05]  /*16260*/  WARPSYNC.COLLECTIVE R15, `(.L_x_11950) ;  /* 0x000000000f087348 */ /* 0x003fea0003c00000 */
[----:B-1----:R1:W2:Y:S02]  /*16270*/  SHFL.IDX P6, R14, R13, R12, R11 ;  /* 0x0000000c0d0e7389 */ /* 0x0022a400000c000b */
[----:B012---:R-:W-:Y:S01]  /*16280*/  ENDCOLLECTIVE ;  /* 0x000000000000791b */ /* 0x007fe20003800000 */
.L_x_11950:
[----:B------:R-:W-:Y:S05]  /*16290*/  BSYNC B0 ;  /* 0x0000000000007941 */ /* 0x000fea0003800000 */
.L_x_11949:
        /* <DEDUP_REMOVED lines=8> */
.L_x_11951:
[----:B------:R-:W-:Y:S02]  /*16320*/  IMAD.MOV.U32 R13, RZ, RZ, R27 ;  /* 0x000000ffff0d7224 */ /* 0x000fe400078e001b */
[----:B------:R-:W-:Y:S02]  /*16330*/  IMAD.MOV.U32 R12, RZ, RZ, 0x1 ;  /* 0x00000001ff0c7424 */ /* 0x000fe400078e00ff */
[----:B------:R-:W-:-:S07]  /*16340*/  IMAD.MOV.U32 R2, RZ, RZ, R14 ;  /* 0x000000ffff027224 */ /* 0x000fce00078e000e */
[----:B------:R-:W-:Y:S05]  /*16350*/  WARPSYNC.COLLECTIVE R15, `(.L_x_11952) ;  /* 0x000000000f087348 */ /* 0x000fea0003c00000 */
[----:B------:R0:W1:Y:S02]  /*16360*/  SHFL.IDX P6, R14, R13, R12, R11 ;  /* 0x0000000c0d0e7389 */ /* 0x00006400000c000b */
[----:B01----:R-:W-:Y:S01]  /*16370*/  ENDCOLLECTIVE ;  /* 0x000000000000791b */ /* 0x003fe20003800000 */
.L_x_11952:
        /* <DEDUP_REMOVED lines=14> */
.L_x_11953:
[----:B------:R-:W-:Y:S01]  /*16460*/  IMAD.MOV.U32 R2, RZ, RZ, R14 ;  /* 0x000000ffff027224 */ /* 0x000fe200078e000e */
[----:B------:R-:W-:Y:S06]  /*16470*/  BRA `(.L_x_11954) ;  /* 0xffffffd800887947 */ /* 0x000fec000383ffff */
.L_x_11893:
[----:B---3--:R3:W4:Y:S02]  /*16480*/  SYNCS.PHASECHK.TRANS64.TRYWAIT P1, [R5+URZ+0x17040], R10 ;  /* 0x0170400a050075a7 */ /* 0x008724000802017f */
[----:B----4-:R-:W-:Y:S05]  /*16490*/  @!P1 NANOSLEEP.SYNCS 0x989680 ;  /* 0x009896800000995d */ /* 0x010fea0003900000 */
[----:B------:R-:W4:Y:S02]  /*164a0*/  @!P1 SYNCS.PHASECHK.TRANS64 P1, [R5+URZ+0x17040], R10 ;  /* 0x0170400a050095a7 */ /* 0x000f24000802007f */
[----:B----4-:R-:W-:Y:S05]  /*164b0*/  @!P1 BRA `(.L_x_11893) ;  /* 0xfffffffc00f09947 */ /* 0x010fea000383ffff */
[----:B------:R-:W-:Y:S05]  /*164c0*/  BRA `(.L_x_11955) ;  /* 0xffffffd800dc7947 */ /* 0x000fea000383ffff */
.L_x_11894:
[----:B------:R-:W-:Y:S01]  /*164d0*/  BSSY B0, `(.L_x_11956) ;  /* 0x0000008000007945 */ /* 0x000fe20003800000 */
[----:B------:R-:W-:Y:S02]  /*164e0*/  IMAD.MOV.U32 R13, RZ, RZ, R9 ;  /* 0x000000ffff0d7224 */ /* 0x000fe400078e0009 */
[----:B------:R-:W-:Y:S02]  /*164f0*/  IMAD.MOV.U32 R12, RZ, RZ, RZ ;  /* 0x000000ffff0c7224 */ /* 0x000fe400078e00ff */
[----:B------:R-:W-:Y:S02]  /*16500*/  IMAD.MOV.U32 R11, RZ, RZ, 0x1e1f ;  /* 0x00001e1fff0b7424 */ /* 0x000fe400078e00ff */
[----:B------:R-:W-:-:S07]  /*16510*/  IMAD.MOV.U32 R15, RZ, RZ, -0x1 ;  /* 0xffffffffff0f7424 */ /* 0x000fce00078e00ff */
[----:B01-3--:R-:W-:Y:S05]  /*16520*/  WARPSYNC.COLLECTIVE R15, `(.L_x_11957) ;  /* 0x000000000f087348 */ /* 0x00bfea0003c00000 */
[----:B-1----:R1:W2:Y:S02]  /*16530*/  SHFL.IDX P6, R14, R13, R12, R11 ;  /* 0x0000000c0d0e7389 */ /* 0x0022a400000c000b */
[----:B0123--:R-:W-:Y:S01]  /*16540*/  ENDCOLLECTIVE ;  /* 0x000000000000791b */ /* 0x00ffe20003800000 */
.L_x_11957:
[----:B------:R-:W-:Y:S05]  /*16550*/  BSYNC B0 ;  /* 0x0000000000007941 */ /* 0x000fea0003800000 */
.L_x_11956:
        /* <DEDUP_REMOVED lines=9> */
.L_x_11958:
[----:B------:R-:W-:Y:S02]  /*165f0*/  IMAD.MOV.U32 R13, RZ, RZ, R9 ;  /* 0x000000ffff0d7224 */ /* 0x000fe400078e0009 */
[----:B------:R-:W-:Y:S01]  /*16600*/  IMAD.MOV.U32 R12, RZ, RZ, 0x1 ;  /* 0x00000001ff0c7424 */ /* 0x000fe200078e00ff */
[----:B------:R-:W-:-:S13]  /*16610*/  IADD3 R2, P1, R21, R14, RZ ;  /* 0x0000000e15027210 */ /* 0x000fda0007f3e0ff */
[----:B------:R-:W-:Y:S05]  /*16620*/  WARPSYNC.COLLECTIVE R15, `(.L_x_11959) ;  /* 0x000000000f087348 */ /* 0x000fea0003c00000 */
[----:B------:R0:W1:Y:S02]  /*16630*/  SHFL.IDX P6, R14, R13, R12, R11 ;  /* 0x0000000c0d0e7389 */ /* 0x00006400000c000b */
[----:B01----:R-:W-:Y:S01]  /*16640*/  ENDCOLLECTIVE ;  /* 0x000000000000791b */ /* 0x003fe20003800000 */
.L_x_11959:
[----:B------:R-:W-:Y:S02]  /*16650*/  IMAD.X R3, RZ, RZ, R3, P1 ;  /* 0x000000ffff037224 */ /* 0x000fe400008e0603 */
[----:B------:R-:W-:Y:S02]  /*16660*/  IMAD.MOV.U32 R13, RZ, RZ, R7 ;  /* 0x000000ffff0d7224 */ /* 0x000fe400078e0007 */
[----:B------:R-:W-:-:S07]  /*16670*/  IMAD.MOV.U32 R9, RZ, RZ, R14 ;  /* 0x000000ffff097224 */ /* 0x000fce00078e000e */
[----:B------:R-:W-:Y:S05]  /*16680*/  WARPSYNC.COLLECTIVE R15, `(.L_x_11960) ;  /* 0x000000000f087348 */ /* 0x000fea0003c00000 */
[----:B------:R0:W1:Y:S02]  /*16690*/  SHFL.IDX P6, R14, R13, R12, R11 ;  /* 0x0000000c0d0e7389 */ /* 0x00006400000c000b */
[----:B01----:R-:W-:Y:S01]  /*166a0*/  ENDCOLLECTIVE ;  /* 0x000000000000791b */ /* 0x003fe20003800000 */
.L_x_11960:
        /* <DEDUP_REMOVED lines=9> */
.L_x_11897:
[----:B0-----:R0:W1:Y:S02]  /*16740*/  SYNCS.PHASECHK.TRANS64.TRYWAIT P2, [R3+URZ+0x17070], R2 ;  /* 0x01707002030075a7 */ /* 0x001064000804017f */
[----:B-1----:R-:W-:Y:S05]  /*16750*/  @!P2 NANOSLEEP.SYNCS 0x989680 ;  /* 0x009896800000a95d */ /* 0x002fea0003900000 */
[----:B------:R-:W1:Y:S02]  /*16760*/  @!P2 SYNCS.PHASECHK.TRANS64 P2, [R3+URZ+0x17070], R2 ;  /* 0x017070020300a5a7 */ /* 0x000e64000804007f */
[----:B-1----:R-:W-:Y:S05]  /*16770*/  @!P2 BRA `(.L_x_11897) ;  /* 0xfffffffc00f0a947 */ /* 0x002fea000383ffff */
[----:B------:R-:W-:Y:S05]  /*16780*/  BRA `(.L_x_11962) ;  /* 0xffffffdc00447947 */ /* 0x000fea000383ffff */
.L_x_11899:
[----:B0-----:R0:W1:Y:S02]  /*16790*/  SYNCS.PHASECHK.TRANS64.TRYWAIT P2, [R3+URZ+0x17060], R6 ;  /* 0x01706006030075a7 */ /* 0x001064000804017f */
[----:B-1----:R-:W-:Y:S05]  /*167a0*/  @!P2 NANOSLEEP.SYNCS 0x989680 ;  /* 0x009896800000a95d */ /* 0x002fea0003900000 */
[----:B------:R-:W1:Y:S02]  /*167b0*/  @!P2 SYNCS.PHASECHK.TRANS64 P2, [R3+URZ+0x17060], R6 ;  /* 0x017060060300a5a7 */ /* 0x000e64000804007f */
[----:B-1----:R-:W-:Y:S05]  /*167c0*/  @!P2 BRA `(.L_x_11899) ;  /* 0xfffffffc00f0a947 */ /* 0x002fea000383ffff */
[----:B------:R-:W-:Y:S05]  /*167d0*/  BRA `(.L_x_11963) ;  /* 0xffffffdc00547947 */ /* 0x000fea000383ffff */
.L_x_11906:
[----:B0-----:R0:W2:Y:S02]  /*167e0*/  SYNCS.PHASECHK.TRANS64.TRYWAIT P0, [R3+URZ+0x17070], R2 ;  /* 0x01707002030075a7 */ /* 0x0010a4000800017f */
[----:B--2---:R-:W-:Y:S05]  /*167f0*/  @!P0 NANOSLEEP.SYNCS 0x989680 ;  /* 0x009896800000895d */ /* 0x004fea0003900000 */
[----:B------:R-:W2:Y:S02]  /*16800*/  @!P0 SYNCS.PHASECHK.TRANS64 P0, [R3+URZ+0x17070], R2 ;  /* 0x01707002030085a7 */ /* 0x000ea4000800007f */
[----:B--2---:R-:W-:Y:S05]  /*16810*/  @!P0 BRA `(.L_x_11906) ;  /* 0xfffffffc00f08947 */ /* 0x004fea000383ffff */
[----:B------:R-:W-:Y:S05]  /*16820*/  BRA `(.L_x_11964) ;  /* 0xffffffe000a87947 */ /* 0x000fea000383ffff */
.L_x_11908:
[----:B0-----:R0:W2:Y:S02]  /*16830*/  SYNCS.PHASECHK.TRANS64.TRYWAIT P0, [R3+URZ+0x17060], R4 ;  /* 0x01706004030075a7 */ /* 0x0010a4000800017f */
[----:B--2---:R-:W-:Y:S05]  /*16840*/  @!P0 NANOSLEEP.SYNCS 0x989680 ;  /* 0x009896800000895d */ /* 0x004fea0003900000 */
[----:B------:R-:W2:Y:S02]  /*16850*/  @!P0 SYNCS.PHASECHK.TRANS64 P0, [R3+URZ+0x17060], R4 ;  /* 0x01706004030085a7 */ /* 0x000ea4000800007f */
[----:B--2---:R-:W-:Y:S05]  /*16860*/  @!P0 BRA `(.L_x_11908) ;  /* 0xfffffffc00f08947 */ /* 0x004fea000383ffff */
[----:B------:R-:W-:Y:S05]  /*16870*/  BRA `(.L_x_11965) ;  /* 0xffffffe000c07947 */ /* 0x000fea000383ffff */
.L_x_11911:
[----:B-1----:R1:W2:Y:S02]  /*16880*/  SYNCS.PHASECHK.TRANS64.TRYWAIT P0, [R7+URZ+0x17020], R2 ;  /* 0x01702002070075a7 */ /* 0x0022a4000800017f */
[----:B--2---:R-:W-:Y:S05]  /*16890*/  @!P0 NANOSLEEP.SYNCS 0x989680 ;  /* 0x009896800000895d */ /* 0x004fea0003900000 */
[----:B------:R-:W2:Y:S02]  /*168a0*/  @!P0 SYNCS.PHASECHK.TRANS64 P0, [R7+URZ+0x17020], R2 ;  /* 0x01702002070085a7 */ /* 0x000ea4000800007f */
[----:B--2---:R-:W-:Y:S05]  /*168b0*/  @!P0 BRA `(.L_x_11911) ;  /* 0xfffffffc00f08947 */ /* 0x004fea000383ffff */
[----:B------:R-:W-:Y:S05]  /*168c0*/  BRA `(.L_x_11966) ;  /* 0xffffffe400fc7947 */ /* 0x000fea000383ffff */
.L_x_11913:
[----:B-1----:R1:W2:Y:S02]  /*168d0*/  SYNCS.PHASECHK.TRANS64.TRYWAIT P1, [R5+URZ+0x17040], R2 ;  /* 0x01704002050075a7 */ /* 0x0022a4000802017f */
[----:B--2---:R-:W-:Y:S05]  /*168e0*/  @!P1 NANOSLEEP.SYNCS 0x989680 ;  /* 0x009896800000995d */ /* 0x004fea0003900000 */
[----:B------:R-:W2:Y:S02]  /*168f0*/  @!P1 SYNCS.PHASECHK.TRANS64 P1, [R5+URZ+0x17040], R2 ;  /* 0x01704002050095a7 */ /* 0x000ea4000802007f */
[----:B--2---:R-:W-:Y:S05]  /*16900*/  @!P1 BRA `(.L_x_11913) ;  /* 0xfffffffc00f09947 */ /* 0x004fea000383ffff */
[----:B------:R-:W-:Y:S05]  /*16910*/  BRA `(.L_x_11967) ;  /* 0xffffffe800387947 */ /* 0x000fea000383ffff */
.L_x_11915:
[----:B--2---:R2:W3:Y:S02]  /*16920*/  SYNCS.PHASECHK.TRANS64.TRYWAIT P1, [R7+URZ+0x17040], R0 ;  /* 0x01704000070075a7 */ /* 0x0044e4000802017f */
[----:B---3--:R-:W-:Y:S05]  /*16930*/  @!P1 NANOSLEEP.SYNCS 0x989680 ;  /* 0x009896800000995d */ /* 0x008fea0003900000 */
[----:B------:R-:W3:Y:S02]  /*16940*/  @!P1 SYNCS.PHASECHK.TRANS64 P1, [R7+URZ+0x17040], R0 ;  /* 0x01704000070095a7 */ /* 0x000ee4000802007f */
[----:B---3--:R-:W-:Y:S05]  /*16950*/  @!P1 BRA `(.L_x_11915) ;  /* 0xfffffffc00f09947 */ /* 0x008fea000383ffff */
[----:B------:R-:W-:Y:S05]  /*16960*/  BRA `(.L_x_11968) ;  /* 0xffffffe800447947 */ /* 0x000fea000383ffff */
.L_x_11917:
[----:B---3--:R3:W4:Y:S02]  /*16970*/  SYNCS.PHASECHK.TRANS64.TRYWAIT P1, [R5+URZ+0x17060], R2 ;  /* 0x01706002050075a7 */ /* 0x008724000802017f */
[----:B----4-:R-:W-:Y:S05]  /*16980*/  @!P1 NANOSLEEP.SYNCS 0x989680 ;  /* 0x009896800000995d */ /* 0x010fea0003900000 */
[----:B------:R-:W4:Y:S02]  /*16990*/  @!P1 SYNCS.PHASECHK.TRANS64 P1, [R5+URZ+0x17060], R2 ;  /* 0x01706002050095a7 */ /* 0x000f24000802007f */
[----:B----4-:R-:W-:Y:S05]  /*169a0*/  @!P1 BRA `(.L_x_11917) ;  /* 0xfffffffc00f09947 */ /* 0x010fea000383ffff */
[----:B------:R-:W-:Y:S05]  /*169b0*/  BRA `(.L_x_11969) ;  /* 0xffffffe800407947 */ /* 0x000fea000383ffff */
.L_x_11919:
[----:B----4-:R4:W0:Y:S02]  /*169c0*/  SYNCS.PHASECHK.TRANS64.TRYWAIT P1, [R7+URZ+0x17060], R0 ;  /* 0x01706000070075a7 */ /* 0x010824000802017f */
[----:B0-----:R-:W-:Y:S05]  /*169d0*/  @!P1 NANOSLEEP.SYNCS 0x989680 ;  /* 0x009896800000995d */ /* 0x001fea0003900000 */
[----:B------:R-:W0:Y:S02]  /*169e0*/  @!P1 SYNCS.PHASECHK.TRANS64 P1, [R7+URZ+0x17060], R0 ;  /* 0x01706000070095a7 */ /* 0x000e24000802007f */
[----:B0-----:R-:W-:Y:S05]  /*169f0*/  @!P1 BRA `(.L_x_11919) ;  /* 0xfffffffc00f09947 */ /* 0x001fea000383ffff */
[----:B------:R-:W-:Y:S05]  /*16a00*/  BRA `(.L_x_11970) ;  /* 0xffffffe8003c7947 */ /* 0x000fea000383ffff */
.L_x_11921:
[----:B------:R0:W0:Y:S02]  /*16a10*/  SYNCS.PHASECHK.TRANS64.TRYWAIT P1, [R5+URZ+0x17080], R2 ;  /* 0x01708002050075a7 */ /* 0x000024000802017f */
[----:B0-----:R-:W-:Y:S05]  /*16a20*/  @!P1 NANOSLEEP.SYNCS 0x989680 ;  /* 0x009896800000995d */ /* 0x001fea0003900000 */
[----:B------:R-:W0:Y:S02]  /*16a30*/  @!P1 SYNCS.PHASECHK.TRANS64 P1, [R5+URZ+0x17080], R2 ;  /* 0x01708002050095a7 */ /* 0x000e24000802007f */
[----:B0-----:R-:W-:Y:S05]  /*16a40*/  @!P1 BRA `(.L_x_11921) ;  /* 0xfffffffc00f09947 */ /* 0x001fea000383ffff */
[----:B------:R-:W-:Y:S05]  /*16a50*/  BRA `(.L_x_11971) ;  /* 0xffffffe800387947 */ /* 0x000fea000383ffff */
.L_x_11972:
        /* <DEDUP_REMOVED lines=10> */
.L_x_16296:


//--------------------- .text._ZN7cutlass13device_kernelIN5flash11enable_sm90INS1_16FlashAttnFwdSm90INS1_25CollectiveMainloopFwdSm90ILi2EN4cute5tupleIJNS5_1CILi1EEES8_S8_EEENS6_IJNS7_ILi192EEENS7_ILi128EEENS7_ILi96EEEEEELi96ENS_12float_e4m3_tEfNS_4arch4Sm90ELb0ELb1ELb1ELb1ELb1ELb0ELb0ELb1ELb1ELb1ELb1ELb0EEENS1_21CollectiveEpilogueFwdINS6_IJSA_SC_SB_EEES9_NS_10bfloat16_tESG_Li384ELb1ELb1ELb1ELb1EEENS1_36VarlenDynamicPersistentTileSchedulerILi192ELi128ELi384ELi128ELb1ELb1ELb1ELb1ELb0ELb1EEEEEEEEEvNT_6ParamsE --------------------------
	.section	.text._ZN7cutlass13device_kernelIN5flash11enable_sm90INS1_16FlashAttnFwdSm90INS1_25CollectiveMainloopFwdSm90ILi2EN4cute5tupleIJNS5_1CILi1EEES8_S8_EEENS6_IJNS7_ILi192EEENS7_ILi128EEENS7_ILi96EEEEEELi96ENS_12float_e4m3_tEfNS_4arch4Sm90ELb0ELb1ELb1ELb1ELb1ELb0ELb0ELb1ELb1ELb1ELb1ELb0EEENS1_21CollectiveEpilogueFwdINS6_IJSA_SC_SB_EEES9_NS_10bfloat16_tESG_Li384ELb1ELb1ELb1ELb1EEENS1_36VarlenDynamicPersistentTileSchedulerILi192ELi128ELi384ELi128ELb1ELb1ELb1ELb1ELb0ELb1EEEEEEEEEvNT_6ParamsE,"ax",@progbits
	.align	128
.text._ZN7cutlass13device_kernelIN5flash11enable_sm90INS1_16FlashAttnFwdSm90INS1_25CollectiveMainloopFwdSm90ILi2EN4cute5tupleIJNS5_1CILi1EEES8_S8_EEENS6_IJNS7_ILi192EEENS7_ILi128EEENS7_ILi96EEEEEELi96ENS_12float_e4m3_tEfNS_4arch4Sm90ELb0ELb1ELb1ELb1ELb1ELb0ELb0ELb1ELb1ELb1ELb1ELb0EEENS1_21CollectiveEpilogueFwdINS6_IJSA_SC_SB_EEES9_NS_10bfloat16_tESG_Li384ELb1ELb1ELb1ELb1EEENS1_36VarlenDynamicPersistentTileSchedulerILi192ELi128ELi384ELi128ELb1ELb1ELb1ELb1ELb0ELb1EEEEEEEEEvNT_6ParamsE:
        .type           _ZN7cutlass13device_kernelIN5flash11enable_sm90INS1_16FlashAttnFwdSm90INS1_25CollectiveMainloopFwdSm90ILi2EN4cute5tupleIJNS5_1CILi1EEES8_S8_EEENS6_IJNS7_ILi192EEENS7_ILi128EEENS7_ILi96EEEEEELi96ENS_12float_e4m3_tEfNS_4arch4Sm90ELb0ELb1ELb1ELb1ELb1ELb0ELb0ELb1ELb1ELb1ELb1ELb0EEENS1_21CollectiveEpilogueFwdINS6_IJSA_SC_SB_EEES9_NS_10bfloat16_tESG_Li384ELb1ELb1ELb1ELb1EEENS1_36VarlenDynamicPersistentTileSchedulerILi192ELi128ELi384ELi128ELb1ELb1ELb1ELb1ELb0ELb1EEEEEEEEEvNT_6ParamsE,@function
        .size           _ZN7cutlass13device_kernelIN5flash11enable_sm90INS1_16FlashAttnFwdSm90INS1_25CollectiveMainloopFwdSm90ILi2EN4cute5tupleIJNS5_1CILi1EEES8_S8_EEENS6_IJNS7_ILi192EEENS7_ILi128EEENS7_ILi96EEEEEELi96ENS_12float_e4m3_tEfNS_4arch4Sm90ELb0ELb1ELb1ELb1ELb1ELb0ELb0ELb1ELb1ELb1ELb1ELb0EEENS1_21CollectiveEpilogueFwdINS6_IJSA_SC_SB_EEES9_NS_10bfloat16_tESG_Li384ELb1ELb1ELb1ELb1EEENS1_36VarlenDynamicPersistentTileSchedulerILi192ELi128ELi384ELi128ELb1ELb1ELb1ELb1ELb0ELb1EEEEEEEEEvNT_6ParamsE,(.L_x_16297 - _ZN7cutlass13device_kernelIN5flash11enable_sm90INS1_16FlashAttnFwdSm90INS1_25CollectiveMainloopFwdSm90ILi2EN4cute5tupleIJNS5_1CILi1EEES8_S8_EEENS6_IJNS7_ILi192EEENS7_ILi128EEENS7_ILi96EEEEEELi96ENS_12float_e4m3_tEfNS_4arch4Sm90ELb0ELb1ELb1ELb1ELb1ELb0ELb0ELb1ELb1ELb1ELb1ELb0EEENS1_21CollectiveEpilogueFwdINS6_IJSA_SC_SB_EEES9_NS_10bfloat16_tESG_Li384ELb1ELb1ELb1ELb1EEENS1_36VarlenDynamicPersistentTileSchedulerILi192ELi128ELi384ELi128ELb1ELb1ELb1ELb1ELb0ELb1EEEEEEEEEvNT_6ParamsE)
        .other          _ZN7cutlass13device_kernelIN5flash11enable_sm90INS1_16FlashAttnFwdSm90INS1_25CollectiveMainloopFwdSm90ILi2EN4cute5tupleIJNS5_1CILi1EEES8_S8_EEENS6_IJNS7_ILi192EEENS7_ILi128EEENS7_ILi96EEEEEELi96ENS_12float_e4m3_tEfNS_4arch4Sm90ELb0ELb1ELb1ELb1ELb1ELb0ELb0ELb1ELb1ELb1ELb1ELb0EEENS1_21CollectiveEpilogueFwdINS6_IJSA_SC_SB_EEES9_NS_10bfloat16_tESG_Li384ELb1ELb1ELb1ELb1EEENS1_36VarlenDynamicPersistentTileSchedulerILi192ELi128ELi384ELi128ELb1ELb1ELb1ELb1ELb0ELb1EEEEEEEEEvNT_6ParamsE,@"STO_CUDA_ENTRY STV_DEFAULT"
_ZN7cutlass13device_kernelIN5flash11enable_sm90INS1_16FlashAttnFwdSm90INS1_25CollectiveMainloopFwdSm90ILi2EN4cute5tupleIJNS5_1CILi1EEES8_S8_EEENS6_IJNS7_ILi192EEENS7_ILi128EEENS7_ILi96EEEEEELi96ENS_12float_e4m3_tEfNS_4arch4Sm90ELb0ELb1ELb1ELb1ELb1ELb0ELb0ELb1ELb1ELb1ELb1ELb0EEENS1_21CollectiveEpilogueFwdINS6_IJSA_SC_SB_EEES9_NS_10bfloat16_tESG_Li384ELb1ELb1ELb1ELb1EEENS1_36VarlenDynamicPersistentTileSchedulerILi192ELi128ELi384ELi128ELb1ELb1ELb1ELb1ELb0ELb1EEEEEEEEEvNT_6ParamsE:
        /* <DEDUP_REMOVED lines=45> */
.L_x_11973:
        /* <DEDUP_REMOVED lines=22> */
.L_x_11974:
        /* <DEDUP_REMOVED lines=18> */
.L_x_11975:
        /* <DEDUP_REMOVED lines=22> */
.L_x_11976:
        /* <DEDUP_REMOVED lines=24> */
.L_x_11977:
        /* <DEDUP_REMOVED lines=8> */
.L_x_11979:
        /* <DEDUP_REMOVED lines=35> */
[----:B------:R-:W-:Y:S02]  /*0ae0*/  LOP3.LUT R2, R3, 0x7fffff0, RZ, 0xc0, !PT ;  /* 0x07fffff003027812 */ /* 0x000fe400078ec0ff */
[----:B------:R-:W-:-:S02]  /*0af0*/  SHF.R.S32.HI R9, RZ, 0x2, R8 ;  /* 0x00000002ff097819 */ /* 0x000fc40000011408 */
[----:B------:R-:W-:Y:S01]  /*0b00*/  SHF.R.S32.HI R6, RZ, 0x1f, R8 ;  /* 0x0000001fff067819 */ /* 0x000fe20000011408 */
[----:B------:R-:W-:Y:S01]  /*0b10*/  IMAD.IADD R2, R13, 0x1, -R2 ;  /* 0x000000010d027824 */ /* 0x000fe200078e0a02 */
[----:B------:R-:W-:Y:S02]  /*0b20*/  LEA.HI R3, R3, R4, RZ, 0x1 ;  /* 0x0000000403037211 */ /* 0x000fe400078f08ff */
[----:B------:R-:W-:Y:S01]  /*0b30*/  LEA.HI R10, R6, R9, RZ, 0x3 ;  /* 0x00000009060a7211 */ /* 0x000fe200078f18ff */
[----:B------:R-:W-:Y:S01]  /*0b40*/  IMAD.HI R6, R14, 0x55555556, RZ ;  /* 0x555555560e067827 */ /* 0x000fe200078e02ff */
[----:B------:R-:W-:Y:S02]  /*0b50*/  LEA.HI R7, R7, R12, RZ, 0x5 ;  /* 0x0000000c07077211 */ /* 0x000fe400078f28ff */
[----:B------:R-:W-:Y:S01]  /*0b60*/  LOP3.LUT R10, R10, 0xfffffff8, RZ, 0xc0, !PT ;  /* 0xfffffff80a0a7812 */ /* 0x000fe200078ec0ff */
[----:B------:R-:W-:Y:S01]  /*0b70*/  IMAD R2, R2, 0x20, R5 ;  /* 0x0000002002027824 */ /* 0x000fe200078e0205 */
[----:B------:R-:W-:-:S02]  /*0b80*/  LOP3.LUT R3, R3, 0x1ffffffe, RZ, 0xc0, !PT ;  /* 0x1ffffffe03037812 */ /* 0x000fc400078ec0ff */
[----:B------:R-:W-:Y:S01]  /*0b90*/  LEA.HI R6, R6, R6, RZ, 0x1 ;  /* 0x0000000606067211 */ /* 0x000fe200078f08ff */
[----:B------:R-:W-:Y:S01]  /*0ba0*/  IMAD.IADD R10, R9, 0x1, -R10 ;  /* 0x00000001090a7824 */ /* 0x000fe200078e0a0a */
[----:B------:R-:W-:Y:S01]  /*0bb0*/  SHF.R.S32.HI R7, RZ, 0x5, R7 ;  /* 0x00000005ff077819 */ /* 0x000fe20000011407 */
[----:B------:R-:W-:Y:S01]  /*0bc0*/  IMAD.IADD R3, R4, 0x1, -R3 ;  /* 0x0000000104037824 */ /* 0x000fe200078e0a03 */
[----:B------:R-:W-:Y:S01]  /*0bd0*/  LEA.HI R0, R0, R13, RZ, 0x2 ;  /* 0x0000000d00007211 */ /* 0x000fe200078f10ff */
[----:B------:R-:W-:Y:S01]  /*0be0*/  IMAD R6, R6, -0x3, R14 ;  /* 0xfffffffd06067824 */ /* 0x000fe200078e020e */
[----:B------:R-:W-:Y:S01]  /*0bf0*/  LOP3.LUT R8, R8, 0x7ffffffc, RZ, 0xc0, !PT ;  /* 0x7ffffffc08087812 */ /* 0x000fe200078ec0ff */
[----:B------:R-:W-:Y:S01]  /*0c00*/  IMAD R7, R7, 0x10, R10 ;  /* 0x0000001007077824 */ /* 0x000fe200078e020a */
[----:B------:R-:W-:Y:S01]  /*0c10*/  LOP3.LUT R4, R0, 0xfffffffc, RZ, 0xc0, !PT ;  /* 0xfffffffc00047812 */ /* 0x000fe200078ec0ff */
[----:B------:R-:W-:Y:S01]  /*0c20*/  IMAD R2, R3, 0x8, R2 ;  /* 0x0000000803027824 */ /* 0x000fe200078e0202 */
[----:B------:R-:W-:Y:S01]  /*0c30*/  SHF.R.S32.HI R0, RZ, 0x2, R0 ;  /* 0x00000002ff007819 */ /* 0x000fe20000011400 */
[----:B------:R-:W-:-:S02]  /*0c40*/  IMAD R5, R6, 0x40, R7 ;  /* 0x0000004006057824 */ /* 0x000fc400078e0207 */
[----:B------:R-:W-:Y:S01]  /*0c50*/  IMAD.IADD R4, R13, 0x1, -R4 ;  /* 0x000000010d047824 */ /* 0x000fe200078e0a04 */
[----:B------:R0:W-:Y:S01]  /*0c60*/  STL [R1+0x24], R2 ;  /* 0x0000240201007387 */ /* 0x0001e20000100800 */
[----:B------:R-:W-:Y:S02]  /*0c70*/  IMAD.IADD R8, R12, 0x1, -R8 ;  /* 0x000000010c087824 */ /* 0x000fe400078e0a08 */
[----:B------:R-:W-:Y:S01]  /*0c80*/  IMAD.SHL.U32 R19, R4, 0x8, RZ ;  /* 0x0000000804137824 */ /* 0x000fe200078e00ff */
[----:B------:R1:W-:Y:S01]  /*0c90*/  STL [R1+0x20], R5 ;  /* 0x0000200501007387 */ /* 0x0003e20000100800 */
[----:B------:R-:W-:Y:S02]  /*0ca0*/  IMAD.SHL.U32 R17, R8, 0x2, RZ ;  /* 0x0000000208117824 */ /* 0x000fe400078e00ff */
[C---:B------:R-:W-:Y:S02]  /*0cb0*/  VIADD R22, R19.reuse, 0x20 ;  /* 0x0000002013167836 */ /* 0x040fe40000000000 */
[----:B------:R-:W-:Y:S01]  /*0cc0*/  VIADD R23, R19, 0x40 ;  /* 0x0000004013177836 */ /* 0x000fe20000000000 */
[----:B0-----:R-:W-:Y:S01]  /*0cd0*/  LEA.HI R2, R4, R4, RZ, 0x1 ;  /* 0x0000000404027211 */ /* 0x001fe200078f08ff */
[C---:B------:R-:W-:Y:S01]  /*0ce0*/  VIADD R157, R17.reuse, 0x30 ;  /* 0x00000030119d7836 */ /* 0x040fe20000000000 */
[----:B------:R-:W-:Y:S01]  /*0cf0*/  SHF.R.S32.HI R0, RZ, 0x1f, R17 ;  /* 0x0000001fff007819 */ /* 0x000fe20000011411 */
[C---:B------:R-:W-:Y:S01]  /*0d00*/  VIADD R0, R17.reuse, 0x28 ;  /* 0x0000002811007836 */ /* 0x040fe20000000000 */
[----:B------:R-:W-:Y:S01]  /*0d10*/  LOP3.LUT R2, R2, 0x1ffffffe, RZ, 0xc0, !PT ;  /* 0x1ffffffe02027812 */ /* 0x000fe200078ec0ff */
[C---:B------:R-:W-:Y:S01]  /*0d20*/  VIADD R156, R17.reuse, 0x38 ;  /* 0x00000038119c7836 */ /* 0x040fe20000000000 */
[----:B------:R-:W-:Y:S01]  /*0d30*/  SHF.R.S32.HI R3, RZ, 0x1f, R23 ;  /* 0x0000001fff037819 */ /* 0x000fe20000011417 */
[C---:B------:R-:W-:Y:S01]  /*0d40*/  VIADD R3, R17.reuse, 0x20 ;  /* 0x0000002011037836 */ /* 0x040fe20000000000 */
[----:B------:R-:W-:Y:S01]  /*0d50*/  SHF.R.S32.HI R0, RZ, 0x1f, R0 ;  /* 0x0000001fff007819 */ /* 0x000fe20000011400 */
[----:B------:R-:W-:Y:S01]  /*0d60*/  IMAD.IADD R2, R4, 0x1, -R2 ;  /* 0x0000000104027824 */ /* 0x000fe200078e0a02 */
        /* <DEDUP_REMOVED lines=18> */
[----:B-1----:R-:W-:-:S07]  /*0e90*/  SHF.R.S32.HI R0, RZ, 0x1f, R152 ;  /* 0x0000001fff007819 */ /* 0x002fce0000011498 */
.L_x_12083:
        /* <DEDUP_REMOVED lines=12> */
[----:B01-34-:R-:W-:Y:S02]  /*0f60*/  IMAD.U32 R2, RZ, RZ, UR8 ;  /* 0x00000008ff027e24 */ /* 0x01bfe4000f8e00ff */
[----:B------:R-:W-:Y:S01]  /*0f70*/  IMAD.U32 R3, RZ, RZ, UR9 ;  /* 0x00000009ff037e24 */ /* 0x000fe2000f8e00ff */
[----:B------:R-:W-:Y:S02]  /*0f80*/  @UP1 ULDC.64 UR8, c[0x0][0xa18] ;  /* 0x0002860000081ab9 */ /* 0x000fe40000000a00 */
[----:B------:R-:W-:Y:S02]  /*0f90*/  @UP1 UIMAD.WIDE UR8, UR51, 0x4, UR8 ;  /* 0x00000004330818a5 */ /* 0x000fe4000f8e0208 */
[----:B--2---:R-:W2:Y:S04]  /*0fa0*/  @P0 LDG.E R2, desc[UR54][R2.64] ;  /* 0x0000003602020981 */ /* 0x004ea8000c1e1900 */
[----:B------:R-:W-:-:S02]  /*0fb0*/  IMAD.U32 R4, RZ, RZ, UR8 ;  /* 0x00000008ff047e24 */ /* 0x000fc4000f8e00ff */
[----:B------:R-:W-:Y:S01]  /*0fc0*/  IMAD.U32 R5, RZ, RZ, UR9 ;  /* 0x00000009ff057e24 */ /* 0x000fe2000f8e00ff */
[----:B------:R-:W-:-:S04]  /*0fd0*/  ULDC.64 UR8, c[0x0][0x418] ;  /* 0x0001060000087ab9 */ /* 0x000fc80000000a00 */
[----:B------:R-:W3:Y:S01]  /*0fe0*/  @P2 LDG.E R4, desc[UR54][R4.64] ;  /* 0x0000003604042981 */ /* 0x000ee2000c1e1900 */
        /* <DEDUP_REMOVED lines=26> */
.L_x_11980:
        /* <DEDUP_REMOVED lines=9> */
.L_x_11981:
        /* <DEDUP_REMOVED lines=13> */
.L_x_11982:
[----:B------:R-:W-:Y:S01]  /*12f0*/  ULDC UR7, c[0x0][0x448] ;  /* 0x0001120000077ab9 */ /* 0x000fe20000000800 */
[----:B------:R-:W-:Y:S02]  /*1300*/  UIMAD UR40, UR6, 0xc0, URZ ;  /* 0x000000c0062878a4 */ /* 0x000fe4000f8e023f */
        /* <DEDUP_REMOVED lines=26> */
.L_x_11984:
[----:B------:R-:W-:-:S11]  /*14b0*/  UISETP.NE.AND UP0, UPT, UR7, 0x1, UPT ;  /* 0x000000010700788c */ /* 0x000fd6000bf05270 */
[----:B------:R-:W-:Y:S02]  /*14c0*/  @UP0 ULDC.64 UR10, c[0x0][0x9e8] ;  /* 0x00027a00000a0ab9 */ /* 0x000fe40000000a00 */
[----:B------:R-:W-:-:S04]  /*14d0*/  UIMAD.WIDE.U32 UR8, UR4, UR10, URZ ;  /* 0x0000000a040872a5 */ /* 0x000fc8000f8e003f */
[----:B------:R-:W-:-:S12]  /*14e0*/  @UP0 USHF.R.U32.HI UR4, URZ, UR11, UR9 ;  /* 0x0000000b3f040299 */ /* 0x000fd80008011609 */
.L_x_11985:
[----:B------:R-:W-:-:S04]  /*14f0*/  UIMAD UR4, UR4, UR7, UR7 ;  /* 0x00000007040472a4 */ /* 0x000fc8000f8e0207 */
[----:B------:R-:W-:-:S04]  /*1500*/  UISETP.LT.AND UP0, UPT, UR6, UR4, UPT ;  /* 0x000000040600728c */ /* 0x000fc8000bf01270 */
[----:B------:R-:W-:-:S12]  /*1510*/  USEL UR6, UR6, UR4, UP0 ;  /* 0x0000000406067287 */ /* 0x000fd80008000000 */
.L_x_11983:
        /* <DEDUP_REMOVED lines=33> */
.L_x_11987:
[----:B------:R-:W-:-:S11]  /*1730*/  UISETP.NE.AND UP0, UPT, UR7, 0x1, UPT ;  /* 0x000000010700788c */ /* 0x000fd6000bf05270 */
[----:B------:R-:W-:Y:S02]  /*1740*/  @UP0 ULDC.64 UR12, c[0x0][0x9e8] ;  /* 0x00027a00000c0ab9 */ /* 0x000fe40000000a00 */
[----:B------:R-:W-:-:S04]  /*1750*/  UIMAD.WIDE.U32 UR8, UR4, UR12, URZ ;  /* 0x0000000c040872a5 */ /* 0x000fc8000f8e003f */
[----:B------:R-:W-:-:S12]  /*1760*/  @UP0 USHF.R.U32.HI UR4, URZ, UR13, UR9 ;  /* 0x0000000d3f040299 */ /* 0x000fd80008011609 */
.L_x_11988:
[----:B------:R-:W-:-:S04]  /*1770*/  UIMAD UR4, UR4, UR7, URZ ;  /* 0x00000007040472a4 */ /* 0x000fc8000f8e023f */
[----:B------:R-:W-:-:S04]  /*1780*/  UISETP.LT.AND UP0, UPT, UR10, UR4, UPT ;  /* 0x000000040a00728c */ /* 0x000fc8000bf01270 */
[----:B------:R-:W-:-:S12]  /*1790*/  USEL UR10, UR10, UR4, !UP0 ;  /* 0x000000040a0a7287 */ /* 0x000fd8000c000000 */
.L_x_11986:
        /* <DEDUP_REMOVED lines=52> */
.L_x_11989:
[----:B------:R-:W-:Y:S01]  /*1ae0*/  UIMAD UR44, UR42, UR4, UR44 ;  /* 0x000000042a2c72a4 */ /* 0x000fe2000f8e022c */
[----:B------:R-:W-:Y:S01]  /*1af0*/  IMAD.U32 R88, RZ, RZ, UR6 ;  /* 0x00000006ff587e24 */ /* 0x000fe2000f8e00ff */
[----:B------:R-:W-:Y:S01]  /*1b00*/  PLOP3.LUT P0, PT, PT, PT, PT, 0x80, 0x0 ;  /* 0x000000000000781c */ /* 0x000fe20003f0f070 */
[----:B------:R-:W-:Y:S01]  /*1b10*/  IMAD.U32 R3, RZ, RZ, UR4 ;  /* 0x00000004ff037e24 */ /* 0x000fe2000f8e00ff */
[----:B------:R-:W-:Y:S01]  /*1b20*/  CS2R R24, SRZ ;  /* 0x0000000000187805 */ /* 0x000fe2000001ff00 */
[----:B------:R-:W-:Y:S01]  /*1b30*/  IMAD.MOV.U32 R2, RZ, RZ, RZ ;  /* 0x000000ffff027224 */ /* 0x000fe200078e00ff */
[----:B------:R-:W-:Y:S01]  /*1b40*/  CS2R R38, SRZ ;  /* 0x0000000000267805 */ /* 0x000fe2000001ff00 */
[----:B------:R-:W-:Y:S01]  /*1b50*/  IMAD.MOV.U32 R0, RZ, RZ, RZ ;  /* 0x000000ffff007224 */ /* 0x000fe200078e00ff */
        /* <DEDUP_REMOVED lines=67> */
.L_x_11991:
        /* <DEDUP_REMOVED lines=50> */
.L_x_12192:
[----:B------:R-:W-:Y:S05]  /*22b0*/  @!P0 BRA `(.L_x_11993) ;  /* 0x0000000000048947 */ /* 0x000fea0003800000 */
[----:B------:R-:W-:Y:S01]  /*22c0*/  BPT.TRAP 0x1 ;  /* 0x000000040000795c */ /* 0x000fe20000300000 */
.L_x_11993:
[----:B------:R-:W-:Y:S02]  /*22d0*/  IMAD.U32 R2, RZ, RZ, UR47 ;  /* 0x0000002fff027e24 */ /* 0x000fe4000f8e00ff */
[----:B0-----:R-:W-:-:S03]  /*22e0*/  IMAD.U32 R3, RZ, RZ, UR48 ;  /* 0x00000030ff037e24 */ /* 0x001fc6000f8e00ff */
[----:B------:R-:W-:Y:S02]  /*22f0*/  LEA R2, R2, UR46, 0x3 ;  /* 0x0000002e02027c11 */ /* 0x000fe4000f8e18ff */
[----:B------:R-:W-:-:S04]  /*2300*/  SHF.L.U32 R3, R3, 0x1f, RZ ;  /* 0x0000001f03037819 */ /* 0x000fc800000006ff */
[----:B------:R0:W1:Y:S01]  /*2310*/  SYNCS.PHASECHK.TRANS64.TRYWAIT P1, [R2+URZ+0x19c30], R3 ;  /* 0x019c3003020075a7 */ /* 0x000062000802017f */
[----:B------:R-:W-:Y:S05]  /*2320*/  @!P0 BRA `(.L_x_11994) ;  /* 0x0000000000048947 */ /* 0x000fea0003800000 */
[----:B------:R-:W-:Y:S01]  /*2330*/  BPT.TRAP 0x1 ;  /* 0x000000040000795c */ /* 0x000fe20000300000 */
.L_x_11994:
[----:B-1----:R-:W-:Y:S05]  /*2340*/  @P1 BRA `(.L_x_11995) ;  /* 0x0000000000081947 */ /* 0x002fea0003800000 */
[----:B------:R-:W1:Y:S02]  /*2350*/  SYNCS.PHASECHK.TRANS64.TRYWAIT P1, [R2+URZ+0x19c30], R3 ;  /* 0x019c3003020075a7 */ /* 0x000e64000802017f */
[----:B-1----:R-:W-:Y:S05]  /*2360*/  @!P1 BRA `(.L_x_11996) ;  /* 0x0000017800a89947 */ /* 0x002fea0003800000 */
.L_x_11995:
        /* <DEDUP_REMOVED lines=28> */
.L_x_11997:
[----:B------:R-:W-:Y:S01]  /*2530*/  UISETP.NE.AND UP1, UPT, UR53, URZ, UPT ;  /* 0x0000003f3500728c */ /* 0x000fe2000bf25270 */
[C---:B------:R-:W-:Y:S01]  /*2540*/  FMUL.FTZ R90, R0.reuse, R29 ;  /* 0x0000001d005a7220 */ /* 0x040fe20000410000 */
[C---:B------:R-:W-:Y:S01]  /*2550*/  FMUL.FTZ R29, R0.reuse, R62 ;  /* 0x0000003e001d7220 */ /* 0x040fe20000410000 */
[----:B------:R-:W-:Y:S01]  /*2560*/  FMUL.FTZ R62, R0, R69 ;  /* 0x00000045003e7220 */ /* 0x000fe20000410000 */
[----:B------:R-:W-:Y:S01]  /*2570*/  VIADD R69, R18, UR40 ;  /* 0x0000002812457c36 */ /* 0x000fe20008000000 */
[----:B------:R-:W-:Y:S01]  /*2580*/  R2UR UR6, R2 ;  /* 0x00000000020672ca */ /* 0x000fe200000e0000 */
[C---:B------:R-:W-:Y:S01]  /*2590*/  FMUL.FTZ R15, R0.reuse, R46 ;  /* 0x0000002e000f7220 */ /* 0x040fe20000410000 */
[----:B------:R-:W-:Y:S01]  /*25a0*/  PLOP3.LUT P1, PT, PT, PT, UP1, 0x80, 0x0 ;  /* 0x000000000000781c */ /* 0x000fe20003f2f018 */
[----:B01----:R-:W-:Y:S01]  /*25b0*/  IMAD.MOV.U32 R3, RZ, RZ, -0x80 ;  /* 0xffffff80ff037424 */ /* 0x003fe200078e00ff */
[----:B------:R-:W-:Y:S01]  /*25c0*/  PLOP3.LUT P2, PT, PT, PT, UP1, 0x80, 0x0 ;  /* 0x000000000000781c */ /* 0x000fe20003f4f018 */
[C---:B------:R-:W-:Y:S01]  /*25d0*/  FMUL.FTZ R5, R0.reuse, R27 ;  /* 0x0000001b00057220 */ /* 0x040fe20000410000 */
[----:B------:R-:W-:Y:S01]  /*25e0*/  @UP1 ULDC UR7, c[0x0][0x44c] ;  /* 0x0001130000071ab9 */ /* 0x000fe20000000800 */
[C---:B------:R-:W-:Y:S01]  /*25f0*/  FMUL.FTZ R101, R0.reuse, R56 ;  /* 0x0000003800657220 */ /* 0x040fe20000410000 */
[----:B------:R-:W-:Y:S01]  /*2600*/  UISETP.NE.AND UP0, UPT, UR52, URZ, UPT ;  /* 0x0000003f3400728c */ /* 0x000fe2000bf05270 */
[C---:B------:R-:W-:Y:S01]  /*2610*/  FMUL.FTZ R91, R0.reuse, R28 ;  /* 0x0000001c005b7220 */ /* 0x040fe20000410000 */
[C---:B------:R-:W-:Y:S01]  /*2620*/  FMUL.FTZ R7, R0.reuse, R30 ;  /* 0x0000001e00077220 */ /* 0x040fe20000410000 */
[C---:B------:R-:W-:Y:S01]  /*2630*/  FMUL.FTZ R10, R0.reuse, R35 ;  /* 0x00000023000a7220 */ /* 0x040fe20000410000 */
[C---:B------:R-:W-:Y:S01]  /*2640*/  FMUL.FTZ R56, R0.reuse, R57 ;  /* 0x0000003900387220 */ /* 0x040fe20000410000 */
[----:B------:R-:W-:Y:S01]  /*2650*/  UIADD3 UR6, UR6, 0x19c40, URZ ;  /* 0x00019c4006067890 */ /* 0x000fe2000fffe03f */
        /* <DEDUP_REMOVED lines=63> */
[----:B------:R-:W-:Y:S01]  /*2a50*/  IADD3 R2, -R17, 0x1, R74 ;  /* 0x0000000111027810 */ /* 0x000fe20007ffe14a */
[----:B------:R-:W-:Y:S01]  /*2a60*/  ULDC UR7, c[0x0][0x9dc] ;  /* 0x0002770000077ab9 */ /* 0x000fe20000000800 */
[----:B------:R-:W-:Y:S01]  /*2a70*/  SYNCS.ARRIVE.TRANS64.RED.A1T0 RZ, [UR6], RZ ;  /* 0x000000ffffff79a7 */ /* 0x000fe20008100406 */
[----:B------:R-:W-:Y:S01]  /*2a80*/  ULOP3.LUT UR6, URZ, UR7, URZ, 0x33, !UPT ;  /* 0x000000073f067292 */ /* 0x000fe2000f8e333f */
[----:B------:R-:W-:Y:S01]  /*2a90*/  IADD3 R2, -R3, UR41, R2 ;  /* 0x0000002903027c10 */ /* 0x000fe2000fffe102 */
[----:B------:R-:W-:Y:S01]  /*2aa0*/  ULDC UR17, c[0x0][0x9e0] ;  /* 0x0002780000117ab9 */ /* 0x000fe20000000800 */
[----:B------:R-:W-:Y:S01]  /*2ab0*/  IADD3 R76, -R17, UR41, R74 ;  /* 0x00000029114c7c10 */ /* 0x000fe2000fffe14a */
[----:B------:R-:W2:Y:S01]  /*2ac0*/  MUFU.TANH R89, R89 ;  /* 0x0000005900597308 */ /* 0x000ea20000002400 */
[----:B------:R-:W-:Y:S01]  /*2ad0*/  LEA R71, R88, 0xffffff80, 0x7 ;  /* 0xffffff8058477811 */ /* 0x000fe200078e38ff */
[----:B------:R-:W-:-:S02]  /*2ae0*/  VIADD R75, R2, UR17 ;  /* 0x00000011024b7c36 */ /* 0x000fc40008000000 */
[----:B------:R-:W-:-:S03]  /*2af0*/  VIADD R73, R2, UR6 ;  /* 0x0000000602497c36 */ /* 0x000fc60008000000 */
[----:B0-----:R-:W-:Y:S01]  /*2b00*/  VIADDMNMX R77, R46, R75, R76, PT ;  /* 0x0000004b2e4d7246 */ /* 0x001fe2000380014c */
        /* <DEDUP_REMOVED lines=78> */
.L_x_12000:
[----:B------:R-:W-:Y:S02]  /*2ff0*/  ULDC UR6, c[0x0][0x9e4] ;  /* 0x0002790000067ab9 */ /* 0x000fe40000000800 */
[----:B------:R-:W-:-:S05]  /*3000*/  IMAD.U32 R48, RZ, RZ, UR6 ;  /* 0x00000006ff307e24 */ /* 0x000fca000f8e00ff */
[----:B------:R-:W-:-:S13]  /*3010*/  ISETP.NE.AND P1, PT, R48, 0x1, PT ;  /* 0x000000013000780c */ /* 0x000fda0003f25270 */
[----:B------:R-:W1:Y:S02]  /*3020*/  @P1 LDC.64 R2, c[0x0][0x9e8] ;  /* 0x00027a00ff021b82 */ /* 0x000e640000000a00 */
[----:B-1----:R-:W-:-:S05]  /*3030*/  @P1 IMAD.HI.U32 R2, R46, R2, RZ ;  /* 0x000000022e021227 */ /* 0x002fca00078e00ff */
[----:B------:R-:W-:-:S07]  /*3040*/  @P1 SHF.R.U32.HI R46, RZ, R3, R2 ;  /* 0x00000003ff2e1219 */ /* 0x000fce0000011602 */
.L_x_12001:
[----:B------:R-:W-:Y:S05]  /*3050*/  BSYNC B0 ;  /* 0x0000000000007941 */ /* 0x000fea0003800000 */
.L_x_11999:
[----:B------:R-:W-:-:S04]  /*3060*/  IMAD R46, R46, R48, -R71 ;  /* 0x000000302e2e7224 */ /* 0x000fc800078e0a47 */
[----:B------:R-:W-:-:S05]  /*3070*/  IMAD.IADD R46, R46, 0x1, -R17 ;  /* 0x000000012e2e7824 */ /* 0x000fca00078e0a11 */
[----:B------:R-:W-:Y:S02]  /*3080*/  VIADDMNMX R77, R46, R48, R77, PT ;  /* 0x000000302e4d7246 */ /* 0x000fe4000380014d */
[----:B------:R-:W-:-:S07]  /*3090*/  VIMNMX R78, R78, R46, !PT ;  /* 0x0000002e4e4e7248 */ /* 0x000fce0007fe0100 */
.L_x_11998:
[C---:B------:R-:W-:Y:S01]  /*30a0*/  ISETP.GE.AND P6, PT, R74.reuse, 0xa, PT ;  /* 0x0000000a4a00780c */ /* 0x040fe20003fc6270 */
[----:B------:R-:W1:Y:S01]  /*30b0*/  SHFL.IDX PT, R2, R69, 0x1, 0x1c1f ;  /* 0x003c1f0045027f89 */ /* 0x000e6200000e0000 */
[C---:B------:R-:W-:Y:S01]  /*30c0*/  ISETP.GE.AND P1, PT, R74.reuse, 0x2, PT ;  /* 0x000000024a00780c */ /* 0x040fe20003f26270 */
[----:B------:R-:W-:Y:S01]  /*30d0*/  UISETP.NE.AND UP0, UPT, UR52, URZ, UPT ;  /* 0x0000003f3400728c */ /* 0x000fe2000bf05270 */
        /* <DEDUP_REMOVED lines=165> */
[----:B------:R-:W-:Y:S02]  /*3b30*/  ISETP.GE.AND P5, PT, R74, 0x79, PT ;  /* 0x000000794a00780c */ /* 0x000fe40003fa6270 */
[----:B-1----:R-:W-:Y:S02]  /*3b40*/  VIADDMNMX R68, R2, R75, R76, PT ;  /* 0x0000004b02447246 */ /* 0x002fe4000380014c */
        /* <DEDUP_REMOVED lines=9> */
[----:B------:R-:W-:Y:S01]  /*3be0*/  ISETP.GE.AND P6, PT, R74, 0x7a, PT ;  /* 0x0000007a4a00780c */ /* 0x000fe20003fc6270 */
[----:B------:R-:W-:-:S12]  /*3bf0*/  IMAD.IADD R74, R73, 0x1, R2 ;  /* 0x00000001494a7824 */ /* 0x000fd800078e0202 */
[----:B------:R-:W-:Y:S02]  /*3c00*/  @P6 LOP3.LUT R16, R16, 0x1, RZ, 0xfc, !PT ;  /* 0x0000000110106812 */ /* 0x000fe400078efcff */
        /* <DEDUP_REMOVED lines=19> */
.L_x_12004:
[----:B------:R-:W-:Y:S02]  /*3d40*/  ULDC UR6, c[0x0][0x9e4] ;  /* 0x0002790000067ab9 */ /* 0x000fe40000000800 */
[----:B------:R-:W-:-:S05]  /*3d50*/  IMAD.U32 R72, RZ, RZ, UR6 ;  /* 0x00000006ff487e24 */ /* 0x000fca000f8e00ff */
[----:B------:R-:W-:-:S13]  /*3d60*/  ISETP.NE.AND P6, PT, R72, 0x1, PT ;  /* 0x000000014800780c */ /* 0x000fda0003fc5270 */
[----:B------:R-:W0:Y:S02]  /*3d70*/  @P6 LDC.64 R2, c[0x0][0x9e8] ;  /* 0x00027a00ff026b82 */ /* 0x000e240000000a00 */
[----:B0-----:R-:W-:-:S05]  /*3d80*/  @P6 IMAD.HI.U32 R2, R69, R2, RZ ;  /* 0x0000000245026227 */ /* 0x001fca00078e00ff */
[----:B------:R-:W-:-:S07]  /*3d90*/  @P6 SHF.R.U32.HI R69, RZ, R3, R2 ;  /* 0x00000003ff456219 */ /* 0x000fce0000011602 */
.L_x_12005:
[----:B------:R-:W-:Y:S05]  /*3da0*/  BSYNC B0 ;  /* 0x0000000000007941 */ /* 0x000fea0003800000 */
.L_x_12003:
[----:B------:R-:W-:-:S04]  /*3db0*/  IMAD R2, R69, R72, -R71 ;  /* 0x0000004845027224 */ /* 0x000fc800078e0a47 */
[----:B------:R-:W-:-:S05]  /*3dc0*/  IMAD.IADD R3, R2, 0x1, -R17 ;  /* 0x0000000102037824 */ /* 0x000fca00078e0a11 */
[----:B------:R-:W-:Y:S02]  /*3dd0*/  VIADDMNMX R68, R3, R72, R68, PT ;  /* 0x0000004803447246 */ /* 0x000fe40003800144 */
[----:B------:R-:W-:-:S07]  /*3de0*/  VIMNMX R74, R74, R3, !PT ;  /* 0x000000034a4a7248 */ /* 0x000fce0007fe0100 */
.L_x_12002:
[----:B------:R-:W-:Y:S01]  /*3df0*/  ISETP.GT.AND P1, PT, R74, 0x1, !P1 ;  /* 0x000000014a00780c */ /* 0x000fe20004f24270 */
[----:B------:R-:W-:Y:S01]  /*3e00*/  ULDC UR6, c[0x0][0x988] ;  /* 0x0002620000067ab9 */ /* 0x000fe20000000800 */
[----:B------:R-:W-:Y:S01]  /*3e10*/  LOP3.LUT P6, RZ, R16, 0x4, RZ, 0xc0, !PT ;  /* 0x0000000410ff7812 */ /* 0x000fe200078cc0ff */
[----:B------:R-:W-:Y:S01]  /*3e20*/  IMAD.U32 R75, RZ, RZ, UR6 ;  /* 0x00000006ff4b7e24 */ /* 0x000fe2000f8e00ff */
[----:B------:R-:W-:Y:S01]  /*3e30*/  ISETP.LT.OR P1, PT, R68, 0x2, P1 ;  /* 0x000000024400780c */ /* 0x000fe20000f21670 */
[----:B------:R-:W-:Y:S01]  /*3e40*/  UISETP.NE.AND UP1, UPT, UR53, URZ, UPT ;  /* 0x0000003f3500728c */ /* 0x000fe2000bf25270 */
[C---:B------:R-:W-:Y:S01]  /*3e50*/  ISETP.GT.AND P2, PT, R74.reuse, 0x8, !P2 ;  /* 0x000000084a00780c */ /* 0x040fe20005744270 */
[----:B------:R-:W-:Y:S01]  /*3e60*/  UISETP.NE.AND UP0, UPT, UR52, URZ, UPT ;  /* 0x0000003f3400728c */ /* 0x000fe2000bf05270 */
[----:B------:R-:W-:Y:S01]  /*3e70*/  FSEL R5, R5, -INF , !P1 ;  /* 0xff80000005057808 */ /* 0x000fe20004800000 */
[----:B------:R-:W-:Y:S01]  /*3e80*/  UMOV UR14, UR40 ;  /* 0x00000028000e7c82 */ /* 0x000fe20008000000 */
        /* <DEDUP_REMOVED lines=12> */
[----:B------:R-:W-:Y:S01]  /*3f50*/  LOP3.LUT P6, RZ, R16, 0x20000, RZ, 0xc0, !PT ;  /* 0x0002000010ff7812 */ /* 0x000fe200078cc0ff */
[----:B------:R-:W-:Y:S01]  /*3f60*/  UIADD3 UR56, UR56, UR14, URZ ;  /* 0x0000000e38387290 */ /* 0x000fe2000fffe03f */
[----:B------:R-:W-:Y:S02]  /*3f70*/  ISETP.LT.OR P1, PT, R68, 0x11, P1 ;  /* 0x000000114400780c */ /* 0x000fe40000f21670 */
[----:B------:R-:W-:Y:S01]  /*3f80*/  ISETP.GT.AND P3, PT, R74, 0x70, !P3 ;  /* 0x000000704a00780c */ /* 0x000fe20005f64270 */
[----:B------:R-:W-:Y:S01]  /*3f90*/  UIADD3 UR17, UR56, UR17, URZ ;  /* 0x0000001138117290 */ /* 0x000fe2000fffe03f */
[----:B------:R-:W-:Y:S02]  /*3fa0*/  FSEL R9, R9, -INF , !P1 ;  /* 0xff80000009097808 */ /* 0x000fe40004800000 */
[----:B------:R-:W-:Y:S02]  /*3fb0*/  LOP3.LUT P1, RZ, R16, 0x10, RZ, 0xc0, !PT ;  /* 0x0000001010ff7812 */ /* 0x000fe4000782c0ff */
[----:B------:R-:W-:-:S02]  /*3fc0*/  ISETP.GT.AND P4, PT, R74, 0x71, !P4 ;  /* 0x000000714a00780c */ /* 0x000fc40006784270 */
[C---:B------:R-:W-:Y:S02]  /*3fd0*/  ISETP.GT.AND P1, PT, R74.reuse, 0x11, !P1 ;  /* 0x000000114a00780c */ /* 0x040fe40004f24270 */
[----:B------:R-:W-:Y:S02]  /*3fe0*/  ISETP.GT.AND P5, PT, R74, 0x78, !P5 ;  /* 0x000000784a00780c */ /* 0x000fe40006fa4270 */
[C---:B------:R-:W-:Y:S02]  /*3ff0*/  ISETP.LT.OR P1, PT, R68.reuse, 0x12, P1 ;  /* 0x000000124400780c */ /* 0x040fe40000f21670 */
[----:B------:R-:W-:Y:S02]  /*4000*/  ISETP.LT.OR P3, PT, R68, 0x71, P3 ;  /* 0x000000714400780c */ /* 0x000fe40001f61670 */
        /* <DEDUP_REMOVED lines=74> */
[C---:B------:R-:W-:Y:S01]  /*44b0*/  LOP3.LUT P1, RZ, R16.reuse, 0x4000, RZ, 0xc0, !PT ;  /* 0x0000400010ff7812 */ /* 0x040fe2000782c0ff */
[----:B------:R-:W0:Y:S01]  /*44c0*/  SHFL.BFLY PT, R10, R7, 0x2, 0x1f ;  /* 0x0c401f00070a7f89 */ /* 0x000e2200000e0000 */
[----:B------:R-:W-:Y:S02]  /*44d0*/  LOP3.LUT P2, RZ, R16, 0x80, RZ, 0xc0, !PT ;  /* 0x0000008010ff7812 */ /* 0x000fe4000784c0ff */
[----:B------:R-:W-:Y:S02]  /*44e0*/  ISETP.GT.AND P1, PT, R74, 0x41, !P1 ;  /* 0x000000414a00780c */ /* 0x000fe40004f24270 */
[----:B------:R-:W-:Y:S02]  /*44f0*/  LOP3.LUT P6, RZ, R16, 0x40, RZ, 0xc0, !PT ;  /* 0x0000004010ff7812 */ /* 0x000fe400078cc0ff */
[C---:B------:R-:W-:Y:S02]  /*4500*/  ISETP.LT.OR P1, PT, R68.reuse, 0x42, P1 ;  /* 0x000000424400780c */ /* 0x040fe40000f21670 */
[----:B------:R-:W-:-:S02]  /*4510*/  ISETP.LT.OR P4, PT, R68, 0x72, P4 ;  /* 0x000000724400780c */ /* 0x000fc40002781670 */
[----:B------:R-:W-:Y:S02]  /*4520*/  FSEL R28, R28, -INF , !P1 ;  /* 0xff8000001c1c7808 */ /* 0x000fe40004800000 */
[----:B------:R-:W-:Y:S02]  /*4530*/  LOP3.LUT P1, RZ, R16, 0x2000, RZ, 0xc0, !PT ;  /* 0x0000200010ff7812 */ /* 0x000fe4000782c0ff */
[----:B------:R-:W-:Y:S02]  /*4540*/  FSEL R39, R39, -INF , !P3 ;  /* 0xff80000027277808 */ /* 0x000fe40005800000 */
[----:B------:R-:W-:Y:S02]  /*4550*/  ISETP.GT.AND P1, PT, R74, 0x48, !P1 ;  /* 0x000000484a00780c */ /* 0x000fe40004f24270 */
[C---:B------:R-:W-:Y:S02]  /*4560*/  ISETP.LT.OR P5, PT, R68.reuse, 0x79, P5 ;  /* 0x000000794400780c */ /* 0x040fe40002fa1670 */
[----:B------:R-:W-:-:S02]  /*4570*/  ISETP.LT.OR P1, PT, R68, 0x49, P1 ;  /* 0x000000494400780c */ /* 0x000fc40000f21670 */
[----:B------:R-:W-:Y:S02]  /*4580*/  FSEL R40, R40, -INF , !P4 ;  /* 0xff80000028287808 */ /* 0x000fe40006000000 */
[----:B------:R-:W-:Y:S02]  /*4590*/  FSEL R29, R29, -INF , !P1 ;  /* 0xff8000001d1d7808 */ /* 0x000fe40004800000 */
[----:B------:R-:W-:Y:S02]  /*45a0*/  LOP3.LUT P1, RZ, R16, 0x1000, RZ, 0xc0, !PT ;  /* 0x0000100010ff7812 */ /* 0x000fe4000782c0ff */
[----:B0-----:R-:W-:Y:S02]  /*45b0*/  FMNMX.FTZ R69, R7, R10, !PT ;  /* 0x0000000a07457209 */ /* 0x001fe40007810000 */
[----:B------:R-:W-:Y:S02]  /*45c0*/  ISETP.GT.AND P1, PT, R74, 0x49, !P1 ;  /* 0x000000494a00780c */ /* 0x000fe40004f24270 */
[----:B------:R-:W-:Y:S01]  /*45d0*/  FSEL R41, R41, -INF , !P5 ;  /* 0xff80000029297808 */ /* 0x000fe20006800000 */
[----:B------:R-:W0:Y:S01]  /*45e0*/  SHFL.BFLY PT, R10, R69, 0x1, 0x1f ;  /* 0x0c201f00450a7f89 */ /* 0x000e2200000e0000 */
[----:B------:R-:W-:-:S04]  /*45f0*/  ISETP.LT.OR P1, PT, R68, 0x4a, P1 ;  /* 0x0000004a4400780c */ /* 0x000fc80000f21670 */
[----:B------:R-:W-:Y:S02]  /*4600*/  FSEL R30, R30, -INF , !P1 ;  /* 0xff8000001e1e7808 */ /* 0x000fe40004800000 */
[----:B------:R-:W-:-:S04]  /*4610*/  LOP3.LUT P1, RZ, R16, 0x800, RZ, 0xc0, !PT ;  /* 0x0000080010ff7812 */ /* 0x000fc8000782c0ff */
[----:B------:R-:W-:-:S04]  /*4620*/  ISETP.GT.AND P1, PT, R74, 0x50, !P1 ;  /* 0x000000504a00780c */ /* 0x000fc80004f24270 */
[----:B------:R-:W-:-:S04]  /*4630*/  ISETP.LT.OR P1, PT, R68, 0x51, P1 ;  /* 0x000000514400780c */ /* 0x000fc80000f21670 */
[----:B------:R-:W-:Y:S02]  /*4640*/  FSEL R31, R31, -INF , !P1 ;  /* 0xff8000001f1f7808 */ /* 0x000fe40004800000 */
[----:B------:R-:W-:Y:S02]  /*4650*/  LOP3.LUT P1, RZ, R16, 0x400, RZ, 0xc0, !PT ;  /* 0x0000040010ff7812 */ /* 0x000fe4000782c0ff */
[----:B0-----:R-:W-:Y:S02]  /*4660*/  FMNMX.FTZ R10, R69, R10, !PT ;  /* 0x0000000a450a7209 */ /* 0x001fe40007810000 */
[----:B------:R-:W-:-:S03]  /*4670*/  ISETP.GT.AND P1, PT, R74, 0x51, !P1 ;  /* 0x000000514a00780c */ /* 0x000fc60004f24270 */
[----:B------:R-:W-:Y:S01]  /*4680*/  FFMA.FTZ R75, R10, R75, -8 ;  /* 0xc10000000a4b7423 */ /* 0x000fe2000001004b */
        /* <DEDUP_REMOVED lines=83> */
[----:B0-----:R-:W-:Y:S02]  /*4bc0*/  F2FP.SATFINITE.E4M3.F32.PACK_AB_MERGE_C R148, R71, R70, RZ ;  /* 0x000000464794723e */ /* 0x001fe400048070ff */
[----:B------:R-:W-:Y:S02]  /*4bd0*/  FMNMX.FTZ R7, R25, R78, !PT ;  /* 0x0000004e19077209 */ /* 0x000fe40007810000 */
[----:B------:R-:W-:Y:S01]  /*4be0*/  F2FP.SATFINITE.E4M3.F32.PACK_AB_MERGE_C R148, R69, R4, R148 ;  /* 0x000000044594723e */ /* 0x000fe20004807094 */
[----:B------:R-:W-:Y:S01]  /*4bf0*/  MUFU.EX2 R73, R73 ;  /* 0x0000004900497308 */ /* 0x000fe20000000800 */
[----:B------:R-:W-:-:S04]  /*4c00*/  FMNMX.FTZ R78, R26, R7, !PT ;  /* 0x000000071a4e7209 */ /* 0x000fc80007810000 */
[----:B------:R-:W-:-:S03]  /*4c10*/  FMNMX.FTZ R7, R27, R78, !PT ;  /* 0x0000004e1b077209 */ /* 0x000fc60007810000 */
[----:B------:R-:W-:Y:S01]  /*4c20*/  MUFU.EX2 R46, R46 ;  /* 0x0000002e002e7308 */ /* 0x000fe20000000800 */
[----:B------:R-:W-:-:S04]  /*4c30*/  FMNMX.FTZ R78, R28, R7, !PT ;  /* 0x000000071c4e7209 */ /* 0x000fc80007810000 */
[----:B------:R-:W-:-:S03]  /*4c40*/  FMNMX.FTZ R7, R29, R78, !PT ;  /* 0x0000004e1d077209 */ /* 0x000fc60007810000 */
[----:B------:R-:W0:Y:S01]  /*4c50*/  MUFU.EX2 R47, R47 ;  /* 0x0000002f002f7308 */ /* 0x000e220000000800 */
[----:B------:R-:W-:-:S04]  /*4c60*/  FMNMX.FTZ R78, R30, R7, !PT ;  /* 0x000000071e4e7209 */ /* 0x000fc80007810000 */
[----:B------:R-:W-:-:S03]  /*4c70*/  FMNMX.FTZ R7, R31, R78, !PT ;  /* 0x0000004e1f077209 */ /* 0x000fc60007810000 */
        /* <DEDUP_REMOVED lines=12> */
[----:B------:R-:W-:-:S04]  /*4d40*/  FMNMX.FTZ R74, R38, R7, !PT ;  /* 0x00000007264a7209 */ /* 0x000fc80007810000 */
[----:B------:R-:W-:Y:S01]  /*4d50*/  FMNMX.FTZ R7, R39, R74, !PT ;  /* 0x0000004a27077209 */ /* 0x000fe20007810000 */
[----:B------:R-:W-:Y:S02]  /*4d60*/  IMAD.U32 R74, RZ, RZ, UR6 ;  /* 0x00000006ff4a7e24 */ /* 0x000fe4000f8e00ff */
[----:B------:R-:W-:Y:S01]  /*4d70*/  MUFU.EX2 R52, R52 ;  /* 0x0000003400347308 */ /* 0x000fe20000000800 */
[----:B------:R-:W-:-:S04]  /*4d80*/  FMNMX.FTZ R68, R40, R7, !PT ;  /* 0x0000000728447209 */ /* 0x000fc80007810000 */
[----:B------:R-:W-:-:S03]  /*4d90*/  FMNMX.FTZ R7, R41, R68, !PT ;  /* 0x0000004429077209 */ /* 0x000fc60007810000 */
[----:B------:R-:W-:Y:S01]  /*4da0*/  MUFU.EX2 R53, R53 ;  /* 0x0000003500357308 */ /* 0x000fe20000000800 */
[----:B------:R-:W-:Y:S02]  /*4db0*/  FMNMX.FTZ R7, R42, R7, !PT ;  /* 0x000000072a077209 */ /* 0x000fe40007810000 */
[----:B0-----:R-:W-:-:S03]  /*4dc0*/  F2FP.SATFINITE.E4M3.F32.PACK_AB_MERGE_C R144, R51, R50, RZ ;  /* 0x000000323390723e */ /* 0x001fc600048070ff */
[----:B------:R-:W0:Y:S01]  /*4dd0*/  SHFL.BFLY PT, R68, R7, 0x2, 0x1f ;  /* 0x0c401f0007447f89 */ /* 0x000e2200000e0000 */
[----:B------:R-:W-:Y:S01]  /*4de0*/  F2FP.SATFINITE.E4M3.F32.PACK_AB_MERGE_C R144, R49, R48, R144 ;  /* 0x000000303190723e */ /* 0x000fe20004807090 */
[----:B------:R-:W-:Y:S08]  /*4df0*/  MUFU.EX2 R54, R54 ;  /* 0x0000003600367308 */ /* 0x000ff00000000800 */
[----:B------:R-:W1:Y:S08]  /*4e00*/  MUFU.EX2 R55, R55 ;  /* 0x0000003700377308 */ /* 0x000e700000000800 */
[----:B------:R-:W-:Y:S01]  /*4e10*/  MUFU.EX2 R59, R59 ;  /* 0x0000003b003b7308 */ /* 0x000fe20000000800 */
[----:B0-----:R-:W-:-:S07]  /*4e20*/  FMNMX.FTZ R68, R7, R68, !PT ;  /* 0x0000004407447209 */ /* 0x001fce0007810000 */
[----:B------:R-:W-:Y:S01]  /*4e30*/  MUFU.EX2 R60, R60 ;  /* 0x0000003c003c7308 */ /* 0x000fe20000000800 */
[----:B-1----:R-:W-:Y:S01]  /*4e40*/  F2FP.SATFINITE.E4M3.F32.PACK_AB_MERGE_C R146, R55, R54, RZ ;  /* 0x000000363792723e */ /* 0x002fe200048070ff */
[----:B------:R-:W0:Y:S03]  /*4e50*/  SHFL.BFLY PT, R7, R68, 0x1, 0x1f ;  /* 0x0c201f0044077f89 */ /* 0x000e2600000e0000 */
[----:B------:R-:W-:-:S03]  /*4e60*/  F2FP.SATFINITE.E4M3.F32.PACK_AB_MERGE_C R146, R53, R52, R146 ;  /* 0x000000343592723e */ /* 0x000fc60004807092 */
[----:B------:R-:W-:Y:S08]  /*4e70*/  MUFU.EX2 R45, R45 ;  /* 0x0000002d002d7308 */ /* 0x000ff00000000800 */
[----:B------:R-:W1:Y:S08]  /*4e80*/  MUFU.EX2 R56, R56 ;  /* 0x0000003800387308 */ /* 0x000e700000000800 */
[----:B------:R-:W-:Y:S01]  /*4e90*/  MUFU.EX2 R43, R43 ;  /* 0x0000002b002b7308 */ /* 0x000fe20000000800 */
[----:B0-----:R-:W-:Y:S01]  /*4ea0*/  FMNMX.FTZ R7, R68, R7, !PT ;  /* 0x0000000744077209 */ /* 0x001fe20007810000 */
[----:B------:R-:W-:-:S03]  /*4eb0*/  FFMA.FTZ R68, R6, UR6, -R75 ;  /* 0x0000000606447c23 */ /* 0x000fc6000801084b */
[C---:B------:R-:W-:Y:S01]  /*4ec0*/  FSETP.NEU.FTZ.AND P1, PT, R7.reuse, -INF , PT ;  /* 0xff8000000700780b */ /* 0x040fe20003f3d000 */
[----:B------:R-:W-:-:S02]  /*4ed0*/  FFMA.FTZ R74, R7, R74, -8 ;  /* 0xc1000000074a7423 */ /* 0x000fc4000001004a */
[----:B------:R-:W-:Y:S01]  /*4ee0*/  MUFU.EX2 R57, R57 ;  /* 0x0000003900397308 */ /* 0x000fe20000000800 */
[----:B-1----:R-:W-:Y:S02]  /*4ef0*/  F2FP.SATFINITE.E4M3.F32.PACK_AB_MERGE_C R140, R56, R45, RZ ;  /* 0x0000002d388c723e */ /* 0x002fe400048070ff */
        /* <DEDUP_REMOVED lines=15> */
[----:B------:R-:W-:-:S01]  /*4ff0*/  FADD.FTZ R27, R4, R69 ;  /* 0x00000045041b7221 */ /* 0x000fc20000010000 */
[--C-:B------:R-:W-:Y:S01]  /*5000*/  FFMA.FTZ R3, R3, UR6, -R6.reuse ;  /* 0x0000000603037c23 */ /* 0x100fe20008010806 */
[----:B------:R-:W-:-:S01]  /*5010*/  FFMA.FTZ R12, R12, UR6, -R6 ;  /* 0x000000060c0c7c23 */ /* 0x000fc20008010806 */
[----:B------:R-:W-:Y:S01]  /*5020*/  FFMA.FTZ R14, R14, UR6, -R6 ;  /* 0x000000060e0e7c23 */ /* 0x000fe20008010806 */
[----:B------:R-:W-:-:S01]  /*5030*/  FADD.FTZ R76, R70, R27 ;  /* 0x0000001b464c7221 */ /* 0x000fc20000010000 */
[--C-:B------:R-:W-:Y:S01]  /*5040*/  FFMA.FTZ R27, R29, UR6, -R6.reuse ;  /* 0x000000061d1b7c23 */ /* 0x100fe20008010806 */
[----:B------:R-:W-:-:S01]  /*5050*/  FFMA.FTZ R20, R20, UR6, -R6 ;  /* 0x0000000614147c23 */ /* 0x000fc20008010806 */
[----:B------:R-:W0:Y:S01]  /*5060*/  MUFU.EX2 R5, R5 ;  /* 0x0000000500057308 */ /* 0x000e220000000800 */
[----:B------:R-:W-:-:S01]  /*5070*/  FADD.FTZ R29, R71, R76 ;  /* 0x0000004c471d7221 */ /* 0x000fc20000010000 */
[--C-:B------:R-:W-:Y:S01]  /*5080*/  FFMA.FTZ R24, R24, UR6, -R6.reuse ;  /* 0x0000000618187c23 */ /* 0x100fe20008010806 */
[----:B------:R-:W-:-:S01]  /*5090*/  FFMA.FTZ R4, R33, UR6, -R6 ;  /* 0x0000000621047c23 */ /* 0x000fc20008010806 */
[----:B------:R-:W-:Y:S01]  /*50a0*/  FFMA.FTZ R33, R34, UR6, -R6 ;  /* 0x0000000622217c23 */ /* 0x000fe20008010806 */
[----:B------:R-:W-:-:S01]  /*50b0*/  FADD.FTZ R76, R72, R29 ;  /* 0x0000001d484c7221 */ /* 0x000fc20000010000 */
[--C-:B------:R-:W-:Y:S01]  /*50c0*/  FFMA.FTZ R26, R26, UR6, -R6.reuse ;  /* 0x000000061a1a7c23 */ /* 0x100fe20008010806 */
[----:B------:R-:W-:-:S01]  /*50d0*/  FFMA.FTZ R28, R28, UR6, -R6 ;  /* 0x000000061c1c7c23 */ /* 0x000fc20008010806 */
[----:B------:R-:W1:Y:S01]  /*50e0*/  MUFU.EX2 R2, R2 ;  /* 0x0000000200027308 */ /* 0x000e620000000800 */
[----:B------:R-:W-:-:S01]  /*50f0*/  FADD.FTZ R29, R73, R76 ;  /* 0x0000004c491d7221 */ /* 0x000fc20000010000 */
[--C-:B------:R-:W-:Y:S01]  /*5100*/  FFMA.FTZ R30, R30, UR6, -R6.reuse ;  /* 0x000000061e1e7c23 */ /* 0x100fe20008010806 */
[----:B------:R-:W-:-:S01]  /*5110*/  FFMA.FTZ R32, R32, UR6, -R6 ;  /* 0x0000000620207c23 */ /* 0x000fc20008010806 */
[----:B------:R-:W-:Y:S01]  /*5120*/  FFMA.FTZ R36, R36, UR6, -R6 ;  /* 0x0000000624247c23 */ /* 0x000fe20008010806 */
[----:B------:R-:W-:-:S01]  /*5130*/  FADD.FTZ R78, R46, R29 ;  /* 0x0000001d2e4e7221 */ /* 0x000fc20000010000 */
[--C-:B------:R-:W-:Y:S01]  /*5140*/  FFMA.FTZ R29, R31, UR6, -R6.reuse ;  /* 0x000000061f1d7c23 */ /* 0x100fe20008010806 */
[----:B------:R-:W-:-:S01]  /*5150*/  FFMA.FTZ R37, R37, UR6, -R6 ;  /* 0x0000000625257c23 */ /* 0x000fc20008010806 */
[----:B------:R-:W2:Y:S01]  /*5160*/  MUFU.EX2 R75, R75 ;  /* 0x0000004b004b7308 */ /* 0x000ea20000000800 */
[----:B0-----:R-:W-:-:S01]  /*5170*/  FADD.FTZ R77, R74, R5 ;  /* 0x000000054a4d7221 */ /* 0x001fc20000010000 */
[--C-:B------:R-:W-:Y:S01]  /*5180*/  FFMA.FTZ R38, R38, UR6, -R6.reuse ;  /* 0x0000000626267c23 */ /* 0x100fe20008010806 */
[----:B------:R-:W-:-:S01]  /*5190*/  FFMA.FTZ R39, R39, UR6, -R6 ;  /* 0x0000000627277c23 */ /* 0x000fc20008010806 */
[--C-:B------:R-:W-:Y:S01]  /*51a0*/  FFMA.FTZ R40, R40, UR6, -R6.reuse ;  /* 0x0000000628287c23 */ /* 0x100fe20008010806 */
[----:B------:R-:W-:-:S03]  /*51b0*/  FFMA.FTZ R41, R41, UR6, -R6 ;  /* 0x0000000629297c23 */ /* 0x000fc60008010806 */
[----:B------:R-:W0:Y:S01]  /*51c0*/  MUFU.EX2 R8, R8 ;  /* 0x0000000800087308 */ /* 0x000e220000000800 */
[----:B-1----:R-:W-:-:S01]  /*51d0*/  FADD.FTZ R76, R2, R77 ;  /* 0x0000004d024c7221 */ /* 0x002fc20000010000 */
[----:B------:R-:W-:-:S04]  /*51e0*/  FADD.FTZ R77, R47, R78 ;  /* 0x0000004e2f4d7221 */ /* 0x000fc80000010000 */
[----:B------:R-:W-:Y:S02]  /*51f0*/  FADD.FTZ R70, R48, R77 ;  /* 0x0000004d30467221 */ /* 0x000fe40000010000 */
[----:B------:R-:W1:Y:S01]  /*5200*/  MUFU.EX2 R3, R3 ;  /* 0x0000000300037308 */ /* 0x000e620000000800 */
[----:B--2---:R-:W-:-:S01]  /*5210*/  FADD.FTZ R31, R75, R76 ;  /* 0x0000004c4b1f7221 */ /* 0x004fc20000010000 */
[----:B------:R-:W-:Y:S02]  /*5220*/  F2FP.SATFINITE.E4M3.F32.PACK_AB_MERGE_C R75, R75, R2, RZ ;  /* 0x000000024b4b723e */ /* 0x000fe400048070ff */
[----:B------:R-:W-:Y:S02]  /*5230*/  F2FP.SATFINITE.E4M3.F32.PACK_AB_MERGE_C R2, R60, R59, RZ ;  /* 0x0000003b3c02723e */ /* 0x000fe400048070ff */
[----:B------:R-:W-:Y:S02]  /*5240*/  F2FP.SATFINITE.E4M3.F32.PACK_AB_MERGE_C R149, R5, R74, R75 ;  /* 0x0000004a0595723e */ /* 0x000fe4000480704b */
[----:B------:R-:W2:Y:S01]  /*5250*/  MUFU.EX2 R9, R9 ;  /* 0x0000000900097308 */ /* 0x000ea20000000800 */
[----:B0-----:R-:W-:-:S01]  /*5260*/  FADD.FTZ R46, R8, R31 ;  /* 0x0000001f082e7221 */ /* 0x001fc20000010000 */
[----:B------:R-:W-:Y:S01]  /*5270*/  FADD.FTZ R31, R49, R70 ;  /* 0x00000046311f7221 */ /* 0x000fe20000010000 */
[----:B------:R-:W-:-:S03]  /*5280*/  F2FP.SATFINITE.E4M3.F32.PACK_AB_MERGE_C R142, R58, R57, R2 ;  /* 0x000000393a8e723e */ /* 0x000fc60004807002 */
        /* <DEDUP_REMOVED lines=40> */
[C---:B-1----:R-:W-:Y:S01]  /*5510*/  F2FP.SATFINITE.E4M3.F32.PACK_AB_MERGE_C R140, R44.reuse, R43, R140 ;  /* 0x0000002b2c8c723e */ /* 0x042fe2000480708c */
        /* <DEDUP_REMOVED lines=13> */
[----:B------:R-:W-:-:S04]  /*55f0*/  F2FP.SATFINITE.E4M3.F32.PACK_AB_MERGE_C R27, R30, R27, RZ ;  /* 0x0000001b1e1b723e */ /* 0x000fc800048070ff */
        /* <DEDUP_REMOVED lines=11> */
[----:B-1----:R-:W-:-:S01]  /*56b0*/  FADD.FTZ R2, R33, R2 ;  /* 0x0000000221027221 */ /* 0x002fc20000010000 */
[----:B------:R-:W-:-:S04]  /*56c0*/  F2FP.SATFINITE.E4M3.F32.PACK_AB_MERGE_C R4, R33, R4, RZ ;  /* 0x000000042104723e */ /* 0x000fc800048070ff */
[----:B------:R-:W-:Y:S02]  /*56d0*/  F2FP.SATFINITE.E4M3.F32.PACK_AB_MERGE_C R143, R32, R29, R4 ;  /* 0x0000001d208f723e */ /* 0x000fe40004807004 */
        /* <DEDUP_REMOVED lines=12> */
[----:B0-----:R-:W-:-:S07]  /*57a0*/  FADD.FTZ R3, R37, R2 ;  /* 0x0000000225037221 */ /* 0x001fce0000010000 */
[----:B------:R-:W0:Y:S01]  /*57b0*/  MUFU.EX2 R68, R68 ;  /* 0x0000004400447308 */ /* 0x000e220000000800 */
[C---:B-1----:R-:W-:Y:S01]  /*57c0*/  F2FP.SATFINITE.E4M3.F32.PACK_AB_MERGE_C R37, R38.reuse, R37, RZ ;  /* 0x000000252625723e */ /* 0x042fe200048070ff */
[----:B------:R-:W-:-:S03]  /*57d0*/  FADD.FTZ R38, R38, R3 ;  /* 0x0000000326267221 */ /* 0x000fc60000010000 */
[----:B------:R-:W-:-:S03]  /*57e0*/  F2FP.SATFINITE.E4M3.F32.PACK_AB_MERGE_C R137, R36, R31, R37 ;  /* 0x0000001f2489723e */ /* 0x000fc60004807025 */
[----:B------:R-:W-:Y:S08]  /*57f0*/  MUFU.EX2 R65, R65 ;  /* 0x0000004100417308 */ /* 0x000ff00000000800 */
[----:B------:R-:W1:Y:S01]  /*5800*/  MUFU.EX2 R66, R66 ;  /* 0x0000004200427308 */ /* 0x000e620000000800 */
[----:B0-----:R-:W-:-:S07]  /*5810*/  F2FP.SATFINITE.E4M3.F32.PACK_AB_MERGE_C R5, R68, R67, RZ ;  /* 0x000000434405723e */ /* 0x001fce00048070ff */
[----:B------:R-:W0:Y:S08]  /*5820*/  MUFU.EX2 R39, R39 ;  /* 0x0000002700277308 */ /* 0x000e300000000800 */
[----:B------:R-:W2:Y:S01]  /*5830*/  MUFU.EX2 R40, R40 ;  /* 0x0000002800287308 */ /* 0x000ea20000000800 */
[----:B-1----:R-:W-:Y:S01]  /*5840*/  F2FP.SATFINITE.E4M3.F32.PACK_AB_MERGE_C R138, R66, R65, R5 ;  /* 0x00000041428a723e */ /* 0x002fe20004807005 */
[----:B------:R-:W-:-:S04]  /*5850*/  FADD.FTZ R65, R65, R64 ;  /* 0x0000004041417221 */ /* 0x000fc80000010000 */
[----:B------:R-:W-:Y:S02]  /*5860*/  FADD.FTZ R66, R66, R65 ;  /* 0x0000004142427221 */ /* 0x000fe40000010000 */
[----:B------:R-:W-:Y:S01]  /*5870*/  MUFU.EX2 R41, R41 ;  /* 0x0000002900297308 */ /* 0x000fe20000000800 */
[----:B0-----:R-:W-:-:S01]  /*5880*/  FADD.FTZ R3, R39, R38 ;  /* 0x0000002627037221 */ /* 0x001fc20000010000 */
[----:B------:R-:W-:-:S06]  /*5890*/  FADD.FTZ R67, R67, R66 ;  /* 0x0000004243437221 */ /* 0x000fcc0000010000 */
[----:B------:R-:W0:Y:S01]  /*58a0*/  MUFU.EX2 R6, R6 ;  /* 0x0000000600067308 */ /* 0x000e220000000800 */
[----:B--2---:R-:W-:-:S01]  /*58b0*/  FADD.FTZ R2, R40, R3 ;  /* 0x0000000328027221 */ /* 0x004fc20000010000 */
[----:B0-----:R-:W-:-:S03]  /*58c0*/  F2FP.SATFINITE.E4M3.F32.PACK_AB_MERGE_C R3, R6, R41, RZ ;  /* 0x000000290603723e */ /* 0x001fc600048070ff */
[----:B------:R-:W-:Y:S01]  /*58d0*/  FADD.FTZ R41, R41, R2 ;  /* 0x0000000229297221 */ /* 0x000fe20000010000 */
[----:B------:R-:W-:-:S03]  /*58e0*/  F2FP.SATFINITE.E4M3.F32.PACK_AB_MERGE_C R139, R40, R39, R3 ;  /* 0x00000027288b723e */ /* 0x000fc60004807003 */
[----:B------:R-:W-:Y:S01]  /*58f0*/  FADD.FTZ R2, R6, R41 ;  /* 0x0000002906027221 */ /* 0x000fe20000010000 */
[----:B------:R-:W-:-:S01]  /*5900*/  FADD.FTZ R3, R68, R67 ;  /* 0x0000004344037221 */ /* 0x000fc20000010000 */
        /* <DEDUP_REMOVED lines=13> */
.L_x_12007:
[----:B------:R-:W-:Y:S02]  /*59e0*/  ULDC UR19, c[0x0][0x9e4] ;  /* 0x0002790000137ab9 */ /* 0x000fe40000000800 */
[----:B------:R-:W-:-:S11]  /*59f0*/  UISETP.NE.AND UP0, UPT, UR19, 0x1, UPT ;  /* 0x000000011300788c */ /* 0x000fd6000bf05270 */
[----:B------:R-:W-:Y:S02]  /*5a00*/  @UP0 ULDC.64 UR10, c[0x0][0x9e8] ;  /* 0x00027a00000a0ab9 */ /* 0x000fe40000000a00 */
[----:B------:R-:W-:-:S04]  /*5a10*/  UIMAD.WIDE.U32 UR14, UR18, UR10, URZ ;  /* 0x0000000a120e72a5 */ /* 0x000fc8000f8e003f */
[----:B------:R-:W-:-:S12]  /*5a20*/  @UP0 USHF.R.U32.HI UR18, URZ, UR11, UR15 ;  /* 0x0000000b3f120299 */ /* 0x000fd8000801160f */
.L_x_12008:
[----:B------:R-:W-:-:S04]  /*5a30*/  UIMAD UR18, UR18, UR19, UR19 ;  /* 0x00000013121272a4 */ /* 0x000fc8000f8e0213 */
[----:B------:R-:W-:-:S04]  /*5a40*/  UISETP.LT.AND UP0, UPT, UR17, UR18, UPT ;  /* 0x000000121100728c */ /* 0x000fc8000bf01270 */
[----:B------:R-:W-:-:S12]  /*5a50*/  USEL UR17, UR17, UR18, UP0 ;  /* 0x0000001211117287 */ /* 0x000fd80008000000 */
.L_x_12006:
        /* <DEDUP_REMOVED lines=63> */
.L_x_12028:
[----:B------:R-:W-:-:S04]  /*5e50*/  UISETP.NE.AND UP0, UPT, UR21, 0x1, UPT ;  /* 0x000000011500788c */ /* 0x000fc8000bf05270 */
[----:B------:R-:W-:-:S04]  /*5e60*/  USEL UR48, URZ, 0x1, UP0 ;  /* 0x000000013f307887 */ /* 0x000fc80008000000 */
[----:B------:R-:W-:Y:S01]  /*5e70*/  ULOP3.LUT UR48, UR22, UR48, URZ, 0x3c, !UPT ;  /* 0x0000003016307292 */ /* 0x000fe2000f8e3c3f */
[----:B------:R-:W-:Y:S11]  /*5e80*/  @!P0 BRA `(.L_x_12010) ;  /* 0x0000000000048947 */ /* 0x000ff60003800000 */
[----:B------:R-:W-:Y:S01]  /*5e90*/  BPT.TRAP 0x1 ;  /* 0x000000040000795c */ /* 0x000fe20000300000 */
.L_x_12010:
        /* <DEDUP_REMOVED lines=9> */
.L_x_12011:
[----:B-1----:R-:W-:Y:S05]  /*5f30*/  @P1 BRA `(.L_x_12012) ;  /* 0x0000000000081947 */ /* 0x002fea0003800000 */
[----:B------:R-:W1:Y:S02]  /*5f40*/  SYNCS.PHASECHK.TRANS64.TRYWAIT P1, [UR20+0x19c30], R7 ;  /* 0x019c3007ff0075a7 */ /* 0x000e640008020154 */
[----:B-1----:R-:W-:Y:S05]  /*5f50*/  @!P1 BRA `(.L_x_12013) ;  /* 0x0000013c00c09947 */ /* 0x002fea0003800000 */
.L_x_12012:
        /* <DEDUP_REMOVED lines=17> */
.L_x_12014:
[----:B------:R-:W-:Y:S01]  /*6070*/  ULEA UR10, UR21, UR46, 0x3 ;  /* 0x0000002e150a7291 */ /* 0x000fe2000f8e183f */
[----:B01----:R-:W-:-:S05]  /*6080*/  IMAD.U32 R7, RZ, RZ, UR22 ;  /* 0x00000016ff077e24 */ /* 0x003fca000f8e00ff */
[----:B------:R-:W-:-:S04]  /*6090*/  SHF.L.U32 R7, R7, 0x1f, RZ ;  /* 0x0000001f07077819 */ /* 0x000fc800000006ff */
[----:B------:R0:W1:Y:S01]  /*60a0*/  SYNCS.PHASECHK.TRANS64.TRYWAIT P1, [UR10+0x19c50], R7 ;  /* 0x019c5007ff0075a7 */ /* 0x000062000802014a */
[----:B------:R-:W-:Y:S05]  /*60b0*/  @!P0 BRA `(.L_x_12015) ;  /* 0x0000000000048947 */ /* 0x000fea0003800000 */
[----:B------:R-:W-:Y:S01]  /*60c0*/  BPT.TRAP 0x1 ;  /* 0x000000040000795c */ /* 0x000fe20000300000 */
.L_x_12015:
[----:B-1----:R-:W-:Y:S05]  /*60d0*/  @P1 BRA `(.L_x_12016) ;  /* 0x0000000000081947 */ /* 0x002fea0003800000 */
[----:B------:R-:W1:Y:S02]  /*60e0*/  SYNCS.PHASECHK.TRANS64.TRYWAIT P1, [UR10+0x19c50], R7 ;  /* 0x019c5007ff0075a7 */ /* 0x000e64000802014a */
[----:B-1----:R-:W-:Y:S05]  /*60f0*/  @!P1 BRA `(.L_x_12017) ;  /* 0x0000013c00709947 */ /* 0x002fea0003800000 */
.L_x_12016:
        /* <DEDUP_REMOVED lines=27> */
.L_x_12018:
        /* <DEDUP_REMOVED lines=12> */
[C---:B-1----:R-:W-:Y:S01]  /*6370*/  FMUL.FTZ R8, R0.reuse, R25 ;  /* 0x0000001900087220 */ /* 0x042fe20000410000 */
        /* <DEDUP_REMOVED lines=63> */
[----:B------:R-:W-:Y:S01]  /*6770*/  IMAD.U32 R82, RZ, RZ, UR38 ;  /* 0x00000026ff527e24 */ /* 0x000fe2000f8e00ff */
[----:B------:R-:W-:Y:S01]  /*6780*/  PLOP3.LUT P1, PT, PT, PT, UP0, 0x40, 0x0 ;  /* 0x000000000000781c */ /* 0x000fe20003f2e808 */
[----:B------:R-:W0:Y:S01]  /*6790*/  MUFU.TANH R7, R7 ;  /* 0x0000000700077308 */ /* 0x000e220000002400 */
[----:B------:R-:W-:Y:S01]  /*67a0*/  IADD3 R34, -R17, 0x1, -R73 ;  /* 0x0000000111227810 */ /* 0x000fe20007ffe949 */
[----:B------:R-:W-:Y:S01]  /*67b0*/  UPRMT UR20, UR45, 0x654, UR20 ;  /* 0x000006542d147896 */ /* 0x000fe20008000014 */
[----:B------:R-:W-:-:S02]  /*67c0*/  UMOV UR7, UR18 ;  /* 0x0000001200077c82 */ /* 0x000fc40008000000 */
[----:B------:R-:W-:Y:S01]  /*67d0*/  IADD3 R82, -R82, UR41, R34 ;  /* 0x0000002952527c10 */ /* 0x000fe2000fffe122 */
[----:B------:R-:W-:Y:S02]  /*67e0*/  ULOP3.LUT UR6, URZ, UR7, URZ, 0x33, !UPT ;  /* 0x000000073f067292 */ /* 0x000fe4000f8e333f */
[----:B------:R-:W2:Y:S02]  /*67f0*/  MUFU.TANH R8, R8 ;  /* 0x0000000800087308 */ /* 0x000ea40000002400 */
        /* <DEDUP_REMOVED lines=81> */
.L_x_12021:
[----:B------:R-:W-:-:S05]  /*6d10*/  IMAD.U32 R86, RZ, RZ, UR24 ;  /* 0x00000018ff567e24 */ /* 0x000fca000f8e00ff */
[----:B------:R-:W-:-:S13]  /*6d20*/  ISETP.NE.AND P1, PT, R86, 0x1, PT ;  /* 0x000000015600780c */ /* 0x000fda0003f25270 */
[----:B------:R-:W1:Y:S02]  /*6d30*/  @P1 LDC.64 R34, c[0x0][0x9e8] ;  /* 0x00027a00ff221b82 */ /* 0x000e640000000a00 */
[----:B-1----:R-:W-:-:S05]  /*6d40*/  @P1 IMAD.HI.U32 R34, R85, R34, RZ ;  /* 0x0000002255221227 */ /* 0x002fca00078e00ff */
[----:B------:R-:W-:-:S07]  /*6d50*/  @P1 SHF.R.U32.HI R85, RZ, R35, R34 ;  /* 0x00000023ff551219 */ /* 0x000fce0000011622 */
.L_x_12022:
[----:B------:R-:W-:Y:S05]  /*6d60*/  BSYNC B0 ;  /* 0x0000000000007941 */ /* 0x000fea0003800000 */
.L_x_12020:
[----:B------:R-:W-:-:S04]  /*6d70*/  IMAD R85, R85, R86, -R73 ;  /* 0x0000005655557224 */ /* 0x000fc800078e0a49 */
[----:B------:R-:W-:-:S05]  /*6d80*/  IMAD.IADD R85, R85, 0x1, -R17 ;  /* 0x0000000155557824 */ /* 0x000fca00078e0a11 */
[----:B------:R-:W-:Y:S02]  /*6d90*/  VIMNMX R84, R84, R85, !PT ;  /* 0x0000005554547248 */ /* 0x000fe40007fe0100 */
[----:B------:R-:W-:-:S07]  /*6da0*/  VIADDMNMX R83, R85, R86, R83, PT ;  /* 0x0000005655537246 */ /* 0x000fce0003800153 */
.L_x_12019:
        /* <DEDUP_REMOVED lines=12> */
[----:B0-----:R-:W-:-:S02]  /*6e70*/  FSEL R7, R7, -INF , !P6 ;  /* 0xff80000007077808 */ /* 0x001fc40007000000 */
[----:B------:R-:W-:Y:S01]  /*6e80*/  FSEL R8, R8, -INF , !P2 ;  /* 0xff80000008087808 */ /* 0x000fe20005000000 */
        /* <DEDUP_REMOVED lines=102> */
.L_x_12025:
[----:B------:R-:W-:-:S05]  /*74f0*/  IMAD.U32 R83, RZ, RZ, UR24 ;  /* 0x00000018ff537e24 */ /* 0x000fca000f8e00ff */
[----:B------:R-:W-:-:S13]  /*7500*/  ISETP.NE.AND P2, PT, R83, 0x1, PT ;  /* 0x000000015300780c */ /* 0x000fda0003f45270 */
[----:B------:R-:W0:Y:S02]  /*7510*/  @P2 LDC.64 R34, c[0x0][0x9e8] ;  /* 0x00027a00ff222b82 */ /* 0x000e240000000a00 */
[----:B0-----:R-:W-:-:S05]  /*7520*/  @P2 IMAD.HI.U32 R34, R78, R34, RZ ;  /* 0x000000224e222227 */ /* 0x001fca00078e00ff */
[----:B------:R-:W-:-:S07]  /*7530*/  @P2 SHF.R.U32.HI R78, RZ, R35, R34 ;  /* 0x00000023ff4e2219 */ /* 0x000fce0000011622 */
.L_x_12026:
[----:B------:R-:W-:Y:S05]  /*7540*/  BSYNC B0 ;  /* 0x0000000000007941 */ /* 0x000fea0003800000 */
.L_x_12024:
[----:B------:R-:W-:-:S04]  /*7550*/  IMAD R73, R78, R83, -R73 ;  /* 0x000000534e497224 */ /* 0x000fc800078e0a49 */
[----:B------:R-:W-:-:S05]  /*7560*/  IMAD.IADD R73, R73, 0x1, -R17 ;  /* 0x0000000149497824 */ /* 0x000fca00078e0a11 */
[----:B------:R-:W-:Y:S02]  /*7570*/  VIMNMX R82, R82, R73, !PT ;  /* 0x0000004952527248 */ /* 0x000fe40007fe0100 */
[----:B------:R-:W-:-:S07]  /*7580*/  VIADDMNMX R81, R73, R83, R81, PT ;  /* 0x0000005349517246 */ /* 0x000fce0003800151 */
.L_x_12023:
[----:B------:R-:W-:Y:S01]  /*7590*/  ISETP.GT.AND P4, PT, R82, 0x1, P1 ;  /* 0x000000015200780c */ /* 0x000fe20000f84270 */
[----:B------:R-:W-:Y:S01]  /*75a0*/  UMOV UR6, UR19 ;  /* 0x0000001300067c82 */ /* 0x000fe20008000000 */
[----:B------:R-:W-:Y:S02]  /*75b0*/  LOP3.LUT R16, R16, 0xf7ffffff, RZ, 0xc0, !PT ;  /* 0xf7ffffff10107812 */ /* 0x000fe400078ec0ff */
[----:B------:R-:W-:Y:S02]  /*75c0*/  ISETP.LT.OR P4, PT, R81, 0x2, P4 ;  /* 0x000000025100780c */ /* 0x000fe40002781670 */
[----:B------:R-:W-:Y:S02]  /*75d0*/  @P0 LOP3.LUT R16, R16, 0x8000000, RZ, 0xfc, !PT ;  /* 0x0800000010100812 */ /* 0x000fe400078efcff */
[----:B------:R-:W-:Y:S02]  /*75e0*/  FSEL R34, R10, -INF , !P4 ;  /* 0xff8000000a227808 */ /* 0x000fe40006000000 */
[----:B------:R-:W-:-:S02]  /*75f0*/  FMNMX.FTZ R10, R7, R5, !PT ;  /* 0x00000005070a7209 */ /* 0x000fc40007810000 */
[----:B------:R-:W-:Y:S02]  /*7600*/  ISETP.GT.AND P0, PT, R82, 0x59, P1 ;  /* 0x000000595200780c */ /* 0x000fe40000f04270 */
[----:B------:R-:W-:Y:S02]  /*7610*/  FMNMX.FTZ R10, R8, R10, !PT ;  /* 0x0000000a080a7209 */ /* 0x000fe40007810000 */
[----:B------:R-:W-:Y:S02]  /*7620*/  ISETP.GT.AND P5, PT, R82, 0x8, P1 ;  /* 0x000000085200780c */ /* 0x000fe40000fa4270 */
[----:B------:R-:W-:Y:S02]  /*7630*/  FMNMX.FTZ R10, R11, R10, !PT ;  /* 0x0000000a0b0a7209 */ /* 0x000fe40007810000 */
[----:B------:R-:W-:Y:S02]  /*7640*/  LOP3.LUT R16, R16, 0xbfffffff, RZ, 0xc0, !PT ;  /* 0xbfffffff10107812 */ /* 0x000fe400078ec0ff */
[----:B------:R-:W-:-:S02]  /*7650*/  FMNMX.FTZ R10, R12, R10, !PT ;  /* 0x0000000a0c0a7209 */ /* 0x000fc40007810000 */
[----:B------:R-:W-:Y:S02]  /*7660*/  ISETP.LT.OR P5, PT, R81, 0x9, P5 ;  /* 0x000000095100780c */ /* 0x000fe40002fa1670 */
[----:B------:R-:W-:Y:S02]  /*7670*/  FMNMX.FTZ R10, R15, R10, !PT ;  /* 0x0000000a0f0a7209 */ /* 0x000fe40007810000 */
[----:B------:R-:W-:Y:S02]  /*7680*/  @P0 LOP3.LUT R16, R16, 0x40000000, RZ, 0xfc, !PT ;  /* 0x4000000010100812 */ /* 0x000fe400078efcff */
[----:B------:R-:W-:Y:S02]  /*7690*/  FMNMX.FTZ R10, R20, R10, !PT ;  /* 0x0000000a140a7209 */ /* 0x000fe40007810000 */
[----:B------:R-:W-:Y:S02]  /*76a0*/  ISETP.GT.AND P0, PT, R82, 0x71, P1 ;  /* 0x000000715200780c */ /* 0x000fe40000f04270 */
[----:B------:R-:W-:-:S02]  /*76b0*/  FMNMX.FTZ R10, R25, R10, !PT ;  /* 0x0000000a190a7209 */ /* 0x000fc40007810000 */
[----:B------:R-:W-:Y:S02]  /*76c0*/  FSEL R13, R13, -INF , !P5 ;  /* 0xff8000000d0d7808 */ /* 0x000fe40006800000 */
[C---:B------:R-:W-:Y:S02]  /*76d0*/  ISETP.GT.AND P6, PT, R82.reuse, 0x9, P1 ;  /* 0x000000095200780c */ /* 0x040fe40000fc4270 */
[C---:B------:R-:W-:Y:S02]  /*76e0*/  ISETP.GT.AND P2, PT, R82.reuse, 0x10, P1 ;  /* 0x000000105200780c */ /* 0x040fe40000f44270 */
[C---:B------:R-:W-:Y:S02]  /*76f0*/  ISETP.GT.AND P3, PT, R82.reuse, 0x11, P1 ;  /* 0x000000115200780c */ /* 0x040fe40000f64270 */
[C---:B------:R-:W-:Y:S02]  /*7700*/  ISETP.GT.AND P4, PT, R82.reuse, 0x18, P1 ;  /* 0x000000185200780c */ /* 0x040fe40000f84270 */
[----:B------:R-:W-:-:S02]  /*7710*/  ISETP.GT.AND P5, PT, R82, 0x19, P1 ;  /* 0x000000195200780c */ /* 0x000fc40000fa4270 */
[----:B------:R-:W-:Y:S02]  /*7720*/  FMNMX.FTZ R10, R26, R10, !PT ;  /* 0x0000000a1a0a7209 */ /* 0x000fe40007810000 */
[C---:B------:R-:W-:Y:S02]  /*7730*/  ISETP.LT.OR P6, PT, R81.reuse, 0xa, P6 ;  /* 0x0000000a5100780c */ /* 0x040fe400037c1670 */
[C---:B------:R-:W-:Y:S02]  /*7740*/  ISETP.LT.OR P2, PT, R81.reuse, 0x11, P2 ;  /* 0x000000115100780c */ /* 0x040fe40001741670 */
[C---:B------:R-:W-:Y:S02]  /*7750*/  ISETP.LT.OR P3, PT, R81.reuse, 0x12, P3 ;  /* 0x000000125100780c */ /* 0x040fe40001f61670 */
[C---:B------:R-:W-:Y:S02]  /*7760*/  ISETP.LT.OR P4, PT, R81.reuse, 0x19, P4 ;  /* 0x000000195100780c */ /* 0x040fe40002781670 */
[----:B------:R-:W-:-:S02]  /*7770*/  ISETP.LT.OR P5, PT, R81, 0x1a, P5 ;  /* 0x0000001a5100780c */ /* 0x000fc40002fa1670 */
[----:B------:R-:W-:Y:S02]  /*7780*/  LOP3.LUT R16, R16, 0xfffffffd, RZ, 0xc0, !PT ;  /* 0xfffffffd10107812 */ /* 0x000fe400078ec0ff */
[----:B------:R-:W-:Y:S02]  /*7790*/  FMNMX.FTZ R10, R29, R10, !PT ;  /* 0x0000000a1d0a7209 */ /* 0x000fe40007810000 */
[----:B------:R-:W-:Y:S02]  /*77a0*/  FSEL R14, R14, -INF , !P6 ;  /* 0xff8000000e0e7808 */ /* 0x000fe40007000000 */
[----:B------:R-:W-:Y:S02]  /*77b0*/  FSEL R21, R21, -INF , !P2 ;  /* 0xff80000015157808 */ /* 0x000fe40005000000 */
[----:B------:R-:W-:Y:S02]  /*77c0*/  FSEL R24, R24, -INF , !P3 ;  /* 0xff80000018187808 */ /* 0x000fe40005800000 */
[----:B------:R-:W-:-:S02]  /*77d0*/  FSEL R27, R27, -INF , !P4 ;  /* 0xff8000001b1b7808 */ /* 0x000fc40006000000 */
[----:B------:R-:W-:Y:S02]  /*77e0*/  FSEL R28, R28, -INF , !P5 ;  /* 0xff8000001c1c7808 */ /* 0x000fe40006800000 */
[C---:B------:R-:W-:Y:S02]  /*77f0*/  ISETP.GT.AND P6, PT, R82.reuse, 0x20, P1 ;  /* 0x000000205200780c */ /* 0x040fe40000fc4270 */
[C---:B------:R-:W-:Y:S02]  /*7800*/  ISETP.GT.AND P2, PT, R82.reuse, 0x21, P1 ;  /* 0x000000215200780c */ /* 0x040fe40000f44270 */
[C---:B------:R-:W-:Y:S02]  /*7810*/  ISETP.GT.AND P3, PT, R82.reuse, 0x28, P1 ;  /* 0x000000285200780c */ /* 0x040fe40000f64270 */
[C---:B------:R-:W-:Y:S02]  /*7820*/  ISETP.GT.AND P4, PT, R82.reuse, 0x29, P1 ;  /* 0x000000295200780c */ /* 0x040fe40000f84270 */
[----:B------:R-:W-:-:S02]  /*7830*/  ISETP.GT.AND P5, PT, R82, 0x30, P1 ;  /* 0x000000305200780c */ /* 0x000fc40000fa4270 */
[----:B------:R-:W-:Y:S02]  /*7840*/  @P0 LOP3.LUT R16, R16, 0x2, RZ, 0xfc, !PT ;  /* 0x0000000210100812 */ /* 0x000fe400078efcff */
[----:B------:R-:W-:Y:S02]  /*7850*/  FMNMX.FTZ R10, R30, R10, !PT ;  /* 0x0000000a1e0a7209 */ /* 0x000fe40007810000 */
[----:B------:R-:W-:Y:S02]  /*7860*/  ISETP.GT.AND P0, PT, R82, 0x78, P1 ;  /* 0x000000785200780c */ /* 0x000fe40000f04270 */
[C---:B------:R-:W-:Y:S02]  /*7870*/  ISETP.LT.OR P6, PT, R81.reuse, 0x21, P6 ;  /* 0x000000215100780c */ /* 0x040fe400037c1670 */
[C---:B------:R-:W-:Y:S02]  /*7880*/  ISETP.LT.OR P2, PT, R81.reuse, 0x22, P2 ;  /* 0x000000225100780c */ /* 0x040fe40001741670 */
[----:B------:R-:W-:-:S02]  /*7890*/  ISETP.LT.OR P3, PT, R81, 0x29, P3 ;  /* 0x000000295100780c */ /* 0x000fc40001f61670 */
[C---:B------:R-:W-:Y:S02]  /*78a0*/  ISETP.LT.OR P4, PT, R81.reuse, 0x2a, P4 ;  /* 0x0000002a5100780c */ /* 0x040fe40002781670 */
[----:B------:R-:W-:Y:S02]  /*78b0*/  ISETP.LT.OR P5, PT, R81, 0x31, P5 ;  /* 0x000000315100780c */ /* 0x000fe40002fa1670 */
[----:B------:R-:W-:Y:S02]  /*78c0*/  FMNMX.FTZ R10, R33, R10, !PT ;  /* 0x0000000a210a7209 */ /* 0x000fe40007810000 */
        /* <DEDUP_REMOVED lines=11> */
[----:B------:R-:W-:Y:S02]  /*7980*/  LOP3.LUT R16, R16, 0xfffffff7, RZ, 0xc0, !PT ;  /* 0xfffffff710107812 */ /* 0x000fe400078ec0ff */
[C---:B------:R-:W-:Y:S02]  /*7990*/  ISETP.LT.OR P6, PT, R81.reuse, 0x32, P6 ;  /* 0x000000325100780c */ /* 0x040fe400037c1670 */
[C---:B------:R-:W-:Y:S02]  /*79a0*/  ISETP.LT.OR P2, PT, R81.reuse, 0x39, P2 ;  /* 0x000000395100780c */ /* 0x040fe40001741670 */
[----:B------:R-:W-:-:S02]  /*79b0*/  ISETP.LT.OR P3, PT, R81, 0x3a, P3 ;  /* 0x0000003a5100780c */ /* 0x000fc40001f61670 */
[C---:B------:R-:W-:Y:S02]  /*79c0*/  ISETP.LT.OR P4, PT, R81.reuse, 0x41, P4 ;  /* 0x000000415100780c */ /* 0x040fe40002781670 */
[----:B------:R-:W-:Y:S02]  /*79d0*/  ISETP.LT.OR P5, PT, R81, 0x42, P5 ;  /* 0x000000425100780c */ /* 0x000fe40002fa1670 */
[----:B------:R-:W-:Y:S02]  /*79e0*/  FMNMX.FTZ R10, R39, R10, !PT ;  /* 0x0000000a270a7209 */ /* 0x000fe40007810000 */
[----:B------:R-:W-:Y:S02]  /*79f0*/  @P0 LOP3.LUT R16, R16, 0x8, RZ, 0xfc, !PT ;  /* 0x0000000810100812 */ /* 0x000fe400078efcff */
[----:B------:R-:W-:Y:S02]  /*7a00*/  ISETP.GT.AND P0, PT, R82, RZ, P1 ;  /* 0x000000ff5200720c */ /* 0x000fe40000f04270 */
[----:B------:R-:W-:-:S02]  /*7a10*/  FSEL R42, R42, -INF , !P6 ;  /* 0xff8000002a2a7808 */ /* 0x000fc40007000000 */
[----:B------:R-:W-:Y:S02]  /*7a20*/  FSEL R45, R45, -INF , !P2 ;  /* 0xff8000002d2d7808 */ /* 0x000fe40005000000 */
[----:B------:R-:W-:Y:S02]  /*7a30*/  FSEL R46, R46, -INF , !P3 ;  /* 0xff8000002e2e7808 */ /* 0x000fe40005800000 */
[----:B------:R-:W-:Y:S02]  /*7a40*/  FSEL R49, R49, -INF , !P4 ;  /* 0xff80000031317808 */ /* 0x000fe40006000000 */
[----:B------:R-:W-:Y:S02]  /*7a50*/  FSEL R50, R50, -INF , !P5 ;  /* 0xff80000032327808 */ /* 0x000fe40006800000 */
[----:B------:R-:W-:Y:S02]  /*7a60*/  FMNMX.FTZ R10, R40, R10, !PT ;  /* 0x0000000a280a7209 */ /* 0x000fe40007810000 */
[----:B------:R-:W-:-:S02]  /*7a70*/  ISETP.GT.AND P6, PT, R82, 0x48, P1 ;  /* 0x000000485200780c */ /* 0x000fc40000fc4270 */
[C---:B------:R-:W-:Y:S02]  /*7a80*/  ISETP.GT.AND P2, PT, R82.reuse, 0x49, P1 ;  /* 0x000000495200780c */ /* 0x040fe40000f44270 */
[C---:B------:R-:W-:Y:S02]  /*7a90*/  ISETP.GT.AND P3, PT, R82.reuse, 0x50, P1 ;  /* 0x000000505200780c */ /* 0x040fe40000f64270 */
[C---:B------:R-:W-:Y:S02]  /*7aa0*/  ISETP.GT.AND P4, PT, R82.reuse, 0x51, P1 ;  /* 0x000000515200780c */ /* 0x040fe40000f84270 */
[----:B------:R-:W-:Y:S02]  /*7ab0*/  ISETP.GT.AND P5, PT, R82, 0x58, P1 ;  /* 0x000000585200780c */ /* 0x000fe40000fa4270 */
[----:B------:R-:W-:Y:S02]  /*7ac0*/  FMNMX.FTZ R10, R43, R10, !PT ;  /* 0x0000000a2b0a7209 */ /* 0x000fe40007810000 */
[----:B------:R-:W-:-:S02]  /*7ad0*/  ISETP.LT.OR P6, PT, R81, 0x49, P6 ;  /* 0x000000495100780c */ /* 0x000fc400037c1670 */
[C---:B------:R-:W-:Y:S02]  /*7ae0*/  ISETP.LT.OR P2, PT, R81.reuse, 0x4a, P2 ;  /* 0x0000004a5100780c */ /* 0x040fe40001741670 */
[C---:B------:R-:W-:Y:S02]  /*7af0*/  ISETP.LT.OR P3, PT, R81.reuse, 0x51, P3 ;  /* 0x000000515100780c */ /* 0x040fe40001f61670 */
[C---:B------:R-:W-:Y:S02]  /*7b00*/  ISETP.LT.OR P4, PT, R81.reuse, 0x52, P4 ;  /* 0x000000525100780c */ /* 0x040fe40002781670 */
[----:B------:R-:W-:Y:S02]  /*7b10*/  ISETP.LT.OR P5, PT, R81, 0x59, P5 ;  /* 0x000000595100780c */ /* 0x000fe40002fa1670 */
[----:B------:R-:W-:Y:S02]  /*7b20*/  LOP3.LUT R16, R16, 0xffffff7f, RZ, 0xc0, !PT ;  /* 0xffffff7f10107812 */ /* 0x000fe400078ec0ff */
[----:B------:R-:W-:-:S02]  /*7b30*/  FMNMX.FTZ R10, R44, R10, !PT ;  /* 0x0000000a2c0a7209 */ /* 0x000fc40007810000 */
[----:B------:R-:W-:Y:S02]  /*7b40*/  FSEL R53, R53, -INF , !P6 ;  /* 0xff80000035357808 */ /* 0x000fe40007000000 */
        /* <DEDUP_REMOVED lines=8> */
[C---:B------:R-:W-:Y:S02]  /*7bd0*/  ISETP.GT.AND P6, PT, R82.reuse, 0x70, P1 ;  /* 0x000000705200780c */ /* 0x040fe40000fc4270 */
[----:B------:R-:W-:Y:S02]  /*7be0*/  ISETP.GT.AND P1, PT, R82, 0x79, P1 ;  /* 0x000000795200780c */ /* 0x000fe40000f24270 */
[----:B------:R-:W-:-:S02]  /*7bf0*/  @P0 LOP3.LUT R16, R16, 0x80, RZ, 0xfc, !PT ;  /* 0x0000008010100812 */ /* 0x000fc400078efcff */
[----:B------:R-:W-:Y:S02]  /*7c00*/  FMNMX.FTZ R10, R47, R10, !PT ;  /* 0x0000000a2f0a7209 */ /* 0x000fe40007810000 */
[----:B------:R-:W-:Y:S02]  /*7c10*/  LOP3.LUT P0, RZ, R16, 0x40000000, RZ, 0xc0, !PT ;  /* 0x4000000010ff7812 */ /* 0x000fe4000780c0ff */
[----:B------:R-:W-:Y:S02]  /*7c20*/  FMNMX.FTZ R10, R48, R10, !PT ;  /* 0x0000000a300a7209 */ /* 0x000fe40007810000 */
[----:B------:R-:W-:Y:S02]  /*7c30*/  LOP3.LUT R16, R16, 0xffffffdf, RZ, 0xc0, !PT ;  /* 0xffffffdf10107812 */ /* 0x000fe400078ec0ff */
[----:B------:R-:W-:Y:S02]  /*7c40*/  ISETP.LT.OR P0, PT, R81, 0x5a, P0 ;  /* 0x0000005a5100780c */ /* 0x000fe40000701670 */
[----:B------:R-:W-:-:S02]  /*7c50*/  FMNMX.FTZ R10, R51, R10, !PT ;  /* 0x0000000a330a7209 */ /* 0x000fc40007810000 */
[----:B------:R-:W-:Y:S02]  /*7c60*/  @P1 LOP3.LUT R16, R16, 0x20, RZ, 0xfc, !PT ;  /* 0x0000002010101812 */ /* 0x000fe400078efcff */
[----:B------:R-:W-:Y:S02]  /*7c70*/  FMNMX.FTZ R10, R52, R10, !PT ;  /* 0x0000000a340a7209 */ /* 0x000fe40007810000 */
[C---:B------:R-:W-:Y:S02]  /*7c80*/  LOP3.LUT P1, RZ, R16.reuse, 0x2, RZ, 0xc0, !PT ;  /* 0x0000000210ff7812 */ /* 0x040fe4000782c0ff */
[----:B------:R-:W-:Y:S02]  /*7c90*/  FMNMX.FTZ R10, R57, R10, !PT ;  /* 0x0000000a390a7209 */ /* 0x000fe40007810000 */
[----:B------:R-:W-:Y:S02]  /*7ca0*/  LOP3.LUT R16, R16, 0xfffffeff, RZ, 0xc0, !PT ;  /* 0xfffffeff10107812 */ /* 0x000fe400078ec0ff */
[----:B------:R-:W-:-:S02]  /*7cb0*/  FMNMX.FTZ R10, R58, R10, !PT ;  /* 0x0000000a3a0a7209 */ /* 0x000fc40007810000 */
[----:B------:R-:W-:Y:S02]  /*7cc0*/  @P0 LOP3.LUT R16, R16, 0x100, RZ, 0xfc, !PT ;  /* 0x0000010010100812 */ /* 0x000fe400078efcff */
[----:B------:R-:W-:Y:S02]  /*7cd0*/  ISETP.LT.OR P0, PT, R81, 0x61, P2 ;  /* 0x000000615100780c */ /* 0x000fe40001701670 */
[----:B------:R-:W-:Y:S02]  /*7ce0*/  FMNMX.FTZ R10, R61, R10, !PT ;  /* 0x0000000a3d0a7209 */ /* 0x000fe40007810000 */
[----:B------:R-:W-:Y:S02]  /*7cf0*/  LOP3.LUT P2, RZ, R16, 0x8, RZ, 0xc0, !PT ;  /* 0x0000000810ff7812 */ /* 0x000fe4000784c0ff */
[----:B------:R-:W-:Y:S02]  /*7d00*/  FMNMX.FTZ R10, R62, R10, !PT ;  /* 0x0000000a3e0a7209 */ /* 0x000fe40007810000 */
[----:B------:R-:W-:-:S02]  /*7d10*/  LOP3.LUT R16, R16, 0xffffffbf, RZ, 0xc0, !PT ;  /* 0xffffffbf10107812 */ /* 0x000fc400078ec0ff */
[----:B------:R-:W-:Y:S02]  /*7d20*/  FMNMX.FTZ R10, R65, R10, !PT ;  /* 0x0000000a410a7209 */ /* 0x000fe40007810000 */
[C---:B------:R-:W-:Y:S02]  /*7d30*/  ISETP.LT.OR P6, PT, R81.reuse, 0x71, P6 ;  /* 0x000000715100780c */ /* 0x040fe400037c1670 */
[----:B------:R-:W-:Y:S02]  /*7d40*/  @P0 LOP3.LUT R16, R16, 0x40, RZ, 0xfc, !PT ;  /* 0x0000004010100812 */ /* 0x000fe400078efcff */
[----:B------:R-:W-:Y:S02]  /*7d50*/  FMNMX.FTZ R10, R66, R10, !PT ;  /* 0x0000000a420a7209 */ /* 0x000fe40007810000 */
[----:B------:R-:W-:Y:S02]  /*7d60*/  ISETP.LT.OR P0, PT, R81, 0x62, P3 ;  /* 0x000000625100780c */ /* 0x000fe40001f01670 */
[----:B------:R-:W-:-:S02]  /*7d70*/  LOP3.LUT P3, RZ, R16, 0x80, RZ, 0xc0, !PT ;  /* 0x0000008010ff7812 */ /* 0x000fc4000786c0ff */
[----:B------:R-:W-:Y:S02]  /*7d80*/  FMNMX.FTZ R10, R69, R10, !PT ;  /* 0x0000000a450a7209 */ /* 0x000fe40007810000 */
[----:B------:R-:W-:Y:S02]  /*7d90*/  ISETP.LT.OR P3, PT, R81, 0x1, P3 ;  /* 0x000000015100780c */ /* 0x000fe40001f61670 */
[----:B------:R-:W-:Y:S02]  /*7da0*/  FMNMX.FTZ R10, R70, R10, !PT ;  /* 0x0000000a460a7209 */ /* 0x000fe40007810000 */
[----:B------:R-:W-:Y:S02]  /*7db0*/  FSEL R9, R9, -INF , !P3 ;  /* 0xff80000009097808 */ /* 0x000fe40005800000 */
        /* <DEDUP_REMOVED lines=8> */
[----:B------:R-:W-:Y:S01]  /*7e40*/  LOP3.LUT R16, R16, 0xffffffef, RZ, 0xc0, !PT ;  /* 0xffffffef10107812 */ /* 0x000fe200078ec0ff */
[----:B------:R-:W0:Y:S01]  /*7e50*/  SHFL.BFLY PT, R35, R10, 0x2, 0x1f ;  /* 0x0c401f000a237f89 */ /* 0x000e2200000e0000 */
[----:B------:R-:W-:Y:S02]  /*7e60*/  FMNMX.FTZ R73, R21, R73, !PT ;  /* 0x0000004915497209 */ /* 0x000fe40007810000 */
[----:B------:R-:W-:Y:S02]  /*7e70*/  @P0 LOP3.LUT R16, R16, 0x10, RZ, 0xfc, !PT ;  /* 0x0000001010100812 */ /* 0x000fe400078efcff */
[----:B------:R-:W-:Y:S02]  /*7e80*/  FMNMX.FTZ R73, R24, R73, !PT ;  /* 0x0000004918497209 */ /* 0x000fe40007810000 */
[----:B------:R-:W-:Y:S02]  /*7e90*/  ISETP.LT.OR P0, PT, R81, 0x69, P4 ;  /* 0x000000695100780c */ /* 0x000fe40002701670 */
[----:B------:R-:W-:-:S02]  /*7ea0*/  FMNMX.FTZ R73, R27, R73, !PT ;  /* 0x000000491b497209 */ /* 0x000fc40007810000 */
[----:B------:R-:W-:Y:S02]  /*7eb0*/  LOP3.LUT P4, RZ, R16, 0x20, RZ, 0xc0, !PT ;  /* 0x0000002010ff7812 */ /* 0x000fe4000788c0ff */
[----:B------:R-:W-:Y:S02]  /*7ec0*/  FMNMX.FTZ R73, R28, R73, !PT ;  /* 0x000000491c497209 */ /* 0x000fe40007810000 */
[----:B------:R-:W-:Y:S02]  /*7ed0*/  LOP3.LUT R16, R16, 0xfffffffb, RZ, 0xc0, !PT ;  /* 0xfffffffb10107812 */ /* 0x000fe400078ec0ff */
[----:B------:R-:W-:Y:S02]  /*7ee0*/  FMNMX.FTZ R73, R31, R73, !PT ;  /* 0x000000491f497209 */ /* 0x000fe40007810000 */
[----:B------:R-:W-:Y:S02]  /*7ef0*/  ISETP.LT.OR P1, PT, R81, 0x72, P1 ;  /* 0x000000725100780c */ /* 0x000fe40000f21670 */
[----:B------:R-:W-:-:S02]  /*7f00*/  FMNMX.FTZ R73, R32, R73, !PT ;  /* 0x0000004920497209 */ /* 0x000fc40007810000 */
[----:B------:R-:W-:Y:S02]  /*7f10*/  @P0 LOP3.LUT R16, R16, 0x4, RZ, 0xfc, !PT ;  /* 0x0000000410100812 */ /* 0x000fe400078efcff */
[----:B0-----:R-:W-:Y:S02]  /*7f20*/  FMNMX.FTZ R10, R10, R35, !PT ;  /* 0x000000230a0a7209 */ /* 0x001fe40007810000 */
[----:B------:R-:W-:Y:S02]  /*7f30*/  FMNMX.FTZ R73, R37, R73, !PT ;  /* 0x0000004925497209 */ /* 0x000fe40007810000 */
[----:B------:R-:W-:Y:S01]  /*7f40*/  ISETP.LT.OR P0, PT, R81, 0x6a, P5 ;  /* 0x0000006a5100780c */ /* 0x000fe20002f01670 */
[----:B------:R-:W0:Y:S01]  /*7f50*/  SHFL.BFLY PT, R35, R10, 0x1, 0x1f ;  /* 0x0c201f000a237f89 */ /* 0x000e2200000e0000 */
[----:B------:R-:W-:Y:S02]  /*7f60*/  FMNMX.FTZ R73, R38, R73, !PT ;  /* 0x0000004926497209 */ /* 0x000fe40007810000 */
[----:B------:R-:W-:-:S02]  /*7f70*/  LOP3.LUT R16, R16, 0xefffffff, RZ, 0xc0, !PT ;  /* 0xefffffff10107812 */ /* 0x000fc400078ec0ff */
[----:B------:R-:W-:Y:S02]  /*7f80*/  FMNMX.FTZ R73, R41, R73, !PT ;  /* 0x0000004929497209 */ /* 0x000fe40007810000 */
[----:B------:R-:W-:Y:S02]  /*7f90*/  ISETP.LT.OR P2, PT, R81, 0x79, P2 ;  /* 0x000000795100780c */ /* 0x000fe40001741670 */
[----:B------:R-:W-:Y:S02]  /*7fa0*/  FMNMX.FTZ R73, R42, R73, !PT ;  /* 0x000000492a497209 */ /* 0x000fe40007810000 */
[----:B------:R-:W-:Y:S02]  /*7fb0*/  FSEL R72, R72, -INF , !P1 ;  /* 0xff80000048487808 */ /* 0x000fe40004800000 */
[----:B------:R-:W-:Y:S02]  /*7fc0*/  FMNMX.FTZ R73, R45, R73, !PT ;  /* 0x000000492d497209 */ /* 0x000fe40007810000 */
[----:B------:R-:W-:-:S02]  /*7fd0*/  @P0 LOP3.LUT R16, R16, 0x10000000, RZ, 0xfc, !PT ;  /* 0x1000000010100812 */ /* 0x000fc400078efcff */
[----:B------:R-:W-:Y:S02]  /*7fe0*/  FMNMX.FTZ R73, R46, R73, !PT ;  /* 0x000000492e497209 */ /* 0x000fe40007810000 */
[----:B------:R-:W-:Y:S02]  /*7ff0*/  LOP3.LUT R16, R16, 0xdfffffff, RZ, 0xc0, !PT ;  /* 0xdfffffff10107812 */ /* 0x000fe400078ec0ff */
[----:B------:R-:W-:Y:S02]  /*8000*/  FMNMX.FTZ R73, R49, R73, !PT ;  /* 0x0000004931497209 */ /* 0x000fe40007810000 */
[----:B------:R-:W-:Y:S02]  /*8010*/  @P6 LOP3.LUT R16, R16, 0x20000000, RZ, 0xfc, !PT ;  /* 0x2000000010106812 */ /* 0x000fe400078efcff */
[----:B0-----:R-:W-:Y:S02]  /*8020*/  FMNMX.FTZ R10, R10, R35, !PT ;  /* 0x000000230a0a7209 */ /* 0x001fe40007810000 */
[----:B------:R-:W-:-:S02]  /*8030*/  FMNMX.FTZ R73, R50, R73, !PT ;  /* 0x0000004932497209 */ /* 0x000fc40007810000 */
[C---:B------:R-:W-:Y:S02]  /*8040*/  FSETP.NEU.FTZ.AND P5, PT, R10.reuse, -INF , PT ;  /* 0xff8000000a00780b */ /* 0x040fe40003fbd000 */
[----:B------:R-:W-:Y:S02]  /*8050*/  FMNMX.FTZ R73, R53, R73, !PT ;  /* 0x0000004935497209 */ /* 0x000fe40007810000 */
[----:B------:R-:W-:Y:S02]  /*8060*/  FSEL R35, R10, RZ, P5 ;  /* 0x000000ff0a237208 */ /* 0x000fe40002800000 */
[----:B------:R-:W-:Y:S02]  /*8070*/  FMNMX.FTZ R73, R54, R73, !PT ;  /* 0x0000004936497209 */ /* 0x000fe40007810000 */
[----:B------:R-:W-:Y:S01]  /*8080*/  LOP3.LUT P6, RZ, R16, 0x100, RZ, 0xc0, !PT ;  /* 0x0000010010ff7812 */ /* 0x000fe200078cc0ff */
[----:B------:R-:W-:-:S01]  /*8090*/  FADD.FTZ R5, -R35, R5 ;  /* 0x0000000523057221 */ /* 0x000fc20000010100 */
[----:B------:R-:W-:Y:S01]  /*80a0*/  FMNMX.FTZ R73, R55, R73, !PT ;  /* 0x0000004937497209 */ /* 0x000fe20007810000 */
[----:B------:R-:W-:Y:S01]  /*80b0*/  IMAD.U32 R35, RZ, RZ, UR6 ;  /* 0x00000006ff237e24 */ /* 0x000fe2000f8e00ff */
[----:B------:R-:W-:Y:S01]  /*80c0*/  LOP3.LUT P0, RZ, R16, 0x40, RZ, 0xc0, !PT ;  /* 0x0000004010ff7812 */ /* 0x000fe2000780c0ff */
[----:B------:R-:W-:Y:S01]  /*80d0*/  FMUL.FTZ R5, R5, UR6 ;  /* 0x0000000605057c20 */ /* 0x000fe20008410000 */
[----:B------:R-:W-:Y:S01]  /*80e0*/  FMNMX.FTZ R73, R56, R73, !PT ;  /* 0x0000004938497209 */ /* 0x000fe20007810000 */
[----:B------:R-:W-:-:S01]  /*80f0*/  FFMA.FTZ R35, R10, R35, -8 ;  /* 0xc10000000a237423 */ /* 0x000fc20000010023 */
[----:B------:R-:W-:-:S02]  /*8100*/  FSEL R60, R60, -INF , !P6 ;  /* 0xff8000003c3c7808 */ /* 0x000fc40007000000 */
[----:B------:R-:W-:Y:S01]  /*8110*/  FMNMX.FTZ R73, R59, R73, !PT ;  /* 0x000000493b497209 */ /* 0x000fe20007810000 */
[----:B------:R-:W-:Y:S01]  /*8120*/  MUFU.EX2 R5, R5 ;  /* 0x0000000500057308 */ /* 0x000fe20000000800 */
[----:B------:R-:W-:Y:S02]  /*8130*/  FSEL R35, R35, RZ, P5 ;  /* 0x000000ff23237208 */ /* 0x000fe40002800000 */
[----:B------:R-:W-:Y:S02]  /*8140*/  LOP3.LUT P5, RZ, R16, 0x10, RZ, 0xc0, !PT ;  /* 0x0000001010ff7812 */ /* 0x000fe400078ac0ff */
[----:B------:R-:W-:Y:S01]  /*8150*/  FSEL R63, R63, -INF , !P0 ;  /* 0xff8000003f3f7808 */ /* 0x000fe20004000000 */
[--C-:B------:R-:W-:Y:S01]  /*8160*/  FFMA.FTZ R7, R7, UR6, -R35.reuse ;  /* 0x0000000607077c23 */ /* 0x100fe20008010823 */
[----:B------:R-:W-:Y:S01]  /*8170*/  FMNMX.FTZ R73, R60, R73, !PT ;  /* 0x000000493c497209 */ /* 0x000fe20007810000 */
[--C-:B------:R-:W-:Y:S01]  /*8180*/  FFMA.FTZ R8, R8, UR6, -R35.reuse ;  /* 0x0000000608087c23 */ /* 0x100fe20008010823 */
[----:B------:R-:W-:Y:S01]  /*8190*/  FSEL R64, R64, -INF , !P5 ;  /* 0xff80000040407808 */ /* 0x000fe20006800000 */
[--C-:B------:R-:W-:Y:S01]  /*81a0*/  FFMA.FTZ R11, R11, UR6, -R35.reuse ;  /* 0x000000060b0b7c23 */ /* 0x100fe20008010823 */
[----:B------:R-:W-:Y:S01]  /*81b0*/  LOP3.LUT P5, RZ, R16, 0x4, RZ, 0xc0, !PT ;  /* 0x0000000410ff7812 */ /* 0x000fe200078ac0ff */
[--C-:B------:R-:W-:Y:S01]  /*81c0*/  FFMA.FTZ R12, R12, UR6, -R35.reuse ;  /* 0x000000060c0c7c23 */ /* 0x100fe20008010823 */
[----:B------:R-:W-:Y:S01]  /*81d0*/  FMNMX.FTZ R73, R63, R73, !PT ;  /* 0x000000493f497209 */ /* 0x000fe20007810000 */
[--C-:B------:R-:W-:Y:S01]  /*81e0*/  FFMA.FTZ R15, R15, UR6, -R35.reuse ;  /* 0x000000060f0f7c23 */ /* 0x100fe20008010823 */
[----:B------:R-:W-:Y:S01]  /*81f0*/  LOP3.LUT P0, RZ, R16, 0x10000000, RZ, 0xc0, !PT ;  /* 0x1000000010ff7812 */ /* 0x000fe2000780c0ff */
[--C-:B------:R-:W-:Y:S01]  /*8200*/  FFMA.FTZ R20, R20, UR6, -R35.reuse ;  /* 0x0000000614147c23 */ /* 0x100fe20008010823 */
[----:B------:R-:W-:Y:S01]  /*8210*/  FSEL R67, R67, -INF , !P5 ;  /* 0xff80000043437808 */ /* 0x000fe20006800000 */
        /* <DEDUP_REMOVED lines=39> */
[----:B------:R-:W0:Y:S01]  /*8490*/  MUFU.EX2 R73, R7 ;  /* 0x0000000700497308 */ /* 0x000e220000000800 */
[----:B------:R-:W1:Y:S01]  /*84a0*/  SHFL.BFLY PT, R80, R78, 0x2, 0x1f ;  /* 0x0c401f004e507f89 */ /* 0x000e6200000e0000 */
[----:B------:R-:W-:-:S06]  /*84b0*/  LOP3.LUT P0, RZ, R16, 0x8000000, RZ, 0xc0, !PT ;  /* 0x0800000010ff7812 */ /* 0x000fcc000780c0ff */
[----:B------:R-:W2:Y:S08]  /*84c0*/  MUFU.EX2 R8, R8 ;  /* 0x0000000800087308 */ /* 0x000eb00000000800 */
[----:B------:R-:W-:Y:S01]  /*84d0*/  MUFU.EX2 R11, R11 ;  /* 0x0000000b000b7308 */ /* 0x000fe20000000800 */
[----:B0-----:R-:W-:-:S07]  /*84e0*/  FFMA.FTZ R3, R5, R3, R73 ;  /* 0x0000000305037223 */ /* 0x001fce0000010049 */
[----:B------:R-:W-:Y:S01]  /*84f0*/  MUFU.EX2 R12, R12 ;  /* 0x0000000c000c7308 */ /* 0x000fe20000000800 */
[----:B-1----:R-:W-:Y:S01]  /*8500*/  FMNMX.FTZ R80, R78, R80, !PT ;  /* 0x000000504e507209 */ /* 0x002fe20007810000 */
[----:B--2---:R-:W-:-:S04]  /*8510*/  FADD.FTZ R3, R8, R3 ;  /* 0x0000000308037221 */ /* 0x004fc80000010000 */
[----:B------:R-:W0:Y:S02]  /*8520*/  SHFL.BFLY PT, R7, R80, 0x1, 0x1f ;  /* 0x0c201f0050077f89 */ /* 0x000e2400000e0000 */
[----:B------:R-:W-:Y:S08]  /*8530*/  MUFU.EX2 R15, R15 ;  /* 0x0000000f000f7308 */ /* 0x000ff00000000800 */
[----:B------:R-:W-:Y:S08]  /*8540*/  MUFU.EX2 R20, R20 ;  /* 0x0000001400147308 */ /* 0x000ff00000000800 */
[----:B------:R-:W-:Y:S01]  /*8550*/  MUFU.EX2 R25, R25 ;  /* 0x0000001900197308 */ /* 0x000fe20000000800 */
[----:B0-----:R-:W-:-:S07]  /*8560*/  FMNMX.FTZ R7, R80, R7, !PT ;  /* 0x0000000750077209 */ /* 0x001fce0007810000 */
[----:B------:R-:W-:Y:S01]  /*8570*/  MUFU.EX2 R26, R26 ;  /* 0x0000001a001a7308 */ /* 0x000fe20000000800 */
[----:B------:R-:W-:-:S04]  /*8580*/  FSETP.NEU.FTZ.AND P1, PT, R7, -INF , PT ;  /* 0xff8000000700780b */ /* 0x000fc80003f3d000 */
[----:B------:R-:W-:-:S03]  /*8590*/  FSEL R78, R7, RZ, P1 ;  /* 0x000000ff074e7208 */ /* 0x000fc60000800000 */
[----:B------:R-:W-:Y:S02]  /*85a0*/  MUFU.EX2 R29, R29 ;  /* 0x0000001d001d7308 */ /* 0x000fe40000000800 */
[----:B------:R-:W-:-:S01]  /*85b0*/  FADD.FTZ R4, -R78, R4 ;  /* 0x000000044e047221 */ /* 0x000fc20000010100 */
[----:B------:R-:W-:-:S03]  /*85c0*/  IMAD.U32 R78, RZ, RZ, UR6 ;  /* 0x00000006ff4e7e24 */ /* 0x000fc6000f8e00ff */
[----:B------:R-:W-:Y:S01]  /*85d0*/  FMUL.FTZ R4, R4, UR6 ;  /* 0x0000000604047c20 */ /* 0x000fe20008410000 */
[----:B------:R-:W-:-:S01]  /*85e0*/  FFMA.FTZ R78, R7, R78, -8 ;  /* 0xc1000000074e7423 */ /* 0x000fc2000001004e */
        /* <DEDUP_REMOVED lines=40> */
[----:B-1----:R-:W-:Y:S01]  /*8870*/  FADD.FTZ R78, R34, R2 ;  /* 0x00000002224e7221 */ /* 0x002fe20000010000 */
[----:B------:R-:W-:-:S01]  /*8880*/  FADD.FTZ R2, R11, R3 ;  /* 0x000000030b027221 */ /* 0x000fc20000010000 */
[----:B------:R-:W1:Y:S02]  /*8890*/  MUFU.EX2 R21, R21 ;  /* 0x0000001500157308 */ /* 0x000e640000000800 */
[----:B--2---:R-:W-:-:S01]  /*88a0*/  FADD.FTZ R3, R13, R78 ;  /* 0x0000004e0d037221 */ /* 0x004fc20000010000 */
[----:B------:R-:W-:-:S04]  /*88b0*/  FADD.FTZ R2, R12, R2 ;  /* 0x000000020c027221 */ /* 0x000fc80000010000 */
[----:B------:R-:W-:Y:S01]  /*88c0*/  FADD.FTZ R2, R15, R2 ;  /* 0x000000020f027221 */ /* 0x000fe20000010000 */
[----:B------:R-:W2:Y:S01]  /*88d0*/  MUFU.EX2 R24, R24 ;  /* 0x0000001800187308 */ /* 0x000ea20000000800 */
[----:B0-----:R-:W-:-:S02]  /*88e0*/  FADD.FTZ R3, R14, R3 ;  /* 0x000000030e037221 */ /* 0x001fc40000010000 */
[----:B------:R-:W-:-:S04]  /*88f0*/  FADD.FTZ R2, R20, R2 ;  /* 0x0000000214027221 */ /* 0x000fc80000010000 */
[----:B------:R-:W-:Y:S01]  /*8900*/  FADD.FTZ R2, R25, R2 ;  /* 0x0000000219027221 */ /* 0x000fe20000010000 */
[----:B------:R-:W0:Y:S01]  /*8910*/  MUFU.EX2 R27, R27 ;  /* 0x0000001b001b7308 */ /* 0x000e220000000800 */
[----:B-1----:R-:W-:-:S02]  /*8920*/  FADD.FTZ R3, R21, R3 ;  /* 0x0000000315037221 */ /* 0x002fc40000010000 */
[----:B------:R-:W-:-:S04]  /*8930*/  FADD.FTZ R2, R26, R2 ;  /* 0x000000021a027221 */ /* 0x000fc80000010000 */
[----:B------:R-:W-:Y:S01]  /*8940*/  FADD.FTZ R2, R29, R2 ;  /* 0x000000021d027221 */ /* 0x000fe20000010000 */
[----:B------:R-:W1:Y:S01]  /*8950*/  MUFU.EX2 R28, R28 ;  /* 0x0000001c001c7308 */ /* 0x000e620000000800 */
[----:B--2---:R-:W-:-:S02]  /*8960*/  FADD.FTZ R3, R24, R3 ;  /* 0x0000000318037221 */ /* 0x004fc40000010000 */
[----:B------:R-:W-:-:S05]  /*8970*/  FADD.FTZ R2, R30, R2 ;  /* 0x000000021e027221 */ /* 0x000fca0000010000 */
        /* <DEDUP_REMOVED lines=96> */
.L_x_12027:
[----:B------:R-:W-:Y:S01]  /*8f80*/  UIADD3 UR10, UR10, 0x19c60, URZ ;  /* 0x00019c600a0a7890 */ /* 0x000fe2000fffe03f */
[----:B------:R-:W-:Y:S01]  /*8f90*/  ISETP.GT.AND P1, PT, R6, UR17, PT ;  /* 0x0000001106007c0c */ /* 0x000fe2000bf24270 */
[----:B------:R-:W-:Y:S01]  /*8fa0*/  UMOV UR22, UR48 ;  /* 0x0000003000167c82 */ /* 0x000fe20008000000 */
[----:B------:R-:W-:Y:S01]  /*8fb0*/  F2FP.SATFINITE.E4M3.F32.PACK_AB_MERGE_C R11, R12, R11, RZ ;  /* 0x0000000b0c0b723e */ /* 0x000fe200048070ff */
[----:B------:R-:W-:Y:S01]  /*8fc0*/  UPRMT UR10, UR45, 0x654, UR10 ;  /* 0x000006542d0a7896 */ /* 0x000fe2000800000a */
[----:B------:R-:W-:Y:S01]  /*8fd0*/  F2FP.SATFINITE.E4M3.F32.PACK_AB_MERGE_C R13, R14, R13, RZ ;  /* 0x0000000d0e0d723e */ /* 0x000fe200048070ff */
[----:B------:R-:W-:Y:S01]  /*8fe0*/  UMOV UR21, UR47 ;  /* 0x0000002f00157c82 */ /* 0x000fe20008000000 */
[----:B------:R-:W-:Y:S01]  /*8ff0*/  F2FP.SATFINITE.E4M3.F32.PACK_AB_MERGE_C R11, R8, R73, R11 ;  /* 0x00000049080b723e */ /* 0x000fe2000480700b */
        /* <DEDUP_REMOVED lines=81> */
[----:B------:R-:W-:Y:S01]  /*9510*/  F2FP.SATFINITE.E4M3.F32.PACK_AB_MERGE_C R139, R72, R71, R76 ;  /* 0x00000047488b723e */ /* 0x000fe2000480704c */
[----:B------:R-:W-:Y:S06]  /*9520*/  @P1 BRA `(.L_x_12028) ;  /* 0xffffffc800481947 */ /* 0x000fec000383ffff */
.L_x_12009:
        /* <DEDUP_REMOVED lines=24> */
.L_x_12030:
[----:B------:R-:W-:Y:S02]  /*96b0*/  ULDC UR18, c[0x0][0x9e4] ;  /* 0x0002790000127ab9 */ /* 0x000fe40000000800 */
[----:B------:R-:W-:-:S11]  /*96c0*/  UISETP.NE.AND UP0, UPT, UR18, 0x1, UPT ;  /* 0x000000011200788c */ /* 0x000fd6000bf05270 */
[----:B------:R-:W-:Y:S02]  /*96d0*/  @UP0 ULDC.64 UR10, c[0x0][0x9e8] ;  /* 0x00027a00000a0ab9 */ /* 0x000fe40000000a00 */
[----:B------:R-:W-:-:S04]  /*96e0*/  UIMAD.WIDE.U32 UR14, UR7, UR10, URZ ;  /* 0x0000000a070e72a5 */ /* 0x000fc8000f8e003f */
[----:B------:R-:W-:-:S12]  /*96f0*/  @UP0 USHF.R.U32.HI UR7, URZ, UR11, UR15 ;  /* 0x0000000b3f070299 */ /* 0x000fd8000801160f */
.L_x_12031:
[----:B------:R-:W-:-:S04]  /*9700*/  UIMAD UR7, UR7, UR18, URZ ;  /* 0x00000012070772a4 */ /* 0x000fc8000f8e023f */
[----:B------:R-:W-:-:S04]  /*9710*/  UISETP.LT.AND UP0, UPT, UR17, UR7, UPT ;  /* 0x000000071100728c */ /* 0x000fc8000bf01270 */
[----:B------:R-:W-:-:S12]  /*9720*/  USEL UR17, UR17, UR7, !UP0 ;  /* 0x0000000711117287 */ /* 0x000fd8000c000000 */
.L_x_12029:
        /* <DEDUP_REMOVED lines=13> */
.L_x_12043:
[----:B------:R-:W-:-:S04]  /*9800*/  UIADD3 UR47, UR20, 0x1, URZ ;  /* 0x00000001142f7890 */ /* 0x000fc8000fffe03f */
[----:B------:R-:W-:-:S04]  /*9810*/  UISETP.NE.AND UP0, UPT, UR47, 0x2, UPT ;  /* 0x000000022f00788c */ /* 0x000fc8000bf05270 */
[----:B------:R-:W-:Y:S02]  /*9820*/  USEL UR48, URZ, 0x1, UP0 ;  /* 0x000000013f307887 */ /* 0x000fe40008000000 */
[----:B------:R-:W-:Y:S02]  /*9830*/  USEL UR47, UR47, URZ, UP0 ;  /* 0x0000003f2f2f7287 */ /* 0x000fe40008000000 */
[----:B------:R-:W-:Y:S01]  /*9840*/  ULOP3.LUT UR48, UR19, UR48, URZ, 0x3c, !UPT ;  /* 0x0000003013307292 */ /* 0x000fe2000f8e3c3f */
[----:B------:R-:W-:Y:S11]  /*9850*/  @!P0 BRA `(.L_x_12033) ;  /* 0x0000000000048947 */ /* 0x000ff60003800000 */
[----:B------:R-:W-:Y:S01]  /*9860*/  BPT.TRAP 0x1 ;  /* 0x000000040000795c */ /* 0x000fe20000300000 */
.L_x_12033:
[----:B------:R-:W-:Y:S01]  /*9870*/  ULEA UR6, UR47, UR46, 0x3 ;  /* 0x0000002e2f067291 */ /* 0x000fe2000f8e183f */
[----:B------:R-:W-:-:S05]  /*9880*/  IMAD.U32 R7, RZ, RZ, UR48 ;  /* 0x00000030ff077e24 */ /* 0x000fca000f8e00ff */
[----:B------:R-:W-:-:S04]  /*9890*/  SHF.L.U32 R7, R7, 0x1f, RZ ;  /* 0x0000001f07077819 */ /* 0x000fc800000006ff */
[----:B------:R0:W1:Y:S01]  /*98a0*/  SYNCS.PHASECHK.TRANS64.TRYWAIT P1, [UR6+0x19c30], R7 ;  /* 0x019c3007ff0075a7 */ /* 0x0000620008020146 */
[----:B------:R-:W-:Y:S05]  /*98b0*/  @!P0 BRA `(.L_x_12034) ;  /* 0x0000000000048947 */ /* 0x000fea0003800000 */
[----:B------:R-:W-:Y:S01]  /*98c0*/  BPT.TRAP 0x1 ;  /* 0x000000040000795c */ /* 0x000fe20000300000 */
.L_x_12034:
[----:B-1----:R-:W-:Y:S05]  /*98d0*/  @P1 BRA `(.L_x_12035) ;  /* 0x0000000000081947 */ /* 0x002fea0003800000 */
[----:B------:R-:W1:Y:S02]  /*98e0*/  SYNCS.PHASECHK.TRANS64.TRYWAIT P1, [UR6+0x19c30], R7 ;  /* 0x019c3007ff0075a7 */ /* 0x000e640008020146 */
[----:B-1----:R-:W-:Y:S05]  /*98f0*/  @!P1 BRA `(.L_x_12036) ;  /* 0x0000010400889947 */ /* 0x002fea0003800000 */
.L_x_12035:
        /* <DEDUP_REMOVED lines=17> */
.L_x_12037:
[----:B------:R-:W-:Y:S01]  /*9a10*/  ULEA UR11, UR20, UR46, 0x3 ;  /* 0x0000002e140b7291 */ /* 0x000fe2000f8e183f */
[----:B01----:R-:W-:-:S05]  /*9a20*/  IMAD.U32 R7, RZ, RZ, UR19 ;  /* 0x00000013ff077e24 */ /* 0x003fca000f8e00ff */
[----:B------:R-:W-:-:S04]  /*9a30*/  SHF.L.U32 R7, R7, 0x1f, RZ ;  /* 0x0000001f07077819 */ /* 0x000fc800000006ff */
[----:B------:R0:W1:Y:S01]  /*9a40*/  SYNCS.PHASECHK.TRANS64.TRYWAIT P1, [UR11+0x19c50], R7 ;  /* 0x019c5007ff0075a7 */ /* 0x000062000802014b */
[----:B------:R-:W-:Y:S05]  /*9a50*/  @!P0 BRA `(.L_x_12038) ;  /* 0x0000000000048947 */ /* 0x000fea0003800000 */
[----:B------:R-:W-:Y:S01]  /*9a60*/  BPT.TRAP 0x1 ;  /* 0x000000040000795c */ /* 0x000fe20000300000 */
.L_x_12038:
[----:B-1----:R-:W-:Y:S05]  /*9a70*/  @P1 BRA `(.L_x_12039) ;  /* 0x0000000000081947 */ /* 0x002fea0003800000 */
[----:B------:R-:W1:Y:S02]  /*9a80*/  SYNCS.PHASECHK.TRANS64.TRYWAIT P1, [UR11+0x19c50], R7 ;  /* 0x019c5007ff0075a7 */ /* 0x000e64000802014b */
[----:B-1----:R-:W-:Y:S05]  /*9a90*/  @!P1 BRA `(.L_x_12040) ;  /* 0x0000010400389947 */ /* 0x002fea0003800000 */
.L_x_12039:
        /* <DEDUP_REMOVED lines=27> */
.L_x_12041:
[C---:B-1----:R-:W-:Y:S01]  /*9c50*/  FMUL.FTZ R8, R0.reuse, R24 ;  /* 0x0000001800087220 */ /* 0x042fe20000410000 */
        /* <DEDUP_REMOVED lines=81> */
[----:B------:R-:W-:Y:S01]  /*a170*/  UMOV UR6, UR18 ;  /* 0x0000001200067c82 */ /* 0x000fe20008000000 */
[----:B------:R-:W-:-:S03]  /*a180*/  ULEA UR7, UR47, UR46, 0x3 ;  /* 0x0000002e2f077291 */ /* 0x000fc6000f8e183f */
[----:B------:R-:W1:Y:S01]  /*a190*/  MUFU.TANH R31, R31 ;  /* 0x0000001f001f7308 */ /* 0x000e620000002400 */
[----:B--2---:R-:W-:Y:S01]  /*a1a0*/  FMNMX.FTZ R7, R29, R7, !PT ;  /* 0x000000071d077209 */ /* 0x004fe20007810000 */
[----:B------:R-:W-:-:S04]  /*a1b0*/  UIADD3 UR7, UR7, 0x19c40, URZ ;  /* 0x00019c4007077890 */ /* 0x000fc8000fffe03f */
[----:B------:R-:W-:Y:S02]  /*a1c0*/  UPRMT UR7, UR45, 0x654, UR7 ;  /* 0x000006542d077896 */ /* 0x000fe40008000007 */
[----:B------:R-:W2:Y:S01]  /*a1d0*/  MUFU.TANH R32, R32 ;  /* 0x0000002000207308 */ /* 0x000ea20000002400 */
[----:B0-----:R-:W-:-:S06]  /*a1e0*/  FMNMX.FTZ R7, R30, R7, !PT ;  /* 0x000000071e077209 */ /* 0x001fcc0007810000 */
[----:B------:R-:W-:Y:S01]  /*a1f0*/  SYNCS.ARRIVE.TRANS64.RED.A1T0 RZ, [UR7], RZ ;  /* 0x000000ffffff79a7 */ /* 0x000fe20008100407 */
        /* <DEDUP_REMOVED lines=318> */
.L_x_12042:
        /* <DEDUP_REMOVED lines=91> */
.L_x_12032:
        /* <DEDUP_REMOVED lines=10> */
.L_x_12063:
[----:B------:R-:W-:-:S04]  /*bc30*/  UIADD3 UR47, UR19, 0x1, URZ ;  /* 0x00000001132f7890 */ /* 0x000fc8000fffe03f */
[----:B------:R-:W-:-:S04]  /*bc40*/  UISETP.NE.AND UP0, UPT, UR47, 0x2, UPT ;  /* 0x000000022f00788c */ /* 0x000fc8000bf05270 */
[----:B------:R-:W-:Y:S02]  /*bc50*/  USEL UR48, URZ, 0x1, UP0 ;  /* 0x000000013f307887 */ /* 0x000fe40008000000 */
[----:B------:R-:W-:Y:S02]  /*bc60*/  USEL UR47, UR47, URZ, UP0 ;  /* 0x0000003f2f2f7287 */ /* 0x000fe40008000000 */
[----:B------:R-:W-:Y:S01]  /*bc70*/  ULOP3.LUT UR48, UR18, UR48, URZ, 0x3c, !UPT ;  /* 0x0000003012307292 */ /* 0x000fe2000f8e3c3f */
[----:B------:R-:W-:Y:S11]  /*bc80*/  @!P0 BRA `(.L_x_12045) ;  /* 0x0000000000048947 */ /* 0x000ff60003800000 */
[----:B------:R-:W-:Y:S01]  /*bc90*/  BPT.TRAP 0x1 ;  /* 0x000000040000795c */ /* 0x000fe20000300000 */
.L_x_12045:
[----:B------:R-:W-:Y:S01]  /*bca0*/  ULEA UR6, UR47, UR46, 0x3 ;  /* 0x0000002e2f067291 */ /* 0x000fe2000f8e183f */
[----:B------:R-:W-:-:S05]  /*bcb0*/  IMAD.U32 R7, RZ, RZ, UR48 ;  /* 0x00000030ff077e24 */ /* 0x000fca000f8e00ff */
[----:B------:R-:W-:-:S04]  /*bcc0*/  SHF.L.U32 R7, R7, 0x1f, RZ ;  /* 0x0000001f07077819 */ /* 0x000fc800000006ff */
[----:B------:R0:W1:Y:S01]  /*bcd0*/  SYNCS.PHASECHK.TRANS64.TRYWAIT P1, [UR6+0x19c30], R7 ;  /* 0x019c3007ff0075a7 */ /* 0x0000620008020146 */
[----:B------:R-:W-:Y:S05]  /*bce0*/  @!P0 BRA `(.L_x_12046) ;  /* 0x0000000000048947 */ /* 0x000fea0003800000 */
[----:B------:R-:W-:Y:S01]  /*bcf0*/  BPT.TRAP 0x1 ;  /* 0x000000040000795c */ /* 0x000fe20000300000 */
.L_x_12046:
[----:B-1----:R-:W-:Y:S05]  /*bd00*/  @P1 BRA `(.L_x_12047) ;  /* 0x0000000000081947 */ /* 0x002fea0003800000 */
[----:B------:R-:W1:Y:S02]  /*bd10*/  SYNCS.PHASECHK.TRANS64.TRYWAIT P1, [UR6+0x19c30], R7 ;  /* 0x019c3007ff0075a7 */ /* 0x000e640008020146 */
[----:B-1----:R-:W-:Y:S05]  /*bd20*/  @!P1 BRA `(.L_x_12048) ;  /* 0x000000e000ac9947 */ /* 0x002fea0003800000 */
.L_x_12047:
        /* <DEDUP_REMOVED lines=17> */
.L_x_12049:
[----:B------:R-:W-:Y:S01]  /*be40*/  ULEA UR11, UR19, UR46, 0x3 ;  /* 0x0000002e130b7291 */ /* 0x000fe2000f8e183f */
[----:B01----:R-:W-:-:S05]  /*be50*/  IMAD.U32 R7, RZ, RZ, UR18 ;  /* 0x00000012ff077e24 */ /* 0x003fca000f8e00ff */
[----:B------:R-:W-:-:S04]  /*be60*/  SHF.L.U32 R7, R7, 0x1f, RZ ;  /* 0x0000001f07077819 */ /* 0x000fc800000006ff */
[----:B------:R0:W1:Y:S01]  /*be70*/  SYNCS.PHASECHK.TRANS64.TRYWAIT P1, [UR11+0x19c50], R7 ;  /* 0x019c5007ff0075a7 */ /* 0x000062000802014b */
[----:B------:R-:W-:Y:S05]  /*be80*/  @!P0 BRA `(.L_x_12050) ;  /* 0x0000000000048947 */ /* 0x000fea0003800000 */
[----:B------:R-:W-:Y:S01]  /*be90*/  BPT.TRAP 0x1 ;  /* 0x000000040000795c */ /* 0x000fe20000300000 */
.L_x_12050:
[----:B-1----:R-:W-:Y:S05]  /*bea0*/  @P1 BRA `(.L_x_12051) ;  /* 0x0000000000081947 */ /* 0x002fea0003800000 */
[----:B------:R-:W1:Y:S02]  /*beb0*/  SYNCS.PHASECHK.TRANS64.TRYWAIT P1, [UR11+0x19c50], R7 ;  /* 0x019c5007ff0075a7 */ /* 0x000e64000802014b */
[----:B-1----:R-:W-:Y:S05]  /*bec0*/  @!P1 BRA `(.L_x_12052) ;  /* 0x000000e0005c9947 */ /* 0x002fea0003800000 */
.L_x_12051:
        /* <DEDUP_REMOVED lines=27> */
.L_x_12053:
        /* <DEDUP_REMOVED lines=18> */
[----:B-1----:R-:W-:Y:S01]  /*c1a0*/  FMUL.FTZ R8, R0, R25 ;  /* 0x0000001900087220 */ /* 0x002fe20000410000 */
        /* <DEDUP_REMOVED lines=61> */
[----:B------:R-:W0:Y:S01]  /*c580*/  MUFU.TANH R7, R7 ;  /* 0x0000000700077308 */ /* 0x000e220000002400 */
[----:B------:R-:W-:Y:S01]  /*c590*/  IADD3 R34, -R17, 0x1, -R74 ;  /* 0x0000000111227810 */ /* 0x000fe20007ffe94a */
[----:B------:R-:W-:Y:S01]  /*c5a0*/  SYNCS.ARRIVE.TRANS64.RED.A1T0 RZ, [UR6], RZ ;  /* 0x000000ffffff79a7 */ /* 0x000fe20008100406 */
[----:B------:R-:W-:-:S02]  /*c5b0*/  ULOP3.LUT UR6, URZ, UR21, URZ, 0x33, !UPT ;  /* 0x000000153f067292 */ /* 0x000fc4000f8e333f */
[----:B------:R-:W-:-:S03]  /*c5c0*/  IADD3 R82, -R82, UR41, R34 ;  /* 0x0000002952527c10 */ /* 0x000fc6000fffe122 */
[----:B------:R-:W2:Y:S02]  /*c5d0*/  MUFU.TANH R8, R8 ;  /* 0x0000000800087308 */ /* 0x000ea40000002400 */
[C---:B------:R-:W-:Y:S02]  /*c5e0*/  VIADD R81, R82.reuse, UR22 ;  /* 0x0000001652517c36 */ /* 0x040fe40008000000 */
        /* <DEDUP_REMOVED lines=79> */
.L_x_12056:
[----:B------:R-:W-:-:S05]  /*cae0*/  IMAD.U32 R86, RZ, RZ, UR20 ;  /* 0x00000014ff567e24 */ /* 0x000fca000f8e00ff */
[----:B------:R-:W-:-:S13]  /*caf0*/  ISETP.NE.AND P1, PT, R86, 0x1, PT ;  /* 0x000000015600780c */ /* 0x000fda0003f25270 */
[----:B------:R-:W1:Y:S02]  /*cb00*/  @P1 LDC.64 R34, c[0x0][0x9e8] ;  /* 0x00027a00ff221b82 */ /* 0x000e640000000a00 */
[----:B-1----:R-:W-:-:S05]  /*cb10*/  @P1 IMAD.HI.U32 R34, R85, R34, RZ ;  /* 0x0000002255221227 */ /* 0x002fca00078e00ff */
[----:B------:R-:W-:-:S07]  /*cb20*/  @P1 SHF.R.U32.HI R85, RZ, R35, R34 ;  /* 0x00000023ff551219 */ /* 0x000fce0000011622 */
.L_x_12057:
[----:B------:R-:W-:Y:S05]  /*cb30*/  BSYNC B0 ;  /* 0x0000000000007941 */ /* 0x000fea0003800000 */
.L_x_12055:
[----:B------:R-:W-:-:S04]  /*cb40*/  IMAD R85, R85, R86, -R74 ;  /* 0x0000005655557224 */ /* 0x000fc800078e0a4a */
[----:B------:R-:W-:-:S05]  /*cb50*/  IMAD.IADD R85, R85, 0x1, -R17 ;  /* 0x0000000155557824 */ /* 0x000fca00078e0a11 */
[----:B------:R-:W-:Y:S02]  /*cb60*/  VIMNMX R84, R84, R85, !PT ;  /* 0x0000005554547248 */ /* 0x000fe40007fe0100 */
[----:B------:R-:W-:-:S07]  /*cb70*/  VIADDMNMX R83, R85, R86, R83, PT ;  /* 0x0000005655537246 */ /* 0x000fce0003800153 */
.L_x_12054:
        /* <DEDUP_REMOVED lines=116> */
.L_x_12060:
[----:B------:R-:W-:-:S05]  /*d2c0*/  IMAD.U32 R83, RZ, RZ, UR20 ;  /* 0x00000014ff537e24 */ /* 0x000fca000f8e00ff */
[----:B------:R-:W-:-:S13]  /*d2d0*/  ISETP.NE.AND P2, PT, R83, 0x1, PT ;  /* 0x000000015300780c */ /* 0x000fda0003f45270 */
[----:B------:R-:W0:Y:S02]  /*d2e0*/  @P2 LDC.64 R34, c[0x0][0x9e8] ;  /* 0x00027a00ff222b82 */ /* 0x000e240000000a00 */
[----:B0-----:R-:W-:-:S05]  /*d2f0*/  @P2 IMAD.HI.U32 R34, R78, R34, RZ ;  /* 0x000000224e222227 */ /* 0x001fca00078e00ff */
[----:B------:R-:W-:-:S07]  /*d300*/  @P2 SHF.R.U32.HI R78, RZ, R35, R34 ;  /* 0x00000023ff4e2219 */ /* 0x000fce0000011622 */
.L_x_12061:
[----:B------:R-:W-:Y:S05]  /*d310*/  BSYNC B0 ;  /* 0x0000000000007941 */ /* 0x000fea0003800000 */
.L_x_12059:
[----:B------:R-:W-:-:S04]  /*d320*/  IMAD R74, R78, R83, -R74 ;  /* 0x000000534e4a7224 */ /* 0x000fc800078e0a4a */
[----:B------:R-:W-:-:S05]  /*d330*/  IMAD.IADD R74, R74, 0x1, -R17 ;  /* 0x000000014a4a7824 */ /* 0x000fca00078e0a11 */
[----:B------:R-:W-:Y:S02]  /*d340*/  VIMNMX R82, R82, R74, !PT ;  /* 0x0000004a52527248 */ /* 0x000fe40007fe0100 */
[----:B------:R-:W-:-:S07]  /*d350*/  VIADDMNMX R81, R74, R83, R81, PT ;  /* 0x000000534a517246 */ /* 0x000fce0003800151 */
.L_x_12058:
        /* <DEDUP_REMOVED lines=20> */
[----:B------:R-:W-:Y:S02]  /*d4a0*/  FMNMX.FTZ R10, R26, R10, !PT ;  /* 0x0000000a1a0a7209 */ /* 0x000fe40007810000 */
[C---:B------:R-:W-:Y:S02]  /*d4b0*/  ISETP.GT.AND P6, PT, R82.reuse, 0x9, P1 ;  /* 0x000000095200780c */ /* 0x040fe40000fc4270 */
[----:B------:R-:W-:Y:S02]  /*d4c0*/  FMNMX.FTZ R10, R29, R10, !PT ;  /* 0x0000000a1d0a7209 */ /* 0x000fe40007810000 */
[----:B------:R-:W-:Y:S02]  /*d4d0*/  ISETP.GT.AND P2, PT, R82, 0x10, P1 ;  /* 0x000000105200780c */ /* 0x000fe40000f44270 */
[----:B------:R-:W-:-:S02]  /*d4e0*/  FMNMX.FTZ R10, R30, R10, !PT ;  /* 0x0000000a1e0a7209 */ /* 0x000fc40007810000 */
[C---:B------:R-:W-:Y:S02]  /*d4f0*/  ISETP.GT.AND P3, PT, R82.reuse, 0x11, P1 ;  /* 0x000000115200780c */ /* 0x040fe40000f64270 */
[----:B------:R-:W-:Y:S02]  /*d500*/  FMNMX.FTZ R10, R33, R10, !PT ;  /* 0x0000000a210a7209 */ /* 0x000fe40007810000 */
[----:B------:R-:W-:Y:S02]  /*d510*/  ISETP.GT.AND P4, PT, R82, 0x18, P1 ;  /* 0x000000185200780c */ /* 0x000fe40000f84270 */
[----:B------:R-:W-:Y:S02]  /*d520*/  FMNMX.FTZ R10, R36, R10, !PT ;  /* 0x0000000a240a7209 */ /* 0x000fe40007810000 */
[----:B------:R-:W-:Y:S02]  /*d530*/  ISETP.GT.AND P5, PT, R82, 0x19, P1 ;  /* 0x000000195200780c */ /* 0x000fe40000fa4270 */
[----:B------:R-:W-:-:S02]  /*d540*/  FMNMX.FTZ R10, R39, R10, !PT ;  /* 0x0000000a270a7209 */ /* 0x000fc40007810000 */
[C---:B------:R-:W-:Y:S02]  /*d550*/  ISETP.LT.OR P6, PT, R81.reuse, 0xa, P6 ;  /* 0x0000000a5100780c */ /* 0x040fe400037c1670 */
[----:B------:R-:W-:Y:S02]  /*d560*/  FMNMX.FTZ R10, R40, R10, !PT ;  /* 0x0000000a280a7209 */ /* 0x000fe40007810000 */
[----:B------:R-:W-:Y:S02]  /*d570*/  ISETP.LT.OR P2, PT, R81, 0x11, P2 ;  /* 0x000000115100780c */ /* 0x000fe40001741670 */
[----:B------:R-:W-:Y:S02]  /*d580*/  FMNMX.FTZ R10, R43, R10, !PT ;  /* 0x0000000a2b0a7209 */ /* 0x000fe40007810000 */
[----:B------:R-:W-:Y:S02]  /*d590*/  ISETP.LT.OR P3, PT, R81, 0x12, P3 ;  /* 0x000000125100780c */ /* 0x000fe40001f61670 */
[----:B------:R-:W-:-:S02]  /*d5a0*/  FMNMX.FTZ R10, R44, R10, !PT ;  /* 0x0000000a2c0a7209 */ /* 0x000fc40007810000 */
[----:B------:R-:W-:Y:S02]  /*d5b0*/  ISETP.LT.OR P4, PT, R81, 0x19, P4 ;  /* 0x000000195100780c */ /* 0x000fe40002781670 */
[----:B------:R-:W-:Y:S02]  /*d5c0*/  FMNMX.FTZ R10, R47, R10, !PT ;  /* 0x0000000a2f0a7209 */ /* 0x000fe40007810000 */
[----:B------:R-:W-:Y:S02]  /*d5d0*/  ISETP.LT.OR P5, PT, R81, 0x1a, P5 ;  /* 0x0000001a5100780c */ /* 0x000fe40002fa1670 */
[----:B------:R-:W-:Y:S02]  /*d5e0*/  FMNMX.FTZ R10, R48, R10, !PT ;  /* 0x0000000a300a7209 */ /* 0x000fe40007810000 */
[----:B------:R-:W-:Y:S02]  /*d5f0*/  LOP3.LUT R16, R16, 0xfffffffd, RZ, 0xc0, !PT ;  /* 0xfffffffd10107812 */ /* 0x000fe400078ec0ff */
[----:B------:R-:W-:-:S02]  /*d600*/  FMNMX.FTZ R10, R51, R10, !PT ;  /* 0x0000000a330a7209 */ /* 0x000fc40007810000 */
[----:B------:R-:W-:Y:S02]  /*d610*/  FSEL R14, R14, -INF , !P6 ;  /* 0xff8000000e0e7808 */ /* 0x000fe40007000000 */
[----:B------:R-:W-:Y:S02]  /*d620*/  FMNMX.FTZ R10, R52, R10, !PT ;  /* 0x0000000a340a7209 */ /* 0x000fe40007810000 */
[----:B------:R-:W-:Y:S02]  /*d630*/  FSEL R21, R21, -INF , !P2 ;  /* 0xff80000015157808 */ /* 0x000fe40005000000 */
[----:B------:R-:W-:Y:S02]  /*d640*/  FMNMX.FTZ R10, R57, R10, !PT ;  /* 0x0000000a390a7209 */ /* 0x000fe40007810000 */
[----:B------:R-:W-:Y:S02]  /*d650*/  FSEL R24, R24, -INF , !P3 ;  /* 0xff80000018187808 */ /* 0x000fe40005800000 */
[----:B------:R-:W-:-:S02]  /*d660*/  FMNMX.FTZ R10, R58, R10, !PT ;  /* 0x0000000a3a0a7209 */ /* 0x000fc40007810000 */
[----:B------:R-:W-:Y:S02]  /*d670*/  FSEL R27, R27, -INF , !P4 ;  /* 0xff8000001b1b7808 */ /* 0x000fe40006000000 */
[----:B------:R-:W-:Y:S02]  /*d680*/  FMNMX.FTZ R10, R61, R10, !PT ;  /* 0x0000000a3d0a7209 */ /* 0x000fe40007810000 */
[----:B------:R-:W-:Y:S02]  /*d690*/  FSEL R28, R28, -INF , !P5 ;  /* 0xff8000001c1c7808 */ /* 0x000fe40006800000 */
[C---:B------:R-:W-:Y:S02]  /*d6a0*/  ISETP.GT.AND P6, PT, R82.reuse, 0x20, P1 ;  /* 0x000000205200780c */ /* 0x040fe40000fc4270 */
[C---:B------:R-:W-:Y:S02]  /*d6b0*/  ISETP.GT.AND P2, PT, R82.reuse, 0x21, P1 ;  /* 0x000000215200780c */ /* 0x040fe40000f44270 */
[----:B------:R-:W-:-:S02]  /*d6c0*/  ISETP.GT.AND P3, PT, R82, 0x28, P1 ;  /* 0x000000285200780c */ /* 0x000fc40000f64270 */
[C---:B------:R-:W-:Y:S02]  /*d6d0*/  ISETP.GT.AND P4, PT, R82.reuse, 0x29, P1 ;  /* 0x000000295200780c */ /* 0x040fe40000f84270 */
[----:B------:R-:W-:Y:S02]  /*d6e0*/  ISETP.GT.AND P5, PT, R82, 0x30, P1 ;  /* 0x000000305200780c */ /* 0x000fe40000fa4270 */
[----:B------:R-:W-:Y:S02]  /*d6f0*/  FMNMX.FTZ R10, R62, R10, !PT ;  /* 0x0000000a3e0a7209 */ /* 0x000fe40007810000 */
[----:B------:R-:W-:Y:S02]  /*d700*/  @P0 LOP3.LUT R16, R16, 0x2, RZ, 0xfc, !PT ;  /* 0x0000000210100812 */ /* 0x000fe400078efcff */
[----:B------:R-:W-:Y:S02]  /*d710*/  ISETP.GT.AND P0, PT, R82, 0x78, P1 ;  /* 0x000000785200780c */ /* 0x000fe40000f04270 */
[----:B------:R-:W-:-:S02]  /*d720*/  ISETP.LT.OR P6, PT, R81, 0x21, P6 ;  /* 0x000000215100780c */ /* 0x000fc400037c1670 */
[C---:B------:R-:W-:Y:S02]  /*d730*/  ISETP.LT.OR P2, PT, R81.reuse, 0x22, P2 ;  /* 0x000000225100780c */ /* 0x040fe40001741670 */
[C---:B------:R-:W-:Y:S02]  /*d740*/  ISETP.LT.OR P3, PT, R81.reuse, 0x29, P3 ;  /* 0x000000295100780c */ /* 0x040fe40001f61670 */
[C---:B------:R-:W-:Y:S02]  /*d750*/  ISETP.LT.OR P4, PT, R81.reuse, 0x2a, P4 ;  /* 0x0000002a5100780c */ /* 0x040fe40002781670 */
[----:B------:R-:W-:Y:S02]  /*d760*/  ISETP.LT.OR P5, PT, R81, 0x31, P5 ;  /* 0x000000315100780c */ /* 0x000fe40002fa1670 */
[----:B------:R-:W-:Y:S02]  /*d770*/  FMNMX.FTZ R10, R65, R10, !PT ;  /* 0x0000000a410a7209 */ /* 0x000fe40007810000 */
        /* <DEDUP_REMOVED lines=11> */
[----:B------:R-:W-:Y:S02]  /*d830*/  LOP3.LUT R16, R16, 0xfffffff7, RZ, 0xc0, !PT ;  /* 0xfffffff710107812 */ /* 0x000fe400078ec0ff */
[----:B------:R-:W-:-:S02]  /*d840*/  FMNMX.FTZ R10, R69, R10, !PT ;  /* 0x0000000a450a7209 */ /* 0x000fc40007810000 */
[C---:B------:R-:W-:Y:S02]  /*d850*/  ISETP.LT.OR P6, PT, R81.reuse, 0x32, P6 ;  /* 0x000000325100780c */ /* 0x040fe400037c1670 */
[C---:B------:R-:W-:Y:S02]  /*d860*/  ISETP.LT.OR P2, PT, R81.reuse, 0x39, P2 ;  /* 0x000000395100780c */ /* 0x040fe40001741670 */
[C---:B------:R-:W-:Y:S02]  /*d870*/  ISETP.LT.OR P3, PT, R81.reuse, 0x3a, P3 ;  /* 0x0000003a5100780c */ /* 0x040fe40001f61670 */
[C---:B------:R-:W-:Y:S02]  /*d880*/  ISETP.LT.OR P4, PT, R81.reuse, 0x41, P4 ;  /* 0x000000415100780c */ /* 0x040fe40002781670 */
[----:B------:R-:W-:Y:S02]  /*d890*/  ISETP.LT.OR P5, PT, R81, 0x42, P5 ;  /* 0x000000425100780c */ /* 0x000fe40002fa1670 */
[----:B------:R-:W-:-:S02]  /*d8a0*/  @P0 LOP3.LUT R16, R16, 0x8, RZ, 0xfc, !PT ;  /* 0x0000000810100812 */ /* 0x000fc400078efcff */
[----:B------:R-:W-:Y:S02]  /*d8b0*/  ISETP.GT.AND P0, PT, R82, RZ, P1 ;  /* 0x000000ff5200720c */ /* 0x000fe40000f04270 */
        /* <DEDUP_REMOVED lines=17> */
[----:B------:R-:W-:Y:S02]  /*d9d0*/  FMNMX.FTZ R10, R75, R10, !PT ;  /* 0x0000000a4b0a7209 */ /* 0x000fe40007810000 */
[----:B------:R-:W-:Y:S02]  /*d9e0*/  LOP3.LUT R16, R16, 0xffffff7f, RZ, 0xc0, !PT ;  /* 0xffffff7f10107812 */ /* 0x000fe400078ec0ff */
        /* <DEDUP_REMOVED lines=10> */
[----:B------:R-:W-:Y:S02]  /*da90*/  ISETP.GT.AND P1, PT, R82, 0x79, P1 ;  /* 0x000000795200780c */ /* 0x000fe40000f24270 */
[----:B------:R-:W-:Y:S02]  /*daa0*/  FMNMX.FTZ R10, R80, R10, !PT ;  /* 0x0000000a500a7209 */ /* 0x000fe40007810000 */
[----:B------:R-:W-:Y:S02]  /*dab0*/  @P0 LOP3.LUT R16, R16, 0x80, RZ, 0xfc, !PT ;  /* 0x0000008010100812 */ /* 0x000fe400078efcff */
[----:B------:R-:W-:Y:S02]  /*dac0*/  FMNMX.FTZ R10, R79, R10, !PT ;  /* 0x0000000a4f0a7209 */ /* 0x000fe40007810000 */
[C---:B------:R-:W-:Y:S02]  /*dad0*/  LOP3.LUT P0, RZ, R16.reuse, 0x40000000, RZ, 0xc0, !PT ;  /* 0x4000000010ff7812 */ /* 0x040fe4000780c0ff */
[----:B------:R-:W-:Y:S01]  /*dae0*/  LOP3.LUT R16, R16, 0xffffffdf, RZ, 0xc0, !PT ;  /* 0xffffffdf10107812 */ /* 0x000fe200078ec0ff */
[----:B------:R-:W0:Y:S01]  /*daf0*/  SHFL.BFLY PT, R35, R10, 0x2, 0x1f ;  /* 0x0c401f000a237f89 */ /* 0x000e2200000e0000 */
[----:B------:R-:W-:-:S02]  /*db00*/  ISETP.LT.OR P0, PT, R81, 0x5a, P0 ;  /* 0x0000005a5100780c */ /* 0x000fc40000701670 */
[----:B------:R-:W-:Y:S02]  /*db10*/  @P1 LOP3.LUT R16, R16, 0x20, RZ, 0xfc, !PT ;  /* 0x0000002010101812 */ /* 0x000fe400078efcff */
[C---:B------:R-:W-:Y:S02]  /*db20*/  ISETP.LT.OR P6, PT, R81.reuse, 0x71, P6 ;  /* 0x000000715100780c */ /* 0x040fe400037c1670 */
[C---:B------:R-:W-:Y:S02]  /*db30*/  LOP3.LUT P1, RZ, R16.reuse, 0x2, RZ, 0xc0, !PT ;  /* 0x0000000210ff7812 */ /* 0x040fe4000782c0ff */
[----:B------:R-:W-:Y:S02]  /*db40*/  LOP3.LUT R16, R16, 0xfffffeff, RZ, 0xc0, !PT ;  /* 0xfffffeff10107812 */ /* 0x000fe400078ec0ff */
[----:B------:R-:W-:-:S03]  /*db50*/  ISETP.LT.OR P1, PT, R81, 0x72, P1 ;  /* 0x000000725100780c */ /* 0x000fc60000f21670 */
[----:B------:R-:W-:Y:S02]  /*db60*/  @P0 LOP3.LUT R16, R16, 0x100, RZ, 0xfc, !PT ;  /* 0x0000010010100812 */ /* 0x000fe400078efcff */
[C---:B------:R-:W-:Y:S02]  /*db70*/  ISETP.LT.OR P0, PT, R81.reuse, 0x61, P2 ;  /* 0x000000615100780c */ /* 0x040fe40001701670 */
[C---:B------:R-:W-:Y:S02]  /*db80*/  LOP3.LUT P2, RZ, R16.reuse, 0x8, RZ, 0xc0, !PT ;  /* 0x0000000810ff7812 */ /* 0x040fe4000784c0ff */
[----:B------:R-:W-:Y:S02]  /*db90*/  LOP3.LUT R16, R16, 0xffffffbf, RZ, 0xc0, !PT ;  /* 0xffffffbf10107812 */ /* 0x000fe400078ec0ff */
[----:B------:R-:W-:Y:S02]  /*dba0*/  ISETP.LT.OR P2, PT, R81, 0x79, P2 ;  /* 0x000000795100780c */ /* 0x000fe40001741670 */
[----:B0-----:R-:W-:-:S02]  /*dbb0*/  FMNMX.FTZ R10, R10, R35, !PT ;  /* 0x000000230a0a7209 */ /* 0x001fc40007810000 */
[----:B------:R-:W-:Y:S02]  /*dbc0*/  FSEL R72, R72, -INF , !P1 ;  /* 0xff80000048487808 */ /* 0x000fe40004800000 */
[----:B------:R-:W-:Y:S01]  /*dbd0*/  FSEL R76, R76, -INF , !P2 ;  /* 0xff8000004c4c7808 */ /* 0x000fe20005000000 */
[----:B------:R-:W0:Y:S01]  /*dbe0*/  SHFL.BFLY PT, R35, R10, 0x1, 0x1f ;  /* 0x0c201f000a237f89 */ /* 0x000e2200000e0000 */
[----:B------:R-:W-:Y:S02]  /*dbf0*/  @P0 LOP3.LUT R16, R16, 0x40, RZ, 0xfc, !PT ;  /* 0x0000004010100812 */ /* 0x000fe400078efcff */
[----:B------:R-:W-:Y:S02]  /*dc00*/  ISETP.LT.OR P0, PT, R81, 0x62, P3 ;  /* 0x000000625100780c */ /* 0x000fe40001f01670 */
[C---:B------:R-:W-:Y:S02]  /*dc10*/  LOP3.LUT P3, RZ, R16.reuse, 0x80, RZ, 0xc0, !PT ;  /* 0x0000008010ff7812 */ /* 0x040fe4000786c0ff */
[----:B------:R-:W-:-:S02]  /*dc20*/  LOP3.LUT R16, R16, 0xffffffef, RZ, 0xc0, !PT ;  /* 0xffffffef10107812 */ /* 0x000fc400078ec0ff */
[----:B------:R-:W-:-:S04]  /*dc30*/  ISETP.LT.OR P3, PT, R81, 0x1, P3 ;  /* 0x000000015100780c */ /* 0x000fc80001f61670 */
[----:B------:R-:W-:-:S03]  /*dc40*/  FSEL R9, R9, -INF , !P3 ;  /* 0xff80000009097808 */ /* 0x000fc60005800000 */
[----:B------:R-:W-:Y:S02]  /*dc50*/  @P0 LOP3.LUT R16, R16, 0x10, RZ, 0xfc, !PT ;  /* 0x0000001010100812 */ /* 0x000fe400078efcff */
[C---:B------:R-:W-:Y:S02]  /*dc60*/  ISETP.LT.OR P0, PT, R81.reuse, 0x69, P4 ;  /* 0x000000695100780c */ /* 0x040fe40002701670 */
[C---:B------:R-:W-:Y:S02]  /*dc70*/  LOP3.LUT P4, RZ, R16.reuse, 0x20, RZ, 0xc0, !PT ;  /* 0x0000002010ff7812 */ /* 0x040fe4000788c0ff */
[----:B------:R-:W-:Y:S02]  /*dc80*/  LOP3.LUT R16, R16, 0xfffffffb, RZ, 0xc0, !PT ;  /* 0xfffffffb10107812 */ /* 0x000fe400078ec0ff */
[----:B0-----:R-:W-:Y:S02]  /*dc90*/  FMNMX.FTZ R10, R10, R35, !PT ;  /* 0x000000230a0a7209 */ /* 0x001fe40007810000 */
[----:B------:R-:W-:-:S04]  /*dca0*/  ISETP.LT.OR P4, PT, R81, 0x7a, P4 ;  /* 0x0000007a5100780c */ /* 0x000fc80002781670 */
[----:B------:R-:W-:Y:S02]  /*dcb0*/  FSEL R77, R77, -INF , !P4 ;  /* 0xff8000004d4d7808 */ /* 0x000fe40006000000 */
[----:B------:R-:W-:Y:S02]  /*dcc0*/  @P0 LOP3.LUT R16, R16, 0x4, RZ, 0xfc, !PT ;  /* 0x0000000410100812 */ /* 0x000fe400078efcff */
[----:B------:R-:W-:Y:S02]  /*dcd0*/  ISETP.LT.OR P0, PT, R81, 0x6a, P5 ;  /* 0x0000006a5100780c */ /* 0x000fe40002f01670 */
[----:B------:R-:W-:Y:S02]  /*dce0*/  FSETP.NEU.FTZ.AND P5, PT, R10, -INF , PT ;  /* 0xff8000000a00780b */ /* 0x000fe40003fbd000 */
[----:B------:R-:W-:Y:S02]  /*dcf0*/  LOP3.LUT R16, R16, 0xefffffff, RZ, 0xc0, !PT ;  /* 0xefffffff10107812 */ /* 0x000fe400078ec0ff */
[----:B------:R-:W-:-:S05]  /*dd00*/  FSEL R35, R10, RZ, P5 ;  /* 0x000000ff0a237208 */ /* 0x000fca0002800000 */
[----:B------:R-:W-:Y:S01]  /*dd10*/  FADD.FTZ R5, -R35, R5 ;  /* 0x0000000523057221 */ /* 0x000fe20000010100 */
[----:B------:R-:W-:Y:S01]  /*dd20*/  IMAD.U32 R35, RZ, RZ, UR6 ;  /* 0x00000006ff237e24 */ /* 0x000fe2000f8e00ff */
[----:B------:R-:W-:Y:S02]  /*dd30*/  @P0 LOP3.LUT R16, R16, 0x10000000, RZ, 0xfc, !PT ;  /* 0x1000000010100812 */ /* 0x000fe400078efcff */
[----:B------:R-:W-:Y:S01]  /*dd40*/  FMUL.FTZ R5, R5, UR6 ;  /* 0x0000000605057c20 */ /* 0x000fe20008410000 */
[----:B------:R-:W-:Y:S01]  /*dd50*/  FFMA.FTZ R35, R10, R35, -8 ;  /* 0xc10000000a237423 */ /* 0x000fe20000010023 */
[----:B------:R-:W-:-:S04]  /*dd60*/  LOP3.LUT R16, R16, 0xdfffffff, RZ, 0xc0, !PT ;  /* 0xdfffffff10107812 */ /* 0x000fc800078ec0ff */
[----:B------:R-:W-:Y:S01]  /*dd70*/  FSEL R74, R35, RZ, P5 ;  /* 0x000000ff234a7208 */ /* 0x000fe20002800000 */
[----:B------:R-:W-:Y:S01]  /*dd80*/  MUFU.EX2 R5, R5 ;  /* 0x0000000500057308 */ /* 0x000fe20000000800 */
[----:B------:R-:W-:Y:S02]  /*dd90*/  FMNMX.FTZ R35, R9, R4, !PT ;  /* 0x0000000409237209 */ /* 0x000fe40007810000 */
[----:B------:R-:W-:Y:S01]  /*dda0*/  @P6 LOP3.LUT R16, R16, 0x20000000, RZ, 0xfc, !PT ;  /* 0x2000000010106812 */ /* 0x000fe200078efcff */
[----:B------:R-:W-:-:S01]  /*ddb0*/  FFMA.FTZ R7, R7, UR6, -R74 ;  /* 0x0000000607077c23 */ /* 0x000fc2000801084a */
[----:B------:R-:W-:Y:S01]  /*ddc0*/  FMNMX.FTZ R35, R34, R35, !PT ;  /* 0x0000002322237209 */ /* 0x000fe20007810000 */
[----:B------:R-:W-:-:S01]  /*ddd0*/  FFMA.FTZ R8, R8, UR6, -R74 ;  /* 0x0000000608087c23 */ /* 0x000fc2000801084a */
[----:B------:R-:W-:Y:S01]  /*dde0*/  LOP3.LUT P6, RZ, R16, 0x100, RZ, 0xc0, !PT ;  /* 0x0000010010ff7812 */ /* 0x000fe200078cc0ff */
[----:B------:R-:W-:-:S01]  /*ddf0*/  FFMA.FTZ R11, R11, UR6, -R74 ;  /* 0x000000060b0b7c23 */ /* 0x000fc2000801084a */
[----:B------:R-:W-:Y:S01]  /*de00*/  FMNMX.FTZ R35, R13, R35, !PT ;  /* 0x000000230d237209 */ /* 0x000fe20007810000 */
[----:B------:R-:W-:-:S01]  /*de10*/  FFMA.FTZ R12, R12, UR6, -R74 ;  /* 0x000000060c0c7c23 */ /* 0x000fc2000801084a */
[----:B------:R-:W-:Y:S01]  /*de20*/  LOP3.LUT P0, RZ, R16, 0x40, RZ, 0xc0, !PT ;  /* 0x0000004010ff7812 */ /* 0x000fe2000780c0ff */
[----:B------:R-:W-:-:S01]  /*de30*/  FFMA.FTZ R15, R15, UR6, -R74 ;  /* 0x000000060f0f7c23 */ /* 0x000fc2000801084a */
[----:B------:R-:W-:Y:S01]  /*de40*/  FMNMX.FTZ R35, R14, R35, !PT ;  /* 0x000000230e237209 */ /* 0x000fe20007810000 */
[----:B------:R-:W-:-:S01]  /*de50*/  FFMA.FTZ R20, R20, UR6, -R74 ;  /* 0x0000000614147c23 */ /* 0x000fc2000801084a */
[----:B------:R-:W-:Y:S01]  /*de60*/  FSEL R60, R60, -INF , !P6 ;  /* 0xff8000003c3c7808 */ /* 0x000fe20007000000 */
        /* <DEDUP_REMOVED lines=48> */
[----:B------:R-:W-:-:S02]  /*e170*/  LOP3.LUT P0, RZ, R16, 0x8000000, RZ, 0xc0, !PT ;  /* 0x0800000010ff7812 */ /* 0x000fc4000780c0ff */
        /* <DEDUP_REMOVED lines=28> */
[----:B-1----:R-:W-:-:S01]  /*e340*/  FFMA.FTZ R3, R5, R3, R35 ;  /* 0x0000000305037223 */ /* 0x002fc20000010023 */
[----:B0-----:R-:W-:-:S03]  /*e350*/  FMNMX.FTZ R79, R78, R79, !PT ;  /* 0x0000004f4e4f7209 */ /* 0x001fc60007810000 */
[----:B------:R-:W-:-:S03]  /*e360*/  FADD.FTZ R3, R8, R3 ;  /* 0x0000000308037221 */ /* 0x000fc60000010000 */
[----:B------:R-:W-:Y:S01]  /*e370*/  MUFU.EX2 R39, R39 ;  /* 0x0000002700277308 */ /* 0x000fe20000000800 */
[----:B------:R-:W0:Y:S07]  /*e380*/  SHFL.BFLY PT, R7, R79, 0x1, 0x1f ;  /* 0x0c201f004f077f89 */ /* 0x000e2e00000e0000 */
[----:B------:R-:W-:Y:S08]  /*e390*/  MUFU.EX2 R40, R40 ;  /* 0x0000002800287308 */ /* 0x000ff00000000800 */
[----:B------:R-:W-:Y:S08]  /*e3a0*/  MUFU.EX2 R43, R43 ;  /* 0x0000002b002b7308 */ /* 0x000ff00000000800 */
[----:B------:R-:W-:Y:S01]  /*e3b0*/  MUFU.EX2 R44, R44 ;  /* 0x0000002c002c7308 */ /* 0x000fe20000000800 */
[----:B0-----:R-:W-:-:S04]  /*e3c0*/  FMNMX.FTZ R7, R79, R7, !PT ;  /* 0x000000074f077209 */ /* 0x001fc80007810000 */
[----:B------:R-:W-:-:S03]  /*e3d0*/  FSETP.NEU.FTZ.AND P1, PT, R7, -INF , PT ;  /* 0xff8000000700780b */ /* 0x000fc60003f3d000 */
[----:B------:R-:W-:Y:S01]  /*e3e0*/  MUFU.EX2 R47, R47 ;  /* 0x0000002f002f7308 */ /* 0x000fe20000000800 */
[----:B------:R-:W-:-:S05]  /*e3f0*/  FSEL R78, R7, RZ, P1 ;  /* 0x000000ff074e7208 */ /* 0x000fca0000800000 */
[----:B------:R-:W-:Y:S01]  /*e400*/  FADD.FTZ R4, -R78, R4 ;  /* 0x000000044e047221 */ /* 0x000fe20000010100 */
[----:B------:R-:W-:Y:S01]  /*e410*/  IMAD.U32 R78, RZ, RZ, UR6 ;  /* 0x00000006ff4e7e24 */ /* 0x000fe2000f8e00ff */
[----:B------:R-:W-:Y:S02]  /*e420*/  MUFU.EX2 R48, R48 ;  /* 0x0000003000307308 */ /* 0x000fe40000000800 */
        /* <DEDUP_REMOVED lines=146> */
.L_x_12062:
        /* <DEDUP_REMOVED lines=91> */
.L_x_12044:
[----:B------:R-:W-:Y:S06]  /*f300*/  BAR.ARV 0x8, 0x200 ;  /* 0x0208000000007b1d */ /* 0x000fec0000002000 */
[----:B------:R-:W-:Y:S05]  /*f310*/  @!P0 BRA `(.L_x_12064) ;  /* 0x0000000000048947 */ /* 0x000fea0003800000 */
[----:B------:R-:W-:Y:S01]  /*f320*/  BPT.TRAP 0x1 ;  /* 0x000000040000795c */ /* 0x000fe20000300000 */
.L_x_12064:
[----:B------:R-:W-:Y:S01]  /*f330*/  ULEA UR14, UR47, UR46, 0x3 ;  /* 0x0000002e2f0e7291 */ /* 0x000fe2000f8e183f */
[----:B------:R-:W-:-:S05]  /*f340*/  IMAD.U32 R0, RZ, RZ, UR48 ;  /* 0x00000030ff007e24 */ /* 0x000fca000f8e00ff */
[----:B------:R-:W-:-:S04]  /*f350*/  SHF.L.U32 R0, R0, 0x1f, RZ ;  /* 0x0000001f00007819 */ /* 0x000fc800000006ff */
[----:B------:R0:W1:Y:S01]  /*f360*/  SYNCS.PHASECHK.TRANS64.TRYWAIT P1, [UR14+0x19c50], R0 ;  /* 0x019c5000ff0075a7 */ /* 0x000062000802014e */
[----:B------:R-:W-:Y:S05]  /*f370*/  @!P0 BRA `(.L_x_12065) ;  /* 0x0000000000048947 */ /* 0x000fea0003800000 */
[----:B------:R-:W-:Y:S01]  /*f380*/  BPT.TRAP 0x1 ;  /* 0x000000040000795c */ /* 0x000fe20000300000 */
.L_x_12065:
[----:B-1----:R-:W-:Y:S05]  /*f390*/  @P1 BRA `(.L_x_12066) ;  /* 0x0000000000081947 */ /* 0x002fea0003800000 */
[----:B------:R-:W1:Y:S02]  /*f3a0*/  SYNCS.PHASECHK.TRANS64.TRYWAIT P1, [UR14+0x19c50], R0 ;  /* 0x019c5000ff0075a7 */ /* 0x000e64000802014e */
[----:B-1----:R-:W-:Y:S05]  /*f3b0*/  @!P1 BRA `(.L_x_12067) ;  /* 0x000000ac00389947 */ /* 0x002fea0003800000 */
.L_x_12066:
[----:B------:R-:W-:Y:S01]  /*f3c0*/  ULDC.64 UR4, c[0x0][0x9a0] ;  /* 0x0002680000047ab9 */ /* 0x000fe20000000a00 */
[----:B------:R-:W-:Y:S01]  /*f3d0*/  UIADD3 UR46, UR46, 0x3000, URZ ;  /* 0x000030002e2e7890 */ /* 0x000fe2000fffe03f */
[----:B------:R-:W-:Y:S01]  /*f3e0*/  WARPGROUP.ARRIVE ;  /* 0x00000000000079c5 */ /* 0x000fe20000000000 */
[----:B------:R-:W-:Y:S01]  /*f3f0*/  UISETP.NE.U32.AND UP0, UPT, UR4, URZ, UPT ;  /* 0x0000003f0400728c */ /* 0x000fe2000bf05070 */
[----:B------:R-:W-:Y:S01]  /*f400*/  IMAD.MOV.U32 R6, RZ, RZ, 0x3f800000 ;  /* 0x3f800000ff067424 */ /* 0x000fe200078e00ff */
[----:B------:R-:W-:Y:S02]  /*f410*/  USHF.R.U32.HI UR46, URZ, 0x4, UR46 ;  /* 0x000000043f2e7899 */ /* 0x000fe4000801162e */
[----:B------:R-:W-:Y:S02]  /*f420*/  UISETP.NE.AND.EX UP0, UPT, UR5, URZ, UPT, UP0 ;  /* 0x0000003f0500728c */ /* 0x000fe4000bf05300 */
[----:B------:R-:W-:-:S04]  /*f430*/  ULOP3.LUT UR46, UR46, 0x3fff, URZ, 0xc0, !UPT ;  /* 0x00003fff2e2e7892 */ /* 0x000fc8000f8ec03f */
[----:B------:R-:W-:Y:S01]  /*f440*/  ULOP3.LUT UR46, UR46, 0x10000, URZ, 0xfc, !UPT ;  /* 0x000100002e2e7892 */ /* 0x000fe2000f8efc3f */
[----:B------:R-:W-:-:S04]  /*f450*/  PLOP3.LUT P1, PT, PT, PT, UP0, 0x80, 0x0 ;  /* 0x000000000000781c */ /* 0x000fc80003f2f008 */
[----:B------:R-:W-:Y:S01]  /*f460*/  @UP0 USHF.R.S32.HI UR7, URZ, 0x1f, UR51 ;  /* 0x0000001f3f070899 */ /* 0x000fe20008011433 */
[----:B------:R-:W-:Y:S01]  /*f470*/  @UP0 ULDC.64 UR10, c[0x0][0x9c8] ;  /* 0x00027200000a0ab9 */ /* 0x000fe20000000a00 */
[----:B------:R-:W-:Y:S02]  /*f480*/  @UP0 ULDC.64 UR12, c[0x0][0x9d0] ;  /* 0x00027400000c0ab9 */ /* 0x000fe40000000a00 */
[----:B------:R-:W-:Y:S02]  /*f490*/  @UP0 UIMAD UR7, UR7, UR10, URZ ;  /* 0x0000000a070702a4 */ /* 0x000fe4000f8e023f */
[----:B------:R-:W-:Y:S02]  /*f4a0*/  @UP0 UIMAD.WIDE.U32 UR8, UR51, UR10, URZ ;  /* 0x0000000a330802a5 */ /* 0x000fe4000f8e003f */
[----:B------:R-:W-:Y:S02]  /*f4b0*/  @UP0 UIMAD UR10, UR51, UR11, UR7 ;  /* 0x0000000b330a02a4 */ /* 0x000fe4000f8e0207 */
[----:B------:R-:W-:-:S02]  /*f4c0*/  UIMAD UR7, UR47, 0x300, UR46 ;  /* 0x000003002f0778a4 */ /* 0x000fc4000f8e022e */
[----:B------:R-:W-:Y:S01]  /*f4d0*/  @UP0 UIADD3 UR9, UR9, UR10, URZ ;  /* 0x0000000a09090290 */ /* 0x000fe2000fffe03f */
[----:B------:R-:W-:-:S03]  /*f4e0*/  UMOV UR11, 0x40000040 ;  /* 0x40000040000b7882 */ /* 0x000fc60000000000 */
[----:B------:R-:W-:Y:S01]  /*f4f0*/  @UP0 UIMAD.WIDE.U32 UR8, UR37, UR12, UR8 ;  /* 0x0000000c250802a5 */ /* 0x000fe2000f8e0008 */
[----:B------:R-:W-:-:S08]  /*f500*/  UMOV UR10, UR7 ;  /* 0x00000007000a7c82 */ /* 0x000fd00008000000 */
[----:B------:R-:W-:Y:S01]  /*f510*/  QGMMA.64x96x32.F32.E4M3.E4M3 R88, R148, gdesc[UR8], R88, gsb0 ;  /* 0x0160000894587df3 */ /* 0x000fe20008000858 */
        /* <DEDUP_REMOVED lines=13> */
[----:B0-----:R-:W0:Y:S01]  /*f5f0*/  SHFL.BFLY PT, R0, R3, 0x2, 0x1f ;  /* 0x0c401f0003007f89 */ /* 0x001e2200000e0000 */
[----:B------:R-:W-:-:S03]  /*f600*/  UIADD3 UR4, UR7, 0x6, URZ ;  /* 0x0000000607047890 */ /* 0x000fc6000fffe03f */
[----:B------:R-:W3:Y:S01]  /*f610*/  SHFL.BFLY PT, R9, R2, 0x2, 0x1f ;  /* 0x0c401f0002097f89 */ /* 0x000ee200000e0000 */
[----:B------:R-:W-:Y:S02]  /*f620*/  WARPGROUP.DEPBAR.LE gsb0, 0x0 ;  /* 0x00008000000079c5 */ /* 0x000fe40000010000 */
[----:B------:R-:W-:-:S06]  /*f630*/  WARPGROUP.ARRIVE ;  /* 0x00000000000079c5 */ /* 0x000fcc0000000000 */
[----:B------:R-:W-:Y:S01]  /*f640*/  QGMMA.64x96x32.F32.E4M3.E4M3 R88, R140, gdesc[UR8], R88, gsb0 ;  /* 0x016000088c587df3 */ /* 0x000fe20008000858 */
[----:B------:R-:W-:Y:S01]  /*f650*/  UMOV UR10, UR4 ;  /* 0x00000004000a7c82 */ /* 0x000fe20008000000 */
[----:B------:R-:W-:Y:S01]  /*f660*/  UMOV UR11, 0x40000040 ;  /* 0x40000040000b7882 */ /* 0x000fe20000000000 */
[----:B0-----:R-:W-:-:S01]  /*f670*/  FADD.FTZ R0, R0, R3 ;  /* 0x0000000300007221 */ /* 0x001fc20000010000 */
[----:B---3--:R-:W-:-:S04]  /*f680*/  FADD.FTZ R9, R9, R2 ;  /* 0x0000000209097221 */ /* 0x008fc80000010000 */
[----:B-1----:R-:W0:Y:S04]  /*f690*/  SHFL.BFLY PT, R5, R0, 0x1, 0x1f ;  /* 0x0c201f0000057f89 */ /* 0x002e2800000e0000 */
        /* <DEDUP_REMOVED lines=33> */
.L_x_12068:
        /* <DEDUP_REMOVED lines=58> */
.L_x_11990:
        /* <DEDUP_REMOVED lines=23> */
[----:B------:R-:W-:-:S03]  /*fdc0*/  LOP3.LUT P0, R6, R31, 0x3, RZ, 0xc0, !PT ;  /* 0x000000031f067812 */ /* 0x000fc6000780c0ff */
[----:B------:R-:W3:Y:S01]  /*fdd0*/  LDL R5, [R1+0x24] ;  /* 0x0000240001057983 */ /* 0x000ee20000100800 */
[----:B------:R-:W-:Y:S01]  /*fde0*/  ISETP.EQ.OR P0, PT, R6, 0x3, !P0 ;  /* 0x000000030600780c */ /* 0x000fe20004702670 */
[----:B------:R-:W-:Y:S01]  /*fdf0*/  UIMAD.WIDE UR8, UR39, 0x4, UR8 ;  /* 0x00000004270878a5 */ /* 0x000fe2000f8e0208 */
[----:B0-----:R-:W0:Y:S02]  /*fe00*/  S2R R4, SR_SWINHI ;  /* 0x0000000000047919 */ /* 0x001e240000002f00 */
        /* <DEDUP_REMOVED lines=16> */
[----:B------:R-:W-:Y:S02]  /*ff10*/  MOV R20, R3 ;  /* 0x0000000300147202 */ /* 0x000fe40000000f00 */
[----:B0-----:R-:W-:Y:S02]  /*ff20*/  MOV R21, R4 ;  /* 0x0000000400157202 */ /* 0x001fe40000000f00 */
        /* <DEDUP_REMOVED lines=32> */
[----:B--2---:R-:W-:Y:S04]  /*10130*/  SHFL.IDX PT, R50, R47, R14, 0x1c1f ;  /* 0x001c1f0e2f327589 */ /* 0x004fe800000e0000 */
[----:B------:R-:W-:Y:S04]  /*10140*/  SHFL.IDX PT, R63, R63, R14, 0x1c1f ;  /* 0x001c1f0e3f3f7589 */ /* 0x000fe800000e0000 */
[----:B------:R-:W-:Y:S01]  /*10150*/  SHFL.IDX PT, R65, R65, R14, 0x1c1f ;  /* 0x001c1f0e41417589 */ /* 0x000fe200000e0000 */
[----:B---3--:R-:W-:-:S03]  /*10160*/  IMAD.WIDE R10, R5, 0x2, R20 ;  /* 0x00000002050a7825 */ /* 0x008fc600078e0214 */
[----:B------:R-:W-:Y:S01]  /*10170*/  SHFL.IDX PT, R56, R67, R14, 0x1c1f ;  /* 0x001c1f0e43387589 */ /* 0x000fe200000e0000 */
[----:B------:R-:W-:-:S03]  /*10180*/  IADD3 R77, P5, R10, 0x20, RZ ;  /* 0x000000200a4d7810 */ /* 0x000fc60007fbe0ff */
[----:B------:R-:W-:Y:S01]  /*10190*/  SHFL.IDX PT, R43, R43, R14, 0x1c1f ;  /* 0x001c1f0e2b2b7589 */ /* 0x000fe200000e0000 */
[C---:B------:R-:W-:Y:S02]  /*101a0*/  IADD3 R91, P4, R10.reuse, 0x3000, RZ ;  /* 0x000030000a5b7810 */ /* 0x040fe40007f9e0ff */
[----:B------:R-:W-:Y:S01]  /*101b0*/  LOP3.LUT R4, R77, 0x180, RZ, 0xc0, !PT ;  /* 0x000001804d047812 */ /* 0x000fe200078ec0ff */
[--C-:B------:R-:W-:Y:S01]  /*101c0*/  IMAD.X R13, RZ, RZ, R11.reuse, P5 ;  /* 0x000000ffff0d7224 */ /* 0x100fe200028e060b */
[----:B------:R-:W-:Y:S01]  /*101d0*/  IADD3 R93, P3, R10, 0x3020, RZ ;  /* 0x000030200a5d7810 */ /* 0x000fe20007f7e0ff */
[--C-:B------:R-:W-:Y:S01]  /*101e0*/  IMAD.X R9, RZ, RZ, R11.reuse, P4 ;  /* 0x000000ffff097224 */ /* 0x100fe200020e060b */
[----:B------:R-:W-:Y:S01]  /*101f0*/  SHF.R.U64 R4, R4, 0x3, RZ ;  /* 0x0000000304047819 */ /* 0x000fe200000012ff */
[----:B------:R-:W-:Y:S01]  /*10200*/  SHFL.IDX PT, R58, R51, R14, 0x1c1f ;  /* 0x001c1f0e333a7589 */ /* 0x000fe200000e0000 */
[C---:B------:R-:W-:Y:S01]  /*10210*/  IADD3 R95, P2, R10.reuse, 0x6000, RZ ;  /* 0x000060000a5f7810 */ /* 0x040fe20007f5e0ff */
[--C-:B------:R-:W-:Y:S01]  /*10220*/  IMAD.X R7, RZ, RZ, R11.reuse, P3 ;  /* 0x000000ffff077224 */ /* 0x100fe200018e060b */
[----:B------:R-:W-:Y:S01]  /*10230*/  IADD3 R97, P1, R10, 0x6020, RZ ;  /* 0x000060200a617810 */ /* 0x000fe20007f3e0ff */
[----:B------:R-:W-:Y:S01]  /*10240*/  SHFL.IDX PT, R66, R55, R14, 0x1c1f ;  /* 0x001c1f0e37427589 */ /* 0x000fe200000e0000 */
[----:B------:R-:W-:Y:S01]  /*10250*/  LOP3.LUT R12, R4, R77, RZ, 0x3c, !PT ;  /* 0x0000004d040c7212 */ /* 0x000fe200078e3cff */
[----:B------:R-:W-:Y:S01]  /*10260*/  IMAD.X R79, RZ, RZ, R11, P2 ;  /* 0x000000ffff4f7224 */ /* 0x000fe200010e060b */
[----:B------:R-:W-:Y:S01]  /*10270*/  LOP3.LUT R5, R10, 0x180, RZ, 0xc0, !PT ;  /* 0x000001800a057812 */ /* 0x000fe200078ec0ff */
[----:B------:R-:W-:Y:S01]  /*10280*/  SHFL.IDX PT, R74, R59, R14, 0x1c1f ;  /* 0x001c1f0e3b4a7589 */ /* 0x000fe200000e0000 */
[----:B------:R-:W-:-:S02]  /*10290*/  LOP3.LUT R4, R91, 0x180, RZ, 0xc0, !PT ;  /* 0x000001805b047812 */ /* 0x000fc400078ec0ff */
[----:B------:R-:W-:Y:S01]  /*102a0*/  LOP3.LUT R6, R93, 0x180, RZ, 0xc0, !PT ;  /* 0x000001805d067812 */ /* 0x000fe200078ec0ff */
[----:B------:R-:W-:Y:S01]  /*102b0*/  SHFL.IDX PT, R69, R69, R14, 0x1c1f ;  /* 0x001c1f0e45457589 */ /* 0x000fe200000e0000 */
[----:B------:R-:W-:Y:S02]  /*102c0*/  LOP3.LUT R44, R95, 0x180, RZ, 0xc0, !PT ;  /* 0x000001805f2c7812 */ /* 0x000fe400078ec0ff */
[----:B------:R-:W-:Y:S01]  /*102d0*/  LOP3.LUT R46, R97, 0x180, RZ, 0xc0, !PT ;  /* 0x00000180612e7812 */ /* 0x000fe200078ec0ff */
[----:B------:R-:W-:Y:S01]  /*102e0*/  SHFL.IDX PT, R71, R71, R14, 0x1c1f ;  /* 0x001c1f0e47477589 */ /* 0x000fe200000e0000 */
[----:B------:R-:W-:Y:S02]  /*102f0*/  SHF.R.U64 R5, R5, 0x3, RZ ;  /* 0x0000000305057819 */ /* 0x000fe400000012ff */
[----:B------:R-:W-:Y:S01]  /*10300*/  SHF.R.U64 R4, R4, 0x3, RZ ;  /* 0x0000000304047819 */ /* 0x000fe200000012ff */
[----:B------:R-:W-:Y:S01]  /*10310*/  SHFL.IDX PT, R62, R75, R14, 0x1c1f ;  /* 0x001c1f0e4b3e7589 */ /* 0x000fe200000e0000 */
[----:B------:R-:W-:-:S02]  /*10320*/  SHF.R.U64 R6, R6, 0x3, RZ ;  /* 0x0000000306067819 */ /* 0x000fc400000012ff */
[----:B------:R-:W-:Y:S01]  /*10330*/  SHF.R.U64 R44, R44, 0x3, RZ ;  /* 0x000000032c2c7819 */ /* 0x000fe200000012ff */
[----:B------:R-:W-:Y:S01]  /*10340*/  SHFL.IDX PT, R70, R83, R14, 0x1c1f ;  /* 0x001c1f0e53467589 */ /* 0x000fe200000e0000 */
[----:B------:R-:W-:Y:S02]  /*10350*/  SHF.R.U64 R46, R46, 0x3, RZ ;  /* 0x000000032e2e7819 */ /* 0x000fe400000012ff */
[----:B------:R-:W-:Y:S02]  /*10360*/  MOV R80, R12 ;  /* 0x0000000c00507202 */ /* 0x000fe40000000f00 */
[----:B------:R0:W-:Y:S01]  /*10370*/  SHFL.IDX PT, R12, R45, R14, 0x1c1f ;  /* 0x001c1f0e2d0c7589 */ /* 0x0001e200000e0000 */
[----:B------:R-:W-:Y:S01]  /*10380*/  LOP3.LUT R10, R5, R10, RZ, 0x3c, !PT ;  /* 0x0000000a050a7212 */ /* 0x000fe200078e3cff */
[----:B------:R-:W-:Y:S01]  /*10390*/  IMAD.X R5, RZ, RZ, R11, P1 ;  /* 0x000000ffff057224 */ /* 0x000fe200008e060b */
[----:B------:R-:W-:Y:S01]  /*103a0*/  LOP3.LUT R8, R4, R91, RZ, 0x3c, !PT ;  /* 0x0000005b04087212 */ /* 0x000fe200078e3cff */
[----:B------:R-:W-:Y:S01]  /*103b0*/  SHFL.IDX PT, R13, R73, R14, 0x1c1f ;  /* 0x001c1f0e490d7589 */ /* 0x000fe200000e0000 */
[----:B------:R-:W-:-:S02]  /*103c0*/  LOP3.LUT R6, R6, R93, RZ, 0x3c, !PT ;  /* 0x0000005d06067212 */ /* 0x000fc400078e3cff */
[----:B------:R-:W-:Y:S02]  /*103d0*/  LOP3.LUT R78, R44, R95, RZ, 0x3c, !PT ;  /* 0x0000005f2c4e7212 */ /* 0x000fe400078e3cff */
[----:B------:R-:W-:Y:S01]  /*103e0*/  LOP3.LUT R4, R46, R97, RZ, 0x3c, !PT ;  /* 0x000000612e047212 */ /* 0x000fe200078e3cff */
[----:B------:R-:W-:Y:S01]  /*103f0*/  SHFL.IDX PT, R44, R33, R14, 0x1c1f ;  /* 0x001c1f0e212c7589 */ /* 0x000fe200000e0000 */
[----:B0-----:R-:W-:Y:S02]  /*10400*/  LOP3.LUT R45, R14, 0x2, RZ, 0x3c, !PT ;  /* 0x000000020e2d7812 */ /* 0x001fe400078e3cff */
[----:B------:R-:W-:Y:S01]  /*10410*/  MOV R10, R10 ;  /* 0x0000000a000a7202 */ /* 0x000fe20000000f00 */
[----:B------:R-:W-:Y:S01]  /*10420*/  SHFL.IDX PT, R46, R31, R14, 0x1c1f ;  /* 0x001c1f0e1f2e7589 */ /* 0x000fe200000e0000 */
[----:B------:R-:W-:Y:S02]  /*10430*/  MOV R77, R8 ;  /* 0x00000008004d7202 */ /* 0x000fe40000000f00 */
[----:B------:R-:W-:Y:S01]  /*10440*/  MOV R78, R78 ;  /* 0x0000004e004e7202 */ /* 0x000fe20000000f00 */
[----:B------:R-:W-:Y:S01]  /*10450*/  SHFL.IDX PT, R54, R37, R45, 0x1c1f ;  /* 0x001c1f2d25367589 */ /* 0x000fe200000e0000 */
[----:B------:R-:W-:-:S02]  /*10460*/  MOV R76, R6 ;  /* 0x00000006004c7202 */ /* 0x000fc40000000f00 */
[----:B------:R-:W-:Y:S01]  /*10470*/  MOV R79, R4 ;  /* 0x00000004004f7202 */ /* 0x000fe20000000f00 */
[----:B------:R0:W-:Y:S04]  /*10480*/  SHFL.IDX PT, R11, R81, R14, 0x1c1f ;  /* 0x001c1f0e510b7589 */ /* 0x0001e800000e0000 */
[----:B------:R-:W1:Y:S04]  /*10490*/  SHFL.IDX PT, R47, R24, R45, 0x1c1f ;  /* 0x001c1f2d182f7589 */ /* 0x000e6800000e0000 */
[----:B------:R-:W-:Y:S01]  /*104a0*/  SHFL.IDX PT, R15, R15, R45, 0x1c1f ;  /* 0x001c1f2d0f0f7589 */ /* 0x000fe200000e0000 */
[----:B0-----:R-:W-:-:S03]  /*104b0*/  IMAD.U32 R81, RZ, RZ, UR9 ;  /* 0x00000009ff517e24 */ /* 0x001fc6000f8e00ff */
[----:B------:R-:W0:Y:S04]  /*104c0*/  SHFL.IDX PT, R52, R39, R45, 0x1c1f ;  /* 0x001c1f2d27347589 */ /* 0x000e2800000e0000 */
[----:B------:R-:W-:Y:S04]  /*104d0*/  SHFL.IDX PT, R64, R42, R45, 0x1c1f ;  /* 0x001c1f2d2a407589 */ /* 0x000fe800000e0000 */
[----:B------:R-:W-:Y:S04]  /*104e0*/  SHFL.IDX PT, R9, R49, R14, 0x1c1f ;  /* 0x001c1f0e31097589 */ /* 0x000fe800000e0000 */
[----:B------:R-:W2:Y:S04]  /*104f0*/  SHFL.IDX PT, R48, R25, R45, 0x1c1f ;  /* 0x001c1f2d19307589 */ /* 0x000ea800000e0000 */
[----:B------:R3:W-:Y:S01]  /*10500*/  SHFL.IDX PT, R67, R32, R45, 0x1c1f ;  /* 0x001c1f2d20437589 */ /* 0x0007e200000e0000 */
[----:B-1----:R-:W-:-:S03]  /*10510*/  SEL R33, R44, R47, P0 ;  /* 0x0000002f2c217207 */ /* 0x002fc60000000000 */
[----:B------:R-:W-:Y:S04]  /*10520*/  SHFL.IDX PT, R6, R53, R14, 0x1c1f ;  /* 0x001c1f0e35067589 */ /* 0x000fe800000e0000 */
[----:B------:R-:W-:Y:S01]  /*10530*/  SHFL.IDX PT, R5, R57, R14, 0x1c1f ;  /* 0x001c1f0e39057589 */ /* 0x000fe200000e0000 */
[----:B0-----:R-:W-:Y:S02]  /*10540*/  SEL R37, R65, R52, P0 ;  /* 0x0000003441257207 */ /* 0x001fe40000000000 */
[----:B---3--:R-:W-:Y:S01]  /*10550*/  SEL R32, R46, R15, P0 ;  /* 0x0000000f2e207207 */ /* 0x008fe20000000000 */
[----:B------:R0:W-:Y:S01]  /*10560*/  SHFL.IDX PT, R4, R61, R14, 0x1c1f ;  /* 0x001c1f0e3d047589 */ /* 0x0001e200000e0000 */
[----:B------:R-:W-:-:S03]  /*10570*/  SEL R39, R52, R65, P0 ;  /* 0x0000004134277207 */ /* 0x000fc60000000000 */
[----:B------:R-:W-:Y:S04]  /*10580*/  SHFL.IDX PT, R8, R87, R14, 0x1c1f ;  /* 0x001c1f0e57087589 */ /* 0x000fe800000e0000 */
[----:B------:R-:W-:Y:S01]  /*10590*/  SHFL.IDX PT, R31, R89, R14, 0x1c1f ;  /* 0x001c1f0e591f7589 */ /* 0x000fe200000e0000 */
[----:B--2---:R-:W-:Y:S02]  /*105a0*/  SEL R42, R48, R43, P0 ;  /* 0x0000002b302a7207 */ /* 0x004fe40000000000 */
[----:B0-----:R-:W-:Y:S01]  /*105b0*/  SEL R61, R11, R64, P0 ;  /* 0x000000400b3d7207 */ /* 0x001fe20000000000 */
[----:B------:R-:W-:Y:S04]  /*105c0*/  SHFL.IDX PT, R7, R85, R14, 0x1c1f ;  /* 0x001c1f0e55077589 */ /* 0x000fe800000e0000 */
[----:B------:R-:W-:Y:S04]  /*105d0*/  SHFL.IDX PT, R49, R26, R45, 0x1c1f ;  /* 0x001c1f2d1a317589 */ /* 0x000fe800000e0000 */
[----:B------:R0:W1:Y:S04]  /*105e0*/  SHFL.IDX PT, R51, R35, R45, 0x1c1f ;  /* 0x001c1f2d23337589 */ /* 0x00006800000e0000 */
[----:B------:R2:W3:Y:S04]  /*105f0*/  SHFL.IDX PT, R24, R36, R45, 0x1c1f ;  /* 0x001c1f2d24187589 */ /* 0x0004e800000e0000 */
[----:B------:R-:W-:Y:S01]  /*10600*/  SHFL.IDX PT, R57, R29, R45, 0x1c1f ;  /* 0x001c1f2d1d397589 */ /* 0x000fe200000e0000 */
[----:B0-----:R-:W-:-:S03]  /*10610*/  SEL R35, R47, R44, P0 ;  /* 0x0000002c2f237207 */ /* 0x001fc60000000000 */
[----:B------:R0:W-:Y:S01]  /*10620*/  SHFL.IDX PT, R14, R34, R45, 0x1c1f ;  /* 0x001c1f2d220e7589 */ /* 0x0001e200000e0000 */
[----:B--2---:R-:W-:-:S03]  /*10630*/  SEL R36, R63, R54, P0 ;  /* 0x000000363f247207 */ /* 0x004fc60000000000 */
[----:B------:R2:W-:Y:S04]  /*10640*/  SHFL.IDX PT, R26, R40, R45, 0x1c1f ;  /* 0x001c1f2d281a7589 */ /* 0x0005e800000e0000 */
[----:B------:R4:W3:Y:S01]  /*10650*/  SHFL.IDX PT, R60, R38, R45, 0x1c1f ;  /* 0x001c1f2d263c7589 */ /* 0x0008e200000e0000 */
[----:B0-----:R-:W-:-:S03]  /*10660*/  SEL R34, R15, R46, P0 ;  /* 0x0000002e0f227207 */ /* 0x001fc60000000000 */
[----:B------:R-:W0:Y:S01]  /*10670*/  SHFL.IDX PT, R68, R68, R45, 0x1c1f ;  /* 0x001c1f2d44447589 */ /* 0x000e2200000e0000 */
[----:B-1----:R-:W-:Y:S02]  /*10680*/  SEL R44, R56, R51, P0 ;  /* 0x00000033382c7207 */ /* 0x002fe40000000000 */
[----:B--2---:R-:W-:Y:S01]  /*10690*/  SEL R40, R43, R48, P0 ;  /* 0x000000302b287207 */ /* 0x004fe20000000000 */
[----:B------:R-:W1:Y:S01]  /*106a0*/  SHFL.IDX PT, R27, R27, R45, 0x1c1f ;  /* 0x001c1f2d1b1b7589 */ /* 0x000e6200000e0000 */
[----:B------:R-:W-:Y:S02]  /*106b0*/  SEL R43, R49, R12, P0 ;  /* 0x0000000c312b7207 */ /* 0x000fe40000000000 */
[----:B----4-:R-:W-:Y:S01]  /*106c0*/  SEL R38, R54, R63, P0 ;  /* 0x0000003f36267207 */ /* 0x010fe20000000000 */
[----:B------:R2:W4:Y:S01]  /*106d0*/  SHFL.IDX PT, R25, R41, R45, 0x1c1f ;  /* 0x001c1f2d29197589 */ /* 0x00052200000e0000 */
[----:B------:R-:W-:Y:S02]  /*106e0*/  SEL R63, R64, R11, P0 ;  /* 0x0000000b403f7207 */ /* 0x000fe40000000000 */
[----:B------:R-:W-:Y:S01]  /*106f0*/  SEL R64, R66, R67, P0 ;  /* 0x0000004342407207 */ /* 0x000fe20000000000 */
[----:B------:R-:W4:Y:S01]  /*10700*/  SHFL.IDX PT, R28, R28, R45, 0x1c1f ;  /* 0x001c1f2d1c1c7589 */ /* 0x000f2200000e0000 */
[----:B------:R-:W-:-:S02]  /*10710*/  SEL R46, R51, R56, P0 ;  /* 0x00000038332e7207 */ /* 0x000fc40000000000 */
[----:B---3--:R-:W-:Y:S01]  /*10720*/  SEL R47, R24, R69, P0 ;  /* 0x00000045182f7207 */ /* 0x008fe20000000000 */
[----:B------:R-:W3:Y:S01]  /*10730*/  SHFL.IDX PT, R59, R30, R45, 0x1c1f ;  /* 0x001c1f2d1e3b7589 */ /* 0x000ee200000e0000 */
[----:B------:R-:W-:Y:S02]  /*10740*/  SEL R66, R67, R66, P0 ;  /* 0x0000004243427207 */ /* 0x000fe40000000000 */
[----:B--2---:R-:W-:Y:S01]  /*10750*/  SEL R41, R12, R49, P0 ;  /* 0x000000310c297207 */ /* 0x004fe20000000000 */
[----:B------:R-:W-:Y:S01]  /*10760*/  SHFL.IDX PT, R75, R128, R45, 0x1c1f ;  /* 0x001c1f2d804b7589 */ /* 0x000fe200000e0000 */
[----:B------:R-:W-:Y:S02]  /*10770*/  SEL R52, R71, R60, P0 ;  /* 0x0000003c47347207 */ /* 0x000fe40000000000 */
[----:B------:R-:W-:Y:S01]  /*10780*/  SEL R54, R60, R71, P0 ;  /* 0x000000473c367207 */ /* 0x000fe20000000000 */
[----:B------:R-:W2:Y:S01]  /*10790*/  SHFL.IDX PT, R73, R122, R45, 0x1c1f ;  /* 0x001c1f2d7a497589 */ /* 0x000ea200000e0000 */
[----:B------:R-:W-:-:S02]  /*107a0*/  SEL R53, R13, R26, P0 ;  /* 0x0000001a0d357207 */ /* 0x000fc40000000000 */
[----:B------:R-:W-:Y:S01]  /*107b0*/  SEL R55, R26, R13, P0 ;  /* 0x0000000d1a377207 */ /* 0x000fe20000000000 */
[----:B------:R-:W2:Y:S01]  /*107c0*/  SHFL.IDX PT, R127, R127, R45, 0x1c1f ;  /* 0x001c1f2d7f7f7589 */ /* 0x000ea200000e0000 */
[----:B------:R-:W-:Y:S02]  /*107d0*/  SEL R56, R58, R57, P0 ;  /* 0x000000393a387207 */ /* 0x000fe40000000000 */
[----:B------:R-:W-:Y:S01]  /*107e0*/  SEL R65, R5, R14, P0 ;  /* 0x0000000e05417207 */ /* 0x000fe20000000000 */
[----:B------:R-:W2:Y:S01]  /*107f0*/  SHFL.IDX PT, R133, R133, R45, 0x1c1f ;  /* 0x001c1f2d85857589 */ /* 0x000ea200000e0000 */
[----:B------:R-:W-:Y:S02]  /*10800*/  SEL R67, R14, R5, P0 ;  /* 0x000000050e437207 */ /* 0x000fe40000000000 */
[----:B0-----:R-:W-:Y:S01]  /*10810*/  SEL R29, R31, R68, P0 ;  /* 0x000000441f1d7207 */ /* 0x001fe20000000000 */
[----:B------:R0:W2:Y:S01]  /*10820*/  SHFL.IDX PT, R130, R130, R45, 0x1c1f ;  /* 0x001c1f2d82827589 */ /* 0x0000a200000e0000 */
[----:B-1----:R-:W-:-:S02]  /*10830*/  SEL R48, R50, R27, P0 ;  /* 0x0000001b32307207 */ /* 0x002fc40000000000 */
[----:B------:R-:W-:Y:S02]  /*10840*/  SEL R58, R57, R58, P0 ;  /* 0x0000003a393a7207 */ /* 0x000fe40000000000 */
[----:B----4-:R-:W-:Y:S02]  /*10850*/  SEL R60, R62, R25, P0 ;  /* 0x000000193e3c7207 */ /* 0x010fe40000000000 */
[----:B------:R-:W-:Y:S02]  /*10860*/  F2FP.BF16.F32.PACK_AB R12, R33, R32 ;  /* 0x00000020210c723e */ /* 0x000fe400000010ff */
[----:B------:R-:W-:Y:S02]  /*10870*/  F2FP.BF16.F32.PACK_AB R13, R37, R36 ;  /* 0x00000024250d723e */ /* 0x000fe400000010ff */
[----:B0-----:R-:W-:Y:S02]  /*10880*/  SEL R45, R69, R24, P0 ;  /* 0x00000018452d7207 */ /* 0x001fe40000000000 */
[----:B------:R-:W-:-:S02]  /*10890*/  F2FP.BF16.F32.PACK_AB R14, R35, R34 ;  /* 0x00000022230e723e */ /* 0x000fc400000010ff */
[----:B------:R-:W-:Y:S02]  /*108a0*/  F2FP.BF16.F32.PACK_AB R15, R39, R38 ;  /* 0x00000026270f723e */ /* 0x000fe400000010ff */
[----:B------:R-:W-:Y:S02]  /*108b0*/  SEL R31, R68, R31, P0 ;  /* 0x0000001f441f7207 */ /* 0x000fe40000000000 */
[----:B------:R-:W-:Y:S01]  /*108c0*/  SEL R50, R27, R50, P0 ;  /* 0x000000321b327207 */ /* 0x000fe20000000000 */
[----:B------:R-:W-:Y:S01]  /*108d0*/  STSM.16.M88.4 [R10], R12 ;  /* 0x0000000c0a007844 */ /* 0x000fe20000000200 */
[----:B------:R-:W-:Y:S02]  /*108e0*/  SEL R49, R9, R28, P0 ;  /* 0x0000001c09317207 */ /* 0x000fe40000000000 */
[----:B------:R-:W-:Y:S02]  /*108f0*/  SEL R51, R28, R9, P0 ;  /* 0x000000091c337207 */ /* 0x000fe40000000000 */
[----:B---3--:R-:W-:-:S02]  /*10900*/  SEL R57, R6, R59, P0 ;  /* 0x0000003b06397207 */ /* 0x008fc40000000000 */
[----:B------:R-:W-:Y:S02]  /*10910*/  SEL R62, R25, R62, P0 ;  /* 0x0000003e193e7207 */ /* 0x000fe40000000000 */
[----:B------:R-:W-:Y:S02]  /*10920*/  SEL R59, R59, R6, P0 ;  /* 0x000000063b3b7207 */ /* 0x000fe40000000000 */
[----:B--2---:R-:W-:Y:S02]  /*10930*/  SEL R68, R70, R73, P0 ;  /* 0x0000004946447207 */ /* 0x004fe40000000000 */
[----:B------:R-:W-:Y:S02]  /*10940*/  SEL R72, R74, R75, P0 ;  /* 0x0000004b4a487207 */ /* 0x000fe40000000000 */
[----:B------:R-:W-:Y:S02]  /*10950*/  F2FP.BF16.F32.PACK_AB R24, R41, R40 ;  /* 0x000000282918723e */ /* 0x000fe400000010ff */
        /* <DEDUP_REMOVED lines=12> */
[----:B------:R-:W-:Y:S02]  /*10a20*/  F2FP.BF16.F32.PACK_AB R4, R49, R48 ;  /* 0x000000303104723e */ /* 0x000fe400000010ff */
[----:B------:R-:W-:Y:S01]  /*10a30*/  F2FP.BF16.F32.PACK_AB R5, R53, R52 ;  /* 0x000000343505723e */ /* 0x000fe200000010ff */
[----:B0-----:R-:W-:Y:S01]  /*10a40*/  IMAD.U32 R80, RZ, RZ, UR8 ;  /* 0x00000008ff507e24 */ /* 0x001fe2000f8e00ff */
[----:B------:R-:W-:Y:S01]  /*10a50*/  F2FP.BF16.F32.PACK_AB R6, R51, R50 ;  /* 0x000000323306723e */ /* 0x000fe200000010ff */
[----:B------:R-:W-:Y:S01]  /*10a60*/  ULDC.64 UR8, c[0x0][0xc08] ;  /* 0x0003020000087ab9 */ /* 0x000fe20000000a00 */
[----:B------:R-:W-:-:S02]  /*10a70*/  F2FP.BF16.F32.PACK_AB R7, R55, R54 ;  /* 0x000000363707723e */ /* 0x000fc400000010ff */
[----:B------:R-:W-:Y:S02]  /*10a80*/  F2FP.BF16.F32.PACK_AB R8, R57, R56 ;  /* 0x000000383908723e */ /* 0x000fe400000010ff */
        /* <DEDUP_REMOVED lines=15> */
[----:B------:R-:W-:-:S03]  /*10b80*/  ISETP.NE.U32.AND P0, PT, RZ, UR10, PT ;  /* 0x0000000aff007c0c */ /* 0x000fc6000bf05070 */
[----:B------:R3:W-:Y:S01]  /*10b90*/  STSM.16.M88.4 [R79], R24 ;  /* 0x000000184f007844 */ /* 0x0007e20000000200 */
[----:B------:R-:W-:Y:S01]  /*10ba0*/  ISETP.NE.AND.EX P0, PT, RZ, UR11, PT, P0 ;  /* 0x0000000bff007c0c */ /* 0x000fe2000bf05300 */
[----:B------:R-:W-:-:S12]  /*10bb0*/  BAR.SYNC.DEFER_BLOCKING 0x1, 0x180 ;  /* 0x0046000000007b1d */ /* 0x000fd80000010000 */
[----:B------:R-:W4:Y:S01]  /*10bc0*/  @P0 LDG.E R82, desc[UR54][R80.64] ;  /* 0x0000003650520981 */ /* 0x000f22000c1e1900 */
[----:B0-----:R-:W-:Y:S01]  /*10bd0*/  ISETP.NE.AND P1, PT, R77, 0x1, PT ;  /* 0x000000014d00780c */ /* 0x001fe20003f25270 */
[----:B------:R-:W-:Y:S02]  /*10be0*/  UISETP.NE.U32.AND UP0, UPT, UR8, URZ, UPT ;  /* 0x0000003f0800728c */ /* 0x000fe4000bf05070 */
[----:B------:R-:W-:Y:S02]  /*10bf0*/  UISETP.GT.AND UP1, UPT, UR43, 0x1, UPT ;  /* 0x000000012b00788c */ /* 0x000fe4000bf24270 */
[----:B------:R-:W-:Y:S01]  /*10c00*/  UISETP.NE.AND.EX UP0, UPT, UR9, URZ, UPT, UP0 ;  /* 0x0000003f0900728c */ /* 0x000fe2000bf05300 */
[----:B------:R-:W-:Y:S01]  /*10c10*/  UMOV UR18, 0x9b8 ;  /* 0x000009b800127882 */ /* 0x000fe20000000000 */
[----:B------:R-:W-:-:S06]  /*10c20*/  ULDC UR4, c[0x0][0xa88] ;  /* 0x0002a20000047ab9 */ /* 0x000fcc0000000800 */
[----:B------:R-:W0:Y:S01]  /*10c30*/  @P1 LDC R6, c[0x0][0xbec] ;  /* 0x0002fb00ff061b82 */ /* 0x000e220000000800 */
[----:B------:R-:W-:Y:S01]  /*10c40*/  USEL UR18, UR18, 0x978, UP1 ;  /* 0x0000097812127887 */ /* 0x000fe20008800000 */
[----:B------:R-:W-:Y:S01]  /*10c50*/  PLOP3.LUT P4, PT, PT, PT, UP0, 0x80, 0x0 ;  /* 0x000000000000781c */ /* 0x000fe20003f8f008 */
[----:B------:R-:W-:Y:S01]  /*10c60*/  @UP0 ULDC.64 UR8, c[0x0][0xc08] ;  /* 0x0003020000080ab9 */ /* 0x000fe20000000a00 */
[----:B-1----:R-:W-:Y:S01]  /*10c70*/  IMAD.U32 R76, RZ, RZ, UR4 ;  /* 0x00000004ff4c7e24 */ /* 0x002fe2000f8e00ff */
[----:B------:R-:W-:-:S03]  /*10c80*/  @UP0 UIMAD.WIDE UR8, UR39, 0x4, UR8 ;  /* 0x00000004270808a5 */ /* 0x000fc6000f8e0208 */
[----:B------:R-:W1:Y:S01]  /*10c90*/  @P1 LDC R9, c[0x0][0xbf0] ;  /* 0x0002fc00ff091b82 */ /* 0x000e620000000800 */
[----:B------:R-:W-:Y:S02]  /*10ca0*/  UISETP.NE.U32.AND UP0, UPT, UR10, URZ, UPT ;  /* 0x0000003f0a00728c */ /* 0x000fe4000bf05070 */
[----:B------:R-:W-:Y:S01]  /*10cb0*/  IMAD.U32 R4, RZ, RZ, UR8 ;  /* 0x00000008ff047e24 */ /* 0x000fe2000f8e00ff */
[----:B------:R-:W-:Y:S01]  /*10cc0*/  USEL UR16, UR42, URZ, UP1 ;  /* 0x0000003f2a107287 */ /* 0x000fe20008800000 */
[----:B------:R-:W-:Y:S01]  /*10cd0*/  IMAD.U32 R5, RZ, RZ, UR9 ;  /* 0x00000009ff057e24 */ /* 0x000fe2000f8e00ff */
[----:B------:R-:W-:Y:S01]  /*10ce0*/  UISETP.NE.AND.EX UP0, UPT, UR11, URZ, UPT, UP0 ;  /* 0x0000003f0b00728c */ /* 0x000fe2000bf05300 */
[----:B------:R-:W-:Y:S01]  /*10cf0*/  ULDC.64 UR12, c[0x0][UR18+0x218] ;  /* 0x00008600120c7abb */ /* 0x000fe20008000a00 */
[----:B------:R-:W-:Y:S01]  /*10d00*/  UMOV UR4, URZ ;  /* 0x0000003f00047c82 */ /* 0x000fe20008000000 */
[----:B------:R-:W-:Y:S01]  /*10d10*/  UIMAD.WIDE.U32 UR8, UR12, UR37, URZ ;  /* 0x000000250c0872a5 */ /* 0x000fe2000f8e003f */
[----:B--2---:R-:W-:Y:S01]  /*10d20*/  VIADD R13, R18, UR40 ;  /* 0x00000028120d7c36 */ /* 0x004fe20008000000 */
[----:B------:R-:W-:Y:S01]  /*10d30*/  ULDC.64 UR14, c[0x0][UR18+0x228] ;  /* 0x00008a00120e7abb */ /* 0x000fe20008000a00 */
[----:B------:R-:W-:Y:S01]  /*10d40*/  UIMAD UR12, UR13, UR37, URZ ;  /* 0x000000250d0c72a4 */ /* 0x000fe2000f8e023f */
[----:B------:R0:W5:Y:S01]  /*10d50*/  @P4 LDG.E R76, desc[UR54][R4.64] ;  /* 0x00000036044c4981 */ /* 0x000162000c1e1900 */
[----:B------:R-:W-:Y:S01]  /*10d60*/  USHF.R.S32.HI UR17, URZ, 0x1f, UR39 ;  /* 0x0000001f3f117899 */ /* 0x000fe20008011427 */
[----:B------:R-:W-:Y:S01]  /*10d70*/  IMAD.MOV.U32 R7, RZ, RZ, R13 ;  /* 0x000000ffff077224 */ /* 0x000fe200078e000d */
[----:B------:R-:W-:-:S02]  /*10d80*/  USEL UR7, UR39, URZ, !UP0 ;  /* 0x0000003f27077287 */ /* 0x000fc4000c000000 */
[----:B------:R-:W-:Y:S01]  /*10d90*/  UIMAD.WIDE.U32 UR20, UR14, UR16, URZ ;  /* 0x000000100e1472a5 */ /* 0x000fe2000f8e003f */
[----:B------:R-:W-:Y:S01]  /*10da0*/  ULDC.64 UR10, c[0x0][UR18+0x220] ;  /* 0x00008800120a7abb */ /* 0x000fe20008000a00 */
[----:B------:R-:W-:Y:S02]  /*10db0*/  UIMAD UR14, UR15, UR16, URZ ;  /* 0x000000100f0e72a4 */ /* 0x000fe4000f8e023f */
[----:B------:R-:W-:Y:S01]  /*10dc0*/  UIADD3 UR15, UR9, UR12, URZ ;  /* 0x0000000c090f7290 */ /* 0x000fe2000fffe03f */
[----:B0-----:R-:W-:Y:S01]  /*10dd0*/  @P1 IMAD.HI.U32 R4, R13, R6, RZ ;  /* 0x000000060d041227 */ /* 0x001fe200078e00ff */
[----:B------:R-:W-:Y:S02]  /*10de0*/  USEL UR17, UR17, URZ, !UP0 ;  /* 0x0000003f11117287 */ /* 0x000fe4000c000000 */
[----:B------:R-:W-:Y:S01]  /*10df0*/  UIMAD UR9, UR11, UR7, URZ ;  /* 0x000000070b0972a4 */ /* 0x000fe2000f8e023f */
[----:B------:R-:W-:Y:S01]  /*10e00*/  IMAD.U32 R5, RZ, RZ, UR21 ;  /* 0x00000015ff057e24 */ /* 0x000fe2000f8e00ff */
[----:B------:R-:W-:Y:S01]  /*10e10*/  UIMAD.WIDE.U32 UR12, UR10, UR7, URZ ;  /* 0x000000070a0c72a5 */ /* 0x000fe2000f8e003f */
[----:B-1----:R-:W-:Y:S01]  /*10e20*/  @P1 SHF.R.U32.HI R7, RZ, R9, R4 ;  /* 0x00000009ff071219 */ /* 0x002fe20000011604 */
[----:B------:R-:W-:Y:S01]  /*10e30*/  UIMAD UR9, UR10, UR17, UR9 ;  /* 0x000000110a0972a4 */ /* 0x000fe2000f8e0209 */
[----:B------:R-:W-:Y:S01]  /*10e40*/  IMAD.U32 R4, RZ, RZ, UR20 ;  /* 0x00000014ff047e24 */ /* 0x000fe2000f8e00ff */
[----:B------:R-:W-:Y:S01]  /*10e50*/  UIADD3 UR14, UR21, UR14, URZ ;  /* 0x0000000e150e7290 */ /* 0x000fe2000fffe03f */
[--C-:B------:R-:W-:Y:S01]  /*10e60*/  SHF.R.S32.HI R5, RZ, 0x1f, R7.reuse ;  /* 0x0000001fff057819 */ /* 0x100fe20000011407 */
[----:B------:R-:W-:Y:S01]  /*10e70*/  UIADD3 UR9, UR13, UR9, URZ ;  /* 0x000000090d097290 */ /* 0x000fe2000fffe03f */
[----:B------:R-:W-:-:S03]  /*10e80*/  IMAD.MOV R6, RZ, RZ, -R7 ;  /* 0x000000ffff067224 */ /* 0x000fc600078e0a07 */
[----:B------:R-:W-:Y:S02]  /*10e90*/  IMAD.U32 R8, RZ, RZ, UR14 ;  /* 0x0000000eff087e24 */ /* 0x000fe4000f8e00ff */
[----:B------:R-:W-:-:S05]  /*10ea0*/  IMAD R9, R77, R6, R13 ;  /* 0x000000064d097224 */ /* 0x000fca00078e020d */
        /* <DEDUP_REMOVED lines=22> */
.L_x_12071:
        /* <DEDUP_REMOVED lines=14> */
[----:B--2---:R-:W-:-:S04]  /*110f0*/  VIADD R11, R11, UR40 ;  /* 0x000000280b0b7c36 */ /* 0x004fc80008000000 */
        /* <DEDUP_REMOVED lines=10> */
[----:B------:R-:W-:Y:S01]  /*111a0*/  ULDC.64 UR12, c[0x0][0xaa0] ;  /* 0x0002a800000c7ab9 */ /* 0x000fe20000000a00 */
[----:B-1----:R-:W-:-:S05]  /*111b0*/  VIADD R79, R12, 0xffffff80 ;  /* 0xffffff800c4f7836 */ /* 0x002fca0000000000 */
[----:B------:R-:W-:-:S04]  /*111c0*/  SHF.R.S32.HI R78, RZ, 0x1f, R79 ;  /* 0x0000001fff4e7819 */ /* 0x000fc8000001144f */
[----:B------:R-:W-:-:S04]  /*111d0*/  LEA.HI R78, R78, R79, RZ, 0x2 ;  /* 0x0000004f4e4e7211 */ /* 0x000fc800078f10ff */
[----:B------:R-:W-:-:S05]  /*111e0*/  SHF.R.S32.HI R78, RZ, 0x2, R78 ;  /* 0x00000002ff4e7819 */ /* 0x000fca000001144e */
[----:B0-----:R-:W-:-:S04]  /*111f0*/  IMAD R5, R78, 0x20, R19 ;  /* 0x000000204e057824 */ /* 0x001fc800078e0213 */
[----:B------:R-:W-:-:S03]  /*11200*/  IMAD.WIDE R20, R5, 0x2, R20 ;  /* 0x0000000205147825 */ /* 0x000fc600078e0214 */
[C---:B------:R-:W-:Y:S02]  /*11210*/  IADD3 R9, P0, R20.reuse, 0x1800, RZ ;  /* 0x0000180014097810 */ /* 0x040fe40007f1e0ff */
[C---:B------:R-:W-:Y:S02]  /*11220*/  IADD3 R13, P2, R20.reuse, 0x3000, RZ ;  /* 0x00003000140d7810 */ /* 0x040fe40007f5e0ff */
[C---:B------:R-:W-:Y:S02]  /*11230*/  IADD3 R25, P3, R20.reuse, 0x4800, RZ ;  /* 0x0000480014197810 */ /* 0x040fe40007f7e0ff */
[C---:B------:R-:W-:Y:S02]  /*11240*/  IADD3 R29, P4, R20.reuse, 0x6000, RZ ;  /* 0x00006000141d7810 */ /* 0x040fe40007f9e0ff */
[C---:B------:R-:W-:Y:S02]  /*11250*/  LOP3.LUT R7, R20.reuse, 0x180, RZ, 0xc0, !PT ;  /* 0x0000018014077812 */ /* 0x040fe400078ec0ff */
[----:B------:R-:W-:-:S02]  /*11260*/  IADD3 R5, P5, R20, 0x7800, RZ ;  /* 0x0000780014057810 */ /* 0x000fc40007fbe0ff */
[----:B------:R-:W-:Y:S02]  /*11270*/  LOP3.LUT R8, R9, 0x180, RZ, 0xc0, !PT ;  /* 0x0000018009087812 */ /* 0x000fe400078ec0ff */
[----:B------:R-:W-:Y:S01]  /*11280*/  LOP3.LUT R12, R13, 0x180, RZ, 0xc0, !PT ;  /* 0x000001800d0c7812 */ /* 0x000fe200078ec0ff */
[----:B------:R-:W-:Y:S01]  /*11290*/  IMAD.X R33, RZ, RZ, R21, P5 ;  /* 0x000000ffff217224 */ /* 0x000fe200028e0615 */
[----:B------:R-:W-:Y:S02]  /*112a0*/  LOP3.LUT R24, R25, 0x180, RZ, 0xc0, !PT ;  /* 0x0000018019187812 */ /* 0x000fe400078ec0ff */
[----:B------:R-:W-:Y:S02]  /*112b0*/  LOP3.LUT R28, R29, 0x180, RZ, 0xc0, !PT ;  /* 0x000001801d1c7812 */ /* 0x000fe400078ec0ff */
[----:B------:R-:W-:Y:S02]  /*112c0*/  SHF.R.U64 R7, R7, 0x3, RZ ;  /* 0x0000000307077819 */ /* 0x000fe400000012ff */
[----:B------:R-:W-:-:S02]  /*112d0*/  LOP3.LUT R0, R5, 0x180, RZ, 0xc0, !PT ;  /* 0x0000018005007812 */ /* 0x000fc400078ec0ff */
[----:B------:R-:W-:Y:S02]  /*112e0*/  SHF.R.U64 R8, R8, 0x3, RZ ;  /* 0x0000000308087819 */ /* 0x000fe400000012ff */
[----:B------:R-:W-:Y:S02]  /*112f0*/  SHF.R.U64 R12, R12, 0x3, RZ ;  /* 0x000000030c0c7819 */ /* 0x000fe400000012ff */
[----:B------:R-:W-:Y:S02]  /*11300*/  SHF.R.U64 R24, R24, 0x3, RZ ;  /* 0x0000000318187819 */ /* 0x000fe400000012ff */
[----:B------:R-:W-:Y:S02]  /*11310*/  SHF.R.U64 R28, R28, 0x3, RZ ;  /* 0x000000031c1c7819 */ /* 0x000fe400000012ff */
[----:B------:R-:W-:Y:S02]  /*11320*/  LOP3.LUT R20, R7, R20, RZ, 0x3c, !PT ;  /* 0x0000001407147212 */ /* 0x000fe400078e3cff */
[----:B------:R-:W-:-:S02]  /*11330*/  SHF.R.U64 R0, R0, 0x3, RZ ;  /* 0x0000000300007819 */ /* 0x000fc400000012ff */
        /* <DEDUP_REMOVED lines=10> */
[----:B------:R-:W-:Y:S01]  /*113e0*/  UIMAD UR10, UR11, UR12, URZ ;  /* 0x0000000c0b0a72a4 */ /* 0x000fe2000f8e023f */
[----:B------:R-:W-:Y:S01]  /*113f0*/  LEA.HI R2, R2, R79, RZ, 0x2 ;  /* 0x0000004f02027211 */ /* 0x000fe200078f10ff */
[----:B------:R0:W5:Y:S03]  /*11400*/  LD.E.128 R4, desc[UR54][R20.64] ;  /* 0x0000003614047980 */ /* 0x000166000c101d00 */
[----:B------:R-:W-:Y:S01]  /*11410*/  LOP3.LUT R2, R2, 0xfffffffc, RZ, 0xc0, !PT ;  /* 0xfffffffc02027812 */ /* 0x000fe200078ec0ff */
[----:B------:R-:W-:Y:S01]  /*11420*/  UIMAD UR10, UR4, UR13, UR10 ;  /* 0x0000000d040a72a4 */ /* 0x000fe2000f8e020a */
[----:B------:R-:W5:Y:S01]  /*11430*/  LD.E.128 R8, desc[UR54][R8.64] ;  /* 0x0000003608087980 */ /* 0x000f62000c101d00 */
[----:B------:R-:W-:-:S03]  /*11440*/  UIMAD.WIDE.U32 UR8, UR4, UR12, URZ ;  /* 0x0000000c040872a5 */ /* 0x000fc6000f8e003f */
[----:B------:R-:W5:Y:S01]  /*11450*/  LD.E.128 R12, desc[UR54][R12.64] ;  /* 0x000000360c0c7980 */ /* 0x000f62000c101d00 */
[----:B0-----:R-:W0:Y:S01]  /*11460*/  @P1 LDC R21, c[0x0][0xbf0] ;  /* 0x0002fc00ff151b82 */ /* 0x001e220000000800 */
[----:B------:R-:W-:Y:S01]  /*11470*/  IMAD.IADD R2, R79, 0x1, -R2 ;  /* 0x000000014f027824 */ /* 0x000fe200078e0a02 */
[----:B------:R-:W-:Y:S01]  /*11480*/  UIADD3 UR9, UR9, UR10, URZ ;  /* 0x0000000a09097290 */ /* 0x000fe2000fffe03f */
[----:B------:R-:W5:Y:S02]  /*11490*/  LD.E.128 R24, desc[UR54][R24.64] ;  /* 0x0000003618187980 */ /* 0x000f64000c101d00 */
[----:B------:R-:W-:Y:S01]  /*114a0*/  IMAD R0, R2, 0x60, R78 ;  /* 0x0000006002007824 */ /* 0x000fe200078e024e */
[----:B------:R-:W-:Y:S01]  /*114b0*/  ULDC.64 UR10, c[0x0][0xae8] ;  /* 0x0002ba00000a7ab9 */ /* 0x000fe20000000a00 */
[----:B------:R-:W5:Y:S01]  /*114c0*/  LD.E.128 R28, desc[UR54][R28.64] ;  /* 0x000000361c1c7980 */ /* 0x000f62000c101d00 */
[----:B------:R-:W-:Y:S01]  /*114d0*/  UIMAD.WIDE.U32 UR8, UR37, UR10, UR8 ;  /* 0x0000000a250872a5 */ /* 0x000fe2000f8e0008 */
[----:B------:R-:W-:Y:S01]  /*114e0*/  VIADD R36, R0, UR40 ;  /* 0x0000002800247c36 */ /* 0x000fe20008000000 */
[----:B------:R-:W-:Y:S01]  /*114f0*/  USHF.R.S32.HI UR4, URZ, 0x1f, UR7 ;  /* 0x0000001f3f047899 */ /* 0x000fe20008011407 */
[----:B------:R-:W5:Y:S01]  /*11500*/  LD.E.128 R32, desc[UR54][R32.64] ;  /* 0x0000003620207980 */ /* 0x000f62000c101d00 */
[----:B------:R-:W-:Y:S01]  /*11510*/  UIMAD UR9, UR37, UR11, UR9 ;  /* 0x0000000b250972a4 */ /* 0x000fe2000f8e0209 */
[----:B--2---:R-:W-:Y:S01]  /*11520*/  @P1 IMAD.HI.U32 R0, R36, R39, RZ ;  /* 0x0000002724001227 */ /* 0x004fe200078e00ff */
[----:B------:R-:W-:Y:S01]  /*11530*/  BSSY B1, `(.L_x_12073) ;  /* 0x0000038000017945 */ /* 0x000fe20003800000 */
[----:B------:R-:W-:Y:S01]  /*11540*/  ULDC.64 UR10, c[0x0][0xaf0] ;  /* 0x0002bc00000a7ab9 */ /* 0x000fe20000000a00 */
[----:B------:R-:W-:Y:S01]  /*11550*/  @!PT LDS RZ, [RZ] ;  /* 0x00000000fffff984 */ /* 0x000fe20000000800 */
[----:B------:R-:W-:Y:S01]  /*11560*/  @!PT LDS RZ, [RZ] ;  /* 0x00000000fffff984 */ /* 0x000fe20000000800 */
[----:B------:R-:W-:Y:S01]  /*11570*/  @!PT LDS RZ, [RZ] ;  /* 0x00000000fffff984 */ /* 0x000fe20000000800 */
[----:B------:R-:W-:Y:S01]  /*11580*/  @!PT LDS RZ, [RZ] ;  /* 0x00000000fffff984 */ /* 0x000fe20000000800 */
[----:B------:R1:W-:Y:S06]  /*11590*/  MEMBAR.ALL.CTA ;  /* 0x0000000000007992 */ /* 0x0003ec0000008000 */
[----:B-1----:R-:W1:Y:S01]  /*115a0*/  FENCE.VIEW.ASYNC.S ;  /* 0x00000000000073c6 */ /* 0x002e620000000000 */
[----:B------:R-:W-:Y:S01]  /*115b0*/  UIMAD UR4, UR4, UR10, URZ ;  /* 0x0000000a040472a4 */ /* 0x000fe2000f8e023f */
[----:B------:R-:W-:Y:S01]  /*115c0*/  IMAD.MOV.U32 R37, RZ, RZ, R36 ;  /* 0x000000ffff257224 */ /* 0x000fe200078e0024 */
[----:B------:R-:W-:Y:S01]  /*115d0*/  UIMAD.WIDE.U32 UR8, UR7, UR10, UR8 ;  /* 0x0000000a070872a5 */ /* 0x000fe2000f8e0008 */
[----:B------:R-:W-:Y:S01]  /*115e0*/  VIADD R41, R78, UR40 ;  /* 0x000000284e297c36 */ /* 0x000fe20008000000 */
[----:B------:R-:W-:Y:S01]  /*115f0*/  UIMAD UR4, UR7, UR11, UR4 ;  /* 0x0000000b070472a4 */ /* 0x000fe2000f8e0204 */
[----:B------:R-:W-:Y:S01]  /*11600*/  VIADD R3, R3, 0x19c20 ;  /* 0x00019c2003037836 */ /* 0x000fe20000000000 */
[----:B------:R-:W-:Y:S01]  /*11610*/  SHF.R.S32.HI R42, RZ, 0x1f, R23 ;  /* 0x0000001fff2a7819 */ /* 0x000fe20000011417 */
[----:B------:R-:W-:Y:S01]  /*11620*/  ULDC.64 UR10, c[0x0][0xae0] ;  /* 0x0002b800000a7ab9 */ /* 0x000fe20000000a00 */
[----:B0-----:R-:W-:Y:S01]  /*11630*/  @P1 SHF.R.U32.HI R37, RZ, R21, R0 ;  /* 0x00000015ff251219 */ /* 0x001fe20000011600 */
[----:B------:R-:W-:-:S02]  /*11640*/  UIADD3 UR4, UR9, UR4, URZ ;  /* 0x0000000409047290 */ /* 0x000fc4000fffe03f */
[----:B------:R-:W-:Y:S01]  /*11650*/  IMAD.U32 R21, RZ, RZ, UR9 ;  /* 0x00000009ff157e24 */ /* 0x000fe2000f8e00ff */
[----:B------:R-:W-:Y:S01]  /*11660*/  ISETP.GE.AND P0, PT, R41, R76, PT ;  /* 0x0000004c2900720c */ /* 0x000fe20003f06270 */
[----:B------:R-:W-:Y:S01]  /*11670*/  IMAD.U32 R20, RZ, RZ, UR8 ;  /* 0x00000008ff147e24 */ /* 0x000fe2000f8e00ff */
[--C-:B------:R-:W-:Y:S01]  /*11680*/  SHF.R.S32.HI R0, RZ, 0x1f, R37.reuse ;  /* 0x0000001fff007819 */ /* 0x100fe20000011425 */
[----:B------:R-:W-:Y:S01]  /*11690*/  IMAD.MOV R2, RZ, RZ, -R37 ;  /* 0x000000ffff027224 */ /* 0x000fe200078e0a25 */
[----:B------:R-:W-:Y:S01]  /*116a0*/  ULDC.64 UR8, c[0x0][0xad8] ;  /* 0x0002b60000087ab9 */ /* 0x000fe20000000a00 */
[----:B------:R-:W-:Y:S01]  /*116b0*/  IMAD.U32 R21, RZ, RZ, UR4 ;  /* 0x00000004ff157e24 */ /* 0x000fe2000f8e00ff */
[----:B------:R-:W-:Y:S01]  /*116c0*/  PRMT R3, RZ, 0x654, R3 ;  /* 0x00000654ff037816 */ /* 0x000fe20000000003 */
[----:B------:R-:W-:Y:S01]  /*116d0*/  IMAD R0, R0, UR10, RZ ;  /* 0x0000000a00007c24 */ /* 0x000fe2000f8e02ff */
[----:B------:R-:W-:Y:S01]  /*116e0*/  SHF.R.S32.HI R43, RZ, 0x1f, R22 ;  /* 0x0000001fff2b7819 */ /* 0x000fe20000011416 */
[----:B------:R-:W-:-:S02]  /*116f0*/  IMAD R77, R77, R2, R36 ;  /* 0x000000024d4d7224 */ /* 0x000fc400078e0224 */
[C---:B------:R-:W-:Y:S01]  /*11700*/  IMAD R39, R37.reuse, UR11, R0 ;  /* 0x0000000b25277c24 */ /* 0x040fe2000f8e0200 */
[----:B-1----:R0:W-:Y:S01]  /*11710*/  SYNCS.ARRIVE.TRANS64.RED.A1T0 RZ, [R3+URZ], RZ ;  /* 0x000000ff03ff79a7 */ /* 0x0021e2000810043f */
[----:B------:R-:W-:Y:S01]  /*11720*/  IMAD.WIDE.U32 R20, R37, UR10, R20 ;  /* 0x0000000a25147c25 */ /* 0x000fe2000f8e0014 */
[----:B------:R-:W-:-:S03]  /*11730*/  SHF.R.S32.HI R0, RZ, 0x1f, R77 ;  /* 0x0000001fff007819 */ /* 0x000fc6000001144d */
[----:B------:R-:W-:Y:S02]  /*11740*/  IMAD.IADD R21, R21, 0x1, R39 ;  /* 0x0000000115157824 */ /* 0x000fe400078e0227 */
[----:B------:R-:W-:Y:S02]  /*11750*/  IMAD R0, R0, UR8, RZ ;  /* 0x0000000800007c24 */ /* 0x000fe4000f8e02ff */
[----:B------:R-:W-:-:S04]  /*11760*/  IMAD.WIDE.U32 R20, R77, UR8, R20 ;  /* 0x000000084d147c25 */ /* 0x000fc8000f8e0014 */
[----:B------:R-:W-:Y:S01]  /*11770*/  IMAD R37, R77, UR9, R0 ;  /* 0x000000094d257c24 */ /* 0x000fe2000f8e0200 */
[----:B------:R-:W-:Y:S02]  /*11780*/  ULDC.64 UR8, c[0x0][0xa80] ;  /* 0x0002a00000087ab9 */ /* 0x000fe40000000a00 */
[----:B------:R-:W-:Y:S01]  /*11790*/  LEA R0, P1, R20, UR8, 0x1 ;  /* 0x0000000814007c11 */ /* 0x000fe2000f8208ff */
[----:B------:R-:W-:-:S05]  /*117a0*/  IMAD.IADD R21, R21, 0x1, R37 ;  /* 0x0000000115157824 */ /* 0x000fca00078e0225 */
        /* <DEDUP_REMOVED lines=10> */
[----:B0-2---:R-:W-:Y:S01]  /*11850*/  @!P0 IMAD.WIDE R2, R19, 0x2, R20 ;  /* 0x0000000213028825 */ /* 0x005fe200078e0214 */
[-C--:B------:R-:W-:Y:S02]  /*11860*/  @!P1 LEA.HI.X R37, R22, R21.reuse, R43, 0x1, P3 ;  /* 0x0000001516259211 */ /* 0x080fe400018f0c2b */
[----:B------:R-:W-:Y:S02]  /*11870*/  @!P2 LEA.HI.X R39, R23, R21, R42, 0x1, P4 ;  /* 0x000000151727a211 */ /* 0x000fe400020f0c2a */
[----:B-----5:R3:W-:Y:S04]  /*11880*/  @!P0 ST.E.128 desc[UR54][R2.64], R4 ;  /* 0x0000000402008985 */ /* 0x0207e8000c101d36 */
[----:B------:R3:W-:Y:S04]  /*11890*/  @!P1 ST.E.128 desc[UR54][R36.64], R12 ;  /* 0x0000000c24009985 */ /* 0x0007e8000c101d36 */
[----:B------:R3:W-:Y:S02]  /*118a0*/  @!P2 ST.E.128 desc[UR54][R38.64], R28 ;  /* 0x0000001c2600a985 */ /* 0x0007e4000c101d36 */
.L_x_12074:
[----:B------:R-:W-:Y:S05]  /*118b0*/  BSYNC B1 ;  /* 0x0000000000017941 */ /* 0x000fea0003800000 */
.L_x_12073:
[----:B0--3--:R-:W-:Y:S01]  /*118c0*/  VIADD R3, R41, 0x60 ;  /* 0x0000006029037836 */ /* 0x009fe20000000000 */
[----:B-----5:R0:W3:Y:S04]  /*118d0*/  SHFL.IDX PT, R5, R40, 0x1, 0x1c1f ;  /* 0x003c1f0028057f89 */ /* 0x0200e800000e0000 */
        /* <DEDUP_REMOVED lines=17> */
.L_x_12072:
[----:B------:R-:W-:Y:S01]  /*119f0*/  ULDC.64 UR12, c[0x0][0xb08] ;  /* 0x0002c200000c7ab9 */ /* 0x000fe20000000a00 */
[----:B0-----:R-:W0:Y:S01]  /*11a00*/  @P1 LDC R0, c[0x0][0xbec] ;  /* 0x0002fb00ff001b82 */ /* 0x001e220000000800 */
[----:B------:R-:W-:Y:S01]  /*11a10*/  UIMAD UR10, UR11, UR12, URZ ;  /* 0x0000000c0b0a72a4 */ /* 0x000fe2000f8e023f */
[----:B------:R-:W-:Y:S01]  /*11a20*/  IMAD.MOV.U32 R7, RZ, RZ, R13 ;  /* 0x000000ffff077224 */ /* 0x000fe200078e000d */
[----:B------:R-:W-:Y:S01]  /*11a30*/  UIMAD.WIDE.U32 UR8, UR4, UR12, URZ ;  /* 0x0000000c040872a5 */ /* 0x000fe2000f8e003f */
[C---:B------:R-:W-:Y:S01]  /*11a40*/  VIADD R78, R17.reuse, 0x28 ;  /* 0x00000028114e7836 */ /* 0x040fe20000000000 */
[----:B------:R-:W-:Y:S01]  /*11a50*/  UIMAD UR10, UR4, UR13, UR10 ;  /* 0x0000000d040a72a4 */ /* 0x000fe2000f8e020a */
[C---:B------:R-:W-:Y:S01]  /*11a60*/  VIADD R80, R17.reuse, 0x20 ;  /* 0x0000002011507836 */ /* 0x040fe20000000000 */
[----:B------:R-:W-:Y:S01]  /*11a70*/  USHF.R.S32.HI UR4, URZ, 0x1f, UR7 ;  /* 0x0000001f3f047899 */ /* 0x000fe20008011407 */
[----:B------:R-:W1:Y:S01]  /*11a80*/  @P1 LDC R5, c[0x0][0xbf0] ;  /* 0x0002fc00ff051b82 */ /* 0x000e620000000800 */
[----:B------:R-:W-:Y:S01]  /*11a90*/  UIADD3 UR9, UR9, UR10, URZ ;  /* 0x0000000a09097290 */ /* 0x000fe2000fffe03f */
[C---:B------:R-:W-:Y:S01]  /*11aa0*/  VIADD R82, R17.reuse, 0x18 ;  /* 0x0000001811527836 */ /* 0x040fe20000000000 */
[----:B------:R-:W-:Y:S01]  /*11ab0*/  BSSY B1, `(.L_x_12076) ;  /* 0x000006c000017945 */ /* 0x000fe20003800000 */
[----:B------:R-:W-:Y:S01]  /*11ac0*/  ULDC.64 UR10, c[0x0][0xb38] ;  /* 0x0002ce00000a7ab9 */ /* 0x000fe20000000a00 */
[C---:B------:R-:W-:Y:S01]  /*11ad0*/  VIADD R84, R17.reuse, 0x10 ;  /* 0x0000001011547836 */ /* 0x040fe20000000000 */
[----:B------:R-:W-:Y:S01]  /*11ae0*/  UIMAD.WIDE.U32 UR8, UR37, UR10, UR8 ;  /* 0x0000000a250872a5 */ /* 0x000fe2000f8e0008 */
[C---:B------:R-:W-:Y:S01]  /*11af0*/  VIADD R86, R17.reuse, 0x8 ;  /* 0x0000000811567836 */ /* 0x040fe20000000000 */
[----:B------:R-:W-:Y:S01]  /*11b00*/  SHF.R.S32.HI R15, RZ, 0x1f, R152 ;  /* 0x0000001fff0f7819 */ /* 0x000fe20000011498 */
[C---:B------:R-:W-:Y:S01]  /*11b10*/  VIADD R76, R17.reuse, 0x28 ;  /* 0x00000028114c7836 */ /* 0x040fe20000000000 */
[----:B------:R-:W-:Y:S01]  /*11b20*/  UIMAD UR9, UR37, UR11, UR9 ;  /* 0x0000000b250972a4 */ /* 0x000fe2000f8e0209 */
[----:B------:R-:W-:Y:S01]  /*11b30*/  SHF.R.S32.HI R21, RZ, 0x1f, R153 ;  /* 0x0000001fff157819 */ /* 0x000fe20000011499 */
[----:B------:R-:W-:Y:S01]  /*11b40*/  VIADD R79, R17, 0x20 ;  /* 0x00000020114f7836 */ /* 0x000fe20000000000 */
[----:B------:R-:W-:Y:S01]  /*11b50*/  ULDC.64 UR10, c[0x0][0xb40] ;  /* 0x0002d000000a7ab9 */ /* 0x000fe20000000a00 */
[----:B------:R-:W-:Y:S01]  /*11b60*/  SHF.R.S32.HI R24, RZ, 0x1f, R154 ;  /* 0x0000001fff187819 */ /* 0x000fe2000001149a */
[----:B------:R-:W-:Y:S01]  /*11b70*/  UIMAD UR4, UR4, UR10, URZ ;  /* 0x0000000a040472a4 */ /* 0x000fe2000f8e023f */
[----:B0-----:R-:W-:Y:S01]  /*11b80*/  @P1 IMAD.HI.U32 R0, R13, R0, RZ ;  /* 0x000000000d001227 */ /* 0x001fe200078e00ff */
[----:B------:R-:W-:Y:S01]  /*11b90*/  UIMAD.WIDE.U32 UR8, UR7, UR10, UR8 ;  /* 0x0000000a070872a5 */ /* 0x000fe2000f8e0008 */
[----:B------:R-:W-:Y:S01]  /*11ba0*/  SHF.R.S32.HI R25, RZ, 0x1f, R155 ;  /* 0x0000001fff197819 */ /* 0x000fe2000001149b */
[----:B------:R-:W-:Y:S01]  /*11bb0*/  UIMAD UR4, UR7, UR11, UR4 ;  /* 0x0000000b070472a4 */ /* 0x000fe2000f8e0204 */
[----:B------:R-:W-:Y:S01]  /*11bc0*/  SHF.R.S32.HI R26, RZ, 0x1f, R156 ;  /* 0x0000001fff1a7819 */ /* 0x000fe2000001149c */
[C---:B------:R-:W-:Y:S01]  /*11bd0*/  VIADD R81, R17.reuse, 0x18 ;  /* 0x0000001811517836 */ /* 0x040fe20000000000 */
[----:B------:R-:W-:Y:S01]  /*11be0*/  ULDC.64 UR10, c[0x0][0xb48] ;  /* 0x0002d200000a7ab9 */ /* 0x000fe20000000a00 */
[----:B------:R-:W-:Y:S01]  /*11bf0*/  UIADD3 UR9, UR9, UR4, URZ ;  /* 0x0000000409097290 */ /* 0x000fe2000fffe03f */
[----:B-1----:R-:W-:Y:S01]  /*11c00*/  @P1 SHF.R.U32.HI R7, RZ, R5, R0 ;  /* 0x00000005ff071219 */ /* 0x002fe20000011600 */
[----:B------:R-:W-:Y:S01]  /*11c10*/  VIADD R83, R17, 0x10 ;  /* 0x0000001011537836 */ /* 0x000fe20000000000 */
[----:B------:R-:W-:Y:S01]  /*11c20*/  SHF.R.S32.HI R27, RZ, 0x1f, R157 ;  /* 0x0000001fff1b7819 */ /* 0x000fe2000001149d */
[----:B------:R-:W-:Y:S01]  /*11c30*/  UIMAD.WIDE.U32 UR8, UR42, UR10, UR8 ;  /* 0x0000000a2a0872a5 */ /* 0x000fe2000f8e0008 */
[--C-:B------:R-:W-:Y:S01]  /*11c40*/  SHF.R.S32.HI R0, RZ, 0x1f, R7.reuse ;  /* 0x0000001fff007819 */ /* 0x100fe20000011407 */
[----:B------:R-:W-:Y:S01]  /*11c50*/  IMAD.MOV R2, RZ, RZ, -R7 ;  /* 0x000000ffff027224 */ /* 0x000fe200078e0a07 */
[----:B------:R-:W-:Y:S01]  /*11c60*/  SHF.R.S32.HI R78, RZ, 0x1f, R78 ;  /* 0x0000001fff4e7819 */ /* 0x000fe2000001144e */
[----:B------:R-:W-:Y:S01]  /*11c70*/  UIMAD UR42, UR42, UR11, UR9 ;  /* 0x0000000b2a2a72a4 */ /* 0x000fe2000f8e0209 */
[----:B------:R-:W-:Y:S01]  /*11c80*/  SHF.R.S32.HI R80, RZ, 0x1f, R80 ;  /* 0x0000001fff507819 */ /* 0x000fe20000011450 */
[----:B------:R-:W-:Y:S01]  /*11c90*/  IMAD R77, R77, R2, R13 ;  /* 0x000000024d4d7224 */ /* 0x000fe200078e020d */
[----:B------:R-:W-:Y:S01]  /*11ca0*/  ULDC.64 UR10, c[0x0][0xb30] ;  /* 0x0002cc00000a7ab9 */ /* 0x000fe20000000a00 */
[----:B------:R-:W-:Y:S01]  /*11cb0*/  IMAD.U32 R5, RZ, RZ, UR9 ;  /* 0x00000009ff057e24 */ /* 0x000fe2000f8e00ff */
        /* <DEDUP_REMOVED lines=16> */
[----:B------:R-:W-:Y:S01]  /*11dc0*/  VIADD R2, R3, 0x19c20 ;  /* 0x00019c2003027836 */ /* 0x000fe20000000000 */
[C---:B------:R-:W-:Y:S01]  /*11dd0*/  LEA R0, P1, R4.reuse, UR8, 0x2 ;  /* 0x0000000804007c11 */ /* 0x040fe2000f8210ff */
[----:B------:R-:W-:Y:S02]  /*11de0*/  IMAD.IADD R3, R5, 0x1, R7 ;  /* 0x0000000105037824 */ /* 0x000fe400078e0207 */
[----:B------:R-:W-:Y:S01]  /*11df0*/  VIADD R85, R17, 0x8 ;  /* 0x0000000811557836 */ /* 0x000fe20000000000 */
[----:B------:R-:W-:Y:S01]  /*11e00*/  PRMT R2, RZ, 0x654, R2 ;  /* 0x00000654ff027816 */ /* 0x000fe20000000002 */
[----:B------:R0:W1:Y:S01]  /*11e10*/  SHFL.IDX PT, R12, R0, RZ, 0x1c1f ;  /* 0x001c1fff000c7589 */ /* 0x00006200000e0000 */
[----:B------:R-:W-:Y:S02]  /*11e20*/  LEA.HI.X R14, R4, UR9, R3, 0x2, P1 ;  /* 0x00000009040e7c11 */ /* 0x000fe400088f1403 */
[----:B------:R0:W-:Y:S03]  /*11e30*/  SYNCS.ARRIVE.TRANS64.RED.A1T0 RZ, [R2+URZ], RZ ;  /* 0x000000ff02ff79a7 */ /* 0x0001e6000810043f */
[----:B------:R0:W2:Y:S01]  /*11e40*/  SHFL.IDX PT, R20, R14, RZ, 0x1c1f ;  /* 0x001c1fff0e147589 */ /* 0x0000a200000e0000 */
[----:B------:R-:W-:Y:S05]  /*11e50*/  @P2 BRA `(.L_x_12077) ;  /* 0x0000000000c42947 */ /* 0x000fea0003800000 */
[----:B------:R-:W-:Y:S02]  /*11e60*/  ULDC UR4, c[0x0][0xac8] ;  /* 0x0002b20000047ab9 */ /* 0x000fe40000000800 */
[----:B------:R-:W-:Y:S02]  /*11e70*/  ISETP.GE.AND P1, PT, R17, UR4, PT ;  /* 0x0000000411007c0c */ /* 0x000fe4000bf26270 */
[----:B------:R-:W-:Y:S02]  /*11e80*/  ISETP.GE.AND P2, PT, R85, UR4, PT ;  /* 0x0000000455007c0c */ /* 0x000fe4000bf46270 */
[----:B------:R-:W-:Y:S02]  /*11e90*/  ISETP.GE.AND P5, PT, R83, UR4, PT ;  /* 0x0000000453007c0c */ /* 0x000fe4000bfa6270 */
[----:B------:R-:W-:-:S07]  /*11ea0*/  ISETP.GE.AND P4, PT, R81, UR4, PT ;  /* 0x0000000451007c0c */ /* 0x000fce000bf86270 */
[-C--:B01----:R-:W-:Y:S02]  /*11eb0*/  @!P1 LEA R2, P3, R17, R12.reuse, 0x2 ;  /* 0x0000000c11029211 */ /* 0x083fe400078610ff */
[----:B------:R-:W-:Y:S02]  /*11ec0*/  @!P2 LEA R4, P6, R85, R12, 0x2 ;  /* 0x0000000c5504a211 */ /* 0x000fe400078c10ff */
[-C--:B--2---:R-:W-:Y:S02]  /*11ed0*/  @!P1 LEA.HI.X R3, R17, R20.reuse, R87, 0x2, P3 ;  /* 0x0000001411039211 */ /* 0x084fe400018f1457 */
[----:B------:R-:W-:Y:S02]  /*11ee0*/  @!P2 LEA.HI.X R5, R85, R20, R86, 0x2, P6 ;  /* 0x000000145505a211 */ /* 0x000fe400030f1456 */
[----:B------:R-:W-:Y:S01]  /*11ef0*/  @!P5 LEA R6, P3, R83, R12, 0x2 ;  /* 0x0000000c5306d211 */ /* 0x000fe200078610ff */
[----:B------:R0:W-:Y:S01]  /*11f00*/  @!P1 ST.E.64 desc[UR54][R2.64], R32 ;  /* 0x0000002002009985 */ /* 0x0001e2000c101b36 */
[----:B------:R-:W-:-:S02]  /*11f10*/  ISETP.GE.AND P1, PT, R79, UR4, PT ;  /* 0x000000044f007c0c */ /* 0x000fc4000bf26270 */
[----:B------:R-:W-:Y:S01]  /*11f20*/  @!P5 LEA.HI.X R7, R83, R20, R84, 0x2, P3 ;  /* 0x000000145307d211 */ /* 0x000fe200018f1454 */
[----:B------:R1:W-:Y:S01]  /*11f30*/  @!P2 ST.E.64 desc[UR54][R4.64], R34 ;  /* 0x000000220400a985 */ /* 0x0003e2000c101b36 */
[----:B------:R-:W-:Y:S02]  /*11f40*/  ISETP.GE.AND P2, PT, R76, UR4, PT ;  /* 0x000000044c007c0c */ /* 0x000fe4000bf46270 */
[----:B------:R-:W-:Y:S01]  /*11f50*/  @!P4 LEA R8, P6, R81, R12, 0x2 ;  /* 0x0000000c5108c211 */ /* 0x000fe200078c10ff */
[----:B------:R2:W-:Y:S01]  /*11f60*/  @!P5 ST.E.64 desc[UR54][R6.64], R40 ;  /* 0x000000280600d985 */ /* 0x0005e2000c101b36 */
[----:B------:R-:W-:Y:S02]  /*11f70*/  ISETP.GE.AND P3, PT, R157, UR4, PT ;  /* 0x000000049d007c0c */ /* 0x000fe4000bf66270 */
[----:B------:R-:W-:-:S03]  /*11f80*/  @!P4 LEA.HI.X R9, R81, R20, R82, 0x2, P6 ;  /* 0x000000145109c211 */ /* 0x000fc600030f1452 */
[C---:B------:R-:W-:Y:S02]  /*11f90*/  @!P1 LEA R10, P5, R79.reuse, R12, 0x2 ;  /* 0x0000000c4f0a9211 */ /* 0x040fe400078a10ff */
[----:B------:R3:W-:Y:S01]  /*11fa0*/  @!P4 ST.E.64 desc[UR54][R8.64], R42 ;  /* 0x0000002a0800c985 */ /* 0x0007e2000c101b36 */
[----:B------:R-:W-:Y:S02]  /*11fb0*/  ISETP.GE.AND P4, PT, R156, UR4, PT ;  /* 0x000000049c007c0c */ /* 0x000fe4000bf86270 */
[----:B------:R-:W-:Y:S02]  /*11fc0*/  @!P1 LEA.HI.X R11, R79, R20, R80, 0x2, P5 ;  /* 0x000000144f0b9211 */ /* 0x000fe400028f1450 */
[-C--:B0-----:R-:W-:Y:S02]  /*11fd0*/  @!P2 LEA R2, P6, R76, R12.reuse, 0x2 ;  /* 0x0000000c4c02a211 */ /* 0x081fe400078c10ff */
[----:B-1----:R-:W-:Y:S01]  /*11fe0*/  @!P3 LEA R4, P5, R157, R12, 0x2 ;  /* 0x0000000c9d04b211 */ /* 0x002fe200078a10ff */
[----:B------:R0:W-:Y:S01]  /*11ff0*/  @!P1 ST.E.64 desc[UR54][R10.64], R48 ;  /* 0x000000300a009985 */ /* 0x0001e2000c101b36 */
[----:B------:R-:W-:-:S02]  /*12000*/  ISETP.GE.AND P1, PT, R155, UR4, PT ;  /* 0x000000049b007c0c */ /* 0x000fc4000bf26270 */
[-C--:B------:R-:W-:Y:S02]  /*12010*/  @!P2 LEA.HI.X R3, R76, R20.reuse, R78, 0x2, P6 ;  /* 0x000000144c03a211 */ /* 0x080fe400030f144e */
[----:B------:R-:W-:Y:S02]  /*12020*/  @!P3 LEA.HI.X R5, R157, R20, R27, 0x2, P5 ;  /* 0x000000149d05b211 */ /* 0x000fe400028f141b */
[----:B------:R-:W-:Y:S01]  /*12030*/  ISETP.GE.AND P5, PT, R154, UR4, PT ;  /* 0x000000049a007c0c */ /* 0x000fe2000bfa6270 */
[----:B------:R1:W-:Y:S01]  /*12040*/  @!P2 ST.E.64 desc[UR54][R2.64], R50 ;  /* 0x000000320200a985 */ /* 0x0003e2000c101b36 */
[----:B--2---:R-:W-:Y:S02]  /*12050*/  @!P4 LEA R6, P2, R156, R12, 0x2 ;  /* 0x0000000c9c06c211 */ /* 0x004fe400078410ff */
[----:B------:R-:W-:Y:S01]  /*12060*/  ISETP.GE.AND P6, PT, R153, UR4, PT ;  /* 0x0000000499007c0c */ /* 0x000fe2000bfc6270 */
[----:B------:R4:W-:Y:S01]  /*12070*/  @!P3 ST.E.64 desc[UR54][R4.64], R56 ;  /* 0x000000380400b985 */ /* 0x0009e2000c101b36 */
[----:B------:R-:W-:-:S02]  /*12080*/  ISETP.GE.AND P3, PT, R152, UR4, PT ;  /* 0x0000000498007c0c */ /* 0x000fc4000bf66270 */
[----:B------:R-:W-:Y:S02]  /*12090*/  @!P4 LEA.HI.X R7, R156, R20, R26, 0x2, P2 ;  /* 0x000000149c07c211 */ /* 0x000fe400010f141a */
[----:B---3--:R-:W-:-:S03]  /*120a0*/  @!P1 LEA R8, P2, R155, R12, 0x2 ;  /* 0x0000000c9b089211 */ /* 0x008fc600078410ff */
[----:B------:R4:W-:Y:S01]  /*120b0*/  @!P4 ST.E.64 desc[UR54][R6.64], R58 ;  /* 0x0000003a0600c985 */ /* 0x0009e2000c101b36 */
[----:B------:R-:W-:Y:S02]  /*120c0*/  @!P1 LEA.HI.X R9, R155, R20, R25, 0x2, P2 ;  /* 0x000000149b099211 */ /* 0x000fe400010f1419 */
[----:B0-----:R-:W-:-:S03]  /*120d0*/  @!P5 LEA R10, P2, R154, R12, 0x2 ;  /* 0x0000000c9a0ad211 */ /* 0x001fc600078410ff */
        /* <DEDUP_REMOVED lines=9> */
.L_x_12077:
[----:B------:R-:W-:Y:S05]  /*12170*/  BSYNC B1 ;  /* 0x0000000000017941 */ /* 0x000fea0003800000 */
.L_x_12076:
[----:B0-----:R-:W0:Y:S04]  /*12180*/  SHFL.IDX PT, R14, R14, 0x1, 0x1c1f ;  /* 0x003c1f000e0e7f89 */ /* 0x001e2800000e0000 */
[----:B------:R-:W3:Y:S01]  /*12190*/  SHFL.IDX PT, R0, R0, 0x1, 0x1c1f ;  /* 0x003c1f0000007f89 */ /* 0x000ee200000e0000 */
[----:B------:R-:W-:Y:S05]  /*121a0*/  @P0 BRA `(.L_x_12075) ;  /* 0x0000000c009c0947 */ /* 0x000fea0003800000 */
[----:B------:R-:W-:Y:S02]  /*121b0*/  ULDC UR4, c[0x0][0xac8] ;  /* 0x0002b20000047ab9 */ /* 0x000fe40000000800 */
[----:B------:R-:W-:Y:S02]  /*121c0*/  ISETP.GE.AND P6, PT, R17, UR4, PT ;  /* 0x0000000411007c0c */ /* 0x000fe4000bfc6270 */
[----:B------:R-:W-:Y:S02]  /*121d0*/  ISETP.GE.AND P0, PT, R85, UR4, PT ;  /* 0x0000000455007c0c */ /* 0x000fe4000bf06270 */
[----:B------:R-:W-:Y:S02]  /*121e0*/  ISETP.GE.AND P2, PT, R83, UR4, PT ;  /* 0x0000000453007c0c */ /* 0x000fe4000bf46270 */
[----:B------:R-:W-:Y:S02]  /*121f0*/  ISETP.GE.AND P4, PT, R81, UR4, PT ;  /* 0x0000000451007c0c */ /* 0x000fe4000bf86270 */
[----:B------:R-:W-:-:S05]  /*12200*/  ISETP.GE.AND P3, PT, R79, UR4, PT ;  /* 0x000000044f007c0c */ /* 0x000fca000bf66270 */
[-C--:B---34-:R-:W-:Y:S02]  /*12210*/  @!P6 LEA R2, P1, R17, R0.reuse, 0x2 ;  /* 0x000000001102e211 */ /* 0x098fe400078210ff */
[----:B------:R-:W-:Y:S02]  /*12220*/  @!P0 LEA R4, P5, R85, R0, 0x2 ;  /* 0x0000000055048211 */ /* 0x000fe400078a10ff */
[-C--:B0-----:R-:W-:Y:S02]  /*12230*/  @!P6 LEA.HI.X R3, R17, R14.reuse, R87, 0x2, P1 ;  /* 0x0000000e1103e211 */ /* 0x081fe400008f1457 */
[----:B------:R-:W-:Y:S02]  /*12240*/  @!P0 LEA.HI.X R5, R85, R14, R86, 0x2, P5 ;  /* 0x0000000e55058211 */ /* 0x000fe400028f1456 */
[-C--:B------:R-:W-:Y:S01]  /*12250*/  @!P2 LEA R6, P1, R83, R0.reuse, 0x2 ;  /* 0x000000005306a211 */ /* 0x080fe200078210ff */
[----:B------:R0:W-:Y:S01]  /*12260*/  @!P6 ST.E.64 desc[UR54][R2.64], R36 ;  /* 0x000000240200e985 */ /* 0x0001e2000c101b36 */
[----:B------:R-:W-:-:S02]  /*12270*/  @!P4 LEA R8, P5, R81, R0, 0x2 ;  /* 0x000000005108c211 */ /* 0x000fc400078a10ff */
[-C--:B------:R-:W-:Y:S01]  /*12280*/  @!P2 LEA.HI.X R7, R83, R14.reuse, R84, 0x2, P1 ;  /* 0x0000000e5307a211 */ /* 0x080fe200008f1454 */
[----:B------:R3:W-:Y:S01]  /*12290*/  @!P0 ST.E.64 desc[UR54][R4.64], R38 ;  /* 0x0000002604008985 */ /* 0x0007e2000c101b36 */
[----:B------:R-:W-:Y:S02]  /*122a0*/  ISETP.GE.AND P0, PT, R76, UR4, PT ;  /* 0x000000044c007c0c */ /* 0x000fe4000bf06270 */
[----:B------:R-:W-:Y:S01]  /*122b0*/  @!P4 LEA.HI.X R9, R81, R14, R82, 0x2, P5 ;  /* 0x0000000e5109c211 */ /* 0x000fe200028f1452 */
[----:B------:R-:W-:Y:S01]  /*122c0*/  @!P2 ST.E.64 desc[UR54][R6.64], R44 ;  /* 0x0000002c0600a985 */ /* 0x000fe2000c101b36 */
[----:B------:R-:W-:Y:S02]  /*122d0*/  ISETP.GE.AND P1, PT, R157, UR4, PT ;  /* 0x000000049d007c0c */ /* 0x000fe4000bf26270 */
[----:B------:R-:W-:Y:S01]  /*122e0*/  @!P3 LEA R10, P6, R79, R0, 0x2 ;  /* 0x000000004f0ab211 */ /* 0x000fe200078c10ff */
[----:B------:R4:W-:Y:S01]  /*122f0*/  @!P4 ST.E.64 desc[UR54][R8.64], R46 ;  /* 0x0000002e0800c985 */ /* 0x0009e2000c101b36 */
[----:B------:R-:W-:-:S02]  /*12300*/  ISETP.GE.AND P2, PT, R156, UR4, PT ;  /* 0x000000049c007c0c */ /* 0x000fc4000bf46270 */
[----:B------:R-:W-:Y:S02]  /*12310*/  @!P3 LEA.HI.X R11, R79, R14, R80, 0x2, P6 ;  /* 0x0000000e4f0bb211 */ /* 0x000fe400030f1450 */
[----:B------:R-:W-:Y:S02]  /*12320*/  ISETP.GE.AND P5, PT, R155, UR4, PT ;  /* 0x000000049b007c0c */ /* 0x000fe4000bfa6270 */
[C---:B0-----:R-:W-:Y:S01]  /*12330*/  @!P0 LEA R2, P4, R76.reuse, R0, 0x2 ;  /* 0x000000004c028211 */ /* 0x041fe200078810ff */
[----:B------:R0:W-:Y:S01]  /*12340*/  @!P3 ST.E.64 desc[UR54][R10.64], R52 ;  /* 0x000000340a00b985 */ /* 0x0001e2000c101b36 */
[----:B------:R-:W-:Y:S02]  /*12350*/  ISETP.GE.AND P3, PT, R153, UR4, PT ;  /* 0x0000000499007c0c */ /* 0x000fe4000bf66270 */
[----:B------:R-:W-:Y:S02]  /*12360*/  @!P0 LEA.HI.X R3, R76, R14, R78, 0x2, P4 ;  /* 0x0000000e4c038211 */ /* 0x000fe400020f144e */
[----:B------:R-:W-:-:S02]  /*12370*/  ISETP.GE.AND P4, PT, R154, UR4, PT ;  /* 0x000000049a007c0c */ /* 0x000fc4000bf86270 */
[-C--:B---3--:R-:W-:Y:S01]  /*12380*/  @!P1 LEA R4, P6, R157, R0.reuse, 0x2 ;  /* 0x000000009d049211 */ /* 0x088fe200078c10ff */
[----:B------:R3:W-:Y:S02]  /*12390*/  @!P0 ST.E.64 desc[UR54][R2.64], R54 ;  /* 0x0000003602008985 */ /* 0x0007e4000c101b36 */
[----:B----4-:R-:W-:Y:S02]  /*123a0*/  @!P5 LEA R8, P0, R155, R0, 0x2 ;  /* 0x000000009b08d211 */ /* 0x010fe400078010ff */
[----:B------:R-:W-:Y:S02]  /*123b0*/  @!P1 LEA.HI.X R5, R157, R14, R27, 0x2, P6 ;  /* 0x0000000e9d059211 */ /* 0x000fe400030f141b */
[C---:B------:R-:W-:Y:S02]  /*123c0*/  @!P2 LEA R6, P6, R156.reuse, R0, 0x2 ;  /* 0x000000009c06a211 */ /* 0x040fe400078c10ff */
[-C--:B------:R-:W-:Y:S01]  /*123d0*/  @!P5 LEA.HI.X R9, R155, R14.reuse, R25, 0x2, P0 ;  /* 0x0000000e9b09d211 */ /* 0x080fe200000f1419 */
[----:B------:R3:W-:Y:S01]  /*123e0*/  @!P1 ST.E.64 desc[UR54][R4.64], R60 ;  /* 0x0000003c04009985 */ /* 0x0007e2000c101b36 */
[----:B------:R-:W-:-:S02]  /*123f0*/  @!P2 LEA.HI.X R7, R156, R14, R26, 0x2, P6 ;  /* 0x0000000e9c07a211 */ /* 0x000fc400030f141a */
[CC--:B0-----:R-:W-:Y:S02]  /*12400*/  @!P4 LEA R10, P1, R154.reuse, R0.reuse, 0x2 ;  /* 0x000000009a0ac211 */ /* 0x0c1fe400078210ff */
[C---:B-1----:R-:W-:Y:S01]  /*12410*/  @!P3 LEA R12, P6, R153.reuse, R0, 0x2 ;  /* 0x00000000990cb211 */ /* 0x042fe200078c10ff */
[----:B------:R3:W-:Y:S01]  /*12420*/  @!P2 ST.E.64 desc[UR54][R6.64], R62 ;  /* 0x0000003e0600a985 */ /* 0x0007e2000c101b36 */
        /* <DEDUP_REMOVED lines=11> */
.L_x_12070:
        /* <DEDUP_REMOVED lines=30> */
.L_x_12078:
        /* <DEDUP_REMOVED lines=58> */
.L_x_12080:
[----:B------:R-:W-:Y:S05]  /*12a60*/  BSYNC B1 ;  /* 0x0000000000017941 */ /* 0x000fea0003800000 */
.L_x_12079:
[----:B------:R-:W-:-:S06]  /*12a70*/  UISETP.GT.AND UP0, UPT, UR43, 0x1, UPT ;  /* 0x000000012b00788c */ /* 0x000fcc000bf04270 */
[----:B------:R-:W-:-:S13]  /*12a80*/  PLOP3.LUT P0, PT, PT, PT, UP0, 0x80, 0x0 ;  /* 0x000000000000781c */ /* 0x000fda0003f0f008 */
[----:B------:R-:W-:Y:S05]  /*12a90*/  @P0 BRA `(.L_x_12075) ;  /* 0x0000000400600947 */ /* 0x000fea0003800000 */
[----:B------:R-:W1:Y:S01]  /*12aa0*/  LDC R11, c[0x0][0xbe8] ;  /* 0x0002fa00ff0b7b82 */ /* 0x000e620000000800 */
[--C-:B------:R-:W-:Y:S01]  /*12ab0*/  SHF.R.S32.HI R2, RZ, 0x1f, R8.reuse ;  /* 0x0000001fff027819 */ /* 0x100fe20000011408 */
        /* <DEDUP_REMOVED lines=8> */
[----:B------:R-:W-:Y:S01]  /*12b40*/  BSSY B1, `(.L_x_12081) ;  /* 0x000003c000017945 */ /* 0x000fe20003800000 */
[----:B------:R-:W-:Y:S01]  /*12b50*/  SHF.R.S32.HI R6, RZ, 0x2, R6 ;  /* 0x00000002ff067819 */ /* 0x000fe20000011406 */
[----:B------:R-:W-:Y:S01]  /*12b60*/  UIADD3 UR9, UR9, UR10, URZ ;  /* 0x0000000a09097290 */ /* 0x000fe2000fffe03f */
[----:B------:R-:W-:Y:S01]  /*12b70*/  SHF.R.S32.HI R10, RZ, 0x1f, R23 ;  /* 0x0000001fff0a7819 */ /* 0x000fe20000011417 */
[----:B------:R-:W-:Y:S01]  /*12b80*/  IMAD.IADD R2, R8, 0x1, -R2 ;  /* 0x0000000108027824 */ /* 0x000fe200078e0a02 */
[----:B------:R-:W-:Y:S01]  /*12b90*/  ULDC.64 UR10, c[0x0][0xae8] ;  /* 0x0002ba00000a7ab9 */ /* 0x000fe20000000a00 */
[----:B------:R-:W-:Y:S01]  /*12ba0*/  SHF.R.S32.HI R14, RZ, 0x1f, R22 ;  /* 0x0000001fff0e7819 */ /* 0x000fe20000011416 */
[----:B------:R-:W-:Y:S01]  /*12bb0*/  UIMAD.WIDE.U32 UR8, UR37, UR10, UR8 ;  /* 0x0000000a250872a5 */ /* 0x000fe2000f8e0008 */
[----:B------:R-:W-:-:S03]  /*12bc0*/  IMAD R2, R2, 0x60, R6 ;  /* 0x0000006002027824 */ /* 0x000fc600078e0206 */
[----:B------:R-:W-:Y:S01]  /*12bd0*/  UIMAD UR9, UR37, UR11, UR9 ;  /* 0x0000000b250972a4 */ /* 0x000fe2000f8e0209 */
[----:B0-----:R-:W-:Y:S01]  /*12be0*/  VIADD R4, R2, UR40 ;  /* 0x0000002802047c36 */ /* 0x001fe20008000000 */
[----:B-1----:R-:W-:Y:S01]  /*12bf0*/  ISETP.NE.AND P0, PT, R11, 0x1, PT ;  /* 0x000000010b00780c */ /* 0x002fe20003f05270 */
[----:B------:R-:W-:Y:S02]  /*12c00*/  ULDC.64 UR10, c[0x0][0xaf0] ;  /* 0x0002bc00000a7ab9 */ /* 0x000fe40000000a00 */
[----:B------:R-:W-:Y:S01]  /*12c10*/  IMAD.MOV.U32 R5, RZ, RZ, R4 ;  /* 0x000000ffff057224 */ /* 0x000fe200078e0004 */
[----:B------:R-:W-:Y:S02]  /*12c20*/  UIMAD UR12, UR12, UR10, URZ ;  /* 0x0000000a0c0c72a4 */ /* 0x000fe4000f8e023f */
[----:B------:R-:W-:Y:S02]  /*12c30*/  UIMAD.WIDE.U32 UR8, UR7, UR10, UR8 ;  /* 0x0000000a070872a5 */ /* 0x000fe4000f8e0008 */
[----:B------:R-:W-:-:S03]  /*12c40*/  UIMAD UR4, UR7, UR11, UR12 ;  /* 0x0000000b070472a4 */ /* 0x000fc6000f8e020c */
[----:B------:R-:W-:Y:S01]  /*12c50*/  ULDC.64 UR10, c[0x0][0xae0] ;  /* 0x0002b800000a7ab9 */ /* 0x000fe20000000a00 */
[----:B------:R-:W-:Y:S01]  /*12c60*/  UIADD3 UR4, UR9, UR4, URZ ;  /* 0x0000000409047290 */ /* 0x000fe2000fffe03f */
        /* <DEDUP_REMOVED lines=10> */
[----:B------:R-:W-:Y:S01]  /*12d10*/  IMAD.U32 R2, RZ, RZ, UR8 ;  /* 0x00000008ff027e24 */ /* 0x000fe2000f8e00ff */
[----:B------:R-:W-:Y:S01]  /*12d20*/  ULDC.64 UR8, c[0x0][0xad8] ;  /* 0x0002b60000087ab9 */ /* 0x000fe20000000a00 */
[C---:B------:R-:W-:Y:S01]  /*12d30*/  IMAD R9, R5.reuse, UR11, R4 ;  /* 0x0000000b05097c24 */ /* 0x040fe2000f8e0204 */
[----:B------:R-:W-:Y:S01]  /*12d40*/  SHF.R.S32.HI R4, RZ, 0x1f, R7 ;  /* 0x0000001fff047819 */ /* 0x000fe20000011407 */
[----:B------:R-:W-:-:S04]  /*12d50*/  IMAD.WIDE.U32 R2, R5, UR10, R2 ;  /* 0x0000000a05027c25 */ /* 0x000fc8000f8e0002 */
[----:B------:R-:W-:Y:S02]  /*12d60*/  IMAD R4, R4, UR8, RZ ;  /* 0x0000000804047c24 */ /* 0x000fe4000f8e02ff */
[----:B------:R-:W-:Y:S02]  /*12d70*/  IMAD.IADD R3, R3, 0x1, R9 ;  /* 0x0000000103037824 */ /* 0x000fe400078e0209 */
[----:B-----5:R-:W-:Y:S02]  /*12d80*/  IMAD R11, R0, R11, RZ ;  /* 0x0000000b000b7224 */ /* 0x020fe400078e02ff */
[----:B------:R-:W-:Y:S02]  /*12d90*/  VIADD R0, R6, UR40 ;  /* 0x0000002806007c36 */ /* 0x000fe40008000000 */
        /* <DEDUP_REMOVED lines=16> */
[----:B--2---:R-:W-:Y:S01]  /*12ea0*/  @!P2 IMAD.WIDE R6, R19, 0x2, R2 ;  /* 0x000000021306a825 */ /* 0x004fe200078e0202 */
[-C--:B------:R-:W-:Y:S02]  /*12eb0*/  @!P3 LEA.HI.X R9, R22, R3.reuse, R14, 0x1, P0 ;  /* 0x000000031609b211 */ /* 0x080fe400000f0c0e */
[----:B------:R-:W-:Y:S02]  /*12ec0*/  @!P4 LEA.HI.X R13, R23, R3, R10, 0x1, P1 ;  /* 0x00000003170dc211 */ /* 0x000fe400008f0c0a */
[----:B------:R3:W-:Y:S04]  /*12ed0*/  @!P2 ST.E.128 desc[UR54][R6.64], RZ ;  /* 0x000000ff0600a985 */ /* 0x0007e8000c101d36 */
[----:B------:R3:W-:Y:S04]  /*12ee0*/  @!P3 ST.E.128 desc[UR54][R8.64], RZ ;  /* 0x000000ff0800b985 */ /* 0x0007e8000c101d36 */
[----:B------:R3:W-:Y:S02]  /*12ef0*/  @!P4 ST.E.128 desc[UR54][R12.64], RZ ;  /* 0x000000ff0c00c985 */ /* 0x0007e4000c101d36 */
.L_x_12082:
[----:B------:R-:W-:Y:S05]  /*12f00*/  BSYNC B1 ;  /* 0x0000000000017941 */ /* 0x000fea0003800000 */
.L_x_12081:
        /* <DEDUP_REMOVED lines=9> */
[CC--:B-1-3--:R-:W-:Y:S02]  /*12fa0*/  @!P3 LEA R6, P0, R22.reuse, R2.reuse, 0x1 ;  /* 0x000000021606b211 */ /* 0x0cafe400078008ff */
[----:B------:R-:W-:Y:S02]  /*12fb0*/  @!P4 LEA R8, P1, R23, R2, 0x1 ;  /* 0x000000021708c211 */ /* 0x000fe400078208ff */
[----:B0---4-:R-:W-:Y:S01]  /*12fc0*/  @!P2 IMAD.WIDE R4, R19, 0x2, R2 ;  /* 0x000000021304a825 */ /* 0x011fe200078e0202 */
[-C--:B------:R-:W-:Y:S02]  /*12fd0*/  @!P3 LEA.HI.X R7, R22, R3.reuse, R14, 0x1, P0 ;  /* 0x000000031607b211 */ /* 0x080fe400000f0c0e */
[----:B------:R-:W-:Y:S02]  /*12fe0*/  @!P4 LEA.HI.X R9, R23, R3, R10, 0x1, P1 ;  /* 0x000000031709c211 */ /* 0x000fe400008f0c0a */
[----:B------:R2:W-:Y:S04]  /*12ff0*/  @!P2 ST.E.128 desc[UR54][R4.64], RZ ;  /* 0x000000ff0400a985 */ /* 0x0005e8000c101d36 */
[----:B------:R2:W-:Y:S04]  /*13000*/  @!P3 ST.E.128 desc[UR54][R6.64], RZ ;  /* 0x000000ff0600b985 */ /* 0x0005e8000c101d36 */
[----:B------:R2:W-:Y:S02]  /*13010*/  @!P4 ST.E.128 desc[UR54][R8.64], RZ ;  /* 0x000000ff0800c985 */ /* 0x0005e4000c101d36 */
.L_x_12075:
[----:B------:R-:W-:Y:S05]  /*13020*/  BSYNC B0 ;  /* 0x0000000000007941 */ /* 0x000fea0003800000 */
.L_x_12069:
[----:B------:R-:W-:Y:S02]  /*13030*/  ULDC UR4, c[0x0][0xc3c] ;  /* 0x00030f0000047ab9 */ /* 0x000fe40000000800 */
[----:B------:R-:W-:-:S06]  /*13040*/  UISETP.GE.AND UP0, UPT, UR51, UR4, UPT ;  /* 0x000000043300728c */ /* 0x000fcc000bf06270 */
[----:B------:R-:W-:-:S13]  /*13050*/  PLOP3.LUT P0, PT, PT, PT, UP0, 0x80, 0x0 ;  /* 0x000000000000781c */ /* 0x000fda0003f0f008 */
[----:B------:R-:W-:Y:S05]  /*13060*/  @!P0 BRA `(.L_x_12083) ;  /* 0xfffffedc008c8947 */ /* 0x000fea000383ffff */
[----:B------:R-:W-:Y:S05]  /*13070*/  EXIT ;  /* 0x000000000000794d */ /* 0x000fea0003800000 */
.L_x_11978:
        /* <DEDUP_REMOVED lines=17> */
[----:B------:R-:W1:Y:S01]  /*13190*/  S2R R4, SR_TID.X ;  /* 0x0000000000047919 */ /* 0x000e620000002100 */
[----:B------:R-:W-:Y:S01]  /*131a0*/  ULDC UR4, c[0x0][0xc3c] ;  /* 0x00030f0000047ab9 */ /* 0x000fe20000000800 */
[----:B------:R-:W-:Y:S02]  /*131b0*/  IMAD.MOV.U32 R7, RZ, RZ, RZ ;  /* 0x000000ffff077224 */ /* 0x000fe400078e00ff */
[----:B0-----:R-:W-:Y:S01]  /*131c0*/  IMAD.MOV.U32 R8, RZ, RZ, RZ ;  /* 0x000000ffff087224 */ /* 0x001fe200078e00ff */
[----:B-1----:R-:W-:-:S04]  /*131d0*/  LOP3.LUT R0, R4, 0x1f, RZ, 0xc0, !PT ;  /* 0x0000001f04007812 */ /* 0x002fc800078ec0ff */
        /* <DEDUP_REMOVED lines=29> */
[----:B0-----:R-:W-:-:S05]  /*133b0*/  SEL R4, R4, RZ, P5 ;  /* 0x000000ff04047207 */ /* 0x001fca0002800000 */
[----:B------:R-:W-:Y:S02]  /*133c0*/  IMAD.IADD R11, R3, 0x1, R4 ;  /* 0x00000001030b7824 */ /* 0x000fe400078e0204 */
[----:B------:R-:W0:Y:S03]  /*133d0*/  LDC R4, c[0x0][0xc38] ;  /* 0x00030e00ff047b82 */ /* 0x000e260000000800 */
        /* <DEDUP_REMOVED lines=8> */
.L_x_12087:
[----:B------:R-:W-:-:S04]  /*13460*/  UIADD3 UR4, UR4, 0x1f, URZ ;  /* 0x0000001f04047890 */ /* 0x000fc8000fffe03f */
[----:B------:R-:W-:-:S06]  /*13470*/  UISETP.GE.AND UP0, UPT, UR4, UR5, UPT ;  /* 0x000000050400728c */ /* 0x000fcc000bf06270 */
[----:B------:R-:W-:-:S13]  /*13480*/  PLOP3.LUT P6, PT, PT, PT, UP0, 0x40, 0x0 ;  /* 0x000000000000781c */ /* 0x000fda0003fce808 */
[----:B------:R-:W-:Y:S05]  /*13490*/  @!P6 BRA `(.L_x_12086) ;  /* 0x0000000800d8e947 */ /* 0x000fea0003800000 */
[----:B------:R-:W-:Y:S02]  /*134a0*/  VIADD R11, R0, UR4 ;  /* 0x00000004000b7c36 */ /* 0x000fe40008000000 */
[----:B------:R-:W-:Y:S02]  /*134b0*/  IMAD.MOV.U32 R7, RZ, RZ, RZ ;  /* 0x000000ffff077224 */ /* 0x000fe400078e00ff */
[----:B------:R-:W-:Y:S01]  /*134c0*/  IMAD.MOV.U32 R8, RZ, RZ, RZ ;  /* 0x000000ffff087224 */ /* 0x000fe200078e00ff */
[----:B------:R-:W-:-:S13]  /*134d0*/  ISETP.GE.OR P6, PT, R11, UR5, !P0 ;  /* 0x000000050b007c0c */ /* 0x000fda000c7c6670 */
[----:B------:R-:W0:Y:S08]  /*134e0*/  @!P6 LDC.64 R4, c[0x0][0xc80] ;  /* 0x00032000ff04eb82 */ /* 0x000e300000000a00 */
[----:B------:R-:W1:Y:S01]  /*134f0*/  @!P6 LDC.64 R2, c[0x0][0xc78] ;  /* 0x00031e00ff02eb82 */ /* 0x000e620000000a00 */
[----:B0-----:R-:W-:-:S05]  /*13500*/  @!P6 IMAD.WIDE R4, R11, 0x4, R4 ;  /* 0x000000040b04e825 */ /* 0x001fca00078e0204 */
[----:B------:R0:W2:Y:S01]  /*13510*/  @!P6 LDG.E R7, desc[UR54][R4.64] ;  /* 0x000000360407e981 */ /* 0x0000a2000c1e1900 */
[----:B-1----:R-:W-:-:S05]  /*13520*/  @!P6 IMAD.WIDE R2, R11, 0x4, R2 ;  /* 0x000000040b02e825 */ /* 0x002fca00078e0202 */
[----:B------:R-:W2:Y:S01]  /*13530*/  @!P6 LDG.E R8, desc[UR54][R2.64] ;  /* 0x000000360208e981 */ /* 0x000ea2000c1e1900 */
[----:B0-----:R-:W0:Y:S01]  /*13540*/  LDC R4, c[0x0][0xc38] ;  /* 0x00030e00ff047b82 */ /* 0x001e220000000800 */
        /* <DEDUP_REMOVED lines=21> */
.L_x_12085:
        /* <DEDUP_REMOVED lines=9> */
[----:B------:R-:W-:-:S04]  /*13730*/  IMAD.U32 R2, RZ, RZ, UR5 ;  /* 0x00000005ff027e24 */ /* 0x000fc8000f8e00ff */
[----:B------:R-:W0:Y:S04]  /*13740*/  SHFL.IDX PT, R5, R8, R5, 0x1f ;  /* 0x00001f0508057589 */ /* 0x000e2800000e0000 */
[----:B------:R1:W2:Y:S01]  /*13750*/  SHFL.IDX PT, R7, R7, R2, 0x1f ;  /* 0x00001f0207077589 */ /* 0x0002a200000e0000 */
[----:B0-----:R-:W-:Y:S01]  /*13760*/  ISETP.NE.AND P1, PT, R5, 0x1, PT ;  /* 0x000000010500780c */ /* 0x001fe20003f25270 */
[----:B-1----:R-:W-:-:S12]  /*13770*/  @!P0 BRA `(.L_x_12088) ;  /* 0x00000000000c8947 */ /* 0x002fd80003800000 */
[----:B------:R-:W-:-:S06]  /*13780*/  UIADD3 UR4, UR5, -0x1, URZ ;  /* 0xffffffff05047890 */ /* 0x000fcc000fffe03f */
[----:B------:R-:W-:-:S05]  /*13790*/  IMAD.U32 R2, RZ, RZ, UR4 ;  /* 0x00000004ff027e24 */ /* 0x000fca000f8e00ff */
[----:B------:R0:W1:Y:S02]  /*137a0*/  SHFL.IDX PT, R3, R11, R2, 0x1f ;  /* 0x00001f020b037589 */ /* 0x00006400000e0000 */
.L_x_12088:
[----:B01----:R-:W-:-:S04]  /*137b0*/  IMAD R2, R3, R4, R10 ;  /* 0x0000000403027224 */ /* 0x003fc800078e020a */
[----:B------:R-:W-:Y:S01]  /*137c0*/  IMAD.IADD R8, R9, 0x1, -R2 ;  /* 0x0000000109087824 */ /* 0x000fe200078e0a02 */
[----:B------:R0:W-:Y:S01]  /*137d0*/  STL [R1], R2 ;  /* 0x0000000201007387 */ /* 0x0001e20000100800 */
[----:B------:R-:W-:Y:S05]  /*137e0*/  @!P1 BRA `(.L_x_12089) ;  /* 0x0000000000f09947 */ /* 0x000fea0003800000 */
[----:B--2---:R-:W-:Y:S02]  /*137f0*/  IABS R9, R7 ;  /* 0x0000000700097213 */ /* 0x004fe40000000000 */
[----:B------:R-:W-:Y:S02]  /*13800*/  IABS R12, R5 ;  /* 0x00000005000c7213 */ /* 0x000fe40000000000 */
[----:B------:R-:W1:Y:S08]  /*13810*/  I2F.RP R10, R9 ;  /* 0x00000009000a7306 */ /* 0x000e700000209400 */
[----:B-1----:R-:W0:Y:S02]  /*13820*/  MUFU.RCP R10, R10 ;  /* 0x0000000a000a7308 */ /* 0x002e240000001000 */
[----:B0-----:R-:W-:Y:S01]  /*13830*/  VIADD R2, R10, 0xffffffe ;  /* 0x0ffffffe0a027836 */ /* 0x001fe20000000000 */
[----:B------:R-:W-:-:S05]  /*13840*/  IABS R10, R8 ;  /* 0x00000008000a7213 */ /* 0x000fca0000000000 */
[----:B------:R0:W1:Y:S02]  /*13850*/  F2I.FTZ.U32.TRUNC.NTZ R3, R2 ;  /* 0x0000000200037305 */ /* 0x000064000021f000 */
[----:B0-----:R-:W-:Y:S02]  /*13860*/  IMAD.MOV.U32 R2, RZ, RZ, RZ ;  /* 0x000000ffff027224 */ /* 0x001fe400078e00ff */
[----:B-1----:R-:W-:-:S04]  /*13870*/  IMAD.MOV R4, RZ, RZ, -R3 ;  /* 0x000000ffff047224 */ /* 0x002fc800078e0a03 */
[----:B------:R-:W-:Y:S02]  /*13880*/  IMAD R11, R4, R9, RZ ;  /* 0x00000009040b7224 */ /* 0x000fe400078e02ff */
[----:B------:R-:W-:Y:S01]  /*13890*/  IMAD.MOV.U32 R4, RZ, RZ, R12 ;  /* 0x000000ffff047224 */ /* 0x000fe200078e000c */
[----:B------:R-:W-:Y:S01]  /*138a0*/  IABS R12, R7 ;  /* 0x00000007000c7213 */ /* 0x000fe20000000000 */
[----:B------:R-:W-:Y:S02]  /*138b0*/  IMAD.HI.U32 R3, R3, R11, R2 ;  /* 0x0000000b03037227 */ /* 0x000fe400078e0002 */
[----:B------:R-:W0:Y:S02]  /*138c0*/  I2F.RP R11, R4 ;  /* 0x00000004000b7306 */ /* 0x000e240000209400 */
[----:B------:R-:W-:Y:S02]  /*138d0*/  IMAD.MOV R13, RZ, RZ, -R12 ;  /* 0x000000ffff0d7224 */ /* 0x000fe400078e0a0c */
[----:B------:R-:W-:-:S04]  /*138e0*/  IMAD.HI.U32 R2, R3, R10, RZ ;  /* 0x0000000a03027227 */ /* 0x000fc800078e00ff */
[----:B------:R-:W-:-:S05]  /*138f0*/  IMAD R10, R2, R13, R10 ;  /* 0x0000000d020a7224 */ /* 0x000fca00078e020a */
[----:B------:R-:W-:Y:S01]  /*13900*/  ISETP.GT.U32.AND P1, PT, R9, R10, PT ;  /* 0x0000000a0900720c */ /* 0x000fe20003f24070 */
[----:B0-----:R-:W0:-:S12]  /*13910*/  MUFU.RCP R11, R11 ;  /* 0x0000000b000b7308 */ /* 0x001e180000001000 */
[----:B------:R-:W-:Y:S02]  /*13920*/  @!P1 IMAD.IADD R10, R10, 0x1, -R9 ;  /* 0x000000010a0a9824 */ /* 0x000fe400078e0a09 */
[----:B------:R-:W-:Y:S01]  /*13930*/  @!P1 VIADD R2, R2, 0x1 ;  /* 0x0000000102029836 */ /* 0x000fe20000000000 */
[----:B------:R-:W-:Y:S02]  /*13940*/  ISETP.NE.AND P1, PT, R7, RZ, PT ;  /* 0x000000ff0700720c */ /* 0x000fe40003f25270 */
[----:B------:R-:W-:Y:S01]  /*13950*/  ISETP.GE.U32.AND P0, PT, R10, R9, PT ;  /* 0x000000090a00720c */ /* 0x000fe20003f06070 */
[----:B0-----:R-:W-:Y:S01]  /*13960*/  VIADD R3, R11, 0xffffffe ;  /* 0x0ffffffe0b037836 */ /* 0x001fe20000000000 */
[----:B------:R-:W-:-:S04]  /*13970*/  LOP3.LUT R9, R8, R7, RZ, 0x3c, !PT ;  /* 0x0000000708097212 */ /* 0x000fc800078e3cff */
[----:B------:R-:W-:Y:S01]  /*13980*/  ISETP.GE.AND P2, PT, R9, RZ, PT ;  /* 0x000000ff0900720c */ /* 0x000fe20003f46270 */
[----:B------:R-:W0:Y:S06]  /*13990*/  F2I.FTZ.U32.TRUNC.NTZ R3, R3 ;  /* 0x0000000300037305 */ /* 0x000e2c000021f000 */
[----:B------:R-:W-:-:S04]  /*139a0*/  @P0 VIADD R2, R2, 0x1 ;  /* 0x0000000102020836 */ /* 0x000fc80000000000 */
[----:B------:R-:W-:Y:S01]  /*139b0*/  IMAD.MOV.U32 R10, RZ, RZ, R2 ;  /* 0x000000ffff0a7224 */ /* 0x000fe200078e0002 */
[----:B------:R-:W-:-:S03]  /*139c0*/  IABS R2, R5 ;  /* 0x0000000500027213 */ /* 0x000fc60000000000 */
[----:B------:R-:W-:Y:S01]  /*139d0*/  @!P2 IMAD.MOV R10, RZ, RZ, -R10 ;  /* 0x000000ffff0aa224 */ /* 0x000fe200078e0a0a */
[----:B------:R-:W-:Y:S01]  /*139e0*/  @!P1 LOP3.LUT R10, RZ, R7, RZ, 0x33, !PT ;  /* 0x00000007ff0a9212 */ /* 0x000fe200078e33ff */
[----:B0-----:R-:W-:Y:S02]  /*139f0*/  IMAD.MOV R9, RZ, RZ, -R3 ;  /* 0x000000ffff097224 */ /* 0x001fe400078e0a03 */
[----:B------:R-:W-:Y:S01]  /*13a00*/  IMAD.MOV R12, RZ, RZ, -R2 ;  /* 0x000000ffff0c7224 */ /* 0x000fe200078e0a02 */
[----:B------:R-:W-:Y:S01]  /*13a10*/  IABS R11, R10 ;  /* 0x0000000a000b7213 */ /* 0x000fe20000000000 */
[----:B------:R-:W-:Y:S02]  /*13a20*/  IMAD R9, R9, R4, RZ ;  /* 0x0000000409097224 */ /* 0x000fe400078e02ff */
        /* <DEDUP_REMOVED lines=24> */
.L_x_12089:
        /* <DEDUP_REMOVED lines=17> */
[----:B------:R-:W-:Y:S02]  /*13cc0*/  IMAD.MOV.U32 R13, RZ, RZ, R14 ;  /* 0x000000ffff0d7224 */ /* 0x000fe400078e000e */
        /* <DEDUP_REMOVED lines=19> */
[----:B------:R-:W-:-:S02]  /*13e00*/  IABS R13, R8 ;  /* 0x00000008000d7213 */ /* 0x000fc40000000000 */
[----:B------:R-:W-:Y:S02]  /*13e10*/  IABS R10, R4 ;  /* 0x00000004000a7213 */ /* 0x000fe40000000000 */
[----:B------:R-:W-:Y:S02]  /*13e20*/  IADD3 R9, R9, 0x1000000, R8 ;  /* 0x0100000009097810 */ /* 0x000fe40007ffe008 */
        /* <DEDUP_REMOVED lines=23> */
[----:B------:R-:W-:-:S05]  /*13fa0*/  IMAD R3, R2, R3, R9 ;  /* 0x0000000302037224 */ /* 0x000fca00078e0209 */
[----:B------:R1:W-:Y:S02]  /*13fb0*/  STL [R1+0x8], R3 ;  /* 0x0000080301007387 */ /* 0x0003e40000100800 */
.L_x_12090:
[----:B------:R-:W-:-:S05]  /*13fc0*/  LOP3.LUT R2, RZ, R2, RZ, 0x33, !PT ;  /* 0x00000002ff027212 */ /* 0x000fca00078e33ff */
[----:B------:R-:W-:-:S05]  /*13fd0*/  IMAD.IADD R2, R7, 0x1, R2 ;  /* 0x0000000107027824 */ /* 0x000fca00078e0202 */
[----:B------:R2:W-:Y:S01]  /*13fe0*/  STL [R1+0x4], R2 ;  /* 0x0000040201007387 */ /* 0x0005e20000100800 */
[----:B------:R-:W-:Y:S05]  /*13ff0*/  BRA `(.L_x_12091) ;  /* 0x0000000000107947 */ /* 0x000fea0003800000 */
.L_x_12086:
[----:B------:R0:W-:Y:S01]  /*14000*/  STL [R1], R9 ;  /* 0x0000000901007387 */ /* 0x0001e20000100800 */
[----:B------:R-:W-:-:S03]  /*14010*/  ULDC UR41, c[0x0][0xc3c] ;  /* 0x00030f0000297ab9 */ /* 0x000fc60000000800 */
[----:B------:R0:W-:Y:S04]  /*14020*/  STL [R1+0x4], RZ ;  /* 0x000004ff01007387 */ /* 0x0001e80000100800 */
[----:B------:R0:W-:Y:S02]  /*14030*/  STL [R1+0x8], RZ ;  /* 0x000008ff01007387 */ /* 0x0001e40000100800 */
.L_x_12091:
[----:B------:R-:W3:Y:S04]  /*14040*/  LDL R8, [R1] ;  /* 0x0000000001087983 */ /* 0x000ee80000100800 */
[----:B0-----:R-:W3:Y:S04]  /*14050*/  LDL R9, [R1+0x4] ;  /* 0x0000040001097983 */ /* 0x001ee80000100800 */
[----:B------:R-:W3:Y:S01]  /*14060*/  LDL R10, [R1+0x8] ;  /* 0x00000800010a7983 */ /* 0x000ee20000100800 */
[----:B------:R-:W-:Y:S01]  /*14070*/  ISETP.NE.AND P0, PT, R0, RZ, PT ;  /* 0x000000ff0000720c */ /* 0x000fe20003f05270 */
[----:B--2---:R-:W-:-:S12]  /*14080*/  IMAD.U32 R2, RZ, RZ, UR41 ;  /* 0x00000029ff027e24 */ /* 0x004fd8000f8e00ff */
[----:B-1----:R-:W0:Y:S01]  /*14090*/  @!P0 S2R R3, SR_CgaCtaId ;  /* 0x0000000000038919 */ /* 0x002e220000008800 */
[----:B------:R-:W-:Y:S01]  /*140a0*/  @!P0 MOV R0, 0x400 ;  /* 0x0000040000008802 */ /* 0x000fe20000000f00 */
[----:B------:R-:W-:-:S03]  /*140b0*/  @!P0 IMAD.MOV.U32 R11, RZ, RZ, R2 ;  /* 0x000000ffff0b8224 */ /* 0x000fc600078e0002 */
[----:B0-----:R-:W-:-:S05]  /*140c0*/  @!P0 LEA R0, R3, R0, 0x18 ;  /* 0x0000000003008211 */ /* 0x001fca00078ec0ff */
[----:B---3--:R1:W-:Y:S01]  /*140d0*/  @!P0 STS.128 [R0+0x19cd0], R8 ;  /* 0x019cd00800008388 */ /* 0x0083e20000000c00 */
[----:B------:R-:W-:Y:S06]  /*140e0*/  BAR.ARV 0x5, 0x200 ;  /* 0x0148000000007b1d */ /* 0x000fec0000002000 */
.L_x_12084:
[----:B------:R-:W-:Y:S01]  /*140f0*/  ULDC UR4, c[0x0][0xc3c] ;  /* 0x00030f0000047ab9 */ /* 0x000fe20000000800 */
[----:B------:R2:W-:Y:S01]  /*14100*/  STL [R1+0x1c], RZ ;  /* 0x00001cff01007387 */ /* 0x0005e20000100800 */
[----:B------:R-:W-:Y:S01]  /*14110*/  UISETP.GE.AND UP0, UPT, UR41, UR4, UPT ;  /* 0x000000042900728c */ /* 0x000fe2000bf06270 */
[----:B------:R-:W-:Y:S02]  /*14120*/  IMAD.MOV.U32 R25, RZ, RZ, 0x1 ;  /* 0x00000001ff197424 */ /* 0x000fe400078e00ff */
[----:B------:R-:W-:-:S03]  /*14130*/  IMAD.MOV.U32 R22, RZ, RZ, RZ ;  /* 0x000000ffff167224 */ /* 0x000fc600078e00ff */
[----:B------:R-:W-:-:S13]  /*14140*/  PLOP3.LUT P0, PT, PT, PT, UP0, 0x80, 0x0 ;  /* 0x000000000000781c */ /* 0x000fda0003f0f008 */
[----:B--2---:R-:W-:Y:S05]  /*14150*/  @P0 BRA `(.L_x_12092) ;  /* 0x00000058000c0947 */ /* 0x004fea0003800000 */
[----:B01----:R-:W0:Y:S01]  /*14160*/  S2R R8, SR_TID.X ;  /* 0x0000000000087919 */ /* 0x003e220000002100 */
[----:B------:R-:W1:Y:S01]  /*14170*/  S2UR UR4, SR_CgaCtaId ;  /* 0x00000000000479c3 */ /* 0x000e620000008800 */
[----:B------:R-:W-:Y:S01]  /*14180*/  IMAD.SHL.U32 R6, R6, 0x800, RZ ;  /* 0x0000080006067824 */ /* 0x000fe200078e00ff */
[----:B------:R-:W-:Y:S01]  /*14190*/  MOV R17, 0x400 ;  /* 0x0000040000117802 */ /* 0x000fe20000000f00 */
[----:B------:R-:W-:Y:S01]  /*141a0*/  IMAD.MOV.U32 R25, RZ, RZ, 0x1 ;  /* 0x00000001ff197424 */ /* 0x000fe200078e00ff */
[----:B------:R-:W-:Y:S01]  /*141b0*/  ULOP3.LUT UR47, UR36, 0x2, URZ, 0xfc, !UPT ;  /* 0x00000002242f7892 */ /* 0x000fe2000f8efc3f */
[----:B------:R-:W-:Y:S01]  /*141c0*/  IMAD.MOV.U32 R22, RZ, RZ, RZ ;  /* 0x000000ffff167224 */ /* 0x000fe200078e00ff */
[----:B------:R-:W-:Y:S01]  /*141d0*/  ULOP3.LUT UR46, UR36, 0x1, URZ, 0xfc, !UPT ;  /* 0x00000001242e7892 */ /* 0x000fe2000f8efc3f */
[----:B------:R-:W-:Y:S01]  /*141e0*/  ULDC UR44, c[0x0][0xc] ;  /* 0x00000300002c7ab9 */ /* 0x000fe20000000800 */
[C---:B0-----:R-:W-:Y:S01]  /*141f0*/  IMAD.SHL.U32 R0, R8.reuse, 0x20, RZ ;  /* 0x0000002008007824 */ /* 0x041fe200078e00ff */
[----:B------:R-:W-:Y:S01]  /*14200*/  SHF.R.U32.HI R3, RZ, 0x1, R8 ;  /* 0x00000001ff037819 */ /* 0x000fe20000011608 */
        /* <DEDUP_REMOVED lines=8> */
[----:B------:R-:W-:Y:S02]  /*14290*/  LOP3.LUT R6, R5, 0x800, R6, 0xf8, !PT ;  /* 0x0000080005067812 */ /* 0x000fe400078ef806 */
[----:B------:R-:W-:Y:S02]  /*142a0*/  LOP3.LUT R5, R3, 0x10, R8, 0xf8, !PT ;  /* 0x0000001003057812 */ /* 0x000fe400078ef808 */
[----:B------:R-:W-:Y:S02]  /*142b0*/  LOP3.LUT R0, R0, 0x360, RZ, 0xc0, !PT ;  /* 0x0000036000007812 */ /* 0x000fe400078ec0ff */
[----:B------:R-:W-:Y:S01]  /*142c0*/  LOP3.LUT R4, R5, 0x380, R4, 0xf8, !PT ;  /* 0x0000038005047812 */ /* 0x000fe200078ef804 */
[----:B------:R-:W-:Y:S01]  /*142d0*/  IMAD.SHL.U32 R5, R8, 0x2, RZ ;  /* 0x0000000208057824 */ /* 0x000fe200078e00ff */
[----:B------:R-:W-:-:S02]  /*142e0*/  LOP3.LUT R3, R2, 0x10, R7, 0x78, !PT ;  /* 0x0000001002037812 */ /* 0x000fc400078e7807 */
[----:B------:R-:W-:Y:S02]  /*142f0*/  LOP3.LUT R2, R29, 0x90, RZ, 0xc0, !PT ;  /* 0x000000901d027812 */ /* 0x000fe400078ec0ff */
[--C-:B------:R-:W-:Y:S02]  /*14300*/  LOP3.LUT R0, R0, 0x400, R29.reuse, 0xf8, !PT ;  /* 0x0000040000007812 */ /* 0x100fe400078ef81d */
[----:B------:R-:W-:Y:S02]  /*14310*/  LOP3.LUT R27, R4, 0x70, R29, 0x78, !PT ;  /* 0x00000070041b7812 */ /* 0x000fe400078e781d */
[----:B------:R-:W-:Y:S01]  /*14320*/  LOP3.LUT R2, R2, 0x10, R5, 0x78, !PT ;  /* 0x0000001002027812 */ /* 0x000fe200078e7805 */
[----:B-1----:R-:W-:Y:S01]  /*14330*/  IMAD.U32 R5, RZ, RZ, UR4 ;  /* 0x00000004ff057e24 */ /* 0x002fe2000f8e00ff */
[----:B------:R-:W-:Y:S01]  /*14340*/  LOP3.LUT R24, R0, R3, RZ, 0xfc, !PT ;  /* 0x0000000300187212 */ /* 0x000fe200078efcff */
[C---:B------:R-:W-:Y:S01]  /*14350*/  IMAD.SHL.U32 R0, R8.reuse, 0x40, RZ ;  /* 0x0000004008007824 */ /* 0x040fe200078e00ff */
[----:B------:R-:W-:-:S02]  /*14360*/  LOP3.LUT R8, R8, 0x7f, RZ, 0xc0, !PT ;  /* 0x0000007f08087812 */ /* 0x000fc400078ec0ff */
[----:B------:R-:W-:Y:S02]  /*14370*/  LOP3.LUT R27, R6, R27, RZ, 0xfc, !PT ;  /* 0x0000001b061b7212 */ /* 0x000fe400078efcff */
[----:B------:R-:W-:Y:S02]  /*14380*/  LOP3.LUT R2, R2, 0x760, R29, 0xf8, !PT ;  /* 0x0000076002027812 */ /* 0x000fe400078ef81d */
[----:B------:R-:W-:Y:S01]  /*14390*/  LOP3.LUT R0, R0, 0x40, RZ, 0xc0, !PT ;  /* 0x0000004000007812 */ /* 0x000fe200078ec0ff */
[C---:B------:R-:W-:Y:S01]  /*143a0*/  VIADD R4, R27.reuse, 0x40 ;  /* 0x000000401b047836 */ /* 0x040fe20000000000 */
[----:B------:R-:W-:Y:S01]  /*143b0*/  SHF.R.U32.HI R3, RZ, 0x1, R8 ;  /* 0x00000001ff037819 */ /* 0x000fe20000011608 */
[----:B------:R-:W-:Y:S01]  /*143c0*/  @P0 VIADD R4, R27, 0xffffffc0 ;  /* 0xffffffc01b040836 */ /* 0x000fe20000000000 */
[----:B------:R-:W-:Y:S01]  /*143d0*/  LEA R17, R5, R17, 0x18 ;  /* 0x0000001105117211 */ /* 0x000fe200078ec0ff */
[----:B------:R0:W-:Y:S01]  /*143e0*/  STL [R1+0x14], R2 ;  /* 0x0000140201007387 */ /* 0x0001e20000100800 */
[----:B------:R-:W-:-:S02]  /*143f0*/  LOP3.LUT R3, R3, R0, RZ, 0xfc, !PT ;  /* 0x0000000003037212 */ /* 0x000fc400078efcff */
[----:B------:R-:W-:Y:S01]  /*14400*/  LOP3.LUT R29, R29, 0x10, RZ, 0xc0, !PT ;  /* 0x000000101d1d7812 */ /* 0x000fe200078ec0ff */
[----:B------:R-:W-:Y:S01]  /*14410*/  IMAD.IADD R3, R17, 0x1, R2 ;  /* 0x0000000111037824 */ /* 0x000fe200078e0202 */
[----:B------:R-:W-:Y:S02]  /*14420*/  STL [R1+0xc], R5 ;  /* 0x00000c0501007387 */ /* 0x000fe40000100800 */
[C---:B------:R-:W-:Y:S02]  /*14430*/  LOP3.LUT R0, R29.reuse, 0x40, RZ, 0xfc, !PT ;  /* 0x000000401d007812 */ /* 0x040fe400078efcff */
[----:B------:R-:W-:Y:S01]  /*14440*/  STL [R1+0x1c], RZ ;  /* 0x00001cff01007387 */ /* 0x000fe20000100800 */
[C---:B0-----:R-:W-:Y:S02]  /*14450*/  LOP3.LUT R2, R24.reuse, 0x1800, RZ, 0xfc, !PT ;  /* 0x0000180018027812 */ /* 0x041fe400078efcff */
[----:B------:R-:W-:Y:S01]  /*14460*/  LOP3.LUT R0, R24, 0x2800, RZ, 0xfc, !PT ;  /* 0x0000280018007812 */ /* 0x000fe200078efcff */
[----:B------:R0:W-:Y:S04]  /*14470*/  STL [R1+0x10], R4 ;  /* 0x0000100401007387 */ /* 0x0001e80000100800 */
[----:B------:R1:W-:Y:S01]  /*14480*/  STL [R1+0x18], R3 ;  /* 0x0000180301007387 */ /* 0x0003e20000100800 */
[----:B0-----:R-:W-:-:S07]  /*14490*/  LOP3.LUT R4, R29, 0x20, RZ, 0xfc, !PT ;  /* 0x000000201d047812 */ /* 0x001fce00078efcff */
.L_x_12174:
[----:B------:R-:W-:Y:S01]  /*144a0*/  ULDC.64 UR4, c[0x0][0xa28] ;  /* 0x00028a0000047ab9 */ /* 0x000fe20000000a00 */
[----:B------:R-:W-:Y:S01]  /*144b0*/  ULDC.64 UR6, c[0x0][0xa00] ;  /* 0x0002800000067ab9 */ /* 0x000fe20000000a00 */
[----:B------:R-:W-:Y:S01]  /*144c0*/  UISETP.NE.U32.AND UP0, UPT, UR4, URZ, UPT ;  /* 0x0000003f0400728c */ /* 0x000fe2000bf05070 */
[----:B------:R-:W-:Y:S01]  /*144d0*/  UMOV UR37, URZ ;  /* 0x0000003f00257c82 */ /* 0x000fe20008000000 */
[----:B------:R-:W-:Y:S02]  /*144e0*/  UMOV UR40, URZ ;  /* 0x0000003f00287c82 */ /* 0x000fe40008000000 */
[----:B------:R-:W-:Y:S01]  /*144f0*/  UISETP.NE.AND.EX UP0, UPT, UR5, URZ, UPT, UP0 ;  /* 0x0000003f0500728c */ /* 0x000fe2000bf05300 */
[----:B------:R-:W-:Y:S01]  /*14500*/  ULDC.64 UR8, c[0x0][0xa20] ;  /* 0x0002880000087ab9 */ /* 0x000fe20000000a00 */
[----:B------:R-:W-:-:S04]  /*14510*/  ULDC UR38, c[0x0][0x2f0] ;  /* 0x0000bc0000267ab9 */ /* 0x000fc80000000800 */
[----:B------:R-:W-:-:S05]  /*14520*/  PLOP3.LUT P0, PT, PT, PT, UP0, 0x80, 0x0 ;  /* 0x000000000000781c */ /* 0x000fca0003f0f008 */
[----:B------:R-:W-:Y:S02]  /*14530*/  @UP0 ULDC.64 UR4, c[0x0][0xa28] ;  /* 0x00028a0000040ab9 */ /* 0x000fe40000000a00 */
[----:B------:R-:W-:-:S06]  /*14540*/  @UP0 UIMAD.WIDE UR4, UR41, 0x4, UR4 ;  /* 0x00000004290408a5 */ /* 0x000fcc000f8e0204 */
[----:B-1----:R-:W-:Y:S02]  /*14550*/  IMAD.U32 R2, RZ, RZ, UR4 ;  /* 0x00000004ff027e24 */ /* 0x002fe4000f8e00ff */
[----:B-1----:R-:W-:Y:S01]  /*14560*/  IMAD.U32 R3, RZ, RZ, UR5 ;  /* 0x00000005ff037e24 */ /* 0x002fe2000f8e00ff */
[----:B------:R-:W-:-:S04]  /*14570*/  ULDC.64 UR4, c[0x0][0xa00] ;  /* 0x0002800000047ab9 */ /* 0x000fc80000000a00 */
[----:B0-----:R0:W2:Y:S01]  /*14580*/  @P0 LDG.E R2, desc[UR54][R2.64] ;  /* 0x0000003602020981 */ /* 0x0010a2000c1e1900 */
[----:B------:R-:W-:Y:S02]  /*14590*/  UISETP.NE.U32.AND UP0, UPT, UR4, URZ, UPT ;  /* 0x0000003f0400728c */ /* 0x000fe4000bf05070 */
[----:B------:R-:W-:Y:S02]  /*145a0*/  UIMAD.WIDE UR6, UR41, 0x4, UR6 ;  /* 0x00000004290678a5 */ /* 0x000fe4000f8e0206 */
[----:B------:R-:W-:-:S03]  /*145b0*/  UISETP.NE.AND.EX UP1, UPT, UR5, URZ, UPT, UP0 ;  /* 0x0000003f0500728c */ /* 0x000fc6000bf25300 */
[----:B------:R-:W-:Y:S01]  /*145c0*/  ULDC.64 UR4, c[0x0][0xa18] ;  /* 0x0002860000047ab9 */ /* 0x000fe20000000a00 */
[----:B------:R-:W-:Y:S01]  /*145d0*/  UP2UR UR48, UPR, URZ, 0x2 ;  /* 0x000000023f307883 */ /* 0x000fe20008000000 */
[----:B0-----:R-:W-:Y:S01]  /*145e0*/  IMAD.U32 R3, RZ, RZ, UR7 ;  /* 0x00000007ff037e24 */ /* 0x001fe2000f8e00ff */
[----:B------:R-:W-:Y:S01]  /*145f0*/  UISETP.NE.U32.AND UP0, UPT, UR4, URZ, UPT ;  /* 0x0000003f0400728c */ /* 0x000fe2000bf05070 */
[----:B------:R-:W-:-:S03]  /*14600*/  PLOP3.LUT P1, PT, PT, PT, UP1, 0x80, 0x0 ;  /* 0x000000000000781c */ /* 0x000fc60003f2f018 */
[----:B------:R-:W-:-:S11]  /*14610*/  UISETP.NE.AND.EX UP0, UPT, UR5, URZ, UPT, UP0 ;  /* 0x0000003f0500728c */ /* 0x000fd6000bf05300 */
[----:B------:R-:W-:Y:S02]  /*14620*/  @UP0 ULDC.64 UR4, c[0x0][0xa18] ;  /* 0x0002860000040ab9 */ /* 0x000fe40000000a00 */
[----:B------:R-:W-:Y:S01]  /*14630*/  @UP0 UIMAD.WIDE UR4, UR41, 0x4, UR4 ;  /* 0x00000004290408a5 */ /* 0x000fe2000f8e0204 */
[----:B--2---:R-:W-:Y:S01]  /*14640*/  @P0 R2UR UR37, R2 ;  /* 0x00000000022502ca */ /* 0x004fe200000e0000 */
[----:B------:R-:W-:-:S05]  /*14650*/  IMAD.U32 R2, RZ, RZ, UR6 ;  /* 0x00000006ff027e24 */ /* 0x000fca000f8e00ff */
[----:B------:R0:W2:Y:S01]  /*14660*/  @P1 LDG.E R0, desc[UR54][R2.64] ;  /* 0x0000003602001981 */ /* 0x0000a2000c1e1900 */
[----:B------:R-:W-:Y:S02]  /*14670*/  PLOP3.LUT P1, PT, PT, PT, UP0, 0x80, 0x0 ;  /* 0x000000000000781c */ /* 0x000fe40003f2f008 */
[----:B------:R-:W-:Y:S01]  /*14680*/  PLOP3.LUT P0, PT, PT, PT, UP1, 0x80, 0x0 ;  /* 0x000000000000781c */ /* 0x000fe20003f0f018 */
[----:B0-----:R-:W-:Y:S02]  /*14690*/  IMAD.U32 R2, RZ, RZ, UR4 ;  /* 0x00000004ff027e24 */ /* 0x001fe4000f8e00ff */
[----:B------:R-:W-:Y:S01]  /*146a0*/  IMAD.U32 R3, RZ, RZ, UR5 ;  /* 0x00000005ff037e24 */ /* 0x000fe2000f8e00ff */
[----:B------:R-:W-:-:S07]  /*146b0*/  ULDC.64 UR4, c[0x0][0x418] ;  /* 0x0001060000047ab9 */ /* 0x000fce0000000a00 */
[----:B------:R-:W3:Y:S01]  /*146c0*/  @P1 LDG.E R2, desc[UR54][R2.64] ;  /* 0x0000003602021981 */ /* 0x000ee2000c1e1900 */
        /* <DEDUP_REMOVED lines=8> */
[----:B---3--:R-:W-:Y:S01]  /*14750*/  @P1 R2UR UR42, R2 ;  /* 0x00000000022a12ca */ /* 0x008fe200000e0000 */
[----:B------:R-:W-:-:S14]  /*14760*/  @P1 BRA `(.L_x_12093) ;  /* 0x0000000000301947 */ /* 0x000fdc0003800000 */
[----:B------:R-:W-:Y:S01]  /*14770*/  UISETP.NE.AND UP0, UPT, UR48, URZ, UPT ;  /* 0x0000003f3000728c */ /* 0x000fe2000bf05270 */
[----:B------:R-:W-:-:S05]  /*14780*/  ULDC UR42, c[0x0][0x288] ;  /* 0x0000a200002a7ab9 */ /* 0x000fca0000000800 */
[----:B------:R-:W-:-:S13]  /*14790*/  PLOP3.LUT P1, PT, PT, PT, UP0, 0x40, 0x0 ;  /* 0x000000000000781c */ /* 0x000fda0003f2e808 */
[----:B------:R-:W-:Y:S05]  /*147a0*/  @P1 BRA `(.L_x_12093) ;  /* 0x0000000000201947 */ /* 0x000fea0003800000 */
[----:B------:R-:W-:Y:S02]  /*147b0*/  IMAD.U32 R2, RZ, RZ, UR6 ;  /* 0x00000006ff027e24 */ /* 0x000fe4000f8e00ff */
[----:B------:R-:W-:-:S05]  /*147c0*/  IMAD.U32 R3, RZ, RZ, UR7 ;  /* 0x00000007ff037e24 */ /* 0x000fca000f8e00ff */
[----:B------:R-:W2:Y:S02]  /*147d0*/  LDG.E R2, desc[UR54][R2.64] ;  /* 0x0000003602027981 */ /* 0x000ea4000c1e1900 */
[----:B--2---:R-:W-:Y:S01]  /*147e0*/  R2UR UR4, R2 ;  /* 0x00000000020472ca */ /* 0x004fe200000e0000 */
[----:B------:R-:W-:-:S05]  /*147f0*/  IMAD.U32 R2, RZ, RZ, UR6 ;  /* 0x00000006ff027e24 */ /* 0x000fca000f8e00ff */
[----:B------:R-:W2:Y:S02]  /*14800*/  LDG.E R0, desc[UR54][R2.64+0x4] ;  /* 0x0000043602007981 */ /* 0x000ea4000c1e1900 */
[----:B--2---:R-:W-:-:S13]  /*14810*/  R2UR UR42, R0 ;  /* 0x00000000002a72ca */ /* 0x004fda00000e0000 */
[----:B------:R-:W-:-:S12]  /*14820*/  UIADD3 UR42, -UR4, UR42, URZ ;  /* 0x0000002a042a7290 */ /* 0x000fd8000fffe13f */
.L_x_12093:
        /* <DEDUP_REMOVED lines=8> */
.L_x_12094:
        /* <DEDUP_REMOVED lines=14> */
.L_x_12095:
        /* <DEDUP_REMOVED lines=9> */
[----:B--2---:R-:W-:-:S04]  /*14a20*/  IMAD R18, R0, 0xc0, RZ ;  /* 0x000000c000127824 */ /* 0x004fc800078e02ff */
        /* <DEDUP_REMOVED lines=22> */
.L_x_12097:
[----:B------:R-:W-:-:S11]  /*14b90*/  UISETP.NE.AND UP0, UPT, UR5, 0x1, UPT ;  /* 0x000000010500788c */ /* 0x000fd6000bf05270 */
[----:B------:R-:W-:Y:S02]  /*14ba0*/  @UP0 ULDC.64 UR8, c[0x0][0x9e8] ;  /* 0x00027a0000080ab9 */ /* 0x000fe40000000a00 */
[----:B------:R-:W-:-:S04]  /*14bb0*/  UIMAD.WIDE.U32 UR6, UR4, UR8, URZ ;  /* 0x00000008040672a5 */ /* 0x000fc8000f8e003f */
[----:B------:R-:W-:-:S12]  /*14bc0*/  @UP0 USHF.R.U32.HI UR4, URZ, UR9, UR7 ;  /* 0x000000093f040299 */ /* 0x000fd80008011607 */
.L_x_12098:
[----:B------:R-:W-:-:S06]  /*14bd0*/  UIMAD UR4, UR4, UR5, UR5 ;  /* 0x00000005040472a4 */ /* 0x000fcc000f8e0205 */
[----:B------:R-:W-:-:S07]  /*14be0*/  VIMNMX R0, R0, UR4, PT ;  /* 0x0000000400007c48 */ /* 0x000fce000bfe0100 */
.L_x_12096:
        /* <DEDUP_REMOVED lines=29> */
.L_x_12100:
[----:B------:R-:W-:-:S11]  /*14dc0*/  UISETP.NE.AND UP0, UPT, UR5, 0x1, UPT ;  /* 0x000000010500788c */ /* 0x000fd6000bf05270 */
[----:B------:R-:W-:Y:S02]  /*14dd0*/  @UP0 ULDC.64 UR10, c[0x0][0x9e8] ;  /* 0x00027a00000a0ab9 */ /* 0x000fe40000000a00 */
[----:B------:R-:W-:-:S04]  /*14de0*/  UIMAD.WIDE.U32 UR6, UR9, UR10, URZ ;  /* 0x0000000a090672a5 */ /* 0x000fc8000f8e003f */
[----:B------:R-:W-:-:S12]  /*14df0*/  @UP0 USHF.R.U32.HI UR9, URZ, UR11, UR7 ;  /* 0x0000000b3f090299 */ /* 0x000fd80008011607 */
.L_x_12101:
[----:B------:R-:W-:-:S04]  /*14e00*/  UIMAD UR5, UR9, UR5, URZ ;  /* 0x00000005090572a4 */ /* 0x000fc8000f8e023f */
[----:B------:R-:W-:-:S04]  /*14e10*/  UISETP.LT.AND UP0, UPT, UR4, UR5, UPT ;  /* 0x000000050400728c */ /* 0x000fc8000bf01270 */
[----:B------:R-:W-:-:S12]  /*14e20*/  USEL UR4, UR4, UR5, !UP0 ;  /* 0x0000000504047287 */ /* 0x000fd8000c000000 */
.L_x_12099:
[----:B------:R-:W2:Y:S01]  /*14e30*/  LDL R19, [R1+0x8] ;  /* 0x0000080001137983 */ /* 0x000ea20000100800 */
[----:B------:R-:W-:-:S04]  /*14e40*/  USHF.R.S32.HI UR5, URZ, 0x1f, UR4 ;  /* 0x0000001f3f057899 */ /* 0x000fc80008011404 */
[----:B------:R-:W-:-:S04]  /*14e50*/  ULEA.HI UR5, UR5, UR4, URZ, 0x7 ;  /* 0x0000000405057291 */ /* 0x000fc8000f8f383f */
[----:B------:R-:W-:-:S04]  /*14e60*/  USHF.R.S32.HI UR6, URZ, 0x7, UR5 ;  /* 0x000000073f067899 */ /* 0x000fc80008011405 */
        /* <DEDUP_REMOVED lines=15> */
[----:B------:R-:W-:-:S05]  /*14f60*/  IMAD.U32 R3, RZ, RZ, UR6 ;  /* 0x00000006ff037e24 */ /* 0x000fca000f8e00ff */
[----:B------:R-:W-:-:S04]  /*14f70*/  IADD3 R0, R3, -0x1, R26 ;  /* 0xffffffff03007810 */ /* 0x000fc80007ffe01a */
[----:B------:R-:W-:Y:S02]  /*14f80*/  R2UR UR7, R0 ;  /* 0x00000000000772ca */ /* 0x000fe400000e0000 */
[----:B------:R-:W-:-:S04]  /*14f90*/  IABS R0, UR6 ;  /* 0x0000000600007c13 */ /* 0x000fc80008000000 */
[----:B------:R-:W-:-:S07]  /*14fa0*/  R2UR UR12, R0 ;  /* 0x00000000000c72ca */ /* 0x000fce00000e0000 */
[----:B------:R-:W-:-:S06]  /*14fb0*/  UIADD3 UR7, -UR11, UR7, URZ ;  /* 0x000000070b077290 */ /* 0x000fcc000fffe13f */
[----:B------:R-:W0:Y:S01]  /*14fc0*/  I2F.RP R0, UR12 ;  /* 0x0000000c00007d06 */ /* 0x000e220008209400 */
[----:B------:R-:W-:Y:S01]  /*14fd0*/  IABS R3, UR7 ;  /* 0x0000000700037c13 */ /* 0x000fe20008000000 */
[----:B------:R-:W-:-:S03]  /*14fe0*/  ULOP3.LUT UR7, UR7, UR6, URZ, 0x3c, !UPT ;  /* 0x0000000607077292 */ /* 0x000fc6000f8e3c3f */
[----:B------:R-:W-:Y:S02]  /*14ff0*/  R2UR UR9, R3 ;  /* 0x00000000030972ca */ /* 0x000fe400000e0000 */
[----:B------:R-:W-:Y:S01]  /*15000*/  IABS R3, UR6 ;  /* 0x0000000600037c13 */ /* 0x000fe20008000000 */
[----:B0-----:R-:W0:Y:S02]  /*15010*/  MUFU.RCP R0, R0 ;  /* 0x0000000000007308 */ /* 0x001e240000001000 */
[----:B0-----:R-:W-:Y:S02]  /*15020*/  VIADD R2, R0, 0xffffffe ;  /* 0x0ffffffe00027836 */ /* 0x001fe40000000000 */
[----:B------:R-:W-:-:S04]  /*15030*/  IMAD.MOV R0, RZ, RZ, -R3 ;  /* 0x000000ffff007224 */ /* 0x000fc800078e0a03 */
[----:B------:R-:W0:Y:S01]  /*15040*/  F2I.FTZ.U32.TRUNC.NTZ R2, R2 ;  /* 0x0000000200027305 */ /* 0x000e22000021f000 */
        /* <DEDUP_REMOVED lines=17> */
.L_x_12102:
        /* <DEDUP_REMOVED lines=24> */
.L_x_12104:
        /* <DEDUP_REMOVED lines=20> */
.L_x_12107:
[----:B------:R-:W-:Y:S05]  /*15420*/  BSYNC B6 ;  /* 0x0000000000067941 */ /* 0x000fea0003800000 */
.L_x_12106:
        /* <DEDUP_REMOVED lines=22> */
.L_x_12109:
[----:B------:R-:W-:Y:S05]  /*15590*/  BSYNC B6 ;  /* 0x0000000000067941 */ /* 0x000fea0003800000 */
.L_x_12108:
        /* <DEDUP_REMOVED lines=20> */
.L_x_12111:
[----:B------:R-:W-:Y:S05]  /*156e0*/  BSYNC B6 ;  /* 0x0000000000067941 */ /* 0x000fea0003800000 */
.L_x_12110:
        /* <DEDUP_REMOVED lines=19> */
.L_x_12113:
[----:B------:R-:W-:Y:S05]  /*15820*/  BSYNC B6 ;  /* 0x0000000000067941 */ /* 0x000fea0003800000 */
.L_x_12112:
        /* <DEDUP_REMOVED lines=31> */
[----:B-1----:R-:W-:-:S05]  /*15a20*/  @P1 SHF.R.U32.HI R4, RZ, R0, R6 ;  /* 0x00000000ff041219 */ /* 0x002fca0000011606 */
[----:B------:R-:W-:-:S04]  /*15a30*/  IMAD.MOV R0, RZ, RZ, -R4 ;  /* 0x000000ffff007224 */ /* 0x000fc800078e0a04 */
[----:B------:R-:W-:Y:S01]  /*15a40*/  IMAD R0, R8, R0, R5 ;  /* 0x0000000008007224 */ /* 0x000fe200078e0205 */
[----:B------:R-:W-:Y:S02]  /*15a50*/  @!P0 SHF.R.S32.HI R5, RZ, 0x1f, R4 ;  /* 0x0000001fff058819 */ /* 0x000fe40000011404 */
        /* <DEDUP_REMOVED lines=11> */
[----:B------:R0:W-:Y:S02]  /*15b10*/  STL [R1+0x4], R6 ;  /* 0x0000040601007387 */ /* 0x0001e40000100800 */
[----:B0-----:R-:W-:-:S04]  /*15b20*/  @!P0 IMAD R6, R6, R2, RZ ;  /* 0x0000000206068224 */ /* 0x001fc800078e02ff */
        /* <DEDUP_REMOVED lines=14> */
.L_x_12194:
[----:B------:R-:W-:Y:S01]  /*15c10*/  LOP3.LUT R19, R19, 0xffff, RZ, 0xc0, !PT ;  /* 0x0000ffff13137812 */ /* 0x000fe200078ec0ff */
[----:B------:R-:W-:Y:S06]  /*15c20*/  @!P2 BRA `(.L_x_12115) ;  /* 0x000000000004a947 */ /* 0x000fec0003800000 */
[----:B------:R-:W-:Y:S01]  /*15c30*/  BPT.TRAP 0x1 ;  /* 0x000000040000795c */ /* 0x000fe20000300000 */
.L_x_12115:
[----:B------:R-:W-:Y:S01]  /*15c40*/  IMAD R5, R22, 0x8, R17 ;  /* 0x0000000816057824 */ /* 0x000fe200078e0211 */
[----:B------:R-:W-:Y:S01]  /*15c50*/  SHF.L.U32 R21, R25, 0x1f, RZ ;  /* 0x0000001f19157819 */ /* 0x000fe200000006ff */
[----:B------:R-:W-:Y:S01]  /*15c60*/  BSSY B0, `(.L_x_12116) ;  /* 0x0000004000007945 */ /* 0x000fe20003800000 */
[----:B------:R-:W-:Y:S02]  /*15c70*/  SHF.R.S32.HI R10, RZ, 0x1f, R0 ;  /* 0x0000001fff0a7819 */ /* 0x000fe40000011400 */
[----:B------:R-:W0:Y:S02]  /*15c80*/  SYNCS.PHASECHK.TRANS64.TRYWAIT P0, [R5+URZ+0x19c80], R21 ;  /* 0x019c8015050075a7 */ /* 0x000e24000800017f */
[----:B0-----:R-:W-:Y:S05]  /*15c90*/  @!P0 BRA `(.L_x_12117) ;  /* 0x0000004400448947 */ /* 0x001fea0003800000 */
.L_x_12195:
[----:B------:R-:W-:Y:S05]  /*15ca0*/  BSYNC B0 ;  /* 0x0000000000007941 */ /* 0x000fea0003800000 */
.L_x_12116:
[----:B------:R-:W2:Y:S01]  /*15cb0*/  LDL R11, [R1+0x14] ;  /* 0x00001400010b7983 */ /* 0x000ea20000100800 */
[----:B------:R-:W-:Y:S01]  /*15cc0*/  ULDC.64 UR4, c[0x0][0x328] ;  /* 0x0000ca0000047ab9 */ /* 0x000fe20000000a00 */
[----:B-----5:R-:W-:Y:S01]  /*15cd0*/  SHF.R.S32.HI R20, RZ, 0x1f, R6 ;  /* 0x0000001fff147819 */ /* 0x020fe20000011406 */
[----:B------:R-:W-:Y:S01]  /*15ce0*/  IMAD R4, R10, UR4, RZ ;  /* 0x000000040a047c24 */ /* 0x000fe2000f8e02ff */
[----:B------:R-:W1:Y:S01]  /*15cf0*/  S2R R8, SR_TID.X ;  /* 0x0000000000087919 */ /* 0x000e620000002100 */
        /* <DEDUP_REMOVED lines=13> */
[----:B-1----:R-:W-:-:S04]  /*15dd0*/  LOP3.LUT R8, R8, 0x7f, RZ, 0xc0, !PT ;  /* 0x0000007f08087812 */ /* 0x002fc800078ec0ff */
[----:B------:R-:W-:Y:S02]  /*15de0*/  SHF.R.U32.HI R12, RZ, 0x1, R8 ;  /* 0x00000001ff0c7819 */ /* 0x000fe40000011608 */
[----:B------:R-:W-:Y:S02]  /*15df0*/  IADD3 R8, P0, R2, UR6, RZ ;  /* 0x0000000602087c10 */ /* 0x000fe4000ff1e0ff */
[----:B------:R-:W-:Y:S02]  /*15e00*/  IADD3 R7, -R12, UR38, -R7 ;  /* 0x000000260c077c10 */ /* 0x000fe4000fffe907 */
[----:B------:R-:W-:Y:S02]  /*15e10*/  IADD3.X R9, R9, UR7, RZ, P0, !PT ;  /* 0x0000000709097c10 */ /* 0x000fe400087fe4ff */
[----:B------:R-:W-:Y:S01]  /*15e20*/  ISETP.GE.AND P0, PT, R7, 0x1, PT ;  /* 0x000000010700780c */ /* 0x000fe20003f06270 */
[----:B--2---:R-:W-:Y:S01]  /*15e30*/  IMAD R4, R22, 0x3000, R11 ;  /* 0x0000300016047824 */ /* 0x004fe200078e020b */
[----:B------:R-:W-:Y:S11]  /*15e40*/  BRA.DIV UR4, `(.L_x_12118) ;  /* 0x0000004204ec7947 */ /* 0x000ff6000b800000 */
[----:B------:R-:W1:Y:S01]  /*15e50*/  SHFL.IDX PT, R2, R8, RZ, 0x1e1f ;  /* 0x001e1fff08027589 */ /* 0x000e6200000e0000 */
[----:B------:R-:W2:Y:S01]  /*15e60*/  LDC R12, c[0x0][0x2f4] ;  /* 0x0000bd00ff0c7b82 */ /* 0x000ea20000000800 */
[----:B------:R-:W-:Y:S01]  /*15e70*/  LOP3.LUT R13, R29, 0x20, RZ, 0xfc, !PT ;  /* 0x000000201d0d7812 */ /* 0x000fe200078efcff */
[----:B------:R-:W-:Y:S01]  /*15e80*/  IMAD.IADD R4, R17, 0x1, R4 ;  /* 0x0000000111047824 */ /* 0x000fe200078e0204 */
[----:B------:R-:W3:Y:S01]  /*15e90*/  SHFL.IDX PT, R3, R9, RZ, 0x1e1f ;  /* 0x001e1fff09037589 */ /* 0x000ee200000e0000 */
[----:B------:R-:W-:-:S03]  /*15ea0*/  LOP3.LUT R11, R29, 0x40, RZ, 0xfc, !PT ;  /* 0x000000401d0b7812 */ /* 0x000fc600078efcff */
[----:B------:R-:W4:Y:S01]  /*15eb0*/  SHFL.IDX PT, R9, R9, 0x1, 0x1e1f ;  /* 0x003e1f0009097f89 */ /* 0x000f2200000e0000 */
[C---:B-1----:R-:W-:Y:S02]  /*15ec0*/  IADD3 R2, P1, R29.reuse, R2, RZ ;  /* 0x000000021d027210 */ /* 0x042fe40007f3e0ff */
[-C--:B--2---:R-:W-:Y:S02]  /*15ed0*/  ISETP.GE.AND P3, PT, R29, R12.reuse, PT ;  /* 0x0000000c1d00720c */ /* 0x084fe40003f66270 */
[----:B------:R-:W-:Y:S01]  /*15ee0*/  ISETP.GE.AND P2, PT, R13, R12, PT ;  /* 0x0000000c0d00720c */ /* 0x000fe20003f46270 */
[----:B---3--:R-:W-:Y:S01]  /*15ef0*/  IMAD.X R3, RZ, RZ, R3, P1 ;  /* 0x000000ffff037224 */ /* 0x008fe200008e0603 */
[----:B------:R-:W-:-:S13]  /*15f00*/  ISETP.LT.OR P1, PT, R7, 0x1, P3 ;  /* 0x000000010700780c */ /* 0x000fda0001f21670 */
        /* <DEDUP_REMOVED lines=8> */
.L_x_12201:
        /* <DEDUP_REMOVED lines=13> */
.L_x_12119:
        /* <DEDUP_REMOVED lines=11> */
.L_x_12120:
[----:B------:R2:W-:Y:S01]  /*16110*/  SYNCS.ARRIVE.TRANS64.A1T0 RZ, [R5+URZ+0x19c70], RZ ;  /* 0x019c70ff05ff79a7 */ /* 0x0005e2000810003f */
[----:B------:R-:W-:Y:S05]  /*16120*/  @!P3 BRA `(.L_x_12121) ;  /* 0x000000000004b947 */ /* 0x000fea0003800000 */
[----:B------:R-:W-:Y:S01]  /*16130*/  BPT.TRAP 0x1 ;  /* 0x000000040000795c */ /* 0x000fe20000300000 */
.L_x_12121:
[----:B------:R-:W3:Y:S01]  /*16140*/  SYNCS.PHASECHK.TRANS64.TRYWAIT P1, [R5+URZ+0x19c40], R21 ;  /* 0x019c4015050075a7 */ /* 0x000ee2000802017f */
[----:B------:R-:W-:Y:S04]  /*16150*/  BSSY B0, `(.L_x_12122) ;  /* 0x0000002000007945 */ /* 0x000fe80003800000 */
[----:B---3--:R-:W-:Y:S05]  /*16160*/  @!P1 BRA `(.L_x_12123) ;  /* 0x0000004000fc9947 */ /* 0x008fea0003800000 */
.L_x_12202:
[----:B------:R-:W-:Y:S05]  /*16170*/  BSYNC B0 ;  /* 0x0000000000007941 */ /* 0x000fea0003800000 */
.L_x_12122:
[----:B------:R-:W-:Y:S01]  /*16180*/  ULDC.64 UR4, c[0x0][0x300] ;  /* 0x0000c00000047ab9 */ /* 0x000fe20000000a00 */
[----:B-1----:R-:W1:Y:S01]  /*16190*/  LDC R8, c[0x0][0x2f4] ;  /* 0x0000bd00ff087b82 */ /* 0x002e620000000800 */
        /* <DEDUP_REMOVED lines=19> */
[----:B------:R-:W-:-:S02]  /*162d0*/  IADD3.X R6, R6, UR7, RZ, P1, !PT ;  /* 0x0000000706067c10 */ /* 0x000fc40008ffe4ff */
[----:B------:R-:W-:Y:S01]  /*162e0*/  ISETP.GE.AND P5, PT, R29, R8, PT ;  /* 0x000000081d00720c */ /* 0x000fe20003fa6270 */
[----:B------:R-:W-:-:S12]  /*162f0*/  BRA.DIV UR4, `(.L_x_12124) ;  /* 0x0000004204ac7947 */ /* 0x000fd8000b800000 */
[----:B------:R-:W1:Y:S04]  /*16300*/  SHFL.IDX PT, R3, R0, RZ, 0x1e1f ;  /* 0x001e1fff00037589 */ /* 0x000e6800000e0000 */
[----:B------:R-:W4:Y:S04]  /*16310*/  SHFL.IDX PT, R2, R6, RZ, 0x1e1f ;  /* 0x001e1fff06027589 */ /* 0x000f2800000e0000 */
        /* <DEDUP_REMOVED lines=10> */
.L_x_12208:
[----:B------:R-:W-:-:S05]  /*163c0*/  @P4 IADD3 R0, P0, R29, R0, RZ ;  /* 0x000000001d004210 */ /* 0x000fca0007f1e0ff */
[----:B01----:R-:W-:Y:S01]  /*163d0*/  @P4 IMAD.X R2, RZ, RZ, R6, P0 ;  /* 0x000000ffff024224 */ /* 0x003fe200000e0606 */
[----:B------:R-:W-:-:S03]  /*163e0*/  PLOP3.LUT P0, PT, PT, PT, PT, 0x80, 0x0 ;  /* 0x000000000000781c */ /* 0x000fc60003f0f070 */
[----:B------:R-:W-:Y:S02]  /*163f0*/  @P4 IMAD.MOV.U32 R3, RZ, RZ, R2 ;  /* 0x000000ffff034224 */ /* 0x000fe400078e0002 */
[----:B------:R-:W-:-:S05]  /*16400*/  @P4 IMAD.MOV.U32 R2, RZ, RZ, R0 ;  /* 0x000000ffff024224 */ /* 0x000fca00078e0000 */
[----:B------:R-:W-:Y:S01]  /*16410*/  @!PT LDS RZ, [RZ] ;  /* 0x00000000fffff984 */ /* 0x000fe20000000800 */
[----:B------:R-:W-:Y:S01]  /*16420*/  @!PT LDS RZ, [RZ] ;  /* 0x00000000fffff984 */ /* 0x000fe20000000800 */
[----:B------:R-:W-:Y:S01]  /*16430*/  @!PT LDS RZ, [RZ] ;  /* 0x00000000fffff984 */ /* 0x000fe20000000800 */
[----:B------:R0:W-:Y:S04]  /*16440*/  @P4 LDGSTS.E.BYPASS.LTC128B.128 [R4+0x14000], desc[UR54][R2.64], !P5 ;  /* 0x1400000002044fae */ /* 0x0001e8000e901d76 */
[----:B------:R0:W-:Y:S04]  /*16450*/  @P4 LDGSTS.E.BYPASS.LTC128B.128 [R4+0x15000], desc[UR54][R2.64+0x20], !P3 ;  /* 0x1500002002044fae */ /* 0x0001e8000d901d76 */
[----:B------:R0:W-:Y:S01]  /*16460*/  @P4 LDGSTS.E.BYPASS.LTC128B.128 [R4+0x16000], desc[UR54][R2.64+0x40], !P2 ;  /* 0x1600004002044fae */ /* 0x0001e2000d101d76 */
[----:B------:R-:W-:Y:S01]  /*16470*/  NOP ;  /* 0x0000000000007918 */ /* 0x000fe20000000000 */
.L_x_12125:
        /* <DEDUP_REMOVED lines=11> */
.L_x_12126:
        /* <DEDUP_REMOVED lines=19> */
[----:B-123--:R-:W-:Y:S02]  /*16660*/  IMAD.U32 R5, RZ, RZ, UR7 ;  /* 0x00000007ff057e24 */ /* 0x00efe4000f8e00ff */
        /* <DEDUP_REMOVED lines=9> */
.L_x_12128:
[----:B------:R-:W-:Y:S05]  /*16700*/  BSYNC B6 ;  /* 0x0000000000067941 */ /* 0x000fea0003800000 */
.L_x_12127:
[----:B------:R4:W5:Y:S01]  /*16710*/  LDL R10, [R1+0x18] ;  /* 0x00001800010a7983 */ /* 0x0009620000100800 */
[----:B------:R-:W-:Y:S01]  /*16720*/  UISETP.NE.AND UP0, UPT, UR49, URZ, UPT ;  /* 0x0000003f3100728c */ /* 0x000fe2000bf05270 */
[C---:B------:R-:W-:Y:S01]  /*16730*/  R2UR UR8, R19.reuse ;  /* 0x00000000130872ca */ /* 0x040fe200000e0000 */
[----:B------:R-:W-:Y:S01]  /*16740*/  UMOV UR4, UR38 ;  /* 0x0000002600047c82 */ /* 0x000fe20008000000 */
[----:B------:R-:W1:Y:S01]  /*16750*/  S2R R20, SR_TID.X ;  /* 0x0000000000147919 */ /* 0x000e620000002100 */
[----:B------:R-:W-:Y:S01]  /*16760*/  R2UR UR9, R19 ;  /* 0x00000000130972ca */ /* 0x000fe200000e0000 */
[----:B------:R-:W-:Y:S01]  /*16770*/  UMOV UR5, UR45 ;  /* 0x0000002d00057c82 */ /* 0x000fe20008000000 */
[----:B------:R-:W-:Y:S01]  /*16780*/  PLOP3.LUT P0, PT, PT, PT, UP0, 0x80, 0x0 ;  /* 0x000000000000781c */ /* 0x000fe20003f0f008 */
[----:B0-----:R-:W0:Y:S01]  /*16790*/  S2R R2, SR_TID.X ;  /* 0x0000000000027919 */ /* 0x001e220000002100 */
[----:B------:R-:W-:Y:S01]  /*167a0*/  ULDC.64 UR6, c[0x0][0x2d8] ;  /* 0x0000b60000067ab9 */ /* 0x000fe20000000a00 */
[----:B------:R-:W-:Y:S01]  /*167b0*/  UISETP.NE.AND UP1, UPT, UR48, URZ, UPT ;  /* 0x0000003f3000728c */ /* 0x000fe2000bf25270 */
[----:B------:R-:W4:Y:S01]  /*167c0*/  LDC R9, c[0x0][0x448] ;  /* 0x00011200ff097b82 */ /* 0x000f220000000800 */
[----:B------:R-:W-:-:S03]  /*167d0*/  @UP0 ULDC UR10, c[0x0][0x44c] ;  /* 0x00011300000a0ab9 */ /* 0x000fc60000000800 */
[----:B------:R-:W-:Y:S02]  /*167e0*/  UIMAD.WIDE.U32 UR4, UR8, UR6, UR4 ;  /* 0x00000006080472a5 */ /* 0x000fe4000f8e0004 */
[----:B------:R-:W-:Y:S02]  /*167f0*/  USHF.R.S32.HI UR6, URZ, 0x1f, UR41 ;  /* 0x0000001f3f067899 */ /* 0x000fe40008011429 */
[----:B------:R-:W-:Y:S02]  /*16800*/  UIMAD UR5, UR9, UR7, UR5 ;  /* 0x00000007090572a4 */ /* 0x000fe4000f8e0205 */
[----:B------:R-:W-:Y:S02]  /*16810*/  USEL UR7, UR41, URZ, !UP1 ;  /* 0x0000003f29077287 */ /* 0x000fe4000c800000 */
[----:B------:R-:W-:Y:S01]  /*16820*/  USEL UR6, UR6, URZ, !UP1 ;  /* 0x0000003f06067287 */ /* 0x000fe2000c800000 */
[----:B------:R-:W-:Y:S01]  /*16830*/  ULDC.64 UR8, c[0x0][0x2e0] ;  /* 0x0000b80000087ab9 */ /* 0x000fe20000000a00 */
[----:B-1----:R-:W-:Y:S01]  /*16840*/  IMAD.SHL.U32 R20, R20, 0x40, RZ ;  /* 0x0000004014147824 */ /* 0x002fe200078e00ff */
[----:B0-----:R-:W-:-:S04]  /*16850*/  LOP3.LUT R2, R2, 0x7f, RZ, 0xc0, !PT ;  /* 0x0000007f02027812 */ /* 0x001fc800078ec0ff */
[----:B------:R-:W-:Y:S02]  /*16860*/  LOP3.LUT R20, R20, 0x40, RZ, 0xc0, !PT ;  /* 0x0000004014147812 */ /* 0x000fe400078ec0ff */
[----:B------:R-:W-:-:S04]  /*16870*/  SHF.R.U32.HI R2, RZ, 0x1, R2 ;  /* 0x00000001ff027819 */ /* 0x000fc80000011602 */
[----:B------:R-:W-:-:S05]  /*16880*/  LOP3.LUT R2, R2, R20, RZ, 0xfc, !PT ;  /* 0x0000001402027212 */ /* 0x000fca00078efcff */
[----:B------:R-:W-:-:S04]  /*16890*/  IMAD.IADD R0, R2, 0x1, R18 ;  /* 0x0000000102007824 */ /* 0x000fc800078e0212 */
[----:B------:R-:W-:Y:S01]  /*168a0*/  @P0 IMAD.HI.U32 R2, R0, UR10, RZ ;  /* 0x0000000a00020c27 */ /* 0x000fe2000f8e00ff */
[----:B------:R-:W-:Y:S01]  /*168b0*/  PLOP3.LUT P0, PT, PT, PT, UP0, 0x80, 0x0 ;  /* 0x000000000000781c */ /* 0x000fe20003f0f008 */
[----:B------:R-:W-:Y:S02]  /*168c0*/  UIMAD UR6, UR6, UR8, URZ ;  /* 0x00000008060672a4 */ /* 0x000fe4000f8e023f */
[----:B------:R-:W-:Y:S02]  /*168d0*/  UIMAD.WIDE.U32 UR4, UR7, UR8, UR4 ;  /* 0x00000008070472a5 */ /* 0x000fe4000f8e0004 */
[----:B------:R-:W-:Y:S01]  /*168e0*/  UIMAD UR6, UR7, UR9, UR6 ;  /* 0x00000009070672a4 */ /* 0x000fe2000f8e0206 */
[----:B------:R-:W-:Y:S01]  /*168f0*/  IMAD.MOV.U32 R7, RZ, RZ, R0 ;  /* 0x000000ffff077224 */ /* 0x000fe200078e0000 */
[----:B------:R-:W-:Y:S01]  /*16900*/  @UP0 ULDC UR10, c[0x0][0x44c] ;  /* 0x00011300000a0ab9 */ /* 0x000fe20000000800 */
[----:B------:R-:W-:Y:S01]  /*16910*/  @UP0 ULDC UR7, c[0x0][0x450] ;  /* 0x0001140000070ab9 */ /* 0x000fe20000000800 */
[----:B------:R-:W-:Y:S01]  /*16920*/  IMAD.U32 R4, RZ, RZ, UR4 ;  /* 0x00000004ff047e24 */ /* 0x000fe2000f8e00ff */
[----:B------:R-:W-:-:S03]  /*16930*/  ULDC.64 UR8, c[0x0][0x280] ;  /* 0x0000a00000087ab9 */ /* 0x000fc60000000a00 */
[----:B------:R-:W-:Y:S01]  /*16940*/  @P0 SHF.R.U32.HI R7, RZ, UR7, R2 ;  /* 0x00000007ff070c19 */ /* 0x000fe20008011602 */
[----:B------:R-:W-:Y:S01]  /*16950*/  IMAD.MOV.U32 R2, RZ, RZ, R4 ;  /* 0x000000ffff027224 */ /* 0x000fe200078e0004 */
[----:B------:R-:W-:Y:S02]  /*16960*/  UIADD3 UR6, UR5, UR6, URZ ;  /* 0x0000000605067290 */ /* 0x000fe4000fffe03f */
[--C-:B------:R-:W-:Y:S01]  /*16970*/  SHF.R.S32.HI R4, RZ, 0x1f, R7.reuse ;  /* 0x0000001fff047819 */ /* 0x100fe20000011407 */
[----:B--23--:R-:W-:Y:S01]  /*16980*/  IMAD.U32 R5, RZ, RZ, UR5 ;  /* 0x00000005ff057e24 */ /* 0x00cfe2000f8e00ff */
[----:B------:R-:W-:Y:S01]  /*16990*/  ULDC.64 UR4, c[0x0][0x2d0] ;  /* 0x0000b40000047ab9 */ /* 0x000fe20000000a00 */
[----:B------:R-:W-:Y:S02]  /*169a0*/  IMAD.MOV R6, RZ, RZ, -R7 ;  /* 0x000000ffff067224 */ /* 0x000fe400078e0a07 */
[----:B------:R-:W-:Y:S02]  /*169b0*/  IMAD R4, R4, UR4, RZ ;  /* 0x0000000404047c24 */ /* 0x000fe4000f8e02ff */
[----:B------:R-:W-:Y:S01]  /*169c0*/  IMAD.U32 R3, RZ, RZ, UR6 ;  /* 0x00000006ff037e24 */ /* 0x000fe2000f8e00ff */
[----:B------:R-:W-:Y:S01]  /*169d0*/  ULDC.64 UR6, c[0x0][0x2c8] ;  /* 0x0000b20000067ab9 */ /* 0x000fe20000000a00 */
[----:B----4-:R-:W-:-:S02]  /*169e0*/  IMAD R6, R9, R6, R0 ;  /* 0x0000000609067224 */ /* 0x010fc400078e0200 */
[C---:B------:R-:W-:Y:S02]  /*169f0*/  IMAD R8, R7.reuse, UR5, R4 ;  /* 0x0000000507087c24 */ /* 0x040fe4000f8e0204 */
[----:B------:R-:W-:Y:S01]  /*16a00*/  IMAD.WIDE.U32 R4, R7, UR4, R2 ;  /* 0x0000000407047c25 */ /* 0x000fe2000f8e0002 */
[----:B------:R-:W-:-:S03]  /*16a10*/  SHF.R.S32.HI R7, RZ, 0x1f, R6 ;  /* 0x0000001fff077819 */ /* 0x000fc60000011406 */
[----:B------:R-:W-:Y:S02]  /*16a20*/  IMAD.IADD R5, R5, 0x1, R8 ;  /* 0x0000000105057824 */ /* 0x000fe400078e0208 */
[----:B------:R-:W-:Y:S02]  /*16a30*/  IMAD R7, R7, UR6, RZ ;  /* 0x0000000607077c24 */ /* 0x000fe4000f8e02ff */
[----:B------:R-:W-:-:S04]  /*16a40*/  IMAD.WIDE.U32 R4, R6, UR6, R4 ;  /* 0x0000000606047c25 */ /* 0x000fc8000f8e0004 */
[----:B------:R-:W-:Y:S01]  /*16a50*/  IMAD R7, R6, UR7, R7 ;  /* 0x0000000706077c24 */ /* 0x000fe2000f8e0207 */
[----:B------:R-:W-:-:S04]  /*16a60*/  IADD3 R6, P0, R4, UR8, RZ ;  /* 0x0000000804067c10 */ /* 0x000fc8000ff1e0ff */
[----:B------:R-:W-:Y:S02]  /*16a70*/  IADD3.X R4, R5, UR9, R7, P0, !PT ;  /* 0x0000000905047c10 */ /* 0x000fe400087fe407 */
[----:B------:R-:W-:Y:S01]  /*16a80*/  PLOP3.LUT P0, PT, PT, PT, UP0, 0x80, 0x0 ;  /* 0x000000000000781c */ /* 0x000fe20003f0f008 */
[----:B------:R-:W-:-:S12]  /*16a90*/  VIADD R0, R0, 0x80 ;  /* 0x0000008000007836 */ /* 0x000fd80000000000 */
[----:B------:R-:W-:Y:S01]  /*16aa0*/  @P0 IMAD.HI.U32 R7, R0, UR10, RZ ;  /* 0x0000000a00070c27 */ /* 0x000fe2000f8e00ff */
[----:B------:R-:W-:Y:S01]  /*16ab0*/  PLOP3.LUT P0, PT, PT, PT, UP0, 0x80, 0x0 ;  /* 0x000000000000781c */ /* 0x000fe20003f0f008 */
[----:B------:R-:W-:Y:S02]  /*16ac0*/  @UP0 ULDC UR10, c[0x0][0x450] ;  /* 0x00011400000a0ab9 */ /* 0x000fe40000000800 */
[----:B------:R-:W-:Y:S01]  /*16ad0*/  IMAD.MOV.U32 R5, RZ, RZ, R0 ;  /* 0x000000ffff057224 */ /* 0x000fe200078e0000 */
[----:B------:R-:W0:Y:S09]  /*16ae0*/  S2R R20, SR_TID.X ;  /* 0x0000000000147919 */ /* 0x000e320000002100 */
[----:B------:R-:W-:-:S05]  /*16af0*/  @P0 SHF.R.U32.HI R5, RZ, UR10, R7 ;  /* 0x0000000aff050c19 */ /* 0x000fca0008011607 */
[----:B------:R-:W-:-:S04]  /*16b00*/  IMAD.MOV R7, RZ, RZ, -R5 ;  /* 0x000000ffff077224 */ /* 0x000fc800078e0a05 */
[----:B------:R-:W-:Y:S01]  /*16b10*/  IMAD R0, R9, R7, R0 ;  /* 0x0000000709007224 */ /* 0x000fe200078e0200 */
[----:B------:R-:W-:Y:S01]  /*16b20*/  SHF.R.S32.HI R7, RZ, 0x1f, R5 ;  /* 0x0000001fff077819 */ /* 0x000fe20000011405 */
[----:B------:R-:W-:-:S04]  /*16b30*/  IMAD.WIDE.U32 R2, R5, UR4, R2 ;  /* 0x0000000405027c25 */ /* 0x000fc8000f8e0002 */
[----:B------:R-:W-:Y:S01]  /*16b40*/  IMAD R7, R7, UR4, RZ ;  /* 0x0000000407077c24 */ /* 0x000fe2000f8e02ff */
[----:B------:R-:W-:Y:S01]  /*16b50*/  LOP3.LUT R12, R29, 0x20, RZ, 0xfc, !PT ;  /* 0x000000201d0c7812 */ /* 0x000fe200078efcff */
[----:B------:R-:W-:Y:S02]  /*16b60*/  ULDC UR4, c[0x0][0x2b8] ;  /* 0x0000ae0000047ab9 */ /* 0x000fe40000000800 */
[----:B------:R-:W-:Y:S01]  /*16b70*/  IMAD R7, R5, UR5, R7 ;  /* 0x0000000505077c24 */ /* 0x000fe2000f8e0207 */
[----:B------:R-:W-:-:S03]  /*16b80*/  SHF.R.S32.HI R5, RZ, 0x1f, R0 ;  /* 0x0000001fff057819 */ /* 0x000fc60000011400 */
[----:B------:R-:W-:Y:S02]  /*16b90*/  IMAD.IADD R3, R3, 0x1, R7 ;  /* 0x0000000103037824 */ /* 0x000fe400078e0207 */
[----:B------:R-:W-:Y:S02]  /*16ba0*/  IMAD R5, R5, UR6, RZ ;  /* 0x0000000605057c24 */ /* 0x000fe4000f8e02ff */
[----:B------:R-:W-:Y:S01]  /*16bb0*/  IMAD.WIDE.U32 R2, R0, UR6, R2 ;  /* 0x0000000600027c25 */ /* 0x000fe2000f8e0002 */
[----:B------:R-:W-:-:S03]  /*16bc0*/  LOP3.LUT R11, R29, 0x40, RZ, 0xfc, !PT ;  /* 0x000000401d0b7812 */ /* 0x000fc600078efcff */
[----:B------:R-:W-:Y:S01]  /*16bd0*/  IMAD R5, R0, UR7, R5 ;  /* 0x0000000700057c24 */ /* 0x000fe2000f8e0205 */
[----:B------:R-:W-:Y:S01]  /*16be0*/  IADD3 R7, P0, R2, UR8, RZ ;  /* 0x0000000802077c10 */ /* 0x000fe2000ff1e0ff */
[----:B------:R-:W-:Y:S01]  /*16bf0*/  UMOV UR5, 0xffffffff ;  /* 0xffffffff00057882 */ /* 0x000fe20000000000 */
[----:B0-----:R-:W-:Y:S02]  /*16c00*/  LOP3.LUT R20, R20, 0x7f, RZ, 0xc0, !PT ;  /* 0x0000007f14147812 */ /* 0x001fe400078ec0ff */
[----:B------:R-:W-:Y:S02]  /*16c10*/  IADD3.X R5, R3, UR9, R5, P0, !PT ;  /* 0x0000000903057c10 */ /* 0x000fe400087fe405 */
[----:B------:R-:W-:Y:S02]  /*16c20*/  ISETP.GE.AND P3, PT, R29, UR4, PT ;  /* 0x000000041d007c0c */ /* 0x000fe4000bf66270 */
[----:B------:R-:W-:Y:S02]  /*16c30*/  ISETP.GE.AND P2, PT, R12, UR4, PT ;  /* 0x000000040c007c0c */ /* 0x000fe4000bf46270 */
[----:B------:R-:W-:-:S02]  /*16c40*/  ISETP.GE.AND P0, PT, R11, UR4, PT ;  /* 0x000000040b007c0c */ /* 0x000fc4000bf06270 */
[----:B------:R-:W-:Y:S01]  /*16c50*/  SHF.R.U32.HI R20, RZ, 0x1, R20 ;  /* 0x00000001ff147819 */ /* 0x000fe20000011614 */
[----:B------:R-:W-:Y:S10]  /*16c60*/  BRA.DIV UR5, `(.L_x_12129) ;  /* 0x0000003a05f47947 */ /* 0x000ff4000b800000 */
[----:B------:R-:W0:Y:S01]  /*16c70*/  SHFL.IDX PT, R3, R6, RZ, 0x1e1f ;  /* 0x001e1fff06037589 */ /* 0x000e2200000e0000 */
[----:B------:R-:W-:Y:S02]  /*16c80*/  IMAD R0, R9, UR42, RZ ;  /* 0x0000002a09007c24 */ /* 0x000fe4000f8e02ff */
[----:B------:R-:W-:Y:S01]  /*16c90*/  IMAD.IADD R18, R20, 0x1, R18 ;  /* 0x0000000114127824 */ /* 0x000fe200078e0212 */
[----:B------:R-:W1:Y:S04]  /*16ca0*/  SHFL.IDX PT, R2, R4, RZ, 0x1e1f ;  /* 0x001e1fff04027589 */ /* 0x000e6800000e0000 */
[----:B------:R-:W-:Y:S01]  /*16cb0*/  ISETP.GE.AND P1, PT, R18, R0, PT ;  /* 0x000000001200720c */ /* 0x000fe20003f26270 */
[----:B------:R-:W2:Y:S04]  /*16cc0*/  SHFL.IDX PT, R6, R6, 0x1, 0x1e1f ;  /* 0x003e1f0006067f89 */ /* 0x000ea800000e0000 */
[----:B------:R-:W3:Y:S04]  /*16cd0*/  SHFL.IDX PT, R4, R4, 0x1, 0x1e1f ;  /* 0x003e1f0004047f89 */ /* 0x000ee800000e0000 */
[----:B------:R-:W4:Y:S04]  /*16ce0*/  SHFL.IDX PT, R5, R5, RZ, 0x1e1f ;  /* 0x001e1fff05057589 */ /* 0x000f2800000e0000 */
        /* <DEDUP_REMOVED lines=15> */
[----:B0---4-:R0:W1:Y:S02]  /*16de0*/  SHFL.IDX PT, R2, R7, RZ, 0x1e1f ;  /* 0x001e1fff07027589 */ /* 0x01106400000e0000 */
.L_x_12215:
        /* <DEDUP_REMOVED lines=12> */
.L_x_12131:
[----:B------:R-:W-:Y:S05]  /*16eb0*/  BSYNC B0 ;  /* 0x0000000000007941 */ /* 0x000fea0003800000 */
.L_x_12130:
[----:B------:R-:W-:Y:S01]  /*16ec0*/  NOP ;  /* 0x0000000000007918 */ /* 0x000fe20000000000 */
[----:B------:R-:W-:-:S13]  /*16ed0*/  PLOP3.LUT P0, PT, PT, PT, PT, 0x80, 0x0 ;  /* 0x000000000000781c */ /* 0x000fda0003f0f070 */
.L_x_12132:
        /* <DEDUP_REMOVED lines=18> */
.L_x_12216:
[----:B------:R-:W-:Y:S05]  /*17000*/  BSYNC B0 ;  /* 0x0000000000007941 */ /* 0x000fea0003800000 */
.L_x_12133:
[----:B------:R-:W-:-:S05]  /*17010*/  VIADD R20, R26, 0xfffffffe ;  /* 0xfffffffe1a147836 */ /* 0x000fca0000000000 */
[----:B------:R-:W-:-:S13]  /*17020*/  ISETP.GE.AND P0, PT, R20, UR43, PT ;  /* 0x0000002b14007c0c */ /* 0x000fda000bf06270 */
[----:B------:R-:W-:Y:S05]  /*17030*/  @!P0 BRA `(.L_x_12135) ;  /* 0x0000001000348947 */ /* 0x000fea0003800000 */
[----:B-1----:R-:W-:Y:S02]  /*17040*/  IMAD.MOV.U32 R0, RZ, RZ, R22 ;  /* 0x000000ffff007224 */ /* 0x002fe400078e0016 */
[----:B------:R-:W-:-:S07]  /*17050*/  IMAD.MOV.U32 R5, RZ, RZ, R25 ;  /* 0x000000ffff057224 */ /* 0x000fce00078e0019 */
.L_x_12155:
[----:B0-2---:R-:W2:Y:S01]  /*17060*/  LDL R7, [R1+0x4] ;  /* 0x0000040001077983 */ /* 0x005ea20000100800 */
[----:B------:R-:W0:Y:S01]  /*17070*/  LDC R4, c[0x0][0x430] ;  /* 0x00010c00ff047b82 */ /* 0x000e220000000800 */
[----:B-1----:R-:W1:Y:S01]  /*17080*/  S2R R2, SR_TID.X ;  /* 0x0000000000027919 */ /* 0x002e620000002100 */
[----:B0-----:R-:W-:Y:S02]  /*17090*/  ISETP.NE.AND P0, PT, R4, 0x1, PT ;  /* 0x000000010400780c */ /* 0x001fe40003f05270 */
[----:B-1----:R-:W-:-:S11]  /*170a0*/  LOP3.LUT R3, R2, 0x7f, RZ, 0xc0, !PT ;  /* 0x0000007f02037812 */ /* 0x002fd600078ec0ff */
[----:B------:R-:W0:Y:S01]  /*170b0*/  @P0 LDC R6, c[0x0][0x434] ;  /* 0x00010d00ff060b82 */ /* 0x000e220000000800 */
[----:B------:R-:W-:Y:S01]  /*170c0*/  SHF.R.U32.HI R4, RZ, 0x1, R3 ;  /* 0x00000001ff047819 */ /* 0x000fe20000011603 */
[----:B------:R-:W-:-:S06]  /*170d0*/  IMAD.SHL.U32 R2, R2, 0x40, RZ ;  /* 0x0000004002027824 */ /* 0x000fcc00078e00ff */
[----:B------:R-:W1:Y:S01]  /*170e0*/  @P0 LDC R3, c[0x0][0x438] ;  /* 0x00010e00ff030b82 */ /* 0x000e620000000800 */
[----:B------:R-:W-:Y:S01]  /*170f0*/  IMAD R4, R20, 0x80, R4 ;  /* 0x0000008014047824 */ /* 0x000fe200078e0204 */
[----:B------:R-:W-:-:S04]  /*17100*/  LOP3.LUT R2, R2, 0x40, RZ, 0xc0, !PT ;  /* 0x0000004002027812 */ /* 0x000fc800078ec0ff */
[----:B------:R-:W-:-:S05]  /*17110*/  IADD3 R4, R2, UR37, R4 ;  /* 0x0000002502047c10 */ /* 0x000fca000fffe004 */
[----:B------:R-:W-:Y:S02]  /*17120*/  IMAD.MOV.U32 R2, RZ, RZ, R4 ;  /* 0x000000ffff027224 */ /* 0x000fe400078e0004 */
[----:B0-----:R-:W-:Y:S01]  /*17130*/  @P0 IMAD.HI.U32 R6, R4, R6, RZ ;  /* 0x0000000604060227 */ /* 0x001fe200078e00ff */
[----:B------:R-:W-:Y:S05]  /*17140*/  YIELD ;  /* 0x0000000000007946 */ /* 0x000fea0003800000 */
[----:B------:R-:W-:Y:S01]  /*17150*/  ULDC UR4, c[0x0][0x430] ;  /* 0x00010c0000047ab9 */ /* 0x000fe20000000800 */
[----:B-1----:R-:W-:-:S05]  /*17160*/  @P0 SHF.R.U32.HI R2, RZ, R3, R6 ;  /* 0x00000003ff020219 */ /* 0x002fca0000011606 */
[--C-:B------:R-:W-:Y:S01]  /*17170*/  IMAD.MOV R8, RZ, RZ, -R2.reuse ;  /* 0x000000ffff087224 */ /* 0x100fe200078e0a02 */
[----:B------:R-:W-:-:S03]  /*17180*/  SHF.R.S32.HI R3, RZ, 0x1f, R2 ;  /* 0x0000001fff037819 */ /* 0x000fc60000011402 */
[----:B------:R-:W-:Y:S01]  /*17190*/  IMAD R8, R8, UR4, R4 ;  /* 0x0000000408087c24 */ /* 0x000fe2000f8e0204 */
[----:B------:R-:W-:Y:S02]  /*171a0*/  ULDC.64 UR4, c[0x0][0x428] ;  /* 0x00010a0000047ab9 */ /* 0x000fe40000000a00 */
[----:B------:R-:W-:-:S04]  /*171b0*/  IMAD.WIDE.U32 R2, R28, UR4, R2 ;  /* 0x000000041c027c25 */ /* 0x000fc8000f8e0002 */
[----:B--2---:R-:W-:-:S04]  /*171c0*/  IMAD R4, R7, UR4, RZ ;  /* 0x0000000407047c24 */ /* 0x004fc8000f8e02ff */
[----:B------:R-:W-:Y:S01]  /*171d0*/  IMAD R4, R28, UR5, R4 ;  /* 0x000000051c047c24 */ /* 0x000fe2000f8e0204 */
[----:B------:R-:W-:Y:S02]  /*171e0*/  ULDC.64 UR4, c[0x0][0x418] ;  /* 0x0001060000047ab9 */ /* 0x000fe40000000a00 */
[----:B------:R-:W-:Y:S01]  /*171f0*/  LEA R6, P0, R2, UR4, 0x2 ;  /* 0x0000000402067c11 */ /* 0x000fe2000f8010ff */
[----:B------:R-:W-:-:S05]  /*17200*/  IMAD.IADD R4, R4, 0x1, R3 ;  /* 0x0000000104047824 */ /* 0x000fca00078e0203 */
[----:B------:R-:W-:-:S06]  /*17210*/  LEA.HI.X R7, R2, UR5, R4, 0x2, P0 ;  /* 0x0000000502077c11 */ /* 0x000fcc00080f1404 */
[----:B------:R-:W2:Y:S01]  /*17220*/  LDG.E R7, desc[UR54][R6.64] ;  /* 0x0000003606077981 */ /* 0x000ea2000c1e1900 */
[----:B------:R-:W-:Y:S02]  /*17230*/  IMAD.U32 R9, RZ, RZ, UR47 ;  /* 0x0000002fff097e24 */ /* 0x000fe4000f8e00ff */
[----:B------:R-:W-:-:S03]  /*17240*/  VIADD R22, R0, 0x1 ;  /* 0x0000000100167836 */ /* 0x000fc60000000000 */
[----:B------:R-:W-:Y:S02]  /*17250*/  ISETP.NE.AND P2, PT, R9, 0x3, PT ;  /* 0x000000030900780c */ /* 0x000fe40003f45270 */
[----:B------:R-:W-:Y:S01]  /*17260*/  ISETP.NE.AND P0, PT, R22, 0x2, PT ;  /* 0x000000021600780c */ /* 0x000fe20003f05270 */
[----:B------:R-:W-:-:S03]  /*17270*/  IMAD.MOV.U32 R2, RZ, RZ, R20 ;  /* 0x000000ffff027224 */ /* 0x000fc600078e0014 */
[----:B------:R-:W-:Y:S01]  /*17280*/  SEL R25, RZ, 0x1, P0 ;  /* 0x00000001ff197807 */ /* 0x000fe20000000000 */
[----:B------:R-:W-:Y:S01]  /*17290*/  VIADD R20, R20, 0xffffffff ;  /* 0xffffffff14147836 */ /* 0x000fe20000000000 */
[----:B------:R-:W-:Y:S02]  /*172a0*/  ISETP.GT.AND P1, PT, R2, UR43, PT ;  /* 0x0000002b02007c0c */ /* 0x000fe4000bf24270 */
[----:B------:R-:W-:Y:S02]  /*172b0*/  SEL R22, R22, RZ, P0 ;  /* 0x000000ff16167207 */ /* 0x000fe40000000000 */
[----:B------:R-:W-:Y:S02]  /*172c0*/  LOP3.LUT R25, R5, R25, RZ, 0x3c, !PT ;  /* 0x0000001905197212 */ /* 0x000fe400078e3cff */
[----:B--2---:R-:W-:Y:S01]  /*172d0*/  SHF.R.S32.HI R18, RZ, 0x1f, R7 ;  /* 0x0000001fff127819 */ /* 0x004fe20000011407 */
[----:B------:R-:W-:Y:S06]  /*172e0*/  @!P2 BRA `(.L_x_12136) ;  /* 0x000000000004a947 */ /* 0x000fec0003800000 */
[----:B------:R-:W-:Y:S01]  /*172f0*/  BPT.TRAP 0x1 ;  /* 0x000000040000795c */ /* 0x000fe20000300000 */
.L_x_12136:
[----:B------:R-:W-:Y:S01]  /*17300*/  IMAD R4, R22, 0x8, R17 ;  /* 0x0000000816047824 */ /* 0x000fe200078e0211 */
[----:B------:R-:W-:Y:S01]  /*17310*/  SHF.L.U32 R10, R25, 0x1f, RZ ;  /* 0x0000001f190a7819 */ /* 0x000fe200000006ff */
[----:B------:R-:W-:Y:S01]  /*17320*/  BSSY B0, `(.L_x_12137) ;  /* 0x0000004000007945 */ /* 0x000fe20003800000 */
[----:B------:R-:W-:Y:S02]  /*17330*/  SHF.R.S32.HI R9, RZ, 0x1f, R8 ;  /* 0x0000001fff097819 */ /* 0x000fe40000011408 */
[----:B------:R-:W0:Y:S02]  /*17340*/  SYNCS.PHASECHK.TRANS64.TRYWAIT P0, [R4+URZ+0x19c80], R10 ;  /* 0x019c800a040075a7 */ /* 0x000e24000800017f */
[----:B0-----:R-:W-:Y:S05]  /*17350*/  @!P0 BRA `(.L_x_12138) ;  /* 0x00000038003c8947 */ /* 0x001fea0003800000 */
.L_x_12217:
[----:B------:R-:W-:Y:S05]  /*17360*/  BSYNC B0 ;  /* 0x0000000000007941 */ /* 0x000fea0003800000 */
.L_x_12137:
        /* <DEDUP_REMOVED lines=18> */
[----:B------:R-:W-:Y:S01]  /*17490*/  IMAD.WIDE.U32 R2, R19, UR4, R2 ;  /* 0x0000000413027c25 */ /* 0x000fe2000f8e0002 */
        /* <DEDUP_REMOVED lines=17> */
.L_x_12223:
        /* <DEDUP_REMOVED lines=10> */
.L_x_12140:
        /* <DEDUP_REMOVED lines=11> */
.L_x_12141:
[----:B------:R2:W-:Y:S01]  /*17700*/  SYNCS.ARRIVE.TRANS64.A1T0 RZ, [R4+URZ+0x19c70], RZ ;  /* 0x019c70ff04ff79a7 */ /* 0x0005e2000810003f */
[----:B------:R-:W-:Y:S05]  /*17710*/  @!P3 BRA `(.L_x_12142) ;  /* 0x000000000004b947 */ /* 0x000fea0003800000 */
[----:B------:R-:W-:Y:S01]  /*17720*/  BPT.TRAP 0x1 ;  /* 0x000000040000795c */ /* 0x000fe20000300000 */
.L_x_12142:
[----:B------:R-:W3:Y:S01]  /*17730*/  SYNCS.PHASECHK.TRANS64.TRYWAIT P0, [R4+URZ+0x19c40], R10 ;  /* 0x019c400a040075a7 */ /* 0x000ee2000800017f */
[----:B------:R-:W-:Y:S04]  /*17740*/  BSSY B0, `(.L_x_12143) ;  /* 0x0000002000007945 */ /* 0x000fe80003800000 */
[----:B---3--:R-:W-:Y:S05]  /*17750*/  @!P0 BRA `(.L_x_12144) ;  /* 0x0000003400ec8947 */ /* 0x008fea0003800000 */
.L_x_12224:
[----:B------:R-:W-:Y:S05]  /*17760*/  BSYNC B0 ;  /* 0x0000000000007941 */ /* 0x000fea0003800000 */
.L_x_12143:
        /* <DEDUP_REMOVED lines=33> */
.L_x_12230:
        /* <DEDUP_REMOVED lines=10> */
.L_x_12146:
        /* <DEDUP_REMOVED lines=11> */
.L_x_12147:
[----:B------:R-:W-:Y:S01]  /*17ad0*/  IMAD.U32 R2, RZ, RZ, UR46 ;  /* 0x0000002eff027e24 */ /* 0x000fe2000f8e00ff */
[----:B------:R0:W-:Y:S04]  /*17ae0*/  SYNCS.ARRIVE.TRANS64.A1T0 RZ, [R4+URZ+0x19c30], RZ ;  /* 0x019c30ff04ff79a7 */ /* 0x0001e8000810003f */
[----:B------:R-:W-:-:S13]  /*17af0*/  ISETP.NE.AND P0, PT, R2, 0x3, PT ;  /* 0x000000030200780c */ /* 0x000fda0003f05270 */
[----:B0-----:R-:W-:Y:S05]  /*17b00*/  @!P0 BRA `(.L_x_12148) ;  /* 0x0000000000048947 */ /* 0x001fea0003800000 */
[----:B------:R-:W-:Y:S01]  /*17b10*/  BPT.TRAP 0x1 ;  /* 0x000000040000795c */ /* 0x000fe20000300000 */
.L_x_12148:
[----:B------:R-:W-:Y:S01]  /*17b20*/  LOP3.LUT R3, R5, 0x1, RZ, 0x3c, !PT ;  /* 0x0000000105037812 */ /* 0x000fe200078e3cff */
[----:B------:R-:W-:Y:S01]  /*17b30*/  IMAD R2, R0, 0x8, R17 ;  /* 0x0000000800027824 */ /* 0x000fe200078e0211 */
[----:B------:R-:W-:Y:S02]  /*17b40*/  BSSY B0, `(.L_x_12149) ;  /* 0x0000004000007945 */ /* 0x000fe40003800000 */
[----:B------:R-:W-:-:S04]  /*17b50*/  SHF.L.U32 R3, R3, 0x1f, RZ ;  /* 0x0000001f03037819 */ /* 0x000fc800000006ff */
[----:B------:R-:W0:Y:S02]  /*17b60*/  SYNCS.PHASECHK.TRANS64.TRYWAIT P2, [R2+URZ+0x19c70], R3 ;  /* 0x019c7003020075a7 */ /* 0x000e24000804017f */
[----:B0-----:R-:W-:Y:S05]  /*17b70*/  @!P2 BRA `(.L_x_12150) ;  /* 0x000000340090a947 */ /* 0x001fea0003800000 */
.L_x_12231:
[----:B------:R-:W-:Y:S05]  /*17b80*/  BSYNC B0 ;  /* 0x0000000000007941 */ /* 0x000fea0003800000 */
.L_x_12149:
[----:B--23--:R-:W-:-:S05]  /*17b90*/  IMAD.U32 R4, RZ, RZ, UR47 ;  /* 0x0000002fff047e24 */ /* 0x00cfca000f8e00ff */
[----:B------:R-:W-:-:S13]  /*17ba0*/  ISETP.NE.AND P2, PT, R4, 0x3, PT ;  /* 0x000000030400780c */ /* 0x000fda0003f45270 */
[----:B------:R-:W-:Y:S05]  /*17bb0*/  @!P2 BRA `(.L_x_12151) ;  /* 0x000000000004a947 */ /* 0x000fea0003800000 */
[----:B------:R-:W-:Y:S01]  /*17bc0*/  BPT.TRAP 0x1 ;  /* 0x000000040000795c */ /* 0x000fe20000300000 */
.L_x_12151:
[----:B------:R-:W-:Y:S01]  /*17bd0*/  SHF.L.U32 R3, R5, 0x1f, RZ ;  /* 0x0000001f05037819 */ /* 0x000fe200000006ff */
[----:B------:R-:W-:-:S03]  /*17be0*/  IMAD R0, R0, 0x3000, RZ ;  /* 0x0000300000007824 */ /* 0x000fc600078e02ff */
[----:B------:R-:W0:Y:S02]  /*17bf0*/  SYNCS.PHASECHK.TRANS64.TRYWAIT P2, [R2+URZ+0x19c60], R3 ;  /* 0x019c6003020075a7 */ /* 0x000e24000804017f */
[----:B0-----:R-:W-:Y:S05]  /*17c00*/  @!P2 BRA `(.L_x_12152) ;  /* 0x000000340080a947 */ /* 0x001fea0003800000 */
.L_x_12232:
        /* <DEDUP_REMOVED lines=69> */
.L_x_12153:
[----:B--2---:R2:W-:Y:S01]  /*18060*/  SYNCS.ARRIVE.TRANS64.A1T0 RZ, [R2+URZ+0x19c50], RZ ;  /* 0x019c50ff02ff79a7 */ /* 0x0045e2000810003f */
[----:B------:R-:W-:Y:S06]  /*18070*/  BAR.SYNC.DEFER_BLOCKING 0x2, 0x80 ;  /* 0x0082000000007b1d */ /* 0x000fec0000010000 */
[----:B------:R-:W-:Y:S05]  /*18080*/  @!P0 BRA `(.L_x_12154) ;  /* 0x0000000000048947 */ /* 0x000fea0003800000 */
[----:B------:R-:W-:Y:S01]  /*18090*/  BPT.TRAP 0x1 ;  /* 0x000000040000795c */ /* 0x000fe20000300000 */
.L_x_12154:
[----:B------:R-:W3:Y:S01]  /*180a0*/  LDL R0, [R1+0xc] ;  /* 0x00000c0001007983 */ /* 0x000ee20000100800 */
[----:B--2---:R-:W-:Y:S02]  /*180b0*/  VIADD R2, R2, 0x19c80 ;  /* 0x00019c8002027836 */ /* 0x004fe40000000000 */
[----:B------:R-:W-:-:S03]  /*180c0*/  IMAD.MOV.U32 R5, RZ, RZ, R25 ;  /* 0x000000ffff057224 */ /* 0x000fc600078e0019 */
[----:B---3--:R-:W-:Y:S01]  /*180d0*/  PRMT R2, R0, 0x654, R2 ;  /* 0x0000065400027816 */ /* 0x008fe20000000002 */
[----:B------:R-:W-:-:S03]  /*180e0*/  IMAD.MOV.U32 R0, RZ, RZ, R22 ;  /* 0x000000ffff007224 */ /* 0x000fc600078e0016 */
[----:B------:R2:W-:Y:S01]  /*180f0*/  SYNCS.ARRIVE.TRANS64.RED.A1T0 RZ, [R2+URZ], RZ ;  /* 0x000000ff02ff79a7 */ /* 0x0005e2000810043f */
[----:B------:R-:W-:Y:S05]  /*18100*/  @P1 BRA `(.L_x_12155) ;  /* 0xffffffec00d41947 */ /* 0x000fea000383ffff */
.L_x_12135:
[----:B--2---:R-:W2:Y:S01]  /*18110*/  S2R R2, SR_TID.X ;  /* 0x0000000000027919 */ /* 0x004ea20000002100 */
[----:B-1----:R-:W-:Y:S01]  /*18120*/  IMAD.U32 R0, RZ, RZ, UR46 ;  /* 0x0000002eff007e24 */ /* 0x002fe2000f8e00ff */
[----:B------:R-:W-:Y:S04]  /*18130*/  BSSY B0, `(.L_x_12156) ;  /* 0x0000012000007945 */ /* 0x000fe80003800000 */
[----:B------:R-:W-:Y:S02]  /*18140*/  ISETP.NE.AND P0, PT, R0, 0x3, PT ;  /* 0x000000030000780c */ /* 0x000fe40003f05270 */
[----:B--2---:R-:W-:-:S04]  /*18150*/  LOP3.LUT R2, R2, 0x7f, RZ, 0xc0, !PT ;  /* 0x0000007f02027812 */ /* 0x004fc800078ec0ff */
[----:B------:R-:W-:-:S13]  /*18160*/  ISETP.NE.AND P1, PT, R2, RZ, PT ;  /* 0x000000ff0200720c */ /* 0x000fda0003f25270 */
        /* <DEDUP_REMOVED lines=14> */
.L_x_12157:
[----:B------:R-:W-:Y:S05]  /*18250*/  BSYNC B0 ;  /* 0x0000000000007941 */ /* 0x000fea0003800000 */
.L_x_12156:
[----:B------:R-:W-:Y:S05]  /*18260*/  @!P0 BRA `(.L_x_12158) ;  /* 0x0000000000048947 */ /* 0x000fea0003800000 */
[----:B------:R-:W-:Y:S01]  /*18270*/  BPT.TRAP 0x1 ;  /* 0x000000040000795c */ /* 0x000fe20000300000 */
.L_x_12158:
[----:B0-----:R-:W-:Y:S01]  /*18280*/  LOP3.LUT R3, R25, 0x1, RZ, 0x3c, !PT ;  /* 0x0000000119037812 */ /* 0x001fe200078e3cff */
[----:B-1----:R-:W-:Y:S01]  /*18290*/  IMAD R0, R22, 0x8, R17 ;  /* 0x0000000816007824 */ /* 0x002fe200078e0211 */
[----:B------:R-:W-:Y:S02]  /*182a0*/  BSSY B0, `(.L_x_12159) ;  /* 0x0000004000007945 */ /* 0x000fe40003800000 */
[----:B------:R-:W-:-:S04]  /*182b0*/  SHF.L.U32 R3, R3, 0x1f, RZ ;  /* 0x0000001f03037819 */ /* 0x000fc800000006ff */
[----:B------:R-:W0:Y:S02]  /*182c0*/  SYNCS.PHASECHK.TRANS64.TRYWAIT P1, [R0+URZ+0x19c70], R3 ;  /* 0x019c7003000075a7 */ /* 0x000e24000802017f */
[----:B0-----:R-:W-:Y:S05]  /*182d0*/  @!P1 BRA `(.L_x_12160) ;  /* 0x0000002c00e09947 */ /* 0x001fea0003800000 */
.L_x_12233:
[----:B------:R-:W-:Y:S05]  /*182e0*/  BSYNC B0 ;  /* 0x0000000000007941 */ /* 0x000fea0003800000 */
.L_x_12159:
[----:B------:R-:W-:-:S05]  /*182f0*/  IMAD.U32 R2, RZ, RZ, UR47 ;  /* 0x0000002fff027e24 */ /* 0x000fca000f8e00ff */
[----:B------:R-:W-:-:S13]  /*18300*/  ISETP.NE.AND P1, PT, R2, 0x3, PT ;  /* 0x000000030200780c */ /* 0x000fda0003f25270 */
[----:B------:R-:W-:Y:S05]  /*18310*/  @!P1 BRA `(.L_x_12161) ;  /* 0x0000000000049947 */ /* 0x000fea0003800000 */
[----:B------:R-:W-:Y:S01]  /*18320*/  BPT.TRAP 0x1 ;  /* 0x000000040000795c */ /* 0x000fe20000300000 */
.L_x_12161:
[----:B0-----:R-:W-:-:S04]  /*18330*/  SHF.L.U32 R3, R25, 0x1f, RZ ;  /* 0x0000001f19037819 */ /* 0x001fc800000006ff */
[----:B------:R-:W0:Y:S02]  /*18340*/  SYNCS.PHASECHK.TRANS64.TRYWAIT P1, [R0+URZ+0x19c60], R3 ;  /* 0x019c6003000075a7 */ /* 0x000e24000802017f */
[----:B0-----:R-:W-:Y:S05]  /*18350*/  @!P1 BRA `(.L_x_12162) ;  /* 0x0000002c00d49947 */ /* 0x001fea0003800000 */
.L_x_12234:
[----:B------:R-:W2:Y:S01]  /*18360*/  LDL R15, [R1+0x10] ;  /* 0x00001000010f7983 */ /* 0x000ea20000100800 */
[----:B------:R-:W-:Y:S01]  /*18370*/  IMAD R2, R22, 0x3000, RZ ;  /* 0x0000300016027824 */ /* 0x000fe200078e02ff */
[----:B------:R-:W-:Y:S05]  /*18380*/  WARPSYNC.ALL ;  /* 0x0000000000007948 */ /* 0x000fea0003800000 */
[C---:B------:R-:W-:Y:S02]  /*18390*/  LOP3.LUT R4, R2.reuse, R24, RZ, 0xfc, !PT ;  /* 0x0000001802047212 */ /* 0x040fe400078efcff */
[----:B0-----:R-:W-:Y:S02]  /*183a0*/  LOP3.LUT R3, R2, R27, RZ, 0xfc, !PT ;  /* 0x0000001b02037212 */ /* 0x001fe400078efcff */
[----:B------:R-:W-:Y:S01]  /*183b0*/  LOP3.LUT R14, R24, 0x1800, RZ, 0xfc, !PT ;  /* 0x00001800180e7812 */ /* 0x000fe200078efcff */
[----:B------:R-:W-:-:S02]  /*183c0*/  IMAD.IADD R5, R17, 0x1, R4 ;  /* 0x0000000111057824 */ /* 0x000fc400078e0204 */
        /* <DEDUP_REMOVED lines=63> */
.L_x_12163:
[----:B-1----:R1:W-:Y:S01]  /*187c0*/  SYNCS.ARRIVE.TRANS64.A1T0 RZ, [R0+URZ+0x19c50], RZ ;  /* 0x019c50ff00ff79a7 */ /* 0x0023e2000810003f */
[----:B------:R-:W-:Y:S06]  /*187d0*/  BAR.SYNC.DEFER_BLOCKING 0x2, 0x80 ;  /* 0x0082000000007b1d */ /* 0x000fec0000010000 */
[----:B------:R-:W-:Y:S05]  /*187e0*/  @!P0 BRA `(.L_x_12164) ;  /* 0x0000000000048947 */ /* 0x000fea0003800000 */
[----:B------:R-:W-:Y:S01]  /*187f0*/  BPT.TRAP 0x1 ;  /* 0x000000040000795c */ /* 0x000fe20000300000 */
.L_x_12164:
[----:B------:R-:W2:Y:S01]  /*18800*/  LDL R2, [R1+0xc] ;  /* 0x00000c0001027983 */ /* 0x000ea20000100800 */
[----:B-1----:R-:W-:Y:S02]  /*18810*/  VIADD R0, R0, 0x19c80 ;  /* 0x00019c8000007836 */ /* 0x002fe40000000000 */
[----:B------:R-:W-:-:S05]  /*18820*/  VIADD R22, R22, 0x1 ;  /* 0x0000000116167836 */ /* 0x000fca0000000000 */
[----:B------:R-:W-:-:S04]  /*18830*/  ISETP.NE.AND P0, PT, R22, 0x2, PT ;  /* 0x000000021600780c */ /* 0x000fc80003f05270 */
[----:B------:R-:W-:Y:S02]  /*18840*/  SEL R22, R22, RZ, P0 ;  /* 0x000000ff16167207 */ /* 0x000fe40000000000 */
[----:B--2---:R-:W-:-:S04]  /*18850*/  PRMT R0, R2, 0x654, R0 ;  /* 0x0000065402007816 */ /* 0x004fc80000000000 */
[----:B------:R1:W-:Y:S02]  /*18860*/  SYNCS.ARRIVE.TRANS64.RED.A1T0 RZ, [R0+URZ], RZ ;  /* 0x000000ff00ff79a7 */ /* 0x0003e4000810043f */
[----:B-1----:R-:W-:-:S04]  /*18870*/  SEL R0, RZ, 0x1, P0 ;  /* 0x00000001ff007807 */ /* 0x002fc80000000000 */
[----:B------:R-:W-:-:S07]  /*18880*/  LOP3.LUT R25, R25, R0, RZ, 0x3c, !PT ;  /* 0x0000000019197212 */ /* 0x000fce00078e3cff */
.L_x_12105:
[----:B------:R-:W-:Y:S05]  /*18890*/  BSYNC B7 ;  /* 0x0000000000077941 */ /* 0x000fea0003800000 */
.L_x_12103:
        /* <DEDUP_REMOVED lines=15> */
.L_x_12165:
[----:B0-----:R-:W2:Y:S01]  /*18990*/  LDL.LU R0, [R1] ;  /* 0x0000000001007983 */ /* 0x001ea20000300800 */
        /* <DEDUP_REMOVED lines=31> */
[----:B------:R-:W0:Y:S01]  /*18b90*/  LDC R7, c[0x0][0xc38] ;  /* 0x00030e00ff077b82 */ /* 0x000e220000000800 */
[----:B------:R-:W-:Y:S04]  /*18ba0*/  SHFL.IDX PT, R6, R9, 0x1, 0x1f ;  /* 0x00201f0009067f89 */ /* 0x000fe800000e0000 */
[----:B------:R-:W1:Y:S02]  /*18bb0*/  SHFL.UP PT, R2, R4, 0x8, RZ ;  /* 0x0500000004027989 */ /* 0x000e6400000e00ff */
[----:B-1----:R-:W-:-:S05]  /*18bc0*/  SEL R3, R2, RZ, P4 ;  /* 0x000000ff02037207 */ /* 0x002fca0002000000 */
[----:B------:R-:W-:Y:S02]  /*18bd0*/  IMAD.IADD R5, R4, 0x1, R3 ;  /* 0x0000000104057824 */ /* 0x000fe400078e0203 */
[----:B------:R-:W-:Y:S04]  /*18be0*/  SHFL.IDX PT, R4, R9, RZ, 0x1f ;  /* 0x00001fff09047589 */ /* 0x000fe800000e0000 */
[----:B------:R-:W1:Y:S02]  /*18bf0*/  SHFL.UP PT, R2, R5, 0x10, RZ ;  /* 0x0600000005027989 */ /* 0x000e6400000e00ff */
[----:B-1----:R-:W-:-:S05]  /*18c00*/  SEL R2, R2, RZ, P5 ;  /* 0x000000ff02027207 */ /* 0x002fca0002800000 */
[----:B------:R-:W-:Y:S02]  /*18c10*/  IMAD.IADD R2, R5, 0x1, R2 ;  /* 0x0000000105027824 */ /* 0x000fe400078e0202 */
[----:B------:R-:W-:-:S03]  /*18c20*/  IMAD.MOV.U32 R5, RZ, RZ, RZ ;  /* 0x000000ffff057224 */ /* 0x000fc600078e00ff */
[----:B------:R-:W0:Y:S02]  /*18c30*/  SHFL.IDX PT, R3, R2, 0x1f, 0x1f ;  /* 0x03e01f0002037f89 */ /* 0x000e2400000e0000 */
[----:B0-----:R-:W-:-:S04]  /*18c40*/  IMAD R3, R3, R7, RZ ;  /* 0x0000000703037224 */ /* 0x001fc800078e02ff */
[----:B------:R-:W-:-:S05]  /*18c50*/  IMAD.IADD R6, R6, 0x1, R3 ;  /* 0x0000000106067824 */ /* 0x000fca00078e0203 */
[----:B------:R-:W-:-:S13]  /*18c60*/  ISETP.GT.AND P6, PT, R6, R4, PT ;  /* 0x000000040600720c */ /* 0x000fda0003fc4270 */
[----:B------:R-:W-:Y:S05]  /*18c70*/  @P6 BRA `(.L_x_12167) ;  /* 0x0000000000986947 */ /* 0x000fea0003800000 */
.L_x_12169:
        /* <DEDUP_REMOVED lines=38> */
.L_x_12167:
        /* <DEDUP_REMOVED lines=11> */
[----:B------:R-:W-:-:S06]  /*18f90*/  IMAD.U32 R5, RZ, RZ, UR5 ;  /* 0x00000005ff057e24 */ /* 0x000fcc000f8e00ff */
[----:B------:R3:W4:Y:S02]  /*18fa0*/  SHFL.IDX PT, R5, R2, R5, 0x1f ;  /* 0x00001f0502057589 */ /* 0x00072400000e0000 */
.L_x_12170:
[----:B0---4-:R-:W-:Y:S01]  /*18fb0*/  IMAD R3, R5, R7, R6 ;  /* 0x0000000705037224 */ /* 0x011fe200078e0206 */
[----:B--2---:R-:W-:Y:S01]  /*18fc0*/  ISETP.NE.AND P0, PT, R8, 0x1, PT ;  /* 0x000000010800780c */ /* 0x004fe20003f05270 */
[----:B------:R-:W-:Y:S02]  /*18fd0*/  UIADD3 UR41, UR4, UR41, URZ ;  /* 0x0000002904297290 */ /* 0x000fe4000fffe03f */
[----:B------:R-:W-:Y:S01]  /*18fe0*/  IMAD.IADD R4, R4, 0x1, -R3 ;  /* 0x0000000104047824 */ /* 0x000fe200078e0a03 */
[----:B------:R0:W-:Y:S09]  /*18ff0*/  STL [R1], R3 ;  /* 0x0000000301007387 */ /* 0x0001f20000100800 */
[----:B------:R-:W-:Y:S05]  /*19000*/  @!P0 BRA `(.L_x_12171) ;  /* 0x0000000000e48947 */ /* 0x000fea0003800000 */
[----:B-1----:R-:W-:-:S04]  /*19010*/  IABS R5, R0 ;  /* 0x0000000000057213 */ /* 0x002fc80000000000 */
[----:B------:R-:W1:Y:S08]  /*19020*/  I2F.RP R6, R5 ;  /* 0x0000000500067306 */ /* 0x000e700000209400 */
[----:B-1----:R-:W1:Y:S02]  /*19030*/  MUFU.RCP R6, R6 ;  /* 0x0000000600067308 */ /* 0x002e640000001000 */
[----:B-1----:R-:W-:-:S06]  /*19040*/  VIADD R9, R6, 0xffffffe ;  /* 0x0ffffffe06097836 */ /* 0x002fcc0000000000 */
[----:B0-----:R-:W3:Y:S02]  /*19050*/  F2I.FTZ.U32.TRUNC.NTZ R3, R9 ;  /* 0x0000000900037305 */ /* 0x001ee4000021f000 */
[----:B---3--:R-:W-:-:S04]  /*19060*/  IMAD.MOV R2, RZ, RZ, -R3 ;  /* 0x000000ffff027224 */ /* 0x008fc800078e0a03 */
        /* <DEDUP_REMOVED lines=38> */
[----:B------:R-:W-:Y:S01]  /*192d0*/  IMAD.MOV R5, RZ, RZ, -R3 ;  /* 0x000000ffff057224 */ /* 0x000fe200078e0a03 */
[----:B------:R-:W-:-:S03]  /*192e0*/  LOP3.LUT R2, R3, R8, RZ, 0x3c, !PT ;  /* 0x0000000803027212 */ /* 0x000fc600078e3cff */
[----:B------:R-:W-:Y:S01]  /*192f0*/  IMAD R4, R0, R5, R4 ;  /* 0x0000000500047224 */ /* 0x000fe200078e0204 */
        /* <DEDUP_REMOVED lines=10> */
.L_x_12171:
[----:B------:R-:W-:Y:S02]  /*193a0*/  ULDC.64 UR4, c[0x0][0xc90] ;  /* 0x0003240000047ab9 */ /* 0x000fe40000000a00 */
[----:B------:R-:W-:-:S06]  /*193b0*/  UIMAD.WIDE UR4, UR41, 0x4, UR4 ;  /* 0x00000004290478a5 */ /* 0x000fcc000f8e0204 */
[----:B---3--:R-:W-:Y:S02]  /*193c0*/  IMAD.U32 R2, RZ, RZ, UR4 ;  /* 0x00000004ff027e24 */ /* 0x008fe4000f8e00ff */
[----:B0-----:R-:W-:-:S05]  /*193d0*/  IMAD.U32 R3, RZ, RZ, UR5 ;  /* 0x00000005ff037e24 */ /* 0x001fca000f8e00ff */
[----:B------:R-:W1:Y:S02]  /*193e0*/  LDG.E R6, desc[UR54][R2.64] ;  /* 0x0000003602067981 */ /* 0x000e64000c1e1900 */
[----:B-1----:R-:W-:-:S05]  /*193f0*/  IMAD R5, R0, R6, RZ ;  /* 0x0000000600057224 */ /* 0x002fca00078e02ff */
        /* <DEDUP_REMOVED lines=53> */
[----:B------:R-:W-:Y:S01]  /*19750*/  @!P1 LOP3.LUT R2, RZ, R6, RZ, 0x33, !PT ;  /* 0x00000006ff029212 */ /* 0x000fe200078e33ff */
[----:B------:R-:W-:-:S04]  /*19760*/  IMAD.MOV R6, RZ, RZ, -R6 ;  /* 0x000000ffff067224 */ /* 0x000fc800078e0a06 */
[----:B------:R-:W-:Y:S02]  /*19770*/  IMAD R3, R2, R6, R3 ;  /* 0x0000000602037224 */ /* 0x000fe400078e0203 */
[----:B------:R-:W-:-:S03]  /*19780*/  IMAD.MOV.U32 R4, RZ, RZ, R2 ;  /* 0x000000ffff047224 */ /* 0x000fc600078e0002 */
[----:B------:R1:W-:Y:S04]  /*19790*/  STL [R1+0x8], R3 ;  /* 0x0000080301007387 */ /* 0x0003e80000100800 */
.L_x_12172:
[----:B-1----:R-:W-:-:S05]  /*197a0*/  LOP3.LUT R3, RZ, R4, RZ, 0x33, !PT ;  /* 0x00000004ff037212 */ /* 0x002fca00078e33ff */
[----:B------:R-:W-:-:S05]  /*197b0*/  IMAD.IADD R0, R0, 0x1, R3 ;  /* 0x0000000100007824 */ /* 0x000fca00078e0203 */
[----:B------:R1:W-:Y:S01]  /*197c0*/  STL [R1+0x4], R0 ;  /* 0x0000040001007387 */ /* 0x0003e20000100800 */
[----:B------:R-:W-:Y:S05]  /*197d0*/  BRA `(.L_x_12173) ;  /* 0x0000000000107947 */ /* 0x000fea0003800000 */
.L_x_12168:
[----:B------:R0:W-:Y:S01]  /*197e0*/  STL [R1], R4 ;  /* 0x0000000401007387 */ /* 0x0001e20000100800 */
[----:B------:R-:W-:-:S03]  /*197f0*/  ULDC UR41, c[0x0][0xc3c] ;  /* 0x00030f0000297ab9 */ /* 0x000fc60000000800 */
[----:B------:R0:W-:Y:S04]  /*19800*/  STL [R1+0x4], RZ ;  /* 0x000004ff01007387 */ /* 0x0001e80000100800 */
[----:B------:R0:W-:Y:S02]  /*19810*/  STL [R1+0x8], RZ ;  /* 0x000008ff01007387 */ /* 0x0001e40000100800 */
.L_x_12173:
[----:B------:R-:W2:Y:S04]  /*19820*/  LDL R3, [R1+0x4] ;  /* 0x0000040001037983 */ /* 0x000ea80000100800 */
[----:B0-----:R-:W3:Y:S04]  /*19830*/  LDL R2, [R1+0x8] ;  /* 0x0000080001027983 */ /* 0x001ee80000100800 */
[----:B------:R-:W4:Y:S01]  /*19840*/  LDL R4, [R1] ;  /* 0x0000000001047983 */ /* 0x000f220000100800 */
[----:B-1----:R-:W0:Y:S01]  /*19850*/  S2R R0, SR_TID.X ;  /* 0x0000000000007919 */ /* 0x002e220000002100 */
        /* <DEDUP_REMOVED lines=15> */
.L_x_12166:
[----:B------:R-:W-:Y:S02]  /*19950*/  ULDC UR4, c[0x0][0xc3c] ;  /* 0x00030f0000047ab9 */ /* 0x000fe40000000800 */
[----:B------:R-:W-:-:S06]  /*19960*/  UISETP.GE.AND UP0, UPT, UR41, UR4, UPT ;  /* 0x000000042900728c */ /* 0x000fcc000bf06270 */
[----:B------:R-:W-:-:S13]  /*19970*/  PLOP3.LUT P0, PT, PT, PT, UP0, 0x80, 0x0 ;  /* 0x000000000000781c */ /* 0x000fda0003f0f008 */
[----:B------:R-:W-:Y:S05]  /*19980*/  @!P0 BRA `(.L_x_12174) ;  /* 0xffffffa800c48947 */ /* 0x000fea000383ffff */
.L_x_12092:
[----:B-1----:R-:W2:Y:S01]  /*19990*/  LDL.LU R0, [R1+0x1c] ;  /* 0x00001c0001007983 */ /* 0x002ea20000300800 */
[----:B------:R-:W-:Y:S01]  /*199a0*/  BSSY B0, `(.L_x_12175) ;  /* 0x000000b000007945 */ /* 0x000fe20003800000 */
[----:B0-----:R-:W0:Y:S01]  /*199b0*/  S2R R5, SR_CgaCtaId ;  /* 0x0000000000057919 */ /* 0x001e220000008800 */
        /* <DEDUP_REMOVED lines=9> */
.L_x_12235:
[----:B------:R-:W-:Y:S05]  /*19a50*/  BSYNC B0 ;  /* 0x0000000000007941 */ /* 0x000fea0003800000 */
.L_x_12175:
[----:B------:R-:W-:-:S03]  /*19a60*/  UMOV UR4, 0xffffffff ;  /* 0xffffffff00047882 */ /* 0x000fc60000000000 */
[----:B------:R-:W-:Y:S05]  /*19a70*/  BRA.DIV UR4, `(.L_x_12177) ;  /* 0x0000001a04347947 */ /* 0x000fea000b800000 */
[----:B0-----:R-:W0:Y:S02]  /*19a80*/  S2R R0, SR_TID.X ;  /* 0x0000000000007919 */ /* 0x001e240000002100 */
[----:B0-----:R-:W-:-:S04]  /*19a90*/  SHF.R.U32.HI R0, RZ, 0x5, R0 ;  /* 0x00000005ff007819 */ /* 0x001fc80000011600 */
[----:B------:R-:W-:-:S05]  /*19aa0*/  LOP3.LUT R0, R0, 0x3, RZ, 0xc0, !PT ;  /* 0x0000000300007812 */ /* 0x000fca00078ec0ff */
[----:B------:R0:W1:Y:S02]  /*19ab0*/  SHFL.IDX PT, R14, R0, RZ, 0x1f ;  /* 0x00001fff000e7589 */ /* 0x00006400000e0000 */
.L_x_12238:
[----:B-1----:R-:W-:Y:S01]  /*19ac0*/  ISETP.NE.AND P0, PT, R14, RZ, PT ;  /* 0x000000ff0e00720c */ /* 0x002fe20003f05270 */
[----:B------:R-:W-:-:S12]  /*19ad0*/  BSSY B0, `(.L_x_12178) ;  /* 0x000002c000007945 */ /* 0x000fd80003800000 */
[----:B------:R-:W-:Y:S05]  /*19ae0*/  @P0 BRA `(.L_x_12179) ;  /* 0x0000000000a80947 */ /* 0x000fea0003800000 */
[----:B------:R-:W-:-:S03]  /*19af0*/  UMOV UR4, 0xffffffff ;  /* 0xffffffff00047882 */ /* 0x000fc60000000000 */
[----:B------:R-:W-:Y:S05]  /*19b00*/  BRA.DIV UR4, `(.L_x_12180) ;  /* 0x0000001a04447947 */ /* 0x000fea000b800000 */
[----:B------:R-:W-:-:S13]  /*19b10*/  ELECT P6, URZ, PT ;  /* 0x00000000003f782f */ /* 0x000fda00038c0000 */
.L_x_12241:
[----:B------:R-:W-:Y:S05]  /*19b20*/  @!P6 BRA `(.L_x_12179) ;  /* 0x000000000098e947 */ /* 0x000fea0003800000 */
[----:B------:R-:W-:-:S06]  /*19b30*/  ULOP3.LUT UR4, UR36, 0x2, URZ, 0xfc, !UPT ;  /* 0x0000000224047892 */ /* 0x000fcc000f8efc3f */
[----:B0-----:R-:W-:-:S05]  /*19b40*/  IMAD.U32 R0, RZ, RZ, UR4 ;  /* 0x00000004ff007e24 */ /* 0x001fca000f8e00ff */
[----:B------:R-:W-:-:S13]  /*19b50*/  ISETP.NE.AND P0, PT, R0, 0x3, PT ;  /* 0x000000030000780c */ /* 0x000fda0003f05270 */
[----:B------:R-:W-:Y:S05]  /*19b60*/  @!P0 BRA `(.L_x_12181) ;  /* 0x0000000000048947 */ /* 0x000fea0003800000 */
[----:B------:R-:W-:Y:S01]  /*19b70*/  BPT.TRAP 0x1 ;  /* 0x000000040000795c */ /* 0x000fe20000300000 */
.L_x_12181:
[C---:B------:R-:W-:Y:S01]  /*19b80*/  IMAD R3, R22.reuse, 0x8, R5 ;  /* 0x0000000816037824 */ /* 0x040fe200078e0205 */
[----:B------:R-:W-:Y:S01]  /*19b90*/  SHF.L.U32 R2, R25, 0x1f, RZ ;  /* 0x0000001f19027819 */ /* 0x000fe200000006ff */
[----:B------:R-:W-:-:S03]  /*19ba0*/  VIADD R22, R22, 0x1 ;  /* 0x0000000116167836 */ /* 0x000fc60000000000 */
[----:B------:R-:W0:Y:S02]  /*19bb0*/  SYNCS.PHASECHK.TRANS64.TRYWAIT P1, [R3+URZ+0x19c40], R2 ;  /* 0x019c4002030075a7 */ /* 0x000e24000802017f */
[----:B------:R-:W-:-:S04]  /*19bc0*/  ISETP.NE.AND P2, PT, R22, 0x2, PT ;  /* 0x000000021600780c */ /* 0x000fc80003f45270 */
[----:B------:R-:W-:Y:S01]  /*19bd0*/  SEL R0, RZ, 0x1, P2 ;  /* 0x00000001ff007807 */ /* 0x000fe20001000000 */
[----:B0-----:R-:W-:Y:S08]  /*19be0*/  @!P1 BRA `(.L_x_12182) ;  /* 0x00000018002c9947 */ /* 0x001ff00003800000 */
.L_x_12242:
[----:B------:R-:W-:Y:S02]  /*19bf0*/  SEL R22, R22, RZ, P2 ;  /* 0x000000ff16167207 */ /* 0x000fe40001000000 */
[----:B------:R-:W-:Y:S01]  /*19c00*/  LOP3.LUT R0, R25, R0, RZ, 0x3c, !PT ;  /* 0x0000000019007212 */ /* 0x000fe200078e3cff */
[----:B------:R-:W-:Y:S06]  /*19c10*/  @!P0 BRA `(.L_x_12183) ;  /* 0x0000000000048947 */ /* 0x000fec0003800000 */
[----:B------:R-:W-:Y:S01]  /*19c20*/  BPT.TRAP 0x1 ;  /* 0x000000040000795c */ /* 0x000fe20000300000 */
.L_x_12183:
[----:B------:R-:W-:Y:S01]  /*19c30*/  IMAD R5, R22, 0x8, R5 ;  /* 0x0000000816057824 */ /* 0x000fe200078e0205 */
[----:B------:R-:W-:-:S04]  /*19c40*/  SHF.L.U32 R0, R0, 0x1f, RZ ;  /* 0x0000001f00007819 */ /* 0x000fc800000006ff */
[----:B------:R-:W1:Y:S02]  /*19c50*/  SYNCS.PHASECHK.TRANS64.TRYWAIT P1, [R5+URZ+0x19c40], R0 ;  /* 0x019c4000050075a7 */ /* 0x000e64000802017f */
[----:B-1----:R-:W-:Y:S05]  /*19c60*/  @!P1 BRA `(.L_x_12184) ;  /* 0x0000001800209947 */ /* 0x002fea0003800000 */
.L_x_12243:
[----:B------:R-:W-:Y:S05]  /*19c70*/  @!P0 BRA `(.L_x_12185) ;  /* 0x0000000000048947 */ /* 0x000fea0003800000 */
[----:B------:R-:W-:Y:S01]  /*19c80*/  BPT.TRAP 0x1 ;  /* 0x000000040000795c */ /* 0x000fe20000300000 */
.L_x_12185:
[----:B------:R-:W2:Y:S02]  /*19c90*/  SYNCS.PHASECHK.TRANS64.TRYWAIT P1, [R3+URZ+0x19c60], R2 ;  /* 0x019c6002030075a7 */ /* 0x000ea4000802017f */
[----:B--2---:R-:W-:Y:S05]  /*19ca0*/  @!P1 BRA `(.L_x_12186) ;  /* 0x0000001800249947 */ /* 0x004fea0003800000 */
.L_x_12244:
[----:B------:R-:W-:Y:S05]  /*19cb0*/  @!P0 BRA `(.L_x_12187) ;  /* 0x0000000000048947 */ /* 0x000fea0003800000 */
[----:B------:R-:W-:Y:S01]  /*19cc0*/  BPT.TRAP 0x1 ;  /* 0x000000040000795c */ /* 0x000fe20000300000 */
.L_x_12187:
[----:B------:R-:W3:Y:S02]  /*19cd0*/  SYNCS.PHASECHK.TRANS64.TRYWAIT P1, [R5+URZ+0x19c60], R0 ;  /* 0x019c6000050075a7 */ /* 0x000ee4000802017f */
[----:B---3--:R-:W-:Y:S05]  /*19ce0*/  @!P1 BRA `(.L_x_12188) ;  /* 0x0000001800289947 */ /* 0x008fea0003800000 */
.L_x_12245:
[----:B------:R-:W-:Y:S05]  /*19cf0*/  @!P0 BRA `(.L_x_12189) ;  /* 0x0000000000048947 */ /* 0x000fea0003800000 */
[----:B------:R-:W-:Y:S01]  /*19d00*/  BPT.TRAP 0x1 ;  /* 0x000000040000795c */ /* 0x000fe20000300000 */
.L_x_12189:
[----:B------:R-:W4:Y:S02]  /*19d10*/  SYNCS.PHASECHK.TRANS64.TRYWAIT P1, [R3+URZ+0x19c80], R2 ;  /* 0x019c8002030075a7 */ /* 0x000f24000802017f */
[----:B----4-:R-:W-:Y:S05]  /*19d20*/  @!P1 BRA `(.L_x_12190) ;  /* 0x00000018002c9947 */ /* 0x010fea0003800000 */
.L_x_12246:
[----:B------:R-:W-:Y:S05]  /*19d30*/  @!P0 BRA `(.L_x_12191) ;  /* 0x0000000000048947 */ /* 0x000fea0003800000 */
[----:B------:R-:W-:Y:S01]  /*19d40*/  BPT.TRAP 0x1 ;  /* 0x000000040000795c */ /* 0x000fe20000300000 */
.L_x_12191:
[----:B------:R0:W0:Y:S02]  /*19d50*/  SYNCS.PHASECHK.TRANS64.TRYWAIT P0, [R5+URZ+0x19c80], R0 ;  /* 0x019c8000050075a7 */ /* 0x000024000800017f */
[----:B0-----:R-:W-:Y:S05]  /*19d60*/  @!P0 NANOSLEEP.SYNCS 0x989680 ;  /* 0x009896800000895d */ /* 0x001fea0003900000 */
[----:B------:R-:W0:Y:S02]  /*19d70*/  @!P0 SYNCS.PHASECHK.TRANS64 P0, [R5+URZ+0x19c80], R0 ;  /* 0x019c8000050085a7 */ /* 0x000e24000800007f */
[----:B0-----:R-:W-:Y:S05]  /*19d80*/  @!P0 BRA `(.L_x_12191) ;  /* 0xfffffffc00f08947 */ /* 0x001fea000383ffff */
.L_x_12179:
[----:B------:R-:W-:Y:S05]  /*19d90*/  BSYNC B0 ;  /* 0x0000000000007941 */ /* 0x000fea0003800000 */
.L_x_12178:
[----:B------:R-:W-:Y:S05]  /*19da0*/  EXIT ;  /* 0x000000000000794d */ /* 0x000fea0003800000 */
.L_x_11992:
[----:B0-----:R-:W-:-:S04]  /*19db0*/  IMAD.U32 R3, RZ, RZ, UR46 ;  /* 0x0000002eff037e24 */ /* 0x001fc8000f8e00ff */
[----:B------:R0:W1:Y:S03]  /*19dc0*/  SYNCS.PHASECHK.TRANS64.TRYWAIT P1, [R3+URZ+0x19c00], R6 ;  /* 0x019c0006030075a7 */ /* 0x000066000802017f */
[----:B-1----:R-:W-:Y:S05]  /*19dd0*/  @!P1 NANOSLEEP.SYNCS 0x989680 ;  /* 0x009896800000995d */ /* 0x002fea0003900000 */
[----:B------:R-:W1:Y:S02]  /*19de0*/  @!P1 SYNCS.PHASECHK.TRANS64 P1, [R3+URZ+0x19c00], R6 ;  /* 0x019c0006030095a7 */ /* 0x000e64000802007f */
[----:B-1----:R-:W-:Y:S05]  /*19df0*/  @!P1 BRA `(.L_x_11992) ;  /* 0xfffffffc00ec9947 */ /* 0x002fea000383ffff */
[----:B------:R-:W-:Y:S05]  /*19e00*/  BRA `(.L_x_12192) ;  /* 0xfffffe8400287947 */ /* 0x000fea000383ffff */
.L_x_11996:
[----:B-1----:R1:W2:Y:S02]  /*19e10*/  SYNCS.PHASECHK.TRANS64.TRYWAIT P1, [R2+URZ+0x19c30], R3 ;  /* 0x019c3003020075a7 */ /* 0x0022a4000802017f */
[----:B--2---:R-:W-:Y:S05]  /*19e20*/  @!P1 NANOSLEEP.SYNCS 0x989680 ;  /* 0x009896800000995d */ /* 0x004fea0003900000 */
[----:B------:R-:W2:Y:S02]  /*19e30*/  @!P1 SYNCS.PHASECHK.TRANS64 P1, [R2+URZ+0x19c30], R3 ;  /* 0x019c3003020095a7 */ /* 0x000ea4000802007f */
[----:B--2---:R-:W-:Y:S05]  /*19e40*/  @!P1 BRA `(.L_x_11996) ;  /* 0xfffffffc00f09947 */ /* 0x004fea000383ffff */
[----:B------:R-:W-:Y:S05]  /*19e50*/  BRA `(.L_x_11995) ;  /* 0xfffffe8400447947 */ /* 0x000fea000383ffff */
.L_x_12013:
[----:B-1----:R-:W-:-:S04]  /*19e60*/  IMAD.U32 R8, RZ, RZ, UR20 ;  /* 0x00000014ff087e24 */ /* 0x002fc8000f8e00ff */
[----:B------:R1:W2:Y:S03]  /*19e70*/  SYNCS.PHASECHK.TRANS64.TRYWAIT P1, [R8+URZ+0x19c30], R7 ;  /* 0x019c3007080075a7 */ /* 0x0002a6000802017f */
[----:B--2---:R-:W-:Y:S05]  /*19e80*/  @!P1 NANOSLEEP.SYNCS 0x989680 ;  /* 0x009896800000995d */ /* 0x004fea0003900000 */
[----:B------:R-:W2:Y:S02]  /*19e90*/  @!P1 SYNCS.PHASECHK.TRANS64 P1, [R8+URZ+0x19c30], R7 ;  /* 0x019c3007080095a7 */ /* 0x000ea4000802007f */
[----:B--2---:R-:W-:Y:S05]  /*19ea0*/  @!P1 BRA `(.L_x_12013) ;  /* 0xfffffffc00ec9947 */ /* 0x004fea000383ffff */
[----:B------:R-:W-:Y:S05]  /*19eb0*/  BRA `(.L_x_12012) ;  /* 0xfffffec000287947 */ /* 0x000fea000383ffff */
.L_x_12017:
[----:B-1----:R-:W-:-:S04]  /*19ec0*/  IMAD.U32 R8, RZ, RZ, UR10 ;  /* 0x0000000aff087e24 */ /* 0x002fc8000f8e00ff */
[----:B------:R1:W2:Y:S03]  /*19ed0*/  SYNCS.PHASECHK.TRANS64.TRYWAIT P1, [R8+URZ+0x19c50], R7 ;  /* 0x019c5007080075a7 */ /* 0x0002a6000802017f */
[----:B--2---:R-:W-:Y:S05]  /*19ee0*/  @!P1 NANOSLEEP.SYNCS 0x989680 ;  /* 0x009896800000995d */ /* 0x004fea0003900000 */
[----:B------:R-:W2:Y:S02]  /*19ef0*/  @!P1 SYNCS.PHASECHK.TRANS64 P1, [R8+URZ+0x19c50], R7 ;  /* 0x019c5007080095a7 */ /* 0x000ea4000802007f */
[----:B--2---:R-:W-:Y:S05]  /*19f00*/  @!P1 BRA `(.L_x_12017) ;  /* 0xfffffffc00ec9947 */ /* 0x004fea000383ffff */
[----:B------:R-:W-:Y:S05]  /*19f10*/  BRA `(.L_x_12016) ;  /* 0xfffffec000787947 */ /* 0x000fea000383ffff */
.L_x_12036:
[----:B-1----:R-:W-:-:S04]  /*19f20*/  IMAD.U32 R8, RZ, RZ, UR6 ;  /* 0x00000006ff087e24 */ /* 0x002fc8000f8e00ff */
[----:B------:R1:W2:Y:S03]  /*19f30*/  SYNCS.PHASECHK.TRANS64.TRYWAIT P1, [R8+URZ+0x19c30], R7 ;  /* 0x019c3007080075a7 */ /* 0x0002a6000802017f */
[----:B--2---:R-:W-:Y:S05]  /*19f40*/  @!P1 NANOSLEEP.SYNCS 0x989680 ;  /* 0x009896800000995d */ /* 0x004fea0003900000 */
[----:B------:R-:W2:Y:S02]  /*19f50*/  @!P1 SYNCS.PHASECHK.TRANS64 P1, [R8+URZ+0x19c30], R7 ;  /* 0x019c3007080095a7 */ /* 0x000ea4000802007f */
[----:B--2---:R-:W-:Y:S05]  /*19f60*/  @!P1 BRA `(.L_x_12036) ;  /* 0xfffffffc00ec9947 */ /* 0x004fea000383ffff */
[----:B------:R-:W-:Y:S05]  /*19f70*/  BRA `(.L_x_12035) ;  /* 0xfffffef800607947 */ /* 0x000fea000383ffff */
.L_x_12040:
[----:B-1----:R-:W-:-:S04]  /*19f80*/  IMAD.U32 R8, RZ, RZ, UR11 ;  /* 0x0000000bff087e24 */ /* 0x002fc8000f8e00ff */
[----:B------:R1:W2:Y:S03]  /*19f90*/  SYNCS.PHASECHK.TRANS64.TRYWAIT P1, [R8+URZ+0x19c50], R7 ;  /* 0x019c5007080075a7 */ /* 0x0002a6000802017f */
[----:B--2---:R-:W-:Y:S05]  /*19fa0*/  @!P1 NANOSLEEP.SYNCS 0x989680 ;  /* 0x009896800000995d */ /* 0x004fea0003900000 */
[----:B------:R-:W2:Y:S02]  /*19fb0*/  @!P1 SYNCS.PHASECHK.TRANS64 P1, [R8+URZ+0x19c50], R7 ;  /* 0x019c5007080095a7 */ /* 0x000ea4000802007f */
[----:B--2---:R-:W-:Y:S05]  /*19fc0*/  @!P1 BRA `(.L_x_12040) ;  /* 0xfffffffc00ec9947 */ /* 0x004fea000383ffff */
[----:B------:R-:W-:Y:S05]  /*19fd0*/  BRA `(.L_x_12039) ;  /* 0xfffffef800b07947 */ /* 0x000fea000383ffff */
.L_x_12048:
[----:B-1----:R-:W-:-:S04]  /*19fe0*/  IMAD.U32 R8, RZ, RZ, UR6 ;  /* 0x00000006ff087e24 */ /* 0x002fc8000f8e00ff */
[----:B------:R1:W2:Y:S03]  /*19ff0*/  SYNCS.PHASECHK.TRANS64.TRYWAIT P1, [R8+URZ+0x19c30], R7 ;  /* 0x019c3007080075a7 */ /* 0x0002a6000802017f */
[----:B--2---:R-:W-:Y:S05]  /*1a000*/  @!P1 NANOSLEEP.SYNCS 0x989680 ;  /* 0x009896800000995d */ /* 0x004fea0003900000 */
[----:B------:R-:W2:Y:S02]  /*1a010*/  @!P1 SYNCS.PHASECHK.TRANS64 P1, [R8+URZ+0x19c30], R7 ;  /* 0x019c3007080095a7 */ /* 0x000ea4000802007f */
[----:B--2---:R-:W-:Y:S05]  /*1a020*/  @!P1 BRA `(.L_x_12048) ;  /* 0xfffffffc00ec9947 */ /* 0x004fea000383ffff */
[----:B------:R-:W-:Y:S05]  /*1a030*/  BRA `(.L_x_12047) ;  /* 0xffffff1c003c7947 */ /* 0x000fea000383ffff */
.L_x_12052:
[----:B-1----:R-:W-:-:S04]  /*1a040*/  IMAD.U32 R8, RZ, RZ, UR11 ;  /* 0x0000000bff087e24 */ /* 0x002fc8000f8e00ff */
[----:B------:R1:W2:Y:S03]  /*1a050*/  SYNCS.PHASECHK.TRANS64.TRYWAIT P1, [R8+URZ+0x19c50], R7 ;  /* 0x019c5007080075a7 */ /* 0x0002a6000802017f */
[----:B--2---:R-:W-:Y:S05]  /*1a060*/  @!P1 NANOSLEEP.SYNCS 0x989680 ;  /* 0x009896800000995d */ /* 0x004fea0003900000 */
[----:B------:R-:W2:Y:S02]  /*1a070*/  @!P1 SYNCS.PHASECHK.TRANS64 P1, [R8+URZ+0x19c50], R7 ;  /* 0x019c5007080095a7 */ /* 0x000ea4000802007f */
[----:B--2---:R-:W-:Y:S05]  /*1a080*/  @!P1 BRA `(.L_x_12052) ;  /* 0xfffffffc00ec9947 */ /* 0x004fea000383ffff */
[----:B------:R-:W-:Y:S05]  /*1a090*/  BRA `(.L_x_12051) ;  /* 0xffffff1c008c7947 */ /* 0x000fea000383ffff */
.L_x_12067:
[----:B-1----:R-:W-:-:S04]  /*1a0a0*/  IMAD.U32 R5, RZ, RZ, UR14 ;  /* 0x0000000eff057e24 */ /* 0x002fc8000f8e00ff */
[----:B------:R1:W2:Y:S03]  /*1a0b0*/  SYNCS.PHASECHK.TRANS64.TRYWAIT P1, [R5+URZ+0x19c50], R0 ;  /* 0x019c5000050075a7 */ /* 0x0002a6000802017f */
[----:B--2---:R-:W-:Y:S05]  /*1a0c0*/  @!P1 NANOSLEEP.SYNCS 0x989680 ;  /* 0x009896800000995d */ /* 0x004fea0003900000 */
[----:B------:R-:W2:Y:S02]  /*1a0d0*/  @!P1 SYNCS.PHASECHK.TRANS64 P1, [R5+URZ+0x19c50], R0 ;  /* 0x019c5000050095a7 */ /* 0x000ea4000802007f */
[----:B--2---:R-:W-:Y:S05]  /*1a0e0*/  @!P1 BRA `(.L_x_12067) ;  /* 0xfffffffc00ec9947 */ /* 0x004fea000383ffff */
[----:B------:R-:W-:Y:S05]  /*1a0f0*/  BRA `(.L_x_12066) ;  /* 0xffffff5000b07947 */ /* 0x000fea000383ffff */
.L_x_12114:
        /* <DEDUP_REMOVED lines=10> */
.L_x_12193:
[----:B------:R-:W-:Y:S05]  /*1a1a0*/  BRA `(.L_x_12194) ;  /* 0xffffffb800987947 */ /* 0x000fea000383ffff */
.L_x_12117:
[----:B0-----:R0:W1:Y:S02]  /*1a1b0*/  SYNCS.PHASECHK.TRANS64.TRYWAIT P0, [R5+URZ+0x19c80], R21 ;  /* 0x019c8015050075a7 */ /* 0x001064000800017f */
[----:B-1----:R-:W-:Y:S05]  /*1a1c0*/  @!P0 NANOSLEEP.SYNCS 0x989680 ;  /* 0x009896800000895d */ /* 0x002fea0003900000 */
[----:B------:R-:W1:Y:S02]  /*1a1d0*/  @!P0 SYNCS.PHASECHK.TRANS64 P0, [R5+URZ+0x19c80], R21 ;  /* 0x019c8015050085a7 */ /* 0x000e64000800007f */
[----:B-1----:R-:W-:Y:S05]  /*1a1e0*/  @!P0 BRA `(.L_x_12117) ;  /* 0xfffffffc00f08947 */ /* 0x002fea000383ffff */
[----:B------:R-:W-:Y:S05]  /*1a1f0*/  BRA `(.L_x_12195) ;  /* 0xffffffb800a87947 */ /* 0x000fea000383ffff */
.L_x_12118:
        /* <DEDUP_REMOVED lines=8> */
.L_x_12197:
[----:B------:R-:W-:Y:S05]  /*1a280*/  BSYNC B0 ;  /* 0x0000000000007941 */ /* 0x000fea0003800000 */
.L_x_12196:
        /* <DEDUP_REMOVED lines=9> */
.L_x_12198:
[----:B------:R-:W0:Y:S01]  /*1a320*/  LDC R11, c[0x0][0x2f4] ;  /* 0x0000bd00ff0b7b82 */ /* 0x000e220000000800 */
[C---:B------:R-:W-:Y:S01]  /*1a330*/  LOP3.LUT R12, R29.reuse, 0x20, RZ, 0xfc, !PT ;  /* 0x000000201d0c7812 */ /* 0x040fe200078efcff */
[----:B------:R-:W-:Y:S01]  /*1a340*/  IMAD.MOV.U32 R13, RZ, RZ, R9 ;  /* 0x000000ffff0d7224 */ /* 0x000fe200078e0009 */
[----:B------:R-:W-:Y:S01]  /*1a350*/  LOP3.LUT R15, R29, 0x40, RZ, 0xfc, !PT ;  /* 0x000000401d0f7812 */ /* 0x000fe200078efcff */
[----:B------:R-:W-:-:S05]  /*1a360*/  IMAD.MOV.U32 R2, RZ, RZ, R14 ;  /* 0x000000ffff027224 */ /* 0x000fca00078e000e */
[----:B------:R-:W-:-:S05]  /*1a370*/  IADD3 R2, P1, R29, R2, RZ ;  /* 0x000000021d027210 */ /* 0x000fca0007f3e0ff */
[----:B------:R-:W-:Y:S01]  /*1a380*/  IMAD.X R3, RZ, RZ, R3, P1 ;  /* 0x000000ffff037224 */ /* 0x000fe200008e0603 */
        /* <DEDUP_REMOVED lines=17> */
.L_x_12199:
        /* <DEDUP_REMOVED lines=10> */
.L_x_12200:
[----:B------:R-:W-:Y:S01]  /*1a540*/  IMAD.MOV.U32 R2, RZ, RZ, R14 ;  /* 0x000000ffff027224 */ /* 0x000fe200078e000e */
[----:B------:R-:W-:Y:S06]  /*1a550*/  BRA `(.L_x_12201) ;  /* 0xffffffb8008c7947 */ /* 0x000fec000383ffff */
.L_x_12123:
[----:B---3--:R3:W4:Y:S02]  /*1a560*/  SYNCS.PHASECHK.TRANS64.TRYWAIT P1, [R5+URZ+0x19c40], R21 ;  /* 0x019c4015050075a7 */ /* 0x008724000802017f */
[----:B----4-:R-:W-:Y:S05]  /*1a570*/  @!P1 NANOSLEEP.SYNCS 0x989680 ;  /* 0x009896800000995d */ /* 0x010fea0003900000 */
[----:B------:R-:W4:Y:S02]  /*1a580*/  @!P1 SYNCS.PHASECHK.TRANS64 P1, [R5+URZ+0x19c40], R21 ;  /* 0x019c4015050095a7 */ /* 0x000f24000802007f */
[----:B----4-:R-:W-:Y:S05]  /*1a590*/  @!P1 BRA `(.L_x_12123) ;  /* 0xfffffffc00f09947 */ /* 0x010fea000383ffff */
[----:B------:R-:W-:Y:S05]  /*1a5a0*/  BRA `(.L_x_12202) ;  /* 0xffffffb800f07947 */ /* 0x000fea000383ffff */
.L_x_12124:
        /* <DEDUP_REMOVED lines=8> */
.L_x_12204:
[----:B------:R-:W-:Y:S05]  /*1a630*/  BSYNC B0 ;  /* 0x0000000000007941 */ /* 0x000fea0003800000 */
.L_x_12203:
        /* <DEDUP_REMOVED lines=8> */
.L_x_12205:
[----:B------:R-:W-:Y:S02]  /*1a6c0*/  IMAD.MOV.U32 R13, RZ, RZ, R6 ;  /* 0x000000ffff0d7224 */ /* 0x000fe400078e0006 */
[----:B------:R-:W-:Y:S02]  /*1a6d0*/  IMAD.MOV.U32 R12, RZ, RZ, 0x1 ;  /* 0x00000001ff0c7424 */ /* 0x000fe400078e00ff */
[----:B------:R-:W-:-:S07]  /*1a6e0*/  IMAD.MOV.U32 R3, RZ, RZ, R14 ;  /* 0x000000ffff037224 */ /* 0x000fce00078e000e */
[----:B------:R-:W-:Y:S05]  /*1a6f0*/  WARPSYNC.COLLECTIVE R15, `(.L_x_12206) ;  /* 0x000000000f087348 */ /* 0x000fea0003c00000 */
[----:B------:R0:W1:Y:S02]  /*1a700*/  SHFL.IDX P6, R14, R13, R12, R11 ;  /* 0x0000000c0d0e7389 */ /* 0x00006400000c000b */
[----:B01----:R-:W-:Y:S01]  /*1a710*/  ENDCOLLECTIVE ;  /* 0x000000000000791b */ /* 0x003fe20003800000 */
.L_x_12206:
        /* <DEDUP_REMOVED lines=10> */
.L_x_12207:
        /* <DEDUP_REMOVED lines=8> */
.L_x_12129:
        /* <DEDUP_REMOVED lines=9> */
.L_x_12209:
[----:B------:R-:W-:Y:S01]  /*1a8d0*/  ISETP.GE.AND P1, PT, R18, R0, PT ;  /* 0x000000001200720c */ /* 0x000fe20003f26270 */
[----:B------:R-:W-:Y:S02]  /*1a8e0*/  IMAD.MOV.U32 R13, RZ, RZ, R6 ;  /* 0x000000ffff0d7224 */ /* 0x000fe400078e0006 */
[----:B------:R-:W-:-:S10]  /*1a8f0*/  IMAD.MOV.U32 R2, RZ, RZ, R14 ;  /* 0x000000ffff027224 */ /* 0x000fd400078e000e */
[----:B------:R-:W-:Y:S05]  /*1a900*/  WARPSYNC.COLLECTIVE R15, `(.L_x_12210) ;  /* 0x000000000f087348 */ /* 0x000fea0003c00000 */
[----:B------:R0:W1:Y:S02]  /*1a910*/  SHFL.IDX P6, R14, R13, R12, R11 ;  /* 0x0000000c0d0e7389 */ /* 0x00006400000c000b */
[----:B01----:R-:W-:Y:S01]  /*1a920*/  ENDCOLLECTIVE ;  /* 0x000000000000791b */ /* 0x003fe20003800000 */
.L_x_12210:
[----:B------:R-:W-:Y:S02]  /*1a930*/  IMAD.MOV.U32 R13, RZ, RZ, R4 ;  /* 0x000000ffff0d7224 */ /* 0x000fe400078e0004 */
[----:B------:R-:W-:Y:S02]  /*1a940*/  IMAD.MOV.U32 R12, RZ, RZ, 0x1 ;  /* 0x00000001ff0c7424 */ /* 0x000fe400078e00ff */
[----:B------:R-:W-:-:S07]  /*1a950*/  IMAD.MOV.U32 R3, RZ, RZ, R14 ;  /* 0x000000ffff037224 */ /* 0x000fce00078e000e */
[----:B------:R-:W-:Y:S05]  /*1a960*/  WARPSYNC.COLLECTIVE R15, `(.L_x_12211) ;  /* 0x000000000f087348 */ /* 0x000fea0003c00000 */
[----:B------:R0:W1:Y:S02]  /*1a970*/  SHFL.IDX P6, R14, R13, R12, R11 ;  /* 0x0000000c0d0e7389 */ /* 0x00006400000c000b */
[----:B01----:R-:W-:Y:S01]  /*1a980*/  ENDCOLLECTIVE ;  /* 0x000000000000791b */ /* 0x003fe20003800000 */
.L_x_12211:
        /* <DEDUP_REMOVED lines=10> */
.L_x_12212:
[----:B------:R-:W-:Y:S01]  /*1aa30*/  @!PT LDS RZ, [RZ] ;  /* 0x00000000fffff984 */ /* 0x000fe20000000800 */
[----:B------:R-:W-:Y:S01]  /*1aa40*/  @!PT LDS RZ, [RZ] ;  /* 0x00000000fffff984 */ /* 0x000fe20000000800 */
[----:B------:R-:W-:Y:S01]  /*1aa50*/  @!PT LDS RZ, [RZ] ;  /* 0x00000000fffff984 */ /* 0x000fe20000000800 */
[----:B------:R0:W-:Y:S04]  /*1aa60*/  @!P1 LDGSTS.E.BYPASS.LTC128B.128 [R10+0xf000], desc[UR54][R2.64], !P3 ;  /* 0x0f000000020a9fae */ /* 0x0001e8000d901d76 */
[----:B------:R0:W-:Y:S04]  /*1aa70*/  @!P1 LDGSTS.E.BYPASS.LTC128B.128 [R10+0x10800], desc[UR54][R2.64+0x20], !P2 ;  /* 0x10800020020a9fae */ /* 0x0001e8000d101d76 */
[----:B------:R0:W-:Y:S01]  /*1aa80*/  @!P1 LDGSTS.E.BYPASS.LTC128B.128 [R10+0x12000], desc[UR54][R2.64+0x40], !P0 ;  /* 0x12000040020a9fae */ /* 0x0001e2000c101d76 */
[----:B------:R-:W-:Y:S02]  /*1aa90*/  IMAD.MOV.U32 R13, RZ, RZ, R5 ;  /* 0x000000ffff0d7224 */ /* 0x000fe400078e0005 */
[----:B------:R-:W-:-:S02]  /*1aaa0*/  IMAD.MOV.U32 R12, RZ, RZ, RZ ;  /* 0x000000ffff0c7224 */ /* 0x000fc400078e00ff */
[----:B------:R-:W-:-:S07]  /*1aab0*/  IMAD.MOV.U32 R6, RZ, RZ, R14 ;  /* 0x000000ffff067224 */ /* 0x000fce00078e000e */
[----:B0-----:R-:W-:Y:S05]  /*1aac0*/  WARPSYNC.COLLECTIVE R15, `(.L_x_12213) ;  /* 0x000000000f087348 */ /* 0x001fea0003c00000 */
[----:B------:R1:W2:Y:S02]  /*1aad0*/  SHFL.IDX P6, R14, R13, R12, R11 ;  /* 0x0000000c0d0e7389 */ /* 0x0002a400000c000b */
[----:B012---:R-:W-:Y:S01]  /*1aae0*/  ENDCOLLECTIVE ;  /* 0x000000000000791b */ /* 0x007fe20003800000 */
.L_x_12213:
[----:B------:R-:W-:-:S05]  /*1aaf0*/  VIADD R3, R18, 0x40 ;  /* 0x0000004012037836 */ /* 0x000fca0000000000 */
[----:B------:R-:W-:Y:S01]  /*1ab00*/  ISETP.GE.AND P1, PT, R3, R0, PT ;  /* 0x000000000300720c */ /* 0x000fe20003f26270 */
[----:B------:R-:W-:-:S12]  /*1ab10*/  IMAD.MOV.U32 R13, RZ, RZ, R7 ;  /* 0x000000ffff0d7224 */ /* 0x000fd800078e0007 */
[----:B------:R-:W-:Y:S01]  /*1ab20*/  @!P1 IADD3 R2, P4, R29, R6, RZ ;  /* 0x000000061d029210 */ /* 0x000fe20007f9e0ff */
[----:B------:R-:W-:-:S12]  /*1ab30*/  IMAD.MOV.U32 R5, RZ, RZ, R14 ;  /* 0x000000ffff057224 */ /* 0x000fd800078e000e */
[----:B------:R-:W-:Y:S05]  /*1ab40*/  WARPSYNC.COLLECTIVE R15, `(.L_x_12214) ;  /* 0x000000000f087348 */ /* 0x000fea0003c00000 */
[----:B------:R0:W1:Y:S02]  /*1ab50*/  SHFL.IDX P6, R14, R13, R12, R11 ;  /* 0x0000000c0d0e7389 */ /* 0x00006400000c000b */
[----:B01----:R-:W-:Y:S01]  /*1ab60*/  ENDCOLLECTIVE ;  /* 0x000000000000791b */ /* 0x003fe20003800000 */
.L_x_12214:
[----:B------:R-:W-:-:S05]  /*1ab70*/  @!P1 IMAD.X R3, RZ, RZ, R4, P4 ;  /* 0x000000ffff039224 */ /* 0x000fca00020e0604 */
        /* <DEDUP_REMOVED lines=8> */
.L_x_12134:
[----:B-1----:R1:W2:Y:S02]  /*1ac00*/  SYNCS.PHASECHK.TRANS64.TRYWAIT P0, [R17+URZ+0x19c20], R0 ;  /* 0x019c2000110075a7 */ /* 0x0022a4000800017f */
[----:B--2---:R-:W-:Y:S05]  /*1ac10*/  @!P0 NANOSLEEP.SYNCS 0x989680 ;  /* 0x009896800000895d */ /* 0x004fea0003900000 */
[----:B------:R-:W2:Y:S02]  /*1ac20*/  @!P0 SYNCS.PHASECHK.TRANS64 P0, [R17+URZ+0x19c20], R0 ;  /* 0x019c2000110085a7 */ /* 0x000ea4000800007f */
[----:B--2---:R-:W-:Y:S05]  /*1ac30*/  @!P0 BRA `(.L_x_12134) ;  /* 0xfffffffc00f08947 */ /* 0x004fea000383ffff */
[----:B------:R-:W-:Y:S05]  /*1ac40*/  BRA `(.L_x_12216) ;  /* 0xffffffc000ec7947 */ /* 0x000fea000383ffff */
.L_x_12138:
[----:B0-----:R0:W1:Y:S02]  /*1ac50*/  SYNCS.PHASECHK.TRANS64.TRYWAIT P0, [R4+URZ+0x19c80], R10 ;  /* 0x019c800a040075a7 */ /* 0x001064000800017f */
[----:B-1----:R-:W-:Y:S05]  /*1ac60*/  @!P0 NANOSLEEP.SYNCS 0x989680 ;  /* 0x009896800000895d */ /* 0x002fea0003900000 */
[----:B------:R-:W1:Y:S02]  /*1ac70*/  @!P0 SYNCS.PHASECHK.TRANS64 P0, [R4+URZ+0x19c80], R10 ;  /* 0x019c800a040085a7 */ /* 0x000e64000800007f */
[----:B-1----:R-:W-:Y:S05]  /*1ac80*/  @!P0 BRA `(.L_x_12138) ;  /* 0xfffffffc00f08947 */ /* 0x002fea000383ffff */
[----:B------:R-:W-:Y:S05]  /*1ac90*/  BRA `(.L_x_12217) ;  /* 0xffffffc400b07947 */ /* 0x000fea000383ffff */
.L_x_12139:
        /* <DEDUP_REMOVED lines=8> */
.L_x_12219:
[----:B------:R-:W-:Y:S05]  /*1ad20*/  BSYNC B0 ;  /* 0x0000000000007941 */ /* 0x000fea0003800000 */
.L_x_12218:
        /* <DEDUP_REMOVED lines=9> */
.L_x_12220:
[----:B------:R-:W-:Y:S02]  /*1adc0*/  IMAD.MOV.U32 R13, RZ, RZ, R21 ;  /* 0x000000ffff0d7224 */ /* 0x000fe400078e0015 */
[----:B------:R-:W-:Y:S02]  /*1add0*/  IMAD.MOV.U32 R12, RZ, RZ, 0x1 ;  /* 0x00000001ff0c7424 */ /* 0x000fe400078e00ff */
[----:B------:R-:W-:-:S07]  /*1ade0*/  IMAD.MOV.U32 R2, RZ, RZ, R14 ;  /* 0x000000ffff027224 */ /* 0x000fce00078e000e */
[----:B------:R-:W-:Y:S05]  /*1adf0*/  WARPSYNC.COLLECTIVE R15, `(.L_x_12221) ;  /* 0x000000000f087348 */ /* 0x000fea0003c00000 */
[----:B------:R0:W1:Y:S02]  /*1ae00*/  SHFL.IDX P6, R14, R13, R12, R11 ;  /* 0x0000000c0d0e7389 */ /* 0x00006400000c000b */
[----:B01----:R-:W-:Y:S01]  /*1ae10*/  ENDCOLLECTIVE ;  /* 0x000000000000791b */ /* 0x003fe20003800000 */
.L_x_12221:
        /* <DEDUP_REMOVED lines=13> */
.L_x_12222:
[----:B------:R-:W-:Y:S01]  /*1aef0*/  IMAD.MOV.U32 R2, RZ, RZ, R14 ;  /* 0x000000ffff027224 */ /* 0x000fe200078e000e */
[----:B------:R-:W-:Y:S06]  /*1af00*/  BRA `(.L_x_12223) ;  /* 0xffffffc400a87947 */ /* 0x000fec000383ffff */
.L_x_12144:
[----:B---3--:R3:W4:Y:S02]  /*1af10*/  SYNCS.PHASECHK.TRANS64.TRYWAIT P0, [R4+URZ+0x19c40], R10 ;  /* 0x019c400a040075a7 */ /* 0x008724000800017f */
[----:B----4-:R-:W-:Y:S05]  /*1af20*/  @!P0 NANOSLEEP.SYNCS 0x989680 ;  /* 0x009896800000895d */ /* 0x010fea0003900000 */
[----:B------:R-:W4:Y:S02]  /*1af30*/  @!P0 SYNCS.PHASECHK.TRANS64 P0, [R4+URZ+0x19c40], R10 ;  /* 0x019c400a040085a7 */ /* 0x000f24000800007f */
[----:B----4-:R-:W-:Y:S05]  /*1af40*/  @!P0 BRA `(.L_x_12144) ;  /* 0xfffffffc00f08947 */ /* 0x010fea000383ffff */
[----:B------:R-:W-:Y:S05]  /*1af50*/  BRA `(.L_x_12224) ;  /* 0xffffffc800007947 */ /* 0x000fea000383ffff */
.L_x_12145:
        /* <DEDUP_REMOVED lines=8> */
.L_x_12226:
[----:B------:R-:W-:Y:S05]  /*1afe0*/  BSYNC B0 ;  /* 0x0000000000007941 */ /* 0x000fea0003800000 */
.L_x_12225:
        /* <DEDUP_REMOVED lines=8> */
.L_x_12227:
[----:B------:R-:W-:Y:S02]  /*1b070*/  IMAD.MOV.U32 R13, RZ, RZ, R8 ;  /* 0x000000ffff0d7224 */ /* 0x000fe400078e0008 */
[----:B------:R-:W-:Y:S02]  /*1b080*/  IMAD.MOV.U32 R12, RZ, RZ, 0x1 ;  /* 0x00000001ff0c7424 */ /* 0x000fe400078e00ff */
[----:B------:R-:W-:-:S07]  /*1b090*/  IMAD.MOV.U32 R2, RZ, RZ, R14 ;  /* 0x000000ffff027224 */ /* 0x000fce00078e000e */
[----:B------:R-:W-:Y:S05]  /*1b0a0*/  WARPSYNC.COLLECTIVE R15, `(.L_x_12228) ;  /* 0x000000000f087348 */ /* 0x000fea0003c00000 */
[----:B------:R0:W1:Y:S02]  /*1b0b0*/  SHFL.IDX P6, R14, R13, R12, R11 ;  /* 0x0000000c0d0e7389 */ /* 0x00006400000c000b */
[----:B01----:R-:W-:Y:S01]  /*1b0c0*/  ENDCOLLECTIVE ;  /* 0x000000000000791b */ /* 0x003fe20003800000 */
.L_x_12228:
        /* <DEDUP_REMOVED lines=13> */
.L_x_12229:
[----:B------:R-:W-:Y:S01]  /*1b1a0*/  IMAD.MOV.U32 R2, RZ, RZ, R14 ;  /* 0x000000ffff027224 */ /* 0x000fe200078e000e */
[----:B------:R-:W-:Y:S06]  /*1b1b0*/  BRA `(.L_x_12230) ;  /* 0xffffffc400f07947 */ /* 0x000fec000383ffff */
.L_x_12150:
[----:B------:R0:W0:Y:S02]  /*1b1c0*/  SYNCS.PHASECHK.TRANS64.TRYWAIT P2, [R2+URZ+0x19c70], R3 ;  /* 0x019c7003020075a7 */ /* 0x000024000804017f */
[----:B0-----:R-:W-:Y:S05]  /*1b1d0*/  @!P2 NANOSLEEP.SYNCS 0x989680 ;  /* 0x009896800000a95d */ /* 0x001fea0003900000 */
[----:B------:R-:W0:Y:S02]  /*1b1e0*/  @!P2 SYNCS.PHASECHK.TRANS64 P2, [R2+URZ+0x19c70], R3 ;  /* 0x019c70030200a5a7 */ /* 0x000e24000804007f */
[----:B0-----:R-:W-:Y:S05]  /*1b1f0*/  @!P2 BRA `(.L_x_12150) ;  /* 0xfffffffc00f0a947 */ /* 0x001fea000383ffff */
[----:B------:R-:W-:Y:S05]  /*1b200*/  BRA `(.L_x_12231) ;  /* 0xffffffc8005c7947 */ /* 0x000fea000383ffff */
.L_x_12152:
[----:B0-----:R0:W2:Y:S02]  /*1b210*/  SYNCS.PHASECHK.TRANS64.TRYWAIT P2, [R2+URZ+0x19c60], R3 ;  /* 0x019c6003020075a7 */ /* 0x0010a4000804017f */
[----:B--2---:R-:W-:Y:S05]  /*1b220*/  @!P2 NANOSLEEP.SYNCS 0x989680 ;  /* 0x009896800000a95d */ /* 0x004fea0003900000 */
[----:B------:R-:W2:Y:S02]  /*1b230*/  @!P2 SYNCS.PHASECHK.TRANS64 P2, [R2+URZ+0x19c60], R3 ;  /* 0x019c60030200a5a7 */ /* 0x000ea4000804007f */
[----:B--2---:R-:W-:Y:S05]  /*1b240*/  @!P2 BRA `(.L_x_12152) ;  /* 0xfffffffc00f0a947 */ /* 0x004fea000383ffff */
[----:B------:R-:W-:Y:S05]  /*1b250*/  BRA `(.L_x_12232) ;  /* 0xffffffc8006c7947 */ /* 0x000fea000383ffff */
.L_x_12160:
[----:B0-----:R0:W1:Y:S02]  /*1b260*/  SYNCS.PHASECHK.TRANS64.TRYWAIT P1, [R0+URZ+0x19c70], R3 ;  /* 0x019c7003000075a7 */ /* 0x001064000802017f */
[----:B-1----:R-:W-:Y:S05]  /*1b270*/  @!P1 NANOSLEEP.SYNCS 0x989680 ;  /* 0x009896800000995d */ /* 0x002fea0003900000 */
[----:B------:R-:W1:Y:S02]  /*1b280*/  @!P1 SYNCS.PHASECHK.TRANS64 P1, [R0+URZ+0x19c70], R3 ;  /* 0x019c7003000095a7 */ /* 0x000e64000802007f */
[----:B-1----:R-:W-:Y:S05]  /*1b290*/  @!P1 BRA `(.L_x_12160) ;  /* 0xfffffffc00f09947 */ /* 0x002fea000383ffff */
[----:B------:R-:W-:Y:S05]  /*1b2a0*/  BRA `(.L_x_12233) ;  /* 0xffffffd0000c7947 */ /* 0x000fea000383ffff */
.L_x_12162:
[----:B0-----:R0:W1:Y:S02]  /*1b2b0*/  SYNCS.PHASECHK.TRANS64.TRYWAIT P1, [R0+URZ+0x19c60], R3 ;  /* 0x019c6003000075a7 */ /* 0x001064000802017f */
[----:B-1----:R-:W-:Y:S05]  /*1b2c0*/  @!P1 NANOSLEEP.SYNCS 0x989680 ;  /* 0x009896800000995d */ /* 0x002fea0003900000 */
[----:B------:R-:W1:Y:S02]  /*1b2d0*/  @!P1 SYNCS.PHASECHK.TRANS64 P1, [R0+URZ+0x19c60], R3 ;  /* 0x019c6003000095a7 */ /* 0x000e64000802007f */
[----:B-1----:R-:W-:Y:S05]  /*1b2e0*/  @!P1 BRA `(.L_x_12162) ;  /* 0xfffffffc00f09947 */ /* 0x002fea000383ffff */
[----:B------:R-:W-:Y:S05]  /*1b2f0*/  BRA `(.L_x_12234) ;  /* 0xffffffd000187947 */ /* 0x000fea000383ffff */
.L_x_12176:
[----:B0-----:R0:W1:Y:S02]  /*1b300*/  SYNCS.PHASECHK.TRANS64.TRYWAIT P0, [R5+URZ+0x19c20], R0 ;  /* 0x019c2000050075a7 */ /* 0x001064000800017f */
[----:B-1----:R-:W-:Y:S05]  /*1b310*/  @!P0 NANOSLEEP.SYNCS 0x989680 ;  /* 0x009896800000895d */ /* 0x002fea0003900000 */
[----:B------:R-:W1:Y:S02]  /*1b320*/  @!P0 SYNCS.PHASECHK.TRANS64 P0, [R5+URZ+0x19c20], R0 ;  /* 0x019c2000050085a7 */ /* 0x000e64000800007f */
[----:B-1----:R-:W-:Y:S05]  /*1b330*/  @!P0 BRA `(.L_x_12176) ;  /* 0xfffffffc00f08947 */ /* 0x002fea000383ffff */
[----:B------:R-:W-:Y:S05]  /*1b340*/  BRA `(.L_x_12235) ;  /* 0xffffffe400c07947 */ /* 0x000fea000383ffff */
.L_x_12177:
        /* <DEDUP_REMOVED lines=11> */
.L_x_12237:
[----:B------:R-:W-:Y:S05]  /*1b400*/  BSYNC B0 ;  /* 0x0000000000007941 */ /* 0x000fea0003800000 */
.L_x_12236:
[----:B------:R-:W-:Y:S05]  /*1b410*/  BRA `(.L_x_12238) ;  /* 0xffffffe400a87947 */ /* 0x000fea000383ffff */
.L_x_12180:
[----:B------:R-:W-:Y:S01]  /*1b420*/  BSSY B1, `(.L_x_12239) ;  /* 0x0000006000017945 */ /* 0x000fe20003800000 */
[----:B------:R-:W-:-:S07]  /*1b430*/  IMAD.MOV.U32 R15, RZ, RZ, -0x1 ;  /* 0xffffffffff0f7424 */ /* 0x000fce00078e00ff */
[----:B0-----:R-:W-:Y:S05]  /*1b440*/  WARPSYNC.COLLECTIVE R15, `(.L_x_12240) ;  /* 0x000000000f0c7348 */ /* 0x001fea0003c00000 */
[----:B------:R-:W-:Y:S02]  /*1b450*/  ELECT P6, UR62, PT ;  /* 0x00000000003e782f */ /* 0x000fe400038c0000 */
[----:B------:R-:W-:Y:S01]  /*1b460*/  MOV R14, UR62 ;  /* 0x0000003e000e7c02 */ /* 0x000fe20008000f00 */
[----:B0-----:R-:W-:Y:S10]  /*1b470*/  ENDCOLLECTIVE ;  /* 0x000000000000791b */ /* 0x001ff40003800000 */
.L_x_12240:
[----:B------:R-:W-:Y:S05]  /*1b480*/  BSYNC B1 ;  /* 0x0000000000017941 */ /* 0x000fea0003800000 */
.L_x_12239:
[----:B------:R-:W-:Y:S05]  /*1b490*/  BRA `(.L_x_12241) ;  /* 0xffffffe400a07947 */ /* 0x000fea000383ffff */
.L_x_12182:
[----:B0-----:R0:W1:Y:S02]  /*1b4a0*/  SYNCS.PHASECHK.TRANS64.TRYWAIT P1, [R3+URZ+0x19c40], R2 ;  /* 0x019c4002030075a7 */ /* 0x001064000802017f */
[----:B-1----:R-:W-:Y:S05]  /*1b4b0*/  @!P1 NANOSLEEP.SYNCS 0x989680 ;  /* 0x009896800000995d */ /* 0x002fea0003900000 */
[----:B------:R-:W1:Y:S02]  /*1b4c0*/  @!P1 SYNCS.PHASECHK.TRANS64 P1, [R3+URZ+0x19c40], R2 ;  /* 0x019c4002030095a7 */ /* 0x000e64000802007f */
[----:B-1----:R-:W-:Y:S05]  /*1b4d0*/  @!P1 BRA `(.L_x_12182) ;  /* 0xfffffffc00f09947 */ /* 0x002fea000383ffff */
[----:B------:R-:W-:Y:S05]  /*1b4e0*/  BRA `(.L_x_12242) ;  /* 0xffffffe400c07947 */ /* 0x000fea000383ffff */
.L_x_12184:
[----:B-1----:R1:W2:Y:S02]  /*1b4f0*/  SYNCS.PHASECHK.TRANS64.TRYWAIT P1, [R5+URZ+0x19c40], R0 ;  /* 0x019c4000050075a7 */ /* 0x0022a4000802017f */
[----:B--2---:R-:W-:Y:S05]  /*1b500*/  @!P1 NANOSLEEP.SYNCS 0x989680 ;  /* 0x009896800000995d */ /* 0x004fea0003900000 */
[----:B------:R-:W2:Y:S02]  /*1b510*/  @!P1 SYNCS.PHASECHK.TRANS64 P1, [R5+URZ+0x19c40], R0 ;  /* 0x019c4000050095a7 */ /* 0x000ea4000802007f */
[----:B--2---:R-:W-:Y:S05]  /*1b520*/  @!P1 BRA `(.L_x_12184) ;  /* 0xfffffffc00f09947 */ /* 0x004fea000383ffff */
[----:B------:R-:W-:Y:S05]  /*1b530*/  BRA `(.L_x_12243) ;  /* 0xffffffe400cc7947 */ /* 0x000fea000383ffff */
.L_x_12186:
[----:B--2---:R2:W3:Y:S02]  /*1b540*/  SYNCS.PHASECHK.TRANS64.TRYWAIT P1, [R3+URZ+0x19c60], R2 ;  /* 0x019c6002030075a7 */ /* 0x0044e4000802017f */
[----:B---3--:R-:W-:Y:S05]  /*1b550*/  @!P1 NANOSLEEP.SYNCS 0x989680 ;  /* 0x009896800000995d */ /* 0x008fea0003900000 */
[----:B------:R-:W3:Y:S02]  /*1b560*/  @!P1 SYNCS.PHASECHK.TRANS64 P1, [R3+URZ+0x19c60], R2 ;  /* 0x019c6002030095a7 */ /* 0x000ee4000802007f */
[----:B---3--:R-:W-:Y:S05]  /*1b570*/  @!P1 BRA `(.L_x_12186) ;  /* 0xfffffffc00f09947 */ /* 0x008fea000383ffff */
[----:B------:R-:W-:Y:S05]  /*1b580*/  BRA `(.L_x_12244) ;  /* 0xffffffe400c87947 */ /* 0x000fea000383ffff */
.L_x_12188:
[----:B---3--:R3:W4:Y:S02]  /*1b590*/  SYNCS.PHASECHK.TRANS64.TRYWAIT P1, [R5+URZ+0x19c60], R0 ;  /* 0x019c6000050075a7 */ /* 0x008724000802017f */
[----:B----4-:R-:W-:Y:S05]  /*1b5a0*/  @!P1 NANOSLEEP.SYNCS 0x989680 ;  /* 0x009896800000995d */ /* 0x010fea0003900000 */
[----:B------:R-:W4:Y:S02]  /*1b5b0*/  @!P1 SYNCS.PHASECHK.TRANS64 P1, [R5+URZ+0x19c60], R0 ;  /* 0x019c6000050095a7 */ /* 0x000f24000802007f */
[----:B----4-:R-:W-:Y:S05]  /*1b5c0*/  @!P1 BRA `(.L_x_12188) ;  /* 0xfffffffc00f09947 */ /* 0x010fea000383ffff */
[----:B------:R-:W-:Y:S05]  /*1b5d0*/  BRA `(.L_x_12245) ;  /* 0xffffffe400c47947 */ /* 0x000fea000383ffff */
.L_x_12190:
[----:B----4-:R4:W0:Y:S02]  /*1b5e0*/  SYNCS.PHASECHK.TRANS64.TRYWAIT P1, [R3+URZ+0x19c80], R2 ;  /* 0x019c8002030075a7 */ /* 0x010824000802017f */
[----:B0-----:R-:W-:Y:S05]  /*1b5f0*/  @!P1 NANOSLEEP.SYNCS 0x989680 ;  /* 0x009896800000995d */ /* 0x001fea0003900000 */
[----:B------:R-:W0:Y:S02]  /*1b600*/  @!P1 SYNCS.PHASECHK.TRANS64 P1, [R3+URZ+0x19c80], R2 ;  /* 0x019c8002030095a7 */ /* 0x000e24000802007f */
[----:B0-----:R-:W-:Y:S05]  /*1b610*/  @!P1 BRA `(.L_x_12190) ;  /* 0xfffffffc00f09947 */ /* 0x001fea000383ffff */
[----:B------:R-:W-:Y:S05]  /*1b620*/  BRA `(.L_x_12246) ;  /* 0xffffffe400c07947 */ /* 0x000fea000383ffff */
.L_x_12247:
        /* <DEDUP_REMOVED lines=13> */
.L_x_16297:


//--------------------- .text._ZN7cutlass13device_kernelIN5flash11enable_sm90INS1_16FlashAttnFwdSm90INS1_25CollectiveMainloopFwdSm90ILi2EN4cute5tupleIJNS5_1CILi1EEES8_S8_EEENS6_IJNS7_ILi192EEENS7_ILi128EEENS7_ILi96EEEEEELi96ENS_12float_e4m3_tEfNS_4arch4Sm90ELb0ELb1ELb1ELb1ELb1ELb1ELb0ELb1ELb1ELb1ELb1ELb0EEENS1_21CollectiveEpilogueFwdINS6_IJSA_SC_SB_EEES9_NS_10bfloat16_tESG_Li384ELb1ELb1ELb1ELb1EEENS1_36VarlenDynamicPersistentTileSchedulerILi192ELi128ELi384ELi128ELb1ELb1ELb1ELb1ELb0ELb1EEEEEEEEEvNT_6ParamsE --------------------------
	.section	.text._ZN7cutlass13device_kernelIN5flash11enable_sm90INS1_16FlashAttnFwdSm90INS1_25CollectiveMainloopFwdSm90ILi2EN4cute5tupleIJNS5_1CILi1EEES8_S8_EEENS6_IJNS7_ILi192EEENS7_ILi128EEENS7_ILi96EEEEEELi96ENS_12float_e4m3_tEfNS_4arch4Sm90ELb0ELb1ELb1ELb1ELb1ELb1ELb0ELb1ELb1ELb1ELb1ELb0EEENS1_21CollectiveEpilogueFwdINS6_IJSA_SC_SB_EEES9_NS_10bfloat16_tESG_Li384ELb1ELb1ELb1ELb1EEENS1_36VarlenDynamicPersistentTileSchedulerILi192ELi128ELi384ELi128ELb1ELb1ELb1ELb1ELb0ELb1EEEEEEEEEvNT_6ParamsE,"ax",@progbits
	.align	128
.text._ZN7cutlass13device_kernelIN5flash11enable_sm90INS1_16FlashAttnFwdSm90INS1_25CollectiveMainloopFwdSm90ILi2EN4cute5tupleIJNS5_1CILi1EEES8_S8_EEENS6_IJNS7_ILi192EEENS7_ILi128EEENS7_ILi96EEEEEELi96ENS_12float_e4m3_tEfNS_4arch4Sm90ELb0ELb1ELb1ELb1ELb1ELb1ELb0ELb1ELb1ELb1ELb1ELb0EEENS1_21CollectiveEpilogueFwdINS6_IJSA_SC_SB_EEES9_NS_10bfloat16_tESG_Li384ELb1ELb1ELb1ELb1EEENS1_36VarlenDynamicPersistentTileSchedulerILi192ELi128ELi384ELi128ELb1ELb1ELb1ELb1ELb0ELb1EEEEEEEEEvNT_6ParamsE:
        .type           _ZN7cutlass13device_kernelIN5flash11enable_sm90INS1_16FlashAttnFwdSm90INS1_25CollectiveMainloopFwdSm90ILi2EN4cute5tupleIJNS5_1CILi1EEES8_S8_EEENS6_IJNS7_ILi192EEENS7_ILi128EEENS7_ILi96EEEEEELi96ENS_12float_e4m3_tEfNS_4arch4Sm90ELb0ELb1ELb1ELb1ELb1ELb1ELb0ELb1ELb1ELb1ELb1ELb0EEENS1_21CollectiveEpilogueFwdINS6_IJSA_SC_SB_EEES9_NS_10bfloat16_tESG_Li384ELb1ELb1ELb1ELb1EEENS1_36VarlenDynamicPersistentTileSchedulerILi192ELi128ELi384ELi128ELb1ELb1ELb1ELb1ELb0ELb1EEEEEEEEEvNT_6ParamsE,@function
        .size           _ZN7cutlass13device_kernelIN5flash11enable_sm90INS1_16FlashAttnFwdSm90INS1_25CollectiveMainloopFwdSm90ILi2EN4cute5tupleIJNS5_1CILi1EEES8_S8_EEENS6_IJNS7_ILi192EEENS7_ILi128EEENS7_ILi96EEEEEELi96ENS_12float_e4m3_tEfNS_4arch4Sm90ELb0ELb1ELb1ELb1ELb1ELb1ELb0ELb1ELb1ELb1ELb1ELb0EEENS1_21CollectiveEpilogueFwdINS6_IJSA_SC_SB_EEES9_NS_10bfloat16_tESG_Li384ELb1ELb1ELb1ELb1EEENS1_36VarlenDynamicPersistentTileSchedulerILi192ELi128ELi384ELi128ELb1ELb1ELb1ELb1ELb0ELb1EEEEEEEEEvNT_6ParamsE,(.L_x_16298 - _ZN7cutlass13device_kernelIN5flash11enable_sm90INS1_16FlashAttnFwdSm90INS1_25CollectiveMainloopFwdSm90ILi2EN4cute5tupleIJNS5_1CILi1EEES8_S8_EEENS6_IJNS7_ILi192EEENS7_ILi128EEENS7_ILi96EEEEEELi96ENS_12float_e4m3_tEfNS_4arch4Sm90ELb0ELb1ELb1ELb1ELb1ELb1ELb0ELb1ELb1ELb1ELb1ELb0EEENS1_21CollectiveEpilogueFwdINS6_IJSA_SC_SB_EEES9_NS_10bfloat16_tESG_Li384ELb1ELb1ELb1ELb1EEENS1_36VarlenDynamicPersistentTileSchedulerILi192ELi128ELi384ELi128ELb1ELb1ELb1ELb1ELb0ELb1EEEEEEEEEvNT_6ParamsE)
        .other          _ZN7cutlass13device_kernelIN5flash11enable_sm90INS1_16FlashAttnFwdSm90INS1_25CollectiveMainloopFwdSm90ILi2EN4cute5tupleIJNS5_1CILi1EEES8_S8_EEENS6_IJNS7_ILi192EEENS7_ILi128EEENS7_ILi96EEEEEELi96ENS_12float_e4m3_tEfNS_4arch4Sm90ELb0ELb1ELb1ELb1ELb1ELb1ELb0ELb1ELb1ELb1ELb1ELb0EEENS1_21CollectiveEpilogueFwdINS6_IJSA_SC_SB_EEES9_NS_10bfloat16_tESG_Li384ELb1ELb1ELb1ELb1EEENS1_36VarlenDynamicPersistentTileSchedulerILi192ELi128ELi384ELi128ELb1ELb1ELb1ELb1ELb0ELb1EEEEEEEEEvNT_6ParamsE,@"STO_CUDA_ENTRY STV_DEFAULT"
_ZN7cutlass13device_kernelIN5flash11enable_sm90INS1_16FlashAttnFwdSm90INS1_25CollectiveMainloopFwdSm90ILi2EN4cute5tupleIJNS5_1CILi1EEES8_S8_EEENS6_IJNS7_ILi192EEENS7_ILi128EEENS7_ILi96EEEEEELi96ENS_12float_e4m3_tEfNS_4arch4Sm90ELb0ELb1ELb1ELb1ELb1ELb1ELb0ELb1ELb1ELb1ELb1ELb0EEENS1_21CollectiveEpilogueFwdINS6_IJSA_SC_SB_EEES9_NS_10bfloat16_tESG_Li384ELb1ELb1ELb1ELb1EEENS1_36VarlenDynamicPersistentTileSchedulerILi192ELi128ELi384ELi128ELb1ELb1ELb1ELb1ELb0ELb1EEEEEEEEEvNT_6ParamsE:
        /* <DEDUP_REMOVED lines=18> */
.L_x_12249:
[----:B------:R-:W-:Y:S05]  /*0120*/  BSYNC B0 ;  /* 0x0000000000007941 */ /* 0x000fea0003800000 */
.L_x_12248:
        /* <DEDUP_REMOVED lines=41> */
.L_x_12250:
        /* <DEDUP_REMOVED lines=22> */
.L_x_12251:
        /* <DEDUP_REMOVED lines=18> */
.L_x_12252:
        /* <DEDUP_REMOVED lines=22> */
.L_x_12253:
        /* <DEDUP_REMOVED lines=23> */
.L_x_12254:
        /* <DEDUP_REMOVED lines=8> */
.L_x_12257:
        /* <DEDUP_REMOVED lines=17> */
[----:B------:R-:W-:Y:S01]  /*0aa0*/  IMAD.MOV.U32 R152, RZ, RZ, RZ ;  /* 0x000000ffff987224 */ /* 0x000fe200078e00ff */
[----:B------:R-:W-:Y:S01]  /*0ab0*/  ULOP3.LUT UR36, UR37, 0x1, URZ, 0xfc, !UPT ;  /* 0x0000000125247892 */ /* 0x000fe2000f8efc3f */
[----:B0-----:R-:W-:-:S05]  /*0ac0*/  VIADD R22, R0, 0xffffff80 ;  /* 0xffffff8000167836 */ /* 0x001fca0000000000 */
[----:B------:R-:W-:Y:S02]  /*0ad0*/  SHF.R.S32.HI R0, RZ, 0x1f, R22 ;  /* 0x0000001fff007819 */ /* 0x000fe40000011416 */
[-C--:B------:R-:W-:Y:S02]  /*0ae0*/  LEA.HI R3, R22, R22.reuse, RZ, 0x1 ;  /* 0x0000001616037211 */ /* 0x080fe400078f08ff */
[CC--:B------:R-:W-:Y:S02]  /*0af0*/  LEA.HI R2, R0.reuse, R22.reuse, RZ, 0x5 ;  /* 0x0000001600027211 */ /* 0x0c0fe400078f28ff */
[----:B------:R-:W-:Y:S02]  /*0b00*/  LEA.HI R6, R0, R22, RZ, 0x4 ;  /* 0x0000001600067211 */ /* 0x000fe400078f20ff */
[----:B------:R-:W-:Y:S01]  /*0b10*/  SHF.R.S32.HI R12, RZ, 0x1, R3 ;  /* 0x00000001ff0c7819 */ /* 0x000fe20000011403 */
[----:B------:R-:W-:Y:S01]  /*0b20*/  IMAD.SHL.U32 R4, R2, 0x10, RZ ;  /* 0x0000001002047824 */ /* 0x000fe200078e00ff */
[----:B------:R-:W-:-:S04]  /*0b30*/  LOP3.LUT R2, R6, 0x7fffff0, RZ, 0xc0, !PT ;  /* 0x07fffff006027812 */ /* 0x000fc800078ec0ff */
[----:B------:R-:W-:Y:S01]  /*0b40*/  LOP3.LUT R5, R4, 0xfffffe00, RZ, 0xc0, !PT ;  /* 0xfffffe0004057812 */ /* 0x000fe200078ec0ff */
[----:B------:R-:W-:Y:S01]  /*0b50*/  IMAD.IADD R4, R22, 0x1, -R2 ;  /* 0x0000000116047824 */ /* 0x000fe200078e0a02 */
[----:B------:R-:W-:-:S03]  /*0b60*/  LEA.HI R2, R0, R22, RZ, 0x7 ;  /* 0x0000001600027211 */ /* 0x000fc600078f38ff */
[----:B------:R-:W-:Y:S01]  /*0b70*/  IMAD R13, R4, 0x20, R5 ;  /* 0x00000020040d7824 */ /* 0x000fe200078e0205 */
[----:B------:R-:W-:Y:S02]  /*0b80*/  SHF.R.S32.HI R5, RZ, 0x1f, R3 ;  /* 0x0000001fff057819 */ /* 0x000fe40000011403 */
[----:B------:R-:W-:Y:S02]  /*0b90*/  LOP3.LUT R7, R2, 0xffffff80, RZ, 0xc0, !PT ;  /* 0xffffff8002077812 */ /* 0x000fe400078ec0ff */
[----:B------:R-:W-:Y:S02]  /*0ba0*/  LOP3.LUT R3, R3, 0xfffffffe, RZ, 0xc0, !PT ;  /* 0xfffffffe03037812 */ /* 0x000fe400078ec0ff */
[----:B------:R-:W-:Y:S01]  /*0bb0*/  LEA.HI R5, R5, R12, RZ, 0x2 ;  /* 0x0000000c05057211 */ /* 0x000fe200078f10ff */
[C---:B------:R-:W-:Y:S01]  /*0bc0*/  IMAD.IADD R21, R22.reuse, 0x1, -R7 ;  /* 0x0000000116157824 */ /* 0x040fe200078e0a07 */
[----:B------:R-:W-:Y:S01]  /*0bd0*/  SHF.R.S32.HI R7, RZ, 0x4, R6 ;  /* 0x00000004ff077819 */ /* 0x000fe20000011406 */
[----:B------:R-:W-:Y:S01]  /*0be0*/  IMAD.IADD R18, R22, 0x1, -R3 ;  /* 0x0000000116127824 */ /* 0x000fe200078e0a03 */
[----:B------:R-:W-:-:S02]  /*0bf0*/  LOP3.LUT R5, R5, 0x7fffffc, RZ, 0xc0, !PT ;  /* 0x07fffffc05057812 */ /* 0x000fc400078ec0ff */
[----:B------:R-:W-:Y:S01]  /*0c00*/  SHF.R.S32.HI R3, RZ, 0x1f, R21 ;  /* 0x0000001fff037819 */ /* 0x000fe20000011415 */
[----:B------:R-:W-:Y:S01]  /*0c10*/  IMAD.SHL.U32 R26, R18, 0x8, RZ ;  /* 0x00000008121a7824 */ /* 0x000fe200078e00ff */
[----:B------:R-:W-:Y:S01]  /*0c20*/  SHF.R.S32.HI R23, RZ, 0x7, R2 ;  /* 0x00000007ff177819 */ /* 0x000fe20000011402 */
[----:B------:R-:W-:Y:S01]  /*0c30*/  IMAD.IADD R5, R12, 0x1, -R5 ;  /* 0x000000010c057824 */ /* 0x000fe200078e0a05 */
[----:B------:R-:W-:Y:S01]  /*0c40*/  LEA.HI R8, R3, R21, RZ, 0x2 ;  /* 0x0000001503087211 */ /* 0x000fe200078f10ff */
[----:B------:R-:W-:Y:S01]  /*0c50*/  VIADD R2, R26, 0x20 ;  /* 0x000000201a027836 */ /* 0x000fe20000000000 */
[----:B------:R-:W-:Y:S01]  /*0c60*/  LEA.HI R4, R0, R22, RZ, 0x3 ;  /* 0x0000001600047211 */ /* 0x000fe200078f18ff */
[----:B------:R-:W-:Y:S01]  /*0c70*/  IMAD R17, R7, 0x8, R5 ;  /* 0x0000000807117824 */ /* 0x000fe200078e0205 */
[----:B------:R-:W-:Y:S01]  /*0c80*/  LEA.HI R6, R6, R7, RZ, 0x1 ;  /* 0x0000000706067211 */ /* 0x000fe200078f08ff */
[----:B------:R-:W-:Y:S01]  /*0c90*/  IMAD.IADD R5, R26, 0x1, R2 ;  /* 0x000000011a057824 */ /* 0x000fe200078e0202 */
[--C-:B------:R-:W-:Y:S01]  /*0ca0*/  SHF.R.S32.HI R12, RZ, 0x2, R8.reuse ;  /* 0x00000002ff0c7819 */ /* 0x100fe20000011408 */
[----:B------:R-:W-:Y:S01]  /*0cb0*/  STL [R1+0x10], R26 ;  /* 0x0000101a01007387 */ /* 0x000fe20000100800 */
[----:B------:R-:W-:Y:S01]  /*0cc0*/  SHF.R.S32.HI R15, RZ, 0x1f, R8 ;  /* 0x0000001fff0f7819 */ /* 0x000fe20000011408 */
[----:B------:R-:W-:Y:S01]  /*0cd0*/  IMAD.SHL.U32 R17, R17, 0x20, RZ ;  /* 0x0000002011117824 */ /* 0x000fe200078e00ff */
[----:B------:R-:W-:Y:S01]  /*0ce0*/  SHF.R.S32.HI R4, RZ, 0x3, R4 ;  /* 0x00000003ff047819 */ /* 0x000fe20000011404 */
[----:B------:R0:W-:Y:S01]  /*0cf0*/  STL [R1+0x38], R2 ;  /* 0x0000380201007387 */ /* 0x0001e20000100800 */
[----:B------:R-:W-:Y:S01]  /*0d00*/  LOP3.LUT R6, R6, 0x1ffffffe, RZ, 0xc0, !PT ;  /* 0x1ffffffe06067812 */ /* 0x000fe200078ec0ff */
[----:B------:R-:W-:Y:S01]  /*0d10*/  IMAD.SHL.U32 R18, R18, 0x10, RZ ;  /* 0x0000001012127824 */ /* 0x000fe200078e00ff */
[----:B------:R-:W-:Y:S01]  /*0d20*/  LEA.HI R15, R15, R12, RZ, 0x3 ;  /* 0x0000000c0f0f7211 */ /* 0x000fe200078f18ff */
[----:B------:R-:W-:Y:S01]  /*0d30*/  IMAD.SHL.U32 R4, R4, 0x80, RZ ;  /* 0x0000008004047824 */ /* 0x000fe200078e00ff */
[----:B------:R-:W-:Y:S01]  /*0d40*/  SHF.R.S32.HI R14, RZ, 0x1f, R5 ;  /* 0x0000001fff0e7819 */ /* 0x000fe20000011405 */
[----:B------:R-:W-:Y:S01]  /*0d50*/  IMAD.IADD R6, R7, 0x1, -R6 ;  /* 0x0000000107067824 */ /* 0x000fe200078e0a06 */
[----:B------:R-:W-:-:S02]  /*0d60*/  LOP3.LUT R15, R15, 0xfffffff8, RZ, 0xc0, !PT ;  /* 0xfffffff80f0f7812 */ /* 0x000fc400078ec0ff */
[----:B------:R-:W-:Y:S01]  /*0d70*/  LEA.HI R3, R3, R21, RZ, 0x5 ;  /* 0x0000001503037211 */ /* 0x000fe200078f28ff */
[----:B0-----:R-:W-:Y:S01]  /*0d80*/  IMAD.HI R2, R23, 0x55555556, RZ ;  /* 0x5555555617027827 */ /* 0x001fe200078e02ff */
[CC--:B------:R-:W-:Y:S02]  /*0d90*/  LEA.HI R7, R14.reuse, R5.reuse, RZ, 0x4 ;  /* 0x000000050e077211 */ /* 0x0c0fe400078f20ff */
[----:B------:R-:W-:Y:S01]  /*0da0*/  LEA.HI R5, R14, R5, RZ, 0x5 ;  /* 0x000000050e057211 */ /* 0x000fe200078f28ff */
[----:B------:R-:W-:Y:S01]  /*0db0*/  IMAD.IADD R12, R12, 0x1, -R15 ;  /* 0x000000010c0c7824 */ /* 0x000fe200078e0a0f */
[----:B------:R-:W-:Y:S01]  /*0dc0*/  LEA.HI R2, R2, R2, RZ, 0x1 ;  /* 0x0000000202027211 */ /* 0x000fe200078f08ff */
[----:B------:R-:W-:Y:S01]  /*0dd0*/  IMAD R6, R6, 0x8, R13 ;  /* 0x0000000806067824 */ /* 0x000fe200078e020d */
[----:B------:R-:W-:Y:S02]  /*0de0*/  LOP3.LUT R24, R4, 0x80, RZ, 0xc0, !PT ;  /* 0x0000008004187812 */ /* 0x000fe400078ec0ff */
[----:B------:R-:W-:Y:S01]  /*0df0*/  SHF.R.S32.HI R3, RZ, 0x5, R3 ;  /* 0x00000005ff037819 */ /* 0x000fe20000011403 */
[----:B------:R-:W-:Y:S01]  /*0e00*/  IMAD R2, R2, -0x3, R23 ;  /* 0xfffffffd02027824 */ /* 0x000fe200078e0217 */
[----:B------:R-:W-:Y:S01]  /*0e10*/  SHF.R.S32.HI R5, RZ, 0x5, R5 ;  /* 0x00000005ff057819 */ /* 0x000fe20000011405 */
[----:B------:R-:W-:Y:S01]  /*0e20*/  STL [R1+0x2c], R24 ;  /* 0x00002c1801007387 */ /* 0x000fe20000100800 */
[----:B------:R-:W-:Y:S01]  /*0e30*/  SHF.R.U32.HI R20, RZ, 0x3, R24 ;  /* 0x00000003ff147819 */ /* 0x000fe20000011618 */
[----:B------:R-:W-:Y:S01]  /*0e40*/  IMAD R3, R3, 0x10, R12 ;  /* 0x0000001003037824 */ /* 0x000fe200078e020c */
[----:B------:R-:W-:Y:S01]  /*0e50*/  LOP3.LUT R4, R24, 0x10, R7, 0xf8, !PT ;  /* 0x0000001018047812 */ /* 0x000fe200078ef807 */
[----:B------:R-:W-:Y:S01]  /*0e60*/  IMAD R5, R5, 0x1800, R17 ;  /* 0x0000180005057824 */ /* 0x000fe200078e0211 */
[----:B------:R-:W-:Y:S01]  /*0e70*/  LEA.HI R0, R0, R22, RZ, 0x2 ;  /* 0x0000001600007211 */ /* 0x000fe200078f10ff */
[----:B------:R-:W-:Y:S01]  /*0e80*/  IMAD R3, R2, 0x40, R3 ;  /* 0x0000004002037824 */ /* 0x000fe200078e0203 */
[----:B------:R-:W-:Y:S01]  /*0e90*/  LOP3.LUT R4, R4, R20, RZ, 0x3c, !PT ;  /* 0x0000001404047212 */ /* 0x000fe200078e3cff */
[----:B------:R-:W-:Y:S01]  /*0ea0*/  STL [R1+0x3c], R17 ;  /* 0x00003c1101007387 */ /* 0x000fe20000100800 */
[----:B------:R-:W-:-:S02]  /*0eb0*/  LOP3.LUT R2, R0, 0xfffffffc, RZ, 0xc0, !PT ;  /* 0xfffffffc00027812 */ /* 0x000fc400078ec0ff */
[----:B------:R-:W-:Y:S01]  /*0ec0*/  IADD3 R4, R16, R5, R4 ;  /* 0x0000000510047210 */ /* 0x000fe20007ffe004 */
[----:B------:R-:W-:Y:S01]  /*0ed0*/  STL [R1+0x7c], R20 ;  /* 0x00007c1401007387 */ /* 0x000fe20000100800 */
[----:B------:R-:W-:Y:S01]  /*0ee0*/  VIADD R5, R18, 0x40 ;  /* 0x0000004012057836 */ /* 0x000fe20000000000 */
[----:B------:R-:W-:Y:S02]  /*0ef0*/  LOP3.LUT R8, R8, 0x7ffffffc, RZ, 0xc0, !PT ;  /* 0x7ffffffc08087812 */ /* 0x000fe400078ec0ff */
[----:B------:R0:W-:Y:S03]  /*0f00*/  STL [R1+0x84], R6 ;  /* 0x0000840601007387 */ /* 0x0001e60000100800 */
[----:B------:R-:W-:Y:S01]  /*0f10*/  IMAD.IADD R8, R21, 0x1, -R8 ;  /* 0x0000000115087824 */ /* 0x000fe200078e0a08 */
[----:B------:R1:W-:Y:S03]  /*0f20*/  STL [R1+0x78], R4 ;  /* 0x0000780401007387 */ /* 0x0003e60000100800 */
[----:B------:R-:W-:Y:S01]  /*0f30*/  IMAD.SHL.U32 R154, R8, 0x2, RZ ;  /* 0x00000002089a7824 */ /* 0x000fe200078e00ff */
[----:B------:R2:W-:Y:S01]  /*0f40*/  STL [R1+0x54], R9 ;  /* 0x0000540901007387 */ /* 0x0005e20000100800 */
[----:B0-----:R-:W-:Y:S01]  /*0f50*/  IMAD.IADD R6, R22, 0x1, -R2 ;  /* 0x0000000116067824 */ /* 0x001fe200078e0a02 */
[----:B------:R-:W-:-:S02]  /*0f60*/  SHF.R.S32.HI R2, RZ, 0x2, R0 ;  /* 0x00000002ff027819 */ /* 0x000fc40000011400 */
[----:B------:R-:W-:Y:S01]  /*0f70*/  STL [R1+0x58], R10 ;  /* 0x0000580a01007387 */ /* 0x000fe20000100800 */
[----:B------:R-:W-:Y:S01]  /*0f80*/  VIADD R8, R154, 0x38 ;  /* 0x000000389a087836 */ /* 0x000fe20000000000 */
[----:B------:R-:W-:Y:S01]  /*0f90*/  CS2R R22, SRZ ;  /* 0x0000000000167805 */ /* 0x000fe2000001ff00 */
[C---:B-1----:R-:W-:Y:S01]  /*0fa0*/  IMAD.SHL.U32 R4, R6.reuse, 0x8, RZ ;  /* 0x0000000806047824 */ /* 0x042fe200078e00ff */
[----:B------:R-:W-:Y:S01]  /*0fb0*/  STL [R1+0x80], R3 ;  /* 0x0000800301007387 */ /* 0x000fe20000100800 */
[----:B------:R-:W-:Y:S01]  /*0fc0*/  LEA.HI R0, R6, R6, RZ, 0x1 ;  /* 0x0000000606007211 */ /* 0x000fe200078f08ff */
[----:B--2---:R-:W-:Y:S01]  /*0fd0*/  VIADD R9, R26, 0x10 ;  /* 0x000000101a097836 */ /* 0x004fe20000000000 */
[----:B------:R-:W-:Y:S01]  /*0fe0*/  SHF.R.S32.HI R8, RZ, 0x1f, R8 ;  /* 0x0000001fff087819 */ /* 0x000fe20000011408 */
[----:B------:R-:W-:Y:S01]  /*0ff0*/  STL [R1+0x5c], R11 ;  /* 0x00005c0b01007387 */ /* 0x000fe20000100800 */
[----:B------:R-:W-:Y:S02]  /*1000*/  LOP3.LUT R2, R0, 0x1ffffffe, RZ, 0xc0, !PT ;  /* 0x1ffffffe00027812 */ /* 0x000fe400078ec0ff */
[----:B------:R-:W-:Y:S01]  /*1010*/  LOP3.LUT R0, R24, 0x10, R18, 0xf8, !PT ;  /* 0x0000001018007812 */ /* 0x000fe200078ef812 */
[----:B------:R-:W-:Y:S02]  /*1020*/  STL [R1+0x68], RZ ;  /* 0x000068ff01007387 */ /* 0x000fe40000100800 */
[----:B------:R-:W-:Y:S01]  /*1030*/  IMAD.IADD R2, R6, 0x1, -R2 ;  /* 0x0000000106027824 */ /* 0x000fe200078e0a02 */
[----:B------:R-:W-:Y:S01]  /*1040*/  LOP3.LUT R0, R0, R20, RZ, 0x3c, !PT ;  /* 0x0000001400007212 */ /* 0x000fe200078e3cff */
[----:B------:R-:W-:Y:S04]  /*1050*/  STL [R1+0xc], RZ ;  /* 0x00000cff01007387 */ /* 0x000fe80000100800 */
[----:B------:R-:W-:Y:S04]  /*1060*/  STL [R1+0x4c], R4 ;  /* 0x00004c0401007387 */ /* 0x000fe80000100800 */
[----:B------:R0:W-:Y:S04]  /*1070*/  STL [R1+0x34], R9 ;  /* 0x0000340901007387 */ /* 0x0001e80000100800 */
[----:B------:R1:W-:Y:S01]  /*1080*/  STL [R1+0x8], R5 ;  /* 0x0000080501007387 */ /* 0x0003e20000100800 */
[----:B0-----:R-:W-:Y:S01]  /*1090*/  SHF.R.S32.HI R9, RZ, 0x1f, R5 ;  /* 0x0000001fff097819 */ /* 0x001fe20000011405 */
[----:B-1----:R-:W-:-:S04]  /*10a0*/  VIADD R5, R4, 0x20 ;  /* 0x0000002004057836 */ /* 0x002fc80000000000 */
[----:B------:R0:W-:Y:S01]  /*10b0*/  STL [R1+0x30], R9 ;  /* 0x0000300901007387 */ /* 0x0001e20000100800 */
[----:B------:R-:W-:-:S03]  /*10c0*/  VIADD R4, R4, 0x40 ;  /* 0x0000004004047836 */ /* 0x000fc60000000000 */
[----:B------:R1:W-:Y:S01]  /*10d0*/  STL [R1+0x6c], R5 ;  /* 0x00006c0501007387 */ /* 0x0003e20000100800 */
[----:B------:R-:W-:-:S03]  /*10e0*/  SHF.R.S32.HI R6, RZ, 0x1f, R5 ;  /* 0x0000001fff067819 */ /* 0x000fc60000011405 */
[----:B------:R2:W-:Y:S01]  /*10f0*/  STL [R1+0x74], R4 ;  /* 0x0000740401007387 */ /* 0x0005e20000100800 */
[----:B0-----:R-:W-:-:S03]  /*1100*/  VIADD R9, R154, 0x30 ;  /* 0x000000309a097836 */ /* 0x001fc60000000000 */
[----:B------:R0:W-:Y:S01]  /*1110*/  STL [R1+0x8c], R6 ;  /* 0x00008c0601007387 */ /* 0x0001e20000100800 */
[----:B-1----:R-:W-:Y:S01]  /*1120*/  SHF.R.S32.HI R5, RZ, 0x1f, R4 ;  /* 0x0000001fff057819 */ /* 0x002fe20000011404 */
[----:B--2---:R-:W-:Y:S01]  /*1130*/  IMAD.IADD R4, R17, 0x1, R0 ;  /* 0x0000000111047824 */ /* 0x004fe200078e0200 */
[----:B------:R-:W-:-:S03]  /*1140*/  SHF.R.S32.HI R0, RZ, 0x4, R7 ;  /* 0x00000004ff007819 */ /* 0x000fc60000011407 */
[----:B------:R1:W-:Y:S01]  /*1150*/  STL [R1+0x88], R5 ;  /* 0x0000880501007387 */ /* 0x0003e20000100800 */
[----:B------:R-:W-:Y:S01]  /*1160*/  SHF.R.S32.HI R7, RZ, 0x1f, R9 ;  /* 0x0000001fff077819 */ /* 0x000fe20000011409 */
[C---:B0-----:R-:W-:Y:S02]  /*1170*/  VIADD R6, R154.reuse, 0x40 ;  /* 0x000000409a067836 */ /* 0x041fe40000000000 */
[----:B------:R0:W-:Y:S03]  /*1180*/  STL [R1+0x48], R4 ;  /* 0x0000480401007387 */ /* 0x0001e60000100800 */
[----:B------:R-:W-:Y:S01]  /*1190*/  SHF.R.S32.HI R7, RZ, 0x1f, R6 ;  /* 0x0000001fff077819 */ /* 0x000fe20000011406 */
[----:B------:R2:W-:Y:S01]  /*11a0*/  STL [R1+0x1c], R0 ;  /* 0x00001c0001007387 */ /* 0x0005e20000100800 */
[C---:B-1----:R-:W-:Y:S02]  /*11b0*/  VIADD R5, R154.reuse, 0x48 ;  /* 0x000000489a057836 */ /* 0x042fe40000000000 */
[----:B0-----:R-:W-:-:S03]  /*11c0*/  VIADD R4, R154, 0x50 ;  /* 0x000000509a047836 */ /* 0x001fc60000000000 */
[----:B------:R-:W-:Y:S01]  /*11d0*/  SHF.R.S32.HI R6, RZ, 0x1f, R5 ;  /* 0x0000001fff067819 */ /* 0x000fe20000011405 */
[----:B--2---:R-:W-:Y:S01]  /*11e0*/  VIADD R0, R154, 0x58 ;  /* 0x000000589a007836 */ /* 0x004fe20000000000 */
[----:B------:R-:W-:-:S04]  /*11f0*/  SHF.R.S32.HI R5, RZ, 0x1f, R4 ;  /* 0x0000001fff057819 */ /* 0x000fc80000011404 */
[----:B------:R-:W-:Y:S01]  /*1200*/  SHF.R.S32.HI R4, RZ, 0x1f, R0 ;  /* 0x0000001fff047819 */ /* 0x000fe20000011400 */
[----:B------:R-:W-:-:S05]  /*1210*/  IMAD R0, R2, 0x8, R3 ;  /* 0x0000000802007824 */ /* 0x000fca00078e0203 */
[----:B------:R0:W-:Y:S02]  /*1220*/  STL [R1+0x40], R0 ;  /* 0x0000400001007387 */ /* 0x0001e40000100800 */
.L_x_12464:
[----:B-1--4-:R-:W0:Y:S01]  /*1230*/  LDL.LU R11, [R1+0x58] ;  /* 0x00005800010b7983 */ /* 0x012e220000300800 */
[----:B------:R-:W-:Y:S01]  /*1240*/  ULDC.64 UR4, c[0x0][0xa28] ;  /* 0x00028a0000047ab9 */ /* 0x000fe20000000a00 */
[----:B--2---:R-:W1:Y:S01]  /*1250*/  LDC.64 R4, c[0x0][0xa08] ;  /* 0x00028200ff047b82 */ /* 0x004e620000000a00 */
[----:B------:R-:W-:Y:S01]  /*1260*/  IMAD.MOV.U32 R64, RZ, RZ, RZ ;  /* 0x000000ffff407224 */ /* 0x000fe200078e00ff */
[----:B------:R-:W1:Y:S01]  /*1270*/  LDL R28, [R1+0x5c] ;  /* 0x00005c00011c7983 */ /* 0x000e620000100800 */
[----:B------:R-:W-:Y:S01]  /*1280*/  ISETP.NE.U32.AND P0, PT, RZ, UR4, PT ;  /* 0x00000004ff007c0c */ /* 0x000fe2000bf05070 */
[----:B-----5:R-:W-:Y:S01]  /*1290*/  IMAD.MOV.U32 R10, RZ, RZ, RZ ;  /* 0x000000ffff0a7224 */ /* 0x020fe200078e00ff */
[----:B------:R-:W-:Y:S02]  /*12a0*/  ULDC.64 UR6, c[0x0][0xa20] ;  /* 0x0002880000067ab9 */ /* 0x000fe40000000a00 */
[----:B------:R-:W-:Y:S01]  /*12b0*/  ISETP.NE.AND.EX P0, PT, RZ, UR5, PT, P0 ;  /* 0x00000005ff007c0c */ /* 0x000fe2000bf05300 */
[----:B------:R-:W-:-:S02]  /*12c0*/  ULDC.64 UR4, c[0x0][0xa18] ;  /* 0x0002860000047ab9 */ /* 0x000fc40000000a00 */
[----:B------:R-:W-:-:S04]  /*12d0*/  ISETP.NE.U32.AND P1, PT, RZ, UR4, PT ;  /* 0x00000004ff007c0c */ /* 0x000fc8000bf25070 */
[----:B------:R-:W-:Y:S01]  /*12e0*/  ISETP.NE.AND.EX P1, PT, RZ, UR5, PT, P1 ;  /* 0x00000005ff007c0c */ /* 0x000fe2000bf25310 */
[----:B------:R-:W-:Y:S02]  /*12f0*/  ULDC.64 UR4, c[0x0][0xa08] ;  /* 0x0002820000047ab9 */ /* 0x000fe40000000a00 */
[----:B------:R-:W-:-:S03]  /*1300*/  ISETP.NE.U32.AND P3, PT, RZ, UR4, PT ;  /* 0x00000004ff007c0c */ /* 0x000fc6000bf65070 */
[----:B------:R-:W2:Y:S01]  /*1310*/  @P0 LDC.64 R2, c[0x0][0xa28] ;  /* 0x00028a00ff020b82 */ /* 0x000ea20000000a00 */
[----:B------:R-:W-:-:S07]  /*1320*/  ISETP.NE.AND.EX P3, PT, RZ, UR5, PT, P3 ;  /* 0x00000005ff007c0c */ /* 0x000fce000bf65330 */
[----:B------:R-:W3:Y:S01]  /*1330*/  @P1 LDC.64 R6, c[0x0][0xa18] ;  /* 0x00028600ff061b82 */ /* 0x000ee20000000a00 */
[----:B------:R-:W-:Y:S02]  /*1340*/  ULDC UR4, c[0x0][0x288] ;  /* 0x0000a20000047ab9 */ /* 0x000fe40000000800 */
[----:B------:R-:W-:Y:S01]  /*1350*/  IMAD.U32 R155, RZ, RZ, UR4 ;  /* 0x00000004ff9b7e24 */ /* 0x000fe2000f8e00ff */
[----:B------:R-:W-:Y:S01]  /*1360*/  ULDC.64 UR4, c[0x0][0x418] ;  /* 0x0001060000047ab9 */ /* 0x000fe20000000a00 */
[----:B-1----:R-:W-:-:S04]  /*1370*/  IMAD.WIDE R8, R28, 0x4, R4 ;  /* 0x000000041c087825 */ /* 0x002fc800078e0204 */
[C---:B---3--:R-:W-:Y:S01]  /*1380*/  @P1 IMAD.WIDE R4, R28.reuse, 0x4, R6 ;  /* 0x000000041c041825 */ /* 0x048fe200078e0206 */
[----:B------:R-:W5:Y:S03]  /*1390*/  @P3 LDG.E R64, desc[UR40][R8.64] ;  /* 0x0000002808403981 */ /* 0x000f66000c1e1900 */
[----:B--2---:R-:W-:Y:S01]  /*13a0*/  @P0 IMAD.WIDE R2, R28, 0x4, R2 ;  /* 0x000000041c020825 */ /* 0x004fe200078e0202 */
[----:B------:R-:W5:Y:S04]  /*13b0*/  @P1 LDG.E R155, desc[UR40][R4.64] ;  /* 0x00000028049b1981 */ /* 0x000f68000c1e1900 */
[----:B------:R1:W-:Y:S01]  /*13c0*/  STL [R1+0x64], R28 ;  /* 0x0000641c01007387 */ /* 0x0003e20000100800 */
[----:B------:R-:W-:-:S03]  /*13d0*/  UISETP.NE.U32.AND UP0, UPT, UR4, URZ, UPT ;  /* 0x0000003f0400728c */ /* 0x000fc6000bf05070 */
[----:B------:R-:W-:Y:S01]  /*13e0*/  ULDC UR4, c[0x0][0x424] ;  /* 0x0001090000047ab9 */ /* 0x000fe20000000800 */
[----:B------:R-:W-:Y:S01]  /*13f0*/  UISETP.NE.AND.EX UP0, UPT, UR5, URZ, UPT, UP0 ;  /* 0x0000003f0500728c */ /* 0x000fe2000bf05300 */
[----:B------:R2:W5:Y:S01]  /*1400*/  @P0 LDG.E R10, desc[UR40][R2.64] ;  /* 0x00000028020a0981 */ /* 0x000562000c1e1900 */
[----:B------:R-:W-:Y:S01]  /*1410*/  ISETP.NE.U32.AND P2, PT, RZ, UR6, PT ;  /* 0x00000006ff007c0c */ /* 0x000fe2000bf45070 */
[----:B------:R-:W-:Y:S01]  /*1420*/  ULDC UR5, c[0x0][0x2f0] ;  /* 0x0000bc0000057ab9 */ /* 0x000fe20000000800 */
[----:B------:R-:W-:Y:S01]  /*1430*/  USEL UR4, UR4, 0x1, UP0 ;  /* 0x0000000104047887 */ /* 0x000fe20008000000 */
[C---:B0-----:R-:W-:Y:S02]  /*1440*/  LOP3.LUT R0, R11.reuse, 0xff0000, RZ, 0xc0, !PT ;  /* 0x00ff00000b007812 */ /* 0x041fe400078ec0ff */
[----:B--2---:R-:W-:Y:S01]  /*1450*/  LOP3.LUT R2, R11, 0xff000000, RZ, 0xc0, !PT ;  /* 0xff0000000b027812 */ /* 0x004fe200078ec0ff */
[----:B------:R-:W-:Y:S01]  /*1460*/  UIMAD UR4, UR4, UR5, URZ ;  /* 0x00000005040472a4 */ /* 0x000fe2000f8e023f */
[----:B------:R-:W-:-:S02]  /*1470*/  ISETP.NE.AND.EX P2, PT, RZ, UR7, PT, P2 ;  /* 0x00000007ff007c0c */ /* 0x000fc4000bf45320 */
[----:B------:R-:W-:Y:S01]  /*1480*/  SHF.R.U32.HI R3, RZ, 0x8, R2 ;  /* 0x00000008ff037819 */ /* 0x000fe20000011602 */
[----:B------:R-:W-:Y:S01]  /*1490*/  ULDC UR5, c[0x0][0x348] ;  /* 0x0000d20000057ab9 */ /* 0x000fe20000000800 */
[----:B------:R-:W-:Y:S02]  /*14a0*/  LOP3.LUT R153, R11, 0xffff, RZ, 0xc0, !PT ;  /* 0x0000ffff0b997812 */ /* 0x000fe400078ec0ff */
[----:B------:R-:W-:Y:S01]  /*14b0*/  LEA.HI R12, R0, R3, RZ, 0x10 ;  /* 0x00000003000c7211 */ /* 0x000fe200078f80ff */
        /* <DEDUP_REMOVED lines=10> */
.L_x_12259:
[----:B------:R-:W-:Y:S02]  /*1560*/  IMAD.U32 R27, RZ, RZ, UR5 ;  /* 0x00000005ff1b7e24 */ /* 0x000fe4000f8e00ff */
[----:B------:R-:W-:Y:S01]  /*1570*/  IMAD.U32 R29, RZ, RZ, UR4 ;  /* 0x00000004ff1d7e24 */ /* 0x000fe2000f8e00ff */
[----:B------:R-:W-:Y:S06]  /*1580*/  @!P2 BRA `(.L_x_12260) ;  /* 0x000000000010a947 */ /* 0x000fec0003800000 */
[----:B------:R-:W0:Y:S02]  /*1590*/  LDC.64 R2, c[0x0][0xa20] ;  /* 0x00028800ff027b82 */ /* 0x000e240000000a00 */
[----:B0-----:R-:W-:-:S05]  /*15a0*/  IMAD.WIDE R2, R28, 0x4, R2 ;  /* 0x000000041c027825 */ /* 0x001fca00078e0202 */
[----:B------:R0:W5:Y:S01]  /*15b0*/  LDG.E R29, desc[UR40][R2.64] ;  /* 0x00000028021d7981 */ /* 0x000162000c1e1900 */
[----:B------:R-:W-:Y:S05]  /*15c0*/  BRA `(.L_x_12261) ;  /* 0x0000000000107947 */ /* 0x000fea0003800000 */
.L_x_12260:
[----:B------:R-:W-:Y:S05]  /*15d0*/  @!P3 BRA `(.L_x_12261) ;  /* 0x00000000000cb947 */ /* 0x000fea0003800000 */
[----:B------:R-:W2:Y:S04]  /*15e0*/  LDG.E R0, desc[UR40][R8.64] ;  /* 0x0000002808007981 */ /* 0x000ea8000c1e1900 */
[----:B------:R-:W2:Y:S02]  /*15f0*/  LDG.E R29, desc[UR40][R8.64+0x4] ;  /* 0x00000428081d7981 */ /* 0x000ea4000c1e1900 */
[----:B--2---:R-:W-:-:S07]  /*1600*/  IMAD.IADD R29, R29, 0x1, -R0 ;  /* 0x000000011d1d7824 */ /* 0x004fce00078e0a00 */
.L_x_12261:
[----:B------:R-:W-:Y:S01]  /*1610*/  ULDC.64 UR4, c[0x0][0xa10] ;  /* 0x0002840000047ab9 */ /* 0x000fe20000000a00 */
[----:B------:R-:W2:Y:S01]  /*1620*/  LDL R13, [R1+0x54] ;  /* 0x00005400010d7983 */ /* 0x000ea20000100800 */
[----:B------:R-:W-:Y:S01]  /*1630*/  ISETP.NE.U32.AND P0, PT, RZ, UR4, PT ;  /* 0x00000004ff007c0c */ /* 0x000fe2000bf05070 */
[----:B0-----:R-:W0:Y:S03]  /*1640*/  LDC R2, c[0x0][0x448] ;  /* 0x00011200ff027b82 */ /* 0x001e260000000800 */
[----:B------:R-:W-:Y:S01]  /*1650*/  ISETP.NE.AND.EX P0, PT, RZ, UR5, PT, P0 ;  /* 0x00000005ff007c0c */ /* 0x000fe2000bf05300 */
[----:B------:R-:W-:Y:S02]  /*1660*/  ULDC.64 UR4, c[0x0][0xa30] ;  /* 0x00028c0000047ab9 */ /* 0x000fe40000000a00 */
[----:B------:R-:W-:-:S04]  /*1670*/  ISETP.NE.U32.AND P1, PT, RZ, UR4, PT ;  /* 0x00000004ff007c0c */ /* 0x000fc8000bf25070 */
[----:B------:R-:W-:-:S06]  /*1680*/  ISETP.NE.AND.EX P1, PT, RZ, UR5, PT, P1 ;  /* 0x00000005ff007c0c */ /* 0x000fcc000bf25310 */
[----:B------:R-:W1:Y:S08]  /*1690*/  @P0 LDC.64 R4, c[0x0][0xa10] ;  /* 0x00028400ff040b82 */ /* 0x000e700000000a00 */
[----:B------:R-:W3:Y:S01]  /*16a0*/  @P1 LDC.64 R6, c[0x0][0xa30] ;  /* 0x00028c00ff061b82 */ /* 0x000ee20000000a00 */
[----:B-1----:R-:W-:-:S05]  /*16b0*/  @P0 IMAD.WIDE R4, R28, 0x4, R4 ;  /* 0x000000041c040825 */ /* 0x002fca00078e0204 */
[----:B------:R-:W4:Y:S04]  /*16c0*/  @P0 LDG.E R0, desc[UR40][R4.64] ;  /* 0x0000002804000981 */ /* 0x000f28000c1e1900 */
[----:B------:R-:W4:Y:S01]  /*16d0*/  @P0 LDG.E R9, desc[UR40][R4.64+0x4] ;  /* 0x0000042804090981 */ /* 0x000f22000c1e1900 */
[----:B-----5:R-:W-:Y:S02]  /*16e0*/  IMAD.MOV.U32 R24, RZ, RZ, R29 ;  /* 0x000000ffff187224 */ /* 0x020fe400078e001d */
[----:B---3--:R-:W-:-:S05]  /*16f0*/  @P1 IMAD.WIDE R6, R28, 0x4, R6 ;  /* 0x000000041c061825 */ /* 0x008fca00078e0206 */
[----:B------:R1:W5:Y:S01]  /*1700*/  @P1 LDG.E R24, desc[UR40][R6.64] ;  /* 0x0000002806181981 */ /* 0x000362000c1e1900 */
[----:B0-----:R-:W-:Y:S01]  /*1710*/  ISETP.NE.AND P1, PT, R2, 0x1, PT ;  /* 0x000000010200780c */ /* 0x001fe20003f25270 */
[----:B------:R-:W-:Y:S01]  /*1720*/  IMAD.IADD R10, R29, 0x1, -R10 ;  /* 0x000000011d0a7824 */ /* 0x000fe200078e0a0a */
[----:B------:R-:W0:Y:S11]  /*1730*/  LDC.64 R2, c[0x0][0x9e0] ;  /* 0x00027800ff027b82 */ /* 0x000e360000000a00 */
[----:B------:R-:W3:Y:S08]  /*1740*/  @P1 LDC R11, c[0x0][0x44c] ;  /* 0x00011300ff0b1b82 */ /* 0x000ef00000000800 */
[----:B------:R-:W1:Y:S01]  /*1750*/  @P1 LDC R8, c[0x0][0x450] ;  /* 0x00011400ff081b82 */ /* 0x000e620000000800 */
[----:B0-----:R-:W-:Y:S01]  /*1760*/  ISETP.GE.AND P2, PT, R3, 0x1, PT ;  /* 0x000000010300780c */ /* 0x001fe20003f46270 */
[----:B--2---:R-:W-:-:S05]  /*1770*/  IMAD R14, R13, 0xc0, RZ ;  /* 0x000000c00d0e7824 */ /* 0x004fca00078e02ff */
[----:B------:R0:W-:Y:S01]  /*1780*/  STL [R1+0x20], R14 ;  /* 0x0000200e01007387 */ /* 0x0001e20000100800 */
[----:B----4-:R-:W-:Y:S02]  /*1790*/  @P0 IMAD.IADD R27, R9, 0x1, -R0 ;  /* 0x00000001091b0824 */ /* 0x010fe400078e0a00 */
[----:B------:R-:W-:Y:S02]  /*17a0*/  VIADD R0, R14, 0xbf ;  /* 0x000000bf0e007836 */ /* 0x000fe40000000000 */
[----:B------:R-:W-:Y:S02]  /*17b0*/  IMAD.IADD R13, R10, 0x1, R27 ;  /* 0x000000010a0d7824 */ /* 0x000fe400078e021b */
[----:B---3--:R-:W-:-:S03]  /*17c0*/  @P1 IMAD.HI.U32 R5, R0, R11, RZ ;  /* 0x0000000b00051227 */ /* 0x008fc600078e00ff */
[----:B------:R0:W-:Y:S01]  /*17d0*/  STL [R1], R13 ;  /* 0x0000000d01007387 */ /* 0x0001e20000100800 */
[----:B------:R-:W-:Y:S01]  /*17e0*/  IMAD.MOV.U32 R4, RZ, RZ, R0 ;  /* 0x000000ffff047224 */ /* 0x000fe200078e0000 */
[----:B-1----:R-:W-:Y:S01]  /*17f0*/  @P1 SHF.R.U32.HI R4, RZ, R8, R5 ;  /* 0x00000008ff041219 */ /* 0x002fe20000011605 */
[C---:B------:R-:W-:Y:S01]  /*1800*/  VIADD R0, R13.reuse, 0x7f ;  /* 0x0000007f0d007836 */ /* 0x040fe20000000000 */
[----:B------:R-:W-:-:S04]  /*1810*/  IADD3 R7, R13, 0x1, -R155 ;  /* 0x000000010d077810 */ /* 0x000fc80007ffe89b */
[----:B------:R-:W-:Y:S01]  /*1820*/  SHF.R.S32.HI R5, RZ, 0x1f, R0 ;  /* 0x0000001fff057819 */ /* 0x000fe20000011400 */
[----:B------:R-:W-:-:S03]  /*1830*/  IMAD.IADD R9, R7, 0x1, R4 ;  /* 0x0000000107097824 */ /* 0x000fc600078e0204 */
[----:B------:R-:W-:Y:S01]  /*1840*/  LEA.HI R5, R5, R0, RZ, 0x7 ;  /* 0x0000000005057211 */ /* 0x000fe200078f38ff */
[----:B------:R-:W-:-:S03]  /*1850*/  IMAD.IADD R2, R9, 0x1, R2 ;  /* 0x0000000109027824 */ /* 0x000fc600078e0202 */
[----:B------:R-:W-:Y:S01]  /*1860*/  SHF.R.S32.HI R26, RZ, 0x7, R5 ;  /* 0x00000007ff1a7819 */ /* 0x000fe20000011405 */
[----:B0-----:R-:W-:Y:S06]  /*1870*/  @!P2 BRA `(.L_x_12262) ;  /* 0x000000000048a947 */ /* 0x001fec0003800000 */
        /* <DEDUP_REMOVED lines=11> */
.L_x_12264:
[----:B------:R-:W-:-:S13]  /*1930*/  ISETP.NE.AND P0, PT, R3, 0x1, PT ;  /* 0x000000010300780c */ /* 0x000fda0003f05270 */
[----:B------:R-:W0:Y:S02]  /*1940*/  @P0 LDC.64 R4, c[0x0][0x9e8] ;  /* 0x00027a00ff040b82 */ /* 0x000e240000000a00 */
[----:B0-----:R-:W-:-:S05]  /*1950*/  @P0 IMAD.HI.U32 R4, R0, R4, RZ ;  /* 0x0000000400040227 */ /* 0x001fca00078e00ff */
[----:B------:R-:W-:-:S07]  /*1960*/  @P0 SHF.R.U32.HI R0, RZ, R5, R4 ;  /* 0x00000005ff000219 */ /* 0x000fce0000011604 */
.L_x_12265:
[----:B------:R-:W-:Y:S05]  /*1970*/  BSYNC B0 ;  /* 0x0000000000007941 */ /* 0x000fea0003800000 */
.L_x_12263:
[----:B------:R-:W-:-:S05]  /*1980*/  IMAD R5, R0, R3, R3 ;  /* 0x0000000300057224 */ /* 0x000fca00078e0203 */
[----:B------:R-:W-:-:S07]  /*1990*/  VIMNMX R2, R2, R5, PT ;  /* 0x0000000502027248 */ /* 0x000fce0003fe0100 */
.L_x_12262:
        /* <DEDUP_REMOVED lines=25> */
.L_x_12268:
[----:B------:R-:W-:-:S13]  /*1b30*/  ISETP.NE.AND P0, PT, R3, 0x1, PT ;  /* 0x000000010300780c */ /* 0x000fda0003f05270 */
[----:B------:R-:W0:Y:S02]  /*1b40*/  @P0 LDC.64 R4, c[0x0][0x9e8] ;  /* 0x00027a00ff040b82 */ /* 0x000e240000000a00 */
[----:B0-----:R-:W-:-:S05]  /*1b50*/  @P0 IMAD.HI.U32 R4, R0, R4, RZ ;  /* 0x0000000400040227 */ /* 0x001fca00078e00ff */
[----:B------:R-:W-:-:S07]  /*1b60*/  @P0 SHF.R.U32.HI R0, RZ, R5, R4 ;  /* 0x00000005ff000219 */ /* 0x000fce0000011604 */
.L_x_12269:
[----:B------:R-:W-:Y:S05]  /*1b70*/  BSYNC B0 ;  /* 0x0000000000007941 */ /* 0x000fea0003800000 */
.L_x_12267:
[----:B------:R-:W-:-:S05]  /*1b80*/  IMAD R3, R0, R3, RZ ;  /* 0x0000000300037224 */ /* 0x000fca00078e02ff */
[----:B------:R-:W-:-:S07]  /*1b90*/  VIMNMX R2, R2, R3, !PT ;  /* 0x0000000302027248 */ /* 0x000fce0007fe0100 */
.L_x_12266:
[----:B------:R-:W-:Y:S01]  /*1ba0*/  SHF.R.S32.HI R3, RZ, 0x1f, R2 ;  /* 0x0000001fff037819 */ /* 0x000fe20000011402 */
[----:B------:R-:W-:Y:S01]  /*1bb0*/  BSSY B0, `(.L_x_12270) ;  /* 0x000002a000007945 */ /* 0x000fe20003800000 */
[----:B------:R-:W-:Y:S01]  /*1bc0*/  LOP3.LUT R13, R12, 0xff, RZ, 0xc0, !PT ;  /* 0x000000ff0c0d7812 */ /* 0x000fe200078ec0ff */
[----:B------:R-:W-:Y:S01]  /*1bd0*/  IMAD.MOV.U32 R0, RZ, RZ, RZ ;  /* 0x000000ffff007224 */ /* 0x000fe200078e00ff */
[----:B------:R-:W-:Y:S02]  /*1be0*/  LEA.HI R3, R3, R2, RZ, 0x7 ;  /* 0x0000000203037211 */ /* 0x000fe400078f38ff */
        /* <DEDUP_REMOVED lines=38> */
.L_x_12271:
[----:B------:R-:W-:Y:S05]  /*1e50*/  BSYNC B0 ;  /* 0x0000000000007941 */ /* 0x000fea0003800000 */
.L_x_12270:
[----:B------:R-:W-:Y:S01]  /*1e60*/  IMAD R3, R13, R0, R9 ;  /* 0x000000000d037224 */ /* 0x000fe200078e0209 */
        /* <DEDUP_REMOVED lines=35> */
.L_x_12274:
[----:B------:R-:W-:Y:S05]  /*20a0*/  BSYNC B6 ;  /* 0x0000000000067941 */ /* 0x000fea0003800000 */
.L_x_12273:
        /* <DEDUP_REMOVED lines=20> */
.L_x_12276:
[----:B------:R-:W-:Y:S05]  /*21f0*/  BSYNC B6 ;  /* 0x0000000000067941 */ /* 0x000fea0003800000 */
.L_x_12275:
[----:B------:R-:W2:Y:S01]  /*2200*/  LDL.64 R32, [R1+0x10] ;  /* 0x0000100001207983 */ /* 0x000ea20000100a00 */
[----:B------:R-:W-:-:S03]  /*2210*/  ULDC.64 UR4, c[0x0][0x9f8] ;  /* 0x00027e0000047ab9 */ /* 0x000fc60000000a00 */
[----:B------:R-:W2:Y:S01]  /*2220*/  LDL.64 R20, [R1+0x10] ;  /* 0x0000100001147983 */ /* 0x000ea20000100a00 */
[----:B------:R-:W-:Y:S01]  /*2230*/  ISETP.NE.U32.AND P0, PT, RZ, UR4, PT ;  /* 0x00000004ff007c0c */ /* 0x000fe2000bf05070 */
[----:B------:R-:W-:Y:S01]  /*2240*/  IMAD.MOV.U32 R66, RZ, RZ, R28 ;  /* 0x000000ffff427224 */ /* 0x000fe200078e001c */
[----:B------:R-:W0:Y:S01]  /*2250*/  LDC.64 R58, c[0x0][0x3f8] ;  /* 0x0000fe00ff3a7b82 */ /* 0x000e220000000a00 */
[----:B------:R-:W3:Y:S01]  /*2260*/  LDL R12, [R1+0x2c] ;  /* 0x00002c00010c7983 */ /* 0x000ee20000100800 */
[----:B------:R-:W-:Y:S01]  /*2270*/  ISETP.NE.AND.EX P0, PT, RZ, UR5, PT, P0 ;  /* 0x00000005ff007c0c */ /* 0x000fe2000bf05300 */
[----:B------:R-:W-:Y:S01]  /*2280*/  VIADD R65, R18, 0x20 ;  /* 0x0000002012417836 */ /* 0x000fe20000000000 */
[----:B------:R-:W-:Y:S01]  /*2290*/  ULDC UR4, c[0x0][0x2f4] ;  /* 0x0000bd0000047ab9 */ /* 0x000fe20000000800 */
[----:B------:R-:W4:Y:S03]  /*22a0*/  LDL R8, [R1+0x7c] ;  /* 0x00007c0001087983 */ /* 0x000f260000100800 */
[----:B------:R-:W1:Y:S08]  /*22b0*/  LDC R53, c[0x0][0x3f4] ;  /* 0x0000fd00ff357b82 */ /* 0x000e700000000800 */
[----:B------:R-:W0:Y:S08]  /*22c0*/  @P0 LDC.64 R4, c[0x0][0x9f8] ;  /* 0x00027e00ff040b82 */ /* 0x000e300000000a00 */
[----:B------:R-:W1:Y:S01]  /*22d0*/  LDC.64 R56, c[0x0][0x408] ;  /* 0x00010200ff387b82 */ /* 0x000e620000000a00 */
[----:B0-----:R-:W-:-:S05]  /*22e0*/  @P0 IMAD.WIDE R4, R28, 0x4, R4 ;  /* 0x000000041c040825 */ /* 0x001fca00078e0204 */
[----:B------:R0:W4:Y:S01]  /*22f0*/  @P0 LDG.E R66, desc[UR40][R4.64] ;  /* 0x0000002804420981 */ /* 0x000122000c1e1900 */
[----:B------:R-:W-:Y:S01]  /*2300*/  ISETP.GE.AND P1, PT, R65, UR4, PT ;  /* 0x0000000441007c0c */ /* 0x000fe2000bf26270 */
[----:B------:R-:W1:Y:S01]  /*2310*/  S2R R28, SR_TID.X ;  /* 0x00000000001c7919 */ /* 0x000e620000002100 */
[----:B--2---:R-:W-:Y:S02]  /*2320*/  IMAD.MOV.U32 R20, RZ, RZ, R32 ;  /* 0x000000ffff147224 */ /* 0x004fe400078e0020 */
[----:B-1----:R-:W-:-:S03]  /*2330*/  VIADD R31, R28, 0xffffff80 ;  /* 0xffffff801c1f7836 */ /* 0x002fc60000000000 */
[----:B------:R-:W-:-:S05]  /*2340*/  SHF.R.S32.HI R21, RZ, 0x1f, R20 ;  /* 0x0000001fff157819 */ /* 0x000fca0000011414 */
[----:B------:R1:W-:Y:S04]  /*2350*/  STL [R1+0x14], R21 ;  /* 0x0000141501007387 */ /* 0x0003e80000100800 */
[----:B------:R-:W2:Y:S04]  /*2360*/  LDL R11, [R1+0x3c] ;  /* 0x00003c00010b7983 */ /* 0x000ea80000100800 */
[----:B------:R-:W2:Y:S01]  /*2370*/  LDL R10, [R1+0x8] ;  /* 0x00000800010a7983 */ /* 0x000ea20000100800 */
[----:B------:R-:W-:Y:S02]  /*2380*/  LEA.HI R28, R31, R31, RZ, 0x1 ;  /* 0x0000001f1f1c7211 */ /* 0x000fe400078f08ff */
[----:B------:R-:W-:-:S02]  /*2390*/  SEL R3, RZ, 0xffffffff, P1 ;  /* 0xffffffffff037807 */ /* 0x000fc40000800000 */
[----:B------:R-:W-:Y:S02]  /*23a0*/  SHF.R.S32.HI R28, RZ, 0x1, R28 ;  /* 0x00000001ff1c7819 */ /* 0x000fe4000001141c */
[C---:B------:R-:W-:Y:S01]  /*23b0*/  ISETP.GE.AND P0, PT, R18.reuse, UR4, PT ;  /* 0x0000000412007c0c */ /* 0x040fe2000bf06270 */
[----:B0-----:R-:W-:Y:S01]  /*23c0*/  IMAD.SHL.U32 R5, R3, 0x2, RZ ;  /* 0x0000000203057824 */ /* 0x001fe200078e00ff */
[----:B------:R-:W-:Y:S02]  /*23d0*/  SHF.R.S32.HI R3, RZ, 0x1f, R28 ;  /* 0x0000001fff037819 */ /* 0x000fe4000001141c */
[----:B------:R-:W-:Y:S02]  /*23e0*/  SEL R0, RZ, 0x1, P0 ;  /* 0x00000001ff007807 */ /* 0x000fe40000000000 */
[----:B------:R-:W-:Y:S01]  /*23f0*/  SHF.R.S32.HI R19, RZ, 0x1f, R18 ;  /* 0x0000001fff137819 */ /* 0x000fe20000011412 */
[----:B------:R-:W-:Y:S01]  /*2400*/  IMAD R4, R3, R58, RZ ;  /* 0x0000003a03047224 */ /* 0x000fe200078e02ff */
[----:B------:R-:W-:-:S02]  /*2410*/  ISETP.GE.AND P0, PT, R18, R53, PT ;  /* 0x000000351200720c */ /* 0x000fc40003f06270 */
[----:B------:R-:W-:Y:S01]  /*2420*/  ISETP.GE.AND P1, PT, R65, R53, PT ;  /* 0x000000354100720c */ /* 0x000fe20003f26270 */
[----:B------:R-:W0:Y:S01]  /*2430*/  S2R R30, SR_TID.X ;  /* 0x00000000001e7919 */ /* 0x000e220000002100 */
[----:B------:R-:W-:Y:S01]  /*2440*/  LOP3.LUT R0, R5, 0x2, R0, 0xe2, !PT ;  /* 0x0000000205007812 */ /* 0x000fe200078ee200 */
[----:B------:R-:W-:Y:S01]  /*2450*/  IMAD R6, R3, R56, RZ ;  /* 0x0000003803067224 */ /* 0x000fe200078e02ff */
[C---:B------:R-:W-:Y:S01]  /*2460*/  SEL R3, R53.reuse, RZ, P0 ;  /* 0x000000ff35037207 */ /* 0x040fe20000000000 */
[C---:B------:R-:W-:Y:S01]  /*2470*/  IMAD R5, R28.reuse, R59, R4 ;  /* 0x0000003b1c057224 */ /* 0x040fe200078e0204 */
[----:B------:R-:W-:Y:S01]  /*2480*/  SEL R4, R53, RZ, P1 ;  /* 0x000000ff35047207 */ /* 0x000fe20000800000 */
[----:B------:R-:W-:-:S04]  /*2490*/  IMAD.WIDE.U32 R44, R28, R58, R20 ;  /* 0x0000003a1c2c7225 */ /* 0x000fc800078e0014 */
[----:B------:R-:W-:-:S04]  /*24a0*/  IMAD.WIDE.U32 R42, R28, R58, R18 ;  /* 0x0000003a1c2a7225 */ /* 0x000fc800078e0012 */
[----:B------:R-:W-:Y:S02]  /*24b0*/  IMAD.IADD R45, R45, 0x1, R5 ;  /* 0x000000012d2d7824 */ /* 0x000fe400078e0205 */
[----:B------:R-:W-:Y:S02]  /*24c0*/  IMAD.IADD R43, R5, 0x1, R43 ;  /* 0x00000001052b7824 */ /* 0x000fe400078e022b */
[----:B------:R-:W-:Y:S02]  /*24d0*/  IMAD.IADD R3, R18, 0x1, R3 ;  /* 0x0000000112037824 */ /* 0x000fe400078e0203 */
[----:B------:R-:W-:Y:S02]  /*24e0*/  IMAD.IADD R5, R65, 0x1, R4 ;  /* 0x0000000141057824 */ /* 0x000fe400078e0204 */
[----:B------:R-:W-:Y:S01]  /*24f0*/  IMAD R9, R28, R57, R6 ;  /* 0x000000391c097224 */ /* 0x000fe200078e0206 */
[----:B------:R-:W-:Y:S02]  /*2500*/  SHF.R.S32.HI R4, RZ, 0x1f, R3 ;  /* 0x0000001fff047819 */ /* 0x000fe40000011403 */
[----:B------:R-:W-:-:S02]  /*2510*/  SHF.R.S32.HI R6, RZ, 0x1f, R5 ;  /* 0x0000001fff067819 */ /* 0x000fc40000011405 */
[----:B------:R-:W-:Y:S02]  /*2520*/  LEA.HI R63, R4, R3, RZ, 0x4 ;  /* 0x00000003043f7211 */ /* 0x000fe400078f20ff */
[----:B------:R-:W-:Y:S02]  /*2530*/  LEA.HI R62, R6, R5, RZ, 0x4 ;  /* 0x00000005063e7211 */ /* 0x000fe400078f20ff */
[----:B------:R-:W-:Y:S02]  /*2540*/  LEA.HI R3, R4, R3, RZ, 0x5 ;  /* 0x0000000304037211 */ /* 0x000fe400078f28ff */
[----:B------:R-:W-:Y:S01]  /*2550*/  LEA.HI R5, R6, R5, RZ, 0x5 ;  /* 0x0000000506057211 */ /* 0x000fe200078f28ff */
[----:B------:R-:W-:Y:S01]  /*2560*/  IMAD.WIDE.U32 R40, R28, R56, R20 ;  /* 0x000000381c287225 */ /* 0x000fe200078e0014 */
[----:B-----5:R-:W-:-:S03]  /*2570*/  SHF.R.S32.HI R7, RZ, 0x1f, R24 ;  /* 0x0000001fff077819 */ /* 0x020fc60000011418 */
[----:B------:R-:W-:Y:S01]  /*2580*/  IMAD.SHL.U32 R4, R3, 0x80, RZ ;  /* 0x0000008003047824 */ /* 0x000fe200078e00ff */
[C---:B---3--:R-:W-:Y:S01]  /*2590*/  LOP3.LUT R3, R12.reuse, 0x10, R63, 0xf8, !PT ;  /* 0x000000100c037812 */ /* 0x048fe200078ef83f */
[----:B------:R-:W-:Y:S01]  /*25a0*/  IMAD.SHL.U32 R6, R5, 0x80, RZ ;  /* 0x0000008005067824 */ /* 0x000fe200078e00ff */
[----:B------:R-:W-:Y:S01]  /*25b0*/  LOP3.LUT R5, R12, 0x10, R62, 0xf8, !PT ;  /* 0x000000100c057812 */ /* 0x000fe200078ef83e */
[----:B-1----:R-:W-:Y:S01]  /*25c0*/  IMAD.WIDE.U32 R20, R28, R56, R18 ;  /* 0x000000381c147225 */ /* 0x002fe200078e0012 */
[----:B------:R-:W-:Y:S02]  /*25d0*/  LEA.HI R12, R31, R31, RZ, 0x1 ;  /* 0x0000001f1f0c7211 */ /* 0x000fe400078f08ff */
[----:B------:R-:W-:Y:S02]  /*25e0*/  LOP3.LUT R4, R4, 0xfffff000, RZ, 0xc0, !PT ;  /* 0xfffff00004047812 */ /* 0x000fe400078ec0ff */
[----:B----4-:R-:W-:Y:S02]  /*25f0*/  LOP3.LUT R3, R3, R8, RZ, 0x3c, !PT ;  /* 0x0000000803037212 */ /* 0x010fe400078e3cff */
[----:B------:R-:W-:-:S02]  /*2600*/  LOP3.LUT R6, R6, 0xfffff000, RZ, 0xc0, !PT ;  /* 0xfffff00006067812 */ /* 0x000fc400078ec0ff */
[----:B------:R-:W-:Y:S01]  /*2610*/  LOP3.LUT R5, R5, R8, RZ, 0x3c, !PT ;  /* 0x0000000805057212 */ /* 0x000fe200078e3cff */
[----:B------:R-:W-:Y:S01]  /*2620*/  IMAD R8, R7, R58, RZ ;  /* 0x0000003a07087224 */ /* 0x000fe200078e02ff */
[----:B------:R-:W-:Y:S01]  /*2630*/  LOP3.LUT R12, R12, 0xfffffffe, RZ, 0xc0, !PT ;  /* 0xfffffffe0c0c7812 */ /* 0x000fe200078ec0ff */
[----:B------:R-:W-:Y:S02]  /*2640*/  IMAD.IADD R41, R41, 0x1, R9 ;  /* 0x0000000129297824 */ /* 0x000fe400078e0209 */
[----:B------:R-:W-:Y:S02]  /*2650*/  IMAD.IADD R21, R9, 0x1, R21 ;  /* 0x0000000109157824 */ /* 0x000fe400078e0215 */
[----:B------:R-:W-:Y:S02]  /*2660*/  IMAD R7, R7, R56, RZ ;  /* 0x0000003807077224 */ /* 0x000fe400078e02ff */
[----:B------:R-:W-:-:S04]  /*2670*/  IMAD.WIDE.U32 R44, R24, R58, R44 ;  /* 0x0000003a182c7225 */ /* 0x000fc800078e002c */
[----:B------:R-:W-:Y:S01]  /*2680*/  IMAD.WIDE.U32 R42, R24, R58, R42 ;  /* 0x0000003a182a7225 */ /* 0x000fe200078e002a */
[----:B------:R-:W-:-:S03]  /*2690*/  LOP3.LUT R52, R0, 0x1, RZ, 0xc0, !PT ;  /* 0x0000000100347812 */ /* 0x000fc600078ec0ff */
[C---:B------:R-:W-:Y:S02]  /*26a0*/  IMAD R7, R24.reuse, R57, R7 ;  /* 0x0000003918077224 */ /* 0x040fe400078e0207 */
[----:B------:R-:W-:Y:S01]  /*26b0*/  IMAD.WIDE.U32 R40, R24, R56, R40 ;  /* 0x0000003818287225 */ /* 0x000fe200078e0028 */
[----:B------:R-:W-:-:S03]  /*26c0*/  SHF.L.U64.HI R57, R56, 0x7, R57 ;  /* 0x0000000738397819 */ /* 0x000fc60000010239 */
[----:B------:R-:W-:Y:S02]  /*26d0*/  IMAD.IADD R12, R31, 0x1, -R12 ;  /* 0x000000011f0c7824 */ /* 0x000fe400078e0a0c */
[----:B------:R-:W-:Y:S01]  /*26e0*/  IMAD.WIDE.U32 R20, R24, R56, R20 ;  /* 0x0000003818147225 */ /* 0x000fe200078e0014 */
[----:B------:R-:W-:Y:S02]  /*26f0*/  LOP3.LUT R51, R0, 0x2, RZ, 0xc0, !PT ;  /* 0x0000000200337812 */ /* 0x000fe400078ec0ff */
[----:B------:R-:W-:Y:S01]  /*2700*/  SHF.R.S32.HI R50, RZ, 0x1f, R66 ;  /* 0x0000001fff327819 */ /* 0x000fe20000011442 */
[----:B------:R-:W-:Y:S01]  /*2710*/  IMAD.IADD R64, R64, 0x1, R29 ;  /* 0x0000000140407824 */ /* 0x000fe200078e021d */
[----:B------:R-:W-:Y:S01]  /*2720*/  LOP3.LUT R0, R62, 0xfffffff0, RZ, 0xc0, !PT ;  /* 0xfffffff03e007812 */ /* 0x000fe200078ec0ff */
[----:B------:R-:W-:Y:S02]  /*2730*/  IMAD.SHL.U32 R56, R56, 0x80, RZ ;  /* 0x0000008038387824 */ /* 0x000fe400078e00ff */
[----:B------:R-:W-:-:S02]  /*2740*/  IMAD R55, R12, 0xc0, R28 ;  /* 0x000000c00c377824 */ /* 0x000fc400078e021c */
[----:B------:R-:W-:Y:S02]  /*2750*/  IMAD.SHL.U32 R53, R53, 0x2, RZ ;  /* 0x0000000235357824 */ /* 0x000fe400078e00ff */
[----:B------:R-:W-:Y:S02]  /*2760*/  IMAD.IADD R47, R41, 0x1, R7 ;  /* 0x00000001292f7824 */ /* 0x000fe400078e0207 */
[----:B------:R-:W-:Y:S01]  /*2770*/  IMAD.IADD R46, R7, 0x1, R21 ;  /* 0x00000001072e7824 */ /* 0x000fe200078e0215 */
[--C-:B--2---:R-:W-:Y:S01]  /*2780*/  IADD3 R61, R3, R4, R11.reuse ;  /* 0x00000004033d7210 */ /* 0x104fe20007ffe00b */
[----:B------:R-:W-:Y:S01]  /*2790*/  IMAD R3, R24, R59, R8 ;  /* 0x0000003b18037224 */ /* 0x000fe200078e0208 */
[----:B------:R-:W-:Y:S02]  /*27a0*/  IADD3 R60, R5, R6, R11 ;  /* 0x00000006053c7210 */ /* 0x000fe40007ffe00b */
[----:B0-----:R-:W-:Y:S02]  /*27b0*/  SHF.R.U32.HI R11, RZ, 0x7, R30 ;  /* 0x00000007ff0b7819 */ /* 0x001fe4000001161e */
[----:B------:R-:W-:Y:S01]  /*27c0*/  ISETP.GE.AND P2, PT, R10, UR4, PT ;  /* 0x000000040a007c0c */ /* 0x000fe2000bf46270 */
[----:B------:R-:W-:Y:S01]  /*27d0*/  IMAD.IADD R49, R45, 0x1, R3 ;  /* 0x000000012d317824 */ /* 0x000fe200078e0203 */
[C---:B------:R-:W-:Y:S01]  /*27e0*/  SHF.L.U64.HI R59, R58.reuse, 0x7, R59 ;  /* 0x000000073a3b7819 */ /* 0x040fe2000001023b */
[----:B------:R-:W-:Y:S01]  /*27f0*/  IMAD.IADD R48, R3, 0x1, R43 ;  /* 0x0000000103307824 */ /* 0x000fe200078e022b */
[----:B------:R-:W-:Y:S01]  /*2800*/  P2R R67, PR, RZ, 0x4 ;  /* 0x00000004ff437803 */ /* 0x000fe20000000000 */
[----:B------:R-:W-:Y:S01]  /*2810*/  IMAD.SHL.U32 R58, R58, 0x80, RZ ;  /* 0x000000803a3a7824 */ /* 0x000fe200078e00ff */
[----:B------:R-:W-:Y:S01]  /*2820*/  LOP3.LUT R3, R63, 0xfffffff0, RZ, 0xc0, !PT ;  /* 0xfffffff03f037812 */ /* 0x000fe200078ec0ff */
[----:B------:R-:W-:-:S07]  /*2830*/  VIADD R54, R11, 0x8 ;  /* 0x000000080b367836 */ /* 0x000fce0000000000 */
.L_x_12319:
[----:B------:R-:W2:Y:S01]  /*2840*/  LDL R13, [R1+0x48] ;  /* 0x00004800010d7983 */ /* 0x000ea20000100800 */
        /* <DEDUP_REMOVED lines=31> */
[----:B------:R-:W-:Y:S01]  /*2a40*/  IMAD.IADD R69, R16, 0x1, R69 ;  /* 0x0000000110457824 */ /* 0x000fe200078e0245 */
[----:B0-----:R-:W-:Y:S07]  /*2a50*/  @!P3 BRA `(.L_x_12278) ;  /* 0x0000003c00d4b947 */ /* 0x001fee0003800000 */
[----:B------:R-:W-:Y:S01]  /*2a60*/  SHF.R.S32.HI R74, RZ, 0x1f, R75 ;  /* 0x0000001fff4a7819 */ /* 0x000fe2000001144b */
[----:B------:R-:W-:Y:S01]  /*2a70*/  ULDC.64 UR4, c[0x0][0x300] ;  /* 0x0000c00000047ab9 */ /* 0x000fe20000000a00 */
[----:B-----5:R-:W-:Y:S01]  /*2a80*/  SHF.R.S32.HI R71, RZ, 0x1f, R76 ;  /* 0x0000001fff477819 */ /* 0x020fe2000001144c */
[----:B------:R-:W-:Y:S01]  /*2a90*/  IMAD.WIDE.U32 R4, R75, UR4, RZ ;  /* 0x000000044b047c25 */ /* 0x000fe2000f8e00ff */
[----:B------:R-:W-:-:S03]  /*2aa0*/  ULDC.64 UR6, c[0x0][0x2e8] ;  /* 0x0000ba0000067ab9 */ /* 0x000fc60000000a00 */
[----:B------:R-:W-:Y:S02]  /*2ab0*/  IMAD R6, R74, UR4, RZ ;  /* 0x000000044a067c24 */ /* 0x000fe4000f8e02ff */
[-C--:B------:R-:W-:Y:S02]  /*2ac0*/  IMAD R8, R57, R2.reuse, RZ ;  /* 0x0000000239087224 */ /* 0x080fe400078e02ff */
[----:B------:R-:W-:Y:S01]  /*2ad0*/  IMAD R7, R75, UR5, R6 ;  /* 0x000000054b077c24 */ /* 0x000fe2000f8e0206 */
[----:B------:R-:W-:Y:S01]  /*2ae0*/  ULDC.64 UR4, c[0x0][0x310] ;  /* 0x0000c40000047ab9 */ /* 0x000fe20000000a00 */
[----:B------:R-:W-:Y:S02]  /*2af0*/  IMAD R6, R59, R2, RZ ;  /* 0x000000023b067224 */ /* 0x000fe400078e02ff */
        /* <DEDUP_REMOVED lines=8> */
[C---:B------:R-:W-:Y:S01]  /*2b80*/  IMAD.WIDE.U32 R4, R153.reuse, UR4, R4 ;  /* 0x0000000499047c25 */ /* 0x040fe2000f8e0004 */
[----:B------:R-:W-:Y:S02]  /*2b90*/  ULDC.U8 UR4, c[0x0][0x410] ;  /* 0x0001040000047ab9 */ /* 0x000fe40000000000 */
[----:B------:R-:W-:Y:S01]  /*2ba0*/  ISETP.NE.AND P3, PT, RZ, UR4, PT ;  /* 0x00000004ff007c0c */ /* 0x000fe2000bf65270 */
[----:B------:R-:W-:Y:S01]  /*2bb0*/  IMAD R79, R153, UR5, R5 ;  /* 0x00000005994f7c24 */ /* 0x000fe2000f8e0205 */
[----:B------:R-:W-:Y:S01]  /*2bc0*/  IADD3 R72, P4, R4, UR6, RZ ;  /* 0x0000000604487c10 */ /* 0x000fe2000ff9e0ff */
[----:B------:R-:W-:-:S02]  /*2bd0*/  IMAD R70, R2, -0x80, R27 ;  /* 0xffffff8002467824 */ /* 0x000fc400078e021b */
[----:B------:R-:W-:Y:S01]  /*2be0*/  IMAD R7, R7, R56, R8 ;  /* 0x0000003807077224 */ /* 0x000fe200078e0208 */
[----:B------:R-:W-:Y:S01]  /*2bf0*/  IADD3.X R79, R79, UR7, RZ, P4, !PT ;  /* 0x000000074f4f7c10 */ /* 0x000fe2000a7fe4ff */
[----:B------:R-:W-:Y:S01]  /*2c00*/  IMAD.WIDE.U32 R10, R58, R2, RZ ;  /* 0x000000023a0a7225 */ /* 0x000fe200078e00ff */
[----:B------:R-:W-:-:S03]  /*2c10*/  VIMNMX R70, R70, 0x80, PT ;  /* 0x0000008046467848 */ /* 0x000fc60003fe0100 */
[----:B------:R-:W-:-:S04]  /*2c20*/  IMAD.WIDE.U32 R12, R56, R2, RZ ;  /* 0x00000002380c7225 */ /* 0x000fc800078e00ff */
[----:B------:R-:W-:Y:S02]  /*2c30*/  IMAD.IADD R14, R11, 0x1, R9 ;  /* 0x000000010b0e7824 */ /* 0x000fe400078e0209 */
[----:B------:R-:W-:Y:S01]  /*2c40*/  IMAD.IADD R15, R13, 0x1, R7 ;  /* 0x000000010d0f7824 */ /* 0x000fe200078e0207 */
[----:B------:R-:W-:Y:S06]  /*2c50*/  @!P3 BRA `(.L_x_12279) ;  /* 0x000000180094b947 */ /* 0x000fec0003800000 */
[----:B------:R-:W0:Y:S01]  /*2c60*/  S2R R28, SR_TID.X ;  /* 0x00000000001c7919 */ /* 0x000e220000002100 */
[----:B------:R-:W-:Y:S01]  /*2c70*/  BSSY B1, `(.L_x_12280) ;  /* 0x0000024000017945 */ /* 0x000fe20003800000 */
[----:B------:R-:W-:Y:S02]  /*2c80*/  CS2R R8, SRZ ;  /* 0x0000000000087805 */ /* 0x000fe4000001ff00 */
[----:B------:R-:W-:Y:S02]  /*2c90*/  CS2R R30, SRZ ;  /* 0x00000000001e7805 */ /* 0x000fe4000001ff00 */
[----:B------:R-:W-:Y:S02]  /*2ca0*/  CS2R R34, SRZ ;  /* 0x0000000000227805 */ /* 0x000fe4000001ff00 */
[----:B------:R-:W-:Y:S02]  /*2cb0*/  CS2R R32, SRZ ;  /* 0x0000000000207805 */ /* 0x000fe4000001ff00 */
[----:B------:R-:W-:Y:S01]  /*2cc0*/  CS2R R36, SRZ ;  /* 0x0000000000247805 */ /* 0x000fe2000001ff00 */
[----:B0-----:R-:W-:-:S05]  /*2cd0*/  VIADD R28, R28, 0xffffff80 ;  /* 0xffffff801c1c7836 */ /* 0x001fca0000000000 */
[----:B------:R-:W-:-:S04]  /*2ce0*/  LEA.HI R28, R28, R28, RZ, 0x1 ;  /* 0x0000001c1c1c7211 */ /* 0x000fc800078f08ff */
[----:B------:R-:W-:-:S04]  /*2cf0*/  SHF.R.S32.HI R28, RZ, 0x1, R28 ;  /* 0x00000001ff1c7819 */ /* 0x000fc8000001141c */
[----:B------:R-:W-:Y:S02]  /*2d00*/  ISETP.GE.AND P4, PT, R28, R70, PT ;  /* 0x000000461c00720c */ /* 0x000fe40003f86270 */
[----:B------:R-:W-:-:S11]  /*2d10*/  CS2R R28, SRZ ;  /* 0x00000000001c7805 */ /* 0x000fd6000001ff00 */
[----:B------:R-:W-:Y:S05]  /*2d20*/  @P4 BRA `(.L_x_12281) ;  /* 0x0000000000604947 */ /* 0x000fea0003800000 */
[----:B------:R-:W2:Y:S01]  /*2d30*/  LDL.64 R80, [R1+0x10] ;  /* 0x0000100001507983 */ /* 0x000ea20000100a00 */
[----:B------:R-:W-:Y:S01]  /*2d40*/  ULDC.64 UR4, c[0x0][0x3e8] ;  /* 0x0000fa0000047ab9 */ /* 0x000fe20000000a00 */
[----:B------:R-:W-:Y:S02]  /*2d50*/  ULDC.64 UR6, c[0x0][0x400] ;  /* 0x0001000000067ab9 */ /* 0x000fe40000000a00 */
[----:B------:R-:W3:Y:S04]  /*2d60*/  LDL R39, [R1+0x34] ;  /* 0x0000340001277983 */ /* 0x000ee80000100800 */
[----:B------:R-:W4:Y:S01]  /*2d70*/  LDL R38, [R1+0x38] ;  /* 0x0000380001267983 */ /* 0x000f220000100800 */
[----:B------:R-:W-:Y:S02]  /*2d80*/  IADD3 R10, P3, P5, R44, UR4, R10 ;  /* 0x000000042c0a7c10 */ /* 0x000fe4000fd7e00a */
[----:B------:R-:W-:-:S02]  /*2d90*/  CS2R R34, SRZ ;  /* 0x0000000000227805 */ /* 0x000fc4000001ff00 */
[----:B------:R-:W-:Y:S02]  /*2da0*/  CS2R R36, SRZ ;  /* 0x0000000000247805 */ /* 0x000fe4000001ff00 */
[----:B------:R-:W-:Y:S02]  /*2db0*/  IADD3.X R11, R49, UR5, R14, P3, P5 ;  /* 0x00000005310b7c10 */ /* 0x000fe40009fea40e */
[----:B------:R-:W-:-:S04]  /*2dc0*/  IADD3 R12, P3, P5, R40, UR6, R12 ;  /* 0x00000006280c7c10 */ /* 0x000fc8000fd7e00c */
[----:B------:R-:W-:Y:S02]  /*2dd0*/  IADD3.X R13, R47, UR7, R15, P3, P5 ;  /* 0x000000072f0d7c10 */ /* 0x000fe40009fea40f */
[----:B------:R-:W-:Y:S02]  /*2de0*/  CS2R R30, SRZ ;  /* 0x00000000001e7805 */ /* 0x000fe4000001ff00 */
[----:B------:R-:W-:Y:S02]  /*2df0*/  CS2R R8, SRZ ;  /* 0x0000000000087805 */ /* 0x000fe4000001ff00 */
[----:B------:R-:W-:Y:S02]  /*2e00*/  CS2R R32, SRZ ;  /* 0x0000000000207805 */ /* 0x000fe4000001ff00 */
[----:B------:R-:W-:Y:S02]  /*2e10*/  CS2R R28, SRZ ;  /* 0x00000000001c7805 */ /* 0x000fe4000001ff00 */
[----:B--2---:R-:W-:-:S02]  /*2e20*/  ISETP.GE.AND P5, PT, R80, R78, PT ;  /* 0x0000004e5000720c */ /* 0x004fc40003fa6270 */
[----:B---3--:R-:W-:-:S11]  /*2e30*/  ISETP.GE.AND P3, PT, R39, R78, PT ;  /* 0x0000004e2700720c */ /* 0x008fd60003f66270 */
[----:B------:R0:W5:Y:S04]  /*2e40*/  @!P5 LDG.E.64 R34, desc[UR40][R10.64] ;  /* 0x000000280a22d981 */ /* 0x000168000c1e1b00 */
[----:B------:R0:W5:Y:S01]  /*2e50*/  @!P5 LDG.E.64 R36, desc[UR40][R12.64] ;  /* 0x000000280c24d981 */ /* 0x000162000c1e1b00 */
[----:B----4-:R-:W-:-:S03]  /*2e60*/  ISETP.GE.AND P5, PT, R38, R78, PT ;  /* 0x0000004e2600720c */ /* 0x010fc60003fa6270 */
[----:B------:R0:W5:Y:S04]  /*2e70*/  @!P3 LDG.E.64 R30, desc[UR40][R10.64+0x10] ;  /* 0x000010280a1eb981 */ /* 0x000168000c1e1b00 */
[----:B------:R0:W5:Y:S06]  /*2e80*/  @!P3 LDG.E.64 R32, desc[UR40][R12.64+0x10] ;  /* 0x000010280c20b981 */ /* 0x00016c000c1e1b00 */
[----:B------:R0:W5:Y:S04]  /*2e90*/  @!P5 LDG.E.64 R8, desc[UR40][R10.64+0x20] ;  /* 0x000020280a08d981 */ /* 0x000168000c1e1b00 */
[----:B------:R0:W5:Y:S02]  /*2ea0*/  @!P5 LDG.E.64 R28, desc[UR40][R12.64+0x20] ;  /* 0x000020280c1cd981 */ /* 0x000164000c1e1b00 */
.L_x_12281:
[----:B------:R-:W-:Y:S05]  /*2eb0*/  BSYNC B1 ;  /* 0x0000000000017941 */ /* 0x000fea0003800000 */
.L_x_12280:
        /* <DEDUP_REMOVED lines=10> */
.L_x_12282:
[----:B------:R-:W2:Y:S01]  /*2f60*/  LDL R4, [R1+0xc] ;  /* 0x00000c0001047983 */ /* 0x000ea20000100800 */
[----:B------:R-:W-:Y:S01]  /*2f70*/  IMAD R68, R23, 0x8, R16 ;  /* 0x0000000817447824 */ /* 0x000fe200078e0210 */
[----:B------:R-:W-:Y:S01]  /*2f80*/  BSSY B1, `(.L_x_12283) ;  /* 0x0000004000017945 */ /* 0x000fe20003800000 */
[----:B--2---:R-:W-:-:S04]  /*2f90*/  SHF.L.U32 R77, R4, 0x1f, RZ ;  /* 0x0000001f044d7819 */ /* 0x004fc800000006ff */
[----:B------:R-:W1:Y:S02]  /*2fa0*/  SYNCS.PHASECHK.TRANS64.TRYWAIT P5, [R68+URZ+0x19c90], R77 ;  /* 0x019c904d440075a7 */ /* 0x000e6400080a017f */
[----:B-1----:R-:W-:Y:S05]  /*2fb0*/  @!P5 BRA `(.L_x_12284) ;  /* 0x000002340084d947 */ /* 0x002fea0003800000 */
.L_x_12627:
[----:B------:R-:W-:Y:S05]  /*2fc0*/  BSYNC B1 ;  /* 0x0000000000017941 */ /* 0x000fea0003800000 */
.L_x_12283:
[----:B------:R-:W-:-:S03]  /*2fd0*/  UMOV UR4, 0xffffffff ;  /* 0xffffffff00047882 */ /* 0x000fc60000000000 */
[----:B------:R-:W-:Y:S05]  /*2fe0*/  BRA.DIV UR4, `(.L_x_12285) ;  /* 0x00000236048c7947 */ /* 0x000fea000b800000 */
[----:B------:R-:W2:Y:S04]  /*2ff0*/  SHFL.IDX PT, R79, R79, RZ, 0x1e1f ;  /* 0x001e1fff4f4f7589 */ /* 0x000ea800000e0000 */
[----:B------:R3:W4:Y:S02]  /*3000*/  SHFL.IDX PT, R14, R72, RZ, 0x1e1f ;  /* 0x001e1fff480e7589 */ /* 0x00072400000e0000 */
.L_x_12631:
[----:B------:R-:W-:Y:S05]  /*3010*/  @P4 BRA `(.L_x_12286) ;  /* 0x0000003c00584947 */ /* 0x000fea0003800000 */
[----:B------:R-:W-:Y:S01]  /*3020*/  ISETP.NE.AND P4, PT, R52, RZ, PT ;  /* 0x000000ff3400720c */ /* 0x000fe20003f85270 */
[----:B------:R-:W-:-:S12]  /*3030*/  BSSY B1, `(.L_x_12287) ;  /* 0x0000076000017945 */ /* 0x000fd80003800000 */
[----:B------:R-:W-:Y:S05]  /*3040*/  @!P4 BRA `(.L_x_12288) ;  /* 0x0000000400d0c947 */ /* 0x000fea0003800000 */
[----:B0-----:R-:W5:Y:S01]  /*3050*/  LDL.64 R12, [R1+0x10] ;  /* 0x00001000010c7983 */ /* 0x001f620000100a00 */
[----:B----4-:R-:W-:Y:S01]  /*3060*/  IADD3 R10, P4, R18, R14, RZ ;  /* 0x0000000e120a7210 */ /* 0x010fe20007f9e0ff */
[----:B------:R-:W-:Y:S02]  /*3070*/  BSSY B2, `(.L_x_12289) ;  /* 0x0000070000027945 */ /* 0x000fe40003800000 */
[----:B------:R0:W4:Y:S02]  /*3080*/  LDS.128 R4, [R69+0x13800] ;  /* 0x0138000045047984 */ /* 0x0001240000000c00 */
[----:B--2---:R-:W-:Y:S01]  /*3090*/  IMAD.X R11, R79, 0x1, R19, P4 ;  /* 0x000000014f0b7824 */ /* 0x004fe200020e0613 */
[----:B-----5:R-:W-:-:S13]  /*30a0*/  ISETP.GE.AND P5, PT, R12, R78, PT ;  /* 0x0000004e0c00720c */ /* 0x020fda0003fa6270 */
[----:B0---4-:R-:W-:Y:S05]  /*30b0*/  @P5 BRA `(.L_x_12290) ;  /* 0x0000000400ac5947 */ /* 0x011fea0003800000 */
        /* <DEDUP_REMOVED lines=51> */
[----:B------:R-:W-:Y:S01]  /*33f0*/  HADD2.F32 R34, -RZ, R15.H0_H0 ;  /* 0x2000000fff227230 */ /* 0x000fe20000004100 */
[----:B------:R-:W-:Y:S01]  /*3400*/  F2FP.SATFINITE.E4M3.F32.PACK_AB_MERGE_C R5, R5, R4, R36 ;  /* 0x000000040505723e */ /* 0x000fe20004807024 */
[----:B------:R-:W-:-:S02]  /*3410*/  HADD2.F32 R15, -RZ, R81.H1_H1 ;  /* 0x30000051ff0f7230 */ /* 0x000fc40000004100 */
[-C--:B------:R-:W-:Y:S01]  /*3420*/  FMUL.FTZ R83, R35, R82.reuse ;  /* 0x0000005223537220 */ /* 0x080fe20000410000 */
[----:B------:R-:W-:Y:S02]  /*3430*/  HADD2.F32 R81, -RZ, R81.H0_H0 ;  /* 0x20000051ff517230 */ /* 0x000fe40000004100 */
[----:B------:R-:W-:Y:S01]  /*3440*/  FMUL.FTZ R82, R34, R82 ;  /* 0x0000005222527220 */ /* 0x000fe20000410000 */
[-C--:B------:R-:W-:Y:S01]  /*3450*/  FFMA.FTZ R84, R37, R15.reuse, -R84 ;  /* 0x0000000f25547223 */ /* 0x080fe20000010854 */
[----:B------:R-:W-:Y:S01]  /*3460*/  FFMA.FTZ R85, R72, R15, R85 ;  /* 0x0000000f48557223 */ /* 0x000fe20000010055 */
[----:B------:R-:W-:Y:S01]  /*3470*/  FFMA.FTZ R15, R34, R81, -R83 ;  /* 0x00000051220f7223 */ /* 0x000fe20000010853 */
[----:B------:R-:W-:Y:S01]  /*3480*/  F2FP.F16.E4M3.UNPACK_B R37, R7.H1 ;  /* 0x00000007ff25723e */ /* 0x000fe200030006ff */
[----:B------:R-:W-:Y:S01]  /*3490*/  FFMA.FTZ R34, R35, R81, R82 ;  /* 0x0000005123227223 */ /* 0x000fe20000010052 */
[-C--:B------:R-:W-:Y:S02]  /*34a0*/  F2FP.F16.E4M3.UNPACK_B R81, R13.reuse.H1 ;  /* 0x0000000dff51723e */ /* 0x080fe400030006ff */
        /* <DEDUP_REMOVED lines=15> */
[----:B------:R-:W-:Y:S01]  /*35a0*/  HADD2.F32 R86, -RZ, R13.H1_H1 ;  /* 0x3000000dff567230 */ /* 0x000fe20000004100 */
[----:B------:R-:W-:Y:S01]  /*35b0*/  F2FP.F16.E4M3.UNPACK_B R84, R7 ;  /* 0x00000007ff54723e */ /* 0x000fe200020006ff */
[----:B------:R-:W-:Y:S01]  /*35c0*/  FFMA.FTZ R7, R85, R87, R92 ;  /* 0x0000005755077223 */ /* 0x000fe2000001005c */
[-C--:B------:R-:W-:Y:S01]  /*35d0*/  FMUL.FTZ R90, R82, R89.reuse ;  /* 0x00000059525a7220 */ /* 0x080fe20000410000 */
[----:B------:R-:W-:Y:S01]  /*35e0*/  F2FP.F16.E4M3.UNPACK_B R6, R6 ;  /* 0x00000006ff06723e */ /* 0x000fe200020006ff */
[----:B------:R-:W-:Y:S01]  /*35f0*/  FMUL.FTZ R91, R83, R89 ;  /* 0x00000059535b7220 */ /* 0x000fe20000410000 */
[----:B------:R-:W-:-:S02]  /*3600*/  HADD2.F32 R85, -RZ, R81.H0_H0 ;  /* 0x20000051ff557230 */ /* 0x000fc40000004100 */
[-C--:B------:R-:W-:Y:S01]  /*3610*/  FFMA.FTZ R87, R83, R86.reuse, R90 ;  /* 0x0000005653577223 */ /* 0x080fe2000001005a */
[--C-:B------:R-:W-:Y:S02]  /*3620*/  HADD2.F32 R83, -RZ, R84.reuse.H0_H0 ;  /* 0x20000054ff537230 */ /* 0x100fe40000004100 */
[----:B------:R-:W-:Y:S01]  /*3630*/  FFMA.FTZ R82, R82, R86, -R91 ;  /* 0x0000005652527223 */ /* 0x000fe2000001085b */
[----:B------:R-:W-:Y:S01]  /*3640*/  HADD2.F32 R84, -RZ, R84.H1_H1 ;  /* 0x30000054ff547230 */ /* 0x000fe20000004100 */
[----:B------:R-:W-:Y:S01]  /*3650*/  F2FP.SATFINITE.E4M3.F32.PACK_AB_MERGE_C R7, R7, R12, RZ ;  /* 0x0000000c0707723e */ /* 0x000fe200048070ff */
        /* <DEDUP_REMOVED lines=17> */
.L_x_12290:
[----:B------:R-:W-:Y:S05]  /*3770*/  BSYNC B2 ;  /* 0x0000000000027941 */ /* 0x000fea0003800000 */
.L_x_12289:
[----:B------:R0:W-:Y:S02]  /*3780*/  ST.E.128 desc[UR40][R10.64], R4 ;  /* 0x000000040a007985 */ /* 0x0001e4000c101d28 */
.L_x_12288:
[----:B------:R-:W-:Y:S05]  /*3790*/  BSYNC B1 ;  /* 0x0000000000017941 */ /* 0x000fea0003800000 */
.L_x_12287:
[----:B------:R-:W-:Y:S01]  /*37a0*/  ISETP.NE.AND P4, PT, R51, RZ, PT ;  /* 0x000000ff3300720c */ /* 0x000fe20003f85270 */
[----:B------:R-:W-:-:S12]  /*37b0*/  BSSY B1, `(.L_x_12291) ;  /* 0x0000078000017945 */ /* 0x000fd80003800000 */
[----:B------:R-:W-:Y:S05]  /*37c0*/  @!P4 BRA `(.L_x_12292) ;  /* 0x0000000400d8c947 */ /* 0x000fea0003800000 */
[----:B0-----:R-:W5:Y:S04]  /*37d0*/  LDL R5, [R1+0x34] ;  /* 0x0000340001057983 */ /* 0x001f680000100800 */
[----:B------:R-:W2:Y:S01]  /*37e0*/  LDL R4, [R1+0x1c] ;  /* 0x00001c0001047983 */ /* 0x000ea20000100800 */
[----:B------:R-:W-:Y:S01]  /*37f0*/  BSSY B2, `(.L_x_12293) ;  /* 0x0000072000027945 */ /* 0x000fe20003800000 */
[----:B-----5:R-:W-:Y:S01]  /*3800*/  ISETP.GE.AND P5, PT, R5, R78, PT ;  /* 0x0000004e0500720c */ /* 0x020fe20003fa6270 */
[----:B--2---:R-:W-:Y:S02]  /*3810*/  IMAD.SHL.U32 R11, R4, 0x10, RZ ;  /* 0x00000010040b7824 */ /* 0x004fe400078e00ff */
[----:B------:R0:W2:Y:S03]  /*3820*/  LDS.128 R4, [R69+0x14800] ;  /* 0x0148000045047984 */ /* 0x0000a60000000c00 */
[----:B----4-:R-:W-:-:S04]  /*3830*/  IADD3 R10, P4, R14, R11, RZ ;  /* 0x0000000b0e0a7210 */ /* 0x010fc80007f9e0ff */
[----:B------:R-:W-:-:S03]  /*3840*/  LEA.HI.X.SX32 R11, R11, R79, 0x1, P4 ;  /* 0x0000004f0b0b7211 */ /* 0x000fc600020f0eff */
[----:B0-----:R-:W-:Y:S06]  /*3850*/  @P5 BRA `(.L_x_12294) ;  /* 0x0000000400ac5947 */ /* 0x001fec0003800000 */
[----:B------:R-:W-:Y:S02]  /*3860*/  SHF.R.U32.HI R15, RZ, 0x8, R31 ;  /* 0x00000008ff0f7819 */ /* 0x000fe4000001161f */
[----:B------:R-:W-:Y:S02]  /*3870*/  SHF.R.U32.HI R30, RZ, 0x18, R33 ;  /* 0x00000018ff1e7819 */ /* 0x000fe40000011621 */
[----:B------:R-:W-:Y:S02]  /*3880*/  LOP3.LUT R13, R33, 0xff, RZ, 0xc0, !PT ;  /* 0x000000ff210d7812 */ /* 0x000fe400078ec0ff */
        /* <DEDUP_REMOVED lines=64> */
[----:B---3--:R-:W-:Y:S01]  /*3c90*/  HADD2.F32 R72, -RZ, R81.H1_H1 ;  /* 0x30000051ff487230 */ /* 0x008fe20000004100 */
        /* <DEDUP_REMOVED lines=39> */
.L_x_12294:
[----:B------:R-:W-:Y:S05]  /*3f10*/  BSYNC B2 ;  /* 0x0000000000027941 */ /* 0x000fea0003800000 */
.L_x_12293:
[----:B--2---:R0:W-:Y:S02]  /*3f20*/  ST.E.128 desc[UR40][R10.64], R4 ;  /* 0x000000040a007985 */ /* 0x0041e4000c101d28 */
.L_x_12292:
[----:B------:R-:W-:Y:S05]  /*3f30*/  BSYNC B1 ;  /* 0x0000000000017941 */ /* 0x000fea0003800000 */
.L_x_12291:
[----:B------:R-:W-:-:S13]  /*3f40*/  ISETP.NE.AND P4, PT, R67, RZ, PT ;  /* 0x000000ff4300720c */ /* 0x000fda0003f85270 */
[----:B------:R-:W-:Y:S05]  /*3f50*/  @P4 BRA `(.L_x_12286) ;  /* 0x0000002c00884947 */ /* 0x000fea0003800000 */
[----:B0-----:R-:W4:Y:S04]  /*3f60*/  LDL R4, [R1+0x8] ;  /* 0x0000080001047983 */ /* 0x001f280000100800 */
[----:B------:R-:W5:Y:S04]  /*3f70*/  LDL R13, [R1+0x38] ;  /* 0x00003800010d7983 */ /* 0x000f680000100800 */
[----:B------:R-:W2:Y:S01]  /*3f80*/  LDL R12, [R1+0x30] ;  /* 0x00003000010c7983 */ /* 0x000ea20000100800 */
[----:B------:R-:W-:Y:S01]  /*3f90*/  BSSY B1, `(.L_x_12295) ;  /* 0x000006f000017945 */ /* 0x000fe20003800000 */
[----:B----4-:R-:W-:-:S02]  /*3fa0*/  IADD3 R10, P4, R4, R14, RZ ;  /* 0x0000000e040a7210 */ /* 0x010fc40007f9e0ff */
[----:B------:R0:W4:Y:S01]  /*3fb0*/  LDS.128 R4, [R69+0x15800] ;  /* 0x0158000045047984 */ /* 0x0001220000000c00 */
[----:B-----5:R-:W-:Y:S02]  /*3fc0*/  ISETP.GE.AND P5, PT, R13, R78, PT ;  /* 0x0000004e0d00720c */ /* 0x020fe40003fa6270 */
[----:B--2---:R-:W-:-:S11]  /*3fd0*/  IMAD.X R11, R79, 0x1, R12, P4 ;  /* 0x000000014f0b7824 */ /* 0x004fd600020e060c */
[----:B0-----:R-:W-:Y:S05]  /*3fe0*/  @P5 BRA `(.L_x_12296) ;  /* 0x0000000400a45947 */ /* 0x001fea0003800000 */
        /* <DEDUP_REMOVED lines=10> */
[----:B----4-:R-:W-:Y:S01]  /*4090*/  IMAD.MOV.U32 R12, RZ, RZ, R4 ;  /* 0x000000ffff0c7224 */ /* 0x010fe200078e0004 */
        /* <DEDUP_REMOVED lines=42> */
[-C--:B------:R-:W-:Y:S01]  /*4340*/  FMUL.FTZ R30, R14, R39.reuse ;  /* 0x000000270e1e7220 */ /* 0x080fe20000410000 */
[----:B------:R-:W-:Y:S01]  /*4350*/  FMUL.FTZ R39, R13, R39 ;  /* 0x000000270d277220 */ /* 0x000fe20000410000 */
[-C--:B------:R-:W-:Y:S01]  /*4360*/  FFMA.FTZ R15, R15, R12.reuse, -R32 ;  /* 0x0000000c0f0f7223 */ /* 0x080fe20000010820 */
[----:B------:R-:W-:Y:S01]  /*4370*/  FFMA.FTZ R28, R28, R12, R29 ;  /* 0x0000000c1c1c7223 */ /* 0x000fe2000001001d */
[-C--:B------:R-:W-:Y:S01]  /*4380*/  FFMA.FTZ R12, R13, R38.reuse, -R30 ;  /* 0x000000260d0c7223 */ /* 0x080fe2000001081e */
[----:B------:R-:W-:Y:S01]  /*4390*/  FFMA.FTZ R13, R14, R38, R39 ;  /* 0x000000260e0d7223 */ /* 0x000fe20000010027 */
[----:B------:R-:W-:Y:S01]  /*43a0*/  F2FP.F16.E4M3.UNPACK_B R29, R7.H1 ;  /* 0x00000007ff1d723e */ /* 0x000fe200030006ff */
[--C-:B------:R-:W-:Y:S01]  /*43b0*/  HADD2.F32 R37, -RZ, R35.reuse.H1_H1 ;  /* 0x30000023ff257230 */ /* 0x100fe20000004100 */
[----:B------:R-:W-:Y:S01]  /*43c0*/  F2FP.SATFINITE.E4M3.F32.PACK_AB_MERGE_C R14, R34, R33, RZ ;  /* 0x00000021220e723e */ /* 0x000fe200048070ff */
[----:B------:R-:W-:Y:S01]  /*43d0*/  HADD2.F32 R35, -RZ, R35.H0_H0 ;  /* 0x20000023ff237230 */ /* 0x000fe20000004100 */
[----:B------:R-:W-:Y:S01]  /*43e0*/  F2FP.SATFINITE.E4M3.F32.PACK_AB_MERGE_C R15, R28, R15, RZ ;  /* 0x0000000f1c0f723e */ /* 0x000fe200048070ff */
[--C-:B------:R-:W-:Y:S01]  /*43f0*/  HADD2.F32 R30, -RZ, R29.reuse.H0_H0 ;  /* 0x2000001dff1e7230 */ /* 0x100fe20000004100 */
[----:B------:R-:W-:Y:S01]  /*4400*/  F2FP.F16.E4M3.UNPACK_B R28, R6.H1 ;  /* 0x00000006ff1c723e */ /* 0x000fe200030006ff */
[----:B------:R-:W-:Y:S01]  /*4410*/  HADD2.F32 R29, -RZ, R29.H1_H1 ;  /* 0x3000001dff1d7230 */ /* 0x000fe20000004100 */
[----:B------:R-:W-:-:S02]  /*4420*/  F2FP.F16.E4M3.UNPACK_B R34, R9 ;  /* 0x00000009ff22723e */ /* 0x000fc400020006ff */
[----:B------:R-:W-:Y:S01]  /*4430*/  F2FP.F16.E4M3.UNPACK_B R32, R8.H1 ;  /* 0x00000008ff20723e */ /* 0x000fe200030006ff */
[----:B------:R-:W-:Y:S02]  /*4440*/  HADD2.F32 R9, -RZ, R28.H1_H1 ;  /* 0x3000001cff097230 */ /* 0x000fe40000004100 */
[-C--:B------:R-:W-:Y:S01]  /*4450*/  FMUL.FTZ R39, R29, R37.reuse ;  /* 0x000000251d277220 */ /* 0x080fe20000410000 */
[----:B------:R-:W-:Y:S02]  /*4460*/  HADD2.F32 R36, -RZ, R34.H1_H1 ;  /* 0x30000022ff247230 */ /* 0x000fe40000004100 */
[----:B------:R-:W-:Y:S01]  /*4470*/  FMUL.FTZ R38, R30, R37 ;  /* 0x000000251e267220 */ /* 0x000fe20000410000 */
[----:B------:R-:W-:Y:S01]  /*4480*/  HADD2.F32 R28, -RZ, R28.H0_H0 ;  /* 0x2000001cff1c7230 */ /* 0x000fe20000004100 */
[----:B------:R-:W-:Y:S01]  /*4490*/  F2FP.F16.E4M3.UNPACK_B R7, R7 ;  /* 0x00000007ff07723e */ /* 0x000fe200020006ff */
[----:B------:R-:W-:Y:S02]  /*44a0*/  HADD2.F32 R8, -RZ, R31.H1_H1 ;  /* 0x3000001fff087230 */ /* 0x000fe40000004100 */
[----:B------:R-:W-:Y:S01]  /*44b0*/  FMUL.FTZ R37, R9, R36 ;  /* 0x0000002409257220 */ /* 0x000fe20000410000 */
[----:B------:R-:W-:Y:S01]  /*44c0*/  F2FP.F16.E4M3.UNPACK_B R6, R6 ;  /* 0x00000006ff06723e */ /* 0x000fe200020006ff */
[----:B------:R-:W-:Y:S01]  /*44d0*/  FMUL.FTZ R36, R28, R36 ;  /* 0x000000241c247220 */ /* 0x000fe20000410000 */
[----:B------:R-:W-:-:S02]  /*44e0*/  HADD2.F32 R33, -RZ, R32.H1_H1 ;  /* 0x30000020ff217230 */ /* 0x000fc40000004100 */
[-C--:B------:R-:W-:Y:S01]  /*44f0*/  FFMA.FTZ R37, R28, R8.reuse, -R37 ;  /* 0x000000081c257223 */ /* 0x080fe20000010825 */
[----:B------:R-:W-:Y:S02]  /*4500*/  HADD2.F32 R34, -RZ, R34.H0_H0 ;  /* 0x20000022ff227230 */ /* 0x000fe40000004100 */
[----:B------:R-:W-:Y:S01]  /*4510*/  FFMA.FTZ R36, R9, R8, R36 ;  /* 0x0000000809247223 */ /* 0x000fe20000010024 */
[--C-:B------:R-:W-:Y:S02]  /*4520*/  HADD2.F32 R8, -RZ, R7.reuse.H0_H0 ;  /* 0x20000007ff087230 */ /* 0x100fe40000004100 */
[-C--:B------:R-:W-:Y:S01]  /*4530*/  FFMA.FTZ R39, R30, R33.reuse, -R39 ;  /* 0x000000211e277223 */ /* 0x080fe20000010827 */
[----:B------:R-:W-:Y:S02]  /*4540*/  HADD2.F32 R9, -RZ, R7.H1_H1 ;  /* 0x30000007ff097230 */ /* 0x000fe40000004100 */
[----:B------:R-:W-:Y:S01]  /*4550*/  FFMA.FTZ R38, R29, R33, R38 ;  /* 0x000000211d267223 */ /* 0x000fe20000010026 */
[----:B------:R-:W-:-:S02]  /*4560*/  HADD2.F32 R7, -RZ, R6.H0_H0 ;  /* 0x20000006ff077230 */ /* 0x000fc40000004100 */
[-C--:B------:R-:W-:Y:S01]  /*4570*/  FMUL.FTZ R30, R8, R35.reuse ;  /* 0x00000023081e7220 */ /* 0x080fe20000410000 */
[----:B------:R-:W-:Y:S02]  /*4580*/  HADD2.F32 R6, -RZ, R6.H1_H1 ;  /* 0x30000006ff067230 */ /* 0x000fe40000004100 */
[----:B------:R-:W-:Y:S01]  /*4590*/  FMUL.FTZ R33, R9, R35 ;  /* 0x0000002309217220 */ /* 0x000fe20000410000 */
[----:B------:R-:W-:Y:S02]  /*45a0*/  HADD2.F32 R32, -RZ, R32.H0_H0 ;  /* 0x20000020ff207230 */ /* 0x000fe40000004100 */
        /* <DEDUP_REMOVED lines=13> */
.L_x_12296:
[----:B------:R-:W-:Y:S05]  /*4680*/  BSYNC B1 ;  /* 0x0000000000017941 */ /* 0x000fea0003800000 */
.L_x_12295:
[----:B----4-:R0:W-:Y:S01]  /*4690*/  ST.E.128 desc[UR40][R10.64], R4 ;  /* 0x000000040a007985 */ /* 0x0101e2000c101d28 */
[----:B------:R-:W-:Y:S05]  /*46a0*/  BRA `(.L_x_12286) ;  /* 0x0000002400b47947 */ /* 0x000fea0003800000 */
.L_x_12279:
        /* <DEDUP_REMOVED lines=15> */
[----:B------:R-:W-:Y:S01]  /*47a0*/  ULDC.64 UR4, c[0x0][0x3e8] ;  /* 0x0000fa0000047ab9 */ /* 0x000fe20000000a00 */
[----:B------:R-:W-:Y:S01]  /*47b0*/  ULDC.64 UR6, c[0x0][0x400] ;  /* 0x0001000000067ab9 */ /* 0x000fe20000000a00 */
[----:B------:R-:W-:Y:S02]  /*47c0*/  IADD3 R10, P3, P5, R42, UR4, R10 ;  /* 0x000000042a0a7c10 */ /* 0x000fe4000fd7e00a */
[----:B------:R-:W-:Y:S02]  /*47d0*/  CS2R R6, SRZ ;  /* 0x0000000000067805 */ /* 0x000fe4000001ff00 */
[----:B------:R-:W-:Y:S02]  /*47e0*/  CS2R R4, SRZ ;  /* 0x0000000000047805 */ /* 0x000fe4000001ff00 */
[----:B------:R-:W-:Y:S02]  /*47f0*/  CS2R R34, SRZ ;  /* 0x0000000000227805 */ /* 0x000fe4000001ff00 */
[----:B------:R-:W-:-:S02]  /*4800*/  IADD3.X R11, R48, UR5, R14, P3, P5 ;  /* 0x00000005300b7c10 */ /* 0x000fc40009fea40e */
[----:B------:R-:W-:Y:S02]  /*4810*/  CS2R R32, SRZ ;  /* 0x0000000000207805 */ /* 0x000fe4000001ff00 */
[----:B------:R-:W-:-:S04]  /*4820*/  IADD3 R12, P3, P5, R20, UR6, R12 ;  /* 0x00000006140c7c10 */ /* 0x000fc8000fd7e00c */
[----:B------:R-:W-:Y:S02]  /*4830*/  IADD3.X R13, R46, UR7, R15, P3, P5 ;  /* 0x000000072e0d7c10 */ /* 0x000fe40009fea40f */
[-C--:B------:R-:W-:Y:S02]  /*4840*/  ISETP.GE.AND P3, PT, R18, R78.reuse, PT ;  /* 0x0000004e1200720c */ /* 0x080fe40003f66270 */
[----:B------:R-:W-:-:S11]  /*4850*/  ISETP.GE.AND P5, PT, R65, R78, PT ;  /* 0x0000004e4100720c */ /* 0x000fd60003fa6270 */
[----:B------:R0:W5:Y:S04]  /*4860*/  @!P3 LDG.E.128 R28, desc[UR40][R10.64] ;  /* 0x000000280a1cb981 */ /* 0x000168000c1e1d00 */
[----:B------:R0:W5:Y:S04]  /*4870*/  @!P5 LDG.E.128 R4, desc[UR40][R10.64+0x20] ;  /* 0x000020280a04d981 */ /* 0x000168000c1e1d00 */
[----:B------:R0:W5:Y:S04]  /*4880*/  @!P3 LDG.E.128 R36, desc[UR40][R12.64] ;  /* 0x000000280c24b981 */ /* 0x000168000c1e1d00 */
[----:B------:R0:W5:Y:S02]  /*4890*/  @!P5 LDG.E.128 R32, desc[UR40][R12.64+0x20] ;  /* 0x000020280c20d981 */ /* 0x000164000c1e1d00 */
.L_x_12298:
[----:B------:R-:W-:Y:S05]  /*48a0*/  BSYNC B1 ;  /* 0x0000000000017941 */ /* 0x000fea0003800000 */
.L_x_12297:
        /* <DEDUP_REMOVED lines=9> */
[----:B------:R-:W-:-:S04]  /*4940*/  IMAD.MOV.U32 R86, RZ, RZ, R36 ;  /* 0x000000ffff567224 */ /* 0x000fc800078e0024 */
[----:B------:R-:W-:Y:S05]  /*4950*/  @!P3 BRA `(.L_x_12299) ;  /* 0x000000000004b947 */ /* 0x000fea0003800000 */
[----:B------:R-:W-:Y:S01]  /*4960*/  BPT.TRAP 0x1 ;  /* 0x000000040000795c */ /* 0x000fe20000300000 */
.L_x_12299:
[----:B------:R-:W2:Y:S01]  /*4970*/  LDL R8, [R1+0xc] ;  /* 0x00000c0001087983 */ /* 0x000ea20000100800 */
[----:B------:R-:W-:Y:S01]  /*4980*/  IMAD R68, R23, 0x8, R16 ;  /* 0x0000000817447824 */ /* 0x000fe200078e0210 */
[----:B------:R-:W-:Y:S01]  /*4990*/  BSSY B1, `(.L_x_12300) ;  /* 0x0000004000017945 */ /* 0x000fe20003800000 */
[----:B--2---:R-:W-:-:S04]  /*49a0*/  SHF.L.U32 R77, R8, 0x1f, RZ ;  /* 0x0000001f084d7819 */ /* 0x004fc800000006ff */
[----:B------:R-:W1:Y:S02]  /*49b0*/  SYNCS.PHASECHK.TRANS64.TRYWAIT P5, [R68+URZ+0x19c90], R77 ;  /* 0x019c904d440075a7 */ /* 0x000e6400080a017f */
[----:B-1----:R-:W-:Y:S05]  /*49c0*/  @!P5 BRA `(.L_x_12301) ;  /* 0x0000021c005cd947 */ /* 0x002fea0003800000 */
.L_x_12632:
[----:B------:R-:W-:Y:S05]  /*49d0*/  BSYNC B1 ;  /* 0x0000000000017941 */ /* 0x000fea0003800000 */
.L_x_12300:
[----:B------:R-:W-:-:S03]  /*49e0*/  UMOV UR4, 0xffffffff ;  /* 0xffffffff00047882 */ /* 0x000fc60000000000 */
[----:B------:R-:W-:Y:S05]  /*49f0*/  BRA.DIV UR4, `(.L_x_12302) ;  /* 0x0000021e04647947 */ /* 0x000fea000b800000 */
[----:B------:R-:W2:Y:S04]  /*4a00*/  SHFL.IDX PT, R79, R79, RZ, 0x1e1f ;  /* 0x001e1fff4f4f7589 */ /* 0x000ea800000e0000 */
[----:B------:R3:W4:Y:S02]  /*4a10*/  SHFL.IDX PT, R80, R72, RZ, 0x1e1f ;  /* 0x001e1fff48507589 */ /* 0x00072400000e0000 */
.L_x_12636:
[----:B------:R-:W-:Y:S05]  /*4a20*/  @P4 BRA `(.L_x_12286) ;  /* 0x0000002000d44947 */ /* 0x000fea0003800000 */
[----:B------:R-:W5:Y:S01]  /*4a30*/  LDC R85, c[0x0][0x2f4] ;  /* 0x0000bd00ff557b82 */ /* 0x000f620000000800 */
[----:B------:R-:W-:Y:S01]  /*4a40*/  ISETP.NE.AND P4, PT, R52, RZ, PT ;  /* 0x000000ff3400720c */ /* 0x000fe20003f85270 */
[----:B------:R-:W-:Y:S01]  /*4a50*/  BSSY B1, `(.L_x_12303) ;  /* 0x00000fd000017945 */ /* 0x000fe20003800000 */
[----:B-----5:R-:W-:-:S11]  /*4a60*/  IMAD.IADD R90, R85, 0x1, -R53 ;  /* 0x00000001555a7824 */ /* 0x020fd600078e0a35 */
[----:B------:R-:W-:Y:S05]  /*4a70*/  @!P4 BRA `(.L_x_12304) ;  /* 0x0000000c00e8c947 */ /* 0x000fea0003800000 */
[----:B0-----:R-:W5:Y:S04]  /*4a80*/  LDL R12, [R1+0x2c] ;  /* 0x00002c00010c7983 */ /* 0x001f680000100800 */
[----:B------:R-:W2:Y:S04]  /*4a90*/  LDL R11, [R1+0x7c] ;  /* 0x00007c00010b7983 */ /* 0x000ea80000100800 */
[----:B------:R-:W2:Y:S01]  /*4aa0*/  LDL R10, [R1+0x3c] ;  /* 0x00003c00010a7983 */ /* 0x000ea20000100800 */
[----:B------:R-:W-:Y:S01]  /*4ab0*/  SEL R8, R53, R90, !P0 ;  /* 0x0000005a35087207 */ /* 0x000fe20004000000 */
[----:B------:R-:W-:Y:S01]  /*4ac0*/  BSSY B2, `(.L_x_12305) ;  /* 0x00000f0000027945 */ /* 0x000fe20003800000 */
[----:B------:R-:W-:-:S02]  /*4ad0*/  ISETP.GE.AND P6, PT, R18, R78, PT ;  /* 0x0000004e1200720c */ /* 0x000fc40003fc6270 */
[----:B------:R-:W-:Y:S02]  /*4ae0*/  SHF.R.S32.HI R9, RZ, 0x1f, R8 ;  /* 0x0000001fff097819 */ /* 0x000fe40000011408 */
[----:B---34-:R-:W-:Y:S02]  /*4af0*/  IADD3 R72, P4, R3, R80, RZ ;  /* 0x0000005003487210 */ /* 0x018fe40007f9e0ff */
[----:B------:R-:W-:-:S04]  /*4b00*/  LEA.HI R9, R9, R8, RZ, 0x5 ;  /* 0x0000000809097211 */ /* 0x000fc800078f28ff */
[----:B------:R-:W-:-:S04]  /*4b10*/  SHF.R.S32.HI R8, RZ, 0x5, R9 ;  /* 0x00000005ff087819 */ /* 0x000fc80000011409 */
[----:B------:R-:W-:-:S04]  /*4b20*/  LEA.HI.SX32 R8, R63, R8, 0x1c ;  /* 0x000000083f087211 */ /* 0x000fc800078fe2ff */
[C---:B------:R-:W-:Y:S01]  /*4b30*/  LEA.HI R9, R8.reuse, R8, RZ, 0x1 ;  /* 0x0000000808097211 */ /* 0x040fe200078f08ff */
[----:B------:R-:W-:-:S04]  /*4b40*/  IMAD.SHL.U32 R91, R8, 0x10, RZ ;  /* 0x00000010085b7824 */ /* 0x000fc800078e00ff */
[----:B------:R-:W-:Y:S01]  /*4b50*/  IMAD.SHL.U32 R9, R9, 0x800, RZ ;  /* 0x0000080009097824 */ /* 0x000fe200078e00ff */
[----:B------:R-:W-:-:S04]  /*4b60*/  ISETP.GE.AND P5, PT, R91, R85, PT ;  /* 0x000000555b00720c */ /* 0x000fc80003fa6270 */
[----:B------:R-:W-:Y:S02]  /*4b70*/  LOP3.LUT R9, R9, 0xfffff000, RZ, 0xc0, !PT ;  /* 0xfffff00009097812 */ /* 0x000fe400078ec0ff */
[----:B-----5:R-:W-:-:S04]  /*4b80*/  LOP3.LUT R8, R12, 0x10, R91, 0xf8, !PT ;  /* 0x000000100c087812 */ /* 0x020fc800078ef85b */
[----:B--2---:R-:W-:-:S04]  /*4b90*/  LOP3.LUT R8, R8, R11, RZ, 0x3c, !PT ;  /* 0x0000000b08087212 */ /* 0x004fc800078e3cff */
        /* <DEDUP_REMOVED lines=8> */
[--C-:B------:R-:W-:Y:S02]  /*4c20*/  SHF.R.U32.HI R92, RZ, 0x8, R29.reuse ;  /* 0x00000008ff5c7819 */ /* 0x100fe4000001161d */
[----:B------:R-:W-:Y:S02]  /*4c30*/  LOP3.LUT R93, R29, 0xff, RZ, 0xc0, !PT ;  /* 0x000000ff1d5d7812 */ /* 0x000fe400078ec0ff */
[----:B------:R-:W-:Y:S01]  /*4c40*/  SHF.R.U32.HI R96, RZ, 0x18, R29 ;  /* 0x00000018ff607819 */ /* 0x000fe2000001161d */
[----:B------:R-:W-:Y:S01]  /*4c50*/  IMAD.SHL.U32 R92, R92, 0x100, RZ ;  /* 0x000001005c5c7824 */ /* 0x000fe200078e00ff */
[--C-:B------:R-:W-:Y:S02]  /*4c60*/  SHF.R.U32.HI R98, RZ, 0x8, R37.reuse ;  /* 0x00000008ff627819 */ /* 0x100fe40000011625 */
[----:B------:R-:W-:Y:S02]  /*4c70*/  LOP3.LUT R99, R37, 0xff, RZ, 0xc0, !PT ;  /* 0x000000ff25637812 */ /* 0x000fe400078ec0ff */
[----:B------:R-:W-:Y:S01]  /*4c80*/  SHF.R.U32.HI R100, RZ, 0x18, R37 ;  /* 0x00000018ff647819 */ /* 0x000fe20000011625 */
[----:B------:R-:W-:Y:S01]  /*4c90*/  IMAD.SHL.U32 R98, R98, 0x100, RZ ;  /* 0x0000010062627824 */ /* 0x000fe200078e00ff */
[----:B------:R-:W-:-:S02]  /*4ca0*/  SHF.R.U32.HI R94, RZ, 0x10, R29 ;  /* 0x00000010ff5e7819 */ /* 0x000fc4000001161d */
[----:B------:R-:W-:Y:S02]  /*4cb0*/  PRMT R93, R96, 0x654, R93 ;  /* 0x00000654605d7816 */ /* 0x000fe4000000005d */
[----:B------:R-:W-:Y:S02]  /*4cc0*/  SHF.R.U32.HI R97, RZ, 0x10, R37 ;  /* 0x00000010ff617819 */ /* 0x000fe40000011625 */
[----:B------:R-:W-:Y:S02]  /*4cd0*/  PRMT R99, R100, 0x654, R99 ;  /* 0x0000065464637816 */ /* 0x000fe40000000063 */
[----:B------:R-:W-:Y:S01]  /*4ce0*/  LOP3.LUT R93, R93, 0xff00, R92, 0xf8, !PT ;  /* 0x0000ff005d5d7812 */ /* 0x000fe200078ef85c */
[----:B------:R-:W-:Y:S01]  /*4cf0*/  IMAD.U32 R92, R94, 0x10000, RZ ;  /* 0x000100005e5c7824 */ /* 0x000fe200078e00ff */
[--C-:B------:R-:W-:Y:S02]  /*4d00*/  SHF.R.U32.HI R36, RZ, 0x10, R39.reuse ;  /* 0x00000010ff247819 */ /* 0x100fe40000011627 */
[----:B------:R-:W-:-:S02]  /*4d10*/  SHF.R.U32.HI R37, RZ, 0x8, R39 ;  /* 0x00000008ff257819 */ /* 0x000fc40000011627 */
[----:B------:R-:W-:Y:S02]  /*4d20*/  LOP3.LUT R38, R39, 0xff, RZ, 0xc0, !PT ;  /* 0x000000ff27267812 */ /* 0x000fe400078ec0ff */
[----:B------:R-:W-:Y:S01]  /*4d30*/  SHF.R.U32.HI R95, RZ, 0x18, R39 ;  /* 0x00000018ff5f7819 */ /* 0x000fe20000011627 */
[----:B------:R-:W-:Y:S01]  /*4d40*/  IMAD.U32 R39, R97, 0x10000, RZ ;  /* 0x0001000061277824 */ /* 0x000fe200078e00ff */
[----:B------:R-:W-:Y:S01]  /*4d50*/  LOP3.LUT R98, R99, 0xff00, R98, 0xf8, !PT ;  /* 0x0000ff0063627812 */ /* 0x000fe200078ef862 */
[----:B------:R-:W-:Y:S01]  /*4d60*/  IMAD.SHL.U32 R37, R37, 0x100, RZ ;  /* 0x0000010025257824 */ /* 0x000fe200078e00ff */
[----:B------:R-:W-:Y:S01]  /*4d70*/  LOP3.LUT R92, R93, 0xff0000, R92, 0xf8, !PT ;  /* 0x00ff00005d5c7812 */ /* 0x000fe200078ef85c */
[----:B0-----:R-:W-:Y:S01]  /*4d80*/  IMAD.MOV.U32 R93, RZ, RZ, R9 ;  /* 0x000000ffff5d7224 */ /* 0x001fe200078e0009 */
[----:B------:R-:W-:Y:S02]  /*4d90*/  LOP3.LUT R39, R98, 0xff0000, R39, 0xf8, !PT ;  /* 0x00ff000062277812 */ /* 0x000fe400078ef827 */
[----:B--2---:R-:W-:-:S02]  /*4da0*/  F2FP.F16.E4M3.UNPACK_B R9, R13 ;  /* 0x0000000dff09723e */ /* 0x004fc400020006ff */
[----:B------:R-:W-:Y:S02]  /*4db0*/  F2FP.F16.E4M3.UNPACK_B R96, R39 ;  /* 0x00000027ff60723e */ /* 0x000fe400020006ff */
[----:B------:R-:W-:Y:S01]  /*4dc0*/  F2FP.F16.E4M3.UNPACK_B R94, R93 ;  /* 0x0000005dff5e723e */ /* 0x000fe200020006ff */
[----:B------:R-:W-:Y:S01]  /*4dd0*/  HADD2.F32 R98, -RZ, R9.H0_H0 ;  /* 0x20000009ff627230 */ /* 0x000fe20000004100 */
[----:B------:R-:W-:Y:S01]  /*4de0*/  F2FP.F16.E4M3.UNPACK_B R97, R92 ;  /* 0x0000005cff61723e */ /* 0x000fe200020006ff */
[----:B------:R-:W-:Y:S01]  /*4df0*/  HADD2.F32 R100, -RZ, R96.H0_H0 ;  /* 0x20000060ff647230 */ /* 0x000fe20000004100 */
[----:B------:R-:W-:Y:S01]  /*4e00*/  F2FP.F16.E4M3.UNPACK_B R13, R13.H1 ;  /* 0x0000000dff0d723e */ /* 0x000fe200030006ff */
[----:B------:R-:W-:Y:S01]  /*4e10*/  HADD2.F32 R101, -RZ, R94.H0_H0 ;  /* 0x2000005eff657230 */ /* 0x000fe20000004100 */
[----:B------:R-:W-:Y:S01]  /*4e20*/  F2FP.F16.E4M3.UNPACK_B R39, R39.H1 ;  /* 0x00000027ff27723e */ /* 0x000fe200030006ff */
[----:B------:R-:W-:Y:S02]  /*4e30*/  HADD2.F32 R99, -RZ, R97.H0_H0 ;  /* 0x20000061ff637230 */ /* 0x000fe40000004100 */
[----:B------:R-:W-:Y:S01]  /*4e40*/  FMUL.FTZ R102, R98, R100 ;  /* 0x0000006462667220 */ /* 0x000fe20000410000 */
[----:B------:R-:W-:-:S02]  /*4e50*/  HADD2.F32 R9, -RZ, R9.H1_H1 ;  /* 0x30000009ff097230 */ /* 0x000fc40000004100 */
[----:B------:R-:W-:Y:S01]  /*4e60*/  FMUL.FTZ R100, R101, R100 ;  /* 0x0000006465647220 */ /* 0x000fe20000410000 */
[----:B------:R-:W-:Y:S01]  /*4e70*/  HADD2.F32 R96, -RZ, R96.H1_H1 ;  /* 0x30000060ff607230 */ /* 0x000fe20000004100 */
[----:B------:R-:W-:Y:S01]  /*4e80*/  F2FP.F16.E4M3.UNPACK_B R93, R93.H1 ;  /* 0x0000005dff5d723e */ /* 0x000fe200030006ff */
[----:B------:R-:W-:Y:S02]  /*4e90*/  HADD2.F32 R94, -RZ, R94.H1_H1 ;  /* 0x3000005eff5e7230 */ /* 0x000fe40000004100 */
[----:B------:R-:W-:Y:S01]  /*4ea0*/  FFMA.FTZ R100, R98, R99, R100 ;  /* 0x0000006362647223 */ /* 0x000fe20000010064 */
[----:B------:R-:W-:Y:S02]  /*4eb0*/  HADD2.F32 R97, -RZ, R97.H1_H1 ;  /* 0x30000061ff617230 */ /* 0x000fe40000004100 */
[-C--:B------:R-:W-:Y:S01]  /*4ec0*/  FMUL.FTZ R98, R9, R96.reuse ;  /* 0x0000006009627220 */ /* 0x080fe20000410000 */
[--C-:B------:R-:W-:Y:S01]  /*4ed0*/  SHF.R.U32.HI R30, RZ, 0x8, R31.reuse ;  /* 0x00000008ff1e7819 */ /* 0x100fe2000001161f */
[C---:B------:R-:W-:Y:S01]  /*4ee0*/  FMUL.FTZ R96, R94.reuse, R96 ;  /* 0x000000605e607220 */ /* 0x040fe20000410000 */
[--C-:B------:R-:W-:Y:S01]  /*4ef0*/  SHF.R.U32.HI R29, RZ, 0x10, R31.reuse ;  /* 0x00000010ff1d7819 */ /* 0x100fe2000001161f */
[-C--:B------:R-:W-:Y:S01]  /*4f00*/  FFMA.FTZ R94, R94, R97.reuse, -R98 ;  /* 0x000000615e5e7223 */ /* 0x080fe20000010862 */
[----:B------:R-:W-:Y:S01]  /*4f10*/  LOP3.LUT R28, R31, 0xff, RZ, 0xc0, !PT ;  /* 0x000000ff1f1c7812 */ /* 0x000fe200078ec0ff */
[----:B------:R-:W-:Y:S01]  /*4f20*/  FFMA.FTZ R9, R9, R97, R96 ;  /* 0x0000006109097223 */ /* 0x000fe20000010060 */
[----:B------:R-:W-:Y:S01]  /*4f30*/  SHF.R.U32.HI R31, RZ, 0x18, R31 ;  /* 0x00000018ff1f7819 */ /* 0x000fe2000001161f */
[----:B------:R-:W-:Y:S01]  /*4f40*/  FFMA.FTZ R102, R101, R99, -R102 ;  /* 0x0000006365667223 */ /* 0x000fe20000010866 */
[----:B------:R-:W-:Y:S01]  /*4f50*/  F2FP.F16.E4M3.UNPACK_B R92, R92.H1 ;  /* 0x0000005cff5c723e */ /* 0x000fe200030006ff */
[----:B------:R-:W-:Y:S01]  /*4f60*/  HADD2.F32 R96, -RZ, R13.H0_H0 ;  /* 0x2000000dff607230 */ /* 0x000fe20000004100 */
[----:B------:R-:W-:Y:S01]  /*4f70*/  PRMT R31, R31, 0x654, R28 ;  /* 0x000006541f1f7816 */ /* 0x000fe2000000001c */
[----:B------:R-:W-:Y:S01]  /*4f80*/  HADD2.F32 R98, -RZ, R39.H0_H0 ;  /* 0x20000027ff627230 */ /* 0x000fe20000004100 */
[----:B------:R-:W-:Y:S01]  /*4f90*/  PRMT R38, R95, 0x654, R38 ;  /* 0x000006545f267816 */ /* 0x000fe20000000026 */
[----:B------:R-:W-:-:S02]  /*4fa0*/  HADD2.F32 R99, -RZ, R93.H0_H0 ;  /* 0x2000005dff637230 */ /* 0x000fc40000004100 */
[----:B------:R-:W-:Y:S02]  /*4fb0*/  IMAD.SHL.U32 R30, R30, 0x100, RZ ;  /* 0x000001001e1e7824 */ /* 0x000fe400078e00ff */
[-C--:B------:R-:W-:Y:S01]  /*4fc0*/  FMUL.FTZ R101, R96, R98.reuse ;  /* 0x0000006260657220 */ /* 0x080fe20000410000 */
[----:B------:R-:W-:Y:S02]  /*4fd0*/  HADD2.F32 R97, -RZ, R92.H0_H0 ;  /* 0x2000005cff617230 */ /* 0x000fe40000004100 */
[----:B------:R-:W-:Y:S01]  /*4fe0*/  FMUL.FTZ R98, R99, R98 ;  /* 0x0000006263627220 */ /* 0x000fe20000410000 */
[----:B------:R-:W-:Y:S01]  /*4ff0*/  IMAD.U32 R28, R29, 0x10000, RZ ;  /* 0x000100001d1c7824 */ /* 0x000fe200078e00ff */
[----:B------:R-:W-:Y:S01]  /*5000*/  LOP3.LUT R31, R31, 0xff00, R30, 0xf8, !PT ;  /* 0x0000ff001f1f7812 */ /* 0x000fe200078ef81e */
[----:B------:R-:W-:Y:S01]  /*5010*/  IMAD.U32 R29, R36, 0x10000, RZ ;  /* 0x00010000241d7824 */ /* 0x000fe200078e00ff */
[----:B------:R-:W-:Y:S01]  /*5020*/  LOP3.LUT R38, R38, 0xff00, R37, 0xf8, !PT ;  /* 0x0000ff0026267812 */ /* 0x000fe200078ef825 */
[----:B------:R-:W-:Y:S01]  /*5030*/  FFMA.FTZ R98, R96, R97, R98 ;  /* 0x0000006160627223 */ /* 0x000fe20000010062 */
[----:B------:R-:W-:Y:S01]  /*5040*/  HADD2.F32 R96, -RZ, R13.H1_H1 ;  /* 0x3000000dff607230 */ /* 0x000fe20000004100 */
[----:B------:R-:W-:Y:S01]  /*5050*/  LOP3.LUT R28, R31, 0xff0000, R28, 0xf8, !PT ;  /* 0x00ff00001f1c7812 */ /* 0x000fe200078ef81c */
[----:B------:R-:W-:Y:S01]  /*5060*/  HADD2.F32 R39, -RZ, R39.H1_H1 ;  /* 0x30000027ff277230 */ /* 0x000fe20000004100 */
[----:B------:R-:W-:Y:S01]  /*5070*/  LOP3.LUT R29, R38, 0xff0000, R29, 0xf8, !PT ;  /* 0x00ff0000261d7812 */ /* 0x000fe200078ef81d */
[----:B------:R-:W-:Y:S01]  /*5080*/  IMAD.MOV.U32 R31, RZ, RZ, R11 ;  /* 0x000000ffff1f7224 */ /* 0x000fe200078e000b */
[----:B------:R-:W-:Y:S01]  /*5090*/  F2FP.F16.E4M3.UNPACK_B R11, R15 ;  /* 0x0000000fff0b723e */ /* 0x000fe200020006ff */
[----:B------:R-:W-:-:S02]  /*50a0*/  HADD2.F32 R93, -RZ, R93.H1_H1 ;  /* 0x3000005dff5d7230 */ /* 0x000fc40000004100 */
[C---:B------:R-:W-:Y:S01]  /*50b0*/  FMUL.FTZ R13, R96.reuse, R39 ;  /* 0x00000027600d7220 */ /* 0x040fe20000410000 */
[----:B------:R-:W-:Y:S01]  /*50c0*/  HADD2.F32 R92, -RZ, R92.H1_H1 ;  /* 0x3000005cff5c7230 */ /* 0x000fe20000004100 */
[----:B------:R-:W-:Y:S01]  /*50d0*/  F2FP.F16.E4M3.UNPACK_B R36, R29 ;  /* 0x0000001dff24723e */ /* 0x000fe200020006ff */
[--C-:B------:R-:W-:Y:S01]  /*50e0*/  HADD2.F32 R38, -RZ, R11.reuse.H0_H0 ;  /* 0x2000000bff267230 */ /* 0x100fe20000004100 */
[----:B------:R-:W-:Y:S01]  /*50f0*/  F2FP.F16.E4M3.UNPACK_B R30, R31 ;  /* 0x0000001fff1e723e */ /* 0x000fe200020006ff */
[C---:B------:R-:W-:Y:S01]  /*5100*/  FMUL.FTZ R39, R93.reuse, R39 ;  /* 0x000000275d277220 */ /* 0x040fe20000410000 */
[----:B------:R-:W-:Y:S01]  /*5110*/  FFMA.FTZ R13, R93, R92, -R13 ;  /* 0x0000005c5d0d7223 */ /* 0x000fe2000001080d */
[----:B------:R-:W-:Y:S01]  /*5120*/  HADD2.F32 R93, -RZ, R36.H0_H0 ;  /* 0x20000024ff5d7230 */ /* 0x000fe20000004100 */
[----:B------:R-:W-:Y:S01]  /*5130*/  F2FP.F16.E4M3.UNPACK_B R37, R28 ;  /* 0x0000001cff25723e */ /* 0x000fe200020006ff */
[----:B------:R-:W-:Y:S02]  /*5140*/  HADD2.F32 R95, -RZ, R30.H0_H0 ;  /* 0x2000001eff5f7230 */ /* 0x000fe40000004100 */
[----:B------:R-:W-:Y:S01]  /*5150*/  FFMA.FTZ R39, R96, R92, R39 ;  /* 0x0000005c60277223 */ /* 0x000fe20000010027 */
[----:B------:R-:W-:-:S02]  /*5160*/  HADD2.F32 R11, -RZ, R11.H1_H1 ;  /* 0x3000000bff0b7230 */ /* 0x000fc40000004100 */
[CC--:B------:R-:W-:Y:S01]  /*5170*/  FMUL.FTZ R96, R38.reuse, R93.reuse ;  /* 0x0000005d26607220 */ /* 0x0c0fe20000410000 */
[--C-:B------:R-:W-:Y:S02]  /*5180*/  HADD2.F32 R92, -RZ, R37.reuse.H0_H0 ;  /* 0x20000025ff5c7230 */ /* 0x100fe40000004100 */
[----:B------:R-:W-:Y:S01]  /*5190*/  FMUL.FTZ R93, R95, R93 ;  /* 0x0000005d5f5d7220 */ /* 0x000fe20000410000 */
[----:B------:R-:W-:Y:S01]  /*51a0*/  HADD2.F32 R36, -RZ, R36.H1_H1 ;  /* 0x30000024ff247230 */ /* 0x000fe20000004100 */
[----:B------:R-:W-:Y:S01]  /*51b0*/  F2FP.F16.E4M3.UNPACK_B R15, R15.H1 ;  /* 0x0000000fff0f723e */ /* 0x000fe200030006ff */
[----:B------:R-:W-:Y:S02]  /*51c0*/  HADD2.F32 R30, -RZ, R30.H1_H1 ;  /* 0x3000001eff1e7230 */ /* 0x000fe40000004100 */
[----:B------:R-:W-:Y:S01]  /*51d0*/  FFMA.FTZ R93, R38, R92, R93 ;  /* 0x0000005c265d7223 */ /* 0x000fe2000001005d */
[----:B------:R-:W-:Y:S02]  /*51e0*/  HADD2.F32 R37, -RZ, R37.H1_H1 ;  /* 0x30000025ff257230 */ /* 0x000fe40000004100 */
[-C--:B------:R-:W-:Y:S01]  /*51f0*/  FMUL.FTZ R38, R11, R36.reuse ;  /* 0x000000240b267220 */ /* 0x080fe20000410000 */
[----:B------:R-:W-:Y:S01]  /*5200*/  F2FP.F16.E4M3.UNPACK_B R29, R29.H1 ;  /* 0x0000001dff1d723e */ /* 0x000fe200030006ff */
[C---:B------:R-:W-:Y:S01]  /*5210*/  FMUL.FTZ R36, R30.reuse, R36 ;  /* 0x000000241e247220 */ /* 0x040fe20000410000 */
[----:B------:R-:W-:Y:S01]  /*5220*/  F2FP.F16.E4M3.UNPACK_B R31, R31.H1 ;  /* 0x0000001fff1f723e */ /* 0x000fe200030006ff */
[-C--:B------:R-:W-:Y:S01]  /*5230*/  FFMA.FTZ R30, R30, R37.reuse, -R38 ;  /* 0x000000251e1e7223 */ /* 0x080fe20000010826 */
[----:B------:R-:W-:Y:S01]  /*5240*/  FFMA.FTZ R96, R95, R92, -R96 ;  /* 0x0000005c5f607223 */ /* 0x000fe20000010860 */
[----:B------:R-:W-:Y:S01]  /*5250*/  FFMA.FTZ R11, R11, R37, R36 ;  /* 0x000000250b0b7223 */ /* 0x000fe20000010024 */
[----:B------:R-:W-:Y:S01]  /*5260*/  F2FP.F16.E4M3.UNPACK_B R28, R28.H1 ;  /* 0x0000001cff1c723e */ /* 0x000fe200030006ff */
[----:B------:R-:W-:-:S02]  /*5270*/  HADD2.F32 R36, -RZ, R15.H0_H0 ;  /* 0x2000000fff247230 */ /* 0x000fc40000004100 */
[----:B------:R-:W-:Y:S01]  /*5280*/  FFMA.FTZ R101, R99, R97, -R101 ;  /* 0x0000006163657223 */ /* 0x000fe20000010865 */
[----:B------:R-:W-:Y:S01]  /*5290*/  HADD2.F32 R38, -RZ, R29.H0_H0 ;  /* 0x2000001dff267230 */ /* 0x000fe20000004100 */
[----:B------:R-:W-:Y:S01]  /*52a0*/  F2FP.SATFINITE.E4M3.F32.PACK_AB_MERGE_C R39, R39, R98, RZ ;  /* 0x000000622727723e */ /* 0x000fe200048070ff */
[----:B------:R-:W-:Y:S02]  /*52b0*/  HADD2.F32 R92, -RZ, R31.H0_H0 ;  /* 0x2000001fff5c7230 */ /* 0x000fe40000004100 */
[----:B------:R-:W-:Y:S02]  /*52c0*/  HADD2.F32 R37, -RZ, R28.H0_H0 ;  /* 0x2000001cff257230 */ /* 0x000fe40000004100 */
[-C--:B------:R-:W-:Y:S01]  /*52d0*/  FMUL.FTZ R95, R36, R38.reuse ;  /* 0x00000026245f7220 */ /* 0x080fe20000410000 */
[----:B------:R-:W-:Y:S02]  /*52e0*/  HADD2.F32 R15, -RZ, R15.H1_H1 ;  /* 0x3000000fff0f7230 */ /* 0x000fe40000004100 */
[----:B------:R-:W-:Y:S01]  /*52f0*/  FMUL.FTZ R38, R92, R38 ;  /* 0x000000265c267220 */ /* 0x000fe20000410000 */
[----:B------:R-:W-:-:S02]  /*5300*/  HADD2.F32 R29, -RZ, R29.H1_H1 ;  /* 0x3000001dff1d7230 */ /* 0x000fc40000004100 */
[----:B------:R-:W-:Y:S01]  /*5310*/  FFMA.FTZ R95, R92, R37, -R95 ;  /* 0x000000255c5f7223 */ /* 0x000fe2000001085f */
[----:B------:R-:W-:Y:S01]  /*5320*/  F2FP.SATFINITE.E4M3.F32.PACK_AB_MERGE_C R13, R13, R101, RZ ;  /* 0x000000650d0d723e */ /* 0x000fe200048070ff */
[----:B------:R-:W-:Y:S01]  /*5330*/  FFMA.FTZ R38, R36, R37, R38 ;  /* 0x0000002524267223 */ /* 0x000fe20000010026 */
[----:B------:R-:W-:Y:S01]  /*5340*/  HADD2.F32 R36, -RZ, R31.H1_H1 ;  /* 0x3000001fff247230 */ /* 0x000fe20000004100 */
[----:B------:R-:W-:Y:S01]  /*5350*/  F2FP.F16.E4M3.UNPACK_B R37, R73.H1 ;  /* 0x00000049ff25723e */ /* 0x000fe200030006ff */
[----:B------:R-:W-:Y:S02]  /*5360*/  HADD2.F32 R31, -RZ, R28.H1_H1 ;  /* 0x3000001cff1f7230 */ /* 0x000fe40000004100 */
[-C--:B------:R-:W-:Y:S01]  /*5370*/  FMUL.FTZ R28, R15, R29.reuse ;  /* 0x0000001d0f1c7220 */ /* 0x080fe20000410000 */
[----:B------:R-:W-:Y:S01]  /*5380*/  F2FP.SATFINITE.E4M3.F32.PACK_AB_MERGE_C R94, R94, R102, R13 ;  /* 0x000000665e5e723e */ /* 0x000fe2000480700d */
[----:B------:R-:W-:Y:S01]  /*5390*/  FMUL.FTZ R29, R36, R29 ;  /* 0x0000001d241d7220 */ /* 0x000fe20000410000 */
[----:B------:R-:W-:-:S02]  /*53a0*/  HADD2.F32 R97, -RZ, R37.H0_H0 ;  /* 0x20000025ff617230 */ /* 0x000fc40000004100 */
[-C--:B------:R-:W-:Y:S01]  /*53b0*/  FFMA.FTZ R28, R36, R31.reuse, -R28 ;  /* 0x0000001f241c7223 */ /* 0x080fe2000001081c */
[----:B------:R-:W-:Y:S02]  /*53c0*/  HADD2.F32 R37, -RZ, R37.H1_H1 ;  /* 0x30000025ff257230 */ /* 0x000fe40000004100 */
[----:B------:R-:W-:Y:S01]  /*53d0*/  FFMA.FTZ R15, R15, R31, R29 ;  /* 0x0000001f0f0f7223 */ /* 0x000fe2000001001d */
[----:B------:R-:W-:Y:S02]  /*53e0*/  F2FP.F16.E4M3.UNPACK_B R31, R12.H1 ;  /* 0x0000000cff1f723e */ /* 0x000fe400030006ff */
[----:B------:R-:W-:Y:S02]  /*53f0*/  F2FP.SATFINITE.E4M3.F32.PACK_AB_MERGE_C R95, R28, R95, RZ ;  /* 0x0000005f1c5f723e */ /* 0x000fe400048070ff */
        /* <DEDUP_REMOVED lines=14> */
[-C--:B------:R-:W-:Y:S01]  /*54e0*/  FFMA.FTZ R99, R92, R97.reuse, -R99 ;  /* 0x000000615c637223 */ /* 0x080fe20000010863 */
[----:B------:R-:W-:Y:S02]  /*54f0*/  HADD2.F32 R92, -RZ, R8.H0_H0 ;  /* 0x20000008ff5c7230 */ /* 0x000fe40000004100 */
[----:B------:R-:W-:Y:S01]  /*5500*/  FFMA.FTZ R101, R36, R97, R101 ;  /* 0x0000006124657223 */ /* 0x000fe20000010065 */
[-C--:B------:R-:W-:Y:S01]  /*5510*/  FMUL.FTZ R36, R31, R28.reuse ;  /* 0x0000001c1f247220 */ /* 0x080fe20000410000 */
[----:B------:R-:W-:Y:S01]  /*5520*/  FMUL.FTZ R28, R29, R28 ;  /* 0x0000001c1d1c7220 */ /* 0x000fe20000410000 */
[----:B------:R-:W-:Y:S01]  /*5530*/  HADD2.F32 R86, -RZ, R86.H1_H1 ;  /* 0x30000056ff567230 */ /* 0x000fe20000004100 */
[----:B------:R-:W-:Y:S01]  /*5540*/  F2FP.SATFINITE.E4M3.F32.PACK_AB_MERGE_C R38, R15, R38, RZ ;  /* 0x000000260f26723e */ /* 0x000fe200048070ff */
[-C--:B------:R-:W-:Y:S01]  /*5550*/  FFMA.FTZ R29, R29, R37.reuse, -R36 ;  /* 0x000000251d1d7223 */ /* 0x080fe20000010824 */
[----:B------:R-:W-:Y:S01]  /*5560*/  FFMA.FTZ R28, R31, R37, R28 ;  /* 0x000000251f1c7223 */ /* 0x000fe2000001001c */
[----:B------:R-:W-:Y:S01]  /*5570*/  F2FP.F16.E4M3.UNPACK_B R31, R73 ;  /* 0x00000049ff1f723e */ /* 0x000fe200020006ff */
[--C-:B------:R-:W-:Y:S01]  /*5580*/  HADD2.F32 R36, -RZ, R12.reuse.H0_H0 ;  /* 0x2000000cff247230 */ /* 0x100fe20000004100 */
[----:B------:R-:W-:Y:S01]  /*5590*/  F2FP.SATFINITE.E4M3.F32.PACK_AB_MERGE_C R95, R30, R96, R95 ;  /* 0x000000601e5f723e */ /* 0x000fe2000480705f */
[----:B------:R-:W-:Y:S01]  /*55a0*/  HADD2.F32 R12, -RZ, R12.H1_H1 ;  /* 0x3000000cff0c7230 */ /* 0x000fe20000004100 */
[----:B------:R-:W-:Y:S01]  /*55b0*/  F2FP.SATFINITE.E4M3.F32.PACK_AB_MERGE_C R29, R29, R99, RZ ;  /* 0x000000631d1d723e */ /* 0x000fe200048070ff */
[----:B------:R-:W-:-:S02]  /*55c0*/  HADD2.F32 R37, -RZ, R31.H0_H0 ;  /* 0x2000001fff257230 */ /* 0x000fc40000004100 */
[-C--:B------:R-:W-:Y:S01]  /*55d0*/  FMUL.FTZ R97, R36, R103.reuse ;  /* 0x0000006724617220 */ /* 0x080fe20000410000 */
[----:B------:R-:W-:Y:S01]  /*55e0*/  FMUL.FTZ R103, R92, R103 ;  /* 0x000000675c677220 */ /* 0x000fe20000410000 */
[----:B------:R-:W-:Y:S01]  /*55f0*/  HADD2.F32 R8, -RZ, R8.H1_H1 ;  /* 0x30000008ff087230 */ /* 0x000fe20000004100 */
[----:B------:R-:W-:Y:S01]  /*5600*/  F2FP.SATFINITE.E4M3.F32.PACK_AB_MERGE_C R13, R9, R100, R39 ;  /* 0x00000064090d723e */ /* 0x000fe20004807027 */
[----:B------:R-:W-:Y:S02]  /*5610*/  HADD2.F32 R31, -RZ, R31.H1_H1 ;  /* 0x3000001fff1f7230 */ /* 0x000fe40000004100 */
[-C--:B------:R-:W-:Y:S01]  /*5620*/  FFMA.FTZ R103, R36, R37.reuse, R103 ;  /* 0x0000002524677223 */ /* 0x080fe20000010067 */
[-C--:B------:R-:W-:Y:S01]  /*5630*/  FMUL.FTZ R36, R12, R86.reuse ;  /* 0x000000560c247220 */ /* 0x080fe20000410000 */
[----:B------:R-:W-:Y:S01]  /*5640*/  FMUL.FTZ R86, R8, R86 ;  /* 0x0000005608567220 */ /* 0x000fe20000410000 */
[----:B------:R-:W-:Y:S01]  /*5650*/  FFMA.FTZ R97, R92, R37, -R97 ;  /* 0x000000255c617223 */ /* 0x000fe20000010861 */
[----:B------:R-:W-:Y:S01]  /*5660*/  F2FP.F16.E4M3.UNPACK_B R37, R89.H1 ;  /* 0x00000059ff25723e */ /* 0x000fe200030006ff */
[-C--:B------:R-:W-:Y:S01]  /*5670*/  FFMA.FTZ R36, R8, R31.reuse, -R36 ;  /* 0x0000001f08247223 */ /* 0x080fe20000010824 */
        /* <DEDUP_REMOVED lines=19> */
[----:B------:R-:W-:Y:S01]  /*57b0*/  F2FP.F16.E4M3.UNPACK_B R89, R89 ;  /* 0x00000059ff59723e */ /* 0x000fe200020006ff */
[-C--:B------:R-:W-:Y:S01]  /*57c0*/  FFMA.FTZ R99, R86, R92.reuse, -R99 ;  /* 0x0000005c56637223 */ /* 0x080fe20000010863 */
[----:B------:R-:W-:Y:S01]  /*57d0*/  F2FP.SATFINITE.E4M3.F32.PACK_AB_MERGE_C R15, R11, R93, R38 ;  /* 0x0000005d0b0f723e */ /* 0x000fe20004807026 */
        /* <DEDUP_REMOVED lines=23> */
[----:B------:R-:W-:Y:S01]  /*5950*/  F2FP.SATFINITE.E4M3.F32.PACK_AB_MERGE_C R12, R28, R101, RZ ;  /* 0x000000651c0c723e */ /* 0x000fe200048070ff */
[----:B------:R-:W-:Y:S01]  /*5960*/  FFMA.FTZ R87, R14, R89, R87 ;  /* 0x000000590e577223 */ /* 0x000fe20000010057 */
[----:B------:R-:W-:-:S02]  /*5970*/  IMAD.MOV.U32 R11, RZ, RZ, R95 ;  /* 0x000000ffff0b7224 */ /* 0x000fc400078e005f */
[----:B------:R-:W-:Y:S01]  /*5980*/  F2FP.SATFINITE.E4M3.F32.PACK_AB_MERGE_C R12, R8, R103, R12 ;  /* 0x00000067080c723e */ /* 0x000fe2000480700c */
[----:B------:R-:W-:Y:S01]  /*5990*/  IMAD.MOV.U32 R8, RZ, RZ, R97 ;  /* 0x000000ffff087224 */ /* 0x000fe200078e0061 */
[----:B------:R-:W-:Y:S02]  /*59a0*/  F2FP.SATFINITE.E4M3.F32.PACK_AB_MERGE_C R10, R31, R86, R29 ;  /* 0x000000561f0a723e */ /* 0x000fe4000480701d */
[----:B------:R-:W-:-:S07]  /*59b0*/  F2FP.SATFINITE.E4M3.F32.PACK_AB_MERGE_C R14, R87, R92, R104 ;  /* 0x0000005c570e723e */ /* 0x000fce0004807068 */
.L_x_12306:
[----:B------:R-:W-:Y:S05]  /*59c0*/  BSYNC B2 ;  /* 0x0000000000027941 */ /* 0x000fea0003800000 */
.L_x_12305:
[----:B------:R-:W-:Y:S02]  /*59d0*/  LEA.HI.X.SX32 R73, R3, R79, 0x1, P4 ;  /* 0x0000004f03497211 */ /* 0x000fe400020f0eff */
[----:B------:R-:W-:-:S03]  /*59e0*/  @!P5 IADD3 R28, P4, R80, R91, RZ ;  /* 0x0000005b501cd210 */ /* 0x000fc60007f9e0ff */
[----:B0-----:R0:W-:Y:S01]  /*59f0*/  ST.E.128 desc[UR40][R72.64], R8 ;  /* 0x0000000848007985 */ /* 0x0011e2000c101d28 */
[----:B------:R-:W-:-:S05]  /*5a00*/  @!P5 LEA.HI.X.SX32 R29, R91, R79, 0x1, P4 ;  /* 0x0000004f5b1dd211 */ /* 0x000fca00020f0eff */
[----:B--2---:R0:W-:Y:S04]  /*5a10*/  @!P5 ST.E.128 desc[UR40][R28.64], R12 ;  /* 0x0000000c1c00d985 */ /* 0x0041e8000c101d28 */
.L_x_12304:
[----:B------:R-:W-:Y:S05]  /*5a20*/  BSYNC B1 ;  /* 0x0000000000017941 */ /* 0x000fea0003800000 */
.L_x_12303:
[----:B------:R-:W-:-:S13]  /*5a30*/  ISETP.NE.AND P4, PT, R51, RZ, PT ;  /* 0x000000ff3300720c */ /* 0x000fda0003f85270 */
[----:B------:R-:W-:Y:S05]  /*5a40*/  @!P4 BRA `(.L_x_12286) ;  /* 0x0000001000ccc947 */ /* 0x000fea0003800000 */
[----:B0-----:R-:W5:Y:S04]  /*5a50*/  LDL R12, [R1+0x2c] ;  /* 0x00002c00010c7983 */ /* 0x001f680000100800 */
[----:B------:R-:W3:Y:S04]  /*5a60*/  LDL R11, [R1+0x7c] ;  /* 0x00007c00010b7983 */ /* 0x000ee80000100800 */
[----:B------:R-:W3:Y:S01]  /*5a70*/  LDL R10, [R1+0x3c] ;  /* 0x00003c00010a7983 */ /* 0x000ee20000100800 */
[----:B------:R-:W-:Y:S01]  /*5a80*/  SEL R90, R53, R90, !P1 ;  /* 0x0000005a355a7207 */ /* 0x000fe20004800000 */
[----:B------:R-:W-:Y:S01]  /*5a90*/  BSSY B1, `(.L_x_12307) ;  /* 0x00000ea000017945 */ /* 0x000fe20003800000 */
[----:B------:R-:W-:-:S02]  /*5aa0*/  ISETP.GE.AND P5, PT, R65, R78, PT ;  /* 0x0000004e4100720c */ /* 0x000fc40003fa6270 */
[----:B------:R-:W-:Y:S02]  /*5ab0*/  SHF.R.S32.HI R9, RZ, 0x1f, R90 ;  /* 0x0000001fff097819 */ /* 0x000fe4000001145a */
[C---:B----4-:R-:W-:Y:S02]  /*5ac0*/  IADD3 R28, P4, R0.reuse, R80, RZ ;  /* 0x00000050001c7210 */ /* 0x050fe40007f9e0ff */
[----:B------:R-:W-:Y:S02]  /*5ad0*/  LEA.HI R9, R9, R90, RZ, 0x5 ;  /* 0x0000005a09097211 */ /* 0x000fe400078f28ff */
[----:B--2---:R-:W-:Y:S02]  /*5ae0*/  LEA.HI.X.SX32 R29, R0, R79, 0x1, P4 ;  /* 0x0000004f001d7211 */ /* 0x004fe400020f0eff */
[----:B------:R-:W-:-:S04]  /*5af0*/  SHF.R.S32.HI R9, RZ, 0x5, R9 ;  /* 0x00000005ff097819 */ /* 0x000fc80000011409 */
[----:B------:R-:W-:-:S04]  /*5b00*/  LEA.HI.SX32 R9, R62, R9, 0x1c ;  /* 0x000000093e097211 */ /* 0x000fc800078fe2ff */
[C---:B------:R-:W-:Y:S01]  /*5b10*/  LEA.HI R8, R9.reuse, R9, RZ, 0x1 ;  /* 0x0000000909087211 */ /* 0x040fe200078f08ff */
[----:B------:R-:W-:-:S04]  /*5b20*/  IMAD.SHL.U32 R30, R9, 0x10, RZ ;  /* 0x00000010091e7824 */ /* 0x000fc800078e00ff */
[----:B------:R-:W-:-:S05]  /*5b30*/  IMAD.SHL.U32 R9, R8, 0x800, RZ ;  /* 0x0000080008097824 */ /* 0x000fca00078e00ff */
[----:B------:R-:W-:Y:S02]  /*5b40*/  LOP3.LUT R9, R9, 0xfffff000, RZ, 0xc0, !PT ;  /* 0xfffff00009097812 */ /* 0x000fe400078ec0ff */
[----:B-----5:R-:W-:-:S04]  /*5b50*/  LOP3.LUT R8, R12, 0x10, R30, 0xf8, !PT ;  /* 0x000000100c087812 */ /* 0x020fc800078ef81e */
[----:B---3--:R-:W-:-:S04]  /*5b60*/  LOP3.LUT R8, R8, R11, RZ, 0x3c, !PT ;  /* 0x0000000b08087212 */ /* 0x008fc800078e3cff */
        /* <DEDUP_REMOVED lines=10> */
[----:B------:R-:W-:Y:S01]  /*5c10*/  SHF.R.U32.HI R90, RZ, 0x18, R5 ;  /* 0x00000018ff5a7819 */ /* 0x000fe20000011605 */
[----:B--2---:R-:W-:Y:S01]  /*5c20*/  IMAD.MOV.U32 R32, RZ, RZ, R12 ;  /* 0x000000ffff207224 */ /* 0x004fe200078e000c */
[----:B------:R-:W-:Y:S01]  /*5c30*/  LOP3.LUT R37, R5, 0xff, RZ, 0xc0, !PT ;  /* 0x000000ff05257812 */ /* 0x000fe200078ec0ff */
[----:B------:R-:W-:Y:S01]  /*5c40*/  IMAD.SHL.U32 R8, R86, 0x100, RZ ;  /* 0x0000010056087824 */ /* 0x000fe200078e00ff */
[----:B------:R-:W-:Y:S02]  /*5c50*/  SHF.R.U32.HI R34, RZ, 0x8, R7 ;  /* 0x00000008ff227819 */ /* 0x000fe40000011607 */
[----:B------:R-:W-:Y:S02]  /*5c60*/  PRMT R37, R90, 0x654, R37 ;  /* 0x000006545a257816 */ /* 0x000fe40000000025 */
[----:B------:R-:W-:-:S02]  /*5c70*/  SHF.R.U32.HI R36, RZ, 0x8, R33 ;  /* 0x00000008ff247819 */ /* 0x000fc40000011621 */
[----:B------:R-:W-:Y:S02]  /*5c80*/  SHF.R.U32.HI R73, RZ, 0x18, R7 ;  /* 0x00000018ff497819 */ /* 0x000fe40000011607 */
[----:B------:R-:W-:Y:S01]  /*5c90*/  LOP3.LUT R38, R7, 0xff, RZ, 0xc0, !PT ;  /* 0x000000ff07267812 */ /* 0x000fe200078ec0ff */
[----:B------:R-:W-:Y:S01]  /*5ca0*/  IMAD.SHL.U32 R36, R36, 0x100, RZ ;  /* 0x0000010024247824 */ /* 0x000fe200078e00ff */
[----:B------:R-:W-:Y:S02]  /*5cb0*/  SHF.R.U32.HI R72, RZ, 0x8, R35 ;  /* 0x00000008ff487819 */ /* 0x000fe40000011623 */
[----:B------:R-:W-:Y:S02]  /*5cc0*/  SHF.R.U32.HI R78, RZ, 0x18, R33 ;  /* 0x00000018ff4e7819 */ /* 0x000fe40000011621 */
[----:B------:R-:W-:Y:S01]  /*5cd0*/  LOP3.LUT R39, R33, 0xff, RZ, 0xc0, !PT ;  /* 0x000000ff21277812 */ /* 0x000fe200078ec0ff */
[----:B------:R-:W-:Y:S01]  /*5ce0*/  IMAD.SHL.U32 R12, R72, 0x100, RZ ;  /* 0x00000100480c7824 */ /* 0x000fe200078e00ff */
[----:B------:R-:W-:Y:S01]  /*5cf0*/  LOP3.LUT R8, R37, 0xff00, R8, 0xf8, !PT ;  /* 0x0000ff0025087812 */ /* 0x000fe200078ef808 */
[----:B------:R-:W-:Y:S01]  /*5d00*/  IMAD.SHL.U32 R37, R34, 0x100, RZ ;  /* 0x0000010022257824 */ /* 0x000fe200078e00ff */
[----:B------:R-:W-:-:S02]  /*5d10*/  SHF.R.U32.HI R6, RZ, 0x10, R5 ;  /* 0x00000010ff067819 */ /* 0x000fc40000011605 */
[----:B------:R-:W-:Y:S02]  /*5d20*/  PRMT R38, R73, 0x654, R38 ;  /* 0x0000065449267816 */ /* 0x000fe40000000026 */
[----:B------:R-:W-:Y:S02]  /*5d30*/  SHF.R.U32.HI R5, RZ, 0x10, R33 ;  /* 0x00000010ff057819 */ /* 0x000fe40000011621 */
[----:B------:R-:W-:Y:S02]  /*5d40*/  PRMT R39, R78, 0x654, R39 ;  /* 0x000006544e277816 */ /* 0x000fe40000000027 */
[----:B------:R-:W-:Y:S01]  /*5d50*/  LOP3.LUT R33, R35, 0xff0000ff, RZ, 0xc0, !PT ;  /* 0xff0000ff23217812 */ /* 0x000fe200078ec0ff */
[----:B------:R-:W-:Y:S01]  /*5d60*/  IMAD.U32 R5, R5, 0x10000, RZ ;  /* 0x0001000005057824 */ /* 0x000fe200078e00ff */
[----:B------:R-:W-:Y:S02]  /*5d70*/  SHF.R.U32.HI R4, RZ, 0x10, R7 ;  /* 0x00000010ff047819 */ /* 0x000fe40000011607 */
[----:B------:R-:W-:Y:S01]  /*5d80*/  SHF.R.U32.HI R7, RZ, 0x10, R35 ;  /* 0x00000010ff077819 */ /* 0x000fe20000011623 */
[----:B------:R-:W-:Y:S01]  /*5d90*/  IMAD.U32 R35, R6, 0x10000, RZ ;  /* 0x0001000006237824 */ /* 0x000fe200078e00ff */
[----:B------:R-:W-:Y:S01]  /*5da0*/  LOP3.LUT R37, R38, 0xff00, R37, 0xf8, !PT ;  /* 0x0000ff0026257812 */ /* 0x000fe200078ef825 */
[----:B------:R-:W-:Y:S01]  /*5db0*/  IMAD.U32 R4, R4, 0x10000, RZ ;  /* 0x0001000004047824 */ /* 0x000fe200078e00ff */
[----:B------:R-:W-:Y:S01]  /*5dc0*/  LOP3.LUT R38, R39, 0xff00, R36, 0xf8, !PT ;  /* 0x0000ff0027267812 */ /* 0x000fe200078ef824 */
[----:B------:R-:W-:Y:S01]  /*5dd0*/  IMAD.U32 R73, R7, 0x10000, RZ ;  /* 0x0001000007497824 */ /* 0x000fe200078e00ff */
[----:B------:R-:W-:-:S02]  /*5de0*/  LOP3.LUT R72, R33, 0xff00, R12, 0xf8, !PT ;  /* 0x0000ff0021487812 */ /* 0x000fc400078ef80c */
[----:B------:R-:W-:Y:S02]  /*5df0*/  F2FP.F16.E4M3.UNPACK_B R36, R81.H1 ;  /* 0x00000051ff24723e */ /* 0x000fe400030006ff */
[----:B------:R-:W-:Y:S02]  /*5e00*/  F2FP.F16.E4M3.UNPACK_B R34, R32.H1 ;  /* 0x00000020ff22723e */ /* 0x000fe400030006ff */
[----:B------:R-:W-:Y:S01]  /*5e10*/  F2FP.F16.E4M3.UNPACK_B R33, R31.H1 ;  /* 0x0000001fff21723e */ /* 0x000fe200030006ff */
        /* <DEDUP_REMOVED lines=8> */
[----:B------:R-:W-:Y:S02]  /*5ea0*/  HADD2.F32 R37, -RZ, R35.H0_H0 ;  /* 0x20000023ff257230 */ /* 0x000fe40000004100 */
        /* <DEDUP_REMOVED lines=10> */
[-C--:B------:R-:W-:Y:S01]  /*5f50*/  FMUL.FTZ R78, R33, R36.reuse ;  /* 0x00000024214e7220 */ /* 0x080fe20000410000 */
[----:B------:R-:W-:Y:S01]  /*5f60*/  LOP3.LUT R5, R72, 0xff0000, R73, 0xf8, !PT ;  /* 0x00ff000048057812 */ /* 0x000fe200078ef849 */
[----:B------:R-:W-:Y:S01]  /*5f70*/  FMUL.FTZ R72, R37, R36 ;  /* 0x0000002425487220 */ /* 0x000fe20000410000 */
[----:B------:R-:W-:Y:S01]  /*5f80*/  F2FP.F16.E4M3.UNPACK_B R83, R83 ;  /* 0x00000053ff53723e */ /* 0x000fe200020006ff */
[----:B------:R-:W-:-:S02]  /*5f90*/  HADD2.F32 R73, -RZ, R81.H0_H0 ;  /* 0x20000051ff497230 */ /* 0x000fc40000004100 */
[--C-:B------:R-:W-:Y:S02]  /*5fa0*/  HADD2.F32 R36, -RZ, R34.reuse.H0_H0 ;  /* 0x20000022ff247230 */ /* 0x100fe40000004100 */
        /* <DEDUP_REMOVED lines=26> */
[----:B------:R-:W-:Y:S02]  /*6150*/  HADD2.F32 R81, -RZ, R78.H0_H0 ;  /* 0x2000004eff517230 */ /* 0x000fe40000004100 */
[----:B------:R-:W-:Y:S01]  /*6160*/  FMUL.FTZ R83, R38, R83 ;  /* 0x0000005326537220 */ /* 0x000fe20000410000 */
[----:B------:R-:W-:Y:S01]  /*6170*/  HADD2.F32 R73, -RZ, R39.H1_H1 ;  /* 0x30000027ff497230 */ /* 0x000fe20000004100 */
[----:B------:R-:W-:Y:S01]  /*6180*/  F2FP.F16.E4M3.UNPACK_B R10, R10 ;  /* 0x0000000aff0a723e */ /* 0x000fe200020006ff */
[----:B------:R-:W-:-:S02]  /*6190*/  HADD2.F32 R39, -RZ, R36.H1_H1 ;  /* 0x30000024ff277230 */ /* 0x000fc40000004100 */
        /* <DEDUP_REMOVED lines=8> */
[----:B------:R-:W-:Y:S01]  /*6220*/  FFMA.FTZ R73, R73, R78, R86 ;  /* 0x0000004e49497223 */ /* 0x000fe20000010056 */
[----:B------:R-:W-:Y:S01]  /*6230*/  HADD2.F32 R87, -RZ, R82.H0_H0 ;  /* 0x20000052ff577230 */ /* 0x000fe20000004100 */
[----:B------:R-:W-:Y:S01]  /*6240*/  F2FP.SATFINITE.E4M3.F32.PACK_AB_MERGE_C R8, R31, R8, RZ ;  /* 0x000000081f08723e */ /* 0x000fe200048070ff */
[----:B------:R-:W-:Y:S01]  /*6250*/  HADD2.F32 R78, -RZ, R72.H0_H0 ;  /* 0x20000048ff4e7230 */ /* 0x000fe20000004100 */
[----:B------:R-:W-:Y:S01]  /*6260*/  F2FP.SATFINITE.E4M3.F32.PACK_AB_MERGE_C R12, R33, R12, RZ ;  /* 0x0000000c210c723e */ /* 0x000fe200048070ff */
[----:B------:R-:W-:Y:S01]  /*6270*/  HADD2.F32 R89, -RZ, R82.H1_H1 ;  /* 0x30000052ff597230 */ /* 0x000fe20000004100 */
[----:B------:R-:W-:Y:S01]  /*6280*/  F2FP.SATFINITE.E4M3.F32.PACK_AB_MERGE_C R31, R39, R36, RZ ;  /* 0x00000024271f723e */ /* 0x000fe200048070ff */
[----:B------:R-:W-:-:S02]  /*6290*/  HADD2.F32 R72, -RZ, R72.H1_H1 ;  /* 0x30000048ff487230 */ /* 0x000fc40000004100 */
[----:B------:R-:W-:Y:S01]  /*62a0*/  FMUL.FTZ R91, R78, R87 ;  /* 0x000000574e5b7220 */ /* 0x000fe20000410000 */
[--C-:B------:R-:W-:Y:S01]  /*62b0*/  HADD2.F32 R14, -RZ, R10.reuse.H0_H0 ;  /* 0x2000000aff0e7230 */ /* 0x100fe20000004100 */
[----:B------:R-:W-:Y:S01]  /*62c0*/  F2FP.SATFINITE.E4M3.F32.PACK_AB_MERGE_C R8, R35, R32, R8 ;  /* 0x000000202308723e */ /* 0x000fe20004807008 */
[----:B------:R-:W-:Y:S02]  /*62d0*/  HADD2.F32 R10, -RZ, R10.H1_H1 ;  /* 0x3000000aff0a7230 */ /* 0x000fe40000004100 */
[----:B------:R-:W-:Y:S01]  /*62e0*/  FMUL.FTZ R93, R72, R89 ;  /* 0x00000059485d7220 */ /* 0x000fe20000410000 */
[--C-:B------:R-:W-:Y:S02]  /*62f0*/  HADD2.F32 R81, -RZ, R84.reuse.H0_H0 ;  /* 0x20000054ff517230 */ /* 0x100fe40000004100 */
[----:B------:R-:W-:Y:S01]  /*6300*/  FMUL.FTZ R87, R14, R87 ;  /* 0x000000570e577220 */ /* 0x000fe20000410000 */
[----:B------:R-:W-:Y:S02]  /*6310*/  HADD2.F32 R83, -RZ, R84.H1_H1 ;  /* 0x30000054ff537230 */ /* 0x000fe40000004100 */
[----:B------:R-:W-:Y:S01]  /*6320*/  FMUL.FTZ R89, R10, R89 ;  /* 0x000000590a597220 */ /* 0x000fe20000410000 */
[----:B------:R-:W-:Y:S01]  /*6330*/  F2FP.F16.E4M3.UNPACK_B R33, R13 ;  /* 0x0000000dff21723e */ /* 0x000fe200020006ff */
[----:B------:R-:W-:Y:S01]  /*6340*/  FFMA.FTZ R91, R14, R81, -R91 ;  /* 0x000000510e5b7223 */ /* 0x000fe2000001085b */
[----:B------:R-:W-:Y:S01]  /*6350*/  F2FP.F16.E4M3.UNPACK_B R39, R7 ;  /* 0x00000007ff27723e */ /* 0x000fe200020006ff */
[----:B------:R-:W-:Y:S01]  /*6360*/  FFMA.FTZ R10, R10, R83, -R93 ;  /* 0x000000530a0a7223 */ /* 0x000fe2000001085d */
[----:B------:R-:W-:Y:S01]  /*6370*/  F2FP.F16.E4M3.UNPACK_B R32, R9 ;  /* 0x00000009ff20723e */ /* 0x000fe200020006ff */
[----:B------:R-:W-:Y:S01]  /*6380*/  FFMA.FTZ R14, R78, R81, R87 ;  /* 0x000000514e0e7223 */ /* 0x000fe20000010057 */
[----:B------:R-:W-:Y:S01]  /*6390*/  FFMA.FTZ R89, R72, R83, R89 ;  /* 0x0000005348597223 */ /* 0x000fe20000010059 */
[----:B------:R-:W-:Y:S01]  /*63a0*/  F2FP.SATFINITE.E4M3.F32.PACK_AB_MERGE_C R12, R37, R34, R12 ;  /* 0x00000022250c723e */ /* 0x000fe2000480700c */
        /* <DEDUP_REMOVED lines=8> */
[----:B------:R-:W-:-:S02]  /*6430*/  HADD2.F32 R39, -RZ, R39.H1_H1 ;  /* 0x30000027ff277230 */ /* 0x000fc40000004100 */
[-C--:B------:R-:W-:Y:S01]  /*6440*/  FMUL.FTZ R72, R35, R34.reuse ;  /* 0x0000002223487220 */ /* 0x080fe20000410000 */
[----:B------:R-:W-:Y:S02]  /*6450*/  HADD2.F32 R38, -RZ, R36.H0_H0 ;  /* 0x20000024ff267230 */ /* 0x000fe40000004100 */
[----:B------:R-:W-:Y:S01]  /*6460*/  FMUL.FTZ R78, R31, R34 ;  /* 0x000000221f4e7220 */ /* 0x000fe20000410000 */
[----:B------:R-:W-:Y:S02]  /*6470*/  HADD2.F32 R34, -RZ, R32.H1_H1 ;  /* 0x30000020ff227230 */ /* 0x000fe40000004100 */
[-C--:B------:R-:W-:Y:S01]  /*6480*/  FMUL.FTZ R37, R33, R39.reuse ;  /* 0x0000002721257220 */ /* 0x080fe20000410000 */
[----:B------:R-:W-:Y:S02]  /*6490*/  HADD2.F32 R36, -RZ, R36.H1_H1 ;  /* 0x30000024ff247230 */ /* 0x000fe40000004100 */
[-C--:B------:R-:W-:Y:S01]  /*64a0*/  FFMA.FTZ R31, R31, R38.reuse, -R72 ;  /* 0x000000261f1f7223 */ /* 0x080fe20000010848 */
[----:B------:R-:W-:Y:S01]  /*64b0*/  FFMA.FTZ R32, R35, R38, R78 ;  /* 0x0000002623207223 */ /* 0x000fe2000001004e */
        /* <DEDUP_REMOVED lines=9> */
[-C--:B------:R-:W-:Y:S01]  /*6550*/  F2FP.F16.E4M3.UNPACK_B R83, R5.reuse ;  /* 0x00000005ff53723e */ /* 0x080fe200020006ff */
[--C-:B------:R-:W-:Y:S01]  /*6560*/  HADD2.F32 R13, -RZ, R9.reuse.H0_H0 ;  /* 0x20000009ff0d7230 */ /* 0x100fe20000004100 */
[----:B------:R-:W-:Y:S01]  /*6570*/  F2FP.F16.E4M3.UNPACK_B R84, R5.H1 ;  /* 0x00000005ff54723e */ /* 0x000fe200030006ff */
[----:B------:R-:W-:-:S02]  /*6580*/  HADD2.F32 R33, -RZ, R9.H1_H1 ;  /* 0x30000009ff217230 */ /* 0x000fc40000004100 */
[----:B------:R-:W-:Y:S01]  /*6590*/  FMUL.FTZ R78, R36, R38 ;  /* 0x00000026244e7220 */ /* 0x000fe20000410000 */
[----:B------:R-:W-:Y:S01]  /*65a0*/  HADD2.F32 R35, -RZ, R35.H1_H1 ;  /* 0x30000023ff237230 */ /* 0x000fe20000004100 */
[----:B------:R-:W-:Y:S01]  /*65b0*/  F2FP.F16.E4M3.UNPACK_B R73, R4 ;  /* 0x00000004ff49723e */ /* 0x000fe200020006ff */
[----:B------:R-:W-:Y:S02]  /*65c0*/  HADD2.F32 R72, -RZ, R37.H1_H1 ;  /* 0x30000025ff487230 */ /* 0x000fe40000004100 */
[----:B------:R-:W-:Y:S01]  /*65d0*/  FMUL.FTZ R37, R13, R38 ;  /* 0x000000260d257220 */ /* 0x000fe20000410000 */
[--C-:B------:R-:W-:Y:S02]  /*65e0*/  HADD2.F32 R9, -RZ, R6.reuse.H0_H0 ;  /* 0x20000006ff097230 */ /* 0x100fe40000004100 */
[----:B------:R-:W-:Y:S02]  /*65f0*/  HADD2.F32 R38, -RZ, R6.H1_H1 ;  /* 0x30000006ff267230 */ /* 0x000fe40000004100 */
[----:B------:R-:W-:Y:S01]  /*6600*/  FMUL.FTZ R82, R35, R72 ;  /* 0x0000004823527220 */ /* 0x000fe20000410000 */
[----:B------:R-:W-:-:S02]  /*6610*/  HADD2.F32 R5, -RZ, R84.H0_H0 ;  /* 0x20000054ff057230 */ /* 0x000fc40000004100 */
[-C--:B------:R-:W-:Y:S01]  /*6620*/  FFMA.FTZ R6, R13, R9.reuse, -R78 ;  /* 0x000000090d067223 */ /* 0x080fe2000001084e */
[----:B------:R-:W-:Y:S01]  /*6630*/  FFMA.FTZ R9, R36, R9, R37 ;  /* 0x0000000924097223 */ /* 0x000fe20000010025 */
[C---:B------:R-:W-:Y:S01]  /*6640*/  FMUL.FTZ R36, R33.reuse, R72 ;  /* 0x0000004821247220 */ /* 0x040fe20000410000 */
[-C--:B------:R-:W-:Y:S01]  /*6650*/  FFMA.FTZ R13, R33, R38.reuse, -R82 ;  /* 0x00000026210d7223 */ /* 0x080fe20000010852 */
[----:B------:R-:W-:Y:S01]  /*6660*/  F2FP.F16.E4M3.UNPACK_B R33, R11 ;  /* 0x0000000bff21723e */ /* 0x000fe200020006ff */
[----:B------:R-:W-:Y:S01]  /*6670*/  HADD2.F32 R82, -RZ, R73.H0_H0 ;  /* 0x20000049ff527230 */ /* 0x000fe20000004100 */
[----:B------:R-:W-:Y:S01]  /*6680*/  F2FP.F16.E4M3.UNPACK_B R37, R15 ;  /* 0x0000000fff25723e */ /* 0x000fe200020006ff */
[----:B------:R-:W-:Y:S01]  /*6690*/  FFMA.FTZ R36, R35, R38, R36 ;  /* 0x0000002623247223 */ /* 0x000fe20000010024 */
[----:B------:R-:W-:Y:S01]  /*66a0*/  F2FP.F16.E4M3.UNPACK_B R11, R11.H1 ;  /* 0x0000000bff0b723e */ /* 0x000fe200030006ff */
[----:B------:R-:W-:Y:S01]  /*66b0*/  HADD2.F32 R84, -RZ, R84.H1_H1 ;  /* 0x30000054ff547230 */ /* 0x000fe20000004100 */
[----:B------:R-:W-:Y:S01]  /*66c0*/  F2FP.F16.E4M3.UNPACK_B R38, R15.H1 ;  /* 0x0000000fff26723e */ /* 0x000fe200030006ff */
[----:B------:R-:W-:Y:S01]  /*66d0*/  HADD2.F32 R15, -RZ, R33.H0_H0 ;  /* 0x20000021ff0f7230 */ /* 0x000fe20000004100 */
        /* <DEDUP_REMOVED lines=8> */
[-C--:B------:R-:W-:Y:S01]  /*6760*/  FMUL.FTZ R86, R39, R4.reuse ;  /* 0x0000000427567220 */ /* 0x080fe20000410000 */
[----:B------:R-:W-:Y:S01]  /*6770*/  FMUL.FTZ R90, R15, R4 ;  /* 0x000000040f5a7220 */ /* 0x000fe20000410000 */
[----:B------:R-:W-:Y:S02]  /*6780*/  HADD2.F32 R38, -RZ, R38.H1_H1 ;  /* 0x30000026ff267230 */ /* 0x000fe40000004100 */
[-C--:B------:R-:W-:Y:S01]  /*6790*/  FMUL.FTZ R87, R35, R5.reuse ;  /* 0x0000000523577220 */ /* 0x080fe20000410000 */
[----:B------:R-:W-:Y:S02]  /*67a0*/  HADD2.F32 R11, -RZ, R11.H1_H1 ;  /* 0x3000000bff0b7230 */ /* 0x000fe40000004100 */
[----:B------:R-:W-:Y:S01]  /*67b0*/  FMUL.FTZ R92, R72, R5 ;  /* 0x00000005485c7220 */ /* 0x000fe20000410000 */
[----:B------:R-:W-:Y:S02]  /*67c0*/  HADD2.F32 R81, -RZ, R78.H0_H0 ;  /* 0x2000004eff517230 */ /* 0x000fe40000004100 */
[-C--:B------:R-:W-:Y:S01]  /*67d0*/  FFMA.FTZ R4, R15, R82.reuse, -R86 ;  /* 0x000000520f047223 */ /* 0x080fe20000010856 */
[----:B------:R-:W-:Y:S01]  /*67e0*/  FFMA.FTZ R5, R39, R82, R90 ;  /* 0x0000005227057223 */ /* 0x000fe2000001005a */
[----:B------:R-:W-:-:S02]  /*67f0*/  HADD2.F32 R37, -RZ, R37.H1_H1 ;  /* 0x30000025ff257230 */ /* 0x000fc40000004100 */
[-C--:B------:R-:W-:Y:S01]  /*6800*/  FMUL.FTZ R86, R38, R84.reuse ;  /* 0x0000005426567220 */ /* 0x080fe20000410000 */
[----:B------:R-:W-:Y:S02]  /*6810*/  HADD2.F32 R82, -RZ, R83.H1_H1 ;  /* 0x30000053ff527230 */ /* 0x000fe40000004100 */
[----:B------:R-:W-:Y:S01]  /*6820*/  FMUL.FTZ R15, R11, R84 ;  /* 0x000000540b0f7220 */ /* 0x000fe20000410000 */
[----:B------:R-:W-:Y:S02]  /*6830*/  HADD2.F32 R33, -RZ, R33.H1_H1 ;  /* 0x30000021ff217230 */ /* 0x000fe40000004100 */
[----:B------:R-:W-:Y:S01]  /*6840*/  FFMA.FTZ R87, R72, R81, R87 ;  /* 0x0000005148577223 */ /* 0x000fe20000010057 */
[----:B------:R-:W-:Y:S02]  /*6850*/  HADD2.F32 R78, -RZ, R78.H1_H1 ;  /* 0x3000004eff4e7230 */ /* 0x000fe40000004100 */
[----:B------:R-:W-:Y:S01]  /*6860*/  FMUL.FTZ R84, R37, R82 ;  /* 0x0000005225547220 */ /* 0x000fe20000410000 */
[----:B------:R-:W-:-:S02]  /*6870*/  HADD2.F32 R72, -RZ, R73.H1_H1 ;  /* 0x30000049ff487230 */ /* 0x000fc40000004100 */
[----:B------:R-:W-:Y:S01]  /*6880*/  FFMA.FTZ R92, R35, R81, -R92 ;  /* 0x00000051235c7223 */ /* 0x000fe2000001085c */
[----:B------:R-:W-:Y:S01]  /*6890*/  FMUL.FTZ R82, R33, R82 ;  /* 0x0000005221527220 */ /* 0x000fe20000410000 */
[-C--:B------:R-:W-:Y:S01]  /*68a0*/  FFMA.FTZ R11, R11, R78.reuse, -R86 ;  /* 0x0000004e0b0b7223 */ /* 0x080fe20000010856 */
[----:B------:R-:W-:Y:S01]  /*68b0*/  FFMA.FTZ R38, R38, R78, R15 ;  /* 0x0000004e26267223 */ /* 0x000fe2000001000f */
[-C--:B------:R-:W-:Y:S01]  /*68c0*/  FFMA.FTZ R33, R33, R72.reuse, -R84 ;  /* 0x0000004821217223 */ /* 0x080fe20000010854 */
[----:B------:R-:W-:Y:S01]  /*68d0*/  FFMA.FTZ R82, R37, R72, R82 ;  /* 0x0000004825527223 */ /* 0x000fe20000010052 */
[----:B------:R-:W-:Y:S02]  /*68e0*/  F2FP.SATFINITE.E4M3.F32.PACK_AB_MERGE_C R13, R7, R32, R36 ;  /* 0x00000020070d723e */ /* 0x000fe40004807024 */
[----:B------:R-:W-:Y:S02]  /*68f0*/  F2FP.SATFINITE.E4M3.F32.PACK_AB_MERGE_C R11, R11, R92, RZ ;  /* 0x0000005c0b0b723e */ /* 0x000fe400048070ff */
[----:B------:R-:W-:-:S02]  /*6900*/  F2FP.SATFINITE.E4M3.F32.PACK_AB_MERGE_C R38, R38, R87, RZ ;  /* 0x000000572626723e */ /* 0x000fc400048070ff */
[----:B------:R-:W-:Y:S02]  /*6910*/  F2FP.SATFINITE.E4M3.F32.PACK_AB_MERGE_C R11, R33, R4, R11 ;  /* 0x00000004210b723e */ /* 0x000fe4000480700b */
[----:B------:R-:W-:-:S07]  /*6920*/  F2FP.SATFINITE.E4M3.F32.PACK_AB_MERGE_C R15, R82, R5, R38 ;  /* 0x00000005520f723e */ /* 0x000fce0004807026 */
.L_x_12308:
[----:B------:R-:W-:Y:S05]  /*6930*/  BSYNC B1 ;  /* 0x0000000000017941 */ /* 0x000fea0003800000 */
.L_x_12307:
[----:B0-----:R0:W-:Y:S01]  /*6940*/  ST.E.128 desc[UR40][R28.64], R8 ;  /* 0x000000081c007985 */ /* 0x0011e2000c101d28 */
[----:B------:R-:W-:-:S13]  /*6950*/  ISETP.GE.AND P4, PT, R30, R85, PT ;  /* 0x000000551e00720c */ /* 0x000fda0003f86270 */
[----:B------:R-:W-:Y:S05]  /*6960*/  @P4 BRA `(.L_x_12286) ;  /* 0x0000000400044947 */ /* 0x000fea0003800000 */
[----:B------:R-:W-:-:S04]  /*6970*/  IADD3 R4, P4, R80, R30, RZ ;  /* 0x0000001e50047210 */ /* 0x000fc80007f9e0ff */
[----:B------:R-:W-:-:S05]  /*6980*/  LEA.HI.X.SX32 R5, R30, R79, 0x1, P4 ;  /* 0x0000004f1e057211 */ /* 0x000fca00020f0eff */
[----:B--2---:R2:W-:Y:S01]  /*6990*/  ST.E.128 desc[UR40][R4.64], R12 ;  /* 0x0000000c04007985 */ /* 0x0045e2000c101d28 */
[----:B------:R-:W-:Y:S05]  /*69a0*/  BRA `(.L_x_12286) ;  /* 0x0000000000f47947 */ /* 0x000fea0003800000 */
.L_x_12278:
[----:B------:R-:W-:-:S06]  /*69b0*/  UISETP.NE.AND UP0, UPT, UR36, 0x3, UPT ;  /* 0x000000032400788c */ /* 0x000fcc000bf05270 */
[----:B------:R-:W-:-:S13]  /*69c0*/  PLOP3.LUT P3, PT, PT, PT, UP0, 0x80, 0x0 ;  /* 0x000000000000781c */ /* 0x000fda0003f6f008 */
[----:B------:R-:W-:Y:S05]  /*69d0*/  @!P3 BRA `(.L_x_12309) ;  /* 0x000000000004b947 */ /* 0x000fea0003800000 */
[----:B------:R-:W-:Y:S01]  /*69e0*/  BPT.TRAP 0x1 ;  /* 0x000000040000795c */ /* 0x000fe20000300000 */
.L_x_12309:
[----:B------:R-:W2:Y:S01]  /*69f0*/  LDL R4, [R1+0xc] ;  /* 0x00000c0001047983 */ /* 0x000ea20000100800 */
[----:B------:R-:W-:Y:S01]  /*6a00*/  IMAD R68, R23, 0x8, R16 ;  /* 0x0000000817447824 */ /* 0x000fe200078e0210 */
[----:B------:R-:W-:Y:S01]  /*6a10*/  BSSY B1, `(.L_x_12310) ;  /* 0x0000005000017945 */ /* 0x000fe20003800000 */
[----:B------:R-:W-:Y:S02]  /*6a20*/  SHF.R.S32.HI R74, RZ, 0x1f, R75 ;  /* 0x0000001fff4a7819 */ /* 0x000fe4000001144b */
[----:B--2---:R-:W-:-:S04]  /*6a30*/  SHF.L.U32 R77, R4, 0x1f, RZ ;  /* 0x0000001f044d7819 */ /* 0x004fc800000006ff */
[----:B------:R-:W0:Y:S02]  /*6a40*/  SYNCS.PHASECHK.TRANS64.TRYWAIT P4, [R68+URZ+0x19c90], R77 ;  /* 0x019c904d440075a7 */ /* 0x000e24000808017f */
[----:B0-----:R-:W-:Y:S05]  /*6a50*/  @!P4 BRA `(.L_x_12311) ;  /* 0x000001fc0098c947 */ /* 0x001fea0003800000 */
.L_x_12637:
[----:B------:R-:W-:Y:S05]  /*6a60*/  BSYNC B1 ;  /* 0x0000000000017941 */ /* 0x000fea0003800000 */
.L_x_12310:
        /* <DEDUP_REMOVED lines=20> */
[----:B-1----:R-:W-:-:S03]  /*6bb0*/  VIADD R8, R8, 0xffffff80 ;  /* 0xffffff8008087836 */ /* 0x002fc60000000000 */
[----:B------:R-:W-:Y:S02]  /*6bc0*/  IADD3.X R13, R13, UR7, RZ, P4, !PT ;  /* 0x000000070d0d7c10 */ /* 0x000fe4000a7fe4ff */
[----:B------:R-:W-:-:S04]  /*6bd0*/  LEA.HI R8, R8, R8, RZ, 0x1 ;  /* 0x0000000808087211 */ /* 0x000fc800078f08ff */
[----:B------:R-:W-:-:S04]  /*6be0*/  SHF.R.S32.HI R8, RZ, 0x1, R8 ;  /* 0x00000001ff087819 */ /* 0x000fc80000011408 */
[----:B------:R-:W-:Y:S01]  /*6bf0*/  ISETP.GT.AND P4, PT, R70, R8, PT ;  /* 0x000000084600720c */ /* 0x000fe20003f84270 */
[----:B------:R-:W-:-:S12]  /*6c00*/  BRA.DIV UR4, `(.L_x_12312) ;  /* 0x000001fe04407947 */ /* 0x000fd8000b800000 */
[----:B------:R1:W2:Y:S04]  /*6c10*/  SHFL.IDX PT, R29, R13, RZ, 0x1e1f ;  /* 0x001e1fff0d1d7589 */ /* 0x0002a800000e0000 */
[----:B------:R1:W3:Y:S02]  /*6c20*/  SHFL.IDX PT, R14, R4, RZ, 0x1e1f ;  /* 0x001e1fff040e7589 */ /* 0x0002e400000e0000 */
.L_x_12641:
[----:B------:R-:W-:Y:S05]  /*6c30*/  @!P4 BRA `(.L_x_12286) ;  /* 0x000000000050c947 */ /* 0x000fea0003800000 */
[----:B------:R-:W4:Y:S01]  /*6c40*/  LDL R10, [R1+0x1c] ;  /* 0x00001c00010a7983 */ /* 0x000f220000100800 */
[----:B------:R-:W-:-:S03]  /*6c50*/  ULDC UR4, c[0x0][0x2f4] ;  /* 0x0000bd0000047ab9 */ /* 0x000fc60000000800 */
[----:B------:R-:W5:Y:S04]  /*6c60*/  LDL R12, [R1+0x8] ;  /* 0x00000800010c7983 */ /* 0x000f680000100800 */
[----:B------:R-:W5:Y:S01]  /*6c70*/  LDL R11, [R1+0x30] ;  /* 0x00003000010b7983 */ /* 0x000f620000100800 */
[----:B------:R-:W-:-:S13]  /*6c80*/  ISETP.GE.AND P5, PT, R18, UR4, PT ;  /* 0x0000000412007c0c */ /* 0x000fda000bfa6270 */
[----:B-1----:R-:W1:Y:S01]  /*6c90*/  @!P5 LDS.128 R4, [R69+0x13800] ;  /* 0x013800004504d984 */ /* 0x002e620000000c00 */
[----:B---3--:R-:W-:-:S05]  /*6ca0*/  @!P5 IADD3 R8, P4, R18, R14, RZ ;  /* 0x0000000e1208d210 */ /* 0x008fca0007f9e0ff */
[----:B--2---:R-:W-:Y:S01]  /*6cb0*/  @!P5 IMAD.X R9, R29, 0x1, R19, P4 ;  /* 0x000000011d09d824 */ /* 0x004fe200020e0613 */
[----:B------:R-:W-:-:S04]  /*6cc0*/  ISETP.GE.AND P4, PT, R65, UR4, PT ;  /* 0x0000000441007c0c */ /* 0x000fc8000bf86270 */
[----:B-1----:R1:W-:Y:S09]  /*6cd0*/  @!P5 ST.E.128 desc[UR40][R8.64], R4 ;  /* 0x000000040800d985 */ /* 0x0023f2000c101d28 */
[----:B------:R-:W2:Y:S01]  /*6ce0*/  @!P4 LDS.128 R4, [R69+0x14800] ;  /* 0x014800004504c984 */ /* 0x000ea20000000c00 */
[----:B----4-:R-:W-:-:S05]  /*6cf0*/  @!P4 IMAD.SHL.U32 R10, R10, 0x10, RZ ;  /* 0x000000100a0ac824 */ /* 0x010fca00078e00ff */
[----:B-1----:R-:W-:-:S04]  /*6d00*/  @!P4 IADD3 R8, P5, R10, R14, RZ ;  /* 0x0000000e0a08c210 */ /* 0x002fc80007fbe0ff */
[----:B------:R-:W-:Y:S02]  /*6d10*/  @!P4 LEA.HI.X.SX32 R9, R10, R29, 0x1, P5 ;  /* 0x0000001d0a09c211 */ /* 0x000fe400028f0eff */
[----:B-----5:R-:W-:-:S03]  /*6d20*/  ISETP.GE.AND P5, PT, R12, UR4, PT ;  /* 0x000000040c007c0c */ /* 0x020fc6000bfa6270 */
[----:B--2---:R1:W-:Y:S10]  /*6d30*/  @!P4 ST.E.128 desc[UR40][R8.64], R4 ;  /* 0x000000040800c985 */ /* 0x0043f4000c101d28 */
[----:B------:R-:W2:Y:S01]  /*6d40*/  @!P5 LDS.128 R4, [R69+0x15800] ;  /* 0x015800004504d984 */ /* 0x000ea20000000c00 */
[----:B-1----:R-:W-:-:S05]  /*6d50*/  @!P5 IADD3 R8, P4, R12, R14, RZ ;  /* 0x0000000e0c08d210 */ /* 0x002fca0007f9e0ff */
[----:B------:R-:W-:-:S05]  /*6d60*/  @!P5 IMAD.X R9, R29, 0x1, R11, P4 ;  /* 0x000000011d09d824 */ /* 0x000fca00020e060b */
[----:B--2---:R4:W-:Y:S03]  /*6d70*/  @!P5 ST.E.128 desc[UR40][R8.64], R4 ;  /* 0x000000040800d985 */ /* 0x0049e6000c101d28 */
.L_x_12286:
[----:B------:R-:W-:Y:S05]  /*6d80*/  BSYNC B0 ;  /* 0x0000000000007941 */ /* 0x000fea0003800000 */
.L_x_12277:
        /* <DEDUP_REMOVED lines=16> */
.L_x_12314:
[----:B------:R-:W-:Y:S05]  /*6e90*/  BSYNC B0 ;  /* 0x0000000000007941 */ /* 0x000fea0003800000 */
.L_x_12313:
[----:B------:R-:W0:Y:S01]  /*6ea0*/  SYNCS.PHASECHK.TRANS64.TRYWAIT P3, [R68+URZ+0x19cb0], R77 ;  /* 0x019cb04d440075a7 */ /* 0x000e22000806017f */
[----:B------:R-:W-:Y:S04]  /*6eb0*/  BSSY B0, `(.L_x_12315) ;  /* 0x0000002000007945 */ /* 0x000fe80003800000 */
[----:B0-----:R-:W-:Y:S05]  /*6ec0*/  @!P3 BRA `(.L_x_12316) ;  /* 0x000001f800d4b947 */ /* 0x001fea0003800000 */
.L_x_12642:
[----:B------:R-:W-:Y:S05]  /*6ed0*/  BSYNC B0 ;  /* 0x0000000000007941 */ /* 0x000fea0003800000 */
.L_x_12315:
[----:B------:R-:W2:Y:S01]  /*6ee0*/  S2R R6, SR_TID.X ;  /* 0x0000000000067919 */ /* 0x000ea20000002100 */
        /* <DEDUP_REMOVED lines=15> */
[----:B------:R-:W-:Y:S01]  /*6fe0*/  IADD3 R4, P3, R4, UR6, RZ ;  /* 0x0000000604047c10 */ /* 0x000fe2000ff7e0ff */
[----:B--2---:R-:W-:-:S03]  /*6ff0*/  VIADD R6, R6, 0xffffff80 ;  /* 0xffffff8006067836 */ /* 0x004fc60000000000 */
[----:B------:R-:W-:Y:S01]  /*7000*/  IADD3.X R5, R5, UR7, RZ, P3, !PT ;  /* 0x0000000705057c10 */ /* 0x000fe20009ffe4ff */
[----:B------:R1:W2:Y:S01]  /*7010*/  SHFL.IDX PT, R13, R4, RZ, 0x1e1f ;  /* 0x001e1fff040d7589 */ /* 0x0002a200000e0000 */
[----:B------:R-:W-:-:S03]  /*7020*/  LEA.HI R6, R6, R6, RZ, 0x1 ;  /* 0x0000000606067211 */ /* 0x000fc600078f08ff */
[----:B------:R1:W4:Y:S01]  /*7030*/  SHFL.IDX PT, R11, R5, RZ, 0x1e1f ;  /* 0x001e1fff050b7589 */ /* 0x00032200000e0000 */
[----:B------:R-:W-:-:S04]  /*7040*/  SHF.R.S32.HI R6, RZ, 0x1, R6 ;  /* 0x00000001ff067819 */ /* 0x000fc80000011406 */
[----:B------:R-:W-:-:S13]  /*7050*/  ISETP.GT.AND P3, PT, R70, R6, PT ;  /* 0x000000064600720c */ /* 0x000fda0003f64270 */
[----:B-12---:R-:W-:Y:S05]  /*7060*/  @!P3 BRA `(.L_x_12318) ;  /* 0x000000000050b947 */ /* 0x006fea0003800000 */
[----:B------:R-:W2:Y:S01]  /*7070*/  LDL R10, [R1+0x1c] ;  /* 0x00001c00010a7983 */ /* 0x000ea20000100800 */
[----:B------:R-:W-:-:S03]  /*7080*/  ULDC UR4, c[0x0][0x2f4] ;  /* 0x0000bd0000047ab9 */ /* 0x000fc60000000800 */
[----:B---3--:R-:W3:Y:S04]  /*7090*/  LDL R14, [R1+0x8] ;  /* 0x00000800010e7983 */ /* 0x008ee80000100800 */
[----:B------:R-:W5:Y:S01]  /*70a0*/  LDL R12, [R1+0x30] ;  /* 0x00003000010c7983 */ /* 0x000f620000100800 */
[----:B------:R-:W-:-:S13]  /*70b0*/  ISETP.GE.AND P5, PT, R18, UR4, PT ;  /* 0x0000000412007c0c */ /* 0x000fda000bfa6270 */
[----:B------:R-:W1:Y:S01]  /*70c0*/  @!P5 LDS.128 R4, [R69+0x9000] ;  /* 0x009000004504d984 */ /* 0x000e620000000c00 */
[----:B------:R-:W-:-:S05]  /*70d0*/  @!P5 IADD3 R8, P3, R18, R13, RZ ;  /* 0x0000000d1208d210 */ /* 0x000fca0007f7e0ff */
[----:B----4-:R-:W-:Y:S01]  /*70e0*/  @!P5 IMAD.X R9, R11, 0x1, R19, P3 ;  /* 0x000000010b09d824 */ /* 0x010fe200018e0613 */
[----:B------:R-:W-:-:S04]  /*70f0*/  ISETP.GE.AND P3, PT, R65, UR4, PT ;  /* 0x0000000441007c0c */ /* 0x000fc8000bf66270 */
[----:B-1----:R1:W-:Y:S09]  /*7100*/  @!P5 ST.E.128 desc[UR40][R8.64], R4 ;  /* 0x000000040800d985 */ /* 0x0023f2000c101d28 */
[----:B------:R-:W4:Y:S01]  /*7110*/  @!P3 LDS.128 R4, [R69+0xa000] ;  /* 0x00a000004504b984 */ /* 0x000f220000000c00 */
[----:B--2---:R-:W-:-:S05]  /*7120*/  @!P3 IMAD.SHL.U32 R10, R10, 0x10, RZ ;  /* 0x000000100a0ab824 */ /* 0x004fca00078e00ff */
[----:B-1----:R-:W-:-:S04]  /*7130*/  @!P3 IADD3 R8, P5, R10, R13, RZ ;  /* 0x0000000d0a08b210 */ /* 0x002fc80007fbe0ff */
[----:B------:R-:W-:Y:S02]  /*7140*/  @!P3 LEA.HI.X.SX32 R9, R10, R11, 0x1, P5 ;  /* 0x0000000b0a09b211 */ /* 0x000fe400028f0eff */
[----:B---3--:R-:W-:-:S03]  /*7150*/  ISETP.GE.AND P5, PT, R14, UR4, PT ;  /* 0x000000040e007c0c */ /* 0x008fc6000bfa6270 */
[----:B----4-:R1:W-:Y:S10]  /*7160*/  @!P3 ST.E.128 desc[UR40][R8.64], R4 ;  /* 0x000000040800b985 */ /* 0x0103f4000c101d28 */
[----:B------:R-:W2:Y:S01]  /*7170*/  @!P5 LDS.128 R4, [R69+0xb000] ;  /* 0x00b000004504d984 */ /* 0x000ea20000000c00 */
[----:B-1----:R-:W-:-:S05]  /*7180*/  @!P5 IADD3 R8, P3, R14, R13, RZ ;  /* 0x0000000d0e08d210 */ /* 0x002fca0007f7e0ff */
[----:B-----5:R-:W-:-:S05]  /*7190*/  @!P5 IMAD.X R9, R11, 0x1, R12, P3 ;  /* 0x000000010b09d824 */ /* 0x020fca00018e060c */
[----:B--2---:R1:W-:Y:S03]  /*71a0*/  @!P5 ST.E.128 desc[UR40][R8.64], R4 ;  /* 0x000000040800d985 */ /* 0x0043e6000c101d28 */
.L_x_12318:
[----:B------:R-:W-:Y:S05]  /*71b0*/  BSYNC B0 ;  /* 0x0000000000007941 */ /* 0x000fea0003800000 */
.L_x_12317:
[----:B-1----:R-:W2:Y:S01]  /*71c0*/  LDL.LU R5, [R1+0xc] ;  /* 0x00000c0001057983 */ /* 0x002ea20000300800 */
[----:B0-----:R-:W-:Y:S01]  /*71d0*/  @!P4 VIADD R68, R68, 0x19cc0 ;  /* 0x00019cc04444c836 */ /* 0x001fe20000000000 */
[----:B------:R-:W-:Y:S01]  /*71e0*/  PLOP3.LUT P3, PT, PT, PT, PT, 0x8, 0x0 ;  /* 0x000000000000781c */ /* 0x000fe20003f6e170 */
[----:B------:R-:W-:Y:S01]  /*71f0*/  VIADD R23, R23, 0x1 ;  /* 0x0000000117177836 */ /* 0x000fe20000000000 */
[----:B------:R-:W-:Y:S01]  /*7200*/  @!PT LDS RZ, [RZ] ;  /* 0x00000000fffff984 */ /* 0x000fe20000000800 */
[----:B------:R-:W-:Y:S01]  /*7210*/  @!PT LDS RZ, [RZ] ;  /* 0x00000000fffff984 */ /* 0x000fe20000000800 */
[----:B------:R-:W-:Y:S01]  /*7220*/  @!PT LDS RZ, [RZ] ;  /* 0x00000000fffff984 */ /* 0x000fe20000000800 */
[----:B------:R-:W-:Y:S01]  /*7230*/  @!PT LDS RZ, [RZ] ;  /* 0x00000000fffff984 */ /* 0x000fe20000000800 */
[----:B------:R0:W-:Y:S06]  /*7240*/  MEMBAR.ALL.CTA ;  /* 0x0000000000007992 */ /* 0x0001ec0000008000 */
[----:B0-----:R-:W0:Y:S01]  /*7250*/  FENCE.VIEW.ASYNC.S ;  /* 0x00000000000073c6 */ /* 0x001e220000000000 */
[----:B------:R-:W-:Y:S01]  /*7260*/  @!P4 PRMT R68, RZ, 0x654, R68 ;  /* 0x00000654ff44c816 */ /* 0x000fe20000000044 */
[----:B0-----:R0:W-:Y:S06]  /*7270*/  BAR.SYNC.DEFER_BLOCKING R54, 0x80 ;  /* 0x000200360000751d */ /* 0x0011ec0000010000 */
[----:B------:R0:W-:Y:S01]  /*7280*/  @!P4 SYNCS.ARRIVE.TRANS64.RED.A1T0 RZ, [R68+URZ], RZ ;  /* 0x000000ff44ffc9a7 */ /* 0x0001e2000810043f */
[----:B------:R-:W-:-:S04]  /*7290*/  ISETP.NE.AND P4, PT, R23, 0x2, PT ;  /* 0x000000021700780c */ /* 0x000fc80003f85270 */
[----:B------:R-:W-:Y:S02]  /*72a0*/  SEL R4, RZ, 0x1, P4 ;  /* 0x00000001ff047807 */ /* 0x000fe40002000000 */
[----:B------:R-:W-:Y:S02]  /*72b0*/  SEL R23, R23, RZ, P4 ;  /* 0x000000ff17177207 */ /* 0x000fe40002000000 */
[----:B--2---:R-:W-:-:S05]  /*72c0*/  LOP3.LUT R5, R5, R4, RZ, 0x3c, !PT ;  /* 0x0000000405057212 */ /* 0x004fca00078e3cff */
[----:B------:R0:W-:Y:S01]  /*72d0*/  STL [R1+0xc], R5 ;  /* 0x00000c0501007387 */ /* 0x0001e20000100800 */
[----:B------:R-:W-:Y:S05]  /*72e0*/  @P2 BRA `(.L_x_12319) ;  /* 0xffffffb400542947 */ /* 0x000fea000383ffff */
.L_x_12272:
[----:B------:R-:W2:Y:S01]  /*72f0*/  LDL R8, [R1+0x20] ;  /* 0x0000200001087983 */ /* 0x000ea20000100800 */
[----:B------:R-:W1:Y:S03]  /*7300*/  LDC R0, c[0x0][0x448] ;  /* 0x00011200ff007b82 */ /* 0x000e660000000800 */
[----:B------:R-:W3:Y:S05]  /*7310*/  LDL R6, [R1] ;  /* 0x0000000001067983 */ /* 0x000eea0000100800 */
[----:B------:R-:W4:Y:S01]  /*7320*/  LDC.64 R2, c[0x0][0x9e0] ;  /* 0x00027800ff027b82 */ /* 0x000f220000000a00 */
[----:B-1----:R-:W-:-:S13]  /*7330*/  ISETP.NE.AND P1, PT, R0, 0x1, PT ;  /* 0x000000010000780c */ /* 0x002fda0003f25270 */
[----:B0-----:R-:W0:Y:S08]  /*7340*/  @P1 LDC R5, c[0x0][0x44c] ;  /* 0x00011300ff051b82 */ /* 0x001e300000000800 */
[----:B------:R-:W1:Y:S01]  /*7350*/  @P1 LDC R4, c[0x0][0x450] ;  /* 0x00011400ff041b82 */ /* 0x000e620000000800 */
[----:B------:R-:W-:Y:S01]  /*7360*/  BSSY B0, `(.L_x_12320) ;  /* 0x000000a000007945 */ /* 0x000fe20003800000 */
[----:B----4-:R-:W-:Y:S01]  /*7370*/  ISETP.GE.AND P2, PT, R3, 0x1, PT ;  /* 0x000000010300780c */ /* 0x010fe20003f46270 */
[----:B--2---:R-:W-:-:S04]  /*7380*/  VIADD R0, R8, 0xbf ;  /* 0x000000bf08007836 */ /* 0x004fc80000000000 */
[----:B0-----:R-:W-:Y:S01]  /*7390*/  @P1 IMAD.HI.U32 R5, R0, R5, RZ ;  /* 0x0000000500051227 */ /* 0x001fe200078e00ff */
[----:B---3--:R-:W-:-:S04]  /*73a0*/  IADD3 R7, R6, 0x1, -R155 ;  /* 0x0000000106077810 */ /* 0x008fc80007ffe89b */
[----:B-1----:R-:W-:-:S05]  /*73b0*/  @P1 SHF.R.U32.HI R0, RZ, R4, R5 ;  /* 0x00000004ff001219 */ /* 0x002fca0000011605 */
[----:B------:R-:W-:Y:S01]  /*73c0*/  IMAD.IADD R5, R7, 0x1, R0 ;  /* 0x0000000107057824 */ /* 0x000fe200078e0200 */
[----:B------:R-:W-:Y:S06]  /*73d0*/  @P3 BRA `(.L_x_12321) ;  /* 0x0000000000083947 */ /* 0x000fec0003800000 */
[----:B------:R-:W0:Y:S02]  /*73e0*/  FENCE.VIEW.ASYNC.G ;  /* 0x00000000000073c6 */ /* 0x000e240000000100 */
[----:B0-----:R-:W-:Y:S06]  /*73f0*/  BAR.ARV 0xc, 0x200 ;  /* 0x0308000000007b1d */ /* 0x001fec0000002000 */
.L_x_12321:
[----:B------:R-:W-:Y:S05]  /*7400*/  BSYNC B0 ;  /* 0x0000000000007941 */ /* 0x000fea0003800000 */
.L_x_12320:
        /* <DEDUP_REMOVED lines=13> */
.L_x_12324:
[----:B------:R-:W-:-:S13]  /*74e0*/  ISETP.NE.AND P0, PT, R3, 0x1, PT ;  /* 0x000000010300780c */ /* 0x000fda0003f05270 */
[----:B------:R-:W0:Y:S02]  /*74f0*/  @P0 LDC.64 R4, c[0x0][0x9e8] ;  /* 0x00027a00ff040b82 */ /* 0x000e240000000a00 */
[----:B0-----:R-:W-:-:S05]  /*7500*/  @P0 IMAD.HI.U32 R4, R0, R4, RZ ;  /* 0x0000000400040227 */ /* 0x001fca00078e00ff */
[----:B------:R-:W-:-:S07]  /*7510*/  @P0 SHF.R.U32.HI R0, RZ, R5, R4 ;  /* 0x00000005ff000219 */ /* 0x000fce0000011604 */
.L_x_12325:
[----:B------:R-:W-:Y:S05]  /*7520*/  BSYNC B0 ;  /* 0x0000000000007941 */ /* 0x000fea0003800000 */
.L_x_12323:
[----:B------:R-:W-:-:S05]  /*7530*/  IMAD R5, R0, R3, R3 ;  /* 0x0000000300057224 */ /* 0x000fca00078e0203 */
[----:B------:R-:W-:-:S07]  /*7540*/  VIMNMX R2, R2, R5, PT ;  /* 0x0000000502027248 */ /* 0x000fce0003fe0100 */
.L_x_12322:
[----:B------:R-:W0:Y:S01]  /*7550*/  @P1 LDC R0, c[0x0][0x44c] ;  /* 0x00011300ff001b82 */ /* 0x000e220000000800 */
[----:B------:R-:W-:Y:S01]  /*7560*/  VIADD R2, R2, 0x7f ;  /* 0x0000007f02027836 */ /* 0x000fe20000000000 */
[----:B------:R-:W-:Y:S01]  /*7570*/  ULDC UR4, c[0x0][0x9dc] ;  /* 0x0002770000047ab9 */ /* 0x000fe20000000800 */
[----:B------:R-:W-:-:S03]  /*7580*/  IMAD.MOV.U32 R7, RZ, RZ, R8 ;  /* 0x000000ffff077224 */ /* 0x000fc600078e0008 */
        /* <DEDUP_REMOVED lines=20> */
.L_x_12328:
[----:B------:R-:W-:-:S13]  /*76d0*/  ISETP.NE.AND P0, PT, R3, 0x1, PT ;  /* 0x000000010300780c */ /* 0x000fda0003f05270 */
[----:B------:R-:W0:Y:S02]  /*76e0*/  @P0 LDC.64 R4, c[0x0][0x9e8] ;  /* 0x00027a00ff040b82 */ /* 0x000e240000000a00 */
[----:B0-----:R-:W-:-:S05]  /*76f0*/  @P0 IMAD.HI.U32 R4, R0, R4, RZ ;  /* 0x0000000400040227 */ /* 0x001fca00078e00ff */
[----:B------:R-:W-:-:S07]  /*7700*/  @P0 SHF.R.U32.HI R0, RZ, R5, R4 ;  /* 0x00000005ff000219 */ /* 0x000fce0000011604 */
.L_x_12329:
[----:B------:R-:W-:Y:S05]  /*7710*/  BSYNC B0 ;  /* 0x0000000000007941 */ /* 0x000fea0003800000 */
.L_x_12327:
[----:B------:R-:W-:-:S05]  /*7720*/  IMAD R3, R0, R3, RZ ;  /* 0x0000000300037224 */ /* 0x000fca00078e02ff */
[----:B------:R-:W-:-:S07]  /*7730*/  VIMNMX R2, R2, R3, !PT ;  /* 0x0000000302027248 */ /* 0x000fce0007fe0100 */
.L_x_12326:
[----:B------:R-:W-:Y:S01]  /*7740*/  SHF.R.S32.HI R3, RZ, 0x1f, R2 ;  /* 0x0000001fff037819 */ /* 0x000fe20000011402 */
[----:B------:R-:W-:Y:S01]  /*7750*/  BSSY B0, `(.L_x_12330) ;  /* 0x0000027000007945 */ /* 0x000fe20003800000 */
[----:B------:R-:W-:Y:S02]  /*7760*/  IMAD.MOV.U32 R89, RZ, RZ, RZ ;  /* 0x000000ffff597224 */ /* 0x000fe400078e00ff */
[----:B------:R-:W-:-:S04]  /*7770*/  LEA.HI R3, R3, R2, RZ, 0x7 ;  /* 0x0000000203037211 */ /* 0x000fc800078f38ff */
[----:B------:R-:W-:-:S04]  /*7780*/  SHF.R.S32.HI R3, RZ, 0x7, R3 ;  /* 0x00000007ff037819 */ /* 0x000fc80000011403 */
[----:B------:R-:W-:-:S04]  /*7790*/  VIMNMX R9, RZ, R3, !PT ;  /* 0x00000003ff097248 */ /* 0x000fc80007fe0100 */
        /* <DEDUP_REMOVED lines=34> */
.L_x_12331:
[----:B------:R-:W-:Y:S05]  /*79c0*/  BSYNC B0 ;  /* 0x0000000000007941 */ /* 0x000fea0003800000 */
.L_x_12330:
[----:B------:R-:W2:Y:S01]  /*79d0*/  LDL R0, [R1+0x70] ;  /* 0x0000700001007983 */ /* 0x000ea20000100800 */
[----:B------:R-:W-:Y:S02]  /*79e0*/  PLOP3.LUT P0, PT, PT, PT, PT, 0x80, 0x0 ;  /* 0x000000000000781c */ /* 0x000fe40003f0f070 */
        /* <DEDUP_REMOVED lines=25> */
[----:B--2---:R-:W-:Y:S02]  /*7b80*/  IMAD R4, R0, R89, R9 ;  /* 0x0000005900047224 */ /* 0x004fe400078e0209 */
[----:B------:R-:W-:-:S03]  /*7b90*/  IMAD.MOV.U32 R0, RZ, RZ, RZ ;  /* 0x000000ffff007224 */ /* 0x000fc600078e00ff */
[----:B------:R0:W-:Y:S01]  /*7ba0*/  STL [R1+0x44], R4 ;  /* 0x0000440401007387 */ /* 0x0001e20000100800 */
[----:B------:R-:W-:-:S04]  /*7bb0*/  VIADDMNMX R89, R4, R89, R26, PT ;  /* 0x0000005904597246 */ /* 0x000fc8000380011a */
        /* <DEDUP_REMOVED lines=34> */
.L_x_12334:
[----:B------:R-:W-:Y:S05]  /*7de0*/  BSYNC B6 ;  /* 0x0000000000067941 */ /* 0x000fea0003800000 */
.L_x_12333:
[----:B------:R-:W2:Y:S01]  /*7df0*/  LDL R20, [R1+0x5c] ;  /* 0x00005c0001147983 */ /* 0x000ea20000100800 */
        /* <DEDUP_REMOVED lines=8> */
[----:B------:R-:W3:Y:S08]  /*7e80*/  @P1 LDC.64 R2, c[0x0][0x9c0] ;  /* 0x00027000ff021b82 */ /* 0x000ef00000000a00 */
[----:B------:R-:W4:Y:S01]  /*7e90*/  @P0 LDC.64 R4, c[0x0][0x9b0] ;  /* 0x00026c00ff040b82 */ /* 0x000f220000000a00 */
[----:B--2---:R-:W-:-:S02]  /*7ea0*/  @P1 SHF.R.S32.HI R9, RZ, 0x1f, R20 ;  /* 0x0000001fff091819 */ /* 0x004fc40000011414 */
[----:B------:R-:W-:-:S03]  /*7eb0*/  @P0 SHF.R.S32.HI R7, RZ, 0x1f, R20 ;  /* 0x0000001fff070819 */ /* 0x000fc60000011414 */
[----:B0-----:R-:W-:Y:S02]  /*7ec0*/  @P1 IMAD R6, R9, R12, RZ ;  /* 0x0000000c09061224 */ /* 0x001fe400078e02ff */
[----:B-1----:R-:W-:Y:S02]  /*7ed0*/  @P0 IMAD R0, R7, R10, RZ ;  /* 0x0000000a07000224 */ /* 0x002fe400078e02ff */
[C---:B------:R-:W-:Y:S02]  /*7ee0*/  @P1 IMAD R13, R20.reuse, R13, R6 ;  /* 0x0000000d140d1224 */ /* 0x040fe400078e0206 */
[----:B------:R-:W-:-:S04]  /*7ef0*/  @P1 IMAD.WIDE.U32 R8, R20, R12, RZ ;  /* 0x0000000c14081225 */ /* 0x000fc800078e00ff */
[C---:B------:R-:W-:Y:S02]  /*7f00*/  @P0 IMAD R11, R20.reuse, R11, R0 ;  /* 0x0000000b140b0224 */ /* 0x040fe400078e0200 */
[----:B------:R-:W-:-:S04]  /*7f10*/  @P0 IMAD.WIDE.U32 R6, R20, R10, RZ ;  /* 0x0000000a14060225 */ /* 0x000fc800078e00ff */
[----:B------:R-:W-:Y:S02]  /*7f20*/  @P1 IMAD.IADD R9, R9, 0x1, R13 ;  /* 0x0000000109091824 */ /* 0x000fe400078e020d */
[----:B------:R-:W-:Y:S02]  /*7f30*/  @P0 IMAD.IADD R7, R7, 0x1, R11 ;  /* 0x0000000107070824 */ /* 0x000fe400078e020b */
[----:B---3--:R-:W-:-:S04]  /*7f40*/  @P1 IMAD.WIDE.U32 R8, R153, R2, R8 ;  /* 0x0000000299081225 */ /* 0x008fc800078e0008 */
[----:B----4-:R-:W-:Y:S01]  /*7f50*/  @P0 IMAD.WIDE.U32 R6, R153, R4, R6 ;  /* 0x0000000499060225 */ /* 0x010fe200078e0006 */
[----:B------:R-:W-:-:S03]  /*7f60*/  @P1 LEA R10, P3, R8, UR6, 0x2 ;  /* 0x00000006080a1c11 */ /* 0x000fc6000f8610ff */
[C---:B------:R-:W-:Y:S01]  /*7f70*/  @P1 IMAD R3, R153.reuse, R3, R9 ;  /* 0x0000000399031224 */ /* 0x040fe200078e0209 */
        /* <DEDUP_REMOVED lines=24> */
.L_x_12338:
[----:B-1----:R1:W2:Y:S02]  /*8100*/  SYNCS.PHASECHK.TRANS64.TRYWAIT P0, [R16+URZ+0x19c00], R3 ;  /* 0x019c0003100075a7 */ /* 0x0022a4000800017f */
[----:B--2---:R-:W-:Y:S05]  /*8110*/  @!P0 NANOSLEEP.SYNCS 0x989680 ;  /* 0x009896800000895d */ /* 0x004fea0003900000 */
[----:B------:R-:W2:Y:S02]  /*8120*/  @!P0 SYNCS.PHASECHK.TRANS64 P0, [R16+URZ+0x19c00], R3 ;  /* 0x019c0003100085a7 */ /* 0x000ea4000800007f */
[----:B--2---:R-:W-:Y:S05]  /*8130*/  @!P0 BRA `(.L_x_12338) ;  /* 0xfffffffc00f08947 */ /* 0x004fea000383ffff */
.L_x_12337:
[----:B------:R-:W-:Y:S05]  /*8140*/  BSYNC B0 ;  /* 0x0000000000007941 */ /* 0x000fea0003800000 */
.L_x_12336:
[----:B------:R-:W-:Y:S05]  /*8150*/  BRA `(.L_x_12339) ;  /* 0x0000004400847947 */ /* 0x000fea0003800000 */
.L_x_12335:
        /* <DEDUP_REMOVED lines=30> */
.L_x_12341:
[----:B------:R-:W-:Y:S05]  /*8340*/  BSYNC B6 ;  /* 0x0000000000067941 */ /* 0x000fea0003800000 */
.L_x_12340:
[----:B------:R-:W0:Y:S01]  /*8350*/  S2R R20, SR_TID.X ;  /* 0x0000000000147919 */ /* 0x000e220000002100 */
[----:B------:R-:W-:Y:S01]  /*8360*/  ULDC.U8 UR4, c[0x0][0x410] ;  /* 0x0001040000047ab9 */ /* 0x000fe20000000000 */
[----:B------:R-:W2:Y:S01]  /*8370*/  LDL R21, [R1+0x20] ;  /* 0x0000200001157983 */ /* 0x000ea20000100800 */
[----:B0-----:R-:W-:-:S03]  /*8380*/  VIADD R28, R20, 0xffffff80 ;  /* 0xffffff80141c7836 */ /* 0x001fc60000000000 */
[----:B------:R-:W3:Y:S01]  /*8390*/  LDL R20, [R1+0x48] ;  /* 0x0000480001147983 */ /* 0x000ee20000100800 */
[----:B------:R-:W-:Y:S02]  /*83a0*/  ISETP.NE.AND P0, PT, RZ, UR4, PT ;  /* 0x00000004ff007c0c */ /* 0x000fe4000bf05270 */
[----:B------:R-:W-:Y:S01]  /*83b0*/  LEA.HI R38, R28, R28, RZ, 0x1 ;  /* 0x0000001c1c267211 */ /* 0x000fe200078f08ff */
[----:B------:R-:W-:Y:S03]  /*83c0*/  BSSY B0, `(.L_x_12342) ;  /* 0x0000432000007945 */ /* 0x000fe60003800000 */
[----:B------:R-:W-:-:S05]  /*83d0*/  SHF.R.S32.HI R38, RZ, 0x1, R38 ;  /* 0x00000001ff267819 */ /* 0x000fca0000011426 */
[----:B--2---:R-:W-:Y:S02]  /*83e0*/  IMAD.IADD R10, R38, 0x1, R21 ;  /* 0x00000001260a7824 */ /* 0x004fe400078e0215 */
[----:B---3--:R-:W-:Y:S01]  /*83f0*/  IMAD.IADD R37, R16, 0x1, R20 ;  /* 0x0000000110257824 */ /* 0x008fe200078e0214 */
[----:B------:R-:W-:Y:S06]  /*8400*/  @!P0 BRA `(.L_x_12343) ;  /* 0x0000001c00408947 */ /* 0x000fec0003800000 */
[----:B------:R-:W0:Y:S01]  /*8410*/  LDC R20, c[0x0][0x448] ;  /* 0x00011200ff147b82 */ /* 0x000e220000000800 */
[----:B------:R-:W-:Y:S01]  /*8420*/  IMAD.MOV.U32 R5, RZ, RZ, R10 ;  /* 0x000000ffff057224 */ /* 0x000fe200078e000a */
[----:B------:R-:W-:Y:S01]  /*8430*/  ULDC.64 UR4, c[0x0][0x3f8] ;  /* 0x0000fe0000047ab9 */ /* 0x000fe20000000a00 */
[----:B------:R-:W-:Y:S01]  /*8440*/  IMAD.MOV.U32 R6, RZ, RZ, R26 ;  /* 0x000000ffff067224 */ /* 0x000fe200078e001a */
[----:B------:R-:W-:Y:S01]  /*8450*/  ULDC.64 UR6, c[0x0][0x408] ;  /* 0x0001020000067ab9 */ /* 0x000fe20000000a00 */
[----:B------:R-:W-:Y:S01]  /*8460*/  IMAD.MOV.U32 R8, RZ, RZ, R24 ;  /* 0x000000ffff087224 */ /* 0x000fe200078e0018 */
[----:B------:R-:W-:Y:S01]  /*8470*/  ULDC.64 UR8, c[0x0][0x400] ;  /* 0x0001000000087ab9 */ /* 0x000fe20000000a00 */
[----:B------:R-:W-:Y:S01]  /*8480*/  IMAD.MOV.U32 R9, RZ, RZ, R31 ;  /* 0x000000ffff097224 */ /* 0x000fe200078e001f */
[----:B0-----:R-:W-:-:S13]  /*8490*/  ISETP.NE.AND P0, PT, R20, 0x1, PT ;  /* 0x000000011400780c */ /* 0x001fda0003f05270 */
[----:B------:R-:W0:Y:S08]  /*84a0*/  @P0 LDC R3, c[0x0][0x44c] ;  /* 0x00011300ff030b82 */ /* 0x000e300000000800 */
[----:B------:R-:W1:Y:S01]  /*84b0*/  @P0 LDC R7, c[0x0][0x450] ;  /* 0x00011400ff070b82 */ /* 0x000e620000000800 */
[----:B0-----:R-:W-:-:S05]  /*84c0*/  @P0 IMAD.HI.U32 R0, R10, R3, RZ ;  /* 0x000000030a000227 */ /* 0x001fca00078e00ff */
[----:B-1----:R-:W-:Y:S01]  /*84d0*/  @P0 SHF.R.U32.HI R5, RZ, R7, R0 ;  /* 0x00000007ff050219 */ /* 0x002fe20000011600 */
[----:B------:R-:W-:-:S03]  /*84e0*/  IMAD.MOV.U32 R7, RZ, RZ, R29 ;  /* 0x000000ffff077224 */ /* 0x000fc600078e001d */
[----:B------:R-:W-:Y:S01]  /*84f0*/  SHF.R.S32.HI R0, RZ, 0x1f, R5 ;  /* 0x0000001fff007819 */ /* 0x000fe20000011405 */
[----:B------:R-:W-:-:S04]  /*8500*/  IMAD.WIDE.U32 R6, R5, UR4, R6 ;  /* 0x0000000405067c25 */ /* 0x000fc8000f8e0006 */
[----:B------:R-:W-:Y:S02]  /*8510*/  IMAD R4, R0, UR4, RZ ;  /* 0x0000000400047c24 */ /* 0x000fe4000f8e02ff */
[----:B------:R-:W-:-:S04]  /*8520*/  IMAD.WIDE.U32 R8, R5, UR6, R8 ;  /* 0x0000000605087c25 */ /* 0x000fc8000f8e0008 */
[----:B------:R-:W-:Y:S02]  /*8530*/  IMAD R0, R0, UR6, RZ ;  /* 0x0000000600007c24 */ /* 0x000fe4000f8e02ff */
[C---:B------:R-:W-:Y:S01]  /*8540*/  IMAD R13, R5.reuse, UR5, R4 ;  /* 0x00000005050d7c24 */ /* 0x040fe2000f8e0204 */
[----:B------:R-:W-:Y:S01]  /*8550*/  ULDC.64 UR4, c[0x0][0x3e8] ;  /* 0x0000fa0000047ab9 */ /* 0x000fe20000000a00 */
[----:B------:R-:W-:Y:S01]  /*8560*/  IMAD R11, R5, UR7, R0 ;  /* 0x00000007050b7c24 */ /* 0x000fe2000f8e0200 */
[----:B------:R-:W-:Y:S01]  /*8570*/  IADD3 R3, P0, R6, UR4, RZ ;  /* 0x0000000406037c10 */ /* 0x000fe2000ff1e0ff */
[----:B------:R-:W-:Y:S01]  /*8580*/  UMOV UR4, 0xffffffff ;  /* 0xffffffff00047882 */ /* 0x000fe20000000000 */
[----:B------:R-:W-:Y:S02]  /*8590*/  IADD3 R5, P1, R8, UR8, RZ ;  /* 0x0000000808057c10 */ /* 0x000fe4000ff3e0ff */
[----:B------:R-:W-:Y:S02]  /*85a0*/  IADD3.X R13, R7, UR5, R13, P0, !PT ;  /* 0x00000005070d7c10 */ /* 0x000fe400087fe40d */
[----:B------:R-:W-:Y:S01]  /*85b0*/  IADD3.X R4, R9, UR9, R11, P1, !PT ;  /* 0x0000000909047c10 */ /* 0x000fe20008ffe40b */
[----:B------:R-:W-:Y:S08]  /*85c0*/  BRA.DIV UR4, `(.L_x_12344) ;  /* 0x000001e604287947 */ /* 0x000ff0000b800000 */
[----:B------:R0:W1:Y:S04]  /*85d0*/  SHFL.IDX PT, R0, R13, RZ, 0x1e1f ;  /* 0x001e1fff0d007589 */ /* 0x00006800000e0000 */
[----:B------:R-:W2:Y:S04]  /*85e0*/  SHFL.IDX PT, R3, R3, RZ, 0x1e1f ;  /* 0x001e1fff03037589 */ /* 0x000ea800000e0000 */
[----:B------:R-:W3:Y:S04]  /*85f0*/  SHFL.IDX PT, R4, R4, RZ, 0x1e1f ;  /* 0x001e1fff04047589 */ /* 0x000ee800000e0000 */
[----:B------:R0:W4:Y:S02]  /*8600*/  SHFL.IDX PT, R14, R5, RZ, 0x1e1f ;  /* 0x001e1fff050e7589 */ /* 0x00012400000e0000 */
.L_x_12648:
[----:B------:R-:W5:Y:S01]  /*8610*/  LDL R6, [R1+0x68] ;  /* 0x0000680001067983 */ /* 0x000f620000100800 */
[----:B------:R-:W-:Y:S01]  /*8620*/  IMAD R39, R155, R20, RZ ;  /* 0x000000149b277224 */ /* 0x000fe200078e02ff */
[----:B------:R-:W-:Y:S01]  /*8630*/  BSSY B1, `(.L_x_12345) ;  /* 0x000002f000017945 */ /* 0x000fe20003800000 */
[----:B------:R-:W-:Y:S02]  /*8640*/  CS2R R8, SRZ ;  /* 0x0000000000087805 */ /* 0x000fe4000001ff00 */
[----:B0-----:R-:W-:Y:S02]  /*8650*/  CS2R R12, SRZ ;  /* 0x00000000000c7805 */ /* 0x001fe4000001ff00 */
[----:B------:R-:W-:Y:S02]  /*8660*/  CS2R R24, SRZ ;  /* 0x0000000000187805 */ /* 0x000fe4000001ff00 */
[----:B------:R-:W-:Y:S02]  /*8670*/  ISETP.GE.AND P0, PT, R10, R39, PT ;  /* 0x000000270a00720c */ /* 0x000fe40003f06270 */
[----:B------:R-:W-:-:S02]  /*8680*/  CS2R R10, SRZ ;  /* 0x00000000000a7805 */ /* 0x000fc4000001ff00 */
        /* <DEDUP_REMOVED lines=9> */
[----:B------:R-:W3:Y:S04]  /*8720*/  LDL.64 R28, [R1+0x10] ;  /* 0x00001000011c7983 */ /* 0x000ee80000100a00 */
[----:B------:R-:W4:Y:S01]  /*8730*/  LDL R15, [R1+0x38] ;  /* 0x00003800010f7983 */ /* 0x000f220000100800 */
[----:B------:R-:W-:Y:S02]  /*8740*/  CS2R R12, SRZ ;  /* 0x00000000000c7805 */ /* 0x000fe4000001ff00 */
[----:B------:R-:W-:Y:S02]  /*8750*/  CS2R R20, SRZ ;  /* 0x0000000000147805 */ /* 0x000fe4000001ff00 */
[----:B------:R-:W-:Y:S02]  /*8760*/  CS2R R24, SRZ ;  /* 0x0000000000187805 */ /* 0x000fe4000001ff00 */
[----:B------:R-:W-:-:S02]  /*8770*/  CS2R R26, SRZ ;  /* 0x00000000001a7805 */ /* 0x000fc4000001ff00 */
[----:B------:R-:W-:Y:S02]  /*8780*/  CS2R R10, SRZ ;  /* 0x00000000000a7805 */ /* 0x000fe4000001ff00 */
[----:B--2---:R-:W-:Y:S02]  /*8790*/  ISETP.GE.AND P2, PT, R34, UR4, PT ;  /* 0x0000000422007c0c */ /* 0x004fe4000bf46270 */
[----:B------:R-:W-:Y:S02]  /*87a0*/  SHF.R.S32.HI R7, RZ, 0x1f, R34 ;  /* 0x0000001fff077819 */ /* 0x000fe40000011422 */
[----:B---3--:R-:W-:Y:S02]  /*87b0*/  ISETP.GE.AND P1, PT, R28, UR4, PT ;  /* 0x000000041c007c0c */ /* 0x008fe4000bf26270 */
[----:B----4-:R-:W-:Y:S02]  /*87c0*/  ISETP.GE.AND P0, PT, R15, UR4, PT ;  /* 0x000000040f007c0c */ /* 0x010fe4000bf06270 */
[----:B------:R-:W-:-:S05]  /*87d0*/  SHF.R.S32.HI R9, RZ, 0x1f, R15 ;  /* 0x0000001fff097819 */ /* 0x000fca000001140f */
[CC--:B------:R-:W-:Y:S02]  /*87e0*/  @!P2 IADD3 R32, P6, R34.reuse, R3.reuse, RZ ;  /* 0x000000032220a210 */ /* 0x0c0fe40007fde0ff */
[-C--:B------:R-:W-:Y:S02]  /*87f0*/  @!P2 IADD3 R34, P5, R34, R14.reuse, RZ ;  /* 0x0000000e2222a210 */ /* 0x080fe40007fbe0ff */
[-C--:B------:R-:W-:Y:S01]  /*8800*/  @!P1 IADD3 R30, P3, R28, R3.reuse, RZ ;  /* 0x000000031c1e9210 */ /* 0x080fe20007f7e0ff */
[--C-:B-1----:R-:W-:Y:S02]  /*8810*/  @!P2 IMAD.X R33, R0, 0x1, R7.reuse, P6 ;  /* 0x000000010021a824 */ /* 0x102fe400030e0607 */
[----:B------:R-:W-:Y:S01]  /*8820*/  @!P2 IMAD.X R35, R4, 0x1, R7, P5 ;  /* 0x000000010423a824 */ /* 0x000fe200028e0607 */
[C---:B------:R-:W-:Y:S02]  /*8830*/  @!P0 IADD3 R6, P4, R15.reuse, R3, RZ ;  /* 0x000000030f068210 */ /* 0x040fe40007f9e0ff */
[----:B------:R-:W-:Y:S01]  /*8840*/  @!P1 SHF.R.S32.HI R3, RZ, 0x1f, R28 ;  /* 0x0000001fff039819 */ /* 0x000fe2000001141c */
[----:B------:R0:W5:Y:S01]  /*8850*/  @!P2 LD.E.64 R12, desc[UR40][R32.64] ;  /* 0x00000028200ca980 */ /* 0x000162000c101b00 */
[-C--:B------:R-:W-:Y:S01]  /*8860*/  @!P1 IADD3 R28, P6, R28, R14.reuse, RZ ;  /* 0x0000000e1c1c9210 */ /* 0x080fe20007fde0ff */
[C---:B------:R-:W-:Y:S01]  /*8870*/  @!P0 IMAD.X R7, R0.reuse, 0x1, R9, P4 ;  /* 0x0000000100078824 */ /* 0x040fe200020e0609 */
[----:B------:R-:W-:Y:S01]  /*8880*/  @!P0 IADD3 R14, P5, R15, R14, RZ ;  /* 0x0000000e0f0e8210 */ /* 0x000fe20007fbe0ff */
[--C-:B------:R-:W-:Y:S01]  /*8890*/  @!P1 IMAD.X R31, R0, 0x1, R3.reuse, P3 ;  /* 0x00000001001f9824 */ /* 0x100fe200018e0603 */
[----:B------:R0:W5:Y:S01]  /*88a0*/  @!P2 LD.E.64 R20, desc[UR40][R34.64] ;  /* 0x000000282214a980 */ /* 0x000162000c101b00 */
[----:B------:R-:W-:-:S02]  /*88b0*/  @!P1 IMAD.X R29, R4, 0x1, R3, P6 ;  /* 0x00000001041d9824 */ /* 0x000fc400030e0603 */
[----:B------:R-:W-:Y:S01]  /*88c0*/  @!P0 IMAD.X R15, R4, 0x1, R9, P5 ;  /* 0x00000001040f8824 */ /* 0x000fe200028e0609 */
[----:B------:R-:W-:Y:S01]  /*88d0*/  CS2R R8, SRZ ;  /* 0x0000000000087805 */ /* 0x000fe2000001ff00 */
[----:B------:R0:W5:Y:S04]  /*88e0*/  @!P1 LD.E.64 R24, desc[UR40][R30.64] ;  /* 0x000000281e189980 */ /* 0x000168000c101b00 */
[----:B------:R0:W5:Y:S04]  /*88f0*/  @!P1 LD.E.64 R26, desc[UR40][R28.64] ;  /* 0x000000281c1a9980 */ /* 0x000168000c101b00 */
[----:B------:R0:W5:Y:S04]  /*8900*/  @!P0 LD.E.64 R8, desc[UR40][R6.64] ;  /* 0x0000002806088980 */ /* 0x000168000c101b00 */
[----:B------:R0:W5:Y:S02]  /*8910*/  @!P0 LD.E.64 R10, desc[UR40][R14.64] ;  /* 0x000000280e0a8980 */ /* 0x000164000c101b00 */
.L_x_12346:
[----:B------:R-:W-:Y:S05]  /*8920*/  BSYNC B1 ;  /* 0x0000000000017941 */ /* 0x000fea0003800000 */
.L_x_12345:
[----:B-1----:R-:W2:Y:S01]  /*8930*/  LDL.LU R0, [R1+0x54] ;  /* 0x0000540001007983 */ /* 0x002ea20000300800 */
[----:B------:R-:W1:Y:S01]  /*8940*/  SYNCS.PHASECHK.TRANS64.TRYWAIT P0, [R16+URZ+0x19c00], R5 ;  /* 0x019c0005100075a7 */ /* 0x000e62000800017f */
[----:B------:R-:W-:Y:S01]  /*8950*/  BSSY B1, `(.L_x_12347) ;  /* 0x0000005000017945 */ /* 0x000fe20003800000 */
[----:B--2---:R-:W-:-:S05]  /*8960*/  IMAD R0, R0, -0xc0, R39 ;  /* 0xffffff4000007824 */ /* 0x004fca00078e0227 */
[----:B------:R-:W-:-:S04]  /*8970*/  VIMNMX R0, R0, 0xc0, PT ;  /* 0x000000c000007848 */ /* 0x000fc80003fe0100 */
[----:B------:R-:W-:Y:S01]  /*8980*/  ISETP.GE.AND P1, PT, R38, R0, PT ;  /* 0x000000002600720c */ /* 0x000fe20003f26270 */
[----:B-1----:R-:W-:-:S12]  /*8990*/  @!P0 BRA `(.L_x_12348) ;  /* 0x000001e000a08947 */ /* 0x002fd80003800000 */
.L_x_12649:
[----:B------:R-:W-:Y:S05]  /*89a0*/  BSYNC B1 ;  /* 0x0000000000017941 */ /* 0x000fea0003800000 */
.L_x_12347:
[----:B------:R-:W-:Y:S05]  /*89b0*/  @P1 BRA `(.L_x_12349) ;  /* 0x0000003c00481947 */ /* 0x000fea0003800000 */
[----:B0-----:R-:W2:Y:S01]  /*89c0*/  LDL.64 R6, [R1+0x10] ;  /* 0x0000100001067983 */ /* 0x001ea20000100a00 */
[----:B------:R-:W2:Y:S03]  /*89d0*/  LDC R0, c[0x0][0x3f4] ;  /* 0x0000fd00ff007b82 */ /* 0x000ea60000000800 */
[----:B---3--:R-:W3:Y:S04]  /*89e0*/  LDL R4, [R1+0x34] ;  /* 0x0000340001047983 */ /* 0x008ee80000100800 */
[----:B------:R-:W4:Y:S01]  /*89f0*/  LDL R3, [R1+0x38] ;  /* 0x0000380001037983 */ /* 0x000f220000100800 */
[----:B------:R-:W-:Y:S01]  /*8a00*/  BSSY B1, `(.L_x_12350) ;  /* 0x000007b000017945 */ /* 0x000fe20003800000 */
[----:B--2---:R-:W-:-:S02]  /*8a10*/  ISETP.GE.AND P0, PT, R6, R0, PT ;  /* 0x000000000600720c */ /* 0x004fc40003f06270 */
[-C--:B---3--:R-:W-:Y:S02]  /*8a20*/  ISETP.GE.AND P1, PT, R4, R0.reuse, PT ;  /* 0x000000000400720c */ /* 0x088fe40003f26270 */
[----:B----4-:R-:W-:-:S09]  /*8a30*/  ISETP.GE.AND P2, PT, R3, R0, PT ;  /* 0x000000000300720c */ /* 0x010fd20003f46270 */
[----:B------:R-:W-:Y:S05]  /*8a40*/  @P0 BRA `(.L_x_12351) ;  /* 0x0000000400d80947 */ /* 0x000fea0003800000 */
[----:B-1----:R-:W0:Y:S01]  /*8a50*/  LDS.128 R4, [R37+0xf000] ;  /* 0x00f0000025047984 */ /* 0x002e220000000c00 */
        /* <DEDUP_REMOVED lines=9> */
[----:B------:R-:W-:Y:S02]  /*8af0*/  LOP3.LUT R0, R24, 0xff, RZ, 0xc0, !PT ;  /* 0x000000ff18007812 */ /* 0x000fe400078ec0ff */
[----:B------:R-:W-:Y:S02]  /*8b00*/  LOP3.LUT R3, R3, 0xff, RZ, 0xc0, !PT ;  /* 0x000000ff03037812 */ /* 0x000fe400078ec0ff */
[----:B------:R-:W-:-:S02]  /*8b10*/  SHF.R.U32.HI R32, RZ, 0x10, R25 ;  /* 0x00000010ff207819 */ /* 0x000fc40000011619 */
[----:B------:R-:W-:Y:S02]  /*8b20*/  SHF.R.U32.HI R15, RZ, 0x8, R26 ;  /* 0x00000008ff0f7819 */ /* 0x000fe4000001161a */
[----:B------:R-:W-:Y:S01]  /*8b30*/  PRMT R28, R31, 0x7604, R28 ;  /* 0x000076041f1c7816 */ /* 0x000fe2000000001c */
[----:B------:R-:W-:Y:S01]  /*8b40*/  IMAD.U32 R31, R30, 0x10000, RZ ;  /* 0x000100001e1f7824 */ /* 0x000fe200078e00ff */
[----:B------:R-:W-:Y:S02]  /*8b50*/  PRMT R3, R3, 0x7604, R0 ;  /* 0x0000760403037816 */ /* 0x000fe40000000000 */
[----:B------:R-:W-:Y:S01]  /*8b60*/  LOP3.LUT R29, R15, 0xff, RZ, 0xc0, !PT ;  /* 0x000000ff0f1d7812 */ /* 0x000fe200078ec0ff */
[----:B------:R-:W-:Y:S01]  /*8b70*/  IMAD.U32 R15, R32, 0x10000, RZ ;  /* 0x00010000200f7824 */ /* 0x000fe200078e00ff */
[----:B------:R-:W-:Y:S02]  /*8b80*/  LOP3.LUT R0, R26, 0xff, RZ, 0xc0, !PT ;  /* 0x000000ff1a007812 */ /* 0x000fe400078ec0ff */
[----:B------:R-:W-:-:S02]  /*8b90*/  LOP3.LUT R31, R28, 0xff0000, R31, 0xf8, !PT ;  /* 0x00ff00001c1f7812 */ /* 0x000fc400078ef81f */
[----:B------:R-:W-:Y:S02]  /*8ba0*/  PRMT R29, R29, 0x7604, R0 ;  /* 0x000076041d1d7816 */ /* 0x000fe40000000000 */
[----:B------:R-:W-:Y:S02]  /*8bb0*/  LOP3.LUT R15, R14, 0xff0000, R15, 0xf8, !PT ;  /* 0x00ff00000e0f7812 */ /* 0x000fe400078ef80f */
[--C-:B------:R-:W-:Y:S02]  /*8bc0*/  LOP3.LUT R29, R29, 0xff0000, R26.reuse, 0xf8, !PT ;  /* 0x00ff00001d1d7812 */ /* 0x100fe400078ef81a */
[----:B------:R-:W-:Y:S02]  /*8bd0*/  LOP3.LUT R31, R31, 0xff000000, R27, 0xf8, !PT ;  /* 0xff0000001f1f7812 */ /* 0x000fe400078ef81b */
[----:B------:R-:W-:Y:S02]  /*8be0*/  LOP3.LUT R27, R15, 0xff000000, R25, 0xf8, !PT ;  /* 0xff0000000f1b7812 */ /* 0x000fe400078ef819 */
[----:B------:R-:W-:-:S02]  /*8bf0*/  LOP3.LUT R30, R29, 0xff000000, R26, 0xf8, !PT ;  /* 0xff0000001d1e7812 */ /* 0x000fc400078ef81a */
[--C-:B------:R-:W-:Y:S02]  /*8c00*/  LOP3.LUT R3, R3, 0xff0000, R24.reuse, 0xf8, !PT ;  /* 0x00ff000003037812 */ /* 0x100fe400078ef818 */
[-C--:B0-----:R-:W-:Y:S02]  /*8c10*/  F2FP.F16.E4M3.UNPACK_B R0, R6.reuse.H1 ;  /* 0x00000006ff00723e */ /* 0x081fe400030006ff */
[----:B------:R-:W-:Y:S02]  /*8c20*/  F2FP.F16.E4M3.UNPACK_B R32, R31 ;  /* 0x0000001fff20723e */ /* 0x000fe400020006ff */
[----:B------:R-:W-:Y:S01]  /*8c30*/  F2FP.F16.E4M3.UNPACK_B R26, R27 ;  /* 0x0000001bff1a723e */ /* 0x000fe200020006ff */
[----:B------:R-:W-:Y:S01]  /*8c40*/  HADD2.F32 R15, -RZ, R0.H1_H1 ;  /* 0x30000000ff0f7230 */ /* 0x000fe20000004100 */
[----:B------:R-:W-:Y:S01]  /*8c50*/  LOP3.LUT R28, R3, 0xff000000, R24, 0xf8, !PT ;  /* 0xff000000031c7812 */ /* 0x000fe200078ef818 */
[----:B------:R-:W-:Y:S01]  /*8c60*/  HADD2.F32 R33, -RZ, R32.H1_H1 ;  /* 0x30000020ff217230 */ /* 0x000fe20000004100 */
[----:B------:R-:W-:Y:S01]  /*8c70*/  F2FP.F16.E4M3.UNPACK_B R3, R6 ;  /* 0x00000006ff03723e */ /* 0x000fe200020006ff */
[----:B------:R-:W-:Y:S01]  /*8c80*/  HADD2.F32 R29, -RZ, R26.H1_H1 ;  /* 0x3000001aff1d7230 */ /* 0x000fe20000004100 */
[-C--:B------:R-:W-:Y:S01]  /*8c90*/  F2FP.F16.E4M3.UNPACK_B R24, R7.reuse ;  /* 0x00000007ff18723e */ /* 0x080fe200020006ff */
[----:B------:R-:W-:Y:S01]  /*8ca0*/  HADD2.F32 R14, -RZ, R0.H0_H0 ;  /* 0x20000000ff0e7230 */ /* 0x000fe20000004100 */
[----:B------:R-:W-:Y:S01]  /*8cb0*/  F2FP.F16.E4M3.UNPACK_B R25, R7.H1 ;  /* 0x00000007ff19723e */ /* 0x000fe200030006ff */
[C---:B------:R-:W-:Y:S01]  /*8cc0*/  FMUL.FTZ R35, R15.reuse, R33 ;  /* 0x000000210f237220 */ /* 0x040fe20000410000 */
[----:B------:R-:W-:Y:S01]  /*8cd0*/  F2FP.F16.E4M3.UNPACK_B R6, R5 ;  /* 0x00000005ff06723e */ /* 0x000fe200020006ff */
[----:B------:R-:W-:Y:S01]  /*8ce0*/  FMUL.FTZ R34, R15, R29 ;  /* 0x0000001d0f227220 */ /* 0x000fe20000410000 */
[----:B------:R-:W-:Y:S01]  /*8cf0*/  F2FP.F16.E4M3.UNPACK_B R7, R5.H1 ;  /* 0x00000005ff07723e */ /* 0x000fe200030006ff */
[----:B------:R-:W-:Y:S01]  /*8d00*/  HADD2.F32 R32, -RZ, R32.H0_H0 ;  /* 0x20000020ff207230 */ /* 0x000fe20000004100 */
[----:B------:R-:W-:Y:S01]  /*8d10*/  F2FP.F16.E4M3.UNPACK_B R31, R31.H1 ;  /* 0x0000001fff1f723e */ /* 0x000fe200030006ff */
[----:B------:R-:W-:-:S02]  /*8d20*/  HADD2.F32 R5, -RZ, R3.H1_H1 ;  /* 0x30000003ff057230 */ /* 0x000fc40000004100 */
[C---:B------:R-:W-:Y:S01]  /*8d30*/  FFMA.FTZ R35, R14.reuse, R29, -R35 ;  /* 0x0000001d0e237223 */ /* 0x040fe20000010823 */
[----:B------:R-:W-:Y:S02]  /*8d40*/  HADD2.F32 R26, -RZ, R26.H0_H0 ;  /* 0x2000001aff1a7230 */ /* 0x000fe40000004100 */
[----:B------:R-:W-:Y:S01]  /*8d50*/  FFMA.FTZ R38, R14, R33, R34 ;  /* 0x000000210e267223 */ /* 0x000fe20000010022 */
[----:B------:R-:W-:Y:S01]  /*8d60*/  HADD2.F32 R3, -RZ, R3.H0_H0 ;  /* 0x20000003ff037230 */ /* 0x000fe20000004100 */
[----:B------:R-:W-:Y:S01]  /*8d70*/  F2FP.F16.E4M3.UNPACK_B R27, R27.H1 ;  /* 0x0000001bff1b723e */ /* 0x000fe200030006ff */
[C---:B------:R-:W-:Y:S01]  /*8d80*/  FMUL.FTZ R14, R5.reuse, R32 ;  /* 0x00000020050e7220 */ /* 0x040fe20000410000 */
[----:B------:R-:W-:Y:S01]  /*8d90*/  FMUL.FTZ R29, R5, R26 ;  /* 0x0000001a051d7220 */ /* 0x000fe20000410000 */
[----:B------:R-:W-:Y:S01]  /*8da0*/  HADD2.F32 R5, -RZ, R24.H1_H1 ;  /* 0x30000018ff057230 */ /* 0x000fe20000004100 */
[----:B------:R-:W-:Y:S01]  /*8db0*/  F2FP.F16.E4M3.UNPACK_B R0, R4 ;  /* 0x00000004ff00723e */ /* 0x000fe200020006ff */
[----:B------:R-:W-:-:S02]  /*8dc0*/  HADD2.F32 R15, -RZ, R31.H0_H0 ;  /* 0x2000001fff0f7230 */ /* 0x000fc40000004100 */
[C---:B------:R-:W-:Y:S01]  /*8dd0*/  FFMA.FTZ R33, R3.reuse, R26, -R14 ;  /* 0x0000001a03217223 */ /* 0x040fe2000001080e */
        /* <DEDUP_REMOVED lines=61> */
.L_x_12351:
[----:B------:R-:W-:Y:S05]  /*91b0*/  BSYNC B1 ;  /* 0x0000000000017941 */ /* 0x000fea0003800000 */
.L_x_12350:
[----:B------:R-:W-:Y:S04]  /*91c0*/  BSSY B1, `(.L_x_12352) ;  /* 0x000007c000017945 */ /* 0x000fe80003800000 */
[----:B------:R-:W-:Y:S05]  /*91d0*/  @P1 BRA `(.L_x_12353) ;  /* 0x0000000400e81947 */ /* 0x000fea0003800000 */
[----:B01----:R-:W0:Y:S01]  /*91e0*/  LDS.128 R4, [R37+0x10800] ;  /* 0x0108000025047984 */ /* 0x003e220000000c00 */
        /* <DEDUP_REMOVED lines=16> */
[----:B------:R-:W-:Y:S02]  /*92f0*/  PRMT R25, R24, 0x7604, R25 ;  /* 0x0000760418197816 */ /* 0x000fe40000000019 */
[----:B------:R-:W-:-:S02]  /*9300*/  SHF.R.U32.HI R24, RZ, 0x10, R20 ;  /* 0x00000010ff187819 */ /* 0x000fc40000011614 */
[----:B------:R-:W-:Y:S02]  /*9310*/  LOP3.LUT R26, R26, 0xff, RZ, 0xc0, !PT ;  /* 0x000000ff1a1a7812 */ /* 0x000fe400078ec0ff */
[----:B------:R-:W-:Y:S02]  /*9320*/  LOP3.LUT R14, R14, 0xff, RZ, 0xc0, !PT ;  /* 0x000000ff0e0e7812 */ /* 0x000fe400078ec0ff */
[----:B------:R-:W-:Y:S02]  /*9330*/  PRMT R3, R0, 0x7604, R3 ;  /* 0x0000760400037816 */ /* 0x000fe40000000003 */
[----:B------:R-:W-:Y:S02]  /*9340*/  SHF.R.U32.HI R0, RZ, 0x10, R12 ;  /* 0x00000010ff007819 */ /* 0x000fe4000001160c */
[----:B------:R-:W-:Y:S02]  /*9350*/  LOP3.LUT R24, R24, 0xff, RZ, 0xc0, !PT ;  /* 0x000000ff18187812 */ /* 0x000fe400078ec0ff */
[----:B------:R-:W-:-:S02]  /*9360*/  PRMT R27, R26, 0x7054, R27 ;  /* 0x000070541a1b7816 */ /* 0x000fc4000000001b */
[----:B------:R-:W-:Y:S02]  /*9370*/  PRMT R15, R14, 0x7054, R15 ;  /* 0x000070540e0f7816 */ /* 0x000fe4000000000f */
[----:B------:R-:W-:Y:S02]  /*9380*/  LOP3.LUT R0, R0, 0xff, RZ, 0xc0, !PT ;  /* 0x000000ff00007812 */ /* 0x000fe400078ec0ff */
[----:B------:R-:W-:Y:S02]  /*9390*/  PRMT R25, R24, 0x7054, R25 ;  /* 0x0000705418197816 */ /* 0x000fe40000000019 */
[----:B------:R-:W-:Y:S02]  /*93a0*/  LOP3.LUT R27, R27, 0xff000000, R21, 0xf8, !PT ;  /* 0xff0000001b1b7812 */ /* 0x000fe400078ef815 */
[----:B------:R-:W-:Y:S02]  /*93b0*/  LOP3.LUT R21, R15, 0xff000000, R13, 0xf8, !PT ;  /* 0xff0000000f157812 */ /* 0x000fe400078ef80d */
[----:B------:R-:W-:-:S02]  /*93c0*/  PRMT R3, R0, 0x7054, R3 ;  /* 0x0000705400037816 */ /* 0x000fc40000000003 */
[----:B------:R-:W-:Y:S02]  /*93d0*/  LOP3.LUT R26, R25, 0xff000000, R20, 0xf8, !PT ;  /* 0xff000000191a7812 */ /* 0x000fe400078ef814 */
        /* <DEDUP_REMOVED lines=90> */
.L_x_12353:
[----:B------:R-:W-:Y:S05]  /*9980*/  BSYNC B1 ;  /* 0x0000000000017941 */ /* 0x000fea0003800000 */
.L_x_12352:
[----:B------:R-:W-:Y:S05]  /*9990*/  @P2 BRA `(.L_x_12349) ;  /* 0x0000002c00502947 */ /* 0x000fea0003800000 */
[----:B012---:R-:W0:Y:S01]  /*99a0*/  LDS.128 R4, [R37+0x12000] ;  /* 0x0120000025047984 */ /* 0x007e220000000c00 */
        /* <DEDUP_REMOVED lines=118> */
.L_x_12343:
        /* <DEDUP_REMOVED lines=32> */
.L_x_12655:
[----:B------:R-:W5:Y:S01]  /*a310*/  LDL R13, [R1+0x68] ;  /* 0x00006800010d7983 */ /* 0x000f620000100800 */
        /* <DEDUP_REMOVED lines=16> */
[----:B------:R-:W3:Y:S01]  /*a420*/  LDL R29, [R1+0x1c] ;  /* 0x00001c00011d7983 */ /* 0x000ee20000100800 */
        /* <DEDUP_REMOVED lines=10> */
[----:B------:R-:W-:Y:S02]  /*a4d0*/  CS2R R10, SRZ ;  /* 0x00000000000a7805 */ /* 0x000fe4000001ff00 */
[----:B------:R-:W-:Y:S02]  /*a4e0*/  @!P4 SHF.R.S32.HI R5, RZ, 0x1f, R18 ;  /* 0x0000001fff05c819 */ /* 0x000fe40000011412 */
[----:B--2---:R-:W-:-:S02]  /*a4f0*/  @!P4 IADD3 R34, P0, R18, R3, RZ ;  /* 0x000000031222c210 */ /* 0x004fc40007f1e0ff */
[----:B----4-:R-:W-:-:S03]  /*a500*/  @!P4 IADD3 R28, P1, R18, R21, RZ ;  /* 0x00000015121cc210 */ /* 0x010fc60007f3e0ff */
[----:B-1----:R-:W-:-:S05]  /*a510*/  @!P4 IMAD.X R35, R0, 0x1, R5, P0 ;  /* 0x000000010023c824 */ /* 0x002fca00000e0605 */
[----:B------:R0:W5:Y:S01]  /*a520*/  @!P4 LD.E.128 R12, desc[UR40][R34.64] ;  /* 0x00000028220cc980 */ /* 0x000162000c101d00 */
[----:B---3--:R-:W-:Y:S02]  /*a530*/  @!P5 IMAD.SHL.U32 R4, R29, 0x10, RZ ;  /* 0x000000101d04d824 */ /* 0x008fe400078e00ff */
[----:B------:R-:W-:-:S03]  /*a540*/  @!P4 IMAD.X R29, R20, 0x1, R5, P1 ;  /* 0x00000001141dc824 */ /* 0x000fc600008e0605 */
[C---:B------:R-:W-:Y:S02]  /*a550*/  @!P5 IADD3 R30, P2, R4.reuse, R3, RZ ;  /* 0x00000003041ed210 */ /* 0x040fe40007f5e0ff */
[----:B------:R-:W-:Y:S02]  /*a560*/  @!P5 IADD3 R32, P3, R4, R21, RZ ;  /* 0x000000150420d210 */ /* 0x000fe40007f7e0ff */
[----:B------:R-:W-:Y:S02]  /*a570*/  @!P5 SHF.R.S32.HI R3, RZ, 0x1f, R4 ;  /* 0x0000001fff03d819 */ /* 0x000fe40000011404 */
[----:B------:R-:W-:-:S03]  /*a580*/  CS2R R4, SRZ ;  /* 0x0000000000047805 */ /* 0x000fc6000001ff00 */
[--C-:B------:R-:W-:Y:S02]  /*a590*/  @!P5 IMAD.X R31, R0, 0x1, R3.reuse, P2 ;  /* 0x00000001001fd824 */ /* 0x100fe400010e0603 */
[----:B------:R-:W-:Y:S01]  /*a5a0*/  @!P5 IMAD.X R33, R20, 0x1, R3, P3 ;  /* 0x000000011421d824 */ /* 0x000fe200018e0603 */
[----:B------:R0:W5:Y:S04]  /*a5b0*/  @!P4 LD.E.128 R4, desc[UR40][R28.64] ;  /* 0x000000281c04c980 */ /* 0x000168000c101d00 */
[----:B------:R0:W5:Y:S04]  /*a5c0*/  @!P5 LD.E.128 R24, desc[UR40][R30.64] ;  /* 0x000000281e18d980 */ /* 0x000168000c101d00 */
[----:B------:R0:W5:Y:S02]  /*a5d0*/  @!P5 LD.E.128 R8, desc[UR40][R32.64] ;  /* 0x000000282008d980 */ /* 0x000164000c101d00 */
.L_x_12356:
[----:B------:R-:W-:Y:S05]  /*a5e0*/  BSYNC B1 ;  /* 0x0000000000017941 */ /* 0x000fea0003800000 */
.L_x_12355:
[----:B-1----:R-:W2:Y:S01]  /*a5f0*/  S2R R0, SR_TID.X ;  /* 0x0000000000007919 */ /* 0x002ea20000002100 */
[----:B------:R-:W1:Y:S01]  /*a600*/  SYNCS.PHASECHK.TRANS64.TRYWAIT P0, [R16+URZ+0x19c00], R39 ;  /* 0x019c0027100075a7 */ /* 0x000e62000800017f */
[----:B--2---:R-:W-:Y:S02]  /*a610*/  VIADD R3, R0, 0xffffff80 ;  /* 0xffffff8000037836 */ /* 0x004fe40000000000 */
[----:B------:R-:W2:Y:S01]  /*a620*/  LDL.LU R0, [R1+0x54] ;  /* 0x0000540001007983 */ /* 0x000ea20000300800 */
[----:B------:R-:W-:Y:S02]  /*a630*/  BSSY B1, `(.L_x_12357) ;  /* 0x0000007000017945 */ /* 0x000fe40003800000 */
[----:B------:R-:W-:-:S04]  /*a640*/  LEA.HI R3, R3, R3, RZ, 0x1 ;  /* 0x0000000303037211 */ /* 0x000fc800078f08ff */
[----:B------:R-:W-:Y:S01]  /*a650*/  SHF.R.S32.HI R3, RZ, 0x1, R3 ;  /* 0x00000001ff037819 */ /* 0x000fe20000011403 */
[----:B--2---:R-:W-:-:S05]  /*a660*/  IMAD R0, R0, -0xc0, R41 ;  /* 0xffffff4000007824 */ /* 0x004fca00078e0229 */
[----:B------:R-:W-:-:S04]  /*a670*/  VIMNMX R0, R0, 0xc0, PT ;  /* 0x000000c000007848 */ /* 0x000fc80003fe0100 */
[----:B------:R-:W-:Y:S01]  /*a680*/  ISETP.GE.AND P1, PT, R3, R0, PT ;  /* 0x000000000300720c */ /* 0x000fe20003f26270 */
[----:B-1----:R-:W-:-:S12]  /*a690*/  @!P0 BRA `(.L_x_12358) ;  /* 0x000001c400e48947 */ /* 0x002fd80003800000 */
.L_x_12656:
[----:B------:R-:W-:Y:S05]  /*a6a0*/  BSYNC B1 ;  /* 0x0000000000017941 */ /* 0x000fea0003800000 */
.L_x_12357:
[----:B------:R-:W-:Y:S05]  /*a6b0*/  @P1 BRA `(.L_x_12349) ;  /* 0x0000002000081947 */ /* 0x000fea0003800000 */
[----:B------:R2:W5:Y:S01]  /*a6c0*/  LDL R62, [R1+0x2c] ;  /* 0x00002c00013e7983 */ /* 0x0005620000100800 */
[----:B------:R-:W0:Y:S03]  /*a6d0*/  LDC R3, c[0x0][0x3f4] ;  /* 0x0000fd00ff037b82 */ /* 0x000e260000000800 */
[----:B------:R2:W5:Y:S04]  /*a6e0*/  LDL R61, [R1+0x3c] ;  /* 0x00003c00013d7983 */ /* 0x0005680000100800 */
[----:B------:R2:W5:Y:S01]  /*a6f0*/  LDL R59, [R1+0x7c] ;  /* 0x00007c00013b7983 */ /* 0x0005620000100800 */
[C---:B------:R-:W-:Y:S01]  /*a700*/  VIADD R0, R18.reuse, 0x20 ;  /* 0x0000002012007836 */ /* 0x040fe20000000000 */
[----:B------:R-:W-:Y:S01]  /*a710*/  BSSY B1, `(.L_x_12359) ;  /* 0x00000fd000017945 */ /* 0x000fe20003800000 */
[----:B0-----:R-:W-:-:S03]  /*a720*/  ISETP.GE.AND P0, PT, R18, R3, PT ;  /* 0x000000031200720c */ /* 0x001fc60003f06270 */
[----:B------:R-:W-:-:S10]  /*a730*/  ISETP.GE.AND P1, PT, R0, R3, PT ;  /* 0x000000030000720c */ /* 0x000fd40003f26270 */
[----:B--2---:R-:W-:Y:S05]  /*a740*/  @P0 BRA `(.L_x_12360) ;  /* 0x0000000c00e40947 */ /* 0x004fea0003800000 */
[----:B----4-:R-:W0:Y:S01]  /*a750*/  S2R R21, SR_TID.X ;  /* 0x0000000000157919 */ /* 0x010e220000002100 */
[----:B---3-5:R-:W-:Y:S02]  /*a760*/  SHF.R.U32.HI R20, RZ, 0x8, R12 ;  /* 0x00000008ff147819 */ /* 0x028fe4000001160c */
[----:B------:R-:W-:Y:S02]  /*a770*/  LOP3.LUT R0, R12, 0xff, RZ, 0xc0, !PT ;  /* 0x000000ff0c007812 */ /* 0x000fe400078ec0ff */
[----:B------:R-:W-:Y:S02]  /*a780*/  SHF.R.U32.HI R30, RZ, 0x8, R14 ;  /* 0x00000008ff1e7819 */ /* 0x000fe4000001160e */
[----:B------:R-:W-:Y:S02]  /*a790*/  SHF.R.U32.HI R29, RZ, 0x8, R13 ;  /* 0x00000008ff1d7819 */ /* 0x000fe4000001160d */
[----:B------:R-:W-:Y:S02]  /*a7a0*/  LOP3.LUT R28, R13, 0xff, RZ, 0xc0, !PT ;  /* 0x000000ff0d1c7812 */ /* 0x000fe400078ec0ff */
[----:B------:R-:W-:-:S02]  /*a7b0*/  LOP3.LUT R29, R29, 0xff, RZ, 0xc0, !PT ;  /* 0x000000ff1d1d7812 */ /* 0x000fc400078ec0ff */
[----:B------:R-:W-:Y:S02]  /*a7c0*/  SHF.R.U32.HI R47, RZ, 0x8, R7 ;  /* 0x00000008ff2f7819 */ /* 0x000fe40000011607 */
[----:B------:R-:W-:Y:S02]  /*a7d0*/  PRMT R38, R29, 0x7604, R28 ;  /* 0x000076041d267816 */ /* 0x000fe4000000001c */
[----:B------:R-:W-:Y:S02]  /*a7e0*/  SHF.R.U32.HI R29, RZ, 0x8, R15 ;  /* 0x00000008ff1d7819 */ /* 0x000fe4000001160f */
[----:B------:R-:W-:Y:S02]  /*a7f0*/  LOP3.LUT R28, R15, 0xff, RZ, 0xc0, !PT ;  /* 0x000000ff0f1c7812 */ /* 0x000fe400078ec0ff */
[----:B------:R-:W-:Y:S02]  /*a800*/  LOP3.LUT R29, R29, 0xff, RZ, 0xc0, !PT ;  /* 0x000000ff1d1d7812 */ /* 0x000fe400078ec0ff */
[----:B------:R-:W-:-:S02]  /*a810*/  SHF.R.U32.HI R40, RZ, 0x8, R5 ;  /* 0x00000008ff287819 */ /* 0x000fc40000011605 */
[----:B------:R-:W-:Y:S02]  /*a820*/  LOP3.LUT R44, R7, 0xff, RZ, 0xc0, !PT ;  /* 0x000000ff072c7812 */ /* 0x000fe400078ec0ff */
[----:B------:R-:W-:Y:S02]  /*a830*/  LOP3.LUT R47, R47, 0xff, RZ, 0xc0, !PT ;  /* 0x000000ff2f2f7812 */ /* 0x000fe400078ec0ff */
[----:B------:R-:W-:Y:S02]  /*a840*/  SHF.R.U32.HI R43, RZ, 0x8, R6 ;  /* 0x00000008ff2b7819 */ /* 0x000fe40000011606 */
[----:B------:R-:W-:Y:S01]  /*a850*/  LOP3.LUT R40, R40, 0xff, RZ, 0xc0, !PT ;  /* 0x000000ff28287812 */ /* 0x000fe200078ec0ff */
[----:B0-----:R-:W-:Y:S01]  /*a860*/  VIADD R31, R21, 0xffffff80 ;  /* 0xffffff80151f7836 */ /* 0x001fe20000000000 */
[----:B------:R-:W-:Y:S02]  /*a870*/  LOP3.LUT R21, R20, 0xff, RZ, 0xc0, !PT ;  /* 0x000000ff14157812 */ /* 0x000fe400078ec0ff */
[----:B------:R-:W-:-:S02]  /*a880*/  LOP3.LUT R20, R14, 0xff, RZ, 0xc0, !PT ;  /* 0x000000ff0e147812 */ /* 0x000fc400078ec0ff */
[----:B------:R-:W-:Y:S02]  /*a890*/  LEA.HI R32, R31, R31, RZ, 0x1 ;  /* 0x0000001f1f207211 */ /* 0x000fe400078f08ff */
[----:B-1----:R-:W-:Y:S02]  /*a8a0*/  PRMT R39, R21, 0x7604, R0 ;  /* 0x0000760415277816 */ /* 0x002fe40000000000 */
[----:B------:R-:W-:Y:S02]  /*a8b0*/  LOP3.LUT R32, R32, 0xfffffffe, RZ, 0xc0, !PT ;  /* 0xfffffffe20207812 */ /* 0x000fe400078ec0ff */
[----:B------:R-:W-:Y:S02]  /*a8c0*/  SHF.R.U32.HI R21, RZ, 0x8, R4 ;  /* 0x00000008ff157819 */ /* 0x000fe40000011604 */
[----:B------:R-:W-:Y:S01]  /*a8d0*/  PRMT R44, R47, 0x7604, R44 ;  /* 0x000076042f2c7816 */ /* 0x000fe2000000002c */
[----:B------:R-:W-:Y:S01]  /*a8e0*/  IMAD.IADD R32, R31, 0x1, -R32 ;  /* 0x000000011f207824 */ /* 0x000fe200078e0a20 */
[----:B------:R-:W-:-:S02]  /*a8f0*/  LOP3.LUT R31, R30, 0xff, RZ, 0xc0, !PT ;  /* 0x000000ff1e1f7812 */ /* 0x000fc400078ec0ff */
[----:B------:R-:W-:Y:S02]  /*a900*/  LOP3.LUT R33, R21, 0xff, RZ, 0xc0, !PT ;  /* 0x000000ff15217812 */ /* 0x000fe400078ec0ff */
[----:B------:R-:W-:Y:S02]  /*a910*/  LEA.HI R0, R3, R32, RZ, 0x1c ;  /* 0x0000002003007211 */ /* 0x000fe400078fe0ff */
[----:B------:R-:W-:Y:S02]  /*a920*/  PRMT R41, R31, 0x7604, R20 ;  /* 0x000076041f297816 */ /* 0x000fe40000000014 */
[C---:B------:R-:W-:Y:S01]  /*a930*/  LEA.HI R20, R0.reuse, R0, RZ, 0x1 ;  /* 0x0000000000147211 */ /* 0x040fe200078f08ff */
[----:B------:R-:W-:Y:S01]  /*a940*/  IMAD.SHL.U32 R0, R0, 0x10, RZ ;  /* 0x0000001000007824 */ /* 0x000fe200078e00ff */
[----:B------:R-:W-:Y:S02]  /*a950*/  LOP3.LUT R32, R4, 0xff, RZ, 0xc0, !PT ;  /* 0x000000ff04207812 */ /* 0x000fe400078ec0ff */
[----:B------:R-:W-:-:S02]  /*a960*/  SHF.R.S32.HI R20, RZ, 0x1, R20 ;  /* 0x00000001ff147819 */ /* 0x000fc40000011414 */
[----:B------:R-:W-:Y:S02]  /*a970*/  LOP3.LUT R0, R62, 0x10, R0, 0xf8, !PT ;  /* 0x000000103e007812 */ /* 0x000fe400078ef800 */
[----:B------:R-:W-:Y:S01]  /*a980*/  PRMT R45, R33, 0x7604, R32 ;  /* 0x00007604212d7816 */ /* 0x000fe20000000020 */
[----:B------:R-:W-:Y:S01]  /*a990*/  IMAD R21, R20, 0x1800, R61 ;  /* 0x0000180014157824 */ /* 0x000fe200078e023d */
[----:B------:R-:W-:Y:S02]  /*a9a0*/  LOP3.LUT R0, R0, R59, RZ, 0x3c, !PT ;  /* 0x0000003b00007212 */ /* 0x000fe400078e3cff */
[----:B------:R-:W-:Y:S02]  /*a9b0*/  PRMT R20, R29, 0x7604, R28 ;  /* 0x000076041d147816 */ /* 0x000fe4000000001c */
[----:B------:R-:W-:Y:S01]  /*a9c0*/  IADD3 R0, R16, R21, R0 ;  /* 0x0000001510007210 */ /* 0x000fe20007ffe000 */
[----:B------:R-:W0:Y:S01]  /*a9d0*/  LDS.128 R28, [R37+0xf000] ;  /* 0x00f00000251c7984 */ /* 0x000e220000000c00 */
[----:B------:R-:W-:-:S02]  /*a9e0*/  LOP3.LUT R21, R5, 0xff, RZ, 0xc0, !PT ;  /* 0x000000ff05157812 */ /* 0x000fc400078ec0ff */
[----:B------:R-:W-:Y:S01]  /*a9f0*/  LOP3.LUT R42, R6, 0xff, RZ, 0xc0, !PT ;  /* 0x000000ff062a7812 */ /* 0x000fe200078ec0ff */
[----:B------:R-:W1:Y:S01]  /*aa00*/  LDS.128 R32, [R0+0xf000] ;  /* 0x00f0000000207984 */ /* 0x000e620000000c00 */
[----:B------:R-:W-:Y:S02]  /*aa10*/  LOP3.LUT R43, R43, 0xff, RZ, 0xc0, !PT ;  /* 0x000000ff2b2b7812 */ /* 0x000fe400078ec0ff */
        /* <DEDUP_REMOVED lines=20> */
[----:B------:R-:W-:Y:S02]  /*ab60*/  LOP3.LUT R49, R49, 0xff0000, R6, 0xf8, !PT ;  /* 0x00ff000031317812 */ /* 0x000fe400078ef806 */
[----:B0-----:R-:W-:-:S02]  /*ab70*/  F2FP.F16.E4M3.UNPACK_B R14, R28 ;  /* 0x0000001cff0e723e */ /* 0x001fc400020006ff */
[----:B------:R-:W-:Y:S02]  /*ab80*/  F2FP.F16.E4M3.UNPACK_B R39, R28.H1 ;  /* 0x0000001cff27723e */ /* 0x000fe400030006ff */
[----:B------:R-:W-:Y:S02]  /*ab90*/  F2FP.F16.E4M3.UNPACK_B R48, R46 ;  /* 0x0000002eff30723e */ /* 0x000fe400020006ff */
[----:B-1----:R-:W-:Y:S02]  /*aba0*/  F2FP.F16.E4M3.UNPACK_B R21, R33 ;  /* 0x00000021ff15723e */ /* 0x002fe400020006ff */
[----:B------:R-:W-:Y:S02]  /*abb0*/  F2FP.F16.E4M3.UNPACK_B R28, R42 ;  /* 0x0000002aff1c723e */ /* 0x000fe400020006ff */
[----:B------:R-:W-:Y:S02]  /*abc0*/  LOP3.LUT R41, R43, 0xff000000, R15, 0xf8, !PT ;  /* 0xff0000002b297812 */ /* 0x000fe400078ef80f */
[----:B------:R-:W-:-:S02]  /*abd0*/  LOP3.LUT R38, R45, 0xff000000, R4, 0xf8, !PT ;  /* 0xff0000002d267812 */ /* 0x000fc400078ef804 */
[----:B------:R-:W-:Y:S01]  /*abe0*/  LOP3.LUT R4, R49, 0xff000000, R6, 0xf8, !PT ;  /* 0xff00000031047812 */ /* 0x000fe200078ef806 */
[----:B------:R-:W-:Y:S01]  /*abf0*/  HADD2.F32 R49, -RZ, R48.H0_H0 ;  /* 0x20000030ff317230 */ /* 0x000fe20000004100 */
[-C--:B------:R-:W-:Y:S01]  /*ac00*/  F2FP.F16.E4M3.UNPACK_B R15, R29.reuse ;  /* 0x0000001dff0f723e */ /* 0x080fe200020006ff */
[----:B------:R-:W-:Y:S01]  /*ac10*/  HADD2.F32 R6, -RZ, R21.H0_H0 ;  /* 0x20000015ff067230 */ /* 0x000fe20000004100 */
[----:B------:R-:W-:Y:S01]  /*ac20*/  F2FP.F16.E4M3.UNPACK_B R40, R29.H1 ;  /* 0x0000001dff28723e */ /* 0x000fe200030006ff */
[----:B------:R-:W-:Y:S01]  /*ac30*/  HADD2.F32 R29, -RZ, R28.H0_H0 ;  /* 0x2000001cff1d7230 */ /* 0x000fe20000004100 */
[----:B------:R-:W-:Y:S01]  /*ac40*/  LOP3.LUT R51, R44, 0xff0000, R51, 0xf8, !PT ;  /* 0x00ff00002c337812 */ /* 0x000fe200078ef833 */
[----:B------:R-:W-:Y:S01]  /*ac50*/  HADD2.F32 R13, -RZ, R15.H0_H0 ;  /* 0x2000000fff0d7230 */ /* 0x000fe20000004100 */
[-C--:B------:R-:W-:Y:S01]  /*ac60*/  F2FP.F16.E4M3.UNPACK_B R43, R31.reuse ;  /* 0x0000001fff2b723e */ /* 0x080fe200020006ff */
[----:B------:R-:W-:Y:S01]  /*ac70*/  HADD2.F32 R48, -RZ, R48.H1_H1 ;  /* 0x30000030ff307230 */ /* 0x000fe20000004100 */
[----:B------:R-:W-:Y:S01]  /*ac80*/  F2FP.F16.E4M3.UNPACK_B R45, R31.H1 ;  /* 0x0000001fff2d723e */ /* 0x000fe200030006ff */
[----:B------:R-:W-:Y:S01]  /*ac90*/  FMUL.FTZ R50, R6, R29 ;  /* 0x0000001d06327220 */ /* 0x000fe20000410000 */
[-C--:B------:R-:W-:Y:S01]  /*aca0*/  F2FP.F16.E4M3.UNPACK_B R44, R35.reuse ;  /* 0x00000023ff2c723e */ /* 0x080fe200020006ff */
[----:B------:R-:W-:Y:S01]  /*acb0*/  HADD2.F32 R21, -RZ, R21.H1_H1 ;  /* 0x30000015ff157230 */ /* 0x000fe20000004100 */
[----:B------:R-:W-:-:S02]  /*acc0*/  F2FP.F16.E4M3.UNPACK_B R47, R35.H1 ;  /* 0x00000023ff2f723e */ /* 0x000fc400030006ff */
[-C--:B------:R-:W-:Y:S02]  /*acd0*/  F2FP.F16.E4M3.UNPACK_B R31, R32.reuse ;  /* 0x00000020ff1f723e */ /* 0x080fe400020006ff */
[----:B------:R-:W-:Y:S01]  /*ace0*/  F2FP.F16.E4M3.UNPACK_B R35, R32.H1 ;  /* 0x00000020ff23723e */ /* 0x000fe200030006ff */
[----:B------:R-:W-:Y:S01]  /*acf0*/  FMUL.FTZ R32, R6, R49 ;  /* 0x0000003106207220 */ /* 0x000fe20000410000 */
[----:B------:R-:W-:Y:S01]  /*ad00*/  F2FP.F16.E4M3.UNPACK_B R33, R33.H1 ;  /* 0x00000021ff21723e */ /* 0x000fe200030006ff */
[----:B------:R-:W-:Y:S01]  /*ad10*/  FMUL.FTZ R53, R21, R48 ;  /* 0x0000003015357220 */ /* 0x000fe20000410000 */
[----:B------:R-:W-:Y:S01]  /*ad20*/  F2FP.F16.E4M3.UNPACK_B R42, R42.H1 ;  /* 0x0000002aff2a723e */ /* 0x000fe200030006ff */
[C---:B------:R-:W-:Y:S01]  /*ad30*/  FFMA.FTZ R6, R13.reuse, R29, -R32 ;  /* 0x0000001d0d067223 */ /* 0x040fe20000010820 */
[----:B------:R-:W-:Y:S01]  /*ad40*/  FFMA.FTZ R13, R13, R49, R50 ;  /* 0x000000310d0d7223 */ /* 0x000fe20000010032 */
[----:B------:R-:W-:Y:S01]  /*ad50*/  F2FP.F16.E4M3.UNPACK_B R49, R46.H1 ;  /* 0x0000002eff31723e */ /* 0x000fe200030006ff */
[----:B------:R-:W-:Y:S01]  /*ad60*/  HADD2.F32 R32, -RZ, R28.H1_H1 ;  /* 0x3000001cff207230 */ /* 0x000fe20000004100 */
[----:B------:R-:W-:Y:S01]  /*ad70*/  LOP3.LUT R51, R51, 0xff000000, R7, 0xf8, !PT ;  /* 0xff00000033337812 */ /* 0x000fe200078ef807 */
[----:B------:R-:W-:Y:S01]  /*ad80*/  HADD2.F32 R28, -RZ, R15.H1_H1 ;  /* 0x3000000fff1c7230 */ /* 0x000fe20000004100 */
[----:B------:R-:W-:Y:S01]  /*ad90*/  F2FP.F16.E4M3.UNPACK_B R7, R34 ;  /* 0x00000022ff07723e */ /* 0x000fe200020006ff */
[----:B------:R-:W-:-:S02]  /*ada0*/  HADD2.F32 R50, -RZ, R49.H0_H0 ;  /* 0x20000031ff327230 */ /* 0x000fc40000004100 */
[----:B------:R-:W-:Y:S01]  /*adb0*/  FMUL.FTZ R21, R21, R32 ;  /* 0x0000002015157220 */ /* 0x000fe20000410000 */
[--C-:B------:R-:W-:Y:S01]  /*adc0*/  HADD2.F32 R15, -RZ, R33.reuse.H0_H0 ;  /* 0x20000021ff0f7230 */ /* 0x100fe20000004100 */
[----:B------:R-:W-:Y:S01]  /*add0*/  F2FP.F16.E4M3.UNPACK_B R34, R34.H1 ;  /* 0x00000022ff22723e */ /* 0x000fe200030006ff */
[----:B------:R-:W-:Y:S01]  /*ade0*/  HADD2.F32 R46, -RZ, R42.H0_H0 ;  /* 0x2000002aff2e7230 */ /* 0x000fe20000004100 */
[----:B------:R-:W-:Y:S01]  /*adf0*/  F2FP.F16.E4M3.UNPACK_B R5, R30 ;  /* 0x0000001eff05723e */ /* 0x000fe200020006ff */
[----:B------:R-:W-:Y:S02]  /*ae00*/  HADD2.F32 R29, -RZ, R40.H0_H0 ;  /* 0x20000028ff1d7230 */ /* 0x000fe40000004100 */
[C---:B------:R-:W-:Y:S01]  /*ae10*/  FMUL.FTZ R52, R15.reuse, R50 ;  /* 0x000000320f347220 */ /* 0x040fe20000410000 */
[----:B------:R-:W-:Y:S02]  /*ae20*/  HADD2.F32 R33, -RZ, R33.H1_H1 ;  /* 0x30000021ff217230 */ /* 0x000fe40000004100 */
[----:B------:R-:W-:Y:S01]  /*ae30*/  FMUL.FTZ R55, R15, R46 ;  /* 0x0000002e0f377220 */ /* 0x000fe20000410000 */
        /* <DEDUP_REMOVED lines=27> */
[----:B------:R-:W-:Y:S01]  /*aff0*/  F2FP.SATFINITE.E4M3.F32.PACK_AB_MERGE_C R29, R42, R29, RZ ;  /* 0x0000001d2a1d723e */ /* 0x000fe200048070ff */
        /* <DEDUP_REMOVED lines=18> */
[----:B------:R-:W-:Y:S02]  /*b120*/  HADD2.F32 R55, -RZ, R54.H1_H1 ;  /* 0x30000036ff377230 */ /* 0x000fe40000004100 */
[----:B------:R-:W-:-:S02]  /*b130*/  HADD2.F32 R48, -RZ, R47.H1_H1 ;  /* 0x3000002fff307230 */ /* 0x000fc40000004100 */
[----:B------:R-:W-:Y:S02]  /*b140*/  HADD2.F32 R54, -RZ, R53.H0_H0 ;  /* 0x20000035ff367230 */ /* 0x000fe40000004100 */
        /* <DEDUP_REMOVED lines=8> */
[----:B------:R-:W-:Y:S01]  /*b1d0*/  FFMA.FTZ R48, R45, R51, -R58 ;  /* 0x000000332d307223 */ /* 0x000fe2000001083a */
        /* <DEDUP_REMOVED lines=9> */
[----:B------:R-:W-:-:S02]  /*b270*/  HADD2.F32 R53, -RZ, R51.H0_H0 ;  /* 0x20000033ff357230 */ /* 0x000fc40000004100 */
[----:B------:R-:W-:Y:S01]  /*b280*/  FFMA.FTZ R45, R45, R55, R60 ;  /* 0x000000372d2d7223 */ /* 0x000fe2000001003c */
[----:B------:R-:W-:Y:S02]  /*b290*/  HADD2.F32 R50, -RZ, R31.H0_H0 ;  /* 0x2000001fff327230 */ /* 0x000fe40000004100 */
[C---:B------:R-:W-:Y:S01]  /*b2a0*/  FFMA.FTZ R20, R39.reuse, R54, -R20 ;  /* 0x0000003627147223 */ /* 0x040fe20000010814 */
[----:B------:R-:W-:Y:S01]  /*b2b0*/  FFMA.FTZ R38, R39, R56, R35 ;  /* 0x0000003827267223 */ /* 0x000fe20000010023 */
[----:B------:R-:W-:Y:S01]  /*b2c0*/  HADD2.F32 R39, -RZ, R52.H0_H0 ;  /* 0x20000034ff277230 */ /* 0x000fe20000004100 */
[----:B------:R-:W-:Y:S01]  /*b2d0*/  F2FP.F16.E4M3.UNPACK_B R55, R4.H1 ;  /* 0x00000004ff37723e */ /* 0x000fe200030006ff */
[----:B------:R-:W-:Y:S02]  /*b2e0*/  HADD2.F32 R35, -RZ, R14.H0_H0 ;  /* 0x2000000eff237230 */ /* 0x000fe40000004100 */
[----:B------:R-:W-:Y:S01]  /*b2f0*/  FMUL.FTZ R56, R50, R53 ;  /* 0x0000003532387220 */ /* 0x000fe20000410000 */
[----:B------:R-:W-:-:S02]  /*b300*/  HADD2.F32 R54, -RZ, R51.H1_H1 ;  /* 0x30000033ff367230 */ /* 0x000fc40000004100 */
[-C--:B------:R-:W-:Y:S01]  /*b310*/  FMUL.FTZ R50, R50, R39.reuse ;  /* 0x0000002732327220 */ /* 0x080fe20000410000 */
[----:B------:R-:W-:Y:S02]  /*b320*/  HADD2.F32 R51, -RZ, R31.H1_H1 ;  /* 0x3000001fff337230 */ /* 0x000fe40000004100 */
[----:B------:R-:W-:Y:S01]  /*b330*/  FFMA.FTZ R31, R35, R39, -R56 ;  /* 0x00000027231f7223 */ /* 0x000fe20000010838 */
[----:B------:R-:W-:Y:S01]  /*b340*/  HADD2.F32 R52, -RZ, R52.H1_H1 ;  /* 0x30000034ff347230 */ /* 0x000fe20000004100 */
[----:B------:R-:W-:Y:S01]  /*b350*/  F2FP.F16.E4M3.UNPACK_B R4, R4 ;  /* 0x00000004ff04723e */ /* 0x000fe200020006ff */
        /* <DEDUP_REMOVED lines=25> */
[----:B------:R-:W-:Y:S01]  /*b4f0*/  FFMA.FTZ R55, R30, R55, R34 ;  /* 0x000000371e377223 */ /* 0x000fe20000010022 */
[----:B------:R-:W-:Y:S02]  /*b500*/  HADD2.F32 R30, -RZ, R12.H1_H1 ;  /* 0x3000000cff1e7230 */ /* 0x000fe40000004100 */
[--C-:B------:R-:W-:Y:S01]  /*b510*/  HADD2.F32 R12, -RZ, R7.reuse.H0_H0 ;  /* 0x20000007ff0c7230 */ /* 0x100fe20000004100 */
[----:B------:R-:W-:Y:S01]  /*b520*/  F2FP.SATFINITE.E4M3.F32.PACK_AB_MERGE_C R54, R57, R54, RZ ;  /* 0x000000363936723e */ /* 0x000fe200048070ff */
[--C-:B------:R-:W-:Y:S01]  /*b530*/  HADD2.F32 R34, -RZ, R4.reuse.H1_H1 ;  /* 0x30000004ff227230 */ /* 0x100fe20000004100 */
[----:B------:R-:W-:Y:S01]  /*b540*/  F2FP.SATFINITE.E4M3.F32.PACK_AB_MERGE_C R52, R55, R52, RZ ;  /* 0x000000343734723e */ /* 0x000fe200048070ff */
[----:B------:R-:W-:Y:S02]  /*b550*/  HADD2.F32 R7, -RZ, R7.H1_H1 ;  /* 0x30000007ff077230 */ /* 0x000fe40000004100 */
[----:B------:R-:W-:-:S02]  /*b560*/  HADD2.F32 R39, -RZ, R4.H0_H0 ;  /* 0x20000004ff277230 */ /* 0x000fc40000004100 */
[--C-:B------:R-:W-:Y:S02]  /*b570*/  HADD2.F32 R4, -RZ, R5.reuse.H0_H0 ;  /* 0x20000005ff047230 */ /* 0x100fe40000004100 */
[C---:B------:R-:W-:Y:S01]  /*b580*/  FMUL.FTZ R50, R7.reuse, R34 ;  /* 0x0000002207327220 */ /* 0x040fe20000410000 */
[----:B------:R-:W-:Y:S02]  /*b590*/  HADD2.F32 R5, -RZ, R5.H1_H1 ;  /* 0x30000005ff057230 */ /* 0x000fe40000004100 */
[C---:B------:R-:W-:Y:S01]  /*b5a0*/  FMUL.FTZ R51, R12.reuse, R39 ;  /* 0x000000270c337220 */ /* 0x040fe20000410000 */
[-C--:B------:R-:W-:Y:S01]  /*b5b0*/  FMUL.FTZ R7, R7, R30.reuse ;  /* 0x0000001e07077220 */ /* 0x080fe20000410000 */
[-C--:B------:R-:W-:Y:S01]  /*b5c0*/  FMUL.FTZ R12, R12, R35.reuse ;  /* 0x000000230c0c7220 */ /* 0x080fe20000410000 */
[C---:B------:R-:W-:Y:S02]  /*b5d0*/  FFMA.FTZ R50, R5.reuse, R30, -R50 ;  /* 0x0000001e05327223 */ /* 0x040fe40000010832 */
        /* <DEDUP_REMOVED lines=12> */
[----:B------:R-:W-:Y:S02]  /*b6a0*/  F2FP.SATFINITE.E4M3.F32.PACK_AB_MERGE_C R15, R41, R32, R45 ;  /* 0x00000020290f723e */ /* 0x000fe4000480702d */
[----:B------:R-:W-:Y:S01]  /*b6b0*/  F2FP.SATFINITE.E4M3.F32.PACK_AB_MERGE_C R14, R34, R39, R52 ;  /* 0x00000027220e723e */ /* 0x000fe20004807034 */
[----:B------:R0:W-:Y:S04]  /*b6c0*/  STS.128 [R37+0xf000], R4 ;  /* 0x00f0000425007388 */ /* 0x0001e80000000c00 */
[----:B------:R0:W-:Y:S02]  /*b6d0*/  STS.128 [R0+0xf000], R12 ;  /* 0x00f0000c00007388 */ /* 0x0001e40000000c00 */
.L_x_12360:
[----:B------:R-:W-:Y:S05]  /*b6e0*/  BSYNC B1 ;  /* 0x0000000000017941 */ /* 0x000fea0003800000 */
.L_x_12359:
[----:B------:R-:W-:Y:S05]  /*b6f0*/  @P1 BRA `(.L_x_12349) ;  /* 0x0000000c00f81947 */ /* 0x000fea0003800000 */
[----:B----4-:R-:W2:Y:S04]  /*b700*/  LDL R21, [R1+0x1c] ;  /* 0x00001c0001157983 */ /* 0x010ea80000100800 */
[----:B------:R-:W4:Y:S01]  /*b710*/  LDL R49, [R1+0x78] ;  /* 0x0000780001317983 */ /* 0x000f220000100800 */
[----:B0----5:R-:W-:Y:S02]  /*b720*/  SHF.R.U32.HI R0, RZ, 0x8, R24 ;  /* 0x00000008ff007819 */ /* 0x021fe40000011618 */
[----:B------:R-:W-:Y:S02]  /*b730*/  LOP3.LUT R5, R24, 0xff, RZ, 0xc0, !PT ;  /* 0x000000ff18057812 */ /* 0x000fe400078ec0ff */
[----:B------:R-:W-:Y:S02]  /*b740*/  LOP3.LUT R0, R0, 0xff, RZ, 0xc0, !PT ;  /* 0x000000ff00007812 */ /* 0x000fe400078ec0ff */
[----:B------:R-:W-:-:S02]  /*b750*/  SHF.R.U32.HI R14, RZ, 0x8, R25 ;  /* 0x00000008ff0e7819 */ /* 0x000fc40000011619 */
[----:B---3--:R-:W-:Y:S02]  /*b760*/  PRMT R20, R0, 0x7604, R5 ;  /* 0x0000760400147816 */ /* 0x008fe40000000005 */
[----:B------:R-:W-:Y:S02]  /*b770*/  LOP3.LUT R7, R25, 0xff, RZ, 0xc0, !PT ;  /* 0x000000ff19077812 */ /* 0x000fe400078ec0ff */
[----:B------:R-:W-:Y:S02]  /*b780*/  SHF.R.U32.HI R6, RZ, 0x8, R27 ;  /* 0x00000008ff067819 */ /* 0x000fe4000001161b */
        /* <DEDUP_REMOVED lines=10> */
[----:B------:R-:W-:Y:S02]  /*b830*/  LOP3.LUT R14, R13, 0xff, RZ, 0xc0, !PT ;  /* 0x000000ff0d0e7812 */ /* 0x000fe400078ec0ff */
[----:B------:R-:W-:Y:S02]  /*b840*/  SHF.R.U32.HI R12, RZ, 0x8, R9 ;  /* 0x00000008ff0c7819 */ /* 0x000fe40000011609 */
[----:B------:R-:W-:Y:S02]  /*b850*/  SHF.R.U32.HI R4, RZ, 0x8, R26 ;  /* 0x00000008ff047819 */ /* 0x000fe4000001161a */
[----:B------:R-:W-:Y:S02]  /*b860*/  LOP3.LUT R15, R9, 0xff, RZ, 0xc0, !PT ;  /* 0x000000ff090f7812 */ /* 0x000fe400078ec0ff */
[----:B------:R-:W-:-:S02]  /*b870*/  LOP3.LUT R12, R12, 0xff, RZ, 0xc0, !PT ;  /* 0x000000ff0c0c7812 */ /* 0x000fc400078ec0ff */
[----:B------:R-:W-:Y:S02]  /*b880*/  LOP3.LUT R5, R26, 0xff, RZ, 0xc0, !PT ;  /* 0x000000ff1a057812 */ /* 0x000fe400078ec0ff */
[----:B------:R-:W-:Y:S02]  /*b890*/  LOP3.LUT R4, R4, 0xff, RZ, 0xc0, !PT ;  /* 0x000000ff04047812 */ /* 0x000fe400078ec0ff */
[----:B------:R-:W-:Y:S02]  /*b8a0*/  PRMT R35, R12, 0x7604, R15 ;  /* 0x000076040c237816 */ /* 0x000fe4000000000f */
[----:B------:R-:W-:Y:S02]  /*b8b0*/  PRMT R30, R4, 0x7604, R5 ;  /* 0x00007604041e7816 */ /* 0x000fe40000000005 */
[----:B------:R-:W-:Y:S02]  /*b8c0*/  SHF.R.U32.HI R29, RZ, 0x8, R11 ;  /* 0x00000008ff1d7819 */ /* 0x000fe4000001160b */
[----:B------:R-:W-:-:S02]  /*b8d0*/  LOP3.LUT R34, R11, 0xff, RZ, 0xc0, !PT ;  /* 0x000000ff0b227812 */ /* 0x000fc400078ec0ff */
[----:B------:R-:W-:-:S04]  /*b8e0*/  SHF.R.U32.HI R31, RZ, 0x10, R27 ;  /* 0x00000010ff1f7819 */ /* 0x000fc8000001161b */
[----:B------:R-:W-:-:S04]  /*b8f0*/  LOP3.LUT R31, R31, 0xff, RZ, 0xc0, !PT ;  /* 0x000000ff1f1f7812 */ /* 0x000fc800078ec0ff */
[----:B------:R-:W-:Y:S02]  /*b900*/  PRMT R31, R31, 0x7054, R32 ;  /* 0x000070541f1f7816 */ /* 0x000fe40000000020 */
[----:B------:R-:W-:Y:S02]  /*b910*/  SHF.R.U32.HI R32, RZ, 0x10, R11 ;  /* 0x00000010ff207819 */ /* 0x000fe4000001160b */
[----:B------:R-:W-:Y:S02]  /*b920*/  LOP3.LUT R38, R31, 0xff000000, R27, 0xf8, !PT ;  /* 0xff0000001f267812 */ /* 0x000fe400078ef81b */
[----:B------:R-:W-:Y:S02]  /*b930*/  LOP3.LUT R32, R32, 0xff, RZ, 0xc0, !PT ;  /* 0x000000ff20207812 */ /* 0x000fe400078ec0ff */
[----:B--2---:R-:W-:Y:S02]  /*b940*/  LEA.HI R3, R3, R21, RZ, 0x1c ;  /* 0x0000001503037211 */ /* 0x004fe400078fe0ff */
[----:B------:R-:W-:-:S02]  /*b950*/  LOP3.LUT R21, R10, 0xff, RZ, 0xc0, !PT ;  /* 0x000000ff0a157812 */ /* 0x000fc400078ec0ff */
[C---:B------:R-:W-:Y:S01]  /*b960*/  LEA.HI R0, R3.reuse, R3, RZ, 0x1 ;  /* 0x0000000303007211 */ /* 0x040fe200078f08ff */
[----:B------:R-:W-:Y:S01]  /*b970*/  IMAD.SHL.U32 R3, R3, 0x10, RZ ;  /* 0x0000001003037824 */ /* 0x000fe200078e00ff */
[----:B------:R-:W-:Y:S01]  /*b980*/  PRMT R37, R14, 0x7604, R21 ;  /* 0x000076040e257816 */ /* 0x000fe20000000015 */
[----:B----4-:R-:W-:Y:S01]  /*b990*/  LDS.128 R4, [R49+0xf000] ;  /* 0x00f0000031047984 */ /* 0x010fe20000000c00 */
[----:B------:R-:W-:Y:S02]  /*b9a0*/  SHF.R.S32.HI R0, RZ, 0x1, R0 ;  /* 0x00000001ff007819 */ /* 0x000fe40000011400 */
[----:B------:R-:W-:Y:S02]  /*b9b0*/  LOP3.LUT R3, R62, 0x10, R3, 0xf8, !PT ;  /* 0x000000103e037812 */ /* 0x000fe400078ef803 */
[----:B------:R-:W-:Y:S01]  /*b9c0*/  SHF.R.U32.HI R21, RZ, 0x10, R25 ;  /* 0x00000010ff157819 */ /* 0x000fe20000011619 */
[----:B------:R-:W-:Y:S01]  /*b9d0*/  IMAD R13, R0, 0x1800, R61 ;  /* 0x00001800000d7824 */ /* 0x000fe200078e023d */
[----:B------:R-:W-:-:S02]  /*b9e0*/  LOP3.LUT R0, R3, R59, RZ, 0x3c, !PT ;  /* 0x0000003b03007212 */ /* 0x000fc400078e3cff */
[----:B------:R-:W-:Y:S02]  /*b9f0*/  LOP3.LUT R3, R29, 0xff, RZ, 0xc0, !PT ;  /* 0x000000ff1d037812 */ /* 0x000fe400078ec0ff */
[----:B------:R-:W-:Y:S02]  /*ba00*/  IADD3 R0, R16, R13, R0 ;  /* 0x0000000d10007210 */ /* 0x000fe40007ffe000 */
[----:B-1----:R-:W-:Y:S02]  /*ba10*/  PRMT R39, R3, 0x7604, R34 ;  /* 0x0000760403277816 */ /* 0x002fe40000000022 */
[----:B------:R-:W-:Y:S01]  /*ba20*/  SHF.R.U32.HI R3, RZ, 0x10, R24 ;  /* 0x00000010ff037819 */ /* 0x000fe20000011618 */
[----:B------:R-:W0:Y:S01]  /*ba30*/  LDS.128 R12, [R0+0xf000] ;  /* 0x00f00000000c7984 */ /* 0x000e220000000c00 */
        /* <DEDUP_REMOVED lines=9> */
[----:B------:R-:W-:Y:S02]  /*bad0*/  LOP3.LUT R28, R28, 0xff, RZ, 0xc0, !PT ;  /* 0x000000ff1c1c7812 */ /* 0x000fe400078ec0ff */
[----:B------:R-:W-:Y:S02]  /*bae0*/  PRMT R29, R29, 0x7054, R30 ;  /* 0x000070541d1d7816 */ /* 0x000fe4000000001e */
[----:B------:R-:W-:Y:S02]  /*baf0*/  SHF.R.U32.HI R30, RZ, 0x10, R10 ;  /* 0x00000010ff1e7819 */ /* 0x000fe4000001160a */
[----:B------:R-:W-:Y:S02]  /*bb00*/  PRMT R33, R20, 0x7054, R33 ;  /* 0x0000705414217816 */ /* 0x000fe40000000021 */
[----:B------:R-:W-:-:S02]  /*bb10*/  PRMT R35, R28, 0x7054, R35 ;  /* 0x000070541c237816 */ /* 0x000fc40000000023 */
[----:B------:R-:W-:Y:S02]  /*bb20*/  LOP3.LUT R28, R21, 0xff000000, R25, 0xf8, !PT ;  /* 0xff000000151c7812 */ /* 0x000fe400078ef819 */
[----:B------:R-:W-:Y:S02]  /*bb30*/  LOP3.LUT R30, R30, 0xff, RZ, 0xc0, !PT ;  /* 0x000000ff1e1e7812 */ /* 0x000fe400078ec0ff */
[----:B------:R-:W-:Y:S02]  /*bb40*/  PRMT R39, R32, 0x7054, R39 ;  /* 0x0000705420277816 */ /* 0x000fe40000000027 */
[----:B------:R-:W-:Y:S02]  /*bb50*/  LOP3.LUT R21, R33, 0xff000000, R8, 0xf8, !PT ;  /* 0xff00000021157812 */ /* 0x000fe400078ef808 */
[----:B------:R-:W-:Y:S02]  /*bb60*/  LOP3.LUT R33, R35, 0xff000000, R9, 0xf8, !PT ;  /* 0xff00000023217812 */ /* 0x000fe400078ef809 */
[----:B------:R-:W-:-:S02]  /*bb70*/  PRMT R37, R30, 0x7054, R37 ;  /* 0x000070541e257816 */ /* 0x000fc40000000025 */
[----:B------:R-:W-:Y:S02]  /*bb80*/  LOP3.LUT R20, R3, 0xff000000, R24, 0xf8, !PT ;  /* 0xff00000003147812 */ /* 0x000fe400078ef818 */
[----:B------:R-:W-:Y:S02]  /*bb90*/  LOP3.LUT R41, R39, 0xff000000, R11, 0xf8, !PT ;  /* 0xff00000027297812 */ /* 0x000fe400078ef80b */
[----:B------:R-:W-:Y:S02]  /*bba0*/  F2FP.F16.E4M3.UNPACK_B R39, R33 ;  /* 0x00000021ff27723e */ /* 0x000fe400020006ff */
[----:B0-----:R-:W-:Y:S02]  /*bbb0*/  F2FP.F16.E4M3.UNPACK_B R24, R13 ;  /* 0x0000000dff18723e */ /* 0x001fe400020006ff */
[----:B------:R-:W-:Y:S01]  /*bbc0*/  LOP3.LUT R3, R29, 0xff000000, R26, 0xf8, !PT ;  /* 0xff0000001d037812 */ /* 0x000fe200078ef81a */
[--C-:B------:R-:W-:Y:S01]  /*bbd0*/  HADD2.F32 R40, -RZ, R39.reuse.H0_H0 ;  /* 0x20000027ff287230 */ /* 0x100fe20000004100 */
[----:B------:R-:W-:Y:S01]  /*bbe0*/  LOP3.LUT R8, R37, 0xff000000, R10, 0xf8, !PT ;  /* 0xff00000025087812 */ /* 0x000fe200078ef80a */
[----:B------:R-:W-:Y:S01]  /*bbf0*/  HADD2.F32 R39, -RZ, R39.H1_H1 ;  /* 0x30000027ff277230 */ /* 0x000fe20000004100 */
[----:B------:R-:W-:-:S02]  /*bc00*/  F2FP.F16.E4M3.UNPACK_B R29, R28 ;  /* 0x0000001cff1d723e */ /* 0x000fc400020006ff */
[-C--:B------:R-:W-:Y:S02]  /*bc10*/  F2FP.F16.E4M3.UNPACK_B R10, R5.reuse ;  /* 0x00000005ff0a723e */ /* 0x080fe400020006ff */
[----:B------:R-:W-:Y:S01]  /*bc20*/  F2FP.F16.E4M3.UNPACK_B R26, R5.H1 ;  /* 0x00000005ff1a723e */ /* 0x000fe200030006ff */
[----:B------:R-:W-:Y:S01]  /*bc30*/  HADD2.F32 R5, -RZ, R24.H0_H0 ;  /* 0x20000018ff057230 */ /* 0x000fe20000004100 */
[----:B------:R-:W-:Y:S01]  /*bc40*/  F2FP.F16.E4M3.UNPACK_B R27, R13.H1 ;  /* 0x0000000dff1b723e */ /* 0x000fe200030006ff */
[--C-:B------:R-:W-:Y:S01]  /*bc50*/  HADD2.F32 R34, -RZ, R29.reuse.H0_H0 ;  /* 0x2000001dff227230 */ /* 0x100fe20000004100 */
[-C--:B------:R-:W-:Y:S01]  /*bc60*/  F2FP.F16.E4M3.UNPACK_B R13, R12.reuse ;  /* 0x0000000cff0d723e */ /* 0x080fe200020006ff */
[----:B------:R-:W-:Y:S01]  /*bc70*/  HADD2.F32 R9, -RZ, R10.H0_H0 ;  /* 0x2000000aff097230 */ /* 0x000fe20000004100 */
        /* <DEDUP_REMOVED lines=19> */
[--C-:B------:R-:W-:Y:S02]  /*bdb0*/  HADD2.F32 R24, -RZ, R26.reuse.H0_H0 ;  /* 0x2000001aff187230 */ /* 0x100fe40000004100 */
[----:B------:R-:W-:Y:S01]  /*bdc0*/  FMUL.FTZ R47, R15, R33 ;  /* 0x000000210f2f7220 */ /* 0x000fe20000410000 */
[----:B------:R-:W-:Y:S01]  /*bdd0*/  F2FP.F16.E4M3.UNPACK_B R35, R7.H1 ;  /* 0x00000007ff23723e */ /* 0x000fe200030006ff */
[----:B------:R-:W-:Y:S01]  /*bde0*/  FFMA.FTZ R12, R10, R29, -R43 ;  /* 0x0000001d0a0c7223 */ /* 0x000fe2000001082b */
[----:B------:R-:W-:-:S02]  /*bdf0*/  HADD2.F32 R29, -RZ, R26.H1_H1 ;  /* 0x3000001aff1d7230 */ /* 0x000fc40000004100 */
[C---:B------:R-:W-:Y:S01]  /*be00*/  FFMA.FTZ R15, R24.reuse, R33, -R45 ;  /* 0x00000021180f7223 */ /* 0x040fe2000001082d */
[----:B------:R-:W-:Y:S01]  /*be10*/  FFMA.FTZ R24, R24, R40, R47 ;  /* 0x0000002818187223 */ /* 0x000fe2000001002f */
[----:B------:R-:W-:Y:S02]  /*be20*/  HADD2.F32 R40, -RZ, R34.H1_H1 ;  /* 0x30000022ff287230 */ /* 0x000fe40000004100 */
[----:B------:R-:W-:Y:S01]  /*be30*/  FFMA.FTZ R10, R10, R39, R42 ;  /* 0x000000270a0a7223 */ /* 0x000fe2000001002a */
[----:B------:R-:W-:Y:S01]  /*be40*/  HADD2.F32 R26, -RZ, R27.H1_H1 ;  /* 0x3000001bff1a7230 */ /* 0x000fe20000004100 */
[----:B------:R-:W-:Y:S01]  /*be50*/  F2FP.F16.E4M3.UNPACK_B R42, R41 ;  /* 0x00000029ff2a723e */ /* 0x000fe200020006ff */
[----:B------:R-:W-:Y:S01]  /*be60*/  HADD2.F32 R33, -RZ, R28.H1_H1 ;  /* 0x3000001cff217230 */ /* 0x000fe20000004100 */
[----:B------:R-:W-:Y:S01]  /*be70*/  F2FP.F16.E4M3.UNPACK_B R34, R38 ;  /* 0x00000026ff22723e */ /* 0x000fe200020006ff */
[----:B------:R-:W-:Y:S02]  /*be80*/  HADD2.F32 R28, -RZ, R31.H0_H0 ;  /* 0x2000001fff1c7230 */ /* 0x000fe40000004100 */
[----:B------:R-:W-:Y:S01]  /*be90*/  FMUL.FTZ R44, R26, R40 ;  /* 0x000000281a2c7220 */ /* 0x000fe20000410000 */
[----:B------:R-:W-:-:S02]  /*bea0*/  HADD2.F32 R43, -RZ, R42.H0_H0 ;  /* 0x2000002aff2b7230 */ /* 0x000fc40000004100 */
[-C--:B------:R-:W-:Y:S01]  /*beb0*/  FMUL.FTZ R45, R26, R33.reuse ;  /* 0x000000211a2d7220 */ /* 0x080fe20000410000 */
[----:B------:R-:W-:Y:S02]  /*bec0*/  HADD2.F32 R39, -RZ, R34.H0_H0 ;  /* 0x20000022ff277230 */ /* 0x000fe40000004100 */
[C---:B------:R-:W-:Y:S01]  /*bed0*/  FFMA.FTZ R26, R29.reuse, R33, -R44 ;  /* 0x000000211d1a7223 */ /* 0x040fe2000001082c */
[----:B------:R-:W-:Y:S01]  /*bee0*/  F2FP.F16.E4M3.UNPACK_B R44, R41.H1 ;  /* 0x00000029ff2c723e */ /* 0x000fe200030006ff */
[----:B------:R-:W-:Y:S01]  /*bef0*/  HADD2.F32 R27, -RZ, R30.H0_H0 ;  /* 0x2000001eff1b7230 */ /* 0x000fe20000004100 */
[----:B------:R-:W-:Y:S01]  /*bf00*/  F2FP.F16.E4M3.UNPACK_B R38, R38.H1 ;  /* 0x00000026ff26723e */ /* 0x000fe200030006ff */
[C---:B------:R-:W-:Y:S01]  /*bf10*/  FMUL.FTZ R46, R28.reuse, R43 ;  /* 0x0000002b1c2e7220 */ /* 0x040fe20000410000 */
[----:B------:R-:W-:Y:S01]  /*bf20*/  FMUL.FTZ R48, R28, R39 ;  /* 0x000000271c307220 */ /* 0x000fe20000410000 */
[----:B------:R-:W-:Y:S01]  /*bf30*/  FFMA.FTZ R29, R29, R40, R45 ;  /* 0x000000281d1d7223 */ /* 0x000fe2000001002d */
[----:B------:R-:W-:-:S02]  /*bf40*/  HADD2.F32 R41, -RZ, R44.H0_H0 ;  /* 0x2000002cff297230 */ /* 0x000fc40000004100 */
[C---:B------:R-:W-:Y:S01]  /*bf50*/  FFMA.FTZ R28, R27.reuse, R39, -R46 ;  /* 0x000000271b1c7223 */ /* 0x040fe2000001082e */
[----:B------:R-:W-:Y:S02]  /*bf60*/  HADD2.F32 R33, -RZ, R37.H0_H0 ;  /* 0x20000025ff217230 */ /* 0x000fe40000004100 */
[----:B------:R-:W-:Y:S01]  /*bf70*/  FFMA.FTZ R27, R27, R43, R48 ;  /* 0x0000002b1b1b7223 */ /* 0x000fe20000010030 */
[----:B------:R-:W-:Y:S01]  /*bf80*/  HADD2.F32 R42, -RZ, R42.H1_H1 ;  /* 0x3000002aff2a7230 */ /* 0x000fe20000004100 */
[-C--:B------:R-:W-:Y:S01]  /*bf90*/  F2FP.F16.E4M3.UNPACK_B R25, R4.reuse.H1 ;  /* 0x00000004ff19723e */ /* 0x080fe200030006ff */
[----:B------:R-:W-:Y:S02]  /*bfa0*/  HADD2.F32 R31, -RZ, R31.H1_H1 ;  /* 0x3000001fff1f7230 */ /* 0x000fe40000004100 */
[----:B------:R-:W-:Y:S01]  /*bfb0*/  FMUL.FTZ R47, R33, R41 ;  /* 0x00000029212f7220 */ /* 0x000fe20000410000 */
[----:B------:R-:W-:Y:S01]  /*bfc0*/  HADD2.F32 R40, -RZ, R38.H0_H0 ;  /* 0x20000026ff287230 */ /* 0x000fe20000004100 */
[----:B------:R-:W-:Y:S01]  /*bfd0*/  F2FP.F16.E4M3.UNPACK_B R11, R4 ;  /* 0x00000004ff0b723e */ /* 0x000fe200020006ff */
[----:B------:R-:W-:-:S02]  /*bfe0*/  HADD2.F32 R39, -RZ, R34.H1_H1 ;  /* 0x30000022ff277230 */ /* 0x000fc40000004100 */
[----:B------:R-:W-:Y:S01]  /*bff0*/  FMUL.FTZ R43, R31, R42 ;  /* 0x0000002a1f2b7220 */ /* 0x000fe20000410000 */
[--C-:B------:R-:W-:Y:S02]  /*c000*/  HADD2.F32 R34, -RZ, R35.reuse.H0_H0 ;  /* 0x20000023ff227230 */ /* 0x100fe40000004100 */
[-C--:B------:R-:W-:Y:S01]  /*c010*/  FMUL.FTZ R46, R33, R40.reuse ;  /* 0x00000028212e7220 */ /* 0x080fe20000410000 */
[----:B------:R-:W-:Y:S02]  /*c020*/  HADD2.F32 R30, -RZ, R30.H1_H1 ;  /* 0x3000001eff1e7230 */ /* 0x000fe40000004100 */
[----:B------:R-:W-:Y:S01]  /*c030*/  FMUL.FTZ R45, R31, R39 ;  /* 0x000000271f2d7220 */ /* 0x000fe20000410000 */
        /* <DEDUP_REMOVED lines=16> */
[-C--:B------:R-:W-:Y:S01]  /*c140*/  FMUL.FTZ R50, R38, R41.reuse ;  /* 0x0000002926327220 */ /* 0x080fe20000410000 */
[----:B------:R-:W-:Y:S02]  /*c150*/  HADD2.F32 R39, -RZ, R25.H0_H0 ;  /* 0x20000019ff277230 */ /* 0x000fe40000004100 */
[----:B------:R-:W-:Y:S01]  /*c160*/  FMUL.FTZ R46, R37, R44 ;  /* 0x0000002c252e7220 */ /* 0x000fe20000410000 */
[----:B------:R-:W-:Y:S01]  /*c170*/  FFMA.FTZ R38, R35, R41, -R48 ;  /* 0x0000002923267223 */ /* 0x000fe20000010830 */
[-C--:B------:R-:W-:Y:S01]  /*c180*/  FMUL.FTZ R47, R37, R42.reuse ;  /* 0x0000002a252f7220 */ /* 0x080fe20000410000 */
[----:B------:R-:W-:Y:S02]  /*c190*/  HADD2.F32 R43, -RZ, R43.H1_H1 ;  /* 0x3000002bff2b7230 */ /* 0x000fe40000004100 */
[----:B------:R-:W-:Y:S01]  /*c1a0*/  FFMA.FTZ R37, R39, R42, -R46 ;  /* 0x0000002a27257223 */ /* 0x000fe2000001082e */
[----:B------:R-:W-:-:S02]  /*c1b0*/  HADD2.F32 R32, -RZ, R32.H1_H1 ;  /* 0x30000020ff207230 */ /* 0x000fc40000004100 */
        /* <DEDUP_REMOVED lines=8> */
[-C--:B------:R-:W-:Y:S01]  /*c240*/  F2FP.F16.E4M3.UNPACK_B R6, R14.reuse ;  /* 0x0000000eff06723e */ /* 0x080fe200020006ff */
[C---:B------:R-:W-:Y:S01]  /*c250*/  FFMA.FTZ R46, R25.reuse, R41, -R20 ;  /* 0x00000029192e7223 */ /* 0x040fe20000010814 */
[----:B------:R-:W-:Y:S01]  /*c260*/  FFMA.FTZ R48, R25, R43, R44 ;  /* 0x0000002b19307223 */ /* 0x000fe2000001002c */
[----:B------:R-:W-:Y:S01]  /*c270*/  HADD2.F32 R32, -RZ, R42.H0_H0 ;  /* 0x2000002aff207230 */ /* 0x000fe20000004100 */
[----:B------:R-:W-:Y:S01]  /*c280*/  F2FP.F16.E4M3.UNPACK_B R14, R14.H1 ;  /* 0x0000000eff0e723e */ /* 0x000fe200030006ff */
[----:B------:R-:W-:-:S02]  /*c290*/  HADD2.F32 R25, -RZ, R40.H0_H0 ;  /* 0x20000028ff197230 */ /* 0x000fc40000004100 */
[----:B------:R-:W-:Y:S01]  /*c2a0*/  FFMA.FTZ R35, R35, R45, R50 ;  /* 0x0000002d23237223 */ /* 0x000fe20000010032 */
[----:B------:R-:W-:Y:S02]  /*c2b0*/  HADD2.F32 R42, -RZ, R42.H1_H1 ;  /* 0x3000002aff2a7230 */ /* 0x000fe40000004100 */
[C---:B------:R-:W-:Y:S01]  /*c2c0*/  FMUL.FTZ R41, R21.reuse, R32 ;  /* 0x0000002015297220 */ /* 0x040fe20000410000 */
[----:B------:R-:W-:Y:S02]  /*c2d0*/  HADD2.F32 R13, -RZ, R13.H1_H1 ;  /* 0x3000000dff0d7230 */ /* 0x000fe40000004100 */
[----:B------:R-:W-:Y:S01]  /*c2e0*/  FMUL.FTZ R43, R21, R25 ;  /* 0x00000019152b7220 */ /* 0x000fe20000410000 */
[--C-:B------:R-:W-:Y:S01]  /*c2f0*/  HADD2.F32 R20, -RZ, R11.reuse.H0_H0 ;  /* 0x2000000bff147230 */ /* 0x100fe20000004100 */
[----:B------:R-:W-:Y:S01]  /*c300*/  F2FP.F16.E4M3.UNPACK_B R21, R8.H1 ;  /* 0x00000008ff15723e */ /* 0x000fe200030006ff */
[----:B------:R-:W-:Y:S02]  /*c310*/  HADD2.F32 R40, -RZ, R40.H1_H1 ;  /* 0x30000028ff287230 */ /* 0x000fe40000004100 */
[----:B------:R-:W-:Y:S01]  /*c320*/  FMUL.FTZ R44, R13, R42 ;  /* 0x0000002a0d2c7220 */ /* 0x000fe20000410000 */
[----:B------:R-:W-:-:S02]  /*c330*/  HADD2.F32 R11, -RZ, R11.H1_H1 ;  /* 0x3000000bff0b7230 */ /* 0x000fc40000004100 */
        /* <DEDUP_REMOVED lines=25> */
[----:B------:R-:W-:Y:S02]  /*c4d0*/  HADD2.F32 R11, -RZ, R3.H1_H1 ;  /* 0x30000003ff0b7230 */ /* 0x000fe40000004100 */
[----:B------:R-:W-:Y:S01]  /*c4e0*/  FFMA.FTZ R45, R7, R21, R14 ;  /* 0x00000015072d7223 */ /* 0x000fe2000001000e */
[--C-:B------:R-:W-:Y:S01]  /*c4f0*/  HADD2.F32 R14, -RZ, R13.reuse.H0_H0 ;  /* 0x2000000dff0e7230 */ /* 0x100fe20000004100 */
[----:B------:R-:W-:Y:S01]  /*c500*/  F2FP.SATFINITE.E4M3.F32.PACK_AB_MERGE_C R24, R29, R24, RZ ;  /* 0x000000181d18723e */ /* 0x000fe200048070ff */
        /* <DEDUP_REMOVED lines=29> */
.L_x_12349:
[----:B------:R-:W-:Y:S05]  /*c6e0*/  BSYNC B0 ;  /* 0x0000000000007941 */ /* 0x000fea0003800000 */
.L_x_12342:
        /* <DEDUP_REMOVED lines=8> */
.L_x_12339:
[----:B0-2---:R-:W-:-:S05]  /*c770*/  IMAD.U32 R0, RZ, RZ, UR36 ;  /* 0x00000024ff007e24 */ /* 0x005fca000f8e00ff */
[----:B------:R-:W-:-:S13]  /*c780*/  ISETP.NE.AND P0, PT, R0, 0x3, PT ;  /* 0x000000030000780c */ /* 0x000fda0003f05270 */
[----:B------:R-:W-:Y:S05]  /*c790*/  @!P0 BRA `(.L_x_12361) ;  /* 0x0000000000048947 */ /* 0x000fea0003800000 */
[----:B------:R-:W-:Y:S01]  /*c7a0*/  BPT.TRAP 0x1 ;  /* 0x000000040000795c */ /* 0x000fe20000300000 */
.L_x_12361:
[----:B------:R-:W-:Y:S01]  /*c7b0*/  IMAD R0, R22, 0x8, R16 ;  /* 0x0000000816007824 */ /* 0x000fe200078e0210 */
[----:B-----5:R-:W-:-:S04]  /*c7c0*/  SHF.L.U32 R5, R152, 0x1f, RZ ;  /* 0x0000001f98057819 */ /* 0x020fc800000006ff */
[----:B------:R0:W2:Y:S01]  /*c7d0*/  SYNCS.PHASECHK.TRANS64.TRYWAIT P1, [R0+URZ+0x19c30], R5 ;  /* 0x019c3005000075a7 */ /* 0x0000a2000802017f */
[----:B------:R-:W-:Y:S05]  /*c7e0*/  @!P0 BRA `(.L_x_12362) ;  /* 0x0000000000048947 */ /* 0x000fea0003800000 */
[----:B------:R-:W-:Y:S01]  /*c7f0*/  BPT.TRAP 0x1 ;  /* 0x000000040000795c */ /* 0x000fe20000300000 */
.L_x_12362:
[----:B-1----:R-:W-:Y:S01]  /*c800*/  VIADD R3, R16, 0x13800 ;  /* 0x0001380010037836 */ /* 0x002fe20000000000 */
[----:B------:R-:W-:Y:S01]  /*c810*/  LOP3.LUT R6, R36, 0x10000, RZ, 0xfc, !PT ;  /* 0x0001000024067812 */ /* 0x000fe200078efcff */
[----:B------:R-:W-:-:S03]  /*c820*/  IMAD.MOV.U32 R7, RZ, RZ, -0x3ffffff0 ;  /* 0xc0000010ff077424 */ /* 0x000fc600078e00ff */
[----:B------:R-:W-:-:S04]  /*c830*/  SHF.R.U32.HI R3, RZ, 0x4, R3 ;  /* 0x00000004ff037819 */ /* 0x000fc80000011603 */
[----:B------:R-:W-:-:S04]  /*c840*/  LOP3.LUT R3, R3, 0x3fff, RZ, 0xc0, !PT ;  /* 0x00003fff03037812 */ /* 0x000fc800078ec0ff */
[----:B------:R-:W-:-:S05]  /*c850*/  LOP3.LUT R3, R3, 0x10000, RZ, 0xfc, !PT ;  /* 0x0001000003037812 */ /* 0x000fca00078efcff */
[----:B------:R1:W-:Y:S01]  /*c860*/  STL [R1+0x24], R3 ;  /* 0x0000240301007387 */ /* 0x0003e20000100800 */
[----:B--2---:R-:W-:Y:S05]  /*c870*/  @P1 BRA `(.L_x_12363) ;  /* 0x0000000000081947 */ /* 0x004fea0003800000 */
[----:B------:R-:W2:Y:S02]  /*c880*/  SYNCS.PHASECHK.TRANS64.TRYWAIT P1, [R0+URZ+0x19c30], R5 ;  /* 0x019c3005000075a7 */ /* 0x000ea4000802017f */
[----:B--2---:R-:W-:Y:S05]  /*c890*/  @!P1 BRA `(.L_x_12364) ;  /* 0x000001a400789947 */ /* 0x004fea0003800000 */
.L_x_12363:
[----:B-1----:R-:W3:Y:S01]  /*c8a0*/  LDL R3, [R1+0x24] ;  /* 0x0000240001037983 */ /* 0x002ee20000100800 */
[----:B0-2---:R-:W-:Y:S01]  /*c8b0*/  IMAD.MOV.U32 R5, RZ, RZ, -0x3ffffff0 ;  /* 0xc0000010ff057424 */ /* 0x005fe200078e00ff */
[----:B------:R-:W-:Y:S05]  /*c8c0*/  WARPSYNC.ALL ;  /* 0x0000000000007948 */ /* 0x000fea0003800000 */
[C---:B------:R-:W-:Y:S01]  /*c8d0*/  R2UR UR4, R6.reuse ;  /* 0x00000000060472ca */ /* 0x040fe200000e0000 */
[----:B------:R-:W-:Y:S01]  /*c8e0*/  WARPGROUP.ARRIVE ;  /* 0x00000000000079c5 */ /* 0x000fe20000000000 */
[----:B------:R-:W-:Y:S01]  /*c8f0*/  R2UR UR5, R7 ;  /* 0x00000000070572ca */ /* 0x000fe200000e0000 */
[----:B------:R-:W-:Y:S01]  /*c900*/  VIADD R156, R6, 0x180 ;  /* 0x00000180069c7836 */ /* 0x000fe20000000000 */
[----:B------:R-:W-:Y:S01]  /*c910*/  R2UR UR7, R5 ;  /* 0x00000000050772ca */ /* 0x000fe200000e0000 */
[----:B------:R-:W-:-:S02]  /*c920*/  IMAD.MOV.U32 R157, RZ, RZ, -0x3ffffff0 ;  /* 0xc0000010ff9d7424 */ /* 0x000fc400078e00ff */
[----:B------:R-:W-:Y:S02]  /*c930*/  IMAD.MOV.U32 R9, RZ, RZ, -0x3ffffff0 ;  /* 0xc0000010ff097424 */ /* 0x000fe400078e00ff */
[----:B------:R-:W-:Y:S02]  /*c940*/  VIADD R10, R6, 0x300 ;  /* 0x00000300060a7836 */ /* 0x000fe40000000000 */
[----:B------:R-:W-:Y:S02]  /*c950*/  IMAD.MOV.U32 R11, RZ, RZ, -0x3ffffff0 ;  /* 0xc0000010ff0b7424 */ /* 0x000fe400078e00ff */
[----:B------:R-:W-:Y:S02]  /*c960*/  IMAD.MOV.U32 R5, RZ, RZ, -0x3ffffff0 ;  /* 0xc0000010ff057424 */ /* 0x000fe400078e00ff */
[----:B---3--:R-:W-:-:S04]  /*c970*/  IMAD R4, R22, 0x300, R3 ;  /* 0x0000030016047824 */ /* 0x008fc800078e0203 */
[C---:B------:R-:W-:Y:S01]  /*c980*/  VIADD R8, R4.reuse, 0x100 ;  /* 0x0000010004087836 */ /* 0x040fe20000000000 */
[C---:B------:R-:W-:Y:S01]  /*c990*/  R2UR UR6, R4.reuse ;  /* 0x00000000040672ca */ /* 0x040fe200000e0000 */
[----:B------:R-:W-:-:S12]  /*c9a0*/  VIADD R4, R4, 0x200 ;  /* 0x0000020004047836 */ /* 0x000fd80000000000 */
[----:B------:R-:W-:Y:S01]  /*c9b0*/  QGMMA.64x128x32.F32.E4M3.E4M3 R24, gdesc[UR4], RZ, !UPT, gsb0 ;  /* 0x01e00000041879f3 */ /* 0x000fe2000c0008ff */
        /* <DEDUP_REMOVED lines=15> */
[----:B------:R-:W-:Y:S05]  /*cab0*/  @!P0 BRA `(.L_x_12365) ;  /* 0x0000000000048947 */ /* 0x000fea0003800000 */
[----:B------:R-:W-:Y:S01]  /*cac0*/  BPT.TRAP 0x1 ;  /* 0x000000040000795c */ /* 0x000fe20000300000 */
.L_x_12365:
[----:B------:R-:W2:Y:S01]  /*cad0*/  LDL R93, [R1+0x40] ;  /* 0x00004000015d7983 */ /* 0x000ea20000100800 */
[----:B------:R-:W0:Y:S03]  /*cae0*/  LDC R92, c[0x0][0x448] ;  /* 0x00011200ff5c7b82 */ /* 0x000e260000000800 */
[----:B------:R-:W2:Y:S04]  /*caf0*/  LDL R90, [R1+0x20] ;  /* 0x00002000015a7983 */ /* 0x000ea80000100800 */
[----:B------:R-:W3:Y:S04]  /*cb00*/  LDL R91, [R1+0x4] ;  /* 0x00000400015b7983 */ /* 0x000ee80000100800 */
[----:B------:R-:W5:Y:S01]  /*cb10*/  LDL R94, [R1] ;  /* 0x00000000015e7983 */ /* 0x000f620000100800 */
[C---:B------:R-:W-:Y:S01]  /*cb20*/  FMUL.FTZ R15, R2.reuse, R32 ;  /* 0x00000020020f7220 */ /* 0x040fe20000410000 */
[C---:B------:R-:W-:Y:S01]  /*cb30*/  FMUL.FTZ R32, R2.reuse, R43 ;  /* 0x0000002b02207220 */ /* 0x040fe20000410000 */
[C---:B------:R-:W-:Y:S01]  /*cb40*/  FMUL.FTZ R43, R2.reuse, R54 ;  /* 0x00000036022b7220 */ /* 0x040fe20000410000 */
[C---:B----4-:R-:W-:Y:S01]  /*cb50*/  FMUL.FTZ R21, R2.reuse, R34 ;  /* 0x0000002202157220 */ /* 0x050fe20000410000 */
[C---:B------:R-:W-:Y:S01]  /*cb60*/  FMUL.FTZ R12, R2.reuse, R29 ;  /* 0x0000001d020c7220 */ /* 0x040fe20000410000 */
[----:B------:R-:W-:Y:S01]  /*cb70*/  FMUL.FTZ R4, R2, R24 ;  /* 0x0000001802047220 */ /* 0x000fe20000410000 */
[----:B------:R-:W-:-:S02]  /*cb80*/  VIADD R0, R0, 0x19c40 ;  /* 0x00019c4000007836 */ /* 0x000fc40000000000 */
        /* <DEDUP_REMOVED lines=14> */
[----:B------:R-:W-:Y:S01]  /*cc70*/  ULDC.64 UR4, c[0x0][0x9e0] ;  /* 0x0002780000047ab9 */ /* 0x000fe20000000a00 */
[----:B------:R-:W-:Y:S01]  /*cc80*/  LOP3.LUT R17, R17, 0xffffff7f, RZ, 0xc0, !PT ;  /* 0xffffff7f11117812 */ /* 0x000fe200078ec0ff */
[C---:B------:R-:W-:Y:S01]  /*cc90*/  FMUL.FTZ R86, R2.reuse, R86 ;  /* 0x0000005602567220 */ /* 0x040fe20000410000 */
[----:B------:R-:W-:Y:S01]  /*cca0*/  ULDC UR47, c[0x0][0x9dc] ;  /* 0x00027700002f7ab9 */ /* 0x000fe20000000800 */
[----:B------:R-:W0:Y:S08]  /*ccb0*/  @P1 LDC R76, c[0x0][0x44c] ;  /* 0x00011300ff4c1b82 */ /* 0x000e300000000800 */
        /* <DEDUP_REMOVED lines=26> */
[----:B------:R-:W-:Y:S01]  /*ce60*/  UISETP.GE.AND UP0, UPT, UR5, 0x1, UPT ;  /* 0x000000010500788c */ /* 0x000fe2000bf06270 */
        /* <DEDUP_REMOVED lines=19> */
[----:B------:R-:W-:Y:S01]  /*cfa0*/  FMUL.FTZ R75, R2, R85 ;  /* 0x00000055024b7220 */ /* 0x000fe20000410000 */
[----:B------:R-:W-:Y:S02]  /*cfb0*/  @P1 LOP3.LUT R17, R17, 0x80, RZ, 0xfc, !PT ;  /* 0x0000008011111812 */ /* 0x000fe400078efcff */
[----:B------:R-:W-:Y:S01]  /*cfc0*/  IADD3 R78, -R154, 0x1, R79 ;  /* 0x000000019a4e7810 */ /* 0x000fe20007ffe14f */
[----:B------:R-:W4:Y:S01]  /*cfd0*/  MUFU.TANH R4, R4 ;  /* 0x0000000400047308 */ /* 0x000f220000002400 */
[----:B------:R-:W-:-:S07]  /*cfe0*/  ULOP3.LUT UR47, URZ, UR47, URZ, 0x33, !UPT ;  /* 0x0000002f3f2f7292 */ /* 0x000fce000f8e333f */
        /* <DEDUP_REMOVED lines=22> */
[----:B--2---:R-:W-:-:S04]  /*d150*/  IMAD.IADD R73, R93, 0x1, R90 ;  /* 0x000000015d497824 */ /* 0x004fc800078e025a */
[----:B0-----:R-:W-:-:S05]  /*d160*/  @P1 IMAD.HI.U32 R76, R73, R76, RZ ;  /* 0x0000004c494c1227 */ /* 0x001fca00078e00ff */
[----:B-1----:R-:W-:Y:S02]  /*d170*/  @P1 SHF.R.U32.HI R73, RZ, R77, R76 ;  /* 0x0000004dff491219 */ /* 0x002fe4000001164c */
[----:B---3--:R-:W-:-:S03]  /*d180*/  PRMT R76, R91, 0x654, R0 ;  /* 0x000006545b4c7816 */ /* 0x008fc60000000000 */
[----:B------:R-:W0:Y:S01]  /*d190*/  SHFL.IDX PT, R77, R73, RZ, 0x1c1f ;  /* 0x001c1fff494d7589 */ /* 0x000e2200000e0000 */
[----:B------:R1:W-:Y:S01]  /*d1a0*/  SYNCS.ARRIVE.TRANS64.RED.A1T0 RZ, [R76+URZ], RZ ;  /* 0x000000ff4cff79a7 */ /* 0x0003e2000810043f */
[----:B------:R-:W-:Y:S01]  /*d1b0*/  PLOP3.LUT P1, PT, PT, PT, UP0, 0x40, 0x0 ;  /* 0x000000000000781c */ /* 0x000fe20003f2e808 */
[----:B------:R-:W2:Y:S01]  /*d1c0*/  MUFU.TANH R36, R36 ;  /* 0x0000002400247308 */ /* 0x000ea20000002400 */
[----:B-1----:R-:W-:-:S07]  /*d1d0*/  FMUL.FTZ R76, R2, R87 ;  /* 0x00000057024c7220 */ /* 0x002fce0000410000 */
[----:B------:R-:W1:Y:S01]  /*d1e0*/  MUFU.TANH R37, R37 ;  /* 0x0000002500257308 */ /* 0x000e620000002400 */
[----:B-----5:R-:W-:-:S07]  /*d1f0*/  IADD3 R78, -R155, R78, R94 ;  /* 0x0000004e9b4e7210 */ /* 0x020fce0007ffe15e */
[----:B------:R-:W3:Y:S01]  /*d200*/  MUFU.TANH R38, R38 ;  /* 0x0000002600267308 */ /* 0x000ee20000002400 */
[----:B------:R-:W-:-:S07]  /*d210*/  VIADD R83, R78, UR4 ;  /* 0x000000044e537c36 */ /* 0x000fce0008000000 */
        /* <DEDUP_REMOVED lines=36> */
[----:B------:R0:W1:Y:S08]  /*d460*/  MUFU.TANH R0, R86 ;  /* 0x0000005600007308 */ /* 0x0000700000002400 */
[----:B------:R-:W1:Y:S01]  /*d470*/  MUFU.TANH R76, R76 ;  /* 0x0000004c004c7308 */ /* 0x000e620000002400 */
[----:B------:R-:W-:Y:S01]  /*d480*/  IADD3 R84, -R154, R94, R79 ;  /* 0x0000005e9a547210 */ /* 0x000fe20007ffe14f */
[----:B------:R-:W-:Y:S01]  /*d490*/  VIADD R82, R78, UR47 ;  /* 0x0000002f4e527c36 */ /* 0x000fe20008000000 */
[----:B------:R-:W-:Y:S01]  /*d4a0*/  UP2UR UR48, UPR, URZ, 0x1 ;  /* 0x000000013f307883 */ /* 0x000fe20008000000 */
[----:B------:R-:W-:-:S02]  /*d4b0*/  LEA R81, R89, 0xffffff80, 0x7 ;  /* 0xffffff8059517811 */ /* 0x000fc400078e38ff */
[----:B0-----:R-:W-:Y:S01]  /*d4c0*/  VIADDMNMX R80, R77, R83, R84, PT ;  /* 0x000000534d507246 */ /* 0x001fe20003800154 */
[----:B------:R-:W-:Y:S01]  /*d4d0*/  IMAD.IADD R78, R82, 0x1, R77 ;  /* 0x00000001524e7824 */ /* 0x000fe200078e024d */
[----:B--234-:R-:W-:Y:S07]  /*d4e0*/  @P1 BRA `(.L_x_12366) ;  /* 0x0000000000581947 */ /* 0x01cfee0003800000 */
        /* <DEDUP_REMOVED lines=12> */
.L_x_12368:
[----:B------:R-:W-:-:S06]  /*d5b0*/  UISETP.NE.AND UP0, UPT, UR5, 0x1, UPT ;  /* 0x000000010500788c */ /* 0x000fcc000bf05270 */
[----:B------:R-:W-:-:S05]  /*d5c0*/  PLOP3.LUT P1, PT, PT, PT, UP0, 0x80, 0x0 ;  /* 0x000000000000781c */ /* 0x000fca0003f2f008 */
[----:B------:R-:W-:-:S08]  /*d5d0*/  @UP0 ULDC.64 UR6, c[0x0][0x9e8] ;  /* 0x00027a0000060ab9 */ /* 0x000fd00000000a00 */
[----:B------:R-:W-:-:S05]  /*d5e0*/  @P1 IMAD.HI.U32 R77, R86, UR6, RZ ;  /* 0x00000006564d1c27 */ /* 0x000fca000f8e00ff */
[----:B------:R-:W-:-:S07]  /*d5f0*/  @P1 SHF.R.U32.HI R86, RZ, UR7, R77 ;  /* 0x00000007ff561c19 */ /* 0x000fce000801164d */
.L_x_12369:
[----:B------:R-:W-:Y:S05]  /*d600*/  BSYNC B0 ;  /* 0x0000000000007941 */ /* 0x000fea0003800000 */
.L_x_12367:
[----:B------:R-:W-:-:S04]  /*d610*/  IMAD R77, R86, UR5, -R81 ;  /* 0x00000005564d7c24 */ /* 0x000fc8000f8e0a51 */
[----:B------:R-:W-:-:S05]  /*d620*/  IMAD.IADD R77, R77, 0x1, -R154 ;  /* 0x000000014d4d7824 */ /* 0x000fca00078e0a9a */
[----:B------:R-:W-:Y:S02]  /*d630*/  VIMNMX R78, R78, R77, !PT ;  /* 0x0000004d4e4e7248 */ /* 0x000fe40007fe0100 */
[----:B------:R-:W-:-:S07]  /*d640*/  VIADDMNMX R80, R77, UR5, R80, PT ;  /* 0x000000054d507c46 */ /* 0x000fce000b800150 */
.L_x_12366:
        /* <DEDUP_REMOVED lines=9> */
[----:B------:R-:W-:Y:S02]  /*d6e0*/  FSEL R77, R5, -INF , !P2 ;  /* 0xff800000054d7808 */ /* 0x000fe40005000000 */
[----:B------:R-:W-:Y:S02]  /*d6f0*/  LOP3.LUT R17, R17, 0xfffffffd, RZ, 0xc0, !PT ;  /* 0xfffffffd11117812 */ /* 0x000fe400078ec0ff */
[----:B------:R-:W-:Y:S02]  /*d700*/  ISETP.GT.AND P3, PT, R78, 0x8, !P3 ;  /* 0x000000084e00780c */ /* 0x000fe40005f64270 */
[----:B------:R-:W-:-:S02]  /*d710*/  @P4 LOP3.LUT R17, R17, 0x2, RZ, 0xfc, !PT ;  /* 0x0000000211114812 */ /* 0x000fc400078efcff */
[----:B------:R-:W-:Y:S02]  /*d720*/  ISETP.GT.AND P2, PT, R78, 0x9, !P4 ;  /* 0x000000094e00780c */ /* 0x000fe40006744270 */
[----:B------:R-:W-:Y:S02]  /*d730*/  ISETP.GE.AND P4, PT, R79, 0x11, PT ;  /* 0x000000114f00780c */ /* 0x000fe40003f86270 */
[C---:B------:R-:W-:Y:S02]  /*d740*/  ISETP.LT.OR P3, PT, R80.reuse, 0x9, P3 ;  /* 0x000000095000780c */ /* 0x040fe40001f61670 */
[----:B------:R-:W-:Y:S02]  /*d750*/  ISETP.LT.OR P2, PT, R80, 0xa, P2 ;  /* 0x0000000a5000780c */ /* 0x000fe40001741670 */
[----:B------:R-:W-:Y:S02]  /*d760*/  FSEL R9, R9, -INF , !P3 ;  /* 0xff80000009097808 */ /* 0x000fe40005800000 */
[----:B------:R-:W-:-:S02]  /*d770*/  ISETP.GE.AND P3, PT, R79, 0x12, PT ;  /* 0x000000124f00780c */ /* 0x000fc40003f66270 */
[----:B------:R-:W-:Y:S02]  /*d780*/  LOP3.LUT R17, R17, 0xfffffffb, RZ, 0xc0, !PT ;  /* 0xfffffffb11117812 */ /* 0x000fe400078ec0ff */
[----:B------:R-:W-:Y:S02]  /*d790*/  FSEL R85, R12, -INF , !P2 ;  /* 0xff8000000c557808 */ /* 0x000fe40005000000 */
[----:B------:R-:W-:Y:S01]  /*d7a0*/  ISETP.GT.AND P2, PT, R78, 0x10, !P4 ;  /* 0x000000104e00780c */ /* 0x000fe20006744270 */
[----:B------:R-:W0:Y:S01]  /*d7b0*/  SHFL.IDX PT, R12, R73, 0x1, 0x1c1f ;  /* 0x003c1f00490c7f89 */ /* 0x000e2200000e0000 */
[----:B------:R-:W-:Y:S02]  /*d7c0*/  @P4 LOP3.LUT R17, R17, 0x4, RZ, 0xfc, !PT ;  /* 0x0000000411114812 */ /* 0x000fe400078efcff */
[----:B------:R-:W-:Y:S02]  /*d7d0*/  ISETP.LT.OR P2, PT, R80, 0x11, P2 ;  /* 0x000000115000780c */ /* 0x000fe40001741670 */
[----:B------:R-:W-:-:S02]  /*d7e0*/  LOP3.LUT R17, R17, 0xfdffffff, RZ, 0xc0, !PT ;  /* 0xfdffffff11117812 */ /* 0x000fc400078ec0ff */
[----:B------:R-:W-:Y:S02]  /*d7f0*/  FSEL R15, R15, -INF , !P2 ;  /* 0xff8000000f0f7808 */ /* 0x000fe40005000000 */
[----:B------:R-:W-:Y:S02]  /*d800*/  @P3 LOP3.LUT R17, R17, 0x2000000, RZ, 0xfc, !PT ;  /* 0x0200000011113812 */ /* 0x000fe400078efcff */
[----:B------:R-:W-:Y:S02]  /*d810*/  ISETP.GT.AND P2, PT, R78, 0x11, !P3 ;  /* 0x000000114e00780c */ /* 0x000fe40005f44270 */
[----:B------:R-:W-:Y:S02]  /*d820*/  ISETP.GE.AND P3, PT, R79, 0x19, PT ;  /* 0x000000194f00780c */ /* 0x000fe40003f66270 */
[----:B------:R-:W-:Y:S02]  /*d830*/  ISETP.LT.OR P2, PT, R80, 0x12, P2 ;  /* 0x000000125000780c */ /* 0x000fe40001741670 */
[----:B------:R-:W-:-:S02]  /*d840*/  LOP3.LUT R17, R17, 0xfeffffff, RZ, 0xc0, !PT ;  /* 0xfeffffff11117812 */ /* 0x000fc400078ec0ff */
[----:B------:R-:W-:Y:S02]  /*d850*/  FSEL R87, R20, -INF , !P2 ;  /* 0xff80000014577808 */ /* 0x000fe40005000000 */
[----:B------:R-:W-:Y:S02]  /*d860*/  ISETP.GT.AND P2, PT, R78, 0x18, !P3 ;  /* 0x000000184e00780c */ /* 0x000fe40005f44270 */
[----:B0-----:R-:W-:Y:S01]  /*d870*/  VIADDMNMX R83, R12, R83, R84, PT ;  /* 0x000000530c537246 */ /* 0x001fe20003800154 */
[----:B------:R-:W-:Y:S02]  /*d880*/  IMAD.IADD R82, R82, 0x1, R12 ;  /* 0x0000000152527824 */ /* 0x000fe400078e020c */
[----:B------:R-:W-:Y:S02]  /*d890*/  @P3 LOP3.LUT R17, R17, 0x1000000, RZ, 0xfc, !PT ;  /* 0x0100000011113812 */ /* 0x000fe400078efcff */
[----:B------:R-:W-:Y:S02]  /*d8a0*/  ISETP.GE.AND P3, PT, R79, 0x1a, PT ;  /* 0x0000001a4f00780c */ /* 0x000fe40003f66270 */
[----:B------:R-:W-:-:S02]  /*d8b0*/  ISETP.LT.OR P2, PT, R80, 0x19, P2 ;  /* 0x000000195000780c */ /* 0x000fc40001741670 */
        /* <DEDUP_REMOVED lines=37> */
[----:B-1----:R-:W-:Y:S02]  /*db10*/  FSEL R37, R37, -INF , !P2 ;  /* 0xff80000025257808 */ /* 0x002fe40005000000 */
        /* <DEDUP_REMOVED lines=124> */
.L_x_12372:
[----:B------:R-:W-:-:S06]  /*e2e0*/  UISETP.NE.AND UP0, UPT, UR5, 0x1, UPT ;  /* 0x000000010500788c */ /* 0x000fcc000bf05270 */
[----:B------:R-:W-:-:S05]  /*e2f0*/  PLOP3.LUT P5, PT, PT, PT, UP0, 0x80, 0x0 ;  /* 0x000000000000781c */ /* 0x000fca0003faf008 */
[----:B------:R-:W-:-:S08]  /*e300*/  @UP0 ULDC.64 UR6, c[0x0][0x9e8] ;  /* 0x00027a0000060ab9 */ /* 0x000fd00000000a00 */
[----:B------:R-:W-:Y:S01]  /*e310*/  @P5 IMAD.HI.U32 R5, R12, UR6, RZ ;  /* 0x000000060c055c27 */ /* 0x000fe2000f8e00ff */
[----:B------:R-:W-:-:S13]  /*e320*/  PLOP3.LUT P5, PT, PT, PT, UP0, 0x80, 0x0 ;  /* 0x000000000000781c */ /* 0x000fda0003faf008 */
[----:B------:R-:W-:-:S07]  /*e330*/  @P5 SHF.R.U32.HI R12, RZ, UR7, R5 ;  /* 0x00000007ff0c5c19 */ /* 0x000fce0008011605 */
.L_x_12373:
[----:B------:R-:W-:Y:S05]  /*e340*/  BSYNC B0 ;  /* 0x0000000000007941 */ /* 0x000fea0003800000 */
.L_x_12371:
[----:B------:R-:W-:-:S04]  /*e350*/  IMAD R81, R12, UR5, -R81 ;  /* 0x000000050c517c24 */ /* 0x000fc8000f8e0a51 */
[----:B------:R-:W-:-:S05]  /*e360*/  IMAD.IADD R81, R81, 0x1, -R154 ;  /* 0x0000000151517824 */ /* 0x000fca00078e0a9a */
[----:B------:R-:W-:Y:S02]  /*e370*/  VIMNMX R82, R82, R81, !PT ;  /* 0x0000005152527248 */ /* 0x000fe40007fe0100 */
[----:B------:R-:W-:-:S07]  /*e380*/  VIADDMNMX R83, R81, UR5, R83, PT ;  /* 0x0000000551537c46 */ /* 0x000fce000b800153 */
.L_x_12370:
[C---:B------:R-:W-:Y:S01]  /*e390*/  ISETP.GT.AND P1, PT, R82.reuse, 0x1, !P1 ;  /* 0x000000015200780c */ /* 0x040fe20004f24270 */
[----:B------:R-:W-:Y:S01]  /*e3a0*/  ULDC UR6, c[0x0][0x988] ;  /* 0x0002620000067ab9 */ /* 0x000fe20000000800 */
[----:B------:R-:W-:Y:S01]  /*e3b0*/  LOP3.LUT P5, RZ, R17, 0x4, RZ, 0xc0, !PT ;  /* 0x0000000411ff7812 */ /* 0x000fe200078ac0ff */
[----:B------:R-:W-:Y:S01]  /*e3c0*/  IMAD.U32 R26, RZ, RZ, UR6 ;  /* 0x00000006ff1a7e24 */ /* 0x000fe2000f8e00ff */
[----:B------:R-:W-:Y:S01]  /*e3d0*/  ISETP.LT.OR P1, PT, R83, 0x2, P1 ;  /* 0x000000025300780c */ /* 0x000fe20000f21670 */
[----:B------:R-:W-:Y:S01]  /*e3e0*/  UISETP.NE.AND UP0, UPT, UR48, URZ, UPT ;  /* 0x0000003f3000728c */ /* 0x000fe2000bf05270 */
[----:B------:R-:W-:Y:S02]  /*e3f0*/  ISETP.GT.AND P6, PT, R82, RZ, !P6 ;  /* 0x000000ff5200720c */ /* 0x000fe400077c4270 */
        /* <DEDUP_REMOVED lines=67> */
[----:B------:R-:W-:-:S02]  /*e830*/  LOP3.LUT P5, RZ, R17, 0x8000, RZ, 0xc0, !PT ;  /* 0x0000800011ff7812 */ /* 0x000fc400078ac0ff */
        /* <DEDUP_REMOVED lines=8> */
[----:B------:R-:W-:Y:S01]  /*e8c0*/  LOP3.LUT P1, RZ, R17, 0x20000, RZ, 0xc0, !PT ;  /* 0x0002000011ff7812 */ /* 0x000fe2000782c0ff */
[----:B------:R-:W0:Y:S01]  /*e8d0*/  SHFL.BFLY PT, R5, R12, 0x2, 0x1f ;  /* 0x0c401f000c057f89 */ /* 0x000e2200000e0000 */
[----:B------:R-:W-:Y:S02]  /*e8e0*/  ISETP.LT.OR P6, PT, R83, 0x1, P6 ;  /* 0x000000015300780c */ /* 0x000fe400037c1670 */
[----:B------:R-:W-:Y:S02]  /*e8f0*/  ISETP.GT.AND P1, PT, R82, 0x31, !P1 ;  /* 0x000000315200780c */ /* 0x000fe40004f24270 */
[----:B------:R-:W-:-:S02]  /*e900*/  FSEL R3, R3, -INF , !P6 ;  /* 0xff80000003037808 */ /* 0x000fc40007000000 */
[----:B------:R-:W-:Y:S02]  /*e910*/  ISETP.LT.OR P1, PT, R83, 0x32, P1 ;  /* 0x000000325300780c */ /* 0x000fe40000f21670 */
[----:B------:R-:W-:Y:S02]  /*e920*/  ISETP.GT.AND P2, PT, R82, 0x70, !P2 ;  /* 0x000000705200780c */ /* 0x000fe40005744270 */
[----:B------:R-:W-:Y:S02]  /*e930*/  FSEL R123, R40, -INF , !P1 ;  /* 0xff800000287b7808 */ /* 0x000fe40004800000 */
[----:B------:R-:W-:Y:S02]  /*e940*/  LOP3.LUT P1, RZ, R17, 0x10000, RZ, 0xc0, !PT ;  /* 0x0001000011ff7812 */ /* 0x000fe4000782c0ff */
[C---:B------:R-:W-:Y:S02]  /*e950*/  ISETP.GT.AND P3, PT, R82.reuse, 0x71, !P3 ;  /* 0x000000715200780c */ /* 0x040fe40005f64270 */
[----:B------:R-:W-:-:S02]  /*e960*/  ISETP.GT.AND P1, PT, R82, 0x38, !P1 ;  /* 0x000000385200780c */ /* 0x000fc40004f24270 */
[C---:B------:R-:W-:Y:S02]  /*e970*/  ISETP.LT.OR P2, PT, R83.reuse, 0x71, P2 ;  /* 0x000000715300780c */ /* 0x040fe40001741670 */
[----:B------:R-:W-:Y:S02]  /*e980*/  ISETP.LT.OR P1, PT, R83, 0x39, P1 ;  /* 0x000000395300780c */ /* 0x000fe40000f21670 */
[C---:B------:R-:W-:Y:S02]  /*e990*/  ISETP.GT.AND P4, PT, R82.reuse, 0x78, !P4 ;  /* 0x000000785200780c */ /* 0x040fe40006784270 */
[----:B------:R-:W-:Y:S02]  /*e9a0*/  FSEL R43, R43, -INF , !P1 ;  /* 0xff8000002b2b7808 */ /* 0x000fe40004800000 */
[----:B------:R-:W-:Y:S02]  /*e9b0*/  ISETP.GT.AND P1, PT, R82, 0x39, !P5 ;  /* 0x000000395200780c */ /* 0x000fe40006f24270 */
[----:B0-----:R-:W-:-:S02]  /*e9c0*/  FMNMX.FTZ R14, R12, R5, !PT ;  /* 0x000000050c0e7209 */ /* 0x001fc40007810000 */
[----:B------:R-:W-:Y:S02]  /*e9d0*/  ISETP.LT.OR P1, PT, R83, 0x3a, P1 ;  /* 0x0000003a5300780c */ /* 0x000fe40000f21670 */
[C---:B------:R-:W-:Y:S01]  /*e9e0*/  LOP3.LUT P5, RZ, R17.reuse, 0x8, RZ, 0xc0, !PT ;  /* 0x0000000811ff7812 */ /* 0x040fe200078ac0ff */
[----:B------:R-:W0:Y:S01]  /*e9f0*/  SHFL.BFLY PT, R5, R14, 0x1, 0x1f ;  /* 0x0c201f000e057f89 */ /* 0x000e2200000e0000 */
[----:B------:R-:W-:Y:S02]  /*ea00*/  FSEL R125, R44, -INF , !P1 ;  /* 0xff8000002c7d7808 */ /* 0x000fe40004800000 */
[----:B------:R-:W-:Y:S02]  /*ea10*/  LOP3.LUT P1, RZ, R17, 0x4000, RZ, 0xc0, !PT ;  /* 0x0000400011ff7812 */ /* 0x000fe4000782c0ff */
[----:B------:R-:W-:Y:S02]  /*ea20*/  ISETP.LT.OR P3, PT, R83, 0x72, P3 ;  /* 0x000000725300780c */ /* 0x000fe40001f61670 */
[----:B------:R-:W-:-:S02]  /*ea30*/  ISETP.GT.AND P1, PT, R82, 0x40, !P1 ;  /* 0x000000405200780c */ /* 0x000fc40004f24270 */
[----:B------:R-:W-:Y:S02]  /*ea40*/  FSEL R69, R69, -INF , !P2 ;  /* 0xff80000045457808 */ /* 0x000fe40005000000 */
[C---:B------:R-:W-:Y:S02]  /*ea50*/  ISETP.LT.OR P1, PT, R83.reuse, 0x41, P1 ;  /* 0x000000415300780c */ /* 0x040fe40000f21670 */
[----:B------:R-:W-:Y:S02]  /*ea60*/  ISETP.LT.OR P4, PT, R83, 0x79, P4 ;  /* 0x000000795300780c */ /* 0x000fe40002781670 */
[----:B------:R-:W-:Y:S02]  /*ea70*/  FSEL R47, R47, -INF , !P1 ;  /* 0xff8000002f2f7808 */ /* 0x000fe40004800000 */
[----:B------:R-:W-:Y:S02]  /*ea80*/  LOP3.LUT P1, RZ, R17, 0x2000, RZ, 0xc0, !PT ;  /* 0x0000200011ff7812 */ /* 0x000fe4000782c0ff */
[----:B------:R-:W-:-:S02]  /*ea90*/  FSEL R71, R71, -INF , !P3 ;  /* 0xff80000047477808 */ /* 0x000fc40005800000 */
[----:B------:R-:W-:Y:S02]  /*eaa0*/  ISETP.GT.AND P1, PT, R82, 0x41, !P1 ;  /* 0x000000415200780c */ /* 0x000fe40004f24270 */
[----:B------:R-:W-:Y:S02]  /*eab0*/  ISETP.NE.AND P6, PT, R92, 0x1, PT ;  /* 0x000000015c00780c */ /* 0x000fe40003fc5270 */
[----:B------:R-:W-:Y:S02]  /*eac0*/  ISETP.LT.OR P1, PT, R83, 0x42, P1 ;  /* 0x000000425300780c */ /* 0x000fe40000f21670 */
[----:B0-----:R-:W-:Y:S02]  /*ead0*/  FMNMX.FTZ R5, R14, R5, !PT ;  /* 0x000000050e057209 */ /* 0x001fe40007810000 */
[----:B------:R-:W-:Y:S02]  /*eae0*/  FSEL R127, R48, -INF , !P1 ;  /* 0xff800000307f7808 */ /* 0x000fe40004800000 */
[----:B------:R-:W-:Y:S01]  /*eaf0*/  LOP3.LUT P1, RZ, R17, 0x1000, RZ, 0xc0, !PT ;  /* 0x0000100011ff7812 */ /* 0x000fe2000782c0ff */
[----:B------:R-:W-:-:S01]  /*eb00*/  FFMA.FTZ R8, R5, R26, -8 ;  /* 0xc100000005087423 */ /* 0x000fc2000001001a */
        /* <DEDUP_REMOVED lines=58> */
[----:B------:R-:W-:Y:S02]  /*eeb0*/  LOP3.LUT P5, RZ, R17, 0x8000000, RZ, 0xc0, !PT ;  /* 0x0800000011ff7812 */ /* 0x000fe400078ac0ff */
[----:B------:R-:W-:Y:S02]  /*eec0*/  FSEL R137, R68, -INF , !P1 ;  /* 0xff80000044897808 */ /* 0x000fe40004800000 */
[----:B------:R-:W-:-:S02]  /*eed0*/  FSETP.NEU.FTZ.AND P1, PT, R5, -INF , PT ;  /* 0xff8000000500780b */ /* 0x000fc40003f3d000 */
[----:B------:R-:W-:Y:S02]  /*eee0*/  FMNMX.FTZ R14, R137, R14, !PT ;  /* 0x0000000e890e7209 */ /* 0x000fe40007810000 */
[----:B------:R-:W-:Y:S02]  /*eef0*/  FSEL R8, R8, RZ, P1 ;  /* 0x000000ff08087208 */ /* 0x000fe40000800000 */
[----:B------:R-:W-:Y:S02]  /*ef00*/  LOP3.LUT P1, RZ, R17, 0x4000000, RZ, 0xc0, !PT ;  /* 0x0400000011ff7812 */ /* 0x000fe4000782c0ff */
[----:B------:R-:W-:Y:S01]  /*ef10*/  ISETP.GT.AND P5, PT, R82, 0x79, !P5 ;  /* 0x000000795200780c */ /* 0x000fe20006fa4270 */
[----:B------:R-:W-:-:S01]  /*ef20*/  FFMA.FTZ R12, R85, R26, -R8 ;  /* 0x0000001a550c7223 */ /* 0x000fc20000010808 */
[----:B------:R-:W-:Y:S01]  /*ef30*/  ISETP.GT.AND P1, PT, R82, 0x69, !P1 ;  /* 0x000000695200780c */ /* 0x000fe20004f24270 */
[----:B------:R-:W-:-:S01]  /*ef40*/  FFMA.FTZ R36, R45, R26, -R8 ;  /* 0x0000001a2d247223 */ /* 0x000fc20000010808 */
[----:B------:R-:W-:Y:S01]  /*ef50*/  ISETP.LT.OR P5, PT, R83, 0x7a, P5 ;  /* 0x0000007a5300780c */ /* 0x000fe20002fa1670 */
[----:B------:R-:W-:-:S01]  /*ef60*/  FFMA.FTZ R20, R87, R26, -R8 ;  /* 0x0000001a57147223 */ /* 0x000fc20000010808 */
[----:B------:R-:W-:Y:S01]  /*ef70*/  ISETP.LT.OR P1, PT, R83, 0x6a, P1 ;  /* 0x0000006a5300780c */ /* 0x000fe20000f21670 */
[----:B------:R-:W-:-:S01]  /*ef80*/  FFMA.FTZ R24, R25, R26, -R8 ;  /* 0x0000001a19187223 */ /* 0x000fc20000010808 */
[----:B------:R-:W-:Y:S01]  /*ef90*/  FSEL R45, R0, -INF , !P4 ;  /* 0xff800000002d7808 */ /* 0x000fe20006000000 */
[----:B------:R-:W-:-:S01]  /*efa0*/  FFMA.FTZ R25, R91, R26, -R8 ;  /* 0x0000001a5b197223 */ /* 0x000fc20000010808 */
[----:B------:R-:W-:Y:S01]  /*efb0*/  FSEL R85, R66, -INF , !P1 ;  /* 0xff80000042557808 */ /* 0x000fe20004800000 */
[----:B------:R-:W-:-:S01]  /*efc0*/  FFMA.FTZ R4, R4, R26, -R8 ;  /* 0x0000001a04047223 */ /* 0x000fc20000010808 */
[----:B------:R-:W-:Y:S01]  /*efd0*/  FSEL R87, R76, -INF , !P5 ;  /* 0xff8000004c577808 */ /* 0x000fe20006800000 */
        /* <DEDUP_REMOVED lines=21> */
[-CC-:B------:R-:W-:Y:S01]  /*f130*/  FFMA.FTZ R41, R99, R26.reuse, -R8.reuse ;  /* 0x0000001a63297223 */ /* 0x180fe20000010808 */
[----:B------:R-:W0:Y:S01]  /*f140*/  SHFL.BFLY PT, R91, R14, 0x2, 0x1f ;  /* 0x0c401f000e5b7f89 */ /* 0x000e2200000e0000 */
        /* <DEDUP_REMOVED lines=9> */
[----:B------:R-:W-:Y:S08]  /*f1e0*/  MUFU.EX2 R4, R4 ;  /* 0x0000000400047308 */ /* 0x000ff00000000800 */
[----:B------:R-:W1:Y:S01]  /*f1f0*/  MUFU.EX2 R77, R77 ;  /* 0x0000004d004d7308 */ /* 0x000e620000000800 */
[----:B0-----:R-:W-:-:S07]  /*f200*/  FMNMX.FTZ R91, R14, R91, !PT ;  /* 0x0000005b0e5b7209 */ /* 0x001fce0007810000 */
[----:B------:R-:W-:Y:S01]  /*f210*/  MUFU.EX2 R9, R9 ;  /* 0x0000000900097308 */ /* 0x000fe20000000800 */
[----:B------:R-:W0:Y:S07]  /*f220*/  SHFL.BFLY PT, R14, R91, 0x1, 0x1f ;  /* 0x0c201f005b0e7f89 */ /* 0x000e2e00000e0000 */
[----:B------:R-:W2:Y:S01]  /*f230*/  MUFU.EX2 R12, R12 ;  /* 0x0000000c000c7308 */ /* 0x000ea20000000800 */
[----:B-1----:R-:W-:-:S07]  /*f240*/  FADD.FTZ R68, R4, R77 ;  /* 0x0000004d04447221 */ /* 0x002fce0000010000 */
[----:B------:R-:W1:Y:S08]  /*f250*/  MUFU.EX2 R15, R15 ;  /* 0x0000000f000f7308 */ /* 0x000e700000000800 */
[----:B------:R-:W-:Y:S01]  /*f260*/  MUFU.EX2 R20, R20 ;  /* 0x0000001400147308 */ /* 0x000fe20000000800 */
[----:B--2---:R-:W-:Y:S02]  /*f270*/  F2FP.SATFINITE.E4M3.F32.PACK_AB_MERGE_C R148, R12, R9, RZ ;  /* 0x000000090c94723e */ /* 0x004fe400048070ff */
[----:B0-----:R-:W-:-:S02]  /*f280*/  FMNMX.FTZ R14, R91, R14, !PT ;  /* 0x0000000e5b0e7209 */ /* 0x001fc40007810000 */
[----:B------:R-:W-:Y:S02]  /*f290*/  F2FP.SATFINITE.E4M3.F32.PACK_AB_MERGE_C R148, R77, R4, R148 ;  /* 0x000000044d94723e */ /* 0x000fe40004807094 */
[C---:B------:R-:W-:Y:S01]  /*f2a0*/  FSETP.NEU.FTZ.AND P1, PT, R14.reuse, -INF , PT ;  /* 0xff8000000e00780b */ /* 0x040fe20003f3d000 */
[----:B------:R-:W-:-:S01]  /*f2b0*/  FFMA.FTZ R50, R14, R26, -8 ;  /* 0xc10000000e327423 */ /* 0x000fc2000001001a */
[----:B------:R-:W-:Y:S04]  /*f2c0*/  MUFU.EX2 R24, R24 ;  /* 0x0000001800187308 */ /* 0x000fe80000000800 */
[----:B------:R-:W-:Y:S02]  /*f2d0*/  FSEL R8, R50, RZ, P1 ;  /* 0x000000ff32087208 */ /* 0x000fe40000800000 */
[----:B------:R-:W-:-:S02]  /*f2e0*/  PLOP3.LUT P1, PT, PT, PT, UP0, 0x40, 0x0 ;  /* 0x000000000000781c */ /* 0x000fc40003f2e808 */
[----:B------:R-:W0:Y:S01]  /*f2f0*/  MUFU.EX2 R25, R25 ;  /* 0x0000001900197308 */ /* 0x000e220000000800 */
[----:B------:R-:W-:-:S01]  /*f300*/  FFMA.FTZ R3, R3, R26, -R8 ;  /* 0x0000001a03037223 */ /* 0x000fc20000010808 */
[-CC-:B------:R-:W-:Y:S01]  /*f310*/  FFMA.FTZ R50, R73, R26.reuse, -R8.reuse ;  /* 0x0000001a49327223 */ /* 0x180fe20000010808 */
[----:B------:R-:W-:-:S01]  /*f320*/  FFMA.FTZ R13, R13, R26, -R8 ;  /* 0x0000001a0d0d7223 */ /* 0x000fc20000010808 */
[-CC-:B------:R-:W-:Y:S01]  /*f330*/  FFMA.FTZ R52, R79, R26.reuse, -R8.reuse ;  /* 0x0000001a4f347223 */ /* 0x180fe20000010808 */
[----:B------:R-:W-:-:S01]  /*f340*/  FFMA.FTZ R21, R21, R26, -R8 ;  /* 0x0000001a15157223 */ /* 0x000fc20000010808 */
[----:B------:R-:W-:Y:S01]  /*f350*/  FFMA.FTZ R54, R81, R26, -R8 ;  /* 0x0000001a51367223 */ /* 0x000fe20000010808 */
[----:B------:R-:W-:-:S01]  /*f360*/  FADD.FTZ R73, R9, R68 ;  /* 0x0000004409497221 */ /* 0x000fc20000010000 */
[----:B------:R-:W-:Y:S01]  /*f370*/  MUFU.EX2 R3, R3 ;  /* 0x0000000300037308 */ /* 0x000fe20000000800 */
[----:B------:R-:W-:-:S01]  /*f380*/  FFMA.FTZ R27, R27, R26, -R8 ;  /* 0x0000001a1b1b7223 */ /* 0x000fc20000010808 */
[----:B------:R-:W-:Y:S01]  /*f390*/  FFMA.FTZ R56, R117, R26, -R8 ;  /* 0x0000001a75387223 */ /* 0x000fe20000010808 */
[----:B------:R-:W-:-:S01]  /*f3a0*/  FADD.FTZ R72, R12, R73 ;  /* 0x000000490c487221 */ /* 0x000fc20000010000 */
[-CC-:B------:R-:W-:Y:S01]  /*f3b0*/  FFMA.FTZ R31, R31, R26.reuse, -R8.reuse ;  /* 0x0000001a1f1f7223 */ /* 0x180fe20000010808 */
[----:B------:R-:W-:-:S01]  /*f3c0*/  FFMA.FTZ R58, R119, R26, -R8 ;  /* 0x0000001a773a7223 */ /* 0x000fc20000010808 */
[----:B------:R-:W-:Y:S01]  /*f3d0*/  FFMA.FTZ R35, R35, R26, -R8 ;  /* 0x0000001a23237223 */ /* 0x000fe20000010808 */
[----:B-1----:R-:W-:-:S01]  /*f3e0*/  FADD.FTZ R79, R15, R72 ;  /* 0x000000480f4f7221 */ /* 0x002fc20000010000 */
[----:B------:R-:W1:Y:S01]  /*f3f0*/  MUFU.EX2 R50, R50 ;  /* 0x0000003200327308 */ /* 0x000e620000000800 */
[----:B------:R-:W-:-:S01]  /*f400*/  FFMA.FTZ R60, R121, R26, -R8 ;  /* 0x0000001a793c7223 */ /* 0x000fc20000010808 */
[----:B0-----:R-:W-:Y:S01]  /*f410*/  F2FP.SATFINITE.E4M3.F32.PACK_AB_MERGE_C R150, R25, R24, RZ ;  /* 0x000000181996723e */ /* 0x001fe200048070ff */
[----:B------:R-:W-:-:S01]  /*f420*/  FADD.FTZ R79, R20, R79 ;  /* 0x0000004f144f7221 */ /* 0x000fc20000010000 */
[-CC-:B------:R-:W-:Y:S01]  /*f430*/  FFMA.FTZ R39, R39, R26.reuse, -R8.reuse ;  /* 0x0000001a27277223 */ /* 0x180fe20000010808 */
[----:B------:R-:W-:-:S01]  /*f440*/  FFMA.FTZ R62, R123, R26, -R8 ;  /* 0x0000001a7b3e7223 */ /* 0x000fc20000010808 */
[----:B------:R-:W-:Y:S01]  /*f450*/  F2FP.SATFINITE.E4M3.F32.PACK_AB_MERGE_C R150, R20, R15, R150 ;  /* 0x0000000f1496723e */ /* 0x000fe20004807096 */
[----:B------:R-:W-:-:S01]  /*f460*/  FADD.FTZ R72, R24, R79 ;  /* 0x0000004f18487221 */ /* 0x000fc20000010000 */
[----:B------:R-:W0:Y:S01]  /*f470*/  MUFU.EX2 R13, R13 ;  /* 0x0000000d000d7308 */ /* 0x000e220000000800 */
[----:B------:R-:W-:-:S01]  /*f480*/  FFMA.FTZ R43, R43, R26, -R8 ;  /* 0x0000001a2b2b7223 */ /* 0x000fc20000010808 */
[----:B------:R-:W-:Y:S01]  /*f490*/  FFMA.FTZ R64, R125, R26, -R8 ;  /* 0x0000001a7d407223 */ /* 0x000fe20000010808 */
[----:B------:R-:W-:-:S01]  /*f4a0*/  FADD.FTZ R79, R25, R72 ;  /* 0x00000048194f7221 */ /* 0x000fc20000010000 */
        /* <DEDUP_REMOVED lines=16> */
[----:B------:R-:W-:-:S04]  /*f5b0*/  FFMA.FTZ R87, R87, R26, -R8 ;  /* 0x0000001a57577223 */ /* 0x000fc80000010808 */
        /* <DEDUP_REMOVED lines=27> */
[----:B------:R-:W2:Y:S01]  /*f770*/  @P6 LDC R28, c[0x0][0x450] ;  /* 0x00011400ff1c6b82 */ /* 0x000ea20000000800 */
[----:B------:R-:W3:Y:S01]  /*f780*/  MUFU.EX2 R35, R35 ;  /* 0x0000002300237308 */ /* 0x000ee20000000800 */
[----:B-1----:R-:W-:-:S07]  /*f790*/  FADD.FTZ R20, R58, R25 ;  /* 0x000000193a147221 */ /* 0x002fce0000010000 */
[----:B------:R-:W1:Y:S01]  /*f7a0*/  MUFU.EX2 R37, R37 ;  /* 0x0000002500257308 */ /* 0x000e620000000800 */
[----:B0-----:R-:W-:-:S07]  /*f7b0*/  FADD.FTZ R24, R32, R33 ;  /* 0x0000002120187221 */ /* 0x001fce0000010000 */
[----:B------:R-:W0:Y:S01]  /*f7c0*/  MUFU.EX2 R60, R60 ;  /* 0x0000003c003c7308 */ /* 0x000e220000000800 */
[----:B---3--:R-:W-:-:S01]  /*f7d0*/  FADD.FTZ R25, R35, R20 ;  /* 0x0000001423197221 */ /* 0x008fc20000010000 */
[----:B------:R-:W-:-:S06]  /*f7e0*/  FFMA.FTZ R20, R63, R26, -R8 ;  /* 0x0000001a3f147223 */ /* 0x000fcc0000010808 */
[----:B------:R-:W-:Y:S01]  /*f7f0*/  MUFU.EX2 R34, R34 ;  /* 0x0000002200227308 */ /* 0x000fe20000000800 */
[----:B-1----:R-:W-:-:S07]  /*f800*/  FADD.FTZ R29, R37, R24 ;  /* 0x00000018251d7221 */ /* 0x002fce0000010000 */
[----:B------:R-:W1:Y:S01]  /*f810*/  MUFU.EX2 R41, R41 ;  /* 0x0000002900297308 */ /* 0x000e620000000800 */
[----:B0-----:R-:W-:-:S01]  /*f820*/  FADD.FTZ R24, R60, R25 ;  /* 0x000000193c187221 */ /* 0x001fc20000010000 */
[----:B------:R-:W-:Y:S01]  /*f830*/  FFMA.FTZ R25, R135, R26, -R8 ;  /* 0x0000001a87197223 */ /* 0x000fe20000010808 */
[----:B------:R-:W-:-:S04]  /*f840*/  F2FP.SATFINITE.E4M3.F32.PACK_AB_MERGE_C R35, R60, R35, RZ ;  /* 0x000000233c23723e */ /* 0x000fc800048070ff */
[----:B------:R-:W-:Y:S01]  /*f850*/  F2FP.SATFINITE.E4M3.F32.PACK_AB_MERGE_C R145, R58, R31, R35 ;  /* 0x0000001f3a91723e */ /* 0x000fe20004807023 */
[----:B------:R-:W0:Y:S08]  /*f860*/  MUFU.EX2 R39, R39 ;  /* 0x0000002700277308 */ /* 0x000e300000000800 */
[----:B------:R-:W3:Y:S01]  /*f870*/  MUFU.EX2 R62, R62 ;  /* 0x0000003e003e7308 */ /* 0x000ee20000000800 */
[----:B-1----:R-:W-:Y:S01]  /*f880*/  F2FP.SATFINITE.E4M3.F32.PACK_AB_MERGE_C R146, R41, R34, RZ ;  /* 0x000000222992723e */ /* 0x002fe200048070ff */
[----:B------:R-:W-:-:S03]  /*f890*/  FADD.FTZ R34, R34, R29 ;  /* 0x0000001d22227221 */ /* 0x000fc60000010000 */
[----:B------:R-:W-:Y:S01]  /*f8a0*/  F2FP.SATFINITE.E4M3.F32.PACK_AB_MERGE_C R146, R37, R32, R146 ;  /* 0x000000202592723e */ /* 0x000fe20004807092 */
[----:B------:R-:W-:-:S02]  /*f8b0*/  FADD.FTZ R41, R41, R34 ;  /* 0x0000002229297221 */ /* 0x000fc40000010000 */
[----:B------:R-:W1:Y:S01]  /*f8c0*/  MUFU.EX2 R43, R43 ;  /* 0x0000002b002b7308 */ /* 0x000e620000000800 */
[----:B0-----:R-:W-:-:S07]  /*f8d0*/  FADD.FTZ R29, R39, R24 ;  /* 0x00000018271d7221 */ /* 0x001fce0000010000 */
[----:B------:R-:W0:Y:S01]  /*f8e0*/  MUFU.EX2 R64, R64 ;  /* 0x0000004000407308 */ /* 0x000e220000000800 */
[----:B---3--:R-:W-:-:S07]  /*f8f0*/  FADD.FTZ R24, R62, R29 ;  /* 0x0000001d3e187221 */ /* 0x008fce0000010000 */
[----:B------:R-:W-:Y:S01]  /*f900*/  MUFU.EX2 R0, R0 ;  /* 0x0000000000007308 */ /* 0x000fe20000000800 */
[----:B-1----:R-:W-:-:S07]  /*f910*/  FADD.FTZ R29, R43, R24 ;  /* 0x000000182b1d7221 */ /* 0x002fce0000010000 */
[----:B------:R-:W1:Y:S01]  /*f920*/  MUFU.EX2 R49, R49 ;  /* 0x0000003100317308 */ /* 0x000e620000000800 */
[----:B0-----:R-:W-:-:S01]  /*f930*/  FADD.FTZ R24, R64, R29 ;  /* 0x0000001d40187221 */ /* 0x001fc20000010000 */
[----:B------:R-:W-:-:S04]  /*f940*/  F2FP.SATFINITE.E4M3.F32.PACK_AB_MERGE_C R43, R64, R43, RZ ;  /* 0x0000002b402b723e */ /* 0x000fc800048070ff */
[----:B------:R-:W-:Y:S02]  /*f950*/  F2FP.SATFINITE.E4M3.F32.PACK_AB_MERGE_C R147, R62, R39, R43 ;  /* 0x000000273e93723e */ /* 0x000fe4000480702b */
[----:B------:R-:W0:Y:S08]  /*f960*/  MUFU.EX2 R47, R47 ;  /* 0x0000002f002f7308 */ /* 0x000e300000000800 */
[----:B------:R-:W-:Y:S01]  /*f970*/  MUFU.EX2 R36, R36 ;  /* 0x0000002400247308 */ /* 0x000fe20000000800 */
[----:B-1----:R-:W-:-:S07]  /*f980*/  F2FP.SATFINITE.E4M3.F32.PACK_AB_MERGE_C R140, R49, R0, RZ ;  /* 0x00000000318c723e */ /* 0x002fce00048070ff */
[----:B------:R-:W1:Y:S01]  /*f990*/  MUFU.EX2 R83, R101 ;  /* 0x0000006500537308 */ /* 0x000e620000000800 */
[----:B0-----:R-:W-:-:S07]  /*f9a0*/  FADD.FTZ R29, R47, R24 ;  /* 0x000000182f1d7221 */ /* 0x001fce0000010000 */
[----:B------:R-:W0:Y:S08]  /*f9b0*/  MUFU.EX2 R66, R66 ;  /* 0x0000004200427308 */ /* 0x000e300000000800 */
[----:B------:R-:W3:Y:S01]  /*f9c0*/  MUFU.EX2 R51, R51 ;  /* 0x0000003300337308 */ /* 0x000ee20000000800 */
        /* <DEDUP_REMOVED lines=8> */
[----:B---3--:R-:W-:-:S07]  /*fa50*/  FADD.FTZ R27, R51, R24 ;  /* 0x00000018331b7221 */ /* 0x008fce0000010000 */
[----:B------:R-:W0:Y:S01]  /*fa60*/  MUFU.EX2 R57, R57 ;  /* 0x0000003900397308 */ /* 0x000e220000000800 */
[----:B-1----:R-:W-:-:S01]  /*fa70*/  FADD.FTZ R24, R68, R27 ;  /* 0x0000001b44187221 */ /* 0x002fc20000010000 */
[----:B------:R-:W-:-:S04]  /*fa80*/  F2FP.SATFINITE.E4M3.F32.PACK_AB_MERGE_C R51, R68, R51, RZ ;  /* 0x000000334433723e */ /* 0x000fc800048070ff */
[----:B------:R-:W-:Y:S02]  /*fa90*/  F2FP.SATFINITE.E4M3.F32.PACK_AB_MERGE_C R141, R66, R47, R51 ;  /* 0x0000002f428d723e */ /* 0x000fe40004807033 */
[----:B------:R-:W1:Y:S08]  /*faa0*/  MUFU.EX2 R9, R55 ;  /* 0x0000003700097308 */ /* 0x000e700000000800 */
[----:B------:R-:W-:Y:S01]  /*fab0*/  MUFU.EX2 R38, R38 ;  /* 0x0000002600267308 */ /* 0x000fe20000000800 */
[----:B0-----:R-:W-:-:S07]  /*fac0*/  F2FP.SATFINITE.E4M3.F32.PACK_AB_MERGE_C R142, R57, R40, RZ ;  /* 0x00000028398e723e */ /* 0x001fce00048070ff */
[----:B------:R-:W0:Y:S01]  /*fad0*/  MUFU.EX2 R53, R53 ;  /* 0x0000003500357308 */ /* 0x000e220000000800 */
[----:B-1----:R-:W-:-:S07]  /*fae0*/  FADD.FTZ R27, R9, R24 ;  /* 0x00000018091b7221 */ /* 0x002fce0000010000 */
[----:B------:R-:W1:Y:S08]  /*faf0*/  MUFU.EX2 R4, R131 ;  /* 0x0000008300047308 */ /* 0x000e700000000800 */
[----:B------:R-:W3:Y:S01]  /*fb00*/  MUFU.EX2 R12, R12 ;  /* 0x0000000c000c7308 */ /* 0x000ee20000000800 */
[----:B0-----:R-:W-:Y:S01]  /*fb10*/  F2FP.SATFINITE.E4M3.F32.PACK_AB_MERGE_C R142, R53, R38, R142 ;  /* 0x00000026358e723e */ /* 0x001fe2000480708e */
[----:B------:R-:W-:-:S04]  /*fb20*/  FADD.FTZ R38, R38, R49 ;  /* 0x0000003126267221 */ /* 0x000fc80000010000 */
[----:B------:R-:W-:Y:S02]  /*fb30*/  FADD.FTZ R53, R53, R38 ;  /* 0x0000002635357221 */ /* 0x000fe40000010000 */
[----:B------:R-:W-:Y:S01]  /*fb40*/  MUFU.EX2 R44, R44 ;  /* 0x0000002c002c7308 */ /* 0x000fe20000000800 */
[----:B-1----:R-:W-:-:S01]  /*fb50*/  FADD.FTZ R27, R4, R27 ;  /* 0x0000001b041b7221 */ /* 0x002fc20000010000 */
[----:B------:R-:W-:-:S04]  /*fb60*/  FADD.FTZ R40, R40, R53 ;  /* 0x0000003528287221 */ /* 0x000fc80000010000 */
[----:B------:R-:W-:Y:S02]  /*fb70*/  FADD.FTZ R57, R57, R40 ;  /* 0x0000002839397221 */ /* 0x000fe40000010000 */
[----:B------:R-:W0:Y:S01]  /*fb80*/  MUFU.EX2 R65, R65 ;  /* 0x0000004100417308 */ /* 0x000e220000000800 */
[----:B---3--:R-:W-:-:S02]  /*fb90*/  FADD.FTZ R24, R12, R27 ;  /* 0x0000001b0c187221 */ /* 0x008fc40000010000 */
[----:B------:R-:W1:Y:S05]  /*fba0*/  @P6 LDC R27, c[0x0][0x44c] ;  /* 0x00011300ff1b6b82 */ /* 0x000e6a0000000800 */
[----:B------:R-:W3:Y:S08]  /*fbb0*/  MUFU.EX2 R15, R15 ;  /* 0x0000000f000f7308 */ /* 0x000ef00000000800 */
[----:B------:R-:W-:Y:S01]  /*fbc0*/  MUFU.EX2 R42, R42 ;  /* 0x0000002a002a7308 */ /* 0x000fe20000000800 */
[----:B0-----:R-:W-:-:S07]  /*fbd0*/  F2FP.SATFINITE.E4M3.F32.PACK_AB_MERGE_C R3, R65, R44, RZ ;  /* 0x0000002c4103723e */ /* 0x001fce00048070ff */
[----:B------:R-:W0:Y:S01]  /*fbe0*/  MUFU.EX2 R61, R61 ;  /* 0x0000003d003d7308 */ /* 0x000e220000000800 */
[C---:B---3--:R-:W-:Y:S01]  /*fbf0*/  F2FP.SATFINITE.E4M3.F32.PACK_AB_MERGE_C R21, R15.reuse, R12, RZ ;  /* 0x0000000c0f15723e */ /* 0x048fe200048070ff */
[----:B------:R-:W-:Y:S01]  /*fc00*/  FADD.FTZ R15, R15, R24 ;  /* 0x000000180f0f7221 */ /* 0x000fe20000010000 */
[----:B-1----:R-:W-:Y:S02]  /*fc10*/  @P6 IMAD.HI.U32 R27, R90, R27, RZ ;  /* 0x0000001b5a1b6227 */ /* 0x002fe400078e00ff */
[----:B------:R-:W-:Y:S02]  /*fc20*/  F2FP.SATFINITE.E4M3.F32.PACK_AB_MERGE_C R143, R4, R9, R21 ;  /* 0x00000009048f723e */ /* 0x000fe40004807015 */
[----:B------:R-:W-:Y:S01]  /*fc30*/  IMAD.MOV.U32 R9, RZ, RZ, R90 ;  /* 0x000000ffff097224 */ /* 0x000fe200078e005a */
[----:B------:R-:W1:Y:S01]  /*fc40*/  MUFU.EX2 R20, R20 ;  /* 0x0000001400147308 */ /* 0x000e620000000800 */
[----:B--2---:R-:W-:-:S05]  /*fc50*/  @P6 SHF.R.U32.HI R9, RZ, R28, R27 ;  /* 0x0000001cff096219 */ /* 0x004fca000001161b */
[----:B------:R-:W-:Y:S02]  /*fc60*/  IMAD.IADD R88, R88, 0x1, R9 ;  /* 0x0000000158587824 */ /* 0x000fe400078e0209 */
        /* <DEDUP_REMOVED lines=30> */
[----:B------:R-:W-:-:S01]  /*fe50*/  FADD.FTZ R4, R75, R48 ;  /* 0x000000304b047221 */ /* 0x000fc20000010000 */
[C---:B0-----:R-:W-:Y:S02]  /*fe60*/  F2FP.SATFINITE.E4M3.F32.PACK_AB_MERGE_C R8, R12.reuse, R45, RZ ;  /* 0x0000002d0c08723e */ /* 0x041fe400048070ff */
[----:B------:R-:W-:-:S02]  /*fe70*/  FADD.FTZ R3, R12, R3 ;  /* 0x000000030c037221 */ /* 0x000fc40000010000 */
[----:B------:R-:W-:Y:S01]  /*fe80*/  F2FP.SATFINITE.E4M3.F32.PACK_AB_MERGE_C R139, R71, R0, R8 ;  /* 0x00000000478b723e */ /* 0x000fe20004807008 */
[----:B------:R-:W-:Y:S02]  /*fe90*/  VIADD R0, R89, 0xfffffffe ;  /* 0xfffffffe59007836 */ /* 0x000fe40000000000 */
        /* <DEDUP_REMOVED lines=14> */
.L_x_12376:
[----:B------:R-:W-:-:S06]  /*ff80*/  UISETP.NE.AND UP0, UPT, UR5, 0x1, UPT ;  /* 0x000000010500788c */ /* 0x000fcc000bf05270 */
[----:B------:R-:W-:-:S05]  /*ff90*/  PLOP3.LUT P1, PT, PT, PT, UP0, 0x80, 0x0 ;  /* 0x000000000000781c */ /* 0x000fca0003f2f008 */
[----:B------:R-:W-:-:S08]  /*ffa0*/  @UP0 ULDC.64 UR6, c[0x0][0x9e8] ;  /* 0x00027a0000060ab9 */ /* 0x000fd00000000a00 */
[----:B------:R-:W-:-:S05]  /*ffb0*/  @P1 IMAD.HI.U32 R12, R9, UR6, RZ ;  /* 0x00000006090c1c27 */ /* 0x000fca000f8e00ff */
[----:B------:R-:W-:-:S07]  /*ffc0*/  @P1 SHF.R.U32.HI R9, RZ, UR7, R12 ;  /* 0x00000007ff091c19 */ /* 0x000fce000801160c */
.L_x_12377:
[----:B------:R-:W-:Y:S05]  /*ffd0*/  BSYNC B0 ;  /* 0x0000000000007941 */ /* 0x000fea0003800000 */
.L_x_12375:
[----:B------:R-:W-:-:S04]  /*ffe0*/  IMAD.U32 R12, RZ, RZ, UR5 ;  /* 0x00000005ff0c7e24 */ /* 0x000fc8000f8e00ff */
[----:B------:R-:W-:-:S05]  /*fff0*/  IMAD R9, R9, R12, UR5 ;  /* 0x0000000509097e24 */ /* 0x000fca000f8e020c */
[----:B------:R-:W-:-:S07]  /*10000*/  VIMNMX R8, R8, R9, PT ;  /* 0x0000000908087248 */ /* 0x000fce0003fe0100 */
.L_x_12374:
[----:B------:R-:W2:Y:S01]  /*10010*/  LDL R12, [R1+0x44] ;  /* 0x00004400010c7983 */ /* 0x000ea20000100800 */
        /* <DEDUP_REMOVED lines=10> */
[----:B------:R-:W-:Y:S01]  /*100c0*/  BSSY B1, `(.L_x_12378) ;  /* 0x00003c4000017945 */ /* 0x000fe20003800000 */
        /* <DEDUP_REMOVED lines=24> */
[----:B--2---:R-:W-:-:S04]  /*10250*/  VIMNMX R12, R12, R9, !PT ;  /* 0x000000090c0c7248 */ /* 0x004fc80007fe0100 */
[----:B------:R-:W-:Y:S01]  /*10260*/  ISETP.GE.AND P1, PT, R0, R12, PT ;  /* 0x0000000c0000720c */ /* 0x000fe20003f26270 */
[----:B------:R0:W-:-:S12]  /*10270*/  STL [R1+0x28], R12 ;  /* 0x0000280c01007387 */ /* 0x0001d80000100800 */
[----:B0-----:R-:W-:Y:S05]  /*10280*/  @!P1 BRA `(.L_x_12379) ;  /* 0x00000038009c9947 */ /* 0x001fea0003800000 */
[----:B------:R-:W-:Y:S01]  /*10290*/  BSSY B0, `(.L_x_12380) ;  /* 0x00003a2000007945 */ /* 0x000fe20003800000 */
        /* <DEDUP_REMOVED lines=24> */
.L_x_12401:
[----:B------:R-:W-:-:S05]  /*10420*/  VIADD R21, R22, 0x1 ;  /* 0x0000000116157836 */ /* 0x000fca0000000000 */
[----:B------:R-:W-:-:S04]  /*10430*/  ISETP.NE.AND P1, PT, R21, 0x2, PT ;  /* 0x000000021500780c */ /* 0x000fc80003f25270 */
[----:B------:R-:W-:Y:S02]  /*10440*/  SEL R9, RZ, 0x1, P1 ;  /* 0x00000001ff097807 */ /* 0x000fe40000800000 */
[----:B------:R-:W-:Y:S02]  /*10450*/  SEL R21, R21, RZ, P1 ;  /* 0x000000ff15157207 */ /* 0x000fe40000800000 */
[----:B------:R-:W-:Y:S01]  /*10460*/  LOP3.LUT R20, R152, R9, RZ, 0x3c, !PT ;  /* 0x0000000998147212 */ /* 0x000fe200078e3cff */
[----:B------:R-:W-:Y:S06]  /*10470*/  @!P0 BRA `(.L_x_12381) ;  /* 0x0000000000048947 */ /* 0x000fec0003800000 */
[----:B------:R-:W-:Y:S01]  /*10480*/  BPT.TRAP 0x1 ;  /* 0x000000040000795c */ /* 0x000fe20000300000 */
.L_x_12381:
[----:B------:R-:W-:Y:S01]  /*10490*/  IMAD R15, R21, 0x8, R16 ;  /* 0x00000008150f7824 */ /* 0x000fe200078e0210 */
[----:B------:R-:W-:-:S04]  /*104a0*/  SHF.L.U32 R8, R20, 0x1f, RZ ;  /* 0x0000001f14087819 */ /* 0x000fc800000006ff */
[----:B------:R0:W1:Y:S01]  /*104b0*/  SYNCS.PHASECHK.TRANS64.TRYWAIT P1, [R15+URZ+0x19c30], R8 ;  /* 0x019c30080f0075a7 */ /* 0x000062000802017f */
[----:B------:R-:W-:Y:S05]  /*104c0*/  @!P0 BRA `(.L_x_12382) ;  /* 0x0000000000048947 */ /* 0x000fea0003800000 */
[----:B------:R-:W-:Y:S01]  /*104d0*/  BPT.TRAP 0x1 ;  /* 0x000000040000795c */ /* 0x000fe20000300000 */
.L_x_12382:
[----:B------:R-:W2:Y:S01]  /*104e0*/  LDL R9, [R1+0x24] ;  /* 0x0000240001097983 */ /* 0x000ea20000100800 */
[----:B------:R-:W-:Y:S01]  /*104f0*/  BSSY B2, `(.L_x_12383) ;  /* 0x0000006000027945 */ /* 0x000fe20003800000 */
[----:B------:R-:W-:Y:S02]  /*10500*/  IMAD.MOV.U32 R13, RZ, RZ, -0x3ffffff0 ;  /* 0xc0000010ff0d7424 */ /* 0x000fe400078e00ff */
[----:B--2---:R-:W-:Y:S01]  /*10510*/  IMAD R12, R21, 0x300, R9 ;  /* 0x00000300150c7824 */ /* 0x004fe200078e0209 */
[----:B-1----:R-:W-:Y:S06]  /*10520*/  @P1 BRA `(.L_x_12384) ;  /* 0x0000000000081947 */ /* 0x002fec0003800000 */
[----:B------:R-:W1:Y:S02]  /*10530*/  SYNCS.PHASECHK.TRANS64.TRYWAIT P1, [R15+URZ+0x19c30], R8 ;  /* 0x019c30080f0075a7 */ /* 0x000e64000802017f */
[----:B-1----:R-:W-:Y:S05]  /*10540*/  @!P1 BRA `(.L_x_12385) ;  /* 0x0000016800609947 */ /* 0x002fea0003800000 */
.L_x_12384:
[----:B------:R-:W-:Y:S05]  /*10550*/  BSYNC B2 ;  /* 0x0000000000027941 */ /* 0x000fea0003800000 */
.L_x_12383:
[C---:B------:R-:W-:Y:S01]  /*10560*/  R2UR UR6, R12.reuse ;  /* 0x000000000c0672ca */ /* 0x040fe200000e0000 */
[----:B------:R-:W-:Y:S01]  /*10570*/  WARPGROUP.ARRIVE ;  /* 0x00000000000079c5 */ /* 0x000fe20000000000 */
[----:B------:R-:W-:Y:S01]  /*10580*/  R2UR UR7, R13 ;  /* 0x000000000d0772ca */ /* 0x000fe200000e0000 */
[----:B01----:R-:W-:Y:S01]  /*10590*/  VIADD R8, R12, 0x100 ;  /* 0x000001000c087836 */ /* 0x003fe20000000000 */
[----:B------:R-:W-:Y:S01]  /*105a0*/  R2UR UR4, R6 ;  /* 0x00000000060472ca */ /* 0x000fe200000e0000 */
[----:B------:R-:W-:Y:S01]  /*105b0*/  IMAD.MOV.U32 R9, RZ, RZ, -0x3ffffff0 ;  /* 0xc0000010ff097424 */ /* 0x000fe200078e00ff */
[----:B------:R-:W-:Y:S01]  /*105c0*/  R2UR UR5, R7 ;  /* 0x00000000070572ca */ /* 0x000fe200000e0000 */
[----:B------:R-:W-:Y:S01]  /*105d0*/  VIADD R12, R12, 0x200 ;  /* 0x000002000c0c7836 */ /* 0x000fe20000000000 */
[----:B------:R-:W-:Y:S01]  /*105e0*/  R2UR UR10, R8 ;  /* 0x00000000080a72ca */ /* 0x000fe200000e0000 */
[----:B------:R-:W-:Y:S01]  /*105f0*/  IMAD.MOV.U32 R13, RZ, RZ, -0x3ffffff0 ;  /* 0xc0000010ff0d7424 */ /* 0x000fe200078e00ff */
[----:B------:R-:W-:-:S02]  /*10600*/  R2UR UR11, R9 ;  /* 0x00000000090b72ca */ /* 0x000fc400000e0000 */
[----:B------:R-:W-:Y:S02]  /*10610*/  R2UR UR8, R156 ;  /* 0x000000009c0872ca */ /* 0x000fe400000e0000 */
[----:B------:R-:W-:Y:S02]  /*10620*/  R2UR UR9, R157 ;  /* 0x000000009d0972ca */ /* 0x000fe400000e0000 */
[----:B------:R-:W-:Y:S02]  /*10630*/  R2UR UR14, R12 ;  /* 0x000000000c0e72ca */ /* 0x000fe400000e0000 */
[----:B------:R-:W-:Y:S01]  /*10640*/  R2UR UR15, R13 ;  /* 0x000000000d0f72ca */ /* 0x000fe200000e0000 */
[----:B------:R-:W-:Y:S01]  /*10650*/  QGMMA.64x128x32.F32.E4M3.E4M3 R24, gdesc[UR4], RZ, !UPT, gsb0 ;  /* 0x01e00000041879f3 */ /* 0x000fe2000c0008ff */
        /* <DEDUP_REMOVED lines=11> */
.L_x_12386:
[----:B------:R-:W-:Y:S01]  /*10710*/  SHF.L.U32 R8, R152, 0x1f, RZ ;  /* 0x0000001f98087819 */ /* 0x000fe200000006ff */
[----:B------:R-:W-:-:S04]  /*10720*/  IMAD R152, R22, 0x8, R16 ;  /* 0x0000000816987824 */ /* 0x000fc800078e0210 */
[----:B------:R0:W1:Y:S01]  /*10730*/  SYNCS.PHASECHK.TRANS64.TRYWAIT P1, [R152+URZ+0x19c50], R8 ;  /* 0x019c5008980075a7 */ /* 0x000062000802017f */
[----:B------:R-:W-:Y:S05]  /*10740*/  @!P0 BRA `(.L_x_12387) ;  /* 0x0000000000048947 */ /* 0x000fea0003800000 */
[----:B------:R-:W-:Y:S01]  /*10750*/  BPT.TRAP 0x1 ;  /* 0x000000040000795c */ /* 0x000fe20000300000 */
.L_x_12387:
[----:B------:R-:W-:Y:S04]  /*10760*/  BSSY B2, `(.L_x_12388) ;  /* 0x0000004000027945 */ /* 0x000fe80003800000 */
[----:B-1----:R-:W-:Y:S05]  /*10770*/  @P1 BRA `(.L_x_12389) ;  /* 0x0000000000081947 */ /* 0x002fea0003800000 */
[----:B------:R-:W1:Y:S02]  /*10780*/  SYNCS.PHASECHK.TRANS64.TRYWAIT P1, [R152+URZ+0x19c50], R8 ;  /* 0x019c5008980075a7 */ /* 0x000e64000802017f */
[----:B-1----:R-:W-:Y:S05]  /*10790*/  @!P1 BRA `(.L_x_12390) ;  /* 0x0000016400e09947 */ /* 0x002fea0003800000 */
.L_x_12389:
[----:B------:R-:W-:Y:S05]  /*107a0*/  BSYNC B2 ;  /* 0x0000000000027941 */ /* 0x000fea0003800000 */
.L_x_12388:
[----:B01----:R-:W-:Y:S01]  /*107b0*/  VIADD R8, R16, 0x3000 ;  /* 0x0000300010087836 */ /* 0x003fe20000000000 */
[----:B------:R-:W-:Y:S01]  /*107c0*/  WARPGROUP.ARRIVE ;  /* 0x00000000000079c5 */ /* 0x000fe20000000000 */
[----:B------:R-:W-:Y:S02]  /*107d0*/  IMAD.MOV.U32 R9, RZ, RZ, 0x40000040 ;  /* 0x40000040ff097424 */ /* 0x000fe400078e00ff */
[----:B------:R-:W-:Y:S01]  /*107e0*/  IMAD.MOV.U32 R13, RZ, RZ, 0x40000040 ;  /* 0x40000040ff0d7424 */ /* 0x000fe200078e00ff */
[----:B------:R-:W-:Y:S02]  /*107f0*/  SHF.R.U32.HI R8, RZ, 0x4, R8 ;  /* 0x00000004ff087819 */ /* 0x000fe40000011608 */
[----:B------:R-:W-:Y:S01]  /*10800*/  R2UR UR7, R9 ;  /* 0x00000000090772ca */ /* 0x000fe200000e0000 */
[----:B------:R-:W-:Y:S01]  /*10810*/  IMAD.MOV.U32 R9, RZ, RZ, 0x40000040 ;  /* 0x40000040ff097424 */ /* 0x000fe200078e00ff */
[----:B------:R-:W-:-:S04]  /*10820*/  LOP3.LUT R8, R8, 0x3fff, RZ, 0xc0, !PT ;  /* 0x00003fff08087812 */ /* 0x000fc800078ec0ff */
[----:B------:R-:W-:-:S05]  /*10830*/  LOP3.LUT R8, R8, 0x10000, RZ, 0xfc, !PT ;  /* 0x0001000008087812 */ /* 0x000fca00078efcff */
[----:B------:R-:W-:-:S04]  /*10840*/  IMAD R8, R22, 0x300, R8 ;  /* 0x0000030016087824 */ /* 0x000fc800078e0208 */
[C---:B------:R-:W-:Y:S01]  /*10850*/  VIADD R12, R8.reuse, 0x2 ;  /* 0x00000002080c7836 */ /* 0x040fe20000000000 */
[----:B------:R-:W-:-:S13]  /*10860*/  R2UR UR6, R8 ;  /* 0x00000000080672ca */ /* 0x000fda00000e0000 */
        /* <DEDUP_REMOVED lines=22> */
.L_x_12391:
[----:B------:R-:W2:Y:S01]  /*109d0*/  LDL R13, [R1+0x20] ;  /* 0x00002000010d7983 */ /* 0x000ea20000100800 */
[----:B------:R-:W0:Y:S03]  /*109e0*/  LDC R9, c[0x0][0x448] ;  /* 0x00011200ff097b82 */ /* 0x000e260000000800 */
[----:B------:R-:W2:Y:S04]  /*109f0*/  LDL R8, [R1+0x40] ;  /* 0x0000400001087983 */ /* 0x000ea80000100800 */
[----:B------:R-:W3:Y:S04]  /*10a00*/  LDL R140, [R1+0x4] ;  /* 0x00000400018c7983 */ /* 0x000ee80000100800 */
[----:B------:R-:W4:Y:S01]  /*10a10*/  LDL R141, [R1] ;  /* 0x00000000018d7983 */ /* 0x000f220000100800 */
[----:B0-----:R-:W-:-:S13]  /*10a20*/  ISETP.NE.AND P1, PT, R9, 0x1, PT ;  /* 0x000000010900780c */ /* 0x001fda0003f25270 */
        /* <DEDUP_REMOVED lines=59> */
[----:B--2---:R-:W-:-:S02]  /*10de0*/  IMAD.IADD R8, R8, 0x1, R13 ;  /* 0x0000000108087824 */ /* 0x004fc400078e020d */
        /* <DEDUP_REMOVED lines=17> */
[----:B------:R-:W-:Y:S01]  /*10f00*/  FMUL.FTZ R64, R2, R66 ;  /* 0x0000004202407220 */ /* 0x000fe20000410000 */
[----:B------:R-:W0:Y:S01]  /*10f10*/  SHFL.IDX PT, R138, R8, RZ, 0x1c1f ;  /* 0x001c1fff088a7589 */ /* 0x000e2200000e0000 */
[----:B---3--:R-:W-:Y:S01]  /*10f20*/  PRMT R15, R140, 0x654, R15 ;  /* 0x000006548c0f7816 */ /* 0x008fe2000000000f */
        /* <DEDUP_REMOVED lines=12> */
[----:B------:R1:W-:Y:S01]  /*10ff0*/  SYNCS.ARRIVE.TRANS64.RED.A1T0 RZ, [R15+URZ], RZ ;  /* 0x000000ff0fff79a7 */ /* 0x0003e2000810043f */
[C---:B------:R-:W-:Y:S01]  /*11000*/  FMUL.FTZ R36, R2.reuse, R40 ;  /* 0x0000002802247220 */ /* 0x040fe20000410000 */
[C---:B------:R-:W-:Y:S01]  /*11010*/  FMUL.FTZ R37, R2.reuse, R41 ;  /* 0x0000002902257220 */ /* 0x040fe20000410000 */
[C---:B------:R-:W-:Y:S01]  /*11020*/  FMUL.FTZ R78, R2.reuse, R82 ;  /* 0x00000052024e7220 */ /* 0x040fe20000410000 */
[C---:B------:R-:W-:Y:S01]  /*11030*/  FMUL.FTZ R40, R2.reuse, R44 ;  /* 0x0000002c02287220 */ /* 0x040fe20000410000 */
[C---:B------:R-:W-:Y:S01]  /*11040*/  FMUL.FTZ R41, R2.reuse, R45 ;  /* 0x0000002d02297220 */ /* 0x040fe20000410000 */
[----:B------:R-:W-:Y:S01]  /*11050*/  FMUL.FTZ R82, R2, R86 ;  /* 0x0000005602527220 */ /* 0x000fe20000410000 */
[----:B-1----:R-:W-:Y:S01]  /*11060*/  IMAD.SHL.U32 R15, R0, 0x80, RZ ;  /* 0x00000080000f7824 */ /* 0x002fe200078e00ff */
[----:B------:R-:W-:Y:S01]  /*11070*/  PLOP3.LUT P1, PT, PT, PT, UP0, 0x40, 0x0 ;  /* 0x000000000000781c */ /* 0x000fe20003f2e808 */
[----:B------:R-:W1:Y:S03]  /*11080*/  MUFU.TANH R9, R9 ;  /* 0x0000000900097308 */ /* 0x000e660000002400 */
[----:B------:R-:W-:-:S05]  /*11090*/  IADD3 R87, -R154, 0x1, -R15 ;  /* 0x000000019a577810 */ /* 0x000fca0007ffe90f */
[----:B------:R-:W2:Y:S01]  /*110a0*/  MUFU.TANH R12, R12 ;  /* 0x0000000c000c7308 */ /* 0x000ea20000002400 */
[----:B----4-:R-:W-:-:S07]  /*110b0*/  IADD3 R87, -R155, R87, R141 ;  /* 0x000000579b577210 */ /* 0x010fce0007ffe18d */
[----:B------:R-:W3:Y:S01]  /*110c0*/  MUFU.TANH R13, R13 ;  /* 0x0000000d000d7308 */ /* 0x000ee20000002400 */
[----:B------:R-:W-:-:S07]  /*110d0*/  VIADD R86, R87, UR46 ;  /* 0x0000002e57567c36 */ /* 0x000fce0008000000 */
        /* <DEDUP_REMOVED lines=35> */
[----:B------:R-:W1:Y:S01]  /*11310*/  MUFU.TANH R83, R83 ;  /* 0x0000005300537308 */ /* 0x000e620000002400 */
[----:B------:R-:W-:-:S02]  /*11320*/  VIADD R87, R87, UR47 ;  /* 0x0000002f57577c36 */ /* 0x000fc40008000000 */
[--C-:B0-----:R-:W-:Y:S02]  /*11330*/  IMAD.IADD R136, R86, 0x1, R138.reuse ;  /* 0x0000000156887824 */ /* 0x101fe400078e028a */
[----:B------:R-:W-:Y:S01]  /*11340*/  IMAD.IADD R137, R87, 0x1, R138 ;  /* 0x0000000157897824 */ /* 0x000fe200078e028a */
[----:B--234-:R-:W-:Y:S06]  /*11350*/  @P1 BRA `(.L_x_12392) ;  /* 0x0000000000581947 */ /* 0x01cfec0003800000 */
        /* <DEDUP_REMOVED lines=12> */
.L_x_12394:
[----:B------:R-:W-:-:S05]  /*11420*/  IMAD.U32 R139, RZ, RZ, UR44 ;  /* 0x0000002cff8b7e24 */ /* 0x000fca000f8e00ff */
[----:B------:R-:W-:-:S13]  /*11430*/  ISETP.NE.AND P1, PT, R139, 0x1, PT ;  /* 0x000000018b00780c */ /* 0x000fda0003f25270 */
[----:B------:R-:W0:Y:S02]  /*11440*/  @P1 LDC.64 R44, c[0x0][0x9e8] ;  /* 0x00027a00ff2c1b82 */ /* 0x000e240000000a00 */
[----:B0-----:R-:W-:-:S05]  /*11450*/  @P1 IMAD.HI.U32 R44, R138, R44, RZ ;  /* 0x0000002c8a2c1227 */ /* 0x001fca00078e00ff */
[----:B------:R-:W-:-:S07]  /*11460*/  @P1 SHF.R.U32.HI R138, RZ, R45, R44 ;  /* 0x0000002dff8a1219 */ /* 0x000fce000001162c */
.L_x_12395:
[----:B------:R-:W-:Y:S05]  /*11470*/  BSYNC B2 ;  /* 0x0000000000027941 */ /* 0x000fea0003800000 */
.L_x_12393:
[----:B------:R-:W-:-:S04]  /*11480*/  IMAD R138, R138, R139, -R15 ;  /* 0x0000008b8a8a7224 */ /* 0x000fc800078e0a0f */
[----:B------:R-:W-:-:S05]  /*11490*/  IMAD.IADD R138, R138, 0x1, -R154 ;  /* 0x000000018a8a7824 */ /* 0x000fca00078e0a9a */
[----:B------:R-:W-:Y:S02]  /*114a0*/  VIMNMX R137, R137, R138, !PT ;  /* 0x0000008a89897248 */ /* 0x000fe40007fe0100 */
[----:B------:R-:W-:-:S07]  /*114b0*/  VIADDMNMX R136, R138, R139, R136, PT ;  /* 0x0000008b8a887246 */ /* 0x000fce0003800188 */
.L_x_12392:
[----:B------:R-:W-:Y:S01]  /*114c0*/  ISETP.GT.AND P1, PT, R0, -0x1, PT ;  /* 0xffffffff0000780c */ /* 0x000fe20003f24270 */
[----:B------:R-:W0:Y:S01]  /*114d0*/  SHFL.IDX PT, R8, R8, 0x1, 0x1c1f ;  /* 0x003c1f0008087f89 */ /* 0x000e2200000e0000 */
[----:B------:R-:W-:Y:S02]  /*114e0*/  UISETP.NE.AND UP0, UPT, UR48, URZ, UPT ;  /* 0x0000003f3000728c */ /* 0x000fe4000bf05270 */
[C---:B------:R-:W-:Y:S02]  /*114f0*/  ISETP.GT.AND P4, PT, R137.reuse, RZ, P1 ;  /* 0x000000ff8900720c */ /* 0x040fe40000f84270 */
[C---:B------:R-:W-:Y:S02]  /*11500*/  ISETP.GT.AND P3, PT, R137.reuse, 0x1, P1 ;  /* 0x000000018900780c */ /* 0x040fe40000f64270 */
[----:B------:R-:W-:Y:S02]  /*11510*/  ISETP.LT.OR P4, PT, R136, 0x1, P4 ;  /* 0x000000018800780c */ /* 0x000fe40002781670 */
[----:B------:R-:W-:-:S02]  /*11520*/  ISETP.GT.AND P5, PT, R137, 0x8, P1 ;  /* 0x000000088900780c */ /* 0x000fc40000fa4270 */
[----:B-1----:R-:W-:Y:S02]  /*11530*/  FSEL R44, R9, -INF , !P4 ;  /* 0xff800000092c7808 */ /* 0x002fe40006000000 */
[C---:B------:R-:W-:Y:S02]  /*11540*/  ISETP.GT.AND P4, PT, R137.reuse, 0x10, P1 ;  /* 0x000000108900780c */ /* 0x040fe40000f84270 */
[----:B------:R-:W-:Y:S02]  /*11550*/  ISETP.GT.AND P2, PT, R137, 0x9, P1 ;  /* 0x000000098900780c */ /* 0x000fe40000f44270 */
[C---:B------:R-:W-:Y:S02]  /*11560*/  ISETP.LT.OR P4, PT, R136.reuse, 0x11, P4 ;  /* 0x000000118800780c */ /* 0x040fe40002781670 */
[----:B------:R-:W-:Y:S02]  /*11570*/  ISETP.LT.OR P3, PT, R136, 0x2, P3 ;  /* 0x000000028800780c */ /* 0x000fe40001f61670 */
[----:B------:R-:W-:-:S02]  /*11580*/  FSEL R28, R28, -INF , !P4 ;  /* 0xff8000001c1c7808 */ /* 0x000fc40006000000 */
[----:B------:R-:W-:Y:S01]  /*11590*/  ISETP.GT.AND P4, PT, R137, 0x20, P1 ;  /* 0x000000208900780c */ /* 0x000fe20000f84270 */
[--C-:B0-----:R-:W-:Y:S01]  /*115a0*/  IMAD.IADD R86, R86, 0x1, R8.reuse ;  /* 0x0000000156567824 */ /* 0x101fe200078e0208 */
[C---:B------:R-:W-:Y:S01]  /*115b0*/  ISETP.LT.OR P5, PT, R136.reuse, 0x9, P5 ;  /* 0x000000098800780c */ /* 0x040fe20002fa1670 */
[----:B------:R-:W-:Y:S01]  /*115c0*/  IMAD.IADD R87, R87, 0x1, R8 ;  /* 0x0000000157577824 */ /* 0x000fe200078e0208 */
[C---:B------:R-:W-:Y:S02]  /*115d0*/  ISETP.LT.OR P2, PT, R136.reuse, 0xa, P2 ;  /* 0x0000000a8800780c */ /* 0x040fe40001741670 */
[----:B------:R-:W-:Y:S02]  /*115e0*/  ISETP.LT.OR P4, PT, R136, 0x21, P4 ;  /* 0x000000218800780c */ /* 0x000fe40002781670 */
[----:B------:R-:W-:Y:S02]  /*115f0*/  FSEL R12, R12, -INF , !P3 ;  /* 0xff8000000c0c7808 */ /* 0x000fe40005800000 */
[----:B------:R-:W-:-:S02]  /*11600*/  FSEL R24, R24, -INF , !P5 ;  /* 0xff80000018187808 */ /* 0x000fc40006800000 */
[----:B------:R-:W-:Y:S02]  /*11610*/  FSEL R25, R25, -INF , !P2 ;  /* 0xff80000019197808 */ /* 0x000fe40005000000 */
[C---:B------:R-:W-:Y:S02]  /*11620*/  ISETP.GT.AND P3, PT, R137.reuse, 0x11, P1 ;  /* 0x000000118900780c */ /* 0x040fe40000f64270 */
[C---:B------:R-:W-:Y:S02]  /*11630*/  ISETP.GT.AND P5, PT, R137.reuse, 0x18, P1 ;  /* 0x000000188900780c */ /* 0x040fe40000fa4270 */
[C---:B------:R-:W-:Y:S02]  /*11640*/  ISETP.GT.AND P2, PT, R137.reuse, 0x19, P1 ;  /* 0x000000198900780c */ /* 0x040fe40000f44270 */
[----:B------:R-:W-:Y:S02]  /*11650*/  FSEL R36, R36, -INF , !P4 ;  /* 0xff80000024247808 */ /* 0x000fe40006000000 */
[----:B------:R-:W-:-:S02]  /*11660*/  ISETP.GT.AND P4, PT, R137, 0x30, P1 ;  /* 0x000000308900780c */ /* 0x000fc40000f84270 */
[C---:B------:R-:W-:Y:S02]  /*11670*/  ISETP.LT.OR P3, PT, R136.reuse, 0x12, P3 ;  /* 0x000000128800780c */ /* 0x040fe40001f61670 */
[C---:B------:R-:W-:Y:S02]  /*11680*/  ISETP.LT.OR P5, PT, R136.reuse, 0x19, P5 ;  /* 0x000000198800780c */ /* 0x040fe40002fa1670 */
        /* <DEDUP_REMOVED lines=55> */
[----:B------:R-:W-:Y:S02]  /*11a00*/  ISETP.GT.AND P2, PT, R137, 0x69, P1 ;  /* 0x000000698900780c */ /* 0x000fe40000f44270 */
[----:B------:R-:W-:Y:S02]  /*11a10*/  FSEL R80, R80, -INF , !P4 ;  /* 0xff80000050507808 */ /* 0x000fe40006000000 */
[----:B------:R-:W-:-:S02]  /*11a20*/  PLOP3.LUT P4, PT, PT, PT, UP0, 0x40, 0x0 ;  /* 0x000000000000781c */ /* 0x000fc40003f8e808 */
[C---:B------:R-:W-:Y:S02]  /*11a30*/  ISETP.LT.OR P3, PT, R136.reuse, 0x62, P3 ;  /* 0x000000628800780c */ /* 0x040fe40001f61670 */
[C---:B------:R-:W-:Y:S02]  /*11a40*/  ISETP.LT.OR P5, PT, R136.reuse, 0x69, P5 ;  /* 0x000000698800780c */ /* 0x040fe40002fa1670 */
[----:B------:R-:W-:Y:S02]  /*11a50*/  ISETP.LT.OR P2, PT, R136, 0x6a, P2 ;  /* 0x0000006a8800780c */ /* 0x000fe40001741670 */
[----:B------:R-:W-:Y:S02]  /*11a60*/  FSEL R73, R73, -INF , !P3 ;  /* 0xff80000049497808 */ /* 0x000fe40005800000 */
[----:B------:R-:W-:Y:S02]  /*11a70*/  FSEL R76, R76, -INF , !P5 ;  /* 0xff8000004c4c7808 */ /* 0x000fe40006800000 */
[----:B------:R-:W-:-:S02]  /*11a80*/  FSEL R77, R77, -INF , !P2 ;  /* 0xff8000004d4d7808 */ /* 0x000fc40005000000 */
[C---:B------:R-:W-:Y:S02]  /*11a90*/  ISETP.GT.AND P3, PT, R137.reuse, 0x71, P1 ;  /* 0x000000718900780c */ /* 0x040fe40000f64270 */
[C---:B------:R-:W-:Y:S02]  /*11aa0*/  ISETP.GT.AND P5, PT, R137.reuse, 0x78, P1 ;  /* 0x000000788900780c */ /* 0x040fe40000fa4270 */
[----:B------:R-:W-:Y:S02]  /*11ab0*/  ISETP.GT.AND P2, PT, R137, 0x79, P1 ;  /* 0x000000798900780c */ /* 0x000fe40000f44270 */
[C---:B------:R-:W-:Y:S02]  /*11ac0*/  ISETP.LT.OR P3, PT, R136.reuse, 0x72, P3 ;  /* 0x000000728800780c */ /* 0x040fe40001f61670 */
[C---:B------:R-:W-:Y:S02]  /*11ad0*/  ISETP.LT.OR P5, PT, R136.reuse, 0x79, P5 ;  /* 0x000000798800780c */ /* 0x040fe40002fa1670 */
[----:B------:R-:W-:-:S02]  /*11ae0*/  ISETP.LT.OR P2, PT, R136, 0x7a, P2 ;  /* 0x0000007a8800780c */ /* 0x000fc40001741670 */
[----:B------:R-:W-:Y:S02]  /*11af0*/  FSEL R81, R81, -INF , !P3 ;  /* 0xff80000051517808 */ /* 0x000fe40005800000 */
[----:B------:R-:W-:Y:S02]  /*11b00*/  FSEL R84, R84, -INF , !P5 ;  /* 0xff80000054547808 */ /* 0x000fe40006800000 */
[----:B------:R-:W-:Y:S01]  /*11b10*/  FSEL R85, R85, -INF , !P2 ;  /* 0xff80000055557808 */ /* 0x000fe20005000000 */
[----:B------:R-:W-:Y:S06]  /*11b20*/  @P4 BRA `(.L_x_12396) ;  /* 0x0000000000584947 */ /* 0x000fec0003800000 */
        /* <DEDUP_REMOVED lines=12> */
.L_x_12398:
[----:B------:R-:W-:-:S05]  /*11bf0*/  IMAD.U32 R136, RZ, RZ, UR44 ;  /* 0x0000002cff887e24 */ /* 0x000fca000f8e00ff */
[----:B------:R-:W-:-:S13]  /*11c00*/  ISETP.NE.AND P2, PT, R136, 0x1, PT ;  /* 0x000000018800780c */ /* 0x000fda0003f45270 */
[----:B------:R-:W0:Y:S02]  /*11c10*/  @P2 LDC.64 R8, c[0x0][0x9e8] ;  /* 0x00027a00ff082b82 */ /* 0x000e240000000a00 */
[----:B0-----:R-:W-:-:S05]  /*11c20*/  @P2 IMAD.HI.U32 R8, R45, R8, RZ ;  /* 0x000000082d082227 */ /* 0x001fca00078e00ff */
[----:B------:R-:W-:-:S07]  /*11c30*/  @P2 SHF.R.U32.HI R45, RZ, R9, R8 ;  /* 0x00000009ff2d2219 */ /* 0x000fce0000011608 */
.L_x_12399:
[----:B------:R-:W-:Y:S05]  /*11c40*/  BSYNC B2 ;  /* 0x0000000000027941 */ /* 0x000fea0003800000 */
.L_x_12397:
[----:B------:R-:W-:-:S04]  /*11c50*/  IMAD R15, R45, R136, -R15 ;  /* 0x000000882d0f7224 */ /* 0x000fc800078e0a0f */
[----:B------:R-:W-:-:S05]  /*11c60*/  IMAD.IADD R15, R15, 0x1, -R154 ;  /* 0x000000010f0f7824 */ /* 0x000fca00078e0a9a */
[----:B------:R-:W-:Y:S02]  /*11c70*/  VIMNMX R87, R87, R15, !PT ;  /* 0x0000000f57577248 */ /* 0x000fe40007fe0100 */
[----:B------:R-:W-:-:S07]  /*11c80*/  VIADDMNMX R86, R15, R136, R86, PT ;  /* 0x000000880f567246 */ /* 0x000fce0003800156 */
.L_x_12396:
[----:B------:R-:W-:Y:S02]  /*11c90*/  FMNMX.FTZ R9, R44, R5, !PT ;  /* 0x000000052c097209 */ /* 0x000fe40007810000 */
[C---:B------:R-:W-:Y:S02]  /*11ca0*/  ISETP.GT.AND P2, PT, R87.reuse, 0x1, P1 ;  /* 0x000000015700780c */ /* 0x040fe40000f44270 */
[----:B------:R-:W-:Y:S02]  /*11cb0*/  FMNMX.FTZ R9, R12, R9, !PT ;  /* 0x000000090c097209 */ /* 0x000fe40007810000 */
[C---:B------:R-:W-:Y:S02]  /*11cc0*/  ISETP.GT.AND P3, PT, R87.reuse, 0x8, P1 ;  /* 0x000000085700780c */ /* 0x040fe40000f64270 */
[----:B------:R-:W-:Y:S02]  /*11cd0*/  FMNMX.FTZ R9, R24, R9, !PT ;  /* 0x0000000918097209 */ /* 0x000fe40007810000 */
[----:B------:R-:W-:-:S02]  /*11ce0*/  ISETP.GT.AND P4, PT, R87, 0x9, P1 ;  /* 0x000000095700780c */ /* 0x000fc40000f84270 */
[----:B------:R-:W-:Y:S02]  /*11cf0*/  FMNMX.FTZ R9, R25, R9, !PT ;  /* 0x0000000919097209 */ /* 0x000fe40007810000 */
[----:B------:R-:W-:Y:S02]  /*11d00*/  ISETP.LT.OR P2, PT, R86, 0x2, P2 ;  /* 0x000000025600780c */ /* 0x000fe40001741670 */
[----:B------:R-:W-:Y:S02]  /*11d10*/  FMNMX.FTZ R9, R28, R9, !PT ;  /* 0x000000091c097209 */ /* 0x000fe40007810000 */
[C---:B------:R-:W-:Y:S02]  /*11d20*/  ISETP.LT.OR P3, PT, R86.reuse, 0x9, P3 ;  /* 0x000000095600780c */ /* 0x040fe40001f61670 */
[----:B------:R-:W-:Y:S02]  /*11d30*/  ISETP.LT.OR P4, PT, R86, 0xa, P4 ;  /* 0x0000000a5600780c */ /* 0x000fe40002781670 */
[----:B------:R-:W-:-:S02]  /*11d40*/  FMNMX.FTZ R9, R29, R9, !PT ;  /* 0x000000091d097209 */ /* 0x000fc40007810000 */
[----:B------:R-:W-:Y:S02]  /*11d50*/  FSEL R22, R22, -INF , !P2 ;  /* 0xff80000016167808 */ /* 0x000fe40005000000 */
[----:B------:R-:W-:Y:S01]  /*11d60*/  FSEL R8, R26, -INF , !P3 ;  /* 0xff8000001a087808 */ /* 0x000fe20005800000 */
[----:B------:R-:W-:Y:S01]  /*11d70*/  IMAD.U32 R26, RZ, RZ, UR43 ;  /* 0x0000002bff1a7e24 */ /* 0x000fe2000f8e00ff */
[----:B------:R-:W-:Y:S02]  /*11d80*/  FSEL R27, R27, -INF , !P4 ;  /* 0xff8000001b1b7808 */ /* 0x000fe40006000000 */
[C---:B------:R-:W-:Y:S02]  /*11d90*/  ISETP.GT.AND P5, PT, R87.reuse, 0x10, P1 ;  /* 0x000000105700780c */ /* 0x040fe40000fa4270 */
[C---:B------:R-:W-:Y:S02]  /*11da0*/  ISETP.GT.AND P2, PT, R87.reuse, 0x11, P1 ;  /* 0x000000115700780c */ /* 0x040fe40000f44270 */
[----:B------:R-:W-:-:S02]  /*11db0*/  ISETP.GT.AND P3, PT, R87, 0x18, P1 ;  /* 0x000000185700780c */ /* 0x000fc40000f64270 */
[----:B------:R-:W-:Y:S02]  /*11dc0*/  ISETP.GT.AND P4, PT, R87, 0x19, P1 ;  /* 0x000000195700780c */ /* 0x000fe40000f84270 */
[----:B------:R-:W-:Y:S02]  /*11dd0*/  LOP3.LUT R17, R17, 0xefffffff, RZ, 0xc0, !PT ;  /* 0xefffffff11117812 */ /* 0x000fe400078ec0ff */
[----:B------:R-:W-:Y:S02]  /*11de0*/  FMNMX.FTZ R9, R32, R9, !PT ;  /* 0x0000000920097209 */ /* 0x000fe40007810000 */
[C---:B------:R-:W-:Y:S02]  /*11df0*/  ISETP.LT.OR P5, PT, R86.reuse, 0x11, P5 ;  /* 0x000000115600780c */ /* 0x040fe40002fa1670 */
[C---:B------:R-:W-:Y:S02]  /*11e00*/  ISETP.LT.OR P2, PT, R86.reuse, 0x12, P2 ;  /* 0x000000125600780c */ /* 0x040fe40001741670 */
[----:B------:R-:W-:-:S02]  /*11e10*/  ISETP.LT.OR P3, PT, R86, 0x19, P3 ;  /* 0x000000195600780c */ /* 0x000fc40001f61670 */
[----:B------:R-:W-:Y:S02]  /*11e20*/  ISETP.LT.OR P4, PT, R86, 0x1a, P4 ;  /* 0x0000001a5600780c */ /* 0x000fe40002781670 */
[----:B------:R-:W-:Y:S02]  /*11e30*/  @P0 LOP3.LUT R17, R17, 0x10000000, RZ, 0xfc, !PT ;  /* 0x1000000011110812 */ /* 0x000fe400078efcff */
[----:B------:R-:W-:Y:S02]  /*11e40*/  ISETP.GT.AND P0, PT, R87, 0x60, P1 ;  /* 0x000000605700780c */ /* 0x000fe40000f04270 */
[----:B------:R-:W-:Y:S02]  /*11e50*/  FMNMX.FTZ R9, R33, R9, !PT ;  /* 0x0000000921097209 */ /* 0x000fe40007810000 */
        /* <DEDUP_REMOVED lines=19> */
[----:B------:R-:W-:-:S02]  /*11f90*/  ISETP.GT.AND P5, PT, R87, 0x30, P1 ;  /* 0x000000305700780c */ /* 0x000fc40000fa4270 */
[C---:B------:R-:W-:Y:S02]  /*11fa0*/  ISETP.GT.AND P2, PT, R87.reuse, 0x31, P1 ;  /* 0x000000315700780c */ /* 0x040fe40000f44270 */
[C---:B------:R-:W-:Y:S02]  /*11fb0*/  ISETP.GT.AND P3, PT, R87.reuse, 0x38, P1 ;  /* 0x000000385700780c */ /* 0x040fe40000f64270 */
[----:B------:R-:W-:Y:S02]  /*11fc0*/  ISETP.GT.AND P4, PT, R87, 0x39, P1 ;  /* 0x000000395700780c */ /* 0x000fe40000f84270 */
[----:B------:R-:W-:Y:S02]  /*11fd0*/  FMNMX.FTZ R9, R40, R9, !PT ;  /* 0x0000000928097209 */ /* 0x000fe40007810000 */
[----:B------:R-:W-:Y:S02]  /*11fe0*/  @P0 LOP3.LUT R17, R17, 0x80000000, RZ, 0xfc, !PT ;  /* 0x8000000011110812 */ /* 0x000fe400078efcff */
[----:B------:R-:W-:-:S02]  /*11ff0*/  ISETP.GT.AND P0, PT, R87, 0x78, P1 ;  /* 0x000000785700780c */ /* 0x000fc40000f04270 */
        /* <DEDUP_REMOVED lines=13> */
[----:B------:R-:W-:Y:S02]  /*120d0*/  ISETP.GT.AND P4, PT, R87, 0x49, P1 ;  /* 0x000000495700780c */ /* 0x000fe40000f84270 */
[----:B------:R-:W-:Y:S02]  /*120e0*/  LOP3.LUT R17, R17, 0xfffffffd, RZ, 0xc0, !PT ;  /* 0xfffffffd11117812 */ /* 0x000fe400078ec0ff */
[----:B------:R-:W-:Y:S02]  /*120f0*/  FMNMX.FTZ R9, R47, R9, !PT ;  /* 0x000000092f097209 */ /* 0x000fe40007810000 */
[C---:B------:R-:W-:Y:S02]  /*12100*/  ISETP.LT.OR P5, PT, R86.reuse, 0x41, P5 ;  /* 0x000000415600780c */ /* 0x040fe40002fa1670 */
[----:B------:R-:W-:-:S02]  /*12110*/  ISETP.LT.OR P2, PT, R86, 0x42, P2 ;  /* 0x000000425600780c */ /* 0x000fc40001741670 */
[C---:B------:R-:W-:Y:S02]  /*12120*/  ISETP.LT.OR P3, PT, R86.reuse, 0x49, P3 ;  /* 0x000000495600780c */ /* 0x040fe40001f61670 */
[----:B------:R-:W-:Y:S02]  /*12130*/  ISETP.LT.OR P4, PT, R86, 0x4a, P4 ;  /* 0x0000004a5600780c */ /* 0x000fe40002781670 */
[----:B------:R-:W-:Y:S02]  /*12140*/  @P0 LOP3.LUT R17, R17, 0x2, RZ, 0xfc, !PT ;  /* 0x0000000211110812 */ /* 0x000fe400078efcff */
[----:B------:R-:W-:Y:S02]  /*12150*/  ISETP.GT.AND P0, PT, R87, RZ, P1 ;  /* 0x000000ff5700720c */ /* 0x000fe40000f04270 */
[----:B------:R-:W-:Y:S02]  /*12160*/  FMNMX.FTZ R9, R50, R9, !PT ;  /* 0x0000000932097209 */ /* 0x000fe40007810000 */
        /* <DEDUP_REMOVED lines=8> */
[----:B------:R-:W-:Y:S02]  /*121f0*/  FMNMX.FTZ R9, R51, R9, !PT ;  /* 0x0000000933097209 */ /* 0x000fe40007810000 */
        /* <DEDUP_REMOVED lines=30> */
[----:B------:R-:W-:Y:S02]  /*123e0*/  FMNMX.FTZ R9, R67, R9, !PT ;  /* 0x0000000943097209 */ /* 0x000fe40007810000 */
[----:B------:R-:W-:Y:S02]  /*123f0*/  ISETP.LT.OR P0, PT, R86, 0x62, P2 ;  /* 0x000000625600780c */ /* 0x000fe40001701670 */
[----:B------:R-:W-:Y:S02]  /*12400*/  LOP3.LUT P2, RZ, R17, 0x20, RZ, 0xc0, !PT ;  /* 0x0000002011ff7812 */ /* 0x000fe4000784c0ff */
        /* <DEDUP_REMOVED lines=15> */
[----:B------:R-:W-:Y:S02]  /*12500*/  FMNMX.FTZ R45, R31, R45, !PT ;  /* 0x0000002d1f2d7209 */ /* 0x000fe40007810000 */
[----:B------:R-:W-:Y:S01]  /*12510*/  LOP3.LUT R17, R17, 0xffffffef, RZ, 0xc0, !PT ;  /* 0xffffffef11117812 */ /* 0x000fe200078ec0ff */
[----:B------:R-:W0:Y:S01]  /*12520*/  SHFL.BFLY PT, R15, R9, 0x2, 0x1f ;  /* 0x0c401f00090f7f89 */ /* 0x000e2200000e0000 */
[----:B------:R-:W-:Y:S02]  /*12530*/  FMNMX.FTZ R45, R34, R45, !PT ;  /* 0x0000002d222d7209 */ /* 0x000fe40007810000 */
[----:B------:R-:W-:-:S02]  /*12540*/  @P0 LOP3.LUT R17, R17, 0x10, RZ, 0xfc, !PT ;  /* 0x0000001011110812 */ /* 0x000fc400078efcff */
[----:B------:R-:W-:Y:S02]  /*12550*/  FMNMX.FTZ R45, R35, R45, !PT ;  /* 0x0000002d232d7209 */ /* 0x000fe40007810000 */
[----:B------:R-:W-:Y:S02]  /*12560*/  ISETP.LT.OR P0, PT, R86, 0x69, P3 ;  /* 0x000000695600780c */ /* 0x000fe40001f01670 */
[----:B------:R-:W-:Y:S02]  /*12570*/  FMNMX.FTZ R45, R38, R45, !PT ;  /* 0x0000002d262d7209 */ /* 0x000fe40007810000 */
[----:B------:R-:W-:Y:S02]  /*12580*/  LOP3.LUT P3, RZ, R17, 0x8, RZ, 0xc0, !PT ;  /* 0x0000000811ff7812 */ /* 0x000fe4000786c0ff */
[----:B------:R-:W-:Y:S02]  /*12590*/  FMNMX.FTZ R45, R39, R45, !PT ;  /* 0x0000002d272d7209 */ /* 0x000fe40007810000 */
[----:B------:R-:W-:-:S02]  /*125a0*/  LOP3.LUT R17, R17, 0xfffffffb, RZ, 0xc0, !PT ;  /* 0xfffffffb11117812 */ /* 0x000fc400078ec0ff */
[----:B------:R-:W-:Y:S02]  /*125b0*/  FMNMX.FTZ R45, R42, R45, !PT ;  /* 0x0000002d2a2d7209 */ /* 0x000fe40007810000 */
[----:B------:R-:W-:Y:S02]  /*125c0*/  ISETP.LT.OR P5, PT, R86, 0x71, P5 ;  /* 0x000000715600780c */ /* 0x000fe40002fa1670 */
[----:B------:R-:W-:Y:S02]  /*125d0*/  FMNMX.FTZ R45, R43, R45, !PT ;  /* 0x0000002d2b2d7209 */ /* 0x000fe40007810000 */
[----:B------:R-:W-:Y:S02]  /*125e0*/  @P0 LOP3.LUT R17, R17, 0x4, RZ, 0xfc, !PT ;  /* 0x0000000411110812 */ /* 0x000fe400078efcff */
[----:B0-----:R-:W-:Y:S02]  /*125f0*/  FMNMX.FTZ R9, R9, R15, !PT ;  /* 0x0000000f09097209 */ /* 0x001fe40007810000 */
[----:B------:R-:W-:-:S02]  /*12600*/  FMNMX.FTZ R45, R48, R45, !PT ;  /* 0x0000002d302d7209 */ /* 0x000fc40007810000 */
[----:B------:R-:W-:Y:S01]  /*12610*/  ISETP.LT.OR P0, PT, R86, 0x6a, P4 ;  /* 0x0000006a5600780c */ /* 0x000fe20002701670 */
[----:B------:R-:W0:Y:S01]  /*12620*/  SHFL.BFLY PT, R15, R9, 0x1, 0x1f ;  /* 0x0c201f00090f7f89 */ /* 0x000e2200000e0000 */
[----:B------:R-:W-:Y:S02]  /*12630*/  FMNMX.FTZ R45, R49, R45, !PT ;  /* 0x0000002d312d7209 */ /* 0x000fe40007810000 */
[----:B------:R-:W-:Y:S02]  /*12640*/  LOP3.LUT R17, R17, 0xdfffffff, RZ, 0xc0, !PT ;  /* 0xdfffffff11117812 */ /* 0x000fe400078ec0ff */
[----:B------:R-:W-:Y:S02]  /*12650*/  FMNMX.FTZ R45, R52, R45, !PT ;  /* 0x0000002d342d7209 */ /* 0x000fe40007810000 */
[----:B------:R-:W-:Y:S02]  /*12660*/  ISETP.LT.OR P6, PT, R86, 0x72, P6 ;  /* 0x000000725600780c */ /* 0x000fe400037c1670 */
[----:B------:R-:W-:-:S02]  /*12670*/  FMNMX.FTZ R45, R53, R45, !PT ;  /* 0x0000002d352d7209 */ /* 0x000fc40007810000 */
[----:B------:R-:W-:Y:S02]  /*12680*/  ISETP.LT.OR P1, PT, R86, 0x79, P1 ;  /* 0x000000795600780c */ /* 0x000fe40000f21670 */
[----:B------:R-:W-:Y:S02]  /*12690*/  FMNMX.FTZ R45, R56, R45, !PT ;  /* 0x0000002d382d7209 */ /* 0x000fe40007810000 */
[----:B------:R-:W-:Y:S02]  /*126a0*/  @P0 LOP3.LUT R17, R17, 0x20000000, RZ, 0xfc, !PT ;  /* 0x2000000011110812 */ /* 0x000fe400078efcff */
[----:B------:R-:W-:Y:S02]  /*126b0*/  FMNMX.FTZ R45, R57, R45, !PT ;  /* 0x0000002d392d7209 */ /* 0x000fe40007810000 */
[----:B------:R-:W-:Y:S02]  /*126c0*/  LOP3.LUT R17, R17, 0xbfffffff, RZ, 0xc0, !PT ;  /* 0xbfffffff11117812 */ /* 0x000fe400078ec0ff */
[----:B------:R-:W-:-:S02]  /*126d0*/  FMNMX.FTZ R45, R60, R45, !PT ;  /* 0x0000002d3c2d7209 */ /* 0x000fc40007810000 */
[----:B------:R-:W-:Y:S02]  /*126e0*/  @P5 LOP3.LUT R17, R17, 0x40000000, RZ, 0xfc, !PT ;  /* 0x4000000011115812 */ /* 0x000fe400078efcff */
[----:B0-----:R-:W-:Y:S02]  /*126f0*/  FMNMX.FTZ R9, R9, R15, !PT ;  /* 0x0000000f09097209 */ /* 0x001fe40007810000 */
[----:B------:R-:W-:Y:S02]  /*12700*/  FMNMX.FTZ R45, R61, R45, !PT ;  /* 0x0000002d3d2d7209 */ /* 0x000fe40007810000 */
[C---:B------:R-:W-:Y:S02]  /*12710*/  FSETP.NEU.FTZ.AND P4, PT, R9.reuse, -INF , PT ;  /* 0xff8000000900780b */ /* 0x040fe40003f9d000 */
[----:B------:R-:W-:Y:S02]  /*12720*/  FMNMX.FTZ R45, R64, R45, !PT ;  /* 0x0000002d402d7209 */ /* 0x000fe40007810000 */
[----:B------:R-:W-:-:S02]  /*12730*/  FSEL R15, R9, RZ, P4 ;  /* 0x000000ff090f7208 */ /* 0x000fc40002000000 */
[----:B------:R-:W-:Y:S02]  /*12740*/  FMNMX.FTZ R45, R65, R45, !PT ;  /* 0x0000002d412d7209 */ /* 0x000fe40007810000 */
[----:B------:R-:W-:Y:S01]  /*12750*/  LOP3.LUT P5, RZ, R17, 0x40, RZ, 0xc0, !PT ;  /* 0x0000004011ff7812 */ /* 0x000fe200078ac0ff */
[----:B------:R-:W-:-:S01]  /*12760*/  FADD.FTZ R5, -R15, R5 ;  /* 0x000000050f057221 */ /* 0x000fc20000010100 */
[----:B------:R-:W-:Y:S01]  /*12770*/  FMNMX.FTZ R45, R68, R45, !PT ;  /* 0x0000002d442d7209 */ /* 0x000fe20007810000 */
[----:B------:R-:W-:-:S01]  /*12780*/  FFMA.FTZ R15, R9, R26, -8 ;  /* 0xc1000000090f7423 */ /* 0x000fc2000001001a */
[----:B------:R-:W-:Y:S01]  /*12790*/  LOP3.LUT P0, RZ, R17, 0x10, RZ, 0xc0, !PT ;  /* 0x0000001011ff7812 */ /* 0x000fe2000780c0ff */
[----:B------:R-:W-:Y:S01]  /*127a0*/  FMUL.FTZ R5, R5, R26 ;  /* 0x0000001a05057220 */ /* 0x000fe20000410000 */
[----:B------:R-:W-:Y:S02]  /*127b0*/  FSEL R70, R70, -INF , !P5 ;  /* 0xff80000046467808 */ /* 0x000fe40006800000 */
[----:B------:R-:W-:-:S02]  /*127c0*/  FMNMX.FTZ R45, R69, R45, !PT ;  /* 0x0000002d452d7209 */ /* 0x000fc40007810000 */
[----:B------:R-:W-:Y:S01]  /*127d0*/  FSEL R15, R15, RZ, P4 ;  /* 0x000000ff0f0f7208 */ /* 0x000fe20002000000 */
[----:B------:R-:W-:Y:S01]  /*127e0*/  MUFU.EX2 R5, R5 ;  /* 0x0000000500057308 */ /* 0x000fe20000000800 */
[----:B------:R-:W-:Y:S02]  /*127f0*/  LOP3.LUT P4, RZ, R17, 0x4, RZ, 0xc0, !PT ;  /* 0x0000000411ff7812 */ /* 0x000fe4000788c0ff */
[----:B------:R-:W-:Y:S01]  /*12800*/  FSEL R71, R71, -INF , !P0 ;  /* 0xff80000047477808 */ /* 0x000fe20004000000 */
[----:B------:R-:W-:-:S01]  /*12810*/  FFMA.FTZ R44, R44, R26, -R15 ;  /* 0x0000001a2c2c7223 */ /* 0x000fc2000001080f */
[----:B------:R-:W-:Y:S01]  /*12820*/  FMNMX.FTZ R45, R70, R45, !PT ;  /* 0x0000002d462d7209 */ /* 0x000fe20007810000 */
[----:B------:R-:W-:-:S01]  /*12830*/  FFMA.FTZ R12, R12, R26, -R15 ;  /* 0x0000001a0c0c7223 */ /* 0x000fc2000001080f */
[----:B------:R-:W-:Y:S01]  /*12840*/  LOP3.LUT P0, RZ, R17, 0x20000000, RZ, 0xc0, !PT ;  /* 0x2000000011ff7812 */ /* 0x000fe2000780c0ff */
[----:B------:R-:W-:-:S01]  /*12850*/  FFMA.FTZ R24, R24, R26, -R15 ;  /* 0x0000001a18187223 */ /* 0x000fc2000001080f */
        /* <DEDUP_REMOVED lines=18> */
[----:B------:R-:W-:Y:S01]  /*12980*/  ISETP.LT.OR P3, PT, R86, 0x7a, P3 ;  /* 0x0000007a5600780c */ /* 0x000fe20001f61670 */
        /* <DEDUP_REMOVED lines=44> */
[----:B------:R-:W-:-:S03]  /*12c50*/  FFMA.FTZ R85, R45, R26, -8 ;  /* 0xc10000002d557423 */ /* 0x000fc6000001001a */
[----:B------:R-:W-:Y:S02]  /*12c60*/  FMUL.FTZ R14, R14, R26 ;  /* 0x0000001a0e0e7220 */ /* 0x000fe40000410000 */
[----:B------:R-:W-:Y:S01]  /*12c70*/  MUFU.EX2 R37, R37 ;  /* 0x0000002500257308 */ /* 0x000fe20000000800 */
[----:B------:R-:W-:-:S05]  /*12c80*/  FSEL R85, R85, RZ, P1 ;  /* 0x000000ff55557208 */ /* 0x000fca0000800000 */
        /* <DEDUP_REMOVED lines=38> */
[----:B-1----:R-:W-:Y:S01]  /*12ef0*/  FADD.FTZ R85, R22, R3 ;  /* 0x0000000316557221 */ /* 0x002fe20000010000 */
[----:B------:R-:W-:-:S03]  /*12f00*/  FADD.FTZ R3, R24, R4 ;  /* 0x0000000418037221 */ /* 0x000fc60000010000 */
        /* <DEDUP_REMOVED lines=111> */
.L_x_12400:
[----:B------:R-:W2:Y:S01]  /*13600*/  LDL R85, [R1+0x28] ;  /* 0x0000280001557983 */ /* 0x000ea20000100800 */
[----:B------:R-:W-:Y:S01]  /*13610*/  VIADD R152, R152, 0x19c60 ;  /* 0x00019c6098987836 */ /* 0x000fe20000000000 */
        /* <DEDUP_REMOVED lines=16> */
[----:B------:R-:W-:-:S02]  /*13720*/  PRMT R152, R140, 0x654, R152 ;  /* 0x000006548c987816 */ /* 0x000fc40000000098 */
[----:B------:R-:W-:Y:S02]  /*13730*/  F2FP.SATFINITE.E4M3.F32.PACK_AB_MERGE_C R24, R12, R44, R24 ;  /* 0x0000002c0c18723e */ /* 0x000fe40004807018 */
[----:B------:R-:W-:Y:S01]  /*13740*/  F2FP.SATFINITE.E4M3.F32.PACK_AB_MERGE_C R8, R22, R13, R8 ;  /* 0x0000000d1608723e */ /* 0x000fe20004807008 */
[----:B------:R0:W-:Y:S01]  /*13750*/  SYNCS.ARRIVE.TRANS64.RED.A1T0 RZ, [R152+URZ], RZ ;  /* 0x000000ff98ff79a7 */ /* 0x0001e2000810043f */
        /* <DEDUP_REMOVED lines=64> */
[----:B0-----:R-:W-:Y:S02]  /*13b60*/  IMAD.MOV.U32 R152, RZ, RZ, R20 ;  /* 0x000000ffff987224 */ /* 0x001fe400078e0014 */
        /* <DEDUP_REMOVED lines=17> */
[C---:B--2---:R-:W-:Y:S01]  /*13c80*/  ISETP.GT.AND P1, PT, R0.reuse, R85, PT ;  /* 0x000000550000720c */ /* 0x044fe20003f24270 */
[----:B------:R-:W-:-:S12]  /*13c90*/  VIADD R0, R0, 0xffffffff ;  /* 0xffffffff00007836 */ /* 0x000fd80000000000 */
[----:B------:R-:W-:Y:S05]  /*13ca0*/  @P1 BRA `(.L_x_12401) ;  /* 0xffffffc400dc1947 */ /* 0x000fea000383ffff */
[----:B------:R-:W-:Y:S05]  /*13cb0*/  BSYNC B0 ;  /* 0x0000000000007941 */ /* 0x000fea0003800000 */
.L_x_12380:
[----:B------:R-:W-:Y:S02]  /*13cc0*/  IMAD.MOV.U32 R14, RZ, RZ, R45 ;  /* 0x000000ffff0e7224 */ /* 0x000fe400078e002d */
[----:B------:R-:W-:Y:S02]  /*13cd0*/  IMAD.MOV.U32 R5, RZ, RZ, R9 ;  /* 0x000000ffff057224 */ /* 0x000fe400078e0009 */
[----:B------:R-:W-:Y:S02]  /*13ce0*/  IMAD.MOV.U32 R22, RZ, RZ, R21 ;  /* 0x000000ffff167224 */ /* 0x000fe400078e0015 */
[----:B------:R-:W-:-:S07]  /*13cf0*/  IMAD.MOV.U32 R152, RZ, RZ, R20 ;  /* 0x000000ffff987224 */ /* 0x000fce00078e0014 */
.L_x_12379:
[----:B------:R-:W-:Y:S05]  /*13d00*/  BSYNC B1 ;  /* 0x0000000000017941 */ /* 0x000fea0003800000 */
.L_x_12378:
[----:B------:R-:W2:Y:S01]  /*13d10*/  LDL R8, [R1+0x20] ;  /* 0x0000200001087983 */ /* 0x000ea20000100800 */
[----:B------:R-:W0:Y:S03]  /*13d20*/  LDC R9, c[0x0][0x448] ;  /* 0x00011200ff097b82 */ /* 0x000e260000000800 */
[----:B------:R-:W3:Y:S01]  /*13d30*/  LDL R13, [R1] ;  /* 0x00000000010d7983 */ /* 0x000ee20000100800 */
[----:B------:R-:W-:Y:S01]  /*13d40*/  LOP3.LUT R17, R17, 0xffffffdf, RZ, 0xc0, !PT ;  /* 0xffffffdf11117812 */ /* 0x000fe200078ec0ff */
[----:B------:R-:W-:-:S03]  /*13d50*/  ULDC UR4, c[0x0][0x9dc] ;  /* 0x0002770000047ab9 */ /* 0x000fc60000000800 */
[----:B------:R-:W1:Y:S01]  /*13d60*/  LDC R15, c[0x0][0x9e4] ;  /* 0x00027900ff0f7b82 */ /* 0x000e620000000800 */
[----:B0-----:R-:W-:-:S13]  /*13d70*/  ISETP.NE.AND P1, PT, R9, 0x1, PT ;  /* 0x000000010900780c */ /* 0x001fda0003f25270 */
[----:B------:R-:W0:Y:S01]  /*13d80*/  @P1 LDC R9, c[0x0][0x44c] ;  /* 0x00011300ff091b82 */ /* 0x000e220000000800 */
[----:B------:R-:W-:-:S04]  /*13d90*/  @P1 LOP3.LUT R17, R17, 0x20, RZ, 0xfc, !PT ;  /* 0x0000002011111812 */ /* 0x000fc800078efcff */
[----:B------:R-:W-:-:S03]  /*13da0*/  LOP3.LUT R17, R17, 0xffffffbf, RZ, 0xc0, !PT ;  /* 0xffffffbf11117812 */ /* 0x000fc600078ec0ff */
[----:B------:R-:W4:Y:S01]  /*13db0*/  @P1 LDC R12, c[0x0][0x450] ;  /* 0x00011400ff0c1b82 */ /* 0x000f220000000800 */
[----:B--2---:R-:W-:-:S04]  /*13dc0*/  VIADD R8, R8, 0xbf ;  /* 0x000000bf08087836 */ /* 0x004fc80000000000 */
[----:B0-----:R-:W-:Y:S01]  /*13dd0*/  @P1 IMAD.HI.U32 R9, R8, R9, RZ ;  /* 0x0000000908091227 */ /* 0x001fe200078e00ff */
[----:B---3--:R-:W-:-:S04]  /*13de0*/  IADD3 R13, R13, 0x1, -R155 ;  /* 0x000000010d0d7810 */ /* 0x008fc80007ffe89b */
[----:B----4-:R-:W-:Y:S02]  /*13df0*/  @P1 SHF.R.U32.HI R8, RZ, R12, R9 ;  /* 0x0000000cff081219 */ /* 0x010fe40000011609 */
[----:B-1----:R-:W-:-:S03]  /*13e00*/  ISETP.GE.AND P1, PT, R15, 0x1, PT ;  /* 0x000000010f00780c */ /* 0x002fc60003f26270 */
[----:B------:R-:W-:-:S04]  /*13e10*/  IMAD.IADD R8, R13, 0x1, R8 ;  /* 0x000000010d087824 */ /* 0x000fc800078e0208 */
[----:B------:R-:W-:-:S06]  /*13e20*/  VIADD R12, R8, -UR4 ;  /* 0x80000004080c7c36 */ /* 0x000fcc0008000000 */
[----:B------:R-:W-:Y:S01]  /*13e30*/  @P1 LOP3.LUT R17, R17, 0x40, RZ, 0xfc, !PT ;  /* 0x0000004011111812 */ /* 0x000fe200078efcff */
        /* <DEDUP_REMOVED lines=12> */
.L_x_12404:
[----:B------:R-:W-:-:S13]  /*13f00*/  ISETP.NE.AND P1, PT, R15, 0x1, PT ;  /* 0x000000010f00780c */ /* 0x000fda0003f25270 */
[----:B------:R-:W0:Y:S02]  /*13f10*/  @P1 LDC.64 R8, c[0x0][0x9e8] ;  /* 0x00027a00ff081b82 */ /* 0x000e240000000a00 */
[----:B0-----:R-:W-:-:S05]  /*13f20*/  @P1 IMAD.HI.U32 R8, R13, R8, RZ ;  /* 0x000000080d081227 */ /* 0x001fca00078e00ff */
[----:B------:R-:W-:-:S07]  /*13f30*/  @P1 SHF.R.U32.HI R13, RZ, R9, R8 ;  /* 0x00000009ff0d1219 */ /* 0x000fce0000011608 */
.L_x_12405:
[----:B------:R-:W-:Y:S05]  /*13f40*/  BSYNC B0 ;  /* 0x0000000000007941 */ /* 0x000fea0003800000 */
.L_x_12403:
[----:B------:R-:W-:-:S05]  /*13f50*/  IMAD R13, R13, R15, RZ ;  /* 0x0000000f0d0d7224 */ /* 0x000fca00078e02ff */
[----:B------:R-:W-:-:S07]  /*13f60*/  VIMNMX R12, R12, R13, !PT ;  /* 0x0000000d0c0c7248 */ /* 0x000fce0007fe0100 */
.L_x_12402:
[----:B------:R-:W2:Y:S01]  /*13f70*/  LDL R8, [R1+0x44] ;  /* 0x0000440001087983 */ /* 0x000ea20000100800 */
[----:B------:R-:W-:Y:S01]  /*13f80*/  VIADD R12, R12, 0x7f ;  /* 0x0000007f0c0c7836 */ /* 0x000fe20000000000 */
[----:B------:R-:W-:Y:S04]  /*13f90*/  BSSY B0, `(.L_x_12406) ;  /* 0x000026d000007945 */ /* 0x000fe80003800000 */
[----:B------:R-:W-:-:S04]  /*13fa0*/  SHF.R.S32.HI R9, RZ, 0x1f, R12 ;  /* 0x0000001fff097819 */ /* 0x000fc8000001140c */
[----:B------:R-:W-:-:S04]  /*13fb0*/  LEA.HI R9, R9, R12, RZ, 0x7 ;  /* 0x0000000c09097211 */ /* 0x000fc800078f38ff */
[----:B------:R-:W-:-:S04]  /*13fc0*/  SHF.R.S32.HI R9, RZ, 0x7, R9 ;  /* 0x00000007ff097819 */ /* 0x000fc80000011409 */
[----:B--2---:R-:W-:-:S04]  /*13fd0*/  VIMNMX R8, R8, R9, !PT ;  /* 0x0000000908087248 */ /* 0x004fc80007fe0100 */
[----:B------:R-:W-:Y:S01]  /*13fe0*/  ISETP.GE.AND P1, PT, R0, R8, PT ;  /* 0x000000080000720c */ /* 0x000fe20003f26270 */
[----:B------:R0:W-:-:S12]  /*13ff0*/  STL [R1+0x28], R8 ;  /* 0x0000280801007387 */ /* 0x0001d80000100800 */
[----:B0-----:R-:W-:Y:S05]  /*14000*/  @!P1 BRA `(.L_x_12407) ;  /* 0x0000002400949947 */ /* 0x001fea0003800000 */
[----:B------:R-:W-:Y:S01]  /*14010*/  BSSY B1, `(.L_x_12407) ;  /* 0x0000264000017945 */ /* 0x000fe20003800000 */
[----:B------:R-:W-:Y:S02]  /*14020*/  IMAD.MOV.U32 R20, RZ, RZ, R14 ;  /* 0x000000ffff147224 */ /* 0x000fe400078e000e */
[----:B------:R-:W-:Y:S02]  /*14030*/  IMAD.MOV.U32 R15, RZ, RZ, R5 ;  /* 0x000000ffff0f7224 */ /* 0x000fe400078e0005 */
[----:B------:R-:W-:Y:S02]  /*14040*/  IMAD.MOV.U32 R9, RZ, RZ, R152 ;  /* 0x000000ffff097224 */ /* 0x000fe400078e0098 */
[----:B------:R-:W-:-:S07]  /*14050*/  IMAD.MOV.U32 R8, RZ, RZ, R22 ;  /* 0x000000ffff087224 */ /* 0x000fce00078e0016 */
.L_x_12420:
[----:B------:R-:W-:-:S05]  /*14060*/  VIADD R5, R8, 0x1 ;  /* 0x0000000108057836 */ /* 0x000fca0000000000 */
[----:B------:R-:W-:-:S04]  /*14070*/  ISETP.NE.AND P1, PT, R5, 0x2, PT ;  /* 0x000000020500780c */ /* 0x000fc80003f25270 */
[----:B------:R-:W-:Y:S02]  /*14080*/  SEL R5, R5, RZ, P1 ;  /* 0x000000ff05057207 */ /* 0x000fe40000800000 */
[----:B------:R-:W-:-:S03]  /*14090*/  SEL R152, RZ, 0x1, P1 ;  /* 0x00000001ff987807 */ /* 0x000fc60000800000 */
[----:B------:R-:W-:Y:S01]  /*140a0*/  IMAD.MOV.U32 R22, RZ, RZ, R5 ;  /* 0x000000ffff167224 */ /* 0x000fe200078e0005 */
[----:B------:R-:W-:Y:S01]  /*140b0*/  LOP3.LUT R152, R9, R152, RZ, 0x3c, !PT ;  /* 0x0000009809987212 */ /* 0x000fe200078e3cff */
[----:B------:R-:W-:Y:S06]  /*140c0*/  @!P0 BRA `(.L_x_12408) ;  /* 0x0000000000048947 */ /* 0x000fec0003800000 */
[----:B------:R-:W-:Y:S01]  /*140d0*/  BPT.TRAP 0x1 ;  /* 0x000000040000795c */ /* 0x000fe20000300000 */
.L_x_12408:
[----:B------:R-:W-:Y:S01]  /*140e0*/  IMAD R12, R22, 0x8, R16 ;  /* 0x00000008160c7824 */ /* 0x000fe200078e0210 */
[----:B------:R-:W-:-:S04]  /*140f0*/  SHF.L.U32 R13, R152, 0x1f, RZ ;  /* 0x0000001f980d7819 */ /* 0x000fc800000006ff */
[----:B------:R0:W1:Y:S01]  /*14100*/  SYNCS.PHASECHK.TRANS64.TRYWAIT P1, [R12+URZ+0x19c30], R13 ;  /* 0x019c300d0c0075a7 */ /* 0x000062000802017f */
[----:B------:R-:W-:Y:S05]  /*14110*/  @!P0 BRA `(.L_x_12409) ;  /* 0x0000000000048947 */ /* 0x000fea0003800000 */
[----:B------:R-:W-:Y:S01]  /*14120*/  BPT.TRAP 0x1 ;  /* 0x000000040000795c */ /* 0x000fe20000300000 */
.L_x_12409:
[----:B------:R-:W2:Y:S01]  /*14130*/  LDL R14, [R1+0x24] ;  /* 0x00002400010e7983 */ /* 0x000ea20000100800 */
[----:B------:R-:W-:Y:S01]  /*14140*/  BSSY B2, `(.L_x_12410) ;  /* 0x0000006000027945 */ /* 0x000fe20003800000 */
[----:B------:R-:W-:Y:S02]  /*14150*/  IMAD.MOV.U32 R25, RZ, RZ, -0x3ffffff0 ;  /* 0xc0000010ff197424 */ /* 0x000fe400078e00ff */
[----:B--2---:R-:W-:Y:S01]  /*14160*/  IMAD R24, R22, 0x300, R14 ;  /* 0x0000030016187824 */ /* 0x004fe200078e020e */
[----:B-1----:R-:W-:Y:S06]  /*14170*/  @P1 BRA `(.L_x_12411) ;  /* 0x0000000000081947 */ /* 0x002fec0003800000 */
[----:B------:R-:W1:Y:S02]  /*14180*/  SYNCS.PHASECHK.TRANS64.TRYWAIT P1, [R12+URZ+0x19c30], R13 ;  /* 0x019c300d0c0075a7 */ /* 0x000e64000802017f */
[----:B-1----:R-:W-:Y:S05]  /*14190*/  @!P1 BRA `(.L_x_12412) ;  /* 0x0000012c00749947 */ /* 0x002fea0003800000 */
.L_x_12411:
[----:B------:R-:W-:Y:S05]  /*141a0*/  BSYNC B2 ;  /* 0x0000000000027941 */ /* 0x000fea0003800000 */
.L_x_12410:
[C---:B------:R-:W-:Y:S01]  /*141b0*/  R2UR UR6, R24.reuse ;  /* 0x00000000180672ca */ /* 0x040fe200000e0000 */
[C---:B01----:R-:W-:Y:S01]  /*141c0*/  VIADD R12, R24.reuse, 0x100 ;  /* 0x00000100180c7836 */ /* 0x043fe20000000000 */
[----:B------:R-:W-:Y:S01]  /*141d0*/  R2UR UR7, R25 ;  /* 0x00000000190772ca */ /* 0x000fe200000e0000 */
[----:B------:R-:W-:Y:S01]  /*141e0*/  VIADD R24, R24, 0x200 ;  /* 0x0000020018187836 */ /* 0x000fe20000000000 */
[----:B------:R-:W-:Y:S01]  /*141f0*/  R2UR UR4, R6 ;  /* 0x00000000060472ca */ /* 0x000fe200000e0000 */
[----:B------:R-:W-:Y:S01]  /*14200*/  IMAD.MOV.U32 R25, RZ, RZ, -0x3ffffff0 ;  /* 0xc0000010ff197424 */ /* 0x000fe200078e00ff */
[----:B------:R-:W-:Y:S01]  /*14210*/  R2UR UR5, R7 ;  /* 0x00000000070572ca */ /* 0x000fe200000e0000 */
[----:B------:R-:W-:Y:S01]  /*14220*/  IMAD.MOV.U32 R13, RZ, RZ, -0x3ffffff0 ;  /* 0xc0000010ff0d7424 */ /* 0x000fe200078e00ff */
[----:B------:R-:W-:Y:S02]  /*14230*/  R2UR UR14, R24 ;  /* 0x00000000180e72ca */ /* 0x000fe400000e0000 */
[----:B------:R-:W-:-:S02]  /*14240*/  R2UR UR15, R25 ;  /* 0x00000000190f72ca */ /* 0x000fc400000e0000 */
[----:B------:R-:W-:Y:S01]  /*14250*/  WARPGROUP.ARRIVE ;  /* 0x00000000000079c5 */ /* 0x000fe20000000000 */
[----:B------:R-:W-:Y:S02]  /*14260*/  R2UR UR10, R12 ;  /* 0x000000000c0a72ca */ /* 0x000fe400000e0000 */
[----:B------:R-:W-:Y:S02]  /*14270*/  R2UR UR11, R13 ;  /* 0x000000000d0b72ca */ /* 0x000fe400000e0000 */
[----:B------:R-:W-:Y:S02]  /*14280*/  R2UR UR8, R156 ;  /* 0x000000009c0872ca */ /* 0x000fe400000e0000 */
[----:B------:R-:W-:Y:S01]  /*14290*/  QGMMA.64x128x32.F32.E4M3.E4M3 R24, gdesc[UR4], RZ, !UPT, gsb0 ;  /* 0x01e00000041879f3 */ /* 0x000fe2000c0008ff */
[----:B------:R-:W-:Y:S02]  /*142a0*/  R2UR UR9, R157 ;  /* 0x000000009d0972ca */ /* 0x000fe400000e0000 */
[----:B------:R-:W-:-:S02]  /*142b0*/  R2UR UR12, R10 ;  /* 0x000000000a0c72ca */ /* 0x000fc400000e0000 */
        /* <DEDUP_REMOVED lines=10> */
.L_x_12413:
[----:B------:R-:W-:Y:S01]  /*14360*/  SHF.L.U32 R9, R9, 0x1f, RZ ;  /* 0x0000001f09097819 */ /* 0x000fe200000006ff */
[----:B------:R-:W-:-:S04]  /*14370*/  IMAD R21, R8, 0x8, R16 ;  /* 0x0000000808157824 */ /* 0x000fc800078e0210 */
[----:B------:R0:W1:Y:S01]  /*14380*/  SYNCS.PHASECHK.TRANS64.TRYWAIT P1, [R21+URZ+0x19c50], R9 ;  /* 0x019c5009150075a7 */ /* 0x000062000802017f */
[----:B------:R-:W-:Y:S05]  /*14390*/  @!P0 BRA `(.L_x_12414) ;  /* 0x0000000000048947 */ /* 0x000fea0003800000 */
[----:B------:R-:W-:Y:S01]  /*143a0*/  BPT.TRAP 0x1 ;  /* 0x000000040000795c */ /* 0x000fe20000300000 */
.L_x_12414:
[----:B------:R-:W-:Y:S04]  /*143b0*/  BSSY B2, `(.L_x_12415) ;  /* 0x0000004000027945 */ /* 0x000fe80003800000 */
[----:B-1----:R-:W-:Y:S05]  /*143c0*/  @P1 BRA `(.L_x_12416) ;  /* 0x0000000000081947 */ /* 0x002fea0003800000 */
[----:B------:R-:W1:Y:S02]  /*143d0*/  SYNCS.PHASECHK.TRANS64.TRYWAIT P1, [R21+URZ+0x19c50], R9 ;  /* 0x019c5009150075a7 */ /* 0x000e64000802017f */
[----:B-1----:R-:W-:Y:S05]  /*143e0*/  @!P1 BRA `(.L_x_12417) ;  /* 0x0000012800f49947 */ /* 0x002fea0003800000 */
.L_x_12416:
[----:B------:R-:W-:Y:S05]  /*143f0*/  BSYNC B2 ;  /* 0x0000000000027941 */ /* 0x000fea0003800000 */
.L_x_12415:
        /* <DEDUP_REMOVED lines=34> */
.L_x_12418:
[----:B------:R-:W2:Y:S01]  /*14620*/  LDL R136, [R1+0x4] ;  /* 0x0000040001887983 */ /* 0x000ea20000100800 */
[C---:B------:R-:W-:Y:S01]  /*14630*/  FMUL.FTZ R8, R2.reuse, R24 ;  /* 0x0000001802087220 */ /* 0x040fe20000410000 */
[C---:B------:R-:W-:Y:S01]  /*14640*/  FMUL.FTZ R9, R2.reuse, R25 ;  /* 0x0000001902097220 */ /* 0x040fe20000410000 */
[C---:B------:R-:W-:Y:S01]  /*14650*/  FMUL.FTZ R24, R2.reuse, R28 ;  /* 0x0000001c02187220 */ /* 0x040fe20000410000 */
[----:B------:R-:W-:Y:S02]  /*14660*/  IMAD R5, R5, 0x8, R16 ;  /* 0x0000000805057824 */ /* 0x000fe400078e0210 */
[C---:B------:R-:W-:Y:S01]  /*14670*/  FMUL.FTZ R25, R2.reuse, R29 ;  /* 0x0000001d02197220 */ /* 0x040fe20000410000 */
[C---:B------:R-:W-:Y:S01]  /*14680*/  FMUL.FTZ R29, R2.reuse, R32 ;  /* 0x00000020021d7220 */ /* 0x040fe20000410000 */
[----:B------:R-:W0:Y:S01]  /*14690*/  MUFU.TANH R8, R8 ;  /* 0x0000000800087308 */ /* 0x000e220000002400 */
[----:B------:R-:W-:Y:S02]  /*146a0*/  VIADD R5, R5, 0x19c40 ;  /* 0x00019c4005057836 */ /* 0x000fe40000000000 */
        /* <DEDUP_REMOVED lines=66> */
[----:B------:R-:W-:-:S04]  /*14ad0*/  FMUL.FTZ R84, R2, R87 ;  /* 0x0000005702547220 */ /* 0x000fc80000410000 */
        /* <DEDUP_REMOVED lines=28> */
[----:B--2---:R-:W-:-:S07]  /*14ca0*/  PRMT R5, R136, 0x654, R5 ;  /* 0x0000065488057816 */ /* 0x004fce0000000005 */
[----:B------:R-:W2:Y:S01]  /*14cb0*/  MUFU.TANH R32, R32 ;  /* 0x0000002000207308 */ /* 0x000ea20000002400 */
[----:B------:R0:W-:Y:S07]  /*14cc0*/  SYNCS.ARRIVE.TRANS64.RED.A1T0 RZ, [R5+URZ], RZ ;  /* 0x000000ff05ff79a7 */ /* 0x0001ee000810043f */
[----:B------:R-:W2:Y:S01]  /*14cd0*/  MUFU.TANH R38, R38 ;  /* 0x0000002600267308 */ /* 0x000ea20000002400 */
[----:B0-----:R-:W-:-:S04]  /*14ce0*/  FMNMX.FTZ R5, R8, R15, !PT ;  /* 0x0000000f08057209 */ /* 0x001fc80007810000 */
[----:B-1----:R-:W-:-:S03]  /*14cf0*/  FMNMX.FTZ R5, R9, R5, !PT ;  /* 0x0000000509057209 */ /* 0x002fc60007810000 */
[----:B------:R-:W0:Y:S01]  /*14d00*/  MUFU.TANH R39, R39 ;  /* 0x0000002700277308 */ /* 0x000e220000002400 */
[----:B---3--:R-:W-:-:S04]  /*14d10*/  FMNMX.FTZ R5, R24, R5, !PT ;  /* 0x0000000518057209 */ /* 0x008fc80007810000 */
[----:B----4-:R-:W-:-:S03]  /*14d20*/  FMNMX.FTZ R5, R25, R5, !PT ;  /* 0x0000000519057209 */ /* 0x010fc60007810000 */
[----:B------:R-:W1:Y:S01]  /*14d30*/  MUFU.TANH R42, R42 ;  /* 0x0000002a002a7308 */ /* 0x000e620000002400 */
[----:B-----5:R-:W-:-:S04]  /*14d40*/  FMNMX.FTZ R5, R29, R5, !PT ;  /* 0x000000051d057209 */ /* 0x020fc80007810000 */
        /* <DEDUP_REMOVED lines=40> */
[----:B------:R-:W5:Y:S02]  /*14fd0*/  MUFU.TANH R70, R70 ;  /* 0x0000004600467308 */ /* 0x000f640000002400 */
[----:B------:R-:W2:Y:S06]  /*14fe0*/  SHFL.BFLY PT, R14, R5, 0x2, 0x1f ;  /* 0x0c401f00050e7f89 */ /* 0x000eac00000e0000 */
[----:B------:R-:W5:Y:S08]  /*14ff0*/  MUFU.TANH R71, R71 ;  /* 0x0000004700477308 */ /* 0x000f700000002400 */
[----:B------:R-:W5:Y:S08]  /*15000*/  MUFU.TANH R74, R74 ;  /* 0x0000004a004a7308 */ /* 0x000f700000002400 */
        /* <DEDUP_REMOVED lines=16> */
[----:B------:R-:W-:-:S04]  /*15110*/  FMNMX.FTZ R14, R32, R14, !PT ;  /* 0x0000000e200e7209 */ /* 0x000fc80007810000 */
[----:B------:R-:W-:-:S04]  /*15120*/  FMNMX.FTZ R14, R38, R14, !PT ;  /* 0x0000000e260e7209 */ /* 0x000fc80007810000 */
[----:B0-----:R-:W-:-:S04]  /*15130*/  FMNMX.FTZ R14, R39, R14, !PT ;  /* 0x0000000e270e7209 */ /* 0x001fc80007810000 */
[----:B-1----:R-:W-:-:S04]  /*15140*/  FMNMX.FTZ R14, R42, R14, !PT ;  /* 0x0000000e2a0e7209 */ /* 0x002fc80007810000 */
[----:B---3--:R-:W-:-:S04]  /*15150*/  FMNMX.FTZ R14, R43, R14, !PT ;  /* 0x0000000e2b0e7209 */ /* 0x008fc80007810000 */
[----:B----4-:R-:W-:-:S04]  /*15160*/  FMNMX.FTZ R14, R46, R14, !PT ;  /* 0x0000000e2e0e7209 */ /* 0x010fc80007810000 */
[----:B-----5:R-:W-:-:S04]  /*15170*/  FMNMX.FTZ R14, R47, R14, !PT ;  /* 0x0000000e2f0e7209 */ /* 0x020fc80007810000 */
        /* <DEDUP_REMOVED lines=17> */
[----:B--2---:R-:W-:-:S04]  /*15290*/  FMNMX.FTZ R14, R82, R14, !PT ;  /* 0x0000000e520e7209 */ /* 0x004fc80007810000 */
[----:B------:R-:W-:-:S04]  /*152a0*/  FMNMX.FTZ R14, R83, R14, !PT ;  /* 0x0000000e530e7209 */ /* 0x000fc80007810000 */
[----:B------:R-:W-:-:S05]  /*152b0*/  FMNMX.FTZ R14, R84, R14, !PT ;  /* 0x0000000e540e7209 */ /* 0x000fca0007810000 */
[----:B------:R-:W0:Y:S02]  /*152c0*/  SHFL.BFLY PT, R26, R14, 0x2, 0x1f ;  /* 0x0c401f000e1a7f89 */ /* 0x000e2400000e0000 */
[----:B0-----:R-:W-:-:S05]  /*152d0*/  FMNMX.FTZ R14, R14, R26, !PT ;  /* 0x0000001a0e0e7209 */ /* 0x001fca0007810000 */
[----:B------:R-:W0:Y:S02]  /*152e0*/  SHFL.BFLY PT, R26, R14, 0x1, 0x1f ;  /* 0x0c201f000e1a7f89 */ /* 0x000e2400000e0000 */
[----:B0-----:R-:W-:Y:S01]  /*152f0*/  FMNMX.FTZ R14, R14, R26, !PT ;  /* 0x0000001a0e0e7209 */ /* 0x001fe20007810000 */
[----:B------:R-:W-:-:S04]  /*15300*/  IMAD.U32 R26, RZ, RZ, UR42 ;  /* 0x0000002aff1a7e24 */ /* 0x000fc8000f8e00ff */
[----:B------:R-:W-:Y:S01]  /*15310*/  FFMA.FTZ R85, R5, R26, -8 ;  /* 0xc100000005557423 */ /* 0x000fe2000001001a */
[----:B------:R-:W-:-:S01]  /*15320*/  FADD.FTZ R20, -R14, R20 ;  /* 0x000000140e147221 */ /* 0x000fc20000010100 */
[-C--:B------:R-:W-:Y:S02]  /*15330*/  FMUL.FTZ R15, R15, R26.reuse ;  /* 0x0000001a0f0f7220 */ /* 0x080fe40000410000 */
        /* <DEDUP_REMOVED lines=33> */
[-C--:B------:R-:W-:Y:S01]  /*15550*/  FMUL.FTZ R20, R20, R26.reuse ;  /* 0x0000001a14147220 */ /* 0x080fe20000410000 */
[----:B------:R-:W-:Y:S02]  /*15560*/  MUFU.EX2 R15, R15 ;  /* 0x0000000f000f7308 */ /* 0x000fe40000000800 */
[----:B------:R-:W-:-:S01]  /*15570*/  FFMA.FTZ R12, R12, R26, -R85 ;  /* 0x0000001a0c0c7223 */ /* 0x000fc20000010855 */
[-CC-:B------:R-:W-:Y:S01]  /*15580*/  FFMA.FTZ R13, R13, R26.reuse, -R85.reuse ;  /* 0x0000001a0d0d7223 */ /* 0x180fe20000010855 */
        /* <DEDUP_REMOVED lines=34> */
[----:B------:R-:W-:-:S02]  /*157b0*/  FFMA.FTZ R84, R84, R26, -R85 ;  /* 0x0000001a54547223 */ /* 0x000fc40000010855 */
        /* <DEDUP_REMOVED lines=126> */
.L_x_12419:
        /* <DEDUP_REMOVED lines=106> */
[----:B0-----:R-:W-:Y:S05]  /*16640*/  @P1 BRA `(.L_x_12420) ;  /* 0xffffffd800841947 */ /* 0x001fea000383ffff */
[----:B------:R-:W-:Y:S05]  /*16650*/  BSYNC B1 ;  /* 0x0000000000017941 */ /* 0x000fea0003800000 */
.L_x_12407:
[----:B------:R-:W-:Y:S05]  /*16660*/  BSYNC B0 ;  /* 0x0000000000007941 */ /* 0x000fea0003800000 */
.L_x_12406:
[----:B------:R-:W2:Y:S01]  /*16670*/  LDL R8, [R1+0x44] ;  /* 0x0000440001087983 */ /* 0x000ea20000100800 */
[----:B------:R-:W-:Y:S01]  /*16680*/  BSSY B0, `(.L_x_12421) ;  /* 0x0000387000007945 */ /* 0x000fe20003800000 */
[----:B--2---:R-:W-:-:S13]  /*16690*/  ISETP.GE.AND P1, PT, R0, R8, PT ;  /* 0x000000080000720c */ /* 0x004fda0003f26270 */
[----:B------:R-:W-:Y:S05]  /*166a0*/  @!P1 BRA `(.L_x_12422) ;  /* 0x0000003800109947 */ /* 0x000fea0003800000 */
[----:B------:R-:W-:Y:S02]  /*166b0*/  IMAD.MOV.U32 R20, RZ, RZ, R14 ;  /* 0x000000ffff147224 */ /* 0x000fe400078e000e */
[----:B------:R-:W-:Y:S02]  /*166c0*/  IMAD.MOV.U32 R15, RZ, RZ, R5 ;  /* 0x000000ffff0f7224 */ /* 0x000fe400078e0005 */
[----:B------:R-:W-:Y:S02]  /*166d0*/  IMAD.MOV.U32 R9, RZ, RZ, R152 ;  /* 0x000000ffff097224 */ /* 0x000fe400078e0098 */
[----:B------:R-:W-:-:S07]  /*166e0*/  IMAD.MOV.U32 R8, RZ, RZ, R22 ;  /* 0x000000ffff087224 */ /* 0x000fce00078e0016 */
.L_x_12443:
        /* <DEDUP_REMOVED lines=8> */
.L_x_12423:
[----:B------:R-:W-:Y:S01]  /*16770*/  IMAD R12, R22, 0x8, R16 ;  /* 0x00000008160c7824 */ /* 0x000fe200078e0210 */
[----:B------:R-:W-:-:S04]  /*16780*/  SHF.L.U32 R13, R152, 0x1f, RZ ;  /* 0x0000001f980d7819 */ /* 0x000fc800000006ff */
[----:B------:R0:W1:Y:S01]  /*16790*/  SYNCS.PHASECHK.TRANS64.TRYWAIT P1, [R12+URZ+0x19c30], R13 ;  /* 0x019c300d0c0075a7 */ /* 0x000062000802017f */
[----:B------:R-:W-:Y:S05]  /*167a0*/  @!P0 BRA `(.L_x_12424) ;  /* 0x0000000000048947 */ /* 0x000fea0003800000 */
[----:B------:R-:W-:Y:S01]  /*167b0*/  BPT.TRAP 0x1 ;  /* 0x000000040000795c */ /* 0x000fe20000300000 */
.L_x_12424:
[----:B------:R-:W2:Y:S01]  /*167c0*/  LDL R14, [R1+0x24] ;  /* 0x00002400010e7983 */ /* 0x000ea20000100800 */
[----:B------:R-:W-:Y:S01]  /*167d0*/  BSSY B1, `(.L_x_12425) ;  /* 0x0000006000017945 */ /* 0x000fe20003800000 */
[----:B------:R-:W-:Y:S02]  /*167e0*/  IMAD.MOV.U32 R25, RZ, RZ, -0x3ffffff0 ;  /* 0xc0000010ff197424 */ /* 0x000fe400078e00ff */
[----:B--2---:R-:W-:Y:S01]  /*167f0*/  IMAD R24, R22, 0x300, R14 ;  /* 0x0000030016187824 */ /* 0x004fe200078e020e */
[----:B-1----:R-:W-:Y:S06]  /*16800*/  @P1 BRA `(.L_x_12426) ;  /* 0x0000000000081947 */ /* 0x002fec0003800000 */
[----:B------:R-:W1:Y:S02]  /*16810*/  SYNCS.PHASECHK.TRANS64.TRYWAIT P1, [R12+URZ+0x19c30], R13 ;  /* 0x019c300d0c0075a7 */ /* 0x000e64000802017f */
[----:B-1----:R-:W-:Y:S05]  /*16820*/  @!P1 BRA `(.L_x_12427) ;  /* 0x0000010400f89947 */ /* 0x002fea0003800000 */
.L_x_12426:
[----:B------:R-:W-:Y:S05]  /*16830*/  BSYNC B1 ;  /* 0x0000000000017941 */ /* 0x000fea0003800000 */
.L_x_12425:
        /* <DEDUP_REMOVED lines=27> */
.L_x_12428:
[----:B------:R-:W-:Y:S01]  /*169f0*/  SHF.L.U32 R9, R9, 0x1f, RZ ;  /* 0x0000001f09097819 */ /* 0x000fe200000006ff */
[----:B------:R-:W-:-:S04]  /*16a00*/  IMAD R21, R8, 0x8, R16 ;  /* 0x0000000808157824 */ /* 0x000fc800078e0210 */
[----:B------:R0:W1:Y:S01]  /*16a10*/  SYNCS.PHASECHK.TRANS64.TRYWAIT P1, [R21+URZ+0x19c50], R9 ;  /* 0x019c5009150075a7 */ /* 0x000062000802017f */
[----:B------:R-:W-:Y:S05]  /*16a20*/  @!P0 BRA `(.L_x_12429) ;  /* 0x0000000000048947 */ /* 0x000fea0003800000 */
[----:B------:R-:W-:Y:S01]  /*16a30*/  BPT.TRAP 0x1 ;  /* 0x000000040000795c */ /* 0x000fe20000300000 */
.L_x_12429:
[----:B------:R-:W-:Y:S04]  /*16a40*/  BSSY B1, `(.L_x_12430) ;  /* 0x0000004000017945 */ /* 0x000fe80003800000 */
[----:B-1----:R-:W-:Y:S05]  /*16a50*/  @P1 BRA `(.L_x_12431) ;  /* 0x0000000000081947 */ /* 0x002fea0003800000 */
[----:B------:R-:W1:Y:S02]  /*16a60*/  SYNCS.PHASECHK.TRANS64.TRYWAIT P1, [R21+URZ+0x19c50], R9 ;  /* 0x019c5009150075a7 */ /* 0x000e64000802017f */
[----:B-1----:R-:W-:Y:S05]  /*16a70*/  @!P1 BRA `(.L_x_12432) ;  /* 0x0000010400789947 */ /* 0x002fea0003800000 */
.L_x_12431:
[----:B------:R-:W-:Y:S05]  /*16a80*/  BSYNC B1 ;  /* 0x0000000000017941 */ /* 0x000fea0003800000 */
.L_x_12430:
        /* <DEDUP_REMOVED lines=34> */
.L_x_12433:
[----:B------:R-:W2:Y:S01]  /*16cb0*/  LDL R13, [R1+0x20] ;  /* 0x00002000010d7983 */ /* 0x000ea20000100800 */
[----:B------:R-:W0:Y:S03]  /*16cc0*/  LDC R9, c[0x0][0x448] ;  /* 0x00011200ff097b82 */ /* 0x000e260000000800 */
[----:B------:R-:W2:Y:S04]  /*16cd0*/  LDL R8, [R1+0x40] ;  /* 0x0000400001087983 */ /* 0x000ea80000100800 */
[----:B------:R-:W3:Y:S04]  /*16ce0*/  LDL R140, [R1+0x4] ;  /* 0x00000400018c7983 */ /* 0x000ee80000100800 */
[----:B------:R-:W4:Y:S01]  /*16cf0*/  LDL R141, [R1] ;  /* 0x00000000018d7983 */ /* 0x000f220000100800 */
[----:B------:R-:W-:Y:S01]  /*16d00*/  FMUL.FTZ R14, R2, R27 ;  /* 0x0000001b020e7220 */ /* 0x000fe20000410000 */
[----:B------:R-:W1:Y:S01]  /*16d10*/  LDC R139, c[0x0][0x9e4] ;  /* 0x00027900ff8b7b82 */ /* 0x000e620000000800 */
[----:B0-----:R-:W-:-:S13]  /*16d20*/  ISETP.NE.AND P1, PT, R9, 0x1, PT ;  /* 0x000000010900780c */ /* 0x001fda0003f25270 */
[----:B------:R-:W0:Y:S08]  /*16d30*/  @P1 LDC R12, c[0x0][0x44c] ;  /* 0x00011300ff0c1b82 */ /* 0x000e300000000800 */
[----:B------:R-:W5:Y:S01]  /*16d40*/  @P1 LDC R9, c[0x0][0x450] ;  /* 0x00011400ff091b82 */ /* 0x000f620000000800 */
        /* <DEDUP_REMOVED lines=30> */
[----:B-1----:R-:W-:Y:S01]  /*16f30*/  ISETP.GE.AND P5, PT, R139, 0x1, PT ;  /* 0x000000018b00780c */ /* 0x002fe20003fa6270 */
        /* <DEDUP_REMOVED lines=24> */
[----:B--2---:R-:W-:-:S04]  /*170c0*/  IMAD.IADD R8, R8, 0x1, R13 ;  /* 0x0000000108087824 */ /* 0x004fc800078e020d */
[----:B0-----:R-:W-:-:S05]  /*170d0*/  @P1 IMAD.HI.U32 R12, R8, R12, RZ ;  /* 0x0000000c080c1227 */ /* 0x001fca00078e00ff */
[----:B-----5:R-:W-:Y:S01]  /*170e0*/  @P1 SHF.R.U32.HI R8, RZ, R9, R12 ;  /* 0x00000009ff081219 */ /* 0x020fe2000001160c */
        /* <DEDUP_REMOVED lines=38> */
[----:B--2---:R-:W-:Y:S01]  /*17350*/  IMAD.SHL.U32 R5, R0, 0x80, RZ ;  /* 0x0000008000057824 */ /* 0x004fe200078e00ff */
[----:B------:R-:W2:Y:S04]  /*17360*/  MUFU.TANH R9, R9 ;  /* 0x0000000900097308 */ /* 0x000ea80000002400 */
[----:B------:R-:W-:-:S04]  /*17370*/  IADD3 R87, -R154, 0x1, -R5 ;  /* 0x000000019a577810 */ /* 0x000fc80007ffe905 */
[----:B------:R-:W3:Y:S01]  /*17380*/  MUFU.TANH R13, R13 ;  /* 0x0000000d000d7308 */ /* 0x000ee20000002400 */
[----:B----4-:R-:W-:-:S07]  /*17390*/  IADD3 R87, -R155, R87, R141 ;  /* 0x000000579b577210 */ /* 0x010fce0007ffe18d */
[----:B------:R-:W4:Y:S01]  /*173a0*/  MUFU.TANH R12, R12 ;  /* 0x0000000c000c7308 */ /* 0x000f220000002400 */
        /* <DEDUP_REMOVED lines=41> */
[----:B--234-:R-:W-:Y:S06]  /*17640*/  @!P5 BRA `(.L_x_12434) ;  /* 0x000000000058d947 */ /* 0x01cfec0003800000 */
        /* <DEDUP_REMOVED lines=12> */
.L_x_12436:
[----:B------:R-:W-:-:S05]  /*17710*/  IMAD.U32 R139, RZ, RZ, UR39 ;  /* 0x00000027ff8b7e24 */ /* 0x000fca000f8e00ff */
[----:B------:R-:W-:-:S13]  /*17720*/  ISETP.NE.AND P1, PT, R139, 0x1, PT ;  /* 0x000000018b00780c */ /* 0x000fda0003f25270 */
[----:B------:R-:W0:Y:S02]  /*17730*/  @P1 LDC.64 R44, c[0x0][0x9e8] ;  /* 0x00027a00ff2c1b82 */ /* 0x000e240000000a00 */
[----:B0-----:R-:W-:-:S05]  /*17740*/  @P1 IMAD.HI.U32 R44, R138, R44, RZ ;  /* 0x0000002c8a2c1227 */ /* 0x001fca00078e00ff */
[----:B------:R-:W-:-:S07]  /*17750*/  @P1 SHF.R.U32.HI R138, RZ, R45, R44 ;  /* 0x0000002dff8a1219 */ /* 0x000fce000001162c */
.L_x_12437:
[----:B------:R-:W-:Y:S05]  /*17760*/  BSYNC B1 ;  /* 0x0000000000017941 */ /* 0x000fea0003800000 */
.L_x_12435:
[----:B------:R-:W-:-:S04]  /*17770*/  IMAD R138, R138, R139, -R5 ;  /* 0x0000008b8a8a7224 */ /* 0x000fc800078e0a05 */
[----:B------:R-:W-:-:S05]  /*17780*/  IMAD.IADD R138, R138, 0x1, -R154 ;  /* 0x000000018a8a7824 */ /* 0x000fca00078e0a9a */
[----:B------:R-:W-:Y:S02]  /*17790*/  VIMNMX R85, R85, R138, !PT ;  /* 0x0000008a55557248 */ /* 0x000fe40007fe0100 */
[----:B------:R-:W-:-:S07]  /*177a0*/  VIADDMNMX R86, R138, R139, R86, PT ;  /* 0x0000008b8a567246 */ /* 0x000fce0003800156 */
.L_x_12434:
[----:B------:R-:W-:Y:S01]  /*177b0*/  ISETP.GT.AND P1, PT, R0, -0x1, PT ;  /* 0xffffffff0000780c */ /* 0x000fe20003f24270 */
[----:B------:R-:W0:Y:S03]  /*177c0*/  SHFL.IDX PT, R8, R8, 0x1, 0x1c1f ;  /* 0x003c1f0008087f89 */ /* 0x000e2600000e0000 */
[C---:B------:R-:W-:Y:S02]  /*177d0*/  ISETP.GT.AND P3, PT, R85.reuse, RZ, P1 ;  /* 0x000000ff5500720c */ /* 0x040fe40000f64270 */
[----:B------:R-:W-:Y:S02]  /*177e0*/  ISETP.GT.AND P4, PT, R85, 0x1, P1 ;  /* 0x000000015500780c */ /* 0x000fe40000f84270 */
[C---:B------:R-:W-:Y:S02]  /*177f0*/  ISETP.LT.OR P3, PT, R86.reuse, 0x1, P3 ;  /* 0x000000015600780c */ /* 0x040fe40001f61670 */
[----:B------:R-:W-:-:S02]  /*17800*/  ISETP.LT.OR P4, PT, R86, 0x2, P4 ;  /* 0x000000025600780c */ /* 0x000fc40002781670 */
[----:B------:R-:W-:Y:S02]  /*17810*/  FSEL R44, R9, -INF , !P3 ;  /* 0xff800000092c7808 */ /* 0x000fe40005800000 */
[----:B------:R-:W-:Y:S02]  /*17820*/  FSEL R13, R13, -INF , !P4 ;  /* 0xff8000000d0d7808 */ /* 0x000fe40006000000 */
[C---:B------:R-:W-:Y:S02]  /*17830*/  ISETP.GT.AND P2, PT, R85.reuse, 0x8, P1 ;  /* 0x000000085500780c */ /* 0x040fe40000f44270 */
[C---:B------:R-:W-:Y:S02]  /*17840*/  ISETP.GT.AND P3, PT, R85.reuse, 0x9, P1 ;  /* 0x000000095500780c */ /* 0x040fe40000f64270 */
[----:B------:R-:W-:Y:S02]  /*17850*/  ISETP.GT.AND P4, PT, R85, 0x10, P1 ;  /* 0x000000105500780c */ /* 0x000fe40000f84270 */
[----:B------:R-:W-:-:S02]  /*17860*/  ISETP.LT.OR P2, PT, R86, 0x9, P2 ;  /* 0x000000095600780c */ /* 0x000fc40001741670 */
[C---:B------:R-:W-:Y:S01]  /*17870*/  ISETP.LT.OR P3, PT, R86.reuse, 0xa, P3 ;  /* 0x0000000a5600780c */ /* 0x040fe20001f61670 */
[--C-:B0-----:R-:W-:Y:S01]  /*17880*/  IMAD.IADD R137, R137, 0x1, R8.reuse ;  /* 0x0000000189897824 */ /* 0x101fe200078e0208 */
[----:B------:R-:W-:Y:S01]  /*17890*/  ISETP.LT.OR P4, PT, R86, 0x11, P4 ;  /* 0x000000115600780c */ /* 0x000fe20002781670 */
[----:B------:R-:W-:Y:S01]  /*178a0*/  IMAD.IADD R87, R87, 0x1, R8 ;  /* 0x0000000157577824 */ /* 0x000fe200078e0208 */
[----:B------:R-:W-:Y:S02]  /*178b0*/  FSEL R24, R24, -INF , !P2 ;  /* 0xff80000018187808 */ /* 0x000fe40005000000 */
[----:B------:R-:W-:Y:S02]  /*178c0*/  FSEL R25, R25, -INF , !P3 ;  /* 0xff80000019197808 */ /* 0x000fe40005800000 */
[----:B------:R-:W-:Y:S02]  /*178d0*/  FSEL R28, R28, -INF , !P4 ;  /* 0xff8000001c1c7808 */ /* 0x000fe40006000000 */
[----:B------:R-:W-:-:S02]  /*178e0*/  ISETP.GT.AND P2, PT, R85, 0x11, P1 ;  /* 0x000000115500780c */ /* 0x000fc40000f44270 */
[C---:B------:R-:W-:Y:S02]  /*178f0*/  ISETP.GT.AND P3, PT, R85.reuse, 0x18, P1 ;  /* 0x000000185500780c */ /* 0x040fe40000f64270 */
[----:B------:R-:W-:Y:S02]  /*17900*/  ISETP.GT.AND P4, PT, R85, 0x19, P1 ;  /* 0x000000195500780c */ /* 0x000fe40000f84270 */
[C---:B------:R-:W-:Y:S02]  /*17910*/  ISETP.LT.OR P2, PT, R86.reuse, 0x12, P2 ;  /* 0x000000125600780c */ /* 0x040fe40001741670 */
[C---:B------:R-:W-:Y:S02]  /*17920*/  ISETP.LT.OR P3, PT, R86.reuse, 0x19, P3 ;  /* 0x000000195600780c */ /* 0x040fe40001f61670 */
[----:B------:R-:W-:Y:S02]  /*17930*/  ISETP.LT.OR P4, PT, R86, 0x1a, P4 ;  /* 0x0000001a5600780c */ /* 0x000fe40002781670 */
[----:B------:R-:W-:-:S02]  /*17940*/  FSEL R29, R29, -INF , !P2 ;  /* 0xff8000001d1d7808 */ /* 0x000fc40005000000 */
[----:B------:R-:W-:Y:S02]  /*17950*/  FSEL R32, R32, -INF , !P3 ;  /* 0xff80000020207808 */ /* 0x000fe40005800000 */
[----:B------:R-:W-:Y:S02]  /*17960*/  FSEL R33, R33, -INF , !P4 ;  /* 0xff80000021217808 */ /* 0x000fe40006000000 */
[C---:B------:R-:W-:Y:S02]  /*17970*/  ISETP.GT.AND P2, PT, R85.reuse, 0x20, P1 ;  /* 0x000000205500780c */ /* 0x040fe40000f44270 */
[C---:B------:R-:W-:Y:S02]  /*17980*/  ISETP.GT.AND P3, PT, R85.reuse, 0x21, P1 ;  /* 0x000000215500780c */ /* 0x040fe40000f64270 */
[----:B------:R-:W-:Y:S02]  /*17990*/  ISETP.GT.AND P4, PT, R85, 0x28, P1 ;  /* 0x000000285500780c */ /* 0x000fe40000f84270 */
[----:B------:R-:W-:-:S02]  /*179a0*/  ISETP.LT.OR P2, PT, R86, 0x21, P2 ;  /* 0x000000215600780c */ /* 0x000fc40001741670 */
[C---:B------:R-:W-:Y:S02]  /*179b0*/  ISETP.LT.OR P3, PT, R86.reuse, 0x22, P3 ;  /* 0x000000225600780c */ /* 0x040fe40001f61670 */
[----:B------:R-:W-:Y:S02]  /*179c0*/  ISETP.LT.OR P4, PT, R86, 0x29, P4 ;  /* 0x000000295600780c */ /* 0x000fe40002781670 */
        /* <DEDUP_REMOVED lines=65> */
[----:B------:R-:W-:Y:S01]  /*17de0*/  FSEL R84, R84, -INF , !P4 ;  /* 0xff80000054547808 */ /* 0x000fe20006000000 */
[----:B------:R-:W-:Y:S06]  /*17df0*/  @!P5 BRA `(.L_x_12438) ;  /* 0x000000000058d947 */ /* 0x000fec0003800000 */
        /* <DEDUP_REMOVED lines=12> */
.L_x_12440:
[----:B------:R-:W-:-:S05]  /*17ec0*/  IMAD.U32 R85, RZ, RZ, UR39 ;  /* 0x00000027ff557e24 */ /* 0x000fca000f8e00ff */
[----:B------:R-:W-:-:S13]  /*17ed0*/  ISETP.NE.AND P2, PT, R85, 0x1, PT ;  /* 0x000000015500780c */ /* 0x000fda0003f45270 */
[----:B------:R-:W0:Y:S02]  /*17ee0*/  @P2 LDC.64 R8, c[0x0][0x9e8] ;  /* 0x00027a00ff082b82 */ /* 0x000e240000000a00 */
[----:B0-----:R-:W-:-:S05]  /*17ef0*/  @P2 IMAD.HI.U32 R8, R45, R8, RZ ;  /* 0x000000082d082227 */ /* 0x001fca00078e00ff */
[----:B------:R-:W-:-:S07]  /*17f00*/  @P2 SHF.R.U32.HI R45, RZ, R9, R8 ;  /* 0x00000009ff2d2219 */ /* 0x000fce0000011608 */
.L_x_12441:
[----:B------:R-:W-:Y:S05]  /*17f10*/  BSYNC B1 ;  /* 0x0000000000017941 */ /* 0x000fea0003800000 */
.L_x_12439:
[----:B------:R-:W-:-:S04]  /*17f20*/  IMAD R5, R45, R85, -R5 ;  /* 0x000000552d057224 */ /* 0x000fc800078e0a05 */
[----:B------:R-:W-:-:S05]  /*17f30*/  IMAD.IADD R5, R5, 0x1, -R154 ;  /* 0x0000000105057824 */ /* 0x000fca00078e0a9a */
[----:B------:R-:W-:Y:S02]  /*17f40*/  VIMNMX R87, R87, R5, !PT ;  /* 0x0000000557577248 */ /* 0x000fe40007fe0100 */
[----:B------:R-:W-:-:S07]  /*17f50*/  VIADDMNMX R137, R5, R85, R137, PT ;  /* 0x0000005505897246 */ /* 0x000fce0003800189 */
.L_x_12438:
[----:B------:R-:W-:Y:S02]  /*17f60*/  FMNMX.FTZ R5, R44, R15, !PT ;  /* 0x0000000f2c057209 */ /* 0x000fe40007810000 */
[----:B------:R-:W-:Y:S02]  /*17f70*/  ISETP.GT.AND P4, PT, R87, 0x1, P1 ;  /* 0x000000015700780c */ /* 0x000fe40000f84270 */
[----:B------:R-:W-:Y:S02]  /*17f80*/  FMNMX.FTZ R5, R13, R5, !PT ;  /* 0x000000050d057209 */ /* 0x000fe40007810000 */
[C---:B------:R-:W-:Y:S02]  /*17f90*/  ISETP.GT.AND P2, PT, R87.reuse, 0x8, P1 ;  /* 0x000000085700780c */ /* 0x040fe40000f44270 */
[----:B------:R-:W-:Y:S02]  /*17fa0*/  FMNMX.FTZ R5, R24, R5, !PT ;  /* 0x0000000518057209 */ /* 0x000fe40007810000 */
[----:B------:R-:W-:-:S02]  /*17fb0*/  ISETP.GT.AND P3, PT, R87, 0x9, P1 ;  /* 0x000000095700780c */ /* 0x000fc40000f64270 */
[----:B------:R-:W-:Y:S02]  /*17fc0*/  FMNMX.FTZ R5, R25, R5, !PT ;  /* 0x0000000519057209 */ /* 0x000fe40007810000 */
[C---:B------:R-:W-:Y:S02]  /*17fd0*/  ISETP.LT.OR P4, PT, R137.reuse, 0x2, P4 ;  /* 0x000000028900780c */ /* 0x040fe40002781670 */
[----:B------:R-:W-:Y:S02]  /*17fe0*/  FMNMX.FTZ R5, R28, R5, !PT ;  /* 0x000000051c057209 */ /* 0x000fe40007810000 */
[----:B------:R-:W-:Y:S02]  /*17ff0*/  ISETP.LT.OR P2, PT, R137, 0x9, P2 ;  /* 0x000000098900780c */ /* 0x000fe40001741670 */
[----:B------:R-:W-:Y:S02]  /*18000*/  FMNMX.FTZ R5, R29, R5, !PT ;  /* 0x000000051d057209 */ /* 0x000fe40007810000 */
[----:B------:R-:W-:-:S02]  /*18010*/  ISETP.LT.OR P3, PT, R137, 0xa, P3 ;  /* 0x0000000a8900780c */ /* 0x000fc40001f61670 */
[----:B------:R-:W-:Y:S02]  /*18020*/  FMNMX.FTZ R5, R32, R5, !PT ;  /* 0x0000000520057209 */ /* 0x000fe40007810000 */
[----:B-1----:R-:W-:Y:S02]  /*18030*/  FSEL R8, R14, -INF , !P4 ;  /* 0xff8000000e087808 */ /* 0x002fe40006000000 */
[----:B------:R-:W-:Y:S02]  /*18040*/  FMNMX.FTZ R5, R33, R5, !PT ;  /* 0x0000000521057209 */ /* 0x000fe40007810000 */
[----:B------:R-:W-:Y:S01]  /*18050*/  FSEL R9, R26, -INF , !P2 ;  /* 0xff8000001a097808 */ /* 0x000fe20005000000 */
[----:B------:R-:W-:Y:S01]  /*18060*/  IMAD.U32 R26, RZ, RZ, UR38 ;  /* 0x00000026ff1a7e24 */ /* 0x000fe2000f8e00ff */
[----:B------:R-:W-:Y:S02]  /*18070*/  FMNMX.FTZ R5, R36, R5, !PT ;  /* 0x0000000524057209 */ /* 0x000fe40007810000 */
[----:B------:R-:W-:-:S02]  /*18080*/  FSEL R27, R27, -INF , !P3 ;  /* 0xff8000001b1b7808 */ /* 0x000fc40005800000 */
[----:B------:R-:W-:Y:S02]  /*18090*/  FMNMX.FTZ R5, R37, R5, !PT ;  /* 0x0000000525057209 */ /* 0x000fe40007810000 */
[C---:B------:R-:W-:Y:S02]  /*180a0*/  ISETP.GT.AND P4, PT, R87.reuse, 0x10, P1 ;  /* 0x000000105700780c */ /* 0x040fe40000f84270 */
[----:B------:R-:W-:Y:S02]  /*180b0*/  FMNMX.FTZ R5, R40, R5, !PT ;  /* 0x0000000528057209 */ /* 0x000fe40007810000 */
[----:B------:R-:W-:Y:S02]  /*180c0*/  ISETP.GT.AND P2, PT, R87, 0x11, P1 ;  /* 0x000000115700780c */ /* 0x000fe40000f44270 */
[----:B------:R-:W-:Y:S02]  /*180d0*/  FMNMX.FTZ R5, R41, R5, !PT ;  /* 0x0000000529057209 */ /* 0x000fe40007810000 */
[----:B------:R-:W-:-:S02]  /*180e0*/  ISETP.GT.AND P3, PT, R87, 0x18, P1 ;  /* 0x000000185700780c */ /* 0x000fc40000f64270 */
[----:B------:R-:W-:Y:S02]  /*180f0*/  FMNMX.FTZ R5, R46, R5, !PT ;  /* 0x000000052e057209 */ /* 0x000fe40007810000 */
[----:B------:R-:W-:Y:S02]  /*18100*/  ISETP.LT.OR P4, PT, R137, 0x11, P4 ;  /* 0x000000118900780c */ /* 0x000fe40002781670 */
        /* <DEDUP_REMOVED lines=9> */
[----:B------:R-:W-:-:S02]  /*181a0*/  FSEL R34, R34, -INF , !P3 ;  /* 0xff80000022227808 */ /* 0x000fc40005800000 */
        /* <DEDUP_REMOVED lines=13> */
[----:B------:R-:W-:Y:S02]  /*18280*/  FSEL R35, R35, -INF , !P4 ;  /* 0xff80000023237808 */ /* 0x000fe40006000000 */
[----:B------:R-:W-:Y:S02]  /*18290*/  FMNMX.FTZ R5, R73, R5, !PT ;  /* 0x0000000549057209 */ /* 0x000fe40007810000 */
[----:B------:R-:W-:Y:S02]  /*182a0*/  FSEL R38, R38, -INF , !P2 ;  /* 0xff80000026267808 */ /* 0x000fe40005000000 */
[----:B------:R-:W-:Y:S02]  /*182b0*/  FSEL R39, R39, -INF , !P3 ;  /* 0xff80000027277808 */ /* 0x000fe40005800000 */
[----:B------:R-:W-:-:S02]  /*182c0*/  ISETP.GT.AND P4, PT, R87, 0x28, P1 ;  /* 0x000000285700780c */ /* 0x000fc40000f84270 */
[C---:B------:R-:W-:Y:S02]  /*182d0*/  ISETP.GT.AND P2, PT, R87.reuse, 0x29, P1 ;  /* 0x000000295700780c */ /* 0x040fe40000f44270 */
[----:B------:R-:W-:Y:S02]  /*182e0*/  ISETP.GT.AND P3, PT, R87, 0x30, P1 ;  /* 0x000000305700780c */ /* 0x000fe40000f64270 */
[----:B------:R-:W-:Y:S02]  /*182f0*/  FMNMX.FTZ R5, R76, R5, !PT ;  /* 0x000000054c057209 */ /* 0x000fe40007810000 */
[C---:B------:R-:W-:Y:S02]  /*18300*/  ISETP.LT.OR P4, PT, R137.reuse, 0x29, P4 ;  /* 0x000000298900780c */ /* 0x040fe40002781670 */
[C---:B------:R-:W-:Y:S02]  /*18310*/  ISETP.LT.OR P2, PT, R137.reuse, 0x2a, P2 ;  /* 0x0000002a8900780c */ /* 0x040fe40001741670 */
[----:B------:R-:W-:-:S02]  /*18320*/  ISETP.LT.OR P3, PT, R137, 0x31, P3 ;  /* 0x000000318900780c */ /* 0x000fc40001f61670 */
[----:B------:R-:W-:Y:S02]  /*18330*/  FMNMX.FTZ R5, R136, R5, !PT ;  /* 0x0000000588057209 */ /* 0x000fe40007810000 */
[----:B------:R-:W-:Y:S02]  /*18340*/  FSEL R42, R42, -INF , !P4 ;  /* 0xff8000002a2a7808 */ /* 0x000fe40006000000 */
[----:B------:R-:W-:Y:S02]  /*18350*/  FSEL R43, R43, -INF , !P2 ;  /* 0xff8000002b2b7808 */ /* 0x000fe40005000000 */
[----:B------:R-:W-:Y:S02]  /*18360*/  FSEL R48, R48, -INF , !P3 ;  /* 0xff80000030307808 */ /* 0x000fe40005800000 */
[C---:B------:R-:W-:Y:S02]  /*18370*/  ISETP.GT.AND P4, PT, R87.reuse, 0x31, P1 ;  /* 0x000000315700780c */ /* 0x040fe40000f84270 */
[----:B------:R-:W-:-:S02]  /*18380*/  ISETP.GT.AND P2, PT, R87, 0x38, P1 ;  /* 0x000000385700780c */ /* 0x000fc40000f44270 */
[----:B------:R-:W-:Y:S02]  /*18390*/  ISETP.GT.AND P3, PT, R87, 0x39, P1 ;  /* 0x000000395700780c */ /* 0x000fe40000f64270 */
[----:B------:R-:W-:Y:S02]  /*183a0*/  FMNMX.FTZ R5, R79, R5, !PT ;  /* 0x000000054f057209 */ /* 0x000fe40007810000 */
        /* <DEDUP_REMOVED lines=16> */
[----:B------:R-:W-:Y:S02]  /*184b0*/  ISETP.LT.OR P3, PT, R137, 0x49, P3 ;  /* 0x000000498900780c */ /* 0x000fe40001f61670 */
[----:B------:R-:W-:Y:S02]  /*184c0*/  FMNMX.FTZ R5, R84, R5, !PT ;  /* 0x0000000554057209 */ /* 0x000fe40007810000 */
[----:B------:R-:W-:Y:S02]  /*184d0*/  FSEL R56, R56, -INF , !P4 ;  /* 0xff80000038387808 */ /* 0x000fe40006000000 */
[----:B------:R-:W-:Y:S01]  /*184e0*/  FSEL R57, R57, -INF , !P2 ;  /* 0xff80000039397808 */ /* 0x000fe20005000000 */
[----:B------:R-:W0:Y:S01]  /*184f0*/  SHFL.BFLY PT, R14, R5, 0x2, 0x1f ;  /* 0x0c401f00050e7f89 */ /* 0x000e2200000e0000 */
[----:B------:R-:W-:Y:S02]  /*18500*/  FSEL R60, R60, -INF , !P3 ;  /* 0xff8000003c3c7808 */ /* 0x000fe40005800000 */
[----:B------:R-:W-:-:S02]  /*18510*/  ISETP.GT.AND P4, PT, R87, 0x49, P1 ;  /* 0x000000495700780c */ /* 0x000fc40000f84270 */
[C---:B------:R-:W-:Y:S02]  /*18520*/  ISETP.GT.AND P2, PT, R87.reuse, 0x50, P1 ;  /* 0x000000505700780c */ /* 0x040fe40000f44270 */
[----:B------:R-:W-:Y:S02]  /*18530*/  ISETP.GT.AND P3, PT, R87, 0x51, P1 ;  /* 0x000000515700780c */ /* 0x000fe40000f64270 */
[----:B------:R-:W-:Y:S02]  /*18540*/  LOP3.LUT R17, R17, 0xbfffffff, RZ, 0xc0, !PT ;  /* 0xbfffffff11117812 */ /* 0x000fe400078ec0ff */
[C---:B------:R-:W-:Y:S02]  /*18550*/  ISETP.LT.OR P4, PT, R137.reuse, 0x4a, P4 ;  /* 0x0000004a8900780c */ /* 0x040fe40002781670 */
[C---:B------:R-:W-:Y:S02]  /*18560*/  ISETP.LT.OR P2, PT, R137.reuse, 0x51, P2 ;  /* 0x000000518900780c */ /* 0x040fe40001741670 */
[----:B------:R-:W-:-:S02]  /*18570*/  ISETP.LT.OR P3, PT, R137, 0x52, P3 ;  /* 0x000000528900780c */ /* 0x000fc40001f61670 */
[----:B------:R-:W-:Y:S02]  /*18580*/  @P0 LOP3.LUT R17, R17, 0x40000000, RZ, 0xfc, !PT ;  /* 0x4000000011110812 */ /* 0x000fe400078efcff */
[----:B------:R-:W-:Y:S02]  /*18590*/  ISETP.GT.AND P0, PT, R87, RZ, P1 ;  /* 0x000000ff5700720c */ /* 0x000fe40000f04270 */
        /* <DEDUP_REMOVED lines=9> */
[----:B------:R-:W-:-:S02]  /*18630*/  LOP3.LUT R17, R17, 0xfffffff7, RZ, 0xc0, !PT ;  /* 0xfffffff711117812 */ /* 0x000fc400078ec0ff */
[----:B------:R-:W-:Y:S02]  /*18640*/  FSEL R68, R68, -INF , !P4 ;  /* 0xff80000044447808 */ /* 0x000fe40006000000 */
[----:B------:R-:W-:Y:S02]  /*18650*/  FSEL R69, R69, -INF , !P2 ;  /* 0xff80000045457808 */ /* 0x000fe40005000000 */
[----:B------:R-:W-:Y:S02]  /*18660*/  FSEL R71, R71, -INF , !P3 ;  /* 0xff80000047477808 */ /* 0x000fe40005800000 */
[C---:B------:R-:W-:Y:S02]  /*18670*/  ISETP.GT.AND P2, PT, R87.reuse, 0x68, P1 ;  /* 0x000000685700780c */ /* 0x040fe40000f44270 */
[C---:B------:R-:W-:Y:S02]  /*18680*/  ISETP.GT.AND P3, PT, R87.reuse, 0x69, P1 ;  /* 0x000000695700780c */ /* 0x040fe40000f64270 */
[----:B------:R-:W-:-:S02]  /*18690*/  ISETP.GT.AND P4, PT, R87, 0x70, P1 ;  /* 0x000000705700780c */ /* 0x000fc40000f84270 */
[C---:B------:R-:W-:Y:S02]  /*186a0*/  ISETP.GT.AND P5, PT, R87.reuse, 0x71, P1 ;  /* 0x000000715700780c */ /* 0x040fe40000fa4270 */
[C---:B------:R-:W-:Y:S02]  /*186b0*/  ISETP.GT.AND P6, PT, R87.reuse, 0x78, P1 ;  /* 0x000000785700780c */ /* 0x040fe40000fc4270 */
[----:B------:R-:W-:Y:S02]  /*186c0*/  ISETP.GT.AND P1, PT, R87, 0x79, P1 ;  /* 0x000000795700780c */ /* 0x000fe40000f24270 */
[----:B------:R-:W-:Y:S02]  /*186d0*/  @P0 LOP3.LUT R17, R17, 0x8, RZ, 0xfc, !PT ;  /* 0x0000000811110812 */ /* 0x000fe400078efcff */
[----:B0-----:R-:W-:Y:S02]  /*186e0*/  FMNMX.FTZ R5, R5, R14, !PT ;  /* 0x0000000e05057209 */ /* 0x001fe40007810000 */
[----:B------:R-:W-:-:S02]  /*186f0*/  LOP3.LUT P0, RZ, R17, 0x40000000, RZ, 0xc0, !PT ;  /* 0x4000000011ff7812 */ /* 0x000fc4000780c0ff */
[----:B------:R-:W-:Y:S01]  /*18700*/  LOP3.LUT R17, R17, 0xfffffffd, RZ, 0xc0, !PT ;  /* 0xfffffffd11117812 */ /* 0x000fe200078ec0ff */
[----:B------:R-:W0:Y:S01]  /*18710*/  SHFL.BFLY PT, R14, R5, 0x1, 0x1f ;  /* 0x0c201f00050e7f89 */ /* 0x000e2200000e0000 */
[C---:B------:R-:W-:Y:S02]  /*18720*/  ISETP.LT.OR P0, PT, R137.reuse, 0x62, P0 ;  /* 0x000000628900780c */ /* 0x040fe40000701670 */
[----:B------:R-:W-:Y:S02]  /*18730*/  ISETP.LT.OR P4, PT, R137, 0x71, P4 ;  /* 0x000000718900780c */ /* 0x000fe40002781670 */
[----:B------:R-:W-:Y:S02]  /*18740*/  @P1 LOP3.LUT R17, R17, 0x2, RZ, 0xfc, !PT ;  /* 0x0000000211111812 */ /* 0x000fe400078efcff */
[----:B------:R-:W-:Y:S02]  /*18750*/  ISETP.LT.OR P5, PT, R137, 0x72, P5 ;  /* 0x000000728900780c */ /* 0x000fe40002fa1670 */
[----:B------:R-:W-:-:S02]  /*18760*/  LOP3.LUT P1, RZ, R17, 0x8, RZ, 0xc0, !PT ;  /* 0x0000000811ff7812 */ /* 0x000fc4000782c0ff */
[----:B------:R-:W-:Y:S02]  /*18770*/  LOP3.LUT R17, R17, 0xffffffef, RZ, 0xc0, !PT ;  /* 0xffffffef11117812 */ /* 0x000fe400078ec0ff */
[----:B------:R-:W-:Y:S02]  /*18780*/  ISETP.LT.OR P1, PT, R137, 0x1, P1 ;  /* 0x000000018900780c */ /* 0x000fe40000f21670 */
[----:B------:R-:W-:Y:S02]  /*18790*/  @P0 LOP3.LUT R17, R17, 0x10, RZ, 0xfc, !PT ;  /* 0x0000001011110812 */ /* 0x000fe400078efcff */
[----:B------:R-:W-:Y:S02]  /*187a0*/  ISETP.LT.OR P0, PT, R137, 0x69, P2 ;  /* 0x000000698900780c */ /* 0x000fe40001701670 */
[C---:B------:R-:W-:Y:S02]  /*187b0*/  LOP3.LUT P2, RZ, R17.reuse, 0x2, RZ, 0xc0, !PT ;  /* 0x0000000211ff7812 */ /* 0x040fe4000784c0ff */
[----:B------:R-:W-:-:S02]  /*187c0*/  LOP3.LUT R17, R17, 0xfffffffb, RZ, 0xc0, !PT ;  /* 0xfffffffb11117812 */ /* 0x000fc400078ec0ff */
[----:B------:R-:W-:Y:S02]  /*187d0*/  FSEL R12, R12, -INF , !P1 ;  /* 0xff8000000c0c7808 */ /* 0x000fe40004800000 */
[----:B0-----:R-:W-:Y:S02]  /*187e0*/  FMNMX.FTZ R5, R5, R14, !PT ;  /* 0x0000000e05057209 */ /* 0x001fe40007810000 */
[----:B------:R-:W-:Y:S02]  /*187f0*/  FSEL R77, R77, -INF , !P4 ;  /* 0xff8000004d4d7808 */ /* 0x000fe40006000000 */
[----:B------:R-:W-:Y:S01]  /*18800*/  ISETP.LT.OR P6, PT, R137, 0x79, P6 ;  /* 0x000000798900780c */ /* 0x000fe200037c1670 */
[----:B------:R-:W-:-:S01]  /*18810*/  FFMA.FTZ R45, R5, R26, -8 ;  /* 0xc1000000052d7423 */ /* 0x000fc2000001001a */
[----:B------:R-:W-:Y:S02]  /*18820*/  @P0 LOP3.LUT R17, R17, 0x4, RZ, 0xfc, !PT ;  /* 0x0000000411110812 */ /* 0x000fe400078efcff */
[----:B------:R-:W-:-:S02]  /*18830*/  ISETP.LT.OR P0, PT, R137, 0x6a, P3 ;  /* 0x0000006a8900780c */ /* 0x000fc40001f01670 */
[----:B------:R-:W-:Y:S02]  /*18840*/  FSETP.NEU.FTZ.AND P3, PT, R5, -INF , PT ;  /* 0xff8000000500780b */ /* 0x000fe40003f7d000 */
[----:B------:R-:W-:Y:S02]  /*18850*/  LOP3.LUT R17, R17, 0xdfffffff, RZ, 0xc0, !PT ;  /* 0xdfffffff11117812 */ /* 0x000fe400078ec0ff */
[----:B------:R-:W-:Y:S02]  /*18860*/  FSEL R14, R5, RZ, P3 ;  /* 0x000000ff050e7208 */ /* 0x000fe40001800000 */
[----:B------:R-:W-:Y:S02]  /*18870*/  FSEL R45, R45, RZ, P3 ;  /* 0x000000ff2d2d7208 */ /* 0x000fe40001800000 */
[----:B------:R-:W-:Y:S01]  /*18880*/  FSEL R78, R78, -INF , !P5 ;  /* 0xff8000004e4e7808 */ /* 0x000fe20006800000 */
[----:B------:R-:W-:-:S01]  /*18890*/  FADD.FTZ R15, -R14, R15 ;  /* 0x0000000f0e0f7221 */ /* 0x000fc20000010100 */
[----:B------:R-:W-:Y:S01]  /*188a0*/  FMNMX.FTZ R14, R12, R20, !PT ;  /* 0x000000140c0e7209 */ /* 0x000fe20007810000 */
[----:B------:R-:W-:-:S01]  /*188b0*/  FFMA.FTZ R44, R44, R26, -R45 ;  /* 0x0000001a2c2c7223 */ /* 0x000fc2000001082d */
[----:B------:R-:W-:Y:S01]  /*188c0*/  @P0 LOP3.LUT R17, R17, 0x20000000, RZ, 0xfc, !PT ;  /* 0x2000000011110812 */ /* 0x000fe200078efcff */
[----:B------:R-:W-:-:S01]  /*188d0*/  FFMA.FTZ R13, R13, R26, -R45 ;  /* 0x0000001a0d0d7223 */ /* 0x000fc2000001082d */
[----:B------:R-:W-:Y:S01]  /*188e0*/  FMNMX.FTZ R14, R8, R14, !PT ;  /* 0x0000000e080e7209 */ /* 0x000fe20007810000 */
[----:B------:R-:W-:-:S01]  /*188f0*/  FFMA.FTZ R24, R24, R26, -R45 ;  /* 0x0000001a18187223 */ /* 0x000fc2000001082d */
[----:B------:R-:W-:Y:S01]  /*18900*/  LOP3.LUT P0, RZ, R17, 0x10, RZ, 0xc0, !PT ;  /* 0x0000001011ff7812 */ /* 0x000fe2000780c0ff */
[----:B------:R-:W-:-:S01]  /*18910*/  FFMA.FTZ R25, R25, R26, -R45 ;  /* 0x0000001a19197223 */ /* 0x000fc2000001082d */
[----:B------:R-:W-:Y:S01]  /*18920*/  FMNMX.FTZ R14, R9, R14, !PT ;  /* 0x0000000e090e7209 */ /* 0x000fe20007810000 */
[----:B------:R-:W-:-:S01]  /*18930*/  FFMA.FTZ R28, R28, R26, -R45 ;  /* 0x0000001a1c1c7223 */ /* 0x000fc2000001082d */
[----:B------:R-:W-:Y:S01]  /*18940*/  LOP3.LUT P3, RZ, R17, 0x4, RZ, 0xc0, !PT ;  /* 0x0000000411ff7812 */ /* 0x000fe2000786c0ff */
[----:B------:R-:W-:-:S01]  /*18950*/  FFMA.FTZ R29, R29, R26, -R45 ;  /* 0x0000001a1d1d7223 */ /* 0x000fc2000001082d */
[----:B------:R-:W-:Y:S01]  /*18960*/  FMNMX.FTZ R14, R27, R14, !PT ;  /* 0x0000000e1b0e7209 */ /* 0x000fe20007810000 */
[----:B------:R-:W-:-:S01]  /*18970*/  FFMA.FTZ R32, R32, R26, -R45 ;  /* 0x0000001a20207223 */ /* 0x000fc2000001082d */
[----:B------:R-:W-:Y:S01]  /*18980*/  FSEL R70, R70, -INF , !P0 ;  /* 0xff80000046467808 */ /* 0x000fe20004000000 */
        /* <DEDUP_REMOVED lines=42> */
[----:B------:R-:W-:Y:S01]  /*18c30*/  FMUL.FTZ R15, R15, R26 ;  /* 0x0000001a0f0f7220 */ /* 0x000fe20000410000 */
[----:B------:R-:W-:Y:S01]  /*18c40*/  MUFU.EX2 R44, R44 ;  /* 0x0000002c002c7308 */ /* 0x000fe20000000800 */
[----:B------:R-:W-:-:S02]  /*18c50*/  LOP3.LUT P0, RZ, R17, 0x10000000, RZ, 0xc0, !PT ;  /* 0x1000000011ff7812 */ /* 0x000fc4000780c0ff */
        /* <DEDUP_REMOVED lines=42> */
[----:B------:R-:W-:-:S01]  /*18f00*/  FFMA.FTZ R84, R14, R26, -8 ;  /* 0xc10000000e547423 */ /* 0x000fc2000001001a */
[----:B------:R-:W-:Y:S02]  /*18f10*/  MUFU.EX2 R54, R54 ;  /* 0x0000003600367308 */ /* 0x000fe40000000800 */
[----:B------:R-:W-:Y:S02]  /*18f20*/  FMUL.FTZ R20, R20, R26 ;  /* 0x0000001a14147220 */ /* 0x000fe40000410000 */
[----:B------:R-:W-:-:S04]  /*18f30*/  FSEL R85, R84, RZ, P1 ;  /* 0x000000ff54557208 */ /* 0x000fc80000800000 */
        /* <DEDUP_REMOVED lines=38> */
[----:B------:R-:W-:Y:S01]  /*191a0*/  FADD.FTZ R3, R25, R3 ;  /* 0x0000000319037221 */ /* 0x000fe20000010000 */
[----:B------:R-:W-:-:S01]  /*191b0*/  FFMA.FTZ R81, R81, R26, -R85 ;  /* 0x0000001a51517223 */ /* 0x000fc20000010855 */
        /* <DEDUP_REMOVED lines=104> */
.L_x_12442:
        /* <DEDUP_REMOVED lines=107> */
.L_x_12422:
[----:B------:R-:W-:Y:S05]  /*19ef0*/  BSYNC B0 ;  /* 0x0000000000007941 */ /* 0x000fea0003800000 */
.L_x_12421:
[----:B------:R-:W-:Y:S06]  /*19f00*/  BAR.ARV 0x8, 0x200 ;  /* 0x0208000000007b1d */ /* 0x000fec0000002000 */
[----:B------:R-:W-:Y:S05]  /*19f10*/  @!P0 BRA `(.L_x_12444) ;  /* 0x0000000000048947 */ /* 0x000fea0003800000 */
[----:B------:R-:W-:Y:S01]  /*19f20*/  BPT.TRAP 0x1 ;  /* 0x000000040000795c */ /* 0x000fe20000300000 */
.L_x_12444:
[----:B------:R-:W-:Y:S01]  /*19f30*/  IMAD R12, R22, 0x8, R16 ;  /* 0x00000008160c7824 */ /* 0x000fe200078e0210 */
[----:B------:R-:W-:-:S04]  /*19f40*/  SHF.L.U32 R7, R152, 0x1f, RZ ;  /* 0x0000001f98077819 */ /* 0x000fc800000006ff */
[----:B------:R0:W1:Y:S01]  /*19f50*/  SYNCS.PHASECHK.TRANS64.TRYWAIT P1, [R12+URZ+0x19c50], R7 ;  /* 0x019c50070c0075a7 */ /* 0x000062000802017f */
[----:B------:R-:W-:Y:S05]  /*19f60*/  @!P0 BRA `(.L_x_12445) ;  /* 0x0000000000048947 */ /* 0x000fea0003800000 */
[----:B------:R-:W-:Y:S01]  /*19f70*/  BPT.TRAP 0x1 ;  /* 0x000000040000795c */ /* 0x000fe20000300000 */
.L_x_12445:
[----:B------:R-:W-:Y:S04]  /*19f80*/  BSSY B0, `(.L_x_12446) ;  /* 0x0000004000007945 */ /* 0x000fe80003800000 */
[----:B-1----:R-:W-:Y:S05]  /*19f90*/  @P1 BRA `(.L_x_12447) ;  /* 0x0000000000081947 */ /* 0x002fea0003800000 */
[----:B------:R-:W1:Y:S02]  /*19fa0*/  SYNCS.PHASECHK.TRANS64.TRYWAIT P1, [R12+URZ+0x19c50], R7 ;  /* 0x019c50070c0075a7 */ /* 0x000e64000802017f */
[----:B-1----:R-:W-:Y:S05]  /*19fb0*/  @!P1 BRA `(.L_x_12448) ;  /* 0x000000d0003c9947 */ /* 0x002fea0003800000 */
.L_x_12447:
[----:B------:R-:W-:Y:S05]  /*19fc0*/  BSYNC B0 ;  /* 0x0000000000007941 */ /* 0x000fea0003800000 */
.L_x_12446:
[----:B------:R-:W2:Y:S01]  /*19fd0*/  LDL.LU R2, [R1+0x5c] ;  /* 0x00005c0001027983 */ /* 0x000ea20000300800 */
[----:B------:R-:W-:Y:S01]  /*19fe0*/  VIADD R16, R16, 0x3000 ;  /* 0x0000300010107836 */ /* 0x000fe20000000000 */
[----:B------:R-:W-:Y:S01]  /*19ff0*/  ULDC.64 UR4, c[0x0][0x9a0] ;  /* 0x0002680000047ab9 */ /* 0x000fe20000000a00 */
[----:B------:R-:W-:Y:S01]  /*1a000*/  WARPGROUP.ARRIVE ;  /* 0x00000000000079c5 */ /* 0x000fe20000000000 */
[----:B------:R-:W-:Y:S02]  /*1a010*/  ISETP.NE.U32.AND P1, PT, RZ, UR4, PT ;  /* 0x00000004ff007c0c */ /* 0x000fe4000bf25070 */
[----:B------:R-:W-:Y:S02]  /*1a020*/  SHF.R.U32.HI R16, RZ, 0x4, R16 ;  /* 0x00000004ff107819 */ /* 0x000fe40000011610 */
[----:B------:R-:W-:Y:S02]  /*1a030*/  ISETP.NE.AND.EX P1, PT, RZ, UR5, PT, P1 ;  /* 0x00000005ff007c0c */ /* 0x000fe4000bf25310 */
[----:B------:R-:W-:-:S04]  /*1a040*/  LOP3.LUT R16, R16, 0x3fff, RZ, 0xc0, !PT ;  /* 0x00003fff10107812 */ /* 0x000fc800078ec0ff */
[----:B------:R-:W-:-:S05]  /*1a050*/  LOP3.LUT R9, R16, 0x10000, RZ, 0xfc, !PT ;  /* 0x0001000010097812 */ /* 0x000fca00078efcff */
[----:B------:R-:W-:Y:S02]  /*1a060*/  IMAD R8, R22, 0x300, R9 ;  /* 0x0000030016087824 */ /* 0x000fe400078e0209 */
[----:B------:R-:W-:Y:S01]  /*1a070*/  IMAD.MOV.U32 R9, RZ, RZ, 0x40000040 ;  /* 0x40000040ff097424 */ /* 0x000fe200078e00ff */
[----:B01----:R-:W0:Y:S02]  /*1a080*/  @P1 LDC.64 R6, c[0x0][0x9c8] ;  /* 0x00027200ff061b82 */ /* 0x003e240000000a00 */
[----:B------:R-:W-:Y:S02]  /*1a090*/  R2UR UR6, R8 ;  /* 0x00000000080672ca */ /* 0x000fe400000e0000 */
[----:B------:R-:W-:-:S04]  /*1a0a0*/  R2UR UR7, R9 ;  /* 0x00000000090772ca */ /* 0x000fc800000e0000 */
[----:B------:R-:W1:Y:S09]  /*1a0b0*/  @P1 LDC.64 R10, c[0x0][0x9d0] ;  /* 0x00027400ff0a1b82 */ /* 0x000e720000000a00 */
[----:B------:R-:W-:Y:S03]  /*1a0c0*/  QGMMA.64x96x32.F32.E4M3.E4M3 R88, R148, gdesc[UR4], R88, gsb0 ;  /* 0x0160000494587df3 */ /* 0x000fe60008000858 */
[----:B------:R-:W-:-:S02]  /*1a0d0*/  WARPGROUP.DEPBAR.LE gsb0, 0x0 ;  /* 0x00008000000079c5 */ /* 0x000fc40000010000 */
[----:B------:R-:W-:Y:S01]  /*1a0e0*/  WARPGROUP.ARRIVE ;  /* 0x00000000000079c5 */ /* 0x000fe20000000000 */
[----:B--2---:R-:W-:-:S05]  /*1a0f0*/  @P1 SHF.R.S32.HI R13, RZ, 0x1f, R2 ;  /* 0x0000001fff0d1819 */ /* 0x004fca0000011402 */
[-C--:B0-----:R-:W-:Y:S02]  /*1a100*/  @P1 IMAD R0, R13, R6.reuse, RZ ;  /* 0x000000060d001224 */ /* 0x081fe400078e02ff */
[----:B------:R-:W-:Y:S02]  /*1a110*/  IMAD.MOV.U32 R13, RZ, RZ, 0x3f800000 ;  /* 0x3f800000ff0d7424 */ /* 0x000fe400078e00ff */
[C---:B------:R-:W-:Y:S02]  /*1a120*/  @P1 IMAD R9, R2.reuse, R7, R0 ;  /* 0x0000000702091224 */ /* 0x040fe400078e0200 */
[----:B------:R-:W-:-:S04]  /*1a130*/  @P1 IMAD.WIDE.U32 R6, R2, R6, RZ ;  /* 0x0000000602061225 */ /* 0x000fc800078e00ff */
[----:B------:R-:W-:Y:S02]  /*1a140*/  @P1 IMAD.IADD R7, R7, 0x1, R9 ;  /* 0x0000000107071824 */ /* 0x000fe400078e0209 */
[----:B-1----:R-:W-:-:S04]  /*1a150*/  @P1 IMAD.WIDE.U32 R6, R153, R10, R6 ;  /* 0x0000000a99061225 */ /* 0x002fc800078e0006 */
[----:B------:R-:W-:Y:S01]  /*1a160*/  @P1 IMAD R11, R153, R11, R7 ;  /* 0x0000000b990b1224 */ /* 0x000fe200078e0207 */
[----:B------:R-:W-:-:S04]  /*1a170*/  @P1 LEA R10, P2, R6, UR4, 0x2 ;  /* 0x00000004060a1c11 */ /* 0x000fc8000f8410ff */
[----:B------:R-:W-:-:S05]  /*1a180*/  @P1 LEA.HI.X R11, R6, UR5, R11, 0x2, P2 ;  /* 0x00000005060b1c11 */ /* 0x000fca00090f140b */
[----:B------:R0:W2:Y:S01]  /*1a190*/  @P1 LDG.E R13, desc[UR40][R10.64] ;  /* 0x000000280a0d1981 */ /* 0x0000a2000c1e1900 */
[----:B------:R-:W-:Y:S02]  /*1a1a0*/  VIADD R6, R8, 0x2 ;  /* 0x0000000208067836 */ /* 0x000fe40000000000 */
[----:B------:R-:W-:Y:S01]  /*1a1b0*/  IMAD.MOV.U32 R7, RZ, RZ, 0x40000040 ;  /* 0x40000040ff077424 */ /* 0x000fe200078e00ff */
[----:B------:R-:W1:Y:S01]  /*1a1c0*/  SHFL.BFLY PT, R2, R3, 0x2, 0x1f ;  /* 0x0c401f0003027f89 */ /* 0x000e6200000e0000 */
[----:B------:R-:W-:Y:S01]  /*1a1d0*/  IMAD.MOV.U32 R9, RZ, RZ, 0x40000040 ;  /* 0x40000040ff097424 */ /* 0x000fe200078e00ff */
[----:B------:R-:W-:Y:S01]  /*1a1e0*/  R2UR UR6, R6 ;  /* 0x00000000060672ca */ /* 0x000fe200000e0000 */
[C---:B------:R-:W-:Y:S01]  /*1a1f0*/  VIADD R6, R8.reuse, 0x4 ;  /* 0x0000000408067836 */ /* 0x040fe20000000000 */
[----:B------:R-:W-:Y:S01]  /*1a200*/  R2UR UR7, R7 ;  /* 0x00000000070772ca */ /* 0x000fe200000e0000 */
[----:B------:R-:W-:Y:S02]  /*1a210*/  IMAD.MOV.U32 R7, RZ, RZ, 0x40000040 ;  /* 0x40000040ff077424 */ /* 0x000fe400078e00ff */
[----:B------:R-:W-:-:S10]  /*1a220*/  VIADD R8, R8, 0x6 ;  /* 0x0000000608087836 */ /* 0x000fd40000000000 */
[----:B------:R-:W-:Y:S01]  /*1a230*/  QGMMA.64x96x32.F32.E4M3.E4M3 R88, R144, gdesc[UR4], R88, gsb0 ;  /* 0x0160000490587df3 */ /* 0x000fe20008000858 */
[----:B------:R-:W-:Y:S02]  /*1a240*/  R2UR UR6, R6 ;  /* 0x00000000060672ca */ /* 0x000fe400000e0000 */
[----:B------:R-:W-:Y:S02]  /*1a250*/  R2UR UR7, R7 ;  /* 0x00000000070772ca */ /* 0x000fe400000e0000 */
[----:B------:R-:W3:Y:S01]  /*1a260*/  SHFL.BFLY PT, R7, R4, 0x2, 0x1f ;  /* 0x0c401f0004077f89 */ /* 0x000ee200000e0000 */
[----:B-1----:R-:W-:-:S01]  /*1a270*/  FADD.FTZ R2, R2, R3 ;  /* 0x0000000302027221 */ /* 0x002fc20000010000 */
[----:B---3--:R-:W-:Y:S01]  /*1a280*/  FADD.FTZ R7, R7, R4 ;  /* 0x0000000407077221 */ /* 0x008fe20000010000 */
[----:B------:R-:W-:-:S04]  /*1a290*/  IMAD.MOV.U32 R4, RZ, RZ, RZ ;  /* 0x000000ffff047224 */ /* 0x000fc800078e00ff */
[----:B------:R-:W0:Y:S02]  /*1a2a0*/  SHFL.BFLY PT, R0, R7, 0x1, 0x1f ;  /* 0x0c201f0007007f89 */ /* 0x000e2400000e0000 */
[----:B0-----:R-:W-:-:S01]  /*1a2b0*/  FADD.FTZ R10, R7, R0 ;  /* 0x00000000070a7221 */ /* 0x001fc20000010000 */
[----:B------:R-:W-:-:S03]  /*1a2c0*/  IMAD.MOV.U32 R0, RZ, RZ, -0x800000 ;  /* 0xff800000ff007424 */ /* 0x000fc600078e00ff */
[C---:B------:R-:W-:Y:S01]  /*1a2d0*/  FMUL.FTZ R11, R10.reuse, 0.00390625 ;  /* 0x3b8000000a0b7820 */ /* 0x040fe20000410000 */
[----:B------:R-:W-:-:S04]  /*1a2e0*/  FSETP.NE.FTZ.AND P1, PT, R10, RZ, PT ;  /* 0x000000ff0a00720b */ /* 0x000fc80003f35000 */
        /* <DEDUP_REMOVED lines=9> */
[----:B------:R-:W-:Y:S01]  /*1a380*/  R2UR UR6, R8 ;  /* 0x00000000080672ca */ /* 0x000fe200000e0000 */
[----:B------:R-:W-:Y:S01]  /*1a390*/  IMAD.MOV.U32 R8, RZ, RZ, RZ ;  /* 0x000000ffff087224 */ /* 0x000fe200078e00ff */
[----:B------:R-:W-:Y:S02]  /*1a3a0*/  R2UR UR7, R9 ;  /* 0x00000000090772ca */ /* 0x000fe400000e0000 */
        /* <DEDUP_REMOVED lines=19> */
.L_x_12449:
[----:B------:R-:W2:Y:S01]  /*1a4e0*/  LDL.LU R6, [R1+0x4] ;  /* 0x0000040001067983 */ /* 0x000ea20000300800 */
[----:B------:R-:W-:Y:S02]  /*1a4f0*/  VIADD R12, R12, 0x19c60 ;  /* 0x00019c600c0c7836 */ /* 0x000fe40000000000 */
[-C--:B------:R-:W-:Y:S01]  /*1a500*/  FMUL.FTZ R3, R88, R5.reuse ;  /* 0x0000000558037220 */ /* 0x080fe20000410000 */
[-C--:B------:R-:W-:Y:S01]  /*1a510*/  FMUL.FTZ R93, R93, R5.reuse ;  /* 0x000000055d5d7220 */ /* 0x080fe20000410000 */
[----:B------:R-:W3:Y:S01]  /*1a520*/  LDL.LU R7, [R1+0x68] ;  /* 0x0000680001077983 */ /* 0x000ee20000300800 */
[----:B------:R-:W-:Y:S02]  /*1a530*/  VIADD R22, R22, 0x1 ;  /* 0x0000000116167836 */ /* 0x000fe40000000000 */
[-C--:B------:R-:W-:Y:S01]  /*1a540*/  FMUL.FTZ R96, R96, R5.reuse ;  /* 0x0000000560607220 */ /* 0x080fe20000410000 */
[-C--:B------:R-:W-:Y:S02]  /*1a550*/  FMUL.FTZ R101, R101, R5.reuse ;  /* 0x0000000565657220 */ /* 0x080fe40000410000 */
        /* <DEDUP_REMOVED lines=46> */
[----:B--2---:R-:W-:Y:S01]  /*1a840*/  PRMT R12, R6, 0x654, R12 ;  /* 0x00000654060c7816 */ /* 0x004fe2000000000c */
[----:B---3--:R-:W-:-:S03]  /*1a850*/  VIADD R7, R7, 0x1 ;  /* 0x0000000107077836 */ /* 0x008fc60000000000 */
[----:B------:R0:W-:Y:S02]  /*1a860*/  SYNCS.ARRIVE.TRANS64.RED.A1T0 RZ, [R12+URZ], RZ ;  /* 0x000000ff0cff79a7 */ /* 0x0001e4000810043f */
[----:B------:R0:W-:Y:S01]  /*1a870*/  STL [R1+0x68], R7 ;  /* 0x0000680701007387 */ /* 0x0001e20000100800 */
[----:B------:R-:W-:Y:S01]  /*1a880*/  FMUL.FTZ R6, R89, R5 ;  /* 0x0000000559067220 */ /* 0x000fe20000410000 */
[----:B------:R-:W-:-:S04]  /*1a890*/  SEL R5, RZ, 0x1, P1 ;  /* 0x00000001ff057807 */ /* 0x000fc80000800000 */
[----:B------:R-:W-:-:S07]  /*1a8a0*/  LOP3.LUT R152, R152, R5, RZ, 0x3c, !PT ;  /* 0x0000000598987212 */ /* 0x000fce00078e3cff */
.L_x_12332:
[----:B------:R-:W2:Y:S01]  /*1a8b0*/  LDL R88, [R1+0x60] ;  /* 0x0000600001587983 */ /* 0x000ea20000100800 */
[----:B------:R-:W1:Y:S01]  /*1a8c0*/  S2UR UR4, SR_CgaCtaId ;  /* 0x00000000000479c3 */ /* 0x000e620000008800 */
[----:B------:R-:W-:Y:S01]  /*1a8d0*/  MOV R16, 0x400 ;  /* 0x0000040000107802 */ /* 0x000fe20000000f00 */
[----:B------:R-:W-:Y:S01]  /*1a8e0*/  BSSY B0, `(.L_x_12450) ;  /* 0x0000335000007945 */ /* 0x000fe20003800000 */
[----:B-1----:R-:W-:-:S05]  /*1a8f0*/  IMAD.U32 R4, RZ, RZ, UR4 ;  /* 0x00000004ff047e24 */ /* 0x002fca000f8e00ff */
[----:B------:R-:W-:Y:S01]  /*1a900*/  LEA R16, R4, R16, 0x18 ;  /* 0x0000001004107211 */ /* 0x000fe200078ec0ff */
[----:B------:R-:W-:Y:S06]  /*1a910*/  BAR.SYNC.DEFER_BLOCKING 0x5, 0x200 ;  /* 0x0148000000007b1d */ /* 0x000fec0000010000 */
[----:B------:R-:W-:Y:S04]  /*1a920*/  STL [R1+0x4], R4 ;  /* 0x0000040401007387 */ /* 0x000fe80000100800 */
[----:B------:R-:W1:Y:S04]  /*1a930*/  LDS.128 R8, [R16+0x19cd0] ;  /* 0x019cd00010087984 */ /* 0x000e680000000c00 */
[----:B-1----:R1:W-:Y:S04]  /*1a940*/  STL.64 [R1+0x50], R8 ;  /* 0x0000500801007387 */ /* 0x0023e80000100a00 */
[----:B------:R1:W-:Y:S01]  /*1a950*/  STL.64 [R1+0x58], R10 ;  /* 0x0000580a01007387 */ /* 0x0003e20000100a00 */
[----:B------:R-:W-:Y:S06]  /*1a960*/  BAR.ARV 0x4, 0x200 ;  /* 0x0108000000007b1d */ /* 0x000fec0000002000 */
[----:B--2---:R-:W-:-:S13]  /*1a970*/  ISETP.NE.AND P1, PT, R88, RZ, PT ;  /* 0x000000ff5800720c */ /* 0x004fda0003f25270 */
[----:B------:R-:W2:Y:S02]  /*1a980*/  @!P1 LDC R88, c[0x0][0xad4] ;  /* 0x0002b500ff589b82 */ /* 0x000ea40000000800 */
[----:B--2---:R1:W-:Y:S01]  /*1a990*/  @!P1 STL [R1+0x60], R88 ;  /* 0x0000605801009387 */ /* 0x0043e20000100800 */
[----:B------:R-:W-:Y:S05]  /*1a9a0*/  @P0 BRA `(.L_x_12451) ;  /* 0x0000002400e80947 */ /* 0x000fea0003800000 */
[----:B0-----:R-:W0:Y:S01]  /*1a9b0*/  S2R R7, SR_TID.X ;  /* 0x0000000000077919 */ /* 0x001e220000002100 */
[----:B------:R-:W-:Y:S01]  /*1a9c0*/  ULDC.64 UR4, c[0x4][0x70] ;  /* 0x01001c0000047ab9 */ /* 0x000fe20000000a00 */
[----:B------:R-:W2:Y:S01]  /*1a9d0*/  LDC.64 R80, c[0x0][0xc00] ;  /* 0x00030000ff507b82 */ /* 0x000ea20000000a00 */
[----:B------:R-:W-:Y:S01]  /*1a9e0*/  ULDC.64 UR6, c[0x0][0xc08] ;  /* 0x0003020000067ab9 */ /* 0x000fe20000000a00 */
[----:B0-----:R-:W-:-:S05]  /*1a9f0*/  IMAD.SHL.U32 R4, R7, 0x4, RZ ;  /* 0x0000000407047824 */ /* 0x001fca00078e00ff */
[----:B------:R-:W-:Y:S01]  /*1aa00*/  LOP3.LUT R4, R4, 0xc, RZ, 0xc0, !PT ;  /* 0x0000000c04047812 */ /* 0x000fe200078ec0ff */
[----:B------:R-:W-:Y:S03]  /*1aa10*/  BAR.SYNC.DEFER_BLOCKING 0x1, 0x180 ;  /* 0x0046000000007b1d */ /* 0x000fe60000010000 */
[----:B------:R-:W-:-:S05]  /*1aa20*/  IADD3 R4, P0, R4, UR4, RZ ;  /* 0x0000000404047c10 */ /* 0x000fca000ff1e0ff */
[----:B------:R-:W-:Y:S01]  /*1aa30*/  IMAD.X R5, RZ, RZ, UR5, P0 ;  /* 0x00000005ff057e24 */ /* 0x000fe200080e06ff */
[----:B------:R-:W-:-:S04]  /*1aa40*/  ULDC.64 UR4, c[0x0][0xc00] ;  /* 0x0003000000047ab9 */ /* 0x000fc80000000a00 */
[----:B------:R0:W3:Y:S01]  /*1aa50*/  LDG.E.CONSTANT R14, desc[UR40][R4.64] ;  /* 0x00000028040e7981 */ /* 0x0000e2000c1e9900 */
[----:B------:R-:W-:-:S03]  /*1aa60*/  LOP3.LUT P0, R7, R7, 0x3, RZ, 0xc0, !PT ;  /* 0x0000000307077812 */ /* 0x000fc6000780c0ff */
[----:B------:R-:W1:Y:S01]  /*1aa70*/  LDL R4, [R1+0x84] ;  /* 0x0000840001047983 */ /* 0x000e620000100800 */
[----:B------:R-:W-:-:S04]  /*1aa80*/  ISETP.EQ.OR P0, PT, R7, 0x3, !P0 ;  /* 0x000000030700780c */ /* 0x000fc80004702670 */
[----:B------:R-:W-:Y:S02]  /*1aa90*/  SEL R51, R94, R95, P0 ;  /* 0x0000005f5e337207 */ /* 0x000fe40000000000 */
[----:B------:R-:W-:Y:S02]  /*1aaa0*/  SEL R95, R95, R94, P0 ;  /* 0x0000005e5f5f7207 */ /* 0x000fe40000000000 */
[----:B------:R-:W2:Y:S01]  /*1aab0*/  LDL.LU R94, [R1+0x64] ;  /* 0x00006400015e7983 */ /* 0x000ea20000300800 */
[----:B------:R-:W-:Y:S02]  /*1aac0*/  SEL R25, R3, R6, P0 ;  /* 0x0000000603197207 */ /* 0x000fe40000000000 */
[----:B------:R-:W-:Y:S01]  /*1aad0*/  SEL R15, R6, R3, P0 ;  /* 0x00000003060f7207 */ /* 0x000fe20000000000 */
[----:B------:R-:W4:Y:S01]  /*1aae0*/  LDL R89, [R1+0x70] ;  /* 0x0000700001597983 */ /* 0x000f220000100800 */
[----:B------:R-:W-:Y:S02]  /*1aaf0*/  SEL R49, R90, R91, P0 ;  /* 0x0000005b5a317207 */ /* 0x000fe40000000000 */
[----:B------:R-:W-:Y:S01]  /*1ab00*/  SEL R27, R92, R93, P0 ;  /* 0x0000005d5c1b7207 */ /* 0x000fe20000000000 */
[----:B------:R-:W0:Y:S01]  /*1ab10*/  S2R R3, SR_SWINHI ;  /* 0x0000000000037919 */ /* 0x000e220000002f00 */
[----:B------:R-:W-:-:S02]  /*1ab20*/  SEL R90, R91, R90, P0 ;  /* 0x0000005a5b5a7207 */ /* 0x000fc40000000000 */
[----:B------:R-:W-:Y:S01]  /*1ab30*/  SEL R57, R106, R107, P0 ;  /* 0x0000006b6a397207 */ /* 0x000fe20000000000 */
[----:B------:R-:W4:Y:S01]  /*1ab40*/  LDL R91, [R1+0x20] ;  /* 0x00002000015b7983 */ /* 0x000f220000100800 */
[----:B------:R-:W-:Y:S02]  /*1ab50*/  SEL R93, R93, R92, P0 ;  /* 0x0000005c5d5d7207 */ /* 0x000fe40000000000 */
[----:B------:R-:W-:Y:S01]  /*1ab60*/  SEL R29, R96, R97, P0 ;  /* 0x00000061601d7207 */ /* 0x000fe20000000000 */
[----:B------:R-:W4:Y:S01]  /*1ab70*/  LDL R92, [R1+0x40] ;  /* 0x00004000015c7983 */ /* 0x000f220000100800 */
        /* <DEDUP_REMOVED lines=13> */
[----:B0-----:R-:W-:Y:S02]  /*1ac50*/  MOV R21, R3 ;  /* 0x0000000300157202 */ /* 0x001fe40000000f00 */
        /* <DEDUP_REMOVED lines=26> */
[----:B-1----:R-:W-:-:S03]  /*1ae00*/  IMAD.WIDE R10, R4, 0x2, R20 ;  /* 0x00000002040a7825 */ /* 0x002fc600078e0214 */
[C---:B------:R-:W-:Y:S02]  /*1ae10*/  LOP3.LUT R3, R10.reuse, 0x180, RZ, 0xc0, !PT ;  /* 0x000001800a037812 */ /* 0x040fe400078ec0ff */
[----:B------:R-:W-:Y:S02]  /*1ae20*/  IADD3 R6, P5, R10, 0x20, RZ ;  /* 0x000000200a067810 */ /* 0x000fe40007fbe0ff */
[----:B------:R-:W-:Y:S02]  /*1ae30*/  SHF.R.U64 R3, R3, 0x3, RZ ;  /* 0x0000000303037819 */ /* 0x000fe400000012ff */
[----:B------:R-:W-:Y:S02]  /*1ae40*/  LOP3.LUT R4, R6, 0x180, RZ, 0xc0, !PT ;  /* 0x0000018006047812 */ /* 0x000fe400078ec0ff */
        /* <DEDUP_REMOVED lines=10> */
[----:B-----5:R-:W-:Y:S02]  /*1aef0*/  LOP3.LUT R24, R77, 0x180, RZ, 0xc0, !PT ;  /* 0x000001804d187812 */ /* 0x020fe400078ec0ff */
[----:B------:R-:W-:Y:S02]  /*1af00*/  SHF.R.U64 R4, R4, 0x3, RZ ;  /* 0x0000000304047819 */ /* 0x000fe400000012ff */
[----:B------:R-:W-:Y:S01]  /*1af10*/  SHF.R.U64 R3, R3, 0x3, RZ ;  /* 0x0000000303037819 */ /* 0x000fe200000012ff */
[----:B------:R-:W-:Y:S01]  /*1af20*/  IMAD.X R9, RZ, RZ, R11, P4 ;  /* 0x000000ffff097224 */ /* 0x000fe200020e060b */
[----:B------:R-:W-:-:S02]  /*1af30*/  SHF.R.U64 R6, R6, 0x3, RZ ;  /* 0x0000000306067819 */ /* 0x000fc400000012ff */
[----:B------:R-:W-:Y:S02]  /*1af40*/  SHF.R.U64 R24, R24, 0x3, RZ ;  /* 0x0000000318187819 */ /* 0x000fe400000012ff */
[----:B------:R-:W-:Y:S02]  /*1af50*/  LOP3.LUT R82, R4, R73, RZ, 0x3c, !PT ;  /* 0x0000004904527212 */ /* 0x000fe400078e3cff */
[----:B---3--:R-:W-:Y:S01]  /*1af60*/  LOP3.LUT R73, R14, 0x2, RZ, 0x3c, !PT ;  /* 0x000000020e497812 */ /* 0x008fe200078e3cff */
[--C-:B------:R-:W-:Y:S01]  /*1af70*/  IMAD.X R83, RZ, RZ, R11.reuse, P3 ;  /* 0x000000ffff537224 */ /* 0x100fe200018e060b */
[----:B------:R-:W-:Y:S01]  /*1af80*/  LOP3.LUT R8, R3, R8, RZ, 0x3c, !PT ;  /* 0x0000000803087212 */ /* 0x000fe200078e3cff */
[--C-:B------:R-:W-:Y:S01]  /*1af90*/  IMAD.X R13, RZ, RZ, R11.reuse, P5 ;  /* 0x000000ffff0d7224 */ /* 0x100fe200028e060b */
[----:B------:R-:W-:Y:S01]  /*1afa0*/  LOP3.LUT R6, R6, R75, RZ, 0x3c, !PT ;  /* 0x0000004b06067212 */ /* 0x000fe200078e3cff */
[--C-:B------:R-:W-:Y:S01]  /*1afb0*/  IMAD.X R7, RZ, RZ, R11.reuse, P2 ;  /* 0x000000ffff077224 */ /* 0x100fe200010e060b */
[----:B------:R-:W-:Y:S01]  /*1afc0*/  LOP3.LUT R4, R24, R77, RZ, 0x3c, !PT ;  /* 0x0000004d18047212 */ /* 0x000fe200078e3cff */
        /* <DEDUP_REMOVED lines=17> */
[----:B------:R-:W3:Y:S04]  /*1b0e0*/  SHFL.IDX PT, R90, R90, R73, 0x1c1f ;  /* 0x001c1f495a5a7589 */ /* 0x000ee800000e0000 */
[----:B------:R-:W2:Y:S04]  /*1b0f0*/  SHFL.IDX PT, R28, R95, R73, 0x1c1f ;  /* 0x001c1f495f1c7589 */ /* 0x000ea800000e0000 */
[----:B------:R-:W-:Y:S04]  /*1b100*/  SHFL.IDX PT, R54, R33, R14, 0x1c1f ;  /* 0x001c1f0e21367589 */ /* 0x000fe800000e0000 */
[----:B------:R1:W-:Y:S04]  /*1b110*/  SHFL.IDX PT, R62, R37, R14, 0x1c1f ;  /* 0x001c1f0e253e7589 */ /* 0x0003e800000e0000 */
[----:B------:R-:W-:Y:S04]  /*1b120*/  SHFL.IDX PT, R70, R41, R14, 0x1c1f ;  /* 0x001c1f0e29467589 */ /* 0x000fe800000e0000 */
[----:B------:R-:W-:Y:S04]  /*1b130*/  SHFL.IDX PT, R78, R45, R14, 0x1c1f ;  /* 0x001c1f0e2d4e7589 */ /* 0x000fe800000e0000 */
[----:B------:R-:W-:Y:S04]  /*1b140*/  SHFL.IDX PT, R57, R57, R14, 0x1c1f ;  /* 0x001c1f0e39397589 */ /* 0x000fe800000e0000 */
[----:B------:R-:W-:Y:S04]  /*1b150*/  SHFL.IDX PT, R8, R67, R14, 0x1c1f ;  /* 0x001c1f0e43087589 */ /* 0x000fe800000e0000 */
[----:B------:R-:W4:Y:S04]  /*1b160*/  SHFL.IDX PT, R35, R134, R73, 0x1c1f ;  /* 0x001c1f4986237589 */ /* 0x000f2800000e0000 */
[----:B------:R-:W4:Y:S04]  /*1b170*/  SHFL.IDX PT, R61, R104, R73, 0x1c1f ;  /* 0x001c1f49683d7589 */ /* 0x000f2800000e0000 */
        /* <DEDUP_REMOVED lines=10> */
[----:B------:R-:W4:Y:S04]  /*1b220*/  SHFL.IDX PT, R96, R96, R73, 0x1c1f ;  /* 0x001c1f4960607589 */ /* 0x000f2800000e0000 */
[----:B------:R-:W4:Y:S04]  /*1b230*/  SHFL.IDX PT, R98, R98, R73, 0x1c1f ;  /* 0x001c1f4962627589 */ /* 0x000f2800000e0000 */
[----:B------:R-:W4:Y:S04]  /*1b240*/  SHFL.IDX PT, R102, R102, R73, 0x1c1f ;  /* 0x001c1f4966667589 */ /* 0x000f2800000e0000 */
[----:B------:R-:W4:Y:S04]  /*1b250*/  SHFL.IDX PT, R110, R110, R73, 0x1c1f ;  /* 0x001c1f496e6e7589 */ /* 0x000f2800000e0000 */
[----:B------:R-:W4:Y:S04]  /*1b260*/  SHFL.IDX PT, R67, R114, R73, 0x1c1f ;  /* 0x001c1f4972437589 */ /* 0x000f2800000e0000 */
[----:B------:R3:W-:Y:S04]  /*1b270*/  SHFL.IDX PT, R6, R39, R14, 0x1c1f ;  /* 0x001c1f0e27067589 */ /* 0x0007e800000e0000 */
[----:B------:R2:W-:Y:S04]  /*1b280*/  SHFL.IDX PT, R5, R43, R14, 0x1c1f ;  /* 0x001c1f0e2b057589 */ /* 0x0005e800000e0000 */
[----:B------:R4:W-:Y:S04]  /*1b290*/  SHFL.IDX PT, R4, R47, R14, 0x1c1f ;  /* 0x001c1f0e2f047589 */ /* 0x0009e800000e0000 */
[----:B------:R-:W-:Y:S04]  /*1b2a0*/  SHFL.IDX PT, R74, R65, R14, 0x1c1f ;  /* 0x001c1f0e414a7589 */ /* 0x000fe800000e0000 */
[----:B------:R-:W-:Y:S04]  /*1b2b0*/  SHFL.IDX PT, R7, R69, R14, 0x1c1f ;  /* 0x001c1f0e45077589 */ /* 0x000fe800000e0000 */
[----:B------:R-:W4:Y:S04]  /*1b2c0*/  SHFL.IDX PT, R12, R109, R73, 0x1c1f ;  /* 0x001c1f496d0c7589 */ /* 0x000f2800000e0000 */
[----:B------:R-:W4:Y:S04]  /*1b2d0*/  SHFL.IDX PT, R117, R117, R73, 0x1c1f ;  /* 0x001c1f4975757589 */ /* 0x000f2800000e0000 */
[----:B------:R-:W4:Y:S04]  /*1b2e0*/  SHFL.IDX PT, R124, R124, R73, 0x1c1f ;  /* 0x001c1f497c7c7589 */ /* 0x000f2800000e0000 */
[----:B------:R-:W-:Y:S04]  /*1b2f0*/  SHFL.IDX PT, R11, R132, R73, 0x1c1f ;  /* 0x001c1f49840b7589 */ /* 0x000fe800000e0000 */
[----:B------:R-:W4:Y:S04]  /*1b300*/  SHFL.IDX PT, R75, R122, R73, 0x1c1f ;  /* 0x001c1f497a4b7589 */ /* 0x000f2800000e0000 */
[----:B------:R-:W4:Y:S04]  /*1b310*/  SHFL.IDX PT, R130, R130, R73, 0x1c1f ;  /* 0x001c1f4982827589 */ /* 0x000f2800000e0000 */
[----:B------:R-:W4:Y:S04]  /*1b320*/  SHFL.IDX PT, R15, R118, R73, 0x1c1f ;  /* 0x001c1f49760f7589 */ /* 0x000f2800000e0000 */
[----:B------:R-:W4:Y:S01]  /*1b330*/  SHFL.IDX PT, R13, R126, R73, 0x1c1f ;  /* 0x001c1f497e0d7589 */ /* 0x000f2200000e0000 */
[----:B0-----:R-:W-:-:S02]  /*1b340*/  SEL R36, R25, R38, P0 ;  /* 0x0000002619247207 */ /* 0x001fc40000000000 */
[----:B------:R-:W-:Y:S02]  /*1b350*/  SEL R38, R38, R25, P0 ;  /* 0x0000001926267207 */ /* 0x000fe40000000000 */
[----:B-1----:R-:W-:Y:S02]  /*1b360*/  SEL R37, R27, R24, P0 ;  /* 0x000000181b257207 */ /* 0x002fe40000000000 */
[----:B---3--:R-:W-:Y:S02]  /*1b370*/  SEL R39, R24, R27, P0 ;  /* 0x0000001b18277207 */ /* 0x008fe40000000000 */
[----:B------:R-:W-:Y:S02]  /*1b380*/  SEL R40, R49, R90, P0 ;  /* 0x0000005a31287207 */ /* 0x000fe40000000000 */
[----:B------:R-:W-:Y:S02]  /*1b390*/  SEL R42, R90, R49, P0 ;  /* 0x000000315a2a7207 */ /* 0x000fe40000000000 */
[----:B--2---:R-:W-:-:S02]  /*1b3a0*/  SEL R41, R51, R28, P0 ;  /* 0x0000001c33297207 */ /* 0x004fc40000000000 */
[----:B------:R-:W-:Y:S02]  /*1b3b0*/  SEL R43, R28, R51, P0 ;  /* 0x000000331c2b7207 */ /* 0x000fe40000000000 */
[----:B----4-:R-:W-:Y:S02]  /*1b3c0*/  SEL R33, R34, R35, P0 ;  /* 0x0000002322217207 */ /* 0x010fe40000000000 */
        /* <DEDUP_REMOVED lines=37> */
[----:B------:R-:W-:Y:S02]  /*1b620*/  F2FP.BF16.F32.PACK_AB R4, R37, R36 ;  /* 0x000000242504723e */ /* 0x000fe400000010ff */
[----:B------:R-:W-:Y:S02]  /*1b630*/  F2FP.BF16.F32.PACK_AB R5, R41, R40 ;  /* 0x000000282905723e */ /* 0x000fe400000010ff */
[----:B------:R-:W-:-:S02]  /*1b640*/  F2FP.BF16.F32.PACK_AB R6, R39, R38 ;  /* 0x000000262706723e */ /* 0x000fc400000010ff */
[----:B------:R-:W-:Y:S02]  /*1b650*/  F2FP.BF16.F32.PACK_AB R7, R43, R42 ;  /* 0x0000002a2b07723e */ /* 0x000fe400000010ff */
[----:B------:R-:W-:Y:S02]  /*1b660*/  SEL R73, R8, R13, P0 ;  /* 0x0000000d08497207 */ /* 0x000fe40000000000 */
[----:B------:R-:W-:Y:S02]  /*1b670*/  SEL R75, R13, R8, P0 ;  /* 0x000000080d4b7207 */ /* 0x000fe40000000000 */
[----:B------:R-:W-:Y:S02]  /*1b680*/  F2FP.BF16.F32.PACK_AB R8, R45, R44 ;  /* 0x0000002c2d08723e */ /* 0x000fe400000010ff */
[----:B------:R-:W-:Y:S02]  /*1b690*/  F2FP.BF16.F32.PACK_AB R9, R49, R48 ;  /* 0x000000303109723e */ /* 0x000fe400000010ff */
        /* <DEDUP_REMOVED lines=16> */
[----:B0-----:R-:W-:Y:S02]  /*1b7a0*/  F2FP.BF16.F32.PACK_AB R4, R77, R76 ;  /* 0x0000004c4d04723e */ /* 0x001fe400000010ff */
[----:B------:R-:W-:Y:S02]  /*1b7b0*/  F2FP.BF16.F32.PACK_AB R5, R33, R32 ;  /* 0x000000202105723e */ /* 0x000fe400000010ff */
[----:B------:R-:W-:Y:S02]  /*1b7c0*/  F2FP.BF16.F32.PACK_AB R6, R79, R78 ;  /* 0x0000004e4f06723e */ /* 0x000fe400000010ff */
[----:B------:R-:W-:Y:S01]  /*1b7d0*/  F2FP.BF16.F32.PACK_AB R7, R35, R34 ;  /* 0x000000222307723e */ /* 0x000fe200000010ff */
[----:B------:R-:W-:Y:S04]  /*1b7e0*/  STSM.16.M88.4 [R86], R12 ;  /* 0x0000000c56007844 */ /* 0x000fe80000000200 */
[----:B------:R0:W-:Y:S04]  /*1b7f0*/  STSM.16.M88.4 [R82], R24 ;  /* 0x0000001852007844 */ /* 0x0001e80000000200 */
[----:B------:R-:W-:Y:S04]  /*1b800*/  STSM.16.M88.4 [R83], R28 ;  /* 0x0000001c53007844 */ /* 0x000fe80000000200 */
[----:B------:R2:W-:Y:S01]  /*1b810*/  STSM.16.M88.4 [R84], R4 ;  /* 0x0000000454007844 */ /* 0x0005e20000000200 */
[----:B------:R-:W-:Y:S01]  /*1b820*/  ISETP.NE.U32.AND P0, PT, RZ, UR4, PT ;  /* 0x00000004ff007c0c */ /* 0x000fe2000bf05070 */
[----:B------:R-:W-:-:S02]  /*1b830*/  IMAD.MOV.U32 R3, RZ, RZ, RZ ;  /* 0x000000ffff037224 */ /* 0x000fc400078e00ff */
[----:B-1----:R-:W-:Y:S01]  /*1b840*/  IMAD.WIDE R8, R94, 0x4, R80 ;  /* 0x000000045e087825 */ /* 0x002fe200078e0250 */
[----:B------:R-:W-:Y:S01]  /*1b850*/  ISETP.NE.AND.EX P0, PT, RZ, UR5, PT, P0 ;  /* 0x00000005ff007c0c */ /* 0x000fe2000bf05300 */
[----:B------:R-:W-:Y:S01]  /*1b860*/  BAR.SYNC.DEFER_BLOCKING 0x1, 0x180 ;  /* 0x0046000000007b1d */ /* 0x000fe20000010000 */
[----:B------:R-:W-:Y:S01]  /*1b870*/  ISETP.NE.U32.AND P1, PT, RZ, UR6, PT ;  /* 0x00000006ff007c0c */ /* 0x000fe2000bf25070 */
[----:B0-----:R-:W-:Y:S01]  /*1b880*/  IMAD.MOV.U32 R24, RZ, RZ, 0x9b8 ;  /* 0x000009b8ff187424 */ /* 0x001fe200078e00ff */
[----:B------:R-:W-:-:S05]  /*1b890*/  ISETP.GT.AND P3, PT, R88, 0x1, PT ;  /* 0x000000015800780c */ /* 0x000fca0003f64270 */
[----:B------:R-:W0:Y:S01]  /*1b8a0*/  LDC R80, c[0x0][0xbe8] ;  /* 0x0002fa00ff507b82 */ /* 0x000e220000000800 */
[----:B------:R-:W-:-:S07]  /*1b8b0*/  ISETP.NE.U32.AND P2, PT, RZ, UR4, PT ;  /* 0x00000004ff007c0c */ /* 0x000fce000bf45070 */
[----:B------:R-:W1:Y:S01]  /*1b8c0*/  LDC.64 R14, c[0x0][0xba8] ;  /* 0x0002ea00ff0e7b82 */ /* 0x000e620000000a00 */
[----:B------:R-:W3:Y:S01]  /*1b8d0*/  @P0 LDG.E R3, desc[UR40][R8.64] ;  /* 0x0000002808030981 */ /* 0x000ee2000c1e1900 */
[----:B------:R-:W-:Y:S02]  /*1b8e0*/  ISETP.NE.AND.EX P1, PT, RZ, UR7, PT, P1 ;  /* 0x00000007ff007c0c */ /* 0x000fe4000bf25310 */
[----:B------:R-:W-:-:S04]  /*1b8f0*/  SEL R24, R24, 0x978, P3 ;  /* 0x0000097818187807 */ /* 0x000fc80001800000 */
[----:B--2---:R-:W2:Y:S08]  /*1b900*/  LDC.64 R6, c[0x0][R24+0x220] ;  /* 0x0000880018067b82 */ /* 0x004eb00000000a00 */
[----:B------:R-:W4:Y:S08]  /*1b910*/  @P1 LDC.64 R4, c[0x0][0xc08] ;  /* 0x00030200ff041b82 */ /* 0x000f300000000a00 */
[----:B------:R-:W1:Y:S01]  /*1b920*/  LDC.64 R10, c[0x0][R24+0x218] ;  /* 0x00008600180a7b82 */ /* 0x000e620000000a00 */
[----:B------:R-:W-:Y:S01]  /*1b930*/  ULDC UR6, c[0x0][0xa88] ;  /* 0x0002a20000067ab9 */ /* 0x000fe20000000800 */
[----:B0-----:R-:W-:-:S06]  /*1b940*/  ISETP.NE.AND P4, PT, R80, 0x1, PT ;  /* 0x000000015000780c */ /* 0x001fcc0003f85270 */
[----:B------:R-:W0:Y:S01]  /*1b950*/  LDC.64 R12, c[0x0][R24+0x228] ;  /* 0x00008a00180c7b82 */ /* 0x000e220000000a00 */
[----:B------:R-:W-:Y:S02]  /*1b960*/  IMAD.U32 R85, RZ, RZ, UR6 ;  /* 0x00000006ff557e24 */ /* 0x000fe4000f8e00ff */
[----:B----4-:R-:W-:-:S05]  /*1b970*/  @P1 IMAD.WIDE R4, R94, 0x4, R4 ;  /* 0x000000045e041825 */ /* 0x010fca00078e0204 */
[----:B------:R-:W4:Y:S01]  /*1b980*/  @P4 LDC R26, c[0x0][0xbec] ;  /* 0x0002fb00ff1a4b82 */ /* 0x000f220000000800 */
[----:B------:R2:W5:Y:S01]  /*1b990*/  @P1 LDG.E R85, desc[UR40][R4.64] ;  /* 0x0000002804551981 */ /* 0x000562000c1e1900 */
[----:B------:R-:W-:-:S06]  /*1b9a0*/  ISETP.NE.AND.EX P2, PT, RZ, UR5, PT, P2 ;  /* 0x00000005ff007c0c */ /* 0x000fcc000bf45320 */
[----:B------:R-:W4:Y:S08]  /*1b9b0*/  @P4 LDC R87, c[0x0][0xbf0] ;  /* 0x0002fc00ff574b82 */ /* 0x000f300000000800 */
[----:B--2---:R2:W2:Y:S01]  /*1b9c0*/  LDC.64 R4, c[0x0][R24+0x210] ;  /* 0x0000840018047b82 */ /* 0x0044a20000000a00 */
[----:B------:R-:W-:Y:S02]  /*1b9d0*/  SHF.R.S32.HI R25, RZ, 0x1f, R94 ;  /* 0x0000001fff197819 */ /* 0x000fe4000001145e */
[----:B------:R-:W-:-:S02]  /*1b9e0*/  SEL R81, R94, RZ, !P2 ;  /* 0x000000ff5e517207 */ /* 0x000fc40005000000 */
[----:B------:R-:W-:-:S03]  /*1b9f0*/  SEL R25, R25, RZ, !P2 ;  /* 0x000000ff19197207 */ /* 0x000fc60005000000 */
[----:B------:R-:W-:Y:S01]  /*1ba00*/  IMAD R7, R7, R81, RZ ;  /* 0x0000005107077224 */ /* 0x000fe200078e02ff */
[----:B------:R-:W-:Y:S01]  /*1ba10*/  SEL R27, R89, RZ, P3 ;  /* 0x000000ff591b7207 */ /* 0x000fe20001800000 */
[----:B-1----:R-:W1:Y:S02]  /*1ba20*/  @!P3 LDC R14, c[0x0][0xb50] ;  /* 0x0002d400ff0ebb82 */ /* 0x002e640000000800 */
[C---:B------:R-:W-:Y:S02]  /*1ba30*/  IMAD R31, R6.reuse, R25, R7 ;  /* 0x00000019061f7224 */ /* 0x040fe400078e0207 */
[----:B------:R-:W-:-:S04]  /*1ba40*/  IMAD.WIDE.U32 R6, R6, R81, RZ ;  /* 0x0000005106067225 */ /* 0x000fc800078e00ff */
[-C--:B------:R-:W-:Y:S01]  /*1ba50*/  IMAD R29, R11, R153.reuse, RZ ;  /* 0x000000990b1d7224 */ /* 0x080fe200078e02ff */
[----:B------:R-:W1:Y:S01]  /*1ba60*/  @!P3 LDC R15, c[0x0][0xb54] ;  /* 0x0002d500ff0fbb82 */ /* 0x000e620000000800 */
[----:B------:R-:W-:-:S04]  /*1ba70*/  IMAD.WIDE.U32 R10, R10, R153, RZ ;  /* 0x000000990a0a7225 */ /* 0x000fc800078e00ff */
[----:B------:R-:W-:Y:S02]  /*1ba80*/  IMAD.IADD R25, R92, 0x1, R91 ;  /* 0x000000015c197824 */ /* 0x000fe400078e025b */
[----:B------:R-:W-:Y:S02]  /*1ba90*/  IMAD.IADD R28, R11, 0x1, R29 ;  /* 0x000000010b1c7824 */ /* 0x000fe400078e021d */
[----:B------:R-:W-:Y:S02]  /*1baa0*/  IMAD.IADD R11, R7, 0x1, R31 ;  /* 0x00000001070b7824 */ /* 0x000fe400078e021f */
[----:B------:R-:W-:Y:S02]  /*1bab0*/  IMAD.MOV.U32 R7, RZ, RZ, R25 ;  /* 0x000000ffff077224 */ /* 0x000fe400078e0019 */
[-C--:B0-----:R-:W-:Y:S02]  /*1bac0*/  IMAD R29, R13, R27.reuse, RZ ;  /* 0x0000001b0d1d7224 */ /* 0x081fe400078e02ff */
[----:B------:R-:W-:-:S04]  /*1bad0*/  IMAD.WIDE.U32 R12, R12, R27, RZ ;  /* 0x0000001b0c0c7225 */ /* 0x000fc800078e00ff */
[----:B------:R-:W-:Y:S01]  /*1bae0*/  IMAD.IADD R29, R13, 0x1, R29 ;  /* 0x000000010d1d7824 */ /* 0x000fe200078e021d */
[--C-:B---3--:R-:W-:Y:S01]  /*1baf0*/  IADD3 R10, P2, P5, R6, R10, R3.reuse ;  /* 0x0000000a060a7210 */ /* 0x108fe20007d5e003 */
[----:B----4-:R-:W-:Y:S01]  /*1bb00*/  @P4 IMAD.HI.U32 R6, R25, R26, RZ ;  /* 0x0000001a19064227 */ /* 0x010fe200078e00ff */
        /* <DEDUP_REMOVED lines=15> */
[----:B------:R-:W-:Y:S06]  /*1bc00*/  @P1 BRA `(.L_x_12452) ;  /* 0x0000000000101947 */ /* 0x000fec0003800000 */
[----:B------:R-:W-:Y:S05]  /*1bc10*/  @!P0 BRA `(.L_x_12452) ;  /* 0x00000000000c8947 */ /* 0x000fea0003800000 */
[----:B------:R-:W2:Y:S04]  /*1bc20*/  LDG.E R4, desc[UR40][R8.64] ;  /* 0x0000002808047981 */ /* 0x000ea8000c1e1900 */
[----:B-----5:R-:W2:Y:S02]  /*1bc30*/  LDG.E R85, desc[UR40][R8.64+0x4] ;  /* 0x0000042808557981 */ /* 0x020ea4000c1e1900 */
[----:B--2---:R-:W-:-:S07]  /*1bc40*/  IMAD.IADD R85, R85, 0x1, -R4 ;  /* 0x0000000155557824 */ /* 0x004fce00078e0a04 */
.L_x_12452:
        /* <DEDUP_REMOVED lines=13> */
[----:B--2---:R-:W-:-:S04]  /*1bd20*/  IMAD.IADD R9, R9, 0x1, R91 ;  /* 0x0000000109097824 */ /* 0x004fc800078e025b */
[C---:B------:R-:W-:Y:S01]  /*1bd30*/  VIADD R11, R9.reuse, 0x8 ;  /* 0x00000008090b7836 */ /* 0x040fe20000000000 */
[----:B------:R-:W-:-:S04]  /*1bd40*/  ISETP.GE.OR P1, PT, R9, R82, P0 ;  /* 0x000000520900720c */ /* 0x000fc80000726670 */
[----:B------:R-:W-:-:S09]  /*1bd50*/  ISETP.GE.OR P0, PT, R11, R82, P0 ;  /* 0x000000520b00720c */ /* 0x000fd20000706670 */
[----:B0-----:R0:W-:Y:S04]  /*1bd60*/  @!P1 ST.E desc[UR40][R4.64], R0 ;  /* 0x0000000004009985 */ /* 0x0011e8000c101928 */
[----:B------:R0:W-:Y:S01]  /*1bd70*/  @!P0 ST.E desc[UR40][R6.64], R2 ;  /* 0x0000000206008985 */ /* 0x0001e2000c101928 */
[----:B------:R-:W-:Y:S05]  /*1bd80*/  @P3 BRA `(.L_x_12453) ;  /* 0x00000008001c3947 */ /* 0x000fea0003800000 */
[----:B------:R-:W0:Y:S01]  /*1bd90*/  LDL R84, [R1+0x4c] ;  /* 0x00004c0001547983 */ /* 0x000e220000100800 */
[----:B------:R-:W1:Y:S01]  /*1bda0*/  @P4 LDC R39, c[0x0][0xbec] ;  /* 0x0002fb00ff274b82 */ /* 0x000e620000000800 */
[----:B------:R-:W-:Y:S02]  /*1bdb0*/  ULDC.64 UR4, c[0x0][0xaa0] ;  /* 0x0002a80000047ab9 */ /* 0x000fe40000000a00 */
[----:B------:R-:W5:Y:S04]  /*1bdc0*/  LDL R46, [R1+0x8c] ;  /* 0x00008c00012e7983 */ /* 0x000f680000100800 */
[----:B------:R-:W5:Y:S01]  /*1bdd0*/  LDL R45, [R1+0x6c] ;  /* 0x00006c00012d7983 */ /* 0x000f620000100800 */
[----:B------:R-:W2:Y:S03]  /*1bde0*/  @P4 LDC R41, c[0x0][0xbf0] ;  /* 0x0002fc00ff294b82 */ /* 0x000ea60000000800 */
[----:B------:R-:W5:Y:S04]  /*1bdf0*/  LDL R44, [R1+0x88] ;  /* 0x00008800012c7983 */ /* 0x000f680000100800 */
[----:B------:R-:W5:Y:S01]  /*1be00*/  LDL R42, [R1+0x74] ;  /* 0x00007400012a7983 */ /* 0x000f620000100800 */
[----:B------:R-:W3:Y:S02]  /*1be10*/  S2R R8, SR_TID.X ;  /* 0x0000000000087919 */ /* 0x000ee40000002100 */
[----:B---3--:R-:W-:-:S05]  /*1be20*/  VIADD R87, R8, 0xffffff80 ;  /* 0xffffff8008577836 */ /* 0x008fca0000000000 */
[----:B------:R-:W-:-:S04]  /*1be30*/  SHF.R.S32.HI R86, RZ, 0x1f, R87 ;  /* 0x0000001fff567819 */ /* 0x000fc80000011457 */
[----:B------:R-:W-:-:S04]  /*1be40*/  LEA.HI R86, R86, R87, RZ, 0x2 ;  /* 0x0000005756567211 */ /* 0x000fc800078f10ff */
[----:B------:R-:W-:Y:S02]  /*1be50*/  SHF.R.S32.HI R86, RZ, 0x2, R86 ;  /* 0x00000002ff567819 */ /* 0x000fe40000011456 */
[----:B------:R-:W-:-:S04]  /*1be60*/  SHF.R.S32.HI R36, RZ, 0x1f, R87 ;  /* 0x0000001fff247819 */ /* 0x000fc80000011457 */
[----:B------:R-:W-:-:S04]  /*1be70*/  LEA.HI R36, R36, R87, RZ, 0x2 ;  /* 0x0000005724247211 */ /* 0x000fc800078f10ff */
[----:B------:R-:W-:-:S05]  /*1be80*/  LOP3.LUT R36, R36, 0xfffffffc, RZ, 0xc0, !PT ;  /* 0xfffffffc24247812 */ /* 0x000fca00078ec0ff */
[----:B------:R-:W-:Y:S02]  /*1be90*/  IMAD.IADD R36, R87, 0x1, -R36 ;  /* 0x0000000157247824 */ /* 0x000fe400078e0a24 */
[C---:B------:R-:W-:Y:S01]  /*1bea0*/  IMAD.IADD R43, R86.reuse, 0x1, R91 ;  /* 0x00000001562b7824 */ /* 0x040fe200078e025b */
[----:B------:R-:W-:Y:S01]  /*1beb0*/  BSSY B1, `(.L_x_12454) ;  /* 0x0000061000017945 */ /* 0x000fe20003800000 */
[----:B0-----:R-:W-:-:S04]  /*1bec0*/  IMAD R5, R86, 0x20, R84 ;  /* 0x0000002056057824 */ /* 0x001fc800078e0254 */
[----:B------:R-:W-:-:S03]  /*1bed0*/  IMAD.WIDE R20, R5, 0x2, R20 ;  /* 0x0000000205147825 */ /* 0x000fc600078e0214 */
[----:B------:R-:W-:-:S04]  /*1bee0*/  IADD3 R5, P5, R20, 0x7800, RZ ;  /* 0x0000780014057810 */ /* 0x000fc80007fbe0ff */
[----:B------:R-:W-:-:S04]  /*1bef0*/  LOP3.LUT R0, R5, 0x180, RZ, 0xc0, !PT ;  /* 0x0000018005007812 */ /* 0x000fc800078ec0ff */
[----:B------:R-:W-:Y:S02]  /*1bf00*/  SHF.R.U64 R0, R0, 0x3, RZ ;  /* 0x0000000300007819 */ /* 0x000fe400000012ff */
[----:B------:R-:W-:Y:S02]  /*1bf10*/  LOP3.LUT R7, R20, 0x180, RZ, 0xc0, !PT ;  /* 0x0000018014077812 */ /* 0x000fe400078ec0ff */
[----:B------:R-:W-:Y:S01]  /*1bf20*/  LOP3.LUT R32, R0, R5, RZ, 0x3c, !PT ;  /* 0x0000000500207212 */ /* 0x000fe200078e3cff */
[----:B------:R-:W-:Y:S01]  /*1bf30*/  IMAD R0, R83, UR4, RZ ;  /* 0x0000000453007c24 */ /* 0x000fe2000f8e02ff */
[C---:B------:R-:W-:Y:S02]  /*1bf40*/  IADD3 R9, P0, R20.reuse, 0x1800, RZ ;  /* 0x0000180014097810 */ /* 0x040fe40007f1e0ff */
[C---:B------:R-:W-:Y:S01]  /*1bf50*/  IADD3 R13, P1, R20.reuse, 0x3000, RZ ;  /* 0x00003000140d7810 */ /* 0x040fe20007f3e0ff */
[C---:B------:R-:W-:Y:S01]  /*1bf60*/  IMAD R37, R3.reuse, UR5, R0 ;  /* 0x0000000503257c24 */ /* 0x040fe2000f8e0200 */
[C---:B------:R-:W-:Y:S01]  /*1bf70*/  IADD3 R25, P2, R20.reuse, 0x4800, RZ ;  /* 0x0000480014197810 */ /* 0x040fe20007f5e0ff */
[----:B------:R-:W-:Y:S01]  /*1bf80*/  IMAD.WIDE.U32 R2, R3, UR4, RZ ;  /* 0x0000000403027c25 */ /* 0x000fe2000f8e00ff */
[----:B------:R-:W-:Y:S01]  /*1bf90*/  IADD3 R29, P3, R20, 0x6000, RZ ;  /* 0x00006000141d7810 */ /* 0x000fe20007f7e0ff */
[----:B------:R-:W-:Y:S01]  /*1bfa0*/  ULDC.64 UR4, c[0x0][0xae8] ;  /* 0x0002ba0000047ab9 */ /* 0x000fe20000000a00 */
[----:B------:R-:W-:Y:S01]  /*1bfb0*/  SHF.R.U64 R7, R7, 0x3, RZ ;  /* 0x0000000307077819 */ /* 0x000fe200000012ff */
[----:B------:R-:W-:Y:S01]  /*1bfc0*/  IMAD R0, R36, 0x60, R86 ;  /* 0x0000006024007824 */ /* 0x000fe200078e0256 */
[----:B------:R-:W-:Y:S01]  /*1bfd0*/  LOP3.LUT R8, R9, 0x180, RZ, 0xc0, !PT ;  /* 0x0000018009087812 */ /* 0x000fe200078ec0ff */
[----:B------:R-:W-:Y:S01]  /*1bfe0*/  IMAD.IADD R3, R3, 0x1, R37 ;  /* 0x0000000103037824 */ /* 0x000fe200078e0225 */
[----:B------:R-:W-:-:S02]  /*1bff0*/  LOP3.LUT R12, R13, 0x180, RZ, 0xc0, !PT ;  /* 0x000001800d0c7812 */ /* 0x000fc400078ec0ff */
[----:B------:R-:W-:Y:S02]  /*1c000*/  LOP3.LUT R24, R25, 0x180, RZ, 0xc0, !PT ;  /* 0x0000018019187812 */ /* 0x000fe400078ec0ff */
[----:B------:R-:W-:Y:S02]  /*1c010*/  LOP3.LUT R28, R29, 0x180, RZ, 0xc0, !PT ;  /* 0x000001801d1c7812 */ /* 0x000fe400078ec0ff */
[----:B------:R-:W-:Y:S01]  /*1c020*/  LOP3.LUT R20, R7, R20, RZ, 0x3c, !PT ;  /* 0x0000001407147212 */ /* 0x000fe200078e3cff */
[----:B------:R-:W-:Y:S01]  /*1c030*/  IMAD.IADD R36, R91, 0x1, R0 ;  /* 0x000000015b247824 */ /* 0x000fe200078e0200 */
[----:B------:R-:W-:Y:S01]  /*1c040*/  SHF.R.U64 R8, R8, 0x3, RZ ;  /* 0x0000000308087819 */ /* 0x000fe200000012ff */
[----:B------:R-:W-:Y:S01]  /*1c050*/  IMAD.WIDE.U32 R2, R153, UR4, R2 ;  /* 0x0000000499027c25 */ /* 0x000fe2000f8e0002 */
[----:B------:R-:W-:Y:S01]  /*1c060*/  SHF.R.U64 R12, R12, 0x3, RZ ;  /* 0x000000030c0c7819 */ /* 0x000fe200000012ff */
[----:B------:R0:W5:Y:S01]  /*1c070*/  LD.E.128 R4, desc[UR40][R20.64] ;  /* 0x0000002814047980 */ /* 0x000162000c101d00 */
[----:B------:R-:W-:-:S02]  /*1c080*/  SHF.R.U64 R24, R24, 0x3, RZ ;  /* 0x0000000318187819 */ /* 0x000fc400000012ff */
[----:B------:R-:W-:Y:S01]  /*1c090*/  SHF.R.U64 R28, R28, 0x3, RZ ;  /* 0x000000031c1c7819 */ /* 0x000fe200000012ff */
[----:B-1----:R-:W-:Y:S01]  /*1c0a0*/  @P4 IMAD.HI.U32 R0, R36, R39, RZ ;  /* 0x0000002724004227 */ /* 0x002fe200078e00ff */
[----:B------:R-:W-:Y:S02]  /*1c0b0*/  LOP3.LUT R8, R8, R9, RZ, 0x3c, !PT ;  /* 0x0000000908087212 */ /* 0x000fe400078e3cff */
[----:B------:R-:W-:Y:S01]  /*1c0c0*/  LOP3.LUT R12, R12, R13, RZ, 0x3c, !PT ;  /* 0x0000000d0c0c7212 */ /* 0x000fe200078e3cff */
[----:B------:R-:W-:Y:S01]  /*1c0d0*/  IMAD R3, R153, UR5, R3 ;  /* 0x0000000599037c24 */ /* 0x000fe2000f8e0203 */
[----:B0-----:R-:W-:Y:S01]  /*1c0e0*/  SHF.R.S32.HI R20, RZ, 0x1f, R81 ;  /* 0x0000001fff147819 */ /* 0x001fe20000011451 */
[--C-:B------:R-:W-:Y:S01]  /*1c0f0*/  IMAD.X R9, RZ, RZ, R21.reuse, P0 ;  /* 0x000000ffff097224 */ /* 0x100fe200000e0615 */
[----:B------:R-:W-:Y:S01]  /*1c100*/  LOP3.LUT R24, R24, R25, RZ, 0x3c, !PT ;  /* 0x0000001918187212 */ /* 0x000fe200078e3cff */
[--C-:B------:R-:W-:Y:S01]  /*1c110*/  IMAD.X R13, RZ, RZ, R21.reuse, P1 ;  /* 0x000000ffff0d7224 */ /* 0x100fe200008e0615 */
[----:B------:R-:W-:Y:S01]  /*1c120*/  LOP3.LUT R28, R28, R29, RZ, 0x3c, !PT ;  /* 0x0000001d1c1c7212 */ /* 0x000fe200078e3cff */
[--C-:B------:R-:W-:Y:S01]  /*1c130*/  IMAD.X R25, RZ, RZ, R21.reuse, P2 ;  /* 0x000000ffff197224 */ /* 0x100fe200010e0615 */
[----:B------:R-:W-:Y:S01]  /*1c140*/  ULDC.64 UR4, c[0x0][0xaf0] ;  /* 0x0002bc0000047ab9 */ /* 0x000fe20000000a00 */
[--C-:B------:R-:W-:Y:S01]  /*1c150*/  IMAD.X R29, RZ, RZ, R21.reuse, P3 ;  /* 0x000000ffff1d7224 */ /* 0x100fe200018e0615 */
[----:B------:R-:W5:Y:S01]  /*1c160*/  LD.E.128 R8, desc[UR40][R8.64] ;  /* 0x0000002808087980 */ /* 0x000f62000c101d00 */
[----:B------:R-:W-:-:S02]  /*1c170*/  IMAD.X R33, RZ, RZ, R21, P5 ;  /* 0x000000ffff217224 */ /* 0x000fc400028e0615 */
[----:B------:R-:W-:Y:S01]  /*1c180*/  IMAD.MOV.U32 R21, RZ, RZ, R36 ;  /* 0x000000ffff157224 */ /* 0x000fe200078e0024 */
[----:B--2---:R-:W-:Y:S01]  /*1c190*/  @P4 SHF.R.U32.HI R21, RZ, R41, R0 ;  /* 0x00000029ff154219 */ /* 0x004fe20000011600 */
[----:B------:R-:W-:Y:S01]  /*1c1a0*/  IMAD R20, R20, UR4, RZ ;  /* 0x0000000414147c24 */ /* 0x000fe2000f8e02ff */
[----:B------:R-:W5:Y:S01]  /*1c1b0*/  LD.E.128 R12, desc[UR40][R12.64] ;  /* 0x000000280c0c7980 */ /* 0x000f62000c101d00 */
[C---:B------:R-:W-:Y:S01]  /*1c1c0*/  IMAD.WIDE.U32 R2, R81.reuse, UR4, R2 ;  /* 0x0000000451027c25 */ /* 0x040fe2000f8e0002 */
[--C-:B------:R-:W-:Y:S02]  /*1c1d0*/  SHF.R.S32.HI R0, RZ, 0x1f, R21.reuse ;  /* 0x0000001fff007819 */ /* 0x100fe40000011415 */
[----:B------:R-:W5:Y:S01]  /*1c1e0*/  LD.E.128 R24, desc[UR40][R24.64] ;  /* 0x0000002818187980 */ /* 0x000f62000c101d00 */
[----:B------:R-:W-:Y:S01]  /*1c1f0*/  IMAD R37, R81, UR5, R20 ;  /* 0x0000000551257c24 */ /* 0x000fe2000f8e0214 */
[----:B------:R-:W-:Y:S01]  /*1c200*/  ULDC.64 UR4, c[0x0][0xae0] ;  /* 0x0002b80000047ab9 */ /* 0x000fe20000000a00 */
[----:B------:R-:W-:Y:S01]  /*1c210*/  IMAD.MOV R39, RZ, RZ, -R21 ;  /* 0x000000ffff277224 */ /* 0x000fe200078e0a15 */
[----:B------:R-:W5:Y:S01]  /*1c220*/  LD.E.128 R28, desc[UR40][R28.64] ;  /* 0x000000281c1c7980 */ /* 0x000f62000c101d00 */
[----:B------:R-:W-:-:S02]  /*1c230*/  IMAD.IADD R3, R3, 0x1, R37 ;  /* 0x0000000103037824 */ /* 0x000fc400078e0225 */
[----:B------:R-:W-:Y:S01]  /*1c240*/  IMAD R0, R0, UR4, RZ ;  /* 0x0000000400007c24 */ /* 0x000fe2000f8e02ff */
[----:B------:R-:W5:Y:S01]  /*1c250*/  LD.E.128 R32, desc[UR40][R32.64] ;  /* 0x0000002820207980 */ /* 0x000f62000c101d00 */
[----:B------:R-:W-:Y:S02]  /*1c260*/  IMAD R37, R80, R39, R36 ;  /* 0x0000002750257224 */ /* 0x000fe400078e0224 */
[C---:B------:R-:W-:Y:S01]  /*1c270*/  IMAD R39, R21.reuse, UR5, R0 ;  /* 0x0000000515277c24 */ /* 0x040fe2000f8e0200 */
[----:B------:R-:W-:Y:S01]  /*1c280*/  @!PT LDS RZ, [RZ] ;  /* 0x00000000fffff984 */ /* 0x000fe20000000800 */
[----:B------:R-:W-:Y:S01]  /*1c290*/  @!PT LDS RZ, [RZ] ;  /* 0x00000000fffff984 */ /* 0x000fe20000000800 */
[----:B------:R-:W-:Y:S01]  /*1c2a0*/  @!PT LDS RZ, [RZ] ;  /* 0x00000000fffff984 */ /* 0x000fe20000000800 */
[----:B------:R-:W-:Y:S01]  /*1c2b0*/  @!PT LDS RZ, [RZ] ;  /* 0x00000000fffff984 */ /* 0x000fe20000000800 */
[----:B------:R0:W-:Y:S06]  /*1c2c0*/  MEMBAR.ALL.CTA ;  /* 0x0000000000007992 */ /* 0x0001ec0000008000 */
[----:B0-----:R-:W0:Y:S01]  /*1c2d0*/  FENCE.VIEW.ASYNC.S ;  /* 0x00000000000073c6 */ /* 0x001e220000000000 */
[----:B------:R-:W-:Y:S01]  /*1c2e0*/  IMAD.WIDE.U32 R2, R21, UR4, R2 ;  /* 0x0000000415027c25 */ /* 0x000fe2000f8e0002 */
[----:B------:R-:W-:Y:S01]  /*1c2f0*/  SHF.R.S32.HI R0, RZ, 0x1f, R37 ;  /* 0x0000001fff007819 */ /* 0x000fe20000011425 */
[----:B------:R-:W-:-:S02]  /*1c300*/  ULDC.64 UR4, c[0x0][0xad8] ;  /* 0x0002b60000047ab9 */ /* 0x000fc40000000a00 */
[----:B------:R-:W-:Y:S02]  /*1c310*/  IMAD.IADD R3, R3, 0x1, R39 ;  /* 0x0000000103037824 */ /* 0x000fe400078e0227 */
        /* <DEDUP_REMOVED lines=10> */
[----:B0-----:R0:W1:Y:S01]  /*1c3c0*/  SHFL.IDX PT, R20, R40, RZ, 0x1c1f ;  /* 0x001c1fff28147589 */ /* 0x00106200000e0000 */
[----:B------:R0:W-:Y:S03]  /*1c3d0*/  SYNCS.ARRIVE.TRANS64.RED.A1T0 RZ, [R0+URZ], RZ ;  /* 0x000000ff00ff79a7 */ /* 0x0001e6000810043f */
[----:B------:R0:W2:Y:S01]  /*1c3e0*/  SHFL.IDX PT, R21, R41, RZ, 0x1c1f ;  /* 0x001c1fff29157589 */ /* 0x0000a200000e0000 */
[----:B------:R-:W-:Y:S05]  /*1c3f0*/  @P0 BRA `(.L_x_12455) ;  /* 0x0000000000300947 */ /* 0x000fea0003800000 */
[----:B------:R-:W-:Y:S02]  /*1c400*/  ULDC UR4, c[0x0][0xac8] ;  /* 0x0002b20000047ab9 */ /* 0x000fe40000000800 */
[----:B-----5:R-:W-:Y:S02]  /*1c410*/  ISETP.GE.AND P1, PT, R45, UR4, PT ;  /* 0x000000042d007c0c */ /* 0x020fe4000bf26270 */
[----:B------:R-:W-:Y:S02]  /*1c420*/  ISETP.GE.AND P2, PT, R42, UR4, PT ;  /* 0x000000042a007c0c */ /* 0x000fe4000bf46270 */
[----:B------:R-:W-:-:S09]  /*1c430*/  ISETP.GE.AND P0, PT, R84, UR4, PT ;  /* 0x0000000454007c0c */ /* 0x000fd2000bf06270 */
[CC--:B-1----:R-:W-:Y:S02]  /*1c440*/  @!P1 LEA R36, P3, R45.reuse, R20.reuse, 0x1 ;  /* 0x000000142d249211 */ /* 0x0c2fe400078608ff */
[----:B------:R-:W-:Y:S02]  /*1c450*/  @!P2 LEA R38, P4, R42, R20, 0x1 ;  /* 0x000000142a26a211 */ /* 0x000fe400078808ff */
[----:B--2---:R-:W-:Y:S01]  /*1c460*/  @!P0 IMAD.WIDE R2, R84, 0x2, R20 ;  /* 0x0000000254028825 */ /* 0x004fe200078e0214 */
[-C--:B------:R-:W-:Y:S02]  /*1c470*/  @!P1 LEA.HI.X R37, R45, R21.reuse, R46, 0x1, P3 ;  /* 0x000000152d259211 */ /* 0x080fe400018f0c2e */
[----:B------:R-:W-:Y:S02]  /*1c480*/  @!P2 LEA.HI.X R39, R42, R21, R44, 0x1, P4 ;  /* 0x000000152a27a211 */ /* 0x000fe400020f0c2c */
[----:B------:R3:W-:Y:S04]  /*1c490*/  @!P0 ST.E.128 desc[UR40][R2.64], R4 ;  /* 0x0000000402008985 */ /* 0x0007e8000c101d28 */
[----:B------:R3:W-:Y:S04]  /*1c4a0*/  @!P1 ST.E.128 desc[UR40][R36.64], R12 ;  /* 0x0000000c24009985 */ /* 0x0007e8000c101d28 */
[----:B------:R3:W-:Y:S02]  /*1c4b0*/  @!P2 ST.E.128 desc[UR40][R38.64], R28 ;  /* 0x0000001c2600a985 */ /* 0x0007e4000c101d28 */
.L_x_12455:
[----:B------:R-:W-:Y:S05]  /*1c4c0*/  BSYNC B1 ;  /* 0x0000000000017941 */ /* 0x000fea0003800000 */
.L_x_12454:
[----:B---3--:R-:W-:Y:S01]  /*1c4d0*/  VIADD R3, R43, 0x60 ;  /* 0x000000602b037836 */ /* 0x008fe20000000000 */
[----:B-----5:R3:W4:Y:S04]  /*1c4e0*/  SHFL.IDX PT, R5, R41, 0x1, 0x1c1f ;  /* 0x003c1f0029057f89 */ /* 0x02072800000e0000 */
[----:B------:R-:W-:Y:S01]  /*1c4f0*/  ISETP.GE.AND P0, PT, R3, R82, PT ;  /* 0x000000520300720c */ /* 0x000fe20003f06270 */
[----:B------:R3:W0:-:S12]  /*1c500*/  SHFL.IDX PT, R4, R40, 0x1, 0x1c1f ;  /* 0x003c1f0028047f89 */ /* 0x00061800000e0000 */
[----:B---3--:R-:W-:Y:S05]  /*1c510*/  @P0 BRA `(.L_x_12456) ;  /* 0x0000001400c40947 */ /* 0x008fea0003800000 */
[----:B------:R-:W-:Y:S02]  /*1c520*/  ULDC UR4, c[0x0][0xac8] ;  /* 0x0002b20000047ab9 */ /* 0x000fe40000000800 */
[----:B------:R-:W-:Y:S02]  /*1c530*/  ISETP.GE.AND P2, PT, R45, UR4, PT ;  /* 0x000000042d007c0c */ /* 0x000fe4000bf46270 */
[----:B------:R-:W-:-:S11]  /*1c540*/  ISETP.GE.AND P1, PT, R84, UR4, PT ;  /* 0x0000000454007c0c */ /* 0x000fd6000bf26270 */
[C---:B0-----:R-:W-:Y:S02]  /*1c550*/  @!P2 LEA R6, P0, R45.reuse, R4, 0x1 ;  /* 0x000000042d06a211 */ /* 0x041fe400078008ff */
        /* <DEDUP_REMOVED lines=10> */
.L_x_12453:
[----:B0-----:R-:W0:Y:S01]  /*1c600*/  @P4 LDC R2, c[0x0][0xbec] ;  /* 0x0002fb00ff024b82 */ /* 0x001e220000000800 */
[----:B------:R-:W-:Y:S01]  /*1c610*/  ULDC.64 UR4, c[0x0][0xb08] ;  /* 0x0002c20000047ab9 */ /* 0x000fe20000000a00 */
[----:B------:R-:W-:Y:S01]  /*1c620*/  ULDC.64 UR6, c[0x0][0xb30] ;  /* 0x0002cc0000067ab9 */ /* 0x000fe20000000a00 */
[----:B------:R-:W-:Y:S01]  /*1c630*/  IMAD R0, R83, UR4, RZ ;  /* 0x0000000453007c24 */ /* 0x000fe2000f8e02ff */
[----:B------:R-:W-:Y:S01]  /*1c640*/  ISETP.GE.AND P0, PT, R9, R82, PT ;  /* 0x000000520900720c */ /* 0x000fe20003f06270 */
[C---:B------:R-:W-:Y:S01]  /*1c650*/  IMAD.WIDE.U32 R4, R3.reuse, UR4, RZ ;  /* 0x0000000403047c25 */ /* 0x040fe2000f8e00ff */
[----:B------:R-:W-:Y:S01]  /*1c660*/  BSSY B1, `(.L_x_12457) ;  /* 0x0000077000017945 */ /* 0x000fe20003800000 */
[----:B------:R-:W-:Y:S01]  /*1c670*/  SHF.R.S32.HI R24, RZ, 0x1f, R154 ;  /* 0x0000001fff187819 */ /* 0x000fe2000001149a */
[----:B------:R-:W1:Y:S01]  /*1c680*/  @P4 LDC R13, c[0x0][0xbf0] ;  /* 0x0002fc00ff0d4b82 */ /* 0x000e620000000800 */
[----:B------:R-:W-:Y:S01]  /*1c690*/  IMAD R3, R3, UR5, R0 ;  /* 0x0000000503037c24 */ /* 0x000fe2000f8e0200 */
[----:B------:R-:W-:Y:S01]  /*1c6a0*/  ULDC.64 UR4, c[0x0][0xb38] ;  /* 0x0002ce0000047ab9 */ /* 0x000fe20000000a00 */
[----:B------:R-:W-:Y:S01]  /*1c6b0*/  SHF.R.S32.HI R0, RZ, 0x1f, R81 ;  /* 0x0000001fff007819 */ /* 0x000fe20000011451 */
[----:B------:R-:W-:-:S02]  /*1c6c0*/  VIADD R26, R154, 0x8 ;  /* 0x000000089a1a7836 */ /* 0x000fc40000000000 */
[----:B------:R-:W-:Y:S02]  /*1c6d0*/  IMAD.IADD R5, R5, 0x1, R3 ;  /* 0x0000000105057824 */ /* 0x000fe400078e0203 */
[----:B------:R-:W-:Y:S01]  /*1c6e0*/  IMAD.MOV.U32 R3, RZ, RZ, R25 ;  /* 0x000000ffff037224 */ /* 0x000fe200078e0019 */
[----:B------:R-:W-:Y:S01]  /*1c6f0*/  SHF.R.S32.HI R28, RZ, 0x1f, R26 ;  /* 0x0000001fff1c7819 */ /* 0x000fe2000001141a */
[----:B------:R-:W-:-:S04]  /*1c700*/  IMAD.WIDE.U32 R4, R153, UR4, R4 ;  /* 0x0000000499047c25 */ /* 0x000fc8000f8e0004 */
[----:B------:R-:W-:Y:S01]  /*1c710*/  IMAD R5, R153, UR5, R5 ;  /* 0x0000000599057c24 */ /* 0x000fe2000f8e0205 */
[----:B------:R-:W-:Y:S01]  /*1c720*/  ULDC.64 UR4, c[0x0][0xb40] ;  /* 0x0002d00000047ab9 */ /* 0x000fe20000000a00 */
[----:B0-----:R-:W-:-:S04]  /*1c730*/  @P4 IMAD.HI.U32 R2, R25, R2, RZ ;  /* 0x0000000219024227 */ /* 0x001fc800078e00ff */
[----:B------:R-:W-:Y:S02]  /*1c740*/  IMAD R0, R0, UR4, RZ ;  /* 0x0000000400007c24 */ /* 0x000fe4000f8e02ff */
[----:B------:R-:W-:Y:S01]  /*1c750*/  IMAD.WIDE.U32 R4, R81, UR4, R4 ;  /* 0x0000000451047c25 */ /* 0x000fe2000f8e0004 */
[----:B-1----:R-:W-:-:S03]  /*1c760*/  @P4 SHF.R.U32.HI R3, RZ, R13, R2 ;  /* 0x0000000dff034219 */ /* 0x002fc60000011602 */
[----:B------:R-:W-:Y:S01]  /*1c770*/  IMAD R7, R81, UR5, R0 ;  /* 0x0000000551077c24 */ /* 0x000fe2000f8e0200 */
[----:B------:R-:W-:Y:S01]  /*1c780*/  ULDC.64 UR4, c[0x0][0xb48] ;  /* 0x0002d20000047ab9 */ /* 0x000fe20000000a00 */
[----:B------:R-:W-:Y:S01]  /*1c790*/  SHF.R.S32.HI R0, RZ, 0x1f, R3 ;  /* 0x0000001fff007819 */ /* 0x000fe20000011403 */
        /* <DEDUP_REMOVED lines=20> */
[C---:B------:R-:W-:Y:S02]  /*1c8e0*/  VIADD R30, R154.reuse, 0x10 ;  /* 0x000000109a1e7836 */ /* 0x040fe40000000000 */
[----:B------:R-:W-:Y:S01]  /*1c8f0*/  VIADD R80, R154, 0x18 ;  /* 0x000000189a507836 */ /* 0x000fe20000000000 */
[----:B------:R-:W-:Y:S01]  /*1c900*/  LEA.HI.X R20, R4, UR5, R3, 0x2, P1 ;  /* 0x0000000504147c11 */ /* 0x000fe200088f1403 */
[C---:B------:R-:W-:Y:S01]  /*1c910*/  VIADD R84, R154.reuse, 0x20 ;  /* 0x000000209a547836 */ /* 0x040fe20000000000 */
[----:B------:R0:W1:Y:S01]  /*1c920*/  SHFL.IDX PT, R27, R10, RZ, 0x1c1f ;  /* 0x001c1fff0a1b7589 */ /* 0x00006200000e0000 */
[C---:B------:R-:W-:Y:S01]  /*1c930*/  VIADD R0, R154.reuse, 0x28 ;  /* 0x000000289a007836 */ /* 0x040fe20000000000 */
[----:B------:R-:W-:Y:S01]  /*1c940*/  SHF.R.S32.HI R29, RZ, 0x1f, R30 ;  /* 0x0000001fff1d7819 */ /* 0x000fe2000001141e */
[C---:B------:R-:W-:Y:S01]  /*1c950*/  VIADD R85, R154.reuse, 0x58 ;  /* 0x000000589a557836 */ /* 0x040fe20000000000 */
[----:B------:R0:W2:Y:S01]  /*1c960*/  SHFL.IDX PT, R25, R20, RZ, 0x1c1f ;  /* 0x001c1fff14197589 */ /* 0x0000a200000e0000 */
        /* <DEDUP_REMOVED lines=18> */
[----:B------:R-:W-:-:S02]  /*1ca90*/  VIADD R92, R154, 0x38 ;  /* 0x000000389a5c7836 */ /* 0x000fc40000000000 */
[----:B------:R-:W-:Y:S01]  /*1caa0*/  VIADD R94, R154, 0x30 ;  /* 0x000000309a5e7836 */ /* 0x000fe20000000000 */
[----:B01----:R-:W-:Y:S06]  /*1cab0*/  @P0 BRA `(.L_x_12458) ;  /* 0x0000000000c40947 */ /* 0x003fec0003800000 */
[----:B------:R-:W-:Y:S02]  /*1cac0*/  ULDC UR4, c[0x0][0xac8] ;  /* 0x0002b20000047ab9 */ /* 0x000fe40000000800 */
[----:B------:R-:W-:Y:S02]  /*1cad0*/  ISETP.GE.AND P2, PT, R154, UR4, PT ;  /* 0x000000049a007c0c */ /* 0x000fe4000bf46270 */
[----:B------:R-:W-:Y:S02]  /*1cae0*/  ISETP.GE.AND P4, PT, R26, UR4, PT ;  /* 0x000000041a007c0c */ /* 0x000fe4000bf86270 */
[----:B------:R-:W-:Y:S02]  /*1caf0*/  ISETP.GE.AND P3, PT, R30, UR4, PT ;  /* 0x000000041e007c0c */ /* 0x000fe4000bf66270 */
[----:B------:R-:W-:-:S07]  /*1cb00*/  ISETP.GE.AND P0, PT, R80, UR4, PT ;  /* 0x0000000450007c0c */ /* 0x000fce000bf06270 */
[-C--:B------:R-:W-:Y:S02]  /*1cb10*/  @!P2 LEA R2, P1, R154, R27.reuse, 0x2 ;  /* 0x0000001b9a02a211 */ /* 0x080fe400078210ff */
[----:B------:R-:W-:Y:S02]  /*1cb20*/  @!P4 LEA R4, P6, R26, R27, 0x2 ;  /* 0x0000001b1a04c211 */ /* 0x000fe400078c10ff */
[-C--:B--2---:R-:W-:Y:S02]  /*1cb30*/  @!P2 LEA.HI.X R3, R154, R25.reuse, R24, 0x2, P1 ;  /* 0x000000199a03a211 */ /* 0x084fe400008f1418 */
[----:B------:R-:W-:Y:S02]  /*1cb40*/  ISETP.GE.AND P1, PT, R84, UR4, PT ;  /* 0x0000000454007c0c */ /* 0x000fe4000bf26270 */
[----:B------:R-:W-:Y:S01]  /*1cb50*/  @!P4 LEA.HI.X R5, R26, R25, R28, 0x2, P6 ;  /* 0x000000191a05c211 */ /* 0x000fe200030f141c */
[----:B------:R0:W-:Y:S01]  /*1cb60*/  @!P2 ST.E.64 desc[UR40][R2.64], R36 ;  /* 0x000000240200a985 */ /* 0x0001e2000c101b28 */
[----:B------:R-:W-:-:S02]  /*1cb70*/  ISETP.GE.AND P2, PT, R0, UR4, PT ;  /* 0x0000000400007c0c */ /* 0x000fc4000bf46270 */
[----:B------:R-:W-:Y:S01]  /*1cb80*/  @!P3 LEA R6, P5, R30, R27, 0x2 ;  /* 0x0000001b1e06b211 */ /* 0x000fe200078a10ff */
[----:B------:R-:W-:Y:S01]  /*1cb90*/  @!P4 ST.E.64 desc[UR40][R4.64], R38 ;  /* 0x000000260400c985 */ /* 0x000fe2000c101b28 */
[----:B------:R-:W-:Y:S02]  /*1cba0*/  ISETP.GE.AND P4, PT, R94, UR4, PT ;  /* 0x000000045e007c0c */ /* 0x000fe4000bf86270 */
[----:B------:R-:W-:Y:S02]  /*1cbb0*/  @!P3 LEA.HI.X R7, R30, R25, R29, 0x2, P5 ;  /* 0x000000191e07b211 */ /* 0x000fe400028f141d */
[-C--:B------:R-:W-:Y:S02]  /*1cbc0*/  @!P0 LEA R8, P6, R80, R27.reuse, 0x2 ;  /* 0x0000001b50088211 */ /* 0x080fe400078c10ff */
[----:B------:R-:W-:Y:S01]  /*1cbd0*/  @!P1 LEA R14, P5, R84, R27, 0x2 ;  /* 0x0000001b540e9211 */ /* 0x000fe200078a10ff */
[----:B------:R1:W-:Y:S01]  /*1cbe0*/  @!P3 ST.E.64 desc[UR40][R6.64], R44 ;  /* 0x0000002c0600b985 */ /* 0x0003e2000c101b28 */
[----:B------:R-:W-:-:S02]  /*1cbf0*/  @!P0 LEA.HI.X R9, R80, R25, R31, 0x2, P6 ;  /* 0x0000001950098211 */ /* 0x000fc400030f141f */
[----:B------:R-:W-:Y:S02]  /*1cc00*/  ISETP.GE.AND P3, PT, R92, UR4, PT ;  /* 0x000000045c007c0c */ /* 0x000fe4000bf66270 */
[----:B------:R-:W-:Y:S01]  /*1cc10*/  @!P2 LEA R12, P6, R0, R27, 0x2 ;  /* 0x0000001b000ca211 */ /* 0x000fe200078c10ff */
[----:B------:R2:W-:Y:S01]  /*1cc20*/  @!P0 ST.E.64 desc[UR40][R8.64], R46 ;  /* 0x0000002e08008985 */ /* 0x0005e2000c101b28 */
[-C--:B------:R-:W-:Y:S02]  /*1cc30*/  @!P1 LEA.HI.X R15, R84, R25.reuse, R81, 0x2, P5 ;  /* 0x00000019540f9211 */ /* 0x080fe400028f1451 */
[----:B------:R-:W-:Y:S02]  /*1cc40*/  @!P2 LEA.HI.X R13, R0, R25, R21, 0x2, P6 ;  /* 0x00000019000da211 */ /* 0x000fe400030f1415 */
[----:B------:R-:W-:Y:S01]  /*1cc50*/  ISETP.GE.AND P0, PT, R90, UR4, PT ;  /* 0x000000045a007c0c */ /* 0x000fe2000bf06270 */
[----:B------:R-:W-:Y:S01]  /*1cc60*/  @!P1 ST.E.64 desc[UR40][R14.64], R52 ;  /* 0x000000340e009985 */ /* 0x000fe2000c101b28 */
[----:B0-----:R-:W-:-:S02]  /*1cc70*/  @!P4 LEA R2, P1, R94, R27, 0x2 ;  /* 0x0000001b5e02c211 */ /* 0x001fc400078210ff */
[----:B------:R-:W-:Y:S01]  /*1cc80*/  ISETP.GE.AND P5, PT, R88, UR4, PT ;  /* 0x0000000458007c0c */ /* 0x000fe2000bfa6270 */
[----:B------:R0:W-:Y:S01]  /*1cc90*/  @!P2 ST.E.64 desc[UR40][R12.64], R54 ;  /* 0x000000360c00a985 */ /* 0x0001e2000c101b28 */
[----:B------:R-:W-:Y:S02]  /*1cca0*/  @!P4 LEA.HI.X R3, R94, R25, R95, 0x2, P1 ;  /* 0x000000195e03c211 */ /* 0x000fe400008f145f */
[----:B------:R-:W-:Y:S02]  /*1ccb0*/  ISETP.GE.AND P2, PT, R86, UR4, PT ;  /* 0x0000000456007c0c */ /* 0x000fe4000bf46270 */
[----:B------:R-:W-:Y:S01]  /*1ccc0*/  ISETP.GE.AND P1, PT, R83, UR4, PT ;  /* 0x0000000453007c0c */ /* 0x000fe2000bf26270 */
[----:B------:R3:W-:Y:S01]  /*1ccd0*/  @!P4 ST.E.64 desc[UR40][R2.64], R60 ;  /* 0x0000003c0200c985 */ /* 0x0007e2000c101b28 */
[-C--:B-1----:R-:W-:Y:S02]  /*1cce0*/  @!P3 LEA R6, P6, R92, R27.reuse, 0x2 ;  /* 0x0000001b5c06b211 */ /* 0x082fe400078c10ff */
[----:B------:R-:W-:-:S02]  /*1ccf0*/  @!P0 LEA R4, P4, R90, R27, 0x2 ;  /* 0x0000001b5a048211 */ /* 0x000fc400078810ff */
[-C--:B------:R-:W-:Y:S02]  /*1cd00*/  @!P3 LEA.HI.X R7, R92, R25.reuse, R93, 0x2, P6 ;  /* 0x000000195c07b211 */ /* 0x080fe400030f145d */
[----:B------:R-:W-:-:S03]  /*1cd10*/  @!P0 LEA.HI.X R5, R90, R25, R91, 0x2, P4 ;  /* 0x000000195a058211 */ /* 0x000fc600020f145b */
[----:B------:R3:W-:Y:S01]  /*1cd20*/  @!P3 ST.E.64 desc[UR40][R6.64], R62 ;  /* 0x0000003e0600b985 */ /* 0x0007e2000c101b28 */
[-C--:B--2---:R-:W-:Y:S02]  /*1cd30*/  @!P5 LEA R8, P3, R88, R27.reuse, 0x2 ;  /* 0x0000001b5808d211 */ /* 0x084fe400078610ff */
[-C--:B0-----:R-:W-:Y:S01]  /*1cd40*/  @!P2 LEA R12, P4, R86, R27.reuse, 0x2 ;  /* 0x0000001b560ca211 */ /* 0x081fe200078810ff */
[----:B------:R3:W-:Y:S01]  /*1cd50*/  @!P0 ST.E.64 desc[UR40][R4.64], R68 ;  /* 0x0000004404008985 */ /* 0x0007e2000c101b28 */
[C---:B------:R-:W-:Y:S02]  /*1cd60*/  @!P1 LEA R14, P6, R83.reuse, R27, 0x2 ;  /* 0x0000001b530e9211 */ /* 0x040fe400078c10ff */
[-C--:B------:R-:W-:Y:S02]  /*1cd70*/  @!P5 LEA.HI.X R9, R88, R25.reuse, R89, 0x2, P3 ;  /* 0x000000195809d211 */ /* 0x080fe400018f1459 */
[-C--:B------:R-:W-:Y:S02]  /*1cd80*/  @!P2 LEA.HI.X R13, R86, R25.reuse, R87, 0x2, P4 ;  /* 0x00000019560da211 */ /* 0x080fe400020f1457 */
[----:B------:R-:W-:Y:S01]  /*1cd90*/  @!P1 LEA.HI.X R15, R83, R25, R85, 0x2, P6 ;  /* 0x00000019530f9211 */ /* 0x000fe200030f1455 */
[----:B------:R3:W-:Y:S04]  /*1cda0*/  @!P5 ST.E.64 desc[UR40][R8.64], R70 ;  /* 0x000000460800d985 */ /* 0x0007e8000c101b28 */
[----:B------:R3:W-:Y:S04]  /*1cdb0*/  @!P2 ST.E.64 desc[UR40][R12.64], R76 ;  /* 0x0000004c0c00a985 */ /* 0x0007e8000c101b28 */
[----:B------:R3:W-:Y:S02]  /*1cdc0*/  @!P1 ST.E.64 desc[UR40][R14.64], R78 ;  /* 0x0000004e0e009985 */ /* 0x0007e4000c101b28 */
.L_x_12458:
[----:B------:R-:W-:Y:S05]  /*1cdd0*/  BSYNC B1 ;  /* 0x0000000000017941 */ /* 0x000fea0003800000 */
.L_x_12457:
[----:B------:R-:W-:Y:S01]  /*1cde0*/  ISETP.GE.AND P0, PT, R11, R82, PT ;  /* 0x000000520b00720c */ /* 0x000fe20003f06270 */
[----:B--2---:R0:W1:Y:S04]  /*1cdf0*/  SHFL.IDX PT, R25, R20, 0x1, 0x1c1f ;  /* 0x003c1f0014197f89 */ /* 0x00406800000e0000 */
[----:B------:R0:W2:Y:S08]  /*1ce00*/  SHFL.IDX PT, R27, R10, 0x1, 0x1c1f ;  /* 0x003c1f000a1b7f89 */ /* 0x0000b000000e0000 */
[----:B0-----:R-:W-:Y:S05]  /*1ce10*/  @P0 BRA `(.L_x_12456) ;  /* 0x0000000c00840947 */ /* 0x001fea0003800000 */
[----:B------:R-:W-:Y:S02]  /*1ce20*/  ULDC UR4, c[0x0][0xac8] ;  /* 0x0002b20000047ab9 */ /* 0x000fe40000000800 */
[----:B------:R-:W-:Y:S02]  /*1ce30*/  ISETP.GE.AND P5, PT, R154, UR4, PT ;  /* 0x000000049a007c0c */ /* 0x000fe4000bfa6270 */
[----:B------:R-:W-:Y:S02]  /*1ce40*/  ISETP.GE.AND P0, PT, R26, UR4, PT ;  /* 0x000000041a007c0c */ /* 0x000fe4000bf06270 */
[----:B------:R-:W-:Y:S02]  /*1ce50*/  ISETP.GE.AND P3, PT, R30, UR4, PT ;  /* 0x000000041e007c0c */ /* 0x000fe4000bf66270 */
[----:B------:R-:W-:Y:S02]  /*1ce60*/  ISETP.GE.AND P2, PT, R80, UR4, PT ;  /* 0x0000000450007c0c */ /* 0x000fe4000bf46270 */
[----:B------:R-:W-:-:S05]  /*1ce70*/  ISETP.GE.AND P1, PT, R84, UR4, PT ;  /* 0x0000000454007c0c */ /* 0x000fca000bf26270 */
[-C--:B--23--:R-:W-:Y:S02]  /*1ce80*/  @!P5 LEA R2, P6, R154, R27.reuse, 0x2 ;  /* 0x0000001b9a02d211 */ /* 0x08cfe400078c10ff */
[----:B------:R-:W-:Y:S02]  /*1ce90*/  @!P0 LEA R4, P4, R26, R27, 0x2 ;  /* 0x0000001b1a048211 */ /* 0x000fe400078810ff */
[----:B-1----:R-:W-:Y:S02]  /*1cea0*/  @!P5 LEA.HI.X R3, R154, R25, R24, 0x2, P6 ;  /* 0x000000199a03d211 */ /* 0x002fe400030f1418 */
[----:B------:R-:W-:Y:S02]  /*1ceb0*/  @!P3 LEA R6, P6, R30, R27, 0x2 ;  /* 0x0000001b1e06b211 */ /* 0x000fe400078c10ff */
[-C--:B------:R-:W-:Y:S01]  /*1cec0*/  @!P0 LEA.HI.X R5, R26, R25.reuse, R28, 0x2, P4 ;  /* 0x000000191a058211 */ /* 0x080fe200020f141c */
[----:B------:R0:W-:Y:S01]  /*1ced0*/  @!P5 ST.E.64 desc[UR40][R2.64], R40 ;  /* 0x000000280200d985 */ /* 0x0001e2000c101b28 */
[----:B------:R-:W-:-:S02]  /*1cee0*/  @!P3 LEA.HI.X R7, R30, R25, R29, 0x2, P6 ;  /* 0x000000191e07b211 */ /* 0x000fc400030f141d */
[----:B------:R-:W-:Y:S01]  /*1cef0*/  ISETP.GE.AND P4, PT, R0, UR4, PT ;  /* 0x0000000400007c0c */ /* 0x000fe2000bf86270 */
[----:B------:R1:W-:Y:S01]  /*1cf00*/  @!P0 ST.E.64 desc[UR40][R4.64], R42 ;  /* 0x0000002a04008985 */ /* 0x0003e2000c101b28 */
[----:B------:R-:W-:Y:S02]  /*1cf10*/  @!P2 LEA R8, P6, R80, R27, 0x2 ;  /* 0x0000001b5008a211 */ /* 0x000fe400078c10ff */
[----:B------:R-:W-:Y:S01]  /*1cf20*/  ISETP.GE.AND P5, PT, R94, UR4, PT ;  /* 0x000000045e007c0c */ /* 0x000fe2000bfa6270 */
[----:B------:R2:W-:Y:S01]  /*1cf30*/  @!P3 ST.E.64 desc[UR40][R6.64], R48 ;  /* 0x000000300600b985 */ /* 0x0005e2000c101b28 */
[----:B------:R-:W-:Y:S02]  /*1cf40*/  @!P2 LEA.HI.X R9, R80, R25, R31, 0x2, P6 ;  /* 0x000000195009a211 */ /* 0x000fe400030f141f */
[----:B------:R-:W-:Y:S02]  /*1cf50*/  @!P1 LEA R10, P6, R84, R27, 0x2 ;  /* 0x0000001b540a9211 */ /* 0x000fe400078c10ff */
[----:B------:R-:W-:Y:S01]  /*1cf60*/  ISETP.GE.AND P0, PT, R90, UR4, PT ;  /* 0x000000045a007c0c */ /* 0x000fe2000bf06270 */
[----:B------:R3:W-:Y:S01]  /*1cf70*/  @!P2 ST.E.64 desc[UR40][R8.64], R50 ;  /* 0x000000320800a985 */ /* 0x0007e2000c101b28 */
[----:B------:R-:W-:-:S02]  /*1cf80*/  @!P1 LEA.HI.X R11, R84, R25, R81, 0x2, P6 ;  /* 0x00000019540b9211 */ /* 0x000fc400030f1451 */
[----:B------:R-:W-:Y:S02]  /*1cf90*/  ISETP.GE.AND P2, PT, R92, UR4, PT ;  /* 0x000000045c007c0c */ /* 0x000fe4000bf46270 */
[----:B------:R-:W-:Y:S01]  /*1cfa0*/  @!P4 LEA R12, P6, R0, R27, 0x2 ;  /* 0x0000001b000cc211 */ /* 0x000fe200078c10ff */
[----:B------:R4:W-:Y:S01]  /*1cfb0*/  @!P1 ST.E.64 desc[UR40][R10.64], R56 ;  /* 0x000000380a009985 */ /* 0x0009e2000c101b28 */
[----:B------:R-:W-:Y:S02]  /*1cfc0*/  ISETP.GE.AND P1, PT, R88, UR4, PT ;  /* 0x0000000458007c0c */ /* 0x000fe4000bf26270 */
[----:B------:R-:W-:Y:S02]  /*1cfd0*/  ISETP.GE.AND P3, PT, R86, UR4, PT ;  /* 0x0000000456007c0c */ /* 0x000fe4000bf66270 */
[----:B------:R-:W-:Y:S02]  /*1cfe0*/  @!P4 LEA.HI.X R13, R0, R25, R21, 0x2, P6 ;  /* 0x00000019000dc211 */ /* 0x000fe400030f1415 */
[----:B------:R-:W-:-:S03]  /*1cff0*/  @!P5 LEA R14, P6, R94, R27, 0x2 ;  /* 0x0000001b5e0ed211 */ /* 0x000fc600078c10ff */
[----:B------:R4:W-:Y:S01]  /*1d000*/  @!P4 ST.E.64 desc[UR40][R12.64], R58 ;  /* 0x0000003a0c00c985 */ /* 0x0009e2000c101b28 */
[----:B------:R-:W-:Y:S02]  /*1d010*/  @!P5 LEA.HI.X R15, R94, R25, R95, 0x2, P6 ;  /* 0x000000195e0fd211 */ /* 0x000fe400030f145f */
[-C--:B0-----:R-:W-:Y:S02]  /*1d020*/  @!P2 LEA R2, P6, R92, R27.reuse, 0x2 ;  /* 0x0000001b5c02a211 */ /* 0x081fe400078c10ff */
[----:B-1----:R-:W-:Y:S01]  /*1d030*/  @!P0 LEA R4, P4, R90, R27, 0x2 ;  /* 0x0000001b5a048211 */ /* 0x002fe200078810ff */
[----:B------:R4:W-:Y:S01]  /*1d040*/  @!P5 ST.E.64 desc[UR40][R14.64], R64 ;  /* 0x000000400e00d985 */ /* 0x0009e2000c101b28 */
[----:B------:R-:W-:Y:S02]  /*1d050*/  @!P2 LEA.HI.X R3, R92, R25, R93, 0x2, P6 ;  /* 0x000000195c03a211 */ /* 0x000fe400030f145d */
[-C--:B--2---:R-:W-:Y:S02]  /*1d060*/  @!P1 LEA R6, P5, R88, R27.reuse, 0x2 ;  /* 0x0000001b58069211 */ /* 0x084fe400078a10ff */
[----:B---3--:R-:W-:Y:S01]  /*1d070*/  @!P3 LEA R8, P6, R86, R27, 0x2 ;  /* 0x0000001b5608b211 */ /* 0x008fe200078c10ff */
        /* <DEDUP_REMOVED lines=13> */
.L_x_12451:
[----:B0-----:R-:W2:Y:S01]  /*1d150*/  LDL R7, [R1+0x64] ;  /* 0x0000640001077983 */ /* 0x001ea20000100800 */
[----:B------:R-:W-:Y:S01]  /*1d160*/  ULDC.64 UR4, c[0x0][0xc08] ;  /* 0x0003020000047ab9 */ /* 0x000fe20000000a00 */
[----:B------:R-:W2:Y:S01]  /*1d170*/  LDC.64 R2, c[0x0][0xc00] ;  /* 0x00030000ff027b82 */ /* 0x000ea20000000a00 */
[----:B------:R-:W-:Y:S01]  /*1d180*/  ISETP.NE.U32.AND P0, PT, RZ, UR4, PT ;  /* 0x00000004ff007c0c */ /* 0x000fe2000bf05070 */
[----:B------:R-:W-:Y:S01]  /*1d190*/  IMAD.MOV.U32 R15, RZ, RZ, RZ ;  /* 0x000000ffff0f7224 */ /* 0x000fe200078e00ff */
[----:B------:R-:W0:Y:S02]  /*1d1a0*/  S2R R6, SR_TID.X ;  /* 0x0000000000067919 */ /* 0x000e240000002100 */
[----:B------:R-:W-:Y:S01]  /*1d1b0*/  ISETP.NE.AND.EX P1, PT, RZ, UR5, PT, P0 ;  /* 0x00000005ff007c0c */ /* 0x000fe2000bf25300 */
[----:B------:R-:W-:Y:S02]  /*1d1c0*/  ULDC.64 UR4, c[0x0][0xc00] ;  /* 0x0003000000047ab9 */ /* 0x000fe40000000a00 */
[----:B------:R-:W-:-:S04]  /*1d1d0*/  ISETP.NE.U32.AND P0, PT, RZ, UR4, PT ;  /* 0x00000004ff007c0c */ /* 0x000fc8000bf05070 */
[----:B------:R-:W-:-:S06]  /*1d1e0*/  ISETP.NE.AND.EX P0, PT, RZ, UR5, PT, P0 ;  /* 0x00000005ff007c0c */ /* 0x000fcc000bf05300 */
[----:B------:R-:W3:Y:S01]  /*1d1f0*/  @P1 LDC.64 R4, c[0x0][0xc08] ;  /* 0x00030200ff041b82 */ /* 0x000ee20000000a00 */
[----:B------:R-:W-:Y:S02]  /*1d200*/  ULDC UR4, c[0x0][0xa88] ;  /* 0x0002a20000047ab9 */ /* 0x000fe40000000800 */
[----:B------:R-:W-:Y:S02]  /*1d210*/  IMAD.U32 R0, RZ, RZ, UR4 ;  /* 0x00000004ff007e24 */ /* 0x000fe4000f8e00ff */
[----:B--2---:R-:W-:-:S04]  /*1d220*/  IMAD.WIDE R2, R7, 0x4, R2 ;  /* 0x0000000407027825 */ /* 0x004fc800078e0202 */
[----:B---3--:R-:W-:Y:S01]  /*1d230*/  @P1 IMAD.WIDE R4, R7, 0x4, R4 ;  /* 0x0000000407041825 */ /* 0x008fe200078e0204 */
[----:B------:R2:W5:Y:S03]  /*1d240*/  @P0 LDG.E R15, desc[UR40][R2.64] ;  /* 0x00000028020f0981 */ /* 0x000566000c1e1900 */
[----:B0-----:R-:W-:Y:S01]  /*1d250*/  VIADD R28, R6, 0xffffff80 ;  /* 0xffffff80061c7836 */ /* 0x001fe20000000000 */
[----:B------:R2:W5:Y:S01]  /*1d260*/  @P1 LDG.E R0, desc[UR40][R4.64] ;  /* 0x0000002804001981 */ /* 0x000562000c1e1900 */
[----:B------:R-:W-:Y:S02]  /*1d270*/  ISETP.GT.AND P2, PT, R88, 0x1, PT ;  /* 0x000000015800780c */ /* 0x000fe40003f44270 */
[----:B-----5:R-:W-:Y:S02]  /*1d280*/  SHF.R.S32.HI R24, RZ, 0x1f, R7 ;  /* 0x0000001fff187819 */ /* 0x020fe40000011407 */
[----:B------:R-:W-:Y:S01]  /*1d290*/  ISETP.GT.AND P3, PT, R28, 0xbf, PT ;  /* 0x000000bf1c00780c */ /* 0x000fe20003f64270 */
[----:B------:R-:W-:-:S12]  /*1d2a0*/  @P1 BRA `(.L_x_12459) ;  /* 0x0000000000101947 */ /* 0x000fd80003800000 */
[----:B------:R-:W-:Y:S05]  /*1d2b0*/  @!P0 BRA `(.L_x_12459) ;  /* 0x00000000000c8947 */ /* 0x000fea0003800000 */
[----:B--2---:R-:W2:Y:S04]  /*1d2c0*/  LDG.E R5, desc[UR40][R2.64] ;  /* 0x0000002802057981 */ /* 0x004ea8000c1e1900 */
[----:B------:R-:W2:Y:S02]  /*1d2d0*/  LDG.E R0, desc[UR40][R2.64+0x4] ;  /* 0x0000042802007981 */ /* 0x000ea4000c1e1900 */
[----:B--2---:R-:W-:-:S07]  /*1d2e0*/  IMAD.IADD R0, R0, 0x1, -R5 ;  /* 0x0000000100007824 */ /* 0x004fce00078e0a05 */
.L_x_12459:
[----:B------:R-:W-:Y:S01]  /*1d2f0*/  BSSY B1, `(.L_x_12460) ;  /* 0x0000037000017945 */ /* 0x000fe20003800000 */
[----:B------:R-:W-:Y:S02]  /*1d300*/  SEL R25, R7, RZ, !P0 ;  /* 0x000000ff07197207 */ /* 0x000fe40004000000 */
[----:B------:R-:W-:Y:S02]  /*1d310*/  SEL R24, R24, RZ, !P0 ;  /* 0x000000ff18187207 */ /* 0x000fe40004000000 */
[----:B------:R-:W-:Y:S01]  /*1d320*/  SHF.R.S32.HI R20, RZ, 0x1f, R15 ;  /* 0x0000001fff147819 */ /* 0x000fe2000001140f */
[----:B------:R-:W-:Y:S06]  /*1d330*/  @P3 BRA `(.L_x_12461) ;  /* 0x0000000000c83947 */ /* 0x000fec0003800000 */
[----:B--2---:R-:W2:Y:S01]  /*1d340*/  LDL R3, [R1+0x20] ;  /* 0x0000200001037983 */ /* 0x004ea20000100800 */
        /* <DEDUP_REMOVED lines=12> */
[----:B-1----:R-:W1:Y:S08]  /*1d410*/  LDC.64 R10, c[0x0][R26+0x220] ;  /* 0x000088001a0a7b82 */ /* 0x002e700000000a00 */
        /* <DEDUP_REMOVED lines=13> */
[----:B------:R-:W-:-:S04]  /*1d4f0*/  IMAD.WIDE.U32 R8, R10, R25, RZ ;  /* 0x000000190a087225 */ /* 0x000fc800078e00ff */
[----:B------:R-:W-:Y:S01]  /*1d500*/  IMAD.IADD R13, R31, 0x1, R13 ;  /* 0x000000011f0d7824 */ /* 0x000fe200078e020d */
[----:B------:R-:W-:Y:S01]  /*1d510*/  IADD3 R12, P0, P1, R8, R12, R15 ;  /* 0x0000000c080c7210 */ /* 0x000fe2000791e00f */
[----:B------:R-:W-:Y:S02]  /*1d520*/  IMAD.MOV R8, RZ, RZ, -R21 ;  /* 0x000000ffff087224 */ /* 0x000fe400078e0a15 */
[----:B------:R-:W-:Y:S02]  /*1d530*/  IMAD.IADD R11, R9, 0x1, R11 ;  /* 0x00000001090b7824 */ /* 0x000fe400078e020b */
[----:B------:R-:W-:-:S03]  /*1d540*/  IMAD R9, R29, R8, R27 ;  /* 0x000000081d097224 */ /* 0x000fc600078e021b */
[----:B------:R-:W-:Y:S01]  /*1d550*/  IADD3.X R8, R11, R13, R20, P0, P1 ;  /* 0x0000000d0b087210 */ /* 0x000fe200007e2414 */
        /* <DEDUP_REMOVED lines=16> */
.L_x_12461:
[----:B------:R-:W-:Y:S05]  /*1d660*/  BSYNC B1 ;  /* 0x0000000000017941 */ /* 0x000fea0003800000 */
.L_x_12460:
[----:B------:R-:W-:Y:S05]  /*1d670*/  @P2 BRA `(.L_x_12456) ;  /* 0x00000004006c2947 */ /* 0x000fea0003800000 */
[----:B-1----:R1:W5:Y:S01]  /*1d680*/  LDL R10, [R1+0x74] ;  /* 0x00007400010a7983 */ /* 0x0023620000100800 */
[----:B------:R-:W3:Y:S03]  /*1d690*/  LDC R11, c[0x0][0xbe8] ;  /* 0x0002fa00ff0b7b82 */ /* 0x000ee60000000800 */
[----:B------:R1:W5:Y:S04]  /*1d6a0*/  LDL R14, [R1+0x88] ;  /* 0x00008800010e7983 */ /* 0x0003680000100800 */
[----:B------:R1:W5:Y:S04]  /*1d6b0*/  LDL R21, [R1+0x6c] ;  /* 0x00006c0001157983 */ /* 0x0003680000100800 */
[----:B------:R-:W4:Y:S04]  /*1d6c0*/  LDL R8, [R1+0x8c] ;  /* 0x00008c0001087983 */ /* 0x000f280000100800 */
[----:B------:R-:W4:Y:S01]  /*1d6d0*/  LDL R6, [R1+0x4c] ;  /* 0x00004c0001067983 */ /* 0x000f220000100800 */
[--C-:B--2---:R-:W-:Y:S01]  /*1d6e0*/  SHF.R.S32.HI R4, RZ, 0x1f, R28.reuse ;  /* 0x0000001fff047819 */ /* 0x104fe2000001141c */
[----:B------:R-:W-:Y:S01]  /*1d6f0*/  ULDC.64 UR4, c[0x0][0xaa0] ;  /* 0x0002a80000047ab9 */ /* 0x000fe20000000a00 */
[----:B------:R-:W-:Y:S01]  /*1d700*/  SHF.R.S32.HI R12, RZ, 0x1f, R28 ;  /* 0x0000001fff0c7819 */ /* 0x000fe2000001141c */
[----:B------:R-:W2:Y:S01]  /*1d710*/  LDL.LU R13, [R1+0x20] ;  /* 0x00002000010d7983 */ /* 0x000ea20000300800 */
[-C--:B------:R-:W-:Y:S01]  /*1d720*/  LEA.HI R4, R4, R28.reuse, RZ, 0x2 ;  /* 0x0000001c04047211 */ /* 0x080fe200078f10ff */
[----:B0-----:R-:W-:Y:S01]  /*1d730*/  IMAD R2, R20, UR4, RZ ;  /* 0x0000000414027c24 */ /* 0x001fe2000f8e02ff */
[----:B------:R-:W-:Y:S01]  /*1d740*/  LEA.HI R12, R12, R28, RZ, 0x2 ;  /* 0x0000001c0c0c7211 */ /* 0x000fe200078f10ff */
[----:B------:R-:W-:Y:S01]  /*1d750*/  ULDC.64 UR6, c[0x0][0xaf0] ;  /* 0x0002bc0000067ab9 */ /* 0x000fe20000000a00 */
[----:B---3--:R-:W-:Y:S01]  /*1d760*/  ISETP.NE.AND P0, PT, R11, 0x1, PT ;  /* 0x000000010b00780c */ /* 0x008fe20003f05270 */
        /* <DEDUP_REMOVED lines=13> */
[----:B------:R-:W3:Y:S01]  /*1d840*/  @P0 LDC R9, c[0x0][0xbf0] ;  /* 0x0002fc00ff090b82 */ /* 0x000ee20000000800 */
[----:B------:R-:W-:-:S04]  /*1d850*/  IMAD.WIDE.U32 R2, R25, UR6, R2 ;  /* 0x0000000619027c25 */ /* 0x000fc8000f8e0002 */
[----:B----4-:R-:W-:Y:S02]  /*1d860*/  IMAD.MOV.U32 R26, RZ, RZ, R8 ;  /* 0x000000ffff1a7224 */ /* 0x010fe400078e0008 */
[----:B------:R-:W-:Y:S02]  /*1d870*/  IMAD.MOV.U32 R27, RZ, RZ, R6 ;  /* 0x000000ffff1b7224 */ /* 0x000fe400078e0006 */
[----:B------:R-:W-:Y:S02]  /*1d880*/  IMAD R6, R24, UR6, RZ ;  /* 0x0000000618067c24 */ /* 0x000fe4000f8e02ff */
[----:B--2---:R-:W-:-:S04]  /*1d890*/  IMAD.IADD R8, R13, 0x1, R4 ;  /* 0x000000010d087824 */ /* 0x004fc800078e0204 */
[----:B0-----:R-:W-:-:S04]  /*1d8a0*/  @P0 IMAD.HI.U32 R4, R8, R7, RZ ;  /* 0x0000000708040227 */ /* 0x001fc800078e00ff */
[----:B------:R-:W-:Y:S01]  /*1d8b0*/  IMAD.MOV.U32 R5, RZ, RZ, R8 ;  /* 0x000000ffff057224 */ /* 0x000fe200078e0008 */
[----:B---3--:R-:W-:Y:S01]  /*1d8c0*/  @P0 SHF.R.U32.HI R5, RZ, R9, R4 ;  /* 0x00000009ff050219 */ /* 0x008fe20000011604 */
[----:B------:R-:W-:-:S03]  /*1d8d0*/  IMAD R9, R25, UR7, R6 ;  /* 0x0000000719097c24 */ /* 0x000fc6000f8e0206 */
[--C-:B------:R-:W-:Y:S01]  /*1d8e0*/  SHF.R.S32.HI R4, RZ, 0x1f, R5.reuse ;  /* 0x0000001fff047819 */ /* 0x100fe20000011405 */
[----:B------:R-:W-:Y:S02]  /*1d8f0*/  IMAD.MOV R7, RZ, RZ, -R5 ;  /* 0x000000ffff077224 */ /* 0x000fe400078e0a05 */
[----:B------:R-:W-:Y:S02]  /*1d900*/  IMAD.IADD R3, R3, 0x1, R9 ;  /* 0x0000000103037824 */ /* 0x000fe400078e0209 */
        /* <DEDUP_REMOVED lines=9> */
[----:B------:R-:W-:Y:S02]  /*1d9a0*/  IMAD.IADD R0, R12, 0x1, R13 ;  /* 0x000000010c007824 */ /* 0x000fe400078e020d */
        /* <DEDUP_REMOVED lines=22> */
.L_x_12463:
[----:B------:R-:W-:Y:S05]  /*1db10*/  BSYNC B1 ;  /* 0x0000000000017941 */ /* 0x000fea0003800000 */
.L_x_12462:
[----:B------:R-:W-:Y:S01]  /*1db20*/  VIADD R0, R0, 0x60 ;  /* 0x0000006000007836 */ /* 0x000fe20000000000 */
[----:B--2---:R4:W2:Y:S04]  /*1db30*/  SHFL.IDX PT, R3, R5, 0x1, 0x1c1f ;  /* 0x003c1f0005037f89 */ /* 0x0048a800000e0000 */
[----:B------:R-:W-:Y:S01]  /*1db40*/  ISETP.GE.AND P0, PT, R0, R11, PT ;  /* 0x0000000b0000720c */ /* 0x000fe20003f06270 */
[----:B0-----:R4:W0:-:S12]  /*1db50*/  SHFL.IDX PT, R2, R4, 0x1, 0x1c1f ;  /* 0x003c1f0004027f89 */ /* 0x00181800000e0000 */
[----:B----4-:R-:W-:Y:S05]  /*1db60*/  @P0 BRA `(.L_x_12456) ;  /* 0x0000000000300947 */ /* 0x010fea0003800000 */
[----:B------:R-:W-:Y:S02]  /*1db70*/  ULDC UR4, c[0x0][0xac8] ;  /* 0x0002b20000047ab9 */ /* 0x000fe40000000800 */
[----:B-----5:R-:W-:Y:S02]  /*1db80*/  ISETP.GE.AND P3, PT, R21, UR4, PT ;  /* 0x0000000415007c0c */ /* 0x020fe4000bf66270 */
[----:B------:R-:W-:Y:S02]  /*1db90*/  ISETP.GE.AND P4, PT, R10, UR4, PT ;  /* 0x000000040a007c0c */ /* 0x000fe4000bf86270 */
[----:B------:R-:W-:-:S09]  /*1dba0*/  ISETP.GE.AND P2, PT, R27, UR4, PT ;  /* 0x000000041b007c0c */ /* 0x000fd2000bf46270 */
[-C--:B0--3--:R-:W-:Y:S02]  /*1dbb0*/  @!P3 LEA R6, P0, R21, R2.reuse, 0x1 ;  /* 0x000000021506b211 */ /* 0x089fe400078008ff */
[C---:B------:R-:W-:Y:S02]  /*1dbc0*/  @!P4 LEA R8, P1, R10.reuse, R2, 0x1 ;  /* 0x000000020a08c211 */ /* 0x040fe400078208ff */
[----:B-12---:R-:W-:Y:S01]  /*1dbd0*/  @!P2 IMAD.WIDE R4, R27, 0x2, R2 ;  /* 0x000000021b04a825 */ /* 0x006fe200078e0202 */
[-C--:B------:R-:W-:Y:S02]  /*1dbe0*/  @!P3 LEA.HI.X R7, R21, R3.reuse, R26, 0x1, P0 ;  /* 0x000000031507b211 */ /* 0x080fe400000f0c1a */
[----:B------:R-:W-:Y:S02]  /*1dbf0*/  @!P4 LEA.HI.X R9, R10, R3, R14, 0x1, P1 ;  /* 0x000000030a09c211 */ /* 0x000fe400008f0c0e */
[----:B------:R4:W-:Y:S04]  /*1dc00*/  @!P2 ST.E.128 desc[UR40][R4.64], RZ ;  /* 0x000000ff0400a985 */ /* 0x0009e8000c101d28 */
[----:B------:R4:W-:Y:S04]  /*1dc10*/  @!P3 ST.E.128 desc[UR40][R6.64], RZ ;  /* 0x000000ff0600b985 */ /* 0x0009e8000c101d28 */
[----:B------:R4:W-:Y:S02]  /*1dc20*/  @!P4 ST.E.128 desc[UR40][R8.64], RZ ;  /* 0x000000ff0800c985 */ /* 0x0009e4000c101d28 */
.L_x_12456:
[----:B------:R-:W-:Y:S05]  /*1dc30*/  BSYNC B0 ;  /* 0x0000000000007941 */ /* 0x000fea0003800000 */
.L_x_12450:
[----:B0-----:R-:W3:Y:S01]  /*1dc40*/  LDL R0, [R1+0x5c] ;  /* 0x00005c0001007983 */ /* 0x001ee20000100800 */
[----:B------:R-:W-:Y:S02]  /*1dc50*/  ULDC UR4, c[0x0][0xc3c] ;  /* 0x00030f0000047ab9 */ /* 0x000fe40000000800 */
[----:B---3--:R-:W-:-:S13]  /*1dc60*/  ISETP.GE.AND P0, PT, R0, UR4, PT ;  /* 0x0000000400007c0c */ /* 0x008fda000bf06270 */
[----:B------:R-:W-:Y:S05]  /*1dc70*/  @!P0 BRA `(.L_x_12464) ;  /* 0xfffffe34006c8947 */ /* 0x000fea000383ffff */
[----:B------:R-:W-:Y:S05]  /*1dc80*/  BRA `(.L_x_12258) ;  /* 0x0000008800487947 */ /* 0x000fea0003800000 */
.L_x_12256:
        /* <DEDUP_REMOVED lines=15> */
[----:B-1----:R-:W-:Y:S02]  /*1dd80*/  IMAD.MOV.U32 R25, RZ, RZ, RZ ;  /* 0x000000ffff197224 */ /* 0x002fe400078e00ff */
        /* <DEDUP_REMOVED lines=42> */
.L_x_12468:
        /* <DEDUP_REMOVED lines=37> */
.L_x_12466:
        /* <DEDUP_REMOVED lines=11> */
[----:B------:R-:W-:-:S05]  /*1e330*/  VIADD R3, R27, 0xffffffff ;  /* 0xffffffff1b037836 */ /* 0x000fca0000000000 */
[----:B------:R0:W1:Y:S02]  /*1e340*/  SHFL.IDX PT, R24, R2, R3, 0x1f ;  /* 0x00001f0302187589 */ /* 0x00006400000e0000 */
.L_x_12469:
[----:B-1----:R-:W-:Y:S02]  /*1e350*/  IMAD R24, R24, UR5, R5 ;  /* 0x0000000518187c24 */ /* 0x002fe4000f8e0205 */
[----:B------:R-:W-:-:S03]  /*1e360*/  VIADD R27, R27, UR4 ;  /* 0x000000041b1b7c36 */ /* 0x000fc60008000000 */
[----:B------:R-:W-:Y:S01]  /*1e370*/  IADD3 R4, -R24, UR6, RZ ;  /* 0x0000000618047c10 */ /* 0x000fe2000fffe1ff */
[----:B------:R-:W-:Y:S06]  /*1e380*/  @!P1 BRA `(.L_x_12470) ;  /* 0x0000000000e49947 */ /* 0x000fec0003800000 */
[-C--:B--2---:R-:W-:Y:S02]  /*1e390*/  IABS R7, R25.reuse ;  /* 0x0000001900077213 */ /* 0x084fe40000000000 */
[----:B------:R-:W-:Y:S02]  /*1e3a0*/  IABS R5, R8 ;  /* 0x0000000800057213 */ /* 0x000fe40000000000 */
[----:B------:R-:W1:Y:S08]  /*1e3b0*/  I2F.RP R9, R7 ;  /* 0x0000000700097306 */ /* 0x000e700000209400 */
[----:B-1----:R-:W0:Y:S02]  /*1e3c0*/  MUFU.RCP R9, R9 ;  /* 0x0000000900097308 */ /* 0x002e240000001000 */
[----:B0-----:R-:W-:Y:S01]  /*1e3d0*/  VIADD R2, R9, 0xffffffe ;  /* 0x0ffffffe09027836 */ /* 0x001fe20000000000 */
[----:B------:R-:W-:-:S05]  /*1e3e0*/  IABS R9, R25 ;  /* 0x0000001900097213 */ /* 0x000fca0000000000 */
[----:B------:R0:W1:Y:S01]  /*1e3f0*/  F2I.FTZ.U32.TRUNC.NTZ R3, R2 ;  /* 0x0000000200037305 */ /* 0x000062000021f000 */
[----:B------:R-:W-:Y:S02]  /*1e400*/  IMAD.MOV R9, RZ, RZ, -R9 ;  /* 0x000000ffff097224 */ /* 0x000fe400078e0a09 */
[----:B0-----:R-:W-:Y:S02]  /*1e410*/  IMAD.MOV.U32 R2, RZ, RZ, RZ ;  /* 0x000000ffff027224 */ /* 0x001fe400078e00ff */
[----:B-1----:R-:W-:-:S04]  /*1e420*/  IMAD.MOV R10, RZ, RZ, -R3 ;  /* 0x000000ffff0a7224 */ /* 0x002fc800078e0a03 */
[----:B------:R-:W-:Y:S01]  /*1e430*/  IMAD R11, R10, R7, RZ ;  /* 0x000000070a0b7224 */ /* 0x000fe200078e02ff */
[----:B------:R-:W-:-:S03]  /*1e440*/  IABS R10, R4 ;  /* 0x00000004000a7213 */ /* 0x000fc60000000000 */
[----:B------:R-:W-:Y:S02]  /*1e450*/  IMAD.HI.U32 R3, R3, R11, R2 ;  /* 0x0000000b03037227 */ /* 0x000fe400078e0002 */
[----:B------:R-:W0:Y:S04]  /*1e460*/  I2F.RP R11, R5 ;  /* 0x00000005000b7306 */ /* 0x000e280000209400 */
        /* <DEDUP_REMOVED lines=13> */
[----:B------:R-:W-:-:S04]  /*1e540*/  IMAD.MOV.U32 R7, RZ, RZ, R2 ;  /* 0x000000ffff077224 */ /* 0x000fc800078e0002 */
[----:B------:R-:W-:Y:S01]  /*1e550*/  @!P2 IMAD.MOV R7, RZ, RZ, -R7 ;  /* 0x000000ffff07a224 */ /* 0x000fe200078e0a07 */
[----:B------:R-:W-:Y:S01]  /*1e560*/  @!P1 LOP3.LUT R7, RZ, R25, RZ, 0x33, !PT ;  /* 0x00000019ff079212 */ /* 0x000fe200078e33ff */
[----:B0-----:R-:W-:-:S04]  /*1e570*/  IMAD.MOV R9, RZ, RZ, -R3 ;  /* 0x000000ffff097224 */ /* 0x001fc800078e0a03 */
[----:B------:R-:W-:-:S04]  /*1e580*/  IMAD.MOV.U32 R2, RZ, RZ, R9 ;  /* 0x000000ffff027224 */ /* 0x000fc800078e0009 */
[----:B------:R-:W-:Y:S02]  /*1e590*/  IMAD R9, R2, R5, RZ ;  /* 0x0000000502097224 */ /* 0x000fe400078e02ff */
[----:B------:R-:W-:-:S04]  /*1e5a0*/  IMAD.MOV.U32 R2, RZ, RZ, RZ ;  /* 0x000000ffff027224 */ /* 0x000fc800078e00ff */
[----:B------:R-:W-:Y:S01]  /*1e5b0*/  IMAD.HI.U32 R2, R3, R9, R2 ;  /* 0x0000000903027227 */ /* 0x000fe200078e0002 */
[----:B------:R-:W-:Y:S02]  /*1e5c0*/  IABS R9, R8 ;  /* 0x0000000800097213 */ /* 0x000fe40000000000 */
[----:B------:R-:W-:-:S03]  /*1e5d0*/  IABS R3, R7 ;  /* 0x0000000700037213 */ /* 0x000fc60000000000 */
[----:B------:R-:W-:Y:S02]  /*1e5e0*/  IMAD.MOV R10, RZ, RZ, -R9 ;  /* 0x000000ffff0a7224 */ /* 0x000fe400078e0a09 */
[----:B------:R-:W-:-:S04]  /*1e5f0*/  IMAD.HI.U32 R2, R2, R3, RZ ;  /* 0x0000000302027227 */ /* 0x000fc800078e00ff */
[----:B------:R-:W-:Y:S01]  /*1e600*/  IMAD R10, R2, R10, R3 ;  /* 0x0000000a020a7224 */ /* 0x000fe200078e0203 */
[----:B------:R-:W-:-:S04]  /*1e610*/  LOP3.LUT R3, R7, R8, RZ, 0x3c, !PT ;  /* 0x0000000807037212 */ /* 0x000fc800078e3cff */
[----:B------:R-:W-:Y:S02]  /*1e620*/  ISETP.GT.U32.AND P1, PT, R5, R10, PT ;  /* 0x0000000a0500720c */ /* 0x000fe40003f24070 */
[----:B------:R-:W-:Y:S01]  /*1e630*/  ISETP.GE.AND P2, PT, R3, RZ, PT ;  /* 0x000000ff0300720c */ /* 0x000fe20003f46270 */
[----:B------:R-:W-:-:S10]  /*1e640*/  IMAD.MOV R3, RZ, RZ, -R7 ;  /* 0x000000ffff037224 */ /* 0x000fd400078e0a07 */
        /* <DEDUP_REMOVED lines=13> */
.L_x_12470:
[----:B0-----:R-:W0:Y:S02]  /*1e720*/  LDC.64 R2, c[0x0][0xc90] ;  /* 0x00032400ff027b82 */ /* 0x001e240000000a00 */
        /* <DEDUP_REMOVED lines=32> */
[----:B------:R-:W-:Y:S02]  /*1e930*/  VIADDMNMX R8, R3, UR5, R8, PT ;  /* 0x0000000503087c46 */ /* 0x000fe4000b800108 */
[----:B------:R-:W-:-:S02]  /*1e940*/  IADD3 R7, R7, 0x1000000, R11 ;  /* 0x0100000007077810 */ /* 0x000fc40007ffe00b */
[-C--:B------:R-:W-:Y:S01]  /*1e950*/  IABS R9, R8.reuse ;  /* 0x0000000800097213 */ /* 0x080fe20000000000 */
[----:B------:R-:W-:Y:S01]  /*1e960*/  IMAD.MOV R26, RZ, RZ, -R8 ;  /* 0x000000ffff1a7224 */ /* 0x000fe200078e0a08 */
[----:B------:R-:W-:Y:S02]  /*1e970*/  IABS R4, R8 ;  /* 0x0000000800047213 */ /* 0x000fe40000000000 */
[----:B------:R-:W0:Y:S03]  /*1e980*/  I2F.RP R10, R9 ;  /* 0x00000009000a7306 */ /* 0x000e260000209400 */
[----:B------:R-:W-:-:S05]  /*1e990*/  IMAD.MOV R4, RZ, RZ, -R4 ;  /* 0x000000ffff047224 */ /* 0x000fca00078e0a04 */
[----:B0-----:R-:W0:Y:S02]  /*1e9a0*/  MUFU.RCP R10, R10 ;  /* 0x0000000a000a7308 */ /* 0x001e240000001000 */
[----:B0-----:R-:W-:-:S06]  /*1e9b0*/  VIADD R3, R10, 0xffffffe ;  /* 0x0ffffffe0a037836 */ /* 0x001fcc0000000000 */
[----:B------:R-:W0:Y:S02]  /*1e9c0*/  F2I.FTZ.U32.TRUNC.NTZ R3, R3 ;  /* 0x0000000300037305 */ /* 0x000e24000021f000 */
        /* <DEDUP_REMOVED lines=16> */
[----:B------:R-:W-:-:S07]  /*1ead0*/  IMAD R26, R2, R26, R7 ;  /* 0x0000001a021a7224 */ /* 0x000fce00078e0207 */
.L_x_12471:
[----:B------:R-:W-:-:S05]  /*1eae0*/  LOP3.LUT R2, RZ, R2, RZ, 0x33, !PT ;  /* 0x00000002ff027212 */ /* 0x000fca00078e33ff */
[----:B------:R-:W-:Y:S01]  /*1eaf0*/  IMAD.IADD R25, R25, 0x1, R2 ;  /* 0x0000000119197824 */ /* 0x000fe200078e0202 */
[----:B------:R-:W-:Y:S06]  /*1eb00*/  BRA `(.L_x_12472) ;  /* 0x00000000000c7947 */ /* 0x000fec0003800000 */
.L_x_12467:
[----:B------:R-:W-:Y:S02]  /*1eb10*/  IMAD.MOV.U32 R25, RZ, RZ, RZ ;  /* 0x000000ffff197224 */ /* 0x000fe400078e00ff */
[----:B------:R-:W-:Y:S02]  /*1eb20*/  IMAD.U32 R24, RZ, RZ, UR6 ;  /* 0x00000006ff187e24 */ /* 0x000fe4000f8e00ff */
[----:B------:R-:W-:-:S07]  /*1eb30*/  IMAD.MOV.U32 R26, RZ, RZ, RZ ;  /* 0x000000ffff1a7224 */ /* 0x000fce00078e00ff */
.L_x_12472:
[----:B------:R-:W-:-:S13]  /*1eb40*/  ISETP.NE.AND P0, PT, R0, RZ, PT ;  /* 0x000000ff0000720c */ /* 0x000fda0003f05270 */
[----:B------:R-:W0:Y:S01]  /*1eb50*/  @!P0 S2R R3, SR_CgaCtaId ;  /* 0x0000000000038919 */ /* 0x000e220000008800 */
[----:B------:R-:W-:-:S04]  /*1eb60*/  @!P0 MOV R0, 0x400 ;  /* 0x0000040000008802 */ /* 0x000fc80000000f00 */
[----:B0-----:R-:W-:-:S05]  /*1eb70*/  @!P0 LEA R0, R3, R0, 0x18 ;  /* 0x0000000003008211 */ /* 0x001fca00078ec0ff */
[----:B------:R2:W-:Y:S01]  /*1eb80*/  @!P0 STS.128 [R0+0x19cd0], R24 ;  /* 0x019cd01800008388 */ /* 0x0005e20000000c00 */
[----:B------:R-:W-:Y:S06]  /*1eb90*/  BAR.ARV 0x5, 0x200 ;  /* 0x0148000000007b1d */ /* 0x000fec0000002000 */
.L_x_12465:
[----:B0-2---:R-:W-:Y:S01]  /*1eba0*/  IMAD.MOV.U32 R0, RZ, RZ, 0x1 ;  /* 0x00000001ff007424 */ /* 0x005fe200078e00ff */
[----:B------:R-:W-:Y:S01]  /*1ebb0*/  ULDC UR4, c[0x0][0xc3c] ;  /* 0x00030f0000047ab9 */ /* 0x000fe20000000800 */
[----:B------:R-:W-:Y:S01]  /*1ebc0*/  IMAD.MOV.U32 R22, RZ, RZ, RZ ;  /* 0x000000ffff167224 */ /* 0x000fe200078e00ff */
[----:B-1----:R-:W-:Y:S02]  /*1ebd0*/  ISETP.GE.AND P0, PT, R27, UR4, PT ;  /* 0x000000041b007c0c */ /* 0x002fe4000bf06270 */
[----:B------:R0:W-:Y:S04]  /*1ebe0*/  STL [R1], R0 ;  /* 0x0000000001007387 */ /* 0x0001e80000100800 */
[----:B------:R0:W-:Y:S07]  /*1ebf0*/  STL [R1+0x50], RZ ;  /* 0x000050ff01007387 */ /* 0x0001ee0000100800 */
[----:B------:R-:W-:Y:S05]  /*1ec00*/  @P0 BRA `(.L_x_12473) ;  /* 0x0000007400640947 */ /* 0x000fea0003800000 */
[----:B------:R-:W1:Y:S01]  /*1ec10*/  S2R R14, SR_TID.X ;  /* 0x00000000000e7919 */ /* 0x000e620000002100 */
[----:B------:R-:W2:Y:S01]  /*1ec20*/  S2UR UR4, SR_CgaCtaId ;  /* 0x00000000000479c3 */ /* 0x000ea20000008800 */
[----:B------:R-:W-:Y:S01]  /*1ec30*/  MOV R18, 0x400 ;  /* 0x0000040000127802 */ /* 0x000fe20000000f00 */
[----:B------:R-:W-:Y:S01]  /*1ec40*/  BSSY B7, `(.L_x_12473) ;  /* 0x0000755000077945 */ /* 0x000fe20003800000 */
[----:B------:R-:W-:Y:S01]  /*1ec50*/  IMAD.MOV.U32 R29, RZ, RZ, RZ ;  /* 0x000000ffff1d7224 */ /* 0x000fe200078e00ff */
[----:B------:R-:W-:Y:S01]  /*1ec60*/  ULDC.64 UR42, c[0x0][0x198] ;  /* 0x00006600002a7ab9 */ /* 0x000fe20000000a00 */
[----:B------:R-:W-:Y:S01]  /*1ec70*/  IMAD.MOV.U32 R22, RZ, RZ, RZ ;  /* 0x000000ffff167224 */ /* 0x000fe200078e00ff */
[----:B------:R-:W-:Y:S02]  /*1ec80*/  ULOP3.LUT UR39, UR37, 0x2, URZ, 0xfc, !UPT ;  /* 0x0000000225277892 */ /* 0x000fe4000f8efc3f */
[----:B------:R-:W-:Y:S01]  /*1ec90*/  ULOP3.LUT UR36, UR37, 0x1, URZ, 0xfc, !UPT ;  /* 0x0000000125247892 */ /* 0x000fe2000f8efc3f */
[----:B------:R-:W-:Y:S01]  /*1eca0*/  ULDC UR38, c[0x0][0xc] ;  /* 0x0000030000267ab9 */ /* 0x000fe20000000800 */
[C---:B-1----:R-:W-:Y:S01]  /*1ecb0*/  IMAD.SHL.U32 R2, R14.reuse, 0x20, RZ ;  /* 0x000000200e027824 */ /* 0x042fe200078e00ff */
[C---:B------:R-:W-:Y:S01]  /*1ecc0*/  LOP3.LUT R13, R14.reuse, 0x7f, RZ, 0xc0, !PT ;  /* 0x0000007f0e0d7812 */ /* 0x040fe200078ec0ff */
[C---:B0-----:R-:W-:Y:S01]  /*1ecd0*/  IMAD.SHL.U32 R0, R14.reuse, 0x10, RZ ;  /* 0x000000100e007824 */ /* 0x041fe200078e00ff */
[----:B------:R-:W-:Y:S01]  /*1ece0*/  SHF.R.U32.HI R3, RZ, 0x1, R14 ;  /* 0x00000001ff037819 */ /* 0x000fe2000001160e */
[----:B------:R-:W-:Y:S01]  /*1ecf0*/  IMAD.SHL.U32 R7, R14, 0x2, RZ ;  /* 0x000000020e077824 */ /* 0x000fe200078e00ff */
[C---:B------:R-:W-:Y:S01]  /*1ed00*/  LOP3.LUT R28, R2.reuse, 0x360, RZ, 0xc0, !PT ;  /* 0x00000360021c7812 */ /* 0x040fe200078ec0ff */
[----:B------:R-:W-:Y:S01]  /*1ed10*/  IMAD.SHL.U32 R5, R13, 0x10, RZ ;  /* 0x000000100d057824 */ /* 0x000fe200078e00ff */
[----:B------:R-:W-:Y:S01]  /*1ed20*/  LOP3.LUT R2, R2, 0x80, RZ, 0xc0, !PT ;  /* 0x0000008002027812 */ /* 0x000fe200078ec0ff */
[----:B------:R-:W-:Y:S01]  /*1ed30*/  IMAD.SHL.U32 R11, R14, 0x4, RZ ;  /* 0x000000040e0b7824 */ /* 0x000fe200078e00ff */
[----:B------:R-:W-:-:S02]  /*1ed40*/  LOP3.LUT R8, R0, 0x60, RZ, 0xc0, !PT ;  /* 0x0000006000087812 */ /* 0x000fc400078ec0ff */
[----:B------:R-:W-:Y:S02]  /*1ed50*/  LOP3.LUT R4, R0, 0x90, RZ, 0xc0, !PT ;  /* 0x0000009000047812 */ /* 0x000fe400078ec0ff */
[----:B------:R-:W-:Y:S02]  /*1ed60*/  LOP3.LUT R2, R2, 0x10, R3, 0xf8, !PT ;  /* 0x0000001002027812 */ /* 0x000fe400078ef803 */
[----:B------:R-:W-:Y:S02]  /*1ed70*/  LOP3.LUT R3, R3, 0x20, RZ, 0xc0, !PT ;  /* 0x0000002003037812 */ /* 0x000fe400078ec0ff */
[----:B------:R-:W-:Y:S02]  /*1ed80*/  LOP3.LUT R9, R8, 0x700, R5, 0xf8, !PT ;  /* 0x0000070008097812 */ /* 0x000fe400078ef805 */
[----:B------:R-:W-:Y:S01]  /*1ed90*/  LOP3.LUT R8, R4, 0x10, R7, 0x78, !PT ;  /* 0x0000001004087812 */ /* 0x000fe200078e7807 */
[----:B------:R-:W-:Y:S01]  /*1eda0*/  IMAD.SHL.U32 R4, R14, 0x80, RZ ;  /* 0x000000800e047824 */ /* 0x000fe200078e00ff */
[----:B------:R-:W-:Y:S01]  /*1edb0*/  LOP3.LUT R28, R28, 0x400, R5, 0xf8, !PT ;  /* 0x000004001c1c7812 */ /* 0x000fe200078ef805 */
[----:B------:R-:W-:Y:S01]  /*1edc0*/  IMAD.SHL.U32 R7, R6, 0x800, RZ ;  /* 0x0000080006077824 */ /* 0x000fe200078e00ff */
[----:B------:R-:W-:-:S02]  /*1edd0*/  LOP3.LUT R5, R3, 0x10, R14, 0xf8, !PT ;  /* 0x0000001003057812 */ /* 0x000fc400078ef80e */
[----:B------:R-:W-:Y:S02]  /*1ede0*/  LOP3.LUT R6, R4, 0x400, RZ, 0xc0, !PT ;  /* 0x0000040004067812 */ /* 0x000fe400078ec0ff */
[----:B------:R-:W-:Y:S02]  /*1edf0*/  LOP3.LUT R5, R5, 0x380, R4, 0xf8, !PT ;  /* 0x0000038005057812 */ /* 0x000fe400078ef804 */
[----:B------:R-:W-:Y:S02]  /*1ee00*/  LOP3.LUT P0, RZ, R14, 0x4, RZ, 0xc0, !PT ;  /* 0x000000040eff7812 */ /* 0x000fe4000780c0ff */
[----:B------:R-:W-:Y:S02]  /*1ee10*/  LOP3.LUT R6, R6, 0x800, R7, 0xf8, !PT ;  /* 0x0000080006067812 */ /* 0x000fe400078ef807 */
[----:B------:R-:W-:Y:S02]  /*1ee20*/  LOP3.LUT R5, R5, 0x70, R0, 0x78, !PT ;  /* 0x0000007005057812 */ /* 0x000fe400078e7800 */
[----:B------:R-:W-:Y:S01]  /*1ee30*/  LOP3.LUT R3, R2, 0x10, R11, 0x78, !PT ;  /* 0x0000001002037812 */ /* 0x000fe200078e780b */
[----:B------:R-:W-:Y:S01]  /*1ee40*/  IMAD.SHL.U32 R2, R14, 0x40, RZ ;  /* 0x000000400e027824 */ /* 0x000fe200078e00ff */
[----:B------:R-:W-:Y:S01]  /*1ee50*/  LOP3.LUT R12, R6, R5, RZ, 0xfc, !PT ;  /* 0x00000005060c7212 */ /* 0x000fe200078efcff */
[----:B--2---:R-:W-:Y:S01]  /*1ee60*/  IMAD.U32 R5, RZ, RZ, UR4 ;  /* 0x00000004ff057e24 */ /* 0x004fe2000f8e00ff */
[----:B------:R-:W-:-:S02]  /*1ee70*/  LOP3.LUT R10, R9, R8, RZ, 0xfc, !PT ;  /* 0x00000008090a7212 */ /* 0x000fc400078efcff */
[----:B------:R-:W-:Y:S01]  /*1ee80*/  LOP3.LUT R28, R28, R3, RZ, 0xfc, !PT ;  /* 0x000000031c1c7212 */ /* 0x000fe200078efcff */
[C---:B------:R-:W-:Y:S01]  /*1ee90*/  VIADD R4, R12.reuse, 0x40 ;  /* 0x000000400c047836 */ /* 0x040fe20000000000 */
[----:B------:R-:W-:Y:S01]  /*1eea0*/  SHF.R.U32.HI R3, RZ, 0x1, R13 ;  /* 0x00000001ff037819 */ /* 0x000fe2000001160d */
[----:B------:R-:W-:Y:S01]  /*1eeb0*/  @P0 VIADD R4, R12, 0xffffffc0 ;  /* 0xffffffc00c040836 */ /* 0x000fe20000000000 */
[----:B------:R-:W-:Y:S01]  /*1eec0*/  STL [R1+0x24], R10 ;  /* 0x0000240a01007387 */ /* 0x000fe20000100800 */
[----:B------:R-:W-:Y:S02]  /*1eed0*/  LOP3.LUT R2, R2, 0x40, RZ, 0xc0, !PT ;  /* 0x0000004002027812 */ /* 0x000fe400078ec0ff */
[----:B------:R-:W-:Y:S01]  /*1eee0*/  LEA R18, R5, R18, 0x18 ;  /* 0x0000001205127211 */ /* 0x000fe200078ec0ff */
[----:B------:R-:W-:Y:S01]  /*1eef0*/  STL [R1+0x4], R12 ;  /* 0x0000040c01007387 */ /* 0x000fe20000100800 */
[----:B------:R-:W-:Y:S02]  /*1ef00*/  LOP3.LUT R3, R3, R2, RZ, 0xfc, !PT ;  /* 0x0000000203037212 */ /* 0x000fe400078efcff */
[----:B------:R-:W-:Y:S01]  /*1ef10*/  LOP3.LUT R0, R0, 0x10, RZ, 0xc0, !PT ;  /* 0x0000001000007812 */ /* 0x000fe200078ec0ff */
[----:B------:R-:W-:Y:S01]  /*1ef20*/  STL [R1+0x1c], R5 ;  /* 0x00001c0501007387 */ /* 0x000fe20000100800 */
[----:B------:R-:W-:-:S02]  /*1ef30*/  IMAD.IADD R3, R18, 0x1, R10 ;  /* 0x0000000112037824 */ /* 0x000fc400078e020a */
[C---:B------:R-:W-:Y:S01]  /*1ef40*/  LOP3.LUT R2, R0.reuse, 0x20, RZ, 0xfc, !PT ;  /* 0x0000002000027812 */ /* 0x040fe200078efcff */
[----:B------:R0:W-:Y:S01]  /*1ef50*/  STL [R1+0x20], R4 ;  /* 0x0000200401007387 */ /* 0x0001e20000100800 */
[----:B------:R-:W-:Y:S02]  /*1ef60*/  LOP3.LUT R0, R0, 0x40, RZ, 0xfc, !PT ;  /* 0x0000004000007812 */ /* 0x000fe400078efcff */
[C---:B------:R-:W-:Y:S01]  /*1ef70*/  LOP3.LUT R2, R28.reuse, 0x1800, RZ, 0xfc, !PT ;  /* 0x000018001c027812 */ /* 0x040fe200078efcff */
[----:B------:R1:W-:Y:S01]  /*1ef80*/  STL [R1+0x50], RZ ;  /* 0x000050ff01007387 */ /* 0x0003e20000100800 */
[----:B------:R-:W-:Y:S01]  /*1ef90*/  LOP3.LUT R0, R28, 0x2800, RZ, 0xfc, !PT ;  /* 0x000028001c007812 */ /* 0x000fe200078efcff */
[----:B0-----:R-:W-:-:S05]  /*1efa0*/  IMAD.MOV.U32 R4, RZ, RZ, 0x1 ;  /* 0x00000001ff047424 */ /* 0x001fca00078e00ff */
[----:B------:R1:W-:Y:S04]  /*1efb0*/  STL [R1+0x8], R4 ;  /* 0x0000080401007387 */ /* 0x0003e80000100800 */
[----:B------:R1:W-:Y:S04]  /*1efc0*/  STL [R1], R4 ;  /* 0x0000000401007387 */ /* 0x0003e80000100800 */
[----:B------:R1:W-:Y:S02]  /*1efd0*/  STL [R1+0x3c], R3 ;  /* 0x00003c0301007387 */ /* 0x0003e40000100800 */
.L_x_12611:
[----:B------:R-:W-:Y:S05]  /*1efe0*/  YIELD ;  /* 0x0000000000007946 */ /* 0x000fea0003800000 */
[----:B------:R-:W-:Y:S01]  /*1eff0*/  ULDC.64 UR4, c[0x0][0xa28] ;  /* 0x00028a0000047ab9 */ /* 0x000fe20000000a00 */
[----:B------:R-:W-:Y:S01]  /*1f000*/  IMAD.MOV.U32 R12, RZ, RZ, RZ ;  /* 0x000000ffff0c7224 */ /* 0x000fe200078e00ff */
[----:B------:R-:W-:Y:S01]  /*1f010*/  ISETP.NE.U32.AND P0, PT, RZ, UR4, PT ;  /* 0x00000004ff007c0c */ /* 0x000fe2000bf05070 */
[----:B01----:R-:W0:Y:S01]  /*1f020*/  LDC.64 R4, c[0x0][0xa00] ;  /* 0x00028000ff047b82 */ /* 0x003e220000000a00 */
[----:B--2---:R-:W-:Y:S01]  /*1f030*/  IMAD.MOV.U32 R8, RZ, RZ, RZ ;  /* 0x000000ffff087224 */ /* 0x004fe200078e00ff */
[----:B------:R-:W-:Y:S01]  /*1f040*/  ULDC.64 UR6, c[0x0][0xa10] ;  /* 0x0002840000067ab9 */ /* 0x000fe20000000a00 */
[----:B------:R-:W-:Y:S01]  /*1f050*/  ISETP.NE.AND.EX P0, PT, RZ, UR5, PT, P0 ;  /* 0x00000005ff007c0c */ /* 0x000fe2000bf05300 */
[----:B------:R-:W-:-:S12]  /*1f060*/  ULDC.64 UR4, c[0x0][0xa18] ;  /* 0x0002860000047ab9 */ /* 0x000fd80000000a00 */
[----:B------:R-:W1:Y:S02]  /*1f070*/  @P0 LDC.64 R2, c[0x0][0xa28] ;  /* 0x00028a00ff020b82 */ /* 0x000e640000000a00 */
[----:B-1----:R-:W-:-:S05]  /*1f080*/  @P0 IMAD.WIDE R2, R27, 0x4, R2 ;  /* 0x000000041b020825 */ /* 0x002fca00078e0202 */
[----:B------:R1:W2:Y:S01]  /*1f090*/  @P0 LDG.E R12, desc[UR40][R2.64] ;  /* 0x00000028020c0981 */ /* 0x0002a2000c1e1900 */
[----:B------:R-:W-:Y:S01]  /*1f0a0*/  ISETP.NE.U32.AND P0, PT, RZ, UR4, PT ;  /* 0x00000004ff007c0c */ /* 0x000fe2000bf05070 */
[----:B0-----:R-:W-:Y:S01]  /*1f0b0*/  IMAD.WIDE R4, R27, 0x4, R4 ;  /* 0x000000041b047825 */ /* 0x001fe200078e0204 */
[----:B------:R-:W-:Y:S02]  /*1f0c0*/  ISETP.NE.U32.AND P1, PT, RZ, UR6, PT ;  /* 0x00000006ff007c0c */ /* 0x000fe4000bf25070 */
[----:B------:R-:W-:Y:S01]  /*1f0d0*/  ISETP.NE.AND.EX P2, PT, RZ, UR5, PT, P0 ;  /* 0x00000005ff007c0c */ /* 0x000fe2000bf45300 */
[----:B------:R-:W-:Y:S01]  /*1f0e0*/  ULDC.64 UR4, c[0x0][0xa00] ;  /* 0x0002800000047ab9 */ /* 0x000fe20000000a00 */
[----:B------:R-:W-:Y:S01]  /*1f0f0*/  ISETP.NE.AND.EX P1, PT, RZ, UR7, PT, P1 ;  /* 0x00000007ff007c0c */ /* 0x000fe2000bf25310 */
[----:B---3--:R-:W-:Y:S01]  /*1f100*/  IMAD.MOV.U32 R0, RZ, RZ, RZ ;  /* 0x000000ffff007224 */ /* 0x008fe200078e00ff */
[----:B------:R-:W-:Y:S01]  /*1f110*/  ISETP.NE.U32.AND P0, PT, RZ, UR4, PT ;  /* 0x00000004ff007c0c */ /* 0x000fe2000bf05070 */
[----:B-1----:R-:W0:Y:S03]  /*1f120*/  LDC.64 R2, c[0x0][0xa10] ;  /* 0x00028400ff027b82 */ /* 0x002e260000000a00 */
[----:B------:R-:W-:-:S05]  /*1f130*/  ISETP.NE.AND.EX P0, PT, RZ, UR5, PT, P0 ;  /* 0x00000005ff007c0c */ /* 0x000fca000bf05300 */
[----:B------:R-:W1:Y:S08]  /*1f140*/  @P2 LDC.64 R6, c[0x0][0xa18] ;  /* 0x00028600ff062b82 */ /* 0x000e700000000a00 */
[----:B------:R-:W3:Y:S01]  /*1f150*/  @P0 LDG.E R8, desc[UR40][R4.64] ;  /* 0x0000002804080981 */ /* 0x000ee2000c1e1900 */
[----:B------:R-:W-:Y:S01]  /*1f160*/  ULDC UR4, c[0x0][0x288] ;  /* 0x0000a20000047ab9 */ /* 0x000fe20000000800 */
[----:B0-----:R-:W-:-:S05]  /*1f170*/  IMAD.WIDE R2, R27, 0x4, R2 ;  /* 0x000000041b027825 */ /* 0x001fca00078e0202 */
[----:B------:R0:W5:Y:S01]  /*1f180*/  @P1 LDG.E R0, desc[UR40][R2.64] ;  /* 0x0000002802001981 */ /* 0x000162000c1e1900 */
[----:B-1----:R-:W-:-:S03]  /*1f190*/  @P2 IMAD.WIDE R6, R27, 0x4, R6 ;  /* 0x000000041b062825 */ /* 0x002fc600078e0206 */
[----:B---3--:R1:W-:Y:S02]  /*1f1a0*/  STL [R1+0x30], R8 ;  /* 0x0000300801007387 */ /* 0x0083e40000100800 */
[----:B-1----:R-:W-:Y:S01]  /*1f1b0*/  IMAD.U32 R8, RZ, RZ, UR4 ;  /* 0x00000004ff087e24 */ /* 0x002fe2000f8e00ff */
[----:B------:R-:W-:-:S05]  /*1f1c0*/  ULDC.64 UR4, c[0x0][0x418] ;  /* 0x0001060000047ab9 */ /* 0x000fca0000000a00 */
[----:B------:R-:W3:Y:S01]  /*1f1d0*/  @P2 LDG.E R8, desc[UR40][R6.64] ;  /* 0x0000002806082981 */ /* 0x000ee2000c1e1900 */
[----:B------:R-:W-:-:S03]  /*1f1e0*/  UISETP.NE.U32.AND UP0, UPT, UR4, URZ, UPT ;  /* 0x0000003f0400728c */ /* 0x000fc6000bf05070 */
[----:B------:R-:W-:Y:S01]  /*1f1f0*/  ULDC UR4, c[0x0][0x424] ;  /* 0x0001090000047ab9 */ /* 0x000fe20000000800 */
[----:B------:R-:W-:-:S03]  /*1f200*/  UISETP.NE.AND.EX UP0, UPT, UR5, URZ, UPT, UP0 ;  /* 0x0000003f0500728c */ /* 0x000fc6000bf05300 */
[----:B------:R-:W-:Y:S01]  /*1f210*/  ULDC UR5, c[0x0][0x2f0] ;  /* 0x0000bc0000057ab9 */ /* 0x000fe20000000800 */
[----:B------:R-:W-:-:S04]  /*1f220*/  USEL UR4, UR4, 0x1, UP0 ;  /* 0x0000000104047887 */ /* 0x000fc80008000000 */
[----:B------:R-:W-:-:S03]  /*1f230*/  UIMAD UR4, UR4, UR5, URZ ;  /* 0x00000005040472a4 */ /* 0x000fc6000f8e023f */
[----:B------:R-:W-:Y:S02]  /*1f240*/  ULDC UR5, c[0x0][0x348] ;  /* 0x0000d20000057ab9 */ /* 0x000fe40000000800 */
[----:B------:R-:W-:Y:S01]  /*1f250*/  IMAD.U32 R10, RZ, RZ, UR5 ;  /* 0x00000005ff0a7e24 */ /* 0x000fe2000f8e00ff */
[----:B---3--:R1:W-:Y:S04]  /*1f260*/  STL [R1+0x38], R8 ;  /* 0x0000380801007387 */ /* 0x0083e80000100800 */
[----:B--2---:R0:W-:Y:S01]  /*1f270*/  STL [R1+0x14], R12 ;  /* 0x0000140c01007387 */ /* 0x0041e20000100800 */
[----:B------:R-:W-:Y:S02]  /*1f280*/  IMAD.MOV.U32 R11, RZ, RZ, R8 ;  /* 0x000000ffff0b7224 */ /* 0x000fe400078e0008 */
[----:B-1----:R-:W-:Y:S01]  /*1f290*/  IMAD.U32 R8, RZ, RZ, UR4 ;  /* 0x00000004ff087e24 */ /* 0x002fe2000f8e00ff */
[----:B------:R-:W-:Y:S06]  /*1f2a0*/  @P2 BRA `(.L_x_12474) ;  /* 0x0000000000142947 */ /* 0x000fec0003800000 */
[----:B------:R-:W-:Y:S05]  /*1f2b0*/  @!P0 BRA `(.L_x_12474) ;  /* 0x0000000000108947 */ /* 0x000fea0003800000 */
[----:B------:R-:W2:Y:S04]  /*1f2c0*/  LDG.E R6, desc[UR40][R4.64] ;  /* 0x0000002804067981 */ /* 0x000ea8000c1e1900 */
[----:B------:R-:W2:Y:S02]  /*1f2d0*/  LDG.E R4, desc[UR40][R4.64+0x4] ;  /* 0x0000042804047981 */ /* 0x000ea4000c1e1900 */
[----:B--2---:R-:W-:-:S05]  /*1f2e0*/  IMAD.IADD R11, R4, 0x1, -R6 ;  /* 0x00000001040b7824 */ /* 0x004fca00078e0a06 */
[----:B------:R1:W-:Y:S02]  /*1f2f0*/  STL [R1+0x38], R11 ;  /* 0x0000380b01007387 */ /* 0x0003e40000100800 */
.L_x_12474:
        /* <DEDUP_REMOVED lines=9> */
[----:B------:R-:W2:Y:S02]  /*1f390*/  LDC.64 R4, c[0x0][0xa20] ;  /* 0x00028800ff047b82 */ /* 0x000ea40000000a00 */
[----:B--2---:R-:W-:-:S05]  /*1f3a0*/  IMAD.WIDE R4, R27, 0x4, R4 ;  /* 0x000000041b047825 */ /* 0x004fca00078e0204 */
[----:B------:R2:W5:Y:S01]  /*1f3b0*/  LDG.E R8, desc[UR40][R4.64] ;  /* 0x0000002804087981 */ /* 0x000562000c1e1900 */
[----:B------:R-:W-:Y:S05]  /*1f3c0*/  BRA `(.L_x_12476) ;  /* 0x0000000000247947 */ /* 0x000fea0003800000 */
.L_x_12475:
        /* <DEDUP_REMOVED lines=9> */
.L_x_12476:
[----:B--2---:R-:W2:Y:S04]  /*1f460*/  @P1 LDG.E R4, desc[UR40][R2.64] ;  /* 0x0000002802041981 */ /* 0x004ea8000c1e1900 */
[----:B0-----:R0:W2:Y:S01]  /*1f470*/  @P1 LDG.E R2, desc[UR40][R2.64+0x4] ;  /* 0x0000042802021981 */ /* 0x0010a2000c1e1900 */
[----:B------:R-:W-:Y:S02]  /*1f480*/  IMAD R25, R25, 0xc0, RZ ;  /* 0x000000c019197824 */ /* 0x000fe400078e02ff */
[----:B-----5:R-:W-:Y:S02]  /*1f490*/  IMAD.IADD R8, R8, 0x1, -R12 ;  /* 0x0000000108087824 */ /* 0x020fe400078e0a0c */
[----:B------:R-:W-:Y:S01]  /*1f4a0*/  VIADD R6, R25, 0xbf ;  /* 0x000000bf19067836 */ /* 0x000fe20000000000 */
[----:B0-----:R-:W0:Y:S02]  /*1f4b0*/  LDC R3, c[0x0][0x448] ;  /* 0x00011200ff037b82 */ /* 0x001e240000000800 */
[----:B0-----:R-:W-:-:S13]  /*1f4c0*/  ISETP.NE.AND P2, PT, R3, 0x1, PT ;  /* 0x000000010300780c */ /* 0x001fda0003f45270 */
[----:B------:R-:W0:Y:S08]  /*1f4d0*/  @P2 LDC R3, c[0x0][0x44c] ;  /* 0x00011300ff032b82 */ /* 0x000e300000000800 */
[----:B------:R-:W3:Y:S01]  /*1f4e0*/  @P2 LDC R5, c[0x0][0x450] ;  /* 0x00011400ff052b82 */ /* 0x000ee20000000800 */
[----:B--2---:R-:W-:Y:S02]  /*1f4f0*/  @P1 IMAD.IADD R10, R2, 0x1, -R4 ;  /* 0x00000001020a1824 */ /* 0x004fe400078e0a04 */
[----:B0-----:R-:W-:-:S04]  /*1f500*/  @P2 IMAD.HI.U32 R2, R6, R3, RZ ;  /* 0x0000000306022227 */ /* 0x001fc800078e00ff */
[----:B------:R-:W-:Y:S01]  /*1f510*/  IMAD.IADD R19, R8, 0x1, R10 ;  /* 0x0000000108137824 */ /* 0x000fe200078e020a */
[----:B---3--:R-:W-:-:S03]  /*1f520*/  @P2 SHF.R.U32.HI R6, RZ, R5, R2 ;  /* 0x00000005ff062219 */ /* 0x008fc60000011602 */
        /* <DEDUP_REMOVED lines=21> */
.L_x_12479:
[----:B------:R-:W-:-:S13]  /*1f680*/  ISETP.NE.AND P0, PT, R3, 0x1, PT ;  /* 0x000000010300780c */ /* 0x000fda0003f05270 */
[----:B------:R-:W0:Y:S02]  /*1f690*/  @P0 LDC.64 R4, c[0x0][0x9e8] ;  /* 0x00027a00ff040b82 */ /* 0x000e240000000a00 */
[----:B0-----:R-:W-:-:S05]  /*1f6a0*/  @P0 IMAD.HI.U32 R4, R7, R4, RZ ;  /* 0x0000000407040227 */ /* 0x001fca00078e00ff */
[----:B------:R-:W-:-:S07]  /*1f6b0*/  @P0 SHF.R.U32.HI R7, RZ, R5, R4 ;  /* 0x00000005ff070219 */ /* 0x000fce0000011604 */
.L_x_12480:
[----:B------:R-:W-:Y:S05]  /*1f6c0*/  BSYNC B0 ;  /* 0x0000000000007941 */ /* 0x000fea0003800000 */
.L_x_12478:
[----:B------:R-:W-:-:S05]  /*1f6d0*/  IMAD R7, R7, R3, R3 ;  /* 0x0000000307077224 */ /* 0x000fca00078e0203 */
[----:B------:R-:W-:-:S07]  /*1f6e0*/  VIMNMX R2, R2, R7, PT ;  /* 0x0000000702027248 */ /* 0x000fce0003fe0100 */
.L_x_12477:
[----:B------:R-:W0:Y:S01]  /*1f6f0*/  @P2 LDC R5, c[0x0][0x44c] ;  /* 0x00011300ff052b82 */ /* 0x000e220000000800 */
[----:B------:R-:W-:Y:S01]  /*1f700*/  VIADD R2, R2, 0x7f ;  /* 0x0000007f02027836 */ /* 0x000fe20000000000 */
[----:B------:R-:W-:Y:S01]  /*1f710*/  ULDC UR4, c[0x0][0x9dc] ;  /* 0x0002770000047ab9 */ /* 0x000fe20000000800 */
[----:B------:R-:W-:Y:S02]  /*1f720*/  IMAD.MOV.U32 R4, RZ, RZ, R25 ;  /* 0x000000ffff047224 */ /* 0x000fe400078e0019 */
[----:B------:R-:W-:-:S03]  /*1f730*/  IMAD.IADD R20, R19, 0x1, -R11 ;  /* 0x0000000113147824 */ /* 0x000fc600078e0a0b */
[----:B------:R-:W2:Y:S01]  /*1f740*/  @P2 LDC R6, c[0x0][0x450] ;  /* 0x00011400ff062b82 */ /* 0x000ea20000000800 */
[----:B0-----:R-:W-:-:S05]  /*1f750*/  @P2 IMAD.HI.U32 R5, R25, R5, RZ ;  /* 0x0000000519052227 */ /* 0x001fca00078e00ff */
[----:B--2---:R-:W-:Y:S02]  /*1f760*/  @P2 SHF.R.U32.HI R4, RZ, R6, R5 ;  /* 0x00000006ff042219 */ /* 0x004fe40000011605 */
[----:B------:R-:W-:-:S03]  /*1f770*/  SHF.R.S32.HI R5, RZ, 0x1f, R2 ;  /* 0x0000001fff057819 */ /* 0x000fc60000011402 */
[----:B------:R-:W-:Y:S01]  /*1f780*/  IMAD.IADD R7, R20, 0x1, R4 ;  /* 0x0000000114077824 */ /* 0x000fe200078e0204 */
[----:B------:R-:W-:-:S04]  /*1f790*/  LEA.HI R2, R5, R2, RZ, 0x7 ;  /* 0x0000000205027211 */ /* 0x000fc800078f38ff */
[----:B------:R-:W-:-:S04]  /*1f7a0*/  SHF.R.S32.HI R2, RZ, 0x7, R2 ;  /* 0x00000007ff027819 */ /* 0x000fc80000011402 */
[----:B------:R-:W-:Y:S01]  /*1f7b0*/  VIMNMX R6, R26, R2, PT ;  /* 0x000000021a067248 */ /* 0x000fe20003fe0100 */
        /* <DEDUP_REMOVED lines=12> */
.L_x_12483:
[----:B------:R-:W-:-:S13]  /*1f880*/  ISETP.NE.AND P0, PT, R3, 0x1, PT ;  /* 0x000000010300780c */ /* 0x000fda0003f05270 */
[----:B------:R-:W0:Y:S02]  /*1f890*/  @P0 LDC.64 R4, c[0x0][0x9e8] ;  /* 0x00027a00ff040b82 */ /* 0x000e240000000a00 */
[----:B0-----:R-:W-:-:S05]  /*1f8a0*/  @P0 IMAD.HI.U32 R4, R7, R4, RZ ;  /* 0x0000000407040227 */ /* 0x001fca00078e00ff */
[----:B------:R-:W-:-:S07]  /*1f8b0*/  @P0 SHF.R.U32.HI R7, RZ, R5, R4 ;  /* 0x00000005ff070219 */ /* 0x000fce0000011604 */
.L_x_12484:
[----:B------:R-:W-:Y:S05]  /*1f8c0*/  BSYNC B0 ;  /* 0x0000000000007941 */ /* 0x000fea0003800000 */
.L_x_12482:
[----:B------:R-:W-:-:S05]  /*1f8d0*/  IMAD R3, R7, R3, RZ ;  /* 0x0000000307037224 */ /* 0x000fca00078e02ff */
[----:B------:R-:W-:-:S07]  /*1f8e0*/  VIMNMX R2, R2, R3, !PT ;  /* 0x0000000302027248 */ /* 0x000fce0007fe0100 */
.L_x_12481:
        /* <DEDUP_REMOVED lines=14> */
[----:B-1----:R-:W-:Y:S02]  /*1f9d0*/  IADD3 R11, R7, -0x1, R6 ;  /* 0xffffffff070b7810 */ /* 0x002fe40007ffe006 */
        /* <DEDUP_REMOVED lines=25> */
.L_x_12486:
[----:B------:R-:W-:Y:S05]  /*1fb70*/  BSYNC B0 ;  /* 0x0000000000007941 */ /* 0x000fea0003800000 */
.L_x_12485:
[-C--:B------:R-:W-:Y:S01]  /*1fb80*/  IMAD R5, R23, R2.reuse, R5 ;  /* 0x0000000217057224 */ /* 0x080fe200078e0205 */
[----:B------:R-:W-:Y:S04]  /*1fb90*/  BSSY B0, `(.L_x_12487) ;  /* 0x0000157000007945 */ /* 0x000fe80003800000 */
[C---:B------:R-:W-:Y:S01]  /*1fba0*/  VIADDMNMX R2, R5.reuse, R2, R6, PT ;  /* 0x0000000205027246 */ /* 0x040fe20003800106 */
[----:B------:R-:W-:-:S04]  /*1fbb0*/  IMAD R5, R5, 0x80, -R8 ;  /* 0x0000008005057824 */ /* 0x000fc800078e0a08 */
[----:B------:R-:W-:Y:S01]  /*1fbc0*/  IMAD R2, R2, 0x80, -R8 ;  /* 0x0000008002027824 */ /* 0x000fe200078e0a08 */
[----:B------:R-:W-:-:S04]  /*1fbd0*/  VIMNMX R5, RZ, R5, !PT ;  /* 0x00000005ff057248 */ /* 0x000fc80007fe0100 */
[----:B------:R-:W-:Y:S02]  /*1fbe0*/  VIMNMX R2, R2, R10, PT ;  /* 0x0000000a02027248 */ /* 0x000fe40003fe0100 */
[----:B------:R-:W-:Y:S02]  /*1fbf0*/  SHF.R.U32.HI R3, RZ, 0x7, R5 ;  /* 0x00000007ff037819 */ /* 0x000fe40000011605 */
[----:B------:R-:W-:-:S13]  /*1fc00*/  ISETP.GT.AND P0, PT, R2, R5, PT ;  /* 0x000000050200720c */ /* 0x000fda0003f04270 */
        /* <DEDUP_REMOVED lines=14> */
[----:B------:R0:W2:Y:S02]  /*1fcf0*/  SHFL.IDX PT, R14, R6, RZ, 0x1f ;  /* 0x00001fff060e7589 */ /* 0x0000a400000e0000 */
.L_x_12659:
[----:B--2---:R-:W-:Y:S02]  /*1fd00*/  ISETP.NE.AND P0, PT, R14, RZ, PT ;  /* 0x000000ff0e00720c */ /* 0x004fe40003f05270 */
[----:B------:R-:W-:-:S11]  /*1fd10*/  PLOP3.LUT P6, PT, PT, PT, PT, 0x8, 0x0 ;  /* 0x000000000000781c */ /* 0x000fd60003fce170 */
[----:B------:R-:W-:Y:S05]  /*1fd20*/  @P0 BRA `(.L_x_12490) ;  /* 0x00000000000c0947 */ /* 0x000fea0003800000 */
[----:B------:R-:W-:-:S03]  /*1fd30*/  UMOV UR4, 0xffffffff ;  /* 0xffffffff00047882 */ /* 0x000fc60000000000 */
[----:B------:R-:W-:Y:S05]  /*1fd40*/  BRA.DIV UR4, `(.L_x_12491) ;  /* 0x0000007604207947 */ /* 0x000fea000b800000 */
[----:B------:R-:W-:-:S13]  /*1fd50*/  ELECT P6, URZ, PT ;  /* 0x00000000003f782f */ /* 0x000fda00038c0000 */
.L_x_12490:
        /* <DEDUP_REMOVED lines=9> */
.L_x_12662:
[----:B------:R-:W-:Y:S05]  /*1fdf0*/  BSYNC B1 ;  /* 0x0000000000017941 */ /* 0x000fea0003800000 */
.L_x_12492:
[----:B------:R-:W-:Y:S04]  /*1fe00*/  BSSY B1, `(.L_x_12494) ;  /* 0x000008c000017945 */ /* 0x000fe80003800000 */
[----:B------:R-:W-:Y:S05]  /*1fe10*/  @!P6 BRA `(.L_x_12495) ;  /* 0x000000080028e947 */ /* 0x000fea0003800000 */
[----:B------:R-:W1:Y:S01]  /*1fe20*/  LDL R8, [R1+0x8] ;  /* 0x0000080001087983 */ /* 0x000e620000100800 */
[----:B------:R-:W-:Y:S01]  /*1fe30*/  IMAD R9, R29, 0x8, R18 ;  /* 0x000000081d097824 */ /* 0x000fe200078e0212 */
[----:B------:R-:W2:Y:S01]  /*1fe40*/  S2R R7, SR_TID.X ;  /* 0x0000000000077919 */ /* 0x000ea20000002100 */
[----:B------:R-:W-:Y:S01]  /*1fe50*/  BSSY B2, `(.L_x_12496) ;  /* 0x0000006000027945 */ /* 0x000fe20003800000 */
[----:B--2---:R-:W-:-:S04]  /*1fe60*/  LOP3.LUT R7, R7, 0x7f, RZ, 0xc0, !PT ;  /* 0x0000007f07077812 */ /* 0x004fc800078ec0ff */
[----:B------:R-:W-:Y:S02]  /*1fe70*/  ISETP.NE.AND P1, PT, R7, RZ, PT ;  /* 0x000000ff0700720c */ /* 0x000fe40003f25270 */
[----:B-1----:R-:W-:-:S04]  /*1fe80*/  SHF.L.U32 R11, R8, 0x1f, RZ ;  /* 0x0000001f080b7819 */ /* 0x002fc800000006ff */
[----:B------:R-:W1:Y:S02]  /*1fe90*/  SYNCS.PHASECHK.TRANS64.TRYWAIT P0, [R9+URZ+0x19ca0], R11 ;  /* 0x019ca00b090075a7 */ /* 0x000e64000800017f */
[----:B-1----:R-:W-:Y:S05]  /*1fea0*/  @!P0 BRA `(.L_x_12497) ;  /* 0x0000007000fc8947 */ /* 0x002fea0003800000 */
.L_x_12663:
[----:B------:R-:W-:Y:S05]  /*1feb0*/  BSYNC B2 ;  /* 0x0000000000027941 */ /* 0x000fea0003800000 */
.L_x_12496:
        /* <DEDUP_REMOVED lines=9> */
.L_x_12499:
[----:B------:R-:W-:Y:S05]  /*1ff50*/  BSYNC B2 ;  /* 0x0000000000027941 */ /* 0x000fea0003800000 */
.L_x_12498:
        /* <DEDUP_REMOVED lines=12> */
.L_x_12500:
        /* <DEDUP_REMOVED lines=16> */
.L_x_12501:
        /* <DEDUP_REMOVED lines=16> */
.L_x_12502:
        /* <DEDUP_REMOVED lines=13> */
.L_x_12664:
[----:B------:R-:W-:Y:S05]  /*202f0*/  BSYNC B2 ;  /* 0x0000000000027941 */ /* 0x000fea0003800000 */
.L_x_12503:
        /* <DEDUP_REMOVED lines=11> */
.L_x_12506:
[----:B------:R-:W-:Y:S05]  /*203b0*/  BSYNC B2 ;  /* 0x0000000000027941 */ /* 0x000fea0003800000 */
.L_x_12505:
        /* <DEDUP_REMOVED lines=8> */
.L_x_12507:
        /* <DEDUP_REMOVED lines=15> */
.L_x_12508:
        /* <DEDUP_REMOVED lines=15> */
.L_x_12509:
        /* <DEDUP_REMOVED lines=10> */
.L_x_12495:
[----:B------:R-:W-:Y:S05]  /*206c0*/  BSYNC B1 ;  /* 0x0000000000017941 */ /* 0x000fea0003800000 */
.L_x_12494:
[----:B0-----:R-:W2:Y:S01]  /*206d0*/  LDL.LU R6, [R1+0x8] ;  /* 0x0000080001067983 */ /* 0x001ea20000300800 */
[----:B------:R-:W-:Y:S01]  /*206e0*/  VIADD R29, R29, 0x1 ;  /* 0x000000011d1d7836 */ /* 0x000fe20000000000 */
[----:B------:R-:W-:Y:S01]  /*206f0*/  PLOP3.LUT P0, PT, PT, PT, PT, 0x8, 0x0 ;  /* 0x000000000000781c */ /* 0x000fe20003f0e170 */
[----:B------:R-:W-:-:S03]  /*20700*/  VIADD R10, R5, 0xfffffffe ;  /* 0xfffffffe050a7836 */ /* 0x000fc60000000000 */
[C---:B------:R-:W-:Y:S02]  /*20710*/  ISETP.NE.AND P1, PT, R29.reuse, 0x2, PT ;  /* 0x000000021d00780c */ /* 0x040fe40003f25270 */
[----:B------:R-:W-:Y:S02]  /*20720*/  ISETP.GE.AND P2, PT, R10, R3, PT ;  /* 0x000000030a00720c */ /* 0x000fe40003f46270 */
[----:B------:R-:W-:Y:S02]  /*20730*/  SEL R5, RZ, 0x1, P1 ;  /* 0x00000001ff057807 */ /* 0x000fe40000800000 */
[----:B------:R-:W-:Y:S02]  /*20740*/  SEL R29, R29, RZ, P1 ;  /* 0x000000ff1d1d7207 */ /* 0x000fe40000800000 */
[----:B--2---:R-:W-:-:S05]  /*20750*/  LOP3.LUT R6, R6, R5, RZ, 0x3c, !PT ;  /* 0x0000000506067212 */ /* 0x004fca00078e3cff */
[----:B------:R0:W-:Y:S02]  /*20760*/  STL [R1+0x8], R6 ;  /* 0x0000080601007387 */ /* 0x0001e40000100800 */
[----:B------:R-:W-:Y:S05]  /*20770*/  @!P2 BRA `(.L_x_12488) ;  /* 0x000000080060a947 */ /* 0x000fea0003800000 */
.L_x_12526:
[----:B------:R-:W-:Y:S05]  /*20780*/  YIELD ;  /* 0x0000000000007946 */ /* 0x000fea0003800000 */
[----:B------:R-:W-:Y:S04]  /*20790*/  BSSY B1, `(.L_x_12510) ;  /* 0x000008c000017945 */ /* 0x000fe80003800000 */
[----:B--2---:R-:W-:Y:S05]  /*207a0*/  @!P6 BRA `(.L_x_12511) ;  /* 0x000000080028e947 */ /* 0x004fea0003800000 */
[----:B0-----:R-:W2:Y:S01]  /*207b0*/  LDL R6, [R1+0x8] ;  /* 0x0000080001067983 */ /* 0x001ea20000100800 */
        /* <DEDUP_REMOVED lines=8> */
.L_x_12665:
[----:B------:R-:W-:Y:S05]  /*20840*/  BSYNC B2 ;  /* 0x0000000000027941 */ /* 0x000fea0003800000 */
.L_x_12512:
[----:B------:R-:W-:Y:S04]  /*20850*/  BSSY B2, `(.L_x_12514) ;  /* 0x0000009000027945 */ /* 0x000fe80003800000 */
        /* <DEDUP_REMOVED lines=8> */
.L_x_12515:
[----:B------:R-:W-:Y:S05]  /*208e0*/  BSYNC B2 ;  /* 0x0000000000027941 */ /* 0x000fea0003800000 */
.L_x_12514:
        /* <DEDUP_REMOVED lines=10> */
[----:B------:R-:W-:-:S10]  /*20990*/  UMOV UR7, 0x12f00000 ;  /* 0x12f0000000077882 */ /* 0x000fd40000000000 */
.L_x_12516:
        /* <DEDUP_REMOVED lines=13> */
[----:B------:R-:W-:Y:S02]  /*20a70*/  UMOV UR7, 0x12f00000 ;  /* 0x12f0000000077882 */ /* 0x000fe40000000000 */
[----:B------:R-:W-:Y:S01]  /*20a80*/  R2UR UR10, R11 ;  /* 0x000000000b0a72ca */ /* 0x000fe200000e0000 */
[----:B------:R-:W-:-:S14]  /*20a90*/  VIADD R11, R7, 0x14800 ;  /* 0x00014800070b7836 */ /* 0x000fdc0000000000 */
.L_x_12517:
        /* <DEDUP_REMOVED lines=16> */
.L_x_12518:
        /* <DEDUP_REMOVED lines=13> */
.L_x_12666:
[----:B------:R-:W-:Y:S05]  /*20c70*/  BSYNC B2 ;  /* 0x0000000000027941 */ /* 0x000fea0003800000 */
.L_x_12519:
        /* <DEDUP_REMOVED lines=11> */
.L_x_12522:
[----:B------:R-:W-:Y:S05]  /*20d30*/  BSYNC B2 ;  /* 0x0000000000027941 */ /* 0x000fea0003800000 */
.L_x_12521:
        /* <DEDUP_REMOVED lines=8> */
.L_x_12523:
        /* <DEDUP_REMOVED lines=11> */
[----:B------:R-:W-:Y:S01]  /*20e70*/  R2UR UR6, R12 ;  /* 0x000000000c0672ca */ /* 0x000fe200000e0000 */
[----:B------:R-:W-:Y:S01]  /*20e80*/  VIADD R5, R7, 0xa000 ;  /* 0x0000a00007057836 */ /* 0x000fe20000000000 */
[----:B------:R-:W-:Y:S02]  /*20e90*/  R2UR UR7, R13 ;  /* 0x000000000d0772ca */ /* 0x000fe400000e0000 */
[----:B------:R-:W-:Y:S02]  /*20ea0*/  R2UR UR10, R8 ;  /* 0x00000000080a72ca */ /* 0x000fe400000e0000 */
[----:B------:R-:W-:-:S13]  /*20eb0*/  PLOP3.LUT P1, PT, PT, PT, PT, 0x80, 0x0 ;  /* 0x000000000000781c */ /* 0x000fda0003f2f070 */
.L_x_12524:
        /* <DEDUP_REMOVED lines=15> */
.L_x_12525:
        /* <DEDUP_REMOVED lines=10> */
.L_x_12511:
[----:B------:R-:W-:Y:S05]  /*21050*/  BSYNC B1 ;  /* 0x0000000000017941 */ /* 0x000fea0003800000 */
.L_x_12510:
        /* <DEDUP_REMOVED lines=10> */
.L_x_12488:
[----:B------:R-:W-:Y:S05]  /*21100*/  BSYNC B0 ;  /* 0x0000000000007941 */ /* 0x000fea0003800000 */
.L_x_12487:
[----:B------:R-:W3:Y:S01]  /*21110*/  LDC R0, c[0x0][0x448] ;  /* 0x00011200ff007b82 */ /* 0x000ee20000000800 */
[----:B------:R-:W-:Y:S01]  /*21120*/  VIADD R2, R25, 0xbf ;  /* 0x000000bf19027836 */ /* 0x000fe20000000000 */
[----:B------:R-:W-:Y:S06]  /*21130*/  @!P0 WARPSYNC.ALL ;  /* 0x0000000000008948 */ /* 0x000fec0003800000 */
[----:B------:R-:W-:Y:S01]  /*21140*/  @!P0 BAR.SYNC.DEFER_BLOCKING 0xc, 0x200 ;  /* 0x0308000000008b1d */ /* 0x000fe20000010000 */
[----:B---3--:R-:W-:-:S13]  /*21150*/  ISETP.NE.AND P1, PT, R0, 0x1, PT ;  /* 0x000000010000780c */ /* 0x008fda0003f25270 */
[----:B------:R-:W3:Y:S08]  /*21160*/  @P1 LDC R0, c[0x0][0x44c] ;  /* 0x00011300ff001b82 */ /* 0x000ef00000000800 */
[----:B------:R-:W4:Y:S01]  /*21170*/  @P1 LDC R3, c[0x0][0x450] ;  /* 0x00011400ff031b82 */ /* 0x000f220000000800 */
[----:B---3--:R-:W-:-:S05]  /*21180*/  @P1 IMAD.HI.U32 R0, R2, R0, RZ ;  /* 0x0000000002001227 */ /* 0x008fca00078e00ff */
[----:B----4-:R-:W-:-:S05]  /*21190*/  @P1 SHF.R.U32.HI R2, RZ, R3, R0 ;  /* 0x00000003ff021219 */ /* 0x010fca0000011600 */
[----:B------:R-:W-:Y:S02]  /*211a0*/  IMAD.IADD R0, R21, 0x1, R2 ;  /* 0x0000000115007824 */ /* 0x000fe400078e0202 */
[----:B------:R-:W3:Y:S02]  /*211b0*/  LDC.64 R2, c[0x0][0x9e0] ;  /* 0x00027800ff027b82 */ /* 0x000ee40000000a00 */
[----:B---3--:R-:W-:Y:S01]  /*211c0*/  ISETP.GE.AND P2, PT, R3, 0x1, PT ;  /* 0x000000010300780c */ /* 0x008fe20003f46270 */
        /* <DEDUP_REMOVED lines=13> */
.L_x_12529:
[----:B------:R-:W-:-:S13]  /*212a0*/  ISETP.NE.AND P0, PT, R3, 0x1, PT ;  /* 0x000000010300780c */ /* 0x000fda0003f05270 */
[----:B0-----:R-:W0:Y:S02]  /*212b0*/  @P0 LDC.64 R6, c[0x0][0x9e8] ;  /* 0x00027a00ff060b82 */ /* 0x001e240000000a00 */
[----:B0-----:R-:W-:-:S05]  /*212c0*/  @P0 IMAD.HI.U32 R6, R5, R6, RZ ;  /* 0x0000000605060227 */ /* 0x001fca00078e00ff */
[----:B------:R-:W-:-:S07]  /*212d0*/  @P0 SHF.R.U32.HI R5, RZ, R7, R6 ;  /* 0x00000007ff050219 */ /* 0x000fce0000011606 */
.L_x_12530:
[----:B------:R-:W-:Y:S05]  /*212e0*/  BSYNC B0 ;  /* 0x0000000000007941 */ /* 0x000fea0003800000 */
.L_x_12528:
[----:B------:R-:W-:-:S05]  /*212f0*/  IMAD R5, R5, R3, R3 ;  /* 0x0000000305057224 */ /* 0x000fca00078e0203 */
[----:B------:R-:W-:-:S07]  /*21300*/  VIMNMX R2, R2, R5, PT ;  /* 0x0000000502027248 */ /* 0x000fce0003fe0100 */
.L_x_12527:
[----:B------:R-:W-:Y:S01]  /*21310*/  VIADD R2, R2, 0x7f ;  /* 0x0000007f02027836 */ /* 0x000fe20000000000 */
[----:B0-----:R-:W0:Y:S01]  /*21320*/  @P1 LDC R6, c[0x0][0x450] ;  /* 0x00011400ff061b82 */ /* 0x001e220000000800 */
[----:B------:R-:W-:Y:S01]  /*21330*/  IMAD.MOV.U32 R5, RZ, RZ, R25 ;  /* 0x000000ffff057224 */ /* 0x000fe200078e0019 */
[----:B------:R-:W-:Y:S02]  /*21340*/  ULDC UR4, c[0x0][0x9dc] ;  /* 0x0002770000047ab9 */ /* 0x000fe40000000800 */
[----:B------:R-:W-:-:S04]  /*21350*/  SHF.R.S32.HI R0, RZ, 0x1f, R2 ;  /* 0x0000001fff007819 */ /* 0x000fc80000011402 */
[----:B------:R-:W-:Y:S02]  /*21360*/  LEA.HI R0, R0, R2, RZ, 0x7 ;  /* 0x0000000200007211 */ /* 0x000fe400078f38ff */
[----:B------:R-:W3:Y:S02]  /*21370*/  @P1 LDC R2, c[0x0][0x44c] ;  /* 0x00011300ff021b82 */ /* 0x000ee40000000800 */
[----:B------:R-:W-:-:S04]  /*21380*/  SHF.R.S32.HI R0, RZ, 0x7, R0 ;  /* 0x00000007ff007819 */ /* 0x000fc80000011400 */
[----:B------:R-:W-:Y:S01]  /*21390*/  VIMNMX R0, R26, R0, PT ;  /* 0x000000001a007248 */ /* 0x000fe20003fe0100 */
[----:B---3--:R-:W-:-:S05]  /*213a0*/  @P1 IMAD.HI.U32 R2, R25, R2, RZ ;  /* 0x0000000219021227 */ /* 0x008fca00078e00ff */
        /* <DEDUP_REMOVED lines=14> */
.L_x_12533:
[----:B------:R-:W-:-:S13]  /*21490*/  ISETP.NE.AND P0, PT, R3, 0x1, PT ;  /* 0x000000010300780c */ /* 0x000fda0003f05270 */
[----:B------:R-:W0:Y:S02]  /*214a0*/  @P0 LDC.64 R6, c[0x0][0x9e8] ;  /* 0x00027a00ff060b82 */ /* 0x000e240000000a00 */
[----:B0-----:R-:W-:-:S05]  /*214b0*/  @P0 IMAD.HI.U32 R6, R5, R6, RZ ;  /* 0x0000000605060227 */ /* 0x001fca00078e00ff */
[----:B------:R-:W-:-:S07]  /*214c0*/  @P0 SHF.R.U32.HI R5, RZ, R7, R6 ;  /* 0x00000007ff050219 */ /* 0x000fce0000011606 */
.L_x_12534:
[----:B------:R-:W-:Y:S05]  /*214d0*/  BSYNC B0 ;  /* 0x0000000000007941 */ /* 0x000fea0003800000 */
.L_x_12532:
[----:B------:R-:W-:-:S05]  /*214e0*/  IMAD R3, R5, R3, RZ ;  /* 0x0000000305037224 */ /* 0x000fca00078e02ff */
[----:B------:R-:W-:-:S07]  /*214f0*/  VIMNMX R2, R2, R3, !PT ;  /* 0x0000000302027248 */ /* 0x000fce0007fe0100 */
.L_x_12531:
[----:B------:R-:W-:Y:S01]  /*21500*/  ISETP.NE.AND P1, PT, R4, RZ, PT ;  /* 0x000000ff0400720c */ /* 0x000fe20003f25270 */
[----:B------:R-:W-:Y:S01]  /*21510*/  BSSY B0, `(.L_x_12535) ;  /* 0x0000024000007945 */ /* 0x000fe20003800000 */
[----:B------:R-:W-:-:S04]  /*21520*/  SHF.R.S32.HI R3, RZ, 0x1f, R2 ;  /* 0x0000001fff037819 */ /* 0x000fc80000011402 */
[----:B------:R-:W-:Y:S01]  /*21530*/  LEA.HI R3, R3, R2, RZ, 0x7 ;  /* 0x0000000203037211 */ /* 0x000fe200078f38ff */
[----:B------:R-:W-:-:S03]  /*21540*/  IMAD.MOV.U32 R2, RZ, RZ, RZ ;  /* 0x000000ffff027224 */ /* 0x000fc600078e00ff */
[----:B------:R-:W-:-:S03]  /*21550*/  SHF.R.S32.HI R3, RZ, 0x7, R3 ;  /* 0x00000007ff037819 */ /* 0x000fc60000011403 */
[----:B------:R-:W0:Y:S01]  /*21560*/  @!P1 LDC R4, c[0x0][0x9f0] ;  /* 0x00027c00ff049b82 */ /* 0x000e220000000800 */
[----:B------:R-:W-:-:S04]  /*21570*/  VIMNMX R5, RZ, R3, !PT ;  /* 0x00000003ff057248 */ /* 0x000fc80007fe0100 */
[----:B------:R-:W-:-:S13]  /*21580*/  ISETP.GT.AND P0, PT, R0, R5, PT ;  /* 0x000000050000720c */ /* 0x000fda0003f04270 */
[----:B------:R-:W-:Y:S05]  /*21590*/  @!P0 BRA `(.L_x_12536) ;  /* 0x00000000006c8947 */ /* 0x000fea0003800000 */
[----:B0-----:R-:W-:-:S04]  /*215a0*/  IABS R6, R4 ;  /* 0x0000000400067213 */ /* 0x001fc80000000000 */
        /* <DEDUP_REMOVED lines=8> */
[----:B------:R-:W-:Y:S02]  /*21630*/  IADD3 R3, R4, -0x1, R0 ;  /* 0xffffffff04037810 */ /* 0x000fe40007ffe000 */
[----:B------:R-:W-:-:S03]  /*21640*/  IABS R2, R4 ;  /* 0x0000000400027213 */ /* 0x000fc60000000000 */
[----:B------:R-:W-:Y:S02]  /*21650*/  IMAD.IADD R3, R3, 0x1, -R5 ;  /* 0x0000000103037824 */ /* 0x000fe400078e0a05 */
[----:B------:R-:W-:-:S03]  /*21660*/  IMAD.MOV R2, RZ, RZ, -R2 ;  /* 0x000000ffff027224 */ /* 0x000fc600078e0a02 */
[----:B------:R-:W-:Y:S01]  /*21670*/  IABS R7, R3 ;  /* 0x0000000300077213 */ /* 0x000fe20000000000 */
[----:B--2---:R-:W-:Y:S01]  /*21680*/  IMAD.MOV.U32 R8, RZ, RZ, R2 ;  /* 0x000000ffff087224 */ /* 0x004fe200078e0002 */
        /* <DEDUP_REMOVED lines=12> */
.L_x_12536:
[----:B------:R-:W-:Y:S05]  /*21750*/  BSYNC B0 ;  /* 0x0000000000007941 */ /* 0x000fea0003800000 */
.L_x_12535:
[----:B------:R-:W-:-:S05]  /*21760*/  IMAD R3, R23, R2, R5 ;  /* 0x0000000217037224 */ /* 0x000fca00078e0205 */
        /* <DEDUP_REMOVED lines=10> */
[----:B------:R-:W-:Y:S02]  /*21810*/  VOTEU.ANY UR4, UPT, PT ;  /* 0x0000000000047886 */ /* 0x000fe400038e0100 */
[----:B------:R-:W3:Y:S08]  /*21820*/  FLO.U32 R0, UR4 ;  /* 0x0000000400007d00 */ /* 0x000ef000080e0000 */
[----:B------:R-:W4:Y:S01]  /*21830*/  POPC R5, UR4 ;  /* 0x0000000400057d09 */ /* 0x000f220008000000 */
[----:B---3--:R-:W-:-:S02]  /*21840*/  ISETP.EQ.U32.AND P0, PT, R0, R3, PT ;  /* 0x000000030000720c */ /* 0x008fc40003f02070 */
[----:B------:R-:W4:Y:S11]  /*21850*/  LDC.64 R2, c[0x0][0xc60] ;  /* 0x00031800ff027b82 */ /* 0x000f360000000a00 */
[----:B----4-:R-:W3:Y:S01]  /*21860*/  @P0 ATOMG.E.ADD.STRONG.GPU PT, R3, desc[UR40][R2.64], R5 ;  /* 0x00000005020309a8 */ /* 0x010ee200081ee1e8 */
[----:B0-----:R-:W0:Y:S02]  /*21870*/  S2R R4, SR_LTMASK ;  /* 0x0000000000047919 */ /* 0x001e240000003900 */
[----:B0-----:R-:W-:-:S04]  /*21880*/  LOP3.LUT R4, R4, UR4, RZ, 0xc0, !PT ;  /* 0x0000000404047c12 */ /* 0x001fc8000f8ec0ff */
[----:B------:R-:W0:Y:S01]  /*21890*/  POPC R7, R4 ;  /* 0x0000000400077309 */ /* 0x000e220000000000 */
[----:B---3--:R-:W0:Y:S02]  /*218a0*/  SHFL.IDX PT, R0, R3, R0, 0x1f ;  /* 0x00001f0003007589 */ /* 0x008e2400000e0000 */
[----:B0-----:R-:W-:Y:S01]  /*218b0*/  IADD3 R24, R0, UR38, R7 ;  /* 0x0000002600187c10 */ /* 0x001fe2000fffe007 */
[----:B------:R-:W-:Y:S06]  /*218c0*/  BRA `(.L_x_12538) ;  /* 0x00000038000c7947 */ /* 0x000fec0003800000 */
.L_x_12537:
        /* <DEDUP_REMOVED lines=8> */
[----:B0-----:R-:W-:Y:S02]  /*21950*/  IMAD.U32 R4, RZ, RZ, UR6 ;  /* 0x00000006ff047e24 */ /* 0x001fe4000f8e00ff */
[----:B------:R-:W0:Y:S01]  /*21960*/  LDC.64 R2, c[0x4][R2] ;  /* 0x0100000002027b82 */ /* 0x000e220000000a00 */
[----:B------:R-:W-:Y:S02]  /*21970*/  IMAD.U32 R5, RZ, RZ, UR7 ;  /* 0x00000007ff057e24 */ /* 0x000fe4000f8e00ff */
[----:B------:R-:W-:Y:S02]  /*21980*/  IMAD.U32 R6, RZ, RZ, UR8 ;  /* 0x00000008ff067e24 */ /* 0x000fe4000f8e00ff */
[----:B------:R-:W-:-:S02]  /*21990*/  IMAD.U32 R7, RZ, RZ, UR9 ;  /* 0x00000009ff077e24 */ /* 0x000fc4000f8e00ff */
[----:B------:R-:W-:Y:S02]  /*219a0*/  IMAD.U32 R10, RZ, RZ, UR4 ;  /* 0x00000004ff0a7e24 */ /* 0x000fe4000f8e00ff */
[----:B-1----:R-:W-:Y:S02]  /*219b0*/  IMAD.U32 R11, RZ, RZ, UR5 ;  /* 0x00000005ff0b7e24 */ /* 0x002fe4000f8e00ff */
[----:B--2---:R-:W-:Y:S02]  /*219c0*/  IMAD.MOV.U32 R8, RZ, RZ, 0x70 ;  /* 0x00000070ff087424 */ /* 0x004fe400078e00ff */
[----:B------:R-:W-:Y:S02]  /*219d0*/  IMAD.MOV.U32 R12, RZ, RZ, 0x1 ;  /* 0x00000001ff0c7424 */ /* 0x000fe400078e00ff */
[----:B------:R-:W-:-:S07]  /*219e0*/  IMAD.MOV.U32 R13, RZ, RZ, RZ ;  /* 0x000000ffff0d7224 */ /* 0x000fce00078e00ff */
[----:B------:R-:W-:-:S07]  /*219f0*/  LEPC R20, `(.L_x_12540) ;  /* 0x000000001014794e */ /* 0x000fce0000000000 */
[----:B0-----:R-:W-:Y:S05]  /*21a00*/  CALL.ABS.NOINC R2 ;  /* 0x0000000002007343 */ /* 0x001fea0003c00000 */
.L_x_12540:
[----:B------:R-:W-:Y:S05]  /*21a10*/  BSYNC B6 ;  /* 0x0000000000067941 */ /* 0x000fea0003800000 */
.L_x_12539:
        /* <DEDUP_REMOVED lines=22> */
.L_x_12542:
[----:B------:R-:W-:Y:S05]  /*21b80*/  BSYNC B6 ;  /* 0x0000000000067941 */ /* 0x000fea0003800000 */
.L_x_12541:
        /* <DEDUP_REMOVED lines=20> */
.L_x_12544:
[----:B------:R-:W-:Y:S05]  /*21cd0*/  BSYNC B6 ;  /* 0x0000000000067941 */ /* 0x000fea0003800000 */
.L_x_12543:
[----:B------:R-:W-:Y:S01]  /*21ce0*/  LOP3.LUT P6, RZ, R17, 0x1, RZ, 0xc0, !PT ;  /* 0x0000000111ff7812 */ /* 0x000fe200078cc0ff */
[----:B------:R-:W-:-:S12]  /*21cf0*/  BSSY B6, `(.L_x_12545) ;  /* 0x0000012000067945 */ /* 0x000fd80003800000 */
        /* <DEDUP_REMOVED lines=17> */
.L_x_12546:
[----:B------:R-:W-:Y:S05]  /*21e10*/  BSYNC B6 ;  /* 0x0000000000067941 */ /* 0x000fea0003800000 */
.L_x_12545:
[----:B------:R-:W-:Y:S01]  /*21e20*/  ULDC.64 UR4, c[0x0][0x9f8] ;  /* 0x00027e0000047ab9 */ /* 0x000fe20000000a00 */
[----:B------:R-:W3:Y:S01]  /*21e30*/  LDL R21, [R1+0x14] ;  /* 0x0000140001157983 */ /* 0x000ee20000100800 */
[----:B------:R-:W-:Y:S01]  /*21e40*/  ISETP.NE.U32.AND P0, PT, RZ, UR4, PT ;  /* 0x00000004ff007c0c */ /* 0x000fe2000bf05070 */
[----:B0-----:R-:W-:Y:S01]  /*21e50*/  IMAD.MOV.U32 R4, RZ, RZ, R26 ;  /* 0x000000ffff047224 */ /* 0x001fe200078e001a */
[----:B------:R-:W0:Y:S02]  /*21e60*/  LDC R7, c[0x0][0x430] ;  /* 0x00010c00ff077b82 */ /* 0x000e240000000800 */
[----:B------:R-:W-:Y:S01]  /*21e70*/  ISETP.NE.AND.EX P0, PT, RZ, UR5, PT, P0 ;  /* 0x00000005ff007c0c */ /* 0x000fe2000bf05300 */
[----:B------:R-:W4:Y:S01]  /*21e80*/  S2R R0, SR_TID.X ;  /* 0x0000000000007919 */ /* 0x000f220000002100 */
[----:B------:R-:W1:Y:S04]  /*21e90*/  S2R R20, SR_TID.X ;  /* 0x0000000000147919 */ /* 0x000e680000002100 */
[----:B------:R-:W2:Y:S08]  /*21ea0*/  LDC R12, c[0x0][0x2f4] ;  /* 0x0000bd00ff0c7b82 */ /* 0x000eb00000000800 */
[----:B------:R-:W4:Y:S01]  /*21eb0*/  @P0 LDC.64 R2, c[0x0][0x9f8] ;  /* 0x00027e00ff020b82 */ /* 0x000f220000000a00 */
[----:B------:R-:W-:-:S02]  /*21ec0*/  IMAD.MOV.U32 R26, RZ, RZ, R27 ;  /* 0x000000ffff1a7224 */ /* 0x000fc400078e001b */
[----:B----4-:R-:W-:-:S05]  /*21ed0*/  @P0 IMAD.WIDE R2, R27, 0x4, R2 ;  /* 0x000000041b020825 */ /* 0x010fca00078e0202 */
[----:B------:R4:W2:Y:S01]  /*21ee0*/  @P0 LDG.E R26, desc[UR40][R2.64] ;  /* 0x00000028021a0981 */ /* 0x0008a2000c1e1900 */
[----:B0-----:R-:W-:Y:S01]  /*21ef0*/  ISETP.NE.AND P1, PT, R7, 0x1, PT ;  /* 0x000000010700780c */ /* 0x001fe20003f25270 */
[----:B------:R-:W-:Y:S01]  /*21f00*/  IMAD.SHL.U32 R0, R0, 0x40, RZ ;  /* 0x0000004000007824 */ /* 0x000fe200078e00ff */
[----:B-1----:R-:W-:Y:S02]  /*21f10*/  LOP3.LUT R20, R20, 0x7f, RZ, 0xc0, !PT ;  /* 0x0000007f14147812 */ /* 0x002fe400078ec0ff */
[----:B------:R-:W-:Y:S02]  /*21f20*/  LEA R10, R4, 0xffffff80, 0x7 ;  /* 0xffffff80040a7811 */ /* 0x000fe400078e38ff */
[----:B------:R-:W-:Y:S02]  /*21f30*/  SHF.R.U32.HI R20, RZ, 0x1, R20 ;  /* 0x00000001ff147819 */ /* 0x000fe40000011614 */
[----:B------:R-:W-:-:S04]  /*21f40*/  LOP3.LUT R0, R0, 0x40, RZ, 0xc0, !PT ;  /* 0x0000004000007812 */ /* 0x000fc800078ec0ff */
[----:B------:R-:W-:Y:S01]  /*21f50*/  LOP3.LUT R4, R10, R20, R0, 0xfe, !PT ;  /* 0x000000140a047212 */ /* 0x000fe200078efe00 */
[----:B------:R-:W0:Y:S03]  /*21f60*/  @P1 LDC R5, c[0x0][0x434] ;  /* 0x00010d00ff051b82 */ /* 0x000e260000000800 */
[----:B------:R-:W-:-:S05]  /*21f70*/  ISETP.GE.AND P0, PT, R4, R19, PT ;  /* 0x000000130400720c */ /* 0x000fca0003f06270 */
[----:B------:R-:W1:Y:S08]  /*21f80*/  @P1 LDC R6, c[0x0][0x438] ;  /* 0x00010e00ff061b82 */ /* 0x000e700000000800 */
[----:B----4-:R-:W4:Y:S01]  /*21f90*/  @!P0 LDC.64 R2, c[0x0][0x428] ;  /* 0x00010a00ff028b82 */ /* 0x010f220000000a00 */
[----:B------:R-:W-:Y:S01]  /*21fa0*/  LOP3.LUT R17, R17, 0xfffffffb, RZ, 0xc0, !PT ;  /* 0xfffffffb11117812 */ /* 0x000fe200078ec0ff */
[----:B------:R-:W-:Y:S01]  /*21fb0*/  UMOV UR4, 0xffffffff ;  /* 0xffffffff00047882 */ /* 0x000fe20000000000 */
[----:B---3--:R-:W-:-:S02]  /*21fc0*/  IMAD.IADD R4, R4, 0x1, R21 ;  /* 0x0000000104047824 */ /* 0x008fc400078e0215 */
[----:B------:R-:W3:Y:S02]  /*21fd0*/  S2R R21, SR_TID.X ;  /* 0x0000000000157919 */ /* 0x000ee40000002100 */
[----:B0-----:R-:W-:-:S04]  /*21fe0*/  @P1 IMAD.HI.U32 R5, R4, R5, RZ ;  /* 0x0000000504051227 */ /* 0x001fc800078e00ff */
[----:B------:R-:W-:Y:S01]  /*21ff0*/  IMAD.MOV.U32 R0, RZ, RZ, R4 ;  /* 0x000000ffff007224 */ /* 0x000fe200078e0004 */
[----:B-1----:R-:W-:-:S05]  /*22000*/  @P1 SHF.R.U32.HI R0, RZ, R6, R5 ;  /* 0x00000006ff001219 */ /* 0x002fca0000011605 */
[--C-:B------:R-:W-:Y:S02]  /*22010*/  IMAD.MOV R5, RZ, RZ, -R0.reuse ;  /* 0x000000ffff057224 */ /* 0x100fe400078e0a00 */
[----:B------:R-:W-:Y:S02]  /*22020*/  @!P0 IMAD.MOV.U32 R6, RZ, RZ, R0 ;  /* 0x000000ffff068224 */ /* 0x000fe400078e0000 */
[----:B------:R-:W-:Y:S01]  /*22030*/  IMAD R5, R7, R5, R4 ;  /* 0x0000000507057224 */ /* 0x000fe200078e0204 */
[----:B------:R-:W-:Y:S02]  /*22040*/  @!P0 SHF.R.S32.HI R7, RZ, 0x1f, R0 ;  /* 0x0000001fff078819 */ /* 0x000fe40000011400 */
[----:B--2---:R-:W-:Y:S01]  /*22050*/  SHF.R.S32.HI R8, RZ, 0x1f, R26 ;  /* 0x0000001fff087819 */ /* 0x004fe2000001141a */
[----:B----4-:R-:W-:-:S04]  /*22060*/  @!P0 IMAD.WIDE.U32 R6, R26, R2, R6 ;  /* 0x000000021a068225 */ /* 0x010fc800078e0006 */
[----:B------:R-:W-:-:S04]  /*22070*/  @!P0 IMAD R4, R8, R2, RZ ;  /* 0x0000000208048224 */ /* 0x000fc800078e02ff */
[----:B------:R-:W-:Y:S02]  /*22080*/  @!P0 IMAD R0, R26, R3, R4 ;  /* 0x000000031a008224 */ /* 0x000fe400078e0204 */
[----:B------:R-:W0:Y:S01]  /*22090*/  @!P0 LDC.64 R2, c[0x0][0x418] ;  /* 0x00010600ff028b82 */ /* 0x000e220000000a00 */
[----:B---3--:R-:W-:-:S05]  /*220a0*/  IMAD.SHL.U32 R21, R21, 0x10, RZ ;  /* 0x0000001015157824 */ /* 0x008fca00078e00ff */
[----:B------:R-:W-:-:S04]  /*220b0*/  LOP3.LUT R21, R21, 0x10, RZ, 0xc0, !PT ;  /* 0x0000001015157812 */ /* 0x000fc800078ec0ff */
[----:B------:R-:W-:Y:S01]  /*220c0*/  ISETP.GE.AND P3, PT, R21, R12, PT ;  /* 0x0000000c1500720c */ /* 0x000fe20003f66270 */
[----:B------:R0:W-:Y:S01]  /*220d0*/  STL [R1+0x18], R8 ;  /* 0x0000180801007387 */ /* 0x0001e20000100800 */
[----:B------:R-:W-:Y:S01]  /*220e0*/  @!P0 IMAD.IADD R0, R7, 0x1, R0 ;  /* 0x0000000107008824 */ /* 0x000fe200078e0200 */
[----:B------:R-:W-:Y:S02]  /*220f0*/  LOP3.LUT R13, R21, 0x20, RZ, 0xfc, !PT ;  /* 0x00000020150d7812 */ /* 0x000fe400078efcff */
[----:B0-----:R-:W-:-:S04]  /*22100*/  @!P0 LEA R8, P1, R6, R2, 0x2 ;  /* 0x0000000206088211 */ /* 0x001fc800078210ff */
[----:B------:R-:W-:Y:S01]  /*22110*/  @!P0 LEA.HI.X R9, R6, R3, R0, 0x2, P1 ;  /* 0x0000000306098211 */ /* 0x000fe200008f1400 */
[----:B------:R-:W-:Y:S01]  /*22120*/  IMAD.U32 R0, RZ, RZ, UR39 ;  /* 0x00000027ff007e24 */ /* 0x000fe2000f8e00ff */
[----:B------:R-:W-:Y:S02]  /*22130*/  ISETP.GE.AND P1, PT, R13, R12, PT ;  /* 0x0000000c0d00720c */ /* 0x000fe40003f26270 */
[----:B------:R-:W-:Y:S01]  /*22140*/  @P3 LOP3.LUT R17, R17, 0x4, RZ, 0xfc, !PT ;  /* 0x0000000411113812 */ /* 0x000fe200078efcff */
[----:B------:R-:W-:Y:S01]  /*22150*/  IMAD.MOV.U32 R3, RZ, RZ, RZ ;  /* 0x000000ffff037224 */ /* 0x000fe200078e00ff */
[----:B------:R-:W-:Y:S02]  /*22160*/  ISETP.NE.AND P2, PT, R0, 0x3, PT ;  /* 0x000000030000780c */ /* 0x000fe40003f45270 */
[----:B------:R-:W-:Y:S02]  /*22170*/  LOP3.LUT R17, R17, 0xfffffff7, RZ, 0xc0, !PT ;  /* 0xfffffff711117812 */ /* 0x000fe400078ec0ff */
[----:B------:R-:W-:Y:S01]  /*22180*/  LOP3.LUT R11, R21, 0x40, RZ, 0xfc, !PT ;  /* 0x00000040150b7812 */ /* 0x000fe200078efcff */
[----:B------:R0:W5:Y:S01]  /*22190*/  @!P0 LDG.E R3, desc[UR40][R8.64] ;  /* 0x0000002808038981 */ /* 0x000162000c1e1900 */
[----:B------:R-:W-:-:S02]  /*221a0*/  LOP3.LUT R17, R17, 0xfffffffd, RZ, 0xc0, !PT ;  /* 0xfffffffd11117812 */ /* 0x000fc400078ec0ff */
[----:B------:R-:W-:Y:S02]  /*221b0*/  ISETP.GE.AND P0, PT, R11, R12, PT ;  /* 0x0000000c0b00720c */ /* 0x000fe40003f06270 */
[----:B------:R-:W-:-:S04]  /*221c0*/  @P1 LOP3.LUT R17, R17, 0x2, RZ, 0xfc, !PT ;  /* 0x0000000211111812 */ /* 0x000fc800078efcff */
[----:B------:R-:W-:-:S04]  /*221d0*/  @P2 LOP3.LUT R17, R17, 0x8, RZ, 0xfc, !PT ;  /* 0x0000000811112812 */ /* 0x000fc800078efcff */
[----:B------:R-:W-:-:S04]  /*221e0*/  LOP3.LUT R17, R17, 0xfffffffe, RZ, 0xc0, !PT ;  /* 0xfffffffe11117812 */ /* 0x000fc800078ec0ff */
[----:B------:R-:W-:Y:S01]  /*221f0*/  @P0 LOP3.LUT R17, R17, 0x1, RZ, 0xfc, !PT ;  /* 0x0000000111110812 */ /* 0x000fe200078efcff */
[----:B0-----:R-:W-:Y:S06]  /*22200*/  BRA.DIV UR4, `(.L_x_12547) ;  /* 0x0000005204747947 */ /* 0x001fec000b800000 */
.L_x_12669:
[----:B------:R-:W-:Y:S05]  /*22210*/  @!P2 BRA `(.L_x_12548) ;  /* 0x000000000004a947 */ /* 0x000fea0003800000 */
[----:B------:R-:W-:Y:S01]  /*22220*/  BPT.TRAP 0x1 ;  /* 0x000000040000795c */ /* 0x000fe20000300000 */
.L_x_12548:
[----:B------:R-:W2:Y:S01]  /*22230*/  LDL R0, [R1] ;  /* 0x0000000001007983 */ /* 0x000ea20000100800 */
[----:B------:R-:W-:Y:S01]  /*22240*/  IMAD R4, R22, 0x8, R18 ;  /* 0x0000000816047824 */ /* 0x000fe200078e0212 */
[----:B------:R-:W-:Y:S01]  /*22250*/  BSSY B0, `(.L_x_12549) ;  /* 0x0000006000007945 */ /* 0x000fe20003800000 */
[----:B------:R-:W-:Y:S02]  /*22260*/  IADD3 R2, -R20, R19, -R10 ;  /* 0x0000001314027210 */ /* 0x000fe40007ffe90a */
[----:B------:R-:W-:Y:S02]  /*22270*/  SHF.R.S32.HI R19, RZ, 0x1f, R5 ;  /* 0x0000001fff137819 */ /* 0x000fe40000011405 */
[----:B--2---:R-:W-:-:S04]  /*22280*/  SHF.L.U32 R21, R0, 0x1f, RZ ;  /* 0x0000001f00157819 */ /* 0x004fc800000006ff */
[----:B------:R-:W0:Y:S02]  /*22290*/  SYNCS.PHASECHK.TRANS64.TRYWAIT P0, [R4+URZ+0x19c80], R21 ;  /* 0x019c8015040075a7 */ /* 0x000e24000800017f */
[----:B0-----:R-:W-:Y:S05]  /*222a0*/  @!P0 BRA `(.L_x_12550) ;  /* 0x0000005000808947 */ /* 0x001fea0003800000 */
.L_x_12670:
[----:B------:R-:W-:Y:S05]  /*222b0*/  BSYNC B0 ;  /* 0x0000000000007941 */ /* 0x000fea0003800000 */
.L_x_12549:
        /* <DEDUP_REMOVED lines=22> */
[----:B------:R-:W1:Y:S01]  /*22420*/  S2R R7, SR_TID.X ;  /* 0x0000000000077919 */ /* 0x000e620000002100 */
[----:B------:R-:W2:Y:S01]  /*22430*/  LDC R12, c[0x0][0x2f4] ;  /* 0x0000bd00ff0c7b82 */ /* 0x000ea20000000800 */
[----:B------:R-:W3:Y:S04]  /*22440*/  SHFL.IDX PT, R6, R8, RZ, 0x1e1f ;  /* 0x001e1fff08067589 */ /* 0x000ee800000e0000 */
[----:B------:R-:W4:Y:S04]  /*22450*/  SHFL.IDX PT, R0, R9, RZ, 0x1e1f ;  /* 0x001e1fff09007589 */ /* 0x000f2800000e0000 */
[----:B------:R-:W0:Y:S01]  /*22460*/  SHFL.IDX PT, R9, R9, 0x1, 0x1e1f ;  /* 0x003e1f0009097f89 */ /* 0x000e2200000e0000 */
[----:B-1----:R-:W-:-:S05]  /*22470*/  IMAD.SHL.U32 R11, R7, 0x10, RZ ;  /* 0x00000010070b7824 */ /* 0x002fca00078e00ff */
[----:B------:R-:W-:-:S04]  /*22480*/  LOP3.LUT R11, R11, 0x10, RZ, 0xc0, !PT ;  /* 0x000000100b0b7812 */ /* 0x000fc800078ec0ff */
[C---:B---3--:R-:W-:Y:S02]  /*22490*/  IADD3 R6, P0, R11.reuse, R6, RZ ;  /* 0x000000060b067210 */ /* 0x048fe40007f1e0ff */
[CC--:B--2---:R-:W-:Y:S02]  /*224a0*/  ISETP.GE.AND P4, PT, R11.reuse, R12.reuse, PT ;  /* 0x0000000c0b00720c */ /* 0x0c4fe40003f86270 */
[----:B------:R-:W-:Y:S01]  /*224b0*/  LOP3.LUT R13, R11, 0x20, RZ, 0xfc, !PT ;  /* 0x000000200b0d7812 */ /* 0x000fe200078efcff */
[----:B----4-:R-:W-:Y:S01]  /*224c0*/  IMAD.X R7, RZ, RZ, R0, P0 ;  /* 0x000000ffff077224 */ /* 0x010fe200000e0600 */
        /* <DEDUP_REMOVED lines=12> */
.L_x_12676:
[----:B------:R-:W0:Y:S01]  /*22590*/  S2R R7, SR_TID.X ;  /* 0x0000000000077919 */ /* 0x000e220000002100 */
[C---:B------:R-:W-:Y:S02]  /*225a0*/  ISETP.LT.OR P4, PT, R2.reuse, 0x41, P4 ;  /* 0x000000410200780c */ /* 0x040fe40002781670 */
[C---:B------:R-:W-:Y:S02]  /*225b0*/  ISETP.LT.OR P2, PT, R2.reuse, 0x41, P2 ;  /* 0x000000410200780c */ /* 0x040fe40001741670 */
[----:B------:R-:W-:Y:S01]  /*225c0*/  ISETP.LT.OR P0, PT, R2, 0x41, P0 ;  /* 0x000000410200780c */ /* 0x000fe20000701670 */
[----:B0-----:R-:W-:-:S05]  /*225d0*/  IMAD.SHL.U32 R7, R7, 0x10, RZ ;  /* 0x0000001007077824 */ /* 0x001fca00078e00ff */
[----:B------:R-:W-:-:S04]  /*225e0*/  LOP3.LUT R7, R7, 0x10, RZ, 0xc0, !PT ;  /* 0x0000001007077812 */ /* 0x000fc800078ec0ff */
        /* <DEDUP_REMOVED lines=10> */
.L_x_12552:
        /* <DEDUP_REMOVED lines=11> */
.L_x_12553:
[----:B------:R2:W-:Y:S01]  /*22740*/  SYNCS.ARRIVE.TRANS64.A1T0 RZ, [R4+URZ+0x19c70], RZ ;  /* 0x019c70ff04ff79a7 */ /* 0x0005e2000810003f */
[----:B------:R-:W-:Y:S05]  /*22750*/  @!P4 BRA `(.L_x_12554) ;  /* 0x000000000004c947 */ /* 0x000fea0003800000 */
[----:B------:R-:W-:Y:S01]  /*22760*/  BPT.TRAP 0x1 ;  /* 0x000000040000795c */ /* 0x000fe20000300000 */
.L_x_12554:
[----:B------:R-:W3:Y:S01]  /*22770*/  SYNCS.PHASECHK.TRANS64.TRYWAIT P0, [R4+URZ+0x19c40], R21 ;  /* 0x019c4015040075a7 */ /* 0x000ee2000800017f */
[----:B------:R-:W-:Y:S04]  /*22780*/  BSSY B0, `(.L_x_12555) ;  /* 0x0000002000007945 */ /* 0x000fe80003800000 */
[----:B---3--:R-:W-:Y:S05]  /*22790*/  @!P0 BRA `(.L_x_12556) ;  /* 0x00000050003c8947 */ /* 0x008fea0003800000 */
.L_x_12677:
[----:B------:R-:W-:Y:S05]  /*227a0*/  BSYNC B0 ;  /* 0x0000000000007941 */ /* 0x000fea0003800000 */
.L_x_12555:
[----:B-1----:R-:W1:Y:S01]  /*227b0*/  S2R R8, SR_TID.X ;  /* 0x0000000000087919 */ /* 0x002e620000002100 */
[----:B------:R-:W-:Y:S01]  /*227c0*/  ULDC.64 UR4, c[0x0][0x300] ;  /* 0x0000c00000047ab9 */ /* 0x000fe20000000a00 */
[----:B------:R-:W4:Y:S01]  /*227d0*/  LDC R9, c[0x0][0x2f4] ;  /* 0x0000bd00ff097b82 */ /* 0x000f220000000800 */
[----:B------:R-:W-:Y:S01]  /*227e0*/  IMAD R19, R19, UR4, RZ ;  /* 0x0000000413137c24 */ /* 0x000fe2000f8e02ff */
[----:B------:R-:W-:Y:S01]  /*227f0*/  ULDC.64 UR6, c[0x0][0x2e8] ;  /* 0x0000ba0000067ab9 */ /* 0x000fe20000000a00 */
[----:B0-----:R-:W-:-:S04]  /*22800*/  IMAD.WIDE.U32 R6, R5, UR4, RZ ;  /* 0x0000000405067c25 */ /* 0x001fc8000f8e00ff */
        /* <DEDUP_REMOVED lines=8> */
[----:B------:R-:W-:Y:S02]  /*22890*/  IMAD.IADD R3, R7, 0x1, R3 ;  /* 0x0000000107037824 */ /* 0x000fe400078e0203 */
[----:B------:R-:W-:Y:S01]  /*228a0*/  IMAD.WIDE.U32 R2, R16, UR4, R2 ;  /* 0x0000000410027c25 */ /* 0x000fe2000f8e0002 */
[----:B------:R-:W-:-:S03]  /*228b0*/  UMOV UR4, 0xffffffff ;  /* 0xffffffff00047882 */ /* 0x000fc60000000000 */
[----:B-1----:R-:W-:Y:S01]  /*228c0*/  IMAD.SHL.U32 R10, R8, 0x10, RZ ;  /* 0x00000010080a7824 */ /* 0x002fe200078e00ff */
        /* <DEDUP_REMOVED lines=14> */
[----:B------:R-:W4:Y:S04]  /*229b0*/  SHFL.IDX PT, R5, R5, 0x1, 0x1e1f ;  /* 0x003e1f0005057f89 */ /* 0x000f2800000e0000 */
[----:B------:R-:W2:Y:S01]  /*229c0*/  SHFL.IDX PT, R6, R6, 0x1, 0x1e1f ;  /* 0x003e1f0006067f89 */ /* 0x000ea200000e0000 */
[----:B0-----:R-:W-:-:S05]  /*229d0*/  @P1 IADD3 R3, P0, R8, R3, RZ ;  /* 0x0000000308031210 */ /* 0x001fca0007f1e0ff */
[----:B-1----:R-:W-:-:S05]  /*229e0*/  @P1 IMAD.X R2, RZ, RZ, R2, P0 ;  /* 0x000000ffff021224 */ /* 0x002fca00000e0602 */
[----:B------:R-:W-:-:S04]  /*229f0*/  @P1 LOP3.LUT R3, R3, R2, RZ, 0x3c, !PT ;  /* 0x0000000203031212 */ /* 0x000fc800078e3cff */
[----:B------:R-:W-:-:S04]  /*22a00*/  @P1 LOP3.LUT R2, R3, R2, RZ, 0x3c, !PT ;  /* 0x0000000203021212 */ /* 0x000fc800078e3cff */
[----:B------:R-:W-:-:S05]  /*22a10*/  @P1 LOP3.LUT R3, R3, R2, RZ, 0x3c, !PT ;  /* 0x0000000203031212 */ /* 0x000fca00078e3cff */
[----:B------:R1:W-:Y:S04]  /*22a20*/  @P1 LDGSTS.E.BYPASS.LTC128B.128 [R0+0x13800], desc[UR40][R2.64], !P5 ;  /* 0x1380000002001fae */ /* 0x0003e8000e901d68 */
[----:B------:R1:W-:Y:S04]  /*22a30*/  @P1 LDGSTS.E.BYPASS.LTC128B.128 [R0+0x14800], desc[UR40][R2.64+0x20], !P4 ;  /* 0x1480002002001fae */ /* 0x0003e8000e101d68 */
[----:B--2-4-:R1:W-:Y:S02]  /*22a40*/  @P1 LDGSTS.E.BYPASS.LTC128B.128 [R0+0x15800], desc[UR40][R2.64+0x40], !P2 ;  /* 0x1580004002001fae */ /* 0x0143e4000d101d68 */
.L_x_12683:
        /* <DEDUP_REMOVED lines=13> */
.L_x_12558:
        /* <DEDUP_REMOVED lines=11> */
.L_x_12559:
[----:B------:R0:W5:Y:S01]  /*22bd0*/  LDL.LU R3, [R1+0x30] ;  /* 0x0000300001037983 */ /* 0x0001620000300800 */
[----:B------:R0:W-:Y:S02]  /*22be0*/  SYNCS.ARRIVE.TRANS64.A1T0 RZ, [R4+URZ+0x19c30], RZ ;  /* 0x019c30ff04ff79a7 */ /* 0x0001e4000810003f */
        /* <DEDUP_REMOVED lines=8> */
[----:B------:R-:W-:Y:S01]  /*22c70*/  BSSY B6, `(.L_x_12560) ;  /* 0x000001d000067945 */ /* 0x000fe20003800000 */
[----:B------:R-:W-:Y:S02]  /*22c80*/  SHF.R.S32.HI R0, RZ, 0x1f, R27 ;  /* 0x0000001fff007819 */ /* 0x000fe4000001141b */
[----:B------:R-:W-:Y:S02]  /*22c90*/  SEL R19, R27, RZ, !P0 ;  /* 0x000000ff1b137207 */ /* 0x000fe40004000000 */
[----:B------:R-:W-:Y:S02]  /*22ca0*/  SEL R0, R0, RZ, !P0 ;  /* 0x000000ff00007207 */ /* 0x000fe40004000000 */
[----:B-----5:R-:W-:Y:S01]  /*22cb0*/  SHF.R.S32.HI R2, RZ, 0x1f, R3 ;  /* 0x0000001fff027819 */ /* 0x020fe20000011403 */
[----:B0--3--:R-:W-:-:S04]  /*22cc0*/  IMAD.WIDE.U32 R4, R3, UR4, RZ ;  /* 0x0000000403047c25 */ /* 0x009fc8000f8e00ff */
[----:B------:R-:W-:Y:S01]  /*22cd0*/  IMAD R2, R2, UR4, RZ ;  /* 0x0000000402027c24 */ /* 0x000fe2000f8e02ff */
[----:B------:R0:W-:Y:S03]  /*22ce0*/  STL.64 [R1+0x30], R4 ;  /* 0x0000300401007387 */ /* 0x0001e60000100a00 */
[----:B------:R-:W-:-:S04]  /*22cf0*/  IMAD R2, R3, UR5, R2 ;  /* 0x0000000503027c24 */ /* 0x000fc8000f8e0202 */
[----:B------:R-:W-:-:S05]  /*22d00*/  IMAD.IADD R2, R5, 0x1, R2 ;  /* 0x0000000105027824 */ /* 0x000fca00078e0202 */
[----:B------:R0:W-:Y:S04]  /*22d10*/  STL [R1+0x44], R2 ;  /* 0x0000440201007387 */ /* 0x0001e80000100800 */
[----:B------:R0:W-:Y:S01]  /*22d20*/  STL [R1+0x48], R0 ;  /* 0x0000480001007387 */ /* 0x0001e20000100800 */
[----:B------:R-:W-:Y:S05]  /*22d30*/  @!P1 BRA `(.L_x_12561) ;  /* 0x0000000000409947 */ /* 0x000fea0003800000 */
        /* <DEDUP_REMOVED lines=16> */
.L_x_12561:
[----:B------:R-:W-:Y:S05]  /*22e40*/  BSYNC B6 ;  /* 0x0000000000067941 */ /* 0x000fea0003800000 */
.L_x_12560:
        /* <DEDUP_REMOVED lines=28> */
[----:B------:R-:W-:Y:S02]  /*23010*/  IMAD.IADD R0, R20, 0x1, R25 ;  /* 0x0000000114007824 */ /* 0x000fe400078e0219 */
[----:B------:R2:W5:Y:S02]  /*23020*/  LDL R20, [R1+0x38] ;  /* 0x0000380001147983 */ /* 0x0005640000100800 */
[----:B0-----:R-:W-:Y:S01]  /*23030*/  @P1 IMAD.HI.U32 R5, R0, R5, RZ ;  /* 0x0000000500051227 */ /* 0x001fe200078e00ff */
[----:B------:R-:W0:Y:S03]  /*23040*/  S2R R21, SR_TID.X ;  /* 0x0000000000157919 */ /* 0x000e260000002100 */
[----:B------:R-:W-:Y:S01]  /*23050*/  IMAD.MOV.U32 R4, RZ, RZ, R0 ;  /* 0x000000ffff047224 */ /* 0x000fe200078e0000 */
[----:B-1----:R-:W-:-:S04]  /*23060*/  @P1 SHF.R.U32.HI R4, RZ, R6, R5 ;  /* 0x00000006ff041219 */ /* 0x002fc80000011605 */
[--C-:B------:R-:W-:Y:S01]  /*23070*/  SHF.R.S32.HI R5, RZ, 0x1f, R4.reuse ;  /* 0x0000001fff057819 */ /* 0x100fe20000011404 */
[----:B------:R-:W-:-:S04]  /*23080*/  IMAD.MOV R7, RZ, RZ, -R4 ;  /* 0x000000ffff077224 */ /* 0x000fc800078e0a04 */
        /* <DEDUP_REMOVED lines=46> */
[----:B------:R-:W-:Y:S01]  /*23370*/  IMAD.IADD R25, R19, 0x1, R25 ;  /* 0x0000000113197824 */ /* 0x000fe200078e0219 */
        /* <DEDUP_REMOVED lines=21> */
.L_x_12690:
        /* <DEDUP_REMOVED lines=12> */
.L_x_12564:
[----:B------:R-:W-:Y:S05]  /*23590*/  BSYNC B0 ;  /* 0x0000000000007941 */ /* 0x000fea0003800000 */
.L_x_12563:
[----:B------:R-:W-:Y:S01]  /*235a0*/  NOP ;  /* 0x0000000000007918 */ /* 0x000fe20000000000 */
[----:B------:R-:W-:-:S13]  /*235b0*/  PLOP3.LUT P0, PT, PT, PT, PT, 0x80, 0x0 ;  /* 0x000000000000781c */ /* 0x000fda0003f0f070 */
.L_x_12565:
        /* <DEDUP_REMOVED lines=18> */
.L_x_12691:
[----:B------:R-:W-:Y:S05]  /*236e0*/  BSYNC B0 ;  /* 0x0000000000007941 */ /* 0x000fea0003800000 */
.L_x_12566:
[----:B-1----:R-:W3:Y:S04]  /*236f0*/  LDL.LU R3, [R1+0x40] ;  /* 0x0000400001037983 */ /* 0x002ee80000300800 */
[----:B------:R-:W4:Y:S01]  /*23700*/  LDL R2, [R1+0x10] ;  /* 0x0000100001027983 */ /* 0x000f220000100800 */
[----:B---3--:R-:W-:-:S05]  /*23710*/  VIADD R20, R3, 0xfffffffe ;  /* 0xfffffffe03147836 */ /* 0x008fca0000000000 */
[----:B----4-:R-:W-:-:S13]  /*23720*/  ISETP.GE.AND P0, PT, R20, R2, PT ;  /* 0x000000021400720c */ /* 0x010fda0003f06270 */
[----:B------:R-:W-:Y:S05]  /*23730*/  @!P0 BRA `(.L_x_12568) ;  /* 0x0000001000808947 */ /* 0x000fea0003800000 */
[----:B------:R1:W5:Y:S01]  /*23740*/  LDL.LU R6, [R1] ;  /* 0x0000000001067983 */ /* 0x0003620000300800 */
[----:B0-----:R-:W-:-:S07]  /*23750*/  IMAD.MOV.U32 R4, RZ, RZ, R22 ;  /* 0x000000ffff047224 */ /* 0x001fce00078e0016 */
.L_x_12588:
[----:B------:R-:W3:Y:S01]  /*23760*/  LDL R7, [R1+0x14] ;  /* 0x0000140001077983 */ /* 0x000ee20000100800 */
[----:B0-----:R-:W0:Y:S03]  /*23770*/  LDC R8, c[0x0][0x430] ;  /* 0x00010c00ff087b82 */ /* 0x001e260000000800 */
[----:B----4-:R-:W4:Y:S01]  /*23780*/  LDL R9, [R1+0x18] ;  /* 0x0000180001097983 */ /* 0x010f220000100800 */
[----:B--2---:R-:W2:Y:S03]  /*23790*/  S2R R2, SR_TID.X ;  /* 0x0000000000027919 */ /* 0x004ea60000002100 */
[----:B------:R-:W4:Y:S01]  /*237a0*/  LDL R10, [R1+0x10] ;  /* 0x00001000010a7983 */ /* 0x000f220000100800 */
[----:B0-----:R-:W-:-:S13]  /*237b0*/  ISETP.NE.AND P0, PT, R8, 0x1, PT ;  /* 0x000000010800780c */ /* 0x001fda0003f05270 */
[----:B------:R-:W0:Y:S01]  /*237c0*/  @P0 LDC R5, c[0x0][0x434] ;  /* 0x00010d00ff050b82 */ /* 0x000e220000000800 */
[----:B--2---:R-:W-:-:S04]  /*237d0*/  LOP3.LUT R0, R2, 0x7f, RZ, 0xc0, !PT ;  /* 0x0000007f02007812 */ /* 0x004fc800078ec0ff */
[----:B------:R-:W-:-:S03]  /*237e0*/  SHF.R.U32.HI R3, RZ, 0x1, R0 ;  /* 0x00000001ff037819 */ /* 0x000fc60000011600 */
[----:B------:R-:W2:Y:S01]  /*237f0*/  @P0 LDC R0, c[0x0][0x438] ;  /* 0x00010e00ff000b82 */ /* 0x000ea20000000800 */
        /* <DEDUP_REMOVED lines=8> */
[----:B--2---:R-:W-:-:S05]  /*23880*/  @P0 SHF.R.U32.HI R2, RZ, R0, R5 ;  /* 0x00000000ff020219 */ /* 0x004fca0000011605 */
[--C-:B------:R-:W-:Y:S02]  /*23890*/  IMAD.MOV R7, RZ, RZ, -R2.reuse ;  /* 0x000000ffff077224 */ /* 0x100fe400078e0a02 */
[----:B----4-:R-:W-:Y:S02]  /*238a0*/  IMAD R0, R9, UR4, RZ ;  /* 0x0000000409007c24 */ /* 0x010fe4000f8e02ff */
[----:B------:R-:W-:Y:S01]  /*238b0*/  IMAD R7, R8, R7, R3 ;  /* 0x0000000708077224 */ /* 0x000fe200078e0203 */
[----:B------:R-:W-:Y:S01]  /*238c0*/  SHF.R.S32.HI R3, RZ, 0x1f, R2 ;  /* 0x0000001fff037819 */ /* 0x000fe20000011402 */
[C---:B------:R-:W-:Y:S02]  /*238d0*/  IMAD R0, R26.reuse, UR5, R0 ;  /* 0x000000051a007c24 */ /* 0x040fe4000f8e0200 */
[----:B------:R-:W-:Y:S01]  /*238e0*/  IMAD.WIDE.U32 R2, R26, UR4, R2 ;  /* 0x000000041a027c25 */ /* 0x000fe2000f8e0002 */
[----:B------:R-:W-:-:S03]  /*238f0*/  ULDC.64 UR4, c[0x0][0x418] ;  /* 0x0001060000047ab9 */ /* 0x000fc60000000a00 */
[----:B------:R-:W-:Y:S01]  /*23900*/  IMAD.IADD R0, R0, 0x1, R3 ;  /* 0x0000000100007824 */ /* 0x000fe200078e0203 */
[----:B------:R-:W-:-:S04]  /*23910*/  LEA R8, P0, R2, UR4, 0x2 ;  /* 0x0000000402087c11 */ /* 0x000fc8000f8010ff */
[----:B------:R-:W-:-:S05]  /*23920*/  LEA.HI.X R9, R2, UR5, R0, 0x2, P0 ;  /* 0x0000000502097c11 */ /* 0x000fca00080f1400 */
[----:B------:R-:W2:Y:S01]  /*23930*/  LDG.E R8, desc[UR40][R8.64] ;  /* 0x0000002808087981 */ /* 0x000ea2000c1e1900 */
[----:B------:R-:W-:Y:S02]  /*23940*/  VIADD R22, R4, 0x1 ;  /* 0x0000000104167836 */ /* 0x000fe40000000000 */
[----:B------:R-:W-:-:S03]  /*23950*/  IMAD.MOV.U32 R0, RZ, RZ, R20 ;  /* 0x000000ffff007224 */ /* 0x000fc600078e0014 */
[----:B------:R-:W-:Y:S02]  /*23960*/  ISETP.NE.AND P0, PT, R22, 0x2, PT ;  /* 0x000000021600780c */ /* 0x000fe40003f05270 */
[----:B------:R-:W-:Y:S02]  /*23970*/  ISETP.GT.AND P1, PT, R0, R10, PT ;  /* 0x0000000a0000720c */ /* 0x000fe40003f24270 */
[----:B------:R-:W-:-:S04]  /*23980*/  SEL R0, RZ, 0x1, P0 ;  /* 0x00000001ff007807 */ /* 0x000fc80000000000 */
[----:B-----5:R-:W-:Y:S01]  /*23990*/  LOP3.LUT R2, R6, R0, RZ, 0x3c, !PT ;  /* 0x0000000006027212 */ /* 0x020fe200078e3cff */
[----:B------:R-:W-:-:S04]  /*239a0*/  IMAD.U32 R10, RZ, RZ, UR39 ;  /* 0x00000027ff0a7e24 */ /* 0x000fc8000f8e00ff */
[----:B------:R0:W-:Y:S01]  /*239b0*/  STL [R1], R2 ;  /* 0x0000000201007387 */ /* 0x0001e20000100800 */
[----:B------:R-:W-:Y:S01]  /*239c0*/  ISETP.NE.AND P2, PT, R10, 0x3, PT ;  /* 0x000000030a00780c */ /* 0x000fe20003f45270 */
[----:B------:R-:W-:Y:S01]  /*239d0*/  VIADD R20, R20, 0xffffffff ;  /* 0xffffffff14147836 */ /* 0x000fe20000000000 */
[----:B------:R-:W-:Y:S02]  /*239e0*/  SEL R22, R22, RZ, P0 ;  /* 0x000000ff16167207 */ /* 0x000fe40000000000 */
[----:B--2---:R-:W-:-:S09]  /*239f0*/  SHF.R.S32.HI R19, RZ, 0x1f, R8 ;  /* 0x0000001fff137819 */ /* 0x004fd20000011408 */
[----:B0-----:R-:W-:Y:S05]  /*23a00*/  @!P2 BRA `(.L_x_12569) ;  /* 0x000000000004a947 */ /* 0x001fea0003800000 */
[----:B------:R-:W-:Y:S01]  /*23a10*/  BPT.TRAP 0x1 ;  /* 0x000000040000795c */ /* 0x000fe20000300000 */
.L_x_12569:
[----:B------:R-:W-:Y:S01]  /*23a20*/  IMAD R0, R22, 0x8, R18 ;  /* 0x0000000816007824 */ /* 0x000fe200078e0212 */
[----:B------:R-:W-:Y:S01]  /*23a30*/  SHF.L.U32 R10, R2, 0x1f, RZ ;  /* 0x0000001f020a7819 */ /* 0x000fe200000006ff */
[----:B------:R-:W-:Y:S01]  /*23a40*/  BSSY B0, `(.L_x_12570) ;  /* 0x0000004000007945 */ /* 0x000fe20003800000 */
[----:B------:R-:W-:Y:S02]  /*23a50*/  SHF.R.S32.HI R9, RZ, 0x1f, R7 ;  /* 0x0000001fff097819 */ /* 0x000fe40000011407 */
[----:B------:R-:W0:Y:S02]  /*23a60*/  SYNCS.PHASECHK.TRANS64.TRYWAIT P0, [R0+URZ+0x19c80], R10 ;  /* 0x019c800a000075a7 */ /* 0x000e24000800017f */
[----:B0-----:R-:W-:Y:S05]  /*23a70*/  @!P0 BRA `(.L_x_12571) ;  /* 0x0000004400408947 */ /* 0x001fea0003800000 */
.L_x_12692:
[----:B------:R-:W-:Y:S05]  /*23a80*/  BSYNC B0 ;  /* 0x0000000000007941 */ /* 0x000fea0003800000 */
.L_x_12570:
[----:B------:R-:W2:Y:S01]  /*23a90*/  LDL R15, [R1+0x24] ;  /* 0x00002400010f7983 */ /* 0x000ea20000100800 */
[----:B------:R-:W-:Y:S01]  /*23aa0*/  ULDC.64 UR4, c[0x0][0x328] ;  /* 0x0000ca0000047ab9 */ /* 0x000fe20000000a00 */
[----:B------:R-:W3:Y:S01]  /*23ab0*/  LDC R12, c[0x0][0x2f4] ;  /* 0x0000bd00ff0c7b82 */ /* 0x000ee20000000800 */
[----:B------:R-:W-:Y:S01]  /*23ac0*/  IMAD R5, R9, UR4, RZ ;  /* 0x0000000409057c24 */ /* 0x000fe2000f8e02ff */
[----:B------:R-:W4:Y:S01]  /*23ad0*/  S2R R11, SR_TID.X ;  /* 0x00000000000b7919 */ /* 0x000f220000002100 */
        /* <DEDUP_REMOVED lines=21> */
[-C--:B---3--:R-:W-:Y:S02]  /*23c30*/  ISETP.GE.AND P2, PT, R14, R12.reuse, PT ;  /* 0x0000000c0e00720c */ /* 0x088fe40003f46270 */
[-C--:B------:R-:W-:Y:S02]  /*23c40*/  ISETP.GE.AND P3, PT, R13, R12.reuse, PT ;  /* 0x0000000c0d00720c */ /* 0x080fe40003f66270 */
[----:B------:R-:W-:Y:S01]  /*23c50*/  ISETP.GE.AND P4, PT, R11, R12, PT ;  /* 0x0000000c0b00720c */ /* 0x000fe20003f86270 */
[----:B--2---:R-:W-:Y:S01]  /*23c60*/  IMAD R5, R22, 0x3000, R15 ;  /* 0x0000300016057824 */ /* 0x004fe200078e020f */
[----:B------:R-:W-:Y:S11]  /*23c70*/  BRA.DIV UR4, `(.L_x_12572) ;  /* 0x0000004204d47947 */ /* 0x000ff6000b800000 */
[----:B------:R-:W2:Y:S01]  /*23c80*/  S2R R3, SR_TID.X ;  /* 0x0000000000037919 */ /* 0x000ea20000002100 */
[----:B------:R-:W-:Y:S01]  /*23c90*/  IMAD.IADD R5, R18, 0x1, R5 ;  /* 0x0000000112057824 */ /* 0x000fe200078e0205 */
[----:B------:R-:W3:Y:S01]  /*23ca0*/  SHFL.IDX PT, R2, R25, RZ, 0x1e1f ;  /* 0x001e1fff19027589 */ /* 0x000ee200000e0000 */
[----:B--2---:R-:W-:-:S03]  /*23cb0*/  IMAD.SHL.U32 R11, R3, 0x10, RZ ;  /* 0x00000010030b7824 */ /* 0x004fc600078e00ff */
[----:B------:R-:W2:Y:S02]  /*23cc0*/  SHFL.IDX PT, R3, R21, RZ, 0x1e1f ;  /* 0x001e1fff15037589 */ /* 0x000ea400000e0000 */
[----:B------:R-:W-:Y:S02]  /*23cd0*/  LOP3.LUT R11, R11, 0x10, RZ, 0xc0, !PT ;  /* 0x000000100b0b7812 */ /* 0x000fe400078ec0ff */
[----:B------:R-:W4:Y:S02]  /*23ce0*/  SHFL.IDX PT, R21, R21, 0x1, 0x1e1f ;  /* 0x003e1f0015157f89 */ /* 0x000f2400000e0000 */
[----:B---3--:R-:W-:-:S05]  /*23cf0*/  IADD3 R2, P0, R11, R2, RZ ;  /* 0x000000020b027210 */ /* 0x008fca0007f1e0ff */
[----:B--2---:R-:W-:-:S05]  /*23d00*/  IMAD.X R3, RZ, RZ, R3, P0 ;  /* 0x000000ffff037224 */ /* 0x004fca00000e0603 */
[----:B------:R-:W-:Y:S04]  /*23d10*/  LDGSTS.E.BYPASS.LTC128B.128 [R5+0x9000], desc[UR40][R2.64], !P4 ;  /* 0x0900000002057fae */ /* 0x000fe8000e101d68 */
[----:B------:R-:W-:Y:S04]  /*23d20*/  LDGSTS.E.BYPASS.LTC128B.128 [R5+0xa000], desc[UR40][R2.64+0x20], !P3 ;  /* 0x0a00002002057fae */ /* 0x000fe8000d901d68 */
[----:B------:R2:W-:Y:S04]  /*23d30*/  LDGSTS.E.BYPASS.LTC128B.128 [R5+0xb000], desc[UR40][R2.64+0x40], !P2 ;  /* 0x0b00004002057fae */ /* 0x0005e8000d101d68 */
[----:B--2-4-:R2:W3:Y:S02]  /*23d40*/  SHFL.IDX PT, R2, R25, 0x1, 0x1e1f ;  /* 0x003e1f0019027f89 */ /* 0x0144e400000e0000 */
.L_x_12698:
[----:B------:R-:W4:Y:S02]  /*23d50*/  S2R R3, SR_TID.X ;  /* 0x0000000000037919 */ /* 0x000f240000002100 */
[----:B----4-:R-:W-:-:S05]  /*23d60*/  IMAD.SHL.U32 R3, R3, 0x10, RZ ;  /* 0x0000001003037824 */ /* 0x010fca00078e00ff */
[----:B------:R-:W-:-:S04]  /*23d70*/  LOP3.LUT R3, R3, 0x10, RZ, 0xc0, !PT ;  /* 0x0000001003037812 */ /* 0x000fc800078ec0ff */
        /* <DEDUP_REMOVED lines=10> */
.L_x_12573:
        /* <DEDUP_REMOVED lines=11> */
.L_x_12574:
[----:B------:R3:W-:Y:S01]  /*23ed0*/  SYNCS.ARRIVE.TRANS64.A1T0 RZ, [R0+URZ+0x19c70], RZ ;  /* 0x019c70ff00ff79a7 */ /* 0x0007e2000810003f */
[----:B------:R-:W-:Y:S05]  /*23ee0*/  @!P3 BRA `(.L_x_12575) ;  /* 0x000000000004b947 */ /* 0x000fea0003800000 */
[----:B------:R-:W-:Y:S01]  /*23ef0*/  BPT.TRAP 0x1 ;  /* 0x000000040000795c */ /* 0x000fe20000300000 */
.L_x_12575:
[----:B------:R-:W4:Y:S01]  /*23f00*/  SYNCS.PHASECHK.TRANS64.TRYWAIT P0, [R0+URZ+0x19c40], R10 ;  /* 0x019c400a000075a7 */ /* 0x000f22000800017f */
[----:B------:R-:W-:Y:S04]  /*23f10*/  BSSY B0, `(.L_x_12576) ;  /* 0x0000002000007945 */ /* 0x000fe80003800000 */
[----:B----4-:R-:W-:Y:S05]  /*23f20*/  @!P0 BRA `(.L_x_12577) ;  /* 0x0000004000d48947 */ /* 0x010fea0003800000 */
.L_x_12699:
[----:B------:R-:W-:Y:S05]  /*23f30*/  BSYNC B0 ;  /* 0x0000000000007941 */ /* 0x000fea0003800000 */
.L_x_12576:
[----:B------:R-:W5:Y:S01]  /*23f40*/  S2R R13, SR_TID.X ;  /* 0x00000000000d7919 */ /* 0x000f620000002100 */
[----:B------:R-:W-:Y:S01]  /*23f50*/  ULDC.64 UR4, c[0x0][0x300] ;  /* 0x0000c00000047ab9 */ /* 0x000fe20000000a00 */
[----:B------:R-:W0:Y:S01]  /*23f60*/  LDC R11, c[0x0][0x2f4] ;  /* 0x0000bd00ff0b7b82 */ /* 0x000e220000000800 */
        /* <DEDUP_REMOVED lines=15> */
[C---:B-----5:R-:W-:Y:S02]  /*24060*/  IMAD.SHL.U32 R12, R13.reuse, 0x10, RZ ;  /* 0x000000100d0c7824 */ /* 0x060fe400078e00ff */
[----:B------:R-:W-:Y:S01]  /*24070*/  IMAD.SHL.U32 R21, R13, 0x10, RZ ;  /* 0x000000100d157824 */ /* 0x000fe200078e00ff */
[----:B------:R-:W-:Y:S02]  /*24080*/  IADD3.X R8, R8, UR7, RZ, P0, !PT ;  /* 0x0000000708087c10 */ /* 0x000fe400087fe4ff */
[----:B------:R-:W-:Y:S02]  /*24090*/  LOP3.LUT R12, R12, 0x10, RZ, 0xc0, !PT ;  /* 0x000000100c0c7812 */ /* 0x000fe400078ec0ff */
[----:B------:R-:W-:Y:S02]  /*240a0*/  LOP3.LUT R21, R21, 0x10, RZ, 0xc0, !PT ;  /* 0x0000001015157812 */ /* 0x000fe400078ec0ff */
[----:B------:R-:W-:-:S02]  /*240b0*/  LOP3.LUT R13, R12, 0x40, RZ, 0xfc, !PT ;  /* 0x000000400c0d7812 */ /* 0x000fc400078efcff */
[----:B------:R-:W-:Y:S02]  /*240c0*/  LOP3.LUT R12, R12, 0x20, RZ, 0xfc, !PT ;  /* 0x000000200c0c7812 */ /* 0x000fe400078efcff */
[-C--:B0-----:R-:W-:Y:S02]  /*240d0*/  ISETP.GE.AND P2, PT, R13, R11.reuse, PT ;  /* 0x0000000b0d00720c */ /* 0x081fe40003f46270 */
[-C--:B------:R-:W-:Y:S02]  /*240e0*/  ISETP.GE.AND P3, PT, R12, R11.reuse, PT ;  /* 0x0000000b0c00720c */ /* 0x080fe40003f66270 */
[----:B------:R-:W-:Y:S01]  /*240f0*/  ISETP.GE.AND P4, PT, R21, R11, PT ;  /* 0x0000000b1500720c */ /* 0x000fe20003f86270 */
[----:B------:R-:W-:-:S12]  /*24100*/  BRA.DIV UR4, `(.L_x_12578) ;  /* 0x0000004204707947 */ /* 0x000fd8000b800000 */
[----:B------:R-:W0:Y:S04]  /*24110*/  SHFL.IDX PT, R2, R7, RZ, 0x1e1f ;  /* 0x001e1fff07027589 */ /* 0x000e2800000e0000 */
[----:B------:R-:W5:Y:S04]  /*24120*/  SHFL.IDX PT, R3, R8, RZ, 0x1e1f ;  /* 0x001e1fff08037589 */ /* 0x000f6800000e0000 */
[----:B------:R-:W1:Y:S01]  /*24130*/  SHFL.IDX PT, R8, R8, 0x1, 0x1e1f ;  /* 0x003e1f0008087f89 */ /* 0x000e6200000e0000 */
[----:B0-----:R-:W-:-:S05]  /*24140*/  IADD3 R2, P0, R21, R2, RZ ;  /* 0x0000000215027210 */ /* 0x001fca0007f1e0ff */
[----:B-----5:R-:W-:-:S05]  /*24150*/  IMAD.X R3, RZ, RZ, R3, P0 ;  /* 0x000000ffff037224 */ /* 0x020fca00000e0603 */
[----:B------:R-:W-:Y:S04]  /*24160*/  LDGSTS.E.BYPASS.LTC128B.128 [R5+0x13800], desc[UR40][R2.64], !P4 ;  /* 0x1380000002057fae */ /* 0x000fe8000e101d68 */
[----:B------:R-:W-:Y:S04]  /*24170*/  LDGSTS.E.BYPASS.LTC128B.128 [R5+0x14800], desc[UR40][R2.64+0x20], !P3 ;  /* 0x1480002002057fae */ /* 0x000fe8000d901d68 */
[----:B------:R0:W-:Y:S04]  /*24180*/  LDGSTS.E.BYPASS.LTC128B.128 [R5+0x15800], desc[UR40][R2.64+0x40], !P2 ;  /* 0x1580004002057fae */ /* 0x0001e8000d101d68 */
[----:B01----:R0:W0:Y:S02]  /*24190*/  SHFL.IDX PT, R2, R7, 0x1, 0x1e1f ;  /* 0x003e1f0007027f89 */ /* 0x00302400000e0000 */
.L_x_12705:
        /* <DEDUP_REMOVED lines=10> */
.L_x_12579:
        /* <DEDUP_REMOVED lines=11> */
.L_x_12580:
[----:B------:R3:W-:Y:S02]  /*242f0*/  SYNCS.ARRIVE.TRANS64.A1T0 RZ, [R0+URZ+0x19c30], RZ ;  /* 0x019c30ff00ff79a7 */ /* 0x0007e4000810003f */
[----:B---34-:R-:W-:-:S05]  /*24300*/  IMAD.U32 R0, RZ, RZ, UR36 ;  /* 0x00000024ff007e24 */ /* 0x018fca000f8e00ff */
[----:B------:R-:W-:-:S13]  /*24310*/  ISETP.NE.AND P0, PT, R0, 0x3, PT ;  /* 0x000000030000780c */ /* 0x000fda0003f05270 */
[----:B------:R-:W-:Y:S05]  /*24320*/  @!P0 BRA `(.L_x_12581) ;  /* 0x0000000000048947 */ /* 0x000fea0003800000 */
[----:B------:R-:W-:Y:S01]  /*24330*/  BPT.TRAP 0x1 ;  /* 0x000000040000795c */ /* 0x000fe20000300000 */
.L_x_12581:
[----:B------:R-:W-:Y:S01]  /*24340*/  LOP3.LUT R0, R6, 0x1, RZ, 0x3c, !PT ;  /* 0x0000000106007812 */ /* 0x000fe200078e3cff */
[----:B------:R-:W-:Y:S01]  /*24350*/  IMAD R2, R4, 0x8, R18 ;  /* 0x0000000804027824 */ /* 0x000fe200078e0212 */
[----:B------:R-:W-:Y:S02]  /*24360*/  BSSY B0, `(.L_x_12582) ;  /* 0x0000004000007945 */ /* 0x000fe40003800000 */
[----:B------:R-:W-:-:S04]  /*24370*/  SHF.L.U32 R0, R0, 0x1f, RZ ;  /* 0x0000001f00007819 */ /* 0x000fc800000006ff */
[----:B------:R-:W0:Y:S02]  /*24380*/  SYNCS.PHASECHK.TRANS64.TRYWAIT P2, [R2+URZ+0x19c70], R0 ;  /* 0x019c7000020075a7 */ /* 0x000e24000804017f */
[----:B0-----:R-:W-:Y:S05]  /*24390*/  @!P2 BRA `(.L_x_12583) ;  /* 0x000000400064a947 */ /* 0x001fea0003800000 */
.L_x_12706:
[----:B------:R-:W-:Y:S05]  /*243a0*/  BSYNC B0 ;  /* 0x0000000000007941 */ /* 0x000fea0003800000 */
.L_x_12582:
[----:B------:R-:W-:-:S05]  /*243b0*/  IMAD.U32 R3, RZ, RZ, UR39 ;  /* 0x00000027ff037e24 */ /* 0x000fca000f8e00ff */
[----:B------:R-:W-:-:S13]  /*243c0*/  ISETP.NE.AND P2, PT, R3, 0x3, PT ;  /* 0x000000030300780c */ /* 0x000fda0003f45270 */
[----:B------:R-:W-:Y:S05]  /*243d0*/  @!P2 BRA `(.L_x_12584) ;  /* 0x000000000004a947 */ /* 0x000fea0003800000 */
[----:B------:R-:W-:Y:S01]  /*243e0*/  BPT.TRAP 0x1 ;  /* 0x000000040000795c */ /* 0x000fe20000300000 */
.L_x_12584:
[----:B------:R-:W-:Y:S01]  /*243f0*/  SHF.L.U32 R3, R6, 0x1f, RZ ;  /* 0x0000001f06037819 */ /* 0x000fe200000006ff */
[----:B0-----:R-:W-:-:S03]  /*24400*/  IMAD R0, R4, 0x3000, RZ ;  /* 0x0000300004007824 */ /* 0x001fc600078e02ff */
[----:B------:R-:W0:Y:S02]  /*24410*/  SYNCS.PHASECHK.TRANS64.TRYWAIT P2, [R2+URZ+0x19c60], R3 ;  /* 0x019c6003020075a7 */ /* 0x000e24000804017f */
[----:B0-----:R-:W-:Y:S05]  /*24420*/  @!P2 BRA `(.L_x_12585) ;  /* 0x000000400054a947 */ /* 0x001fea0003800000 */
.L_x_12707:
[----:B------:R-:W3:Y:S04]  /*24430*/  LDL R12, [R1+0x4] ;  /* 0x00000400010c7983 */ /* 0x000ee80000100800 */
[----:B------:R-:W4:Y:S01]  /*24440*/  LDL R13, [R1+0x20] ;  /* 0x00002000010d7983 */ /* 0x000f220000100800 */
[----:B0-----:R-:W-:Y:S01]  /*24450*/  LOP3.LUT R3, R0, R28, RZ, 0xfc, !PT ;  /* 0x0000001c00037212 */ /* 0x001fe200078efcff */
[----:B------:R-:W-:Y:S05]  /*24460*/  WARPSYNC.ALL ;  /* 0x0000000000007948 */ /* 0x000fea0003800000 */
[----:B------:R-:W-:-:S05]  /*24470*/  IMAD.IADD R3, R18, 0x1, R3 ;  /* 0x0000000112037824 */ /* 0x000fca00078e0203 */
[----:B------:R-:W0:Y:S02]  /*24480*/  LDSM.16.MT88.4 R4, [R3+0x9000] ;  /* 0x009000000304783b */ /* 0x000e240000004200 */
[C-C-:B0-----:R-:W-:Y:S02]  /*24490*/  PRMT R8, R4.reuse, 0x6420, R5.reuse ;  /* 0x0000642004087816 */ /* 0x141fe40000000005 */
[----:B------:R-:W-:Y:S02]  /*244a0*/  PRMT R9, R4, 0x7531, R5 ;  /* 0x0000753104097816 */ /* 0x000fe40000000005 */
[C-C-:B------:R-:W-:Y:S02]  /*244b0*/  PRMT R10, R6.reuse, 0x6420, R7.reuse ;  /* 0x00006420060a7816 */ /* 0x140fe40000000007 */
[----:B------:R-:W-:Y:S02]  /*244c0*/  PRMT R11, R6, 0x7531, R7 ;  /* 0x00007531060b7816 */ /* 0x000fe40000000007 */
[----:B---3--:R-:W-:-:S05]  /*244d0*/  LOP3.LUT R3, R0, R12, RZ, 0xfc, !PT ;  /* 0x0000000c00037212 */ /* 0x008fca00078efcff */
        /* <DEDUP_REMOVED lines=28> */
[----:B----4-:R-:W-:Y:S02]  /*246a0*/  IADD3 R3, R23, R13, R0 ;  /* 0x0000000d17037210 */ /* 0x010fe40007ffe000 */
        /* <DEDUP_REMOVED lines=30> */
.L_x_12586:
[----:B-1----:R1:W-:Y:S01]  /*24890*/  SYNCS.ARRIVE.TRANS64.A1T0 RZ, [R2+URZ+0x19c50], RZ ;  /* 0x019c50ff02ff79a7 */ /* 0x0023e2000810003f */
[----:B------:R-:W-:Y:S06]  /*248a0*/  BAR.SYNC.DEFER_BLOCKING 0x2, 0x80 ;  /* 0x0082000000007b1d */ /* 0x000fec0000010000 */
[----:B------:R-:W-:Y:S05]  /*248b0*/  @!P0 BRA `(.L_x_12587) ;  /* 0x0000000000048947 */ /* 0x000fea0003800000 */
[----:B------:R-:W-:Y:S01]  /*248c0*/  BPT.TRAP 0x1 ;  /* 0x000000040000795c */ /* 0x000fe20000300000 */
.L_x_12587:
[----:B------:R-:W3:Y:S01]  /*248d0*/  LDL R0, [R1+0x1c] ;  /* 0x00001c0001007983 */ /* 0x000ee20000100800 */
[----:B-1----:R-:W-:Y:S02]  /*248e0*/  VIADD R2, R2, 0x19c80 ;  /* 0x00019c8002027836 */ /* 0x002fe40000000000 */
[----:B------:R-:W-:Y:S01]  /*248f0*/  IMAD.MOV.U32 R4, RZ, RZ, R22 ;  /* 0x000000ffff047224 */ /* 0x000fe200078e0016 */
[----:B------:R4:W5:Y:S02]  /*24900*/  LDL R6, [R1] ;  /* 0x0000000001067983 */ /* 0x0009640000100800 */
[----:B---3--:R-:W-:-:S04]  /*24910*/  PRMT R2, R0, 0x654, R2 ;  /* 0x0000065400027816 */ /* 0x008fc80000000002 */
[----:B------:R4:W-:Y:S01]  /*24920*/  SYNCS.ARRIVE.TRANS64.RED.A1T0 RZ, [R2+URZ], RZ ;  /* 0x000000ff02ff79a7 */ /* 0x0009e2000810043f */
[----:B------:R-:W-:Y:S05]  /*24930*/  @P1 BRA `(.L_x_12588) ;  /* 0xffffffec00881947 */ /* 0x000fea000383ffff */
.L_x_12568:
[----:B--2---:R-:W4:Y:S01]  /*24940*/  S2R R0, SR_TID.X ;  /* 0x0000000000007919 */ /* 0x004f220000002100 */
[----:B------:R-:W-:Y:S01]  /*24950*/  BSSY B0, `(.L_x_12589) ;  /* 0x0000012000007945 */ /* 0x000fe20003800000 */
[----:B----4-:R-:W-:Y:S01]  /*24960*/  LOP3.LUT R2, R0, 0x7f, RZ, 0xc0, !PT ;  /* 0x0000007f00027812 */ /* 0x010fe200078ec0ff */
        /* <DEDUP_REMOVED lines=12> */
[----:B0-----:R-:W-:-:S06]  /*24a30*/  LOP3.LUT R5, R5, UR4, RZ, 0xc0, !PT ;  /* 0x0000000405057c12 */ /* 0x001fcc000f8ec0ff */
[----:B------:R-:W0:Y:S01]  /*24a40*/  POPC R5, R5 ;  /* 0x0000000500057309 */ /* 0x000e220000000000 */
[----:B--2---:R-:W0:Y:S02]  /*24a50*/  SHFL.IDX PT, R0, R3, R0, 0x1f ;  /* 0x00001f0003007589 */ /* 0x004e2400000e0000 */
[----:B0-----:R-:W-:-:S07]  /*24a60*/  IADD3 R24, R0, UR38, R5 ;  /* 0x0000002600187c10 */ /* 0x001fce000fffe005 */
.L_x_12590:
[----:B------:R-:W-:Y:S05]  /*24a70*/  BSYNC B0 ;  /* 0x0000000000007941 */ /* 0x000fea0003800000 */
.L_x_12589:
[----:B------:R-:W-:Y:S05]  /*24a80*/  @!P0 BRA `(.L_x_12591) ;  /* 0x0000000000048947 */ /* 0x000fea0003800000 */
[----:B------:R-:W-:Y:S01]  /*24a90*/  BPT.TRAP 0x1 ;  /* 0x000000040000795c */ /* 0x000fe20000300000 */
.L_x_12591:
[----:B------:R-:W2:Y:S01]  /*24aa0*/  LDL R0, [R1] ;  /* 0x0000000001007983 */ /* 0x000ea20000100800 */
[----:B------:R-:W-:Y:S01]  /*24ab0*/  BSSY B0, `(.L_x_12592) ;  /* 0x0000006000007945 */ /* 0x000fe20003800000 */
[----:B--2---:R-:W-:Y:S01]  /*24ac0*/  LOP3.LUT R2, R0, 0x1, RZ, 0x3c, !PT ;  /* 0x0000000100027812 */ /* 0x004fe200078e3cff */
[----:B------:R-:W-:-:S03]  /*24ad0*/  IMAD R0, R22, 0x8, R18 ;  /* 0x0000000816007824 */ /* 0x000fc600078e0212 */
[----:B------:R-:W-:-:S04]  /*24ae0*/  SHF.L.U32 R2, R2, 0x1f, RZ ;  /* 0x0000001f02027819 */ /* 0x000fc800000006ff */
[----:B------:R-:W1:Y:S02]  /*24af0*/  SYNCS.PHASECHK.TRANS64.TRYWAIT P1, [R0+URZ+0x19c70], R2 ;  /* 0x019c7002000075a7 */ /* 0x000e64000802017f */
[----:B-1----:R-:W-:Y:S05]  /*24b00*/  @!P1 BRA `(.L_x_12593) ;  /* 0x0000003800b09947 */ /* 0x002fea0003800000 */
.L_x_12708:
[----:B------:R-:W-:Y:S05]  /*24b10*/  BSYNC B0 ;  /* 0x0000000000007941 */ /* 0x000fea0003800000 */
.L_x_12592:
[----:B0-----:R-:W-:-:S05]  /*24b20*/  IMAD.U32 R3, RZ, RZ, UR39 ;  /* 0x00000027ff037e24 */ /* 0x001fca000f8e00ff */
[----:B------:R-:W-:-:S13]  /*24b30*/  ISETP.NE.AND P1, PT, R3, 0x3, PT ;  /* 0x000000030300780c */ /* 0x000fda0003f25270 */
[----:B------:R-:W-:Y:S05]  /*24b40*/  @!P1 BRA `(.L_x_12594) ;  /* 0x0000000000049947 */ /* 0x000fea0003800000 */
[----:B------:R-:W-:Y:S01]  /*24b50*/  BPT.TRAP 0x1 ;  /* 0x000000040000795c */ /* 0x000fe20000300000 */
.L_x_12594:
[----:B-1----:R-:W2:Y:S02]  /*24b60*/  LDL R2, [R1] ;  /* 0x0000000001027983 */ /* 0x002ea40000100800 */
[----:B--2---:R-:W-:-:S04]  /*24b70*/  SHF.L.U32 R2, R2, 0x1f, RZ ;  /* 0x0000001f02027819 */ /* 0x004fc800000006ff */
[----:B------:R-:W0:Y:S02]  /*24b80*/  SYNCS.PHASECHK.TRANS64.TRYWAIT P1, [R0+URZ+0x19c60], R2 ;  /* 0x019c6002000075a7 */ /* 0x000e24000802017f */
[----:B0-----:R-:W-:Y:S05]  /*24b90*/  @!P1 BRA `(.L_x_12595) ;  /* 0x0000003800a09947 */ /* 0x001fea0003800000 */
.L_x_12709:
[----:B------:R-:W2:Y:S04]  /*24ba0*/  LDL R12, [R1+0x4] ;  /* 0x00000400010c7983 */ /* 0x000ea80000100800 */
[----:B------:R-:W3:Y:S01]  /*24bb0*/  LDL R13, [R1+0x20] ;  /* 0x00002000010d7983 */ /* 0x000ee20000100800 */
[----:B0-----:R-:W-:Y:S01]  /*24bc0*/  IMAD R2, R22, 0x3000, RZ ;  /* 0x0000300016027824 */ /* 0x001fe200078e02ff */
[----:B------:R-:W-:Y:S05]  /*24bd0*/  WARPSYNC.ALL ;  /* 0x0000000000007948 */ /* 0x000fea0003800000 */
[----:B------:R-:W-:-:S05]  /*24be0*/  LOP3.LUT R3, R2, R28, RZ, 0xfc, !PT ;  /* 0x0000001c02037212 */ /* 0x000fca00078efcff */
[----:B------:R-:W-:-:S05]  /*24bf0*/  IMAD.IADD R3, R18, 0x1, R3 ;  /* 0x0000000112037824 */ /* 0x000fca00078e0203 */
[----:B-----5:R-:W0:Y:S02]  /*24c00*/  LDSM.16.MT88.4 R4, [R3+0x9000] ;  /* 0x009000000304783b */ /* 0x020e240000004200 */
        /* <DEDUP_REMOVED lines=64> */
.L_x_12596:
[----:B-1----:R1:W-:Y:S01]  /*25010*/  SYNCS.ARRIVE.TRANS64.A1T0 RZ, [R0+URZ+0x19c50], RZ ;  /* 0x019c50ff00ff79a7 */ /* 0x0023e2000810003f */
[----:B------:R-:W-:Y:S06]  /*25020*/  BAR.SYNC.DEFER_BLOCKING 0x2, 0x80 ;  /* 0x0082000000007b1d */ /* 0x000fec0000010000 */
[----:B------:R-:W-:Y:S05]  /*25030*/  @!P0 BRA `(.L_x_12597) ;  /* 0x0000000000048947 */ /* 0x000fea0003800000 */
[----:B------:R-:W-:Y:S01]  /*25040*/  BPT.TRAP 0x1 ;  /* 0x000000040000795c */ /* 0x000fe20000300000 */
.L_x_12597:
[----:B------:R-:W2:Y:S04]  /*25050*/  LDL R3, [R1+0x1c] ;  /* 0x00001c0001037983 */ /* 0x000ea80000100800 */
[----:B------:R-:W3:Y:S01]  /*25060*/  LDL.LU R2, [R1] ;  /* 0x0000000001027983 */ /* 0x000ee20000300800 */
[----:B-1----:R-:W-:Y:S02]  /*25070*/  VIADD R0, R0, 0x19c80 ;  /* 0x00019c8000007836 */ /* 0x002fe40000000000 */
[----:B------:R-:W-:-:S05]  /*25080*/  VIADD R22, R22, 0x1 ;  /* 0x0000000116167836 */ /* 0x000fca0000000000 */
[----:B------:R-:W-:-:S04]  /*25090*/  ISETP.NE.AND P0, PT, R22, 0x2, PT ;  /* 0x000000021600780c */ /* 0x000fc80003f05270 */
[----:B------:R-:W-:Y:S02]  /*250a0*/  SEL R22, R22, RZ, P0 ;  /* 0x000000ff16167207 */ /* 0x000fe40000000000 */
[----:B--2---:R-:W-:-:S04]  /*250b0*/  PRMT R0, R3, 0x654, R0 ;  /* 0x0000065403007816 */ /* 0x004fc80000000000 */
[----:B------:R1:W-:Y:S02]  /*250c0*/  SYNCS.ARRIVE.TRANS64.RED.A1T0 RZ, [R0+URZ], RZ ;  /* 0x000000ff00ff79a7 */ /* 0x0003e4000810043f */
[----:B-1----:R-:W-:-:S04]  /*250d0*/  SEL R0, RZ, 0x1, P0 ;  /* 0x00000001ff007807 */ /* 0x002fc80000000000 */
[----:B---3--:R-:W-:-:S05]  /*250e0*/  LOP3.LUT R2, R2, R0, RZ, 0x3c, !PT ;  /* 0x0000000002027212 */ /* 0x008fca00078e3cff */
[----:B------:R1:W-:Y:S02]  /*250f0*/  STL [R1], R2 ;  /* 0x0000000201007387 */ /* 0x0003e40000100800 */
.L_x_12538:
        /* <DEDUP_REMOVED lines=12> */
.L_x_12598:
        /* <DEDUP_REMOVED lines=11> */
[----:B------:R1:W3:Y:S02]  /*25270*/  @!P1 LDG.E R6, desc[UR40][R2.64] ;  /* 0x0000002802069981 */ /* 0x0002e4000c1e1900 */
[----:B-1----:R-:W-:-:S06]  /*25280*/  @!P1 IMAD.WIDE R2, R0, 0x4, R4 ;  /* 0x0000000400029825 */ /* 0x002fcc00078e0204 */
[----:B------:R-:W4:Y:S01]  /*25290*/  @!P1 LDG.E R2, desc[UR40][R2.64] ;  /* 0x0000002802029981 */ /* 0x000f22000c1e1900 */
[----:B------:R-:W-:Y:S01]  /*252a0*/  IMAD.MOV.U32 R5, RZ, RZ, RZ ;  /* 0x000000ffff057224 */ /* 0x000fe200078e00ff */
[C---:B------:R-:W-:Y:S02]  /*252b0*/  ISETP.GE.U32.AND P2, PT, R9.reuse, 0x2, PT ;  /* 0x000000020900780c */ /* 0x040fe40003f46070 */
[C---:B------:R-:W-:Y:S01]  /*252c0*/  ISETP.GE.U32.AND P3, PT, R9.reuse, 0x4, PT ;  /* 0x000000040900780c */ /* 0x040fe20003f66070 */
[----:B------:R-:W-:Y:S01]  /*252d0*/  SHFL.IDX PT, R0, R24, RZ, 0x1f ;  /* 0x00001fff18007589 */ /* 0x000fe200000e0000 */
[C---:B------:R-:W-:Y:S02]  /*252e0*/  ISETP.GE.U32.AND P4, PT, R9.reuse, 0x8, PT ;  /* 0x000000080900780c */ /* 0x040fe40003f86070 */
[----:B------:R-:W-:Y:S01]  /*252f0*/  ISETP.GE.U32.AND P5, PT, R9, 0x10, PT ;  /* 0x000000100900780c */ /* 0x000fe20003fa6070 */
[----:B--2---:R0:W-:Y:S02]  /*25300*/  SHFL.IDX PT, R8, R24, 0x1, 0x1f ;  /* 0x00201f0018087f89 */ /* 0x0041e400000e0000 */
[----:B0-----:R-:W-:-:S02]  /*25310*/  IMAD.MOV.U32 R24, RZ, RZ, RZ ;  /* 0x000000ffff187224 */ /* 0x001fc400078e00ff */
[----:B---3--:R-:W-:Y:S02]  /*25320*/  @!P1 IMAD.MOV.U32 R5, RZ, RZ, R6 ;  /* 0x000000ffff059224 */ /* 0x008fe400078e0006 */
[----:B------:R-:W-:Y:S02]  /*25330*/  IMAD.MOV.U32 R6, RZ, RZ, RZ ;  /* 0x000000ffff067224 */ /* 0x000fe400078e00ff */
[----:B----4-:R-:W-:Y:S01]  /*25340*/  @!P1 IMAD.MOV.U32 R6, RZ, RZ, R2 ;  /* 0x000000ffff069224 */ /* 0x010fe200078e0002 */
        /* <DEDUP_REMOVED lines=18> */
.L_x_12719:
[----:B------:R-:W-:Y:S02]  /*25470*/  ULDC UR4, c[0x0][0xc38] ;  /* 0x00030e0000047ab9 */ /* 0x000fe40000000800 */
[----:B------:R-:W-:-:S04]  /*25480*/  IMAD.U32 R7, RZ, RZ, UR4 ;  /* 0x00000004ff077e24 */ /* 0x000fc8000f8e00ff */
[----:B-1----:R-:W-:-:S04]  /*25490*/  IMAD R3, R3, R7, RZ ;  /* 0x0000000703037224 */ /* 0x002fc800078e02ff */
[----:B------:R-:W-:-:S05]  /*254a0*/  IMAD.IADD R4, R8, 0x1, R3 ;  /* 0x0000000108047824 */ /* 0x000fca00078e0203 */
[----:B------:R-:W-:-:S13]  /*254b0*/  ISETP.GT.AND P6, PT, R4, R0, PT ;  /* 0x000000000400720c */ /* 0x000fda0003fc4270 */
[----:B------:R-:W-:Y:S05]  /*254c0*/  @P6 BRA `(.L_x_12601) ;  /* 0x0000000000a46947 */ /* 0x000fea0003800000 */
.L_x_12604:
        /* <DEDUP_REMOVED lines=35> */
.L_x_12727:
[----:B------:R-:W-:Y:S02]  /*25700*/  ULDC UR4, c[0x0][0xc38] ;  /* 0x00030e0000047ab9 */ /* 0x000fe40000000800 */
[----:B------:R-:W-:-:S04]  /*25710*/  IMAD.U32 R7, RZ, RZ, UR4 ;  /* 0x00000004ff077e24 */ /* 0x000fc8000f8e00ff */
[----:B-1----:R-:W-:-:S04]  /*25720*/  IMAD R3, R3, R7, RZ ;  /* 0x0000000703037224 */ /* 0x002fc800078e02ff */
[----:B------:R-:W-:-:S05]  /*25730*/  IMAD.IADD R4, R3, 0x1, R4 ;  /* 0x0000000103047824 */ /* 0x000fca00078e0204 */
[----:B------:R-:W-:-:S13]  /*25740*/  ISETP.GT.AND P6, PT, R4, R0, PT ;  /* 0x000000000400720c */ /* 0x000fda0003fc4270 */
[----:B------:R-:W-:Y:S05]  /*25750*/  @!P6 BRA `(.L_x_12604) ;  /* 0xfffffffc005ce947 */ /* 0x000fea000383ffff */
.L_x_12601:
        /* <DEDUP_REMOVED lines=10> */
.L_x_12732:
[----:B------:R-:W-:-:S13]  /*25800*/  ISETP.NE.AND P0, PT, R3, RZ, PT ;  /* 0x000000ff0300720c */ /* 0x000fda0003f05270 */
[----:B------:R-:W-:Y:S05]  /*25810*/  @!P0 BRA `(.L_x_12606) ;  /* 0x0000000000148947 */ /* 0x000fea0003800000 */
[----:B------:R-:W-:Y:S01]  /*25820*/  UMOV UR4, 0xffffffff ;  /* 0xffffffff00047882 */ /* 0x000fe20000000000 */
[----:B-1----:R-:W-:Y:S02]  /*25830*/  VIADD R4, R4, 0xffffffff ;  /* 0xffffffff04047836 */ /* 0x002fe40000000000 */
[----:B------:R-:W-:Y:S05]  /*25840*/  BRA.DIV UR4, `(.L_x_12607) ;  /* 0x0000003a04187947 */ /* 0x000fea000b800000 */
[----:B0-----:R0:W1:Y:S02]  /*25850*/  SHFL.IDX PT, R2, R2, R4, 0x1f ;  /* 0x00001f0402027589 */ /* 0x00106400000e0000 */
.L_x_12735:
[----:B-1----:R-:W-:-:S07]  /*25860*/  IMAD.MOV.U32 R24, RZ, RZ, R2 ;  /* 0x000000ffff187224 */ /* 0x002fce00078e0002 */
.L_x_12606:
[----:B---3--:R-:W-:Y:S01]  /*25870*/  ISETP.NE.AND P0, PT, R6, 0x1, PT ;  /* 0x000000010600780c */ /* 0x008fe20003f05270 */
[----:B------:R-:W-:-:S04]  /*25880*/  IMAD R24, R24, R7, R8 ;  /* 0x0000000718187224 */ /* 0x000fc800078e0208 */
[----:B------:R-:W-:-:S08]  /*25890*/  IMAD.IADD R0, R0, 0x1, -R24 ;  /* 0x0000000100007824 */ /* 0x000fd000078e0a18 */
[----:B------:R-:W-:Y:S05]  /*258a0*/  @!P0 BRA `(.L_x_12608) ;  /* 0x0000000000e08947 */ /* 0x000fea0003800000 */
[----:B012---:R-:W-:-:S04]  /*258b0*/  IABS R4, R5 ;  /* 0x0000000500047213 */ /* 0x007fc80000000000 */
        /* <DEDUP_REMOVED lines=55> */
.L_x_12608:
[----:B0-----:R-:W0:Y:S02]  /*25c30*/  LDC.64 R2, c[0x0][0xc90] ;  /* 0x00032400ff027b82 */ /* 0x001e240000000a00 */
[----:B0-----:R-:W-:-:S05]  /*25c40*/  IMAD.WIDE R2, R27, 0x4, R2 ;  /* 0x000000041b027825 */ /* 0x001fca00078e0202 */
[----:B------:R-:W1:Y:S02]  /*25c50*/  LDG.E R6, desc[UR40][R2.64] ;  /* 0x0000002802067981 */ /* 0x000e64000c1e1900 */
[----:B-12---:R-:W-:-:S05]  /*25c60*/  IMAD R4, R5, R6, RZ ;  /* 0x0000000605047224 */ /* 0x006fca00078e02ff */
        /* <DEDUP_REMOVED lines=55> */
[----:B------:R-:W-:Y:S02]  /*25fe0*/  IMAD R26, R2, R6, R0 ;  /* 0x00000006021a7224 */ /* 0x000fe400078e0200 */
[----:B------:R-:W-:-:S07]  /*25ff0*/  IMAD.MOV.U32 R0, RZ, RZ, R2 ;  /* 0x000000ffff007224 */ /* 0x000fce00078e0002 */
.L_x_12609:
[----:B------:R-:W-:-:S05]  /*26000*/  LOP3.LUT R0, RZ, R0, RZ, 0x33, !PT ;  /* 0x00000000ff007212 */ /* 0x000fca00078e33ff */
[----:B------:R-:W-:Y:S01]  /*26010*/  IMAD.IADD R25, R5, 0x1, R0 ;  /* 0x0000000105197824 */ /* 0x000fe200078e0200 */
[----:B------:R-:W-:Y:S06]  /*26020*/  BRA `(.L_x_12610) ;  /* 0x00000000001c7947 */ /* 0x000fec0003800000 */
.L_x_12602:
[----:B------:R-:W-:Y:S01]  /*26030*/  UMOV UR4, URZ ;  /* 0x0000003f00047c82 */ /* 0x000fe20008000000 */
[----:B------:R-:W-:Y:S01]  /*26040*/  UMOV UR5, URZ ;  /* 0x0000003f00057c82 */ /* 0x000fe20008000000 */
[----:B------:R-:W-:Y:S01]  /*26050*/  ULDC UR6, c[0x0][0xc3c] ;  /* 0x00030f0000067ab9 */ /* 0x000fe20000000800 */
[----:B------:R-:W-:Y:S02]  /*26060*/  IMAD.MOV.U32 R24, RZ, RZ, R0 ;  /* 0x000000ffff187224 */ /* 0x000fe400078e0000 */
[----:B------:R-:W-:Y:S02]  /*26070*/  IMAD.U32 R25, RZ, RZ, UR4 ;  /* 0x00000004ff197e24 */ /* 0x000fe4000f8e00ff */
[----:B------:R-:W-:Y:S02]  /*26080*/  IMAD.U32 R26, RZ, RZ, UR5 ;  /* 0x00000005ff1a7e24 */ /* 0x000fe4000f8e00ff */
[----:B------:R-:W-:-:S07]  /*26090*/  IMAD.U32 R27, RZ, RZ, UR6 ;  /* 0x00000006ff1b7e24 */ /* 0x000fce000f8e00ff */
.L_x_12610:
        /* <DEDUP_REMOVED lines=12> */
.L_x_12599:
[----:B------:R-:W-:Y:S02]  /*26160*/  ULDC UR4, c[0x0][0xc3c] ;  /* 0x00030f0000047ab9 */ /* 0x000fe40000000800 */
[----:B----4-:R-:W-:-:S13]  /*26170*/  ISETP.GE.AND P0, PT, R27, UR4, PT ;  /* 0x000000041b007c0c */ /* 0x010fda000bf06270 */
[----:B------:R-:W-:Y:S05]  /*26180*/  @!P0 BRA `(.L_x_12611) ;  /* 0xffffff8c00948947 */ /* 0x000fea000383ffff */
[----:B------:R-:W-:Y:S05]  /*26190*/  BSYNC B7 ;  /* 0x0000000000077941 */ /* 0x000fea0003800000 */
.L_x_12473:
[----:B0--3--:R-:W3:Y:S01]  /*261a0*/  LDL.LU R0, [R1+0x50] ;  /* 0x0000500001007983 */ /* 0x009ee20000300800 */
[----:B------:R-:W-:Y:S01]  /*261b0*/  BSSY B0, `(.L_x_12612) ;  /* 0x000000b000007945 */ /* 0x000fe20003800000 */
[----:B------:R-:W0:Y:S01]  /*261c0*/  S2R R5, SR_CgaCtaId ;  /* 0x0000000000057919 */ /* 0x000e220000008800 */
[----:B---3--:R-:W-:-:S05]  /*261d0*/  VIADD R0, R0, 0x1 ;  /* 0x0000000100007836 */ /* 0x008fca0000000000 */
        /* <DEDUP_REMOVED lines=8> */
.L_x_12736:
[----:B------:R-:W-:Y:S05]  /*26260*/  BSYNC B0 ;  /* 0x0000000000007941 */ /* 0x000fea0003800000 */
.L_x_12612:
[----:B------:R-:W-:-:S03]  /*26270*/  UMOV UR4, 0xffffffff ;  /* 0xffffffff00047882 */ /* 0x000fc60000000000 */
[----:B------:R-:W-:Y:S05]  /*26280*/  BRA.DIV UR4, `(.L_x_12614) ;  /* 0x0000002e04c87947 */ /* 0x000fea000b800000 */
[----:B0-----:R-:W0:Y:S02]  /*26290*/  S2R R0, SR_TID.X ;  /* 0x0000000000007919 */ /* 0x001e240000002100 */
[----:B0-----:R-:W-:-:S04]  /*262a0*/  SHF.R.U32.HI R0, RZ, 0x5, R0 ;  /* 0x00000005ff007819 */ /* 0x001fc80000011600 */
[----:B------:R-:W-:-:S05]  /*262b0*/  LOP3.LUT R0, R0, 0x3, RZ, 0xc0, !PT ;  /* 0x0000000300007812 */ /* 0x000fca00078ec0ff */
[----:B------:R0:W1:Y:S02]  /*262c0*/  SHFL.IDX PT, R14, R0, RZ, 0x1f ;  /* 0x00001fff000e7589 */ /* 0x00006400000e0000 */
.L_x_12739:
[----:B-1----:R-:W-:-:S13]  /*262d0*/  ISETP.NE.AND P0, PT, R14, RZ, PT ;  /* 0x000000ff0e00720c */ /* 0x002fda0003f05270 */
[----:B------:R-:W-:Y:S05]  /*262e0*/  @P0 BRA `(.L_x_12258) ;  /* 0x0000000000b00947 */ /* 0x000fea0003800000 */
[----:B------:R-:W-:-:S03]  /*262f0*/  UMOV UR4, 0xffffffff ;  /* 0xffffffff00047882 */ /* 0x000fc60000000000 */
[----:B------:R-:W-:Y:S05]  /*26300*/  BRA.DIV UR4, `(.L_x_12615) ;  /* 0x0000002e04dc7947 */ /* 0x000fea000b800000 */
[----:B------:R-:W-:-:S13]  /*26310*/  ELECT P6, URZ, PT ;  /* 0x00000000003f782f */ /* 0x000fda00038c0000 */
.L_x_12742:
[----:B------:R-:W-:Y:S05]  /*26320*/  @!P6 BRA `(.L_x_12258) ;  /* 0x0000000000a0e947 */ /* 0x000fea0003800000 */
[----:B------:R-:W-:-:S06]  /*26330*/  ULOP3.LUT UR4, UR37, 0x2, URZ, 0xfc, !UPT ;  /* 0x0000000225047892 */ /* 0x000fcc000f8efc3f */
[----:B0-----:R-:W-:-:S05]  /*26340*/  IMAD.U32 R0, RZ, RZ, UR4 ;  /* 0x00000004ff007e24 */ /* 0x001fca000f8e00ff */
[----:B------:R-:W-:-:S13]  /*26350*/  ISETP.NE.AND P0, PT, R0, 0x3, PT ;  /* 0x000000030000780c */ /* 0x000fda0003f05270 */
[----:B------:R-:W-:Y:S05]  /*26360*/  @!P0 BRA `(.L_x_12616) ;  /* 0x0000000000048947 */ /* 0x000fea0003800000 */
[----:B------:R-:W-:Y:S01]  /*26370*/  BPT.TRAP 0x1 ;  /* 0x000000040000795c */ /* 0x000fe20000300000 */
.L_x_12616:
[----:B------:R-:W3:Y:S01]  /*26380*/  LDL R0, [R1] ;  /* 0x0000000001007983 */ /* 0x000ee20000100800 */
[C---:B------:R-:W-:Y:S02]  /*26390*/  IMAD R3, R22.reuse, 0x8, R5 ;  /* 0x0000000816037824 */ /* 0x040fe400078e0205 */
[----:B------:R-:W-:-:S05]  /*263a0*/  VIADD R22, R22, 0x1 ;  /* 0x0000000116167836 */ /* 0x000fca0000000000 */
[----:B------:R-:W-:Y:S02]  /*263b0*/  ISETP.NE.AND P2, PT, R22, 0x2, PT ;  /* 0x000000021600780c */ /* 0x000fe40003f45270 */
[----:B---3--:R-:W-:Y:S02]  /*263c0*/  SHF.L.U32 R2, R0, 0x1f, RZ ;  /* 0x0000001f00027819 */ /* 0x008fe400000006ff */
[----:B------:R-:W-:Y:S02]  /*263d0*/  SEL R0, RZ, 0x1, P2 ;  /* 0x00000001ff007807 */ /* 0x000fe40001000000 */
[----:B------:R-:W0:Y:S02]  /*263e0*/  SYNCS.PHASECHK.TRANS64.TRYWAIT P1, [R3+URZ+0x19c40], R2 ;  /* 0x019c4002030075a7 */ /* 0x000e24000802017f */
[----:B0-----:R-:W-:Y:S05]  /*263f0*/  @!P1 BRA `(.L_x_12617) ;  /* 0x0000002c00c09947 */ /* 0x001fea0003800000 */
.L_x_12743:
[----:B------:R-:W3:Y:S01]  /*26400*/  LDL.LU R4, [R1] ;  /* 0x0000000001047983 */ /* 0x000ee20000300800 */
[----:B------:R-:W-:Y:S02]  /*26410*/  SEL R22, R22, RZ, P2 ;  /* 0x000000ff16167207 */ /* 0x000fe40001000000 */
[----:B---3--:R-:W-:Y:S01]  /*26420*/  LOP3.LUT R0, R4, R0, RZ, 0x3c, !PT ;  /* 0x0000000004007212 */ /* 0x008fe200078e3cff */
[----:B------:R-:W-:Y:S06]  /*26430*/  @!P0 BRA `(.L_x_12618) ;  /* 0x0000000000048947 */ /* 0x000fec0003800000 */
[----:B------:R-:W-:Y:S01]  /*26440*/  BPT.TRAP 0x1 ;  /* 0x000000040000795c */ /* 0x000fe20000300000 */
.L_x_12618:
[----:B------:R-:W-:Y:S01]  /*26450*/  IMAD R5, R22, 0x8, R5 ;  /* 0x0000000816057824 */ /* 0x000fe200078e0205 */
[----:B------:R-:W-:-:S04]  /*26460*/  SHF.L.U32 R0, R0, 0x1f, RZ ;  /* 0x0000001f00007819 */ /* 0x000fc800000006ff */
[----:B------:R-:W1:Y:S02]  /*26470*/  SYNCS.PHASECHK.TRANS64.TRYWAIT P1, [R5+URZ+0x19c40], R0 ;  /* 0x019c4000050075a7 */ /* 0x000e64000802017f */
[----:B-1----:R-:W-:Y:S05]  /*26480*/  @!P1 BRA `(.L_x_12619) ;  /* 0x0000002c00b09947 */ /* 0x002fea0003800000 */
.L_x_12744:
[----:B------:R-:W-:Y:S05]  /*26490*/  @!P0 BRA `(.L_x_12620) ;  /* 0x0000000000048947 */ /* 0x000fea0003800000 */
[----:B------:R-:W-:Y:S01]  /*264a0*/  BPT.TRAP 0x1 ;  /* 0x000000040000795c */ /* 0x000fe20000300000 */
.L_x_12620:
[----:B------:R-:W3:Y:S02]  /*264b0*/  SYNCS.PHASECHK.TRANS64.TRYWAIT P1, [R3+URZ+0x19c60], R2 ;  /* 0x019c6002030075a7 */ /* 0x000ee4000802017f */
[----:B---3--:R-:W-:Y:S05]  /*264c0*/  @!P1 BRA `(.L_x_12621) ;  /* 0x0000002c00b49947 */ /* 0x008fea0003800000 */
.L_x_12745:
[----:B------:R-:W-:Y:S05]  /*264d0*/  @!P0 BRA `(.L_x_12622) ;  /* 0x0000000000048947 */ /* 0x000fea0003800000 */
[----:B------:R-:W-:Y:S01]  /*264e0*/  BPT.TRAP 0x1 ;  /* 0x000000040000795c */ /* 0x000fe20000300000 */
.L_x_12622:
[----:B------:R-:W4:Y:S02]  /*264f0*/  SYNCS.PHASECHK.TRANS64.TRYWAIT P1, [R5+URZ+0x19c60], R0 ;  /* 0x019c6000050075a7 */ /* 0x000f24000802017f */
[----:B----4-:R-:W-:Y:S05]  /*26500*/  @!P1 BRA `(.L_x_12623) ;  /* 0x0000002c00b89947 */ /* 0x010fea0003800000 */
.L_x_12746:
[----:B------:R-:W-:Y:S05]  /*26510*/  @!P0 BRA `(.L_x_12624) ;  /* 0x0000000000048947 */ /* 0x000fea0003800000 */
[----:B------:R-:W-:Y:S01]  /*26520*/  BPT.TRAP 0x1 ;  /* 0x000000040000795c */ /* 0x000fe20000300000 */
.L_x_12624:
[----:B------:R-:W5:Y:S02]  /*26530*/  SYNCS.PHASECHK.TRANS64.TRYWAIT P1, [R3+URZ+0x19c80], R2 ;  /* 0x019c8002030075a7 */ /* 0x000f64000802017f */
[----:B-----5:R-:W-:Y:S05]  /*26540*/  @!P1 BRA `(.L_x_12625) ;  /* 0x0000002c00bc9947 */ /* 0x020fea0003800000 */
.L_x_12747:
[----:B------:R-:W-:Y:S05]  /*26550*/  @!P0 BRA `(.L_x_12626) ;  /* 0x0000000000048947 */ /* 0x000fea0003800000 */
[----:B------:R-:W-:Y:S01]  /*26560*/  BPT.TRAP 0x1 ;  /* 0x000000040000795c */ /* 0x000fe20000300000 */
.L_x_12626:
[----:B------:R0:W0:Y:S02]  /*26570*/  SYNCS.PHASECHK.TRANS64.TRYWAIT P0, [R5+URZ+0x19c80], R0 ;  /* 0x019c8000050075a7 */ /* 0x000024000800017f */
[----:B0-----:R-:W-:Y:S05]  /*26580*/  @!P0 NANOSLEEP.SYNCS 0x989680 ;  /* 0x009896800000895d */ /* 0x001fea0003900000 */
[----:B------:R-:W0:Y:S02]  /*26590*/  @!P0 SYNCS.PHASECHK.TRANS64 P0, [R5+URZ+0x19c80], R0 ;  /* 0x019c8000050085a7 */ /* 0x000e24000800007f */
[----:B0-----:R-:W-:Y:S05]  /*265a0*/  @!P0 BRA `(.L_x_12626) ;  /* 0xfffffffc00f08947 */ /* 0x001fea000383ffff */
.L_x_12258:
[----:B------:R-:W-:Y:S05]  /*265b0*/  BSYNC B8 ;  /* 0x0000000000087941 */ /* 0x000fea0003800000 */
.L_x_12255:
[----:B------:R-:W-:Y:S05]  /*265c0*/  EXIT ;  /* 0x000000000000794d */ /* 0x000fea0003800000 */
.L_x_12284:
[----:B-1----:R1:W2:Y:S02]  /*265d0*/  SYNCS.PHASECHK.TRANS64.TRYWAIT P5, [R68+URZ+0x19c90], R77 ;  /* 0x019c904d440075a7 */ /* 0x0022a400080a017f */
[----:B--2---:R-:W-:Y:S05]  /*265e0*/  @!P5 NANOSLEEP.SYNCS 0x989680 ;  /* 0x009896800000d95d */ /* 0x004fea0003900000 */
[----:B------:R-:W2:Y:S02]  /*265f0*/  @!P5 SYNCS.PHASECHK.TRANS64 P5, [R68+URZ+0x19c90], R77 ;  /* 0x019c904d4400d5a7 */ /* 0x000ea400080a007f */
[----:B--2---:R-:W-:Y:S05]  /*26600*/  @!P5 BRA `(.L_x_12284) ;  /* 0xfffffffc00f0d947 */ /* 0x004fea000383ffff */
[----:B------:R-:W-:Y:S05]  /*26610*/  BRA `(.L_x_12627) ;  /* 0xfffffdc800687947 */ /* 0x000fea000383ffff */
.L_x_12285:
        /* <DEDUP_REMOVED lines=8> */
.L_x_12629:
[----:B------:R-:W-:Y:S05]  /*266a0*/  BSYNC B1 ;  /* 0x0000000000017941 */ /* 0x000fea0003800000 */
.L_x_12628:
        /* <DEDUP_REMOVED lines=8> */
.L_x_12630:
[----:B------:R-:W-:Y:S05]  /*26730*/  BRA `(.L_x_12631) ;  /* 0xfffffdc800347947 */ /* 0x000fea000383ffff */
.L_x_12301:
[----:B-1----:R1:W2:Y:S02]  /*26740*/  SYNCS.PHASECHK.TRANS64.TRYWAIT P5, [R68+URZ+0x19c90], R77 ;  /* 0x019c904d440075a7 */ /* 0x0022a400080a017f */
[----:B--2---:R-:W-:Y:S05]  /*26750*/  @!P5 NANOSLEEP.SYNCS 0x989680 ;  /* 0x009896800000d95d */ /* 0x004fea0003900000 */
[----:B------:R-:W2:Y:S02]  /*26760*/  @!P5 SYNCS.PHASECHK.TRANS64 P5, [R68+URZ+0x19c90], R77 ;  /* 0x019c904d4400d5a7 */ /* 0x000ea400080a007f */
[----:B--2---:R-:W-:Y:S05]  /*26770*/  @!P5 BRA `(.L_x_12301) ;  /* 0xfffffffc00f0d947 */ /* 0x004fea000383ffff */
[----:B------:R-:W-:Y:S05]  /*26780*/  BRA `(.L_x_12632) ;  /* 0xfffffde000907947 */ /* 0x000fea000383ffff */
.L_x_12302:
        /* <DEDUP_REMOVED lines=8> */
.L_x_12634:
[----:B------:R-:W-:Y:S05]  /*26810*/  BSYNC B1 ;  /* 0x0000000000017941 */ /* 0x000fea0003800000 */
.L_x_12633:
        /* <DEDUP_REMOVED lines=8> */
.L_x_12635:
[----:B------:R-:W-:Y:S01]  /*268a0*/  IMAD.MOV.U32 R80, RZ, RZ, R14 ;  /* 0x000000ffff507224 */ /* 0x000fe200078e000e */
[----:B------:R-:W-:Y:S06]  /*268b0*/  BRA `(.L_x_12636) ;  /* 0xfffffde000587947 */ /* 0x000fec000383ffff */
.L_x_12311:
[----:B0-----:R0:W1:Y:S02]  /*268c0*/  SYNCS.PHASECHK.TRANS64.TRYWAIT P4, [R68+URZ+0x19c90], R77 ;  /* 0x019c904d440075a7 */ /* 0x001064000808017f */
[----:B-1----:R-:W-:Y:S05]  /*268d0*/  @!P4 NANOSLEEP.SYNCS 0x989680 ;  /* 0x009896800000c95d */ /* 0x002fea0003900000 */
[----:B------:R-:W1:Y:S02]  /*268e0*/  @!P4 SYNCS.PHASECHK.TRANS64 P4, [R68+URZ+0x19c90], R77 ;  /* 0x019c904d4400c5a7 */ /* 0x000e64000808007f */
[----:B-1----:R-:W-:Y:S05]  /*268f0*/  @!P4 BRA `(.L_x_12311) ;  /* 0xfffffffc00f0c947 */ /* 0x002fea000383ffff */
[----:B------:R-:W-:Y:S05]  /*26900*/  BRA `(.L_x_12637) ;  /* 0xfffffe0000547947 */ /* 0x000fea000383ffff */
.L_x_12312:
[----:B------:R-:W-:Y:S01]  /*26910*/  BSSY B1, `(.L_x_12638) ;  /* 0x0000007000017945 */ /* 0x000fe20003800000 */
[----:B------:R-:W-:Y:S02]  /*26920*/  IMAD.MOV.U32 R12, RZ, RZ, RZ ;  /* 0x000000ffff0c7224 */ /* 0x000fe400078e00ff */
[----:B------:R-:W-:Y:S02]  /*26930*/  IMAD.MOV.U32 R11, RZ, RZ, 0x1e1f ;  /* 0x00001e1fff0b7424 */ /* 0x000fe400078e00ff */
[----:B------:R-:W-:-:S07]  /*26940*/  IMAD.MOV.U32 R15, RZ, RZ, -0x1 ;  /* 0xffffffffff0f7424 */ /* 0x000fce00078e00ff */
[----:B0-----:R-:W-:Y:S05]  /*26950*/  WARPSYNC.COLLECTIVE R15, `(.L_x_12639) ;  /* 0x000000000f087348 */ /* 0x001fea0003c00000 */
[----:B------:R1:W2:Y:S02]  /*26960*/  SHFL.IDX P6, R14, R13, R12, R11 ;  /* 0x0000000c0d0e7389 */ /* 0x0002a400000c000b */
[----:B012---:R-:W-:Y:S01]  /*26970*/  ENDCOLLECTIVE ;  /* 0x000000000000791b */ /* 0x007fe20003800000 */
.L_x_12639:
[----:B------:R-:W-:Y:S05]  /*26980*/  BSYNC B1 ;  /* 0x0000000000017941 */ /* 0x000fea0003800000 */
.L_x_12638:
        /* <DEDUP_REMOVED lines=8> */
.L_x_12640:
[----:B------:R-:W-:Y:S05]  /*26a10*/  BRA `(.L_x_12641) ;  /* 0xfffffe0000847947 */ /* 0x000fea000383ffff */
.L_x_12316:
[----:B0-----:R0:W2:Y:S02]  /*26a20*/  SYNCS.PHASECHK.TRANS64.TRYWAIT P3, [R68+URZ+0x19cb0], R77 ;  /* 0x019cb04d440075a7 */ /* 0x0010a4000806017f */
[----:B--2---:R-:W-:Y:S05]  /*26a30*/  @!P3 NANOSLEEP.SYNCS 0x989680 ;  /* 0x009896800000b95d */ /* 0x004fea0003900000 */
[----:B------:R-:W2:Y:S02]  /*26a40*/  @!P3 SYNCS.PHASECHK.TRANS64 P3, [R68+URZ+0x19cb0], R77 ;  /* 0x019cb04d4400b5a7 */ /* 0x000ea4000806007f */
[----:B--2---:R-:W-:Y:S05]  /*26a50*/  @!P3 BRA `(.L_x_12316) ;  /* 0xfffffffc00f0b947 */ /* 0x004fea000383ffff */
[----:B------:R-:W-:Y:S05]  /*26a60*/  BRA `(.L_x_12642) ;  /* 0xfffffe0400187947 */ /* 0x000fea000383ffff */
.L_x_12344:
[----:B------:R-:W-:Y:S01]  /*26a70*/  BSSY B1, `(.L_x_12643) ;  /* 0x0000007000017945 */ /* 0x000fe20003800000 */
[----:B------:R-:W-:Y:S02]  /*26a80*/  IMAD.MOV.U32 R12, RZ, RZ, RZ ;  /* 0x000000ffff0c7224 */ /* 0x000fe400078e00ff */
[----:B------:R-:W-:Y:S02]  /*26a90*/  IMAD.MOV.U32 R11, RZ, RZ, 0x1e1f ;  /* 0x00001e1fff0b7424 */ /* 0x000fe400078e00ff */
[----:B------:R-:W-:-:S07]  /*26aa0*/  IMAD.MOV.U32 R15, RZ, RZ, -0x1 ;  /* 0xffffffffff0f7424 */ /* 0x000fce00078e00ff */
[----:B------:R-:W-:Y:S05]  /*26ab0*/  WARPSYNC.COLLECTIVE R15, `(.L_x_12644) ;  /* 0x000000000f087348 */ /* 0x000fea0003c00000 */
[----:B------:R0:W1:Y:S02]  /*26ac0*/  SHFL.IDX P6, R14, R13, R12, R11 ;  /* 0x0000000c0d0e7389 */ /* 0x00006400000c000b */
[----:B01----:R-:W-:Y:S01]  /*26ad0*/  ENDCOLLECTIVE ;  /* 0x000000000000791b */ /* 0x003fe20003800000 */
.L_x_12644:
[----:B------:R-:W-:Y:S05]  /*26ae0*/  BSYNC B1 ;  /* 0x0000000000017941 */ /* 0x000fea0003800000 */
.L_x_12643:
        /* <DEDUP_REMOVED lines=8> */
.L_x_12645:
[----:B------:R-:W-:Y:S02]  /*26b70*/  IMAD.MOV.U32 R13, RZ, RZ, R4 ;  /* 0x000000ffff0d7224 */ /* 0x000fe400078e0004 */
[----:B------:R-:W-:-:S07]  /*26b80*/  IMAD.MOV.U32 R3, RZ, RZ, R14 ;  /* 0x000000ffff037224 */ /* 0x000fce00078e000e */
[----:B------:R-:W-:Y:S05]  /*26b90*/  WARPSYNC.COLLECTIVE R15, `(.L_x_12646) ;  /* 0x000000000f087348 */ /* 0x000fea0003c00000 */
[----:B------:R0:W1:Y:S02]  /*26ba0*/  SHFL.IDX P6, R14, R13, R12, R11 ;  /* 0x0000000c0d0e7389 */ /* 0x00006400000c000b */
[----:B01----:R-:W-:Y:S01]  /*26bb0*/  ENDCOLLECTIVE ;  /* 0x000000000000791b */ /* 0x003fe20003800000 */
.L_x_12646:
[----:B------:R-:W-:Y:S02]  /*26bc0*/  IMAD.MOV.U32 R13, RZ, RZ, R5 ;  /* 0x000000ffff0d7224 */ /* 0x000fe400078e0005 */
[----:B------:R-:W-:-:S07]  /*26bd0*/  IMAD.MOV.U32 R4, RZ, RZ, R14 ;  /* 0x000000ffff047224 */ /* 0x000fce00078e000e */
[----:B------:R-:W-:Y:S05]  /*26be0*/  WARPSYNC.COLLECTIVE R15, `(.L_x_12647) ;  /* 0x000000000f087348 */ /* 0x000fea0003c00000 */
[----:B------:R0:W1:Y:S02]  /*26bf0*/  SHFL.IDX P6, R14, R13, R12, R11 ;  /* 0x0000000c0d0e7389 */ /* 0x00006400000c000b */
[----:B01----:R-:W-:Y:S01]  /*26c00*/  ENDCOLLECTIVE ;  /* 0x000000000000791b */ /* 0x003fe20003800000 */
.L_x_12647:
[----:B------:R-:W-:Y:S05]  /*26c10*/  BRA `(.L_x_12648) ;  /* 0xfffffe18007c7947 */ /* 0x000fea000383ffff */
.L_x_12348:
[----:B-1----:R1:W2:Y:S02]  /*26c20*/  SYNCS.PHASECHK.TRANS64.TRYWAIT P0, [R16+URZ+0x19c00], R5 ;  /* 0x019c0005100075a7 */ /* 0x0022a4000800017f */
[----:B--2---:R-:W-:Y:S05]  /*26c30*/  @!P0 NANOSLEEP.SYNCS 0x989680 ;  /* 0x009896800000895d */ /* 0x004fea0003900000 */
[----:B------:R-:W2:Y:S02]  /*26c40*/  @!P0 SYNCS.PHASECHK.TRANS64 P0, [R16+URZ+0x19c00], R5 ;  /* 0x019c0005100085a7 */ /* 0x000ea4000800007f */
[----:B--2---:R-:W-:Y:S05]  /*26c50*/  @!P0 BRA `(.L_x_12348) ;  /* 0xfffffffc00f08947 */ /* 0x004fea000383ffff */
[----:B------:R-:W-:Y:S05]  /*26c60*/  BRA `(.L_x_12649) ;  /* 0xfffffe1c004c7947 */ /* 0x000fea000383ffff */
.L_x_12354:
[----:B------:R-:W-:Y:S01]  /*26c70*/  BSSY B1, `(.L_x_12650) ;  /* 0x0000007000017945 */ /* 0x000fe20003800000 */
[----:B------:R-:W-:Y:S02]  /*26c80*/  IMAD.MOV.U32 R12, RZ, RZ, RZ ;  /* 0x000000ffff0c7224 */ /* 0x000fe400078e00ff */
[----:B------:R-:W-:Y:S02]  /*26c90*/  IMAD.MOV.U32 R11, RZ, RZ, 0x1e1f ;  /* 0x00001e1fff0b7424 */ /* 0x000fe400078e00ff */
[----:B------:R-:W-:-:S07]  /*26ca0*/  IMAD.MOV.U32 R15, RZ, RZ, -0x1 ;  /* 0xffffffffff0f7424 */ /* 0x000fce00078e00ff */
[----:B------:R-:W-:Y:S05]  /*26cb0*/  WARPSYNC.COLLECTIVE R15, `(.L_x_12651) ;  /* 0x000000000f087348 */ /* 0x000fea0003c00000 */
[----:B------:R0:W1:Y:S02]  /*26cc0*/  SHFL.IDX P6, R14, R13, R12, R11 ;  /* 0x0000000c0d0e7389 */ /* 0x00006400000c000b */
[----:B01----:R-:W-:Y:S01]  /*26cd0*/  ENDCOLLECTIVE ;  /* 0x000000000000791b */ /* 0x003fe20003800000 */
.L_x_12651:
[----:B------:R-:W-:Y:S05]  /*26ce0*/  BSYNC B1 ;  /* 0x0000000000017941 */ /* 0x000fea0003800000 */
.L_x_12650:
        /* <DEDUP_REMOVED lines=8> */
.L_x_12652:
[----:B------:R-:W-:Y:S02]  /*26d70*/  IMAD.MOV.U32 R13, RZ, RZ, R20 ;  /* 0x000000ffff0d7224 */ /* 0x000fe400078e0014 */
[----:B------:R-:W-:-:S07]  /*26d80*/  IMAD.MOV.U32 R3, RZ, RZ, R14 ;  /* 0x000000ffff037224 */ /* 0x000fce00078e000e */
[----:B------:R-:W-:Y:S05]  /*26d90*/  WARPSYNC.COLLECTIVE R15, `(.L_x_12653) ;  /* 0x000000000f087348 */ /* 0x000fea0003c00000 */
[----:B------:R0:W1:Y:S02]  /*26da0*/  SHFL.IDX P6, R14, R13, R12, R11 ;  /* 0x0000000c0d0e7389 */ /* 0x00006400000c000b */
[----:B01----:R-:W-:Y:S01]  /*26db0*/  ENDCOLLECTIVE ;  /* 0x000000000000791b */ /* 0x003fe20003800000 */
.L_x_12653:
[----:B------:R-:W-:Y:S02]  /*26dc0*/  IMAD.MOV.U32 R13, RZ, RZ, R21 ;  /* 0x000000ffff0d7224 */ /* 0x000fe400078e0015 */
[----:B------:R-:W-:-:S07]  /*26dd0*/  IMAD.MOV.U32 R20, RZ, RZ, R14 ;  /* 0x000000ffff147224 */ /* 0x000fce00078e000e */
[----:B------:R-:W-:Y:S05]  /*26de0*/  WARPSYNC.COLLECTIVE R15, `(.L_x_12654) ;  /* 0x000000000f087348 */ /* 0x000fea0003c00000 */
[----:B------:R0:W1:Y:S02]  /*26df0*/  SHFL.IDX P6, R14, R13, R12, R11 ;  /* 0x0000000c0d0e7389 */ /* 0x00006400000c000b */
[----:B01----:R-:W-:Y:S01]  /*26e00*/  ENDCOLLECTIVE ;  /* 0x000000000000791b */ /* 0x003fe20003800000 */
.L_x_12654:
[----:B------:R-:W-:Y:S01]  /*26e10*/  IMAD.MOV.U32 R21, RZ, RZ, R14 ;  /* 0x000000ffff157224 */ /* 0x000fe200078e000e */
[----:B------:R-:W-:Y:S06]  /*26e20*/  BRA `(.L_x_12655) ;  /* 0xfffffe3400387947 */ /* 0x000fec000383ffff */
.L_x_12358:
[----:B-1----:R1:W2:Y:S02]  /*26e30*/  SYNCS.PHASECHK.TRANS64.TRYWAIT P0, [R16+URZ+0x19c00], R39 ;  /* 0x019c0027100075a7 */ /* 0x0022a4000800017f */
[----:B--2---:R-:W-:Y:S05]  /*26e40*/  @!P0 NANOSLEEP.SYNCS 0x989680 ;  /* 0x009896800000895d */ /* 0x004fea0003900000 */
[----:B------:R-:W2:Y:S02]  /*26e50*/  @!P0 SYNCS.PHASECHK.TRANS64 P0, [R16+URZ+0x19c00], R39 ;  /* 0x019c0027100085a7 */ /* 0x000ea4000800007f */
[----:B--2---:R-:W-:Y:S05]  /*26e60*/  @!P0 BRA `(.L_x_12358) ;  /* 0xfffffffc00f08947 */ /* 0x004fea000383ffff */
[----:B------:R-:W-:Y:S05]  /*26e70*/  BRA `(.L_x_12656) ;  /* 0xfffffe3800087947 */ /* 0x000fea000383ffff */
.L_x_12364:
[----:B--2---:R2:W0:Y:S02]  /*26e80*/  SYNCS.PHASECHK.TRANS64.TRYWAIT P1, [R0+URZ+0x19c30], R5 ;  /* 0x019c3005000075a7 */ /* 0x004424000802017f */
[----:B0-----:R-:W-:Y:S05]  /*26e90*/  @!P1 NANOSLEEP.SYNCS 0x989680 ;  /* 0x009896800000995d */ /* 0x001fea0003900000 */
[----:B------:R-:W0:Y:S02]  /*26ea0*/  @!P1 SYNCS.PHASECHK.TRANS64 P1, [R0+URZ+0x19c30], R5 ;  /* 0x019c3005000095a7 */ /* 0x000e24000802007f */
[----:B0-----:R-:W-:Y:S05]  /*26eb0*/  @!P1 BRA `(.L_x_12364) ;  /* 0xfffffffc00f09947 */ /* 0x001fea000383ffff */
[----:B------:R-:W-:Y:S05]  /*26ec0*/  BRA `(.L_x_12363) ;  /* 0xfffffe5800747947 */ /* 0x000fea000383ffff */
.L_x_12385:
[----:B-1----:R1:W2:Y:S02]  /*26ed0*/  SYNCS.PHASECHK.TRANS64.TRYWAIT P1, [R15+URZ+0x19c30], R8 ;  /* 0x019c30080f0075a7 */ /* 0x0022a4000802017f */
[----:B--2---:R-:W-:Y:S05]  /*26ee0*/  @!P1 NANOSLEEP.SYNCS 0x989680 ;  /* 0x009896800000995d */ /* 0x004fea0003900000 */
[----:B------:R-:W2:Y:S02]  /*26ef0*/  @!P1 SYNCS.PHASECHK.TRANS64 P1, [R15+URZ+0x19c30], R8 ;  /* 0x019c30080f0095a7 */ /* 0x000ea4000802007f */
[----:B--2---:R-:W-:Y:S05]  /*26f00*/  @!P1 BRA `(.L_x_12385) ;  /* 0xfffffffc00f09947 */ /* 0x004fea000383ffff */
[----:B------:R-:W-:Y:S05]  /*26f10*/  BRA `(.L_x_12384) ;  /* 0xfffffe94008c7947 */ /* 0x000fea000383ffff */
.L_x_12390:
[----:B-1----:R1:W2:Y:S02]  /*26f20*/  SYNCS.PHASECHK.TRANS64.TRYWAIT P1, [R152+URZ+0x19c50], R8 ;  /* 0x019c5008980075a7 */ /* 0x0022a4000802017f */
[----:B--2---:R-:W-:Y:S05]  /*26f30*/  @!P1 NANOSLEEP.SYNCS 0x989680 ;  /* 0x009896800000995d */ /* 0x004fea0003900000 */
[----:B------:R-:W2:Y:S02]  /*26f40*/  @!P1 SYNCS.PHASECHK.TRANS64 P1, [R152+URZ+0x19c50], R8 ;  /* 0x019c5008980095a7 */ /* 0x000ea4000802007f */
[----:B--2---:R-:W-:Y:S05]  /*26f50*/  @!P1 BRA `(.L_x_12390) ;  /* 0xfffffffc00f09947 */ /* 0x004fea000383ffff */
[----:B------:R-:W-:Y:S05]  /*26f60*/  BRA `(.L_x_12389) ;  /* 0xfffffe98000c7947 */ /* 0x000fea000383ffff */
.L_x_12412:
[----:B-1----:R1:W2:Y:S02]  /*26f70*/  SYNCS.PHASECHK.TRANS64.TRYWAIT P1, [R12+URZ+0x19c30], R13 ;  /* 0x019c300d0c0075a7 */ /* 0x0022a4000802017f */
[----:B--2---:R-:W-:Y:S05]  /*26f80*/  @!P1 NANOSLEEP.SYNCS 0x989680 ;  /* 0x009896800000995d */ /* 0x004fea0003900000 */
[----:B------:R-:W2:Y:S02]  /*26f90*/  @!P1 SYNCS.PHASECHK.TRANS64 P1, [R12+URZ+0x19c30], R13 ;  /* 0x019c300d0c0095a7 */ /* 0x000ea4000802007f */
[----:B--2---:R-:W-:Y:S05]  /*26fa0*/  @!P1 BRA `(.L_x_12412) ;  /* 0xfffffffc00f09947 */ /* 0x004fea000383ffff */
[----:B------:R-:W-:Y:S05]  /*26fb0*/  BRA `(.L_x_12411) ;  /* 0xfffffed000787947 */ /* 0x000fea000383ffff */
.L_x_12417:
[----:B-1----:R1:W2:Y:S02]  /*26fc0*/  SYNCS.PHASECHK.TRANS64.TRYWAIT P1, [R21+URZ+0x19c50], R9 ;  /* 0x019c5009150075a7 */ /* 0x0022a4000802017f */
[----:B--2---:R-:W-:Y:S05]  /*26fd0*/  @!P1 NANOSLEEP.SYNCS 0x989680 ;  /* 0x009896800000995d */ /* 0x004fea0003900000 */
[----:B------:R-:W2:Y:S02]  /*26fe0*/  @!P1 SYNCS.PHASECHK.TRANS64 P1, [R21+URZ+0x19c50], R9 ;  /* 0x019c5009150095a7 */ /* 0x000ea4000802007f */
[----:B--2---:R-:W-:Y:S05]  /*26ff0*/  @!P1 BRA `(.L_x_12417) ;  /* 0xfffffffc00f09947 */ /* 0x004fea000383ffff */
[----:B------:R-:W-:Y:S05]  /*27000*/  BRA `(.L_x_12416) ;  /* 0xfffffed000f87947 */ /* 0x000fea000383ffff */
.L_x_12427:
[----:B-1----:R1:W2:Y:S02]  /*27010*/  SYNCS.PHASECHK.TRANS64.TRYWAIT P1, [R12+URZ+0x19c30], R13 ;  /* 0x019c300d0c0075a7 */ /* 0x0022a4000802017f */
[----:B--2---:R-:W-:Y:S05]  /*27020*/  @!P1 NANOSLEEP.SYNCS 0x989680 ;  /* 0x009896800000995d */ /* 0x004fea0003900000 */
[----:B------:R-:W2:Y:S02]  /*27030*/  @!P1 SYNCS.PHASECHK.TRANS64 P1, [R12+URZ+0x19c30], R13 ;  /* 0x019c300d0c0095a7 */ /* 0x000ea4000802007f */
[----:B--2---:R-:W-:Y:S05]  /*27040*/  @!P1 BRA `(.L_x_12427) ;  /* 0xfffffffc00f09947 */ /* 0x004fea000383ffff */
[----:B------:R-:W-:Y:S05]  /*27050*/  BRA `(.L_x_12426) ;  /* 0xfffffef400f47947 */ /* 0x000fea000383ffff */
.L_x_12432:
[----:B-1----:R1:W2:Y:S02]  /*27060*/  SYNCS.PHASECHK.TRANS64.TRYWAIT P1, [R21+URZ+0x19c50], R9 ;  /* 0x019c5009150075a7 */ /* 0x0022a4000802017f */
[----:B--2---:R-:W-:Y:S05]  /*27070*/  @!P1 NANOSLEEP.SYNCS 0x989680 ;  /* 0x009896800000995d */ /* 0x004fea0003900000 */
[----:B------:R-:W2:Y:S02]  /*27080*/  @!P1 SYNCS.PHASECHK.TRANS64 P1, [R21+URZ+0x19c50], R9 ;  /* 0x019c5009150095a7 */ /* 0x000ea4000802007f */
[----:B--2---:R-:W-:Y:S05]  /*27090*/  @!P1 BRA `(.L_x_12432) ;  /* 0xfffffffc00f09947 */ /* 0x004fea000383ffff */
[----:B------:R-:W-:Y:S05]  /*270a0*/  BRA `(.L_x_12431) ;  /* 0xfffffef800747947 */ /* 0x000fea000383ffff */
.L_x_12448:
[----:B-1----:R1:W2:Y:S02]  /*270b0*/  SYNCS.PHASECHK.TRANS64.TRYWAIT P1, [R12+URZ+0x19c50], R7 ;  /* 0x019c50070c0075a7 */ /* 0x0022a4000802017f */
[----:B--2---:R-:W-:Y:S05]  /*270c0*/  @!P1 NANOSLEEP.SYNCS 0x989680 ;  /* 0x009896800000995d */ /* 0x004fea0003900000 */
[----:B------:R-:W2:Y:S02]  /*270d0*/  @!P1 SYNCS.PHASECHK.TRANS64 P1, [R12+URZ+0x19c50], R7 ;  /* 0x019c50070c0095a7 */ /* 0x000ea4000802007f */
[----:B--2---:R-:W-:Y:S05]  /*270e0*/  @!P1 BRA `(.L_x_12448) ;  /* 0xfffffffc00f09947 */ /* 0x004fea000383ffff */
[----:B------:R-:W-:Y:S05]  /*270f0*/  BRA `(.L_x_12447) ;  /* 0xffffff2c00b07947 */ /* 0x000fea000383ffff */
.L_x_12489:
[----:B------:R-:W0:Y:S01]  /*27100*/  S2R R7, SR_TID.X ;  /* 0x0000000000077919 */ /* 0x000e220000002100 */
[----:B------:R-:W-:Y:S01]  /*27110*/  BSSY B1, `(.L_x_12657) ;  /* 0x000000a000017945 */ /* 0x000fe20003800000 */
[----:B------:R-:W-:Y:S02]  /*27120*/  IMAD.MOV.U32 R12, RZ, RZ, RZ ;  /* 0x000000ffff0c7224 */ /* 0x000fe400078e00ff */
[----:B-1----:R-:W-:Y:S02]  /*27130*/  IMAD.MOV.U32 R11, RZ, RZ, 0x1f ;  /* 0x0000001fff0b7424 */ /* 0x002fe400078e00ff */
[----:B------:R-:W-:Y:S01]  /*27140*/  IMAD.MOV.U32 R15, RZ, RZ, -0x1 ;  /* 0xffffffffff0f7424 */ /* 0x000fe200078e00ff */
[----:B0-----:R-:W-:-:S04]  /*27150*/  SHF.R.U32.HI R7, RZ, 0x5, R7 ;  /* 0x00000005ff077819 */ /* 0x001fc80000011607 */
[----:B------:R-:W-:-:S05]  /*27160*/  LOP3.LUT R7, R7, 0x3, RZ, 0xc0, !PT ;  /* 0x0000000307077812 */ /* 0x000fca00078ec0ff */
[----:B------:R-:W-:-:S07]  /*27170*/  IMAD.MOV.U32 R13, RZ, RZ, R7 ;  /* 0x000000ffff0d7224 */ /* 0x000fce00078e0007 */
[----:B------:R-:W-:Y:S05]  /*27180*/  WARPSYNC.COLLECTIVE R15, `(.L_x_12658) ;  /* 0x000000000f087348 */ /* 0x000fea0003c00000 */
[----:B------:R0:W1:Y:S02]  /*27190*/  SHFL.IDX P6, R14, R13, R12, R11 ;  /* 0x0000000c0d0e7389 */ /* 0x00006400000c000b */
[----:B01----:R-:W-:Y:S01]  /*271a0*/  ENDCOLLECTIVE ;  /* 0x000000000000791b */ /* 0x003fe20003800000 */
.L_x_12658:
[----:B------:R-:W-:Y:S05]  /*271b0*/  BSYNC B1 ;  /* 0x0000000000017941 */ /* 0x000fea0003800000 */
.L_x_12657:
[----:B------:R-:W-:Y:S05]  /*271c0*/  BRA `(.L_x_12659) ;  /* 0xffffff8800cc7947 */ /* 0x000fea000383ffff */
.L_x_12491:
[----:B------:R-:W-:Y:S01]  /*271d0*/  BSSY B1, `(.L_x_12660) ;  /* 0x0000006000017945 */ /* 0x000fe20003800000 */
[----:B------:R-:W-:-:S07]  /*271e0*/  IMAD.MOV.U32 R15, RZ, RZ, -0x1 ;  /* 0xffffffffff0f7424 */ /* 0x000fce00078e00ff */
[----:B01----:R-:W-:Y:S05]  /*271f0*/  WARPSYNC.COLLECTIVE R15, `(.L_x_12661) ;  /* 0x000000000f0c7348 */ /* 0x003fea0003c00000 */
[----:B------:R-:W-:Y:S02]  /*27200*/  ELECT P6, UR62, PT ;  /* 0x00000000003e782f */ /* 0x000fe400038c0000 */
[----:B------:R-:W-:Y:S01]  /*27210*/  MOV R14, UR62 ;  /* 0x0000003e000e7c02 */ /* 0x000fe20008000f00 */
[----:B01----:R-:W-:Y:S10]  /*27220*/  ENDCOLLECTIVE ;  /* 0x000000000000791b */ /* 0x003ff40003800000 */
.L_x_12661:
[----:B------:R-:W-:Y:S05]  /*27230*/  BSYNC B1 ;  /* 0x0000000000017941 */ /* 0x000fea0003800000 */
.L_x_12660:
[----:B------:R-:W-:Y:S05]  /*27240*/  BRA `(.L_x_12490) ;  /* 0xffffff8800c47947 */ /* 0x000fea000383ffff */
.L_x_12493:
[----:B0-----:R0:W2:Y:S02]  /*27250*/  SYNCS.PHASECHK.TRANS64.TRYWAIT P0, [R18+URZ+0x19c20], R6 ;  /* 0x019c2006120075a7 */ /* 0x0010a4000800017f */
[----:B--2---:R-:W-:Y:S05]  /*27260*/  @!P0 NANOSLEEP.SYNCS 0x989680 ;  /* 0x009896800000895d */ /* 0x004fea0003900000 */
[----:B------:R-:W2:Y:S02]  /*27270*/  @!P0 SYNCS.PHASECHK.TRANS64 P0, [R18+URZ+0x19c20], R6 ;  /* 0x019c2006120085a7 */ /* 0x000ea4000800007f */
[----:B--2---:R-:W-:Y:S05]  /*27280*/  @!P0 BRA `(.L_x_12493) ;  /* 0xfffffffc00f08947 */ /* 0x004fea000383ffff */
[----:B------:R-:W-:Y:S05]  /*27290*/  BRA `(.L_x_12662) ;  /* 0xffffff8800d47947 */ /* 0x000fea000383ffff */
.L_x_12497:
[----:B-1----:R1:W2:Y:S02]  /*272a0*/  SYNCS.PHASECHK.TRANS64.TRYWAIT P0, [R9+URZ+0x19ca0], R11 ;  /* 0x019ca00b090075a7 */ /* 0x0022a4000800017f */
[----:B--2---:R-:W-:Y:S05]  /*272b0*/  @!P0 NANOSLEEP.SYNCS 0x989680 ;  /* 0x009896800000895d */ /* 0x004fea0003900000 */
[----:B------:R-:W2:Y:S02]  /*272c0*/  @!P0 SYNCS.PHASECHK.TRANS64 P0, [R9+URZ+0x19ca0], R11 ;  /* 0x019ca00b090085a7 */ /* 0x000ea4000800007f */
[----:B--2---:R-:W-:Y:S05]  /*272d0*/  @!P0 BRA `(.L_x_12497) ;  /* 0xfffffffc00f08947 */ /* 0x004fea000383ffff */
[----:B------:R-:W-:Y:S05]  /*272e0*/  BRA `(.L_x_12663) ;  /* 0xffffff8800f07947 */ /* 0x000fea000383ffff */
.L_x_12504:
[----:B0-----:R0:W2:Y:S02]  /*272f0*/  SYNCS.PHASECHK.TRANS64.TRYWAIT P0, [R9+URZ+0x19cc0], R11 ;  /* 0x019cc00b090075a7 */ /* 0x0010a4000800017f */
[----:B--2---:R-:W-:Y:S05]  /*27300*/  @!P0 NANOSLEEP.SYNCS 0x989680 ;  /* 0x009896800000895d */ /* 0x004fea0003900000 */
[----:B------:R-:W2:Y:S02]  /*27310*/  @!P0 SYNCS.PHASECHK.TRANS64 P0, [R9+URZ+0x19cc0], R11 ;  /* 0x019cc00b090085a7 */ /* 0x000ea4000800007f */
[----:B--2---:R-:W-:Y:S05]  /*27320*/  @!P0 BRA `(.L_x_12504) ;  /* 0xfffffffc00f08947 */ /* 0x004fea000383ffff */
[----:B------:R-:W-:Y:S05]  /*27330*/  BRA `(.L_x_12664) ;  /* 0xffffff8c00ec7947 */ /* 0x000fea000383ffff */
.L_x_12513:
[----:B0-----:R0:W2:Y:S02]  /*27340*/  SYNCS.PHASECHK.TRANS64.TRYWAIT P1, [R9+URZ+0x19ca0], R8 ;  /* 0x019ca008090075a7 */ /* 0x0010a4000802017f */
[----:B--2---:R-:W-:Y:S05]  /*27350*/  @!P1 NANOSLEEP.SYNCS 0x989680 ;  /* 0x009896800000995d */ /* 0x004fea0003900000 */
[----:B------:R-:W2:Y:S02]  /*27360*/  @!P1 SYNCS.PHASECHK.TRANS64 P1, [R9+URZ+0x19ca0], R8 ;  /* 0x019ca008090095a7 */ /* 0x000ea4000802007f */
[----:B--2---:R-:W-:Y:S05]  /*27370*/  @!P1 BRA `(.L_x_12513) ;  /* 0xfffffffc00f09947 */ /* 0x004fea000383ffff */
[----:B------:R-:W-:Y:S05]  /*27380*/  BRA `(.L_x_12665) ;  /* 0xffffff94002c7947 */ /* 0x000fea000383ffff */
.L_x_12520:
[----:B-1----:R1:W2:Y:S02]  /*27390*/  SYNCS.PHASECHK.TRANS64.TRYWAIT P1, [R9+URZ+0x19cc0], R8 ;  /* 0x019cc008090075a7 */ /* 0x0022a4000802017f */
[----:B--2---:R-:W-:Y:S05]  /*273a0*/  @!P1 NANOSLEEP.SYNCS 0x989680 ;  /* 0x009896800000995d */ /* 0x004fea0003900000 */
[----:B------:R-:W2:Y:S02]  /*273b0*/  @!P1 SYNCS.PHASECHK.TRANS64 P1, [R9+URZ+0x19cc0], R8 ;  /* 0x019cc008090095a7 */ /* 0x000ea4000802007f */
[----:B--2---:R-:W-:Y:S05]  /*273c0*/  @!P1 BRA `(.L_x_12520) ;  /* 0xfffffffc00f09947 */ /* 0x004fea000383ffff */
[----:B------:R-:W-:Y:S05]  /*273d0*/  BRA `(.L_x_12666) ;  /* 0xffffff9800247947 */ /* 0x000fea000383ffff */
.L_x_12547:
        /* <DEDUP_REMOVED lines=11> */
.L_x_12668:
[----:B------:R-:W-:Y:S05]  /*27490*/  BSYNC B0 ;  /* 0x0000000000007941 */ /* 0x000fea0003800000 */
.L_x_12667:
[----:B------:R-:W-:Y:S05]  /*274a0*/  BRA `(.L_x_12669) ;  /* 0xffffffac00587947 */ /* 0x000fea000383ffff */
.L_x_12550:
[----:B0-----:R0:W1:Y:S02]  /*274b0*/  SYNCS.PHASECHK.TRANS64.TRYWAIT P0, [R4+URZ+0x19c80], R21 ;  /* 0x019c8015040075a7 */ /* 0x001064000800017f */
[----:B-1----:R-:W-:Y:S05]  /*274c0*/  @!P0 NANOSLEEP.SYNCS 0x989680 ;  /* 0x009896800000895d */ /* 0x002fea0003900000 */
[----:B------:R-:W1:Y:S02]  /*274d0*/  @!P0 SYNCS.PHASECHK.TRANS64 P0, [R4+URZ+0x19c80], R21 ;  /* 0x019c8015040085a7 */ /* 0x000e64000800007f */
[----:B-1----:R-:W-:Y:S05]  /*274e0*/  @!P0 BRA `(.L_x_12550) ;  /* 0xfffffffc00f08947 */ /* 0x002fea000383ffff */
[----:B------:R-:W-:Y:S05]  /*274f0*/  BRA `(.L_x_12670) ;  /* 0xffffffac006c7947 */ /* 0x000fea000383ffff */
.L_x_12551:
        /* <DEDUP_REMOVED lines=8> */
.L_x_12672:
[----:B------:R-:W-:Y:S05]  /*27580*/  BSYNC B0 ;  /* 0x0000000000007941 */ /* 0x000fea0003800000 */
.L_x_12671:
        /* <DEDUP_REMOVED lines=9> */
.L_x_12673:
[----:B------:R-:W0:Y:S01]  /*27620*/  LDC R11, c[0x0][0x2f4] ;  /* 0x0000bd00ff0b7b82 */ /* 0x000e220000000800 */
[----:B------:R-:W-:Y:S02]  /*27630*/  IMAD.MOV.U32 R13, RZ, RZ, R9 ;  /* 0x000000ffff0d7224 */ /* 0x000fe400078e0009 */
[----:B------:R-:W-:Y:S02]  /*27640*/  IMAD.SHL.U32 R15, R7, 0x10, RZ ;  /* 0x00000010070f7824 */ /* 0x000fe400078e00ff */
[----:B------:R-:W-:-:S03]  /*27650*/  IMAD.MOV.U32 R6, RZ, RZ, R14 ;  /* 0x000000ffff067224 */ /* 0x000fc600078e000e */
[----:B------:R-:W-:-:S04]  /*27660*/  LOP3.LUT R15, R15, 0x10, RZ, 0xc0, !PT ;  /* 0x000000100f0f7812 */ /* 0x000fc800078ec0ff */
[C---:B------:R-:W-:Y:S02]  /*27670*/  IADD3 R6, P0, R15.reuse, R6, RZ ;  /* 0x000000060f067210 */ /* 0x040fe40007f1e0ff */
[----:B------:R-:W-:-:S03]  /*27680*/  LOP3.LUT R12, R15, 0x20, RZ, 0xfc, !PT ;  /* 0x000000200f0c7812 */ /* 0x000fc600078efcff */
[----:B------:R-:W-:Y:S02]  /*27690*/  IMAD.X R7, RZ, RZ, R0, P0 ;  /* 0x000000ffff077224 */ /* 0x000fe400000e0600 */
[----:B------:R-:W-:Y:S01]  /*276a0*/  IMAD.IADD R0, R18, 0x1, R10 ;  /* 0x0000000112007824 */ /* 0x000fe200078e020a */
[CC--:B0-----:R-:W-:Y:S02]  /*276b0*/  ISETP.GE.AND P4, PT, R15.reuse, R11.reuse, PT ;  /* 0x0000000b0f00720c */ /* 0x0c1fe40003f86270 */
[----:B------:R-:W-:Y:S01]  /*276c0*/  ISETP.GE.AND P2, PT, R12, R11, PT ;  /* 0x0000000b0c00720c */ /* 0x000fe20003f46270 */
[----:B------:R-:W-:Y:S01]  /*276d0*/  IMAD.MOV.U32 R12, RZ, RZ, 0x1 ;  /* 0x00000001ff0c7424 */ /* 0x000fe200078e00ff */
[----:B------:R-:W-:Y:S02]  /*276e0*/  ISETP.LT.OR P0, PT, R2, 0x1, P4 ;  /* 0x000000010200780c */ /* 0x000fe40002701670 */
        /* <DEDUP_REMOVED lines=14> */
.L_x_12674:
        /* <DEDUP_REMOVED lines=10> */
.L_x_12675:
[----:B------:R-:W-:Y:S01]  /*27870*/  IMAD.MOV.U32 R6, RZ, RZ, R14 ;  /* 0x000000ffff067224 */ /* 0x000fe200078e000e */
[----:B------:R-:W-:Y:S06]  /*27880*/  BRA `(.L_x_12676) ;  /* 0xffffffac00407947 */ /* 0x000fec000383ffff */
.L_x_12556:
[----:B---3--:R3:W4:Y:S02]  /*27890*/  SYNCS.PHASECHK.TRANS64.TRYWAIT P0, [R4+URZ+0x19c40], R21 ;  /* 0x019c4015040075a7 */ /* 0x008724000800017f */
[----:B----4-:R-:W-:Y:S05]  /*278a0*/  @!P0 NANOSLEEP.SYNCS 0x989680 ;  /* 0x009896800000895d */ /* 0x010fea0003900000 */
[----:B------:R-:W4:Y:S02]  /*278b0*/  @!P0 SYNCS.PHASECHK.TRANS64 P0, [R4+URZ+0x19c40], R21 ;  /* 0x019c4015040085a7 */ /* 0x000f24000800007f */
[----:B----4-:R-:W-:Y:S05]  /*278c0*/  @!P0 BRA `(.L_x_12556) ;  /* 0xfffffffc00f08947 */ /* 0x010fea000383ffff */
[----:B------:R-:W-:Y:S05]  /*278d0*/  BRA `(.L_x_12677) ;  /* 0xffffffac00b07947 */ /* 0x000fea000383ffff */
.L_x_12557:
[----:B------:R-:W-:Y:S01]  /*278e0*/  BSSY B0, `(.L_x_12678) ;  /* 0x0000008000007945 */ /* 0x000fe20003800000 */
[----:B------:R-:W-:Y:S02]  /*278f0*/  IMAD.MOV.U32 R13, RZ, RZ, R6 ;  /* 0x000000ffff0d7224 */ /* 0x000fe400078e0006 */
[----:B------:R-:W-:Y:S02]  /*27900*/  IMAD.MOV.U32 R12, RZ, RZ, RZ ;  /* 0x000000ffff0c7224 */ /* 0x000fe400078e00ff */
[----:B------:R-:W-:Y:S02]  /*27910*/  IMAD.MOV.U32 R11, RZ, RZ, 0x1e1f ;  /* 0x00001e1fff0b7424 */ /* 0x000fe400078e00ff */
[----:B------:R-:W-:-:S07]  /*27920*/  IMAD.MOV.U32 R15, RZ, RZ, -0x1 ;  /* 0xffffffffff0f7424 */ /* 0x000fce00078e00ff */
[----:B--23--:R-:W-:Y:S05]  /*27930*/  WARPSYNC.COLLECTIVE R15, `(.L_x_12679) ;  /* 0x000000000f087348 */ /* 0x00cfea0003c00000 */
[----:B------:R0:W1:Y:S02]  /*27940*/  SHFL.IDX P6, R14, R13, R12, R11 ;  /* 0x0000000c0d0e7389 */ /* 0x00006400000c000b */
[----:B0123--:R-:W-:Y:S01]  /*27950*/  ENDCOLLECTIVE ;  /* 0x000000000000791b */ /* 0x00ffe20003800000 */
.L_x_12679:
[----:B------:R-:W-:Y:S05]  /*27960*/  BSYNC B0 ;  /* 0x0000000000007941 */ /* 0x000fea0003800000 */
.L_x_12678:
        /* <DEDUP_REMOVED lines=8> */
.L_x_12680:
[----:B------:R-:W-:Y:S02]  /*279f0*/  IMAD.MOV.U32 R13, RZ, RZ, R6 ;  /* 0x000000ffff0d7224 */ /* 0x000fe400078e0006 */
[----:B------:R-:W-:Y:S02]  /*27a00*/  IMAD.MOV.U32 R12, RZ, RZ, 0x1 ;  /* 0x00000001ff0c7424 */ /* 0x000fe400078e00ff */
[----:B------:R-:W-:-:S07]  /*27a10*/  IMAD.MOV.U32 R3, RZ, RZ, R14 ;  /* 0x000000ffff037224 */ /* 0x000fce00078e000e */
[----:B------:R-:W-:Y:S05]  /*27a20*/  WARPSYNC.COLLECTIVE R15, `(.L_x_12681) ;  /* 0x000000000f087348 */ /* 0x000fea0003c00000 */
[----:B------:R0:W1:Y:S02]  /*27a30*/  SHFL.IDX P6, R14, R13, R12, R11 ;  /* 0x0000000c0d0e7389 */ /* 0x00006400000c000b */
[----:B01----:R-:W-:Y:S01]  /*27a40*/  ENDCOLLECTIVE ;  /* 0x000000000000791b */ /* 0x003fe20003800000 */
.L_x_12681:
        /* <DEDUP_REMOVED lines=10> */
.L_x_12682:
        /* <DEDUP_REMOVED lines=8> */
.L_x_12562:
[----:B------:R-:W-:Y:S02]  /*27b70*/  IMAD.MOV.U32 R13, RZ, RZ, R5 ;  /* 0x000000ffff0d7224 */ /* 0x000fe400078e0005 */
[----:B------:R-:W-:Y:S02]  /*27b80*/  IMAD.MOV.U32 R12, RZ, RZ, RZ ;  /* 0x000000ffff0c7224 */ /* 0x000fe400078e00ff */
[----:B------:R-:W-:Y:S02]  /*27b90*/  IMAD.MOV.U32 R11, RZ, RZ, 0x1e1f ;  /* 0x00001e1fff0b7424 */ /* 0x000fe400078e00ff */
[----:B------:R-:W-:Y:S02]  /*27ba0*/  IMAD.MOV.U32 R15, RZ, RZ, -0x1 ;  /* 0xffffffffff0f7424 */ /* 0x000fe400078e00ff */
[----:B-----5:R-:W-:Y:S02]  /*27bb0*/  IMAD R0, R20, R9, RZ ;  /* 0x0000000914007224 */ /* 0x020fe400078e02ff */
[----:B------:R-:W-:-:S07]  /*27bc0*/  IMAD.IADD R25, R19, 0x1, R25 ;  /* 0x0000000113197824 */ /* 0x000fce00078e0219 */
[----:B------:R-:W-:Y:S05]  /*27bd0*/  WARPSYNC.COLLECTIVE R15, `(.L_x_12684) ;  /* 0x000000000f087348 */ /* 0x000fea0003c00000 */
[----:B------:R0:W1:Y:S02]  /*27be0*/  SHFL.IDX P6, R14, R13, R12, R11 ;  /* 0x0000000c0d0e7389 */ /* 0x00006400000c000b */
[----:B01----:R-:W-:Y:S01]  /*27bf0*/  ENDCOLLECTIVE ;  /* 0x000000000000791b */ /* 0x003fe20003800000 */
.L_x_12684:
[----:B------:R-:W-:Y:S01]  /*27c00*/  ISETP.GE.AND P2, PT, R25, R0, PT ;  /* 0x000000001900720c */ /* 0x000fe20003f46270 */
[----:B------:R-:W-:Y:S02]  /*27c10*/  IMAD.MOV.U32 R13, RZ, RZ, R6 ;  /* 0x000000ffff0d7224 */ /* 0x000fe400078e0006 */
[----:B------:R-:W-:-:S10]  /*27c20*/  IMAD.MOV.U32 R2, RZ, RZ, R14 ;  /* 0x000000ffff027224 */ /* 0x000fd400078e000e */
[----:B------:R-:W-:Y:S05]  /*27c30*/  WARPSYNC.COLLECTIVE R15, `(.L_x_12685) ;  /* 0x000000000f087348 */ /* 0x000fea0003c00000 */
[----:B------:R0:W1:Y:S02]  /*27c40*/  SHFL.IDX P6, R14, R13, R12, R11 ;  /* 0x0000000c0d0e7389 */ /* 0x00006400000c000b */
[----:B01----:R-:W-:Y:S01]  /*27c50*/  ENDCOLLECTIVE ;  /* 0x000000000000791b */ /* 0x003fe20003800000 */
.L_x_12685:
[----:B------:R-:W-:Y:S02]  /*27c60*/  IMAD.MOV.U32 R13, RZ, RZ, R5 ;  /* 0x000000ffff0d7224 */ /* 0x000fe400078e0005 */
[----:B------:R-:W-:Y:S02]  /*27c70*/  IMAD.MOV.U32 R12, RZ, RZ, 0x1 ;  /* 0x00000001ff0c7424 */ /* 0x000fe400078e00ff */
[----:B------:R-:W-:-:S07]  /*27c80*/  IMAD.MOV.U32 R3, RZ, RZ, R14 ;  /* 0x000000ffff037224 */ /* 0x000fce00078e000e */
[----:B------:R-:W-:Y:S05]  /*27c90*/  WARPSYNC.COLLECTIVE R15, `(.L_x_12686) ;  /* 0x000000000f087348 */ /* 0x000fea0003c00000 */
[----:B------:R0:W1:Y:S02]  /*27ca0*/  SHFL.IDX P6, R14, R13, R12, R11 ;  /* 0x0000000c0d0e7389 */ /* 0x00006400000c000b */
[----:B01----:R-:W-:Y:S01]  /*27cb0*/  ENDCOLLECTIVE ;  /* 0x000000000000791b */ /* 0x003fe20003800000 */
.L_x_12686:
        /* <DEDUP_REMOVED lines=10> */
.L_x_12687:
        /* <DEDUP_REMOVED lines=13> */
.L_x_12688:
        /* <DEDUP_REMOVED lines=14> */
.L_x_12689:
[----:B------:R-:W-:Y:S01]  /*27f10*/  IMAD.MOV.U32 R2, RZ, RZ, R14 ;  /* 0x000000ffff027224 */ /* 0x000fe200078e000e */
[----:B------:R-:W-:Y:S06]  /*27f20*/  BRA `(.L_x_12690) ;  /* 0xffffffb400687947 */ /* 0x000fec000383ffff */
.L_x_12567:
[----:B--2---:R2:W3:Y:S02]  /*27f30*/  SYNCS.PHASECHK.TRANS64.TRYWAIT P0, [R18+URZ+0x19c20], R0 ;  /* 0x019c2000120075a7 */ /* 0x0044e4000800017f */
[----:B---3--:R-:W-:Y:S05]  /*27f40*/  @!P0 NANOSLEEP.SYNCS 0x989680 ;  /* 0x009896800000895d */ /* 0x008fea0003900000 */
[----:B------:R-:W3:Y:S02]  /*27f50*/  @!P0 SYNCS.PHASECHK.TRANS64 P0, [R18+URZ+0x19c20], R0 ;  /* 0x019c2000120085a7 */ /* 0x000ee4000800007f */
[----:B---3--:R-:W-:Y:S05]  /*27f60*/  @!P0 BRA `(.L_x_12567) ;  /* 0xfffffffc00f08947 */ /* 0x008fea000383ffff */
[----:B------:R-:W-:Y:S05]  /*27f70*/  BRA `(.L_x_12691) ;  /* 0xffffffb400d87947 */ /* 0x000fea000383ffff */
.L_x_12571:
[----:B0-----:R0:W2:Y:S02]  /*27f80*/  SYNCS.PHASECHK.TRANS64.TRYWAIT P0, [R0+URZ+0x19c80], R10 ;  /* 0x019c800a000075a7 */ /* 0x0010a4000800017f */
[----:B--2---:R-:W-:Y:S05]  /*27f90*/  @!P0 NANOSLEEP.SYNCS 0x989680 ;  /* 0x009896800000895d */ /* 0x004fea0003900000 */
[----:B------:R-:W2:Y:S02]  /*27fa0*/  @!P0 SYNCS.PHASECHK.TRANS64 P0, [R0+URZ+0x19c80], R10 ;  /* 0x019c800a000085a7 */ /* 0x000ea4000800007f */
[----:B--2---:R-:W-:Y:S05]  /*27fb0*/  @!P0 BRA `(.L_x_12571) ;  /* 0xfffffffc00f08947 */ /* 0x004fea000383ffff */
[----:B------:R-:W-:Y:S05]  /*27fc0*/  BRA `(.L_x_12692) ;  /* 0xffffffb800ac7947 */ /* 0x000fea000383ffff */
.L_x_12572:
        /* <DEDUP_REMOVED lines=8> */
.L_x_12694:
[----:B------:R-:W-:Y:S05]  /*28050*/  BSYNC B0 ;  /* 0x0000000000007941 */ /* 0x000fea0003800000 */
.L_x_12693:
        /* <DEDUP_REMOVED lines=10> */
.L_x_12695:
[----:B------:R-:W-:Y:S02]  /*28100*/  IMAD.MOV.U32 R13, RZ, RZ, R21 ;  /* 0x000000ffff0d7224 */ /* 0x000fe400078e0015 */
[----:B------:R-:W-:Y:S02]  /*28110*/  IMAD.MOV.U32 R12, RZ, RZ, 0x1 ;  /* 0x00000001ff0c7424 */ /* 0x000fe400078e00ff */
[----:B------:R-:W-:Y:S02]  /*28120*/  IMAD.SHL.U32 R15, R2, 0x10, RZ ;  /* 0x00000010020f7824 */ /* 0x000fe400078e00ff */
[----:B------:R-:W-:-:S03]  /*28130*/  IMAD.MOV.U32 R2, RZ, RZ, R14 ;  /* 0x000000ffff027224 */ /* 0x000fc600078e000e */
[----:B------:R-:W-:-:S04]  /*28140*/  LOP3.LUT R15, R15, 0x10, RZ, 0xc0, !PT ;  /* 0x000000100f0f7812 */ /* 0x000fc800078ec0ff */
[----:B------:R-:W-:Y:S01]  /*28150*/  IADD3 R2, P0, R15, R2, RZ ;  /* 0x000000020f027210 */ /* 0x000fe20007f1e0ff */
[----:B------:R-:W-:-:S04]  /*28160*/  IMAD.MOV.U32 R15, RZ, RZ, -0x1 ;  /* 0xffffffffff0f7424 */ /* 0x000fc800078e00ff */
[----:B------:R-:W-:-:S08]  /*28170*/  IMAD.X R3, RZ, RZ, R3, P0 ;  /* 0x000000ffff037224 */ /* 0x000fd000000e0603 */
[----:B------:R-:W-:Y:S05]  /*28180*/  WARPSYNC.COLLECTIVE R15, `(.L_x_12696) ;  /* 0x000000000f087348 */ /* 0x000fea0003c00000 */
[----:B------:R0:W1:Y:S02]  /*28190*/  SHFL.IDX P6, R14, R13, R12, R11 ;  /* 0x0000000c0d0e7389 */ /* 0x00006400000c000b */
[----:B01----:R-:W-:Y:S01]  /*281a0*/  ENDCOLLECTIVE ;  /* 0x000000000000791b */ /* 0x003fe20003800000 */
.L_x_12696:
        /* <DEDUP_REMOVED lines=11> */
.L_x_12697:
[----:B------:R-:W-:Y:S01]  /*28260*/  IMAD.MOV.U32 R2, RZ, RZ, R14 ;  /* 0x000000ffff027224 */ /* 0x000fe200078e000e */
[----:B------:R-:W-:Y:S06]  /*28270*/  BRA `(.L_x_12698) ;  /* 0xffffffb800b47947 */ /* 0x000fec000383ffff */
.L_x_12577:
[----:B----4-:R4:W0:Y:S02]  /*28280*/  SYNCS.PHASECHK.TRANS64.TRYWAIT P0, [R0+URZ+0x19c40], R10 ;  /* 0x019c400a000075a7 */ /* 0x010824000800017f */
[----:B0-----:R-:W-:Y:S05]  /*28290*/  @!P0 NANOSLEEP.SYNCS 0x989680 ;  /* 0x009896800000895d */ /* 0x001fea0003900000 */
[----:B------:R-:W0:Y:S02]  /*282a0*/  @!P0 SYNCS.PHASECHK.TRANS64 P0, [R0+URZ+0x19c40], R10 ;  /* 0x019c400a000085a7 */ /* 0x000e24000800007f */
[----:B0-----:R-:W-:Y:S05]  /*282b0*/  @!P0 BRA `(.L_x_12577) ;  /* 0xfffffffc00f08947 */ /* 0x001fea000383ffff */
[----:B------:R-:W-:Y:S05]  /*282c0*/  BRA `(.L_x_12699) ;  /* 0xffffffbc00187947 */ /* 0x000fea000383ffff */
.L_x_12578:
[----:B------:R-:W-:Y:S01]  /*282d0*/  BSSY B0, `(.L_x_12700) ;  /* 0x0000008000007945 */ /* 0x000fe20003800000 */
[----:B------:R-:W-:Y:S02]  /*282e0*/  IMAD.MOV.U32 R13, RZ, RZ, R8 ;  /* 0x000000ffff0d7224 */ /* 0x000fe400078e0008 */
[----:B------:R-:W-:Y:S02]  /*282f0*/  IMAD.MOV.U32 R12, RZ, RZ, RZ ;  /* 0x000000ffff0c7224 */ /* 0x000fe400078e00ff */
[----:B------:R-:W-:Y:S02]  /*28300*/  IMAD.MOV.U32 R11, RZ, RZ, 0x1e1f ;  /* 0x00001e1fff0b7424 */ /* 0x000fe400078e00ff */
[----:B------:R-:W-:-:S07]  /*28310*/  IMAD.MOV.U32 R15, RZ, RZ, -0x1 ;  /* 0xffffffffff0f7424 */ /* 0x000fce00078e00ff */
[----:B-1234-:R-:W-:Y:S05]  /*28320*/  WARPSYNC.COLLECTIVE R15, `(.L_x_12701) ;  /* 0x000000000f087348 */ /* 0x01efea0003c00000 */
[----:B------:R0:W0:Y:S02]  /*28330*/  SHFL.IDX P6, R14, R13, R12, R11 ;  /* 0x0000000c0d0e7389 */ /* 0x00002400000c000b */
[----:B01234-:R-:W-:Y:S01]  /*28340*/  ENDCOLLECTIVE ;  /* 0x000000000000791b */ /* 0x01ffe20003800000 */
.L_x_12701:
[----:B------:R-:W-:Y:S05]  /*28350*/  BSYNC B0 ;  /* 0x0000000000007941 */ /* 0x000fea0003800000 */
.L_x_12700:
        /* <DEDUP_REMOVED lines=8> */
.L_x_12702:
[----:B------:R-:W-:Y:S02]  /*283e0*/  IMAD.MOV.U32 R13, RZ, RZ, R8 ;  /* 0x000000ffff0d7224 */ /* 0x000fe400078e0008 */
[----:B------:R-:W-:Y:S02]  /*283f0*/  IMAD.MOV.U32 R12, RZ, RZ, 0x1 ;  /* 0x00000001ff0c7424 */ /* 0x000fe400078e00ff */
[----:B------:R-:W-:-:S07]  /*28400*/  IMAD.MOV.U32 R2, RZ, RZ, R14 ;  /* 0x000000ffff027224 */ /* 0x000fce00078e000e */
[----:B------:R-:W-:Y:S05]  /*28410*/  WARPSYNC.COLLECTIVE R15, `(.L_x_12703) ;  /* 0x000000000f087348 */ /* 0x000fea0003c00000 */
[----:B------:R0:W1:Y:S02]  /*28420*/  SHFL.IDX P6, R14, R13, R12, R11 ;  /* 0x0000000c0d0e7389 */ /* 0x00006400000c000b */
[----:B01----:R-:W-:Y:S01]  /*28430*/  ENDCOLLECTIVE ;  /* 0x000000000000791b */ /* 0x003fe20003800000 */
.L_x_12703:
        /* <DEDUP_REMOVED lines=13> */
.L_x_12704:
[----:B------:R-:W-:Y:S01]  /*28510*/  IMAD.MOV.U32 R2, RZ, RZ, R14 ;  /* 0x000000ffff027224 */ /* 0x000fe200078e000e */
[----:B------:R-:W-:Y:S06]  /*28520*/  BRA `(.L_x_12705) ;  /* 0xffffffbc001c7947 */ /* 0x000fec000383ffff */
.L_x_12583:
[----:B0-----:R0:W1:Y:S02]  /*28530*/  SYNCS.PHASECHK.TRANS64.TRYWAIT P2, [R2+URZ+0x19c70], R0 ;  /* 0x019c7000020075a7 */ /* 0x001064000804017f */
[----:B-1----:R-:W-:Y:S05]  /*28540*/  @!P2 NANOSLEEP.SYNCS 0x989680 ;  /* 0x009896800000a95d */ /* 0x002fea0003900000 */
[----:B------:R-:W1:Y:S02]  /*28550*/  @!P2 SYNCS.PHASECHK.TRANS64 P2, [R2+URZ+0x19c70], R0 ;  /* 0x019c70000200a5a7 */ /* 0x000e64000804007f */
[----:B-1----:R-:W-:Y:S05]  /*28560*/  @!P2 BRA `(.L_x_12583) ;  /* 0xfffffffc00f0a947 */ /* 0x002fea000383ffff */
[----:B------:R-:W-:Y:S05]  /*28570*/  BRA `(.L_x_12706) ;  /* 0xffffffbc00887947 */ /* 0x000fea000383ffff */
.L_x_12585:
[----:B0-----:R0:W1:Y:S02]  /*28580*/  SYNCS.PHASECHK.TRANS64.TRYWAIT P2, [R2+URZ+0x19c60], R3 ;  /* 0x019c6003020075a7 */ /* 0x001064000804017f */
[----:B-1----:R-:W-:Y:S05]  /*28590*/  @!P2 NANOSLEEP.SYNCS 0x989680 ;  /* 0x009896800000a95d */ /* 0x002fea0003900000 */
[----:B------:R-:W1:Y:S02]  /*285a0*/  @!P2 SYNCS.PHASECHK.TRANS64 P2, [R2+URZ+0x19c60], R3 ;  /* 0x019c60030200a5a7 */ /* 0x000e64000804007f */
[----:B-1----:R-:W-:Y:S05]  /*285b0*/  @!P2 BRA `(.L_x_12585) ;  /* 0xfffffffc00f0a947 */ /* 0x002fea000383ffff */
[----:B------:R-:W-:Y:S05]  /*285c0*/  BRA `(.L_x_12707) ;  /* 0xffffffbc00987947 */ /* 0x000fea000383ffff */
.L_x_12593:
[----:B-1----:R1:W2:Y:S02]  /*285d0*/  SYNCS.PHASECHK.TRANS64.TRYWAIT P1, [R0+URZ+0x19c70], R2 ;  /* 0x019c7002000075a7 */ /* 0x0022a4000802017f */
[----:B--2---:R-:W-:Y:S05]  /*285e0*/  @!P1 NANOSLEEP.SYNCS 0x989680 ;  /* 0x009896800000995d */ /* 0x004fea0003900000 */
[----:B------:R-:W2:Y:S02]  /*285f0*/  @!P1 SYNCS.PHASECHK.TRANS64 P1, [R0+URZ+0x19c70], R2 ;  /* 0x019c7002000095a7 */ /* 0x000ea4000802007f */
[----:B--2---:R-:W-:Y:S05]  /*28600*/  @!P1 BRA `(.L_x_12593) ;  /* 0xfffffffc00f09947 */ /* 0x004fea000383ffff */
[----:B------:R-:W-:Y:S05]  /*28610*/  BRA `(.L_x_12708) ;  /* 0xffffffc4003c7947 */ /* 0x000fea000383ffff */
.L_x_12595:
[----:B0-----:R0:W1:Y:S02]  /*28620*/  SYNCS.PHASECHK.TRANS64.TRYWAIT P1, [R0+URZ+0x19c60], R2 ;  /* 0x019c6002000075a7 */ /* 0x001064000802017f */
[----:B-1----:R-:W-:Y:S05]  /*28630*/  @!P1 NANOSLEEP.SYNCS 0x989680 ;  /* 0x009896800000995d */ /* 0x002fea0003900000 */
[----:B------:R-:W1:Y:S02]  /*28640*/  @!P1 SYNCS.PHASECHK.TRANS64 P1, [R0+URZ+0x19c60], R2 ;  /* 0x019c6002000095a7 */ /* 0x000e64000802007f */
[----:B-1----:R-:W-:Y:S05]  /*28650*/  @!P1 BRA `(.L_x_12595) ;  /* 0xfffffffc00f09947 */ /* 0x002fea000383ffff */
[----:B------:R-:W-:Y:S05]  /*28660*/  BRA `(.L_x_12709) ;  /* 0xffffffc4004c7947 */ /* 0x000fea000383ffff */
.L_x_12600:
[----:B------:R-:W-:Y:S01]  /*28670*/  BSSY B0, `(.L_x_12710) ;  /* 0x0000008000007945 */ /* 0x000fe20003800000 */
[----:B------:R-:W-:Y:S02]  /*28680*/  IMAD.MOV.U32 R13, RZ, RZ, R24 ;  /* 0x000000ffff0d7224 */ /* 0x000fe400078e0018 */
[----:B------:R-:W-:Y:S02]  /*28690*/  IMAD.MOV.U32 R12, RZ, RZ, RZ ;  /* 0x000000ffff0c7224 */ /* 0x000fe400078e00ff */
[----:B-1----:R-:W-:Y:S02]  /*286a0*/  IMAD.MOV.U32 R11, RZ, RZ, 0x1f ;  /* 0x0000001fff0b7424 */ /* 0x002fe400078e00ff */
[----:B------:R-:W-:-:S07]  /*286b0*/  IMAD.MOV.U32 R15, RZ, RZ, -0x1 ;  /* 0xffffffffff0f7424 */ /* 0x000fce00078e00ff */
[----:B--2---:R-:W-:Y:S05]  /*286c0*/  WARPSYNC.COLLECTIVE R15, `(.L_x_12711) ;  /* 0x000000000f087348 */ /* 0x004fea0003c00000 */
[----:B------:R0:W1:Y:S02]  /*286d0*/  SHFL.IDX P6, R14, R13, R12, R11 ;  /* 0x0000000c0d0e7389 */ /* 0x00006400000c000b */
[----:B012---:R-:W-:Y:S01]  /*286e0*/  ENDCOLLECTIVE ;  /* 0x000000000000791b */ /* 0x007fe20003800000 */
.L_x_12711:
[----:B------:R-:W-:Y:S05]  /*286f0*/  BSYNC B0 ;  /* 0x0000000000007941 */ /* 0x000fea0003800000 */
.L_x_12710:
        /* <DEDUP_REMOVED lines=9> */
.L_x_12712:
        /* <DEDUP_REMOVED lines=8> */
[----:B-1----:R-:W-:-:S06]  /*28810*/  @!P1 IMAD.WIDE R2, R7, 0x4, R4 ;  /* 0x0000000407029825 */ /* 0x002fcc00078e0204 */
[----:B------:R-:W3:Y:S01]  /*28820*/  @!P1 LDG.E R2, desc[UR40][R2.64] ;  /* 0x0000002802029981 */ /* 0x000ee2000c1e1900 */
[----:B------:R-:W-:Y:S01]  /*28830*/  IMAD.MOV.U32 R5, RZ, RZ, RZ ;  /* 0x000000ffff057224 */ /* 0x000fe200078e00ff */
[C---:B------:R-:W-:Y:S01]  /*28840*/  ISETP.GE.U32.AND P2, PT, R9.reuse, 0x2, PT ;  /* 0x000000020900780c */ /* 0x040fe20003f46070 */
[----:B------:R-:W-:Y:S01]  /*28850*/  IMAD.MOV.U32 R24, RZ, RZ, RZ ;  /* 0x000000ffff187224 */ /* 0x000fe200078e00ff */
[C---:B------:R-:W-:Y:S02]  /*28860*/  ISETP.GE.U32.AND P3, PT, R9.reuse, 0x4, PT ;  /* 0x000000040900780c */ /* 0x040fe40003f66070 */
[C---:B------:R-:W-:Y:S02]  /*28870*/  ISETP.GE.U32.AND P4, PT, R9.reuse, 0x8, PT ;  /* 0x000000080900780c */ /* 0x040fe40003f86070 */
[----:B------:R-:W-:Y:S01]  /*28880*/  ISETP.GE.U32.AND P5, PT, R9, 0x10, PT ;  /* 0x000000100900780c */ /* 0x000fe20003fa6070 */
[----:B--2---:R-:W-:Y:S02]  /*28890*/  @!P1 IMAD.MOV.U32 R5, RZ, RZ, R6 ;  /* 0x000000ffff059224 */ /* 0x004fe400078e0006 */
[----:B------:R-:W-:-:S02]  /*288a0*/  IMAD.MOV.U32 R6, RZ, RZ, RZ ;  /* 0x000000ffff067224 */ /* 0x000fc400078e00ff */
[----:B---3--:R-:W-:Y:S01]  /*288b0*/  @!P1 IMAD.MOV.U32 R6, RZ, RZ, R2 ;  /* 0x000000ffff069224 */ /* 0x008fe200078e0002 */
[----:B------:R-:W-:-:S03]  /*288c0*/  ISETP.NE.AND P1, PT, R9, RZ, PT ;  /* 0x000000ff0900720c */ /* 0x000fc60003f25270 */
[----:B------:R-:W-:-:S04]  /*288d0*/  IMAD R2, R6, R5, RZ ;  /* 0x0000000506027224 */ /* 0x000fc800078e02ff */
[----:B------:R-:W-:-:S07]  /*288e0*/  IMAD.MOV.U32 R13, RZ, RZ, R2 ;  /* 0x000000ffff0d7224 */ /* 0x000fce00078e0002 */
[----:B------:R-:W-:Y:S05]  /*288f0*/  WARPSYNC.COLLECTIVE R15, `(.L_x_12713) ;  /* 0x000000000f087348 */ /* 0x000fea0003c00000 */
[----:B------:R0:W1:Y:S02]  /*28900*/  SHFL.UP P6, R14, R13, R12, R11 ;  /* 0x0400000c0d0e7389 */ /* 0x00006400000c000b */
[----:B01----:R-:W-:Y:S01]  /*28910*/  ENDCOLLECTIVE ;  /* 0x000000000000791b */ /* 0x003fe20003800000 */
.L_x_12713:
        /* <DEDUP_REMOVED lines=8> */
.L_x_12714:
        /* <DEDUP_REMOVED lines=8> */
.L_x_12715:
        /* <DEDUP_REMOVED lines=8> */
.L_x_12716:
        /* <DEDUP_REMOVED lines=8> */
.L_x_12717:
        /* <DEDUP_REMOVED lines=9> */
.L_x_12718:
[----:B------:R-:W-:Y:S01]  /*28bb0*/  IMAD.MOV.U32 R3, RZ, RZ, R14 ;  /* 0x000000ffff037224 */ /* 0x000fe200078e000e */
[----:B------:R-:W-:Y:S06]  /*28bc0*/  BRA `(.L_x_12719) ;  /* 0xffffffc800287947 */ /* 0x000fec000383ffff */
.L_x_12603:
        /* <DEDUP_REMOVED lines=8> */
.L_x_12721:
[----:B------:R-:W-:Y:S05]  /*28c50*/  BSYNC B0 ;  /* 0x0000000000007941 */ /* 0x000fea0003800000 */
.L_x_12720:
        /* <DEDUP_REMOVED lines=10> */
.L_x_12722:
        /* <DEDUP_REMOVED lines=8> */
.L_x_12723:
        /* <DEDUP_REMOVED lines=8> */
.L_x_12724:
        /* <DEDUP_REMOVED lines=8> */
.L_x_12725:
        /* <DEDUP_REMOVED lines=9> */
.L_x_12726:
[----:B------:R-:W-:Y:S01]  /*28f10*/  IMAD.MOV.U32 R3, RZ, RZ, R14 ;  /* 0x000000ffff037224 */ /* 0x000fe200078e000e */
[----:B------:R-:W-:Y:S06]  /*28f20*/  BRA `(.L_x_12727) ;  /* 0xffffffc400f47947 */ /* 0x000fec000383ffff */
.L_x_12605:
[----:B------:R-:W-:Y:S01]  /*28f30*/  BSSY B0, `(.L_x_12728) ;  /* 0x0000006000007945 */ /* 0x000fe20003800000 */
[----:B------:R-:W-:Y:S01]  /*28f40*/  PLOP3.LUT P6, PT, P6, PT, PT, 0x8, 0x0 ;  /* 0x000000000000781c */ /* 0x000fe200037ce170 */
[----:B------:R-:W-:-:S12]  /*28f50*/  IMAD.MOV.U32 R15, RZ, RZ, -0x1 ;  /* 0xffffffffff0f7424 */ /* 0x000fd800078e00ff */
[----:B0-----:R-:W-:Y:S05]  /*28f60*/  WARPSYNC.COLLECTIVE R15, `(.L_x_12729) ;  /* 0x000000000f087348 */ /* 0x001fea0003c00000 */
[----:B------:R-:W-:Y:S01]  /*28f70*/  VOTE.ANY R14, PT, P6 ;  /* 0x00000000000e7806 */ /* 0x000fe200030e0100 */
[----:B0-----:R-:W-:Y:S06]  /*28f80*/  ENDCOLLECTIVE ;  /* 0x000000000000791b */ /* 0x001fec0003800000 */
.L_x_12729:
[----:B------:R-:W-:Y:S05]  /*28f90*/  BSYNC B0 ;  /* 0x0000000000007941 */ /* 0x000fea0003800000 */
.L_x_12728:
        /* <DEDUP_REMOVED lines=10> */
.L_x_12730:
[----:B------:R-:W-:Y:S02]  /*29040*/  IMAD.MOV.U32 R13, RZ, RZ, R6 ;  /* 0x000000ffff0d7224 */ /* 0x000fe400078e0006 */
[----:B------:R-:W-:-:S07]  /*29050*/  IMAD.MOV.U32 R5, RZ, RZ, R14 ;  /* 0x000000ffff057224 */ /* 0x000fce00078e000e */
[----:B------:R-:W-:Y:S05]  /*29060*/  WARPSYNC.COLLECTIVE R15, `(.L_x_12731) ;  /* 0x000000000f087348 */ /* 0x000fea0003c00000 */
[----:B------:R0:W1:Y:S02]  /*29070*/  SHFL.IDX P6, R14, R13, R12, R11 ;  /* 0x0000000c0d0e7389 */ /* 0x00006400000c000b */
[----:B01----:R-:W-:Y:S01]  /*29080*/  ENDCOLLECTIVE ;  /* 0x000000000000791b */ /* 0x003fe20003800000 */
.L_x_12731:
[----:B------:R-:W-:Y:S01]  /*29090*/  IMAD.MOV.U32 R6, RZ, RZ, R14 ;  /* 0x000000ffff067224 */ /* 0x000fe200078e000e */
[----:B------:R-:W-:Y:S06]  /*290a0*/  BRA `(.L_x_12732) ;  /* 0xffffffc400d47947 */ /* 0x000fec000383ffff */
.L_x_12607:
        /* <DEDUP_REMOVED lines=8> */
.L_x_12734:
[----:B------:R-:W-:Y:S05]  /*29130*/  BSYNC B0 ;  /* 0x0000000000007941 */ /* 0x000fea0003800000 */
.L_x_12733:
[----:B------:R-:W-:Y:S01]  /*29140*/  IMAD.MOV.U32 R2, RZ, RZ, R14 ;  /* 0x000000ffff027224 */ /* 0x000fe200078e000e */
[----:B------:R-:W-:Y:S06]  /*29150*/  BRA `(.L_x_12735) ;  /* 0xffffffc400c07947 */ /* 0x000fec000383ffff */
.L_x_12613:
[----:B0-----:R0:W1:Y:S02]  /*29160*/  SYNCS.PHASECHK.TRANS64.TRYWAIT P0, [R5+URZ+0x19c20], R0 ;  /* 0x019c2000050075a7 */ /* 0x001064000800017f */
[----:B-1----:R-:W-:Y:S05]  /*29170*/  @!P0 NANOSLEEP.SYNCS 0x989680 ;  /* 0x009896800000895d */ /* 0x002fea0003900000 */
[----:B------:R-:W1:Y:S02]  /*29180*/  @!P0 SYNCS.PHASECHK.TRANS64 P0, [R5+URZ+0x19c20], R0 ;  /* 0x019c2000050085a7 */ /* 0x000e64000800007f */
[----:B-1----:R-:W-:Y:S05]  /*29190*/  @!P0 BRA `(.L_x_12613) ;  /* 0xfffffffc00f08947 */ /* 0x002fea000383ffff */
[----:B------:R-:W-:Y:S05]  /*291a0*/  BRA `(.L_x_12736) ;  /* 0xffffffd0002c7947 */ /* 0x000fea000383ffff */
.L_x_12614:
        /* <DEDUP_REMOVED lines=8> */
[----:B0-2---:R-:W-:Y:S05]  /*29230*/  WARPSYNC.COLLECTIVE R15, `(.L_x_12738) ;  /* 0x000000000f087348 */ /* 0x005fea0003c00000 */
[----:B------:R1:W3:Y:S02]  /*29240*/  SHFL.IDX P6, R14, R13, R12, R11 ;  /* 0x0000000c0d0e7389 */ /* 0x0002e400000c000b */
[----:B0123--:R-:W-:Y:S01]  /*29250*/  ENDCOLLECTIVE ;  /* 0x000000000000791b */ /* 0x00ffe20003800000 */
.L_x_12738:
[----:B------:R-:W-:Y:S05]  /*29260*/  BSYNC B0 ;  /* 0x0000000000007941 */ /* 0x000fea0003800000 */
.L_x_12737:
[----:B------:R-:W-:Y:S05]  /*29270*/  BRA `(.L_x_12739) ;  /* 0xffffffd000147947 */ /* 0x000fea000383ffff */
.L_x_12615:
[----:B------:R-:W-:Y:S01]  /*29280*/  BSSY B0, `(.L_x_12740) ;  /* 0x0000006000007945 */ /* 0x000fe20003800000 */
[----:B------:R-:W-:-:S07]  /*29290*/  IMAD.MOV.U32 R15, RZ, RZ, -0x1 ;  /* 0xffffffffff0f7424 */ /* 0x000fce00078e00ff */
[----:B0-2---:R-:W-:Y:S05]  /*292a0*/  WARPSYNC.COLLECTIVE R15, `(.L_x_12741) ;  /* 0x000000000f0c7348 */ /* 0x005fea0003c00000 */
[----:B------:R-:W-:Y:S02]  /*292b0*/  ELECT P6, UR62, PT ;  /* 0x00000000003e782f */ /* 0x000fe400038c0000 */
[----:B------:R-:W-:Y:S01]  /*292c0*/  MOV R14, UR62 ;  /* 0x0000003e000e7c02 */ /* 0x000fe20008000f00 */
[----:B0-2---:R-:W-:Y:S10]  /*292d0*/  ENDCOLLECTIVE ;  /* 0x000000000000791b */ /* 0x005ff40003800000 */
.L_x_12741:
[----:B------:R-:W-:Y:S05]  /*292e0*/  BSYNC B0 ;  /* 0x0000000000007941 */ /* 0x000fea0003800000 */
.L_x_12740:
[----:B------:R-:W-:Y:S05]  /*292f0*/  BRA `(.L_x_12742) ;  /* 0xffffffd000087947 */ /* 0x000fea000383ffff */
.L_x_12617:
[----:B0-----:R0:W1:Y:S02]  /*29300*/  SYNCS.PHASECHK.TRANS64.TRYWAIT P1, [R3+URZ+0x19c40], R2 ;  /* 0x019c4002030075a7 */ /* 0x001064000802017f */
[----:B-1----:R-:W-:Y:S05]  /*29310*/  @!P1 NANOSLEEP.SYNCS 0x989680 ;  /* 0x009896800000995d */ /* 0x002fea0003900000 */
[----:B------:R-:W1:Y:S02]  /*29320*/  @!P1 SYNCS.PHASECHK.TRANS64 P1, [R3+URZ+0x19c40], R2 ;  /* 0x019c4002030095a7 */ /* 0x000e64000802007f */
[----:B-1----:R-:W-:Y:S05]  /*29330*/  @!P1 BRA `(.L_x_12617) ;  /* 0xfffffffc00f09947 */ /* 0x002fea000383ffff */
[----:B------:R-:W-:Y:S05]  /*29340*/  BRA `(.L_x_12743) ;  /* 0xffffffd0002c7947 */ /* 0x000fea000383ffff */
.L_x_12619:
[----:B-1----:R1:W3:Y:S02]  /*29350*/  SYNCS.PHASECHK.TRANS64.TRYWAIT P1, [R5+URZ+0x19c40], R0 ;  /* 0x019c4000050075a7 */ /* 0x0022e4000802017f */
[----:B---3--:R-:W-:Y:S05]  /*29360*/  @!P1 NANOSLEEP.SYNCS 0x989680 ;  /* 0x009896800000995d */ /* 0x008fea0003900000 */
[----:B------:R-:W3:Y:S02]  /*29370*/  @!P1 SYNCS.PHASECHK.TRANS64 P1, [R5+URZ+0x19c40], R0 ;  /* 0x019c4000050095a7 */ /* 0x000ee4000802007f */
[----:B---3--:R-:W-:Y:S05]  /*29380*/  @!P1 BRA `(.L_x_12619) ;  /* 0xfffffffc00f09947 */ /* 0x008fea000383ffff */
[----:B------:R-:W-:Y:S05]  /*29390*/  BRA `(.L_x_12744) ;  /* 0xffffffd0003c7947 */ /* 0x000fea000383ffff */
.L_x_12621:
[----:B---3--:R3:W4:Y:S02]  /*293a0*/  SYNCS.PHASECHK.TRANS64.TRYWAIT P1, [R3+URZ+0x19c60], R2 ;  /* 0x019c6002030075a7 */ /* 0x008724000802017f */
[----:B----4-:R-:W-:Y:S05]  /*293b0*/  @!P1 NANOSLEEP.SYNCS 0x989680 ;  /* 0x009896800000995d */ /* 0x010fea0003900000 */
[----:B------:R-:W4:Y:S02]  /*293c0*/  @!P1 SYNCS.PHASECHK.TRANS64 P1, [R3+URZ+0x19c60], R2 ;  /* 0x019c6002030095a7 */ /* 0x000f24000802007f */
[----:B----4-:R-:W-:Y:S05]  /*293d0*/  @!P1 BRA `(.L_x_12621) ;  /* 0xfffffffc00f09947 */ /* 0x010fea000383ffff */
[----:B------:R-:W-:Y:S05]  /*293e0*/  BRA `(.L_x_12745) ;  /* 0xffffffd000387947 */ /* 0x000fea000383ffff */
.L_x_12623:
[----:B----4-:R4:W0:Y:S02]  /*293f0*/  SYNCS.PHASECHK.TRANS64.TRYWAIT P1, [R5+URZ+0x19c60], R0 ;  /* 0x019c6000050075a7 */ /* 0x010824000802017f */
[----:B0-----:R-:W-:Y:S05]  /*29400*/  @!P1 NANOSLEEP.SYNCS 0x989680 ;  /* 0x009896800000995d */ /* 0x001fea0003900000 */
[----:B------:R-:W0:Y:S02]  /*29410*/  @!P1 SYNCS.PHASECHK.TRANS64 P1, [R5+URZ+0x19c60], R0 ;  /* 0x019c6000050095a7 */ /* 0x000e24000802007f */
[----:B0-----:R-:W-:Y:S05]  /*29420*/  @!P1 BRA `(.L_x_12623) ;  /* 0xfffffffc00f09947 */ /* 0x001fea000383ffff */
[----:B------:R-:W-:Y:S05]  /*29430*/  BRA `(.L_x_12746) ;  /* 0xffffffd000347947 */ /* 0x000fea000383ffff */
.L_x_12625:
[----:B------:R0:W0:Y:S02]  /*29440*/  SYNCS.PHASECHK.TRANS64.TRYWAIT P1, [R3+URZ+0x19c80], R2 ;  /* 0x019c8002030075a7 */ /* 0x000024000802017f */
[----:B0-----:R-:W-:Y:S05]  /*29450*/  @!P1 NANOSLEEP.SYNCS 0x989680 ;  /* 0x009896800000995d */ /* 0x001fea0003900000 */
[----:B------:R-:W0:Y:S02]  /*29460*/  @!P1 SYNCS.PHASECHK.TRANS64 P1, [R3+URZ+0x19c80], R2 ;  /* 0x019c8002030095a7 */ /* 0x000e24000802007f */
[----:B0-----:R-:W-:Y:S05]  /*29470*/  @!P1 BRA `(.L_x_12625) ;  /* 0xfffffffc00f09947 */ /* 0x001fea000383ffff */
[----:B------:R-:W-:Y:S05]  /*29480*/  BRA `(.L_x_12747) ;  /* 0xffffffd000307947 */ /* 0x000fea000383ffff */
.L_x_12748:
        /* <DEDUP_REMOVED lines=15> */
.L_x_16298:


//--------------------- .text._ZN7cutlass13device_kernelIN5flash11enable_sm90INS1_16FlashAttnFwdSm90INS1_25CollectiveMainloopFwdSm90ILi2EN4cute5tupleIJNS5_1CILi1EEES8_S8_EEENS6_IJNS7_ILi192EEENS7_ILi128EEENS7_ILi96EEEEEELi96ENS_12float_e4m3_tEfNS_4arch4Sm90ELb1ELb0ELb1ELb0ELb1ELb0ELb0ELb1ELb1ELb1ELb1ELb0EEENS1_21CollectiveEpilogueFwdINS6_IJSA_SC_SB_EEES9_NS_10bfloat16_tESG_Li384ELb0ELb1ELb1ELb1EEENS1_19SingleTileSchedulerILb0ELb1ELb1ELi192EEEEEEEEEvNT_6ParamsE --------------------------
	.section	.text._ZN7cutlass13device_kernelIN5flash11enable_sm90INS1_16FlashAttnFwdSm90INS1_25CollectiveMainloopFwdSm90ILi2EN4cute5tupleIJNS5_1CILi1EEES8_S8_EEENS6_IJNS7_ILi192EEENS7_ILi128EEENS7_ILi96EEEEEELi96ENS_12float_e4m3_tEfNS_4arch4Sm90ELb1ELb0ELb1ELb0ELb1ELb0ELb0ELb1ELb1ELb1ELb1ELb0EEENS1_21CollectiveEpilogueFwdINS6_IJSA_SC_SB_EEES9_NS_10bfloat16_tESG_Li384ELb0ELb1ELb1ELb1EEENS1_19SingleTileSchedulerILb0ELb1ELb1ELi192EEEEEEEEEvNT_6ParamsE,"ax",@progbits
	.align	128
.text._ZN7cutlass13device_kernelIN5flash11enable_sm90INS1_16FlashAttnFwdSm90INS1_25CollectiveMainloopFwdSm90ILi2EN4cute5tupleIJNS5_1CILi1EEES8_S8_EEENS6_IJNS7_ILi192EEENS7_ILi128EEENS7_ILi96EEEEEELi96ENS_12float_e4m3_tEfNS_4arch4Sm90ELb1ELb0ELb1ELb0ELb1ELb0ELb0ELb1ELb1ELb1ELb1ELb0EEENS1_21CollectiveEpilogueFwdINS6_IJSA_SC_SB_EEES9_NS_10bfloat16_tESG_Li384ELb0ELb1ELb1ELb1EEENS1_19SingleTileSchedulerILb0ELb1ELb1ELi192EEEEEEEEEvNT_6ParamsE:
        .type           _ZN7cutlass13device_kernelIN5flash11enable_sm90INS1_16FlashAttnFwdSm90INS1_25CollectiveMainloopFwdSm90ILi2EN4cute5tupleIJNS5_1CILi1EEES8_S8_EEENS6_IJNS7_ILi192EEENS7_ILi128EEENS7_ILi96EEEEEELi96ENS_12float_e4m3_tEfNS_4arch4Sm90ELb1ELb0ELb1ELb0ELb1ELb0ELb0ELb1ELb1ELb1ELb1ELb0EEENS1_21CollectiveEpilogueFwdINS6_IJSA_SC_SB_EEES9_NS_10bfloat16_tESG_Li384ELb0ELb1ELb1ELb1EEENS1_19SingleTileSchedulerILb0ELb1ELb1ELi192EEEEEEEEEvNT_6ParamsE,@function
        .size           _ZN7cutlass13device_kernelIN5flash11enable_sm90INS1_16FlashAttnFwdSm90INS1_25CollectiveMainloopFwdSm90ILi2EN4cute5tupleIJNS5_1CILi1EEES8_S8_EEENS6_IJNS7_ILi192EEENS7_ILi128EEENS7_ILi96EEEEEELi96ENS_12float_e4m3_tEfNS_4arch4Sm90ELb1ELb0ELb1ELb0ELb1ELb0ELb0ELb1ELb1ELb1ELb1ELb0EEENS1_21CollectiveEpilogueFwdINS6_IJSA_SC_SB_EEES9_NS_10bfloat16_tESG_Li384ELb0ELb1ELb1ELb1EEENS1_19SingleTileSchedulerILb0ELb1ELb1ELi192EEEEEEEEEvNT_6ParamsE,(.L_x_16299 - _ZN7cutlass13device_kernelIN5flash11enable_sm90INS1_16FlashAttnFwdSm90INS1_25CollectiveMainloopFwdSm90ILi2EN4cute5tupleIJNS5_1CILi1EEES8_S8_EEENS6_IJNS7_ILi192EEENS7_ILi128EEENS7_ILi96EEEEEELi96ENS_12float_e4m3_tEfNS_4arch4Sm90ELb1ELb0ELb1ELb0ELb1ELb0ELb0ELb1ELb1ELb1ELb1ELb0EEENS1_21CollectiveEpilogueFwdINS6_IJSA_SC_SB_EEES9_NS_10bfloat16_tESG_Li384ELb0ELb1ELb1ELb1EEENS1_19SingleTileSchedulerILb0ELb1ELb1ELi192EEEEEEEEEvNT_6ParamsE)
        .other          _ZN7cutlass13device_kernelIN5flash11enable_sm90INS1_16FlashAttnFwdSm90INS1_25CollectiveMainloopFwdSm90ILi2EN4cute5tupleIJNS5_1CILi1EEES8_S8_EEENS6_IJNS7_ILi192EEENS7_ILi128EEENS7_ILi96EEEEEELi96ENS_12float_e4m3_tEfNS_4arch4Sm90ELb1ELb0ELb1ELb0ELb1ELb0ELb0ELb1ELb1ELb1ELb1ELb0EEENS1_21CollectiveEpilogueFwdINS6_IJSA_SC_SB_EEES9_NS_10bfloat16_tESG_Li384ELb0ELb1ELb1ELb1EEENS1_19SingleTileSchedulerILb0ELb1ELb1ELi192EEEEEEEEEvNT_6ParamsE,@"STO_CUDA_ENTRY STV_DEFAULT"
_ZN7cutlass13device_kernelIN5flash11enable_sm90INS1_16FlashAttnFwdSm90INS1_25CollectiveMainloopFwdSm90ILi2EN4cute5tupleIJNS5_1CILi1EEES8_S8_EEENS6_IJNS7_ILi192EEENS7_ILi128EEENS7_ILi96EEEEEELi96ENS_12float_e4m3_tEfNS_4arch4Sm90ELb1ELb0ELb1ELb0ELb1ELb0ELb0ELb1ELb1ELb1ELb1ELb0EEENS1_21CollectiveEpilogueFwdINS6_IJSA_SC_SB_EEES9_NS_10bfloat16_tESG_Li384ELb0ELb1ELb1ELb1EEENS1_19SingleTileSchedulerILb0ELb1ELb1ELi192EEEEEEEEEvNT_6ParamsE:
        /* <DEDUP_REMOVED lines=45> */
.L_x_12749:
        /* <DEDUP_REMOVED lines=22> */
.L_x_12750:
        /* <DEDUP_REMOVED lines=18> */
.L_x_12751:
        /* <DEDUP_REMOVED lines=22> */
.L_x_12752:
        /* <DEDUP_REMOVED lines=23> */
.L_x_12753:
        /* <DEDUP_REMOVED lines=9> */
.L_x_12756:
        /* <DEDUP_REMOVED lines=34> */
[----:B0-----:R-:W-:-:S02]  /*0ad0*/  UIMAD UR46, UR46, 0xc0, URZ ;  /* 0x000000c02e2e78a4 */ /* 0x001fc4000f8e023f */
        /* <DEDUP_REMOVED lines=54> */
.L_x_12758:
        /* <DEDUP_REMOVED lines=10> */
[----:B------:R-:W-:Y:S01]  /*0ee0*/  CS2R R90, SRZ ;  /* 0x00000000005a7805 */ /* 0x000fe2000001ff00 */
[----:B------:R-:W-:Y:S01]  /*0ef0*/  IMAD.MOV.U32 R93, RZ, RZ, RZ ;  /* 0x000000ffff5d7224 */ /* 0x000fe200078e00ff */
[----:B------:R-:W-:Y:S01]  /*0f00*/  R2UR UR47, R0 ;  /* 0x00000000002f72ca */ /* 0x000fe200000e0000 */
[----:B------:R-:W-:Y:S01]  /*0f10*/  IMAD.MOV.U32 R0, RZ, RZ, RZ ;  /* 0x000000ffff007224 */ /* 0x000fe200078e00ff */
[----:B------:R-:W-:Y:S02]  /*0f20*/  CS2R R4, SRZ ;  /* 0x0000000000047805 */ /* 0x000fe4000001ff00 */
[----:B------:R-:W-:Y:S02]  /*0f30*/  CS2R R102, SRZ ;  /* 0x0000000000667805 */ /* 0x000fe4000001ff00 */
[----:B------:R-:W-:-:S02]  /*0f40*/  CS2R R98, SRZ ;  /* 0x0000000000627805 */ /* 0x000fc4000001ff00 */
[----:B------:R-:W-:Y:S01]  /*0f50*/  MOV R6, RZ ;  /* 0x000000ff00067202 */ /* 0x000fe20000000f00 */
        /* <DEDUP_REMOVED lines=23> */
[----:B------:R-:W-:Y:S02]  /*10d0*/  IMAD.MOV.U32 R22, RZ, RZ, RZ ;  /* 0x000000ffff167224 */ /* 0x000fe400078e00ff */
[----:B------:R-:W-:Y:S05]  /*10e0*/  @!P1 BRA `(.L_x_12759) ;  /* 0x0000008c00409947 */ /* 0x000fea0003800000 */
        /* <DEDUP_REMOVED lines=34> */
.L_x_12760:
        /* <DEDUP_REMOVED lines=48> */
.L_x_12857:
[----:B------:R-:W-:-:S06]  /*1610*/  ULOP3.LUT UR4, UR41, 0x1, URZ, 0xfc, !UPT ;  /* 0x0000000129047892 */ /* 0x000fcc000f8efc3f */
[----:B------:R-:W-:-:S05]  /*1620*/  IMAD.U32 R2, RZ, RZ, UR4 ;  /* 0x00000004ff027e24 */ /* 0x000fca000f8e00ff */
[----:B------:R-:W-:-:S13]  /*1630*/  ISETP.NE.AND P0, PT, R2, 0x3, PT ;  /* 0x000000030200780c */ /* 0x000fda0003f05270 */
[----:B------:R-:W-:Y:S05]  /*1640*/  @!P0 BRA `(.L_x_12762) ;  /* 0x0000000000048947 */ /* 0x000fea0003800000 */
[----:B------:R-:W-:Y:S01]  /*1650*/  BPT.TRAP 0x1 ;  /* 0x000000040000795c */ /* 0x000fe20000300000 */
.L_x_12762:
[----:B------:R1:W2:Y:S01]  /*1660*/  SYNCS.PHASECHK.TRANS64.TRYWAIT P1, [UR44+0x17030], R6 ;  /* 0x01703006ff0075a7 */ /* 0x0002a2000802016c */
[----:B------:R-:W-:Y:S05]  /*1670*/  @!P0 BRA `(.L_x_12763) ;  /* 0x0000000000048947 */ /* 0x000fea0003800000 */
[----:B------:R-:W-:Y:S01]  /*1680*/  BPT.TRAP 0x1 ;  /* 0x000000040000795c */ /* 0x000fe20000300000 */
.L_x_12763:
[----:B------:R-:W-:-:S05]  /*1690*/  IMAD.U32 R4, RZ, RZ, UR49 ;  /* 0x00000031ff047e24 */ /* 0x000fca000f8e00ff */
[----:B------:R-:W-:Y:S01]  /*16a0*/  LOP3.LUT R4, R4, 0x10000, RZ, 0xfc, !PT ;  /* 0x0001000004047812 */ /* 0x000fe200078efcff */
[----:B--2---:R-:W-:Y:S06]  /*16b0*/  @P1 BRA `(.L_x_12764) ;  /* 0x0000000000081947 */ /* 0x004fec0003800000 */
[----:B------:R-:W2:Y:S02]  /*16c0*/  SYNCS.PHASECHK.TRANS64.TRYWAIT P1, [UR44+0x17030], R6 ;  /* 0x01703006ff0075a7 */ /* 0x000ea4000802016c */
[----:B--2---:R-:W-:Y:S05]  /*16d0*/  @!P1 BRA `(.L_x_12765) ;  /* 0x000000e400c49947 */ /* 0x004fea0003800000 */
.L_x_12764:
        /* <DEDUP_REMOVED lines=14> */
[----:B------:R-:W-:-:S03]  /*17c0*/  UMOV UR15, 0xc0000010 ;  /* 0xc0000010000f7882 */ /* 0x000fc60000000000 */
[----:B------:R-:W-:Y:S02]  /*17d0*/  UIADD3 UR10, UR20, 0x100, URZ ;  /* 0x00000100140a7890 */ /* 0x000fe4000fffe03f */
[----:B------:R-:W-:Y:S01]  /*17e0*/  UIADD3 UR8, UR12, 0x180, URZ ;  /* 0x000001800c087890 */ /* 0x000fe2000fffe03f */
[----:B------:R-:W-:Y:S01]  /*17f0*/  UMOV UR6, UR20 ;  /* 0x0000001400067c82 */ /* 0x000fe20008000000 */
[----:B------:R-:W-:Y:S01]  /*1800*/  UIADD3 UR12, UR12, 0x300, URZ ;  /* 0x000003000c0c7890 */ /* 0x000fe2000fffe03f */
[----:B------:R-:W-:Y:S01]  /*1810*/  QGMMA.64x128x32.F32.E4M3.E4M3 R24, gdesc[UR4], RZ, !UPT, gsb0 ;  /* 0x01e00000041879f3 */ /* 0x000fe2000c0008ff */
[----:B------:R-:W-:Y:S02]  /*1820*/  UIADD3 UR14, UR20, 0x200, URZ ;  /* 0x00000200140e7890 */ /* 0x000fe4000fffe03f */
        /* <DEDUP_REMOVED lines=9> */
.L_x_12766:
[----:B------:R-:W-:Y:S01]  /*18c0*/  LOP3.LUT R7, R22, 0xffffff80, RZ, 0xc0, !PT ;  /* 0xffffff8016077812 */ /* 0x000fe200078ec0ff */
[C---:B------:R-:W-:Y:S01]  /*18d0*/  FMUL.FTZ R2, R0.reuse, R24 ;  /* 0x0000001800027220 */ /* 0x040fe20000410000 */
[----:B------:R-:W-:Y:S01]  /*18e0*/  LEA.HI R89, R89, R16, RZ, 0x2 ;  /* 0x0000001059597211 */ /* 0x000fe200078f10ff */
[C---:B------:R-:W-:Y:S01]  /*18f0*/  FMUL.FTZ R21, R0.reuse, R25 ;  /* 0x0000001900157220 */ /* 0x040fe20000410000 */
[----:B------:R-:W-:Y:S01]  /*1900*/  FMUL.FTZ R10, R0, R31 ;  /* 0x0000001f000a7220 */ /* 0x000fe20000410000 */
[----:B------:R-:W-:Y:S01]  /*1910*/  IMAD.IADD R7, R16, 0x1, -R7 ;  /* 0x0000000110077824 */ /* 0x000fe200078e0a07 */
[----:B------:R-:W-:Y:S01]  /*1920*/  LOP3.LUT R89, R89, 0xfffffffc, RZ, 0xc0, !PT ;  /* 0xfffffffc59597812 */ /* 0x000fe200078ec0ff */
[C---:B------:R-:W-:Y:S01]  /*1930*/  FMUL.FTZ R31, R0.reuse, R37 ;  /* 0x00000025001f7220 */ /* 0x040fe20000410000 */
[C---:B------:R-:W-:Y:S01]  /*1940*/  FMUL.FTZ R9, R0.reuse, R30 ;  /* 0x0000001e00097220 */ /* 0x040fe20000410000 */
[----:B------:R-:W-:Y:S01]  /*1950*/  FMUL.FTZ R30, R0, R36 ;  /* 0x00000024001e7220 */ /* 0x000fe20000410000 */
[----:B01----:R-:W-:Y:S01]  /*1960*/  SHF.R.S32.HI R6, RZ, 0x1f, R7 ;  /* 0x0000001fff067819 */ /* 0x003fe20000011407 */
[----:B------:R-:W-:Y:S01]  /*1970*/  IMAD.HI R36, R23, 0x55555556, RZ ;  /* 0x5555555617247827 */ /* 0x000fe200078e02ff */
[----:B------:R-:W-:-:S03]  /*1980*/  UISETP.NE.AND UP0, UPT, UR43, URZ, UPT ;  /* 0x0000003f2b00728c */ /* 0x000fc6000bf05270 */
[----:B------:R-:W-:Y:S01]  /*1990*/  FMUL.FTZ R11, R0, R35 ;  /* 0x00000023000b7220 */ /* 0x000fe20000410000 */
[-C--:B------:R-:W-:Y:S01]  /*19a0*/  LEA.HI R24, R6, R7.reuse, RZ, 0x2 ;  /* 0x0000000706187211 */ /* 0x080fe200078f10ff */
[----:B------:R-:W-:Y:S01]  /*19b0*/  IMAD.IADD R89, R16, 0x1, -R89 ;  /* 0x0000000110597824 */ /* 0x000fe200078e0a59 */
[----:B------:R-:W-:Y:S01]  /*19c0*/  LEA.HI R25, R6, R7, RZ, 0x5 ;  /* 0x0000000706197211 */ /* 0x000fe200078f28ff */
[C---:B------:R-:W-:Y:S01]  /*19d0*/  FMUL.FTZ R35, R0.reuse, R45 ;  /* 0x0000002d00237220 */ /* 0x040fe20000410000 */
[--C-:B------:R-:W-:Y:S01]  /*19e0*/  SHF.R.S32.HI R6, RZ, 0x2, R24.reuse ;  /* 0x00000002ff067819 */ /* 0x100fe20000011418 */
[----:B------:R-:W-:Y:S01]  /*19f0*/  ULDC UR7, c[0x0][0x2f0] ;  /* 0x0000bc0000077ab9 */ /* 0x000fe20000000800 */
[----:B------:R-:W-:Y:S01]  /*1a00*/  SHF.R.S32.HI R37, RZ, 0x1f, R24 ;  /* 0x0000001fff257819 */ /* 0x000fe20000011418 */
[----:B------:R-:W-:Y:S01]  /*1a10*/  FMUL.FTZ R13, R0, R39 ;  /* 0x00000027000d7220 */ /* 0x000fe20000410000 */
[----:B------:R-:W-:Y:S01]  /*1a20*/  SHF.R.S32.HI R25, RZ, 0x5, R25 ;  /* 0x00000005ff197819 */ /* 0x000fe20000011419 */
[----:B------:R-:W-:Y:S01]  /*1a30*/  @UP0 ULDC UR4, c[0x0][0x44c] ;  /* 0x0001130000040ab9 */ /* 0x000fe20000000800 */
[----:B------:R-:W-:Y:S01]  /*1a40*/  LEA.HI R37, R37, R6, RZ, 0x3 ;  /* 0x0000000625257211 */ /* 0x000fe200078f18ff */
[----:B------:R-:W-:Y:S01]  /*1a50*/  @UP0 ULDC UR5, c[0x0][0x450] ;  /* 0x0001140000050ab9 */ /* 0x000fe20000000800 */
[----:B------:R-:W-:Y:S01]  /*1a60*/  LEA.HI R36, R36, R36, RZ, 0x1 ;  /* 0x0000002424247211 */ /* 0x000fe200078f08ff */
[----:B------:R-:W-:Y:S01]  /*1a70*/  IMAD.U32 R39, RZ, RZ, UR7 ;  /* 0x00000007ff277e24 */ /* 0x000fe2000f8e00ff */
[----:B------:R-:W-:Y:S01]  /*1a80*/  LEA R25, R25, UR46, 0x4 ;  /* 0x0000002e19197c11 */ /* 0x000fe2000f8e20ff */
[----:B------:R-:W-:Y:S01]  /*1a90*/  FMUL.FTZ R3, R0, R26 ;  /* 0x0000001a00037220 */ /* 0x000fe20000410000 */
[----:B------:R-:W-:Y:S01]  /*1aa0*/  LOP3.LUT R37, R37, 0xfffffff8, RZ, 0xc0, !PT ;  /* 0xfffffff825257812 */ /* 0x000fe200078ec0ff */
[----:B------:R-:W-:Y:S01]  /*1ab0*/  IMAD R36, R36, -0x3, R23 ;  /* 0xfffffffd24247824 */ /* 0x000fe200078e0217 */
[----:B------:R-:W-:Y:S01]  /*1ac0*/  LEA.HI R16, R89, R89, RZ, 0x1 ;  /* 0x0000005959107211 */ /* 0x000fe200078f08ff */
[C---:B------:R-:W-:Y:S01]  /*1ad0*/  FMUL.FTZ R23, R0.reuse, R54 ;  /* 0x0000003600177220 */ /* 0x040fe20000410000 */
[----:B------:R-:W-:Y:S01]  /*1ae0*/  IADD3 R25, R25, R6, -R37 ;  /* 0x0000000619197210 */ /* 0x000fe20007ffe825 */
[----:B------:R-:W-:Y:S01]  /*1af0*/  FMUL.FTZ R26, R0, R28 ;  /* 0x0000001c001a7220 */ /* 0x000fe20000410000 */
[----:B------:R-:W-:Y:S01]  /*1b00*/  LOP3.LUT R16, R16, 0x1ffffffe, RZ, 0xc0, !PT ;  /* 0x1ffffffe10107812 */ /* 0x000fe200078ec0ff */
[----:B------:R-:W-:Y:S01]  /*1b10*/  FMUL.FTZ R14, R0, R38 ;  /* 0x00000026000e7220 */ /* 0x000fe20000410000 */
[----:B------:R-:W-:Y:S01]  /*1b20*/  PLOP3.LUT P1, PT, PT, PT, UP0, 0x80, 0x0 ;  /* 0x000000000000781c */ /* 0x000fe20003f2f008 */
[----:B------:R-:W-:Y:S01]  /*1b30*/  IMAD R25, R36, 0x40, R25 ;  /* 0x0000004024197824 */ /* 0x000fe200078e0219 */
[----:B------:R-:W-:Y:S01]  /*1b40*/  PLOP3.LUT P2, PT, PT, PT, UP0, 0x80, 0x0 ;  /* 0x000000000000781c */ /* 0x000fe20003f4f008 */
[----:B------:R-:W-:Y:S01]  /*1b50*/  IMAD.IADD R6, R89, 0x1, -R16 ;  /* 0x0000000159067824 */ /* 0x000fe200078e0a10 */
[----:B------:R-:W-:Y:S01]  /*1b60*/  LOP3.LUT R24, R24, 0x7ffffffc, RZ, 0xc0, !PT ;  /* 0x7ffffffc18187812 */ /* 0x000fe200078ec0ff */
[----:B------:R-:W0:Y:S01]  /*1b70*/  MUFU.TANH R2, R2 ;  /* 0x0000000200027308 */ /* 0x000e220000002400 */
[----:B------:R-:W-:Y:S01]  /*1b80*/  FMUL.FTZ R8, R0, R27 ;  /* 0x0000001b00087220 */ /* 0x000fe20000410000 */
[----:B------:R-:W-:Y:S01]  /*1b90*/  IMAD R6, R6, 0x8, R25 ;  /* 0x0000000806067824 */ /* 0x000fe200078e0219 */
[----:B------:R-:W-:Y:S01]  /*1ba0*/  IADD3 R7, R7, -R24, RZ ;  /* 0x8000001807077210 */ /* 0x000fe20007ffe0ff */
[----:B------:R-:W-:Y:S01]  /*1bb0*/  FMUL.FTZ R27, R0, R29 ;  /* 0x0000001d001b7220 */ /* 0x000fe20000410000 */
[----:B------:R-:W-:Y:S01]  /*1bc0*/  ULDC UR10, c[0x0][0x288] ;  /* 0x0000a200000a7ab9 */ /* 0x000fe20000000800 */
[----:B------:R-:W-:-:S02]  /*1bd0*/  IMAD.MOV.U32 R45, RZ, RZ, R6 ;  /* 0x000000ffff2d7224 */ /* 0x000fc400078e0006 */
[----:B------:R-:W-:Y:S01]  /*1be0*/  FMUL.FTZ R16, R0, R55 ;  /* 0x0000003700107220 */ /* 0x000fe20000410000 */
[----:B------:R-:W-:Y:S01]  /*1bf0*/  @P1 IMAD.HI.U32 R25, R6, UR4, RZ ;  /* 0x0000000406191c27 */ /* 0x000fe2000f8e00ff */
[----:B------:R-:W-:Y:S01]  /*1c00*/  UMOV UR4, 0xffffff80 ;  /* 0xffffff8000047882 */ /* 0x000fe20000000000 */
[----:B------:R-:W1:Y:S01]  /*1c10*/  MUFU.TANH R21, R21 ;  /* 0x0000001500157308 */ /* 0x000e620000002400 */
[----:B------:R-:W-:Y:S01]  /*1c20*/  UIMAD UR4, UR47, UR4, 0x80 ;  /* 0x000000802f0474a4 */ /* 0x000fe2000f8e0204 */
[C---:B------:R-:W-:Y:S01]  /*1c30*/  FMUL.FTZ R28, R0.reuse, R32 ;  /* 0x00000020001c7220 */ /* 0x040fe20000410000 */
[----:B------:R-:W-:Y:S01]  /*1c40*/  @P2 SHF.R.U32.HI R45, RZ, UR5, R25 ;  /* 0x00000005ff2d2c19 */ /* 0x000fe20008011619 */
[C---:B------:R-:W-:Y:S01]  /*1c50*/  FMUL.FTZ R29, R0.reuse, R33 ;  /* 0x00000021001d7220 */ /* 0x040fe20000410000 */
[----:B------:R-:W-:Y:S01]  /*1c60*/  UIADD3 UR5, UR4, 0x1, URZ ;  /* 0x0000000104057890 */ /* 0x000fe2000fffe03f */
[C---:B------:R-:W-:Y:S01]  /*1c70*/  FMUL.FTZ R24, R0.reuse, R59 ;  /* 0x0000003b00187220 */ /* 0x040fe20000410000 */
[----:B------:R-:W-:Y:S01]  /*1c80*/  UIMAD UR4, UR37, UR7, UR4 ;  /* 0x00000007250472a4 */ /* 0x000fe2000f8e0204 */
[----:B------:R-:W2:Y:S01]  /*1c90*/  SHFL.IDX PT, R36, R45, RZ, 0x1c1f ;  /* 0x001c1fff2d247589 */ /* 0x000ea200000e0000 */
[----:B------:R-:W3:Y:S01]  /*1ca0*/  MUFU.TANH R26, R26 ;  /* 0x0000001a001a7308 */ /* 0x000ee20000002400 */
[----:B------:R-:W-:Y:S01]  /*1cb0*/  FMUL.FTZ R57, R0, R57 ;  /* 0x0000003900397220 */ /* 0x000fe20000410000 */
[----:B------:R-:W-:-:S02]  /*1cc0*/  IMAD.U32 R54, RZ, RZ, UR5 ;  /* 0x00000005ff367e24 */ /* 0x000fc4000f8e00ff */
[C---:B------:R-:W-:Y:S01]  /*1cd0*/  FMUL.FTZ R25, R0.reuse, R58 ;  /* 0x0000003a00197220 */ /* 0x040fe20000410000 */
[----:B------:R-:W-:Y:S02]  /*1ce0*/  IMAD.U32 R38, RZ, RZ, UR4 ;  /* 0x00000004ff267e24 */ /* 0x000fe4000f8e00ff */
[C---:B------:R-:W-:Y:S01]  /*1cf0*/  FMUL.FTZ R32, R0.reuse, R40 ;  /* 0x0000002800207220 */ /* 0x040fe20000410000 */
[C---:B------:R-:W-:Y:S02]  /*1d00*/  IMAD R54, R7.reuse, -0x2, R54 ;  /* 0xfffffffe07367824 */ /* 0x040fe400078e0236 */
[C---:B------:R-:W-:Y:S01]  /*1d10*/  FMUL.FTZ R56, R0.reuse, R56 ;  /* 0x0000003800387220 */ /* 0x040fe20000410000 */
[----:B------:R-:W-:Y:S01]  /*1d20*/  IMAD R55, R7, -0x2, R38 ;  /* 0xfffffffe07377824 */ /* 0x000fe200078e0226 */
[----:B------:R-:W4:Y:S01]  /*1d30*/  MUFU.TANH R27, R27 ;  /* 0x0000001b001b7308 */ /* 0x000f220000002400 */
[----:B------:R-:W-:Y:S02]  /*1d40*/  IMAD R54, R39, UR37, R54 ;  /* 0x0000002527367c24 */ /* 0x000fe4000f8e0236 */
[C---:B------:R-:W-:Y:S01]  /*1d50*/  FMUL.FTZ R33, R0.reuse, R41 ;  /* 0x0000002900217220 */ /* 0x040fe20000410000 */
[C---:B------:R-:W-:Y:S01]  /*1d60*/  FMUL.FTZ R12, R0.reuse, R34 ;  /* 0x00000022000c7220 */ /* 0x040fe20000410000 */
[----:B------:R-:W-:Y:S01]  /*1d70*/  FMUL.FTZ R34, R0, R44 ;  /* 0x0000002c00227220 */ /* 0x000fe20000410000 */
[----:B------:R-:W-:-:S02]  /*1d80*/  VIADD R88, R54, -UR10 ;  /* 0x8000000a36587c36 */ /* 0x000fc40008000000 */
[C---:B------:R-:W-:Y:S01]  /*1d90*/  FMUL.FTZ R20, R0.reuse, R50 ;  /* 0x0000003200147220 */ /* 0x040fe20000410000 */
[C---:B------:R-:W-:Y:S01]  /*1da0*/  FMUL.FTZ R52, R0.reuse, R52 ;  /* 0x0000003400347220 */ /* 0x040fe20000410000 */
[----:B------:R-:W-:Y:S01]  /*1db0*/  MUFU.TANH R28, R28 ;  /* 0x0000001c001c7308 */ /* 0x000fe20000002400 */
[C---:B------:R-:W-:Y:S01]  /*1dc0*/  FMUL.FTZ R15, R0.reuse, R43 ;  /* 0x0000002b000f7220 */ /* 0x040fe20000410000 */
[C---:B------:R-:W-:Y:S01]  /*1dd0*/  FMUL.FTZ R18, R0.reuse, R46 ;  /* 0x0000002e00127220 */ /* 0x040fe20000410000 */
[C---:B------:R-:W-:Y:S01]  /*1de0*/  FMUL.FTZ R46, R0.reuse, R48 ;  /* 0x00000030002e7220 */ /* 0x040fe20000410000 */
[C---:B------:R-:W-:Y:S01]  /*1df0*/  FMUL.FTZ R22, R0.reuse, R51 ;  /* 0x0000003300167220 */ /* 0x040fe20000410000 */
[----:B------:R-:W-:Y:S01]  /*1e00*/  FMUL.FTZ R53, R0, R53 ;  /* 0x0000003500357220 */ /* 0x000fe20000410000 */
[----:B--2---:R-:W-:Y:S01]  /*1e10*/  VIADDMNMX R88, R36, R88, R55, PT ;  /* 0x0000005824587246 */ /* 0x004fe20003800137 */
[C---:B------:R-:W-:Y:S01]  /*1e20*/  FMUL.FTZ R44, R0.reuse, R49 ;  /* 0x00000031002c7220 */ /* 0x040fe20000410000 */
[----:B------:R-:W2:Y:S01]  /*1e30*/  MUFU.TANH R29, R29 ;  /* 0x0000001d001d7308 */ /* 0x000ea20000002400 */
[----:B------:R-:W-:Y:S01]  /*1e40*/  FMUL.FTZ R17, R0, R42 ;  /* 0x0000002a00117220 */ /* 0x000fe20000410000 */
[----:B------:R-:W-:Y:S01]  /*1e50*/  ISETP.GT.AND P1, PT, R88, RZ, PT ;  /* 0x000000ff5800720c */ /* 0x000fe20003f24270 */
[----:B------:R-:W-:Y:S01]  /*1e60*/  FMUL.FTZ R19, R0, R47 ;  /* 0x0000002f00137220 */ /* 0x000fe20000410000 */
[----:B------:R-:W-:Y:S01]  /*1e70*/  ISETP.GT.AND P2, PT, R88, 0x1, PT ;  /* 0x000000015800780c */ /* 0x000fe20003f44270 */
[----:B------:R-:W-:Y:S01]  /*1e80*/  FMUL.FTZ R60, R0, R60 ;  /* 0x0000003c003c7220 */ /* 0x000fe20000410000 */
[----:B------:R-:W-:Y:S01]  /*1e90*/  ISETP.GT.AND P3, PT, R88, 0x8, PT ;  /* 0x000000085800780c */ /* 0x000fe20003f64270 */
[----:B------:R-:W-:Y:S01]  /*1ea0*/  FMUL.FTZ R61, R0, R61 ;  /* 0x0000003d003d7220 */ /* 0x000fe20000410000 */
[----:B0-----:R-:W-:Y:S01]  /*1eb0*/  FSEL R2, R2, -INF , P1 ;  /* 0xff80000002027808 */ /* 0x001fe20000800000 */
[----:B------:R-:W-:Y:S01]  /*1ec0*/  MUFU.TANH R30, R30 ;  /* 0x0000001e001e7308 */ /* 0x000fe20000002400 */
[----:B-1----:R-:W-:Y:S01]  /*1ed0*/  FSEL R59, R21, -INF , P2 ;  /* 0xff800000153b7808 */ /* 0x002fe20001000000 */
[----:B------:R-:W-:Y:S01]  /*1ee0*/  FMUL.FTZ R64, R0, R64 ;  /* 0x0000004000407220 */ /* 0x000fe20000410000 */
[----:B------:R-:W-:Y:S01]  /*1ef0*/  ISETP.GT.AND P1, PT, R88, 0x9, PT ;  /* 0x000000095800780c */ /* 0x000fe20003f24270 */
[----:B------:R-:W-:Y:S01]  /*1f00*/  FMUL.FTZ R65, R0, R65 ;  /* 0x0000004100417220 */ /* 0x000fe20000410000 */
[----:B---3--:R-:W-:Y:S01]  /*1f10*/  FSEL R58, R26, -INF , P3 ;  /* 0xff8000001a3a7808 */ /* 0x008fe20001800000 */
[----:B------:R-:W-:Y:S01]  /*1f20*/  FMUL.FTZ R68, R0, R68 ;  /* 0x0000004400447220 */ /* 0x000fe20000410000 */
[----:B------:R-:W-:Y:S01]  /*1f30*/  FMNMX.FTZ R21, R2, R59, !PT ;  /* 0x0000003b02157209 */ /* 0x000fe20007810000 */
[----:B------:R-:W0:Y:S01]  /*1f40*/  MUFU.TANH R31, R31 ;  /* 0x0000001f001f7308 */ /* 0x000e220000002400 */
[----:B------:R-:W-:Y:S01]  /*1f50*/  ISETP.GT.AND P2, PT, R88, 0x10, PT ;  /* 0x000000105800780c */ /* 0x000fe20003f44270 */
[----:B------:R-:W-:Y:S01]  /*1f60*/  FMUL.FTZ R69, R0, R69 ;  /* 0x0000004500457220 */ /* 0x000fe20000410000 */
[----:B------:R-:W-:Y:S01]  /*1f70*/  FMNMX.FTZ R26, R58, R21, !PT ;  /* 0x000000153a1a7209 */ /* 0x000fe20007810000 */
        /* <DEDUP_REMOVED lines=8> */
[C---:B------:R-:W-:Y:S01]  /*2000*/  FMUL.FTZ R85, R0.reuse, R85 ;  /* 0x0000005500557220 */ /* 0x040fe20000410000 */
[----:B------:R-:W1:Y:S01]  /*2010*/  SHFL.IDX PT, R45, R45, 0x1, 0x1c1f ;  /* 0x003c1f002d2d7f89 */ /* 0x000e6200000e0000 */
[----:B------:R-:W-:Y:S01]  /*2020*/  ULDC UR24, c[0x0][0x988] ;  /* 0x0002620000187ab9 */ /* 0x000fe20000000800 */
[----:B------:R-:W-:Y:S01]  /*2030*/  FMUL.FTZ R70, R0, R70 ;  /* 0x0000004600467220 */ /* 0x000fe20000410000 */
[----:B------:R-:W-:Y:S01]  /*2040*/  MUFU.TANH R32, R32 ;  /* 0x0000002000207308 */ /* 0x000fe20000002400 */
[----:B----4-:R-:W-:Y:S01]  /*2050*/  FSEL R57, R27, -INF , P1 ;  /* 0xff8000001b397808 */ /* 0x010fe20000800000 */
[----:B------:R-:W-:Y:S01]  /*2060*/  @UP0 ULDC UR4, c[0x0][0x44c] ;  /* 0x0001130000040ab9 */ /* 0x000fe20000000800 */
[C---:B------:R-:W-:Y:S01]  /*2070*/  ISETP.GT.AND P1, PT, R88.reuse, 0x11, PT ;  /* 0x000000115800780c */ /* 0x040fe20003f24270 */
[----:B------:R-:W-:Y:S01]  /*2080*/  UIMAD.WIDE.U32 UR4, UR46, UR4, URZ ;  /* 0x000000042e0472a5 */ /* 0x000fe2000f8e003f */
[----:B------:R-:W-:Y:S01]  /*2090*/  FMNMX.FTZ R21, R57, R26, !PT ;  /* 0x0000001a39157209 */ /* 0x000fe20007810000 */
[----:B------:R-:W-:Y:S01]  /*20a0*/  @UP0 ULDC UR11, c[0x0][0x450] ;  /* 0x00011400000b0ab9 */ /* 0x000fe20000000800 */
[----:B--2---:R-:W-:Y:S01]  /*20b0*/  FSEL R50, R29, -INF , P1 ;  /* 0xff8000001d327808 */ /* 0x004fe20000800000 */
[----:B------:R2:W-:Y:S01]  /*20c0*/  MUFU.TANH R41, R56 ;  /* 0x0000003800297308 */ /* 0x0005e20000002400 */
[C---:B------:R-:W-:Y:S01]  /*20d0*/  ISETP.GT.AND P1, PT, R88.reuse, 0x19, PT ;  /* 0x000000195800780c */ /* 0x040fe20003f24270 */
[----:B------:R-:W-:Y:S01]  /*20e0*/  UIMAD UR7, UR37, UR7, -UR10 ;  /* 0x00000007250772a4 */ /* 0x000fe2000f8e0a0a */
[----:B------:R-:W3:Y:S01]  /*20f0*/  S2UR UR21, SR_CgaCtaId ;  /* 0x00000000001579c3 */ /* 0x000ee20000008800 */
[----:B------:R-:W-:Y:S01]  /*2100*/  @UP0 USHF.R.U32.HI UR46, URZ, UR11, UR5 ;  /* 0x0000000b3f2e0299 */ /* 0x000fe20008011605 */
[----:B0-----:R-:W-:Y:S01]  /*2110*/  FSEL R51, R31, -INF , P1 ;  /* 0xff8000001f337808 */ /* 0x001fe20000800000 */
[----:B------:R-:W-:Y:S01]  /*2120*/  UIADD3 UR23, UR47, -0x2, URZ ;  /* 0xfffffffe2f177890 */ /* 0x000fe2000fffe03f */
[----:B------:R-:W-:Y:S01]  /*2130*/  ISETP.GT.AND P1, PT, R88, 0x21, PT ;  /* 0x000000215800780c */ /* 0x000fe20003f24270 */
[----:B------:R-:W0:Y:S01]  /*2140*/  MUFU.TANH R33, R33 ;  /* 0x0000002100217308 */ /* 0x000e220000002400 */
[----:B--2---:R-:W-:Y:S01]  /*2150*/  FSEL R56, R28, -INF , P2 ;  /* 0xff8000001c387808 */ /* 0x004fe20001000000 */
[----:B------:R-:W-:Y:S01]  /*2160*/  UIADD3 UR7, UR7, UR46, URZ ;  /* 0x0000002e07077290 */ /* 0x000fe2000fffe03f */
[----:B------:R-:W-:Y:S01]  /*2170*/  ISETP.GT.AND P2, PT, R88, 0x18, PT ;  /* 0x000000185800780c */ /* 0x000fe20003f44270 */
[----:B------:R-:W-:Y:S01]  /*2180*/  UIADD3 UR6, UR44, 0x17040, URZ ;  /* 0x000170402c067890 */ /* 0x000fe2000fffe03f */
[----:B------:R-:W-:Y:S01]  /*2190*/  FMNMX.FTZ R21, R56, R21, !PT ;  /* 0x0000001538157209 */ /* 0x000fe20007810000 */
[----:B------:R-:W-:Y:S01]  /*21a0*/  USHF.R.S32.HI UR4, URZ, 0x1f, UR7 ;  /* 0x0000001f3f047899 */ /* 0x000fe20008011407 */
[----:B-1----:R-:W-:Y:S01]  /*21b0*/  IADD3 R54, R45, -UR10, R54 ;  /* 0x8000000a2d367c10 */ /* 0x002fe2000fffe036 */
[----:B------:R-:W-:Y:S01]  /*21c0*/  MUFU.TANH R34, R34 ;  /* 0x0000002200227308 */ /* 0x000fe20000002400 */
[----:B------:R-:W-:Y:S01]  /*21d0*/  FMNMX.FTZ R21, R50, R21, !PT ;  /* 0x0000001532157209 */ /* 0x000fe20007810000 */
[----:B------:R-:W-:Y:S01]  /*21e0*/  ULEA.HI UR4, UR4, UR7, URZ, 0x7 ;  /* 0x0000000704047291 */ /* 0x000fe2000f8f383f */
[----:B------:R-:W-:Y:S01]  /*21f0*/  CS2R R90, SRZ ;  /* 0x00000000005a7805 */ /* 0x000fe2000001ff00 */
[----:B------:R-:W-:Y:S01]  /*2200*/  UPRMT UR6, UR48, 0x654, UR6 ;  /* 0x0000065430067896 */ /* 0x000fe20008000006 */
[----:B------:R-:W-:Y:S01]  /*2210*/  CS2R R92, SRZ ;  /* 0x00000000005c7805 */ /* 0x000fe2000001ff00 */
[----:B------:R-:W-:Y:S01]  /*2220*/  USHF.R.S32.HI UR4, URZ, 0x7, UR4 ;  /* 0x000000073f047899 */ /* 0x000fe20008011404 */
[----:B------:R-:W-:Y:S01]  /*2230*/  CS2R R94, SRZ ;  /* 0x00000000005e7805 */ /* 0x000fe2000001ff00 */
[----:B------:R1:W-:Y:S01]  /*2240*/  MUFU.TANH R43, R52 ;  /* 0x00000034002b7308 */ /* 0x0003e20000002400 */
[----:B0-----:R-:W-:Y:S01]  /*2250*/  FSEL R49, R33, -INF , P1 ;  /* 0xff80000021317808 */ /* 0x001fe20000800000 */
[----:B------:R-:W-:Y:S01]  /*2260*/  UISETP.LT.AND UP0, UPT, UR40, UR4, UPT ;  /* 0x000000042800728c */ /* 0x000fe2000bf01270 */
[----:B------:R-:W-:Y:S01]  /*2270*/  ISETP.GT.AND P1, PT, R88, 0x29, PT ;  /* 0x000000295800780c */ /* 0x000fe20003f24270 */
[----:B------:R-:W-:Y:S01]  /*2280*/  UMOV UR5, URZ ;  /* 0x0000003f00057c82 */ /* 0x000fe20008000000 */
[----:B------:R-:W-:Y:S01]  /*2290*/  SYNCS.ARRIVE.TRANS64.RED.A1T0 RZ, [UR6], RZ ;  /* 0x000000ffffff79a7 */ /* 0x000fe20008100406 */
[----:B------:R-:W-:Y:S01]  /*22a0*/  USEL UR22, UR40, UR4, !UP0 ;  /* 0x0000000428167287 */ /* 0x000fe2000c000000 */
[----:B------:R-:W-:Y:S01]  /*22b0*/  CS2R R96, SRZ ;  /* 0x0000000000607805 */ /* 0x000fe2000001ff00 */
[----:B------:R-:W0:Y:S01]  /*22c0*/  MUFU.TANH R35, R35 ;  /* 0x0000002300237308 */ /* 0x000e220000002400 */
[----:B-1----:R-:W-:Y:S01]  /*22d0*/  FSEL R52, R30, -INF , P2 ;  /* 0xff8000001e347808 */ /* 0x002fe20001000000 */
[----:B------:R-:W-:Y:S01]  /*22e0*/  UISETP.GE.AND UP0, UPT, UR23, UR22, UPT ;  /* 0x000000161700728c */ /* 0x000fe2000bf06270 */
[----:B------:R-:W-:Y:S01]  /*22f0*/  ISETP.GT.AND P2, PT, R88, 0x20, PT ;  /* 0x000000205800780c */ /* 0x000fe20003f44270 */
[----:B------:R-:W-:Y:S01]  /*2300*/  UMOV UR4, URZ ;  /* 0x0000003f00047c82 */ /* 0x000fe20008000000 */
[----:B------:R-:W-:-:S02]  /*2310*/  FMNMX.FTZ R26, R52, R21, !PT ;  /* 0x00000015341a7209 */ /* 0x000fc40007810000 */
[----:B------:R-:W-:Y:S02]  /*2320*/  CS2R R98, SRZ ;  /* 0x0000000000627805 */ /* 0x000fe4000001ff00 */
[----:B------:R-:W-:Y:S01]  /*2330*/  CS2R R100, SRZ ;  /* 0x0000000000647805 */ /* 0x000fe2000001ff00 */
[----:B------:R-:W1:Y:S01]  /*2340*/  MUFU.TANH R46, R46 ;  /* 0x0000002e002e7308 */ /* 0x000e620000002400 */
[----:B------:R-:W-:Y:S02]  /*2350*/  FMNMX.FTZ R26, R51, R26, !PT ;  /* 0x0000001a331a7209 */ /* 0x000fe40007810000 */
[----:B------:R-:W-:Y:S02]  /*2360*/  CS2R R102, SRZ ;  /* 0x0000000000667805 */ /* 0x000fe4000001ff00 */
[----:B------:R-:W-:Y:S02]  /*2370*/  CS2R R104, SRZ ;  /* 0x0000000000687805 */ /* 0x000fe4000001ff00 */
[----:B------:R-:W-:-:S02]  /*2380*/  CS2R R106, SRZ ;  /* 0x00000000006a7805 */ /* 0x000fc4000001ff00 */
[----:B------:R-:W-:Y:S02]  /*2390*/  CS2R R108, SRZ ;  /* 0x00000000006c7805 */ /* 0x000fe4000001ff00 */
[----:B------:R-:W-:Y:S02]  /*23a0*/  CS2R R110, SRZ ;  /* 0x00000000006e7805 */ /* 0x000fe4000001ff00 */
[----:B------:R-:W-:Y:S01]  /*23b0*/  CS2R R112, SRZ ;  /* 0x0000000000707805 */ /* 0x000fe2000001ff00 */
[----:B------:R2:W-:Y:S01]  /*23c0*/  MUFU.TANH R42, R53 ;  /* 0x00000035002a7308 */ /* 0x0005e20000002400 */
[----:B0-----:R-:W-:Y:S02]  /*23d0*/  FSEL R47, R35, -INF , P1 ;  /* 0xff800000232f7808 */ /* 0x001fe40000800000 */
[----:B------:R-:W-:Y:S02]  /*23e0*/  CS2R R114, SRZ ;  /* 0x0000000000727805 */ /* 0x000fe4000001ff00 */
[----:B------:R-:W-:-:S02]  /*23f0*/  ISETP.GT.AND P1, PT, R88, 0x31, PT ;  /* 0x000000315800780c */ /* 0x000fc40003f24270 */
[----:B------:R-:W-:Y:S02]  /*2400*/  CS2R R116, SRZ ;  /* 0x0000000000747805 */ /* 0x000fe4000001ff00 */
[----:B------:R-:W-:Y:S02]  /*2410*/  CS2R R118, SRZ ;  /* 0x0000000000767805 */ /* 0x000fe4000001ff00 */
[----:B------:R-:W-:Y:S02]  /*2420*/  CS2R R120, SRZ ;  /* 0x0000000000787805 */ /* 0x000fe4000001ff00 */
[----:B------:R-:W-:Y:S01]  /*2430*/  CS2R R122, SRZ ;  /* 0x00000000007a7805 */ /* 0x000fe2000001ff00 */
[----:B------:R-:W0:Y:S01]  /*2440*/  MUFU.TANH R44, R44 ;  /* 0x0000002c002c7308 */ /* 0x000e220000002400 */
[----:B--2---:R-:W-:Y:S02]  /*2450*/  FSEL R53, R32, -INF , P2 ;  /* 0xff80000020357808 */ /* 0x004fe40001000000 */
[----:B------:R-:W-:-:S02]  /*2460*/  CS2R R124, SRZ ;  /* 0x00000000007c7805 */ /* 0x000fc4000001ff00 */
[----:B------:R-:W-:Y:S02]  /*2470*/  ISETP.GT.AND P2, PT, R88, 0x28, PT ;  /* 0x000000285800780c */ /* 0x000fe40003f44270 */
[----:B------:R-:W-:Y:S02]  /*2480*/  CS2R R126, SRZ ;  /* 0x00000000007e7805 */ /* 0x000fe4000001ff00 */
[----:B------:R-:W-:Y:S02]  /*2490*/  FMNMX.FTZ R26, R53, R26, !PT ;  /* 0x0000001a351a7209 */ /* 0x000fe40007810000 */
[----:B------:R-:W-:Y:S02]  /*24a0*/  CS2R R128, SRZ ;  /* 0x0000000000807805 */ /* 0x000fe4000001ff00 */
[----:B------:R-:W-:Y:S01]  /*24b0*/  FSEL R48, R34, -INF , P2 ;  /* 0xff80000022307808 */ /* 0x000fe20001000000 */
[----:B------:R-:W2:Y:S01]  /*24c0*/  MUFU.TANH R60, R60 ;  /* 0x0000003c003c7308 */ /* 0x000ea20000002400 */
[----:B------:R-:W-:-:S02]  /*24d0*/  FMNMX.FTZ R21, R49, R26, !PT ;  /* 0x0000001a31157209 */ /* 0x000fc40007810000 */
[----:B------:R-:W-:Y:S02]  /*24e0*/  CS2R R130, SRZ ;  /* 0x0000000000827805 */ /* 0x000fe4000001ff00 */
[----:B------:R-:W-:Y:S02]  /*24f0*/  ISETP.GT.AND P2, PT, R88, 0x30, PT ;  /* 0x000000305800780c */ /* 0x000fe40003f44270 */
[----:B------:R-:W-:Y:S02]  /*2500*/  CS2R R132, SRZ ;  /* 0x0000000000847805 */ /* 0x000fe4000001ff00 */
[----:B------:R-:W-:Y:S02]  /*2510*/  FMNMX.FTZ R26, R48, R21, !PT ;  /* 0x00000015301a7209 */ /* 0x000fe40007810000 */
[----:B------:R-:W-:Y:S02]  /*2520*/  CS2R R134, SRZ ;  /* 0x0000000000867805 */ /* 0x000fe4000001ff00 */
[----:B-1----:R-:W-:Y:S01]  /*2530*/  FSEL R46, R46, -INF , P2 ;  /* 0xff8000002e2e7808 */ /* 0x002fe20001000000 */
[----:B------:R-:W1:Y:S01]  /*2540*/  MUFU.TANH R36, R61 ;  /* 0x0000003d00247308 */ /* 0x000e620000002400 */
[----:B------:R-:W-:-:S02]  /*2550*/  FMNMX.FTZ R21, R47, R26, !PT ;  /* 0x0000001a2f157209 */ /* 0x000fc40007810000 */
[----:B------:R-:W-:Y:S02]  /*2560*/  ISETP.GT.AND P2, PT, R88, 0x38, PT ;  /* 0x000000385800780c */ /* 0x000fe40003f44270 */
[----:B0-----:R-:W-:Y:S02]  /*2570*/  FSEL R44, R44, -INF , P1 ;  /* 0xff8000002c2c7808 */ /* 0x001fe40000800000 */
[----:B------:R-:W-:Y:S01]  /*2580*/  FMNMX.FTZ R21, R46, R21, !PT ;  /* 0x000000152e157209 */ /* 0x000fe20007810000 */
[----:B------:R0:W4:Y:S01]  /*2590*/  MUFU.TANH R40, R64 ;  /* 0x0000004000287308 */ /* 0x0001220000002400 */
[----:B------:R-:W-:Y:S02]  /*25a0*/  ISETP.GT.AND P1, PT, R88, 0x39, PT ;  /* 0x000000395800780c */ /* 0x000fe40003f24270 */
[----:B------:R-:W-:Y:S02]  /*25b0*/  FSEL R43, R43, -INF , P2 ;  /* 0xff8000002b2b7808 */ /* 0x000fe40001000000 */
[----:B------:R-:W-:-:S02]  /*25c0*/  FMNMX.FTZ R26, R44, R21, !PT ;  /* 0x000000152c1a7209 */ /* 0x000fc40007810000 */
[----:B------:R-:W-:Y:S01]  /*25d0*/  ISETP.GT.AND P2, PT, R88, 0x40, PT ;  /* 0x000000405800780c */ /* 0x000fe20003f44270 */
[----:B------:R-:W5:Y:S01]  /*25e0*/  MUFU.TANH R65, R65 ;  /* 0x0000004100417308 */ /* 0x000f620000002400 */
[----:B------:R-:W-:Y:S01]  /*25f0*/  FSEL R42, R42, -INF , P1 ;  /* 0xff8000002a2a7808 */ /* 0x000fe20000800000 */
[C---:B0-----:R-:W-:Y:S01]  /*2600*/  FMUL.FTZ R64, R0.reuse, R63 ;  /* 0x0000003f00407220 */ /* 0x041fe20000410000 */
[----:B------:R-:W-:Y:S01]  /*2610*/  FMNMX.FTZ R21, R43, R26, !PT ;  /* 0x0000001a2b157209 */ /* 0x000fe20007810000 */
[----:B------:R-:W-:Y:S01]  /*2620*/  FMUL.FTZ R63, R0, R83 ;  /* 0x00000053003f7220 */ /* 0x000fe20000410000 */
[----:B------:R-:W-:Y:S02]  /*2630*/  ISETP.GT.AND P1, PT, R88, 0x41, PT ;  /* 0x000000415800780c */ /* 0x000fe40003f24270 */
[----:B------:R-:W-:Y:S01]  /*2640*/  FSEL R41, R41, -INF , P2 ;  /* 0xff80000029297808 */ /* 0x000fe20001000000 */
[----:B------:R0:W3:Y:S01]  /*2650*/  MUFU.TANH R39, R68 ;  /* 0x0000004400277308 */ /* 0x0000e20000002400 */
[----:B------:R-:W-:-:S02]  /*2660*/  FMNMX.FTZ R26, R42, R21, !PT ;  /* 0x000000152a1a7209 */ /* 0x000fc40007810000 */
[C---:B------:R-:W-:Y:S02]  /*2670*/  ISETP.GT.AND P2, PT, R88.reuse, 0x48, PT ;  /* 0x000000485800780c */ /* 0x040fe40003f44270 */
[----:B------:R-:W-:Y:S02]  /*2680*/  FSEL R34, R37, -INF , P1 ;  /* 0xff80000025227808 */ /* 0x000fe40000800000 */
[----:B------:R-:W-:Y:S01]  /*2690*/  FMNMX.FTZ R21, R41, R26, !PT ;  /* 0x0000001a29157209 */ /* 0x000fe20007810000 */
[----:B------:R4:W3:Y:S01]  /*26a0*/  MUFU.TANH R38, R69 ;  /* 0x0000004500267308 */ /* 0x0008e20000002400 */
[----:B------:R-:W-:Y:S01]  /*26b0*/  ISETP.GT.AND P1, PT, R88, 0x49, PT ;  /* 0x000000495800780c */ /* 0x000fe20003f24270 */
[----:B0-----:R-:W-:Y:S01]  /*26c0*/  FMUL.FTZ R68, R0, R78 ;  /* 0x0000004e00447220 */ /* 0x001fe20000410000 */
[----:B--2---:R-:W-:Y:S01]  /*26d0*/  FSEL R35, R60, -INF , P2 ;  /* 0xff8000003c237808 */ /* 0x004fe20001000000 */
[----:B------:R-:W-:Y:S01]  /*26e0*/  FMUL.FTZ R60, R0, R62 ;  /* 0x0000003e003c7220 */ /* 0x000fe20000410000 */
[----:B------:R-:W-:-:S02]  /*26f0*/  FMNMX.FTZ R26, R34, R21, !PT ;  /* 0x00000015221a7209 */ /* 0x000fc40007810000 */
[----:B------:R-:W-:Y:S01]  /*2700*/  ISETP.GT.AND P2, PT, R88, 0x50, PT ;  /* 0x000000505800780c */ /* 0x000fe20003f44270 */
[----:B------:R-:W0:Y:S01]  /*2710*/  MUFU.TANH R72, R72 ;  /* 0x0000004800487308 */ /* 0x000e220000002400 */
[----:B-1----:R-:W-:Y:S01]  /*2720*/  FSEL R36, R36, -INF , P1 ;  /* 0xff80000024247808 */ /* 0x002fe20000800000 */
[----:B----4-:R-:W-:Y:S01]  /*2730*/  FMUL.FTZ R69, R0, R75 ;  /* 0x0000004b00457220 */ /* 0x010fe20000410000 */
[----:B------:R-:W-:Y:S02]  /*2740*/  FMNMX.FTZ R21, R35, R26, !PT ;  /* 0x0000001a23157209 */ /* 0x000fe40007810000 */
[----:B------:R-:W-:Y:S02]  /*2750*/  ISETP.GT.AND P1, PT, R88, 0x51, PT ;  /* 0x000000515800780c */ /* 0x000fe40003f24270 */
[----:B------:R-:W-:Y:S01]  /*2760*/  FSEL R40, R40, -INF , P2 ;  /* 0xff80000028287808 */ /* 0x000fe20001000000 */
[----:B------:R1:W2:Y:S01]  /*2770*/  MUFU.TANH R31, R73 ;  /* 0x00000049001f7308 */ /* 0x0002a20000002400 */
[----:B------:R-:W-:-:S02]  /*2780*/  FMNMX.FTZ R21, R36, R21, !PT ;  /* 0x0000001524157209 */ /* 0x000fc40007810000 */
[----:B------:R-:W-:Y:S02]  /*2790*/  ISETP.GT.AND P2, PT, R88, 0x58, PT ;  /* 0x000000585800780c */ /* 0x000fe40003f44270 */
[----:B-----5:R-:W-:Y:S01]  /*27a0*/  FSEL R33, R65, -INF , P1 ;  /* 0xff80000041217808 */ /* 0x020fe20000800000 */
[----:B------:R-:W-:Y:S01]  /*27b0*/  FMUL.FTZ R65, R0, R71 ;  /* 0x0000004700417220 */ /* 0x000fe20000410000 */
[----:B------:R-:W-:Y:S01]  /*27c0*/  FMNMX.FTZ R26, R40, R21, !PT ;  /* 0x00000015281a7209 */ /* 0x000fe20007810000 */
[----:B------:R4:W5:Y:S01]  /*27d0*/  MUFU.TANH R32, R76 ;  /* 0x0000004c00207308 */ /* 0x0009620000002400 */
[----:B------:R-:W-:Y:S01]  /*27e0*/  ISETP.GT.AND P1, PT, R88, 0x59, PT ;  /* 0x000000595800780c */ /* 0x000fe20003f24270 */
[C---:B-1----:R-:W-:Y:S01]  /*27f0*/  FMUL.FTZ R73, R0.reuse, R66 ;  /* 0x0000004200497220 */ /* 0x042fe20000410000 */
[----:B---3--:R-:W-:Y:S01]  /*2800*/  FSEL R39, R39, -INF , P2 ;  /* 0xff80000027277808 */ /* 0x008fe20001000000 */
[C---:B------:R-:W-:Y:S01]  /*2810*/  FMUL.FTZ R66, R0.reuse, R74 ;  /* 0x0000004a00427220 */ /* 0x040fe20000410000 */
[----:B------:R-:W-:Y:S01]  /*2820*/  FMNMX.FTZ R26, R33, R26, !PT ;  /* 0x0000001a211a7209 */ /* 0x000fe20007810000 */
[----:B------:R-:W-:Y:S01]  /*2830*/  FMUL.FTZ R71, R0, R87 ;  /* 0x0000005700477220 */ /* 0x000fe20000410000 */
[----:B------:R-:W-:Y:S01]  /*2840*/  ISETP.GT.AND P2, PT, R88, 0x60, PT ;  /* 0x000000605800780c */ /* 0x000fe20003f44270 */
[----:B------:R-:W1:Y:S01]  /*2850*/  MUFU.TANH R30, R77 ;  /* 0x0000004d001e7308 */ /* 0x000e620000002400 */
[----:B------:R-:W-:Y:S01]  /*2860*/  FSEL R38, R38, -INF , P1 ;  /* 0xff80000026267808 */ /* 0x000fe20000800000 */
[----:B----4-:R-:W-:Y:S01]  /*2870*/  IMAD.U32 R76, RZ, RZ, UR24 ;  /* 0x00000018ff4c7e24 */ /* 0x010fe2000f8e00ff */
[----:B------:R-:W-:-:S02]  /*2880*/  FMNMX.FTZ R21, R39, R26, !PT ;  /* 0x0000001a27157209 */ /* 0x000fc40007810000 */
[----:B------:R-:W-:Y:S02]  /*2890*/  ISETP.GT.AND P1, PT, R88, 0x61, PT ;  /* 0x000000615800780c */ /* 0x000fe40003f24270 */
[----:B0-----:R-:W-:Y:S01]  /*28a0*/  FSEL R37, R72, -INF , P2 ;  /* 0xff80000048257808 */ /* 0x001fe20001000000 */
[----:B------:R-:W0:Y:S01]  /*28b0*/  MUFU.TANH R29, R80 ;  /* 0x00000050001d7308 */ /* 0x000e220000002400 */
[----:B------:R-:W-:Y:S01]  /*28c0*/  FMNMX.FTZ R26, R38, R21, !PT ;  /* 0x00000015261a7209 */ /* 0x000fe20007810000 */
[----:B------:R-:W-:Y:S01]  /*28d0*/  FMUL.FTZ R72, R0, R67 ;  /* 0x0000004300487220 */ /* 0x000fe20000410000 */
[----:B------:R-:W-:Y:S01]  /*28e0*/  ISETP.GT.AND P2, PT, R88, 0x68, PT ;  /* 0x000000685800780c */ /* 0x000fe20003f44270 */
[----:B------:R-:W-:Y:S01]  /*28f0*/  FMUL.FTZ R67, R0, R82 ;  /* 0x0000005200437220 */ /* 0x000fe20000410000 */
[----:B--2---:R-:W-:Y:S02]  /*2900*/  FSEL R31, R31, -INF , P1 ;  /* 0xff8000001f1f7808 */ /* 0x004fe40000800000 */
[----:B------:R-:W-:Y:S01]  /*2910*/  FMNMX.FTZ R26, R37, R26, !PT ;  /* 0x0000001a251a7209 */ /* 0x000fe20007810000 */
[----:B------:R-:W2:Y:S01]  /*2920*/  MUFU.TANH R81, R81 ;  /* 0x0000005100517308 */ /* 0x000ea20000002400 */
[----:B------:R-:W-:-:S02]  /*2930*/  ISETP.GT.AND P1, PT, R88, 0x69, PT ;  /* 0x000000695800780c */ /* 0x000fc40003f24270 */
[----:B-----5:R-:W-:Y:S02]  /*2940*/  FSEL R32, R32, -INF , P2 ;  /* 0xff80000020207808 */ /* 0x020fe40001000000 */
[----:B------:R-:W-:Y:S02]  /*2950*/  FMNMX.FTZ R21, R31, R26, !PT ;  /* 0x0000001a1f157209 */ /* 0x000fe40007810000 */
[----:B------:R-:W-:Y:S01]  /*2960*/  ISETP.GT.AND P2, PT, R88, 0x70, PT ;  /* 0x000000705800780c */ /* 0x000fe20003f44270 */
[----:B------:R-:W3:Y:S01]  /*2970*/  MUFU.TANH R84, R84 ;  /* 0x0000005400547308 */ /* 0x000ee20000002400 */
[----:B-1----:R-:W-:Y:S02]  /*2980*/  FSEL R30, R30, -INF , P1 ;  /* 0xff8000001e1e7808 */ /* 0x002fe40000800000 */
[----:B------:R-:W-:Y:S02]  /*2990*/  FMNMX.FTZ R21, R32, R21, !PT ;  /* 0x0000001520157209 */ /* 0x000fe40007810000 */
[----:B------:R-:W-:-:S02]  /*29a0*/  ISETP.GT.AND P1, PT, R88, 0x71, PT ;  /* 0x000000715800780c */ /* 0x000fc40003f24270 */
[----:B0-----:R-:W-:Y:S01]  /*29b0*/  FSEL R29, R29, -INF , P2 ;  /* 0xff8000001d1d7808 */ /* 0x001fe20001000000 */
[----:B------:R-:W0:Y:S01]  /*29c0*/  MUFU.TANH R27, R85 ;  /* 0x00000055001b7308 */ /* 0x000e220000002400 */
[----:B------:R-:W-:Y:S02]  /*29d0*/  FMNMX.FTZ R28, R30, R21, !PT ;  /* 0x000000151e1c7209 */ /* 0x000fe40007810000 */
[C---:B------:R-:W-:Y:S02]  /*29e0*/  ISETP.GT.AND P2, PT, R88.reuse, 0x78, PT ;  /* 0x000000785800780c */ /* 0x040fe40003f44270 */
[----:B--2---:R-:W-:Y:S02]  /*29f0*/  FSEL R26, R81, -INF , P1 ;  /* 0xff800000511a7808 */ /* 0x004fe40000800000 */
[----:B------:R-:W-:Y:S01]  /*2a00*/  FMNMX.FTZ R21, R29, R28, !PT ;  /* 0x0000001c1d157209 */ /* 0x000fe20007810000 */
[----:B------:R-:W1:Y:S01]  /*2a10*/  MUFU.TANH R3, R3 ;  /* 0x0000000300037308 */ /* 0x000e620000002400 */
[----:B------:R-:W-:-:S02]  /*2a20*/  ISETP.GT.AND P1, PT, R88, 0x79, PT ;  /* 0x000000795800780c */ /* 0x000fc40003f24270 */
[----:B------:R-:W-:Y:S02]  /*2a30*/  CS2R R88, SRZ ;  /* 0x0000000000587805 */ /* 0x000fe4000001ff00 */
[----:B---3--:R-:W-:Y:S02]  /*2a40*/  FSEL R28, R84, -INF , P2 ;  /* 0xff800000541c7808 */ /* 0x008fe40001000000 */
[----:B------:R-:W-:Y:S02]  /*2a50*/  FMNMX.FTZ R21, R26, R21, !PT ;  /* 0x000000151a157209 */ /* 0x000fe40007810000 */
[----:B------:R-:W-:Y:S01]  /*2a60*/  VIMNMX R75, R55, R54, PT ;  /* 0x00000036374b7248 */ /* 0x000fe20003fe0100 */
[----:B------:R-:W2:Y:S01]  /*2a70*/  MUFU.TANH R8, R8 ;  /* 0x0000000800087308 */ /* 0x000ea20000002400 */
[----:B0-----:R-:W-:Y:S02]  /*2a80*/  FSEL R27, R27, -INF , P1 ;  /* 0xff8000001b1b7808 */ /* 0x001fe40000800000 */
[----:B------:R-:W-:-:S02]  /*2a90*/  FMNMX.FTZ R62, R28, R21, !PT ;  /* 0x000000151c3e7209 */ /* 0x000fc40007810000 */
[----:B------:R-:W-:Y:S02]  /*2aa0*/  ISETP.GT.AND P2, PT, R75, 0x1, PT ;  /* 0x000000014b00780c */ /* 0x000fe40003f44270 */
[----:B------:R-:W-:Y:S01]  /*2ab0*/  FMNMX.FTZ R62, R27, R62, !PT ;  /* 0x0000003e1b3e7209 */ /* 0x000fe20007810000 */
[----:B------:R-:W0:Y:S01]  /*2ac0*/  MUFU.TANH R9, R9 ;  /* 0x0000000900097308 */ /* 0x000e220000002400 */
[----:B------:R-:W-:-:S03]  /*2ad0*/  ISETP.GT.AND P3, PT, R75, 0x8, PT ;  /* 0x000000084b00780c */ /* 0x000fc60003f64270 */
[----:B------:R-:W3:Y:S04]  /*2ae0*/  SHFL.BFLY PT, R21, R62, 0x2, 0x1f ;  /* 0x0c401f003e157f89 */ /* 0x000ee800000e0000 */
[----:B------:R-:W4:Y:S08]  /*2af0*/  MUFU.TANH R10, R10 ;  /* 0x0000000a000a7308 */ /* 0x000f300000002400 */
[----:B------:R-:W5:Y:S08]  /*2b00*/  MUFU.TANH R12, R12 ;  /* 0x0000000c000c7308 */ /* 0x000f700000002400 */
[----:B------:R-:W5:Y:S01]  /*2b10*/  MUFU.TANH R11, R11 ;  /* 0x0000000b000b7308 */ /* 0x000f620000002400 */
[----:B---3--:R-:W-:Y:S01]  /*2b20*/  FMNMX.FTZ R61, R62, R21, !PT ;  /* 0x000000153e3d7209 */ /* 0x008fe20007810000 */
[----:B------:R-:W-:-:S06]  /*2b30*/  FMUL.FTZ R62, R0, R79 ;  /* 0x0000004f003e7220 */ /* 0x000fcc0000410000 */
        /* <DEDUP_REMOVED lines=8> */
[----:B------:R-:W-:Y:S02]  /*2bc0*/  FFMA.FTZ R61, R21, R76, -8 ;  /* 0xc1000000153d7423 */ /* 0x000fe4000001004c */
[----:B------:R-:W1:Y:S03]  /*2bd0*/  MUFU.TANH R18, R18 ;  /* 0x0000001200127308 */ /* 0x000e660000002400 */
[----:B------:R-:W-:Y:S02]  /*2be0*/  FSEL R61, R61, RZ, P1 ;  /* 0x000000ff3d3d7208 */ /* 0x000fe40000800000 */
[----:B------:R-:W-:-:S03]  /*2bf0*/  ISETP.GT.AND P1, PT, R75, RZ, PT ;  /* 0x000000ff4b00720c */ /* 0x000fc60003f24270 */
[--C-:B------:R-:W-:Y:S01]  /*2c00*/  FFMA.FTZ R45, R59, UR24, -R61.reuse ;  /* 0x000000183b2d7c23 */ /* 0x100fe2000801083d */
[----:B------:R-:W-:Y:S01]  /*2c10*/  FSEL R54, R3, -INF , P1 ;  /* 0xff80000003367808 */ /* 0x000fe20000800000 */
[--C-:B------:R-:W-:Y:S01]  /*2c20*/  FFMA.FTZ R3, R58, UR24, -R61.reuse ;  /* 0x000000183a037c23 */ /* 0x100fe2000801083d */
[----:B--2---:R-:W-:Y:S01]  /*2c30*/  FSEL R59, R8, -INF , P2 ;  /* 0xff800000083b7808 */ /* 0x004fe20001000000 */
[--C-:B------:R-:W-:Y:S01]  /*2c40*/  FFMA.FTZ R8, R57, UR24, -R61.reuse ;  /* 0x0000001839087c23 */ /* 0x100fe2000801083d */
[----:B------:R-:W-:Y:S01]  /*2c50*/  ISETP.GT.AND P1, PT, R75, 0x9, PT ;  /* 0x000000094b00780c */ /* 0x000fe20003f24270 */
[--C-:B------:R-:W-:Y:S01]  /*2c60*/  FFMA.FTZ R76, R56, UR24, -R61.reuse ;  /* 0x00000018384c7c23 */ /* 0x100fe2000801083d */
[----:B0-----:R-:W-:Y:S01]  /*2c70*/  FSEL R58, R9, -INF , P3 ;  /* 0xff800000093a7808 */ /* 0x001fe20001800000 */
[----:B------:R-:W0:Y:S01]  /*2c80*/  MUFU.TANH R19, R19 ;  /* 0x0000001300137308 */ /* 0x000e220000002400 */
[----:B------:R-:W-:Y:S01]  /*2c90*/  FMNMX.FTZ R9, R54, R59, !PT ;  /* 0x0000003b36097209 */ /* 0x000fe20007810000 */
[--C-:B------:R-:W-:Y:S01]  /*2ca0*/  FFMA.FTZ R53, R53, UR24, -R61.reuse ;  /* 0x0000001835357c23 */ /* 0x100fe2000801083d */
[----:B----4-:R-:W-:Y:S01]  /*2cb0*/  FSEL R55, R10, -INF , P1 ;  /* 0xff8000000a377808 */ /* 0x010fe20000800000 */
[--C-:B------:R-:W-:Y:S01]  /*2cc0*/  FFMA.FTZ R44, R44, UR24, -R61.reuse ;  /* 0x000000182c2c7c23 */ /* 0x100fe2000801083d */
[C---:B------:R-:W-:Y:S01]  /*2cd0*/  ISETP.GT.AND P2, PT, R75.reuse, 0x10, PT ;  /* 0x000000104b00780c */ /* 0x040fe20003f44270 */
[--C-:B------:R-:W-:Y:S01]  /*2ce0*/  FFMA.FTZ R2, R2, UR24, -R61.reuse ;  /* 0x0000001802027c23 */ /* 0x100fe2000801083d */
[----:B------:R-:W-:Y:S01]  /*2cf0*/  FMNMX.FTZ R10, R58, R9, !PT ;  /* 0x000000093a0a7209 */ /* 0x000fe20007810000 */
[----:B------:R-:W2:Y:S01]  /*2d00*/  MUFU.TANH R20, R20 ;  /* 0x0000001400147308 */ /* 0x000ea20000002400 */
        /* <DEDUP_REMOVED lines=30> */
[----:B------:R-:W-:Y:S01]  /*2ef0*/  FSEL R50, R15, -INF , P1 ;  /* 0xff8000000f327808 */ /* 0x000fe20000800000 */
        /* <DEDUP_REMOVED lines=18> */
[----:B------:R-:W0:Y:S01]  /*3020*/  MUFU.TANH R60, R60 ;  /* 0x0000003c003c7308 */ /* 0x000e220000002400 */
[----:B--2---:R-:W-:Y:S01]  /*3030*/  FSEL R20, R20, -INF , P2 ;  /* 0xff80000014147808 */ /* 0x004fe20001000000 */
[--C-:B------:R-:W-:Y:S01]  /*3040*/  FFMA.FTZ R28, R28, UR24, -R61.reuse ;  /* 0x000000181c1c7c23 */ /* 0x100fe2000801083d */
[----:B------:R-:W-:Y:S01]  /*3050*/  FMNMX.FTZ R15, R19, R18, !PT ;  /* 0x00000012130f7209 */ /* 0x000fe20007810000 */
[----:B------:R-:W-:Y:S01]  /*3060*/  FFMA.FTZ R27, R27, UR24, -R61 ;  /* 0x000000181b1b7c23 */ /* 0x000fe2000801083d */
[----:B------:R-:W-:-:S02]  /*3070*/  ISETP.GT.AND P2, PT, R75, 0x38, PT ;  /* 0x000000384b00780c */ /* 0x000fc40003f44270 */
[----:B----4-:R-:W-:Y:S01]  /*3080*/  FSEL R22, R22, -INF , P1 ;  /* 0xff80000016167808 */ /* 0x010fe20000800000 */
[----:B------:R-:W2:Y:S01]  /*3090*/  MUFU.TANH R64, R64 ;  /* 0x0000004000407308 */ /* 0x000ea20000002400 */
[----:B------:R-:W-:Y:S02]  /*30a0*/  FMNMX.FTZ R51, R20, R15, !PT ;  /* 0x0000000f14337209 */ /* 0x000fe40007810000 */
[----:B------:R-:W-:Y:S02]  /*30b0*/  ISETP.GT.AND P1, PT, R75, 0x39, PT ;  /* 0x000000394b00780c */ /* 0x000fe40003f24270 */
[----:B---3--:R-:W-:Y:S02]  /*30c0*/  FSEL R23, R23, -INF , P2 ;  /* 0xff80000017177808 */ /* 0x008fe40001000000 */
[----:B------:R-:W-:Y:S01]  /*30d0*/  FMNMX.FTZ R18, R22, R51, !PT ;  /* 0x0000003316127209 */ /* 0x000fe20007810000 */
[----:B------:R-:W3:Y:S01]  /*30e0*/  MUFU.TANH R73, R73 ;  /* 0x0000004900497308 */ /* 0x000ee20000002400 */
[----:B------:R-:W-:-:S02]  /*30f0*/  ISETP.GT.AND P2, PT, R75, 0x40, PT ;  /* 0x000000404b00780c */ /* 0x000fc40003f44270 */
[----:B-----5:R-:W-:Y:S01]  /*3100*/  FSEL R51, R16, -INF , P1 ;  /* 0xff80000010337808 */ /* 0x020fe20000800000 */
[----:B------:R-:W-:Y:S01]  /*3110*/  FFMA.FTZ R16, R49, UR24, -R61 ;  /* 0x0000001831107c23 */ /* 0x000fe2000801083d */
[----:B------:R-:W-:Y:S02]  /*3120*/  FMNMX.FTZ R18, R23, R18, !PT ;  /* 0x0000001217127209 */ /* 0x000fe40007810000 */
[----:B------:R-:W-:Y:S01]  /*3130*/  ISETP.GT.AND P1, PT, R75, 0x41, PT ;  /* 0x000000414b00780c */ /* 0x000fe20003f24270 */
[----:B------:R-:W4:Y:S01]  /*3140*/  MUFU.TANH R72, R72 ;  /* 0x0000004800487308 */ /* 0x000f220000002400 */
[----:B------:R-:W-:Y:S02]  /*3150*/  FSEL R25, R25, -INF , P2 ;  /* 0xff80000019197808 */ /* 0x000fe40001000000 */
[----:B------:R-:W-:Y:S02]  /*3160*/  FMNMX.FTZ R18, R51, R18, !PT ;  /* 0x0000001233127209 */ /* 0x000fe40007810000 */
[----:B------:R-:W-:-:S02]  /*3170*/  ISETP.GT.AND P2, PT, R75, 0x48, PT ;  /* 0x000000484b00780c */ /* 0x000fc40003f44270 */
[----:B-1----:R-:W-:Y:S01]  /*3180*/  FSEL R49, R24, -INF , P1 ;  /* 0xff80000018317808 */ /* 0x002fe20000800000 */
[----:B------:R-:W1:Y:S01]  /*3190*/  MUFU.TANH R70, R70 ;  /* 0x0000004600467308 */ /* 0x000e620000002400 */
[----:B------:R-:W-:Y:S01]  /*31a0*/  FMNMX.FTZ R18, R25, R18, !PT ;  /* 0x0000001219127209 */ /* 0x000fe20007810000 */
[----:B------:R-:W-:Y:S01]  /*31b0*/  FFMA.FTZ R24, R48, UR24, -R61 ;  /* 0x0000001830187c23 */ /* 0x000fe2000801083d */
[C---:B------:R-:W-:Y:S02]  /*31c0*/  ISETP.GT.AND P1, PT, R75.reuse, 0x49, PT ;  /* 0x000000494b00780c */ /* 0x040fe40003f24270 */
[----:B0-----:R-:W-:Y:S02]  /*31d0*/  FSEL R60, R60, -INF , P2 ;  /* 0xff8000003c3c7808 */ /* 0x001fe40001000000 */
[----:B------:R-:W-:Y:S01]  /*31e0*/  ISETP.GT.AND P2, PT, R75, 0x50, PT ;  /* 0x000000504b00780c */ /* 0x000fe20003f44270 */
[----:B------:R0:W-:Y:S01]  /*31f0*/  MUFU.EX2 R15, R53 ;  /* 0x00000035000f7308 */ /* 0x0001e20000000800 */
[----:B--2---:R-:W-:-:S02]  /*3200*/  FSEL R64, R64, -INF , P1 ;  /* 0xff80000040407808 */ /* 0x004fc40000800000 */
[----:B------:R-:W-:Y:S02]  /*3210*/  ISETP.GT.AND P1, PT, R75, 0x51, PT ;  /* 0x000000514b00780c */ /* 0x000fe40003f24270 */
[----:B---3--:R-:W-:Y:S02]  /*3220*/  FSEL R73, R73, -INF , P2 ;  /* 0xff80000049497808 */ /* 0x008fe40001000000 */
[----:B------:R-:W-:Y:S01]  /*3230*/  ISETP.GT.AND P2, PT, R75, 0x58, PT ;  /* 0x000000584b00780c */ /* 0x000fe20003f44270 */
[----:B------:R-:W2:Y:S01]  /*3240*/  MUFU.TANH R65, R65 ;  /* 0x0000004100417308 */ /* 0x000ea20000002400 */
[----:B0-----:R-:W-:Y:S02]  /*3250*/  FMNMX.FTZ R53, R49, R18, !PT ;  /* 0x0000001231357209 */ /* 0x001fe40007810000 */
[----:B----4-:R-:W-:Y:S02]  /*3260*/  FSEL R72, R72, -INF , P1 ;  /* 0xff80000048487808 */ /* 0x010fe40000800000 */
        /* <DEDUP_REMOVED lines=13> */
[----:B0-----:R-:W-:Y:S02]  /*3340*/  FSEL R66, R66, -INF , P2 ;  /* 0xff80000042427808 */ /* 0x001fe40001000000 */
[----:B------:R-:W-:Y:S02]  /*3350*/  FMNMX.FTZ R77, R65, R18, !PT ;  /* 0x00000012414d7209 */ /* 0x000fe40007810000 */
[----:B------:R-:W-:-:S02]  /*3360*/  ISETP.GT.AND P2, PT, R75, 0x68, PT ;  /* 0x000000684b00780c */ /* 0x000fc40003f44270 */
        /* <DEDUP_REMOVED lines=27> */
[----:B------:R-:W-:Y:S02]  /*3520*/  FFMA.FTZ R31, R32, UR24, -R61 ;  /* 0x00000018201f7c23 */ /* 0x000fe4000801083d */
[----:B------:R-:W-:-:S03]  /*3530*/  FMNMX.FTZ R18, R71, R18, !PT ;  /* 0x0000001247127209 */ /* 0x000fc60007810000 */
[----:B------:R-:W-:Y:S02]  /*3540*/  MUFU.EX2 R45, R45 ;  /* 0x0000002d002d7308 */ /* 0x000fe40000000800 */
[----:B------:R-:W0:Y:S06]  /*3550*/  SHFL.BFLY PT, R75, R18, 0x2, 0x1f ;  /* 0x0c401f00124b7f89 */ /* 0x000e2c00000e0000 */
        /* <DEDUP_REMOVED lines=9> */
[----:B------:R-:W1:Y:S01]  /*35f0*/  MUFU.EX2 R14, R14 ;  /* 0x0000000e000e7308 */ /* 0x000e620000000800 */
[----:B0-----:R-:W-:Y:S01]  /*3600*/  FMNMX.FTZ R18, R75, R18, !PT ;  /* 0x000000124b127209 */ /* 0x001fe20007810000 */
[----:B------:R-:W-:-:S06]  /*3610*/  IMAD.U32 R75, RZ, RZ, UR24 ;  /* 0x00000018ff4b7e24 */ /* 0x000fcc000f8e00ff */
[----:B------:R-:W-:Y:S01]  /*3620*/  MUFU.EX2 R16, R16 ;  /* 0x0000001000107308 */ /* 0x000fe20000000800 */
[C---:B------:R-:W-:Y:S01]  /*3630*/  FSETP.NEU.FTZ.AND P1, PT, R18.reuse, -INF , PT ;  /* 0xff8000001200780b */ /* 0x040fe20003f3d000 */
[----:B------:R-:W-:-:S05]  /*3640*/  FFMA.FTZ R32, R18, R75, -8 ;  /* 0xc100000012207423 */ /* 0x000fca000001004b */
[----:B------:R-:W-:Y:S01]  /*3650*/  FSEL R75, R32, RZ, P1 ;  /* 0x000000ff204b7208 */ /* 0x000fe20000800000 */
[----:B------:R-:W-:Y:S01]  /*3660*/  MUFU.EX2 R24, R24 ;  /* 0x0000001800187308 */ /* 0x000fe20000000800 */
[----:B-1----:R-:W-:Y:S02]  /*3670*/  F2FP.SATFINITE.E4M3.F32.PACK_AB_MERGE_C R150, R14, R11, RZ ;  /* 0x0000000b0e96723e */ /* 0x002fe400048070ff */
[----:B------:R-:W-:Y:S01]  /*3680*/  PLOP3.LUT P1, PT, PT, PT, UP0, 0x80, 0x0 ;  /* 0x000000000000781c */ /* 0x000fe20003f2f008 */
[--C-:B------:R-:W-:Y:S01]  /*3690*/  FFMA.FTZ R32, R54, UR24, -R75.reuse ;  /* 0x0000001836207c23 */ /* 0x100fe2000801084b */
[--C-:B------:R-:W-:Y:S01]  /*36a0*/  FFMA.FTZ R59, R59, UR24, -R75.reuse ;  /* 0x000000183b3b7c23 */ /* 0x100fe2000801084b */
[--C-:B------:R-:W-:Y:S01]  /*36b0*/  FFMA.FTZ R48, R58, UR24, -R75.reuse ;  /* 0x000000183a307c23 */ /* 0x100fe2000801084b */
[--C-:B------:R-:W-:Y:S01]  /*36c0*/  FFMA.FTZ R55, R55, UR24, -R75.reuse ;  /* 0x0000001837377c23 */ /* 0x100fe2000801084b */
[--C-:B------:R-:W-:Y:S01]  /*36d0*/  FFMA.FTZ R12, R12, UR24, -R75.reuse ;  /* 0x000000180c0c7c23 */ /* 0x100fe2000801084b */
[----:B------:R-:W-:Y:S01]  /*36e0*/  FFMA.FTZ R57, R57, UR24, -R75 ;  /* 0x0000001839397c23 */ /* 0x000fe2000801084b */
[----:B------:R-:W-:Y:S01]  /*36f0*/  MUFU.EX2 R32, R32 ;  /* 0x0000002000207308 */ /* 0x000fe20000000800 */
[----:B------:R-:W-:Y:S01]  /*3700*/  FADD.FTZ R58, R2, R45 ;  /* 0x0000002d023a7221 */ /* 0x000fe20000010000 */
[--C-:B------:R-:W-:Y:S01]  /*3710*/  FFMA.FTZ R54, R56, UR24, -R75.reuse ;  /* 0x0000001838367c23 */ /* 0x100fe2000801084b */
[--C-:B------:R-:W-:Y:S01]  /*3720*/  FFMA.FTZ R56, R23, UR24, -R75.reuse ;  /* 0x0000001817387c23 */ /* 0x100fe2000801084b */
[--C-:B------:R-:W-:Y:S01]  /*3730*/  FFMA.FTZ R61, R13, UR24, -R75.reuse ;  /* 0x000000180d3d7c23 */ /* 0x100fe2000801084b */
[----:B------:R-:W-:Y:S01]  /*3740*/  FADD.FTZ R79, R3, R58 ;  /* 0x0000003a034f7221 */ /* 0x000fe20000010000 */
[--C-:B------:R-:W-:Y:S01]  /*3750*/  FFMA.FTZ R23, R49, UR24, -R75.reuse ;  /* 0x0000001831177c23 */ /* 0x100fe2000801084b */
[--C-:B------:R-:W-:Y:S01]  /*3760*/  FFMA.FTZ R13, R17, UR24, -R75.reuse ;  /* 0x00000018110d7c23 */ /* 0x100fe2000801084b */
[----:B------:R-:W0:Y:S01]  /*3770*/  MUFU.EX2 R59, R59 ;  /* 0x0000003b003b7308 */ /* 0x000e220000000800 */
[--C-:B------:R-:W-:Y:S01]  /*3780*/  FFMA.FTZ R49, R60, UR24, -R75.reuse ;  /* 0x000000183c317c23 */ /* 0x100fe2000801084b */
[--C-:B------:R-:W-:Y:S01]  /*3790*/  FFMA.FTZ R17, R52, UR24, -R75.reuse ;  /* 0x0000001834117c23 */ /* 0x100fe2000801084b */
[--C-:B------:R-:W-:Y:S01]  /*37a0*/  FFMA.FTZ R60, R64, UR24, -R75.reuse ;  /* 0x00000018403c7c23 */ /* 0x100fe2000801084b */
[----:B------:R-:W-:Y:S01]  /*37b0*/  FFMA.FTZ R52, R19, UR24, -R75 ;  /* 0x0000001813347c23 */ /* 0x000fe2000801084b */
[----:B------:R-:W-:Y:S01]  /*37c0*/  FADD.FTZ R64, R8, R79 ;  /* 0x0000004f08407221 */ /* 0x000fe20000010000 */
        /* <DEDUP_REMOVED lines=8> */
[----:B------:R-:W-:Y:S01]  /*3850*/  F2FP.SATFINITE.E4M3.F32.PACK_AB_MERGE_C R150, R10, R9, R150 ;  /* 0x000000090a96723e */ /* 0x000fe20004807096 */
        /* <DEDUP_REMOVED lines=13> */
[----:B------:R-:W-:-:S04]  /*3930*/  FFMA.FTZ R71, R71, UR24, -R75 ;  /* 0x0000001847477c23 */ /* 0x000fc8000801084b */
[----:B------:R-:W1:Y:S01]  /*3940*/  MUFU.EX2 R57, R57 ;  /* 0x0000003900397308 */ /* 0x000e620000000800 */
[C---:B--2---:R-:W-:Y:S01]  /*3950*/  FADD.FTZ R73, R55.reuse, R58 ;  /* 0x0000003a37497221 */ /* 0x044fe20000010000 */
[----:B------:R-:W-:Y:S01]  /*3960*/  FFMA.FTZ R58, R72, UR24, -R75 ;  /* 0x00000018483a7c23 */ /* 0x000fe2000801084b */
[----:B------:R-:W-:Y:S01]  /*3970*/  FADD.FTZ R72, R10, R77 ;  /* 0x0000004d0a487221 */ /* 0x000fe20000010000 */
[----:B------:R-:W-:-:S03]  /*3980*/  F2FP.SATFINITE.E4M3.F32.PACK_AB_MERGE_C R48, R55, R48, RZ ;  /* 0x000000303730723e */ /* 0x000fc600048070ff */
[----:B------:R-:W-:Y:S01]  /*3990*/  FADD.FTZ R77, R11, R72 ;  /* 0x000000480b4d7221 */ /* 0x000fe20000010000 */
[----:B------:R-:W2:Y:S01]  /*39a0*/  MUFU.EX2 R54, R54 ;  /* 0x0000003600367308 */ /* 0x000ea20000000800 */
[----:B0-----:R-:W-:Y:S01]  /*39b0*/  FADD.FTZ R64, R12, R73 ;  /* 0x000000490c407221 */ /* 0x001fe20000010000 */
[----:B------:R-:W-:Y:S01]  /*39c0*/  F2FP.SATFINITE.E4M3.F32.PACK_AB_MERGE_C R149, R59, R32, R48 ;  /* 0x000000203b95723e */ /* 0x000fe20004807030 */
[----:B------:R-:W-:-:S05]  /*39d0*/  FADD.FTZ R72, R14, R77 ;  /* 0x0000004d0e487221 */ /* 0x000fca0000010000 */
[----:B------:R-:W0:Y:S01]  /*39e0*/  MUFU.EX2 R61, R61 ;  /* 0x0000003d003d7308 */ /* 0x000e220000000800 */
[----:B-1----:R-:W-:-:S07]  /*39f0*/  FADD.FTZ R73, R57, R64 ;  /* 0x0000004039497221 */ /* 0x002fce0000010000 */
[----:B------:R-:W1:Y:S01]  /*3a00*/  MUFU.EX2 R13, R13 ;  /* 0x0000000d000d7308 */ /* 0x000e620000000800 */
[----:B--2---:R-:W-:Y:S01]  /*3a10*/  FADD.FTZ R64, R54, R73 ;  /* 0x0000004936407221 */ /* 0x004fe20000010000 */
[----:B------:R-:W-:-:S04]  /*3a20*/  FADD.FTZ R73, R15, R72 ;  /* 0x000000480f497221 */ /* 0x000fc80000010000 */
[----:B------:R-:W-:Y:S02]  /*3a30*/  FADD.FTZ R77, R16, R73 ;  /* 0x00000049104d7221 */ /* 0x000fe40000010000 */
[----:B------:R-:W2:Y:S01]  /*3a40*/  MUFU.EX2 R50, R50 ;  /* 0x0000003200327308 */ /* 0x000ea20000000800 */
[C---:B0-----:R-:W-:Y:S01]  /*3a50*/  FADD.FTZ R64, R61.reuse, R64 ;  /* 0x000000403d407221 */ /* 0x041fe20000010000 */
[----:B------:R-:W-:Y:S01]  /*3a60*/  FADD.FTZ R72, R24, R77 ;  /* 0x0000004d18487221 */ /* 0x000fe20000010000 */
[----:B------:R-:W-:-:S04]  /*3a70*/  F2FP.SATFINITE.E4M3.F32.PACK_AB_MERGE_C R54, R61, R54, RZ ;  /* 0x000000363d36723e */ /* 0x000fc800048070ff */
[----:B------:R-:W-:Y:S01]  /*3a80*/  F2FP.SATFINITE.E4M3.F32.PACK_AB_MERGE_C R151, R57, R12, R54 ;  /* 0x0000000c3997723e */ /* 0x000fe20004807036 */
        /* <DEDUP_REMOVED lines=57> */
[----:B------:R-:W-:Y:S01]  /*3e20*/  MUFU.EX2 R39, R39 ;  /* 0x0000002700277308 */ /* 0x000fe20000000800 */
[----:B--2---:R-:W-:-:S07]  /*3e30*/  FADD.FTZ R8, R33, R8 ;  /* 0x0000000821087221 */ /* 0x004fce0000010000 */
[----:B------:R-:W1:Y:S01]  /*3e40*/  MUFU.EX2 R38, R38 ;  /* 0x0000002600267308 */ /* 0x000e620000000800 */
[----:B0-----:R-:W-:-:S07]  /*3e50*/  FADD.FTZ R9, R58, R9 ;  /* 0x000000093a097221 */ /* 0x001fce0000010000 */
[----:B------:R-:W0:Y:S08]  /*3e60*/  MUFU.EX2 R70, R70 ;  /* 0x0000004600467308 */ /* 0x000e300000000800 */
[----:B------:R-:W2:Y:S01]  /*3e70*/  MUFU.EX2 R65, R65 ;  /* 0x0000004100417308 */ /* 0x000ea20000000800 */
[----:B-1----:R-:W-:Y:S01]  /*3e80*/  F2FP.SATFINITE.E4M3.F32.PACK_AB_MERGE_C R10, R38, R39, RZ ;  /* 0x00000027260a723e */ /* 0x002fe200048070ff */
[----:B------:R-:W-:-:S03]  /*3e90*/  FADD.FTZ R39, R39, R8 ;  /* 0x0000000827277221 */ /* 0x000fc60000010000 */
[----:B------:R-:W-:Y:S01]  /*3ea0*/  F2FP.SATFINITE.E4M3.F32.PACK_AB_MERGE_C R142, R33, R40, R10 ;  /* 0x00000028218e723e */ /* 0x000fe2000480700a */
[----:B------:R-:W-:Y:S02]  /*3eb0*/  FADD.FTZ R38, R38, R39 ;  /* 0x0000002726267221 */ /* 0x000fe40000010000 */
[----:B------:R-:W-:Y:S01]  /*3ec0*/  MUFU.EX2 R31, R31 ;  /* 0x0000001f001f7308 */ /* 0x000fe20000000800 */
[----:B0-----:R-:W-:-:S07]  /*3ed0*/  FADD.FTZ R8, R70, R9 ;  /* 0x0000000946087221 */ /* 0x001fce0000010000 */
[----:B------:R-:W0:Y:S01]  /*3ee0*/  MUFU.EX2 R30, R30 ;  /* 0x0000001e001e7308 */ /* 0x000e220000000800 */
[C---:B--2---:R-:W-:Y:S01]  /*3ef0*/  FADD.FTZ R9, R65.reuse, R8 ;  /* 0x0000000841097221 */ /* 0x044fe20000010000 */
[----:B------:R-:W-:-:S04]  /*3f00*/  F2FP.SATFINITE.E4M3.F32.PACK_AB_MERGE_C R65, R65, R70, RZ ;  /* 0x000000464141723e */ /* 0x000fc800048070ff */
[----:B------:R-:W-:Y:S02]  /*3f10*/  F2FP.SATFINITE.E4M3.F32.PACK_AB_MERGE_C R143, R58, R25, R65 ;  /* 0x000000193a8f723e */ /* 0x000fe40004807041 */
        /* <DEDUP_REMOVED lines=11> */
[----:B------:R-:W-:Y:S01]  /*3fd0*/  MUFU.EX2 R28, R28 ;  /* 0x0000001c001c7308 */ /* 0x000fe20000000800 */
[----:B-1----:R-:W-:Y:S01]  /*3fe0*/  FADD.FTZ R9, R69, R8 ;  /* 0x0000000845097221 */ /* 0x002fe20000010000 */
[----:B------:R-:W-:-:S06]  /*3ff0*/  FADD.FTZ R30, R30, R31 ;  /* 0x0000001f1e1e7221 */ /* 0x000fcc0000010000 */
[----:B------:R-:W0:Y:S01]  /*4000*/  MUFU.EX2 R27, R27 ;  /* 0x0000001b001b7308 */ /* 0x000e220000000800 */
[----:B--2---:R-:W-:-:S07]  /*4010*/  FADD.FTZ R8, R68, R9 ;  /* 0x0000000944087221 */ /* 0x004fce0000010000 */
[----:B------:R-:W1:Y:S08]  /*4020*/  MUFU.EX2 R3, R62 ;  /* 0x0000003e00037308 */ /* 0x000e700000000800 */
[----:B------:R-:W-:Y:S01]  /*4030*/  MUFU.EX2 R29, R29 ;  /* 0x0000001d001d7308 */ /* 0x000fe20000000800 */
[----:B0-----:R-:W-:-:S07]  /*4040*/  F2FP.SATFINITE.E4M3.F32.PACK_AB_MERGE_C R9, R27, R28, RZ ;  /* 0x0000001c1b09723e */ /* 0x001fce00048070ff */
[----:B------:R-:W0:Y:S01]  /*4050*/  MUFU.EX2 R26, R26 ;  /* 0x0000001a001a7308 */ /* 0x000e220000000800 */
[C---:B-1----:R-:W-:Y:S01]  /*4060*/  FADD.FTZ R8, R3.reuse, R8 ;  /* 0x0000000803087221 */ /* 0x042fe20000010000 */
[----:B------:R-:W-:-:S04]  /*4070*/  F2FP.SATFINITE.E4M3.F32.PACK_AB_MERGE_C R68, R3, R68, RZ ;  /* 0x000000440344723e */ /* 0x000fc800048070ff */
[----:B------:R-:W-:Y:S02]  /*4080*/  F2FP.SATFINITE.E4M3.F32.PACK_AB_MERGE_C R137, R69, R66, R68 ;  /* 0x000000424589723e */ /* 0x000fe40004807044 */
[----:B------:R-:W1:Y:S08]  /*4090*/  MUFU.EX2 R67, R67 ;  /* 0x0000004300437308 */ /* 0x000e700000000800 */
[----:B------:R-:W2:Y:S01]  /*40a0*/  MUFU.EX2 R2, R63 ;  /* 0x0000003f00027308 */ /* 0x000ea20000000800 */
[----:B0-----:R-:W-:Y:S01]  /*40b0*/  F2FP.SATFINITE.E4M3.F32.PACK_AB_MERGE_C R138, R26, R29, R9 ;  /* 0x0000001d1a8a723e */ /* 0x001fe20004807009 */
[----:B------:R-:W-:-:S04]  /*40c0*/  FADD.FTZ R29, R29, R30 ;  /* 0x0000001e1d1d7221 */ /* 0x000fc80000010000 */
[----:B------:R-:W-:Y:S02]  /*40d0*/  FADD.FTZ R29, R26, R29 ;  /* 0x0000001d1a1d7221 */ /* 0x000fe40000010000 */
[----:B------:R-:W-:Y:S01]  /*40e0*/  MUFU.EX2 R74, R74 ;  /* 0x0000004a004a7308 */ /* 0x000fe20000000800 */
[----:B-1----:R-:W-:Y:S01]  /*40f0*/  FADD.FTZ R3, R67, R8 ;  /* 0x0000000843037221 */ /* 0x002fe20000010000 */
[----:B------:R-:W-:-:S06]  /*4100*/  FADD.FTZ R28, R28, R29 ;  /* 0x0000001d1c1c7221 */ /* 0x000fcc0000010000 */
[----:B------:R-:W0:Y:S01]  /*4110*/  MUFU.EX2 R71, R71 ;  /* 0x0000004700477308 */ /* 0x000e220000000800 */
[----:B--2---:R-:W-:Y:S01]  /*4120*/  FADD.FTZ R3, R2, R3 ;  /* 0x0000000302037221 */ /* 0x004fe20000010000 */
[----:B0-----:R-:W-:-:S03]  /*4130*/  F2FP.SATFINITE.E4M3.F32.PACK_AB_MERGE_C R8, R71, R74, RZ ;  /* 0x0000004a4708723e */ /* 0x001fc600048070ff */
[----:B------:R-:W-:Y:S01]  /*4140*/  FADD.FTZ R74, R74, R3 ;  /* 0x000000034a4a7221 */ /* 0x000fe20000010000 */
[----:B------:R-:W-:Y:S01]  /*4150*/  FADD.FTZ R3, R27, R28 ;  /* 0x0000001c1b037221 */ /* 0x000fe20000010000 */
[----:B------:R-:W-:Y:S02]  /*4160*/  F2FP.SATFINITE.E4M3.F32.PACK_AB_MERGE_C R139, R2, R67, R8 ;  /* 0x00000043028b723e */ /* 0x000fe40004807008 */
[----:B------:R-:W-:Y:S01]  /*4170*/  FADD.FTZ R2, R71, R74 ;  /* 0x0000004a47027221 */ /* 0x000fe20000010000 */
        /* <DEDUP_REMOVED lines=31> */
[----:B------:R-:W-:-:S05]  /*4370*/  ULDC UR24, c[0x0][0x988] ;  /* 0x0002620000187ab9 */ /* 0x000fca0000000800 */
.L_x_12778:
[----:B------:R-:W-:-:S04]  /*4380*/  UISETP.NE.AND UP0, UPT, UR7, 0x1, UPT ;  /* 0x000000010700788c */ /* 0x000fc8000bf05270 */
[----:B------:R-:W-:-:S04]  /*4390*/  USEL UR5, URZ, 0x1, UP0 ;  /* 0x000000013f057887 */ /* 0x000fc80008000000 */
[----:B------:R-:W-:Y:S01]  /*43a0*/  ULOP3.LUT UR5, UR6, UR5, URZ, 0x3c, !UPT ;  /* 0x0000000506057292 */ /* 0x000fe2000f8e3c3f */
[----:B------:R-:W-:Y:S11]  /*43b0*/  @!P0 BRA `(.L_x_12768) ;  /* 0x0000000000048947 */ /* 0x000ff60003800000 */
[----:B------:R-:W-:Y:S01]  /*43c0*/  BPT.TRAP 0x1 ;  /* 0x000000040000795c */ /* 0x000fe20000300000 */
.L_x_12768:
        /* <DEDUP_REMOVED lines=9> */
.L_x_12769:
[----:B-1----:R-:W-:Y:S05]  /*4460*/  @P1 BRA `(.L_x_12770) ;  /* 0x0000000000081947 */ /* 0x002fea0003800000 */
[----:B------:R-:W1:Y:S02]  /*4470*/  SYNCS.PHASECHK.TRANS64.TRYWAIT P1, [UR25+0x17030], R10 ;  /* 0x0170300aff0075a7 */ /* 0x000e640008020159 */
[----:B-1----:R-:W-:Y:S05]  /*4480*/  @!P1 BRA `(.L_x_12771) ;  /* 0x000000b800709947 */ /* 0x002fea0003800000 */
.L_x_12770:
        /* <DEDUP_REMOVED lines=19> */
.L_x_12772:
[----:B------:R-:W-:Y:S01]  /*45c0*/  ULEA UR11, UR7, UR44, 0x3 ;  /* 0x0000002c070b7291 */ /* 0x000fe2000f8e183f */
[----:B01----:R-:W-:-:S05]  /*45d0*/  IMAD.U32 R10, RZ, RZ, UR6 ;  /* 0x00000006ff0a7e24 */ /* 0x003fca000f8e00ff */
[----:B------:R-:W-:-:S04]  /*45e0*/  SHF.L.U32 R10, R10, 0x1f, RZ ;  /* 0x0000001f0a0a7819 */ /* 0x000fc800000006ff */
[----:B------:R0:W1:Y:S01]  /*45f0*/  SYNCS.PHASECHK.TRANS64.TRYWAIT P1, [UR11+0x17050], R10 ;  /* 0x0170500aff0075a7 */ /* 0x000062000802014b */
[----:B------:R-:W-:Y:S05]  /*4600*/  @!P0 BRA `(.L_x_12773) ;  /* 0x0000000000048947 */ /* 0x000fea0003800000 */
[----:B------:R-:W-:Y:S01]  /*4610*/  BPT.TRAP 0x1 ;  /* 0x000000040000795c */ /* 0x000fe20000300000 */
.L_x_12773:
[----:B-1----:R-:W-:Y:S05]  /*4620*/  @P1 BRA `(.L_x_12774) ;  /* 0x0000000000081947 */ /* 0x002fea0003800000 */
[----:B------:R-:W1:Y:S02]  /*4630*/  SYNCS.PHASECHK.TRANS64.TRYWAIT P1, [UR11+0x17050], R10 ;  /* 0x0170500aff0075a7 */ /* 0x000e64000802014b */
[----:B-1----:R-:W-:Y:S05]  /*4640*/  @!P1 BRA `(.L_x_12775) ;  /* 0x000000b800189947 */ /* 0x002fea0003800000 */
.L_x_12774:
[----:B------:R-:W-:Y:S01]  /*4650*/  UIADD3 UR6, UR44, 0x400, URZ ;  /* 0x000004002c067890 */ /* 0x000fe2000fffe03f */
[----:B------:R-:W-:-:S03]  /*4660*/  WARPGROUP.ARRIVE ;  /* 0x00000000000079c5 */ /* 0x000fc60000000000 */
[----:B------:R-:W-:-:S04]  /*4670*/  USHF.R.U32.HI UR6, URZ, 0x4, UR6 ;  /* 0x000000043f067899 */ /* 0x000fc80008011606 */
[----:B------:R-:W-:-:S04]  /*4680*/  ULOP3.LUT UR6, UR6, 0x3fff, URZ, 0xc0, !UPT ;  /* 0x00003fff06067892 */ /* 0x000fc8000f8ec03f */
[----:B------:R-:W-:-:S04]  /*4690*/  ULOP3.LUT UR6, UR6, 0x10000, URZ, 0xfc, !UPT ;  /* 0x0001000006067892 */ /* 0x000fc8000f8efc3f */
[----:B------:R-:W-:-:S03]  /*46a0*/  UIMAD UR10, UR7, 0x300, UR6 ;  /* 0x00000300070a78a4 */ /* 0x000fc6000f8e0206 */
[----:B------:R-:W-:-:S04]  /*46b0*/  UMOV UR7, 0x40000040 ;  /* 0x4000004000077882 */ /* 0x000fc80000000000 */
        /* <DEDUP_REMOVED lines=20> */
.L_x_12776:
[----:B------:R-:W-:Y:S01]  /*4800*/  UISETP.NE.AND UP0, UPT, UR43, URZ, UPT ;  /* 0x0000003f2b00728c */ /* 0x000fe2000bf05270 */
[----:B------:R-:W-:Y:S01]  /*4810*/  MOV R137, R6 ;  /* 0x0000000600897202 */ /* 0x000fe20000000f00 */
[C---:B------:R-:W-:Y:S01]  /*4820*/  FMUL.FTZ R141, R0.reuse, R24 ;  /* 0x00000018008d7220 */ /* 0x040fe20000410000 */
[C---:B------:R-:W-:Y:S01]  /*4830*/  FMUL.FTZ R13, R0.reuse, R31 ;  /* 0x0000001f000d7220 */ /* 0x040fe20000410000 */
[C---:B------:R-:W-:Y:S01]  /*4840*/  FMUL.FTZ R31, R0.reuse, R33 ;  /* 0x00000021001f7220 */ /* 0x040fe20000410000 */
[C---:B------:R-:W-:Y:S01]  /*4850*/  FMUL.FTZ R139, R0.reuse, R25 ;  /* 0x00000019008b7220 */ /* 0x040fe20000410000 */
[----:B------:R-:W-:Y:S01]  /*4860*/  PLOP3.LUT P1, PT, PT, PT, UP0, 0x80, 0x0 ;  /* 0x000000000000781c */ /* 0x000fe20003f2f008 */
[C---:B------:R-:W-:Y:S01]  /*4870*/  FMUL.FTZ R33, R0.reuse, R37 ;  /* 0x0000002500217220 */ /* 0x040fe20000410000 */
[----:B------:R-:W-:Y:S01]  /*4880*/  PLOP3.LUT P2, PT, PT, PT, UP0, 0x80, 0x0 ;  /* 0x000000000000781c */ /* 0x000fe20003f4f008 */
[----:B------:R-:W-:Y:S01]  /*4890*/  FMUL.FTZ R37, R0, R45 ;  /* 0x0000002d00257220 */ /* 0x000fe20000410000 */
[----:B------:R-:W2:Y:S01]  /*48a0*/  MUFU.TANH R141, R141 ;  /* 0x0000008d008d7308 */ /* 0x000ea20000002400 */
[----:B------:R-:W-:Y:S01]  /*48b0*/  @UP0 ULDC UR6, c[0x0][0x44c] ;  /* 0x0001130000060ab9 */ /* 0x000fe20000000800 */
[----:B------:R-:W-:-:S02]  /*48c0*/  IMAD.U32 R45, RZ, RZ, UR26 ;  /* 0x0000001aff2d7e24 */ /* 0x000fc4000f8e00ff */
[C---:B------:R-:W-:Y:S01]  /*48d0*/  FMUL.FTZ R138, R0.reuse, R28 ;  /* 0x0000001c008a7220 */ /* 0x040fe20000410000 */
[C---:B------:R-:W-:Y:S01]  /*48e0*/  FMUL.FTZ R29, R0.reuse, R29 ;  /* 0x0000001d001d7220 */ /* 0x040fe20000410000 */
[C---:B------:R-:W-:Y:S01]  /*48f0*/  FMUL.FTZ R12, R0.reuse, R30 ;  /* 0x0000001e000c7220 */ /* 0x040fe20000410000 */
[C---:B------:R-:W-:Y:S01]  /*4900*/  FMUL.FTZ R30, R0.reuse, R32 ;  /* 0x00000020001e7220 */ /* 0x040fe20000410000 */
[----:B------:R-:W-:Y:S01]  /*4910*/  FMUL.FTZ R32, R0, R36 ;  /* 0x0000002400207220 */ /* 0x000fe20000410000 */
[----:B------:R-:W3:Y:S01]  /*4920*/  MUFU.TANH R139, R139 ;  /* 0x0000008b008b7308 */ /* 0x000ee20000002400 */
[----:B------:R-:W-:Y:S01]  /*4930*/  @P1 IMAD.HI.U32 R21, R6, UR6, RZ ;  /* 0x0000000606151c27 */ /* 0x000fe2000f8e00ff */
[----:B------:R-:W-:-:S03]  /*4940*/  @UP0 ULDC UR6, c[0x0][0x450] ;  /* 0x0001140000060ab9 */ /* 0x000fc60000000800 */
[C---:B------:R-:W-:Y:S01]  /*4950*/  FMUL.FTZ R20, R0.reuse, R46 ;  /* 0x0000002e00147220 */ /* 0x040fe20000410000 */
[C---:B------:R-:W-:Y:S01]  /*4960*/  FMUL.FTZ R22, R0.reuse, R47 ;  /* 0x0000002f00167220 */ /* 0x040fe20000410000 */
[C---:B------:R-:W-:Y:S01]  /*4970*/  FMUL.FTZ R14, R0.reuse, R34 ;  /* 0x00000022000e7220 */ /* 0x040fe20000410000 */
[----:B------:R-:W-:Y:S01]  /*4980*/  @P2 SHF.R.U32.HI R137, RZ, UR6, R21 ;  /* 0x00000006ff892c19 */ /* 0x000fe20008011615 */
[----:B------:R-:W-:Y:S01]  /*4990*/  UMOV UR6, 0xffffff80 ;  /* 0xffffff8000067882 */ /* 0x000fe20000000000 */
[----:B------:R-:W4:Y:S01]  /*49a0*/  MUFU.TANH R138, R138 ;  /* 0x0000008a008a7308 */ /* 0x000f220000002400 */
[----:B------:R-:W-:Y:S01]  /*49b0*/  UIMAD UR6, UR23, UR6, 0x1 ;  /* 0x00000001170674a4 */ /* 0x000fe2000f8e0206 */
[C---:B------:R-:W-:Y:S01]  /*49c0*/  FMUL.FTZ R34, R0.reuse, R40 ;  /* 0x0000002800227220 */ /* 0x040fe20000410000 */
[----:B------:R-:W5:Y:S01]  /*49d0*/  SHFL.IDX PT, R21, R137, RZ, 0x1c1f ;  /* 0x001c1fff89157589 */ /* 0x000f6200000e0000 */
[C---:B------:R-:W-:Y:S01]  /*49e0*/  FMUL.FTZ R16, R0.reuse, R38 ;  /* 0x0000002600107220 */ /* 0x040fe20000410000 */
[C---:B------:R-:W-:Y:S01]  /*49f0*/  FMUL.FTZ R38, R0.reuse, R48 ;  /* 0x0000003000267220 */ /* 0x040fe20000410000 */
[C---:B------:R-:W-:Y:S01]  /*4a00*/  FMUL.FTZ R15, R0.reuse, R35 ;  /* 0x00000023000f7220 */ /* 0x040fe20000410000 */
[----:B------:R-:W-:Y:S01]  /*4a10*/  IMAD.U32 R136, RZ, RZ, UR6 ;  /* 0x00000006ff887e24 */ /* 0x000fe2000f8e00ff */
[----:B------:R-:W4:Y:S01]  /*4a20*/  MUFU.TANH R29, R29 ;  /* 0x0000001d001d7308 */ /* 0x000f220000002400 */
[C---:B------:R-:W-:Y:S01]  /*4a30*/  FMUL.FTZ R35, R0.reuse, R41 ;  /* 0x0000002900237220 */ /* 0x040fe20000410000 */
[----:B------:R-:W-:Y:S01]  /*4a40*/  FMUL.FTZ R36, R0, R44 ;  /* 0x0000002c00247220 */ /* 0x000fe20000410000 */
[----:B------:R-:W-:-:S02]  /*4a50*/  IMAD R136, R7, -0x2, R136 ;  /* 0xfffffffe07887824 */ /* 0x000fc400078e0288 */
[C---:B------:R-:W-:Y:S01]  /*4a60*/  FMUL.FTZ R17, R0.reuse, R39 ;  /* 0x0000002700117220 */ /* 0x040fe20000410000 */
[C---:B------:R-:W-:Y:S01]  /*4a70*/  FMUL.FTZ R39, R0.reuse, R49 ;  /* 0x0000003100277220 */ /* 0x040fe20000410000 */
[C---:B------:R-:W-:Y:S01]  /*4a80*/  FMUL.FTZ R23, R0.reuse, R50 ;  /* 0x0000003200177220 */ /* 0x040fe20000410000 */
[----:B------:R-:W-:Y:S01]  /*4a90*/  IMAD R136, R45, UR37, R136 ;  /* 0x000000252d887c24 */ /* 0x000fe2000f8e0288 */
        /* <DEDUP_REMOVED lines=11> */
[----:B-----5:R-:W-:Y:S01]  /*4b50*/  IADD3 R21, R21, -UR27, R136 ;  /* 0x8000001b15157c10 */ /* 0x020fe2000fffe088 */
[C---:B------:R-:W-:Y:S01]  /*4b60*/  FMUL.FTZ R73, R0.reuse, R73 ;  /* 0x0000004900497220 */ /* 0x040fe20000410000 */
[C---:B------:R-:W-:Y:S01]  /*4b70*/  FMUL.FTZ R76, R0.reuse, R76 ;  /* 0x0000004c004c7220 */ /* 0x040fe20000410000 */
[C---:B------:R-:W-:Y:S01]  /*4b80*/  FMUL.FTZ R77, R0.reuse, R77 ;  /* 0x0000004d004d7220 */ /* 0x040fe20000410000 */
[C---:B------:R-:W-:Y:S01]  /*4b90*/  ISETP.GT.AND P1, PT, R21.reuse, RZ, PT ;  /* 0x000000ff1500720c */ /* 0x040fe20003f24270 */
[----:B------:R-:W5:Y:S01]  /*4ba0*/  MUFU.TANH R32, R32 ;  /* 0x0000002000207308 */ /* 0x000f620000002400 */
[----:B------:R-:W-:Y:S01]  /*4bb0*/  ISETP.GT.AND P2, PT, R21, 0x1, PT ;  /* 0x000000011500780c */ /* 0x000fe20003f44270 */
[C---:B------:R-:W-:Y:S01]  /*4bc0*/  FMUL.FTZ R25, R0.reuse, R54 ;  /* 0x0000003600197220 */ /* 0x040fe20000410000 */
[----:B--2---:R-:W-:Y:S01]  /*4bd0*/  FSEL R141, R141, -INF , P1 ;  /* 0xff8000008d8d7808 */ /* 0x004fe20000800000 */
[C---:B------:R-:W-:Y:S01]  /*4be0*/  FMUL.FTZ R80, R0.reuse, R80 ;  /* 0x0000005000507220 */ /* 0x040fe20000410000 */
[----:B------:R-:W-:Y:S01]  /*4bf0*/  ISETP.GT.AND P1, PT, R21, 0x8, PT ;  /* 0x000000081500780c */ /* 0x000fe20003f24270 */
[C---:B01----:R-:W-:Y:S01]  /*4c00*/  FMUL.FTZ R10, R0.reuse, R26 ;  /* 0x0000001a000a7220 */ /* 0x043fe20000410000 */
[----:B---3--:R-:W-:Y:S01]  /*4c10*/  FSEL R139, R139, -INF , P2 ;  /* 0xff8000008b8b7808 */ /* 0x008fe20001000000 */
[----:B------:R-:W0:Y:S01]  /*4c20*/  MUFU.TANH R33, R33 ;  /* 0x0000002100217308 */ /* 0x000e220000002400 */
[----:B------:R-:W-:Y:S01]  /*4c30*/  FMNMX.FTZ R46, R141, R8, !PT ;  /* 0x000000088d2e7209 */ /* 0x000fe20007810000 */
[C---:B------:R-:W-:Y:S01]  /*4c40*/  FMUL.FTZ R81, R0.reuse, R81 ;  /* 0x0000005100517220 */ /* 0x040fe20000410000 */
[----:B------:R-:W-:Y:S01]  /*4c50*/  ISETP.GT.AND P2, PT, R21, 0x9, PT ;  /* 0x000000091500780c */ /* 0x000fe20003f44270 */
[----:B------:R-:W-:Y:S01]  /*4c60*/  FMUL.FTZ R26, R0, R55 ;  /* 0x00000037001a7220 */ /* 0x000fe20000410000 */
[----:B----4-:R-:W-:Y:S01]  /*4c70*/  FSEL R138, R138, -INF , P1 ;  /* 0xff8000008a8a7808 */ /* 0x010fe20000800000 */
[C---:B------:R-:W-:Y:S01]  /*4c80*/  FMUL.FTZ R84, R0.reuse, R84 ;  /* 0x0000005400547220 */ /* 0x040fe20000410000 */
[----:B------:R-:W-:Y:S01]  /*4c90*/  FMNMX.FTZ R47, R139, R46, !PT ;  /* 0x0000002e8b2f7209 */ /* 0x000fe20007810000 */
[----:B------:R-:W1:Y:S01]  /*4ca0*/  MUFU.TANH R34, R34 ;  /* 0x0000002200227308 */ /* 0x000e620000002400 */
[----:B------:R-:W-:Y:S01]  /*4cb0*/  ISETP.GT.AND P1, PT, R21, 0x10, PT ;  /* 0x000000101500780c */ /* 0x000fe20003f24270 */
[C---:B------:R-:W-:Y:S01]  /*4cc0*/  FMUL.FTZ R46, R0.reuse, R64 ;  /* 0x00000040002e7220 */ /* 0x040fe20000410000 */
[----:B------:R-:W-:Y:S01]  /*4cd0*/  FSEL R29, R29, -INF , P2 ;  /* 0xff8000001d1d7808 */ /* 0x000fe20001000000 */
[----:B------:R-:W-:Y:S01]  /*4ce0*/  FMUL.FTZ R85, R0, R85 ;  /* 0x0000005500557220 */ /* 0x000fe20000410000 */
[----:B------:R-:W-:Y:S01]  /*4cf0*/  FMNMX.FTZ R48, R138, R47, !PT ;  /* 0x0000002f8a307209 */ /* 0x000fe20007810000 */
[----:B------:R-:W-:Y:S01]  /*4d00*/  FMUL.FTZ R11, R0, R27 ;  /* 0x0000001b000b7220 */ /* 0x000fe20000410000 */
[----:B------:R-:W-:Y:S01]  /*4d10*/  ISETP.GT.AND P2, PT, R21, 0x11, PT ;  /* 0x000000111500780c */ /* 0x000fe20003f44270 */
[----:B------:R-:W2:Y:S01]  /*4d20*/  MUFU.TANH R35, R35 ;  /* 0x0000002300237308 */ /* 0x000ea20000002400 */
[----:B------:R-:W-:Y:S01]  /*4d30*/  FSEL R30, R30, -INF , P1 ;  /* 0xff8000001e1e7808 */ /* 0x000fe20000800000 */
[C---:B------:R-:W-:Y:S01]  /*4d40*/  FMUL.FTZ R27, R0.reuse, R58 ;  /* 0x0000003a001b7220 */ /* 0x040fe20000410000 */
[----:B------:R-:W-:Y:S01]  /*4d50*/  FMNMX.FTZ R47, R29, R48, !PT ;  /* 0x000000301d2f7209 */ /* 0x000fe20007810000 */
[C---:B------:R-:W-:Y:S01]  /*4d60*/  FMUL.FTZ R56, R0.reuse, R62 ;  /* 0x0000003e00387220 */ /* 0x040fe20000410000 */
[----:B------:R-:W-:Y:S01]  /*4d70*/  ISETP.GT.AND P1, PT, R21, 0x18, PT ;  /* 0x000000181500780c */ /* 0x000fe20003f24270 */
[----:B------:R-:W-:Y:S01]  /*4d80*/  FMUL.FTZ R62, R0, R70 ;  /* 0x00000046003e7220 */ /* 0x000fe20000410000 */
[----:B------:R-:W-:Y:S01]  /*4d90*/  FSEL R31, R31, -INF , P2 ;  /* 0xff8000001f1f7808 */ /* 0x000fe20001000000 */
[----:B------:R-:W3:Y:S01]  /*4da0*/  MUFU.TANH R36, R36 ;  /* 0x0000002400247308 */ /* 0x000ee20000002400 */
[----:B------:R-:W-:Y:S01]  /*4db0*/  FMNMX.FTZ R48, R30, R47, !PT ;  /* 0x0000002f1e307209 */ /* 0x000fe20007810000 */
[C---:B------:R-:W-:Y:S01]  /*4dc0*/  FMUL.FTZ R47, R0.reuse, R65 ;  /* 0x00000041002f7220 */ /* 0x040fe20000410000 */
[----:B------:R-:W-:Y:S01]  /*4dd0*/  ISETP.GT.AND P2, PT, R21, 0x19, PT ;  /* 0x000000191500780c */ /* 0x000fe20003f44270 */
[----:B------:R-:W-:Y:S01]  /*4de0*/  FMUL.FTZ R65, R0, R75 ;  /* 0x0000004b00417220 */ /* 0x000fe20000410000 */
[----:B-----5:R-:W-:Y:S01]  /*4df0*/  FSEL R32, R32, -INF , P1 ;  /* 0xff80000020207808 */ /* 0x020fe20000800000 */
[C---:B------:R-:W-:Y:S01]  /*4e00*/  FMUL.FTZ R28, R0.reuse, R59 ;  /* 0x0000003b001c7220 */ /* 0x040fe20000410000 */
[----:B------:R-:W-:Y:S01]  /*4e10*/  FMNMX.FTZ R49, R31, R48, !PT ;  /* 0x000000301f317209 */ /* 0x000fe20007810000 */
[----:B------:R-:W4:Y:S01]  /*4e20*/  MUFU.TANH R37, R37 ;  /* 0x0000002500257308 */ /* 0x000f220000002400 */
[----:B------:R-:W-:Y:S01]  /*4e30*/  ISETP.GT.AND P1, PT, R21, 0x20, PT ;  /* 0x000000201500780c */ /* 0x000fe20003f24270 */
[C---:B------:R-:W-:Y:S01]  /*4e40*/  FMUL.FTZ R48, R0.reuse, R68 ;  /* 0x0000004400307220 */ /* 0x040fe20000410000 */
[----:B0-----:R-:W-:Y:S01]  /*4e50*/  FSEL R33, R33, -INF , P2 ;  /* 0xff80000021217808 */ /* 0x001fe20001000000 */
[----:B------:R-:W-:Y:S01]  /*4e60*/  FMUL.FTZ R59, R0, R63 ;  /* 0x0000003f003b7220 */ /* 0x000fe20000410000 */
[----:B------:R-:W-:Y:S01]  /*4e70*/  FMNMX.FTZ R50, R32, R49, !PT ;  /* 0x0000003120327209 */ /* 0x000fe20007810000 */
[----:B------:R-:W-:Y:S01]  /*4e80*/  FMUL.FTZ R63, R0, R71 ;  /* 0x00000047003f7220 */ /* 0x000fe20000410000 */
[----:B------:R-:W-:Y:S01]  /*4e90*/  ISETP.GT.AND P2, PT, R21, 0x21, PT ;  /* 0x000000211500780c */ /* 0x000fe20003f44270 */
[----:B------:R-:W0:Y:S01]  /*4ea0*/  MUFU.TANH R38, R38 ;  /* 0x0000002600267308 */ /* 0x000e220000002400 */
[----:B-1----:R-:W-:Y:S01]  /*4eb0*/  FSEL R34, R34, -INF , P1 ;  /* 0xff80000022227808 */ /* 0x002fe20000800000 */
[C---:B------:R-:W-:Y:S01]  /*4ec0*/  FMUL.FTZ R64, R0.reuse, R74 ;  /* 0x0000004a00407220 */ /* 0x040fe20000410000 */
[----:B------:R-:W-:Y:S01]  /*4ed0*/  FMNMX.FTZ R49, R33, R50, !PT ;  /* 0x0000003221317209 */ /* 0x000fe20007810000 */
[C---:B------:R-:W-:Y:S01]  /*4ee0*/  FMUL.FTZ R68, R0.reuse, R82 ;  /* 0x0000005200447220 */ /* 0x040fe20000410000 */
[----:B------:R-:W-:Y:S01]  /*4ef0*/  ISETP.GT.AND P1, PT, R21, 0x28, PT ;  /* 0x000000281500780c */ /* 0x000fe20003f24270 */
[----:B------:R-:W-:Y:S01]  /*4f00*/  FMUL.FTZ R71, R0, R87 ;  /* 0x0000005700477220 */ /* 0x000fe20000410000 */
[----:B--2---:R-:W-:Y:S01]  /*4f10*/  FSEL R35, R35, -INF , P2 ;  /* 0xff80000023237808 */ /* 0x004fe20001000000 */
[----:B------:R-:W1:Y:S01]  /*4f20*/  MUFU.TANH R39, R39 ;  /* 0x0000002700277308 */ /* 0x000e620000002400 */
[----:B------:R-:W-:Y:S01]  /*4f30*/  FMNMX.FTZ R50, R34, R49, !PT ;  /* 0x0000003122327209 */ /* 0x000fe20007810000 */
[C---:B------:R-:W-:Y:S01]  /*4f40*/  FMUL.FTZ R49, R0.reuse, R69 ;  /* 0x0000004500317220 */ /* 0x040fe20000410000 */
[----:B------:R-:W-:Y:S01]  /*4f50*/  ISETP.GT.AND P2, PT, R21, 0x29, PT ;  /* 0x000000291500780c */ /* 0x000fe20003f44270 */
[----:B------:R-:W-:Y:S01]  /*4f60*/  FMUL.FTZ R69, R0, R83 ;  /* 0x0000005300457220 */ /* 0x000fe20000410000 */
[----:B---3--:R-:W-:Y:S01]  /*4f70*/  FSEL R36, R36, -INF , P1 ;  /* 0xff80000024247808 */ /* 0x008fe20000800000 */
[----:B------:R-:W-:Y:S01]  /*4f80*/  UIADD3 UR25, UR25, 0x17040, URZ ;  /* 0x0001704019197890 */ /* 0x000fe2000fffe03f */
[----:B------:R-:W-:Y:S01]  /*4f90*/  FMNMX.FTZ R51, R35, R50, !PT ;  /* 0x0000003223337209 */ /* 0x000fe20007810000 */
[----:B------:R-:W2:Y:S01]  /*4fa0*/  MUFU.TANH R40, R40 ;  /* 0x0000002800287308 */ /* 0x000ea20000002400 */
[----:B------:R-:W-:Y:S01]  /*4fb0*/  ISETP.GT.AND P1, PT, R21, 0x30, PT ;  /* 0x000000301500780c */ /* 0x000fe20003f24270 */
[----:B------:R-:W-:Y:S01]  /*4fc0*/  FMUL.FTZ R50, R0, R72 ;  /* 0x0000004800327220 */ /* 0x000fe20000410000 */
[----:B----4-:R-:W-:Y:S01]  /*4fd0*/  FSEL R37, R37, -INF , P2 ;  /* 0xff80000025257808 */ /* 0x010fe20001000000 */
[----:B------:R-:W-:Y:S01]  /*4fe0*/  IMAD.U32 R72, RZ, RZ, UR24 ;  /* 0x00000018ff487e24 */ /* 0x000fe2000f8e00ff */
[----:B------:R-:W-:Y:S01]  /*4ff0*/  FMNMX.FTZ R52, R36, R51, !PT ;  /* 0x0000003324347209 */ /* 0x000fe20007810000 */
[----:B------:R-:W-:Y:S01]  /*5000*/  UPRMT UR25, UR21, 0x654, UR25 ;  /* 0x0000065415197896 */ /* 0x000fe20008000019 */
[----:B------:R-:W-:Y:S01]  /*5010*/  ISETP.GT.AND P2, PT, R21, 0x31, PT ;  /* 0x000000311500780c */ /* 0x000fe20003f44270 */
[----:B------:R-:W3:Y:S01]  /*5020*/  MUFU.TANH R41, R41 ;  /* 0x0000002900297308 */ /* 0x000ee20000002400 */
[----:B0-----:R-:W-:-:S02]  /*5030*/  FSEL R38, R38, -INF , P1 ;  /* 0xff80000026267808 */ /* 0x001fc40000800000 */
[----:B------:R-:W-:Y:S02]  /*5040*/  FMNMX.FTZ R51, R37, R52, !PT ;  /* 0x0000003425337209 */ /* 0x000fe40007810000 */
[----:B------:R-:W-:Y:S02]  /*5050*/  ISETP.GT.AND P1, PT, R21, 0x38, PT ;  /* 0x000000381500780c */ /* 0x000fe40003f24270 */
[----:B-1----:R-:W-:Y:S01]  /*5060*/  FSEL R39, R39, -INF , P2 ;  /* 0xff80000027277808 */ /* 0x002fe20001000000 */
[----:B------:R-:W0:Y:S01]  /*5070*/  MUFU.TANH R42, R42 ;  /* 0x0000002a002a7308 */ /* 0x000e220000002400 */
[----:B------:R-:W-:Y:S01]  /*5080*/  FMNMX.FTZ R52, R38, R51, !PT ;  /* 0x0000003326347209 */ /* 0x000fe20007810000 */
[----:B------:R-:W-:Y:S01]  /*5090*/  SYNCS.ARRIVE.TRANS64.RED.A1T0 RZ, [UR25], RZ ;  /* 0x000000ffffff79a7 */ /* 0x000fe20008100419 */
[----:B------:R-:W-:Y:S02]  /*50a0*/  ISETP.GT.AND P2, PT, R21, 0x39, PT ;  /* 0x000000391500780c */ /* 0x000fe40003f44270 */
[----:B--2---:R-:W-:-:S02]  /*50b0*/  FSEL R40, R40, -INF , P1 ;  /* 0xff80000028287808 */ /* 0x004fc40000800000 */
[----:B------:R-:W-:Y:S01]  /*50c0*/  FMNMX.FTZ R51, R39, R52, !PT ;  /* 0x0000003427337209 */ /* 0x000fe20007810000 */
[----:B------:R-:W1:Y:S01]  /*50d0*/  MUFU.TANH R43, R43 ;  /* 0x0000002b002b7308 */ /* 0x000e620000002400 */
[----:B------:R-:W-:Y:S02]  /*50e0*/  ISETP.GT.AND P1, PT, R21, 0x40, PT ;  /* 0x000000401500780c */ /* 0x000fe40003f24270 */
[----:B---3--:R-:W-:Y:S02]  /*50f0*/  FSEL R41, R41, -INF , P2 ;  /* 0xff80000029297808 */ /* 0x008fe40001000000 */
[----:B------:R-:W-:Y:S02]  /*5100*/  FMNMX.FTZ R52, R40, R51, !PT ;  /* 0x0000003328347209 */ /* 0x000fe40007810000 */
[----:B------:R-:W-:Y:S01]  /*5110*/  ISETP.GT.AND P2, PT, R21, 0x41, PT ;  /* 0x000000411500780c */ /* 0x000fe20003f44270 */
[----:B------:R-:W2:Y:S01]  /*5120*/  MUFU.TANH R44, R44 ;  /* 0x0000002c002c7308 */ /* 0x000ea20000002400 */
[----:B0-----:R-:W-:-:S02]  /*5130*/  FSEL R42, R42, -INF , P1 ;  /* 0xff8000002a2a7808 */ /* 0x001fc40000800000 */
[----:B------:R-:W-:Y:S02]  /*5140*/  FMNMX.FTZ R51, R41, R52, !PT ;  /* 0x0000003429337209 */ /* 0x000fe40007810000 */
        /* <DEDUP_REMOVED lines=38> */
[----:B------:R-:W-:-:S03]  /*53b0*/  FMNMX.FTZ R52, R51, R52, !PT ;  /* 0x0000003433347209 */ /* 0x000fc60007810000 */
[----:B------:R-:W3:Y:S01]  /*53c0*/  MUFU.TANH R55, R80 ;  /* 0x0000005000377308 */ /* 0x000ee20000002400 */
        /* <DEDUP_REMOVED lines=8> */
[----:B---3--:R-:W-:Y:S02]  /*5450*/  FSEL R55, R55, -INF , P1 ;  /* 0xff80000037377808 */ /* 0x008fe40000800000 */
[----:B------:R-:W-:Y:S02]  /*5460*/  ISETP.GT.AND P1, PT, R21, 0x78, PT ;  /* 0x000000781500780c */ /* 0x000fe40003f24270 */
[----:B------:R-:W-:Y:S02]  /*5470*/  FMNMX.FTZ R61, R55, R58, !PT ;  /* 0x0000003a373d7209 */ /* 0x000fe40007810000 */
[----:B0-----:R-:W-:Y:S01]  /*5480*/  IADD3 R136, R73, -UR27, R136 ;  /* 0x8000001b49887c10 */ /* 0x001fe2000fffe088 */
[----:B------:R-:W0:Y:S01]  /*5490*/  MUFU.TANH R85, R85 ;  /* 0x0000005500557308 */ /* 0x000e220000002400 */
[----:B-1----:R-:W-:Y:S02]  /*54a0*/  FSEL R52, R81, -INF , P2 ;  /* 0xff80000051347808 */ /* 0x002fe40001000000 */
[----:B------:R-:W-:-:S02]  /*54b0*/  ISETP.GT.AND P2, PT, R21, 0x79, PT ;  /* 0x000000791500780c */ /* 0x000fc40003f44270 */
[----:B------:R-:W-:Y:S01]  /*54c0*/  FMNMX.FTZ R60, R52, R61, !PT ;  /* 0x0000003d343c7209 */ /* 0x000fe20007810000 */
[----:B------:R-:W-:Y:S01]  /*54d0*/  FMUL.FTZ R61, R0, R67 ;  /* 0x00000043003d7220 */ /* 0x000fe20000410000 */
[----:B------:R-:W-:Y:S01]  /*54e0*/  ISETP.GT.AND P3, PT, R136, 0x1, PT ;  /* 0x000000018800780c */ /* 0x000fe20003f64270 */
[----:B------:R-:W1:Y:S01]  /*54f0*/  MUFU.TANH R10, R10 ;  /* 0x0000000a000a7308 */ /* 0x000e620000002400 */
[----:B--2---:R-:W-:Y:S01]  /*5500*/  FSEL R57, R84, -INF , P1 ;  /* 0xff80000054397808 */ /* 0x004fe20000800000 */
[----:B------:R-:W-:-:S03]  /*5510*/  FMUL.FTZ R67, R0, R79 ;  /* 0x0000004f00437220 */ /* 0x000fc60000410000 */
[----:B------:R-:W-:Y:S01]  /*5520*/  FMNMX.FTZ R21, R57, R60, !PT ;  /* 0x0000003c39157209 */ /* 0x000fe20007810000 */
[----:B------:R-:W-:Y:S02]  /*5530*/  FMUL.FTZ R60, R0, R66 ;  /* 0x00000042003c7220 */ /* 0x000fe40000410000 */
[----:B------:R-:W2:Y:S01]  /*5540*/  MUFU.TANH R11, R11 ;  /* 0x0000000b000b7308 */ /* 0x000ea20000002400 */
[----:B0-----:R-:W-:Y:S02]  /*5550*/  FSEL R58, R85, -INF , P2 ;  /* 0xff800000553a7808 */ /* 0x001fe40001000000 */
[----:B------:R-:W-:Y:S02]  /*5560*/  ISETP.GT.AND P2, PT, R136, RZ, PT ;  /* 0x000000ff8800720c */ /* 0x000fe40003f44270 */
[----:B------:R-:W-:-:S03]  /*5570*/  FMNMX.FTZ R21, R58, R21, !PT ;  /* 0x000000153a157209 */ /* 0x000fc60007810000 */
[----:B------:R-:W0:Y:S01]  /*5580*/  MUFU.TANH R12, R12 ;  /* 0x0000000c000c7308 */ /* 0x000e220000002400 */
[----:B-1----:R-:W-:Y:S01]  /*5590*/  FSEL R10, R10, -INF , P2 ;  /* 0xff8000000a0a7808 */ /* 0x002fe20001000000 */
[----:B------:R-:W1:Y:S01]  /*55a0*/  SHFL.BFLY PT, R66, R21, 0x2, 0x1f ;  /* 0x0c401f0015427f89 */ /* 0x000e6200000e0000 */
[----:B------:R-:W-:Y:S02]  /*55b0*/  ISETP.GT.AND P2, PT, R136, 0x8, PT ;  /* 0x000000088800780c */ /* 0x000fe40003f44270 */
[----:B------:R-:W-:-:S03]  /*55c0*/  FMNMX.FTZ R76, R10, R9, !PT ;  /* 0x000000090a4c7209 */ /* 0x000fc60007810000 */
[----:B------:R-:W3:Y:S01]  /*55d0*/  MUFU.TANH R13, R13 ;  /* 0x0000000d000d7308 */ /* 0x000ee20000002400 */
        /* <DEDUP_REMOVED lines=8> */
[----:B---3--:R-:W-:Y:S02]  /*5660*/  FSEL R13, R13, -INF , P3 ;  /* 0xff8000000d0d7808 */ /* 0x008fe40001800000 */
[----:B-1----:R-:W-:Y:S01]  /*5670*/  FMNMX.FTZ R70, R21, R66, !PT ;  /* 0x0000004215467209 */ /* 0x002fe20007810000 */
[----:B------:R-:W-:Y:S01]  /*5680*/  FMUL.FTZ R66, R0, R78 ;  /* 0x0000004e00427220 */ /* 0x000fe20000410000 */
[----:B------:R-:W-:Y:S02]  /*5690*/  ISETP.GT.AND P3, PT, R136, 0x11, PT ;  /* 0x000000118800780c */ /* 0x000fe40003f64270 */
[----:B------:R-:W-:Y:S01]  /*56a0*/  FMNMX.FTZ R77, R13, R76, !PT ;  /* 0x0000004c0d4d7209 */ /* 0x000fe20007810000 */
[----:B------:R-:W1:Y:S01]  /*56b0*/  SHFL.BFLY PT, R21, R70, 0x1, 0x1f ;  /* 0x0c201f0046157f89 */ /* 0x000e6200000e0000 */
[----:B------:R-:W-:Y:S01]  /*56c0*/  MUFU.TANH R16, R16 ;  /* 0x0000001000107308 */ /* 0x000fe20000002400 */
[----:B--2---:R-:W-:-:S02]  /*56d0*/  FSEL R14, R14, -INF , P2 ;  /* 0xff8000000e0e7808 */ /* 0x004fc40001000000 */
[----:B------:R-:W-:Y:S02]  /*56e0*/  ISETP.GT.AND P2, PT, R136, 0x18, PT ;  /* 0x000000188800780c */ /* 0x000fe40003f44270 */
[----:B------:R-:W-:-:S03]  /*56f0*/  FMNMX.FTZ R76, R14, R77, !PT ;  /* 0x0000004d0e4c7209 */ /* 0x000fc60007810000 */
[----:B------:R-:W2:Y:S01]  /*5700*/  MUFU.TANH R17, R17 ;  /* 0x0000001100117308 */ /* 0x000ea20000002400 */
[----:B0-----:R-:W-:Y:S02]  /*5710*/  FSEL R15, R15, -INF , P3 ;  /* 0xff8000000f0f7808 */ /* 0x001fe40001800000 */
[----:B------:R-:W-:Y:S02]  /*5720*/  ISETP.GT.AND P3, PT, R136, 0x19, PT ;  /* 0x000000198800780c */ /* 0x000fe40003f64270 */
[----:B------:R-:W-:-:S03]  /*5730*/  FMNMX.FTZ R77, R15, R76, !PT ;  /* 0x0000004c0f4d7209 */ /* 0x000fc60007810000 */
[----:B------:R-:W0:Y:S01]  /*5740*/  MUFU.TANH R18, R18 ;  /* 0x0000001200127308 */ /* 0x000e220000002400 */
[----:B-1----:R-:W-:-:S07]  /*5750*/  FMNMX.FTZ R21, R70, R21, !PT ;  /* 0x0000001546157209 */ /* 0x002fce0007810000 */
[----:B------:R-:W1:Y:S01]  /*5760*/  MUFU.TANH R19, R19 ;  /* 0x0000001300137308 */ /* 0x000e620000002400 */
[----:B--2---:R-:W-:Y:S01]  /*5770*/  FSEL R17, R17, -INF , P3 ;  /* 0xff80000011117808 */ /* 0x004fe20001800000 */
[----:B------:R-:W-:Y:S01]  /*5780*/  FMUL.FTZ R70, R0, R86 ;  /* 0x0000005600467220 */ /* 0x000fe20000410000 */
[C---:B------:R-:W-:Y:S01]  /*5790*/  FSETP.NEU.FTZ.AND P1, PT, R21.reuse, -INF , PT ;  /* 0xff8000001500780b */ /* 0x040fe20003f3d000 */
[----:B------:R-:W-:-:S01]  /*57a0*/  FFMA.FTZ R72, R21, R72, -8 ;  /* 0xc100000015487423 */ /* 0x000fc20000010048 */
[----:B------:R-:W-:-:S03]  /*57b0*/  ISETP.GT.AND P3, PT, R136, 0x21, PT ;  /* 0x000000218800780c */ /* 0x000fc60003f64270 */
[----:B------:R-:W2:Y:S01]  /*57c0*/  MUFU.TANH R20, R20 ;  /* 0x0000001400147308 */ /* 0x000ea20000002400 */
[----:B------:R-:W-:-:S05]  /*57d0*/  FSEL R72, R72, RZ, P1 ;  /* 0x000000ff48487208 */ /* 0x000fca0000800000 */
[--C-:B------:R-:W-:Y:S01]  /*57e0*/  FFMA.FTZ R79, R30, UR24, -R72.reuse ;  /* 0x000000181e4f7c23 */ /* 0x100fe20008010848 */
[----:B------:R-:W-:Y:S01]  /*57f0*/  FSEL R30, R16, -INF , P2 ;  /* 0xff800000101e7808 */ /* 0x000fe20001000000 */
[----:B------:R-:W3:Y:S01]  /*5800*/  MUFU.TANH R22, R22 ;  /* 0x0000001600167308 */ /* 0x000ee20000002400 */
[----:B------:R-:W-:Y:S01]  /*5810*/  ISETP.GT.AND P2, PT, R136, 0x20, PT ;  /* 0x000000208800780c */ /* 0x000fe20003f44270 */
[--C-:B------:R-:W-:Y:S01]  /*5820*/  FFMA.FTZ R80, R34, UR24, -R72.reuse ;  /* 0x0000001822507c23 */ /* 0x100fe20008010848 */
[----:B------:R-:W-:Y:S01]  /*5830*/  FMNMX.FTZ R78, R30, R77, !PT ;  /* 0x0000004d1e4e7209 */ /* 0x000fe20007810000 */
[--C-:B------:R-:W-:Y:S01]  /*5840*/  FFMA.FTZ R74, R141, UR24, -R72.reuse ;  /* 0x000000188d4a7c23 */ /* 0x100fe20008010848 */
[----:B0-----:R-:W-:Y:S01]  /*5850*/  FSEL R76, R18, -INF , P2 ;  /* 0xff800000124c7808 */ /* 0x001fe20001000000 */
[--C-:B------:R-:W-:Y:S01]  /*5860*/  FFMA.FTZ R73, R139, UR24, -R72.reuse ;  /* 0x000000188b497c23 */ /* 0x100fe20008010848 */
[----:B------:R-:W-:Y:S01]  /*5870*/  FMNMX.FTZ R77, R17, R78, !PT ;  /* 0x0000004e114d7209 */ /* 0x000fe20007810000 */
[----:B------:R-:W-:Y:S01]  /*5880*/  MUFU.TANH R23, R23 ;  /* 0x0000001700177308 */ /* 0x000fe20000002400 */
[----:B------:R-:W-:Y:S01]  /*5890*/  ISETP.GT.AND P2, PT, R136, 0x28, PT ;  /* 0x000000288800780c */ /* 0x000fe20003f44270 */
[--C-:B------:R-:W-:Y:S01]  /*58a0*/  FFMA.FTZ R78, R32, UR24, -R72.reuse ;  /* 0x00000018204e7c23 */ /* 0x100fe20008010848 */
[----:B-1----:R-:W-:Y:S01]  /*58b0*/  FSEL R19, R19, -INF , P3 ;  /* 0xff80000013137808 */ /* 0x002fe20001800000 */
        /* <DEDUP_REMOVED lines=8> */
[--C-:B------:R-:W-:Y:S01]  /*5940*/  FFMA.FTZ R54, R54, UR24, -R72.reuse ;  /* 0x0000001836367c23 */ /* 0x100fe20008010848 */
[----:B------:R-:W-:Y:S01]  /*5950*/  ISETP.GT.AND P2, PT, R136, 0x30, PT ;  /* 0x000000308800780c */ /* 0x000fe20003f44270 */
[--C-:B------:R-:W-:Y:S01]  /*5960*/  FFMA.FTZ R52, R52, UR24, -R72.reuse ;  /* 0x0000001834347c23 */ /* 0x100fe20008010848 */
[----:B---3--:R-:W-:Y:S01]  /*5970*/  FSEL R22, R22, -INF , P3 ;  /* 0xff80000016167808 */ /* 0x008fe20001800000 */
[----:B------:R-:W1:Y:S01]  /*5980*/  MUFU.TANH R25, R25 ;  /* 0x0000001900197308 */ /* 0x000e620000002400 */
[----:B------:R-:W-:Y:S01]  /*5990*/  FMNMX.FTZ R77, R32, R77, !PT ;  /* 0x0000004d204d7209 */ /* 0x000fe20007810000 */
[----:B------:R-:W-:Y:S01]  /*59a0*/  FFMA.FTZ R58, R58, UR24, -R72 ;  /* 0x000000183a3a7c23 */ /* 0x000fe20008010848 */
[----:B------:R-:W-:-:S02]  /*59b0*/  ISETP.GT.AND P3, PT, R136, 0x31, PT ;  /* 0x000000318800780c */ /* 0x000fc40003f64270 */
[----:B------:R-:W-:-:S03]  /*59c0*/  FMNMX.FTZ R18, R22, R77, !PT ;  /* 0x0000004d16127209 */ /* 0x000fc60007810000 */
[----:B------:R-:W2:Y:S01]  /*59d0*/  MUFU.TANH R26, R26 ;  /* 0x0000001a001a7308 */ /* 0x000ea20000002400 */
[----:B0-----:R-:W-:Y:S02]  /*59e0*/  FSEL R24, R24, -INF , P3 ;  /* 0xff80000018187808 */ /* 0x001fe40001800000 */
[----:B------:R-:W-:-:S05]  /*59f0*/  ISETP.GT.AND P3, PT, R136, 0x39, PT ;  /* 0x000000398800780c */ /* 0x000fca0003f64270 */
[----:B------:R0:W-:Y:S08]  /*5a00*/  MUFU.EX2 R16, R79 ;  /* 0x0000004f00107308 */ /* 0x0001f00000000800 */
[----:B------:R-:W3:Y:S01]  /*5a10*/  MUFU.TANH R27, R27 ;  /* 0x0000001b001b7308 */ /* 0x000ee20000002400 */
[----:B0-----:R-:W-:-:S01]  /*5a20*/  FFMA.FTZ R79, R33, UR24, -R72 ;  /* 0x00000018214f7c23 */ /* 0x001fc20008010848 */
[----:B------:R-:W-:-:S02]  /*5a30*/  FSEL R33, R23, -INF , P2 ;  /* 0xff80000017217808 */ /* 0x000fc40001000000 */
[----:B------:R-:W-:Y:S02]  /*5a40*/  ISETP.GT.AND P2, PT, R136, 0x38, PT ;  /* 0x000000388800780c */ /* 0x000fe40003f44270 */
[----:B------:R-:W-:Y:S02]  /*5a50*/  FMNMX.FTZ R77, R33, R18, !PT ;  /* 0x00000012214d7209 */ /* 0x000fe40007810000 */
[----:B------:R-:W0:Y:S01]  /*5a60*/  MUFU.TANH R28, R28 ;  /* 0x0000001c001c7308 */ /* 0x000e220000002400 */
[----:B-1----:R-:W-:Y:S02]  /*5a70*/  FSEL R34, R25, -INF , P2 ;  /* 0xff80000019227808 */ /* 0x002fe40001000000 */
[----:B------:R-:W-:Y:S02]  /*5a80*/  FMNMX.FTZ R77, R24, R77, !PT ;  /* 0x0000004d184d7209 */ /* 0x000fe40007810000 */
[----:B------:R-:W-:Y:S02]  /*5a90*/  ISETP.GT.AND P2, PT, R136, 0x40, PT ;  /* 0x000000408800780c */ /* 0x000fe40003f44270 */
[----:B--2---:R-:W-:Y:S01]  /*5aa0*/  FSEL R26, R26, -INF , P3 ;  /* 0xff8000001a1a7808 */ /* 0x004fe20001800000 */
[----:B------:R-:W1:Y:S01]  /*5ab0*/  MUFU.TANH R56, R56 ;  /* 0x0000003800387308 */ /* 0x000e620000002400 */
[----:B------:R-:W-:-:S02]  /*5ac0*/  FMNMX.FTZ R77, R34, R77, !PT ;  /* 0x0000004d224d7209 */ /* 0x000fc40007810000 */
[----:B------:R-:W-:Y:S02]  /*5ad0*/  ISETP.GT.AND P3, PT, R136, 0x41, PT ;  /* 0x000000418800780c */ /* 0x000fe40003f64270 */
[----:B---3--:R-:W-:Y:S02]  /*5ae0*/  FSEL R27, R27, -INF , P2 ;  /* 0xff8000001b1b7808 */ /* 0x008fe40001000000 */
[----:B------:R-:W-:Y:S01]  /*5af0*/  FMNMX.FTZ R18, R26, R77, !PT ;  /* 0x0000004d1a127209 */ /* 0x000fe20007810000 */
[----:B------:R-:W2:Y:S01]  /*5b00*/  MUFU.TANH R59, R59 ;  /* 0x0000003b003b7308 */ /* 0x000ea20000002400 */
[----:B------:R-:W-:Y:S02]  /*5b10*/  ISETP.GT.AND P2, PT, R136, 0x48, PT ;  /* 0x000000488800780c */ /* 0x000fe40003f44270 */
[----:B0-----:R-:W-:Y:S02]  /*5b20*/  FSEL R28, R28, -INF , P3 ;  /* 0xff8000001c1c7808 */ /* 0x001fe40001800000 */
[----:B------:R-:W-:-:S02]  /*5b30*/  FMNMX.FTZ R77, R27, R18, !PT ;  /* 0x000000121b4d7209 */ /* 0x000fc40007810000 */
[----:B------:R-:W-:Y:S01]  /*5b40*/  ISETP.GT.AND P3, PT, R136, 0x49, PT ;  /* 0x000000498800780c */ /* 0x000fe20003f64270 */
[----:B------:R-:W0:Y:S01]  /*5b50*/  MUFU.TANH R60, R60 ;  /* 0x0000003c003c7308 */ /* 0x000e220000002400 */
[----:B-1----:R-:W-:Y:S02]  /*5b60*/  FSEL R56, R56, -INF , P2 ;  /* 0xff80000038387808 */ /* 0x002fe40001000000 */
[----:B------:R-:W-:Y:S02]  /*5b70*/  FMNMX.FTZ R77, R28, R77, !PT ;  /* 0x0000004d1c4d7209 */ /* 0x000fe40007810000 */
[----:B------:R-:W-:Y:S02]  /*5b80*/  ISETP.GT.AND P2, PT, R136, 0x50, PT ;  /* 0x000000508800780c */ /* 0x000fe40003f44270 */
[----:B------:R-:W-:Y:S01]  /*5b90*/  FMNMX.FTZ R18, R56, R77, !PT ;  /* 0x0000004d38127209 */ /* 0x000fe20007810000 */
[----:B------:R-:W1:Y:S01]  /*5ba0*/  MUFU.TANH R61, R61 ;  /* 0x0000003d003d7308 */ /* 0x000e620000002400 */
[----:B--2---:R-:W-:-:S02]  /*5bb0*/  FSEL R59, R59, -INF , P3 ;  /* 0xff8000003b3b7808 */ /* 0x004fc40001800000 */
[----:B------:R-:W-:-:S05]  /*5bc0*/  ISETP.GT.AND P3, PT, R136, 0x51, PT ;  /* 0x000000518800780c */ /* 0x000fca0003f64270 */
[----:B------:R-:W2:Y:S01]  /*5bd0*/  MUFU.TANH R62, R62 ;  /* 0x0000003e003e7308 */ /* 0x000ea20000002400 */
[----:B0-----:R-:W-:Y:S02]  /*5be0*/  FSEL R60, R60, -INF , P2 ;  /* 0xff8000003c3c7808 */ /* 0x001fe40001000000 */
[----:B------:R-:W-:-:S05]  /*5bf0*/  ISETP.GT.AND P2, PT, R136, 0x58, PT ;  /* 0x000000588800780c */ /* 0x000fca0003f44270 */
[----:B------:R-:W0:Y:S01]  /*5c00*/  MUFU.TANH R63, R63 ;  /* 0x0000003f003f7308 */ /* 0x000e220000002400 */
[----:B-1----:R-:W-:Y:S02]  /*5c10*/  FSEL R61, R61, -INF , P3 ;  /* 0xff8000003d3d7808 */ /* 0x002fe40001800000 */
[----:B------:R-:W-:-:S05]  /*5c20*/  ISETP.GT.AND P3, PT, R136, 0x59, PT ;  /* 0x000000598800780c */ /* 0x000fca0003f64270 */
[----:B------:R1:W-:Y:S01]  /*5c30*/  MUFU.EX2 R20, R78 ;  /* 0x0000004e00147308 */ /* 0x0003e20000000800 */
[----:B--2---:R-:W-:Y:S02]  /*5c40*/  FSEL R62, R62, -INF , P2 ;  /* 0xff8000003e3e7808 */ /* 0x004fe40001000000 */
[----:B------:R-:W-:-:S05]  /*5c50*/  ISETP.GT.AND P2, PT, R136, 0x60, PT ;  /* 0x000000608800780c */ /* 0x000fca0003f44270 */
[----:B------:R-:W2:Y:S01]  /*5c60*/  MUFU.TANH R64, R64 ;  /* 0x0000004000407308 */ /* 0x000ea20000002400 */
[----:B-1----:R-:W-:-:S01]  /*5c70*/  FFMA.FTZ R78, R35, UR24, -R72 ;  /* 0x00000018234e7c23 */ /* 0x002fc20008010848 */
[--C-:B------:R-:W-:Y:S01]  /*5c80*/  FFMA.FTZ R35, R36, UR24, -R72.reuse ;  /* 0x0000001824237c23 */ /* 0x100fe20008010848 */
[----:B------:R-:W-:-:S01]  /*5c90*/  FFMA.FTZ R36, R37, UR24, -R72 ;  /* 0x0000001825247c23 */ /* 0x000fc20008010848 */
[----:B------:R-:W-:Y:S02]  /*5ca0*/  FMNMX.FTZ R37, R59, R18, !PT ;  /* 0x000000123b257209 */ /* 0x000fe40007810000 */
[----:B0-----:R-:W-:Y:S02]  /*5cb0*/  FSEL R63, R63, -INF , P3 ;  /* 0xff8000003f3f7808 */ /* 0x001fe40001800000 */
[----:B------:R-:W0:Y:S01]  /*5cc0*/  MUFU.TANH R65, R65 ;  /* 0x0000004100417308 */ /* 0x000e220000002400 */
[----:B------:R-:W-:Y:S02]  /*5cd0*/  FMNMX.FTZ R18, R60, R37, !PT ;  /* 0x000000253c127209 */ /* 0x000fe40007810000 */
[----:B------:R-:W-:-:S02]  /*5ce0*/  ISETP.GT.AND P3, PT, R136, 0x61, PT ;  /* 0x000000618800780c */ /* 0x000fc40003f64270 */
[----:B------:R-:W-:-:S03]  /*5cf0*/  FMNMX.FTZ R77, R61, R18, !PT ;  /* 0x000000123d4d7209 */ /* 0x000fc60007810000 */
[----:B------:R-:W1:Y:S01]  /*5d00*/  MUFU.TANH R66, R66 ;  /* 0x0000004200427308 */ /* 0x000e620000002400 */
[----:B------:R-:W-:Y:S02]  /*5d10*/  FMNMX.FTZ R18, R62, R77, !PT ;  /* 0x0000004d3e127209 */ /* 0x000fe40007810000 */
[----:B--2---:R-:W-:Y:S02]  /*5d20*/  FSEL R64, R64, -INF , P2 ;  /* 0xff80000040407808 */ /* 0x004fe40001000000 */
[----:B------:R-:W-:-:S03]  /*5d30*/  ISETP.GT.AND P2, PT, R136, 0x68, PT ;  /* 0x000000688800780c */ /* 0x000fc60003f44270 */
[----:B------:R-:W2:Y:S01]  /*5d40*/  MUFU.TANH R67, R67 ;  /* 0x0000004300437308 */ /* 0x000ea20000002400 */
[----:B0-----:R-:W-:Y:S02]  /*5d50*/  FSEL R65, R65, -INF , P3 ;  /* 0xff80000041417808 */ /* 0x001fe40001800000 */
[----:B------:R-:W-:-:S05]  /*5d60*/  ISETP.GT.AND P3, PT, R136, 0x69, PT ;  /* 0x000000698800780c */ /* 0x000fca0003f64270 */
[----:B------:R0:W-:Y:S01]  /*5d70*/  MUFU.EX2 R23, R79 ;  /* 0x0000004f00177308 */ /* 0x0001e20000000800 */
[----:B-1----:R-:W-:Y:S02]  /*5d80*/  FSEL R66, R66, -INF , P2 ;  /* 0xff80000042427808 */ /* 0x002fe40001000000 */
[----:B------:R-:W-:-:S05]  /*5d90*/  ISETP.GT.AND P2, PT, R136, 0x70, PT ;  /* 0x000000708800780c */ /* 0x000fca0003f44270 */
[----:B------:R-:W1:Y:S01]  /*5da0*/  MUFU.TANH R68, R68 ;  /* 0x0000004400447308 */ /* 0x000e620000002400 */
[----:B0-----:R-:W-:-:S01]  /*5db0*/  FFMA.FTZ R79, R38, UR24, -R72 ;  /* 0x00000018264f7c23 */ /* 0x001fc20008010848 */
[----:B------:R-:W-:Y:S01]  /*5dc0*/  FFMA.FTZ R38, R39, UR24, -R72 ;  /* 0x0000001827267c23 */ /* 0x000fe20008010848 */
[----:B------:R-:W-:Y:S02]  /*5dd0*/  FMNMX.FTZ R39, R63, R18, !PT ;  /* 0x000000123f277209 */ /* 0x000fe40007810000 */
[----:B--2---:R-:W-:Y:S02]  /*5de0*/  FSEL R67, R67, -INF , P3 ;  /* 0xff80000043437808 */ /* 0x004fe40001800000 */
[----:B------:R-:W-:Y:S01]  /*5df0*/  FMNMX.FTZ R18, R64, R39, !PT ;  /* 0x0000002740127209 */ /* 0x000fe20007810000 */
[----:B------:R-:W0:Y:S01]  /*5e00*/  MUFU.TANH R69, R69 ;  /* 0x0000004500457308 */ /* 0x000e220000002400 */
[----:B------:R-:W-:Y:S02]  /*5e10*/  ISETP.GT.AND P3, PT, R136, 0x71, PT ;  /* 0x000000718800780c */ /* 0x000fe40003f64270 */
[----:B------:R-:W-:-:S04]  /*5e20*/  FMNMX.FTZ R77, R65, R18, !PT ;  /* 0x00000012414d7209 */ /* 0x000fc80007810000 */
[----:B------:R-:W-:Y:S01]  /*5e30*/  FMNMX.FTZ R18, R66, R77, !PT ;  /* 0x0000004d42127209 */ /* 0x000fe20007810000 */
[----:B------:R-:W2:Y:S01]  /*5e40*/  MUFU.TANH R70, R70 ;  /* 0x0000004600467308 */ /* 0x000ea20000002400 */
[----:B-1----:R-:W-:Y:S02]  /*5e50*/  FSEL R68, R68, -INF , P2 ;  /* 0xff80000044447808 */ /* 0x002fe40001000000 */
[----:B------:R-:W-:-:S05]  /*5e60*/  ISETP.GT.AND P2, PT, R136, 0x78, PT ;  /* 0x000000788800780c */ /* 0x000fca0003f44270 */
[----:B------:R-:W1:Y:S01]  /*5e70*/  MUFU.TANH R71, R71 ;  /* 0x0000004700477308 */ /* 0x000e620000002400 */
[----:B0-----:R-:W-:Y:S02]  /*5e80*/  FSEL R69, R69, -INF , P3 ;  /* 0xff80000045457808 */ /* 0x001fe40001800000 */
[----:B------:R-:W-:-:S05]  /*5e90*/  ISETP.GT.AND P3, PT, R136, 0x79, PT ;  /* 0x000000798800780c */ /* 0x000fca0003f64270 */
[----:B------:R0:W-:Y:S01]  /*5ea0*/  MUFU.EX2 R37, R79 ;  /* 0x0000004f00257308 */ /* 0x0001e20000000800 */
[----:B--2---:R-:W-:-:S07]  /*5eb0*/  FSEL R70, R70, -INF , P2 ;  /* 0xff80000046467808 */ /* 0x004fce0001000000 */
[----:B------:R-:W-:Y:S01]  /*5ec0*/  MUFU.EX2 R74, R74 ;  /* 0x0000004a004a7308 */ /* 0x000fe20000000800 */
[----:B0-----:R-:W-:-:S01]  /*5ed0*/  FFMA.FTZ R79, R40, UR24, -R72 ;  /* 0x00000018284f7c23 */ /* 0x001fc20008010848 */
[----:B------:R-:W-:Y:S01]  /*5ee0*/  FFMA.FTZ R40, R41, UR24, -R72 ;  /* 0x0000001829287c23 */ /* 0x000fe20008010848 */
[----:B------:R-:W-:Y:S02]  /*5ef0*/  FMNMX.FTZ R41, R67, R18, !PT ;  /* 0x0000001243297209 */ /* 0x000fe40007810000 */
[----:B-1----:R-:W-:Y:S02]  /*5f00*/  FSEL R71, R71, -INF , P3 ;  /* 0xff80000047477808 */ /* 0x002fe40001800000 */
[----:B------:R-:W-:Y:S01]  /*5f10*/  FMNMX.FTZ R18, R68, R41, !PT ;  /* 0x0000002944127209 */ /* 0x000fe20007810000 */
[----:B------:R0:W-:Y:S03]  /*5f20*/  MUFU.EX2 R39, R79 ;  /* 0x0000004f00277308 */ /* 0x0001e60000000800 */
[----:B------:R-:W-:-:S04]  /*5f30*/  FMNMX.FTZ R77, R69, R18, !PT ;  /* 0x00000012454d7209 */ /* 0x000fc80007810000 */
[----:B------:R-:W-:Y:S01]  /*5f40*/  FMNMX.FTZ R18, R70, R77, !PT ;  /* 0x0000004d46127209 */ /* 0x000fe20007810000 */
[----:B------:R-:W-:Y:S01]  /*5f50*/  MUFU.EX2 R73, R73 ;  /* 0x0000004900497308 */ /* 0x000fe20000000800 */
[----:B0-----:R-:W-:-:S01]  /*5f60*/  FFMA.FTZ R79, R42, UR24, -R72 ;  /* 0x000000182a4f7c23 */ /* 0x001fc20008010848 */
        /* <DEDUP_REMOVED lines=10> */
[--C-:B------:R-:W-:Y:S01]  /*6010*/  FFMA.FTZ R50, R51, UR24, -R72.reuse ;  /* 0x0000001833327c23 */ /* 0x100fe20008010848 */
[----:B------:R-:W-:-:S01]  /*6020*/  FFMA.FTZ R51, R53, UR24, -R72 ;  /* 0x0000001835337c23 */ /* 0x000fc20008010848 */
[--C-:B------:R-:W-:Y:S01]  /*6030*/  FFMA.FTZ R53, R55, UR24, -R72.reuse ;  /* 0x0000001837357c23 */ /* 0x100fe20008010848 */
[----:B------:R-:W-:-:S01]  /*6040*/  FFMA.FTZ R55, R57, UR24, -R72 ;  /* 0x0000001839377c23 */ /* 0x000fc20008010848 */
        /* <DEDUP_REMOVED lines=30> */
[----:B------:R-:W-:Y:S01]  /*6230*/  FSEL R75, R21, RZ, P1 ;  /* 0x000000ff154b7208 */ /* 0x000fe20000800000 */
[--C-:B------:R-:W-:Y:S01]  /*6240*/  FFMA.FTZ R22, R22, UR24, -R57.reuse ;  /* 0x0000001816167c23 */ /* 0x100fe20008010839 */
[----:B------:R-:W-:-:S01]  /*6250*/  FFMA.FTZ R59, R59, UR24, -R57 ;  /* 0x000000183b3b7c23 */ /* 0x000fc20008010839 */
[----:B------:R-:W-:Y:S01]  /*6260*/  FADD.FTZ R24, -R24, R9 ;  /* 0x0000000918187221 */ /* 0x000fe20000010100 */
[----:B------:R-:W-:-:S01]  /*6270*/  FFMA.FTZ R61, R61, UR24, -R57 ;  /* 0x000000183d3d7c23 */ /* 0x000fc20008010839 */
[----:B------:R-:W-:Y:S01]  /*6280*/  FADD.FTZ R75, -R75, R8 ;  /* 0x000000084b4b7221 */ /* 0x000fe20000010100 */
[----:B------:R-:W-:-:S01]  /*6290*/  FFMA.FTZ R8, R34, UR24, -R57 ;  /* 0x0000001822087c23 */ /* 0x000fc20008010839 */
[----:B------:R-:W-:Y:S01]  /*62a0*/  FMUL.FTZ R24, R24, UR24 ;  /* 0x0000001818187c20 */ /* 0x000fe20008410000 */
        /* <DEDUP_REMOVED lines=14> */
[----:B0-----:R-:W-:-:S04]  /*6390*/  FFMA.FTZ R56, R9, R3, R74 ;  /* 0x0000000309387223 */ /* 0x001fc8000001004a */
[----:B------:R-:W-:-:S03]  /*63a0*/  FADD.FTZ R79, R73, R56 ;  /* 0x00000038494f7221 */ /* 0x000fc60000010000 */
[----:B------:R-:W0:Y:S01]  /*63b0*/  MUFU.EX2 R72, R72 ;  /* 0x0000004800487308 */ /* 0x000e220000000800 */
[----:B-1----:R-:W-:-:S01]  /*63c0*/  FFMA.FTZ R3, R24, R2, R77 ;  /* 0x0000000218037223 */ /* 0x002fc2000001004d */
[----:B------:R-:W-:-:S03]  /*63d0*/  FADD.FTZ R34, R12, R79 ;  /* 0x0000004f0c227221 */ /* 0x000fc60000010000 */
[----:B------:R-:W-:Y:S01]  /*63e0*/  FADD.FTZ R2, R10, R3 ;  /* 0x000000030a027221 */ /* 0x000fe20000010000 */
[----:B------:R-:W-:-:S01]  /*63f0*/  FADD.FTZ R79, R29, R34 ;  /* 0x000000221d4f7221 */ /* 0x000fc20000010000 */
[----:B------:R-:W-:Y:S01]  /*6400*/  FFMA.FTZ R34, R60, UR24, -R57 ;  /* 0x000000183c227c23 */ /* 0x000fe20008010839 */
        /* <DEDUP_REMOVED lines=13> */
[----:B------:R-:W-:Y:S01]  /*64e0*/  FADD.FTZ R2, R23, R56 ;  /* 0x0000003817027221 */ /* 0x000fe20000010000 */
[----:B------:R-:W-:-:S05]  /*64f0*/  FFMA.FTZ R56, R62, UR24, -R57 ;  /* 0x000000183e387c23 */ /* 0x000fca0008010839 */
        /* <DEDUP_REMOVED lines=19> */
[----:B-1----:R-:W-:-:S04]  /*6630*/  FADD.FTZ R62, R38, R3 ;  /* 0x00000003263e7221 */ /* 0x002fc80000010000 */
[----:B------:R-:W-:Y:S01]  /*6640*/  FADD.FTZ R79, R39, R62 ;  /* 0x0000003e274f7221 */ /* 0x000fe20000010000 */
[----:B------:R-:W-:-:S02]  /*6650*/  FFMA.FTZ R62, R66, UR24, -R57 ;  /* 0x00000018423e7c23 */ /* 0x000fc40008010839 */
        /* <DEDUP_REMOVED lines=17> */
[--C-:B------:R-:W-:Y:S01]  /*6770*/  FFMA.FTZ R64, R68, UR24, -R57.reuse ;  /* 0x0000001844407c23 */ /* 0x100fe20008010839 */
[----:B------:R-:W-:-:S05]  /*6780*/  FFMA.FTZ R57, R71, UR24, -R57 ;  /* 0x0000001847397c23 */ /* 0x000fca0008010839 */
        /* <DEDUP_REMOVED lines=54> */
.L_x_12777:
        /* <DEDUP_REMOVED lines=91> */
.L_x_12767:
        /* <DEDUP_REMOVED lines=8> */
.L_x_12790:
[----:B------:R-:W-:-:S04]  /*7120*/  UIADD3 UR4, UR7, 0x1, URZ ;  /* 0x0000000107047890 */ /* 0x000fc8000fffe03f */
[----:B------:R-:W-:-:S04]  /*7130*/  UISETP.NE.AND UP0, UPT, UR4, 0x2, UPT ;  /* 0x000000020400788c */ /* 0x000fc8000bf05270 */
[----:B------:R-:W-:Y:S02]  /*7140*/  USEL UR5, URZ, 0x1, UP0 ;  /* 0x000000013f057887 */ /* 0x000fe40008000000 */
[----:B------:R-:W-:Y:S02]  /*7150*/  USEL UR4, UR4, URZ, UP0 ;  /* 0x0000003f04047287 */ /* 0x000fe40008000000 */
[----:B------:R-:W-:Y:S01]  /*7160*/  ULOP3.LUT UR5, UR6, UR5, URZ, 0x3c, !UPT ;  /* 0x0000000506057292 */ /* 0x000fe2000f8e3c3f */
[----:B------:R-:W-:Y:S11]  /*7170*/  @!P0 BRA `(.L_x_12780) ;  /* 0x0000000000048947 */ /* 0x000ff60003800000 */
[----:B------:R-:W-:Y:S01]  /*7180*/  BPT.TRAP 0x1 ;  /* 0x000000040000795c */ /* 0x000fe20000300000 */
.L_x_12780:
[----:B------:R-:W-:Y:S01]  /*7190*/  ULEA UR22, UR4, UR44, 0x3 ;  /* 0x0000002c04167291 */ /* 0x000fe2000f8e183f */
[----:B------:R-:W-:-:S05]  /*71a0*/  IMAD.U32 R8, RZ, RZ, UR5 ;  /* 0x00000005ff087e24 */ /* 0x000fca000f8e00ff */
[----:B------:R-:W-:-:S04]  /*71b0*/  SHF.L.U32 R8, R8, 0x1f, RZ ;  /* 0x0000001f08087819 */ /* 0x000fc800000006ff */
[----:B------:R0:W1:Y:S01]  /*71c0*/  SYNCS.PHASECHK.TRANS64.TRYWAIT P1, [UR22+0x17030], R8 ;  /* 0x01703008ff0075a7 */ /* 0x0000620008020156 */
[----:B------:R-:W-:Y:S05]  /*71d0*/  @!P0 BRA `(.L_x_12781) ;  /* 0x0000000000048947 */ /* 0x000fea0003800000 */
[----:B------:R-:W-:Y:S01]  /*71e0*/  BPT.TRAP 0x1 ;  /* 0x000000040000795c */ /* 0x000fe20000300000 */
.L_x_12781:
[----:B-1----:R-:W-:Y:S05]  /*71f0*/  @P1 BRA `(.L_x_12782) ;  /* 0x0000000000081947 */ /* 0x002fea0003800000 */
[----:B------:R-:W1:Y:S02]  /*7200*/  SYNCS.PHASECHK.TRANS64.TRYWAIT P1, [UR22+0x17030], R8 ;  /* 0x01703008ff0075a7 */ /* 0x000e640008020156 */
[----:B-1----:R-:W-:Y:S05]  /*7210*/  @!P1 BRA `(.L_x_12783) ;  /* 0x0000008c003c9947 */ /* 0x002fea0003800000 */
.L_x_12782:
        /* <DEDUP_REMOVED lines=19> */
.L_x_12784:
[----:B------:R-:W-:Y:S01]  /*7350*/  ULEA UR14, UR7, UR44, 0x3 ;  /* 0x0000002c070e7291 */ /* 0x000fe2000f8e183f */
[----:B01----:R-:W-:-:S05]  /*7360*/  IMAD.U32 R8, RZ, RZ, UR6 ;  /* 0x00000006ff087e24 */ /* 0x003fca000f8e00ff */
[----:B------:R-:W-:-:S04]  /*7370*/  SHF.L.U32 R8, R8, 0x1f, RZ ;  /* 0x0000001f08087819 */ /* 0x000fc800000006ff */
[----:B------:R0:W1:Y:S01]  /*7380*/  SYNCS.PHASECHK.TRANS64.TRYWAIT P1, [UR14+0x17050], R8 ;  /* 0x01705008ff0075a7 */ /* 0x000062000802014e */
[----:B------:R-:W-:Y:S05]  /*7390*/  @!P0 BRA `(.L_x_12785) ;  /* 0x0000000000048947 */ /* 0x000fea0003800000 */
[----:B------:R-:W-:Y:S01]  /*73a0*/  BPT.TRAP 0x1 ;  /* 0x000000040000795c */ /* 0x000fe20000300000 */
.L_x_12785:
[----:B-1----:R-:W-:Y:S05]  /*73b0*/  @P1 BRA `(.L_x_12786) ;  /* 0x0000000000081947 */ /* 0x002fea0003800000 */
[----:B------:R-:W1:Y:S02]  /*73c0*/  SYNCS.PHASECHK.TRANS64.TRYWAIT P1, [UR14+0x17050], R8 ;  /* 0x01705008ff0075a7 */ /* 0x000e64000802014e */
[----:B-1----:R-:W-:Y:S05]  /*73d0*/  @!P1 BRA `(.L_x_12787) ;  /* 0x0000008800e49947 */ /* 0x002fea0003800000 */
.L_x_12786:
[----:B------:R-:W-:Y:S01]  /*73e0*/  UIADD3 UR6, UR44, 0x400, URZ ;  /* 0x000004002c067890 */ /* 0x000fe2000fffe03f */
[----:B------:R-:W-:Y:S01]  /*73f0*/  WARPGROUP.ARRIVE ;  /* 0x00000000000079c5 */ /* 0x000fe20000000000 */
[----:B------:R-:W-:Y:S02]  /*7400*/  UMOV UR11, 0x40000040 ;  /* 0x40000040000b7882 */ /* 0x000fe40000000000 */
        /* <DEDUP_REMOVED lines=17> */
[----:B------:R-:W-:Y:S03]  /*7520*/  QGMMA.64x96x32.F32.E4M3.E4M3 R88, R140, gdesc[UR4], R88, gsb0 ;  /* 0x016000048c587df3 */ /* 0x000fe60008000858 */
[----:B------:R-:W-:Y:S02]  /*7530*/  WARPGROUP.DEPBAR.LE gsb0, 0x0 ;  /* 0x00008000000079c5 */ /* 0x000fe40000010000 */
[----:B------:R-:W-:-:S06]  /*7540*/  WARPGROUP.ARRIVE ;  /* 0x00000000000079c5 */ /* 0x000fcc0000000000 */
[----:B------:R-:W-:Y:S03]  /*7550*/  QGMMA.64x96x32.F32.E4M3.E4M3 R88, R136, gdesc[UR8], R88, gsb0 ;  /* 0x0160000888587df3 */ /* 0x000fe60008000858 */
[----:B------:R-:W-:Y:S02]  /*7560*/  WARPGROUP.DEPBAR.LE gsb0, 0x0 ;  /* 0x00008000000079c5 */ /* 0x000fe40000010000 */
[----:B------:R-:W-:Y:S05]  /*7570*/  @!P0 BRA `(.L_x_12788) ;  /* 0x0000000000048947 */ /* 0x000fea0003800000 */
[----:B------:R-:W-:Y:S01]  /*7580*/  BPT.TRAP 0x1 ;  /* 0x000000040000795c */ /* 0x000fe20000300000 */
.L_x_12788:
        /* <DEDUP_REMOVED lines=67> */
[----:B------:R-:W-:Y:S01]  /*79c0*/  FMUL.FTZ R73, R0, R85 ;  /* 0x0000005500497220 */ /* 0x000fe20000410000 */
[----:B------:R-:W-:-:S02]  /*79d0*/  UIADD3 UR6, UR22, 0x17040, URZ ;  /* 0x0001704016067890 */ /* 0x000fc4000fffe03f */
[----:B------:R-:W2:Y:S01]  /*79e0*/  MUFU.TANH R16, R16 ;  /* 0x0000001000107308 */ /* 0x000ea20000002400 */
[----:B0-----:R-:W-:Y:S01]  /*79f0*/  FMNMX.FTZ R21, R13, R18, !PT ;  /* 0x000000120d157209 */ /* 0x001fe20007810000 */
[----:B------:R-:W-:-:S06]  /*7a00*/  UPRMT UR6, UR21, 0x654, UR6 ;  /* 0x0000065415067896 */ /* 0x000fcc0008000006 */
[----:B------:R-:W0:Y:S01]  /*7a10*/  MUFU.TANH R19, R19 ;  /* 0x0000001300137308 */ /* 0x000e220000002400 */
[----:B-1----:R-:W-:Y:S01]  /*7a20*/  FMNMX.FTZ R18, R15, R62, !PT ;  /* 0x0000003e0f127209 */ /* 0x002fe20007810000 */
[----:B------:R-:W-:Y:S01]  /*7a30*/  FMUL.FTZ R62, R0, R76 ;  /* 0x0000004c003e7220 */ /* 0x000fe20000410000 */
[----:B------:R-:W-:Y:S05]  /*7a40*/  SYNCS.ARRIVE.TRANS64.RED.A1T0 RZ, [UR6], RZ ;  /* 0x000000ffffff79a7 */ /* 0x000fea0008100406 */
        /* <DEDUP_REMOVED lines=17> */
[----:B------:R-:W-:Y:S01]  /*7b60*/  FMUL.FTZ R64, R0, R78 ;  /* 0x0000004e00407220 */ /* 0x000fe20000410000 */
[----:B------:R-:W-:-:S05]  /*7b70*/  MOV R78, UR24 ;  /* 0x00000018004e7c02 */ /* 0x000fca0008000f00 */
        /* <DEDUP_REMOVED lines=110> */
[----:B------:R-:W-:Y:S02]  /*8260*/  IMAD.U32 R77, RZ, RZ, UR24 ;  /* 0x00000018ff4d7e24 */ /* 0x000fe4000f8e00ff */
[----:B------:R-:W-:Y:S01]  /*8270*/  FADD.FTZ R6, -R21, R6 ;  /* 0x0000000615067221 */ /* 0x000fe20000010100 */
[----:B------:R-:W-:-:S01]  /*8280*/  FFMA.FTZ R75, R73, UR24, -R74 ;  /* 0x00000018494b7c23 */ /* 0x000fc2000801084a */
[C---:B------:R-:W-:Y:S01]  /*8290*/  FADD.FTZ R7, -R18.reuse, R7 ;  /* 0x0000000712077221 */ /* 0x040fe20000010100 */
[----:B------:R-:W-:-:S01]  /*82a0*/  FFMA.FTZ R73, R18, R77, -8 ;  /* 0xc100000012497423 */ /* 0x000fc2000001004d */
[----:B------:R-:W-:Y:S01]  /*82b0*/  FMUL.FTZ R6, R6, UR24 ;  /* 0x0000001806067c20 */ /* 0x000fe20008410000 */
[----:B------:R-:W-:-:S01]  /*82c0*/  FFMA.FTZ R9, R9, UR24, -R74 ;  /* 0x0000001809097c23 */ /* 0x000fc2000801084a */
[----:B------:R-:W-:Y:S01]  /*82d0*/  FMUL.FTZ R7, R7, UR24 ;  /* 0x0000001807077c20 */ /* 0x000fe20008410000 */
[----:B------:R-:W-:-:S01]  /*82e0*/  FFMA.FTZ R10, R10, UR24, -R73 ;  /* 0x000000180a0a7c23 */ /* 0x000fc20008010849 */
[----:B------:R-:W-:Y:S01]  /*82f0*/  FFMA.FTZ R8, R8, UR24, -R74 ;  /* 0x0000001808087c23 */ /* 0x000fe2000801084a */
[----:B------:R-:W-:-:S01]  /*8300*/  FFMA.FTZ R11, R11, UR24, -R73 ;  /* 0x000000180b0b7c23 */ /* 0x000fc20008010849 */
        /* <DEDUP_REMOVED lines=173> */
[----:B------:R-:W-:Y:S01]  /*8de0*/  MUFU.EX2 R68, R68 ;  /* 0x0000004400447308 */ /* 0x000fe20000000800 */
[----:B-1----:R-:W-:-:S07]  /*8df0*/  FADD.FTZ R73, R65, R74 ;  /* 0x0000004a41497221 */ /* 0x002fce0000010000 */
[----:B------:R-:W1:Y:S01]  /*8e00*/  MUFU.EX2 R67, R67 ;  /* 0x0000004300437308 */ /* 0x000e620000000800 */
[----:B0-----:R-:W-:-:S07]  /*8e10*/  FADD.FTZ R2, R66, R3 ;  /* 0x0000000342027221 */ /* 0x001fce0000010000 */
[----:B------:R-:W-:Y:S08]  /*8e20*/  MUFU.EX2 R69, R69 ;  /* 0x0000004500457308 */ /* 0x000ff00000000800 */
[----:B------:R-:W0:Y:S01]  /*8e30*/  MUFU.EX2 R72, R72 ;  /* 0x0000004800487308 */ /* 0x000e220000000800 */
[----:B-1----:R-:W-:-:S07]  /*8e40*/  FADD.FTZ R3, R67, R2 ;  /* 0x0000000243037221 */ /* 0x002fce0000010000 */
[----:B------:R1:W2:Y:S08]  /*8e50*/  MUFU.EX2 R79, R70 ;  /* 0x00000046004f7308 */ /* 0x0002b00000000800 */
[----:B------:R-:W3:Y:S01]  /*8e60*/  MUFU.EX2 R75, R75 ;  /* 0x0000004b004b7308 */ /* 0x000ee20000000800 */
[----:B-1----:R-:W-:-:S01]  /*8e70*/  FADD.FTZ R70, R68, R73 ;  /* 0x0000004944467221 */ /* 0x002fc20000010000 */
[----:B0-----:R-:W-:-:S03]  /*8e80*/  FADD.FTZ R2, R72, R3 ;  /* 0x0000000348027221 */ /* 0x001fc60000010000 */
[----:B------:R-:W-:-:S03]  /*8e90*/  FADD.FTZ R70, R69, R70 ;  /* 0x0000004645467221 */ /* 0x000fc60000010000 */
[----:B------:R-:W0:Y:S01]  /*8ea0*/  MUFU.EX2 R71, R71 ;  /* 0x0000004700477308 */ /* 0x000e220000000800 */
[----:B--2---:R-:W-:-:S01]  /*8eb0*/  FADD.FTZ R70, R79, R70 ;  /* 0x000000464f467221 */ /* 0x004fc20000010000 */
[----:B---3--:R-:W-:-:S03]  /*8ec0*/  FADD.FTZ R3, R75, R2 ;  /* 0x000000024b037221 */ /* 0x008fc60000010000 */
[----:B0-----:R-:W-:Y:S01]  /*8ed0*/  FADD.FTZ R2, R71, R70 ;  /* 0x0000004647027221 */ /* 0x001fe20000010000 */
[----:B------:R-:W-:Y:S06]  /*8ee0*/  @!P0 BRA `(.L_x_12789) ;  /* 0x0000000000048947 */ /* 0x000fec0003800000 */
[----:B------:R-:W-:Y:S01]  /*8ef0*/  BPT.TRAP 0x1 ;  /* 0x000000040000795c */ /* 0x000fe20000300000 */
.L_x_12789:
        /* <DEDUP_REMOVED lines=91> */
.L_x_12779:
[----:B------:R-:W-:Y:S06]  /*94b0*/  BAR.ARV 0x8, 0x200 ;  /* 0x0208000000007b1d */ /* 0x000fec0000002000 */
[----:B------:R-:W-:Y:S05]  /*94c0*/  @!P0 BRA `(.L_x_12791) ;  /* 0x0000000000048947 */ /* 0x000fea0003800000 */
[----:B------:R-:W-:Y:S01]  /*94d0*/  BPT.TRAP 0x1 ;  /* 0x000000040000795c */ /* 0x000fe20000300000 */
.L_x_12791:
[----:B------:R-:W-:Y:S01]  /*94e0*/  ULEA UR16, UR4, UR44, 0x3 ;  /* 0x0000002c04107291 */ /* 0x000fe2000f8e183f */
[----:B------:R-:W-:-:S05]  /*94f0*/  IMAD.U32 R0, RZ, RZ, UR5 ;  /* 0x00000005ff007e24 */ /* 0x000fca000f8e00ff */
[----:B------:R-:W-:-:S04]  /*9500*/  SHF.L.U32 R0, R0, 0x1f, RZ ;  /* 0x0000001f00007819 */ /* 0x000fc800000006ff */
[----:B------:R0:W1:Y:S01]  /*9510*/  SYNCS.PHASECHK.TRANS64.TRYWAIT P1, [UR16+0x17050], R0 ;  /* 0x01705000ff0075a7 */ /* 0x0000620008020150 */
[----:B------:R-:W-:Y:S05]  /*9520*/  @!P0 BRA `(.L_x_12792) ;  /* 0x0000000000048947 */ /* 0x000fea0003800000 */
[----:B------:R-:W-:Y:S01]  /*9530*/  BPT.TRAP 0x1 ;  /* 0x000000040000795c */ /* 0x000fe20000300000 */
.L_x_12792:
[----:B-1----:R-:W-:Y:S05]  /*9540*/  @P1 BRA `(.L_x_12793) ;  /* 0x0000000000081947 */ /* 0x002fea0003800000 */
[----:B------:R-:W1:Y:S02]  /*9550*/  SYNCS.PHASECHK.TRANS64.TRYWAIT P1, [UR16+0x17050], R0 ;  /* 0x01705000ff0075a7 */ /* 0x000e640008020150 */
[----:B-1----:R-:W-:Y:S05]  /*9560*/  @!P1 BRA `(.L_x_12794) ;  /* 0x0000006800989947 */ /* 0x002fea0003800000 */
.L_x_12793:
[----:B------:R-:W-:Y:S01]  /*9570*/  ULDC.64 UR10, c[0x0][0x9a0] ;  /* 0x00026800000a7ab9 */ /* 0x000fe20000000a00 */
[----:B------:R-:W-:Y:S01]  /*9580*/  UIADD3 UR44, UR44, 0x400, URZ ;  /* 0x000004002c2c7890 */ /* 0x000fe2000fffe03f */
[----:B------:R-:W-:Y:S01]  /*9590*/  WARPGROUP.ARRIVE ;  /* 0x00000000000079c5 */ /* 0x000fe20000000000 */
[----:B------:R-:W-:Y:S01]  /*95a0*/  UISETP.NE.U32.AND UP0, UPT, UR10, URZ, UPT ;  /* 0x0000003f0a00728c */ /* 0x000fe2000bf05070 */
[----:B------:R-:W-:Y:S01]  /*95b0*/  IMAD.MOV.U32 R6, RZ, RZ, 0x3f800000 ;  /* 0x3f800000ff067424 */ /* 0x000fe200078e00ff */
[----:B------:R-:W-:Y:S02]  /*95c0*/  USHF.R.U32.HI UR44, URZ, 0x4, UR44 ;  /* 0x000000043f2c7899 */ /* 0x000fe4000801162c */
[----:B------:R-:W-:Y:S02]  /*95d0*/  UISETP.NE.AND.EX UP0, UPT, UR11, URZ, UPT, UP0 ;  /* 0x0000003f0b00728c */ /* 0x000fe4000bf05300 */
[----:B------:R-:W-:Y:S01]  /*95e0*/  ULOP3.LUT UR44, UR44, 0x3fff, URZ, 0xc0, !UPT ;  /* 0x00003fff2c2c7892 */ /* 0x000fe2000f8ec03f */
[----:B------:R-:W-:-:S03]  /*95f0*/  UMOV UR15, 0x40000040 ;  /* 0x40000040000f7882 */ /* 0x000fc60000000000 */
[----:B------:R-:W-:Y:S01]  /*9600*/  ULOP3.LUT UR44, UR44, 0x10000, URZ, 0xfc, !UPT ;  /* 0x000100002c2c7892 */ /* 0x000fe2000f8efc3f */
[----:B------:R-:W-:-:S04]  /*9610*/  PLOP3.LUT P1, PT, PT, PT, UP0, 0x80, 0x0 ;  /* 0x000000000000781c */ /* 0x000fc80003f2f008 */
[----:B------:R-:W-:Y:S01]  /*9620*/  @UP0 ULDC.64 UR8, c[0x0][0x9c8] ;  /* 0x0002720000080ab9 */ /* 0x000fe20000000a00 */
[----:B------:R-:W-:Y:S02]  /*9630*/  @UP0 USHF.R.S32.HI UR14, URZ, 0x1f, UR36 ;  /* 0x0000001f3f0e0899 */ /* 0x000fe40008011424 */
[----:B------:R-:W-:Y:S02]  /*9640*/  @UP0 UIMAD UR5, UR45, UR8, URZ ;  /* 0x000000082d0502a4 */ /* 0x000fe4000f8e023f */
[----:B------:R-:W-:Y:S02]  /*9650*/  @UP0 UIMAD.WIDE.U32 UR6, UR42, UR8, URZ ;  /* 0x000000082a0602a5 */ /* 0x000fe4000f8e003f */
[----:B------:R-:W-:Y:S01]  /*9660*/  UIMAD UR8, UR4, 0x300, UR44 ;  /* 0x00000300040878a4 */ /* 0x000fe2000f8e022c */
[----:B------:R-:W-:Y:S01]  /*9670*/  @UP0 ULDC.64 UR12, c[0x0][0x9d0] ;  /* 0x00027400000c0ab9 */ /* 0x000fe20000000a00 */
[----:B------:R-:W-:Y:S02]  /*9680*/  @UP0 UIMAD UR5, UR42, UR9, UR5 ;  /* 0x000000092a0502a4 */ /* 0x000fe4000f8e0205 */
[----:B------:R-:W-:-:S02]  /*9690*/  @UP0 UIMAD UR4, UR14, UR12, URZ ;  /* 0x0000000c0e0402a4 */ /* 0x000fc4000f8e023f */
[----:B------:R-:W-:Y:S01]  /*96a0*/  @UP0 UIADD3 UR5, UR7, UR5, URZ ;  /* 0x0000000507050290 */ /* 0x000fe2000fffe03f */
[----:B------:R-:W-:Y:S01]  /*96b0*/  UMOV UR14, UR8 ;  /* 0x00000008000e7c82 */ /* 0x000fe20008000000 */
[----:B------:R-:W-:Y:S02]  /*96c0*/  @UP0 UIMAD UR7, UR36, UR13, UR4 ;  /* 0x0000000d240702a4 */ /* 0x000fe4000f8e0204 */
[----:B------:R-:W-:Y:S01]  /*96d0*/  QGMMA.64x96x32.F32.E4M3.E4M3 R88, R148, gdesc[UR12], R88, gsb0 ;  /* 0x0160000c94587df3 */ /* 0x000fe20008000858 */
[----:B------:R-:W-:Y:S02]  /*96e0*/  @UP0 UMOV UR4, UR6 ;  /* 0x0000000600040c82 */ /* 0x000fe40008000000 */
[----:B------:R-:W-:-:S04]  /*96f0*/  @UP0 UIMAD.WIDE.U32 UR4, UR36, UR12, UR4 ;  /* 0x0000000c240402a5 */ /* 0x000fc8000f8e0004 */
        /* <DEDUP_REMOVED lines=23> */
[----:B0-----:R-:W-:Y:S01]  /*9870*/  FADD.FTZ R0, R0, R3 ;  /* 0x0000000300007221 */ /* 0x001fe20000010000 */
        /* <DEDUP_REMOVED lines=20> */
[----:B------:R-:W-:Y:S01]  /*99c0*/  MOV R12, UR24 ;  /* 0x00000018000c7c02 */ /* 0x000fe20008000f00 */
[----:B------:R-:W-:-:S02]  /*99d0*/  IMAD.U32 R4, RZ, RZ, UR24 ;  /* 0x00000018ff047e24 */ /* 0x000fc4000f8e00ff */
[----:B0-----:R-:W-:Y:S02]  /*99e0*/  @P2 FMUL.FTZ R5, R5, 0.69314718246459960938 ;  /* 0x3f31721805052820 */ /* 0x001fe40000410000 */
        /* <DEDUP_REMOVED lines=12> */
.L_x_12795:
        /* <DEDUP_REMOVED lines=52> */
.L_x_12759:
        /* <DEDUP_REMOVED lines=73> */
[----:B------:R-:W-:Y:S02]  /*a280*/  LEA.HI R25, R25, R40, RZ, 0x5 ;  /* 0x0000002819197211 */ /* 0x000fe400078f28ff */
[----:B------:R-:W-:Y:S02]  /*a290*/  LOP3.LUT R75, R10, 0x7ffffffc, RZ, 0xc0, !PT ;  /* 0x7ffffffc0a4b7812 */ /* 0x000fe400078ec0ff */
[----:B------:R-:W-:Y:S02]  /*a2a0*/  SHF.R.S32.HI R25, RZ, 0x5, R25 ;  /* 0x00000005ff197819 */ /* 0x000fe40000011419 */
[----:B------:R-:W-:Y:S02]  /*a2b0*/  SEL R59, R18, R109, P0 ;  /* 0x0000006d123b7207 */ /* 0x000fe40000000000 */
[----:B------:R-:W-:Y:S01]  /*a2c0*/  SEL R18, R109, R18, P0 ;  /* 0x000000126d127207 */ /* 0x000fe20000000000 */
[----:B------:R-:W-:Y:S01]  /*a2d0*/  IMAD R4, R25, 0x10, R4 ;  /* 0x0000001019047824 */ /* 0x000fe200078e0204 */
[----:B------:R-:W-:-:S02]  /*a2e0*/  SEL R43, R58, R117, P0 ;  /* 0x000000753a2b7207 */ /* 0x000fc40000000000 */
[----:B------:R-:W-:Y:S02]  /*a2f0*/  SEL R67, R51, R22, P0 ;  /* 0x0000001633437207 */ /* 0x000fe40000000000 */
[----:B------:R-:W-:Y:S01]  /*a300*/  LEA R4, R27, R4, 0x6 ;  /* 0x000000041b047211 */ /* 0x000fe200078e30ff */
[----:B------:R-:W-:Y:S01]  /*a310*/  IMAD.U32 R27, RZ, RZ, UR5 ;  /* 0x00000005ff1b7e24 */ /* 0x000fe2000f8e00ff */
        /* <DEDUP_REMOVED lines=9> */
[----:B------:R-:W-:Y:S01]  /*a3b0*/  ULDC.64 UR8, c[0x0][0xb28] ;  /* 0x0002ca0000087ab9 */ /* 0x000fe20000000a00 */
[----:B------:R-:W-:Y:S01]  /*a3c0*/  SEL R29, R90, R91, P0 ;  /* 0x0000005b5a1d7207 */ /* 0x000fe20000000000 */
[----:B----4-:R-:W-:Y:S01]  /*a3d0*/  @P2 IMAD.HI.U32 R74, R45, R74, RZ ;  /* 0x0000004a2d4a2227 */ /* 0x010fe200078e00ff */
        /* <DEDUP_REMOVED lines=82> */
[----:B------:R-:W-:Y:S01]  /*a900*/  MOV R55, R45 ;  /* 0x0000002d00377202 */ /* 0x000fe20000000f00 */
[----:B------:R-:W-:Y:S01]  /*a910*/  IMAD.MOV.U32 R60, RZ, RZ, R34 ;  /* 0x000000ffff3c7224 */ /* 0x000fe200078e0022 */
[----:B-1----:R-:W-:Y:S01]  /*a920*/  SEL R26, R65, R68, P0 ;  /* 0x00000044411a7207 */ /* 0x002fe20000000000 */
[----:B------:R-:W-:Y:S01]  /*a930*/  SHFL.IDX PT, R38, R91, R44, 0x1c1f ;  /* 0x001c1f2c5b267589 */ /* 0x000fe200000e0000 */
[----:B------:R-:W-:-:S03]  /*a940*/  IMAD R61, R61, UR42, R64 ;  /* 0x0000002a3d3d7c24 */ /* 0x000fc6000f8e0240 */
[----:B------:R-:W-:Y:S01]  /*a950*/  SHFL.IDX PT, R37, R103, R44, 0x1c1f ;  /* 0x001c1f2c67257589 */ /* 0x000fe200000e0000 */
[----:B------:R-:W-:-:S03]  /*a960*/  IMAD.IADD R61, R35, 0x1, R61 ;  /* 0x00000001233d7824 */ /* 0x000fc600078e023d */
        /* <DEDUP_REMOVED lines=74> */
[----:B----4-:R-:W-:Y:S02]  /*ae10*/  SEL R46, R48, R47, P0 ;  /* 0x0000002f302e7207 */ /* 0x010fe40000000000 */
[----:B------:R-:W-:Y:S01]  /*ae20*/  SEL R48, R47, R48, P0 ;  /* 0x000000302f307207 */ /* 0x000fe20000000000 */
[----:B------:R2:W4:Y:S01]  /*ae30*/  SHFL.IDX PT, R44, R66, RZ, 0x1c1f ;  /* 0x001c1fff422c7589 */ /* 0x00052200000e0000 */
[----:B------:R-:W-:Y:S02]  /*ae40*/  SEL R47, R49, R50, P0 ;  /* 0x00000032312f7207 */ /* 0x000fe40000000000 */
[----:B------:R-:W-:Y:S01]  /*ae50*/  SYNCS.ARRIVE.TRANS64.RED.A1T0 RZ, [UR4], RZ ;  /* 0x000000ffffff79a7 */ /* 0x000fe20008100404 */
[----:B------:R-:W-:Y:S01]  /*ae60*/  SEL R49, R50, R49, P0 ;  /* 0x0000003132317207 */ /* 0x000fe20000000000 */
[----:B------:R2:W2:Y:S01]  /*ae70*/  SHFL.IDX PT, R45, R68, RZ, 0x1c1f ;  /* 0x001c1fff442d7589 */ /* 0x0004a200000e0000 */
[----:B---3--:R-:W-:-:S02]  /*ae80*/  SEL R50, R52, R51, P0 ;  /* 0x0000003334327207 */ /* 0x008fc40000000000 */
        /* <DEDUP_REMOVED lines=9> */
[C---:B0-----:R-:W-:Y:S01]  /*af20*/  VIADD R0, R55.reuse, 0x8 ;  /* 0x0000000837007836 */ /* 0x041fe20000000000 */
        /* <DEDUP_REMOVED lines=11> */
[--C-:B--2-4-:R-:W-:Y:S02]  /*afe0*/  @!P1 IMAD.WIDE R56, R55, 0x4, R44.reuse ;  /* 0x0000000437389825 */ /* 0x114fe400078e022c */
        /* <DEDUP_REMOVED lines=24> */
[----:B-1----:R-:W-:Y:S01]  /*b170*/  @!P6 IMAD.WIDE R20, R57, 0x4, R44 ;  /* 0x000000043914e825 */ /* 0x002fe200078e022c */
[----:B0-----:R-:W-:-:S03]  /*b180*/  IADD3 R19, R55, 0x58, RZ ;  /* 0x0000005837137810 */ /* 0x001fc60007ffe0ff */
[C---:B------:R-:W-:Y:S01]  /*b190*/  VIADD R56, R55.reuse, 0x48 ;  /* 0x0000004837387836 */ /* 0x040fe20000000000 */
[----:B------:R-:W-:Y:S01]  /*b1a0*/  ISETP.GE.AND P3, PT, R54, UR4, PT ;  /* 0x0000000436007c0c */ /* 0x000fe2000bf66270 */
[----:B------:R-:W-:Y:S01]  /*b1b0*/  VIADD R18, R55, 0x50 ;  /* 0x0000005037127836 */ /* 0x000fe20000000000 */
[----:B------:R0:W-:Y:S01]  /*b1c0*/  @!P6 ST.E.64 desc[UR38][R20.64], R30 ;  /* 0x0000001e1400e985 */ /* 0x0001e2000c101b26 */
[----:B------:R-:W-:Y:S02]  /*b1d0*/  ISETP.GE.AND P6, PT, R19, UR4, PT ;  /* 0x0000000413007c0c */ /* 0x000fe4000bfc6270 */
[----:B------:R-:W-:Y:S02]  /*b1e0*/  ISETP.GE.AND P4, PT, R56, UR4, PT ;  /* 0x0000000438007c0c */ /* 0x000fe4000bf86270 */
[----:B------:R-:W-:Y:S02]  /*b1f0*/  ISETP.GE.AND P5, PT, R18, UR4, PT ;  /* 0x0000000412007c0c */ /* 0x000fe4000bfa6270 */
[----:B------:R-:W-:-:S02]  /*b200*/  @!P1 LEA.HI R0, R0, R0, RZ, 0x1 ;  /* 0x0000000000009211 */ /* 0x000fc400078f08ff */
[----:B------:R-:W-:Y:S02]  /*b210*/  @!P2 LEA.HI R40, R40, R40, RZ, 0x1 ;  /* 0x000000282828a211 */ /* 0x000fe400078f08ff */
[----:B------:R-:W-:Y:S02]  /*b220*/  @!P3 LEA.HI R54, R54, R54, RZ, 0x1 ;  /* 0x000000363636b211 */ /* 0x000fe400078f08ff */
[----:B--2---:R-:W-:Y:S02]  /*b230*/  @!P1 LOP3.LUT R13, R0, 0xfffffffe, RZ, 0xc0, !PT ;  /* 0xfffffffe000d9812 */ /* 0x004fe400078ec0ff */
[----:B------:R-:W-:Y:S02]  /*b240*/  @!P6 LEA.HI R12, R19, R19, RZ, 0x1 ;  /* 0x00000013130ce211 */ /* 0x000fe400078f08ff */
[----:B------:R-:W-:Y:S02]  /*b250*/  @!P4 LEA.HI R56, R56, R56, RZ, 0x1 ;  /* 0x000000383838c211 */ /* 0x000fe400078f08ff */
[----:B------:R-:W-:-:S02]  /*b260*/  @!P5 LEA.HI R18, R18, R18, RZ, 0x1 ;  /* 0x000000121212d211 */ /* 0x000fc400078f08ff */
[----:B------:R-:W-:Y:S02]  /*b270*/  @!P2 LOP3.LUT R15, R40, 0xfffffffe, RZ, 0xc0, !PT ;  /* 0xfffffffe280fa812 */ /* 0x000fe400078ec0ff */
[----:B------:R-:W-:Y:S02]  /*b280*/  @!P3 LOP3.LUT R19, R54, 0xfffffffe, RZ, 0xc0, !PT ;  /* 0xfffffffe3613b812 */ /* 0x000fe400078ec0ff */
[----:B0-----:R-:W-:Y:S01]  /*b290*/  @!P4 LOP3.LUT R21, R56, 0xfffffffe, RZ, 0xc0, !PT ;  /* 0xfffffffe3815c812 */ /* 0x001fe200078ec0ff */
[--C-:B------:R-:W-:Y:S01]  /*b2a0*/  @!P2 IMAD.WIDE R14, R15, 0x4, R44.reuse ;  /* 0x000000040f0ea825 */ /* 0x100fe200078e022c */
[----:B------:R-:W-:Y:S02]  /*b2b0*/  @!P5 LOP3.LUT R27, R18, 0xfffffffe, RZ, 0xc0, !PT ;  /* 0xfffffffe121bd812 */ /* 0x000fe400078ec0ff */
        /* <DEDUP_REMOVED lines=12> */
.L_x_12798:
[----:B------:R-:W-:Y:S05]  /*b380*/  BSYNC B0 ;  /* 0x0000000000007941 */ /* 0x000fea0003800000 */
.L_x_12797:
[----:B------:R-:W-:Y:S01]  /*b390*/  ISETP.GE.AND P1, PT, R64, R65, PT ;  /* 0x000000414000720c */ /* 0x000fe20003f26270 */
[----:B-1----:R1:W3:Y:S01]  /*b3a0*/  SHFL.IDX PT, R13, R68, 0x1, 0x1c1f ;  /* 0x003c1f00440d7f89 */ /* 0x0022e200000e0000 */
        /* <DEDUP_REMOVED lines=22> */
[----:B0-----:R-:W-:Y:S01]  /*b510*/  SEL R2, R23, R6, P0 ;  /* 0x0000000617027207 */ /* 0x001fe20000000000 */
[----:B-1-3--:R-:W-:Y:S06]  /*b520*/  @P1 BRA `(.L_x_12757) ;  /* 0x0000004800101947 */ /* 0x00afec0003800000 */
        /* <DEDUP_REMOVED lines=35> */
[----:B------:R-:W-:-:S02]  /*b760*/  ISETP.GE.AND P3, PT, R17, UR4, PT ;  /* 0x0000000411007c0c */ /* 0x000fc4000bf66270 */
[----:B------:R-:W-:Y:S02]  /*b770*/  ISETP.GE.AND P4, PT, R18, UR4, PT ;  /* 0x0000000412007c0c */ /* 0x000fe4000bf86270 */
[----:B------:R-:W-:Y:S02]  /*b780*/  ISETP.GE.AND P5, PT, R19, UR4, PT ;  /* 0x0000000413007c0c */ /* 0x000fe4000bfa6270 */
[----:B------:R-:W-:Y:S02]  /*b790*/  @!P1 LEA.HI R0, R0, R0, RZ, 0x1 ;  /* 0x0000000000009211 */ /* 0x000fe400078f08ff */
[----:B------:R-:W-:Y:S02]  /*b7a0*/  @!P2 LEA.HI R14, R14, R14, RZ, 0x1 ;  /* 0x0000000e0e0ea211 */ /* 0x000fe400078f08ff */
[----:B------:R-:W-:Y:S02]  /*b7b0*/  @!P0 LOP3.LUT R9, R16, 0xfffffffe, RZ, 0xc0, !PT ;  /* 0xfffffffe10098812 */ /* 0x000fe400078ec0ff */
[----:B0-----:R-:W-:-:S02]  /*b7c0*/  @!P1 LOP3.LUT R11, R0, 0xfffffffe, RZ, 0xc0, !PT ;  /* 0xfffffffe000b9812 */ /* 0x001fc400078ec0ff */
[----:B------:R-:W-:Y:S01]  /*b7d0*/  @!P2 LOP3.LUT R15, R14, 0xfffffffe, RZ, 0xc0, !PT ;  /* 0xfffffffe0e0fa812 */ /* 0x000fe200078ec0ff */
[--C-:B---3--:R-:W-:Y:S01]  /*b7e0*/  @!P0 IMAD.WIDE R6, R9, 0x4, R12.reuse ;  /* 0x0000000409068825 */ /* 0x108fe200078e020c */
[----:B------:R-:W-:Y:S02]  /*b7f0*/  @!P3 LEA.HI R17, R17, R17, RZ, 0x1 ;  /* 0x000000111111b211 */ /* 0x000fe400078f08ff */
[----:B------:R-:W-:Y:S01]  /*b800*/  @!P4 LEA.HI R18, R18, R18, RZ, 0x1 ;  /* 0x000000121212c211 */ /* 0x000fe200078f08ff */
[--C-:B------:R-:W-:Y:S01]  /*b810*/  @!P1 IMAD.WIDE R8, R11, 0x4, R12.reuse ;  /* 0x000000040b089825 */ /* 0x100fe200078e020c */
[----:B------:R-:W-:Y:S01]  /*b820*/  @!P5 LEA.HI R19, R19, R19, RZ, 0x1 ;  /* 0x000000131313d211 */ /* 0x000fe200078f08ff */
[----:B------:R0:W-:Y:S01]  /*b830*/  @!P0 ST.E.64 desc[UR38][R6.64], R28 ;  /* 0x0000001c06008985 */ /* 0x0001e2000c101b26 */
[----:B------:R-:W-:Y:S01]  /*b840*/  @!P6 LOP3.LUT R21, R22, 0xfffffffe, RZ, 0xc0, !PT ;  /* 0xfffffffe1615e812 */ /* 0x000fe200078ec0ff */
[----:B------:R-:W-:Y:S01]  /*b850*/  @!P2 IMAD.WIDE R10, R15, 0x4, R12 ;  /* 0x000000040f0aa825 */ /* 0x000fe200078e020c */
[----:B------:R-:W-:Y:S01]  /*b860*/  @!P3 LOP3.LUT R15, R17, 0xfffffffe, RZ, 0xc0, !PT ;  /* 0xfffffffe110fb812 */ /* 0x000fe200078ec0ff */
[----:B------:R1:W-:Y:S01]  /*b870*/  @!P1 ST.E.64 desc[UR38][R8.64], R36 ;  /* 0x0000002408009985 */ /* 0x0003e2000c101b26 */
[----:B------:R-:W-:-:S02]  /*b880*/  @!P4 LOP3.LUT R17, R18, 0xfffffffe, RZ, 0xc0, !PT ;  /* 0xfffffffe1211c812 */ /* 0x000fc400078ec0ff */
[----:B------:R-:W-:Y:S01]  /*b890*/  @!P5 LOP3.LUT R19, R19, 0xfffffffe, RZ, 0xc0, !PT ;  /* 0xfffffffe1313d812 */ /* 0x000fe200078ec0ff */
[----:B------:R-:W-:Y:S01]  /*b8a0*/  @!P3 IMAD.WIDE R14, R15, 0x4, R12 ;  /* 0x000000040f0eb825 */ /* 0x000fe200078e020c */
[----:B------:R3:W-:Y:S01]  /*b8b0*/  @!P2 ST.E.64 desc[UR38][R10.64], R30 ;  /* 0x0000001e0a00a985 */ /* 0x0007e2000c101b26 */
[----:B------:R-:W-:-:S03]  /*b8c0*/  IADD3 R55, R55, 0x58, RZ ;  /* 0x0000005837377810 */ /* 0x000fc60007ffe0ff */
[----:B------:R3:W-:Y:S01]  /*b8d0*/  @!P3 ST.E.64 desc[UR38][R14.64], R32 ;  /* 0x000000200e00b985 */ /* 0x0007e2000c101b26 */
[----:B0-----:R-:W-:Y:S01]  /*b8e0*/  @!P4 IMAD.WIDE R6, R17, 0x4, R12 ;  /* 0x000000041106c825 */ /* 0x001fe200078e020c */
[----:B------:R-:W-:-:S03]  /*b8f0*/  ISETP.GE.AND P0, PT, R55, UR4, PT ;  /* 0x0000000437007c0c */ /* 0x000fc6000bf06270 */
        /* <DEDUP_REMOVED lines=11> */
.L_x_12796:
        /* <DEDUP_REMOVED lines=54> */
[----:B------:R-:W-:Y:S02]  /*bd10*/  LEA.HI.X R5, R2, UR5, R3, 0x2, P0 ;  /* 0x0000000502057c11 */ /* 0x000fe400080f1403 */
[----:B------:R-:W-:-:S05]  /*bd20*/  MOV R3, 0xff800000 ;  /* 0xff80000000037802 */ /* 0x000fca0000000f00 */
[----:B------:R0:W-:Y:S01]  /*bd30*/  STG.E desc[UR38][R4.64], R3 ;  /* 0x0000000304007986 */ /* 0x0001e2000c101926 */
[----:B------:R-:W-:Y:S05]  /*bd40*/  BRA `(.L_x_12757) ;  /* 0x0000004000087947 */ /* 0x000fea0003800000 */
.L_x_12755:
        /* <DEDUP_REMOVED lines=18> */
.L_x_12799:
[----:B------:R-:W-:Y:S01]  /*be70*/  ULDC UR44, c[0x0][0xc50] ;  /* 0x00031400002c7ab9 */ /* 0x000fe20000000800 */
[----:B------:R-:W-:Y:S01]  /*be80*/  UMOV UR42, UR6 ;  /* 0x00000006002a7c82 */ /* 0x000fe20008000000 */
[----:B------:R-:W-:-:S11]  /*be90*/  UISETP.NE.AND UP0, UPT, UR44, 0x1, UPT ;  /* 0x000000012c00788c */ /* 0x000fd6000bf05270 */
[----:B------:R-:W-:Y:S01]  /*bea0*/  @UP0 ULDC UR4, c[0x0][0xc54] ;  /* 0x0003150000040ab9 */ /* 0x000fe20000000800 */
[----:B------:R-:W-:Y:S01]  /*beb0*/  @UP0 ULDC UR7, c[0x0][0xc58] ;  /* 0x0003160000070ab9 */ /* 0x000fe20000000800 */
[----:B------:R-:W-:-:S04]  /*bec0*/  UIMAD.WIDE.U32 UR4, UR6, UR4, URZ ;  /* 0x00000004060472a5 */ /* 0x000fc8000f8e003f */
[----:B------:R-:W-:-:S12]  /*bed0*/  @UP0 USHF.R.U32.HI UR42, URZ, UR7, UR5 ;  /* 0x000000073f2a0299 */ /* 0x000fd80008011605 */
.L_x_12800:
        /* <DEDUP_REMOVED lines=9> */
[----:B------:R-:W-:Y:S01]  /*bf70*/  ULDC.64 UR4, c[0x0][0x418] ;  /* 0x0001060000047ab9 */ /* 0x000fe20000000a00 */
[----:B------:R-:W-:-:S05]  /*bf80*/  IMAD.MOV.U32 R18, RZ, RZ, RZ ;  /* 0x000000ffff127224 */ /* 0x000fca00078e00ff */
[----:B------:R-:W1:Y:S01]  /*bf90*/  S2UR UR48, SR_CTAID.X ;  /* 0x00000000003079c3 */ /* 0x000e620000002500 */
[----:B------:R-:W-:Y:S02]  /*bfa0*/  UISETP.NE.AND UP1, UPT, UR6, 0x1, UPT ;  /* 0x000000010600788c */ /* 0x000fe4000bf25270 */
[----:B------:R-:W-:Y:S01]  /*bfb0*/  UISETP.NE.U32.AND UP0, UPT, UR4, URZ, UPT ;  /* 0x0000003f0400728c */ /* 0x000fe2000bf05070 */
[----:B------:R-:W-:Y:S02]  /*bfc0*/  UMOV UR6, 0xc0 ;  /* 0x000000c000067882 */ /* 0x000fe40000000000 */
[----:B------:R-:W-:Y:S01]  /*bfd0*/  ULDC UR4, c[0x0][0x424] ;  /* 0x0001090000047ab9 */ /* 0x000fe20000000800 */
[----:B------:R-:W-:Y:S01]  /*bfe0*/  UISETP.NE.AND.EX UP0, UPT, UR5, URZ, UPT, UP0 ;  /* 0x0000003f0500728c */ /* 0x000fe2000bf05300 */
[----:B------:R-:W-:Y:S01]  /*bff0*/  ULDC UR7, c[0x0][0x2f0] ;  /* 0x0000bc0000077ab9 */ /* 0x000fe20000000800 */
[----:B------:R-:W-:Y:S02]  /*c000*/  ULDC UR8, c[0x0][0x288] ;  /* 0x0000a20000087ab9 */ /* 0x000fe40000000800 */
[----:B------:R-:W-:Y:S01]  /*c010*/  USEL UR36, UR4, 0x1, UP0 ;  /* 0x0000000104247887 */ /* 0x000fe20008000000 */
[----:B------:R-:W-:Y:S01]  /*c020*/  @UP1 ULDC UR5, c[0x0][0x44c] ;  /* 0x0001130000051ab9 */ /* 0x000fe20000000800 */
[----:B0-----:R-:W-:-:S04]  /*c030*/  ISETP.NE.U32.AND P0, PT, R2, RZ, PT ;  /* 0x000000ff0200720c */ /* 0x001fc80003f05070 */
[----:B------:R-:W-:Y:S01]  /*c040*/  ISETP.NE.AND.EX P0, PT, R3, RZ, PT, P0 ;  /* 0x000000ff0300720c */ /* 0x000fe20003f05300 */
[----:B-1----:R-:W-:Y:S02]  /*c050*/  UIMAD UR6, UR48, UR6, 0xbf ;  /* 0x000000bf300674a4 */ /* 0x002fe4000f8e0206 */
        /* <DEDUP_REMOVED lines=57> */
.L_x_12802:
[----:B------:R-:W-:Y:S02]  /*c3f0*/  UIMAD UR50, UR44, UR40, URZ ;  /* 0x000000282c3272a4 */ /* 0x000fe4000f8e023f */
[----:B------:R-:W-:Y:S02]  /*c400*/  IMAD.U32 R3, RZ, RZ, UR40 ;  /* 0x00000028ff037e24 */ /* 0x000fe4000f8e00ff */
        /* <DEDUP_REMOVED lines=30> */
.L_x_12803:
        /* <DEDUP_REMOVED lines=20> */
.L_x_12804:
        /* <DEDUP_REMOVED lines=20> */
.L_x_12805:
        /* <DEDUP_REMOVED lines=18> */
.L_x_12806:
        /* <DEDUP_REMOVED lines=14> */
[----:B------:R-:W-:Y:S02]  /*ca70*/  SHF.R.U32.HI R5, RZ, 0x1, R7 ;  /* 0x00000001ff057819 */ /* 0x000fe40000011607 */
[----:B------:R-:W-:-:S04]  /*ca80*/  LOP3.LUT R4, R0, 0x40, RZ, 0xc0, !PT ;  /* 0x0000004000047812 */ /* 0x000fc800078ec0ff */
        /* <DEDUP_REMOVED lines=20> */
[----:B------:R-:W-:-:S05]  /*cbd0*/  @!P0 IMAD R9, R29, R9, R0 ;  /* 0x000000091d098224 */ /* 0x000fca00078e0200 */
[----:B------:R-:W-:-:S04]  /*cbe0*/  @!P0 IADD3 R0, R3, R9, RZ ;  /* 0x0000000903008210 */ /* 0x000fc80007ffe0ff */
        /* <DEDUP_REMOVED lines=23> */
.L_x_12859:
        /* <DEDUP_REMOVED lines=8> */
[----:B------:R-:W-:-:S02]  /*cde0*/  ISETP.NE.AND P1, PT, R7, 0x3, PT ;  /* 0x000000030700780c */ /* 0x000fc40003f25270 */
[CC--:B------:R-:W-:Y:S02]  /*cdf0*/  ISETP.GE.AND P4, PT, R8.reuse, R20.reuse, PT ;  /* 0x000000140800720c */ /* 0x0c0fe40003f86270 */
[----:B------:R-:W-:Y:S02]  /*ce00*/  LOP3.LUT R26, R8, 0x20, RZ, 0xfc, !PT ;  /* 0x00000020081a7812 */ /* 0x000fe400078efcff */
[----:B------:R-:W-:Y:S02]  /*ce10*/  SHF.R.U32.HI R5, RZ, 0x3, R25 ;  /* 0x00000003ff057819 */ /* 0x000fe40000011619 */
[----:B------:R-:W-:Y:S02]  /*ce20*/  ISETP.GE.AND P3, PT, R26, R20, PT ;  /* 0x000000141a00720c */ /* 0x000fe40003f66270 */
[----:B------:R-:W-:Y:S02]  /*ce30*/  LOP3.LUT R25, R8, 0x40, RZ, 0xfc, !PT ;  /* 0x0000004008197812 */ /* 0x000fe400078efcff */
[----:B------:R-:W-:-:S02]  /*ce40*/  MOV R7, 0x40 ;  /* 0x0000004000077802 */ /* 0x000fc40000000f00 */
[----:B------:R-:W-:Y:S02]  /*ce50*/  @P1 LOP3.LUT R17, R17, 0x1, RZ, 0xfc, !PT ;  /* 0x0000000111111812 */ /* 0x000fe400078efcff */
[----:B------:R-:W-:Y:S02]  /*ce60*/  ISETP.GE.AND P2, PT, R25, R20, PT ;  /* 0x000000141900720c */ /* 0x000fe40003f46270 */
[----:B------:R-:W-:Y:S02]  /*ce70*/  LOP3.LUT R17, R17, 0xfffffff7, RZ, 0xc0, !PT ;  /* 0xfffffff711117812 */ /* 0x000fe400078ec0ff */
[----:B------:R-:W-:Y:S02]  /*ce80*/  SHF.R.S32.HI R28, RZ, 0x1f, R28 ;  /* 0x0000001fff1c7819 */ /* 0x000fe4000001141c */
[----:B------:R-:W-:Y:S02]  /*ce90*/  @P4 LOP3.LUT R17, R17, 0x8, RZ, 0xfc, !PT ;  /* 0x0000000811114812 */ /* 0x000fe400078efcff */
[----:B------:R-:W-:-:S02]  /*cea0*/  LOP3.LUT R5, R5, 0x1, RZ, 0xc0, !PT ;  /* 0x0000000105057812 */ /* 0x000fc400078ec0ff */
[----:B------:R-:W-:Y:S02]  /*ceb0*/  LOP3.LUT R17, R17, 0xfffffffb, RZ, 0xc0, !PT ;  /* 0xfffffffb11117812 */ /* 0x000fe400078ec0ff */
[----:B------:R-:W-:Y:S02]  /*cec0*/  SEL R7, R7, 0xffffffc0, !P0 ;  /* 0xffffffc007077807 */ /* 0x000fe40004000000 */
[----:B------:R-:W-:-:S04]  /*ced0*/  @P3 LOP3.LUT R17, R17, 0x4, RZ, 0xfc, !PT ;  /* 0x0000000411113812 */ /* 0x000fc800078efcff */
[----:B------:R-:W-:-:S04]  /*cee0*/  LOP3.LUT R17, R17, 0xfffffffd, RZ, 0xc0, !PT ;  /* 0xfffffffd11117812 */ /* 0x000fc800078ec0ff */
[----:B------:R-:W-:Y:S01]  /*cef0*/  @P2 LOP3.LUT R17, R17, 0x2, RZ, 0xfc, !PT ;  /* 0x0000000211112812 */ /* 0x000fe200078efcff */
[----:B------:R-:W-:Y:S06]  /*cf00*/  @!P1 BRA `(.L_x_12808) ;  /* 0x0000000000049947 */ /* 0x000fec0003800000 */
[----:B------:R-:W-:Y:S01]  /*cf10*/  BPT.TRAP 0x1 ;  /* 0x000000040000795c */ /* 0x000fe20000300000 */
.L_x_12808:
        /* <DEDUP_REMOVED lines=12> */
.L_x_12860:
[----:B------:R-:W1:Y:S01]  /*cfe0*/  S2R R9, SR_TID.X ;  /* 0x0000000000097919 */ /* 0x000e620000002100 */
[----:B------:R-:W-:Y:S01]  /*cff0*/  ULDC.64 UR4, c[0x0][0x328] ;  /* 0x0000ca0000047ab9 */ /* 0x000fe20000000a00 */
[----:B------:R-:W-:Y:S01]  /*d000*/  R2UR UR6, R28 ;  /* 0x000000001c0672ca */ /* 0x000fe200000e0000 */
[----:B------:R-:W-:Y:S01]  /*d010*/  IMAD R7, R5, UR4, RZ ;  /* 0x0000000405077c24 */ /* 0x000fe2000f8e02ff */
[----:B------:R-:W2:Y:S01]  /*d020*/  S2R R20, SR_TID.X ;  /* 0x0000000000147919 */ /* 0x000ea20000002100 */
[----:B------:R-:W-:-:S04]  /*d030*/  IMAD.WIDE.U32 R2, R4, UR4, RZ ;  /* 0x0000000404027c25 */ /* 0x000fc8000f8e00ff */
[----:B------:R-:W-:Y:S01]  /*d040*/  IMAD R7, R4, UR5, R7 ;  /* 0x0000000504077c24 */ /* 0x000fe2000f8e0207 */
[----:B------:R-:W-:-:S03]  /*d050*/  ULDC.64 UR4, c[0x0][0x338] ;  /* 0x0000ce0000047ab9 */ /* 0x000fc60000000a00 */
        /* <DEDUP_REMOVED lines=8> */
[----:B-1----:R-:W-:Y:S01]  /*d0e0*/  LOP3.LUT R9, R9, 0x7f, RZ, 0xc0, !PT ;  /* 0x0000007f09097812 */ /* 0x002fe200078ec0ff */
[----:B------:R-:W-:Y:S02]  /*d0f0*/  UIMAD UR4, UR6, UR4, URZ ;  /* 0x00000004060472a4 */ /* 0x000fe4000f8e023f */
[----:B------:R-:W-:Y:S01]  /*d100*/  IMAD.WIDE.U32 R2, R8, UR42, R2 ;  /* 0x0000002a08027c25 */ /* 0x000fe2000f8e0002 */
[----:B------:R-:W-:Y:S01]  /*d110*/  SHF.R.U32.HI R9, RZ, 0x1, R9 ;  /* 0x00000001ff097819 */ /* 0x000fe20000011609 */
[----:B------:R-:W-:Y:S01]  /*d120*/  ULDC.64 UR6, c[0x0][0x318] ;  /* 0x0000c60000067ab9 */ /* 0x000fe20000000a00 */
[----:B------:R-:W-:Y:S01]  /*d130*/  UIMAD UR4, UR42, UR5, UR4 ;  /* 0x000000052a0472a4 */ /* 0x000fe2000f8e0204 */
[----:B--2---:R-:W-:Y:S01]  /*d140*/  IMAD.SHL.U32 R20, R20, 0x10, RZ ;  /* 0x0000001014147824 */ /* 0x004fe200078e00ff */
[----:B------:R-:W-:Y:S01]  /*d150*/  IADD3 R6, -R9, UR36, -R6 ;  /* 0x0000002409067c10 */ /* 0x000fe2000fffe906 */
[----:B------:R-:W-:Y:S01]  /*d160*/  IMAD.U32 R9, RZ, RZ, UR7 ;  /* 0x00000007ff097e24 */ /* 0x000fe2000f8e00ff */
[----:B------:R-:W-:-:S02]  /*d170*/  IADD3 R8, P1, R2, UR6, RZ ;  /* 0x0000000602087c10 */ /* 0x000fc4000ff3e0ff */
[----:B------:R-:W-:Y:S02]  /*d180*/  ISETP.GE.AND P0, PT, R6, 0x1, PT ;  /* 0x000000010600780c */ /* 0x000fe40003f06270 */
[----:B------:R-:W-:Y:S01]  /*d190*/  IADD3.X R9, R9, UR4, R3, P1, !PT ;  /* 0x0000000409097c10 */ /* 0x000fe20008ffe403 */
[----:B------:R-:W-:Y:S01]  /*d1a0*/  UMOV UR4, 0xffffffff ;  /* 0xffffffff00047882 */ /* 0x000fe20000000000 */
[----:B------:R-:W-:Y:S02]  /*d1b0*/  LOP3.LUT R20, R20, 0x10, RZ, 0xc0, !PT ;  /* 0x0000001014147812 */ /* 0x000fe400078ec0ff */
[----:B------:R-:W-:Y:S07]  /*d1c0*/  BRA.DIV UR4, `(.L_x_12810) ;  /* 0x0000002e04cc7947 */ /* 0x000fee000b800000 */
[----:B------:R-:W2:Y:S01]  /*d1d0*/  LDL R12, [R1] ;  /* 0x00000000010c7983 */ /* 0x000ea20000100800 */
[----:B------:R-:W1:Y:S03]  /*d1e0*/  LDC R11, c[0x0][0x2f4] ;  /* 0x0000bd00ff0b7b82 */ /* 0x000e660000000800 */
[----:B------:R-:W3:Y:S04]  /*d1f0*/  SHFL.IDX PT, R2, R8, RZ, 0x1e1f ;  /* 0x001e1fff08027589 */ /* 0x000ee800000e0000 */
[----:B------:R-:W4:Y:S04]  /*d200*/  SHFL.IDX PT, R3, R9, RZ, 0x1e1f ;  /* 0x001e1fff09037589 */ /* 0x000f2800000e0000 */
[----:B------:R-:W0:Y:S01]  /*d210*/  SHFL.IDX PT, R9, R9, 0x1, 0x1e1f ;  /* 0x003e1f0009097f89 */ /* 0x000e2200000e0000 */
[----:B-1----:R-:W-:-:S02]  /*d220*/  ISETP.GE.AND P4, PT, R20, R11, PT ;  /* 0x0000000b1400720c */ /* 0x002fc40003f86270 */
[----:B------:R-:W-:Y:S02]  /*d230*/  ISETP.GE.AND P3, PT, R26, R11, PT ;  /* 0x0000000b1a00720c */ /* 0x000fe40003f66270 */
[----:B---3--:R-:W-:-:S05]  /*d240*/  IADD3 R2, P1, R20, R2, RZ ;  /* 0x0000000214027210 */ /* 0x008fca0007f3e0ff */
[----:B----4-:R-:W-:Y:S01]  /*d250*/  IMAD.X R3, RZ, RZ, R3, P1 ;  /* 0x000000ffff037224 */ /* 0x010fe200008e0603 */
[----:B------:R-:W-:Y:S02]  /*d260*/  ISETP.LT.OR P1, PT, R6, 0x1, P4 ;  /* 0x000000010600780c */ /* 0x000fe40002721670 */
[----:B--2---:R-:W-:-:S11]  /*d270*/  IADD3 R22, R12, UR46, RZ ;  /* 0x0000002e0c167c10 */ /* 0x004fd6000fffe0ff */
        /* <DEDUP_REMOVED lines=8> */
.L_x_12866:
        /* <DEDUP_REMOVED lines=20> */
.L_x_12811:
[----:B------:R-:W-:Y:S01]  /*d440*/  SYNCS.ARRIVE.TRANS64.A1T0 RZ, [UR46+0x17070], RZ ;  /* 0x017070ffffff79a7 */ /* 0x000fe2000810002e */
[----:B------:R-:W-:Y:S05]  /*d450*/  @!P6 BRA `(.L_x_12812) ;  /* 0x000000000004e947 */ /* 0x000fea0003800000 */
[----:B------:R-:W-:Y:S01]  /*d460*/  BPT.TRAP 0x1 ;  /* 0x000000040000795c */ /* 0x000fe20000300000 */
.L_x_12812:
[----:B------:R-:W0:Y:S02]  /*d470*/  SYNCS.PHASECHK.TRANS64.TRYWAIT P1, [UR46+0x17040], R10 ;  /* 0x0170400aff0075a7 */ /* 0x000e24000802016e */
[----:B0-----:R-:W-:Y:S05]  /*d480*/  @!P1 BRA `(.L_x_12813) ;  /* 0x0000002c00dc9947 */ /* 0x001fea0003800000 */
.L_x_12867:
        /* <DEDUP_REMOVED lines=33> */
[----:B--2---:R-:W-:Y:S02]  /*d6a0*/  @P0 IMAD.X R3, RZ, RZ, R2, P1 ;  /* 0x000000ffff030224 */ /* 0x004fe400008e0602 */
[----:B------:R-:W-:Y:S02]  /*d6b0*/  @P0 IMAD.MOV.U32 R2, RZ, RZ, R14 ;  /* 0x000000ffff020224 */ /* 0x000fe400078e000e */
[----:B------:R1:W2:Y:S04]  /*d6c0*/  SHFL.IDX PT, R14, R0, 0x1, 0x1e1f ;  /* 0x003e1f00000e7f89 */ /* 0x0002a800000e0000 */
[----:B------:R1:W-:Y:S04]  /*d6d0*/  @P0 LDGSTS.E.BYPASS.LTC128B.128 [R22+0x10c00], desc[UR38][R2.64], !P5 ;  /* 0x10c0000002160fae */ /* 0x0003e8000e901d66 */
[----:B------:R1:W-:Y:S04]  /*d6e0*/  @P0 LDGSTS.E.BYPASS.LTC128B.128 [R22+0x11c00], desc[UR38][R2.64+0x20], !P4 ;  /* 0x11c0002002160fae */ /* 0x0003e8000e101d66 */
[----:B---3--:R1:W-:Y:S02]  /*d6f0*/  @P0 LDGSTS.E.BYPASS.LTC128B.128 [R22+0x12c00], desc[UR38][R2.64+0x40], !P3 ;  /* 0x12c0004002160fae */ /* 0x0083e4000d901d66 */
.L_x_12873:
        /* <DEDUP_REMOVED lines=17> */
.L_x_12815:
        /* <DEDUP_REMOVED lines=22> */
[----:B0-----:R-:W-:Y:S02]  /*d970*/  IMAD.U32 R10, RZ, RZ, UR4 ;  /* 0x00000004ff0a7e24 */ /* 0x001fe4000f8e00ff */
[----:B------:R-:W-:Y:S02]  /*d980*/  IMAD.U32 R11, RZ, RZ, UR5 ;  /* 0x00000005ff0b7e24 */ /* 0x000fe4000f8e00ff */
[----:B------:R-:W-:Y:S02]  /*d990*/  IMAD.MOV.U32 R8, RZ, RZ, 0x70 ;  /* 0x00000070ff087424 */ /* 0x000fe400078e00ff */
[----:B------:R-:W-:Y:S02]  /*d9a0*/  IMAD.MOV.U32 R12, RZ, RZ, 0x1 ;  /* 0x00000001ff0c7424 */ /* 0x000fe400078e00ff */
[----:B------:R-:W-:-:S07]  /*d9b0*/  IMAD.MOV.U32 R13, RZ, RZ, RZ ;  /* 0x000000ffff0d7224 */ /* 0x000fce00078e00ff */
[----:B------:R-:W-:-:S07]  /*d9c0*/  LEPC R20, `(.L_x_12816) ;  /* 0x000000001014794e */ /* 0x000fce0000000000 */
[----:B-1----:R-:W-:Y:S05]  /*d9d0*/  CALL.ABS.NOINC R2 ;  /* 0x0000000002007343 */ /* 0x002fea0003c00000 */
.L_x_12816:
[----:B------:R-:W1:Y:S01]  /*d9e0*/  S2R R20, SR_CTAID.Z ;  /* 0x0000000000147919 */ /* 0x000e620000002700 */
[----:B------:R-:W-:Y:S01]  /*d9f0*/  UISETP.NE.AND UP0, UPT, UR49, URZ, UPT ;  /* 0x0000003f3100728c */ /* 0x000fe2000bf05270 */
[----:B------:R-:W-:Y:S01]  /*da00*/  IMAD.U32 R3, RZ, RZ, UR48 ;  /* 0x00000030ff037e24 */ /* 0x000fe2000f8e00ff */
[----:B------:R-:W2:Y:S01]  /*da10*/  LDC R9, c[0x0][0x448] ;  /* 0x00011200ff097b82 */ /* 0x000ea20000000800 */
[----:B------:R-:W3:Y:S01]  /*da20*/  S2R R2, SR_TID.X ;  /* 0x0000000000027919 */ /* 0x000ee20000002100 */
[----:B------:R-:W-:Y:S01]  /*da30*/  IMAD.U32 R4, RZ, RZ, UR36 ;  /* 0x00000024ff047e24 */ /* 0x000fe2000f8e00ff */
[----:B------:R-:W-:Y:S01]  /*da40*/  ULDC.64 UR6, c[0x0][0x2c8] ;  /* 0x0000b20000067ab9 */ /* 0x000fe20000000a00 */
[----:B------:R-:W-:Y:S01]  /*da50*/  PLOP3.LUT P0, PT, PT, PT, UP0, 0x80, 0x0 ;  /* 0x000000000000781c */ /* 0x000fe20003f0f008 */
[----:B------:R-:W4:Y:S01]  /*da60*/  S2R R21, SR_TID.X ;  /* 0x0000000000157919 */ /* 0x000f220000002100 */
[----:B------:R-:W-:Y:S01]  /*da70*/  PLOP3.LUT P1, PT, PT, PT, UP0, 0x80, 0x0 ;  /* 0x000000000000781c */ /* 0x000fe20003f2f008 */
[----:B------:R-:W-:Y:S01]  /*da80*/  IMAD.U32 R5, RZ, RZ, UR37 ;  /* 0x00000025ff057e24 */ /* 0x000fe2000f8e00ff */
[----:B------:R-:W-:Y:S01]  /*da90*/  ULDC.64 UR8, c[0x0][0x280] ;  /* 0x0000a00000087ab9 */ /* 0x000fe20000000a00 */
[----:B------:R-:W-:Y:S01]  /*daa0*/  @UP0 ULDC UR4, c[0x0][0x44c] ;  /* 0x0001130000040ab9 */ /* 0x000fe20000000800 */
[----:B------:R-:W-:Y:S01]  /*dab0*/  @UP0 ULDC UR10, c[0x0][0x44c] ;  /* 0x00011300000a0ab9 */ /* 0x000fe20000000800 */
[----:B-1----:R-:W-:-:S02]  /*dac0*/  SHF.R.S32.HI R7, RZ, 0x1f, R20 ;  /* 0x0000001fff077819 */ /* 0x002fc40000011414 */
[----:B------:R-:W1:Y:S01]  /*dad0*/  S2R R20, SR_CTAID.Z ;  /* 0x0000000000147919 */ /* 0x000e620000002700 */
[----:B---3--:R-:W-:Y:S01]  /*dae0*/  IMAD.SHL.U32 R2, R2, 0x40, RZ ;  /* 0x0000004002027824 */ /* 0x008fe200078e00ff */
[----:B----4-:R-:W-:-:S04]  /*daf0*/  LOP3.LUT R21, R21, 0x7f, RZ, 0xc0, !PT ;  /* 0x0000007f15157812 */ /* 0x010fc800078ec0ff */
[----:B------:R-:W-:Y:S02]  /*db00*/  LOP3.LUT R2, R2, 0x40, RZ, 0xc0, !PT ;  /* 0x0000004002027812 */ /* 0x000fe400078ec0ff */
[----:B------:R-:W-:-:S04]  /*db10*/  SHF.R.U32.HI R21, RZ, 0x1, R21 ;  /* 0x00000001ff157819 */ /* 0x000fc80000011615 */
[----:B------:R-:W-:-:S05]  /*db20*/  IADD3 R6, R2, R21, RZ ;  /* 0x0000001502067210 */ /* 0x000fca0007ffe0ff */
[----:B------:R-:W-:Y:S02]  /*db30*/  IMAD R6, R3, 0xc0, R6 ;  /* 0x000000c003067824 */ /* 0x000fe400078e0206 */
[----:B------:R-:W-:Y:S02]  /*db40*/  IMAD.U32 R3, RZ, RZ, UR47 ;  /* 0x0000002fff037e24 */ /* 0x000fe4000f8e00ff */
        /* <DEDUP_REMOVED lines=8> */
[----:B-1----:R-:W-:-:S04]  /*dbd0*/  IMAD.WIDE.U32 R2, R20, UR4, R2 ;  /* 0x0000000414027c25 */ /* 0x002fc8000f8e0002 */
[----:B------:R-:W-:Y:S01]  /*dbe0*/  IMAD R5, R20, UR5, R4 ;  /* 0x0000000514057c24 */ /* 0x000fe2000f8e0204 */
[--C-:B------:R-:W-:Y:S01]  /*dbf0*/  SHF.R.S32.HI R4, RZ, 0x1f, R0.reuse ;  /* 0x0000001fff047819 */ /* 0x100fe20000011400 */
[----:B------:R-:W-:Y:S01]  /*dc00*/  ULDC.64 UR4, c[0x0][0x2d0] ;  /* 0x0000b40000047ab9 */ /* 0x000fe20000000a00 */
[----:B------:R-:W-:Y:S01]  /*dc10*/  IMAD.MOV R7, RZ, RZ, -R0 ;  /* 0x000000ffff077224 */ /* 0x000fe200078e0a00 */
[----:B------:R-:W1:Y:S01]  /*dc20*/  S2R R20, SR_TID.X ;  /* 0x0000000000147919 */ /* 0x000e620000002100 */
[----:B------:R-:W-:Y:S02]  /*dc30*/  IMAD.IADD R3, R3, 0x1, R5 ;  /* 0x0000000103037824 */ /* 0x000fe400078e0205 */
[----:B------:R-:W-:-:S04]  /*dc40*/  IMAD R4, R4, UR4, RZ ;  /* 0x0000000404047c24 */ /* 0x000fc8000f8e02ff */
[C---:B------:R-:W-:Y:S02]  /*dc50*/  IMAD R8, R0.reuse, UR5, R4 ;  /* 0x0000000500087c24 */ /* 0x040fe4000f8e0204 */
[----:B------:R-:W-:-:S04]  /*dc60*/  IMAD.WIDE.U32 R4, R0, UR4, R2 ;  /* 0x0000000400047c25 */ /* 0x000fc8000f8e0002 */
[----:B--2---:R-:W-:Y:S02]  /*dc70*/  IMAD R0, R9, R7, R6 ;  /* 0x0000000709007224 */ /* 0x004fe400078e0206 */
        /* <DEDUP_REMOVED lines=9> */
[----:B-1----:R-:W-:-:S03]  /*dd10*/  IMAD.SHL.U32 R20, R20, 0x10, RZ ;  /* 0x0000001014147824 */ /* 0x002fc600078e00ff */
[----:B------:R-:W-:Y:S02]  /*dd20*/  MOV R6, R5 ;  /* 0x0000000500067202 */ /* 0x000fe40000000f00 */
        /* <DEDUP_REMOVED lines=23> */
[----:B------:R-:W1:Y:S01]  /*dea0*/  SHFL.IDX PT, R3, R0, RZ, 0x1e1f ;  /* 0x001e1fff00037589 */ /* 0x000e6200000e0000 */
[----:B------:R-:W-:Y:S01]  /*deb0*/  IMAD.U32 R7, RZ, RZ, UR48 ;  /* 0x00000030ff077e24 */ /* 0x000fe2000f8e00ff */
[----:B------:R-:W-:Y:S02]  /*dec0*/  ULDC UR4, c[0x0][0x288] ;  /* 0x0000a20000047ab9 */ /* 0x000fe40000000800 */
[----:B------:R-:W2:Y:S01]  /*ded0*/  SHFL.IDX PT, R2, R4, RZ, 0x1e1f ;  /* 0x001e1fff04027589 */ /* 0x000ea200000e0000 */
[----:B------:R-:W-:Y:S02]  /*dee0*/  IMAD R8, R9, UR4, RZ ;  /* 0x0000000409087c24 */ /* 0x000fe4000f8e02ff */
[----:B------:R-:W-:Y:S01]  /*def0*/  IMAD R7, R7, 0xc0, R21 ;  /* 0x000000c007077824 */ /* 0x000fe200078e0215 */
[----:B------:R-:W3:Y:S04]  /*df00*/  SHFL.IDX PT, R14, R0, 0x1, 0x1e1f ;  /* 0x003e1f00000e7f89 */ /* 0x000ee800000e0000 */
[----:B------:R-:W-:Y:S01]  /*df10*/  ISETP.GE.AND P1, PT, R7, R8, PT ;  /* 0x000000080700720c */ /* 0x000fe20003f26270 */
[----:B------:R-:W4:Y:S04]  /*df20*/  SHFL.IDX PT, R4, R4, 0x1, 0x1e1f ;  /* 0x003e1f0004047f89 */ /* 0x000f2800000e0000 */
[----:B------:R-:W0:Y:S08]  /*df30*/  SHFL.IDX PT, R6, R6, RZ, 0x1e1f ;  /* 0x001e1fff06067589 */ /* 0x000e3000000e0000 */
        /* <DEDUP_REMOVED lines=8> */
[----:B---3--:R-:W-:-:S05]  /*dfc0*/  @!P1 IADD3 R14, P4, R20, R14, RZ ;  /* 0x0000000e140e9210 */ /* 0x008fca0007f9e0ff */
[----:B----4-:R-:W-:Y:S02]  /*dfd0*/  @!P1 IMAD.X R9, RZ, RZ, R4, P4 ;  /* 0x000000ffff099224 */ /* 0x010fe400020e0604 */
[----:B-1----:R-:W-:Y:S02]  /*dfe0*/  @!P1 IMAD.MOV.U32 R2, RZ, RZ, R14 ;  /* 0x000000ffff029224 */ /* 0x002fe400078e000e */
[----:B------:R-:W-:Y:S01]  /*dff0*/  @!P1 IMAD.MOV.U32 R3, RZ, RZ, R9 ;  /* 0x000000ffff039224 */ /* 0x000fe200078e0009 */
[----:B------:R1:W2:Y:S04]  /*e000*/  SHFL.IDX PT, R14, R5, RZ, 0x1e1f ;  /* 0x001e1fff050e7589 */ /* 0x0002a800000e0000 */
[----:B------:R1:W-:Y:S04]  /*e010*/  @!P1 LDGSTS.E.BYPASS.LTC128B.128 [R22+0xcc00], desc[UR38][R2.64], !P3 ;  /* 0x0cc0000002169fae */ /* 0x0003e8000d901d66 */
[----:B------:R1:W-:Y:S04]  /*e020*/  @!P1 LDGSTS.E.BYPASS.LTC128B.128 [R22+0xe400], desc[UR38][R2.64+0x20], !P2 ;  /* 0x0e40002002169fae */ /* 0x0003e8000d101d66 */
[----:B0-----:R1:W-:Y:S02]  /*e030*/  @!P1 LDGSTS.E.BYPASS.LTC128B.128 [R22+0xfc00], desc[UR38][R2.64+0x40], !P0 ;  /* 0x0fc0004002169fae */ /* 0x0013e4000c101d66 */
.L_x_12880:
[----:B------:R-:W-:Y:S01]  /*e040*/  IADD3 R7, R7, 0x80, RZ ;  /* 0x0000008007077810 */ /* 0x000fe20007ffe0ff */
[----:B------:R-:W-:Y:S03]  /*e050*/  BSSY B0, `(.L_x_12818) ;  /* 0x000000b000007945 */ /* 0x000fe60003800000 */
        /* <DEDUP_REMOVED lines=10> */
.L_x_12819:
[----:B------:R-:W-:Y:S05]  /*e100*/  BSYNC B0 ;  /* 0x0000000000007941 */ /* 0x000fea0003800000 */
.L_x_12818:
        /* <DEDUP_REMOVED lines=11> */
.L_x_12881:
[----:B------:R-:W-:Y:S01]  /*e1c0*/  IMAD.MOV.U32 R20, RZ, RZ, 0x1 ;  /* 0x00000001ff147424 */ /* 0x000fe200078e00ff */
[----:B------:R-:W-:Y:S06]  /*e1d0*/  @!P0 BRA `(.L_x_12821) ;  /* 0x0000001000808947 */ /* 0x000fec0003800000 */
[----:B01----:R-:W0:Y:S01]  /*e1e0*/  S2R R2, SR_TID.X ;  /* 0x0000000000027919 */ /* 0x003e220000002100 */
[----:B------:R-:W-:Y:S01]  /*e1f0*/  UIADD3 UR4, UR44, 0x1, URZ ;  /* 0x000000012c047890 */ /* 0x000fe2000fffe03f */
[----:B---3--:R-:W-:Y:S01]  /*e200*/  LOP3.LUT R0, RZ, UR43, RZ, 0x33, !PT ;  /* 0x0000002bff007c12 */ /* 0x008fe2000f8e33ff */
[----:B------:R-:W-:Y:S01]  /*e210*/  ULOP3.LUT UR5, URZ, UR45, URZ, 0x33, !UPT ;  /* 0x0000002d3f057292 */ /* 0x000fe2000f8e333f */
[----:B------:R-:W1:Y:S01]  /*e220*/  S2R R3, SR_TID.X ;  /* 0x0000000000037919 */ /* 0x000e620000002100 */
[----:B------:R-:W-:Y:S01]  /*e230*/  UIMAD UR4, UR4, UR40, URZ ;  /* 0x00000028040472a4 */ /* 0x000fe2000f8e023f */
[----:B------:R-:W3:Y:S01]  /*e240*/  S2R R4, SR_TID.X ;  /* 0x0000000000047919 */ /* 0x000ee20000002100 */
[----:B0-----:R-:W-:Y:S01]  /*e250*/  IMAD.SHL.U32 R2, R2, 0x40, RZ ;  /* 0x0000004002027824 */ /* 0x001fe200078e00ff */
[----:B-1----:R-:W-:-:S04]  /*e260*/  LOP3.LUT R3, R3, 0x7f, RZ, 0xc0, !PT ;  /* 0x0000007f03037812 */ /* 0x002fc800078ec0ff */
[----:B------:R-:W-:Y:S02]  /*e270*/  LOP3.LUT R2, R2, 0x40, RZ, 0xc0, !PT ;  /* 0x0000004002027812 */ /* 0x000fe400078ec0ff */
[----:B------:R-:W-:Y:S02]  /*e280*/  SHF.R.U32.HI R3, RZ, 0x1, R3 ;  /* 0x00000001ff037819 */ /* 0x000fe40000011603 */
[----:B---3--:R-:W-:Y:S01]  /*e290*/  LOP3.LUT P1, RZ, R4, 0x4, RZ, 0xc0, !PT ;  /* 0x0000000404ff7812 */ /* 0x008fe2000782c0ff */
[----:B------:R-:W-:Y:S01]  /*e2a0*/  IMAD.MOV.U32 R4, RZ, RZ, 0x40 ;  /* 0x00000040ff047424 */ /* 0x000fe200078e00ff */
[----:B------:R-:W-:Y:S02]  /*e2b0*/  IADD3 R18, R2, R18, R3 ;  /* 0x0000001202127210 */ /* 0x000fe40007ffe003 */
[----:B------:R-:W-:Y:S02]  /*e2c0*/  LOP3.LUT R3, RZ, UR4, RZ, 0x33, !PT ;  /* 0x00000004ff037c12 */ /* 0x000fe4000f8e33ff */
[----:B------:R-:W-:Y:S01]  /*e2d0*/  SEL R4, R4, 0xffffffc0, !P1 ;  /* 0xffffffc004047807 */ /* 0x000fe20004800000 */
[----:B------:R-:W-:Y:S01]  /*e2e0*/  VIADD R5, R18, 0xfffffe80 ;  /* 0xfffffe8012057836 */ /* 0x000fe20000000000 */
[----:B------:R-:W-:-:S03]  /*e2f0*/  VIMNMX3 R0, R0, UR5, R3, !PT ;  /* 0x0000000500007c0f */ /* 0x000fc6000f800103 */
[----:B------:R-:W-:Y:S01]  /*e300*/  IMAD.IADD R2, R4, 0x1, R23 ;  /* 0x0000000104027824 */ /* 0x000fe200078e0217 */
[C---:B------:R-:W-:Y:S01]  /*e310*/  IADD3 R26, -R0.reuse, -0x2, RZ ;  /* 0xfffffffe001a7810 */ /* 0x040fe20007ffe1ff */
[----:B------:R-:W-:Y:S02]  /*e320*/  IMAD R16, R0, -0x80, R5 ;  /* 0xffffff8000107824 */ /* 0x000fe400078e0205 */
[----:B------:R-:W-:Y:S02]  /*e330*/  IMAD.MOV.U32 R5, RZ, RZ, 0x1 ;  /* 0x00000001ff057424 */ /* 0x000fe400078e00ff */
[----:B------:R-:W-:-:S07]  /*e340*/  IMAD.MOV.U32 R4, RZ, RZ, RZ ;  /* 0x000000ffff047224 */ /* 0x000fce00078e00ff */
.L_x_12836:
[----:B------:R-:W3:Y:S01]  /*e350*/  LDL R6, [R1+0x4] ;  /* 0x0000040001067983 */ /* 0x000ee20000100800 */
[----:B0-----:R-:W0:Y:S01]  /*e360*/  LDC R0, c[0x0][0x430] ;  /* 0x00010c00ff007b82 */ /* 0x001e220000000800 */
[----:B------:R-:W-:Y:S01]  /*e370*/  MOV R8, R16 ;  /* 0x0000001000087202 */ /* 0x000fe20000000f00 */
[----:B------:R-:W-:Y:S01]  /*e380*/  ULDC.64 UR4, c[0x0][0x428] ;  /* 0x00010a0000047ab9 */ /* 0x000fe20000000a00 */
[----:B0-----:R-:W-:-:S13]  /*e390*/  ISETP.NE.AND P0, PT, R0, 0x1, PT ;  /* 0x000000010000780c */ /* 0x001fda0003f05270 */
[----:B------:R-:W0:Y:S08]  /*e3a0*/  @P0 LDC R3, c[0x0][0x434] ;  /* 0x00010d00ff030b82 */ /* 0x000e300000000800 */
[----:B------:R-:W1:Y:S01]  /*e3b0*/  @P0 LDC R7, c[0x0][0x438] ;  /* 0x00010e00ff070b82 */ /* 0x000e620000000800 */
[----:B0-----:R-:W-:-:S05]  /*e3c0*/  @P0 IMAD.HI.U32 R0, R16, R3, RZ ;  /* 0x0000000310000227 */ /* 0x001fca00078e00ff */
[----:B-1----:R-:W-:-:S04]  /*e3d0*/  @P0 SHF.R.U32.HI R8, RZ, R7, R0 ;  /* 0x00000007ff080219 */ /* 0x002fc80000011600 */
        /* <DEDUP_REMOVED lines=23> */
.L_x_12822:
[----:B------:R-:W-:Y:S02]  /*e550*/  LEA R6, R0, UR46, 0x3 ;  /* 0x0000002e00067c11 */ /* 0x000fe4000f8e18ff */
[----:B------:R-:W-:-:S04]  /*e560*/  SHF.L.U32 R10, R20, 0x1f, RZ ;  /* 0x0000001f140a7819 */ /* 0x000fc800000006ff */
[----:B------:R-:W0:Y:S02]  /*e570*/  SYNCS.PHASECHK.TRANS64.TRYWAIT P1, [R6+URZ+0x17080], R10 ;  /* 0x0170800a060075a7 */ /* 0x000e24000802017f */
[----:B0-----:R-:W-:Y:S05]  /*e580*/  @!P1 BRA `(.L_x_12823) ;  /* 0x0000002400489947 */ /* 0x001fea0003800000 */
.L_x_12882:
        /* <DEDUP_REMOVED lines=38> */
[----:B-1----:R-:W-:-:S04]  /*e7f0*/  SHF.L.U32 R11, R11, 0x4, RZ ;  /* 0x000000040b0b7819 */ /* 0x002fc800000006ff */
[----:B------:R-:W-:-:S04]  /*e800*/  LOP3.LUT R11, R11, 0x10, RZ, 0xc0, !PT ;  /* 0x000000100b0b7812 */ /* 0x000fc800078ec0ff */
[----:B---3--:R-:W-:-:S05]  /*e810*/  IADD3 R2, P1, R11, R2, RZ ;  /* 0x000000020b027210 */ /* 0x008fca0007f3e0ff */
[----:B----4-:R-:W-:-:S05]  /*e820*/  IMAD.X R3, RZ, RZ, R3, P1 ;  /* 0x000000ffff037224 */ /* 0x010fca00008e0603 */
[----:B------:R-:W-:Y:S04]  /*e830*/  LDGSTS.E.BYPASS.LTC128B.128 [R25+0x6400], desc[UR38][R2.64], !P4 ;  /* 0x0640000002197fae */ /* 0x000fe8000e101d66 */
[----:B------:R-:W-:Y:S04]  /*e840*/  LDGSTS.E.BYPASS.LTC128B.128 [R25+0x7400], desc[UR38][R2.64+0x20], !P3 ;  /* 0x0740002002197fae */ /* 0x000fe8000d901d66 */
[----:B------:R1:W-:Y:S04]  /*e850*/  LDGSTS.E.BYPASS.LTC128B.128 [R25+0x8400], desc[UR38][R2.64+0x40], !P2 ;  /* 0x0840004002197fae */ /* 0x0003e8000d101d66 */
[----:B01----:R1:W3:Y:S02]  /*e860*/  SHFL.IDX PT, R2, R21, 0x1, 0x1e1f ;  /* 0x003e1f0015027f89 */ /* 0x0032e400000e0000 */
.L_x_12888:
        /* <DEDUP_REMOVED lines=21> */
.L_x_12825:
[----:B------:R0:W-:Y:S01]  /*e9c0*/  SYNCS.ARRIVE.TRANS64.A1T0 RZ, [R6+URZ+0x17070], RZ ;  /* 0x017070ff06ff79a7 */ /* 0x0001e2000810003f */
[----:B------:R-:W-:Y:S05]  /*e9d0*/  @!P2 BRA `(.L_x_12826) ;  /* 0x000000000004a947 */ /* 0x000fea0003800000 */
[----:B------:R-:W-:Y:S01]  /*e9e0*/  BPT.TRAP 0x1 ;  /* 0x000000040000795c */ /* 0x000fe20000300000 */
.L_x_12826:
[----:B------:R-:W3:Y:S02]  /*e9f0*/  SYNCS.PHASECHK.TRANS64.TRYWAIT P1, [R6+URZ+0x17040], R10 ;  /* 0x0170400a060075a7 */ /* 0x000ee4000802017f */
[----:B---3--:R-:W-:Y:S05]  /*ea00*/  @!P1 BRA `(.L_x_12827) ;  /* 0x0000002000d89947 */ /* 0x008fea0003800000 */
.L_x_12889:
        /* <DEDUP_REMOVED lines=36> */
[----:B---3--:R-:W-:-:S05]  /*ec50*/  IMAD R8, R0, 0x3000, R10 ;  /* 0x0000300000087824 */ /* 0x008fca00078e020a */
[----:B------:R-:W-:-:S05]  /*ec60*/  IADD3 R8, R8, UR46, RZ ;  /* 0x0000002e08087c10 */ /* 0x000fca000fffe0ff */
[----:B------:R1:W-:Y:S04]  /*ec70*/  LDGSTS.E.BYPASS.LTC128B.128 [R8+0x10c00], desc[UR38][R2.64], !P4 ;  /* 0x10c0000002087fae */ /* 0x0003e8000e101d66 */
[----:B------:R1:W-:Y:S04]  /*ec80*/  LDGSTS.E.BYPASS.LTC128B.128 [R8+0x11c00], desc[UR38][R2.64+0x20], !P3 ;  /* 0x11c0002002087fae */ /* 0x0003e8000d901d66 */
[----:B0---4-:R1:W-:Y:S02]  /*ec90*/  LDGSTS.E.BYPASS.LTC128B.128 [R8+0x12c00], desc[UR38][R2.64+0x40], !P2 ;  /* 0x12c0004002087fae */ /* 0x0113e4000d101d66 */
.L_x_12895:
        /* <DEDUP_REMOVED lines=18> */
.L_x_12829:
[----:B------:R-:W-:Y:S01]  /*edc0*/  IMAD.U32 R2, RZ, RZ, UR41 ;  /* 0x00000029ff027e24 */ /* 0x000fe2000f8e00ff */
[----:B------:R0:W-:Y:S04]  /*edd0*/  SYNCS.ARRIVE.TRANS64.A1T0 RZ, [R6+URZ+0x17030], RZ ;  /* 0x017030ff06ff79a7 */ /* 0x0001e8000810003f */
[----:B------:R-:W-:-:S04]  /*ede0*/  LOP3.LUT R2, R2, 0x1, RZ, 0xfc, !PT ;  /* 0x0000000102027812 */ /* 0x000fc800078efcff */
[----:B------:R-:W-:-:S13]  /*edf0*/  ISETP.NE.AND P1, PT, R2, 0x3, PT ;  /* 0x000000030200780c */ /* 0x000fda0003f25270 */
[----:B0-----:R-:W-:Y:S05]  /*ee00*/  @!P1 BRA `(.L_x_12830) ;  /* 0x0000000000049947 */ /* 0x001fea0003800000 */
[----:B------:R-:W-:Y:S01]  /*ee10*/  BPT.TRAP 0x1 ;  /* 0x000000040000795c */ /* 0x000fe20000300000 */
.L_x_12830:
[----:B------:R-:W-:Y:S02]  /*ee20*/  LOP3.LUT R3, R5, 0x1, RZ, 0x3c, !PT ;  /* 0x0000000105037812 */ /* 0x000fe400078e3cff */
[----:B------:R-:W-:Y:S02]  /*ee30*/  LEA R2, R4, UR46, 0x3 ;  /* 0x0000002e04027c11 */ /* 0x000fe4000f8e18ff */
[----:B------:R-:W-:-:S04]  /*ee40*/  SHF.L.U32 R3, R3, 0x1f, RZ ;  /* 0x0000001f03037819 */ /* 0x000fc800000006ff */
[----:B------:R-:W0:Y:S02]  /*ee50*/  SYNCS.PHASECHK.TRANS64.TRYWAIT P2, [R2+URZ+0x17070], R3 ;  /* 0x01707003020075a7 */ /* 0x000e24000804017f */
[----:B0-----:R-:W-:Y:S05]  /*ee60*/  @!P2 BRA `(.L_x_12831) ;  /* 0x000000200070a947 */ /* 0x001fea0003800000 */
.L_x_12896:
[----:B------:R-:W-:-:S06]  /*ee70*/  ULOP3.LUT UR4, UR41, 0x2, URZ, 0xfc, !UPT ;  /* 0x0000000229047892 */ /* 0x000fcc000f8efc3f */
[----:B------:R-:W-:-:S05]  /*ee80*/  IMAD.U32 R6, RZ, RZ, UR4 ;  /* 0x00000004ff067e24 */ /* 0x000fca000f8e00ff */
[----:B------:R-:W-:-:S13]  /*ee90*/  ISETP.NE.AND P2, PT, R6, 0x3, PT ;  /* 0x000000030600780c */ /* 0x000fda0003f45270 */
[----:B------:R-:W-:Y:S05]  /*eea0*/  @!P2 BRA `(.L_x_12832) ;  /* 0x000000000004a947 */ /* 0x000fea0003800000 */
[----:B------:R-:W-:Y:S01]  /*eeb0*/  BPT.TRAP 0x1 ;  /* 0x000000040000795c */ /* 0x000fe20000300000 */
.L_x_12832:
[----:B------:R-:W-:Y:S01]  /*eec0*/  SHF.L.U32 R5, R5, 0x1f, RZ ;  /* 0x0000001f05057819 */ /* 0x000fe200000006ff */
[----:B0-----:R-:W-:-:S03]  /*eed0*/  IMAD R3, R4, 0x3000, RZ ;  /* 0x0000300004037824 */ /* 0x001fc600078e02ff */
[----:B------:R-:W0:Y:S02]  /*eee0*/  SYNCS.PHASECHK.TRANS64.TRYWAIT P2, [R2+URZ+0x17060], R5 ;  /* 0x01706005020075a7 */ /* 0x000e24000804017f */
[----:B0-----:R-:W-:Y:S05]  /*eef0*/  @!P2 BRA `(.L_x_12833) ;  /* 0x000000200060a947 */ /* 0x001fea0003800000 */
.L_x_12897:
        /* <DEDUP_REMOVED lines=15> */
[----:B------:R-:W-:Y:S01]  /*eff0*/  IADD3 R15, R15, R23, RZ ;  /* 0x000000170f0f7210 */ /* 0x000fe20007ffe0ff */
        /* <DEDUP_REMOVED lines=49> */
.L_x_12834:
[----:B-1----:R1:W-:Y:S01]  /*f310*/  SYNCS.ARRIVE.TRANS64.A1T0 RZ, [R2+URZ+0x17050], RZ ;  /* 0x017050ff02ff79a7 */ /* 0x0023e2000810003f */
[----:B------:R-:W-:Y:S06]  /*f320*/  BAR.SYNC.DEFER_BLOCKING 0x2, 0x80 ;  /* 0x0082000000007b1d */ /* 0x000fec0000010000 */
[----:B------:R-:W-:Y:S05]  /*f330*/  @!P1 BRA `(.L_x_12835) ;  /* 0x0000000000049947 */ /* 0x000fea0003800000 */
[----:B------:R-:W-:Y:S01]  /*f340*/  BPT.TRAP 0x1 ;  /* 0x000000040000795c */ /* 0x000fe20000300000 */
.L_x_12835:
        /* <DEDUP_REMOVED lines=9> */
.L_x_12821:
[----:B---3--:R-:W-:-:S07]  /*f3e0*/  IMAD.MOV.U32 R0, RZ, RZ, RZ ;  /* 0x000000ffff007224 */ /* 0x008fce00078e00ff */
.L_x_12837:
[----:B------:R-:W-:-:S06]  /*f3f0*/  ULOP3.LUT UR4, UR41, 0x1, URZ, 0xfc, !UPT ;  /* 0x0000000129047892 */ /* 0x000fcc000f8efc3f */
[----:B01----:R-:W-:-:S05]  /*f400*/  IMAD.U32 R2, RZ, RZ, UR4 ;  /* 0x00000004ff027e24 */ /* 0x003fca000f8e00ff */
[----:B------:R-:W-:-:S13]  /*f410*/  ISETP.NE.AND P1, PT, R2, 0x3, PT ;  /* 0x000000030200780c */ /* 0x000fda0003f25270 */
[----:B------:R-:W-:Y:S05]  /*f420*/  @!P1 BRA `(.L_x_12838) ;  /* 0x0000000000049947 */ /* 0x000fea0003800000 */
[----:B------:R-:W-:Y:S01]  /*f430*/  BPT.TRAP 0x1 ;  /* 0x000000040000795c */ /* 0x000fe20000300000 */
.L_x_12838:
[----:B------:R-:W-:Y:S01]  /*f440*/  LOP3.LUT R2, R20, 0x1, RZ, 0x3c, !PT ;  /* 0x0000000114027812 */ /* 0x000fe200078e3cff */
[----:B------:R-:W-:Y:S01]  /*f450*/  BSSY B0, `(.L_x_12839) ;  /* 0x0000005000007945 */ /* 0x000fe20003800000 */
[----:B------:R-:W-:Y:S02]  /*f460*/  LEA R3, R0, UR46, 0x3 ;  /* 0x0000002e00037c11 */ /* 0x000fe4000f8e18ff */
[----:B------:R-:W-:-:S04]  /*f470*/  SHF.L.U32 R2, R2, 0x1f, RZ ;  /* 0x0000001f02027819 */ /* 0x000fc800000006ff */
[----:B------:R-:W0:Y:S02]  /*f480*/  SYNCS.PHASECHK.TRANS64.TRYWAIT P0, [R3+URZ+0x17070], R2 ;  /* 0x01707002030075a7 */ /* 0x000e24000800017f */
[----:B0-----:R-:W-:Y:S05]  /*f490*/  @!P0 BRA `(.L_x_12840) ;  /* 0x0000001c000c8947 */ /* 0x001fea0003800000 */
.L_x_12898:
[----:B------:R-:W-:Y:S05]  /*f4a0*/  BSYNC B0 ;  /* 0x0000000000007941 */ /* 0x000fea0003800000 */
.L_x_12839:
[----:B------:R-:W-:-:S06]  /*f4b0*/  ULOP3.LUT UR4, UR41, 0x2, URZ, 0xfc, !UPT ;  /* 0x0000000229047892 */ /* 0x000fcc000f8efc3f */
[----:B------:R-:W-:-:S05]  /*f4c0*/  IMAD.U32 R4, RZ, RZ, UR4 ;  /* 0x00000004ff047e24 */ /* 0x000fca000f8e00ff */
[----:B------:R-:W-:-:S13]  /*f4d0*/  ISETP.NE.AND P0, PT, R4, 0x3, PT ;  /* 0x000000030400780c */ /* 0x000fda0003f05270 */
[----:B------:R-:W-:Y:S05]  /*f4e0*/  @!P0 BRA `(.L_x_12841) ;  /* 0x0000000000048947 */ /* 0x000fea0003800000 */
[----:B------:R-:W-:Y:S01]  /*f4f0*/  BPT.TRAP 0x1 ;  /* 0x000000040000795c */ /* 0x000fe20000300000 */
.L_x_12841:
[----:B------:R-:W-:Y:S01]  /*f500*/  SHF.L.U32 R4, R20, 0x1f, RZ ;  /* 0x0000001f14047819 */ /* 0x000fe200000006ff */
[----:B0-----:R-:W-:-:S03]  /*f510*/  IMAD R2, R0, 0x3000, RZ ;  /* 0x0000300000027824 */ /* 0x001fc600078e02ff */
[----:B------:R-:W0:Y:S02]  /*f520*/  SYNCS.PHASECHK.TRANS64.TRYWAIT P0, [R3+URZ+0x17060], R4 ;  /* 0x01706004030075a7 */ /* 0x000e24000800017f */
[----:B------:R-:W-:Y:S01]  /*f530*/  LOP3.LUT R12, R2, R24, RZ, 0xfc, !PT ;  /* 0x00000018020c7212 */ /* 0x000fe200078efcff */
[----:B0-----:R-:W-:Y:S06]  /*f540*/  @!P0 BRA `(.L_x_12842) ;  /* 0x0000001800f48947 */ /* 0x001fec0003800000 */
.L_x_12899:
[----:B------:R-:W-:Y:S05]  /*f550*/  WARPSYNC.ALL ;  /* 0x0000000000007948 */ /* 0x000fea0003800000 */
[----:B0-----:R-:W0:Y:S01]  /*f560*/  LDSM.16.MT88.4 R4, [R12+UR46+0x6400] ;  /* 0x0064002e0c04783b */ /* 0x001e220008004200 */
[C---:B--2---:R-:W-:Y:S01]  /*f570*/  VIADD R14, R2.reuse, 0x1000 ;  /* 0x00001000020e7836 */ /* 0x044fe20000000000 */
[----:B------:R-:W-:Y:S01]  /*f580*/  IADD3 R16, R2, 0x2000, RZ ;  /* 0x0000200002107810 */ /* 0x000fe20007ffe0ff */
[----:B------:R-:W-:Y:S01]  /*f590*/  ULOP3.LUT UR4, UR41, 0x2, URZ, 0xfc, !UPT ;  /* 0x0000000229047892 */ /* 0x000fe2000f8efc3f */
        /* <DEDUP_REMOVED lines=59> */
.L_x_12843:
[----:B-1----:R1:W-:Y:S01]  /*f950*/  SYNCS.ARRIVE.TRANS64.A1T0 RZ, [R3+URZ+0x17050], RZ ;  /* 0x017050ff03ff79a7 */ /* 0x0023e2000810003f */
[----:B------:R-:W-:Y:S06]  /*f960*/  BAR.SYNC.DEFER_BLOCKING 0x2, 0x80 ;  /* 0x0082000000007b1d */ /* 0x000fec0000010000 */
[----:B------:R-:W-:Y:S05]  /*f970*/  @!P1 BRA `(.L_x_12844) ;  /* 0x0000000000049947 */ /* 0x000fea0003800000 */
[----:B------:R-:W-:Y:S01]  /*f980*/  BPT.TRAP 0x1 ;  /* 0x000000040000795c */ /* 0x000fe20000300000 */
.L_x_12844:
        /* <DEDUP_REMOVED lines=10> */
.L_x_12801:
[----:B------:R-:W1:Y:S01]  /*fa30*/  S2R R4, SR_CgaCtaId ;  /* 0x0000000000047919 */ /* 0x000e620000008800 */
[----:B------:R-:W-:Y:S02]  /*fa40*/  MOV R3, 0x400 ;  /* 0x0000040000037802 */ /* 0x000fe40000000f00 */
[----:B------:R-:W-:Y:S02]  /*fa50*/  SHF.L.U32 R2, R2, 0x1f, RZ ;  /* 0x0000001f02027819 */ /* 0x000fe400000006ff */
[----:B-1----:R-:W-:-:S04]  /*fa60*/  LEA R7, R4, R3, 0x18 ;  /* 0x0000000304077211 */ /* 0x002fc800078ec0ff */
[----:B------:R-:W1:Y:S02]  /*fa70*/  SYNCS.PHASECHK.TRANS64.TRYWAIT P0, [R7+URZ+0x17020], R2 ;  /* 0x01702002070075a7 */ /* 0x000e64000800017f */
[----:B-1----:R-:W-:Y:S05]  /*fa80*/  @!P0 BRA `(.L_x_12845) ;  /* 0x0000001400b88947 */ /* 0x002fea0003800000 */
.L_x_12900:
        /* <DEDUP_REMOVED lines=13> */
.L_x_12846:
[----:B------:R-:W-:Y:S01]  /*fb60*/  IMAD R5, R0, 0x8, R7 ;  /* 0x0000000800057824 */ /* 0x000fe200078e0207 */
[----:B------:R-:W-:Y:S02]  /*fb70*/  SHF.L.U32 R2, R20, 0x1f, RZ ;  /* 0x0000001f14027819 */ /* 0x000fe400000006ff */
[----:B------:R-:W-:Y:S02]  /*fb80*/  IADD3 R0, R0, 0x1, RZ ;  /* 0x0000000100007810 */ /* 0x000fe40007ffe0ff */
[----:B------:R-:W1:Y:S02]  /*fb90*/  SYNCS.PHASECHK.TRANS64.TRYWAIT P1, [R5+URZ+0x17040], R2 ;  /* 0x01704002050075a7 */ /* 0x000e64000802017f */
[----:B------:R-:W-:-:S04]  /*fba0*/  ISETP.NE.AND P2, PT, R0, 0x2, PT ;  /* 0x000000020000780c */ /* 0x000fc80003f45270 */
[----:B------:R-:W-:Y:S01]  /*fbb0*/  SEL R3, RZ, 0x1, P2 ;  /* 0x00000001ff037807 */ /* 0x000fe20001000000 */
[----:B-1----:R-:W-:Y:S08]  /*fbc0*/  @!P1 BRA `(.L_x_12847) ;  /* 0x00000014007c9947 */ /* 0x002ff00003800000 */
.L_x_12901:
[----:B------:R-:W-:Y:S02]  /*fbd0*/  SEL R0, R0, RZ, P2 ;  /* 0x000000ff00007207 */ /* 0x000fe40001000000 */
[----:B------:R-:W-:Y:S01]  /*fbe0*/  LOP3.LUT R3, R20, R3, RZ, 0x3c, !PT ;  /* 0x0000000314037212 */ /* 0x000fe200078e3cff */
[----:B------:R-:W-:Y:S06]  /*fbf0*/  @!P0 BRA `(.L_x_12848) ;  /* 0x0000000000048947 */ /* 0x000fec0003800000 */
[----:B------:R-:W-:Y:S01]  /*fc00*/  BPT.TRAP 0x1 ;  /* 0x000000040000795c */ /* 0x000fe20000300000 */
.L_x_12848:
[----:B------:R-:W-:Y:S01]  /*fc10*/  IMAD R7, R0, 0x8, R7 ;  /* 0x0000000800077824 */ /* 0x000fe200078e0207 */
[----:B------:R-:W-:-:S04]  /*fc20*/  SHF.L.U32 R0, R3, 0x1f, RZ ;  /* 0x0000001f03007819 */ /* 0x000fc800000006ff */
[----:B------:R-:W2:Y:S02]  /*fc30*/  SYNCS.PHASECHK.TRANS64.TRYWAIT P1, [R7+URZ+0x17040], R0 ;  /* 0x01704000070075a7 */ /* 0x000ea4000802017f */
[----:B--2---:R-:W-:Y:S05]  /*fc40*/  @!P1 BRA `(.L_x_12849) ;  /* 0x0000001400709947 */ /* 0x004fea0003800000 */
.L_x_12902:
[----:B------:R-:W-:Y:S05]  /*fc50*/  @!P0 BRA `(.L_x_12850) ;  /* 0x0000000000048947 */ /* 0x000fea0003800000 */
[----:B------:R-:W-:Y:S01]  /*fc60*/  BPT.TRAP 0x1 ;  /* 0x000000040000795c */ /* 0x000fe20000300000 */
.L_x_12850:
[----:B------:R-:W3:Y:S02]  /*fc70*/  SYNCS.PHASECHK.TRANS64.TRYWAIT P1, [R5+URZ+0x17060], R2 ;  /* 0x01706002050075a7 */ /* 0x000ee4000802017f */
[----:B---3--:R-:W-:Y:S05]  /*fc80*/  @!P1 BRA `(.L_x_12851) ;  /* 0x0000001400749947 */ /* 0x008fea0003800000 */
.L_x_12903:
[----:B------:R-:W-:Y:S05]  /*fc90*/  @!P0 BRA `(.L_x_12852) ;  /* 0x0000000000048947 */ /* 0x000fea0003800000 */
[----:B------:R-:W-:Y:S01]  /*fca0*/  BPT.TRAP 0x1 ;  /* 0x000000040000795c */ /* 0x000fe20000300000 */
.L_x_12852:
[----:B------:R-:W4:Y:S02]  /*fcb0*/  SYNCS.PHASECHK.TRANS64.TRYWAIT P1, [R7+URZ+0x17060], R0 ;  /* 0x01706000070075a7 */ /* 0x000f24000802017f */
[----:B----4-:R-:W-:Y:S05]  /*fcc0*/  @!P1 BRA `(.L_x_12853) ;  /* 0x0000001400789947 */ /* 0x010fea0003800000 */
.L_x_12904:
[----:B------:R-:W-:Y:S05]  /*fcd0*/  @!P0 BRA `(.L_x_12854) ;  /* 0x0000000000048947 */ /* 0x000fea0003800000 */
[----:B------:R-:W-:Y:S01]  /*fce0*/  BPT.TRAP 0x1 ;  /* 0x000000040000795c */ /* 0x000fe20000300000 */
.L_x_12854:
[----:B------:R-:W0:Y:S02]  /*fcf0*/  SYNCS.PHASECHK.TRANS64.TRYWAIT P1, [R5+URZ+0x17080], R2 ;  /* 0x01708002050075a7 */ /* 0x000e24000802017f */
[----:B0-----:R-:W-:Y:S05]  /*fd00*/  @!P1 BRA `(.L_x_12855) ;  /* 0x00000014007c9947 */ /* 0x001fea0003800000 */
.L_x_12905:
[----:B------:R-:W-:Y:S05]  /*fd10*/  @!P0 BRA `(.L_x_12856) ;  /* 0x0000000000048947 */ /* 0x000fea0003800000 */
[----:B------:R-:W-:Y:S01]  /*fd20*/  BPT.TRAP 0x1 ;  /* 0x000000040000795c */ /* 0x000fe20000300000 */
.L_x_12856:
[----:B------:R0:W0:Y:S02]  /*fd30*/  SYNCS.PHASECHK.TRANS64.TRYWAIT P0, [R7+URZ+0x17080], R0 ;  /* 0x01708000070075a7 */ /* 0x000024000800017f */
[----:B0-----:R-:W-:Y:S05]  /*fd40*/  @!P0 NANOSLEEP.SYNCS 0x989680 ;  /* 0x009896800000895d */ /* 0x001fea0003900000 */
[----:B------:R-:W0:Y:S02]  /*fd50*/  @!P0 SYNCS.PHASECHK.TRANS64 P0, [R7+URZ+0x17080], R0 ;  /* 0x01708000070085a7 */ /* 0x000e24000800007f */
[----:B0-----:R-:W-:Y:S05]  /*fd60*/  @!P0 BRA `(.L_x_12856) ;  /* 0xfffffffc00f08947 */ /* 0x001fea000383ffff */
.L_x_12757:
[----:B------:R-:W-:Y:S05]  /*fd70*/  BSYNC B6 ;  /* 0x0000000000067941 */ /* 0x000fea0003800000 */
.L_x_12754:
[----:B------:R-:W-:Y:S05]  /*fd80*/  EXIT ;  /* 0x000000000000794d */ /* 0x000fea0003800000 */
.L_x_12761:
[----:B0-----:R-:W-:-:S04]  /*fd90*/  IMAD.U32 R3, RZ, RZ, UR44 ;  /* 0x0000002cff037e24 */ /* 0x001fc8000f8e00ff */
[----:B------:R0:W1:Y:S03]  /*fda0*/  SYNCS.PHASECHK.TRANS64.TRYWAIT P0, [R3+URZ+0x17000], R6 ;  /* 0x01700006030075a7 */ /* 0x000066000800017f */
[----:B-1----:R-:W-:Y:S05]  /*fdb0*/  @!P0 NANOSLEEP.SYNCS 0x989680 ;  /* 0x009896800000895d */ /* 0x002fea0003900000 */
[----:B------:R-:W1:Y:S02]  /*fdc0*/  @!P0 SYNCS.PHASECHK.TRANS64 P0, [R3+URZ+0x17000], R6 ;  /* 0x01700006030085a7 */ /* 0x000e64000800007f */
[----:B-1----:R-:W-:Y:S05]  /*fdd0*/  @!P0 BRA `(.L_x_12761) ;  /* 0xfffffffc00ec8947 */ /* 0x002fea000383ffff */
[----:B------:R-:W-:Y:S05]  /*fde0*/  BRA `(.L_x_12857) ;  /* 0xffffff1800087947 */ /* 0x000fea000383ffff */
.L_x_12765:
[----:B0-----:R-:W-:-:S04]  /*fdf0*/  IMAD.U32 R3, RZ, RZ, UR44 ;  /* 0x0000002cff037e24 */ /* 0x001fc8000f8e00ff */
[----:B------:R0:W2:Y:S03]  /*fe00*/  SYNCS.PHASECHK.TRANS64.TRYWAIT P1, [R3+URZ+0x17030], R6 ;  /* 0x01703006030075a7 */ /* 0x0000a6000802017f */
[----:B--2---:R-:W-:Y:S05]  /*fe10*/  @!P1 NANOSLEEP.SYNCS 0x989680 ;  /* 0x009896800000995d */ /* 0x004fea0003900000 */
[----:B------:R-:W2:Y:S02]  /*fe20*/  @!P1 SYNCS.PHASECHK.TRANS64 P1, [R3+URZ+0x17030], R6 ;  /* 0x01703006030095a7 */ /* 0x000ea4000802007f */
[----:B--2---:R-:W-:Y:S05]  /*fe30*/  @!P1 BRA `(.L_x_12765) ;  /* 0xfffffffc00ec9947 */ /* 0x004fea000383ffff */
[----:B------:R-:W-:Y:S05]  /*fe40*/  BRA `(.L_x_12764) ;  /* 0xffffff1800247947 */ /* 0x000fea000383ffff */
.L_x_12771:
[----:B-1----:R-:W-:-:S04]  /*fe50*/  IMAD.U32 R11, RZ, RZ, UR25 ;  /* 0x00000019ff0b7e24 */ /* 0x002fc8000f8e00ff */
[----:B------:R1:W2:Y:S03]  /*fe60*/  SYNCS.PHASECHK.TRANS64.TRYWAIT P1, [R11+URZ+0x17030], R10 ;  /* 0x0170300a0b0075a7 */ /* 0x0002a6000802017f */
[----:B--2---:R-:W-:Y:S05]  /*fe70*/  @!P1 NANOSLEEP.SYNCS 0x989680 ;  /* 0x009896800000995d */ /* 0x004fea0003900000 */
[----:B------:R-:W2:Y:S02]  /*fe80*/  @!P1 SYNCS.PHASECHK.TRANS64 P1, [R11+URZ+0x17030], R10 ;  /* 0x0170300a0b0095a7 */ /* 0x000ea4000802007f */
[----:B--2---:R-:W-:Y:S05]  /*fe90*/  @!P1 BRA `(.L_x_12771) ;  /* 0xfffffffc00ec9947 */ /* 0x004fea000383ffff */
[----:B------:R-:W-:Y:S05]  /*fea0*/  BRA `(.L_x_12770) ;  /* 0xffffff4400787947 */ /* 0x000fea000383ffff */
.L_x_12775:
[----:B-1----:R-:W-:-:S04]  /*feb0*/  IMAD.U32 R11, RZ, RZ, UR11 ;  /* 0x0000000bff0b7e24 */ /* 0x002fc8000f8e00ff */
[----:B------:R1:W2:Y:S03]  /*fec0*/  SYNCS.PHASECHK.TRANS64.TRYWAIT P1, [R11+URZ+0x17050], R10 ;  /* 0x0170500a0b0075a7 */ /* 0x0002a6000802017f */
[----:B--2---:R-:W-:Y:S05]  /*fed0*/  @!P1 NANOSLEEP.SYNCS 0x989680 ;  /* 0x009896800000995d */ /* 0x004fea0003900000 */
[----:B------:R-:W2:Y:S02]  /*fee0*/  @!P1 SYNCS.PHASECHK.TRANS64 P1, [R11+URZ+0x17050], R10 ;  /* 0x0170500a0b0095a7 */ /* 0x000ea4000802007f */
[----:B--2---:R-:W-:Y:S05]  /*fef0*/  @!P1 BRA `(.L_x_12775) ;  /* 0xfffffffc00ec9947 */ /* 0x004fea000383ffff */
[----:B------:R-:W-:Y:S05]  /*ff00*/  BRA `(.L_x_12774) ;  /* 0xffffff4400d07947 */ /* 0x000fea000383ffff */
.L_x_12783:
[----:B-1----:R-:W-:-:S04]  /*ff10*/  IMAD.U32 R9, RZ, RZ, UR22 ;  /* 0x00000016ff097e24 */ /* 0x002fc8000f8e00ff */
[----:B------:R1:W2:Y:S03]  /*ff20*/  SYNCS.PHASECHK.TRANS64.TRYWAIT P1, [R9+URZ+0x17030], R8 ;  /* 0x01703008090075a7 */ /* 0x0002a6000802017f */
[----:B--2---:R-:W-:Y:S05]  /*ff30*/  @!P1 NANOSLEEP.SYNCS 0x989680 ;  /* 0x009896800000995d */ /* 0x004fea0003900000 */
[----:B------:R-:W2:Y:S02]  /*ff40*/  @!P1 SYNCS.PHASECHK.TRANS64 P1, [R9+URZ+0x17030], R8 ;  /* 0x01703008090095a7 */ /* 0x000ea4000802007f */
[----:B--2---:R-:W-:Y:S05]  /*ff50*/  @!P1 BRA `(.L_x_12783) ;  /* 0xfffffffc00ec9947 */ /* 0x004fea000383ffff */
[----:B------:R-:W-:Y:S05]  /*ff60*/  BRA `(.L_x_12782) ;  /* 0xffffff7000ac7947 */ /* 0x000fea000383ffff */
.L_x_12787:
[----:B-1----:R-:W-:-:S04]  /*ff70*/  IMAD.U32 R9, RZ, RZ, UR14 ;  /* 0x0000000eff097e24 */ /* 0x002fc8000f8e00ff */
[----:B------:R1:W2:Y:S03]  /*ff80*/  SYNCS.PHASECHK.TRANS64.TRYWAIT P1, [R9+URZ+0x17050], R8 ;  /* 0x01705008090075a7 */ /* 0x0002a6000802017f */
[----:B--2---:R-:W-:Y:S05]  /*ff90*/  @!P1 NANOSLEEP.SYNCS 0x989680 ;  /* 0x009896800000995d */ /* 0x004fea0003900000 */
[----:B------:R-:W2:Y:S02]  /*ffa0*/  @!P1 SYNCS.PHASECHK.TRANS64 P1, [R9+URZ+0x17050], R8 ;  /* 0x01705008090095a7 */ /* 0x000ea4000802007f */
[----:B--2---:R-:W-:Y:S05]  /*ffb0*/  @!P1 BRA `(.L_x_12787) ;  /* 0xfffffffc00ec9947 */ /* 0x004fea000383ffff */
[----:B------:R-:W-:Y:S05]  /*ffc0*/  BRA `(.L_x_12786) ;  /* 0xffffff7400047947 */ /* 0x000fea000383ffff */
.L_x_12794:
[----:B-1----:R-:W-:-:S04]  /*ffd0*/  IMAD.U32 R5, RZ, RZ, UR16 ;  /* 0x00000010ff057e24 */ /* 0x002fc8000f8e00ff */
[----:B------:R1:W2:Y:S03]  /*ffe0*/  SYNCS.PHASECHK.TRANS64.TRYWAIT P1, [R5+URZ+0x17050], R0 ;  /* 0x01705000050075a7 */ /* 0x0002a6000802017f */
[----:B--2---:R-:W-:Y:S05]  /*fff0*/  @!P1 NANOSLEEP.SYNCS 0x989680 ;  /* 0x009896800000995d */ /* 0x004fea0003900000 */
[----:B------:R-:W2:Y:S02]  /*10000*/  @!P1 SYNCS.PHASECHK.TRANS64 P1, [R5+URZ+0x17050], R0 ;  /* 0x01705000050095a7 */ /* 0x000ea4000802007f */
[----:B--2---:R-:W-:Y:S05]  /*10010*/  @!P1 BRA `(.L_x_12794) ;  /* 0xfffffffc00ec9947 */ /* 0x004fea000383ffff */
[----:B------:R-:W-:Y:S05]  /*10020*/  BRA `(.L_x_12793) ;  /* 0xffffff9400507947 */ /* 0x000fea000383ffff */
.L_x_12807:
[----:B------:R-:W-:Y:S01]  /*10030*/  IMAD.MOV.U32 R13, RZ, RZ, R26 ;  /* 0x000000ffff0d7224 */ /* 0x000fe200078e001a */
[----:B------:R-:W-:Y:S01]  /*10040*/  MOV R11, 0x1f ;  /* 0x0000001f000b7802 */ /* 0x000fe20000000f00 */
[----:B------:R-:W-:Y:S02]  /*10050*/  IMAD.MOV.U32 R12, RZ, RZ, RZ ;  /* 0x000000ffff0c7224 */ /* 0x000fe400078e00ff */
[----:B------:R-:W-:-:S07]  /*10060*/  IMAD.MOV.U32 R15, RZ, RZ, -0x1 ;  /* 0xffffffffff0f7424 */ /* 0x000fce00078e00ff */
[----:B-----5:R-:W-:Y:S05]  /*10070*/  WARPSYNC.COLLECTIVE R15, `(.L_x_12858) ;  /* 0x000000000f087348 */ /* 0x020fea0003c00000 */
[----:B------:R0:W1:Y:S02]  /*10080*/  SHFL.IDX P6, R14, R13, R12, R11 ;  /* 0x0000000c0d0e7389 */ /* 0x00006400000c000b */
[----:B01---5:R-:W-:Y:S01]  /*10090*/  ENDCOLLECTIVE ;  /* 0x000000000000791b */ /* 0x023fe20003800000 */
.L_x_12858:
[----:B------:R-:W-:Y:S05]  /*100a0*/  BRA `(.L_x_12859) ;  /* 0xffffffcc002c7947 */ /* 0x000fea000383ffff */
.L_x_12809:
[----:B0-----:R0:W1:Y:S02]  /*100b0*/  SYNCS.PHASECHK.TRANS64.TRYWAIT P0, [R27+URZ+0x17080], R10 ;  /* 0x0170800a1b0075a7 */ /* 0x001064000800017f */
[----:B-1----:R-:W-:Y:S05]  /*100c0*/  @!P0 NANOSLEEP.SYNCS 0x989680 ;  /* 0x009896800000895d */ /* 0x002fea0003900000 */
[----:B------:R-:W1:Y:S02]  /*100d0*/  @!P0 SYNCS.PHASECHK.TRANS64 P0, [R27+URZ+0x17080], R10 ;  /* 0x0170800a1b0085a7 */ /* 0x000e64000800007f */
[----:B-1----:R-:W-:Y:S05]  /*100e0*/  @!P0 BRA `(.L_x_12809) ;  /* 0xfffffffc00f08947 */ /* 0x002fea000383ffff */
[----:B------:R-:W-:Y:S05]  /*100f0*/  BRA `(.L_x_12860) ;  /* 0xffffffcc00b87947 */ /* 0x000fea000383ffff */
.L_x_12810:
        /* <DEDUP_REMOVED lines=8> */
.L_x_12862:
[----:B------:R-:W-:Y:S05]  /*10180*/  BSYNC B0 ;  /* 0x0000000000007941 */ /* 0x000fea0003800000 */
.L_x_12861:
        /* <DEDUP_REMOVED lines=10> */
.L_x_12863:
[----:B------:R-:W-:Y:S01]  /*10230*/  IMAD.MOV.U32 R13, RZ, RZ, R9 ;  /* 0x000000ffff0d7224 */ /* 0x000fe200078e0009 */
[-C--:B------:R-:W-:Y:S01]  /*10240*/  ISETP.GE.AND P4, PT, R20, R21.reuse, PT ;  /* 0x000000151400720c */ /* 0x080fe20003f86270 */
[----:B------:R-:W-:Y:S01]  /*10250*/  IMAD.MOV.U32 R12, RZ, RZ, 0x1 ;  /* 0x00000001ff0c7424 */ /* 0x000fe200078e00ff */
[----:B------:R-:W-:Y:S02]  /*10260*/  ISETP.GE.AND P3, PT, R26, R21, PT ;  /* 0x000000151a00720c */ /* 0x000fe40003f66270 */
[----:B------:R-:W-:-:S11]  /*10270*/  MOV R2, R14 ;  /* 0x0000000e00027202 */ /* 0x000fd60000000f00 */
[----:B------:R-:W-:Y:S05]  /*10280*/  WARPSYNC.COLLECTIVE R15, `(.L_x_12864) ;  /* 0x000000000f087348 */ /* 0x000fea0003c00000 */
[----:B------:R0:W1:Y:S02]  /*10290*/  SHFL.IDX P6, R14, R13, R12, R11 ;  /* 0x0000000c0d0e7389 */ /* 0x00006400000c000b */
[----:B01----:R-:W-:Y:S01]  /*102a0*/  ENDCOLLECTIVE ;  /* 0x000000000000791b */ /* 0x003fe20003800000 */
.L_x_12864:
        /* <DEDUP_REMOVED lines=8> */
.L_x_12865:
        /* <DEDUP_REMOVED lines=13> */
.L_x_12813:
[----:B0-----:R0:W1:Y:S02]  /*10400*/  SYNCS.PHASECHK.TRANS64.TRYWAIT P1, [R27+URZ+0x17040], R10 ;  /* 0x0170400a1b0075a7 */ /* 0x001064000802017f */
[----:B-1----:R-:W-:Y:S05]  /*10410*/  @!P1 NANOSLEEP.SYNCS 0x989680 ;  /* 0x009896800000995d */ /* 0x002fea0003900000 */
[----:B------:R-:W1:Y:S02]  /*10420*/  @!P1 SYNCS.PHASECHK.TRANS64 P1, [R27+URZ+0x17040], R10 ;  /* 0x0170400a1b0095a7 */ /* 0x000e64000802007f */
[----:B-1----:R-:W-:Y:S05]  /*10430*/  @!P1 BRA `(.L_x_12813) ;  /* 0xfffffffc00f09947 */ /* 0x002fea000383ffff */
[----:B------:R-:W-:Y:S05]  /*10440*/  BRA `(.L_x_12867) ;  /* 0xffffffd000107947 */ /* 0x000fea000383ffff */
.L_x_12814:
        /* <DEDUP_REMOVED lines=8> */
.L_x_12869:
[----:B------:R-:W-:Y:S05]  /*104d0*/  BSYNC B0 ;  /* 0x0000000000007941 */ /* 0x000fea0003800000 */
.L_x_12868:
        /* <DEDUP_REMOVED lines=8> */
.L_x_12870:
        /* <DEDUP_REMOVED lines=8> */
.L_x_12871:
[----:B------:R-:W-:Y:S01]  /*105e0*/  @!PT LDS RZ, [RZ] ;  /* 0x00000000fffff984 */ /* 0x000fe20000000800 */
[----:B------:R-:W-:Y:S01]  /*105f0*/  @!PT LDS RZ, [RZ] ;  /* 0x00000000fffff984 */ /* 0x000fe20000000800 */
[----:B------:R-:W-:Y:S01]  /*10600*/  @!PT LDS RZ, [RZ] ;  /* 0x00000000fffff984 */ /* 0x000fe20000000800 */
[----:B------:R0:W-:Y:S04]  /*10610*/  @P0 LDGSTS.E.BYPASS.LTC128B.128 [R22+0x10c00], desc[UR38][R2.64], !P5 ;  /* 0x10c0000002160fae */ /* 0x0001e8000e901d66 */
[----:B------:R0:W-:Y:S04]  /*10620*/  @P0 LDGSTS.E.BYPASS.LTC128B.128 [R22+0x11c00], desc[UR38][R2.64+0x20], !P4 ;  /* 0x11c0002002160fae */ /* 0x0001e8000e101d66 */
[----:B------:R0:W-:Y:S01]  /*10630*/  @P0 LDGSTS.E.BYPASS.LTC128B.128 [R22+0x12c00], desc[UR38][R2.64+0x40], !P3 ;  /* 0x12c0004002160fae */ /* 0x0001e2000d901d66 */
[----:B------:R-:W-:Y:S01]  /*10640*/  MOV R13, R0 ;  /* 0x00000000000d7202 */ /* 0x000fe20000000f00 */
[----:B------:R-:W-:-:S07]  /*10650*/  IMAD.MOV.U32 R4, RZ, RZ, R14 ;  /* 0x000000ffff047224 */ /* 0x000fce00078e000e */
[----:B0-----:R-:W-:Y:S05]  /*10660*/  WARPSYNC.COLLECTIVE R15, `(.L_x_12872) ;  /* 0x000000000f087348 */ /* 0x001fea0003c00000 */
[----:B------:R1:W2:Y:S02]  /*10670*/  SHFL.IDX P6, R14, R13, R12, R11 ;  /* 0x0000000c0d0e7389 */ /* 0x0002a400000c000b */
[----:B012---:R-:W-:Y:S01]  /*10680*/  ENDCOLLECTIVE ;  /* 0x000000000000791b */ /* 0x007fe20003800000 */
.L_x_12872:
[----:B------:R-:W-:Y:S05]  /*10690*/  BRA `(.L_x_12873) ;  /* 0xffffffd000187947 */ /* 0x000fea000383ffff */
.L_x_12817:
[----:B------:R-:W-:Y:S02]  /*106a0*/  IMAD.MOV.U32 R13, RZ, RZ, R4 ;  /* 0x000000ffff0d7224 */ /* 0x000fe400078e0004 */
[----:B------:R-:W-:Y:S02]  /*106b0*/  IMAD.MOV.U32 R12, RZ, RZ, RZ ;  /* 0x000000ffff0c7224 */ /* 0x000fe400078e00ff */
[----:B------:R-:W-:Y:S02]  /*106c0*/  IMAD.MOV.U32 R11, RZ, RZ, 0x1e1f ;  /* 0x00001e1fff0b7424 */ /* 0x000fe400078e00ff */
[----:B------:R-:W-:Y:S02]  /*106d0*/  IMAD.MOV.U32 R15, RZ, RZ, -0x1 ;  /* 0xffffffffff0f7424 */ /* 0x000fe400078e00ff */
[----:B------:R-:W-:-:S07]  /*106e0*/  IMAD.U32 R7, RZ, RZ, UR48 ;  /* 0x00000030ff077e24 */ /* 0x000fce000f8e00ff */
[----:B0-----:R-:W-:Y:S05]  /*106f0*/  WARPSYNC.COLLECTIVE R15, `(.L_x_12874) ;  /* 0x000000000f087348 */ /* 0x001fea0003c00000 */
[----:B------:R1:W2:Y:S02]  /*10700*/  SHFL.IDX P6, R14, R13, R12, R11 ;  /* 0x0000000c0d0e7389 */ /* 0x0002a400000c000b */
[----:B012---:R-:W-:Y:S01]  /*10710*/  ENDCOLLECTIVE ;  /* 0x000000000000791b */ /* 0x007fe20003800000 */
.L_x_12874:
[----:B------:R-:W-:Y:S02]  /*10720*/  IMAD R7, R7, 0xc0, R21 ;  /* 0x000000c007077824 */ /* 0x000fe400078e0215 */
[----:B------:R-:W-:Y:S02]  /*10730*/  IMAD.MOV.U32 R13, RZ, RZ, R0 ;  /* 0x000000ffff0d7224 */ /* 0x000fe400078e0000 */
[----:B------:R-:W-:-:S07]  /*10740*/  IMAD.MOV.U32 R2, RZ, RZ, R14 ;  /* 0x000000ffff027224 */ /* 0x000fce00078e000e */
[----:B------:R-:W-:Y:S05]  /*10750*/  WARPSYNC.COLLECTIVE R15, `(.L_x_12875) ;  /* 0x000000000f087348 */ /* 0x000fea0003c00000 */
[----:B------:R0:W1:Y:S02]  /*10760*/  SHFL.IDX P6, R14, R13, R12, R11 ;  /* 0x0000000c0d0e7389 */ /* 0x00006400000c000b */
[----:B01----:R-:W-:Y:S01]  /*10770*/  ENDCOLLECTIVE ;  /* 0x000000000000791b */ /* 0x003fe20003800000 */
.L_x_12875:
[----:B------:R-:W-:Y:S02]  /*10780*/  ULDC UR4, c[0x0][0x288] ;  /* 0x0000a20000047ab9 */ /* 0x000fe40000000800 */
[----:B------:R-:W-:-:S05]  /*10790*/  IMAD R8, R9, UR4, RZ ;  /* 0x0000000409087c24 */ /* 0x000fca000f8e02ff */
[----:B------:R-:W-:Y:S02]  /*107a0*/  ISETP.GE.AND P1, PT, R7, R8, PT ;  /* 0x000000080700720c */ /* 0x000fe40003f26270 */
[----:B------:R-:W-:Y:S01]  /*107b0*/  MOV R13, R4 ;  /* 0x00000004000d7202 */ /* 0x000fe20000000f00 */
[----:B------:R-:W-:Y:S02]  /*107c0*/  IMAD.MOV.U32 R12, RZ, RZ, 0x1 ;  /* 0x00000001ff0c7424 */ /* 0x000fe400078e00ff */
[----:B------:R-:W-:-:S08]  /*107d0*/  IMAD.MOV.U32 R3, RZ, RZ, R14 ;  /* 0x000000ffff037224 */ /* 0x000fd000078e000e */
[----:B------:R-:W-:Y:S05]  /*107e0*/  WARPSYNC.COLLECTIVE R15, `(.L_x_12876) ;  /* 0x000000000f087348 */ /* 0x000fea0003c00000 */
[----:B------:R0:W1:Y:S02]  /*107f0*/  SHFL.IDX P6, R14, R13, R12, R11 ;  /* 0x0000000c0d0e7389 */ /* 0x00006400000c000b */
[----:B01----:R-:W-:Y:S01]  /*10800*/  ENDCOLLECTIVE ;  /* 0x000000000000791b */ /* 0x003fe20003800000 */
.L_x_12876:
[----:B------:R-:W-:-:S05]  /*10810*/  @!P1 IADD3 R9, P4, R20, R3, RZ ;  /* 0x0000000314099210 */ /* 0x000fca0007f9e0ff */
[----:B------:R-:W-:Y:S02]  /*10820*/  @!P1 IMAD.X R3, RZ, RZ, R2, P4 ;  /* 0x000000ffff039224 */ /* 0x000fe400020e0602 */
[----:B------:R-:W-:Y:S02]  /*10830*/  @!P1 IMAD.MOV.U32 R2, RZ, RZ, R9 ;  /* 0x000000ffff029224 */ /* 0x000fe400078e0009 */
[----:B------:R-:W-:-:S03]  /*10840*/  IMAD.MOV.U32 R13, RZ, RZ, R0 ;  /* 0x000000ffff0d7224 */ /* 0x000fc600078e0000 */
        /* <DEDUP_REMOVED lines=10> */
.L_x_12877:
[----:B------:R-:W-:-:S05]  /*108f0*/  VIADD R3, R7, 0x40 ;  /* 0x0000004007037836 */ /* 0x000fca0000000000 */
[----:B------:R-:W-:Y:S01]  /*10900*/  ISETP.GE.AND P1, PT, R3, R8, PT ;  /* 0x000000080300720c */ /* 0x000fe20003f26270 */
[----:B------:R-:W-:Y:S02]  /*10910*/  IMAD.MOV.U32 R13, RZ, RZ, R6 ;  /* 0x000000ffff0d7224 */ /* 0x000fe400078e0006 */
[----:B------:R-:W-:-:S10]  /*10920*/  IMAD.MOV.U32 R12, RZ, RZ, RZ ;  /* 0x000000ffff0c7224 */ /* 0x000fd400078e00ff */
[----:B------:R-:W-:-:S05]  /*10930*/  @!P1 IADD3 R14, P4, R20, R14, RZ ;  /* 0x0000000e140e9210 */ /* 0x000fca0007f9e0ff */
[----:B------:R-:W-:-:S08]  /*10940*/  @!P1 IMAD.MOV.U32 R2, RZ, RZ, R14 ;  /* 0x000000ffff029224 */ /* 0x000fd000078e000e */
[----:B------:R-:W-:Y:S05]  /*10950*/  WARPSYNC.COLLECTIVE R15, `(.L_x_12878) ;  /* 0x000000000f087348 */ /* 0x000fea0003c00000 */
[----:B------:R0:W1:Y:S02]  /*10960*/  SHFL.IDX P6, R14, R13, R12, R11 ;  /* 0x0000000c0d0e7389 */ /* 0x00006400000c000b */
[----:B01----:R-:W-:Y:S01]  /*10970*/  ENDCOLLECTIVE ;  /* 0x000000000000791b */ /* 0x003fe20003800000 */
.L_x_12878:
[----:B------:R-:W-:-:S04]  /*10980*/  @!P1 IMAD.X R9, RZ, RZ, R4, P4 ;  /* 0x000000ffff099224 */ /* 0x000fc800020e0604 */
[----:B------:R-:W-:-:S05]  /*10990*/  @!P1 IMAD.MOV.U32 R3, RZ, RZ, R9 ;  /* 0x000000ffff039224 */ /* 0x000fca00078e0009 */
[----:B------:R-:W-:Y:S01]  /*109a0*/  @!PT LDS RZ, [RZ] ;  /* 0x00000000fffff984 */ /* 0x000fe20000000800 */
[----:B------:R-:W-:Y:S01]  /*109b0*/  @!PT LDS RZ, [RZ] ;  /* 0x00000000fffff984 */ /* 0x000fe20000000800 */
[----:B------:R-:W-:Y:S01]  /*109c0*/  @!PT LDS RZ, [RZ] ;  /* 0x00000000fffff984 */ /* 0x000fe20000000800 */
[----:B------:R0:W-:Y:S01]  /*109d0*/  @!P1 LDGSTS.E.BYPASS.LTC128B.128 [R22+0xcc00], desc[UR38][R2.64], !P3 ;  /* 0x0cc0000002169fae */ /* 0x0001e2000d901d66 */
[----:B------:R-:W-:-:S03]  /*109e0*/  MOV R13, R5 ;  /* 0x00000005000d7202 */ /* 0x000fc60000000f00 */
[----:B------:R0:W-:Y:S04]  /*109f0*/  @!P1 LDGSTS.E.BYPASS.LTC128B.128 [R22+0xe400], desc[UR38][R2.64+0x20], !P2 ;  /* 0x0e40002002169fae */ /* 0x0001e8000d101d66 */
[----:B------:R0:W-:Y:S01]  /*10a00*/  @!P1 LDGSTS.E.BYPASS.LTC128B.128 [R22+0xfc00], desc[UR38][R2.64+0x40], !P0 ;  /* 0x0fc0004002169fae */ /* 0x0001e2000c101d66 */
[----:B------:R-:W-:-:S07]  /*10a10*/  IMAD.MOV.U32 R6, RZ, RZ, R14 ;  /* 0x000000ffff067224 */ /* 0x000fce00078e000e */
[----:B0-----:R-:W-:Y:S05]  /*10a20*/  WARPSYNC.COLLECTIVE R15, `(.L_x_12879) ;  /* 0x000000000f087348 */ /* 0x001fea0003c00000 */
[----:B------:R1:W2:Y:S02]  /*10a30*/  SHFL.IDX P6, R14, R13, R12, R11 ;  /* 0x0000000c0d0e7389 */ /* 0x0002a400000c000b */
[----:B012---:R-:W-:Y:S01]  /*10a40*/  ENDCOLLECTIVE ;  /* 0x000000000000791b */ /* 0x007fe20003800000 */
.L_x_12879:
[----:B------:R-:W-:Y:S05]  /*10a50*/  BRA `(.L_x_12880) ;  /* 0xffffffd400787947 */ /* 0x000fea000383ffff */
.L_x_12820:
[----:B---3--:R3:W4:Y:S02]  /*10a60*/  SYNCS.PHASECHK.TRANS64.TRYWAIT P1, [R27+URZ+0x17020], R0 ;  /* 0x017020001b0075a7 */ /* 0x008724000802017f */
[----:B----4-:R-:W-:Y:S05]  /*10a70*/  @!P1 NANOSLEEP.SYNCS 0x989680 ;  /* 0x009896800000995d */ /* 0x010fea0003900000 */
[----:B------:R-:W4:Y:S02]  /*10a80*/  @!P1 SYNCS.PHASECHK.TRANS64 P1, [R27+URZ+0x17020], R0 ;  /* 0x017020001b0095a7 */ /* 0x000f24000802007f */
[----:B----4-:R-:W-:Y:S05]  /*10a90*/  @!P1 BRA `(.L_x_12820) ;  /* 0xfffffffc00f09947 */ /* 0x010fea000383ffff */
[----:B------:R-:W-:Y:S05]  /*10aa0*/  BRA `(.L_x_12881) ;  /* 0xffffffd400c47947 */ /* 0x000fea000383ffff */
.L_x_12823:
[----:B0-----:R0:W1:Y:S02]  /*10ab0*/  SYNCS.PHASECHK.TRANS64.TRYWAIT P1, [R6+URZ+0x17080], R10 ;  /* 0x0170800a060075a7 */ /* 0x001064000802017f */
[----:B-1----:R-:W-:Y:S05]  /*10ac0*/  @!P1 NANOSLEEP.SYNCS 0x989680 ;  /* 0x009896800000995d */ /* 0x002fea0003900000 */
[----:B------:R-:W1:Y:S02]  /*10ad0*/  @!P1 SYNCS.PHASECHK.TRANS64 P1, [R6+URZ+0x17080], R10 ;  /* 0x0170800a060095a7 */ /* 0x000e64000802007f */
[----:B-1----:R-:W-:Y:S05]  /*10ae0*/  @!P1 BRA `(.L_x_12823) ;  /* 0xfffffffc00f09947 */ /* 0x002fea000383ffff */
[----:B------:R-:W-:Y:S05]  /*10af0*/  BRA `(.L_x_12882) ;  /* 0xffffffd800a47947 */ /* 0x000fea000383ffff */
.L_x_12824:
[----:B------:R-:W-:Y:S01]  /*10b00*/  BSSY B0, `(.L_x_12883) ;  /* 0x0000008000007945 */ /* 0x000fe20003800000 */
[----:B------:R-:W-:Y:S02]  /*10b10*/  IMAD.MOV.U32 R13, RZ, RZ, R27 ;  /* 0x000000ffff0d7224 */ /* 0x000fe400078e001b */
[----:B------:R-:W-:Y:S02]  /*10b20*/  IMAD.MOV.U32 R12, RZ, RZ, RZ ;  /* 0x000000ffff0c7224 */ /* 0x000fe400078e00ff */
[----:B------:R-:W-:Y:S02]  /*10b30*/  IMAD.MOV.U32 R11, RZ, RZ, 0x1e1f ;  /* 0x00001e1fff0b7424 */ /* 0x000fe400078e00ff */
[----:B------:R-:W-:-:S07]  /*10b40*/  IMAD.MOV.U32 R15, RZ, RZ, -0x1 ;  /* 0xffffffffff0f7424 */ /* 0x000fce00078e00ff */
[----:B0-2---:R-:W-:Y:S05]  /*10b50*/  WARPSYNC.COLLECTIVE R15, `(.L_x_12884) ;  /* 0x000000000f087348 */ /* 0x005fea0003c00000 */
[----:B--2---:R1:W2:Y:S02]  /*10b60*/  SHFL.IDX P6, R14, R13, R12, R11 ;  /* 0x0000000c0d0e7389 */ /* 0x0042a400000c000b */
[----:B012---:R-:W-:Y:S01]  /*10b70*/  ENDCOLLECTIVE ;  /* 0x000000000000791b */ /* 0x007fe20003800000 */
.L_x_12884:
[----:B------:R-:W-:Y:S05]  /*10b80*/  BSYNC B0 ;  /* 0x0000000000007941 */ /* 0x000fea0003800000 */
.L_x_12883:
        /* <DEDUP_REMOVED lines=8> */
.L_x_12885:
[----:B------:R-:W-:Y:S02]  /*10c10*/  IMAD.MOV.U32 R13, RZ, RZ, R27 ;  /* 0x000000ffff0d7224 */ /* 0x000fe400078e001b */
[----:B------:R-:W-:Y:S02]  /*10c20*/  IMAD.MOV.U32 R12, RZ, RZ, 0x1 ;  /* 0x00000001ff0c7424 */ /* 0x000fe400078e00ff */
[----:B------:R-:W-:-:S07]  /*10c30*/  IMAD.MOV.U32 R2, RZ, RZ, R14 ;  /* 0x000000ffff027224 */ /* 0x000fce00078e000e */
[----:B------:R-:W-:Y:S05]  /*10c40*/  WARPSYNC.COLLECTIVE R15, `(.L_x_12886) ;  /* 0x000000000f087348 */ /* 0x000fea0003c00000 */
[----:B------:R0:W1:Y:S02]  /*10c50*/  SHFL.IDX P6, R14, R13, R12, R11 ;  /* 0x0000000c0d0e7389 */ /* 0x00006400000c000b */
[----:B01----:R-:W-:Y:S01]  /*10c60*/  ENDCOLLECTIVE ;  /* 0x000000000000791b */ /* 0x003fe20003800000 */
.L_x_12886:
[----:B------:R-:W-:Y:S01]  /*10c70*/  IADD3 R2, P1, R25, R2, RZ ;  /* 0x0000000219027210 */ /* 0x000fe20007f3e0ff */
[----:B------:R-:W-:-:S03]  /*10c80*/  IMAD R25, R0, 0x3000, R22 ;  /* 0x0000300000197824 */ /* 0x000fc600078e0216 */
        /* <DEDUP_REMOVED lines=12> */
.L_x_12887:
[----:B------:R-:W-:Y:S01]  /*10d50*/  IMAD.MOV.U32 R2, RZ, RZ, R14 ;  /* 0x000000ffff027224 */ /* 0x000fe200078e000e */
[----:B------:R-:W-:Y:S06]  /*10d60*/  BRA `(.L_x_12888) ;  /* 0xffffffd800c07947 */ /* 0x000fec000383ffff */
.L_x_12827:
[----:B---3--:R3:W4:Y:S02]  /*10d70*/  SYNCS.PHASECHK.TRANS64.TRYWAIT P1, [R6+URZ+0x17040], R10 ;  /* 0x0170400a060075a7 */ /* 0x008724000802017f */
[----:B----4-:R-:W-:Y:S05]  /*10d80*/  @!P1 NANOSLEEP.SYNCS 0x989680 ;  /* 0x009896800000995d */ /* 0x010fea0003900000 */
[----:B------:R-:W4:Y:S02]  /*10d90*/  @!P1 SYNCS.PHASECHK.TRANS64 P1, [R6+URZ+0x17040], R10 ;  /* 0x0170400a060095a7 */ /* 0x000f24000802007f */
[----:B----4-:R-:W-:Y:S05]  /*10da0*/  @!P1 BRA `(.L_x_12827) ;  /* 0xfffffffc00f09947 */ /* 0x010fea000383ffff */
[----:B------:R-:W-:Y:S05]  /*10db0*/  BRA `(.L_x_12889) ;  /* 0xffffffdc00147947 */ /* 0x000fea000383ffff */
.L_x_12828:
[----:B------:R-:W-:Y:S01]  /*10dc0*/  BSSY B0, `(.L_x_12890) ;  /* 0x0000008000007945 */ /* 0x000fe20003800000 */
[----:B------:R-:W-:Y:S02]  /*10dd0*/  IMAD.MOV.U32 R13, RZ, RZ, R9 ;  /* 0x000000ffff0d7224 */ /* 0x000fe400078e0009 */
[----:B------:R-:W-:Y:S02]  /*10de0*/  IMAD.MOV.U32 R12, RZ, RZ, RZ ;  /* 0x000000ffff0c7224 */ /* 0x000fe400078e00ff */
[----:B------:R-:W-:Y:S02]  /*10df0*/  IMAD.MOV.U32 R11, RZ, RZ, 0x1e1f ;  /* 0x00001e1fff0b7424 */ /* 0x000fe400078e00ff */
[----:B------:R-:W-:-:S07]  /*10e00*/  IMAD.MOV.U32 R15, RZ, RZ, -0x1 ;  /* 0xffffffffff0f7424 */ /* 0x000fce00078e00ff */
[----:B0-23--:R-:W-:Y:S05]  /*10e10*/  WARPSYNC.COLLECTIVE R15, `(.L_x_12891) ;  /* 0x000000000f087348 */ /* 0x00dfea0003c00000 */
[----:B--2---:R1:W2:Y:S02]  /*10e20*/  SHFL.IDX P6, R14, R13, R12, R11 ;  /* 0x0000000c0d0e7389 */ /* 0x0042a400000c000b */
[----:B0123--:R-:W-:Y:S01]  /*10e30*/  ENDCOLLECTIVE ;  /* 0x000000000000791b */ /* 0x00ffe20003800000 */
.L_x_12891:
[----:B------:R-:W-:Y:S05]  /*10e40*/  BSYNC B0 ;  /* 0x0000000000007941 */ /* 0x000fea0003800000 */
.L_x_12890:
[----:B------:R0:W5:Y:S01]  /*10e50*/  LDL R25, [R1] ;  /* 0x0000000001197983 */ /* 0x0001620000100800 */
[----:B------:R-:W-:Y:S01]  /*10e60*/  MOV R13, R7 ;  /* 0x00000007000d7202 */ /* 0x000fe20000000f00 */
[----:B------:R-:W-:Y:S02]  /*10e70*/  IMAD.MOV.U32 R12, RZ, RZ, RZ ;  /* 0x000000ffff0c7224 */ /* 0x000fe400078e00ff */
[----:B------:R-:W-:Y:S02]  /*10e80*/  IMAD.MOV.U32 R11, RZ, RZ, 0x1e1f ;  /* 0x00001e1fff0b7424 */ /* 0x000fe400078e00ff */
[----:B------:R-:W-:Y:S02]  /*10e90*/  IMAD.MOV.U32 R15, RZ, RZ, -0x1 ;  /* 0xffffffffff0f7424 */ /* 0x000fe400078e00ff */
[----:B0-----:R-:W-:-:S07]  /*10ea0*/  IMAD.MOV.U32 R3, RZ, RZ, R14 ;  /* 0x000000ffff037224 */ /* 0x001fce00078e000e */
[----:B-----5:R-:W-:Y:S05]  /*10eb0*/  WARPSYNC.COLLECTIVE R15, `(.L_x_12892) ;  /* 0x000000000f087348 */ /* 0x020fea0003c00000 */
[----:B------:R0:W1:Y:S02]  /*10ec0*/  SHFL.IDX P6, R14, R13, R12, R11 ;  /* 0x0000000c0d0e7389 */ /* 0x00006400000c000b */
[----:B01---5:R-:W-:Y:S01]  /*10ed0*/  ENDCOLLECTIVE ;  /* 0x000000000000791b */ /* 0x023fe20003800000 */
.L_x_12892:
[----:B------:R-:W-:Y:S02]  /*10ee0*/  IMAD.MOV.U32 R13, RZ, RZ, R9 ;  /* 0x000000ffff0d7224 */ /* 0x000fe400078e0009 */
[----:B------:R-:W-:Y:S01]  /*10ef0*/  IMAD.MOV.U32 R12, RZ, RZ, 0x1 ;  /* 0x00000001ff0c7424 */ /* 0x000fe200078e00ff */
[----:B------:R-:W-:-:S13]  /*10f00*/  IADD3 R2, P1, R21, R14, RZ ;  /* 0x0000000e15027210 */ /* 0x000fda0007f3e0ff */
[----:B------:R-:W-:Y:S05]  /*10f10*/  WARPSYNC.COLLECTIVE R15, `(.L_x_12893) ;  /* 0x000000000f087348 */ /* 0x000fea0003c00000 */
[----:B------:R0:W1:Y:S02]  /*10f20*/  SHFL.IDX P6, R14, R13, R12, R11 ;  /* 0x0000000c0d0e7389 */ /* 0x00006400000c000b */
[----:B01----:R-:W-:Y:S01]  /*10f30*/  ENDCOLLECTIVE ;  /* 0x000000000000791b */ /* 0x003fe20003800000 */
.L_x_12893:
[----:B------:R-:W-:Y:S02]  /*10f40*/  IMAD.X R3, RZ, RZ, R3, P1 ;  /* 0x000000ffff037224 */ /* 0x000fe400008e0603 */
[----:B------:R-:W-:Y:S02]  /*10f50*/  IMAD.MOV.U32 R13, RZ, RZ, R7 ;  /* 0x000000ffff0d7224 */ /* 0x000fe400078e0007 */
[----:B------:R-:W-:-:S07]  /*10f60*/  IMAD.MOV.U32 R9, RZ, RZ, R14 ;  /* 0x000000ffff097224 */ /* 0x000fce00078e000e */
[----:B------:R-:W-:Y:S05]  /*10f70*/  WARPSYNC.COLLECTIVE R15, `(.L_x_12894) ;  /* 0x000000000f087348 */ /* 0x000fea0003c00000 */
[----:B------:R0:W1:Y:S02]  /*10f80*/  SHFL.IDX P6, R14, R13, R12, R11 ;  /* 0x0000000c0d0e7389 */ /* 0x00006400000c000b */
[----:B01----:R-:W-:Y:S01]  /*10f90*/  ENDCOLLECTIVE ;  /* 0x000000000000791b */ /* 0x003fe20003800000 */
.L_x_12894:
        /* <DEDUP_REMOVED lines=9> */
.L_x_12831:
[----:B0-----:R0:W1:Y:S02]  /*11030*/  SYNCS.PHASECHK.TRANS64.TRYWAIT P2, [R2+URZ+0x17070], R3 ;  /* 0x01707003020075a7 */ /* 0x001064000804017f */
[----:B-1----:R-:W-:Y:S05]  /*11040*/  @!P2 NANOSLEEP.SYNCS 0x989680 ;  /* 0x009896800000a95d */ /* 0x002fea0003900000 */
[----:B------:R-:W1:Y:S02]  /*11050*/  @!P2 SYNCS.PHASECHK.TRANS64 P2, [R2+URZ+0x17070], R3 ;  /* 0x017070030200a5a7 */ /* 0x000e64000804007f */
[----:B-1----:R-:W-:Y:S05]  /*11060*/  @!P2 BRA `(.L_x_12831) ;  /* 0xfffffffc00f0a947 */ /* 0x002fea000383ffff */
[----:B------:R-:W-:Y:S05]  /*11070*/  BRA `(.L_x_12896) ;  /* 0xffffffdc007c7947 */ /* 0x000fea000383ffff */
.L_x_12833:
[----:B0-----:R0:W1:Y:S02]  /*11080*/  SYNCS.PHASECHK.TRANS64.TRYWAIT P2, [R2+URZ+0x17060], R5 ;  /* 0x01706005020075a7 */ /* 0x001064000804017f */
[----:B-1----:R-:W-:Y:S05]  /*11090*/  @!P2 NANOSLEEP.SYNCS 0x989680 ;  /* 0x009896800000a95d */ /* 0x002fea0003900000 */
[----:B------:R-:W1:Y:S02]  /*110a0*/  @!P2 SYNCS.PHASECHK.TRANS64 P2, [R2+URZ+0x17060], R5 ;  /* 0x017060050200a5a7 */ /* 0x000e64000804007f */
[----:B-1----:R-:W-:Y:S05]  /*110b0*/  @!P2 BRA `(.L_x_12833) ;  /* 0xfffffffc00f0a947 */ /* 0x002fea000383ffff */
[----:B------:R-:W-:Y:S05]  /*110c0*/  BRA `(.L_x_12897) ;  /* 0xffffffdc008c7947 */ /* 0x000fea000383ffff */
.L_x_12840:
[----:B0-----:R0:W1:Y:S02]  /*110d0*/  SYNCS.PHASECHK.TRANS64.TRYWAIT P0, [R3+URZ+0x17070], R2 ;  /* 0x01707002030075a7 */ /* 0x001064000800017f */
[----:B-1----:R-:W-:Y:S05]  /*110e0*/  @!P0 NANOSLEEP.SYNCS 0x989680 ;  /* 0x009896800000895d */ /* 0x002fea0003900000 */
[----:B------:R-:W1:Y:S02]  /*110f0*/  @!P0 SYNCS.PHASECHK.TRANS64 P0, [R3+URZ+0x17070], R2 ;  /* 0x01707002030085a7 */ /* 0x000e64000800007f */
[----:B-1----:R-:W-:Y:S05]  /*11100*/  @!P0 BRA `(.L_x_12840) ;  /* 0xfffffffc00f08947 */ /* 0x002fea000383ffff */
[----:B------:R-:W-:Y:S05]  /*11110*/  BRA `(.L_x_12898) ;  /* 0xffffffe000e07947 */ /* 0x000fea000383ffff */
.L_x_12842:
[----:B0-----:R0:W1:Y:S02]  /*11120*/  SYNCS.PHASECHK.TRANS64.TRYWAIT P0, [R3+URZ+0x17060], R4 ;  /* 0x01706004030075a7 */ /* 0x001064000800017f */
[----:B-1----:R-:W-:Y:S05]  /*11130*/  @!P0 NANOSLEEP.SYNCS 0x989680 ;  /* 0x009896800000895d */ /* 0x002fea0003900000 */
[----:B------:R-:W1:Y:S02]  /*11140*/  @!P0 SYNCS.PHASECHK.TRANS64 P0, [R3+URZ+0x17060], R4 ;  /* 0x01706004030085a7 */ /* 0x000e64000800007f */
[----:B-1----:R-:W-:Y:S05]  /*11150*/  @!P0 BRA `(.L_x_12842) ;  /* 0xfffffffc00f08947 */ /* 0x002fea000383ffff */
[----:B------:R-:W-:Y:S05]  /*11160*/  BRA `(.L_x_12899) ;  /* 0xffffffe000f87947 */ /* 0x000fea000383ffff */
.L_x_12845:
[----:B-1----:R1:W2:Y:S02]  /*11170*/  SYNCS.PHASECHK.TRANS64.TRYWAIT P0, [R7+URZ+0x17020], R2 ;  /* 0x01702002070075a7 */ /* 0x0022a4000800017f */
[----:B--2---:R-:W-:Y:S05]  /*11180*/  @!P0 NANOSLEEP.SYNCS 0x989680 ;  /* 0x009896800000895d */ /* 0x004fea0003900000 */
[----:B------:R-:W2:Y:S02]  /*11190*/  @!P0 SYNCS.PHASECHK.TRANS64 P0, [R7+URZ+0x17020], R2 ;  /* 0x01702002070085a7 */ /* 0x000ea4000800007f */
[----:B--2---:R-:W-:Y:S05]  /*111a0*/  @!P0 BRA `(.L_x_12845) ;  /* 0xfffffffc00f08947 */ /* 0x004fea000383ffff */
[----:B------:R-:W-:Y:S05]  /*111b0*/  BRA `(.L_x_12900) ;  /* 0xffffffe800347947 */ /* 0x000fea000383ffff */
.L_x_12847:
[----:B-1----:R1:W2:Y:S02]  /*111c0*/  SYNCS.PHASECHK.TRANS64.TRYWAIT P1, [R5+URZ+0x17040], R2 ;  /* 0x01704002050075a7 */ /* 0x0022a4000802017f */
[----:B--2---:R-:W-:Y:S05]  /*111d0*/  @!P1 NANOSLEEP.SYNCS 0x989680 ;  /* 0x009896800000995d */ /* 0x004fea0003900000 */
[----:B------:R-:W2:Y:S02]  /*111e0*/  @!P1 SYNCS.PHASECHK.TRANS64 P1, [R5+URZ+0x17040], R2 ;  /* 0x01704002050095a7 */ /* 0x000ea4000802007f */
[----:B--2---:R-:W-:Y:S05]  /*111f0*/  @!P1 BRA `(.L_x_12847) ;  /* 0xfffffffc00f09947 */ /* 0x004fea000383ffff */
[----:B------:R-:W-:Y:S05]  /*11200*/  BRA `(.L_x_12901) ;  /* 0xffffffe800707947 */ /* 0x000fea000383ffff */
.L_x_12849:
[----:B--2---:R2:W3:Y:S02]  /*11210*/  SYNCS.PHASECHK.TRANS64.TRYWAIT P1, [R7+URZ+0x17040], R0 ;  /* 0x01704000070075a7 */ /* 0x0044e4000802017f */
[----:B---3--:R-:W-:Y:S05]  /*11220*/  @!P1 NANOSLEEP.SYNCS 0x989680 ;  /* 0x009896800000995d */ /* 0x008fea0003900000 */
[----:B------:R-:W3:Y:S02]  /*11230*/  @!P1 SYNCS.PHASECHK.TRANS64 P1, [R7+URZ+0x17040], R0 ;  /* 0x01704000070095a7 */ /* 0x000ee4000802007f */
[----:B---3--:R-:W-:Y:S05]  /*11240*/  @!P1 BRA `(.L_x_12849) ;  /* 0xfffffffc00f09947 */ /* 0x008fea000383ffff */
[----:B------:R-:W-:Y:S05]  /*11250*/  BRA `(.L_x_12902) ;  /* 0xffffffe8007c7947 */ /* 0x000fea000383ffff */
.L_x_12851:
[----:B---3--:R3:W4:Y:S02]  /*11260*/  SYNCS.PHASECHK.TRANS64.TRYWAIT P1, [R5+URZ+0x17060], R2 ;  /* 0x01706002050075a7 */ /* 0x008724000802017f */
[----:B----4-:R-:W-:Y:S05]  /*11270*/  @!P1 NANOSLEEP.SYNCS 0x989680 ;  /* 0x009896800000995d */ /* 0x010fea0003900000 */
[----:B------:R-:W4:Y:S02]  /*11280*/  @!P1 SYNCS.PHASECHK.TRANS64 P1, [R5+URZ+0x17060], R2 ;  /* 0x01706002050095a7 */ /* 0x000f24000802007f */
[----:B----4-:R-:W-:Y:S05]  /*11290*/  @!P1 BRA `(.L_x_12851) ;  /* 0xfffffffc00f09947 */ /* 0x010fea000383ffff */
[----:B------:R-:W-:Y:S05]  /*112a0*/  BRA `(.L_x_12903) ;  /* 0xffffffe800787947 */ /* 0x000fea000383ffff */
.L_x_12853:
[----:B----4-:R4:W0:Y:S02]  /*112b0*/  SYNCS.PHASECHK.TRANS64.TRYWAIT P1, [R7+URZ+0x17060], R0 ;  /* 0x01706000070075a7 */ /* 0x010824000802017f */
[----:B0-----:R-:W-:Y:S05]  /*112c0*/  @!P1 NANOSLEEP.SYNCS 0x989680 ;  /* 0x009896800000995d */ /* 0x001fea0003900000 */
[----:B------:R-:W0:Y:S02]  /*112d0*/  @!P1 SYNCS.PHASECHK.TRANS64 P1, [R7+URZ+0x17060], R0 ;  /* 0x01706000070095a7 */ /* 0x000e24000802007f */
[----:B0-----:R-:W-:Y:S05]  /*112e0*/  @!P1 BRA `(.L_x_12853) ;  /* 0xfffffffc00f09947 */ /* 0x001fea000383ffff */
[----:B------:R-:W-:Y:S05]  /*112f0*/  BRA `(.L_x_12904) ;  /* 0xffffffe800747947 */ /* 0x000fea000383ffff */
.L_x_12855:
[----:B------:R0:W0:Y:S02]  /*11300*/  SYNCS.PHASECHK.TRANS64.TRYWAIT P1, [R5+URZ+0x17080], R2 ;  /* 0x01708002050075a7 */ /* 0x000024000802017f */
[----:B0-----:R-:W-:Y:S05]  /*11310*/  @!P1 NANOSLEEP.SYNCS 0x989680 ;  /* 0x009896800000995d */ /* 0x001fea0003900000 */
[----:B------:R-:W0:Y:S02]  /*11320*/  @!P1 SYNCS.PHASECHK.TRANS64 P1, [R5+URZ+0x17080], R2 ;  /* 0x01708002050095a7 */ /* 0x000e24000802007f */
[----:B0-----:R-:W-:Y:S05]  /*11330*/  @!P1 BRA `(.L_x_12855) ;  /* 0xfffffffc00f09947 */ /* 0x001fea000383ffff */
[----:B------:R-:W-:Y:S05]  /*11340*/  BRA `(.L_x_12905) ;  /* 0xffffffe800707947 */ /* 0x000fea000383ffff */
.L_x_12906:
        /* <DEDUP_REMOVED lines=11> */
.L_x_16299:


//--------------------- .text._ZN7cutlass13device_kernelIN5flash11enable_sm90INS1_16FlashAttnFwdSm90INS1_25CollectiveMainloopFwdSm90ILi2EN4cute5tupleIJNS5_1CILi1EEES8_S8_EEENS6_IJNS7_ILi192EEENS7_ILi128EEENS7_ILi96EEEEEELi96ENS_12float_e4m3_tEfNS_4arch4Sm90ELb1ELb0ELb1ELb1ELb1ELb0ELb0ELb1ELb1ELb1ELb1ELb0EEENS1_21CollectiveEpilogueFwdINS6_IJSA_SC_SB_EEES9_NS_10bfloat16_tESG_Li384ELb1ELb1ELb1ELb1EEENS1_36VarlenDynamicPersistentTileSchedulerILi192ELi128ELi384ELi128ELb1ELb1ELb1ELb1ELb1ELb1EEEEEEEEEvNT_6ParamsE --------------------------
	.section	.text._ZN7cutlass13device_kernelIN5flash11enable_sm90INS1_16FlashAttnFwdSm90INS1_25CollectiveMainloopFwdSm90ILi2EN4cute5tupleIJNS5_1CILi1EEES8_S8_EEENS6_IJNS7_ILi192EEENS7_ILi128EEENS7_ILi96EEEEEELi96ENS_12float_e4m3_tEfNS_4arch4Sm90ELb1ELb0ELb1ELb1ELb1ELb0ELb0ELb1ELb1ELb1ELb1ELb0EEENS1_21CollectiveEpilogueFwdINS6_IJSA_SC_SB_EEES9_NS_10bfloat16_tESG_Li384ELb1ELb1ELb1ELb1EEENS1_36VarlenDynamicPersistentTileSchedulerILi192ELi128ELi384ELi128ELb1ELb1ELb1ELb1ELb1ELb1EEEEEEEEEvNT_6ParamsE,"ax",@progbits
	.align	128
.text._ZN7cutlass13device_kernelIN5flash11enable_sm90INS1_16FlashAttnFwdSm90INS1_25CollectiveMainloopFwdSm90ILi2EN4cute5tupleIJNS5_1CILi1EEES8_S8_EEENS6_IJNS7_ILi192EEENS7_ILi128EEENS7_ILi96EEEEEELi96ENS_12float_e4m3_tEfNS_4arch4Sm90ELb1ELb0ELb1ELb1ELb1ELb0ELb0ELb1ELb1ELb1ELb1ELb0EEENS1_21CollectiveEpilogueFwdINS6_IJSA_SC_SB_EEES9_NS_10bfloat16_tESG_Li384ELb1ELb1ELb1ELb1EEENS1_36VarlenDynamicPersistentTileSchedulerILi192ELi128ELi384ELi128ELb1ELb1ELb1ELb1ELb1ELb1EEEEEEEEEvNT_6ParamsE:
        .type           _ZN7cutlass13device_kernelIN5flash11enable_sm90INS1_16FlashAttnFwdSm90INS1_25CollectiveMainloopFwdSm90ILi2EN4cute5tupleIJNS5_1CILi1EEES8_S8_EEENS6_IJNS7_ILi192EEENS7_ILi128EEENS7_ILi96EEEEEELi96ENS_12float_e4m3_tEfNS_4arch4Sm90ELb1ELb0ELb1ELb1ELb1ELb0ELb0ELb1ELb1ELb1ELb1ELb0EEENS1_21CollectiveEpilogueFwdINS6_IJSA_SC_SB_EEES9_NS_10bfloat16_tESG_Li384ELb1ELb1ELb1ELb1EEENS1_36VarlenDynamicPersistentTileSchedulerILi192ELi128ELi384ELi128ELb1ELb1ELb1ELb1ELb1ELb1EEEEEEEEEvNT_6ParamsE,@function
        .size           _ZN7cutlass13device_kernelIN5flash11enable_sm90INS1_16FlashAttnFwdSm90INS1_25CollectiveMainloopFwdSm90ILi2EN4cute5tupleIJNS5_1CILi1EEES8_S8_EEENS6_IJNS7_ILi192EEENS7_ILi128EEENS7_ILi96EEEEEELi96ENS_12float_e4m3_tEfNS_4arch4Sm90ELb1ELb0ELb1ELb1ELb1ELb0ELb0ELb1ELb1ELb1ELb1ELb0EEENS1_21CollectiveEpilogueFwdINS6_IJSA_SC_SB_EEES9_NS_10bfloat16_tESG_Li384ELb1ELb1ELb1ELb1EEENS1_36VarlenDynamicPersistentTileSchedulerILi192ELi128ELi384ELi128ELb1ELb1ELb1ELb1ELb1ELb1EEEEEEEEEvNT_6ParamsE,(.L_x_16300 - _ZN7cutlass13device_kernelIN5flash11enable_sm90INS1_16FlashAttnFwdSm90INS1_25CollectiveMainloopFwdSm90ILi2EN4cute5tupleIJNS5_1CILi1EEES8_S8_EEENS6_IJNS7_ILi192EEENS7_ILi128EEENS7_ILi96EEEEEELi96ENS_12float_e4m3_tEfNS_4arch4Sm90ELb1ELb0ELb1ELb1ELb1ELb0ELb0ELb1ELb1ELb1ELb1ELb0EEENS1_21CollectiveEpilogueFwdINS6_IJSA_SC_SB_EEES9_NS_10bfloat16_tESG_Li384ELb1ELb1ELb1ELb1EEENS1_36VarlenDynamicPersistentTileSchedulerILi192ELi128ELi384ELi128ELb1ELb1ELb1ELb1ELb1ELb1EEEEEEEEEvNT_6ParamsE)
        .other          _ZN7cutlass13device_kernelIN5flash11enable_sm90INS1_16FlashAttnFwdSm90INS1_25CollectiveMainloopFwdSm90ILi2EN4cute5tupleIJNS5_1CILi1EEES8_S8_EEENS6_IJNS7_ILi192EEENS7_ILi128EEENS7_ILi96EEEEEELi96ENS_12float_e4m3_tEfNS_4arch4Sm90ELb1ELb0ELb1ELb1ELb1ELb0ELb0ELb1ELb1ELb1ELb1ELb0EEENS1_21CollectiveEpilogueFwdINS6_IJSA_SC_SB_EEES9_NS_10bfloat16_tESG_Li384ELb1ELb1ELb1ELb1EEENS1_36VarlenDynamicPersistentTileSchedulerILi192ELi128ELi384ELi128ELb1ELb1ELb1ELb1ELb1ELb1EEEEEEEEEvNT_6ParamsE,@"STO_CUDA_ENTRY STV_DEFAULT"
_ZN7cutlass13device_kernelIN5flash11enable_sm90INS1_16FlashAttnFwdSm90INS1_25CollectiveMainloopFwdSm90ILi2EN4cute5tupleIJNS5_1CILi1EEES8_S8_EEENS6_IJNS7_ILi192EEENS7_ILi128EEENS7_ILi96EEEEEELi96ENS_12float_e4m3_tEfNS_4arch4Sm90ELb1ELb0ELb1ELb1ELb1ELb0ELb0ELb1ELb1ELb1ELb1ELb0EEENS1_21CollectiveEpilogueFwdINS6_IJSA_SC_SB_EEES9_NS_10bfloat16_tESG_Li384ELb1ELb1ELb1ELb1EEENS1_36VarlenDynamicPersistentTileSchedulerILi192ELi128ELi384ELi128ELb1ELb1ELb1ELb1ELb1ELb1EEEEEEEEEvNT_6ParamsE:
        /* <DEDUP_REMOVED lines=45> */
.L_x_12907:
        /* <DEDUP_REMOVED lines=22> */
.L_x_12908:
        /* <DEDUP_REMOVED lines=18> */
.L_x_12909:
        /* <DEDUP_REMOVED lines=22> */
.L_x_12910:
        /* <DEDUP_REMOVED lines=24> */
.L_x_12911:
        /* <DEDUP_REMOVED lines=8> */
.L_x_12913:
        /* <DEDUP_REMOVED lines=68> */
[----:B------:R-:W-:Y:S01]  /*0cf0*/  VIADD R3, R16, 0x18 ;  /* 0x0000001810037836 */ /* 0x000fe20000000000 */
[----:B------:R-:W-:Y:S01]  /*0d00*/  LOP3.LUT R2, R2, 0x1ffffffe, RZ, 0xc0, !PT ;  /* 0x1ffffffe02027812 */ /* 0x000fe200078ec0ff */
[C---:B------:R-:W-:Y:S01]  /*0d10*/  VIADD R157, R16.reuse, 0x28 ;  /* 0x00000028109d7836 */ /* 0x040fe20000000000 */
[----:B------:R-:W-:Y:S01]  /*0d20*/  SHF.R.S32.HI R0, RZ, 0x1f, R22 ;  /* 0x0000001fff007819 */ /* 0x000fe20000011416 */
[----:B------:R-:W-:Y:S01]  /*0d30*/  VIADD R0, R16, 0x20 ;  /* 0x0000002010007836 */ /* 0x000fe20000000000 */
[----:B------:R-:W-:Y:S01]  /*0d40*/  SHF.R.S32.HI R7, RZ, 0x1f, R6 ;  /* 0x0000001fff077819 */ /* 0x000fe20000011406 */
[----:B------:R-:W-:-:S02]  /*0d50*/  IMAD.IADD R2, R4, 0x1, -R2 ;  /* 0x0000000104027824 */ /* 0x000fc400078e0a02 */
[C---:B------:R-:W-:Y:S02]  /*0d60*/  VIADD R4, R16.reuse, 0x10 ;  /* 0x0000001010047836 */ /* 0x040fe40000000000 */
        /* <DEDUP_REMOVED lines=15> */
[----:B------:R-:W-:Y:S02]  /*0e60*/  SHF.R.S32.HI R3, RZ, 0x1f, R152 ;  /* 0x0000001fff037819 */ /* 0x000fe40000011498 */
[----:B-1----:R-:W-:-:S07]  /*0e70*/  SHF.R.S32.HI R0, RZ, 0x1f, R23 ;  /* 0x0000001fff007819 */ /* 0x002fce0000011417 */
.L_x_12969:
        /* <DEDUP_REMOVED lines=52> */
.L_x_12914:
        /* <DEDUP_REMOVED lines=8> */
.L_x_12915:
        /* <DEDUP_REMOVED lines=13> */
.L_x_12916:
[----:B------:R-:W-:Y:S01]  /*1310*/  ULDC UR7, c[0x0][0x448] ;  /* 0x0001120000077ab9 */ /* 0x000fe20000000800 */
[----:B------:R-:W-:Y:S02]  /*1320*/  UIMAD UR41, UR6, 0xc0, URZ ;  /* 0x000000c0062978a4 */ /* 0x000fe4000f8e023f */
        /* <DEDUP_REMOVED lines=65> */
.L_x_12917:
        /* <DEDUP_REMOVED lines=23> */
[----:B------:R-:W-:Y:S01]  /*18b0*/  CS2R R42, SRZ ;  /* 0x00000000002a7805 */ /* 0x000fe2000001ff00 */
[----:B------:R-:W-:Y:S01]  /*18c0*/  IMAD.MOV.U32 R10, RZ, RZ, RZ ;  /* 0x000000ffff0a7224 */ /* 0x000fe200078e00ff */
[----:B------:R-:W-:Y:S01]  /*18d0*/  UISETP.GT.AND UP0, UPT, UR53, UR44, UPT ;  /* 0x0000002c3500728c */ /* 0x000fe2000bf04270 */
[----:B------:R-:W-:Y:S01]  /*18e0*/  IMAD.MOV.U32 R107, RZ, RZ, RZ ;  /* 0x000000ffff6b7224 */ /* 0x000fe200078e00ff */
[----:B------:R-:W-:Y:S02]  /*18f0*/  CS2R R40, SRZ ;  /* 0x0000000000287805 */ /* 0x000fe4000001ff00 */
[----:B------:R-:W-:Y:S01]  /*1900*/  CS2R R26, SRZ ;  /* 0x00000000001a7805 */ /* 0x000fe2000001ff00 */
[----:B------:R-:W-:Y:S01]  /*1910*/  IMAD.MOV.U32 R119, RZ, RZ, RZ ;  /* 0x000000ffff777224 */ /* 0x000fe200078e00ff */
[----:B------:R-:W-:-:S02]  /*1920*/  CS2R R28, SRZ ;  /* 0x00000000001c7805 */ /* 0x000fc4000001ff00 */
[----:B------:R-:W-:Y:S01]  /*1930*/  PLOP3.LUT P1, PT, PT, PT, UP0, 0x80, 0x0 ;  /* 0x000000000000781c */ /* 0x000fe20003f2f008 */
[----:B------:R-:W-:Y:S01]  /*1940*/  IMAD.MOV.U32 R48, RZ, RZ, RZ ;  /* 0x000000ffff307224 */ /* 0x000fe200078e00ff */
[----:B------:R-:W-:Y:S01]  /*1950*/  CS2R R134, SRZ ;  /* 0x0000000000867805 */ /* 0x000fe2000001ff00 */
        /* <DEDUP_REMOVED lines=45> */
.L_x_12919:
        /* <DEDUP_REMOVED lines=42> */
.L_x_13072:
[----:B------:R-:W-:Y:S05]  /*1ed0*/  @!P0 BRA `(.L_x_12921) ;  /* 0x0000000000048947 */ /* 0x000fea0003800000 */
[----:B------:R-:W-:Y:S01]  /*1ee0*/  BPT.TRAP 0x1 ;  /* 0x000000040000795c */ /* 0x000fe20000300000 */
.L_x_12921:
[----:B0-----:R-:W-:Y:S02]  /*1ef0*/  IMAD.U32 R2, RZ, RZ, UR36 ;  /* 0x00000024ff027e24 */ /* 0x001fe4000f8e00ff */
[----:B------:R-:W-:-:S03]  /*1f00*/  IMAD.U32 R3, RZ, RZ, UR47 ;  /* 0x0000002fff037e24 */ /* 0x000fc6000f8e00ff */
[----:B------:R-:W-:Y:S02]  /*1f10*/  LEA R2, R2, UR46, 0x3 ;  /* 0x0000002e02027c11 */ /* 0x000fe4000f8e18ff */
[----:B------:R-:W-:-:S04]  /*1f20*/  SHF.L.U32 R3, R3, 0x1f, RZ ;  /* 0x0000001f03037819 */ /* 0x000fc800000006ff */
[----:B------:R0:W1:Y:S01]  /*1f30*/  SYNCS.PHASECHK.TRANS64.TRYWAIT P1, [R2+URZ+0x19c30], R3 ;  /* 0x019c3003020075a7 */ /* 0x000062000802017f */
[----:B------:R-:W-:Y:S05]  /*1f40*/  @!P0 BRA `(.L_x_12922) ;  /* 0x0000000000048947 */ /* 0x000fea0003800000 */
[----:B------:R-:W-:Y:S01]  /*1f50*/  BPT.TRAP 0x1 ;  /* 0x000000040000795c */ /* 0x000fe20000300000 */
.L_x_12922:
[----:B-1----:R-:W-:Y:S05]  /*1f60*/  @P1 BRA `(.L_x_12923) ;  /* 0x0000000000081947 */ /* 0x002fea0003800000 */
[----:B------:R-:W1:Y:S02]  /*1f70*/  SYNCS.PHASECHK.TRANS64.TRYWAIT P1, [R2+URZ+0x19c30], R3 ;  /* 0x019c3003020075a7 */ /* 0x000e64000802017f */
[----:B-1----:R-:W-:Y:S05]  /*1f80*/  @!P1 BRA `(.L_x_12924) ;  /* 0x00000120003c9947 */ /* 0x002fea0003800000 */
.L_x_12923:
        /* <DEDUP_REMOVED lines=28> */
.L_x_12925:
[----:B------:R-:W-:Y:S01]  /*2150*/  UISETP.NE.AND UP0, UPT, UR52, URZ, UPT ;  /* 0x0000003f3400728c */ /* 0x000fe2000bf05270 */
[----:B------:R-:W-:Y:S02]  /*2160*/  VIADD R89, R17, UR41 ;  /* 0x0000002911597c36 */ /* 0x000fe40008000000 */
        /* <DEDUP_REMOVED lines=12> */
[----:B------:R-:W2:Y:S01]  /*2230*/  MUFU.TANH R14, R14 ;  /* 0x0000000e000e7308 */ /* 0x000ea20000002400 */
[----:B------:R-:W-:Y:S01]  /*2240*/  FMUL.FTZ R27, R0, R56 ;  /* 0x00000038001b7220 */ /* 0x000fe20000410000 */
[----:B------:R-:W-:-:S02]  /*2250*/  IMAD.U32 R43, RZ, RZ, UR51 ;  /* 0x00000033ff2b7e24 */ /* 0x000fc4000f8e00ff */
[C---:B------:R-:W-:Y:S01]  /*2260*/  FMUL.FTZ R30, R0.reuse, R34 ;  /* 0x00000022001e7220 */ /* 0x040fe20000410000 */
[----:B------:R-:W-:Y:S01]  /*2270*/  FMUL.FTZ R8, R0, R32 ;  /* 0x0000002000087220 */ /* 0x000fe20000410000 */
[----:B------:R-:W-:Y:S01]  /*2280*/  @P1 IMAD.HI.U32 R26, R89, UR6, RZ ;  /* 0x00000006591a1c27 */ /* 0x000fe2000f8e00ff */
[----:B------:R-:W-:-:S03]  /*2290*/  @UP0 ULDC UR6, c[0x0][0x450] ;  /* 0x0001140000060ab9 */ /* 0x000fc60000000800 */
[C---:B------:R-:W-:Y:S01]  /*22a0*/  FMUL.FTZ R32, R0.reuse, R38 ;  /* 0x0000002600207220 */ /* 0x040fe20000410000 */
[----:B------:R-:W3:Y:S01]  /*22b0*/  MUFU.TANH R88, R88 ;  /* 0x0000005800587308 */ /* 0x000ee20000002400 */
[C---:B------:R-:W-:Y:S01]  /*22c0*/  FMUL.FTZ R6, R0.reuse, R33 ;  /* 0x0000002100067220 */ /* 0x040fe20000410000 */
[----:B------:R-:W-:Y:S01]  /*22d0*/  @P2 SHF.R.U32.HI R89, RZ, UR6, R26 ;  /* 0x00000006ff592c19 */ /* 0x000fe2000801161a */
[----:B------:R-:W-:Y:S01]  /*22e0*/  UMOV UR6, 0xffffff80 ;  /* 0xffffff8000067882 */ /* 0x000fe20000000000 */
[C---:B------:R-:W-:Y:S01]  /*22f0*/  FMUL.FTZ R26, R0.reuse, R57 ;  /* 0x00000039001a7220 */ /* 0x040fe20000410000 */
[----:B------:R-:W-:Y:S01]  /*2300*/  UIMAD UR6, UR53, UR6, 0x80 ;  /* 0x00000080350674a4 */ /* 0x000fe2000f8e0206 */
[C---:B------:R-:W-:Y:S01]  /*2310*/  FMUL.FTZ R33, R0.reuse, R39 ;  /* 0x0000002700217220 */ /* 0x040fe20000410000 */
[----:B------:R-:W4:Y:S01]  /*2320*/  SHFL.IDX PT, R48, R89, 0x1, 0x1c1f ;  /* 0x003c1f0059307f89 */ /* 0x000f2200000e0000 */
[----:B------:R-:W5:Y:S01]  /*2330*/  MUFU.TANH R28, R28 ;  /* 0x0000001c001c7308 */ /* 0x000f620000002400 */
[C---:B------:R-:W-:Y:S01]  /*2340*/  FMUL.FTZ R10, R0.reuse, R41 ;  /* 0x00000029000a7220 */ /* 0x040fe20000410000 */
[----:B------:R-:W-:Y:S01]  /*2350*/  FMUL.FTZ R13, R0, R45 ;  /* 0x0000002d000d7220 */ /* 0x000fe20000410000 */
[----:B------:R-:W-:-:S02]  /*2360*/  IMAD.U32 R57, RZ, RZ, UR6 ;  /* 0x00000006ff397e24 */ /* 0x000fc4000f8e00ff */
[C---:B------:R-:W-:Y:S01]  /*2370*/  FMUL.FTZ R41, R0.reuse, R58 ;  /* 0x0000003a00297220 */ /* 0x040fe20000410000 */
[C---:B------:R-:W-:Y:S01]  /*2380*/  FMUL.FTZ R34, R0.reuse, R42 ;  /* 0x0000002a00227220 */ /* 0x040fe20000410000 */
[C---:B------:R-:W-:Y:S01]  /*2390*/  FMUL.FTZ R42, R0.reuse, R62 ;  /* 0x0000003e002a7220 */ /* 0x040fe20000410000 */
[----:B------:R-:W-:Y:S01]  /*23a0*/  FMUL.FTZ R46, R0, R46 ;  /* 0x0000002e002e7220 */ /* 0x000fe20000410000 */
[C-C-:B------:R-:W-:Y:S01]  /*23b0*/  IADD3 R56, -R16.reuse, 0x1, R57.reuse ;  /* 0x0000000110387810 */ /* 0x140fe20007ffe139 */
[----:B------:R-:W5:Y:S01]  /*23c0*/  MUFU.TANH R29, R29 ;  /* 0x0000001d001d7308 */ /* 0x000f620000002400 */
[----:B------:R-:W-:Y:S01]  /*23d0*/  IADD3 R57, -R16, UR50, R57 ;  /* 0x0000003210397c10 */ /* 0x000fe2000fffe139 */
[C---:B------:R-:W-:Y:S01]  /*23e0*/  FMUL.FTZ R39, R0.reuse, R54 ;  /* 0x0000003600277220 */ /* 0x040fe20000410000 */
[----:B------:R-:W-:Y:S01]  /*23f0*/  IADD3 R56, -R43, UR50, R56 ;  /* 0x000000322b387c10 */ /* 0x000fe2000fffe138 */
[C---:B------:R-:W-:Y:S01]  /*2400*/  FMUL.FTZ R9, R0.reuse, R37 ;  /* 0x0000002500097220 */ /* 0x040fe20000410000 */
[C---:B------:R-:W-:Y:S01]  /*2410*/  FMUL.FTZ R37, R0.reuse, R47 ;  /* 0x0000002f00257220 */ /* 0x040fe20000410000 */
[C---:B------:R-:W-:Y:S01]  /*2420*/  FMUL.FTZ R4, R0.reuse, R24 ;  /* 0x0000001800047220 */ /* 0x040fe20000410000 */
[C---:B------:R-:W-:Y:S01]  /*2430*/  FMUL.FTZ R24, R0.reuse, R53 ;  /* 0x0000003500187220 */ /* 0x040fe20000410000 */
[----:B------:R-:W5:Y:S01]  /*2440*/  MUFU.TANH R30, R30 ;  /* 0x0000001e001e7308 */ /* 0x000f620000002400 */
[C---:B------:R-:W-:Y:S01]  /*2450*/  FMUL.FTZ R11, R0.reuse, R36 ;  /* 0x00000024000b7220 */ /* 0x040fe20000410000 */
[C---:B------:R-:W-:Y:S01]  /*2460*/  FMUL.FTZ R36, R0.reuse, R50 ;  /* 0x0000003200247220 */ /* 0x040fe20000410000 */
[C---:B01----:R-:W-:Y:S01]  /*2470*/  FMUL.FTZ R3, R0.reuse, R25 ;  /* 0x0000001900037220 */ /* 0x043fe20000410000 */
[C---:B------:R-:W-:Y:S01]  /*2480*/  FMUL.FTZ R25, R0.reuse, R52 ;  /* 0x0000003400197220 */ /* 0x040fe20000410000 */
[----:B------:R-:W-:Y:S01]  /*2490*/  FMUL.FTZ R38, R0, R51 ;  /* 0x0000003300267220 */ /* 0x000fe20000410000 */
[----:B----4-:R-:W-:Y:S01]  /*24a0*/  VIADDMNMX R48, R48, R56, R57, PT ;  /* 0x0000003830307246 */ /* 0x010fe20003800139 */
[C---:B------:R-:W-:Y:S01]  /*24b0*/  FMUL.FTZ R12, R0.reuse, R40 ;  /* 0x00000028000c7220 */ /* 0x040fe20000410000 */
[----:B------:R-:W0:Y:S01]  /*24c0*/  MUFU.TANH R31, R31 ;  /* 0x0000001f001f7308 */ /* 0x000e220000002400 */
[----:B------:R-:W-:Y:S01]  /*24d0*/  FMUL.FTZ R40, R0, R55 ;  /* 0x0000003700287220 */ /* 0x000fe20000410000 */
[----:B------:R-:W-:Y:S01]  /*24e0*/  ISETP.GT.AND P1, PT, R48, RZ, PT ;  /* 0x000000ff3000720c */ /* 0x000fe20003f24270 */
[----:B------:R-:W-:Y:S01]  /*24f0*/  FMUL.FTZ R43, R0, R59 ;  /* 0x0000003b002b7220 */ /* 0x000fe20000410000 */
[----:B------:R-:W-:Y:S01]  /*2500*/  ISETP.GT.AND P2, PT, R48, 0x1, PT ;  /* 0x000000013000780c */ /* 0x000fe20003f44270 */
[----:B------:R-:W-:Y:S01]  /*2510*/  FMUL.FTZ R63, R0, R63 ;  /* 0x0000003f003f7220 */ /* 0x000fe20000410000 */
[----:B------:R-:W-:Y:S01]  /*2520*/  ISETP.GT.AND P3, PT, R48, 0x8, PT ;  /* 0x000000083000780c */ /* 0x000fe20003f64270 */
[----:B------:R-:W-:Y:S01]  /*2530*/  FMUL.FTZ R66, R0, R66 ;  /* 0x0000004200427220 */ /* 0x000fe20000410000 */
[----:B--2---:R-:W-:Y:S01]  /*2540*/  FSEL R92, R14, -INF , P1 ;  /* 0xff8000000e5c7808 */ /* 0x004fe20000800000 */
[----:B------:R-:W1:Y:S01]  /*2550*/  MUFU.TANH R32, R32 ;  /* 0x0000002000207308 */ /* 0x000e620000002400 */
[----:B---3--:R-:W-:Y:S01]  /*2560*/  FSEL R90, R88, -INF , P2 ;  /* 0xff800000585a7808 */ /* 0x008fe20001000000 */
[----:B------:R-:W-:Y:S01]  /*2570*/  FMUL.FTZ R67, R0, R67 ;  /* 0x0000004300437220 */ /* 0x000fe20000410000 */
[----:B------:R-:W-:Y:S01]  /*2580*/  ISETP.GT.AND P1, PT, R48, 0x9, PT ;  /* 0x000000093000780c */ /* 0x000fe20003f24270 */
[----:B------:R-:W-:Y:S01]  /*2590*/  FMUL.FTZ R70, R0, R70 ;  /* 0x0000004600467220 */ /* 0x000fe20000410000 */
[----:B-----5:R-:W-:Y:S01]  /*25a0*/  FSEL R58, R28, -INF , P3 ;  /* 0xff8000001c3a7808 */ /* 0x020fe20001800000 */
[----:B------:R-:W-:Y:S01]  /*25b0*/  FMUL.FTZ R71, R0, R71 ;  /* 0x0000004700477220 */ /* 0x000fe20000410000 */
[----:B------:R-:W-:Y:S01]  /*25c0*/  FMNMX.FTZ R45, R92, R90, !PT ;  /* 0x0000005a5c2d7209 */ /* 0x000fe20007810000 */
[----:B------:R-:W2:Y:S01]  /*25d0*/  MUFU.TANH R33, R33 ;  /* 0x0000002100217308 */ /* 0x000ea20000002400 */
[----:B------:R-:W-:Y:S01]  /*25e0*/  ISETP.GT.AND P2, PT, R48, 0x10, PT ;  /* 0x000000103000780c */ /* 0x000fe20003f44270 */
[C---:B------:R-:W-:Y:S01]  /*25f0*/  FMUL.FTZ R74, R0.reuse, R74 ;  /* 0x0000004a004a7220 */ /* 0x040fe20000410000 */
[----:B------:R-:W-:Y:S01]  /*2600*/  FSEL R88, R29, -INF , P1 ;  /* 0xff8000001d587808 */ /* 0x000fe20000800000 */
[----:B------:R-:W-:Y:S01]  /*2610*/  FMUL.FTZ R75, R0, R75 ;  /* 0x0000004b004b7220 */ /* 0x000fe20000410000 */
[----:B------:R-:W-:Y:S01]  /*2620*/  FMNMX.FTZ R45, R58, R45, !PT ;  /* 0x0000002d3a2d7209 */ /* 0x000fe20007810000 */
[----:B------:R-:W-:Y:S01]  /*2630*/  FMUL.FTZ R78, R0, R78 ;  /* 0x0000004e004e7220 */ /* 0x000fe20000410000 */
[----:B------:R-:W-:Y:S01]  /*2640*/  ISETP.GT.AND P1, PT, R48, 0x11, PT ;  /* 0x000000113000780c */ /* 0x000fe20003f24270 */
[----:B------:R-:W3:Y:S01]  /*2650*/  MUFU.TANH R34, R34 ;  /* 0x0000002200227308 */ /* 0x000ee20000002400 */
[----:B------:R-:W-:Y:S01]  /*2660*/  FSEL R62, R30, -INF , P2 ;  /* 0xff8000001e3e7808 */ /* 0x000fe20001000000 */
        /* <DEDUP_REMOVED lines=17> */
[----:B--2---:R-:W-:Y:S01]  /*2780*/  FSEL R52, R33, -INF , P1 ;  /* 0xff80000021347808 */ /* 0x004fe20000800000 */
[----:B------:R-:W-:Y:S01]  /*2790*/  ULDC UR18, c[0x0][0x988] ;  /* 0x0002620000127ab9 */ /* 0x000fe20000000800 */
[----:B------:R-:W-:Y:S01]  /*27a0*/  FMNMX.FTZ R29, R53, R14, !PT ;  /* 0x0000000e351d7209 */ /* 0x000fe20007810000 */
[----:B------:R-:W-:Y:S01]  /*27b0*/  FMUL.FTZ R72, R0, R72 ;  /* 0x0000004800487220 */ /* 0x000fe20000410000 */
[----:B------:R-:W-:Y:S01]  /*27c0*/  ISETP.GT.AND P1, PT, R48, 0x21, PT ;  /* 0x000000213000780c */ /* 0x000fe20003f24270 */
[----:B------:R-:W2:Y:S01]  /*27d0*/  MUFU.TANH R37, R37 ;  /* 0x0000002500257308 */ /* 0x000ea20000002400 */
[----:B---3--:R-:W-:Y:S01]  /*27e0*/  FSEL R51, R34, -INF , P2 ;  /* 0xff80000022337808 */ /* 0x008fe20001000000 */
[----:B------:R-:W-:Y:S01]  /*27f0*/  @UP0 ULDC UR6, c[0x0][0x44c] ;  /* 0x0001130000060ab9 */ /* 0x000fe20000000800 */
[----:B------:R-:W-:Y:S01]  /*2800*/  FMNMX.FTZ R14, R52, R29, !PT ;  /* 0x0000001d340e7209 */ /* 0x000fe20007810000 */
[----:B------:R-:W-:Y:S01]  /*2810*/  UIMAD.WIDE.U32 UR6, UR41, UR6, URZ ;  /* 0x00000006290672a5 */ /* 0x000fe2000f8e003f */
[C---:B------:R-:W-:Y:S01]  /*2820*/  ISETP.GT.AND P2, PT, R48.reuse, 0x28, PT ;  /* 0x000000283000780c */ /* 0x040fe20003f44270 */
[----:B------:R-:W-:Y:S01]  /*2830*/  @UP0 ULDC UR14, c[0x0][0x450] ;  /* 0x00011400000e0ab9 */ /* 0x000fe20000000800 */
[----:B0-----:R-:W-:Y:S01]  /*2840*/  FSEL R50, R35, -INF , P1 ;  /* 0xff80000023327808 */ /* 0x001fe20000800000 */
[----:B------:R-:W0:Y:S01]  /*2850*/  MUFU.TANH R36, R36 ;  /* 0x0000002400247308 */ /* 0x000e220000002400 */
[----:B------:R-:W-:Y:S01]  /*2860*/  FMNMX.FTZ R29, R51, R14, !PT ;  /* 0x0000000e331d7209 */ /* 0x000fe20007810000 */
[----:B------:R-:W-:Y:S01]  /*2870*/  UMOV UR10, UR41 ;  /* 0x00000029000a7c82 */ /* 0x000fe20008000000 */
[----:B------:R-:W-:Y:S01]  /*2880*/  ISETP.GT.AND P1, PT, R48, 0x29, PT ;  /* 0x000000293000780c */ /* 0x000fe20003f24270 */
[----:B------:R-:W-:Y:S01]  /*2890*/  @UP0 USHF.R.U32.HI UR10, URZ, UR14, UR7 ;  /* 0x0000000e3f0a0299 */ /* 0x000fe20008011607 */
[----:B-1----:R-:W-:Y:S01]  /*28a0*/  FSEL R46, R46, -INF , P2 ;  /* 0xff8000002e2e7808 */ /* 0x002fe20001000000 */
[----:B------:R-:W-:Y:S01]  /*28b0*/  UIADD3 UR53, UR53, -0x2, URZ ;  /* 0xfffffffe35357890 */ /* 0x000fe2000fffe03f */
[----:B------:R-:W-:Y:S01]  /*28c0*/  FMNMX.FTZ R29, R50, R29, !PT ;  /* 0x0000001d321d7209 */ /* 0x000fe20007810000 */
[----:B------:R-:W1:Y:S01]  /*28d0*/  MUFU.TANH R38, R38 ;  /* 0x0000002600267308 */ /* 0x000e620000002400 */
[----:B------:R-:W-:Y:S01]  /*28e0*/  ISETP.GT.AND P2, PT, R48, 0x30, PT ;  /* 0x000000303000780c */ /* 0x000fe20003f44270 */
[----:B------:R-:W-:Y:S01]  /*28f0*/  UIADD3 UR6, UR10, UR50, -UR51 ;  /* 0x000000320a067290 */ /* 0x000fe2000fffe833 */
[----:B--2---:R-:W-:-:S02]  /*2900*/  FSEL R37, R37, -INF , P1 ;  /* 0xff80000025257808 */ /* 0x004fc40000800000 */
[----:B------:R-:W-:Y:S02]  /*2910*/  CS2R R94, SRZ ;  /* 0x00000000005e7805 */ /* 0x000fe4000001ff00 */
[----:B------:R-:W-:Y:S01]  /*2920*/  FMNMX.FTZ R14, R46, R29, !PT ;  /* 0x0000001d2e0e7209 */ /* 0x000fe20007810000 */
[----:B------:R-:W-:Y:S01]  /*2930*/  USHF.R.S32.HI UR7, URZ, 0x1f, UR6 ;  /* 0x0000001f3f077899 */ /* 0x000fe20008011406 */
[----:B------:R-:W-:Y:S01]  /*2940*/  ISETP.GT.AND P1, PT, R48, 0x31, PT ;  /* 0x000000313000780c */ /* 0x000fe20003f24270 */
[----:B------:R-:W2:Y:S01]  /*2950*/  MUFU.TANH R39, R39 ;  /* 0x0000002700277308 */ /* 0x000ea20000002400 */
[----:B0-----:R-:W-:Y:S01]  /*2960*/  FSEL R32, R36, -INF , P2 ;  /* 0xff80000024207808 */ /* 0x001fe20001000000 */
[----:B------:R-:W-:Y:S01]  /*2970*/  ULEA.HI UR7, UR7, UR6, URZ, 0x7 ;  /* 0x0000000607077291 */ /* 0x000fe2000f8f383f */
[----:B------:R-:W-:Y:S02]  /*2980*/  FMNMX.FTZ R29, R37, R14, !PT ;  /* 0x0000000e251d7209 */ /* 0x000fe40007810000 */
[----:B------:R-:W-:-:S02]  /*2990*/  CS2R R96, SRZ ;  /* 0x0000000000607805 */ /* 0x000fc4000001ff00 */
[----:B------:R-:W-:Y:S01]  /*29a0*/  ISETP.GT.AND P2, PT, R48, 0x38, PT ;  /* 0x000000383000780c */ /* 0x000fe20003f44270 */
[----:B------:R-:W-:Y:S01]  /*29b0*/  USHF.R.S32.HI UR7, URZ, 0x7, UR7 ;  /* 0x000000073f077899 */ /* 0x000fe20008011407 */
[----:B------:R-:W-:Y:S01]  /*29c0*/  FMNMX.FTZ R29, R32, R29, !PT ;  /* 0x0000001d201d7209 */ /* 0x000fe20007810000 */
[----:B------:R-:W0:Y:S01]  /*29d0*/  MUFU.TANH R40, R40 ;  /* 0x0000002800287308 */ /* 0x000e220000002400 */
[----:B-1----:R-:W-:Y:S01]  /*29e0*/  FSEL R30, R38, -INF , P1 ;  /* 0xff800000261e7808 */ /* 0x002fe20000800000 */
[----:B------:R-:W-:Y:S01]  /*29f0*/  UISETP.LT.AND UP0, UPT, UR44, UR7, UPT ;  /* 0x000000072c00728c */ /* 0x000fe2000bf01270 */
[----:B------:R-:W-:Y:S02]  /*2a00*/  ISETP.GT.AND P1, PT, R48, 0x39, PT ;  /* 0x000000393000780c */ /* 0x000fe40003f24270 */
[----:B------:R-:W-:Y:S02]  /*2a10*/  CS2R R98, SRZ ;  /* 0x0000000000627805 */ /* 0x000fe4000001ff00 */
[----:B------:R-:W-:Y:S01]  /*2a20*/  FMNMX.FTZ R31, R30, R29, !PT ;  /* 0x0000001d1e1f7209 */ /* 0x000fe20007810000 */
[----:B------:R-:W-:Y:S01]  /*2a30*/  USEL UR17, UR44, UR7, !UP0 ;  /* 0x000000072c117287 */ /* 0x000fe2000c000000 */
[----:B------:R-:W-:Y:S01]  /*2a40*/  R2UR UR11, R2 ;  /* 0x00000000020b72ca */ /* 0x000fe200000e0000 */
[----:B------:R-:W1:Y:S01]  /*2a50*/  MUFU.TANH R41, R41 ;  /* 0x0000002900297308 */ /* 0x000e620000002400 */
[----:B--2---:R-:W-:Y:S01]  /*2a60*/  FSEL R28, R39, -INF , P2 ;  /* 0xff800000271c7808 */ /* 0x004fe20001000000 */
[----:B------:R-:W-:Y:S01]  /*2a70*/  UISETP.GE.AND UP0, UPT, UR53, UR17, UPT ;  /* 0x000000113500728c */ /* 0x000fe2000bf06270 */
[----:B------:R-:W-:-:S02]  /*2a80*/  ISETP.GT.AND P2, PT, R48, 0x40, PT ;  /* 0x000000403000780c */ /* 0x000fc40003f44270 */
[----:B------:R-:W-:Y:S02]  /*2a90*/  CS2R R100, SRZ ;  /* 0x0000000000647805 */ /* 0x000fe4000001ff00 */
[----:B------:R-:W-:Y:S02]  /*2aa0*/  FMNMX.FTZ R14, R28, R31, !PT ;  /* 0x0000001f1c0e7209 */ /* 0x000fe40007810000 */
[----:B------:R-:W-:Y:S02]  /*2ab0*/  CS2R R102, SRZ ;  /* 0x0000000000667805 */ /* 0x000fe4000001ff00 */
[----:B------:R-:W-:Y:S01]  /*2ac0*/  CS2R R104, SRZ ;  /* 0x0000000000687805 */ /* 0x000fe2000001ff00 */
[----:B------:R-:W2:Y:S01]  /*2ad0*/  MUFU.TANH R43, R43 ;  /* 0x0000002b002b7308 */ /* 0x000ea20000002400 */
[----:B0-----:R-:W-:Y:S02]  /*2ae0*/  FSEL R29, R40, -INF , P1 ;  /* 0xff800000281d7808 */ /* 0x001fe40000800000 */
[----:B------:R-:W-:-:S02]  /*2af0*/  CS2R R106, SRZ ;  /* 0x00000000006a7805 */ /* 0x000fc4000001ff00 */
[C---:B------:R-:W-:Y:S01]  /*2b00*/  ISETP.GT.AND P1, PT, R48.reuse, 0x41, PT ;  /* 0x000000413000780c */ /* 0x040fe20003f24270 */
[----:B------:R-:W-:Y:S01]  /*2b10*/  UIADD3 UR6, UR11, 0x19c40, URZ ;  /* 0x00019c400b067890 */ /* 0x000fe2000fffe03f */
[----:B------:R-:W-:Y:S02]  /*2b20*/  FMNMX.FTZ R14, R29, R14, !PT ;  /* 0x0000000e1d0e7209 */ /* 0x000fe40007810000 */
[----:B------:R-:W-:Y:S02]  /*2b30*/  CS2R R108, SRZ ;  /* 0x00000000006c7805 */ /* 0x000fe4000001ff00 */
[----:B------:R-:W-:Y:S01]  /*2b40*/  CS2R R110, SRZ ;  /* 0x00000000006e7805 */ /* 0x000fe2000001ff00 */
[----:B------:R-:W0:Y:S01]  /*2b50*/  MUFU.TANH R42, R42 ;  /* 0x0000002a002a7308 */ /* 0x000e220000002400 */
[----:B-1----:R-:W-:Y:S01]  /*2b60*/  FSEL R31, R41, -INF , P2 ;  /* 0xff800000291f7808 */ /* 0x002fe20001000000 */
[----:B------:R-:W-:Y:S01]  /*2b70*/  UPRMT UR6, UR45, 0x654, UR6 ;  /* 0x000006542d067896 */ /* 0x000fe20008000006 */
[----:B------:R-:W-:-:S02]  /*2b80*/  ISETP.GT.AND P2, PT, R48, 0x48, PT ;  /* 0x000000483000780c */ /* 0x000fc40003f44270 */
[----:B------:R-:W-:Y:S02]  /*2b90*/  CS2R R112, SRZ ;  /* 0x0000000000707805 */ /* 0x000fe4000001ff00 */
[----:B------:R-:W-:Y:S02]  /*2ba0*/  FMNMX.FTZ R14, R31, R14, !PT ;  /* 0x0000000e1f0e7209 */ /* 0x000fe40007810000 */
[----:B------:R-:W-:Y:S02]  /*2bb0*/  CS2R R114, SRZ ;  /* 0x0000000000727805 */ /* 0x000fe4000001ff00 */
[----:B------:R-:W-:Y:S01]  /*2bc0*/  CS2R R116, SRZ ;  /* 0x0000000000747805 */ /* 0x000fe2000001ff00 */
[----:B------:R-:W1:Y:S01]  /*2bd0*/  MUFU.TANH R63, R63 ;  /* 0x0000003f003f7308 */ /* 0x000e620000002400 */
[----:B--2---:R-:W-:Y:S02]  /*2be0*/  FSEL R33, R43, -INF , P1 ;  /* 0xff8000002b217808 */ /* 0x004fe40000800000 */
[----:B------:R-:W-:-:S02]  /*2bf0*/  CS2R R118, SRZ ;  /* 0x0000000000767805 */ /* 0x000fc4000001ff00 */
[----:B------:R-:W-:Y:S01]  /*2c00*/  ISETP.GT.AND P1, PT, R48, 0x49, PT ;  /* 0x000000493000780c */ /* 0x000fe20003f24270 */
[----:B------:R-:W-:Y:S01]  /*2c10*/  SYNCS.ARRIVE.TRANS64.RED.A1T0 RZ, [UR6], RZ ;  /* 0x000000ffffff79a7 */ /* 0x000fe20008100406 */
[----:B------:R-:W-:Y:S02]  /*2c20*/  FMNMX.FTZ R14, R33, R14, !PT ;  /* 0x0000000e210e7209 */ /* 0x000fe40007810000 */
[----:B------:R-:W-:Y:S02]  /*2c30*/  CS2R R120, SRZ ;  /* 0x0000000000787805 */ /* 0x000fe4000001ff00 */
[----:B------:R-:W-:Y:S01]  /*2c40*/  CS2R R122, SRZ ;  /* 0x00000000007a7805 */ /* 0x000fe2000001ff00 */
[----:B------:R-:W2:Y:S01]  /*2c50*/  MUFU.TANH R66, R66 ;  /* 0x0000004200427308 */ /* 0x000ea20000002400 */
[----:B0-----:R-:W-:Y:S02]  /*2c60*/  FSEL R35, R42, -INF , P2 ;  /* 0xff8000002a237808 */ /* 0x001fe40001000000 */
[----:B------:R-:W-:-:S02]  /*2c70*/  CS2R R124, SRZ ;  /* 0x00000000007c7805 */ /* 0x000fc4000001ff00 */
[----:B------:R-:W-:Y:S02]  /*2c80*/  ISETP.GT.AND P2, PT, R48, 0x50, PT ;  /* 0x000000503000780c */ /* 0x000fe40003f44270 */
[----:B------:R-:W-:Y:S02]  /*2c90*/  CS2R R126, SRZ ;  /* 0x00000000007e7805 */ /* 0x000fe4000001ff00 */
[----:B------:R-:W-:Y:S02]  /*2ca0*/  FMNMX.FTZ R39, R35, R14, !PT ;  /* 0x0000000e23277209 */ /* 0x000fe40007810000 */
[----:B------:R-:W-:Y:S02]  /*2cb0*/  CS2R R128, SRZ ;  /* 0x0000000000807805 */ /* 0x000fe4000001ff00 */
[----:B------:R-:W-:Y:S01]  /*2cc0*/  CS2R R130, SRZ ;  /* 0x0000000000827805 */ /* 0x000fe2000001ff00 */
[----:B------:R-:W0:Y:S01]  /*2cd0*/  MUFU.TANH R67, R67 ;  /* 0x0000004300437308 */ /* 0x000e220000002400 */
[----:B-1----:R-:W-:-:S02]  /*2ce0*/  FSEL R34, R63, -INF , P1 ;  /* 0xff8000003f227808 */ /* 0x002fc40000800000 */
[----:B------:R-:W-:Y:S02]  /*2cf0*/  CS2R R132, SRZ ;  /* 0x0000000000847805 */ /* 0x000fe4000001ff00 */
[----:B------:R-:W-:Y:S02]  /*2d00*/  ISETP.GT.AND P1, PT, R48, 0x51, PT ;  /* 0x000000513000780c */ /* 0x000fe40003f24270 */
[----:B------:R-:W-:Y:S02]  /*2d10*/  CS2R R134, SRZ ;  /* 0x0000000000867805 */ /* 0x000fe4000001ff00 */
[----:B------:R-:W-:Y:S01]  /*2d20*/  FMNMX.FTZ R39, R34, R39, !PT ;  /* 0x0000002722277209 */ /* 0x000fe20007810000 */
[----:B------:R-:W1:Y:S01]  /*2d30*/  MUFU.TANH R70, R70 ;  /* 0x0000004600467308 */ /* 0x000e620000002400 */
[----:B--2---:R-:W-:Y:S01]  /*2d40*/  FSEL R38, R66, -INF , P2 ;  /* 0xff80000042267808 */ /* 0x004fe20001000000 */
[----:B------:R-:W-:Y:S01]  /*2d50*/  FMUL.FTZ R66, R0, R60 ;  /* 0x0000003c00427220 */ /* 0x000fe20000410000 */
[----:B------:R-:W-:-:S02]  /*2d60*/  ISETP.GT.AND P2, PT, R48, 0x58, PT ;  /* 0x000000583000780c */ /* 0x000fc40003f44270 */
[----:B------:R-:W-:-:S03]  /*2d70*/  FMNMX.FTZ R39, R38, R39, !PT ;  /* 0x0000002726277209 */ /* 0x000fc60007810000 */
[----:B------:R-:W2:Y:S01]  /*2d80*/  MUFU.TANH R71, R71 ;  /* 0x0000004700477308 */ /* 0x000ea20000002400 */
[----:B0-----:R-:W-:Y:S01]  /*2d90*/  FSEL R36, R67, -INF , P1 ;  /* 0xff80000043247808 */ /* 0x001fe20000800000 */
[----:B------:R-:W-:Y:S01]  /*2da0*/  FMUL.FTZ R67, R0, R61 ;  /* 0x0000003d00437220 */ /* 0x000fe20000410000 */
[----:B------:R-:W-:Y:S02]  /*2db0*/  ISETP.GT.AND P1, PT, R48, 0x59, PT ;  /* 0x000000593000780c */ /* 0x000fe40003f24270 */
[----:B------:R-:W-:-:S03]  /*2dc0*/  FMNMX.FTZ R41, R36, R39, !PT ;  /* 0x0000002724297209 */ /* 0x000fc60007810000 */
[----:B------:R-:W0:Y:S01]  /*2dd0*/  MUFU.TANH R74, R74 ;  /* 0x0000004a004a7308 */ /* 0x000e220000002400 */
[----:B-1----:R-:W-:Y:S01]  /*2de0*/  FSEL R40, R70, -INF , P2 ;  /* 0xff80000046287808 */ /* 0x002fe20001000000 */
[----:B------:R-:W-:Y:S01]  /*2df0*/  FMUL.FTZ R70, R0, R64 ;  /* 0x0000004000467220 */ /* 0x000fe20000410000 */
[----:B------:R-:W-:Y:S01]  /*2e00*/  ISETP.GT.AND P2, PT, R48, 0x60, PT ;  /* 0x000000603000780c */ /* 0x000fe20003f44270 */
[----:B------:R-:W-:Y:S01]  /*2e10*/  FMUL.FTZ R64, R0, R65 ;  /* 0x0000004100407220 */ /* 0x000fe20000410000 */
[----:B------:R-:W-:-:S03]  /*2e20*/  FMNMX.FTZ R14, R40, R41, !PT ;  /* 0x00000029280e7209 */ /* 0x000fc60007810000 */
[----:B------:R-:W1:Y:S01]  /*2e30*/  MUFU.TANH R75, R75 ;  /* 0x0000004b004b7308 */ /* 0x000e620000002400 */
[----:B--2---:R-:W-:Y:S01]  /*2e40*/  FSEL R39, R71, -INF , P1 ;  /* 0xff80000047277808 */ /* 0x004fe20000800000 */
[----:B------:R-:W-:Y:S01]  /*2e50*/  FMUL.FTZ R71, R0, R68 ;  /* 0x0000004400477220 */ /* 0x000fe20000410000 */
[----:B------:R-:W-:Y:S01]  /*2e60*/  ISETP.GT.AND P1, PT, R48, 0x61, PT ;  /* 0x000000613000780c */ /* 0x000fe20003f24270 */
[C---:B------:R-:W-:Y:S01]  /*2e70*/  FMUL.FTZ R68, R0.reuse, R69 ;  /* 0x0000004500447220 */ /* 0x040fe20000410000 */
[----:B------:R-:W-:Y:S01]  /*2e80*/  FMNMX.FTZ R43, R39, R14, !PT ;  /* 0x0000000e272b7209 */ /* 0x000fe20007810000 */
[C---:B------:R-:W-:Y:S01]  /*2e90*/  FMUL.FTZ R69, R0.reuse, R73 ;  /* 0x0000004900457220 */ /* 0x040fe20000410000 */
[----:B------:R-:W-:Y:S01]  /*2ea0*/  FMUL.FTZ R73, R0, R77 ;  /* 0x0000004d00497220 */ /* 0x000fe20000410000 */
[----:B------:R2:W3:Y:S01]  /*2eb0*/  MUFU.TANH R47, R78 ;  /* 0x0000004e002f7308 */ /* 0x0004e20000002400 */
[----:B0-----:R-:W-:Y:S01]  /*2ec0*/  FSEL R42, R74, -INF , P2 ;  /* 0xff8000004a2a7808 */ /* 0x001fe20001000000 */
[----:B------:R-:W-:Y:S01]  /*2ed0*/  FMUL.FTZ R74, R0, R76 ;  /* 0x0000004c004a7220 */ /* 0x000fe20000410000 */
[----:B------:R-:W-:Y:S01]  /*2ee0*/  ISETP.GT.AND P2, PT, R48, 0x68, PT ;  /* 0x000000683000780c */ /* 0x000fe20003f44270 */
[----:B------:R-:W-:Y:S01]  /*2ef0*/  FMUL.FTZ R76, R0, R81 ;  /* 0x00000051004c7220 */ /* 0x000fe20000410000 */
[----:B------:R-:W-:Y:S01]  /*2f00*/  FMNMX.FTZ R14, R42, R43, !PT ;  /* 0x0000002b2a0e7209 */ /* 0x000fe20007810000 */
[----:B------:R-:W-:-:S02]  /*2f10*/  FMUL.FTZ R77, R0, R85 ;  /* 0x00000055004d7220 */ /* 0x000fc40000410000 */
[----:B------:R-:W0:Y:S01]  /*2f20*/  MUFU.TANH R79, R79 ;  /* 0x0000004f004f7308 */ /* 0x000e220000002400 */
[----:B-1----:R-:W-:Y:S01]  /*2f30*/  FSEL R41, R75, -INF , P1 ;  /* 0xff8000004b297808 */ /* 0x002fe20000800000 */
[----:B------:R-:W-:Y:S01]  /*2f40*/  FMUL.FTZ R75, R0, R80 ;  /* 0x00000050004b7220 */ /* 0x000fe20000410000 */
[----:B------:R-:W-:Y:S01]  /*2f50*/  ISETP.GT.AND P1, PT, R48, 0x69, PT ;  /* 0x000000693000780c */ /* 0x000fe20003f24270 */
[----:B--2---:R-:W-:Y:S01]  /*2f60*/  FMUL.FTZ R78, R0, R84 ;  /* 0x00000054004e7220 */ /* 0x004fe20000410000 */
[----:B------:R-:W-:-:S03]  /*2f70*/  FMNMX.FTZ R14, R41, R14, !PT ;  /* 0x0000000e290e7209 */ /* 0x000fc60007810000 */
[----:B------:R-:W1:Y:S01]  /*2f80*/  MUFU.TANH R45, R82 ;  /* 0x00000052002d7308 */ /* 0x000e620000002400 */
[----:B---3--:R-:W-:Y:S02]  /*2f90*/  FSEL R47, R47, -INF , P2 ;  /* 0xff8000002f2f7808 */ /* 0x008fe40001000000 */
[----:B------:R-:W-:Y:S02]  /*2fa0*/  ISETP.GT.AND P2, PT, R48, 0x70, PT ;  /* 0x000000703000780c */ /* 0x000fe40003f44270 */
[----:B------:R-:W-:-:S03]  /*2fb0*/  FMNMX.FTZ R14, R47, R14, !PT ;  /* 0x0000000e2f0e7209 */ /* 0x000fc60007810000 */
[----:B------:R-:W2:Y:S01]  /*2fc0*/  MUFU.TANH R44, R83 ;  /* 0x00000053002c7308 */ /* 0x000ea20000002400 */
[----:B0-----:R-:W-:Y:S02]  /*2fd0*/  FSEL R43, R79, -INF , P1 ;  /* 0xff8000004f2b7808 */ /* 0x001fe40000800000 */
[----:B------:R-:W-:Y:S01]  /*2fe0*/  ISETP.GT.AND P1, PT, R48, 0x71, PT ;  /* 0x000000713000780c */ /* 0x000fe20003f24270 */
[----:B------:R-:W0:Y:S01]  /*2ff0*/  SHFL.IDX PT, R79, R89, RZ, 0x1c1f ;  /* 0x001c1fff594f7589 */ /* 0x000e2200000e0000 */
        /* <DEDUP_REMOVED lines=9> */
[----:B------:R-:W-:Y:S01]  /*3090*/  MUFU.TANH R4, R4 ;  /* 0x0000000400047308 */ /* 0x000fe20000002400 */
[----:B---3--:R-:W-:Y:S02]  /*30a0*/  FSEL R48, R86, -INF , P2 ;  /* 0xff80000056307808 */ /* 0x008fe40001000000 */
[----:B0-----:R-:W-:Y:S02]  /*30b0*/  VIADDMNMX R79, R79, R56, R57, PT ;  /* 0x000000384f4f7246 */ /* 0x001fe40003800139 */
[----:B------:R-:W-:-:S03]  /*30c0*/  FMNMX.FTZ R14, R48, R55, !PT ;  /* 0x00000037300e7209 */ /* 0x000fc60007810000 */
[----:B------:R-:W0:Y:S01]  /*30d0*/  MUFU.TANH R3, R3 ;  /* 0x0000000300037308 */ /* 0x000e220000002400 */
[----:B-1----:R-:W-:Y:S02]  /*30e0*/  FSEL R49, R87, -INF , P1 ;  /* 0xff80000057317808 */ /* 0x002fe40000800000 */
[----:B------:R-:W-:Y:S02]  /*30f0*/  ISETP.GT.AND P2, PT, R79, 0x1, PT ;  /* 0x000000014f00780c */ /* 0x000fe40003f44270 */
[----:B------:R-:W-:Y:S02]  /*3100*/  FMNMX.FTZ R14, R49, R14, !PT ;  /* 0x0000000e310e7209 */ /* 0x000fe40007810000 */
[----:B------:R-:W-:Y:S01]  /*3110*/  ISETP.GT.AND P3, PT, R79, 0x8, PT ;  /* 0x000000084f00780c */ /* 0x000fe20003f64270 */
[----:B------:R-:W1:Y:S02]  /*3120*/  MUFU.TANH R7, R7 ;  /* 0x0000000700077308 */ /* 0x000e640000002400 */
[----:B------:R-:W2:Y:S06]  /*3130*/  SHFL.BFLY PT, R55, R14, 0x2, 0x1f ;  /* 0x0c401f000e377f89 */ /* 0x000eac00000e0000 */
[----:B------:R-:W-:Y:S01]  /*3140*/  MUFU.TANH R5, R5 ;  /* 0x0000000500057308 */ /* 0x000fe20000002400 */
[----:B0-----:R-:W-:-:S02]  /*3150*/  FSEL R3, R3, -INF , P2 ;  /* 0xff80000003037808 */ /* 0x001fc40001000000 */
        /* <DEDUP_REMOVED lines=9> */
[----:B------:R-:W0:Y:S08]  /*31f0*/  MUFU.TANH R9, R9 ;  /* 0x0000000900097308 */ /* 0x000e300000002400 */
[----:B------:R-:W3:Y:S01]  /*3200*/  MUFU.TANH R12, R12 ;  /* 0x0000000c000c7308 */ /* 0x000ee20000002400 */
        /* <DEDUP_REMOVED lines=9> */
[----:B------:R-:W-:-:S03]  /*32a0*/  ISETP.GT.AND P1, PT, R79, RZ, PT ;  /* 0x000000ff4f00720c */ /* 0x000fc60003f24270 */
[--C-:B------:R-:W-:Y:S01]  /*32b0*/  FFMA.FTZ R62, R62, UR18, -R55.reuse ;  /* 0x000000123e3e7c23 */ /* 0x100fe20008010837 */
[----:B------:R-:W-:Y:S01]  /*32c0*/  FSEL R4, R4, -INF , P1 ;  /* 0xff80000004047808 */ /* 0x000fe20000800000 */
        /* <DEDUP_REMOVED lines=14> */
[--C-:B------:R-:W-:Y:S01]  /*33b0*/  FFMA.FTZ R41, R43, UR18, -R55.reuse ;  /* 0x000000122b297c23 */ /* 0x100fe20008010837 */
[----:B------:R-:W-:Y:S01]  /*33c0*/  FMNMX.FTZ R63, R59, R60, !PT ;  /* 0x0000003c3b3f7209 */ /* 0x000fe20007810000 */
[----:B------:R-:W-:Y:S01]  /*33d0*/  IMAD.U32 R43, RZ, RZ, UR18 ;  /* 0x00000012ff2b7e24 */ /* 0x000fe2000f8e00ff */
[----:B------:R-:W-:Y:S01]  /*33e0*/  ISETP.GT.AND P1, PT, R79, 0x19, PT ;  /* 0x000000194f00780c */ /* 0x000fe20003f24270 */
[----:B------:R-:W5:Y:S01]  /*33f0*/  MUFU.TANH R20, R20 ;  /* 0x0000001400147308 */ /* 0x000f620000002400 */
[----:B------:R-:W-:Y:S01]  /*3400*/  FMNMX.FTZ R8, R6, R63, !PT ;  /* 0x0000003f06087209 */ /* 0x000fe20007810000 */
[--C-:B------:R-:W-:Y:S01]  /*3410*/  FFMA.FTZ R56, R92, UR18, -R55.reuse ;  /* 0x000000125c387c23 */ /* 0x100fe20008010837 */
[----:B0-----:R-:W-:Y:S01]  /*3420*/  FSEL R9, R9, -INF , P1 ;  /* 0xff80000009097808 */ /* 0x001fe20000800000 */
[--C-:B------:R-:W-:Y:S01]  /*3430*/  FFMA.FTZ R57, R90, UR18, -R55.reuse ;  /* 0x000000125a397c23 */ /* 0x100fe20008010837 */
[----:B------:R-:W-:Y:S01]  /*3440*/  FMNMX.FTZ R8, R11, R8, !PT ;  /* 0x000000080b087209 */ /* 0x000fe20007810000 */
[--C-:B------:R-:W-:Y:S01]  /*3450*/  FFMA.FTZ R58, R58, UR18, -R55.reuse ;  /* 0x000000123a3a7c23 */ /* 0x100fe20008010837 */
[----:B------:R-:W-:Y:S01]  /*3460*/  ISETP.GT.AND P1, PT, R79, 0x21, PT ;  /* 0x000000214f00780c */ /* 0x000fe20003f24270 */
[----:B------:R-:W0:Y:S01]  /*3470*/  MUFU.TANH R25, R25 ;  /* 0x0000001900197308 */ /* 0x000e220000002400 */
[----:B---3--:R-:W-:Y:S01]  /*3480*/  FSEL R60, R12, -INF , P2 ;  /* 0xff8000000c3c7808 */ /* 0x008fe20001000000 */
[--C-:B------:R-:W-:Y:S01]  /*3490*/  FFMA.FTZ R61, R88, UR18, -R55.reuse ;  /* 0x00000012583d7c23 */ /* 0x100fe20008010837 */
[----:B------:R-:W-:Y:S01]  /*34a0*/  FMNMX.FTZ R63, R9, R8, !PT ;  /* 0x00000008093f7209 */ /* 0x000fe20007810000 */
[--C-:B------:R-:W-:Y:S01]  /*34b0*/  FFMA.FTZ R52, R52, UR18, -R55.reuse ;  /* 0x0000001234347c23 */ /* 0x100fe20008010837 */
[C---:B------:R-:W-:Y:S01]  /*34c0*/  ISETP.GT.AND P2, PT, R79.reuse, 0x28, PT ;  /* 0x000000284f00780c */ /* 0x040fe20003f44270 */
[--C-:B------:R-:W-:Y:S01]  /*34d0*/  FFMA.FTZ R46, R46, UR18, -R55.reuse ;  /* 0x000000122e2e7c23 */ /* 0x100fe20008010837 */
[----:B-1----:R-:W-:Y:S01]  /*34e0*/  FSEL R10, R10, -INF , P1 ;  /* 0xff8000000a0a7808 */ /* 0x002fe20000800000 */
[----:B------:R-:W1:Y:S01]  /*34f0*/  MUFU.TANH R24, R24 ;  /* 0x0000001800187308 */ /* 0x000e620000002400 */
[----:B------:R-:W-:Y:S01]  /*3500*/  FMNMX.FTZ R65, R60, R63, !PT ;  /* 0x0000003f3c417209 */ /* 0x000fe20007810000 */
[--C-:B------:R-:W-:Y:S01]  /*3510*/  FFMA.FTZ R32, R32, UR18, -R55.reuse ;  /* 0x0000001220207c23 */ /* 0x100fe20008010837 */
[----:B------:R-:W-:Y:S01]  /*3520*/  ISETP.GT.AND P1, PT, R79, 0x29, PT ;  /* 0x000000294f00780c */ /* 0x000fe20003f24270 */
[--C-:B------:R-:W-:Y:S01]  /*3530*/  FFMA.FTZ R28, R28, UR18, -R55.reuse ;  /* 0x000000121c1c7c23 */ /* 0x100fe20008010837 */
[----:B--2---:R-:W-:Y:S01]  /*3540*/  FSEL R15, R15, -INF , P2 ;  /* 0xff8000000f0f7808 */ /* 0x004fe20001000000 */
[----:B------:R-:W-:Y:S01]  /*3550*/  FFMA.FTZ R49, R49, UR18, -R55 ;  /* 0x0000001231317c23 */ /* 0x000fe20008010837 */
[----:B------:R-:W-:Y:S01]  /*3560*/  FMNMX.FTZ R8, R10, R65, !PT ;  /* 0x000000410a087209 */ /* 0x000fe20007810000 */
[----:B------:R2:W-:Y:S01]  /*3570*/  MUFU.EX2 R12, R62 ;  /* 0x0000003e000c7308 */ /* 0x0005e20000000800 */
[----:B------:R-:W-:-:S02]  /*3580*/  ISETP.GT.AND P2, PT, R79, 0x30, PT ;  /* 0x000000304f00780c */ /* 0x000fc40003f44270 */
[----:B------:R-:W-:Y:S02]  /*3590*/  CS2R R88, SRZ ;  /* 0x0000000000587805 */ /* 0x000fe4000001ff00 */
[----:B----4-:R-:W-:Y:S02]  /*35a0*/  FSEL R13, R13, -INF , P1 ;  /* 0xff8000000d0d7808 */ /* 0x010fe40000800000 */
[----:B------:R-:W-:Y:S02]  /*35b0*/  CS2R R90, SRZ ;  /* 0x00000000005a7805 */ /* 0x000fe4000001ff00 */
[----:B------:R-:W-:Y:S02]  /*35c0*/  FMNMX.FTZ R8, R15, R8, !PT ;  /* 0x000000080f087209 */ /* 0x000fe40007810000 */
[----:B------:R-:W-:Y:S02]  /*35d0*/  CS2R R92, SRZ ;  /* 0x00000000005c7805 */ /* 0x000fe4000001ff00 */
[----:B------:R-:W-:Y:S01]  /*35e0*/  ISETP.GT.AND P1, PT, R79, 0x31, PT ;  /* 0x000000314f00780c */ /* 0x000fe20003f24270 */
[----:B------:R-:W-:Y:S01]  /*35f0*/  MUFU.TANH R27, R27 ;  /* 0x0000001b001b7308 */ /* 0x000fe20000002400 */
[----:B--2---:R-:W-:-:S01]  /*3600*/  FFMA.FTZ R62, R53, UR18, -R55 ;  /* 0x00000012353e7c23 */ /* 0x004fc20008010837 */
[----:B-----5:R-:W-:-:S02]  /*3610*/  FSEL R53, R21, -INF , P2 ;  /* 0xff80000015357808 */ /* 0x020fc40001000000 */
[----:B------:R-:W-:Y:S02]  /*3620*/  FMNMX.FTZ R8, R13, R8, !PT ;  /* 0x000000080d087209 */ /* 0x000fe40007810000 */
[----:B------:R-:W-:Y:S02]  /*3630*/  ISETP.GT.AND P2, PT, R79, 0x38, PT ;  /* 0x000000384f00780c */ /* 0x000fe40003f44270 */
[----:B------:R-:W2:Y:S01]  /*3640*/  MUFU.TANH R26, R26 ;  /* 0x0000001a001a7308 */ /* 0x000ea20000002400 */
[----:B------:R-:W-:Y:S02]  /*3650*/  FSEL R20, R20, -INF , P1 ;  /* 0xff80000014147808 */ /* 0x000fe40000800000 */
[----:B------:R-:W-:Y:S02]  /*3660*/  FMNMX.FTZ R65, R53, R8, !PT ;  /* 0x0000000835417209 */ /* 0x000fe40007810000 */
[----:B------:R-:W-:Y:S02]  /*3670*/  ISETP.GT.AND P1, PT, R79, 0x39, PT ;  /* 0x000000394f00780c */ /* 0x000fe40003f24270 */
[----:B0-----:R-:W-:Y:S01]  /*3680*/  FSEL R25, R25, -INF , P2 ;  /* 0xff80000019197808 */ /* 0x001fe20001000000 */
[----:B------:R-:W0:Y:S01]  /*3690*/  MUFU.TANH R66, R66 ;  /* 0x0000004200427308 */ /* 0x000e220000002400 */
[----:B------:R-:W-:-:S02]  /*36a0*/  FMNMX.FTZ R8, R20, R65, !PT ;  /* 0x0000004114087209 */ /* 0x000fc40007810000 */
[----:B------:R-:W-:Y:S02]  /*36b0*/  ISETP.GT.AND P2, PT, R79, 0x40, PT ;  /* 0x000000404f00780c */ /* 0x000fe40003f44270 */
[----:B-1----:R-:W-:Y:S02]  /*36c0*/  FSEL R24, R24, -INF , P1 ;  /* 0xff80000018187808 */ /* 0x002fe40000800000 */
[----:B------:R-:W-:Y:S01]  /*36d0*/  FMNMX.FTZ R65, R25, R8, !PT ;  /* 0x0000000819417209 */ /* 0x000fe20007810000 */
[----:B------:R-:W1:Y:S01]  /*36e0*/  MUFU.TANH R67, R67 ;  /* 0x0000004300437308 */ /* 0x000e620000002400 */
[----:B------:R-:W-:Y:S02]  /*36f0*/  ISETP.GT.AND P1, PT, R79, 0x41, PT ;  /* 0x000000414f00780c */ /* 0x000fe40003f24270 */
[----:B------:R-:W-:Y:S02]  /*3700*/  FMNMX.FTZ R8, R24, R65, !PT ;  /* 0x0000004118087209 */ /* 0x000fe40007810000 */
[----:B--2---:R-:W-:-:S02]  /*3710*/  FSEL R26, R26, -INF , P1 ;  /* 0xff8000001a1a7808 */ /* 0x004fc40000800000 */
[----:B------:R-:W-:Y:S01]  /*3720*/  ISETP.GT.AND P1, PT, R79, 0x49, PT ;  /* 0x000000494f00780c */ /* 0x000fe20003f24270 */
[----:B------:R2:W-:Y:S08]  /*3730*/  MUFU.EX2 R21, R62 ;  /* 0x0000003e00157308 */ /* 0x0005f00000000800 */
[----:B------:R-:W3:Y:S01]  /*3740*/  MUFU.TANH R70, R70 ;  /* 0x0000004600467308 */ /* 0x000ee20000002400 */
[----:B--2---:R-:W-:-:S01]  /*3750*/  FFMA.FTZ R62, R51, UR18, -R55 ;  /* 0x00000012333e7c23 */ /* 0x004fc20008010837 */
[----:B------:R-:W-:-:S02]  /*3760*/  FSEL R51, R27, -INF , P2 ;  /* 0xff8000001b337808 */ /* 0x000fc40001000000 */
[----:B------:R-:W-:Y:S02]  /*3770*/  ISETP.GT.AND P2, PT, R79, 0x48, PT ;  /* 0x000000484f00780c */ /* 0x000fe40003f44270 */
[----:B------:R-:W-:Y:S02]  /*3780*/  FMNMX.FTZ R65, R51, R8, !PT ;  /* 0x0000000833417209 */ /* 0x000fe40007810000 */
[----:B------:R-:W2:Y:S02]  /*3790*/  MUFU.TANH R64, R64 ;  /* 0x0000004000407308 */ /* 0x000ea40000002400 */
[----:B------:R-:W-:-:S06]  /*37a0*/  FMNMX.FTZ R65, R26, R65, !PT ;  /* 0x000000411a417209 */ /* 0x000fcc0007810000 */
[----:B------:R4:W-:Y:S08]  /*37b0*/  MUFU.EX2 R63, R54 ;  /* 0x00000036003f7308 */ /* 0x0009f00000000800 */
[----:B------:R-:W5:Y:S01]  /*37c0*/  MUFU.TANH R71, R71 ;  /* 0x0000004700477308 */ /* 0x000f620000002400 */
[----:B----4-:R-:W-:-:S01]  /*37d0*/  FFMA.FTZ R54, R50, UR18, -R55 ;  /* 0x0000001232367c23 */ /* 0x010fc20008010837 */
[----:B0-----:R-:W-:-:S02]  /*37e0*/  FSEL R50, R66, -INF , P2 ;  /* 0xff80000042327808 */ /* 0x001fc40001000000 */
[----:B------:R-:W-:-:S04]  /*37f0*/  ISETP.GT.AND P2, PT, R79, 0x50, PT ;  /* 0x000000504f00780c */ /* 0x000fc80003f44270 */
[----:B------:R1:W-:Y:S08]  /*3800*/  MUFU.EX2 R27, R62 ;  /* 0x0000003e001b7308 */ /* 0x0003f00000000800 */
[----:B------:R-:W0:Y:S01]  /*3810*/  MUFU.TANH R68, R68 ;  /* 0x0000004400447308 */ /* 0x000e220000002400 */
[----:B-1----:R-:W-:Y:S02]  /*3820*/  FSEL R62, R67, -INF , P1 ;  /* 0xff800000433e7808 */ /* 0x002fe40000800000 */
[----:B------:R-:W-:-:S02]  /*3830*/  FMNMX.FTZ R67, R50, R65, !PT ;  /* 0x0000004132437209 */ /* 0x000fc40007810000 */
[----:B------:R-:W-:Y:S02]  /*3840*/  ISETP.GT.AND P1, PT, R79, 0x51, PT ;  /* 0x000000514f00780c */ /* 0x000fe40003f24270 */
[----:B---3--:R-:W-:Y:S01]  /*3850*/  FSEL R65, R70, -INF , P2 ;  /* 0xff80000046417808 */ /* 0x008fe20001000000 */
[----:B------:R-:W1:Y:S01]  /*3860*/  MUFU.TANH R72, R72 ;  /* 0x0000004800487308 */ /* 0x000e620000002400 */
        /* <DEDUP_REMOVED lines=10> */
[----:B-----5:R-:W-:Y:S01]  /*3910*/  FSEL R37, R71, -INF , P2 ;  /* 0xff80000047257808 */ /* 0x020fe20001000000 */
[----:B------:R-:W-:Y:S01]  /*3920*/  FFMA.FTZ R42, R45, UR18, -R55 ;  /* 0x000000122d2a7c23 */ /* 0x000fe20008010837 */
[----:B------:R-:W-:-:S02]  /*3930*/  FMNMX.FTZ R8, R64, R81, !PT ;  /* 0x0000005140087209 */ /* 0x000fc40007810000 */
[----:B------:R-:W-:Y:S01]  /*3940*/  ISETP.GT.AND P2, PT, R79, 0x60, PT ;  /* 0x000000604f00780c */ /* 0x000fe20003f44270 */
[----:B------:R-:W3:Y:S01]  /*3950*/  MUFU.TANH R74, R74 ;  /* 0x0000004a004a7308 */ /* 0x000ee20000002400 */
[----:B0-----:R-:W-:Y:S02]  /*3960*/  FSEL R66, R68, -INF , P1 ;  /* 0xff80000044427808 */ /* 0x001fe40000800000 */
[----:B------:R-:W-:Y:S02]  /*3970*/  FMNMX.FTZ R71, R37, R8, !PT ;  /* 0x0000000825477209 */ /* 0x000fe40007810000 */
[----:B------:R-:W-:Y:S02]  /*3980*/  ISETP.GT.AND P1, PT, R79, 0x61, PT ;  /* 0x000000614f00780c */ /* 0x000fe40003f24270 */
[----:B-1----:R-:W-:Y:S01]  /*3990*/  FSEL R72, R72, -INF , P2 ;  /* 0xff80000048487808 */ /* 0x002fe20001000000 */
[----:B------:R-:W0:Y:S01]  /*39a0*/  MUFU.TANH R73, R73 ;  /* 0x0000004900497308 */ /* 0x000e220000002400 */
[----:B------:R-:W-:-:S02]  /*39b0*/  FMNMX.FTZ R71, R66, R71, !PT ;  /* 0x0000004742477209 */ /* 0x000fc40007810000 */
[----:B------:R-:W-:Y:S02]  /*39c0*/  ISETP.GT.AND P2, PT, R79, 0x68, PT ;  /* 0x000000684f00780c */ /* 0x000fe40003f44270 */
[----:B--2---:R-:W-:Y:S01]  /*39d0*/  FSEL R68, R69, -INF , P1 ;  /* 0xff80000045447808 */ /* 0x004fe20000800000 */
        /* <DEDUP_REMOVED lines=14> */
[----:B------:R-:W-:Y:S01]  /*3ac0*/  FFMA.FTZ R71, R29, UR18, -R55 ;  /* 0x000000121d477c23 */ /* 0x000fe20008010837 */
        /* <DEDUP_REMOVED lines=10> */
[----:B------:R-:W-:Y:S01]  /*3b70*/  MUFU.EX2 R56, R56 ;  /* 0x0000003800387308 */ /* 0x000fe20000000800 */
[----:B0-----:R-:W-:-:S04]  /*3b80*/  FSEL R78, R78, -INF , P2 ;  /* 0xff8000004e4e7808 */ /* 0x001fc80001000000 */
[----:B------:R-:W-:-:S03]  /*3b90*/  FMNMX.FTZ R8, R78, R29, !PT ;  /* 0x0000001d4e087209 */ /* 0x000fc60007810000 */
[----:B------:R-:W-:Y:S01]  /*3ba0*/  MUFU.EX2 R57, R57 ;  /* 0x0000003900397308 */ /* 0x000fe20000000800 */
[----:B-1----:R-:W-:-:S04]  /*3bb0*/  FSEL R77, R77, -INF , P1 ;  /* 0xff8000004d4d7808 */ /* 0x002fc80000800000 */
[----:B------:R-:W-:-:S03]  /*3bc0*/  FMNMX.FTZ R8, R77, R8, !PT ;  /* 0x000000084d087209 */ /* 0x000fc60007810000 */
[----:B------:R-:W-:Y:S02]  /*3bd0*/  MUFU.EX2 R58, R58 ;  /* 0x0000003a003a7308 */ /* 0x000fe40000000800 */
[----:B------:R-:W0:Y:S06]  /*3be0*/  SHFL.BFLY PT, R79, R8, 0x2, 0x1f ;  /* 0x0c401f00084f7f89 */ /* 0x000e2c00000e0000 */
[----:B------:R-:W1:Y:S08]  /*3bf0*/  MUFU.EX2 R61, R61 ;  /* 0x0000003d003d7308 */ /* 0x000e700000000800 */
[----:B------:R-:W-:Y:S08]  /*3c00*/  MUFU.EX2 R29, R80 ;  /* 0x00000050001d7308 */ /* 0x000ff00000000800 */
[----:B------:R-:W2:Y:S01]  /*3c10*/  MUFU.EX2 R52, R52 ;  /* 0x0000003400347308 */ /* 0x000ea20000000800 */
[----:B-1----:R-:W-:-:S02]  /*3c20*/  F2FP.SATFINITE.E4M3.F32.PACK_AB_MERGE_C R149, R61, R58, RZ ;  /* 0x0000003a3d95723e */ /* 0x002fc400048070ff */
[----:B0-----:R-:W-:Y:S02]  /*3c30*/  FMNMX.FTZ R79, R8, R79, !PT ;  /* 0x0000004f084f7209 */ /* 0x001fe40007810000 */
[----:B------:R-:W-:-:S03]  /*3c40*/  F2FP.SATFINITE.E4M3.F32.PACK_AB_MERGE_C R149, R57, R56, R149 ;  /* 0x000000383995723e */ /* 0x000fc60004807095 */
[----:B------:R-:W0:Y:S01]  /*3c50*/  SHFL.BFLY PT, R8, R79, 0x1, 0x1f ;  /* 0x0c201f004f087f89 */ /* 0x000e2200000e0000 */
[----:B------:R-:W-:Y:S08]  /*3c60*/  MUFU.EX2 R54, R54 ;  /* 0x0000003600367308 */ /* 0x000ff00000000800 */
[----:B------:R-:W-:Y:S01]  /*3c70*/  MUFU.EX2 R46, R46 ;  /* 0x0000002e002e7308 */ /* 0x000fe20000000800 */
[----:B--2---:R-:W-:-:S04]  /*3c80*/  F2FP.SATFINITE.E4M3.F32.PACK_AB_MERGE_C R151, R52, R21, RZ ;  /* 0x000000153497723e */ /* 0x004fc800048070ff */
[----:B------:R-:W-:-:S03]  /*3c90*/  F2FP.SATFINITE.E4M3.F32.PACK_AB_MERGE_C R151, R63, R12, R151 ;  /* 0x0000000c3f97723e */ /* 0x000fc60004807097 */
[----:B------:R-:W1:Y:S01]  /*3ca0*/  MUFU.EX2 R67, R67 ;  /* 0x0000004300437308 */ /* 0x000e620000000800 */
[----:B0-----:R-:W-:-:S07]  /*3cb0*/  FMNMX.FTZ R8, R79, R8, !PT ;  /* 0x000000084f087209 */ /* 0x001fce0007810000 */
[----:B------:R-:W-:Y:S01]  /*3cc0*/  MUFU.EX2 R32, R32 ;  /* 0x0000002000207308 */ /* 0x000fe20000000800 */
[C---:B------:R-:W-:Y:S01]  /*3cd0*/  FSETP.NEU.FTZ.AND P1, PT, R8.reuse, -INF , PT ;  /* 0xff8000000800780b */ /* 0x040fe20003f3d000 */
[----:B------:R-:W-:Y:S01]  /*3ce0*/  FFMA.FTZ R45, R8, R43, -8 ;  /* 0xc1000000082d7423 */ /* 0x000fe2000001002b */
[----:B------:R-:W-:-:S01]  /*3cf0*/  FFMA.FTZ R43, R44, UR18, -R55 ;  /* 0x000000122c2b7c23 */ /* 0x000fc20008010837 */
[----:B------:R-:W-:-:S04]  /*3d00*/  FFMA.FTZ R44, R48, UR18, -R55 ;  /* 0x00000012302c7c23 */ /* 0x000fc80008010837 */
[----:B------:R-:W-:Y:S01]  /*3d10*/  MUFU.EX2 R69, R69 ;  /* 0x0000004500457308 */ /* 0x000fe20000000800 */
[----:B------:R-:W-:Y:S02]  /*3d20*/  FSEL R45, R45, RZ, P1 ;  /* 0x000000ff2d2d7208 */ /* 0x000fe40000800000 */
[----:B-1----:R-:W-:Y:S02]  /*3d30*/  F2FP.SATFINITE.E4M3.F32.PACK_AB_MERGE_C R145, R67, R46, RZ ;  /* 0x0000002e4391723e */ /* 0x002fe400048070ff */
[----:B------:R-:W-:Y:S01]  /*3d40*/  PLOP3.LUT P1, PT, PT, PT, UP0, 0x80, 0x0 ;  /* 0x000000000000781c */ /* 0x000fe20003f2f008 */
        /* <DEDUP_REMOVED lines=36> */
[----:B------:R-:W-:Y:S01]  /*3f90*/  FFMA.FTZ R78, R78, UR18, -R45 ;  /* 0x000000124e4e7c23 */ /* 0x000fe2000801082d */
[----:B------:R-:W-:Y:S01]  /*3fa0*/  F2FP.SATFINITE.E4M3.F32.PACK_AB_MERGE_C R145, R54, R27, R145 ;  /* 0x0000001b3691723e */ /* 0x000fe20004807091 */
[----:B------:R-:W0:Y:S01]  /*3fb0*/  MUFU.EX2 R5, R5 ;  /* 0x0000000500057308 */ /* 0x000e220000000800 */
[----:B-1----:R-:W-:-:S01]  /*3fc0*/  FADD.FTZ R59, R7, R50 ;  /* 0x00000032073b7221 */ /* 0x002fc20000010000 */
[----:B------:R-:W-:Y:S01]  /*3fd0*/  FFMA.FTZ R50, R64, UR18, -R45 ;  /* 0x0000001240327c23 */ /* 0x000fe2000801082d */
[----:B------:R-:W-:-:S04]  /*3fe0*/  FADD.FTZ R64, R12, R65 ;  /* 0x000000410c407221 */ /* 0x000fc80000010000 */
[----:B------:R-:W-:Y:S01]  /*3ff0*/  FADD.FTZ R64, R63, R64 ;  /* 0x000000403f407221 */ /* 0x000fe20000010000 */
[----:B------:R-:W1:Y:S01]  /*4000*/  MUFU.EX2 R6, R6 ;  /* 0x0000000600067308 */ /* 0x000e620000000800 */
[----:B--2---:R-:W-:-:S01]  /*4010*/  FADD.FTZ R62, R48, R59 ;  /* 0x0000003b303e7221 */ /* 0x004fc20000010000 */
[----:B------:R-:W-:Y:S01]  /*4020*/  F2FP.SATFINITE.E4M3.F32.PACK_AB_MERGE_C R148, R48, R7, RZ ;  /* 0x000000073094723e */ /* 0x000fe200048070ff */
[----:B------:R-:W-:-:S03]  /*4030*/  FADD.FTZ R65, R21, R64 ;  /* 0x0000004015417221 */ /* 0x000fc60000010000 */
[----:B------:R-:W-:Y:S01]  /*4040*/  F2FP.SATFINITE.E4M3.F32.PACK_AB_MERGE_C R148, R3, R4, R148 ;  /* 0x000000040394723e */ /* 0x000fe20004807094 */
[----:B------:R-:W-:-:S01]  /*4050*/  FADD.FTZ R66, R52, R65 ;  /* 0x0000004134427221 */ /* 0x000fc20000010000 */
        /* <DEDUP_REMOVED lines=9> */
[----:B--2---:R-:W-:-:S01]  /*40f0*/  FADD.FTZ R59, R11, R62 ;  /* 0x0000003e0b3b7221 */ /* 0x004fc20000010000 */
[----:B------:R-:W-:Y:S01]  /*4100*/  FFMA.FTZ R62, R68, UR18, -R45 ;  /* 0x00000012443e7c23 */ /* 0x000fe2000801082d */
[----:B------:R-:W-:-:S01]  /*4110*/  FADD.FTZ R66, R32, R65 ;  /* 0x0000004120427221 */ /* 0x000fc20000010000 */
[----:B------:R-:W-:-:S03]  /*4120*/  FFMA.FTZ R45, R77, UR18, -R45 ;  /* 0x000000124d2d7c23 */ /* 0x000fc6000801082d */
[----:B------:R-:W-:Y:S01]  /*4130*/  FADD.FTZ R21, R69, R66 ;  /* 0x0000004245157221 */ /* 0x000fe20000010000 */
        /* <DEDUP_REMOVED lines=82> */
[C---:B--2---:R-:W-:Y:S01]  /*4660*/  F2FP.SATFINITE.E4M3.F32.PACK_AB_MERGE_C R40, R41.reuse, R40, RZ ;  /* 0x000000282928723e */ /* 0x044fe200048070ff */
[----:B------:R-:W-:-:S03]  /*4670*/  FADD.FTZ R41, R41, R4 ;  /* 0x0000000429297221 */ /* 0x000fc60000010000 */
[----:B------:R-:W-:-:S03]  /*4680*/  F2FP.SATFINITE.E4M3.F32.PACK_AB_MERGE_C R137, R39, R36, R40 ;  /* 0x000000242789723e */ /* 0x000fc60004807028 */
        /* <DEDUP_REMOVED lines=14> */
[----:B0-----:R-:W-:Y:S01]  /*4770*/  F2FP.SATFINITE.E4M3.F32.PACK_AB_MERGE_C R4, R45, R78, RZ ;  /* 0x0000004e2d04723e */ /* 0x001fe200048070ff */
[----:B------:R-:W-:-:S03]  /*4780*/  FADD.FTZ R78, R78, R3 ;  /* 0x000000034e4e7221 */ /* 0x000fc60000010000 */
[----:B------:R-:W-:Y:S01]  /*4790*/  F2FP.SATFINITE.E4M3.F32.PACK_AB_MERGE_C R138, R76, R75, R4 ;  /* 0x0000004b4c8a723e */ /* 0x000fe20004807004 */
[----:B------:R-:W-:-:S01]  /*47a0*/  FADD.FTZ R3, R45, R78 ;  /* 0x0000004e2d037221 */ /* 0x000fc20000010000 */
[----:B-1----:R-:W-:Y:S01]  /*47b0*/  FADD.FTZ R2, R44, R5 ;  /* 0x000000052c027221 */ /* 0x002fe20000010000 */
[----:B--2---:R-:W-:-:S03]  /*47c0*/  F2FP.SATFINITE.E4M3.F32.PACK_AB_MERGE_C R6, R49, R44, RZ ;  /* 0x0000002c3106723e */ /* 0x004fc600048070ff */
        /* <DEDUP_REMOVED lines=32> */
.L_x_12937:
[----:B------:R-:W-:-:S04]  /*49d0*/  UISETP.NE.AND UP0, UPT, UR21, 0x1, UPT ;  /* 0x000000011500788c */ /* 0x000fc8000bf05270 */
[----:B------:R-:W-:-:S04]  /*49e0*/  USEL UR47, URZ, 0x1, UP0 ;  /* 0x000000013f2f7887 */ /* 0x000fc80008000000 */
[----:B------:R-:W-:Y:S01]  /*49f0*/  ULOP3.LUT UR47, UR20, UR47, URZ, 0x3c, !UPT ;  /* 0x0000002f142f7292 */ /* 0x000fe2000f8e3c3f */
[----:B------:R-:W-:Y:S11]  /*4a00*/  @!P0 BRA `(.L_x_12927) ;  /* 0x0000000000048947 */ /* 0x000ff60003800000 */
[----:B------:R-:W-:Y:S01]  /*4a10*/  BPT.TRAP 0x1 ;  /* 0x000000040000795c */ /* 0x000fe20000300000 */
.L_x_12927:
        /* <DEDUP_REMOVED lines=9> */
.L_x_12928:
[----:B-1----:R-:W-:Y:S05]  /*4ab0*/  @P1 BRA `(.L_x_12929) ;  /* 0x0000000000081947 */ /* 0x002fea0003800000 */
[----:B------:R-:W1:Y:S02]  /*4ac0*/  SYNCS.PHASECHK.TRANS64.TRYWAIT P1, [UR19+0x19c30], R6 ;  /* 0x019c3006ff0075a7 */ /* 0x000e640008020153 */
[----:B-1----:R-:W-:Y:S05]  /*4ad0*/  @!P1 BRA `(.L_x_12930) ;  /* 0x000000f4007c9947 */ /* 0x002fea0003800000 */
.L_x_12929:
        /* <DEDUP_REMOVED lines=17> */
.L_x_12931:
[----:B------:R-:W-:Y:S01]  /*4bf0*/  ULEA UR11, UR21, UR46, 0x3 ;  /* 0x0000002e150b7291 */ /* 0x000fe2000f8e183f */
[----:B01----:R-:W-:-:S05]  /*4c00*/  IMAD.U32 R6, RZ, RZ, UR20 ;  /* 0x00000014ff067e24 */ /* 0x003fca000f8e00ff */
[----:B------:R-:W-:-:S04]  /*4c10*/  SHF.L.U32 R6, R6, 0x1f, RZ ;  /* 0x0000001f06067819 */ /* 0x000fc800000006ff */
[----:B------:R0:W1:Y:S01]  /*4c20*/  SYNCS.PHASECHK.TRANS64.TRYWAIT P1, [UR11+0x19c50], R6 ;  /* 0x019c5006ff0075a7 */ /* 0x000062000802014b */
[----:B------:R-:W-:Y:S05]  /*4c30*/  @!P0 BRA `(.L_x_12932) ;  /* 0x0000000000048947 */ /* 0x000fea0003800000 */
[----:B------:R-:W-:Y:S01]  /*4c40*/  BPT.TRAP 0x1 ;  /* 0x000000040000795c */ /* 0x000fe20000300000 */
.L_x_12932:
[----:B-1----:R-:W-:Y:S05]  /*4c50*/  @P1 BRA `(.L_x_12933) ;  /* 0x0000000000081947 */ /* 0x002fea0003800000 */
[----:B------:R-:W1:Y:S02]  /*4c60*/  SYNCS.PHASECHK.TRANS64.TRYWAIT P1, [UR11+0x19c50], R6 ;  /* 0x019c5006ff0075a7 */ /* 0x000e64000802014b */
[----:B-1----:R-:W-:Y:S05]  /*4c70*/  @!P1 BRA `(.L_x_12934) ;  /* 0x000000f4002c9947 */ /* 0x002fea0003800000 */
.L_x_12933:
        /* <DEDUP_REMOVED lines=27> */
.L_x_12935:
[----:B------:R-:W-:Y:S01]  /*4e30*/  UISETP.NE.AND UP0, UPT, UR52, URZ, UPT ;  /* 0x0000003f3400728c */ /* 0x000fe2000bf05270 */
[C---:B------:R-:W-:Y:S01]  /*4e40*/  FMUL.FTZ R8, R0.reuse, R26 ;  /* 0x0000001a00087220 */ /* 0x040fe20000410000 */
[C---:B------:R-:W-:Y:S01]  /*4e50*/  FMUL.FTZ R26, R0.reuse, R38 ;  /* 0x00000026001a7220 */ /* 0x040fe20000410000 */
[C---:B------:R-:W-:Y:S01]  /*4e60*/  FMUL.FTZ R38, R0.reuse, R50 ;  /* 0x0000003200267220 */ /* 0x040fe20000410000 */
[C---:B------:R-:W-:Y:S01]  /*4e70*/  FMUL.FTZ R50, R0.reuse, R62 ;  /* 0x0000003e00327220 */ /* 0x040fe20000410000 */
[C---:B------:R-:W-:Y:S01]  /*4e80*/  FMUL.FTZ R9, R0.reuse, R27 ;  /* 0x0000001b00097220 */ /* 0x040fe20000410000 */
[----:B------:R-:W-:Y:S01]  /*4e90*/  PLOP3.LUT P1, PT, PT, PT, UP0, 0x80, 0x0 ;  /* 0x000000000000781c */ /* 0x000fe20003f2f008 */
[----:B------:R-:W-:Y:S01]  /*4ea0*/  VIADD R62, R17, UR41 ;  /* 0x00000029113e7c36 */ /* 0x000fe20008000000 */
        /* <DEDUP_REMOVED lines=15> */
[----:B------:R-:W-:Y:S01]  /*4fa0*/  IMAD.U32 R67, RZ, RZ, UR50 ;  /* 0x00000032ff437e24 */ /* 0x000fe2000f8e00ff */
[----:B------:R-:W-:Y:S01]  /*4fb0*/  @P2 SHF.R.U32.HI R62, RZ, UR6, R63 ;  /* 0x00000006ff3e2c19 */ /* 0x000fe2000801163f */
[----:B------:R-:W-:Y:S01]  /*4fc0*/  UMOV UR6, 0xffffff80 ;  /* 0xffffff8000067882 */ /* 0x000fe20000000000 */
[C---:B------:R-:W-:Y:S01]  /*4fd0*/  FMUL.FTZ R14, R0.reuse, R32 ;  /* 0x00000020000e7220 */ /* 0x040fe20000410000 */
[----:B------:R-:W-:Y:S01]  /*4fe0*/  UIMAD UR6, UR53, UR6, 0x1 ;  /* 0x00000001350674a4 */ /* 0x000fe2000f8e0206 */
[C---:B------:R-:W-:Y:S01]  /*4ff0*/  FMUL.FTZ R32, R0.reuse, R44 ;  /* 0x0000002c00207220 */ /* 0x040fe20000410000 */
[----:B------:R-:W2:Y:S01]  /*5000*/  SHFL.IDX PT, R64, R62, RZ, 0x1c1f ;  /* 0x001c1fff3e407589 */ /* 0x000ea200000e0000 */
[C---:B------:R-:W-:Y:S01]  /*5010*/  FMUL.FTZ R44, R0.reuse, R56 ;  /* 0x00000038002c7220 */ /* 0x040fe20000410000 */
[C---:B------:R-:W-:Y:S01]  /*5020*/  FMUL.FTZ R56, R0.reuse, R68 ;  /* 0x0000004400387220 */ /* 0x040fe20000410000 */
[----:B------:R-:W3:Y:S01]  /*5030*/  MUFU.TANH R10, R10 ;  /* 0x0000000a000a7308 */ /* 0x000ee20000002400 */
[----:B------:R-:W-:Y:S01]  /*5040*/  IADD3 R68, R67, UR6, -R16 ;  /* 0x0000000643447c10 */ /* 0x000fe2000fffe810 */
[----:B------:R-:W4:Y:S01]  /*5050*/  SHFL.IDX PT, R62, R62, 0x1, 0x1c1f ;  /* 0x003c1f003e3e7f89 */ /* 0x000f2200000e0000 */
[C---:B------:R-:W-:Y:S01]  /*5060*/  FMUL.FTZ R63, R0.reuse, R76 ;  /* 0x0000004c003f7220 */ /* 0x040fe20000410000 */
[C---:B01----:R-:W-:Y:S01]  /*5070*/  FMUL.FTZ R6, R0.reuse, R24 ;  /* 0x0000001800067220 */ /* 0x043fe20000410000 */
[----:B------:R-:W-:Y:S01]  /*5080*/  FMUL.FTZ R7, R0, R25 ;  /* 0x0000001900077220 */ /* 0x000fe20000410000 */
[----:B------:R-:W-:-:S02]  /*5090*/  VIADD R68, R68, -UR51 ;  /* 0x8000003344447c36 */ /* 0x000fc40008000000 */
        /* <DEDUP_REMOVED lines=13> */
[----:B------:R-:W-:Y:S01]  /*5170*/  FMUL.FTZ R48, R0, R60 ;  /* 0x0000003c00307220 */ /* 0x000fe20000410000 */
[----:B--2---:R-:W-:-:S02]  /*5180*/  IMAD.IADD R64, R68, 0x1, R64 ;  /* 0x0000000144407824 */ /* 0x004fc400078e0240 */
[C---:B------:R-:W-:Y:S01]  /*5190*/  FMUL.FTZ R49, R0.reuse, R61 ;  /* 0x0000003d00317220 */ /* 0x040fe20000410000 */
[C---:B------:R-:W-:Y:S01]  /*51a0*/  FMUL.FTZ R53, R0.reuse, R65 ;  /* 0x0000004100357220 */ /* 0x040fe20000410000 */
[----:B------:R-:W2:Y:S01]  /*51b0*/  MUFU.TANH R52, R52 ;  /* 0x0000003400347308 */ /* 0x000ea20000002400 */
[----:B------:R-:W-:Y:S01]  /*51c0*/  FMUL.FTZ R60, R0, R72 ;  /* 0x00000048003c7220 */ /* 0x000fe20000410000 */
[----:B------:R-:W-:Y:S01]  /*51d0*/  ISETP.GT.AND P4, PT, R64, 0x8, PT ;  /* 0x000000084000780c */ /* 0x000fe20003f84270 */
[----:B----4-:R-:W-:Y:S01]  /*51e0*/  IMAD.IADD R62, R68, 0x1, R62 ;  /* 0x00000001443e7824 */ /* 0x010fe200078e023e */
[----:B------:R-:W-:Y:S01]  /*51f0*/  ISETP.GT.AND P2, PT, R64, RZ, PT ;  /* 0x000000ff4000720c */ /* 0x000fe20003f44270 */
[----:B------:R-:W-:Y:S01]  /*5200*/  FMUL.FTZ R61, R0, R73 ;  /* 0x00000049003d7220 */ /* 0x000fe20000410000 */
[----:B---3--:R-:W-:Y:S01]  /*5210*/  FSEL R10, R10, -INF , P4 ;  /* 0xff8000000a0a7808 */ /* 0x008fe20002000000 */
[----:B------:R-:W-:Y:S01]  /*5220*/  FMUL.FTZ R12, R0, R30 ;  /* 0x0000001e000c7220 */ /* 0x000fe20000410000 */
[C---:B------:R-:W-:Y:S01]  /*5230*/  ISETP.GT.AND P4, PT, R64.reuse, 0x20, PT ;  /* 0x000000204000780c */ /* 0x040fe20003f84270 */
[----:B------:R-:W3:Y:S01]  /*5240*/  MUFU.TANH R63, R63 ;  /* 0x0000003f003f7308 */ /* 0x000ee20000002400 */
[----:B------:R-:W-:Y:S01]  /*5250*/  ISETP.GT.AND P3, PT, R64, 0x1, PT ;  /* 0x000000014000780c */ /* 0x000fe20003f64270 */
[----:B------:R-:W-:Y:S01]  /*5260*/  FMUL.FTZ R65, R0, R77 ;  /* 0x0000004d00417220 */ /* 0x000fe20000410000 */
[----:B0-----:R-:W-:Y:S01]  /*5270*/  FSEL R28, R28, -INF , P4 ;  /* 0xff8000001c1c7808 */ /* 0x001fe20002000000 */
[----:B------:R-:W-:Y:S01]  /*5280*/  FMUL.FTZ R30, R0, R42 ;  /* 0x0000002a001e7220 */ /* 0x000fe20000410000 */
[----:B------:R-:W-:Y:S01]  /*5290*/  ISETP.GT.AND P4, PT, R64, 0x38, PT ;  /* 0x000000384000780c */ /* 0x000fe20003f84270 */
[----:B------:R-:W-:Y:S01]  /*52a0*/  FMUL.FTZ R42, R0, R54 ;  /* 0x00000036002a7220 */ /* 0x000fe20000410000 */
[----:B------:R-:W-:Y:S01]  /*52b0*/  ISETP.GT.AND P6, PT, R64, 0x9, PT ;  /* 0x000000094000780c */ /* 0x000fe20003fc4270 */
[----:B------:R-:W0:Y:S01]  /*52c0*/  MUFU.TANH R6, R6 ;  /* 0x0000000600067308 */ /* 0x000e220000002400 */
[----:B-1----:R-:W-:Y:S01]  /*52d0*/  FSEL R40, R40, -INF , P4 ;  /* 0xff80000028287808 */ /* 0x002fe20002000000 */
[----:B------:R-:W-:Y:S01]  /*52e0*/  FMUL.FTZ R54, R0, R66 ;  /* 0x0000004200367220 */ /* 0x000fe20000410000 */
[----:B------:R-:W-:Y:S01]  /*52f0*/  ISETP.GT.AND P4, PT, R64, 0x50, PT ;  /* 0x000000504000780c */ /* 0x000fe20003f84270 */
[----:B------:R-:W-:Y:S01]  /*5300*/  FMUL.FTZ R66, R0, R80 ;  /* 0x0000005000427220 */ /* 0x000fe20000410000 */
[----:B------:R-:W-:Y:S01]  /*5310*/  ISETP.GT.AND P5, PT, R64, 0x10, PT ;  /* 0x000000104000780c */ /* 0x000fe20003fa4270 */
[----:B------:R-:W-:Y:S01]  /*5320*/  FMUL.FTZ R81, R0, R81 ;  /* 0x0000005100517220 */ /* 0x000fe20000410000 */
[----:B--2---:R-:W-:Y:S01]  /*5330*/  FSEL R52, R52, -INF , P4 ;  /* 0xff80000034347808 */ /* 0x004fe20002000000 */
[----:B------:R-:W1:Y:S01]  /*5340*/  MUFU.TANH R8, R8 ;  /* 0x0000000800087308 */ /* 0x000e620000002400 */
[----:B------:R-:W-:Y:S01]  /*5350*/  ISETP.GT.AND P4, PT, R64, 0x68, PT ;  /* 0x000000684000780c */ /* 0x000fe20003f84270 */
[----:B------:R-:W-:Y:S01]  /*5360*/  FMUL.FTZ R84, R0, R84 ;  /* 0x0000005400547220 */ /* 0x000fe20000410000 */
[----:B------:R-:W-:Y:S01]  /*5370*/  ISETP.GT.AND P1, PT, R64, 0x11, PT ;  /* 0x000000114000780c */ /* 0x000fe20003f24270 */
[C---:B------:R-:W-:Y:S01]  /*5380*/  FMUL.FTZ R85, R0.reuse, R85 ;  /* 0x0000005500557220 */ /* 0x040fe20000410000 */
[----:B---3--:R-:W-:Y:S01]  /*5390*/  FSEL R63, R63, -INF , P4 ;  /* 0xff8000003f3f7808 */ /* 0x008fe20002000000 */
[----:B------:R-:W-:Y:S01]  /*53a0*/  FMUL.FTZ R21, R0, R35 ;  /* 0x0000002300157220 */ /* 0x000fe20000410000 */
[----:B------:R-:W-:Y:S01]  /*53b0*/  ISETP.GT.AND P4, PT, R62, RZ, PT ;  /* 0x000000ff3e00720c */ /* 0x000fe20003f84270 */
[----:B------:R-:W2:Y:S01]  /*53c0*/  MUFU.TANH R7, R7 ;  /* 0x0000000700077308 */ /* 0x000ea20000002400 */
[----:B0-----:R-:W-:Y:S01]  /*53d0*/  FSEL R6, R6, -INF , P2 ;  /* 0xff80000006067808 */ /* 0x001fe20001000000 */
[----:B------:R-:W-:Y:S01]  /*53e0*/  FMUL.FTZ R35, R0, R47 ;  /* 0x0000002f00237220 */ /* 0x000fe20000410000 */
[----:B------:R-:W-:Y:S01]  /*53f0*/  ISETP.GT.AND P2, PT, R64, 0x18, PT ;  /* 0x000000184000780c */ /* 0x000fe20003f44270 */
[C---:B------:R-:W-:Y:S01]  /*5400*/  FMUL.FTZ R47, R0.reuse, R59 ;  /* 0x0000003b002f7220 */ /* 0x040fe20000410000 */
[C---:B------:R-:W-:Y:S01]  /*5410*/  FMUL.FTZ R59, R0.reuse, R71 ;  /* 0x00000047003b7220 */ /* 0x040fe20000410000 */
[C---:B------:R-:W-:Y:S01]  /*5420*/  FMUL.FTZ R20, R0.reuse, R34 ;  /* 0x0000002200147220 */ /* 0x040fe20000410000 */
[----:B------:R-:W-:Y:S01]  /*5430*/  FMUL.FTZ R34, R0, R46 ;  /* 0x0000002e00227220 */ /* 0x000fe20000410000 */
[----:B------:R-:W0:Y:S01]  /*5440*/  MUFU.TANH R11, R11 ;  /* 0x0000000b000b7308 */ /* 0x000e220000002400 */
[----:B-1----:R-:W-:Y:S01]  /*5450*/  FSEL R68, R8, -INF , P4 ;  /* 0xff80000008447808 */ /* 0x002fe20002000000 */
[----:B------:R-:W-:Y:S01]  /*5460*/  FMUL.FTZ R46, R0, R58 ;  /* 0x0000003a002e7220 */ /* 0x000fe20000410000 */
[----:B------:R-:W-:Y:S01]  /*5470*/  FMNMX.FTZ R8, R6, R5, !PT ;  /* 0x0000000506087209 */ /* 0x000fe20007810000 */
[----:B------:R-:W-:Y:S01]  /*5480*/  FMUL.FTZ R58, R0, R70 ;  /* 0x00000046003a7220 */ /* 0x000fe20000410000 */
[----:B------:R-:W-:Y:S01]  /*5490*/  FMNMX.FTZ R72, R68, R4, !PT ;  /* 0x0000000444487209 */ /* 0x000fe20007810000 */
[----:B------:R-:W-:Y:S01]  /*54a0*/  IMAD.U32 R73, RZ, RZ, UR18 ;  /* 0x00000012ff497e24 */ /* 0x000fe2000f8e00ff */
[----:B------:R-:W-:Y:S01]  /*54b0*/  ISETP.GT.AND P4, PT, R62, 0x18, PT ;  /* 0x000000183e00780c */ /* 0x000fe20003f84270 */
[----:B------:R-:W1:Y:S01]  /*54c0*/  MUFU.TANH R14, R14 ;  /* 0x0000000e000e7308 */ /* 0x000e620000002400 */
[----:B--2---:R-:W-:Y:S01]  /*54d0*/  FSEL R7, R7, -INF , P3 ;  /* 0xff80000007077808 */ /* 0x004fe20001800000 */
[----:B------:R-:W-:Y:S01]  /*54e0*/  FMUL.FTZ R75, R0, R75 ;  /* 0x0000004b004b7220 */ /* 0x000fe20000410000 */
[----:B------:R-:W-:Y:S01]  /*54f0*/  ISETP.GT.AND P3, PT, R64, 0x19, PT ;  /* 0x000000194000780c */ /* 0x000fe20003f64270 */
[C---:B------:R-:W-:Y:S01]  /*5500*/  FMUL.FTZ R78, R0.reuse, R78 ;  /* 0x0000004e004e7220 */ /* 0x040fe20000410000 */
[----:B------:R-:W-:Y:S01]  /*5510*/  FMNMX.FTZ R69, R7, R8, !PT ;  /* 0x0000000807457209 */ /* 0x000fe20007810000 */
[C---:B------:R-:W-:Y:S01]  /*5520*/  FMUL.FTZ R79, R0.reuse, R79 ;  /* 0x0000004f004f7220 */ /* 0x040fe20000410000 */
[C---:B------:R-:W-:Y:S01]  /*5530*/  FMUL.FTZ R82, R0.reuse, R82 ;  /* 0x0000005200527220 */ /* 0x040fe20000410000 */
[----:B------:R-:W2:Y:S01]  /*5540*/  MUFU.TANH R15, R15 ;  /* 0x0000000f000f7308 */ /* 0x000ea20000002400 */
        /* <DEDUP_REMOVED lines=9> */
[----:B------:R-:W-:Y:S01]  /*55e0*/  UIADD3 UR19, UR19, 0x19c40, URZ ;  /* 0x00019c4013137890 */ /* 0x000fe2000fffe03f */
[----:B------:R-:W-:-:S02]  /*55f0*/  ISETP.GT.AND P5, PT, R64, 0x28, PT ;  /* 0x000000284000780c */ /* 0x000fc40003fa4270 */
[----:B------:R-:W-:Y:S01]  /*5600*/  FMNMX.FTZ R8, R14, R69, !PT ;  /* 0x000000450e087209 */ /* 0x000fe20007810000 */
[----:B------:R-:W-:Y:S02]  /*5610*/  UPRMT UR19, UR45, 0x654, UR19 ;  /* 0x000006542d137896 */ /* 0x000fe40008000013 */
[----:B------:R-:W1:Y:S01]  /*5620*/  MUFU.TANH R25, R25 ;  /* 0x0000001900197308 */ /* 0x000e620000002400 */
[----:B--2---:R-:W-:Y:S02]  /*5630*/  FSEL R15, R15, -INF , P1 ;  /* 0xff8000000f0f7808 */ /* 0x004fe40000800000 */
[----:B------:R-:W-:Y:S02]  /*5640*/  ISETP.GT.AND P1, PT, R64, 0x29, PT ;  /* 0x000000294000780c */ /* 0x000fe40003f24270 */
[----:B------:R-:W-:Y:S02]  /*5650*/  FMNMX.FTZ R69, R15, R8, !PT ;  /* 0x000000080f457209 */ /* 0x000fe40007810000 */
[----:B------:R-:W-:Y:S01]  /*5660*/  SYNCS.ARRIVE.TRANS64.RED.A1T0 RZ, [UR19], RZ ;  /* 0x000000ffffff79a7 */ /* 0x000fe20008100413 */
[----:B------:R-:W2:Y:S01]  /*5670*/  MUFU.TANH R29, R29 ;  /* 0x0000001d001d7308 */ /* 0x000ea20000002400 */
[----:B0-----:R-:W-:-:S02]  /*5680*/  FSEL R24, R24, -INF , P2 ;  /* 0xff80000018187808 */ /* 0x001fc40001000000 */
        /* <DEDUP_REMOVED lines=8> */
[----:B------:R-:W-:Y:S02]  /*5710*/  FMNMX.FTZ R8, R28, R69, !PT ;  /* 0x000000451c087209 */ /* 0x000fe40007810000 */
[----:B------:R-:W-:Y:S02]  /*5720*/  ISETP.GT.AND P6, PT, R64, 0x39, PT ;  /* 0x000000394000780c */ /* 0x000fe40003fc4270 */
[----:B------:R-:W-:Y:S01]  /*5730*/  FMNMX.FTZ R69, R29, R8, !PT ;  /* 0x000000081d457209 */ /* 0x000fe20007810000 */
[----:B------:R-:W2:Y:S01]  /*5740*/  MUFU.TANH R36, R36 ;  /* 0x0000002400247308 */ /* 0x000ea20000002400 */
[----:B0-----:R-:W-:Y:S02]  /*5750*/  FSEL R32, R32, -INF , P5 ;  /* 0xff80000020207808 */ /* 0x001fe40002800000 */
[----:B------:R-:W-:-:S02]  /*5760*/  ISETP.GT.AND P5, PT, R64, 0x40, PT ;  /* 0x000000404000780c */ /* 0x000fc40003fa4270 */
        /* <DEDUP_REMOVED lines=15> */
[----:B------:R-:W-:Y:S02]  /*5860*/  FMNMX.FTZ R8, R40, R69, !PT ;  /* 0x0000004528087209 */ /* 0x000fe40007810000 */
[----:B------:R-:W-:Y:S02]  /*5870*/  ISETP.GT.AND P6, PT, R64, 0x51, PT ;  /* 0x000000514000780c */ /* 0x000fe40003fc4270 */
[----:B------:R-:W-:Y:S01]  /*5880*/  FMNMX.FTZ R69, R41, R8, !PT ;  /* 0x0000000829457209 */ /* 0x000fe20007810000 */
[----:B------:R-:W1:Y:S01]  /*5890*/  MUFU.TANH R48, R48 ;  /* 0x0000003000307308 */ /* 0x000e620000002400 */
[----:B--2---:R-:W-:Y:S02]  /*58a0*/  FSEL R44, R44, -INF , P5 ;  /* 0xff8000002c2c7808 */ /* 0x004fe40002800000 */
[----:B------:R-:W-:-:S02]  /*58b0*/  ISETP.GT.AND P5, PT, R64, 0x58, PT ;  /* 0x000000584000780c */ /* 0x000fc40003fa4270 */
        /* <DEDUP_REMOVED lines=15> */
[----:B------:R-:W-:Y:S02]  /*59b0*/  FMNMX.FTZ R8, R52, R69, !PT ;  /* 0x0000004534087209 */ /* 0x000fe40007810000 */
[----:B------:R-:W-:Y:S02]  /*59c0*/  ISETP.GT.AND P6, PT, R64, 0x69, PT ;  /* 0x000000694000780c */ /* 0x000fe40003fc4270 */
[----:B------:R-:W-:Y:S01]  /*59d0*/  FMNMX.FTZ R69, R53, R8, !PT ;  /* 0x0000000835457209 */ /* 0x000fe20007810000 */
        /* <DEDUP_REMOVED lines=14> */
[----:B------:R-:W-:Y:S01]  /*5ac0*/  ISETP.GT.AND P3, PT, R64, 0x79, PT ;  /* 0x000000794000780c */ /* 0x000fe20003f64270 */
[----:B------:R-:W-:Y:S01]  /*5ad0*/  FMUL.FTZ R64, R0, R74 ;  /* 0x0000004a00407220 */ /* 0x000fe20000410000 */
        /* <DEDUP_REMOVED lines=23> */
[----:B-1----:R-:W-:Y:S01]  /*5c50*/  FSEL R9, R9, -INF , P6 ;  /* 0xff80000009097808 */ /* 0x002fe20003000000 */
[----:B------:R-:W1:Y:S01]  /*5c60*/  SHFL.BFLY PT, R8, R69, 0x2, 0x1f ;  /* 0x0c401f0045087f89 */ /* 0x000e6200000e0000 */
[----:B------:R-:W-:-:S05]  /*5c70*/  ISETP.GT.AND P6, PT, R62, 0x19, PT ;  /* 0x000000193e00780c */ /* 0x000fca0003fc4270 */
[----:B------:R-:W3:Y:S01]  /*5c80*/  MUFU.TANH R20, R20 ;  /* 0x0000001400147308 */ /* 0x000ee20000002400 */
[----:B--2---:R-:W-:Y:S02]  /*5c90*/  FSEL R12, R12, -INF , P5 ;  /* 0xff8000000c0c7808 */ /* 0x004fe40002800000 */
[----:B------:R-:W-:-:S05]  /*5ca0*/  ISETP.GT.AND P5, PT, R62, 0x20, PT ;  /* 0x000000203e00780c */ /* 0x000fca0003fa4270 */
[----:B------:R-:W2:Y:S01]  /*5cb0*/  MUFU.TANH R21, R21 ;  /* 0x0000001500157308 */ /* 0x000ea20000002400 */
[----:B0-----:R-:W-:Y:S02]  /*5cc0*/  FSEL R13, R13, -INF , P1 ;  /* 0xff8000000d0d7808 */ /* 0x001fe40000800000 */
[----:B------:R-:W-:-:S05]  /*5cd0*/  ISETP.GT.AND P1, PT, R62, 0x21, PT ;  /* 0x000000213e00780c */ /* 0x000fca0003f24270 */
[----:B------:R-:W0:Y:S01]  /*5ce0*/  MUFU.TANH R26, R26 ;  /* 0x0000001a001a7308 */ /* 0x000e220000002400 */
[----:B---3--:R-:W-:Y:S02]  /*5cf0*/  FSEL R20, R20, -INF , P2 ;  /* 0xff80000014147808 */ /* 0x008fe40001000000 */
[----:B-1----:R-:W-:Y:S02]  /*5d00*/  FMNMX.FTZ R71, R69, R8, !PT ;  /* 0x0000000845477209 */ /* 0x002fe40007810000 */
[----:B------:R-:W-:-:S03]  /*5d10*/  ISETP.GT.AND P2, PT, R62, 0x28, PT ;  /* 0x000000283e00780c */ /* 0x000fc60003f44270 */
[----:B------:R-:W1:Y:S01]  /*5d20*/  SHFL.BFLY PT, R8, R71, 0x1, 0x1f ;  /* 0x0c201f0047087f89 */ /* 0x000e6200000e0000 */
        /* <DEDUP_REMOVED lines=8> */
[----:B------:R-:W-:Y:S02]  /*5db0*/  ISETP.GT.AND P6, PT, R62, 0x31, PT ;  /* 0x000000313e00780c */ /* 0x000fe40003fc4270 */
[----:B-1----:R-:W-:-:S03]  /*5dc0*/  FMNMX.FTZ R8, R71, R8, !PT ;  /* 0x0000000847087209 */ /* 0x002fc60007810000 */
[----:B------:R-:W1:Y:S01]  /*5dd0*/  MUFU.TANH R34, R34 ;  /* 0x0000002200227308 */ /* 0x000e620000002400 */
[----:B------:R-:W-:Y:S02]  /*5de0*/  FMNMX.FTZ R71, R9, R72, !PT ;  /* 0x0000004809477209 */ /* 0x000fe40007810000 */
[----:B--2---:R-:W-:Y:S02]  /*5df0*/  FSEL R30, R30, -INF , P5 ;  /* 0xff8000001e1e7808 */ /* 0x004fe40002800000 */
[----:B------:R-:W-:Y:S02]  /*5e00*/  FMNMX.FTZ R72, R12, R71, !PT ;  /* 0x000000470c487209 */ /* 0x000fe40007810000 */
[----:B------:R-:W-:Y:S01]  /*5e10*/  ISETP.GT.AND P5, PT, R62, 0x38, PT ;  /* 0x000000383e00780c */ /* 0x000fe20003fa4270 */
[----:B------:R-:W2:Y:S01]  /*5e20*/  MUFU.TANH R35, R35 ;  /* 0x0000002300237308 */ /* 0x000ea20000002400 */
[----:B------:R-:W-:Y:S02]  /*5e30*/  FMNMX.FTZ R71, R13, R72, !PT ;  /* 0x000000480d477209 */ /* 0x000fe40007810000 */
[----:B0-----:R-:W-:-:S02]  /*5e40*/  FSEL R31, R31, -INF , P1 ;  /* 0xff8000001f1f7808 */ /* 0x001fc40000800000 */
[----:B------:R-:W-:Y:S02]  /*5e50*/  FMNMX.FTZ R72, R20, R71, !PT ;  /* 0x0000004714487209 */ /* 0x000fe40007810000 */
        /* <DEDUP_REMOVED lines=22> */
[----:B--2---:R-:W-:-:S02]  /*5fc0*/  FSEL R42, R42, -INF , P5 ;  /* 0xff8000002a2a7808 */ /* 0x004fc40002800000 */
[----:B------:R-:W-:Y:S02]  /*5fd0*/  FMNMX.FTZ R71, R39, R72, !PT ;  /* 0x0000004827477209 */ /* 0x000fe40007810000 */
        /* <DEDUP_REMOVED lines=8> */
[----:B------:R-:W-:-:S04]  /*6060*/  FSETP.NEU.FTZ.AND P6, PT, R8, -INF , PT ;  /* 0xff8000000800780b */ /* 0x000fc80003fdd000 */
[----:B------:R-:W-:Y:S01]  /*6070*/  FSEL R70, R8, RZ, P6 ;  /* 0x000000ff08467208 */ /* 0x000fe20003000000 */
[----:B------:R-:W1:Y:S01]  /*6080*/  MUFU.TANH R50, R50 ;  /* 0x0000003200327308 */ /* 0x000e620000002400 */
[----:B--2---:R-:W-:Y:S02]  /*6090*/  FSEL R46, R46, -INF , P2 ;  /* 0xff8000002e2e7808 */ /* 0x004fe40001000000 */
[----:B------:R-:W-:Y:S01]  /*60a0*/  ISETP.GT.AND P2, PT, R62, 0x58, PT ;  /* 0x000000583e00780c */ /* 0x000fe20003f44270 */
[----:B------:R-:W-:-:S01]  /*60b0*/  FADD.FTZ R5, -R70, R5 ;  /* 0x0000000546057221 */ /* 0x000fc20000010100 */
[----:B------:R-:W-:Y:S01]  /*60c0*/  FMNMX.FTZ R72, R46, R72, !PT ;  /* 0x000000482e487209 */ /* 0x000fe20007810000 */
[----:B------:R-:W-:-:S02]  /*60d0*/  FFMA.FTZ R70, R8, R73, -8 ;  /* 0xc100000008467423 */ /* 0x000fc40000010049 */
[----:B------:R-:W2:Y:S01]  /*60e0*/  MUFU.TANH R54, R54 ;  /* 0x0000003600367308 */ /* 0x000ea20000002400 */
[----:B0-----:R-:W-:Y:S01]  /*60f0*/  FSEL R47, R47, -INF , P3 ;  /* 0xff8000002f2f7808 */ /* 0x001fe20001800000 */
[----:B------:R-:W-:Y:S01]  /*6100*/  FMUL.FTZ R5, R5, UR18 ;  /* 0x0000001205057c20 */ /* 0x000fe20008410000 */
[----:B------:R-:W-:-:S02]  /*6110*/  ISETP.GT.AND P3, PT, R62, 0x59, PT ;  /* 0x000000593e00780c */ /* 0x000fc40003f64270 */
[----:B------:R-:W-:Y:S02]  /*6120*/  FMNMX.FTZ R73, R47, R72, !PT ;  /* 0x000000482f497209 */ /* 0x000fe40007810000 */
[----:B------:R-:W-:Y:S01]  /*6130*/  FSEL R70, R70, RZ, P6 ;  /* 0x000000ff46467208 */ /* 0x000fe20003000000 */
[----:B------:R-:W0:Y:S01]  /*6140*/  MUFU.TANH R55, R55 ;  /* 0x0000003700377308 */ /* 0x000e220000002400 */
[----:B-1----:R-:W-:Y:S02]  /*6150*/  FSEL R50, R50, -INF , P4 ;  /* 0xff80000032327808 */ /* 0x002fe40002000000 */
[----:B------:R-:W-:Y:S01]  /*6160*/  ISETP.GT.AND P4, PT, R62, 0x60, PT ;  /* 0x000000603e00780c */ /* 0x000fe20003f84270 */
[----:B------:R-:W-:-:S01]  /*6170*/  FFMA.FTZ R14, R14, UR18, -R70 ;  /* 0x000000120e0e7c23 */ /* 0x000fc20008010846 */
[----:B------:R-:W-:Y:S01]  /*6180*/  FMNMX.FTZ R73, R50, R73, !PT ;  /* 0x0000004932497209 */ /* 0x000fe20007810000 */
[----:B------:R-:W-:-:S01]  /*6190*/  FFMA.FTZ R6, R6, UR18, -R70 ;  /* 0x0000001206067c23 */ /* 0x000fc20008010846 */
[----:B------:R-:W-:Y:S01]  /*61a0*/  ISETP.GT.AND P6, PT, R62, 0x61, PT ;  /* 0x000000613e00780c */ /* 0x000fe20003fc4270 */
[----:B------:R-:W1:Y:S01]  /*61b0*/  MUFU.TANH R58, R58 ;  /* 0x0000003a003a7308 */ /* 0x000e620000002400 */
[----:B--2---:R-:W-:Y:S01]  /*61c0*/  FSEL R54, R54, -INF , P5 ;  /* 0xff80000036367808 */ /* 0x004fe20002800000 */
[--C-:B------:R-:W-:Y:S01]  /*61d0*/  FFMA.FTZ R7, R7, UR18, -R70.reuse ;  /* 0x0000001207077c23 */ /* 0x100fe20008010846 */
[----:B------:R-:W-:Y:S01]  /*61e0*/  FMNMX.FTZ R74, R51, R73, !PT ;  /* 0x00000049334a7209 */ /* 0x000fe20007810000 */
[--C-:B------:R-:W-:Y:S01]  /*61f0*/  FFMA.FTZ R10, R10, UR18, -R70.reuse ;  /* 0x000000120a0a7c23 */ /* 0x100fe20008010846 */
[----:B------:R-:W-:Y:S01]  /*6200*/  ISETP.GT.AND P5, PT, R62, 0x79, PT ;  /* 0x000000793e00780c */ /* 0x000fe20003fa4270 */
[--C-:B------:R-:W-:Y:S01]  /*6210*/  FFMA.FTZ R11, R11, UR18, -R70.reuse ;  /* 0x000000120b0b7c23 */ /* 0x100fe20008010846 */
[----:B------:R-:W-:Y:S01]  /*6220*/  FMNMX.FTZ R74, R54, R74, !PT ;  /* 0x0000004a364a7209 */ /* 0x000fe20007810000 */
[----:B------:R-:W2:Y:S01]  /*6230*/  MUFU.TANH R59, R59 ;  /* 0x0000003b003b7308 */ /* 0x000ea20000002400 */
[----:B0-----:R-:W-:Y:S01]  /*6240*/  FSEL R55, R55, -INF , P1 ;  /* 0xff80000037377808 */ /* 0x001fe20000800000 */
[--C-:B------:R-:W-:Y:S01]  /*6250*/  FFMA.FTZ R15, R15, UR18, -R70.reuse ;  /* 0x000000120f0f7c23 */ /* 0x100fe20008010846 */
[----:B------:R-:W-:Y:S01]  /*6260*/  ISETP.GT.AND P1, PT, R62, 0x69, PT ;  /* 0x000000693e00780c */ /* 0x000fe20003f24270 */
[--C-:B------:R-:W-:Y:S01]  /*6270*/  FFMA.FTZ R24, R24, UR18, -R70.reuse ;  /* 0x0000001218187c23 */ /* 0x100fe20008010846 */
[----:B------:R-:W-:-:S01]  /*6280*/  FFMA.FTZ R25, R25, UR18, -R70 ;  /* 0x0000001219197c23 */ /* 0x000fc20008010846 */
[--C-:B------:R-:W-:Y:S01]  /*6290*/  FFMA.FTZ R28, R28, UR18, -R70.reuse ;  /* 0x000000121c1c7c23 */ /* 0x100fe20008010846 */
[----:B------:R-:W-:-:S01]  /*62a0*/  FFMA.FTZ R29, R29, UR18, -R70 ;  /* 0x000000121d1d7c23 */ /* 0x000fc20008010846 */
[----:B------:R-:W0:Y:S01]  /*62b0*/  MUFU.TANH R64, R64 ;  /* 0x0000004000407308 */ /* 0x000e220000002400 */
[----:B-1----:R-:W-:Y:S01]  /*62c0*/  FSEL R58, R58, -INF , P2 ;  /* 0xff8000003a3a7808 */ /* 0x002fe20001000000 */
[--C-:B------:R-:W-:Y:S01]  /*62d0*/  FFMA.FTZ R32, R32, UR18, -R70.reuse ;  /* 0x0000001220207c23 */ /* 0x100fe20008010846 */
[----:B------:R-:W-:Y:S01]  /*62e0*/  ISETP.GT.AND P2, PT, R62, 0x70, PT ;  /* 0x000000703e00780c */ /* 0x000fe20003f44270 */
[--C-:B------:R-:W-:Y:S01]  /*62f0*/  FFMA.FTZ R33, R33, UR18, -R70.reuse ;  /* 0x0000001221217c23 */ /* 0x100fe20008010846 */
[----:B------:R-:W-:-:S01]  /*6300*/  FFMA.FTZ R36, R36, UR18, -R70 ;  /* 0x0000001224247c23 */ /* 0x000fc20008010846 */
[--C-:B------:R-:W-:Y:S01]  /*6310*/  FFMA.FTZ R37, R37, UR18, -R70.reuse ;  /* 0x0000001225257c23 */ /* 0x100fe20008010846 */
[----:B------:R-:W-:-:S01]  /*6320*/  FFMA.FTZ R40, R40, UR18, -R70 ;  /* 0x0000001228287c23 */ /* 0x000fc20008010846 */
[----:B------:R1:W3:Y:S01]  /*6330*/  MUFU.TANH R69, R75 ;  /* 0x0000004b00457308 */ /* 0x0002e20000002400 */
[----:B--2---:R-:W-:Y:S01]  /*6340*/  FSEL R59, R59, -INF , P3 ;  /* 0xff8000003b3b7808 */ /* 0x004fe20001800000 */
[--C-:B------:R-:W-:Y:S01]  /*6350*/  FFMA.FTZ R41, R41, UR18, -R70.reuse ;  /* 0x0000001229297c23 */ /* 0x100fe20008010846 */
[----:B------:R-:W-:Y:S01]  /*6360*/  ISETP.GT.AND P3, PT, R62, 0x71, PT ;  /* 0x000000713e00780c */ /* 0x000fe20003f64270 */
[--C-:B------:R-:W-:Y:S01]  /*6370*/  FFMA.FTZ R44, R44, UR18, -R70.reuse ;  /* 0x000000122c2c7c23 */ /* 0x100fe20008010846 */
[----:B------:R-:W-:-:S01]  /*6380*/  FFMA.FTZ R45, R45, UR18, -R70 ;  /* 0x000000122d2d7c23 */ /* 0x000fc20008010846 */
[--C-:B------:R-:W-:Y:S01]  /*6390*/  FFMA.FTZ R48, R48, UR18, -R70.reuse ;  /* 0x0000001230307c23 */ /* 0x100fe20008010846 */
[----:B------:R-:W-:-:S01]  /*63a0*/  FFMA.FTZ R49, R49, UR18, -R70 ;  /* 0x0000001231317c23 */ /* 0x000fc20008010846 */
[----:B------:R-:W2:Y:S01]  /*63b0*/  MUFU.TANH R71, R78 ;  /* 0x0000004e00477308 */ /* 0x000ea20000002400 */
[----:B-1----:R-:W-:Y:S01]  /*63c0*/  FMNMX.FTZ R75, R55, R74, !PT ;  /* 0x0000004a374b7209 */ /* 0x002fe20007810000 */
[--C-:B------:R-:W-:Y:S01]  /*63d0*/  FFMA.FTZ R52, R52, UR18, -R70.reuse ;  /* 0x0000001234347c23 */ /* 0x100fe20008010846 */
[----:B0-----:R-:W-:Y:S01]  /*63e0*/  FSEL R64, R64, -INF , P4 ;  /* 0xff80000040407808 */ /* 0x001fe20002000000 */
[--C-:B------:R-:W-:Y:S01]  /*63f0*/  FFMA.FTZ R53, R53, UR18, -R70.reuse ;  /* 0x0000001235357c23 */ /* 0x100fe20008010846 */
[----:B------:R-:W-:Y:S01]  /*6400*/  FMNMX.FTZ R75, R58, R75, !PT ;  /* 0x0000004b3a4b7209 */ /* 0x000fe20007810000 */
[--C-:B------:R-:W-:Y:S01]  /*6410*/  FFMA.FTZ R56, R56, UR18, -R70.reuse ;  /* 0x0000001238387c23 */ /* 0x100fe20008010846 */
[----:B------:R-:W-:Y:S01]  /*6420*/  ISETP.GT.AND P4, PT, R62, 0x78, PT ;  /* 0x000000783e00780c */ /* 0x000fe20003f84270 */
[----:B------:R-:W0:Y:S01]  /*6430*/  MUFU.TANH R72, R79 ;  /* 0x0000004f00487308 */ /* 0x000e220000002400 */
[----:B------:R-:W-:Y:S01]  /*6440*/  FMNMX.FTZ R75, R59, R75, !PT ;  /* 0x0000004b3b4b7209 */ /* 0x000fe20007810000 */
[--C-:B------:R-:W-:Y:S01]  /*6450*/  FFMA.FTZ R57, R57, UR18, -R70.reuse ;  /* 0x0000001239397c23 */ /* 0x100fe20008010846 */
[----:B---3--:R-:W-:Y:S01]  /*6460*/  FSEL R69, R69, -INF , P6 ;  /* 0xff80000045457808 */ /* 0x008fe20003000000 */
        /* <DEDUP_REMOVED lines=9> */
[----:B------:R-:W-:-:S01]  /*6500*/  FFMA.FTZ R66, R66, UR18, -R70 ;  /* 0x0000001242427c23 */ /* 0x000fc20008010846 */
[--C-:B------:R-:W-:Y:S01]  /*6510*/  FFMA.FTZ R67, R67, UR18, -R70.reuse ;  /* 0x0000001243437c23 */ /* 0x100fe20008010846 */
[----:B------:R-:W-:Y:S01]  /*6520*/  FMNMX.FTZ R77, R75, R76, !PT ;  /* 0x0000004c4b4d7209 */ /* 0x000fe20007810000 */
[----:B------:R-:W2:Y:S01]  /*6530*/  MUFU.TANH R74, R83 ;  /* 0x00000053004a7308 */ /* 0x000ea20000002400 */
[----:B0-----:R-:W-:Y:S01]  /*6540*/  FSEL R72, R72, -INF , P1 ;  /* 0xff80000048487808 */ /* 0x001fe20000800000 */
[--C-:B------:R-:W-:Y:S01]  /*6550*/  FFMA.FTZ R84, R84, UR18, -R70.reuse ;  /* 0x0000001254547c23 */ /* 0x100fe20008010846 */
[----:B------:R-:W-:-:S02]  /*6560*/  FFMA.FTZ R70, R85, UR18, -R70 ;  /* 0x0000001255467c23 */ /* 0x000fc40008010846 */
[----:B------:R-:W-:-:S03]  /*6570*/  FMNMX.FTZ R76, R72, R77, !PT ;  /* 0x0000004d484c7209 */ /* 0x000fc60007810000 */
[----:B------:R-:W0:Y:S01]  /*6580*/  MUFU.TANH R62, R86 ;  /* 0x00000056003e7308 */ /* 0x000e220000002400 */
[----:B-1----:R-:W-:-:S04]  /*6590*/  FSEL R73, R73, -INF , P2 ;  /* 0xff80000049497808 */ /* 0x002fc80001000000 */
[----:B------:R-:W-:-:S03]  /*65a0*/  FMNMX.FTZ R77, R73, R76, !PT ;  /* 0x0000004c494d7209 */ /* 0x000fc60007810000 */
[----:B------:R-:W1:Y:S01]  /*65b0*/  MUFU.TANH R71, R87 ;  /* 0x0000005700477308 */ /* 0x000e620000002400 */
[----:B--2---:R-:W-:-:S04]  /*65c0*/  FSEL R74, R74, -INF , P3 ;  /* 0xff8000004a4a7808 */ /* 0x004fc80001800000 */
[----:B------:R-:W-:-:S03]  /*65d0*/  FMNMX.FTZ R77, R74, R77, !PT ;  /* 0x0000004d4a4d7209 */ /* 0x000fc60007810000 */
[----:B------:R2:W-:Y:S01]  /*65e0*/  MUFU.EX2 R78, R14 ;  /* 0x0000000e004e7308 */ /* 0x0005e20000000800 */
[----:B0-----:R-:W-:-:S04]  /*65f0*/  FSEL R62, R62, -INF , P4 ;  /* 0xff8000003e3e7808 */ /* 0x001fc80002000000 */
[----:B------:R-:W-:-:S03]  /*6600*/  FMNMX.FTZ R76, R62, R77, !PT ;  /* 0x0000004d3e4c7209 */ /* 0x000fc60007810000 */
[----:B------:R-:W-:Y:S01]  /*6610*/  MUFU.EX2 R6, R6 ;  /* 0x0000000600067308 */ /* 0x000fe20000000800 */
[----:B-1----:R-:W-:-:S04]  /*6620*/  FSEL R71, R71, -INF , P5 ;  /* 0xff80000047477808 */ /* 0x002fc80002800000 */
[----:B------:R-:W-:-:S03]  /*6630*/  FMNMX.FTZ R76, R71, R76, !PT ;  /* 0x0000004c474c7209 */ /* 0x000fc60007810000 */
[----:B------:R-:W0:Y:S02]  /*6640*/  MUFU.EX2 R5, R5 ;  /* 0x0000000500057308 */ /* 0x000e240000000800 */
[----:B------:R-:W1:Y:S06]  /*6650*/  SHFL.BFLY PT, R77, R76, 0x2, 0x1f ;  /* 0x0c401f004c4d7f89 */ /* 0x000e6c00000e0000 */
[----:B------:R-:W-:Y:S08]  /*6660*/  MUFU.EX2 R7, R7 ;  /* 0x0000000700077308 */ /* 0x000ff00000000800 */
[----:B------:R-:W-:Y:S08]  /*6670*/  MUFU.EX2 R10, R10 ;  /* 0x0000000a000a7308 */ /* 0x000ff00000000800 */
[----:B------:R-:W-:Y:S01]  /*6680*/  MUFU.EX2 R11, R11 ;  /* 0x0000000b000b7308 */ /* 0x000fe20000000800 */
[----:B-1----:R-:W-:-:S05]  /*6690*/  FMNMX.FTZ R77, R76, R77, !PT ;  /* 0x0000004d4c4d7209 */ /* 0x002fca0007810000 */
[----:B--2---:R-:W1:Y:S02]  /*66a0*/  SHFL.BFLY PT, R14, R77, 0x1, 0x1f ;  /* 0x0c201f004d0e7f89 */ /* 0x004e6400000e0000 */
[----:B------:R-:W-:Y:S08]  /*66b0*/  MUFU.EX2 R15, R15 ;  /* 0x0000000f000f7308 */ /* 0x000ff00000000800 */
[----:B------:R-:W-:Y:S08]  /*66c0*/  MUFU.EX2 R24, R24 ;  /* 0x0000001800187308 */ /* 0x000ff00000000800 */
[----:B------:R-:W-:Y:S01]  /*66d0*/  MUFU.EX2 R25, R25 ;  /* 0x0000001900197308 */ /* 0x000fe20000000800 */
[----:B-1----:R-:W-:-:S07]  /*66e0*/  FMNMX.FTZ R14, R77, R14, !PT ;  /* 0x0000000e4d0e7209 */ /* 0x002fce0007810000 */
        /* <DEDUP_REMOVED lines=45> */
[----:B0-----:R-:W-:-:S01]  /*69c0*/  FFMA.FTZ R68, R5, R3, R6 ;  /* 0x0000000305447223 */ /* 0x001fc20000010006 */
[----:B-1----:R-:W-:-:S06]  /*69d0*/  FFMA.FTZ R3, R4, R2, R77 ;  /* 0x0000000204037223 */ /* 0x002fcc000001004d */
        /* <DEDUP_REMOVED lines=115> */
.L_x_12936:
        /* <DEDUP_REMOVED lines=91> */
.L_x_12926:
        /* <DEDUP_REMOVED lines=8> */
.L_x_12949:
[----:B------:R-:W-:-:S04]  /*7740*/  UIADD3 UR36, UR19, 0x1, URZ ;  /* 0x0000000113247890 */ /* 0x000fc8000fffe03f */
[----:B------:R-:W-:-:S04]  /*7750*/  UISETP.NE.AND UP0, UPT, UR36, 0x2, UPT ;  /* 0x000000022400788c */ /* 0x000fc8000bf05270 */
[----:B------:R-:W-:Y:S02]  /*7760*/  USEL UR47, URZ, 0x1, UP0 ;  /* 0x000000013f2f7887 */ /* 0x000fe40008000000 */
[----:B------:R-:W-:Y:S02]  /*7770*/  USEL UR36, UR36, URZ, UP0 ;  /* 0x0000003f24247287 */ /* 0x000fe40008000000 */
[----:B------:R-:W-:Y:S01]  /*7780*/  ULOP3.LUT UR47, UR17, UR47, URZ, 0x3c, !UPT ;  /* 0x0000002f112f7292 */ /* 0x000fe2000f8e3c3f */
[----:B------:R-:W-:Y:S11]  /*7790*/  @!P0 BRA `(.L_x_12939) ;  /* 0x0000000000048947 */ /* 0x000ff60003800000 */
[----:B------:R-:W-:Y:S01]  /*77a0*/  BPT.TRAP 0x1 ;  /* 0x000000040000795c */ /* 0x000fe20000300000 */
.L_x_12939:
[----:B------:R-:W-:Y:S01]  /*77b0*/  ULEA UR6, UR36, UR46, 0x3 ;  /* 0x0000002e24067291 */ /* 0x000fe2000f8e183f */
[----:B------:R-:W-:-:S05]  /*77c0*/  IMAD.U32 R6, RZ, RZ, UR47 ;  /* 0x0000002fff067e24 */ /* 0x000fca000f8e00ff */
[----:B------:R-:W-:-:S04]  /*77d0*/  SHF.L.U32 R6, R6, 0x1f, RZ ;  /* 0x0000001f06067819 */ /* 0x000fc800000006ff */
[----:B------:R0:W1:Y:S01]  /*77e0*/  SYNCS.PHASECHK.TRANS64.TRYWAIT P1, [UR6+0x19c30], R6 ;  /* 0x019c3006ff0075a7 */ /* 0x0000620008020146 */
[----:B------:R-:W-:Y:S05]  /*77f0*/  @!P0 BRA `(.L_x_12940) ;  /* 0x0000000000048947 */ /* 0x000fea0003800000 */
[----:B------:R-:W-:Y:S01]  /*7800*/  BPT.TRAP 0x1 ;  /* 0x000000040000795c */ /* 0x000fe20000300000 */
.L_x_12940:
[----:B-1----:R-:W-:Y:S05]  /*7810*/  @P1 BRA `(.L_x_12941) ;  /* 0x0000000000081947 */ /* 0x002fea0003800000 */
[----:B------:R-:W1:Y:S02]  /*7820*/  SYNCS.PHASECHK.TRANS64.TRYWAIT P1, [UR6+0x19c30], R6 ;  /* 0x019c3006ff0075a7 */ /* 0x000e640008020146 */
[----:B-1----:R-:W-:Y:S05]  /*7830*/  @!P1 BRA `(.L_x_12942) ;  /* 0x000000c800549947 */ /* 0x002fea0003800000 */
.L_x_12941:
        /* <DEDUP_REMOVED lines=17> */
.L_x_12943:
[----:B------:R-:W-:Y:S01]  /*7950*/  ULEA UR11, UR19, UR46, 0x3 ;  /* 0x0000002e130b7291 */ /* 0x000fe2000f8e183f */
[----:B01----:R-:W-:-:S05]  /*7960*/  IMAD.U32 R6, RZ, RZ, UR17 ;  /* 0x00000011ff067e24 */ /* 0x003fca000f8e00ff */
[----:B------:R-:W-:-:S04]  /*7970*/  SHF.L.U32 R6, R6, 0x1f, RZ ;  /* 0x0000001f06067819 */ /* 0x000fc800000006ff */
[----:B------:R0:W1:Y:S01]  /*7980*/  SYNCS.PHASECHK.TRANS64.TRYWAIT P1, [UR11+0x19c50], R6 ;  /* 0x019c5006ff0075a7 */ /* 0x000062000802014b */
[----:B------:R-:W-:Y:S05]  /*7990*/  @!P0 BRA `(.L_x_12944) ;  /* 0x0000000000048947 */ /* 0x000fea0003800000 */
[----:B------:R-:W-:Y:S01]  /*79a0*/  BPT.TRAP 0x1 ;  /* 0x000000040000795c */ /* 0x000fe20000300000 */
.L_x_12944:
[----:B-1----:R-:W-:Y:S05]  /*79b0*/  @P1 BRA `(.L_x_12945) ;  /* 0x0000000000081947 */ /* 0x002fea0003800000 */
[----:B------:R-:W1:Y:S02]  /*79c0*/  SYNCS.PHASECHK.TRANS64.TRYWAIT P1, [UR11+0x19c50], R6 ;  /* 0x019c5006ff0075a7 */ /* 0x000e64000802014b */
[----:B-1----:R-:W-:Y:S05]  /*79d0*/  @!P1 BRA `(.L_x_12946) ;  /* 0x000000c800049947 */ /* 0x002fea0003800000 */
.L_x_12945:
        /* <DEDUP_REMOVED lines=27> */
.L_x_12947:
        /* <DEDUP_REMOVED lines=68> */
[----:B------:R-:W-:Y:S01]  /*7fd0*/  FMUL.FTZ R78, R0, R87 ;  /* 0x00000057004e7220 */ /* 0x000fe20000410000 */
[----:B------:R-:W-:Y:S01]  /*7fe0*/  ULEA UR6, UR36, UR46, 0x3 ;  /* 0x0000002e24067291 */ /* 0x000fe2000f8e183f */
[----:B------:R-:W2:Y:S01]  /*7ff0*/  MUFU.TANH R28, R28 ;  /* 0x0000001c001c7308 */ /* 0x000ea20000002400 */
[----:B0-----:R-:W-:-:S02]  /*8000*/  FMNMX.FTZ R8, R26, R49, !PT ;  /* 0x000000311a087209 */ /* 0x001fc40007810000 */
[----:B------:R-:W-:-:S04]  /*8010*/  UIADD3 UR6, UR6, 0x19c40, URZ ;  /* 0x00019c4006067890 */ /* 0x000fc8000fffe03f */
[----:B------:R-:W-:Y:S01]  /*8020*/  UPRMT UR6, UR45, 0x654, UR6 ;  /* 0x000006542d067896 */ /* 0x000fe20008000006 */
[----:B------:R-:W0:Y:S01]  /*8030*/  MUFU.TANH R29, R29 ;  /* 0x0000001d001d7308 */ /* 0x000e220000002400 */
[----:B-1----:R-:W-:-:S07]  /*8040*/  FMNMX.FTZ R49, R27, R8, !PT ;  /* 0x000000081b317209 */ /* 0x002fce0007810000 */
[----:B------:R-:W1:Y:S01]  /*8050*/  MUFU.TANH R30, R30 ;  /* 0x0000001e001e7308 */ /* 0x000e620000002400 */
[----:B--2---:R-:W-:Y:S01]  /*8060*/  FMNMX.FTZ R8, R28, R49, !PT ;  /* 0x000000311c087209 */ /* 0x004fe20007810000 */
[----:B------:R-:W-:Y:S01]  /*8070*/  FMUL.FTZ R49, R0, R69 ;  /* 0x0000004500317220 */ /* 0x000fe20000410000 */
[----:B------:R-:W-:Y:S05]  /*8080*/  SYNCS.ARRIVE.TRANS64.RED.A1T0 RZ, [UR6], RZ ;  /* 0x000000ffffff79a7 */ /* 0x000fea0008100406 */
        /* <DEDUP_REMOVED lines=73> */
[----:B------:R-:W-:-:S03]  /*8520*/  FMNMX.FTZ R69, R39, R14, !PT ;  /* 0x0000000e27457209 */ /* 0x000fc60007810000 */
[----:B------:R-:W3:Y:S01]  /*8530*/  MUFU.TANH R50, R50 ;  /* 0x0000003200327308 */ /* 0x000ee20000002400 */
[----:B------:R-:W-:Y:S01]  /*8540*/  FMNMX.FTZ R14, R42, R69, !PT ;  /* 0x000000452a0e7209 */ /* 0x000fe20007810000 */
[----:B------:R-:W-:-:S03]  /*8550*/  FMUL.FTZ R69, R0, R71 ;  /* 0x0000004700457220 */ /* 0x000fc60000410000 */
[----:B0-----:R-:W-:-:S03]  /*8560*/  FMNMX.FTZ R73, R43, R14, !PT ;  /* 0x0000000e2b497209 */ /* 0x001fc60007810000 */
[----:B------:R-:W0:Y:S01]  /*8570*/  MUFU.TANH R51, R51 ;  /* 0x0000003300337308 */ /* 0x000e220000002400 */
[----:B--2---:R-:W-:-:S04]  /*8580*/  FMNMX.FTZ R14, R46, R73, !PT ;  /* 0x000000492e0e7209 */ /* 0x004fc80007810000 */
[----:B-1----:R-:W-:-:S03]  /*8590*/  FMNMX.FTZ R71, R47, R14, !PT ;  /* 0x0000000e2f477209 */ /* 0x002fc60007810000 */
[----:B------:R-:W1:Y:S01]  /*85a0*/  MUFU.TANH R54, R54 ;  /* 0x0000003600367308 */ /* 0x000e620000002400 */
[----:B---3--:R-:W-:Y:S01]  /*85b0*/  FMNMX.FTZ R14, R50, R71, !PT ;  /* 0x00000047320e7209 */ /* 0x008fe20007810000 */
        /* <DEDUP_REMOVED lines=36> */
[----:B-1----:R-:W-:-:S04]  /*8800*/  FMNMX.FTZ R77, R75, R14, !PT ;  /* 0x0000000e4b4d7209 */ /* 0x002fc80007810000 */
[----:B--2---:R-:W-:-:S04]  /*8810*/  FMNMX.FTZ R77, R76, R77, !PT ;  /* 0x0000004d4c4d7209 */ /* 0x004fc80007810000 */
[----:B0-----:R-:W-:-:S05]  /*8820*/  FMNMX.FTZ R79, R78, R77, !PT ;  /* 0x0000004d4e4f7209 */ /* 0x001fca0007810000 */
[----:B------:R-:W0:Y:S02]  /*8830*/  SHFL.BFLY PT, R14, R79, 0x2, 0x1f ;  /* 0x0c401f004f0e7f89 */ /* 0x000e2400000e0000 */
[----:B0-----:R-:W-:-:S05]  /*8840*/  FMNMX.FTZ R80, R79, R14, !PT ;  /* 0x0000000e4f507209 */ /* 0x001fca0007810000 */
[----:B------:R-:W0:Y:S02]  /*8850*/  SHFL.BFLY PT, R77, R80, 0x1, 0x1f ;  /* 0x0c201f00504d7f89 */ /* 0x000e2400000e0000 */
[----:B0-----:R-:W-:Y:S01]  /*8860*/  FMNMX.FTZ R14, R80, R77, !PT ;  /* 0x0000004d500e7209 */ /* 0x001fe20007810000 */
[----:B------:R-:W-:Y:S01]  /*8870*/  IMAD.U32 R77, RZ, RZ, UR18 ;  /* 0x00000012ff4d7e24 */ /* 0x000fe2000f8e00ff */
[----:B------:R-:W-:Y:S03]  /*8880*/  MUFU.EX2 R80, R5 ;  /* 0x0000000500507308 */ /* 0x000fe60000000800 */
[----:B------:R-:W-:-:S01]  /*8890*/  FFMA.FTZ R77, R8, R77, -8 ;  /* 0xc1000000084d7423 */ /* 0x000fc2000001004d */
[----:B------:R-:W-:-:S03]  /*88a0*/  FADD.FTZ R4, -R14, R4 ;  /* 0x000000040e047221 */ /* 0x000fc60000010100 */
[--C-:B------:R-:W-:Y:S01]  /*88b0*/  FFMA.FTZ R7, R7, UR18, -R77.reuse ;  /* 0x0000001207077c23 */ /* 0x100fe2000801084d */
[----:B------:R-:W-:Y:S01]  /*88c0*/  FMUL.FTZ R4, R4, UR18 ;  /* 0x0000001204047c20 */ /* 0x000fe20008410000 */
        /* <DEDUP_REMOVED lines=11> */
[----:B0-----:R-:W-:-:S02]  /*8980*/  IMAD.U32 R7, RZ, RZ, UR18 ;  /* 0x00000012ff077e24 */ /* 0x001fc4000f8e00ff */
[--C-:B------:R-:W-:Y:S01]  /*8990*/  FFMA.FTZ R30, R30, UR18, -R77.reuse ;  /* 0x000000121e1e7c23 */ /* 0x100fe2000801084d */
[----:B------:R-:W-:-:S01]  /*89a0*/  FFMA.FTZ R31, R31, UR18, -R77 ;  /* 0x000000121f1f7c23 */ /* 0x000fc2000801084d */
[--C-:B------:R-:W-:Y:S01]  /*89b0*/  FFMA.FTZ R32, R32, UR18, -R77.reuse ;  /* 0x0000001220207c23 */ /* 0x100fe2000801084d */
[----:B------:R-:W-:-:S01]  /*89c0*/  FFMA.FTZ R33, R33, UR18, -R77 ;  /* 0x0000001221217c23 */ /* 0x000fc2000801084d */
[--C-:B------:R-:W-:Y:S01]  /*89d0*/  FFMA.FTZ R34, R34, UR18, -R77.reuse ;  /* 0x0000001222227c23 */ /* 0x100fe2000801084d */
[----:B------:R-:W-:-:S01]  /*89e0*/  FFMA.FTZ R35, R35, UR18, -R77 ;  /* 0x0000001223237c23 */ /* 0x000fc2000801084d */
[----:B------:R-:W0:Y:S01]  /*89f0*/  MUFU.EX2 R5, R6 ;  /* 0x0000000600057308 */ /* 0x000e220000000800 */
[----:B-1----:R-:W-:-:S01]  /*8a00*/  FFMA.FTZ R4, R14, R7, -8 ;  /* 0xc10000000e047423 */ /* 0x002fc20000010007 */
        /* <DEDUP_REMOVED lines=40> */
[----:B0-----:R-:W-:Y:S01]  /*8c90*/  FFMA.FTZ R3, R80, R3, R5 ;  /* 0x0000000350037223 */ /* 0x001fe20000010005 */
[----:B-1----:R-:W-:-:S01]  /*8ca0*/  FFMA.FTZ R2, R79, R2, R6 ;  /* 0x000000024f027223 */ /* 0x002fc20000010006 */
[--C-:B------:R-:W-:Y:S01]  /*8cb0*/  FFMA.FTZ R41, R41, UR18, -R77.reuse ;  /* 0x0000001229297c23 */ /* 0x100fe2000801084d */
[----:B------:R-:W-:-:S01]  /*8cc0*/  FFMA.FTZ R44, R44, UR18, -R77 ;  /* 0x000000122c2c7c23 */ /* 0x000fc2000801084d */
[----:B--2---:R-:W-:Y:S01]  /*8cd0*/  FADD.FTZ R10, R82, R3 ;  /* 0x00000003520a7221 */ /* 0x004fe20000010000 */
[----:B---3--:R-:W-:-:S01]  /*8ce0*/  FADD.FTZ R2, R7, R2 ;  /* 0x0000000207027221 */ /* 0x008fc20000010000 */
[----:B------:R-:W0:Y:S01]  /*8cf0*/  MUFU.EX2 R78, R15 ;  /* 0x0000000f004e7308 */ /* 0x000e220000000800 */
[----:B------:R-:W-:-:S01]  /*8d00*/  FFMA.FTZ R45, R45, UR18, -R77 ;  /* 0x000000122d2d7c23 */ /* 0x000fc2000801084d */
[----:B------:R-:W-:Y:S01]  /*8d10*/  FADD.FTZ R3, R11, R10 ;  /* 0x0000000a0b037221 */ /* 0x000fe20000010000 */
[----:B----4-:R-:W-:-:S01]  /*8d20*/  FADD.FTZ R9, R13, R2 ;  /* 0x000000020d097221 */ /* 0x010fc20000010000 */
[--C-:B------:R-:W-:Y:S01]  /*8d30*/  FFMA.FTZ R48, R48, UR18, -R77.reuse ;  /* 0x0000001230307c23 */ /* 0x100fe2000801084d */
[----:B------:R-:W-:-:S01]  /*8d40*/  FFMA.FTZ R49, R49, UR18, -R77 ;  /* 0x0000001231317c23 */ /* 0x000fc2000801084d */
[--C-:B------:R-:W-:Y:S01]  /*8d50*/  FFMA.FTZ R52, R52, UR18, -R77.reuse ;  /* 0x0000001234347c23 */ /* 0x100fe2000801084d */
[----:B------:R-:W-:-:S01]  /*8d60*/  FFMA.FTZ R53, R53, UR18, -R77 ;  /* 0x0000001235357c23 */ /* 0x000fc2000801084d */
[----:B------:R-:W1:Y:S01]  /*8d70*/  MUFU.EX2 R20, R20 ;  /* 0x0000001400147308 */ /* 0x000e620000000800 */
[----:B-----5:R-:W-:-:S01]  /*8d80*/  FADD.FTZ R3, R12, R3 ;  /* 0x000000030c037221 */ /* 0x020fc20000010000 */
        /* <DEDUP_REMOVED lines=120> */
.L_x_12948:
        /* <DEDUP_REMOVED lines=91> */
.L_x_12938:
[----:B------:R-:W-:Y:S06]  /*9ac0*/  BAR.ARV 0x8, 0x200 ;  /* 0x0208000000007b1d */ /* 0x000fec0000002000 */
[----:B------:R-:W-:Y:S05]  /*9ad0*/  @!P0 BRA `(.L_x_12950) ;  /* 0x0000000000048947 */ /* 0x000fea0003800000 */
[----:B------:R-:W-:Y:S01]  /*9ae0*/  BPT.TRAP 0x1 ;  /* 0x000000040000795c */ /* 0x000fe20000300000 */
.L_x_12950:
[----:B------:R-:W-:Y:S01]  /*9af0*/  ULEA UR5, UR36, UR46, 0x3 ;  /* 0x0000002e24057291 */ /* 0x000fe2000f8e183f */
[----:B------:R-:W-:-:S05]  /*9b00*/  IMAD.U32 R0, RZ, RZ, UR47 ;  /* 0x0000002fff007e24 */ /* 0x000fca000f8e00ff */
[----:B------:R-:W-:-:S04]  /*9b10*/  SHF.L.U32 R0, R0, 0x1f, RZ ;  /* 0x0000001f00007819 */ /* 0x000fc800000006ff */
[----:B------:R0:W1:Y:S01]  /*9b20*/  SYNCS.PHASECHK.TRANS64.TRYWAIT P1, [UR5+0x19c50], R0 ;  /* 0x019c5000ff0075a7 */ /* 0x0000620008020145 */
[----:B------:R-:W-:Y:S05]  /*9b30*/  @!P0 BRA `(.L_x_12951) ;  /* 0x0000000000048947 */ /* 0x000fea0003800000 */
[----:B------:R-:W-:Y:S01]  /*9b40*/  BPT.TRAP 0x1 ;  /* 0x000000040000795c */ /* 0x000fe20000300000 */
.L_x_12951:
[----:B-1----:R-:W-:Y:S05]  /*9b50*/  @P1 BRA `(.L_x_12952) ;  /* 0x0000000000081947 */ /* 0x002fea0003800000 */
[----:B------:R-:W1:Y:S02]  /*9b60*/  SYNCS.PHASECHK.TRANS64.TRYWAIT P1, [UR5+0x19c50], R0 ;  /* 0x019c5000ff0075a7 */ /* 0x000e640008020145 */
[----:B-1----:R-:W-:Y:S05]  /*9b70*/  @!P1 BRA `(.L_x_12953) ;  /* 0x000000a400b49947 */ /* 0x002fea0003800000 */
.L_x_12952:
        /* <DEDUP_REMOVED lines=13> */
[----:B-1----:R-:W1:Y:S01]  /*9c50*/  @P1 LDC.64 R4, c[0x0][0x9d0] ;  /* 0x00027400ff041b82 */ /* 0x002e620000000a00 */
[----:B0-----:R-:W-:-:S04]  /*9c60*/  @P1 IMAD R0, R6, UR39, RZ ;  /* 0x0000002706001c24 */ /* 0x001fc8000f8e02ff */
[----:B------:R-:W-:Y:S02]  /*9c70*/  @P1 IMAD R9, R7, UR38, R0 ;  /* 0x0000002607091c24 */ /* 0x000fe4000f8e0200 */
[----:B------:R-:W-:-:S04]  /*9c80*/  @P1 IMAD.WIDE.U32 R6, R6, UR38, RZ ;  /* 0x0000002606061c25 */ /* 0x000fc8000f8e00ff */
[----:B------:R-:W-:Y:S02]  /*9c90*/  @P1 IMAD.IADD R7, R7, 0x1, R9 ;  /* 0x0000000107071824 */ /* 0x000fe400078e0209 */
[----:B-1----:R-:W-:-:S04]  /*9ca0*/  @P1 IMAD.WIDE.U32 R6, R4, UR40, R6 ;  /* 0x0000002804061c25 */ /* 0x002fc8000f8e0006 */
        /* <DEDUP_REMOVED lines=12> */
[----:B------:R-:W1:Y:S04]  /*9d70*/  SHFL.BFLY PT, R0, R3, 0x2, 0x1f ;  /* 0x0c401f0003007f89 */ /* 0x000e6800000e0000 */
[----:B------:R-:W3:Y:S01]  /*9d80*/  SHFL.BFLY PT, R7, R2, 0x2, 0x1f ;  /* 0x0c401f0002077f89 */ /* 0x000ee200000e0000 */
[----:B------:R-:W-:Y:S02]  /*9d90*/  WARPGROUP.DEPBAR.LE gsb0, 0x0 ;  /* 0x00008000000079c5 */ /* 0x000fe40000010000 */
[----:B------:R-:W-:-:S06]  /*9da0*/  WARPGROUP.ARRIVE ;  /* 0x00000000000079c5 */ /* 0x000fcc0000000000 */
[----:B------:R-:W-:Y:S01]  /*9db0*/  QGMMA.64x96x32.F32.E4M3.E4M3 R88, R140, gdesc[UR4], R88, gsb0 ;  /* 0x016000048c587df3 */ /* 0x000fe20008000858 */
[----:B------:R-:W-:Y:S01]  /*9dc0*/  UIADD3 UR6, UR4, 0x6, URZ ;  /* 0x0000000604067890 */ /* 0x000fe2000fffe03f */
        /* <DEDUP_REMOVED lines=37> */
.L_x_12954:
        /* <DEDUP_REMOVED lines=58> */
.L_x_12918:
        /* <DEDUP_REMOVED lines=36> */
[----:B------:R-:W-:Y:S02]  /*a600*/  MOV R76, R3 ;  /* 0x00000003004c7202 */ /* 0x000fe40000000f00 */
[----:B-1----:R-:W-:-:S02]  /*a610*/  MOV R77, R4 ;  /* 0x00000004004d7202 */ /* 0x002fc40000000f00 */
        /* <DEDUP_REMOVED lines=38> */
[----:B------:R-:W-:Y:S01]  /*a880*/  UIMAD.WIDE UR8, UR38, 0x4, UR8 ;  /* 0x00000004260878a5 */ /* 0x000fe2000f8e0208 */
        /* <DEDUP_REMOVED lines=15> */
[----:B------:R-:W-:Y:S02]  /*a980*/  SHF.R.U64 R4, R4, 0x3, RZ ;  /* 0x0000000304047819 */ /* 0x000fe400000012ff */
[----:B------:R-:W-:Y:S02]  /*a990*/  SHF.R.U64 R48, R48, 0x3, RZ ;  /* 0x0000000330307819 */ /* 0x000fe400000012ff */
[----:B------:R-:W-:Y:S02]  /*a9a0*/  SHF.R.U64 R38, R38, 0x3, RZ ;  /* 0x0000000326267819 */ /* 0x000fe400000012ff */
[----:B------:R-:W-:Y:S01]  /*a9b0*/  SHF.R.U64 R40, R40, 0x3, RZ ;  /* 0x0000000328287819 */ /* 0x000fe200000012ff */
[--C-:B------:R-:W-:Y:S01]  /*a9c0*/  IMAD.X R11, RZ, RZ, R9.reuse, P5 ;  /* 0x000000ffff0b7224 */ /* 0x100fe200028e0609 */
[----:B------:R-:W-:Y:S01]  /*a9d0*/  LOP3.LUT R8, R5, R8, RZ, 0x3c, !PT ;  /* 0x0000000805087212 */ /* 0x000fe200078e3cff */
[--C-:B------:R-:W-:Y:S01]  /*a9e0*/  IMAD.X R79, RZ, RZ, R9.reuse, P3 ;  /* 0x000000ffff4f7224 */ /* 0x100fe200018e0609 */
[----:B---3--:R0:W-:Y:S01]  /*a9f0*/  SHFL.IDX PT, R50, R51, R12, 0x1c1f ;  /* 0x001c1f0c33327589 */ /* 0x0081e200000e0000 */
[----:B------:R-:W-:Y:S01]  /*aa00*/  LOP3.LUT R6, R4, R99, RZ, 0x3c, !PT ;  /* 0x0000006304067212 */ /* 0x000fe200078e3cff */
[--C-:B------:R-:W-:Y:S01]  /*aa10*/  IMAD.X R7, RZ, RZ, R9.reuse, P4 ;  /* 0x000000ffff077224 */ /* 0x100fe200020e0609 */
[----:B------:R-:W-:Y:S01]  /*aa20*/  LOP3.LUT R78, R38, R101, RZ, 0x3c, !PT ;  /* 0x00000065264e7212 */ /* 0x000fe200078e3cff */
[----:B------:R-:W-:Y:S01]  /*aa30*/  IMAD.X R5, RZ, RZ, R9, P2 ;  /* 0x000000ffff057224 */ /* 0x000fe200010e0609 */
[----:B------:R-:W-:Y:S01]  /*aa40*/  LOP3.LUT R4, R40, R103, RZ, 0x3c, !PT ;  /* 0x0000006728047212 */ /* 0x000fe200078e3cff */
[----:B------:R-:W-:Y:S01]  /*aa50*/  SHFL.IDX PT, R58, R73, R12, 0x1c1f ;  /* 0x001c1f0c493a7589 */ /* 0x000fe200000e0000 */
[----:B------:R-:W-:-:S02]  /*aa60*/  LOP3.LUT R80, R48, R105, RZ, 0x3c, !PT ;  /* 0x0000006930507212 */ /* 0x000fc400078e3cff */
[----:B0-----:R-:W-:Y:S01]  /*aa70*/  LOP3.LUT R51, R12, 0x2, RZ, 0x3c, !PT ;  /* 0x000000020c337812 */ /* 0x001fe200078e3cff */
[----:B------:R-:W-:Y:S01]  /*aa80*/  SHFL.IDX PT, R48, R57, R12, 0x1c1f ;  /* 0x001c1f0c39307589 */ /* 0x000fe200000e0000 */
[----:B------:R-:W-:Y:S01]  /*aa90*/  IMAD.X R81, RZ, RZ, R9, P1 ;  /* 0x000000ffff517224 */ /* 0x000fe200008e0609 */
[----:B------:R-:W-:Y:S02]  /*aaa0*/  MOV R82, R10 ;  /* 0x0000000a00527202 */ /* 0x000fe40000000f00 */
        /* <DEDUP_REMOVED lines=8> */
[----:B------:R-:W1:Y:S04]  /*ab30*/  SHFL.IDX PT, R73, R14, R51, 0x1c1f ;  /* 0x001c1f330e497589 */ /* 0x000e6800000e0000 */
[----:B------:R-:W-:Y:S04]  /*ab40*/  SHFL.IDX PT, R69, R69, R12, 0x1c1f ;  /* 0x001c1f0c45457589 */ /* 0x000fe800000e0000 */
[----:B------:R-:W-:Y:S04]  /*ab50*/  SHFL.IDX PT, R60, R71, R12, 0x1c1f ;  /* 0x001c1f0c473c7589 */ /* 0x000fe800000e0000 */
[----:B------:R-:W2:Y:S04]  /*ab60*/  SHFL.IDX PT, R54, R37, R51, 0x1c1f ;  /* 0x001c1f3325367589 */ /* 0x000ea800000e0000 */
[----:B------:R-:W3:Y:S04]  /*ab70*/  SHFL.IDX PT, R61, R32, R51, 0x1c1f ;  /* 0x001c1f33203d7589 */ /* 0x000ee800000e0000 */
        /* <DEDUP_REMOVED lines=21> */
[----:B------:R-:W4:Y:S04]  /*acd0*/  SHFL.IDX PT, R20, R20, R51, 0x1c1f ;  /* 0x001c1f3314147589 */ /* 0x000f2800000e0000 */
[----:B------:R-:W4:Y:S04]  /*ace0*/  SHFL.IDX PT, R13, R13, R51, 0x1c1f ;  /* 0x001c1f330d0d7589 */ /* 0x000f2800000e0000 */
[----:B------:R-:W4:Y:S04]  /*acf0*/  SHFL.IDX PT, R34, R34, R51, 0x1c1f ;  /* 0x001c1f3322227589 */ /* 0x000f2800000e0000 */
[----:B------:R-:W4:Y:S04]  /*ad00*/  SHFL.IDX PT, R42, R42, R51, 0x1c1f ;  /* 0x001c1f332a2a7589 */ /* 0x000f2800000e0000 */
[----:B------:R-:W4:Y:S01]  /*ad10*/  SHFL.IDX PT, R12, R35, R51, 0x1c1f ;  /* 0x001c1f33230c7589 */ /* 0x000f2200000e0000 */
[----:B------:R-:W-:-:S03]  /*ad20*/  MOV R80, R80 ;  /* 0x0000005000507202 */ /* 0x000fc60000000f00 */
[----:B------:R-:W4:Y:S04]  /*ad30*/  SHFL.IDX PT, R25, R25, R51, 0x1c1f ;  /* 0x001c1f3319197589 */ /* 0x000f2800000e0000 */
[----:B------:R-:W4:Y:S04]  /*ad40*/  SHFL.IDX PT, R27, R27, R51, 0x1c1f ;  /* 0x001c1f331b1b7589 */ /* 0x000f2800000e0000 */
[----:B------:R-:W4:Y:S04]  /*ad50*/  SHFL.IDX PT, R24, R24, R51, 0x1c1f ;  /* 0x001c1f3318187589 */ /* 0x000f2800000e0000 */
[----:B------:R-:W4:Y:S04]  /*ad60*/  SHFL.IDX PT, R26, R26, R51, 0x1c1f ;  /* 0x001c1f331a1a7589 */ /* 0x000f2800000e0000 */
[----:B------:R-:W-:Y:S04]  /*ad70*/  SHFL.IDX PT, R30, R30, R51, 0x1c1f ;  /* 0x001c1f331e1e7589 */ /* 0x000fe800000e0000 */
[----:B------:R-:W4:Y:S04]  /*ad80*/  SHFL.IDX PT, R37, R43, R51, 0x1c1f ;  /* 0x001c1f332b257589 */ /* 0x000f2800000e0000 */
[----:B------:R-:W4:Y:S04]  /*ad90*/  SHFL.IDX PT, R28, R28, R51, 0x1c1f ;  /* 0x001c1f331c1c7589 */ /* 0x000f2800000e0000 */
[----:B------:R-:W4:Y:S04]  /*ada0*/  SHFL.IDX PT, R85, R44, R51, 0x1c1f ;  /* 0x001c1f332c557589 */ /* 0x000f2800000e0000 */
[----:B------:R2:W4:Y:S04]  /*adb0*/  SHFL.IDX PT, R81, R29, R51, 0x1c1f ;  /* 0x001c1f331d517589 */ /* 0x00052800000e0000 */
[----:B------:R4:W4:Y:S01]  /*adc0*/  SHFL.IDX PT, R87, R46, R51, 0x1c1f ;  /* 0x001c1f332e577589 */ /* 0x00092200000e0000 */
[----:B0-----:R-:W-:-:S02]  /*add0*/  SEL R21, R62, R57, P0 ;  /* 0x000000393e157207 */ /* 0x001fc40000000000 */
[----:B-1----:R-:W-:Y:S02]  /*ade0*/  SEL R74, R72, R73, P0 ;  /* 0x00000049484a7207 */ /* 0x002fe40000000000 */
[----:B------:R-:W-:Y:S02]  /*adf0*/  SEL R72, R73, R72, P0 ;  /* 0x0000004849487207 */ /* 0x000fe40000000000 */
[----:B--2---:R-:W-:Y:S02]  /*ae00*/  SEL R29, R57, R62, P0 ;  /* 0x0000003e391d7207 */ /* 0x004fe40000000000 */
[----:B------:R-:W-:Y:S02]  /*ae10*/  SEL R71, R69, R54, P0 ;  /* 0x0000003645477207 */ /* 0x000fe40000000000 */
        /* <DEDUP_REMOVED lines=58> */
[----:B0-----:R-:W-:Y:S02]  /*b1c0*/  F2FP.BF16.F32.PACK_AB R9, R47, R46 ;  /* 0x0000002e2f09723e */ /* 0x001fe400000010ff */
[----:B------:R-:W-:Y:S02]  /*b1d0*/  F2FP.BF16.F32.PACK_AB R10, R49, R48 ;  /* 0x00000030310a723e */ /* 0x000fe400000010ff */
        /* <DEDUP_REMOVED lines=13> */
[----:B------:R-:W-:Y:S01]  /*b2b0*/  BAR.SYNC.DEFER_BLOCKING 0x1, 0x180 ;  /* 0x0046000000007b1d */ /* 0x000fe20000010000 */
[----:B------:R-:W-:-:S04]  /*b2c0*/  ISETP.NE.U32.AND P0, PT, RZ, UR10, PT ;  /* 0x0000000aff007c0c */ /* 0x000fc8000bf05070 */
[----:B------:R-:W-:Y:S01]  /*b2d0*/  ISETP.NE.AND.EX P0, PT, RZ, UR11, PT, P0 ;  /* 0x0000000bff007c0c */ /* 0x000fe2000bf05300 */
[----:B------:R-:W-:Y:S02]  /*b2e0*/  IMAD.U32 R82, RZ, RZ, UR8 ;  /* 0x00000008ff527e24 */ /* 0x000fe4000f8e00ff */
[----:B0-----:R-:W0:Y:S01]  /*b2f0*/  LDC R78, c[0x0][0xbe8] ;  /* 0x0002fa00ff4e7b82 */ /* 0x001e220000000800 */
[----:B------:R-:W-:Y:S01]  /*b300*/  IMAD.U32 R83, RZ, RZ, UR9 ;  /* 0x00000009ff537e24 */ /* 0x000fe2000f8e00ff */
[----:B------:R-:W-:-:S08]  /*b310*/  ULDC.64 UR8, c[0x0][0xc08] ;  /* 0x0003020000087ab9 */ /* 0x000fd00000000a00 */
[----:B------:R-:W3:Y:S01]  /*b320*/  @P0 LDG.E R81, desc[UR54][R82.64] ;  /* 0x0000003652510981 */ /* 0x000ee2000c1e1900 */
[----:B------:R-:W-:-:S04]  /*b330*/  UISETP.NE.U32.AND UP0, UPT, UR8, URZ, UPT ;  /* 0x0000003f0800728c */ /* 0x000fc8000bf05070 */
[----:B------:R-:W-:Y:S01]  /*b340*/  UISETP.NE.AND.EX UP0, UPT, UR9, URZ, UPT, UP0 ;  /* 0x0000003f0900728c */ /* 0x000fe2000bf05300 */
[----:B0-----:R-:W-:Y:S01]  /*b350*/  ISETP.NE.AND P1, PT, R78, 0x1, PT ;  /* 0x000000014e00780c */ /* 0x001fe20003f25270 */
[----:B------:R-:W-:-:S09]  /*b360*/  UMOV UR16, 0x9b8 ;  /* 0x000009b800107882 */ /* 0x000fd20000000000 */
[----:B------:R-:W-:-:S03]  /*b370*/  @UP0 ULEA UR8, UP1, UR38, UR8, 0x2 ;  /* 0x0000000826080291 */ /* 0x000fc6000f82103f */
[----:B------:R-:W0:Y:S01]  /*b380*/  @P1 LDC R6, c[0x0][0xbec] ;  /* 0x0002fb00ff061b82 */ /* 0x000e220000000800 */
[----:B------:R-:W-:Y:S02]  /*b390*/  @UP0 ULEA.HI.X UR9, UR38, UR9, UR39, 0x2, UP1 ;  /* 0x0000000926090291 */ /* 0x000fe400088f1427 */
[----:B------:R-:W-:-:S05]  /*b3a0*/  UISETP.GT.AND UP1, UPT, UR43, 0x1, UPT ;  /* 0x000000012b00788c */ /* 0x000fca000bf24270 */
[----:B------:R-:W4:Y:S01]  /*b3b0*/  @P1 LDC R11, c[0x0][0xbf0] ;  /* 0x0002fc00ff0b1b82 */ /* 0x000f220000000800 */
[----:B------:R-:W-:Y:S01]  /*b3c0*/  USEL UR16, UR16, 0x978, UP1 ;  /* 0x0000097810107887 */ /* 0x000fe20008800000 */
[----:B------:R-:W-:Y:S01]  /*b3d0*/  PLOP3.LUT P4, PT, PT, PT, UP0, 0x80, 0x0 ;  /* 0x000000000000781c */ /* 0x000fe20003f8f008 */
[----:B------:R-:W-:Y:S01]  /*b3e0*/  UISETP.NE.U32.AND UP0, UPT, UR10, URZ, UPT ;  /* 0x0000003f0a00728c */ /* 0x000fe2000bf05070 */
[----:B------:R-:W-:Y:S01]  /*b3f0*/  ULDC UR4, c[0x0][0xa88] ;  /* 0x0002a20000047ab9 */ /* 0x000fe20000000800 */
[----:B------:R-:W-:Y:S02]  /*b400*/  IMAD.U32 R4, RZ, RZ, UR8 ;  /* 0x00000008ff047e24 */ /* 0x000fe4000f8e00ff */
[----:B------:R-:W-:Y:S01]  /*b410*/  UISETP.NE.AND.EX UP0, UPT, UR11, URZ, UPT, UP0 ;  /* 0x0000003f0b00728c */ /* 0x000fe2000bf05300 */
[----:B------:R-:W-:Y:S01]  /*b420*/  IMAD.U32 R9, RZ, RZ, UR4 ;  /* 0x00000004ff097e24 */ /* 0x000fe2000f8e00ff */
[----:B------:R-:W-:Y:S01]  /*b430*/  UMOV UR4, URZ ;  /* 0x0000003f00047c82 */ /* 0x000fe20008000000 */
[----:B------:R-:W-:Y:S01]  /*b440*/  IMAD.U32 R5, RZ, RZ, UR9 ;  /* 0x00000009ff057e24 */ /* 0x000fe2000f8e00ff */
[----:B------:R-:W-:Y:S01]  /*b450*/  USEL UR7, UR42, URZ, UP1 ;  /* 0x0000003f2a077287 */ /* 0x000fe20008800000 */
[----:B-1----:R-:W-:Y:S01]  /*b460*/  VIADD R13, R17, UR41 ;  /* 0x00000029110d7c36 */ /* 0x002fe20008000000 */
        /* <DEDUP_REMOVED lines=47> */
.L_x_12957:
        /* <DEDUP_REMOVED lines=11> */
[----:B------:R-:W-:Y:S01]  /*b810*/  IMAD.IADD R12, R14, 0x1, -R12 ;  /* 0x000000010e0c7824 */ /* 0x000fe200078e0a0c */
[----:B------:R-:W-:-:S04]  /*b820*/  PLOP3.LUT P3, PT, PT, PT, UP1, 0x80, 0x0 ;  /* 0x000000000000781c */ /* 0x000fc80003f6f018 */
[----:B------:R-:W-:Y:S01]  /*b830*/  LOP3.LUT P0, RZ, R12, 0x3, RZ, 0xc0, !PT ;  /* 0x000000030cff7812 */ /* 0x000fe2000780c0ff */
        /* <DEDUP_REMOVED lines=20> */
[----:B------:R-:W-:Y:S01]  /*b980*/  LEA.HI R2, R2, R80, RZ, 0x2 ;  /* 0x0000005002027211 */ /* 0x000fe200078f10ff */
[----:B------:R-:W-:Y:S01]  /*b990*/  UIMAD UR7, UR12, UR10, URZ ;  /* 0x0000000a0c0772a4 */ /* 0x000fe2000f8e023f */
[----:B------:R-:W-:Y:S02]  /*b9a0*/  IADD3 R5, P5, R76, 0x7800, RZ ;  /* 0x000078004c057810 */ /* 0x000fe40007fbe0ff */
[----:B------:R-:W-:Y:S02]  /*b9b0*/  LOP3.LUT R2, R2, 0xfffffffc, RZ, 0xc0, !PT ;  /* 0xfffffffc02027812 */ /* 0x000fe400078ec0ff */
[----:B------:R-:W-:Y:S01]  /*b9c0*/  LOP3.LUT R0, R5, 0x180, RZ, 0xc0, !PT ;  /* 0x0000018005007812 */ /* 0x000fe200078ec0ff */
[----:B------:R-:W-:Y:S01]  /*b9d0*/  UIMAD.WIDE.U32 UR8, UR4, UR10, URZ ;  /* 0x0000000a040872a5 */ /* 0x000fe2000f8e003f */
[----:B------:R-:W-:Y:S01]  /*b9e0*/  IADD3 R9, P0, R76, 0x1800, RZ ;  /* 0x000018004c097810 */ /* 0x000fe20007f1e0ff */
[----:B------:R-:W-:Y:S01]  /*b9f0*/  UIMAD UR7, UR4, UR11, UR7 ;  /* 0x0000000b040772a4 */ /* 0x000fe2000f8e0207 */
[----:B------:R-:W-:Y:S01]  /*ba00*/  SHF.R.U64 R0, R0, 0x3, RZ ;  /* 0x0000000300007819 */ /* 0x000fe200000012ff */
[----:B------:R-:W-:Y:S01]  /*ba10*/  IMAD.IADD R2, R80, 0x1, -R2 ;  /* 0x0000000150027824 */ /* 0x000fe200078e0a02 */
[----:B------:R-:W-:Y:S01]  /*ba20*/  ULDC.64 UR10, c[0x0][0xae8] ;  /* 0x0002ba00000a7ab9 */ /* 0x000fe20000000a00 */
[----:B------:R-:W-:Y:S01]  /*ba30*/  UIADD3 UR9, UR9, UR7, URZ ;  /* 0x0000000709097290 */ /* 0x000fe2000fffe03f */
[----:B------:R-:W-:Y:S01]  /*ba40*/  LOP3.LUT R32, R0, R5, RZ, 0x3c, !PT ;  /* 0x0000000500207212 */ /* 0x000fe200078e3cff */
[----:B------:R-:W-:Y:S01]  /*ba50*/  IMAD R0, R2, 0x60, R79 ;  /* 0x0000006002007824 */ /* 0x000fe200078e024f */
[C---:B------:R-:W-:Y:S01]  /*ba60*/  IADD3 R13, P2, R76.reuse, 0x3000, RZ ;  /* 0x000030004c0d7810 */ /* 0x040fe20007f5e0ff */
[----:B------:R-:W-:Y:S01]  /*ba70*/  UIMAD.WIDE.U32 UR8, UR40, UR10, UR8 ;  /* 0x0000000a280872a5 */ /* 0x000fe2000f8e0008 */
[----:B------:R-:W-:Y:S01]  /*ba80*/  IADD3 R25, P3, R76, 0x4800, RZ ;  /* 0x000048004c197810 */ /* 0x000fe20007f7e0ff */
[----:B------:R-:W-:Y:S01]  /*ba90*/  VIADD R2, R0, UR41 ;  /* 0x0000002900027c36 */ /* 0x000fe20008000000 */
[----:B------:R-:W-:Y:S01]  /*baa0*/  USHF.R.S32.HI UR4, URZ, 0x1f, UR38 ;  /* 0x0000001f3f047899 */ /* 0x000fe20008011426 */
[----:B------:R-:W-:Y:S01]  /*bab0*/  IADD3 R29, P4, R76, 0x6000, RZ ;  /* 0x000060004c1d7810 */ /* 0x000fe20007f9e0ff */
[----:B------:R-:W-:Y:S01]  /*bac0*/  UIMAD UR9, UR40, UR11, UR9 ;  /* 0x0000000b280972a4 */ /* 0x000fe2000f8e0209 */
[----:B--2---:R-:W-:Y:S01]  /*bad0*/  @P1 IMAD.HI.U32 R0, R2, R21, RZ ;  /* 0x0000001502001227 */ /* 0x004fe200078e00ff */
[----:B------:R-:W-:Y:S01]  /*bae0*/  LOP3.LUT R8, R9, 0x180, RZ, 0xc0, !PT ;  /* 0x0000018009087812 */ /* 0x000fe200078ec0ff */
[----:B------:R-:W-:Y:S01]  /*baf0*/  ULDC.64 UR10, c[0x0][0xaf0] ;  /* 0x0002bc00000a7ab9 */ /* 0x000fe20000000a00 */
[----:B------:R-:W-:Y:S01]  /*bb00*/  LOP3.LUT R12, R13, 0x180, RZ, 0xc0, !PT ;  /* 0x000001800d0c7812 */ /* 0x000fe200078ec0ff */
[----:B------:R-:W-:Y:S01]  /*bb10*/  UIMAD UR4, UR4, UR10, URZ ;  /* 0x0000000a040472a4 */ /* 0x000fe2000f8e023f */
[----:B------:R-:W-:Y:S01]  /*bb20*/  LOP3.LUT R24, R25, 0x180, RZ, 0xc0, !PT ;  /* 0x0000018019187812 */ /* 0x000fe200078ec0ff */
[----:B------:R-:W-:Y:S01]  /*bb30*/  IMAD.X R33, RZ, RZ, R77, P5 ;  /* 0x000000ffff217224 */ /* 0x000fe200028e064d */
        /* <DEDUP_REMOVED lines=8> */
[----:B------:R-:W-:-:S02]  /*bbc0*/  SHF.R.U64 R12, R12, 0x3, RZ ;  /* 0x000000030c0c7819 */ /* 0x000fc400000012ff */
[----:B------:R-:W-:Y:S02]  /*bbd0*/  SHF.R.U64 R24, R24, 0x3, RZ ;  /* 0x0000000318187819 */ /* 0x000fe400000012ff */
        /* <DEDUP_REMOVED lines=37> */
[----:B------:R-:W-:Y:S02]  /*be30*/  VIADD R43, R79, UR41 ;  /* 0x000000294f2b7c36 */ /* 0x000fe40008000000 */
        /* <DEDUP_REMOVED lines=28> */
.L_x_12960:
[----:B------:R-:W-:Y:S05]  /*c000*/  BSYNC B1 ;  /* 0x0000000000017941 */ /* 0x000fea0003800000 */
.L_x_12959:
        /* <DEDUP_REMOVED lines=19> */
.L_x_12958:
        /* <DEDUP_REMOVED lines=12> */
[----:B------:R-:W-:Y:S01]  /*c200*/  ULDC.64 UR10, c[0x0][0xb38] ;  /* 0x0002ce00000a7ab9 */ /* 0x000fe20000000a00 */
[C---:B------:R-:W-:Y:S01]  /*c210*/  VIADD R81, R16.reuse, 0x18 ;  /* 0x0000001810517836 */ /* 0x040fe20000000000 */
[----:B------:R-:W-:Y:S01]  /*c220*/  UIMAD.WIDE.U32 UR8, UR40, UR10, UR8 ;  /* 0x0000000a280872a5 */ /* 0x000fe2000f8e0008 */
[C---:B------:R-:W-:Y:S01]  /*c230*/  VIADD R83, R16.reuse, 0x10 ;  /* 0x0000001010537836 */ /* 0x040fe20000000000 */
[----:B------:R-:W-:Y:S01]  /*c240*/  BSSY B1, `(.L_x_12962) ;  /* 0x0000065000017945 */ /* 0x000fe20003800000 */
[C---:B------:R-:W-:Y:S01]  /*c250*/  VIADD R85, R16.reuse, 0x8 ;  /* 0x0000000810557836 */ /* 0x040fe20000000000 */
[----:B------:R-:W-:Y:S01]  /*c260*/  UIMAD UR9, UR40, UR11, UR9 ;  /* 0x0000000b280972a4 */ /* 0x000fe2000f8e0209 */
[----:B------:R2:W-:Y:S01]  /*c270*/  SYNCS.ARRIVE.TRANS64.RED.A1T0 RZ, [R2+URZ], RZ ;  /* 0x000000ff02ff79a7 */ /* 0x0005e2000810043f */
[----:B------:R-:W-:Y:S01]  /*c280*/  SHF.R.S32.HI R24, RZ, 0x1f, R23 ;  /* 0x0000001fff187819 */ /* 0x000fe20000011417 */
[----:B------:R-:W-:Y:S01]  /*c290*/  ULDC.64 UR10, c[0x0][0xb40] ;  /* 0x0002d000000a7ab9 */ /* 0x000fe20000000a00 */
[----:B------:R-:W-:Y:S01]  /*c2a0*/  SHF.R.S32.HI R25, RZ, 0x1f, R152 ;  /* 0x0000001fff197819 */ /* 0x000fe20000011498 */
[----:B------:R-:W-:Y:S01]  /*c2b0*/  UIMAD UR4, UR4, UR10, URZ ;  /* 0x0000000a040472a4 */ /* 0x000fe2000f8e023f */
[----:B------:R-:W-:Y:S01]  /*c2c0*/  SHF.R.S32.HI R26, RZ, 0x1f, R153 ;  /* 0x0000001fff1a7819 */ /* 0x000fe20000011499 */
[----:B0-----:R-:W-:Y:S01]  /*c2d0*/  @P1 IMAD.HI.U32 R0, R13, R0, RZ ;  /* 0x000000000d001227 */ /* 0x001fe200078e00ff */
[----:B------:R-:W-:Y:S01]  /*c2e0*/  SHF.R.S32.HI R27, RZ, 0x1f, R154 ;  /* 0x0000001fff1b7819 */ /* 0x000fe2000001149a */
[----:B------:R-:W-:Y:S01]  /*c2f0*/  UIMAD UR4, UR38, UR11, UR4 ;  /* 0x0000000b260472a4 */ /* 0x000fe2000f8e0204 */
[----:B------:R-:W-:Y:S01]  /*c300*/  SHF.R.S32.HI R15, RZ, 0x1f, R155 ;  /* 0x0000001fff0f7819 */ /* 0x000fe2000001149b */
[----:B------:R-:W-:Y:S01]  /*c310*/  UIMAD.WIDE.U32 UR38, UR38, UR10, UR8 ;  /* 0x0000000a262672a5 */ /* 0x000fe2000f8e0008 */
[----:B------:R-:W-:Y:S01]  /*c320*/  SHF.R.S32.HI R38, RZ, 0x1f, R156 ;  /* 0x0000001fff267819 */ /* 0x000fe2000001149c */
[C---:B------:R-:W-:Y:S01]  /*c330*/  VIADD R77, R16.reuse, 0x20 ;  /* 0x00000020104d7836 */ /* 0x040fe20000000000 */
[----:B------:R-:W-:Y:S01]  /*c340*/  ULDC.64 UR10, c[0x0][0xb48] ;  /* 0x0002d200000a7ab9 */ /* 0x000fe20000000a00 */
[----:B------:R-:W-:Y:S01]  /*c350*/  UIADD3 UR9, UR39, UR4, URZ ;  /* 0x0000000427097290 */ /* 0x000fe2000fffe03f */
[----:B-1----:R-:W-:Y:S01]  /*c360*/  @P1 SHF.R.U32.HI R7, RZ, R5, R0 ;  /* 0x00000005ff071219 */ /* 0x002fe20000011600 */
[----:B------:R-:W-:Y:S01]  /*c370*/  VIADD R80, R16, 0x18 ;  /* 0x0000001810507836 */ /* 0x000fe20000000000 */
[----:B------:R-:W-:Y:S01]  /*c380*/  UMOV UR8, UR38 ;  /* 0x0000002600087c82 */ /* 0x000fe20008000000 */
        /* <DEDUP_REMOVED lines=57> */
[----:B-1----:R-:W-:Y:S02]  /*c720*/  @!P3 LEA R6, P5, R156, R4, 0x2 ;  /* 0x000000049c06b211 */ /* 0x002fe400078a10ff */
        /* <DEDUP_REMOVED lines=22> */
.L_x_12963:
[----:B------:R-:W-:Y:S05]  /*c890*/  BSYNC B1 ;  /* 0x0000000000017941 */ /* 0x000fea0003800000 */
.L_x_12962:
        /* <DEDUP_REMOVED lines=32> */
[----:B--2---:R-:W-:-:S04]  /*caa0*/  @!P1 LEA R6, P6, R156, R4, 0x2 ;  /* 0x000000049c069211 */ /* 0x004fc800078c10ff */
[-C--:B------:R-:W-:Y:S02]  /*cab0*/  @!P1 LEA.HI.X R7, R156, R5.reuse, R38, 0x2, P6 ;  /* 0x000000059c079211 */ /* 0x080fe400030f1426 */
[CC--:B---3--:R-:W-:Y:S02]  /*cac0*/  @!P2 LEA R8, P6, R155.reuse, R4.reuse, 0x2 ;  /* 0x000000049b08a211 */ /* 0x0c8fe400078c10ff */
[-C--:B----4-:R-:W-:Y:S01]  /*cad0*/  @!P5 LEA R10, P0, R154, R4.reuse, 0x2 ;  /* 0x000000049a0ad211 */ /* 0x090fe200078010ff */
[----:B------:R2:W-:Y:S01]  /*cae0*/  @!P1 ST.E.64 desc[UR54][R6.64], R46 ;  /* 0x0000002e06009985 */ /* 0x0005e2000c101b36 */
[-C--:B------:R-:W-:Y:S02]  /*caf0*/  @!P2 LEA.HI.X R9, R155, R5.reuse, R15, 0x2, P6 ;  /* 0x000000059b09a211 */ /* 0x080fe400030f140f */
[-C--:B0-----:R-:W-:Y:S02]  /*cb00*/  @!P4 LEA R12, P1, R153, R4.reuse, 0x2 ;  /* 0x00000004990cc211 */ /* 0x081fe400078210ff */
[----:B-1----:R-:W-:Y:S01]  /*cb10*/  @!P3 LEA R14, P6, R152, R4, 0x2 ;  /* 0x00000004980eb211 */ /* 0x002fe200078c10ff */
        /* <DEDUP_REMOVED lines=13> */
.L_x_12956:
        /* <DEDUP_REMOVED lines=31> */
.L_x_12964:
        /* <DEDUP_REMOVED lines=56> */
.L_x_12966:
[----:B------:R-:W-:Y:S05]  /*d160*/  BSYNC B1 ;  /* 0x0000000000017941 */ /* 0x000fea0003800000 */
.L_x_12965:
        /* <DEDUP_REMOVED lines=27> */
[----:B------:R-:W-:-:S04]  /*d320*/  UIMAD UR39, UR39, UR10, URZ ;  /* 0x0000000a272772a4 */ /* 0x000fc8000f8e023f */
        /* <DEDUP_REMOVED lines=45> */
.L_x_12968:
[----:B------:R-:W-:Y:S05]  /*d600*/  BSYNC B1 ;  /* 0x0000000000017941 */ /* 0x000fea0003800000 */
.L_x_12967:
        /* <DEDUP_REMOVED lines=17> */
.L_x_12961:
[----:B------:R-:W-:Y:S05]  /*d720*/  BSYNC B0 ;  /* 0x0000000000007941 */ /* 0x000fea0003800000 */
.L_x_12955:
[----:B------:R-:W-:Y:S02]  /*d730*/  ULDC UR4, c[0x0][0xc3c] ;  /* 0x00030f0000047ab9 */ /* 0x000fe40000000800 */
[----:B------:R-:W-:-:S13]  /*d740*/  ISETP.GE.AND P0, PT, R39, UR4, PT ;  /* 0x0000000427007c0c */ /* 0x000fda000bf06270 */
[----:B------:R-:W-:Y:S05]  /*d750*/  @!P0 BRA `(.L_x_12969) ;  /* 0xffffff3400c88947 */ /* 0x000fea000383ffff */
[----:B------:R-:W-:Y:S05]  /*d760*/  EXIT ;  /* 0x000000000000794d */ /* 0x000fea0003800000 */
.L_x_12912:
        /* <DEDUP_REMOVED lines=62> */
.L_x_12973:
        /* <DEDUP_REMOVED lines=36> */
.L_x_12971:
        /* <DEDUP_REMOVED lines=17> */
.L_x_12974:
        /* <DEDUP_REMOVED lines=64> */
.L_x_12975:
        /* <DEDUP_REMOVED lines=65> */
.L_x_12976:
[----:B------:R-:W-:-:S05]  /*e6b0*/  LOP3.LUT R2, RZ, R2, RZ, 0x33, !PT ;  /* 0x00000002ff027212 */ /* 0x000fca00078e33ff */
[----:B------:R-:W-:-:S05]  /*e6c0*/  IMAD.IADD R2, R7, 0x1, R2 ;  /* 0x0000000107027824 */ /* 0x000fca00078e0202 */
[----:B------:R2:W-:Y:S01]  /*e6d0*/  STL [R1+0x4], R2 ;  /* 0x0000040201007387 */ /* 0x0005e20000100800 */
[----:B------:R-:W-:Y:S05]  /*e6e0*/  BRA `(.L_x_12977) ;  /* 0x0000000000107947 */ /* 0x000fea0003800000 */
.L_x_12972:
[----:B------:R0:W-:Y:S01]  /*e6f0*/  STL [R1], R9 ;  /* 0x0000000901007387 */ /* 0x0001e20000100800 */
[----:B------:R-:W-:-:S03]  /*e700*/  ULDC UR40, c[0x0][0xc3c] ;  /* 0x00030f0000287ab9 */ /* 0x000fc60000000800 */
[----:B------:R0:W-:Y:S04]  /*e710*/  STL [R1+0x4], RZ ;  /* 0x000004ff01007387 */ /* 0x0001e80000100800 */
[----:B------:R0:W-:Y:S02]  /*e720*/  STL [R1+0x8], RZ ;  /* 0x000008ff01007387 */ /* 0x0001e40000100800 */
.L_x_12977:
        /* <DEDUP_REMOVED lines=11> */
.L_x_12970:
[----:B------:R-:W-:Y:S01]  /*e7e0*/  ULDC UR4, c[0x0][0xc3c] ;  /* 0x00030f0000047ab9 */ /* 0x000fe20000000800 */
[----:B------:R2:W-:Y:S01]  /*e7f0*/  STL [R1+0x2c], RZ ;  /* 0x00002cff01007387 */ /* 0x0005e20000100800 */
[----:B------:R-:W-:Y:S01]  /*e800*/  UISETP.GE.AND UP0, UPT, UR40, UR4, UPT ;  /* 0x000000042800728c */ /* 0x000fe2000bf06270 */
[----:B------:R-:W-:Y:S02]  /*e810*/  IMAD.MOV.U32 R24, RZ, RZ, 0x1 ;  /* 0x00000001ff187424 */ /* 0x000fe400078e00ff */
[----:B------:R-:W-:-:S03]  /*e820*/  IMAD.MOV.U32 R19, RZ, RZ, RZ ;  /* 0x000000ffff137224 */ /* 0x000fc600078e00ff */
[----:B------:R-:W-:-:S13]  /*e830*/  PLOP3.LUT P0, PT, PT, PT, UP0, 0x80, 0x0 ;  /* 0x000000000000781c */ /* 0x000fda0003f0f008 */
[----:B--2---:R-:W-:Y:S05]  /*e840*/  @P0 BRA `(.L_x_12978) ;  /* 0x0000005000ec0947 */ /* 0x004fea0003800000 */
[----:B------:R-:W1:Y:S01]  /*e850*/  S2R R7, SR_TID.X ;  /* 0x0000000000077919 */ /* 0x000e620000002100 */
        /* <DEDUP_REMOVED lines=9> */
[----:B------:R-:W-:Y:S01]  /*e8f0*/  SHF.R.U32.HI R3, RZ, 0x1, R7 ;  /* 0x00000001ff037819 */ /* 0x000fe20000011607 */
[C---:B------:R-:W-:Y:S01]  /*e900*/  IMAD.SHL.U32 R4, R7.reuse, 0x80, RZ ;  /* 0x0000008007047824 */ /* 0x040fe200078e00ff */
[C---:B------:R-:W-:Y:S01]  /*e910*/  LOP3.LUT P0, RZ, R7.reuse, 0x4, RZ, 0xc0, !PT ;  /* 0x0000000407ff7812 */ /* 0x040fe2000780c0ff */
[C---:B------:R-:W-:Y:S01]  /*e920*/  IMAD.SHL.U32 R23, R7.reuse, 0x4, RZ ;  /* 0x0000000407177824 */ /* 0x040fe200078e00ff */
[----:B------:R-:W-:Y:S01]  /*e930*/  LOP3.LUT R2, R0, 0x80, RZ, 0xc0, !PT ;  /* 0x0000008000027812 */ /* 0x000fe200078ec0ff */
[----:B------:R-:W-:Y:S01]  /*e940*/  IMAD.SHL.U32 R29, R7, 0x10, RZ ;  /* 0x00000010071d7824 */ /* 0x000fe200078e00ff */
[----:B------:R-:W-:-:S02]  /*e950*/  LOP3.LUT R5, R4, 0x400, RZ, 0xc0, !PT ;  /* 0x0000040004057812 */ /* 0x000fc400078ec0ff */
[----:B------:R-:W-:Y:S02]  /*e960*/  LOP3.LUT R2, R2, 0x10, R3, 0xf8, !PT ;  /* 0x0000001002027812 */ /* 0x000fe400078ef803 */
[----:B------:R-:W-:Y:S02]  /*e970*/  LOP3.LUT R3, R3, 0x20, RZ, 0xc0, !PT ;  /* 0x0000002003037812 */ /* 0x000fe400078ec0ff */
[----:B------:R-:W-:Y:S02]  /*e980*/  LOP3.LUT R0, R0, 0x360, RZ, 0xc0, !PT ;  /* 0x0000036000007812 */ /* 0x000fe400078ec0ff */
[----:B------:R-:W-:Y:S02]  /*e990*/  LOP3.LUT R3, R3, 0x10, R7, 0xf8, !PT ;  /* 0x0000001003037812 */ /* 0x000fe400078ef807 */
[----:B------:R-:W-:Y:S02]  /*e9a0*/  LOP3.LUT R5, R5, 0x800, R6, 0xf8, !PT ;  /* 0x0000080005057812 */ /* 0x000fe400078ef806 */
[----:B------:R-:W-:Y:S01]  /*e9b0*/  LOP3.LUT R4, R3, 0x380, R4, 0xf8, !PT ;  /* 0x0000038003047812 */ /* 0x000fe200078ef804 */
[----:B------:R-:W-:Y:S01]  /*e9c0*/  IMAD.SHL.U32 R3, R7, 0x2, RZ ;  /* 0x0000000207037824 */ /* 0x000fe200078e00ff */
[----:B------:R-:W-:-:S02]  /*e9d0*/  LOP3.LUT R23, R2, 0x10, R23, 0x78, !PT ;  /* 0x0000001002177812 */ /* 0x000fc400078e7817 */
[--C-:B------:R-:W-:Y:S02]  /*e9e0*/  LOP3.LUT R0, R0, 0x400, R29.reuse, 0xf8, !PT ;  /* 0x0000040000007812 */ /* 0x100fe400078ef81d */
[----:B------:R-:W-:Y:S02]  /*e9f0*/  LOP3.LUT R4, R4, 0x70, R29, 0x78, !PT ;  /* 0x0000007004047812 */ /* 0x000fe400078e781d */
[----:B------:R-:W-:Y:S02]  /*ea00*/  LOP3.LUT R2, R29, 0x90, RZ, 0xc0, !PT ;  /* 0x000000901d027812 */ /* 0x000fe400078ec0ff */
[----:B------:R-:W-:Y:S01]  /*ea10*/  LOP3.LUT R23, R0, R23, RZ, 0xfc, !PT ;  /* 0x0000001700177212 */ /* 0x000fe200078efcff */
[----:B------:R-:W-:Y:S01]  /*ea20*/  IMAD.SHL.U32 R0, R7, 0x40, RZ ;  /* 0x0000004007007824 */ /* 0x000fe200078e00ff */
[----:B------:R-:W-:Y:S01]  /*ea30*/  LOP3.LUT R25, R5, R4, RZ, 0xfc, !PT ;  /* 0x0000000405197212 */ /* 0x000fe200078efcff */
[----:B--2---:R-:W-:Y:S01]  /*ea40*/  IMAD.U32 R5, RZ, RZ, UR4 ;  /* 0x00000004ff057e24 */ /* 0x004fe2000f8e00ff */
[----:B------:R-:W-:-:S02]  /*ea50*/  LOP3.LUT R2, R2, 0x10, R3, 0x78, !PT ;  /* 0x0000001002027812 */ /* 0x000fc400078e7803 */
[----:B------:R-:W-:Y:S01]  /*ea60*/  LOP3.LUT R7, R7, 0x7f, RZ, 0xc0, !PT ;  /* 0x0000007f07077812 */ /* 0x000fe200078ec0ff */
[C---:B------:R-:W-:Y:S01]  /*ea70*/  VIADD R4, R25.reuse, 0x40 ;  /* 0x0000004019047836 */ /* 0x040fe20000000000 */
[----:B------:R-:W-:Y:S01]  /*ea80*/  LOP3.LUT R2, R2, 0x760, R29, 0xf8, !PT ;  /* 0x0000076002027812 */ /* 0x000fe200078ef81d */
[----:B------:R-:W-:Y:S01]  /*ea90*/  @P0 VIADD R4, R25, 0xffffffc0 ;  /* 0xffffffc019040836 */ /* 0x000fe20000000000 */
[----:B------:R-:W-:Y:S02]  /*eaa0*/  LOP3.LUT R0, R0, 0x40, RZ, 0xc0, !PT ;  /* 0x0000004000007812 */ /* 0x000fe400078ec0ff */
[----:B------:R-:W-:Y:S01]  /*eab0*/  SHF.R.U32.HI R3, RZ, 0x1, R7 ;  /* 0x00000001ff037819 */ /* 0x000fe20000011607 */
[----:B------:R1:W-:Y:S01]  /*eac0*/  STL [R1+0x20], R2 ;  /* 0x0000200201007387 */ /* 0x0003e20000100800 */
[----:B------:R-:W-:Y:S02]  /*ead0*/  LEA R16, R5, R16, 0x18 ;  /* 0x0000001005107211 */ /* 0x000fe400078ec0ff */
[----:B------:R-:W-:Y:S01]  /*eae0*/  LOP3.LUT R3, R3, R0, RZ, 0xfc, !PT ;  /* 0x0000000003037212 */ /* 0x000fe200078efcff */
[----:B------:R-:W-:Y:S01]  /*eaf0*/  STL [R1+0x18], R5 ;  /* 0x0000180501007387 */ /* 0x000fe20000100800 */
[----:B------:R-:W-:Y:S01]  /*eb00*/  LOP3.LUT R29, R29, 0x10, RZ, 0xc0, !PT ;  /* 0x000000101d1d7812 */ /* 0x000fe200078ec0ff */
[----:B------:R-:W-:-:S02]  /*eb10*/  IMAD.IADD R3, R16, 0x1, R2 ;  /* 0x0000000110037824 */ /* 0x000fc400078e0202 */
[----:B------:R-:W-:Y:S01]  /*eb20*/  STL [R1+0x2c], RZ ;  /* 0x00002cff01007387 */ /* 0x000fe20000100800 */
[----:B------:R-:W-:Y:S02]  /*eb30*/  LOP3.LUT R0, R29, 0x40, RZ, 0xfc, !PT ;  /* 0x000000401d007812 */ /* 0x000fe400078efcff */
[C---:B-1----:R-:W-:Y:S01]  /*eb40*/  LOP3.LUT R2, R23.reuse, 0x1800, RZ, 0xfc, !PT ;  /* 0x0000180017027812 */ /* 0x042fe200078efcff */
[----:B------:R1:W-:Y:S01]  /*eb50*/  STL [R1+0x1c], R4 ;  /* 0x00001c0401007387 */ /* 0x0003e20000100800 */
[----:B------:R-:W-:-:S03]  /*eb60*/  LOP3.LUT R0, R23, 0x2800, RZ, 0xfc, !PT ;  /* 0x0000280017007812 */ /* 0x000fc600078efcff */
[----:B------:R2:W-:Y:S01]  /*eb70*/  STL [R1+0x24], R3 ;  /* 0x0000240301007387 */ /* 0x0005e20000100800 */
[----:B-1----:R-:W-:-:S07]  /*eb80*/  LOP3.LUT R4, R29, 0x20, RZ, 0xfc, !PT ;  /* 0x000000201d047812 */ /* 0x002fce00078efcff */
.L_x_13054:
[----:B------:R-:W-:Y:S01]  /*eb90*/  ULDC.64 UR4, c[0x0][0xc88] ;  /* 0x0003220000047ab9 */ /* 0x000fe20000000a00 */
[----:B------:R-:W-:Y:S01]  /*eba0*/  ULDC.64 UR8, c[0x0][0xa28] ;  /* 0x00028a0000087ab9 */ /* 0x000fe20000000a00 */
[----:B------:R-:W-:Y:S01]  /*ebb0*/  UIMAD.WIDE UR4, UR40, 0x4, UR4 ;  /* 0x00000004280478a5 */ /* 0x000fe2000f8e0204 */
[----:B------:R-:W-:Y:S01]  /*ebc0*/  ULDC.64 UR6, c[0x0][0xa00] ;  /* 0x0002800000067ab9 */ /* 0x000fe20000000a00 */
[----:B--23--:R-:W-:Y:S01]  /*ebd0*/  IMAD.MOV.U32 R6, RZ, RZ, RZ ;  /* 0x000000ffff067224 */ /* 0x00cfe200078e00ff */
[----:B------:R-:W-:Y:S01]  /*ebe0*/  UMOV UR36, URZ ;  /* 0x0000003f00247c82 */ /* 0x000fe20008000000 */
[----:B-1----:R-:W1:Y:S02]  /*ebf0*/  LDC R17, c[0x0][0x2f0] ;  /* 0x0000bc00ff117b82 */ /* 0x002e640000000800 */
[----:B------:R-:W-:Y:S02]  /*ec00*/  IMAD.U32 R2, RZ, RZ, UR4 ;  /* 0x00000004ff027e24 */ /* 0x000fe4000f8e00ff */
[----:B--2---:R-:W-:-:S05]  /*ec10*/  IMAD.U32 R3, RZ, RZ, UR5 ;  /* 0x00000005ff037e24 */ /* 0x004fca000f8e00ff */
[----:B------:R-:W2:Y:S01]  /*ec20*/  LDG.E R2, desc[UR54][R2.64] ;  /* 0x0000003602027981 */ /* 0x000ea2000c1e1900 */
[----:B------:R-:W-:Y:S02]  /*ec30*/  UISETP.NE.U32.AND UP0, UPT, UR8, URZ, UPT ;  /* 0x0000003f0800728c */ /* 0x000fe4000bf05070 */
[----:B------:R-:W-:Y:S02]  /*ec40*/  UISETP.NE.U32.AND UP1, UPT, UR6, URZ, UPT ;  /* 0x0000003f0600728c */ /* 0x000fe4000bf25070 */
[----:B------:R-:W-:Y:S02]  /*ec50*/  UISETP.NE.AND.EX UP0, UPT, UR9, URZ, UPT, UP0 ;  /* 0x0000003f0900728c */ /* 0x000fe4000bf05300 */
[----:B------:R-:W-:-:S04]  /*ec60*/  UISETP.NE.AND.EX UP2, UPT, UR7, URZ, UPT, UP1 ;  /* 0x0000003f0700728c */ /* 0x000fc8000bf45310 */
[----:B------:R-:W-:Y:S01]  /*ec70*/  PLOP3.LUT P0, PT, PT, PT, UP0, 0x80, 0x0 ;  /* 0x000000000000781c */ /* 0x000fe20003f0f008 */
[----:B------:R-:W-:Y:S01]  /*ec80*/  UP2UR UR38, UPR, URZ, 0x4 ;  /* 0x000000043f267883 */ /* 0x000fe20008000000 */
[----:B------:R-:W-:Y:S02]  /*ec90*/  PLOP3.LUT P1, PT, PT, PT, UP2, 0x80, 0x0 ;  /* 0x000000000000781c */ /* 0x000fe40003f2f028 */
[----:B--2---:R-:W-:-:S13]  /*eca0*/  R2UR UR42, R2 ;  /* 0x00000000022a72ca */ /* 0x004fda00000e0000 */
[----:B------:R-:W-:Y:S02]  /*ecb0*/  USHF.R.S32.HI UR41, URZ, 0x1f, UR42 ;  /* 0x0000001f3f297899 */ /* 0x000fe4000801142a */
[----:B------:R-:W-:Y:S02]  /*ecc0*/  USHF.L.U32 UR43, UR42, 0x2, URZ ;  /* 0x000000022a2b7899 */ /* 0x000fe4000800063f */
[----:B------:R-:W-:Y:S02]  /*ecd0*/  USHF.L.U64.HI UR39, UR42, 0x2, UR41 ;  /* 0x000000022a277899 */ /* 0x000fe40008010229 */
[----:B------:R-:W-:-:S04]  /*ece0*/  UIADD3 UR5, UP1, UR43, UR6, URZ ;  /* 0x000000062b057290 */ /* 0x000fc8000ff3e03f */
[----:B------:R-:W-:Y:S02]  /*ecf0*/  UIADD3.X UR6, UR39, UR7, URZ, UP1, !UPT ;  /* 0x0000000727067290 */ /* 0x000fe40008ffe43f */
[----:B------:R-:W-:Y:S01]  /*ed00*/  @UP0 ULEA UR4, UP1, UR42, UR8, 0x2 ;  /* 0x000000082a040291 */ /* 0x000fe2000f82103f */
[----:B------:R-:W-:-:S03]  /*ed10*/  IMAD.U32 R4, RZ, RZ, UR5 ;  /* 0x00000005ff047e24 */ /* 0x000fc6000f8e00ff */
[----:B------:R-:W-:Y:S01]  /*ed20*/  @UP0 ULEA.HI.X UR5, UR42, UR9, UR41, 0x2, UP1 ;  /* 0x000000092a050291 */ /* 0x000fe200088f1429 */
[----:B------:R-:W-:Y:S02]  /*ed30*/  IMAD.U32 R5, RZ, RZ, UR6 ;  /* 0x00000006ff057e24 */ /* 0x000fe4000f8e00ff */
[----:B------:R-:W-:-:S03]  /*ed40*/  IMAD.U32 R2, RZ, RZ, UR4 ;  /* 0x00000004ff027e24 */ /* 0x000fc6000f8e00ff */
[----:B------:R-:W-:Y:S01]  /*ed50*/  IMAD.U32 R3, RZ, RZ, UR5 ;  /* 0x00000005ff037e24 */ /* 0x000fe2000f8e00ff */
[----:B------:R-:W-:Y:S01]  /*ed60*/  ULDC.64 UR4, c[0x0][0xa18] ;  /* 0x0002860000047ab9 */ /* 0x000fe20000000a00 */
[----:B------:R-:W2:Y:S01]  /*ed70*/  @P1 LDG.E R0, desc[UR54][R4.64] ;  /* 0x0000003604001981 */ /* 0x000ea2000c1e1900 */
[----:B------:R-:W-:-:S03]  /*ed80*/  UISETP.NE.U32.AND UP0, UPT, UR4, URZ, UPT ;  /* 0x0000003f0400728c */ /* 0x000fc6000bf05070 */
[----:B------:R3:W4:Y:S01]  /*ed90*/  @P0 LDG.E R6, desc[UR54][R2.64] ;  /* 0x0000003602060981 */ /* 0x000722000c1e1900 */
[----:B------:R-:W-:-:S06]  /*eda0*/  UISETP.NE.AND.EX UP0, UPT, UR5, URZ, UPT, UP0 ;  /* 0x0000003f0500728c */ /* 0x000fcc000bf05300 */
[----:B------:R-:W-:Y:S02]  /*edb0*/  PLOP3.LUT P1, PT, PT, PT, UP0, 0x80, 0x0 ;  /* 0x000000000000781c */ /* 0x000fe40003f2f008 */
[----:B------:R-:W-:Y:S01]  /*edc0*/  PLOP3.LUT P2, PT, PT, PT, UP2, 0x80, 0x0 ;  /* 0x000000000000781c */ /* 0x000fe20003f4f028 */
[----:B---3--:R-:W3:Y:S02]  /*edd0*/  LDC.64 R2, c[0x0][0x418] ;  /* 0x00010600ff027b82 */ /* 0x008ee40000000a00 */
[----:B------:R-:W-:-:S04]  /*ede0*/  @UP0 UIADD3 UR4, UP1, UR43, UR4, URZ ;  /* 0x000000042b040290 */ /* 0x000fc8000ff3e03f */
[----:B------:R-:W-:Y:S02]  /*edf0*/  @UP0 UIADD3.X UR5, UR39, UR5, URZ, UP1, !UPT ;  /* 0x0000000527050290 */ /* 0x000fe40008ffe43f */
[----:B------:R-:W-:-:S04]  /*ee00*/  IMAD.U32 R26, RZ, RZ, UR4 ;  /* 0x00000004ff1a7e24 */ /* 0x000fc8000f8e00ff */
[----:B------:R-:W-:-:S05]  /*ee10*/  IMAD.U32 R27, RZ, RZ, UR5 ;  /* 0x00000005ff1b7e24 */ /* 0x000fca000f8e00ff */
[----:B0-----:R0:W5:Y:S01]  /*ee20*/  @P1 LDG.E R26, desc[UR54][R26.64] ;  /* 0x000000361a1a1981 */ /* 0x001162000c1e1900 */
[----:B---3--:R-:W-:-:S04]  /*ee30*/  ISETP.NE.U32.AND P0, PT, R2, RZ, PT ;  /* 0x000000ff0200720c */ /* 0x008fc80003f05070 */
[----:B------:R-:W-:Y:S02]  /*ee40*/  ISETP.NE.AND.EX P0, PT, R3, RZ, PT, P0 ;  /* 0x000000ff0300720c */ /* 0x000fe40003f05300 */
[----:B--2---:R-:W-:Y:S02]  /*ee50*/  @P2 R2UR UR36, R0 ;  /* 0x00000000002422ca */ /* 0x004fe400000e0000 */
[----:B------:R-:W2:Y:S01]  /*ee60*/  LDC R0, c[0x0][0x424] ;  /* 0x00010900ff007b82 */ /* 0x000ea20000000800 */
[----:B----4-:R0:W-:Y:S01]  /*ee70*/  STL [R1+0x10], R6 ;  /* 0x0000100601007387 */ /* 0x0101e20000100800 */
[----:B-1----:R-:W-:Y:S11]  /*ee80*/  @P1 BRA `(.L_x_12979) ;  /* 0x00000000001c1947 */ /* 0x002ff60003800000 */
[----:B------:R-:W-:Y:S01]  /*ee90*/  UISETP.NE.AND UP0, UPT, UR38, URZ, UPT ;  /* 0x0000003f2600728c */ /* 0x000fe2000bf05270 */
[----:B-----5:R-:W1:Y:S05]  /*eea0*/  LDC R26, c[0x0][0x288] ;  /* 0x0000a200ff1a7b82 */ /* 0x020e6a0000000800 */
[----:B------:R-:W-:-:S13]  /*eeb0*/  PLOP3.LUT P1, PT, PT, PT, UP0, 0x40, 0x0 ;  /* 0x000000000000781c */ /* 0x000fda0003f2e808 */
[----:B------:R-:W-:Y:S05]  /*eec0*/  @P1 BRA `(.L_x_12979) ;  /* 0x00000000000c1947 */ /* 0x000fea0003800000 */
[----:B-1----:R-:W3:Y:S04]  /*eed0*/  LDG.E R26, desc[UR54][R4.64] ;  /* 0x00000036041a7981 */ /* 0x002ee8000c1e1900 */
[----:B------:R-:W3:Y:S02]  /*eee0*/  LDG.E R4, desc[UR54][R4.64+0x4] ;  /* 0x0000043604047981 */ /* 0x000ee4000c1e1900 */
[----:B---3--:R-:W-:-:S07]  /*eef0*/  IMAD.IADD R26, R4, 0x1, -R26 ;  /* 0x00000001041a7824 */ /* 0x008fce00078e0a1a */
.L_x_12979:
[----:B------:R-:W-:Y:S01]  /*ef00*/  ULDC.64 UR4, c[0x0][0xa20] ;  /* 0x0002880000047ab9 */ /* 0x000fe20000000a00 */
[----:B--2---:R-:W-:Y:S01]  /*ef10*/  SEL R0, R0, 0x1, P0 ;  /* 0x0000000100007807 */ /* 0x004fe20000000000 */
[----:B0-----:R-:W-:Y:S01]  /*ef20*/  IMAD.U32 R27, RZ, RZ, UR42 ;  /* 0x0000002aff1b7e24 */ /* 0x001fe2000f8e00ff */
[----:B------:R-:W-:-:S03]  /*ef30*/  ISETP.NE.U32.AND P1, PT, RZ, UR4, PT ;  /* 0x00000004ff007c0c */ /* 0x000fc6000bf25070 */
[----:B------:R-:W-:Y:S01]  /*ef40*/  IMAD R17, R0, R17, RZ ;  /* 0x0000001100117224 */ /* 0x000fe200078e02ff */
        /* <DEDUP_REMOVED lines=8> */
.L_x_12980:
        /* <DEDUP_REMOVED lines=9> */
.L_x_12981:
[----:B------:R-:W2:Y:S01]  /*f060*/  LDL R0, [R1+0x4] ;  /* 0x0000040001007983 */ /* 0x000ea20000100800 */
[----:B0-----:R-:W0:Y:S03]  /*f070*/  LDC R2, c[0x0][0x448] ;  /* 0x00011200ff027b82 */ /* 0x001e260000000800 */
[----:B------:R-:W3:Y:S01]  /*f080*/  LDL R18, [R1+0x8] ;  /* 0x0000080001127983 */ /* 0x000ee20000100800 */
[----:B0-----:R-:W-:-:S13]  /*f090*/  ISETP.NE.AND P0, PT, R2, 0x1, PT ;  /* 0x000000010200780c */ /* 0x001fda0003f05270 */
[----:B------:R-:W0:Y:S08]  /*f0a0*/  @P0 LDC R3, c[0x0][0x44c] ;  /* 0x00011300ff030b82 */ /* 0x000e300000000800 */
[----:B------:R-:W4:Y:S01]  /*f0b0*/  @P0 LDC R2, c[0x0][0x450] ;  /* 0x00011400ff020b82 */ /* 0x000f220000000800 */
[----:B-----5:R-:W-:Y:S01]  /*f0c0*/  IMAD.IADD R17, R17, 0x1, -R6 ;  /* 0x0000000111117824 */ /* 0x020fe200078e0a06 */
[----:B------:R-:W-:-:S04]  /*f0d0*/  LOP3.LUT R28, R28, 0xffffffdf, RZ, 0xc0, !PT ;  /* 0xffffffdf1c1c7812 */ /* 0x000fc800078ec0ff */
[----:B------:R-:W-:Y:S01]  /*f0e0*/  @P0 LOP3.LUT R28, R28, 0x20, RZ, 0xfc, !PT ;  /* 0x000000201c1c0812 */ /* 0x000fe200078efcff */
[----:B--2---:R-:W-:-:S04]  /*f0f0*/  IMAD R0, R0, 0xc0, RZ ;  /* 0x000000c000007824 */ /* 0x004fc800078e02ff */
[----:B------:R-:W-:-:S04]  /*f100*/  VIADD R0, R0, 0xbf ;  /* 0x000000bf00007836 */ /* 0x000fc80000000000 */
[----:B0-----:R-:W-:-:S05]  /*f110*/  @P0 IMAD.HI.U32 R3, R0, R3, RZ ;  /* 0x0000000300030227 */ /* 0x001fca00078e00ff */
[----:B----4-:R-:W-:Y:S02]  /*f120*/  @P0 SHF.R.U32.HI R0, RZ, R2, R3 ;  /* 0x00000002ff000219 */ /* 0x010fe40000011603 */
[----:B-1----:R-:W-:-:S05]  /*f130*/  IADD3 R2, R17, 0x80, -R26 ;  /* 0x0000008011027810 */ /* 0x002fca0007ffe81a */
[----:B------:R-:W-:-:S05]  /*f140*/  IMAD.IADD R0, R2, 0x1, R0 ;  /* 0x0000000102007824 */ /* 0x000fca00078e0200 */
[----:B------:R-:W-:-:S04]  /*f150*/  SHF.R.S32.HI R2, RZ, 0x1f, R0 ;  /* 0x0000001fff027819 */ /* 0x000fc80000011400 */
[----:B------:R-:W-:Y:S01]  /*f160*/  LEA.HI R0, R2, R0, RZ, 0x7 ;  /* 0x0000000002007211 */ /* 0x000fe200078f38ff */
[----:B------:R-:W-:-:S05]  /*f170*/  VIADD R2, R17, 0x7f ;  /* 0x0000007f11027836 */ /* 0x000fca0000000000 */
[----:B------:R-:W-:-:S04]  /*f180*/  SHF.R.S32.HI R3, RZ, 0x1f, R2 ;  /* 0x0000001fff037819 */ /* 0x000fc80000011402 */
[----:B------:R-:W-:Y:S02]  /*f190*/  LEA.HI R2, R3, R2, RZ, 0x7 ;  /* 0x0000000203027211 */ /* 0x000fe400078f38ff */
[----:B------:R-:W-:Y:S02]  /*f1a0*/  SHF.R.S32.HI R0, RZ, 0x7, R0 ;  /* 0x00000007ff007819 */ /* 0x000fe40000011400 */
[----:B------:R-:W-:-:S04]  /*f1b0*/  SHF.R.S32.HI R2, RZ, 0x7, R2 ;  /* 0x00000007ff027819 */ /* 0x000fc80000011402 */
[----:B------:R-:W-:-:S04]  /*f1c0*/  VIMNMX R0, R2, R0, PT ;  /* 0x0000000002007248 */ /* 0x000fc80003fe0100 */
[----:B------:R-:W-:Y:S02]  /*f1d0*/  ISETP.GE.AND P0, PT, R0, 0x1, PT ;  /* 0x000000010000780c */ /* 0x000fe40003f06270 */
[C---:B---3--:R-:W-:Y:S02]  /*f1e0*/  LOP3.LUT R4, R18.reuse, 0xff000000, RZ, 0xc0, !PT ;  /* 0xff00000012047812 */ /* 0x048fe400078ec0ff */
[----:B------:R-:W-:Y:S02]  /*f1f0*/  LOP3.LUT R2, R18, 0xff0000, RZ, 0xc0, !PT ;  /* 0x00ff000012027812 */ /* 0x000fe400078ec0ff */
[----:B------:R-:W-:-:S04]  /*f200*/  SHF.R.U32.HI R4, RZ, 0x8, R4 ;  /* 0x00000008ff047819 */ /* 0x000fc80000011604 */
[----:B------:R-:W-:Y:S01]  /*f210*/  LEA.HI R4, R2, R4, RZ, 0x10 ;  /* 0x0000000402047211 */ /* 0x000fe200078f80ff */
[----:B------:R-:W-:Y:S02]  /*f220*/  IMAD.MOV.U32 R2, RZ, RZ, RZ ;  /* 0x000000ffff027224 */ /* 0x000fe400078e00ff */
[----:B------:R-:W-:Y:S05]  /*f230*/  @!P0 BRA `(.L_x_12982) ;  /* 0x0000000000748947 */ /* 0x000fea0003800000 */
        /* <DEDUP_REMOVED lines=29> */
.L_x_12982:
[----:B------:R-:W-:Y:S01]  /*f410*/  LOP3.LUT R4, R4, 0xff, RZ, 0xc0, !PT ;  /* 0x000000ff04047812 */ /* 0x000fe200078ec0ff */
[----:B------:R-:W-:Y:S04]  /*f420*/  BSSY B7, `(.L_x_12983) ;  /* 0x000036e000077945 */ /* 0x000fe80003800000 */
[----:B------:R-:W-:-:S05]  /*f430*/  IMAD R3, R4, R2, RZ ;  /* 0x0000000204037224 */ /* 0x000fca00078e02ff */
[----:B------:R-:W-:Y:S01]  /*f440*/  VIADDMNMX R0, R3, R2, R0, PT ;  /* 0x0000000203007246 */ /* 0x000fe20003800100 */
[----:B------:R0:W-:Y:S03]  /*f450*/  STL [R1+0xc], R3 ;  /* 0x00000c0301007387 */ /* 0x0001e60000100800 */
        /* <DEDUP_REMOVED lines=21> */
.L_x_12984:
        /* <DEDUP_REMOVED lines=20> */
.L_x_12987:
[----:B------:R-:W-:Y:S05]  /*f6f0*/  BSYNC B6 ;  /* 0x0000000000067941 */ /* 0x000fea0003800000 */
.L_x_12986:
        /* <DEDUP_REMOVED lines=22> */
.L_x_12989:
[----:B------:R-:W-:Y:S05]  /*f860*/  BSYNC B6 ;  /* 0x0000000000067941 */ /* 0x000fea0003800000 */
.L_x_12988:
        /* <DEDUP_REMOVED lines=20> */
.L_x_12991:
[----:B------:R-:W-:Y:S05]  /*f9b0*/  BSYNC B6 ;  /* 0x0000000000067941 */ /* 0x000fea0003800000 */
.L_x_12990:
        /* <DEDUP_REMOVED lines=19> */
.L_x_12993:
[----:B------:R-:W-:Y:S05]  /*faf0*/  BSYNC B6 ;  /* 0x0000000000067941 */ /* 0x000fea0003800000 */
.L_x_12992:
[----:B------:R-:W2:Y:S01]  /*fb00*/  LDL R0, [R1+0x28] ;  /* 0x0000280001007983 */ /* 0x000ea20000100800 */
[----:B------:R-:W-:Y:S01]  /*fb10*/  ULDC.64 UR4, c[0x0][0x9f8] ;  /* 0x00027e0000047ab9 */ /* 0x000fe20000000a00 */
[----:B------:R-:W0:Y:S01]  /*fb20*/  LDC R8, c[0x0][0x430] ;  /* 0x00010c00ff087b82 */ /* 0x000e220000000800 */
[----:B------:R-:W-:Y:S01]  /*fb30*/  UISETP.NE.U32.AND UP0, UPT, UR4, URZ, UPT ;  /* 0x0000003f0400728c */ /* 0x000fe2000bf05070 */
[----:B------:R-:W3:Y:S03]  /*fb40*/  LDL R21, [R1+0x10] ;  /* 0x0000100001157983 */ /* 0x000ee60000100800 */
[----:B------:R-:W-:Y:S01]  /*fb50*/  UISETP.NE.AND.EX UP0, UPT, UR5, URZ, UPT, UP0 ;  /* 0x0000003f0500728c */ /* 0x000fe2000bf05300 */
[----:B------:R-:W1:Y:S02]  /*fb60*/  S2R R4, SR_TID.X ;  /* 0x0000000000047919 */ /* 0x000e640000002100 */
[----:B------:R-:W4:Y:S01]  /*fb70*/  LDC R11, c[0x0][0x2f4] ;  /* 0x0000bd00ff0b7b82 */ /* 0x000f220000000800 */
[----:B------:R-:W1:Y:S02]  /*fb80*/  S2R R20, SR_TID.X ;  /* 0x0000000000147919 */ /* 0x000e640000002100 */
[----:B------:R-:W-:-:S05]  /*fb90*/  PLOP3.LUT P0, PT, PT, PT, UP0, 0x80, 0x0 ;  /* 0x000000000000781c */ /* 0x000fca0003f0f008 */
[----:B------:R-:W-:-:S04]  /*fba0*/  @UP0 UIADD3 UR4, UP1, UR43, UR4, URZ ;  /* 0x000000042b040290 */ /* 0x000fc8000ff3e03f */
[----:B------:R-:W-:Y:S02]  /*fbb0*/  @UP0 UIADD3.X UR5, UR39, UR5, URZ, UP1, !UPT ;  /* 0x0000000527050290 */ /* 0x000fe40008ffe43f */
[----:B------:R-:W-:-:S04]  /*fbc0*/  IMAD.U32 R2, RZ, RZ, UR4 ;  /* 0x00000004ff027e24 */ /* 0x000fc8000f8e00ff */
[----:B------:R-:W-:-:S05]  /*fbd0*/  IMAD.U32 R3, RZ, RZ, UR5 ;  /* 0x00000005ff037e24 */ /* 0x000fca000f8e00ff */
[----:B------:R3:W3:Y:S01]  /*fbe0*/  @P0 LDG.E R27, desc[UR54][R2.64] ;  /* 0x00000036021b0981 */ /* 0x0006e2000c1e1900 */
[----:B0-----:R-:W-:Y:S02]  /*fbf0*/  ISETP.NE.AND P1, PT, R8, 0x1, PT ;  /* 0x000000010800780c */ /* 0x001fe40003f25270 */
[----:B------:R-:W-:Y:S01]  /*fc00*/  LOP3.LUT R28, R28, 0xffffffef, RZ, 0xc0, !PT ;  /* 0xffffffef1c1c7812 */ /* 0x000fe200078ec0ff */
[----:B-1----:R-:W-:Y:S01]  /*fc10*/  IMAD.SHL.U32 R4, R4, 0x40, RZ ;  /* 0x0000004004047824 */ /* 0x002fe200078e00ff */
[----:B------:R-:W-:-:S04]  /*fc20*/  LOP3.LUT R20, R20, 0x7f, RZ, 0xc0, !PT ;  /* 0x0000007f14147812 */ /* 0x000fc800078ec0ff */
[----:B------:R-:W-:-:S05]  /*fc30*/  LOP3.LUT R4, R4, 0x40, RZ, 0xc0, !PT ;  /* 0x0000004004047812 */ /* 0x000fca00078ec0ff */
[----:B------:R-:W0:Y:S01]  /*fc40*/  @P1 LDC R7, c[0x0][0x434] ;  /* 0x00010d00ff071b82 */ /* 0x000e220000000800 */
[----:B------:R-:W-:Y:S02]  /*fc50*/  SHF.R.U32.HI R20, RZ, 0x1, R20 ;  /* 0x00000001ff147819 */ /* 0x000fe40000011614 */
[C---:B----4-:R-:W-:Y:S02]  /*fc60*/  ISETP.GE.AND P3, PT, R29.reuse, R11, PT ;  /* 0x0000000b1d00720c */ /* 0x050fe40003f66270 */
[----:B------:R-:W-:Y:S02]  /*fc70*/  @P1 LOP3.LUT R28, R28, 0x10, RZ, 0xfc, !PT ;  /* 0x000000101c1c1812 */ /* 0x000fe400078efcff */
[----:B------:R-:W-:Y:S02]  /*fc80*/  LOP3.LUT R12, R29, 0x20, RZ, 0xfc, !PT ;  /* 0x000000201d0c7812 */ /* 0x000fe400078efcff */
[----:B------:R-:W-:Y:S01]  /*fc90*/  LOP3.LUT R28, R28, 0xfffffff7, RZ, 0xc0, !PT ;  /* 0xfffffff71c1c7812 */ /* 0x000fe200078ec0ff */
[----:B------:R-:W-:-:S06]  /*fca0*/  IMAD.U32 R13, RZ, RZ, UR44 ;  /* 0x0000002cff0d7e24 */ /* 0x000fcc000f8e00ff */
[----:B------:R-:W-:Y:S02]  /*fcb0*/  @P3 LOP3.LUT R28, R28, 0x8, RZ, 0xfc, !PT ;  /* 0x000000081c1c3812 */ /* 0x000fe400078efcff */
[----:B------:R-:W-:Y:S02]  /*fcc0*/  ISETP.NE.AND P2, PT, R13, 0x3, PT ;  /* 0x000000030d00780c */ /* 0x000fe40003f45270 */
[----:B------:R-:W-:Y:S02]  /*fcd0*/  LOP3.LUT R28, R28, 0xfffffffe, RZ, 0xc0, !PT ;  /* 0xfffffffe1c1c7812 */ /* 0x000fe400078ec0ff */
[----:B------:R-:W-:Y:S02]  /*fce0*/  LOP3.LUT R10, R29, 0x40, RZ, 0xfc, !PT ;  /* 0x000000401d0a7812 */ /* 0x000fe400078efcff */
[----:B------:R-:W-:Y:S01]  /*fcf0*/  LOP3.LUT R28, R28, 0xfffffffb, RZ, 0xc0, !PT ;  /* 0xfffffffb1c1c7812 */ /* 0x000fe200078ec0ff */
[----:B------:R-:W-:Y:S01]  /*fd00*/  UMOV UR4, 0xffffffff ;  /* 0xffffffff00047882 */ /* 0x000fe20000000000 */
[----:B--2---:R-:W-:-:S04]  /*fd10*/  LEA R0, R0, 0xffffff80, 0x7 ;  /* 0xffffff8000007811 */ /* 0x004fc800078e38ff */
[----:B------:R-:W-:Y:S02]  /*fd20*/  LOP3.LUT R5, R0, R20, R4, 0xfe, !PT ;  /* 0x0000001400057212 */ /* 0x000fe400078efe04 */
[----:B------:R-:W1:Y:S02]  /*fd30*/  @P1 LDC R4, c[0x0][0x438] ;  /* 0x00010e00ff041b82 */ /* 0x000e640000000800 */
[C---:B------:R-:W-:Y:S01]  /*fd40*/  ISETP.GE.AND P0, PT, R5.reuse, R17, PT ;  /* 0x000000110500720c */ /* 0x040fe20003f06270 */
[----:B---3--:R-:W-:-:S04]  /*fd50*/  IMAD.IADD R5, R5, 0x1, R21 ;  /* 0x0000000105057824 */ /* 0x008fc800078e0215 */
[----:B0-----:R-:W-:-:S04]  /*fd60*/  @P1 IMAD.HI.U32 R7, R5, R7, RZ ;  /* 0x0000000705071227 */ /* 0x001fc800078e00ff */
[----:B------:R-:W-:-:S04]  /*fd70*/  IMAD.MOV.U32 R6, RZ, RZ, R5 ;  /* 0x000000ffff067224 */ /* 0x000fc800078e0005 */
[----:B------:R-:W0:Y:S01]  /*fd80*/  @!P0 LDC.64 R2, c[0x0][0x428] ;  /* 0x00010a00ff028b82 */ /* 0x000e220000000a00 */
[----:B-1----:R-:W-:-:S04]  /*fd90*/  @P1 SHF.R.U32.HI R6, RZ, R4, R7 ;  /* 0x00000004ff061219 */ /* 0x002fc80000011607 */
[--C-:B------:R-:W-:Y:S01]  /*fda0*/  @!P0 SHF.R.S32.HI R7, RZ, 0x1f, R6.reuse ;  /* 0x0000001fff078819 */ /* 0x100fe20000011406 */
[----:B------:R-:W-:-:S04]  /*fdb0*/  IMAD.MOV R4, RZ, RZ, -R6 ;  /* 0x000000ffff047224 */ /* 0x000fc800078e0a06 */
[----:B------:R-:W-:Y:S01]  /*fdc0*/  IMAD R5, R8, R4, R5 ;  /* 0x0000000408057224 */ /* 0x000fe200078e0205 */
[----:B------:R-:W-:-:S05]  /*fdd0*/  SHF.R.S32.HI R8, RZ, 0x1f, R27 ;  /* 0x0000001fff087819 */ /* 0x000fca000001141b */
[-C--:B0-----:R-:W-:Y:S01]  /*fde0*/  @!P0 IMAD R4, R8, R2.reuse, RZ ;  /* 0x0000000208048224 */ /* 0x081fe200078e02ff */
[----:B------:R0:W-:Y:S01]  /*fdf0*/  STL [R1+0x14], R8 ;  /* 0x0000140801007387 */ /* 0x0001e20000100800 */
[----:B------:R-:W-:-:S04]  /*fe00*/  @!P0 IMAD.WIDE.U32 R6, R27, R2, R6 ;  /* 0x000000021b068225 */ /* 0x000fc800078e0006 */
        /* <DEDUP_REMOVED lines=14> */
.L_x_13074:
[----:B------:R-:W-:Y:S01]  /*fef0*/  LOP3.LUT R18, R18, 0xffff, RZ, 0xc0, !PT ;  /* 0x0000ffff12127812 */ /* 0x000fe200078ec0ff */
[----:B------:R-:W-:Y:S06]  /*ff00*/  @!P2 BRA `(.L_x_12995) ;  /* 0x000000000004a947 */ /* 0x000fec0003800000 */
[----:B------:R-:W-:Y:S01]  /*ff10*/  BPT.TRAP 0x1 ;  /* 0x000000040000795c */ /* 0x000fe20000300000 */
.L_x_12995:
[----:B------:R-:W-:Y:S01]  /*ff20*/  IMAD R4, R19, 0x8, R16 ;  /* 0x0000000813047824 */ /* 0x000fe200078e0210 */
[----:B------:R-:W-:Y:S01]  /*ff30*/  SHF.L.U32 R21, R24, 0x1f, RZ ;  /* 0x0000001f18157819 */ /* 0x000fe200000006ff */
[----:B------:R-:W-:Y:S01]  /*ff40*/  BSSY B0, `(.L_x_12996) ;  /* 0x0000005000007945 */ /* 0x000fe20003800000 */
[----:B------:R-:W-:Y:S02]  /*ff50*/  IADD3 R3, -R20, R17, -R0 ;  /* 0x0000001114037210 */ /* 0x000fe40007ffe900 */
[----:B------:R-:W0:Y:S01]  /*ff60*/  SYNCS.PHASECHK.TRANS64.TRYWAIT P0, [R4+URZ+0x19c80], R21 ;  /* 0x019c8015040075a7 */ /* 0x000e22000800017f */
[----:B------:R-:W-:Y:S01]  /*ff70*/  SHF.R.S32.HI R17, RZ, 0x1f, R5 ;  /* 0x0000001fff117819 */ /* 0x000fe20000011405 */
[----:B0-----:R-:W-:Y:S06]  /*ff80*/  @!P0 BRA `(.L_x_12997) ;  /* 0x0000004000f48947 */ /* 0x001fec0003800000 */
.L_x_13075:
[----:B------:R-:W-:Y:S05]  /*ff90*/  BSYNC B0 ;  /* 0x0000000000007941 */ /* 0x000fea0003800000 */
.L_x_12996:
        /* <DEDUP_REMOVED lines=42> */
.L_x_13081:
        /* <DEDUP_REMOVED lines=13> */
.L_x_12999:
        /* <DEDUP_REMOVED lines=11> */
.L_x_13000:
[----:B------:R3:W-:Y:S01]  /*103c0*/  SYNCS.ARRIVE.TRANS64.A1T0 RZ, [R4+URZ+0x19c70], RZ ;  /* 0x019c70ff04ff79a7 */ /* 0x0007e2000810003f */
[----:B------:R-:W-:Y:S05]  /*103d0*/  @!P3 BRA `(.L_x_13001) ;  /* 0x000000000004b947 */ /* 0x000fea0003800000 */
[----:B------:R-:W-:Y:S01]  /*103e0*/  BPT.TRAP 0x1 ;  /* 0x000000040000795c */ /* 0x000fe20000300000 */
.L_x_13001:
[----:B------:R-:W4:Y:S01]  /*103f0*/  SYNCS.PHASECHK.TRANS64.TRYWAIT P1, [R4+URZ+0x19c40], R21 ;  /* 0x019c4015040075a7 */ /* 0x000f22000802017f */
[----:B------:R-:W-:Y:S04]  /*10400*/  BSSY B0, `(.L_x_13002) ;  /* 0x0000002000007945 */ /* 0x000fe80003800000 */
[----:B----4-:R-:W-:Y:S05]  /*10410*/  @!P1 BRA `(.L_x_13003) ;  /* 0x0000004000bc9947 */ /* 0x010fea0003800000 */
.L_x_13082:
[----:B------:R-:W-:Y:S05]  /*10420*/  BSYNC B0 ;  /* 0x0000000000007941 */ /* 0x000fea0003800000 */
.L_x_13002:
        /* <DEDUP_REMOVED lines=37> */
.L_x_13088:
        /* <DEDUP_REMOVED lines=10> */
.L_x_13005:
        /* <DEDUP_REMOVED lines=11> */
.L_x_13006:
        /* <DEDUP_REMOVED lines=32> */
.L_x_13008:
[----:B------:R-:W-:Y:S05]  /*109d0*/  BSYNC B6 ;  /* 0x0000000000067941 */ /* 0x000fea0003800000 */
.L_x_13007:
[----:B------:R-:W1:Y:S01]  /*109e0*/  S2R R17, SR_TID.X ;  /* 0x0000000000117919 */ /* 0x000e620000002100 */
[----:B----4-:R-:W2:Y:S01]  /*109f0*/  LDC R21, c[0x0][0x448] ;  /* 0x00011200ff157b82 */ /* 0x010ea20000000800 */
[C---:B------:R-:W-:Y:S01]  /*10a00*/  R2UR UR8, R18.reuse ;  /* 0x00000000120872ca */ /* 0x040fe200000e0000 */
[----:B------:R-:W-:Y:S01]  /*10a10*/  ULDC.64 UR6, c[0x0][0x2d8] ;  /* 0x0000b60000067ab9 */ /* 0x000fe20000000a00 */
[----:B------:R-:W-:Y:S01]  /*10a20*/  R2UR UR10, R18 ;  /* 0x00000000120a72ca */ /* 0x000fe200000e0000 */
[----:B------:R-:W-:-:S04]  /*10a30*/  UMOV UR4, UR38 ;  /* 0x0000002600047c82 */ /* 0x000fc80008000000 */
[----:B------:R-:W4:Y:S01]  /*10a40*/  LDC R9, c[0x0][0x448] ;  /* 0x00011200ff097b82 */ /* 0x000f220000000800 */
[C---:B-1----:R-:W-:Y:S01]  /*10a50*/  LOP3.LUT R2, R17.reuse, 0x7f, RZ, 0xc0, !PT ;  /* 0x0000007f11027812 */ /* 0x042fe200078ec0ff */
[----:B------:R-:W-:Y:S02]  /*10a60*/  IMAD.SHL.U32 R20, R17, 0x40, RZ ;  /* 0x0000004011147824 */ /* 0x000fe400078e00ff */
[----:B------:R-:W4:Y:S01]  /*10a70*/  LDL R17, [R1+0x4] ;  /* 0x0000040001117983 */ /* 0x000f220000100800 */
[----:B--2---:R-:W-:Y:S02]  /*10a80*/  ISETP.NE.AND P6, PT, R21, 0x1, PT ;  /* 0x000000011500780c */ /* 0x004fe40003fc5270 */
[----:B------:R-:W-:Y:S02]  /*10a90*/  LOP3.LUT R20, R20, 0x40, RZ, 0xc0, !PT ;  /* 0x0000004014147812 */ /* 0x000fe400078ec0ff */
[----:B------:R-:W-:-:S09]  /*10aa0*/  SHF.R.U32.HI R2, RZ, 0x1, R2 ;  /* 0x00000001ff027819 */ /* 0x000fd20000011602 */
[----:B0--3--:R-:W0:Y:S08]  /*10ab0*/  @P6 LDC R4, c[0x0][0x44c] ;  /* 0x00011300ff046b82 */ /* 0x009e300000000800 */
[----:B------:R-:W1:Y:S01]  /*10ac0*/  @P6 LDC R3, c[0x0][0x450] ;  /* 0x00011400ff036b82 */ /* 0x000e620000000800 */
[----:B------:R-:W-:Y:S01]  /*10ad0*/  LOP3.LUT R2, R2, R20, RZ, 0xfc, !PT ;  /* 0x0000001402027212 */ /* 0x000fe200078efcff */
[----:B------:R-:W-:-:S02]  /*10ae0*/  UMOV UR5, UR43 ;  /* 0x0000002b00057c82 */ /* 0x000fc40008000000 */
[----:B------:R-:W-:-:S03]  /*10af0*/  UIMAD.WIDE.U32 UR4, UR8, UR6, UR4 ;  /* 0x00000006080472a5 */ /* 0x000fc6000f8e0004 */
[----:B------:R-:W-:Y:S01]  /*10b00*/  ULDC.64 UR8, c[0x0][0x2e0] ;  /* 0x0000b80000087ab9 */ /* 0x000fe20000000a00 */
[----:B------:R-:W-:Y:S02]  /*10b10*/  UIMAD UR5, UR10, UR7, UR5 ;  /* 0x000000070a0572a4 */ /* 0x000fe4000f8e0205 */
[----:B------:R-:W-:Y:S02]  /*10b20*/  UIMAD UR6, UR41, UR8, URZ ;  /* 0x00000008290672a4 */ /* 0x000fe4000f8e023f */
[----:B------:R-:W-:Y:S02]  /*10b30*/  UIMAD.WIDE.U32 UR4, UR42, UR8, UR4 ;  /* 0x000000082a0472a5 */ /* 0x000fe4000f8e0004 */
[----:B------:R-:W-:Y:S01]  /*10b40*/  UIMAD UR6, UR42, UR9, UR6 ;  /* 0x000000092a0672a4 */ /* 0x000fe2000f8e0206 */
[----:B------:R-:W-:Y:S02]  /*10b50*/  ULDC.64 UR10, c[0x0][0x280] ;  /* 0x0000a000000a7ab9 */ /* 0x000fe40000000a00 */
[----:B------:R-:W-:Y:S01]  /*10b60*/  ULDC.64 UR8, c[0x0][0x2d0] ;  /* 0x0000b40000087ab9 */ /* 0x000fe20000000a00 */
[----:B------:R-:W-:Y:S01]  /*10b70*/  UIADD3 UR5, UR5, UR6, URZ ;  /* 0x0000000605057290 */ /* 0x000fe2000fffe03f */
[----:B------:R-:W-:-:S02]  /*10b80*/  IMAD.U32 R7, RZ, RZ, UR8 ;  /* 0x00000008ff077e24 */ /* 0x000fc4000f8e00ff */
[----:B------:R-:W-:Y:S01]  /*10b90*/  ULDC.64 UR6, c[0x0][0x2c8] ;  /* 0x0000b20000067ab9 */ /* 0x000fe20000000a00 */
[----:B------:R-:W-:Y:S01]  /*10ba0*/  LOP3.LUT R10, R29, 0x20, RZ, 0xfc, !PT ;  /* 0x000000201d0a7812 */ /* 0x000fe200078efcff */
[----:B----4-:R-:W-:-:S04]  /*10bb0*/  IMAD R0, R17, 0xc0, R2 ;  /* 0x000000c011007824 */ /* 0x010fc800078e0202 */
        /* <DEDUP_REMOVED lines=13> */
[----:B------:R-:W-:Y:S02]  /*10c90*/  IADD3 R6, P0, R2, UR10, RZ ;  /* 0x0000000a02067c10 */ /* 0x000fe4000ff1e0ff */
[----:B------:R-:W0:Y:S01]  /*10ca0*/  @P6 LDC R2, c[0x0][0x44c] ;  /* 0x00011300ff026b82 */ /* 0x000e220000000800 */
[----:B------:R-:W-:-:S05]  /*10cb0*/  IMAD R5, R4, UR7, R5 ;  /* 0x0000000704057c24 */ /* 0x000fca000f8e0205 */
[----:B------:R-:W-:Y:S02]  /*10cc0*/  IADD3.X R5, R3, UR11, R5, P0, !PT ;  /* 0x0000000b03057c10 */ /* 0x000fe400087fe405 */
[----:B------:R-:W1:Y:S01]  /*10cd0*/  @P6 LDC R3, c[0x0][0x450] ;  /* 0x00011400ff036b82 */ /* 0x000e620000000800 */
[----:B------:R-:W-:-:S04]  /*10ce0*/  VIADD R0, R0, 0x80 ;  /* 0x0000008000007836 */ /* 0x000fc80000000000 */
[----:B0-----:R-:W-:-:S04]  /*10cf0*/  @P6 IMAD.HI.U32 R4, R0, R2, RZ ;  /* 0x0000000200046227 */ /* 0x001fc800078e00ff */
[----:B------:R-:W-:Y:S01]  /*10d00*/  IMAD.MOV.U32 R2, RZ, RZ, R0 ;  /* 0x000000ffff027224 */ /* 0x000fe200078e0000 */
[----:B-1----:R-:W-:-:S05]  /*10d10*/  @P6 SHF.R.U32.HI R2, RZ, R3, R4 ;  /* 0x00000003ff026219 */ /* 0x002fca0000011604 */
        /* <DEDUP_REMOVED lines=25> */
[----:B------:R-:W-:Y:S02]  /*10eb0*/  IMAD R4, R26, R9, RZ ;  /* 0x000000091a047224 */ /* 0x000fe400078e02ff */
        /* <DEDUP_REMOVED lines=22> */
.L_x_13095:
        /* <DEDUP_REMOVED lines=12> */
.L_x_13011:
[----:B------:R-:W-:Y:S05]  /*110e0*/  BSYNC B0 ;  /* 0x0000000000007941 */ /* 0x000fea0003800000 */
.L_x_13010:
[----:B------:R-:W-:Y:S01]  /*110f0*/  NOP ;  /* 0x0000000000007918 */ /* 0x000fe20000000000 */
[----:B------:R-:W-:-:S13]  /*11100*/  PLOP3.LUT P0, PT, PT, PT, PT, 0x80, 0x0 ;  /* 0x000000000000781c */ /* 0x000fda0003f0f070 */
.L_x_13012:
        /* <DEDUP_REMOVED lines=18> */
.L_x_13096:
[----:B------:R-:W-:Y:S05]  /*11230*/  BSYNC B0 ;  /* 0x0000000000007941 */ /* 0x000fea0003800000 */
.L_x_13013:
[----:B-1----:R-:W3:Y:S04]  /*11240*/  LDL.LU R3, [R1+0x28] ;  /* 0x0000280001037983 */ /* 0x002ee80000300800 */
[----:B------:R-:W4:Y:S01]  /*11250*/  LDL R2, [R1+0xc] ;  /* 0x00000c0001027983 */ /* 0x000f220000100800 */
[----:B---3--:R-:W-:-:S05]  /*11260*/  VIADD R20, R3, 0xfffffffe ;  /* 0xfffffffe03147836 */ /* 0x008fca0000000000 */
[----:B----4-:R-:W-:-:S13]  /*11270*/  ISETP.GE.AND P0, PT, R20, R2, PT ;  /* 0x000000021400720c */ /* 0x010fda0003f06270 */
[----:B------:R-:W-:Y:S05]  /*11280*/  @!P0 BRA `(.L_x_13015) ;  /* 0x00000010003c8947 */ /* 0x000fea0003800000 */
[----:B------:R-:W-:Y:S02]  /*11290*/  IMAD.MOV.U32 R4, RZ, RZ, R24 ;  /* 0x000000ffff047224 */ /* 0x000fe400078e0018 */
[----:B--2---:R-:W-:-:S07]  /*112a0*/  IMAD.MOV.U32 R0, RZ, RZ, R19 ;  /* 0x000000ffff007224 */ /* 0x004fce00078e0013 */
.L_x_13035:
        /* <DEDUP_REMOVED lines=44> */
.L_x_13016:
[----:B------:R-:W-:Y:S01]  /*11570*/  IMAD R5, R19, 0x8, R16 ;  /* 0x0000000813057824 */ /* 0x000fe200078e0210 */
[----:B------:R-:W-:Y:S01]  /*11580*/  SHF.L.U32 R10, R24, 0x1f, RZ ;  /* 0x0000001f180a7819 */ /* 0x000fe200000006ff */
[----:B------:R-:W-:Y:S01]  /*11590*/  BSSY B0, `(.L_x_13017) ;  /* 0x0000004000007945 */ /* 0x000fe20003800000 */
[----:B------:R-:W-:Y:S02]  /*115a0*/  SHF.R.S32.HI R9, RZ, 0x1f, R8 ;  /* 0x0000001fff097819 */ /* 0x000fe40000011408 */
[----:B------:R-:W0:Y:S02]  /*115b0*/  SYNCS.PHASECHK.TRANS64.TRYWAIT P0, [R5+URZ+0x19c80], R10 ;  /* 0x019c800a050075a7 */ /* 0x000e24000800017f */
[----:B0-----:R-:W-:Y:S05]  /*115c0*/  @!P0 BRA `(.L_x_13018) ;  /* 0x00000038000c8947 */ /* 0x001fea0003800000 */
.L_x_13097:
[----:B------:R-:W-:Y:S05]  /*115d0*/  BSYNC B0 ;  /* 0x0000000000007941 */ /* 0x000fea0003800000 */
.L_x_13017:
        /* <DEDUP_REMOVED lines=36> */
.L_x_13103:
        /* <DEDUP_REMOVED lines=10> */
.L_x_13020:
        /* <DEDUP_REMOVED lines=11> */
.L_x_13021:
[----:B------:R2:W-:Y:S01]  /*11970*/  SYNCS.ARRIVE.TRANS64.A1T0 RZ, [R5+URZ+0x19c70], RZ ;  /* 0x019c70ff05ff79a7 */ /* 0x0005e2000810003f */
[----:B------:R-:W-:Y:S05]  /*11980*/  @!P3 BRA `(.L_x_13022) ;  /* 0x000000000004b947 */ /* 0x000fea0003800000 */
[----:B------:R-:W-:Y:S01]  /*11990*/  BPT.TRAP 0x1 ;  /* 0x000000040000795c */ /* 0x000fe20000300000 */
.L_x_13022:
[----:B------:R-:W3:Y:S01]  /*119a0*/  SYNCS.PHASECHK.TRANS64.TRYWAIT P0, [R5+URZ+0x19c40], R10 ;  /* 0x019c400a050075a7 */ /* 0x000ee2000800017f */
[----:B------:R-:W-:Y:S04]  /*119b0*/  BSSY B0, `(.L_x_13023) ;  /* 0x0000002000007945 */ /* 0x000fe80003800000 */
[----:B---3--:R-:W-:Y:S05]  /*119c0*/  @!P0 BRA `(.L_x_13024) ;  /* 0x0000003400bc8947 */ /* 0x008fea0003800000 */
.L_x_13104:
[----:B------:R-:W-:Y:S05]  /*119d0*/  BSYNC B0 ;  /* 0x0000000000007941 */ /* 0x000fea0003800000 */
.L_x_13023:
        /* <DEDUP_REMOVED lines=33> */
.L_x_13110:
        /* <DEDUP_REMOVED lines=10> */
.L_x_13026:
        /* <DEDUP_REMOVED lines=11> */
.L_x_13027:
[----:B------:R-:W-:Y:S01]  /*11d40*/  IMAD.U32 R2, RZ, RZ, UR45 ;  /* 0x0000002dff027e24 */ /* 0x000fe2000f8e00ff */
[----:B------:R0:W-:Y:S04]  /*11d50*/  SYNCS.ARRIVE.TRANS64.A1T0 RZ, [R5+URZ+0x19c30], RZ ;  /* 0x019c30ff05ff79a7 */ /* 0x0001e8000810003f */
[----:B------:R-:W-:-:S13]  /*11d60*/  ISETP.NE.AND P0, PT, R2, 0x3, PT ;  /* 0x000000030200780c */ /* 0x000fda0003f05270 */
[----:B0-----:R-:W-:Y:S05]  /*11d70*/  @!P0 BRA `(.L_x_13028) ;  /* 0x0000000000048947 */ /* 0x001fea0003800000 */
[----:B------:R-:W-:Y:S01]  /*11d80*/  BPT.TRAP 0x1 ;  /* 0x000000040000795c */ /* 0x000fe20000300000 */
.L_x_13028:
[----:B------:R-:W-:Y:S01]  /*11d90*/  LOP3.LUT R3, R4, 0x1, RZ, 0x3c, !PT ;  /* 0x0000000104037812 */ /* 0x000fe200078e3cff */
[----:B------:R-:W-:Y:S01]  /*11da0*/  IMAD R2, R0, 0x8, R16 ;  /* 0x0000000800027824 */ /* 0x000fe200078e0210 */
[----:B------:R-:W-:Y:S02]  /*11db0*/  BSSY B0, `(.L_x_13029) ;  /* 0x0000004000007945 */ /* 0x000fe40003800000 */
[----:B------:R-:W-:-:S04]  /*11dc0*/  SHF.L.U32 R3, R3, 0x1f, RZ ;  /* 0x0000001f03037819 */ /* 0x000fc800000006ff */
[----:B------:R-:W0:Y:S02]  /*11dd0*/  SYNCS.PHASECHK.TRANS64.TRYWAIT P2, [R2+URZ+0x19c70], R3 ;  /* 0x019c7003020075a7 */ /* 0x000e24000804017f */
[----:B0-----:R-:W-:Y:S05]  /*11de0*/  @!P2 BRA `(.L_x_13030) ;  /* 0x000000340060a947 */ /* 0x001fea0003800000 */
.L_x_13111:
[----:B------:R-:W-:Y:S05]  /*11df0*/  BSYNC B0 ;  /* 0x0000000000007941 */ /* 0x000fea0003800000 */
.L_x_13029:
[----:B--23--:R-:W-:-:S05]  /*11e00*/  IMAD.U32 R5, RZ, RZ, UR44 ;  /* 0x0000002cff057e24 */ /* 0x00cfca000f8e00ff */
[----:B------:R-:W-:-:S13]  /*11e10*/  ISETP.NE.AND P2, PT, R5, 0x3, PT ;  /* 0x000000030500780c */ /* 0x000fda0003f45270 */
[----:B------:R-:W-:Y:S05]  /*11e20*/  @!P2 BRA `(.L_x_13031) ;  /* 0x000000000004a947 */ /* 0x000fea0003800000 */
[----:B------:R-:W-:Y:S01]  /*11e30*/  BPT.TRAP 0x1 ;  /* 0x000000040000795c */ /* 0x000fe20000300000 */
.L_x_13031:
[----:B------:R-:W-:Y:S01]  /*11e40*/  SHF.L.U32 R3, R4, 0x1f, RZ ;  /* 0x0000001f04037819 */ /* 0x000fe200000006ff */
[----:B------:R-:W-:-:S03]  /*11e50*/  IMAD R0, R0, 0x3000, RZ ;  /* 0x0000300000007824 */ /* 0x000fc600078e02ff */
[----:B------:R-:W0:Y:S02]  /*11e60*/  SYNCS.PHASECHK.TRANS64.TRYWAIT P2, [R2+URZ+0x19c60], R3 ;  /* 0x019c6003020075a7 */ /* 0x000e24000804017f */
[----:B0-----:R-:W-:Y:S05]  /*11e70*/  @!P2 BRA `(.L_x_13032) ;  /* 0x000000340050a947 */ /* 0x001fea0003800000 */
.L_x_13112:
        /* <DEDUP_REMOVED lines=69> */
.L_x_13033:
[----:B--2---:R2:W-:Y:S01]  /*122d0*/  SYNCS.ARRIVE.TRANS64.A1T0 RZ, [R2+URZ+0x19c50], RZ ;  /* 0x019c50ff02ff79a7 */ /* 0x0045e2000810003f */
[----:B------:R-:W-:Y:S06]  /*122e0*/  BAR.SYNC.DEFER_BLOCKING 0x2, 0x80 ;  /* 0x0082000000007b1d */ /* 0x000fec0000010000 */
[----:B------:R-:W-:Y:S05]  /*122f0*/  @!P0 BRA `(.L_x_13034) ;  /* 0x0000000000048947 */ /* 0x000fea0003800000 */
[----:B------:R-:W-:Y:S01]  /*12300*/  BPT.TRAP 0x1 ;  /* 0x000000040000795c */ /* 0x000fe20000300000 */
.L_x_13034:
[----:B------:R-:W3:Y:S01]  /*12310*/  LDL R0, [R1+0x18] ;  /* 0x0000180001007983 */ /* 0x000ee20000100800 */
[----:B--2---:R-:W-:Y:S02]  /*12320*/  VIADD R2, R2, 0x19c80 ;  /* 0x00019c8002027836 */ /* 0x004fe40000000000 */
[----:B------:R-:W-:-:S03]  /*12330*/  IMAD.MOV.U32 R4, RZ, RZ, R24 ;  /* 0x000000ffff047224 */ /* 0x000fc600078e0018 */
[----:B---3--:R-:W-:Y:S01]  /*12340*/  PRMT R2, R0, 0x654, R2 ;  /* 0x0000065400027816 */ /* 0x008fe20000000002 */
[----:B------:R-:W-:-:S03]  /*12350*/  IMAD.MOV.U32 R0, RZ, RZ, R19 ;  /* 0x000000ffff007224 */ /* 0x000fc600078e0013 */
[----:B------:R3:W-:Y:S01]  /*12360*/  SYNCS.ARRIVE.TRANS64.RED.A1T0 RZ, [R2+URZ], RZ ;  /* 0x000000ff02ff79a7 */ /* 0x0007e2000810043f */
[----:B------:R-:W-:Y:S05]  /*12370*/  @P1 BRA `(.L_x_13035) ;  /* 0xffffffec00cc1947 */ /* 0x000fea000383ffff */
.L_x_13015:
        /* <DEDUP_REMOVED lines=9> */
[----:B0-----:R-:W0:Y:S01]  /*12410*/  LDC.64 R2, c[0x0][0xc60] ;  /* 0x00031800ff027b82 */ /* 0x001e220000000a00 */
        /* <DEDUP_REMOVED lines=10> */
.L_x_13037:
[----:B------:R-:W-:Y:S05]  /*124c0*/  BSYNC B0 ;  /* 0x0000000000007941 */ /* 0x000fea0003800000 */
.L_x_13036:
[----:B------:R-:W-:Y:S05]  /*124d0*/  @!P0 BRA `(.L_x_13038) ;  /* 0x0000000000048947 */ /* 0x000fea0003800000 */
[----:B------:R-:W-:Y:S01]  /*124e0*/  BPT.TRAP 0x1 ;  /* 0x000000040000795c */ /* 0x000fe20000300000 */
.L_x_13038:
[----:B0-----:R-:W-:Y:S01]  /*124f0*/  LOP3.LUT R3, R24, 0x1, RZ, 0x3c, !PT ;  /* 0x0000000118037812 */ /* 0x001fe200078e3cff */
[----:B--2---:R-:W-:Y:S01]  /*12500*/  IMAD R0, R19, 0x8, R16 ;  /* 0x0000000813007824 */ /* 0x004fe200078e0210 */
[----:B------:R-:W-:Y:S02]  /*12510*/  BSSY B0, `(.L_x_13039) ;  /* 0x0000004000007945 */ /* 0x000fe40003800000 */
[----:B------:R-:W-:-:S04]  /*12520*/  SHF.L.U32 R3, R3, 0x1f, RZ ;  /* 0x0000001f03037819 */ /* 0x000fc800000006ff */
[----:B------:R-:W0:Y:S02]  /*12530*/  SYNCS.PHASECHK.TRANS64.TRYWAIT P1, [R0+URZ+0x19c70], R3 ;  /* 0x019c7003000075a7 */ /* 0x000e24000802017f */
[----:B0-----:R-:W-:Y:S05]  /*12540*/  @!P1 BRA `(.L_x_13040) ;  /* 0x0000002c00b09947 */ /* 0x001fea0003800000 */
.L_x_13113:
[----:B------:R-:W-:Y:S05]  /*12550*/  BSYNC B0 ;  /* 0x0000000000007941 */ /* 0x000fea0003800000 */
.L_x_13039:
[----:B------:R-:W-:-:S05]  /*12560*/  IMAD.U32 R2, RZ, RZ, UR44 ;  /* 0x0000002cff027e24 */ /* 0x000fca000f8e00ff */
[----:B------:R-:W-:-:S13]  /*12570*/  ISETP.NE.AND P1, PT, R2, 0x3, PT ;  /* 0x000000030200780c */ /* 0x000fda0003f25270 */
[----:B------:R-:W-:Y:S05]  /*12580*/  @!P1 BRA `(.L_x_13041) ;  /* 0x0000000000049947 */ /* 0x000fea0003800000 */
[----:B------:R-:W-:Y:S01]  /*12590*/  BPT.TRAP 0x1 ;  /* 0x000000040000795c */ /* 0x000fe20000300000 */
.L_x_13041:
[----:B0-----:R-:W-:-:S04]  /*125a0*/  SHF.L.U32 R3, R24, 0x1f, RZ ;  /* 0x0000001f18037819 */ /* 0x001fc800000006ff */
[----:B------:R-:W0:Y:S02]  /*125b0*/  SYNCS.PHASECHK.TRANS64.TRYWAIT P1, [R0+URZ+0x19c60], R3 ;  /* 0x019c6003000075a7 */ /* 0x000e24000802017f */
[----:B0-----:R-:W-:Y:S05]  /*125c0*/  @!P1 BRA `(.L_x_13042) ;  /* 0x0000002c00a49947 */ /* 0x001fea0003800000 */
.L_x_13114:
        /* <DEDUP_REMOVED lines=70> */
.L_x_13043:
[----:B--2---:R2:W-:Y:S01]  /*12a30*/  SYNCS.ARRIVE.TRANS64.A1T0 RZ, [R0+URZ+0x19c50], RZ ;  /* 0x019c50ff00ff79a7 */ /* 0x0045e2000810003f */
[----:B------:R-:W-:Y:S06]  /*12a40*/  BAR.SYNC.DEFER_BLOCKING 0x2, 0x80 ;  /* 0x0082000000007b1d */ /* 0x000fec0000010000 */
[----:B------:R-:W-:Y:S05]  /*12a50*/  @!P0 BRA `(.L_x_13044) ;  /* 0x0000000000048947 */ /* 0x000fea0003800000 */
[----:B------:R-:W-:Y:S01]  /*12a60*/  BPT.TRAP 0x1 ;  /* 0x000000040000795c */ /* 0x000fe20000300000 */
.L_x_13044:
[----:B------:R-:W3:Y:S01]  /*12a70*/  LDL R2, [R1+0x18] ;  /* 0x0000180001027983 */ /* 0x000ee20000100800 */
        /* <DEDUP_REMOVED lines=8> */
.L_x_12985:
[----:B------:R-:W-:Y:S05]  /*12b00*/  BSYNC B7 ;  /* 0x0000000000077941 */ /* 0x000fea0003800000 */
.L_x_12983:
[----:B------:R-:W-:-:S13]  /*12b10*/  LOP3.LUT P0, RZ, R28, 0x40, RZ, 0xc0, !PT ;  /* 0x000000401cff7812 */ /* 0x000fda000780c0ff */
[----:B------:R-:W-:Y:S05]  /*12b20*/  @!P0 BRA `(.L_x_13045) ;  /* 0x0000000000348947 */ /* 0x000fea0003800000 */
[----:B------:R-:W2:Y:S08]  /*12b30*/  S2UR UR4, SR_CgaCtaId ;  /* 0x00000000000479c3 */ /* 0x000eb00000008800 */
[----:B------:R-:W-:Y:S01]  /*12b40*/  BAR.SYNC.DEFER_BLOCKING 0x5, 0x200 ;  /* 0x0148000000007b1d */ /* 0x000fe20000010000 */
[----:B------:R-:W-:Y:S01]  /*12b50*/  MOV R16, 0x400 ;  /* 0x0000040000107802 */ /* 0x000fe20000000f00 */
[----:B--23--:R-:W-:-:S05]  /*12b60*/  IMAD.U32 R0, RZ, RZ, UR4 ;  /* 0x00000004ff007e24 */ /* 0x00cfca000f8e00ff */
[----:B------:R-:W-:Y:S01]  /*12b70*/  LEA R16, R0, R16, 0x18 ;  /* 0x0000001000107211 */ /* 0x000fe200078ec0ff */
[----:B------:R-:W-:Y:S04]  /*12b80*/  STL [R1+0x18], R0 ;  /* 0x0000180001007387 */ /* 0x000fe80000100800 */
[----:B------:R-:W2:Y:S04]  /*12b90*/  LDS.128 R4, [R16+0x19cd0] ;  /* 0x019cd00010047984 */ /* 0x000ea80000000c00 */
[----:B--2---:R2:W-:Y:S01]  /*12ba0*/  STL.64 [R1], R4 ;  /* 0x0000000401007387 */ /* 0x0045e20000100a00 */
[----:B------:R-:W-:-:S03]  /*12bb0*/  IMAD.MOV.U32 R0, RZ, RZ, R7 ;  /* 0x000000ffff007224 */ /* 0x000fc600078e0007 */
[----:B------:R2:W-:Y:S02]  /*12bc0*/  STL [R1+0x8], R6 ;  /* 0x0000080601007387 */ /* 0x0005e40000100800 */
[----:B------:R-:W-:Y:S01]  /*12bd0*/  R2UR UR40, R0 ;  /* 0x00000000002872ca */ /* 0x000fe200000e0000 */
[----:B------:R-:W-:Y:S06]  /*12be0*/  BAR.ARV 0x4, 0x200 ;  /* 0x0108000000007b1d */ /* 0x000fec0000002000 */
[----:B------:R-:W-:Y:S08]  /*12bf0*/  BRA `(.L_x_13046) ;  /* 0x0000000c00f07947 */ /* 0x000ff00003800000 */
.L_x_13045:
[----:B--23--:R-:W2:Y:S01]  /*12c00*/  LDL.LU R0, [R1] ;  /* 0x0000000001007983 */ /* 0x00cea20000300800 */
        /* <DEDUP_REMOVED lines=12> */
[----:B------:R-:W2:Y:S01]  /*12cd0*/  @!P1 LDC.64 R4, c[0x0][0xc78] ;  /* 0x00031e00ff049b82 */ /* 0x000ea20000000a00 */
[----:B0-----:R-:W-:-:S05]  /*12ce0*/  @!P1 IMAD.WIDE R2, R6, 0x4, R2 ;  /* 0x0000000406029825 */ /* 0x001fca00078e0202 */
[----:B------:R2:W3:Y:S02]  /*12cf0*/  @!P1 LDG.E R0, desc[UR54][R2.64] ;  /* 0x0000003602009981 */ /* 0x0004e4000c1e1900 */
[----:B--2---:R-:W-:-:S05]  /*12d00*/  @!P1 IMAD.WIDE R2, R6, 0x4, R4 ;  /* 0x0000000406029825 */ /* 0x004fca00078e0204 */
[----:B------:R-:W3:Y:S01]  /*12d10*/  @!P1 LDG.E R8, desc[UR54][R2.64] ;  /* 0x0000003602089981 */ /* 0x000ee2000c1e1900 */
[C---:B------:R-:W-:Y:S02]  /*12d20*/  ISETP.NE.AND P1, PT, R10.reuse, RZ, PT ;  /* 0x000000ff0a00720c */ /* 0x040fe40003f25270 */
[C---:B------:R-:W-:Y:S02]  /*12d30*/  ISETP.GE.U32.AND P3, PT, R10.reuse, 0x4, PT ;  /* 0x000000040a00780c */ /* 0x040fe40003f66070 */
[C---:B------:R-:W-:Y:S02]  /*12d40*/  ISETP.GE.U32.AND P4, PT, R10.reuse, 0x8, PT ;  /* 0x000000080a00780c */ /* 0x040fe40003f86070 */
[----:B------:R-:W-:Y:S01]  /*12d50*/  ISETP.GE.U32.AND P5, PT, R10, 0x10, PT ;  /* 0x000000100a00780c */ /* 0x000fe20003fa6070 */
        /* <DEDUP_REMOVED lines=12> */
[----:B------:R-:W2:Y:S02]  /*12e20*/  SHFL.UP PT, R2, R4, 0x8, RZ ;  /* 0x0500000004027989 */ /* 0x000ea400000e00ff */
[----:B--2---:R-:W-:-:S05]  /*12e30*/  SEL R3, R2, RZ, P4 ;  /* 0x000000ff02037207 */ /* 0x004fca0002000000 */
[----:B------:R-:W-:Y:S02]  /*12e40*/  IMAD.IADD R5, R4, 0x1, R3 ;  /* 0x0000000104057824 */ /* 0x000fe400078e0203 */
[----:B------:R-:W-:Y:S04]  /*12e50*/  SHFL.IDX PT, R4, R9, RZ, 0x1f ;  /* 0x00001fff09047589 */ /* 0x000fe800000e0000 */
[----:B------:R-:W2:Y:S02]  /*12e60*/  SHFL.UP PT, R2, R5, 0x10, RZ ;  /* 0x0600000005027989 */ /* 0x000ea400000e00ff */
[----:B--2---:R-:W-:-:S05]  /*12e70*/  SEL R2, R2, RZ, P5 ;  /* 0x000000ff02027207 */ /* 0x004fca0002800000 */
[----:B------:R-:W-:Y:S02]  /*12e80*/  IMAD.IADD R2, R5, 0x1, R2 ;  /* 0x0000000105027824 */ /* 0x000fe400078e0202 */
[----:B------:R-:W-:-:S03]  /*12e90*/  IMAD.MOV.U32 R5, RZ, RZ, RZ ;  /* 0x000000ffff057224 */ /* 0x000fc600078e00ff */
[----:B------:R-:W0:Y:S02]  /*12ea0*/  SHFL.IDX PT, R3, R2, 0x1f, 0x1f ;  /* 0x03e01f0002037f89 */ /* 0x000e2400000e0000 */
[----:B0-----:R-:W-:-:S04]  /*12eb0*/  IMAD R3, R3, R7, RZ ;  /* 0x0000000703037224 */ /* 0x001fc800078e02ff */
[----:B------:R-:W-:-:S05]  /*12ec0*/  IMAD.IADD R6, R6, 0x1, R3 ;  /* 0x0000000106067824 */ /* 0x000fca00078e0203 */
[----:B------:R-:W-:-:S13]  /*12ed0*/  ISETP.GT.AND P6, PT, R6, R4, PT ;  /* 0x000000040600720c */ /* 0x000fda0003fc4270 */
[----:B------:R-:W-:Y:S05]  /*12ee0*/  @P6 BRA `(.L_x_13047) ;  /* 0x0000000000986947 */ /* 0x000fea0003800000 */
.L_x_13049:
        /* <DEDUP_REMOVED lines=38> */
.L_x_13047:
[----:B------:R-:W-:-:S04]  /*13150*/  IMAD.IADD R6, R6, 0x1, -R3 ;  /* 0x0000000106067824 */ /* 0x000fc800078e0a03 */
[----:B------:R-:W-:-:S05]  /*13160*/  IMAD R3, R2, R7, R6 ;  /* 0x0000000702037224 */ /* 0x000fca00078e0206 */
[----:B------:R-:W-:-:S13]  /*13170*/  ISETP.GT.AND P0, PT, R3, R4, PT ;  /* 0x000000040300720c */ /* 0x000fda0003f04270 */
[----:B------:R-:W-:Y:S02]  /*13180*/  VOTEU.ANY UR5, UPT, !P0 ;  /* 0x0000000000057886 */ /* 0x000fe400040e0100 */
[----:B------:R-:W-:Y:S01]  /*13190*/  ISETP.NE.AND P0, PT, RZ, UR5, PT ;  /* 0x00000005ff007c0c */ /* 0x000fe2000bf05270 */
[----:B------:R-:W-:-:S06]  /*131a0*/  UPOPC UR4, UR5 ;  /* 0x00000005000472bf */ /* 0x000fcc0008000000 */
[----:B------:R-:W-:-:S05]  /*131b0*/  IMAD.U32 R3, RZ, RZ, UR4 ;  /* 0x00000004ff037e24 */ /* 0x000fca000f8e00ff */
[----:B------:R0:W2:Y:S04]  /*131c0*/  SHFL.IDX PT, R0, R0, R3, 0x1f ;  /* 0x00001f0300007589 */ /* 0x0000a800000e0000 */
[----:B------:R0:W3:Y:S01]  /*131d0*/  SHFL.IDX PT, R8, R8, R3, 0x1f ;  /* 0x00001f0308087589 */ /* 0x0000e200000e0000 */
[----:B------:R-:W-:Y:S05]  /*131e0*/  @!P0 BRA `(.L_x_13050) ;  /* 0x00000000000c8947 */ /* 0x000fea0003800000 */
[----:B------:R-:W-:-:S06]  /*131f0*/  UIADD3 UR5, UR4, -0x1, URZ ;  /* 0xffffffff04057890 */ /* 0x000fcc000fffe03f */
[----:B------:R-:W-:-:S06]  /*13200*/  IMAD.U32 R5, RZ, RZ, UR5 ;  /* 0x00000005ff057e24 */ /* 0x000fcc000f8e00ff */
[----:B------:R4:W0:Y:S02]  /*13210*/  SHFL.IDX PT, R5, R2, R5, 0x1f ;  /* 0x00001f0502057589 */ /* 0x00082400000e0000 */
.L_x_13050:
[----:B0-----:R-:W-:Y:S01]  /*13220*/  IMAD R3, R5, R7, R6 ;  /* 0x0000000705037224 */ /* 0x001fe200078e0206 */
[----:B---3--:R-:W-:Y:S01]  /*13230*/  ISETP.NE.AND P0, PT, R8, 0x1, PT ;  /* 0x000000010800780c */ /* 0x008fe20003f05270 */
[----:B------:R-:W-:Y:S02]  /*13240*/  UIADD3 UR40, UR4, UR40, URZ ;  /* 0x0000002804287290 */ /* 0x000fe4000fffe03f */
[----:B------:R-:W-:Y:S01]  /*13250*/  IMAD.IADD R4, R4, 0x1, -R3 ;  /* 0x0000000104047824 */ /* 0x000fe200078e0a03 */
[----:B------:R0:W-:Y:S09]  /*13260*/  STL [R1], R3 ;  /* 0x0000000301007387 */ /* 0x0001f20000100800 */
[----:B------:R-:W-:Y:S05]  /*13270*/  @!P0 BRA `(.L_x_13051) ;  /* 0x0000000000e48947 */ /* 0x000fea0003800000 */
[----:B--2---:R-:W-:-:S04]  /*13280*/  IABS R5, R0 ;  /* 0x0000000000057213 */ /* 0x004fc80000000000 */
[----:B------:R-:W2:Y:S08]  /*13290*/  I2F.RP R6, R5 ;  /* 0x0000000500067306 */ /* 0x000eb00000209400 */
[----:B--2---:R-:W2:Y:S02]  /*132a0*/  MUFU.RCP R6, R6 ;  /* 0x0000000600067308 */ /* 0x004ea40000001000 */
[----:B--2---:R-:W-:-:S06]  /*132b0*/  VIADD R9, R6, 0xffffffe ;  /* 0x0ffffffe06097836 */ /* 0x004fcc0000000000 */
[----:B0-----:R-:W4:Y:S02]  /*132c0*/  F2I.FTZ.U32.TRUNC.NTZ R3, R9 ;  /* 0x0000000900037305 */ /* 0x001f24000021f000 */
[----:B----4-:R-:W-:-:S04]  /*132d0*/  IMAD.MOV R2, RZ, RZ, -R3 ;  /* 0x000000ffff027224 */ /* 0x010fc800078e0a03 */
        /* <DEDUP_REMOVED lines=51> */
.L_x_13051:
[----:B------:R-:W-:Y:S02]  /*13610*/  ULDC.64 UR4, c[0x0][0xc90] ;  /* 0x0003240000047ab9 */ /* 0x000fe40000000a00 */
[----:B------:R-:W-:-:S06]  /*13620*/  UIMAD.WIDE UR4, UR40, 0x4, UR4 ;  /* 0x00000004280478a5 */ /* 0x000fcc000f8e0204 */
[----:B----4-:R-:W-:Y:S02]  /*13630*/  IMAD.U32 R2, RZ, RZ, UR4 ;  /* 0x00000004ff027e24 */ /* 0x010fe4000f8e00ff */
[----:B0-----:R-:W-:-:S05]  /*13640*/  IMAD.U32 R3, RZ, RZ, UR5 ;  /* 0x00000005ff037e24 */ /* 0x001fca000f8e00ff */
        /* <DEDUP_REMOVED lines=60> */
.L_x_13052:
[----:B--2---:R-:W-:-:S05]  /*13a10*/  LOP3.LUT R3, RZ, R4, RZ, 0x33, !PT ;  /* 0x00000004ff037212 */ /* 0x004fca00078e33ff */
[----:B------:R-:W-:-:S05]  /*13a20*/  IMAD.IADD R0, R0, 0x1, R3 ;  /* 0x0000000100007824 */ /* 0x000fca00078e0203 */
[----:B------:R2:W-:Y:S01]  /*13a30*/  STL [R1+0x4], R0 ;  /* 0x0000040001007387 */ /* 0x0005e20000100800 */
[----:B------:R-:W-:Y:S05]  /*13a40*/  BRA `(.L_x_13053) ;  /* 0x0000000000107947 */ /* 0x000fea0003800000 */
.L_x_13048:
[----:B------:R0:W-:Y:S01]  /*13a50*/  STL [R1], R4 ;  /* 0x0000000401007387 */ /* 0x0001e20000100800 */
[----:B------:R-:W-:-:S03]  /*13a60*/  ULDC UR40, c[0x0][0xc3c] ;  /* 0x00030f0000287ab9 */ /* 0x000fc60000000800 */
[----:B------:R0:W-:Y:S04]  /*13a70*/  STL [R1+0x4], RZ ;  /* 0x000004ff01007387 */ /* 0x0001e80000100800 */
[----:B------:R0:W-:Y:S02]  /*13a80*/  STL [R1+0x8], RZ ;  /* 0x000008ff01007387 */ /* 0x0001e40000100800 */
.L_x_13053:
[----:B------:R-:W3:Y:S04]  /*13a90*/  LDL R3, [R1+0x4] ;  /* 0x0000040001037983 */ /* 0x000ee80000100800 */
[----:B0-----:R-:W4:Y:S04]  /*13aa0*/  LDL R2, [R1+0x8] ;  /* 0x0000080001027983 */ /* 0x001f280000100800 */
[----:B------:R-:W5:Y:S01]  /*13ab0*/  LDL R4, [R1] ;  /* 0x0000000001047983 */ /* 0x000f620000100800 */
[----:B--2---:R-:W0:Y:S01]  /*13ac0*/  S2R R0, SR_TID.X ;  /* 0x0000000000007919 */ /* 0x004e220000002100 */
[----:B------:R-:W-:Y:S01]  /*13ad0*/  BAR.SYNC.DEFER_BLOCKING 0x4, 0x200 ;  /* 0x0108000000007b1d */ /* 0x000fe20000010000 */
[----:B---3--:R-:W-:-:S02]  /*13ae0*/  IMAD.MOV.U32 R5, RZ, RZ, R3 ;  /* 0x000000ffff057224 */ /* 0x008fc400078e0003 */
[----:B----4-:R-:W-:-:S03]  /*13af0*/  IMAD.MOV.U32 R3, RZ, RZ, R2 ;  /* 0x000000ffff037224 */ /* 0x010fc600078e0002 */
        /* <DEDUP_REMOVED lines=10> */
[----:B-----5:R3:W-:Y:S01]  /*13ba0*/  @!P0 STS.128 [R16+0x19cd0], R4 ;  /* 0x019cd00410008388 */ /* 0x0207e20000000c00 */
[----:B------:R-:W-:Y:S06]  /*13bb0*/  BAR.ARV 0x5, 0x200 ;  /* 0x0148000000007b1d */ /* 0x000fec0000002000 */
.L_x_13046:
[----:B------:R-:W-:Y:S02]  /*13bc0*/  ULDC UR4, c[0x0][0xc3c] ;  /* 0x00030f0000047ab9 */ /* 0x000fe40000000800 */
[----:B------:R-:W-:-:S06]  /*13bd0*/  UISETP.GE.AND UP0, UPT, UR40, UR4, UPT ;  /* 0x000000042800728c */ /* 0x000fcc000bf06270 */
[----:B------:R-:W-:-:S13]  /*13be0*/  PLOP3.LUT P0, PT, PT, PT, UP0, 0x80, 0x0 ;  /* 0x000000000000781c */ /* 0x000fda0003f0f008 */
[----:B------:R-:W-:Y:S05]  /*13bf0*/  @!P0 BRA `(.L_x_13054) ;  /* 0xffffffac00e48947 */ /* 0x000fea000383ffff */
.L_x_12978:
[----:B-1----:R-:W4:Y:S01]  /*13c00*/  LDL.LU R0, [R1+0x2c] ;  /* 0x00002c0001007983 */ /* 0x002f220000300800 */
[----:B------:R-:W-:Y:S01]  /*13c10*/  BSSY B0, `(.L_x_13055) ;  /* 0x000000b000007945 */ /* 0x000fe20003800000 */
[----:B--23--:R-:W1:Y:S01]  /*13c20*/  S2R R5, SR_CgaCtaId ;  /* 0x0000000000057919 */ /* 0x00ce620000008800 */
[----:B----4-:R-:W-:-:S05]  /*13c30*/  VIADD R0, R0, 0x1 ;  /* 0x0000000100007836 */ /* 0x010fca0000000000 */
[----:B------:R-:W-:-:S04]  /*13c40*/  LEA.HI R2, R0, R0, RZ, 0x1 ;  /* 0x0000000000027211 */ /* 0x000fc800078f08ff */
[----:B------:R-:W-:Y:S02]  /*13c50*/  LOP3.LUT R3, R2, 0xfffffffe, RZ, 0xc0, !PT ;  /* 0xfffffffe02037812 */ /* 0x000fe400078ec0ff */
[----:B------:R-:W-:-:S03]  /*13c60*/  MOV R2, 0x400 ;  /* 0x0000040000027802 */ /* 0x000fc60000000f00 */
[----:B------:R-:W-:Y:S01]  /*13c70*/  IMAD.IADD R0, R0, 0x1, -R3 ;  /* 0x0000000100007824 */ /* 0x000fe200078e0a03 */
[----:B-1----:R-:W-:-:S04]  /*13c80*/  LEA R4, R5, R2, 0x18 ;  /* 0x0000000205047211 */ /* 0x002fc800078ec0ff */
[----:B------:R-:W-:-:S04]  /*13c90*/  SHF.L.U32 R0, R0, 0x1f, RZ ;  /* 0x0000001f00007819 */ /* 0x000fc800000006ff */
[----:B------:R-:W1:Y:S02]  /*13ca0*/  SYNCS.PHASECHK.TRANS64.TRYWAIT P0, [R4+URZ+0x19c20], R0 ;  /* 0x019c2000040075a7 */ /* 0x000e64000800017f */
[----:B-1----:R-:W-:Y:S05]  /*13cb0*/  @!P0 BRA `(.L_x_13056) ;  /* 0x0000001400fc8947 */ /* 0x002fea0003800000 */
.L_x_13115:
[----:B------:R-:W-:Y:S05]  /*13cc0*/  BSYNC B0 ;  /* 0x0000000000007941 */ /* 0x000fea0003800000 */
.L_x_13055:
[----:B------:R-:W-:-:S03]  /*13cd0*/  UMOV UR4, 0xffffffff ;  /* 0xffffffff00047882 */ /* 0x000fc60000000000 */
[----:B------:R-:W-:Y:S05]  /*13ce0*/  BRA.DIV UR4, `(.L_x_13057) ;  /* 0x0000001a04047947 */ /* 0x000fea000b800000 */
[----:B-1----:R-:W1:Y:S02]  /*13cf0*/  S2R R0, SR_TID.X ;  /* 0x0000000000007919 */ /* 0x002e640000002100 */
[----:B-1----:R-:W-:-:S04]  /*13d00*/  SHF.R.U32.HI R0, RZ, 0x5, R0 ;  /* 0x00000005ff007819 */ /* 0x002fc80000011600 */
[----:B------:R-:W-:-:S05]  /*13d10*/  LOP3.LUT R0, R0, 0x3, RZ, 0xc0, !PT ;  /* 0x0000000300007812 */ /* 0x000fca00078ec0ff */
[----:B------:R1:W2:Y:S02]  /*13d20*/  SHFL.IDX PT, R14, R0, RZ, 0x1f ;  /* 0x00001fff000e7589 */ /* 0x0002a400000e0000 */
.L_x_13118:
[----:B--2---:R-:W-:Y:S01]  /*13d30*/  ISETP.NE.AND P0, PT, R14, RZ, PT ;  /* 0x000000ff0e00720c */ /* 0x004fe20003f05270 */
[----:B------:R-:W-:-:S12]  /*13d40*/  BSSY B0, `(.L_x_13058) ;  /* 0x000002c000007945 */ /* 0x000fd80003800000 */
[----:B------:R-:W-:Y:S05]  /*13d50*/  @P0 BRA `(.L_x_13059) ;  /* 0x0000000000a80947 */ /* 0x000fea0003800000 */
[----:B------:R-:W-:-:S03]  /*13d60*/  UMOV UR4, 0xffffffff ;  /* 0xffffffff00047882 */ /* 0x000fc60000000000 */
[----:B------:R-:W-:Y:S05]  /*13d70*/  BRA.DIV UR4, `(.L_x_13060) ;  /* 0x0000001a04147947 */ /* 0x000fea000b800000 */
[----:B------:R-:W-:-:S13]  /*13d80*/  ELECT P6, URZ, PT ;  /* 0x00000000003f782f */ /* 0x000fda00038c0000 */
.L_x_13121:
[----:B------:R-:W-:Y:S05]  /*13d90*/  @!P6 BRA `(.L_x_13059) ;  /* 0x000000000098e947 */ /* 0x000fea0003800000 */
[----:B------:R-:W-:-:S06]  /*13da0*/  ULOP3.LUT UR4, UR37, 0x2, URZ, 0xfc, !UPT ;  /* 0x0000000225047892 */ /* 0x000fcc000f8efc3f */
[----:B-1----:R-:W-:-:S05]  /*13db0*/  IMAD.U32 R0, RZ, RZ, UR4 ;  /* 0x00000004ff007e24 */ /* 0x002fca000f8e00ff */
[----:B------:R-:W-:-:S13]  /*13dc0*/  ISETP.NE.AND P0, PT, R0, 0x3, PT ;  /* 0x000000030000780c */ /* 0x000fda0003f05270 */
[----:B------:R-:W-:Y:S05]  /*13dd0*/  @!P0 BRA `(.L_x_13061) ;  /* 0x0000000000048947 */ /* 0x000fea0003800000 */
[----:B------:R-:W-:Y:S01]  /*13de0*/  BPT.TRAP 0x1 ;  /* 0x000000040000795c */ /* 0x000fe20000300000 */
.L_x_13061:
[C---:B------:R-:W-:Y:S01]  /*13df0*/  IMAD R5, R19.reuse, 0x8, R4 ;  /* 0x0000000813057824 */ /* 0x040fe200078e0204 */
[----:B------:R-:W-:Y:S01]  /*13e00*/  SHF.L.U32 R0, R24, 0x1f, RZ ;  /* 0x0000001f18007819 */ /* 0x000fe200000006ff */
[----:B------:R-:W-:-:S03]  /*13e10*/  VIADD R19, R19, 0x1 ;  /* 0x0000000113137836 */ /* 0x000fc60000000000 */
[----:B------:R-:W1:Y:S02]  /*13e20*/  SYNCS.PHASECHK.TRANS64.TRYWAIT P1, [R5+URZ+0x19c40], R0 ;  /* 0x019c4000050075a7 */ /* 0x000e64000802017f */
[----:B------:R-:W-:-:S04]  /*13e30*/  ISETP.NE.AND P2, PT, R19, 0x2, PT ;  /* 0x000000021300780c */ /* 0x000fc80003f45270 */
[----:B------:R-:W-:Y:S01]  /*13e40*/  SEL R3, RZ, 0x1, P2 ;  /* 0x00000001ff037807 */ /* 0x000fe20001000000 */
[----:B-1----:R-:W-:Y:S08]  /*13e50*/  @!P1 BRA `(.L_x_13062) ;  /* 0x0000001400fc9947 */ /* 0x002ff00003800000 */
.L_x_13122:
[----:B------:R-:W-:Y:S02]  /*13e60*/  SEL R19, R19, RZ, P2 ;  /* 0x000000ff13137207 */ /* 0x000fe40001000000 */
[----:B------:R-:W-:Y:S01]  /*13e70*/  LOP3.LUT R2, R24, R3, RZ, 0x3c, !PT ;  /* 0x0000000318027212 */ /* 0x000fe200078e3cff */
[----:B------:R-:W-:Y:S06]  /*13e80*/  @!P0 BRA `(.L_x_13063) ;  /* 0x0000000000048947 */ /* 0x000fec0003800000 */
[----:B------:R-:W-:Y:S01]  /*13e90*/  BPT.TRAP 0x1 ;  /* 0x000000040000795c */ /* 0x000fe20000300000 */
.L_x_13063:
[----:B------:R-:W-:Y:S01]  /*13ea0*/  IMAD R19, R19, 0x8, R4 ;  /* 0x0000000813137824 */ /* 0x000fe200078e0204 */
[----:B------:R-:W-:-:S04]  /*13eb0*/  SHF.L.U32 R2, R2, 0x1f, RZ ;  /* 0x0000001f02027819 */ /* 0x000fc800000006ff */
[----:B------:R-:W2:Y:S02]  /*13ec0*/  SYNCS.PHASECHK.TRANS64.TRYWAIT P1, [R19+URZ+0x19c40], R2 ;  /* 0x019c4002130075a7 */ /* 0x000ea4000802017f */
[----:B--2---:R-:W-:Y:S05]  /*13ed0*/  @!P1 BRA `(.L_x_13064) ;  /* 0x0000001400f09947 */ /* 0x004fea0003800000 */
.L_x_13123:
[----:B------:R-:W-:Y:S05]  /*13ee0*/  @!P0 BRA `(.L_x_13065) ;  /* 0x0000000000048947 */ /* 0x000fea0003800000 */
[----:B------:R-:W-:Y:S01]  /*13ef0*/  BPT.TRAP 0x1 ;  /* 0x000000040000795c */ /* 0x000fe20000300000 */
.L_x_13065:
[----:B------:R-:W3:Y:S02]  /*13f00*/  SYNCS.PHASECHK.TRANS64.TRYWAIT P1, [R5+URZ+0x19c60], R0 ;  /* 0x019c6000050075a7 */ /* 0x000ee4000802017f */
[----:B---3--:R-:W-:Y:S05]  /*13f10*/  @!P1 BRA `(.L_x_13066) ;  /* 0x0000001400f49947 */ /* 0x008fea0003800000 */
.L_x_13124:
[----:B------:R-:W-:Y:S05]  /*13f20*/  @!P0 BRA `(.L_x_13067) ;  /* 0x0000000000048947 */ /* 0x000fea0003800000 */
[----:B------:R-:W-:Y:S01]  /*13f30*/  BPT.TRAP 0x1 ;  /* 0x000000040000795c */ /* 0x000fe20000300000 */
.L_x_13067:
[----:B------:R-:W4:Y:S02]  /*13f40*/  SYNCS.PHASECHK.TRANS64.TRYWAIT P1, [R19+URZ+0x19c60], R2 ;  /* 0x019c6002130075a7 */ /* 0x000f24000802017f */
[----:B----4-:R-:W-:Y:S05]  /*13f50*/  @!P1 BRA `(.L_x_13068) ;  /* 0x0000001400f89947 */ /* 0x010fea0003800000 */
.L_x_13125:
[----:B------:R-:W-:Y:S05]  /*13f60*/  @!P0 BRA `(.L_x_13069) ;  /* 0x0000000000048947 */ /* 0x000fea0003800000 */
[----:B------:R-:W-:Y:S01]  /*13f70*/  BPT.TRAP 0x1 ;  /* 0x000000040000795c */ /* 0x000fe20000300000 */
.L_x_13069:
[----:B------:R-:W5:Y:S02]  /*13f80*/  SYNCS.PHASECHK.TRANS64.TRYWAIT P1, [R5+URZ+0x19c80], R0 ;  /* 0x019c8000050075a7 */ /* 0x000f64000802017f */
[----:B-----5:R-:W-:Y:S05]  /*13f90*/  @!P1 BRA `(.L_x_13070) ;  /* 0x0000001400fc9947 */ /* 0x020fea0003800000 */
.L_x_13126:
[----:B------:R-:W-:Y:S05]  /*13fa0*/  @!P0 BRA `(.L_x_13071) ;  /* 0x0000000000048947 */ /* 0x000fea0003800000 */
[----:B------:R-:W-:Y:S01]  /*13fb0*/  BPT.TRAP 0x1 ;  /* 0x000000040000795c */ /* 0x000fe20000300000 */
.L_x_13071:
[----:B------:R0:W0:Y:S02]  /*13fc0*/  SYNCS.PHASECHK.TRANS64.TRYWAIT P0, [R19+URZ+0x19c80], R2 ;  /* 0x019c8002130075a7 */ /* 0x000024000800017f */
[----:B0-----:R-:W-:Y:S05]  /*13fd0*/  @!P0 NANOSLEEP.SYNCS 0x989680 ;  /* 0x009896800000895d */ /* 0x001fea0003900000 */
[----:B------:R-:W0:Y:S02]  /*13fe0*/  @!P0 SYNCS.PHASECHK.TRANS64 P0, [R19+URZ+0x19c80], R2 ;  /* 0x019c8002130085a7 */ /* 0x000e24000800007f */
[----:B0-----:R-:W-:Y:S05]  /*13ff0*/  @!P0 BRA `(.L_x_13071) ;  /* 0xfffffffc00f08947 */ /* 0x001fea000383ffff */
.L_x_13059:
[----:B------:R-:W-:Y:S05]  /*14000*/  BSYNC B0 ;  /* 0x0000000000007941 */ /* 0x000fea0003800000 */
.L_x_13058:
[----:B------:R-:W-:Y:S05]  /*14010*/  EXIT ;  /* 0x000000000000794d */ /* 0x000fea0003800000 */
.L_x_12920:
[----:B0-----:R-:W-:-:S04]  /*14020*/  IMAD.U32 R3, RZ, RZ, UR46 ;  /* 0x0000002eff037e24 */ /* 0x001fc8000f8e00ff */
[----:B------:R0:W1:Y:S03]  /*14030*/  SYNCS.PHASECHK.TRANS64.TRYWAIT P1, [R3+URZ+0x19c00], R2 ;  /* 0x019c0002030075a7 */ /* 0x000066000802017f */
[----:B-1----:R-:W-:Y:S05]  /*14040*/  @!P1 NANOSLEEP.SYNCS 0x989680 ;  /* 0x009896800000995d */ /* 0x002fea0003900000 */
[----:B------:R-:W1:Y:S02]  /*14050*/  @!P1 SYNCS.PHASECHK.TRANS64 P1, [R3+URZ+0x19c00], R2 ;  /* 0x019c0002030095a7 */ /* 0x000e64000802007f */
[----:B-1----:R-:W-:Y:S05]  /*14060*/  @!P1 BRA `(.L_x_12920) ;  /* 0xfffffffc00ec9947 */ /* 0x002fea000383ffff */
[----:B------:R-:W-:Y:S05]  /*14070*/  BRA `(.L_x_13072) ;  /* 0xfffffedc00947947 */ /* 0x000fea000383ffff */
.L_x_12924:
[----:B-1----:R1:W2:Y:S02]  /*14080*/  SYNCS.PHASECHK.TRANS64.TRYWAIT P1, [R2+URZ+0x19c30], R3 ;  /* 0x019c3003020075a7 */ /* 0x0022a4000802017f */
[----:B--2---:R-:W-:Y:S05]  /*14090*/  @!P1 NANOSLEEP.SYNCS 0x989680 ;  /* 0x009896800000995d */ /* 0x004fea0003900000 */
[----:B------:R-:W2:Y:S02]  /*140a0*/  @!P1 SYNCS.PHASECHK.TRANS64 P1, [R2+URZ+0x19c30], R3 ;  /* 0x019c3003020095a7 */ /* 0x000ea4000802007f */
[----:B--2---:R-:W-:Y:S05]  /*140b0*/  @!P1 BRA `(.L_x_12924) ;  /* 0xfffffffc00f09947 */ /* 0x004fea000383ffff */
[----:B------:R-:W-:Y:S05]  /*140c0*/  BRA `(.L_x_12923) ;  /* 0xfffffedc00b07947 */ /* 0x000fea000383ffff */
.L_x_12930:
[----:B-1----:R-:W-:-:S04]  /*140d0*/  IMAD.U32 R7, RZ, RZ, UR19 ;  /* 0x00000013ff077e24 */ /* 0x002fc8000f8e00ff */
[----:B------:R1:W2:Y:S03]  /*140e0*/  SYNCS.PHASECHK.TRANS64.TRYWAIT P1, [R7+URZ+0x19c30], R6 ;  /* 0x019c3006070075a7 */ /* 0x0002a6000802017f */
[----:B--2---:R-:W-:Y:S05]  /*140f0*/  @!P1 NANOSLEEP.SYNCS 0x989680 ;  /* 0x009896800000995d */ /* 0x004fea0003900000 */
[----:B------:R-:W2:Y:S02]  /*14100*/  @!P1 SYNCS.PHASECHK.TRANS64 P1, [R7+URZ+0x19c30], R6 ;  /* 0x019c3006070095a7 */ /* 0x000ea4000802007f */
[----:B--2---:R-:W-:Y:S05]  /*14110*/  @!P1 BRA `(.L_x_12930) ;  /* 0xfffffffc00ec9947 */ /* 0x004fea000383ffff */
[----:B------:R-:W-:Y:S05]  /*14120*/  BRA `(.L_x_12929) ;  /* 0xffffff08006c7947 */ /* 0x000fea000383ffff */
.L_x_12934:
[----:B-1----:R-:W-:-:S04]  /*14130*/  IMAD.U32 R7, RZ, RZ, UR11 ;  /* 0x0000000bff077e24 */ /* 0x002fc8000f8e00ff */
[----:B------:R1:W2:Y:S03]  /*14140*/  SYNCS.PHASECHK.TRANS64.TRYWAIT P1, [R7+URZ+0x19c50], R6 ;  /* 0x019c5006070075a7 */ /* 0x0002a6000802017f */
[----:B--2---:R-:W-:Y:S05]  /*14150*/  @!P1 NANOSLEEP.SYNCS 0x989680 ;  /* 0x009896800000995d */ /* 0x004fea0003900000 */
[----:B------:R-:W2:Y:S02]  /*14160*/  @!P1 SYNCS.PHASECHK.TRANS64 P1, [R7+URZ+0x19c50], R6 ;  /* 0x019c5006070095a7 */ /* 0x000ea4000802007f */
[----:B--2---:R-:W-:Y:S05]  /*14170*/  @!P1 BRA `(.L_x_12934) ;  /* 0xfffffffc00ec9947 */ /* 0x004fea000383ffff */
[----:B------:R-:W-:Y:S05]  /*14180*/  BRA `(.L_x_12933) ;  /* 0xffffff0800bc7947 */ /* 0x000fea000383ffff */
.L_x_12942:
[----:B-1----:R-:W-:-:S04]  /*14190*/  IMAD.U32 R7, RZ, RZ, UR6 ;  /* 0x00000006ff077e24 */ /* 0x002fc8000f8e00ff */
[----:B------:R1:W2:Y:S03]  /*141a0*/  SYNCS.PHASECHK.TRANS64.TRYWAIT P1, [R7+URZ+0x19c30], R6 ;  /* 0x019c3006070075a7 */ /* 0x0002a6000802017f */
[----:B--2---:R-:W-:Y:S05]  /*141b0*/  @!P1 NANOSLEEP.SYNCS 0x989680 ;  /* 0x009896800000995d */ /* 0x004fea0003900000 */
[----:B------:R-:W2:Y:S02]  /*141c0*/  @!P1 SYNCS.PHASECHK.TRANS64 P1, [R7+URZ+0x19c30], R6 ;  /* 0x019c3006070095a7 */ /* 0x000ea4000802007f */
[----:B--2---:R-:W-:Y:S05]  /*141d0*/  @!P1 BRA `(.L_x_12942) ;  /* 0xfffffffc00ec9947 */ /* 0x004fea000383ffff */
[----:B------:R-:W-:Y:S05]  /*141e0*/  BRA `(.L_x_12941) ;  /* 0xffffff3400947947 */ /* 0x000fea000383ffff */
.L_x_12946:
[----:B-1----:R-:W-:-:S04]  /*141f0*/  IMAD.U32 R7, RZ, RZ, UR11 ;  /* 0x0000000bff077e24 */ /* 0x002fc8000f8e00ff */
[----:B------:R1:W2:Y:S03]  /*14200*/  SYNCS.PHASECHK.TRANS64.TRYWAIT P1, [R7+URZ+0x19c50], R6 ;  /* 0x019c5006070075a7 */ /* 0x0002a6000802017f */
[----:B--2---:R-:W-:Y:S05]  /*14210*/  @!P1 NANOSLEEP.SYNCS 0x989680 ;  /* 0x009896800000995d */ /* 0x004fea0003900000 */
[----:B------:R-:W2:Y:S02]  /*14220*/  @!P1 SYNCS.PHASECHK.TRANS64 P1, [R7+URZ+0x19c50], R6 ;  /* 0x019c5006070095a7 */ /* 0x000ea4000802007f */
[----:B--2---:R-:W-:Y:S05]  /*14230*/  @!P1 BRA `(.L_x_12946) ;  /* 0xfffffffc00ec9947 */ /* 0x004fea000383ffff */
[----:B------:R-:W-:Y:S05]  /*14240*/  BRA `(.L_x_12945) ;  /* 0xffffff3400e47947 */ /* 0x000fea000383ffff */
.L_x_12953:
[----:B-1----:R-:W-:-:S04]  /*14250*/  IMAD.U32 R5, RZ, RZ, UR5 ;  /* 0x00000005ff057e24 */ /* 0x002fc8000f8e00ff */
[----:B------:R1:W2:Y:S03]  /*14260*/  SYNCS.PHASECHK.TRANS64.TRYWAIT P1, [R5+URZ+0x19c50], R0 ;  /* 0x019c5000050075a7 */ /* 0x0002a6000802017f */
[----:B--2---:R-:W-:Y:S05]  /*14270*/  @!P1 NANOSLEEP.SYNCS 0x989680 ;  /* 0x009896800000995d */ /* 0x004fea0003900000 */
[----:B------:R-:W2:Y:S02]  /*14280*/  @!P1 SYNCS.PHASECHK.TRANS64 P1, [R5+URZ+0x19c50], R0 ;  /* 0x019c5000050095a7 */ /* 0x000ea4000802007f */
[----:B--2---:R-:W-:Y:S05]  /*14290*/  @!P1 BRA `(.L_x_12953) ;  /* 0xfffffffc00ec9947 */ /* 0x004fea000383ffff */
[----:B------:R-:W-:Y:S05]  /*142a0*/  BRA `(.L_x_12952) ;  /* 0xffffff5800347947 */ /* 0x000fea000383ffff */
.L_x_12994:
        /* <DEDUP_REMOVED lines=10> */
.L_x_13073:
[----:B------:R-:W-:Y:S05]  /*14350*/  BRA `(.L_x_13074) ;  /* 0xffffffb800e47947 */ /* 0x000fea000383ffff */
.L_x_12997:
[----:B0-----:R0:W1:Y:S02]  /*14360*/  SYNCS.PHASECHK.TRANS64.TRYWAIT P0, [R4+URZ+0x19c80], R21 ;  /* 0x019c8015040075a7 */ /* 0x001064000800017f */
[----:B-1----:R-:W-:Y:S05]  /*14370*/  @!P0 NANOSLEEP.SYNCS 0x989680 ;  /* 0x009896800000895d */ /* 0x002fea0003900000 */
[----:B------:R-:W1:Y:S02]  /*14380*/  @!P0 SYNCS.PHASECHK.TRANS64 P0, [R4+URZ+0x19c80], R21 ;  /* 0x019c8015040085a7 */ /* 0x000e64000800007f */
[----:B-1----:R-:W-:Y:S05]  /*14390*/  @!P0 BRA `(.L_x_12997) ;  /* 0xfffffffc00f08947 */ /* 0x002fea000383ffff */
[----:B------:R-:W-:Y:S05]  /*143a0*/  BRA `(.L_x_13075) ;  /* 0xffffffb800f87947 */ /* 0x000fea000383ffff */
.L_x_12998:
        /* <DEDUP_REMOVED lines=8> */
.L_x_13077:
[----:B------:R-:W-:Y:S05]  /*14430*/  BSYNC B0 ;  /* 0x0000000000007941 */ /* 0x000fea0003800000 */
.L_x_13076:
        /* <DEDUP_REMOVED lines=8> */
.L_x_13078:
        /* <DEDUP_REMOVED lines=25> */
.L_x_13079:
        /* <DEDUP_REMOVED lines=10> */
.L_x_13080:
[----:B------:R-:W-:Y:S01]  /*146f0*/  IMAD.MOV.U32 R6, RZ, RZ, R14 ;  /* 0x000000ffff067224 */ /* 0x000fe200078e000e */
[----:B------:R-:W-:Y:S06]  /*14700*/  BRA `(.L_x_13081) ;  /* 0xffffffb800cc7947 */ /* 0x000fec000383ffff */
.L_x_13003:
[----:B----4-:R4:W0:Y:S02]  /*14710*/  SYNCS.PHASECHK.TRANS64.TRYWAIT P1, [R4+URZ+0x19c40], R21 ;  /* 0x019c4015040075a7 */ /* 0x010824000802017f */
[----:B0-----:R-:W-:Y:S05]  /*14720*/  @!P1 NANOSLEEP.SYNCS 0x989680 ;  /* 0x009896800000995d */ /* 0x001fea0003900000 */
[----:B------:R-:W0:Y:S02]  /*14730*/  @!P1 SYNCS.PHASECHK.TRANS64 P1, [R4+URZ+0x19c40], R21 ;  /* 0x019c4015040095a7 */ /* 0x000e24000802007f */
[----:B0-----:R-:W-:Y:S05]  /*14740*/  @!P1 BRA `(.L_x_13003) ;  /* 0xfffffffc00f09947 */ /* 0x001fea000383ffff */
[----:B------:R-:W-:Y:S05]  /*14750*/  BRA `(.L_x_13082) ;  /* 0xffffffbc00307947 */ /* 0x000fea000383ffff */
.L_x_13004:
        /* <DEDUP_REMOVED lines=8> */
.L_x_13084:
[----:B------:R-:W-:Y:S05]  /*147e0*/  BSYNC B0 ;  /* 0x0000000000007941 */ /* 0x000fea0003800000 */
.L_x_13083:
        /* <DEDUP_REMOVED lines=8> */
.L_x_13085:
[----:B------:R-:W-:Y:S02]  /*14870*/  IMAD.MOV.U32 R13, RZ, RZ, R6 ;  /* 0x000000ffff0d7224 */ /* 0x000fe400078e0006 */
[----:B------:R-:W-:Y:S02]  /*14880*/  IMAD.MOV.U32 R12, RZ, RZ, 0x1 ;  /* 0x00000001ff0c7424 */ /* 0x000fe400078e00ff */
[----:B------:R-:W-:-:S07]  /*14890*/  IMAD.MOV.U32 R3, RZ, RZ, R14 ;  /* 0x000000ffff037224 */ /* 0x000fce00078e000e */
[----:B------:R-:W-:Y:S05]  /*148a0*/  WARPSYNC.COLLECTIVE R15, `(.L_x_13086) ;  /* 0x000000000f087348 */ /* 0x000fea0003c00000 */
[----:B------:R0:W1:Y:S02]  /*148b0*/  SHFL.IDX P6, R14, R13, R12, R11 ;  /* 0x0000000c0d0e7389 */ /* 0x00006400000c000b */
[----:B01----:R-:W-:Y:S01]  /*148c0*/  ENDCOLLECTIVE ;  /* 0x000000000000791b */ /* 0x003fe20003800000 */
.L_x_13086:
        /* <DEDUP_REMOVED lines=10> */
.L_x_13087:
        /* <DEDUP_REMOVED lines=8> */
.L_x_13009:
        /* <DEDUP_REMOVED lines=9> */
.L_x_13089:
[----:B------:R-:W-:Y:S01]  /*14a80*/  ISETP.GE.AND P1, PT, R0, R4, PT ;  /* 0x000000040000720c */ /* 0x000fe20003f26270 */
[----:B------:R-:W-:Y:S02]  /*14a90*/  IMAD.MOV.U32 R13, RZ, RZ, R6 ;  /* 0x000000ffff0d7224 */ /* 0x000fe400078e0006 */
[----:B------:R-:W-:-:S10]  /*14aa0*/  IMAD.MOV.U32 R2, RZ, RZ, R14 ;  /* 0x000000ffff027224 */ /* 0x000fd400078e000e */
[----:B------:R-:W-:Y:S05]  /*14ab0*/  WARPSYNC.COLLECTIVE R15, `(.L_x_13090) ;  /* 0x000000000f087348 */ /* 0x000fea0003c00000 */
[----:B------:R0:W1:Y:S02]  /*14ac0*/  SHFL.IDX P6, R14, R13, R12, R11 ;  /* 0x0000000c0d0e7389 */ /* 0x00006400000c000b */
[----:B01----:R-:W-:Y:S01]  /*14ad0*/  ENDCOLLECTIVE ;  /* 0x000000000000791b */ /* 0x003fe20003800000 */
.L_x_13090:
[----:B------:R-:W-:Y:S02]  /*14ae0*/  IMAD.MOV.U32 R13, RZ, RZ, R5 ;  /* 0x000000ffff0d7224 */ /* 0x000fe400078e0005 */
[----:B------:R-:W-:Y:S02]  /*14af0*/  IMAD.MOV.U32 R12, RZ, RZ, 0x1 ;  /* 0x00000001ff0c7424 */ /* 0x000fe400078e00ff */
[----:B------:R-:W-:-:S07]  /*14b00*/  IMAD.MOV.U32 R3, RZ, RZ, R14 ;  /* 0x000000ffff037224 */ /* 0x000fce00078e000e */
[----:B------:R-:W-:Y:S05]  /*14b10*/  WARPSYNC.COLLECTIVE R15, `(.L_x_13091) ;  /* 0x000000000f087348 */ /* 0x000fea0003c00000 */
[----:B------:R0:W1:Y:S02]  /*14b20*/  SHFL.IDX P6, R14, R13, R12, R11 ;  /* 0x0000000c0d0e7389 */ /* 0x00006400000c000b */
[----:B01----:R-:W-:Y:S01]  /*14b30*/  ENDCOLLECTIVE ;  /* 0x000000000000791b */ /* 0x003fe20003800000 */
.L_x_13091:
        /* <DEDUP_REMOVED lines=10> */
.L_x_13092:
        /* <DEDUP_REMOVED lines=13> */
.L_x_13093:
        /* <DEDUP_REMOVED lines=14> */
.L_x_13094:
[----:B------:R-:W-:Y:S01]  /*14d90*/  IMAD.MOV.U32 R2, RZ, RZ, R14 ;  /* 0x000000ffff027224 */ /* 0x000fe200078e000e */
[----:B------:R-:W-:Y:S06]  /*14da0*/  BRA `(.L_x_13095) ;  /* 0xffffffc0009c7947 */ /* 0x000fec000383ffff */
.L_x_13014:
[----:B--2---:R2:W3:Y:S02]  /*14db0*/  SYNCS.PHASECHK.TRANS64.TRYWAIT P0, [R16+URZ+0x19c20], R0 ;  /* 0x019c2000100075a7 */ /* 0x0044e4000800017f */
[----:B---3--:R-:W-:Y:S05]  /*14dc0*/  @!P0 NANOSLEEP.SYNCS 0x989680 ;  /* 0x009896800000895d */ /* 0x008fea0003900000 */
[----:B------:R-:W3:Y:S02]  /*14dd0*/  @!P0 SYNCS.PHASECHK.TRANS64 P0, [R16+URZ+0x19c20], R0 ;  /* 0x019c2000100085a7 */ /* 0x000ee4000800007f */
[----:B---3--:R-:W-:Y:S05]  /*14de0*/  @!P0 BRA `(.L_x_13014) ;  /* 0xfffffffc00f08947 */ /* 0x008fea000383ffff */
[----:B------:R-:W-:Y:S05]  /*14df0*/  BRA `(.L_x_13096) ;  /* 0xffffffc4000c7947 */ /* 0x000fea000383ffff */
.L_x_13018:
[----:B0-----:R0:W1:Y:S02]  /*14e00*/  SYNCS.PHASECHK.TRANS64.TRYWAIT P0, [R5+URZ+0x19c80], R10 ;  /* 0x019c800a050075a7 */ /* 0x001064000800017f */
[----:B-1----:R-:W-:Y:S05]  /*14e10*/  @!P0 NANOSLEEP.SYNCS 0x989680 ;  /* 0x009896800000895d */ /* 0x002fea0003900000 */
[----:B------:R-:W1:Y:S02]  /*14e20*/  @!P0 SYNCS.PHASECHK.TRANS64 P0, [R5+URZ+0x19c80], R10 ;  /* 0x019c800a050085a7 */ /* 0x000e64000800007f */
[----:B-1----:R-:W-:Y:S05]  /*14e30*/  @!P0 BRA `(.L_x_13018) ;  /* 0xfffffffc00f08947 */ /* 0x002fea000383ffff */
[----:B------:R-:W-:Y:S05]  /*14e40*/  BRA `(.L_x_13097) ;  /* 0xffffffc400e07947 */ /* 0x000fea000383ffff */
.L_x_13019:
        /* <DEDUP_REMOVED lines=8> */
.L_x_13099:
[----:B------:R-:W-:Y:S05]  /*14ed0*/  BSYNC B0 ;  /* 0x0000000000007941 */ /* 0x000fea0003800000 */
.L_x_13098:
        /* <DEDUP_REMOVED lines=9> */
.L_x_13100:
[----:B------:R-:W-:Y:S02]  /*14f70*/  IMAD.MOV.U32 R13, RZ, RZ, R21 ;  /* 0x000000ffff0d7224 */ /* 0x000fe400078e0015 */
[----:B------:R-:W-:Y:S02]  /*14f80*/  IMAD.MOV.U32 R12, RZ, RZ, 0x1 ;  /* 0x00000001ff0c7424 */ /* 0x000fe400078e00ff */
[----:B------:R-:W-:-:S07]  /*14f90*/  IMAD.MOV.U32 R2, RZ, RZ, R14 ;  /* 0x000000ffff027224 */ /* 0x000fce00078e000e */
[----:B------:R-:W-:Y:S05]  /*14fa0*/  WARPSYNC.COLLECTIVE R15, `(.L_x_13101) ;  /* 0x000000000f087348 */ /* 0x000fea0003c00000 */
[----:B------:R0:W1:Y:S02]  /*14fb0*/  SHFL.IDX P6, R14, R13, R12, R11 ;  /* 0x0000000c0d0e7389 */ /* 0x00006400000c000b */
[----:B01----:R-:W-:Y:S01]  /*14fc0*/  ENDCOLLECTIVE ;  /* 0x000000000000791b */ /* 0x003fe20003800000 */
.L_x_13101:
        /* <DEDUP_REMOVED lines=13> */
.L_x_13102:
[----:B------:R-:W-:Y:S01]  /*150a0*/  IMAD.MOV.U32 R2, RZ, RZ, R14 ;  /* 0x000000ffff027224 */ /* 0x000fe200078e000e */
[----:B------:R-:W-:Y:S06]  /*150b0*/  BRA `(.L_x_13103) ;  /* 0xffffffc400d87947 */ /* 0x000fec000383ffff */
.L_x_13024:
[----:B---3--:R3:W4:Y:S02]  /*150c0*/  SYNCS.PHASECHK.TRANS64.TRYWAIT P0, [R5+URZ+0x19c40], R10 ;  /* 0x019c400a050075a7 */ /* 0x008724000800017f */
[----:B----4-:R-:W-:Y:S05]  /*150d0*/  @!P0 NANOSLEEP.SYNCS 0x989680 ;  /* 0x009896800000895d */ /* 0x010fea0003900000 */
[----:B------:R-:W4:Y:S02]  /*150e0*/  @!P0 SYNCS.PHASECHK.TRANS64 P0, [R5+URZ+0x19c40], R10 ;  /* 0x019c400a050085a7 */ /* 0x000f24000800007f */
[----:B----4-:R-:W-:Y:S05]  /*150f0*/  @!P0 BRA `(.L_x_13024) ;  /* 0xfffffffc00f08947 */ /* 0x010fea000383ffff */
[----:B------:R-:W-:Y:S05]  /*15100*/  BRA `(.L_x_13104) ;  /* 0xffffffc800307947 */ /* 0x000fea000383ffff */
.L_x_13025:
        /* <DEDUP_REMOVED lines=8> */
.L_x_13106:
[----:B------:R-:W-:Y:S05]  /*15190*/  BSYNC B0 ;  /* 0x0000000000007941 */ /* 0x000fea0003800000 */
.L_x_13105:
        /* <DEDUP_REMOVED lines=8> */
.L_x_13107:
[----:B------:R-:W-:Y:S02]  /*15220*/  IMAD.MOV.U32 R13, RZ, RZ, R8 ;  /* 0x000000ffff0d7224 */ /* 0x000fe400078e0008 */
[----:B------:R-:W-:Y:S02]  /*15230*/  IMAD.MOV.U32 R12, RZ, RZ, 0x1 ;  /* 0x00000001ff0c7424 */ /* 0x000fe400078e00ff */
[----:B------:R-:W-:-:S07]  /*15240*/  IMAD.MOV.U32 R2, RZ, RZ, R14 ;  /* 0x000000ffff027224 */ /* 0x000fce00078e000e */
[----:B------:R-:W-:Y:S05]  /*15250*/  WARPSYNC.COLLECTIVE R15, `(.L_x_13108) ;  /* 0x000000000f087348 */ /* 0x000fea0003c00000 */
[----:B------:R0:W1:Y:S02]  /*15260*/  SHFL.IDX P6, R14, R13, R12, R11 ;  /* 0x0000000c0d0e7389 */ /* 0x00006400000c000b */
[----:B01----:R-:W-:Y:S01]  /*15270*/  ENDCOLLECTIVE ;  /* 0x000000000000791b */ /* 0x003fe20003800000 */
.L_x_13108:
        /* <DEDUP_REMOVED lines=13> */
.L_x_13109:
[----:B------:R-:W-:Y:S01]  /*15350*/  IMAD.MOV.U32 R2, RZ, RZ, R14 ;  /* 0x000000ffff027224 */ /* 0x000fe200078e000e */
[----:B------:R-:W-:Y:S06]  /*15360*/  BRA `(.L_x_13110) ;  /* 0xffffffc800207947 */ /* 0x000fec000383ffff */
.L_x_13030:
[----:B------:R0:W0:Y:S02]  /*15370*/  SYNCS.PHASECHK.TRANS64.TRYWAIT P2, [R2+URZ+0x19c70], R3 ;  /* 0x019c7003020075a7 */ /* 0x000024000804017f */
[----:B0-----:R-:W-:Y:S05]  /*15380*/  @!P2 NANOSLEEP.SYNCS 0x989680 ;  /* 0x009896800000a95d */ /* 0x001fea0003900000 */
[----:B------:R-:W0:Y:S02]  /*15390*/  @!P2 SYNCS.PHASECHK.TRANS64 P2, [R2+URZ+0x19c70], R3 ;  /* 0x019c70030200a5a7 */ /* 0x000e24000804007f */
[----:B0-----:R-:W-:Y:S05]  /*153a0*/  @!P2 BRA `(.L_x_13030) ;  /* 0xfffffffc00f0a947 */ /* 0x001fea000383ffff */
[----:B------:R-:W-:Y:S05]  /*153b0*/  BRA `(.L_x_13111) ;  /* 0xffffffc8008c7947 */ /* 0x000fea000383ffff */
.L_x_13032:
[----:B0-----:R0:W2:Y:S02]  /*153c0*/  SYNCS.PHASECHK.TRANS64.TRYWAIT P2, [R2+URZ+0x19c60], R3 ;  /* 0x019c6003020075a7 */ /* 0x0010a4000804017f */
[----:B--2---:R-:W-:Y:S05]  /*153d0*/  @!P2 NANOSLEEP.SYNCS 0x989680 ;  /* 0x009896800000a95d */ /* 0x004fea0003900000 */
[----:B------:R-:W2:Y:S02]  /*153e0*/  @!P2 SYNCS.PHASECHK.TRANS64 P2, [R2+URZ+0x19c60], R3 ;  /* 0x019c60030200a5a7 */ /* 0x000ea4000804007f */
[----:B--2---:R-:W-:Y:S05]  /*153f0*/  @!P2 BRA `(.L_x_13032) ;  /* 0xfffffffc00f0a947 */ /* 0x004fea000383ffff */
[----:B------:R-:W-:Y:S05]  /*15400*/  BRA `(.L_x_13112) ;  /* 0xffffffc8009c7947 */ /* 0x000fea000383ffff */
.L_x_13040:
[----:B0-----:R0:W2:Y:S02]  /*15410*/  SYNCS.PHASECHK.TRANS64.TRYWAIT P1, [R0+URZ+0x19c70], R3 ;  /* 0x019c7003000075a7 */ /* 0x0010a4000802017f */
[----:B--2---:R-:W-:Y:S05]  /*15420*/  @!P1 NANOSLEEP.SYNCS 0x989680 ;  /* 0x009896800000995d */ /* 0x004fea0003900000 */
[----:B------:R-:W2:Y:S02]  /*15430*/  @!P1 SYNCS.PHASECHK.TRANS64 P1, [R0+URZ+0x19c70], R3 ;  /* 0x019c7003000095a7 */ /* 0x000ea4000802007f */
[----:B--2---:R-:W-:Y:S05]  /*15440*/  @!P1 BRA `(.L_x_13040) ;  /* 0xfffffffc00f09947 */ /* 0x004fea000383ffff */
[----:B------:R-:W-:Y:S05]  /*15450*/  BRA `(.L_x_13113) ;  /* 0xffffffd0003c7947 */ /* 0x000fea000383ffff */
.L_x_13042:
[----:B0-----:R0:W2:Y:S02]  /*15460*/  SYNCS.PHASECHK.TRANS64.TRYWAIT P1, [R0+URZ+0x19c60], R3 ;  /* 0x019c6003000075a7 */ /* 0x0010a4000802017f */
[----:B--2---:R-:W-:Y:S05]  /*15470*/  @!P1 NANOSLEEP.SYNCS 0x989680 ;  /* 0x009896800000995d */ /* 0x004fea0003900000 */
[----:B------:R-:W2:Y:S02]  /*15480*/  @!P1 SYNCS.PHASECHK.TRANS64 P1, [R0+URZ+0x19c60], R3 ;  /* 0x019c6003000095a7 */ /* 0x000ea4000802007f */
[----:B--2---:R-:W-:Y:S05]  /*15490*/  @!P1 BRA `(.L_x_13042) ;  /* 0xfffffffc00f09947 */ /* 0x004fea000383ffff */
[----:B------:R-:W-:Y:S05]  /*154a0*/  BRA `(.L_x_13114) ;  /* 0xffffffd000487947 */ /* 0x000fea000383ffff */
.L_x_13056:
[----:B-1----:R1:W2:Y:S02]  /*154b0*/  SYNCS.PHASECHK.TRANS64.TRYWAIT P0, [R4+URZ+0x19c20], R0 ;  /* 0x019c2000040075a7 */ /* 0x0022a4000800017f */
[----:B--2---:R-:W-:Y:S05]  /*154c0*/  @!P0 NANOSLEEP.SYNCS 0x989680 ;  /* 0x009896800000895d */ /* 0x004fea0003900000 */
[----:B------:R-:W2:Y:S02]  /*154d0*/  @!P0 SYNCS.PHASECHK.TRANS64 P0, [R4+URZ+0x19c20], R0 ;  /* 0x019c2000040085a7 */ /* 0x000ea4000800007f */
[----:B--2---:R-:W-:Y:S05]  /*154e0*/  @!P0 BRA `(.L_x_13056) ;  /* 0xfffffffc00f08947 */ /* 0x004fea000383ffff */
[----:B------:R-:W-:Y:S05]  /*154f0*/  BRA `(.L_x_13115) ;  /* 0xffffffe400f07947 */ /* 0x000fea000383ffff */
.L_x_13057:
[----:B------:R-:W2:Y:S01]  /*15500*/  S2R R2, SR_TID.X ;  /* 0x0000000000027919 */ /* 0x000ea20000002100 */
[----:B------:R-:W-:Y:S01]  /*15510*/  BSSY B0, `(.L_x_13116) ;  /* 0x000000a000007945 */ /* 0x000fe20003800000 */
[----:B------:R-:W-:Y:S02]  /*15520*/  IMAD.MOV.U32 R12, RZ, RZ, RZ ;  /* 0x000000ffff0c7224 */ /* 0x000fe400078e00ff */
[----:B0-----:R-:W-:Y:S02]  /*15530*/  IMAD.MOV.U32 R11, RZ, RZ, 0x1f ;  /* 0x0000001fff0b7424 */ /* 0x001fe400078e00ff */
[----:B------:R-:W-:Y:S01]  /*15540*/  IMAD.MOV.U32 R15, RZ, RZ, -0x1 ;  /* 0xffffffffff0f7424 */ /* 0x000fe200078e00ff */
[----:B--2---:R-:W-:-:S04]  /*15550*/  SHF.R.U32.HI R2, RZ, 0x5, R2 ;  /* 0x00000005ff027819 */ /* 0x004fc80000011602 */
[----:B------:R-:W-:-:S05]  /*15560*/  LOP3.LUT R2, R2, 0x3, RZ, 0xc0, !PT ;  /* 0x0000000302027812 */ /* 0x000fca00078ec0ff */
[----:B------:R-:W-:-:S07]  /*15570*/  IMAD.MOV.U32 R13, RZ, RZ, R2 ;  /* 0x000000ffff0d7224 */ /* 0x000fce00078e0002 */
[----:B-1----:R-:W-:Y:S05]  /*15580*/  WARPSYNC.COLLECTIVE R15, `(.L_x_13117) ;  /* 0x000000000f087348 */ /* 0x002fea0003c00000 */
[----:B------:R0:W2:Y:S02]  /*15590*/  SHFL.IDX P6, R14, R13, R12, R11 ;  /* 0x0000000c0d0e7389 */ /* 0x0000a400000c000b */
[----:B012---:R-:W-:Y:S01]  /*155a0*/  ENDCOLLECTIVE ;  /* 0x000000000000791b */ /* 0x007fe20003800000 */
.L_x_13117:
[----:B------:R-:W-:Y:S05]  /*155b0*/  BSYNC B0 ;  /* 0x0000000000007941 */ /* 0x000fea0003800000 */
.L_x_13116:
[----:B------:R-:W-:Y:S05]  /*155c0*/  BRA `(.L_x_13118) ;  /* 0xffffffe400d87947 */ /* 0x000fea000383ffff */
.L_x_13060:
[----:B------:R-:W-:Y:S01]  /*155d0*/  BSSY B1, `(.L_x_13119) ;  /* 0x0000006000017945 */ /* 0x000fe20003800000 */
[----:B------:R-:W-:-:S07]  /*155e0*/  IMAD.MOV.U32 R15, RZ, RZ, -0x1 ;  /* 0xffffffffff0f7424 */ /* 0x000fce00078e00ff */
[----:B01----:R-:W-:Y:S05]  /*155f0*/  WARPSYNC.COLLECTIVE R15, `(.L_x_13120) ;  /* 0x000000000f0c7348 */ /* 0x003fea0003c00000 */
[----:B------:R-:W-:Y:S02]  /*15600*/  ELECT P6, UR62, PT ;  /* 0x00000000003e782f */ /* 0x000fe400038c0000 */
[----:B------:R-:W-:Y:S01]  /*15610*/  MOV R14, UR62 ;  /* 0x0000003e000e7c02 */ /* 0x000fe20008000f00 */
[----:B01----:R-:W-:Y:S10]  /*15620*/  ENDCOLLECTIVE ;  /* 0x000000000000791b */ /* 0x003ff40003800000 */
.L_x_13120:
[----:B------:R-:W-:Y:S05]  /*15630*/  BSYNC B1 ;  /* 0x0000000000017941 */ /* 0x000fea0003800000 */
.L_x_13119:
[----:B------:R-:W-:Y:S05]  /*15640*/  BRA `(.L_x_13121) ;  /* 0xffffffe400d07947 */ /* 0x000fea000383ffff */
.L_x_13062:
[----:B-1----:R1:W2:Y:S02]  /*15650*/  SYNCS.PHASECHK.TRANS64.TRYWAIT P1, [R5+URZ+0x19c40], R0 ;  /* 0x019c4000050075a7 */ /* 0x0022a4000802017f */
[----:B--2---:R-:W-:Y:S05]  /*15660*/  @!P1 NANOSLEEP.SYNCS 0x989680 ;  /* 0x009896800000995d */ /* 0x004fea0003900000 */
[----:B------:R-:W2:Y:S02]  /*15670*/  @!P1 SYNCS.PHASECHK.TRANS64 P1, [R5+URZ+0x19c40], R0 ;  /* 0x019c4000050095a7 */ /* 0x000ea4000802007f */
[----:B--2---:R-:W-:Y:S05]  /*15680*/  @!P1 BRA `(.L_x_13062) ;  /* 0xfffffffc00f09947 */ /* 0x004fea000383ffff */
[----:B------:R-:W-:Y:S05]  /*15690*/  BRA `(.L_x_13122) ;  /* 0xffffffe400f07947 */ /* 0x000fea000383ffff */
.L_x_13064:
[----:B--2---:R2:W3:Y:S02]  /*156a0*/  SYNCS.PHASECHK.TRANS64.TRYWAIT P1, [R19+URZ+0x19c40], R2 ;  /* 0x019c4002130075a7 */ /* 0x0044e4000802017f */
[----:B---3--:R-:W-:Y:S05]  /*156b0*/  @!P1 NANOSLEEP.SYNCS 0x989680 ;  /* 0x009896800000995d */ /* 0x008fea0003900000 */
[----:B------:R-:W3:Y:S02]  /*156c0*/  @!P1 SYNCS.PHASECHK.TRANS64 P1, [R19+URZ+0x19c40], R2 ;  /* 0x019c4002130095a7 */ /* 0x000ee4000802007f */
[----:B---3--:R-:W-:Y:S05]  /*156d0*/  @!P1 BRA `(.L_x_13064) ;  /* 0xfffffffc00f09947 */ /* 0x008fea000383ffff */
[----:B------:R-:W-:Y:S05]  /*156e0*/  BRA `(.L_x_13123) ;  /* 0xffffffe400fc7947 */ /* 0x000fea000383ffff */
.L_x_13066:
[----:B---3--:R3:W4:Y:S02]  /*156f0*/  SYNCS.PHASECHK.TRANS64.TRYWAIT P1, [R5+URZ+0x19c60], R0 ;  /* 0x019c6000050075a7 */ /* 0x008724000802017f */
[----:B----4-:R-:W-:Y:S05]  /*15700*/  @!P1 NANOSLEEP.SYNCS 0x989680 ;  /* 0x009896800000995d */ /* 0x010fea0003900000 */
[----:B------:R-:W4:Y:S02]  /*15710*/  @!P1 SYNCS.PHASECHK.TRANS64 P1, [R5+URZ+0x19c60], R0 ;  /* 0x019c6000050095a7 */ /* 0x000f24000802007f */
[----:B----4-:R-:W-:Y:S05]  /*15720*/  @!P1 BRA `(.L_x_13066) ;  /* 0xfffffffc00f09947 */ /* 0x010fea000383ffff */
[----:B------:R-:W-:Y:S05]  /*15730*/  BRA `(.L_x_13124) ;  /* 0xffffffe400f87947 */ /* 0x000fea000383ffff */
.L_x_13068:
[----:B----4-:R4:W0:Y:S02]  /*15740*/  SYNCS.PHASECHK.TRANS64.TRYWAIT P1, [R19+URZ+0x19c60], R2 ;  /* 0x019c6002130075a7 */ /* 0x010824000802017f */
[----:B0-----:R-:W-:Y:S05]  /*15750*/  @!P1 NANOSLEEP.SYNCS 0x989680 ;  /* 0x009896800000995d */ /* 0x001fea0003900000 */
[----:B------:R-:W0:Y:S02]  /*15760*/  @!P1 SYNCS.PHASECHK.TRANS64 P1, [R19+URZ+0x19c60], R2 ;  /* 0x019c6002130095a7 */ /* 0x000e24000802007f */
[----:B0-----:R-:W-:Y:S05]  /*15770*/  @!P1 BRA `(.L_x_13068) ;  /* 0xfffffffc00f09947 */ /* 0x001fea000383ffff */
[----:B------:R-:W-:Y:S05]  /*15780*/  BRA `(.L_x_13125) ;  /* 0xffffffe400f47947 */ /* 0x000fea000383ffff */
.L_x_13070:
[----:B------:R0:W0:Y:S02]  /*15790*/  SYNCS.PHASECHK.TRANS64.TRYWAIT P1, [R5+URZ+0x19c80], R0 ;  /* 0x019c8000050075a7 */ /* 0x000024000802017f */
[----:B0-----:R-:W-:Y:S05]  /*157a0*/  @!P1 NANOSLEEP.SYNCS 0x989680 ;  /* 0x009896800000995d */ /* 0x001fea0003900000 */
[----:B------:R-:W0:Y:S02]  /*157b0*/  @!P1 SYNCS.PHASECHK.TRANS64 P1, [R5+URZ+0x19c80], R0 ;  /* 0x019c8000050095a7 */ /* 0x000e24000802007f */
[----:B0-----:R-:W-:Y:S05]  /*157c0*/  @!P1 BRA `(.L_x_13070) ;  /* 0xfffffffc00f09947 */ /* 0x001fea000383ffff */
[----:B------:R-:W-:Y:S05]  /*157d0*/  BRA `(.L_x_13126) ;  /* 0xffffffe400f07947 */ /* 0x000fea000383ffff */
.L_x_13127:
        /* <DEDUP_REMOVED lines=10> */
.L_x_16300:


//--------------------- .text._ZN7cutlass13device_kernelIN5flash11enable_sm90INS1_16FlashAttnFwdSm90INS1_25CollectiveMainloopFwdSm90ILi2EN4cute5tupleIJNS5_1CILi1EEES8_S8_EEENS6_IJNS7_ILi192EEENS7_ILi128EEENS7_ILi96EEEEEELi96ENS_12float_e4m3_tEfNS_4arch4Sm90ELb1ELb0ELb1ELb1ELb1ELb1ELb0ELb1ELb1ELb1ELb1ELb0EEENS1_21CollectiveEpilogueFwdINS6_IJSA_SC_SB_EEES9_NS_10bfloat16_tESG_Li384ELb1ELb1ELb1ELb1EEENS1_36VarlenDynamicPersistentTileSchedulerILi192ELi128ELi384ELi128ELb1ELb1ELb1ELb1ELb1ELb1EEEEEEEEEvNT_6ParamsE --------------------------
	.section	.text._ZN7cutlass13device_kernelIN5flash11enable_sm90INS1_16FlashAttnFwdSm90INS1_25CollectiveMainloopFwdSm90ILi2EN4cute5tupleIJNS5_1CILi1EEES8_S8_EEENS6_IJNS7_ILi192EEENS7_ILi128EEENS7_ILi96EEEEEELi96ENS_12float_e4m3_tEfNS_4arch4Sm90ELb1ELb0ELb1ELb1ELb1ELb1ELb0ELb1ELb1ELb1ELb1ELb0EEENS1_21CollectiveEpilogueFwdINS6_IJSA_SC_SB_EEES9_NS_10bfloat16_tESG_Li384ELb1ELb1ELb1ELb1EEENS1_36VarlenDynamicPersistentTileSchedulerILi192ELi128ELi384ELi128ELb1ELb1ELb1ELb1ELb1ELb1EEEEEEEEEvNT_6ParamsE,"ax",@progbits
	.align	128
.text._ZN7cutlass13device_kernelIN5flash11enable_sm90INS1_16FlashAttnFwdSm90INS1_25CollectiveMainloopFwdSm90ILi2EN4cute5tupleIJNS5_1CILi1EEES8_S8_EEENS6_IJNS7_ILi192EEENS7_ILi128EEENS7_ILi96EEEEEELi96ENS_12float_e4m3_tEfNS_4arch4Sm90ELb1ELb0ELb1ELb1ELb1ELb1ELb0ELb1ELb1ELb1ELb1ELb0EEENS1_21CollectiveEpilogueFwdINS6_IJSA_SC_SB_EEES9_NS_10bfloat16_tESG_Li384ELb1ELb1ELb1ELb1EEENS1_36VarlenDynamicPersistentTileSchedulerILi192ELi128ELi384ELi128ELb1ELb1ELb1ELb1ELb1ELb1EEEEEEEEEvNT_6ParamsE:
        .type           _ZN7cutlass13device_kernelIN5flash11enable_sm90INS1_16FlashAttnFwdSm90INS1_25CollectiveMainloopFwdSm90ILi2EN4cute5tupleIJNS5_1CILi1EEES8_S8_EEENS6_IJNS7_ILi192EEENS7_ILi128EEENS7_ILi96EEEEEELi96ENS_12float_e4m3_tEfNS_4arch4Sm90ELb1ELb0ELb1ELb1ELb1ELb1ELb0ELb1ELb1ELb1ELb1ELb0EEENS1_21CollectiveEpilogueFwdINS6_IJSA_SC_SB_EEES9_NS_10bfloat16_tESG_Li384ELb1ELb1ELb1ELb1EEENS1_36VarlenDynamicPersistentTileSchedulerILi192ELi128ELi384ELi128ELb1ELb1ELb1ELb1ELb1ELb1EEEEEEEEEvNT_6ParamsE,@function
        .size           _ZN7cutlass13device_kernelIN5flash11enable_sm90INS1_16FlashAttnFwdSm90INS1_25CollectiveMainloopFwdSm90ILi2EN4cute5tupleIJNS5_1CILi1EEES8_S8_EEENS6_IJNS7_ILi192EEENS7_ILi128EEENS7_ILi96EEEEEELi96ENS_12float_e4m3_tEfNS_4arch4Sm90ELb1ELb0ELb1ELb1ELb1ELb1ELb0ELb1ELb1ELb1ELb1ELb0EEENS1_21CollectiveEpilogueFwdINS6_IJSA_SC_SB_EEES9_NS_10bfloat16_tESG_Li384ELb1ELb1ELb1ELb1EEENS1_36VarlenDynamicPersistentTileSchedulerILi192ELi128ELi384ELi128ELb1ELb1ELb1ELb1ELb1ELb1EEEEEEEEEvNT_6ParamsE,(.L_x_16301 - _ZN7cutlass13device_kernelIN5flash11enable_sm90INS1_16FlashAttnFwdSm90INS1_25CollectiveMainloopFwdSm90ILi2EN4cute5tupleIJNS5_1CILi1EEES8_S8_EEENS6_IJNS7_ILi192EEENS7_ILi128EEENS7_ILi96EEEEEELi96ENS_12float_e4m3_tEfNS_4arch4Sm90ELb1ELb0ELb1ELb1ELb1ELb1ELb0ELb1ELb1ELb1ELb1ELb0EEENS1_21CollectiveEpilogueFwdINS6_IJSA_SC_SB_EEES9_NS_10bfloat16_tESG_Li384ELb1ELb1ELb1ELb1EEENS1_36VarlenDynamicPersistentTileSchedulerILi192ELi128ELi384ELi128ELb1ELb1ELb1ELb1ELb1ELb1EEEEEEEEEvNT_6ParamsE)
        .other          _ZN7cutlass13device_kernelIN5flash11enable_sm90INS1_16FlashAttnFwdSm90INS1_25CollectiveMainloopFwdSm90ILi2EN4cute5tupleIJNS5_1CILi1EEES8_S8_EEENS6_IJNS7_ILi192EEENS7_ILi128EEENS7_ILi96EEEEEELi96ENS_12float_e4m3_tEfNS_4arch4Sm90ELb1ELb0ELb1ELb1ELb1ELb1ELb0ELb1ELb1ELb1ELb1ELb0EEENS1_21CollectiveEpilogueFwdINS6_IJSA_SC_SB_EEES9_NS_10bfloat16_tESG_Li384ELb1ELb1ELb1ELb1EEENS1_36VarlenDynamicPersistentTileSchedulerILi192ELi128ELi384ELi128ELb1ELb1ELb1ELb1ELb1ELb1EEEEEEEEEvNT_6ParamsE,@"STO_CUDA_ENTRY STV_DEFAULT"
_ZN7cutlass13device_kernelIN5flash11enable_sm90INS1_16FlashAttnFwdSm90INS1_25CollectiveMainloopFwdSm90ILi2EN4cute5tupleIJNS5_1CILi1EEES8_S8_EEENS6_IJNS7_ILi192EEENS7_ILi128EEENS7_ILi96EEEEEELi96ENS_12float_e4m3_tEfNS_4arch4Sm90ELb1ELb0ELb1ELb1ELb1ELb1ELb0ELb1ELb1ELb1ELb1ELb0EEENS1_21CollectiveEpilogueFwdINS6_IJSA_SC_SB_EEES9_NS_10bfloat16_tESG_Li384ELb1ELb1ELb1ELb1EEENS1_36VarlenDynamicPersistentTileSchedulerILi192ELi128ELi384ELi128ELb1ELb1ELb1ELb1ELb1ELb1EEEEEEEEEvNT_6ParamsE:
        /* <DEDUP_REMOVED lines=17> */
.L_x_13129:
[----:B------:R-:W-:Y:S05]  /*0110*/  BSYNC B0 ;  /* 0x0000000000007941 */ /* 0x000fea0003800000 */
.L_x_13128:
        /* <DEDUP_REMOVED lines=40> */
.L_x_13130:
        /* <DEDUP_REMOVED lines=22> */
.L_x_13131:
        /* <DEDUP_REMOVED lines=18> */
.L_x_13132:
        /* <DEDUP_REMOVED lines=22> */
.L_x_13133:
        /* <DEDUP_REMOVED lines=23> */
.L_x_13134:
        /* <DEDUP_REMOVED lines=9> */
.L_x_13137:
[----:B------:R-:W-:-:S08]  /*0980*/  NOP ;  /* 0x0000000000007918 */ /* 0x000fd00000000000 */
[----:B------:R-:W0:Y:S02]  /*0990*/  USETMAXREG.TRY_ALLOC.CTAPOOL UP0, 0xa0 ;  /* 0x000000a0000079c8 */ /* 0x000e240008000600 */
[----:B0-----:R-:W-:-:S13]  /*09a0*/  PLOP3.LUT P0, PT, PT, PT, UP0, 0x80, 0x0 ;  /* 0x000000000000781c */ /* 0x001fda0003f0f008 */
[----:B------:R-:W-:Y:S05]  /*09b0*/  @!P0 BRA `(.L_x_13137) ;  /* 0xfffffffc00f08947 */ /* 0x000fea000383ffff */
[----:B------:R-:W2:Y:S08]  /*09c0*/  S2UR UR4, SR_CgaCtaId ;  /* 0x00000000000479c3 */ /* 0x000eb00000008800 */
[----:B------:R-:W-:Y:S06]  /*09d0*/  BAR.ARV 0x8, 0x200 ;  /* 0x0208000000007b1d */ /* 0x000fec0000002000 */
[----:B------:R-:W-:-:S02]  /*09e0*/  MOV R18, 0x400 ;  /* 0x0000040000127802 */ /* 0x000fc40000000f00 */
[----:B------:R-:W-:Y:S01]  /*09f0*/  BAR.SYNC.DEFER_BLOCKING 0x5, 0x200 ;  /* 0x0148000000007b1d */ /* 0x000fe20000010000 */
[----:B--2---:R-:W-:-:S05]  /*0a00*/  IMAD.U32 R0, RZ, RZ, UR4 ;  /* 0x00000004ff007e24 */ /* 0x004fca000f8e00ff */
[----:B------:R-:W-:Y:S01]  /*0a10*/  ULDC UR4, c[0x0][0xc3c] ;  /* 0x00030f0000047ab9 */ /* 0x000fe20000000800 */
[----:B------:R-:W-:Y:S01]  /*0a20*/  LEA R18, R0, R18, 0x18 ;  /* 0x0000001200127211 */ /* 0x000fe200078ec0ff */
[----:B------:R-:W-:Y:S04]  /*0a30*/  STL [R1+0x4], R0 ;  /* 0x0000040001007387 */ /* 0x000fe80000100800 */
[----:B------:R-:W0:Y:S01]  /*0a40*/  LDS.128 R24, [R18+0x19cd0] ;  /* 0x019cd00012187984 */ /* 0x000e220000000c00 */
[----:B------:R-:W-:Y:S06]  /*0a50*/  BAR.ARV 0x4, 0x200 ;  /* 0x0108000000007b1d */ /* 0x000fec0000002000 */
[----:B0-----:R-:W-:-:S13]  /*0a60*/  ISETP.GE.AND P0, PT, R27, UR4, PT ;  /* 0x000000041b007c0c */ /* 0x001fda000bf06270 */
[----:B------:R-:W-:Y:S05]  /*0a70*/  @P0 BRA `(.L_x_13138) ;  /* 0x000001f8002c0947 */ /* 0x000fea0003800000 */
[----:B------:R-:W0:Y:S02]  /*0a80*/  S2R R0, SR_TID.X ;  /* 0x0000000000007919 */ /* 0x000e240000002100 */
        /* <DEDUP_REMOVED lines=15> */
[----:B------:R-:W-:Y:S01]  /*0b80*/  SHF.R.S32.HI R22, RZ, 0x7, R2 ;  /* 0x00000007ff167819 */ /* 0x000fe20000011402 */
[----:B------:R-:W-:Y:S01]  /*0b90*/  IMAD.IADD R16, R21, 0x1, -R3 ;  /* 0x0000000115107824 */ /* 0x000fe200078e0a03 */
[----:B------:R-:W-:Y:S01]  /*0ba0*/  LEA.HI R5, R5, R10, RZ, 0x2 ;  /* 0x0000000a05057211 */ /* 0x000fe200078f10ff */
[----:B------:R-:W-:Y:S01]  /*0bb0*/  IMAD.IADD R15, R21, 0x1, -R7 ;  /* 0x00000001150f7824 */ /* 0x000fe200078e0a07 */
[----:B------:R-:W-:Y:S01]  /*0bc0*/  SHF.R.S32.HI R7, RZ, 0x4, R6 ;  /* 0x00000004ff077819 */ /* 0x000fe20000011406 */
[----:B------:R-:W-:Y:S01]  /*0bd0*/  IMAD.SHL.U32 R154, R16, 0x8, RZ ;  /* 0x00000008109a7824 */ /* 0x000fe200078e00ff */
[----:B------:R-:W-:-:S02]  /*0be0*/  LOP3.LUT R5, R5, 0x7fffffc, RZ, 0xc0, !PT ;  /* 0x07fffffc05057812 */ /* 0x000fc400078ec0ff */
[----:B------:R-:W-:Y:S01]  /*0bf0*/  SHF.R.S32.HI R3, RZ, 0x1f, R15 ;  /* 0x0000001fff037819 */ /* 0x000fe2000001140f */
[----:B------:R-:W-:Y:S01]  /*0c00*/  VIADD R2, R154, 0x20 ;  /* 0x000000209a027836 */ /* 0x000fe20000000000 */
[----:B------:R-:W-:Y:S01]  /*0c10*/  LEA.HI R4, R0, R21, RZ, 0x3 ;  /* 0x0000001500047211 */ /* 0x000fe200078f18ff */
[----:B------:R-:W-:Y:S01]  /*0c20*/  IMAD.IADD R5, R10, 0x1, -R5 ;  /* 0x000000010a057824 */ /* 0x000fe200078e0a05 */
[----:B------:R-:W-:Y:S02]  /*0c30*/  LEA.HI R8, R3, R15, RZ, 0x2 ;  /* 0x0000000f03087211 */ /* 0x000fe400078f10ff */
[----:B------:R0:W-:Y:S01]  /*0c40*/  STL [R1+0x20], R2 ;  /* 0x0000200201007387 */ /* 0x0001e20000100800 */
[----:B------:R-:W-:Y:S01]  /*0c50*/  LEA.HI R6, R6, R7, RZ, 0x1 ;  /* 0x0000000706067211 */ /* 0x000fe200078f08ff */
[----:B------:R-:W-:Y:S01]  /*0c60*/  IMAD R13, R7, 0x8, R5 ;  /* 0x00000008070d7824 */ /* 0x000fe200078e0205 */
[--C-:B------:R-:W-:Y:S01]  /*0c70*/  SHF.R.S32.HI R10, RZ, 0x2, R8.reuse ;  /* 0x00000002ff0a7819 */ /* 0x100fe20000011408 */
[----:B------:R-:W2:Y:S01]  /*0c80*/  LDL.LU R19, [R1+0x2c] ;  /* 0x00002c0001137983 */ /* 0x000ea20000300800 */
[----:B------:R-:W-:Y:S01]  /*0c90*/  SHF.R.S32.HI R11, RZ, 0x1f, R8 ;  /* 0x0000001fff0b7819 */ /* 0x000fe20000011408 */
[----:B------:R-:W-:Y:S01]  /*0ca0*/  IMAD.IADD R5, R154, 0x1, R2 ;  /* 0x000000019a057824 */ /* 0x000fe200078e0202 */
[----:B------:R-:W-:-:S02]  /*0cb0*/  SHF.R.S32.HI R4, RZ, 0x3, R4 ;  /* 0x00000003ff047819 */ /* 0x000fc40000011404 */
[----:B------:R-:W-:Y:S02]  /*0cc0*/  LEA.HI R11, R11, R10, RZ, 0x3 ;  /* 0x0000000a0b0b7211 */ /* 0x000fe400078f18ff */
[----:B------:R-:W-:Y:S01]  /*0cd0*/  LOP3.LUT R6, R6, 0x1ffffffe, RZ, 0xc0, !PT ;  /* 0x1ffffffe06067812 */ /* 0x000fe200078ec0ff */
[----:B0-----:R-:W-:Y:S01]  /*0ce0*/  IMAD.HI R2, R22, 0x55555556, RZ ;  /* 0x5555555616027827 */ /* 0x001fe200078e02ff */
[----:B------:R-:W-:Y:S02]  /*0cf0*/  SHF.R.S32.HI R12, RZ, 0x1f, R5 ;  /* 0x0000001fff0c7819 */ /* 0x000fe40000011405 */
[----:B------:R-:W-:Y:S01]  /*0d00*/  LOP3.LUT R11, R11, 0xfffffff8, RZ, 0xc0, !PT ;  /* 0xfffffff80b0b7812 */ /* 0x000fe200078ec0ff */
[----:B------:R-:W-:Y:S01]  /*0d10*/  IMAD.SHL.U32 R4, R4, 0x80, RZ ;  /* 0x0000008004047824 */ /* 0x000fe200078e00ff */
[----:B------:R-:W-:Y:S01]  /*0d20*/  LEA.HI R3, R3, R15, RZ, 0x5 ;  /* 0x0000000f03037211 */ /* 0x000fe200078f28ff */
[----:B------:R-:W-:Y:S01]  /*0d30*/  IMAD.IADD R6, R7, 0x1, -R6 ;  /* 0x0000000107067824 */ /* 0x000fe200078e0a06 */
[-C--:B------:R-:W-:Y:S01]  /*0d40*/  LEA.HI R7, R12, R5.reuse, RZ, 0x4 ;  /* 0x000000050c077211 */ /* 0x080fe200078f20ff */
[----:B------:R-:W-:Y:S01]  /*0d50*/  IMAD.IADD R10, R10, 0x1, -R11 ;  /* 0x000000010a0a7824 */ /* 0x000fe200078e0a0b */
[----:B------:R-:W-:-:S02]  /*0d60*/  LEA.HI R5, R12, R5, RZ, 0x5 ;  /* 0x000000050c057211 */ /* 0x000fc400078f28ff */
[----:B------:R-:W-:Y:S02]  /*0d70*/  LEA.HI R2, R2, R2, RZ, 0x1 ;  /* 0x0000000202027211 */ /* 0x000fe400078f08ff */
[----:B------:R-:W-:Y:S02]  /*0d80*/  SHF.R.S32.HI R3, RZ, 0x5, R3 ;  /* 0x00000005ff037819 */ /* 0x000fe40000011403 */
[----:B------:R-:W-:Y:S01]  /*0d90*/  LOP3.LUT R20, R4, 0x80, RZ, 0xc0, !PT ;  /* 0x0000008004147812 */ /* 0x000fe200078ec0ff */
[----:B------:R-:W-:Y:S01]  /*0da0*/  IMAD.SHL.U32 R13, R13, 0x20, RZ ;  /* 0x000000200d0d7824 */ /* 0x000fe200078e00ff */
[----:B------:R-:W-:Y:S01]  /*0db0*/  SHF.R.S32.HI R5, RZ, 0x5, R5 ;  /* 0x00000005ff057819 */ /* 0x000fe20000011405 */
[----:B------:R-:W-:Y:S01]  /*0dc0*/  IMAD R2, R2, -0x3, R22 ;  /* 0xfffffffd02027824 */ /* 0x000fe200078e0216 */
[----:B------:R-:W-:Y:S02]  /*0dd0*/  LEA R3, R3, R10, 0x4 ;  /* 0x0000000a03037211 */ /* 0x000fe400078e20ff */
[----:B------:R-:W-:-:S02]  /*0de0*/  SHF.R.U32.HI R14, RZ, 0x3, R20 ;  /* 0x00000003ff0e7819 */ /* 0x000fc40000011614 */
[----:B------:R-:W-:Y:S02]  /*0df0*/  LOP3.LUT R4, R20, 0x10, R7, 0xf8, !PT ;  /* 0x0000001014047812 */ /* 0x000fe400078ef807 */
[----:B------:R-:W-:Y:S01]  /*0e00*/  LEA.HI R0, R0, R21, RZ, 0x2 ;  /* 0x0000001500007211 */ /* 0x000fe200078f10ff */
[----:B------:R-:W-:Y:S01]  /*0e10*/  IMAD R5, R5, 0x1800, R13 ;  /* 0x0000180005057824 */ /* 0x000fe200078e020d */
[----:B------:R-:W-:Y:S01]  /*0e20*/  LOP3.LUT R4, R4, R14, RZ, 0x3c, !PT ;  /* 0x0000000e04047212 */ /* 0x000fe200078e3cff */
[----:B------:R-:W-:Y:S02]  /*0e30*/  IMAD R6, R6, 0x8, R9 ;  /* 0x0000000806067824 */ /* 0x000fe400078e0209 */
[----:B------:R-:W-:Y:S01]  /*0e40*/  IMAD R3, R2, 0x40, R3 ;  /* 0x0000004002037824 */ /* 0x000fe200078e0203 */
[----:B------:R-:W-:Y:S01]  /*0e50*/  LOP3.LUT R2, R0, 0xfffffffc, RZ, 0xc0, !PT ;  /* 0xfffffffc00027812 */ /* 0x000fe200078ec0ff */
[----:B------:R-:W-:Y:S01]  /*0e60*/  STL [R1+0x14], R20 ;  /* 0x0000141401007387 */ /* 0x000fe20000100800 */
[----:B------:R-:W-:-:S03]  /*0e70*/  IADD3 R4, R18, R5, R4 ;  /* 0x0000000512047210 */ /* 0x000fc60007ffe004 */
[----:B------:R-:W-:Y:S01]  /*0e80*/  STL [R1+0x24], R13 ;  /* 0x0000240d01007387 */ /* 0x000fe20000100800 */
[----:B------:R-:W-:-:S03]  /*0e90*/  IMAD.SHL.U32 R16, R16, 0x10, RZ ;  /* 0x0000001010107824 */ /* 0x000fc600078e00ff */
[----:B------:R-:W-:Y:S04]  /*0ea0*/  STL [R1+0xa4], R14 ;  /* 0x0000a40e01007387 */ /* 0x000fe80000100800 */
[----:B------:R0:W-:Y:S01]  /*0eb0*/  STL [R1+0xac], R6 ;  /* 0x0000ac0601007387 */ /* 0x0001e20000100800 */
[----:B------:R-:W-:-:S03]  /*0ec0*/  VIADD R156, R16, 0x40 ;  /* 0x00000040109c7836 */ /* 0x000fc60000000000 */
[----:B------:R1:W-:Y:S01]  /*0ed0*/  STL [R1+0xa0], R4 ;  /* 0x0000a00401007387 */ /* 0x0003e20000100800 */
[----:B------:R-:W-:Y:S02]  /*0ee0*/  VIADD R5, R154, 0x10 ;  /* 0x000000109a057836 */ /* 0x000fe40000000000 */
[----:B0-----:R-:W-:Y:S01]  /*0ef0*/  IMAD.IADD R6, R21, 0x1, -R2 ;  /* 0x0000000115067824 */ /* 0x001fe200078e0a02 */
[----:B------:R-:W-:-:S03]  /*0f00*/  SHF.R.S32.HI R2, RZ, 0x2, R0 ;  /* 0x00000002ff027819 */ /* 0x000fc60000011400 */
[C---:B-1----:R-:W-:Y:S01]  /*0f10*/  IMAD.SHL.U32 R4, R6.reuse, 0x8, RZ ;  /* 0x0000000806047824 */ /* 0x042fe200078e00ff */
[----:B------:R-:W-:Y:S01]  /*0f20*/  LEA.HI R0, R6, R6, RZ, 0x1 ;  /* 0x0000000606007211 */ /* 0x000fe200078f08ff */
[----:B------:R-:W-:Y:S01]  /*0f30*/  STL [R1+0xa8], R3 ;  /* 0x0000a80301007387 */ /* 0x000fe20000100800 */
[----:B------:R-:W-:Y:S02]  /*0f40*/  LOP3.LUT R8, R8, 0x7ffffffc, RZ, 0xc0, !PT ;  /* 0x7ffffffc08087812 */ /* 0x000fe400078ec0ff */
[----:B------:R-:W-:Y:S01]  /*0f50*/  LOP3.LUT R2, R0, 0x1ffffffe, RZ, 0xc0, !PT ;  /* 0x1ffffffe00027812 */ /* 0x000fe200078ec0ff */
[----:B------:R-:W-:Y:S01]  /*0f60*/  STL [R1+0x60], RZ ;  /* 0x000060ff01007387 */ /* 0x000fe20000100800 */
[----:B------:R-:W-:Y:S02]  /*0f70*/  LOP3.LUT R0, R20, 0x10, R16, 0xf8, !PT ;  /* 0x0000001014007812 */ /* 0x000fe400078ef810 */
[----:B------:R-:W-:Y:S01]  /*0f80*/  SHF.R.S32.HI R9, RZ, 0x1f, R156 ;  /* 0x0000001fff097819 */ /* 0x000fe2000001149c */
[----:B------:R-:W-:Y:S04]  /*0f90*/  STL [R1+0x50], R4 ;  /* 0x0000500401007387 */ /* 0x000fe80000100800 */
[----:B------:R0:W-:Y:S01]  /*0fa0*/  STL [R1+0x1c], R5 ;  /* 0x00001c0501007387 */ /* 0x0001e20000100800 */
[----:B------:R-:W-:Y:S01]  /*0fb0*/  IMAD.IADD R8, R15, 0x1, -R8 ;  /* 0x000000010f087824 */ /* 0x000fe200078e0a08 */
[----:B------:R-:W-:Y:S01]  /*0fc0*/  LOP3.LUT R0, R0, R14, RZ, 0x3c, !PT ;  /* 0x0000000e00007212 */ /* 0x000fe200078e3cff */
[----:B------:R-:W-:Y:S01]  /*0fd0*/  IMAD.IADD R2, R6, 0x1, -R2 ;  /* 0x0000000106027824 */ /* 0x000fe200078e0a02 */
[----:B------:R-:W-:Y:S01]  /*0fe0*/  STL [R1+0x18], R9 ;  /* 0x0000180901007387 */ /* 0x000fe20000100800 */
[----:B0-----:R-:W-:-:S02]  /*0ff0*/  VIADD R5, R4, 0x20 ;  /* 0x0000002004057836 */ /* 0x001fc40000000000 */
[----:B------:R-:W-:-:S03]  /*1000*/  VIADD R4, R4, 0x40 ;  /* 0x0000004004047836 */ /* 0x000fc60000000000 */
[----:B------:R0:W-:Y:S01]  /*1010*/  STL [R1+0x68], R5 ;  /* 0x0000680501007387 */ /* 0x0001e20000100800 */
[----:B------:R-:W-:Y:S01]  /*1020*/  SHF.R.S32.HI R6, RZ, 0x1f, R5 ;  /* 0x0000001fff067819 */ /* 0x000fe20000011405 */
[----:B------:R-:W-:Y:S02]  /*1030*/  IMAD.SHL.U32 R8, R8, 0x2, RZ ;  /* 0x0000000208087824 */ /* 0x000fe400078e00ff */
[----:B------:R-:W-:Y:S01]  /*1040*/  IMAD.IADD R0, R13, 0x1, R0 ;  /* 0x000000010d007824 */ /* 0x000fe200078e0200 */
[----:B------:R1:W-:Y:S01]  /*1050*/  STL [R1+0x74], R4 ;  /* 0x0000740401007387 */ /* 0x0003e20000100800 */
[----:B0-----:R-:W-:-:S03]  /*1060*/  SHF.R.S32.HI R5, RZ, 0x1f, R4 ;  /* 0x0000001fff057819 */ /* 0x001fc60000011404 */
[----:B------:R0:W-:Y:S04]  /*1070*/  STL [R1+0xb4], R6 ;  /* 0x0000b40601007387 */ /* 0x0001e80000100800 */
[----:B------:R-:W-:Y:S01]  /*1080*/  STL [R1+0xb0], R5 ;  /* 0x0000b00501007387 */ /* 0x000fe20000100800 */
[----:B-1----:R-:W-:-:S03]  /*1090*/  SHF.R.S32.HI R4, RZ, 0x4, R7 ;  /* 0x00000004ff047819 */ /* 0x002fc60000011407 */
[----:B------:R-:W-:Y:S01]  /*10a0*/  STL [R1+0x38], R8 ;  /* 0x0000380801007387 */ /* 0x000fe20000100800 */
[----:B------:R-:W-:-:S03]  /*10b0*/  VIADD R7, R8, 0x38 ;  /* 0x0000003808077836 */ /* 0x000fc60000000000 */
[----:B------:R1:W-:Y:S01]  /*10c0*/  STL [R1+0x40], R0 ;  /* 0x0000400001007387 */ /* 0x0003e20000100800 */
[----:B0-----:R-:W-:-:S03]  /*10d0*/  VIADD R6, R8, 0x40 ;  /* 0x0000004008067836 */ /* 0x001fc60000000000 */
[----:B------:R0:W-:Y:S01]  /*10e0*/  STL [R1+0x10], R4 ;  /* 0x0000100401007387 */ /* 0x0001e20000100800 */
[C---:B-1----:R-:W-:Y:S01]  /*10f0*/  IADD3 R0, R8.reuse, 0x30, RZ ;  /* 0x0000003008007810 */ /* 0x042fe20007ffe0ff */
[C---:B------:R-:W-:Y:S02]  /*1100*/  VIADD R5, R8.reuse, 0x48 ;  /* 0x0000004808057836 */ /* 0x040fe40000000000 */
[C---:B0-----:R-:W-:Y:S02]  /*1110*/  VIADD R4, R8.reuse, 0x50 ;  /* 0x0000005008047836 */ /* 0x041fe40000000000 */
[----:B------:R0:W-:Y:S04]  /*1120*/  STL [R1+0x70], R0 ;  /* 0x0000700001007387 */ /* 0x0001e80000100800 */
[----:B------:R1:W-:Y:S01]  /*1130*/  STL [R1+0x88], R7 ;  /* 0x0000880701007387 */ /* 0x0003e20000100800 */
[----:B0-----:R-:W-:Y:S01]  /*1140*/  VIADD R0, R8, 0x58 ;  /* 0x0000005808007836 */ /* 0x001fe20000000000 */
[----:B------:R-:W-:-:S02]  /*1150*/  SHF.R.S32.HI R8, RZ, 0x1f, R7 ;  /* 0x0000001fff087819 */ /* 0x000fc40000011407 */
        /* <DEDUP_REMOVED lines=8> */
[----:B------:R1:W-:Y:S01]  /*11e0*/  STL [R1+0x78], R0 ;  /* 0x0000780001007387 */ /* 0x0003e20000100800 */
[----:B0-----:R-:W-:-:S03]  /*11f0*/  SHF.R.S32.HI R4, RZ, 0x1f, R0 ;  /* 0x0000001fff047819 */ /* 0x001fc60000011400 */
[----:B------:R0:W-:Y:S01]  /*1200*/  STL [R1+0x94], R6 ;  /* 0x0000940601007387 */ /* 0x0001e20000100800 */
[----:B-1----:R-:W-:-:S03]  /*1210*/  IMAD R0, R2, 0x8, R3 ;  /* 0x0000000802007824 */ /* 0x002fc600078e0203 */
[----:B------:R0:W-:Y:S04]  /*1220*/  STL [R1+0x90], R5 ;  /* 0x0000900501007387 */ /* 0x0001e80000100800 */
[----:B------:R0:W-:Y:S04]  /*1230*/  STL [R1+0x44], R0 ;  /* 0x0000440001007387 */ /* 0x0001e80000100800 */
[----:B------:R0:W-:Y:S01]  /*1240*/  STL [R1+0x8c], R4 ;  /* 0x00008c0401007387 */ /* 0x0001e20000100800 */
[----:B------:R-:W-:Y:S02]  /*1250*/  IMAD.MOV.U32 R157, RZ, RZ, RZ ;  /* 0x000000ffff9d7224 */ /* 0x000fe400078e00ff */
[----:B------:R-:W-:-:S02]  /*1260*/  IMAD.MOV.U32 R152, RZ, RZ, RZ ;  /* 0x000000ffff987224 */ /* 0x000fc400078e00ff */
[----:B------:R-:W-:Y:S01]  /*1270*/  IMAD.MOV.U32 R22, RZ, RZ, RZ ;  /* 0x000000ffff167224 */ /* 0x000fe200078e00ff */
[----:B--2---:R-:W-:Y:S01]  /*1280*/  LOP3.LUT R153, R19, 0x1, RZ, 0xfc, !PT ;  /* 0x0000000113997812 */ /* 0x004fe200078efcff */
[----:B0-----:R-:W-:-:S07]  /*1290*/  IMAD.MOV.U32 R19, RZ, RZ, RZ ;  /* 0x000000ffff137224 */ /* 0x001fce00078e00ff */
.L_x_13280:
[----:B012-4-:R-:W0:Y:S01]  /*12a0*/  LDC.64 R2, c[0x0][0xc88] ;  /* 0x00032200ff027b82 */ /* 0x017e220000000a00 */
[----:B------:R-:W-:Y:S01]  /*12b0*/  ULDC.64 UR4, c[0x0][0xa28] ;  /* 0x00028a0000047ab9 */ /* 0x000fe20000000a00 */
[----:B------:R-:W-:Y:S01]  /*12c0*/  ULDC.64 UR8, c[0x0][0xa18] ;  /* 0x0002860000087ab9 */ /* 0x000fe20000000a00 */
[----:B------:R-:W-:Y:S01]  /*12d0*/  ULDC.64 UR6, c[0x0][0xa08] ;  /* 0x0002820000067ab9 */ /* 0x000fe20000000a00 */
[----:B0-----:R-:W-:-:S05]  /*12e0*/  IMAD.WIDE R2, R27, 0x4, R2 ;  /* 0x000000041b027825 */ /* 0x001fca00078e0202 */
[----:B------:R-:W2:Y:S01]  /*12f0*/  LDG.E R28, desc[UR40][R2.64] ;  /* 0x00000028021c7981 */ /* 0x000ea2000c1e1900 */
[----:B------:R-:W-:Y:S01]  /*1300*/  ISETP.NE.U32.AND P2, PT, RZ, UR4, PT ;  /* 0x00000004ff007c0c */ /* 0x000fe2000bf45070 */
[----:B---3--:R-:W-:Y:S01]  /*1310*/  IMAD.MOV.U32 R8, RZ, RZ, RZ ;  /* 0x000000ffff087224 */ /* 0x008fe200078e00ff */
[----:B------:R-:W-:Y:S01]  /*1320*/  ISETP.NE.U32.AND P1, PT, RZ, UR8, PT ;  /* 0x00000008ff007c0c */ /* 0x000fe2000bf25070 */
[----:B------:R-:W-:Y:S01]  /*1330*/  IMAD.MOV.U32 R66, RZ, RZ, RZ ;  /* 0x000000ffff427224 */ /* 0x000fe200078e00ff */
[----:B------:R-:W-:Y:S02]  /*1340*/  ISETP.NE.AND.EX P2, PT, RZ, UR5, PT, P2 ;  /* 0x00000005ff007c0c */ /* 0x000fe4000bf45320 */
[----:B------:R-:W-:Y:S02]  /*1350*/  ISETP.NE.AND.EX P1, PT, RZ, UR9, PT, P1 ;  /* 0x00000009ff007c0c */ /* 0x000fe4000bf25310 */
[----:B------:R-:W-:-:S04]  /*1360*/  ISETP.NE.U32.AND P0, PT, RZ, UR6, PT ;  /* 0x00000006ff007c0c */ /* 0x000fc8000bf05070 */
[----:B------:R-:W-:Y:S02]  /*1370*/  ISETP.NE.AND.EX P0, PT, RZ, UR7, PT, P0 ;  /* 0x00000007ff007c0c */ /* 0x000fe4000bf05300 */
[----:B--2---:R-:W-:Y:S01]  /*1380*/  SHF.R.S32.HI R0, RZ, 0x1f, R28 ;  /* 0x0000001fff007819 */ /* 0x004fe2000001141c */
[C---:B------:R-:W-:Y:S02]  /*1390*/  IMAD.SHL.U32 R31, R28.reuse, 0x4, RZ ;  /* 0x000000041c1f7824 */ /* 0x040fe400078e00ff */
[C---:B------:R-:W-:Y:S01]  /*13a0*/  @P2 LEA R2, P3, R28.reuse, UR4, 0x2 ;  /* 0x000000041c022c11 */ /* 0x040fe2000f8610ff */
[----:B------:R-:W-:Y:S01]  /*13b0*/  STL [R1+0x48], R28 ;  /* 0x0000481c01007387 */ /* 0x000fe20000100800 */
[C-C-:B------:R-:W-:Y:S02]  /*13c0*/  SHF.L.U64.HI R30, R28.reuse, 0x2, R0.reuse ;  /* 0x000000021c1e7819 */ /* 0x140fe40000010200 */
[----:B------:R-:W-:Y:S01]  /*13d0*/  @P2 LEA.HI.X R3, R28, UR5, R0, 0x2, P3 ;  /* 0x000000051c032c11 */ /* 0x000fe200098f1400 */
[----:B------:R-:W-:Y:S01]  /*13e0*/  ULDC UR4, c[0x0][0x288] ;  /* 0x0000a20000047ab9 */ /* 0x000fe20000000800 */
[----:B------:R0:W-:Y:S01]  /*13f0*/  STL [R1+0x64], R0 ;  /* 0x0000640001007387 */ /* 0x0001e20000100800 */
[----:B------:R-:W-:-:S03]  /*1400*/  IADD3 R6, P4, R31, UR6, RZ ;  /* 0x000000061f067c10 */ /* 0x000fc6000ff9e0ff */
[----:B-----5:R1:W5:Y:S01]  /*1410*/  @P2 LDG.E R8, desc[UR40][R2.64] ;  /* 0x0000002802082981 */ /* 0x020362000c1e1900 */
[----:B------:R-:W-:Y:S02]  /*1420*/  @P1 IADD3 R4, P2, R31, UR8, RZ ;  /* 0x000000081f041c10 */ /* 0x000fe4000ff5e0ff */
[C---:B------:R-:W-:Y:S01]  /*1430*/  IADD3.X R7, R30.reuse, UR7, RZ, P4, !PT ;  /* 0x000000071e077c10 */ /* 0x040fe2000a7fe4ff */
[----:B------:R-:W-:Y:S01]  /*1440*/  STL [R1+0x58], R31 ;  /* 0x0000581f01007387 */ /* 0x000fe20000100800 */
[----:B------:R-:W-:Y:S01]  /*1450*/  @P1 IADD3.X R5, R30, UR9, RZ, P2, !PT ;  /* 0x000000091e051c10 */ /* 0x000fe200097fe4ff */
[----:B0-----:R-:W-:Y:S01]  /*1460*/  IMAD.U32 R0, RZ, RZ, UR4 ;  /* 0x00000004ff007e24 */ /* 0x001fe2000f8e00ff */
[----:B------:R-:W-:Y:S01]  /*1470*/  ULDC.64 UR4, c[0x0][0x418] ;  /* 0x0001060000047ab9 */ /* 0x000fe20000000a00 */
[----:B------:R0:W5:Y:S01]  /*1480*/  @P0 LDG.E R66, desc[UR40][R6.64] ;  /* 0x0000002806420981 */ /* 0x000162000c1e1900 */
[----:B------:R-:W-:-:S03]  /*1490*/  ULDC.64 UR8, c[0x0][0xa20] ;  /* 0x0002880000087ab9 */ /* 0x000fc60000000a00 */
[----:B------:R-:W2:Y:S01]  /*14a0*/  @P1 LDG.E R0, desc[UR40][R4.64] ;  /* 0x0000002804001981 */ /* 0x000ea2000c1e1900 */
[----:B------:R-:W-:Y:S01]  /*14b0*/  UISETP.NE.U32.AND UP0, UPT, UR4, URZ, UPT ;  /* 0x0000003f0400728c */ /* 0x000fe2000bf05070 */
[----:B-1----:R-:W-:Y:S02]  /*14c0*/  LOP3.LUT R2, R26, 0xff000000, RZ, 0xc0, !PT ;  /* 0xff0000001a027812 */ /* 0x002fe400078ec0ff */
[----:B------:R-:W-:Y:S01]  /*14d0*/  ULDC UR4, c[0x0][0x424] ;  /* 0x0001090000047ab9 */ /* 0x000fe20000000800 */
[----:B------:R-:W-:Y:S01]  /*14e0*/  UISETP.NE.AND.EX UP0, UPT, UR5, URZ, UPT, UP0 ;  /* 0x0000003f0500728c */ /* 0x000fe2000bf05300 */
[----:B------:R-:W-:Y:S01]  /*14f0*/  ISETP.NE.U32.AND P2, PT, RZ, UR8, PT ;  /* 0x00000008ff007c0c */ /* 0x000fe2000bf45070 */
[----:B------:R-:W-:Y:S01]  /*1500*/  STL [R1+0x5c], R30 ;  /* 0x00005c1e01007387 */ /* 0x000fe20000100800 */
[----:B------:R-:W-:Y:S01]  /*1510*/  ULDC UR5, c[0x0][0x2f0] ;  /* 0x0000bc0000057ab9 */ /* 0x000fe20000000800 */
[----:B------:R-:W-:Y:S01]  /*1520*/  USEL UR4, UR4, 0x1, UP0 ;  /* 0x0000000104047887 */ /* 0x000fe20008000000 */
[----:B------:R-:W-:-:S02]  /*1530*/  SHF.R.U32.HI R3, RZ, 0x8, R2 ;  /* 0x00000008ff037819 */ /* 0x000fc40000011602 */
[----:B------:R-:W-:Y:S01]  /*1540*/  ISETP.NE.AND.EX P2, PT, RZ, UR9, PT, P2 ;  /* 0x00000009ff007c0c */ /* 0x000fe2000bf45320 */
[----:B------:R-:W-:-:S03]  /*1550*/  UIMAD UR4, UR4, UR5, URZ ;  /* 0x00000005040472a4 */ /* 0x000fc6000f8e023f */
[----:B------:R-:W-:Y:S01]  /*1560*/  ULDC UR5, c[0x0][0x348] ;  /* 0x0000d20000057ab9 */ /* 0x000fe20000000800 */
[C---:B------:R-:W-:Y:S01]  /*1570*/  LOP3.LUT R23, R26.reuse, 0xffff, RZ, 0xc0, !PT ;  /* 0x0000ffff1a177812 */ /* 0x040fe200078ec0ff */
[----:B--2---:R1:W-:Y:S01]  /*1580*/  STL [R1+0x30], R0 ;  /* 0x0000300001007387 */ /* 0x0043e20000100800 */
[----:B------:R-:W-:Y:S01]  /*1590*/  IMAD.MOV.U32 R11, RZ, RZ, R0 ;  /* 0x000000ffff0b7224 */ /* 0x000fe200078e0000 */
[----:B-1----:R-:W-:-:S04]  /*15a0*/  LOP3.LUT R0, R26, 0xff0000, RZ, 0xc0, !PT ;  /* 0x00ff00001a007812 */ /* 0x002fc800078ec0ff */
[----:B------:R-:W-:Y:S01]  /*15b0*/  LEA.HI R10, R0, R3, RZ, 0x10 ;  /* 0x00000003000a7211 */ /* 0x000fe200078f80ff */
[----:B0-----:R-:W-:Y:S06]  /*15c0*/  @P1 BRA `(.L_x_13139) ;  /* 0x0000000000281947 */ /* 0x001fec0003800000 */
        /* <DEDUP_REMOVED lines=8> */
[----:B--2---:R-:W-:-:S05]  /*1650*/  IMAD.IADD R11, R5, 0x1, -R0 ;  /* 0x00000001050b7824 */ /* 0x004fca00078e0a00 */
[----:B------:R0:W-:Y:S02]  /*1660*/  STL [R1+0x30], R11 ;  /* 0x0000300b01007387 */ /* 0x0001e40000100800 */
.L_x_13139:
[----:B------:R-:W-:Y:S02]  /*1670*/  IMAD.U32 R41, RZ, RZ, UR5 ;  /* 0x00000005ff297e24 */ /* 0x000fe4000f8e00ff */
[----:B------:R-:W-:Y:S01]  /*1680*/  IMAD.U32 R29, RZ, RZ, UR4 ;  /* 0x00000004ff1d7e24 */ /* 0x000fe2000f8e00ff */
[----:B------:R-:W-:Y:S06]  /*1690*/  @!P2 BRA `(.L_x_13140) ;  /* 0x000000000010a947 */ /* 0x000fec0003800000 */
[----:B------:R-:W-:-:S04]  /*16a0*/  IADD3 R2, P0, R31, UR8, RZ ;  /* 0x000000081f027c10 */ /* 0x000fc8000ff1e0ff */
[----:B------:R-:W-:-:S05]  /*16b0*/  IADD3.X R3, R30, UR9, RZ, P0, !PT ;  /* 0x000000091e037c10 */ /* 0x000fca00087fe4ff */
[----:B------:R1:W5:Y:S01]  /*16c0*/  LDG.E R29, desc[UR40][R2.64] ;  /* 0x00000028021d7981 */ /* 0x000362000c1e1900 */
[----:B------:R-:W-:Y:S05]  /*16d0*/  BRA `(.L_x_13141) ;  /* 0x0000000000107947 */ /* 0x000fea0003800000 */
.L_x_13140:
[----:B------:R-:W-:Y:S05]  /*16e0*/  @!P0 BRA `(.L_x_13141) ;  /* 0x00000000000c8947 */ /* 0x000fea0003800000 */
[----:B------:R-:W2:Y:S04]  /*16f0*/  LDG.E R0, desc[UR40][R6.64] ;  /* 0x0000002806007981 */ /* 0x000ea8000c1e1900 */
[----:B------:R-:W2:Y:S02]  /*1700*/  LDG.E R29, desc[UR40][R6.64+0x4] ;  /* 0x00000428061d7981 */ /* 0x000ea4000c1e1900 */
[----:B--2---:R-:W-:-:S07]  /*1710*/  IMAD.IADD R29, R29, 0x1, -R0 ;  /* 0x000000011d1d7824 */ /* 0x004fce00078e0a00 */
.L_x_13141:
        /* <DEDUP_REMOVED lines=16> */
[----:B------:R-:W-:Y:S01]  /*1820*/  IMAD R12, R25, 0xc0, RZ ;  /* 0x000000c0190c7824 */ /* 0x000fe200078e02ff */
[----:B------:R-:W-:Y:S01]  /*1830*/  BSSY B0, `(.L_x_13142) ;  /* 0x000003a000007945 */ /* 0x000fe20003800000 */
[----:B------:R-:W-:Y:S02]  /*1840*/  IMAD.IADD R8, R29, 0x1, -R8 ;  /* 0x000000011d087824 */ /* 0x000fe400078e0a08 */
[----:B-1----:R-:W-:Y:S01]  /*1850*/  VIADD R2, R12, 0xbf ;  /* 0x000000bf0c027836 */ /* 0x002fe20000000000 */
[----:B------:R1:W-:Y:S07]  /*1860*/  STL [R1+0x2c], R12 ;  /* 0x00002c0c01007387 */ /* 0x0003ee0000100800 */
[----:B------:R-:W2:Y:S01]  /*1870*/  @P1 LDC R9, c[0x0][0x44c] ;  /* 0x00011300ff091b82 */ /* 0x000ea20000000800 */
[----:B-1----:R-:W-:-:S07]  /*1880*/  LOP3.LUT R12, R10, 0xff, RZ, 0xc0, !PT ;  /* 0x000000ff0a0c7812 */ /* 0x002fce00078ec0ff */
[----:B------:R-:W1:Y:S01]  /*1890*/  @P1 LDC R3, c[0x0][0x450] ;  /* 0x00011400ff031b82 */ /* 0x000e620000000800 */
[----:B---3--:R-:W-:Y:S01]  /*18a0*/  @P0 IADD3 R41, -R0, R7, RZ ;  /* 0x0000000700290210 */ /* 0x008fe20007ffe1ff */
[----:B--2---:R-:W-:-:S04]  /*18b0*/  @P1 IMAD.HI.U32 R0, R2, R9, RZ ;  /* 0x0000000902001227 */ /* 0x004fc800078e00ff */
[----:B----4-:R-:W-:Y:S01]  /*18c0*/  IMAD.IADD R4, R8, 0x1, R41 ;  /* 0x0000000108047824 */ /* 0x010fe200078e0229 */
[----:B-1----:R-:W-:-:S03]  /*18d0*/  @P1 SHF.R.U32.HI R2, RZ, R3, R0 ;  /* 0x00000003ff021219 */ /* 0x002fc60000011600 */
        /* <DEDUP_REMOVED lines=12> */
[----:B------:R-:W-:-:S04]  /*19a0*/  SHF.R.S32.HI R0, RZ, 0x7, R5 ;  /* 0x00000007ff007819 */ /* 0x000fc80000011405 */
[----:B------:R-:W-:Y:S01]  /*19b0*/  VIMNMX R6, R27, R0, PT ;  /* 0x000000001b067248 */ /* 0x000fe20003fe0100 */
[----:B------:R-:W-:-:S03]  /*19c0*/  IMAD.MOV.U32 R0, RZ, RZ, RZ ;  /* 0x000000ffff007224 */ /* 0x000fc600078e00ff */
[----:B------:R-:W-:-:S13]  /*19d0*/  ISETP.GE.AND P0, PT, R6, 0x1, PT ;  /* 0x000000010600780c */ /* 0x000fda0003f06270 */
[----:B--2---:R-:W-:Y:S05]  /*19e0*/  @!P0 BRA `(.L_x_13143) ;  /* 0x0000000000788947 */ /* 0x004fea0003800000 */
        /* <DEDUP_REMOVED lines=30> */
.L_x_13143:
[----:B------:R-:W-:Y:S05]  /*1bd0*/  BSYNC B0 ;  /* 0x0000000000007941 */ /* 0x000fea0003800000 */
.L_x_13142:
        /* <DEDUP_REMOVED lines=9> */
[----:B------:R-:W-:-:S04]  /*1c70*/  @P0 IADD3 R0, R0, 0x7f, RZ ;  /* 0x0000007f00000810 */ /* 0x000fc80007ffe0ff */
        /* <DEDUP_REMOVED lines=17> */
[----:B------:R-:W-:Y:S02]  /*1d90*/  IMAD.U32 R10, RZ, RZ, UR6 ;  /* 0x00000006ff0a7e24 */ /* 0x000fe4000f8e00ff */
[----:B------:R-:W-:-:S02]  /*1da0*/  IMAD.U32 R6, RZ, RZ, UR4 ;  /* 0x00000004ff067e24 */ /* 0x000fc4000f8e00ff */
[----:B------:R-:W-:Y:S02]  /*1db0*/  IMAD.U32 R7, RZ, RZ, UR5 ;  /* 0x00000005ff077e24 */ /* 0x000fe4000f8e00ff */
[----:B0-----:R-:W-:Y:S02]  /*1dc0*/  IMAD.U32 R11, RZ, RZ, UR7 ;  /* 0x00000007ff0b7e24 */ /* 0x001fe4000f8e00ff */
[----:B------:R-:W-:Y:S02]  /*1dd0*/  IMAD.MOV.U32 R8, RZ, RZ, 0x70 ;  /* 0x00000070ff087424 */ /* 0x000fe400078e00ff */
[----:B------:R-:W-:Y:S02]  /*1de0*/  IMAD.MOV.U32 R12, RZ, RZ, 0x1 ;  /* 0x00000001ff0c7424 */ /* 0x000fe400078e00ff */
[----:B------:R-:W-:-:S07]  /*1df0*/  IMAD.MOV.U32 R13, RZ, RZ, RZ ;  /* 0x000000ffff0d7224 */ /* 0x000fce00078e00ff */
[----:B------:R-:W-:-:S07]  /*1e00*/  LEPC R20, `(.L_x_13146) ;  /* 0x000000001014794e */ /* 0x000fce0000000000 */
[----:B-1---5:R-:W-:Y:S05]  /*1e10*/  CALL.ABS.NOINC R14 ;  /* 0x000000000e007343 */ /* 0x022fea0003c00000 */
.L_x_13146:
[----:B------:R-:W-:Y:S05]  /*1e20*/  BSYNC B6 ;  /* 0x0000000000067941 */ /* 0x000fea0003800000 */
.L_x_13145:
        /* <DEDUP_REMOVED lines=8> */
[----:B0-----:R-:W-:Y:S01]  /*1eb0*/  MOV R11, UR7 ;  /* 0x00000007000b7c02 */ /* 0x001fe20008000f00 */
        /* <DEDUP_REMOVED lines=11> */
.L_x_13148:
[----:B------:R-:W-:Y:S05]  /*1f70*/  BSYNC B6 ;  /* 0x0000000000067941 */ /* 0x000fea0003800000 */
.L_x_13147:
[----:B------:R-:W-:Y:S01]  /*1f80*/  ULDC.64 UR4, c[0x0][0x9f8] ;  /* 0x00027e0000047ab9 */ /* 0x000fe20000000a00 */
[----:B0-----:R-:W2:Y:S01]  /*1f90*/  LDL R11, [R1+0x14] ;  /* 0x00001400010b7983 */ /* 0x001ea20000100800 */
[----:B------:R-:W-:Y:S01]  /*1fa0*/  ISETP.NE.U32.AND P0, PT, RZ, UR4, PT ;  /* 0x00000004ff007c0c */ /* 0x000fe2000bf05070 */
[----:B------:R-:W-:Y:S01]  /*1fb0*/  IMAD.MOV.U32 R68, RZ, RZ, R28 ;  /* 0x000000ffff447224 */ /* 0x000fe200078e001c */
[----:B------:R-:W0:Y:S01]  /*1fc0*/  LDC.64 R60, c[0x0][0x3f8] ;  /* 0x0000fe00ff3c7b82 */ /* 0x000e220000000a00 */
[----:B------:R-:W3:Y:S01]  /*1fd0*/  LDL R8, [R1+0xa4] ;  /* 0x0000a40001087983 */ /* 0x000ee20000100800 */
[----:B------:R-:W-:-:S03]  /*1fe0*/  ISETP.NE.AND.EX P0, PT, RZ, UR5, PT, P0 ;  /* 0x00000005ff007c0c */ /* 0x000fc6000bf05300 */
[----:B------:R-:W4:Y:S03]  /*1ff0*/  LDL R10, [R1+0x24] ;  /* 0x00002400010a7983 */ /* 0x000f260000100800 */
[----:B------:R-:W1:Y:S07]  /*2000*/  LDC R55, c[0x0][0x3f4] ;  /* 0x0000fd00ff377b82 */ /* 0x000e6e0000000800 */
[----:B------:R-:W-:Y:S01]  /*2010*/  @P0 IADD3 R4, P1, R31, UR4, RZ ;  /* 0x000000041f040c10 */ /* 0x000fe2000ff3e0ff */
[----:B------:R-:W0:Y:S01]  /*2020*/  S2R R20, SR_TID.X ;  /* 0x0000000000147919 */ /* 0x000e220000002100 */
[----:B------:R-:W1:Y:S01]  /*2030*/  LDC.64 R58, c[0x0][0x408] ;  /* 0x00010200ff3a7b82 */ /* 0x000e620000000a00 */
[----:B------:R-:W-:Y:S01]  /*2040*/  VIADD R67, R16, 0x20 ;  /* 0x0000002010437836 */ /* 0x000fe20000000000 */
[----:B------:R-:W-:Y:S01]  /*2050*/  @P0 IADD3.X R5, R30, UR5, RZ, P1, !PT ;  /* 0x000000051e050c10 */ /* 0x000fe20008ffe4ff */
[----:B------:R-:W-:-:S04]  /*2060*/  ULDC UR4, c[0x0][0x2f4] ;  /* 0x0000bd0000047ab9 */ /* 0x000fc80000000800 */
[----:B------:R0:W4:Y:S01]  /*2070*/  @P0 LDG.E R68, desc[UR40][R4.64] ;  /* 0x0000002804440981 */ /* 0x000122000c1e1900 */
[----:B------:R-:W-:-:S04]  /*2080*/  ISETP.GE.AND P1, PT, R67, UR4, PT ;  /* 0x0000000443007c0c */ /* 0x000fc8000bf26270 */
[----:B------:R-:W-:Y:S02]  /*2090*/  SEL R3, RZ, 0xffffffff, P1 ;  /* 0xffffffffff037807 */ /* 0x000fe40000800000 */
[----:B------:R-:W-:-:S03]  /*20a0*/  ISETP.GE.AND P0, PT, R16, UR4, PT ;  /* 0x0000000410007c0c */ /* 0x000fc6000bf06270 */
[----:B0-----:R-:W-:Y:S02]  /*20b0*/  IMAD.SHL.U32 R5, R3, 0x2, RZ ;  /* 0x0000000203057824 */ /* 0x001fe400078e00ff */
[----:B------:R-:W-:-:S05]  /*20c0*/  VIADD R31, R20, 0xffffff80 ;  /* 0xffffff80141f7836 */ /* 0x000fca0000000000 */
[----:B------:R-:W-:-:S04]  /*20d0*/  LEA.HI R28, R31, R31, RZ, 0x1 ;  /* 0x0000001f1f1c7211 */ /* 0x000fc800078f08ff */
[----:B------:R-:W-:-:S04]  /*20e0*/  SHF.R.S32.HI R28, RZ, 0x1, R28 ;  /* 0x00000001ff1c7819 */ /* 0x000fc8000001141c */
[----:B------:R-:W-:Y:S02]  /*20f0*/  SHF.R.S32.HI R3, RZ, 0x1f, R28 ;  /* 0x0000001fff037819 */ /* 0x000fe4000001141c */
[----:B------:R-:W-:Y:S02]  /*2100*/  SEL R0, RZ, 0x1, P0 ;  /* 0x00000001ff007807 */ /* 0x000fe40000000000 */
[----:B------:R-:W-:Y:S01]  /*2110*/  SHF.R.S32.HI R155, RZ, 0x1f, R154 ;  /* 0x0000001fff9b7819 */ /* 0x000fe2000001149a */
[----:B------:R-:W-:Y:S01]  /*2120*/  IMAD R4, R3, R60, RZ ;  /* 0x0000003c03047224 */ /* 0x000fe200078e02ff */
[----:B------:R-:W-:Y:S02]  /*2130*/  SHF.R.S32.HI R17, RZ, 0x1f, R16 ;  /* 0x0000001fff117819 */ /* 0x000fe40000011410 */
[-C--:B-1----:R-:W-:Y:S02]  /*2140*/  ISETP.GE.AND P3, PT, R16, R55.reuse, PT ;  /* 0x000000371000720c */ /* 0x082fe40003f66270 */
        /* <DEDUP_REMOVED lines=19> */
[----:B------:R-:W-:Y:S02]  /*2280*/  LEA.HI R5, R6, R5, RZ, 0x5 ;  /* 0x0000000506057211 */ /* 0x000fe400078f28ff */
[----:B-----5:R-:W-:Y:S01]  /*2290*/  SHF.R.S32.HI R7, RZ, 0x1f, R24 ;  /* 0x0000001fff077819 */ /* 0x020fe20000011418 */
[----:B------:R-:W-:Y:S02]  /*22a0*/  IMAD.SHL.U32 R4, R3, 0x80, RZ ;  /* 0x0000008003047824 */ /* 0x000fe400078e00ff */
[----:B------:R-:W-:-:S02]  /*22b0*/  IMAD.SHL.U32 R6, R5, 0x80, RZ ;  /* 0x0000008005067824 */ /* 0x000fc400078e00ff */
[----:B------:R-:W-:Y:S01]  /*22c0*/  IMAD.WIDE.U32 R42, R28, R58, R154 ;  /* 0x0000003a1c2a7225 */ /* 0x000fe200078e009a */
[----:B------:R-:W-:-:S03]  /*22d0*/  LOP3.LUT R4, R4, 0xfffff000, RZ, 0xc0, !PT ;  /* 0xfffff00004047812 */ /* 0x000fc600078ec0ff */
[----:B------:R-:W-:Y:S01]  /*22e0*/  IMAD.WIDE.U32 R20, R28, R58, R16 ;  /* 0x0000003a1c147225 */ /* 0x000fe200078e0010 */
[----:B------:R-:W-:-:S03]  /*22f0*/  LOP3.LUT R6, R6, 0xfffff000, RZ, 0xc0, !PT ;  /* 0xfffff00006067812 */ /* 0x000fc600078ec0ff */
[----:B------:R-:W-:Y:S02]  /*2300*/  IMAD.IADD R43, R43, 0x1, R9 ;  /* 0x000000012b2b7824 */ /* 0x000fe400078e0209 */
[----:B------:R-:W-:Y:S02]  /*2310*/  IMAD.IADD R21, R9, 0x1, R21 ;  /* 0x0000000109157824 */ /* 0x000fe400078e0215 */
[----:B------:R-:W-:Y:S01]  /*2320*/  IMAD.WIDE.U32 R46, R24, R60, R46 ;  /* 0x0000003c182e7225 */ /* 0x000fe200078e002e */
[----:B------:R-:W-:-:S03]  /*2330*/  LOP3.LUT R54, R0, 0x1, RZ, 0xc0, !PT ;  /* 0x0000000100367812 */ /* 0x000fc600078ec0ff */
[----:B------:R-:W-:Y:S01]  /*2340*/  IMAD.WIDE.U32 R44, R24, R60, R44 ;  /* 0x0000003c182c7225 */ /* 0x000fe200078e002c */
[----:B------:R-:W-:-:S03]  /*2350*/  LOP3.LUT R53, R0, 0x2, RZ, 0xc0, !PT ;  /* 0x0000000200357812 */ /* 0x000fc600078ec0ff */
[----:B------:R-:W-:-:S04]  /*2360*/  IMAD.WIDE.U32 R42, R24, R58, R42 ;  /* 0x0000003a182a7225 */ /* 0x000fc800078e002a */
[----:B------:R-:W-:Y:S01]  /*2370*/  IMAD.WIDE.U32 R20, R24, R58, R20 ;  /* 0x0000003a18147225 */ /* 0x000fe200078e0014 */
[----:B------:R-:W-:Y:S02]  /*2380*/  ISETP.GE.AND P1, PT, R156, UR4, PT ;  /* 0x000000049c007c0c */ /* 0x000fe4000bf26270 */
[----:B------:R-:W-:Y:S01]  /*2390*/  LOP3.LUT R48, R65, 0xfffffff0, RZ, 0xc0, !PT ;  /* 0xfffffff041307812 */ /* 0x000fe200078ec0ff */
[----:B------:R-:W-:Y:S02]  /*23a0*/  IMAD.IADD R66, R66, 0x1, R29 ;  /* 0x0000000142427824 */ /* 0x000fe400078e021d */
[----:B------:R-:W-:Y:S01]  /*23b0*/  IMAD.SHL.U32 R55, R55, 0x2, RZ ;  /* 0x0000000237377824 */ /* 0x000fe200078e00ff */
[C---:B--2---:R-:W-:Y:S02]  /*23c0*/  LOP3.LUT R3, R11.reuse, 0x10, R65, 0xf8, !PT ;  /* 0x000000100b037812 */ /* 0x044fe400078ef841 */
[----:B------:R-:W-:Y:S02]  /*23d0*/  LOP3.LUT R5, R11, 0x10, R64, 0xf8, !PT ;  /* 0x000000100b057812 */ /* 0x000fe400078ef840 */
[----:B------:R-:W-:-:S02]  /*23e0*/  LEA.HI R11, R31, R31, RZ, 0x1 ;  /* 0x0000001f1f0b7211 */ /* 0x000fc400078f08ff */
[-C--:B---3--:R-:W-:Y:S02]  /*23f0*/  LOP3.LUT R3, R3, R8.reuse, RZ, 0x3c, !PT ;  /* 0x0000000803037212 */ /* 0x088fe400078e3cff */
[----:B------:R-:W-:Y:S01]  /*2400*/  LOP3.LUT R5, R5, R8, RZ, 0x3c, !PT ;  /* 0x0000000805057212 */ /* 0x000fe200078e3cff */
[----:B------:R-:W-:Y:S01]  /*2410*/  IMAD R8, R7, R60, RZ ;  /* 0x0000003c07087224 */ /* 0x000fe200078e02ff */
[----:B------:R-:W-:Y:S01]  /*2420*/  LOP3.LUT R11, R11, 0xfffffffe, RZ, 0xc0, !PT ;  /* 0xfffffffe0b0b7812 */ /* 0x000fe200078ec0ff */
[----:B------:R-:W-:Y:S01]  /*2430*/  IMAD R7, R7, R58, RZ ;  /* 0x0000003a07077224 */ /* 0x000fe200078e02ff */
[----:B----4-:R-:W-:Y:S01]  /*2440*/  IADD3 R63, R3, R4, R10 ;  /* 0x00000004033f7210 */ /* 0x010fe20007ffe00a */
[C---:B------:R-:W-:Y:S01]  /*2450*/  IMAD R51, R24.reuse, R61, R8 ;  /* 0x0000003d18337224 */ /* 0x040fe200078e0208 */
[----:B------:R-:W-:Y:S01]  /*2460*/  IADD3 R62, R5, R6, R10 ;  /* 0x00000006053e7210 */ /* 0x000fe20007ffe00a */
[----:B------:R-:W-:Y:S01]  /*2470*/  IMAD R7, R24, R59, R7 ;  /* 0x0000003b18077224 */ /* 0x000fe200078e0207 */
[----:B------:R-:W-:-:S02]  /*2480*/  IADD3 R11, R31, -R11, RZ ;  /* 0x8000000b1f0b7210 */ /* 0x000fc40007ffe0ff */
[----:B0-----:R-:W-:Y:S01]  /*2490*/  SHF.R.U32.HI R10, RZ, 0x7, R30 ;  /* 0x00000007ff0a7819 */ /* 0x001fe2000001161e */
[----:B------:R-:W-:Y:S01]  /*24a0*/  IMAD.IADD R52, R47, 0x1, R51 ;  /* 0x000000012f347824 */ /* 0x000fe200078e0233 */
[C---:B------:R-:W-:Y:S01]  /*24b0*/  SHF.L.U64.HI R61, R60.reuse, 0x7, R61 ;  /* 0x000000073c3d7819 */ /* 0x040fe2000001023d */
[----:B------:R-:W-:Y:S01]  /*24c0*/  IMAD.SHL.U32 R60, R60, 0x80, RZ ;  /* 0x000000803c3c7824 */ /* 0x000fe200078e00ff */
[C---:B------:R-:W-:Y:S01]  /*24d0*/  SHF.L.U64.HI R59, R58.reuse, 0x7, R59 ;  /* 0x000000073a3b7819 */ /* 0x040fe2000001023b */
[----:B------:R-:W-:Y:S01]  /*24e0*/  IMAD.SHL.U32 R58, R58, 0x80, RZ ;  /* 0x000000803a3a7824 */ /* 0x000fe200078e00ff */
[----:B------:R-:W-:Y:S01]  /*24f0*/  LOP3.LUT R3, R64, 0xfffffff0, RZ, 0xc0, !PT ;  /* 0xfffffff040037812 */ /* 0x000fe200078ec0ff */
[----:B------:R-:W-:Y:S02]  /*2500*/  IMAD R57, R11, 0xc0, R28 ;  /* 0x000000c00b397824 */ /* 0x000fe400078e021c */
[----:B------:R-:W-:Y:S01]  /*2510*/  VIADD R56, R10, 0x8 ;  /* 0x000000080a387836 */ /* 0x000fe20000000000 */
[----:B------:R-:W-:Y:S01]  /*2520*/  SHF.R.S32.HI R0, RZ, 0x1f, R68 ;  /* 0x0000001fff007819 */ /* 0x000fe20000011444 */
[----:B------:R-:W-:-:S02]  /*2530*/  IMAD.IADD R51, R51, 0x1, R45 ;  /* 0x0000000133337824 */ /* 0x000fc400078e022d */
[----:B------:R-:W-:Y:S02]  /*2540*/  IMAD.IADD R50, R43, 0x1, R7 ;  /* 0x000000012b327824 */ /* 0x000fe400078e0207 */
[----:B------:R-:W-:-:S07]  /*2550*/  IMAD.IADD R49, R7, 0x1, R21 ;  /* 0x0000000107317824 */ /* 0x000fce00078e0215 */
.L_x_13191:
[----:B--2---:R-:W2:Y:S01]  /*2560*/  LDL R13, [R1+0x40] ;  /* 0x00004000010d7983 */ /* 0x004ea20000100800 */
        /* <DEDUP_REMOVED lines=22> */
[----:B------:R-:W-:-:S05]  /*26d0*/  @!P0 LEA.HI.X R5, R6, R5, R7, 0x2, P4 ;  /* 0x0000000506058211 */ /* 0x000fca00020f1407 */
[----:B------:R0:W5:Y:S01]  /*26e0*/  @!P0 LDG.E R75, desc[UR40][R4.64] ;  /* 0x00000028044b8981 */ /* 0x000162000c1e1900 */
[----:B------:R-:W-:Y:S01]  /*26f0*/  ISETP.GE.AND P0, PT, R77, 0x1, PT ;  /* 0x000000014d00780c */ /* 0x000fe20003f06270 */
[----:B------:R-:W-:Y:S01]  /*2700*/  IMAD.MOV R7, RZ, RZ, -R8 ;  /* 0x000000ffff077224 */ /* 0x000fe200078e0a08 */
[----:B------:R-:W-:Y:S05]  /*2710*/  YIELD ;  /* 0x0000000000007946 */ /* 0x000fea0003800000 */
[----:B------:R-:W-:Y:S01]  /*2720*/  BSSY B0, `(.L_x_13149) ;  /* 0x000042c000007945 */ /* 0x000fe20003800000 */
        /* <DEDUP_REMOVED lines=32> */
[----:B------:R-:W-:Y:S01]  /*2930*/  IMAD R7, R7, R58, R8 ;  /* 0x0000003a07077224 */ /* 0x000fe200078e0208 */
[----:B------:R-:W-:Y:S01]  /*2940*/  IADD3 R14, R13, R9, RZ ;  /* 0x000000090d0e7210 */ /* 0x000fe20007ffe0ff */
[----:B------:R-:W-:-:S04]  /*2950*/  IMAD.WIDE.U32 R10, R58, R2, RZ ;  /* 0x000000023a0a7225 */ /* 0x000fc800078e00ff */
        /* <DEDUP_REMOVED lines=15> */
[----:B------:R-:W2:Y:S01]  /*2a50*/  LDL R39, [R1+0x1c] ;  /* 0x00001c0001277983 */ /* 0x000ea20000100800 */
[----:B------:R-:W-:Y:S01]  /*2a60*/  ULDC.64 UR4, c[0x0][0x3e8] ;  /* 0x0000fa0000047ab9 */ /* 0x000fe20000000a00 */
[----:B------:R-:W-:Y:S02]  /*2a70*/  ULDC.64 UR6, c[0x0][0x400] ;  /* 0x0001000000067ab9 */ /* 0x000fe40000000a00 */
[----:B------:R-:W3:Y:S01]  /*2a80*/  LDL R38, [R1+0x20] ;  /* 0x0000200001267983 */ /* 0x000ee20000100800 */
[----:B------:R-:W-:Y:S02]  /*2a90*/  IADD3 R12, P0, P6, R46, UR4, R12 ;  /* 0x000000042e0c7c10 */ /* 0x000fe4000fe1e00c */
[----:B------:R-:W-:Y:S02]  /*2aa0*/  CS2R R36, SRZ ;  /* 0x0000000000247805 */ /* 0x000fe4000001ff00 */
[----:B------:R-:W-:Y:S02]  /*2ab0*/  CS2R R34, SRZ ;  /* 0x0000000000227805 */ /* 0x000fe4000001ff00 */
[----:B------:R-:W-:-:S02]  /*2ac0*/  IADD3.X R13, R52, UR5, R14, P0, P6 ;  /* 0x00000005340d7c10 */ /* 0x000fc400087ec40e */
[----:B------:R-:W-:-:S04]  /*2ad0*/  IADD3 R10, P0, P6, R42, UR6, R10 ;  /* 0x000000062a0a7c10 */ /* 0x000fc8000fe1e00a */
[----:B------:R-:W-:Y:S02]  /*2ae0*/  IADD3.X R11, R50, UR7, R15, P0, P6 ;  /* 0x00000007320b7c10 */ /* 0x000fe400087ec40f */
[----:B------:R-:W-:Y:S02]  /*2af0*/  ISETP.GE.AND P6, PT, R154, R77, PT ;  /* 0x0000004d9a00720c */ /* 0x000fe40003fc6270 */
[----:B------:R-:W-:Y:S02]  /*2b00*/  CS2R R32, SRZ ;  /* 0x0000000000207805 */ /* 0x000fe4000001ff00 */
[----:B------:R-:W-:Y:S02]  /*2b10*/  CS2R R8, SRZ ;  /* 0x0000000000087805 */ /* 0x000fe4000001ff00 */
[----:B------:R-:W-:Y:S02]  /*2b20*/  CS2R R30, SRZ ;  /* 0x00000000001e7805 */ /* 0x000fe4000001ff00 */
[----:B------:R-:W-:-:S05]  /*2b30*/  CS2R R28, SRZ ;  /* 0x00000000001c7805 */ /* 0x000fca000001ff00 */
[----:B------:R0:W5:Y:S04]  /*2b40*/  @!P6 LDG.E.64 R36, desc[UR40][R12.64] ;  /* 0x000000280c24e981 */ /* 0x000168000c1e1b00 */
[----:B------:R0:W5:Y:S01]  /*2b50*/  @!P6 LDG.E.64 R34, desc[UR40][R10.64] ;  /* 0x000000280a22e981 */ /* 0x000162000c1e1b00 */
[-C--:B--2---:R-:W-:Y:S02]  /*2b60*/  ISETP.GE.AND P0, PT, R39, R77.reuse, PT ;  /* 0x0000004d2700720c */ /* 0x084fe40003f06270 */
[----:B---3--:R-:W-:-:S11]  /*2b70*/  ISETP.GE.AND P6, PT, R38, R77, PT ;  /* 0x0000004d2600720c */ /* 0x008fd60003fc6270 */
[----:B------:R0:W5:Y:S04]  /*2b80*/  @!P0 LDG.E.64 R32, desc[UR40][R12.64+0x10] ;  /* 0x000010280c208981 */ /* 0x000168000c1e1b00 */
[----:B------:R0:W5:Y:S04]  /*2b90*/  @!P6 LDG.E.64 R8, desc[UR40][R12.64+0x20] ;  /* 0x000020280c08e981 */ /* 0x000168000c1e1b00 */
[----:B------:R0:W5:Y:S04]  /*2ba0*/  @!P0 LDG.E.64 R30, desc[UR40][R10.64+0x10] ;  /* 0x000010280a1e8981 */ /* 0x000168000c1e1b00 */
[----:B------:R0:W5:Y:S02]  /*2bb0*/  @!P6 LDG.E.64 R28, desc[UR40][R10.64+0x20] ;  /* 0x000020280a1ce981 */ /* 0x000164000c1e1b00 */
.L_x_13153:
[----:B------:R-:W-:Y:S05]  /*2bc0*/  BSYNC B1 ;  /* 0x0000000000017941 */ /* 0x000fea0003800000 */
.L_x_13152:
[----:B------:R-:W-:Y:S01]  /*2bd0*/  ISETP.NE.AND P0, PT, R153, 0x3, PT ;  /* 0x000000039900780c */ /* 0x000fe20003f05270 */
[----:B-----5:R-:W-:Y:S02]  /*2be0*/  IMAD.MOV.U32 R38, RZ, RZ, R8 ;  /* 0x000000ffff267224 */ /* 0x020fe400078e0008 */
[----:B------:R-:W-:Y:S02]  /*2bf0*/  IMAD.MOV.U32 R81, RZ, RZ, R32 ;  /* 0x000000ffff517224 */ /* 0x000fe400078e0020 */
[----:B------:R-:W-:Y:S02]  /*2c00*/  IMAD.MOV.U32 R83, RZ, RZ, R36 ;  /* 0x000000ffff537224 */ /* 0x000fe400078e0024 */
[----:B------:R-:W-:Y:S02]  /*2c10*/  IMAD.MOV.U32 R80, RZ, RZ, R28 ;  /* 0x000000ffff507224 */ /* 0x000fe400078e001c */
[----:B------:R-:W-:Y:S02]  /*2c20*/  IMAD.MOV.U32 R82, RZ, RZ, R30 ;  /* 0x000000ffff527224 */ /* 0x000fe400078e001e */
[----:B------:R-:W-:-:S02]  /*2c30*/  IMAD.MOV.U32 R84, RZ, RZ, R34 ;  /* 0x000000ffff547224 */ /* 0x000fc400078e0022 */
[----:B------:R-:W-:Y:S05]  /*2c40*/  @!P0 BRA `(.L_x_13154) ;  /* 0x0000000000048947 */ /* 0x000fea0003800000 */
[----:B------:R-:W-:Y:S01]  /*2c50*/  BPT.TRAP 0x1 ;  /* 0x000000040000795c */ /* 0x000fe20000300000 */
.L_x_13154:
[----:B------:R-:W-:Y:S01]  /*2c60*/  IMAD R70, R19, 0x8, R18 ;  /* 0x0000000813467824 */ /* 0x000fe200078e0212 */
[----:B------:R-:W-:Y:S01]  /*2c70*/  SHF.L.U32 R76, R157, 0x1f, RZ ;  /* 0x0000001f9d4c7819 */ /* 0x000fe200000006ff */
[----:B------:R-:W-:Y:S03]  /*2c80*/  BSSY B1, `(.L_x_13155) ;  /* 0x0000003000017945 */ /* 0x000fe60003800000 */
[----:B------:R-:W1:Y:S02]  /*2c90*/  SYNCS.PHASECHK.TRANS64.TRYWAIT P6, [R70+URZ+0x19c90], R76 ;  /* 0x019c904c460075a7 */ /* 0x000e6400080c017f */
[----:B-1----:R-:W-:Y:S05]  /*2ca0*/  @!P6 BRA `(.L_x_13156) ;  /* 0x000001d400a8e947 */ /* 0x002fea0003800000 */
.L_x_13427:
[----:B------:R-:W-:Y:S05]  /*2cb0*/  BSYNC B1 ;  /* 0x0000000000017941 */ /* 0x000fea0003800000 */
.L_x_13155:
[----:B------:R-:W-:-:S03]  /*2cc0*/  UMOV UR4, 0xffffffff ;  /* 0xffffffff00047882 */ /* 0x000fc60000000000 */
[----:B------:R-:W-:Y:S05]  /*2cd0*/  BRA.DIV UR4, `(.L_x_13157) ;  /* 0x000001d604b07947 */ /* 0x000fea000b800000 */
[----:B------:R2:W3:Y:S04]  /*2ce0*/  SHFL.IDX PT, R39, R78, RZ, 0x1e1f ;  /* 0x001e1fff4e277589 */ /* 0x0004e800000e0000 */
[----:B------:R2:W4:Y:S02]  /*2cf0*/  SHFL.IDX PT, R14, R79, RZ, 0x1e1f ;  /* 0x001e1fff4f0e7589 */ /* 0x00052400000e0000 */
.L_x_13431:
[----:B------:R-:W-:Y:S05]  /*2d00*/  @P5 BRA `(.L_x_13158) ;  /* 0x0000003c00345947 */ /* 0x000fea0003800000 */
[----:B------:R-:W-:Y:S01]  /*2d10*/  ISETP.NE.AND P5, PT, R54, RZ, PT ;  /* 0x000000ff3600720c */ /* 0x000fe20003fa5270 */
[----:B------:R-:W-:-:S12]  /*2d20*/  BSSY B1, `(.L_x_13159) ;  /* 0x0000075000017945 */ /* 0x000fd80003800000 */
[----:B------:R-:W-:Y:S05]  /*2d30*/  @!P5 BRA `(.L_x_13160) ;  /* 0x0000000400ccd947 */ /* 0x000fea0003800000 */
[----:B------:R1:W1:Y:S01]  /*2d40*/  LDS.128 R4, [R69+0x13800] ;  /* 0x0138000045047984 */ /* 0x0002620000000c00 */
[----:B------:R-:W-:Y:S01]  /*2d50*/  ISETP.GE.AND P6, PT, R154, R77, PT ;  /* 0x0000004d9a00720c */ /* 0x000fe20003fc6270 */
[----:B------:R-:W-:Y:S01]  /*2d60*/  BSSY B2, `(.L_x_13161) ;  /* 0x000006f000027945 */ /* 0x000fe20003800000 */
[----:B0---4-:R-:W-:-:S05]  /*2d70*/  IADD3 R10, P5, R16, R14, RZ ;  /* 0x0000000e100a7210 */ /* 0x011fca0007fbe0ff */
[----:B---3--:R-:W-:-:S06]  /*2d80*/  IMAD.X R11, R39, 0x1, R17, P5 ;  /* 0x00000001270b7824 */ /* 0x008fcc00028e0611 */
[----:B------:R-:W-:Y:S05]  /*2d90*/  @P6 BRA `(.L_x_13162) ;  /* 0x0000000400ac6947 */ /* 0x000fea0003800000 */
[--C-:B--2---:R-:W-:Y:S02]  /*2da0*/  SHF.R.U32.HI R79, RZ, 0x8, R37.reuse ;  /* 0x00000008ff4f7819 */ /* 0x104fe40000011625 */
        /* <DEDUP_REMOVED lines=11> */
[----:B-1----:R-:W-:Y:S01]  /*2e60*/  IMAD.MOV.U32 R15, RZ, RZ, R4 ;  /* 0x000000ffff0f7224 */ /* 0x002fe200078e0004 */
[----:B------:R-:W-:Y:S02]  /*2e70*/  LOP3.LUT R13, R13, 0xff00, R12, 0xf8, !PT ;  /* 0x0000ff000d0d7812 */ /* 0x000fe400078ef80c */
[----:B------:R-:W-:Y:S01]  /*2e80*/  LOP3.LUT R37, R35, 0xff00, R34, 0xf8, !PT ;  /* 0x0000ff0023257812 */ /* 0x000fe200078ef822 */
[----:B------:R-:W-:Y:S01]  /*2e90*/  IMAD.U32 R12, R85, 0x10000, RZ ;  /* 0x00010000550c7824 */ /* 0x000fe200078e00ff */
        /* <DEDUP_REMOVED lines=47> */
[----:B------:R-:W-:Y:S01]  /*3190*/  F2FP.F16.E4M3.UNPACK_B R83, R6.H1 ;  /* 0x00000006ff53723e */ /* 0x000fe200030006ff */
[--C-:B------:R-:W-:Y:S01]  /*31a0*/  HADD2.F32 R84, -RZ, R37.reuse.H0_H0 ;  /* 0x20000025ff547230 */ /* 0x100fe20000004100 */
[----:B------:R-:W-:Y:S01]  /*31b0*/  F2FP.F16.E4M3.UNPACK_B R78, R13 ;  /* 0x0000000dff4e723e */ /* 0x000fe200020006ff */
[----:B------:R-:W-:Y:S01]  /*31c0*/  HADD2.F32 R87, -RZ, R37.H1_H1 ;  /* 0x30000025ff577230 */ /* 0x000fe20000004100 */
[----:B------:R-:W-:Y:S01]  /*31d0*/  F2FP.SATFINITE.E4M3.F32.PACK_AB_MERGE_C R35, R85, R86, RZ ;  /* 0x000000565523723e */ /* 0x000fe200048070ff */
[----:B------:R-:W-:Y:S01]  /*31e0*/  HADD2.F32 R86, -RZ, R79.H1_H1 ;  /* 0x3000004fff567230 */ /* 0x000fe20000004100 */
[-C--:B------:R-:W-:Y:S01]  /*31f0*/  F2FP.F16.E4M3.UNPACK_B R37, R12.reuse.H1 ;  /* 0x0000000cff25723e */ /* 0x080fe200030006ff */
[----:B------:R-:W-:Y:S01]  /*3200*/  HADD2.F32 R85, -RZ, R83.H1_H1 ;  /* 0x30000053ff557230 */ /* 0x000fe20000004100 */
[----:B------:R-:W-:Y:S01]  /*3210*/  F2FP.F16.E4M3.UNPACK_B R12, R12 ;  /* 0x0000000cff0c723e */ /* 0x000fe200020006ff */
[----:B------:R-:W-:-:S02]  /*3220*/  HADD2.F32 R90, -RZ, R78.H1_H1 ;  /* 0x3000004eff5a7230 */ /* 0x000fc40000004100 */
[-C--:B------:R-:W-:Y:S01]  /*3230*/  FMUL.FTZ R13, R87, R86.reuse ;  /* 0x00000056570d7220 */ /* 0x080fe20000410000 */
[----:B------:R-:W-:Y:S02]  /*3240*/  HADD2.F32 R83, -RZ, R83.H0_H0 ;  /* 0x20000053ff537230 */ /* 0x000fe40000004100 */
[----:B------:R-:W-:Y:S01]  /*3250*/  FMUL.FTZ R94, R84, R86 ;  /* 0x00000056545e7220 */ /* 0x000fe20000410000 */
[----:B------:R-:W-:Y:S02]  /*3260*/  HADD2.F32 R88, -RZ, R12.H1_H1 ;  /* 0x3000000cff587230 */ /* 0x000fe40000004100 */
[-C--:B------:R-:W-:Y:S01]  /*3270*/  FMUL.FTZ R92, R85, R90.reuse ;  /* 0x0000005a555c7220 */ /* 0x080fe20000410000 */
[----:B------:R-:W-:Y:S01]  /*3280*/  F2FP.F16.E4M3.UNPACK_B R86, R7 ;  /* 0x00000007ff56723e */ /* 0x000fe200020006ff */
[----:B------:R-:W-:Y:S01]  /*3290*/  FMUL.FTZ R90, R83, R90 ;  /* 0x0000005a535a7220 */ /* 0x000fe20000410000 */
[----:B------:R-:W-:Y:S01]  /*32a0*/  F2FP.F16.E4M3.UNPACK_B R6, R6 ;  /* 0x00000006ff06723e */ /* 0x000fe200020006ff */
[----:B------:R-:W-:-:S02]  /*32b0*/  HADD2.F32 R89, -RZ, R37.H1_H1 ;  /* 0x30000025ff597230 */ /* 0x000fc40000004100 */
[-C--:B------:R-:W-:Y:S01]  /*32c0*/  FFMA.FTZ R7, R83, R88.reuse, -R92 ;  /* 0x0000005853077223 */ /* 0x080fe2000001085c */
[----:B------:R-:W-:Y:S01]  /*32d0*/  FFMA.FTZ R90, R85, R88, R90 ;  /* 0x00000058555a7223 */ /* 0x000fe2000001005a */
[--C-:B------:R-:W-:Y:S01]  /*32e0*/  HADD2.F32 R83, -RZ, R86.reuse.H0_H0 ;  /* 0x20000056ff537230 */ /* 0x100fe20000004100 */
[----:B------:R-:W-:Y:S01]  /*32f0*/  F2FP.SATFINITE.E4M3.F32.PACK_AB_MERGE_C R4, R34, R15, R35 ;  /* 0x0000000f2204723e */ /* 0x000fe20004807023 */
[----:B------:R-:W-:Y:S02]  /*3300*/  HADD2.F32 R85, -RZ, R79.H0_H0 ;  /* 0x2000004fff557230 */ /* 0x000fe40000004100 */
[-C--:B------:R-:W-:Y:S01]  /*3310*/  FFMA.FTZ R13, R84, R89.reuse, -R13 ;  /* 0x00000059540d7223 */ /* 0x080fe2000001080d */
[----:B------:R-:W-:Y:S02]  /*3320*/  HADD2.F32 R86, -RZ, R86.H1_H1 ;  /* 0x30000056ff567230 */ /* 0x000fe40000004100 */
[----:B------:R-:W-:Y:S01]  /*3330*/  FFMA.FTZ R84, R87, R89, R94 ;  /* 0x0000005957547223 */ /* 0x000fe2000001005e */
[----:B------:R-:W-:-:S02]  /*3340*/  HADD2.F32 R79, -RZ, R6.H0_H0 ;  /* 0x20000006ff4f7230 */ /* 0x000fc40000004100 */
[-C--:B------:R-:W-:Y:S01]  /*3350*/  FMUL.FTZ R87, R83, R85.reuse ;  /* 0x0000005553577220 */ /* 0x080fe20000410000 */
[----:B------:R-:W-:Y:S02]  /*3360*/  HADD2.F32 R6, -RZ, R6.H1_H1 ;  /* 0x30000006ff067230 */ /* 0x000fe40000004100 */
[----:B------:R-:W-:Y:S01]  /*3370*/  FMUL.FTZ R92, R86, R85 ;  /* 0x00000055565c7220 */ /* 0x000fe20000410000 */
[----:B------:R-:W-:Y:S01]  /*3380*/  HADD2.F32 R78, -RZ, R78.H0_H0 ;  /* 0x2000004eff4e7230 */ /* 0x000fe20000004100 */
[----:B------:R-:W-:Y:S01]  /*3390*/  F2FP.SATFINITE.E4M3.F32.PACK_AB_MERGE_C R7, R90, R7, RZ ;  /* 0x000000075a07723e */ /* 0x000fe200048070ff */
[----:B------:R-:W-:Y:S01]  /*33a0*/  HADD2.F32 R12, -RZ, R12.H0_H0 ;  /* 0x2000000cff0c7230 */ /* 0x000fe20000004100 */
[----:B------:R-:W-:Y:S01]  /*33b0*/  F2FP.SATFINITE.E4M3.F32.PACK_AB_MERGE_C R13, R84, R13, RZ ;  /* 0x0000000d540d723e */ /* 0x000fe200048070ff */
[----:B------:R-:W-:Y:S02]  /*33c0*/  HADD2.F32 R37, -RZ, R37.H0_H0 ;  /* 0x20000025ff257230 */ /* 0x000fe40000004100 */
[-C--:B------:R-:W-:Y:S01]  /*33d0*/  FMUL.FTZ R88, R6, R78.reuse ;  /* 0x0000004e06587220 */ /* 0x080fe20000410000 */
[----:B------:R-:W-:-:S03]  /*33e0*/  FMUL.FTZ R85, R79, R78 ;  /* 0x0000004e4f557220 */ /* 0x000fc60000410000 */
[-C--:B------:R-:W-:Y:S01]  /*33f0*/  FFMA.FTZ R88, R79, R12.reuse, -R88 ;  /* 0x0000000c4f587223 */ /* 0x080fe20000010858 */
[----:B------:R-:W-:Y:S01]  /*3400*/  FFMA.FTZ R85, R6, R12, R85 ;  /* 0x0000000c06557223 */ /* 0x000fe20000010055 */
[-C--:B------:R-:W-:Y:S01]  /*3410*/  FFMA.FTZ R92, R83, R37.reuse, -R92 ;  /* 0x00000025535c7223 */ /* 0x080fe2000001085c */
[----:B------:R-:W-:-:S03]  /*3420*/  FFMA.FTZ R87, R86, R37, R87 ;  /* 0x0000002556577223 */ /* 0x000fc60000010057 */
[----:B------:R-:W-:Y:S02]  /*3430*/  F2FP.SATFINITE.E4M3.F32.PACK_AB_MERGE_C R6, R85, R88, R7 ;  /* 0x000000585506723e */ /* 0x000fe40004807007 */
[----:B------:R-:W-:-:S07]  /*3440*/  F2FP.SATFINITE.E4M3.F32.PACK_AB_MERGE_C R7, R87, R92, R13 ;  /* 0x0000005c5707723e */ /* 0x000fce000480700d */
.L_x_13162:
[----:B------:R-:W-:Y:S05]  /*3450*/  BSYNC B2 ;  /* 0x0000000000027941 */ /* 0x000fea0003800000 */
.L_x_13161:
[----:B-1----:R0:W-:Y:S02]  /*3460*/  ST.E.128 desc[UR40][R10.64], R4 ;  /* 0x000000040a007985 */ /* 0x0021e4000c101d28 */
.L_x_13160:
[----:B------:R-:W-:Y:S05]  /*3470*/  BSYNC B1 ;  /* 0x0000000000017941 */ /* 0x000fea0003800000 */
.L_x_13159:
        /* <DEDUP_REMOVED lines=10> */
[----:B---3--:R-:W-:-:S03]  /*3520*/  LEA.HI.X.SX32 R11, R11, R39, 0x1, P5 ;  /* 0x000000270b0b7211 */ /* 0x008fc600028f0eff */
[----:B0-----:R-:W-:Y:S06]  /*3530*/  @P6 BRA `(.L_x_13166) ;  /* 0x0000000400ac6947 */ /* 0x001fec0003800000 */
[----:B------:R-:W-:Y:S02]  /*3540*/  SHF.R.U32.HI R34, RZ, 0x8, R33 ;  /* 0x00000008ff227819 */ /* 0x000fe40000011621 */
[----:B------:R-:W-:Y:S02]  /*3550*/  SHF.R.U32.HI R30, RZ, 0x18, R31 ;  /* 0x00000018ff1e7819 */ /* 0x000fe4000001161f */
[----:B------:R-:W-:Y:S02]  /*3560*/  LOP3.LUT R13, R31, 0xff, RZ, 0xc0, !PT ;  /* 0x000000ff1f0d7812 */ /* 0x000fe400078ec0ff */
[----:B------:R-:W-:Y:S02]  /*3570*/  SHF.R.U32.HI R35, RZ, 0x18, R33 ;  /* 0x00000018ff237819 */ /* 0x000fe40000011621 */
[----:B------:R-:W-:Y:S02]  /*3580*/  LOP3.LUT R12, R33, 0xff, RZ, 0xc0, !PT ;  /* 0x000000ff210c7812 */ /* 0x000fe400078ec0ff */
[----:B------:R-:W-:Y:S01]  /*3590*/  PRMT R30, R30, 0x654, R13 ;  /* 0x000006541e1e7816 */ /* 0x000fe2000000000d */
[----:B------:R-:W-:Y:S01]  /*35a0*/  IMAD.SHL.U32 R13, R34, 0x100, RZ ;  /* 0x00000100220d7824 */ /* 0x000fe200078e00ff */
[----:B------:R-:W-:-:S02]  /*35b0*/  SHF.R.U32.HI R15, RZ, 0x8, R31 ;  /* 0x00000008ff0f7819 */ /* 0x000fc4000001161f */
[----:B------:R-:W-:Y:S02]  /*35c0*/  SHF.R.U32.HI R32, RZ, 0x10, R33 ;  /* 0x00000010ff207819 */ /* 0x000fe40000011621 */
[----:B------:R-:W-:Y:S02]  /*35d0*/  PRMT R12, R35, 0x654, R12 ;  /* 0x00000654230c7816 */ /* 0x000fe4000000000c */
[----:B------:R-:W-:Y:S02]  /*35e0*/  SHF.R.U32.HI R33, RZ, 0x10, R31 ;  /* 0x00000010ff217819 */ /* 0x000fe4000001161f */
[----:B------:R-:W-:Y:S01]  /*35f0*/  SHF.L.U32 R31, R15, 0x8, RZ ;  /* 0x000000080f1f7819 */ /* 0x000fe200000006ff */
        /* <DEDUP_REMOVED lines=50> */
[--C-:B------:R-:W-:Y:S01]  /*3920*/  HADD2.F32 R35, -RZ, R33.reuse.H0_H0 ;  /* 0x20000021ff237230 */ /* 0x100fe20000004100 */
[----:B------:R-:W-:Y:S01]  /*3930*/  F2FP.F16.E4M3.UNPACK_B R34, R6.H1 ;  /* 0x00000006ff22723e */ /* 0x000fe200030006ff */
[----:B------:R-:W-:Y:S01]  /*3940*/  HADD2.F32 R36, -RZ, R33.H1_H1 ;  /* 0x30000021ff247230 */ /* 0x000fe20000004100 */
[----:B------:R-:W-:Y:S01]  /*3950*/  F2FP.F16.E4M3.UNPACK_B R33, R12.H1 ;  /* 0x0000000cff21723e */ /* 0x000fe200030006ff */
[----:B------:R-:W-:Y:S01]  /*3960*/  HADD2.F32 R78, -RZ, R82.H1_H1 ;  /* 0x30000052ff4e7230 */ /* 0x000fe20000004100 */
        /* <DEDUP_REMOVED lines=20> */
[--C-:B------:R-:W-:Y:S01]  /*3ab0*/  HADD2.F32 R13, -RZ, R6.reuse.H0_H0 ;  /* 0x20000006ff0d7230 */ /* 0x100fe20000004100 */
[----:B------:R-:W-:Y:S01]  /*3ac0*/  F2FP.SATFINITE.E4M3.F32.PACK_AB_MERGE_C R5, R5, R4, R31 ;  /* 0x000000040505723e */ /* 0x000fe2000480701f */
        /* <DEDUP_REMOVED lines=18> */
.L_x_13166:
[----:B------:R-:W-:Y:S05]  /*3bf0*/  BSYNC B2 ;  /* 0x0000000000027941 */ /* 0x000fea0003800000 */
.L_x_13165:
[----:B--2---:R0:W-:Y:S02]  /*3c00*/  ST.E.128 desc[UR40][R10.64], R4 ;  /* 0x000000040a007985 */ /* 0x0041e4000c101d28 */
.L_x_13164:
[----:B------:R-:W-:Y:S05]  /*3c10*/  BSYNC B1 ;  /* 0x0000000000017941 */ /* 0x000fea0003800000 */
.L_x_13163:
[----:B------:R-:W-:Y:S05]  /*3c20*/  @P1 BRA `(.L_x_13158) ;  /* 0x0000002c006c1947 */ /* 0x000fea0003800000 */
[----:B0-----:R-:W5:Y:S04]  /*3c30*/  LDL R13, [R1+0x20] ;  /* 0x00002000010d7983 */ /* 0x001f680000100800 */
[----:B------:R-:W3:Y:S01]  /*3c40*/  LDL R12, [R1+0x18] ;  /* 0x00001800010c7983 */ /* 0x000ee20000100800 */
[----:B----4-:R-:W-:Y:S01]  /*3c50*/  IADD3 R10, P5, R156, R14, RZ ;  /* 0x0000000e9c0a7210 */ /* 0x010fe20007fbe0ff */
[----:B------:R-:W-:Y:S02]  /*3c60*/  BSSY B1, `(.L_x_13167) ;  /* 0x000006f000017945 */ /* 0x000fe40003800000 */
[----:B------:R0:W4:Y:S01]  /*3c70*/  LDS.128 R4, [R69+0x15800] ;  /* 0x0158000045047984 */ /* 0x0001220000000c00 */
[----:B-----5:R-:W-:Y:S01]  /*3c80*/  ISETP.GE.AND P6, PT, R13, R77, PT ;  /* 0x0000004d0d00720c */ /* 0x020fe20003fc6270 */
[----:B---3--:R-:W-:-:S12]  /*3c90*/  IMAD.X R11, R39, 0x1, R12, P5 ;  /* 0x00000001270b7824 */ /* 0x008fd800028e060c */
        /* <DEDUP_REMOVED lines=107> */
.L_x_13168:
[----:B------:R-:W-:Y:S05]  /*4350*/  BSYNC B1 ;  /* 0x0000000000017941 */ /* 0x000fea0003800000 */
.L_x_13167:
[----:B------:R0:W-:Y:S01]  /*4360*/  ST.E.128 desc[UR40][R10.64], R4 ;  /* 0x000000040a007985 */ /* 0x0001e2000c101d28 */
[----:B------:R-:W-:Y:S05]  /*4370*/  BRA `(.L_x_13158) ;  /* 0x0000002400987947 */ /* 0x000fea0003800000 */
.L_x_13151:
        /* <DEDUP_REMOVED lines=31> */
.L_x_13170:
[----:B------:R-:W-:Y:S05]  /*4570*/  BSYNC B1 ;  /* 0x0000000000017941 */ /* 0x000fea0003800000 */
.L_x_13169:
[----:B------:R-:W-:Y:S01]  /*4580*/  ISETP.NE.AND P0, PT, R153, 0x3, PT ;  /* 0x000000039900780c */ /* 0x000fe20003f05270 */
[----:B-----5:R-:W-:Y:S01]  /*4590*/  IMAD.MOV.U32 R80, RZ, RZ, R6 ;  /* 0x000000ffff507224 */ /* 0x020fe200078e0006 */
[----:B------:R-:W-:Y:S01]  /*45a0*/  MOV R88, R38 ;  /* 0x0000002600587202 */ /* 0x000fe20000000f00 */
[----:B------:R-:W-:Y:S02]  /*45b0*/  IMAD.MOV.U32 R81, RZ, RZ, R4 ;  /* 0x000000ffff517224 */ /* 0x000fe400078e0004 */
[----:B------:R-:W-:Y:S02]  /*45c0*/  IMAD.MOV.U32 R86, RZ, RZ, R30 ;  /* 0x000000ffff567224 */ /* 0x000fe400078e001e */
[----:B------:R-:W-:Y:S02]  /*45d0*/  IMAD.MOV.U32 R85, RZ, RZ, R28 ;  /* 0x000000ffff557224 */ /* 0x000fe400078e001c */
[----:B------:R-:W-:Y:S02]  /*45e0*/  IMAD.MOV.U32 R82, RZ, RZ, R34 ;  /* 0x000000ffff527224 */ /* 0x000fe400078e0022 */
[----:B------:R-:W-:-:S02]  /*45f0*/  IMAD.MOV.U32 R83, RZ, RZ, R32 ;  /* 0x000000ffff537224 */ /* 0x000fc400078e0020 */
[----:B------:R-:W-:Y:S01]  /*4600*/  IMAD.MOV.U32 R87, RZ, RZ, R36 ;  /* 0x000000ffff577224 */ /* 0x000fe200078e0024 */
[----:B------:R-:W-:Y:S06]  /*4610*/  @!P0 BRA `(.L_x_13171) ;  /* 0x0000000000048947 */ /* 0x000fec0003800000 */
[----:B------:R-:W-:Y:S01]  /*4620*/  BPT.TRAP 0x1 ;  /* 0x000000040000795c */ /* 0x000fe20000300000 */
.L_x_13171:
[----:B------:R-:W-:Y:S01]  /*4630*/  IMAD R70, R19, 0x8, R18 ;  /* 0x0000000813467824 */ /* 0x000fe200078e0212 */
[----:B------:R-:W-:Y:S01]  /*4640*/  SHF.L.U32 R76, R157, 0x1f, RZ ;  /* 0x0000001f9d4c7819 */ /* 0x000fe200000006ff */
[----:B------:R-:W-:Y:S03]  /*4650*/  BSSY B1, `(.L_x_13172) ;  /* 0x0000003000017945 */ /* 0x000fe60003800000 */
[----:B------:R-:W1:Y:S02]  /*4660*/  SYNCS.PHASECHK.TRANS64.TRYWAIT P6, [R70+URZ+0x19c90], R76 ;  /* 0x019c904c460075a7 */ /* 0x000e6400080c017f */
[----:B-1----:R-:W-:Y:S05]  /*4670*/  @!P6 BRA `(.L_x_13173) ;  /* 0x000001bc0090e947 */ /* 0x002fea0003800000 */
.L_x_13432:
[----:B------:R-:W-:Y:S05]  /*4680*/  BSYNC B1 ;  /* 0x0000000000017941 */ /* 0x000fea0003800000 */
.L_x_13172:
[----:B------:R-:W-:-:S03]  /*4690*/  UMOV UR4, 0xffffffff ;  /* 0xffffffff00047882 */ /* 0x000fc60000000000 */
[----:B------:R-:W-:Y:S05]  /*46a0*/  BRA.DIV UR4, `(.L_x_13174) ;  /* 0x000001be04987947 */ /* 0x000fea000b800000 */
[----:B------:R-:W2:Y:S04]  /*46b0*/  SHFL.IDX PT, R78, R78, RZ, 0x1e1f ;  /* 0x001e1fff4e4e7589 */ /* 0x000ea800000e0000 */
[----:B------:R-:W3:Y:S02]  /*46c0*/  SHFL.IDX PT, R79, R79, RZ, 0x1e1f ;  /* 0x001e1fff4f4f7589 */ /* 0x000ee400000e0000 */
.L_x_13436:
        /* <DEDUP_REMOVED lines=21> */
[----:B----4-:R-:W-:-:S04]  /*4820*/  LOP3.LUT R8, R12, 0x10, R90, 0xf8, !PT ;  /* 0x000000100c087812 */ /* 0x010fc800078ef85a */
[----:B-----5:R-:W-:-:S04]  /*4830*/  LOP3.LUT R8, R8, R11, RZ, 0x3c, !PT ;  /* 0x0000000b08087212 */ /* 0x020fc800078e3cff */
[----:B--2---:R-:W-:Y:S01]  /*4840*/  IADD3 R8, R8, R9, R10 ;  /* 0x0000000908087210 */ /* 0x004fe20007ffe00a */
        /* <DEDUP_REMOVED lines=9> */
[--C-:B------:R-:W-:Y:S01]  /*48e0*/  SHF.R.U32.HI R30, RZ, 0x8, R29.reuse ;  /* 0x00000008ff1e7819 */ /* 0x100fe2000001161d */
[----:B------:R-:W-:Y:S01]  /*48f0*/  IMAD.SHL.U32 R93, R93, 0x100, RZ ;  /* 0x000001005d5d7824 */ /* 0x000fe200078e00ff */
[----:B------:R-:W-:Y:S01]  /*4900*/  LOP3.LUT R91, R29, 0xff, RZ, 0xc0, !PT ;  /* 0x000000ff1d5b7812 */ /* 0x000fe200078ec0ff */
[----:B------:R-:W-:Y:S01]  /*4910*/  IMAD.U32 R38, R38, 0x10000, RZ ;  /* 0x0001000026267824 */ /* 0x000fe200078e00ff */
[----:B------:R-:W-:Y:S01]  /*4920*/  SHF.R.U32.HI R98, RZ, 0x18, R29 ;  /* 0x00000018ff627819 */ /* 0x000fe2000001161d */
[----:B------:R-:W-:Y:S01]  /*4930*/  IMAD.SHL.U32 R30, R30, 0x100, RZ ;  /* 0x000001001e1e7824 */ /* 0x000fe200078e00ff */
[----:B------:R-:W-:-:S02]  /*4940*/  LOP3.LUT R97, R37, 0xff, RZ, 0xc0, !PT ;  /* 0x000000ff25617812 */ /* 0x000fc400078ec0ff */
[----:B------:R-:W-:Y:S02]  /*4950*/  SHF.R.U32.HI R102, RZ, 0x18, R37 ;  /* 0x00000018ff667819 */ /* 0x000fe40000011625 */
[--C-:B------:R-:W-:Y:S02]  /*4960*/  SHF.R.U32.HI R28, RZ, 0x10, R31.reuse ;  /* 0x00000010ff1c7819 */ /* 0x100fe4000001161f */
[--C-:B------:R-:W-:Y:S02]  /*4970*/  SHF.R.U32.HI R29, RZ, 0x8, R31.reuse ;  /* 0x00000008ff1d7819 */ /* 0x100fe4000001161f */
[----:B------:R-:W-:Y:S02]  /*4980*/  LOP3.LUT R95, R31, 0xff, RZ, 0xc0, !PT ;  /* 0x000000ff1f5f7812 */ /* 0x000fe400078ec0ff */
[----:B------:R-:W-:Y:S02]  /*4990*/  SHF.R.U32.HI R100, RZ, 0x18, R31 ;  /* 0x00000018ff647819 */ /* 0x000fe4000001161f */
[----:B------:R-:W-:-:S02]  /*49a0*/  SHF.R.U32.HI R31, RZ, 0x10, R37 ;  /* 0x00000010ff1f7819 */ /* 0x000fc40000011625 */
[----:B------:R-:W-:Y:S02]  /*49b0*/  PRMT R102, R102, 0x654, R97 ;  /* 0x0000065466667816 */ /* 0x000fe40000000061 */
[----:B------:R-:W-:Y:S01]  /*49c0*/  PRMT R91, R98, 0x654, R91 ;  /* 0x00000654625b7816 */ /* 0x000fe2000000005b */
[----:B------:R-:W-:Y:S01]  /*49d0*/  IMAD.U32 R31, R31, 0x10000, RZ ;  /* 0x000100001f1f7824 */ /* 0x000fe200078e00ff */
        /* <DEDUP_REMOVED lines=8> */
[----:B--2---:R-:W-:Y:S02]  /*4a60*/  F2FP.F16.E4M3.UNPACK_B R30, R13 ;  /* 0x0000000dff1e723e */ /* 0x004fe400020006ff */
[----:B------:R-:W-:Y:S02]  /*4a70*/  F2FP.F16.E4M3.UNPACK_B R93, R39 ;  /* 0x00000027ff5d723e */ /* 0x000fe400020006ff */
[----:B------:R-:W-:Y:S01]  /*4a80*/  LOP3.LUT R91, R91, 0xff0000, R38, 0xf8, !PT ;  /* 0x00ff00005b5b7812 */ /* 0x000fe200078ef826 */
[--C-:B------:R-:W-:Y:S01]  /*4a90*/  HADD2.F32 R31, -RZ, R30.reuse.H0_H0 ;  /* 0x2000001eff1f7230 */ /* 0x100fe20000004100 */
[----:B0-----:R-:W-:Y:S01]  /*4aa0*/  F2FP.F16.E4M3.UNPACK_B R37, R9 ;  /* 0x00000009ff25723e */ /* 0x001fe200020006ff */
[----:B------:R-:W-:Y:S01]  /*4ab0*/  HADD2.F32 R99, -RZ, R93.H0_H0 ;  /* 0x2000005dff637230 */ /* 0x000fe20000004100 */
[----:B------:R-:W-:Y:S01]  /*4ac0*/  F2FP.F16.E4M3.UNPACK_B R97, R91 ;  /* 0x0000005bff61723e */ /* 0x000fe200020006ff */
[----:B------:R-:W-:Y:S01]  /*4ad0*/  HADD2.F32 R30, -RZ, R30.H1_H1 ;  /* 0x3000001eff1e7230 */ /* 0x000fe20000004100 */
[----:B------:R-:W-:Y:S01]  /*4ae0*/  PRMT R95, R100, 0x654, R95 ;  /* 0x00000654645f7816 */ /* 0x000fe2000000005f */
[----:B------:R-:W-:-:S02]  /*4af0*/  HADD2.F32 R38, -RZ, R37.H0_H0 ;  /* 0x20000025ff267230 */ /* 0x000fc40000004100 */
[C---:B------:R-:W-:Y:S01]  /*4b00*/  FMUL.FTZ R100, R31.reuse, R99 ;  /* 0x000000631f647220 */ /* 0x040fe20000410000 */
[----:B------:R-:W-:Y:S01]  /*4b10*/  HADD2.F32 R98, -RZ, R97.H0_H0 ;  /* 0x20000061ff627230 */ /* 0x000fe20000004100 */
[----:B------:R-:W-:Y:S01]  /*4b20*/  F2FP.F16.E4M3.UNPACK_B R9, R9.H1 ;  /* 0x00000009ff09723e */ /* 0x000fe200030006ff */
[----:B------:R-:W-:Y:S02]  /*4b30*/  HADD2.F32 R93, -RZ, R93.H1_H1 ;  /* 0x3000005dff5d7230 */ /* 0x000fe40000004100 */
[C---:B------:R-:W-:Y:S01]  /*4b40*/  FMUL.FTZ R99, R38.reuse, R99 ;  /* 0x0000006326637220 */ /* 0x040fe20000410000 */
[----:B------:R-:W-:Y:S02]  /*4b50*/  HADD2.F32 R97, -RZ, R97.H1_H1 ;  /* 0x30000061ff617230 */ /* 0x000fe40000004100 */
[-C--:B------:R-:W-:Y:S01]  /*4b60*/  FFMA.FTZ R38, R38, R98.reuse, -R100 ;  /* 0x0000006226267223 */ /* 0x080fe20000010864 */
[----:B------:R-:W-:Y:S01]  /*4b70*/  F2FP.F16.E4M3.UNPACK_B R91, R91.H1 ;  /* 0x0000005bff5b723e */ /* 0x000fe200030006ff */
[----:B------:R-:W-:Y:S01]  /*4b80*/  FFMA.FTZ R31, R31, R98, R99 ;  /* 0x000000621f1f7223 */ /* 0x000fe20000010063 */
[----:B------:R-:W-:-:S02]  /*4b90*/  HADD2.F32 R98, -RZ, R37.H1_H1 ;  /* 0x30000025ff627230 */ /* 0x000fc40000004100 */
[----:B------:R-:W-:-:S03]  /*4ba0*/  FMUL.FTZ R37, R30, R93 ;  /* 0x0000005d1e257220 */ /* 0x000fc60000410000 */
[C---:B------:R-:W-:Y:S01]  /*4bb0*/  FMUL.FTZ R93, R98.reuse, R93 ;  /* 0x0000005d625d7220 */ /* 0x040fe20000410000 */
[-C--:B------:R-:W-:Y:S01]  /*4bc0*/  FFMA.FTZ R37, R98, R97.reuse, -R37 ;  /* 0x0000006162257223 */ /* 0x080fe20000010825 */
[--C-:B------:R-:W-:Y:S02]  /*4bd0*/  HADD2.F32 R98, -RZ, R91.reuse.H0_H0 ;  /* 0x2000005bff627230 */ /* 0x100fe40000004100 */
[----:B------:R-:W-:Y:S01]  /*4be0*/  FFMA.FTZ R30, R30, R97, R93 ;  /* 0x000000611e1e7223 */ /* 0x000fe2000001005d */
[----:B------:R-:W-:Y:S01]  /*4bf0*/  F2FP.F16.E4M3.UNPACK_B R93, R13.H1 ;  /* 0x0000000dff5d723e */ /* 0x000fe200030006ff */
[----:B------:R-:W-:Y:S01]  /*4c00*/  HADD2.F32 R91, -RZ, R91.H1_H1 ;  /* 0x3000005bff5b7230 */ /* 0x000fe20000004100 */
[----:B------:R-:W-:Y:S01]  /*4c10*/  F2FP.F16.E4M3.UNPACK_B R97, R39.H1 ;  /* 0x00000027ff61723e */ /* 0x000fe200030006ff */
[----:B------:R-:W-:Y:S02]  /*4c20*/  HADD2.F32 R39, -RZ, R9.H0_H0 ;  /* 0x20000009ff277230 */ /* 0x000fe40000004100 */
[----:B------:R-:W-:-:S02]  /*4c30*/  HADD2.F32 R13, -RZ, R93.H0_H0 ;  /* 0x2000005dff0d7230 */ /* 0x000fc40000004100 */
[--C-:B------:R-:W-:Y:S02]  /*4c40*/  HADD2.F32 R99, -RZ, R97.reuse.H0_H0 ;  /* 0x20000061ff637230 */ /* 0x100fe40000004100 */
[----:B------:R-:W-:-:S03]  /*4c50*/  HADD2.F32 R97, -RZ, R97.H1_H1 ;  /* 0x30000061ff617230 */ /* 0x000fc60000004100 */
[-C--:B------:R-:W-:Y:S01]  /*4c60*/  FMUL.FTZ R100, R13, R99.reuse ;  /* 0x000000630d647220 */ /* 0x080fe20000410000 */
[----:B------:R-:W-:-:S03]  /*4c70*/  FMUL.FTZ R99, R39, R99 ;  /* 0x0000006327637220 */ /* 0x000fc60000410000 */
[-C--:B------:R-:W-:Y:S01]  /*4c80*/  FFMA.FTZ R39, R39, R98.reuse, -R100 ;  /* 0x0000006227277223 */ /* 0x080fe20000010864 */
[----:B------:R-:W-:Y:S01]  /*4c90*/  HADD2.F32 R100, -RZ, R9.H1_H1 ;  /* 0x30000009ff647230 */ /* 0x000fe20000004100 */
[----:B------:R-:W-:Y:S01]  /*4ca0*/  PRMT R9, R96, 0x654, R92 ;  /* 0x0000065460097816 */ /* 0x000fe2000000005c */
[----:B------:R-:W-:Y:S02]  /*4cb0*/  IMAD.SHL.U32 R92, R29, 0x100, RZ ;  /* 0x000001001d5c7824 */ /* 0x000fe400078e00ff */
[----:B------:R-:W-:Y:S01]  /*4cc0*/  FFMA.FTZ R13, R13, R98, R99 ;  /* 0x000000620d0d7223 */ /* 0x000fe20000010063 */
[----:B------:R-:W-:Y:S01]  /*4cd0*/  HADD2.F32 R98, -RZ, R93.H1_H1 ;  /* 0x3000005dff627230 */ /* 0x000fe20000004100 */
[----:B------:R-:W-:Y:S01]  /*4ce0*/  LOP3.LUT R29, R9, 0xff00, R94, 0xf8, !PT ;  /* 0x0000ff00091d7812 */ /* 0x000fe200078ef85e */
[----:B------:R-:W-:Y:S01]  /*4cf0*/  IMAD.U32 R9, R28, 0x10000, RZ ;  /* 0x000100001c097824 */ /* 0x000fe200078e00ff */
[----:B------:R-:W-:Y:S01]  /*4d00*/  LOP3.LUT R92, R95, 0xff00, R92, 0xf8, !PT ;  /* 0x0000ff005f5c7812 */ /* 0x000fe200078ef85c */
[----:B------:R-:W-:-:S02]  /*4d10*/  IMAD.U32 R28, R36, 0x10000, RZ ;  /* 0x00010000241c7824 */ /* 0x000fc400078e00ff */
[-C--:B------:R-:W-:Y:S01]  /*4d20*/  FMUL.FTZ R93, R98, R97.reuse ;  /* 0x00000061625d7220 */ /* 0x080fe20000410000 */
[----:B------:R-:W-:Y:S01]  /*4d30*/  FMUL.FTZ R97, R100, R97 ;  /* 0x0000006164617220 */ /* 0x000fe20000410000 */
[----:B------:R-:W-:Y:S01]  /*4d40*/  LOP3.LUT R9, R92, 0xff0000, R9, 0xf8, !PT ;  /* 0x00ff00005c097812 */ /* 0x000fe200078ef809 */
[----:B------:R-:W-:Y:S01]  /*4d50*/  IMAD.MOV.U32 R92, RZ, RZ, R11 ;  /* 0x000000ffff5c7224 */ /* 0x000fe200078e000b */
[----:B------:R-:W-:Y:S01]  /*4d60*/  LOP3.LUT R28, R29, 0xff0000, R28, 0xf8, !PT ;  /* 0x00ff00001d1c7812 */ /* 0x000fe200078ef81c */
[----:B------:R-:W-:Y:S01]  /*4d70*/  FFMA.FTZ R93, R100, R91, -R93 ;  /* 0x0000005b645d7223 */ /* 0x000fe2000001085d */
[----:B------:R-:W-:Y:S01]  /*4d80*/  F2FP.F16.E4M3.UNPACK_B R29, R15 ;  /* 0x0000000fff1d723e */ /* 0x000fe200020006ff */
[----:B------:R-:W-:Y:S01]  /*4d90*/  FFMA.FTZ R91, R98, R91, R97 ;  /* 0x0000005b625b7223 */ /* 0x000fe20000010061 */
        /* <DEDUP_REMOVED lines=8> */
[----:B------:R-:W-:-:S02]  /*4e20*/  HADD2.F32 R97, -RZ, R95.H0_H0 ;  /* 0x2000005fff617230 */ /* 0x000fc40000004100 */
[-C--:B------:R-:W-:Y:S01]  /*4e30*/  FMUL.FTZ R99, R96, R36.reuse ;  /* 0x0000002460637220 */ /* 0x080fe20000410000 */
[----:B------:R-:W-:Y:S02]  /*4e40*/  HADD2.F32 R95, -RZ, R95.H1_H1 ;  /* 0x3000005fff5f7230 */ /* 0x000fe40000004100 */
[C---:B------:R-:W-:Y:S01]  /*4e50*/  FMUL.FTZ R36, R98.reuse, R36 ;  /* 0x0000002462247220 */ /* 0x040fe20000410000 */
[----:B------:R-:W-:Y:S01]  /*4e60*/  F2FP.F16.E4M3.UNPACK_B R9, R9.H1 ;  /* 0x00000009ff09723e */ /* 0x000fe200030006ff */
[----:B------:R-:W-:Y:S01]  /*4e70*/  FFMA.FTZ R99, R98, R97, -R99 ;  /* 0x0000006162637223 */ /* 0x000fe20000010863 */
[----:B------:R-:W-:Y:S01]  /*4e80*/  F2FP.SATFINITE.E4M3.F32.PACK_AB_MERGE_C R39, R93, R39, RZ ;  /* 0x000000275d27723e */ /* 0x000fe200048070ff */
[----:B------:R-:W-:Y:S01]  /*4e90*/  FFMA.FTZ R96, R96, R97, R36 ;  /* 0x0000006160607223 */ /* 0x000fe20000010024 */
[----:B------:R-:W-:Y:S01]  /*4ea0*/  HADD2.F32 R97, -RZ, R94.H1_H1 ;  /* 0x3000005eff617230 */ /* 0x000fe20000004100 */
[----:B------:R-:W-:Y:S01]  /*4eb0*/  F2FP.SATFINITE.E4M3.F32.PACK_AB_MERGE_C R13, R91, R13, RZ ;  /* 0x0000000d5b0d723e */ /* 0x000fe200048070ff */
[----:B------:R-:W-:Y:S01]  /*4ec0*/  HADD2.F32 R94, -RZ, R11.H1_H1 ;  /* 0x3000000bff5e7230 */ /* 0x000fe20000004100 */
[-C--:B------:R-:W-:Y:S01]  /*4ed0*/  F2FP.F16.E4M3.UNPACK_B R93, R85.reuse.H1 ;  /* 0x00000055ff5d723e */ /* 0x080fe200030006ff */
[----:B------:R-:W-:Y:S01]  /*4ee0*/  HADD2.F32 R36, -RZ, R29.H1_H1 ;  /* 0x3000001dff247230 */ /* 0x000fe20000004100 */
[----:B------:R-:W-:-:S02]  /*4ef0*/  F2FP.F16.E4M3.UNPACK_B R85, R85 ;  /* 0x00000055ff55723e */ /* 0x000fc400020006ff */
[----:B------:R-:W-:Y:S01]  /*4f00*/  FMUL.FTZ R11, R94, R97 ;  /* 0x000000615e0b7220 */ /* 0x000fe20000410000 */
[----:B------:R-:W-:Y:S01]  /*4f10*/  F2FP.SATFINITE.E4M3.F32.PACK_AB_MERGE_C R13, R30, R31, R13 ;  /* 0x0000001f1e0d723e */ /* 0x000fe2000480700d */
[C---:B------:R-:W-:Y:S01]  /*4f20*/  FMUL.FTZ R29, R36.reuse, R97 ;  /* 0x00000061241d7220 */ /* 0x040fe20000410000 */
[----:B------:R-:W-:Y:S02]  /*4f30*/  HADD2.F32 R97, -RZ, R28.H0_H0 ;  /* 0x2000001cff617230 */ /* 0x000fe40000004100 */
[-C--:B------:R-:W-:Y:S01]  /*4f40*/  FFMA.FTZ R11, R36, R95.reuse, R11 ;  /* 0x0000005f240b7223 */ /* 0x080fe2000001000b */
[----:B------:R-:W-:Y:S01]  /*4f50*/  F2FP.F16.E4M3.UNPACK_B R36, R92.H1 ;  /* 0x0000005cff24723e */ /* 0x000fe200030006ff */
[----:B------:R-:W-:Y:S02]  /*4f60*/  HADD2.F32 R92, -RZ, R15.H0_H0 ;  /* 0x2000000fff5c7230 */ /* 0x000fe40000004100 */
[----:B------:R-:W-:Y:S01]  /*4f70*/  FFMA.FTZ R29, R94, R95, -R29 ;  /* 0x0000005f5e1d7223 */ /* 0x000fe2000001081d */
[----:B------:R-:W-:-:S02]  /*4f80*/  HADD2.F32 R94, -RZ, R9.H0_H0 ;  /* 0x20000009ff5e7230 */ /* 0x000fc40000004100 */
[--C-:B------:R-:W-:Y:S02]  /*4f90*/  HADD2.F32 R95, -RZ, R36.reuse.H0_H0 ;  /* 0x20000024ff5f7230 */ /* 0x100fe40000004100 */
[-C--:B------:R-:W-:Y:S01]  /*4fa0*/  FMUL.FTZ R98, R92, R97.reuse ;  /* 0x000000615c627220 */ /* 0x080fe20000410000 */
[----:B------:R-:W-:Y:S02]  /*4fb0*/  HADD2.F32 R36, -RZ, R36.H1_H1 ;  /* 0x30000024ff247230 */ /* 0x000fe40000004100 */
[----:B------:R-:W-:Y:S02]  /*4fc0*/  HADD2.F32 R9, -RZ, R9.H1_H1 ;  /* 0x30000009ff097230 */ /* 0x000fe40000004100 */
[C---:B------:R-:W-:Y:S01]  /*4fd0*/  FFMA.FTZ R98, R95.reuse, R94, -R98 ;  /* 0x0000005e5f627223 */ /* 0x040fe20000010862 */
[----:B------:R-:W-:-:S04]  /*4fe0*/  FMUL.FTZ R95, R95, R97 ;  /* 0x000000615f5f7220 */ /* 0x000fc80000410000 */
[----:B------:R-:W-:Y:S01]  /*4ff0*/  FFMA.FTZ R92, R92, R94, R95 ;  /* 0x0000005e5c5c7223 */ /* 0x000fe2000001005f */
[----:B------:R-:W-:Y:S02]  /*5000*/  HADD2.F32 R94, -RZ, R15.H1_H1 ;  /* 0x3000000fff5e7230 */ /* 0x000fe40000004100 */
[----:B------:R-:W-:Y:S01]  /*5010*/  HADD2.F32 R95, -RZ, R28.H1_H1 ;  /* 0x3000001cff5f7230 */ /* 0x000fe20000004100 */
[-C--:B------:R-:W-:Y:S02]  /*5020*/  F2FP.F16.E4M3.UNPACK_B R28, R8.reuse.H1 ;  /* 0x00000008ff1c723e */ /* 0x080fe400030006ff */
[----:B------:R-:W-:Y:S02]  /*5030*/  F2FP.F16.E4M3.UNPACK_B R8, R8 ;  /* 0x00000008ff08723e */ /* 0x000fe400020006ff */
[-C--:B------:R-:W-:Y:S01]  /*5040*/  FMUL.FTZ R15, R94, R95.reuse ;  /* 0x0000005f5e0f7220 */ /* 0x080fe20000410000 */
[----:B------:R-:W-:-:S03]  /*5050*/  FMUL.FTZ R95, R36, R95 ;  /* 0x0000005f245f7220 */ /* 0x000fc60000410000 */
[-C--:B------:R-:W-:Y:S01]  /*5060*/  FFMA.FTZ R15, R36, R9.reuse, -R15 ;  /* 0x00000009240f7223 */ /* 0x080fe2000001080f */
[-C--:B------:R-:W-:Y:S01]  /*5070*/  F2FP.F16.E4M3.UNPACK_B R36, R12.reuse.H1 ;  /* 0x0000000cff24723e */ /* 0x080fe200030006ff */
[----:B------:R-:W-:Y:S01]  /*5080*/  FFMA.FTZ R9, R94, R9, R95 ;  /* 0x000000095e097223 */ /* 0x000fe2000001005f */
[----:B------:R-:W-:Y:S01]  /*5090*/  HADD2.F32 R94, -RZ, R28.H0_H0 ;  /* 0x2000001cff5e7230 */ /* 0x000fe20000004100 */
[----:B------:R-:W-:Y:S01]  /*50a0*/  F2FP.F16.E4M3.UNPACK_B R12, R12 ;  /* 0x0000000cff0c723e */ /* 0x000fe200020006ff */
[----:B------:R-:W-:Y:S01]  /*50b0*/  HADD2.F32 R95, -RZ, R93.H0_H0 ;  /* 0x2000005dff5f7230 */ /* 0x000fe20000004100 */
[----:B------:R-:W-:Y:S01]  /*50c0*/  F2FP.SATFINITE.E4M3.F32.PACK_AB_MERGE_C R98, R15, R98, RZ ;  /* 0x000000620f62723e */ /* 0x000fe200048070ff */
[--C-:B------:R-:W-:Y:S01]  /*50d0*/  HADD2.F32 R91, -RZ, R36.reuse.H0_H0 ;  /* 0x20000024ff5b7230 */ /* 0x100fe20000004100 */
[-C--:B------:R-:W-:Y:S01]  /*50e0*/  F2FP.F16.E4M3.UNPACK_B R15, R87.reuse.H1 ;  /* 0x00000057ff0f723e */ /* 0x080fe200030006ff */
[----:B------:R-:W-:Y:S01]  /*50f0*/  HADD2.F32 R36, -RZ, R36.H1_H1 ;  /* 0x30000024ff247230 */ /* 0x000fe20000004100 */
[----:B------:R-:W-:Y:S01]  /*5100*/  F2FP.F16.E4M3.UNPACK_B R87, R87 ;  /* 0x00000057ff57723e */ /* 0x000fe200020006ff */
[----:B------:R-:W-:Y:S01]  /*5110*/  HADD2.F32 R28, -RZ, R28.H1_H1 ;  /* 0x3000001cff1c7230 */ /* 0x000fe20000004100 */
[----:B------:R-:W-:Y:S01]  /*5120*/  F2FP.SATFINITE.E4M3.F32.PACK_AB_MERGE_C R92, R9, R92, RZ ;  /* 0x0000005c095c723e */ /* 0x000fe200048070ff */
[--C-:B------:R-:W-:Y:S01]  /*5130*/  HADD2.F32 R100, -RZ, R15.reuse.H0_H0 ;  /* 0x2000000fff647230 */ /* 0x100fe20000004100 */
[----:B------:R-:W-:Y:S01]  /*5140*/  F2FP.SATFINITE.E4M3.F32.PACK_AB_MERGE_C R29, R29, R99, R98 ;  /* 0x000000631d1d723e */ /* 0x000fe20004807062 */
[----:B------:R-:W-:Y:S01]  /*5150*/  HADD2.F32 R15, -RZ, R15.H1_H1 ;  /* 0x3000000fff0f7230 */ /* 0x000fe20000004100 */
[----:B------:R-:W-:Y:S01]  /*5160*/  F2FP.SATFINITE.E4M3.F32.PACK_AB_MERGE_C R9, R37, R38, R39 ;  /* 0x000000262509723e */ /* 0x000fe20004807027 */
[----:B------:R-:W-:-:S02]  /*5170*/  HADD2.F32 R93, -RZ, R93.H1_H1 ;  /* 0x3000005dff5d7230 */ /* 0x000fc40000004100 */
[-C--:B------:R-:W-:Y:S01]  /*5180*/  FMUL.FTZ R97, R91, R100.reuse ;  /* 0x000000645b617220 */ /* 0x080fe20000410000 */
[----:B------:R-:W-:-:S03]  /*5190*/  FMUL.FTZ R100, R94, R100 ;  /* 0x000000645e647220 */ /* 0x000fc60000410000 */
[-C--:B------:R-:W-:Y:S01]  /*51a0*/  FFMA.FTZ R97, R94, R95.reuse, -R97 ;  /* 0x0000005f5e617223 */ /* 0x080fe20000010861 */
[----:B------:R-:W-:Y:S01]  /*51b0*/  FFMA.FTZ R100, R91, R95, R100 ;  /* 0x0000005f5b647223 */ /* 0x000fe20000010064 */
[-C--:B------:R-:W-:Y:S01]  /*51c0*/  FMUL.FTZ R91, R36, R15.reuse ;  /* 0x0000000f245b7220 */ /* 0x080fe20000410000 */
[C---:B------:R-:W-:Y:S01]  /*51d0*/  FMUL.FTZ R15, R28.reuse, R15 ;  /* 0x0000000f1c0f7220 */ /* 0x040fe20000410000 */
[----:B------:R-:W-:Y:S02]  /*51e0*/  HADD2.F32 R95, -RZ, R87.H0_H0 ;  /* 0x20000057ff5f7230 */ /* 0x000fe40000004100 */
[-C--:B------:R-:W-:Y:S01]  /*51f0*/  FFMA.FTZ R28, R28, R93.reuse, -R91 ;  /* 0x0000005d1c1c7223 */ /* 0x080fe2000001085b */
[----:B------:R-:W-:Y:S01]  /*5200*/  FFMA.FTZ R15, R36, R93, R15 ;  /* 0x0000005d240f7223 */ /* 0x000fe2000001000f */
[----:B------:R-:W-:Y:S02]  /*5210*/  HADD2.F32 R36, -RZ, R12.H0_H0 ;  /* 0x2000000cff247230 */ /* 0x000fe40000004100 */
        /* <DEDUP_REMOVED lines=15> */
[-C--:B------:R-:W-:Y:S01]  /*5310*/  FFMA.FTZ R91, R8, R85.reuse, -R91 ;  /* 0x00000055085b7223 */ /* 0x080fe2000001085b */
[----:B------:R-:W-:Y:S01]  /*5320*/  F2FP.SATFINITE.E4M3.F32.PACK_AB_MERGE_C R15, R15, R100, RZ ;  /* 0x000000640f0f723e */ /* 0x000fe200048070ff */
[----:B------:R-:W-:Y:S01]  /*5330*/  FFMA.FTZ R8, R12, R85, R87 ;  /* 0x000000550c087223 */ /* 0x000fe20000010057 */
[----:B------:R-:W-:Y:S01]  /*5340*/  F2FP.F16.E4M3.UNPACK_B R85, R14.H1 ;  /* 0x0000000eff55723e */ /* 0x000fe200030006ff */
[--C-:B------:R-:W-:Y:S01]  /*5350*/  HADD2.F32 R97, -RZ, R36.reuse.H0_H0 ;  /* 0x20000024ff617230 */ /* 0x100fe20000004100 */
[----:B------:R-:W-:Y:S01]  /*5360*/  F2FP.SATFINITE.E4M3.F32.PACK_AB_MERGE_C R94, R91, R94, R28 ;  /* 0x0000005e5b5e723e */ /* 0x000fe2000480701c */
[----:B------:R-:W-:Y:S01]  /*5370*/  IMAD.MOV.U32 R28, RZ, RZ, R10 ;  /* 0x000000ffff1c7224 */ /* 0x000fe200078e000a */
[----:B------:R-:W-:Y:S01]  /*5380*/  F2FP.F16.E4M3.UNPACK_B R91, R86.H1 ;  /* 0x00000056ff5b723e */ /* 0x000fe200030006ff */
[--C-:B------:R-:W-:Y:S01]  /*5390*/  HADD2.F32 R12, -RZ, R85.reuse.H0_H0 ;  /* 0x20000055ff0c7230 */ /* 0x100fe20000004100 */
[----:B------:R-:W-:Y:S01]  /*53a0*/  F2FP.F16.E4M3.UNPACK_B R14, R14 ;  /* 0x0000000eff0e723e */ /* 0x000fe200020006ff */
[----:B------:R-:W-:Y:S01]  /*53b0*/  HADD2.F32 R36, -RZ, R36.H1_H1 ;  /* 0x30000024ff247230 */ /* 0x000fe20000004100 */
[----:B------:R-:W-:Y:S01]  /*53c0*/  F2FP.F16.E4M3.UNPACK_B R87, R28.H1 ;  /* 0x0000001cff57723e */ /* 0x000fe200030006ff */
[----:B------:R-:W-:-:S02]  /*53d0*/  HADD2.F32 R85, -RZ, R85.H1_H1 ;  /* 0x30000055ff557230 */ /* 0x000fc40000004100 */
[-C--:B------:R-:W-:Y:S01]  /*53e0*/  FMUL.FTZ R101, R12, R97.reuse ;  /* 0x000000610c657220 */ /* 0x080fe20000410000 */
[----:B------:R-:W-:Y:S01]  /*53f0*/  HADD2.F32 R93, -RZ, R91.H0_H0 ;  /* 0x2000005bff5d7230 */ /* 0x000fe20000004100 */
[----:B------:R-:W-:Y:S01]  /*5400*/  F2FP.F16.E4M3.UNPACK_B R28, R28 ;  /* 0x0000001cff1c723e */ /* 0x000fe200020006ff */
[--C-:B------:R-:W-:Y:S02]  /*5410*/  HADD2.F32 R10, -RZ, R87.reuse.H0_H0 ;  /* 0x20000057ff0a7230 */ /* 0x100fe40000004100 */
[----:B------:R-:W-:Y:S01]  /*5420*/  FMUL.FTZ R104, R85, R36 ;  /* 0x0000002455687220 */ /* 0x000fe20000410000 */
[----:B------:R-:W-:Y:S01]  /*5430*/  HADD2.F32 R87, -RZ, R87.H1_H1 ;  /* 0x30000057ff577230 */ /* 0x000fe20000004100 */
[----:B------:R-:W-:Y:S01]  /*5440*/  F2FP.F16.E4M3.UNPACK_B R86, R86 ;  /* 0x00000056ff56723e */ /* 0x000fe200020006ff */
[----:B------:R-:W-:Y:S02]  /*5450*/  HADD2.F32 R102, -RZ, R91.H1_H1 ;  /* 0x3000005bff667230 */ /* 0x000fe40000004100 */
[C---:B------:R-:W-:Y:S01]  /*5460*/  FMUL.FTZ R97, R10.reuse, R97 ;  /* 0x000000610a617220 */ /* 0x040fe20000410000 */
[----:B------:R-:W-:Y:S01]  /*5470*/  FFMA.FTZ R10, R10, R93, -R101 ;  /* 0x0000005d0a0a7223 */ /* 0x000fe20000010865 */
[----:B------:R-:W-:Y:S01]  /*5480*/  FMUL.FTZ R36, R87, R36 ;  /* 0x0000002457247220 */ /* 0x000fe20000410000 */
[----:B------:R-:W-:-:S02]  /*5490*/  HADD2.F32 R91, -RZ, R86.H0_H0 ;  /* 0x20000056ff5b7230 */ /* 0x000fc40000004100 */
[----:B------:R-:W-:Y:S01]  /*54a0*/  FFMA.FTZ R12, R12, R93, R97 ;  /* 0x0000005d0c0c7223 */ /* 0x000fe20000010061 */
        /* <DEDUP_REMOVED lines=8> */
[----:B------:R-:W-:Y:S01]  /*5530*/  FMUL.FTZ R97, R36, R93 ;  /* 0x0000005d24617220 */ /* 0x000fe20000410000 */
[----:B------:R-:W-:-:S02]  /*5540*/  HADD2.F32 R28, -RZ, R28.H1_H1 ;  /* 0x3000001cff1c7230 */ /* 0x000fc40000004100 */
[C---:B------:R-:W-:Y:S01]  /*5550*/  FMUL.FTZ R93, R102.reuse, R93 ;  /* 0x0000005d665d7220 */ /* 0x040fe20000410000 */
[----:B------:R-:W-:Y:S02]  /*5560*/  HADD2.F32 R101, -RZ, R86.H1_H1 ;  /* 0x30000056ff657230 */ /* 0x000fe40000004100 */
[----:B------:R-:W-:Y:S01]  /*5570*/  FFMA.FTZ R97, R102, R91, -R97 ;  /* 0x0000005b66617223 */ /* 0x000fe20000010861 */
[----:B------:R-:W-:Y:S01]  /*5580*/  F2FP.SATFINITE.E4M3.F32.PACK_AB_MERGE_C R12, R8, R95, R15 ;  /* 0x0000005f080c723e */ /* 0x000fe2000480700f */
[----:B------:R-:W-:Y:S01]  /*5590*/  FFMA.FTZ R93, R36, R91, R93 ;  /* 0x0000005b245d7223 */ /* 0x000fe2000001005d */
[----:B------:R-:W-:Y:S01]  /*55a0*/  HADD2.F32 R91, -RZ, R88.H1_H1 ;  /* 0x30000058ff5b7230 */ /* 0x000fe20000004100 */
[----:B------:R-:W-:Y:S01]  /*55b0*/  F2FP.SATFINITE.E4M3.F32.PACK_AB_MERGE_C R15, R11, R96, R92 ;  /* 0x000000600b0f723e */ /* 0x000fe2000480705c */
[----:B------:R-:W-:Y:S01]  /*55c0*/  IMAD.MOV.U32 R11, RZ, RZ, R29 ;  /* 0x000000ffff0b7224 */ /* 0x000fe200078e001d */
[----:B------:R-:W-:Y:S02]  /*55d0*/  MOV R8, R94 ;  /* 0x0000005e00087202 */ /* 0x000fe40000000f00 */
[-C--:B------:R-:W-:Y:S01]  /*55e0*/  FMUL.FTZ R103, R14, R91.reuse ;  /* 0x0000005b0e677220 */ /* 0x080fe20000410000 */
[----:B------:R-:W-:-:S03]  /*55f0*/  FMUL.FTZ R91, R28, R91 ;  /* 0x0000005b1c5b7220 */ /* 0x000fc60000410000 */
[-C--:B------:R-:W-:Y:S01]  /*5600*/  FFMA.FTZ R28, R28, R101.reuse, -R103 ;  /* 0x000000651c1c7223 */ /* 0x080fe20000010867 */
[----:B------:R-:W-:-:S04]  /*5610*/  FFMA.FTZ R14, R14, R101, R91 ;  /* 0x000000650e0e7223 */ /* 0x000fc8000001005b */
[----:B------:R-:W-:Y:S02]  /*5620*/  F2FP.SATFINITE.E4M3.F32.PACK_AB_MERGE_C R10, R28, R97, R10 ;  /* 0x000000611c0a723e */ /* 0x000fe4000480700a */
[----:B------:R-:W-:-:S07]  /*5630*/  F2FP.SATFINITE.E4M3.F32.PACK_AB_MERGE_C R14, R14, R93, R85 ;  /* 0x0000005d0e0e723e */ /* 0x000fce0004807055 */
.L_x_13178:
[----:B------:R-:W-:Y:S05]  /*5640*/  BSYNC B2 ;  /* 0x0000000000027941 */ /* 0x000fea0003800000 */
.L_x_13177:
[----:B---3--:R-:W-:-:S04]  /*5650*/  IADD3 R28, P6, R48, R79, RZ ;  /* 0x0000004f301c7210 */ /* 0x008fc80007fde0ff */
[----:B------:R-:W-:Y:S02]  /*5660*/  LEA.HI.X.SX32 R29, R48, R78, 0x1, P6 ;  /* 0x0000004e301d7211 */ /* 0x000fe400030f0eff */
[----:B------:R-:W-:-:S03]  /*5670*/  @!P5 IADD3 R30, P6, R79, R90, RZ ;  /* 0x0000005a4f1ed210 */ /* 0x000fc60007fde0ff */
[----:B0-----:R4:W-:Y:S01]  /*5680*/  ST.E.128 desc[UR40][R28.64], R8 ;  /* 0x000000081c007985 */ /* 0x0019e2000c101d28 */
[----:B------:R-:W-:-:S05]  /*5690*/  @!P5 LEA.HI.X.SX32 R31, R90, R78, 0x1, P6 ;  /* 0x0000004e5a1fd211 */ /* 0x000fca00030f0eff */
[----:B--2---:R4:W-:Y:S04]  /*56a0*/  @!P5 ST.E.128 desc[UR40][R30.64], R12 ;  /* 0x0000000c1e00d985 */ /* 0x0049e8000c101d28 */
.L_x_13176:
[----:B------:R-:W-:Y:S05]  /*56b0*/  BSYNC B1 ;  /* 0x0000000000017941 */ /* 0x000fea0003800000 */
.L_x_13175:
[----:B------:R-:W-:-:S13]  /*56c0*/  ISETP.NE.AND P5, PT, R53, RZ, PT ;  /* 0x000000ff3500720c */ /* 0x000fda0003fa5270 */
[----:B------:R-:W-:Y:S05]  /*56d0*/  @!P5 BRA `(.L_x_13158) ;  /* 0x0000001000c0d947 */ /* 0x000fea0003800000 */
[----:B0---4-:R-:W4:Y:S04]  /*56e0*/  LDL R12, [R1+0x14] ;  /* 0x00001400010c7983 */ /* 0x011f280000100800 */
[----:B------:R-:W5:Y:S04]  /*56f0*/  LDL R11, [R1+0xa4] ;  /* 0x0000a400010b7983 */ /* 0x000f680000100800 */
[----:B------:R-:W5:Y:S01]  /*5700*/  LDL R10, [R1+0x24] ;  /* 0x00002400010a7983 */ /* 0x000f620000100800 */
[----:B------:R-:W-:Y:S01]  /*5710*/  SEL R89, R55, R89, !P2 ;  /* 0x0000005937597207 */ /* 0x000fe20005000000 */
[----:B------:R-:W-:Y:S01]  /*5720*/  BSSY B1, `(.L_x_13179) ;  /* 0x00000ea000017945 */ /* 0x000fe20003800000 */
[----:B------:R-:W-:-:S02]  /*5730*/  ISETP.GE.AND P6, PT, R67, R77, PT ;  /* 0x0000004d4300720c */ /* 0x000fc40003fc6270 */
[----:B------:R-:W-:Y:S02]  /*5740*/  SHF.R.S32.HI R8, RZ, 0x1f, R89 ;  /* 0x0000001fff087819 */ /* 0x000fe40000011459 */
[C---:B---3--:R-:W-:Y:S02]  /*5750*/  IADD3 R28, P5, R3.reuse, R79, RZ ;  /* 0x0000004f031c7210 */ /* 0x048fe40007fbe0ff */
        /* <DEDUP_REMOVED lines=22> */
[----:B------:R-:W-:Y:S02]  /*58c0*/  SHF.R.U32.HI R36, RZ, 0x8, R33 ;  /* 0x00000008ff247819 */ /* 0x000fe40000011621 */
[----:B------:R-:W-:Y:S01]  /*58d0*/  SHF.R.U32.HI R37, RZ, 0x8, R35 ;  /* 0x00000008ff257819 */ /* 0x000fe20000011623 */
[----:B------:R-:W-:Y:S01]  /*58e0*/  IMAD.SHL.U32 R34, R34, 0x100, RZ ;  /* 0x0000010022227824 */ /* 0x000fe200078e00ff */
[--C-:B------:R-:W-:Y:S01]  /*58f0*/  SHF.R.U32.HI R87, RZ, 0x18, R5.reuse ;  /* 0x00000018ff577819 */ /* 0x100fe20000011605 */
[----:B------:R-:W-:Y:S01]  /*5900*/  IMAD.SHL.U32 R36, R36, 0x100, RZ ;  /* 0x0000010024247824 */ /* 0x000fe200078e00ff */
[----:B------:R-:W-:Y:S01]  /*5910*/  LOP3.LUT R38, R5, 0xff, RZ, 0xc0, !PT ;  /* 0x000000ff05267812 */ /* 0x000fe200078ec0ff */
[----:B------:R-:W-:Y:S01]  /*5920*/  IMAD.SHL.U32 R8, R37, 0x100, RZ ;  /* 0x0000010025087824 */ /* 0x000fe200078e00ff */
[----:B------:R-:W-:-:S02]  /*5930*/  SHF.R.U32.HI R6, RZ, 0x10, R5 ;  /* 0x00000010ff067819 */ /* 0x000fc40000011605 */
[----:B------:R-:W-:Y:S02]  /*5940*/  SHF.R.U32.HI R88, RZ, 0x18, R7 ;  /* 0x00000018ff587819 */ /* 0x000fe40000011607 */
[----:B------:R-:W-:Y:S01]  /*5950*/  LOP3.LUT R39, R7, 0xff, RZ, 0xc0, !PT ;  /* 0x000000ff07277812 */ /* 0x000fe200078ec0ff */
[----:B------:R-:W-:Y:S01]  /*5960*/  IMAD.U32 R6, R6, 0x10000, RZ ;  /* 0x0001000006067824 */ /* 0x000fe200078e00ff */
[----:B------:R-:W-:Y:S02]  /*5970*/  SHF.R.U32.HI R86, RZ, 0x18, R33 ;  /* 0x00000018ff567819 */ /* 0x000fe40000011621 */
[----:B------:R-:W-:Y:S02]  /*5980*/  LOP3.LUT R77, R33, 0xff, RZ, 0xc0, !PT ;  /* 0x000000ff214d7812 */ /* 0x000fe400078ec0ff */
[----:B------:R-:W-:Y:S02]  /*5990*/  SHF.R.U32.HI R4, RZ, 0x10, R7 ;  /* 0x00000010ff047819 */ /* 0x000fe40000011607 */
[----:B------:R-:W-:-:S02]  /*59a0*/  SHF.R.U32.HI R5, RZ, 0x10, R33 ;  /* 0x00000010ff057819 */ /* 0x000fc40000011621 */
[----:B------:R-:W-:Y:S01]  /*59b0*/  LOP3.LUT R33, R35, 0xff0000ff, RZ, 0xc0, !PT ;  /* 0xff0000ff23217812 */ /* 0x000fe200078ec0ff */
[----:B------:R-:W-:Y:S01]  /*59c0*/  IMAD.U32 R4, R4, 0x10000, RZ ;  /* 0x0001000004047824 */ /* 0x000fe200078e00ff */
[----:B------:R-:W-:Y:S01]  /*59d0*/  SHF.R.U32.HI R7, RZ, 0x10, R35 ;  /* 0x00000010ff077819 */ /* 0x000fe20000011623 */
[----:B------:R-:W-:Y:S01]  /*59e0*/  IMAD.SHL.U32 R35, R85, 0x100, RZ ;  /* 0x0000010055237824 */ /* 0x000fe200078e00ff */
[----:B------:R-:W-:Y:S02]  /*59f0*/  PRMT R38, R87, 0x654, R38 ;  /* 0x0000065457267816 */ /* 0x000fe40000000026 */
[----:B------:R-:W-:Y:S02]  /*5a00*/  PRMT R39, R88, 0x654, R39 ;  /* 0x0000065458277816 */ /* 0x000fe40000000027 */
[----:B------:R-:W-:Y:S01]  /*5a10*/  PRMT R77, R86, 0x654, R77 ;  /* 0x00000654564d7816 */ /* 0x000fe2000000004d */
[----:B------:R-:W-:Y:S01]  /*5a20*/  IMAD.U32 R86, R7, 0x10000, RZ ;  /* 0x0001000007567824 */ /* 0x000fe200078e00ff */
[----:B------:R-:W-:Y:S01]  /*5a30*/  LOP3.LUT R35, R38, 0xff00, R35, 0xf8, !PT ;  /* 0x0000ff0026237812 */ /* 0x000fe200078ef823 */
[----:B------:R-:W-:Y:S01]  /*5a40*/  IMAD.U32 R38, R5, 0x10000, RZ ;  /* 0x0001000005267824 */ /* 0x000fe200078e00ff */
[----:B------:R-:W-:-:S02]  /*5a50*/  LOP3.LUT R39, R39, 0xff00, R34, 0xf8, !PT ;  /* 0x0000ff0027277812 */ /* 0x000fc400078ef822 */
[----:B------:R-:W-:Y:S02]  /*5a60*/  LOP3.LUT R77, R77, 0xff00, R36, 0xf8, !PT ;  /* 0x0000ff004d4d7812 */ /* 0x000fe400078ef824 */
[----:B------:R-:W-:Y:S02]  /*5a70*/  LOP3.LUT R85, R33, 0xff00, R8, 0xf8, !PT ;  /* 0x0000ff0021557812 */ /* 0x000fe400078ef808 */
[----:B------:R-:W-:Y:S02]  /*5a80*/  F2FP.F16.E4M3.UNPACK_B R36, R83.H1 ;  /* 0x00000053ff24723e */ /* 0x000fe400030006ff */
[----:B------:R-:W-:Y:S02]  /*5a90*/  F2FP.F16.E4M3.UNPACK_B R34, R32.H1 ;  /* 0x00000020ff22723e */ /* 0x000fe400030006ff */
[----:B------:R-:W-:Y:S02]  /*5aa0*/  F2FP.F16.E4M3.UNPACK_B R33, R30.H1 ;  /* 0x0000001eff21723e */ /* 0x000fe400030006ff */
[----:B------:R-:W-:Y:S01]  /*5ab0*/  LOP3.LUT R6, R35, 0xff0000, R6, 0xf8, !PT ;  /* 0x00ff000023067812 */ /* 0x000fe200078ef806 */
[----:B------:R-:W-:Y:S01]  /*5ac0*/  HADD2.F32 R8, -RZ, R34.H0_H0 ;  /* 0x20000022ff087230 */ /* 0x000fe20000004100 */
[----:B------:R-:W-:Y:S01]  /*5ad0*/  LOP3.LUT R4, R39, 0xff0000, R4, 0xf8, !PT ;  /* 0x00ff000027047812 */ /* 0x000fe200078ef804 */
[--C-:B------:R-:W-:Y:S01]  /*5ae0*/  HADD2.F32 R39, -RZ, R36.reuse.H0_H0 ;  /* 0x20000024ff277230 */ /* 0x100fe20000004100 */
[----:B------:R-:W-:Y:S01]  /*5af0*/  F2FP.F16.E4M3.UNPACK_B R35, R81.H1 ;  /* 0x00000051ff23723e */ /* 0x000fe200030006ff */
[----:B------:R-:W-:Y:S01]  /*5b00*/  HADD2.F32 R12, -RZ, R33.H0_H0 ;  /* 0x20000021ff0c7230 */ /* 0x000fe20000004100 */
[----:B------:R-:W-:Y:S01]  /*5b10*/  LOP3.LUT R7, R77, 0xff0000, R38, 0xf8, !PT ;  /* 0x00ff00004d077812 */ /* 0x000fe200078ef826 */
[----:B------:R-:W-:-:S02]  /*5b20*/  HADD2.F32 R36, -RZ, R36.H1_H1 ;  /* 0x30000024ff247230 */ /* 0x000fc40000004100 */
[-C--:B------:R-:W-:Y:S01]  /*5b30*/  FMUL.FTZ R87, R8, R39.reuse ;  /* 0x0000002708577220 */ /* 0x080fe20000410000 */
[--C-:B------:R-:W-:Y:S02]  /*5b40*/  HADD2.F32 R37, -RZ, R35.reuse.H0_H0 ;  /* 0x20000023ff257230 */ /* 0x100fe40000004100 */
[----:B------:R-:W-:Y:S01]  /*5b50*/  FMUL.FTZ R39, R12, R39 ;  /* 0x000000270c277220 */ /* 0x000fe20000410000 */
[----:B------:R-:W-:Y:S01]  /*5b60*/  HADD2.F32 R38, -RZ, R35.H1_H1 ;  /* 0x30000023ff267230 */ /* 0x000fe20000004100 */
[----:B------:R-:W-:Y:S01]  /*5b70*/  F2FP.F16.E4M3.UNPACK_B R83, R83 ;  /* 0x00000053ff53723e */ /* 0x000fe200020006ff */
[----:B------:R-:W-:Y:S01]  /*5b80*/  HADD2.F32 R33, -RZ, R33.H1_H1 ;  /* 0x30000021ff217230 */ /* 0x000fe20000004100 */
[----:B------:R-:W-:Y:S01]  /*5b90*/  F2FP.F16.E4M3.UNPACK_B R32, R32 ;  /* 0x00000020ff20723e */ /* 0x000fe200020006ff */
[----:B------:R-:W-:Y:S01]  /*5ba0*/  HADD2.F32 R35, -RZ, R34.H1_H1 ;  /* 0x30000022ff237230 */ /* 0x000fe20000004100 */
[----:B------:R-:W-:Y:S01]  /*5bb0*/  F2FP.F16.E4M3.UNPACK_B R34, R30 ;  /* 0x0000001eff22723e */ /* 0x000fe200020006ff */
[----:B------:R-:W-:Y:S01]  /*5bc0*/  FFMA.FTZ R8, R8, R37, R39 ;  /* 0x0000002508087223 */ /* 0x000fe20000010027 */
[----:B------:R-:W-:Y:S01]  /*5bd0*/  LOP3.LUT R5, R85, 0xff0000, R86, 0xf8, !PT ;  /* 0x00ff000055057812 */ /* 0x000fe200078ef856 */
[-C--:B------:R-:W-:Y:S01]  /*5be0*/  FMUL.FTZ R88, R33, R36.reuse ;  /* 0x0000002421587220 */ /* 0x080fe20000410000 */
[----:B------:R-:W-:Y:S01]  /*5bf0*/  F2FP.F16.E4M3.UNPACK_B R81, R81 ;  /* 0x00000051ff51723e */ /* 0x000fe200020006ff */
[----:B------:R-:W-:Y:S01]  /*5c00*/  FMUL.FTZ R86, R35, R36 ;  /* 0x0000002423567220 */ /* 0x000fe20000410000 */
[----:B------:R-:W-:-:S02]  /*5c10*/  HADD2.F32 R39, -RZ, R83.H0_H0 ;  /* 0x20000053ff277230 */ /* 0x000fc40000004100 */
[----:B------:R-:W-:Y:S01]  /*5c20*/  FFMA.FTZ R12, R12, R37, -R87 ;  /* 0x000000250c0c7223 */ /* 0x000fe20000010857 */
        /* <DEDUP_REMOVED lines=45> */
[----:B------:R-:W-:Y:S01]  /*5f00*/  F2FP.SATFINITE.E4M3.F32.PACK_AB_MERGE_C R8, R37, R30, R12 ;  /* 0x0000001e2508723e */ /* 0x000fe2000480700c */
[----:B------:R-:W-:Y:S01]  /*5f10*/  HADD2.F32 R89, -RZ, R85.H1_H1 ;  /* 0x30000055ff597230 */ /* 0x000fe20000004100 */
[----:B------:R-:W-:Y:S01]  /*5f20*/  F2FP.SATFINITE.E4M3.F32.PACK_AB_MERGE_C R77, R77, R34, RZ ;  /* 0x000000224d4d723e */ /* 0x000fe200048070ff */
[----:B------:R-:W-:Y:S01]  /*5f30*/  HADD2.F32 R82, -RZ, R82.H1_H1 ;  /* 0x30000052ff527230 */ /* 0x000fe20000004100 */
[----:B------:R-:W-:Y:S01]  /*5f40*/  F2FP.SATFINITE.E4M3.F32.PACK_AB_MERGE_C R12, R39, R32, R35 ;  /* 0x00000020270c723e */ /* 0x000fe20004807023 */
[----:B------:R-:W-:-:S02]  /*5f50*/  HADD2.F32 R14, -RZ, R10.H0_H0 ;  /* 0x2000000aff0e7230 */ /* 0x000fc40000004100 */
[----:B------:R-:W-:Y:S01]  /*5f60*/  FMUL.FTZ R91, R80, R87 ;  /* 0x00000057505b7220 */ /* 0x000fe20000410000 */
[----:B------:R-:W-:Y:S02]  /*5f70*/  HADD2.F32 R38, -RZ, R10.H1_H1 ;  /* 0x3000000aff267230 */ /* 0x000fe40000004100 */
[----:B------:R-:W-:Y:S01]  /*5f80*/  FMUL.FTZ R93, R82, R89 ;  /* 0x00000059525d7220 */ /* 0x000fe20000410000 */
[--C-:B------:R-:W-:Y:S01]  /*5f90*/  HADD2.F32 R85, -RZ, R83.reuse.H0_H0 ;  /* 0x20000053ff557230 */ /* 0x100fe20000004100 */
[----:B------:R-:W-:Y:S01]  /*5fa0*/  F2FP.F16.E4M3.UNPACK_B R33, R13 ;  /* 0x0000000dff21723e */ /* 0x000fe200020006ff */
[----:B------:R-:W-:Y:S01]  /*5fb0*/  HADD2.F32 R83, -RZ, R83.H1_H1 ;  /* 0x30000053ff537230 */ /* 0x000fe20000004100 */
[----:B------:R-:W-:Y:S01]  /*5fc0*/  F2FP.F16.E4M3.UNPACK_B R34, R7 ;  /* 0x00000007ff22723e */ /* 0x000fe200020006ff */
[----:B------:R-:W-:Y:S01]  /*5fd0*/  FMUL.FTZ R87, R14, R87 ;  /* 0x000000570e577220 */ /* 0x000fe20000410000 */
[----:B------:R-:W-:Y:S01]  /*5fe0*/  F2FP.F16.E4M3.UNPACK_B R32, R9 ;  /* 0x00000009ff20723e */ /* 0x000fe200020006ff */
[----:B------:R-:W-:Y:S01]  /*5ff0*/  FMUL.FTZ R89, R38, R89 ;  /* 0x0000005926597220 */ /* 0x000fe20000410000 */
[----:B------:R-:W-:Y:S01]  /*6000*/  FFMA.FTZ R10, R14, R85, -R91 ;  /* 0x000000550e0a7223 */ /* 0x000fe2000001085b */
[----:B------:R-:W-:Y:S01]  /*6010*/  FFMA.FTZ R93, R38, R83, -R93 ;  /* 0x00000053265d7223 */ /* 0x000fe2000001085d */
        /* <DEDUP_REMOVED lines=27> */
[-C--:B------:R-:W-:Y:S01]  /*61d0*/  F2FP.F16.E4M3.UNPACK_B R83, R5.reuse ;  /* 0x00000005ff53723e */ /* 0x080fe200020006ff */
[----:B------:R-:W-:Y:S01]  /*61e0*/  HADD2.F32 R36, -RZ, R38.H0_H0 ;  /* 0x20000026ff247230 */ /* 0x000fe20000004100 */
[----:B------:R-:W-:Y:S01]  /*61f0*/  F2FP.F16.E4M3.UNPACK_B R85, R5.H1 ;  /* 0x00000005ff55723e */ /* 0x000fe200030006ff */
[----:B------:R-:W-:Y:S01]  /*6200*/  HADD2.F32 R13, -RZ, R33.H0_H0 ;  /* 0x20000021ff0d7230 */ /* 0x000fe20000004100 */
[----:B------:R-:W-:Y:S01]  /*6210*/  F2FP.F16.E4M3.UNPACK_B R81, R4.H1 ;  /* 0x00000004ff51723e */ /* 0x000fe200030006ff */
[----:B------:R-:W-:-:S02]  /*6220*/  HADD2.F32 R37, -RZ, R35.H1_H1 ;  /* 0x30000023ff257230 */ /* 0x000fc40000004100 */
[CC--:B------:R-:W-:Y:S01]  /*6230*/  FMUL.FTZ R82, R34.reuse, R36.reuse ;  /* 0x0000002422527220 */ /* 0x0c0fe20000410000 */
[----:B------:R-:W-:Y:S02]  /*6240*/  HADD2.F32 R35, -RZ, R6.H0_H0 ;  /* 0x20000006ff237230 */ /* 0x000fe40000004100 */
[C---:B------:R-:W-:Y:S01]  /*6250*/  FMUL.FTZ R39, R13.reuse, R36 ;  /* 0x000000240d277220 */ /* 0x040fe20000410000 */
[----:B------:R-:W-:Y:S02]  /*6260*/  HADD2.F32 R33, -RZ, R33.H1_H1 ;  /* 0x30000021ff217230 */ /* 0x000fe40000004100 */
[----:B------:R-:W-:Y:S02]  /*6270*/  HADD2.F32 R80, -RZ, R38.H1_H1 ;  /* 0x30000026ff507230 */ /* 0x000fe40000004100 */
[----:B------:R-:W-:Y:S02]  /*6280*/  HADD2.F32 R38, -RZ, R6.H1_H1 ;  /* 0x30000006ff267230 */ /* 0x000fe40000004100 */
[-C--:B------:R-:W-:Y:S01]  /*6290*/  FFMA.FTZ R6, R13, R35.reuse, -R82 ;  /* 0x000000230d067223 */ /* 0x080fe20000010852 */
[----:B------:R-:W-:Y:S01]  /*62a0*/  FFMA.FTZ R13, R34, R35, R39 ;  /* 0x00000023220d7223 */ /* 0x000fe20000010027 */
[-C--:B------:R-:W-:Y:S01]  /*62b0*/  FMUL.FTZ R36, R37, R80.reuse ;  /* 0x0000005025247220 */ /* 0x080fe20000410000 */
[----:B------:R-:W-:Y:S01]  /*62c0*/  FMUL.FTZ R34, R33, R80 ;  /* 0x0000005021227220 */ /* 0x000fe20000410000 */
[----:B------:R-:W-:Y:S01]  /*62d0*/  F2FP.F16.E4M3.UNPACK_B R35, R15 ;  /* 0x0000000fff23723e */ /* 0x000fe200020006ff */
[----:B------:R-:W-:-:S02]  /*62e0*/  HADD2.F32 R88, -RZ, R85.H0_H0 ;  /* 0x20000055ff587230 */ /* 0x000fc40000004100 */
[-C--:B------:R-:W-:Y:S01]  /*62f0*/  FFMA.FTZ R33, R33, R38.reuse, -R36 ;  /* 0x0000002621217223 */ /* 0x080fe20000010824 */
[----:B------:R-:W-:Y:S01]  /*6300*/  FFMA.FTZ R34, R37, R38, R34 ;  /* 0x0000002625227223 */ /* 0x000fe20000010022 */
[----:B------:R-:W-:Y:S01]  /*6310*/  F2FP.F16.E4M3.UNPACK_B R38, R15.H1 ;  /* 0x0000000fff26723e */ /* 0x000fe200030006ff */
[----:B------:R-:W-:Y:S01]  /*6320*/  HADD2.F32 R39, -RZ, R35.H0_H0 ;  /* 0x20000023ff277230 */ /* 0x000fe20000004100 */
[-C--:B------:R-:W-:Y:S01]  /*6330*/  F2FP.F16.E4M3.UNPACK_B R37, R11.reuse.H1 ;  /* 0x0000000bff25723e */ /* 0x080fe200030006ff */
[----:B------:R-:W-:Y:S01]  /*6340*/  HADD2.F32 R86, -RZ, R81.H0_H0 ;  /* 0x20000051ff567230 */ /* 0x000fe20000004100 */
[----:B------:R-:W-:Y:S01]  /*6350*/  F2FP.F16.E4M3.UNPACK_B R36, R11 ;  /* 0x0000000bff24723e */ /* 0x000fe200020006ff */
[----:B------:R-:W-:Y:S01]  /*6360*/  HADD2.F32 R77, -RZ, R38.H0_H0 ;  /* 0x20000026ff4d7230 */ /* 0x000fe20000004100 */
[----:B------:R-:W-:Y:S01]  /*6370*/  F2FP.F16.E4M3.UNPACK_B R80, R4 ;  /* 0x00000004ff50723e */ /* 0x000fe200020006ff */
[----:B------:R-:W-:Y:S01]  /*6380*/  HADD2.F32 R4, -RZ, R83.H0_H0 ;  /* 0x20000053ff047230 */ /* 0x000fe20000004100 */
[----:B------:R-:W-:Y:S01]  /*6390*/  F2FP.SATFINITE.E4M3.F32.PACK_AB_MERGE_C R6, R33, R6, RZ ;  /* 0x000000062106723e */ /* 0x000fe200048070ff */
[----:B------:R-:W-:-:S02]  /*63a0*/  HADD2.F32 R15, -RZ, R37.H0_H0 ;  /* 0x20000025ff0f7230 */ /* 0x000fc40000004100 */
[----:B------:R-:W-:Y:S01]  /*63b0*/  FMUL.FTZ R94, R77, R88 ;  /* 0x000000584d5e7220 */ /* 0x000fe20000410000 */
[----:B------:R-:W-:Y:S02]  /*63c0*/  HADD2.F32 R11, -RZ, R36.H0_H0 ;  /* 0x20000024ff0b7230 */ /* 0x000fe40000004100 */
[----:B------:R-:W-:Y:S01]  /*63d0*/  FMUL.FTZ R90, R39, R4 ;  /* 0x00000004275a7220 */ /* 0x000fe20000410000 */
[----:B------:R-:W-:Y:S02]  /*63e0*/  HADD2.F32 R82, -RZ, R80.H0_H0 ;  /* 0x20000050ff527230 */ /* 0x000fe40000004100 */
[----:B------:R-:W-:Y:S01]  /*63f0*/  FMUL.FTZ R88, R15, R88 ;  /* 0x000000580f587220 */ /* 0x000fe20000410000 */
[----:B------:R-:W-:Y:S02]  /*6400*/  HADD2.F32 R38, -RZ, R38.H1_H1 ;  /* 0x30000026ff267230 */ /* 0x000fe40000004100 */
[----:B------:R-:W-:Y:S01]  /*6410*/  FMUL.FTZ R92, R11, R4 ;  /* 0x000000040b5c7220 */ /* 0x000fe20000410000 */
[----:B------:R-:W-:-:S02]  /*6420*/  HADD2.F32 R85, -RZ, R85.H1_H1 ;  /* 0x30000055ff557230 */ /* 0x000fc40000004100 */
[----:B------:R-:W-:Y:S01]  /*6430*/  FFMA.FTZ R4, R11, R82, -R90 ;  /* 0x000000520b047223 */ /* 0x000fe2000001085a */
[----:B------:R-:W-:Y:S02]  /*6440*/  HADD2.F32 R37, -RZ, R37.H1_H1 ;  /* 0x30000025ff257230 */ /* 0x000fe40000004100 */
[-C--:B------:R-:W-:Y:S01]  /*6450*/  FFMA.FTZ R11, R15, R86.reuse, -R94 ;  /* 0x000000560f0b7223 */ /* 0x080fe2000001085e */
[----:B------:R-:W-:Y:S01]  /*6460*/  FFMA.FTZ R88, R77, R86, R88 ;  /* 0x000000564d587223 */ /* 0x000fe20000010058 */
[----:B------:R-:W-:Y:S02]  /*6470*/  HADD2.F32 R35, -RZ, R35.H1_H1 ;  /* 0x30000023ff237230 */ /* 0x000fe40000004100 */
[-C--:B------:R-:W-:Y:S01]  /*6480*/  FMUL.FTZ R86, R38, R85.reuse ;  /* 0x0000005526567220 */ /* 0x080fe20000410000 */
[----:B------:R-:W-:Y:S02]  /*6490*/  HADD2.F32 R83, -RZ, R83.H1_H1 ;  /* 0x30000053ff537230 */ /* 0x000fe40000004100 */
[----:B------:R-:W-:Y:S01]  /*64a0*/  FMUL.FTZ R85, R37, R85 ;  /* 0x0000005525557220 */ /* 0x000fe20000410000 */
[----:B------:R-:W-:-:S02]  /*64b0*/  HADD2.F32 R81, -RZ, R81.H1_H1 ;  /* 0x30000051ff517230 */ /* 0x000fc40000004100 */
[----:B------:R-:W-:Y:S01]  /*64c0*/  FFMA.FTZ R5, R39, R82, R92 ;  /* 0x0000005227057223 */ /* 0x000fe2000001005c */
[----:B------:R-:W-:Y:S02]  /*64d0*/  HADD2.F32 R36, -RZ, R36.H1_H1 ;  /* 0x30000024ff247230 */ /* 0x000fe40000004100 */
[----:B------:R-:W-:Y:S01]  /*64e0*/  FMUL.FTZ R15, R35, R83 ;  /* 0x00000053230f7220 */ /* 0x000fe20000410000 */
        /* <DEDUP_REMOVED lines=8> */
[----:B------:R-:W-:-:S02]  /*6570*/  F2FP.SATFINITE.E4M3.F32.PACK_AB_MERGE_C R85, R85, R88, RZ ;  /* 0x000000585555723e */ /* 0x000fc400048070ff */
[----:B------:R-:W-:Y:S02]  /*6580*/  F2FP.SATFINITE.E4M3.F32.PACK_AB_MERGE_C R11, R15, R4, R11 ;  /* 0x000000040f0b723e */ /* 0x000fe4000480700b */
[----:B------:R-:W-:Y:S02]  /*6590*/  F2FP.SATFINITE.E4M3.F32.PACK_AB_MERGE_C R9, R9, R30, R6 ;  /* 0x0000001e0909723e */ /* 0x000fe40004807006 */
[----:B------:R-:W-:Y:S02]  /*65a0*/  F2FP.SATFINITE.E4M3.F32.PACK_AB_MERGE_C R13, R7, R32, R13 ;  /* 0x00000020070d723e */ /* 0x000fe4000480700d */
[----:B------:R-:W-:-:S07]  /*65b0*/  F2FP.SATFINITE.E4M3.F32.PACK_AB_MERGE_C R15, R82, R5, R85 ;  /* 0x00000005520f723e */ /* 0x000fce0004807055 */
.L_x_13180:
[----:B------:R-:W-:Y:S05]  /*65c0*/  BSYNC B1 ;  /* 0x0000000000017941 */ /* 0x000fea0003800000 */
.L_x_13179:
[----:B0-----:R0:W-:Y:S01]  /*65d0*/  ST.E.128 desc[UR40][R28.64], R8 ;  /* 0x000000081c007985 */ /* 0x0011e2000c101d28 */
[----:B------:R-:W-:-:S13]  /*65e0*/  ISETP.GE.AND P5, PT, R31, R84, PT ;  /* 0x000000541f00720c */ /* 0x000fda0003fa6270 */
[----:B------:R-:W-:Y:S05]  /*65f0*/  @P5 BRA `(.L_x_13158) ;  /* 0x0000000000f85947 */ /* 0x000fea0003800000 */
[----:B------:R-:W-:-:S04]  /*6600*/  IADD3 R4, P5, R79, R31, RZ ;  /* 0x0000001f4f047210 */ /* 0x000fc80007fbe0ff */
[----:B------:R-:W-:-:S05]  /*6610*/  LEA.HI.X.SX32 R5, R31, R78, 0x1, P5 ;  /* 0x0000004e1f057211 */ /* 0x000fca00028f0eff */
[----:B--2---:R2:W-:Y:S01]  /*6620*/  ST.E.128 desc[UR40][R4.64], R12 ;  /* 0x0000000c04007985 */ /* 0x0045e2000c101d28 */
[----:B------:R-:W-:Y:S05]  /*6630*/  BRA `(.L_x_13158) ;  /* 0x0000000000e87947 */ /* 0x000fea0003800000 */
.L_x_13150:
[----:B------:R-:W-:-:S13]  /*6640*/  ISETP.NE.AND P0, PT, R153, 0x3, PT ;  /* 0x000000039900780c */ /* 0x000fda0003f05270 */
[----:B------:R-:W-:Y:S05]  /*6650*/  @!P0 BRA `(.L_x_13181) ;  /* 0x0000000000048947 */ /* 0x000fea0003800000 */
[----:B------:R-:W-:Y:S01]  /*6660*/  BPT.TRAP 0x1 ;  /* 0x000000040000795c */ /* 0x000fe20000300000 */
.L_x_13181:
[----:B------:R-:W-:Y:S01]  /*6670*/  IMAD R70, R19, 0x8, R18 ;  /* 0x0000000813467824 */ /* 0x000fe200078e0212 */
[----:B------:R-:W-:Y:S01]  /*6680*/  SHF.L.U32 R76, R157, 0x1f, RZ ;  /* 0x0000001f9d4c7819 */ /* 0x000fe200000006ff */
[----:B------:R-:W-:Y:S01]  /*6690*/  BSSY B1, `(.L_x_13182) ;  /* 0x0000004000017945 */ /* 0x000fe20003800000 */
[----:B------:R-:W-:Y:S02]  /*66a0*/  SHF.R.S32.HI R73, RZ, 0x1f, R74 ;  /* 0x0000001fff497819 */ /* 0x000fe4000001144a */
[----:B------:R-:W0:Y:S02]  /*66b0*/  SYNCS.PHASECHK.TRANS64.TRYWAIT P5, [R70+URZ+0x19c90], R76 ;  /* 0x019c904c460075a7 */ /* 0x000e2400080a017f */
[----:B0-----:R-:W-:Y:S05]  /*66c0*/  @!P5 BRA `(.L_x_13183) ;  /* 0x0000019c00dcd947 */ /* 0x001fea0003800000 */
.L_x_13437:
[----:B------:R-:W-:Y:S05]  /*66d0*/  BSYNC B1 ;  /* 0x0000000000017941 */ /* 0x000fea0003800000 */
.L_x_13182:
        /* <DEDUP_REMOVED lines=19> */
[----:B-1----:R-:W-:Y:S02]  /*6810*/  IADD3 R8, R8, -0x80, RZ ;  /* 0xffffff8008087810 */ /* 0x002fe40007ffe0ff */
[----:B------:R-:W-:Y:S02]  /*6820*/  IADD3 R4, P6, R4, UR6, RZ ;  /* 0x0000000604047c10 */ /* 0x000fe4000ffde0ff */
[----:B------:R-:W-:Y:S02]  /*6830*/  LEA.HI R8, R8, R8, RZ, 0x1 ;  /* 0x0000000808087211 */ /* 0x000fe400078f08ff */
[----:B------:R-:W-:Y:S02]  /*6840*/  IADD3.X R13, R13, UR7, RZ, P6, !PT ;  /* 0x000000070d0d7c10 */ /* 0x000fe4000b7fe4ff */
[----:B------:R-:W-:-:S04]  /*6850*/  SHF.R.S32.HI R8, RZ, 0x1, R8 ;  /* 0x00000001ff087819 */ /* 0x000fc80000011408 */
[----:B------:R-:W-:Y:S01]  /*6860*/  ISETP.GT.AND P5, PT, R71, R8, PT ;  /* 0x000000084700720c */ /* 0x000fe20003fa4270 */
[----:B------:R-:W-:-:S12]  /*6870*/  BRA.DIV UR4, `(.L_x_13184) ;  /* 0x0000019e04847947 */ /* 0x000fd8000b800000 */
[----:B------:R1:W2:Y:S04]  /*6880*/  SHFL.IDX PT, R29, R13, RZ, 0x1e1f ;  /* 0x001e1fff0d1d7589 */ /* 0x0002a800000e0000 */
[----:B------:R1:W3:Y:S02]  /*6890*/  SHFL.IDX PT, R14, R4, RZ, 0x1e1f ;  /* 0x001e1fff040e7589 */ /* 0x0002e400000e0000 */
.L_x_13441:
[----:B------:R-:W-:Y:S05]  /*68a0*/  @!P5 BRA `(.L_x_13158) ;  /* 0x00000000004cd947 */ /* 0x000fea0003800000 */
[----:B------:R-:W4:Y:S01]  /*68b0*/  LDL R10, [R1+0x10] ;  /* 0x00001000010a7983 */ /* 0x000f220000100800 */
[----:B------:R-:W-:-:S03]  /*68c0*/  ULDC UR4, c[0x0][0x2f4] ;  /* 0x0000bd0000047ab9 */ /* 0x000fc60000000800 */
        /* <DEDUP_REMOVED lines=11> */
[----:B------:R-:W-:-:S03]  /*6980*/  ISETP.GE.AND P6, PT, R156, UR4, PT ;  /* 0x000000049c007c0c */ /* 0x000fc6000bfc6270 */
[----:B--2---:R1:W-:Y:S10]  /*6990*/  @!P5 ST.E.128 desc[UR40][R8.64], R4 ;  /* 0x000000040800d985 */ /* 0x0043f4000c101d28 */
[----:B------:R-:W2:Y:S01]  /*69a0*/  @!P6 LDS.128 R4, [R69+0x15800] ;  /* 0x015800004504e984 */ /* 0x000ea20000000c00 */
[----:B-1----:R-:W-:-:S05]  /*69b0*/  @!P6 IADD3 R8, P5, R156, R14, RZ ;  /* 0x0000000e9c08e210 */ /* 0x002fca0007fbe0ff */
[----:B-----5:R-:W-:-:S05]  /*69c0*/  @!P6 IMAD.X R9, R29, 0x1, R11, P5 ;  /* 0x000000011d09e824 */ /* 0x020fca00028e060b */
[----:B--2---:R4:W-:Y:S03]  /*69d0*/  @!P6 ST.E.128 desc[UR40][R8.64], R4 ;  /* 0x000000040800e985 */ /* 0x0049e6000c101d28 */
.L_x_13158:
[----:B------:R-:W-:Y:S05]  /*69e0*/  BSYNC B0 ;  /* 0x0000000000007941 */ /* 0x000fea0003800000 */
.L_x_13149:
        /* <DEDUP_REMOVED lines=16> */
.L_x_13186:
[----:B------:R-:W-:Y:S05]  /*6af0*/  BSYNC B0 ;  /* 0x0000000000007941 */ /* 0x000fea0003800000 */
.L_x_13185:
[----:B------:R-:W0:Y:S01]  /*6b00*/  SYNCS.PHASECHK.TRANS64.TRYWAIT P0, [R70+URZ+0x19cb0], R76 ;  /* 0x019cb04c460075a7 */ /* 0x000e22000800017f */
[----:B------:R-:W-:Y:S04]  /*6b10*/  BSSY B0, `(.L_x_13187) ;  /* 0x0000002000007945 */ /* 0x000fe80003800000 */
[----:B0-----:R-:W-:Y:S05]  /*6b20*/  @!P0 BRA `(.L_x_13188) ;  /* 0x0000019c001c8947 */ /* 0x001fea0003800000 */
.L_x_13442:
[----:B------:R-:W-:Y:S05]  /*6b30*/  BSYNC B0 ;  /* 0x0000000000007941 */ /* 0x000fea0003800000 */
.L_x_13187:
        /* <DEDUP_REMOVED lines=38> */
[----:B------:R-:W-:-:S03]  /*6da0*/  ISETP.GE.AND P6, PT, R156, UR4, PT ;  /* 0x000000049c007c0c */ /* 0x000fc6000bfc6270 */
[----:B----4-:R1:W-:Y:S10]  /*6db0*/  @!P0 ST.E.128 desc[UR40][R8.64], R4 ;  /* 0x0000000408008985 */ /* 0x0103f4000c101d28 */
[----:B------:R-:W2:Y:S01]  /*6dc0*/  @!P6 LDS.128 R4, [R69+0xb000] ;  /* 0x00b000004504e984 */ /* 0x000ea20000000c00 */
[----:B-1----:R-:W-:-:S05]  /*6dd0*/  @!P6 IADD3 R8, P0, R156, R13, RZ ;  /* 0x0000000d9c08e210 */ /* 0x002fca0007f1e0ff */
[----:B-----5:R-:W-:-:S05]  /*6de0*/  @!P6 IMAD.X R9, R11, 0x1, R12, P0 ;  /* 0x000000010b09e824 */ /* 0x020fca00000e060c */
[----:B--2---:R1:W-:Y:S03]  /*6df0*/  @!P6 ST.E.128 desc[UR40][R8.64], R4 ;  /* 0x000000040800e985 */ /* 0x0043e6000c101d28 */
.L_x_13190:
[----:B------:R-:W-:Y:S05]  /*6e00*/  BSYNC B0 ;  /* 0x0000000000007941 */ /* 0x000fea0003800000 */
.L_x_13189:
[----:B------:R-:W-:Y:S01]  /*6e10*/  @!PT LDS RZ, [RZ] ;  /* 0x00000000fffff984 */ /* 0x000fe20000000800 */
[----:B------:R-:W-:Y:S01]  /*6e20*/  @!PT LDS RZ, [RZ] ;  /* 0x00000000fffff984 */ /* 0x000fe20000000800 */
[----:B------:R-:W-:Y:S01]  /*6e30*/  @!PT LDS RZ, [RZ] ;  /* 0x00000000fffff984 */ /* 0x000fe20000000800 */
[----:B------:R-:W-:Y:S01]  /*6e40*/  @!PT LDS RZ, [RZ] ;  /* 0x00000000fffff984 */ /* 0x000fe20000000800 */
[----:B------:R2:W-:Y:S06]  /*6e50*/  MEMBAR.ALL.CTA ;  /* 0x0000000000007992 */ /* 0x0005ec0000008000 */
[----:B--2---:R-:W2:Y:S01]  /*6e60*/  FENCE.VIEW.ASYNC.S ;  /* 0x00000000000073c6 */ /* 0x004ea20000000000 */
[----:B0-----:R-:W-:Y:S01]  /*6e70*/  @!P5 VIADD R70, R70, 0x19cc0 ;  /* 0x00019cc04646d836 */ /* 0x001fe20000000000 */
[----:B--2---:R2:W-:Y:S04]  /*6e80*/  BAR.SYNC.DEFER_BLOCKING R56, 0x80 ;  /* 0x000200380000751d */ /* 0x0045e80000010000 */
[----:B------:R-:W-:Y:S01]  /*6e90*/  @!P5 PRMT R70, RZ, 0x654, R70 ;  /* 0x00000654ff46d816 */ /* 0x000fe20000000046 */
[----:B------:R-:W-:Y:S01]  /*6ea0*/  VIADD R19, R19, 0x1 ;  /* 0x0000000113137836 */ /* 0x000fe20000000000 */
[----:B------:R-:W-:-:S02]  /*6eb0*/  PLOP3.LUT P0, PT, PT, PT, PT, 0x8, 0x0 ;  /* 0x000000000000781c */ /* 0x000fc40003f0e170 */
[----:B------:R2:W-:Y:S02]  /*6ec0*/  @!P5 SYNCS.ARRIVE.TRANS64.RED.A1T0 RZ, [R70+URZ], RZ ;  /* 0x000000ff46ffd9a7 */ /* 0x0005e4000810043f */
[----:B------:R-:W-:-:S04]  /*6ed0*/  ISETP.NE.AND P5, PT, R19, 0x2, PT ;  /* 0x000000021300780c */ /* 0x000fc80003fa5270 */
[----:B-1----:R-:W-:Y:S02]  /*6ee0*/  SEL R4, RZ, 0x1, P5 ;  /* 0x00000001ff047807 */ /* 0x002fe40002800000 */
[----:B------:R-:W-:Y:S02]  /*6ef0*/  SEL R19, R19, RZ, P5 ;  /* 0x000000ff13137207 */ /* 0x000fe40002800000 */
[----:B------:R-:W-:Y:S01]  /*6f00*/  LOP3.LUT R157, R157, R4, RZ, 0x3c, !PT ;  /* 0x000000049d9d7212 */ /* 0x000fe200078e3cff */
[----:B------:R-:W-:Y:S06]  /*6f10*/  @P4 BRA `(.L_x_13191) ;  /* 0xffffffb400904947 */ /* 0x000fec000383ffff */
.L_x_13144:
[----:B------:R-:W2:Y:S01]  /*6f20*/  LDL R4, [R1+0x2c] ;  /* 0x00002c0001047983 */ /* 0x000ea20000100800 */
[----:B------:R-:W1:Y:S01]  /*6f30*/  LDC R0, c[0x0][0x448] ;  /* 0x00011200ff007b82 */ /* 0x000e620000000800 */
[----:B------:R-:W-:Y:S01]  /*6f40*/  BSSY B0, `(.L_x_13192) ;  /* 0x0000011000007945 */ /* 0x000fe20003800000 */
[----:B------:R-:W-:Y:S01]  /*6f50*/  IMAD.MOV.U32 R88, RZ, RZ, RZ ;  /* 0x000000ffff587224 */ /* 0x000fe200078e00ff */
[----:B-1----:R-:W-:-:S13]  /*6f60*/  ISETP.NE.AND P1, PT, R0, 0x1, PT ;  /* 0x000000010000780c */ /* 0x002fda0003f25270 */
[----:B------:R-:W1:Y:S08]  /*6f70*/  @P1 LDC R0, c[0x0][0x44c] ;  /* 0x00011300ff001b82 */ /* 0x000e700000000800 */
[----:B------:R-:W0:Y:S01]  /*6f80*/  @P1 LDC R5, c[0x0][0x450] ;  /* 0x00011400ff051b82 */ /* 0x000e220000000800 */
[----:B--2---:R-:W-:-:S04]  /*6f90*/  VIADD R3, R4, 0xbf ;  /* 0x000000bf04037836 */ /* 0x004fc80000000000 */
[----:B-1----:R-:W-:-:S05]  /*6fa0*/  @P1 IMAD.HI.U32 R0, R3, R0, RZ ;  /* 0x0000000003001227 */ /* 0x002fca00078e00ff */
[----:B0-----:R-:W-:-:S05]  /*6fb0*/  @P1 SHF.R.U32.HI R3, RZ, R5, R0 ;  /* 0x00000005ff031219 */ /* 0x001fca0000011600 */
[----:B------:R-:W-:-:S05]  /*6fc0*/  IMAD.IADD R3, R40, 0x1, R3 ;  /* 0x0000000128037824 */ /* 0x000fca00078e0203 */
[----:B------:R-:W-:-:S04]  /*6fd0*/  SHF.R.S32.HI R0, RZ, 0x1f, R3 ;  /* 0x0000001fff007819 */ /* 0x000fc80000011403 */
[----:B------:R-:W-:-:S04]  /*6fe0*/  LEA.HI R0, R0, R3, RZ, 0x7 ;  /* 0x0000000300007211 */ /* 0x000fc800078f38ff */
[----:B------:R-:W-:-:S04]  /*6ff0*/  SHF.R.S32.HI R0, RZ, 0x7, R0 ;  /* 0x00000007ff007819 */ /* 0x000fc80000011400 */
[----:B------:R-:W-:-:S04]  /*7000*/  VIMNMX R27, R27, R0, PT ;  /* 0x000000001b1b7248 */ /* 0x000fc80003fe0100 */
[----:B------:R-:W-:Y:S01]  /*7010*/  ISETP.GE.AND P1, PT, R27, 0x1, PT ;  /* 0x000000011b00780c */ /* 0x000fe20003f26270 */
[----:B------:R-:W-:-:S12]  /*7020*/  @P0 BRA `(.L_x_13193) ;  /* 0x0000000000080947 */ /* 0x000fd80003800000 */
[----:B------:R-:W0:Y:S02]  /*7030*/  FENCE.VIEW.ASYNC.G ;  /* 0x00000000000073c6 */ /* 0x000e240000000100 */
[----:B0-----:R-:W-:Y:S06]  /*7040*/  BAR.ARV 0xc, 0x200 ;  /* 0x0308000000007b1d */ /* 0x001fec0000002000 */
.L_x_13193:
[----:B------:R-:W-:Y:S05]  /*7050*/  BSYNC B0 ;  /* 0x0000000000007941 */ /* 0x000fea0003800000 */
.L_x_13192:
        /* <DEDUP_REMOVED lines=15> */
[----:B------:R0:W1:Y:S01]  /*7150*/  F2I.FTZ.U32.TRUNC.NTZ R3, R2 ;  /* 0x0000000200037305 */ /* 0x000062000021f000 */
[----:B------:R-:W-:Y:S01]  /*7160*/  ISETP.GE.AND P2, PT, R0, RZ, PT ;  /* 0x000000ff0000720c */ /* 0x000fe20003f46270 */
[----:B0-----:R-:W-:Y:S01]  /*7170*/  IMAD.MOV.U32 R2, RZ, RZ, RZ ;  /* 0x000000ffff027224 */ /* 0x001fe200078e00ff */
[----:B-1----:R-:W-:-:S05]  /*7180*/  IADD3 R8, RZ, -R3, RZ ;  /* 0x80000003ff087210 */ /* 0x002fca0007ffe0ff */
        /* <DEDUP_REMOVED lines=14> */
.L_x_13195:
[----:B------:R-:W-:Y:S05]  /*7270*/  BSYNC B0 ;  /* 0x0000000000007941 */ /* 0x000fea0003800000 */
.L_x_13194:
        /* <DEDUP_REMOVED lines=59> */
[----:B----4-:R-:W-:Y:S02]  /*7630*/  IMAD.U32 R11, RZ, RZ, UR5 ;  /* 0x00000005ff0b7e24 */ /* 0x010fe4000f8e00ff */
[----:B------:R-:W-:Y:S02]  /*7640*/  IMAD.MOV.U32 R8, RZ, RZ, 0x70 ;  /* 0x00000070ff087424 */ /* 0x000fe400078e00ff */
[----:B------:R-:W-:Y:S02]  /*7650*/  IMAD.MOV.U32 R12, RZ, RZ, 0x1 ;  /* 0x00000001ff0c7424 */ /* 0x000fe400078e00ff */
[----:B------:R-:W-:-:S07]  /*7660*/  IMAD.MOV.U32 R13, RZ, RZ, RZ ;  /* 0x000000ffff0d7224 */ /* 0x000fce00078e00ff */
[----:B------:R-:W-:-:S07]  /*7670*/  LEPC R20, `(.L_x_13198) ;  /* 0x000000001014794e */ /* 0x000fce0000000000 */
[----:B0--3-5:R-:W-:Y:S05]  /*7680*/  CALL.ABS.NOINC R2 ;  /* 0x0000000002007343 */ /* 0x029fea0003c00000 */
.L_x_13198:
[----:B------:R-:W-:Y:S05]  /*7690*/  BSYNC B6 ;  /* 0x0000000000067941 */ /* 0x000fea0003800000 */
.L_x_13197:
        /* <DEDUP_REMOVED lines=9> */
[----:B----4-:R-:W0:Y:S08]  /*7730*/  @P0 LDC.64 R10, c[0x0][0x9a8] ;  /* 0x00026a00ff0a0b82 */ /* 0x010e300000000a00 */
        /* <DEDUP_REMOVED lines=38> */
.L_x_13202:
[----:B-1----:R1:W2:Y:S02]  /*79a0*/  SYNCS.PHASECHK.TRANS64.TRYWAIT P0, [R18+URZ+0x19c00], R3 ;  /* 0x019c0003120075a7 */ /* 0x0022a4000800017f */
[----:B--2---:R-:W-:Y:S05]  /*79b0*/  @!P0 NANOSLEEP.SYNCS 0x989680 ;  /* 0x009896800000895d */ /* 0x004fea0003900000 */
[----:B------:R-:W2:Y:S02]  /*79c0*/  @!P0 SYNCS.PHASECHK.TRANS64 P0, [R18+URZ+0x19c00], R3 ;  /* 0x019c0003120085a7 */ /* 0x000ea4000800007f */
[----:B--2---:R-:W-:Y:S05]  /*79d0*/  @!P0 BRA `(.L_x_13202) ;  /* 0xfffffffc00f08947 */ /* 0x004fea000383ffff */
.L_x_13201:
[----:B------:R-:W-:Y:S05]  /*79e0*/  BSYNC B0 ;  /* 0x0000000000007941 */ /* 0x000fea0003800000 */
.L_x_13200:
[----:B------:R-:W-:Y:S05]  /*79f0*/  BRA `(.L_x_13203) ;  /* 0x00000044007c7947 */ /* 0x000fea0003800000 */
.L_x_13199:
        /* <DEDUP_REMOVED lines=30> */
.L_x_13205:
[----:B------:R-:W-:Y:S05]  /*7be0*/  BSYNC B6 ;  /* 0x0000000000067941 */ /* 0x000fea0003800000 */
.L_x_13204:
        /* <DEDUP_REMOVED lines=44> */
.L_x_13448:
[----:B------:R-:W5:Y:S04]  /*7eb0*/  LDL R6, [R1+0x30] ;  /* 0x0000300001067983 */ /* 0x000f680000100800 */
[----:B------:R-:W2:Y:S01]  /*7ec0*/  LDL R7, [R1+0x60] ;  /* 0x0000600001077983 */ /* 0x000ea20000100800 */
[----:B------:R-:W-:Y:S01]  /*7ed0*/  BSSY B1, `(.L_x_13209) ;  /* 0x000002f000017945 */ /* 0x000fe20003800000 */
[----:B------:R-:W-:Y:S02]  /*7ee0*/  CS2R R8, SRZ ;  /* 0x0000000000087805 */ /* 0x000fe4000001ff00 */
[----:B------:R-:W-:Y:S02]  /*7ef0*/  CS2R R12, SRZ ;  /* 0x00000000000c7805 */ /* 0x000fe4000001ff00 */
[----:B------:R-:W-:-:S02]  /*7f00*/  CS2R R26, SRZ ;  /* 0x00000000001a7805 */ /* 0x000fc4000001ff00 */
[----:B------:R-:W-:Y:S02]  /*7f10*/  CS2R R14, SRZ ;  /* 0x00000000000e7805 */ /* 0x000fe4000001ff00 */
[----:B------:R-:W-:Y:S01]  /*7f20*/  CS2R R20, SRZ ;  /* 0x0000000000147805 */ /* 0x000fe2000001ff00 */
[----:B-----5:R-:W-:Y:S01]  /*7f30*/  IMAD R24, R6, R24, RZ ;  /* 0x0000001806187224 */ /* 0x020fe200078e02ff */
[----:B--2---:R-:W-:-:S04]  /*7f40*/  LEA.HI R6, R7, R7, RZ, 0x1 ;  /* 0x0000000707067211 */ /* 0x004fc800078f08ff */
[----:B------:R-:W-:Y:S02]  /*7f50*/  ISETP.GE.AND P0, PT, R10, R24, PT ;  /* 0x000000180a00720c */ /* 0x000fe40003f06270 */
[----:B------:R-:W-:Y:S02]  /*7f60*/  CS2R R10, SRZ ;  /* 0x00000000000a7805 */ /* 0x000fe4000001ff00 */
        /* <DEDUP_REMOVED lines=13> */
[----:B------:R-:W-:Y:S02]  /*8040*/  @!P1 IADD3 R30, P3, R154, R3, RZ ;  /* 0x000000039a1e9210 */ /* 0x000fe40007f7e0ff */
[----:B--2---:R-:W-:Y:S02]  /*8050*/  ISETP.GE.AND P2, PT, R28, UR4, PT ;  /* 0x000000041c007c0c */ /* 0x004fe4000bf46270 */
[----:B------:R-:W-:Y:S02]  /*8060*/  SHF.R.S32.HI R7, RZ, 0x1f, R28 ;  /* 0x0000001fff077819 */ /* 0x000fe4000001141c */
[----:B---3--:R-:W-:Y:S02]  /*8070*/  ISETP.GE.AND P0, PT, R32, UR4, PT ;  /* 0x0000000420007c0c */ /* 0x008fe4000bf06270 */
[----:B------:R-:W-:-:S07]  /*8080*/  SHF.R.S32.HI R9, RZ, 0x1f, R32 ;  /* 0x0000001fff097819 */ /* 0x000fce0000011420 */
[C---:B----4-:R-:W-:Y:S02]  /*8090*/  @!P2 IADD3 R38, P5, R28.reuse, R5, RZ ;  /* 0x000000051c26a210 */ /* 0x050fe40007fbe0ff */
[-C--:B------:R-:W-:Y:S02]  /*80a0*/  @!P2 IADD3 R34, P6, R28, R3.reuse, RZ ;  /* 0x000000031c22a210 */ /* 0x080fe40007fde0ff */
[----:B------:R-:W-:Y:S01]  /*80b0*/  @!P0 IADD3 R6, P4, R32, R3, RZ ;  /* 0x0000000320068210 */ /* 0x000fe20007f9e0ff */
[--C-:B------:R-:W-:Y:S01]  /*80c0*/  @!P2 IMAD.X R39, R4, 0x1, R7.reuse, P5 ;  /* 0x000000010427a824 */ /* 0x100fe200028e0607 */
[-C--:B------:R-:W-:Y:S01]  /*80d0*/  @!P0 IADD3 R32, P5, R32, R5.reuse, RZ ;  /* 0x0000000520208210 */ /* 0x080fe20007fbe0ff */
[C---:B-1----:R-:W-:Y:S01]  /*80e0*/  @!P2 IMAD.X R35, R0.reuse, 0x1, R7, P6 ;  /* 0x000000010023a824 */ /* 0x042fe200030e0607 */
[----:B------:R-:W-:Y:S01]  /*80f0*/  @!P1 SHF.R.S32.HI R3, RZ, 0x1f, R154 ;  /* 0x0000001fff039819 */ /* 0x000fe2000001149a */
[--C-:B------:R-:W-:Y:S01]  /*8100*/  @!P0 IMAD.X R7, R0, 0x1, R9.reuse, P4 ;  /* 0x0000000100078824 */ /* 0x100fe200020e0609 */
[----:B------:R-:W-:Y:S01]  /*8110*/  @!P1 IADD3 R28, P6, R154, R5, RZ ;  /* 0x000000059a1c9210 */ /* 0x000fe20007fde0ff */
[----:B------:R-:W-:Y:S01]  /*8120*/  @!P0 IMAD.X R33, R4, 0x1, R9, P5 ;  /* 0x0000000104218824 */ /* 0x000fe200028e0609 */
[----:B------:R-:W-:Y:S01]  /*8130*/  CS2R R8, SRZ ;  /* 0x0000000000087805 */ /* 0x000fe2000001ff00 */
[--C-:B------:R-:W-:Y:S01]  /*8140*/  @!P1 IMAD.X R31, R0, 0x1, R3.reuse, P3 ;  /* 0x00000001001f9824 */ /* 0x100fe200018e0603 */
[----:B------:R0:W5:Y:S01]  /*8150*/  @!P2 LD.E.64 R12, desc[UR40][R34.64] ;  /* 0x00000028220ca980 */ /* 0x000162000c101b00 */
[----:B------:R-:W-:-:S03]  /*8160*/  @!P1 IMAD.X R29, R4, 0x1, R3, P6 ;  /* 0x00000001041d9824 */ /* 0x000fc600030e0603 */
[----:B------:R0:W5:Y:S04]  /*8170*/  @!P2 LD.E.64 R14, desc[UR40][R38.64] ;  /* 0x00000028260ea980 */ /* 0x000168000c101b00 */
[----:B------:R0:W5:Y:S04]  /*8180*/  @!P1 LD.E.64 R26, desc[UR40][R30.64] ;  /* 0x000000281e1a9980 */ /* 0x000168000c101b00 */
[----:B------:R0:W5:Y:S04]  /*8190*/  @!P1 LD.E.64 R20, desc[UR40][R28.64] ;  /* 0x000000281c149980 */ /* 0x000168000c101b00 */
[----:B------:R0:W5:Y:S04]  /*81a0*/  @!P0 LD.E.64 R8, desc[UR40][R6.64] ;  /* 0x0000002806088980 */ /* 0x000168000c101b00 */
[----:B------:R0:W5:Y:S02]  /*81b0*/  @!P0 LD.E.64 R10, desc[UR40][R32.64] ;  /* 0x00000028200a8980 */ /* 0x000164000c101b00 */
.L_x_13210:
[----:B------:R-:W-:Y:S05]  /*81c0*/  BSYNC B1 ;  /* 0x0000000000017941 */ /* 0x000fea0003800000 */
.L_x_13209:
[----:B------:R-:W2:Y:S01]  /*81d0*/  SYNCS.PHASECHK.TRANS64.TRYWAIT P0, [R18+URZ+0x19c00], R41 ;  /* 0x019c0029120075a7 */ /* 0x000ea2000800017f */
[----:B------:R-:W-:Y:S01]  /*81e0*/  IMAD R25, R25, -0xc0, R24 ;  /* 0xffffff4019197824 */ /* 0x000fe200078e0218 */
[----:B------:R-:W-:Y:S04]  /*81f0*/  BSSY B1, `(.L_x_13211) ;  /* 0x0000004000017945 */ /* 0x000fe80003800000 */
[----:B------:R-:W-:-:S04]  /*8200*/  VIMNMX R25, R25, 0xc0, PT ;  /* 0x000000c019197848 */ /* 0x000fc80003fe0100 */
[----:B------:R-:W-:Y:S01]  /*8210*/  ISETP.GE.AND P1, PT, R40, R25, PT ;  /* 0x000000192800720c */ /* 0x000fe20003f26270 */
[----:B--2---:R-:W-:-:S12]  /*8220*/  @!P0 BRA `(.L_x_13212) ;  /* 0x0000018400e08947 */ /* 0x004fd80003800000 */
.L_x_13449:
[----:B------:R-:W-:Y:S05]  /*8230*/  BSYNC B1 ;  /* 0x0000000000017941 */ /* 0x000fea0003800000 */
.L_x_13211:
[----:B------:R-:W-:Y:S05]  /*8240*/  @P1 BRA `(.L_x_13213) ;  /* 0x0000003c00441947 */ /* 0x000fea0003800000 */
[----:B---3--:R-:W3:Y:S01]  /*8250*/  LDL R4, [R1+0x1c] ;  /* 0x00001c0001047983 */ /* 0x008ee20000100800 */
[----:B------:R-:W0:Y:S03]  /*8260*/  LDC R3, c[0x0][0x3f4] ;  /* 0x0000fd00ff037b82 */ /* 0x000e260000000800 */
[----:B-1----:R-:W2:Y:S01]  /*8270*/  LDL R0, [R1+0x20] ;  /* 0x0000200001007983 */ /* 0x002ea20000100800 */
[----:B------:R-:W-:Y:S01]  /*8280*/  BSSY B1, `(.L_x_13214) ;  /* 0x000007b000017945 */ /* 0x000fe20003800000 */
[-C--:B0-----:R-:W-:Y:S02]  /*8290*/  ISETP.GE.AND P0, PT, R154, R3.reuse, PT ;  /* 0x000000039a00720c */ /* 0x081fe40003f06270 */
[-C--:B---3--:R-:W-:Y:S02]  /*82a0*/  ISETP.GE.AND P1, PT, R4, R3.reuse, PT ;  /* 0x000000030400720c */ /* 0x088fe40003f26270 */
[----:B--2---:R-:W-:-:S09]  /*82b0*/  ISETP.GE.AND P2, PT, R0, R3, PT ;  /* 0x000000030000720c */ /* 0x004fd20003f46270 */
[----:B------:R-:W-:Y:S05]  /*82c0*/  @P0 BRA `(.L_x_13215) ;  /* 0x0000000400d80947 */ /* 0x000fea0003800000 */
[----:B----4-:R-:W0:Y:S01]  /*82d0*/  LDS.128 R4, [R37+0xf000] ;  /* 0x00f0000025047984 */ /* 0x010e220000000c00 */
        /* <DEDUP_REMOVED lines=13> */
[----:B------:R-:W-:-:S02]  /*83b0*/  LOP3.LUT R0, R26, 0xff, RZ, 0xc0, !PT ;  /* 0x000000ff1a007812 */ /* 0x000fc400078ec0ff */
[----:B------:R-:W-:Y:S02]  /*83c0*/  LOP3.LUT R3, R3, 0xff, RZ, 0xc0, !PT ;  /* 0x000000ff03037812 */ /* 0x000fe400078ec0ff */
[----:B------:R-:W-:Y:S02]  /*83d0*/  LOP3.LUT R29, R25, 0xff, RZ, 0xc0, !PT ;  /* 0x000000ff191d7812 */ /* 0x000fe400078ec0ff */
[----:B------:R-:W-:Y:S02]  /*83e0*/  SHF.L.U32 R25, R32, 0x10, RZ ;  /* 0x0000001020197819 */ /* 0x000fe400000006ff */
[----:B------:R-:W-:Y:S02]  /*83f0*/  PRMT R3, R3, 0x7604, R0 ;  /* 0x0000760403037816 */ /* 0x000fe40000000000 */
[----:B------:R-:W-:Y:S02]  /*8400*/  LOP3.LUT R0, R20, 0xff, RZ, 0xc0, !PT ;  /* 0x000000ff14007812 */ /* 0x000fe400078ec0ff */
[----:B------:R-:W-:-:S02]  /*8410*/  LOP3.LUT R25, R24, 0xff0000, R25, 0xf8, !PT ;  /* 0x00ff000018197812 */ /* 0x000fc400078ef819 */
[----:B------:R-:W-:Y:S02]  /*8420*/  LOP3.LUT R31, R28, 0xff0000, R31, 0xf8, !PT ;  /* 0x00ff00001c1f7812 */ /* 0x000fe400078ef81f */
[----:B------:R-:W-:Y:S02]  /*8430*/  PRMT R29, R29, 0x7604, R0 ;  /* 0x000076041d1d7816 */ /* 0x000fe40000000000 */
[----:B------:R-:W-:Y:S02]  /*8440*/  LOP3.LUT R31, R31, 0xff000000, R21, 0xf8, !PT ;  /* 0xff0000001f1f7812 */ /* 0x000fe400078ef815 */
[----:B------:R-:W-:Y:S02]  /*8450*/  LOP3.LUT R27, R25, 0xff000000, R27, 0xf8, !PT ;  /* 0xff000000191b7812 */ /* 0x000fe400078ef81b */
[----:B------:R-:W-:Y:S02]  /*8460*/  LOP3.LUT R3, R3, 0xff0000, R26, 0xf8, !PT ;  /* 0x00ff000003037812 */ /* 0x000fe400078ef81a */
[----:B0-----:R-:W-:-:S02]  /*8470*/  F2FP.F16.E4M3.UNPACK_B R0, R6.H1 ;  /* 0x00000006ff00723e */ /* 0x001fc400030006ff */
[----:B------:R-:W-:Y:S02]  /*8480*/  LOP3.LUT R29, R29, 0xff0000, R20, 0xf8, !PT ;  /* 0x00ff00001d1d7812 */ /* 0x000fe400078ef814 */
[----:B------:R-:W-:Y:S01]  /*8490*/  F2FP.F16.E4M3.UNPACK_B R32, R31 ;  /* 0x0000001fff20723e */ /* 0x000fe200020006ff */
[----:B------:R-:W-:Y:S01]  /*84a0*/  HADD2.F32 R21, -RZ, R0.H1_H1 ;  /* 0x30000000ff157230 */ /* 0x000fe20000004100 */
[----:B------:R-:W-:Y:S02]  /*84b0*/  F2FP.F16.E4M3.UNPACK_B R28, R27 ;  /* 0x0000001bff1c723e */ /* 0x000fe400020006ff */
        /* <DEDUP_REMOVED lines=87> */
.L_x_13215:
[----:B------:R-:W-:Y:S05]  /*8a30*/  BSYNC B1 ;  /* 0x0000000000017941 */ /* 0x000fea0003800000 */
.L_x_13214:
[----:B------:R-:W-:Y:S04]  /*8a40*/  BSSY B1, `(.L_x_13216) ;  /* 0x000007c000017945 */ /* 0x000fe80003800000 */
[----:B------:R-:W-:Y:S05]  /*8a50*/  @P1 BRA `(.L_x_13217) ;  /* 0x0000000400e81947 */ /* 0x000fea0003800000 */
[----:B0---4-:R-:W0:Y:S01]  /*8a60*/  LDS.128 R4, [R37+0x10800] ;  /* 0x0108000025047984 */ /* 0x011e220000000c00 */
        /* <DEDUP_REMOVED lines=121> */
.L_x_13217:
[----:B------:R-:W-:Y:S05]  /*9200*/  BSYNC B1 ;  /* 0x0000000000017941 */ /* 0x000fea0003800000 */
.L_x_13216:
[----:B------:R-:W-:Y:S05]  /*9210*/  @P2 BRA `(.L_x_13213) ;  /* 0x0000002c00502947 */ /* 0x000fea0003800000 */
[----:B01--4-:R-:W0:Y:S01]  /*9220*/  LDS.128 R4, [R37+0x12000] ;  /* 0x0120000025047984 */ /* 0x013e220000000c00 */
        /* <DEDUP_REMOVED lines=118> */
.L_x_13207:
        /* <DEDUP_REMOVED lines=32> */
.L_x_13455:
        /* <DEDUP_REMOVED lines=12> */
[----:B------:R-:W-:Y:S02]  /*9c50*/  LOP3.LUT R8, R4, 0xfffffffe, RZ, 0xc0, !PT ;  /* 0xfffffffe04087812 */ /* 0x000fe400078ec0ff */
[----:B------:R-:W-:-:S03]  /*9c60*/  CS2R R4, SRZ ;  /* 0x0000000000047805 */ /* 0x000fc6000001ff00 */
[----:B------:R-:W-:Y:S01]  /*9c70*/  IMAD.IADD R41, R9, 0x1, -R8 ;  /* 0x0000000109297824 */ /* 0x000fe200078e0a08 */
[----:B------:R-:W-:-:S04]  /*9c80*/  CS2R R8, SRZ ;  /* 0x0000000000087805 */ /* 0x000fc8000001ff00 */
[----:B------:R-:W-:Y:S01]  /*9c90*/  SHF.L.U32 R41, R41, 0x1f, RZ ;  /* 0x0000001f29297819 */ /* 0x000fe200000006ff */
[----:B------:R-:W-:Y:S06]  /*9ca0*/  @P0 BRA `(.L_x_13220) ;  /* 0x0000000000700947 */ /* 0x000fec0003800000 */
[----:B------:R-:W2:Y:S01]  /*9cb0*/  LDL R26, [R1+0x10] ;  /* 0x00001000011a7983 */ /* 0x000ea20000100800 */
        /* <DEDUP_REMOVED lines=12> */
[----:B------:R-:W-:-:S05]  /*9d80*/  @!P4 IADD3 R38, P0, R16, R3, RZ ;  /* 0x000000031026c210 */ /* 0x000fca0007f1e0ff */
[----:B-1----:R-:W-:-:S05]  /*9d90*/  @!P4 IMAD.X R39, R0, 0x1, R5, P0 ;  /* 0x000000010027c824 */ /* 0x002fca00000e0605 */
[----:B------:R0:W5:Y:S01]  /*9da0*/  @!P4 LD.E.128 R28, desc[UR40][R38.64] ;  /* 0x00000028261cc980 */ /* 0x000162000c101d00 */
[----:B--2---:R-:W-:Y:S01]  /*9db0*/  @!P5 IMAD.SHL.U32 R4, R26, 0x10, RZ ;  /* 0x000000101a04d824 */ /* 0x004fe200078e00ff */
[----:B----4-:R-:W-:-:S04]  /*9dc0*/  @!P4 IADD3 R26, P1, R16, R21, RZ ;  /* 0x00000015101ac210 */ /* 0x010fc80007f3e0ff */
[----:B------:R-:W-:Y:S01]  /*9dd0*/  @!P5 IADD3 R32, P2, R4, R3, RZ ;  /* 0x000000030420d210 */ /* 0x000fe20007f5e0ff */
[----:B---3--:R-:W-:Y:S01]  /*9de0*/  @!P4 IMAD.X R27, R20, 0x1, R5, P1 ;  /* 0x00000001141bc824 */ /* 0x008fe200008e0605 */
[----:B------:R-:W-:Y:S02]  /*9df0*/  @!P5 IADD3 R34, P3, R4, R21, RZ ;  /* 0x000000150422d210 */ /* 0x000fe40007f7e0ff */
[----:B------:R-:W-:Y:S02]  /*9e00*/  @!P5 SHF.R.S32.HI R3, RZ, 0x1f, R4 ;  /* 0x0000001fff03d819 */ /* 0x000fe40000011404 */
[----:B------:R-:W-:Y:S01]  /*9e10*/  CS2R R4, SRZ ;  /* 0x0000000000047805 */ /* 0x000fe2000001ff00 */
[----:B------:R0:W5:Y:S02]  /*9e20*/  @!P4 LD.E.128 R12, desc[UR40][R26.64] ;  /* 0x000000281a0cc980 */ /* 0x000164000c101d00 */
[--C-:B------:R-:W-:Y:S02]  /*9e30*/  @!P5 IMAD.X R33, R0, 0x1, R3.reuse, P2 ;  /* 0x000000010021d824 */ /* 0x100fe400010e0603 */
[----:B------:R-:W-:-:S03]  /*9e40*/  @!P5 IMAD.X R35, R20, 0x1, R3, P3 ;  /* 0x000000011423d824 */ /* 0x000fc600018e0603 */
[----:B------:R0:W5:Y:S04]  /*9e50*/  @!P5 LD.E.128 R8, desc[UR40][R32.64] ;  /* 0x000000282008d980 */ /* 0x000168000c101d00 */
[----:B------:R0:W5:Y:S02]  /*9e60*/  @!P5 LD.E.128 R4, desc[UR40][R34.64] ;  /* 0x000000282204d980 */ /* 0x000164000c101d00 */
.L_x_13220:
[----:B------:R-:W-:Y:S05]  /*9e70*/  BSYNC B1 ;  /* 0x0000000000017941 */ /* 0x000fea0003800000 */
.L_x_13219:
[----:B-1----:R-:W1:Y:S01]  /*9e80*/  S2R R0, SR_TID.X ;  /* 0x0000000000007919 */ /* 0x002e620000002100 */
[----:B------:R-:W2:Y:S01]  /*9e90*/  SYNCS.PHASECHK.TRANS64.TRYWAIT P0, [R18+URZ+0x19c00], R41 ;  /* 0x019c0029120075a7 */ /* 0x000ea2000800017f */
[----:B------:R-:W-:Y:S01]  /*9ea0*/  IMAD R25, R25, -0xc0, R24 ;  /* 0xffffff4019197824 */ /* 0x000fe200078e0218 */
[----:B------:R-:W-:Y:S04]  /*9eb0*/  BSSY B1, `(.L_x_13221) ;  /* 0x0000007000017945 */ /* 0x000fe80003800000 */
[----:B------:R-:W-:Y:S01]  /*9ec0*/  VIMNMX R25, R25, 0xc0, PT ;  /* 0x000000c019197848 */ /* 0x000fe20003fe0100 */
[----:B-1----:R-:W-:-:S05]  /*9ed0*/  VIADD R0, R0, 0xffffff80 ;  /* 0xffffff8000007836 */ /* 0x002fca0000000000 */
[----:B------:R-:W-:-:S04]  /*9ee0*/  LEA.HI R0, R0, R0, RZ, 0x1 ;  /* 0x0000000000007211 */ /* 0x000fc800078f08ff */
[----:B------:R-:W-:-:S04]  /*9ef0*/  SHF.R.S32.HI R0, RZ, 0x1, R0 ;  /* 0x00000001ff007819 */ /* 0x000fc80000011400 */
[----:B------:R-:W-:Y:S01]  /*9f00*/  ISETP.GE.AND P1, PT, R0, R25, PT ;  /* 0x000000190000720c */ /* 0x000fe20003f26270 */
[----:B--2---:R-:W-:-:S12]  /*9f10*/  @!P0 BRA `(.L_x_13222) ;  /* 0x0000016c00288947 */ /* 0x004fd80003800000 */
.L_x_13456:
[----:B------:R-:W-:Y:S05]  /*9f20*/  BSYNC B1 ;  /* 0x0000000000017941 */ /* 0x000fea0003800000 */
.L_x_13221:
        /* <DEDUP_REMOVED lines=25> */
[----:B------:R-:W-:Y:S02]  /*a0c0*/  LOP3.LUT R45, R45, 0xff, RZ, 0xc0, !PT ;  /* 0x000000ff2d2d7812 */ /* 0x000fe400078ec0ff */
[----:B------:R-:W-:Y:S02]  /*a0d0*/  SHF.R.U32.HI R49, RZ, 0x10, R13 ;  /* 0x00000010ff317819 */ /* 0x000fe4000001160d */
[----:B0-----:R-:W-:Y:S02]  /*a0e0*/  IADD3 R27, R21, -0x80, RZ ;  /* 0xffffff80151b7810 */ /* 0x001fe40007ffe0ff */
[----:B------:R-:W-:Y:S01]  /*a0f0*/  LOP3.LUT R21, R20, 0xff, RZ, 0xc0, !PT ;  /* 0x000000ff14157812 */ /* 0x000fe200078ec0ff */
[----:B------:R-:W-:Y:S01]  /*a100*/  IMAD.U32 R49, R49, 0x10000, RZ ;  /* 0x0001000031317824 */ /* 0x000fe200078e00ff */
[----:B------:R-:W-:-:S02]  /*a110*/  LEA.HI R32, R27, R27, RZ, 0x1 ;  /* 0x0000001b1b207211 */ /* 0x000fc400078f08ff */
[----:B------:R-:W-:Y:S02]  /*a120*/  LOP3.LUT R20, R30, 0xff, RZ, 0xc0, !PT ;  /* 0x000000ff1e147812 */ /* 0x000fe400078ec0ff */
[----:B------:R-:W-:Y:S02]  /*a130*/  LOP3.LUT R32, R32, 0xfffffffe, RZ, 0xc0, !PT ;  /* 0xfffffffe20207812 */ /* 0x000fe400078ec0ff */
[----:B------:R-:W-:Y:S02]  /*a140*/  PRMT R39, R21, 0x7604, R0 ;  /* 0x0000760415277816 */ /* 0x000fe40000000000 */
[----:B------:R-:W-:Y:S01]  /*a150*/  SHF.R.U32.HI R21, RZ, 0x8, R12 ;  /* 0x00000008ff157819 */ /* 0x000fe2000001160c */
[----:B------:R-:W-:Y:S01]  /*a160*/  IMAD.IADD R32, R27, 0x1, -R32 ;  /* 0x000000011b207824 */ /* 0x000fe200078e0a20 */
[----:B------:R-:W-:Y:S02]  /*a170*/  LOP3.LUT R27, R26, 0xff, RZ, 0xc0, !PT ;  /* 0x000000ff1a1b7812 */ /* 0x000fe400078ec0ff */
[----:B------:R-:W-:-:S02]  /*a180*/  LOP3.LUT R33, R21, 0xff, RZ, 0xc0, !PT ;  /* 0x000000ff15217812 */ /* 0x000fc400078ec0ff */
[----:B------:R-:W-:Y:S02]  /*a190*/  LEA.HI R0, R3, R32, RZ, 0x1c ;  /* 0x0000002003007211 */ /* 0x000fe400078fe0ff */
[----:B------:R-:W-:Y:S02]  /*a1a0*/  PRMT R43, R27, 0x7604, R20 ;  /* 0x000076041b2b7816 */ /* 0x000fe40000000014 */
[C---:B------:R-:W-:Y:S01]  /*a1b0*/  LEA.HI R20, R0.reuse, R0, RZ, 0x1 ;  /* 0x0000000000147211 */ /* 0x040fe200078f08ff */
[----:B------:R-:W-:Y:S01]  /*a1c0*/  IMAD.SHL.U32 R0, R0, 0x10, RZ ;  /* 0x0000001000007824 */ /* 0x000fe200078e00ff */
[----:B------:R-:W-:Y:S02]  /*a1d0*/  LOP3.LUT R32, R12, 0xff, RZ, 0xc0, !PT ;  /* 0x000000ff0c207812 */ /* 0x000fe400078ec0ff */
[----:B------:R-:W-:Y:S02]  /*a1e0*/  SHF.R.S32.HI R20, RZ, 0x1, R20 ;  /* 0x00000001ff147819 */ /* 0x000fe40000011414 */
[----:B------:R-:W-:-:S02]  /*a1f0*/  LOP3.LUT R0, R63, 0x10, R0, 0xf8, !PT ;  /* 0x000000103f007812 */ /* 0x000fc400078ef800 */
[----:B------:R-:W-:Y:S01]  /*a200*/  PRMT R47, R33, 0x7604, R32 ;  /* 0x00007604212f7816 */ /* 0x000fe20000000020 */
[----:B------:R-:W-:Y:S01]  /*a210*/  IMAD R21, R20, 0x1800, R62 ;  /* 0x0000180014157824 */ /* 0x000fe200078e023e */
[----:B------:R-:W-:Y:S02]  /*a220*/  LOP3.LUT R0, R0, R60, RZ, 0x3c, !PT ;  /* 0x0000003c00007212 */ /* 0x000fe400078e3cff */
[----:B------:R-:W-:Y:S02]  /*a230*/  PRMT R20, R25, 0x7604, R24 ;  /* 0x0000760419147816 */ /* 0x000fe40000000018 */
[----:B------:R-:W-:Y:S01]  /*a240*/  IADD3 R0, R18, R21, R0 ;  /* 0x0000001512007210 */ /* 0x000fe20007ffe000 */
[----:B------:R-:W0:Y:S01]  /*a250*/  LDS.128 R24, [R37+0xf000] ;  /* 0x00f0000025187984 */ /* 0x000e220000000c00 */
[----:B------:R-:W-:Y:S02]  /*a260*/  LOP3.LUT R21, R13, 0xff, RZ, 0xc0, !PT ;  /* 0x000000ff0d157812 */ /* 0x000fe400078ec0ff */
[----:B------:R-:W-:Y:S01]  /*a270*/  PRMT R44, R45, 0x7604, R44 ;  /* 0x000076042d2c7816 */ /* 0x000fe2000000002c */
[----:B------:R-:W2:Y:S01]  /*a280*/  LDS.128 R32, [R0+0xf000] ;  /* 0x00f0000000207984 */ /* 0x000ea20000000c00 */
[----:B------:R-:W-:-:S02]  /*a290*/  PRMT R40, R40, 0x7604, R21 ;  /* 0x0000760428287816 */ /* 0x000fc40000000015 */
[----:B------:R-:W-:Y:S02]  /*a2a0*/  SHF.R.U32.HI R21, RZ, 0x10, R29 ;  /* 0x00000010ff157819 */ /* 0x000fe4000001161d */
[----:B------:R-:W-:Y:S02]  /*a2b0*/  SHF.R.U32.HI R42, RZ, 0x8, R14 ;  /* 0x00000008ff2a7819 */ /* 0x000fe4000001160e */
[----:B------:R-:W-:Y:S01]  /*a2c0*/  SHF.R.U32.HI R45, RZ, 0x10, R31 ;  /* 0x00000010ff2d7819 */ /* 0x000fe2000001161f */
[----:B------:R-:W-:Y:S01]  /*a2d0*/  IMAD.U32 R21, R21, 0x10000, RZ ;  /* 0x0001000015157824 */ /* 0x000fe200078e00ff */
[----:B-1----:R-:W-:Y:S02]  /*a2e0*/  LOP3.LUT R41, R14, 0xff, RZ, 0xc0, !PT ;  /* 0x000000ff0e297812 */ /* 0x002fe400078ec0ff */
[----:B------:R-:W-:Y:S01]  /*a2f0*/  LOP3.LUT R42, R42, 0xff, RZ, 0xc0, !PT ;  /* 0x000000ff2a2a7812 */ /* 0x000fe200078ec0ff */
[----:B------:R-:W-:Y:S01]  /*a300*/  IMAD.U32 R45, R45, 0x10000, RZ ;  /* 0x000100002d2d7824 */ /* 0x000fe200078e00ff */
[----:B------:R-:W-:-:S02]  /*a310*/  LOP3.LUT R49, R40, 0xff0000, R49, 0xf8, !PT ;  /* 0x00ff000028317812 */ /* 0x000fc400078ef831 */
[--C-:B------:R-:W-:Y:S02]  /*a320*/  LOP3.LUT R43, R43, 0xff0000, R30.reuse, 0xf8, !PT ;  /* 0x00ff00002b2b7812 */ /* 0x100fe400078ef81e */
        /* <DEDUP_REMOVED lines=11> */
[----:B------:R-:W-:Y:S01]  /*a3e0*/  F2FP.F16.E4M3.UNPACK_B R46, R27.H1 ;  /* 0x0000001bff2e723e */ /* 0x000fe200030006ff */
[----:B------:R-:W-:Y:S01]  /*a3f0*/  HADD2.F32 R50, -RZ, R48.H0_H0 ;  /* 0x20000030ff327230 */ /* 0x000fe20000004100 */
[-C--:B------:R-:W-:Y:S02]  /*a400*/  F2FP.F16.E4M3.UNPACK_B R27, R24.reuse ;  /* 0x00000018ff1b723e */ /* 0x080fe400020006ff */
[----:B------:R-:W-:Y:S02]  /*a410*/  F2FP.F16.E4M3.UNPACK_B R40, R24.H1 ;  /* 0x00000018ff28723e */ /* 0x000fe400030006ff */
[----:B--2---:R-:W-:Y:S02]  /*a420*/  F2FP.F16.E4M3.UNPACK_B R24, R33 ;  /* 0x00000021ff18723e */ /* 0x004fe400020006ff */
[----:B------:R-:W-:Y:S02]  /*a430*/  SHF.R.U32.HI R53, RZ, 0x10, R15 ;  /* 0x00000010ff357819 */ /* 0x000fe4000001160f */
[----:B------:R-:W-:-:S02]  /*a440*/  LOP3.LUT R42, R45, 0xff000000, R31, 0xf8, !PT ;  /* 0xff0000002d2a7812 */ /* 0x000fc400078ef81f */
[----:B------:R-:W-:Y:S01]  /*a450*/  LOP3.LUT R21, R21, 0xff000000, R28, 0xf8, !PT ;  /* 0xff00000015157812 */ /* 0x000fe200078ef81c */
[----:B------:R-:W-:Y:S01]  /*a460*/  IMAD.U32 R53, R53, 0x10000, RZ ;  /* 0x0001000035357824 */ /* 0x000fe200078e00ff */
[----:B------:R-:W-:Y:S02]  /*a470*/  LOP3.LUT R31, R47, 0xff000000, R12, 0xf8, !PT ;  /* 0xff0000002f1f7812 */ /* 0x000fe400078ef80c */
[----:B------:R-:W-:Y:S02]  /*a480*/  F2FP.F16.E4M3.UNPACK_B R30, R29 ;  /* 0x0000001dff1e723e */ /* 0x000fe400020006ff */
[----:B------:R-:W-:Y:S01]  /*a490*/  LOP3.LUT R12, R51, 0xff000000, R14, 0xf8, !PT ;  /* 0xff000000330c7812 */ /* 0x000fe200078ef80e */
[----:B------:R-:W-:Y:S01]  /*a4a0*/  HADD2.F32 R14, -RZ, R24.H0_H0 ;  /* 0x20000018ff0e7230 */ /* 0x000fe20000004100 */
[-C--:B------:R-:W-:Y:S01]  /*a4b0*/  F2FP.F16.E4M3.UNPACK_B R28, R25.reuse ;  /* 0x00000019ff1c723e */ /* 0x080fe200020006ff */
[----:B------:R-:W-:Y:S01]  /*a4c0*/  HADD2.F32 R45, -RZ, R30.H0_H0 ;  /* 0x2000001eff2d7230 */ /* 0x000fe20000004100 */
[----:B------:R-:W-:Y:S01]  /*a4d0*/  F2FP.F16.E4M3.UNPACK_B R38, R25.H1 ;  /* 0x00000019ff26723e */ /* 0x000fe200030006ff */
[----:B------:R-:W-:Y:S01]  /*a4e0*/  HADD2.F32 R51, -RZ, R48.H1_H1 ;  /* 0x30000030ff337230 */ /* 0x000fe20000004100 */
[----:B------:R-:W-:Y:S01]  /*a4f0*/  F2FP.F16.E4M3.UNPACK_B R39, R33.H1 ;  /* 0x00000021ff27723e */ /* 0x000fe200030006ff */
[----:B------:R-:W-:Y:S01]  /*a500*/  HADD2.F32 R25, -RZ, R28.H0_H0 ;  /* 0x2000001cff197230 */ /* 0x000fe20000004100 */
[-C--:B------:R-:W-:Y:S01]  /*a510*/  F2FP.F16.E4M3.UNPACK_B R33, R32.reuse ;  /* 0x00000020ff21723e */ /* 0x080fe200020006ff */
[----:B------:R-:W-:Y:S01]  /*a520*/  HADD2.F32 R24, -RZ, R24.H1_H1 ;  /* 0x30000018ff187230 */ /* 0x000fe20000004100 */
[----:B------:R-:W-:Y:S01]  /*a530*/  F2FP.F16.E4M3.UNPACK_B R41, R32.H1 ;  /* 0x00000020ff29723e */ /* 0x000fe200030006ff */
[----:B------:R-:W-:Y:S01]  /*a540*/  FMUL.FTZ R32, R14, R50 ;  /* 0x000000320e207220 */ /* 0x000fe20000410000 */
[----:B------:R-:W-:Y:S01]  /*a550*/  LOP3.LUT R53, R44, 0xff0000, R53, 0xf8, !PT ;  /* 0x00ff00002c357812 */ /* 0x000fe200078ef835 */
[----:B------:R-:W-:Y:S01]  /*a560*/  HADD2.F32 R28, -RZ, R28.H1_H1 ;  /* 0x3000001cff1c7230 */ /* 0x000fe20000004100 */
[----:B------:R-:W-:Y:S01]  /*a570*/  F2FP.F16.E4M3.UNPACK_B R44, R35 ;  /* 0x00000023ff2c723e */ /* 0x000fe200020006ff */
[----:B------:R-:W-:Y:S01]  /*a580*/  FMUL.FTZ R55, R24, R51 ;  /* 0x0000003318377220 */ /* 0x000fe20000410000 */
[----:B------:R-:W-:Y:S01]  /*a590*/  F2FP.F16.E4M3.UNPACK_B R47, R35.H1 ;  /* 0x00000023ff2f723e */ /* 0x000fe200030006ff */
[-C--:B------:R-:W-:Y:S01]  /*a5a0*/  FMUL.FTZ R35, R14, R45.reuse ;  /* 0x0000002d0e237220 */ /* 0x080fe20000410000 */
[----:B------:R-:W-:Y:S01]  /*a5b0*/  FFMA.FTZ R14, R25, R45, -R32 ;  /* 0x0000002d190e7223 */ /* 0x000fe20000010820 */
[----:B------:R-:W-:-:S02]  /*a5c0*/  F2FP.F16.E4M3.UNPACK_B R49, R49.H1 ;  /* 0x00000031ff31723e */ /* 0x000fc400030006ff */
[----:B------:R-:W-:Y:S01]  /*a5d0*/  F2FP.F16.E4M3.UNPACK_B R32, R29.H1 ;  /* 0x0000001dff20723e */ /* 0x000fe200030006ff */
[----:B------:R-:W-:Y:S01]  /*a5e0*/  FFMA.FTZ R25, R25, R50, R35 ;  /* 0x0000003219197223 */ /* 0x000fe20000010023 */
[----:B------:R-:W-:Y:S01]  /*a5f0*/  HADD2.F32 R35, -RZ, R30.H1_H1 ;  /* 0x3000001eff237230 */ /* 0x000fe20000004100 */
[----:B------:R-:W-:Y:S01]  /*a600*/  LOP3.LUT R53, R53, 0xff000000, R15, 0xf8, !PT ;  /* 0xff00000035357812 */ /* 0x000fe200078ef80f */
[----:B------:R-:W-:Y:S01]  /*a610*/  HADD2.F32 R48, -RZ, R49.H0_H0 ;  /* 0x20000031ff307230 */ /* 0x000fe20000004100 */
[----:B------:R-:W-:Y:S01]  /*a620*/  F2FP.F16.E4M3.UNPACK_B R15, R34 ;  /* 0x00000022ff0f723e */ /* 0x000fe200020006ff */
[----:B------:R-:W-:Y:S02]  /*a630*/  HADD2.F32 R29, -RZ, R39.H0_H0 ;  /* 0x20000027ff1d7230 */ /* 0x000fe40000004100 */
[----:B------:R-:W-:Y:S01]  /*a640*/  FMUL.FTZ R24, R24, R35 ;  /* 0x0000002318187220 */ /* 0x000fe20000410000 */
[----:B------:R-:W-:Y:S01]  /*a650*/  HADD2.F32 R45, -RZ, R32.H0_H0 ;  /* 0x20000020ff2d7230 */ /* 0x000fe20000004100 */
[----:B------:R-:W-:Y:S01]  /*a660*/  F2FP.F16.E4M3.UNPACK_B R54, R53.H1 ;  /* 0x00000035ff36723e */ /* 0x000fe200030006ff */
[----:B------:R-:W-:-:S02]  /*a670*/  HADD2.F32 R30, -RZ, R38.H0_H0 ;  /* 0x20000026ff1e7230 */ /* 0x000fc40000004100 */
[CC--:B------:R-:W-:Y:S01]  /*a680*/  FMUL.FTZ R57, R29.reuse, R48.reuse ;  /* 0x000000301d397220 */ /* 0x0c0fe20000410000 */
[C---:B------:R-:W-:Y:S01]  /*a690*/  FFMA.FTZ R24, R28.reuse, R51, R24 ;  /* 0x000000331c187223 */ /* 0x040fe20000010018 */
[----:B------:R-:W-:Y:S01]  /*a6a0*/  FMUL.FTZ R59, R29, R45 ;  /* 0x0000002d1d3b7220 */ /* 0x000fe20000410000 */
[----:B------:R-:W-:Y:S01]  /*a6b0*/  FFMA.FTZ R29, R28, R35, -R55 ;  /* 0x000000231c1d7223 */ /* 0x000fe20000010837 */
[C---:B------:R-:W-:Y:S01]  /*a6c0*/  FFMA.FTZ R28, R30.reuse, R45, -R57 ;  /* 0x0000002d1e1c7223 */ /* 0x040fe20000010839 */
[----:B------:R-:W-:Y:S01]  /*a6d0*/  F2FP.F16.E4M3.UNPACK_B R51, R53 ;  /* 0x00000035ff33723e */ /* 0x000fe200020006ff */
[----:B------:R-:W-:Y:S01]  /*a6e0*/  FFMA.FTZ R30, R30, R48, R59 ;  /* 0x000000301e1e7223 */ /* 0x000fe2000001003b */
[----:B------:R-:W-:Y:S01]  /*a6f0*/  F2FP.F16.E4M3.UNPACK_B R48, R42 ;  /* 0x0000002aff30723e */ /* 0x000fe200020006ff */
[----:B------:R-:W-:Y:S01]  /*a700*/  HADD2.F32 R50, -RZ, R49.H1_H1 ;  /* 0x30000031ff327230 */ /* 0x000fe20000004100 */
[----:B------:R-:W-:Y:S01]  /*a710*/  F2FP.F16.E4M3.UNPACK_B R34, R34.H1 ;  /* 0x00000022ff22723e */ /* 0x000fe200030006ff */
        /* <DEDUP_REMOVED lines=17> */
[----:B------:R-:W-:Y:S01]  /*a830*/  HADD2.F32 R49, -RZ, R48.H1_H1 ;  /* 0x30000030ff317230 */ /* 0x000fe20000004100 */
[----:B------:R-:W-:Y:S01]  /*a840*/  F2FP.F16.E4M3.UNPACK_B R48, R42.H1 ;  /* 0x0000002aff30723e */ /* 0x000fe200030006ff */
[----:B------:R-:W-:Y:S02]  /*a850*/  HADD2.F32 R42, -RZ, R44.H1_H1 ;  /* 0x3000002cff2a7230 */ /* 0x000fe40000004100 */
[----:B------:R-:W-:Y:S01]  /*a860*/  FFMA.FTZ R32, R32, R52, R59 ;  /* 0x0000003420207223 */ /* 0x000fe2000001003b */
        /* <DEDUP_REMOVED lines=22> */
[C---:B------:R-:W-:Y:S01]  /*a9d0*/  FMUL.FTZ R61, R49.reuse, R55 ;  /* 0x00000037313d7220 */ /* 0x040fe20000410000 */
[--C-:B------:R-:W-:Y:S02]  /*a9e0*/  HADD2.F32 R47, -RZ, R41.reuse.H0_H0 ;  /* 0x20000029ff2f7230 */ /* 0x100fe40000004100 */
[----:B------:R-:W-:Y:S01]  /*a9f0*/  FMUL.FTZ R56, R49, R52 ;  /* 0x0000003431387220 */ /* 0x000fe20000410000 */
[----:B------:R-:W-:Y:S02]  /*aa00*/  HADD2.F32 R51, -RZ, R50.H0_H0 ;  /* 0x20000032ff337230 */ /* 0x000fe40000004100 */
[----:B------:R-:W-:Y:S02]  /*aa10*/  HADD2.F32 R48, -RZ, R40.H0_H0 ;  /* 0x20000028ff307230 */ /* 0x000fe40000004100 */
[----:B------:R-:W-:Y:S01]  /*aa20*/  FMUL.FTZ R57, R47, R54 ;  /* 0x000000362f397220 */ /* 0x000fe20000410000 */
[----:B------:R-:W-:-:S02]  /*aa30*/  HADD2.F32 R41, -RZ, R41.H1_H1 ;  /* 0x30000029ff297230 */ /* 0x000fc40000004100 */
[----:B------:R-:W-:Y:S01]  /*aa40*/  FMUL.FTZ R59, R47, R51 ;  /* 0x000000332f3b7220 */ /* 0x000fe20000410000 */
[----:B------:R-:W-:Y:S02]  /*aa50*/  HADD2.F32 R50, -RZ, R50.H1_H1 ;  /* 0x30000032ff327230 */ /* 0x000fe40000004100 */
[C---:B------:R-:W-:Y:S01]  /*aa60*/  FFMA.FTZ R47, R46.reuse, R52, -R61 ;  /* 0x000000342e2f7223 */ /* 0x040fe2000001083d */
[----:B------:R-:W-:Y:S01]  /*aa70*/  FFMA.FTZ R49, R46, R55, R56 ;  /* 0x000000372e317223 */ /* 0x000fe20000010038 */
[----:B------:R-:W-:Y:S02]  /*aa80*/  HADD2.F32 R52, -RZ, R53.H1_H1 ;  /* 0x30000035ff347230 */ /* 0x000fe40000004100 */
[C---:B------:R-:W-:Y:S01]  /*aa90*/  FFMA.FTZ R46, R48.reuse, R51, -R57 ;  /* 0x00000033302e7223 */ /* 0x040fe20000010839 */
[----:B------:R-:W-:Y:S01]  /*aaa0*/  F2FP.F16.E4M3.UNPACK_B R53, R31 ;  /* 0x0000001fff35723e */ /* 0x000fe200020006ff */
[----:B------:R-:W-:Y:S01]  /*aab0*/  HADD2.F32 R40, -RZ, R40.H1_H1 ;  /* 0x30000028ff287230 */ /* 0x000fe20000004100 */
[----:B------:R-:W-:Y:S01]  /*aac0*/  F2FP.F16.E4M3.UNPACK_B R51, R21 ;  /* 0x00000015ff33723e */ /* 0x000fe200020006ff */
[C---:B------:R-:W-:Y:S01]  /*aad0*/  FMUL.FTZ R31, R41.reuse, R50 ;  /* 0x00000032291f7220 */ /* 0x040fe20000410000 */
[----:B------:R-:W-:Y:S01]  /*aae0*/  FFMA.FTZ R48, R48, R54, R59 ;  /* 0x0000003630307223 */ /* 0x000fe2000001003b */
[----:B------:R-:W-:Y:S01]  /*aaf0*/  FMUL.FTZ R21, R41, R52 ;  /* 0x0000003429157220 */ /* 0x000fe20000410000 */
[----:B------:R-:W-:-:S02]  /*ab00*/  HADD2.F32 R54, -RZ, R53.H0_H0 ;  /* 0x20000035ff367230 */ /* 0x000fc40000004100 */
[C---:B------:R-:W-:Y:S01]  /*ab10*/  FFMA.FTZ R31, R40.reuse, R52, R31 ;  /* 0x00000034281f7223 */ /* 0x040fe2000001001f */
[----:B------:R-:W-:Y:S02]  /*ab20*/  HADD2.F32 R41, -RZ, R33.H0_H0 ;  /* 0x20000021ff297230 */ /* 0x000fe40000004100 */
[----:B------:R-:W-:Y:S01]  /*ab30*/  FFMA.FTZ R21, R40, R50, -R21 ;  /* 0x0000003228157223 */ /* 0x000fe20000010815 */
        /* <DEDUP_REMOVED lines=20> */
[----:B------:R-:W-:Y:S01]  /*ac80*/  HADD2.F32 R55, -RZ, R55.H1_H1 ;  /* 0x30000037ff377230 */ /* 0x000fe20000004100 */
[----:B------:R-:W-:Y:S01]  /*ac90*/  F2FP.F16.E4M3.UNPACK_B R12, R12 ;  /* 0x0000000cff0c723e */ /* 0x000fe200020006ff */
[----:B------:R-:W-:Y:S02]  /*aca0*/  HADD2.F32 R34, -RZ, R34.H1_H1 ;  /* 0x30000022ff227230 */ /* 0x000fe40000004100 */
[C---:B------:R-:W-:Y:S01]  /*acb0*/  FMUL.FTZ R58, R41.reuse, R54 ;  /* 0x00000036293a7220 */ /* 0x040fe20000410000 */
[----:B------:R-:W-:Y:S02]  /*acc0*/  HADD2.F32 R51, -RZ, R52.H1_H1 ;  /* 0x30000034ff337230 */ /* 0x000fe40000004100 */
[----:B------:R-:W-:Y:S01]  /*acd0*/  FMUL.FTZ R52, R41, R56 ;  /* 0x0000003829347220 */ /* 0x000fe20000410000 */
        /* <DEDUP_REMOVED lines=23> */
[C---:B------:R-:W-:Y:S01]  /*ae50*/  FFMA.FTZ R20, R12.reuse, R41, R20 ;  /* 0x000000290c147223 */ /* 0x040fe20000010014 */
[----:B------:R-:W-:Y:S01]  /*ae60*/  FFMA.FTZ R51, R12, R27, -R51 ;  /* 0x0000001b0c337223 */ /* 0x000fe20000010833 */
[C---:B------:R-:W-:Y:S01]  /*ae70*/  FFMA.FTZ R52, R13.reuse, R26, -R52 ;  /* 0x0000001a0d347223 */ /* 0x040fe20000010834 */
[----:B------:R-:W-:Y:S01]  /*ae80*/  FFMA.FTZ R41, R13, R34, R15 ;  /* 0x000000220d297223 */ /* 0x000fe2000001000f */
[----:B------:R-:W-:Y:S02]  /*ae90*/  F2FP.SATFINITE.E4M3.F32.PACK_AB_MERGE_C R13, R35, R28, RZ ;  /* 0x0000001c230d723e */ /* 0x000fe400048070ff */
        /* <DEDUP_REMOVED lines=12> */
.L_x_13224:
[----:B------:R-:W-:Y:S05]  /*af60*/  BSYNC B1 ;  /* 0x0000000000017941 */ /* 0x000fea0003800000 */
.L_x_13223:
[----:B------:R-:W-:Y:S05]  /*af70*/  @P1 BRA `(.L_x_13213) ;  /* 0x0000000c00f81947 */ /* 0x000fea0003800000 */
[----:B0-----:R-:W2:Y:S04]  /*af80*/  LDL R27, [R1+0x10] ;  /* 0x00001000011b7983 */ /* 0x001ea80000100800 */
[----:B------:R-:W2:Y:S01]  /*af90*/  LDL R49, [R1+0xa0] ;  /* 0x0000a00001317983 */ /* 0x000ea20000100800 */
[----:B-----5:R-:W-:Y:S02]  /*afa0*/  SHF.R.U32.HI R0, RZ, 0x8, R8 ;  /* 0x00000008ff007819 */ /* 0x020fe40000011608 */
[----:B------:R-:W-:Y:S02]  /*afb0*/  LOP3.LUT R13, R8, 0xff, RZ, 0xc0, !PT ;  /* 0x000000ff080d7812 */ /* 0x000fe400078ec0ff */
[----:B------:R-:W-:Y:S02]  /*afc0*/  LOP3.LUT R0, R0, 0xff, RZ, 0xc0, !PT ;  /* 0x000000ff00007812 */ /* 0x000fe400078ec0ff */
[----:B------:R-:W-:-:S02]  /*afd0*/  SHF.R.U32.HI R26, RZ, 0x8, R9 ;  /* 0x00000008ff1a7819 */ /* 0x000fc40000011609 */
[----:B---3--:R-:W-:Y:S02]  /*afe0*/  PRMT R20, R0, 0x7604, R13 ;  /* 0x0000760400147816 */ /* 0x008fe4000000000d */
[----:B------:R-:W-:Y:S02]  /*aff0*/  LOP3.LUT R15, R9, 0xff, RZ, 0xc0, !PT ;  /* 0x000000ff090f7812 */ /* 0x000fe400078ec0ff */
[----:B------:R-:W-:Y:S02]  /*b000*/  SHF.R.U32.HI R14, RZ, 0x8, R11 ;  /* 0x00000008ff0e7819 */ /* 0x000fe4000001160b */
[----:B------:R-:W-:Y:S02]  /*b010*/  LOP3.LUT R0, R26, 0xff, RZ, 0xc0, !PT ;  /* 0x000000ff1a007812 */ /* 0x000fe400078ec0ff */
[----:B----4-:R-:W-:Y:S02]  /*b020*/  LOP3.LUT R21, R11, 0xff, RZ, 0xc0, !PT ;  /* 0x000000ff0b157812 */ /* 0x010fe400078ec0ff */
[----:B------:R-:W-:-:S02]  /*b030*/  LOP3.LUT R14, R14, 0xff, RZ, 0xc0, !PT ;  /* 0x000000ff0e0e7812 */ /* 0x000fc400078ec0ff */
[----:B------:R-:W-:Y:S02]  /*b040*/  PRMT R28, R0, 0x7604, R15 ;  /* 0x00007604001c7816 */ /* 0x000fe4000000000f */
[----:B------:R-:W-:Y:S02]  /*b050*/  SHF.R.U32.HI R24, RZ, 0x8, R4 ;  /* 0x00000008ff187819 */ /* 0x000fe40000011604 */
[----:B------:R-:W-:Y:S02]  /*b060*/  PRMT R32, R14, 0x7604, R21 ;  /* 0x000076040e207816 */ /* 0x000fe40000000015 */
[----:B------:R-:W-:Y:S02]  /*b070*/  LOP3.LUT R25, R4, 0xff, RZ, 0xc0, !PT ;  /* 0x000000ff04197812 */ /* 0x000fe400078ec0ff */
[----:B------:R-:W-:Y:S02]  /*b080*/  LOP3.LUT R24, R24, 0xff, RZ, 0xc0, !PT ;  /* 0x000000ff18187812 */ /* 0x000fe400078ec0ff */
[----:B------:R-:W-:-:S02]  /*b090*/  SHF.R.U32.HI R21, RZ, 0x8, R6 ;  /* 0x00000008ff157819 */ /* 0x000fc40000011606 */
[----:B------:R-:W-:Y:S02]  /*b0a0*/  SHF.R.U32.HI R12, RZ, 0x8, R10 ;  /* 0x00000008ff0c7819 */ /* 0x000fe4000001160a */
[----:B------:R-:W-:Y:S02]  /*b0b0*/  PRMT R33, R24, 0x7604, R25 ;  /* 0x0000760418217816 */ /* 0x000fe40000000019 */
[----:B------:R-:W-:Y:S02]  /*b0c0*/  LOP3.LUT R26, R21, 0xff, RZ, 0xc0, !PT ;  /* 0x000000ff151a7812 */ /* 0x000fe400078ec0ff */
        /* <DEDUP_REMOVED lines=19> */
[----:B------:R-:W0:Y:S01]  /*b200*/  LDS.128 R12, [R49+0xf000] ;  /* 0x00f00000310c7984 */ /* 0x000e220000000c00 */
[----:B------:R-:W-:Y:S02]  /*b210*/  PRMT R37, R26, 0x7604, R27 ;  /* 0x000076041a257816 */ /* 0x000fe4000000001b */
[----:B------:R-:W-:Y:S02]  /*b220*/  SHF.R.S32.HI R0, RZ, 0x1, R0 ;  /* 0x00000001ff007819 */ /* 0x000fe40000011400 */
[----:B------:R-:W-:-:S03]  /*b230*/  LOP3.LUT R3, R63, 0x10, R3, 0xf8, !PT ;  /* 0x000000103f037812 */ /* 0x000fc600078ef803 */
[----:B------:R-:W-:Y:S01]  /*b240*/  IMAD R21, R0, 0x1800, R62 ;  /* 0x0000180000157824 */ /* 0x000fe200078e023e */
[----:B------:R-:W-:Y:S02]  /*b250*/  LOP3.LUT R0, R3, R60, RZ, 0x3c, !PT ;  /* 0x0000003c03007212 */ /* 0x000fe400078e3cff */
[----:B------:R-:W-:Y:S02]  /*b260*/  LOP3.LUT R3, R29, 0xff, RZ, 0xc0, !PT ;  /* 0x000000ff1d037812 */ /* 0x000fe400078ec0ff */
[----:B------:R-:W-:Y:S02]  /*b270*/  IADD3 R0, R18, R21, R0 ;  /* 0x0000001512007210 */ /* 0x000fe40007ffe000 */
[----:B------:R-:W-:Y:S02]  /*b280*/  SHF.R.U32.HI R21, RZ, 0x10, R9 ;  /* 0x00000010ff157819 */ /* 0x000fe40000011609 */
[----:B------:R-:W-:Y:S01]  /*b290*/  PRMT R39, R3, 0x7604, R34 ;  /* 0x0000760403277816 */ /* 0x000fe20000000022 */
[----:B------:R-:W2:Y:S01]  /*b2a0*/  LDS.128 R24, [R0+0xf000] ;  /* 0x00f0000000187984 */ /* 0x000ea20000000c00 */
[----:B------:R-:W-:-:S02]  /*b2b0*/  LOP3.LUT R21, R21, 0xff, RZ, 0xc0, !PT ;  /* 0x000000ff15157812 */ /* 0x000fc400078ec0ff */
[----:B------:R-:W-:Y:S02]  /*b2c0*/  SHF.R.U32.HI R29, RZ, 0x10, R10 ;  /* 0x00000010ff1d7819 */ /* 0x000fe4000001160a */
[----:B------:R-:W-:Y:S02]  /*b2d0*/  SHF.R.U32.HI R3, RZ, 0x10, R8 ;  /* 0x00000010ff037819 */ /* 0x000fe40000011608 */
[----:B------:R-:W-:Y:S02]  /*b2e0*/  PRMT R21, R21, 0x7054, R28 ;  /* 0x0000705415157816 */ /* 0x000fe4000000001c */
[----:B------:R-:W-:Y:S02]  /*b2f0*/  SHF.R.U32.HI R28, RZ, 0x10, R5 ;  /* 0x00000010ff1c7819 */ /* 0x000fe40000011605 */
[----:B------:R-:W-:Y:S02]  /*b300*/  LOP3.LUT R29, R29, 0xff, RZ, 0xc0, !PT ;  /* 0x000000ff1d1d7812 */ /* 0x000fe400078ec0ff */
[----:B------:R-:W-:-:S02]  /*b310*/  LOP3.LUT R3, R3, 0xff, RZ, 0xc0, !PT ;  /* 0x000000ff03037812 */ /* 0x000fc400078ec0ff */
[----:B------:R-:W-:Y:S02]  /*b320*/  LOP3.LUT R28, R28, 0xff, RZ, 0xc0, !PT ;  /* 0x000000ff1c1c7812 */ /* 0x000fe400078ec0ff */
[----:B------:R-:W-:Y:S02]  /*b330*/  PRMT R29, R29, 0x7054, R30 ;  /* 0x000070541d1d7816 */ /* 0x000fe4000000001e */
[----:B------:R-:W-:Y:S02]  /*b340*/  PRMT R3, R3, 0x7054, R20 ;  /* 0x0000705403037816 */ /* 0x000fe40000000014 */
[----:B------:R-:W-:Y:S02]  /*b350*/  SHF.R.U32.HI R30, RZ, 0x10, R6 ;  /* 0x00000010ff1e7819 */ /* 0x000fe40000011606 */
[----:B------:R-:W-:Y:S02]  /*b360*/  SHF.R.U32.HI R20, RZ, 0x10, R4 ;  /* 0x00000010ff147819 */ /* 0x000fe40000011604 */
[----:B------:R-:W-:-:S02]  /*b370*/  PRMT R35, R28, 0x7054, R35 ;  /* 0x000070541c237816 */ /* 0x000fc40000000023 */
[----:B------:R-:W-:Y:S02]  /*b380*/  LOP3.LUT R30, R30, 0xff, RZ, 0xc0, !PT ;  /* 0x000000ff1e1e7812 */ /* 0x000fe400078ec0ff */
[----:B------:R-:W-:Y:S02]  /*b390*/  LOP3.LUT R20, R20, 0xff, RZ, 0xc0, !PT ;  /* 0x000000ff14147812 */ /* 0x000fe400078ec0ff */
[----:B------:R-:W-:Y:S02]  /*b3a0*/  PRMT R39, R32, 0x7054, R39 ;  /* 0x0000705420277816 */ /* 0x000fe40000000027 */
[----:B------:R-:W-:Y:S02]  /*b3b0*/  LOP3.LUT R34, R35, 0xff000000, R5, 0xf8, !PT ;  /* 0xff00000023227812 */ /* 0x000fe400078ef805 */
[----:B------:R-:W-:Y:S02]  /*b3c0*/  LOP3.LUT R21, R21, 0xff000000, R9, 0xf8, !PT ;  /* 0xff00000015157812 */ /* 0x000fe400078ef809 */
[----:B------:R-:W-:-:S02]  /*b3d0*/  PRMT R37, R30, 0x7054, R37 ;  /* 0x000070541e257816 */ /* 0x000fc40000000025 */
[----:B------:R-:W-:Y:S02]  /*b3e0*/  LOP3.LUT R8, R3, 0xff000000, R8, 0xf8, !PT ;  /* 0xff00000003087812 */ /* 0x000fe400078ef808 */
[----:B------:R-:W-:Y:S02]  /*b3f0*/  PRMT R33, R20, 0x7054, R33 ;  /* 0x0000705414217816 */ /* 0x000fe40000000021 */
[----:B------:R-:W-:Y:S02]  /*b400*/  LOP3.LUT R3, R29, 0xff000000, R10, 0xf8, !PT ;  /* 0xff0000001d037812 */ /* 0x000fe400078ef80a */
[----:B-1----:R-:W-:Y:S02]  /*b410*/  LOP3.LUT R41, R39, 0xff000000, R7, 0xf8, !PT ;  /* 0xff00000027297812 */ /* 0x002fe400078ef807 */
[-C--:B0-----:R-:W-:Y:S02]  /*b420*/  F2FP.F16.E4M3.UNPACK_B R11, R13.reuse ;  /* 0x0000000dff0b723e */ /* 0x081fe400020006ff */
[----:B------:R-:W-:-:S02]  /*b430*/  F2FP.F16.E4M3.UNPACK_B R30, R13.H1 ;  /* 0x0000000dff1e723e */ /* 0x000fc400030006ff */
[-C--:B------:R-:W-:Y:S01]  /*b440*/  F2FP.F16.E4M3.UNPACK_B R10, R12.reuse ;  /* 0x0000000cff0a723e */ /* 0x080fe200020006ff */
[----:B------:R-:W-:Y:S01]  /*b450*/  HADD2.F32 R9, -RZ, R11.H0_H0 ;  /* 0x2000000bff097230 */ /* 0x000fe20000004100 */
[----:B------:R-:W-:Y:S02]  /*b460*/  F2FP.F16.E4M3.UNPACK_B R28, R12.H1 ;  /* 0x0000000cff1c723e */ /* 0x000fe400030006ff */
[----:B------:R-:W-:Y:S02]  /*b470*/  F2FP.F16.E4M3.UNPACK_B R39, R34 ;  /* 0x00000022ff27723e */ /* 0x000fe400020006ff */
[----:B--2---:R-:W-:Y:S02]  /*b480*/  F2FP.F16.E4M3.UNPACK_B R13, R25 ;  /* 0x00000019ff0d723e */ /* 0x004fe400020006ff */
[----:B------:R-:W-:Y:S01]  /*b490*/  F2FP.F16.E4M3.UNPACK_B R12, R21 ;  /* 0x00000015ff0c723e */ /* 0x000fe200020006ff */
[--C-:B------:R-:W-:Y:S01]  /*b4a0*/  HADD2.F32 R40, -RZ, R39.reuse.H0_H0 ;  /* 0x20000027ff287230 */ /* 0x100fe20000004100 */
[----:B------:R-:W-:Y:S01]  /*b4b0*/  LOP3.LUT R20, R33, 0xff000000, R4, 0xf8, !PT ;  /* 0xff00000021147812 */ /* 0x000fe200078ef804 */
[----:B------:R-:W-:Y:S01]  /*b4c0*/  HADD2.F32 R39, -RZ, R39.H1_H1 ;  /* 0x30000027ff277230 */ /* 0x000fe20000004100 */
[----:B------:R-:W-:Y:S01]  /*b4d0*/  LOP3.LUT R4, R37, 0xff000000, R6, 0xf8, !PT ;  /* 0xff00000025047812 */ /* 0x000fe200078ef806 */
[--C-:B------:R-:W-:Y:S01]  /*b4e0*/  HADD2.F32 R6, -RZ, R13.reuse.H0_H0 ;  /* 0x2000000dff067230 */ /* 0x100fe20000004100 */
[-C--:B------:R-:W-:Y:S01]  /*b4f0*/  F2FP.F16.E4M3.UNPACK_B R31, R15.reuse ;  /* 0x0000000fff1f723e */ /* 0x080fe200020006ff */
[----:B------:R-:W-:Y:S01]  /*b500*/  HADD2.F32 R33, -RZ, R12.H0_H0 ;  /* 0x2000000cff217230 */ /* 0x000fe20000004100 */
[----:B------:R-:W-:Y:S01]  /*b510*/  F2FP.F16.E4M3.UNPACK_B R35, R15.H1 ;  /* 0x0000000fff23723e */ /* 0x000fe200030006ff */
[----:B------:R-:W-:Y:S01]  /*b520*/  HADD2.F32 R13, -RZ, R13.H1_H1 ;  /* 0x3000000dff0d7230 */ /* 0x000fe20000004100 */
[----:B------:R-:W-:-:S02]  /*b530*/  F2FP.F16.E4M3.UNPACK_B R15, R24 ;  /* 0x00000018ff0f723e */ /* 0x000fc400020006ff */
[----:B------:R-:W-:Y:S01]  /*b540*/  F2FP.F16.E4M3.UNPACK_B R29, R24.H1 ;  /* 0x00000018ff1d723e */ /* 0x000fe200030006ff */
[CC--:B------:R-:W-:Y:S01]  /*b550*/  FMUL.FTZ R24, R6.reuse, R40.reuse ;  /* 0x0000002806187220 */ /* 0x0c0fe20000410000 */
[-C--:B------:R-:W-:Y:S02]  /*b560*/  F2FP.F16.E4M3.UNPACK_B R32, R27.reuse ;  /* 0x0000001bff20723e */ /* 0x080fe400020006ff */
[----:B------:R-:W-:Y:S01]  /*b570*/  F2FP.F16.E4M3.UNPACK_B R37, R27.H1 ;  /* 0x0000001bff25723e */ /* 0x000fe200030006ff */
[-C--:B------:R-:W-:Y:S01]  /*b580*/  FMUL.FTZ R27, R6, R33.reuse ;  /* 0x00000021061b7220 */ /* 0x080fe20000410000 */
[----:B------:R-:W-:Y:S01]  /*b590*/  FFMA.FTZ R6, R9, R33, -R24 ;  /* 0x0000002109067223 */ /* 0x000fe20000010818 */
[----:B------:R-:W-:Y:S01]  /*b5a0*/  F2FP.F16.E4M3.UNPACK_B R25, R25.H1 ;  /* 0x00000019ff19723e */ /* 0x000fe200030006ff */
[----:B------:R-:W-:Y:S01]  /*b5b0*/  FMUL.FTZ R33, R13, R39 ;  /* 0x000000270d217220 */ /* 0x000fe20000410000 */
[----:B------:R-:W-:Y:S01]  /*b5c0*/  FFMA.FTZ R9, R9, R40, R27 ;  /* 0x0000002809097223 */ /* 0x000fe2000001001b */
[----:B------:R-:W-:Y:S01]  /*b5d0*/  F2FP.F16.E4M3.UNPACK_B R40, R34.H1 ;  /* 0x00000022ff28723e */ /* 0x000fe200030006ff */
[----:B------:R-:W-:Y:S01]  /*b5e0*/  HADD2.F32 R27, -RZ, R12.H1_H1 ;  /* 0x3000000cff1b7230 */ /* 0x000fe20000004100 */
[----:B------:R-:W-:Y:S01]  /*b5f0*/  F2FP.F16.E4M3.UNPACK_B R24, R21.H1 ;  /* 0x00000015ff18723e */ /* 0x000fe200030006ff */
[----:B------:R-:W-:Y:S01]  /*b600*/  HADD2.F32 R12, -RZ, R11.H1_H1 ;  /* 0x3000000bff0c7230 */ /* 0x000fe20000004100 */
[----:B------:R-:W-:Y:S01]  /*b610*/  F2FP.F16.E4M3.UNPACK_B R7, R26 ;  /* 0x0000001aff07723e */ /* 0x000fe200020006ff */
[----:B------:R-:W-:-:S02]  /*b620*/  HADD2.F32 R42, -RZ, R40.H0_H0 ;  /* 0x20000028ff2a7230 */ /* 0x000fc40000004100 */
[-C--:B------:R-:W-:Y:S01]  /*b630*/  FMUL.FTZ R44, R13, R27.reuse ;  /* 0x0000001b0d2c7220 */ /* 0x080fe20000410000 */
[--C-:B------:R-:W-:Y:S01]  /*b640*/  HADD2.F32 R11, -RZ, R25.reuse.H0_H0 ;  /* 0x20000019ff0b7230 */ /* 0x100fe20000004100 */
[----:B------:R-:W-:Y:S01]  /*b650*/  F2FP.F16.E4M3.UNPACK_B R26, R26.H1 ;  /* 0x0000001aff1a723e */ /* 0x000fe200030006ff */
[----:B------:R-:W-:Y:S01]  /*b660*/  HADD2.F32 R34, -RZ, R24.H0_H0 ;  /* 0x20000018ff227230 */ /* 0x000fe20000004100 */
[----:B------:R-:W-:Y:S01]  /*b670*/  F2FP.F16.E4M3.UNPACK_B R5, R14 ;  /* 0x0000000eff05723e */ /* 0x000fe200020006ff */
[--C-:B------:R-:W-:Y:S02]  /*b680*/  HADD2.F32 R21, -RZ, R30.reuse.H0_H0 ;  /* 0x2000001eff157230 */ /* 0x100fe40000004100 */
[C---:B------:R-:W-:Y:S01]  /*b690*/  FMUL.FTZ R46, R11.reuse, R42 ;  /* 0x0000002a0b2e7220 */ /* 0x040fe20000410000 */
[----:B------:R-:W-:Y:S02]  /*b6a0*/  HADD2.F32 R30, -RZ, R30.H1_H1 ;  /* 0x3000001eff1e7230 */ /* 0x000fe40000004100 */
[-C--:B------:R-:W-:Y:S01]  /*b6b0*/  FMUL.FTZ R43, R11, R34.reuse ;  /* 0x000000220b2b7220 */ /* 0x080fe20000410000 */
[C---:B------:R-:W-:Y:S01]  /*b6c0*/  FFMA.FTZ R11, R12.reuse, R27, -R33 ;  /* 0x0000001b0c0b7223 */ /* 0x040fe20000010821 */
[C---:B------:R-:W-:Y:S01]  /*b6d0*/  FFMA.FTZ R13, R21.reuse, R34, -R46 ;  /* 0x00000022150d7223 */ /* 0x040fe2000001082e */
[----:B------:R-:W-:Y:S01]  /*b6e0*/  FFMA.FTZ R12, R12, R39, R44 ;  /* 0x000000270c0c7223 */ /* 0x000fe2000001002c */
[----:B------:R-:W-:Y:S01]  /*b6f0*/  FFMA.FTZ R21, R21, R42, R43 ;  /* 0x0000002a15157223 */ /* 0x000fe2000001002b */
[-C--:B------:R-:W-:Y:S01]  /*b700*/  F2FP.F16.E4M3.UNPACK_B R42, R41.reuse ;  /* 0x00000029ff2a723e */ /* 0x080fe200020006ff */
[----:B------:R-:W-:Y:S01]  /*b710*/  HADD2.F32 R33, -RZ, R24.H1_H1 ;  /* 0x30000018ff217230 */ /* 0x000fe20000004100 */
[-C--:B------:R-:W-:Y:S01]  /*b720*/  F2FP.F16.E4M3.UNPACK_B R34, R38.reuse ;  /* 0x00000026ff22723e */ /* 0x080fe200020006ff */
[----:B------:R-:W-:Y:S01]  /*b730*/  HADD2.F32 R39, -RZ, R40.H1_H1 ;  /* 0x30000028ff277230 */ /* 0x000fe20000004100 */
[----:B------:R-:W-:Y:S01]  /*b740*/  F2FP.F16.E4M3.UNPACK_B R41, R41.H1 ;  /* 0x00000029ff29723e */ /* 0x000fe200030006ff */
[----:B------:R-:W-:Y:S01]  /*b750*/  HADD2.F32 R24, -RZ, R25.H1_H1 ;  /* 0x30000019ff187230 */ /* 0x000fe20000004100 */
[----:B------:R-:W-:Y:S01]  /*b760*/  F2FP.F16.E4M3.UNPACK_B R38, R38.H1 ;  /* 0x00000026ff26723e */ /* 0x000fe200030006ff */
[----:B------:R-:W-:Y:S01]  /*b770*/  HADD2.F32 R44, -RZ, R42.H0_H0 ;  /* 0x2000002aff2c7230 */ /* 0x000fe20000004100 */
[----:B------:R-:W-:Y:S01]  /*b780*/  F2FP.F16.E4M3.UNPACK_B R14, R14.H1 ;  /* 0x0000000eff0e723e */ /* 0x000fe200030006ff */
[----:B------:R-:W-:-:S02]  /*b790*/  HADD2.F32 R27, -RZ, R32.H0_H0 ;  /* 0x20000020ff1b7230 */ /* 0x000fc40000004100 */
[C---:B------:R-:W-:Y:S01]  /*b7a0*/  FMUL.FTZ R43, R24.reuse, R39 ;  /* 0x00000027182b7220 */ /* 0x040fe20000410000 */
[--C-:B------:R-:W-:Y:S02]  /*b7b0*/  HADD2.F32 R40, -RZ, R34.reuse.H0_H0 ;  /* 0x20000022ff287230 */ /* 0x100fe40000004100 */
[-C--:B------:R-:W-:Y:S01]  /*b7c0*/  FMUL.FTZ R46, R24, R33.reuse ;  /* 0x00000021182e7220 */ /* 0x080fe20000410000 */
[----:B------:R-:W-:Y:S02]  /*b7d0*/  HADD2.F32 R25, -RZ, R31.H0_H0 ;  /* 0x2000001fff197230 */ /* 0x000fe40000004100 */
[C---:B------:R-:W-:Y:S01]  /*b7e0*/  FMUL.FTZ R48, R27.reuse, R44 ;  /* 0x0000002c1b307220 */ /* 0x040fe20000410000 */
        /* <DEDUP_REMOVED lines=8> */
[----:B------:R-:W-:Y:S01]  /*b870*/  F2FP.SATFINITE.E4M3.F32.PACK_AB_MERGE_C R21, R30, R21, RZ ;  /* 0x000000151e15723e */ /* 0x000fe200048070ff */
[----:B------:R-:W-:Y:S02]  /*b880*/  HADD2.F32 R43, -RZ, R41.H0_H0 ;  /* 0x20000029ff2b7230 */ /* 0x000fe40000004100 */
[----:B------:R-:W-:Y:S02]  /*b890*/  HADD2.F32 R34, -RZ, R37.H0_H0 ;  /* 0x20000025ff227230 */ /* 0x000fe40000004100 */
[----:B------:R-:W-:Y:S01]  /*b8a0*/  FMUL.FTZ R44, R32, R42 ;  /* 0x0000002a202c7220 */ /* 0x000fe20000410000 */
[----:B------:R-:W-:-:S02]  /*b8b0*/  HADD2.F32 R40, -RZ, R38.H0_H0 ;  /* 0x20000026ff287230 */ /* 0x000fc40000004100 */
[----:B------:R-:W-:Y:S01]  /*b8c0*/  FMUL.FTZ R45, R32, R39 ;  /* 0x00000027202d7220 */ /* 0x000fe20000410000 */
[----:B------:R-:W-:Y:S02]  /*b8d0*/  HADD2.F32 R31, -RZ, R31.H1_H1 ;  /* 0x3000001fff1f7230 */ /* 0x000fe40000004100 */
[C---:B------:R-:W-:Y:S01]  /*b8e0*/  FMUL.FTZ R46, R34.reuse, R43 ;  /* 0x0000002b222e7220 */ /* 0x040fe20000410000 */
[--C-:B------:R-:W-:Y:S02]  /*b8f0*/  HADD2.F32 R33, -RZ, R35.reuse.H0_H0 ;  /* 0x20000023ff217230 */ /* 0x100fe40000004100 */
[----:B------:R-:W-:Y:S01]  /*b900*/  FMUL.FTZ R48, R34, R40 ;  /* 0x0000002822307220 */ /* 0x000fe20000410000 */
[----:B------:R-:W-:Y:S02]  /*b910*/  HADD2.F32 R35, -RZ, R35.H1_H1 ;  /* 0x30000023ff237230 */ /* 0x000fe40000004100 */
        /* <DEDUP_REMOVED lines=9> */
[----:B------:R-:W-:-:S02]  /*b9b0*/  HADD2.F32 R40, -RZ, R38.H1_H1 ;  /* 0x30000026ff287230 */ /* 0x000fc40000004100 */
[----:B------:R-:W-:Y:S02]  /*b9c0*/  HADD2.F32 R44, -RZ, R43.H0_H0 ;  /* 0x2000002bff2c7230 */ /* 0x000fe40000004100 */
[C---:B------:R-:W-:Y:S01]  /*b9d0*/  FMUL.FTZ R50, R39.reuse, R46 ;  /* 0x0000002e27327220 */ /* 0x040fe20000410000 */
[----:B------:R-:W-:Y:S02]  /*b9e0*/  HADD2.F32 R38, -RZ, R29.H0_H0 ;  /* 0x2000001dff267230 */ /* 0x000fe40000004100 */
[----:B------:R-:W-:Y:S01]  /*b9f0*/  FMUL.FTZ R45, R39, R40 ;  /* 0x00000028272d7220 */ /* 0x000fe20000410000 */
[----:B------:R-:W-:Y:S02]  /*ba00*/  HADD2.F32 R42, -RZ, R41.H0_H0 ;  /* 0x20000029ff2a7230 */ /* 0x000fe40000004100 */
        /* <DEDUP_REMOVED lines=8> */
[----:B------:R-:W-:Y:S01]  /*ba90*/  HADD2.F32 R44, -RZ, R43.H1_H1 ;  /* 0x3000002bff2c7230 */ /* 0x000fe20000004100 */
[----:B------:R-:W-:Y:S01]  /*baa0*/  F2FP.F16.E4M3.UNPACK_B R42, R20 ;  /* 0x00000014ff2a723e */ /* 0x000fe200020006ff */
[----:B------:R-:W-:Y:S01]  /*bab0*/  HADD2.F32 R41, -RZ, R41.H1_H1 ;  /* 0x30000029ff297230 */ /* 0x000fe20000004100 */
[----:B------:R-:W-:Y:S01]  /*bac0*/  F2FP.F16.E4M3.UNPACK_B R39, R8 ;  /* 0x00000008ff27723e */ /* 0x000fe200020006ff */
        /* <DEDUP_REMOVED lines=9> */
[----:B------:R-:W-:Y:S01]  /*bb60*/  FMUL.FTZ R41, R20, R43 ;  /* 0x0000002b14297220 */ /* 0x000fe20000410000 */
[----:B------:R-:W-:Y:S01]  /*bb70*/  HADD2.F32 R42, -RZ, R42.H1_H1 ;  /* 0x3000002aff2a7230 */ /* 0x000fe20000004100 */
[----:B------:R-:W-:Y:S01]  /*bb80*/  F2FP.SATFINITE.E4M3.F32.PACK_AB_MERGE_C R33, R40, R33, RZ ;  /* 0x000000212821723e */ /* 0x000fe200048070ff */
[----:B------:R-:W-:-:S02]  /*bb90*/  HADD2.F32 R15, -RZ, R15.H1_H1 ;  /* 0x3000000fff0f7230 */ /* 0x000fc40000004100 */
[-C--:B------:R-:W-:Y:S01]  /*bba0*/  FMUL.FTZ R45, R20, R29.reuse ;  /* 0x0000001d142d7220 */ /* 0x080fe20000410000 */
[----:B------:R-:W-:Y:S02]  /*bbb0*/  HADD2.F32 R39, -RZ, R39.H1_H1 ;  /* 0x30000027ff277230 */ /* 0x000fe40000004100 */
[C---:B------:R-:W-:Y:S01]  /*bbc0*/  FFMA.FTZ R41, R8.reuse, R29, -R41 ;  /* 0x0000001d08297223 */ /* 0x040fe20000010829 */
[----:B------:R-:W-:Y:S01]  /*bbd0*/  HADD2.F32 R10, -RZ, R10.H1_H1 ;  /* 0x3000000aff0a7230 */ /* 0x000fe20000004100 */
[----:B------:R-:W-:Y:S01]  /*bbe0*/  F2FP.F16.E4M3.UNPACK_B R20, R4.H1 ;  /* 0x00000004ff14723e */ /* 0x000fe200030006ff */
[----:B------:R-:W-:Y:S01]  /*bbf0*/  FFMA.FTZ R45, R8, R43, R45 ;  /* 0x0000002b082d7223 */ /* 0x000fe2000001002d */
[C---:B------:R-:W-:Y:S01]  /*bc00*/  FMUL.FTZ R29, R15.reuse, R42 ;  /* 0x0000002a0f1d7220 */ /* 0x040fe20000410000 */
[----:B------:R-:W-:Y:S01]  /*bc10*/  F2FP.F16.E4M3.UNPACK_B R8, R3.H1 ;  /* 0x00000003ff08723e */ /* 0x000fe200030006ff */
[----:B------:R-:W-:Y:S01]  /*bc20*/  FMUL.FTZ R43, R15, R39 ;  /* 0x000000270f2b7220 */ /* 0x000fe20000410000 */
[----:B------:R-:W-:-:S02]  /*bc30*/  HADD2.F32 R28, -RZ, R20.H0_H0 ;  /* 0x20000014ff1c7230 */ /* 0x000fc40000004100 */
[C---:B------:R-:W-:Y:S01]  /*bc40*/  FFMA.FTZ R44, R10.reuse, R39, -R29 ;  /* 0x000000270a2c7223 */ /* 0x040fe2000001081d */
[----:B------:R-:W-:Y:S02]  /*bc50*/  HADD2.F32 R15, -RZ, R26.H0_H0 ;  /* 0x2000001aff0f7230 */ /* 0x000fe40000004100 */
[----:B------:R-:W-:Y:S01]  /*bc60*/  FFMA.FTZ R42, R10, R42, R43 ;  /* 0x0000002a0a2a7223 */ /* 0x000fe2000001002b */
[--C-:B------:R-:W-:Y:S01]  /*bc70*/  HADD2.F32 R10, -RZ, R8.reuse.H0_H0 ;  /* 0x20000008ff0a7230 */ /* 0x100fe20000004100 */
[----:B------:R-:W-:Y:S01]  /*bc80*/  F2FP.F16.E4M3.UNPACK_B R3, R3 ;  /* 0x00000003ff03723e */ /* 0x000fe200020006ff */
[----:B------:R-:W-:Y:S02]  /*bc90*/  HADD2.F32 R29, -RZ, R8.H1_H1 ;  /* 0x30000008ff1d7230 */ /* 0x000fe40000004100 */
[C---:B------:R-:W-:Y:S01]  /*bca0*/  FMUL.FTZ R43, R15.reuse, R28 ;  /* 0x0000001c0f2b7220 */ /* 0x040fe20000410000 */
[----:B------:R-:W-:Y:S02]  /*bcb0*/  HADD2.F32 R8, -RZ, R14.H0_H0 ;  /* 0x2000000eff087230 */ /* 0x000fe40000004100 */
[----:B------:R-:W-:Y:S01]  /*bcc0*/  FMUL.FTZ R15, R15, R10 ;  /* 0x0000000a0f0f7220 */ /* 0x000fe20000410000 */
[----:B------:R-:W-:-:S02]  /*bcd0*/  HADD2.F32 R39, -RZ, R20.H1_H1 ;  /* 0x30000014ff277230 */ /* 0x000fc40000004100 */
[----:B------:R-:W-:Y:S02]  /*bce0*/  HADD2.F32 R26, -RZ, R26.H1_H1 ;  /* 0x3000001aff1a7230 */ /* 0x000fe40000004100 */
[C---:B------:R-:W-:Y:S01]  /*bcf0*/  FFMA.FTZ R28, R8.reuse, R28, R15 ;  /* 0x0000001c081c7223 */ /* 0x040fe2000001000f */
[----:B------:R-:W-:Y:S01]  /*bd00*/  HADD2.F32 R14, -RZ, R14.H1_H1 ;  /* 0x3000000eff0e7230 */ /* 0x000fe20000004100 */
[----:B------:R-:W-:Y:S01]  /*bd10*/  F2FP.F16.E4M3.UNPACK_B R15, R4 ;  /* 0x00000004ff0f723e */ /* 0x000fe200020006ff */
[----:B------:R-:W-:Y:S01]  /*bd20*/  FFMA.FTZ R43, R8, R10, -R43 ;  /* 0x0000000a082b7223 */ /* 0x000fe2000001082b */
        /* <DEDUP_REMOVED lines=35> */
.L_x_13213:
[----:B------:R-:W-:Y:S05]  /*bf60*/  BSYNC B0 ;  /* 0x0000000000007941 */ /* 0x000fea0003800000 */
.L_x_13206:
        /* <DEDUP_REMOVED lines=8> */
.L_x_13203:
[----:B------:R-:W-:-:S13]  /*bff0*/  ISETP.NE.AND P0, PT, R153, 0x3, PT ;  /* 0x000000039900780c */ /* 0x000fda0003f05270 */
[----:B------:R-:W-:Y:S05]  /*c000*/  @!P0 BRA `(.L_x_13225) ;  /* 0x0000000000048947 */ /* 0x000fea0003800000 */
[----:B------:R-:W-:Y:S01]  /*c010*/  BPT.TRAP 0x1 ;  /* 0x000000040000795c */ /* 0x000fe20000300000 */
.L_x_13225:
[----:B0-2---:R-:W-:Y:S01]  /*c020*/  IMAD R0, R22, 0x8, R18 ;  /* 0x0000000816007824 */ /* 0x005fe200078e0212 */
[----:B-----5:R-:W-:-:S04]  /*c030*/  SHF.L.U32 R7, R152, 0x1f, RZ ;  /* 0x0000001f98077819 */ /* 0x020fc800000006ff */
[----:B------:R0:W2:Y:S01]  /*c040*/  SYNCS.PHASECHK.TRANS64.TRYWAIT P1, [R0+URZ+0x19c30], R7 ;  /* 0x019c3007000075a7 */ /* 0x0000a2000802017f */
[----:B------:R-:W-:Y:S05]  /*c050*/  @!P0 BRA `(.L_x_13226) ;  /* 0x0000000000048947 */ /* 0x000fea0003800000 */
[----:B------:R-:W-:Y:S01]  /*c060*/  BPT.TRAP 0x1 ;  /* 0x000000040000795c */ /* 0x000fe20000300000 */
.L_x_13226:
[----:B-1----:R-:W-:Y:S01]  /*c070*/  VIADD R3, R18, 0x13800 ;  /* 0x0001380012037836 */ /* 0x002fe20000000000 */
[----:B---3--:R-:W-:Y:S01]  /*c080*/  LOP3.LUT R4, R36, 0x10000, RZ, 0xfc, !PT ;  /* 0x0001000024047812 */ /* 0x008fe200078efcff */
[----:B----4-:R-:W-:-:S03]  /*c090*/  IMAD.MOV.U32 R5, RZ, RZ, -0x3ffffff0 ;  /* 0xc0000010ff057424 */ /* 0x010fc600078e00ff */
[----:B------:R-:W-:-:S04]  /*c0a0*/  SHF.R.U32.HI R3, RZ, 0x4, R3 ;  /* 0x00000004ff037819 */ /* 0x000fc80000011603 */
[----:B------:R-:W-:-:S04]  /*c0b0*/  LOP3.LUT R3, R3, 0x3fff, RZ, 0xc0, !PT ;  /* 0x00003fff03037812 */ /* 0x000fc800078ec0ff */
[----:B------:R-:W-:Y:S01]  /*c0c0*/  LOP3.LUT R15, R3, 0x10000, RZ, 0xfc, !PT ;  /* 0x00010000030f7812 */ /* 0x000fe200078efcff */
[----:B--2---:R-:W-:Y:S06]  /*c0d0*/  @P1 BRA `(.L_x_13227) ;  /* 0x0000000000081947 */ /* 0x004fec0003800000 */
[----:B------:R-:W1:Y:S02]  /*c0e0*/  SYNCS.PHASECHK.TRANS64.TRYWAIT P1, [R0+URZ+0x19c30], R7 ;  /* 0x019c3007000075a7 */ /* 0x000e64000802017f */
[----:B-1----:R-:W-:Y:S05]  /*c0f0*/  @!P1 BRA `(.L_x_13228) ;  /* 0x0000014800c49947 */ /* 0x002fea0003800000 */
.L_x_13227:
[----:B------:R-:W-:Y:S01]  /*c100*/  IMAD R6, R22, 0x300, R15 ;  /* 0x0000030016067824 */ /* 0x000fe200078e020f */
[----:B------:R-:W-:Y:S05]  /*c110*/  WARPSYNC.ALL ;  /* 0x0000000000007948 */ /* 0x000fea0003800000 */
[----:B01----:R-:W-:Y:S01]  /*c120*/  IMAD.MOV.U32 R7, RZ, RZ, -0x3ffffff0 ;  /* 0xc0000010ff077424 */ /* 0x003fe200078e00ff */
[C---:B------:R-:W-:Y:S01]  /*c130*/  R2UR UR4, R4.reuse ;  /* 0x00000000040472ca */ /* 0x040fe200000e0000 */
[----:B------:R-:W-:Y:S01]  /*c140*/  WARPGROUP.ARRIVE ;  /* 0x00000000000079c5 */ /* 0x000fe20000000000 */
[----:B------:R-:W-:Y:S01]  /*c150*/  R2UR UR5, R5 ;  /* 0x00000000050572ca */ /* 0x000fe200000e0000 */
[----:B------:R-:W-:Y:S01]  /*c160*/  VIADD R10, R4, 0x180 ;  /* 0x00000180040a7836 */ /* 0x000fe20000000000 */
[C---:B------:R-:W-:Y:S01]  /*c170*/  R2UR UR6, R6.reuse ;  /* 0x00000000060672ca */ /* 0x040fe200000e0000 */
[----:B------:R-:W-:Y:S01]  /*c180*/  VIADD R8, R6, 0x100 ;  /* 0x0000010006087836 */ /* 0x000fe20000000000 */
[----:B------:R-:W-:Y:S01]  /*c190*/  R2UR UR7, R7 ;  /* 0x00000000070772ca */ /* 0x000fe200000e0000 */
[----:B------:R-:W-:Y:S01]  /*c1a0*/  IMAD.MOV.U32 R11, RZ, RZ, -0x3ffffff0 ;  /* 0xc0000010ff0b7424 */ /* 0x000fe200078e00ff */
[----:B------:R-:W-:Y:S01]  /*c1b0*/  MOV R21, 0xc0000010 ;  /* 0xc000001000157802 */ /* 0x000fe20000000f00 */
[----:B------:R-:W-:-:S02]  /*c1c0*/  IMAD.MOV.U32 R9, RZ, RZ, -0x3ffffff0 ;  /* 0xc0000010ff097424 */ /* 0x000fc400078e00ff */
[----:B------:R-:W-:Y:S01]  /*c1d0*/  VIADD R20, R4, 0x300 ;  /* 0x0000030004147836 */ /* 0x000fe20000000000 */
[----:B------:R0:W-:Y:S01]  /*c1e0*/  STL.64 [R1+0x8], R10 ;  /* 0x0000080a01007387 */ /* 0x0001e20000100a00 */
[----:B------:R-:W-:Y:S02]  /*c1f0*/  VIADD R6, R6, 0x200 ;  /* 0x0000020006067836 */ /* 0x000fe40000000000 */
[----:B------:R-:W-:-:S04]  /*c200*/  IMAD.MOV.U32 R7, RZ, RZ, -0x3ffffff0 ;  /* 0xc0000010ff077424 */ /* 0x000fc800078e00ff */
        /* <DEDUP_REMOVED lines=18> */
.L_x_13229:
        /* <DEDUP_REMOVED lines=25> */
[----:B0-----:R-:W-:Y:S01]  /*c4c0*/  ISETP.NE.AND P4, PT, R89, 0x1, PT ;  /* 0x000000015900780c */ /* 0x001fe20003f85270 */
[C---:B------:R-:W-:Y:S01]  /*c4d0*/  FMUL.FTZ R105, R2.reuse, R75 ;  /* 0x0000004b02697220 */ /* 0x040fe20000410000 */
[----:B------:R-:W5:Y:S01]  /*c4e0*/  LDL R89, [R1+0x38] ;  /* 0x0000380001597983 */ /* 0x000f620000100800 */
[C---:B------:R-:W-:Y:S01]  /*c4f0*/  FMUL.FTZ R103, R2.reuse, R70 ;  /* 0x0000004602677220 */ /* 0x040fe20000410000 */
[C---:B------:R-:W-:Y:S01]  /*c500*/  FMUL.FTZ R107, R2.reuse, R74 ;  /* 0x0000004a026b7220 */ /* 0x040fe20000410000 */
[C---:B------:R-:W-:Y:S01]  /*c510*/  FMUL.FTZ R109, R2.reuse, R78 ;  /* 0x0000004e026d7220 */ /* 0x040fe20000410000 */
[C---:B------:R-:W-:Y:S01]  /*c520*/  FMUL.FTZ R111, R2.reuse, R82 ;  /* 0x00000052026f7220 */ /* 0x040fe20000410000 */
[----:B------:R-:W-:Y:S01]  /*c530*/  FMUL.FTZ R115, R2, R86 ;  /* 0x0000005602737220 */ /* 0x000fe20000410000 */
[----:B------:R-:W-:Y:S01]  /*c540*/  ULDC UR4, c[0x0][0x988] ;  /* 0x0002620000047ab9 */ /* 0x000fe20000000800 */
[----:B------:R-:W-:Y:S01]  /*c550*/  VIADD R0, R0, 0x19c40 ;  /* 0x00019c4000007836 */ /* 0x000fe20000000000 */
[----:B------:R-:W-:Y:S01]  /*c560*/  ULDC UR36, c[0x0][0x988] ;  /* 0x0002620000247ab9 */ /* 0x000fe20000000800 */
[----:B------:R-:W-:Y:S01]  /*c570*/  ULDC UR37, c[0x0][0x988] ;  /* 0x0002620000257ab9 */ /* 0x000fe20000000800 */
[----:B--2---:R-:W-:Y:S01]  /*c580*/  LOP3.LUT R92, R92, 0xfffffffd, RZ, 0xc0, !PT ;  /* 0xfffffffd5c5c7812 */ /* 0x004fe200078ec0ff */
[----:B------:R-:W0:Y:S01]  /*c590*/  @P4 LDC R45, c[0x0][0x44c] ;  /* 0x00011300ff2d4b82 */ /* 0x000e220000000800 */
[----:B------:R-:W1:Y:S01]  /*c5a0*/  MUFU.TANH R7, R7 ;  /* 0x0000000700077308 */ /* 0x000e620000002400 */
[----:B---3--:R-:W-:Y:S01]  /*c5b0*/  IMAD.IADD R44, R91, 0x1, R94 ;  /* 0x000000015b2c7824 */ /* 0x008fe200078e025e */
[----:B------:R-:W-:-:S05]  /*c5c0*/  @P4 LOP3.LUT R92, R92, 0x2, RZ, 0xfc, !PT ;  /* 0x000000025c5c4812 */ /* 0x000fca00078efcff */
[----:B------:R-:W2:Y:S01]  /*c5d0*/  @P4 LDC R47, c[0x0][0x450] ;  /* 0x00011400ff2f4b82 */ /* 0x000ea20000000800 */
[C---:B------:R-:W-:Y:S01]  /*c5e0*/  FMUL.FTZ R41, R2.reuse, R52 ;  /* 0x0000003402297220 */ /* 0x040fe20000410000 */
[C---:B------:R-:W-:Y:S01]  /*c5f0*/  FMUL.FTZ R30, R2.reuse, R39 ;  /* 0x00000027021e7220 */ /* 0x040fe20000410000 */
[C---:B------:R-:W-:Y:S01]  /*c600*/  FMUL.FTZ R27, R2.reuse, R37 ;  /* 0x00000025021b7220 */ /* 0x040fe20000410000 */
[----:B------:R3:W-:Y:S01]  /*c610*/  STL [R1+0x4c], R92 ;  /* 0x00004c5c01007387 */ /* 0x0007e20000100800 */
[----:B------:R-:W1:Y:S01]  /*c620*/  MUFU.TANH R8, R8 ;  /* 0x0000000800087308 */ /* 0x000e620000002400 */
[C---:B------:R-:W-:Y:S01]  /*c630*/  FMUL.FTZ R24, R2.reuse, R33 ;  /* 0x0000002102187220 */ /* 0x040fe20000410000 */
[C---:B------:R-:W-:Y:S01]  /*c640*/  FMUL.FTZ R34, R2.reuse, R43 ;  /* 0x0000002b02227220 */ /* 0x040fe20000410000 */
[----:B------:R-:W-:-:S05]  /*c650*/  FMUL.FTZ R29, R2, R40 ;  /* 0x00000028021d7220 */ /* 0x000fca0000410000 */
[----:B------:R-:W1:Y:S01]  /*c660*/  MUFU.TANH R12, R12 ;  /* 0x0000000c000c7308 */ /* 0x000e620000002400 */
[----:B---3--:R-:W3:Y:S01]  /*c670*/  LDL R92, [R1+0x30] ;  /* 0x00003000015c7983 */ /* 0x008ee20000100800 */
[----:B0-----:R-:W-:-:S04]  /*c680*/  @P4 IMAD.HI.U32 R46, R44, R45, RZ ;  /* 0x0000002d2c2e4227 */ /* 0x001fc800078e00ff */
[C---:B------:R-:W-:Y:S01]  /*c690*/  FMUL.FTZ R39, R2.reuse, R49 ;  /* 0x0000003102277220 */ /* 0x040fe20000410000 */
[C---:B------:R-:W-:Y:S01]  /*c6a0*/  FMUL.FTZ R37, R2.reuse, R48 ;  /* 0x0000003002257220 */ /* 0x040fe20000410000 */
[----:B------:R-:W-:Y:S01]  /*c6b0*/  FMUL.FTZ R33, R2, R42 ;  /* 0x0000002a02217220 */ /* 0x000fe20000410000 */
[----:B------:R-:W3:Y:S01]  /*c6c0*/  LDL R96, [R1+0x4] ;  /* 0x0000040001607983 */ /* 0x000ee20000100800 */
[----:B------:R-:W0:Y:S01]  /*c6d0*/  MUFU.TANH R13, R13 ;  /* 0x0000000d000d7308 */ /* 0x000e220000002400 */
[----:B--2---:R-:W-:-:S05]  /*c6e0*/  @P4 SHF.R.U32.HI R44, RZ, R47, R46 ;  /* 0x0000002fff2c4219 */ /* 0x004fca000001162e */
[----:B------:R-:W2:Y:S01]  /*c6f0*/  SHFL.IDX PT, R52, R44, 0x1, 0x1c1f ;  /* 0x003c1f002c347f89 */ /* 0x000ea200000e0000 */
[----:B------:R-:W-:Y:S01]  /*c700*/  IMAD.MOV.U32 R49, RZ, RZ, -0x80 ;  /* 0xffffff80ff317424 */ /* 0x000fe200078e00ff */
[----:B------:R-:W0:Y:S03]  /*c710*/  MUFU.TANH R14, R14 ;  /* 0x0000000e000e7308 */ /* 0x000e260000002400 */
[----:B------:R-:W-:-:S05]  /*c720*/  IMAD R49, R88, R49, 0x80 ;  /* 0x0000008058317424 */ /* 0x000fca00078e0231 */
[C-C-:B-----5:R-:W-:Y:S01]  /*c730*/  IADD3 R48, -R89.reuse, 0x1, R49.reuse ;  /* 0x0000000159307810 */ /* 0x160fe20007ffe131 */
[----:B------:R-:W5:Y:S01]  /*c740*/  MUFU.TANH R26, R26 ;  /* 0x0000001a001a7308 */ /* 0x000f620000002400 */
[----:B----4-:R-:W-:Y:S01]  /*c750*/  IADD3 R49, -R89, R90, R49 ;  /* 0x0000005a59317210 */ /* 0x010fe20007ffe131 */
[C---:B------:R-:W-:Y:S01]  /*c760*/  FMUL.FTZ R45, R2.reuse, R54 ;  /* 0x00000036022d7220 */ /* 0x040fe20000410000 */
[----:B------:R-:W-:-:S05]  /*c770*/  FMUL.FTZ R47, R2, R55 ;  /* 0x00000037022f7220 */ /* 0x000fca0000410000 */
[----:B------:R-:W4:Y:S01]  /*c780*/  MUFU.TANH R28, R28 ;  /* 0x0000001c001c7308 */ /* 0x000f220000002400 */
[C---:B------:R-:W-:Y:S01]  /*c790*/  FMUL.FTZ R42, R2.reuse, R51 ;  /* 0x00000033022a7220 */ /* 0x040fe20000410000 */
[----:B------:R-:W-:-:S06]  /*c7a0*/  FMUL.FTZ R51, R2, R59 ;  /* 0x0000003b02337220 */ /* 0x000fcc0000410000 */
[----:B------:R-:W4:Y:S08]  /*c7b0*/  MUFU.TANH R30, R30 ;  /* 0x0000001e001e7308 */ /* 0x000f300000002400 */
[----:B------:R-:W4:Y:S01]  /*c7c0*/  MUFU.TANH R33, R33 ;  /* 0x0000002100217308 */ /* 0x000f220000002400 */
[----:B------:R-:W-:-:S07]  /*c7d0*/  FMUL.FTZ R40, R2, R50 ;  /* 0x0000003202287220 */ /* 0x000fce0000410000 */
[----:B------:R-:W4:Y:S08]  /*c7e0*/  MUFU.TANH R34, R34 ;  /* 0x0000002200227308 */ /* 0x000f300000002400 */
[----:B------:R-:W4:Y:S08]  /*c7f0*/  MUFU.TANH R36, R36 ;  /* 0x0000002400247308 */ /* 0x000f300000002400 */
[----:B------:R-:W4:Y:S08]  /*c800*/  MUFU.TANH R38, R38 ;  /* 0x0000002600267308 */ /* 0x000f300000002400 */
[----:B------:R-:W4:Y:S01]  /*c810*/  MUFU.TANH R40, R40 ;  /* 0x0000002800287308 */ /* 0x000f220000002400 */
[----:B------:R-:W-:-:S07]  /*c820*/  FMUL.FTZ R50, R2, R58 ;  /* 0x0000003a02327220 */ /* 0x000fce0000410000 */
[----:B------:R-:W4:Y:S08]  /*c830*/  MUFU.TANH R42, R42 ;  /* 0x0000002a002a7308 */ /* 0x000f300000002400 */
[----:B------:R-:W4:Y:S01]  /*c840*/  MUFU.TANH R45, R45 ;  /* 0x0000002d002d7308 */ /* 0x000f220000002400 */
[C---:B------:R-:W-:Y:S01]  /*c850*/  FMUL.FTZ R43, R2.reuse, R53 ;  /* 0x00000035022b7220 */ /* 0x040fe20000410000 */
[----:B------:R-:W-:-:S06]  /*c860*/  FMUL.FTZ R53, R2, R62 ;  /* 0x0000003e02357220 */ /* 0x000fcc0000410000 */
[----:B------:R-:W4:Y:S08]  /*c870*/  MUFU.TANH R47, R47 ;  /* 0x0000002f002f7308 */ /* 0x000f300000002400 */
[----:B------:R-:W4:Y:S08]  /*c880*/  MUFU.TANH R50, R50 ;  /* 0x0000003200327308 */ /* 0x000f300000002400 */
[----:B------:R-:W4:Y:S08]  /*c890*/  MUFU.TANH R51, R51 ;  /* 0x0000003300337308 */ /* 0x000f300000002400 */
[----:B------:R-:W4:Y:S08]  /*c8a0*/  MUFU.TANH R53, R53 ;  /* 0x0000003500357308 */ /* 0x000f300000002400 */
        /* <DEDUP_REMOVED lines=20> */
[----:B---3--:R-:W-:-:S04]  /*c9f0*/  IADD3 R48, -R92, R48, R90 ;  /* 0x000000305c307210 */ /* 0x008fc80007ffe15a */
[----:B--2---:R-:W-:-:S04]  /*ca00*/  VIADDMNMX R52, R52, R48, R49, PT ;  /* 0x0000003034347246 */ /* 0x004fc80003800131 */
[C---:B------:R-:W-:Y:S02]  /*ca10*/  ISETP.GT.AND P1, PT, R52.reuse, RZ, PT ;  /* 0x000000ff3400720c */ /* 0x040fe40003f24270 */
[C---:B------:R-:W-:Y:S02]  /*ca20*/  ISETP.GT.AND P2, PT, R52.reuse, 0x1, PT ;  /* 0x000000013400780c */ /* 0x040fe40003f44270 */
[----:B------:R-:W-:Y:S02]  /*ca30*/  ISETP.GT.AND P3, PT, R52, 0x8, PT ;  /* 0x000000083400780c */ /* 0x000fe40003f64270 */
[----:B-1----:R-:W-:Y:S02]  /*ca40*/  FSEL R7, R7, -INF , P1 ;  /* 0xff80000007077808 */ /* 0x002fe40000800000 */
[----:B------:R-:W-:Y:S02]  /*ca50*/  FSEL R54, R8, -INF , P2 ;  /* 0xff80000008367808 */ /* 0x000fe40001000000 */
[----:B------:R-:W-:-:S02]  /*ca60*/  FSEL R55, R12, -INF , P3 ;  /* 0xff8000000c377808 */ /* 0x000fc40001800000 */
[C---:B------:R-:W-:Y:S02]  /*ca70*/  ISETP.GT.AND P1, PT, R52.reuse, 0x9, PT ;  /* 0x000000093400780c */ /* 0x040fe40003f24270 */
[----:B------:R-:W-:Y:S02]  /*ca80*/  FMNMX.FTZ R12, R7, R54, !PT ;  /* 0x00000036070c7209 */ /* 0x000fe40007810000 */
[C---:B------:R-:W-:Y:S02]  /*ca90*/  ISETP.GT.AND P2, PT, R52.reuse, 0x10, PT ;  /* 0x000000103400780c */ /* 0x040fe40003f44270 */
[----:B0-----:R-:W-:Y:S02]  /*caa0*/  FSEL R13, R13, -INF , P1 ;  /* 0xff8000000d0d7808 */ /* 0x001fe40000800000 */
[----:B------:R-:W-:Y:S02]  /*cab0*/  FMNMX.FTZ R12, R55, R12, !PT ;  /* 0x0000000c370c7209 */ /* 0x000fe40007810000 */
[----:B------:R-:W-:-:S02]  /*cac0*/  ISETP.GT.AND P1, PT, R52, 0x11, PT ;  /* 0x000000113400780c */ /* 0x000fc40003f24270 */
[----:B------:R-:W-:Y:S02]  /*cad0*/  FSEL R59, R14, -INF , P2 ;  /* 0xff8000000e3b7808 */ /* 0x000fe40001000000 */
[----:B------:R-:W-:Y:S01]  /*cae0*/  FMNMX.FTZ R12, R13, R12, !PT ;  /* 0x0000000c0d0c7209 */ /* 0x000fe20007810000 */
[----:B------:R-:W-:Y:S01]  /*caf0*/  FMUL.FTZ R8, R2, R63 ;  /* 0x0000003f02087220 */ /* 0x000fe20000410000 */
[----:B------:R-:W-:Y:S02]  /*cb00*/  ISETP.GT.AND P2, PT, R52, 0x18, PT ;  /* 0x000000183400780c */ /* 0x000fe40003f44270 */
[----:B-----5:R-:W-:Y:S02]  /*cb10*/  FSEL R63, R26, -INF , P1 ;  /* 0xff8000001a3f7808 */ /* 0x020fe40000800000 */
[----:B------:R-:W-:Y:S02]  /*cb20*/  FMNMX.FTZ R12, R59, R12, !PT ;  /* 0x0000000c3b0c7209 */ /* 0x000fe40007810000 */
[----:B------:R-:W-:-:S02]  /*cb30*/  ISETP.GT.AND P1, PT, R52, 0x19, PT ;  /* 0x000000193400780c */ /* 0x000fc40003f24270 */
[----:B----4-:R-:W-:Y:S02]  /*cb40*/  FSEL R67, R28, -INF , P2 ;  /* 0xff8000001c437808 */ /* 0x010fe40001000000 */
        /* <DEDUP_REMOVED lines=9> */
[----:B------:R-:W-:Y:S01]  /*cbe0*/  FMNMX.FTZ R14, R33, R12, !PT ;  /* 0x0000000c210e7209 */ /* 0x000fe20007810000 */
[----:B------:R-:W-:Y:S01]  /*cbf0*/  FMUL.FTZ R12, R2, R71 ;  /* 0x00000047020c7220 */ /* 0x000fe20000410000 */
        /* <DEDUP_REMOVED lines=15> */
[----:B------:R-:W0:Y:S01]  /*ccf0*/  MUFU.TANH R8, R8 ;  /* 0x0000000800087308 */ /* 0x000e220000002400 */
[C---:B------:R-:W-:Y:S02]  /*cd00*/  ISETP.GT.AND P2, PT, R52.reuse, 0x40, PT ;  /* 0x000000403400780c */ /* 0x040fe40003f44270 */
[----:B------:R-:W-:Y:S02]  /*cd10*/  FSEL R47, R47, -INF , P1 ;  /* 0xff8000002f2f7808 */ /* 0x000fe40000800000 */
[----:B------:R-:W-:Y:S02]  /*cd20*/  FMNMX.FTZ R14, R45, R14, !PT ;  /* 0x0000000e2d0e7209 */ /* 0x000fe40007810000 */
[----:B------:R-:W-:-:S02]  /*cd30*/  ISETP.GT.AND P1, PT, R52, 0x41, PT ;  /* 0x000000413400780c */ /* 0x000fc40003f24270 */
[----:B------:R-:W-:Y:S02]  /*cd40*/  FSEL R75, R50, -INF , P2 ;  /* 0xff800000324b7808 */ /* 0x000fe40001000000 */
[----:B------:R-:W-:Y:S02]  /*cd50*/  FMNMX.FTZ R14, R47, R14, !PT ;  /* 0x0000000e2f0e7209 */ /* 0x000fe40007810000 */
[C---:B------:R-:W-:Y:S02]  /*cd60*/  ISETP.GT.AND P2, PT, R52.reuse, 0x48, PT ;  /* 0x000000483400780c */ /* 0x040fe40003f44270 */
[----:B------:R-:W-:Y:S02]  /*cd70*/  FSEL R51, R51, -INF , P1 ;  /* 0xff80000033337808 */ /* 0x000fe40000800000 */
[----:B------:R-:W-:Y:S02]  /*cd80*/  FMNMX.FTZ R26, R75, R14, !PT ;  /* 0x0000000e4b1a7209 */ /* 0x000fe40007810000 */
[----:B------:R-:W-:-:S02]  /*cd90*/  ISETP.GT.AND P1, PT, R52, 0x49, PT ;  /* 0x000000493400780c */ /* 0x000fc40003f24270 */
[----:B------:R-:W-:Y:S02]  /*cda0*/  FSEL R53, R53, -INF , P2 ;  /* 0xff80000035357808 */ /* 0x000fe40001000000 */
[----:B------:R-:W-:Y:S01]  /*cdb0*/  FMNMX.FTZ R26, R51, R26, !PT ;  /* 0x0000001a331a7209 */ /* 0x000fe20007810000 */
[----:B------:R-:W1:Y:S01]  /*cdc0*/  MUFU.TANH R12, R12 ;  /* 0x0000000c000c7308 */ /* 0x000e620000002400 */
[----:B------:R-:W-:Y:S01]  /*cdd0*/  FMUL.FTZ R14, R2, R79 ;  /* 0x0000004f020e7220 */ /* 0x000fe20000410000 */
[----:B------:R-:W-:Y:S02]  /*cde0*/  ISETP.GT.AND P2, PT, R52, 0x50, PT ;  /* 0x000000503400780c */ /* 0x000fe40003f44270 */
[----:B0-----:R-:W-:Y:S02]  /*cdf0*/  FSEL R79, R8, -INF , P1 ;  /* 0xff800000084f7808 */ /* 0x001fe40000800000 */
        /* <DEDUP_REMOVED lines=10> */
[----:B------:R-:W0:Y:S01]  /*cea0*/  MUFU.TANH R14, R14 ;  /* 0x0000000e000e7308 */ /* 0x000e220000002400 */
[----:B------:R-:W-:Y:S01]  /*ceb0*/  FMUL.FTZ R8, R2, R83 ;  /* 0x0000005302087220 */ /* 0x000fe20000410000 */
[----:B------:R-:W-:Y:S02]  /*cec0*/  ISETP.GT.AND P2, PT, R52, 0x60, PT ;  /* 0x000000603400780c */ /* 0x000fe40003f44270 */
[----:B-1----:R-:W-:Y:S02]  /*ced0*/  FSEL R83, R12, -INF , P1 ;  /* 0xff8000000c537808 */ /* 0x002fe40000800000 */
[----:B------:R-:W-:Y:S02]  /*cee0*/  FMNMX.FTZ R26, R103, R26, !PT ;  /* 0x0000001a671a7209 */ /* 0x000fe40007810000 */
[----:B------:R-:W-:-:S02]  /*cef0*/  ISETP.GT.AND P1, PT, R52, 0x61, PT ;  /* 0x000000613400780c */ /* 0x000fc40003f24270 */
[----:B------:R-:W-:Y:S02]  /*cf00*/  FSEL R107, R107, -INF , P2 ;  /* 0xff8000006b6b7808 */ /* 0x000fe40001000000 */
[----:B------:R-:W-:Y:S01]  /*cf10*/  FMNMX.FTZ R26, R83, R26, !PT ;  /* 0x0000001a531a7209 */ /* 0x000fe20007810000 */
[----:B------:R-:W1:Y:S01]  /*cf20*/  MUFU.TANH R8, R8 ;  /* 0x0000000800087308 */ /* 0x000e620000002400 */
[----:B------:R-:W-:Y:S02]  /*cf30*/  ISETP.GT.AND P2, PT, R52, 0x68, PT ;  /* 0x000000683400780c */ /* 0x000fe40003f44270 */
[----:B------:R-:W-:Y:S02]  /*cf40*/  FSEL R105, R105, -INF , P1 ;  /* 0xff80000069697808 */ /* 0x000fe40000800000 */
[----:B------:R-:W-:Y:S01]  /*cf50*/  FMNMX.FTZ R12, R107, R26, !PT ;  /* 0x0000001a6b0c7209 */ /* 0x000fe20007810000 */
[----:B------:R-:W-:Y:S01]  /*cf60*/  FMUL.FTZ R26, R2, R87 ;  /* 0x00000057021a7220 */ /* 0x000fe20000410000 */
[----:B------:R-:W-:-:S02]  /*cf70*/  ISETP.GT.AND P1, PT, R52, 0x69, PT ;  /* 0x000000693400780c */ /* 0x000fc40003f24270 */
[----:B------:R-:W-:Y:S02]  /*cf80*/  FSEL R109, R109, -INF , P2 ;  /* 0xff8000006d6d7808 */ /* 0x000fe40001000000 */
[----:B------:R-:W-:Y:S01]  /*cf90*/  FMNMX.FTZ R12, R105, R12, !PT ;  /* 0x0000000c690c7209 */ /* 0x000fe20007810000 */
[----:B------:R-:W2:Y:S01]  /*cfa0*/  MUFU.TANH R113, R26 ;  /* 0x0000001a00717308 */ /* 0x000ea20000002400 */
[----:B0-----:R-:W-:Y:S02]  /*cfb0*/  FSEL R87, R14, -INF , P1 ;  /* 0xff8000000e577808 */ /* 0x001fe40000800000 */
[C---:B------:R-:W-:Y:S02]  /*cfc0*/  ISETP.GT.AND P2, PT, R52.reuse, 0x70, PT ;  /* 0x000000703400780c */ /* 0x040fe40003f44270 */
[----:B------:R-:W-:Y:S02]  /*cfd0*/  FMNMX.FTZ R14, R109, R12, !PT ;  /* 0x0000000c6d0e7209 */ /* 0x000fe40007810000 */
[----:B------:R-:W-:-:S02]  /*cfe0*/  ISETP.GT.AND P1, PT, R52, 0x71, PT ;  /* 0x000000713400780c */ /* 0x000fc40003f24270 */
[----:B------:R-:W-:Y:S02]  /*cff0*/  FSEL R111, R111, -INF , P2 ;  /* 0xff8000006f6f7808 */ /* 0x000fe40001000000 */
[----:B------:R-:W-:Y:S01]  /*d000*/  FMNMX.FTZ R14, R87, R14, !PT ;  /* 0x0000000e570e7209 */ /* 0x000fe20007810000 */
[----:B------:R-:W-:Y:S01]  /*d010*/  FMUL.FTZ R12, R2, R57 ;  /* 0x00000039020c7220 */ /* 0x000fe20000410000 */
[----:B------:R-:W-:Y:S02]  /*d020*/  ISETP.GT.AND P2, PT, R52, 0x78, PT ;  /* 0x000000783400780c */ /* 0x000fe40003f44270 */
[----:B-1----:R-:W-:Y:S02]  /*d030*/  FSEL R57, R8, -INF , P1 ;  /* 0xff80000008397808 */ /* 0x002fe40000800000 */
[----:B------:R-:W-:Y:S02]  /*d040*/  FMNMX.FTZ R14, R111, R14, !PT ;  /* 0x0000000e6f0e7209 */ /* 0x000fe40007810000 */
[----:B------:R-:W-:-:S02]  /*d050*/  ISETP.GT.AND P1, PT, R52, 0x79, PT ;  /* 0x000000793400780c */ /* 0x000fc40003f24270 */
[----:B------:R-:W-:Y:S02]  /*d060*/  FSEL R115, R115, -INF , P2 ;  /* 0xff80000073737808 */ /* 0x000fe40001000000 */
[----:B------:R-:W-:Y:S02]  /*d070*/  FMNMX.FTZ R14, R57, R14, !PT ;  /* 0x0000000e390e7209 */ /* 0x000fe40007810000 */
[----:B--2---:R-:W-:Y:S02]  /*d080*/  FSEL R113, R113, -INF , P1 ;  /* 0xff80000071717808 */ /* 0x004fe40000800000 */
[----:B------:R-:W-:-:S04]  /*d090*/  FMNMX.FTZ R14, R115, R14, !PT ;  /* 0x0000000e730e7209 */ /* 0x000fc80007810000 */
[----:B------:R-:W-:Y:S01]  /*d0a0*/  FMNMX.FTZ R14, R113, R14, !PT ;  /* 0x0000000e710e7209 */ /* 0x000fe20007810000 */
[----:B------:R-:W-:-:S04]  /*d0b0*/  FMUL.FTZ R28, R2, R61 ;  /* 0x0000003d021c7220 */ /* 0x000fc80000410000 */
[----:B------:R-:W0:Y:S04]  /*d0c0*/  SHFL.BFLY PT, R61, R14, 0x2, 0x1f ;  /* 0x0c401f000e3d7f89 */ /* 0x000e2800000e0000 */
[----:B------:R-:W1:Y:S01]  /*d0d0*/  SHFL.IDX PT, R44, R44, RZ, 0x1c1f ;  /* 0x001c1fff2c2c7589 */ /* 0x000e6200000e0000 */
[----:B0-----:R-:W-:-:S05]  /*d0e0*/  FMNMX.FTZ R61, R14, R61, !PT ;  /* 0x0000003d0e3d7209 */ /* 0x001fca0007810000 */
[----:B------:R-:W0:Y:S01]  /*d0f0*/  SHFL.BFLY PT, R8, R61, 0x1, 0x1f ;  /* 0x0c201f003d087f89 */ /* 0x000e2200000e0000 */
[----:B------:R-:W-:Y:S02]  /*d100*/  IMAD.U32 R14, RZ, RZ, UR4 ;  /* 0x00000004ff0e7e24 */ /* 0x000fe4000f8e00ff */
[----:B------:R-:W-:Y:S01]  /*d110*/  FMUL.FTZ R26, R2, R60 ;  /* 0x0000003c021a7220 */ /* 0x000fe20000410000 */
[----:B-1----:R-:W-:-:S04]  /*d120*/  VIADDMNMX R48, R44, R48, R49, PT ;  /* 0x000000302c307246 */ /* 0x002fc80003800131 */
[----:B------:R-:W-:Y:S02]  /*d130*/  ISETP.GT.AND P2, PT, R48, 0x1, PT ;  /* 0x000000013000780c */ /* 0x000fe40003f44270 */
[----:B0-----:R-:W-:-:S04]  /*d140*/  FMNMX.FTZ R8, R61, R8, !PT ;  /* 0x000000083d087209 */ /* 0x001fc80007810000 */
[C---:B------:R-:W-:Y:S01]  /*d150*/  FSETP.NEU.FTZ.AND P1, PT, R8.reuse, -INF , PT ;  /* 0xff8000000800780b */ /* 0x040fe20003f3d000 */
[----:B------:R-:W-:-:S05]  /*d160*/  FFMA.FTZ R60, R8, R14, -8 ;  /* 0xc1000000083c7423 */ /* 0x000fca000001000e */
[----:B------:R-:W-:Y:S02]  /*d170*/  FSEL R60, R60, RZ, P1 ;  /* 0x000000ff3c3c7208 */ /* 0x000fe40000800000 */
[C---:B------:R-:W-:Y:S02]  /*d180*/  ISETP.GT.AND P1, PT, R48.reuse, RZ, PT ;  /* 0x000000ff3000720c */ /* 0x040fe40003f24270 */
[----:B------:R-:W-:Y:S01]  /*d190*/  ISETP.GT.AND P3, PT, R48, 0x8, PT ;  /* 0x000000083000780c */ /* 0x000fe20003f64270 */
[----:B------:R-:W-:-:S01]  /*d1a0*/  FFMA.FTZ R54, R54, R14, -R60 ;  /* 0x0000000e36367223 */ /* 0x000fc2000001083c */
[----:B------:R-:W-:Y:S02]  /*d1b0*/  FSEL R49, R3, -INF , P1 ;  /* 0xff80000003317808 */ /* 0x000fe40000800000 */
[----:B------:R-:W-:Y:S01]  /*d1c0*/  FSEL R6, R6, -INF , P2 ;  /* 0xff80000006067808 */ /* 0x000fe20001000000 */
[----:B------:R-:W-:Y:S01]  /*d1d0*/  FMUL.FTZ R30, R2, R64 ;  /* 0x00000040021e7220 */ /* 0x000fe20000410000 */
[----:B------:R0:W-:Y:S01]  /*d1e0*/  MUFU.EX2 R44, R54 ;  /* 0x00000036002c7308 */ /* 0x0001e20000000800 */
[----:B------:R-:W-:-:S01]  /*d1f0*/  FFMA.FTZ R64, R55, R14, -R60 ;  /* 0x0000000e37407223 */ /* 0x000fc2000001083c */
[----:B------:R-:W-:-:S02]  /*d200*/  ISETP.GT.AND P1, PT, R48, 0x9, PT ;  /* 0x000000093000780c */ /* 0x000fc40003f24270 */
[----:B------:R-:W-:Y:S01]  /*d210*/  FSEL R55, R9, -INF , P3 ;  /* 0xff80000009377808 */ /* 0x000fe20001800000 */
[----:B------:R-:W-:Y:S01]  /*d220*/  FFMA.FTZ R9, R13, R14, -R60 ;  /* 0x0000000e0d097223 */ /* 0x000fe2000001083c */
[----:B0-----:R-:W-:Y:S02]  /*d230*/  FMNMX.FTZ R54, R49, R6, !PT ;  /* 0x0000000631367209 */ /* 0x001fe40007810000 */
[----:B------:R-:W-:Y:S02]  /*d240*/  ISETP.GT.AND P2, PT, R48, 0x10, PT ;  /* 0x000000103000780c */ /* 0x000fe40003f44270 */
[----:B------:R-:W-:Y:S02]  /*d250*/  FSEL R13, R10, -INF , P1 ;  /* 0xff8000000a0d7808 */ /* 0x000fe40000800000 */
[----:B------:R-:W-:Y:S02]  /*d260*/  FMNMX.FTZ R54, R55, R54, !PT ;  /* 0x0000003637367209 */ /* 0x000fe40007810000 */
[----:B------:R-:W-:-:S02]  /*d270*/  ISETP.GT.AND P1, PT, R48, 0x11, PT ;  /* 0x000000113000780c */ /* 0x000fc40003f24270 */
[----:B------:R-:W-:Y:S02]  /*d280*/  FSEL R11, R11, -INF , P2 ;  /* 0xff8000000b0b7808 */ /* 0x000fe40001000000 */
[----:B------:R-:W-:Y:S01]  /*d290*/  FMNMX.FTZ R54, R13, R54, !PT ;  /* 0x000000360d367209 */ /* 0x000fe20007810000 */
[----:B------:R0:W-:Y:S01]  /*d2a0*/  MUFU.EX2 R3, R64 ;  /* 0x0000004000037308 */ /* 0x0001e20000000800 */
[----:B------:R-:W-:Y:S02]  /*d2b0*/  ISETP.GT.AND P2, PT, R48, 0x18, PT ;  /* 0x000000183000780c */ /* 0x000fe40003f44270 */
[----:B------:R-:W-:Y:S01]  /*d2c0*/  FMNMX.FTZ R54, R11, R54, !PT ;  /* 0x000000360b367209 */ /* 0x000fe20007810000 */
[----:B0-----:R-:W-:-:S01]  /*d2d0*/  FFMA.FTZ R64, R59, R14, -R60 ;  /* 0x0000000e3b407223 */ /* 0x001fc2000001083c */
[----:B------:R-:W-:Y:S02]  /*d2e0*/  FSEL R59, R24, -INF , P1 ;  /* 0xff800000183b7808 */ /* 0x000fe40000800000 */
[----:B------:R-:W-:-:S02]  /*d2f0*/  ISETP.GT.AND P1, PT, R48, 0x19, PT ;  /* 0x000000193000780c */ /* 0x000fc40003f24270 */
[----:B------:R-:W-:Y:S02]  /*d300*/  FSEL R25, R25, -INF , P2 ;  /* 0xff80000019197808 */ /* 0x000fe40001000000 */
[----:B------:R-:W-:Y:S02]  /*d310*/  FMNMX.FTZ R54, R59, R54, !PT ;  /* 0x000000363b367209 */ /* 0x000fe40007810000 */
[C---:B------:R-:W-:Y:S02]  /*d320*/  ISETP.GT.AND P2, PT, R48.reuse, 0x20, PT ;  /* 0x000000203000780c */ /* 0x040fe40003f44270 */
[----:B------:R-:W-:Y:S02]  /*d330*/  FSEL R27, R27, -INF , P1 ;  /* 0xff8000001b1b7808 */ /* 0x000fe40000800000 */
[----:B------:R-:W-:Y:S01]  /*d340*/  FMNMX.FTZ R54, R25, R54, !PT ;  /* 0x0000003619367209 */ /* 0x000fe20007810000 */
[----:B------:R-:W0:Y:S01]  /*d350*/  MUFU.TANH R37, R37 ;  /* 0x0000002500257308 */ /* 0x000e220000002400 */
[----:B------:R-:W-:-:S02]  /*d360*/  ISETP.GT.AND P1, PT, R48, 0x21, PT ;  /* 0x000000213000780c */ /* 0x000fc40003f24270 */
[----:B------:R-:W-:Y:S02]  /*d370*/  FSEL R29, R29, -INF , P2 ;  /* 0xff8000001d1d7808 */ /* 0x000fe40001000000 */
[----:B------:R-:W-:Y:S01]  /*d380*/  FMNMX.FTZ R54, R27, R54, !PT ;  /* 0x000000361b367209 */ /* 0x000fe20007810000 */
[----:B------:R-:W-:Y:S01]  /*d390*/  FMUL.FTZ R34, R2, R65 ;  /* 0x0000004102227220 */ /* 0x000fe20000410000 */
[----:B------:R-:W-:Y:S01]  /*d3a0*/  ISETP.GT.AND P2, PT, R48, 0x28, PT ;  /* 0x000000283000780c */ /* 0x000fe20003f44270 */
[----:B------:R-:W1:Y:S01]  /*d3b0*/  MUFU.TANH R39, R39 ;  /* 0x0000002700277308 */ /* 0x000e620000002400 */
[----:B------:R-:W-:Y:S02]  /*d3c0*/  FSEL R65, R31, -INF , P1 ;  /* 0xff8000001f417808 */ /* 0x000fe40000800000 */
[----:B------:R-:W-:Y:S01]  /*d3d0*/  FMNMX.FTZ R54, R29, R54, !PT ;  /* 0x000000361d367209 */ /* 0x000fe20007810000 */
[----:B------:R-:W-:Y:S01]  /*d3e0*/  FMUL.FTZ R46, R2, R56 ;  /* 0x00000038022e7220 */ /* 0x000fe20000410000 */
[----:B------:R-:W-:-:S03]  /*d3f0*/  ISETP.GT.AND P1, PT, R48, 0x29, PT ;  /* 0x000000293000780c */ /* 0x000fc60003f24270 */
[----:B------:R2:W-:Y:S01]  /*d400*/  MUFU.EX2 R10, R9 ;  /* 0x00000009000a7308 */ /* 0x0005e20000000800 */
[----:B------:R-:W-:Y:S02]  /*d410*/  FMNMX.FTZ R54, R65, R54, !PT ;  /* 0x0000003641367209 */ /* 0x000fe40007810000 */
[----:B------:R-:W-:-:S05]  /*d420*/  FSEL R35, R35, -INF , P1 ;  /* 0xff80000023237808 */ /* 0x000fca0000800000 */
[----:B------:R-:W3:Y:S01]  /*d430*/  MUFU.TANH R41, R41 ;  /* 0x0000002900297308 */ /* 0x000ee20000002400 */
[----:B--2---:R-:W-:-:S01]  /*d440*/  FFMA.FTZ R9, R67, R14, -R60 ;  /* 0x0000000e43097223 */ /* 0x004fc2000001083c */
[----:B------:R-:W-:Y:S02]  /*d450*/  FSEL R67, R32, -INF , P2 ;  /* 0xff80000020437808 */ /* 0x000fe40001000000 */
[C---:B------:R-:W-:Y:S02]  /*d460*/  ISETP.GT.AND P2, PT, R48.reuse, 0x30, PT ;  /* 0x000000303000780c */ /* 0x040fe40003f44270 */
        /* <DEDUP_REMOVED lines=11> */
[----:B---3--:R-:W-:-:S05]  /*d520*/  FSEL R41, R41, -INF , P2 ;  /* 0xff80000029297808 */ /* 0x008fca0001000000 */
[----:B------:R-:W3:Y:S01]  /*d530*/  MUFU.TANH R26, R26 ;  /* 0x0000001a001a7308 */ /* 0x000ee20000002400 */
[----:B------:R-:W-:Y:S02]  /*d540*/  ISETP.GT.AND P2, PT, R48, 0x40, PT ;  /* 0x000000403000780c */ /* 0x000fe40003f44270 */
[----:B--2---:R-:W-:-:S05]  /*d550*/  FSEL R43, R43, -INF , P1 ;  /* 0xff8000002b2b7808 */ /* 0x004fca0000800000 */
[----:B------:R2:W-:Y:S01]  /*d560*/  MUFU.EX2 R24, R64 ;  /* 0x0000004000187308 */ /* 0x0005e20000000800 */
[----:B------:R-:W-:Y:S01]  /*d570*/  FMUL.FTZ R38, R2, R69 ;  /* 0x0000004502267220 */ /* 0x000fe20000410000 */
[----:B--2---:R-:W-:-:S06]  /*d580*/  FMNMX.FTZ R64, R39, R54, !PT ;  /* 0x0000003627407209 */ /* 0x004fcc0007810000 */
[----:B------:R-:W2:Y:S01]  /*d590*/  MUFU.TANH R28, R28 ;  /* 0x0000001c001c7308 */ /* 0x000ea20000002400 */
[----:B------:R-:W-:Y:S01]  /*d5a0*/  FMNMX.FTZ R64, R41, R64, !PT ;  /* 0x0000004029407209 */ /* 0x000fe20007810000 */
[----:B------:R-:W-:Y:S01]  /*d5b0*/  FMUL.FTZ R36, R2, R68 ;  /* 0x0000004402247220 */ /* 0x000fe20000410000 */
[----:B------:R-:W-:Y:S02]  /*d5c0*/  ISETP.GT.AND P1, PT, R48, 0x41, PT ;  /* 0x000000413000780c */ /* 0x000fe40003f24270 */
[----:B0-----:R-:W-:-:S03]  /*d5d0*/  FSEL R69, R46, -INF , P2 ;  /* 0xff8000002e457808 */ /* 0x001fc60001000000 */
[----:B------:R-:W0:Y:S01]  /*d5e0*/  MUFU.TANH R30, R30 ;  /* 0x0000001e001e7308 */ /* 0x000e220000002400 */
[----:B------:R-:W-:Y:S01]  /*d5f0*/  FMNMX.FTZ R64, R43, R64, !PT ;  /* 0x000000402b407209 */ /* 0x000fe20007810000 */
[----:B------:R-:W-:Y:S01]  /*d600*/  FFMA.FTZ R46, R71, R14, -R60 ;  /* 0x0000000e472e7223 */ /* 0x000fe2000001083c */
[----:B------:R-:W-:Y:S02]  /*d610*/  ISETP.GT.AND P2, PT, R48, 0x48, PT ;  /* 0x000000483000780c */ /* 0x000fe40003f44270 */
[----:B-1----:R-:W-:Y:S02]  /*d620*/  FSEL R71, R12, -INF , P1 ;  /* 0xff8000000c477808 */ /* 0x002fe40000800000 */
[----:B------:R-:W-:Y:S01]  /*d630*/  FMNMX.FTZ R64, R69, R64, !PT ;  /* 0x0000004045407209 */ /* 0x000fe20007810000 */
[----:B------:R-:W-:Y:S01]  /*d640*/  MUFU.TANH R34, R34 ;  /* 0x0000002200227308 */ /* 0x000fe20000002400 */
[----:B------:R-:W-:Y:S01]  /*d650*/  FMUL.FTZ R42, R2, R73 ;  /* 0x00000049022a7220 */ /* 0x000fe20000410000 */
[----:B------:R-:W-:Y:S01]  /*d660*/  ISETP.GT.AND P1, PT, R48, 0x49, PT ;  /* 0x000000493000780c */ /* 0x000fe20003f24270 */
[----:B------:R-:W-:Y:S01]  /*d670*/  FMUL.FTZ R40, R2, R72 ;  /* 0x0000004802287220 */ /* 0x000fe20000410000 */
[----:B---3--:R-:W-:-:S02]  /*d680*/  FSEL R73, R26, -INF , P2 ;  /* 0xff8000001a497808 */ /* 0x008fc40001000000 */
[----:B------:R-:W-:Y:S02]  /*d690*/  FMNMX.FTZ R64, R71, R64, !PT ;  /* 0x0000004047407209 */ /* 0x000fe40007810000 */
[----:B------:R-:W1:Y:S01]  /*d6a0*/  MUFU.TANH R36, R36 ;  /* 0x0000002400247308 */ /* 0x000e620000002400 */
[----:B------:R-:W-:Y:S01]  /*d6b0*/  FMUL.FTZ R58, R2, R81 ;  /* 0x00000051023a7220 */ /* 0x000fe20000410000 */
[----:B------:R-:W-:Y:S02]  /*d6c0*/  ISETP.GT.AND P2, PT, R48, 0x50, PT ;  /* 0x000000503000780c */ /* 0x000fe40003f44270 */
[----:B--2---:R-:W-:Y:S02]  /*d6d0*/  FSEL R81, R28, -INF , P1 ;  /* 0xff8000001c517808 */ /* 0x004fe40000800000 */
[----:B------:R-:W-:Y:S02]  /*d6e0*/  FMNMX.FTZ R64, R73, R64, !PT ;  /* 0x0000004049407209 */ /* 0x000fe40007810000 */
[----:B------:R-:W2:Y:S01]  /*d6f0*/  MUFU.TANH R38, R38 ;  /* 0x0000002600267308 */ /* 0x000ea20000002400 */
[----:B------:R-:W-:-:S01]  /*d700*/  FFMA.FTZ R32, R89, R14, -R60 ;  /* 0x0000000e59207223 */ /* 0x000fc2000001083c */
[----:B------:R-:W-:Y:S01]  /*d710*/  FFMA.FTZ R91, R91, R14, -R60 ;  /* 0x0000000e5b5b7223 */ /* 0x000fe2000001083c */
[----:B------:R-:W-:Y:S01]  /*d720*/  ISETP.GT.AND P1, PT, R48, 0x51, PT ;  /* 0x000000513000780c */ /* 0x000fe20003f24270 */
[----:B------:R-:W-:Y:S01]  /*d730*/  FMUL.FTZ R50, R2, R76 ;  /* 0x0000004c02327220 */ /* 0x000fe20000410000 */
[----:B0-----:R-:W-:-:S02]  /*d740*/  FSEL R89, R30, -INF , P2 ;  /* 0xff8000001e597808 */ /* 0x001fc40001000000 */
[----:B------:R-:W-:Y:S01]  /*d750*/  FMNMX.FTZ R64, R81, R64, !PT ;  /* 0x0000004051407209 */ /* 0x000fe20007810000 */
[----:B------:R-:W0:Y:S01]  /*d760*/  MUFU.TANH R40, R40 ;  /* 0x0000002800287308 */ /* 0x000e220000002400 */
[----:B------:R-:W-:Y:S01]  /*d770*/  ISETP.GT.AND P2, PT, R48, 0x58, PT ;  /* 0x000000583000780c */ /* 0x000fe20003f44270 */
[C---:B------:R-:W-:Y:S01]  /*d780*/  FMUL.FTZ R52, R2.reuse, R77 ;  /* 0x0000004d02347220 */ /* 0x040fe20000410000 */
[----:B------:R-:W-:Y:S01]  /*d790*/  FMNMX.FTZ R64, R89, R64, !PT ;  /* 0x0000004059407209 */ /* 0x000fe20007810000 */
[----:B------:R-:W-:-:S04]  /*d7a0*/  FMUL.FTZ R62, R2, R85 ;  /* 0x00000055023e7220 */ /* 0x000fc80000410000 */
[----:B------:R-:W3:Y:S01]  /*d7b0*/  MUFU.TANH R42, R42 ;  /* 0x0000002a002a7308 */ /* 0x000ee20000002400 */
[----:B------:R-:W-:-:S01]  /*d7c0*/  FFMA.FTZ R85, R93, R14, -R60 ;  /* 0x0000000e5d557223 */ /* 0x000fc2000001083c */
[----:B-1----:R-:W-:-:S06]  /*d7d0*/  FSEL R93, R36, -INF , P2 ;  /* 0xff800000245d7808 */ /* 0x002fcc0001000000 */
[----:B------:R1:W-:Y:S01]  /*d7e0*/  MUFU.EX2 R54, R91 ;  /* 0x0000005b00367308 */ /* 0x0003e20000000800 */
[----:B------:R-:W-:Y:S01]  /*d7f0*/  FMUL.FTZ R56, R2, R80 ;  /* 0x0000005002387220 */ /* 0x000fe20000410000 */
[----:B------:R-:W-:Y:S01]  /*d800*/  FFMA.FTZ R12, R95, R14, -R60 ;  /* 0x0000000e5f0c7223 */ /* 0x000fe2000001083c */
[----:B-1----:R-:W-:-:S05]  /*d810*/  FSEL R91, R34, -INF , P1 ;  /* 0xff800000225b7808 */ /* 0x002fca0000800000 */
[----:B------:R-:W1:Y:S01]  /*d820*/  MUFU.TANH R50, R50 ;  /* 0x0000003200327308 */ /* 0x000e620000002400 */
[C---:B------:R-:W-:Y:S02]  /*d830*/  ISETP.GT.AND P1, PT, R48.reuse, 0x59, PT ;  /* 0x000000593000780c */ /* 0x040fe40003f24270 */
[----:B------:R-:W-:Y:S02]  /*d840*/  FMNMX.FTZ R64, R91, R64, !PT ;  /* 0x000000405b407209 */ /* 0x000fe40007810000 */
[----:B------:R-:W-:Y:S02]  /*d850*/  ISETP.GT.AND P2, PT, R48, 0x60, PT ;  /* 0x000000603000780c */ /* 0x000fe40003f44270 */
[----:B--2---:R-:W-:Y:S01]  /*d860*/  FSEL R95, R38, -INF , P1 ;  /* 0xff800000265f7808 */ /* 0x004fe20000800000 */
[----:B------:R-:W2:Y:S01]  /*d870*/  MUFU.TANH R52, R52 ;  /* 0x0000003400347308 */ /* 0x000ea20000002400 */
[----:B------:R-:W-:Y:S01]  /*d880*/  FMNMX.FTZ R64, R93, R64, !PT ;  /* 0x000000405d407209 */ /* 0x000fe20007810000 */
[----:B------:R-:W-:Y:S01]  /*d890*/  FFMA.FTZ R77, R97, R14, -R60 ;  /* 0x0000000e614d7223 */ /* 0x000fe2000001083c */
[----:B------:R-:W-:Y:S01]  /*d8a0*/  ISETP.GT.AND P1, PT, R48, 0x61, PT ;  /* 0x000000613000780c */ /* 0x000fe20003f24270 */
[----:B------:R-:W-:Y:S01]  /*d8b0*/  FMUL.FTZ R61, R2, R84 ;  /* 0x00000054023d7220 */ /* 0x000fe20000410000 */
[----:B0-----:R-:W-:-:S02]  /*d8c0*/  FSEL R97, R40, -INF , P2 ;  /* 0xff80000028617808 */ /* 0x001fc40001000000 */
[----:B------:R-:W-:Y:S01]  /*d8d0*/  FMNMX.FTZ R64, R95, R64, !PT ;  /* 0x000000405f407209 */ /* 0x000fe20007810000 */
[----:B------:R-:W0:Y:S01]  /*d8e0*/  MUFU.TANH R56, R56 ;  /* 0x0000003800387308 */ /* 0x000e220000002400 */
[----:B------:R-:W-:-:S01]  /*d8f0*/  FFMA.FTZ R26, R45, R14, -R60 ;  /* 0x0000000e2d1a7223 */ /* 0x000fc2000001083c */
[----:B------:R-:W-:Y:S02]  /*d900*/  ISETP.GT.AND P2, PT, R48, 0x68, PT ;  /* 0x000000683000780c */ /* 0x000fe40003f44270 */
[----:B---3--:R-:W-:Y:S02]  /*d910*/  FSEL R45, R42, -INF , P1 ;  /* 0xff8000002a2d7808 */ /* 0x008fe40000800000 */
[----:B------:R-:W-:Y:S02]  /*d920*/  FMNMX.FTZ R64, R97, R64, !PT ;  /* 0x0000004061407209 */ /* 0x000fe40007810000 */
[----:B------:R-:W3:Y:S01]  /*d930*/  MUFU.TANH R58, R58 ;  /* 0x0000003a003a7308 */ /* 0x000ee20000002400 */
[----:B------:R-:W-:-:S02]  /*d940*/  ISETP.GT.AND P1, PT, R48, 0x69, PT ;  /* 0x000000693000780c */ /* 0x000fc40003f24270 */
        /* <DEDUP_REMOVED lines=8> */
[----:B0-----:R-:W-:Y:S02]  /*d9d0*/  FSEL R121, R56, -INF , P2 ;  /* 0xff80000038797808 */ /* 0x001fe40001000000 */
[----:B------:R-:W-:Y:S01]  /*d9e0*/  FMNMX.FTZ R64, R119, R64, !PT ;  /* 0x0000004077407209 */ /* 0x000fe20007810000 */
[----:B------:R-:W-:Y:S01]  /*d9f0*/  FFMA.FTZ R28, R75, R14, -R60 ;  /* 0x0000000e4b1c7223 */ /* 0x000fe2000001083c */
[----:B------:R-:W-:Y:S02]  /*da00*/  ISETP.GT.AND P2, PT, R48, 0x78, PT ;  /* 0x000000783000780c */ /* 0x000fe40003f44270 */
[----:B---3--:R-:W-:Y:S02]  /*da10*/  FSEL R75, R58, -INF , P1 ;  /* 0xff8000003a4b7808 */ /* 0x008fe40000800000 */
[----:B------:R-:W-:-:S02]  /*da20*/  FMNMX.FTZ R64, R121, R64, !PT ;  /* 0x0000004079407209 */ /* 0x000fc40007810000 */
[----:B------:R-:W-:Y:S02]  /*da30*/  ISETP.GT.AND P1, PT, R48, 0x79, PT ;  /* 0x000000793000780c */ /* 0x000fe40003f24270 */
[----:B-1----:R-:W-:Y:S02]  /*da40*/  FSEL R123, R61, -INF , P2 ;  /* 0xff8000003d7b7808 */ /* 0x002fe40001000000 */
[----:B------:R-:W-:Y:S02]  /*da50*/  FMNMX.FTZ R64, R75, R64, !PT ;  /* 0x000000404b407209 */ /* 0x000fe40007810000 */
[----:B--2---:R-:W-:Y:S02]  /*da60*/  FSEL R125, R62, -INF , P1 ;  /* 0xff8000003e7d7808 */ /* 0x004fe40000800000 */
[----:B------:R-:W-:-:S04]  /*da70*/  FMNMX.FTZ R64, R123, R64, !PT ;  /* 0x000000407b407209 */ /* 0x000fc80007810000 */
[----:B------:R-:W-:Y:S01]  /*da80*/  FMNMX.FTZ R64, R125, R64, !PT ;  /* 0x000000407d407209 */ /* 0x000fe20007810000 */
[----:B------:R0:W-:Y:S04]  /*da90*/  MUFU.EX2 R31, R9 ;  /* 0x00000009001f7308 */ /* 0x0001e80000000800 */
[----:B0-----:R-:W0:Y:S02]  /*daa0*/  SHFL.BFLY PT, R9, R64, 0x2, 0x1f ;  /* 0x0c401f0040097f89 */ /* 0x001e2400000e0000 */
[----:B0-----:R-:W-:-:S05]  /*dab0*/  FMNMX.FTZ R42, R64, R9, !PT ;  /* 0x00000009402a7209 */ /* 0x001fca0007810000 */
[----:B------:R-:W0:Y:S01]  /*dac0*/  SHFL.BFLY PT, R9, R42, 0x1, 0x1f ;  /* 0x0c201f002a097f89 */ /* 0x000e2200000e0000 */
[----:B------:R-:W-:-:S01]  /*dad0*/  FFMA.FTZ R7, R7, R14, -R60 ;  /* 0x0000000e07077223 */ /* 0x000fc2000001083c */
[----:B0-----:R-:W-:-:S04]  /*dae0*/  FMNMX.FTZ R9, R42, R9, !PT ;  /* 0x000000092a097209 */ /* 0x001fc80007810000 */
[C---:B------:R-:W-:Y:S01]  /*daf0*/  FSETP.NEU.FTZ.AND P1, PT, R9.reuse, -INF , PT ;  /* 0xff8000000900780b */ /* 0x040fe20003f3d000 */
[----:B------:R-:W-:-:S05]  /*db00*/  FFMA.FTZ R50, R9, R14, -8 ;  /* 0xc100000009327423 */ /* 0x000fca000001000e */
[----:B------:R-:W-:-:S05]  /*db10*/  FSEL R50, R50, RZ, P1 ;  /* 0x000000ff32327208 */ /* 0x000fca0000800000 */
[-CC-:B------:R-:W-:Y:S01]  /*db20*/  FFMA.FTZ R148, R49, R14.reuse, -R50.reuse ;  /* 0x0000000e31947223 */ /* 0x180fe20000010832 */
[----:B------:R-:W-:-:S01]  /*db30*/  FFMA.FTZ R49, R6, R14, -R50 ;  /* 0x0000000e06317223 */ /* 0x000fc20000010832 */
[-CC-:B------:R-:W-:Y:S01]  /*db40*/  FFMA.FTZ R6, R55, R14.reuse, -R50.reuse ;  /* 0x0000000e37067223 */ /* 0x180fe20000010832 */
[----:B------:R-:W0:Y:S01]  /*db50*/  MUFU.EX2 R7, R7 ;  /* 0x0000000700077308 */ /* 0x000e220000000800 */
[----:B------:R-:W-:-:S01]  /*db60*/  FFMA.FTZ R13, R13, R14, -R50 ;  /* 0x0000000e0d0d7223 */ /* 0x000fc20000010832 */
[----:B------:R-:W-:-:S06]  /*db70*/  FFMA.FTZ R150, R11, R14, -R50 ;  /* 0x0000000e0b967223 */ /* 0x000fcc0000010832 */
[----:B------:R-:W-:Y:S08]  /*db80*/  MUFU.EX2 R148, R148 ;  /* 0x0000009400947308 */ /* 0x000ff00000000800 */
[----:B------:R-:W1:Y:S01]  /*db90*/  MUFU.EX2 R49, R49 ;  /* 0x0000003100317308 */ /* 0x000e620000000800 */
[----:B------:R-:W-:-:S01]  /*dba0*/  FFMA.FTZ R63, R63, R14, -R60 ;  /* 0x0000000e3f3f7223 */ /* 0x000fc2000001083c */
[----:B------:R-:W-:-:S06]  /*dbb0*/  FFMA.FTZ R52, R57, R14, -R60 ;  /* 0x0000000e39347223 */ /* 0x000fcc000001083c */
[----:B------:R-:W2:Y:S01]  /*dbc0*/  MUFU.EX2 R6, R6 ;  /* 0x0000000600067308 */ /* 0x000ea20000000800 */
[----:B------:R-:W-:-:S01]  /*dbd0*/  FFMA.FTZ R11, R59, R14, -R50 ;  /* 0x0000000e3b0b7223 */ /* 0x000fc20000010832 */
[----:B------:R-:W-:-:S06]  /*dbe0*/  FFMA.FTZ R141, R51, R14, -R60 ;  /* 0x0000000e338d7223 */ /* 0x000fcc000001083c */
[----:B------:R-:W3:Y:S01]  /*dbf0*/  MUFU.EX2 R13, R13 ;  /* 0x0000000d000d7308 */ /* 0x000ee20000000800 */
[----:B------:R-:W-:-:S01]  /*dc00*/  FFMA.FTZ R34, R53, R14, -R60 ;  /* 0x0000000e35227223 */ /* 0x000fc2000001083c */
[-CC-:B------:R-:W-:Y:S01]  /*dc10*/  FFMA.FTZ R33, R33, R14.reuse, -R60.reuse ;  /* 0x0000000e21217223 */ /* 0x180fe2000001083c */
[----:B------:R-:W-:-:S01]  /*dc20*/  FFMA.FTZ R47, R47, R14, -R60 ;  /* 0x0000000e2f2f7223 */ /* 0x000fc2000001083c */
[-CC-:B------:R-:W-:Y:S01]  /*dc30*/  FFMA.FTZ R51, R79, R14.reuse, -R60.reuse ;  /* 0x0000000e4f337223 */ /* 0x180fe2000001083c */
[----:B------:R-:W-:-:S03]  /*dc40*/  FFMA.FTZ R143, R101, R14, -R60 ;  /* 0x0000000e658f7223 */ /* 0x000fc6000001083c */
[----:B------:R-:W4:Y:S01]  /*dc50*/  MUFU.EX2 R150, R150 ;  /* 0x0000009600967308 */ /* 0x000f220000000800 */
[----:B------:R-:W-:-:S01]  /*dc60*/  FFMA.FTZ R30, R99, R14, -R60 ;  /* 0x0000000e631e7223 */ /* 0x000fc2000001083c */
[-CC-:B------:R-:W-:Y:S01]  /*dc70*/  FFMA.FTZ R38, R103, R14.reuse, -R60.reuse ;  /* 0x0000000e67267223 */ /* 0x180fe2000001083c */
[----:B------:R-:W-:-:S01]  /*dc80*/  FFMA.FTZ R53, R83, R14, -R60 ;  /* 0x0000000e53357223 */ /* 0x000fc2000001083c */
[-CC-:B------:R-:W-:Y:S01]  /*dc90*/  FFMA.FTZ R137, R107, R14.reuse, -R60.reuse ;  /* 0x0000000e6b897223 */ /* 0x180fe2000001083c */
[----:B------:R-:W-:-:S01]  /*dca0*/  FFMA.FTZ R36, R105, R14, -R60 ;  /* 0x0000000e69247223 */ /* 0x000fc2000001083c */
[-CC-:B------:R-:W-:Y:S02]  /*dcb0*/  FFMA.FTZ R61, R109, R14.reuse, -R60.reuse ;  /* 0x0000000e6d3d7223 */ /* 0x180fe4000001083c */
[----:B------:R5:W-:Y:S01]  /*dcc0*/  MUFU.EX2 R42, R52 ;  /* 0x00000034002a7308 */ /* 0x000be20000000800 */
[----:B------:R-:W-:-:S01]  /*dcd0*/  FFMA.FTZ R40, R87, R14, -R60 ;  /* 0x0000000e57287223 */ /* 0x000fc2000001083c */
[-CC-:B------:R-:W-:Y:S01]  /*dce0*/  FFMA.FTZ R139, R111, R14.reuse, -R60.reuse ;  /* 0x0000000e6f8b7223 */ /* 0x180fe2000001083c */
[----:B------:R-:W-:-:S01]  /*dcf0*/  FFMA.FTZ R48, R115, R14, -R60 ;  /* 0x0000000e73307223 */ /* 0x000fc2000001083c */
[-C--:B------:R-:W-:Y:S01]  /*dd00*/  FFMA.FTZ R57, R113, R14.reuse, -R60 ;  /* 0x0000000e71397223 */ /* 0x080fe2000001083c */
[----:B------:R-:W-:-:S01]  /*dd10*/  FFMA.FTZ R58, R43, R14, -R50 ;  /* 0x0000000e2b3a7223 */ /* 0x000fc20000010832 */
[----:B0-----:R-:W-:-:S02]  /*dd20*/  FADD.FTZ R60, R7, R44 ;  /* 0x0000002c073c7221 */ /* 0x001fc40000010000 */
[----:B------:R-:W0:Y:S01]  /*dd30*/  MUFU.EX2 R63, R63 ;  /* 0x0000003f003f7308 */ /* 0x000e220000000800 */
[----:B-----5:R-:W-:-:S01]  /*dd40*/  FFMA.FTZ R52, R25, R14, -R50 ;  /* 0x0000000e19347223 */ /* 0x020fc20000010832 */
[----:B-1----:R-:W-:Y:S01]  /*dd50*/  FADD.FTZ R43, R148, R49 ;  /* 0x00000031942b7221 */ /* 0x002fe20000010000 */
[----:B------:R-:W-:-:S01]  /*dd60*/  FFMA.FTZ R55, R27, R14, -R50 ;  /* 0x0000000e1b377223 */ /* 0x000fc20000010832 */
[----:B------:R-:W-:-:S04]  /*dd70*/  FFMA.FTZ R25, R65, R14, -R50 ;  /* 0x0000000e41197223 */ /* 0x000fc80000010832 */
[----:B------:R-:W1:Y:S01]  /*dd80*/  MUFU.EX2 R11, R11 ;  /* 0x0000000b000b7308 */ /* 0x000e620000000800 */
[----:B------:R-:W-:-:S01]  /*dd90*/  FADD.FTZ R65, R3, R60 ;  /* 0x0000003c03417221 */ /* 0x000fc20000010000 */
[----:B--2---:R-:W-:Y:S01]  /*dda0*/  FADD.FTZ R62, R6, R43 ;  /* 0x0000002b063e7221 */ /* 0x004fe20000010000 */
[----:B------:R-:W-:-:S05]  /*ddb0*/  FFMA.FTZ R144, R29, R14, -R50 ;  /* 0x0000000e1d907223 */ /* 0x000fca0000010832 */
[----:B------:R-:W2:Y:S01]  /*ddc0*/  MUFU.EX2 R52, R52 ;  /* 0x0000003400347308 */ /* 0x000ea20000000800 */
[----:B------:R-:W-:-:S01]  /*ddd0*/  FADD.FTZ R65, R10, R65 ;  /* 0x000000410a417221 */ /* 0x000fc20000010000 */
[----:B---3--:R-:W-:-:S06]  /*dde0*/  FADD.FTZ R43, R13, R62 ;  /* 0x0000003e0d2b7221 */ /* 0x008fcc0000010000 */
[----:B------:R-:W3:Y:S01]  /*ddf0*/  MUFU.EX2 R32, R32 ;  /* 0x0000002000207308 */ /* 0x000ee20000000800 */
[----:B------:R-:W-:-:S01]  /*de00*/  FADD.FTZ R64, R24, R65 ;  /* 0x0000004118407221 */ /* 0x000fc20000010000 */
[----:B----4-:R-:W-:-:S06]  /*de10*/  FADD.FTZ R62, R150, R43 ;  /* 0x0000002b963e7221 */ /* 0x010fcc0000010000 */
[----:B------:R-:W4:Y:S01]  /*de20*/  MUFU.EX2 R55, R55 ;  /* 0x0000003700377308 */ /* 0x000f220000000800 */
[----:B------:R-:W-:-:S01]  /*de30*/  FFMA.FTZ R56, R67, R14, -R50 ;  /* 0x0000000e43387223 */ /* 0x000fc20000010832 */
[----:B0-----:R-:W-:-:S06]  /*de40*/  FADD.FTZ R64, R63, R64 ;  /* 0x000000403f407221 */ /* 0x001fcc0000010000 */
[----:B------:R-:W0:Y:S01]  /*de50*/  MUFU.EX2 R33, R33 ;  /* 0x0000002100217308 */ /* 0x000e220000000800 */
[----:B------:R-:W-:-:S01]  /*de60*/  FFMA.FTZ R59, R35, R14, -R50 ;  /* 0x0000000e233b7223 */ /* 0x000fc20000010832 */
[----:B-1----:R-:W-:-:S06]  /*de70*/  FADD.FTZ R43, R11, R62 ;  /* 0x0000003e0b2b7221 */ /* 0x002fcc0000010000 */
[----:B------:R-:W1:Y:S01]  /*de80*/  MUFU.EX2 R144, R144 ;  /* 0x0000009000907308 */ /* 0x000e620000000800 */
[----:B------:R-:W-:-:S01]  /*de90*/  FADD.FTZ R65, R31, R64 ;  /* 0x000000401f417221 */ /* 0x000fc20000010000 */
[----:B--2---:R-:W-:-:S06]  /*dea0*/  FADD.FTZ R62, R52, R43 ;  /* 0x0000002b343e7221 */ /* 0x004fcc0000010000 */
[----:B------:R-:W2:Y:S01]  /*deb0*/  MUFU.EX2 R25, R25 ;  /* 0x0000001900197308 */ /* 0x000ea20000000800 */
[----:B------:R-:W-:-:S01]  /*dec0*/  FFMA.FTZ R146, R37, R14, -R50 ;  /* 0x0000000e25927223 */ /* 0x000fc20000010832 */
[----:B---3--:R-:W-:-:S06]  /*ded0*/  FADD.FTZ R64, R32, R65 ;  /* 0x0000004120407221 */ /* 0x008fcc0000010000 */
[----:B------:R-:W3:Y:S01]  /*dee0*/  MUFU.EX2 R46, R46 ;  /* 0x0000002e002e7308 */ /* 0x000ee20000000800 */
[----:B----4-:R-:W-:-:S01]  /*def0*/  FADD.FTZ R43, R55, R62 ;  /* 0x0000003e372b7221 */ /* 0x010fc20000010000 */
[----:B------:R-:W-:-:S06]  /*df00*/  FFMA.FTZ R27, R39, R14, -R50 ;  /* 0x0000000e271b7223 */ /* 0x000fcc0000010832 */
[----:B------:R-:W4:Y:S01]  /*df10*/  MUFU.EX2 R56, R56 ;  /* 0x0000003800387308 */ /* 0x000f220000000800 */
[----:B0-----:R-:W-:-:S01]  /*df20*/  FADD.FTZ R65, R33, R64 ;  /* 0x0000004021417221 */ /* 0x001fc20000010000 */
[----:B-1----:R-:W-:-:S06]  /*df30*/  FADD.FTZ R62, R144, R43 ;  /* 0x0000002b903e7221 */ /* 0x002fcc0000010000 */
[----:B------:R-:W0:Y:S01]  /*df40*/  MUFU.EX2 R85, R85 ;  /* 0x0000005500557308 */ /* 0x000e220000000800 */
[----:B------:R-:W-:-:S07]  /*df50*/  FFMA.FTZ R37, R41, R14, -R50 ;  /* 0x0000000e29257223 */ /* 0x000fce0000010832 */
[----:B------:R-:W1:Y:S01]  /*df60*/  MUFU.EX2 R59, R59 ;  /* 0x0000003b003b7308 */ /* 0x000e620000000800 */
[----:B------:R-:W-:Y:S01]  /*df70*/  F2FP.SATFINITE.E4M3.F32.PACK_AB_MERGE_C R149, R10, R3, RZ ;  /* 0x000000030a95723e */ /* 0x000fe200048070ff */
[----:B------:R-:W-:-:S06]  /*df80*/  FADD.FTZ R65, R54, R65 ;  /* 0x0000004136417221 */ /* 0x000fcc0000010000 */
[----:B------:R-:W5:Y:S01]  /*df90*/  MUFU.EX2 R12, R12 ;  /* 0x0000000c000c7308 */ /* 0x000f620000000800 */
[----:B--2---:R-:W-:-:S07]  /*dfa0*/  FADD.FTZ R3, R25, R62 ;  /* 0x0000003e19037221 */ /* 0x004fce0000010000 */
[----:B------:R-:W2:Y:S01]  /*dfb0*/  MUFU.EX2 R146, R146 ;  /* 0x0000009200927308 */ /* 0x000ea20000000800 */
[----:B---3--:R-:W-:-:S01]  /*dfc0*/  FADD.FTZ R10, R46, R65 ;  /* 0x000000412e0a7221 */ /* 0x008fc20000010000 */
[----:B------:R-:W-:-:S06]  /*dfd0*/  F2FP.SATFINITE.E4M3.F32.PACK_AB_MERGE_C R13, R13, R6, RZ ;  /* 0x000000060d0d723e */ /* 0x000fcc00048070ff */
[----:B------:R-:W3:Y:S01]  /*dfe0*/  MUFU.EX2 R77, R77 ;  /* 0x0000004d004d7308 */ /* 0x000ee20000000800 */
[----:B----4-:R-:W-:-:S01]  /*dff0*/  FADD.FTZ R6, R56, R3 ;  /* 0x0000000338067221 */ /* 0x010fc20000010000 */
[----:B------:R-:W-:-:S06]  /*e000*/  FFMA.FTZ R140, R69, R14, -R50 ;  /* 0x0000000e458c7223 */ /* 0x000fcc0000010832 */
[----:B------:R-:W4:Y:S01]  /*e010*/  MUFU.EX2 R27, R27 ;  /* 0x0000001b001b7308 */ /* 0x000f220000000800 */
[----:B0-----:R-:W-:-:S01]  /*e020*/  FADD.FTZ R3, R85, R10 ;  /* 0x0000000a55037221 */ /* 0x001fc20000010000 */
[----:B-1----:R-:W-:-:S06]  /*e030*/  F2FP.SATFINITE.E4M3.F32.PACK_AB_MERGE_C R56, R59, R56, RZ ;  /* 0x000000383b38723e */ /* 0x002fcc00048070ff */
[----:B------:R-:W0:Y:S01]  /*e040*/  MUFU.EX2 R26, R26 ;  /* 0x0000001a001a7308 */ /* 0x000e220000000800 */
[----:B------:R-:W-:-:S01]  /*e050*/  FADD.FTZ R59, R59, R6 ;  /* 0x000000063b3b7221 */ /* 0x000fc20000010000 */
[----:B------:R-:W-:-:S06]  /*e060*/  FFMA.FTZ R29, R71, R14, -R50 ;  /* 0x0000000e471d7223 */ /* 0x000fcc0000010832 */
[----:B------:R-:W1:Y:S01]  /*e070*/  MUFU.EX2 R37, R37 ;  /* 0x0000002500257308 */ /* 0x000e620000000800 */
[----:B-----5:R-:W-:-:S07]  /*e080*/  FADD.FTZ R10, R12, R3 ;  /* 0x000000030c0a7221 */ /* 0x020fce0000010000 */
[----:B------:R-:W5:Y:S01]  /*e090*/  MUFU.EX2 R47, R47 ;  /* 0x0000002f002f7308 */ /* 0x000f620000000800 */
[----:B--2---:R-:W-:-:S01]  /*e0a0*/  FADD.FTZ R6, R146, R59 ;  /* 0x0000003b92067221 */ /* 0x004fc20000010000 */
[----:B------:R-:W-:-:S06]  /*e0b0*/  FFMA.FTZ R35, R73, R14, -R50 ;  /* 0x0000000e49237223 */ /* 0x000fcc0000010832 */
[----:B------:R-:W2:Y:S01]  /*e0c0*/  MUFU.EX2 R58, R58 ;  /* 0x0000003a003a7308 */ /* 0x000ea20000000800 */
[----:B---3--:R-:W-:-:S01]  /*e0d0*/  FADD.FTZ R3, R77, R10 ;  /* 0x0000000a4d037221 */ /* 0x008fc20000010000 */
[----:B----4-:R-:W-:-:S06]  /*e0e0*/  FADD.FTZ R6, R27, R6 ;  /* 0x000000061b067221 */ /* 0x010fcc0000010000 */
[----:B------:R-:W3:Y:S08]  /*e0f0*/  MUFU.EX2 R28, R28 ;  /* 0x0000001c001c7308 */ /* 0x000ef00000000800 */
[----:B------:R-:W4:Y:S01]  /*e100*/  MUFU.EX2 R140, R140 ;  /* 0x0000008c008c7308 */ /* 0x000f220000000800 */
[----:B------:R-:W-:-:S01]  /*e110*/  FFMA.FTZ R81, R81, R14, -R50 ;  /* 0x0000000e51517223 */ /* 0x000fc20000010832 */
[----:B0-----:R-:W-:-:S06]  /*e120*/  FADD.FTZ R10, R26, R3 ;  /* 0x000000031a0a7221 */ /* 0x001fcc0000010000 */
[----:B------:R-:W0:Y:S01]  /*e130*/  MUFU.EX2 R141, R141 ;  /* 0x0000008d008d7308 */ /* 0x000e220000000800 */
[----:B------:R-:W-:Y:S01]  /*e140*/  PRMT R39, R96, 0x654, R0 ;  /* 0x0000065460277816 */ /* 0x000fe20000000000 */
[----:B-1----:R-:W-:-:S06]  /*e150*/  FADD.FTZ R3, R37, R6 ;  /* 0x0000000625037221 */ /* 0x002fcc0000010000 */
[----:B------:R-:W1:Y:S01]  /*e160*/  MUFU.EX2 R29, R29 ;  /* 0x0000001d001d7308 */ /* 0x000e620000000800 */
[----:B------:R-:W-:-:S01]  /*e170*/  FFMA.FTZ R142, R89, R14, -R50 ;  /* 0x0000000e598e7223 */ /* 0x000fc20000010832 */
[----:B------:R-:W-:Y:S01]  /*e180*/  F2FP.SATFINITE.E4M3.F32.PACK_AB_MERGE_C R151, R32, R31, RZ ;  /* 0x0000001f2097723e */ /* 0x000fe200048070ff */
[----:B------:R3:W-:Y:S01]  /*e190*/  SYNCS.ARRIVE.TRANS64.RED.A1T0 RZ, [R39+URZ], RZ ;  /* 0x000000ff27ff79a7 */ /* 0x0007e2000810043f */
[----:B-----5:R-:W-:-:S04]  /*e1a0*/  F2FP.SATFINITE.E4M3.F32.PACK_AB_MERGE_C R147, R47, R26, RZ ;  /* 0x0000001a2f93723e */ /* 0x020fc800048070ff */
[----:B------:R-:W5:Y:S01]  /*e1b0*/  MUFU.EX2 R34, R34 ;  /* 0x0000002200227308 */ /* 0x000f620000000800 */
[----:B------:R-:W-:-:S01]  /*e1c0*/  FADD.FTZ R47, R47, R10 ;  /* 0x0000000a2f2f7221 */ /* 0x000fc20000010000 */
[----:B--2---:R-:W-:-:S06]  /*e1d0*/  FADD.FTZ R3, R58, R3 ;  /* 0x000000033a037221 */ /* 0x004fcc0000010000 */
[----:B------:R-:W2:Y:S01]  /*e1e0*/  MUFU.EX2 R35, R35 ;  /* 0x0000002300237308 */ /* 0x000ea20000000800 */
[----:B---3--:R-:W-:-:S01]  /*e1f0*/  FFMA.FTZ R39, R91, R14, -R50 ;  /* 0x0000000e5b277223 */ /* 0x008fc20000010832 */
[----:B------:R-:W-:Y:S01]  /*e200*/  F2FP.SATFINITE.E4M3.F32.PACK_AB_MERGE_C R151, R63, R24, R151 ;  /* 0x000000183f97723e */ /* 0x000fe20004807097 */
[----:B------:R-:W-:-:S05]  /*e210*/  FADD.FTZ R24, R28, R47 ;  /* 0x0000002f1c187221 */ /* 0x000fca0000010000 */
[----:B------:R-:W3:Y:S01]  /*e220*/  MUFU.EX2 R51, R51 ;  /* 0x0000003300337308 */ /* 0x000ee20000000800 */
[----:B----4-:R-:W-:-:S01]  /*e230*/  FADD.FTZ R10, R140, R3 ;  /* 0x000000038c0a7221 */ /* 0x010fc20000010000 */
[----:B------:R-:W-:-:S06]  /*e240*/  FFMA.FTZ R41, R93, R14, -R50 ;  /* 0x0000000e5d297223 */ /* 0x000fcc0000010832 */
[----:B------:R-:W4:Y:S01]  /*e250*/  MUFU.EX2 R0, R81 ;  /* 0x0000005100007308 */ /* 0x000f220000000800 */
[----:B0-----:R-:W-:-:S01]  /*e260*/  FADD.FTZ R3, R141, R24 ;  /* 0x000000188d037221 */ /* 0x001fc20000010000 */
[----:B------:R-:W-:Y:S01]  /*e270*/  FFMA.FTZ R60, R95, R14, -R50 ;  /* 0x0000000e5f3c7223 */ /* 0x000fe20000010832 */
[----:B-1----:R-:W-:-:S05]  /*e280*/  FADD.FTZ R10, R29, R10 ;  /* 0x0000000a1d0a7221 */ /* 0x002fca0000010000 */
[----:B------:R-:W0:Y:S01]  /*e290*/  MUFU.EX2 R142, R142 ;  /* 0x0000008e008e7308 */ /* 0x000e220000000800 */
[----:B-----5:R-:W-:-:S07]  /*e2a0*/  FADD.FTZ R24, R34, R3 ;  /* 0x0000000322187221 */ /* 0x020fce0000010000 */
[----:B------:R-:W1:Y:S01]  /*e2b0*/  MUFU.EX2 R143, R143 ;  /* 0x0000008f008f7308 */ /* 0x000e620000000800 */
[----:B------:R-:W-:Y:S01]  /*e2c0*/  F2FP.SATFINITE.E4M3.F32.PACK_AB_MERGE_C R52, R55, R52, RZ ;  /* 0x000000343734723e */ /* 0x000fe200048070ff */
[----:B--2---:R-:W-:-:S06]  /*e2d0*/  FADD.FTZ R3, R35, R10 ;  /* 0x0000000a23037221 */ /* 0x004fcc0000010000 */
[----:B------:R-:W2:Y:S01]  /*e2e0*/  MUFU.EX2 R39, R39 ;  /* 0x0000002700277308 */ /* 0x000ea20000000800 */
[----:B------:R-:W-:-:S01]  /*e2f0*/  FFMA.FTZ R97, R97, R14, -R50 ;  /* 0x0000000e61617223 */ /* 0x000fc20000010832 */
[----:B------:R-:W-:-:S06]  /*e300*/  F2FP.SATFINITE.E4M3.F32.PACK_AB_MERGE_C R150, R11, R150, R52 ;  /* 0x000000960b96723e */ /* 0x000fcc0004807034 */
[----:B------:R-:W5:Y:S01]  /*e310*/  MUFU.EX2 R30, R30 ;  /* 0x0000001e001e7308 */ /* 0x000f620000000800 */
[----:B---3--:R-:W-:-:S01]  /*e320*/  FADD.FTZ R24, R51, R24 ;  /* 0x0000001833187221 */ /* 0x008fc20000010000 */
[----:B----4-:R-:W-:Y:S01]  /*e330*/  FADD.FTZ R3, R0, R3 ;  /* 0x0000000300037221 */ /* 0x010fe20000010000 */
[----:B------:R-:W3:Y:S05]  /*e340*/  @P4 LDC R11, c[0x0][0x44c] ;  /* 0x00011300ff0b4b82 */ /* 0x000eea0000000800 */
[----:B------:R-:W4:Y:S01]  /*e350*/  MUFU.EX2 R41, R41 ;  /* 0x0000002900297308 */ /* 0x000f220000000800 */
[----:B------:R-:W-:-:S01]  /*e360*/  FFMA.FTZ R45, R45, R14, -R50 ;  /* 0x0000000e2d2d7223 */ /* 0x000fc20000010832 */
[----:B------:R-:W-:-:S06]  /*e370*/  F2FP.SATFINITE.E4M3.F32.PACK_AB_MERGE_C R35, R0, R35, RZ ;  /* 0x000000230023723e */ /* 0x000fcc00048070ff */
[----:B------:R-:W4:Y:S01]  /*e380*/  MUFU.EX2 R38, R38 ;  /* 0x0000002600267308 */ /* 0x000f220000000800 */
[----:B------:R-:W-:-:S01]  /*e390*/  FFMA.FTZ R117, R117, R14, -R50 ;  /* 0x0000000e75757223 */ /* 0x000fc20000010832 */
[----:B------:R-:W-:-:S06]  /*e3a0*/  F2FP.SATFINITE.E4M3.F32.PACK_AB_MERGE_C R149, R44, R7, R149 ;  /* 0x000000072c95723e */ /* 0x000fcc0004807095 */
[----:B------:R-:W3:Y:S01]  /*e3b0*/  MUFU.EX2 R60, R60 ;  /* 0x0000003c003c7308 */ /* 0x000ee20000000800 */
[----:B0-----:R-:W-:-:S01]  /*e3c0*/  FADD.FTZ R0, R142, R3 ;  /* 0x000000038e007221 */ /* 0x001fc20000010000 */
[----:B-1----:R-:W-:Y:S01]  /*e3d0*/  FADD.FTZ R7, R143, R24 ;  /* 0x000000188f077221 */ /* 0x002fe20000010000 */
[----:B------:R-:W-:-:S01]  /*e3e0*/  FFMA.FTZ R119, R119, R14, -R50 ;  /* 0x0000000e77777223 */ /* 0x000fc20000010832 */
[----:B------:R-:W0:Y:S04]  /*e3f0*/  @P4 LDC R24, c[0x0][0x450] ;  /* 0x00011400ff184b82 */ /* 0x000e280000000800 */
[----:B------:R-:W1:Y:S01]  /*e400*/  MUFU.EX2 R53, R53 ;  /* 0x0000003500357308 */ /* 0x000e620000000800 */
[----:B--2---:R-:W-:-:S07]  /*e410*/  FADD.FTZ R0, R39, R0 ;  /* 0x0000000027007221 */ /* 0x004fce0000010000 */
[----:B------:R-:W2:Y:S01]  /*e420*/  MUFU.EX2 R97, R97 ;  /* 0x0000006100617308 */ /* 0x000ea20000000800 */
[----:B-----5:R-:W-:-:S01]  /*e430*/  FADD.FTZ R7, R30, R7 ;  /* 0x000000071e077221 */ /* 0x020fc20000010000 */
[----:B----4-:R-:W-:-:S06]  /*e440*/  FADD.FTZ R3, R41, R0 ;  /* 0x0000000029037221 */ /* 0x010fcc0000010000 */
[----:B------:R-:W4:Y:S08]  /*e450*/  MUFU.EX2 R137, R137 ;  /* 0x0000008900897308 */ /* 0x000f300000000800 */
[----:B------:R-:W5:Y:S01]  /*e460*/  MUFU.EX2 R136, R45 ;  /* 0x0000002d00887308 */ /* 0x000f620000000800 */
[----:B------:R-:W-:-:S01]  /*e470*/  FADD.FTZ R10, R38, R7 ;  /* 0x00000007260a7221 */ /* 0x000fc20000010000 */
[----:B---3--:R-:W-:-:S06]  /*e480*/  F2FP.SATFINITE.E4M3.F32.PACK_AB_MERGE_C R41, R60, R41, RZ ;  /* 0x000000293c29723e */ /* 0x008fcc00048070ff */
[----:B------:R-:W-:Y:S01]  /*e490*/  MUFU.EX2 R117, R117 ;  /* 0x0000007500757308 */ /* 0x000fe20000000800 */
[----:B------:R-:W-:-:S07]  /*e4a0*/  FADD.FTZ R60, R60, R3 ;  /* 0x000000033c3c7221 */ /* 0x000fce0000010000 */
[----:B------:R-:W3:Y:S01]  /*e4b0*/  MUFU.EX2 R6, R119 ;  /* 0x0000007700067308 */ /* 0x000ee20000000800 */
[----:B-1----:R-:W-:-:S01]  /*e4c0*/  FADD.FTZ R10, R53, R10 ;  /* 0x0000000a350a7221 */ /* 0x002fc20000010000 */
[----:B--2---:R-:W-:Y:S01]  /*e4d0*/  FADD.FTZ R3, R97, R60 ;  /* 0x0000003c61037221 */ /* 0x004fe20000010000 */
[----:B------:R-:W-:-:S04]  /*e4e0*/  @P4 IMAD.HI.U32 R11, R94, R11, RZ ;  /* 0x0000000b5e0b4227 */ /* 0x000fc800078e00ff */
[----:B----4-:R-:W-:Y:S01]  /*e4f0*/  FADD.FTZ R7, R137, R10 ;  /* 0x0000000a89077221 */ /* 0x010fe20000010000 */
[----:B-----5:R-:W-:-:S01]  /*e500*/  FADD.FTZ R10, R136, R3 ;  /* 0x00000003880a7221 */ /* 0x020fc20000010000 */
[----:B---3--:R-:W-:-:S03]  /*e510*/  F2FP.SATFINITE.E4M3.F32.PACK_AB_MERGE_C R3, R6, R117, RZ ;  /* 0x000000750603723e */ /* 0x008fc600048070ff */
[----:B------:R-:W-:Y:S01]  /*e520*/  FADD.FTZ R117, R117, R10 ;  /* 0x0000000a75757221 */ /* 0x000fe20000010000 */
[----:B------:R-:W-:Y:S01]  /*e530*/  IMAD.MOV.U32 R10, RZ, RZ, R94 ;  /* 0x000000ffff0a7224 */ /* 0x000fe200078e005e */
[----:B0-----:R-:W-:Y:S02]  /*e540*/  @P4 SHF.R.U32.HI R10, RZ, R24, R11 ;  /* 0x00000018ff0a4219 */ /* 0x001fe4000001160b */
[----:B------:R-:W2:Y:S01]  /*e550*/  LDL R11, [R1+0x3c] ;  /* 0x00003c00010b7983 */ /* 0x000ea20000100800 */
[----:B------:R-:W0:Y:S08]  /*e560*/  MUFU.EX2 R36, R36 ;  /* 0x0000002400247308 */ /* 0x000e300000000800 */
[----:B------:R-:W-:Y:S08]  /*e570*/  MUFU.EX2 R61, R61 ;  /* 0x0000003d003d7308 */ /* 0x000ff00000000800 */
[----:B------:R-:W1:Y:S01]  /*e580*/  MUFU.EX2 R40, R40 ;  /* 0x0000002800287308 */ /* 0x000e620000000800 */
[----:B------:R-:W-:-:S01]  /*e590*/  FFMA.FTZ R121, R121, R14, -R50 ;  /* 0x0000000e79797223 */ /* 0x000fc20000010832 */
[----:B------:R-:W-:Y:S01]  /*e5a0*/  F2FP.SATFINITE.E4M3.F32.PACK_AB_MERGE_C R147, R77, R12, R147 ;  /* 0x0000000c4d93723e */ /* 0x000fe20004807093 */
[----:B0-----:R-:W-:-:S05]  /*e5b0*/  FADD.FTZ R12, R36, R7 ;  /* 0x00000007240c7221 */ /* 0x001fca0000010000 */
[----:B------:R-:W0:Y:S08]  /*e5c0*/  MUFU.EX2 R139, R139 ;  /* 0x0000008b008b7308 */ /* 0x000e300000000800 */
[----:B------:R-:W3:Y:S01]  /*e5d0*/  MUFU.EX2 R121, R121 ;  /* 0x0000007900797308 */ /* 0x000ee20000000800 */
[----:B-1----:R-:W-:Y:S01]  /*e5e0*/  F2FP.SATFINITE.E4M3.F32.PACK_AB_MERGE_C R7, R40, R61, RZ ;  /* 0x0000003d2807723e */ /* 0x002fe200048070ff */
[----:B------:R-:W-:-:S06]  /*e5f0*/  FADD.FTZ R61, R61, R12 ;  /* 0x0000000c3d3d7221 */ /* 0x000fcc0000010000 */
[----:B------:R-:W-:Y:S01]  /*e600*/  MUFU.EX2 R48, R48 ;  /* 0x0000003000307308 */ /* 0x000fe20000000800 */
[----:B------:R-:W-:-:S07]  /*e610*/  FADD.FTZ R40, R40, R61 ;  /* 0x0000003d28287221 */ /* 0x000fce0000010000 */
[----:B------:R-:W1:Y:S01]  /*e620*/  MUFU.EX2 R57, R57 ;  /* 0x0000003900397308 */ /* 0x000e620000000800 */
[----:B------:R-:W-:Y:S01]  /*e630*/  F2FP.SATFINITE.E4M3.F32.PACK_AB_MERGE_C R137, R36, R137, R7 ;  /* 0x000000892489723e */ /* 0x000fe20004807007 */
[----:B0-----:R-:W-:Y:S01]  /*e640*/  FADD.FTZ R7, R139, R40 ;  /* 0x000000288b077221 */ /* 0x001fe20000010000 */
[----:B------:R-:W-:-:S01]  /*e650*/  FADD.FTZ R6, R6, R117 ;  /* 0x0000007506067221 */ /* 0x000fc20000010000 */
[----:B------:R-:W-:Y:S02]  /*e660*/  F2FP.SATFINITE.E4M3.F32.PACK_AB_MERGE_C R136, R136, R97, R3 ;  /* 0x000000618888723e */ /* 0x000fe40004807003 */
[----:B------:R-:W-:-:S01]  /*e670*/  FADD.FTZ R7, R42, R7 ;  /* 0x000000072a077221 */ /* 0x000fc20000010000 */
[----:B------:R-:W-:Y:S01]  /*e680*/  IADD3 R10, R10, R90, -R92 ;  /* 0x0000005a0a0a7210 */ /* 0x000fe20007ffe85c */
[----:B---3--:R-:W-:-:S01]  /*e690*/  FADD.FTZ R3, R121, R6 ;  /* 0x0000000679037221 */ /* 0x008fc20000010000 */
[-CC-:B------:R-:W-:Y:S01]  /*e6a0*/  FFMA.FTZ R75, R75, R14.reuse, -R50.reuse ;  /* 0x0000000e4b4b7223 */ /* 0x180fe20000010832 */
[----:B------:R-:W-:-:S01]  /*e6b0*/  FFMA.FTZ R123, R123, R14, -R50 ;  /* 0x0000000e7b7b7223 */ /* 0x000fc20000010832 */
[----:B------:R-:W-:Y:S01]  /*e6c0*/  FFMA.FTZ R50, R125, R14, -R50 ;  /* 0x0000000e7d327223 */ /* 0x000fe20000010832 */
[----:B-1----:R-:W-:Y:S01]  /*e6d0*/  F2FP.SATFINITE.E4M3.F32.PACK_AB_MERGE_C R6, R57, R48, RZ ;  /* 0x000000303906723e */ /* 0x002fe200048070ff */
[----:B------:R-:W-:Y:S01]  /*e6e0*/  FADD.FTZ R48, R48, R7 ;  /* 0x0000000730307221 */ /* 0x000fe20000010000 */
[----:B------:R-:W-:-:S02]  /*e6f0*/  SHF.R.S32.HI R7, RZ, 0x1f, R10 ;  /* 0x0000001fff077819 */ /* 0x000fc4000001140a */
[----:B------:R-:W-:Y:S02]  /*e700*/  MUFU.EX2 R123, R123 ;  /* 0x0000007b007b7308 */ /* 0x000fe40000000800 */
[----:B------:R-:W-:-:S04]  /*e710*/  LEA.HI R7, R7, R10, RZ, 0x7 ;  /* 0x0000000a07077211 */ /* 0x000fc800078f38ff */
[----:B------:R-:W-:Y:S02]  /*e720*/  SHF.R.S32.HI R7, RZ, 0x7, R7 ;  /* 0x00000007ff077819 */ /* 0x000fe40000011407 */
[----:B------:R-:W0:Y:S01]  /*e730*/  MUFU.EX2 R50, R50 ;  /* 0x0000003200327308 */ /* 0x000e220000000800 */
[----:B------:R-:W-:Y:S01]  /*e740*/  F2FP.SATFINITE.E4M3.F32.PACK_AB_MERGE_C R148, R49, R148, R13 ;  /* 0x000000943194723e */ /* 0x000fe2000480700d */
[----:B------:R-:W-:-:S06]  /*e750*/  VIADD R13, R88, 0xfffffffe ;  /* 0xfffffffe580d7836 */ /* 0x000fcc0000000000 */
[----:B------:R-:W1:Y:S01]  /*e760*/  MUFU.EX2 R0, R75 ;  /* 0x0000004b00007308 */ /* 0x000e620000000800 */
[----:B0-----:R-:W-:Y:S01]  /*e770*/  F2FP.SATFINITE.E4M3.F32.PACK_AB_MERGE_C R138, R50, R123, RZ ;  /* 0x0000007b328a723e */ /* 0x001fe200048070ff */
[----:B------:R-:W-:Y:S01]  /*e780*/  BSSY B0, `(.L_x_13230) ;  /* 0x0000344000007945 */ /* 0x000fe20003800000 */
[----:B------:R-:W-:Y:S02]  /*e790*/  F2FP.SATFINITE.E4M3.F32.PACK_AB_MERGE_C R145, R85, R46, RZ ;  /* 0x0000002e5591723e */ /* 0x000fe400048070ff */
[C---:B-1----:R-:W-:Y:S01]  /*e7a0*/  F2FP.SATFINITE.E4M3.F32.PACK_AB_MERGE_C R138, R0.reuse, R121, R138 ;  /* 0x00000079008a723e */ /* 0x042fe2000480708a */
[----:B------:R-:W-:-:S01]  /*e7b0*/  FADD.FTZ R0, R0, R3 ;  /* 0x0000000300007221 */ /* 0x000fc20000010000 */
[----:B------:R-:W-:Y:S02]  /*e7c0*/  F2FP.SATFINITE.E4M3.F32.PACK_AB_MERGE_C R37, R58, R37, RZ ;  /* 0x000000253a25723e */ /* 0x000fe400048070ff */
[----:B------:R-:W-:Y:S01]  /*e7d0*/  F2FP.SATFINITE.E4M3.F32.PACK_AB_MERGE_C R34, R51, R34, RZ ;  /* 0x000000223322723e */ /* 0x000fe200048070ff */
[----:B------:R-:W-:Y:S01]  /*e7e0*/  FADD.FTZ R3, R123, R0 ;  /* 0x000000007b037221 */ /* 0x000fe20000010000 */
[----:B------:R-:W-:Y:S01]  /*e7f0*/  F2FP.SATFINITE.E4M3.F32.PACK_AB_MERGE_C R38, R53, R38, RZ ;  /* 0x000000263526723e */ /* 0x000fe200048070ff */
[----:B------:R-:W-:Y:S01]  /*e800*/  FADD.FTZ R0, R57, R48 ;  /* 0x0000003039007221 */ /* 0x000fe20000010000 */
[----:B------:R-:W-:Y:S01]  /*e810*/  F2FP.SATFINITE.E4M3.F32.PACK_AB_MERGE_C R144, R25, R144, R56 ;  /* 0x000000901990723e */ /* 0x000fe20004807038 */
[----:B------:R-:W-:Y:S01]  /*e820*/  FADD.FTZ R3, R50, R3 ;  /* 0x0000000332037221 */ /* 0x000fe20000010000 */
[----:B------:R-:W-:-:S02]  /*e830*/  F2FP.SATFINITE.E4M3.F32.PACK_AB_MERGE_C R145, R54, R33, R145 ;  /* 0x000000213691723e */ /* 0x000fc40004807091 */
[----:B------:R-:W-:Y:S02]  /*e840*/  CS2R R88, SRZ ;  /* 0x0000000000587805 */ /* 0x000fe4000001ff00 */
[----:B------:R-:W-:Y:S02]  /*e850*/  F2FP.SATFINITE.E4M3.F32.PACK_AB_MERGE_C R146, R27, R146, R37 ;  /* 0x000000921b92723e */ /* 0x000fe40004807025 */
[----:B------:R-:W-:Y:S02]  /*e860*/  CS2R R90, SRZ ;  /* 0x00000000005a7805 */ /* 0x000fe4000001ff00 */
[----:B------:R-:W-:Y:S02]  /*e870*/  F2FP.SATFINITE.E4M3.F32.PACK_AB_MERGE_C R140, R29, R140, R35 ;  /* 0x0000008c1d8c723e */ /* 0x000fe40004807023 */
[----:B------:R-:W-:Y:S02]  /*e880*/  CS2R R92, SRZ ;  /* 0x00000000005c7805 */ /* 0x000fe4000001ff00 */
        /* <DEDUP_REMOVED lines=25> */
[----:B--2---:R-:W-:-:S05]  /*ea20*/  VIMNMX R11, R11, R7, !PT ;  /* 0x000000070b0b7248 */ /* 0x004fca0007fe0100 */
[----:B------:R0:W-:Y:S01]  /*ea30*/  STL [R1+0x28], R11 ;  /* 0x0000280b01007387 */ /* 0x0001e20000100800 */
[----:B------:R-:W-:-:S13]  /*ea40*/  ISETP.GE.AND P1, PT, R13, R11, PT ;  /* 0x0000000b0d00720c */ /* 0x000fda0003f26270 */
[----:B0-----:R-:W-:Y:S05]  /*ea50*/  @!P1 BRA `(.L_x_13231) ;  /* 0x0000003000589947 */ /* 0x001fea0003800000 */
[----:B------:R-:W-:Y:S01]  /*ea60*/  BSSY B1, `(.L_x_13231) ;  /* 0x0000315000017945 */ /* 0x000fe20003800000 */
[----:B------:R-:W-:Y:S01]  /*ea70*/  IMAD.MOV.U32 R11, RZ, RZ, R8 ;  /* 0x000000ffff0b7224 */ /* 0x000fe200078e0008 */
[----:B------:R-:W-:Y:S01]  /*ea80*/  CS2R R134, SRZ ;  /* 0x0000000000867805 */ /* 0x000fe2000001ff00 */
[----:B------:R-:W-:Y:S01]  /*ea90*/  IMAD.MOV.U32 R12, RZ, RZ, R9 ;  /* 0x000000ffff0c7224 */ /* 0x000fe200078e0009 */
[----:B------:R-:W-:Y:S01]  /*eaa0*/  CS2R R132, SRZ ;  /* 0x0000000000847805 */ /* 0x000fe2000001ff00 */
[----:B------:R-:W-:Y:S01]  /*eab0*/  IMAD.MOV.U32 R7, RZ, RZ, R152 ;  /* 0x000000ffff077224 */ /* 0x000fe200078e0098 */
[----:B------:R-:W-:Y:S01]  /*eac0*/  CS2R R130, SRZ ;  /* 0x0000000000827805 */ /* 0x000fe2000001ff00 */
[----:B------:R-:W-:Y:S01]  /*ead0*/  IMAD.MOV.U32 R6, RZ, RZ, R22 ;  /* 0x000000ffff067224 */ /* 0x000fe200078e0016 */
        /* <DEDUP_REMOVED lines=21> */
.L_x_13244:
[----:B------:R-:W-:-:S04]  /*ec30*/  ISETP.NE.AND P1, PT, R6, 0x1, PT ;  /* 0x000000010600780c */ /* 0x000fc80003f25270 */
[----:B------:R-:W-:-:S04]  /*ec40*/  SEL R152, RZ, 0x1, P1 ;  /* 0x00000001ff987807 */ /* 0x000fc80000800000 */
[----:B------:R-:W-:Y:S01]  /*ec50*/  LOP3.LUT R152, R7, R152, RZ, 0x3c, !PT ;  /* 0x0000009807987212 */ /* 0x000fe200078e3cff */
[----:B------:R-:W-:Y:S06]  /*ec60*/  @!P0 BRA `(.L_x_13232) ;  /* 0x0000000000048947 */ /* 0x000fec0003800000 */
[----:B------:R-:W-:Y:S01]  /*ec70*/  BPT.TRAP 0x1 ;  /* 0x000000040000795c */ /* 0x000fe20000300000 */
.L_x_13232:
        /* <DEDUP_REMOVED lines=8> */
.L_x_13233:
[----:B------:R-:W-:Y:S01]  /*ed00*/  BSSY B2, `(.L_x_13234) ;  /* 0x0000006000027945 */ /* 0x000fe20003800000 */
[----:B------:R-:W-:Y:S02]  /*ed10*/  IMAD R24, R22, 0x300, R15 ;  /* 0x0000030016187824 */ /* 0x000fe400078e020f */
[----:B------:R-:W-:Y:S01]  /*ed20*/  IMAD.MOV.U32 R25, RZ, RZ, -0x3ffffff0 ;  /* 0xc0000010ff197424 */ /* 0x000fe200078e00ff */
[----:B-1----:R-:W-:Y:S06]  /*ed30*/  @P1 BRA `(.L_x_13235) ;  /* 0x0000000000081947 */ /* 0x002fec0003800000 */
[----:B------:R-:W1:Y:S02]  /*ed40*/  SYNCS.PHASECHK.TRANS64.TRYWAIT P1, [R14+URZ+0x19c30], R9 ;  /* 0x019c30090e0075a7 */ /* 0x000e64000802017f */
[----:B-1----:R-:W-:Y:S05]  /*ed50*/  @!P1 BRA `(.L_x_13236) ;  /* 0x0000011c00c09947 */ /* 0x002fea0003800000 */
.L_x_13235:
[----:B------:R-:W-:Y:S05]  /*ed60*/  BSYNC B2 ;  /* 0x0000000000027941 */ /* 0x000fea0003800000 */
.L_x_13234:
[C---:B------:R-:W-:Y:S01]  /*ed70*/  VIADD R8, R24.reuse, 0x100 ;  /* 0x0000010018087836 */ /* 0x040fe20000000000 */
[C---:B------:R-:W-:Y:S01]  /*ed80*/  R2UR UR6, R24.reuse ;  /* 0x00000000180672ca */ /* 0x040fe200000e0000 */
[----:B01----:R-:W-:Y:S01]  /*ed90*/  IMAD.MOV.U32 R9, RZ, RZ, -0x3ffffff0 ;  /* 0xc0000010ff097424 */ /* 0x003fe200078e00ff */
[----:B------:R-:W-:Y:S01]  /*eda0*/  R2UR UR7, R25 ;  /* 0x00000000190772ca */ /* 0x000fe200000e0000 */
[----:B------:R-:W-:Y:S01]  /*edb0*/  VIADD R24, R24, 0x200 ;  /* 0x0000020018187836 */ /* 0x000fe20000000000 */
[----:B------:R-:W-:Y:S02]  /*edc0*/  R2UR UR10, R8 ;  /* 0x00000000080a72ca */ /* 0x000fe400000e0000 */
[----:B------:R-:W-:Y:S02]  /*edd0*/  R2UR UR11, R9 ;  /* 0x00000000090b72ca */ /* 0x000fe400000e0000 */
[----:B------:R-:W2:Y:S01]  /*ede0*/  LDL.64 R8, [R1+0x8] ;  /* 0x0000080001087983 */ /* 0x000ea20000100a00 */
[----:B------:R-:W-:-:S02]  /*edf0*/  R2UR UR4, R4 ;  /* 0x00000000040472ca */ /* 0x000fc400000e0000 */
[----:B------:R-:W-:Y:S02]  /*ee00*/  R2UR UR5, R5 ;  /* 0x00000000050572ca */ /* 0x000fe400000e0000 */
[----:B------:R-:W-:Y:S02]  /*ee10*/  MOV R25, 0xc0000010 ;  /* 0xc000001000197802 */ /* 0x000fe40000000f00 */
[----:B------:R-:W-:Y:S02]  /*ee20*/  R2UR UR14, R24 ;  /* 0x00000000180e72ca */ /* 0x000fe400000e0000 */
[----:B------:R-:W-:Y:S02]  /*ee30*/  R2UR UR15, R25 ;  /* 0x00000000190f72ca */ /* 0x000fe400000e0000 */
[----:B------:R-:W-:-:S06]  /*ee40*/  WARPGROUP.ARRIVE ;  /* 0x00000000000079c5 */ /* 0x000fcc0000000000 */
        /* <DEDUP_REMOVED lines=14> */
.L_x_13237:
[----:B------:R-:W-:Y:S01]  /*ef30*/  SHF.L.U32 R7, R7, 0x1f, RZ ;  /* 0x0000001f07077819 */ /* 0x000fe200000006ff */
[----:B------:R-:W-:-:S04]  /*ef40*/  IMAD R10, R6, 0x8, R18 ;  /* 0x00000008060a7824 */ /* 0x000fc800078e0212 */
[----:B------:R0:W1:Y:S01]  /*ef50*/  SYNCS.PHASECHK.TRANS64.TRYWAIT P1, [R10+URZ+0x19c50], R7 ;  /* 0x019c50070a0075a7 */ /* 0x000062000802017f */
[----:B------:R-:W-:Y:S05]  /*ef60*/  @!P0 BRA `(.L_x_13238) ;  /* 0x0000000000048947 */ /* 0x000fea0003800000 */
[----:B------:R-:W-:Y:S01]  /*ef70*/  BPT.TRAP 0x1 ;  /* 0x000000040000795c */ /* 0x000fe20000300000 */
.L_x_13238:
[----:B------:R-:W-:Y:S04]  /*ef80*/  BSSY B2, `(.L_x_13239) ;  /* 0x0000004000027945 */ /* 0x000fe80003800000 */
[----:B-1----:R-:W-:Y:S05]  /*ef90*/  @P1 BRA `(.L_x_13240) ;  /* 0x0000000000081947 */ /* 0x002fea0003800000 */
[----:B------:R-:W1:Y:S02]  /*efa0*/  SYNCS.PHASECHK.TRANS64.TRYWAIT P1, [R10+URZ+0x19c50], R7 ;  /* 0x019c50070a0075a7 */ /* 0x000e64000802017f */
[----:B-1----:R-:W-:Y:S05]  /*efb0*/  @!P1 BRA `(.L_x_13241) ;  /* 0x0000011c003c9947 */ /* 0x002fea0003800000 */
.L_x_13240:
[----:B------:R-:W-:Y:S05]  /*efc0*/  BSYNC B2 ;  /* 0x0000000000027941 */ /* 0x000fea0003800000 */
.L_x_13239:
        /* <DEDUP_REMOVED lines=34> */
.L_x_13242:
[----:B------:R-:W2:Y:S01]  /*f1f0*/  LDL R9, [R1+0x2c] ;  /* 0x00002c0001097983 */ /* 0x000ea20000100800 */
[----:B------:R-:W0:Y:S03]  /*f200*/  LDC R7, c[0x0][0x448] ;  /* 0x00011200ff077b82 */ /* 0x000e260000000800 */
[----:B------:R-:W2:Y:S04]  /*f210*/  LDL R6, [R1+0x44] ;  /* 0x0000440001067983 */ /* 0x000ea80000100800 */
[----:B------:R-:W3:Y:S04]  /*f220*/  LDL R139, [R1+0x38] ;  /* 0x00003800018b7983 */ /* 0x000ee80000100800 */
[----:B------:R-:W3:Y:S04]  /*f230*/  LDL R138, [R1+0x34] ;  /* 0x00003400018a7983 */ /* 0x000ee80000100800 */
[----:B------:R-:W4:Y:S04]  /*f240*/  LDL R137, [R1+0x30] ;  /* 0x0000300001897983 */ /* 0x000f280000100800 */
[----:B------:R-:W5:Y:S01]  /*f250*/  LDL R136, [R1+0x4] ;  /* 0x0000040001887983 */ /* 0x000f620000100800 */
[----:B0-----:R-:W-:-:S13]  /*f260*/  ISETP.NE.AND P1, PT, R7, 0x1, PT ;  /* 0x000000010700780c */ /* 0x001fda0003f25270 */
[----:B------:R-:W0:Y:S08]  /*f270*/  @P1 LDC R8, c[0x0][0x44c] ;  /* 0x00011300ff081b82 */ /* 0x000e300000000800 */
[----:B------:R-:W1:Y:S01]  /*f280*/  @P1 LDC R7, c[0x0][0x450] ;  /* 0x00011400ff071b82 */ /* 0x000e620000000800 */
[----:B------:R-:W-:Y:S01]  /*f290*/  FMUL.FTZ R80, R2, R80 ;  /* 0x0000005002507220 */ /* 0x000fe20000410000 */
[----:B------:R-:W-:-:S02]  /*f2a0*/  VIADD R14, R14, 0x19c40 ;  /* 0x00019c400e0e7836 */ /* 0x000fc40000000000 */
[----:B------:R-:W-:Y:S01]  /*f2b0*/  FMUL.FTZ R85, R2, R85 ;  /* 0x0000005502557220 */ /* 0x000fe20000410000 */
[----:B--2---:R-:W-:Y:S02]  /*f2c0*/  IMAD.IADD R6, R6, 0x1, R9 ;  /* 0x0000000106067824 */ /* 0x004fe400078e0209 */
[----:B------:R-:W-:Y:S02]  /*f2d0*/  FMUL.FTZ R9, R2, R26 ;  /* 0x0000001a02097220 */ /* 0x000fe40000410000 */
[----:B0-----:R-:W-:-:S04]  /*f2e0*/  @P1 IMAD.HI.U32 R8, R6, R8, RZ ;  /* 0x0000000806081227 */ /* 0x001fc800078e00ff */
        /* <DEDUP_REMOVED lines=27> */
[----:B------:R-:W-:-:S02]  /*f4a0*/  FMUL.FTZ R72, R2, R77 ;  /* 0x0000004d02487220 */ /* 0x000fc40000410000 */
[----:B------:R1:W2:Y:S01]  /*f4b0*/  SHFL.IDX PT, R77, R6, 0x1, 0x1c1f ;  /* 0x003c1f00064d7f89 */ /* 0x0002a200000e0000 */
[C---:B------:R-:W-:Y:S01]  /*f4c0*/  FMUL.FTZ R8, R2.reuse, R25 ;  /* 0x0000001902087220 */ /* 0x040fe20000410000 */
[----:B-1----:R1:W-:Y:S01]  /*f4d0*/  MUFU.TANH R6, R80 ;  /* 0x0000005000067308 */ /* 0x0023e20000002400 */
[----:B------:R-:W-:Y:S01]  /*f4e0*/  FMUL.FTZ R25, R2, R29 ;  /* 0x0000001d02197220 */ /* 0x000fe20000410000 */
[----:B-1----:R-:W-:-:S04]  /*f4f0*/  IMAD.MOV.U32 R80, RZ, RZ, -0x80 ;  /* 0xffffff80ff507424 */ /* 0x002fc800078e00ff */
[----:B------:R-:W-:Y:S02]  /*f500*/  IMAD R80, R13, R80, 0x1 ;  /* 0x000000010d507424 */ /* 0x000fe400078e0250 */
[C---:B------:R-:W-:Y:S01]  /*f510*/  FMUL.FTZ R29, R2.reuse, R33 ;  /* 0x00000021021d7220 */ /* 0x040fe20000410000 */
[----:B------:R-:W-:Y:S01]  /*f520*/  FMUL.FTZ R33, R2, R37 ;  /* 0x0000002502217220 */ /* 0x000fe20000410000 */
[----:B------:R-:W1:Y:S01]  /*f530*/  MUFU.TANH R24, R24 ;  /* 0x0000001800187308 */ /* 0x000e620000002400 */
[----:B---3--:R-:W-:Y:S01]  /*f540*/  IADD3 R80, R138, R80, -R139 ;  /* 0x000000508a507210 */ /* 0x008fe20007ffe88b */
[----:B------:R-:W-:Y:S01]  /*f550*/  FMUL.FTZ R37, R2, R41 ;  /* 0x0000002902257220 */ /* 0x000fe20000410000 */
[----:B-----5:R-:W-:Y:S01]  /*f560*/  PRMT R14, R136, 0x654, R14 ;  /* 0x00000654880e7816 */ /* 0x020fe2000000000e */
[----:B------:R-:W-:Y:S02]  /*f570*/  FMUL.FTZ R41, R2, R45 ;  /* 0x0000002d02297220 */ /* 0x000fe40000410000 */
[----:B----4-:R-:W-:-:S02]  /*f580*/  IMAD.IADD R80, R80, 0x1, -R137 ;  /* 0x0000000150507824 */ /* 0x010fc400078e0a89 */
[----:B------:R-:W3:Y:S01]  /*f590*/  MUFU.TANH R7, R7 ;  /* 0x0000000700077308 */ /* 0x000ee20000002400 */
[C---:B------:R-:W-:Y:S01]  /*f5a0*/  FMUL.FTZ R45, R2.reuse, R49 ;  /* 0x00000031022d7220 */ /* 0x040fe20000410000 */
[----:B------:R-:W-:Y:S01]  /*f5b0*/  FMUL.FTZ R49, R2, R53 ;  /* 0x0000003502317220 */ /* 0x000fe20000410000 */
[----:B0-----:R-:W-:Y:S01]  /*f5c0*/  IMAD.IADD R74, R80, 0x1, R74 ;  /* 0x00000001504a7824 */ /* 0x001fe200078e024a */
[----:B------:R0:W-:Y:S04]  /*f5d0*/  SYNCS.ARRIVE.TRANS64.RED.A1T0 RZ, [R14+URZ], RZ ;  /* 0x000000ff0eff79a7 */ /* 0x0001e8000810043f */
[----:B------:R-:W4:Y:S01]  /*f5e0*/  MUFU.TANH R8, R8 ;  /* 0x0000000800087308 */ /* 0x000f220000002400 */
[----:B------:R-:W-:-:S07]  /*f5f0*/  FMUL.FTZ R53, R2, R57 ;  /* 0x0000003902357220 */ /* 0x000fce0000410000 */
[----:B------:R-:W5:Y:S01]  /*f600*/  MUFU.TANH R33, R33 ;  /* 0x0000002100217308 */ /* 0x000f620000002400 */
[C---:B0-----:R-:W-:Y:S01]  /*f610*/  FMUL.FTZ R14, R2.reuse, R27 ;  /* 0x0000001b020e7220 */ /* 0x041fe20000410000 */
[C---:B------:R-:W-:Y:S01]  /*f620*/  FMUL.FTZ R27, R2.reuse, R31 ;  /* 0x0000001f021b7220 */ /* 0x040fe20000410000 */
[----:B------:R-:W-:-:S05]  /*f630*/  FMUL.FTZ R31, R2, R35 ;  /* 0x00000023021f7220 */ /* 0x000fca0000410000 */
[----:B------:R-:W0:Y:S01]  /*f640*/  MUFU.TANH R25, R25 ;  /* 0x0000001900197308 */ /* 0x000e220000002400 */
[----:B------:R-:W-:Y:S01]  /*f650*/  FMUL.FTZ R35, R2, R39 ;  /* 0x0000002702237220 */ /* 0x000fe20000410000 */
[----:B------:R-:W-:-:S06]  /*f660*/  ISETP.GT.AND P4, PT, R74, 0x8, PT ;  /* 0x000000084a00780c */ /* 0x000fcc0003f84270 */
[----:B------:R-:W2:Y:S01]  /*f670*/  MUFU.TANH R28, R28 ;  /* 0x0000001c001c7308 */ /* 0x000ea20000002400 */
[----:B------:R-:W-:-:S07]  /*f680*/  FMUL.FTZ R39, R2, R43 ;  /* 0x0000002b02277220 */ /* 0x000fce0000410000 */
[----:B------:R-:W2:Y:S01]  /*f690*/  MUFU.TANH R29, R29 ;  /* 0x0000001d001d7308 */ /* 0x000ea20000002400 */
[----:B------:R-:W-:-:S07]  /*f6a0*/  FMUL.FTZ R43, R2, R47 ;  /* 0x0000002f022b7220 */ /* 0x000fce0000410000 */
[----:B------:R-:W2:Y:S01]  /*f6b0*/  MUFU.TANH R32, R32 ;  /* 0x0000002000207308 */ /* 0x000ea20000002400 */
[C---:B------:R-:W-:Y:S01]  /*f6c0*/  FMUL.FTZ R47, R2.reuse, R51 ;  /* 0x00000033022f7220 */ /* 0x040fe20000410000 */
[----:B------:R-:W-:-:S06]  /*f6d0*/  FMUL.FTZ R57, R2, R61 ;  /* 0x0000003d02397220 */ /* 0x000fcc0000410000 */
[----:B------:R-:W2:Y:S01]  /*f6e0*/  MUFU.TANH R44, R44 ;  /* 0x0000002c002c7308 */ /* 0x000ea20000002400 */
[----:B------:R-:W-:Y:S01]  /*f6f0*/  ISETP.GT.AND P2, PT, R74, RZ, PT ;  /* 0x000000ff4a00720c */ /* 0x000fe20003f44270 */
[----:B------:R-:W-:Y:S01]  /*f700*/  FMUL.FTZ R51, R2, R55 ;  /* 0x0000003702337220 */ /* 0x000fe20000410000 */
[----:B------:R-:W-:Y:S01]  /*f710*/  ISETP.GT.AND P3, PT, R74, 0x1, PT ;  /* 0x000000014a00780c */ /* 0x000fe20003f64270 */
[----:B------:R-:W-:-:S04]  /*f720*/  FMUL.FTZ R61, R2, R65 ;  /* 0x00000041023d7220 */ /* 0x000fc80000410000 */
[----:B------:R-:W2:Y:S01]  /*f730*/  MUFU.TANH R36, R36 ;  /* 0x0000002400247308 */ /* 0x000ea20000002400 */
[----:B-1----:R-:W-:Y:S01]  /*f740*/  FSEL R24, R24, -INF , P4 ;  /* 0xff80000018187808 */ /* 0x002fe20002000000 */
[----:B------:R-:W-:Y:S01]  /*f750*/  FMUL.FTZ R55, R2, R59 ;  /* 0x0000003b02377220 */ /* 0x000fe20000410000 */
[----:B------:R-:W-:-:S05]  /*f760*/  ISETP.GT.AND P4, PT, R74, 0x19, PT ;  /* 0x000000194a00780c */ /* 0x000fca0003f84270 */
[----:B------:R-:W1:Y:S01]  /*f770*/  MUFU.TANH R37, R37 ;  /* 0x0000002500257308 */ /* 0x000e620000002400 */
[----:B------:R-:W-:-:S07]  /*f780*/  FMUL.FTZ R59, R2, R63 ;  /* 0x0000003f023b7220 */ /* 0x000fce0000410000 */
[----:B------:R-:W1:Y:S01]  /*f790*/  MUFU.TANH R40, R40 ;  /* 0x0000002800287308 */ /* 0x000e620000002400 */
[----:B------:R-:W-:-:S07]  /*f7a0*/  FMUL.FTZ R63, R2, R67 ;  /* 0x00000043023f7220 */ /* 0x000fce0000410000 */
[----:B------:R-:W1:Y:S01]  /*f7b0*/  MUFU.TANH R41, R41 ;  /* 0x0000002900297308 */ /* 0x000e620000002400 */
[----:B---3--:R-:W-:Y:S01]  /*f7c0*/  FSEL R7, R7, -INF , P2 ;  /* 0xff80000007077808 */ /* 0x008fe20001000000 */
[----:B------:R-:W-:Y:S01]  /*f7d0*/  FMUL.FTZ R65, R2, R69 ;  /* 0x0000004502417220 */ /* 0x000fe20000410000 */
[----:B----4-:R-:W-:-:S05]  /*f7e0*/  FSEL R8, R8, -INF , P3 ;  /* 0xff80000008087808 */ /* 0x010fca0001800000 */
[----:B------:R-:W3:Y:S01]  /*f7f0*/  MUFU.TANH R53, R53 ;  /* 0x0000003500357308 */ /* 0x000ee20000002400 */
[----:B------:R-:W-:Y:S01]  /*f800*/  FMUL.FTZ R67, R2, R71 ;  /* 0x0000004702437220 */ /* 0x000fe20000410000 */
[----:B------:R-:W-:Y:S01]  /*f810*/  ISETP.GT.AND P5, PT, R74, 0x9, PT ;  /* 0x000000094a00780c */ /* 0x000fe20003fa4270 */
[----:B------:R-:W-:Y:S01]  /*f820*/  FMUL.FTZ R69, R2, R73 ;  /* 0x0000004902457220 */ /* 0x000fe20000410000 */
[----:B------:R-:W-:-:S04]  /*f830*/  ISETP.GT.AND P1, PT, R74, 0x10, PT ;  /* 0x000000104a00780c */ /* 0x000fc80003f24270 */
[----:B------:R-:W4:Y:S01]  /*f840*/  MUFU.TANH R45, R45 ;  /* 0x0000002d002d7308 */ /* 0x000f220000002400 */
[----:B------:R-:W-:Y:S01]  /*f850*/  ISETP.GT.AND P2, PT, R74, 0x11, PT ;  /* 0x000000114a00780c */ /* 0x000fe20003f44270 */
[----:B------:R-:W-:Y:S01]  /*f860*/  FMUL.FTZ R71, R2, R76 ;  /* 0x0000004c02477220 */ /* 0x000fe20000410000 */
[----:B------:R-:W-:-:S05]  /*f870*/  ISETP.GT.AND P3, PT, R74, 0x18, PT ;  /* 0x000000184a00780c */ /* 0x000fca0003f64270 */
[----:B------:R-:W4:Y:S01]  /*f880*/  MUFU.TANH R48, R48 ;  /* 0x0000003000307308 */ /* 0x000f220000002400 */
[----:B-----5:R-:W-:Y:S02]  /*f890*/  FSEL R33, R33, -INF , P4 ;  /* 0xff80000021217808 */ /* 0x020fe40002000000 */
[----:B------:R-:W-:-:S05]  /*f8a0*/  ISETP.GT.AND P4, PT, R74, 0x30, PT ;  /* 0x000000304a00780c */ /* 0x000fca0003f84270 */
[----:B------:R-:W5:Y:S01]  /*f8b0*/  MUFU.TANH R49, R49 ;  /* 0x0000003100317308 */ /* 0x000f620000002400 */
[----:B0-----:R-:W-:-:S07]  /*f8c0*/  FSEL R25, R25, -INF , P5 ;  /* 0xff80000019197808 */ /* 0x001fce0002800000 */
[----:B------:R-:W0:Y:S01]  /*f8d0*/  MUFU.TANH R52, R52 ;  /* 0x0000003400347308 */ /* 0x000e220000002400 */
[----:B--2---:R-:W-:Y:S02]  /*f8e0*/  FSEL R28, R28, -INF , P1 ;  /* 0xff8000001c1c7808 */ /* 0x004fe40000800000 */
[----:B------:R-:W-:-:S05]  /*f8f0*/  FSEL R29, R29, -INF , P2 ;  /* 0xff8000001d1d7808 */ /* 0x000fca0001000000 */
[----:B------:R-:W2:Y:S01]  /*f900*/  MUFU.TANH R64, R64 ;  /* 0x0000004000407308 */ /* 0x000ea20000002400 */
[----:B------:R-:W-:Y:S02]  /*f910*/  FSEL R32, R32, -INF , P3 ;  /* 0xff80000020207808 */ /* 0x000fe40001800000 */
[C---:B------:R-:W-:Y:S02]  /*f920*/  ISETP.GT.AND P5, PT, R74.reuse, 0x20, PT ;  /* 0x000000204a00780c */ /* 0x040fe40003fa4270 */
[----:B------:R-:W-:-:S03]  /*f930*/  ISETP.GT.AND P1, PT, R74, 0x21, PT ;  /* 0x000000214a00780c */ /* 0x000fc60003f24270 */
[----:B------:R-:W2:Y:S01]  /*f940*/  MUFU.TANH R56, R56 ;  /* 0x0000003800387308 */ /* 0x000ea20000002400 */
[C---:B------:R-:W-:Y:S02]  /*f950*/  ISETP.GT.AND P2, PT, R74.reuse, 0x28, PT ;  /* 0x000000284a00780c */ /* 0x040fe40003f44270 */
[----:B------:R-:W-:-:S05]  /*f960*/  ISETP.GT.AND P3, PT, R74, 0x29, PT ;  /* 0x000000294a00780c */ /* 0x000fca0003f64270 */
[----:B------:R-:W2:Y:S01]  /*f970*/  MUFU.TANH R57, R57 ;  /* 0x0000003900397308 */ /* 0x000ea20000002400 */
[----:B------:R-:W-:Y:S02]  /*f980*/  FSEL R44, R44, -INF , P4 ;  /* 0xff8000002c2c7808 */ /* 0x000fe40002000000 */
[----:B------:R-:W-:-:S05]  /*f990*/  ISETP.GT.AND P4, PT, R74, 0x41, PT ;  /* 0x000000414a00780c */ /* 0x000fca0003f84270 */
[----:B------:R-:W2:Y:S01]  /*f9a0*/  MUFU.TANH R60, R60 ;  /* 0x0000003c003c7308 */ /* 0x000ea20000002400 */
[----:B------:R-:W-:-:S07]  /*f9b0*/  FSEL R36, R36, -INF , P5 ;  /* 0xff80000024247808 */ /* 0x000fce0002800000 */
[----:B------:R-:W2:Y:S01]  /*f9c0*/  MUFU.TANH R61, R61 ;  /* 0x0000003d003d7308 */ /* 0x000ea20000002400 */
[----:B-1----:R-:W-:Y:S02]  /*f9d0*/  FSEL R37, R37, -INF , P1 ;  /* 0xff80000025257808 */ /* 0x002fe40000800000 */
[----:B------:R-:W-:-:S05]  /*f9e0*/  FSEL R40, R40, -INF , P2 ;  /* 0xff80000028287808 */ /* 0x000fca0001000000 */
[----:B------:R-:W1:Y:S01]  /*f9f0*/  MUFU.TANH R72, R72 ;  /* 0x0000004800487308 */ /* 0x000e620000002400 */
[----:B------:R-:W-:Y:S02]  /*fa00*/  FSEL R41, R41, -INF , P3 ;  /* 0xff80000029297808 */ /* 0x000fe40001800000 */
[C---:B------:R-:W-:Y:S02]  /*fa10*/  ISETP.GT.AND P5, PT, R74.reuse, 0x31, PT ;  /* 0x000000314a00780c */ /* 0x040fe40003fa4270 */
[----:B------:R-:W-:-:S03]  /*fa20*/  ISETP.GT.AND P1, PT, R74, 0x38, PT ;  /* 0x000000384a00780c */ /* 0x000fc60003f24270 */
[----:B------:R-:W1:Y:S01]  /*fa30*/  MUFU.TANH R65, R65 ;  /* 0x0000004100417308 */ /* 0x000e620000002400 */
[C---:B------:R-:W-:Y:S02]  /*fa40*/  ISETP.GT.AND P2, PT, R74.reuse, 0x39, PT ;  /* 0x000000394a00780c */ /* 0x040fe40003f44270 */
[----:B------:R-:W-:-:S05]  /*fa50*/  ISETP.GT.AND P3, PT, R74, 0x40, PT ;  /* 0x000000404a00780c */ /* 0x000fca0003f64270 */
[----:B------:R-:W1:Y:S01]  /*fa60*/  MUFU.TANH R68, R68 ;  /* 0x0000004400447308 */ /* 0x000e620000002400 */
[----:B---3--:R-:W-:Y:S02]  /*fa70*/  FSEL R53, R53, -INF , P4 ;  /* 0xff80000035357808 */ /* 0x008fe40002000000 */
[----:B------:R-:W-:-:S05]  /*fa80*/  ISETP.GT.AND P4, PT, R74, 0x58, PT ;  /* 0x000000584a00780c */ /* 0x000fca0003f84270 */
[----:B------:R-:W3:Y:S01]  /*fa90*/  MUFU.TANH R69, R69 ;  /* 0x0000004500457308 */ /* 0x000ee20000002400 */
[----:B----4-:R-:W-:-:S07]  /*faa0*/  FSEL R45, R45, -INF , P5 ;  /* 0xff8000002d2d7808 */ /* 0x010fce0002800000 */
[----:B------:R-:W4:Y:S01]  /*fab0*/  MUFU.TANH R71, R71 ;  /* 0x0000004700477308 */ /* 0x000f220000002400 */
[----:B------:R-:W-:Y:S02]  /*fac0*/  FSEL R48, R48, -INF , P1 ;  /* 0xff80000030307808 */ /* 0x000fe40000800000 */
[----:B-----5:R-:W-:-:S05]  /*fad0*/  FSEL R49, R49, -INF , P2 ;  /* 0xff80000031317808 */ /* 0x020fca0001000000 */
[----:B------:R-:W5:Y:S01]  /*fae0*/  MUFU.TANH R9, R9 ;  /* 0x0000000900097308 */ /* 0x000f620000002400 */
[----:B0-----:R-:W-:Y:S02]  /*faf0*/  FSEL R52, R52, -INF , P3 ;  /* 0xff80000034347808 */ /* 0x001fe40001800000 */
[C---:B------:R-:W-:Y:S02]  /*fb00*/  ISETP.GT.AND P5, PT, R74.reuse, 0x48, PT ;  /* 0x000000484a00780c */ /* 0x040fe40003fa4270 */
[C---:B------:R-:W-:Y:S02]  /*fb10*/  ISETP.GT.AND P1, PT, R74.reuse, 0x49, PT ;  /* 0x000000494a00780c */ /* 0x040fe40003f24270 */
[C---:B------:R-:W-:Y:S02]  /*fb20*/  ISETP.GT.AND P2, PT, R74.reuse, 0x50, PT ;  /* 0x000000504a00780c */ /* 0x040fe40003f44270 */
[----:B------:R-:W-:Y:S01]  /*fb30*/  ISETP.GT.AND P3, PT, R74, 0x51, PT ;  /* 0x000000514a00780c */ /* 0x000fe20003f64270 */
[----:B------:R-:W-:Y:S01]  /*fb40*/  IMAD.IADD R77, R80, 0x1, R77 ;  /* 0x00000001504d7824 */ /* 0x000fe200078e024d */
[----:B--2---:R-:W-:-:S02]  /*fb50*/  FSEL R64, R64, -INF , P4 ;  /* 0xff80000040407808 */ /* 0x004fc40002000000 */
[----:B------:R-:W-:Y:S02]  /*fb60*/  ISETP.GT.AND P4, PT, R74, 0x69, PT ;  /* 0x000000694a00780c */ /* 0x000fe40003f84270 */
[----:B------:R-:W-:Y:S02]  /*fb70*/  FSEL R56, R56, -INF , P5 ;  /* 0xff80000038387808 */ /* 0x000fe40002800000 */
[----:B------:R-:W-:Y:S02]  /*fb80*/  FSEL R57, R57, -INF , P1 ;  /* 0xff80000039397808 */ /* 0x000fe40000800000 */
[----:B------:R-:W-:Y:S02]  /*fb90*/  FSEL R60, R60, -INF , P2 ;  /* 0xff8000003c3c7808 */ /* 0x000fe40001000000 */
[----:B------:R-:W-:Y:S02]  /*fba0*/  FSEL R61, R61, -INF , P3 ;  /* 0xff8000003d3d7808 */ /* 0x000fe40001800000 */
[----:B------:R-:W-:-:S02]  /*fbb0*/  ISETP.GT.AND P5, PT, R74, 0x59, PT ;  /* 0x000000594a00780c */ /* 0x000fc40003fa4270 */
[C---:B------:R-:W-:Y:S02]  /*fbc0*/  ISETP.GT.AND P1, PT, R74.reuse, 0x60, PT ;  /* 0x000000604a00780c */ /* 0x040fe40003f24270 */
[C---:B------:R-:W-:Y:S02]  /*fbd0*/  ISETP.GT.AND P2, PT, R74.reuse, 0x61, PT ;  /* 0x000000614a00780c */ /* 0x040fe40003f44270 */
[----:B------:R-:W-:Y:S02]  /*fbe0*/  ISETP.GT.AND P3, PT, R74, 0x68, PT ;  /* 0x000000684a00780c */ /* 0x000fe40003f64270 */
[----:B-1----:R-:W-:Y:S02]  /*fbf0*/  FSEL R72, R72, -INF , P4 ;  /* 0xff80000048487808 */ /* 0x002fe40002000000 */
[----:B------:R-:W-:Y:S02]  /*fc00*/  ISETP.GT.AND P4, PT, R77, RZ, PT ;  /* 0x000000ff4d00720c */ /* 0x000fe40003f84270 */
[----:B------:R-:W-:-:S02]  /*fc10*/  FSEL R65, R65, -INF , P5 ;  /* 0xff80000041417808 */ /* 0x000fc40002800000 */
[----:B------:R-:W-:Y:S02]  /*fc20*/  FSEL R68, R68, -INF , P1 ;  /* 0xff80000044447808 */ /* 0x000fe40000800000 */
[----:B---3--:R-:W-:Y:S02]  /*fc30*/  FSEL R69, R69, -INF , P2 ;  /* 0xff80000045457808 */ /* 0x008fe40001000000 */
[----:B----4-:R-:W-:Y:S02]  /*fc40*/  FSEL R71, R71, -INF , P3 ;  /* 0xff80000047477808 */ /* 0x010fe40001800000 */
[C---:B------:R-:W-:Y:S02]  /*fc50*/  ISETP.GT.AND P5, PT, R74.reuse, 0x70, PT ;  /* 0x000000704a00780c */ /* 0x040fe40003fa4270 */
[C---:B------:R-:W-:Y:S02]  /*fc60*/  ISETP.GT.AND P1, PT, R74.reuse, 0x71, PT ;  /* 0x000000714a00780c */ /* 0x040fe40003f24270 */
[----:B------:R-:W-:-:S02]  /*fc70*/  ISETP.GT.AND P2, PT, R74, 0x78, PT ;  /* 0x000000784a00780c */ /* 0x000fc40003f44270 */
[----:B------:R-:W-:Y:S02]  /*fc80*/  ISETP.GT.AND P3, PT, R74, 0x79, PT ;  /* 0x000000794a00780c */ /* 0x000fe40003f64270 */
[----:B-----5:R-:W-:Y:S02]  /*fc90*/  FSEL R74, R9, -INF , P4 ;  /* 0xff800000094a7808 */ /* 0x020fe40002000000 */
        /* <DEDUP_REMOVED lines=26> */
[----:B------:R-:W0:Y:S03]  /*fe40*/  MUFU.TANH R73, R73 ;  /* 0x0000004900497308 */ /* 0x000e260000002400 */
[----:B------:R-:W-:Y:S01]  /*fe50*/  FMNMX.FTZ R9, R68, R9, !PT ;  /* 0x0000000944097209 */ /* 0x000fe20007810000 */
[----:B------:R-:W-:-:S03]  /*fe60*/  FMUL.FTZ R80, R2, R75 ;  /* 0x0000004b02507220 */ /* 0x000fc60000410000 */
[----:B------:R-:W-:Y:S01]  /*fe70*/  FMNMX.FTZ R9, R69, R9, !PT ;  /* 0x0000000945097209 */ /* 0x000fe20007810000 */
[----:B------:R-:W1:Y:S03]  /*fe80*/  MUFU.TANH R76, R76 ;  /* 0x0000004c004c7308 */ /* 0x000e660000002400 */
[----:B------:R-:W-:-:S05]  /*fe90*/  FMNMX.FTZ R9, R71, R9, !PT ;  /* 0x0000000947097209 */ /* 0x000fca0007810000 */
[----:B------:R-:W2:Y:S01]  /*fea0*/  MUFU.TANH R75, R85 ;  /* 0x00000055004b7308 */ /* 0x000ea20000002400 */
[----:B------:R-:W-:Y:S02]  /*feb0*/  FSEL R6, R6, -INF , P5 ;  /* 0xff80000006067808 */ /* 0x000fe40002800000 */
[----:B------:R-:W-:Y:S02]  /*fec0*/  FMNMX.FTZ R9, R72, R9, !PT ;  /* 0x0000000948097209 */ /* 0x000fe40007810000 */
[----:B0-----:R-:W-:Y:S02]  /*fed0*/  FSEL R73, R73, -INF , P1 ;  /* 0xff80000049497808 */ /* 0x001fe40000800000 */
[----:B------:R-:W-:Y:S01]  /*fee0*/  FMNMX.FTZ R9, R6, R9, !PT ;  /* 0x0000000906097209 */ /* 0x000fe20007810000 */
[----:B------:R-:W0:Y:S01]  /*fef0*/  MUFU.TANH R14, R14 ;  /* 0x0000000e000e7308 */ /* 0x000e220000002400 */
[----:B-1----:R-:W-:Y:S02]  /*ff00*/  FSEL R76, R76, -INF , P2 ;  /* 0xff8000004c4c7808 */ /* 0x002fe40001000000 */
[----:B------:R-:W-:-:S04]  /*ff10*/  FMNMX.FTZ R9, R73, R9, !PT ;  /* 0x0000000949097209 */ /* 0x000fc80007810000 */
[----:B------:R-:W-:Y:S02]  /*ff20*/  FMNMX.FTZ R9, R76, R9, !PT ;  /* 0x000000094c097209 */ /* 0x000fe40007810000 */
[----:B--2---:R-:W-:Y:S02]  /*ff30*/  FSEL R75, R75, -INF , P3 ;  /* 0xff8000004b4b7808 */ /* 0x004fe40001800000 */
[----:B------:R-:W-:Y:S02]  /*ff40*/  ISETP.GT.AND P5, PT, R77, 0x1, PT ;  /* 0x000000014d00780c */ /* 0x000fe40003fa4270 */
[----:B------:R-:W-:Y:S02]  /*ff50*/  FMNMX.FTZ R9, R75, R9, !PT ;  /* 0x000000094b097209 */ /* 0x000fe40007810000 */
[----:B0-----:R-:W-:-:S03]  /*ff60*/  FSEL R81, R14, -INF , P5 ;  /* 0xff8000000e517808 */ /* 0x001fc60002800000 */
[----:B------:R-:W0:Y:S01]  /*ff70*/  SHFL.BFLY PT, R14, R9, 0x2, 0x1f ;  /* 0x0c401f00090e7f89 */ /* 0x000e2200000e0000 */
[----:B------:R-:W1:Y:S08]  /*ff80*/  MUFU.TANH R26, R26 ;  /* 0x0000001a001a7308 */ /* 0x000e700000002400 */
[----:B------:R-:W2:Y:S01]  /*ff90*/  MUFU.TANH R27, R27 ;  /* 0x0000001b001b7308 */ /* 0x000ea20000002400 */
[----:B0-----:R-:W-:-:S05]  /*ffa0*/  FMNMX.FTZ R9, R9, R14, !PT ;  /* 0x0000000e09097209 */ /* 0x001fca0007810000 */
[----:B------:R-:W0:Y:S02]  /*ffb0*/  SHFL.BFLY PT, R14, R9, 0x1, 0x1f ;  /* 0x0c201f00090e7f89 */ /* 0x000e2400000e0000 */
[----:B------:R-:W3:Y:S08]  /*ffc0*/  MUFU.TANH R30, R30 ;  /* 0x0000001e001e7308 */ /* 0x000ef00000002400 */
[----:B------:R-:W4:Y:S08]  /*ffd0*/  MUFU.TANH R31, R31 ;  /* 0x0000001f001f7308 */ /* 0x000f300000002400 */
[----:B------:R-:W5:Y:S08]  /*ffe0*/  MUFU.TANH R34, R34 ;  /* 0x0000002200227308 */ /* 0x000f700000002400 */
[----:B------:R-:W5:Y:S08]  /*fff0*/  MUFU.TANH R35, R35 ;  /* 0x0000002300237308 */ /* 0x000f700000002400 */
[----:B------:R-:W5:Y:S08]  /*10000*/  MUFU.TANH R38, R38 ;  /* 0x0000002600267308 */ /* 0x000f700000002400 */
[----:B------:R-:W5:Y:S08]  /*10010*/  MUFU.TANH R39, R39 ;  /* 0x0000002700277308 */ /* 0x000f700000002400 */
[----:B------:R-:W5:Y:S01]  /*10020*/  MUFU.TANH R42, R42 ;  /* 0x0000002a002a7308 */ /* 0x000f620000002400 */
[----:B------:R-:W-:-:S02]  /*10030*/  ISETP.GT.AND P1, PT, R77, 0x8, PT ;  /* 0x000000084d00780c */ /* 0x000fc40003f24270 */
[C---:B------:R-:W-:Y:S02]  /*10040*/  ISETP.GT.AND P2, PT, R77.reuse, 0x9, PT ;  /* 0x000000094d00780c */ /* 0x040fe40003f44270 */
[----:B------:R-:W-:-:S03]  /*10050*/  ISETP.GT.AND P3, PT, R77, 0x10, PT ;  /* 0x000000104d00780c */ /* 0x000fc60003f64270 */
[----:B------:R-:W5:Y:S01]  /*10060*/  MUFU.TANH R43, R43 ;  /* 0x0000002b002b7308 */ /* 0x000f620000002400 */
[----:B------:R-:W-:Y:S02]  /*10070*/  ISETP.GT.AND P4, PT, R77, 0x11, PT ;  /* 0x000000114d00780c */ /* 0x000fe40003f84270 */
[----:B0-----:R-:W-:-:S05]  /*10080*/  FMNMX.FTZ R9, R9, R14, !PT ;  /* 0x0000000e09097209 */ /* 0x001fca0007810000 */
[----:B------:R-:W0:Y:S01]  /*10090*/  MUFU.TANH R46, R46 ;  /* 0x0000002e002e7308 */ /* 0x000e220000002400 */
[----:B-1----:R-:W-:-:S07]  /*100a0*/  FSEL R26, R26, -INF , P1 ;  /* 0xff8000001a1a7808 */ /* 0x002fce0000800000 */
[----:B------:R-:W1:Y:S01]  /*100b0*/  MUFU.TANH R47, R47 ;  /* 0x0000002f002f7308 */ /* 0x000e620000002400 */
[----:B--2---:R-:W-:-:S07]  /*100c0*/  FSEL R27, R27, -INF , P2 ;  /* 0xff8000001b1b7808 */ /* 0x004fce0001000000 */
[----:B------:R-:W2:Y:S01]  /*100d0*/  MUFU.TANH R50, R50 ;  /* 0x0000003200327308 */ /* 0x000ea20000002400 */
[----:B---3--:R-:W-:-:S07]  /*100e0*/  FSEL R30, R30, -INF , P3 ;  /* 0xff8000001e1e7808 */ /* 0x008fce0001800000 */
[----:B------:R-:W3:Y:S01]  /*100f0*/  MUFU.TANH R51, R51 ;  /* 0x0000003300337308 */ /* 0x000ee20000002400 */
[----:B----4-:R-:W-:Y:S02]  /*10100*/  FSEL R31, R31, -INF , P4 ;  /* 0xff8000001f1f7808 */ /* 0x010fe40002000000 */
[C---:B------:R-:W-:Y:S02]  /*10110*/  ISETP.GT.AND P5, PT, R77.reuse, 0x18, PT ;  /* 0x000000184d00780c */ /* 0x040fe40003fa4270 */
[----:B------:R-:W-:-:S03]  /*10120*/  ISETP.GT.AND P1, PT, R77, 0x19, PT ;  /* 0x000000194d00780c */ /* 0x000fc60003f24270 */
[----:B------:R-:W4:Y:S01]  /*10130*/  MUFU.TANH R54, R54 ;  /* 0x0000003600367308 */ /* 0x000f220000002400 */
[C---:B------:R-:W-:Y:S02]  /*10140*/  ISETP.GT.AND P2, PT, R77.reuse, 0x20, PT ;  /* 0x000000204d00780c */ /* 0x040fe40003f44270 */
[C---:B------:R-:W-:Y:S02]  /*10150*/  ISETP.GT.AND P3, PT, R77.reuse, 0x21, PT ;  /* 0x000000214d00780c */ /* 0x040fe40003f64270 */
[----:B------:R-:W-:-:S03]  /*10160*/  ISETP.GT.AND P4, PT, R77, 0x28, PT ;  /* 0x000000284d00780c */ /* 0x000fc60003f84270 */
[----:B------:R-:W4:Y:S01]  /*10170*/  MUFU.TANH R55, R55 ;  /* 0x0000003700377308 */ /* 0x000f220000002400 */
[----:B------:R-:W-:-:S07]  /*10180*/  FSETP.NEU.FTZ.AND P6, PT, R9, -INF , PT ;  /* 0xff8000000900780b */ /* 0x000fce0003fdd000 */
[----:B------:R-:W4:Y:S01]  /*10190*/  MUFU.TANH R58, R58 ;  /* 0x0000003a003a7308 */ /* 0x000f220000002400 */
[----:B-----5:R-:W-:-:S07]  /*101a0*/  FSEL R34, R34, -INF , P5 ;  /* 0xff80000022227808 */ /* 0x020fce0002800000 */
[----:B------:R-:W5:Y:S01]  /*101b0*/  MUFU.TANH R59, R59 ;  /* 0x0000003b003b7308 */ /* 0x000f620000002400 */
[----:B------:R-:W-:-:S07]  /*101c0*/  FSEL R35, R35, -INF , P1 ;  /* 0xff80000023237808 */ /* 0x000fce0000800000 */
[----:B------:R-:W5:Y:S01]  /*101d0*/  MUFU.TANH R62, R62 ;  /* 0x0000003e003e7308 */ /* 0x000f620000002400 */
[----:B------:R-:W-:Y:S02]  /*101e0*/  FSEL R38, R38, -INF , P2 ;  /* 0xff80000026267808 */ /* 0x000fe40001000000 */
[----:B------:R-:W-:Y:S02]  /*101f0*/  FSEL R39, R39, -INF , P3 ;  /* 0xff80000027277808 */ /* 0x000fe40001800000 */
[----:B------:R-:W-:-:S03]  /*10200*/  FSEL R42, R42, -INF , P4 ;  /* 0xff8000002a2a7808 */ /* 0x000fc60002000000 */
[----:B------:R-:W5:Y:S01]  /*10210*/  MUFU.TANH R63, R63 ;  /* 0x0000003f003f7308 */ /* 0x000f620000002400 */
[----:B------:R-:W-:Y:S02]  /*10220*/  FSEL R14, R9, RZ, P6 ;  /* 0x000000ff090e7208 */ /* 0x000fe40003000000 */
[C---:B------:R-:W-:Y:S02]  /*10230*/  ISETP.GT.AND P5, PT, R77.reuse, 0x29, PT ;  /* 0x000000294d00780c */ /* 0x040fe40003fa4270 */
[----:B------:R-:W-:-:S03]  /*10240*/  ISETP.GT.AND P1, PT, R77, 0x30, PT ;  /* 0x000000304d00780c */ /* 0x000fc60003f24270 */
[----:B------:R-:W5:Y:S01]  /*10250*/  MUFU.TANH R66, R66 ;  /* 0x0000004200427308 */ /* 0x000f620000002400 */
[C---:B------:R-:W-:Y:S02]  /*10260*/  ISETP.GT.AND P2, PT, R77.reuse, 0x31, PT ;  /* 0x000000314d00780c */ /* 0x040fe40003f44270 */
[C---:B------:R-:W-:Y:S02]  /*10270*/  ISETP.GT.AND P3, PT, R77.reuse, 0x38, PT ;  /* 0x000000384d00780c */ /* 0x040fe40003f64270 */
[----:B------:R-:W-:-:S03]  /*10280*/  ISETP.GT.AND P4, PT, R77, 0x39, PT ;  /* 0x000000394d00780c */ /* 0x000fc60003f84270 */
[----:B------:R-:W5:Y:S01]  /*10290*/  MUFU.TANH R67, R67 ;  /* 0x0000004300437308 */ /* 0x000f620000002400 */
[----:B------:R-:W-:-:S07]  /*102a0*/  FSEL R43, R43, -INF , P5 ;  /* 0xff8000002b2b7808 */ /* 0x000fce0002800000 */
[----:B------:R-:W5:Y:S01]  /*102b0*/  MUFU.TANH R70, R70 ;  /* 0x0000004600467308 */ /* 0x000f620000002400 */
[----:B0-----:R-:W-:-:S07]  /*102c0*/  FSEL R46, R46, -INF , P1 ;  /* 0xff8000002e2e7808 */ /* 0x001fce0000800000 */
[----:B------:R-:W0:Y:S01]  /*102d0*/  MUFU.TANH R80, R80 ;  /* 0x0000005000507308 */ /* 0x000e220000002400 */
[----:B-1----:R-:W-:Y:S01]  /*102e0*/  FSEL R47, R47, -INF , P2 ;  /* 0xff8000002f2f7808 */ /* 0x002fe20001000000 */
[----:B------:R-:W-:-:S01]  /*102f0*/  FADD.FTZ R12, -R14, R12 ;  /* 0x0000000c0e0c7221 */ /* 0x000fc20000010100 */
[----:B--2---:R-:W-:Y:S01]  /*10300*/  FSEL R50, R50, -INF , P3 ;  /* 0xff80000032327808 */ /* 0x004fe20001800000 */
[----:B------:R-:W-:Y:S01]  /*10310*/  IMAD.U32 R14, RZ, RZ, UR37 ;  /* 0x00000025ff0e7e24 */ /* 0x000fe2000f8e00ff */
[----:B---3--:R-:W-:Y:S02]  /*10320*/  FSEL R51, R51, -INF , P4 ;  /* 0xff80000033337808 */ /* 0x008fe40002000000 */
[C---:B------:R-:W-:Y:S02]  /*10330*/  ISETP.GT.AND P5, PT, R77.reuse, 0x40, PT ;  /* 0x000000404d00780c */ /* 0x040fe40003fa4270 */
[C---:B------:R-:W-:Y:S02]  /*10340*/  ISETP.GT.AND P1, PT, R77.reuse, 0x41, PT ;  /* 0x000000414d00780c */ /* 0x040fe40003f24270 */
[----:B------:R-:W-:-:S02]  /*10350*/  ISETP.GT.AND P2, PT, R77, 0x48, PT ;  /* 0x000000484d00780c */ /* 0x000fc40003f44270 */
[C---:B------:R-:W-:Y:S02]  /*10360*/  ISETP.GT.AND P3, PT, R77.reuse, 0x49, PT ;  /* 0x000000494d00780c */ /* 0x040fe40003f64270 */
[----:B------:R-:W-:Y:S01]  /*10370*/  ISETP.GT.AND P4, PT, R77, 0x50, PT ;  /* 0x000000504d00780c */ /* 0x000fe20003f84270 */
[----:B------:R-:W-:Y:S01]  /*10380*/  FFMA.FTZ R85, R9, R14, -8 ;  /* 0xc100000009557423 */ /* 0x000fe2000001000e */
[----:B----4-:R-:W-:Y:S02]  /*10390*/  FSEL R54, R54, -INF , P5 ;  /* 0xff80000036367808 */ /* 0x010fe40002800000 */
[----:B------:R-:W-:Y:S02]  /*103a0*/  FSEL R55, R55, -INF , P1 ;  /* 0xff80000037377808 */ /* 0x000fe40000800000 */
[----:B------:R-:W-:Y:S02]  /*103b0*/  FSEL R58, R58, -INF , P2 ;  /* 0xff8000003a3a7808 */ /* 0x000fe40001000000 */
[----:B-----5:R-:W-:-:S02]  /*103c0*/  FSEL R59, R59, -INF , P3 ;  /* 0xff8000003b3b7808 */ /* 0x020fc40001800000 */
[----:B------:R-:W-:Y:S02]  /*103d0*/  FSEL R62, R62, -INF , P4 ;  /* 0xff8000003e3e7808 */ /* 0x000fe40002000000 */
[C---:B------:R-:W-:Y:S02]  /*103e0*/  ISETP.GT.AND P5, PT, R77.reuse, 0x51, PT ;  /* 0x000000514d00780c */ /* 0x040fe40003fa4270 */
[C---:B------:R-:W-:Y:S02]  /*103f0*/  ISETP.GT.AND P1, PT, R77.reuse, 0x58, PT ;  /* 0x000000584d00780c */ /* 0x040fe40003f24270 */
[C---:B------:R-:W-:Y:S02]  /*10400*/  ISETP.GT.AND P2, PT, R77.reuse, 0x59, PT ;  /* 0x000000594d00780c */ /* 0x040fe40003f44270 */
[C---:B------:R-:W-:Y:S02]  /*10410*/  ISETP.GT.AND P3, PT, R77.reuse, 0x60, PT ;  /* 0x000000604d00780c */ /* 0x040fe40003f64270 */
[----:B------:R-:W-:Y:S01]  /*10420*/  ISETP.GT.AND P4, PT, R77, 0x61, PT ;  /* 0x000000614d00780c */ /* 0x000fe20003f84270 */
[----:B------:R-:W-:Y:S01]  /*10430*/  FMUL.FTZ R78, R2, R78 ;  /* 0x0000004e024e7220 */ /* 0x000fe20000410000 */
[----:B------:R-:W-:-:S02]  /*10440*/  FSEL R63, R63, -INF , P5 ;  /* 0xff8000003f3f7808 */ /* 0x000fc40002800000 */
[----:B------:R-:W-:Y:S02]  /*10450*/  FSEL R66, R66, -INF , P1 ;  /* 0xff80000042427808 */ /* 0x000fe40000800000 */
[----:B------:R-:W-:Y:S02]  /*10460*/  FSEL R67, R67, -INF , P2 ;  /* 0xff80000043437808 */ /* 0x000fe40001000000 */
[----:B------:R-:W-:Y:S02]  /*10470*/  FSEL R70, R70, -INF , P3 ;  /* 0xff80000046467808 */ /* 0x000fe40001800000 */
[----:B0-----:R-:W-:Y:S02]  /*10480*/  FSEL R80, R80, -INF , P4 ;  /* 0xff80000050507808 */ /* 0x001fe40002000000 */
[----:B------:R-:W-:Y:S02]  /*10490*/  FSEL R85, R85, RZ, P6 ;  /* 0x000000ff55557208 */ /* 0x000fe40003000000 */
[----:B------:R-:W-:-:S02]  /*104a0*/  ISETP.GT.AND P1, PT, R77, 0x69, PT ;  /* 0x000000694d00780c */ /* 0x000fc40003f24270 */
[C---:B------:R-:W-:Y:S02]  /*104b0*/  ISETP.GT.AND P2, PT, R77.reuse, 0x70, PT ;  /* 0x000000704d00780c */ /* 0x040fe40003f44270 */
[C---:B------:R-:W-:Y:S02]  /*104c0*/  ISETP.GT.AND P3, PT, R77.reuse, 0x71, PT ;  /* 0x000000714d00780c */ /* 0x040fe40003f64270 */
[C---:B------:R-:W-:Y:S02]  /*104d0*/  ISETP.GT.AND P4, PT, R77.reuse, 0x78, PT ;  /* 0x000000784d00780c */ /* 0x040fe40003f84270 */
[C---:B------:R-:W-:Y:S02]  /*104e0*/  ISETP.GT.AND P5, PT, R77.reuse, 0x79, PT ;  /* 0x000000794d00780c */ /* 0x040fe40003fa4270 */
[----:B------:R-:W-:Y:S02]  /*104f0*/  ISETP.GT.AND P6, PT, R77, 0x68, PT ;  /* 0x000000684d00780c */ /* 0x000fe40003fc4270 */
[----:B------:R0:W1:Y:S02]  /*10500*/  MUFU.TANH R77, R78 ;  /* 0x0000004e004d7308 */ /* 0x0000640000002400 */
[----:B0-----:R-:W-:-:S04]  /*10510*/  FMNMX.FTZ R78, R74, R11, !PT ;  /* 0x0000000b4a4e7209 */ /* 0x001fc80007810000 */
        /* <DEDUP_REMOVED lines=21> */
[----:B------:R0:W2:Y:S03]  /*10670*/  MUFU.TANH R78, R79 ;  /* 0x0000004f004e7308 */ /* 0x0000a60000002400 */
[----:B------:R-:W-:Y:S01]  /*10680*/  FMNMX.FTZ R84, R63, R84, !PT ;  /* 0x000000543f547209 */ /* 0x000fe20007810000 */
[----:B0-----:R-:W-:-:S03]  /*10690*/  FMUL.FTZ R79, R2, R82 ;  /* 0x00000052024f7220 */ /* 0x001fc60000410000 */
[----:B------:R-:W-:Y:S01]  /*106a0*/  FMNMX.FTZ R84, R66, R84, !PT ;  /* 0x0000005442547209 */ /* 0x000fe20007810000 */
[C---:B------:R-:W-:Y:S01]  /*106b0*/  FMUL.FTZ R82, R2.reuse, R83 ;  /* 0x0000005302527220 */ /* 0x040fe20000410000 */
[----:B------:R-:W-:Y:S02]  /*106c0*/  FMUL.FTZ R83, R2, R86 ;  /* 0x0000005602537220 */ /* 0x000fe40000410000 */
[----:B------:R-:W-:Y:S01]  /*106d0*/  FMNMX.FTZ R84, R67, R84, !PT ;  /* 0x0000005443547209 */ /* 0x000fe20007810000 */
[----:B------:R-:W0:Y:S03]  /*106e0*/  MUFU.TANH R79, R79 ;  /* 0x0000004f004f7308 */ /* 0x000e260000002400 */
[----:B------:R-:W-:Y:S01]  /*106f0*/  FMNMX.FTZ R84, R70, R84, !PT ;  /* 0x0000005446547209 */ /* 0x000fe20007810000 */
[----:B------:R-:W-:-:S04]  /*10700*/  FFMA.FTZ R7, R7, R14, -R85 ;  /* 0x0000000e07077223 */ /* 0x000fc80000010855 */
[----:B------:R-:W3:Y:S01]  /*10710*/  MUFU.TANH R82, R82 ;  /* 0x0000005200527308 */ /* 0x000ee20000002400 */
        /* <DEDUP_REMOVED lines=31> */
[----:B------:R-:W4:Y:S01]  /*10910*/  MUFU.TANH R83, R83 ;  /* 0x0000005300537308 */ /* 0x000f220000002400 */
[----:B------:R-:W-:Y:S01]  /*10920*/  FMUL.FTZ R87, R2, R87 ;  /* 0x0000005702577220 */ /* 0x000fe20000410000 */
[----:B-1----:R-:W-:-:S02]  /*10930*/  FSEL R77, R77, -INF , P6 ;  /* 0xff8000004d4d7808 */ /* 0x002fc40003000000 */
[----:B------:R-:W-:Y:S02]  /*10940*/  FMNMX.FTZ R85, R80, R84, !PT ;  /* 0x0000005450557209 */ /* 0x000fe40007810000 */
[----:B--2---:R-:W-:Y:S02]  /*10950*/  FSEL R78, R78, -INF , P1 ;  /* 0xff8000004e4e7808 */ /* 0x004fe40000800000 */
[----:B------:R-:W1:Y:S01]  /*10960*/  MUFU.TANH R84, R87 ;  /* 0x0000005700547308 */ /* 0x000e620000002400 */
[----:B------:R-:W-:Y:S02]  /*10970*/  FMNMX.FTZ R85, R77, R85, !PT ;  /* 0x000000554d557209 */ /* 0x000fe40007810000 */
[----:B0-----:R-:W-:Y:S02]  /*10980*/  FSEL R79, R79, -INF , P2 ;  /* 0xff8000004f4f7808 */ /* 0x001fe40001000000 */
[----:B------:R-:W-:Y:S02]  /*10990*/  FMNMX.FTZ R85, R78, R85, !PT ;  /* 0x000000554e557209 */ /* 0x000fe40007810000 */
[----:B---3--:R-:W-:-:S02]  /*109a0*/  FSEL R82, R82, -INF , P3 ;  /* 0xff80000052527808 */ /* 0x008fc40001800000 */
[----:B------:R-:W-:Y:S02]  /*109b0*/  FMNMX.FTZ R85, R79, R85, !PT ;  /* 0x000000554f557209 */ /* 0x000fe40007810000 */
[----:B----4-:R-:W-:Y:S02]  /*109c0*/  FSEL R83, R83, -INF , P4 ;  /* 0xff80000053537808 */ /* 0x010fe40002000000 */
[----:B------:R-:W-:Y:S02]  /*109d0*/  FMNMX.FTZ R85, R82, R85, !PT ;  /* 0x0000005552557209 */ /* 0x000fe40007810000 */
[----:B-1----:R-:W-:Y:S02]  /*109e0*/  FSEL R84, R84, -INF , P5 ;  /* 0xff80000054547808 */ /* 0x002fe40002800000 */
[----:B------:R-:W-:-:S04]  /*109f0*/  FMNMX.FTZ R85, R83, R85, !PT ;  /* 0x0000005553557209 */ /* 0x000fc80007810000 */
[----:B------:R-:W-:-:S05]  /*10a00*/  FMNMX.FTZ R85, R84, R85, !PT ;  /* 0x0000005554557209 */ /* 0x000fca0007810000 */
[----:B------:R-:W0:Y:S01]  /*10a10*/  SHFL.BFLY PT, R86, R85, 0x2, 0x1f ;  /* 0x0c401f0055567f89 */ /* 0x000e2200000e0000 */
[----:B------:R1:W-:Y:S01]  /*10a20*/  MUFU.EX2 R87, R8 ;  /* 0x0000000800577308 */ /* 0x0003e20000000800 */
[----:B0-----:R-:W-:-:S05]  /*10a30*/  FMNMX.FTZ R86, R85, R86, !PT ;  /* 0x0000005655567209 */ /* 0x001fca0007810000 */
[----:B-1----:R-:W0:Y:S01]  /*10a40*/  SHFL.BFLY PT, R8, R86, 0x1, 0x1f ;  /* 0x0c201f0056087f89 */ /* 0x002e2200000e0000 */
[----:B------:R-:W-:Y:S01]  /*10a50*/  FMUL.FTZ R12, R12, R14 ;  /* 0x0000000e0c0c7220 */ /* 0x000fe20000410000 */
[----:B0-----:R-:W-:-:S04]  /*10a60*/  FMNMX.FTZ R8, R86, R8, !PT ;  /* 0x0000000856087209 */ /* 0x001fc80007810000 */
[----:B------:R-:W-:-:S04]  /*10a70*/  FSETP.NEU.FTZ.AND P1, PT, R8, -INF , PT ;  /* 0xff8000000800780b */ /* 0x000fc80003f3d000 */
[----:B------:R-:W-:-:S05]  /*10a80*/  FSEL R85, R8, RZ, P1 ;  /* 0x000000ff08557208 */ /* 0x000fca0000800000 */
[----:B------:R-:W-:Y:S01]  /*10a90*/  FADD.FTZ R11, -R85, R11 ;  /* 0x0000000b550b7221 */ /* 0x000fe20000010100 */
[----:B------:R-:W-:-:S05]  /*10aa0*/  FFMA.FTZ R85, R8, R14, -8 ;  /* 0xc100000008557423 */ /* 0x000fca000001000e */
[----:B------:R-:W-:Y:S01]  /*10ab0*/  FSEL R85, R85, RZ, P1 ;  /* 0x000000ff55557208 */ /* 0x000fe20000800000 */
[----:B------:R-:W-:-:S04]  /*10ac0*/  FMUL.FTZ R11, R11, R14 ;  /* 0x0000000e0b0b7220 */ /* 0x000fc80000410000 */
[-CC-:B------:R-:W-:Y:S01]  /*10ad0*/  FFMA.FTZ R74, R74, R14.reuse, -R85.reuse ;  /* 0x0000000e4a4a7223 */ /* 0x180fe20000010855 */
[----:B------:R-:W-:-:S01]  /*10ae0*/  FFMA.FTZ R81, R81, R14, -R85 ;  /* 0x0000000e51517223 */ /* 0x000fc20000010855 */
[----:B------:R-:W-:Y:S01]  /*10af0*/  MUFU.EX2 R7, R7 ;  /* 0x0000000700077308 */ /* 0x000fe20000000800 */
[----:B------:R-:W-:-:S07]  /*10b00*/  FFMA.FTZ R26, R26, R14, -R85 ;  /* 0x0000000e1a1a7223 */ /* 0x000fce0000010855 */
[----:B------:R-:W0:Y:S01]  /*10b10*/  MUFU.EX2 R12, R12 ;  /* 0x0000000c000c7308 */ /* 0x000e220000000800 */
[----:B------:R-:W-:-:S07]  /*10b20*/  FFMA.FTZ R27, R27, R14, -R85 ;  /* 0x0000000e1b1b7223 */ /* 0x000fce0000010855 */
[----:B------:R-:W-:Y:S08]  /*10b30*/  MUFU.EX2 R74, R74 ;  /* 0x0000004a004a7308 */ /* 0x000ff00000000800 */
[----:B------:R-:W1:Y:S01]  /*10b40*/  MUFU.EX2 R11, R11 ;  /* 0x0000000b000b7308 */ /* 0x000e620000000800 */
[----:B------:R-:W-:-:S07]  /*10b50*/  FFMA.FTZ R30, R30, R14, -R85 ;  /* 0x0000000e1e1e7223 */ /* 0x000fce0000010855 */
[----:B------:R-:W2:Y:S01]  /*10b60*/  MUFU.EX2 R81, R81 ;  /* 0x0000005100517308 */ /* 0x000ea20000000800 */
[----:B------:R-:W-:-:S07]  /*10b70*/  FFMA.FTZ R31, R31, R14, -R85 ;  /* 0x0000000e1f1f7223 */ /* 0x000fce0000010855 */
[----:B------:R-:W3:Y:S08]  /*10b80*/  MUFU.EX2 R24, R24 ;  /* 0x0000001800187308 */ /* 0x000ef00000000800 */
[----:B------:R-:W4:Y:S01]  /*10b90*/  MUFU.EX2 R26, R26 ;  /* 0x0000001a001a7308 */ /* 0x000f220000000800 */
[----:B0-----:R-:W-:-:S01]  /*10ba0*/  FFMA.FTZ R3, R12, R3, R7 ;  /* 0x000000030c037223 */ /* 0x001fc20000010007 */
[----:B-1----:R-:W-:-:S06]  /*10bb0*/  FFMA.FTZ R0, R11, R0, R74 ;  /* 0x000000000b007223 */ /* 0x002fcc000001004a */
[----:B------:R-:W0:Y:S01]  /*10bc0*/  MUFU.EX2 R25, R25 ;  /* 0x0000001900197308 */ /* 0x000e220000000800 */
[----:B------:R-:W-:-:S07]  /*10bd0*/  FFMA.FTZ R34, R34, R14, -R85 ;  /* 0x0000000e22227223 */ /* 0x000fce0000010855 */
[----:B------:R-:W1:Y:S01]  /*10be0*/  MUFU.EX2 R27, R27 ;  /* 0x0000001b001b7308 */ /* 0x000e620000000800 */
[----:B------:R-:W-:-:S01]  /*10bf0*/  FFMA.FTZ R35, R35, R14, -R85 ;  /* 0x0000000e23237223 */ /* 0x000fc20000010855 */
[-CC-:B------:R-:W-:Y:S01]  /*10c00*/  FFMA.FTZ R38, R38, R14.reuse, -R85.reuse ;  /* 0x0000000e26267223 */ /* 0x180fe20000010855 */
[----:B------:R-:W-:-:S05]  /*10c10*/  FFMA.FTZ R39, R39, R14, -R85 ;  /* 0x0000000e27277223 */ /* 0x000fca0000010855 */
[----:B------:R-:W5:Y:S01]  /*10c20*/  MUFU.EX2 R28, R28 ;  /* 0x0000001c001c7308 */ /* 0x000f620000000800 */
[----:B------:R-:W-:-:S01]  /*10c30*/  FFMA.FTZ R42, R42, R14, -R85 ;  /* 0x0000000e2a2a7223 */ /* 0x000fc20000010855 */
[-CC-:B------:R-:W-:Y:S01]  /*10c40*/  FFMA.FTZ R43, R43, R14.reuse, -R85.reuse ;  /* 0x0000000e2b2b7223 */ /* 0x180fe20000010855 */
[----:B------:R-:W-:-:S01]  /*10c50*/  FFMA.FTZ R46, R46, R14, -R85 ;  /* 0x0000000e2e2e7223 */ /* 0x000fc20000010855 */
[----:B------:R-:W-:-:S04]  /*10c60*/  FFMA.FTZ R47, R47, R14, -R85 ;  /* 0x0000000e2f2f7223 */ /* 0x000fc80000010855 */
        /* <DEDUP_REMOVED lines=21> */
[----:B------:R-:W-:-:S01]  /*10dc0*/  FADD.FTZ R3, R87, R3 ;  /* 0x0000000357037221 */ /* 0x000fc20000010000 */
[----:B--2---:R-:W-:-:S03]  /*10dd0*/  FADD.FTZ R85, R81, R0 ;  /* 0x0000000051557221 */ /* 0x004fc60000010000 */
[----:B---3--:R-:W-:Y:S01]  /*10de0*/  FADD.FTZ R0, R24, R3 ;  /* 0x0000000318007221 */ /* 0x008fe20000010000 */
[----:B----4-:R-:W-:-:S02]  /*10df0*/  FADD.FTZ R3, R26, R85 ;  /* 0x000000551a037221 */ /* 0x010fc40000010000 */
[----:B------:R-:W2:Y:S01]  /*10e00*/  MUFU.EX2 R32, R32 ;  /* 0x0000002000207308 */ /* 0x000ea20000000800 */
[----:B0-----:R-:W-:-:S01]  /*10e10*/  FADD.FTZ R0, R25, R0 ;  /* 0x0000000019007221 */ /* 0x001fc20000010000 */
[----:B-1----:R-:W-:-:S06]  /*10e20*/  FADD.FTZ R3, R27, R3 ;  /* 0x000000031b037221 */ /* 0x002fcc0000010000 */
[----:B------:R-:W0:Y:S01]  /*10e30*/  MUFU.EX2 R34, R34 ;  /* 0x0000002200227308 */ /* 0x000e220000000800 */
[----:B-----5:R-:W-:-:S01]  /*10e40*/  FADD.FTZ R0, R28, R0 ;  /* 0x000000001c007221 */ /* 0x020fc20000010000 */
[----:B------:R-:W-:-:S06]  /*10e50*/  FADD.FTZ R3, R30, R3 ;  /* 0x000000031e037221 */ /* 0x000fcc0000010000 */
[----:B------:R-:W1:Y:S08]  /*10e60*/  MUFU.EX2 R33, R33 ;  /* 0x0000002100217308 */ /* 0x000e700000000800 */
[----:B------:R-:W3:Y:S01]  /*10e70*/  MUFU.EX2 R35, R35 ;  /* 0x0000002300237308 */ /* 0x000ee20000000800 */
[----:B------:R-:W-:-:S01]  /*10e80*/  FADD.FTZ R0, R29, R0 ;  /* 0x000000001d007221 */ /* 0x000fc20000010000 */
[----:B------:R-:W-:-:S06]  /*10e90*/  FADD.FTZ R3, R31, R3 ;  /* 0x000000031f037221 */ /* 0x000fcc0000010000 */
[----:B------:R-:W4:Y:S08]  /*10ea0*/  MUFU.EX2 R36, R36 ;  /* 0x0000002400247308 */ /* 0x000f300000000800 */
[----:B------:R-:W5:Y:S01]  /*10eb0*/  MUFU.EX2 R38, R38 ;  /* 0x0000002600267308 */ /* 0x000f620000000800 */
[----:B--2---:R-:W-:-:S01]  /*10ec0*/  FADD.FTZ R0, R32, R0 ;  /* 0x0000000020007221 */ /* 0x004fc20000010000 */
[----:B0-----:R-:W-:-:S06]  /*10ed0*/  FADD.FTZ R3, R34, R3 ;  /* 0x0000000322037221 */ /* 0x001fcc0000010000 */
[----:B------:R-:W0:Y:S08]  /*10ee0*/  MUFU.EX2 R37, R37 ;  /* 0x0000002500257308 */ /* 0x000e300000000800 */
[----:B------:R-:W2:Y:S01]  /*10ef0*/  MUFU.EX2 R39, R39 ;  /* 0x0000002700277308 */ /* 0x000ea20000000800 */
[----:B-1----:R-:W-:-:S01]  /*10f00*/  FADD.FTZ R0, R33, R0 ;  /* 0x0000000021007221 */ /* 0x002fc20000010000 */
[----:B---3--:R-:W-:-:S06]  /*10f10*/  FADD.FTZ R3, R35, R3 ;  /* 0x0000000323037221 */ /* 0x008fcc0000010000 */
[----:B------:R-:W1:Y:S08]  /*10f20*/  MUFU.EX2 R40, R40 ;  /* 0x0000002800287308 */ /* 0x000e700000000800 */
[----:B------:R-:W3:Y:S01]  /*10f30*/  MUFU.EX2 R42, R42 ;  /* 0x0000002a002a7308 */ /* 0x000ee20000000800 */
[----:B----4-:R-:W-:-:S01]  /*10f40*/  FADD.FTZ R0, R36, R0 ;  /* 0x0000000024007221 */ /* 0x010fc20000010000 */
[----:B-----5:R-:W-:-:S06]  /*10f50*/  FADD.FTZ R3, R38, R3 ;  /* 0x0000000326037221 */ /* 0x020fcc0000010000 */
[----:B------:R-:W4:Y:S08]  /*10f60*/  MUFU.EX2 R41, R41 ;  /* 0x0000002900297308 */ /* 0x000f300000000800 */
[----:B------:R-:W5:Y:S01]  /*10f70*/  MUFU.EX2 R43, R43 ;  /* 0x0000002b002b7308 */ /* 0x000f620000000800 */
[----:B0-----:R-:W-:-:S01]  /*10f80*/  FADD.FTZ R0, R37, R0 ;  /* 0x0000000025007221 */ /* 0x001fc20000010000 */
[----:B--2---:R-:W-:-:S06]  /*10f90*/  FADD.FTZ R3, R39, R3 ;  /* 0x0000000327037221 */ /* 0x004fcc0000010000 */
        /* <DEDUP_REMOVED lines=79> */
[----:B-----5:R-:W-:-:S03]  /*11490*/  FADD.FTZ R3, R82, R3 ;  /* 0x0000000352037221 */ /* 0x020fc60000010000 */
[----:B0-----:R-:W-:Y:S01]  /*114a0*/  FADD.FTZ R0, R76, R0 ;  /* 0x000000004c007221 */ /* 0x001fe20000010000 */
[----:B--2---:R-:W-:-:S03]  /*114b0*/  FADD.FTZ R85, R83, R3 ;  /* 0x0000000353557221 */ /* 0x004fc60000010000 */
[----:B-1----:R-:W-:Y:S01]  /*114c0*/  FADD.FTZ R3, R75, R0 ;  /* 0x000000004b037221 */ /* 0x002fe20000010000 */
[----:B---3--:R-:W-:-:S01]  /*114d0*/  FADD.FTZ R0, R84, R85 ;  /* 0x0000005554007221 */ /* 0x008fc20000010000 */
[----:B------:R-:W-:Y:S06]  /*114e0*/  @!P0 BRA `(.L_x_13243) ;  /* 0x0000000000048947 */ /* 0x000fec0003800000 */
[----:B------:R-:W-:Y:S01]  /*114f0*/  BPT.TRAP 0x1 ;  /* 0x000000040000795c */ /* 0x000fe20000300000 */
.L_x_13243:
        /* <DEDUP_REMOVED lines=106> */
[----:B0-----:R-:W-:Y:S05]  /*11ba0*/  @P1 BRA `(.L_x_13244) ;  /* 0xffffffd000201947 */ /* 0x001fea000383ffff */
[----:B------:R-:W-:Y:S05]  /*11bb0*/  BSYNC B1 ;  /* 0x0000000000017941 */ /* 0x000fea0003800000 */
.L_x_13231:
[----:B------:R-:W-:Y:S05]  /*11bc0*/  BSYNC B0 ;  /* 0x0000000000007941 */ /* 0x000fea0003800000 */
.L_x_13230:
        /* <DEDUP_REMOVED lines=8> */
.L_x_13259:
        /* <DEDUP_REMOVED lines=8> */
.L_x_13247:
[----:B------:R-:W-:Y:S01]  /*11cd0*/  IMAD R8, R22, 0x8, R18 ;  /* 0x0000000816087824 */ /* 0x000fe200078e0212 */
[----:B------:R-:W-:-:S04]  /*11ce0*/  SHF.L.U32 R9, R152, 0x1f, RZ ;  /* 0x0000001f98097819 */ /* 0x000fc800000006ff */
[----:B------:R0:W1:Y:S01]  /*11cf0*/  SYNCS.PHASECHK.TRANS64.TRYWAIT P1, [R8+URZ+0x19c30], R9 ;  /* 0x019c3009080075a7 */ /* 0x000062000802017f */
[----:B------:R-:W-:Y:S05]  /*11d00*/  @!P0 BRA `(.L_x_13248) ;  /* 0x0000000000048947 */ /* 0x000fea0003800000 */
[----:B------:R-:W-:Y:S01]  /*11d10*/  BPT.TRAP 0x1 ;  /* 0x000000040000795c */ /* 0x000fe20000300000 */
.L_x_13248:
[----:B------:R-:W-:Y:S01]  /*11d20*/  BSSY B1, `(.L_x_13249) ;  /* 0x0000006000017945 */ /* 0x000fe20003800000 */
[----:B------:R-:W-:Y:S02]  /*11d30*/  IMAD R24, R22, 0x300, R15 ;  /* 0x0000030016187824 */ /* 0x000fe400078e020f */
[----:B------:R-:W-:Y:S01]  /*11d40*/  IMAD.MOV.U32 R25, RZ, RZ, -0x3ffffff0 ;  /* 0xc0000010ff197424 */ /* 0x000fe200078e00ff */
[----:B-1----:R-:W-:Y:S06]  /*11d50*/  @P1 BRA `(.L_x_13250) ;  /* 0x0000000000081947 */ /* 0x002fec0003800000 */
[----:B------:R-:W1:Y:S02]  /*11d60*/  SYNCS.PHASECHK.TRANS64.TRYWAIT P1, [R8+URZ+0x19c30], R9 ;  /* 0x019c3009080075a7 */ /* 0x000e64000802017f */
[----:B-1----:R-:W-:Y:S05]  /*11d70*/  @!P1 BRA `(.L_x_13251) ;  /* 0x000000ec00e09947 */ /* 0x002fea0003800000 */
.L_x_13250:
[----:B------:R-:W-:Y:S05]  /*11d80*/  BSYNC B1 ;  /* 0x0000000000017941 */ /* 0x000fea0003800000 */
.L_x_13249:
[C---:B01----:R-:W-:Y:S01]  /*11d90*/  VIADD R8, R24.reuse, 0x100 ;  /* 0x0000010018087836 */ /* 0x043fe20000000000 */
[C---:B------:R-:W-:Y:S01]  /*11da0*/  R2UR UR6, R24.reuse ;  /* 0x00000000180672ca */ /* 0x040fe200000e0000 */
[----:B------:R-:W-:Y:S01]  /*11db0*/  IMAD.MOV.U32 R9, RZ, RZ, -0x3ffffff0 ;  /* 0xc0000010ff097424 */ /* 0x000fe200078e00ff */
        /* <DEDUP_REMOVED lines=25> */
.L_x_13252:
[----:B------:R-:W-:Y:S01]  /*11f50*/  SHF.L.U32 R7, R7, 0x1f, RZ ;  /* 0x0000001f07077819 */ /* 0x000fe200000006ff */
[----:B------:R-:W-:-:S04]  /*11f60*/  IMAD R10, R6, 0x8, R18 ;  /* 0x00000008060a7824 */ /* 0x000fc800078e0212 */
[----:B------:R0:W1:Y:S01]  /*11f70*/  SYNCS.PHASECHK.TRANS64.TRYWAIT P1, [R10+URZ+0x19c50], R7 ;  /* 0x019c50070a0075a7 */ /* 0x000062000802017f */
[----:B------:R-:W-:Y:S05]  /*11f80*/  @!P0 BRA `(.L_x_13253) ;  /* 0x0000000000048947 */ /* 0x000fea0003800000 */
[----:B------:R-:W-:Y:S01]  /*11f90*/  BPT.TRAP 0x1 ;  /* 0x000000040000795c */ /* 0x000fe20000300000 */
.L_x_13253:
[----:B------:R-:W-:Y:S04]  /*11fa0*/  BSSY B1, `(.L_x_13254) ;  /* 0x0000004000017945 */ /* 0x000fe80003800000 */
[----:B-1----:R-:W-:Y:S05]  /*11fb0*/  @P1 BRA `(.L_x_13255) ;  /* 0x0000000000081947 */ /* 0x002fea0003800000 */
[----:B------:R-:W1:Y:S02]  /*11fc0*/  SYNCS.PHASECHK.TRANS64.TRYWAIT P1, [R10+URZ+0x19c50], R7 ;  /* 0x019c50070a0075a7 */ /* 0x000e64000802017f */
[----:B-1----:R-:W-:Y:S05]  /*11fd0*/  @!P1 BRA `(.L_x_13256) ;  /* 0x000000ec005c9947 */ /* 0x002fea0003800000 */
.L_x_13255:
[----:B------:R-:W-:Y:S05]  /*11fe0*/  BSYNC B1 ;  /* 0x0000000000017941 */ /* 0x000fea0003800000 */
.L_x_13254:
[----:B01----:R-:W-:Y:S01]  /*11ff0*/  VIADD R7, R18, 0x3000 ;  /* 0x0000300012077836 */ /* 0x003fe20000000000 */
[----:B------:R-:W-:Y:S01]  /*12000*/  WARPGROUP.ARRIVE ;  /* 0x00000000000079c5 */ /* 0x000fe20000000000 */
[----:B------:R-:W-:-:S03]  /*12010*/  IMAD.MOV.U32 R9, RZ, RZ, 0x40000040 ;  /* 0x40000040ff097424 */ /* 0x000fc600078e00ff */
[----:B------:R-:W-:-:S04]  /*12020*/  SHF.R.U32.HI R7, RZ, 0x4, R7 ;  /* 0x00000004ff077819 */ /* 0x000fc80000011607 */
[----:B------:R-:W-:-:S04]  /*12030*/  LOP3.LUT R7, R7, 0x3fff, RZ, 0xc0, !PT ;  /* 0x00003fff07077812 */ /* 0x000fc800078ec0ff */
[----:B------:R-:W-:-:S05]  /*12040*/  LOP3.LUT R7, R7, 0x10000, RZ, 0xfc, !PT ;  /* 0x0001000007077812 */ /* 0x000fca00078efcff */
[----:B------:R-:W-:Y:S02]  /*12050*/  IMAD R6, R6, 0x300, R7 ;  /* 0x0000030006067824 */ /* 0x000fe400078e0207 */
[----:B------:R-:W-:-:S03]  /*12060*/  IMAD.MOV.U32 R7, RZ, RZ, 0x40000040 ;  /* 0x40000040ff077424 */ /* 0x000fc600078e00ff */
[C---:B------:R-:W-:Y:S02]  /*12070*/  R2UR UR6, R6.reuse ;  /* 0x00000000060672ca */ /* 0x040fe400000e0000 */
[----:B------:R-:W-:Y:S01]  /*12080*/  R2UR UR7, R7 ;  /* 0x00000000070772ca */ /* 0x000fe200000e0000 */
[----:B------:R-:W-:Y:S01]  /*12090*/  IMAD.MOV.U32 R7, RZ, RZ, 0x40000040 ;  /* 0x40000040ff077424 */ /* 0x000fe200078e00ff */
[----:B------:R-:W-:-:S11]  /*120a0*/  IADD3 R8, R6, 0x2, RZ ;  /* 0x0000000206087810 */ /* 0x000fd60007ffe0ff */
        /* <DEDUP_REMOVED lines=22> */
.L_x_13257:
[----:B------:R-:W2:Y:S01]  /*12210*/  LDL R136, [R1+0x4] ;  /* 0x0000040001887983 */ /* 0x000ea20000100800 */
[C---:B------:R-:W-:Y:S01]  /*12220*/  FMUL.FTZ R6, R2.reuse, R24 ;  /* 0x0000001802067220 */ /* 0x040fe20000410000 */
[C---:B------:R-:W-:Y:S01]  /*12230*/  FMUL.FTZ R7, R2.reuse, R25 ;  /* 0x0000001902077220 */ /* 0x040fe20000410000 */
[C---:B------:R-:W-:Y:S01]  /*12240*/  FMUL.FTZ R24, R2.reuse, R26 ;  /* 0x0000001a02187220 */ /* 0x040fe20000410000 */
[----:B------:R-:W-:Y:S01]  /*12250*/  FMUL.FTZ R26, R2, R28 ;  /* 0x0000001c021a7220 */ /* 0x000fe20000410000 */
[----:B------:R-:W-:Y:S02]  /*12260*/  IMAD R8, R14, 0x8, R18 ;  /* 0x000000080e087824 */ /* 0x000fe400078e0212 */
[C---:B------:R-:W-:Y:S01]  /*12270*/  FMUL.FTZ R25, R2.reuse, R27 ;  /* 0x0000001b02197220 */ /* 0x040fe20000410000 */
[----:B------:R-:W0:Y:S01]  /*12280*/  MUFU.TANH R6, R6 ;  /* 0x0000000600067308 */ /* 0x000e220000002400 */
[----:B------:R-:W-:Y:S01]  /*12290*/  FMUL.FTZ R27, R2, R29 ;  /* 0x0000001d021b7220 */ /* 0x000fe20000410000 */
[----:B------:R-:W-:-:S02]  /*122a0*/  VIADD R8, R8, 0x19c40 ;  /* 0x00019c4008087836 */ /* 0x000fc40000000000 */
        /* <DEDUP_REMOVED lines=199> */
[-C--:B------:R-:W-:Y:S02]  /*12f20*/  FMUL.FTZ R12, R12, R14.reuse ;  /* 0x0000000e0c0c7220 */ /* 0x080fe40000410000 */
[-C--:B------:R-:W-:Y:S01]  /*12f30*/  FMUL.FTZ R86, R86, R14.reuse ;  /* 0x0000000e56567220 */ /* 0x080fe20000410000 */
        /* <DEDUP_REMOVED lines=32> */
[-C--:B------:R-:W-:Y:S01]  /*13140*/  FFMA.FTZ R81, R8, R14.reuse, -8 ;  /* 0xc100000008517423 */ /* 0x080fe2000001000e */
[----:B------:R-:W-:Y:S03]  /*13150*/  MUFU.EX2 R12, R12 ;  /* 0x0000000c000c7308 */ /* 0x000fe60000000800 */
        /* <DEDUP_REMOVED lines=163> */
.L_x_13258:
        /* <DEDUP_REMOVED lines=104> */
[C---:B--2---:R-:W-:Y:S01]  /*14210*/  ISETP.GT.AND P1, PT, R13.reuse, R85, PT ;  /* 0x000000550d00720c */ /* 0x044fe20003f24270 */
[----:B------:R-:W-:-:S12]  /*14220*/  VIADD R13, R13, 0xffffffff ;  /* 0xffffffff0d0d7836 */ /* 0x000fd80000000000 */
[----:B0-----:R-:W-:Y:S05]  /*14230*/  @P1 BRA `(.L_x_13259) ;  /* 0xffffffd800841947 */ /* 0x001fea000383ffff */
.L_x_13246:
[----:B------:R-:W-:Y:S05]  /*14240*/  BSYNC B0 ;  /* 0x0000000000007941 */ /* 0x000fea0003800000 */
.L_x_13245:
[----:B------:R-:W-:Y:S06]  /*14250*/  BAR.ARV 0x8, 0x200 ;  /* 0x0208000000007b1d */ /* 0x000fec0000002000 */
[----:B------:R-:W-:Y:S05]  /*14260*/  @!P0 BRA `(.L_x_13260) ;  /* 0x0000000000048947 */ /* 0x000fea0003800000 */
[----:B------:R-:W-:Y:S01]  /*14270*/  BPT.TRAP 0x1 ;  /* 0x000000040000795c */ /* 0x000fe20000300000 */
.L_x_13260:
[----:B------:R-:W-:Y:S01]  /*14280*/  IMAD R12, R22, 0x8, R18 ;  /* 0x00000008160c7824 */ /* 0x000fe200078e0212 */
[----:B------:R-:W-:-:S04]  /*14290*/  SHF.L.U32 R5, R152, 0x1f, RZ ;  /* 0x0000001f98057819 */ /* 0x000fc800000006ff */
[----:B------:R0:W1:Y:S01]  /*142a0*/  SYNCS.PHASECHK.TRANS64.TRYWAIT P1, [R12+URZ+0x19c50], R5 ;  /* 0x019c50050c0075a7 */ /* 0x000062000802017f */
[----:B------:R-:W-:Y:S05]  /*142b0*/  @!P0 BRA `(.L_x_13261) ;  /* 0x0000000000048947 */ /* 0x000fea0003800000 */
[----:B------:R-:W-:Y:S01]  /*142c0*/  BPT.TRAP 0x1 ;  /* 0x000000040000795c */ /* 0x000fe20000300000 */
.L_x_13261:
[----:B------:R-:W-:Y:S04]  /*142d0*/  BSSY B0, `(.L_x_13262) ;  /* 0x0000004000007945 */ /* 0x000fe80003800000 */
[----:B-1----:R-:W-:Y:S05]  /*142e0*/  @P1 BRA `(.L_x_13263) ;  /* 0x0000000000081947 */ /* 0x002fea0003800000 */
[----:B------:R-:W1:Y:S02]  /*142f0*/  SYNCS.PHASECHK.TRANS64.TRYWAIT P1, [R12+URZ+0x19c50], R5 ;  /* 0x019c50050c0075a7 */ /* 0x000e64000802017f */
[----:B-1----:R-:W-:Y:S05]  /*14300*/  @!P1 BRA `(.L_x_13264) ;  /* 0x000000c800a49947 */ /* 0x002fea0003800000 */
.L_x_13263:
[----:B------:R-:W-:Y:S05]  /*14310*/  BSYNC B0 ;  /* 0x0000000000007941 */ /* 0x000fea0003800000 */
.L_x_13262:
[----:B------:R-:W2:Y:S04]  /*14320*/  LDL R2, [R1+0x64] ;  /* 0x0000640001027983 */ /* 0x000ea80000100800 */
[----:B------:R-:W3:Y:S01]  /*14330*/  LDL R13, [R1+0x48] ;  /* 0x00004800010d7983 */ /* 0x000ee20000100800 */
[----:B------:R-:W-:Y:S01]  /*14340*/  VIADD R18, R18, 0x3000 ;  /* 0x0000300012127836 */ /* 0x000fe20000000000 */
        /* <DEDUP_REMOVED lines=29> */
[----:B0-----:R-:W-:Y:S01]  /*14520*/  IMAD.MOV.U32 R7, RZ, RZ, 0x40000040 ;  /* 0x40000040ff077424 */ /* 0x001fe200078e00ff */
[----:B------:R-:W-:-:S04]  /*14530*/  IADD3 R6, R4, 0x2, RZ ;  /* 0x0000000204067810 */ /* 0x000fc80007ffe0ff */
[----:B------:R-:W-:Y:S01]  /*14540*/  R2UR UR6, R6 ;  /* 0x00000000060672ca */ /* 0x000fe200000e0000 */
[C---:B------:R-:W-:Y:S01]  /*14550*/  VIADD R6, R4.reuse, 0x4 ;  /* 0x0000000404067836 */ /* 0x040fe20000000000 */
[----:B------:R-:W-:Y:S01]  /*14560*/  R2UR UR7, R7 ;  /* 0x00000000070772ca */ /* 0x000fe200000e0000 */
[----:B------:R-:W-:Y:S02]  /*14570*/  IMAD.MOV.U32 R7, RZ, RZ, 0x40000040 ;  /* 0x40000040ff077424 */ /* 0x000fe400078e00ff */
[----:B------:R-:W-:Y:S02]  /*14580*/  VIADD R4, R4, 0x6 ;  /* 0x0000000604047836 */ /* 0x000fe40000000000 */
[----:B-1----:R-:W-:-:S01]  /*14590*/  FADD.FTZ R2, R2, R3 ;  /* 0x0000000302027221 */ /* 0x002fc20000010000 */
[----:B------:R-:W-:-:S07]  /*145a0*/  IMAD.MOV.U32 R3, RZ, RZ, RZ ;  /* 0x000000ffff037224 */ /* 0x000fce00078e00ff */
[----:B------:R-:W-:Y:S01]  /*145b0*/  QGMMA.64x96x32.F32.E4M3.E4M3 R88, R144, gdesc[UR4], R88, gsb0 ;  /* 0x0160000490587df3 */ /* 0x000fe20008000858 */
[----:B------:R-:W-:Y:S01]  /*145c0*/  R2UR UR6, R6 ;  /* 0x00000000060672ca */ /* 0x000fe200000e0000 */
[----:B---3--:R-:W-:Y:S01]  /*145d0*/  FADD.FTZ R11, R11, R0 ;  /* 0x000000000b0b7221 */ /* 0x008fe20000010000 */
[----:B------:R-:W-:Y:S01]  /*145e0*/  R2UR UR7, R7 ;  /* 0x00000000070772ca */ /* 0x000fe200000e0000 */
[----:B------:R-:W-:Y:S02]  /*145f0*/  IMAD.MOV.U32 R7, RZ, RZ, RZ ;  /* 0x000000ffff077224 */ /* 0x000fe400078e00ff */
[----:B------:R-:W-:Y:S01]  /*14600*/  IMAD.MOV.U32 R0, RZ, RZ, -0x800000 ;  /* 0xff800000ff007424 */ /* 0x000fe200078e00ff */
[----:B------:R-:W-:Y:S02]  /*14610*/  WARPGROUP.DEPBAR.LE gsb0, 0x0 ;  /* 0x00008000000079c5 */ /* 0x000fe40000010000 */
[----:B------:R-:W-:-:S07]  /*14620*/  WARPGROUP.ARRIVE ;  /* 0x00000000000079c5 */ /* 0x000fce0000000000 */
[----:B------:R-:W-:Y:S01]  /*14630*/  QGMMA.64x96x32.F32.E4M3.E4M3 R88, R140, gdesc[UR4], R88, gsb0 ;  /* 0x016000048c587df3 */ /* 0x000fe20008000858 */
[----:B------:R-:W-:Y:S02]  /*14640*/  R2UR UR6, R4 ;  /* 0x00000000040672ca */ /* 0x000fe400000e0000 */
[----:B------:R-:W-:Y:S01]  /*14650*/  R2UR UR7, R5 ;  /* 0x00000000050772ca */ /* 0x000fe200000e0000 */
[----:B------:R-:W0:Y:S04]  /*14660*/  SHFL.BFLY PT, R4, R11, 0x1, 0x1f ;  /* 0x0c201f000b047f89 */ /* 0x000e2800000e0000 */
[----:B------:R-:W1:Y:S01]  /*14670*/  SHFL.BFLY PT, R5, R2, 0x1, 0x1f ;  /* 0x0c201f0002057f89 */ /* 0x000e6200000e0000 */
[----:B0-----:R-:W-:-:S01]  /*14680*/  FADD.FTZ R15, R11, R4 ;  /* 0x000000040b0f7221 */ /* 0x001fc20000010000 */
[----:B-1----:R-:W-:-:S03]  /*14690*/  FADD.FTZ R13, R2, R5 ;  /* 0x00000005020d7221 */ /* 0x002fc60000010000 */
[----:B------:R-:W-:Y:S01]  /*146a0*/  FMUL.FTZ R6, R15, 0.00390625 ;  /* 0x3b8000000f067820 */ /* 0x000fe20000410000 */
[----:B------:R-:W-:Y:S02]  /*146b0*/  IMAD.MOV.U32 R2, RZ, RZ, -0x800000 ;  /* 0xff800000ff027424 */ /* 0x000fe400078e00ff */
[C---:B------:R-:W-:Y:S01]  /*146c0*/  FMUL.FTZ R18, R13.reuse, 0.00390625 ;  /* 0x3b8000000d127820 */ /* 0x040fe20000410000 */
[----:B------:R-:W-:Y:S02]  /*146d0*/  FSETP.NE.FTZ.AND P1, PT, R13, RZ, PT ;  /* 0x000000ff0d00720b */ /* 0x000fe40003f35000 */
[----:B------:R-:W-:Y:S02]  /*146e0*/  FSETP.NE.FTZ.AND P3, PT, R6, RZ, PT ;  /* 0x000000ff0600720b */ /* 0x000fe40003f75000 */
[----:B------:R-:W-:-:S09]  /*146f0*/  FSETP.NE.FTZ.AND P2, PT, R18, RZ, PT ;  /* 0x000000ff1200720b */ /* 0x000fd20003f55000 */
[----:B------:R-:W-:Y:S01]  /*14700*/  @P1 MUFU.RCP R3, R13 ;  /* 0x0000000d00031308 */ /* 0x000fe20000001000 */
[----:B------:R-:W-:-:S03]  /*14710*/  FSETP.NE.FTZ.AND P1, PT, R15, RZ, PT ;  /* 0x000000ff0f00720b */ /* 0x000fc60003f35000 */
[C---:B------:R-:W-:Y:S01]  /*14720*/  @P2 FMUL.FTZ R4, R14.reuse, 0.69314718246459960938 ;  /* 0x3f3172180e042820 */ /* 0x040fe20000410000 */
[----:B------:R-:W-:-:S03]  /*14730*/  @P3 FMUL.FTZ R14, R14, 0.69314718246459960938 ;  /* 0x3f3172180e0e3820 */ /* 0x000fc60000410000 */
[----:B------:R-:W0:Y:S08]  /*14740*/  @P2 MUFU.LG2 R5, R18 ;  /* 0x0000001200052308 */ /* 0x000e300000000c00 */
[----:B------:R-:W1:Y:S08]  /*14750*/  @P3 MUFU.LG2 R6, R6 ;  /* 0x0000000600063308 */ /* 0x000e700000000c00 */
[----:B------:R-:W3:Y:S01]  /*14760*/  @P1 MUFU.RCP R7, R15 ;  /* 0x0000000f00071308 */ /* 0x000ee20000001000 */
[----:B0-----:R-:W-:-:S04]  /*14770*/  @P2 FMUL.FTZ R5, R5, 0.69314718246459960938 ;  /* 0x3f31721805052820 */ /* 0x001fc80000410000 */
[----:B------:R-:W-:Y:S01]  /*14780*/  @P2 FFMA.FTZ R0, R4, R9, R5 ;  /* 0x0000000904002223 */ /* 0x000fe20000010005 */
[----:B-1----:R-:W-:-:S04]  /*14790*/  @P3 FMUL.FTZ R11, R6, 0.69314718246459960938 ;  /* 0x3f317218060b3820 */ /* 0x002fc80000410000 */
[----:B------:R-:W-:Y:S01]  /*147a0*/  @P3 FFMA.FTZ R2, R14, R8, R11 ;  /* 0x000000080e023223 */ /* 0x000fe2000001000b */
[----:B------:R-:W-:Y:S02]  /*147b0*/  WARPGROUP.DEPBAR.LE gsb0, 0x0 ;  /* 0x00008000000079c5 */ /* 0x000fe40000010000 */
[----:B------:R-:W-:-:S06]  /*147c0*/  WARPGROUP.ARRIVE ;  /* 0x00000000000079c5 */ /* 0x000fcc0000000000 */
[----:B------:R-:W-:Y:S01]  /*147d0*/  QGMMA.64x96x32.F32.E4M3.E4M3 R88, R136, gdesc[UR4], R88, gsb0 ;  /* 0x0160000488587df3 */ /* 0x000fe20008000858 */
[-C--:B--2---:R-:W-:Y:S01]  /*147e0*/  FMUL.FTZ R5, R3, R10.reuse ;  /* 0x0000000a03057220 */ /* 0x084fe20000410000 */
[----:B---3--:R-:W-:Y:S01]  /*147f0*/  FMUL.FTZ R4, R7, R10 ;  /* 0x0000000a07047220 */ /* 0x008fe20000410000 */
[----:B------:R-:W-:Y:S02]  /*14800*/  WARPGROUP.DEPBAR.LE gsb0, 0x0 ;  /* 0x00008000000079c5 */ /* 0x000fe40000010000 */
[----:B------:R-:W-:Y:S05]  /*14810*/  @!P0 BRA `(.L_x_13265) ;  /* 0x0000000000048947 */ /* 0x000fea0003800000 */
[----:B------:R-:W-:Y:S01]  /*14820*/  BPT.TRAP 0x1 ;  /* 0x000000040000795c */ /* 0x000fe20000300000 */
.L_x_13265:
[----:B------:R-:W2:Y:S01]  /*14830*/  LDL.LU R6, [R1+0x4] ;  /* 0x0000040001067983 */ /* 0x000ea20000300800 */
[----:B------:R-:W-:Y:S02]  /*14840*/  VIADD R12, R12, 0x19c60 ;  /* 0x00019c600c0c7836 */ /* 0x000fe40000000000 */
[-C--:B------:R-:W-:Y:S01]  /*14850*/  FMUL.FTZ R3, R88, R5.reuse ;  /* 0x0000000558037220 */ /* 0x080fe20000410000 */
[-C--:B------:R-:W-:Y:S02]  /*14860*/  FMUL.FTZ R93, R93, R5.reuse ;  /* 0x000000055d5d7220 */ /* 0x080fe40000410000 */
[----:B--2---:R-:W-:Y:S02]  /*14870*/  PRMT R12, R6, 0x654, R12 ;  /* 0x00000654060c7816 */ /* 0x004fe4000000000c */
[----:B------:R-:W2:Y:S01]  /*14880*/  LDL.LU R6, [R1+0x60] ;  /* 0x0000600001067983 */ /* 0x000ea20000300800 */
        /* <DEDUP_REMOVED lines=51> */
[----:B------:R-:W-:-:S02]  /*14bc0*/  LOP3.LUT R152, R152, R5, RZ, 0x3c, !PT ;  /* 0x0000000598987212 */ /* 0x000fc400078e3cff */
[----:B------:R-:W-:Y:S01]  /*14bd0*/  SEL R22, R22, RZ, P1 ;  /* 0x000000ff16167207 */ /* 0x000fe20000800000 */
[----:B--2---:R-:W-:-:S05]  /*14be0*/  VIADD R6, R6, 0x1 ;  /* 0x0000000106067836 */ /* 0x004fca0000000000 */
[----:B------:R0:W-:Y:S02]  /*14bf0*/  STL [R1+0x60], R6 ;  /* 0x0000600601007387 */ /* 0x0001e40000100800 */
.L_x_13196:
[----:B------:R-:W2:Y:S01]  /*14c00*/  LDL R88, [R1+0x54] ;  /* 0x0000540001587983 */ /* 0x000ea20000100800 */
[----:B------:R-:W1:Y:S01]  /*14c10*/  S2UR UR4, SR_CgaCtaId ;  /* 0x00000000000479c3 */ /* 0x000e620000008800 */
[----:B------:R-:W-:Y:S01]  /*14c20*/  MOV R18, 0x400 ;  /* 0x0000040000127802 */ /* 0x000fe20000000f00 */
[----:B------:R-:W-:Y:S01]  /*14c30*/  BSSY B0, `(.L_x_13266) ;  /* 0x0000333000007945 */ /* 0x000fe20003800000 */
[----:B-1----:R-:W-:-:S05]  /*14c40*/  IMAD.U32 R4, RZ, RZ, UR4 ;  /* 0x00000004ff047e24 */ /* 0x002fca000f8e00ff */
[----:B------:R1:W-:Y:S01]  /*14c50*/  STL [R1+0x4], R4 ;  /* 0x0000040401007387 */ /* 0x0003e20000100800 */
[----:B------:R-:W-:Y:S01]  /*14c60*/  LEA R18, R4, R18, 0x18 ;  /* 0x0000001204127211 */ /* 0x000fe200078ec0ff */
[----:B------:R-:W-:Y:S06]  /*14c70*/  BAR.SYNC.DEFER_BLOCKING 0x5, 0x200 ;  /* 0x0148000000007b1d */ /* 0x000fec0000010000 */
[----:B-----5:R1:W0:Y:S02]  /*14c80*/  LDS.128 R24, [R18+0x19cd0] ;  /* 0x019cd00012187984 */ /* 0x0202240000000c00 */
[----:B------:R-:W-:Y:S06]  /*14c90*/  BAR.ARV 0x4, 0x200 ;  /* 0x0108000000007b1d */ /* 0x000fec0000002000 */
[----:B--2---:R-:W-:-:S13]  /*14ca0*/  ISETP.NE.AND P1, PT, R88, RZ, PT ;  /* 0x000000ff5800720c */ /* 0x004fda0003f25270 */
[----:B------:R-:W2:Y:S02]  /*14cb0*/  @!P1 LDC R88, c[0x0][0xad4] ;  /* 0x0002b500ff589b82 */ /* 0x000ea40000000800 */
[----:B--2---:R1:W-:Y:S01]  /*14cc0*/  @!P1 STL [R1+0x54], R88 ;  /* 0x0000545801009387 */ /* 0x0043e20000100800 */
[----:B0-----:R-:W-:Y:S05]  /*14cd0*/  @P0 BRA `(.L_x_13267) ;  /* 0x0000002400e00947 */ /* 0x001fea0003800000 */
[----:B------:R-:W2:Y:S01]  /*14ce0*/  LDL.LU R5, [R1+0x48] ;  /* 0x0000480001057983 */ /* 0x000ea20000300800 */
[----:B------:R-:W-:Y:S01]  /*14cf0*/  ULDC.64 UR4, c[0x4][0x70] ;  /* 0x01001c0000047ab9 */ /* 0x000fe20000000a00 */
[----:B------:R-:W-:Y:S02]  /*14d00*/  ULDC.64 UR6, c[0x0][0xc08] ;  /* 0x0003020000067ab9 */ /* 0x000fe40000000a00 */
[----:B-1----:R-:W3:Y:S01]  /*14d10*/  LDL.LU R4, [R1+0x64] ;  /* 0x0000640001047983 */ /* 0x002ee20000300800 */
[----:B------:R-:W0:Y:S01]  /*14d20*/  S2R R6, SR_TID.X ;  /* 0x0000000000067919 */ /* 0x000e220000002100 */
        /* <DEDUP_REMOVED lines=13> */
[----:B------:R-:W-:-:S04]  /*14e00*/  ISETP.EQ.OR P0, PT, R6, 0x3, !P0 ;  /* 0x000000030600780c */ /* 0x000fc80004702670 */
[----:B------:R-:W-:Y:S02]  /*14e10*/  SEL R57, R94, R95, P0 ;  /* 0x0000005f5e397207 */ /* 0x000fe40000000000 */
[----:B------:R-:W-:Y:S02]  /*14e20*/  SEL R94, R95, R94, P0 ;  /* 0x0000005e5f5e7207 */ /* 0x000fe40000000000 */
[----:B------:R-:W2:Y:S01]  /*14e30*/  LDL.LU R95, [R1+0x58] ;  /* 0x00005800015f7983 */ /* 0x000ea20000300800 */
[----:B------:R-:W-:Y:S02]  /*14e40*/  SEL R29, R3, R30, P0 ;  /* 0x0000001e031d7207 */ /* 0x000fe40000000000 */
[----:B------:R-:W-:Y:S01]  /*14e50*/  SEL R30, R30, R3, P0 ;  /* 0x000000031e1e7207 */ /* 0x000fe20000000000 */
[----:B------:R-:W2:Y:S01]  /*14e60*/  LDL.LU R87, [R1+0x5c] ;  /* 0x00005c0001577983 */ /* 0x000ea20000300800 */
[----:B------:R-:W-:Y:S02]  /*14e70*/  SEL R49, R124, R125, P0 ;  /* 0x0000007d7c317207 */ /* 0x000fe40000000000 */
[----:B------:R-:W-:Y:S01]  /*14e80*/  SEL R31, R92, R93, P0 ;  /* 0x0000005d5c1f7207 */ /* 0x000fe20000000000 */
[----:B------:R-:W1:Y:S01]  /*14e90*/  S2R R3, SR_SWINHI ;  /* 0x0000000000037919 */ /* 0x000e620000002f00 */
[----:B------:R-:W-:-:S02]  /*14ea0*/  SEL R55, R90, R91, P0 ;  /* 0x0000005b5a377207 */ /* 0x000fc40000000000 */
[----:B------:R-:W-:Y:S01]  /*14eb0*/  SEL R92, R93, R92, P0 ;  /* 0x0000005c5d5c7207 */ /* 0x000fe20000000000 */
[----:B------:R-:W2:Y:S01]  /*14ec0*/  LDL R89, [R1+0x6c] ;  /* 0x00006c0001597983 */ /* 0x000ea20000100800 */
[----:B------:R-:W-:Y:S02]  /*14ed0*/  SEL R33, R96, R97, P0 ;  /* 0x0000006160217207 */ /* 0x000fe40000000000 */
[----:B------:R-:W-:Y:S01]  /*14ee0*/  SEL R37, R100, R101, P0 ;  /* 0x0000006564257207 */ /* 0x000fe20000000000 */
[----:B------:R-:W2:Y:S01]  /*14ef0*/  LDL R93, [R1+0x44] ;  /* 0x00004400015d7983 */ /* 0x000ea20000100800 */
[----:B------:R-:W-:Y:S02]  /*14f00*/  SEL R90, R91, R90, P0 ;  /* 0x0000005a5b5a7207 */ /* 0x000fe40000000000 */
[----:B------:R-:W-:Y:S01]  /*14f10*/  SEL R59, R98, R99, P0 ;  /* 0x00000063623b7207 */ /* 0x000fe20000000000 */
[----:B------:R-:W2:Y:S01]  /*14f20*/  LDL R91, [R1+0x2c] ;  /* 0x00002c00015b7983 */ /* 0x000ea20000100800 */
        /* <DEDUP_REMOVED lines=54> */
[----:B------:R-:W-:Y:S02]  /*15290*/  SHF.R.U64 R4, R4, 0x3, RZ ;  /* 0x0000000304047819 */ /* 0x000fe400000012ff */
[----:B------:R-:W-:Y:S01]  /*152a0*/  SHF.R.U64 R24, R24, 0x3, RZ ;  /* 0x0000000318187819 */ /* 0x000fe200000012ff */
[----:B------:R-:W-:Y:S01]  /*152b0*/  IMAD.X R5, RZ, RZ, R13, P1 ;  /* 0x000000ffff057224 */ /* 0x000fe200008e060d */
[----:B------:R-:W-:-:S02]  /*152c0*/  LOP3.LUT R6, R79, 0x180, RZ, 0xc0, !PT ;  /* 0x000001804f067812 */ /* 0x000fc400078ec0ff */
[----:B------:R-:W-:Y:S02]  /*152d0*/  LOP3.LUT R10, R3, R8, RZ, 0x3c, !PT ;  /* 0x00000008030a7212 */ /* 0x000fe400078e3cff */
[----:B------:R-:W-:Y:S02]  /*152e0*/  LOP3.LUT R8, R4, R35, RZ, 0x3c, !PT ;  /* 0x0000002304087212 */ /* 0x000fe400078e3cff */
[----:B------:R-:W-:Y:S02]  /*152f0*/  LOP3.LUT R4, R24, R81, RZ, 0x3c, !PT ;  /* 0x0000005118047212 */ /* 0x000fe400078e3cff */
[----:B------:R-:W-:Y:S01]  /*15300*/  SHF.R.U64 R6, R6, 0x3, RZ ;  /* 0x0000000306067819 */ /* 0x000fe200000012ff */
[--C-:B----4-:R-:W-:Y:S01]  /*15310*/  IMAD.X R11, RZ, RZ, R13.reuse, P4 ;  /* 0x000000ffff0b7224 */ /* 0x110fe200020e060d */
[----:B------:R-:W-:Y:S01]  /*15320*/  MOV R85, R4 ;  /* 0x0000000400557202 */ /* 0x000fe20000000f00 */
[--C-:B------:R-:W-:Y:S01]  /*15330*/  IMAD.X R9, RZ, RZ, R13.reuse, P3 ;  /* 0x000000ffff097224 */ /* 0x100fe200018e060d */
[----:B--2---:R0:W-:Y:S01]  /*15340*/  SHFL.IDX PT, R5, R49, R28, 0x1c1f ;  /* 0x001c1f1c31057589 */ /* 0x0041e200000e0000 */
[--C-:B------:R-:W-:Y:S01]  /*15350*/  IMAD.X R7, RZ, RZ, R13.reuse, P2 ;  /* 0x000000ffff077224 */ /* 0x100fe200010e060d */
[----:B------:R-:W-:Y:S01]  /*15360*/  LOP3.LUT R6, R6, R79, RZ, 0x3c, !PT ;  /* 0x0000004f06067212 */ /* 0x000fe200078e3cff */
[----:B------:R-:W-:Y:S01]  /*15370*/  IMAD.X R15, RZ, RZ, R13, P5 ;  /* 0x000000ffff0f7224 */ /* 0x000fe200028e060d */
[----:B------:R-:W-:Y:S01]  /*15380*/  MOV R86, R10 ;  /* 0x0000000a00567202 */ /* 0x000fe20000000f00 */
[----:B------:R-:W-:Y:S01]  /*15390*/  SHFL.IDX PT, R29, R29, R28, 0x1c1f ;  /* 0x001c1f1c1d1d7589 */ /* 0x000fe200000e0000 */
[----:B------:R-:W-:-:S02]  /*153a0*/  MOV R24, R8 ;  /* 0x0000000800187202 */ /* 0x000fc40000000f00 */
[----:B0-----:R-:W-:Y:S01]  /*153b0*/  LOP3.LUT R49, R28, 0x2, RZ, 0x3c, !PT ;  /* 0x000000021c317812 */ /* 0x001fe200078e3cff */
        /* <DEDUP_REMOVED lines=47> */
[----:B------:R1:W-:Y:S04]  /*156b0*/  SHFL.IDX PT, R9, R41, R28, 0x1c1f ;  /* 0x001c1f1c29097589 */ /* 0x0003e800000e0000 */
[----:B------:R4:W4:Y:S01]  /*156c0*/  SHFL.IDX PT, R108, R108, R49, 0x1c1f ;  /* 0x001c1f316c6c7589 */ /* 0x00092200000e0000 */
[----:B0-----:R-:W-:-:S02]  /*156d0*/  SEL R40, R29, R30, P0 ;  /* 0x0000001e1d287207 */ /* 0x001fc40000000000 */
[----:B------:R-:W-:Y:S02]  /*156e0*/  SEL R42, R30, R29, P0 ;  /* 0x0000001d1e2a7207 */ /* 0x000fe40000000000 */
[----:B---3--:R-:W-:Y:S02]  /*156f0*/  SEL R43, R92, R31, P0 ;  /* 0x0000001f5c2b7207 */ /* 0x008fe40000000000 */
[----:B-1----:R-:W-:Y:S02]  /*15700*/  SEL R41, R31, R92, P0 ;  /* 0x0000005c1f297207 */ /* 0x002fe40000000000 */
        /* <DEDUP_REMOVED lines=54> */
[----:B------:R-:W-:Y:S01]  /*15a70*/  F2FP.BF16.F32.PACK_AB R13, R61, R60 ;  /* 0x0000003c3d0d723e */ /* 0x000fe200000010ff */
[----:B------:R0:W-:Y:S01]  /*15a80*/  STSM.16.M88.4 [R35], R8 ;  /* 0x0000000823007844 */ /* 0x0001e20000000200 */
        /* <DEDUP_REMOVED lines=15> */
[----:B------:R0:W-:Y:S04]  /*15b80*/  STSM.16.M88.4 [R24], R28 ;  /* 0x0000001c18007844 */ /* 0x0001e80000000200 */
[----:B------:R-:W-:Y:S04]  /*15b90*/  STSM.16.M88.4 [R84], R32 ;  /* 0x0000002054007844 */ /* 0x000fe80000000200 */
[----:B------:R1:W-:Y:S01]  /*15ba0*/  STSM.16.M88.4 [R85], R4 ;  /* 0x0000000455007844 */ /* 0x0003e20000000200 */
[----:B------:R-:W-:Y:S01]  /*15bb0*/  BAR.SYNC.DEFER_BLOCKING 0x1, 0x180 ;  /* 0x0046000000007b1d */ /* 0x000fe20000010000 */
[----:B------:R-:W-:-:S04]  /*15bc0*/  ISETP.NE.U32.AND P0, PT, RZ, UR4, PT ;  /* 0x00000004ff007c0c */ /* 0x000fc8000bf05070 */
[----:B------:R-:W-:Y:S02]  /*15bd0*/  ISETP.NE.AND.EX P0, PT, RZ, UR5, PT, P0 ;  /* 0x00000005ff007c0c */ /* 0x000fe4000bf05300 */
[----:B------:R-:W-:Y:S01]  /*15be0*/  IADD3 R8, P1, R95, UR4, RZ ;  /* 0x000000045f087c10 */ /* 0x000fe2000ff3e0ff */
[----:B------:R-:W-:Y:S01]  /*15bf0*/  IMAD.MOV.U32 R3, RZ, RZ, RZ ;  /* 0x000000ffff037224 */ /* 0x000fe200078e00ff */
[----:B------:R-:W-:Y:S01]  /*15c00*/  ISETP.GT.AND P3, PT, R88, 0x1, PT ;  /* 0x000000015800780c */ /* 0x000fe20003f64270 */
[----:B0-----:R-:W-:Y:S01]  /*15c10*/  IMAD.MOV.U32 R28, RZ, RZ, 0x9b8 ;  /* 0x000009b8ff1c7424 */ /* 0x001fe200078e00ff */
[----:B------:R-:W-:Y:S01]  /*15c20*/  IADD3.X R9, R87, UR5, RZ, P1, !PT ;  /* 0x0000000557097c10 */ /* 0x000fe20008ffe4ff */
[----:B------:R-:W0:Y:S08]  /*15c30*/  LDC R24, c[0x0][0xbe8] ;  /* 0x0002fa00ff187b82 */ /* 0x000e300000000800 */
[----:B------:R-:W2:Y:S01]  /*15c40*/  LDC.64 R14, c[0x0][0xba8] ;  /* 0x0002ea00ff0e7b82 */ /* 0x000ea20000000a00 */
[----:B------:R-:W3:Y:S01]  /*15c50*/  @P0 LDG.E R3, desc[UR40][R8.64] ;  /* 0x0000002808030981 */ /* 0x000ee2000c1e1900 */
[----:B------:R-:W-:-:S06]  /*15c60*/  SEL R28, R28, 0x978, P3 ;  /* 0x000009781c1c7807 */ /* 0x000fcc0001800000 */
        /* <DEDUP_REMOVED lines=26> */
[----:B------:R-:W-:Y:S02]  /*15e10*/  IMAD.IADD R29, R93, 0x1, R91 ;  /* 0x000000015d1d7824 */ /* 0x000fe400078e025b */
        /* <DEDUP_REMOVED lines=28> */
.L_x_13268:
[----:B------:R-:W2:Y:S01]  /*15fe0*/  LDL R8, [R1+0xa8] ;  /* 0x0000a80001087983 */ /* 0x000ea20000100800 */
[----:B------:R-:W0:Y:S03]  /*15ff0*/  S2R R4, SR_TID.X ;  /* 0x0000000000047919 */ /* 0x000e260000002100 */
[----:B------:R-:W-:Y:S04]  /*16000*/  SHFL.IDX PT, R5, R15, RZ, 0x1c1f ;  /* 0x001c1fff0f057589 */ /* 0x000fe800000e0000 */
[----:B------:R-:W-:Y:S04]  /*16010*/  SHFL.IDX PT, R6, R14, 0x1, 0x1c1f ;  /* 0x003c1f000e067f89 */ /* 0x000fe800000e0000 */
[----:B------:R-:W-:Y:S01]  /*16020*/  SHFL.IDX PT, R7, R15, 0x1, 0x1c1f ;  /* 0x003c1f000f077f89 */ /* 0x000fe200000e0000 */
[----:B0-----:R-:W-:-:S04]  /*16030*/  IADD3 R10, R4, -0x80, RZ ;  /* 0xffffff80040a7810 */ /* 0x001fc80007ffe0ff */
        /* <DEDUP_REMOVED lines=22> */
[----:B------:R-:W4:Y:S02]  /*161a0*/  S2R R9, SR_TID.X ;  /* 0x0000000000097919 */ /* 0x000f240000002100 */
[----:B----4-:R-:W-:-:S05]  /*161b0*/  VIADD R90, R9, 0xffffff80 ;  /* 0xffffff80095a7836 */ /* 0x010fca0000000000 */
[----:B------:R-:W-:-:S04]  /*161c0*/  SHF.R.S32.HI R88, RZ, 0x1f, R90 ;  /* 0x0000001fff587819 */ /* 0x000fc8000001145a */
[----:B------:R-:W-:-:S04]  /*161d0*/  LEA.HI R88, R88, R90, RZ, 0x2 ;  /* 0x0000005a58587211 */ /* 0x000fc800078f10ff */
[----:B------:R-:W-:Y:S02]  /*161e0*/  SHF.R.S32.HI R88, RZ, 0x2, R88 ;  /* 0x00000002ff587819 */ /* 0x000fe40000011458 */
[----:B------:R-:W-:-:S04]  /*161f0*/  SHF.R.S32.HI R40, RZ, 0x1f, R90 ;  /* 0x0000001fff287819 */ /* 0x000fc8000001145a */
[----:B------:R-:W-:Y:S01]  /*16200*/  LEA.HI R40, R40, R90, RZ, 0x2 ;  /* 0x0000005a28287211 */ /* 0x000fe200078f10ff */
[----:B------:R-:W-:-:S03]  /*16210*/  IMAD R86, R86, UR4, RZ ;  /* 0x0000000456567c24 */ /* 0x000fc6000f8e02ff */
[----:B------:R-:W-:Y:S01]  /*16220*/  LOP3.LUT R40, R40, 0xfffffffc, RZ, 0xc0, !PT ;  /* 0xfffffffc28287812 */ /* 0x000fe200078ec0ff */
[C---:B------:R-:W-:Y:S02]  /*16230*/  IMAD R41, R3.reuse, UR5, R86 ;  /* 0x0000000503297c24 */ /* 0x040fe4000f8e0256 */
[----:B0-----:R-:W-:Y:S01]  /*16240*/  IMAD.WIDE.U32 R2, R3, UR4, RZ ;  /* 0x0000000403027c25 */ /* 0x001fe2000f8e00ff */
[----:B------:R-:W-:-:S03]  /*16250*/  ULDC.64 UR4, c[0x0][0xae8] ;  /* 0x0002ba0000047ab9 */ /* 0x000fc60000000a00 */
[----:B------:R-:W-:Y:S02]  /*16260*/  IMAD.IADD R40, R90, 0x1, -R40 ;  /* 0x000000015a287824 */ /* 0x000fe400078e0a28 */
[----:B------:R-:W-:Y:S02]  /*16270*/  IMAD.IADD R3, R3, 0x1, R41 ;  /* 0x0000000103037824 */ /* 0x000fe400078e0229 */
[----:B------:R-:W-:-:S04]  /*16280*/  IMAD.WIDE.U32 R2, R23, UR4, R2 ;  /* 0x0000000417027c25 */ /* 0x000fc8000f8e0002 */
[----:B------:R-:W-:Y:S01]  /*16290*/  IMAD R3, R23, UR5, R3 ;  /* 0x0000000517037c24 */ /* 0x000fe2000f8e0203 */
[----:B------:R-:W-:Y:S02]  /*162a0*/  ULDC.64 UR4, c[0x0][0xaf0] ;  /* 0x0002bc0000047ab9 */ /* 0x000fe40000000a00 */
[----:B------:R-:W-:Y:S01]  /*162b0*/  IMAD.WIDE.U32 R2, R84, UR4, R2 ;  /* 0x0000000454027c25 */ /* 0x000fe2000f8e0002 */
[C---:B------:R-:W-:Y:S01]  /*162c0*/  IADD3 R44, R88.reuse, R91, RZ ;  /* 0x0000005b582c7210 */ /* 0x040fe20007ffe0ff */
[----:B------:R-:W-:Y:S02]  /*162d0*/  BSSY B1, `(.L_x_13270) ;  /* 0x0000058000017945 */ /* 0x000fe40003800000 */
[----:B--2---:R-:W-:-:S04]  /*162e0*/  IMAD R5, R88, 0x20, R87 ;  /* 0x0000002058057824 */ /* 0x004fc800078e0257 */
[----:B------:R-:W-:-:S03]  /*162f0*/  IMAD.WIDE R20, R5, 0x2, R20 ;  /* 0x0000000205147825 */ /* 0x000fc600078e0214 */
[----:B------:R-:W-:-:S04]  /*16300*/  IADD3 R5, P5, R20, 0x7800, RZ ;  /* 0x0000780014057810 */ /* 0x000fc80007fbe0ff */
[----:B------:R-:W-:Y:S02]  /*16310*/  LOP3.LUT R0, R5, 0x180, RZ, 0xc0, !PT ;  /* 0x0000018005007812 */ /* 0x000fe400078ec0ff */
[----:B------:R-:W-:Y:S02]  /*16320*/  LOP3.LUT R7, R20, 0x180, RZ, 0xc0, !PT ;  /* 0x0000018014077812 */ /* 0x000fe400078ec0ff */
[----:B------:R-:W-:Y:S02]  /*16330*/  SHF.R.U64 R0, R0, 0x3, RZ ;  /* 0x0000000300007819 */ /* 0x000fe400000012ff */
[C---:B------:R-:W-:Y:S02]  /*16340*/  IADD3 R9, P0, R20.reuse, 0x1800, RZ ;  /* 0x0000180014097810 */ /* 0x040fe40007f1e0ff */
[C---:B------:R-:W-:Y:S02]  /*16350*/  IADD3 R13, P1, R20.reuse, 0x3000, RZ ;  /* 0x00003000140d7810 */ /* 0x040fe40007f3e0ff */
[----:B------:R-:W-:-:S02]  /*16360*/  IADD3 R29, P2, R20, 0x4800, RZ ;  /* 0x00004800141d7810 */ /* 0x000fc40007f5e0ff */
[----:B------:R-:W-:Y:S02]  /*16370*/  IADD3 R33, P3, R20, 0x6000, RZ ;  /* 0x0000600014217810 */ /* 0x000fe40007f7e0ff */
[----:B------:R-:W-:Y:S02]  /*16380*/  SHF.R.U64 R7, R7, 0x3, RZ ;  /* 0x0000000307077819 */ /* 0x000fe400000012ff */
[----:B------:R-:W-:Y:S01]  /*16390*/  LOP3.LUT R36, R0, R5, RZ, 0x3c, !PT ;  /* 0x0000000500247212 */ /* 0x000fe200078e3cff */
[----:B------:R-:W-:Y:S01]  /*163a0*/  IMAD R0, R40, 0x60, R88 ;  /* 0x0000006028007824 */ /* 0x000fe200078e0258 */
[----:B------:R-:W-:Y:S02]  /*163b0*/  LOP3.LUT R8, R9, 0x180, RZ, 0xc0, !PT ;  /* 0x0000018009087812 */ /* 0x000fe400078ec0ff */
[----:B------:R-:W-:Y:S02]  /*163c0*/  LOP3.LUT R12, R13, 0x180, RZ, 0xc0, !PT ;  /* 0x000001800d0c7812 */ /* 0x000fe400078ec0ff */
[----:B------:R-:W-:-:S02]  /*163d0*/  LOP3.LUT R28, R29, 0x180, RZ, 0xc0, !PT ;  /* 0x000001801d1c7812 */ /* 0x000fc400078ec0ff */
[----:B------:R-:W-:Y:S02]  /*163e0*/  LOP3.LUT R32, R33, 0x180, RZ, 0xc0, !PT ;  /* 0x0000018021207812 */ /* 0x000fe400078ec0ff */
[----:B------:R-:W-:Y:S01]  /*163f0*/  LOP3.LUT R20, R7, R20, RZ, 0x3c, !PT ;  /* 0x0000001407147212 */ /* 0x000fe200078e3cff */
[----:B------:R-:W-:Y:S01]  /*16400*/  IMAD.IADD R40, R91, 0x1, R0 ;  /* 0x000000015b287824 */ /* 0x000fe200078e0200 */
[----:B------:R-:W-:Y:S02]  /*16410*/  SHF.R.U64 R8, R8, 0x3, RZ ;  /* 0x0000000308087819 */ /* 0x000fe400000012ff */
[----:B------:R-:W-:Y:S01]  /*16420*/  SHF.R.U64 R12, R12, 0x3, RZ ;  /* 0x000000030c0c7819 */ /* 0x000fe200000012ff */
[----:B------:R0:W5:Y:S01]  /*16430*/  LD.E.128 R4, desc[UR40][R20.64] ;  /* 0x0000002814047980 */ /* 0x000162000c101d00 */
[----:B------:R-:W-:Y:S02]  /*16440*/  SHF.R.U64 R28, R28, 0x3, RZ ;  /* 0x000000031c1c7819 */ /* 0x000fe400000012ff */
[----:B------:R-:W-:Y:S01]  /*16450*/  SHF.R.U64 R32, R32, 0x3, RZ ;  /* 0x0000000320207819 */ /* 0x000fe200000012ff */
[----:B-1----:R-:W-:Y:S01]  /*16460*/  @P4 IMAD.HI.U32 R0, R40, R43, RZ ;  /* 0x0000002b28004227 */ /* 0x002fe200078e00ff */
[----:B------:R-:W-:-:S02]  /*16470*/  LOP3.LUT R8, R8, R9, RZ, 0x3c, !PT ;  /* 0x0000000908087212 */ /* 0x000fc400078e3cff */
[----:B------:R-:W-:Y:S02]  /*16480*/  LOP3.LUT R12, R12, R13, RZ, 0x3c, !PT ;  /* 0x0000000d0c0c7212 */ /* 0x000fe400078e3cff */
[----:B0-----:R-:W-:Y:S01]  /*16490*/  SHF.R.S32.HI R20, RZ, 0x1f, R84 ;  /* 0x0000001fff147819 */ /* 0x001fe20000011454 */
[--C-:B------:R-:W-:Y:S01]  /*164a0*/  IMAD.X R9, RZ, RZ, R21.reuse, P0 ;  /* 0x000000ffff097224 */ /* 0x100fe200000e0615 */
[----:B------:R-:W-:Y:S01]  /*164b0*/  LOP3.LUT R28, R28, R29, RZ, 0x3c, !PT ;  /* 0x0000001d1c1c7212 */ /* 0x000fe200078e3cff */
[--C-:B------:R-:W-:Y:S01]  /*164c0*/  IMAD.X R13, RZ, RZ, R21.reuse, P1 ;  /* 0x000000ffff0d7224 */ /* 0x100fe200008e0615 */
[----:B------:R-:W-:Y:S01]  /*164d0*/  LOP3.LUT R32, R32, R33, RZ, 0x3c, !PT ;  /* 0x0000002120207212 */ /* 0x000fe200078e3cff */
[--C-:B------:R-:W-:Y:S02]  /*164e0*/  IMAD.X R29, RZ, RZ, R21.reuse, P2 ;  /* 0x000000ffff1d7224 */ /* 0x100fe400010e0615 */
[--C-:B------:R-:W-:Y:S01]  /*164f0*/  IMAD.X R33, RZ, RZ, R21.reuse, P3 ;  /* 0x000000ffff217224 */ /* 0x100fe200018e0615 */
[----:B------:R-:W5:Y:S01]  /*16500*/  LD.E.128 R8, desc[UR40][R8.64] ;  /* 0x0000002808087980 */ /* 0x000f62000c101d00 */
[----:B------:R-:W-:-:S02]  /*16510*/  IMAD.X R37, RZ, RZ, R21, P5 ;  /* 0x000000ffff257224 */ /* 0x000fc400028e0615 */
[----:B------:R-:W-:Y:S01]  /*16520*/  IMAD.MOV.U32 R21, RZ, RZ, R40 ;  /* 0x000000ffff157224 */ /* 0x000fe200078e0028 */
[----:B---3--:R-:W-:Y:S01]  /*16530*/  @P4 SHF.R.U32.HI R21, RZ, R45, R0 ;  /* 0x0000002dff154219 */ /* 0x008fe20000011600 */
[----:B------:R-:W-:Y:S01]  /*16540*/  IMAD R23, R20, UR4, RZ ;  /* 0x0000000414177c24 */ /* 0x000fe2000f8e02ff */
[----:B------:R-:W5:Y:S02]  /*16550*/  LD.E.128 R12, desc[UR40][R12.64] ;  /* 0x000000280c0c7980 */ /* 0x000f64000c101d00 */
[----:B------:R-:W-:Y:S01]  /*16560*/  SHF.R.S32.HI R0, RZ, 0x1f, R21 ;  /* 0x0000001fff007819 */ /* 0x000fe20000011415 */
        /* <DEDUP_REMOVED lines=46> */
.L_x_13271:
[----:B------:R-:W-:Y:S05]  /*16850*/  BSYNC B1 ;  /* 0x0000000000017941 */ /* 0x000fea0003800000 */
.L_x_13270:
        /* <DEDUP_REMOVED lines=19> */
.L_x_13269:
[----:B------:R-:W-:Y:S01]  /*16990*/  ULDC.64 UR4, c[0x0][0xb08] ;  /* 0x0002c20000047ab9 */ /* 0x000fe20000000a00 */
[----:B------:R-:W2:Y:S01]  /*169a0*/  LDL R97, [R1+0x38] ;  /* 0x0000380001617983 */ /* 0x000ea20000100800 */
[----:B------:R-:W-:Y:S01]  /*169b0*/  IMAD R86, R86, UR4, RZ ;  /* 0x0000000456567c24 */ /* 0x000fe2000f8e02ff */
[----:B0-----:R-:W0:Y:S01]  /*169c0*/  @P4 LDC R0, c[0x0][0xbec] ;  /* 0x0002fb00ff004b82 */ /* 0x001e220000000800 */
[C---:B------:R-:W-:Y:S01]  /*169d0*/  IMAD.WIDE.U32 R4, R3.reuse, UR4, RZ ;  /* 0x0000000403047c25 */ /* 0x040fe2000f8e00ff */
[----:B------:R-:W3:Y:S01]  /*169e0*/  LDL R96, [R1+0x70] ;  /* 0x0000700001607983 */ /* 0x000ee20000100800 */
[----:B------:R-:W-:Y:S02]  /*169f0*/  ULDC.64 UR6, c[0x0][0xb30] ;  /* 0x0002cc0000067ab9 */ /* 0x000fe40000000a00 */
[----:B------:R-:W-:Y:S01]  /*16a00*/  IMAD R3, R3, UR5, R86 ;  /* 0x0000000503037c24 */ /* 0x000fe2000f8e0256 */
[----:B------:R-:W-:Y:S01]  /*16a10*/  ULDC.64 UR4, c[0x0][0xb38] ;  /* 0x0002ce0000047ab9 */ /* 0x000fe20000000a00 */
[----:B------:R1:W5:Y:S01]  /*16a20*/  LDL R95, [R1+0x9c] ;  /* 0x00009c00015f7983 */ /* 0x0003620000100800 */
[----:B------:R-:W4:Y:S01]  /*16a30*/  @P4 LDC R9, c[0x0][0xbf0] ;  /* 0x0002fc00ff094b82 */ /* 0x000f220000000800 */
        /* <DEDUP_REMOVED lines=9> */
[C---:B------:R-:W-:Y:S01]  /*16ad0*/  IMAD.WIDE.U32 R4, R84.reuse, UR4, R4 ;  /* 0x0000000454047c25 */ /* 0x040fe2000f8e0004 */
[----:B------:R1:W5:Y:S03]  /*16ae0*/  LDL R91, [R1+0x94] ;  /* 0x00009400015b7983 */ /* 0x0003660000100800 */
[----:B------:R-:W-:Y:S01]  /*16af0*/  IMAD R7, R84, UR5, R3 ;  /* 0x0000000554077c24 */ /* 0x000fe2000f8e0203 */
[----:B------:R-:W-:Y:S01]  /*16b00*/  ULDC.64 UR4, c[0x0][0xb48] ;  /* 0x0002d20000047ab9 */ /* 0x000fe20000000a00 */
[----:B------:R1:W5:Y:S01]  /*16b10*/  LDL R90, [R1+0x80] ;  /* 0x00008000015a7983 */ /* 0x0003620000100800 */
[----:B0-----:R-:W-:-:S03]  /*16b20*/  @P4 IMAD.HI.U32 R0, R29, R0, RZ ;  /* 0x000000001d004227 */ /* 0x001fc600078e00ff */
[----:B------:R1:W5:Y:S01]  /*16b30*/  LDL R88, [R1+0x7c] ;  /* 0x00007c0001587983 */ /* 0x0003620000100800 */
[----:B------:R-:W-:Y:S02]  /*16b40*/  IMAD.IADD R5, R5, 0x1, R7 ;  /* 0x0000000105057824 */ /* 0x000fe400078e0207 */
[----:B------:R-:W-:Y:S01]  /*16b50*/  IMAD.MOV.U32 R3, RZ, RZ, R29 ;  /* 0x000000ffff037224 */ /* 0x000fe200078e001d */
[----:B------:R1:W5:Y:S01]  /*16b60*/  LDL R87, [R1+0x8c] ;  /* 0x00008c0001577983 */ /* 0x0003620000100800 */
[C---:B------:R-:W-:Y:S01]  /*16b70*/  IMAD.WIDE.U32 R4, R89.reuse, UR4, R4 ;  /* 0x0000000459047c25 */ /* 0x040fe2000f8e0004 */
[----:B----4-:R-:W-:Y:S02]  /*16b80*/  @P4 SHF.R.U32.HI R3, RZ, R9, R0 ;  /* 0x00000009ff034219 */ /* 0x010fe40000011600 */
[----:B------:R1:W5:Y:S01]  /*16b90*/  LDL R86, [R1+0x78] ;  /* 0x0000780001567983 */ /* 0x0003620000100800 */
[----:B------:R-:W-:Y:S01]  /*16ba0*/  IMAD R5, R89, UR5, R5 ;  /* 0x0000000559057c24 */ /* 0x000fe2000f8e0205 */
[--C-:B------:R-:W-:Y:S01]  /*16bb0*/  SHF.R.S32.HI R0, RZ, 0x1f, R3.reuse ;  /* 0x0000001fff007819 */ /* 0x100fe20000011403 */
[----:B------:R-:W-:Y:S01]  /*16bc0*/  IMAD.MOV R7, RZ, RZ, -R3 ;  /* 0x000000ffff077224 */ /* 0x000fe200078e0a03 */
[----:B------:R1:W5:Y:S01]  /*16bd0*/  LDL R89, [R1+0x90] ;  /* 0x0000900001597983 */ /* 0x0003620000100800 */
[----:B------:R-:W-:-:S02]  /*16be0*/  ULDC.64 UR4, c[0x0][0xb28] ;  /* 0x0002ca0000047ab9 */ /* 0x000fc40000000a00 */
[----:B------:R-:W-:Y:S02]  /*16bf0*/  IMAD R7, R24, R7, R29 ;  /* 0x0000000718077224 */ /* 0x000fe400078e021d */
[----:B------:R-:W-:Y:S02]  /*16c00*/  IMAD R0, R0, UR6, RZ ;  /* 0x0000000600007c24 */ /* 0x000fe4000f8e02ff */
[----:B------:R-:W-:-:S04]  /*16c10*/  IMAD.WIDE.U32 R4, R3, UR6, R4 ;  /* 0x0000000603047c25 */ /* 0x000fc8000f8e0004 */
[----:B------:R-:W-:Y:S01]  /*16c20*/  IMAD R9, R3, UR7, R0 ;  /* 0x0000000703097c24 */ /* 0x000fe2000f8e0200 */
[----:B------:R-:W-:-:S03]  /*16c30*/  SHF.R.S32.HI R0, RZ, 0x1f, R7 ;  /* 0x0000001fff007819 */ /* 0x000fc60000011407 */
        /* <DEDUP_REMOVED lines=11> */
[----:B------:R-:W-:Y:S01]  /*16cf0*/  BSSY B1, `(.L_x_13273) ;  /* 0x0000040000017945 */ /* 0x000fe20003800000 */
[----:B------:R0:W-:Y:S03]  /*16d00*/  SYNCS.ARRIVE.TRANS64.RED.A1T0 RZ, [R2+URZ], RZ ;  /* 0x000000ff02ff79a7 */ /* 0x0001e6000810043f */
[----:B------:R1:W4:Y:S04]  /*16d10*/  SHFL.IDX PT, R3, R24, RZ, 0x1c1f ;  /* 0x001c1fff18037589 */ /* 0x00032800000e0000 */
[----:B0-----:R1:W0:Y:S01]  /*16d20*/  SHFL.IDX PT, R2, R20, RZ, 0x1c1f ;  /* 0x001c1fff14027589 */ /* 0x00122200000e0000 */
[----:B--2---:R-:W-:-:S02]  /*16d30*/  VIADD R29, R97, 0x8 ;  /* 0x00000008611d7836 */ /* 0x004fc40000000000 */
[C---:B------:R-:W-:Y:S02]  /*16d40*/  VIADD R31, R97.reuse, 0x10 ;  /* 0x00000010611f7836 */ /* 0x040fe40000000000 */
[C---:B------:R-:W-:Y:S02]  /*16d50*/  VIADD R33, R97.reuse, 0x18 ;  /* 0x0000001861217836 */ /* 0x040fe40000000000 */
[C---:B------:R-:W-:Y:S02]  /*16d60*/  VIADD R35, R97.reuse, 0x20 ;  /* 0x0000002061237836 */ /* 0x040fe40000000000 */
[----:B------:R-:W-:Y:S01]  /*16d70*/  VIADD R23, R97, 0x28 ;  /* 0x0000002861177836 */ /* 0x000fe20000000000 */
[----:B---3--:R-:W-:Y:S02]  /*16d80*/  SHF.R.S32.HI R21, RZ, 0x1f, R96 ;  /* 0x0000001fff157819 */ /* 0x008fe40000011460 */
[----:B------:R-:W-:Y:S02]  /*16d90*/  SHF.R.S32.HI R30, RZ, 0x1f, R29 ;  /* 0x0000001fff1e7819 */ /* 0x000fe4000001141d */
[----:B------:R-:W-:-:S02]  /*16da0*/  SHF.R.S32.HI R32, RZ, 0x1f, R31 ;  /* 0x0000001fff207819 */ /* 0x000fc4000001141f */
        /* <DEDUP_REMOVED lines=13> */
[----:B------:R-:W-:Y:S01]  /*16e80*/  @!P0 LEA R8, P5, R31, R2, 0x2 ;  /* 0x000000021f088211 */ /* 0x000fe200078a10ff */
[----:B------:R-:W-:Y:S01]  /*16e90*/  @!P2 ST.E.64 desc[UR40][R6.64], R40 ;  /* 0x000000280600a985 */ /* 0x000fe2000c101b28 */
[----:B------:R-:W-:Y:S02]  /*16ea0*/  ISETP.GE.AND P2, PT, R23, UR4, PT ;  /* 0x0000000417007c0c */ /* 0x000fe4000bf46270 */
[----:B------:R-:W-:Y:S01]  /*16eb0*/  @!P0 LEA.HI.X R9, R31, R3, R32, 0x2, P5 ;  /* 0x000000031f098211 */ /* 0x000fe200028f1420 */
[----:B------:R0:W-:Y:S01]  /*16ec0*/  @!P1 ST.E.64 desc[UR40][R4.64], R42 ;  /* 0x0000002a04009985 */ /* 0x0001e2000c101b28 */
[----:B------:R-:W-:-:S02]  /*16ed0*/  ISETP.GE.AND P1, PT, R96, UR4, PT ;  /* 0x0000000460007c0c */ /* 0x000fc4000bf26270 */
[-C--:B------:R-:W-:Y:S01]  /*16ee0*/  @!P3 LEA R10, P6, R33, R2.reuse, 0x2 ;  /* 0x00000002210ab211 */ /* 0x080fe200078c10ff */
[----:B------:R1:W-:Y:S01]  /*16ef0*/  @!P0 ST.E.64 desc[UR40][R8.64], R48 ;  /* 0x0000003008008985 */ /* 0x0003e2000c101b28 */
[-C--:B------:R-:W-:Y:S02]  /*16f00*/  @!P4 LEA R12, P5, R35, R2.reuse, 0x2 ;  /* 0x00000002230cc211 */ /* 0x080fe400078a10ff */
[-C--:B------:R-:W-:Y:S02]  /*16f10*/  @!P3 LEA.HI.X R11, R33, R3.reuse, R34, 0x2, P6 ;  /* 0x00000003210bb211 */ /* 0x080fe400030f1422 */
[----:B-----5:R-:W-:Y:S02]  /*16f20*/  ISETP.GE.AND P0, PT, R94, UR4, PT ;  /* 0x000000045e007c0c */ /* 0x020fe4000bf06270 */
[----:B------:R-:W-:Y:S01]  /*16f30*/  @!P4 LEA.HI.X R13, R35, R3, R84, 0x2, P5 ;  /* 0x00000003230dc211 */ /* 0x000fe200028f1454 */
[----:B------:R2:W-:Y:S01]  /*16f40*/  @!P3 ST.E.64 desc[UR40][R10.64], R50 ;  /* 0x000000320a00b985 */ /* 0x0005e2000c101b28 */
[----:B------:R-:W-:-:S02]  /*16f50*/  @!P2 LEA R14, P6, R23, R2, 0x2 ;  /* 0x00000002170ea211 */ /* 0x000fc400078c10ff */
[----:B------:R-:W-:Y:S01]  /*16f60*/  ISETP.GE.AND P3, PT, R92, UR4, PT ;  /* 0x000000045c007c0c */ /* 0x000fe2000bf66270 */
[----:B------:R3:W-:Y:S01]  /*16f70*/  @!P4 ST.E.64 desc[UR40][R12.64], R56 ;  /* 0x000000380c00c985 */ /* 0x0007e2000c101b28 */
[-C--:B------:R-:W-:Y:S02]  /*16f80*/  @!P2 LEA.HI.X R15, R23, R3.reuse, R0, 0x2, P6 ;  /* 0x00000003170fa211 */ /* 0x080fe400030f1400 */
[----:B0-----:R-:W-:Y:S02]  /*16f90*/  @!P1 LEA R4, P4, R96, R2, 0x2 ;  /* 0x0000000260049211 */ /* 0x001fe400078810ff */
[----:B------:R-:W-:Y:S01]  /*16fa0*/  ISETP.GE.AND P5, PT, R90, UR4, PT ;  /* 0x000000045a007c0c */ /* 0x000fe2000bfa6270 */
[----:B------:R0:W-:Y:S01]  /*16fb0*/  @!P2 ST.E.64 desc[UR40][R14.64], R58 ;  /* 0x0000003a0e00a985 */ /* 0x0001e2000c101b28 */
[----:B------:R-:W-:Y:S02]  /*16fc0*/  @!P1 LEA.HI.X R5, R96, R3, R21, 0x2, P4 ;  /* 0x0000000360059211 */ /* 0x000fe400020f1415 */
[----:B------:R-:W-:-:S02]  /*16fd0*/  ISETP.GE.AND P4, PT, R88, UR4, PT ;  /* 0x0000000458007c0c */ /* 0x000fc4000bf86270 */
[----:B------:R-:W-:Y:S01]  /*16fe0*/  ISETP.GE.AND P2, PT, R86, UR4, PT ;  /* 0x0000000456007c0c */ /* 0x000fe2000bf46270 */
[----:B------:R0:W-:Y:S01]  /*16ff0*/  @!P1 ST.E.64 desc[UR40][R4.64], R64 ;  /* 0x0000004004009985 */ /* 0x0001e2000c101b28 */
[-C--:B-1----:R-:W-:Y:S02]  /*17000*/  @!P0 LEA R8, P6, R94, R2.reuse, 0x2 ;  /* 0x000000025e088211 */ /* 0x082fe400078c10ff */
[----:B------:R-:W-:Y:S02]  /*17010*/  @!P3 LEA R6, P1, R92, R2, 0x2 ;  /* 0x000000025c06b211 */ /* 0x000fe400078210ff */
[-C--:B------:R-:W-:Y:S02]  /*17020*/  @!P0 LEA.HI.X R9, R94, R3.reuse, R95, 0x2, P6 ;  /* 0x000000035e098211 */ /* 0x080fe400030f145f */
[----:B------:R-:W-:-:S03]  /*17030*/  @!P3 LEA.HI.X R7, R92, R3, R93, 0x2, P1 ;  /* 0x000000035c07b211 */ /* 0x000fc600008f145d */
[----:B------:R0:W-:Y:S01]  /*17040*/  @!P0 ST.E.64 desc[UR40][R8.64], R66 ;  /* 0x0000004208008985 */ /* 0x0001e2000c101b28 */
[-C--:B--2---:R-:W-:Y:S02]  /*17050*/  @!P5 LEA R10, P0, R90, R2.reuse, 0x2 ;  /* 0x000000025a0ad211 */ /* 0x084fe400078010ff */
[-C--:B---3--:R-:W-:Y:S01]  /*17060*/  @!P4 LEA R12, P1, R88, R2.reuse, 0x2 ;  /* 0x00000002580cc211 */ /* 0x088fe200078210ff */
[----:B------:R0:W-:Y:S01]  /*17070*/  @!P3 ST.E.64 desc[UR40][R6.64], R72 ;  /* 0x000000480600b985 */ /* 0x0001e2000c101b28 */
[----:B------:R-:W-:Y:S02]  /*17080*/  @!P2 LEA R2, P6, R86, R2, 0x2 ;  /* 0x000000025602a211 */ /* 0x000fe400078c10ff */
[-C--:B------:R-:W-:Y:S02]  /*17090*/  @!P5 LEA.HI.X R11, R90, R3.reuse, R91, 0x2, P0 ;  /* 0x000000035a0bd211 */ /* 0x080fe400000f145b */
[-C--:B------:R-:W-:Y:S02]  /*170a0*/  @!P4 LEA.HI.X R13, R88, R3.reuse, R89, 0x2, P1 ;  /* 0x00000003580dc211 */ /* 0x080fe400008f1459 */
[----:B------:R-:W-:Y:S01]  /*170b0*/  @!P2 LEA.HI.X R3, R86, R3, R87, 0x2, P6 ;  /* 0x000000035603a211 */ /* 0x000fe200030f1457 */
[----:B------:R0:W-:Y:S04]  /*170c0*/  @!P5 ST.E.64 desc[UR40][R10.64], R74 ;  /* 0x0000004a0a00d985 */ /* 0x0001e8000c101b28 */
[----:B------:R0:W-:Y:S04]  /*170d0*/  @!P4 ST.E.64 desc[UR40][R12.64], R80 ;  /* 0x000000500c00c985 */ /* 0x0001e8000c101b28 */
[----:B------:R0:W-:Y:S02]  /*170e0*/  @!P2 ST.E.64 desc[UR40][R2.64], R82 ;  /* 0x000000520200a985 */ /* 0x0001e4000c101b28 */
.L_x_13274:
[----:B------:R-:W-:Y:S05]  /*170f0*/  BSYNC B1 ;  /* 0x0000000000017941 */ /* 0x000fea0003800000 */
.L_x_13273:
        /* <DEDUP_REMOVED lines=10> */
[-C--:B--2---:R-:W-:Y:S02]  /*171a0*/  @!P3 LEA R4, P0, R29, R2.reuse, 0x2 ;  /* 0x000000021d04b211 */ /* 0x084fe400078010ff */
[-C--:B------:R-:W-:Y:S02]  /*171b0*/  @!P5 LEA R6, P2, R31, R2.reuse, 0x2 ;  /* 0x000000021f06d211 */ /* 0x080fe400078410ff */
[-C--:B-1----:R-:W-:Y:S02]  /*171c0*/  @!P3 LEA.HI.X R5, R29, R3.reuse, R30, 0x2, P0 ;  /* 0x000000031d05b211 */ /* 0x082fe400000f141e */
[----:B------:R-:W-:Y:S02]  /*171d0*/  ISETP.GE.AND P0, PT, R23, UR4, PT ;  /* 0x0000000417007c0c */ /* 0x000fe4000bf06270 */
[----:B------:R-:W-:Y:S01]  /*171e0*/  @!P5 LEA.HI.X R7, R31, R3, R32, 0x2, P2 ;  /* 0x000000031f07d211 */ /* 0x000fe200010f1420 */
[----:B------:R-:W-:Y:S01]  /*171f0*/  @!P6 IMAD.WIDE R8, R97, 0x4, R2 ;  /* 0x000000046108e825 */ /* 0x000fe200078e0202 */
[----:B------:R-:W-:-:S04]  /*17200*/  @!P4 LEA R10, P2, R33, R2, 0x2 ;  /* 0x00000002210ac211 */ /* 0x000fc800078410ff */
[----:B------:R-:W-:Y:S01]  /*17210*/  @!P4 LEA.HI.X R11, R33, R3, R34, 0x2, P2 ;  /* 0x00000003210bc211 */ /* 0x000fe200010f1422 */
[----:B------:R-:W-:Y:S01]  /*17220*/  @!P6 ST.E.64 desc[UR40][R8.64], R44 ;  /* 0x0000002c0800e985 */ /* 0x000fe2000c101b28 */
[----:B------:R-:W-:-:S03]  /*17230*/  @!P1 LEA R12, P2, R35, R2, 0x2 ;  /* 0x00000002230c9211 */ /* 0x000fc600078410ff */
[----:B------:R-:W-:Y:S01]  /*17240*/  @!P3 ST.E.64 desc[UR40][R4.64], R46 ;  /* 0x0000002e0400b985 */ /* 0x000fe2000c101b28 */
[-C--:B------:R-:W-:Y:S02]  /*17250*/  @!P1 LEA.HI.X R13, R35, R3.reuse, R84, 0x2, P2 ;  /* 0x00000003230d9211 */ /* 0x080fe400010f1454 */
[C---:B------:R-:W-:Y:S01]  /*17260*/  @!P0 LEA R14, P2, R23.reuse, R2, 0x2 ;  /* 0x00000002170e8211 */ /* 0x040fe200078410ff */
[----:B------:R0:W-:Y:S01]  /*17270*/  @!P5 ST.E.64 desc[UR40][R6.64], R52 ;  /* 0x000000340600d985 */ /* 0x0001e2000c101b28 */
[----:B-----5:R-:W-:Y:S02]  /*17280*/  ISETP.GE.AND P3, PT, R92, UR4, PT ;  /* 0x000000045c007c0c */ /* 0x020fe4000bf66270 */
[----:B------:R-:W-:Y:S01]  /*17290*/  @!P0 LEA.HI.X R15, R23, R3, R0, 0x2, P2 ;  /* 0x00000003170f8211 */ /* 0x000fe200010f1400 */
[----:B------:R1:W-:Y:S01]  /*172a0*/  @!P4 ST.E.64 desc[UR40][R10.64], R54 ;  /* 0x000000360a00c985 */ /* 0x0003e2000c101b28 */
[----:B------:R-:W-:Y:S02]  /*172b0*/  ISETP.GE.AND P2, PT, R96, UR4, PT ;  /* 0x0000000460007c0c */ /* 0x000fe4000bf46270 */
[----:B------:R-:W-:Y:S01]  /*172c0*/  ISETP.GE.AND P4, PT, R94, UR4, PT ;  /* 0x000000045e007c0c */ /* 0x000fe2000bf86270 */
[----:B------:R2:W-:Y:S01]  /*172d0*/  @!P1 ST.E.64 desc[UR40][R12.64], R60 ;  /* 0x0000003c0c009985 */ /* 0x0005e2000c101b28 */
[----:B------:R-:W-:-:S02]  /*172e0*/  ISETP.GE.AND P1, PT, R90, UR4, PT ;  /* 0x000000045a007c0c */ /* 0x000fc4000bf26270 */
[----:B------:R-:W-:Y:S01]  /*172f0*/  ISETP.GE.AND P5, PT, R88, UR4, PT ;  /* 0x0000000458007c0c */ /* 0x000fe2000bfa6270 */
[----:B------:R2:W-:Y:S02]  /*17300*/  @!P0 ST.E.64 desc[UR40][R14.64], R62 ;  /* 0x0000003e0e008985 */ /* 0x0005e4000c101b28 */
[----:B0-----:R-:W-:-:S04]  /*17310*/  @!P3 LEA R6, P0, R92, R2, 0x2 ;  /* 0x000000025c06b211 */ /* 0x001fc800078010ff */
[-C--:B------:R-:W-:Y:S02]  /*17320*/  @!P2 LEA R20, P6, R96, R2.reuse, 0x2 ;  /* 0x000000026014a211 */ /* 0x080fe400078c10ff */
[-C--:B------:R-:W-:Y:S02]  /*17330*/  @!P3 LEA.HI.X R7, R92, R3.reuse, R93, 0x2, P0 ;  /* 0x000000035c07b211 */ /* 0x080fe400000f145d */
[-C--:B------:R-:W-:Y:S02]  /*17340*/  @!P2 LEA.HI.X R21, R96, R3.reuse, R21, 0x2, P6 ;  /* 0x000000036015a211 */ /* 0x080fe400030f1415 */
[----:B------:R-:W-:Y:S02]  /*17350*/  @!P4 LEA R4, P6, R94, R2, 0x2 ;  /* 0x000000025e04c211 */ /* 0x000fe400078c10ff */
[----:B------:R-:W-:Y:S01]  /*17360*/  ISETP.GE.AND P0, PT, R86, UR4, PT ;  /* 0x0000000456007c0c */ /* 0x000fe2000bf06270 */
[----:B------:R2:W-:Y:S01]  /*17370*/  @!P2 ST.E.64 desc[UR40][R20.64], R68 ;  /* 0x000000441400a985 */ /* 0x0005e2000c101b28 */
[----:B------:R-:W-:-:S02]  /*17380*/  @!P4 LEA.HI.X R5, R94, R3, R95, 0x2, P6 ;  /* 0x000000035e05c211 */ /* 0x000fc400030f145f */
[-C--:B------:R-:W-:Y:S02]  /*17390*/  @!P1 LEA R8, P2, R90, R2.reuse, 0x2 ;  /* 0x000000025a089211 */ /* 0x080fe400078410ff */
[----:B-1----:R-:W-:Y:S01]  /*173a0*/  @!P5 LEA R10, P6, R88, R2, 0x2 ;  /* 0x00000002580ad211 */ /* 0x002fe200078c10ff */
[----:B------:R2:W-:Y:S01]  /*173b0*/  @!P4 ST.E.64 desc[UR40][R4.64], R70 ;  /* 0x000000460400c985 */ /* 0x0005e2000c101b28 */
[-C--:B------:R-:W-:Y:S02]  /*173c0*/  @!P1 LEA.HI.X R9, R90, R3.reuse, R91, 0x2, P2 ;  /* 0x000000035a099211 */ /* 0x080fe400010f145b */
[----:B------:R-:W-:Y:S01]  /*173d0*/  @!P5 LEA.HI.X R11, R88, R3, R89, 0x2, P6 ;  /* 0x00000003580bd211 */ /* 0x000fe200030f1459 */
[----:B------:R2:W-:Y:S04]  /*173e0*/  @!P3 ST.E.64 desc[UR40][R6.64], R76 ;  /* 0x0000004c0600b985 */ /* 0x0005e8000c101b28 */
[----:B------:R2:W-:Y:S04]  /*173f0*/  @!P1 ST.E.64 desc[UR40][R8.64], R78 ;  /* 0x0000004e08009985 */ /* 0x0005e8000c101b28 */
[----:B------:R2:W-:Y:S01]  /*17400*/  @!P5 ST.E.64 desc[UR40][R10.64], R36 ;  /* 0x000000240a00d985 */ /* 0x0005e2000c101b28 */
[----:B------:R-:W-:Y:S05]  /*17410*/  @P0 BRA `(.L_x_13272) ;  /* 0x0000000800d00947 */ /* 0x000fea0003800000 */
[----:B------:R-:W-:-:S04]  /*17420*/  LEA R2, P0, R86, R2, 0x2 ;  /* 0x0000000256027211 */ /* 0x000fc800078010ff */
[----:B------:R-:W-:-:S05]  /*17430*/  LEA.HI.X R3, R86, R3, R87, 0x2, P0 ;  /* 0x0000000356037211 */ /* 0x000fca00000f1457 */
[----:B------:R0:W-:Y:S01]  /*17440*/  ST.E.64 desc[UR40][R2.64], R38 ;  /* 0x0000002602007985 */ /* 0x0001e2000c101b28 */
[----:B------:R-:W-:Y:S05]  /*17450*/  BRA `(.L_x_13272) ;  /* 0x0000000800c07947 */ /* 0x000fea0003800000 */
.L_x_13267:
[----:B-1----:R-:W2:Y:S01]  /*17460*/  LDL.LU R4, [R1+0x58] ;  /* 0x0000580001047983 */ /* 0x002ea20000300800 */
        /* <DEDUP_REMOVED lines=15> */
[----:B0-----:R-:W-:Y:S01]  /*17560*/  VIADD R30, R6, 0xffffff80 ;  /* 0xffffff80061e7836 */ /* 0x001fe20000000000 */
[----:B------:R-:W-:-:S06]  /*17570*/  MOV R0, UR4 ;  /* 0x0000000400007c02 */ /* 0x000fcc0008000f00 */
        /* <DEDUP_REMOVED lines=8> */
.L_x_13275:
        /* <DEDUP_REMOVED lines=20> */
[----:B----4-:R-:W1:Y:S08]  /*17740*/  LDC.64 R10, c[0x0][R28+0x220] ;  /* 0x000088001c0a7b82 */ /* 0x010e700000000a00 */
        /* <DEDUP_REMOVED lines=36> */
.L_x_13277:
[----:B------:R-:W-:Y:S05]  /*17990*/  BSYNC B1 ;  /* 0x0000000000017941 */ /* 0x000fea0003800000 */
.L_x_13276:
[----:B------:R-:W-:Y:S05]  /*179a0*/  @P2 BRA `(.L_x_13272) ;  /* 0x00000004006c2947 */ /* 0x000fea0003800000 */
[----:B------:R1:W5:Y:S01]  /*179b0*/  LDL R10, [R1+0x74] ;  /* 0x00007400010a7983 */ /* 0x0003620000100800 */
[----:B----4-:R-:W2:Y:S03]  /*179c0*/  LDC R11, c[0x0][0xbe8] ;  /* 0x0002fa00ff0b7b82 */ /* 0x010ea60000000800 */
        /* <DEDUP_REMOVED lines=31> */
[----:B------:R-:W-:-:S04]  /*17bc0*/  IMAD.IADD R8, R13, 0x1, R4 ;  /* 0x000000010d087824 */ /* 0x000fc800078e0204 */
[----:B0-----:R-:W-:-:S04]  /*17bd0*/  @P0 IMAD.HI.U32 R4, R8, R7, RZ ;  /* 0x0000000708040227 */ /* 0x001fc800078e00ff */
[----:B------:R-:W-:Y:S01]  /*17be0*/  IMAD.MOV.U32 R5, RZ, RZ, R8 ;  /* 0x000000ffff057224 */ /* 0x000fe200078e0008 */
[----:B--2---:R-:W-:Y:S01]  /*17bf0*/  @P0 SHF.R.U32.HI R5, RZ, R9, R4 ;  /* 0x00000009ff050219 */ /* 0x004fe20000011604 */
        /* <DEDUP_REMOVED lines=11> */
[----:B------:R-:W-:Y:S01]  /*17cb0*/  IADD3 R3, R3, R9, RZ ;  /* 0x0000000903037210 */ /* 0x000fe20007ffe0ff */
        /* <DEDUP_REMOVED lines=16> */
[CC--:B0-----:R-:W-:Y:S02]  /*17dc0*/  @!P3 LEA R8, P0, R21.reuse, R2.reuse, 0x1 ;  /* 0x000000021508b211 */ /* 0x0c1fe400078008ff */
[----:B------:R-:W-:Y:S02]  /*17dd0*/  @!P4 LEA R12, P1, R10, R2, 0x1 ;  /* 0x000000020a0cc211 */ /* 0x000fe400078208ff */
[----:B--2---:R-:W-:Y:S01]  /*17de0*/  @!P2 IMAD.WIDE R6, R30, 0x2, R2 ;  /* 0x000000021e06a825 */ /* 0x004fe200078e0202 */
[-C--:B------:R-:W-:Y:S02]  /*17df0*/  @!P3 LEA.HI.X R9, R21, R3.reuse, R28, 0x1, P0 ;  /* 0x000000031509b211 */ /* 0x080fe400000f0c1c */
[----:B------:R-:W-:Y:S02]  /*17e00*/  @!P4 LEA.HI.X R13, R10, R3, R14, 0x1, P1 ;  /* 0x000000030a0dc211 */ /* 0x000fe400008f0c0e */
[----:B------:R3:W-:Y:S04]  /*17e10*/  @!P2 ST.E.128 desc[UR40][R6.64], RZ ;  /* 0x000000ff0600a985 */ /* 0x0007e8000c101d28 */
[----:B------:R3:W-:Y:S04]  /*17e20*/  @!P3 ST.E.128 desc[UR40][R8.64], RZ ;  /* 0x000000ff0800b985 */ /* 0x0007e8000c101d28 */
[----:B------:R3:W-:Y:S02]  /*17e30*/  @!P4 ST.E.128 desc[UR40][R12.64], RZ ;  /* 0x000000ff0c00c985 */ /* 0x0007e4000c101d28 */
.L_x_13279:
[----:B------:R-:W-:Y:S05]  /*17e40*/  BSYNC B1 ;  /* 0x0000000000017941 */ /* 0x000fea0003800000 */
.L_x_13278:
        /* <DEDUP_REMOVED lines=9> */
[CC--:B0--3--:R-:W-:Y:S02]  /*17ee0*/  @!P3 LEA R6, P0, R21.reuse, R2.reuse, 0x1 ;  /* 0x000000021506b211 */ /* 0x0c9fe400078008ff */
[----:B------:R-:W-:Y:S02]  /*17ef0*/  @!P4 LEA R8, P1, R10, R2, 0x1 ;  /* 0x000000020a08c211 */ /* 0x000fe400078208ff */
[----:B-1--4-:R-:W-:Y:S01]  /*17f00*/  @!P2 IMAD.WIDE R4, R30, 0x2, R2 ;  /* 0x000000021e04a825 */ /* 0x012fe200078e0202 */
[-C--:B------:R-:W-:Y:S02]  /*17f10*/  @!P3 LEA.HI.X R7, R21, R3.reuse, R28, 0x1, P0 ;  /* 0x000000031507b211 */ /* 0x080fe400000f0c1c */
[----:B------:R-:W-:Y:S02]  /*17f20*/  @!P4 LEA.HI.X R9, R10, R3, R14, 0x1, P1 ;  /* 0x000000030a09c211 */ /* 0x000fe400008f0c0e */
[----:B------:R2:W-:Y:S04]  /*17f30*/  @!P2 ST.E.128 desc[UR40][R4.64], RZ ;  /* 0x000000ff0400a985 */ /* 0x0005e8000c101d28 */
[----:B------:R2:W-:Y:S04]  /*17f40*/  @!P3 ST.E.128 desc[UR40][R6.64], RZ ;  /* 0x000000ff0600b985 */ /* 0x0005e8000c101d28 */
[----:B------:R2:W-:Y:S02]  /*17f50*/  @!P4 ST.E.128 desc[UR40][R8.64], RZ ;  /* 0x000000ff0800c985 */ /* 0x0005e4000c101d28 */
.L_x_13272:
[----:B------:R-:W-:Y:S05]  /*17f60*/  BSYNC B0 ;  /* 0x0000000000007941 */ /* 0x000fea0003800000 */
.L_x_13266:
[----:B------:R-:W-:Y:S02]  /*17f70*/  ULDC UR4, c[0x0][0xc3c] ;  /* 0x00030f0000047ab9 */ /* 0x000fe40000000800 */
[----:B------:R-:W-:-:S13]  /*17f80*/  ISETP.GE.AND P0, PT, R27, UR4, PT ;  /* 0x000000041b007c0c */ /* 0x000fda000bf06270 */
[----:B------:R-:W-:Y:S05]  /*17f90*/  @!P0 BRA `(.L_x_13280) ;  /* 0xfffffe9000c08947 */ /* 0x000fea000383ffff */
[----:B------:R-:W-:Y:S05]  /*17fa0*/  BRA `(.L_x_13138) ;  /* 0x0000008000e07947 */ /* 0x000fea0003800000 */
.L_x_13136:
[----:B------:R-:W-:-:S08]  /*17fb0*/  NOP ;  /* 0x0000000000007918 */ /* 0x000fd00000000000 */
[----:B--2---:R-:W0:-:S00]  /*17fc0*/  USETMAXREG.DEALLOC.CTAPOOL 0x20 ;  /* 0x00000020000079c8 */ /* 0x004e0000080e0500 */
        /* <DEDUP_REMOVED lines=15> */
[----:B-1----:R-:W-:Y:S02]  /*180c0*/  IMAD.MOV.U32 R25, RZ, RZ, RZ ;  /* 0x000000ffff197224 */ /* 0x002fe400078e00ff */
[----:B------:R-:W-:Y:S01]  /*180d0*/  IMAD.MOV.U32 R8, RZ, RZ, RZ ;  /* 0x000000ffff087224 */ /* 0x000fe200078e00ff */
[----:B------:R-:W1:Y:S01]  /*180e0*/  S2UR UR6, SR_CTAID.X ;  /* 0x00000000000679c3 */ /* 0x000e620000002500 */
        /* <DEDUP_REMOVED lines=40> */
.L_x_13284:
        /* <DEDUP_REMOVED lines=37> */
.L_x_13282:
        /* <DEDUP_REMOVED lines=13> */
.L_x_13285:
[----:B-1----:R-:W-:Y:S02]  /*18690*/  IMAD R24, R24, UR5, R5 ;  /* 0x0000000518187c24 */ /* 0x002fe4000f8e0205 */
[----:B------:R-:W-:-:S03]  /*186a0*/  VIADD R27, R27, UR4 ;  /* 0x000000041b1b7c36 */ /* 0x000fc60008000000 */
[----:B------:R-:W-:Y:S01]  /*186b0*/  IADD3 R4, -R24, UR6, RZ ;  /* 0x0000000618047c10 */ /* 0x000fe2000fffe1ff */
[----:B------:R-:W-:Y:S06]  /*186c0*/  @!P1 BRA `(.L_x_13286) ;  /* 0x0000000000e49947 */ /* 0x000fec0003800000 */
[----:B--2---:R-:W-:Y:S02]  /*186d0*/  IABS R7, R25 ;  /* 0x0000001900077213 */ /* 0x004fe40000000000 */
[----:B------:R-:W-:Y:S02]  /*186e0*/  IABS R5, R8 ;  /* 0x0000000800057213 */ /* 0x000fe40000000000 */
[----:B------:R-:W1:Y:S08]  /*186f0*/  I2F.RP R9, R7 ;  /* 0x0000000700097306 */ /* 0x000e700000209400 */
[----:B-1----:R-:W0:Y:S02]  /*18700*/  MUFU.RCP R9, R9 ;  /* 0x0000000900097308 */ /* 0x002e240000001000 */
[----:B0-----:R-:W-:-:S06]  /*18710*/  VIADD R2, R9, 0xffffffe ;  /* 0x0ffffffe09027836 */ /* 0x001fcc0000000000 */
[----:B------:R-:W0:Y:S08]  /*18720*/  I2F.RP R9, R5 ;  /* 0x0000000500097306 */ /* 0x000e300000209400 */
[----:B------:R1:W2:Y:S08]  /*18730*/  F2I.FTZ.U32.TRUNC.NTZ R3, R2 ;  /* 0x0000000200037305 */ /* 0x0002b0000021f000 */
[----:B0-----:R-:W0:Y:S01]  /*18740*/  MUFU.RCP R9, R9 ;  /* 0x0000000900097308 */ /* 0x001e220000001000 */
[----:B-1----:R-:W-:-:S02]  /*18750*/  IMAD.MOV.U32 R2, RZ, RZ, RZ ;  /* 0x000000ffff027224 */ /* 0x002fc400078e00ff */
[----:B--2---:R-:W-:-:S04]  /*18760*/  IMAD.MOV R10, RZ, RZ, -R3 ;  /* 0x000000ffff0a7224 */ /* 0x004fc800078e0a03 */
[----:B------:R-:W-:Y:S01]  /*18770*/  IMAD R11, R10, R7, RZ ;  /* 0x000000070a0b7224 */ /* 0x000fe200078e02ff */
[----:B------:R-:W-:-:S03]  /*18780*/  IABS R10, R4 ;  /* 0x00000004000a7213 */ /* 0x000fc60000000000 */
[----:B------:R-:W-:Y:S01]  /*18790*/  IMAD.HI.U32 R3, R3, R11, R2 ;  /* 0x0000000b03037227 */ /* 0x000fe200078e0002 */
[----:B------:R-:W-:-:S05]  /*187a0*/  IABS R11, R25 ;  /* 0x00000019000b7213 */ /* 0x000fca0000000000 */
[----:B------:R-:W-:Y:S02]  /*187b0*/  IMAD.MOV R11, RZ, RZ, -R11 ;  /* 0x000000ffff0b7224 */ /* 0x000fe400078e0a0b */
[----:B------:R-:W-:-:S04]  /*187c0*/  IMAD.HI.U32 R2, R3, R10, RZ ;  /* 0x0000000a03027227 */ /* 0x000fc800078e00ff */
[----:B------:R-:W-:Y:S02]  /*187d0*/  IMAD R10, R2, R11, R10 ;  /* 0x0000000b020a7224 */ /* 0x000fe400078e020a */
[----:B0-----:R-:W-:-:S03]  /*187e0*/  VIADD R3, R9, 0xffffffe ;  /* 0x0ffffffe09037836 */ /* 0x001fc60000000000 */
[----:B------:R-:W-:-:S03]  /*187f0*/  ISETP.GT.U32.AND P1, PT, R7, R10, PT ;  /* 0x0000000a0700720c */ /* 0x000fc60003f24070 */
[----:B------:R-:W0:Y:S10]  /*18800*/  F2I.FTZ.U32.TRUNC.NTZ R3, R3 ;  /* 0x0000000300037305 */ /* 0x000e34000021f000 */
[----:B------:R-:W-:-:S02]  /*18810*/  @!P1 IMAD.IADD R10, R10, 0x1, -R7 ;  /* 0x000000010a0a9824 */ /* 0x000fc400078e0a07 */
[----:B------:R-:W-:Y:S01]  /*18820*/  @!P1 VIADD R2, R2, 0x1 ;  /* 0x0000000102029836 */ /* 0x000fe20000000000 */
[----:B------:R-:W-:Y:S02]  /*18830*/  ISETP.NE.AND P1, PT, R25, RZ, PT ;  /* 0x000000ff1900720c */ /* 0x000fe40003f25270 */
[----:B------:R-:W-:Y:S01]  /*18840*/  ISETP.GE.U32.AND P0, PT, R10, R7, PT ;  /* 0x000000070a00720c */ /* 0x000fe20003f06070 */
[----:B0-----:R-:W-:Y:S01]  /*18850*/  IMAD.MOV R9, RZ, RZ, -R3 ;  /* 0x000000ffff097224 */ /* 0x001fe200078e0a03 */
[----:B------:R-:W-:-:S04]  /*18860*/  LOP3.LUT R7, R4, R25, RZ, 0x3c, !PT ;  /* 0x0000001904077212 */ /* 0x000fc800078e3cff */
[----:B------:R-:W-:-:S07]  /*18870*/  ISETP.GE.AND P2, PT, R7, RZ, PT ;  /* 0x000000ff0700720c */ /* 0x000fce0003f46270 */
[----:B------:R-:W-:-:S05]  /*18880*/  @P0 VIADD R2, R2, 0x1 ;  /* 0x0000000102020836 */ /* 0x000fca0000000000 */
[----:B------:R-:W-:Y:S01]  /*18890*/  MOV R7, R2 ;  /* 0x0000000200077202 */ /* 0x000fe20000000f00 */
[----:B------:R-:W-:-:S04]  /*188a0*/  IMAD.MOV.U32 R2, RZ, RZ, R9 ;  /* 0x000000ffff027224 */ /* 0x000fc800078e0009 */
[----:B------:R-:W-:Y:S02]  /*188b0*/  IMAD R9, R2, R5, RZ ;  /* 0x0000000502097224 */ /* 0x000fe400078e02ff */
[----:B------:R-:W-:Y:S01]  /*188c0*/  @!P2 IMAD.MOV R7, RZ, RZ, -R7 ;  /* 0x000000ffff07a224 */ /* 0x000fe200078e0a07 */
[----:B------:R-:W-:Y:S01]  /*188d0*/  @!P1 LOP3.LUT R7, RZ, R25, RZ, 0x33, !PT ;  /* 0x00000019ff079212 */ /* 0x000fe200078e33ff */
        /* <DEDUP_REMOVED lines=24> */
.L_x_13286:
        /* <DEDUP_REMOVED lines=60> */
.L_x_13287:
[----:B------:R-:W-:-:S05]  /*18e20*/  LOP3.LUT R2, RZ, R2, RZ, 0x33, !PT ;  /* 0x00000002ff027212 */ /* 0x000fca00078e33ff */
[----:B------:R-:W-:Y:S01]  /*18e30*/  IMAD.IADD R25, R25, 0x1, R2 ;  /* 0x0000000119197824 */ /* 0x000fe200078e0202 */
[----:B------:R-:W-:Y:S06]  /*18e40*/  BRA `(.L_x_13288) ;  /* 0x00000000000c7947 */ /* 0x000fec0003800000 */
.L_x_13283:
[----:B------:R-:W-:Y:S02]  /*18e50*/  IMAD.MOV.U32 R25, RZ, RZ, RZ ;  /* 0x000000ffff197224 */ /* 0x000fe400078e00ff */
[----:B------:R-:W-:Y:S02]  /*18e60*/  IMAD.U32 R24, RZ, RZ, UR6 ;  /* 0x00000006ff187e24 */ /* 0x000fe4000f8e00ff */
[----:B------:R-:W-:-:S07]  /*18e70*/  IMAD.MOV.U32 R26, RZ, RZ, RZ ;  /* 0x000000ffff1a7224 */ /* 0x000fce00078e00ff */
.L_x_13288:
[----:B------:R-:W-:-:S13]  /*18e80*/  ISETP.NE.AND P0, PT, R0, RZ, PT ;  /* 0x000000ff0000720c */ /* 0x000fda0003f05270 */
[----:B------:R-:W0:Y:S01]  /*18e90*/  @!P0 S2R R3, SR_CgaCtaId ;  /* 0x0000000000038919 */ /* 0x000e220000008800 */
[----:B------:R-:W-:-:S04]  /*18ea0*/  @!P0 MOV R0, 0x400 ;  /* 0x0000040000008802 */ /* 0x000fc80000000f00 */
[----:B0-----:R-:W-:-:S05]  /*18eb0*/  @!P0 LEA R0, R3, R0, 0x18 ;  /* 0x0000000003008211 */ /* 0x001fca00078ec0ff */
[----:B------:R2:W-:Y:S01]  /*18ec0*/  @!P0 STS.128 [R0+0x19cd0], R24 ;  /* 0x019cd01800008388 */ /* 0x0005e20000000c00 */
[----:B------:R-:W-:Y:S06]  /*18ed0*/  BAR.ARV 0x5, 0x200 ;  /* 0x0148000000007b1d */ /* 0x000fec0000002000 */
.L_x_13281:
[----:B------:R3:W-:Y:S01]  /*18ee0*/  STL [R1+0x58], RZ ;  /* 0x000058ff01007387 */ /* 0x0007e20000100800 */
[----:B------:R-:W-:Y:S01]  /*18ef0*/  ULDC UR4, c[0x0][0xc3c] ;  /* 0x00030f0000047ab9 */ /* 0x000fe20000000800 */
[----:B------:R-:W-:Y:S01]  /*18f00*/  MOV R29, 0x1 ;  /* 0x00000001001d7802 */ /* 0x000fe20000000f00 */
[----:B------:R-:W-:Y:S01]  /*18f10*/  IMAD.MOV.U32 R19, RZ, RZ, RZ ;  /* 0x000000ffff137224 */ /* 0x000fe200078e00ff */
[----:B-1----:R-:W-:-:S13]  /*18f20*/  ISETP.GE.AND P0, PT, R27, UR4, PT ;  /* 0x000000041b007c0c */ /* 0x002fda000bf06270 */
[----:B---3--:R-:W-:Y:S05]  /*18f30*/  @P0 BRA `(.L_x_13289) ;  /* 0x0000007000000947 */ /* 0x008fea0003800000 */
[----:B------:R-:W3:Y:S01]  /*18f40*/  LDL R11, [R1+0x2c] ;  /* 0x00002c00010b7983 */ /* 0x000ee20000100800 */
[----:B------:R-:W0:Y:S01]  /*18f50*/  S2R R14, SR_TID.X ;  /* 0x00000000000e7919 */ /* 0x000e220000002100 */
[----:B------:R-:W1:Y:S01]  /*18f60*/  S2UR UR4, SR_CgaCtaId ;  /* 0x00000000000479c3 */ /* 0x000e620000008800 */
[----:B------:R-:W-:Y:S02]  /*18f70*/  IMAD.SHL.U32 R7, R6, 0x800, RZ ;  /* 0x0000080006077824 */ /* 0x000fe400078e00ff */
[C---:B0-----:R-:W-:Y:S01]  /*18f80*/  IMAD.SHL.U32 R2, R14.reuse, 0x20, RZ ;  /* 0x000000200e027824 */ /* 0x041fe200078e00ff */
[C---:B------:R-:W-:Y:S01]  /*18f90*/  LOP3.LUT R12, R14.reuse, 0x7f, RZ, 0xc0, !PT ;  /* 0x0000007f0e0c7812 */ /* 0x040fe200078ec0ff */
[----:B--2---:R-:W-:Y:S01]  /*18fa0*/  IMAD.SHL.U32 R0, R14, 0x10, RZ ;  /* 0x000000100e007824 */ /* 0x004fe200078e00ff */
[----:B------:R-:W-:Y:S02]  /*18fb0*/  SHF.R.U32.HI R4, RZ, 0x1, R14 ;  /* 0x00000001ff047819 */ /* 0x000fe4000001160e */
[----:B------:R-:W-:Y:S01]  /*18fc0*/  LOP3.LUT R3, R2, 0x80, RZ, 0xc0, !PT ;  /* 0x0000008002037812 */ /* 0x000fe200078ec0ff */
[----:B------:R-:W-:Y:S01]  /*18fd0*/  IMAD.SHL.U32 R8, R12, 0x10, RZ ;  /* 0x000000100c087824 */ /* 0x000fe200078e00ff */
[----:B------:R-:W-:-:S02]  /*18fe0*/  LOP3.LUT R23, R2, 0x360, RZ, 0xc0, !PT ;  /* 0x0000036002177812 */ /* 0x000fc400078ec0ff */
[----:B------:R-:W-:Y:S02]  /*18ff0*/  LOP3.LUT R5, R0, 0x60, RZ, 0xc0, !PT ;  /* 0x0000006000057812 */ /* 0x000fe400078ec0ff */
[----:B------:R-:W-:Y:S02]  /*19000*/  LOP3.LUT R3, R3, 0x10, R4, 0xf8, !PT ;  /* 0x0000001003037812 */ /* 0x000fe400078ef804 */
[----:B------:R-:W-:Y:S01]  /*19010*/  LOP3.LUT R4, R4, 0x20, RZ, 0xc0, !PT ;  /* 0x0000002004047812 */ /* 0x000fe200078ec0ff */
[----:B------:R-:W-:Y:S01]  /*19020*/  IMAD.SHL.U32 R2, R14, 0x80, RZ ;  /* 0x000000800e027824 */ /* 0x000fe200078e00ff */
[--C-:B------:R-:W-:Y:S02]  /*19030*/  LOP3.LUT R23, R23, 0x400, R8.reuse, 0xf8, !PT ;  /* 0x0000040017177812 */ /* 0x100fe400078ef808 */
[----:B------:R-:W-:Y:S02]  /*19040*/  LOP3.LUT R8, R5, 0x700, R8, 0xf8, !PT ;  /* 0x0000070005087812 */ /* 0x000fe400078ef808 */
[----:B------:R-:W-:Y:S01]  /*19050*/  LOP3.LUT R5, R4, 0x10, R14, 0xf8, !PT ;  /* 0x0000001004057812 */ /* 0x000fe200078ef80e */
[----:B------:R-:W-:Y:S01]  /*19060*/  IMAD.SHL.U32 R9, R14, 0x2, RZ ;  /* 0x000000020e097824 */ /* 0x000fe200078e00ff */
[----:B------:R-:W-:Y:S01]  /*19070*/  LOP3.LUT R4, R0, 0x90, RZ, 0xc0, !PT ;  /* 0x0000009000047812 */ /* 0x000fe200078ec0ff */
[----:B------:R-:W-:Y:S01]  /*19080*/  IMAD.SHL.U32 R6, R14, 0x4, RZ ;  /* 0x000000040e067824 */ /* 0x000fe200078e00ff */
[----:B------:R-:W-:-:S02]  /*19090*/  LOP3.LUT R5, R5, 0x380, R2, 0xf8, !PT ;  /* 0x0000038005057812 */ /* 0x000fc400078ef802 */
[----:B------:R-:W-:Y:S02]  /*190a0*/  LOP3.LUT R2, R2, 0x400, RZ, 0xc0, !PT ;  /* 0x0000040002027812 */ /* 0x000fe400078ec0ff */
[----:B------:R-:W-:Y:S02]  /*190b0*/  LOP3.LUT P0, RZ, R14, 0x4, RZ, 0xc0, !PT ;  /* 0x000000040eff7812 */ /* 0x000fe4000780c0ff */
[----:B------:R-:W-:Y:S02]  /*190c0*/  LOP3.LUT R9, R4, 0x10, R9, 0x78, !PT ;  /* 0x0000001004097812 */ /* 0x000fe400078e7809 */
[----:B------:R-:W-:Y:S02]  /*190d0*/  LOP3.LUT R7, R2, 0x800, R7, 0xf8, !PT ;  /* 0x0000080002077812 */ /* 0x000fe400078ef807 */
[----:B------:R-:W-:Y:S02]  /*190e0*/  LOP3.LUT R4, R5, 0x70, R0, 0x78, !PT ;  /* 0x0000007005047812 */ /* 0x000fe400078e7800 */
[----:B------:R-:W-:-:S02]  /*190f0*/  LOP3.LUT R2, R3, 0x10, R6, 0x78, !PT ;  /* 0x0000001003027812 */ /* 0x000fc400078e7806 */
[----:B------:R-:W-:Y:S02]  /*19100*/  LOP3.LUT R10, R8, R9, RZ, 0xfc, !PT ;  /* 0x00000009080a7212 */ /* 0x000fe400078efcff */
[----:B------:R-:W-:Y:S02]  /*19110*/  LOP3.LUT R13, R7, R4, RZ, 0xfc, !PT ;  /* 0x00000004070d7212 */ /* 0x000fe400078efcff */
[----:B------:R-:W-:Y:S01]  /*19120*/  LOP3.LUT R23, R23, R2, RZ, 0xfc, !PT ;  /* 0x0000000217177212 */ /* 0x000fe200078efcff */
[----:B------:R-:W-:Y:S01]  /*19130*/  IMAD.SHL.U32 R2, R14, 0x40, RZ ;  /* 0x000000400e027824 */ /* 0x000fe200078e00ff */
[----:B------:R-:W-:Y:S01]  /*19140*/  STL [R1+0x20], R10 ;  /* 0x0000200a01007387 */ /* 0x000fe20000100800 */
[----:B-1----:R-:W-:Y:S01]  /*19150*/  IMAD.U32 R5, RZ, RZ, UR4 ;  /* 0x00000004ff057e24 */ /* 0x002fe2000f8e00ff */
[----:B------:R-:W-:Y:S01]  /*19160*/  MOV R17, 0x400 ;  /* 0x0000040000117802 */ /* 0x000fe20000000f00 */
[C---:B------:R-:W-:Y:S01]  /*19170*/  VIADD R4, R13.reuse, 0x40 ;  /* 0x000000400d047836 */ /* 0x040fe20000000000 */
[----:B------:R-:W-:Y:S01]  /*19180*/  STL [R1], R13 ;  /* 0x0000000d01007387 */ /* 0x000fe20000100800 */
[----:B------:R-:W-:Y:S01]  /*19190*/  @P0 VIADD R4, R13, 0xffffffc0 ;  /* 0xffffffc00d040836 */ /* 0x000fe20000000000 */
[----:B------:R-:W-:-:S02]  /*191a0*/  LEA R17, R5, R17, 0x18 ;  /* 0x0000001105117211 */ /* 0x000fc400078ec0ff */
[----:B------:R-:W-:Y:S01]  /*191b0*/  LOP3.LUT R0, R0, 0x10, RZ, 0xc0, !PT ;  /* 0x0000001000007812 */ /* 0x000fe200078ec0ff */
[----:B------:R-:W-:Y:S01]  /*191c0*/  BSSY B7, `(.L_x_13289) ;  /* 0x00006d7000077945 */ /* 0x000fe20003800000 */
[----:B------:R-:W-:Y:S02]  /*191d0*/  IMAD.MOV.U32 R28, RZ, RZ, RZ ;  /* 0x000000ffff1c7224 */ /* 0x000fe400078e00ff */
[----:B------:R-:W-:Y:S02]  /*191e0*/  IMAD.MOV.U32 R19, RZ, RZ, RZ ;  /* 0x000000ffff137224 */ /* 0x000fe400078e00ff */
[----:B------:R-:W-:Y:S01]  /*191f0*/  IMAD.MOV.U32 R29, RZ, RZ, 0x1 ;  /* 0x00000001ff1d7424 */ /* 0x000fe200078e00ff */
[----:B------:R-:W-:Y:S01]  /*19200*/  ULDC.64 UR38, c[0x0][0x198] ;  /* 0x0000660000267ab9 */ /* 0x000fe20000000a00 */
[----:B------:R-:W-:Y:S01]  /*19210*/  ULDC UR36, c[0x0][0xc] ;  /* 0x0000030000247ab9 */ /* 0x000fe20000000800 */
[----:B---3--:R-:W-:-:S05]  /*19220*/  LOP3.LUT R3, R11, 0x2, RZ, 0xfc, !PT ;  /* 0x000000020b037812 */ /* 0x008fca00078efcff */
[----:B------:R0:W-:Y:S04]  /*19230*/  STL [R1+0x60], R3 ;  /* 0x0000600301007387 */ /* 0x0001e80000100800 */
[----:B------:R1:W-:Y:S01]  /*19240*/  STL [R1+0x18], R5 ;  /* 0x0000180501007387 */ /* 0x0003e20000100800 */
[----:B0-----:R-:W-:Y:S02]  /*19250*/  LOP3.LUT R3, R2, 0x40, RZ, 0xc0, !PT ;  /* 0x0000004002037812 */ /* 0x001fe400078ec0ff */
[----:B------:R-:W-:Y:S01]  /*19260*/  SHF.R.U32.HI R2, RZ, 0x1, R12 ;  /* 0x00000001ff027819 */ /* 0x000fe2000001160c */
[----:B------:R0:W-:Y:S01]  /*19270*/  STL [R1+0x1c], R4 ;  /* 0x00001c0401007387 */ /* 0x0001e20000100800 */
[----:B-1----:R-:W-:Y:S02]  /*19280*/  LOP3.LUT R5, R11, 0x1, RZ, 0xfc, !PT ;  /* 0x000000010b057812 */ /* 0x002fe400078efcff */
[----:B------:R-:W-:Y:S01]  /*19290*/  LOP3.LUT R3, R2, R3, RZ, 0xfc, !PT ;  /* 0x0000000302037212 */ /* 0x000fe200078efcff */
[----:B------:R-:W-:-:S02]  /*192a0*/  IMAD.IADD R3, R17, 0x1, R10 ;  /* 0x0000000111037824 */ /* 0x000fc400078e020a */
[----:B------:R1:W-:Y:S01]  /*192b0*/  STL [R1+0x50], R5 ;  /* 0x0000500501007387 */ /* 0x0003e20000100800 */
[----:B0-----:R-:W-:-:S03]  /*192c0*/  IMAD.MOV.U32 R4, RZ, RZ, 0x1 ;  /* 0x00000001ff047424 */ /* 0x001fc600078e00ff */
[----:B------:R1:W-:Y:S04]  /*192d0*/  STL [R1+0x58], RZ ;  /* 0x000058ff01007387 */ /* 0x0003e80000100800 */
[----:B------:R1:W-:Y:S04]  /*192e0*/  STL [R1+0x4], R4 ;  /* 0x0000040401007387 */ /* 0x0003e80000100800 */
[----:B------:R1:W-:Y:S01]  /*192f0*/  STL [R1+0x3c], R3 ;  /* 0x00003c0301007387 */ /* 0x0003e20000100800 */
[C---:B------:R-:W-:Y:S02]  /*19300*/  LOP3.LUT R2, R0.reuse, 0x20, RZ, 0xfc, !PT ;  /* 0x0000002000027812 */ /* 0x040fe400078efcff */
[----:B------:R-:W-:-:S02]  /*19310*/  LOP3.LUT R0, R0, 0x40, RZ, 0xfc, !PT ;  /* 0x0000004000007812 */ /* 0x000fc400078efcff */
[C---:B------:R-:W-:Y:S02]  /*19320*/  LOP3.LUT R2, R23.reuse, 0x1800, RZ, 0xfc, !PT ;  /* 0x0000180017027812 */ /* 0x040fe400078efcff */
[----:B------:R-:W-:-:S07]  /*19330*/  LOP3.LUT R0, R23, 0x2800, RZ, 0xfc, !PT ;  /* 0x0000280017007812 */ /* 0x000fce00078efcff */
.L_x_13411:
[----:B01-3--:R-:W0:Y:S02]  /*19340*/  LDC.64 R2, c[0x0][0xc88] ;  /* 0x00032200ff027b82 */ /* 0x00be240000000a00 */
[----:B0-----:R-:W-:-:S05]  /*19350*/  IMAD.WIDE R2, R27, 0x4, R2 ;  /* 0x000000041b027825 */ /* 0x001fca00078e0202 */
[----:B--2---:R-:W2:Y:S01]  /*19360*/  LDG.E R18, desc[UR40][R2.64] ;  /* 0x0000002802127981 */ /* 0x004ea2000c1e1900 */
[----:B------:R-:W-:Y:S05]  /*19370*/  YIELD ;  /* 0x0000000000007946 */ /* 0x000fea0003800000 */
[----:B------:R-:W-:Y:S01]  /*19380*/  ULDC.64 UR4, c[0x0][0xa28] ;  /* 0x00028a0000047ab9 */ /* 0x000fe20000000a00 */
[----:B------:R-:W-:Y:S01]  /*19390*/  MOV R8, RZ ;  /* 0x000000ff00087202 */ /* 0x000fe20000000f00 */
[----:B------:R-:W-:Y:S01]  /*193a0*/  IMAD.MOV.U32 R6, RZ, RZ, RZ ;  /* 0x000000ffff067224 */ /* 0x000fe200078e00ff */
[----:B------:R-:W-:Y:S01]  /*193b0*/  ISETP.NE.U32.AND P0, PT, RZ, UR4, PT ;  /* 0x00000004ff007c0c */ /* 0x000fe2000bf05070 */
[----:B------:R-:W-:Y:S01]  /*193c0*/  ULDC.64 UR8, c[0x0][0xa18] ;  /* 0x0002860000087ab9 */ /* 0x000fe20000000a00 */
[----:B------:R-:W-:-:S02]  /*193d0*/  ULDC.64 UR6, c[0x0][0xa10] ;  /* 0x0002840000067ab9 */ /* 0x000fc40000000a00 */
[----:B------:R-:W-:Y:S02]  /*193e0*/  ISETP.NE.AND.EX P0, PT, RZ, UR5, PT, P0 ;  /* 0x00000005ff007c0c */ /* 0x000fe4000bf05300 */
        /* <DEDUP_REMOVED lines=40> */
[----:B------:R-:W-:Y:S02]  /*19670*/  IMAD.MOV.U32 R11, RZ, RZ, R9 ;  /* 0x000000ffff0b7224 */ /* 0x000fe400078e0009 */
[----:B0-----:R-:W-:Y:S01]  /*19680*/  IMAD.U32 R9, RZ, RZ, UR5 ;  /* 0x00000005ff097e24 */ /* 0x001fe2000f8e00ff */
[----:B------:R-:W-:Y:S06]  /*19690*/  @P2 BRA `(.L_x_13290) ;  /* 0x0000000000142947 */ /* 0x000fec0003800000 */
[----:B------:R-:W-:Y:S05]  /*196a0*/  @!P0 BRA `(.L_x_13290) ;  /* 0x0000000000108947 */ /* 0x000fea0003800000 */
[----:B------:R-:W2:Y:S04]  /*196b0*/  LDG.E R7, desc[UR40][R2.64] ;  /* 0x0000002802077981 */ /* 0x000ea8000c1e1900 */
[----:B------:R-:W2:Y:S02]  /*196c0*/  LDG.E R2, desc[UR40][R2.64+0x4] ;  /* 0x0000042802027981 */ /* 0x000ea4000c1e1900 */
[----:B--2---:R-:W-:-:S05]  /*196d0*/  IMAD.IADD R11, R2, 0x1, -R7 ;  /* 0x00000001020b7824 */ /* 0x004fca00078e0a07 */
[----:B------:R0:W-:Y:S02]  /*196e0*/  STL [R1+0x48], R11 ;  /* 0x0000480b01007387 */ /* 0x0001e40000100800 */
.L_x_13290:
[----:B------:R-:W-:Y:S01]  /*196f0*/  ULDC.64 UR4, c[0x0][0xa20] ;  /* 0x0002880000047ab9 */ /* 0x000fe20000000a00 */
[C---:B------:R-:W-:Y:S02]  /*19700*/  LOP3.LUT R10, R26.reuse, 0xff000000, RZ, 0xc0, !PT ;  /* 0xff0000001a0a7812 */ /* 0x040fe400078ec0ff */
[----:B------:R-:W-:Y:S02]  /*19710*/  ISETP.NE.U32.AND P0, PT, RZ, UR4, PT ;  /* 0x00000004ff007c0c */ /* 0x000fe4000bf05070 */
[----:B------:R-:W-:Y:S02]  /*19720*/  SHF.R.U32.HI R10, RZ, 0x8, R10 ;  /* 0x00000008ff0a7819 */ /* 0x000fe4000001160a */
[----:B------:R-:W-:Y:S02]  /*19730*/  ISETP.NE.AND.EX P0, PT, RZ, UR5, PT, P0 ;  /* 0x00000005ff007c0c */ /* 0x000fe4000bf05300 */
[C---:B------:R-:W-:Y:S02]  /*19740*/  LOP3.LUT R2, R26.reuse, 0xff0000, RZ, 0xc0, !PT ;  /* 0x00ff00001a027812 */ /* 0x040fe400078ec0ff */
        /* <DEDUP_REMOVED lines=8> */
.L_x_13291:
        /* <DEDUP_REMOVED lines=9> */
.L_x_13292:
[----:B------:R-:W3:Y:S01]  /*19860*/  @P1 LDG.E R2, desc[UR40][R4.64] ;  /* 0x0000002804021981 */ /* 0x000ee2000c1e1900 */
[----:B------:R-:W4:Y:S03]  /*19870*/  LDC R3, c[0x0][0x448] ;  /* 0x00011200ff037b82 */ /* 0x000f260000000800 */
[----:B------:R0:W3:Y:S01]  /*19880*/  @P1 LDG.E R4, desc[UR40][R4.64+0x4] ;  /* 0x0000042804041981 */ /* 0x0000e2000c1e1900 */
[----:B-1---5:R-:W-:Y:S01]  /*19890*/  IMAD.IADD R8, R6, 0x1, -R8 ;  /* 0x0000000106087824 */ /* 0x022fe200078e0a08 */
[----:B------:R-:W-:Y:S01]  /*198a0*/  BSSY B0, `(.L_x_13293) ;  /* 0x0000037000007945 */ /* 0x000fe20003800000 */
[----:B------:R-:W-:Y:S02]  /*198b0*/  LOP3.LUT R22, R10, 0xff, RZ, 0xc0, !PT ;  /* 0x000000ff0a167812 */ /* 0x000fe400078ec0ff */
[----:B----4-:R-:W-:-:S13]  /*198c0*/  ISETP.NE.AND P0, PT, R3, 0x1, PT ;  /* 0x000000010300780c */ /* 0x010fda0003f05270 */
[----:B------:R-:W1:Y:S08]  /*198d0*/  @P0 LDC R3, c[0x0][0x44c] ;  /* 0x00011300ff030b82 */ /* 0x000e700000000800 */
[----:B0-----:R-:W0:Y:S01]  /*198e0*/  @P0 LDC R5, c[0x0][0x450] ;  /* 0x00011400ff050b82 */ /* 0x001e220000000800 */
[----:B---3--:R-:W-:Y:S02]  /*198f0*/  @P1 IMAD.IADD R9, R4, 0x1, -R2 ;  /* 0x0000000104091824 */ /* 0x008fe400078e0a02 */
[----:B------:R-:W-:-:S04]  /*19900*/  IMAD R2, R25, 0xc0, RZ ;  /* 0x000000c019027824 */ /* 0x000fc800078e02ff */
[----:B------:R-:W-:-:S04]  /*19910*/  VIADD R2, R2, 0xbf ;  /* 0x000000bf02027836 */ /* 0x000fc80000000000 */
[----:B-1----:R-:W-:-:S05]  /*19920*/  @P0 IMAD.HI.U32 R3, R2, R3, RZ ;  /* 0x0000000302030227 */ /* 0x002fca00078e00ff */
[----:B0-----:R-:W-:Y:S01]  /*19930*/  @P0 SHF.R.U32.HI R2, RZ, R5, R3 ;  /* 0x00000005ff020219 */ /* 0x001fe20000011603 */
[----:B------:R-:W-:-:S05]  /*19940*/  IMAD.IADD R3, R8, 0x1, R9 ;  /* 0x0000000108037824 */ /* 0x000fca00078e0209 */
[----:B------:R-:W-:Y:S01]  /*19950*/  IADD3 R21, R3, 0x80, -R11 ;  /* 0x0000008003157810 */ /* 0x000fe20007ffe80b */
[----:B------:R0:W-:Y:S04]  /*19960*/  STL [R1+0x34], R3 ;  /* 0x0000340301007387 */ /* 0x0001e80000100800 */
[----:B------:R-:W-:-:S05]  /*19970*/  IMAD.IADD R2, R21, 0x1, R2 ;  /* 0x0000000115027824 */ /* 0x000fca00078e0202 */
[----:B--2---:R-:W-:Y:S01]  /*19980*/  SHF.R.S32.HI R7, RZ, 0x1f, R2 ;  /* 0x0000001fff077819 */ /* 0x004fe20000011402 */
[----:B0-----:R-:W-:-:S03]  /*19990*/  VIADD R3, R3, 0x7f ;  /* 0x0000007f03037836 */ /* 0x001fc60000000000 */
[----:B------:R-:W-:Y:S01]  /*199a0*/  LEA.HI R7, R7, R2, RZ, 0x7 ;  /* 0x0000000207077211 */ /* 0x000fe200078f38ff */
[----:B------:R-:W-:Y:S01]  /*199b0*/  IMAD.MOV.U32 R2, RZ, RZ, RZ ;  /* 0x000000ffff027224 */ /* 0x000fe200078e00ff */
[----:B------:R-:W-:Y:S02]  /*199c0*/  SHF.R.S32.HI R4, RZ, 0x1f, R3 ;  /* 0x0000001fff047819 */ /* 0x000fe40000011403 */
[----:B------:R-:W-:Y:S02]  /*199d0*/  SHF.R.S32.HI R7, RZ, 0x7, R7 ;  /* 0x00000007ff077819 */ /* 0x000fe40000011407 */
[----:B------:R-:W-:-:S04]  /*199e0*/  LEA.HI R4, R4, R3, RZ, 0x7 ;  /* 0x0000000304047211 */ /* 0x000fc800078f38ff */
[----:B------:R-:W-:Y:S02]  /*199f0*/  SHF.R.S32.HI R20, RZ, 0x7, R4 ;  /* 0x00000007ff147819 */ /* 0x000fe40000011404 */
[----:B------:R-:W-:Y:S02]  /*19a00*/  SHF.R.U32.HI R4, RZ, 0x10, R10 ;  /* 0x00000010ff047819 */ /* 0x000fe4000001160a */
[----:B------:R-:W-:-:S04]  /*19a10*/  VIMNMX R7, R20, R7, PT ;  /* 0x0000000714077248 */ /* 0x000fc80003fe0100 */
        /* <DEDUP_REMOVED lines=31> */
.L_x_13294:
[----:B------:R-:W-:Y:S05]  /*19c10*/  BSYNC B0 ;  /* 0x0000000000007941 */ /* 0x000fea0003800000 */
.L_x_13293:
        /* <DEDUP_REMOVED lines=9> */
[----:B------:R-:W-:-:S06]  /*19cb0*/  IMAD.MOV.U32 R10, RZ, RZ, R3 ;  /* 0x000000ffff0a7224 */ /* 0x000fcc00078e0003 */
        /* <DEDUP_REMOVED lines=14> */
.L_x_13459:
[----:B-1----:R-:W-:Y:S02]  /*19da0*/  ISETP.NE.AND P0, PT, R14, RZ, PT ;  /* 0x000000ff0e00720c */ /* 0x002fe40003f05270 */
[----:B------:R-:W-:-:S11]  /*19db0*/  PLOP3.LUT P6, PT, PT, PT, PT, 0x8, 0x0 ;  /* 0x000000000000781c */ /* 0x000fd60003fce170 */
[----:B------:R-:W-:Y:S05]  /*19dc0*/  @P0 BRA `(.L_x_13298) ;  /* 0x00000000000c0947 */ /* 0x000fea0003800000 */
[----:B------:R-:W-:-:S03]  /*19dd0*/  UMOV UR4, 0xffffffff ;  /* 0xffffffff00047882 */ /* 0x000fc60000000000 */
[----:B------:R-:W-:Y:S05]  /*19de0*/  BRA.DIV UR4, `(.L_x_13299) ;  /* 0x0000007204347947 */ /* 0x000fea000b800000 */
[----:B------:R-:W-:-:S13]  /*19df0*/  ELECT P6, URZ, PT ;  /* 0x00000000003f782f */ /* 0x000fda00038c0000 */
.L_x_13298:
        /* <DEDUP_REMOVED lines=9> */
.L_x_13462:
[----:B------:R-:W-:Y:S05]  /*19e90*/  BSYNC B1 ;  /* 0x0000000000017941 */ /* 0x000fea0003800000 */
.L_x_13300:
        /* <DEDUP_REMOVED lines=11> */
.L_x_13463:
[----:B------:R-:W-:Y:S05]  /*19f50*/  BSYNC B2 ;  /* 0x0000000000027941 */ /* 0x000fea0003800000 */
.L_x_13304:
        /* <DEDUP_REMOVED lines=9> */
.L_x_13307:
[----:B------:R-:W-:Y:S05]  /*19ff0*/  BSYNC B2 ;  /* 0x0000000000027941 */ /* 0x000fea0003800000 */
.L_x_13306:
[----:B0-----:R-:W-:Y:S01]  /*1a000*/  IMAD.MOV.U32 R5, RZ, RZ, RZ ;  /* 0x000000ffff057224 */ /* 0x001fe200078e00ff */
[----:B------:R-:W-:Y:S01]  /*1a010*/  LEA R6, R10, R0, 0x7 ;  /* 0x000000000a067211 */ /* 0x000fe200078e38ff */
[----:B------:R-:W-:Y:S01]  /*1a020*/  IMAD R7, R28, 0x3000, R17 ;  /* 0x000030001c077824 */ /* 0x000fe200078e0211 */
[----:B------:R-:W-:Y:S01]  /*1a030*/  UIADD3 UR4, UP0, UR38, 0x570, URZ ;  /* 0x0000057026047890 */ /* 0x000fe2000ff1e03f */
[----:B------:R-:W-:Y:S01]  /*1a040*/  PLOP3.LUT P0, PT, PT, PT, PT, 0x80, 0x0 ;  /* 0x000000000000781c */ /* 0x000fe20003f0f070 */
[----:B------:R-:W-:Y:S01]  /*1a050*/  UMOV UR6, 0x0 ;  /* 0x0000000000067882 */ /* 0x000fe20000000000 */
[----:B------:R-:W-:Y:S01]  /*1a060*/  R2UR UR10, R5 ;  /* 0x00000000050a72ca */ /* 0x000fe200000e0000 */
[----:B------:R-:W-:Y:S01]  /*1a070*/  VIADD R6, R6, 0xffffff80 ;  /* 0xffffff8006067836 */ /* 0x000fe20000000000 */
[----:B------:R-:W-:Y:S01]  /*1a080*/  UIADD3.X UR5, URZ, UR39, URZ, UP0, !UPT ;  /* 0x000000273f057290 */ /* 0x000fe200087fe43f */
[----:B------:R-:W-:Y:S01]  /*1a090*/  VIADD R5, R8, 0x19c90 ;  /* 0x00019c9008057836 */ /* 0x000fe20000000000 */
[----:B------:R-:W-:Y:S01]  /*1a0a0*/  UMOV UR7, 0x12f00000 ;  /* 0x12f0000000077882 */ /* 0x000fe20000000000 */
[----:B------:R-:W-:-:S10]  /*1a0b0*/  VIADD R9, R7, 0x13800 ;  /* 0x0001380007097836 */ /* 0x000fd40000000000 */
.L_x_13308:
        /* <DEDUP_REMOVED lines=16> */
.L_x_13309:
        /* <DEDUP_REMOVED lines=16> */
.L_x_13310:
        /* <DEDUP_REMOVED lines=13> */
.L_x_13464:
[----:B------:R-:W-:Y:S05]  /*1a390*/  BSYNC B2 ;  /* 0x0000000000027941 */ /* 0x000fea0003800000 */
.L_x_13311:
        /* <DEDUP_REMOVED lines=11> */
.L_x_13314:
[----:B------:R-:W-:Y:S05]  /*1a450*/  BSYNC B2 ;  /* 0x0000000000027941 */ /* 0x000fea0003800000 */
.L_x_13313:
[----:B------:R-:W-:Y:S01]  /*1a460*/  R2UR UR6, R12 ;  /* 0x000000000c0672ca */ /* 0x000fe200000e0000 */
[----:B------:R-:W-:Y:S01]  /*1a470*/  IMAD.MOV.U32 R5, RZ, RZ, RZ ;  /* 0x000000ffff057224 */ /* 0x000fe200078e00ff */
[----:B------:R-:W-:Y:S01]  /*1a480*/  R2UR UR7, R13 ;  /* 0x000000000d0772ca */ /* 0x000fe200000e0000 */
[----:B------:R-:W-:Y:S01]  /*1a490*/  UIADD3 UR4, UP0, UR38, 0x670, URZ ;  /* 0x0000067026047890 */ /* 0x000fe2000ff1e03f */
[----:B------:R-:W-:Y:S01]  /*1a4a0*/  PLOP3.LUT P0, PT, PT, PT, PT, 0x80, 0x0 ;  /* 0x000000000000781c */ /* 0x000fe20003f0f070 */
[----:B01----:R-:W-:Y:S01]  /*1a4b0*/  VIADD R8, R8, 0x19cb0 ;  /* 0x00019cb008087836 */ /* 0x003fe20000000000 */
[----:B------:R-:W-:Y:S01]  /*1a4c0*/  R2UR UR10, R5 ;  /* 0x00000000050a72ca */ /* 0x000fe200000e0000 */
[----:B------:R-:W-:Y:S01]  /*1a4d0*/  VIADD R5, R7, 0x9000 ;  /* 0x0000900007057836 */ /* 0x000fe20000000000 */
[----:B------:R-:W-:-:S13]  /*1a4e0*/  UIADD3.X UR5, URZ, UR39, URZ, UP0, !UPT ;  /* 0x000000273f057290 */ /* 0x000fda00087fe43f */
.L_x_13315:
        /* <DEDUP_REMOVED lines=15> */
.L_x_13316:
        /* <DEDUP_REMOVED lines=15> */
.L_x_13317:
        /* <DEDUP_REMOVED lines=10> */
.L_x_13303:
[----:B------:R-:W-:Y:S05]  /*1a770*/  BSYNC B1 ;  /* 0x0000000000017941 */ /* 0x000fea0003800000 */
.L_x_13302:
        /* <DEDUP_REMOVED lines=11> */
.L_x_13334:
[----:B------:R-:W-:Y:S05]  /*1a830*/  YIELD ;  /* 0x0000000000007946 */ /* 0x000fea0003800000 */
[----:B------:R-:W-:Y:S04]  /*1a840*/  BSSY B1, `(.L_x_13318) ;  /* 0x000008c000017945 */ /* 0x000fe80003800000 */
[----:B-1----:R-:W-:Y:S05]  /*1a850*/  @!P6 BRA `(.L_x_13319) ;  /* 0x000000080028e947 */ /* 0x002fea0003800000 */
        /* <DEDUP_REMOVED lines=9> */
.L_x_13465:
[----:B------:R-:W-:Y:S05]  /*1a8f0*/  BSYNC B2 ;  /* 0x0000000000027941 */ /* 0x000fea0003800000 */
.L_x_13320:
        /* <DEDUP_REMOVED lines=9> */
.L_x_13323:
[----:B------:R-:W-:Y:S05]  /*1a990*/  BSYNC B2 ;  /* 0x0000000000027941 */ /* 0x000fea0003800000 */
.L_x_13322:
        /* <DEDUP_REMOVED lines=11> */
.L_x_13324:
        /* <DEDUP_REMOVED lines=16> */
.L_x_13325:
        /* <DEDUP_REMOVED lines=16> */
.L_x_13326:
        /* <DEDUP_REMOVED lines=13> */
.L_x_13466:
[----:B------:R-:W-:Y:S05]  /*1ad20*/  BSYNC B2 ;  /* 0x0000000000027941 */ /* 0x000fea0003800000 */
.L_x_13327:
        /* <DEDUP_REMOVED lines=11> */
.L_x_13330:
[----:B------:R-:W-:Y:S05]  /*1ade0*/  BSYNC B2 ;  /* 0x0000000000027941 */ /* 0x000fea0003800000 */
.L_x_13329:
        /* <DEDUP_REMOVED lines=8> */
.L_x_13331:
        /* <DEDUP_REMOVED lines=16> */
.L_x_13332:
        /* <DEDUP_REMOVED lines=15> */
.L_x_13333:
        /* <DEDUP_REMOVED lines=10> */
.L_x_13319:
[----:B------:R-:W-:Y:S05]  /*1b100*/  BSYNC B1 ;  /* 0x0000000000017941 */ /* 0x000fea0003800000 */
.L_x_13318:
[----:B------:R-:W2:Y:S01]  /*1b110*/  LDL.LU R8, [R1+0x4] ;  /* 0x0000040001087983 */ /* 0x000ea20000300800 */
[----:B------:R-:W-:Y:S02]  /*1b120*/  IADD3 R28, R28, 0x1, RZ ;  /* 0x000000011c1c7810 */ /* 0x000fe40007ffe0ff */
[C---:B------:R-:W-:Y:S01]  /*1b130*/  ISETP.GT.AND P2, PT, R10.reuse, R3, PT ;  /* 0x000000030a00720c */ /* 0x040fe20003f44270 */
[----:B------:R-:W-:Y:S01]  /*1b140*/  VIADD R10, R10, 0xffffffff ;  /* 0xffffffff0a0a7836 */ /* 0x000fe20000000000 */
[----:B------:R-:W-:-:S04]  /*1b150*/  ISETP.NE.AND P1, PT, R28, 0x2, PT ;  /* 0x000000021c00780c */ /* 0x000fc80003f25270 */
[----:B------:R-:W-:Y:S02]  /*1b160*/  SEL R5, RZ, 0x1, P1 ;  /* 0x00000001ff057807 */ /* 0x000fe40000800000 */
[----:B------:R-:W-:Y:S02]  /*1b170*/  SEL R28, R28, RZ, P1 ;  /* 0x000000ff1c1c7207 */ /* 0x000fe40000800000 */
[----:B--2---:R-:W-:-:S05]  /*1b180*/  LOP3.LUT R8, R8, R5, RZ, 0x3c, !PT ;  /* 0x0000000508087212 */ /* 0x004fca00078e3cff */
[----:B------:R1:W-:Y:S01]  /*1b190*/  STL [R1+0x4], R8 ;  /* 0x0000040801007387 */ /* 0x0003e20000100800 */
[----:B------:R-:W-:Y:S05]  /*1b1a0*/  @P2 BRA `(.L_x_13334) ;  /* 0xfffffff400a02947 */ /* 0x000fea000383ffff */
.L_x_13296:
[----:B------:R-:W-:Y:S05]  /*1b1b0*/  BSYNC B0 ;  /* 0x0000000000007941 */ /* 0x000fea0003800000 */
.L_x_13295:
[----:B------:R-:W2:Y:S01]  /*1b1c0*/  LDC R0, c[0x0][0x448] ;  /* 0x00011200ff007b82 */ /* 0x000ea20000000800 */
[----:B------:R-:W-:Y:S01]  /*1b1d0*/  ISETP.NE.AND P2, PT, R4, RZ, PT ;  /* 0x000000ff0400720c */ /* 0x000fe20003f45270 */
[----:B------:R-:W-:Y:S05]  /*1b1e0*/  @!P0 WARPSYNC.ALL ;  /* 0x0000000000008948 */ /* 0x000fea0003800000 */
[----:B------:R-:W-:Y:S07]  /*1b1f0*/  BSSY B0, `(.L_x_13335) ;  /* 0x000002c000007945 */ /* 0x000fee0003800000 */
[----:B------:R-:W3:Y:S08]  /*1b200*/  @!P2 LDC R4, c[0x0][0x9f0] ;  /* 0x00027c00ff04ab82 */ /* 0x000ef00000000800 */
[----:B------:R-:W-:Y:S01]  /*1b210*/  @!P0 BAR.SYNC.DEFER_BLOCKING 0xc, 0x200 ;  /* 0x0308000000008b1d */ /* 0x000fe20000010000 */
[----:B--2---:R-:W-:Y:S01]  /*1b220*/  ISETP.NE.AND P1, PT, R0, 0x1, PT ;  /* 0x000000010000780c */ /* 0x004fe20003f25270 */
[----:B------:R-:W-:-:S04]  /*1b230*/  IMAD.MOV.U32 R0, RZ, RZ, 0xc0 ;  /* 0x000000c0ff007424 */ /* 0x000fc800078e00ff */
[----:B------:R-:W-:-:S08]  /*1b240*/  IMAD R0, R25, R0, 0xbf ;  /* 0x000000bf19007424 */ /* 0x000fd000078e0200 */
[----:B------:R-:W2:Y:S08]  /*1b250*/  @P1 LDC R2, c[0x0][0x44c] ;  /* 0x00011300ff021b82 */ /* 0x000eb00000000800 */
[----:B------:R-:W4:Y:S01]  /*1b260*/  @P1 LDC R3, c[0x0][0x450] ;  /* 0x00011400ff031b82 */ /* 0x000f220000000800 */
[----:B--2---:R-:W-:-:S05]  /*1b270*/  @P1 IMAD.HI.U32 R2, R0, R2, RZ ;  /* 0x0000000200021227 */ /* 0x004fca00078e00ff */
[----:B----4-:R-:W-:-:S05]  /*1b280*/  @P1 SHF.R.U32.HI R0, RZ, R3, R2 ;  /* 0x00000003ff001219 */ /* 0x010fca0000011602 */
[----:B------:R-:W-:-:S05]  /*1b290*/  IMAD.IADD R0, R21, 0x1, R0 ;  /* 0x0000000115007824 */ /* 0x000fca00078e0200 */
[----:B------:R-:W-:-:S04]  /*1b2a0*/  SHF.R.S32.HI R2, RZ, 0x1f, R0 ;  /* 0x0000001fff027819 */ /* 0x000fc80000011400 */
[----:B------:R-:W-:Y:S01]  /*1b2b0*/  LEA.HI R0, R2, R0, RZ, 0x7 ;  /* 0x0000000002007211 */ /* 0x000fe200078f38ff */
[----:B------:R-:W-:-:S03]  /*1b2c0*/  IMAD.MOV.U32 R2, RZ, RZ, RZ ;  /* 0x000000ffff027224 */ /* 0x000fc600078e00ff */
[----:B------:R-:W-:-:S04]  /*1b2d0*/  SHF.R.S32.HI R0, RZ, 0x7, R0 ;  /* 0x00000007ff007819 */ /* 0x000fc80000011400 */
[----:B------:R-:W-:-:S04]  /*1b2e0*/  VIMNMX R0, R20, R0, PT ;  /* 0x0000000014007248 */ /* 0x000fc80003fe0100 */
[----:B------:R-:W-:-:S13]  /*1b2f0*/  ISETP.GE.AND P1, PT, R0, 0x1, PT ;  /* 0x000000010000780c */ /* 0x000fda0003f26270 */
[----:B---3--:R-:W-:Y:S05]  /*1b300*/  @!P1 BRA `(.L_x_13336) ;  /* 0x0000000000689947 */ /* 0x008fea0003800000 */
[----:B------:R-:W-:-:S04]  /*1b310*/  IABS R5, R4 ;  /* 0x0000000400057213 */ /* 0x000fc80000000000 */
[----:B------:R-:W2:Y:S08]  /*1b320*/  I2F.RP R2, R5 ;  /* 0x0000000500027306 */ /* 0x000eb00000209400 */
[----:B--2---:R-:W2:Y:S02]  /*1b330*/  MUFU.RCP R2, R2 ;  /* 0x0000000200027308 */ /* 0x004ea40000001000 */
[----:B--2---:R-:W-:-:S06]  /*1b340*/  VIADD R2, R2, 0xffffffe ;  /* 0x0ffffffe02027836 */ /* 0x004fcc0000000000 */
[----:B------:R-:W2:Y:S02]  /*1b350*/  F2I.FTZ.U32.TRUNC.NTZ R3, R2 ;  /* 0x0000000200037305 */ /* 0x000ea4000021f000 */
[----:B--2---:R-:W-:-:S04]  /*1b360*/  IMAD.MOV R2, RZ, RZ, -R3 ;  /* 0x000000ffff027224 */ /* 0x004fc800078e0a03 */
[----:B------:R-:W-:Y:S02]  /*1b370*/  IMAD R6, R2, R5, RZ ;  /* 0x0000000502067224 */ /* 0x000fe400078e02ff */
[----:B------:R-:W-:-:S04]  /*1b380*/  IMAD.MOV.U32 R2, RZ, RZ, RZ ;  /* 0x000000ffff027224 */ /* 0x000fc800078e00ff */
[----:B-1----:R-:W-:Y:S01]  /*1b390*/  IMAD.HI.U32 R8, R3, R6, R2 ;  /* 0x0000000603087227 */ /* 0x002fe200078e0002 */
[----:B------:R-:W-:Y:S02]  /*1b3a0*/  IABS R2, R4 ;  /* 0x0000000400027213 */ /* 0x000fe40000000000 */
[----:B------:R-:W-:-:S03]  /*1b3b0*/  IADD3 R6, R4, -0x1, R0 ;  /* 0xffffffff04067810 */ /* 0x000fc60007ffe000 */
[----:B------:R-:W-:Y:S01]  /*1b3c0*/  IMAD.MOV R2, RZ, RZ, -R2 ;  /* 0x000000ffff027224 */ /* 0x000fe200078e0a02 */
[----:B------:R-:W-:Y:S02]  /*1b3d0*/  IABS R3, R6 ;  /* 0x0000000600037213 */ /* 0x000fe40000000000 */
[----:B------:R-:W-:Y:S01]  /*1b3e0*/  LOP3.LUT R6, R6, R4, RZ, 0x3c, !PT ;  /* 0x0000000406067212 */ /* 0x000fe200078e3cff */
[----:B------:R-:W-:Y:S02]  /*1b3f0*/  IMAD.MOV.U32 R7, RZ, RZ, R2 ;  /* 0x000000ffff077224 */ /* 0x000fe400078e0002 */
        /* <DEDUP_REMOVED lines=11> */
.L_x_13336:
[----:B------:R-:W-:Y:S05]  /*1b4b0*/  BSYNC B0 ;  /* 0x0000000000007941 */ /* 0x000fea0003800000 */
.L_x_13335:
        /* <DEDUP_REMOVED lines=16> */
[----:B---3--:R-:W2:Y:S04]  /*1b5c0*/  @P0 ATOMG.E.ADD.STRONG.GPU PT, R2, desc[UR40][R4.64], R2 ;  /* 0x00000002040209a8 */ /* 0x008ea800081ee1e8 */
[----:B--2---:R2:W3:Y:S02]  /*1b5d0*/  SHFL.IDX PT, R2, R2, R0, 0x1f ;  /* 0x00001f0002027589 */ /* 0x0044e400000e0000 */
[----:B--2---:R-:W2:Y:S02]  /*1b5e0*/  S2R R0, SR_LTMASK ;  /* 0x0000000000007919 */ /* 0x004ea40000003900 */
[----:B--2---:R-:W-:-:S06]  /*1b5f0*/  LOP3.LUT R0, R0, UR4, RZ, 0xc0, !PT ;  /* 0x0000000400007c12 */ /* 0x004fcc000f8ec0ff */
[----:B------:R-:W3:Y:S02]  /*1b600*/  POPC R0, R0 ;  /* 0x0000000000007309 */ /* 0x000ee40000000000 */
[----:B---3--:R-:W-:Y:S01]  /*1b610*/  IADD3 R24, R2, UR36, R0 ;  /* 0x0000002402187c10 */ /* 0x008fe2000fffe000 */
[----:B------:R-:W-:Y:S06]  /*1b620*/  BRA `(.L_x_13338) ;  /* 0x0000003800187947 */ /* 0x000fec0003800000 */
.L_x_13337:
        /* <DEDUP_REMOVED lines=20> */
.L_x_13340:
[----:B------:R-:W-:Y:S05]  /*1b770*/  BSYNC B6 ;  /* 0x0000000000067941 */ /* 0x000fea0003800000 */
.L_x_13339:
        /* <DEDUP_REMOVED lines=19> */
[----:B-1----:R-:W-:Y:S02]  /*1b8b0*/  IMAD.MOV.U32 R8, RZ, RZ, 0x70 ;  /* 0x00000070ff087424 */ /* 0x002fe400078e00ff */
[----:B------:R-:W-:Y:S02]  /*1b8c0*/  IMAD.MOV.U32 R12, RZ, RZ, 0x1 ;  /* 0x00000001ff0c7424 */ /* 0x000fe400078e00ff */
[----:B------:R-:W-:-:S07]  /*1b8d0*/  IMAD.MOV.U32 R13, RZ, RZ, RZ ;  /* 0x000000ffff0d7224 */ /* 0x000fce00078e00ff */
[----:B------:R-:W-:-:S07]  /*1b8e0*/  LEPC R20, `(.L_x_13342) ;  /* 0x000000001014794e */ /* 0x000fce0000000000 */
[----:B0-2---:R-:W-:Y:S05]  /*1b8f0*/  CALL.ABS.NOINC R2 ;  /* 0x0000000002007343 */ /* 0x005fea0003c00000 */
.L_x_13342:
[----:B------:R-:W-:Y:S05]  /*1b900*/  BSYNC B6 ;  /* 0x0000000000067941 */ /* 0x000fea0003800000 */
.L_x_13341:
        /* <DEDUP_REMOVED lines=20> */
.L_x_13344:
[----:B------:R-:W-:Y:S05]  /*1ba50*/  BSYNC B6 ;  /* 0x0000000000067941 */ /* 0x000fea0003800000 */
.L_x_13343:
        /* <DEDUP_REMOVED lines=20> */
.L_x_13346:
[----:B------:R-:W-:Y:S05]  /*1bba0*/  BSYNC B6 ;  /* 0x0000000000067941 */ /* 0x000fea0003800000 */
.L_x_13345:
        /* <DEDUP_REMOVED lines=9> */
[----:B------:R-:W-:Y:S01]  /*1bc40*/  ISETP.NE.AND.EX P0, PT, RZ, UR5, PT, P0 ;  /* 0x00000005ff007c0c */ /* 0x000fe2000bf05300 */
[----:B------:R-:W1:Y:S02]  /*1bc50*/  S2R R20, SR_TID.X ;  /* 0x0000000000147919 */ /* 0x000e640000002100 */
[----:B------:R-:W3:Y:S10]  /*1bc60*/  LDL.LU R11, [R1+0x4c] ;  /* 0x00004c00010b7983 */ /* 0x000ef40000300800 */
        /* <DEDUP_REMOVED lines=13> */
[C---:B------:R-:W-:Y:S02]  /*1bd40*/  ISETP.GE.AND P0, PT, R4.reuse, R21, PT ;  /* 0x000000150400720c */ /* 0x040fe40003f06270 */
[----:B------:R-:W-:-:S11]  /*1bd50*/  IADD3 R4, R4, R0, RZ ;  /* 0x0000000004047210 */ /* 0x000fd60007ffe0ff */
[----:B--2---:R-:W0:Y:S01]  /*1bd60*/  @!P0 LDC.64 R2, c[0x0][0x428] ;  /* 0x00010a00ff028b82 */ /* 0x004e220000000a00 */
[----:B-1----:R-:W-:-:S04]  /*1bd70*/  @P1 IMAD.HI.U32 R5, R4, R5, RZ ;  /* 0x0000000504051227 */ /* 0x002fc800078e00ff */
[----:B------:R-:W-:Y:S01]  /*1bd80*/  IMAD.MOV.U32 R0, RZ, RZ, R4 ;  /* 0x000000ffff007224 */ /* 0x000fe200078e0004 */
[----:B---3--:R-:W-:-:S05]  /*1bd90*/  @P1 SHF.R.U32.HI R0, RZ, R6, R5 ;  /* 0x00000006ff001219 */ /* 0x008fca0000011605 */
[----:B------:R-:W-:-:S04]  /*1bda0*/  IMAD.MOV R5, RZ, RZ, -R0 ;  /* 0x000000ffff057224 */ /* 0x000fc800078e0a00 */
[----:B------:R-:W-:Y:S01]  /*1bdb0*/  IMAD R5, R7, R5, R4 ;  /* 0x0000000507057224 */ /* 0x000fe200078e0204 */
[--C-:B------:R-:W-:Y:S01]  /*1bdc0*/  @!P0 SHF.R.S32.HI R7, RZ, 0x1f, R0.reuse ;  /* 0x0000001fff078819 */ /* 0x100fe20000011400 */
[----:B------:R-:W-:Y:S01]  /*1bdd0*/  @!P0 IMAD.MOV.U32 R6, RZ, RZ, R0 ;  /* 0x000000ffff068224 */ /* 0x000fe200078e0000 */
[----:B----4-:R-:W-:-:S05]  /*1bde0*/  SHF.R.S32.HI R8, RZ, 0x1f, R26 ;  /* 0x0000001fff087819 */ /* 0x010fca000001141a */
[-C--:B0-----:R-:W-:Y:S01]  /*1bdf0*/  @!P0 IMAD R4, R8, R2.reuse, RZ ;  /* 0x0000000208048224 */ /* 0x081fe200078e02ff */
[----:B------:R0:W-:Y:S03]  /*1be00*/  STL [R1+0x14], R8 ;  /* 0x0000140801007387 */ /* 0x0001e60000100800 */
[C---:B------:R-:W-:Y:S02]  /*1be10*/  @!P0 IMAD R0, R26.reuse, R3, R4 ;  /* 0x000000031a008224 */ /* 0x040fe400078e0204 */
[----:B------:R-:W2:Y:S01]  /*1be20*/  LDL R4, [R1+0x60] ;  /* 0x0000600001047983 */ /* 0x000ea20000100800 */
[----:B------:R-:W1:Y:S01]  /*1be30*/  S2R R12, SR_TID.X ;  /* 0x00000000000c7919 */ /* 0x000e620000002100 */
[----:B------:R-:W-:Y:S02]  /*1be40*/  @!P0 IMAD.WIDE.U32 R6, R26, R2, R6 ;  /* 0x000000021a068225 */ /* 0x000fe400078e0006 */
[----:B------:R-:W0:Y:S02]  /*1be50*/  @!P0 LDC.64 R2, c[0x0][0x418] ;  /* 0x00010600ff028b82 */ /* 0x000e240000000a00 */
[----:B------:R-:W-:Y:S01]  /*1be60*/  @!P0 IMAD.IADD R0, R7, 0x1, R0 ;  /* 0x0000000107008824 */ /* 0x000fe200078e0200 */
[----:B------:R-:W-:Y:S01]  /*1be70*/  LOP3.LUT R11, R11, 0xfffffff7, RZ, 0xc0, !PT ;  /* 0xfffffff70b0b7812 */ /* 0x000fe200078ec0ff */
[----:B-1----:R-:W-:-:S05]  /*1be80*/  IMAD.SHL.U32 R15, R12, 0x10, RZ ;  /* 0x000000100c0f7824 */ /* 0x002fca00078e00ff */
[----:B------:R-:W-:-:S04]  /*1be90*/  LOP3.LUT R15, R15, 0x10, RZ, 0xc0, !PT ;  /* 0x000000100f0f7812 */ /* 0x000fc800078ec0ff */
[C---:B------:R-:W-:Y:S02]  /*1bea0*/  ISETP.GE.AND P3, PT, R15.reuse, R13, PT ;  /* 0x0000000d0f00720c */ /* 0x040fe40003f66270 */
[C---:B0-----:R-:W-:Y:S02]  /*1beb0*/  @!P0 LEA R8, P1, R6.reuse, R2, 0x2 ;  /* 0x0000000206088211 */ /* 0x041fe400078210ff */
[----:B------:R-:W-:Y:S02]  /*1bec0*/  LOP3.LUT R14, R15, 0x20, RZ, 0xfc, !PT ;  /* 0x000000200f0e7812 */ /* 0x000fe400078efcff */
[----:B------:R-:W-:Y:S02]  /*1bed0*/  @!P0 LEA.HI.X R9, R6, R3, R0, 0x2, P1 ;  /* 0x0000000306098211 */ /* 0x000fe400008f1400 */
[----:B------:R-:W-:Y:S01]  /*1bee0*/  ISETP.GE.AND P1, PT, R14, R13, PT ;  /* 0x0000000d0e00720c */ /* 0x000fe20003f26270 */
[----:B------:R-:W-:-:S04]  /*1bef0*/  IMAD.MOV.U32 R3, RZ, RZ, RZ ;  /* 0x000000ffff037224 */ /* 0x000fc800078e00ff */
[----:B------:R-:W-:Y:S02]  /*1bf00*/  @P3 LOP3.LUT R11, R11, 0x8, RZ, 0xfc, !PT ;  /* 0x000000080b0b3812 */ /* 0x000fe400078efcff */
[----:B------:R-:W-:Y:S01]  /*1bf10*/  LOP3.LUT R12, R15, 0x40, RZ, 0xfc, !PT ;  /* 0x000000400f0c7812 */ /* 0x000fe200078efcff */
[----:B------:R0:W5:Y:S01]  /*1bf20*/  @!P0 LDG.E R3, desc[UR40][R8.64] ;  /* 0x0000002808038981 */ /* 0x000162000c1e1900 */
[----:B------:R-:W-:-:S04]  /*1bf30*/  LOP3.LUT R11, R11, 0xfffffffe, RZ, 0xc0, !PT ;  /* 0xfffffffe0b0b7812 */ /* 0x000fc800078ec0ff */
[----:B------:R-:W-:Y:S02]  /*1bf40*/  LOP3.LUT R11, R11, 0xfffffffb, RZ, 0xc0, !PT ;  /* 0xfffffffb0b0b7812 */ /* 0x000fe400078ec0ff */
[----:B------:R-:W-:Y:S02]  /*1bf50*/  ISETP.GE.AND P0, PT, R12, R13, PT ;  /* 0x0000000d0c00720c */ /* 0x000fe40003f06270 */
[----:B------:R-:W-:Y:S01]  /*1bf60*/  @P1 LOP3.LUT R11, R11, 0x4, RZ, 0xfc, !PT ;  /* 0x000000040b0b1812 */ /* 0x000fe200078efcff */
[----:B------:R-:W-:Y:S01]  /*1bf70*/  UMOV UR4, 0xffffffff ;  /* 0xffffffff00047882 */ /* 0x000fe20000000000 */
[----:B--2---:R-:W-:-:S13]  /*1bf80*/  ISETP.NE.AND P2, PT, R4, 0x3, PT ;  /* 0x000000030400780c */ /* 0x004fda0003f45270 */
[----:B------:R-:W-:-:S04]  /*1bf90*/  @P2 LOP3.LUT R11, R11, 0x1, RZ, 0xfc, !PT ;  /* 0x000000010b0b2812 */ /* 0x000fc800078efcff */
[----:B------:R-:W-:-:S04]  /*1bfa0*/  LOP3.LUT R11, R11, 0xfffffffd, RZ, 0xc0, !PT ;  /* 0xfffffffd0b0b7812 */ /* 0x000fc800078ec0ff */
[----:B------:R-:W-:-:S05]  /*1bfb0*/  @P0 LOP3.LUT R11, R11, 0x2, RZ, 0xfc, !PT ;  /* 0x000000020b0b0812 */ /* 0x000fca00078efcff */
[----:B------:R0:W-:Y:S01]  /*1bfc0*/  STL [R1+0x4c], R11 ;  /* 0x00004c0b01007387 */ /* 0x0001e20000100800 */
[----:B------:R-:W-:Y:S05]  /*1bfd0*/  BRA.DIV UR4, `(.L_x_13347) ;  /* 0x00000052043c7947 */ /* 0x000fea000b800000 */
.L_x_13469:
[----:B------:R-:W-:Y:S05]  /*1bfe0*/  @!P2 BRA `(.L_x_13348) ;  /* 0x000000000004a947 */ /* 0x000fea0003800000 */
[----:B------:R-:W-:Y:S01]  /*1bff0*/  BPT.TRAP 0x1 ;  /* 0x000000040000795c */ /* 0x000fe20000300000 */
.L_x_13348:
[----:B------:R-:W-:Y:S01]  /*1c000*/  IMAD R4, R19, 0x8, R17 ;  /* 0x0000000813047824 */ /* 0x000fe200078e0211 */
[----:B------:R-:W-:Y:S01]  /*1c010*/  SHF.L.U32 R0, R29, 0x1f, RZ ;  /* 0x0000001f1d007819 */ /* 0x000fe200000006ff */
[----:B------:R-:W-:Y:S01]  /*1c020*/  BSSY B0, `(.L_x_13349) ;  /* 0x0000006000007945 */ /* 0x000fe20003800000 */
[----:B------:R-:W-:Y:S02]  /*1c030*/  IADD3 R2, -R20, R21, -R10 ;  /* 0x0000001514027210 */ /* 0x000fe40007ffe90a */
[----:B------:R-:W1:Y:S01]  /*1c040*/  SYNCS.PHASECHK.TRANS64.TRYWAIT P0, [R4+URZ+0x19c80], R0 ;  /* 0x019c8000040075a7 */ /* 0x000e62000800017f */
[----:B------:R2:W-:Y:S01]  /*1c050*/  STL [R1+0x30], R0 ;  /* 0x0000300001007387 */ /* 0x0005e20000100800 */
[----:B------:R-:W-:Y:S01]  /*1c060*/  SHF.R.S32.HI R20, RZ, 0x1f, R5 ;  /* 0x0000001fff147819 */ /* 0x000fe20000011405 */
[----:B-12---:R-:W-:Y:S06]  /*1c070*/  @!P0 BRA `(.L_x_13350) ;  /* 0x0000005000488947 */ /* 0x006fec0003800000 */
.L_x_13470:
[----:B------:R-:W-:Y:S05]  /*1c080*/  BSYNC B0 ;  /* 0x0000000000007941 */ /* 0x000fea0003800000 */
.L_x_13349:
        /* <DEDUP_REMOVED lines=45> */
.L_x_13476:
        /* <DEDUP_REMOVED lines=16> */
.L_x_13352:
        /* <DEDUP_REMOVED lines=11> */
.L_x_13353:
[----:B------:R2:W-:Y:S01]  /*1c510*/  SYNCS.ARRIVE.TRANS64.A1T0 RZ, [R4+URZ+0x19c70], RZ ;  /* 0x019c70ff04ff79a7 */ /* 0x0005e2000810003f */
[----:B------:R-:W-:Y:S05]  /*1c520*/  @!P4 BRA `(.L_x_13354) ;  /* 0x000000000004c947 */ /* 0x000fea0003800000 */
[----:B------:R-:W-:Y:S01]  /*1c530*/  BPT.TRAP 0x1 ;  /* 0x000000040000795c */ /* 0x000fe20000300000 */
.L_x_13354:
[----:B------:R-:W3:Y:S01]  /*1c540*/  LDL R2, [R1+0x30] ;  /* 0x0000300001027983 */ /* 0x000ee20000100800 */
[----:B------:R-:W-:Y:S01]  /*1c550*/  BSSY B0, `(.L_x_13355) ;  /* 0x0000003000007945 */ /* 0x000fe20003800000 */
[----:B---3--:R-:W3:Y:S03]  /*1c560*/  SYNCS.PHASECHK.TRANS64.TRYWAIT P0, [R4+URZ+0x19c40], R2 ;  /* 0x019c4002040075a7 */ /* 0x008ee6000800017f */
[----:B---3--:R-:W-:Y:S05]  /*1c570*/  @!P0 BRA `(.L_x_13356) ;  /* 0x0000005000048947 */ /* 0x008fea0003800000 */
.L_x_13477:
[----:B------:R-:W-:Y:S05]  /*1c580*/  BSYNC B0 ;  /* 0x0000000000007941 */ /* 0x000fea0003800000 */
.L_x_13355:
        /* <DEDUP_REMOVED lines=12> */
[----:B------:R-:W-:Y:S01]  /*1c650*/  ULDC.64 UR4, c[0x0][0x308] ;  /* 0x0000c20000047ab9 */ /* 0x000fe20000000a00 */
[----:B---3--:R-:W-:Y:S02]  /*1c660*/  IMAD.MOV.U32 R2, RZ, RZ, R6 ;  /* 0x000000ffff027224 */ /* 0x008fe400078e0006 */
[----:B------:R-:W-:Y:S02]  /*1c670*/  IMAD.IADD R3, R7, 0x1, R3 ;  /* 0x0000000107037824 */ /* 0x000fe400078e0203 */
[----:B------:R-:W-:Y:S01]  /*1c680*/  IMAD.WIDE.U32 R2, R16, UR4, R2 ;  /* 0x0000000410027c25 */ /* 0x000fe2000f8e0002 */
[----:B------:R-:W-:Y:S01]  /*1c690*/  UMOV UR4, 0xffffffff ;  /* 0xffffffff00047882 */ /* 0x000fe20000000000 */
[C---:B0-----:R-:W-:Y:S02]  /*1c6a0*/  SHF.L.U32 R10, R8.reuse, 0x4, RZ ;  /* 0x00000004080a7819 */ /* 0x041fe400000006ff */
[----:B------:R-:W-:Y:S01]  /*1c6b0*/  IMAD.SHL.U32 R8, R8, 0x10, RZ ;  /* 0x0000001008087824 */ /* 0x000fe200078e00ff */
[----:B------:R-:W-:Y:S01]  /*1c6c0*/  IADD3 R5, P0, R2, UR6, RZ ;  /* 0x0000000602057c10 */ /* 0x000fe2000ff1e0ff */
[----:B------:R-:W-:Y:S01]  /*1c6d0*/  IMAD R6, R16, UR5, R3 ;  /* 0x0000000510067c24 */ /* 0x000fe2000f8e0203 */
[----:B------:R-:W-:-:S02]  /*1c6e0*/  LOP3.LUT R10, R10, 0x10, RZ, 0xc0, !PT ;  /* 0x000000100a0a7812 */ /* 0x000fc400078ec0ff */
[----:B------:R-:W-:Y:S02]  /*1c6f0*/  LOP3.LUT R8, R8, 0x10, RZ, 0xc0, !PT ;  /* 0x0000001008087812 */ /* 0x000fe400078ec0ff */
[C---:B------:R-:W-:Y:S02]  /*1c700*/  LOP3.LUT R11, R10.reuse, 0x40, RZ, 0xfc, !PT ;  /* 0x000000400a0b7812 */ /* 0x040fe400078efcff */
[----:B------:R-:W-:Y:S02]  /*1c710*/  LOP3.LUT R10, R10, 0x20, RZ, 0xfc, !PT ;  /* 0x000000200a0a7812 */ /* 0x000fe400078efcff */
[----:B------:R-:W-:Y:S02]  /*1c720*/  IADD3.X R6, R6, UR7, RZ, P0, !PT ;  /* 0x0000000706067c10 */ /* 0x000fe400087fe4ff */
[-C--:B----4-:R-:W-:Y:S02]  /*1c730*/  ISETP.GE.AND P2, PT, R11, R9.reuse, PT ;  /* 0x000000090b00720c */ /* 0x090fe40003f46270 */
[----:B------:R-:W-:-:S02]  /*1c740*/  ISETP.GE.AND P4, PT, R10, R9, PT ;  /* 0x000000090a00720c */ /* 0x000fc40003f86270 */
        /* <DEDUP_REMOVED lines=14> */
.L_x_13483:
        /* <DEDUP_REMOVED lines=13> */
.L_x_13358:
[----:B------:R-:W-:Y:S02]  /*1c900*/  PLOP3.LUT P1, PT, P1, P0, PT, 0xa2, 0x0 ;  /* 0x000000000000781c */ /* 0x000fe40000f21472 */
[----:B------:R-:W-:-:S08]  /*1c910*/  @P0 R2UR P1, UR4, R4 ;  /* 0x00000000040402ca */ /* 0x000fd00000020000 */
[----:B------:R-:W-:-:S05]  /*1c920*/  @P0 PLOP3.LUT P0, PT, P1, PT, PT, 0x80, 0x0 ;  /* 0x000000000000081c */ /* 0x000fca0000f0f070 */
[----:B------:R-:W-:Y:S01]  /*1c930*/  @!P1 SYNCS.ARRIVE.TRANS64.RED.A0T1 RZ, [UR4+0x19c30], RZ ;  /* 0x019c30ffffff99a7 */ /* 0x000fe20008200404 */
[----:B------:R-:W-:Y:S07]  /*1c940*/  @!P1 ARRIVES.LDGSTSBAR.64.TRANSCNT [UR4+0x19c30] ;  /* 0x019c3000ff0099b0 */ /* 0x000fee0008000a84 */
[----:B------:R-:W-:Y:S05]  /*1c950*/  @P0 BRA.U.ANY `(.L_x_13358) ;  /* 0xfffffffd00e80947 */ /* 0x000fea000393ffff */
[----:B------:R-:W-:Y:S01]  /*1c960*/  NOP ;  /* 0x0000000000007918 */ /* 0x000fe20000000000 */
[----:B0-----:R-:W3:Y:S02]  /*1c970*/  LDL R0, [R1+0x60] ;  /* 0x0000600001007983 */ /* 0x001ee40000100800 */
[----:B---3--:R-:W-:-:S13]  /*1c980*/  ISETP.NE.AND P2, PT, R0, 0x3, PT ;  /* 0x000000030000780c */ /* 0x008fda0003f45270 */
[----:B------:R-:W-:Y:S05]  /*1c990*/  @!P2 BRA `(.L_x_13359) ;  /* 0x000000000004a947 */ /* 0x000fea0003800000 */
[----:B------:R-:W-:Y:S01]  /*1c9a0*/  BPT.TRAP 0x1 ;  /* 0x000000040000795c */ /* 0x000fe20000300000 */
.L_x_13359:
        /* <DEDUP_REMOVED lines=39> */
.L_x_13361:
[----:B------:R-:W-:Y:S05]  /*1cc20*/  BSYNC B6 ;  /* 0x0000000000067941 */ /* 0x000fea0003800000 */
.L_x_13360:
        /* <DEDUP_REMOVED lines=21> */
[----:B------:R-:W-:-:S04]  /*1cd80*/  ULDC.64 UR6, c[0x0][0x2c8] ;  /* 0x0000b20000067ab9 */ /* 0x000fc80000000a00 */
[----:B------:R-:W-:Y:S01]  /*1cd90*/  IADD3 R3, R3, R0, RZ ;  /* 0x0000000003037210 */ /* 0x000fe20007ffe0ff */
        /* <DEDUP_REMOVED lines=81> */
.L_x_13490:
        /* <DEDUP_REMOVED lines=12> */
.L_x_13364:
[----:B------:R-:W-:Y:S05]  /*1d370*/  BSYNC B0 ;  /* 0x0000000000007941 */ /* 0x000fea0003800000 */
.L_x_13363:
[----:B------:R-:W-:Y:S01]  /*1d380*/  NOP ;  /* 0x0000000000007918 */ /* 0x000fe20000000000 */
[----:B------:R-:W-:-:S13]  /*1d390*/  PLOP3.LUT P0, PT, PT, PT, PT, 0x80, 0x0 ;  /* 0x000000000000781c */ /* 0x000fda0003f0f070 */
.L_x_13365:
        /* <DEDUP_REMOVED lines=18> */
.L_x_13491:
[----:B------:R-:W-:Y:S05]  /*1d4c0*/  BSYNC B0 ;  /* 0x0000000000007941 */ /* 0x000fea0003800000 */
.L_x_13366:
[----:B-1----:R-:W3:Y:S04]  /*1d4d0*/  LDL.LU R3, [R1+0x40] ;  /* 0x0000400001037983 */ /* 0x002ee80000300800 */
[----:B------:R-:W4:Y:S01]  /*1d4e0*/  LDL R2, [R1+0xc] ;  /* 0x00000c0001027983 */ /* 0x000f220000100800 */
[----:B---3--:R-:W-:-:S05]  /*1d4f0*/  VIADD R20, R3, 0xfffffffe ;  /* 0xfffffffe03147836 */ /* 0x008fca0000000000 */
[----:B----4-:R-:W-:-:S13]  /*1d500*/  ISETP.GE.AND P0, PT, R20, R2, PT ;  /* 0x000000021400720c */ /* 0x010fda0003f06270 */
[----:B------:R-:W-:Y:S05]  /*1d510*/  @!P0 BRA `(.L_x_13368) ;  /* 0x00000010007c8947 */ /* 0x000fea0003800000 */
[----:B0-----:R-:W-:Y:S01]  /*1d520*/  MOV R4, R19 ;  /* 0x0000001300047202 */ /* 0x001fe20000000f00 */
[----:B------:R-:W-:-:S07]  /*1d530*/  IMAD.MOV.U32 R5, RZ, RZ, R29 ;  /* 0x000000ffff057224 */ /* 0x000fce00078e001d */
.L_x_13388:
[----:B---3--:R-:W3:Y:S01]  /*1d540*/  LDL R7, [R1+0x10] ;  /* 0x0000100001077983 */ /* 0x008ee20000100800 */
[----:B0-----:R-:W0:Y:S03]  /*1d550*/  LDC R8, c[0x0][0x430] ;  /* 0x00010c00ff087b82 */ /* 0x001e260000000800 */
[----:B------:R-:W4:Y:S01]  /*1d560*/  LDL R9, [R1+0x14] ;  /* 0x0000140001097983 */ /* 0x000f220000100800 */
[----:B------:R-:W2:Y:S03]  /*1d570*/  S2R R2, SR_TID.X ;  /* 0x0000000000027919 */ /* 0x000ea60000002100 */
[----:B------:R-:W5:Y:S04]  /*1d580*/  LDL R10, [R1+0x60] ;  /* 0x00006000010a7983 */ /* 0x000f680000100800 */
        /* <DEDUP_REMOVED lines=26> */
[----:B-----5:R-:W-:Y:S01]  /*1d730*/  ISETP.NE.AND P2, PT, R10, 0x3, PT ;  /* 0x000000030a00780c */ /* 0x020fe20003f45270 */
[----:B------:R-:W-:Y:S02]  /*1d740*/  VIADD R19, R4, 0x1 ;  /* 0x0000000104137836 */ /* 0x000fe40000000000 */
[----:B------:R-:W-:-:S03]  /*1d750*/  IMAD.MOV.U32 R0, RZ, RZ, R20 ;  /* 0x000000ffff007224 */ /* 0x000fc600078e0014 */
[----:B------:R-:W-:-:S04]  /*1d760*/  ISETP.NE.AND P0, PT, R19, 0x2, PT ;  /* 0x000000021300780c */ /* 0x000fc80003f05270 */
[----:B------:R-:W-:Y:S01]  /*1d770*/  SEL R29, RZ, 0x1, P0 ;  /* 0x00000001ff1d7807 */ /* 0x000fe20000000000 */
[----:B------:R-:W-:Y:S01]  /*1d780*/  VIADD R20, R20, 0xffffffff ;  /* 0xffffffff14147836 */ /* 0x000fe20000000000 */
[----:B------:R-:W-:Y:S02]  /*1d790*/  ISETP.GT.AND P1, PT, R0, R11, PT ;  /* 0x0000000b0000720c */ /* 0x000fe40003f24270 */
[----:B------:R-:W-:Y:S02]  /*1d7a0*/  SEL R19, R19, RZ, P0 ;  /* 0x000000ff13137207 */ /* 0x000fe40000000000 */
[----:B------:R-:W-:Y:S02]  /*1d7b0*/  LOP3.LUT R29, R5, R29, RZ, 0x3c, !PT ;  /* 0x0000001d051d7212 */ /* 0x000fe400078e3cff */
[----:B--2---:R-:W-:Y:S01]  /*1d7c0*/  SHF.R.S32.HI R18, RZ, 0x1f, R8 ;  /* 0x0000001fff127819 */ /* 0x004fe20000011408 */
[----:B------:R-:W-:Y:S06]  /*1d7d0*/  @!P2 BRA `(.L_x_13369) ;  /* 0x000000000004a947 */ /* 0x000fec0003800000 */
[----:B------:R-:W-:Y:S01]  /*1d7e0*/  BPT.TRAP 0x1 ;  /* 0x000000040000795c */ /* 0x000fe20000300000 */
.L_x_13369:
[----:B------:R-:W-:Y:S01]  /*1d7f0*/  IMAD R0, R19, 0x8, R17 ;  /* 0x0000000813007824 */ /* 0x000fe200078e0211 */
[----:B------:R-:W-:Y:S01]  /*1d800*/  SHF.L.U32 R10, R29, 0x1f, RZ ;  /* 0x0000001f1d0a7819 */ /* 0x000fe200000006ff */
[----:B------:R-:W-:Y:S01]  /*1d810*/  BSSY B0, `(.L_x_13370) ;  /* 0x0000004000007945 */ /* 0x000fe20003800000 */
[----:B------:R-:W-:Y:S02]  /*1d820*/  SHF.R.S32.HI R9, RZ, 0x1f, R7 ;  /* 0x0000001fff097819 */ /* 0x000fe40000011407 */
[----:B------:R-:W0:Y:S02]  /*1d830*/  SYNCS.PHASECHK.TRANS64.TRYWAIT P0, [R0+URZ+0x19c80], R10 ;  /* 0x019c800a000075a7 */ /* 0x000e24000800017f */
[----:B0-----:R-:W-:Y:S05]  /*1d840*/  @!P0 BRA `(.L_x_13371) ;  /* 0x0000004400108947 */ /* 0x001fea0003800000 */
.L_x_13492:
[----:B------:R-:W-:Y:S05]  /*1d850*/  BSYNC B0 ;  /* 0x0000000000007941 */ /* 0x000fea0003800000 */
.L_x_13370:
        /* <DEDUP_REMOVED lines=38> */
[----:B--2---:R-:W-:-:S05]  /*1dac0*/  IADD3 R2, P0, R11, R2, RZ ;  /* 0x000000020b027210 */ /* 0x004fca0007f1e0ff */
[----:B-1----:R-:W-:-:S05]  /*1dad0*/  IMAD.X R3, RZ, RZ, R3, P0 ;  /* 0x000000ffff037224 */ /* 0x002fca00000e0603 */
[----:B------:R-:W-:Y:S04]  /*1dae0*/  LDGSTS.E.BYPASS.LTC128B.128 [R6+0x9000], desc[UR40][R2.64], !P4 ;  /* 0x0900000002067fae */ /* 0x000fe8000e101d68 */
[----:B------:R-:W-:Y:S04]  /*1daf0*/  LDGSTS.E.BYPASS.LTC128B.128 [R6+0xa000], desc[UR40][R2.64+0x20], !P3 ;  /* 0x0a00002002067fae */ /* 0x000fe8000d901d68 */
[----:B------:R1:W-:Y:S04]  /*1db00*/  LDGSTS.E.BYPASS.LTC128B.128 [R6+0xb000], desc[UR40][R2.64+0x40], !P2 ;  /* 0x0b00004002067fae */ /* 0x0003e8000d101d68 */
[----:B-1-3--:R1:W2:Y:S02]  /*1db10*/  SHFL.IDX PT, R2, R25, 0x1, 0x1e1f ;  /* 0x003e1f0019027f89 */ /* 0x00a2a400000e0000 */
.L_x_13498:
[----:B------:R-:W3:Y:S02]  /*1db20*/  S2R R3, SR_TID.X ;  /* 0x0000000000037919 */ /* 0x000ee40000002100 */
[----:B---3--:R-:W-:-:S04]  /*1db30*/  SHF.L.U32 R3, R3, 0x4, RZ ;  /* 0x0000000403037819 */ /* 0x008fc800000006ff */
        /* <DEDUP_REMOVED lines=11> */
.L_x_13373:
        /* <DEDUP_REMOVED lines=11> */
.L_x_13374:
[----:B------:R2:W-:Y:S01]  /*1dca0*/  SYNCS.ARRIVE.TRANS64.A1T0 RZ, [R0+URZ+0x19c70], RZ ;  /* 0x019c70ff00ff79a7 */ /* 0x0005e2000810003f */
[----:B------:R-:W-:Y:S05]  /*1dcb0*/  @!P3 BRA `(.L_x_13375) ;  /* 0x000000000004b947 */ /* 0x000fea0003800000 */
[----:B------:R-:W-:Y:S01]  /*1dcc0*/  BPT.TRAP 0x1 ;  /* 0x000000040000795c */ /* 0x000fe20000300000 */
.L_x_13375:
[----:B------:R-:W3:Y:S01]  /*1dcd0*/  SYNCS.PHASECHK.TRANS64.TRYWAIT P0, [R0+URZ+0x19c40], R10 ;  /* 0x019c400a000075a7 */ /* 0x000ee2000800017f */
[----:B------:R-:W-:Y:S04]  /*1dce0*/  BSSY B0, `(.L_x_13376) ;  /* 0x0000002000007945 */ /* 0x000fe80003800000 */
[----:B---3--:R-:W-:Y:S05]  /*1dcf0*/  @!P0 BRA `(.L_x_13377) ;  /* 0x0000004000a48947 */ /* 0x008fea0003800000 */
.L_x_13499:
[----:B------:R-:W-:Y:S05]  /*1dd00*/  BSYNC B0 ;  /* 0x0000000000007941 */ /* 0x000fea0003800000 */
.L_x_13376:
        /* <DEDUP_REMOVED lines=38> */
.L_x_13505:
        /* <DEDUP_REMOVED lines=10> */
.L_x_13379:
[----:B------:R-:W-:Y:S02]  /*1e010*/  PLOP3.LUT P2, PT, P2, P0, PT, 0xa2, 0x0 ;  /* 0x000000000000781c */ /* 0x000fe40001741472 */
[----:B------:R-:W-:-:S08]  /*1e020*/  @P0 R2UR P2, UR4, R0 ;  /* 0x00000000000402ca */ /* 0x000fd00000040000 */
[----:B------:R-:W-:-:S05]  /*1e030*/  @P0 PLOP3.LUT P0, PT, P2, PT, PT, 0x80, 0x0 ;  /* 0x000000000000081c */ /* 0x000fca000170f070 */
[----:B------:R-:W-:Y:S01]  /*1e040*/  @!P2 SYNCS.ARRIVE.TRANS64.RED.A0T1 RZ, [UR4+0x19c30], RZ ;  /* 0x019c30ffffffa9a7 */ /* 0x000fe20008200404 */
[----:B------:R-:W-:Y:S07]  /*1e050*/  @!P2 ARRIVES.LDGSTSBAR.64.TRANSCNT [UR4+0x19c30] ;  /* 0x019c3000ff00a9b0 */ /* 0x000fee0008000a84 */
[----:B------:R-:W-:Y:S05]  /*1e060*/  @P0 BRA.U.ANY `(.L_x_13379) ;  /* 0xfffffffd00e80947 */ /* 0x000fea000393ffff */
[----:B------:R-:W-:Y:S01]  /*1e070*/  NOP ;  /* 0x0000000000007918 */ /* 0x000fe20000000000 */
[----:B0-----:R-:W5:Y:S02]  /*1e080*/  LDL R2, [R1+0x60] ;  /* 0x0000600001027983 */ /* 0x001f640000100800 */
[----:B-----5:R-:W-:-:S13]  /*1e090*/  ISETP.NE.AND P3, PT, R2, 0x3, PT ;  /* 0x000000030200780c */ /* 0x020fda0003f65270 */
[----:B------:R-:W-:Y:S05]  /*1e0a0*/  @!P3 BRA `(.L_x_13380) ;  /* 0x000000000004b947 */ /* 0x000fea0003800000 */
[----:B------:R-:W-:Y:S01]  /*1e0b0*/  BPT.TRAP 0x1 ;  /* 0x000000040000795c */ /* 0x000fe20000300000 */
.L_x_13380:
[----:B------:R-:W5:Y:S01]  /*1e0c0*/  LDL R2, [R1+0x50] ;  /* 0x0000500001027983 */ /* 0x000f620000100800 */
[----:B------:R0:W-:Y:S01]  /*1e0d0*/  SYNCS.ARRIVE.TRANS64.A1T0 RZ, [R0+URZ+0x19c30], RZ ;  /* 0x019c30ff00ff79a7 */ /* 0x0001e2000810003f */
[----:B-----5:R-:W-:-:S13]  /*1e0e0*/  ISETP.NE.AND P0, PT, R2, 0x3, PT ;  /* 0x000000030200780c */ /* 0x020fda0003f05270 */
[----:B0-----:R-:W-:Y:S05]  /*1e0f0*/  @!P0 BRA `(.L_x_13381) ;  /* 0x0000000000048947 */ /* 0x001fea0003800000 */
[----:B------:R-:W-:Y:S01]  /*1e100*/  BPT.TRAP 0x1 ;  /* 0x000000040000795c */ /* 0x000fe20000300000 */
.L_x_13381:
[----:B--23--:R-:W-:Y:S01]  /*1e110*/  LOP3.LUT R0, R5, 0x1, RZ, 0x3c, !PT ;  /* 0x0000000105007812 */ /* 0x00cfe200078e3cff */
[----:B------:R-:W-:Y:S01]  /*1e120*/  IMAD R2, R4, 0x8, R17 ;  /* 0x0000000804027824 */ /* 0x000fe200078e0211 */
[----:B------:R-:W-:Y:S02]  /*1e130*/  BSSY B0, `(.L_x_13382) ;  /* 0x0000004000007945 */ /* 0x000fe40003800000 */
[----:B------:R-:W-:-:S04]  /*1e140*/  SHF.L.U32 R0, R0, 0x1f, RZ ;  /* 0x0000001f00007819 */ /* 0x000fc800000006ff */
[----:B------:R-:W0:Y:S02]  /*1e150*/  SYNCS.PHASECHK.TRANS64.TRYWAIT P2, [R2+URZ+0x19c70], R0 ;  /* 0x019c7000020075a7 */ /* 0x000e24000804017f */
[----:B0-----:R-:W-:Y:S05]  /*1e160*/  @!P2 BRA `(.L_x_13383) ;  /* 0x000000400034a947 */ /* 0x001fea0003800000 */
.L_x_13506:
[----:B------:R-:W-:Y:S05]  /*1e170*/  BSYNC B0 ;  /* 0x0000000000007941 */ /* 0x000fea0003800000 */
.L_x_13382:
[----:B------:R-:W2:Y:S02]  /*1e180*/  LDL R3, [R1+0x60] ;  /* 0x0000600001037983 */ /* 0x000ea40000100800 */
[----:B--2---:R-:W-:-:S13]  /*1e190*/  ISETP.NE.AND P2, PT, R3, 0x3, PT ;  /* 0x000000030300780c */ /* 0x004fda0003f45270 */
[----:B------:R-:W-:Y:S05]  /*1e1a0*/  @!P2 BRA `(.L_x_13384) ;  /* 0x000000000004a947 */ /* 0x000fea0003800000 */
[----:B------:R-:W-:Y:S01]  /*1e1b0*/  BPT.TRAP 0x1 ;  /* 0x000000040000795c */ /* 0x000fe20000300000 */
.L_x_13384:
[----:B------:R-:W-:Y:S01]  /*1e1c0*/  SHF.L.U32 R3, R5, 0x1f, RZ ;  /* 0x0000001f05037819 */ /* 0x000fe200000006ff */
[----:B0-----:R-:W-:-:S03]  /*1e1d0*/  IMAD R0, R4, 0x3000, RZ ;  /* 0x0000300004007824 */ /* 0x001fc600078e02ff */
[----:B------:R-:W0:Y:S02]  /*1e1e0*/  SYNCS.PHASECHK.TRANS64.TRYWAIT P2, [R2+URZ+0x19c60], R3 ;  /* 0x019c6003020075a7 */ /* 0x000e24000804017f */
[----:B0-----:R-:W-:Y:S05]  /*1e1f0*/  @!P2 BRA `(.L_x_13385) ;  /* 0x000000400024a947 */ /* 0x001fea0003800000 */
.L_x_13507:
[----:B------:R-:W2:Y:S04]  /*1e200*/  LDL R13, [R1] ;  /* 0x00000000010d7983 */ /* 0x000ea80000100800 */
[----:B------:R-:W3:Y:S01]  /*1e210*/  LDL R14, [R1+0x1c] ;  /* 0x00001c00010e7983 */ /* 0x000ee20000100800 */
[----:B0-----:R-:W-:Y:S01]  /*1e220*/  LOP3.LUT R3, R0, R23, RZ, 0xfc, !PT ;  /* 0x0000001700037212 */ /* 0x001fe200078efcff */
[----:B------:R-:W-:Y:S05]  /*1e230*/  WARPSYNC.ALL ;  /* 0x0000000000007948 */ /* 0x000fea0003800000 */
[----:B------:R-:W-:Y:S01]  /*1e240*/  IMAD.IADD R3, R17, 0x1, R3 ;  /* 0x0000000111037824 */ /* 0x000fe200078e0203 */
[----:B------:R-:W5:Y:S04]  /*1e250*/  LDL R12, [R1+0x60] ;  /* 0x00006000010c7983 */ /* 0x000f680000100800 */
[----:B----4-:R-:W0:Y:S02]  /*1e260*/  LDSM.16.MT88.4 R4, [R3+0x9000] ;  /* 0x009000000304783b */ /* 0x010e240000004200 */
[----:B0-----:R-:W-:-:S02]  /*1e270*/  PRMT R8, R4, 0x6420, R5 ;  /* 0x0000642004087816 */ /* 0x001fc40000000005 */
[----:B------:R-:W-:Y:S02]  /*1e280*/  PRMT R9, R4, 0x7531, R5 ;  /* 0x0000753104097816 */ /* 0x000fe40000000005 */
[C-C-:B------:R-:W-:Y:S02]  /*1e290*/  PRMT R10, R6.reuse, 0x6420, R7.reuse ;  /* 0x00006420060a7816 */ /* 0x140fe40000000007 */
[----:B------:R-:W-:Y:S02]  /*1e2a0*/  PRMT R11, R6, 0x7531, R7 ;  /* 0x00007531060b7816 */ /* 0x000fe40000000007 */
[----:B--2---:R-:W-:-:S05]  /*1e2b0*/  LOP3.LUT R3, R0, R13, RZ, 0xfc, !PT ;  /* 0x0000000d00037212 */ /* 0x004fca00078efcff */
[----:B------:R-:W-:-:S05]  /*1e2c0*/  IMAD.IADD R3, R22, 0x1, R3 ;  /* 0x0000000116037824 */ /* 0x000fca00078e0203 */
[----:B------:R0:W-:Y:S01]  /*1e2d0*/  STSM.16.M88.4 [R3], R8 ;  /* 0x0000000803007844 */ /* 0x0001e20000000200 */
[----:B-----5:R-:W-:Y:S01]  /*1e2e0*/  ISETP.NE.AND P2, PT, R12, 0x3, PT ;  /* 0x000000030c00780c */ /* 0x020fe20003f45270 */
        /* <DEDUP_REMOVED lines=55> */
.L_x_13386:
[----:B--2---:R2:W-:Y:S01]  /*1e660*/  SYNCS.ARRIVE.TRANS64.A1T0 RZ, [R2+URZ+0x19c50], RZ ;  /* 0x019c50ff02ff79a7 */ /* 0x0045e2000810003f */
[----:B------:R-:W-:Y:S06]  /*1e670*/  BAR.SYNC.DEFER_BLOCKING 0x2, 0x80 ;  /* 0x0082000000007b1d */ /* 0x000fec0000010000 */
[----:B------:R-:W-:Y:S05]  /*1e680*/  @!P0 BRA `(.L_x_13387) ;  /* 0x0000000000048947 */ /* 0x000fea0003800000 */
[----:B------:R-:W-:Y:S01]  /*1e690*/  BPT.TRAP 0x1 ;  /* 0x000000040000795c */ /* 0x000fe20000300000 */
.L_x_13387:
[----:B------:R-:W3:Y:S01]  /*1e6a0*/  LDL R0, [R1+0x18] ;  /* 0x0000180001007983 */ /* 0x000ee20000100800 */
[----:B--2---:R-:W-:Y:S01]  /*1e6b0*/  IADD3 R2, R2, 0x19c80, RZ ;  /* 0x00019c8002027810 */ /* 0x004fe20007ffe0ff */
[----:B------:R-:W-:Y:S02]  /*1e6c0*/  IMAD.MOV.U32 R4, RZ, RZ, R19 ;  /* 0x000000ffff047224 */ /* 0x000fe400078e0013 */
[----:B------:R-:W-:Y:S01]  /*1e6d0*/  IMAD.MOV.U32 R5, RZ, RZ, R29 ;  /* 0x000000ffff057224 */ /* 0x000fe200078e001d */
[----:B---3--:R-:W-:-:S04]  /*1e6e0*/  PRMT R2, R0, 0x654, R2 ;  /* 0x0000065400027816 */ /* 0x008fc80000000002 */
[----:B------:R3:W-:Y:S01]  /*1e6f0*/  SYNCS.ARRIVE.TRANS64.RED.A1T0 RZ, [R2+URZ], RZ ;  /* 0x000000ff02ff79a7 */ /* 0x0007e2000810043f */
[----:B------:R-:W-:Y:S05]  /*1e700*/  @P1 BRA `(.L_x_13388) ;  /* 0xffffffec008c1947 */ /* 0x000fea000383ffff */
.L_x_13368:
[----:B--2---:R-:W3:Y:S02]  /*1e710*/  S2R R0, SR_TID.X ;  /* 0x0000000000007919 */ /* 0x004ee40000002100 */
[----:B---3--:R-:W-:Y:S02]  /*1e720*/  LOP3.LUT R2, R0, 0x7f, RZ, 0xc0, !PT ;  /* 0x0000007f00027812 */ /* 0x008fe400078ec0ff */
[----:B------:R-:W2:Y:S01]  /*1e730*/  LDL R0, [R1+0x50] ;  /* 0x0000500001007983 */ /* 0x000ea20000100800 */
[----:B------:R-:W-:Y:S01]  /*1e740*/  BSSY B0, `(.L_x_13389) ;  /* 0x0000010000007945 */ /* 0x000fe20003800000 */
[----:B------:R-:W-:Y:S02]  /*1e750*/  ISETP.NE.AND P1, PT, R2, RZ, PT ;  /* 0x000000ff0200720c */ /* 0x000fe40003f25270 */
[----:B--2---:R-:W-:-:S11]  /*1e760*/  ISETP.NE.AND P0, PT, R0, 0x3, PT ;  /* 0x000000030000780c */ /* 0x004fd60003f05270 */
[----:B------:R-:W-:Y:S05]  /*1e770*/  @P1 BRA `(.L_x_13390) ;  /* 0x0000000000301947 */ /* 0x000fea0003800000 */
[----:B------:R-:W2:Y:S01]  /*1e780*/  S2R R2, SR_LANEID ;  /* 0x0000000000027919 */ /* 0x000ea20000000000 */
[----:B------:R-:W-:Y:S01]  /*1e790*/  VOTEU.ANY UR4, UPT, PT ;  /* 0x0000000000047886 */ /* 0x000fe200038e0100 */
[----:B0-----:R-:W0:Y:S01]  /*1e7a0*/  LDC.64 R4, c[0x0][0xc60] ;  /* 0x00031800ff047b82 */ /* 0x001e220000000a00 */
[----:B------:R-:W2:Y:S02]  /*1e7b0*/  FLO.U32 R0, UR4 ;  /* 0x0000000400007d00 */ /* 0x000ea400080e0000 */
[----:B--2---:R-:W-:-:S06]  /*1e7c0*/  ISETP.EQ.U32.AND P1, PT, R0, R2, PT ;  /* 0x000000020000720c */ /* 0x004fcc0003f22070 */
[----:B------:R-:W0:Y:S07]  /*1e7d0*/  POPC R2, UR4 ;  /* 0x0000000400027d09 */ /* 0x000e2e0008000000 */
[----:B0-----:R-:W2:Y:S04]  /*1e7e0*/  @P1 ATOMG.E.ADD.STRONG.GPU PT, R2, desc[UR40][R4.64], R2 ;  /* 0x00000002040219a8 */ /* 0x001ea800081ee1e8 */
[----:B--2---:R0:W2:Y:S02]  /*1e7f0*/  SHFL.IDX PT, R2, R2, R0, 0x1f ;  /* 0x00001f0002027589 */ /* 0x0040a400000e0000 */
[----:B0-----:R-:W0:Y:S02]  /*1e800*/  S2R R0, SR_LTMASK ;  /* 0x0000000000007919 */ /* 0x001e240000003900 */
[----:B0-----:R-:W-:-:S06]  /*1e810*/  LOP3.LUT R0, R0, UR4, RZ, 0xc0, !PT ;  /* 0x0000000400007c12 */ /* 0x001fcc000f8ec0ff */
[----:B------:R-:W2:Y:S02]  /*1e820*/  POPC R0, R0 ;  /* 0x0000000000007309 */ /* 0x000ea40000000000 */
[----:B--2---:R-:W-:-:S07]  /*1e830*/  IADD3 R24, R2, UR36, R0 ;  /* 0x0000002402187c10 */ /* 0x004fce000fffe000 */
.L_x_13390:
[----:B------:R-:W-:Y:S05]  /*1e840*/  BSYNC B0 ;  /* 0x0000000000007941 */ /* 0x000fea0003800000 */
.L_x_13389:
[----:B------:R-:W-:Y:S05]  /*1e850*/  @!P0 BRA `(.L_x_13391) ;  /* 0x0000000000048947 */ /* 0x000fea0003800000 */
[----:B------:R-:W-:Y:S01]  /*1e860*/  BPT.TRAP 0x1 ;  /* 0x000000040000795c */ /* 0x000fe20000300000 */
.L_x_13391:
[----:B------:R-:W-:Y:S01]  /*1e870*/  LOP3.LUT R2, R29, 0x1, RZ, 0x3c, !PT ;  /* 0x000000011d027812 */ /* 0x000fe200078e3cff */
[----:B------:R-:W-:Y:S01]  /*1e880*/  IMAD R0, R19, 0x8, R17 ;  /* 0x0000000813007824 */ /* 0x000fe200078e0211 */
[----:B------:R-:W-:Y:S02]  /*1e890*/  BSSY B0, `(.L_x_13392) ;  /* 0x0000004000007945 */ /* 0x000fe40003800000 */
[----:B------:R-:W-:-:S04]  /*1e8a0*/  SHF.L.U32 R2, R2, 0x1f, RZ ;  /* 0x0000001f02027819 */ /* 0x000fc800000006ff */
[----:B------:R-:W2:Y:S02]  /*1e8b0*/  SYNCS.PHASECHK.TRANS64.TRYWAIT P1, [R0+URZ+0x19c70], R2 ;  /* 0x019c7002000075a7 */ /* 0x000ea4000802017f */
[----:B--2---:R-:W-:Y:S05]  /*1e8c0*/  @!P1 BRA `(.L_x_13393) ;  /* 0x0000003800849947 */ /* 0x004fea0003800000 */
.L_x_13508:
[----:B------:R-:W-:Y:S05]  /*1e8d0*/  BSYNC B0 ;  /* 0x0000000000007941 */ /* 0x000fea0003800000 */
.L_x_13392:
[----:B0-----:R-:W3:Y:S02]  /*1e8e0*/  LDL R3, [R1+0x60] ;  /* 0x0000600001037983 */ /* 0x001ee40000100800 */
[----:B---3--:R-:W-:-:S13]  /*1e8f0*/  ISETP.NE.AND P1, PT, R3, 0x3, PT ;  /* 0x000000030300780c */ /* 0x008fda0003f25270 */
[----:B------:R-:W-:Y:S05]  /*1e900*/  @!P1 BRA `(.L_x_13394) ;  /* 0x0000000000049947 */ /* 0x000fea0003800000 */
[----:B------:R-:W-:Y:S01]  /*1e910*/  BPT.TRAP 0x1 ;  /* 0x000000040000795c */ /* 0x000fe20000300000 */
.L_x_13394:
[----:B--2---:R-:W-:-:S04]  /*1e920*/  SHF.L.U32 R2, R29, 0x1f, RZ ;  /* 0x0000001f1d027819 */ /* 0x004fc800000006ff */
[----:B------:R-:W0:Y:S02]  /*1e930*/  SYNCS.PHASECHK.TRANS64.TRYWAIT P1, [R0+URZ+0x19c60], R2 ;  /* 0x019c6002000075a7 */ /* 0x000e24000802017f */
[----:B0-----:R-:W-:Y:S05]  /*1e940*/  @!P1 BRA `(.L_x_13395) ;  /* 0x0000003800789947 */ /* 0x001fea0003800000 */
.L_x_13509:
[----:B------:R-:W2:Y:S04]  /*1e950*/  LDL R13, [R1] ;  /* 0x00000000010d7983 */ /* 0x000ea80000100800 */
[----:B------:R-:W3:Y:S01]  /*1e960*/  LDL R14, [R1+0x1c] ;  /* 0x00001c00010e7983 */ /* 0x000ee20000100800 */
[----:B0-----:R-:W-:-:S03]  /*1e970*/  IMAD R2, R19, 0x3000, RZ ;  /* 0x0000300013027824 */ /* 0x001fc600078e02ff */
[----:B------:R-:W4:Y:S01]  /*1e980*/  LDL R12, [R1+0x60] ;  /* 0x00006000010c7983 */ /* 0x000f220000100800 */
        /* <DEDUP_REMOVED lines=9> */
[----:B------:R-:W-:Y:S01]  /*1ea20*/  IMAD.IADD R3, R22, 0x1, R3 ;  /* 0x0000000116037824 */ /* 0x000fe200078e0203 */
[----:B----4-:R-:W-:-:S04]  /*1ea30*/  ISETP.NE.AND P1, PT, R12, 0x3, PT ;  /* 0x000000030c00780c */ /* 0x010fc80003f25270 */
        /* <DEDUP_REMOVED lines=56> */
.L_x_13396:
[----:B--2---:R2:W-:Y:S01]  /*1edc0*/  SYNCS.ARRIVE.TRANS64.A1T0 RZ, [R0+URZ+0x19c50], RZ ;  /* 0x019c50ff00ff79a7 */ /* 0x0045e2000810003f */
[----:B------:R-:W-:Y:S06]  /*1edd0*/  BAR.SYNC.DEFER_BLOCKING 0x2, 0x80 ;  /* 0x0082000000007b1d */ /* 0x000fec0000010000 */
[----:B------:R-:W-:Y:S05]  /*1ede0*/  @!P0 BRA `(.L_x_13397) ;  /* 0x0000000000048947 */ /* 0x000fea0003800000 */
[----:B------:R-:W-:Y:S01]  /*1edf0*/  BPT.TRAP 0x1 ;  /* 0x000000040000795c */ /* 0x000fe20000300000 */
.L_x_13397:
        /* <DEDUP_REMOVED lines=9> */
.L_x_13338:
        /* <DEDUP_REMOVED lines=13> */
.L_x_13398:
        /* <DEDUP_REMOVED lines=20> */
[----:B-1----:R0:W-:Y:S02]  /*1f0a0*/  SHFL.IDX PT, R8, R24, 0x1, 0x1f ;  /* 0x00201f0018087f89 */ /* 0x0021e400000e0000 */
[----:B0-----:R-:W-:Y:S01]  /*1f0b0*/  IMAD.MOV.U32 R24, RZ, RZ, RZ ;  /* 0x000000ffff187224 */ /* 0x001fe200078e00ff */
[----:B---3--:R-:W-:Y:S01]  /*1f0c0*/  @!P1 MOV R5, R6 ;  /* 0x0000000600059202 */ /* 0x008fe20000000f00 */
[----:B------:R-:W-:-:S02]  /*1f0d0*/  IMAD.MOV.U32 R6, RZ, RZ, RZ ;  /* 0x000000ffff067224 */ /* 0x000fc400078e00ff */
        /* <DEDUP_REMOVED lines=19> */
.L_x_13519:
[----:B------:R-:W-:Y:S02]  /*1f210*/  ULDC UR4, c[0x0][0xc38] ;  /* 0x00030e0000047ab9 */ /* 0x000fe40000000800 */
[----:B------:R-:W-:-:S04]  /*1f220*/  IMAD.U32 R7, RZ, RZ, UR4 ;  /* 0x00000004ff077e24 */ /* 0x000fc8000f8e00ff */
[----:B-1----:R-:W-:-:S04]  /*1f230*/  IMAD R3, R3, R7, RZ ;  /* 0x0000000703037224 */ /* 0x002fc800078e02ff */
[----:B------:R-:W-:-:S05]  /*1f240*/  IMAD.IADD R4, R8, 0x1, R3 ;  /* 0x0000000108047824 */ /* 0x000fca00078e0203 */
[----:B------:R-:W-:-:S13]  /*1f250*/  ISETP.GT.AND P6, PT, R4, R0, PT ;  /* 0x000000000400720c */ /* 0x000fda0003fc4270 */
[----:B------:R-:W-:Y:S05]  /*1f260*/  @P6 BRA `(.L_x_13401) ;  /* 0x0000000000a46947 */ /* 0x000fea0003800000 */
.L_x_13404:
        /* <DEDUP_REMOVED lines=34> */
[----:B------:R0:W1:Y:S02]  /*1f490*/  SHFL.IDX PT, R3, R2, 0x1f, 0x1f ;  /* 0x03e01f0002037f89 */ /* 0x00006400000e0000 */
.L_x_13527:
[----:B------:R-:W-:Y:S02]  /*1f4a0*/  ULDC UR4, c[0x0][0xc38] ;  /* 0x00030e0000047ab9 */ /* 0x000fe40000000800 */
[----:B------:R-:W-:-:S04]  /*1f4b0*/  IMAD.U32 R7, RZ, RZ, UR4 ;  /* 0x00000004ff077e24 */ /* 0x000fc8000f8e00ff */
[----:B-1----:R-:W-:-:S04]  /*1f4c0*/  IMAD R3, R3, R7, RZ ;  /* 0x0000000703037224 */ /* 0x002fc800078e02ff */
[----:B------:R-:W-:-:S05]  /*1f4d0*/  IMAD.IADD R4, R3, 0x1, R4 ;  /* 0x0000000103047824 */ /* 0x000fca00078e0204 */
[----:B------:R-:W-:-:S13]  /*1f4e0*/  ISETP.GT.AND P6, PT, R4, R0, PT ;  /* 0x000000000400720c */ /* 0x000fda0003fc4270 */
[----:B------:R-:W-:Y:S05]  /*1f4f0*/  @!P6 BRA `(.L_x_13404) ;  /* 0xfffffffc005ce947 */ /* 0x000fea000383ffff */
.L_x_13401:
        /* <DEDUP_REMOVED lines=10> */
.L_x_13532:
[----:B------:R-:W-:-:S13]  /*1f5a0*/  ISETP.NE.AND P0, PT, R3, RZ, PT ;  /* 0x000000ff0300720c */ /* 0x000fda0003f05270 */
[----:B------:R-:W-:Y:S05]  /*1f5b0*/  @!P0 BRA `(.L_x_13406) ;  /* 0x0000000000148947 */ /* 0x000fea0003800000 */
[----:B------:R-:W-:Y:S01]  /*1f5c0*/  UMOV UR4, 0xffffffff ;  /* 0xffffffff00047882 */ /* 0x000fe20000000000 */
[----:B-1----:R-:W-:Y:S02]  /*1f5d0*/  VIADD R4, R4, 0xffffffff ;  /* 0xffffffff04047836 */ /* 0x002fe40000000000 */
[----:B------:R-:W-:Y:S05]  /*1f5e0*/  BRA.DIV UR4, `(.L_x_13407) ;  /* 0x0000003604f47947 */ /* 0x000fea000b800000 */
[----:B0-----:R0:W1:Y:S02]  /*1f5f0*/  SHFL.IDX PT, R2, R2, R4, 0x1f ;  /* 0x00001f0402027589 */ /* 0x00106400000e0000 */
.L_x_13535:
[----:B-1----:R-:W-:-:S07]  /*1f600*/  IMAD.MOV.U32 R24, RZ, RZ, R2 ;  /* 0x000000ffff187224 */ /* 0x002fce00078e0002 */
.L_x_13406:
        /* <DEDUP_REMOVED lines=25> */
[----:B------:R-:W-:Y:S01]  /*1f7a0*/  @P0 IADD3 R8, R8, 0x1, RZ ;  /* 0x0000000108080810 */ /* 0x000fe20007ffe0ff */
        /* <DEDUP_REMOVED lines=34> */
.L_x_13408:
        /* <DEDUP_REMOVED lines=61> */
.L_x_13409:
[----:B------:R-:W-:-:S05]  /*1fda0*/  LOP3.LUT R0, RZ, R0, RZ, 0x33, !PT ;  /* 0x00000000ff007212 */ /* 0x000fca00078e33ff */
[----:B------:R-:W-:Y:S01]  /*1fdb0*/  IMAD.IADD R25, R5, 0x1, R0 ;  /* 0x0000000105197824 */ /* 0x000fe200078e0200 */
[----:B------:R-:W-:Y:S06]  /*1fdc0*/  BRA `(.L_x_13410) ;  /* 0x00000000001c7947 */ /* 0x000fec0003800000 */
.L_x_13402:
[----:B------:R-:W-:Y:S01]  /*1fdd0*/  UMOV UR4, URZ ;  /* 0x0000003f00047c82 */ /* 0x000fe20008000000 */
[----:B------:R-:W-:Y:S01]  /*1fde0*/  UMOV UR5, URZ ;  /* 0x0000003f00057c82 */ /* 0x000fe20008000000 */
[----:B------:R-:W-:Y:S01]  /*1fdf0*/  ULDC UR6, c[0x0][0xc3c] ;  /* 0x00030f0000067ab9 */ /* 0x000fe20000000800 */
[----:B------:R-:W-:Y:S01]  /*1fe00*/  IMAD.MOV.U32 R24, RZ, RZ, R0 ;  /* 0x000000ffff187224 */ /* 0x000fe200078e0000 */
[----:B------:R-:W-:Y:S01]  /*1fe10*/  MOV R27, UR6 ;  /* 0x00000006001b7c02 */ /* 0x000fe20008000f00 */
[----:B------:R-:W-:Y:S02]  /*1fe20*/  IMAD.U32 R25, RZ, RZ, UR4 ;  /* 0x00000004ff197e24 */ /* 0x000fe4000f8e00ff */
[----:B------:R-:W-:-:S07]  /*1fe30*/  IMAD.U32 R26, RZ, RZ, UR5 ;  /* 0x00000005ff1a7e24 */ /* 0x000fce000f8e00ff */
.L_x_13410:
        /* <DEDUP_REMOVED lines=12> */
.L_x_13399:
[----:B------:R-:W-:Y:S02]  /*1ff00*/  ULDC UR4, c[0x0][0xc3c] ;  /* 0x00030f0000047ab9 */ /* 0x000fe40000000800 */
[----:B-1----:R-:W-:-:S13]  /*1ff10*/  ISETP.GE.AND P0, PT, R27, UR4, PT ;  /* 0x000000041b007c0c */ /* 0x002fda000bf06270 */
[----:B------:R-:W-:Y:S05]  /*1ff20*/  @!P0 BRA `(.L_x_13411) ;  /* 0xffffff9400048947 */ /* 0x000fea000383ffff */
[----:B------:R-:W-:Y:S05]  /*1ff30*/  BSYNC B7 ;  /* 0x0000000000077941 */ /* 0x000fea0003800000 */
.L_x_13289:
[----:B--2---:R-:W2:Y:S01]  /*1ff40*/  LDL.LU R0, [R1+0x58] ;  /* 0x0000580001007983 */ /* 0x004ea20000300800 */
[----:B------:R-:W-:Y:S01]  /*1ff50*/  BSSY B0, `(.L_x_13412) ;  /* 0x000000b000007945 */ /* 0x000fe20003800000 */
[----:B------:R-:W1:Y:S01]  /*1ff60*/  S2R R5, SR_CgaCtaId ;  /* 0x0000000000057919 */ /* 0x000e620000008800 */
[----:B--2---:R-:W-:-:S05]  /*1ff70*/  VIADD R0, R0, 0x1 ;  /* 0x0000000100007836 */ /* 0x004fca0000000000 */
[----:B0--3--:R-:W-:-:S04]  /*1ff80*/  LEA.HI R2, R0, R0, RZ, 0x1 ;  /* 0x0000000000027211 */ /* 0x009fc800078f08ff */
[----:B------:R-:W-:Y:S02]  /*1ff90*/  LOP3.LUT R3, R2, 0xfffffffe, RZ, 0xc0, !PT ;  /* 0xfffffffe02037812 */ /* 0x000fe400078ec0ff */
[----:B------:R-:W-:-:S03]  /*1ffa0*/  MOV R2, 0x400 ;  /* 0x0000040000027802 */ /* 0x000fc60000000f00 */
[----:B------:R-:W-:Y:S01]  /*1ffb0*/  IMAD.IADD R0, R0, 0x1, -R3 ;  /* 0x0000000100007824 */ /* 0x000fe200078e0a03 */
[----:B-1----:R-:W-:-:S04]  /*1ffc0*/  LEA R5, R5, R2, 0x18 ;  /* 0x0000000205057211 */ /* 0x002fc800078ec0ff */
[----:B------:R-:W-:-:S04]  /*1ffd0*/  SHF.L.U32 R0, R0, 0x1f, RZ ;  /* 0x0000001f00007819 */ /* 0x000fc800000006ff */
[----:B------:R-:W0:Y:S02]  /*1ffe0*/  SYNCS.PHASECHK.TRANS64.TRYWAIT P0, [R5+URZ+0x19c20], R0 ;  /* 0x019c2000050075a7 */ /* 0x000e24000800017f */
[----:B0-----:R-:W-:Y:S05]  /*1fff0*/  @!P0 BRA `(.L_x_13413) ;  /* 0x0000002c009c8947 */ /* 0x001fea0003800000 */
.L_x_13536:
[----:B------:R-:W-:Y:S05]  /*20000*/  BSYNC B0 ;  /* 0x0000000000007941 */ /* 0x000fea0003800000 */
.L_x_13412:
[----:B------:R-:W-:-:S03]  /*20010*/  UMOV UR4, 0xffffffff ;  /* 0xffffffff00047882 */ /* 0x000fc60000000000 */
[----:B------:R-:W-:Y:S05]  /*20020*/  BRA.DIV UR4, `(.L_x_13414) ;  /* 0x0000002e04a47947 */ /* 0x000fea000b800000 */
[----:B0-----:R-:W0:Y:S02]  /*20030*/  S2R R0, SR_TID.X ;  /* 0x0000000000007919 */ /* 0x001e240000002100 */
[----:B0-----:R-:W-:-:S04]  /*20040*/  SHF.R.U32.HI R0, RZ, 0x5, R0 ;  /* 0x00000005ff007819 */ /* 0x001fc80000011600 */
[----:B------:R-:W-:-:S05]  /*20050*/  LOP3.LUT R0, R0, 0x3, RZ, 0xc0, !PT ;  /* 0x0000000300007812 */ /* 0x000fca00078ec0ff */
[----:B------:R0:W1:Y:S02]  /*20060*/  SHFL.IDX PT, R14, R0, RZ, 0x1f ;  /* 0x00001fff000e7589 */ /* 0x00006400000e0000 */
.L_x_13539:
[----:B-1----:R-:W-:-:S13]  /*20070*/  ISETP.NE.AND P0, PT, R14, RZ, PT ;  /* 0x000000ff0e00720c */ /* 0x002fda0003f05270 */
[----:B------:R-:W-:Y:S05]  /*20080*/  @P0 BRA `(.L_x_13138) ;  /* 0x0000000000a80947 */ /* 0x000fea0003800000 */
[----:B------:R-:W-:-:S03]  /*20090*/  UMOV UR4, 0xffffffff ;  /* 0xffffffff00047882 */ /* 0x000fc60000000000 */
[----:B------:R-:W-:Y:S05]  /*200a0*/  BRA.DIV UR4, `(.L_x_13415) ;  /* 0x0000002e04b87947 */ /* 0x000fea000b800000 */
[----:B------:R-:W-:-:S13]  /*200b0*/  ELECT P6, URZ, PT ;  /* 0x00000000003f782f */ /* 0x000fda00038c0000 */
.L_x_13542:
[----:B------:R-:W-:Y:S05]  /*200c0*/  @!P6 BRA `(.L_x_13138) ;  /* 0x000000000098e947 */ /* 0x000fea0003800000 */
[----:B0-----:R-:W2:Y:S02]  /*200d0*/  LDL.LU R0, [R1+0x2c] ;  /* 0x00002c0001007983 */ /* 0x001ea40000300800 */
[----:B--2---:R-:W-:-:S04]  /*200e0*/  LOP3.LUT R0, R0, 0x2, RZ, 0xfc, !PT ;  /* 0x0000000200007812 */ /* 0x004fc800078efcff */
[----:B------:R-:W-:-:S13]  /*200f0*/  ISETP.NE.AND P0, PT, R0, 0x3, PT ;  /* 0x000000030000780c */ /* 0x000fda0003f05270 */
[----:B------:R-:W-:Y:S05]  /*20100*/  @!P0 BRA `(.L_x_13416) ;  /* 0x0000000000048947 */ /* 0x000fea0003800000 */
[----:B------:R-:W-:Y:S01]  /*20110*/  BPT.TRAP 0x1 ;  /* 0x000000040000795c */ /* 0x000fe20000300000 */
.L_x_13416:
[----:B------:R-:W-:Y:S01]  /*20120*/  IMAD R3, R19, 0x8, R5 ;  /* 0x0000000813037824 */ /* 0x000fe200078e0205 */
[----:B------:R-:W-:Y:S01]  /*20130*/  SHF.L.U32 R2, R29, 0x1f, RZ ;  /* 0x0000001f1d027819 */ /* 0x000fe200000006ff */
[----:B------:R-:W-:-:S03]  /*20140*/  VIADD R19, R19, 0x1 ;  /* 0x0000000113137836 */ /* 0x000fc60000000000 */
[----:B------:R-:W0:Y:S02]  /*20150*/  SYNCS.PHASECHK.TRANS64.TRYWAIT P1, [R3+URZ+0x19c40], R2 ;  /* 0x019c4002030075a7 */ /* 0x000e24000802017f */
[----:B------:R-:W-:-:S04]  /*20160*/  ISETP.NE.AND P2, PT, R19, 0x2, PT ;  /* 0x000000021300780c */ /* 0x000fc80003f45270 */
[----:B------:R-:W-:Y:S01]  /*20170*/  SEL R0, RZ, 0x1, P2 ;  /* 0x00000001ff007807 */ /* 0x000fe20001000000 */
[----:B0-----:R-:W-:Y:S08]  /*20180*/  @!P1 BRA `(.L_x_13417) ;  /* 0x0000002c00a09947 */ /* 0x001ff00003800000 */
.L_x_13543:
[----:B------:R-:W-:Y:S02]  /*20190*/  SEL R19, R19, RZ, P2 ;  /* 0x000000ff13137207 */ /* 0x000fe40001000000 */
[----:B------:R-:W-:Y:S01]  /*201a0*/  LOP3.LUT R0, R29, R0, RZ, 0x3c, !PT ;  /* 0x000000001d007212 */ /* 0x000fe200078e3cff */
[----:B------:R-:W-:Y:S06]  /*201b0*/  @!P0 BRA `(.L_x_13418) ;  /* 0x0000000000048947 */ /* 0x000fec0003800000 */
[----:B------:R-:W-:Y:S01]  /*201c0*/  BPT.TRAP 0x1 ;  /* 0x000000040000795c */ /* 0x000fe20000300000 */
.L_x_13418:
[----:B------:R-:W-:Y:S01]  /*201d0*/  IMAD R19, R19, 0x8, R5 ;  /* 0x0000000813137824 */ /* 0x000fe200078e0205 */
[----:B------:R-:W-:-:S04]  /*201e0*/  SHF.L.U32 R0, R0, 0x1f, RZ ;  /* 0x0000001f00007819 */ /* 0x000fc800000006ff */
[----:B------:R-:W1:Y:S02]  /*201f0*/  SYNCS.PHASECHK.TRANS64.TRYWAIT P1, [R19+URZ+0x19c40], R0 ;  /* 0x019c4000130075a7 */ /* 0x000e64000802017f */
[----:B-1----:R-:W-:Y:S05]  /*20200*/  @!P1 BRA `(.L_x_13419) ;  /* 0x0000002c00949947 */ /* 0x002fea0003800000 */
.L_x_13544:
[----:B------:R-:W-:Y:S05]  /*20210*/  @!P0 BRA `(.L_x_13420) ;  /* 0x0000000000048947 */ /* 0x000fea0003800000 */
[----:B------:R-:W-:Y:S01]  /*20220*/  BPT.TRAP 0x1 ;  /* 0x000000040000795c */ /* 0x000fe20000300000 */
.L_x_13420:
[----:B------:R-:W2:Y:S02]  /*20230*/  SYNCS.PHASECHK.TRANS64.TRYWAIT P1, [R3+URZ+0x19c60], R2 ;  /* 0x019c6002030075a7 */ /* 0x000ea4000802017f */
[----:B--2---:R-:W-:Y:S05]  /*20240*/  @!P1 BRA `(.L_x_13421) ;  /* 0x0000002c00989947 */ /* 0x004fea0003800000 */
.L_x_13545:
[----:B------:R-:W-:Y:S05]  /*20250*/  @!P0 BRA `(.L_x_13422) ;  /* 0x0000000000048947 */ /* 0x000fea0003800000 */
[----:B------:R-:W-:Y:S01]  /*20260*/  BPT.TRAP 0x1 ;  /* 0x000000040000795c */ /* 0x000fe20000300000 */
.L_x_13422:
[----:B------:R-:W3:Y:S02]  /*20270*/  SYNCS.PHASECHK.TRANS64.TRYWAIT P1, [R19+URZ+0x19c60], R0 ;  /* 0x019c6000130075a7 */ /* 0x000ee4000802017f */
[----:B---3--:R-:W-:Y:S05]  /*20280*/  @!P1 BRA `(.L_x_13423) ;  /* 0x0000002c009c9947 */ /* 0x008fea0003800000 */
.L_x_13546:
[----:B------:R-:W-:Y:S05]  /*20290*/  @!P0 BRA `(.L_x_13424) ;  /* 0x0000000000048947 */ /* 0x000fea0003800000 */
[----:B------:R-:W-:Y:S01]  /*202a0*/  BPT.TRAP 0x1 ;  /* 0x000000040000795c */ /* 0x000fe20000300000 */
.L_x_13424:
[----:B------:R-:W4:Y:S02]  /*202b0*/  SYNCS.PHASECHK.TRANS64.TRYWAIT P1, [R3+URZ+0x19c80], R2 ;  /* 0x019c8002030075a7 */ /* 0x000f24000802017f */
[----:B----4-:R-:W-:Y:S05]  /*202c0*/  @!P1 BRA `(.L_x_13425) ;  /* 0x0000002c00a09947 */ /* 0x010fea0003800000 */
.L_x_13547:
[----:B------:R-:W-:Y:S05]  /*202d0*/  @!P0 BRA `(.L_x_13426) ;  /* 0x0000000000048947 */ /* 0x000fea0003800000 */
[----:B------:R-:W-:Y:S01]  /*202e0*/  BPT.TRAP 0x1 ;  /* 0x000000040000795c */ /* 0x000fe20000300000 */
.L_x_13426:
[----:B------:R0:W0:Y:S02]  /*202f0*/  SYNCS.PHASECHK.TRANS64.TRYWAIT P0, [R19+URZ+0x19c80], R0 ;  /* 0x019c8000130075a7 */ /* 0x000024000800017f */
[----:B0-----:R-:W-:Y:S05]  /*20300*/  @!P0 NANOSLEEP.SYNCS 0x989680 ;  /* 0x009896800000895d */ /* 0x001fea0003900000 */
[----:B------:R-:W0:Y:S02]  /*20310*/  @!P0 SYNCS.PHASECHK.TRANS64 P0, [R19+URZ+0x19c80], R0 ;  /* 0x019c8000130085a7 */ /* 0x000e24000800007f */
[----:B0-----:R-:W-:Y:S05]  /*20320*/  @!P0 BRA `(.L_x_13426) ;  /* 0xfffffffc00f08947 */ /* 0x001fea000383ffff */
.L_x_13138:
[----:B------:R-:W-:Y:S05]  /*20330*/  BSYNC B8 ;  /* 0x0000000000087941 */ /* 0x000fea0003800000 */
.L_x_13135:
[----:B------:R-:W-:Y:S05]  /*20340*/  EXIT ;  /* 0x000000000000794d */ /* 0x000fea0003800000 */
.L_x_13156:
[----:B-1----:R1:W2:Y:S02]  /*20350*/  SYNCS.PHASECHK.TRANS64.TRYWAIT P6, [R70+URZ+0x19c90], R76 ;  /* 0x019c904c460075a7 */ /* 0x0022a400080c017f */
[----:B--2---:R-:W-:Y:S05]  /*20360*/  @!P6 NANOSLEEP.SYNCS 0x989680 ;  /* 0x009896800000e95d */ /* 0x004fea0003900000 */
[----:B------:R-:W2:Y:S02]  /*20370*/  @!P6 SYNCS.PHASECHK.TRANS64 P6, [R70+URZ+0x19c90], R76 ;  /* 0x019c904c4600e5a7 */ /* 0x000ea400080c007f */
[----:B--2---:R-:W-:Y:S05]  /*20380*/  @!P6 BRA `(.L_x_13156) ;  /* 0xfffffffc00f0e947 */ /* 0x004fea000383ffff */
[----:B------:R-:W-:Y:S05]  /*20390*/  BRA `(.L_x_13427) ;  /* 0xfffffe2800447947 */ /* 0x000fea000383ffff */
.L_x_13157:
        /* <DEDUP_REMOVED lines=8> */
.L_x_13429:
[----:B------:R-:W-:Y:S05]  /*20420*/  BSYNC B1 ;  /* 0x0000000000017941 */ /* 0x000fea0003800000 */
.L_x_13428:
        /* <DEDUP_REMOVED lines=8> */
.L_x_13430:
[----:B------:R-:W-:Y:S05]  /*204b0*/  BRA `(.L_x_13431) ;  /* 0xfffffe2800107947 */ /* 0x000fea000383ffff */
.L_x_13173:
[----:B-1----:R1:W2:Y:S02]  /*204c0*/  SYNCS.PHASECHK.TRANS64.TRYWAIT P6, [R70+URZ+0x19c90], R76 ;  /* 0x019c904c460075a7 */ /* 0x0022a400080c017f */
[----:B--2---:R-:W-:Y:S05]  /*204d0*/  @!P6 NANOSLEEP.SYNCS 0x989680 ;  /* 0x009896800000e95d */ /* 0x004fea0003900000 */
[----:B------:R-:W2:Y:S02]  /*204e0*/  @!P6 SYNCS.PHASECHK.TRANS64 P6, [R70+URZ+0x19c90], R76 ;  /* 0x019c904c4600e5a7 */ /* 0x000ea400080c007f */
[----:B--2---:R-:W-:Y:S05]  /*204f0*/  @!P6 BRA `(.L_x_13173) ;  /* 0xfffffffc00f0e947 */ /* 0x004fea000383ffff */
[----:B------:R-:W-:Y:S05]  /*20500*/  BRA `(.L_x_13432) ;  /* 0xfffffe40005c7947 */ /* 0x000fea000383ffff */
.L_x_13174:
        /* <DEDUP_REMOVED lines=8> */
.L_x_13434:
[----:B------:R-:W-:Y:S05]  /*20590*/  BSYNC B1 ;  /* 0x0000000000017941 */ /* 0x000fea0003800000 */
.L_x_13433:
        /* <DEDUP_REMOVED lines=8> */
.L_x_13435:
[----:B------:R-:W-:Y:S01]  /*20620*/  IMAD.MOV.U32 R79, RZ, RZ, R14 ;  /* 0x000000ffff4f7224 */ /* 0x000fe200078e000e */
[----:B------:R-:W-:Y:S06]  /*20630*/  BRA `(.L_x_13436) ;  /* 0xfffffe4000247947 */ /* 0x000fec000383ffff */
.L_x_13183:
[----:B0-----:R0:W1:Y:S02]  /*20640*/  SYNCS.PHASECHK.TRANS64.TRYWAIT P5, [R70+URZ+0x19c90], R76 ;  /* 0x019c904c460075a7 */ /* 0x00106400080a017f */
[----:B-1----:R-:W-:Y:S05]  /*20650*/  @!P5 NANOSLEEP.SYNCS 0x989680 ;  /* 0x009896800000d95d */ /* 0x002fea0003900000 */
[----:B------:R-:W1:Y:S02]  /*20660*/  @!P5 SYNCS.PHASECHK.TRANS64 P5, [R70+URZ+0x19c90], R76 ;  /* 0x019c904c4600d5a7 */ /* 0x000e6400080a007f */
[----:B-1----:R-:W-:Y:S05]  /*20670*/  @!P5 BRA `(.L_x_13183) ;  /* 0xfffffffc00f0d947 */ /* 0x002fea000383ffff */
[----:B------:R-:W-:Y:S05]  /*20680*/  BRA `(.L_x_13437) ;  /* 0xfffffe6000107947 */ /* 0x000fea000383ffff */
.L_x_13184:
[----:B------:R-:W-:Y:S01]  /*20690*/  BSSY B1, `(.L_x_13438) ;  /* 0x0000007000017945 */ /* 0x000fe20003800000 */
[----:B------:R-:W-:Y:S02]  /*206a0*/  IMAD.MOV.U32 R12, RZ, RZ, RZ ;  /* 0x000000ffff0c7224 */ /* 0x000fe400078e00ff */
[----:B------:R-:W-:Y:S02]  /*206b0*/  IMAD.MOV.U32 R11, RZ, RZ, 0x1e1f ;  /* 0x00001e1fff0b7424 */ /* 0x000fe400078e00ff */
[----:B------:R-:W-:-:S07]  /*206c0*/  IMAD.MOV.U32 R15, RZ, RZ, -0x1 ;  /* 0xffffffffff0f7424 */ /* 0x000fce00078e00ff */
[----:B0-----:R-:W-:Y:S05]  /*206d0*/  WARPSYNC.COLLECTIVE R15, `(.L_x_13439) ;  /* 0x000000000f087348 */ /* 0x001fea0003c00000 */
[----:B------:R1:W2:Y:S02]  /*206e0*/  SHFL.IDX P6, R14, R13, R12, R11 ;  /* 0x0000000c0d0e7389 */ /* 0x0002a400000c000b */
[----:B012---:R-:W-:Y:S01]  /*206f0*/  ENDCOLLECTIVE ;  /* 0x000000000000791b */ /* 0x007fe20003800000 */
.L_x_13439:
[----:B------:R-:W-:Y:S05]  /*20700*/  BSYNC B1 ;  /* 0x0000000000017941 */ /* 0x000fea0003800000 */
.L_x_13438:
        /* <DEDUP_REMOVED lines=8> */
.L_x_13440:
[----:B------:R-:W-:Y:S05]  /*20790*/  BRA `(.L_x_13441) ;  /* 0xfffffe6000407947 */ /* 0x000fea000383ffff */
.L_x_13188:
[----:B0-----:R0:W2:Y:S02]  /*207a0*/  SYNCS.PHASECHK.TRANS64.TRYWAIT P0, [R70+URZ+0x19cb0], R76 ;  /* 0x019cb04c460075a7 */ /* 0x0010a4000800017f */
[----:B--2---:R-:W-:Y:S05]  /*207b0*/  @!P0 NANOSLEEP.SYNCS 0x989680 ;  /* 0x009896800000895d */ /* 0x004fea0003900000 */
[----:B------:R-:W2:Y:S02]  /*207c0*/  @!P0 SYNCS.PHASECHK.TRANS64 P0, [R70+URZ+0x19cb0], R76 ;  /* 0x019cb04c460085a7 */ /* 0x000ea4000800007f */
[----:B--2---:R-:W-:Y:S05]  /*207d0*/  @!P0 BRA `(.L_x_13188) ;  /* 0xfffffffc00f08947 */ /* 0x004fea000383ffff */
[----:B------:R-:W-:Y:S05]  /*207e0*/  BRA `(.L_x_13442) ;  /* 0xfffffe6000d07947 */ /* 0x000fea000383ffff */
.L_x_13208:
[----:B------:R-:W-:Y:S01]  /*207f0*/  BSSY B1, `(.L_x_13443) ;  /* 0x0000007000017945 */ /* 0x000fe20003800000 */
[----:B------:R-:W-:Y:S02]  /*20800*/  IMAD.MOV.U32 R12, RZ, RZ, RZ ;  /* 0x000000ffff0c7224 */ /* 0x000fe400078e00ff */
[----:B------:R-:W-:Y:S02]  /*20810*/  IMAD.MOV.U32 R11, RZ, RZ, 0x1e1f ;  /* 0x00001e1fff0b7424 */ /* 0x000fe400078e00ff */
[----:B------:R-:W-:-:S07]  /*20820*/  IMAD.MOV.U32 R15, RZ, RZ, -0x1 ;  /* 0xffffffffff0f7424 */ /* 0x000fce00078e00ff */
[----:B------:R-:W-:Y:S05]  /*20830*/  WARPSYNC.COLLECTIVE R15, `(.L_x_13444) ;  /* 0x000000000f087348 */ /* 0x000fea0003c00000 */
[----:B------:R0:W1:Y:S02]  /*20840*/  SHFL.IDX P6, R14, R13, R12, R11 ;  /* 0x0000000c0d0e7389 */ /* 0x00006400000c000b */
[----:B01----:R-:W-:Y:S01]  /*20850*/  ENDCOLLECTIVE ;  /* 0x000000000000791b */ /* 0x003fe20003800000 */
.L_x_13444:
[----:B------:R-:W-:Y:S05]  /*20860*/  BSYNC B1 ;  /* 0x0000000000017941 */ /* 0x000fea0003800000 */
.L_x_13443:
        /* <DEDUP_REMOVED lines=8> */
.L_x_13445:
[----:B------:R-:W-:Y:S02]  /*208f0*/  IMAD.MOV.U32 R13, RZ, RZ, R4 ;  /* 0x000000ffff0d7224 */ /* 0x000fe400078e0004 */
[----:B------:R-:W-:-:S07]  /*20900*/  IMAD.MOV.U32 R3, RZ, RZ, R14 ;  /* 0x000000ffff037224 */ /* 0x000fce00078e000e */
[----:B------:R-:W-:Y:S05]  /*20910*/  WARPSYNC.COLLECTIVE R15, `(.L_x_13446) ;  /* 0x000000000f087348 */ /* 0x000fea0003c00000 */
[----:B------:R0:W1:Y:S02]  /*20920*/  SHFL.IDX P6, R14, R13, R12, R11 ;  /* 0x0000000c0d0e7389 */ /* 0x00006400000c000b */
[----:B01----:R-:W-:Y:S01]  /*20930*/  ENDCOLLECTIVE ;  /* 0x000000000000791b */ /* 0x003fe20003800000 */
.L_x_13446:
[----:B------:R-:W-:Y:S02]  /*20940*/  IMAD.MOV.U32 R13, RZ, RZ, R5 ;  /* 0x000000ffff0d7224 */ /* 0x000fe400078e0005 */
[----:B------:R-:W-:-:S07]  /*20950*/  IMAD.MOV.U32 R4, RZ, RZ, R14 ;  /* 0x000000ffff047224 */ /* 0x000fce00078e000e */
[----:B------:R-:W-:Y:S05]  /*20960*/  WARPSYNC.COLLECTIVE R15, `(.L_x_13447) ;  /* 0x000000000f087348 */ /* 0x000fea0003c00000 */
[----:B------:R0:W1:Y:S02]  /*20970*/  SHFL.IDX P6, R14, R13, R12, R11 ;  /* 0x0000000c0d0e7389 */ /* 0x00006400000c000b */
[----:B01----:R-:W-:Y:S01]  /*20980*/  ENDCOLLECTIVE ;  /* 0x000000000000791b */ /* 0x003fe20003800000 */
.L_x_13447:
[----:B------:R-:W-:Y:S01]  /*20990*/  IMAD.MOV.U32 R5, RZ, RZ, R14 ;  /* 0x000000ffff057224 */ /* 0x000fe200078e000e */
[----:B------:R-:W-:Y:S06]  /*209a0*/  BRA `(.L_x_13448) ;  /* 0xfffffe7400407947 */ /* 0x000fec000383ffff */
.L_x_13212:
[----:B--2---:R2:W0:Y:S02]  /*209b0*/  SYNCS.PHASECHK.TRANS64.TRYWAIT P0, [R18+URZ+0x19c00], R41 ;  /* 0x019c0029120075a7 */ /* 0x004424000800017f */
[----:B0-----:R-:W-:Y:S05]  /*209c0*/  @!P0 NANOSLEEP.SYNCS 0x989680 ;  /* 0x009896800000895d */ /* 0x001fea0003900000 */
[----:B------:R-:W0:Y:S02]  /*209d0*/  @!P0 SYNCS.PHASECHK.TRANS64 P0, [R18+URZ+0x19c00], R41 ;  /* 0x019c0029120085a7 */ /* 0x000e24000800007f */
[----:B0-----:R-:W-:Y:S05]  /*209e0*/  @!P0 BRA `(.L_x_13212) ;  /* 0xfffffffc00f08947 */ /* 0x001fea000383ffff */
[----:B------:R-:W-:Y:S05]  /*209f0*/  BRA `(.L_x_13449) ;  /* 0xfffffe78000c7947 */ /* 0x000fea000383ffff */
.L_x_13218:
[----:B------:R-:W-:Y:S01]  /*20a00*/  BSSY B1, `(.L_x_13450) ;  /* 0x0000007000017945 */ /* 0x000fe20003800000 */
[----:B------:R-:W-:Y:S02]  /*20a10*/  IMAD.MOV.U32 R12, RZ, RZ, RZ ;  /* 0x000000ffff0c7224 */ /* 0x000fe400078e00ff */
[----:B------:R-:W-:Y:S02]  /*20a20*/  IMAD.MOV.U32 R11, RZ, RZ, 0x1e1f ;  /* 0x00001e1fff0b7424 */ /* 0x000fe400078e00ff */
[----:B------:R-:W-:-:S07]  /*20a30*/  IMAD.MOV.U32 R15, RZ, RZ, -0x1 ;  /* 0xffffffffff0f7424 */ /* 0x000fce00078e00ff */
[----:B------:R-:W-:Y:S05]  /*20a40*/  WARPSYNC.COLLECTIVE R15, `(.L_x_13451) ;  /* 0x000000000f087348 */ /* 0x000fea0003c00000 */
[----:B------:R0:W1:Y:S02]  /*20a50*/  SHFL.IDX P6, R14, R13, R12, R11 ;  /* 0x0000000c0d0e7389 */ /* 0x00006400000c000b */
[----:B01----:R-:W-:Y:S01]  /*20a60*/  ENDCOLLECTIVE ;  /* 0x000000000000791b */ /* 0x003fe20003800000 */
.L_x_13451:
[----:B------:R-:W-:Y:S05]  /*20a70*/  BSYNC B1 ;  /* 0x0000000000017941 */ /* 0x000fea0003800000 */
.L_x_13450:
        /* <DEDUP_REMOVED lines=8> */
.L_x_13452:
[----:B------:R-:W-:Y:S01]  /*20b00*/  IMAD.MOV.U32 R13, RZ, RZ, R20 ;  /* 0x000000ffff0d7224 */ /* 0x000fe200078e0014 */
[----:B------:R-:W-:-:S07]  /*20b10*/  MOV R3, R14 ;  /* 0x0000000e00037202 */ /* 0x000fce0000000f00 */
[----:B------:R-:W-:Y:S05]  /*20b20*/  WARPSYNC.COLLECTIVE R15, `(.L_x_13453) ;  /* 0x000000000f087348 */ /* 0x000fea0003c00000 */
[----:B------:R0:W1:Y:S02]  /*20b30*/  SHFL.IDX P6, R14, R13, R12, R11 ;  /* 0x0000000c0d0e7389 */ /* 0x00006400000c000b */
[----:B01----:R-:W-:Y:S01]  /*20b40*/  ENDCOLLECTIVE ;  /* 0x000000000000791b */ /* 0x003fe20003800000 */
.L_x_13453:
[----:B------:R-:W-:Y:S02]  /*20b50*/  IMAD.MOV.U32 R13, RZ, RZ, R21 ;  /* 0x000000ffff0d7224 */ /* 0x000fe400078e0015 */
[----:B------:R-:W-:-:S07]  /*20b60*/  IMAD.MOV.U32 R20, RZ, RZ, R14 ;  /* 0x000000ffff147224 */ /* 0x000fce00078e000e */
[----:B------:R-:W-:Y:S05]  /*20b70*/  WARPSYNC.COLLECTIVE R15, `(.L_x_13454) ;  /* 0x000000000f087348 */ /* 0x000fea0003c00000 */
[----:B------:R0:W1:Y:S02]  /*20b80*/  SHFL.IDX P6, R14, R13, R12, R11 ;  /* 0x0000000c0d0e7389 */ /* 0x00006400000c000b */
[----:B01----:R-:W-:Y:S01]  /*20b90*/  ENDCOLLECTIVE ;  /* 0x000000000000791b */ /* 0x003fe20003800000 */
.L_x_13454:
[----:B------:R-:W-:Y:S01]  /*20ba0*/  IMAD.MOV.U32 R21, RZ, RZ, R14 ;  /* 0x000000ffff157224 */ /* 0x000fe200078e000e */
[----:B------:R-:W-:Y:S06]  /*20bb0*/  BRA `(.L_x_13455) ;  /* 0xfffffe8c00f47947 */ /* 0x000fec000383ffff */
.L_x_13222:
[----:B-1----:R1:W2:Y:S02]  /*20bc0*/  SYNCS.PHASECHK.TRANS64.TRYWAIT P0, [R18+URZ+0x19c00], R41 ;  /* 0x019c0029120075a7 */ /* 0x0022a4000800017f */
[----:B--2---:R-:W-:Y:S05]  /*20bd0*/  @!P0 NANOSLEEP.SYNCS 0x989680 ;  /* 0x009896800000895d */ /* 0x004fea0003900000 */
[----:B------:R-:W2:Y:S02]  /*20be0*/  @!P0 SYNCS.PHASECHK.TRANS64 P0, [R18+URZ+0x19c00], R41 ;  /* 0x019c0029120085a7 */ /* 0x000ea4000800007f */
[----:B--2---:R-:W-:Y:S05]  /*20bf0*/  @!P0 BRA `(.L_x_13222) ;  /* 0xfffffffc00f08947 */ /* 0x004fea000383ffff */
[----:B------:R-:W-:Y:S05]  /*20c00*/  BRA `(.L_x_13456) ;  /* 0xfffffe9000c47947 */ /* 0x000fea000383ffff */
.L_x_13228:
[----:B-1----:R1:W2:Y:S02]  /*20c10*/  SYNCS.PHASECHK.TRANS64.TRYWAIT P1, [R0+URZ+0x19c30], R7 ;  /* 0x019c3007000075a7 */ /* 0x0022a4000802017f */
[----:B--2---:R-:W-:Y:S05]  /*20c20*/  @!P1 NANOSLEEP.SYNCS 0x989680 ;  /* 0x009896800000995d */ /* 0x004fea0003900000 */
[----:B------:R-:W2:Y:S02]  /*20c30*/  @!P1 SYNCS.PHASECHK.TRANS64 P1, [R0+URZ+0x19c30], R7 ;  /* 0x019c3007000095a7 */ /* 0x000ea4000802007f */
[----:B--2---:R-:W-:Y:S05]  /*20c40*/  @!P1 BRA `(.L_x_13228) ;  /* 0xfffffffc00f09947 */ /* 0x004fea000383ffff */
[----:B------:R-:W-:Y:S05]  /*20c50*/  BRA `(.L_x_13227) ;  /* 0xfffffeb400287947 */ /* 0x000fea000383ffff */
.L_x_13236:
[----:B-1----:R1:W2:Y:S02]  /*20c60*/  SYNCS.PHASECHK.TRANS64.TRYWAIT P1, [R14+URZ+0x19c30], R9 ;  /* 0x019c30090e0075a7 */ /* 0x0022a4000802017f */
[----:B--2---:R-:W-:Y:S05]  /*20c70*/  @!P1 NANOSLEEP.SYNCS 0x989680 ;  /* 0x009896800000995d */ /* 0x004fea0003900000 */
[----:B------:R-:W2:Y:S02]  /*20c80*/  @!P1 SYNCS.PHASECHK.TRANS64 P1, [R14+URZ+0x19c30], R9 ;  /* 0x019c30090e0095a7 */ /* 0x000ea4000802007f */
[----:B--2---:R-:W-:Y:S05]  /*20c90*/  @!P1 BRA `(.L_x_13236) ;  /* 0xfffffffc00f09947 */ /* 0x004fea000383ffff */
[----:B------:R-:W-:Y:S05]  /*20ca0*/  BRA `(.L_x_13235) ;  /* 0xfffffee0002c7947 */ /* 0x000fea000383ffff */
.L_x_13241:
[----:B-1----:R1:W2:Y:S02]  /*20cb0*/  SYNCS.PHASECHK.TRANS64.TRYWAIT P1, [R10+URZ+0x19c50], R7 ;  /* 0x019c50070a0075a7 */ /* 0x0022a4000802017f */
[----:B--2---:R-:W-:Y:S05]  /*20cc0*/  @!P1 NANOSLEEP.SYNCS 0x989680 ;  /* 0x009896800000995d */ /* 0x004fea0003900000 */
[----:B------:R-:W2:Y:S02]  /*20cd0*/  @!P1 SYNCS.PHASECHK.TRANS64 P1, [R10+URZ+0x19c50], R7 ;  /* 0x019c50070a0095a7 */ /* 0x000ea4000802007f */
[----:B--2---:R-:W-:Y:S05]  /*20ce0*/  @!P1 BRA `(.L_x_13241) ;  /* 0xfffffffc00f09947 */ /* 0x004fea000383ffff */
[----:B------:R-:W-:Y:S05]  /*20cf0*/  BRA `(.L_x_13240) ;  /* 0xfffffee000b07947 */ /* 0x000fea000383ffff */
.L_x_13251:
[----:B-1----:R1:W2:Y:S02]  /*20d00*/  SYNCS.PHASECHK.TRANS64.TRYWAIT P1, [R8+URZ+0x19c30], R9 ;  /* 0x019c3009080075a7 */ /* 0x0022a4000802017f */
[----:B--2---:R-:W-:Y:S05]  /*20d10*/  @!P1 NANOSLEEP.SYNCS 0x989680 ;  /* 0x009896800000995d */ /* 0x004fea0003900000 */
[----:B------:R-:W2:Y:S02]  /*20d20*/  @!P1 SYNCS.PHASECHK.TRANS64 P1, [R8+URZ+0x19c30], R9 ;  /* 0x019c3009080095a7 */ /* 0x000ea4000802007f */
[----:B--2---:R-:W-:Y:S05]  /*20d30*/  @!P1 BRA `(.L_x_13251) ;  /* 0xfffffffc00f09947 */ /* 0x004fea000383ffff */
[----:B------:R-:W-:Y:S05]  /*20d40*/  BRA `(.L_x_13250) ;  /* 0xffffff10000c7947 */ /* 0x000fea000383ffff */
.L_x_13256:
[----:B-1----:R1:W2:Y:S02]  /*20d50*/  SYNCS.PHASECHK.TRANS64.TRYWAIT P1, [R10+URZ+0x19c50], R7 ;  /* 0x019c50070a0075a7 */ /* 0x0022a4000802017f */
[----:B--2---:R-:W-:Y:S05]  /*20d60*/  @!P1 NANOSLEEP.SYNCS 0x989680 ;  /* 0x009896800000995d */ /* 0x004fea0003900000 */
[----:B------:R-:W2:Y:S02]  /*20d70*/  @!P1 SYNCS.PHASECHK.TRANS64 P1, [R10+URZ+0x19c50], R7 ;  /* 0x019c50070a0095a7 */ /* 0x000ea4000802007f */
[----:B--2---:R-:W-:Y:S05]  /*20d80*/  @!P1 BRA `(.L_x_13256) ;  /* 0xfffffffc00f09947 */ /* 0x004fea000383ffff */
[----:B------:R-:W-:Y:S05]  /*20d90*/  BRA `(.L_x_13255) ;  /* 0xffffff1000907947 */ /* 0x000fea000383ffff */
.L_x_13264:
[----:B-1----:R1:W2:Y:S02]  /*20da0*/  SYNCS.PHASECHK.TRANS64.TRYWAIT P1, [R12+URZ+0x19c50], R5 ;  /* 0x019c50050c0075a7 */ /* 0x0022a4000802017f */
[----:B--2---:R-:W-:Y:S05]  /*20db0*/  @!P1 NANOSLEEP.SYNCS 0x989680 ;  /* 0x009896800000995d */ /* 0x004fea0003900000 */
[----:B------:R-:W2:Y:S02]  /*20dc0*/  @!P1 SYNCS.PHASECHK.TRANS64 P1, [R12+URZ+0x19c50], R5 ;  /* 0x019c50050c0095a7 */ /* 0x000ea4000802007f */
[----:B--2---:R-:W-:Y:S05]  /*20dd0*/  @!P1 BRA `(.L_x_13264) ;  /* 0xfffffffc00f09947 */ /* 0x004fea000383ffff */
[----:B------:R-:W-:Y:S05]  /*20de0*/  BRA `(.L_x_13263) ;  /* 0xffffff3400487947 */ /* 0x000fea000383ffff */
.L_x_13297:
        /* <DEDUP_REMOVED lines=11> */
.L_x_13458:
[----:B------:R-:W-:Y:S05]  /*20ea0*/  BSYNC B1 ;  /* 0x0000000000017941 */ /* 0x000fea0003800000 */
.L_x_13457:
[----:B------:R-:W-:Y:S05]  /*20eb0*/  BRA `(.L_x_13459) ;  /* 0xffffff8c00b87947 */ /* 0x000fea000383ffff */
.L_x_13299:
[----:B------:R-:W-:Y:S01]  /*20ec0*/  BSSY B1, `(.L_x_13460) ;  /* 0x0000006000017945 */ /* 0x000fe20003800000 */
[----:B------:R-:W-:-:S07]  /*20ed0*/  IMAD.MOV.U32 R15, RZ, RZ, -0x1 ;  /* 0xffffffffff0f7424 */ /* 0x000fce00078e00ff */
[----:B0-----:R-:W-:Y:S05]  /*20ee0*/  WARPSYNC.COLLECTIVE R15, `(.L_x_13461) ;  /* 0x000000000f0c7348 */ /* 0x001fea0003c00000 */
[----:B------:R-:W-:Y:S02]  /*20ef0*/  ELECT P6, UR62, PT ;  /* 0x00000000003e782f */ /* 0x000fe400038c0000 */
[----:B------:R-:W-:Y:S01]  /*20f00*/  MOV R14, UR62 ;  /* 0x0000003e000e7c02 */ /* 0x000fe20008000f00 */
[----:B0-----:R-:W-:Y:S10]  /*20f10*/  ENDCOLLECTIVE ;  /* 0x000000000000791b */ /* 0x001ff40003800000 */
.L_x_13461:
[----:B------:R-:W-:Y:S05]  /*20f20*/  BSYNC B1 ;  /* 0x0000000000017941 */ /* 0x000fea0003800000 */
.L_x_13460:
[----:B------:R-:W-:Y:S05]  /*20f30*/  BRA `(.L_x_13298) ;  /* 0xffffff8c00b07947 */ /* 0x000fea000383ffff */
.L_x_13301:
[----:B0-----:R0:W1:Y:S02]  /*20f40*/  SYNCS.PHASECHK.TRANS64.TRYWAIT P0, [R17+URZ+0x19c20], R5 ;  /* 0x019c2005110075a7 */ /* 0x001064000800017f */
[----:B-1----:R-:W-:Y:S05]  /*20f50*/  @!P0 NANOSLEEP.SYNCS 0x989680 ;  /* 0x009896800000895d */ /* 0x002fea0003900000 */
[----:B------:R-:W1:Y:S02]  /*20f60*/  @!P0 SYNCS.PHASECHK.TRANS64 P0, [R17+URZ+0x19c20], R5 ;  /* 0x019c2005110085a7 */ /* 0x000e64000800007f */
[----:B-1----:R-:W-:Y:S05]  /*20f70*/  @!P0 BRA `(.L_x_13301) ;  /* 0xfffffffc00f08947 */ /* 0x002fea000383ffff */
[----:B------:R-:W-:Y:S05]  /*20f80*/  BRA `(.L_x_13462) ;  /* 0xffffff8c00c07947 */ /* 0x000fea000383ffff */
.L_x_13305:
[----:B-1----:R1:W2:Y:S02]  /*20f90*/  SYNCS.PHASECHK.TRANS64.TRYWAIT P0, [R8+URZ+0x19ca0], R11 ;  /* 0x019ca00b080075a7 */ /* 0x0022a4000800017f */
[----:B--2---:R-:W-:Y:S05]  /*20fa0*/  @!P0 NANOSLEEP.SYNCS 0x989680 ;  /* 0x009896800000895d */ /* 0x004fea0003900000 */
[----:B------:R-:W2:Y:S02]  /*20fb0*/  @!P0 SYNCS.PHASECHK.TRANS64 P0, [R8+URZ+0x19ca0], R11 ;  /* 0x019ca00b080085a7 */ /* 0x000ea4000800007f */
[----:B--2---:R-:W-:Y:S05]  /*20fc0*/  @!P0 BRA `(.L_x_13305) ;  /* 0xfffffffc00f08947 */ /* 0x004fea000383ffff */
[----:B------:R-:W-:Y:S05]  /*20fd0*/  BRA `(.L_x_13463) ;  /* 0xffffff8c00dc7947 */ /* 0x000fea000383ffff */
.L_x_13312:
[----:B0-----:R0:W2:Y:S02]  /*20fe0*/  SYNCS.PHASECHK.TRANS64.TRYWAIT P0, [R8+URZ+0x19cc0], R11 ;  /* 0x019cc00b080075a7 */ /* 0x0010a4000800017f */
[----:B--2---:R-:W-:Y:S05]  /*20ff0*/  @!P0 NANOSLEEP.SYNCS 0x989680 ;  /* 0x009896800000895d */ /* 0x004fea0003900000 */
[----:B------:R-:W2:Y:S02]  /*21000*/  @!P0 SYNCS.PHASECHK.TRANS64 P0, [R8+URZ+0x19cc0], R11 ;  /* 0x019cc00b080085a7 */ /* 0x000ea4000800007f */
[----:B--2---:R-:W-:Y:S05]  /*21010*/  @!P0 BRA `(.L_x_13312) ;  /* 0xfffffffc00f08947 */ /* 0x004fea000383ffff */
[----:B------:R-:W-:Y:S05]  /*21020*/  BRA `(.L_x_13464) ;  /* 0xffffff9000d87947 */ /* 0x000fea000383ffff */
.L_x_13321:
[----:B0-----:R0:W1:Y:S02]  /*21030*/  SYNCS.PHASECHK.TRANS64.TRYWAIT P1, [R9+URZ+0x19ca0], R8 ;  /* 0x019ca008090075a7 */ /* 0x001064000802017f */
[----:B-1----:R-:W-:Y:S05]  /*21040*/  @!P1 NANOSLEEP.SYNCS 0x989680 ;  /* 0x009896800000995d */ /* 0x002fea0003900000 */
[----:B------:R-:W1:Y:S02]  /*21050*/  @!P1 SYNCS.PHASECHK.TRANS64 P1, [R9+URZ+0x19ca0], R8 ;  /* 0x019ca008090095a7 */ /* 0x000e64000802007f */
[----:B-1----:R-:W-:Y:S05]  /*21060*/  @!P1 BRA `(.L_x_13321) ;  /* 0xfffffffc00f09947 */ /* 0x002fea000383ffff */
[----:B------:R-:W-:Y:S05]  /*21070*/  BRA `(.L_x_13465) ;  /* 0xffffff98001c7947 */ /* 0x000fea000383ffff */
.L_x_13328:
[----:B-1----:R1:W2:Y:S02]  /*21080*/  SYNCS.PHASECHK.TRANS64.TRYWAIT P1, [R9+URZ+0x19cc0], R8 ;  /* 0x019cc008090075a7 */ /* 0x0022a4000802017f */
[----:B--2---:R-:W-:Y:S05]  /*21090*/  @!P1 NANOSLEEP.SYNCS 0x989680 ;  /* 0x009896800000995d */ /* 0x004fea0003900000 */
[----:B------:R-:W2:Y:S02]  /*210a0*/  @!P1 SYNCS.PHASECHK.TRANS64 P1, [R9+URZ+0x19cc0], R8 ;  /* 0x019cc008090095a7 */ /* 0x000ea4000802007f */
[----:B--2---:R-:W-:Y:S05]  /*210b0*/  @!P1 BRA `(.L_x_13328) ;  /* 0xfffffffc00f09947 */ /* 0x004fea000383ffff */
[----:B------:R-:W-:Y:S05]  /*210c0*/  BRA `(.L_x_13466) ;  /* 0xffffff9c00147947 */ /* 0x000fea000383ffff */
.L_x_13347:
        /* <DEDUP_REMOVED lines=11> */
.L_x_13468:
[----:B------:R-:W-:Y:S05]  /*21180*/  BSYNC B0 ;  /* 0x0000000000007941 */ /* 0x000fea0003800000 */
.L_x_13467:
[----:B------:R-:W-:Y:S05]  /*21190*/  BRA `(.L_x_13469) ;  /* 0xffffffac00907947 */ /* 0x000fea000383ffff */
.L_x_13350:
[----:B-1----:R-:W2:Y:S02]  /*211a0*/  LDL R0, [R1+0x30] ;  /* 0x0000300001007983 */ /* 0x002ea40000100800 */
[----:B--2---:R1:W2:Y:S02]  /*211b0*/  SYNCS.PHASECHK.TRANS64.TRYWAIT P0, [R4+URZ+0x19c80], R0 ;  /* 0x019c8000040075a7 */ /* 0x0042a4000800017f */
[----:B--2---:R-:W-:Y:S05]  /*211c0*/  @!P0 NANOSLEEP.SYNCS 0x989680 ;  /* 0x009896800000895d */ /* 0x004fea0003900000 */
[----:B------:R-:W2:Y:S02]  /*211d0*/  @!P0 SYNCS.PHASECHK.TRANS64 P0, [R4+URZ+0x19c80], R0 ;  /* 0x019c8000040085a7 */ /* 0x000ea4000800007f */
[----:B--2---:R-:W-:Y:S05]  /*211e0*/  @!P0 BRA `(.L_x_13350) ;  /* 0xfffffffc00ec8947 */ /* 0x004fea000383ffff */
[----:B------:R-:W-:Y:S05]  /*211f0*/  BRA `(.L_x_13470) ;  /* 0xffffffac00a07947 */ /* 0x000fea000383ffff */
.L_x_13351:
        /* <DEDUP_REMOVED lines=8> */
.L_x_13472:
[----:B------:R-:W-:Y:S05]  /*21280*/  BSYNC B0 ;  /* 0x0000000000007941 */ /* 0x000fea0003800000 */
.L_x_13471:
[----:B------:R-:W0:Y:S01]  /*21290*/  S2R R7, SR_TID.X ;  /* 0x0000000000077919 */ /* 0x000e220000002100 */
[----:B------:R-:W-:Y:S01]  /*212a0*/  IMAD.MOV.U32 R13, RZ, RZ, R8 ;  /* 0x000000ffff0d7224 */ /* 0x000fe200078e0008 */
[----:B------:R-:W-:Y:S01]  /*212b0*/  MOV R0, R14 ;  /* 0x0000000e00007202 */ /* 0x000fe20000000f00 */
[----:B------:R-:W-:Y:S02]  /*212c0*/  IMAD.MOV.U32 R12, RZ, RZ, RZ ;  /* 0x000000ffff0c7224 */ /* 0x000fe400078e00ff */
[----:B------:R-:W-:Y:S02]  /*212d0*/  IMAD.MOV.U32 R11, RZ, RZ, 0x1e1f ;  /* 0x00001e1fff0b7424 */ /* 0x000fe400078e00ff */
[----:B------:R-:W-:-:S07]  /*212e0*/  IMAD.MOV.U32 R15, RZ, RZ, -0x1 ;  /* 0xffffffffff0f7424 */ /* 0x000fce00078e00ff */
[----:B0-----:R-:W-:Y:S05]  /*212f0*/  WARPSYNC.COLLECTIVE R15, `(.L_x_13473) ;  /* 0x000000000f087348 */ /* 0x001fea0003c00000 */
[----:B------:R1:W2:Y:S02]  /*21300*/  SHFL.IDX P6, R14, R13, R12, R11 ;  /* 0x0000000c0d0e7389 */ /* 0x0002a400000c000b */
[----:B012---:R-:W-:Y:S01]  /*21310*/  ENDCOLLECTIVE ;  /* 0x000000000000791b */ /* 0x007fe20003800000 */
.L_x_13473:
        /* <DEDUP_REMOVED lines=27> */
.L_x_13474:
        /* <DEDUP_REMOVED lines=10> */
.L_x_13475:
[----:B------:R-:W-:Y:S01]  /*21570*/  IMAD.MOV.U32 R6, RZ, RZ, R14 ;  /* 0x000000ffff067224 */ /* 0x000fe200078e000e */
[----:B------:R-:W-:Y:S06]  /*21580*/  BRA `(.L_x_13476) ;  /* 0xffffffac00747947 */ /* 0x000fec000383ffff */
.L_x_13356:
[----:B---3--:R-:W3:Y:S02]  /*21590*/  LDL R2, [R1+0x30] ;  /* 0x0000300001027983 */ /* 0x008ee40000100800 */
[----:B---3--:R3:W4:Y:S02]  /*215a0*/  SYNCS.PHASECHK.TRANS64.TRYWAIT P0, [R4+URZ+0x19c40], R2 ;  /* 0x019c4002040075a7 */ /* 0x008724000800017f */
[----:B----4-:R-:W-:Y:S05]  /*215b0*/  @!P0 NANOSLEEP.SYNCS 0x989680 ;  /* 0x009896800000895d */ /* 0x010fea0003900000 */
[----:B------:R-:W4:Y:S02]  /*215c0*/  @!P0 SYNCS.PHASECHK.TRANS64 P0, [R4+URZ+0x19c40], R2 ;  /* 0x019c4002040085a7 */ /* 0x000f24000800007f */
[----:B----4-:R-:W-:Y:S05]  /*215d0*/  @!P0 BRA `(.L_x_13356) ;  /* 0xfffffffc00ec8947 */ /* 0x010fea000383ffff */
[----:B------:R-:W-:Y:S05]  /*215e0*/  BRA `(.L_x_13477) ;  /* 0xffffffac00e47947 */ /* 0x000fea000383ffff */
.L_x_13357:
        /* <DEDUP_REMOVED lines=8> */
.L_x_13479:
[----:B------:R-:W-:Y:S05]  /*21670*/  BSYNC B0 ;  /* 0x0000000000007941 */ /* 0x000fea0003800000 */
.L_x_13478:
        /* <DEDUP_REMOVED lines=8> */
.L_x_13480:
[----:B------:R-:W-:Y:S02]  /*21700*/  IMAD.MOV.U32 R13, RZ, RZ, R6 ;  /* 0x000000ffff0d7224 */ /* 0x000fe400078e0006 */
[----:B------:R-:W-:Y:S02]  /*21710*/  IMAD.MOV.U32 R12, RZ, RZ, 0x1 ;  /* 0x00000001ff0c7424 */ /* 0x000fe400078e00ff */
[----:B------:R-:W-:-:S07]  /*21720*/  IMAD.MOV.U32 R3, RZ, RZ, R14 ;  /* 0x000000ffff037224 */ /* 0x000fce00078e000e */
[----:B------:R-:W-:Y:S05]  /*21730*/  WARPSYNC.COLLECTIVE R15, `(.L_x_13481) ;  /* 0x000000000f087348 */ /* 0x000fea0003c00000 */
[----:B------:R0:W1:Y:S02]  /*21740*/  SHFL.IDX P6, R14, R13, R12, R11 ;  /* 0x0000000c0d0e7389 */ /* 0x00006400000c000b */
[----:B01----:R-:W-:Y:S01]  /*21750*/  ENDCOLLECTIVE ;  /* 0x000000000000791b */ /* 0x003fe20003800000 */
.L_x_13481:
        /* <DEDUP_REMOVED lines=10> */
.L_x_13482:
        /* <DEDUP_REMOVED lines=8> */
.L_x_13362:
        /* <DEDUP_REMOVED lines=9> */
.L_x_13484:
[----:B------:R-:W-:Y:S01]  /*21910*/  ISETP.GE.AND P2, PT, R25, R0, PT ;  /* 0x000000001900720c */ /* 0x000fe20003f46270 */
[----:B------:R-:W-:Y:S01]  /*21920*/  IMAD.MOV.U32 R13, RZ, RZ, R6 ;  /* 0x000000ffff0d7224 */ /* 0x000fe200078e0006 */
[----:B------:R-:W-:-:S11]  /*21930*/  MOV R2, R14 ;  /* 0x0000000e00027202 */ /* 0x000fd60000000f00 */
[----:B------:R-:W-:Y:S05]  /*21940*/  WARPSYNC.COLLECTIVE R15, `(.L_x_13485) ;  /* 0x000000000f087348 */ /* 0x000fea0003c00000 */
[----:B------:R0:W1:Y:S02]  /*21950*/  SHFL.IDX P6, R14, R13, R12, R11 ;  /* 0x0000000c0d0e7389 */ /* 0x00006400000c000b */
[----:B01----:R-:W-:Y:S01]  /*21960*/  ENDCOLLECTIVE ;  /* 0x000000000000791b */ /* 0x003fe20003800000 */
.L_x_13485:
[----:B------:R-:W-:Y:S02]  /*21970*/  IMAD.MOV.U32 R13, RZ, RZ, R5 ;  /* 0x000000ffff0d7224 */ /* 0x000fe400078e0005 */
[----:B------:R-:W-:Y:S02]  /*21980*/  IMAD.MOV.U32 R12, RZ, RZ, 0x1 ;  /* 0x00000001ff0c7424 */ /* 0x000fe400078e00ff */
[----:B------:R-:W-:-:S07]  /*21990*/  IMAD.MOV.U32 R3, RZ, RZ, R14 ;  /* 0x000000ffff037224 */ /* 0x000fce00078e000e */
[----:B------:R-:W-:Y:S05]  /*219a0*/  WARPSYNC.COLLECTIVE R15, `(.L_x_13486) ;  /* 0x000000000f087348 */ /* 0x000fea0003c00000 */
[----:B------:R0:W1:Y:S02]  /*219b0*/  SHFL.IDX P6, R14, R13, R12, R11 ;  /* 0x0000000c0d0e7389 */ /* 0x00006400000c000b */
[----:B01----:R-:W-:Y:S01]  /*219c0*/  ENDCOLLECTIVE ;  /* 0x000000000000791b */ /* 0x003fe20003800000 */
.L_x_13486:
        /* <DEDUP_REMOVED lines=10> */
.L_x_13487:
        /* <DEDUP_REMOVED lines=13> */
.L_x_13488:
        /* <DEDUP_REMOVED lines=14> */
.L_x_13489:
[----:B------:R-:W-:Y:S01]  /*21c20*/  IMAD.MOV.U32 R2, RZ, RZ, R14 ;  /* 0x000000ffff027224 */ /* 0x000fe200078e000e */
[----:B------:R-:W-:Y:S06]  /*21c30*/  BRA `(.L_x_13490) ;  /* 0xffffffb4009c7947 */ /* 0x000fec000383ffff */
.L_x_13367:
[----:B--2---:R2:W3:Y:S02]  /*21c40*/  SYNCS.PHASECHK.TRANS64.TRYWAIT P0, [R17+URZ+0x19c20], R0 ;  /* 0x019c2000110075a7 */ /* 0x0044e4000800017f */
[----:B---3--:R-:W-:Y:S05]  /*21c50*/  @!P0 NANOSLEEP.SYNCS 0x989680 ;  /* 0x009896800000895d */ /* 0x008fea0003900000 */
[----:B------:R-:W3:Y:S02]  /*21c60*/  @!P0 SYNCS.PHASECHK.TRANS64 P0, [R17+URZ+0x19c20], R0 ;  /* 0x019c2000110085a7 */ /* 0x000ee4000800007f */
[----:B---3--:R-:W-:Y:S05]  /*21c70*/  @!P0 BRA `(.L_x_13367) ;  /* 0xfffffffc00f08947 */ /* 0x008fea000383ffff */
[----:B------:R-:W-:Y:S05]  /*21c80*/  BRA `(.L_x_13491) ;  /* 0xffffffb8000c7947 */ /* 0x000fea000383ffff */
.L_x_13371:
[----:B0-----:R0:W1:Y:S02]  /*21c90*/  SYNCS.PHASECHK.TRANS64.TRYWAIT P0, [R0+URZ+0x19c80], R10 ;  /* 0x019c800a000075a7 */ /* 0x001064000800017f */
[----:B-1----:R-:W-:Y:S05]  /*21ca0*/  @!P0 NANOSLEEP.SYNCS 0x989680 ;  /* 0x009896800000895d */ /* 0x002fea0003900000 */
[----:B------:R-:W1:Y:S02]  /*21cb0*/  @!P0 SYNCS.PHASECHK.TRANS64 P0, [R0+URZ+0x19c80], R10 ;  /* 0x019c800a000085a7 */ /* 0x000e64000800007f */
[----:B-1----:R-:W-:Y:S05]  /*21cc0*/  @!P0 BRA `(.L_x_13371) ;  /* 0xfffffffc00f08947 */ /* 0x002fea000383ffff */
[----:B------:R-:W-:Y:S05]  /*21cd0*/  BRA `(.L_x_13492) ;  /* 0xffffffb800dc7947 */ /* 0x000fea000383ffff */
.L_x_13372:
        /* <DEDUP_REMOVED lines=8> */
.L_x_13494:
[----:B------:R-:W-:Y:S05]  /*21d60*/  BSYNC B0 ;  /* 0x0000000000007941 */ /* 0x000fea0003800000 */
.L_x_13493:
        /* <DEDUP_REMOVED lines=10> */
.L_x_13495:
        /* <DEDUP_REMOVED lines=11> */
.L_x_13496:
        /* <DEDUP_REMOVED lines=11> */
.L_x_13497:
[----:B------:R-:W-:Y:S01]  /*21f70*/  IMAD.MOV.U32 R2, RZ, RZ, R14 ;  /* 0x000000ffff027224 */ /* 0x000fe200078e000e */
[----:B------:R-:W-:Y:S06]  /*21f80*/  BRA `(.L_x_13498) ;  /* 0xffffffb800e47947 */ /* 0x000fec000383ffff */
.L_x_13377:
[----:B---3--:R3:W4:Y:S02]  /*21f90*/  SYNCS.PHASECHK.TRANS64.TRYWAIT P0, [R0+URZ+0x19c40], R10 ;  /* 0x019c400a000075a7 */ /* 0x008724000800017f */
[----:B----4-:R-:W-:Y:S05]  /*21fa0*/  @!P0 NANOSLEEP.SYNCS 0x989680 ;  /* 0x009896800000895d */ /* 0x010fea0003900000 */
[----:B------:R-:W4:Y:S02]  /*21fb0*/  @!P0 SYNCS.PHASECHK.TRANS64 P0, [R0+URZ+0x19c40], R10 ;  /* 0x019c400a000085a7 */ /* 0x000f24000800007f */
[----:B----4-:R-:W-:Y:S05]  /*21fc0*/  @!P0 BRA `(.L_x_13377) ;  /* 0xfffffffc00f08947 */ /* 0x010fea000383ffff */
[----:B------:R-:W-:Y:S05]  /*21fd0*/  BRA `(.L_x_13499) ;  /* 0xffffffbc00487947 */ /* 0x000fea000383ffff */
.L_x_13378:
        /* <DEDUP_REMOVED lines=8> */
.L_x_13501:
[----:B------:R-:W-:Y:S05]  /*22060*/  BSYNC B0 ;  /* 0x0000000000007941 */ /* 0x000fea0003800000 */
.L_x_13500:
        /* <DEDUP_REMOVED lines=8> */
.L_x_13502:
[----:B------:R-:W-:Y:S02]  /*220f0*/  IMAD.MOV.U32 R13, RZ, RZ, R8 ;  /* 0x000000ffff0d7224 */ /* 0x000fe400078e0008 */
[----:B------:R-:W-:Y:S02]  /*22100*/  IMAD.MOV.U32 R12, RZ, RZ, 0x1 ;  /* 0x00000001ff0c7424 */ /* 0x000fe400078e00ff */
[----:B------:R-:W-:-:S07]  /*22110*/  IMAD.MOV.U32 R2, RZ, RZ, R14 ;  /* 0x000000ffff027224 */ /* 0x000fce00078e000e */
[----:B------:R-:W-:Y:S05]  /*22120*/  WARPSYNC.COLLECTIVE R15, `(.L_x_13503) ;  /* 0x000000000f087348 */ /* 0x000fea0003c00000 */
[----:B------:R0:W1:Y:S02]  /*22130*/  SHFL.IDX P6, R14, R13, R12, R11 ;  /* 0x0000000c0d0e7389 */ /* 0x00006400000c000b */
[----:B01----:R-:W-:Y:S01]  /*22140*/  ENDCOLLECTIVE ;  /* 0x000000000000791b */ /* 0x003fe20003800000 */
.L_x_13503:
        /* <DEDUP_REMOVED lines=13> */
.L_x_13504:
[----:B------:R-:W-:Y:S01]  /*22220*/  IMAD.MOV.U32 R2, RZ, RZ, R14 ;  /* 0x000000ffff027224 */ /* 0x000fe200078e000e */
[----:B------:R-:W-:Y:S06]  /*22230*/  BRA `(.L_x_13505) ;  /* 0xffffffbc004c7947 */ /* 0x000fec000383ffff */
.L_x_13383:
[----:B0-----:R0:W2:Y:S02]  /*22240*/  SYNCS.PHASECHK.TRANS64.TRYWAIT P2, [R2+URZ+0x19c70], R0 ;  /* 0x019c7000020075a7 */ /* 0x0010a4000804017f */
[----:B--2---:R-:W-:Y:S05]  /*22250*/  @!P2 NANOSLEEP.SYNCS 0x989680 ;  /* 0x009896800000a95d */ /* 0x004fea0003900000 */
[----:B------:R-:W2:Y:S02]  /*22260*/  @!P2 SYNCS.PHASECHK.TRANS64 P2, [R2+URZ+0x19c70], R0 ;  /* 0x019c70000200a5a7 */ /* 0x000ea4000804007f */
[----:B--2---:R-:W-:Y:S05]  /*22270*/  @!P2 BRA `(.L_x_13383) ;  /* 0xfffffffc00f0a947 */ /* 0x004fea000383ffff */
[----:B------:R-:W-:Y:S05]  /*22280*/  BRA `(.L_x_13506) ;  /* 0xffffffbc00b87947 */ /* 0x000fea000383ffff */
.L_x_13385:
[----:B0-----:R0:W2:Y:S02]  /*22290*/  SYNCS.PHASECHK.TRANS64.TRYWAIT P2, [R2+URZ+0x19c60], R3 ;  /* 0x019c6003020075a7 */ /* 0x0010a4000804017f */
[----:B--2---:R-:W-:Y:S05]  /*222a0*/  @!P2 NANOSLEEP.SYNCS 0x989680 ;  /* 0x009896800000a95d */ /* 0x004fea0003900000 */
[----:B------:R-:W2:Y:S02]  /*222b0*/  @!P2 SYNCS.PHASECHK.TRANS64 P2, [R2+URZ+0x19c60], R3 ;  /* 0x019c60030200a5a7 */ /* 0x000ea4000804007f */
[----:B--2---:R-:W-:Y:S05]  /*222c0*/  @!P2 BRA `(.L_x_13385) ;  /* 0xfffffffc00f0a947 */ /* 0x004fea000383ffff */
[----:B------:R-:W-:Y:S05]  /*222d0*/  BRA `(.L_x_13507) ;  /* 0xffffffbc00c87947 */ /* 0x000fea000383ffff */
.L_x_13393:
[----:B--2---:R2:W3:Y:S02]  /*222e0*/  SYNCS.PHASECHK.TRANS64.TRYWAIT P1, [R0+URZ+0x19c70], R2 ;  /* 0x019c7002000075a7 */ /* 0x0044e4000802017f */
[----:B---3--:R-:W-:Y:S05]  /*222f0*/  @!P1 NANOSLEEP.SYNCS 0x989680 ;  /* 0x009896800000995d */ /* 0x008fea0003900000 */
[----:B------:R-:W3:Y:S02]  /*22300*/  @!P1 SYNCS.PHASECHK.TRANS64 P1, [R0+URZ+0x19c70], R2 ;  /* 0x019c7002000095a7 */ /* 0x000ee4000802007f */
[----:B---3--:R-:W-:Y:S05]  /*22310*/  @!P1 BRA `(.L_x_13393) ;  /* 0xfffffffc00f09947 */ /* 0x008fea000383ffff */
[----:B------:R-:W-:Y:S05]  /*22320*/  BRA `(.L_x_13508) ;  /* 0xffffffc400687947 */ /* 0x000fea000383ffff */
.L_x_13395:
[----:B0-----:R0:W2:Y:S02]  /*22330*/  SYNCS.PHASECHK.TRANS64.TRYWAIT P1, [R0+URZ+0x19c60], R2 ;  /* 0x019c6002000075a7 */ /* 0x0010a4000802017f */
[----:B--2---:R-:W-:Y:S05]  /*22340*/  @!P1 NANOSLEEP.SYNCS 0x989680 ;  /* 0x009896800000995d */ /* 0x004fea0003900000 */
[----:B------:R-:W2:Y:S02]  /*22350*/  @!P1 SYNCS.PHASECHK.TRANS64 P1, [R0+URZ+0x19c60], R2 ;  /* 0x019c6002000095a7 */ /* 0x000ea4000802007f */
[----:B--2---:R-:W-:Y:S05]  /*22360*/  @!P1 BRA `(.L_x_13395) ;  /* 0xfffffffc00f09947 */ /* 0x004fea000383ffff */
[----:B------:R-:W-:Y:S05]  /*22370*/  BRA `(.L_x_13509) ;  /* 0xffffffc400747947 */ /* 0x000fea000383ffff */
.L_x_13400:
        /* <DEDUP_REMOVED lines=8> */
.L_x_13511:
[----:B------:R-:W-:Y:S05]  /*22400*/  BSYNC B0 ;  /* 0x0000000000007941 */ /* 0x000fea0003800000 */
.L_x_13510:
        /* <DEDUP_REMOVED lines=9> */
.L_x_13512:
        /* <DEDUP_REMOVED lines=25> */
.L_x_13513:
        /* <DEDUP_REMOVED lines=8> */
.L_x_13514:
[----:B------:R-:W-:Y:S01]  /*226b0*/  IMAD.MOV.U32 R12, RZ, RZ, 0x4 ;  /* 0x00000004ff0c7424 */ /* 0x000fe200078e00ff */
[----:B------:R-:W-:-:S04]  /*226c0*/  MOV R3, R14 ;  /* 0x0000000e00037202 */ /* 0x000fc80000000f00 */
[----:B------:R-:W-:-:S05]  /*226d0*/  SEL R3, R3, RZ, P2 ;  /* 0x000000ff03037207 */ /* 0x000fca0001000000 */
[----:B------:R-:W-:-:S04]  /*226e0*/  IMAD.IADD R2, R2, 0x1, R3 ;  /* 0x0000000102027824 */ /* 0x000fc800078e0203 */
[----:B------:R-:W-:-:S07]  /*226f0*/  IMAD.MOV.U32 R13, RZ, RZ, R2 ;  /* 0x000000ffff0d7224 */ /* 0x000fce00078e0002 */
[----:B------:R-:W-:Y:S05]  /*22700*/  WARPSYNC.COLLECTIVE R15, `(.L_x_13515) ;  /* 0x000000000f087348 */ /* 0x000fea0003c00000 */
[----:B------:R0:W1:Y:S02]  /*22710*/  SHFL.UP P6, R14, R13, R12, R11 ;  /* 0x0400000c0d0e7389 */ /* 0x00006400000c000b */
[----:B01----:R-:W-:Y:S01]  /*22720*/  ENDCOLLECTIVE ;  /* 0x000000000000791b */ /* 0x003fe20003800000 */
.L_x_13515:
        /* <DEDUP_REMOVED lines=8> */
.L_x_13516:
        /* <DEDUP_REMOVED lines=8> */
.L_x_13517:
        /* <DEDUP_REMOVED lines=9> */
.L_x_13518:
[----:B------:R-:W-:Y:S01]  /*228c0*/  MOV R3, R14 ;  /* 0x0000000e00037202 */ /* 0x000fe20000000f00 */
[----:B------:R-:W-:Y:S06]  /*228d0*/  BRA `(.L_x_13519) ;  /* 0xffffffc8004c7947 */ /* 0x000fec000383ffff */
.L_x_13403:
        /* <DEDUP_REMOVED lines=8> */
.L_x_13521:
[----:B------:R-:W-:Y:S05]  /*22960*/  BSYNC B0 ;  /* 0x0000000000007941 */ /* 0x000fea0003800000 */
.L_x_13520:
        /* <DEDUP_REMOVED lines=10> */
.L_x_13522:
        /* <DEDUP_REMOVED lines=8> */
.L_x_13523:
        /* <DEDUP_REMOVED lines=8> */
.L_x_13524:
        /* <DEDUP_REMOVED lines=8> */
.L_x_13525:
        /* <DEDUP_REMOVED lines=9> */
.L_x_13526:
[----:B------:R-:W-:Y:S01]  /*22c20*/  IMAD.MOV.U32 R3, RZ, RZ, R14 ;  /* 0x000000ffff037224 */ /* 0x000fe200078e000e */
[----:B------:R-:W-:Y:S06]  /*22c30*/  BRA `(.L_x_13527) ;  /* 0xffffffc800187947 */ /* 0x000fec000383ffff */
.L_x_13405:
[----:B------:R-:W-:Y:S01]  /*22c40*/  BSSY B0, `(.L_x_13528) ;  /* 0x0000006000007945 */ /* 0x000fe20003800000 */
[----:B------:R-:W-:Y:S01]  /*22c50*/  PLOP3.LUT P6, PT, P6, PT, PT, 0x8, 0x0 ;  /* 0x000000000000781c */ /* 0x000fe200037ce170 */
[----:B------:R-:W-:-:S12]  /*22c60*/  IMAD.MOV.U32 R15, RZ, RZ, -0x1 ;  /* 0xffffffffff0f7424 */ /* 0x000fd800078e00ff */
[----:B0-----:R-:W-:Y:S05]  /*22c70*/  WARPSYNC.COLLECTIVE R15, `(.L_x_13529) ;  /* 0x000000000f087348 */ /* 0x001fea0003c00000 */
[----:B------:R-:W-:Y:S01]  /*22c80*/  VOTE.ANY R14, PT, P6 ;  /* 0x00000000000e7806 */ /* 0x000fe200030e0100 */
[----:B0-----:R-:W-:Y:S06]  /*22c90*/  ENDCOLLECTIVE ;  /* 0x000000000000791b */ /* 0x001fec0003800000 */
.L_x_13529:
[----:B------:R-:W-:Y:S05]  /*22ca0*/  BSYNC B0 ;  /* 0x0000000000007941 */ /* 0x000fea0003800000 */
.L_x_13528:
[----:B------:R-:W-:Y:S01]  /*22cb0*/  IMAD.MOV.U32 R3, RZ, RZ, R14 ;  /* 0x000000ffff037224 */ /* 0x000fe200078e000e */
[----:B------:R-:W-:Y:S01]  /*22cc0*/  MOV R11, 0x1f ;  /* 0x0000001f000b7802 */ /* 0x000fe20000000f00 */
[----:B------:R-:W-:Y:S02]  /*22cd0*/  IMAD.MOV.U32 R13, RZ, RZ, R5 ;  /* 0x000000ffff0d7224 */ /* 0x000fe400078e0005 */
[----:B------:R-:W0:Y:S01]  /*22ce0*/  POPC R4, R3 ;  /* 0x0000000300047309 */ /* 0x000e220000000000 */
[----:B------:R-:W-:Y:S02]  /*22cf0*/  IMAD.MOV.U32 R15, RZ, RZ, -0x1 ;  /* 0xffffffffff0f7424 */ /* 0x000fe400078e00ff */
[----:B0-----:R-:W-:Y:S02]  /*22d00*/  IMAD.MOV.U32 R12, RZ, RZ, R4 ;  /* 0x000000ffff0c7224 */ /* 0x001fe400078e0004 */
[----:B------:R-:W-:-:S07]  /*22d10*/  IMAD.IADD R27, R4, 0x1, R27 ;  /* 0x00000001041b7824 */ /* 0x000fce00078e021b */
[----:B------:R-:W-:Y:S05]  /*22d20*/  WARPSYNC.COLLECTIVE R15, `(.L_x_13530) ;  /* 0x000000000f087348 */ /* 0x000fea0003c00000 */
[----:B------:R0:W1:Y:S02]  /*22d30*/  SHFL.IDX P6, R14, R13, R12, R11 ;  /* 0x0000000c0d0e7389 */ /* 0x00006400000c000b */
[----:B01----:R-:W-:Y:S01]  /*22d40*/  ENDCOLLECTIVE ;  /* 0x000000000000791b */ /* 0x003fe20003800000 */
.L_x_13530:
[----:B------:R-:W-:Y:S02]  /*22d50*/  IMAD.MOV.U32 R13, RZ, RZ, R6 ;  /* 0x000000ffff0d7224 */ /* 0x000fe400078e0006 */
[----:B------:R-:W-:-:S07]  /*22d60*/  IMAD.MOV.U32 R5, RZ, RZ, R14 ;  /* 0x000000ffff057224 */ /* 0x000fce00078e000e */
[----:B------:R-:W-:Y:S05]  /*22d70*/  WARPSYNC.COLLECTIVE R15, `(.L_x_13531) ;  /* 0x000000000f087348 */ /* 0x000fea0003c00000 */
[----:B------:R0:W1:Y:S02]  /*22d80*/  SHFL.IDX P6, R14, R13, R12, R11 ;  /* 0x0000000c0d0e7389 */ /* 0x00006400000c000b */
[----:B01----:R-:W-:Y:S01]  /*22d90*/  ENDCOLLECTIVE ;  /* 0x000000000000791b */ /* 0x003fe20003800000 */
.L_x_13531:
[----:B------:R-:W-:Y:S01]  /*22da0*/  IMAD.MOV.U32 R6, RZ, RZ, R14 ;  /* 0x000000ffff067224 */ /* 0x000fe200078e000e */
[----:B------:R-:W-:Y:S06]  /*22db0*/  BRA `(.L_x_13532) ;  /* 0xffffffc400f87947 */ /* 0x000fec000383ffff */
.L_x_13407:
        /* <DEDUP_REMOVED lines=8> */
.L_x_13534:
[----:B------:R-:W-:Y:S05]  /*22e40*/  BSYNC B0 ;  /* 0x0000000000007941 */ /* 0x000fea0003800000 */
.L_x_13533:
[----:B------:R-:W-:Y:S01]  /*22e50*/  IMAD.MOV.U32 R2, RZ, RZ, R14 ;  /* 0x000000ffff027224 */ /* 0x000fe200078e000e */
[----:B------:R-:W-:Y:S06]  /*22e60*/  BRA `(.L_x_13535) ;  /* 0xffffffc400e47947 */ /* 0x000fec000383ffff */
.L_x_13413:
[----:B0-----:R0:W1:Y:S02]  /*22e70*/  SYNCS.PHASECHK.TRANS64.TRYWAIT P0, [R5+URZ+0x19c20], R0 ;  /* 0x019c2000050075a7 */ /* 0x001064000800017f */
[----:B-1----:R-:W-:Y:S05]  /*22e80*/  @!P0 NANOSLEEP.SYNCS 0x989680 ;  /* 0x009896800000895d */ /* 0x002fea0003900000 */
[----:B------:R-:W1:Y:S02]  /*22e90*/  @!P0 SYNCS.PHASECHK.TRANS64 P0, [R5+URZ+0x19c20], R0 ;  /* 0x019c2000050085a7 */ /* 0x000e64000800007f */
[----:B-1----:R-:W-:Y:S05]  /*22ea0*/  @!P0 BRA `(.L_x_13413) ;  /* 0xfffffffc00f08947 */ /* 0x002fea000383ffff */
[----:B------:R-:W-:Y:S05]  /*22eb0*/  BRA `(.L_x_13536) ;  /* 0xffffffd000507947 */ /* 0x000fea000383ffff */
.L_x_13414:
        /* <DEDUP_REMOVED lines=11> */
.L_x_13538:
[----:B------:R-:W-:Y:S05]  /*22f70*/  BSYNC B0 ;  /* 0x0000000000007941 */ /* 0x000fea0003800000 */
.L_x_13537:
[----:B------:R-:W-:Y:S05]  /*22f80*/  BRA `(.L_x_13539) ;  /* 0xffffffd000387947 */ /* 0x000fea000383ffff */
.L_x_13415:
[----:B------:R-:W-:Y:S01]  /*22f90*/  BSSY B0, `(.L_x_13540) ;  /* 0x0000006000007945 */ /* 0x000fe20003800000 */
[----:B------:R-:W-:-:S07]  /*22fa0*/  IMAD.MOV.U32 R15, RZ, RZ, -0x1 ;  /* 0xffffffffff0f7424 */ /* 0x000fce00078e00ff */
[----:B0-----:R-:W-:Y:S05]  /*22fb0*/  WARPSYNC.COLLECTIVE R15, `(.L_x_13541) ;  /* 0x000000000f0c7348 */ /* 0x001fea0003c00000 */
[----:B------:R-:W-:Y:S02]  /*22fc0*/  ELECT P6, UR62, PT ;  /* 0x00000000003e782f */ /* 0x000fe400038c0000 */
[----:B------:R-:W-:Y:S01]  /*22fd0*/  MOV R14, UR62 ;  /* 0x0000003e000e7c02 */ /* 0x000fe20008000f00 */
[----:B0-----:R-:W-:Y:S10]  /*22fe0*/  ENDCOLLECTIVE ;  /* 0x000000000000791b */ /* 0x001ff40003800000 */
.L_x_13541:
[----:B------:R-:W-:Y:S05]  /*22ff0*/  BSYNC B0 ;  /* 0x0000000000007941 */ /* 0x000fea0003800000 */
.L_x_13540:
[----:B------:R-:W-:Y:S05]  /*23000*/  BRA `(.L_x_13542) ;  /* 0xffffffd0002c7947 */ /* 0x000fea000383ffff */
.L_x_13417:
[----:B0-----:R0:W1:Y:S02]  /*23010*/  SYNCS.PHASECHK.TRANS64.TRYWAIT P1, [R3+URZ+0x19c40], R2 ;  /* 0x019c4002030075a7 */ /* 0x001064000802017f */
[----:B-1----:R-:W-:Y:S05]  /*23020*/  @!P1 NANOSLEEP.SYNCS 0x989680 ;  /* 0x009896800000995d */ /* 0x002fea0003900000 */
[----:B------:R-:W1:Y:S02]  /*23030*/  @!P1 SYNCS.PHASECHK.TRANS64 P1, [R3+URZ+0x19c40], R2 ;  /* 0x019c4002030095a7 */ /* 0x000e64000802007f */
[----:B-1----:R-:W-:Y:S05]  /*23040*/  @!P1 BRA `(.L_x_13417) ;  /* 0xfffffffc00f09947 */ /* 0x002fea000383ffff */
[----:B------:R-:W-:Y:S05]  /*23050*/  BRA `(.L_x_13543) ;  /* 0xffffffd0004c7947 */ /* 0x000fea000383ffff */
.L_x_13419:
[----:B-1----:R1:W2:Y:S02]  /*23060*/  SYNCS.PHASECHK.TRANS64.TRYWAIT P1, [R19+URZ+0x19c40], R0 ;  /* 0x019c4000130075a7 */ /* 0x0022a4000802017f */
[----:B--2---:R-:W-:Y:S05]  /*23070*/  @!P1 NANOSLEEP.SYNCS 0x989680 ;  /* 0x009896800000995d */ /* 0x004fea0003900000 */
[----:B------:R-:W2:Y:S02]  /*23080*/  @!P1 SYNCS.PHASECHK.TRANS64 P1, [R19+URZ+0x19c40], R0 ;  /* 0x019c4000130095a7 */ /* 0x000ea4000802007f */
[----:B--2---:R-:W-:Y:S05]  /*23090*/  @!P1 BRA `(.L_x_13419) ;  /* 0xfffffffc00f09947 */ /* 0x004fea000383ffff */
[----:B------:R-:W-:Y:S05]  /*230a0*/  BRA `(.L_x_13544) ;  /* 0xffffffd000587947 */ /* 0x000fea000383ffff */
.L_x_13421:
[----:B--2---:R2:W3:Y:S02]  /*230b0*/  SYNCS.PHASECHK.TRANS64.TRYWAIT P1, [R3+URZ+0x19c60], R2 ;  /* 0x019c6002030075a7 */ /* 0x0044e4000802017f */
[----:B---3--:R-:W-:Y:S05]  /*230c0*/  @!P1 NANOSLEEP.SYNCS 0x989680 ;  /* 0x009896800000995d */ /* 0x008fea0003900000 */
[----:B------:R-:W3:Y:S02]  /*230d0*/  @!P1 SYNCS.PHASECHK.TRANS64 P1, [R3+URZ+0x19c60], R2 ;  /* 0x019c6002030095a7 */ /* 0x000ee4000802007f */
[----:B---3--:R-:W-:Y:S05]  /*230e0*/  @!P1 BRA `(.L_x_13421) ;  /* 0xfffffffc00f09947 */ /* 0x008fea000383ffff */
[----:B------:R-:W-:Y:S05]  /*230f0*/  BRA `(.L_x_13545) ;  /* 0xffffffd000547947 */ /* 0x000fea000383ffff */
.L_x_13423:
[----:B---3--:R3:W4:Y:S02]  /*23100*/  SYNCS.PHASECHK.TRANS64.TRYWAIT P1, [R19+URZ+0x19c60], R0 ;  /* 0x019c6000130075a7 */ /* 0x008724000802017f */
[----:B----4-:R-:W-:Y:S05]  /*23110*/  @!P1 NANOSLEEP.SYNCS 0x989680 ;  /* 0x009896800000995d */ /* 0x010fea0003900000 */
[----:B------:R-:W4:Y:S02]  /*23120*/  @!P1 SYNCS.PHASECHK.TRANS64 P1, [R19+URZ+0x19c60], R0 ;  /* 0x019c6000130095a7 */ /* 0x000f24000802007f */
[----:B----4-:R-:W-:Y:S05]  /*23130*/  @!P1 BRA `(.L_x_13423) ;  /* 0xfffffffc00f09947 */ /* 0x010fea000383ffff */
[----:B------:R-:W-:Y:S05]  /*23140*/  BRA `(.L_x_13546) ;  /* 0xffffffd000507947 */ /* 0x000fea000383ffff */
.L_x_13425:
[----:B----4-:R4:W0:Y:S02]  /*23150*/  SYNCS.PHASECHK.TRANS64.TRYWAIT P1, [R3+URZ+0x19c80], R2 ;  /* 0x019c8002030075a7 */ /* 0x010824000802017f */
[----:B0-----:R-:W-:Y:S05]  /*23160*/  @!P1 NANOSLEEP.SYNCS 0x989680 ;  /* 0x009896800000995d */ /* 0x001fea0003900000 */
[----:B------:R-:W0:Y:S02]  /*23170*/  @!P1 SYNCS.PHASECHK.TRANS64 P1, [R3+URZ+0x19c80], R2 ;  /* 0x019c8002030095a7 */ /* 0x000e24000802007f */
[----:B0-----:R-:W-:Y:S05]  /*23180*/  @!P1 BRA `(.L_x_13425) ;  /* 0xfffffffc00f09947 */ /* 0x001fea000383ffff */
[----:B------:R-:W-:Y:S05]  /*23190*/  BRA `(.L_x_13547) ;  /* 0xffffffd0004c7947 */ /* 0x000fea000383ffff */
.L_x_13548:
        /* <DEDUP_REMOVED lines=14> */
.L_x_16301:


//--------------------- .text._ZN7cutlass13device_kernelIN5flash11enable_sm90INS1_16FlashAttnFwdSm90INS1_25CollectiveMainloopFwdSm90ILi2EN4cute5tupleIJNS5_1CILi1EEES8_S8_EEENS6_IJNS7_ILi192EEENS7_ILi160EEENS7_ILi64EEEEEELi64ENS_12float_e4m3_tEfNS_4arch4Sm90ELb0ELb0ELb1ELb0ELb1ELb0ELb0ELb1ELb1ELb1ELb1ELb0EEENS1_21CollectiveEpilogueFwdINS6_IJSA_SC_SB_EEES9_NS_10bfloat16_tESG_Li384ELb0ELb1ELb1ELb1EEENS1_19SingleTileSchedulerILb0ELb1ELb1ELi192EEEEEEEEEvNT_6ParamsE --------------------------
	.section	.text._ZN7cutlass13device_kernelIN5flash11enable_sm90INS1_16FlashAttnFwdSm90INS1_25CollectiveMainloopFwdSm90ILi2EN4cute5tupleIJNS5_1CILi1EEES8_S8_EEENS6_IJNS7_ILi192EEENS7_ILi160EEENS7_ILi64EEEEEELi64ENS_12float_e4m3_tEfNS_4arch4Sm90ELb0ELb0ELb1ELb0ELb1ELb0ELb0ELb1ELb1ELb1ELb1ELb0EEENS1_21CollectiveEpilogueFwdINS6_IJSA_SC_SB_EEES9_NS_10bfloat16_tESG_Li384ELb0ELb1ELb1ELb1EEENS1_19SingleTileSchedulerILb0ELb1ELb1ELi192EEEEEEEEEvNT_6ParamsE,"ax",@progbits
	.align	128
.text._ZN7cutlass13device_kernelIN5flash11enable_sm90INS1_16FlashAttnFwdSm90INS1_25CollectiveMainloopFwdSm90ILi2EN4cute5tupleIJNS5_1CILi1EEES8_S8_EEENS6_IJNS7_ILi192EEENS7_ILi160EEENS7_ILi64EEEEEELi64ENS_12float_e4m3_tEfNS_4arch4Sm90ELb0ELb0ELb1ELb0ELb1ELb0ELb0ELb1ELb1ELb1ELb1ELb0EEENS1_21CollectiveEpilogueFwdINS6_IJSA_SC_SB_EEES9_NS_10bfloat16_tESG_Li384ELb0ELb1ELb1ELb1EEENS1_19SingleTileSchedulerILb0ELb1ELb1ELi192EEEEEEEEEvNT_6ParamsE:
        .type           _ZN7cutlass13device_kernelIN5flash11enable_sm90INS1_16FlashAttnFwdSm90INS1_25CollectiveMainloopFwdSm90ILi2EN4cute5tupleIJNS5_1CILi1EEES8_S8_EEENS6_IJNS7_ILi192EEENS7_ILi160EEENS7_ILi64EEEEEELi64ENS_12float_e4m3_tEfNS_4arch4Sm90ELb0ELb0ELb1ELb0ELb1ELb0ELb0ELb1ELb1ELb1ELb1ELb0EEENS1_21CollectiveEpilogueFwdINS6_IJSA_SC_SB_EEES9_NS_10bfloat16_tESG_Li384ELb0ELb1ELb1ELb1EEENS1_19SingleTileSchedulerILb0ELb1ELb1ELi192EEEEEEEEEvNT_6ParamsE,@function
        .size           _ZN7cutlass13device_kernelIN5flash11enable_sm90INS1_16FlashAttnFwdSm90INS1_25CollectiveMainloopFwdSm90ILi2EN4cute5tupleIJNS5_1CILi1EEES8_S8_EEENS6_IJNS7_ILi192EEENS7_ILi160EEENS7_ILi64EEEEEELi64ENS_12float_e4m3_tEfNS_4arch4Sm90ELb0ELb0ELb1ELb0ELb1ELb0ELb0ELb1ELb1ELb1ELb1ELb0EEENS1_21CollectiveEpilogueFwdINS6_IJSA_SC_SB_EEES9_NS_10bfloat16_tESG_Li384ELb0ELb1ELb1ELb1EEENS1_19SingleTileSchedulerILb0ELb1ELb1ELi192EEEEEEEEEvNT_6ParamsE,(.L_x_16302 - _ZN7cutlass13device_kernelIN5flash11enable_sm90INS1_16FlashAttnFwdSm90INS1_25CollectiveMainloopFwdSm90ILi2EN4cute5tupleIJNS5_1CILi1EEES8_S8_EEENS6_IJNS7_ILi192EEENS7_ILi160EEENS7_ILi64EEEEEELi64ENS_12float_e4m3_tEfNS_4arch4Sm90ELb0ELb0ELb1ELb0ELb1ELb0ELb0ELb1ELb1ELb1ELb1ELb0EEENS1_21CollectiveEpilogueFwdINS6_IJSA_SC_SB_EEES9_NS_10bfloat16_tESG_Li384ELb0ELb1ELb1ELb1EEENS1_19SingleTileSchedulerILb0ELb1ELb1ELi192EEEEEEEEEvNT_6ParamsE)
        .other          _ZN7cutlass13device_kernelIN5flash11enable_sm90INS1_16FlashAttnFwdSm90INS1_25CollectiveMainloopFwdSm90ILi2EN4cute5tupleIJNS5_1CILi1EEES8_S8_EEENS6_IJNS7_ILi192EEENS7_ILi160EEENS7_ILi64EEEEEELi64ENS_12float_e4m3_tEfNS_4arch4Sm90ELb0ELb0ELb1ELb0ELb1ELb0ELb0ELb1ELb1ELb1ELb1ELb0EEENS1_21CollectiveEpilogueFwdINS6_IJSA_SC_SB_EEES9_NS_10bfloat16_tESG_Li384ELb0ELb1ELb1ELb1EEENS1_19SingleTileSchedulerILb0ELb1ELb1ELi192EEEEEEEEEvNT_6ParamsE,@"STO_CUDA_ENTRY STV_DEFAULT"
_ZN7cutlass13device_kernelIN5flash11enable_sm90INS1_16FlashAttnFwdSm90INS1_25CollectiveMainloopFwdSm90ILi2EN4cute5tupleIJNS5_1CILi1EEES8_S8_EEENS6_IJNS7_ILi192EEENS7_ILi160EEENS7_ILi64EEEEEELi64ENS_12float_e4m3_tEfNS_4arch4Sm90ELb0ELb0ELb1ELb0ELb1ELb0ELb0ELb1ELb1ELb1ELb1ELb0EEENS1_21CollectiveEpilogueFwdINS6_IJSA_SC_SB_EEES9_NS_10bfloat16_tESG_Li384ELb0ELb1ELb1ELb1EEENS1_19SingleTileSchedulerILb0ELb1ELb1ELi192EEEEEEEEEvNT_6ParamsE:
        /* <DEDUP_REMOVED lines=45> */
.L_x_13549:
        /* <DEDUP_REMOVED lines=22> */
.L_x_13550:
        /* <DEDUP_REMOVED lines=18> */
.L_x_13551:
        /* <DEDUP_REMOVED lines=22> */
.L_x_13552:
        /* <DEDUP_REMOVED lines=23> */
.L_x_13553:
        /* <DEDUP_REMOVED lines=9> */
.L_x_13556:
        /* <DEDUP_REMOVED lines=41> */
[----:B------:R-:W-:Y:S01]  /*0b40*/  MOV R4, UR8 ;  /* 0x0000000800047c02 */ /* 0x000fe20008000f00 */
[----:B------:R-:W-:Y:S01]  /*0b50*/  ULOP3.LUT UR8, UR8, UR7, URZ, 0x3c, !UPT ;  /* 0x0000000708087292 */ /* 0x000fe2000f8e3c3f */
[----:B------:R-:W-:Y:S02]  /*0b60*/  R2UR UR11, R0 ;  /* 0x00000000000b72ca */ /* 0x000fe400000e0000 */
[----:B------:R-:W-:Y:S02]  /*0b70*/  IABS R4, R4 ;  /* 0x0000000400047213 */ /* 0x000fe40000000000 */
[----:B------:R-:W-:-:S03]  /*0b80*/  IABS R5, R3 ;  /* 0x0000000300057213 */ /* 0x000fc60000000000 */
        /* <DEDUP_REMOVED lines=24> */
.L_x_13558:
[----:B------:R-:W-:Y:S01]  /*0d10*/  UIMAD UR44, UR44, UR4, URZ ;  /* 0x000000042c2c72a4 */ /* 0x000fe2000f8e023f */
[----:B------:R-:W-:Y:S01]  /*0d20*/  IMAD.U32 R0, RZ, RZ, UR6 ;  /* 0x00000006ff007e24 */ /* 0x000fe2000f8e00ff */
[----:B------:R-:W-:Y:S01]  /*0d30*/  MOV R3, UR4 ;  /* 0x0000000400037c02 */ /* 0x000fe20008000f00 */
[----:B------:R-:W-:Y:S01]  /*0d40*/  USHF.R.S32.HI UR48, URZ, 0x1f, UR47 ;  /* 0x0000001f3f307899 */ /* 0x000fe2000801142f */
[----:B------:R-:W-:Y:S01]  /*0d50*/  VIADD R17, R17, 0xffffff80 ;  /* 0xffffff8011117836 */ /* 0x000fe20000000000 */
[----:B------:R-:W-:Y:S02]  /*0d60*/  PLOP3.LUT P0, PT, PT, PT, PT, 0x80, 0x0 ;  /* 0x000000000000781c */ /* 0x000fe40003f0f070 */
[----:B------:R-:W-:Y:S02]  /*0d70*/  CS2R R6, SRZ ;  /* 0x0000000000067805 */ /* 0x000fe4000001ff00 */
[----:B------:R-:W-:Y:S02]  /*0d80*/  VIADDMNMX R0, R3, UR44, R0, PT ;  /* 0x0000002c03007c46 */ /* 0x000fe4000b800100 */
[----:B------:R-:W-:-:S02]  /*0d90*/  CS2R R2, SRZ ;  /* 0x0000000000027805 */ /* 0x000fc4000001ff00 */
[----:B------:R-:W-:Y:S02]  /*0da0*/  CS2R R30, SRZ ;  /* 0x00000000001e7805 */ /* 0x000fe4000001ff00 */
[----:B------:R-:W-:Y:S02]  /*0db0*/  CS2R R26, SRZ ;  /* 0x00000000001a7805 */ /* 0x000fe4000001ff00 */
[----:B------:R-:W-:Y:S01]  /*0dc0*/  R2UR UR39, R0 ;  /* 0x00000000002772ca */ /* 0x000fe200000e0000 */
[----:B------:R-:W-:Y:S01]  /*0dd0*/  IMAD.MOV.U32 R0, RZ, RZ, RZ ;  /* 0x000000ffff007224 */ /* 0x000fe200078e00ff */
[----:B------:R-:W-:Y:S01]  /*0de0*/  CS2R R8, SRZ ;  /* 0x0000000000087805 */ /* 0x000fe2000001ff00 */
[----:B------:R-:W-:Y:S01]  /*0df0*/  IMAD.MOV.U32 R36, RZ, RZ, RZ ;  /* 0x000000ffff247224 */ /* 0x000fe200078e00ff */
[----:B------:R-:W-:Y:S02]  /*0e00*/  CS2R R38, SRZ ;  /* 0x0000000000267805 */ /* 0x000fe4000001ff00 */
[----:B------:R-:W-:-:S02]  /*0e10*/  CS2R R34, SRZ ;  /* 0x0000000000227805 */ /* 0x000fc4000001ff00 */
[----:B------:R-:W-:Y:S02]  /*0e20*/  CS2R R10, SRZ ;  /* 0x00000000000a7805 */ /* 0x000fe4000001ff00 */
[----:B------:R-:W-:Y:S02]  /*0e30*/  MOV R44, RZ ;  /* 0x000000ff002c7202 */ /* 0x000fe40000000f00 */
[----:B------:R-:W-:Y:S02]  /*0e40*/  CS2R R12, SRZ ;  /* 0x00000000000c7805 */ /* 0x000fe4000001ff00 */
[----:B------:R-:W-:Y:S02]  /*0e50*/  CS2R R46, SRZ ;  /* 0x00000000002e7805 */ /* 0x000fe4000001ff00 */
[----:B------:R-:W-:Y:S01]  /*0e60*/  CS2R R42, SRZ ;  /* 0x00000000002a7805 */ /* 0x000fe2000001ff00 */
[----:B------:R-:W-:Y:S01]  /*0e70*/  IMAD.MOV.U32 R41, RZ, RZ, RZ ;  /* 0x000000ffff297224 */ /* 0x000fe200078e00ff */
[----:B------:R-:W-:Y:S01]  /*0e80*/  CS2R R14, SRZ ;  /* 0x00000000000e7805 */ /* 0x000fe2000001ff00 */
[----:B------:R-:W-:Y:S01]  /*0e90*/  UISETP.GT.AND UP0, UPT, UR39, UR44, UPT ;  /* 0x0000002c2700728c */ /* 0x000fe2000bf04270 */
[----:B------:R-:W-:Y:S01]  /*0ea0*/  IMAD.MOV.U32 R52, RZ, RZ, RZ ;  /* 0x000000ffff347224 */ /* 0x000fe200078e00ff */
[----:B------:R-:W-:-:S02]  /*0eb0*/  CS2R R54, SRZ ;  /* 0x0000000000367805 */ /* 0x000fc4000001ff00 */
[----:B------:R-:W-:Y:S01]  /*0ec0*/  CS2R R50, SRZ ;  /* 0x0000000000327805 */ /* 0x000fe2000001ff00 */
[----:B------:R-:W-:Y:S01]  /*0ed0*/  IMAD.MOV.U32 R49, RZ, RZ, RZ ;  /* 0x000000ffff317224 */ /* 0x000fe200078e00ff */
[----:B------:R-:W-:-:S13]  /*0ee0*/  PLOP3.LUT P1, PT, PT, PT, UP0, 0x80, 0x0 ;  /* 0x000000000000781c */ /* 0x000fda0003f2f008 */
[----:B------:R-:W-:Y:S05]  /*0ef0*/  @!P1 BRA `(.L_x_13559) ;  /* 0x0000006c00309947 */ /* 0x000fea0003800000 */
[----:B------:R-:W-:Y:S01]  /*0f00*/  SHF.R.S32.HI R16, RZ, 0x1f, R17 ;  /* 0x0000001fff107819 */ /* 0x000fe20000011411 */
[----:B------:R-:W0:Y:S01]  /*0f10*/  S2UR UR46, SR_CgaCtaId ;  /* 0x00000000002e79c3 */ /* 0x000e220000008800 */
[----:B------:R-:W-:Y:S01]  /*0f20*/  UMOV UR45, 0x400 ;  /* 0x00000400002d7882 */ /* 0x000fe20000000000 */
[----:B------:R-:W-:Y:S01]  /*0f30*/  UMOV UR37, 0x80000020 ;  /* 0x8000002000257882 */ /* 0x000fe20000000000 */
        /* <DEDUP_REMOVED lines=10> */
[----:B------:R-:W-:Y:S01]  /*0fe0*/  ULEA UR5, UR5, UR4, 0xc ;  /* 0x0000000405057291 */ /* 0x000fe2000f8e603f */
[----:B------:R-:W-:-:S03]  /*0ff0*/  PLOP3.LUT P0, PT, PT, PT, UP0, 0x80, 0x0 ;  /* 0x000000000000781c */ /* 0x000fc60003f0f008 */
[----:B------:R-:W-:-:S04]  /*1000*/  USHF.R.U32.HI UR5, URZ, 0x4, UR5 ;  /* 0x000000043f057899 */ /* 0x000fc80008011605 */
[----:B------:R-:W-:-:S04]  /*1010*/  ULOP3.LUT UR5, UR5, 0x3fff, URZ, 0xc0, !UPT ;  /* 0x00003fff05057892 */ /* 0x000fc8000f8ec03f */
[----:B------:R-:W-:Y:S02]  /*1020*/  ULOP3.LUT UR36, UR5, 0x10000, URZ, 0xfc, !UPT ;  /* 0x0001000005247892 */ /* 0x000fe4000f8efc3f */
[----:B------:R-:W-:Y:S10]  /*1030*/  @!P0 BRA `(.L_x_13560) ;  /* 0x0000000000408947 */ /* 0x000ff40003800000 */
[----:B------:R-:W-:Y:S01]  /*1040*/  MOV R0, 0x0 ;  /* 0x0000000000007802 */ /* 0x000fe20000000f00 */
[----:B------:R-:W-:Y:S01]  /*1050*/  ULDC.64 UR4, c[0x4][0x1b0] ;  /* 0x01006c0000047ab9 */ /* 0x000fe20000000a00 */
[----:B------:R-:W-:Y:S01]  /*1060*/  ULDC.64 UR6, c[0x4][0x30] ;  /* 0x01000c0000067ab9 */ /* 0x000fe20000000a00 */
[----:B------:R-:W-:Y:S01]  /*1070*/  MOV R4, UR4 ;  /* 0x0000000400047c02 */ /* 0x000fe20008000f00 */
[----:B------:R0:W1:Y:S01]  /*1080*/  LDC.64 R2, c[0x4][R0] ;  /* 0x0100000000027b82 */ /* 0x0000620000000a00 */
[----:B------:R-:W-:Y:S01]  /*1090*/  IMAD.U32 R5, RZ, RZ, UR5 ;  /* 0x00000005ff057e24 */ /* 0x000fe2000f8e00ff */
[----:B------:R-:W-:Y:S01]  /*10a0*/  ULDC.64 UR4, c[0x4][0x1b8] ;  /* 0x01006e0000047ab9 */ /* 0x000fe20000000a00 */
[----:B------:R-:W-:Y:S01]  /*10b0*/  MOV R10, UR6 ;  /* 0x00000006000a7c02 */ /* 0x000fe20008000f00 */
[----:B------:R-:W-:Y:S01]  /*10c0*/  IMAD.U32 R6, RZ, RZ, UR4 ;  /* 0x00000004ff067e24 */ /* 0x000fe2000f8e00ff */
[----:B------:R-:W-:Y:S01]  /*10d0*/  MOV R13, RZ ;  /* 0x000000ff000d7202 */ /* 0x000fe20000000f00 */
[----:B------:R-:W-:-:S02]  /*10e0*/  IMAD.U32 R7, RZ, RZ, UR5 ;  /* 0x00000005ff077e24 */ /* 0x000fc4000f8e00ff */
[----:B------:R-:W-:Y:S02]  /*10f0*/  IMAD.U32 R11, RZ, RZ, UR7 ;  /* 0x00000007ff0b7e24 */ /* 0x000fe4000f8e00ff */
[----:B------:R-:W-:Y:S02]  /*1100*/  IMAD.MOV.U32 R8, RZ, RZ, 0x70 ;  /* 0x00000070ff087424 */ /* 0x000fe400078e00ff */
[----:B0-----:R-:W-:-:S07]  /*1110*/  IMAD.MOV.U32 R12, RZ, RZ, 0x1 ;  /* 0x00000001ff0c7424 */ /* 0x001fce00078e00ff */
[----:B------:R-:W-:-:S07]  /*1120*/  LEPC R20, `(.L_x_13560) ;  /* 0x000000001014794e */ /* 0x000fce0000000000 */
[----:B-1----:R-:W-:Y:S05]  /*1130*/  CALL.ABS.NOINC R2 ;  /* 0x0000000002007343 */ /* 0x002fea0003c00000 */
.L_x_13560:
        /* <DEDUP_REMOVED lines=48> */
.L_x_13645:
[----:B------:R-:W-:-:S06]  /*1440*/  ULOP3.LUT UR4, UR42, 0x1, URZ, 0xfc, !UPT ;  /* 0x000000012a047892 */ /* 0x000fcc000f8efc3f */
[----:B------:R-:W-:-:S05]  /*1450*/  IMAD.U32 R2, RZ, RZ, UR4 ;  /* 0x00000004ff027e24 */ /* 0x000fca000f8e00ff */
[----:B------:R-:W-:-:S13]  /*1460*/  ISETP.NE.AND P0, PT, R2, 0x3, PT ;  /* 0x000000030200780c */ /* 0x000fda0003f05270 */
[----:B------:R-:W-:Y:S05]  /*1470*/  @!P0 BRA `(.L_x_13562) ;  /* 0x0000000000048947 */ /* 0x000fea0003800000 */
[----:B------:R-:W-:Y:S01]  /*1480*/  BPT.TRAP 0x1 ;  /* 0x000000040000795c */ /* 0x000fe20000300000 */
.L_x_13562:
[----:B------:R1:W2:Y:S01]  /*1490*/  SYNCS.PHASECHK.TRANS64.TRYWAIT P1, [UR45+0x12430], R6 ;  /* 0x01243006ff0075a7 */ /* 0x0002a2000802016d */
[----:B------:R-:W-:Y:S05]  /*14a0*/  @!P0 BRA `(.L_x_13563) ;  /* 0x0000000000048947 */ /* 0x000fea0003800000 */
[----:B------:R-:W-:Y:S01]  /*14b0*/  BPT.TRAP 0x1 ;  /* 0x000000040000795c */ /* 0x000fe20000300000 */
.L_x_13563:
[----:B------:R-:W-:Y:S01]  /*14c0*/  MOV R25, RZ ;  /* 0x000000ff00197202 */ /* 0x000fe20000000f00 */
[----:B--2---:R-:W-:Y:S06]  /*14d0*/  @P1 BRA `(.L_x_13564) ;  /* 0x0000000000081947 */ /* 0x004fec0003800000 */
[----:B------:R-:W2:Y:S02]  /*14e0*/  SYNCS.PHASECHK.TRANS64.TRYWAIT P1, [UR45+0x12430], R6 ;  /* 0x01243006ff0075a7 */ /* 0x000ea4000802016d */
[----:B--2---:R-:W-:Y:S05]  /*14f0*/  @!P1 BRA `(.L_x_13565) ;  /* 0x000000c800249947 */ /* 0x004fea0003800000 */
.L_x_13564:
[----:B------:R-:W-:Y:S05]  /*1500*/  WARPSYNC.ALL ;  /* 0x0000000000007948 */ /* 0x000fea0003800000 */
[----:B------:R-:W-:Y:S01]  /*1510*/  UIADD3 UR4, UR45, 0xd200, URZ ;  /* 0x0000d2002d047890 */ /* 0x000fe2000fffe03f */
[----:B------:R-:W-:Y:S01]  /*1520*/  WARPGROUP.ARRIVE ;  /* 0x00000000000079c5 */ /* 0x000fe20000000000 */
[----:B------:R-:W-:Y:S01]  /*1530*/  UMOV UR5, UR37 ;  /* 0x0000002500057c82 */ /* 0x000fe20008000000 */
[----:B------:R-:W-:Y:S01]  /*1540*/  UMOV UR7, 0x80000020 ;  /* 0x8000002000077882 */ /* 0x000fe20000000000 */
[----:B------:R-:W-:Y:S01]  /*1550*/  USHF.R.U32.HI UR4, URZ, 0x4, UR4 ;  /* 0x000000043f047899 */ /* 0x000fe20008011604 */
[----:B------:R-:W-:Y:S01]  /*1560*/  UMOV UR8, UR36 ;  /* 0x0000002400087c82 */ /* 0x000fe20008000000 */
[----:B------:R-:W-:-:S02]  /*1570*/  UMOV UR9, UR37 ;  /* 0x0000002500097c82 */ /* 0x000fc40008000000 */
[----:B------:R-:W-:Y:S01]  /*1580*/  ULOP3.LUT UR4, UR4, 0x3fff, URZ, 0xc0, !UPT ;  /* 0x00003fff04047892 */ /* 0x000fe2000f8ec03f */
[----:B------:R-:W-:Y:S01]  /*1590*/  UMOV UR11, 0x80000020 ;  /* 0x80000020000b7882 */ /* 0x000fe20000000000 */
[----:B------:R-:W-:Y:S02]  /*15a0*/  UMOV UR12, UR36 ;  /* 0x00000024000c7c82 */ /* 0x000fe40008000000 */
[----:B------:R-:W-:Y:S01]  /*15b0*/  ULOP3.LUT UR16, UR4, 0x10000, URZ, 0xfc, !UPT ;  /* 0x0001000004107892 */ /* 0x000fe2000f8efc3f */
[----:B------:R-:W-:Y:S02]  /*15c0*/  UMOV UR13, UR37 ;  /* 0x00000025000d7c82 */ /* 0x000fe40008000000 */
[----:B------:R-:W-:Y:S01]  /*15d0*/  UMOV UR4, UR36 ;  /* 0x0000002400047c82 */ /* 0x000fe20008000000 */
[----:B------:R-:W-:Y:S02]  /*15e0*/  UIADD3 UR10, UR16, 0x80, URZ ;  /* 0x00000080100a7890 */ /* 0x000fe4000fffe03f */
[----:B------:R-:W-:-:S02]  /*15f0*/  UIADD3 UR14, UR16, 0x100, URZ ;  /* 0x00000100100e7890 */ /* 0x000fc4000fffe03f */
[----:B------:R-:W-:Y:S01]  /*1600*/  UMOV UR6, UR16 ;  /* 0x0000001000067c82 */ /* 0x000fe20008000000 */
[----:B------:R-:W-:Y:S01]  /*1610*/  UMOV UR15, 0x80000020 ;  /* 0x80000020000f7882 */ /* 0x000fe20000000000 */
        /* <DEDUP_REMOVED lines=51> */
[----:B------:R-:W-:Y:S01]  /*1950*/  UMOV UR4, URZ ;  /* 0x0000003f00047c82 */ /* 0x000fe20008000000 */
[----:B------:R-:W-:Y:S02]  /*1960*/  WARPGROUP.DEPBAR.LE gsb0, 0x0 ;  /* 0x00008000000079c5 */ /* 0x000fe40000010000 */
[----:B------:R-:W-:-:S06]  /*1970*/  WARPGROUP.ARRIVE ;  /* 0x00000000000079c5 */ /* 0x000fcc0000000000 */
[----:B------:R-:W-:Y:S03]  /*1980*/  QGMMA.64x32x32.F32.E4M3.E4M3 R28, gdesc[UR8], R28, gsb0 ;  /* 0x00600000081c79f3 */ /* 0x000fe6000800081c */
[----:B------:R-:W-:Y:S02]  /*1990*/  WARPGROUP.DEPBAR.LE gsb0, 0x0 ;  /* 0x00008000000079c5 */ /* 0x000fe40000010000 */
[----:B------:R-:W-:Y:S05]  /*19a0*/  @!P0 BRA `(.L_x_13566) ;  /* 0x0000000000048947 */ /* 0x000fea0003800000 */
[----:B------:R-:W-:Y:S01]  /*19b0*/  BPT.TRAP 0x1 ;  /* 0x000000040000795c */ /* 0x000fe20000300000 */
.L_x_13566:
[----:B------:R-:W-:Y:S01]  /*19c0*/  LOP3.LUT R16, R16, 0xffffff80, RZ, 0xc0, !PT ;  /* 0xffffff8010107812 */ /* 0x000fe200078ec0ff */
[C---:B------:R-:W-:Y:S01]  /*19d0*/  FMUL.FTZ R19, R0.reuse, R90 ;  /* 0x0000005a00137220 */ /* 0x040fe20000410000 */
[C---:B------:R-:W-:Y:S01]  /*19e0*/  FMUL.FTZ R90, R0.reuse, R48 ;  /* 0x00000030005a7220 */ /* 0x040fe20000410000 */
[C---:B------:R-:W-:Y:S01]  /*19f0*/  FMUL.FTZ R48, R0.reuse, R54 ;  /* 0x0000003600307220 */ /* 0x040fe20000410000 */
[C---:B------:R-:W-:Y:S01]  /*1a00*/  FMUL.FTZ R54, R0.reuse, R57 ;  /* 0x0000003900367220 */ /* 0x040fe20000410000 */
[----:B------:R-:W-:Y:S02]  /*1a10*/  IMAD.IADD R17, R17, 0x1, -R16 ;  /* 0x0000000111117824 */ /* 0x000fe400078e0a10 */
[C---:B------:R-:W-:Y:S01]  /*1a20*/  FMUL.FTZ R57, R0.reuse, R28 ;  /* 0x0000001c00397220 */ /* 0x040fe20000410000 */
[C---:B------:R-:W-:Y:S01]  /*1a30*/  FMUL.FTZ R28, R0.reuse, R30 ;  /* 0x0000001e001c7220 */ /* 0x040fe20000410000 */
[C---:B------:R-:W-:Y:S01]  /*1a40*/  FMUL.FTZ R92, R0.reuse, R92 ;  /* 0x0000005c005c7220 */ /* 0x040fe20000410000 */
[C---:B------:R-:W-:Y:S01]  /*1a50*/  FMUL.FTZ R93, R0.reuse, R93 ;  /* 0x0000005d005d7220 */ /* 0x040fe20000410000 */
[----:B------:R-:W-:Y:S01]  /*1a60*/  SHF.R.S32.HI R30, RZ, 0x1f, R17 ;  /* 0x0000001fff1e7819 */ /* 0x000fe20000011411 */
[C---:B------:R-:W-:Y:S01]  /*1a70*/  FMUL.FTZ R14, R0.reuse, R94 ;  /* 0x0000005e000e7220 */ /* 0x040fe20000410000 */
[C---:B------:R-:W-:Y:S01]  /*1a80*/  FMUL.FTZ R94, R0.reuse, R96 ;  /* 0x00000060005e7220 */ /* 0x040fe20000410000 */
[----:B------:R-:W-:Y:S01]  /*1a90*/  FMUL.FTZ R7, R0, R95 ;  /* 0x0000005f00077220 */ /* 0x000fe20000410000 */
[----:B------:R-:W-:Y:S01]  /*1aa0*/  LEA.HI R30, R30, R17, RZ, 0x2 ;  /* 0x000000111e1e7211 */ /* 0x000fe200078f10ff */
[----:B------:R-:W2:Y:S01]  /*1ab0*/  MUFU.TANH R92, R92 ;  /* 0x0000005c005c7308 */ /* 0x000ea20000002400 */
[C---:B------:R-:W-:Y:S01]  /*1ac0*/  FMUL.FTZ R95, R0.reuse, R97 ;  /* 0x00000061005f7220 */ /* 0x040fe20000410000 */
[----:B------:R-:W-:Y:S01]  /*1ad0*/  FMUL.FTZ R96, R0, R100 ;  /* 0x0000006400607220 */ /* 0x000fe20000410000 */
[----:B------:R-:W-:Y:S01]  /*1ae0*/  LOP3.LUT R30, R30, 0x7ffffffc, RZ, 0xc0, !PT ;  /* 0x7ffffffc1e1e7812 */ /* 0x000fe200078ec0ff */
[C---:B------:R-:W-:Y:S01]  /*1af0*/  FMUL.FTZ R97, R0.reuse, R101 ;  /* 0x0000006500617220 */ /* 0x040fe20000410000 */
[C---:B01----:R-:W-:Y:S01]  /*1b00*/  FMUL.FTZ R6, R0.reuse, R99 ;  /* 0x0000006300067220 */ /* 0x043fe20000410000 */
[C---:B------:R-:W-:Y:S01]  /*1b10*/  FMUL.FTZ R99, R0.reuse, R104 ;  /* 0x0000006800637220 */ /* 0x040fe20000410000 */
[----:B------:R-:W-:Y:S01]  /*1b20*/  FMUL.FTZ R13, R0, R102 ;  /* 0x00000066000d7220 */ /* 0x000fe20000410000 */
[----:B------:R-:W-:Y:S01]  /*1b30*/  IMAD.IADD R30, R17, 0x1, -R30 ;  /* 0x00000001111e7824 */ /* 0x000fe200078e0a1e */
[----:B------:R-:W0:Y:S01]  /*1b40*/  MUFU.TANH R93, R93 ;  /* 0x0000005d005d7308 */ /* 0x000e220000002400 */
[----:B------:R-:W-:-:S02]  /*1b50*/  IMAD.MOV.U32 R17, RZ, RZ, -0x2 ;  /* 0xfffffffeff117424 */ /* 0x000fc400078e00ff */
[C---:B------:R-:W-:Y:S01]  /*1b60*/  FMUL.FTZ R102, R0.reuse, R32 ;  /* 0x0000002000667220 */ /* 0x040fe20000410000 */
[C---:B------:R-:W-:Y:S01]  /*1b70*/  FMUL.FTZ R101, R0.reuse, R33 ;  /* 0x0000002100657220 */ /* 0x040fe20000410000 */
[----:B------:R-:W-:Y:S01]  /*1b80*/  FMUL.FTZ R10, R0, R98 ;  /* 0x00000062000a7220 */ /* 0x000fe20000410000 */
[----:B------:R-:W-:Y:S01]  /*1b90*/  IMAD R30, R30, R17, 0xa0 ;  /* 0x000000a01e1e7424 */ /* 0x000fe200078e0211 */
[----:B------:R-:W-:Y:S01]  /*1ba0*/  MOV R17, UR39 ;  /* 0x0000002700117c02 */ /* 0x000fe20008000f00 */
[----:B------:R-:W-:Y:S01]  /*1bb0*/  FMUL.FTZ R2, R0, R103 ;  /* 0x0000006700027220 */ /* 0x000fe20000410000 */
[----:B------:R-:W1:Y:S01]  /*1bc0*/  MUFU.TANH R94, R94 ;  /* 0x0000005e005e7308 */ /* 0x000e620000002400 */
[----:B------:R-:W-:Y:S02]  /*1bd0*/  VIADD R30, R30, UR38 ;  /* 0x000000261e1e7c36 */ /* 0x000fe40008000000 */
[C---:B------:R-:W-:Y:S01]  /*1be0*/  FMUL.FTZ R98, R0.reuse, R105 ;  /* 0x0000006900627220 */ /* 0x040fe20000410000 */
[C---:B------:R-:W-:Y:S01]  /*1bf0*/  FMUL.FTZ R103, R0.reuse, R36 ;  /* 0x0000002400677220 */ /* 0x040fe20000410000 */
[----:B------:R-:W-:Y:S01]  /*1c00*/  FMUL.FTZ R36, R0, R37 ;  /* 0x0000002500247220 */ /* 0x000fe20000410000 */
[----:B------:R-:W-:-:S02]  /*1c10*/  IMAD R30, R17, -0xa0, R30 ;  /* 0xffffff60111e7824 */ /* 0x000fc400078e021e */
[C---:B------:R-:W-:Y:S01]  /*1c20*/  FMUL.FTZ R76, R0.reuse, R76 ;  /* 0x0000004c004c7220 */ /* 0x040fe20000410000 */
[C---:B------:R-:W-:Y:S01]  /*1c30*/  FMUL.FTZ R100, R0.reuse, R53 ;  /* 0x0000003500647220 */ /* 0x040fe20000410000 */
[----:B------:R-:W3:Y:S01]  /*1c40*/  MUFU.TANH R95, R95 ;  /* 0x0000005f005f7308 */ /* 0x000ee20000002400 */
[----:B------:R-:W-:Y:S01]  /*1c50*/  FMUL.FTZ R77, R0, R77 ;  /* 0x0000004d004d7220 */ /* 0x000fe20000410000 */
[----:B------:R-:W-:Y:S01]  /*1c60*/  ISETP.GT.AND P4, PT, R30, RZ, PT ;  /* 0x000000ff1e00720c */ /* 0x000fe20003f84270 */
[----:B------:R-:W-:Y:S01]  /*1c70*/  FMUL.FTZ R12, R0, R78 ;  /* 0x0000004e000c7220 */ /* 0x000fe20000410000 */
[----:B------:R-:W-:Y:S01]  /*1c80*/  ISETP.GT.AND P3, PT, R30, 0x1, PT ;  /* 0x000000011e00780c */ /* 0x000fe20003f64270 */
[----:B------:R-:W-:Y:S01]  /*1c90*/  FMUL.FTZ R4, R0, R83 ;  /* 0x0000005300047220 */ /* 0x000fe20000410000 */
[----:B------:R-:W-:Y:S01]  /*1ca0*/  ISETP.GT.AND P2, PT, R30, 0x8, PT ;  /* 0x000000081e00780c */ /* 0x000fe20003f44270 */
[----:B------:R-:W-:Y:S01]  /*1cb0*/  FMUL.FTZ R78, R0, R80 ;  /* 0x00000050004e7220 */ /* 0x000fe20000410000 */
[----:B------:R-:W4:Y:S01]  /*1cc0*/  MUFU.TANH R96, R96 ;  /* 0x0000006000607308 */ /* 0x000f220000002400 */
[----:B--2---:R-:W-:Y:S01]  /*1cd0*/  FSEL R33, R92, -INF , P4 ;  /* 0xff8000005c217808 */ /* 0x004fe20002000000 */
[C---:B------:R-:W-:Y:S01]  /*1ce0*/  FMUL.FTZ R92, R0.reuse, R41 ;  /* 0x00000029005c7220 */ /* 0x040fe20000410000 */
[----:B0-----:R-:W-:Y:S01]  /*1cf0*/  FSEL R32, R93, -INF , P3 ;  /* 0xff8000005d207808 */ /* 0x001fe20001800000 */
[----:B------:R-:W-:Y:S01]  /*1d00*/  FMUL.FTZ R83, R0, R88 ;  /* 0x0000005800537220 */ /* 0x000fe20000410000 */
[----:B-1----:R-:W-:Y:S01]  /*1d10*/  FSEL R37, R94, -INF , P2 ;  /* 0xff8000005e257808 */ /* 0x002fe20001000000 */
[----:B------:R-:W-:Y:S01]  /*1d20*/  FMUL.FTZ R88, R0, R49 ;  /* 0x0000003100587220 */ /* 0x000fe20000410000 */
[----:B------:R-:W-:Y:S01]  /*1d30*/  ISETP.GT.AND P1, PT, R30, 0x9, PT ;  /* 0x000000091e00780c */ /* 0x000fe20003f24270 */
[----:B------:R-:W0:Y:S01]  /*1d40*/  MUFU.TANH R14, R14 ;  /* 0x0000000e000e7308 */ /* 0x000e220000002400 */
[----:B------:R-:W-:Y:S01]  /*1d50*/  FMNMX.FTZ R94, R33, R32, !PT ;  /* 0x00000020215e7209 */ /* 0x000fe20007810000 */
[----:B------:R-:W-:Y:S01]  /*1d60*/  FMUL.FTZ R11, R0, R86 ;  /* 0x00000056000b7220 */ /* 0x000fe20000410000 */
[----:B------:R-:W-:Y:S01]  /*1d70*/  ISETP.GT.AND P6, PT, R30, 0x10, PT ;  /* 0x000000101e00780c */ /* 0x000fe20003fc4270 */
[C---:B------:R-:W-:Y:S01]  /*1d80*/  FMUL.FTZ R49, R0.reuse, R55 ;  /* 0x0000003700317220 */ /* 0x040fe20000410000 */
[----:B---3--:R-:W-:Y:S01]  /*1d90*/  FSEL R53, R95, -INF , P1 ;  /* 0xff8000005f357808 */ /* 0x008fe20000800000 */
[----:B------:R-:W-:Y:S01]  /*1da0*/  FMUL.FTZ R8, R0, R106 ;  /* 0x0000006a00087220 */ /* 0x000fe20000410000 */
[----:B------:R-:W-:Y:S01]  /*1db0*/  FMNMX.FTZ R94, R37, R94, !PT ;  /* 0x0000005e255e7209 */ /* 0x000fe20007810000 */
[----:B------:R-:W1:Y:S01]  /*1dc0*/  MUFU.TANH R97, R97 ;  /* 0x0000006100617308 */ /* 0x000e620000002400 */
[----:B------:R-:W-:Y:S01]  /*1dd0*/  ISETP.GT.AND P5, PT, R30, 0x11, PT ;  /* 0x000000111e00780c */ /* 0x000fe20003fa4270 */
[----:B------:R-:W-:Y:S01]  /*1de0*/  FMUL.FTZ R3, R0, R79 ;  /* 0x0000004f00037220 */ /* 0x000fe20000410000 */
[----:B----4-:R-:W-:Y:S01]  /*1df0*/  FSEL R41, R96, -INF , P6 ;  /* 0xff80000060297808 */ /* 0x010fe20003000000 */
[C---:B------:R-:W-:Y:S01]  /*1e00*/  FMUL.FTZ R86, R0.reuse, R45 ;  /* 0x0000002d00567220 */ /* 0x040fe20000410000 */
[----:B------:R-:W-:Y:S01]  /*1e10*/  FMNMX.FTZ R94, R53, R94, !PT ;  /* 0x0000005e355e7209 */ /* 0x000fe20007810000 */
[C---:B------:R-:W-:Y:S01]  /*1e20*/  FMUL.FTZ R79, R0.reuse, R81 ;  /* 0x00000051004f7220 */ /* 0x040fe20000410000 */
[----:B------:R-:W-:Y:S01]  /*1e30*/  FMUL.FTZ R27, R0, R74 ;  /* 0x0000004a001b7220 */ /* 0x000fe20000410000 */
[----:B------:R-:W2:Y:S01]  /*1e40*/  MUFU.TANH R7, R7 ;  /* 0x0000000700077308 */ /* 0x000ea20000002400 */
[----:B0-----:R-:W-:Y:S01]  /*1e50*/  FSEL R17, R14, -INF , P4 ;  /* 0xff8000000e117808 */ /* 0x001fe20002000000 */
[----:B------:R-:W-:Y:S01]  /*1e60*/  FMUL.FTZ R45, R0, R46 ;  /* 0x0000002e002d7220 */ /* 0x000fe20000410000 */
        /* <DEDUP_REMOVED lines=12> */
[C---:B------:R-:W-:Y:S01]  /*1f30*/  FMUL.FTZ R51, R0.reuse, R58 ;  /* 0x0000003a00337220 */ /* 0x040fe20000410000 */
[----:B------:R-:W1:Y:S01]  /*1f40*/  MUFU.TANH R10, R10 ;  /* 0x0000000a000a7308 */ /* 0x000e620000002400 */
[----:B--2---:R-:W-:Y:S01]  /*1f50*/  FSEL R7, R7, -INF , P3 ;  /* 0xff80000007077808 */ /* 0x004fe20001800000 */
[----:B------:R-:W-:Y:S01]  /*1f60*/  FMUL.FTZ R58, R0, R29 ;  /* 0x0000001d003a7220 */ /* 0x000fe20000410000 */
[----:B------:R-:W-:Y:S01]  /*1f70*/  ISETP.GT.AND P3, PT, R30, 0x19, PT ;  /* 0x000000191e00780c */ /* 0x000fe20003f64270 */
[C---:B------:R-:W-:Y:S01]  /*1f80*/  FMUL.FTZ R22, R0.reuse, R67 ;  /* 0x0000004300167220 */ /* 0x040fe20000410000 */
[C---:B------:R-:W-:Y:S01]  /*1f90*/  FMUL.FTZ R81, R0.reuse, R85 ;  /* 0x0000005500517220 */ /* 0x040fe20000410000 */
[C---:B------:R-:W-:Y:S01]  /*1fa0*/  FMUL.FTZ R16, R0.reuse, R31 ;  /* 0x0000001f00107220 */ /* 0x040fe20000410000 */
[C---:B------:R-:W-:Y:S01]  /*1fb0*/  FMUL.FTZ R24, R0.reuse, R71 ;  /* 0x0000004700187220 */ /* 0x040fe20000410000 */
[----:B------:R-:W2:Y:S01]  /*1fc0*/  MUFU.TANH R98, R98 ;  /* 0x0000006200627308 */ /* 0x000ea20000002400 */
[----:B0-----:R-:W-:Y:S01]  /*1fd0*/  FSEL R59, R99, -INF , P4 ;  /* 0xff800000633b7808 */ /* 0x001fe20002000000 */
[C---:B------:R-:W-:Y:S01]  /*1fe0*/  FMUL.FTZ R84, R0.reuse, R60 ;  /* 0x0000003c00547220 */ /* 0x040fe20000410000 */
[C---:B------:R-:W-:Y:S01]  /*1ff0*/  FMUL.FTZ R60, R0.reuse, R70 ;  /* 0x00000046003c7220 */ /* 0x040fe20000410000 */
[C---:B------:R-:W-:Y:S01]  /*2000*/  FMUL.FTZ R70, R0.reuse, R73 ;  /* 0x0000004900467220 */ /* 0x040fe20000410000 */
[----:B------:R-:W-:Y:S01]  /*2010*/  FMNMX.FTZ R94, R59, R94, !PT ;  /* 0x0000005e3b5e7209 */ /* 0x000fe20007810000 */
[C---:B------:R-:W-:Y:S01]  /*2020*/  FMUL.FTZ R15, R0.reuse, R82 ;  /* 0x00000052000f7220 */ /* 0x040fe20000410000 */
[----:B------:R-:W-:Y:S01]  /*2030*/  FMUL.FTZ R82, R0, R89 ;  /* 0x0000005900527220 */ /* 0x000fe20000410000 */
        /* <DEDUP_REMOVED lines=26> */
[----:B------:R-:W-:Y:S01]  /*21e0*/  ULDC UR5, c[0x0][0x988] ;  /* 0x0002620000057ab9 */ /* 0x000fe20000000800 */
[----:B------:R-:W-:Y:S01]  /*21f0*/  FMNMX.FTZ R10, R17, R7, !PT ;  /* 0x00000007110a7209 */ /* 0x000fe20007810000 */
[----:B------:R-:W-:Y:S01]  /*2200*/  UIADD3 UR18, UR39, -0x2, URZ ;  /* 0xfffffffe27127890 */ /* 0x000fe2000fffe03f */
[----:B------:R-:W-:Y:S01]  /*2210*/  FMNMX.FTZ R94, R71, R94, !PT ;  /* 0x0000005e475e7209 */ /* 0x000fe20007810000 */
[----:B------:R-:W1:Y:S01]  /*2220*/  S2UR UR17, SR_CgaCtaId ;  /* 0x00000000001179c3 */ /* 0x000e620000008800 */
[----:B------:R-:W-:Y:S01]  /*2230*/  FMNMX.FTZ R10, R29, R10, !PT ;  /* 0x0000000a1d0a7209 */ /* 0x000fe20007810000 */
[----:B------:R-:W3:Y:S01]  /*2240*/  MUFU.TANH R2, R2 ;  /* 0x0000000200027308 */ /* 0x000ee20000002400 */
[----:B--2---:R-:W-:Y:S01]  /*2250*/  FSEL R13, R13, -INF , P6 ;  /* 0xff8000000d0d7808 */ /* 0x004fe20003000000 */
[----:B------:R-:W-:Y:S01]  /*2260*/  UISETP.GE.AND UP0, UPT, UR18, UR44, UPT ;  /* 0x0000002c1200728c */ /* 0x000fe2000bf06270 */
[----:B------:R-:W-:-:S02]  /*2270*/  ISETP.GT.AND P6, PT, R30, 0x28, PT ;  /* 0x000000281e00780c */ /* 0x000fc40003fc4270 */
[----:B------:R-:W-:-:S03]  /*2280*/  P2R R108, PR, RZ, 0x1 ;  /* 0x00000001ff6c7803 */ /* 0x000fc60000000000 */
        /* <DEDUP_REMOVED lines=23> */
[----:B------:R-:W-:Y:S02]  /*2400*/  ISETP.GT.AND P2, PT, R30, 0x38, PT ;  /* 0x000000381e00780c */ /* 0x000fe40003f44270 */
[----:B------:R-:W-:-:S03]  /*2410*/  FMNMX.FTZ R12, R31, R10, !PT ;  /* 0x0000000a1f0c7209 */ /* 0x000fc60007810000 */
[----:B------:R-:W3:Y:S01]  /*2420*/  MUFU.TANH R83, R83 ;  /* 0x0000005300537308 */ /* 0x000ee20000002400 */
[----:B--2---:R-:W-:Y:S02]  /*2430*/  FSEL R105, R81, -INF , P3 ;  /* 0xff80000051697808 */ /* 0x004fe40001800000 */
[----:B------:R-:W-:Y:S02]  /*2440*/  FMNMX.FTZ R12, R13, R12, !PT ;  /* 0x0000000c0d0c7209 */ /* 0x000fe40007810000 */
[----:B------:R-:W-:Y:S02]  /*2450*/  FMNMX.FTZ R94, R105, R94, !PT ;  /* 0x0000005e695e7209 */ /* 0x000fe40007810000 */
[----:B------:R-:W-:Y:S01]  /*2460*/  FMNMX.FTZ R12, R61, R12, !PT ;  /* 0x0000000c3d0c7209 */ /* 0x000fe20007810000 */
[----:B------:R-:W2:Y:S01]  /*2470*/  MUFU.TANH R15, R15 ;  /* 0x0000000f000f7308 */ /* 0x000ea20000002400 */
[----:B0-----:R-:W-:Y:S02]  /*2480*/  FSEL R3, R3, -INF , P1 ;  /* 0xff80000003037808 */ /* 0x001fe40000800000 */
[----:B------:R-:W-:-:S02]  /*2490*/  ISETP.GT.AND P1, PT, R30, 0x39, PT ;  /* 0x000000391e00780c */ /* 0x000fc40003f24270 */
[----:B------:R-:W-:-:S03]  /*24a0*/  FMNMX.FTZ R12, R63, R12, !PT ;  /* 0x0000000c3f0c7209 */ /* 0x000fc60007810000 */
        /* <DEDUP_REMOVED lines=82> */
[----:B---3--:R-:W-:Y:S01]  /*29d0*/  FSEL R91, R26, -INF , P5 ;  /* 0xff8000001a5b7808 */ /* 0x008fe20002800000 */
[----:B------:R-:W-:Y:S01]  /*29e0*/  FMUL.FTZ R26, R0, R43 ;  /* 0x0000002b001a7220 */ /* 0x000fe20000410000 */
        /* <DEDUP_REMOVED lines=14> */
[----:B0-----:R-:W-:Y:S01]  /*2ad0*/  FSEL R139, R56, -INF , P4 ;  /* 0xff800000388b7808 */ /* 0x001fe20002000000 */
[----:B------:R-:W-:Y:S01]  /*2ae0*/  IMAD.U32 R56, RZ, RZ, UR5 ;  /* 0x00000005ff387e24 */ /* 0x000fe2000f8e00ff */
[----:B------:R-:W-:Y:S02]  /*2af0*/  UIADD3 UR5, UR45, 0x12440, URZ ;  /* 0x000124402d057890 */ /* 0x000fe4000fffe03f */
[----:B------:R-:W-:Y:S02]  /*2b00*/  FMNMX.FTZ R94, R139, R94, !PT ;  /* 0x0000005e8b5e7209 */ /* 0x000fe40007810000 */
[----:B------:R-:W-:Y:S01]  /*2b10*/  UPRMT UR5, UR46, 0x654, UR5 ;  /* 0x000006542e057896 */ /* 0x000fe20008000005 */
[----:B------:R-:W0:Y:S01]  /*2b20*/  MUFU.TANH R47, R47 ;  /* 0x0000002f002f7308 */ /* 0x000e220000002400 */
[----:B---3--:R-:W-:Y:S02]  /*2b30*/  FSEL R95, R46, -INF , P2 ;  /* 0xff8000002e5f7808 */ /* 0x008fe40001000000 */
[----:B------:R-:W-:-:S05]  /*2b40*/  ISETP.GT.AND P2, PT, R30, 0x80, PT ;  /* 0x000000801e00780c */ /* 0x000fca0003f44270 */
[----:B------:R-:W3:Y:S01]  /*2b50*/  MUFU.TANH R57, R57 ;  /* 0x0000003900397308 */ /* 0x000ee20000002400 */
[----:B--2---:R-:W-:Y:S01]  /*2b60*/  FSEL R141, R54, -INF , P3 ;  /* 0xff800000368d7808 */ /* 0x004fe20001800000 */
[----:B------:R-:W-:Y:S01]  /*2b70*/  SYNCS.ARRIVE.TRANS64.RED.A1T0 RZ, [UR5], RZ ;  /* 0x000000ffffff79a7 */ /* 0x000fe20008100405 */
[----:B------:R-:W-:Y:S02]  /*2b80*/  UMOV UR5, URZ ;  /* 0x0000003f00057c82 */ /* 0x000fe40008000000 */
        /* <DEDUP_REMOVED lines=36> */
[----:B--2---:R-:W-:Y:S01]  /*2dd0*/  FSEL R153, R36, -INF , P3 ;  /* 0xff80000024997808 */ /* 0x004fe20001800000 */
[C---:B------:R-:W-:Y:S01]  /*2de0*/  FMUL.FTZ R36, R0.reuse, R34 ;  /* 0x0000002200247220 */ /* 0x040fe20000410000 */
[----:B------:R-:W-:Y:S02]  /*2df0*/  FMUL.FTZ R34, R0, R39 ;  /* 0x0000002700227220 */ /* 0x000fe40000410000 */
[----:B------:R-:W-:-:S03]  /*2e00*/  FMNMX.FTZ R94, R153, R94, !PT ;  /* 0x0000005e995e7209 */ /* 0x000fc60007810000 */
[----:B------:R-:W2:Y:S01]  /*2e10*/  MUFU.TANH R92, R92 ;  /* 0x0000005c005c7308 */ /* 0x000ea20000002400 */
[----:B0-----:R-:W-:Y:S02]  /*2e20*/  FSEL R103, R16, -INF , P1 ;  /* 0xff80000010677808 */ /* 0x001fe40000800000 */
[----:B------:R-:W-:Y:S01]  /*2e30*/  ISETP.GT.AND P1, PT, R30, 0x99, PT ;  /* 0x000000991e00780c */ /* 0x000fe20003f24270 */
[----:B------:R-:W-:Y:S01]  /*2e40*/  FMUL.FTZ R30, R0, R38 ;  /* 0x00000026001e7220 */ /* 0x000fe20000410000 */
[----:B------:R-:W-:-:S03]  /*2e50*/  FMNMX.FTZ R16, R5, R12, !PT ;  /* 0x0000000c05107209 */ /* 0x000fc60007810000 */
[----:B------:R-:W-:Y:S01]  /*2e60*/  MUFU.TANH R36, R36 ;  /* 0x0000002400247308 */ /* 0x000fe20000002400 */
[----:B---3--:R-:W-:Y:S01]  /*2e70*/  FSEL R157, R40, -INF , P2 ;  /* 0xff800000289d7808 */ /* 0x008fe20001000000 */
[----:B------:R-:W-:Y:S01]  /*2e80*/  FMUL.FTZ R40, R0, R35 ;  /* 0x0000002300287220 */ /* 0x000fe20000410000 */
[----:B------:R-:W-:Y:S02]  /*2e90*/  FMNMX.FTZ R16, R65, R16, !PT ;  /* 0x0000001041107209 */ /* 0x000fe40007810000 */
[----:B------:R-:W-:Y:S02]  /*2ea0*/  FMNMX.FTZ R94, R157, R94, !PT ;  /* 0x0000005e9d5e7209 */ /* 0x000fe40007810000 */
[----:B------:R-:W-:Y:S01]  /*2eb0*/  FMNMX.FTZ R16, R3, R16, !PT ;  /* 0x0000001003107209 */ /* 0x000fe20007810000 */
[----:B------:R-:W-:Y:S01]  /*2ec0*/  MUFU.TANH R40, R40 ;  /* 0x0000002800287308 */ /* 0x000fe20000002400 */
[----:B--2---:R-:W-:Y:S02]  /*2ed0*/  FSEL R155, R92, -INF , P1 ;  /* 0xff8000005c9b7808 */ /* 0x004fe40000800000 */
[----:B------:R-:W-:-:S02]  /*2ee0*/  FMNMX.FTZ R16, R15, R16, !PT ;  /* 0x000000100f107209 */ /* 0x000fc40007810000 */
[----:B------:R-:W-:Y:S02]  /*2ef0*/  FMNMX.FTZ R94, R155, R94, !PT ;  /* 0x0000005e9b5e7209 */ /* 0x000fe40007810000 */
[----:B------:R-:W-:Y:S01]  /*2f00*/  FMNMX.FTZ R18, R69, R16, !PT ;  /* 0x0000001045127209 */ /* 0x000fe20007810000 */
[----:B------:R-:W0:Y:S02]  /*2f10*/  MUFU.TANH R30, R30 ;  /* 0x0000001e001e7308 */ /* 0x000e240000002400 */
[----:B------:R-:W2:Y:S01]  /*2f20*/  SHFL.BFLY PT, R57, R94, 0x2, 0x1f ;  /* 0x0c401f005e397f89 */ /* 0x000ea200000e0000 */
        /* <DEDUP_REMOVED lines=8> */
[----:B------:R-:W3:Y:S01]  /*2fb0*/  MUFU.TANH R26, R26 ;  /* 0x0000001a001a7308 */ /* 0x000ee20000002400 */
[----:B--2---:R-:W-:Y:S02]  /*2fc0*/  FMNMX.FTZ R2, R94, R57, !PT ;  /* 0x000000395e027209 */ /* 0x004fe40007810000 */
[----:B------:R-:W-:-:S03]  /*2fd0*/  FMNMX.FTZ R20, R23, R20, !PT ;  /* 0x0000001417147209 */ /* 0x000fc60007810000 */
        /* <DEDUP_REMOVED lines=10> */
[----:B------:R-:W-:Y:S01]  /*3080*/  FFMA.FTZ R14, R57, R56, -8 ;  /* 0xc1000000390e7423 */ /* 0x000fe20000010038 */
[----:B------:R-:W-:-:S04]  /*3090*/  FMNMX.FTZ R24, R95, R24, !PT ;  /* 0x000000185f187209 */ /* 0x000fc80007810000 */
[----:B------:R-:W-:Y:S02]  /*30a0*/  FSEL R14, R14, RZ, P0 ;  /* 0x000000ff0e0e7208 */ /* 0x000fe40000000000 */
[----:B------:R-:W-:-:S03]  /*30b0*/  ISETP.NE.AND P0, PT, R108, RZ, PT ;  /* 0x000000ff6c00720c */ /* 0x000fc60003f05270 */
[-CC-:B------:R-:W-:Y:S01]  /*30c0*/  FFMA.FTZ R2, R33, R56.reuse, -R14.reuse ;  /* 0x0000003821027223 */ /* 0x180fe2000001080e */
[--C-:B------:R-:W-:Y:S01]  /*30d0*/  FFMA.FTZ R33, R32, R56, -R14.reuse ;  /* 0x0000003820217223 */ /* 0x100fe2000001080e */
[----:B------:R-:W-:Y:S01]  /*30e0*/  FMNMX.FTZ R32, R47, R24, !PT ;  /* 0x000000182f207209 */ /* 0x000fe20007810000 */
[-CC-:B------:R-:W-:Y:S01]  /*30f0*/  FFMA.FTZ R75, R75, R56.reuse, -R14.reuse ;  /* 0x000000384b4b7223 */ /* 0x180fe2000001080e */
[-CC-:B------:R-:W-:Y:S01]  /*3100*/  FFMA.FTZ R79, R79, R56.reuse, -R14.reuse ;  /* 0x000000384f4f7223 */ /* 0x180fe2000001080e */
[--C-:B------:R-:W-:Y:S01]  /*3110*/  FFMA.FTZ R35, R53, R56, -R14.reuse ;  /* 0x0000003835237223 */ /* 0x100fe2000001080e */
[----:B------:R-:W-:Y:S01]  /*3120*/  FMNMX.FTZ R32, R97, R32, !PT ;  /* 0x0000002061207209 */ /* 0x000fe20007810000 */
[----:B------:R2:W-:Y:S01]  /*3130*/  MUFU.EX2 R12, R75 ;  /* 0x0000004b000c7308 */ /* 0x0005e20000000800 */
[-CC-:B------:R-:W-:Y:S01]  /*3140*/  FFMA.FTZ R53, R105, R56.reuse, -R14.reuse ;  /* 0x0000003869357223 */ /* 0x180fe2000001080e */
[--C-:B------:R-:W-:Y:S01]  /*3150*/  FFMA.FTZ R107, R107, R56, -R14.reuse ;  /* 0x000000386b6b7223 */ /* 0x100fe2000001080e */
[----:B------:R-:W-:Y:S01]  /*3160*/  FMNMX.FTZ R32, R49, R32, !PT ;  /* 0x0000002031207209 */ /* 0x000fe20007810000 */
[-CC-:B------:R-:W-:Y:S01]  /*3170*/  FFMA.FTZ R111, R111, R56.reuse, -R14.reuse ;  /* 0x000000386f6f7223 */ /* 0x180fe2000001080e */
[----:B0-----:R-:W-:Y:S01]  /*3180*/  FSEL R105, R30, -INF , P4 ;  /* 0xff8000001e697808 */ /* 0x001fe20002000000 */
[--C-:B------:R-:W-:Y:S01]  /*3190*/  FFMA.FTZ R39, R67, R56, -R14.reuse ;  /* 0x0000003843277223 */ /* 0x100fe2000001080e */
[----:B------:R-:W-:Y:S01]  /*31a0*/  FMNMX.FTZ R32, R51, R32, !PT ;  /* 0x0000002033207209 */ /* 0x000fe20007810000 */
[----:B------:R0:W-:Y:S01]  /*31b0*/  MUFU.EX2 R16, R79 ;  /* 0x0000004f00107308 */ /* 0x0001e20000000800 */
[----:B--2---:R-:W-:Y:S01]  /*31c0*/  FSEL R75, R36, -INF , P6 ;  /* 0xff800000244b7808 */ /* 0x004fe20003000000 */
[--C-:B------:R-:W-:Y:S01]  /*31d0*/  FFMA.FTZ R67, R113, R56, -R14.reuse ;  /* 0x0000003871437223 */ /* 0x100fe2000001080e */
[----:B------:R-:W-:Y:S01]  /*31e0*/  FMNMX.FTZ R38, R99, R32, !PT ;  /* 0x0000002063267209 */ /* 0x000fe20007810000 */
[-CC-:B------:R-:W-:Y:S01]  /*31f0*/  FFMA.FTZ R8, R59, R56.reuse, -R14.reuse ;  /* 0x000000383b087223 */ /* 0x180fe2000001080e */
[----:B---3--:R-:W-:Y:S01]  /*3200*/  FSEL R113, R26, -INF , P1 ;  /* 0xff8000001a717808 */ /* 0x008fe20000800000 */
[--C-:B------:R-:W-:Y:S01]  /*3210*/  FFMA.FTZ R71, R71, R56, -R14.reuse ;  /* 0x0000003847477223 */ /* 0x100fe2000001080e */
[----:B------:R-:W-:Y:S01]  /*3220*/  FMNMX.FTZ R38, R101, R38, !PT ;  /* 0x0000002665267209 */ /* 0x000fe20007810000 */
[----:B------:R2:W-:Y:S01]  /*3230*/  MUFU.EX2 R18, R107 ;  /* 0x0000006b00127308 */ /* 0x0005e20000000800 */
[----:B0-----:R-:W-:Y:S01]  /*3240*/  FSEL R79, R40, -INF , P5 ;  /* 0xff800000284f7808 */ /* 0x001fe20002800000 */
[--C-:B------:R-:W-:Y:S01]  /*3250*/  FFMA.FTZ R115, R115, R56, -R14.reuse ;  /* 0x0000003873737223 */ /* 0x100fe2000001080e */
[----:B------:R-:W-:Y:S01]  /*3260*/  FMNMX.FTZ R38, R103, R38, !PT ;  /* 0x0000002667267209 */ /* 0x000fe20007810000 */
[-CC-:B------:R-:W-:Y:S01]  /*3270*/  FFMA.FTZ R123, R123, R56.reuse, -R14.reuse ;  /* 0x000000387b7b7223 */ /* 0x180fe2000001080e */
[-CC-:B------:R-:W-:Y:S01]  /*3280*/  FFMA.FTZ R4, R37, R56.reuse, -R14.reuse ;  /* 0x0000003825047223 */ /* 0x180fe2000001080e */
[--C-:B------:R-:W-:Y:S01]  /*3290*/  FFMA.FTZ R37, R55, R56, -R14.reuse ;  /* 0x0000003837257223 */ /* 0x100fe2000001080e */
[----:B------:R-:W-:Y:S01]  /*32a0*/  FMNMX.FTZ R38, R75, R38, !PT ;  /* 0x000000264b267209 */ /* 0x000fe20007810000 */
[----:B------:R0:W-:Y:S01]  /*32b0*/  MUFU.EX2 R20, R111 ;  /* 0x0000006f00147308 */ /* 0x0001e20000000800 */
[----:B--2---:R-:W-:Y:S01]  /*32c0*/  FSEL R107, R34, -INF , P3 ;  /* 0xff800000226b7808 */ /* 0x004fe20001800000 */
[--C-:B------:R-:W-:Y:S01]  /*32d0*/  FFMA.FTZ R6, R41, R56, -R14.reuse ;  /* 0x0000003829067223 */ /* 0x100fe2000001080e */
[----:B------:R-:W-:Y:S01]  /*32e0*/  FMNMX.FTZ R38, R79, R38, !PT ;  /* 0x000000264f267209 */ /* 0x000fe20007810000 */
[-CC-:B------:R-:W-:Y:S01]  /*32f0*/  FFMA.FTZ R55, R109, R56.reuse, -R14.reuse ;  /* 0x000000386d377223 */ /* 0x180fe2000001080e */
[-CC-:B------:R-:W-:Y:S01]  /*3300*/  FFMA.FTZ R41, R73, R56.reuse, -R14.reuse ;  /* 0x0000003849297223 */ /* 0x180fe2000001080e */
        /* <DEDUP_REMOVED lines=11> */
[-CC-:B--2---:R-:W-:Y:S01]  /*33c0*/  FFMA.FTZ R71, R117, R56.reuse, -R14.reuse ;  /* 0x0000003875477223 */ /* 0x184fe2000001080e */
[--C-:B------:R-:W-:Y:S01]  /*33d0*/  FFMA.FTZ R131, R131, R56, -R14.reuse ;  /* 0x0000003883837223 */ /* 0x100fe2000001080e */
[----:B------:R-:W-:Y:S01]  /*33e0*/  FMNMX.FTZ R38, R113, R38, !PT ;  /* 0x0000002671267209 */ /* 0x000fe20007810000 */
[-CC-:B------:R-:W-:Y:S01]  /*33f0*/  FFMA.FTZ R77, R133, R56.reuse, -R14.reuse ;  /* 0x00000038854d7223 */ /* 0x180fe2000001080e */
[-CC-:B------:R-:W-:Y:S01]  /*3400*/  FFMA.FTZ R28, R135, R56.reuse, -R14.reuse ;  /* 0x00000038871c7223 */ /* 0x180fe2000001080e */
[-CC-:B------:R-:W-:Y:S01]  /*3410*/  FFMA.FTZ R117, R137, R56.reuse, -R14.reuse ;  /* 0x0000003889757223 */ /* 0x180fe2000001080e */
[-CC-:B------:R-:W-:Y:S01]  /*3420*/  FFMA.FTZ R34, R139, R56.reuse, -R14.reuse ;  /* 0x000000388b227223 */ /* 0x180fe2000001080e */
[----:B------:R-:W2:Y:S01]  /*3430*/  SHFL.BFLY PT, R59, R38, 0x2, 0x1f ;  /* 0x0c401f00263b7f89 */ /* 0x000ea200000e0000 */
[----:B------:R3:W-:Y:S01]  /*3440*/  MUFU.EX2 R24, R123 ;  /* 0x0000007b00187308 */ /* 0x0007e20000000800 */
[-CC-:B0-----:R-:W-:Y:S01]  /*3450*/  FFMA.FTZ R115, R125, R56.reuse, -R14.reuse ;  /* 0x000000387d737223 */ /* 0x181fe2000001080e */
[-CC-:B------:R-:W-:Y:S01]  /*3460*/  FFMA.FTZ R119, R141, R56.reuse, -R14.reuse ;  /* 0x000000388d777223 */ /* 0x180fe2000001080e */
[-CC-:B------:R-:W-:Y:S01]  /*3470*/  FFMA.FTZ R36, R143, R56.reuse, -R14.reuse ;  /* 0x000000388f247223 */ /* 0x180fe2000001080e */
[-CC-:B------:R-:W-:Y:S01]  /*3480*/  FFMA.FTZ R121, R145, R56.reuse, -R14.reuse ;  /* 0x0000003891797223 */ /* 0x180fe2000001080e */
[-CC-:B------:R-:W-:Y:S01]  /*3490*/  FFMA.FTZ R40, R151, R56.reuse, -R14.reuse ;  /* 0x0000003897287223 */ /* 0x180fe2000001080e */
[-CC-:B------:R-:W-:Y:S01]  /*34a0*/  FFMA.FTZ R125, R153, R56.reuse, -R14.reuse ;  /* 0x00000038997d7223 */ /* 0x180fe2000001080e */
[-CC-:B------:R-:W-:Y:S01]  /*34b0*/  FFMA.FTZ R127, R155, R56.reuse, -R14.reuse ;  /* 0x000000389b7f7223 */ /* 0x180fe2000001080e */
[----:B------:R-:W-:Y:S01]  /*34c0*/  MUFU.EX2 R2, R2 ;  /* 0x0000000200027308 */ /* 0x000fe20000000800 */
[----:B---3--:R-:W-:-:S07]  /*34d0*/  FFMA.FTZ R123, R149, R56, -R14 ;  /* 0x00000038957b7223 */ /* 0x008fce000001080e */
[----:B------:R-:W-:Y:S01]  /*34e0*/  MUFU.EX2 R33, R33 ;  /* 0x0000002100217308 */ /* 0x000fe20000000800 */
[----:B--2---:R-:W-:Y:S01]  /*34f0*/  FMNMX.FTZ R42, R38, R59, !PT ;  /* 0x0000003b262a7209 */ /* 0x004fe20007810000 */
[----:B------:R-:W-:-:S06]  /*3500*/  FFMA.FTZ R38, R147, R56, -R14 ;  /* 0x0000003893267223 */ /* 0x000fcc000001080e */
[----:B------:R-:W-:Y:S01]  /*3510*/  MUFU.EX2 R4, R4 ;  /* 0x0000000400047308 */ /* 0x000fe20000000800 */
[----:B------:R-:W0:Y:S07]  /*3520*/  SHFL.BFLY PT, R59, R42, 0x1, 0x1f ;  /* 0x0c201f002a3b7f89 */ /* 0x000e2e00000e0000 */
[----:B------:R-:W2:Y:S08]  /*3530*/  MUFU.EX2 R35, R35 ;  /* 0x0000002300237308 */ /* 0x000eb00000000800 */
[----:B------:R-:W3:Y:S08]  /*3540*/  MUFU.EX2 R6, R6 ;  /* 0x0000000600067308 */ /* 0x000ef00000000800 */
[----:B------:R-:W4:Y:S01]  /*3550*/  MUFU.EX2 R37, R37 ;  /* 0x0000002500257308 */ /* 0x000f220000000800 */
[----:B--2---:R-:W-:-:S02]  /*3560*/  F2FP.SATFINITE.E4M3.F32.PACK_AB_MERGE_C R152, R35, R4, RZ ;  /* 0x000000042398723e */ /* 0x004fc400048070ff */
[----:B0-----:R-:W-:Y:S01]  /*3570*/  FMNMX.FTZ R59, R42, R59, !PT ;  /* 0x0000003b2a3b7209 */ /* 0x001fe20007810000 */
[----:B------:R-:W-:Y:S01]  /*3580*/  FFMA.FTZ R42, R157, R56, -R14 ;  /* 0x000000389d2a7223 */ /* 0x000fe2000001080e */
[----:B------:R-:W-:Y:S02]  /*3590*/  F2FP.SATFINITE.E4M3.F32.PACK_AB_MERGE_C R152, R33, R2, R152 ;  /* 0x000000022198723e */ /* 0x000fe40004807098 */
[C---:B------:R-:W-:Y:S01]  /*35a0*/  FSETP.NEU.FTZ.AND P1, PT, R59.reuse, -INF , PT ;  /* 0xff8000003b00780b */ /* 0x040fe20003f3d000 */
[----:B------:R-:W-:Y:S01]  /*35b0*/  FFMA.FTZ R46, R59, R56, -8 ;  /* 0xc10000003b2e7423 */ /* 0x000fe20000010038 */
[----:B------:R-:W-:Y:S04]  /*35c0*/  MUFU.EX2 R8, R8 ;  /* 0x0000000800087308 */ /* 0x000fe80000000800 */
[----:B------:R-:W-:-:S02]  /*35d0*/  FSEL R46, R46, RZ, P1 ;  /* 0x000000ff2e2e7208 */ /* 0x000fc40000800000 */
[----:B------:R-:W-:Y:S02]  /*35e0*/  PLOP3.LUT P1, PT, PT, PT, UP0, 0x80, 0x0 ;  /* 0x000000000000781c */ /* 0x000fe40003f2f008 */
        /* <DEDUP_REMOVED lines=12> */
[----:B------:R-:W-:Y:S01]  /*36b0*/  FADD.FTZ R23, R2, R33 ;  /* 0x0000002102177221 */ /* 0x000fe20000010000 */
[-CC-:B------:R-:W-:Y:S01]  /*36c0*/  FFMA.FTZ R54, R5, R56.reuse, -R46.reuse ;  /* 0x0000003805367223 */ /* 0x180fe2000001082e */
[-CC-:B------:R-:W-:Y:S01]  /*36d0*/  FFMA.FTZ R5, R65, R56.reuse, -R46.reuse ;  /* 0x0000003841057223 */ /* 0x180fe2000001082e */
[-CC-:B------:R-:W-:Y:S01]  /*36e0*/  FFMA.FTZ R48, R3, R56.reuse, -R46.reuse ;  /* 0x0000003803307223 */ /* 0x180fe2000001082e */
[----:B------:R-:W0:Y:S01]  /*36f0*/  MUFU.EX2 R7, R7 ;  /* 0x0000000700077308 */ /* 0x000e220000000800 */
[----:B------:R-:W-:Y:S01]  /*3700*/  FADD.FTZ R72, R4, R23 ;  /* 0x0000001704487221 */ /* 0x000fe20000010000 */
[-CC-:B------:R-:W-:Y:S01]  /*3710*/  FFMA.FTZ R23, R45, R56.reuse, -R46.reuse ;  /* 0x000000382d177223 */ /* 0x180fe2000001082e */
[-CC-:B------:R-:W-:Y:S01]  /*3720*/  FFMA.FTZ R15, R15, R56.reuse, -R46.reuse ;  /* 0x000000380f0f7223 */ /* 0x180fe2000001082e */
[-C--:B------:R-:W-:Y:S01]  /*3730*/  FFMA.FTZ R60, R69, R56.reuse, -R46 ;  /* 0x00000038453c7223 */ /* 0x080fe2000001082e */
[----:B------:R-:W-:Y:S01]  /*3740*/  FADD.FTZ R45, R35, R72 ;  /* 0x00000048232d7221 */ /* 0x000fe20000010000 */
[-CC-:B------:R-:W-:Y:S01]  /*3750*/  FFMA.FTZ R3, R11, R56.reuse, -R46.reuse ;  /* 0x000000380b037223 */ /* 0x180fe2000001082e */
[-CC-:B------:R-:W-:Y:S01]  /*3760*/  FFMA.FTZ R74, R47, R56.reuse, -R46.reuse ;  /* 0x000000382f4a7223 */ /* 0x180fe2000001082e */
[----:B------:R-:W2:Y:S01]  /*3770*/  MUFU.EX2 R17, R17 ;  /* 0x0000001100117308 */ /* 0x000ea20000000800 */
[----:B---3--:R-:W-:Y:S01]  /*3780*/  FADD.FTZ R72, R6, R45 ;  /* 0x0000002d06487221 */ /* 0x008fe20000010000 */
[-CC-:B------:R-:W-:Y:S01]  /*3790*/  FFMA.FTZ R11, R19, R56.reuse, -R46.reuse ;  /* 0x00000038130b7223 */ /* 0x180fe2000001082e */
[-CC-:B------:R-:W-:Y:S01]  /*37a0*/  FFMA.FTZ R64, R81, R56.reuse, -R46.reuse ;  /* 0x0000003851407223 */ /* 0x180fe2000001082e */
[-C--:B------:R-:W-:Y:S01]  /*37b0*/  FFMA.FTZ R58, R83, R56.reuse, -R46 ;  /* 0x00000038533a7223 */ /* 0x080fe2000001082e */
[----:B----4-:R-:W-:Y:S01]  /*37c0*/  FADD.FTZ R45, R37, R72 ;  /* 0x00000048252d7221 */ /* 0x010fe20000010000 */
[-CC-:B------:R-:W-:Y:S01]  /*37d0*/  FFMA.FTZ R66, R85, R56.reuse, -R46.reuse ;  /* 0x0000003855427223 */ /* 0x180fe2000001082e */
[-CC-:B------:R-:W-:Y:S01]  /*37e0*/  FFMA.FTZ R19, R87, R56.reuse, -R46.reuse ;  /* 0x0000003857137223 */ /* 0x180fe2000001082e */
[----:B------:R-:W3:Y:S01]  /*37f0*/  MUFU.EX2 R50, R50 ;  /* 0x0000003200327308 */ /* 0x000ee20000000800 */
[----:B0-----:R-:W-:Y:S01]  /*3800*/  FADD.FTZ R70, R14, R7 ;  /* 0x000000070e467221 */ /* 0x001fe20000010000 */
[----:B------:R-:W-:Y:S01]  /*3810*/  FADD.FTZ R76, R8, R45 ;  /* 0x0000002d084c7221 */ /* 0x000fe20000010000 */
[-CC-:B------:R-:W-:Y:S01]  /*3820*/  FFMA.FTZ R62, R89, R56.reuse, -R46.reuse ;  /* 0x00000038593e7223 */ /* 0x180fe2000001082e */
[----:B------:R-:W-:Y:S01]  /*3830*/  FFMA.FTZ R27, R27, R56, -R46 ;  /* 0x000000381b1b7223 */ /* 0x000fe2000001082e */
[C---:B------:R-:W-:Y:S01]  /*3840*/  F2FP.SATFINITE.E4M3.F32.PACK_AB_MERGE_C R154, R39.reuse, R8, RZ ;  /* 0x00000008279a723e */ /* 0x040fe200048070ff */
[----:B------:R-:W-:Y:S01]  /*3850*/  FADD.FTZ R47, R39, R76 ;  /* 0x0000004c272f7221 */ /* 0x000fe20000010000 */
[-C--:B------:R-:W-:Y:S01]  /*3860*/  FFMA.FTZ R68, R91, R56.reuse, -R46 ;  /* 0x000000385b447223 */ /* 0x080fe2000001082e */
[----:B------:R-:W0:Y:S01]  /*3870*/  MUFU.EX2 R13, R13 ;  /* 0x0000000d000d7308 */ /* 0x000e220000000800 */
[----:B--2---:R-:W-:Y:S01]  /*3880*/  FADD.FTZ R31, R17, R70 ;  /* 0x00000046111f7221 */ /* 0x004fe20000010000 */
[----:B------:R-:W-:Y:S01]  /*3890*/  FADD.FTZ R78, R10, R47 ;  /* 0x0000002f0a4e7221 */ /* 0x000fe20000010000 */
[-CC-:B------:R-:W-:Y:S01]  /*38a0*/  FFMA.FTZ R45, R95, R56.reuse, -R46.reuse ;  /* 0x000000385f2d7223 */ /* 0x180fe2000001082e */
[----:B------:R-:W-:Y:S01]  /*38b0*/  FFMA.FTZ R51, R51, R56, -R46 ;  /* 0x0000003833337223 */ /* 0x000fe2000001082e */
[----:B------:R-:W-:Y:S01]  /*38c0*/  F2FP.SATFINITE.E4M3.F32.PACK_AB_MERGE_C R154, R37, R6, R154 ;  /* 0x00000006259a723e */ /* 0x000fe2000480709a */
[-CC-:B------:R-:W-:Y:S01]  /*38d0*/  FFMA.FTZ R99, R99, R56.reuse, -R46.reuse ;  /* 0x0000003863637223 */ /* 0x180fe2000001082e */
[-CC-:B------:R-:W-:Y:S01]  /*38e0*/  FFMA.FTZ R101, R101, R56.reuse, -R46.reuse ;  /* 0x0000003865657223 */ /* 0x180fe2000001082e */
[----:B------:R-:W2:Y:S01]  /*38f0*/  MUFU.EX2 R44, R44 ;  /* 0x0000002c002c7308 */ /* 0x000ea20000000800 */
[C---:B---3--:R-:W-:Y:S01]  /*3900*/  FADD.FTZ R70, R50.reuse, R31 ;  /* 0x0000001f32467221 */ /* 0x048fe20000010000 */
[----:B------:R-:W-:Y:S01]  /*3910*/  F2FP.SATFINITE.E4M3.F32.PACK_AB_MERGE_C R50, R50, R17, RZ ;  /* 0x000000113232723e */ /* 0x000fe200048070ff */
[-CC-:B------:R-:W-:Y:S01]  /*3920*/  FFMA.FTZ R103, R103, R56.reuse, -R46.reuse ;  /* 0x0000003867677223 */ /* 0x180fe2000001082e */
[-CC-:B------:R-:W-:Y:S01]  /*3930*/  FFMA.FTZ R75, R75, R56.reuse, -R46.reuse ;  /* 0x000000384b4b7223 */ /* 0x180fe2000001082e */
[-CC-:B------:R-:W-:Y:S01]  /*3940*/  FFMA.FTZ R79, R79, R56.reuse, -R46.reuse ;  /* 0x000000384f4f7223 */ /* 0x180fe2000001082e */
[-CC-:B------:R-:W-:Y:S01]  /*3950*/  FFMA.FTZ R105, R105, R56.reuse, -R46.reuse ;  /* 0x0000003869697223 */ /* 0x180fe2000001082e */
[-C--:B------:R-:W-:Y:S01]  /*3960*/  FFMA.FTZ R107, R107, R56.reuse, -R46 ;  /* 0x000000386b6b7223 */ /* 0x080fe2000001082e */
[----:B------:R-:W3:Y:S01]  /*3970*/  MUFU.EX2 R29, R29 ;  /* 0x0000001d001d7308 */ /* 0x000ee20000000800 */
[----:B0-----:R-:W-:Y:S01]  /*3980*/  FADD.FTZ R31, R13, R70 ;  /* 0x000000460d1f7221 */ /* 0x001fe20000010000 */
[----:B------:R-:W-:Y:S01]  /*3990*/  FFMA.FTZ R70, R93, R56, -R46 ;  /* 0x000000385d467223 */ /* 0x000fe2000001082e */
[----:B------:R-:W-:Y:S01]  /*39a0*/  F2FP.SATFINITE.E4M3.F32.PACK_AB_MERGE_C R153, R7, R14, R50 ;  /* 0x0000000e0799723e */ /* 0x000fe20004807032 */
[----:B------:R-:W-:Y:S01]  /*39b0*/  FFMA.FTZ R111, R111, R56, -R46 ;  /* 0x000000386f6f7223 */ /* 0x000fe2000001082e */
[----:B------:R-:W-:-:S02]  /*39c0*/  IMAD.MOV.U32 R33, RZ, RZ, R25 ;  /* 0x000000ffff217224 */ /* 0x000fc400078e0019 */
[----:B------:R-:W-:Y:S01]  /*39d0*/  IMAD.MOV.U32 R37, RZ, RZ, R25 ;  /* 0x000000ffff257224 */ /* 0x000fe200078e0019 */
[----:B------:R-:W0:Y:S01]  /*39e0*/  MUFU.EX2 R54, R54 ;  /* 0x0000003600367308 */ /* 0x000e220000000800 */
[----:B--2---:R-:W-:Y:S01]  /*39f0*/  FADD.FTZ R72, R44, R31 ;  /* 0x0000001f2c487221 */ /* 0x004fe20000010000 */
[----:B------:R-:W-:Y:S01]  /*3a00*/  FFMA.FTZ R31, R97, R56, -R46 ;  /* 0x00000038611f7223 */ /* 0x000fe2000001082e */
[----:B------:R-:W-:-:S05]  /*3a10*/  IMAD.MOV.U32 R50, RZ, RZ, R25 ;  /* 0x000000ffff327224 */ /* 0x000fca00078e0019 */
[----:B------:R-:W2:Y:S01]  /*3a20*/  MUFU.EX2 R5, R5 ;  /* 0x0000000500057308 */ /* 0x000ea20000000800 */
[----:B---3--:R-:W-:Y:S01]  /*3a30*/  FADD.FTZ R61, R29, R72 ;  /* 0x000000481d3d7221 */ /* 0x008fe20000010000 */
[-CC-:B------:R-:W-:Y:S01]  /*3a40*/  FFMA.FTZ R72, R49, R56.reuse, -R46.reuse ;  /* 0x0000003831487223 */ /* 0x180fe2000001082e */
[----:B------:R-:W-:-:S05]  /*3a50*/  FFMA.FTZ R46, R113, R56, -R46 ;  /* 0x00000038712e7223 */ /* 0x000fca000001082e */
[----:B------:R-:W3:Y:S01]  /*3a60*/  MUFU.EX2 R41, R41 ;  /* 0x0000002900297308 */ /* 0x000ee20000000800 */
[C---:B0-----:R-:W-:Y:S01]  /*3a70*/  FADD.FTZ R76, R54.reuse, R61 ;  /* 0x0000003d364c7221 */ /* 0x041fe20000010000 */
[----:B------:R-:W-:Y:S01]  /*3a80*/  F2FP.SATFINITE.E4M3.F32.PACK_AB_MERGE_C R29, R54, R29, RZ ;  /* 0x0000001d361d723e */ /* 0x000fe200048070ff */
[----:B------:R-:W-:-:S03]  /*3a90*/  IMAD.MOV.U32 R54, RZ, RZ, R25 ;  /* 0x000000ffff367224 */ /* 0x000fc600078e0019 */
[----:B------:R-:W-:Y:S01]  /*3aa0*/  F2FP.SATFINITE.E4M3.F32.PACK_AB_MERGE_C R155, R44, R13, R29 ;  /* 0x0000000d2c9b723e */ /* 0x000fe2000480701d */
[--C-:B------:R-:W-:Y:S01]  /*3ab0*/  IMAD.MOV.U32 R29, RZ, RZ, R25.reuse ;  /* 0x000000ffff1d7224 */ /* 0x100fe200078e0019 */
[----:B------:R-:W0:Y:S01]  /*3ac0*/  MUFU.EX2 R48, R48 ;  /* 0x0000003000307308 */ /* 0x000e220000000800 */
[----:B--2---:R-:W-:Y:S01]  /*3ad0*/  FADD.FTZ R47, R5, R76 ;  /* 0x0000004c052f7221 */ /* 0x004fe20000010000 */
[----:B------:R-:W-:-:S06]  /*3ae0*/  IMAD.MOV.U32 R44, RZ, RZ, R25 ;  /* 0x000000ffff2c7224 */ /* 0x000fcc00078e0019 */
[----:B------:R-:W2:Y:S01]  /*3af0*/  MUFU.EX2 R15, R15 ;  /* 0x0000000f000f7308 */ /* 0x000ea20000000800 */
[----:B---3--:R-:W-:-:S04]  /*3b00*/  FADD.FTZ R49, R41, R78 ;  /* 0x0000004e29317221 */ /* 0x008fc80000010000 */
[----:B------:R-:W-:-:S03]  /*3b10*/  FADD.FTZ R78, R12, R49 ;  /* 0x000000310c4e7221 */ /* 0x000fc60000010000 */
[----:B------:R-:W3:Y:S01]  /*3b20*/  MUFU.EX2 R43, R43 ;  /* 0x0000002b002b7308 */ /* 0x000ee20000000800 */
[----:B0-----:R-:W-:-:S07]  /*3b30*/  FADD.FTZ R76, R48, R47 ;  /* 0x0000002f304c7221 */ /* 0x001fce0000010000 */
[----:B------:R-:W0:Y:S01]  /*3b40*/  MUFU.EX2 R60, R60 ;  /* 0x0000003c003c7308 */ /* 0x000e220000000800 */
[----:B--2---:R-:W-:-:S07]  /*3b50*/  FADD.FTZ R47, R15, R76 ;  /* 0x0000004c0f2f7221 */ /* 0x004fce0000010000 */
[----:B------:R-:W2:Y:S01]  /*3b60*/  MUFU.EX2 R3, R3 ;  /* 0x0000000300037308 */ /* 0x000ea20000000800 */
[C---:B---3--:R-:W-:Y:S01]  /*3b70*/  FADD.FTZ R49, R43.reuse, R78 ;  /* 0x0000004e2b317221 */ /* 0x048fe20000010000 */
[----:B------:R-:W-:Y:S02]  /*3b80*/  F2FP.SATFINITE.E4M3.F32.PACK_AB_MERGE_C R148, R43, R12, RZ ;  /* 0x0000000c2b94723e */ /* 0x000fe400048070ff */
[----:B------:R-:W-:Y:S01]  /*3b90*/  MOV R43, R25 ;  /* 0x00000019002b7202 */ /* 0x000fe20000000f00 */
[----:B------:R-:W-:Y:S01]  /*3ba0*/  FADD.FTZ R78, R16, R49 ;  /* 0x00000031104e7221 */ /* 0x000fe20000010000 */
[----:B------:R-:W-:Y:S01]  /*3bb0*/  F2FP.SATFINITE.E4M3.F32.PACK_AB_MERGE_C R148, R41, R10, R148 ;  /* 0x0000000a2994723e */ /* 0x000fe20004807094 */
[----:B------:R-:W-:Y:S01]  /*3bc0*/  IMAD.MOV.U32 R41, RZ, RZ, R25 ;  /* 0x000000ffff297224 */ /* 0x000fe200078e0019 */
[----:B------:R-:W3:Y:S01]  /*3bd0*/  MUFU.EX2 R53, R53 ;  /* 0x0000003500357308 */ /* 0x000ee20000000800 */
[C---:B0-----:R-:W-:Y:S01]  /*3be0*/  FADD.FTZ R76, R60.reuse, R47 ;  /* 0x0000002f3c4c7221 */ /* 0x041fe20000010000 */
[----:B------:R-:W-:-:S04]  /*3bf0*/  F2FP.SATFINITE.E4M3.F32.PACK_AB_MERGE_C R60, R60, R15, RZ ;  /* 0x0000000f3c3c723e */ /* 0x000fc800048070ff */
[----:B------:R-:W-:Y:S01]  /*3c00*/  F2FP.SATFINITE.E4M3.F32.PACK_AB_MERGE_C R149, R48, R5, R60 ;  /* 0x000000053095723e */ /* 0x000fe2000480703c */
[----:B------:R-:W-:Y:S01]  /*3c10*/  IMAD.MOV.U32 R48, RZ, RZ, R25 ;  /* 0x000000ffff307224 */ /* 0x000fe200078e0019 */
[----:B------:R-:W0:Y:S01]  /*3c20*/  MUFU.EX2 R52, R52 ;  /* 0x0000003400347308 */ /* 0x000e220000000800 */
[----:B--2---:R-:W-:-:S07]  /*3c30*/  FADD.FTZ R47, R3, R76 ;  /* 0x0000004c032f7221 */ /* 0x004fce0000010000 */
        /* <DEDUP_REMOVED lines=16> */
[----:B------:R-:W-:Y:S01]  /*3d40*/  F2FP.SATFINITE.E4M3.F32.PACK_AB_MERGE_C R64, R64, R11, RZ ;  /* 0x0000000b4040723e */ /* 0x000fe200048070ff */
[----:B------:R-:W-:Y:S01]  /*3d50*/  IMAD.MOV.U32 R53, RZ, RZ, R25 ;  /* 0x000000ffff357224 */ /* 0x000fe200078e0019 */
[----:B------:R-:W-:-:S02]  /*3d60*/  MOV R47, R25 ;  /* 0x00000019002f7202 */ /* 0x000fc40000000f00 */
[----:B------:R-:W-:Y:S01]  /*3d70*/  F2FP.SATFINITE.E4M3.F32.PACK_AB_MERGE_C R151, R52, R3, R64 ;  /* 0x000000033497723e */ /* 0x000fe20004807040 */
[----:B------:R-:W-:Y:S01]  /*3d80*/  IMAD.MOV.U32 R52, RZ, RZ, R25 ;  /* 0x000000ffff347224 */ /* 0x000fe200078e0019 */
[----:B------:R-:W0:Y:S01]  /*3d90*/  MUFU.EX2 R58, R58 ;  /* 0x0000003a003a7308 */ /* 0x000e220000000800 */
[----:B--2---:R-:W-:-:S07]  /*3da0*/  FADD.FTZ R35, R9, R4 ;  /* 0x0000000409237221 */ /* 0x004fce0000010000 */
[----:B------:R-:W2:Y:S01]  /*3db0*/  MUFU.EX2 R21, R21 ;  /* 0x0000001500157308 */ /* 0x000ea20000000800 */
[----:B---3--:R-:W-:-:S04]  /*3dc0*/  FADD.FTZ R39, R67, R76 ;  /* 0x0000004c43277221 */ /* 0x008fc80000010000 */
[----:B------:R-:W-:Y:S01]  /*3dd0*/  FADD.FTZ R12, R22, R39 ;  /* 0x00000027160c7221 */ /* 0x000fe20000010000 */
[-C--:B------:R-:W-:Y:S02]  /*3de0*/  MOV R39, R25.reuse ;  /* 0x0000001900277202 */ /* 0x080fe40000000f00 */
[----:B------:R-:W3:Y:S01]  /*3df0*/  MUFU.EX2 R71, R71 ;  /* 0x0000004700477308 */ /* 0x000ee20000000800 */
[----:B0-----:R-:W-:Y:S01]  /*3e00*/  FADD.FTZ R8, R58, R35 ;  /* 0x000000233a087221 */ /* 0x001fe20000010000 */
[----:B------:R-:W-:-:S06]  /*3e10*/  MOV R35, R25 ;  /* 0x0000001900237202 */ /* 0x000fcc0000000f00 */
[----:B------:R-:W0:Y:S01]  /*3e20*/  MUFU.EX2 R66, R66 ;  /* 0x0000004200427308 */ /* 0x000e220000000800 */
[----:B--2---:R-:W-:-:S07]  /*3e30*/  FADD.FTZ R17, R21, R8 ;  /* 0x0000000815117221 */ /* 0x004fce0000010000 */
[----:B------:R-:W2:Y:S01]  /*3e40*/  MUFU.EX2 R19, R19 ;  /* 0x0000001300137308 */ /* 0x000ea20000000800 */
[C---:B---3--:R-:W-:Y:S01]  /*3e50*/  F2FP.SATFINITE.E4M3.F32.PACK_AB_MERGE_C R136, R71.reuse, R22, RZ ;  /* 0x000000164788723e */ /* 0x048fe200048070ff */
[----:B------:R-:W-:-:S03]  /*3e60*/  FADD.FTZ R71, R71, R12 ;  /* 0x0000000c47477221 */ /* 0x000fc60000010000 */
[----:B------:R-:W-:Y:S01]  /*3e70*/  F2FP.SATFINITE.E4M3.F32.PACK_AB_MERGE_C R136, R67, R20, R136 ;  /* 0x000000144388723e */ /* 0x000fe20004807088 */
[----:B------:R-:W-:Y:S02]  /*3e80*/  FADD.FTZ R12, R24, R71 ;  /* 0x00000047180c7221 */ /* 0x000fe40000010000 */
[----:B------:R-:W3:Y:S01]  /*3e90*/  MUFU.EX2 R73, R73 ;  /* 0x0000004900497308 */ /* 0x000ee20000000800 */
[C---:B0-----:R-:W-:Y:S01]  /*3ea0*/  FADD.FTZ R8, R66.reuse, R17 ;  /* 0x0000001142087221 */ /* 0x041fe20000010000 */
[----:B------:R-:W-:-:S04]  /*3eb0*/  F2FP.SATFINITE.E4M3.F32.PACK_AB_MERGE_C R21, R66, R21, RZ ;  /* 0x000000154215723e */ /* 0x000fc800048070ff */
[----:B------:R-:W-:Y:S02]  /*3ec0*/  F2FP.SATFINITE.E4M3.F32.PACK_AB_MERGE_C R137, R58, R9, R21 ;  /* 0x000000093a89723e */ /* 0x000fe40004807015 */
[----:B------:R-:W0:Y:S01]  /*3ed0*/  MUFU.EX2 R62, R62 ;  /* 0x0000003e003e7308 */ /* 0x000e220000000800 */
[----:B--2---:R-:W-:-:S07]  /*3ee0*/  FADD.FTZ R15, R19, R8 ;  /* 0x00000008130f7221 */ /* 0x004fce0000010000 */
[----:B------:R-:W2:Y:S01]  /*3ef0*/  MUFU.EX2 R32, R131 ;  /* 0x0000008300207308 */ /* 0x000ea20000000800 */
[----:B---3--:R-:W-:-:S07]  /*3f00*/  FADD.FTZ R11, R73, R12 ;  /* 0x0000000c490b7221 */ /* 0x008fce0000010000 */
[----:B------:R-:W3:Y:S01]  /*3f10*/  MUFU.EX2 R27, R27 ;  /* 0x0000001b001b7308 */ /* 0x000ee20000000800 */
[----:B0-----:R-:W-:-:S07]  /*3f20*/  FADD.FTZ R12, R62, R15 ;  /* 0x0000000f3e0c7221 */ /* 0x001fce0000010000 */
[----:B------:R-:W0:Y:S01]  /*3f30*/  MUFU.EX2 R77, R77 ;  /* 0x0000004d004d7308 */ /* 0x000e220000000800 */
[----:B--2---:R-:W-:-:S07]  /*3f40*/  FADD.FTZ R18, R32, R11 ;  /* 0x0000000b20127221 */ /* 0x004fce0000010000 */
[----:B------:R-:W2:Y:S01]  /*3f50*/  MUFU.EX2 R68, R68 ;  /* 0x0000004400447308 */ /* 0x000ea20000000800 */
[----:B---3--:R-:W-:-:S07]  /*3f60*/  FADD.FTZ R11, R27, R12 ;  /* 0x0000000c1b0b7221 */ /* 0x008fce0000010000 */
[----:B------:R-:W3:Y:S01]  /*3f70*/  MUFU.EX2 R30, R30 ;  /* 0x0000001e001e7308 */ /* 0x000ee20000000800 */
[C---:B0-----:R-:W-:Y:S01]  /*3f80*/  F2FP.SATFINITE.E4M3.F32.PACK_AB_MERGE_C R32, R77.reuse, R32, RZ ;  /* 0x000000204d20723e */ /* 0x041fe200048070ff */
[----:B------:R-:W-:-:S03]  /*3f90*/  FADD.FTZ R77, R77, R18 ;  /* 0x000000124d4d7221 */ /* 0x000fc60000010000 */
[----:B------:R-:W-:Y:S01]  /*3fa0*/  F2FP.SATFINITE.E4M3.F32.PACK_AB_MERGE_C R138, R73, R24, R32 ;  /* 0x00000018498a723e */ /* 0x000fe20004807020 */
[----:B------:R-:W-:Y:S02]  /*3fb0*/  IMAD.MOV.U32 R24, RZ, RZ, R25 ;  /* 0x000000ffff187224 */ /* 0x000fe400078e0019 */
[----:B------:R-:W0:Y:S01]  /*3fc0*/  MUFU.EX2 R23, R23 ;  /* 0x0000001700177308 */ /* 0x000e220000000800 */
[C---:B--2---:R-:W-:Y:S01]  /*3fd0*/  F2FP.SATFINITE.E4M3.F32.PACK_AB_MERGE_C R27, R68.reuse, R27, RZ ;  /* 0x0000001b441b723e */ /* 0x044fe200048070ff */
[----:B------:R-:W-:Y:S01]  /*3fe0*/  FADD.FTZ R68, R68, R11 ;  /* 0x0000000b44447221 */ /* 0x000fe20000010000 */
[----:B------:R-:W-:Y:S02]  /*3ff0*/  IMAD.MOV.U32 R32, RZ, RZ, R25 ;  /* 0x000000ffff207224 */ /* 0x000fe400078e0019 */
[----:B------:R-:W-:Y:S02]  /*4000*/  F2FP.SATFINITE.E4M3.F32.PACK_AB_MERGE_C R139, R62, R19, R27 ;  /* 0x000000133e8b723e */ /* 0x000fe4000480701b */
[----:B------:R-:W-:Y:S01]  /*4010*/  MOV R27, R25 ;  /* 0x00000019001b7202 */ /* 0x000fe20000000f00 */
        /* <DEDUP_REMOVED lines=13> */
[C---:B---3--:R-:W-:Y:S01]  /*40f0*/  F2FP.SATFINITE.E4M3.F32.PACK_AB_MERGE_C R26, R115.reuse, R26, RZ ;  /* 0x0000001a731a723e */ /* 0x048fe200048070ff */
[----:B------:R-:W-:-:S03]  /*4100*/  FADD.FTZ R115, R115, R10 ;  /* 0x0000000a73737221 */ /* 0x000fc60000010000 */
[----:B------:R-:W-:Y:S01]  /*4110*/  F2FP.SATFINITE.E4M3.F32.PACK_AB_MERGE_C R140, R109, R30, R26 ;  /* 0x0000001e6d8c723e */ /* 0x000fe2000480701a */
[----:B------:R-:W-:Y:S02]  /*4120*/  IMAD.MOV.U32 R26, RZ, RZ, R25 ;  /* 0x000000ffff1a7224 */ /* 0x000fe400078e0019 */
[----:B------:R-:W3:Y:S01]  /*4130*/  MUFU.EX2 R31, R31 ;  /* 0x0000001f001f7308 */ /* 0x000ee20000000800 */
[C---:B0-----:R-:W-:Y:S01]  /*4140*/  F2FP.SATFINITE.E4M3.F32.PACK_AB_MERGE_C R45, R74.reuse, R45, RZ ;  /* 0x0000002d4a2d723e */ /* 0x041fe200048070ff */
[----:B------:R-:W-:Y:S01]  /*4150*/  FADD.FTZ R74, R74, R11 ;  /* 0x0000000b4a4a7221 */ /* 0x000fe20000010000 */
[----:B------:R-:W-:Y:S02]  /*4160*/  IMAD.MOV.U32 R30, RZ, RZ, R25 ;  /* 0x000000ffff1e7224 */ /* 0x000fe400078e0019 */
[----:B------:R-:W-:Y:S01]  /*4170*/  F2FP.SATFINITE.E4M3.F32.PACK_AB_MERGE_C R141, R70, R23, R45 ;  /* 0x00000017468d723e */ /* 0x000fe2000480702d */
[----:B------:R-:W-:Y:S02]  /*4180*/  IMAD.MOV.U32 R45, RZ, RZ, R25 ;  /* 0x000000ffff2d7224 */ /* 0x000fe400078e0019 */
[----:B------:R-:W0:Y:S01]  /*4190*/  MUFU.EX2 R117, R117 ;  /* 0x0000007500757308 */ /* 0x000e220000000800 */
[----:B--2---:R-:W-:-:S07]  /*41a0*/  FADD.FTZ R6, R28, R115 ;  /* 0x000000731c067221 */ /* 0x004fce0000010000 */
[----:B------:R-:W2:Y:S01]  /*41b0*/  MUFU.EX2 R72, R72 ;  /* 0x0000004800487308 */ /* 0x000ea20000000800 */
[----:B---3--:R-:W-:-:S07]  /*41c0*/  FADD.FTZ R11, R31, R74 ;  /* 0x0000004a1f0b7221 */ /* 0x008fce0000010000 */
[----:B------:R-:W-:Y:S01]  /*41d0*/  MUFU.EX2 R34, R34 ;  /* 0x0000002200227308 */ /* 0x000fe20000000800 */
[----:B0-----:R-:W-:-:S07]  /*41e0*/  FADD.FTZ R15, R117, R6 ;  /* 0x00000006750f7221 */ /* 0x001fce0000010000 */
[----:B------:R-:W0:Y:S01]  /*41f0*/  MUFU.EX2 R119, R119 ;  /* 0x0000007700777308 */ /* 0x000e220000000800 */
[----:B--2---:R-:W-:-:S07]  /*4200*/  FADD.FTZ R10, R72, R11 ;  /* 0x0000000b480a7221 */ /* 0x004fce0000010000 */
[----:B------:R-:W2:Y:S08]  /*4210*/  MUFU.EX2 R51, R51 ;  /* 0x0000003300337308 */ /* 0x000eb00000000800 */
[----:B------:R-:W3:Y:S01]  /*4220*/  MUFU.EX2 R4, R99 ;  /* 0x0000006300047308 */ /* 0x000ee20000000800 */
[----:B0-----:R-:W-:Y:S01]  /*4230*/  F2FP.SATFINITE.E4M3.F32.PACK_AB_MERGE_C R12, R119, R34, RZ ;  /* 0x00000022770c723e */ /* 0x001fe200048070ff */
[----:B------:R-:W-:-:S03]  /*4240*/  FADD.FTZ R34, R34, R15 ;  /* 0x0000000f22227221 */ /* 0x000fc60000010000 */
[----:B------:R-:W-:Y:S01]  /*4250*/  F2FP.SATFINITE.E4M3.F32.PACK_AB_MERGE_C R142, R117, R28, R12 ;  /* 0x0000001c758e723e */ /* 0x000fe2000480700c */
[----:B------:R-:W-:Y:S01]  /*4260*/  FADD.FTZ R119, R119, R34 ;  /* 0x0000002277777221 */ /* 0x000fe20000010000 */
[--C-:B------:R-:W-:Y:S01]  /*4270*/  IMAD.MOV.U32 R28, RZ, RZ, R25.reuse ;  /* 0x000000ffff1c7224 */ /* 0x100fe200078e0019 */
[----:B------:R-:W-:Y:S01]  /*4280*/  MUFU.EX2 R38, R38 ;  /* 0x0000002600267308 */ /* 0x000fe20000000800 */
[----:B--2---:R-:W-:Y:S01]  /*4290*/  FADD.FTZ R11, R51, R10 ;  /* 0x0000000a330b7221 */ /* 0x004fe20000010000 */
[----:B------:R-:W-:-:S06]  /*42a0*/  IMAD.MOV.U32 R34, RZ, RZ, R25 ;  /* 0x000000ffff227224 */ /* 0x000fcc00078e0019 */
[----:B------:R-:W0:Y:S01]  /*42b0*/  MUFU.EX2 R123, R123 ;  /* 0x0000007b007b7308 */ /* 0x000e220000000800 */
[C---:B---3--:R-:W-:Y:S01]  /*42c0*/  F2FP.SATFINITE.E4M3.F32.PACK_AB_MERGE_C R51, R4.reuse, R51, RZ ;  /* 0x000000330433723e */ /* 0x048fe200048070ff */
[----:B------:R-:W-:-:S03]  /*42d0*/  FADD.FTZ R4, R4, R11 ;  /* 0x0000000b04047221 */ /* 0x000fc60000010000 */
[----:B------:R-:W-:Y:S02]  /*42e0*/  F2FP.SATFINITE.E4M3.F32.PACK_AB_MERGE_C R143, R72, R31, R51 ;  /* 0x0000001f488f723e */ /* 0x000fe40004807033 */
[-C--:B------:R-:W-:Y:S01]  /*42f0*/  MOV R31, R25.reuse ;  /* 0x00000019001f7202 */ /* 0x080fe20000000f00 */
[----:B------:R-:W2:Y:S01]  /*4300*/  MUFU.EX2 R36, R36 ;  /* 0x0000002400247308 */ /* 0x000ea20000000800 */
[----:B------:R-:W-:-:S07]  /*4310*/  MOV R51, R25 ;  /* 0x0000001900337202 */ /* 0x000fce0000000f00 */
[----:B------:R-:W3:Y:S01]  /*4320*/  MUFU.EX2 R101, R101 ;  /* 0x0000006500657308 */ /* 0x000ee20000000800 */
[----:B0-----:R-:W-:-:S07]  /*4330*/  F2FP.SATFINITE.E4M3.F32.PACK_AB_MERGE_C R11, R123, R38, RZ ;  /* 0x000000267b0b723e */ /* 0x001fce00048070ff */
[----:B------:R-:W0:Y:S01]  /*4340*/  MUFU.EX2 R121, R121 ;  /* 0x0000007900797308 */ /* 0x000e220000000800 */
[----:B--2---:R-:W-:-:S07]  /*4350*/  FADD.FTZ R10, R36, R119 ;  /* 0x00000077240a7221 */ /* 0x004fce0000010000 */
[----:B------:R-:W2:Y:S01]  /*4360*/  MUFU.EX2 R8, R103 ;  /* 0x0000006700087308 */ /* 0x000ea20000000800 */
[----:B---3--:R-:W-:-:S07]  /*4370*/  FADD.FTZ R7, R101, R4 ;  /* 0x0000000465077221 */ /* 0x008fce0000010000 */
[----:B------:R-:W3:Y:S01]  /*4380*/  MUFU.EX2 R75, R75 ;  /* 0x0000004b004b7308 */ /* 0x000ee20000000800 */
[C---:B0-----:R-:W-:Y:S01]  /*4390*/  F2FP.SATFINITE.E4M3.F32.PACK_AB_MERGE_C R144, R121.reuse, R36, R11 ;  /* 0x000000247990723e */ /* 0x041fe2000480700b */
[----:B------:R-:W-:Y:S01]  /*43a0*/  FADD.FTZ R121, R121, R10 ;  /* 0x0000000a79797221 */ /* 0x000fe20000010000 */
[----:B------:R-:W-:-:S03]  /*43b0*/  IMAD.MOV.U32 R36, RZ, RZ, R25 ;  /* 0x000000ffff247224 */ /* 0x000fc600078e0019 */
[----:B------:R-:W-:Y:S02]  /*43c0*/  FADD.FTZ R38, R38, R121 ;  /* 0x0000007926267221 */ /* 0x000fe40000010000 */
[----:B------:R-:W0:Y:S01]  /*43d0*/  MUFU.EX2 R2, R79 ;  /* 0x0000004f00027308 */ /* 0x000e220000000800 */
[----:B--2---:R-:W-:Y:S01]  /*43e0*/  FADD.FTZ R4, R8, R7 ;  /* 0x0000000708047221 */ /* 0x004fe20000010000 */
[----:B------:R-:W-:Y:S01]  /*43f0*/  FADD.FTZ R123, R123, R38 ;  /* 0x000000267b7b7221 */ /* 0x000fe20000010000 */
[----:B------:R-:W-:-:S05]  /*4400*/  IMAD.MOV.U32 R38, RZ, RZ, R25 ;  /* 0x000000ffff267224 */ /* 0x000fca00078e0019 */
[----:B------:R-:W2:Y:S01]  /*4410*/  MUFU.EX2 R40, R40 ;  /* 0x0000002800287308 */ /* 0x000ea20000000800 */
[----:B---3--:R-:W-:-:S07]  /*4420*/  FADD.FTZ R3, R75, R4 ;  /* 0x000000044b037221 */ /* 0x008fce0000010000 */
[----:B------:R-:W3:Y:S01]  /*4430*/  MUFU.EX2 R105, R105 ;  /* 0x0000006900697308 */ /* 0x000ee20000000800 */
[C---:B0-----:R-:W-:Y:S01]  /*4440*/  F2FP.SATFINITE.E4M3.F32.PACK_AB_MERGE_C R75, R2.reuse, R75, RZ ;  /* 0x0000004b024b723e */ /* 0x041fe200048070ff */
[----:B------:R-:W-:-:S03]  /*4450*/  FADD.FTZ R2, R2, R3 ;  /* 0x0000000302027221 */ /* 0x000fc60000010000 */
[----:B------:R-:W-:-:S03]  /*4460*/  F2FP.SATFINITE.E4M3.F32.PACK_AB_MERGE_C R145, R8, R101, R75 ;  /* 0x000000650891723e */ /* 0x000fc6000480704b */
        /* <DEDUP_REMOVED lines=14> */
[--C-:B------:R-:W-:Y:S02]  /*4550*/  IMAD.MOV.U32 R40, RZ, RZ, R25.reuse ;  /* 0x000000ffff287224 */ /* 0x100fe400078e0019 */
[----:B--2---:R-:W-:Y:S01]  /*4560*/  FADD.FTZ R5, R111, R2 ;  /* 0x000000026f057221 */ /* 0x004fe20000010000 */
[----:B------:R-:W-:Y:S01]  /*4570*/  IMAD.MOV.U32 R42, RZ, RZ, R25 ;  /* 0x000000ffff2a7224 */ /* 0x000fe200078e0019 */
[C---:B---3--:R-:W-:Y:S02]  /*4580*/  F2FP.SATFINITE.E4M3.F32.PACK_AB_MERGE_C R4, R46.reuse, R111, RZ ;  /* 0x0000006f2e04723e */ /* 0x048fe400048070ff */
[----:B------:R-:W-:Y:S01]  /*4590*/  FADD.FTZ R5, R46, R5 ;  /* 0x000000052e057221 */ /* 0x000fe20000010000 */
[----:B------:R-:W-:Y:S01]  /*45a0*/  IMAD.MOV.U32 R46, RZ, RZ, R25 ;  /* 0x000000ffff2e7224 */ /* 0x000fe200078e0019 */
[----:B------:R-:W-:Y:S01]  /*45b0*/  F2FP.SATFINITE.E4M3.F32.PACK_AB_MERGE_C R147, R6, R105, R4 ;  /* 0x000000690693723e */ /* 0x000fe20004807004 */
[----:B-1----:R-:W-:Y:S06]  /*45c0*/  @!P1 BRA `(.L_x_13567) ;  /* 0x0000002c005c9947 */ /* 0x002fec0003800000 */
        /* <DEDUP_REMOVED lines=18> */
[----:B------:R-:W-:Y:S01]  /*46f0*/  UMOV UR6, URZ ;  /* 0x0000003f00067c82 */ /* 0x000fe20008000000 */
[----:B------:R-:W-:-:S05]  /*4700*/  UMOV UR7, URZ ;  /* 0x0000003f00077c82 */ /* 0x000fca0008000000 */
.L_x_13578:
[----:B------:R-:W-:-:S04]  /*4710*/  UISETP.NE.AND UP0, UPT, UR7, 0x1, UPT ;  /* 0x000000010700788c */ /* 0x000fc8000bf05270 */
[----:B------:R-:W-:-:S04]  /*4720*/  USEL UR5, URZ, 0x1, UP0 ;  /* 0x000000013f057887 */ /* 0x000fc80008000000 */
[----:B------:R-:W-:Y:S01]  /*4730*/  ULOP3.LUT UR5, UR6, UR5, URZ, 0x3c, !UPT ;  /* 0x0000000506057292 */ /* 0x000fe2000f8e3c3f */
[----:B------:R-:W-:Y:S11]  /*4740*/  @!P0 BRA `(.L_x_13568) ;  /* 0x0000000000048947 */ /* 0x000ff60003800000 */
[----:B------:R-:W-:Y:S01]  /*4750*/  BPT.TRAP 0x1 ;  /* 0x000000040000795c */ /* 0x000fe20000300000 */
.L_x_13568:
[----:B------:R-:W-:Y:S01]  /*4760*/  UIADD3 UR4, UR7, 0x1, URZ ;  /* 0x0000000107047890 */ /* 0x000fe2000fffe03f */
[----:B------:R-:W-:-:S03]  /*4770*/  MOV R6, UR5 ;  /* 0x0000000500067c02 */ /* 0x000fc60008000f00 */
[----:B------:R-:W-:Y:S01]  /*4780*/  UISETP.NE.AND UP0, UPT, UR4, 0x2, UPT ;  /* 0x000000020400788c */ /* 0x000fe2000bf05270 */
[----:B------:R-:W-:-:S03]  /*4790*/  SHF.L.U32 R6, R6, 0x1f, RZ ;  /* 0x0000001f06067819 */ /* 0x000fc600000006ff */
[----:B------:R-:W-:-:S04]  /*47a0*/  USEL UR4, UR4, URZ, UP0 ;  /* 0x0000003f04047287 */ /* 0x000fc80008000000 */
[----:B------:R-:W-:-:S09]  /*47b0*/  ULEA UR19, UR4, UR45, 0x3 ;  /* 0x0000002d04137291 */ /* 0x000fd2000f8e183f */
[----:B------:R0:W1:Y:S01]  /*47c0*/  SYNCS.PHASECHK.TRANS64.TRYWAIT P1, [UR19+0x12430], R6 ;  /* 0x01243006ff0075a7 */ /* 0x0000620008020153 */
[----:B------:R-:W-:Y:S05]  /*47d0*/  @!P0 BRA `(.L_x_13569) ;  /* 0x0000000000048947 */ /* 0x000fea0003800000 */
[----:B------:R-:W-:Y:S01]  /*47e0*/  BPT.TRAP 0x1 ;  /* 0x000000040000795c */ /* 0x000fe20000300000 */
.L_x_13569:
[----:B-1----:R-:W-:Y:S05]  /*47f0*/  @P1 BRA `(.L_x_13570) ;  /* 0x0000000000081947 */ /* 0x002fea0003800000 */
[----:B------:R-:W1:Y:S02]  /*4800*/  SYNCS.PHASECHK.TRANS64.TRYWAIT P1, [UR19+0x12430], R6 ;  /* 0x01243006ff0075a7 */ /* 0x000e640008020153 */
[----:B-1----:R-:W-:Y:S05]  /*4810*/  @!P1 BRA `(.L_x_13571) ;  /* 0x0000009400749947 */ /* 0x002fea0003800000 */
.L_x_13570:
[----:B------:R-:W-:Y:S01]  /*4820*/  UIMAD UR20, UR4, 0x280, UR16 ;  /* 0x00000280041478a4 */ /* 0x000fe2000f8e0210 */
[----:B------:R-:W-:Y:S01]  /*4830*/  WARPGROUP.ARRIVE ;  /* 0x00000000000079c5 */ /* 0x000fe20000000000 */
[----:B------:R-:W-:Y:S01]  /*4840*/  UMOV UR39, 0x80000020 ;  /* 0x8000002000277882 */ /* 0x000fe20000000000 */
[----:B------:R-:W-:Y:S01]  /*4850*/  UMOV UR12, UR36 ;  /* 0x00000024000c7c82 */ /* 0x000fe20008000000 */
[----:B------:R-:W-:Y:S02]  /*4860*/  UIADD3 UR10, UR20, 0x80, URZ ;  /* 0x00000080140a7890 */ /* 0x000fe4000fffe03f */
[----:B------:R-:W-:Y:S02]  /*4870*/  UIADD3 UR14, UR20, 0x100, URZ ;  /* 0x00000100140e7890 */ /* 0x000fe4000fffe03f */
[----:B------:R-:W-:Y:S01]  /*4880*/  UMOV UR38, UR20 ;  /* 0x0000001400267c82 */ /* 0x000fe20008000000 */
[----:B------:R-:W-:Y:S01]  /*4890*/  UMOV UR13, UR37 ;  /* 0x00000025000d7c82 */ /* 0x000fe20008000000 */
[----:B------:R-:W-:Y:S01]  /*48a0*/  QGMMA.64x32x32.F32.E4M3.E4M3 R120, gdesc[UR36], RZ, !UPT, gsb0 ;  /* 0x00600000247879f3 */ /* 0x000fe2000c0008ff */
[----:B------:R-:W-:Y:S01]  /*48b0*/  UMOV UR38, UR10 ;  /* 0x0000000a00267c82 */ /* 0x000fe20008000000 */
[----:B------:R-:W-:Y:S01]  /*48c0*/  UMOV UR39, 0x80000020 ;  /* 0x8000002000277882 */ /* 0x000fe20000000000 */
[----:B------:R-:W-:Y:S01]  /*48d0*/  UMOV UR15, 0x80000020 ;  /* 0x80000020000f7882 */ /* 0x000fe20000000000 */
[----:B------:R-:W-:-:S02]  /*48e0*/  UIADD3 UR11, UR20, 0x180, URZ ;  /* 0x00000180140b7890 */ /* 0x000fc4000fffe03f */
        /* <DEDUP_REMOVED lines=21> */
[----:B------:R-:W-:Y:S02]  /*4a40*/  UIADD3 UR10, UR20, 0x2, URZ ;  /* 0x00000002140a7890 */ /* 0x000fe4000fffe03f */
        /* <DEDUP_REMOVED lines=29> */
.L_x_13572:
[----:B------:R-:W-:Y:S01]  /*4c20*/  ULEA UR12, UR7, UR45, 0x3 ;  /* 0x0000002d070c7291 */ /* 0x000fe2000f8e183f */
[----:B01----:R-:W-:-:S05]  /*4c30*/  IMAD.U32 R6, RZ, RZ, UR6 ;  /* 0x00000006ff067e24 */ /* 0x003fca000f8e00ff */
[----:B------:R-:W-:-:S04]  /*4c40*/  SHF.L.U32 R6, R6, 0x1f, RZ ;  /* 0x0000001f06067819 */ /* 0x000fc800000006ff */
[----:B------:R0:W1:Y:S01]  /*4c50*/  SYNCS.PHASECHK.TRANS64.TRYWAIT P1, [UR12+0x12450], R6 ;  /* 0x01245006ff0075a7 */ /* 0x000062000802014c */
[----:B------:R-:W-:Y:S05]  /*4c60*/  @!P0 BRA `(.L_x_13573) ;  /* 0x0000000000048947 */ /* 0x000fea0003800000 */
[----:B------:R-:W-:Y:S01]  /*4c70*/  BPT.TRAP 0x1 ;  /* 0x000000040000795c */ /* 0x000fe20000300000 */
.L_x_13573:
[----:B-1----:R-:W-:Y:S05]  /*4c80*/  @P1 BRA `(.L_x_13574) ;  /* 0x0000000000081947 */ /* 0x002fea0003800000 */
[----:B------:R-:W1:Y:S02]  /*4c90*/  SYNCS.PHASECHK.TRANS64.TRYWAIT P1, [UR12+0x12450], R6 ;  /* 0x01245006ff0075a7 */ /* 0x000e64000802014c */
[----:B-1----:R-:W-:Y:S05]  /*4ca0*/  @!P1 BRA `(.L_x_13575) ;  /* 0x0000009000689947 */ /* 0x002fea0003800000 */
.L_x_13574:
        /* <DEDUP_REMOVED lines=9> */
[----:B------:R-:W-:Y:S01]  /*4d40*/  QGMMA.64x64x32.F32.E4M3.E4M3 R24, R152, gdesc[UR4], R24, gsb0 ;  /* 0x00e0000498187df3 */ /* 0x000fe20008000818 */
[----:B------:R-:W-:Y:S01]  /*4d50*/  UIADD3 UR6, UR10, 0x80, URZ ;  /* 0x000000800a067890 */ /* 0x000fe2000fffe03f */
[----:B------:R-:W-:Y:S01]  /*4d60*/  UMOV UR7, 0xc0000010 ;  /* 0xc000001000077882 */ /* 0x000fe20000000000 */
[----:B------:R-:W-:Y:S02]  /*4d70*/  WARPGROUP.DEPBAR.LE gsb0, 0x0 ;  /* 0x00008000000079c5 */ /* 0x000fe40000010000 */
[----:B------:R-:W-:-:S06]  /*4d80*/  WARPGROUP.ARRIVE ;  /* 0x00000000000079c5 */ /* 0x000fcc0000000000 */
        /* <DEDUP_REMOVED lines=8> */
[----:B------:R-:W-:Y:S01]  /*4e10*/  UIADD3 UR10, UR10, 0x200, URZ ;  /* 0x000002000a0a7890 */ /* 0x000fe2000fffe03f */
[----:B------:R-:W-:Y:S02]  /*4e20*/  WARPGROUP.DEPBAR.LE gsb0, 0x0 ;  /* 0x00008000000079c5 */ /* 0x000fe40000010000 */
[----:B------:R-:W-:-:S06]  /*4e30*/  WARPGROUP.ARRIVE ;  /* 0x00000000000079c5 */ /* 0x000fcc0000000000 */
[----:B------:R-:W-:Y:S03]  /*4e40*/  QGMMA.64x64x32.F32.E4M3.E4M3 R24, R140, gdesc[UR4], R24, gsb0 ;  /* 0x00e000048c187df3 */ /* 0x000fe60008000818 */
[----:B------:R-:W-:Y:S02]  /*4e50*/  WARPGROUP.DEPBAR.LE gsb0, 0x0 ;  /* 0x00008000000079c5 */ /* 0x000fe40000010000 */
[----:B------:R-:W-:-:S06]  /*4e60*/  WARPGROUP.ARRIVE ;  /* 0x00000000000079c5 */ /* 0x000fcc0000000000 */
[----:B------:R-:W-:Y:S03]  /*4e70*/  QGMMA.64x64x32.F32.E4M3.E4M3 R24, R144, gdesc[UR8], R24, gsb0 ;  /* 0x00e0000890187df3 */ /* 0x000fe60008000818 */
[----:B------:R-:W-:Y:S02]  /*4e80*/  WARPGROUP.DEPBAR.LE gsb0, 0x0 ;  /* 0x00008000000079c5 */ /* 0x000fe40000010000 */
[----:B------:R-:W-:Y:S05]  /*4e90*/  @!P0 BRA `(.L_x_13576) ;  /* 0x0000000000048947 */ /* 0x000fea0003800000 */
[----:B------:R-:W-:Y:S01]  /*4ea0*/  BPT.TRAP 0x1 ;  /* 0x000000040000795c */ /* 0x000fe20000300000 */
.L_x_13576:
        /* <DEDUP_REMOVED lines=98> */
[----:B------:R-:W-:-:S04]  /*54d0*/  UIADD3 UR19, UR19, 0x12440, URZ ;  /* 0x0001244013137890 */ /* 0x000fc8000fffe03f */
[----:B------:R-:W0:Y:S01]  /*54e0*/  MUFU.TANH R18, R18 ;  /* 0x0000001200127308 */ /* 0x000e220000002400 */
[----:B-1----:R-:W-:Y:S01]  /*54f0*/  FMNMX.FTZ R135, R15, R74, !PT ;  /* 0x0000004a0f877209 */ /* 0x002fe20007810000 */
[----:B------:R-:W-:-:S06]  /*5500*/  UPRMT UR19, UR17, 0x654, UR19 ;  /* 0x0000065411137896 */ /* 0x000fcc0008000013 */
[----:B------:R-:W1:Y:S01]  /*5510*/  MUFU.TANH R19, R19 ;  /* 0x0000001300137308 */ /* 0x000e620000002400 */
[----:B--2---:R-:W-:Y:S02]  /*5520*/  FMNMX.FTZ R137, R17, R56, !PT ;  /* 0x0000003811897209 */ /* 0x004fe40007810000 */
[----:B------:R-:W-:Y:S05]  /*5530*/  SYNCS.ARRIVE.TRANS64.RED.A1T0 RZ, [UR19], RZ ;  /* 0x000000ffffff79a7 */ /* 0x000fea0008100413 */
        /* <DEDUP_REMOVED lines=136> */
[----:B------:R-:W2:Y:S03]  /*5dc0*/  LDC R56, c[0x0][0x988] ;  /* 0x00026200ff387b82 */ /* 0x000ea60000000800 */
[----:B------:R-:W3:Y:S01]  /*5dd0*/  SHFL.BFLY PT, R57, R60, 0x2, 0x1f ;  /* 0x0c401f003c397f89 */ /* 0x000ee200000e0000 */
[----:B0-----:R-:W-:-:S04]  /*5de0*/  FMNMX.FTZ R58, R151, R58, !PT ;  /* 0x0000003a973a7209 */ /* 0x001fc80007810000 */
[----:B-1----:R-:W-:-:S05]  /*5df0*/  FMNMX.FTZ R58, R71, R58, !PT ;  /* 0x0000003a473a7209 */ /* 0x002fca0007810000 */
[----:B------:R-:W0:Y:S01]  /*5e00*/  SHFL.BFLY PT, R59, R58, 0x2, 0x1f ;  /* 0x0c401f003a3b7f89 */ /* 0x000e2200000e0000 */
[----:B---3--:R-:W-:-:S05]  /*5e10*/  FMNMX.FTZ R62, R60, R57, !PT ;  /* 0x000000393c3e7209 */ /* 0x008fca0007810000 */
[----:B------:R-:W1:Y:S01]  /*5e20*/  SHFL.BFLY PT, R57, R62, 0x1, 0x1f ;  /* 0x0c201f003e397f89 */ /* 0x000e6200000e0000 */
[----:B0-----:R-:W-:-:S05]  /*5e30*/  FMNMX.FTZ R64, R58, R59, !PT ;  /* 0x0000003b3a407209 */ /* 0x001fca0007810000 */
[----:B------:R-:W0:Y:S01]  /*5e40*/  SHFL.BFLY PT, R59, R64, 0x1, 0x1f ;  /* 0x0c201f00403b7f89 */ /* 0x000e2200000e0000 */
[----:B-1----:R-:W-:-:S05]  /*5e50*/  FMNMX.FTZ R57, R62, R57, !PT ;  /* 0x000000393e397209 */ /* 0x002fca0007810000 */
[C---:B--2---:R-:W-:Y:S01]  /*5e60*/  FFMA.FTZ R58, R57.reuse, R56, -8 ;  /* 0xc1000000393a7423 */ /* 0x044fe20000010038 */
[----:B------:R-:W-:-:S03]  /*5e70*/  FADD.FTZ R153, -R57, R2 ;  /* 0x0000000239997221 */ /* 0x000fc60000010100 */
[-CC-:B------:R-:W-:Y:S01]  /*5e80*/  FFMA.FTZ R66, R88, R56.reuse, -R58.reuse ;  /* 0x0000003858427223 */ /* 0x180fe2000001083a */
[----:B------:R-:W-:-:S01]  /*5e90*/  FFMA.FTZ R76, R121, R56, -R58 ;  /* 0x00000038794c7223 */ /* 0x000fc2000001083a */
[-CC-:B------:R-:W-:Y:S01]  /*5ea0*/  FFMA.FTZ R7, R7, R56.reuse, -R58.reuse ;  /* 0x0000003807077223 */ /* 0x180fe2000001083a */
[----:B------:R-:W-:-:S01]  /*5eb0*/  FFMA.FTZ R6, R6, R56, -R58 ;  /* 0x0000003806067223 */ /* 0x000fc2000001083a */
[-CC-:B------:R-:W-:Y:S01]  /*5ec0*/  FFMA.FTZ R10, R10, R56.reuse, -R58.reuse ;  /* 0x000000380a0a7223 */ /* 0x180fe2000001083a */
[----:B------:R-:W-:-:S01]  /*5ed0*/  FFMA.FTZ R11, R11, R56, -R58 ;  /* 0x000000380b0b7223 */ /* 0x000fc2000001083a */
[-CC-:B------:R-:W-:Y:S01]  /*5ee0*/  FFMA.FTZ R14, R14, R56.reuse, -R58.reuse ;  /* 0x000000380e0e7223 */ /* 0x180fe2000001083a */
[----:B0-----:R-:W-:Y:S01]  /*5ef0*/  FMNMX.FTZ R59, R64, R59, !PT ;  /* 0x0000003b403b7209 */ /* 0x001fe20007810000 */
        /* <DEDUP_REMOVED lines=32> */
[----:B------:R-:W-:Y:S01]  /*6100*/  FFMA.FTZ R69, R69, R56, -R58 ;  /* 0x0000003845457223 */ /* 0x000fe2000001083a */
[----:B------:R-:W-:-:S01]  /*6110*/  FADD.FTZ R155, -R59, R4 ;  /* 0x000000043b9b7221 */ /* 0x000fc20000010100 */
[-C--:B------:R-:W-:Y:S01]  /*6120*/  FFMA.FTZ R58, R59, R56.reuse, -8 ;  /* 0xc10000003b3a7423 */ /* 0x080fe20000010038 */
[-C--:B------:R-:W-:Y:S01]  /*6130*/  FMUL.FTZ R153, R153, R56.reuse ;  /* 0x0000003899997220 */ /* 0x080fe20000410000 */
[----:B------:R-:W-:Y:S01]  /*6140*/  MUFU.EX2 R7, R7 ;  /* 0x0000000700077308 */ /* 0x000fe20000000800 */
[-C--:B------:R-:W-:Y:S01]  /*6150*/  FMUL.FTZ R2, R155, R56.reuse ;  /* 0x000000389b027220 */ /* 0x080fe20000410000 */
        /* <DEDUP_REMOVED lines=35> */
[----:B------:R-:W-:-:S03]  /*6390*/  FFMA.FTZ R151, R151, R56, -R58 ;  /* 0x0000003897977223 */ /* 0x000fc6000001083a */
        /* <DEDUP_REMOVED lines=167> */
.L_x_13577:
        /* <DEDUP_REMOVED lines=83> */
.L_x_13567:
[----:B------:R-:W-:Y:S06]  /*7340*/  BAR.ARV 0x8, 0x200 ;  /* 0x0208000000007b1d */ /* 0x000fec0000002000 */
[----:B------:R-:W-:Y:S05]  /*7350*/  @!P0 BRA `(.L_x_13579) ;  /* 0x0000000000048947 */ /* 0x000fea0003800000 */
[----:B------:R-:W-:Y:S01]  /*7360*/  BPT.TRAP 0x1 ;  /* 0x000000040000795c */ /* 0x000fe20000300000 */
.L_x_13579:
[----:B------:R-:W-:Y:S01]  /*7370*/  ULEA UR14, UR4, UR45, 0x3 ;  /* 0x0000002d040e7291 */ /* 0x000fe2000f8e183f */
[----:B------:R-:W-:-:S04]  /*7380*/  MOV R0, UR5 ;  /* 0x0000000500007c02 */ /* 0x000fc80008000f00 */
[----:B------:R-:W-:-:S04]  /*7390*/  SHF.L.U32 R0, R0, 0x1f, RZ ;  /* 0x0000001f00007819 */ /* 0x000fc800000006ff */
[----:B------:R0:W1:Y:S01]  /*73a0*/  SYNCS.PHASECHK.TRANS64.TRYWAIT P1, [UR14+0x12450], R0 ;  /* 0x01245000ff0075a7 */ /* 0x000062000802014e */
[----:B------:R-:W-:Y:S05]  /*73b0*/  @!P0 BRA `(.L_x_13580) ;  /* 0x0000000000048947 */ /* 0x000fea0003800000 */
[----:B------:R-:W-:Y:S01]  /*73c0*/  BPT.TRAP 0x1 ;  /* 0x000000040000795c */ /* 0x000fe20000300000 */
.L_x_13580:
[----:B-1----:R-:W-:Y:S05]  /*73d0*/  @P1 BRA `(.L_x_13581) ;  /* 0x0000000000081947 */ /* 0x002fea0003800000 */
[----:B------:R-:W1:Y:S02]  /*73e0*/  SYNCS.PHASECHK.TRANS64.TRYWAIT P1, [UR14+0x12450], R0 ;  /* 0x01245000ff0075a7 */ /* 0x000e64000802014e */
[----:B-1----:R-:W-:Y:S05]  /*73f0*/  @!P1 BRA `(.L_x_13582) ;  /* 0x0000006800ac9947 */ /* 0x002fea0003800000 */
.L_x_13581:
        /* <DEDUP_REMOVED lines=18> */
[----:B------:R-:W-:-:S03]  /*7520*/  @UP0 UIMAD UR4, UR15, UR12, URZ ;  /* 0x0000000c0f0402a4 */ /* 0x000fc6000f8e023f */
[----:B------:R-:W-:Y:S01]  /*7530*/  UMOV UR18, UR8 ;  /* 0x0000000800127c82 */ /* 0x000fe20008000000 */
[----:B------:R-:W-:Y:S01]  /*7540*/  @UP0 UIADD3 UR5, UR7, UR5, URZ ;  /* 0x0000000507050290 */ /* 0x000fe2000fffe03f */
[----:B------:R-:W-:Y:S01]  /*7550*/  QGMMA.64x64x32.F32.E4M3.E4M3 R24, R152, gdesc[UR16], R24, gsb0 ;  /* 0x00e0001098187df3 */ /* 0x000fe20008000818 */
[----:B------:R-:W-:-:S03]  /*7560*/  @UP0 UIMAD UR7, UR43, UR13, UR4 ;  /* 0x0000000d2b0702a4 */ /* 0x000fc6000f8e0204 */
[----:B------:R-:W-:Y:S02]  /*7570*/  @UP0 UMOV UR4, UR6 ;  /* 0x0000000600040c82 */ /* 0x000fe40008000000 */
[----:B------:R-:W-:-:S04]  /*7580*/  @UP0 UIMAD.WIDE.U32 UR4, UR43, UR12, UR4 ;  /* 0x0000000c2b0402a5 */ /* 0x000fc8000f8e0004 */
[----:B------:R-:W-:Y:S02]  /*7590*/  @UP0 UIADD3 UR5, UR5, UR7, URZ ;  /* 0x0000000705050290 */ /* 0x000fe4000fffe03f */
[----:B------:R-:W-:-:S04]  /*75a0*/  @UP0 ULEA UR6, UP1, UR4, UR10, 0x2 ;  /* 0x0000000a04060291 */ /* 0x000fc8000f82103f */
[----:B------:R-:W-:Y:S02]  /*75b0*/  @UP0 ULEA.HI.X UR7, UR4, UR11, UR5, 0x2, UP1 ;  /* 0x0000000b04070291 */ /* 0x000fe400088f1405 */
[----:B------:R-:W-:-:S04]  /*75c0*/  IMAD.U32 R6, RZ, RZ, UR6 ;  /* 0x00000006ff067e24 */ /* 0x000fc8000f8e00ff */
[----:B-1----:R-:W-:Y:S01]  /*75d0*/  IMAD.U32 R7, RZ, RZ, UR7 ;  /* 0x00000007ff077e24 */ /* 0x002fe2000f8e00ff */
[----:B------:R-:W-:-:S04]  /*75e0*/  UIADD3 UR4, UR8, 0x80, URZ ;  /* 0x0000008008047890 */ /* 0x000fc8000fffe03f */
[----:B------:R1:W2:Y:S01]  /*75f0*/  @P1 LDG.E R4, desc[UR40][R6.64] ;  /* 0x0000002806041981 */ /* 0x0002a2000c1e1900 */
[----:B------:R-:W-:Y:S02]  /*7600*/  UMOV UR7, 0xc0000010 ;  /* 0xc000001000077882 */ /* 0x000fe40000000000 */
[----:B------:R-:W-:Y:S01]  /*7610*/  UMOV UR6, UR4 ;  /* 0x0000000400067c82 */ /* 0x000fe20008000000 */
[----:B------:R-:W-:Y:S02]  /*7620*/  WARPGROUP.DEPBAR.LE gsb0, 0x0 ;  /* 0x00008000000079c5 */ /* 0x000fe40000010000 */
[----:B------:R-:W-:-:S06]  /*7630*/  WARPGROUP.ARRIVE ;  /* 0x00000000000079c5 */ /* 0x000fcc0000000000 */
[----:B------:R-:W-:Y:S01]  /*7640*/  QGMMA.64x64x32.F32.E4M3.E4M3 R24, R148, gdesc[UR4], R24, gsb0 ;  /* 0x00e0000494187df3 */ /* 0x000fe20008000818 */
[----:B------:R-:W-:Y:S01]  /*7650*/  UIADD3 UR4, UR8, 0x100, URZ ;  /* 0x0000010008047890 */ /* 0x000fe2000fffe03f */
[----:B------:R-:W-:-:S06]  /*7660*/  UMOV UR7, 0xc0000010 ;  /* 0xc000001000077882 */ /* 0x000fcc0000000000 */
[----:B------:R-:W-:Y:S01]  /*7670*/  UMOV UR6, UR4 ;  /* 0x0000000400067c82 */ /* 0x000fe20008000000 */
[----:B------:R-:W-:Y:S02]  /*7680*/  WARPGROUP.DEPBAR.LE gsb0, 0x0 ;  /* 0x00008000000079c5 */ /* 0x000fe40000010000 */
[----:B------:R-:W-:-:S06]  /*7690*/  WARPGROUP.ARRIVE ;  /* 0x00000000000079c5 */ /* 0x000fcc0000000000 */
[----:B------:R-:W-:Y:S01]  /*76a0*/  QGMMA.64x64x32.F32.E4M3.E4M3 R24, R136, gdesc[UR4], R24, gsb0 ;  /* 0x00e0000488187df3 */ /* 0x000fe20008000818 */
[----:B------:R-:W-:Y:S01]  /*76b0*/  UIADD3 UR4, UR8, 0x180, URZ ;  /* 0x0000018008047890 */ /* 0x000fe2000fffe03f */
[----:B------:R-:W-:-:S06]  /*76c0*/  UMOV UR7, 0xc0000010 ;  /* 0xc000001000077882 */ /* 0x000fcc0000000000 */
[----:B------:R-:W-:Y:S01]  /*76d0*/  UMOV UR6, UR4 ;  /* 0x0000000400067c82 */ /* 0x000fe20008000000 */
[----:B0-----:R-:W0:Y:S04]  /*76e0*/  SHFL.BFLY PT, R0, R3, 0x2, 0x1f ;  /* 0x0c401f0003007f89 */ /* 0x001e2800000e0000 */
[----:B------:R-:W3:Y:S01]  /*76f0*/  SHFL.BFLY PT, R2, R5, 0x2, 0x1f ;  /* 0x0c401f0005027f89 */ /* 0x000ee200000e0000 */
[----:B------:R-:W-:Y:S02]  /*7700*/  WARPGROUP.DEPBAR.LE gsb0, 0x0 ;  /* 0x00008000000079c5 */ /* 0x000fe40000010000 */
[----:B------:R-:W-:-:S06]  /*7710*/  WARPGROUP.ARRIVE ;  /* 0x00000000000079c5 */ /* 0x000fcc0000000000 */
[----:B------:R-:W-:Y:S01]  /*7720*/  QGMMA.64x64x32.F32.E4M3.E4M3 R24, R140, gdesc[UR4], R24, gsb0 ;  /* 0x00e000048c187df3 */ /* 0x000fe20008000818 */
[----:B0-----:R-:W-:Y:S01]  /*7730*/  FADD.FTZ R0, R0, R3 ;  /* 0x0000000300007221 */ /* 0x001fe20000010000 */
[----:B------:R-:W-:Y:S01]  /*7740*/  UIADD3 UR8, UR8, 0x200, URZ ;  /* 0x0000020008087890 */ /* 0x000fe2000fffe03f */
[----:B---3--:R-:W-:Y:S01]  /*7750*/  FADD.FTZ R2, R2, R5 ;  /* 0x0000000502027221 */ /* 0x008fe20000010000 */
[----:B------:R-:W-:Y:S02]  /*7760*/  UMOV UR7, 0xc0000010 ;  /* 0xc000001000077882 */ /* 0x000fe40000000000 */
[----:B-1----:R-:W0:Y:S03]  /*7770*/  SHFL.BFLY PT, R7, R0, 0x1, 0x1f ;  /* 0x0c201f0000077f89 */ /* 0x002e2600000e0000 */
[----:B------:R-:W-:Y:S01]  /*7780*/  UMOV UR6, UR8 ;  /* 0x0000000800067c82 */ /* 0x000fe20008000000 */
[----:B------:R-:W1:Y:S01]  /*7790*/  SHFL.BFLY PT, R9, R2, 0x1, 0x1f ;  /* 0x0c201f0002097f89 */ /* 0x000e6200000e0000 */
[----:B------:R-:W-:Y:S01]  /*77a0*/  MOV R3, RZ ;  /* 0x000000ff00037202 */ /* 0x000fe20000000f00 */
[----:B0-----:R-:W-:Y:S01]  /*77b0*/  FADD.FTZ R10, R0, R7 ;  /* 0x00000007000a7221 */ /* 0x001fe20000010000 */
[----:B-1----:R-:W-:-:S04]  /*77c0*/  FADD.FTZ R9, R2, R9 ;  /* 0x0000000902097221 */ /* 0x002fc80000010000 */
[C---:B------:R-:W-:Y:S01]  /*77d0*/  FSETP.NE.FTZ.AND P1, PT, R10.reuse, RZ, PT ;  /* 0x000000ff0a00720b */ /* 0x040fe20003f35000 */
[----:B------:R-:W-:Y:S01]  /*77e0*/  FMUL.FTZ R11, R10, 0.00390625 ;  /* 0x3b8000000a0b7820 */ /* 0x000fe20000410000 */
[----:B------:R-:W-:Y:S01]  /*77f0*/  FMUL.FTZ R12, R9, 0.00390625 ;  /* 0x3b800000090c7820 */ /* 0x000fe20000410000 */
[----:B------:R-:W-:Y:S02]  /*7800*/  WARPGROUP.DEPBAR.LE gsb0, 0x0 ;  /* 0x00008000000079c5 */ /* 0x000fe40000010000 */
[----:B------:R-:W-:-:S06]  /*7810*/  WARPGROUP.ARRIVE ;  /* 0x00000000000079c5 */ /* 0x000fcc0000000000 */
[----:B------:R-:W-:Y:S01]  /*7820*/  QGMMA.64x64x32.F32.E4M3.E4M3 R24, R144, gdesc[UR4], R24, gsb0 ;  /* 0x00e0000490187df3 */ /* 0x000fe20008000818 */
[----:B------:R-:W-:Y:S02]  /*7830*/  FSETP.NE.FTZ.AND P2, PT, R11, RZ, PT ;  /* 0x000000ff0b00720b */ /* 0x000fe40003f55000 */
[----:B------:R-:W-:Y:S01]  /*7840*/  FSETP.NE.FTZ.AND P3, PT, R12, RZ, PT ;  /* 0x000000ff0c00720b */ /* 0x000fe20003f75000 */
[----:B------:R-:W-:Y:S01]  /*7850*/  @P1 MUFU.RCP R3, R10 ;  /* 0x0000000a00031308 */ /* 0x000fe20000001000 */
[----:B------:R-:W-:Y:S01]  /*7860*/  FSETP.NE.FTZ.AND P1, PT, R9, RZ, PT ;  /* 0x000000ff0900720b */ /* 0x000fe20003f35000 */
[----:B------:R-:W-:-:S08]  /*7870*/  IMAD.MOV.U32 R7, RZ, RZ, RZ ;  /* 0x000000ffff077224 */ /* 0x000fd000078e00ff */
[----:B------:R-:W0:Y:S08]  /*7880*/  @P2 MUFU.LG2 R5, R11 ;  /* 0x0000000b00052308 */ /* 0x000e300000000c00 */
[----:B------:R-:W1:Y:S08]  /*7890*/  @P3 MUFU.LG2 R8, R12 ;  /* 0x0000000c00083308 */ /* 0x000e700000000c00 */
[----:B------:R-:W3:Y:S01]  /*78a0*/  @P1 MUFU.RCP R7, R9 ;  /* 0x0000000900071308 */ /* 0x000ee20000001000 */
[C---:B------:R-:W-:Y:S01]  /*78b0*/  @P2 FMUL.FTZ R6, R56.reuse, 0.69314718246459960938 ;  /* 0x3f31721838062820 */ /* 0x040fe20000410000 */
[----:B0-----:R-:W-:Y:S01]  /*78c0*/  @P2 FMUL.FTZ R5, R5, 0.69314718246459960938 ;  /* 0x3f31721805052820 */ /* 0x001fe20000410000 */
[----:B------:R-:W-:Y:S01]  /*78d0*/  @P3 FMUL.FTZ R13, R56, 0.69314718246459960938 ;  /* 0x3f317218380d3820 */ /* 0x000fe20000410000 */
[----:B------:R-:W-:-:S02]  /*78e0*/  IMAD.MOV.U32 R0, RZ, RZ, -0x800000 ;  /* 0xff800000ff007424 */ /* 0x000fc400078e00ff */
[----:B------:R-:W-:Y:S01]  /*78f0*/  @P2 FFMA.FTZ R0, R6, R57, R5 ;  /* 0x0000003906002223 */ /* 0x000fe20000010005 */
[----:B-1----:R-:W-:Y:S01]  /*7900*/  @P3 FMUL.FTZ R8, R8, 0.69314718246459960938 ;  /* 0x3f31721808083820 */ /* 0x002fe20000410000 */
[----:B------:R-:W-:Y:S02]  /*7910*/  IMAD.MOV.U32 R2, RZ, RZ, -0x800000 ;  /* 0xff800000ff027424 */ /* 0x000fe400078e00ff */
[-C--:B--2---:R-:W-:Y:S01]  /*7920*/  FMUL.FTZ R5, R3, R4.reuse ;  /* 0x0000000403057220 */ /* 0x084fe20000410000 */
[----:B------:R-:W-:Y:S01]  /*7930*/  @P3 FFMA.FTZ R2, R13, R59, R8 ;  /* 0x0000003b0d023223 */ /* 0x000fe20000010008 */
[----:B---3--:R-:W-:Y:S01]  /*7940*/  FMUL.FTZ R4, R7, R4 ;  /* 0x0000000407047220 */ /* 0x008fe20000410000 */
[----:B------:R-:W-:Y:S02]  /*7950*/  WARPGROUP.DEPBAR.LE gsb0, 0x0 ;  /* 0x00008000000079c5 */ /* 0x000fe40000010000 */
[----:B------:R-:W-:Y:S05]  /*7960*/  @!P0 BRA `(.L_x_13583) ;  /* 0x0000000000048947 */ /* 0x000fea0003800000 */
[----:B------:R-:W-:Y:S01]  /*7970*/  BPT.TRAP 0x1 ;  /* 0x000000040000795c */ /* 0x000fe20000300000 */
.L_x_13583:
        /* <DEDUP_REMOVED lines=36> */
.L_x_13559:
[----:B------:R-:W-:Y:S05]  /*7bc0*/  @P0 BRA `(.L_x_13584) ;  /* 0x00000014006c0947 */ /* 0x000fea0003800000 */
[----:B------:R-:W0:Y:S01]  /*7bd0*/  S2R R18, SR_TID.X ;  /* 0x0000000000127919 */ /* 0x000e220000002100 */
[----:B------:R-:W-:Y:S01]  /*7be0*/  ULDC.64 UR4, c[0x4][0x38] ;  /* 0x01000e0000047ab9 */ /* 0x000fe20000000a00 */
        /* <DEDUP_REMOVED lines=10> */
[----:B------:R-:W-:Y:S02]  /*7c90*/  UIMAD.WIDE.U32 UR4, UR43, UR8, URZ ;  /* 0x000000082b0472a5 */ /* 0x000fe4000f8e003f */
[----:B------:R-:W-:Y:S01]  /*7ca0*/  IMAD R45, RZ, RZ, -UR43 ;  /* 0x8000002bff2d7e24 */ /* 0x000fe2000f8e02ff */
        /* <DEDUP_REMOVED lines=10> */
[----:B------:R-:W1:Y:S01]  /*7d50*/  S2UR UR4, SR_CTAID.Y ;  /* 0x00000000000479c3 */ /* 0x000e620000002600 */
[----:B------:R-:W-:Y:S01]  /*7d60*/  SEL R84, R8, R3, P0 ;  /* 0x0000000308547207 */ /* 0x000fe20000000000 */
[----:B------:R-:W-:Y:S01]  /*7d70*/  UIADD3 UR9, UR5, UR9, URZ ;  /* 0x0000000905097290 */ /* 0x000fe2000fffe03f */
[----:B------:R-:W-:Y:S01]  /*7d80*/  SHF.R.S32.HI R6, RZ, 0x1f, R7 ;  /* 0x0000001fff067819 */ /* 0x000fe20000011407 */
[----:B------:R-:W-:Y:S01]  /*7d90*/  IMAD.U32 R23, RZ, RZ, UR5 ;  /* 0x00000005ff177e24 */ /* 0x000fe2000f8e00ff */
[----:B------:R-:W-:Y:S01]  /*7da0*/  SEL R78, R9, R10, P0 ;  /* 0x0000000a094e7207 */ /* 0x000fe20000000000 */
[----:B------:R-:W-:Y:S01]  /*7db0*/  UIMAD.WIDE.U32 UR6, UR43, UR10, URZ ;  /* 0x0000000a2b0672a5 */ /* 0x000fe2000f8e003f */
[----:B------:R-:W-:Y:S01]  /*7dc0*/  LEA.HI R8, R6, R7, RZ, 0x7 ;  /* 0x0000000706087211 */ /* 0x000fe200078f38ff */
[----:B------:R-:W-:Y:S01]  /*7dd0*/  IMAD.U32 R23, RZ, RZ, UR9 ;  /* 0x00000009ff177e24 */ /* 0x000fe2000f8e00ff */
[----:B------:R-:W-:Y:S01]  /*7de0*/  SEL R74, R10, R9, P0 ;  /* 0x000000090a4a7207 */ /* 0x000fe20000000000 */
[----:B------:R-:W-:Y:S01]  /*7df0*/  UIMAD UR8, UR43, UR11, UR8 ;  /* 0x0000000b2b0872a4 */ /* 0x000fe2000f8e0208 */
[----:B0-----:R-:W-:-:S02]  /*7e00*/  LOP3.LUT R4, R8, 0xffffff80, RZ, 0xc0, !PT ;  /* 0xffffff8008047812 */ /* 0x001fc400078ec0ff */
[----:B------:R-:W-:Y:S01]  /*7e10*/  SEL R80, R36, R11, P0 ;  /* 0x0000000b24507207 */ /* 0x000fe20000000000 */
[----:B------:R-:W-:Y:S01]  /*7e20*/  UIADD3 UR8, UR7, UR8, URZ ;  /* 0x0000000807087290 */ /* 0x000fe2000fffe03f */
[----:B------:R-:W-:Y:S01]  /*7e30*/  SEL R76, R11, R36, P0 ;  /* 0x000000240b4c7207 */ /* 0x000fe20000000000 */
[----:B------:R-:W-:Y:S01]  /*7e40*/  IMAD.IADD R28, R7, 0x1, -R4 ;  /* 0x00000001071c7824 */ /* 0x000fe200078e0a04 */
[----:B------:R-:W-:Y:S01]  /*7e50*/  LEA.HI R5, R6, R7, RZ, 0x2 ;  /* 0x0000000706057211 */ /* 0x000fe200078f10ff */
[----:B------:R-:W0:Y:S01]  /*7e60*/  S2R R36, SR_CTAID.X ;  /* 0x0000000000247919 */ /* 0x000e220000002500 */
[----:B------:R-:W-:Y:S02]  /*7e70*/  SEL R16, R26, R27, P0 ;  /* 0x0000001b1a107207 */ /* 0x000fe40000000000 */
[----:B------:R-:W-:Y:S02]  /*7e80*/  SHF.R.S32.HI R9, RZ, 0x1f, R28 ;  /* 0x0000001fff097819 */ /* 0x000fe4000001141c */
[----:B------:R-:W-:-:S02]  /*7e90*/  LOP3.LUT R6, R5, 0xfffffffc, RZ, 0xc0, !PT ;  /* 0xfffffffc05067812 */ /* 0x000fc400078ec0ff */
[----:B------:R-:W-:Y:S02]  /*7ea0*/  LEA.HI R11, R9, R28, RZ, 0x2 ;  /* 0x0000001c090b7211 */ /* 0x000fe400078f10ff */
[----:B------:R-:W-:Y:S02]  /*7eb0*/  SEL R58, R27, R26, P0 ;  /* 0x0000001a1b3a7207 */ /* 0x000fe40000000000 */
[--C-:B------:R-:W-:Y:S01]  /*7ec0*/  SHF.R.S32.HI R4, RZ, 0x2, R11.reuse ;  /* 0x00000002ff047819 */ /* 0x100fe2000001140b */
[----:B------:R-:W3:Y:S01]  /*7ed0*/  LDC R27, c[0x0][0xbe8] ;  /* 0x0002fa00ff1b7b82 */ /* 0x000ee20000000800 */
[----:B------:R-:W-:Y:S02]  /*7ee0*/  SHF.R.S32.HI R3, RZ, 0x1f, R11 ;  /* 0x0000001fff037819 */ /* 0x000fe4000001140b */
[----:B------:R-:W-:Y:S02]  /*7ef0*/  IADD3 R7, R7, -R6, RZ ;  /* 0x8000000607077210 */ /* 0x000fe40007ffe0ff */
[----:B------:R-:W-:-:S02]  /*7f00*/  LEA.HI R3, R3, R4, RZ, 0x3 ;  /* 0x0000000403037211 */ /* 0x000fc400078f18ff */
[----:B------:R-:W-:Y:S02]  /*7f10*/  SHF.R.S32.HI R8, RZ, 0x7, R8 ;  /* 0x00000007ff087819 */ /* 0x000fe40000011408 */
[----:B------:R-:W-:Y:S02]  /*7f20*/  LOP3.LUT R5, R3, 0xfffffff8, RZ, 0xc0, !PT ;  /* 0xfffffff803057812 */ /* 0x000fe400078ec0ff */
[----:B------:R-:W-:Y:S01]  /*7f30*/  SEL R64, R14, R49, P0 ;  /* 0x000000310e407207 */ /* 0x000fe20000000000 */
[----:B------:R-:W-:Y:S01]  /*7f40*/  IMAD.HI R3, R8, 0x55555556, RZ ;  /* 0x5555555608037827 */ /* 0x000fe200078e02ff */
[----:B------:R-:W-:Y:S02]  /*7f50*/  SEL R48, R49, R14, P0 ;  /* 0x0000000e31307207 */ /* 0x000fe40000000000 */
[----:B------:R-:W-:Y:S01]  /*7f60*/  SEL R66, R52, R15, P0 ;  /* 0x0000000f34427207 */ /* 0x000fe20000000000 */
[----:B------:R-:W-:Y:S01]  /*7f70*/  IMAD.IADD R5, R4, 0x1, -R5 ;  /* 0x0000000104057824 */ /* 0x000fe200078e0a05 */
[----:B------:R-:W-:Y:S01]  /*7f80*/  LEA.HI R4, R9, R28, RZ, 0x5 ;  /* 0x0000001c09047211 */ /* 0x000fe200078f28ff */
[----:B------:R-:W-:Y:S01]  /*7f90*/  IMAD.U32 R9, RZ, RZ, UR7 ;  /* 0x00000007ff097e24 */ /* 0x000fe2000f8e00ff */
[----:B------:R-:W-:Y:S01]  /*7fa0*/  LEA.HI R3, R3, R3, RZ, 0x1 ;  /* 0x0000000303037211 */ /* 0x000fe200078f08ff */
[----:B------:R-:W-:Y:S01]  /*7fb0*/  IMAD.U32 R9, RZ, RZ, UR8 ;  /* 0x00000008ff097e24 */ /* 0x000fe2000f8e00ff */
[----:B------:R-:W-:Y:S01]  /*7fc0*/  SHF.R.S32.HI R4, RZ, 0x5, R4 ;  /* 0x00000005ff047819 */ /* 0x000fe20000011404 */
[----:B------:R-:W-:Y:S01]  /*7fd0*/  ULDC.64 UR8, c[0x0][0xb28] ;  /* 0x0002ca0000087ab9 */ /* 0x000fe20000000a00 */
[----:B------:R-:W-:Y:S01]  /*7fe0*/  SEL R62, R15, R52, P0 ;  /* 0x000000340f3e7207 */ /* 0x000fe20000000000 */
[----:B------:R-:W-:Y:S01]  /*7ff0*/  IMAD R3, R3, -0x3, R8 ;  /* 0xfffffffd03037824 */ /* 0x000fe200078e0208 */
[----:B---3--:R-:W-:Y:S01]  /*8000*/  ISETP.NE.AND P2, PT, R27, 0x1, PT ;  /* 0x000000011b00780c */ /* 0x008fe20003f45270 */
[----:B------:R-:W-:Y:S01]  /*8010*/  IMAD R6, R4, 0x10, R5 ;  /* 0x0000001004067824 */ /* 0x000fe200078e0205 */
[----:B------:R-:W-:Y:S01]  /*8020*/  LEA.HI R8, R7, R7, RZ, 0x1 ;  /* 0x0000000707087211 */ /* 0x000fe200078f08ff */
[----:B------:R-:W3:Y:S01]  /*8030*/  LDC.64 R4, c[0x0][0xbd8] ;  /* 0x0002f600ff047b82 */ /* 0x000ee20000000a00 */
[----:B------:R-:W-:-:S02]  /*8040*/  SEL R24, R54, R55, P0 ;  /* 0x0000003736187207 */ /* 0x000fc40000000000 */
[----:B------:R-:W-:Y:S02]  /*8050*/  SEL R18, R55, R54, P0 ;  /* 0x0000003637127207 */ /* 0x000fe40000000000 */
[----:B------:R-:W-:Y:S02]  /*8060*/  SEL R14, R34, R35, P0 ;  /* 0x00000023220e7207 */ /* 0x000fe40000000000 */
[----:B------:R-:W-:Y:S02]  /*8070*/  SEL R52, R35, R34, P0 ;  /* 0x0000002223347207 */ /* 0x000fe40000000000 */
[----:B------:R-:W-:Y:S01]  /*8080*/  SEL R34, R38, R39, P0 ;  /* 0x0000002726227207 */ /* 0x000fe20000000000 */
[----:B------:R-:W4:Y:S01]  /*8090*/  @P2 LDC R37, c[0x0][0xbec] ;  /* 0x0002fb00ff252b82 */ /* 0x000f220000000800 */
[----:B------:R-:W-:Y:S02]  /*80a0*/  LOP3.LUT R8, R8, 0x1ffffffe, RZ, 0xc0, !PT ;  /* 0x1ffffffe08087812 */ /* 0x000fe400078ec0ff */
[----:B------:R-:W-:-:S02]  /*80b0*/  LEA R3, R3, R6, 0x6 ;  /* 0x0000000603037211 */ /* 0x000fc400078e30ff */
[----:B------:R-:W-:Y:S01]  /*80c0*/  SEL R32, R44, R13, P0 ;  /* 0x0000000d2c207207 */ /* 0x000fe20000000000 */
[----:B------:R-:W-:Y:S01]  /*80d0*/  IMAD.IADD R10, R7, 0x1, -R8 ;  /* 0x00000001070a7824 */ /* 0x000fe200078e0a08 */
[----:B------:R-:W-:Y:S01]  /*80e0*/  SEL R70, R13, R44, P0 ;  /* 0x0000002c0d467207 */ /* 0x000fe20000000000 */
[--C-:B0-----:R-:W-:Y:S01]  /*80f0*/  IMAD R29, R36, 0xc0, R3.reuse ;  /* 0x000000c0241d7824 */ /* 0x101fe200078e0203 */
[----:B------:R-:W-:Y:S01]  /*8100*/  SEL R40, R30, R31, P0 ;  /* 0x0000001f1e287207 */ /* 0x000fe20000000000 */
[----:B------:R-:W-:Y:S01]  /*8110*/  IMAD R10, R10, 0x8, R3 ;  /* 0x000000080a0a7824 */ /* 0x000fe200078e0203 */
[----:B------:R-:W-:Y:S01]  /*8120*/  SEL R60, R31, R30, P0 ;  /* 0x0000001e1f3c7207 */ /* 0x000fe20000000000 */
[----:B------:R-:W-:Y:S01]  /*8130*/  VIADD R53, R29, 0x8 ;  /* 0x000000081d357836 */ /* 0x000fe20000000000 */
[----:B------:R-:W-:Y:S01]  /*8140*/  SEL R26, R46, R47, P0 ;  /* 0x0000002f2e1a7207 */ /* 0x000fe20000000000 */
[----:B---3--:R-:W-:Y:S01]  /*8150*/  IMAD R54, R4, UR48, RZ ;  /* 0x0000003004367c24 */ /* 0x008fe2000f8e02ff */
[----:B------:R-:W-:Y:S01]  /*8160*/  SEL R72, R12, R41, P0 ;  /* 0x000000290c487207 */ /* 0x000fe20000000000 */
[----:B------:R-:W-:Y:S01]  /*8170*/  IMAD.WIDE.U32 R22, R4, UR47, R22 ;  /* 0x0000002f04167c25 */ /* 0x000fe2000f8e0016 */
[----:B------:R-:W-:-:S02]  /*8180*/  SEL R46, R47, R46, P0 ;  /* 0x0000002e2f2e7207 */ /* 0x000fc40000000000 */
[----:B------:R-:W0:Y:S01]  /*8190*/  @P2 LDC R47, c[0x0][0xbec] ;  /* 0x0002fb00ff2f2b82 */ /* 0x000e220000000800 */
[----:B------:R-:W-:Y:S01]  /*81a0*/  IMAD R35, R5, UR47, R54 ;  /* 0x0000002f05237c24 */ /* 0x000fe2000f8e0236 */
[----:B------:R-:W-:Y:S01]  /*81b0*/  SEL R68, R41, R12, P0 ;  /* 0x0000000c29447207 */ /* 0x000fe20000000000 */
[----:B------:R-:W-:Y:S01]  /*81c0*/  IMAD R36, R36, 0xc0, R10 ;  /* 0x000000c024247824 */ /* 0x000fe200078e020a */
[----:B------:R-:W-:Y:S01]  /*81d0*/  SEL R12, R42, R43, P0 ;  /* 0x0000002b2a0c7207 */ /* 0x000fe20000000000 */
[----:B------:R-:W-:Y:S01]  /*81e0*/  IMAD.IADD R23, R23, 0x1, R35 ;  /* 0x0000000117177824 */ /* 0x000fe200078e0223 */
[----:B------:R-:W-:Y:S01]  /*81f0*/  SEL R44, R43, R42, P0 ;  /* 0x0000002a2b2c7207 */ /* 0x000fe20000000000 */
[----:B----4-:R-:W-:Y:S01]  /*8200*/  @P2 IMAD.HI.U32 R35, R36, R37, RZ ;  /* 0x0000002524232227 */ /* 0x010fe200078e00ff */
[----:B------:R-:W3:Y:S01]  /*8210*/  @P2 LDC R54, c[0x0][0xbf0] ;  /* 0x0002fc00ff362b82 */ /* 0x000ee20000000800 */
[----:B------:R-:W-:Y:S02]  /*8220*/  LOP3.LUT R11, R11, 0x7ffffffc, RZ, 0xc0, !PT ;  /* 0x7ffffffc0b0b7812 */ /* 0x000fe400078ec0ff */
[----:B------:R-:W-:Y:S01]  /*8230*/  SEL R20, R50, R51, P0 ;  /* 0x0000003332147207 */ /* 0x000fe20000000000 */
[----:B------:R-:W-:Y:S01]  /*8240*/  IMAD.MOV.U32 R37, RZ, RZ, R36 ;  /* 0x000000ffff257224 */ /* 0x000fe200078e0024 */
[----:B------:R-:W-:-:S02]  /*8250*/  SEL R56, R39, R38, P0 ;  /* 0x0000002627387207 */ /* 0x000fc40000000000 */
[----:B------:R-:W-:Y:S02]  /*8260*/  SEL R50, R51, R50, P0 ;  /* 0x0000003233327207 */ /* 0x000fe40000000000 */
[----:B------:R-:W-:Y:S01]  /*8270*/  MOV R8, UR6 ;  /* 0x0000000600087c02 */ /* 0x000fe20008000f00 */
[----:B------:R-:W-:Y:S01]  /*8280*/  ULDC.64 UR6, c[0x0][0xb48] ;  /* 0x0002d20000067ab9 */ /* 0x000fe20000000a00 */
[C---:B------:R-:W-:Y:S02]  /*8290*/  LOP3.LUT P1, RZ, R28.reuse, 0x3, RZ, 0xc0, !PT ;  /* 0x000000031cff7812 */ /* 0x040fe4000782c0ff */
[----:B------:R-:W-:Y:S01]  /*82a0*/  IADD3 R28, R28, -R11, RZ ;  /* 0x8000000b1c1c7210 */ /* 0x000fe20007ffe0ff */
[----:B0-----:R-:W-:Y:S01]  /*82b0*/  @P2 IMAD.HI.U32 R47, R36, R47, RZ ;  /* 0x0000002f242f2227 */ /* 0x001fe200078e00ff */
[----:B---3--:R-:W-:Y:S02]  /*82c0*/  @P2 SHF.R.U32.HI R37, RZ, R54, R35 ;  /* 0x00000036ff252219 */ /* 0x008fe40000011623 */
[----:B--2---:R-:W-:Y:S01]  /*82d0*/  LOP3.LUT R33, R17, 0x2, RZ, 0x3c, !PT ;  /* 0x0000000211217812 */ /* 0x004fe200078e3cff */
[----:B------:R-:W-:Y:S04]  /*82e0*/  SHFL.IDX PT, R6, R86, R17, 0x1c1f ;  /* 0x001c1f1156067589 */ /* 0x000fe800000e0000 */
[----:B------:R-:W0:Y:S04]  /*82f0*/  SHFL.IDX PT, R5, R82, R33, 0x1c1f ;  /* 0x001c1f2152057589 */ /* 0x000e2800000e0000 */
[----:B------:R-:W-:Y:S04]  /*8300*/  SHFL.IDX PT, R13, R34, R17, 0x1c1f ;  /* 0x001c1f11220d7589 */ /* 0x000fe800000e0000 */
[----:B------:R-:W-:Y:S04]  /*8310*/  SHFL.IDX PT, R7, R88, R17, 0x1c1f ;  /* 0x001c1f1158077589 */ /* 0x000fe800000e0000 */
[----:B------:R2:W-:Y:S04]  /*8320*/  SHFL.IDX PT, R30, R66, R17, 0x1c1f ;  /* 0x001c1f11421e7589 */ /* 0x0005e800000e0000 */
[----:B------:R-:W3:Y:S04]  /*8330*/  SHFL.IDX PT, R34, R84, R33, 0x1c1f ;  /* 0x001c1f2154227589 */ /* 0x000ee800000e0000 */
[----:B------:R4:W-:Y:S01]  /*8340*/  SHFL.IDX PT, R31, R64, R17, 0x1c1f ;  /* 0x001c1f11401f7589 */ /* 0x0009e200000e0000 */
[----:B--2---:R-:W1:Y:S03]  /*8350*/  LDC R66, c[0x0][0xc50] ;  /* 0x00031400ff427b82 */ /* 0x004e660000000800 */
[----:B------:R2:W-:Y:S01]  /*8360*/  SHFL.IDX PT, R42, R72, R17, 0x1c1f ;  /* 0x001c1f11482a7589 */ /* 0x0005e200000e0000 */
[----:B0-----:R-:W-:-:S02]  /*8370*/  SEL R4, R6, R5, P0 ;  /* 0x0000000506047207 */ /* 0x001fc40000000000 */
[----:B------:R-:W-:Y:S01]  /*8380*/  SEL R6, R5, R6, P0 ;  /* 0x0000000605067207 */ /* 0x000fe20000000000 */
[----:B------:R-:W-:Y:S01]  /*8390*/  SHFL.IDX PT, R39, R78, R17, 0x1c1f ;  /* 0x001c1f114e277589 */ /* 0x000fe200000e0000 */
[----:B----4-:R-:W0:Y:S03]  /*83a0*/  LDC.64 R64, c[0x0][0xb40] ;  /* 0x0002d000ff407b82 */ /* 0x010e260000000a00 */
[----:B------:R-:W-:Y:S04]  /*83b0*/  SHFL.IDX PT, R38, R80, R17, 0x1c1f ;  /* 0x001c1f1150267589 */ /* 0x000fe800000e0000 */
[----:B------:R-:W-:Y:S01]  /*83c0*/  SHFL.IDX PT, R32, R32, R17, 0x1c1f ;  /* 0x001c1f1120207589 */ /* 0x000fe200000e0000 */
[----:B--2---:R-:W2:Y:S01]  /*83d0*/  @P2 LDC R72, c[0x0][0xbf0] ;  /* 0x0002fc00ff482b82 */ /* 0x004ea20000000800 */
[----:B---3--:R-:W-:-:S02]  /*83e0*/  SEL R5, R7, R34, P0 ;  /* 0x0000002207057207 */ /* 0x008fc40000000000 */
[----:B------:R-:W-:Y:S01]  /*83f0*/  SHFL.IDX PT, R16, R16, R17, 0x1c1f ;  /* 0x001c1f1110107589 */ /* 0x000fe200000e0000 */
[----:B------:R-:W-:-:S03]  /*8400*/  SEL R7, R34, R7, P0 ;  /* 0x0000000722077207 */ /* 0x000fc60000000000 */
[----:B------:R-:W-:Y:S01]  /*8410*/  SHFL.IDX PT, R15, R40, R17, 0x1c1f ;  /* 0x001c1f11280f7589 */ /* 0x000fe200000e0000 */
[----:B-1----:R-:W-:Y:S01]  /*8420*/  IMAD R66, R66, R45, UR4 ;  /* 0x0000000442427e24 */ /* 0x002fe2000f8e022d */
[----:B------:R-:W-:Y:S01]  /*8430*/  ULDC.64 UR4, c[0x0][0xbe0] ;  /* 0x0002f80000047ab9 */ /* 0x000fe20000000a00 */
[----:B------:R-:W-:Y:S01]  /*8440*/  MOV R45, R36 ;  /* 0x00000024002d7202 */ /* 0x000fe20000000f00 */
[----:B------:R-:W-:Y:S04]  /*8450*/  SHFL.IDX PT, R14, R14, R17, 0x1c1f ;  /* 0x001c1f110e0e7589 */ /* 0x000fe800000e0000 */
[----:B------:R-:W-:Y:S01]  /*8460*/  SHFL.IDX PT, R12, R12, R17, 0x1c1f ;  /* 0x001c1f110c0c7589 */ /* 0x000fe200000e0000 */
[C---:B0-----:R-:W-:Y:S02]  /*8470*/  IMAD R34, R64.reuse, UR48, RZ ;  /* 0x0000003040227c24 */ /* 0x041fe4000f8e02ff */
[----:B------:R-:W-:Y:S01]  /*8480*/  IMAD.WIDE.U32 R8, R64, UR47, R8 ;  /* 0x0000002f40087c25 */ /* 0x000fe2000f8e0008 */
[----:B------:R-:W-:Y:S03]  /*8490*/  SHFL.IDX PT, R11, R26, R17, 0x1c1f ;  /* 0x001c1f111a0b7589 */ /* 0x000fe600000e0000 */
[----:B------:R-:W-:Y:S01]  /*84a0*/  IMAD R35, R65, UR47, R34 ;  /* 0x0000002f41237c24 */ /* 0x000fe2000f8e0222 */
[----:B------:R-:W-:Y:S01]  /*84b0*/  SHFL.IDX PT, R3, R24, R17, 0x1c1f ;  /* 0x001c1f1118037589 */ /* 0x000fe200000e0000 */
[----:B------:R-:W-:Y:S01]  /*84c0*/  IMAD.MOV.U32 R34, RZ, RZ, R8 ;  /* 0x000000ffff227224 */ /* 0x000fe200078e0008 */
[----:B--2---:R-:W-:Y:S01]  /*84d0*/  @P2 SHF.R.U32.HI R45, RZ, R72, R47 ;  /* 0x00000048ff2d2219 */ /* 0x004fe2000001162f */
[----:B------:R-:W-:Y:S01]  /*84e0*/  IMAD.IADD R35, R9, 0x1, R35 ;  /* 0x0000000109237824 */ /* 0x000fe200078e0223 */
[----:B------:R-:W-:Y:S04]  /*84f0*/  SHFL.IDX PT, R10, R20, R17, 0x1c1f ;  /* 0x001c1f11140a7589 */ /* 0x000fe800000e0000 */
[----:B------:R-:W-:Y:S04]  /*8500*/  SHFL.IDX PT, R41, R76, R33, 0x1c1f ;  /* 0x001c1f214c297589 */ /* 0x000fe800000e0000 */
[----:B------:R-:W0:Y:S04]  /*8510*/  SHFL.IDX PT, R40, R74, R33, 0x1c1f ;  /* 0x001c1f214a287589 */ /* 0x000e2800000e0000 */
        /* <DEDUP_REMOVED lines=8> */
[----:B------:R3:W-:Y:S04]  /*85a0*/  SHFL.IDX PT, R20, R46, R33, 0x1c1f ;  /* 0x001c1f212e147589 */ /* 0x0007e800000e0000 */
[----:B------:R-:W-:Y:S04]  /*85b0*/  SHFL.IDX PT, R19, R44, R33, 0x1c1f ;  /* 0x001c1f212c137589 */ /* 0x000fe800000e0000 */
[----:B------:R-:W-:Y:S01]  /*85c0*/  SHFL.IDX PT, R18, R18, R33, 0x1c1f ;  /* 0x001c1f2112127589 */ /* 0x000fe200000e0000 */
[----:B---3--:R-:W-:-:S03]  /*85d0*/  IADD3 R46, -R45, RZ, RZ ;  /* 0x000000ff2d2e7210 */ /* 0x008fc60007ffe1ff */
[----:B------:R3:W-:Y:S02]  /*85e0*/  SHFL.IDX PT, R17, R50, R33, 0x1c1f ;  /* 0x001c1f2132117589 */ /* 0x0007e400000e0000 */
[----:B---3--:R-:W-:-:S05]  /*85f0*/  SHF.R.S32.HI R33, RZ, 0x1f, R66 ;  /* 0x0000001fff217819 */ /* 0x008fca0000011442 */
[C---:B------:R-:W-:Y:S02]  /*8600*/  IMAD R9, R33.reuse, UR4, RZ ;  /* 0x0000000421097c24 */ /* 0x040fe4000f8e02ff */
[----:B------:R-:W-:Y:S02]  /*8610*/  IMAD R33, R33, UR6, RZ ;  /* 0x0000000621217c24 */ /* 0x000fe4000f8e02ff */
[C---:B------:R-:W-:Y:S02]  /*8620*/  IMAD R44, R66.reuse, UR5, R9 ;  /* 0x00000005422c7c24 */ /* 0x040fe4000f8e0209 */
[----:B------:R-:W-:Y:S01]  /*8630*/  IMAD.WIDE.U32 R8, R66, UR4, R22 ;  /* 0x0000000442087c25 */ /* 0x000fe2000f8e0016 */
[----:B------:R-:W-:-:S03]  /*8640*/  ULDC.64 UR4, c[0x0][0xb30] ;  /* 0x0002cc0000047ab9 */ /* 0x000fc60000000a00 */
[C---:B------:R-:W-:Y:S01]  /*8650*/  IMAD.WIDE.U32 R22, R66.reuse, UR6, R34 ;  /* 0x0000000642167c25 */ /* 0x040fe2000f8e0022 */
[----:B------:R-:W-:Y:S02]  /*8660*/  IADD3 R34, P2, R37, R8, RZ ;  /* 0x0000000825227210 */ /* 0x000fe40007f5e0ff */
[----:B------:R-:W-:Y:S01]  /*8670*/  SHF.R.S32.HI R8, RZ, 0x1f, R45 ;  /* 0x0000001fff087819 */ /* 0x000fe2000001142d */
[----:B------:R-:W-:Y:S01]  /*8680*/  IMAD R47, R66, UR7, R33 ;  /* 0x00000007422f7c24 */ /* 0x000fe2000f8e0221 */
[--C-:B------:R-:W-:Y:S01]  /*8690*/  SHF.R.S32.HI R33, RZ, 0x1f, R37.reuse ;  /* 0x0000001fff217819 */ /* 0x100fe20000011425 */
[----:B------:R-:W-:Y:S01]  /*86a0*/  IMAD.MOV R37, RZ, RZ, -R37 ;  /* 0x000000ffff257224 */ /* 0x000fe200078e0a25 */
[----:B------:R-:W-:Y:S01]  /*86b0*/  ULDC.64 UR6, c[0x0][0xbc8] ;  /* 0x0002f20000067ab9 */ /* 0x000fe20000000a00 */
[----:B------:R-:W-:Y:S01]  /*86c0*/  IMAD R8, R8, UR4, RZ ;  /* 0x0000000408087c24 */ /* 0x000fe2000f8e02ff */
[----:B------:R-:W-:Y:S01]  /*86d0*/  IADD3.X R35, R33, R9, R44, P2, !PT ;  /* 0x0000000921237210 */ /* 0x000fe200017fe42c */
[----:B------:R-:W-:-:S02]  /*86e0*/  IMAD.IADD R23, R23, 0x1, R47 ;  /* 0x0000000117177824 */ /* 0x000fc400078e022f */
[C-C-:B------:R-:W-:Y:S02]  /*86f0*/  IMAD R33, R27.reuse, R37, R36.reuse ;  /* 0x000000251b217224 */ /* 0x140fe400078e0224 */
[----:B------:R-:W-:Y:S02]  /*8700*/  IMAD R37, R27, R46, R36 ;  /* 0x0000002e1b257224 */ /* 0x000fe400078e0224 */
[C---:B------:R-:W-:Y:S01]  /*8710*/  IMAD R47, R45.reuse, UR5, R8 ;  /* 0x000000052d2f7c24 */ /* 0x040fe2000f8e0208 */
[----:B------:R-:W3:Y:S01]  /*8720*/  S2UR UR5, SR_CgaCtaId ;  /* 0x00000000000579c3 */ /* 0x000ee20000008800 */
[----:B------:R-:W-:Y:S01]  /*8730*/  IMAD.WIDE.U32 R8, R45, UR4, R22 ;  /* 0x000000042d087c25 */ /* 0x000fe2000f8e0016 */
[----:B------:R-:W-:Y:S01]  /*8740*/  SHF.R.S32.HI R22, RZ, 0x1f, R33 ;  /* 0x0000001fff167819 */ /* 0x000fe20000011421 */
[----:B------:R-:W-:Y:S01]  /*8750*/  UMOV UR4, 0x400 ;  /* 0x0000040000047882 */ /* 0x000fe20000000000 */
[----:B------:R-:W-:Y:S01]  /*8760*/  SHF.R.S32.HI R23, RZ, 0x1f, R37 ;  /* 0x0000001fff177819 */ /* 0x000fe20000011425 */
[----:B------:R-:W-:-:S02]  /*8770*/  IMAD.IADD R9, R9, 0x1, R47 ;  /* 0x0000000109097824 */ /* 0x000fc400078e022f */
[----:B------:R-:W-:Y:S02]  /*8780*/  IMAD R22, R22, UR6, RZ ;  /* 0x0000000616167c24 */ /* 0x000fe4000f8e02ff */
[----:B------:R-:W-:Y:S02]  /*8790*/  IMAD R36, R23, UR8, RZ ;  /* 0x0000000817247c24 */ /* 0x000fe4000f8e02ff */
[C---:B------:R-:W-:Y:S01]  /*87a0*/  IMAD R23, R33.reuse, UR7, R22 ;  /* 0x0000000721177c24 */ /* 0x040fe2000f8e0216 */
[----:B0-----:R-:W-:Y:S01]  /*87b0*/  SEL R22, R40, R39, P0 ;  /* 0x0000002728167207 */ /* 0x001fe20000000000 */
[----:B------:R-:W-:Y:S01]  /*87c0*/  IMAD.WIDE.U32 R34, R33, UR6, R34 ;  /* 0x0000000621227c25 */ /* 0x000fe2000f8e0022 */
[----:B------:R-:W-:-:S03]  /*87d0*/  ULDC.64 UR6, c[0x0][0xba8] ;  /* 0x0002ea0000067ab9 */ /* 0x000fc60000000a00 */
[C---:B------:R-:W-:Y:S02]  /*87e0*/  IMAD R33, R37.reuse, UR9, R36 ;  /* 0x0000000925217c24 */ /* 0x040fe4000f8e0224 */
[----:B------:R-:W-:Y:S01]  /*87f0*/  IMAD.WIDE.U32 R36, R37, UR8, R8 ;  /* 0x0000000825247c25 */ /* 0x000fe2000f8e0008 */
[----:B------:R-:W-:Y:S01]  /*8800*/  SEL R8, R39, R40, P0 ;  /* 0x0000002827087207 */ /* 0x000fe20000000000 */
[----:B------:R-:W-:Y:S01]  /*8810*/  ULDC.64 UR8, c[0x0][0xb00] ;  /* 0x0002c00000087ab9 */ /* 0x000fe20000000a00 */
[C---:B------:R-:W-:Y:S01]  /*8820*/  LEA R40, P2, R34.reuse, UR6, 0x2 ;  /* 0x0000000622287c11 */ /* 0x040fe2000f8410ff */
[----:B------:R-:W-:Y:S01]  /*8830*/  IMAD.IADD R23, R35, 0x1, R23 ;  /* 0x0000000123177824 */ /* 0x000fe200078e0217 */
[----:B------:R-:W-:Y:S01]  /*8840*/  IADD3 R9, R37, R33, RZ ;  /* 0x0000002125097210 */ /* 0x000fe20007ffe0ff */
[----:B------:R-:W-:Y:S01]  /*8850*/  ULDC UR6, c[0x0][0xa88] ;  /* 0x0002a20000067ab9 */ /* 0x000fe20000000800 */
[----:B---3--:R-:W-:Y:S01]  /*8860*/  ULEA UR4, UR5, UR4, 0x18 ;  /* 0x0000000405047291 */ /* 0x008fe2000f8ec03f */
[----:B------:R-:W-:Y:S01]  /*8870*/  SHFL.IDX PT, R44, R40, 0x1, 0x1c1f ;  /* 0x003c1f00282c7f89 */ /* 0x000fe200000e0000 */
[----:B------:R-:W-:Y:S01]  /*8880*/  LEA.HI.X R33, R34, UR7, R23, 0x2, P2 ;  /* 0x0000000722217c11 */ /* 0x000fe200090f1417 */
[----:B------:R-:W-:Y:S01]  /*8890*/  IMAD R50, R27, UR6, RZ ;  /* 0x000000061b327c24 */ /* 0x000fe2000f8e02ff */
[----:B------:R-:W-:Y:S01]  /*88a0*/  UIADD3 UR4, UR4, 0x12420, URZ ;  /* 0x0001242004047890 */ /* 0x000fe2000fffe03f */
[----:B------:R2:W-:Y:S01]  /*88b0*/  SHFL.IDX PT, R34, R40, RZ, 0x1c1f ;  /* 0x001c1fff28227589 */ /* 0x0005e200000e0000 */
[----:B------:R-:W-:-:S02]  /*88c0*/  LEA R52, P3, R36, UR8, 0x2 ;  /* 0x0000000824347c11 */ /* 0x000fc4000f8610ff */
[-C--:B------:R-:W-:Y:S01]  /*88d0*/  ISETP.GE.OR P2, PT, R29, R50.reuse, P1 ;  /* 0x000000321d00720c */ /* 0x080fe20000f46670 */
[----:B------:R-:W0:Y:S01]  /*88e0*/  SHFL.IDX PT, R35, R33, RZ, 0x1c1f ;  /* 0x001c1fff21237589 */ /* 0x000e2200000e0000 */
[-C--:B------:R-:W-:Y:S01]  /*88f0*/  ISETP.GE.OR P1, PT, R53, R50.reuse, P1 ;  /* 0x000000323500720c */ /* 0x080fe20000f26670 */
[----:B------:R-:W-:Y:S01]  /*8900*/  UPRMT UR4, URZ, 0x654, UR4 ;  /* 0x000006543f047896 */ /* 0x000fe20008000004 */
[----:B------:R-:W-:Y:S01]  /*8910*/  LEA.HI.X R54, R36, UR9, R9, 0x2, P3 ;  /* 0x0000000924367c11 */ /* 0x000fe200098f1409 */
[----:B------:R-:W3:Y:S01]  /*8920*/  SHFL.IDX PT, R45, R33, 0x1, 0x1c1f ;  /* 0x003c1f00212d7f89 */ /* 0x000ee200000e0000 */
[----:B------:R-:W-:Y:S02]  /*8930*/  ISETP.GE.AND P3, PT, R29, R50, PT ;  /* 0x000000321d00720c */ /* 0x000fe40003f66270 */
[----:B------:R-:W-:Y:S01]  /*8940*/  SEL R9, R38, R41, P0 ;  /* 0x0000002926097207 */ /* 0x000fe20000000000 */
[----:B------:R4:W4:Y:S01]  /*8950*/  SHFL.IDX PT, R46, R52, RZ, 0x1c1f ;  /* 0x001c1fff342e7589 */ /* 0x00092200000e0000 */
[----:B------:R-:W-:-:S02]  /*8960*/  SEL R23, R41, R38, P0 ;  /* 0x0000002629177207 */ /* 0x000fc40000000000 */
[----:B------:R-:W-:Y:S01]  /*8970*/  SYNCS.ARRIVE.TRANS64.RED.A1T0 RZ, [UR4], RZ ;  /* 0x000000ffffff79a7 */ /* 0x000fe20008100404 */
[----:B------:R0:W4:Y:S01]  /*8980*/  SHFL.IDX PT, R47, R54, RZ, 0x1c1f ;  /* 0x001c1fff362f7589 */ /* 0x00012200000e0000 */
[----:B-1----:R-:W-:Y:S02]  /*8990*/  SEL R36, R42, R49, P0 ;  /* 0x000000312a247207 */ /* 0x002fe40000000000 */
[----:B------:R-:W-:Y:S01]  /*89a0*/  SEL R38, R49, R42, P0 ;  /* 0x0000002a31267207 */ /* 0x000fe20000000000 */
[----:B------:R-:W-:Y:S01]  /*89b0*/  IMAD.SHL.U32 R49, R28, 0x2, RZ ;  /* 0x000000021c317824 */ /* 0x000fe200078e00ff */
[----:B------:R-:W-:Y:S02]  /*89c0*/  SEL R37, R32, R43, P0 ;  /* 0x0000002b20257207 */ /* 0x000fe40000000000 */
[----:B------:R-:W-:Y:S02]  /*89d0*/  SEL R39, R43, R32, P0 ;  /* 0x000000202b277207 */ /* 0x000fe40000000000 */
[----:B--2---:R-:W-:-:S02]  /*89e0*/  SEL R40, R31, R48, P0 ;  /* 0x000000301f287207 */ /* 0x004fc40000000000 */
[----:B------:R-:W-:Y:S01]  /*89f0*/  SEL R42, R48, R31, P0 ;  /* 0x0000001f302a7207 */ /* 0x000fe20000000000 */
[----:B0-----:R0:W-:Y:S01]  /*8a00*/  @!P2 ST.E desc[UR40][R34.64], R0 ;  /* 0x000000002200a985 */ /* 0x0011e2000c101928 */
[----:B------:R-:W-:Y:S02]  /*8a10*/  SEL R41, R30, R51, P0 ;  /* 0x000000331e297207 */ /* 0x000fe40000000000 */
[----:B------:R-:W-:Y:S01]  /*8a20*/  SEL R43, R51, R30, P0 ;  /* 0x0000001e332b7207 */ /* 0x000fe20000000000 */
[----:B---3--:R0:W-:Y:S01]  /*8a30*/  @!P1 ST.E desc[UR40][R44.64], R2 ;  /* 0x000000022c009985 */ /* 0x0081e2000c101928 */
        /* <DEDUP_REMOVED lines=8> */
[C---:B------:R-:W-:Y:S01]  /*8ac0*/  IADD3 R33, R49.reuse, 0x30, RZ ;  /* 0x0000003031217810 */ /* 0x040fe20007ffe0ff */
[----:B------:R-:W-:Y:S01]  /*8ad0*/  VIADD R34, R49, 0x38 ;  /* 0x0000003831227836 */ /* 0x000fe20000000000 */
[----:B------:R-:W-:Y:S02]  /*8ae0*/  ISETP.GE.AND P3, PT, R27, UR4, PT ;  /* 0x000000041b007c0c */ /* 0x000fe4000bf66270 */
[----:B------:R-:W-:-:S02]  /*8af0*/  ISETP.GE.AND P4, PT, R32, UR4, PT ;  /* 0x0000000420007c0c */ /* 0x000fc4000bf86270 */
[----:B------:R-:W-:Y:S02]  /*8b00*/  ISETP.GE.AND P5, PT, R33, UR4, PT ;  /* 0x0000000421007c0c */ /* 0x000fe4000bfa6270 */
[----:B------:R-:W-:Y:S01]  /*8b10*/  ISETP.GE.AND P6, PT, R34, UR4, PT ;  /* 0x0000000422007c0c */ /* 0x000fe2000bfc6270 */
[----:B----4-:R-:W-:Y:S02]  /*8b20*/  @!P1 IMAD.WIDE R28, R49, 0x4, R46 ;  /* 0x00000004311c9825 */ /* 0x010fe400078e022e */
[----:B------:R-:W-:-:S03]  /*8b30*/  @!P2 LEA.HI R0, R0, R0, RZ, 0x1 ;  /* 0x000000000000a211 */ /* 0x000fc600078f08ff */
[----:B------:R0:W-:Y:S01]  /*8b40*/  @!P1 ST.E.64 desc[UR40][R28.64], R4 ;  /* 0x000000041c009985 */ /* 0x0001e2000c101b28 */
[----:B------:R-:W-:Y:S02]  /*8b50*/  @!P2 LOP3.LUT R31, R0, 0xfffffffe, RZ, 0xc0, !PT ;  /* 0xfffffffe001fa812 */ /* 0x000fe400078ec0ff */
[----:B------:R-:W-:Y:S02]  /*8b60*/  IADD3 R0, R49, 0x10, RZ ;  /* 0x0000001031007810 */ /* 0x000fe40007ffe0ff */
[----:B------:R-:W-:Y:S01]  /*8b70*/  @!P3 LEA.HI R27, R27, R27, RZ, 0x1 ;  /* 0x0000001b1b1bb211 */ /* 0x000fe200078f08ff */
[----:B------:R-:W-:Y:S01]  /*8b80*/  @!P2 IMAD.WIDE R30, R31, 0x4, R46 ;  /* 0x000000041f1ea825 */ /* 0x000fe200078e022e */
[----:B------:R-:W-:Y:S02]  /*8b90*/  ISETP.GE.AND P1, PT, R0, UR4, PT ;  /* 0x0000000400007c0c */ /* 0x000fe4000bf26270 */
[----:B------:R-:W-:Y:S02]  /*8ba0*/  @!P4 LEA.HI R32, R32, R32, RZ, 0x1 ;  /* 0x000000202020c211 */ /* 0x000fe400078f08ff */
[----:B------:R1:W-:Y:S01]  /*8bb0*/  @!P2 ST.E.64 desc[UR40][R30.64], R6 ;  /* 0x000000061e00a985 */ /* 0x0003e2000c101b28 */
[----:B------:R-:W-:-:S02]  /*8bc0*/  ISETP.GE.AND P2, PT, R2, UR4, PT ;  /* 0x0000000402007c0c */ /* 0x000fc4000bf46270 */
[----:B------:R-:W-:Y:S02]  /*8bd0*/  @!P5 LEA.HI R33, R33, R33, RZ, 0x1 ;  /* 0x000000212121d211 */ /* 0x000fe400078f08ff */
[----:B------:R-:W-:Y:S02]  /*8be0*/  @!P6 LEA.HI R34, R34, R34, RZ, 0x1 ;  /* 0x000000222222e211 */ /* 0x000fe400078f08ff */
[----:B------:R-:W-:Y:S02]  /*8bf0*/  @!P3 LOP3.LUT R27, R27, 0xfffffffe, RZ, 0xc0, !PT ;  /* 0xfffffffe1b1bb812 */ /* 0x000fe400078ec0ff */
[----:B------:R-:W-:Y:S02]  /*8c00*/  @!P1 LEA.HI R0, R0, R0, RZ, 0x1 ;  /* 0x0000000000009211 */ /* 0x000fe400078f08ff */
[----:B------:R-:W-:Y:S01]  /*8c10*/  @!P5 LOP3.LUT R33, R33, 0xfffffffe, RZ, 0xc0, !PT ;  /* 0xfffffffe2121d812 */ /* 0x000fe200078ec0ff */
[----:B0-----:R-:W-:Y:S01]  /*8c20*/  @!P3 IMAD.WIDE R28, R27, 0x4, R46 ;  /* 0x000000041b1cb825 */ /* 0x001fe200078e022e */
[----:B------:R-:W-:-:S02]  /*8c30*/  @!P1 LOP3.LUT R5, R0, 0xfffffffe, RZ, 0xc0, !PT ;  /* 0xfffffffe00059812 */ /* 0x000fc400078ec0ff */
[----:B------:R-:W-:Y:S02]  /*8c40*/  @!P2 LEA.HI R2, R2, R2, RZ, 0x1 ;  /* 0x000000020202a211 */ /* 0x000fe400078f08ff */
[----:B-1----:R-:W-:Y:S01]  /*8c50*/  @!P4 LOP3.LUT R31, R32, 0xfffffffe, RZ, 0xc0, !PT ;  /* 0xfffffffe201fc812 */ /* 0x002fe200078ec0ff */
[--C-:B------:R-:W-:Y:S01]  /*8c60*/  @!P1 IMAD.WIDE R4, R5, 0x4, R46.reuse ;  /* 0x0000000405049825 */ /* 0x100fe200078e022e */
[----:B------:R-:W-:Y:S02]  /*8c70*/  @!P2 LOP3.LUT R7, R2, 0xfffffffe, RZ, 0xc0, !PT ;  /* 0xfffffffe0207a812 */ /* 0x000fe400078ec0ff */
[----:B------:R-:W-:Y:S01]  /*8c80*/  @!P6 LOP3.LUT R35, R34, 0xfffffffe, RZ, 0xc0, !PT ;  /* 0xfffffffe2223e812 */ /* 0x000fe200078ec0ff */
[--C-:B------:R-:W-:Y:S01]  /*8c90*/  @!P4 IMAD.WIDE R30, R31, 0x4, R46.reuse ;  /* 0x000000041f1ec825 */ /* 0x100fe200078e022e */
[----:B------:R1:W-:Y:S03]  /*8ca0*/  @!P1 ST.E.64 desc[UR40][R4.64], R8 ;  /* 0x0000000804009985 */ /* 0x0003e6000c101b28 */
[----:B------:R-:W-:-:S04]  /*8cb0*/  @!P2 IMAD.WIDE R6, R7, 0x4, R46 ;  /* 0x000000040706a825 */ /* 0x000fc800078e022e */
[--C-:B------:R-:W-:Y:S01]  /*8cc0*/  @!P5 IMAD.WIDE R32, R33, 0x4, R46.reuse ;  /* 0x000000042120d825 */ /* 0x100fe200078e022e */
[----:B------:R1:W-:Y:S03]  /*8cd0*/  @!P2 ST.E.64 desc[UR40][R6.64], R22 ;  /* 0x000000160600a985 */ /* 0x0003e6000c101b28 */
[----:B------:R-:W-:Y:S01]  /*8ce0*/  @!P6 IMAD.WIDE R34, R35, 0x4, R46 ;  /* 0x000000042322e825 */ /* 0x000fe200078e022e */
[----:B------:R1:W-:Y:S04]  /*8cf0*/  @!P3 ST.E.64 desc[UR40][R28.64], R36 ;  /* 0x000000241c00b985 */ /* 0x0003e8000c101b28 */
[----:B------:R1:W-:Y:S04]  /*8d00*/  @!P4 ST.E.64 desc[UR40][R30.64], R38 ;  /* 0x000000261e00c985 */ /* 0x0003e8000c101b28 */
[----:B------:R1:W-:Y:S04]  /*8d10*/  @!P5 ST.E.64 desc[UR40][R32.64], R40 ;  /* 0x000000282000d985 */ /* 0x0003e8000c101b28 */
[----:B------:R1:W-:Y:S02]  /*8d20*/  @!P6 ST.E.64 desc[UR40][R34.64], R42 ;  /* 0x0000002a2200e985 */ /* 0x0003e4000c101b28 */
.L_x_13586:
[----:B------:R-:W-:Y:S05]  /*8d30*/  BSYNC B0 ;  /* 0x0000000000007941 */ /* 0x000fea0003800000 */
.L_x_13585:
        /* <DEDUP_REMOVED lines=19> */
[----:B-123--:R-:W-:Y:S06]  /*8e70*/  @P1 BRA `(.L_x_13557) ;  /* 0x0000004c00a41947 */ /* 0x00efec0003800000 */
[C---:B0-----:R-:W-:Y:S01]  /*8e80*/  VIADD R0, R49.reuse, 0x8 ;  /* 0x0000000831007836 */ /* 0x041fe20000000000 */
        /* <DEDUP_REMOVED lines=8> */
[----:B------:R-:W-:Y:S02]  /*8f10*/  ISETP.GE.AND P2, PT, R2, UR4, PT ;  /* 0x0000000402007c0c */ /* 0x000fe4000bf46270 */
[----:B------:R-:W-:-:S02]  /*8f20*/  ISETP.GE.AND P0, PT, R49, UR4, PT ;  /* 0x0000000431007c0c */ /* 0x000fc4000bf06270 */
[----:B------:R-:W-:Y:S02]  /*8f30*/  ISETP.GE.AND P4, PT, R8, UR4, PT ;  /* 0x0000000408007c0c */ /* 0x000fe4000bf86270 */
[----:B------:R-:W-:Y:S02]  /*8f40*/  ISETP.GE.AND P5, PT, R10, UR4, PT ;  /* 0x000000040a007c0c */ /* 0x000fe4000bfa6270 */
[----:B------:R-:W-:Y:S02]  /*8f50*/  ISETP.GE.AND P6, PT, R11, UR4, PT ;  /* 0x000000040b007c0c */ /* 0x000fe4000bfc6270 */
[----:B------:R-:W-:-:S03]  /*8f60*/  @!P1 LEA.HI R0, R0, R0, RZ, 0x1 ;  /* 0x0000000000009211 */ /* 0x000fc600078f08ff */
[----:B------:R-:W-:Y:S02]  /*8f70*/  @!P2 LEA.HI R4, R2, R2, RZ, 0x1 ;  /* 0x000000020204a211 */ /* 0x000fe400078f08ff */
[----:B------:R-:W-:Y:S01]  /*8f80*/  @!P1 LOP3.LUT R5, R0, 0xfffffffe, RZ, 0xc0, !PT ;  /* 0xfffffffe00059812 */ /* 0x000fe200078ec0ff */
[----:B------:R-:W-:Y:S01]  /*8f90*/  @!P0 IMAD.WIDE R2, R49, 0x4, R30 ;  /* 0x0000000431028825 */ /* 0x000fe200078e021e */
[----:B------:R-:W-:Y:S02]  /*8fa0*/  @!P3 LEA.HI R0, R6, R6, RZ, 0x1 ;  /* 0x000000060600b211 */ /* 0x000fe400078f08ff */
[----:B------:R-:W-:Y:S02]  /*8fb0*/  @!P4 LEA.HI R8, R8, R8, RZ, 0x1 ;  /* 0x000000080808c211 */ /* 0x000fe400078f08ff */
[----:B------:R-:W-:Y:S01]  /*8fc0*/  @!P3 LOP3.LUT R9, R0, 0xfffffffe, RZ, 0xc0, !PT ;  /* 0xfffffffe0009b812 */ /* 0x000fe200078ec0ff */
[----:B------:R0:W-:Y:S01]  /*8fd0*/  @!P0 ST.E.64 desc[UR40][R2.64], R22 ;  /* 0x0000001602008985 */ /* 0x0001e2000c101b28 */
[----:B------:R-:W-:-:S02]  /*8fe0*/  @!P5 LEA.HI R10, R10, R10, RZ, 0x1 ;  /* 0x0000000a0a0ad211 */ /* 0x000fc400078f08ff */
[----:B------:R-:W-:Y:S01]  /*8ff0*/  @!P2 LOP3.LUT R7, R4, 0xfffffffe, RZ, 0xc0, !PT ;  /* 0xfffffffe0407a812 */ /* 0x000fe200078ec0ff */
[--C-:B------:R-:W-:Y:S01]  /*9000*/  @!P1 IMAD.WIDE R4, R5, 0x4, R30.reuse ;  /* 0x0000000405049825 */ /* 0x100fe200078e021e */
[----:B------:R-:W-:Y:S02]  /*9010*/  @!P6 LEA.HI R0, R11, R11, RZ, 0x1 ;  /* 0x0000000b0b00e211 */ /* 0x000fe400078f08ff */
[----:B------:R-:W-:Y:S01]  /*9020*/  @!P4 LOP3.LUT R11, R8, 0xfffffffe, RZ, 0xc0, !PT ;  /* 0xfffffffe080bc812 */ /* 0x000fe200078ec0ff */
[--C-:B------:R-:W-:Y:S01]  /*9030*/  @!P2 IMAD.WIDE R6, R7, 0x4, R30.reuse ;  /* 0x000000040706a825 */ /* 0x100fe200078e021e */
[----:B------:R-:W-:Y:S01]  /*9040*/  @!P5 LOP3.LUT R19, R10, 0xfffffffe, RZ, 0xc0, !PT ;  /* 0xfffffffe0a13d812 */ /* 0x000fe200078ec0ff */
[----:B------:R1:W-:Y:S01]  /*9050*/  @!P1 ST.E.64 desc[UR40][R4.64], R28 ;  /* 0x0000001c04009985 */ /* 0x0003e2000c101b28 */
[----:B------:R-:W-:Y:S01]  /*9060*/  IADD3 R49, R49, 0x38, RZ ;  /* 0x0000003831317810 */ /* 0x000fe20007ffe0ff */
[--C-:B------:R-:W-:Y:S01]  /*9070*/  @!P3 IMAD.WIDE R8, R9, 0x4, R30.reuse ;  /* 0x000000040908b825 */ /* 0x100fe200078e021e */
[----:B0-----:R-:W-:Y:S01]  /*9080*/  @!P6 LOP3.LUT R23, R0, 0xfffffffe, RZ, 0xc0, !PT ;  /* 0xfffffffe0017e812 */ /* 0x001fe200078ec0ff */
[----:B------:R0:W-:Y:S02]  /*9090*/  @!P2 ST.E.64 desc[UR40][R6.64], R26 ;  /* 0x0000001a0600a985 */ /* 0x0001e4000c101b28 */
[--C-:B------:R-:W-:Y:S01]  /*90a0*/  @!P4 IMAD.WIDE R2, R11, 0x4, R30.reuse ;  /* 0x000000040b02c825 */ /* 0x100fe200078e021e */
[----:B------:R-:W-:Y:S01]  /*90b0*/  ISETP.GE.AND P0, PT, R49, UR4, PT ;  /* 0x0000000431007c0c */ /* 0x000fe2000bf06270 */
[----:B------:R0:W-:Y:S02]  /*90c0*/  @!P3 ST.E.64 desc[UR40][R8.64], R14 ;  /* 0x0000000e0800b985 */ /* 0x0001e4000c101b28 */
[----:B------:R-:W-:-:S02]  /*90d0*/  @!P6 IMAD.WIDE R10, R23, 0x4, R30 ;  /* 0x00000004170ae825 */ /* 0x000fc400078e021e */
[----:B------:R0:W-:Y:S02]  /*90e0*/  @!P4 ST.E.64 desc[UR40][R2.64], R24 ;  /* 0x000000180200c985 */ /* 0x0001e4000c101b28 */
        /* <DEDUP_REMOVED lines=9> */
.L_x_13584:
        /* <DEDUP_REMOVED lines=58> */
.L_x_13555:
        /* <DEDUP_REMOVED lines=18> */
.L_x_13587:
[----:B------:R-:W-:Y:S01]  /*9640*/  ULDC UR7, c[0x0][0xc50] ;  /* 0x0003140000077ab9 */ /* 0x000fe20000000800 */
[----:B------:R-:W-:Y:S01]  /*9650*/  UMOV UR39, UR6 ;  /* 0x0000000600277c82 */ /* 0x000fe20008000000 */
[----:B------:R-:W-:-:S11]  /*9660*/  UISETP.NE.AND UP0, UPT, UR7, 0x1, UPT ;  /* 0x000000010700788c */ /* 0x000fd6000bf05270 */
[----:B------:R-:W-:Y:S01]  /*9670*/  @UP0 ULDC UR4, c[0x0][0xc54] ;  /* 0x0003150000040ab9 */ /* 0x000fe20000000800 */
[----:B------:R-:W-:Y:S01]  /*9680*/  @UP0 ULDC UR8, c[0x0][0xc58] ;  /* 0x0003160000080ab9 */ /* 0x000fe20000000800 */
[----:B------:R-:W-:-:S04]  /*9690*/  UIMAD.WIDE.U32 UR4, UR6, UR4, URZ ;  /* 0x00000004060472a5 */ /* 0x000fc8000f8e003f */
[----:B------:R-:W-:-:S12]  /*96a0*/  @UP0 USHF.R.U32.HI UR39, URZ, UR8, UR5 ;  /* 0x000000083f270299 */ /* 0x000fd80008011605 */
.L_x_13588:
        /* <DEDUP_REMOVED lines=44> */
[----:B0-----:R-:W-:Y:S01]  /*9970*/  IADD3 R3, R2, 0xffffffe, RZ ;  /* 0x0ffffffe02037810 */ /* 0x001fe20007ffe0ff */
[----:B------:R-:W-:-:S05]  /*9980*/  IMAD.MOV R2, RZ, RZ, -R5 ;  /* 0x000000ffff027224 */ /* 0x000fca00078e0a05 */
        /* <DEDUP_REMOVED lines=18> */
.L_x_13590:
        /* <DEDUP_REMOVED lines=34> */
.L_x_13591:
        /* <DEDUP_REMOVED lines=13> */
[----:B------:R-:W-:Y:S01]  /*9da0*/  IMAD.U32 R7, RZ, RZ, UR7 ;  /* 0x00000007ff077e24 */ /* 0x000fe2000f8e00ff */
[----:B------:R-:W-:Y:S01]  /*9db0*/  MOV R13, RZ ;  /* 0x000000ff000d7202 */ /* 0x000fe20000000f00 */
[----:B------:R-:W-:-:S02]  /*9dc0*/  IMAD.U32 R11, RZ, RZ, UR5 ;  /* 0x00000005ff0b7e24 */ /* 0x000fc4000f8e00ff */
[----:B------:R-:W-:Y:S02]  /*9dd0*/  IMAD.MOV.U32 R8, RZ, RZ, 0x70 ;  /* 0x00000070ff087424 */ /* 0x000fe400078e00ff */
[----:B------:R-:W-:-:S07]  /*9de0*/  IMAD.MOV.U32 R12, RZ, RZ, 0x1 ;  /* 0x00000001ff0c7424 */ /* 0x000fce00078e00ff */
[----:B------:R-:W-:-:S07]  /*9df0*/  LEPC R20, `(.L_x_13592) ;  /* 0x000000001014794e */ /* 0x000fce0000000000 */
[----:B0----5:R-:W-:Y:S05]  /*9e00*/  CALL.ABS.NOINC R2 ;  /* 0x0000000002007343 */ /* 0x021fea0003c00000 */
.L_x_13592:
        /* <DEDUP_REMOVED lines=20> */
.L_x_13593:
        /* <DEDUP_REMOVED lines=18> */
.L_x_13594:
[----:B------:R-:W0:Y:S01]  /*a070*/  LDC.64 R2, c[0x0][0x9f8] ;  /* 0x00027e00ff027b82 */ /* 0x000e220000000a00 */
[----:B------:R-:W-:Y:S01]  /*a080*/  IMAD.MOV.U32 R20, RZ, RZ, R19 ;  /* 0x000000ffff147224 */ /* 0x000fe200078e0013 */
[----:B0-----:R-:W-:-:S04]  /*a090*/  ISETP.NE.U32.AND P0, PT, R2, RZ, PT ;  /* 0x000000ff0200720c */ /* 0x001fc80003f05070 */
[----:B------:R-:W-:-:S13]  /*a0a0*/  ISETP.NE.AND.EX P0, PT, R3, RZ, PT, P0 ;  /* 0x000000ff0300720c */ /* 0x000fda0003f05300 */
[----:B------:R-:W0:Y:S02]  /*a0b0*/  @P0 LDC.64 R2, c[0x0][0x9f8] ;  /* 0x00027e00ff020b82 */ /* 0x000e240000000a00 */
[----:B0-----:R-:W-:-:S06]  /*a0c0*/  @P0 IMAD.WIDE R2, R19, 0x4, R2 ;  /* 0x0000000413020825 */ /* 0x001fcc00078e0202 */
[----:B------:R-:W0:Y:S01]  /*a0d0*/  LDC R19, c[0x0][0x430] ;  /* 0x00010c00ff137b82 */ /* 0x000e220000000800 */
[----:B------:R-:W2:Y:S01]  /*a0e0*/  @P0 LDG.E R20, desc[UR40][R2.64] ;  /* 0x0000002802140981 */ /* 0x000ea2000c1e1900 */
[----:B------:R-:W-:Y:S01]  /*a0f0*/  UMOV UR4, 0xffffffff ;  /* 0xffffffff00047882 */ /* 0x000fe20000000000 */
[C---:B------:R-:W-:Y:S01]  /*a100*/  LOP3.LUT R18, R17.reuse, 0x7f, RZ, 0xc0, !PT ;  /* 0x0000007f11127812 */ /* 0x040fe200078ec0ff */
[----:B------:R-:W-:Y:S01]  /*a110*/  IMAD.SHL.U32 R10, R17, 0x20, RZ ;  /* 0x00000020110a7824 */ /* 0x000fe200078e00ff */
[----:B------:R-:W-:Y:S02]  /*a120*/  LOP3.LUT R0, R0, 0xfffffff7, RZ, 0xc0, !PT ;  /* 0xfffffff700007812 */ /* 0x000fe400078ec0ff */
[----:B------:R-:W-:Y:S02]  /*a130*/  SHF.R.U32.HI R29, RZ, 0x2, R18 ;  /* 0x00000002ff1d7819 */ /* 0x000fe40000011612 */
[----:B0-----:R-:W-:-:S13]  /*a140*/  ISETP.NE.AND P2, PT, R19, 0x1, PT ;  /* 0x000000011300780c */ /* 0x001fda0003f45270 */
[----:B------:R-:W-:Y:S01]  /*a150*/  @P2 LOP3.LUT R0, R0, 0x8, RZ, 0xfc, !PT ;  /* 0x0000000800002812 */ /* 0x000fe200078efcff */
[----:B--2---:R0:W-:Y:S01]  /*a160*/  STL [R1+0x8], R20 ;  /* 0x0000081401007387 */ /* 0x0041e20000100800 */
[----:B------:R-:W-:Y:S05]  /*a170*/  BRA.DIV UR4, `(.L_x_13595) ;  /* 0x0000003e04647947 */ /* 0x000fea000b800000 */
.L_x_13647:
[----:B------:R-:W-:Y:S01]  /*a180*/  UMOV UR4, 0xa0 ;  /* 0x000000a000047882 */ /* 0x000fe20000000000 */
[----:B------:R-:W-:Y:S01]  /*a190*/  LOP3.LUT R26, R29, 0x60, R10, 0xf8, !PT ;  /* 0x000000601d1a7812 */ /* 0x000fe200078ef80a */
[----:B------:R-:W-:Y:S01]  /*a1a0*/  UIMAD UR4, UR48, UR4, -0xa0 ;  /* 0xffffff60300474a4 */ /* 0x000fe2000f8e0204 */
[----:B------:R-:W1:Y:S01]  /*a1b0*/  @P2 LDC R2, c[0x0][0x434] ;  /* 0x00010d00ff022b82 */ /* 0x000e620000000800 */
[----:B------:R-:W-:Y:S01]  /*a1c0*/  SHF.R.S32.HI R21, RZ, 0x1f, R20 ;  /* 0x0000001fff157819 */ /* 0x000fe20000011414 */
[----:B------:R-:W-:Y:S01]  /*a1d0*/  IMAD.MOV.U32 R4, RZ, RZ, RZ ;  /* 0x000000ffff047224 */ /* 0x000fe200078e00ff */
[C---:B------:R-:W-:Y:S02]  /*a1e0*/  LOP3.LUT R14, R26.reuse, 0x80, RZ, 0xfc, !PT ;  /* 0x000000801a0e7812 */ /* 0x040fe400078efcff */
[----:B------:R-:W-:-:S03]  /*a1f0*/  VIADD R5, R26, UR4 ;  /* 0x000000041a057c36 */ /* 0x000fc60008000000 */
[----:B------:R-:W2:Y:S08]  /*a200*/  @P2 LDC R3, c[0x0][0x438] ;  /* 0x00010e00ff032b82 */ /* 0x000eb00000000800 */
[----:B------:R-:W3:Y:S01]  /*a210*/  @P2 LDC R13, c[0x0][0x434] ;  /* 0x00010d00ff0d2b82 */ /* 0x000ee20000000800 */
[----:B------:R-:W-:-:S07]  /*a220*/  ISETP.GE.AND P1, PT, R5, UR36, PT ;  /* 0x0000002405007c0c */ /* 0x000fce000bf26270 */
[----:B------:R-:W4:Y:S01]  /*a230*/  @P2 LDC R15, c[0x0][0x438] ;  /* 0x00010e00ff0f2b82 */ /* 0x000f220000000800 */
[----:B-----5:R-:W-:Y:S01]  /*a240*/  IADD3 R5, R5, R16, RZ ;  /* 0x0000001005057210 */ /* 0x020fe20007ffe0ff */
[----:B------:R-:W-:Y:S01]  /*a250*/  IMAD.SHL.U32 R22, R17, 0x40, RZ ;  /* 0x0000004011167824 */ /* 0x000fe200078e00ff */
[----:B------:R-:W-:Y:S01]  /*a260*/  LOP3.LUT R0, R0, 0xfffffffd, RZ, 0xc0, !PT ;  /* 0xfffffffd00007812 */ /* 0x000fe200078ec0ff */
[----:B------:R0:W-:Y:S02]  /*a270*/  STL [R1+0x1c], R21 ;  /* 0x00001c1501007387 */ /* 0x0001e40000100800 */
[----:B-1----:R-:W-:Y:S02]  /*a280*/  @P2 IMAD.HI.U32 R2, R5, R2, RZ ;  /* 0x0000000205022227 */ /* 0x002fe400078e00ff */
[----:B------:R-:W1:Y:S01]  /*a290*/  @!P1 LDC.64 R8, c[0x0][0x428] ;  /* 0x00010a00ff089b82 */ /* 0x000e620000000a00 */
[----:B------:R0:W-:Y:S01]  /*a2a0*/  STL [R1+0x10], R14 ;  /* 0x0000100e01007387 */ /* 0x0001e20000100800 */
[----:B------:R-:W-:Y:S01]  /*a2b0*/  IMAD.MOV.U32 R11, RZ, RZ, R5 ;  /* 0x000000ffff0b7224 */ /* 0x000fe200078e0005 */
[----:B--2---:R-:W-:-:S04]  /*a2c0*/  @P2 SHF.R.U32.HI R11, RZ, R3, R2 ;  /* 0x00000003ff0b2219 */ /* 0x004fc80000011602 */
[----:B------:R-:W-:Y:S01]  /*a2d0*/  @!P1 SHF.R.S32.HI R3, RZ, 0x1f, R11 ;  /* 0x0000001fff039819 */ /* 0x000fe2000001140b */
[----:B------:R-:W2:Y:S01]  /*a2e0*/  @!P1 LDC.64 R6, c[0x0][0x418] ;  /* 0x00010600ff069b82 */ /* 0x000ea20000000a00 */
[----:B-1----:R-:W-:-:S04]  /*a2f0*/  @!P1 IMAD R2, R21, R8, RZ ;  /* 0x0000000815029224 */ /* 0x002fc800078e02ff */
[----:B------:R-:W-:Y:S02]  /*a300*/  @!P1 IMAD R9, R20, R9, R2 ;  /* 0x0000000914099224 */ /* 0x000fe400078e0202 */
[----:B------:R-:W-:-:S04]  /*a310*/  @!P1 IMAD.MOV.U32 R2, RZ, RZ, R11 ;  /* 0x000000ffff029224 */ /* 0x000fc800078e000b */
[----:B------:R-:W-:-:S04]  /*a320*/  @!P1 IMAD.WIDE.U32 R2, R20, R8, R2 ;  /* 0x0000000814029225 */ /* 0x000fc800078e0002 */
[----:B------:R-:W-:Y:S01]  /*a330*/  @!P1 IMAD.IADD R3, R3, 0x1, R9 ;  /* 0x0000000103039824 */ /* 0x000fe200078e0209 */
[----:B--2---:R-:W-:-:S04]  /*a340*/  @!P1 LEA R6, P0, R2, R6, 0x2 ;  /* 0x0000000602069211 */ /* 0x004fc800078010ff */
[----:B------:R-:W-:Y:S02]  /*a350*/  @!P1 LEA.HI.X R7, R2, R7, R3, 0x2, P0 ;  /* 0x0000000702079211 */ /* 0x000fe400000f1403 */
[----:B------:R-:W-:-:S03]  /*a360*/  IADD3 R3, R14, UR4, RZ ;  /* 0x000000040e037c10 */ /* 0x000fc6000fffe0ff */
[----:B------:R1:W5:Y:S01]  /*a370*/  @!P1 LDG.E R4, desc[UR40][R6.64] ;  /* 0x0000002806049981 */ /* 0x000362000c1e1900 */
[C---:B------:R-:W-:Y:S01]  /*a380*/  ISETP.GE.AND P0, PT, R3.reuse, UR36, PT ;  /* 0x0000002403007c0c */ /* 0x040fe2000bf06270 */
[----:B------:R-:W-:-:S03]  /*a390*/  IMAD.IADD R12, R3, 0x1, R16 ;  /* 0x00000001030c7824 */ /* 0x000fc600078e0210 */
[----:B------:R-:W-:Y:S01]  /*a3a0*/  ISETP.GT.U32.OR P0, PT, R14, 0x9f, P0 ;  /* 0x0000009f0e00780c */ /* 0x000fe20000704470 */
[----:B---3--:R-:W-:-:S04]  /*a3b0*/  @P2 IMAD.HI.U32 R2, R12, R13, RZ ;  /* 0x0000000d0c022227 */ /* 0x008fc800078e00ff */
[----:B------:R-:W-:Y:S01]  /*a3c0*/  IMAD.MOV.U32 R13, RZ, RZ, R12 ;  /* 0x000000ffff0d7224 */ /* 0x000fe200078e000c */
[----:B----4-:R-:W-:-:S07]  /*a3d0*/  @P2 SHF.R.U32.HI R13, RZ, R15, R2 ;  /* 0x0000000fff0d2219 */ /* 0x010fce0000011602 */
[----:B------:R-:W2:Y:S01]  /*a3e0*/  @!P0 LDC.64 R8, c[0x0][0x428] ;  /* 0x00010a00ff088b82 */ /* 0x000ea20000000a00 */
[----:B------:R-:W-:Y:S01]  /*a3f0*/  @!P0 SHF.R.S32.HI R3, RZ, 0x1f, R13 ;  /* 0x0000001fff038819 */ /* 0x000fe2000001140d */
[----:B--2---:R-:W-:-:S04]  /*a400*/  @!P0 IMAD R2, R21, R8, RZ ;  /* 0x0000000815028224 */ /* 0x004fc800078e02ff */
[----:B-1----:R-:W-:Y:S01]  /*a410*/  @!P0 IMAD R6, R20, R9, R2 ;  /* 0x0000000914068224 */ /* 0x002fe200078e0202 */
[----:B------:R-:W-:-:S05]  /*a420*/  @!P0 MOV R2, R13 ;  /* 0x0000000d00028202 */ /* 0x000fca0000000f00 */
[----:B------:R-:W-:Y:S02]  /*a430*/  @!P0 IMAD.WIDE.U32 R2, R20, R8, R2 ;  /* 0x0000000814028225 */ /* 0x000fe400078e0002 */
[----:B------:R-:W1:Y:S02]  /*a440*/  @!P0 LDC.64 R8, c[0x0][0x418] ;  /* 0x00010600ff088b82 */ /* 0x000e640000000a00 */
[----:B------:R-:W-:Y:S02]  /*a450*/  @!P0 IMAD.IADD R3, R6, 0x1, R3 ;  /* 0x0000000106038824 */ /* 0x000fe400078e0203 */
[----:B------:R-:W-:Y:S01]  /*a460*/  IMAD.MOV.U32 R6, RZ, RZ, RZ ;  /* 0x000000ffff067224 */ /* 0x000fe200078e00ff */
[----:B------:R-:W-:Y:S01]  /*a470*/  ULOP3.LUT UR4, UR42, 0x2, URZ, 0xfc, !UPT ;  /* 0x000000022a047892 */ /* 0x000fe2000f8efc3f */
[----:B-1----:R-:W-:-:S04]  /*a480*/  @!P0 LEA R8, P1, R2, R8, 0x2 ;  /* 0x0000000802088211 */ /* 0x002fc800078210ff */
[----:B------:R-:W-:-:S05]  /*a490*/  @!P0 LEA.HI.X R9, R2, R9, R3, 0x2, P1 ;  /* 0x0000000902098211 */ /* 0x000fca00008f1403 */
[----:B------:R1:W5:Y:S01]  /*a4a0*/  @!P0 LDG.E R6, desc[UR40][R8.64] ;  /* 0x0000002808068981 */ /* 0x000362000c1e1900 */
[----:B------:R-:W-:Y:S01]  /*a4b0*/  ISETP.GT.U32.AND P0, PT, R14, 0x9f, PT ;  /* 0x0000009f0e00780c */ /* 0x000fe20003f04070 */
[----:B------:R-:W-:Y:S01]  /*a4c0*/  IMAD.MOV R2, RZ, RZ, -R11 ;  /* 0x000000ffff027224 */ /* 0x000fe200078e0a0b */
[----:B------:R-:W-:-:S03]  /*a4d0*/  LOP3.LUT R3, R22, 0x180, RZ, 0xc0, !PT ;  /* 0x0000018016037812 */ /* 0x000fc600078ec0ff */
[----:B------:R-:W-:Y:S01]  /*a4e0*/  IMAD R5, R19, R2, R5 ;  /* 0x0000000213057224 */ /* 0x000fe200078e0205 */
[----:B------:R-:W-:Y:S01]  /*a4f0*/  SHF.R.U32.HI R2, RZ, 0x1, R17 ;  /* 0x00000001ff027819 */ /* 0x000fe20000011611 */
[----:B-1----:R-:W-:-:S03]  /*a500*/  IMAD.U32 R8, RZ, RZ, UR4 ;  /* 0x00000004ff087e24 */ /* 0x002fc6000f8e00ff */
[----:B------:R-:W-:-:S03]  /*a510*/  LOP3.LUT R2, R3, 0x30, R2, 0xf8, !PT ;  /* 0x0000003003027812 */ /* 0x000fc600078ef802 */
[----:B------:R-:W-:Y:S02]  /*a520*/  @P0 LOP3.LUT R0, R0, 0x2, RZ, 0xfc, !PT ;  /* 0x0000000200000812 */ /* 0x000fe400078efcff */
[----:B------:R-:W-:Y:S01]  /*a530*/  ISETP.NE.AND P0, PT, R8, 0x3, PT ;  /* 0x000000030800780c */ /* 0x000fe20003f05270 */
[----:B------:R-:W-:Y:S02]  /*a540*/  IMAD.U32 R8, RZ, RZ, UR39 ;  /* 0x00000027ff087e24 */ /* 0x000fe4000f8e00ff */
[----:B------:R-:W-:-:S03]  /*a550*/  IMAD.SHL.U32 R3, R17, 0x8, RZ ;  /* 0x0000000811037824 */ /* 0x000fc600078e00ff */
[----:B------:R-:W-:Y:S02]  /*a560*/  SHF.R.S32.HI R8, RZ, 0x1f, R8 ;  /* 0x0000001fff087819 */ /* 0x000fe40000011408 */
[----:B------:R-:W-:Y:S02]  /*a570*/  LOP3.LUT R3, R2, 0x30, R3, 0x78, !PT ;  /* 0x0000003002037812 */ /* 0x000fe400078e7803 */
[----:B------:R-:W-:Y:S01]  /*a580*/  LOP3.LUT R2, R10, 0x80, RZ, 0xc0, !PT ;  /* 0x000000800a027812 */ /* 0x000fe200078ec0ff */
[----:B------:R0:W-:Y:S01]  /*a590*/  STL [R1+0x14], R8 ;  /* 0x0000140801007387 */ /* 0x0001e20000100800 */
[----:B------:R-:W-:Y:S01]  /*a5a0*/  LOP3.LUT R22, R3, 0x640, R22, 0xf8, !PT ;  /* 0x0000064003167812 */ /* 0x000fe200078ef816 */
[----:B------:R-:W-:Y:S01]  /*a5b0*/  IMAD.SHL.U32 R3, R18, 0x10, RZ ;  /* 0x0000001012037824 */ /* 0x000fe200078e00ff */
[----:B------:R-:W-:Y:S02]  /*a5c0*/  LOP3.LUT R2, R2, 0x10, R17, 0xf8, !PT ;  /* 0x0000001002027812 */ /* 0x000fe400078ef811 */
[----:B------:R-:W-:-:S02]  /*a5d0*/  SHF.L.U32 R9, R17, 0x2, RZ ;  /* 0x0000000211097819 */ /* 0x000fc400000006ff */
[----:B------:R-:W-:Y:S02]  /*a5e0*/  LOP3.LUT R3, R3, 0x600, RZ, 0xc0, !PT ;  /* 0x0000060003037812 */ /* 0x000fe400078ec0ff */
[----:B------:R-:W-:Y:S02]  /*a5f0*/  IADD3 R7, -R13, RZ, RZ ;  /* 0x000000ff0d077210 */ /* 0x000fe40007ffe1ff */
[----:B------:R-:W-:Y:S02]  /*a600*/  LOP3.LUT R2, R2, 0x10, R9, 0x78, !PT ;  /* 0x0000001002027812 */ /* 0x000fe400078e7809 */
[----:B------:R-:W-:Y:S01]  /*a610*/  LOP3.LUT R9, R3, 0x60, R10, 0xf8, !PT ;  /* 0x0000006003097812 */ /* 0x000fe200078ef80a */
[----:B------:R-:W-:Y:S01]  /*a620*/  IMAD R7, R19, R7, R12 ;  /* 0x0000000713077224 */ /* 0x000fe200078e020c */
[----:B------:R-:W-:Y:S02]  /*a630*/  MOV R12, UR48 ;  /* 0x00000030000c7c02 */ /* 0x000fe40008000f00 */
[----:B------:R-:W-:-:S02]  /*a640*/  LOP3.LUT R9, R9, 0x100, R10, 0xf8, !PT ;  /* 0x0000010009097812 */ /* 0x000fc400078ef80a */
[----:B------:R-:W-:Y:S02]  /*a650*/  LOP3.LUT R0, R0, 0xfffffffb, RZ, 0xc0, !PT ;  /* 0xfffffffb00007812 */ /* 0x000fe400078ec0ff */
[----:B------:R-:W-:Y:S01]  /*a660*/  LOP3.LUT R19, R9, R2, RZ, 0xfc, !PT ;  /* 0x0000000209137212 */ /* 0x000fe200078efcff */
[----:B------:R-:W-:Y:S01]  /*a670*/  IMAD.SHL.U32 R2, R17, 0x10, RZ ;  /* 0x0000001011027824 */ /* 0x000fe200078e00ff */
[----:B------:R-:W-:Y:S01]  /*a680*/  SHF.R.U32.HI R17, RZ, 0x3, R17 ;  /* 0x00000003ff117819 */ /* 0x000fe20000011611 */
[----:B------:R-:W-:Y:S01]  /*a690*/  VIADD R12, R12, 0xffffffff ;  /* 0xffffffff0c0c7836 */ /* 0x000fe20000000000 */
[----:B------:R-:W-:Y:S01]  /*a6a0*/  @P0 LOP3.LUT R0, R0, 0x4, RZ, 0xfc, !PT ;  /* 0x0000000400000812 */ /* 0x000fe200078efcff */
[----:B0-----:R-:W-:Y:S06]  /*a6b0*/  @!P0 BRA `(.L_x_13596) ;  /* 0x0000000000048947 */ /* 0x001fec0003800000 */
[----:B------:R-:W-:Y:S01]  /*a6c0*/  BPT.TRAP 0x1 ;  /* 0x000000040000795c */ /* 0x000fe20000300000 */
.L_x_13596:
[----:B------:R-:W-:Y:S01]  /*a6d0*/  IMAD.MOV.U32 R8, RZ, RZ, 0x1 ;  /* 0x00000001ff087424 */ /* 0x000fe200078e00ff */
[----:B------:R-:W-:-:S04]  /*a6e0*/  SHF.R.S32.HI R20, RZ, 0x1f, R5 ;  /* 0x0000001fff147819 */ /* 0x000fc80000011405 */
[----:B------:R-:W-:Y:S01]  /*a6f0*/  SHF.L.U32 R9, R8, 0x1f, RZ ;  /* 0x0000001f08097819 */ /* 0x000fe200000006ff */
[C---:B------:R-:W-:Y:S01]  /*a700*/  IMAD.SHL.U32 R8, R17.reuse, 0x80, RZ ;  /* 0x0000008011087824 */ /* 0x040fe200078e00ff */
[----:B------:R-:W-:Y:S02]  /*a710*/  SHF.L.U32 R17, R17, 0x4, RZ ;  /* 0x0000000411117819 */ /* 0x000fe400000006ff */
[----:B------:R-:W0:Y:S02]  /*a720*/  SYNCS.PHASECHK.TRANS64.TRYWAIT P0, [UR44+0x12480], R9 ;  /* 0x01248009ff0075a7 */ /* 0x000e24000800016c */
[----:B------:R-:W-:-:S04]  /*a730*/  LOP3.LUT R8, R8, 0x180, RZ, 0xc0, !PT ;  /* 0x0000018008087812 */ /* 0x000fc800078ec0ff */
[----:B------:R-:W-:Y:S02]  /*a740*/  LOP3.LUT R8, R8, 0x30, R2, 0xf8, !PT ;  /* 0x0000003008087812 */ /* 0x000fe400078ef802 */
[----:B------:R-:W-:Y:S02]  /*a750*/  LOP3.LUT R2, R2, 0x40, RZ, 0xc0, !PT ;  /* 0x0000004002027812 */ /* 0x000fe400078ec0ff */
[----:B------:R-:W-:-:S04]  /*a760*/  LOP3.LUT R8, R8, 0x30, R17, 0x78, !PT ;  /* 0x0000003008087812 */ /* 0x000fc800078e7811 */
[----:B------:R-:W-:-:S05]  /*a770*/  IADD3 R2, R8, R3, R2 ;  /* 0x0000000308027210 */ /* 0x000fca0007ffe002 */
[----:B------:R1:W-:Y:S02]  /*a780*/  STL [R1+0x18], R2 ;  /* 0x0000180201007387 */ /* 0x0003e40000100800 */
[----:B01----:R-:W-:Y:S05]  /*a790*/  @!P0 BRA `(.L_x_13597) ;  /* 0x0000003400fc8947 */ /* 0x003fea0003800000 */
.L_x_13648:
[----:B------:R-:W2:Y:S01]  /*a7a0*/  LDL R11, [R1+0x14] ;  /* 0x00001400010b7983 */ /* 0x000ea20000100800 */
[----:B------:R-:W-:Y:S01]  /*a7b0*/  ULDC.64 UR4, c[0x0][0x328] ;  /* 0x0000ca0000047ab9 */ /* 0x000fe20000000a00 */
[----:B-----5:R-:W-:Y:S01]  /*a7c0*/  SHF.R.S32.HI R24, RZ, 0x1f, R4 ;  /* 0x0000001fff187819 */ /* 0x020fe20000011404 */
[----:B------:R-:W-:Y:S01]  /*a7d0*/  IMAD R8, R20, UR4, RZ ;  /* 0x0000000414087c24 */ /* 0x000fe2000f8e02ff */
[----:B------:R-:W-:Y:S01]  /*a7e0*/  ULDC.64 UR6, c[0x0][0x338] ;  /* 0x0000ce0000067ab9 */ /* 0x000fe20000000a00 */
[C---:B0-----:R-:W-:Y:S01]  /*a7f0*/  IMAD.WIDE.U32 R2, R5.reuse, UR4, RZ ;  /* 0x0000000405027c25 */ /* 0x041fe2000f8e00ff */
[----:B------:R-:W-:Y:S01]  /*a800*/  SHF.R.S32.HI R21, RZ, 0x1f, R7 ;  /* 0x0000001fff157819 */ /* 0x000fe20000011407 */
[----:B------:R-:W0:Y:S01]  /*a810*/  S2R R14, SR_TID.X ;  /* 0x00000000000e7919 */ /* 0x000e220000002100 */
[----:B------:R-:W-:Y:S01]  /*a820*/  SHF.R.S32.HI R25, RZ, 0x1f, R6 ;  /* 0x0000001fff197819 */ /* 0x000fe20000011406 */
[----:B------:R-:W-:Y:S01]  /*a830*/  IMAD R8, R5, UR5, R8 ;  /* 0x0000000505087c24 */ /* 0x000fe2000f8e0208 */
[----:B------:R-:W1:Y:S01]  /*a840*/  LDC R15, c[0x0][0x2f4] ;  /* 0x0000bd00ff0f7b82 */ /* 0x000e620000000800 */
        /* <DEDUP_REMOVED lines=9> */
[----:B------:R-:W-:-:S03]  /*a8e0*/  ULDC.64 UR4, c[0x0][0x330] ;  /* 0x0000cc0000047ab9 */ /* 0x000fc60000000a00 */
[----:B------:R-:W-:Y:S01]  /*a8f0*/  IMAD.U32 R13, RZ, RZ, UR4 ;  /* 0x00000004ff0d7e24 */ /* 0x000fe2000f8e00ff */
[----:B------:R-:W-:Y:S01]  /*a900*/  IADD3 R3, R3, R10, RZ ;  /* 0x0000000a03037210 */ /* 0x000fe20007ffe0ff */
[----:B------:R-:W-:Y:S02]  /*a910*/  IMAD R10, R25, UR6, RZ ;  /* 0x00000006190a7c24 */ /* 0x000fe4000f8e02ff */
[----:B------:R-:W-:-:S04]  /*a920*/  IMAD.WIDE.U32 R2, R6, UR6, R2 ;  /* 0x0000000606027c25 */ /* 0x000fc8000f8e0002 */
[----:B------:R-:W-:Y:S02]  /*a930*/  IMAD R10, R6, UR7, R10 ;  /* 0x00000007060a7c24 */ /* 0x000fe4000f8e020a */
[----:B0-----:R-:W-:Y:S02]  /*a940*/  IMAD.SHL.U32 R14, R14, 0x10, RZ ;  /* 0x000000100e0e7824 */ /* 0x001fe400078e00ff */
[----:B------:R-:W-:-:S03]  /*a950*/  IMAD.IADD R3, R3, 0x1, R10 ;  /* 0x0000000103037824 */ /* 0x000fc600078e020a */
[----:B------:R-:W-:Y:S01]  /*a960*/  LOP3.LUT R14, R14, 0x30, RZ, 0xc0, !PT ;  /* 0x000000300e0e7812 */ /* 0x000fe200078ec0ff */
[----:B------:R-:W-:-:S03]  /*a970*/  IMAD.WIDE.U32 R2, R13, UR39, R2 ;  /* 0x000000270d027c25 */ /* 0x000fc6000f8e0002 */
[----:B-1----:R-:W-:Y:S02]  /*a980*/  ISETP.GE.AND P2, PT, R14, R15, PT ;  /* 0x0000000f0e00720c */ /* 0x002fe40003f46270 */
[----:B--2---:R-:W-:Y:S01]  /*a990*/  R2UR UR6, R11 ;  /* 0x000000000b0672ca */ /* 0x004fe200000e0000 */
[----:B------:R-:W-:-:S12]  /*a9a0*/  IMAD.WIDE.U32 R10, R13, UR39, R8 ;  /* 0x000000270d0a7c25 */ /* 0x000fd8000f8e0008 */
[----:B------:R-:W-:-:S03]  /*a9b0*/  UIMAD UR4, UR6, UR4, URZ ;  /* 0x00000004060472a4 */ /* 0x000fc6000f8e023f */
[----:B------:R-:W-:Y:S01]  /*a9c0*/  ULDC.64 UR6, c[0x0][0x318] ;  /* 0x0000c60000067ab9 */ /* 0x000fe20000000a00 */
[----:B------:R-:W-:Y:S01]  /*a9d0*/  UIMAD UR4, UR39, UR5, UR4 ;  /* 0x00000005270472a4 */ /* 0x000fe2000f8e0204 */
[----:B------:R-:W-:Y:S01]  /*a9e0*/  IMAD.U32 R17, RZ, RZ, UR7 ;  /* 0x00000007ff117e24 */ /* 0x000fe2000f8e00ff */
[----:B------:R-:W-:-:S04]  /*a9f0*/  IADD3 R9, P0, R10, UR6, RZ ;  /* 0x000000060a097c10 */ /* 0x000fc8000ff1e0ff */
[----:B------:R-:W-:Y:S02]  /*aa00*/  IADD3.X R10, R17, UR4, R11, P0, !PT ;  /* 0x00000004110a7c10 */ /* 0x000fe400087fe40b */
[----:B------:R-:W-:-:S04]  /*aa10*/  IADD3 R18, P0, R2, UR6, RZ ;  /* 0x0000000602127c10 */ /* 0x000fc8000ff1e0ff */
[----:B------:R-:W-:Y:S01]  /*aa20*/  IADD3.X R17, R17, UR4, R3, P0, !PT ;  /* 0x0000000411117c10 */ /* 0x000fe200087fe403 */
[----:B------:R-:W-:Y:S01]  /*aa30*/  UMOV UR4, 0xffffffff ;  /* 0xffffffff00047882 */ /* 0x000fe20000000000 */
[----:B------:R-:W-:-:S05]  /*aa40*/  MOV R3, 0xffffff60 ;  /* 0xffffff6000037802 */ /* 0x000fca0000000f00 */
[----:B------:R-:W-:-:S04]  /*aa50*/  IMAD R8, R12, R3, UR36 ;  /* 0x000000240c087e24 */ /* 0x000fc8000f8e0203 */
[----:B------:R-:W-:-:S05]  /*aa60*/  IMAD.IADD R8, R8, 0x1, -R29 ;  /* 0x0000000108087824 */ /* 0x000fca00078e0a1d */
[----:B------:R-:W-:Y:S01]  /*aa70*/  ISETP.GE.AND P4, PT, R8, 0x1, PT ;  /* 0x000000010800780c */ /* 0x000fe20003f86270 */
[----:B------:R-:W-:-:S12]  /*aa80*/  BRA.DIV UR4, `(.L_x_13598) ;  /* 0x00000036045c7947 */ /* 0x000fd8000b800000 */
[----:B------:R-:W2:Y:S01]  /*aa90*/  LDL R11, [R1+0x18] ;  /* 0x00001800010b7983 */ /* 0x000ea20000100800 */
[C---:B------:R-:W-:Y:S02]  /*aaa0*/  ISETP.LT.OR P0, PT, R8.reuse, 0x1, P2 ;  /* 0x000000010800780c */ /* 0x040fe40001701670 */
[----:B------:R-:W-:Y:S01]  /*aab0*/  ISETP.GE.AND P5, PT, R8, 0x81, PT ;  /* 0x000000810800780c */ /* 0x000fe20003fa6270 */
[----:B------:R-:W0:Y:S01]  /*aac0*/  S2R R12, SR_TID.X ;  /* 0x00000000000c7919 */ /* 0x000e220000002100 */
[----:B------:R-:W-:Y:S02]  /*aad0*/  LOP3.LUT R0, R0, 0xffffffef, RZ, 0xc0, !PT ;  /* 0xffffffef00007812 */ /* 0x000fe400078ec0ff */
[----:B------:R-:W-:Y:S01]  /*aae0*/  ISETP.GE.AND P3, PT, R8, 0x21, PT ;  /* 0x000000210800780c */ /* 0x000fe20003f66270 */
[----:B------:R-:W1:Y:S04]  /*aaf0*/  SHFL.IDX PT, R2, R9, RZ, 0x1c1f ;  /* 0x001c1fff09027589 */ /* 0x000e6800000e0000 */
[----:B------:R-:W3:Y:S04]  /*ab00*/  SHFL.IDX PT, R3, R10, RZ, 0x1c1f ;  /* 0x001c1fff0a037589 */ /* 0x000ee800000e0000 */
[----:B------:R-:W-:Y:S01]  /*ab10*/  SHFL.IDX PT, R17, R17, RZ, 0x1c1f ;  /* 0x001c1fff11117589 */ /* 0x000fe200000e0000 */
[----:B------:R-:W-:Y:S01]  /*ab20*/  @P5 LOP3.LUT R0, R0, 0x10, RZ, 0xfc, !PT ;  /* 0x0000001000005812 */ /* 0x000fe200078efcff */
[----:B0-----:R-:W-:-:S05]  /*ab30*/  IMAD.SHL.U32 R12, R12, 0x10, RZ ;  /* 0x000000100c0c7824 */ /* 0x001fca00078e00ff */
[----:B------:R-:W-:-:S04]  /*ab40*/  LOP3.LUT R12, R12, 0x30, RZ, 0xc0, !PT ;  /* 0x000000300c0c7812 */ /* 0x000fc800078ec0ff */
[----:B-1----:R-:W-:-:S04]  /*ab50*/  IADD3 R2, P1, R12, R2, RZ ;  /* 0x000000020c027210 */ /* 0x002fc80007f3e0ff */
[----:B---3--:R-:W-:Y:S01]  /*ab60*/  IADD3.X R3, RZ, R3, RZ, P1, !PT ;  /* 0x00000003ff037210 */ /* 0x008fe20000ffe4ff */
[----:B--2---:R-:W-:-:S05]  /*ab70*/  VIADD R11, R11, UR44 ;  /* 0x0000002c0b0b7c36 */ /* 0x004fca0008000000 */
[----:B------:R0:W-:Y:S01]  /*ab80*/  LDGSTS.E.BYPASS.LTC128B.128 [R11+0x5200], desc[UR40][R2.64], !P0 ;  /* 0x05200000020b7fae */ /* 0x0001e2000c101d68 */
[----:B------:R-:W-:-:S03]  /*ab90*/  ISETP.LT.OR P0, PT, R8, 0x21, P2 ;  /* 0x000000210800780c */ /* 0x000fc60001701670 */
[----:B------:R-:W-:Y:S04]  /*aba0*/  STL [R1], R11 ;  /* 0x0000000b01007387 */ /* 0x000fe80000100800 */
[----:B0-----:R-:W0:Y:S04]  /*abb0*/  SHFL.IDX PT, R2, R9, 0x1, 0x1c1f ;  /* 0x003c1f0009027f89 */ /* 0x001e2800000e0000 */
[----:B------:R-:W1:Y:S01]  /*abc0*/  SHFL.IDX PT, R3, R10, 0x1, 0x1c1f ;  /* 0x003c1f000a037f89 */ /* 0x000e6200000e0000 */
[----:B0-----:R-:W-:-:S05]  /*abd0*/  IADD3 R2, P1, R12, R2, RZ ;  /* 0x000000020c027210 */ /* 0x001fca0007f3e0ff */
[----:B-1----:R-:W-:-:S05]  /*abe0*/  IMAD.X R3, RZ, RZ, R3, P1 ;  /* 0x000000ffff037224 */ /* 0x002fca00008e0603 */
[----:B------:R0:W-:Y:S01]  /*abf0*/  LDGSTS.E.BYPASS.LTC128B.128 [R11+0x5a00], desc[UR40][R2.64], !P0 ;  /* 0x05a00000020b7fae */ /* 0x0001e2000c101d68 */
[----:B------:R-:W-:-:S03]  /*ac00*/  ISETP.LT.OR P0, PT, R8, 0x41, P2 ;  /* 0x000000410800780c */ /* 0x000fc60001701670 */
[----:B0-----:R-:W0:Y:S04]  /*ac10*/  SHFL.IDX PT, R2, R9, 0x2, 0x1c1f ;  /* 0x005c1f0009027f89 */ /* 0x001e2800000e0000 */
[----:B------:R-:W1:Y:S04]  /*ac20*/  SHFL.IDX PT, R3, R10, 0x2, 0x1c1f ;  /* 0x005c1f000a037f89 */ /* 0x000e6800000e0000 */
[----:B------:R-:W-:Y:S01]  /*ac30*/  SHFL.IDX PT, R10, R10, 0x3, 0x1c1f ;  /* 0x007c1f000a0a7f89 */ /* 0x000fe200000e0000 */
[----:B0-----:R-:W-:-:S05]  /*ac40*/  IADD3 R2, P1, R12, R2, RZ ;  /* 0x000000020c027210 */ /* 0x001fca0007f3e0ff */
[----:B-1----:R-:W-:-:S05]  /*ac50*/  IMAD.X R3, RZ, RZ, R3, P1 ;  /* 0x000000ffff037224 */ /* 0x002fca00008e0603 */
[----:B------:R0:W-:Y:S01]  /*ac60*/  LDGSTS.E.BYPASS.LTC128B.128 [R11+0x6200], desc[UR40][R2.64], !P0 ;  /* 0x06200000020b7fae */ /* 0x0001e2000c101d68 */
[----:B------:R-:W-:-:S03]  /*ac70*/  ISETP.LT.OR P0, PT, R8, 0x61, P2 ;  /* 0x000000610800780c */ /* 0x000fc60001701670 */
[----:B0-----:R-:W0:Y:S02]  /*ac80*/  SHFL.IDX PT, R2, R9, 0x3, 0x1c1f ;  /* 0x007c1f0009027f89 */ /* 0x001e2400000e0000 */
[----:B0-----:R-:W-:-:S04]  /*ac90*/  IADD3 R2, P1, R12, R2, RZ ;  /* 0x000000020c027210 */ /* 0x001fc80007f3e0ff */
[----:B------:R-:W-:Y:S02]  /*aca0*/  IADD3.X R3, RZ, R10, RZ, P1, !PT ;  /* 0x0000000aff037210 */ /* 0x000fe40000ffe4ff */
[----:B------:R-:W-:-:S03]  /*acb0*/  ISETP.GE.AND P1, PT, R8, 0x61, PT ;  /* 0x000000610800780c */ /* 0x000fc60003f26270 */
[----:B------:R0:W-:Y:S01]  /*acc0*/  LDGSTS.E.BYPASS.LTC128B.128 [R11+0x6a00], desc[UR40][R2.64], !P0 ;  /* 0x06a00000020b7fae */ /* 0x0001e2000c101d68 */
[----:B------:R-:W-:-:S03]  /*acd0*/  ISETP.GE.AND P0, PT, R8, 0x41, PT ;  /* 0x000000410800780c */ /* 0x000fc60003f06270 */
[----:B0-----:R1:W2:Y:S10]  /*ace0*/  SHFL.IDX PT, R2, R18, RZ, 0x1c1f ;  /* 0x001c1fff12027589 */ /* 0x0012b400000e0000 */
.L_x_13660:
[----:B------:R-:W3:Y:S01]  /*acf0*/  LDL R9, [R1] ;  /* 0x0000000001097983 */ /* 0x000ee20000100800 */
[----:B------:R-:W-:Y:S01]  /*ad00*/  ISETP.LT.OR P2, PT, R8, 0x81, P2 ;  /* 0x000000810800780c */ /* 0x000fe20001741670 */
[----:B------:R-:W4:Y:S02]  /*ad10*/  S2R R3, SR_TID.X ;  /* 0x0000000000037919 */ /* 0x000f240000002100 */
[----:B----4-:R-:W-:-:S05]  /*ad20*/  IMAD.SHL.U32 R3, R3, 0x10, RZ ;  /* 0x0000001003037824 */ /* 0x010fca00078e00ff */
[----:B------:R-:W-:-:S04]  /*ad30*/  LOP3.LUT R3, R3, 0x30, RZ, 0xc0, !PT ;  /* 0x0000003003037812 */ /* 0x000fc800078ec0ff */
[----:B--2---:R-:W-:-:S05]  /*ad40*/  IADD3 R2, P5, R3, R2, RZ ;  /* 0x0000000203027210 */ /* 0x004fca0007fbe0ff */
[----:B------:R-:W-:-:S05]  /*ad50*/  IMAD.X R3, RZ, RZ, R17, P5 ;  /* 0x000000ffff037224 */ /* 0x000fca00028e0611 */
[----:B------:R-:W-:Y:S01]  /*ad60*/  @!PT LDS RZ, [RZ] ;  /* 0x00000000fffff984 */ /* 0x000fe20000000800 */
[----:B------:R-:W-:Y:S01]  /*ad70*/  @!PT LDS RZ, [RZ] ;  /* 0x00000000fffff984 */ /* 0x000fe20000000800 */
[----:B------:R-:W-:Y:S01]  /*ad80*/  @!PT LDS RZ, [RZ] ;  /* 0x00000000fffff984 */ /* 0x000fe20000000800 */
[----:B---3--:R2:W-:Y:S01]  /*ad90*/  LDGSTS.E.BYPASS.LTC128B.128 [R9+0x7200], desc[UR40][R2.64], !P2 ;  /* 0x0720000002097fae */ /* 0x0085e2000d101d68 */
[----:B------:R-:W-:Y:S01]  /*ada0*/  NOP ;  /* 0x0000000000007918 */ /* 0x000fe20000000000 */
[----:B------:R-:W-:Y:S02]  /*adb0*/  SYNCS.ARRIVE.TRANS64.RED.A0T1 RZ, [UR44+0x12470], RZ ;  /* 0x012470ffffff79a7 */ /* 0x000fe4000820042c */
[----:B------:R-:W-:Y:S01]  /*adc0*/  ARRIVES.LDGSTSBAR.64.TRANSCNT [UR44+0x12470] ;  /* 0x01247000ff0079b0 */ /* 0x000fe20008000aac */
[----:B------:R-:W-:Y:S01]  /*add0*/  NOP ;  /* 0x0000000000007918 */ /* 0x000fe20000000000 */
[----:B------:R-:W-:-:S06]  /*ade0*/  ULOP3.LUT UR4, UR42, 0x2, URZ, 0xfc, !UPT ;  /* 0x000000022a047892 */ /* 0x000fcc000f8efc3f */
[----:B--2---:R-:W-:-:S05]  /*adf0*/  IMAD.U32 R9, RZ, RZ, UR4 ;  /* 0x00000004ff097e24 */ /* 0x004fca000f8e00ff */
[----:B------:R-:W-:-:S13]  /*ae00*/  ISETP.NE.AND P6, PT, R9, 0x3, PT ;  /* 0x000000030900780c */ /* 0x000fda0003fc5270 */
[----:B------:R-:W-:Y:S05]  /*ae10*/  @!P6 BRA `(.L_x_13599) ;  /* 0x000000000004e947 */ /* 0x000fea0003800000 */
[----:B------:R-:W-:Y:S01]  /*ae20*/  BPT.TRAP 0x1 ;  /* 0x000000040000795c */ /* 0x000fe20000300000 */
.L_x_13599:
[----:B------:R-:W-:Y:S01]  /*ae30*/  SYNCS.ARRIVE.TRANS64.A1T0 RZ, [UR44+0x12470], RZ ;  /* 0x012470ffffff79a7 */ /* 0x000fe2000810002c */
[----:B------:R-:W-:Y:S05]  /*ae40*/  @!P6 BRA `(.L_x_13600) ;  /* 0x000000000004e947 */ /* 0x000fea0003800000 */
[----:B------:R-:W-:Y:S01]  /*ae50*/  BPT.TRAP 0x1 ;  /* 0x000000040000795c */ /* 0x000fe20000300000 */
.L_x_13600:
[----:B------:R-:W-:-:S04]  /*ae60*/  MOV R2, 0x1 ;  /* 0x0000000100027802 */ /* 0x000fc80000000f00 */
[----:B------:R-:W-:-:S04]  /*ae70*/  SHF.L.U32 R2, R2, 0x1f, RZ ;  /* 0x0000001f02027819 */ /* 0x000fc800000006ff */
[----:B------:R-:W2:Y:S02]  /*ae80*/  SYNCS.PHASECHK.TRANS64.TRYWAIT P2, [UR44+0x12440], R2 ;  /* 0x01244002ff0075a7 */ /* 0x000ea4000804016c */
[----:B--2---:R-:W-:Y:S05]  /*ae90*/  @!P2 BRA `(.L_x_13601) ;  /* 0x000000380028a947 */ /* 0x004fea0003800000 */
.L_x_13661:
[----:B------:R-:W3:Y:S01]  /*aea0*/  LDL R10, [R1+0x14] ;  /* 0x00001400010a7983 */ /* 0x000ee20000100800 */
[----:B------:R-:W-:Y:S01]  /*aeb0*/  ULDC.64 UR4, c[0x0][0x300] ;  /* 0x0000c00000047ab9 */ /* 0x000fe20000000a00 */
[----:B------:R-:W-:Y:S01]  /*aec0*/  ULDC.64 UR8, c[0x0][0x310] ;  /* 0x0000c40000087ab9 */ /* 0x000fe20000000a00 */
[----:B------:R-:W-:Y:S01]  /*aed0*/  IMAD R8, R20, UR4, RZ ;  /* 0x0000000414087c24 */ /* 0x000fe2000f8e02ff */
[----:B-1----:R1:W5:Y:S01]  /*aee0*/  LDL R18, [R1] ;  /* 0x0000000001127983 */ /* 0x0023620000100800 */
[C---:B--2---:R-:W-:Y:S01]  /*aef0*/  IMAD.WIDE.U32 R2, R5.reuse, UR4, RZ ;  /* 0x0000000405027c25 */ /* 0x044fe2000f8e00ff */
[----:B------:R-:W2:Y:S03]  /*af00*/  LDC R9, c[0x0][0x2f4] ;  /* 0x0000bd00ff097b82 */ /* 0x000ea60000000800 */
[----:B------:R-:W-:Y:S02]  /*af10*/  IMAD R8, R5, UR5, R8 ;  /* 0x0000000505087c24 */ /* 0x000fe4000f8e0208 */
[----:B------:R-:W-:-:S02]  /*af20*/  IMAD R24, R24, UR8, RZ ;  /* 0x0000000818187c24 */ /* 0x000fc4000f8e02ff */
[----:B------:R-:W-:Y:S02]  /*af30*/  IMAD.IADD R3, R3, 0x1, R8 ;  /* 0x0000000103037824 */ /* 0x000fe400078e0208 */
[----:B------:R-:W-:Y:S02]  /*af40*/  IMAD R21, R21, UR4, RZ ;  /* 0x0000000415157c24 */ /* 0x000fe4000f8e02ff */
[----:B------:R-:W-:-:S04]  /*af50*/  IMAD.WIDE.U32 R2, R4, UR8, R2 ;  /* 0x0000000804027c25 */ /* 0x000fc8000f8e0002 */
[----:B------:R-:W-:Y:S02]  /*af60*/  IMAD R4, R4, UR9, R24 ;  /* 0x0000000904047c24 */ /* 0x000fe4000f8e0218 */
[----:B------:R-:W4:Y:S01]  /*af70*/  S2R R24, SR_TID.X ;  /* 0x0000000000187919 */ /* 0x000f220000002100 */
[----:B------:R-:W-:Y:S02]  /*af80*/  IMAD R21, R7, UR5, R21 ;  /* 0x0000000507157c24 */ /* 0x000fe4000f8e0215 */
[----:B------:R-:W-:Y:S02]  /*af90*/  IMAD.IADD R5, R3, 0x1, R4 ;  /* 0x0000000103057824 */ /* 0x000fe400078e0204 */
[----:B------:R-:W-:Y:S02]  /*afa0*/  IMAD.MOV.U32 R4, RZ, RZ, R2 ;  /* 0x000000ffff047224 */ /* 0x000fe400078e0002 */
[----:B------:R-:W-:Y:S01]  /*afb0*/  IMAD.WIDE.U32 R2, R7, UR4, RZ ;  /* 0x0000000407027c25 */ /* 0x000fe2000f8e00ff */
[----:B------:R-:W-:-:S03]  /*afc0*/  ULDC.64 UR4, c[0x0][0x308] ;  /* 0x0000c20000047ab9 */ /* 0x000fc60000000a00 */
[----:B------:R-:W-:Y:S01]  /*afd0*/  IMAD R7, R25, UR8, RZ ;  /* 0x0000000819077c24 */ /* 0x000fe2000f8e02ff */
[----:B------:R-:W-:-:S03]  /*afe0*/  IADD3 R3, R3, R21, RZ ;  /* 0x0000001503037210 */ /* 0x000fc60007ffe0ff */
[C---:B------:R-:W-:Y:S02]  /*aff0*/  IMAD R7, R6.reuse, UR9, R7 ;  /* 0x0000000906077c24 */ /* 0x040fe4000f8e0207 */
[----:B------:R-:W-:-:S04]  /*b000*/  IMAD.WIDE.U32 R2, R6, UR8, R2 ;  /* 0x0000000806027c25 */ /* 0x000fc8000f8e0002 */
[----:B------:R-:W-:Y:S02]  /*b010*/  IMAD.U32 R6, RZ, RZ, UR4 ;  /* 0x00000004ff067e24 */ /* 0x000fe4000f8e00ff */
[----:B------:R-:W-:Y:S02]  /*b020*/  IMAD.IADD R3, R3, 0x1, R7 ;  /* 0x0000000103037824 */ /* 0x000fe400078e0207 */
[----:B------:R-:W-:-:S04]  /*b030*/  IMAD.WIDE.U32 R4, R6, UR39, R4 ;  /* 0x0000002706047c25 */ /* 0x000fc8000f8e0004 */
[----:B------:R-:W-:Y:S01]  /*b040*/  IMAD.WIDE.U32 R2, R6, UR39, R2 ;  /* 0x0000002706027c25 */ /* 0x000fe2000f8e0002 */
[----:B----4-:R-:W-:-:S04]  /*b050*/  SHF.L.U32 R24, R24, 0x4, RZ ;  /* 0x0000000418187819 */ /* 0x010fc800000006ff */
[----:B------:R-:W-:-:S04]  /*b060*/  LOP3.LUT R24, R24, 0x30, RZ, 0xc0, !PT ;  /* 0x0000003018187812 */ /* 0x000fc800078ec0ff */
[----:B--2---:R-:W-:Y:S02]  /*b070*/  ISETP.GE.AND P5, PT, R24, R9, PT ;  /* 0x000000091800720c */ /* 0x004fe40003fa6270 */
[----:B------:R-:W-:-:S11]  /*b080*/  LOP3.LUT R0, R0, 0xfffffffe, RZ, 0xc0, !PT ;  /* 0xfffffffe00007812 */ /* 0x000fd600078ec0ff */
[----:B------:R-:W-:Y:S02]  /*b090*/  @P5 LOP3.LUT R0, R0, 0x1, RZ, 0xfc, !PT ;  /* 0x0000000100005812 */ /* 0x000fe400078efcff */
[----:B---3--:R-:W-:-:S13]  /*b0a0*/  R2UR UR6, R10 ;  /* 0x000000000a0672ca */ /* 0x008fda00000e0000 */
        /* <DEDUP_REMOVED lines=9> */
[----:B-1----:R-:W-:Y:S05]  /*b140*/  BRA.DIV UR4, `(.L_x_13602) ;  /* 0x0000003604987947 */ /* 0x002fea000b800000 */
[----:B------:R-:W1:Y:S04]  /*b150*/  SHFL.IDX PT, R14, R4, RZ, 0x1c1f ;  /* 0x001c1fff040e7589 */ /* 0x000e6800000e0000 */
[----:B------:R-:W2:Y:S04]  /*b160*/  SHFL.IDX PT, R2, R5, RZ, 0x1c1f ;  /* 0x001c1fff05027589 */ /* 0x000ea800000e0000 */
[----:B------:R-:W-:Y:S01]  /*b170*/  SHFL.IDX PT, R7, R7, RZ, 0x1c1f ;  /* 0x001c1fff07077589 */ /* 0x000fe200000e0000 */
[----:B-1----:R-:W-:-:S03]  /*b180*/  @P4 IADD3 R8, P2, R24, R14, RZ ;  /* 0x0000000e18084210 */ /* 0x002fc60007f5e0ff */
[----:B------:R-:W1:Y:S02]  /*b190*/  SHFL.IDX PT, R14, R4, 0x1, 0x1c1f ;  /* 0x003c1f00040e7f89 */ /* 0x000e6400000e0000 */
[----:B--2---:R-:W-:Y:S02]  /*b1a0*/  @P4 IMAD.X R3, RZ, RZ, R2, P2 ;  /* 0x000000ffff034224 */ /* 0x004fe400010e0602 */
[----:B------:R-:W-:-:S05]  /*b1b0*/  @P4 IMAD.MOV.U32 R2, RZ, RZ, R8 ;  /* 0x000000ffff024224 */ /* 0x000fca00078e0008 */
[----:B-----5:R2:W-:Y:S04]  /*b1c0*/  @P4 LDGSTS.E.BYPASS.LTC128B.128 [R18+0xd200], desc[UR40][R2.64], !P5 ;  /* 0x0d20000002124fae */ /* 0x0205e8000e901d68 */
[----:B--2---:R-:W2:Y:S01]  /*b1d0*/  SHFL.IDX PT, R2, R5, 0x1, 0x1c1f ;  /* 0x003c1f0005027f89 */ /* 0x004ea200000e0000 */
[----:B-1----:R-:W-:-:S03]  /*b1e0*/  @P3 IADD3 R8, P2, R24, R14, RZ ;  /* 0x0000000e18083210 */ /* 0x002fc60007f5e0ff */
[----:B------:R-:W1:Y:S04]  /*b1f0*/  SHFL.IDX PT, R14, R4, 0x2, 0x1c1f ;  /* 0x005c1f00040e7f89 */ /* 0x000e6800000e0000 */
[----:B------:R-:W-:Y:S01]  /*b200*/  SHFL.IDX PT, R4, R4, 0x3, 0x1c1f ;  /* 0x007c1f0004047f89 */ /* 0x000fe200000e0000 */
[----:B--2---:R-:W-:Y:S01]  /*b210*/  @P3 IMAD.X R3, RZ, RZ, R2, P2 ;  /* 0x000000ffff033224 */ /* 0x004fe200010e0602 */
[----:B------:R-:W-:-:S05]  /*b220*/  @P3 MOV R2, R8 ;  /* 0x0000000800023202 */ /* 0x000fca0000000f00 */
[----:B------:R2:W-:Y:S04]  /*b230*/  @P3 LDGSTS.E.BYPASS.LTC128B.128 [R18+0xda00], desc[UR40][R2.64], !P5 ;  /* 0x0da0000002123fae */ /* 0x0005e8000e901d68 */
[----:B--2---:R-:W2:Y:S01]  /*b240*/  SHFL.IDX PT, R2, R5, 0x2, 0x1c1f ;  /* 0x005c1f0005027f89 */ /* 0x004ea200000e0000 */
[----:B-1----:R-:W-:-:S03]  /*b250*/  @P0 IADD3 R3, P2, R24, R14, RZ ;  /* 0x0000000e18030210 */ /* 0x002fc60007f5e0ff */
[----:B------:R-:W1:Y:S04]  /*b260*/  SHFL.IDX PT, R5, R5, 0x3, 0x1c1f ;  /* 0x007c1f0005057f89 */ /* 0x000e6800000e0000 */
[----:B------:R3:W4:Y:S01]  /*b270*/  SHFL.IDX PT, R14, R6, RZ, 0x1c1f ;  /* 0x001c1fff060e7589 */ /* 0x00072200000e0000 */
[----:B--2---:R-:W-:-:S05]  /*b280*/  @P0 IMAD.X R2, RZ, RZ, R2, P2 ;  /* 0x000000ffff020224 */ /* 0x004fca00010e0602 */
[----:B------:R-:W-:-:S04]  /*b290*/  @P0 LOP3.LUT R3, R3, R2, RZ, 0x3c, !PT ;  /* 0x0000000203030212 */ /* 0x000fc800078e3cff */
[----:B------:R-:W-:-:S04]  /*b2a0*/  @P0 LOP3.LUT R2, R3, R2, RZ, 0x3c, !PT ;  /* 0x0000000203020212 */ /* 0x000fc800078e3cff */
[----:B------:R-:W-:-:S05]  /*b2b0*/  @P0 LOP3.LUT R3, R3, R2, RZ, 0x3c, !PT ;  /* 0x0000000203030212 */ /* 0x000fca00078e3cff */
[----:B------:R2:W-:Y:S01]  /*b2c0*/  @P0 LDGSTS.E.BYPASS.LTC128B.128 [R18+0xe200], desc[UR40][R2.64], !P5 ;  /* 0x0e20000002120fae */ /* 0x0005e2000e901d68 */
[----:B------:R-:W-:-:S05]  /*b2d0*/  @P1 IADD3 R8, P0, R24, R4, RZ ;  /* 0x0000000418081210 */ /* 0x000fca0007f1e0ff */
[----:B-1----:R-:W-:Y:S02]  /*b2e0*/  @P1 IMAD.X R9, RZ, RZ, R5, P0 ;  /* 0x000000ffff091224 */ /* 0x002fe400000e0605 */
[----:B--2---:R-:W-:-:S03]  /*b2f0*/  @P1 IMAD.MOV.U32 R2, RZ, RZ, R8 ;  /* 0x000000ffff021224 */ /* 0x004fc600078e0008 */
[----:B------:R-:W-:-:S05]  /*b300*/  @P1 MOV R3, R9 ;  /* 0x0000000900031202 */ /* 0x000fca0000000f00 */
[----:B----4-:R3:W-:Y:S02]  /*b310*/  @P1 LDGSTS.E.BYPASS.LTC128B.128 [R18+0xea00], desc[UR40][R2.64], !P5 ;  /* 0x0ea0000002121fae */ /* 0x0107e4000e901d68 */
.L_x_13673:
[----:B------:R-:W-:Y:S01]  /*b320*/  LOP3.LUT P0, RZ, R0, 0x10, RZ, 0xc0, !PT ;  /* 0x0000001000ff7812 */ /* 0x000fe2000780c0ff */
[----:B------:R-:W-:-:S12]  /*b330*/  BSSY B0, `(.L_x_13603) ;  /* 0x0000008000007945 */ /* 0x000fd80003800000 */
[----:B------:R-:W-:Y:S05]  /*b340*/  @!P0 BRA `(.L_x_13604) ;  /* 0x0000000000188947 */ /* 0x000fea0003800000 */
[----:B---3--:R-:W-:-:S05]  /*b350*/  IADD3 R2, P0, R24, R14, RZ ;  /* 0x0000000e18027210 */ /* 0x008fca0007f1e0ff */
[----:B------:R-:W-:-:S05]  /*b360*/  IMAD.X R3, RZ, RZ, R7, P0 ;  /* 0x000000ffff037224 */ /* 0x000fca00000e0607 */
[----:B------:R-:W-:Y:S01]  /*b370*/  @!PT LDS RZ, [RZ] ;  /* 0x00000000fffff984 */ /* 0x000fe20000000800 */
[----:B------:R-:W-:Y:S01]  /*b380*/  @!PT LDS RZ, [RZ] ;  /* 0x00000000fffff984 */ /* 0x000fe20000000800 */
[----:B------:R-:W-:Y:S01]  /*b390*/  @!PT LDS RZ, [RZ] ;  /* 0x00000000fffff984 */ /* 0x000fe20000000800 */
[----:B------:R1:W-:Y:S03]  /*b3a0*/  LDGSTS.E.BYPASS.LTC128B.128 [R18+0xf200], desc[UR40][R2.64], !P5 ;  /* 0x0f20000002127fae */ /* 0x0003e6000e901d68 */
.L_x_13604:
[----:B------:R-:W-:Y:S05]  /*b3b0*/  BSYNC B0 ;  /* 0x0000000000007941 */ /* 0x000fea0003800000 */
.L_x_13603:
[----:B------:R-:W-:Y:S01]  /*b3c0*/  NOP ;  /* 0x0000000000007918 */ /* 0x000fe20000000000 */
[----:B------:R-:W-:Y:S01]  /*b3d0*/  SYNCS.ARRIVE.TRANS64.RED.A0T1 RZ, [UR44+0x12430], RZ ;  /* 0x012430ffffff79a7 */ /* 0x000fe2000820042c */
[----:B------:R-:W-:Y:S01]  /*b3e0*/  ARRIVES.LDGSTSBAR.64.TRANSCNT [UR44+0x12430] ;  /* 0x01243000ff0079b0 */ /* 0x000fe20008000aac */
[----:B------:R-:W-:Y:S01]  /*b3f0*/  NOP ;  /* 0x0000000000007918 */ /* 0x000fe20000000000 */
[----:B------:R-:W-:-:S06]  /*b400*/  ULOP3.LUT UR4, UR42, 0x2, URZ, 0xfc, !UPT ;  /* 0x000000022a047892 */ /* 0x000fcc000f8efc3f */
[----:B-1-3--:R-:W-:-:S05]  /*b410*/  IMAD.U32 R2, RZ, RZ, UR4 ;  /* 0x00000004ff027e24 */ /* 0x00afca000f8e00ff */
[----:B------:R-:W-:-:S13]  /*b420*/  ISETP.NE.AND P0, PT, R2, 0x3, PT ;  /* 0x000000030200780c */ /* 0x000fda0003f05270 */
[----:B------:R-:W-:Y:S05]  /*b430*/  @!P0 BRA `(.L_x_13605) ;  /* 0x0000000000048947 */ /* 0x000fea0003800000 */
[----:B------:R-:W-:Y:S01]  /*b440*/  BPT.TRAP 0x1 ;  /* 0x000000040000795c */ /* 0x000fe20000300000 */
.L_x_13605:
[----:B------:R-:W-:Y:S01]  /*b450*/  SYNCS.ARRIVE.TRANS64.A1T0 RZ, [UR44+0x12430], RZ ;  /* 0x012430ffffff79a7 */ /* 0x000fe2000810002c */
[----:B------:R-:W-:Y:S05]  /*b460*/  WARPSYNC.ALL ;  /* 0x0000000000007948 */ /* 0x000fea0003800000 */
[----:B------:R-:W1:Y:S01]  /*b470*/  S2R R25, SR_CTAID.Z ;  /* 0x0000000000197919 */ /* 0x000e620000002700 */
[----:B------:R-:W-:Y:S01]  /*b480*/  UIADD3 UR5, UR44, 0xa200, URZ ;  /* 0x0000a2002c057890 */ /* 0x000fe2000fffe03f */
[----:B------:R-:W-:Y:S01]  /*b490*/  R2UR UR4, R10 ;  /* 0x000000000a0472ca */ /* 0x000fe200000e0000 */
[----:B------:R-:W-:Y:S02]  /*b4a0*/  ULDC.64 UR6, c[0x0][0x2d8] ;  /* 0x0000b60000067ab9 */ /* 0x000fe40000000a00 */
[----:B------:R-:W-:-:S02]  /*b4b0*/  ULOP3.LUT UP0, URZ, UR5, 0x1bf, URZ, 0xc0, !UPT ;  /* 0x000001bf053f7892 */ /* 0x000fc4000f80c03f */
[----:B------:R-:W-:Y:S01]  /*b4c0*/  UIMAD.WIDE.U32 UR36, UR39, UR6, URZ ;  /* 0x00000006272472a5 */ /* 0x000fe2000f8e003f */
[----:B------:R-:W-:Y:S03]  /*b4d0*/  BAR.SYNC.DEFER_BLOCKING 0x8, 0x200 ;  /* 0x0208000000007b1d */ /* 0x000fe60000010000 */
[----:B------:R-:W-:-:S04]  /*b4e0*/  PLOP3.LUT P0, PT, PT, PT, UP0, 0x80, 0x0 ;  /* 0x000000000000781c */ /* 0x000fc80003f0f008 */
[----:B------:R-:W-:-:S04]  /*b4f0*/  UIMAD UR4, UR4, UR6, URZ ;  /* 0x00000006040472a4 */ /* 0x000fc8000f8e023f */
[----:B------:R-:W-:-:S04]  /*b500*/  UIMAD UR4, UR39, UR7, UR4 ;  /* 0x00000007270472a4 */ /* 0x000fc8000f8e0204 */
[----:B------:R-:W-:Y:S01]  /*b510*/  UIADD3 UR45, UR37, UR4, URZ ;  /* 0x00000004252d7290 */ /* 0x000fe2000fffe03f */
[----:B-1----:R-:W-:Y:S01]  /*b520*/  SHF.R.S32.HI R17, RZ, 0x1f, R25 ;  /* 0x0000001fff117819 */ /* 0x002fe20000011419 */
[----:B------:R-:W-:Y:S10]  /*b530*/  @!P0 BRA `(.L_x_13606) ;  /* 0x0000000000408947 */ /* 0x000ff40003800000 */
        /* <DEDUP_REMOVED lines=15> */
[----:B01----:R-:W-:Y:S05]  /*b630*/  CALL.ABS.NOINC R2 ;  /* 0x0000000002007343 */ /* 0x003fea0003c00000 */
.L_x_13606:
[----:B------:R-:W1:Y:S01]  /*b640*/  LDC R9, c[0x0][0x448] ;  /* 0x00011200ff097b82 */ /* 0x000e620000000800 */
[----:B0-----:R-:W-:Y:S01]  /*b650*/  IMAD R26, R27, 0xc0, R26 ;  /* 0x000000c01b1a7824 */ /* 0x001fe200078e021a */
[----:B------:R-:W-:Y:S01]  /*b660*/  ULDC.64 UR4, c[0x0][0x2e0] ;  /* 0x0000b80000047ab9 */ /* 0x000fe20000000a00 */
[----:B------:R-:W-:Y:S01]  /*b670*/  IMAD.U32 R4, RZ, RZ, UR36 ;  /* 0x00000024ff047e24 */ /* 0x000fe2000f8e00ff */
[----:B------:R-:W-:Y:S01]  /*b680*/  ULDC.64 UR6, c[0x0][0x2c8] ;  /* 0x0000b20000067ab9 */ /* 0x000fe20000000a00 */
[----:B------:R-:W-:Y:S01]  /*b690*/  IMAD R17, R17, UR4, RZ ;  /* 0x0000000411117c24 */ /* 0x000fe2000f8e02ff */
[----:B------:R-:W-:Y:S01]  /*b6a0*/  MOV R0, R26 ;  /* 0x0000001a00007202 */ /* 0x000fe20000000f00 */
[----:B------:R-:W-:Y:S02]  /*b6b0*/  ULDC.64 UR8, c[0x0][0x280] ;  /* 0x0000a00000087ab9 */ /* 0x000fe40000000a00 */
[----:B------:R-:W-:Y:S01]  /*b6c0*/  IMAD R17, R25, UR5, R17 ;  /* 0x0000000519117c24 */ /* 0x000fe2000f8e0211 */
[----:B-1----:R-:W-:-:S13]  /*b6d0*/  ISETP.NE.AND P0, PT, R9, 0x1, PT ;  /* 0x000000010900780c */ /* 0x002fda0003f05270 */
[----:B------:R-:W0:Y:S08]  /*b6e0*/  @P0 LDC R3, c[0x0][0x44c] ;  /* 0x00011300ff030b82 */ /* 0x000e300000000800 */
[----:B------:R-:W1:Y:S08]  /*b6f0*/  @P0 LDC R5, c[0x0][0x450] ;  /* 0x00011400ff050b82 */ /* 0x000e700000000800 */
[----:B------:R-:W2:Y:S01]  /*b700*/  @P0 LDC R6, c[0x0][0x44c] ;  /* 0x00011300ff060b82 */ /* 0x000ea20000000800 */
[----:B0-----:R-:W-:-:S04]  /*b710*/  @P0 IMAD.HI.U32 R2, R26, R3, RZ ;  /* 0x000000031a020227 */ /* 0x001fc800078e00ff */
[----:B------:R-:W-:Y:S01]  /*b720*/  IMAD.U32 R3, RZ, RZ, UR45 ;  /* 0x0000002dff037e24 */ /* 0x000fe2000f8e00ff */
[----:B-1----:R-:W-:Y:S01]  /*b730*/  @P0 SHF.R.U32.HI R0, RZ, R5, R2 ;  /* 0x00000005ff000219 */ /* 0x002fe20000011602 */
[----:B------:R-:W-:Y:S01]  /*b740*/  IMAD.U32 R5, RZ, RZ, UR37 ;  /* 0x00000025ff057e24 */ /* 0x000fe2000f8e00ff */
[----:B------:R-:W-:Y:S02]  /*b750*/  MOV R2, R4 ;  /* 0x0000000400027202 */ /* 0x000fe40000000f00 */
[----:B------:R-:W-:-:S03]  /*b760*/  SHF.R.S32.HI R4, RZ, 0x1f, R0 ;  /* 0x0000001fff047819 */ /* 0x000fc60000011400 */
[----:B------:R-:W-:Y:S01]  /*b770*/  IMAD.WIDE.U32 R2, R25, UR4, R2 ;  /* 0x0000000419027c25 */ /* 0x000fe2000f8e0002 */
[----:B------:R-:W-:-:S03]  /*b780*/  ULDC.64 UR4, c[0x0][0x2d0] ;  /* 0x0000b40000047ab9 */ /* 0x000fc60000000a00 */
[----:B------:R-:W-:Y:S02]  /*b790*/  IMAD R5, R4, UR4, RZ ;  /* 0x0000000404057c24 */ /* 0x000fe4000f8e02ff */
[----:B------:R-:W-:Y:S02]  /*b7a0*/  IMAD.IADD R3, R3, 0x1, R17 ;  /* 0x0000000103037824 */ /* 0x000fe400078e0211 */
[C---:B------:R-:W-:Y:S02]  /*b7b0*/  IMAD R7, R0.reuse, UR5, R5 ;  /* 0x0000000500077c24 */ /* 0x040fe4000f8e0205 */
[----:B------:R-:W-:-:S04]  /*b7c0*/  IMAD.WIDE.U32 R4, R0, UR4, R2 ;  /* 0x0000000400047c25 */ /* 0x000fc8000f8e0002 */
[----:B------:R-:W-:Y:S02]  /*b7d0*/  IMAD.IADD R5, R5, 0x1, R7 ;  /* 0x0000000105057824 */ /* 0x000fe400078e0207 */
[----:B------:R-:W-:Y:S01]  /*b7e0*/  IMAD.MOV R0, RZ, RZ, -R0 ;  /* 0x000000ffff007224 */ /* 0x000fe200078e0a00 */
[----:B------:R-:W0:Y:S03]  /*b7f0*/  @P0 LDC R7, c[0x0][0x450] ;  /* 0x00011400ff070b82 */ /* 0x000e260000000800 */
[----:B------:R-:W-:Y:S01]  /*b800*/  IMAD R0, R9, R0, R26 ;  /* 0x0000000009007224 */ /* 0x000fe200078e021a */
[----:B------:R-:W-:-:S03]  /*b810*/  IADD3 R26, R26, 0x80, RZ ;  /* 0x000000801a1a7810 */ /* 0x000fc60007ffe0ff */
[----:B------:R-:W-:Y:S01]  /*b820*/  IMAD.WIDE.U32 R4, R0, UR6, R4 ;  /* 0x0000000600047c25 */ /* 0x000fe2000f8e0004 */
[----:B------:R-:W-:-:S03]  /*b830*/  SHF.R.S32.HI R8, RZ, 0x1f, R0 ;  /* 0x0000001fff087819 */ /* 0x000fc60000011400 */
[----:B--2---:R-:W-:-:S04]  /*b840*/  @P0 IMAD.HI.U32 R6, R26, R6, RZ ;  /* 0x000000061a060227 */ /* 0x004fc800078e00ff */
[----:B------:R-:W-:-:S04]  /*b850*/  IMAD R8, R8, UR6, RZ ;  /* 0x0000000608087c24 */ /* 0x000fc8000f8e02ff */
[----:B------:R-:W-:Y:S01]  /*b860*/  IMAD R8, R0, UR7, R8 ;  /* 0x0000000700087c24 */ /* 0x000fe2000f8e0208 */
[----:B------:R-:W-:-:S04]  /*b870*/  IADD3 R0, P1, R4, UR8, RZ ;  /* 0x0000000804007c10 */ /* 0x000fc8000ff3e0ff */
[----:B------:R-:W-:Y:S01]  /*b880*/  IADD3.X R4, R5, UR9, R8, P1, !PT ;  /* 0x0000000905047c10 */ /* 0x000fe20008ffe408 */
[----:B------:R-:W-:Y:S01]  /*b890*/  IMAD.MOV.U32 R5, RZ, RZ, R26 ;  /* 0x000000ffff057224 */ /* 0x000fe200078e001a */
[----:B0-----:R-:W-:-:S04]  /*b8a0*/  @P0 SHF.R.U32.HI R5, RZ, R7, R6 ;  /* 0x00000007ff050219 */ /* 0x001fc80000011606 */
[----:B------:R-:W-:Y:S01]  /*b8b0*/  SHF.R.S32.HI R6, RZ, 0x1f, R5 ;  /* 0x0000001fff067819 */ /* 0x000fe20000011405 */
[----:B------:R-:W-:-:S04]  /*b8c0*/  IMAD.WIDE.U32 R2, R5, UR4, R2 ;  /* 0x0000000405027c25 */ /* 0x000fc8000f8e0002 */
[----:B------:R-:W-:Y:S01]  /*b8d0*/  IMAD R6, R6, UR4, RZ ;  /* 0x0000000406067c24 */ /* 0x000fe2000f8e02ff */
[----:B------:R-:W-:Y:S02]  /*b8e0*/  ULDC UR4, c[0x0][0x2b8] ;  /* 0x0000ae0000047ab9 */ /* 0x000fe40000000800 */
[----:B------:R-:W-:Y:S01]  /*b8f0*/  ISETP.GE.AND P0, PT, R24, UR4, PT ;  /* 0x0000000418007c0c */ /* 0x000fe2000bf06270 */
[----:B------:R-:W-:Y:S01]  /*b900*/  IMAD R7, R5, UR5, R6 ;  /* 0x0000000505077c24 */ /* 0x000fe2000f8e0206 */
[----:B------:R-:W-:Y:S01]  /*b910*/  UMOV UR4, 0xffffffff ;  /* 0xffffffff00047882 */ /* 0x000fe20000000000 */
[----:B------:R-:W-:Y:S02]  /*b920*/  IMAD.MOV R5, RZ, RZ, -R5 ;  /* 0x000000ffff057224 */ /* 0x000fe400078e0a05 */
[----:B------:R-:W-:Y:S02]  /*b930*/  IMAD.IADD R3, R3, 0x1, R7 ;  /* 0x0000000103037824 */ /* 0x000fe400078e0207 */
[----:B------:R-:W-:-:S04]  /*b940*/  IMAD R26, R9, R5, R26 ;  /* 0x00000005091a7224 */ /* 0x000fc800078e021a */
[----:B------:R-:W-:Y:S01]  /*b950*/  IMAD.WIDE.U32 R2, R26, UR6, R2 ;  /* 0x000000061a027c25 */ /* 0x000fe2000f8e0002 */
[----:B------:R-:W-:-:S05]  /*b960*/  SHF.R.S32.HI R5, RZ, 0x1f, R26 ;  /* 0x0000001fff057819 */ /* 0x000fca000001141a */
[----:B------:R-:W-:-:S04]  /*b970*/  IMAD R5, R5, UR6, RZ ;  /* 0x0000000605057c24 */ /* 0x000fc8000f8e02ff */
[----:B------:R-:W-:Y:S01]  /*b980*/  IMAD R7, R26, UR7, R5 ;  /* 0x000000071a077c24 */ /* 0x000fe2000f8e0205 */
[----:B------:R-:W-:-:S04]  /*b990*/  IADD3 R5, P1, R2, UR8, RZ ;  /* 0x0000000802057c10 */ /* 0x000fc8000ff3e0ff */
[----:B------:R-:W-:Y:S01]  /*b9a0*/  IADD3.X R8, R3, UR9, R7, P1, !PT ;  /* 0x0000000903087c10 */ /* 0x000fe20008ffe407 */
[----:B------:R-:W-:Y:S08]  /*b9b0*/  BRA.DIV UR4, `(.L_x_13607) ;  /* 0x0000003204e47947 */ /* 0x000ff0000b800000 */
[----:B------:R-:W0:Y:S01]  /*b9c0*/  SHFL.IDX PT, R3, R0, RZ, 0x1c1f ;  /* 0x001c1fff00037589 */ /* 0x000e2200000e0000 */
[----:B------:R-:W-:Y:S01]  /*b9d0*/  ULDC UR4, c[0x0][0x288] ;  /* 0x0000a20000047ab9 */ /* 0x000fe20000000800 */
[----:B------:R-:W-:Y:S02]  /*b9e0*/  IMAD R7, R27, 0xc0, R29 ;  /* 0x000000c01b077824 */ /* 0x000fe400078e021d */
[----:B------:R-:W1:Y:S01]  /*b9f0*/  SHFL.IDX PT, R2, R4, RZ, 0x1c1f ;  /* 0x001c1fff04027589 */ /* 0x000e6200000e0000 */
[----:B------:R-:W-:Y:S02]  /*ba00*/  IMAD R6, R9, UR4, RZ ;  /* 0x0000000409067c24 */ /* 0x000fe4000f8e02ff */
[C---:B------:R-:W-:Y:S01]  /*ba10*/  IADD3 R10, R7.reuse, 0x20, RZ ;  /* 0x00000020070a7810 */ /* 0x040fe20007ffe0ff */
[----:B------:R-:W2:Y:S02]  /*ba20*/  SHFL.IDX PT, R11, R0, 0x1, 0x1c1f ;  /* 0x003c1f00000b7f89 */ /* 0x000ea400000e0000 */
[----:B------:R-:W-:-:S02]  /*ba30*/  ISETP.GE.AND P2, PT, R7, R6, PT ;  /* 0x000000060700720c */ /* 0x000fc40003f46270 */
[----:B------:R-:W3:Y:S04]  /*ba40*/  SHFL.IDX PT, R9, R4, 0x1, 0x1c1f ;  /* 0x003c1f0004097f89 */ /* 0x000ee800000e0000 */
[----:B------:R-:W4:Y:S04]  /*ba50*/  SHFL.IDX PT, R12, R0, 0x2, 0x1c1f ;  /* 0x005c1f00000c7f89 */ /* 0x000f2800000e0000 */
[----:B------:R-:W-:Y:S03]  /*ba60*/  SHFL.IDX PT, R0, R0, 0x3, 0x1c1f ;  /* 0x007c1f0000007f89 */ /* 0x000fe600000e0000 */
[----:B0-----:R-:W-:Y:S01]  /*ba70*/  @!P2 IADD3 R3, P1, R24, R3, RZ ;  /* 0x000000031803a210 */ /* 0x001fe20007f3e0ff */
[----:B------:R-:W-:Y:S04]  /*ba80*/  SHFL.IDX PT, R14, R5, RZ, 0x1c1f ;  /* 0x001c1fff050e7589 */ /* 0x000fe800000e0000 */
[----:B-1----:R-:W-:Y:S01]  /*ba90*/  @!P2 IMAD.X R2, RZ, RZ, R2, P1 ;  /* 0x000000ffff02a224 */ /* 0x002fe200008e0602 */
[----:B------:R-:W-:-:S02]  /*baa0*/  ISETP.GE.AND P1, PT, R10, R6, PT ;  /* 0x000000060a00720c */ /* 0x000fc40003f26270 */
[----:B------:R-:W0:Y:S02]  /*bab0*/  SHFL.IDX PT, R10, R4, 0x2, 0x1c1f ;  /* 0x005c1f00040a7f89 */ /* 0x000e2400000e0000 */
[-C--:B------:R-:W-:Y:S02]  /*bac0*/  @!P2 LOP3.LUT R3, R3, R2.reuse, RZ, 0x3c, !PT ;  /* 0x000000020303a212 */ /* 0x080fe400078e3cff */
[----:B------:R-:W1:Y:S02]  /*bad0*/  SHFL.IDX PT, R4, R4, 0x3, 0x1c1f ;  /* 0x007c1f0004047f89 */ /* 0x000e6400000e0000 */
[----:B------:R-:W-:-:S04]  /*bae0*/  @!P2 LOP3.LUT R2, R3, R2, RZ, 0x3c, !PT ;  /* 0x000000020302a212 */ /* 0x000fc800078e3cff */
[----:B------:R-:W-:-:S05]  /*baf0*/  @!P2 LOP3.LUT R3, R3, R2, RZ, 0x3c, !PT ;  /* 0x000000020303a212 */ /* 0x000fca00078e3cff */
[----:B------:R2:W-:Y:S02]  /*bb00*/  @!P2 LDGSTS.E.BYPASS.LTC128B.128 [R18+0xa200], desc[UR40][R2.64], !P0 ;  /* 0x0a2000000212afae */ /* 0x0005e4000c101d68 */
[----:B--2---:R-:W-:Y:S01]  /*bb10*/  @!P1 IADD3 R2, P2, R24, R11, RZ ;  /* 0x0000000b18029210 */ /* 0x004fe20007f5e0ff */
[C---:B------:R-:W-:Y:S02]  /*bb20*/  VIADD R3, R7.reuse, 0x40 ;  /* 0x0000004007037836 */ /* 0x040fe40000000000 */
[----:B------:R-:W-:Y:S02]  /*bb30*/  VIADD R11, R7, 0x80 ;  /* 0x00000080070b7836 */ /* 0x000fe40000000000 */
[----:B---3--:R-:W-:Y:S01]  /*bb40*/  @!P1 IMAD.X R9, RZ, RZ, R9, P2 ;  /* 0x000000ffff099224 */ /* 0x008fe200010e0609 */
[----:B------:R-:W-:-:S04]  /*bb50*/  ISETP.GE.AND P2, PT, R3, R6, PT ;  /* 0x000000060300720c */ /* 0x000fc80003f46270 */
[----:B------:R-:W-:Y:S01]  /*bb60*/  @!P1 MOV R3, R9 ;  /* 0x0000000900039202 */ /* 0x000fe20000000f00 */
[----:B------:R-:W-:-:S04]  /*bb70*/  VIADD R9, R7, 0x60 ;  /* 0x0000006007097836 */ /* 0x000fc80000000000 */
[----:B------:R4:W-:Y:S04]  /*bb80*/  @!P1 LDGSTS.E.BYPASS.LTC128B.128 [R18+0xaa00], desc[UR40][R2.64], !P0 ;  /* 0x0aa0000002129fae */ /* 0x0009e8000c101d68 */
[----:B----4-:R-:W-:-:S05]  /*bb90*/  @!P2 IADD3 R2, P1, R24, R12, RZ ;  /* 0x0000000c1802a210 */ /* 0x010fca0007f3e0ff */
[----:B0-----:R-:W-:Y:S01]  /*bba0*/  @!P2 IMAD.X R3, RZ, RZ, R10, P1 ;  /* 0x000000ffff03a224 */ /* 0x001fe200008e060a */
[----:B------:R-:W-:-:S04]  /*bbb0*/  ISETP.GE.AND P1, PT, R9, R6, PT ;  /* 0x000000060900720c */ /* 0x000fc80003f26270 */
[----:B------:R0:W-:Y:S09]  /*bbc0*/  @!P2 LDGSTS.E.BYPASS.LTC128B.128 [R18+0xb200], desc[UR40][R2.64], !P0 ;  /* 0x0b2000000212afae */ /* 0x0001f2000c101d68 */
[----:B------:R-:W-:Y:S01]  /*bbd0*/  @!P1 IADD3 R9, P2, R24, R0, RZ ;  /* 0x0000000018099210 */ /* 0x000fe20007f5e0ff */
[----:B0-----:R-:W0:Y:S03]  /*bbe0*/  SHFL.IDX PT, R2, R8, RZ, 0x1c1f ;  /* 0x001c1fff08027589 */ /* 0x001e2600000e0000 */
[----:B-1----:R-:W-:-:S02]  /*bbf0*/  @!P1 IADD3.X R3, RZ, R4, RZ, P2, !PT ;  /* 0x00000004ff039210 */ /* 0x002fc400017fe4ff */
[----:B------:R-:W-:Y:S01]  /*bc00*/  ISETP.GE.AND P2, PT, R11, R6, PT ;  /* 0x000000060b00720c */ /* 0x000fe20003f46270 */
[----:B------:R-:W1:-:S12]  /*bc10*/  SHFL.IDX PT, R8, R8, 0x1, 0x1c1f ;  /* 0x003c1f0008087f89 */ /* 0x000e5800000e0000 */
[----:B------:R-:W-:Y:S02]  /*bc20*/  @!P2 IADD3 R0, P3, R24, R14, RZ ;  /* 0x0000000e1800a210 */ /* 0x000fe40007f7e0ff */
[----:B------:R2:W3:Y:S03]  /*bc30*/  SHFL.IDX PT, R14, R5, 0x1, 0x1c1f ;  /* 0x003c1f00050e7f89 */ /* 0x0004e600000e0000 */
[----:B0-----:R-:W-:Y:S02]  /*bc40*/  @!P2 IMAD.X R17, RZ, RZ, R2, P3 ;  /* 0x000000ffff11a224 */ /* 0x001fe400018e0602 */
[----:B------:R-:W-:-:S05]  /*bc50*/  @!P1 IMAD.MOV.U32 R2, RZ, RZ, R9 ;  /* 0x000000ffff029224 */ /* 0x000fca00078e0009 */
[----:B------:R0:W-:Y:S02]  /*bc60*/  @!P1 LDGSTS.E.BYPASS.LTC128B.128 [R18+0xba00], desc[UR40][R2.64], !P0 ;  /* 0x0ba0000002129fae */ /* 0x0001e4000c101d68 */
[----:B0-----:R-:W-:Y:S01]  /*bc70*/  @!P2 IMAD.MOV.U32 R2, RZ, RZ, R0 ;  /* 0x000000ffff02a224 */ /* 0x001fe200078e0000 */
[----:B------:R-:W-:-:S05]  /*bc80*/  @!P2 MOV R3, R17 ;  /* 0x000000110003a202 */ /* 0x000fca0000000f00 */
[----:B-1-3--:R2:W-:Y:S02]  /*bc90*/  @!P2 LDGSTS.E.BYPASS.LTC128B.128 [R18+0xc200], desc[UR40][R2.64], !P0 ;  /* 0x0c2000000212afae */ /* 0x00a5e4000c101d68 */
.L_x_13686:
[----:B------:R-:W-:Y:S02]  /*bca0*/  VIADD R7, R7, 0xa0 ;  /* 0x000000a007077836 */ /* 0x000fe40000000000 */
[----:B--2---:R-:W-:-:S03]  /*bcb0*/  IMAD.MOV.U32 R5, RZ, RZ, 0x1 ;  /* 0x00000001ff057424 */ /* 0x004fc600078e00ff */
[----:B------:R-:W-:Y:S02]  /*bcc0*/  ISETP.GE.AND P1, PT, R7, R6, PT ;  /* 0x000000060700720c */ /* 0x000fe40003f26270 */
[----:B------:R-:W-:-:S11]  /*bcd0*/  SHF.L.U32 R5, R5, 0x1f, RZ ;  /* 0x0000001f05057819 */ /* 0x000fd600000006ff */
[----:B------:R-:W-:-:S05]  /*bce0*/  @!P1 IADD3 R2, P2, R24, R14, RZ ;  /* 0x0000000e18029210 */ /* 0x000fca0007f5e0ff */
        /* <DEDUP_REMOVED lines=12> */
.L_x_13687:
[----:B------:R-:W-:-:S04]  /*bdb0*/  UIADD3 UR4, UR48, -0x2, URZ ;  /* 0xfffffffe30047890 */ /* 0x000fc8000fffe03f */
[----:B------:R-:W-:-:S06]  /*bdc0*/  UISETP.GE.AND UP0, UPT, UR4, UR47, UPT ;  /* 0x0000002f0400728c */ /* 0x000fcc000bf06270 */
[----:B------:R-:W-:-:S13]  /*bdd0*/  PLOP3.LUT P0, PT, PT, PT, UP0, 0x80, 0x0 ;  /* 0x000000000000781c */ /* 0x000fda0003f0f008 */
[----:B------:R-:W-:Y:S05]  /*bde0*/  @!P0 BRA `(.L_x_13609) ;  /* 0x0000001400608947 */ /* 0x000fea0003800000 */
[----:B------:R-:W1:Y:S01]  /*bdf0*/  S2R R0, SR_TID.X ;  /* 0x0000000000007919 */ /* 0x000e620000002100 */
[----:B------:R-:W-:Y:S01]  /*be00*/  UIADD3 UR4, UR46, 0x1, URZ ;  /* 0x000000012e047890 */ /* 0x000fe2000fffe03f */
[----:B------:R-:W-:Y:S01]  /*be10*/  LOP3.LUT R3, RZ, UR43, RZ, 0x33, !PT ;  /* 0x0000002bff037c12 */ /* 0x000fe2000f8e33ff */
[----:B------:R-:W-:Y:S02]  /*be20*/  IMAD.MOV.U32 R24, RZ, RZ, 0x1 ;  /* 0x00000001ff187424 */ /* 0x000fe400078e00ff */
[----:B------:R-:W-:Y:S01]  /*be30*/  UIMAD UR4, UR4, UR38, URZ ;  /* 0x00000026040472a4 */ /* 0x000fe2000f8e023f */
[----:B------:R-:W-:Y:S01]  /*be40*/  IMAD.MOV.U32 R21, RZ, RZ, RZ ;  /* 0x000000ffff157224 */ /* 0x000fe200078e00ff */
[----:B-1----:R-:W-:-:S04]  /*be50*/  SHF.L.U32 R0, R0, 0x5, RZ ;  /* 0x0000000500007819 */ /* 0x002fc800000006ff */
[----:B------:R-:W-:-:S04]  /*be60*/  LOP3.LUT R0, R0, 0x60, RZ, 0xc0, !PT ;  /* 0x0000006000007812 */ /* 0x000fc800078ec0ff */
[----:B------:R-:W-:Y:S02]  /*be70*/  IADD3 R16, R0, R16, R29 ;  /* 0x0000001000107210 */ /* 0x000fe40007ffe01d */
[----:B------:R-:W-:-:S03]  /*be80*/  LOP3.LUT R0, RZ, UR4, RZ, 0x33, !PT ;  /* 0x00000004ff007c12 */ /* 0x000fc6000f8e33ff */
[----:B------:R-:W-:Y:S01]  /*be90*/  VIADD R16, R16, 0xfffffe20 ;  /* 0xfffffe2010107836 */ /* 0x000fe20000000000 */
[----:B------:R-:W-:-:S04]  /*bea0*/  VIMNMX R3, R0, R3, !PT ;  /* 0x0000000300037248 */ /* 0x000fc80007fe0100 */
[C---:B------:R-:W-:Y:S01]  /*beb0*/  IADD3 R2, -R3.reuse, -0x2, RZ ;  /* 0xfffffffe03027810 */ /* 0x040fe20007ffe1ff */
[----:B------:R-:W-:-:S04]  /*bec0*/  IMAD R0, R3, -0xa0, R16 ;  /* 0xffffff6003007824 */ /* 0x000fc800078e0210 */
[----:B------:R1:W-:Y:S03]  /*bed0*/  STL [R1+0xc], R2 ;  /* 0x00000c0201007387 */ /* 0x0003e60000100800 */
.L_x_13624:
[----:B--2---:R-:W2:Y:S01]  /*bee0*/  LDL R12, [R1+0x10] ;  /* 0x00001000010c7983 */ /* 0x004ea20000100800 */
[----:B-1----:R-:W1:Y:S03]  /*bef0*/  LDC R2, c[0x0][0x430] ;  /* 0x00010c00ff027b82 */ /* 0x002e660000000800 */
[----:B------:R-:W3:Y:S04]  /*bf00*/  LDL R8, [R1+0x1c] ;  /* 0x00001c0001087983 */ /* 0x000ee80000100800 */
[----:B------:R-:W4:Y:S01]  /*bf10*/  LDL R6, [R1+0x8] ;  /* 0x0000080001067983 */ /* 0x000f220000100800 */
[----:B------:R-:W-:Y:S01]  /*bf20*/  VIADD R10, R0, 0x80 ;  /* 0x00000080000a7836 */ /* 0x000fe20000000000 */
[----:B------:R-:W-:Y:S01]  /*bf30*/  MOV R11, R0 ;  /* 0x00000000000b7202 */ /* 0x000fe20000000f00 */
[----:B------:R-:W-:Y:S01]  /*bf40*/  ULDC.64 UR4, c[0x0][0x428] ;  /* 0x00010a0000047ab9 */ /* 0x000fe20000000a00 */
[----:B------:R-:W4:Y:S01]  /*bf50*/  LDL.LU R13, [R1+0xc] ;  /* 0x00000c00010d7983 */ /* 0x000f220000300800 */
[----:B-1----:R-:W-:-:S13]  /*bf60*/  ISETP.NE.AND P0, PT, R2, 0x1, PT ;  /* 0x000000010200780c */ /* 0x002fda0003f05270 */
[----:B------:R-:W1:Y:S08]  /*bf70*/  @P0 LDC R3, c[0x0][0x434] ;  /* 0x00010d00ff030b82 */ /* 0x000e700000000800 */
[----:B0-----:R-:W0:Y:S08]  /*bf80*/  @P0 LDC R5, c[0x0][0x438] ;  /* 0x00010e00ff050b82 */ /* 0x001e300000000800 */
[----:B------:R-:W0:Y:S08]  /*bf90*/  @P0 LDC R7, c[0x0][0x434] ;  /* 0x00010d00ff070b82 */ /* 0x000e300000000800 */
[----:B------:R-:W0:Y:S01]  /*bfa0*/  @P0 LDC R9, c[0x0][0x438] ;  /* 0x00010e00ff090b82 */ /* 0x000e220000000800 */
[----:B-1----:R-:W-:-:S05]  /*bfb0*/  @P0 IMAD.HI.U32 R2, R0, R3, RZ ;  /* 0x0000000300020227 */ /* 0x002fca00078e00ff */
[----:B0-----:R-:W-:Y:S01]  /*bfc0*/  @P0 SHF.R.U32.HI R11, RZ, R5, R2 ;  /* 0x00000005ff0b0219 */ /* 0x001fe20000011602 */
[----:B------:R-:W-:-:S03]  /*bfd0*/  @P0 IMAD.HI.U32 R2, R10, R7, RZ ;  /* 0x000000070a020227 */ /* 0x000fc600078e00ff */
[--C-:B------:R-:W-:Y:S01]  /*bfe0*/  SHF.R.S32.HI R5, RZ, 0x1f, R11.reuse ;  /* 0x0000001fff057819 */ /* 0x100fe2000001140b */
[----:B------:R-:W-:Y:S01]  /*bff0*/  IMAD.MOV.U32 R4, RZ, RZ, R11 ;  /* 0x000000ffff047224 */ /* 0x000fe200078e000b */
[----:B------:R-:W-:Y:S02]  /*c000*/  @P0 SHF.R.U32.HI R10, RZ, R9, R2 ;  /* 0x00000009ff0a0219 */ /* 0x000fe40000011602 */
[----:B--2---:R-:W-:Y:S01]  /*c010*/  ISETP.GT.U32.AND P1, PT, R12, 0x9f, PT ;  /* 0x0000009f0c00780c */ /* 0x004fe20003f24070 */
[----:B---3--:R-:W-:-:S04]  /*c020*/  IMAD R8, R8, UR4, RZ ;  /* 0x0000000408087c24 */ /* 0x008fc8000f8e02ff */
[C---:B----4-:R-:W-:Y:S02]  /*c030*/  IMAD R8, R6.reuse, UR5, R8 ;  /* 0x0000000506087c24 */ /* 0x050fe4000f8e0208 */
[----:B------:R-:W-:-:S06]  /*c040*/  IMAD.WIDE.U32 R4, R6, UR4, R4 ;  /* 0x0000000406047c25 */ /* 0x000fcc000f8e0004 */
[--C-:B------:R-:W-:Y:S01]  /*c050*/  @!P1 SHF.R.S32.HI R3, RZ, 0x1f, R10.reuse ;  /* 0x0000001fff039819 */ /* 0x100fe2000001140a */
[----:B------:R-:W-:Y:S01]  /*c060*/  @!P1 IMAD.MOV.U32 R2, RZ, RZ, R10 ;  /* 0x000000ffff029224 */ /* 0x000fe200078e000a */
[----:B------:R-:W-:-:S03]  /*c070*/  IADD3 R5, R8, R5, RZ ;  /* 0x0000000508057210 */ /* 0x000fc60007ffe0ff */
[----:B------:R-:W-:Y:S01]  /*c080*/  @!P1 IMAD.WIDE.U32 R2, R6, UR4, R2 ;  /* 0x0000000406029c25 */ /* 0x000fe2000f8e0002 */
[----:B------:R-:W-:Y:S02]  /*c090*/  ULDC.64 UR4, c[0x0][0x418] ;  /* 0x0001060000047ab9 */ /* 0x000fe40000000a00 */
[----:B------:R-:W-:-:S04]  /*c0a0*/  LEA R6, P0, R4, UR4, 0x2 ;  /* 0x0000000404067c11 */ /* 0x000fc8000f8010ff */
[----:B------:R-:W-:-:S05]  /*c0b0*/  LEA.HI.X R7, R4, UR5, R5, 0x2, P0 ;  /* 0x0000000504077c11 */ /* 0x000fca00080f1405 */
[----:B------:R-:W2:Y:S01]  /*c0c0*/  LDG.E R9, desc[UR40][R6.64] ;  /* 0x0000002806097981 */ /* 0x000ea2000c1e1900 */
[----:B------:R-:W-:Y:S01]  /*c0d0*/  @!P1 IMAD.IADD R3, R8, 0x1, R3 ;  /* 0x0000000108039824 */ /* 0x000fe200078e0203 */
[----:B------:R-:W-:Y:S01]  /*c0e0*/  @!P1 LEA R4, P0, R2, UR4, 0x2 ;  /* 0x0000000402049c11 */ /* 0x000fe2000f8010ff */
[----:B------:R-:W-:-:S03]  /*c0f0*/  IMAD.MOV.U32 R8, RZ, RZ, RZ ;  /* 0x000000ffff087224 */ /* 0x000fc600078e00ff */
[----:B------:R-:W-:Y:S01]  /*c100*/  @!P1 LEA.HI.X R5, R2, UR5, R3, 0x2, P0 ;  /* 0x0000000502059c11 */ /* 0x000fe200080f1403 */
[----:B------:R-:W-:-:S04]  /*c110*/  VIADD R2, R21, 0x1 ;  /* 0x0000000115027836 */ /* 0x000fc80000000000 */
[----:B-----5:R0:W5:Y:S01]  /*c120*/  @!P1 LDG.E R8, desc[UR40][R4.64] ;  /* 0x0000002804089981 */ /* 0x020162000c1e1900 */
[----:B------:R-:W-:Y:S01]  /*c130*/  ISETP.NE.AND P1, PT, R2, 0x2, PT ;  /* 0x000000020200780c */ /* 0x000fe20003f25270 */
[----:B------:R-:W-:-:S03]  /*c140*/  ULOP3.LUT UR6, UR42, 0x2, URZ, 0xfc, !UPT ;  /* 0x000000022a067892 */ /* 0x000fc6000f8efc3f */
[----:B------:R-:W-:Y:S02]  /*c150*/  SEL R3, RZ, 0x1, P1 ;  /* 0x00000001ff037807 */ /* 0x000fe40000800000 */
[----:B------:R-:W-:Y:S02]  /*c160*/  IADD3 R13, R13, -0x1, RZ ;  /* 0xffffffff0d0d7810 */ /* 0x000fe40007ffe0ff */
[----:B------:R-:W-:Y:S01]  /*c170*/  LOP3.LUT R3, R24, R3, RZ, 0x3c, !PT ;  /* 0x0000000318037212 */ /* 0x000fe200078e3cff */
[----:B------:R-:W-:Y:S02]  /*c180*/  IMAD.U32 R12, RZ, RZ, UR6 ;  /* 0x00000006ff0c7e24 */ /* 0x000fe4000f8e00ff */
[----:B------:R1:W-:Y:S04]  /*c190*/  STL [R1+0xc], R13 ;  /* 0x00000c0d01007387 */ /* 0x0003e80000100800 */
[----:B------:R1:W-:Y:S01]  /*c1a0*/  STL [R1+0x4], R3 ;  /* 0x0000040301007387 */ /* 0x0003e20000100800 */
[----:B------:R-:W-:-:S02]  /*c1b0*/  ISETP.NE.AND P2, PT, R12, 0x3, PT ;  /* 0x000000030c00780c */ /* 0x000fc40003f45270 */
[----:B------:R-:W-:Y:S02]  /*c1c0*/  ISETP.GT.AND P0, PT, R13, UR47, PT ;  /* 0x0000002f0d007c0c */ /* 0x000fe4000bf04270 */
[----:B0-----:R-:W-:Y:S02]  /*c1d0*/  SEL R4, R2, RZ, P1 ;  /* 0x000000ff02047207 */ /* 0x001fe40000800000 */
[----:B--2---:R-:W-:-:S07]  /*c1e0*/  SHF.R.S32.HI R28, RZ, 0x1f, R9 ;  /* 0x0000001fff1c7819 */ /* 0x004fce0000011409 */
[----:B-1----:R-:W-:Y:S05]  /*c1f0*/  @!P2 BRA `(.L_x_13610) ;  /* 0x000000000004a947 */ /* 0x002fea0003800000 */
[----:B------:R-:W-:Y:S01]  /*c200*/  BPT.TRAP 0x1 ;  /* 0x000000040000795c */ /* 0x000fe20000300000 */
.L_x_13610:
[----:B------:R-:W-:Y:S02]  /*c210*/  LEA R5, R4, UR44, 0x3 ;  /* 0x0000002c04057c11 */ /* 0x000fe4000f8e18ff */
[----:B------:R-:W-:-:S04]  /*c220*/  SHF.L.U32 R29, R3, 0x1f, RZ ;  /* 0x0000001f031d7819 */ /* 0x000fc800000006ff */
[----:B------:R-:W0:Y:S02]  /*c230*/  SYNCS.PHASECHK.TRANS64.TRYWAIT P1, [R5+URZ+0x12480], R29 ;  /* 0x0124801d050075a7 */ /* 0x000e24000802017f */
[----:B0-----:R-:W-:Y:S05]  /*c240*/  @!P1 BRA `(.L_x_13611) ;  /* 0x0000003000a89947 */ /* 0x001fea0003800000 */
.L_x_13688:
[----:B------:R-:W2:Y:S01]  /*c250*/  LDL R12, [R1+0x14] ;  /* 0x00001400010c7983 */ /* 0x000ea20000100800 */
[----:B------:R-:W-:Y:S01]  /*c260*/  ULDC UR4, c[0x0][0x430] ;  /* 0x00010c0000047ab9 */ /* 0x000fe20000000800 */
[----:B------:R-:W-:Y:S01]  /*c270*/  ULDC.64 UR6, c[0x0][0x328] ;  /* 0x0000ca0000067ab9 */ /* 0x000fe20000000a00 */
[----:B------:R-:W-:Y:S01]  /*c280*/  UIADD3 UR4, -UR4, URZ, URZ ;  /* 0x0000003f04047290 */ /* 0x000fe2000fffe13f */
[----:B------:R-:W1:Y:S01]  /*c290*/  S2R R14, SR_TID.X ;  /* 0x00000000000e7919 */ /* 0x000e620000002100 */
[----:B------:R-:W-:Y:S01]  /*c2a0*/  ULDC.64 UR8, c[0x0][0x338] ;  /* 0x0000ce0000087ab9 */ /* 0x000fe20000000a00 */
[----:B-----5:R-:W-:Y:S01]  /*c2b0*/  SHF.R.S32.HI R27, RZ, 0x1f, R8 ;  /* 0x0000001fff1b7819 */ /* 0x020fe20000011408 */
[----:B------:R-:W3:Y:S02]  /*c2c0*/  LDC R15, c[0x0][0x2f4] ;  /* 0x0000bd00ff0f7b82 */ /* 0x000ee40000000800 */
[--C-:B------:R-:W-:Y:S02]  /*c2d0*/  IMAD R16, R11, UR4, R0.reuse ;  /* 0x000000040b107c24 */ /* 0x100fe4000f8e0200 */
[----:B------:R-:W-:Y:S01]  /*c2e0*/  IMAD R10, R10, UR4, R0 ;  /* 0x000000040a0a7c24 */ /* 0x000fe2000f8e0200 */
[----:B------:R-:W-:Y:S01]  /*c2f0*/  ULDC.64 UR4, c[0x0][0x330] ;  /* 0x0000cc0000047ab9 */ /* 0x000fe20000000a00 */
[----:B------:R-:W-:Y:S01]  /*c300*/  IMAD.WIDE.U32 R2, R16, UR6, RZ ;  /* 0x0000000610027c25 */ /* 0x000fe2000f8e00ff */
[----:B------:R-:W-:-:S02]  /*c310*/  SHF.R.S32.HI R25, RZ, 0x1f, R16 ;  /* 0x0000001fff197819 */ /* 0x000fc40000011410 */
[----:B------:R-:W-:-:S03]  /*c320*/  IADD3 R10, R10, 0x80, RZ ;  /* 0x000000800a0a7810 */ /* 0x000fc60007ffe0ff */
[----:B------:R-:W-:Y:S01]  /*c330*/  IMAD R6, R25, UR6, RZ ;  /* 0x0000000619067c24 */ /* 0x000fe2000f8e02ff */
[----:B------:R-:W-:-:S03]  /*c340*/  SHF.R.S32.HI R26, RZ, 0x1f, R10 ;  /* 0x0000001fff1a7819 */ /* 0x000fc6000001140a */
[----:B------:R-:W-:Y:S02]  /*c350*/  IMAD R6, R16, UR7, R6 ;  /* 0x0000000710067c24 */ /* 0x000fe4000f8e0206 */
[----:B------:R-:W-:Y:S02]  /*c360*/  IMAD R11, R26, UR6, RZ ;  /* 0x000000061a0b7c24 */ /* 0x000fe4000f8e02ff */
[----:B------:R-:W-:Y:S02]  /*c370*/  IMAD.IADD R3, R3, 0x1, R6 ;  /* 0x0000000103037824 */ /* 0x000fe400078e0206 */
[----:B------:R-:W-:Y:S02]  /*c380*/  IMAD R6, R28, UR8, RZ ;  /* 0x000000081c067c24 */ /* 0x000fe4000f8e02ff */
[----:B------:R-:W-:-:S04]  /*c390*/  IMAD.WIDE.U32 R2, R9, UR8, R2 ;  /* 0x0000000809027c25 */ /* 0x000fc8000f8e0002 */
[----:B------:R-:W-:Y:S02]  /*c3a0*/  IMAD R6, R9, UR9, R6 ;  /* 0x0000000909067c24 */ /* 0x000fe4000f8e0206 */
[C---:B------:R-:W-:Y:S02]  /*c3b0*/  IMAD R11, R10.reuse, UR7, R11 ;  /* 0x000000070a0b7c24 */ /* 0x040fe4000f8e020b */
[----:B------:R-:W-:Y:S02]  /*c3c0*/  IMAD.IADD R7, R3, 0x1, R6 ;  /* 0x0000000103077824 */ /* 0x000fe400078e0206 */
[----:B------:R-:W-:Y:S02]  /*c3d0*/  IMAD.MOV.U32 R6, RZ, RZ, R2 ;  /* 0x000000ffff067224 */ /* 0x000fe400078e0002 */
[----:B------:R-:W-:-:S04]  /*c3e0*/  IMAD.WIDE.U32 R2, R10, UR6, RZ ;  /* 0x000000060a027c25 */ /* 0x000fc8000f8e00ff */
[----:B------:R-:W-:Y:S02]  /*c3f0*/  IMAD.IADD R3, R3, 0x1, R11 ;  /* 0x0000000103037824 */ /* 0x000fe400078e020b */
[----:B------:R-:W-:Y:S02]  /*c400*/  IMAD R11, R27, UR8, RZ ;  /* 0x000000081b0b7c24 */ /* 0x000fe4000f8e02ff */
[----:B------:R-:W-:-:S04]  /*c410*/  IMAD.WIDE.U32 R2, R8, UR8, R2 ;  /* 0x0000000808027c25 */ /* 0x000fc8000f8e0002 */
[----:B------:R-:W-:Y:S02]  /*c420*/  IMAD R11, R8, UR9, R11 ;  /* 0x00000009080b7c24 */ /* 0x000fe4000f8e020b */
[----:B-1----:R-:W-:Y:S02]  /*c430*/  IMAD.SHL.U32 R14, R14, 0x10, RZ ;  /* 0x000000100e0e7824 */ /* 0x002fe400078e00ff */
[----:B------:R-:W-:Y:S01]  /*c440*/  IMAD.IADD R3, R3, 0x1, R11 ;  /* 0x0000000103037824 */ /* 0x000fe200078e020b */
[----:B------:R-:W-:Y:S02]  /*c450*/  MOV R11, UR4 ;  /* 0x00000004000b7c02 */ /* 0x000fe40008000f00 */
[----:B------:R-:W-:-:S03]  /*c460*/  LOP3.LUT R14, R14, 0x30, RZ, 0xc0, !PT ;  /* 0x000000300e0e7812 */ /* 0x000fc600078ec0ff */
[C---:B------:R-:W-:Y:S01]  /*c470*/  IMAD.WIDE.U32 R2, R11.reuse, UR39, R2 ;  /* 0x000000270b027c25 */ /* 0x040fe2000f8e0002 */
[----:B---3--:R-:W-:Y:S02]  /*c480*/  ISETP.GE.AND P2, PT, R14, R15, PT ;  /* 0x0000000f0e00720c */ /* 0x008fe40003f46270 */
        /* <DEDUP_REMOVED lines=12> */
[----:B------:R-:W2:Y:S01]  /*c550*/  LDL R12, [R1] ;  /* 0x00000000010c7983 */ /* 0x000ea20000100800 */
[----:B------:R-:W1:Y:S03]  /*c560*/  S2R R11, SR_TID.X ;  /* 0x00000000000b7919 */ /* 0x000e660000002100 */
[----:B------:R-:W3:Y:S04]  /*c570*/  SHFL.IDX PT, R2, R7, RZ, 0x1c1f ;  /* 0x001c1fff07027589 */ /* 0x000ee800000e0000 */
[----:B------:R-:W4:Y:S04]  /*c580*/  SHFL.IDX PT, R3, R17, RZ, 0x1c1f ;  /* 0x001c1fff11037589 */ /* 0x000f2800000e0000 */
[----:B------:R-:W-:Y:S01]  /*c590*/  SHFL.IDX PT, R18, R18, RZ, 0x1c1f ;  /* 0x001c1fff12127589 */ /* 0x000fe200000e0000 */
[----:B-1----:R-:W-:-:S05]  /*c5a0*/  IMAD.SHL.U32 R11, R11, 0x10, RZ ;  /* 0x000000100b0b7824 */ /* 0x002fca00078e00ff */
[----:B------:R-:W-:-:S04]  /*c5b0*/  LOP3.LUT R11, R11, 0x30, RZ, 0xc0, !PT ;  /* 0x000000300b0b7812 */ /* 0x000fc800078ec0ff */
[----:B---3--:R-:W-:-:S04]  /*c5c0*/  IADD3 R2, P1, R11, R2, RZ ;  /* 0x000000020b027210 */ /* 0x008fc80007f3e0ff */
[----:B----4-:R-:W-:Y:S01]  /*c5d0*/  IADD3.X R3, RZ, R3, RZ, P1, !PT ;  /* 0x00000003ff037210 */ /* 0x010fe20000ffe4ff */
[----:B--2---:R-:W-:-:S05]  /*c5e0*/  IMAD R6, R4, 0x2800, R12 ;  /* 0x0000280004067824 */ /* 0x004fca00078e020c */
[----:B------:R1:W-:Y:S04]  /*c5f0*/  LDGSTS.E.BYPASS.LTC128B.128 [R6+0x5200], desc[UR40][R2.64], !P2 ;  /* 0x0520000002067fae */ /* 0x0003e8000d101d68 */
[----:B-1----:R-:W1:Y:S04]  /*c600*/  SHFL.IDX PT, R2, R7, 0x1, 0x1c1f ;  /* 0x003c1f0007027f89 */ /* 0x002e6800000e0000 */
[----:B------:R-:W2:Y:S01]  /*c610*/  SHFL.IDX PT, R3, R17, 0x1, 0x1c1f ;  /* 0x003c1f0011037f89 */ /* 0x000ea200000e0000 */
[----:B-1----:R-:W-:-:S05]  /*c620*/  IADD3 R2, P1, R11, R2, RZ ;  /* 0x000000020b027210 */ /* 0x002fca0007f3e0ff */
[----:B--2---:R-:W-:-:S05]  /*c630*/  IMAD.X R3, RZ, RZ, R3, P1 ;  /* 0x000000ffff037224 */ /* 0x004fca00008e0603 */
[----:B------:R1:W-:Y:S04]  /*c640*/  LDGSTS.E.BYPASS.LTC128B.128 [R6+0x5a00], desc[UR40][R2.64], !P2 ;  /* 0x05a0000002067fae */ /* 0x0003e8000d101d68 */
[----:B-1----:R-:W1:Y:S04]  /*c650*/  SHFL.IDX PT, R2, R7, 0x2, 0x1c1f ;  /* 0x005c1f0007027f89 */ /* 0x002e6800000e0000 */
[----:B------:R-:W2:Y:S04]  /*c660*/  SHFL.IDX PT, R3, R17, 0x2, 0x1c1f ;  /* 0x005c1f0011037f89 */ /* 0x000ea800000e0000 */
[----:B------:R-:W-:Y:S01]  /*c670*/  SHFL.IDX PT, R17, R17, 0x3, 0x1c1f ;  /* 0x007c1f0011117f89 */ /* 0x000fe200000e0000 */
[----:B-1----:R-:W-:-:S05]  /*c680*/  IADD3 R2, P1, R11, R2, RZ ;  /* 0x000000020b027210 */ /* 0x002fca0007f3e0ff */
[----:B--2---:R-:W-:-:S05]  /*c690*/  IMAD.X R3, RZ, RZ, R3, P1 ;  /* 0x000000ffff037224 */ /* 0x004fca00008e0603 */
[----:B------:R1:W-:Y:S04]  /*c6a0*/  LDGSTS.E.BYPASS.LTC128B.128 [R6+0x6200], desc[UR40][R2.64], !P2 ;  /* 0x0620000002067fae */ /* 0x0003e8000d101d68 */
[----:B-1----:R-:W1:Y:S02]  /*c6b0*/  SHFL.IDX PT, R2, R7, 0x3, 0x1c1f ;  /* 0x007c1f0007027f89 */ /* 0x002e6400000e0000 */
[----:B-1----:R-:W-:-:S05]  /*c6c0*/  IADD3 R2, P1, R11, R2, RZ ;  /* 0x000000020b027210 */ /* 0x002fca0007f3e0ff */
[----:B------:R-:W-:-:S05]  /*c6d0*/  IMAD.X R3, RZ, RZ, R17, P1 ;  /* 0x000000ffff037224 */ /* 0x000fca00008e0611 */
[----:B------:R1:W-:Y:S04]  /*c6e0*/  LDGSTS.E.BYPASS.LTC128B.128 [R6+0x6a00], desc[UR40][R2.64], !P2 ;  /* 0x06a0000002067fae */ /* 0x0003e8000d101d68 */
[----:B-1----:R1:W2:Y:S02]  /*c6f0*/  SHFL.IDX PT, R2, R20, RZ, 0x1c1f ;  /* 0x001c1fff14027589 */ /* 0x0022a400000e0000 */
.L_x_13700:
[----:B------:R-:W3:Y:S01]  /*c700*/  S2R R3, SR_TID.X ;  /* 0x0000000000037919 */ /* 0x000ee20000002100 */
[----:B------:R-:W-:Y:S02]  /*c710*/  R2UR UR4, R5 ;  /* 0x00000000050472ca */ /* 0x000fe400000e0000 */
[----:B---3--:R-:W-:-:S04]  /*c720*/  SHF.L.U32 R3, R3, 0x4, RZ ;  /* 0x0000000403037819 */ /* 0x008fc800000006ff */
[----:B------:R-:W-:-:S04]  /*c730*/  LOP3.LUT R3, R3, 0x30, RZ, 0xc0, !PT ;  /* 0x0000003003037812 */ /* 0x000fc800078ec0ff */
[----:B--2---:R-:W-:-:S05]  /*c740*/  IADD3 R2, P1, R3, R2, RZ ;  /* 0x0000000203027210 */ /* 0x004fca0007f3e0ff */
        /* <DEDUP_REMOVED lines=14> */
.L_x_13613:
[----:B------:R2:W-:Y:S01]  /*c830*/  SYNCS.ARRIVE.TRANS64.A1T0 RZ, [R5+URZ+0x12470], RZ ;  /* 0x012470ff05ff79a7 */ /* 0x0005e2000810003f */
[----:B------:R-:W-:Y:S05]  /*c840*/  @!P2 BRA `(.L_x_13614) ;  /* 0x000000000004a947 */ /* 0x000fea0003800000 */
[----:B------:R-:W-:Y:S01]  /*c850*/  BPT.TRAP 0x1 ;  /* 0x000000040000795c */ /* 0x000fe20000300000 */
.L_x_13614:
[----:B------:R-:W3:Y:S02]  /*c860*/  SYNCS.PHASECHK.TRANS64.TRYWAIT P1, [R5+URZ+0x12440], R29 ;  /* 0x0124401d050075a7 */ /* 0x000ee4000802017f */
[----:B---3--:R-:W-:Y:S05]  /*c870*/  @!P1 BRA `(.L_x_13615) ;  /* 0x0000003000d09947 */ /* 0x008fea0003800000 */
.L_x_13701:
[----:B------:R-:W4:Y:S01]  /*c880*/  LDL R11, [R1+0x14] ;  /* 0x00001400010b7983 */ /* 0x000f220000100800 */
[----:B------:R-:W-:Y:S01]  /*c890*/  ULDC.64 UR4, c[0x0][0x300] ;  /* 0x0000c00000047ab9 */ /* 0x000fe20000000a00 */
[----:B------:R-:W-:Y:S01]  /*c8a0*/  ULDC.64 UR6, c[0x0][0x310] ;  /* 0x0000c40000067ab9 */ /* 0x000fe20000000a00 */
[----:B------:R-:W-:Y:S01]  /*c8b0*/  IMAD R6, R25, UR4, RZ ;  /* 0x0000000419067c24 */ /* 0x000fe2000f8e02ff */
[----:B------:R-:W5:Y:S01]  /*c8c0*/  S2R R17, SR_TID.X ;  /* 0x0000000000117919 */ /* 0x000f620000002100 */
        /* <DEDUP_REMOVED lines=16> */
[----:B------:R-:W-:Y:S01]  /*c9d0*/  MOV R8, UR4 ;  /* 0x0000000400087c02 */ /* 0x000fe20008000f00 */
[----:B-----5:R-:W-:Y:S02]  /*c9e0*/  IMAD.SHL.U32 R17, R17, 0x10, RZ ;  /* 0x0000001011117824 */ /* 0x020fe400078e00ff */
[----:B------:R-:W-:Y:S02]  /*c9f0*/  IMAD.IADD R3, R3, 0x1, R27 ;  /* 0x0000000103037824 */ /* 0x000fe400078e021b */
[----:B------:R-:W-:Y:S01]  /*ca00*/  IMAD.WIDE.U32 R6, R8, UR39, R6 ;  /* 0x0000002708067c25 */ /* 0x000fe2000f8e0006 */
[----:B------:R-:W-:-:S03]  /*ca10*/  LOP3.LUT R17, R17, 0x30, RZ, 0xc0, !PT ;  /* 0x0000003011117812 */ /* 0x000fc600078ec0ff */
[----:B------:R-:W-:Y:S01]  /*ca20*/  IMAD.WIDE.U32 R2, R8, UR39, R2 ;  /* 0x0000002708027c25 */ /* 0x000fe2000f8e0002 */
[----:B----4-:R-:W-:Y:S02]  /*ca30*/  R2UR UR6, R11 ;  /* 0x000000000b0672ca */ /* 0x010fe400000e0000 */
[----:B------:R-:W4:Y:S11]  /*ca40*/  LDC R11, c[0x0][0x2f4] ;  /* 0x0000bd00ff0b7b82 */ /* 0x000f360000000800 */
[----:B------:R-:W-:-:S03]  /*ca50*/  UIMAD UR4, UR6, UR4, URZ ;  /* 0x00000004060472a4 */ /* 0x000fc6000f8e023f */
[----:B------:R-:W-:Y:S01]  /*ca60*/  ULDC.64 UR6, c[0x0][0x2e8] ;  /* 0x0000ba0000067ab9 */ /* 0x000fe20000000a00 */
[----:B------:R-:W-:Y:S01]  /*ca70*/  UIMAD UR4, UR39, UR5, UR4 ;  /* 0x00000005270472a4 */ /* 0x000fe2000f8e0204 */
[----:B------:R-:W-:Y:S01]  /*ca80*/  IMAD.U32 R8, RZ, RZ, UR7 ;  /* 0x00000007ff087e24 */ /* 0x000fe2000f8e00ff */
[----:B------:R-:W-:-:S04]  /*ca90*/  IADD3 R9, P1, R6, UR6, RZ ;  /* 0x0000000606097c10 */ /* 0x000fc8000ff3e0ff */
[----:B------:R-:W-:Y:S02]  /*caa0*/  IADD3.X R10, R8, UR4, R7, P1, !PT ;  /* 0x00000004080a7c10 */ /* 0x000fe40008ffe407 */
[----:B------:R-:W-:Y:S02]  /*cab0*/  IADD3 R6, P1, R2, UR6, RZ ;  /* 0x0000000602067c10 */ /* 0x000fe4000ff3e0ff */
[----:B----4-:R-:W-:Y:S02]  /*cac0*/  ISETP.GE.AND P2, PT, R17, R11, PT ;  /* 0x0000000b1100720c */ /* 0x010fe40003f46270 */
[----:B------:R-:W-:Y:S01]  /*cad0*/  IADD3.X R8, R8, UR4, R3, P1, !PT ;  /* 0x0000000408087c10 */ /* 0x000fe20008ffe403 */
[----:B------:R-:W-:-:S03]  /*cae0*/  UMOV UR4, 0xffffffff ;  /* 0xffffffff00047882 */ /* 0x000fc60000000000 */
[----:B------:R-:W-:Y:S07]  /*caf0*/  BRA.DIV UR4, `(.L_x_13616) ;  /* 0x0000003204447947 */ /* 0x000fee000b800000 */
[----:B------:R-:W4:Y:S04]  /*cb00*/  LDL R11, [R1+0x18] ;  /* 0x00001800010b7983 */ /* 0x000f280000100800 */
[----:B------:R-:W5:Y:S04]  /*cb10*/  SHFL.IDX PT, R14, R9, RZ, 0x1c1f ;  /* 0x001c1fff090e7589 */ /* 0x000f6800000e0000 */
[----:B------:R-:W0:Y:S04]  /*cb20*/  SHFL.IDX PT, R3, R10, RZ, 0x1c1f ;  /* 0x001c1fff0a037589 */ /* 0x000e2800000e0000 */
[----:B------:R-:W-:Y:S01]  /*cb30*/  SHFL.IDX PT, R8, R8, RZ, 0x1c1f ;  /* 0x001c1fff08087589 */ /* 0x000fe200000e0000 */
[----:B-----5:R-:W-:-:S03]  /*cb40*/  IADD3 R2, P1, R17, R14, RZ ;  /* 0x0000000e11027210 */ /* 0x020fc60007f3e0ff */
[----:B------:R-:W-:Y:S01]  /*cb50*/  SHFL.IDX PT, R14, R6, RZ, 0x1c1f ;  /* 0x001c1fff060e7589 */ /* 0x000fe200000e0000 */
[----:B0-----:R-:W-:Y:S01]  /*cb60*/  IADD3.X R3, RZ, R3, RZ, P1, !PT ;  /* 0x00000003ff037210 */ /* 0x001fe20000ffe4ff */
[----:B----4-:R-:W-:-:S04]  /*cb70*/  IMAD R7, R4, 0x2800, R11 ;  /* 0x0000280004077824 */ /* 0x010fc800078e020b */
[----:B------:R-:W-:-:S05]  /*cb80*/  VIADD R7, R7, UR44 ;  /* 0x0000002c07077c36 */ /* 0x000fca0008000000 */
[----:B------:R0:W-:Y:S04]  /*cb90*/  LDGSTS.E.BYPASS.LTC128B.128 [R7+0xd200], desc[UR40][R2.64], !P2 ;  /* 0x0d20000002077fae */ /* 0x0001e8000d101d68 */
[----:B0-----:R-:W0:Y:S04]  /*cba0*/  SHFL.IDX PT, R2, R9, 0x1, 0x1c1f ;  /* 0x003c1f0009027f89 */ /* 0x001e2800000e0000 */
[----:B------:R-:W4:Y:S01]  /*cbb0*/  SHFL.IDX PT, R3, R10, 0x1, 0x1c1f ;  /* 0x003c1f000a037f89 */ /* 0x000f2200000e0000 */
[----:B0-----:R-:W-:-:S05]  /*cbc0*/  IADD3 R2, P1, R17, R2, RZ ;  /* 0x0000000211027210 */ /* 0x001fca0007f3e0ff */
[----:B----4-:R-:W-:-:S05]  /*cbd0*/  IMAD.X R3, RZ, RZ, R3, P1 ;  /* 0x000000ffff037224 */ /* 0x010fca00008e0603 */
[----:B------:R0:W-:Y:S04]  /*cbe0*/  LDGSTS.E.BYPASS.LTC128B.128 [R7+0xda00], desc[UR40][R2.64], !P2 ;  /* 0x0da0000002077fae */ /* 0x0001e8000d101d68 */
[----:B0-----:R-:W0:Y:S04]  /*cbf0*/  SHFL.IDX PT, R2, R9, 0x2, 0x1c1f ;  /* 0x005c1f0009027f89 */ /* 0x001e2800000e0000 */
[----:B------:R-:W4:Y:S04]  /*cc00*/  SHFL.IDX PT, R3, R10, 0x2, 0x1c1f ;  /* 0x005c1f000a037f89 */ /* 0x000f2800000e0000 */
[----:B------:R-:W5:Y:S04]  /*cc10*/  SHFL.IDX PT, R9, R9, 0x3, 0x1c1f ;  /* 0x007c1f0009097f89 */ /* 0x000f6800000e0000 */
[----:B------:R-:W1:Y:S01]  /*cc20*/  SHFL.IDX PT, R10, R10, 0x3, 0x1c1f ;  /* 0x007c1f000a0a7f89 */ /* 0x000e6200000e0000 */
[----:B0-----:R-:W-:-:S04]  /*cc30*/  IADD3 R2, P1, R17, R2, RZ ;  /* 0x0000000211027210 */ /* 0x001fc80007f3e0ff */
[----:B----4-:R-:W-:-:S05]  /*cc40*/  IADD3.X R3, RZ, R3, RZ, P1, !PT ;  /* 0x00000003ff037210 */ /* 0x010fca0000ffe4ff */
[----:B------:R5:W-:Y:S02]  /*cc50*/  LDGSTS.E.BYPASS.LTC128B.128 [R7+0xe200], desc[UR40][R2.64], !P2 ;  /* 0x0e20000002077fae */ /* 0x000be4000d101d68 */
[----:B-----5:R-:W-:-:S05]  /*cc60*/  IADD3 R2, P1, R17, R9, RZ ;  /* 0x0000000911027210 */ /* 0x020fca0007f3e0ff */
[----:B-1----:R-:W-:-:S05]  /*cc70*/  IMAD.X R3, RZ, RZ, R10, P1 ;  /* 0x000000ffff037224 */ /* 0x002fca00008e060a */
[----:B------:R0:W-:Y:S03]  /*cc80*/  LDGSTS.E.BYPASS.LTC128B.128 [R7+0xea00], desc[UR40][R2.64], !P2 ;  /* 0x0ea0000002077fae */ /* 0x0001e6000d101d68 */
.L_x_13713:
[----:B------:R-:W-:Y:S02]  /*cc90*/  R2UR UR4, R5 ;  /* 0x00000000050472ca */ /* 0x000fe400000e0000 */
[----:B0-----:R-:W-:-:S05]  /*cca0*/  IADD3 R2, P1, R17, R14, RZ ;  /* 0x0000000e11027210 */ /* 0x001fca0007f3e0ff */
        /* <DEDUP_REMOVED lines=12> */
[----:B0-----:R-:W-:Y:S05]  /*cd70*/  @!P2 BRA `(.L_x_13617) ;  /* 0x000000000004a947 */ /* 0x001fea0003800000 */
[----:B------:R-:W-:Y:S01]  /*cd80*/  BPT.TRAP 0x1 ;  /* 0x000000040000795c */ /* 0x000fe20000300000 */
.L_x_13617:
[----:B------:R-:W-:Y:S01]  /*cd90*/  IMAD.U32 R2, RZ, RZ, UR42 ;  /* 0x0000002aff027e24 */ /* 0x000fe2000f8e00ff */
[----:B------:R0:W-:Y:S04]  /*cda0*/  SYNCS.ARRIVE.TRANS64.A1T0 RZ, [R5+URZ+0x12430], RZ ;  /* 0x012430ff05ff79a7 */ /* 0x0001e8000810003f */
[----:B------:R-:W-:-:S04]  /*cdb0*/  LOP3.LUT R2, R2, 0x1, RZ, 0xfc, !PT ;  /* 0x0000000102027812 */ /* 0x000fc800078efcff */
[----:B------:R-:W-:-:S13]  /*cdc0*/  ISETP.NE.AND P1, PT, R2, 0x3, PT ;  /* 0x000000030200780c */ /* 0x000fda0003f25270 */
[----:B0-----:R-:W-:Y:S05]  /*cdd0*/  @!P1 BRA `(.L_x_13618) ;  /* 0x0000000000049947 */ /* 0x001fea0003800000 */
[----:B------:R-:W-:Y:S01]  /*cde0*/  BPT.TRAP 0x1 ;  /* 0x000000040000795c */ /* 0x000fe20000300000 */
.L_x_13618:
[----:B------:R-:W-:Y:S02]  /*cdf0*/  LOP3.LUT R2, R24, 0x1, RZ, 0x3c, !PT ;  /* 0x0000000118027812 */ /* 0x000fe400078e3cff */
[----:B------:R-:W-:Y:S02]  /*ce00*/  LEA R3, R21, UR44, 0x3 ;  /* 0x0000002c15037c11 */ /* 0x000fe4000f8e18ff */
[----:B------:R-:W-:-:S04]  /*ce10*/  SHF.L.U32 R2, R2, 0x1f, RZ ;  /* 0x0000001f02027819 */ /* 0x000fc800000006ff */
[----:B------:R-:W0:Y:S02]  /*ce20*/  SYNCS.PHASECHK.TRANS64.TRYWAIT P2, [R3+URZ+0x12470], R2 ;  /* 0x01247002030075a7 */ /* 0x000e24000804017f */
[----:B0-----:R-:W-:Y:S05]  /*ce30*/  @!P2 BRA `(.L_x_13619) ;  /* 0x0000003000d4a947 */ /* 0x001fea0003800000 */
.L_x_13714:
[----:B------:R-:W-:-:S06]  /*ce40*/  ULOP3.LUT UR4, UR42, 0x2, URZ, 0xfc, !UPT ;  /* 0x000000022a047892 */ /* 0x000fcc000f8efc3f */
[----:B--23--:R-:W-:-:S05]  /*ce50*/  IMAD.U32 R5, RZ, RZ, UR4 ;  /* 0x00000004ff057e24 */ /* 0x00cfca000f8e00ff */
[----:B------:R-:W-:-:S13]  /*ce60*/  ISETP.NE.AND P2, PT, R5, 0x3, PT ;  /* 0x000000030500780c */ /* 0x000fda0003f45270 */
[----:B------:R-:W-:Y:S05]  /*ce70*/  @!P2 BRA `(.L_x_13620) ;  /* 0x000000000004a947 */ /* 0x000fea0003800000 */
[----:B------:R-:W-:Y:S01]  /*ce80*/  BPT.TRAP 0x1 ;  /* 0x000000040000795c */ /* 0x000fe20000300000 */
.L_x_13620:
[----:B------:R-:W-:Y:S01]  /*ce90*/  SHF.L.U32 R6, R24, 0x1f, RZ ;  /* 0x0000001f18067819 */ /* 0x000fe200000006ff */
[----:B0-----:R-:W-:-:S03]  /*cea0*/  IMAD R2, R21, 0x2800, RZ ;  /* 0x0000280015027824 */ /* 0x001fc600078e02ff */
[----:B------:R-:W0:Y:S02]  /*ceb0*/  SYNCS.PHASECHK.TRANS64.TRYWAIT P2, [R3+URZ+0x12460], R6 ;  /* 0x01246006030075a7 */ /* 0x000e24000804017f */
[----:B0-----:R-:W-:Y:S05]  /*cec0*/  @!P2 BRA `(.L_x_13621) ;  /* 0x0000003000c4a947 */ /* 0x001fea0003800000 */
.L_x_13715:
[C---:B0-----:R-:W-:Y:S01]  /*ced0*/  LOP3.LUT R6, R2.reuse, R22, RZ, 0xfc, !PT ;  /* 0x0000001602067212 */ /* 0x041fe200078efcff */
[----:B------:R-:W-:Y:S05]  /*cee0*/  WARPSYNC.ALL ;  /* 0x0000000000007948 */ /* 0x000fea0003800000 */
[----:B------:R0:W1:Y:S01]  /*cef0*/  LDSM.16.MT88.4 R8, [R6+UR44+0x5200] ;  /* 0x0052002c0608783b */ /* 0x0000620008004200 */
[----:B------:R-:W-:Y:S01]  /*cf00*/  VIADD R5, R2, 0x800 ;  /* 0x0000080002057836 */ /* 0x000fe20000000000 */
[----:B------:R-:W-:-:S04]  /*cf10*/  ULOP3.LUT UR4, UR42, 0x2, URZ, 0xfc, !UPT ;  /* 0x000000022a047892 */ /* 0x000fc8000f8efc3f */
[C---:B------:R-:W-:Y:S02]  /*cf20*/  LOP3.LUT R16, R5.reuse, R22, RZ, 0xfc, !PT ;  /* 0x0000001605107212 */ /* 0x040fe400078efcff */
[----:B0-----:R-:W-:Y:S01]  /*cf30*/  LOP3.LUT R6, R5, R19, RZ, 0xfc, !PT ;  /* 0x0000001305067212 */ /* 0x001fe200078efcff */
[----:B------:R-:W-:Y:S01]  /*cf40*/  IMAD.U32 R17, RZ, RZ, UR4 ;  /* 0x00000004ff117e24 */ /* 0x000fe2000f8e00ff */
[----:B------:R-:W-:-:S03]  /*cf50*/  IADD3 R5, R2, 0x1000, RZ ;  /* 0x0000100002057810 */ /* 0x000fc60007ffe0ff */
[----:B------:R-:W-:Y:S01]  /*cf60*/  IMAD.IADD R6, R23, 0x1, R6 ;  /* 0x0000000117067824 */ /* 0x000fe200078e0206 */
[----:B------:R-:W-:Y:S02]  /*cf70*/  ISETP.NE.AND P2, PT, R17, 0x3, PT ;  /* 0x000000031100780c */ /* 0x000fe40003f45270 */
[C-C-:B-1----:R-:W-:Y:S02]  /*cf80*/  PRMT R12, R8.reuse, 0x6420, R9.reuse ;  /* 0x00006420080c7816 */ /* 0x142fe40000000009 */
[----:B------:R-:W-:Y:S02]  /*cf90*/  PRMT R13, R8, 0x7531, R9 ;  /* 0x00007531080d7816 */ /* 0x000fe40000000009 */
[----:B------:R-:W-:Y:S02]  /*cfa0*/  LOP3.LUT R8, R2, R19, RZ, 0xfc, !PT ;  /* 0x0000001302087212 */ /* 0x000fe400078efcff */
[C-C-:B------:R-:W-:Y:S02]  /*cfb0*/  PRMT R14, R10.reuse, 0x6420, R11.reuse ;  /* 0x000064200a0e7816 */ /* 0x140fe4000000000b */
[----:B------:R-:W-:-:S02]  /*cfc0*/  PRMT R15, R10, 0x7531, R11 ;  /* 0x000075310a0f7816 */ /* 0x000fc4000000000b */
[----:B------:R-:W-:-:S05]  /*cfd0*/  IADD3 R7, R23, R8, RZ ;  /* 0x0000000817077210 */ /* 0x000fca0007ffe0ff */
[----:B------:R0:W-:Y:S04]  /*cfe0*/  STSM.16.M88.4 [R7], R12 ;  /* 0x0000000c07007844 */ /* 0x0001e80000000200 */
[----:B------:R-:W1:Y:S01]  /*cff0*/  LDSM.16.MT88.4 R8, [R16+UR44+0x5200] ;  /* 0x0052002c1008783b */ /* 0x000e620008004200 */
[----:B0-----:R-:W-:Y:S02]  /*d000*/  LOP3.LUT R7, R5, R22, RZ, 0xfc, !PT ;  /* 0x0000001605077212 */ /* 0x001fe400078efcff */
        /* <DEDUP_REMOVED lines=8> */
[----:B------:R-:W-:Y:S01]  /*d090*/  LOP3.LUT R8, R5, R19, RZ, 0xfc, !PT ;  /* 0x0000001305087212 */ /* 0x000fe200078efcff */
[----:B------:R-:W-:Y:S01]  /*d0a0*/  VIADD R5, R2, 0x1800 ;  /* 0x0000180002057836 */ /* 0x000fe20000000000 */
[--C-:B------:R-:W-:Y:S01]  /*d0b0*/  PRMT R14, R10, 0x6420, R11.reuse ;  /* 0x000064200a0e7816 */ /* 0x100fe2000000000b */
[----:B------:R-:W-:Y:S01]  /*d0c0*/  VIADD R2, R2, 0x2000 ;  /* 0x0000200002027836 */ /* 0x000fe20000000000 */
        /* <DEDUP_REMOVED lines=9> */
[C---:B------:R-:W-:Y:S02]  /*d160*/  IADD3 R5, R23.reuse, R8, RZ ;  /* 0x0000000817057210 */ /* 0x040fe40007ffe0ff */
[----:B------:R-:W-:Y:S02]  /*d170*/  PRMT R15, R10, 0x7531, R11 ;  /* 0x000075310a0f7816 */ /* 0x000fe4000000000b */
[C---:B------:R-:W-:Y:S02]  /*d180*/  LOP3.LUT R8, R2.reuse, R22, RZ, 0xfc, !PT ;  /* 0x0000001602087212 */ /* 0x040fe400078efcff */
[----:B------:R-:W-:Y:S01]  /*d190*/  LOP3.LUT R2, R2, R19, RZ, 0xfc, !PT ;  /* 0x0000001302027212 */ /* 0x000fe200078efcff */
[----:B------:R-:W-:Y:S03]  /*d1a0*/  STSM.16.M88.4 [R5], R12 ;  /* 0x0000000c05007844 */ /* 0x000fe60000000200 */
[----:B------:R-:W-:Y:S01]  /*d1b0*/  IADD3 R2, R23, R2, RZ ;  /* 0x0000000217027210 */ /* 0x000fe20007ffe0ff */
[----:B------:R-:W0:Y:S02]  /*d1c0*/  LDSM.16.MT88.4 R8, [R8+UR44+0x5200] ;  /* 0x0052002c0808783b */ /* 0x000e240008004200 */
        /* <DEDUP_REMOVED lines=13> */
.L_x_13622:
[----:B-1----:R1:W-:Y:S01]  /*d2a0*/  SYNCS.ARRIVE.TRANS64.A1T0 RZ, [R3+URZ+0x12450], RZ ;  /* 0x012450ff03ff79a7 */ /* 0x0023e2000810003f */
[----:B------:R-:W-:Y:S06]  /*d2b0*/  BAR.SYNC.DEFER_BLOCKING 0x2, 0x80 ;  /* 0x0082000000007b1d */ /* 0x000fec0000010000 */
[----:B------:R-:W-:Y:S05]  /*d2c0*/  @!P1 BRA `(.L_x_13623) ;  /* 0x0000000000049947 */ /* 0x000fea0003800000 */
[----:B------:R-:W-:Y:S01]  /*d2d0*/  BPT.TRAP 0x1 ;  /* 0x000000040000795c */ /* 0x000fe20000300000 */
.L_x_13623:
[----:B------:R2:W5:Y:S01]  /*d2e0*/  LDL R24, [R1+0x4] ;  /* 0x0000040001187983 */ /* 0x0005620000100800 */
[----:B-1----:R-:W-:Y:S01]  /*d2f0*/  VIADD R3, R3, 0x12480 ;  /* 0x0001248003037836 */ /* 0x002fe20000000000 */
[----:B------:R-:W-:Y:S01]  /*d300*/  MOV R21, R4 ;  /* 0x0000000400157202 */ /* 0x000fe20000000f00 */
[----:B------:R-:W-:Y:S01]  /*d310*/  VIADD R0, R0, 0xffffff60 ;  /* 0xffffff6000007836 */ /* 0x000fe20000000000 */
[----:B0-----:R-:W0:Y:S02]  /*d320*/  S2R R2, SR_CgaCtaId ;  /* 0x0000000000027919 */ /* 0x001e240000008800 */
[----:B0-----:R-:W-:-:S04]  /*d330*/  PRMT R3, R2, 0x654, R3 ;  /* 0x0000065402037816 */ /* 0x001fc80000000003 */
[----:B------:R2:W-:Y:S01]  /*d340*/  SYNCS.ARRIVE.TRANS64.RED.A1T0 RZ, [R3+URZ], RZ ;  /* 0x000000ff03ff79a7 */ /* 0x0005e2000810043f */
[----:B------:R-:W-:Y:S05]  /*d350*/  @P0 BRA `(.L_x_13624) ;  /* 0xffffffe800e00947 */ /* 0x000fea000383ffff */
[----:B------:R-:W-:Y:S05]  /*d360*/  BRA `(.L_x_13625) ;  /* 0x00000000000c7947 */ /* 0x000fea0003800000 */
.L_x_13609:
[----:B------:R-:W-:Y:S02]  /*d370*/  IMAD.MOV.U32 R0, RZ, RZ, 0x1 ;  /* 0x00000001ff007424 */ /* 0x000fe400078e00ff */
[----:B------:R-:W-:-:S03]  /*d380*/  IMAD.MOV.U32 R4, RZ, RZ, RZ ;  /* 0x000000ffff047224 */ /* 0x000fc600078e00ff */
[----:B------:R1:W-:Y:S04]  /*d390*/  STL [R1+0x4], R0 ;  /* 0x0000040001007387 */ /* 0x0003e80000100800 */
.L_x_13625:
[----:B------:R-:W-:-:S06]  /*d3a0*/  ULOP3.LUT UR4, UR42, 0x1, URZ, 0xfc, !UPT ;  /* 0x000000012a047892 */ /* 0x000fcc000f8efc3f */
[----:B-1----:R-:W-:-:S04]  /*d3b0*/  MOV R0, UR4 ;  /* 0x0000000400007c02 */ /* 0x002fc80008000f00 */
[----:B------:R-:W-:-:S13]  /*d3c0*/  ISETP.NE.AND P1, PT, R0, 0x3, PT ;  /* 0x000000030000780c */ /* 0x000fda0003f25270 */
[----:B------:R-:W-:Y:S05]  /*d3d0*/  @!P1 BRA `(.L_x_13626) ;  /* 0x0000000000049947 */ /* 0x000fea0003800000 */
[----:B------:R-:W-:Y:S01]  /*d3e0*/  BPT.TRAP 0x1 ;  /* 0x000000040000795c */ /* 0x000fe20000300000 */
.L_x_13626:
[----:B------:R-:W2:Y:S01]  /*d3f0*/  LDL R0, [R1+0x4] ;  /* 0x0000040001007983 */ /* 0x000ea20000100800 */
[----:B------:R-:W-:Y:S01]  /*d400*/  LEA R2, R4, UR44, 0x3 ;  /* 0x0000002c04027c11 */ /* 0x000fe2000f8e18ff */
[----:B------:R-:W-:Y:S01]  /*d410*/  BSSY B0, `(.L_x_13627) ;  /* 0x0000005000007945 */ /* 0x000fe20003800000 */
[----:B--2---:R-:W-:-:S04]  /*d420*/  LOP3.LUT R3, R0, 0x1, RZ, 0x3c, !PT ;  /* 0x0000000100037812 */ /* 0x004fc800078e3cff */
[----:B------:R-:W-:-:S04]  /*d430*/  SHF.L.U32 R3, R3, 0x1f, RZ ;  /* 0x0000001f03037819 */ /* 0x000fc800000006ff */
[----:B------:R-:W1:Y:S02]  /*d440*/  SYNCS.PHASECHK.TRANS64.TRYWAIT P0, [R2+URZ+0x12470], R3 ;  /* 0x01247003020075a7 */ /* 0x000e64000800017f */
[----:B-1----:R-:W-:Y:S05]  /*d450*/  @!P0 BRA `(.L_x_13628) ;  /* 0x0000002c00748947 */ /* 0x002fea0003800000 */
.L_x_13716:
[----:B------:R-:W-:Y:S05]  /*d460*/  BSYNC B0 ;  /* 0x0000000000007941 */ /* 0x000fea0003800000 */
.L_x_13627:
[----:B------:R-:W-:-:S06]  /*d470*/  ULOP3.LUT UR4, UR42, 0x2, URZ, 0xfc, !UPT ;  /* 0x000000022a047892 */ /* 0x000fcc000f8efc3f */
[----:B------:R-:W-:-:S05]  /*d480*/  IMAD.U32 R0, RZ, RZ, UR4 ;  /* 0x00000004ff007e24 */ /* 0x000fca000f8e00ff */
[----:B------:R-:W-:-:S13]  /*d490*/  ISETP.NE.AND P0, PT, R0, 0x3, PT ;  /* 0x000000030000780c */ /* 0x000fda0003f05270 */
[----:B------:R-:W-:Y:S05]  /*d4a0*/  @!P0 BRA `(.L_x_13629) ;  /* 0x0000000000048947 */ /* 0x000fea0003800000 */
[----:B------:R-:W-:Y:S01]  /*d4b0*/  BPT.TRAP 0x1 ;  /* 0x000000040000795c */ /* 0x000fe20000300000 */
.L_x_13629:
[----:B------:R-:W0:Y:S02]  /*d4c0*/  LDL R0, [R1+0x4] ;  /* 0x0000040001007983 */ /* 0x000e240000100800 */
[----:B0-----:R-:W-:Y:S01]  /*d4d0*/  SHF.L.U32 R5, R0, 0x1f, RZ ;  /* 0x0000001f00057819 */ /* 0x001fe200000006ff */
[----:B------:R-:W-:-:S03]  /*d4e0*/  IMAD R0, R4, 0x2800, RZ ;  /* 0x0000280004007824 */ /* 0x000fc600078e02ff */
[----:B------:R-:W0:Y:S02]  /*d4f0*/  SYNCS.PHASECHK.TRANS64.TRYWAIT P0, [R2+URZ+0x12460], R5 ;  /* 0x01246005020075a7 */ /* 0x000e24000800017f */
[----:B-1----:R-:W-:Y:S01]  /*d500*/  LOP3.LUT R3, R0, R22, RZ, 0xfc, !PT ;  /* 0x0000001600037212 */ /* 0x002fe200078efcff */
[----:B0-----:R-:W-:Y:S06]  /*d510*/  @!P0 BRA `(.L_x_13630) ;  /* 0x0000002c00588947 */ /* 0x001fec0003800000 */
.L_x_13717:
[----:B------:R-:W-:Y:S05]  /*d520*/  WARPSYNC.ALL ;  /* 0x0000000000007948 */ /* 0x000fea0003800000 */
[----:B------:R1:W2:Y:S01]  /*d530*/  LDSM.16.MT88.4 R8, [R3+UR44+0x5200] ;  /* 0x0052002c0308783b */ /* 0x0002a20008004200 */
[C---:B------:R-:W-:Y:S01]  /*d540*/  LOP3.LUT R6, R0.reuse, R19, RZ, 0xfc, !PT ;  /* 0x0000001300067212 */ /* 0x040fe200078efcff */
[----:B0-----:R-:W-:Y:S01]  /*d550*/  VIADD R5, R0, 0x800 ;  /* 0x0000080000057836 */ /* 0x001fe20000000000 */
[----:B------:R-:W-:Y:S02]  /*d560*/  ULOP3.LUT UR4, UR42, 0x2, URZ, 0xfc, !UPT ;  /* 0x000000022a047892 */ /* 0x000fe4000f8efc3f */
[----:B------:R-:W-:-:S02]  /*d570*/  IADD3 R6, R23, R6, RZ ;  /* 0x0000000617067210 */ /* 0x000fc40007ffe0ff */
[C---:B------:R-:W-:Y:S01]  /*d580*/  LOP3.LUT R7, R5.reuse, R22, RZ, 0xfc, !PT ;  /* 0x0000001605077212 */ /* 0x040fe200078efcff */
[----:B-1----:R-:W-:Y:S01]  /*d590*/  VIADD R3, R0, 0x1000 ;  /* 0x0000100000037836 */ /* 0x002fe20000000000 */
[----:B------:R-:W-:Y:S01]  /*d5a0*/  LOP3.LUT R16, R5, R19, RZ, 0xfc, !PT ;  /* 0x0000001305107212 */ /* 0x000fe200078efcff */
[----:B------:R-:W-:-:S03]  /*d5b0*/  IMAD.U32 R17, RZ, RZ, UR4 ;  /* 0x00000004ff117e24 */ /* 0x000fc6000f8e00ff */
[----:B------:R-:W-:Y:S01]  /*d5c0*/  LOP3.LUT R5, R3, R22, RZ, 0xfc, !PT ;  /* 0x0000001603057212 */ /* 0x000fe200078efcff */
[----:B------:R-:W-:Y:S01]  /*d5d0*/  IMAD.IADD R16, R23, 0x1, R16 ;  /* 0x0000000117107824 */ /* 0x000fe200078e0210 */
[----:B------:R-:W-:Y:S02]  /*d5e0*/  ISETP.NE.AND P0, PT, R17, 0x3, PT ;  /* 0x000000031100780c */ /* 0x000fe40003f05270 */
[C-C-:B--2---:R-:W-:Y:S02]  /*d5f0*/  PRMT R12, R8.reuse, 0x6420, R9.reuse ;  /* 0x00006420080c7816 */ /* 0x144fe40000000009 */
[----:B------:R-:W-:Y:S02]  /*d600*/  PRMT R13, R8, 0x7531, R9 ;  /* 0x00007531080d7816 */ /* 0x000fe40000000009 */
[C-C-:B------:R-:W-:Y:S02]  /*d610*/  PRMT R14, R10.reuse, 0x6420, R11.reuse ;  /* 0x000064200a0e7816 */ /* 0x140fe4000000000b */
[----:B------:R-:W-:-:S05]  /*d620*/  PRMT R15, R10, 0x7531, R11 ;  /* 0x000075310a0f7816 */ /* 0x000fca000000000b */
[----:B------:R0:W-:Y:S04]  /*d630*/  STSM.16.M88.4 [R6], R12 ;  /* 0x0000000c06007844 */ /* 0x0001e80000000200 */
[----:B------:R1:W2:Y:S01]  /*d640*/  LDSM.16.MT88.4 R8, [R7+UR44+0x5200] ;  /* 0x0052002c0708783b */ /* 0x0002a20008004200 */
[----:B0-----:R-:W-:Y:S02]  /*d650*/  LOP3.LUT R6, R3, R19, RZ, 0xfc, !PT ;  /* 0x0000001303067212 */ /* 0x001fe400078efcff */
[C---:B------:R-:W-:Y:S01]  /*d660*/  IADD3 R3, R0.reuse, 0x1800, RZ ;  /* 0x0000180000037810 */ /* 0x040fe20007ffe0ff */
[----:B------:R-:W-:Y:S02]  /*d670*/  VIADD R0, R0, 0x2000 ;  /* 0x0000200000007836 */ /* 0x000fe40000000000 */
[----:B------:R-:W-:Y:S01]  /*d680*/  IMAD.IADD R6, R23, 0x1, R6 ;  /* 0x0000000117067824 */ /* 0x000fe200078e0206 */
[----:B-1----:R-:W-:-:S02]  /*d690*/  LOP3.LUT R7, R3, R22, RZ, 0xfc, !PT ;  /* 0x0000001603077212 */ /* 0x002fc400078efcff */
[C-C-:B--2---:R-:W-:Y:S02]  /*d6a0*/  PRMT R12, R8.reuse, 0x6420, R9.reuse ;  /* 0x00006420080c7816 */ /* 0x144fe40000000009 */
[----:B------:R-:W-:Y:S02]  /*d6b0*/  PRMT R13, R8, 0x7531, R9 ;  /* 0x00007531080d7816 */ /* 0x000fe40000000009 */
[C-C-:B------:R-:W-:Y:S02]  /*d6c0*/  PRMT R14, R10.reuse, 0x6420, R11.reuse ;  /* 0x000064200a0e7816 */ /* 0x140fe4000000000b */
[----:B------:R-:W-:-:S05]  /*d6d0*/  PRMT R15, R10, 0x7531, R11 ;  /* 0x000075310a0f7816 */ /* 0x000fca000000000b */
[----:B------:R0:W-:Y:S04]  /*d6e0*/  STSM.16.M88.4 [R16], R12 ;  /* 0x0000000c10007844 */ /* 0x0001e80000000200 */
[----:B------:R-:W1:Y:S01]  /*d6f0*/  LDSM.16.MT88.4 R8, [R5+UR44+0x5200] ;  /* 0x0052002c0508783b */ /* 0x000e620008004200 */
[----:B0-----:R-:W-:-:S04]  /*d700*/  LOP3.LUT R16, R3, R19, RZ, 0xfc, !PT ;  /* 0x0000001303107212 */ /* 0x001fc800078efcff */
[----:B------:R-:W-:Y:S02]  /*d710*/  IADD3 R16, R23, R16, RZ ;  /* 0x0000001017107210 */ /* 0x000fe40007ffe0ff */
        /* <DEDUP_REMOVED lines=9> */
[----:B------:R-:W-:Y:S02]  /*d7b0*/  PRMT R15, R10, 0x7531, R11 ;  /* 0x000075310a0f7816 */ /* 0x000fe4000000000b */
[C---:B------:R-:W-:Y:S02]  /*d7c0*/  LOP3.LUT R8, R0.reuse, R22, RZ, 0xfc, !PT ;  /* 0x0000001600087212 */ /* 0x040fe400078efcff */
[----:B------:R-:W-:Y:S01]  /*d7d0*/  LOP3.LUT R0, R0, R19, RZ, 0xfc, !PT ;  /* 0x0000001300007212 */ /* 0x000fe200078efcff */
[----:B------:R-:W-:Y:S04]  /*d7e0*/  STSM.16.M88.4 [R16], R12 ;  /* 0x0000000c10007844 */ /* 0x000fe80000000200 */
[----:B------:R-:W0:Y:S01]  /*d7f0*/  LDSM.16.MT88.4 R8, [R8+UR44+0x5200] ;  /* 0x0052002c0808783b */ /* 0x000e220008004200 */
        /* <DEDUP_REMOVED lines=14> */
.L_x_13631:
[----:B-1----:R1:W-:Y:S01]  /*d8e0*/  SYNCS.ARRIVE.TRANS64.A1T0 RZ, [R2+URZ+0x12450], RZ ;  /* 0x012450ff02ff79a7 */ /* 0x0023e2000810003f */
[----:B------:R-:W-:Y:S06]  /*d8f0*/  BAR.SYNC.DEFER_BLOCKING 0x2, 0x80 ;  /* 0x0082000000007b1d */ /* 0x000fec0000010000 */
[----:B------:R-:W-:Y:S05]  /*d900*/  @!P1 BRA `(.L_x_13632) ;  /* 0x0000000000049947 */ /* 0x000fea0003800000 */
[----:B------:R-:W-:Y:S01]  /*d910*/  BPT.TRAP 0x1 ;  /* 0x000000040000795c */ /* 0x000fe20000300000 */
.L_x_13632:
[----:B------:R-:W2:Y:S01]  /*d920*/  LDL.LU R5, [R1+0x4] ;  /* 0x0000040001057983 */ /* 0x000ea20000300800 */
[----:B0-----:R-:W0:Y:S01]  /*d930*/  S2R R0, SR_CgaCtaId ;  /* 0x0000000000007919 */ /* 0x001e220000008800 */
[----:B-1----:R-:W-:Y:S01]  /*d940*/  IADD3 R2, R2, 0x12480, RZ ;  /* 0x0001248002027810 */ /* 0x002fe20007ffe0ff */
[----:B------:R-:W-:-:S03]  /*d950*/  IMAD.MOV.U32 R3, RZ, RZ, RZ ;  /* 0x000000ffff037224 */ /* 0x000fc600078e00ff */
[----:B0-----:R-:W-:-:S04]  /*d960*/  PRMT R2, R0, 0x654, R2 ;  /* 0x0000065400027816 */ /* 0x001fc80000000002 */
[----:B------:R0:W-:Y:S02]  /*d970*/  SYNCS.ARRIVE.TRANS64.RED.A1T0 RZ, [R2+URZ], RZ ;  /* 0x000000ff02ff79a7 */ /* 0x0001e4000810043f */
[----:B0-----:R-:W-:-:S05]  /*d980*/  VIADD R2, R4, 0x1 ;  /* 0x0000000104027836 */ /* 0x001fca0000000000 */
[----:B------:R-:W-:-:S04]  /*d990*/  ISETP.NE.AND P0, PT, R2, 0x2, PT ;  /* 0x000000020200780c */ /* 0x000fc80003f05270 */
[----:B------:R-:W-:Y:S02]  /*d9a0*/  SEL R0, RZ, 0x1, P0 ;  /* 0x00000001ff007807 */ /* 0x000fe40000000000 */
[----:B------:R-:W-:Y:S02]  /*d9b0*/  SEL R2, R2, RZ, P0 ;  /* 0x000000ff02027207 */ /* 0x000fe40000000000 */
[----:B--2---:R-:W-:-:S07]  /*d9c0*/  LOP3.LUT R0, R5, R0, RZ, 0x3c, !PT ;  /* 0x0000000005007212 */ /* 0x004fce00078e3cff */
.L_x_13589:
[----:B------:R-:W0:Y:S01]  /*d9d0*/  S2R R5, SR_CgaCtaId ;  /* 0x0000000000057919 */ /* 0x000e220000008800 */
[----:B------:R-:W-:Y:S02]  /*d9e0*/  MOV R4, 0x400 ;  /* 0x0000040000047802 */ /* 0x000fe40000000f00 */
[----:B------:R-:W-:Y:S02]  /*d9f0*/  SHF.L.U32 R3, R3, 0x1f, RZ ;  /* 0x0000001f03037819 */ /* 0x000fe400000006ff */
[----:B0-----:R-:W-:-:S04]  /*da00*/  LEA R6, R5, R4, 0x18 ;  /* 0x0000000405067211 */ /* 0x001fc800078ec0ff */
[----:B------:R-:W0:Y:S02]  /*da10*/  SYNCS.PHASECHK.TRANS64.TRYWAIT P0, [R6+URZ+0x12420], R3 ;  /* 0x01242003060075a7 */ /* 0x000e24000800017f */
[----:B0-----:R-:W-:Y:S05]  /*da20*/  @!P0 BRA `(.L_x_13633) ;  /* 0x0000002800288947 */ /* 0x001fea0003800000 */
.L_x_13718:
        /* <DEDUP_REMOVED lines=13> */
.L_x_13634:
[----:B------:R-:W-:Y:S01]  /*db00*/  IMAD R5, R2, 0x8, R6 ;  /* 0x0000000802057824 */ /* 0x000fe200078e0206 */
[----:B------:R-:W-:Y:S01]  /*db10*/  SHF.L.U32 R4, R0, 0x1f, RZ ;  /* 0x0000001f00047819 */ /* 0x000fe200000006ff */
[----:B------:R-:W-:-:S03]  /*db20*/  VIADD R2, R2, 0x1 ;  /* 0x0000000102027836 */ /* 0x000fc60000000000 */
[----:B------:R-:W0:Y:S02]  /*db30*/  SYNCS.PHASECHK.TRANS64.TRYWAIT P1, [R5+URZ+0x12440], R4 ;  /* 0x01244004050075a7 */ /* 0x000e24000802017f */
[----:B------:R-:W-:-:S04]  /*db40*/  ISETP.NE.AND P2, PT, R2, 0x2, PT ;  /* 0x000000020200780c */ /* 0x000fc80003f45270 */
[----:B------:R-:W-:Y:S01]  /*db50*/  SEL R3, RZ, 0x1, P2 ;  /* 0x00000001ff037807 */ /* 0x000fe20001000000 */
[----:B0-----:R-:W-:Y:S08]  /*db60*/  @!P1 BRA `(.L_x_13635) ;  /* 0x0000002400ec9947 */ /* 0x001ff00003800000 */
.L_x_13719:
[----:B------:R-:W-:Y:S02]  /*db70*/  SEL R2, R2, RZ, P2 ;  /* 0x000000ff02027207 */ /* 0x000fe40001000000 */
[----:B------:R-:W-:Y:S01]  /*db80*/  LOP3.LUT R0, R0, R3, RZ, 0x3c, !PT ;  /* 0x0000000300007212 */ /* 0x000fe200078e3cff */
[----:B------:R-:W-:Y:S06]  /*db90*/  @!P0 BRA `(.L_x_13636) ;  /* 0x0000000000048947 */ /* 0x000fec0003800000 */
[----:B------:R-:W-:Y:S01]  /*dba0*/  BPT.TRAP 0x1 ;  /* 0x000000040000795c */ /* 0x000fe20000300000 */
.L_x_13636:
[----:B------:R-:W-:Y:S02]  /*dbb0*/  LEA R3, R2, R6, 0x3 ;  /* 0x0000000602037211 */ /* 0x000fe400078e18ff */
[----:B------:R-:W-:-:S04]  /*dbc0*/  SHF.L.U32 R0, R0, 0x1f, RZ ;  /* 0x0000001f00007819 */ /* 0x000fc800000006ff */
[----:B------:R-:W1:Y:S02]  /*dbd0*/  SYNCS.PHASECHK.TRANS64.TRYWAIT P1, [R3+URZ+0x12440], R0 ;  /* 0x01244000030075a7 */ /* 0x000e64000802017f */
[----:B-1----:R-:W-:Y:S05]  /*dbe0*/  @!P1 BRA `(.L_x_13637) ;  /* 0x0000002400e09947 */ /* 0x002fea0003800000 */
.L_x_13720:
[----:B------:R-:W-:Y:S05]  /*dbf0*/  @!P0 BRA `(.L_x_13638) ;  /* 0x0000000000048947 */ /* 0x000fea0003800000 */
[----:B------:R-:W-:Y:S01]  /*dc00*/  BPT.TRAP 0x1 ;  /* 0x000000040000795c */ /* 0x000fe20000300000 */
.L_x_13638:
[----:B------:R-:W2:Y:S02]  /*dc10*/  SYNCS.PHASECHK.TRANS64.TRYWAIT P1, [R5+URZ+0x12460], R4 ;  /* 0x01246004050075a7 */ /* 0x000ea4000802017f */
[----:B--2---:R-:W-:Y:S05]  /*dc20*/  @!P1 BRA `(.L_x_13639) ;  /* 0x0000002400e49947 */ /* 0x004fea0003800000 */
.L_x_13721:
[----:B------:R-:W-:Y:S05]  /*dc30*/  @!P0 BRA `(.L_x_13640) ;  /* 0x0000000000048947 */ /* 0x000fea0003800000 */
[----:B------:R-:W-:Y:S01]  /*dc40*/  BPT.TRAP 0x1 ;  /* 0x000000040000795c */ /* 0x000fe20000300000 */
.L_x_13640:
[----:B------:R-:W3:Y:S02]  /*dc50*/  SYNCS.PHASECHK.TRANS64.TRYWAIT P1, [R3+URZ+0x12460], R0 ;  /* 0x01246000030075a7 */ /* 0x000ee4000802017f */
[----:B---3--:R-:W-:Y:S05]  /*dc60*/  @!P1 BRA `(.L_x_13641) ;  /* 0x0000002400e89947 */ /* 0x008fea0003800000 */
.L_x_13722:
[----:B------:R-:W-:Y:S05]  /*dc70*/  @!P0 BRA `(.L_x_13642) ;  /* 0x0000000000048947 */ /* 0x000fea0003800000 */
[----:B------:R-:W-:Y:S01]  /*dc80*/  BPT.TRAP 0x1 ;  /* 0x000000040000795c */ /* 0x000fe20000300000 */
.L_x_13642:
[----:B------:R-:W4:Y:S02]  /*dc90*/  SYNCS.PHASECHK.TRANS64.TRYWAIT P1, [R5+URZ+0x12480], R4 ;  /* 0x01248004050075a7 */ /* 0x000f24000802017f */
[----:B----4-:R-:W-:Y:S05]  /*dca0*/  @!P1 BRA `(.L_x_13643) ;  /* 0x0000002400ec9947 */ /* 0x010fea0003800000 */
.L_x_13723:
[----:B------:R-:W-:Y:S05]  /*dcb0*/  @!P0 BRA `(.L_x_13644) ;  /* 0x0000000000048947 */ /* 0x000fea0003800000 */
[----:B------:R-:W-:Y:S01]  /*dcc0*/  BPT.TRAP 0x1 ;  /* 0x000000040000795c */ /* 0x000fe20000300000 */
.L_x_13644:
[----:B------:R0:W0:Y:S02]  /*dcd0*/  SYNCS.PHASECHK.TRANS64.TRYWAIT P0, [R3+URZ+0x12480], R0 ;  /* 0x01248000030075a7 */ /* 0x000024000800017f */
[----:B0-----:R-:W-:Y:S05]  /*dce0*/  @!P0 NANOSLEEP.SYNCS 0x989680 ;  /* 0x009896800000895d */ /* 0x001fea0003900000 */
[----:B------:R-:W0:Y:S02]  /*dcf0*/  @!P0 SYNCS.PHASECHK.TRANS64 P0, [R3+URZ+0x12480], R0 ;  /* 0x01248000030085a7 */ /* 0x000e24000800007f */
[----:B0-----:R-:W-:Y:S05]  /*dd00*/  @!P0 BRA `(.L_x_13644) ;  /* 0xfffffffc00f08947 */ /* 0x001fea000383ffff */
.L_x_13557:
[----:B------:R-:W-:Y:S05]  /*dd10*/  BSYNC B6 ;  /* 0x0000000000067941 */ /* 0x000fea0003800000 */
.L_x_13554:
[----:B------:R-:W-:Y:S05]  /*dd20*/  EXIT ;  /* 0x000000000000794d */ /* 0x000fea0003800000 */
.L_x_13561:
[----:B0-----:R-:W-:-:S04]  /*dd30*/  IMAD.U32 R3, RZ, RZ, UR45 ;  /* 0x0000002dff037e24 */ /* 0x001fc8000f8e00ff */
[----:B------:R0:W1:Y:S03]  /*dd40*/  SYNCS.PHASECHK.TRANS64.TRYWAIT P0, [R3+URZ+0x12400], R6 ;  /* 0x01240006030075a7 */ /* 0x000066000800017f */
[----:B-1----:R-:W-:Y:S05]  /*dd50*/  @!P0 NANOSLEEP.SYNCS 0x989680 ;  /* 0x009896800000895d */ /* 0x002fea0003900000 */
[----:B------:R-:W1:Y:S02]  /*dd60*/  @!P0 SYNCS.PHASECHK.TRANS64 P0, [R3+URZ+0x12400], R6 ;  /* 0x01240006030085a7 */ /* 0x000e64000800007f */
[----:B-1----:R-:W-:Y:S05]  /*dd70*/  @!P0 BRA `(.L_x_13561) ;  /* 0xfffffffc00ec8947 */ /* 0x002fea000383ffff */
[----:B------:R-:W-:Y:S05]  /*dd80*/  BRA `(.L_x_13645) ;  /* 0xffffff3400ac7947 */ /* 0x000fea000383ffff */
.L_x_13565:
[----:B0-----:R-:W-:-:S04]  /*dd90*/  IMAD.U32 R3, RZ, RZ, UR45 ;  /* 0x0000002dff037e24 */ /* 0x001fc8000f8e00ff */
[----:B------:R0:W2:Y:S03]  /*dda0*/  SYNCS.PHASECHK.TRANS64.TRYWAIT P1, [R3+URZ+0x12430], R6 ;  /* 0x01243006030075a7 */ /* 0x0000a6000802017f */
[----:B--2---:R-:W-:Y:S05]  /*ddb0*/  @!P1 NANOSLEEP.SYNCS 0x989680 ;  /* 0x009896800000995d */ /* 0x004fea0003900000 */
[----:B------:R-:W2:Y:S02]  /*ddc0*/  @!P1 SYNCS.PHASECHK.TRANS64 P1, [R3+URZ+0x12430], R6 ;  /* 0x01243006030095a7 */ /* 0x000ea4000802007f */
[----:B--2---:R-:W-:Y:S05]  /*ddd0*/  @!P1 BRA `(.L_x_13565) ;  /* 0xfffffffc00ec9947 */ /* 0x004fea000383ffff */
[----:B------:R-:W-:Y:S05]  /*dde0*/  BRA `(.L_x_13564) ;  /* 0xffffff3400c47947 */ /* 0x000fea000383ffff */
.L_x_13571:
[----:B-1----:R-:W-:-:S04]  /*ddf0*/  MOV R7, UR19 ;  /* 0x0000001300077c02 */ /* 0x002fc80008000f00 */
[----:B------:R1:W2:Y:S03]  /*de00*/  SYNCS.PHASECHK.TRANS64.TRYWAIT P1, [R7+URZ+0x12430], R6 ;  /* 0x01243006070075a7 */ /* 0x0002a6000802017f */
[----:B--2---:R-:W-:Y:S05]  /*de10*/  @!P1 NANOSLEEP.SYNCS 0x989680 ;  /* 0x009896800000995d */ /* 0x004fea0003900000 */
[----:B------:R-:W2:Y:S02]  /*de20*/  @!P1 SYNCS.PHASECHK.TRANS64 P1, [R7+URZ+0x12430], R6 ;  /* 0x01243006070095a7 */ /* 0x000ea4000802007f */
[----:B--2---:R-:W-:Y:S05]  /*de30*/  @!P1 BRA `(.L_x_13571) ;  /* 0xfffffffc00ec9947 */ /* 0x004fea000383ffff */
[----:B------:R-:W-:Y:S05]  /*de40*/  BRA `(.L_x_13570) ;  /* 0xffffff6800747947 */ /* 0x000fea000383ffff */
.L_x_13575:
[----:B-1----:R-:W-:-:S04]  /*de50*/  IMAD.U32 R7, RZ, RZ, UR12 ;  /* 0x0000000cff077e24 */ /* 0x002fc8000f8e00ff */
[----:B------:R1:W2:Y:S03]  /*de60*/  SYNCS.PHASECHK.TRANS64.TRYWAIT P1, [R7+URZ+0x12450], R6 ;  /* 0x01245006070075a7 */ /* 0x0002a6000802017f */
[----:B--2---:R-:W-:Y:S05]  /*de70*/  @!P1 NANOSLEEP.SYNCS 0x989680 ;  /* 0x009896800000995d */ /* 0x004fea0003900000 */
[----:B------:R-:W2:Y:S02]  /*de80*/  @!P1 SYNCS.PHASECHK.TRANS64 P1, [R7+URZ+0x12450], R6 ;  /* 0x01245006070095a7 */ /* 0x000ea4000802007f */
[----:B--2---:R-:W-:Y:S05]  /*de90*/  @!P1 BRA `(.L_x_13575) ;  /* 0xfffffffc00ec9947 */ /* 0x004fea000383ffff */
[----:B------:R-:W-:Y:S05]  /*dea0*/  BRA `(.L_x_13574) ;  /* 0xffffff6c00807947 */ /* 0x000fea000383ffff */
.L_x_13582:
[----:B-1----:R-:W-:-:S04]  /*deb0*/  IMAD.U32 R7, RZ, RZ, UR14 ;  /* 0x0000000eff077e24 */ /* 0x002fc8000f8e00ff */
[----:B------:R1:W2:Y:S03]  /*dec0*/  SYNCS.PHASECHK.TRANS64.TRYWAIT P1, [R7+URZ+0x12450], R0 ;  /* 0x01245000070075a7 */ /* 0x0002a6000802017f */
[----:B--2---:R-:W-:Y:S05]  /*ded0*/  @!P1 NANOSLEEP.SYNCS 0x989680 ;  /* 0x009896800000995d */ /* 0x004fea0003900000 */
[----:B------:R-:W2:Y:S02]  /*dee0*/  @!P1 SYNCS.PHASECHK.TRANS64 P1, [R7+URZ+0x12450], R0 ;  /* 0x01245000070095a7 */ /* 0x000ea4000802007f */
[----:B--2---:R-:W-:Y:S05]  /*def0*/  @!P1 BRA `(.L_x_13582) ;  /* 0xfffffffc00ec9947 */ /* 0x004fea000383ffff */
[----:B------:R-:W-:Y:S05]  /*df00*/  BRA `(.L_x_13581) ;  /* 0xffffff94003c7947 */ /* 0x000fea000383ffff */
.L_x_13595:
[----:B------:R-:W-:Y:S01]  /*df10*/  MOV R13, R22 ;  /* 0x00000016000d7202 */ /* 0x000fe20000000f00 */
[----:B------:R-:W-:Y:S01]  /*df20*/  IMAD.MOV.U32 R12, RZ, RZ, RZ ;  /* 0x000000ffff0c7224 */ /* 0x000fe200078e00ff */
[----:B------:R-:W-:Y:S01]  /*df30*/  MOV R15, 0xffffffff ;  /* 0xffffffff000f7802 */ /* 0x000fe20000000f00 */
[----:B------:R-:W-:-:S07]  /*df40*/  IMAD.MOV.U32 R11, RZ, RZ, 0x1f ;  /* 0x0000001fff0b7424 */ /* 0x000fce00078e00ff */
[----:B0----5:R-:W-:Y:S05]  /*df50*/  WARPSYNC.COLLECTIVE R15, `(.L_x_13646) ;  /* 0x000000000f087348 */ /* 0x021fea0003c00000 */
[----:B------:R1:W2:Y:S02]  /*df60*/  SHFL.IDX P6, R14, R13, R12, R11 ;  /* 0x0000000c0d0e7389 */ /* 0x0002a400000c000b */
[----:B012--5:R-:W-:Y:S01]  /*df70*/  ENDCOLLECTIVE ;  /* 0x000000000000791b */ /* 0x027fe20003800000 */
.L_x_13646:
[----:B------:R-:W-:Y:S05]  /*df80*/  BRA `(.L_x_13647) ;  /* 0xffffffc0007c7947 */ /* 0x000fea000383ffff */
.L_x_13597:
[----:B0-----:R-:W-:-:S05]  /*df90*/  IMAD.MOV.U32 R2, RZ, RZ, 0x1 ;  /* 0x00000001ff027424 */ /* 0x001fca00078e00ff */
[----:B------:R-:W-:-:S04]  /*dfa0*/  SHF.L.U32 R2, R2, 0x1f, RZ ;  /* 0x0000001f02027819 */ /* 0x000fc800000006ff */
[----:B------:R0:W1:Y:S03]  /*dfb0*/  SYNCS.PHASECHK.TRANS64.TRYWAIT P0, [R28+URZ+0x12480], R2 ;  /* 0x012480021c0075a7 */ /* 0x000066000800017f */
[----:B-1----:R-:W-:Y:S05]  /*dfc0*/  @!P0 NANOSLEEP.SYNCS 0x989680 ;  /* 0x009896800000895d */ /* 0x002fea0003900000 */
[----:B------:R-:W1:Y:S02]  /*dfd0*/  @!P0 SYNCS.PHASECHK.TRANS64 P0, [R28+URZ+0x12480], R2 ;  /* 0x012480021c0085a7 */ /* 0x000e64000800007f */
[----:B-1----:R-:W-:Y:S05]  /*dfe0*/  @!P0 BRA `(.L_x_13597) ;  /* 0xfffffffc00e88947 */ /* 0x002fea000383ffff */
[----:B------:R-:W-:Y:S05]  /*dff0*/  BRA `(.L_x_13648) ;  /* 0xffffffc400e87947 */ /* 0x000fea000383ffff */
.L_x_13598:
        /* <DEDUP_REMOVED lines=8> */
.L_x_13650:
[----:B------:R-:W-:Y:S05]  /*e080*/  BSYNC B0 ;  /* 0x0000000000007941 */ /* 0x000fea0003800000 */
.L_x_13649:
[----:B------:R0:W5:Y:S01]  /*e090*/  LDL R27, [R1+0x18] ;  /* 0x00001800011b7983 */ /* 0x0001620000100800 */
[----:B------:R-:W-:Y:S01]  /*e0a0*/  IMAD.MOV.U32 R13, RZ, RZ, R9 ;  /* 0x000000ffff0d7224 */ /* 0x000fe200078e0009 */
[----:B------:R-:W-:Y:S01]  /*e0b0*/  MOV R11, 0x1c1f ;  /* 0x00001c1f000b7802 */ /* 0x000fe20000000f00 */
[----:B------:R-:W-:Y:S01]  /*e0c0*/  IMAD.MOV.U32 R12, RZ, RZ, RZ ;  /* 0x000000ffff0c7224 */ /* 0x000fe200078e00ff */
[----:B------:R-:W-:Y:S01]  /*e0d0*/  MOV R3, R14 ;  /* 0x0000000e00037202 */ /* 0x000fe20000000f00 */
[----:B------:R-:W-:Y:S01]  /*e0e0*/  IMAD.MOV.U32 R15, RZ, RZ, -0x1 ;  /* 0xffffffffff0f7424 */ /* 0x000fe200078e00ff */
[C---:B------:R-:W-:Y:S02]  /*e0f0*/  ISETP.LT.OR P1, PT, R8.reuse, 0x1, P2 ;  /* 0x000000010800780c */ /* 0x040fe40001721670 */
[----:B0-----:R-:W-:-:S13]  /*e100*/  ISETP.GE.AND P5, PT, R8, 0x81, PT ;  /* 0x000000810800780c */ /* 0x001fda0003fa6270 */
[----:B-----5:R-:W-:Y:S05]  /*e110*/  WARPSYNC.COLLECTIVE R15, `(.L_x_13651) ;  /* 0x000000000f087348 */ /* 0x020fea0003c00000 */
[----:B------:R0:W1:Y:S02]  /*e120*/  SHFL.IDX P6, R14, R13, R12, R11 ;  /* 0x0000000c0d0e7389 */ /* 0x00006400000c000b */
[----:B01---5:R-:W-:Y:S01]  /*e130*/  ENDCOLLECTIVE ;  /* 0x000000000000791b */ /* 0x023fe20003800000 */
.L_x_13651:
[----:B------:R-:W-:Y:S02]  /*e140*/  LOP3.LUT R0, R0, 0xffffffef, RZ, 0xc0, !PT ;  /* 0xffffffef00007812 */ /* 0x000fe400078ec0ff */
[----:B------:R-:W-:Y:S02]  /*e150*/  ISETP.GE.AND P3, PT, R8, 0x21, PT ;  /* 0x000000210800780c */ /* 0x000fe40003f66270 */
[----:B------:R-:W-:Y:S01]  /*e160*/  @P5 LOP3.LUT R0, R0, 0x10, RZ, 0xfc, !PT ;  /* 0x0000001000005812 */ /* 0x000fe200078efcff */
[----:B------:R-:W0:Y:S01]  /*e170*/  S2R R15, SR_TID.X ;  /* 0x00000000000f7919 */ /* 0x000e220000002100 */
[----:B------:R-:W-:Y:S01]  /*e180*/  MOV R13, R10 ;  /* 0x0000000a000d7202 */ /* 0x000fe20000000f00 */
[----:B------:R-:W-:Y:S01]  /*e190*/  IMAD.MOV.U32 R12, RZ, RZ, 0x1 ;  /* 0x00000001ff0c7424 */ /* 0x000fe200078e00ff */
[----:B------:R-:W-:Y:S01]  /*e1a0*/  MOV R2, R14 ;  /* 0x0000000e00027202 */ /* 0x000fe20000000f00 */
[----:B0-----:R-:W-:-:S05]  /*e1b0*/  IMAD.SHL.U32 R15, R15, 0x10, RZ ;  /* 0x000000100f0f7824 */ /* 0x001fca00078e00ff */
[----:B------:R-:W-:-:S04]  /*e1c0*/  LOP3.LUT R15, R15, 0x30, RZ, 0xc0, !PT ;  /* 0x000000300f0f7812 */ /* 0x000fc800078ec0ff */
[----:B------:R-:W-:Y:S01]  /*e1d0*/  IADD3 R2, P0, R15, R2, RZ ;  /* 0x000000020f027210 */ /* 0x000fe20007f1e0ff */
[----:B------:R-:W-:-:S04]  /*e1e0*/  IMAD.MOV.U32 R15, RZ, RZ, -0x1 ;  /* 0xffffffffff0f7424 */ /* 0x000fc800078e00ff */
[----:B------:R-:W-:-:S08]  /*e1f0*/  IMAD.X R3, RZ, RZ, R3, P0 ;  /* 0x000000ffff037224 */ /* 0x000fd000000e0603 */
[----:B------:R-:W-:Y:S05]  /*e200*/  WARPSYNC.COLLECTIVE R15, `(.L_x_13652) ;  /* 0x000000000f087348 */ /* 0x000fea0003c00000 */
[----:B------:R0:W1:Y:S02]  /*e210*/  SHFL.IDX P6, R14, R13, R12, R11 ;  /* 0x0000000c0d0e7389 */ /* 0x00006400000c000b */
[----:B01----:R-:W-:Y:S01]  /*e220*/  ENDCOLLECTIVE ;  /* 0x000000000000791b */ /* 0x003fe20003800000 */
.L_x_13652:
[----:B------:R-:W-:Y:S02]  /*e230*/  IMAD.MOV.U32 R13, RZ, RZ, R9 ;  /* 0x000000ffff0d7224 */ /* 0x000fe400078e0009 */
[----:B------:R-:W-:-:S05]  /*e240*/  VIADD R27, R27, UR44 ;  /* 0x0000002c1b1b7c36 */ /* 0x000fca0008000000 */
[----:B------:R-:W-:Y:S01]  /*e250*/  @!PT LDS RZ, [RZ] ;  /* 0x00000000fffff984 */ /* 0x000fe20000000800 */
[----:B------:R-:W-:Y:S01]  /*e260*/  @!PT LDS RZ, [RZ] ;  /* 0x00000000fffff984 */ /* 0x000fe20000000800 */
[----:B------:R-:W-:Y:S01]  /*e270*/  @!PT LDS RZ, [RZ] ;  /* 0x00000000fffff984 */ /* 0x000fe20000000800 */
[----:B------:R0:W-:Y:S01]  /*e280*/  LDGSTS.E.BYPASS.LTC128B.128 [R27+0x5200], desc[UR40][R2.64], !P1 ;  /* 0x05200000021b7fae */ /* 0x0001e2000c901d68 */
[----:B------:R-:W-:-:S03]  /*e290*/  ISETP.LT.OR P1, PT, R8, 0x21, P2 ;  /* 0x000000210800780c */ /* 0x000fc60001721670 */
[----:B------:R1:W-:Y:S01]  /*e2a0*/  STL [R1], R27 ;  /* 0x0000001b01007387 */ /* 0x0003e20000100800 */
[----:B0-----:R-:W-:-:S09]  /*e2b0*/  MOV R3, R14 ;  /* 0x0000000e00037202 */ /* 0x001fd20000000f00 */
[----:B-1----:R-:W-:Y:S05]  /*e2c0*/  WARPSYNC.COLLECTIVE R15, `(.L_x_13653) ;  /* 0x000000000f087348 */ /* 0x002fea0003c00000 */
[----:B------:R0:W2:Y:S02]  /*e2d0*/  SHFL.IDX P6, R14, R13, R12, R11 ;  /* 0x0000000c0d0e7389 */ /* 0x0000a400000c000b */
[----:B012---:R-:W-:Y:S01]  /*e2e0*/  ENDCOLLECTIVE ;  /* 0x000000000000791b */ /* 0x007fe20003800000 */
.L_x_13653:
[----:B------:R-:W0:Y:S01]  /*e2f0*/  S2R R15, SR_TID.X ;  /* 0x00000000000f7919 */ /* 0x000e220000002100 */
[----:B------:R-:W-:Y:S01]  /*e300*/  IMAD.MOV.U32 R13, RZ, RZ, R10 ;  /* 0x000000ffff0d7224 */ /* 0x000fe200078e000a */
[----:B------:R-:W-:Y:S02]  /*e310*/  MOV R12, 0x2 ;  /* 0x00000002000c7802 */ /* 0x000fe40000000f00 */
        /* <DEDUP_REMOVED lines=9> */
.L_x_13654:
        /* <DEDUP_REMOVED lines=10> */
.L_x_13655:
[----:B------:R-:W0:Y:S01]  /*e450*/  S2R R15, SR_TID.X ;  /* 0x00000000000f7919 */ /* 0x000e220000002100 */
[----:B------:R-:W-:Y:S02]  /*e460*/  IMAD.MOV.U32 R13, RZ, RZ, R10 ;  /* 0x000000ffff0d7224 */ /* 0x000fe400078e000a */
[----:B------:R-:W-:Y:S02]  /*e470*/  IMAD.MOV.U32 R12, RZ, RZ, 0x3 ;  /* 0x00000003ff0c7424 */ /* 0x000fe400078e00ff */
[----:B------:R-:W-:Y:S02]  /*e480*/  IMAD.MOV.U32 R2, RZ, RZ, R14 ;  /* 0x000000ffff027224 */ /* 0x000fe400078e000e */
[----:B0-----:R-:W-:-:S05]  /*e490*/  IMAD.SHL.U32 R15, R15, 0x10, RZ ;  /* 0x000000100f0f7824 */ /* 0x001fca00078e00ff */
[----:B------:R-:W-:-:S04]  /*e4a0*/  LOP3.LUT R15, R15, 0x30, RZ, 0xc0, !PT ;  /* 0x000000300f0f7812 */ /* 0x000fc800078ec0ff */
[----:B------:R-:W-:Y:S02]  /*e4b0*/  IADD3 R2, P0, R15, R2, RZ ;  /* 0x000000020f027210 */ /* 0x000fe40007f1e0ff */
[----:B------:R-:W-:Y:S02]  /*e4c0*/  MOV R15, 0xffffffff ;  /* 0xffffffff000f7802 */ /* 0x000fe40000000f00 */
[----:B------:R-:W-:-:S09]  /*e4d0*/  IADD3.X R3, RZ, R3, RZ, P0, !PT ;  /* 0x00000003ff037210 */ /* 0x000fd200007fe4ff */
[----:B------:R-:W-:Y:S05]  /*e4e0*/  WARPSYNC.COLLECTIVE R15, `(.L_x_13656) ;  /* 0x000000000f087348 */ /* 0x000fea0003c00000 */
[----:B------:R0:W1:Y:S02]  /*e4f0*/  SHFL.IDX P6, R14, R13, R12, R11 ;  /* 0x0000000c0d0e7389 */ /* 0x00006400000c000b */
[----:B01----:R-:W-:Y:S01]  /*e500*/  ENDCOLLECTIVE ;  /* 0x000000000000791b */ /* 0x003fe20003800000 */
.L_x_13656:
[----:B------:R-:W-:Y:S01]  /*e510*/  @!PT LDS RZ, [RZ] ;  /* 0x00000000fffff984 */ /* 0x000fe20000000800 */
[----:B------:R-:W-:Y:S01]  /*e520*/  @!PT LDS RZ, [RZ] ;  /* 0x00000000fffff984 */ /* 0x000fe20000000800 */
[----:B------:R-:W-:Y:S01]  /*e530*/  @!PT LDS RZ, [RZ] ;  /* 0x00000000fffff984 */ /* 0x000fe20000000800 */
[----:B------:R0:W-:Y:S01]  /*e540*/  LDGSTS.E.BYPASS.LTC128B.128 [R27+0x6200], desc[UR40][R2.64], !P1 ;  /* 0x06200000021b7fae */ /* 0x0001e2000c901d68 */
[----:B------:R-:W-:Y:S01]  /*e550*/  ISETP.LT.OR P1, PT, R8, 0x61, P2 ;  /* 0x000000610800780c */ /* 0x000fe20001721670 */
[----:B------:R-:W-:Y:S01]  /*e560*/  IMAD.MOV.U32 R13, RZ, RZ, R9 ;  /* 0x000000ffff0d7224 */ /* 0x000fe200078e0009 */
[----:B0-----:R-:W0:Y:S01]  /*e570*/  S2R R3, SR_TID.X ;  /* 0x0000000000037919 */ /* 0x001e220000002100 */
[----:B------:R-:W-:-:S10]  /*e580*/  IMAD.MOV.U32 R10, RZ, RZ, R14 ;  /* 0x000000ffff0a7224 */ /* 0x000fd400078e000e */
[----:B0-----:R-:W-:Y:S05]  /*e590*/  WARPSYNC.COLLECTIVE R15, `(.L_x_13657) ;  /* 0x000000000f087348 */ /* 0x001fea0003c00000 */
[----:B------:R1:W2:Y:S02]  /*e5a0*/  SHFL.IDX P6, R14, R13, R12, R11 ;  /* 0x0000000c0d0e7389 */ /* 0x0002a400000c000b */
[----:B012---:R-:W-:Y:S01]  /*e5b0*/  ENDCOLLECTIVE ;  /* 0x000000000000791b */ /* 0x007fe20003800000 */
.L_x_13657:
[----:B------:R-:W-:Y:S01]  /*e5c0*/  MOV R13, R17 ;  /* 0x00000011000d7202 */ /* 0x000fe20000000f00 */
[----:B------:R-:W-:Y:S01]  /*e5d0*/  IMAD.MOV.U32 R12, RZ, RZ, RZ ;  /* 0x000000ffff0c7224 */ /* 0x000fe200078e00ff */
[----:B------:R-:W-:Y:S01]  /*e5e0*/  SHF.L.U32 R3, R3, 0x4, RZ ;  /* 0x0000000403037819 */ /* 0x000fe200000006ff */
[----:B------:R-:W-:-:S07]  /*e5f0*/  IMAD.MOV.U32 R2, RZ, RZ, R14 ;  /* 0x000000ffff027224 */ /* 0x000fce00078e000e */
[----:B------:R-:W-:Y:S05]  /*e600*/  WARPSYNC.COLLECTIVE R15, `(.L_x_13658) ;  /* 0x000000000f087348 */ /* 0x000fea0003c00000 */
[----:B------:R0:W1:Y:S02]  /*e610*/  SHFL.IDX P6, R14, R13, R12, R11 ;  /* 0x0000000c0d0e7389 */ /* 0x00006400000c000b */
[----:B01----:R-:W-:Y:S01]  /*e620*/  ENDCOLLECTIVE ;  /* 0x000000000000791b */ /* 0x003fe20003800000 */
.L_x_13658:
[----:B------:R-:W-:-:S04]  /*e630*/  LOP3.LUT R3, R3, 0x30, RZ, 0xc0, !PT ;  /* 0x0000003003037812 */ /* 0x000fc800078ec0ff */
[----:B------:R-:W-:-:S05]  /*e640*/  IADD3 R2, P0, R3, R2, RZ ;  /* 0x0000000203027210 */ /* 0x000fca0007f1e0ff */
[----:B------:R-:W-:Y:S01]  /*e650*/  IMAD.X R3, RZ, RZ, R10, P0 ;  /* 0x000000ffff037224 */ /* 0x000fe200000e060a */
[C---:B------:R-:W-:Y:S02]  /*e660*/  ISETP.GE.AND P0, PT, R8.reuse, 0x41, PT ;  /* 0x000000410800780c */ /* 0x040fe40003f06270 */
[----:B------:R-:W-:Y:S02]  /*e670*/  MOV R13, R18 ;  /* 0x00000012000d7202 */ /* 0x000fe40000000f00 */
        /* <DEDUP_REMOVED lines=9> */
.L_x_13659:
[----:B------:R-:W0:Y:S01]  /*e710*/  S2R R27, SR_CTAID.X ;  /* 0x00000000001b7919 */ /* 0x000e220000002500 */
[----:B------:R-:W-:Y:S01]  /*e720*/  IMAD.MOV.U32 R2, RZ, RZ, R14 ;  /* 0x000000ffff027224 */ /* 0x000fe200078e000e */
[----:B------:R-:W-:Y:S06]  /*e730*/  BRA `(.L_x_13660) ;  /* 0xffffffc4006c7947 */ /* 0x000fec000383ffff */
.L_x_13601:
[----:B--2---:R-:W-:-:S05]  /*e740*/  IMAD.MOV.U32 R2, RZ, RZ, 0x1 ;  /* 0x00000001ff027424 */ /* 0x004fca00078e00ff */
[----:B------:R-:W-:-:S04]  /*e750*/  SHF.L.U32 R2, R2, 0x1f, RZ ;  /* 0x0000001f02027819 */ /* 0x000fc800000006ff */
[----:B------:R2:W3:Y:S03]  /*e760*/  SYNCS.PHASECHK.TRANS64.TRYWAIT P2, [R28+URZ+0x12440], R2 ;  /* 0x012440021c0075a7 */ /* 0x0004e6000804017f */
[----:B---3--:R-:W-:Y:S05]  /*e770*/  @!P2 NANOSLEEP.SYNCS 0x989680 ;  /* 0x009896800000a95d */ /* 0x008fea0003900000 */
[----:B------:R-:W3:Y:S02]  /*e780*/  @!P2 SYNCS.PHASECHK.TRANS64 P2, [R28+URZ+0x12440], R2 ;  /* 0x012440021c00a5a7 */ /* 0x000ee4000804007f */
[----:B---3--:R-:W-:Y:S05]  /*e790*/  @!P2 BRA `(.L_x_13601) ;  /* 0xfffffffc00e8a947 */ /* 0x008fea000383ffff */
[----:B------:R-:W-:Y:S05]  /*e7a0*/  BRA `(.L_x_13661) ;  /* 0xffffffc400bc7947 */ /* 0x000fea000383ffff */
.L_x_13602:
[----:B------:R-:W-:Y:S01]  /*e7b0*/  BSSY B0, `(.L_x_13662) ;  /* 0x0000008000007945 */ /* 0x000fe20003800000 */
[----:B------:R-:W-:Y:S01]  /*e7c0*/  MOV R13, R5 ;  /* 0x00000005000d7202 */ /* 0x000fe20000000f00 */
[----:B------:R-:W-:Y:S01]  /*e7d0*/  IMAD.MOV.U32 R12, RZ, RZ, RZ ;  /* 0x000000ffff0c7224 */ /* 0x000fe200078e00ff */
[----:B------:R-:W-:Y:S01]  /*e7e0*/  MOV R15, 0xffffffff ;  /* 0xffffffff000f7802 */ /* 0x000fe20000000f00 */
[----:B------:R-:W-:-:S07]  /*e7f0*/  IMAD.MOV.U32 R11, RZ, RZ, 0x1c1f ;  /* 0x00001c1fff0b7424 */ /* 0x000fce00078e00ff */
[----:B0----5:R-:W-:Y:S05]  /*e800*/  WARPSYNC.COLLECTIVE R15, `(.L_x_13663) ;  /* 0x000000000f087348 */ /* 0x021fea0003c00000 */
[----:B------:R1:W2:Y:S02]  /*e810*/  SHFL.IDX P6, R14, R13, R12, R11 ;  /* 0x0000000c0d0e7389 */ /* 0x0002a400000c000b */
[----:B012--5:R-:W-:Y:S01]  /*e820*/  ENDCOLLECTIVE ;  /* 0x000000000000791b */ /* 0x027fe20003800000 */
.L_x_13663:
[----:B------:R-:W-:Y:S05]  /*e830*/  BSYNC B0 ;  /* 0x0000000000007941 */ /* 0x000fea0003800000 */
.L_x_13662:
        /* <DEDUP_REMOVED lines=8> */
.L_x_13664:
[----:B------:R-:W-:Y:S01]  /*e8c0*/  IMAD.MOV.U32 R13, RZ, RZ, R5 ;  /* 0x000000ffff0d7224 */ /* 0x000fe200078e0005 */
[----:B------:R-:W-:Y:S02]  /*e8d0*/  MOV R12, 0x1 ;  /* 0x00000001000c7802 */ /* 0x000fe40000000f00 */
[----:B------:R-:W-:-:S13]  /*e8e0*/  @P4 IADD3 R8, P2, R24, R14, RZ ;  /* 0x0000000e18084210 */ /* 0x000fda0007f5e0ff */
[----:B------:R-:W-:Y:S05]  /*e8f0*/  WARPSYNC.COLLECTIVE R15, `(.L_x_13665) ;  /* 0x000000000f087348 */ /* 0x000fea0003c00000 */
[----:B------:R0:W1:Y:S02]  /*e900*/  SHFL.IDX P6, R14, R13, R12, R11 ;  /* 0x0000000c0d0e7389 */ /* 0x00006400000c000b */
[----:B01----:R-:W-:Y:S01]  /*e910*/  ENDCOLLECTIVE ;  /* 0x000000000000791b */ /* 0x003fe20003800000 */
.L_x_13665:
[----:B------:R-:W-:Y:S01]  /*e920*/  @P4 IADD3.X R3, RZ, R2, RZ, P2, !PT ;  /* 0x00000002ff034210 */ /* 0x000fe200017fe4ff */
        /* <DEDUP_REMOVED lines=10> */
.L_x_13666:
[----:B------:R-:W-:Y:S01]  /*e9d0*/  IMAD.MOV.U32 R13, RZ, RZ, R5 ;  /* 0x000000ffff0d7224 */ /* 0x000fe200078e0005 */
[----:B------:R-:W-:Y:S02]  /*e9e0*/  MOV R12, 0x2 ;  /* 0x00000002000c7802 */ /* 0x000fe40000000f00 */
[----:B------:R-:W-:-:S13]  /*e9f0*/  @P3 IADD3 R8, P2, R24, R14, RZ ;  /* 0x0000000e18083210 */ /* 0x000fda0007f5e0ff */
[----:B------:R-:W-:Y:S05]  /*ea00*/  WARPSYNC.COLLECTIVE R15, `(.L_x_13667) ;  /* 0x000000000f087348 */ /* 0x000fea0003c00000 */
[----:B------:R0:W1:Y:S02]  /*ea10*/  SHFL.IDX P6, R14, R13, R12, R11 ;  /* 0x0000000c0d0e7389 */ /* 0x00006400000c000b */
[----:B01----:R-:W-:Y:S01]  /*ea20*/  ENDCOLLECTIVE ;  /* 0x000000000000791b */ /* 0x003fe20003800000 */
.L_x_13667:
        /* <DEDUP_REMOVED lines=11> */
.L_x_13668:
[----:B------:R-:W-:Y:S02]  /*eae0*/  IMAD.MOV.U32 R13, RZ, RZ, R5 ;  /* 0x000000ffff0d7224 */ /* 0x000fe400078e0005 */
[----:B------:R-:W-:Y:S01]  /*eaf0*/  IMAD.MOV.U32 R12, RZ, RZ, 0x3 ;  /* 0x00000003ff0c7424 */ /* 0x000fe200078e00ff */
[----:B------:R-:W-:-:S13]  /*eb00*/  @P0 IADD3 R3, P2, R24, R14, RZ ;  /* 0x0000000e18030210 */ /* 0x000fda0007f5e0ff */
[----:B------:R-:W-:Y:S05]  /*eb10*/  WARPSYNC.COLLECTIVE R15, `(.L_x_13669) ;  /* 0x000000000f087348 */ /* 0x000fea0003c00000 */
[----:B------:R0:W1:Y:S02]  /*eb20*/  SHFL.IDX P6, R14, R13, R12, R11 ;  /* 0x0000000c0d0e7389 */ /* 0x00006400000c000b */
[----:B01----:R-:W-:Y:S01]  /*eb30*/  ENDCOLLECTIVE ;  /* 0x000000000000791b */ /* 0x003fe20003800000 */
.L_x_13669:
[----:B------:R-:W-:-:S04]  /*eb40*/  @P0 IADD3.X R2, RZ, R2, RZ, P2, !PT ;  /* 0x00000002ff020210 */ /* 0x000fc800017fe4ff */
[----:B------:R-:W-:-:S04]  /*eb50*/  @P0 LOP3.LUT R3, R3, R2, RZ, 0x3c, !PT ;  /* 0x0000000203030212 */ /* 0x000fc800078e3cff */
[----:B------:R-:W-:Y:S01]  /*eb60*/  @P0 LOP3.LUT R2, R3, R2, RZ, 0x3c, !PT ;  /* 0x0000000203020212 */ /* 0x000fe200078e3cff */
[----:B------:R-:W-:-:S03]  /*eb70*/  IMAD.MOV.U32 R13, RZ, RZ, R4 ;  /* 0x000000ffff0d7224 */ /* 0x000fc600078e0004 */
[----:B------:R-:W-:-:S05]  /*eb80*/  @P0 LOP3.LUT R3, R3, R2, RZ, 0x3c, !PT ;  /* 0x0000000203030212 */ /* 0x000fca00078e3cff */
[----:B------:R-:W-:Y:S01]  /*eb90*/  @!PT LDS RZ, [RZ] ;  /* 0x00000000fffff984 */ /* 0x000fe20000000800 */
[----:B------:R-:W-:Y:S01]  /*eba0*/  @!PT LDS RZ, [RZ] ;  /* 0x00000000fffff984 */ /* 0x000fe20000000800 */
[----:B------:R-:W-:Y:S01]  /*ebb0*/  @!PT LDS RZ, [RZ] ;  /* 0x00000000fffff984 */ /* 0x000fe20000000800 */
[----:B------:R0:W-:Y:S01]  /*ebc0*/  @P0 LDGSTS.E.BYPASS.LTC128B.128 [R18+0xe200], desc[UR40][R2.64], !P5 ;  /* 0x0e20000002120fae */ /* 0x0001e2000e901d68 */
[----:B------:R-:W-:-:S07]  /*ebd0*/  MOV R5, R14 ;  /* 0x0000000e00057202 */ /* 0x000fce0000000f00 */
[----:B0-----:R-:W-:Y:S05]  /*ebe0*/  WARPSYNC.COLLECTIVE R15, `(.L_x_13670) ;  /* 0x000000000f087348 */ /* 0x001fea0003c00000 */
[----:B------:R1:W2:Y:S02]  /*ebf0*/  SHFL.IDX P6, R14, R13, R12, R11 ;  /* 0x0000000c0d0e7389 */ /* 0x0002a400000c000b */
[----:B012---:R-:W-:Y:S01]  /*ec00*/  ENDCOLLECTIVE ;  /* 0x000000000000791b */ /* 0x007fe20003800000 */
.L_x_13670:
[----:B------:R-:W-:Y:S01]  /*ec10*/  MOV R13, R7 ;  /* 0x00000007000d7202 */ /* 0x000fe20000000f00 */
[----:B------:R-:W-:Y:S02]  /*ec20*/  IMAD.MOV.U32 R12, RZ, RZ, RZ ;  /* 0x000000ffff0c7224 */ /* 0x000fe400078e00ff */
[----:B------:R-:W-:-:S07]  /*ec30*/  IMAD.MOV.U32 R4, RZ, RZ, R14 ;  /* 0x000000ffff047224 */ /* 0x000fce00078e000e */
[----:B------:R-:W-:Y:S05]  /*ec40*/  WARPSYNC.COLLECTIVE R15, `(.L_x_13671) ;  /* 0x000000000f087348 */ /* 0x000fea0003c00000 */
[----:B------:R0:W1:Y:S02]  /*ec50*/  SHFL.IDX P6, R14, R13, R12, R11 ;  /* 0x0000000c0d0e7389 */ /* 0x00006400000c000b */
[----:B01----:R-:W-:Y:S01]  /*ec60*/  ENDCOLLECTIVE ;  /* 0x000000000000791b */ /* 0x003fe20003800000 */
.L_x_13671:
[----:B------:R-:W-:-:S04]  /*ec70*/  @P1 IADD3 R8, P0, R24, R4, RZ ;  /* 0x0000000418081210 */ /* 0x000fc80007f1e0ff */
[----:B------:R-:W-:Y:S01]  /*ec80*/  @P1 IADD3.X R9, RZ, R5, RZ, P0, !PT ;  /* 0x00000005ff091210 */ /* 0x000fe200007fe4ff */
[----:B------:R-:W-:-:S04]  /*ec90*/  @P1 IMAD.MOV.U32 R2, RZ, RZ, R8 ;  /* 0x000000ffff021224 */ /* 0x000fc800078e0008 */
[----:B------:R-:W-:Y:S01]  /*eca0*/  @P1 IMAD.MOV.U32 R3, RZ, RZ, R9 ;  /* 0x000000ffff031224 */ /* 0x000fe200078e0009 */
[----:B------:R-:W-:-:S04]  /*ecb0*/  MOV R13, R6 ;  /* 0x00000006000d7202 */ /* 0x000fc80000000f00 */
        /* <DEDUP_REMOVED lines=8> */
.L_x_13672:
[----:B------:R-:W-:Y:S05]  /*ed40*/  BRA `(.L_x_13673) ;  /* 0xffffffc400747947 */ /* 0x000fea000383ffff */
.L_x_13607:
[----:B------:R-:W-:Y:S01]  /*ed50*/  IMAD.MOV.U32 R13, RZ, RZ, R4 ;  /* 0x000000ffff0d7224 */ /* 0x000fe200078e0004 */
[----:B------:R-:W-:Y:S01]  /*ed60*/  MOV R11, 0x1c1f ;  /* 0x00001c1f000b7802 */ /* 0x000fe20000000f00 */
[----:B------:R-:W-:Y:S02]  /*ed70*/  IMAD.MOV.U32 R12, RZ, RZ, RZ ;  /* 0x000000ffff0c7224 */ /* 0x000fe400078e00ff */
[----:B------:R-:W-:Y:S02]  /*ed80*/  IMAD.MOV.U32 R15, RZ, RZ, -0x1 ;  /* 0xffffffffff0f7424 */ /* 0x000fe400078e00ff */
[----:B------:R-:W-:-:S07]  /*ed90*/  IMAD R7, R27, 0xc0, R29 ;  /* 0x000000c01b077824 */ /* 0x000fce00078e021d */
[----:B------:R-:W-:Y:S05]  /*eda0*/  WARPSYNC.COLLECTIVE R15, `(.L_x_13674) ;  /* 0x000000000f087348 */ /* 0x000fea0003c00000 */
[----:B------:R0:W1:Y:S02]  /*edb0*/  SHFL.IDX P6, R14, R13, R12, R11 ;  /* 0x0000000c0d0e7389 */ /* 0x00006400000c000b */
[----:B01----:R-:W-:Y:S01]  /*edc0*/  ENDCOLLECTIVE ;  /* 0x000000000000791b */ /* 0x003fe20003800000 */
.L_x_13674:
[----:B------:R-:W-:Y:S01]  /*edd0*/  MOV R13, R0 ;  /* 0x00000000000d7202 */ /* 0x000fe20000000f00 */
[----:B------:R-:W-:-:S07]  /*ede0*/  IMAD.MOV.U32 R2, RZ, RZ, R14 ;  /* 0x000000ffff027224 */ /* 0x000fce00078e000e */
[----:B------:R-:W-:Y:S05]  /*edf0*/  WARPSYNC.COLLECTIVE R15, `(.L_x_13675) ;  /* 0x000000000f087348 */ /* 0x000fea0003c00000 */
[----:B------:R0:W1:Y:S02]  /*ee00*/  SHFL.IDX P6, R14, R13, R12, R11 ;  /* 0x0000000c0d0e7389 */ /* 0x00006400000c000b */
[----:B01----:R-:W-:Y:S01]  /*ee10*/  ENDCOLLECTIVE ;  /* 0x000000000000791b */ /* 0x003fe20003800000 */
.L_x_13675:
[----:B------:R-:W-:Y:S02]  /*ee20*/  ULDC UR4, c[0x0][0x288] ;  /* 0x0000a20000047ab9 */ /* 0x000fe40000000800 */
[----:B------:R-:W-:Y:S01]  /*ee30*/  IMAD R6, R9, UR4, RZ ;  /* 0x0000000409067c24 */ /* 0x000fe2000f8e02ff */
[----:B------:R-:W-:-:S04]  /*ee40*/  IADD3 R9, R7, 0x20, RZ ;  /* 0x0000002007097810 */ /* 0x000fc80007ffe0ff */
[----:B------:R-:W-:Y:S01]  /*ee50*/  ISETP.GE.AND P2, PT, R7, R6, PT ;  /* 0x000000060700720c */ /* 0x000fe20003f46270 */
[----:B------:R-:W-:Y:S02]  /*ee60*/  IMAD.MOV.U32 R13, RZ, RZ, R4 ;  /* 0x000000ffff0d7224 */ /* 0x000fe400078e0004 */
[----:B------:R-:W-:Y:S02]  /*ee70*/  IMAD.MOV.U32 R12, RZ, RZ, 0x1 ;  /* 0x00000001ff0c7424 */ /* 0x000fe400078e00ff */
[----:B------:R-:W-:-:S08]  /*ee80*/  IMAD.MOV.U32 R3, RZ, RZ, R14 ;  /* 0x000000ffff037224 */ /* 0x000fd000078e000e */
[----:B------:R-:W-:Y:S05]  /*ee90*/  WARPSYNC.COLLECTIVE R15, `(.L_x_13676) ;  /* 0x000000000f087348 */ /* 0x000fea0003c00000 */
[----:B------:R0:W1:Y:S02]  /*eea0*/  SHFL.IDX P6, R14, R13, R12, R11 ;  /* 0x0000000c0d0e7389 */ /* 0x00006400000c000b */
[----:B01----:R-:W-:Y:S01]  /*eeb0*/  ENDCOLLECTIVE ;  /* 0x000000000000791b */ /* 0x003fe20003800000 */
.L_x_13676:
[----:B------:R-:W-:-:S05]  /*eec0*/  @!P2 IADD3 R3, P1, R24, R3, RZ ;  /* 0x000000031803a210 */ /* 0x000fca0007f3e0ff */
[----:B------:R-:W-:Y:S01]  /*eed0*/  @!P2 IMAD.X R2, RZ, RZ, R2, P1 ;  /* 0x000000ffff02a224 */ /* 0x000fe200008e0602 */
[----:B------:R-:W-:-:S04]  /*eee0*/  ISETP.GE.AND P1, PT, R9, R6, PT ;  /* 0x000000060900720c */ /* 0x000fc80003f26270 */
        /* <DEDUP_REMOVED lines=8> */
.L_x_13677:
[----:B------:R-:W-:Y:S01]  /*ef70*/  @!PT LDS RZ, [RZ] ;  /* 0x00000000fffff984 */ /* 0x000fe20000000800 */
[----:B------:R-:W-:Y:S01]  /*ef80*/  @!PT LDS RZ, [RZ] ;  /* 0x00000000fffff984 */ /* 0x000fe20000000800 */
[----:B------:R-:W-:Y:S01]  /*ef90*/  @!PT LDS RZ, [RZ] ;  /* 0x00000000fffff984 */ /* 0x000fe20000000800 */
[----:B------:R0:W-:Y:S01]  /*efa0*/  @!P2 LDGSTS.E.BYPASS.LTC128B.128 [R18+0xa200], desc[UR40][R2.64], !P0 ;  /* 0x0a2000000212afae */ /* 0x0001e2000c101d68 */
[----:B------:R-:W-:Y:S01]  /*efb0*/  MOV R13, R4 ;  /* 0x00000004000d7202 */ /* 0x000fe20000000f00 */
[----:B------:R-:W-:Y:S02]  /*efc0*/  IMAD.MOV.U32 R12, RZ, RZ, 0x2 ;  /* 0x00000002ff0c7424 */ /* 0x000fe400078e00ff */
[----:B------:R-:W-:-:S05]  /*efd0*/  IMAD.MOV.U32 R11, RZ, RZ, R14 ;  /* 0x000000ffff0b7224 */ /* 0x000fca00078e000e */
[----:B0-----:R-:W-:Y:S01]  /*efe0*/  @!P1 IADD3 R2, P2, R24, R11, RZ ;  /* 0x0000000b18029210 */ /* 0x001fe20007f5e0ff */
[----:B------:R-:W-:-:S03]  /*eff0*/  IMAD.MOV.U32 R11, RZ, RZ, 0x1c1f ;  /* 0x00001c1fff0b7424 */ /* 0x000fc600078e00ff */
[----:B------:R-:W-:-:S09]  /*f000*/  @!P1 IADD3.X R9, RZ, R9, RZ, P2, !PT ;  /* 0x00000009ff099210 */ /* 0x000fd200017fe4ff */
[----:B------:R-:W-:Y:S05]  /*f010*/  WARPSYNC.COLLECTIVE R15, `(.L_x_13678) ;  /* 0x000000000f087348 */ /* 0x000fea0003c00000 */
[----:B------:R0:W1:Y:S02]  /*f020*/  SHFL.IDX P6, R14, R13, R12, R11 ;  /* 0x0000000c0d0e7389 */ /* 0x00006400000c000b */
[----:B01----:R-:W-:Y:S01]  /*f030*/  ENDCOLLECTIVE ;  /* 0x000000000000791b */ /* 0x003fe20003800000 */
.L_x_13678:
[----:B------:R-:W-:Y:S02]  /*f040*/  @!P1 IMAD.MOV.U32 R3, RZ, RZ, R9 ;  /* 0x000000ffff039224 */ /* 0x000fe400078e0009 */
        /* <DEDUP_REMOVED lines=11> */
.L_x_13679:
[----:B------:R-:W-:Y:S02]  /*f100*/  IMAD.MOV.U32 R13, RZ, RZ, R4 ;  /* 0x000000ffff0d7224 */ /* 0x000fe400078e0004 */
[----:B------:R-:W-:-:S05]  /*f110*/  IMAD.MOV.U32 R12, RZ, RZ, R14 ;  /* 0x000000ffff0c7224 */ /* 0x000fca00078e000e */
[----:B------:R-:W-:Y:S01]  /*f120*/  @!P2 IADD3 R2, P1, R24, R12, RZ ;  /* 0x0000000c1802a210 */ /* 0x000fe20007f3e0ff */
[----:B------:R-:W-:-:S03]  /*f130*/  IMAD.MOV.U32 R12, RZ, RZ, 0x3 ;  /* 0x00000003ff0c7424 */ /* 0x000fc600078e00ff */
[----:B------:R-:W-:-:S09]  /*f140*/  @!P2 IADD3.X R3, RZ, R10, RZ, P1, !PT ;  /* 0x0000000aff03a210 */ /* 0x000fd20000ffe4ff */
[----:B------:R-:W-:Y:S05]  /*f150*/  WARPSYNC.COLLECTIVE R15, `(.L_x_13680) ;  /* 0x000000000f087348 */ /* 0x000fea0003c00000 */
[----:B------:R0:W1:Y:S02]  /*f160*/  SHFL.IDX P6, R14, R13, R12, R11 ;  /* 0x0000000c0d0e7389 */ /* 0x00006400000c000b */
[----:B01----:R-:W-:Y:S01]  /*f170*/  ENDCOLLECTIVE ;  /* 0x000000000000791b */ /* 0x003fe20003800000 */
.L_x_13680:
[----:B------:R-:W-:Y:S01]  /*f180*/  @!PT LDS RZ, [RZ] ;  /* 0x00000000fffff984 */ /* 0x000fe20000000800 */
[----:B------:R-:W-:Y:S01]  /*f190*/  @!PT LDS RZ, [RZ] ;  /* 0x00000000fffff984 */ /* 0x000fe20000000800 */
[----:B------:R-:W-:Y:S01]  /*f1a0*/  @!PT LDS RZ, [RZ] ;  /* 0x00000000fffff984 */ /* 0x000fe20000000800 */
[----:B------:R0:W-:Y:S01]  /*f1b0*/  @!P2 LDGSTS.E.BYPASS.LTC128B.128 [R18+0xb200], desc[UR40][R2.64], !P0 ;  /* 0x0b2000000212afae */ /* 0x0001e2000c101d68 */
[----:B------:R-:W-:Y:S01]  /*f1c0*/  IMAD.MOV.U32 R13, RZ, RZ, R0 ;  /* 0x000000ffff0d7224 */ /* 0x000fe200078e0000 */
[----:B0-----:R-:W-:-:S04]  /*f1d0*/  IADD3 R3, R7, 0x60, RZ ;  /* 0x0000006007037810 */ /* 0x001fc80007ffe0ff */
[----:B------:R-:W-:Y:S02]  /*f1e0*/  ISETP.GE.AND P1, PT, R3, R6, PT ;  /* 0x000000060300720c */ /* 0x000fe40003f26270 */
[----:B------:R-:W-:-:S11]  /*f1f0*/  MOV R4, R14 ;  /* 0x0000000e00047202 */ /* 0x000fd60000000f00 */
[----:B------:R-:W-:Y:S05]  /*f200*/  WARPSYNC.COLLECTIVE R15, `(.L_x_13681) ;  /* 0x000000000f087348 */ /* 0x000fea0003c00000 */
[----:B------:R0:W1:Y:S02]  /*f210*/  SHFL.IDX P6, R14, R13, R12, R11 ;  /* 0x0000000c0d0e7389 */ /* 0x00006400000c000b */
[----:B01----:R-:W-:Y:S01]  /*f220*/  ENDCOLLECTIVE ;  /* 0x000000000000791b */ /* 0x003fe20003800000 */
.L_x_13681:
[----:B------:R-:W-:Y:S01]  /*f230*/  MOV R13, R8 ;  /* 0x00000008000d7202 */ /* 0x000fe20000000f00 */
[----:B------:R-:W-:Y:S02]  /*f240*/  IMAD.MOV.U32 R12, RZ, RZ, RZ ;  /* 0x000000ffff0c7224 */ /* 0x000fe400078e00ff */
[----:B------:R-:W-:-:S07]  /*f250*/  IMAD.MOV.U32 R0, RZ, RZ, R14 ;  /* 0x000000ffff007224 */ /* 0x000fce00078e000e */
[----:B------:R-:W-:Y:S05]  /*f260*/  WARPSYNC.COLLECTIVE R15, `(.L_x_13682) ;  /* 0x000000000f087348 */ /* 0x000fea0003c00000 */
[----:B------:R0:W1:Y:S02]  /*f270*/  SHFL.IDX P6, R14, R13, R12, R11 ;  /* 0x0000000c0d0e7389 */ /* 0x00006400000c000b */
[----:B01----:R-:W-:Y:S01]  /*f280*/  ENDCOLLECTIVE ;  /* 0x000000000000791b */ /* 0x003fe20003800000 */
.L_x_13682:
[----:B------:R-:W-:-:S05]  /*f290*/  @!P1 IADD3 R9, P2, R24, R0, RZ ;  /* 0x0000000018099210 */ /* 0x000fca0007f5e0ff */
[----:B------:R-:W-:Y:S02]  /*f2a0*/  @!P1 IMAD.X R3, RZ, RZ, R4, P2 ;  /* 0x000000ffff039224 */ /* 0x000fe400010e0604 */
[----:B------:R-:W-:Y:S01]  /*f2b0*/  @!P1 IMAD.MOV.U32 R2, RZ, RZ, R9 ;  /* 0x000000ffff029224 */ /* 0x000fe200078e0009 */
[----:B------:R-:W-:-:S04]  /*f2c0*/  MOV R13, R5 ;  /* 0x00000005000d7202 */ /* 0x000fc80000000f00 */
        /* <DEDUP_REMOVED lines=8> */
.L_x_13683:
[----:B------:R-:W-:-:S05]  /*f350*/  VIADD R3, R7, 0x80 ;  /* 0x0000008007037836 */ /* 0x000fca0000000000 */
[----:B------:R-:W-:Y:S01]  /*f360*/  ISETP.GE.AND P1, PT, R3, R6, PT ;  /* 0x000000060300720c */ /* 0x000fe20003f26270 */
[----:B------:R-:W-:Y:S01]  /*f370*/  IMAD.MOV.U32 R13, RZ, RZ, R8 ;  /* 0x000000ffff0d7224 */ /* 0x000fe200078e0008 */
[----:B------:R-:W-:-:S11]  /*f380*/  MOV R12, 0x1 ;  /* 0x00000001000c7802 */ /* 0x000fd60000000f00 */
[----:B------:R-:W-:-:S13]  /*f390*/  @!P1 IADD3 R0, P3, R24, R14, RZ ;  /* 0x0000000e18009210 */ /* 0x000fda0007f7e0ff */
[----:B------:R-:W-:Y:S05]  /*f3a0*/  WARPSYNC.COLLECTIVE R15, `(.L_x_13684) ;  /* 0x000000000f087348 */ /* 0x000fea0003c00000 */
[----:B------:R0:W1:Y:S02]  /*f3b0*/  SHFL.IDX P6, R14, R13, R12, R11 ;  /* 0x0000000c0d0e7389 */ /* 0x00006400000c000b */
[----:B01----:R-:W-:Y:S01]  /*f3c0*/  ENDCOLLECTIVE ;  /* 0x000000000000791b */ /* 0x003fe20003800000 */
.L_x_13684:
[----:B------:R-:W-:Y:S01]  /*f3d0*/  @!P1 IMAD.X R17, RZ, RZ, R2, P3 ;  /* 0x000000ffff119224 */ /* 0x000fe200018e0602 */
[----:B------:R-:W-:-:S03]  /*f3e0*/  @!P1 MOV R2, R0 ;  /* 0x0000000000029202 */ /* 0x000fc60000000f00 */
        /* <DEDUP_REMOVED lines=10> */
.L_x_13685:
[----:B------:R-:W-:Y:S05]  /*f490*/  BRA `(.L_x_13686) ;  /* 0xffffffc800007947 */ /* 0x000fea000383ffff */
.L_x_13608:
[----:B0-----:R0:W1:Y:S02]  /*f4a0*/  SYNCS.PHASECHK.TRANS64.TRYWAIT P0, [R28+URZ+0x12420], R5 ;  /* 0x012420051c0075a7 */ /* 0x001064000800017f */
[----:B-1----:R-:W-:Y:S05]  /*f4b0*/  @!P0 NANOSLEEP.SYNCS 0x989680 ;  /* 0x009896800000895d */ /* 0x002fea0003900000 */
[----:B------:R-:W1:Y:S02]  /*f4c0*/  @!P0 SYNCS.PHASECHK.TRANS64 P0, [R28+URZ+0x12420], R5 ;  /* 0x012420051c0085a7 */ /* 0x000e64000800007f */
[----:B-1----:R-:W-:Y:S05]  /*f4d0*/  @!P0 BRA `(.L_x_13608) ;  /* 0xfffffffc00f08947 */ /* 0x002fea000383ffff */
[----:B------:R-:W-:Y:S05]  /*f4e0*/  BRA `(.L_x_13687) ;  /* 0xffffffc800307947 */ /* 0x000fea000383ffff */
.L_x_13611:
[----:B0-----:R0:W1:Y:S02]  /*f4f0*/  SYNCS.PHASECHK.TRANS64.TRYWAIT P1, [R5+URZ+0x12480], R29 ;  /* 0x0124801d050075a7 */ /* 0x001064000802017f */
[----:B-1----:R-:W-:Y:S05]  /*f500*/  @!P1 NANOSLEEP.SYNCS 0x989680 ;  /* 0x009896800000995d */ /* 0x002fea0003900000 */
[----:B------:R-:W1:Y:S02]  /*f510*/  @!P1 SYNCS.PHASECHK.TRANS64 P1, [R5+URZ+0x12480], R29 ;  /* 0x0124801d050095a7 */ /* 0x000e64000802007f */
[----:B-1----:R-:W-:Y:S05]  /*f520*/  @!P1 BRA `(.L_x_13611) ;  /* 0xfffffffc00f09947 */ /* 0x002fea000383ffff */
[----:B------:R-:W-:Y:S05]  /*f530*/  BRA `(.L_x_13688) ;  /* 0xffffffcc00447947 */ /* 0x000fea000383ffff */
.L_x_13612:
[----:B------:R-:W-:Y:S01]  /*f540*/  BSSY B0, `(.L_x_13689) ;  /* 0x0000008000007945 */ /* 0x000fe20003800000 */
[----:B------:R-:W-:Y:S01]  /*f550*/  MOV R13, R17 ;  /* 0x00000011000d7202 */ /* 0x000fe20000000f00 */
[----:B------:R-:W-:Y:S01]  /*f560*/  IMAD.MOV.U32 R12, RZ, RZ, RZ ;  /* 0x000000ffff0c7224 */ /* 0x000fe200078e00ff */
[----:B------:R-:W-:Y:S01]  /*f570*/  MOV R15, 0xffffffff ;  /* 0xffffffff000f7802 */ /* 0x000fe20000000f00 */
[----:B------:R-:W-:-:S07]  /*f580*/  IMAD.MOV.U32 R11, RZ, RZ, 0x1c1f ;  /* 0x00001c1fff0b7424 */ /* 0x000fce00078e00ff */
[----:B0-----:R-:W-:Y:S05]  /*f590*/  WARPSYNC.COLLECTIVE R15, `(.L_x_13690) ;  /* 0x000000000f087348 */ /* 0x001fea0003c00000 */
[----:B------:R1:W2:Y:S02]  /*f5a0*/  SHFL.IDX P6, R14, R13, R12, R11 ;  /* 0x0000000c0d0e7389 */ /* 0x0002a400000c000b */
[----:B012---:R-:W-:Y:S01]  /*f5b0*/  ENDCOLLECTIVE ;  /* 0x000000000000791b */ /* 0x007fe20003800000 */
.L_x_13690:
[----:B------:R-:W-:Y:S05]  /*f5c0*/  BSYNC B0 ;  /* 0x0000000000007941 */ /* 0x000fea0003800000 */
.L_x_13689:
        /* <DEDUP_REMOVED lines=9> */
.L_x_13691:
[----:B------:R-:W0:Y:S01]  /*f660*/  S2R R15, SR_TID.X ;  /* 0x00000000000f7919 */ /* 0x000e220000002100 */
[----:B------:R-:W-:Y:S01]  /*f670*/  MOV R13, R17 ;  /* 0x00000011000d7202 */ /* 0x000fe20000000f00 */
[----:B------:R-:W-:Y:S02]  /*f680*/  IMAD.MOV.U32 R12, RZ, RZ, 0x1 ;  /* 0x00000001ff0c7424 */ /* 0x000fe400078e00ff */
[----:B------:R-:W-:Y:S01]  /*f690*/  IMAD.MOV.U32 R2, RZ, RZ, R14 ;  /* 0x000000ffff027224 */ /* 0x000fe200078e000e */
[----:B0-----:R-:W-:-:S04]  /*f6a0*/  SHF.L.U32 R15, R15, 0x4, RZ ;  /* 0x000000040f0f7819 */ /* 0x001fc800000006ff */
[----:B------:R-:W-:-:S04]  /*f6b0*/  LOP3.LUT R15, R15, 0x30, RZ, 0xc0, !PT ;  /* 0x000000300f0f7812 */ /* 0x000fc800078ec0ff */
[----:B------:R-:W-:Y:S01]  /*f6c0*/  IADD3 R2, P1, R15, R2, RZ ;  /* 0x000000020f027210 */ /* 0x000fe20007f3e0ff */
[----:B------:R-:W-:-:S04]  /*f6d0*/  IMAD.MOV.U32 R15, RZ, RZ, -0x1 ;  /* 0xffffffffff0f7424 */ /* 0x000fc800078e00ff */
[----:B------:R-:W-:-:S08]  /*f6e0*/  IMAD.X R3, RZ, RZ, R3, P1 ;  /* 0x000000ffff037224 */ /* 0x000fd000008e0603 */
[----:B------:R-:W-:Y:S05]  /*f6f0*/  WARPSYNC.COLLECTIVE R15, `(.L_x_13692) ;  /* 0x000000000f087348 */ /* 0x000fea0003c00000 */
[----:B------:R0:W1:Y:S02]  /*f700*/  SHFL.IDX P6, R14, R13, R12, R11 ;  /* 0x0000000c0d0e7389 */ /* 0x00006400000c000b */
[----:B01----:R-:W-:Y:S01]  /*f710*/  ENDCOLLECTIVE ;  /* 0x000000000000791b */ /* 0x003fe20003800000 */
.L_x_13692:
[----:B------:R-:W-:Y:S02]  /*f720*/  IMAD.MOV.U32 R13, RZ, RZ, R7 ;  /* 0x000000ffff0d7224 */ /* 0x000fe400078e0007 */
[----:B------:R-:W-:-:S05]  /*f730*/  IMAD R6, R4, 0x2800, R6 ;  /* 0x0000280004067824 */ /* 0x000fca00078e0206 */
[----:B------:R-:W-:Y:S01]  /*f740*/  @!PT LDS RZ, [RZ] ;  /* 0x00000000fffff984 */ /* 0x000fe20000000800 */
[----:B------:R-:W-:Y:S01]  /*f750*/  @!PT LDS RZ, [RZ] ;  /* 0x00000000fffff984 */ /* 0x000fe20000000800 */
[----:B------:R-:W-:Y:S01]  /*f760*/  @!PT LDS RZ, [RZ] ;  /* 0x00000000fffff984 */ /* 0x000fe20000000800 */
[----:B------:R0:W-:Y:S02]  /*f770*/  LDGSTS.E.BYPASS.LTC128B.128 [R6+0x5200], desc[UR40][R2.64], !P2 ;  /* 0x0520000002067fae */ /* 0x0001e4000d101d68 */
[----:B0-----:R-:W-:-:S07]  /*f780*/  MOV R3, R14 ;  /* 0x0000000e00037202 */ /* 0x001fce0000000f00 */
[----:B------:R-:W-:Y:S05]  /*f790*/  WARPSYNC.COLLECTIVE R15, `(.L_x_13693) ;  /* 0x000000000f087348 */ /* 0x000fea0003c00000 */
[----:B------:R0:W1:Y:S02]  /*f7a0*/  SHFL.IDX P6, R14, R13, R12, R11 ;  /* 0x0000000c0d0e7389 */ /* 0x00006400000c000b */
[----:B01----:R-:W-:Y:S01]  /*f7b0*/  ENDCOLLECTIVE ;  /* 0x000000000000791b */ /* 0x003fe20003800000 */
.L_x_13693:
        /* <DEDUP_REMOVED lines=12> */
.L_x_13694:
        /* <DEDUP_REMOVED lines=9> */
.L_x_13695:
        /* <DEDUP_REMOVED lines=12> */
.L_x_13696:
        /* <DEDUP_REMOVED lines=10> */
.L_x_13697:
[----:B------:R-:W-:Y:S01]  /*fa70*/  MOV R13, R18 ;  /* 0x00000012000d7202 */ /* 0x000fe20000000f00 */
[----:B------:R-:W-:Y:S01]  /*fa80*/  IMAD.MOV.U32 R12, RZ, RZ, RZ ;  /* 0x000000ffff0c7224 */ /* 0x000fe200078e00ff */
[----:B------:R-:W-:Y:S01]  /*fa90*/  SHF.L.U32 R3, R3, 0x4, RZ ;  /* 0x0000000403037819 */ /* 0x000fe200000006ff */
[----:B------:R-:W-:-:S07]  /*faa0*/  IMAD.MOV.U32 R2, RZ, RZ, R14 ;  /* 0x000000ffff027224 */ /* 0x000fce00078e000e */
[----:B------:R-:W-:Y:S05]  /*fab0*/  WARPSYNC.COLLECTIVE R15, `(.L_x_13698) ;  /* 0x000000000f087348 */ /* 0x000fea0003c00000 */
[----:B------:R0:W1:Y:S02]  /*fac0*/  SHFL.IDX P6, R14, R13, R12, R11 ;  /* 0x0000000c0d0e7389 */ /* 0x00006400000c000b */
[----:B01----:R-:W-:Y:S01]  /*fad0*/  ENDCOLLECTIVE ;  /* 0x000000000000791b */ /* 0x003fe20003800000 */
.L_x_13698:
[----:B------:R-:W-:-:S04]  /*fae0*/  LOP3.LUT R3, R3, 0x30, RZ, 0xc0, !PT ;  /* 0x0000003003037812 */ /* 0x000fc800078ec0ff */
[----:B------:R-:W-:-:S05]  /*faf0*/  IADD3 R2, P1, R3, R2, RZ ;  /* 0x0000000203027210 */ /* 0x000fca0007f3e0ff */
[----:B------:R-:W-:Y:S01]  /*fb00*/  IMAD.X R3, RZ, RZ, R17, P1 ;  /* 0x000000ffff037224 */ /* 0x000fe200008e0611 */
[----:B------:R-:W-:-:S04]  /*fb10*/  MOV R13, R20 ;  /* 0x00000014000d7202 */ /* 0x000fc80000000f00 */
        /* <DEDUP_REMOVED lines=8> */
.L_x_13699:
[----:B------:R-:W-:Y:S01]  /*fba0*/  IMAD.MOV.U32 R2, RZ, RZ, R14 ;  /* 0x000000ffff027224 */ /* 0x000fe200078e000e */
[----:B------:R-:W-:Y:S06]  /*fbb0*/  BRA `(.L_x_13700) ;  /* 0xffffffc800d07947 */ /* 0x000fec000383ffff */
.L_x_13615:
[----:B---3--:R3:W4:Y:S02]  /*fbc0*/  SYNCS.PHASECHK.TRANS64.TRYWAIT P1, [R5+URZ+0x12440], R29 ;  /* 0x0124401d050075a7 */ /* 0x008724000802017f */
[----:B----4-:R-:W-:Y:S05]  /*fbd0*/  @!P1 NANOSLEEP.SYNCS 0x989680 ;  /* 0x009896800000995d */ /* 0x010fea0003900000 */
[----:B------:R-:W4:Y:S02]  /*fbe0*/  @!P1 SYNCS.PHASECHK.TRANS64 P1, [R5+URZ+0x12440], R29 ;  /* 0x0124401d050095a7 */ /* 0x000f24000802007f */
[----:B----4-:R-:W-:Y:S05]  /*fbf0*/  @!P1 BRA `(.L_x_13615) ;  /* 0xfffffffc00f09947 */ /* 0x010fea000383ffff */
[----:B------:R-:W-:Y:S05]  /*fc00*/  BRA `(.L_x_13701) ;  /* 0xffffffcc001c7947 */ /* 0x000fea000383ffff */
.L_x_13616:
        /* <DEDUP_REMOVED lines=8> */
.L_x_13703:
[----:B------:R-:W-:Y:S05]  /*fc90*/  BSYNC B0 ;  /* 0x0000000000007941 */ /* 0x000fea0003800000 */
.L_x_13702:
[----:B------:R0:W5:Y:S01]  /*fca0*/  LDL R16, [R1+0x18] ;  /* 0x0000180001107983 */ /* 0x0001620000100800 */
[----:B------:R-:W-:Y:S01]  /*fcb0*/  IMAD.MOV.U32 R13, RZ, RZ, R9 ;  /* 0x000000ffff0d7224 */ /* 0x000fe200078e0009 */
[----:B------:R-:W-:Y:S01]  /*fcc0*/  MOV R11, 0x1c1f ;  /* 0x00001c1f000b7802 */ /* 0x000fe20000000f00 */
[----:B------:R-:W-:Y:S01]  /*fcd0*/  IMAD.MOV.U32 R12, RZ, RZ, RZ ;  /* 0x000000ffff0c7224 */ /* 0x000fe200078e00ff */
[----:B------:R-:W-:Y:S01]  /*fce0*/  MOV R3, R14 ;  /* 0x0000000e00037202 */ /* 0x000fe20000000f00 */
[----:B------:R-:W-:-:S07]  /*fcf0*/  IMAD.MOV.U32 R15, RZ, RZ, -0x1 ;  /* 0xffffffffff0f7424 */ /* 0x000fce00078e00ff */
[----:B0----5:R-:W-:Y:S05]  /*fd00*/  WARPSYNC.COLLECTIVE R15, `(.L_x_13704) ;  /* 0x000000000f087348 */ /* 0x021fea0003c00000 */
[----:B------:R1:W2:Y:S02]  /*fd10*/  SHFL.IDX P6, R14, R13, R12, R11 ;  /* 0x0000000c0d0e7389 */ /* 0x0002a400000c000b */
[----:B012--5:R-:W-:Y:S01]  /*fd20*/  ENDCOLLECTIVE ;  /* 0x000000000000791b */ /* 0x027fe20003800000 */
.L_x_13704:
[----:B------:R-:W-:Y:S02]  /*fd30*/  IMAD.MOV.U32 R13, RZ, RZ, R10 ;  /* 0x000000ffff0d7224 */ /* 0x000fe400078e000a */
[----:B------:R-:W-:Y:S01]  /*fd40*/  IMAD.MOV.U32 R12, RZ, RZ, 0x1 ;  /* 0x00000001ff0c7424 */ /* 0x000fe200078e00ff */
[----:B------:R-:W-:-:S13]  /*fd50*/  IADD3 R2, P1, R17, R14, RZ ;  /* 0x0000000e11027210 */ /* 0x000fda0007f3e0ff */
[----:B------:R-:W-:Y:S05]  /*fd60*/  WARPSYNC.COLLECTIVE R15, `(.L_x_13705) ;  /* 0x000000000f087348 */ /* 0x000fea0003c00000 */
[----:B------:R0:W1:Y:S02]  /*fd70*/  SHFL.IDX P6, R14, R13, R12, R11 ;  /* 0x0000000c0d0e7389 */ /* 0x00006400000c000b */
[----:B01----:R-:W-:Y:S01]  /*fd80*/  ENDCOLLECTIVE ;  /* 0x000000000000791b */ /* 0x003fe20003800000 */
.L_x_13705:
[----:B------:R-:W-:Y:S02]  /*fd90*/  IMAD.X R3, RZ, RZ, R3, P1 ;  /* 0x000000ffff037224 */ /* 0x000fe400008e0603 */
[----:B------:R-:W-:Y:S02]  /*fda0*/  IMAD.MOV.U32 R13, RZ, RZ, R9 ;  /* 0x000000ffff0d7224 */ /* 0x000fe400078e0009 */
[----:B------:R-:W-:-:S05]  /*fdb0*/  IMAD R7, R4, 0x2800, R16 ;  /* 0x0000280004077824 */ /* 0x000fca00078e0210 */
[----:B------:R-:W-:-:S05]  /*fdc0*/  IADD3 R7, R7, UR44, RZ ;  /* 0x0000002c07077c10 */ /* 0x000fca000fffe0ff */
        /* <DEDUP_REMOVED lines=8> */
.L_x_13706:
[----:B------:R-:W-:Y:S02]  /*fe50*/  IMAD.MOV.U32 R13, RZ, RZ, R10 ;  /* 0x000000ffff0d7224 */ /* 0x000fe400078e000a */
[----:B------:R-:W-:Y:S02]  /*fe60*/  IMAD.MOV.U32 R12, RZ, RZ, 0x2 ;  /* 0x00000002ff0c7424 */ /* 0x000fe400078e00ff */
[----:B------:R-:W-:-:S07]  /*fe70*/  IMAD.MOV.U32 R2, RZ, RZ, R14 ;  /* 0x000000ffff027224 */ /* 0x000fce00078e000e */
[----:B------:R-:W-:Y:S05]  /*fe80*/  WARPSYNC.COLLECTIVE R15, `(.L_x_13707) ;  /* 0x000000000f087348 */ /* 0x000fea0003c00000 */
[----:B------:R0:W1:Y:S02]  /*fe90*/  SHFL.IDX P6, R14, R13, R12, R11 ;  /* 0x0000000c0d0e7389 */ /* 0x00006400000c000b */
[----:B01----:R-:W-:Y:S01]  /*fea0*/  ENDCOLLECTIVE ;  /* 0x000000000000791b */ /* 0x003fe20003800000 */
.L_x_13707:
[----:B------:R-:W-:-:S04]  /*feb0*/  IADD3 R2, P1, R17, R2, RZ ;  /* 0x0000000211027210 */ /* 0x000fc80007f3e0ff */
[----:B------:R-:W-:-:S05]  /*fec0*/  IADD3.X R3, RZ, R3, RZ, P1, !PT ;  /* 0x00000003ff037210 */ /* 0x000fca0000ffe4ff */
        /* <DEDUP_REMOVED lines=9> */
.L_x_13708:
[----:B------:R-:W-:Y:S02]  /*ff60*/  IMAD.MOV.U32 R13, RZ, RZ, R10 ;  /* 0x000000ffff0d7224 */ /* 0x000fe400078e000a */
[----:B------:R-:W-:Y:S02]  /*ff70*/  IMAD.MOV.U32 R12, RZ, RZ, 0x3 ;  /* 0x00000003ff0c7424 */ /* 0x000fe400078e00ff */
[----:B------:R-:W-:-:S07]  /*ff80*/  IMAD.MOV.U32 R2, RZ, RZ, R14 ;  /* 0x000000ffff027224 */ /* 0x000fce00078e000e */
[----:B------:R-:W-:Y:S05]  /*ff90*/  WARPSYNC.COLLECTIVE R15, `(.L_x_13709) ;  /* 0x000000000f087348 */ /* 0x000fea0003c00000 */
[----:B------:R0:W1:Y:S02]  /*ffa0*/  SHFL.IDX P6, R14, R13, R12, R11 ;  /* 0x0000000c0d0e7389 */ /* 0x00006400000c000b */
[----:B01----:R-:W-:Y:S01]  /*ffb0*/  ENDCOLLECTIVE ;  /* 0x000000000000791b */ /* 0x003fe20003800000 */
.L_x_13709:
        /* <DEDUP_REMOVED lines=11> */
.L_x_13710:
[----:B------:R-:W-:Y:S02]  /*10070*/  IMAD.MOV.U32 R13, RZ, RZ, R8 ;  /* 0x000000ffff0d7224 */ /* 0x000fe400078e0008 */
[----:B------:R-:W-:Y:S02]  /*10080*/  IMAD.MOV.U32 R12, RZ, RZ, RZ ;  /* 0x000000ffff0c7224 */ /* 0x000fe400078e00ff */
[----:B------:R-:W-:-:S07]  /*10090*/  IMAD.MOV.U32 R9, RZ, RZ, R14 ;  /* 0x000000ffff097224 */ /* 0x000fce00078e000e */
[----:B------:R-:W-:Y:S05]  /*100a0*/  WARPSYNC.COLLECTIVE R15, `(.L_x_13711) ;  /* 0x000000000f087348 */ /* 0x000fea0003c00000 */
[----:B------:R0:W1:Y:S02]  /*100b0*/  SHFL.IDX P6, R14, R13, R12, R11 ;  /* 0x0000000c0d0e7389 */ /* 0x00006400000c000b */
[----:B01----:R-:W-:Y:S01]  /*100c0*/  ENDCOLLECTIVE ;  /* 0x000000000000791b */ /* 0x003fe20003800000 */
.L_x_13711:
        /* <DEDUP_REMOVED lines=11> */
.L_x_13712:
[----:B------:R-:W-:Y:S05]  /*10180*/  BRA `(.L_x_13713) ;  /* 0xffffffc800c07947 */ /* 0x000fea000383ffff */
.L_x_13619:
[----:B0-----:R0:W1:Y:S02]  /*10190*/  SYNCS.PHASECHK.TRANS64.TRYWAIT P2, [R3+URZ+0x12470], R2 ;  /* 0x01247002030075a7 */ /* 0x001064000804017f */
[----:B-1----:R-:W-:Y:S05]  /*101a0*/  @!P2 NANOSLEEP.SYNCS 0x989680 ;  /* 0x009896800000a95d */ /* 0x002fea0003900000 */
[----:B------:R-:W1:Y:S02]  /*101b0*/  @!P2 SYNCS.PHASECHK.TRANS64 P2, [R3+URZ+0x12470], R2 ;  /* 0x012470020300a5a7 */ /* 0x000e64000804007f */
[----:B-1----:R-:W-:Y:S05]  /*101c0*/  @!P2 BRA `(.L_x_13619) ;  /* 0xfffffffc00f0a947 */ /* 0x002fea000383ffff */
[----:B------:R-:W-:Y:S05]  /*101d0*/  BRA `(.L_x_13714) ;  /* 0xffffffcc00187947 */ /* 0x000fea000383ffff */
.L_x_13621:
[----:B0-----:R0:W1:Y:S02]  /*101e0*/  SYNCS.PHASECHK.TRANS64.TRYWAIT P2, [R3+URZ+0x12460], R6 ;  /* 0x01246006030075a7 */ /* 0x001064000804017f */
[----:B-1----:R-:W-:Y:S05]  /*101f0*/  @!P2 NANOSLEEP.SYNCS 0x989680 ;  /* 0x009896800000a95d */ /* 0x002fea0003900000 */
[----:B------:R-:W1:Y:S02]  /*10200*/  @!P2 SYNCS.PHASECHK.TRANS64 P2, [R3+URZ+0x12460], R6 ;  /* 0x012460060300a5a7 */ /* 0x000e64000804007f */
[----:B-1----:R-:W-:Y:S05]  /*10210*/  @!P2 BRA `(.L_x_13621) ;  /* 0xfffffffc00f0a947 */ /* 0x002fea000383ffff */
[----:B------:R-:W-:Y:S05]  /*10220*/  BRA `(.L_x_13715) ;  /* 0xffffffcc00287947 */ /* 0x000fea000383ffff */
.L_x_13628:
[----:B-1----:R1:W2:Y:S02]  /*10230*/  SYNCS.PHASECHK.TRANS64.TRYWAIT P0, [R2+URZ+0x12470], R3 ;  /* 0x01247003020075a7 */ /* 0x0022a4000800017f */
[----:B--2---:R-:W-:Y:S05]  /*10240*/  @!P0 NANOSLEEP.SYNCS 0x989680 ;  /* 0x009896800000895d */ /* 0x004fea0003900000 */
[----:B------:R-:W2:Y:S02]  /*10250*/  @!P0 SYNCS.PHASECHK.TRANS64 P0, [R2+URZ+0x12470], R3 ;  /* 0x01247003020085a7 */ /* 0x000ea4000800007f */
[----:B--2---:R-:W-:Y:S05]  /*10260*/  @!P0 BRA `(.L_x_13628) ;  /* 0xfffffffc00f08947 */ /* 0x004fea000383ffff */
[----:B------:R-:W-:Y:S05]  /*10270*/  BRA `(.L_x_13716) ;  /* 0xffffffd000787947 */ /* 0x000fea000383ffff */
.L_x_13630:
[----:B0-----:R0:W1:Y:S02]  /*10280*/  SYNCS.PHASECHK.TRANS64.TRYWAIT P0, [R2+URZ+0x12460], R5 ;  /* 0x01246005020075a7 */ /* 0x001064000800017f */
[----:B-1----:R-:W-:Y:S05]  /*10290*/  @!P0 NANOSLEEP.SYNCS 0x989680 ;  /* 0x009896800000895d */ /* 0x002fea0003900000 */
[----:B------:R-:W1:Y:S02]  /*102a0*/  @!P0 SYNCS.PHASECHK.TRANS64 P0, [R2+URZ+0x12460], R5 ;  /* 0x01246005020085a7 */ /* 0x000e64000800007f */
[----:B-1----:R-:W-:Y:S05]  /*102b0*/  @!P0 BRA `(.L_x_13630) ;  /* 0xfffffffc00f08947 */ /* 0x002fea000383ffff */
[----:B------:R-:W-:Y:S05]  /*102c0*/  BRA `(.L_x_13717) ;  /* 0xffffffd000947947 */ /* 0x000fea000383ffff */
.L_x_13633:
[----:B0-----:R0:W1:Y:S02]  /*102d0*/  SYNCS.PHASECHK.TRANS64.TRYWAIT P0, [R6+URZ+0x12420], R3 ;  /* 0x01242003060075a7 */ /* 0x001064000800017f */
[----:B-1----:R-:W-:Y:S05]  /*102e0*/  @!P0 NANOSLEEP.SYNCS 0x989680 ;  /* 0x009896800000895d */ /* 0x002fea0003900000 */
[----:B------:R-:W1:Y:S02]  /*102f0*/  @!P0 SYNCS.PHASECHK.TRANS64 P0, [R6+URZ+0x12420], R3 ;  /* 0x01242003060085a7 */ /* 0x000e64000800007f */
[----:B-1----:R-:W-:Y:S05]  /*10300*/  @!P0 BRA `(.L_x_13633) ;  /* 0xfffffffc00f08947 */ /* 0x002fea000383ffff */
[----:B------:R-:W-:Y:S05]  /*10310*/  BRA `(.L_x_13718) ;  /* 0xffffffd400c47947 */ /* 0x000fea000383ffff */
.L_x_13635:
[----:B0-----:R0:W1:Y:S02]  /*10320*/  SYNCS.PHASECHK.TRANS64.TRYWAIT P1, [R5+URZ+0x12440], R4 ;  /* 0x01244004050075a7 */ /* 0x001064000802017f */
[----:B-1----:R-:W-:Y:S05]  /*10330*/  @!P1 NANOSLEEP.SYNCS 0x989680 ;  /* 0x009896800000995d */ /* 0x002fea0003900000 */
[----:B------:R-:W1:Y:S02]  /*10340*/  @!P1 SYNCS.PHASECHK.TRANS64 P1, [R5+URZ+0x12440], R4 ;  /* 0x01244004050095a7 */ /* 0x000e64000802007f */
[----:B-1----:R-:W-:Y:S05]  /*10350*/  @!P1 BRA `(.L_x_13635) ;  /* 0xfffffffc00f09947 */ /* 0x002fea000383ffff */
[----:B------:R-:W-:Y:S05]  /*10360*/  BRA `(.L_x_13719) ;  /* 0xffffffd800007947 */ /* 0x000fea000383ffff */
.L_x_13637:
[----:B-1----:R1:W2:Y:S02]  /*10370*/  SYNCS.PHASECHK.TRANS64.TRYWAIT P1, [R3+URZ+0x12440], R0 ;  /* 0x01244000030075a7 */ /* 0x0022a4000802017f */
[----:B--2---:R-:W-:Y:S05]  /*10380*/  @!P1 NANOSLEEP.SYNCS 0x989680 ;  /* 0x009896800000995d */ /* 0x004fea0003900000 */
[----:B------:R-:W2:Y:S02]  /*10390*/  @!P1 SYNCS.PHASECHK.TRANS64 P1, [R3+URZ+0x12440], R0 ;  /* 0x01244000030095a7 */ /* 0x000ea4000802007f */
[----:B--2---:R-:W-:Y:S05]  /*103a0*/  @!P1 BRA `(.L_x_13637) ;  /* 0xfffffffc00f09947 */ /* 0x004fea000383ffff */
[----:B------:R-:W-:Y:S05]  /*103b0*/  BRA `(.L_x_13720) ;  /* 0xffffffd8000c7947 */ /* 0x000fea000383ffff */
.L_x_13639:
[----:B--2---:R2:W3:Y:S02]  /*103c0*/  SYNCS.PHASECHK.TRANS64.TRYWAIT P1, [R5+URZ+0x12460], R4 ;  /* 0x01246004050075a7 */ /* 0x0044e4000802017f */
[----:B---3--:R-:W-:Y:S05]  /*103d0*/  @!P1 NANOSLEEP.SYNCS 0x989680 ;  /* 0x009896800000995d */ /* 0x008fea0003900000 */
[----:B------:R-:W3:Y:S02]  /*103e0*/  @!P1 SYNCS.PHASECHK.TRANS64 P1, [R5+URZ+0x12460], R4 ;  /* 0x01246004050095a7 */ /* 0x000ee4000802007f */
[----:B---3--:R-:W-:Y:S05]  /*103f0*/  @!P1 BRA `(.L_x_13639) ;  /* 0xfffffffc00f09947 */ /* 0x008fea000383ffff */
[----:B------:R-:W-:Y:S05]  /*10400*/  BRA `(.L_x_13721) ;  /* 0xffffffd800087947 */ /* 0x000fea000383ffff */
.L_x_13641:
[----:B---3--:R3:W4:Y:S02]  /*10410*/  SYNCS.PHASECHK.TRANS64.TRYWAIT P1, [R3+URZ+0x12460], R0 ;  /* 0x01246000030075a7 */ /* 0x008724000802017f */
[----:B----4-:R-:W-:Y:S05]  /*10420*/  @!P1 NANOSLEEP.SYNCS 0x989680 ;  /* 0x009896800000995d */ /* 0x010fea0003900000 */
[----:B------:R-:W4:Y:S02]  /*10430*/  @!P1 SYNCS.PHASECHK.TRANS64 P1, [R3+URZ+0x12460], R0 ;  /* 0x01246000030095a7 */ /* 0x000f24000802007f */
[----:B----4-:R-:W-:Y:S05]  /*10440*/  @!P1 BRA `(.L_x_13641) ;  /* 0xfffffffc00f09947 */ /* 0x010fea000383ffff */
[----:B------:R-:W-:Y:S05]  /*10450*/  BRA `(.L_x_13722) ;  /* 0xffffffd800047947 */ /* 0x000fea000383ffff */
.L_x_13643:
[----:B----4-:R4:W0:Y:S02]  /*10460*/  SYNCS.PHASECHK.TRANS64.TRYWAIT P1, [R5+URZ+0x12480], R4 ;  /* 0x01248004050075a7 */ /* 0x010824000802017f */
[----:B0-----:R-:W-:Y:S05]  /*10470*/  @!P1 NANOSLEEP.SYNCS 0x989680 ;  /* 0x009896800000995d */ /* 0x001fea0003900000 */
[----:B------:R-:W0:Y:S02]  /*10480*/  @!P1 SYNCS.PHASECHK.TRANS64 P1, [R5+URZ+0x12480], R4 ;  /* 0x01248004050095a7 */ /* 0x000e24000802007f */
[----:B0-----:R-:W-:Y:S05]  /*10490*/  @!P1 BRA `(.L_x_13643) ;  /* 0xfffffffc00f09947 */ /* 0x001fea000383ffff */
[----:B------:R-:W-:Y:S05]  /*104a0*/  BRA `(.L_x_13723) ;  /* 0xffffffd800007947 */ /* 0x000fea000383ffff */
.L_x_13724:
        /* <DEDUP_REMOVED lines=13> */
.L_x_16302:


//--------------------- .text._ZN7cutlass13device_kernelIN5flash11enable_sm90INS1_16FlashAttnFwdSm90INS1_25CollectiveMainloopFwdSm90ILi2EN4cute5tupleIJNS5_1CILi1EEES8_S8_EEENS6_IJNS7_ILi192EEENS7_ILi160EEENS7_ILi64EEEEEELi64ENS_12float_e4m3_tEfNS_4arch4Sm90ELb0ELb0ELb1ELb1ELb1ELb0ELb0ELb1ELb1ELb1ELb1ELb0EEENS1_21CollectiveEpilogueFwdINS6_IJSA_SC_SB_EEES9_NS_10bfloat16_tESG_Li384ELb1ELb1ELb1ELb1EEENS1_36VarlenDynamicPersistentTileSchedulerILi192ELi160ELi384ELi128ELb1ELb1ELb1ELb0ELb1ELb1EEEEEEEEEvNT_6ParamsE --------------------------
	.section	.text._ZN7cutlass13device_kernelIN5flash11enable_sm90INS1_16FlashAttnFwdSm90INS1_25CollectiveMainloopFwdSm90ILi2EN4cute5tupleIJNS5_1CILi1EEES8_S8_EEENS6_IJNS7_ILi192EEENS7_ILi160EEENS7_ILi64EEEEEELi64ENS_12float_e4m3_tEfNS_4arch4Sm90ELb0ELb0ELb1ELb1ELb1ELb0ELb0ELb1ELb1ELb1ELb1ELb0EEENS1_21CollectiveEpilogueFwdINS6_IJSA_SC_SB_EEES9_NS_10bfloat16_tESG_Li384ELb1ELb1ELb1ELb1EEENS1_36VarlenDynamicPersistentTileSchedulerILi192ELi160ELi384ELi128ELb1ELb1ELb1ELb0ELb1ELb1EEEEEEEEEvNT_6ParamsE,"ax",@progbits
	.align	128
.text._ZN7cutlass13device_kernelIN5flash11enable_sm90INS1_16FlashAttnFwdSm90INS1_25CollectiveMainloopFwdSm90ILi2EN4cute5tupleIJNS5_1CILi1EEES8_S8_EEENS6_IJNS7_ILi192EEENS7_ILi160EEENS7_ILi64EEEEEELi64ENS_12float_e4m3_tEfNS_4arch4Sm90ELb0ELb0ELb1ELb1ELb1ELb0ELb0ELb1ELb1ELb1ELb1ELb0EEENS1_21CollectiveEpilogueFwdINS6_IJSA_SC_SB_EEES9_NS_10bfloat16_tESG_Li384ELb1ELb1ELb1ELb1EEENS1_36VarlenDynamicPersistentTileSchedulerILi192ELi160ELi384ELi128ELb1ELb1ELb1ELb0ELb1ELb1EEEEEEEEEvNT_6ParamsE:
        .type           _ZN7cutlass13device_kernelIN5flash11enable_sm90INS1_16FlashAttnFwdSm90INS1_25CollectiveMainloopFwdSm90ILi2EN4cute5tupleIJNS5_1CILi1EEES8_S8_EEENS6_IJNS7_ILi192EEENS7_ILi160EEENS7_ILi64EEEEEELi64ENS_12float_e4m3_tEfNS_4arch4Sm90ELb0ELb0ELb1ELb1ELb1ELb0ELb0ELb1ELb1ELb1ELb1ELb0EEENS1_21CollectiveEpilogueFwdINS6_IJSA_SC_SB_EEES9_NS_10bfloat16_tESG_Li384ELb1ELb1ELb1ELb1EEENS1_36VarlenDynamicPersistentTileSchedulerILi192ELi160ELi384ELi128ELb1ELb1ELb1ELb0ELb1ELb1EEEEEEEEEvNT_6ParamsE,@function
        .size           _ZN7cutlass13device_kernelIN5flash11enable_sm90INS1_16FlashAttnFwdSm90INS1_25CollectiveMainloopFwdSm90ILi2EN4cute5tupleIJNS5_1CILi1EEES8_S8_EEENS6_IJNS7_ILi192EEENS7_ILi160EEENS7_ILi64EEEEEELi64ENS_12float_e4m3_tEfNS_4arch4Sm90ELb0ELb0ELb1ELb1ELb1ELb0ELb0ELb1ELb1ELb1ELb1ELb0EEENS1_21CollectiveEpilogueFwdINS6_IJSA_SC_SB_EEES9_NS_10bfloat16_tESG_Li384ELb1ELb1ELb1ELb1EEENS1_36VarlenDynamicPersistentTileSchedulerILi192ELi160ELi384ELi128ELb1ELb1ELb1ELb0ELb1ELb1EEEEEEEEEvNT_6ParamsE,(.L_x_16303 - _ZN7cutlass13device_kernelIN5flash11enable_sm90INS1_16FlashAttnFwdSm90INS1_25CollectiveMainloopFwdSm90ILi2EN4cute5tupleIJNS5_1CILi1EEES8_S8_EEENS6_IJNS7_ILi192EEENS7_ILi160EEENS7_ILi64EEEEEELi64ENS_12float_e4m3_tEfNS_4arch4Sm90ELb0ELb0ELb1ELb1ELb1ELb0ELb0ELb1ELb1ELb1ELb1ELb0EEENS1_21CollectiveEpilogueFwdINS6_IJSA_SC_SB_EEES9_NS_10bfloat16_tESG_Li384ELb1ELb1ELb1ELb1EEENS1_36VarlenDynamicPersistentTileSchedulerILi192ELi160ELi384ELi128ELb1ELb1ELb1ELb0ELb1ELb1EEEEEEEEEvNT_6ParamsE)
        .other          _ZN7cutlass13device_kernelIN5flash11enable_sm90INS1_16FlashAttnFwdSm90INS1_25CollectiveMainloopFwdSm90ILi2EN4cute5tupleIJNS5_1CILi1EEES8_S8_EEENS6_IJNS7_ILi192EEENS7_ILi160EEENS7_ILi64EEEEEELi64ENS_12float_e4m3_tEfNS_4arch4Sm90ELb0ELb0ELb1ELb1ELb1ELb0ELb0ELb1ELb1ELb1ELb1ELb0EEENS1_21CollectiveEpilogueFwdINS6_IJSA_SC_SB_EEES9_NS_10bfloat16_tESG_Li384ELb1ELb1ELb1ELb1EEENS1_36VarlenDynamicPersistentTileSchedulerILi192ELi160ELi384ELi128ELb1ELb1ELb1ELb0ELb1ELb1EEEEEEEEEvNT_6ParamsE,@"STO_CUDA_ENTRY STV_DEFAULT"
_ZN7cutlass13device_kernelIN5flash11enable_sm90INS1_16FlashAttnFwdSm90INS1_25CollectiveMainloopFwdSm90ILi2EN4cute5tupleIJNS5_1CILi1EEES8_S8_EEENS6_IJNS7_ILi192EEENS7_ILi160EEENS7_ILi64EEEEEELi64ENS_12float_e4m3_tEfNS_4arch4Sm90ELb0ELb0ELb1ELb1ELb1ELb0ELb0ELb1ELb1ELb1ELb1ELb0EEENS1_21CollectiveEpilogueFwdINS6_IJSA_SC_SB_EEES9_NS_10bfloat16_tESG_Li384ELb1ELb1ELb1ELb1EEENS1_36VarlenDynamicPersistentTileSchedulerILi192ELi160ELi384ELi128ELb1ELb1ELb1ELb0ELb1ELb1EEEEEEEEEvNT_6ParamsE:
        /* <DEDUP_REMOVED lines=45> */
.L_x_13725:
        /* <DEDUP_REMOVED lines=22> */
.L_x_13726:
        /* <DEDUP_REMOVED lines=18> */
.L_x_13727:
        /* <DEDUP_REMOVED lines=22> */
.L_x_13728:
        /* <DEDUP_REMOVED lines=24> */
.L_x_13729:
        /* <DEDUP_REMOVED lines=8> */
.L_x_13731:
        /* <DEDUP_REMOVED lines=26> */
[----:B------:R-:W-:Y:S02]  /*0a50*/  SHF.R.S32.HI R6, RZ, 0x4, R3 ;  /* 0x00000004ff067819 */ /* 0x000fe40000011403 */
[----:B------:R-:W-:Y:S01]  /*0a60*/  SHF.R.S32.HI R14, RZ, 0x7, R2 ;  /* 0x00000007ff0e7819 */ /* 0x000fe20000011402 */
[----:B------:R-:W-:Y:S01]  /*0a70*/  IMAD.IADD R12, R13, 0x1, -R4 ;  /* 0x000000010d0c7824 */ /* 0x000fe200078e0a04 */
[----:B------:R-:W-:-:S02]  /*0a80*/  LEA.HI R4, R0, R13, RZ, 0x5 ;  /* 0x0000000d00047211 */ /* 0x000fc400078f28ff */
[----:B------:R-:W-:Y:S01]  /*0a90*/  LEA.HI R11, R0, R13, RZ, 0x2 ;  /* 0x0000000d000b7211 */ /* 0x000fe200078f10ff */
[----:B------:R-:W-:Y:S01]  /*0aa0*/  IMAD.HI R2, R14, 0x55555556, RZ ;  /* 0x555555560e027827 */ /* 0x000fe200078e02ff */
[----:B------:R-:W-:Y:S02]  /*0ab0*/  SHF.R.S32.HI R7, RZ, 0x1f, R12 ;  /* 0x0000001fff077819 */ /* 0x000fe4000001140c */
[----:B------:R-:W-:Y:S01]  /*0ac0*/  LOP3.LUT R11, R11, 0xfffffffc, RZ, 0xc0, !PT ;  /* 0xfffffffc0b0b7812 */ /* 0x000fe200078ec0ff */
[----:B------:R-:W-:Y:S01]  /*0ad0*/  IMAD.SHL.U32 R5, R4, 0x20, RZ ;  /* 0x0000002004057824 */ /* 0x000fe200078e00ff */
[----:B------:R-:W-:Y:S02]  /*0ae0*/  LEA.HI R8, R7, R12, RZ, 0x2 ;  /* 0x0000000c07087211 */ /* 0x000fe400078f10ff */
[----:B------:R-:W-:Y:S01]  /*0af0*/  LOP3.LUT R4, R3, 0x3fffff0, RZ, 0xc0, !PT ;  /* 0x03fffff003047812 */ /* 0x000fe200078ec0ff */
[----:B------:R-:W-:Y:S01]  /*0b00*/  IMAD.IADD R11, R13, 0x1, -R11 ;  /* 0x000000010d0b7824 */ /* 0x000fe200078e0a0b */
[----:B------:R-:W-:-:S02]  /*0b10*/  SHF.R.S32.HI R9, RZ, 0x2, R8 ;  /* 0x00000002ff097819 */ /* 0x000fc40000011408 */
[----:B------:R-:W-:Y:S01]  /*0b20*/  SHF.R.S32.HI R10, RZ, 0x1f, R8 ;  /* 0x0000001fff0a7819 */ /* 0x000fe20000011408 */
[----:B------:R-:W-:Y:S01]  /*0b30*/  IMAD.IADD R4, R13, 0x1, -R4 ;  /* 0x000000010d047824 */ /* 0x000fe200078e0a04 */
[----:B------:R-:W-:Y:S02]  /*0b40*/  LEA.HI R3, R3, R6, RZ, 0x1 ;  /* 0x0000000603037211 */ /* 0x000fe400078f08ff */
[----:B------:R-:W-:Y:S02]  /*0b50*/  LEA.HI R10, R10, R9, RZ, 0x3 ;  /* 0x000000090a0a7211 */ /* 0x000fe400078f18ff */
[----:B------:R-:W-:Y:S02]  /*0b60*/  LOP3.LUT R5, R5, 0xfffffc00, RZ, 0xc0, !PT ;  /* 0xfffffc0005057812 */ /* 0x000fe400078ec0ff */
[----:B------:R-:W-:Y:S02]  /*0b70*/  LOP3.LUT R3, R3, 0x1ffffffe, RZ, 0xc0, !PT ;  /* 0x1ffffffe03037812 */ /* 0x000fe400078ec0ff */
[----:B------:R-:W-:Y:S01]  /*0b80*/  LOP3.LUT R10, R10, 0xfffffff8, RZ, 0xc0, !PT ;  /* 0xfffffff80a0a7812 */ /* 0x000fe200078ec0ff */
[----:B------:R-:W-:Y:S01]  /*0b90*/  IMAD R4, R4, 0x40, R5 ;  /* 0x0000004004047824 */ /* 0x000fe200078e0205 */
[----:B------:R-:W-:-:S02]  /*0ba0*/  LEA.HI R7, R7, R12, RZ, 0x5 ;  /* 0x0000000c07077211 */ /* 0x000fc400078f28ff */
[----:B------:R-:W-:Y:S01]  /*0bb0*/  IADD3 R3, R6, -R3, RZ ;  /* 0x8000000306037210 */ /* 0x000fe20007ffe0ff */
[----:B------:R-:W-:Y:S01]  /*0bc0*/  IMAD.IADD R10, R9, 0x1, -R10 ;  /* 0x00000001090a7824 */ /* 0x000fe200078e0a0a */
[----:B------:R-:W-:Y:S02]  /*0bd0*/  LEA.HI R2, R2, R2, RZ, 0x1 ;  /* 0x0000000202027211 */ /* 0x000fe400078f08ff */
[----:B------:R-:W-:Y:S01]  /*0be0*/  SHF.R.S32.HI R7, RZ, 0x5, R7 ;  /* 0x00000005ff077819 */ /* 0x000fe20000011407 */
[----:B------:R-:W-:Y:S01]  /*0bf0*/  IMAD R3, R3, 0x8, R4 ;  /* 0x0000000803037824 */ /* 0x000fe200078e0204 */
[----:B------:R-:W-:Y:S01]  /*0c00*/  LOP3.LUT R8, R8, 0x7ffffffc, RZ, 0xc0, !PT ;  /* 0x7ffffffc08087812 */ /* 0x000fe200078ec0ff */
[----:B------:R-:W-:Y:S01]  /*0c10*/  IMAD R2, R2, -0x3, R14 ;  /* 0xfffffffd02027824 */ /* 0x000fe200078e020e */
[----:B------:R-:W-:Y:S01]  /*0c20*/  LEA.HI R0, R0, R13, RZ, 0x3 ;  /* 0x0000000d00007211 */ /* 0x000fe200078f18ff */
[----:B------:R-:W-:Y:S01]  /*0c30*/  IMAD R7, R7, 0x10, R10 ;  /* 0x0000001007077824 */ /* 0x000fe200078e020a */
[----:B------:R0:W-:Y:S01]  /*0c40*/  STL [R1+0x38], R3 ;  /* 0x0000380301007387 */ /* 0x0001e20000100800 */
[----:B------:R-:W-:Y:S01]  /*0c50*/  IMAD.IADD R8, R12, 0x1, -R8 ;  /* 0x000000010c087824 */ /* 0x000fe200078e0a08 */
[----:B------:R-:W-:Y:S01]  /*0c60*/  LOP3.LUT R16, R0, 0xfffffff8, RZ, 0xc0, !PT ;  /* 0xfffffff800107812 */ /* 0x000fe200078ec0ff */
[----:B------:R-:W-:Y:S01]  /*0c70*/  IMAD R5, R2, 0x40, R7 ;  /* 0x0000004002057824 */ /* 0x000fe200078e0207 */
[----:B------:R-:W-:Y:S01]  /*0c80*/  SHF.R.S32.HI R0, RZ, 0x3, R0 ;  /* 0x00000003ff007819 */ /* 0x000fe20000011400 */
[----:B------:R-:W-:Y:S01]  /*0c90*/  IMAD.SHL.U32 R2, R8, 0x2, RZ ;  /* 0x0000000208027824 */ /* 0x000fe200078e00ff */
[----:B------:R-:W-:-:S02]  /*0ca0*/  IADD3 R16, R13, -R16, RZ ;  /* 0x800000100d107210 */ /* 0x000fc40007ffe0ff */
[----:B------:R-:W-:Y:S01]  /*0cb0*/  STL [R1+0x30], R5 ;  /* 0x0000300501007387 */ /* 0x000fe20000100800 */
[C---:B------:R-:W-:Y:S01]  /*0cc0*/  VIADD R0, R2.reuse, 0x8 ;  /* 0x0000000802007836 */ /* 0x040fe20000000000 */
[----:B0-----:R-:W-:Y:S01]  /*0cd0*/  LEA.HI R3, R11, R11, RZ, 0x1 ;  /* 0x0000000b0b037211 */ /* 0x001fe200078f08ff */
[C---:B------:R-:W-:Y:S01]  /*0ce0*/  VIADD R157, R2.reuse, 0x10 ;  /* 0x00000010029d7836 */ /* 0x040fe20000000000 */
[----:B------:R0:W-:Y:S01]  /*0cf0*/  STL [R1+0x4], R2 ;  /* 0x0000040201007387 */ /* 0x0001e20000100800 */
[C---:B------:R-:W-:Y:S01]  /*0d00*/  VIADD R22, R2.reuse, 0x28 ;  /* 0x0000002802167836 */ /* 0x040fe20000000000 */
[----:B------:R-:W-:Y:S01]  /*0d10*/  LOP3.LUT R4, R3, 0x1ffffffe, RZ, 0xc0, !PT ;  /* 0x1ffffffe03047812 */ /* 0x000fe200078ec0ff */
[C---:B------:R-:W-:Y:S01]  /*0d20*/  VIADD R156, R2.reuse, 0x18 ;  /* 0x00000018029c7836 */ /* 0x040fe20000000000 */
[C---:B------:R-:W-:Y:S01]  /*0d30*/  IADD3 R23, R2.reuse, 0x20, RZ ;  /* 0x0000002002177810 */ /* 0x040fe20007ffe0ff */
[----:B------:R-:W-:Y:S01]  /*0d40*/  VIADD R19, R2, 0x30 ;  /* 0x0000003002137836 */ /* 0x000fe20000000000 */
[----:B------:R1:W-:Y:S01]  /*0d50*/  STL [R1], R0 ;  /* 0x0000000001007387 */ /* 0x0003e20000100800 */
[----:B------:R-:W-:-:S02]  /*0d60*/  IMAD.IADD R4, R11, 0x1, -R4 ;  /* 0x000000010b047824 */ /* 0x000fc400078e0a04 */
[----:B------:R-:W-:Y:S01]  /*0d70*/  VIADD R18, R2, 0x38 ;  /* 0x0000003802127836 */ /* 0x000fe20000000000 */
[----:B0-----:R-:W-:Y:S01]  /*0d80*/  SHF.R.S32.HI R2, RZ, 0x1f, R0 ;  /* 0x0000001fff027819 */ /* 0x001fe20000011400 */
[----:B------:R-:W-:-:S04]  /*0d90*/  IMAD.SHL.U32 R17, R16, 0x8, RZ ;  /* 0x0000000810117824 */ /* 0x000fc800078e00ff */
[----:B------:R0:W-:Y:S01]  /*0da0*/  STL [R1+0x28], R2 ;  /* 0x0000280201007387 */ /* 0x0001e20000100800 */
[----:B-1----:R-:W-:Y:S02]  /*0db0*/  SHF.R.S32.HI R0, RZ, 0x1f, R157 ;  /* 0x0000001fff007819 */ /* 0x002fe4000001149d */
[----:B------:R-:W-:Y:S01]  /*0dc0*/  SHF.R.S32.HI R0, RZ, 0x1f, R22 ;  /* 0x0000001fff007819 */ /* 0x000fe20000011416 */
[----:B------:R-:W-:Y:S01]  /*0dd0*/  IMAD R0, R4, 0x8, R5 ;  /* 0x0000000804007824 */ /* 0x000fe200078e0205 */
[----:B------:R-:W-:Y:S02]  /*0de0*/  SHF.R.S32.HI R3, RZ, 0x1f, R17 ;  /* 0x0000001fff037819 */ /* 0x000fe40000011411 */
[----:B------:R-:W-:Y:S02]  /*0df0*/  SHF.R.S32.HI R3, RZ, 0x1f, R156 ;  /* 0x0000001fff037819 */ /* 0x000fe4000001149c */
[----:B------:R1:W-:Y:S01]  /*0e00*/  STL [R1+0x34], R0 ;  /* 0x0000340001007387 */ /* 0x0003e20000100800 */
[----:B0-----:R-:W-:-:S02]  /*0e10*/  SHF.R.S32.HI R2, RZ, 0x1f, R23 ;  /* 0x0000001fff027819 */ /* 0x001fc40000011417 */
[----:B------:R-:W-:Y:S02]  /*0e20*/  SHF.R.S32.HI R3, RZ, 0x1f, R19 ;  /* 0x0000001fff037819 */ /* 0x000fe40000011413 */
[----:B------:R-:W-:-:S07]  /*0e30*/  SHF.R.S32.HI R2, RZ, 0x1f, R18 ;  /* 0x0000001fff027819 */ /* 0x000fce0000011412 */
.L_x_13769:
[----:B0123--:R-:W0:Y:S01]  /*0e40*/  LDC.64 R2, c[0x0][0xc88] ;  /* 0x00032200ff027b82 */ /* 0x00fe220000000a00 */
        /* <DEDUP_REMOVED lines=20> */
[----:B------:R-:W-:Y:S01]  /*0f90*/  MOV R4, UR10 ;  /* 0x0000000a00047c02 */ /* 0x000fe20008000f00 */
[----:B------:R-:W-:-:S03]  /*0fa0*/  ULDC.64 UR8, c[0x0][0x418] ;  /* 0x0001060000087ab9 */ /* 0x000fc60000000a00 */
        /* <DEDUP_REMOVED lines=12> */
[----:B----45:R-:W-:-:S14]  /*1070*/  @P1 BRA `(.L_x_13732) ;  /* 0x0000000000341947 */ /* 0x030fdc0003800000 */
        /* <DEDUP_REMOVED lines=9> */
[----:B-1----:R-:W3:Y:S01]  /*1110*/  LDG.E R0, desc[UR54][R2.64+0x4] ;  /* 0x0000043602007981 */ /* 0x002ee2000c1e1900 */
[----:B--2---:R-:W-:Y:S02]  /*1120*/  R2UR UR4, R4 ;  /* 0x00000000040472ca */ /* 0x004fe400000e0000 */
[----:B---3--:R-:W-:-:S13]  /*1130*/  R2UR UR6, R0 ;  /* 0x00000000000672ca */ /* 0x008fda00000e0000 */
[----:B------:R-:W-:-:S12]  /*1140*/  UIADD3 UR4, -UR4, UR6, URZ ;  /* 0x0000000604047290 */ /* 0x000fd8000fffe13f */
.L_x_13732:
        /* <DEDUP_REMOVED lines=22> */
[-C--:B-1----:R-:W-:Y:S01]  /*12b0*/  IABS R0, R3.reuse ;  /* 0x0000000300007213 */ /* 0x082fe20000000000 */
[----:B------:R-:W-:Y:S01]  /*12c0*/  ULOP3.LUT UR6, UR6, UR10, URZ, 0x3c, !UPT ;  /* 0x0000000a06067292 */ /* 0x000fe2000f8e3c3f */
[----:B------:R-:W-:Y:S02]  /*12d0*/  IABS R5, R3 ;  /* 0x0000000300057213 */ /* 0x000fe40000000000 */
        /* <DEDUP_REMOVED lines=26> */
.L_x_13733:
[----:B------:R-:W-:Y:S01]  /*1480*/  UIMAD UR49, UR46, UR4, URZ ;  /* 0x000000042e3172a4 */ /* 0x000fe2000f8e023f */
[----:B-1----:R-:W-:Y:S01]  /*1490*/  IMAD.U32 R0, RZ, RZ, UR9 ;  /* 0x00000009ff007e24 */ /* 0x002fe2000f8e00ff */
[----:B------:R-:W-:Y:S01]  /*14a0*/  PLOP3.LUT P0, PT, PT, PT, PT, 0x80, 0x0 ;  /* 0x000000000000781c */ /* 0x000fe20003f0f070 */
[----:B------:R-:W-:Y:S01]  /*14b0*/  IMAD.U32 R3, RZ, RZ, UR4 ;  /* 0x00000004ff037e24 */ /* 0x000fe2000f8e00ff */
[----:B------:R-:W-:Y:S02]  /*14c0*/  CS2R R4, SRZ ;  /* 0x0000000000047805 */ /* 0x000fe4000001ff00 */
[----:B------:R-:W-:Y:S02]  /*14d0*/  CS2R R58, SRZ ;  /* 0x00000000003a7805 */ /* 0x000fe4000001ff00 */
[----:B------:R-:W-:Y:S02]  /*14e0*/  CS2R R6, SRZ ;  /* 0x0000000000067805 */ /* 0x000fe4000001ff00 */
[----:B------:R-:W-:-:S02]  /*14f0*/  CS2R R26, SRZ ;  /* 0x00000000001a7805 */ /* 0x000fc4000001ff00 */
[----:B------:R-:W-:Y:S02]  /*1500*/  VIADDMNMX R0, R3, UR49, R0, PT ;  /* 0x0000003103007c46 */ /* 0x000fe4000b800100 */
[----:B------:R-:W-:Y:S01]  /*1510*/  CS2R R8, SRZ ;  /* 0x0000000000087805 */ /* 0x000fe2000001ff00 */
[----:B------:R-:W-:Y:S01]  /*1520*/  IMAD.MOV.U32 R36, RZ, RZ, RZ ;  /* 0x000000ffff247224 */ /* 0x000fe200078e00ff */
[----:B------:R-:W-:Y:S02]  /*1530*/  CS2R R10, SRZ ;  /* 0x00000000000a7805 */ /* 0x000fe4000001ff00 */
[----:B------:R-:W-:Y:S02]  /*1540*/  R2UR UR52, R0 ;  /* 0x00000000003472ca */ /* 0x000fe400000e0000 */
[----:B------:R-:W-:Y:S02]  /*1550*/  CS2R R38, SRZ ;  /* 0x0000000000267805 */ /* 0x000fe4000001ff00 */
[----:B------:R-:W-:Y:S01]  /*1560*/  CS2R R34, SRZ ;  /* 0x0000000000227805 */ /* 0x000fe2000001ff00 */
[----:B------:R-:W-:Y:S01]  /*1570*/  IMAD.MOV.U32 R33, RZ, RZ, RZ ;  /* 0x000000ffff217224 */ /* 0x000fe200078e00ff */
[----:B------:R-:W-:Y:S01]  /*1580*/  CS2R R12, SRZ ;  /* 0x00000000000c7805 */ /* 0x000fe2000001ff00 */
[----:B------:R-:W-:Y:S01]  /*1590*/  IMAD.MOV.U32 R44, RZ, RZ, RZ ;  /* 0x000000ffff2c7224 */ /* 0x000fe200078e00ff */
[----:B------:R-:W-:-:S02]  /*15a0*/  CS2R R46, SRZ ;  /* 0x00000000002e7805 */ /* 0x000fc4000001ff00 */
[----:B------:R-:W-:Y:S02]  /*15b0*/  CS2R R14, SRZ ;  /* 0x00000000000e7805 */ /* 0x000fe4000001ff00 */
[----:B------:R-:W-:Y:S01]  /*15c0*/  MOV R41, RZ ;  /* 0x000000ff00297202 */ /* 0x000fe20000000f00 */
[----:B------:R-:W-:Y:S01]  /*15d0*/  IMAD.MOV.U32 R52, RZ, RZ, RZ ;  /* 0x000000ffff347224 */ /* 0x000fe200078e00ff */
[----:B------:R-:W-:Y:S02]  /*15e0*/  CS2R R20, SRZ ;  /* 0x0000000000147805 */ /* 0x000fe4000001ff00 */
[----:B------:R-:W-:Y:S02]  /*15f0*/  CS2R R54, SRZ ;  /* 0x0000000000367805 */ /* 0x000fe4000001ff00 */
[----:B------:R-:W-:Y:S01]  /*1600*/  CS2R R50, SRZ ;  /* 0x0000000000327805 */ /* 0x000fe2000001ff00 */
[----:B------:R-:W-:Y:S01]  /*1610*/  UISETP.GT.AND UP0, UPT, UR52, UR49, UPT ;  /* 0x000000313400728c */ /* 0x000fe2000bf04270 */
[----:B------:R-:W-:-:S05]  /*1620*/  IMAD.MOV.U32 R49, RZ, RZ, RZ ;  /* 0x000000ffff317224 */ /* 0x000fca00078e00ff */
[----:B------:R-:W-:-:S13]  /*1630*/  PLOP3.LUT P1, PT, PT, PT, UP0, 0x80, 0x0 ;  /* 0x000000000000781c */ /* 0x000fda0003f2f008 */
[----:B------:R-:W-:Y:S05]  /*1640*/  @!P1 BRA `(.L_x_13734) ;  /* 0x0000006c000c9947 */ /* 0x000fea0003800000 */
[----:B------:R-:W0:Y:S01]  /*1650*/  S2R R2, SR_TID.X ;  /* 0x0000000000027919 */ /* 0x000e220000002100 */
[----:B------:R-:W-:Y:S01]  /*1660*/  MOV R5, 0x400 ;  /* 0x0000040000057802 */ /* 0x000fe20000000f00 */
[----:B------:R-:W-:Y:S01]  /*1670*/  UMOV UR37, 0x80000020 ;  /* 0x8000002000257882 */ /* 0x000fe20000000000 */
[----:B0-----:R-:W-:-:S05]  /*1680*/  VIADD R24, R2, 0xffffff80 ;  /* 0xffffff8002187836 */ /* 0x001fca0000000000 */
[----:B------:R-:W-:-:S04]  /*1690*/  SHF.R.S32.HI R2, RZ, 0x1f, R24 ;  /* 0x0000001fff027819 */ /* 0x000fc80000011418 */
[----:B------:R-:W-:Y:S02]  /*16a0*/  LEA.HI R2, R2, R24, RZ, 0x7 ;  /* 0x0000001802027211 */ /* 0x000fe400078f38ff */
[----:B------:R-:W0:Y:S02]  /*16b0*/  S2R R24, SR_CgaCtaId ;  /* 0x0000000000187919 */ /* 0x000e240000008800 */
[----:B------:R-:W-:-:S05]  /*16c0*/  SHF.R.S32.HI R2, RZ, 0x7, R2 ;  /* 0x00000007ff027819 */ /* 0x000fca0000011402 */
[----:B------:R-:W1:Y:S02]  /*16d0*/  SHFL.IDX PT, R0, R2, RZ, 0x1f ;  /* 0x00001fff02007589 */ /* 0x000e6400000e0000 */
[----:B-1----:R-:W-:Y:S01]  /*16e0*/  IMAD.HI R2, R0, 0x55555556, RZ ;  /* 0x5555555600027827 */ /* 0x002fe200078e02ff */
[----:B0-----:R-:W-:-:S04]  /*16f0*/  LEA R25, R24, R5, 0x18 ;  /* 0x0000000518197211 */ /* 0x001fc800078ec0ff */
[----:B------:R-:W-:-:S05]  /*1700*/  LEA.HI R3, R2, R2, RZ, 0x1 ;  /* 0x0000000202037211 */ /* 0x000fca00078f08ff */
[----:B------:R-:W-:Y:S02]  /*1710*/  IMAD R3, R3, -0x3, R0 ;  /* 0xfffffffd03037824 */ /* 0x000fe400078e0200 */
[----:B------:R-:W-:-:S04]  /*1720*/  VIADD R0, R25, 0xb000 ;  /* 0x0000b00019007836 */ /* 0x000fc80000000000 */
[----:B------:R-:W-:Y:S01]  /*1730*/  IMAD R3, R3, 0x1000, R0 ;  /* 0x0000100003037824 */ /* 0x000fe200078e0200 */
[----:B------:R-:W-:-:S04]  /*1740*/  LOP3.LUT P0, RZ, R0, 0x9f, RZ, 0xc0, !PT ;  /* 0x0000009f00ff7812 */ /* 0x000fc8000780c0ff */
[----:B------:R-:W-:-:S04]  /*1750*/  SHF.R.U32.HI R3, RZ, 0x4, R3 ;  /* 0x00000004ff037819 */ /* 0x000fc80000011603 */
[----:B------:R-:W-:-:S04]  /*1760*/  LOP3.LUT R3, R3, 0x3fff, RZ, 0xc0, !PT ;  /* 0x00003fff03037812 */ /* 0x000fc800078ec0ff */
[----:B------:R-:W-:-:S04]  /*1770*/  LOP3.LUT R26, R3, 0x10000, RZ, 0xfc, !PT ;  /* 0x00010000031a7812 */ /* 0x000fc800078efcff */
[----:B------:R-:W-:Y:S01]  /*1780*/  R2UR UR36, R26 ;  /* 0x000000001a2472ca */ /* 0x000fe200000e0000 */
[----:B------:R-:W-:-:S14]  /*1790*/  @!P0 BRA `(.L_x_13735) ;  /* 0x0000000000408947 */ /* 0x000fdc0003800000 */
[----:B------:R-:W-:Y:S01]  /*17a0*/  MOV R0, 0x0 ;  /* 0x0000000000007802 */ /* 0x000fe20000000f00 */
[----:B------:R-:W-:Y:S01]  /*17b0*/  ULDC.64 UR4, c[0x4][0x1b0] ;  /* 0x01006c0000047ab9 */ /* 0x000fe20000000a00 */
[----:B------:R-:W-:Y:S01]  /*17c0*/  ULDC.64 UR6, c[0x4][0x30] ;  /* 0x01000c0000067ab9 */ /* 0x000fe20000000a00 */
[----:B------:R-:W-:Y:S01]  /*17d0*/  IMAD.U32 R4, RZ, RZ, UR4 ;  /* 0x00000004ff047e24 */ /* 0x000fe2000f8e00ff */
[----:B------:R0:W1:Y:S01]  /*17e0*/  LDC.64 R2, c[0x4][R0] ;  /* 0x0100000000027b82 */ /* 0x0000620000000a00 */
[----:B------:R-:W-:Y:S01]  /*17f0*/  MOV R5, UR5 ;  /* 0x0000000500057c02 */ /* 0x000fe20008000f00 */
[----:B------:R-:W-:Y:S01]  /*1800*/  ULDC.64 UR4, c[0x4][0x1b8] ;  /* 0x01006e0000047ab9 */ /* 0x000fe20000000a00 */
[----:B------:R-:W-:Y:S01]  /*1810*/  IMAD.U32 R10, RZ, RZ, UR6 ;  /* 0x00000006ff0a7e24 */ /* 0x000fe2000f8e00ff */
[----:B------:R-:W-:Y:S01]  /*1820*/  MOV R13, RZ ;  /* 0x000000ff000d7202 */ /* 0x000fe20000000f00 */
[----:B------:R-:W-:Y:S02]  /*1830*/  IMAD.U32 R6, RZ, RZ, UR4 ;  /* 0x00000004ff067e24 */ /* 0x000fe4000f8e00ff */
[----:B------:R-:W-:-:S02]  /*1840*/  IMAD.U32 R7, RZ, RZ, UR5 ;  /* 0x00000005ff077e24 */ /* 0x000fc4000f8e00ff */
[----:B------:R-:W-:Y:S02]  /*1850*/  IMAD.U32 R11, RZ, RZ, UR7 ;  /* 0x00000007ff0b7e24 */ /* 0x000fe4000f8e00ff */
[----:B------:R-:W-:Y:S02]  /*1860*/  IMAD.MOV.U32 R8, RZ, RZ, 0x70 ;  /* 0x00000070ff087424 */ /* 0x000fe400078e00ff */
[----:B0-----:R-:W-:-:S07]  /*1870*/  IMAD.MOV.U32 R12, RZ, RZ, 0x1 ;  /* 0x00000001ff0c7424 */ /* 0x001fce00078e00ff */
[----:B------:R-:W-:-:S07]  /*1880*/  LEPC R20, `(.L_x_13735) ;  /* 0x000000001014794e */ /* 0x000fce0000000000 */
[----:B-1----:R-:W-:Y:S05]  /*1890*/  CALL.ABS.NOINC R2 ;  /* 0x0000000002007343 */ /* 0x002fea0003c00000 */
.L_x_13735:
        /* <DEDUP_REMOVED lines=36> */
[----:B------:R-:W0:Y:S01]  /*1ae0*/  SYNCS.PHASECHK.TRANS64.TRYWAIT P1, [R25+URZ+0x13200], R2 ;  /* 0x01320002190075a7 */ /* 0x000e22000802017f */
[----:B------:R-:W-:-:S05]  /*1af0*/  IMAD.U32 R6, RZ, RZ, UR51 ;  /* 0x00000033ff067e24 */ /* 0x000fca000f8e00ff */
[----:B------:R-:W-:Y:S01]  /*1b00*/  ISETP.NE.AND P0, PT, R6, 0x3, PT ;  /* 0x000000030600780c */ /* 0x000fe20003f05270 */
[----:B--2---:R-:W-:-:S04]  /*1b10*/  FMUL.FTZ R0, R3, R0 ;  /* 0x0000000003007220 */ /* 0x004fc80000410000 */
[----:B------:R-:W-:Y:S01]  /*1b20*/  FMUL.FTZ R0, R0, UR4 ;  /* 0x0000000400007c20 */ /* 0x000fe20008410000 */
[----:B0-----:R-:W-:Y:S07]  /*1b30*/  @!P1 BRA `(.L_x_13736) ;  /* 0x000000fc00ac9947 */ /* 0x001fee0003800000 */
.L_x_13868:
[----:B------:R-:W-:Y:S05]  /*1b40*/  @!P0 BRA `(.L_x_13737) ;  /* 0x0000000000048947 */ /* 0x000fea0003800000 */
[----:B------:R-:W-:Y:S01]  /*1b50*/  BPT.TRAP 0x1 ;  /* 0x000000040000795c */ /* 0x000fe20000300000 */
.L_x_13737:
[----:B0-----:R-:W-:Y:S01]  /*1b60*/  MOV R2, UR41 ;  /* 0x0000002900027c02 */ /* 0x001fe20008000f00 */
[----:B------:R-:W-:-:S04]  /*1b70*/  IMAD.U32 R4, RZ, RZ, UR40 ;  /* 0x00000028ff047e24 */ /* 0x000fc8000f8e00ff */
[----:B------:R-:W-:Y:S01]  /*1b80*/  IMAD R3, R2, 0x8, R25 ;  /* 0x0000000802037824 */ /* 0x000fe200078e0219 */
[----:B------:R-:W-:-:S04]  /*1b90*/  SHF.L.U32 R4, R4, 0x1f, RZ ;  /* 0x0000001f04047819 */ /* 0x000fc800000006ff */
[----:B------:R0:W1:Y:S01]  /*1ba0*/  SYNCS.PHASECHK.TRANS64.TRYWAIT P1, [R3+URZ+0x13230], R4 ;  /* 0x01323004030075a7 */ /* 0x000062000802017f */
[----:B------:R-:W-:Y:S05]  /*1bb0*/  @!P0 BRA `(.L_x_13738) ;  /* 0x0000000000048947 */ /* 0x000fea0003800000 */
[----:B------:R-:W-:Y:S01]  /*1bc0*/  BPT.TRAP 0x1 ;  /* 0x000000040000795c */ /* 0x000fe20000300000 */
.L_x_13738:
[----:B------:R-:W-:Y:S02]  /*1bd0*/  VIADD R2, R25, 0xe000 ;  /* 0x0000e00019027836 */ /* 0x000fe40000000000 */
[----:B------:R-:W-:-:S03]  /*1be0*/  IMAD.MOV.U32 R25, RZ, RZ, RZ ;  /* 0x000000ffff197224 */ /* 0x000fc600078e00ff */
[----:B------:R-:W-:-:S04]  /*1bf0*/  SHF.R.U32.HI R2, RZ, 0x4, R2 ;  /* 0x00000004ff027819 */ /* 0x000fc80000011602 */
[----:B------:R-:W-:Y:S01]  /*1c00*/  LOP3.LUT R2, R2, 0x3fff, RZ, 0xc0, !PT ;  /* 0x00003fff02027812 */ /* 0x000fe200078ec0ff */
[----:B-1----:R-:W-:Y:S06]  /*1c10*/  @P1 BRA `(.L_x_13739) ;  /* 0x0000000000081947 */ /* 0x002fec0003800000 */
[----:B------:R-:W1:Y:S02]  /*1c20*/  SYNCS.PHASECHK.TRANS64.TRYWAIT P1, [R3+URZ+0x13230], R4 ;  /* 0x01323004030075a7 */ /* 0x000e64000802017f */
[----:B-1----:R-:W-:Y:S05]  /*1c30*/  @!P1 BRA `(.L_x_13740) ;  /* 0x000000fc00809947 */ /* 0x002fea0003800000 */
.L_x_13739:
[----:B------:R-:W-:Y:S05]  /*1c40*/  WARPSYNC.ALL ;  /* 0x0000000000007948 */ /* 0x000fea0003800000 */
[----:B------:R-:W-:-:S04]  /*1c50*/  LOP3.LUT R2, R2, 0x10000, RZ, 0xfc, !PT ;  /* 0x0001000002027812 */ /* 0x000fc800078efcff */
[----:B------:R-:W-:Y:S01]  /*1c60*/  R2UR UR8, R2 ;  /* 0x00000000020872ca */ /* 0x000fe200000e0000 */
[----:B------:R-:W-:Y:S01]  /*1c70*/  WARPGROUP.ARRIVE ;  /* 0x00000000000079c5 */ /* 0x000fe20000000000 */
[----:B------:R-:W-:Y:S01]  /*1c80*/  UMOV UR39, 0x80000020 ;  /* 0x8000002000277882 */ /* 0x000fe20000000000 */
[----:B------:R-:W-:Y:S01]  /*1c90*/  UMOV UR4, UR36 ;  /* 0x0000002400047c82 */ /* 0x000fe20008000000 */
[----:B------:R-:W-:Y:S01]  /*1ca0*/  UMOV UR5, UR37 ;  /* 0x0000002500057c82 */ /* 0x000fe20008000000 */
[----:B------:R-:W-:Y:S01]  /*1cb0*/  UMOV UR7, 0x80000020 ;  /* 0x8000002000077882 */ /* 0x000fe20000000000 */
[----:B------:R-:W-:-:S07]  /*1cc0*/  VIADD R26, R26, 0x2 ;  /* 0x000000021a1a7836 */ /* 0x000fce0000000000 */
        /* <DEDUP_REMOVED lines=20> */
[----:B------:R-:W-:Y:S01]  /*1e10*/  R2UR UR4, R26 ;  /* 0x000000001a0472ca */ /* 0x000fe200000e0000 */
[----:B------:R-:W-:Y:S01]  /*1e20*/  UIADD3 UR6, UR8, 0x2, URZ ;  /* 0x0000000208067890 */ /* 0x000fe2000fffe03f */
[----:B------:R-:W-:Y:S01]  /*1e30*/  UMOV UR5, 0x80000020 ;  /* 0x8000002000057882 */ /* 0x000fe20000000000 */
        /* <DEDUP_REMOVED lines=37> */
.L_x_13741:
[----:B------:R-:W2:Y:S01]  /*2090*/  LDL R109, [R1+0x4] ;  /* 0x00000400016d7983 */ /* 0x000ea20000100800 */
[C---:B01----:R-:W-:Y:S01]  /*20a0*/  FMUL.FTZ R4, R0.reuse, R92 ;  /* 0x0000005c00047220 */ /* 0x043fe20000410000 */
[C---:B------:R-:W-:Y:S01]  /*20b0*/  FMUL.FTZ R5, R0.reuse, R93 ;  /* 0x0000005d00057220 */ /* 0x040fe20000410000 */
[C---:B------:R-:W-:Y:S01]  /*20c0*/  FMUL.FTZ R8, R0.reuse, R96 ;  /* 0x0000006000087220 */ /* 0x040fe20000410000 */
[----:B------:R-:W-:Y:S02]  /*20d0*/  IMAD.U32 R93, RZ, RZ, UR53 ;  /* 0x00000035ff5d7e24 */ /* 0x000fe4000f8e00ff */
[C---:B------:R-:W-:Y:S01]  /*20e0*/  FMUL.FTZ R7, R0.reuse, R95 ;  /* 0x0000005f00077220 */ /* 0x040fe20000410000 */
[C---:B------:R-:W-:Y:S01]  /*20f0*/  FMUL.FTZ R9, R0.reuse, R97 ;  /* 0x0000006100097220 */ /* 0x040fe20000410000 */
[----:B------:R-:W0:Y:S01]  /*2100*/  MUFU.TANH R4, R4 ;  /* 0x0000000400047308 */ /* 0x000e220000002400 */
[C---:B------:R-:W-:Y:S01]  /*2110*/  FMUL.FTZ R92, R0.reuse, R36 ;  /* 0x00000024005c7220 */ /* 0x040fe20000410000 */
[----:B------:R-:W-:Y:S01]  /*2120*/  MOV R95, UR52 ;  /* 0x00000034005f7c02 */ /* 0x000fe20008000f00 */
        /* <DEDUP_REMOVED lines=79> */
[----:B------:R-:W-:Y:S01]  /*2620*/  ULDC UR16, c[0x0][0x988] ;  /* 0x0002620000107ab9 */ /* 0x000fe20000000800 */
[----:B------:R-:W-:Y:S01]  /*2630*/  FMUL.FTZ R99, R0, R42 ;  /* 0x0000002a00637220 */ /* 0x000fe20000410000 */
[----:B------:R-:W-:Y:S01]  /*2640*/  IMAD.U32 R98, RZ, RZ, UR16 ;  /* 0x00000010ff627e24 */ /* 0x000fe2000f8e00ff */
[----:B------:R-:W-:Y:S01]  /*2650*/  P2R R108, PR, RZ, 0x1 ;  /* 0x00000001ff6c7803 */ /* 0x000fe20000000000 */
[----:B------:R-:W-:Y:S01]  /*2660*/  VIADD R3, R3, 0x13240 ;  /* 0x0001324003037836 */ /* 0x000fe20000000000 */
[----:B------:R-:W-:Y:S01]  /*2670*/  UIADD3 UR19, UR52, -0x2, URZ ;  /* 0xfffffffe34137890 */ /* 0x000fe2000fffe03f */
[----:B------:R-:W5:Y:S03]  /*2680*/  MUFU.TANH R11, R11 ;  /* 0x0000000b000b7308 */ /* 0x000f660000002400 */
[----:B------:R-:W-:Y:S01]  /*2690*/  PRMT R24, R24, 0x654, R3 ;  /* 0x0000065418187816 */ /* 0x000fe20000000003 */
[----:B------:R-:W-:-:S03]  /*26a0*/  UISETP.GE.AND UP0, UPT, UR19, UR49, UPT ;  /* 0x000000311300728c */ /* 0x000fc6000bf06270 */
[----:B------:R5:W-:Y:S01]  /*26b0*/  SYNCS.ARRIVE.TRANS64.RED.A1T0 RZ, [R24+URZ], RZ ;  /* 0x000000ff18ff79a7 */ /* 0x000be2000810043f */
        /* <DEDUP_REMOVED lines=63> */
[----:B------:R-:W-:Y:S01]  /*2ab0*/  FSEL R76, R76, -INF , P2 ;  /* 0xff8000004c4c7808 */ /* 0x000fe20001000000 */
[----:B------:R-:W5:Y:S01]  /*2ac0*/  MUFU.TANH R70, R70 ;  /* 0x0000004600467308 */ /* 0x000f620000002400 */
        /* <DEDUP_REMOVED lines=61> */
[----:B--2---:R-:W-:Y:S02]  /*2ea0*/  FSEL R62, R62, -INF , P6 ;  /* 0xff8000003e3e7808 */ /* 0x004fe40003000000 */
[----:B------:R-:W-:Y:S02]  /*2eb0*/  ISETP.GT.AND P6, PT, R36, 0x58, PT ;  /* 0x000000582400780c */ /* 0x000fe40003fc4270 */
[----:B------:R-:W-:Y:S01]  /*2ec0*/  FSEL R69, R69, -INF , P1 ;  /* 0xff80000045457808 */ /* 0x000fe20000800000 */
[----:B------:R-:W2:Y:S01]  /*2ed0*/  MUFU.TANH R57, R57 ;  /* 0x0000003900397308 */ /* 0x000ea20000002400 */
[----:B------:R-:W-:Y:S02]  /*2ee0*/  FMNMX.FTZ R94, R68, R93, !PT ;  /* 0x0000005d445e7209 */ /* 0x000fe40007810000 */
[----:B0-----:R-:W-:Y:S02]  /*2ef0*/  FSEL R63, R63, -INF , P5 ;  /* 0xff8000003f3f7808 */ /* 0x001fe40002800000 */
[----:B------:R-:W-:-:S02]  /*2f00*/  ISETP.GT.AND P5, PT, R36, 0x59, PT ;  /* 0x000000592400780c */ /* 0x000fc40003fa4270 */
[----:B-1----:R-:W-:Y:S01]  /*2f10*/  FSEL R72, R72, -INF , P6 ;  /* 0xff80000048487808 */ /* 0x002fe20003000000 */
[----:B------:R-:W0:Y:S01]  /*2f20*/  MUFU.TANH R51, R51 ;  /* 0x0000003300337308 */ /* 0x000e220000002400 */
[----:B------:R-:W-:Y:S02]  /*2f30*/  FMNMX.FTZ R93, R69, R94, !PT ;  /* 0x0000005e455d7209 */ /* 0x000fe40007810000 */
[----:B---3--:R-:W-:Y:S02]  /*2f40*/  FSEL R66, R66, -INF , P4 ;  /* 0xff80000042427808 */ /* 0x008fe40002000000 */
[----:B------:R-:W-:Y:S02]  /*2f50*/  ISETP.GT.AND P4, PT, R36, 0x60, PT ;  /* 0x000000602400780c */ /* 0x000fe40003f84270 */
[----:B----4-:R-:W-:Y:S01]  /*2f60*/  FSEL R73, R73, -INF , P5 ;  /* 0xff80000049497808 */ /* 0x010fe20002800000 */
[----:B------:R-:W1:Y:S01]  /*2f70*/  MUFU.TANH R28, R28 ;  /* 0x0000001c001c7308 */ /* 0x000e620000002400 */
[----:B------:R-:W-:-:S02]  /*2f80*/  FMNMX.FTZ R94, R72, R93, !PT ;  /* 0x0000005d485e7209 */ /* 0x000fc40007810000 */
[----:B-----5:R-:W-:Y:S02]  /*2f90*/  FSEL R67, R67, -INF , P3 ;  /* 0xff80000043437808 */ /* 0x020fe40001800000 */
[----:B------:R-:W-:Y:S02]  /*2fa0*/  ISETP.GT.AND P3, PT, R36, 0x61, PT ;  /* 0x000000612400780c */ /* 0x000fe40003f64270 */
[----:B------:R-:W-:Y:S01]  /*2fb0*/  FSEL R44, R44, -INF , P4 ;  /* 0xff8000002c2c7808 */ /* 0x000fe20002000000 */
[----:B------:R-:W3:Y:S01]  /*2fc0*/  MUFU.TANH R54, R54 ;  /* 0x0000003600367308 */ /* 0x000ee20000002400 */
[----:B------:R-:W-:Y:S02]  /*2fd0*/  FMNMX.FTZ R93, R73, R94, !PT ;  /* 0x0000005e495d7209 */ /* 0x000fe40007810000 */
[----:B------:R-:W-:Y:S02]  /*2fe0*/  FSEL R70, R70, -INF , P2 ;  /* 0xff80000046467808 */ /* 0x000fe40001000000 */
[----:B------:R-:W-:-:S02]  /*2ff0*/  ISETP.GT.AND P2, PT, R36, 0x68, PT ;  /* 0x000000682400780c */ /* 0x000fc40003f44270 */
[----:B------:R-:W-:Y:S01]  /*3000*/  FSEL R45, R45, -INF , P3 ;  /* 0xff8000002d2d7808 */ /* 0x000fe20001800000 */
[----:B------:R-:W4:Y:S01]  /*3010*/  MUFU.TANH R29, R29 ;  /* 0x0000001d001d7308 */ /* 0x000f220000002400 */
        /* <DEDUP_REMOVED lines=28> */
[----:B--2---:R-:W-:Y:S01]  /*31e0*/  FSEL R93, R57, -INF , P3 ;  /* 0xff800000395d7808 */ /* 0x004fe20001800000 */
[----:B------:R-:W2:Y:S01]  /*31f0*/  MUFU.TANH R92, R92 ;  /* 0x0000005c005c7308 */ /* 0x000ea20000002400 */
[----:B------:R-:W-:Y:S01]  /*3200*/  FMNMX.FTZ R94, R56, R95, !PT ;  /* 0x0000005f385e7209 */ /* 0x000fe20007810000 */
[----:B------:R-:W-:Y:S01]  /*3210*/  FMUL.FTZ R95, R0, R34 ;  /* 0x00000022005f7220 */ /* 0x000fe20000410000 */
[----:B0-----:R-:W-:Y:S02]  /*3220*/  FSEL R51, R51, -INF , P1 ;  /* 0xff80000033337808 */ /* 0x001fe40000800000 */
[----:B------:R-:W-:Y:S02]  /*3230*/  ISETP.GT.AND P1, PT, R36, 0x81, PT ;  /* 0x000000812400780c */ /* 0x000fe40003f24270 */
[----:B-1----:R-:W-:Y:S01]  /*3240*/  FSEL R28, R28, -INF , P2 ;  /* 0xff8000001c1c7808 */ /* 0x002fe20001000000 */
[----:B------:R-:W0:Y:S01]  /*3250*/  MUFU.TANH R30, R30 ;  /* 0x0000001e001e7308 */ /* 0x000e220000002400 */
[----:B------:R-:W-:-:S02]  /*3260*/  FMNMX.FTZ R57, R93, R94, !PT ;  /* 0x0000005e5d397209 */ /* 0x000fc40007810000 */
[----:B---3--:R-:W-:Y:S02]  /*3270*/  FSEL R54, R54, -INF , P6 ;  /* 0xff80000036367808 */ /* 0x008fe40003000000 */
[----:B------:R-:W-:Y:S02]  /*3280*/  ISETP.GT.AND P6, PT, R36, 0x88, PT ;  /* 0x000000882400780c */ /* 0x000fe40003fc4270 */
[----:B----4-:R-:W-:Y:S01]  /*3290*/  FSEL R29, R29, -INF , P1 ;  /* 0xff8000001d1d7808 */ /* 0x010fe20000800000 */
[----:B------:R-:W1:Y:S01]  /*32a0*/  MUFU.TANH R37, R37 ;  /* 0x0000002500257308 */ /* 0x000e620000002400 */
[----:B------:R-:W-:Y:S02]  /*32b0*/  FMNMX.FTZ R94, R28, R57, !PT ;  /* 0x000000391c5e7209 */ /* 0x000fe40007810000 */
[----:B-----5:R-:W-:Y:S02]  /*32c0*/  FSEL R55, R55, -INF , P5 ;  /* 0xff80000037377808 */ /* 0x020fe40002800000 */
[----:B------:R-:W-:-:S02]  /*32d0*/  ISETP.GT.AND P5, PT, R36, 0x89, PT ;  /* 0x000000892400780c */ /* 0x000fc40003fa4270 */
[----:B------:R-:W-:Y:S01]  /*32e0*/  FSEL R32, R32, -INF , P6 ;  /* 0xff80000020207808 */ /* 0x000fe20003000000 */
        /* <DEDUP_REMOVED lines=9> */
[----:B--2---:R-:W-:Y:S01]  /*3380*/  FSEL R92, R92, -INF , P4 ;  /* 0xff8000005c5c7808 */ /* 0x004fe20002000000 */
[----:B------:R-:W2:Y:S01]  /*3390*/  MUFU.TANH R41, R41 ;  /* 0x0000002900297308 */ /* 0x000ea20000002400 */
[----:B------:R-:W-:Y:S02]  /*33a0*/  FMNMX.FTZ R57, R33, R94, !PT ;  /* 0x0000005e21397209 */ /* 0x000fe40007810000 */
[----:B0-----:R-:W-:Y:S02]  /*33b0*/  FSEL R30, R30, -INF , P2 ;  /* 0xff8000001e1e7808 */ /* 0x001fe40001000000 */
[----:B------:R-:W-:-:S02]  /*33c0*/  ISETP.GT.AND P2, PT, R36, 0x98, PT ;  /* 0x000000982400780c */ /* 0x000fc40003f44270 */
[----:B-1----:R-:W-:Y:S01]  /*33d0*/  FSEL R37, R37, -INF , P3 ;  /* 0xff80000025257808 */ /* 0x002fe20001800000 */
[----:B------:R-:W-:Y:S01]  /*33e0*/  MUFU.TANH R95, R95 ;  /* 0x0000005f005f7308 */ /* 0x000fe20000002400 */
[----:B------:R-:W-:Y:S02]  /*33f0*/  FMNMX.FTZ R94, R92, R57, !PT ;  /* 0x000000395c5e7209 */ /* 0x000fe40007810000 */
[----:B---3--:R-:W-:Y:S02]  /*3400*/  FSEL R31, R31, -INF , P1 ;  /* 0xff8000001f1f7808 */ /* 0x008fe40000800000 */
[----:B------:R-:W-:Y:S02]  /*3410*/  ISETP.GT.AND P1, PT, R36, 0x99, PT ;  /* 0x000000992400780c */ /* 0x000fe40003f24270 */
[----:B----4-:R-:W-:Y:S01]  /*3420*/  FSEL R40, R40, -INF , P2 ;  /* 0xff80000028287808 */ /* 0x010fe20001000000 */
[----:B------:R-:W0:Y:S01]  /*3430*/  MUFU.TANH R97, R97 ;  /* 0x0000006100617308 */ /* 0x000e220000002400 */
[----:B------:R-:W-:-:S02]  /*3440*/  FMNMX.FTZ R57, R37, R94, !PT ;  /* 0x0000005e25397209 */ /* 0x000fc40007810000 */
[----:B--2---:R-:W-:Y:S02]  /*3450*/  FSEL R36, R41, -INF , P1 ;  /* 0xff80000029247808 */ /* 0x004fe40000800000 */
[----:B------:R-:W-:-:S03]  /*3460*/  FMNMX.FTZ R57, R40, R57, !PT ;  /* 0x0000003928397209 */ /* 0x000fc60007810000 */
[----:B------:R-:W1:Y:S01]  /*3470*/  MUFU.TANH R99, R99 ;  /* 0x0000006300637308 */ /* 0x000e620000002400 */
[----:B------:R-:W-:-:S05]  /*3480*/  FMNMX.FTZ R94, R36, R57, !PT ;  /* 0x00000039245e7209 */ /* 0x000fca0007810000 */
[----:B------:R-:W2:Y:S02]  /*3490*/  SHFL.BFLY PT, R41, R94, 0x2, 0x1f ;  /* 0x0c401f005e297f89 */ /* 0x000ea400000e0000 */
[----:B--2---:R-:W-:Y:S01]  /*34a0*/  FMNMX.FTZ R96, R94, R41, !PT ;  /* 0x000000295e607209 */ /* 0x004fe20007810000 */
[----:B------:R-:W-:Y:S01]  /*34b0*/  FMUL.FTZ R94, R0, R35 ;  /* 0x00000023005e7220 */ /* 0x000fe20000410000 */
[----:B------:R-:W-:-:S03]  /*34c0*/  FMNMX.FTZ R35, R6, R7, !PT ;  /* 0x0000000706237209 */ /* 0x000fc60007810000 */
[----:B------:R-:W2:Y:S01]  /*34d0*/  SHFL.BFLY PT, R57, R96, 0x1, 0x1f ;  /* 0x0c201f0060397f89 */ /* 0x000ea200000e0000 */
[----:B------:R-:W-:Y:S01]  /*34e0*/  FMNMX.FTZ R34, R10, R35, !PT ;  /* 0x000000230a227209 */ /* 0x000fe20007810000 */
[----:B------:R-:W3:Y:S03]  /*34f0*/  MUFU.TANH R94, R94 ;  /* 0x0000005e005e7308 */ /* 0x000ee60000002400 */
[----:B------:R-:W-:-:S04]  /*3500*/  FMNMX.FTZ R35, R11, R34, !PT ;  /* 0x000000220b237209 */ /* 0x000fc80007810000 */
[----:B------:R-:W-:-:S04]  /*3510*/  FMNMX.FTZ R38, R14, R35, !PT ;  /* 0x000000230e267209 */ /* 0x000fc80007810000 */
[----:B------:R-:W-:-:S04]  /*3520*/  FMNMX.FTZ R35, R15, R38, !PT ;  /* 0x000000260f237209 */ /* 0x000fc80007810000 */
[----:B------:R-:W-:Y:S02]  /*3530*/  FMNMX.FTZ R38, R26, R35, !PT ;  /* 0x000000231a267209 */ /* 0x000fe40007810000 */
[----:B--2---:R-:W-:Y:S01]  /*3540*/  FMNMX.FTZ R57, R96, R57, !PT ;  /* 0x0000003960397209 */ /* 0x004fe20007810000 */
[----:B------:R-:W-:Y:S01]  /*3550*/  FMUL.FTZ R96, R0, R39 ;  /* 0x0000002700607220 */ /* 0x000fe20000410000 */
[----:B------:R-:W-:Y:S02]  /*3560*/  FMNMX.FTZ R39, R27, R38, !PT ;  /* 0x000000261b277209 */ /* 0x000fe40007810000 */
[C---:B------:R-:W-:Y:S01]  /*3570*/  FSETP.NEU.FTZ.AND P0, PT, R57.reuse, -INF , PT ;  /* 0xff8000003900780b */ /* 0x040fe20003f1d000 */
[----:B------:R-:W-:-:S01]  /*3580*/  FFMA.FTZ R41, R57, R98, -8 ;  /* 0xc100000039297423 */ /* 0x000fc20000010062 */
[----:B------:R-:W-:Y:S01]  /*3590*/  FMNMX.FTZ R42, R78, R39, !PT ;  /* 0x000000274e2a7209 */ /* 0x000fe20007810000 */
[----:B------:R-:W-:Y:S01]  /*35a0*/  FMUL.FTZ R98, R0, R43 ;  /* 0x0000002b00627220 */ /* 0x000fe20000410000 */
[----:B------:R-:W2:Y:S02]  /*35b0*/  MUFU.TANH R96, R96 ;  /* 0x0000006000607308 */ /* 0x000ea40000002400 */
[----:B------:R-:W-:-:S02]  /*35c0*/  FMNMX.FTZ R39, R79, R42, !PT ;  /* 0x0000002a4f277209 */ /* 0x000fc40007810000 */
[----:B------:R-:W-:Y:S02]  /*35d0*/  FSEL R41, R41, RZ, P0 ;  /* 0x000000ff29297208 */ /* 0x000fe40000000000 */
[----:B------:R-:W-:Y:S02]  /*35e0*/  FMNMX.FTZ R42, R82, R39, !PT ;  /* 0x00000027522a7209 */ /* 0x000fe40007810000 */
[----:B------:R-:W-:Y:S01]  /*35f0*/  MUFU.TANH R98, R98 ;  /* 0x0000006200627308 */ /* 0x000fe20000002400 */
[----:B------:R-:W-:-:S01]  /*3600*/  FFMA.FTZ R34, R76, UR16, -R41 ;  /* 0x000000104c227c23 */ /* 0x000fc20008010829 */
[----:B------:R-:W-:Y:S01]  /*3610*/  FMNMX.FTZ R43, R83, R42, !PT ;  /* 0x0000002a532b7209 */ /* 0x000fe20007810000 */
[----:B------:R-:W-:-:S01]  /*3620*/  FFMA.FTZ R77, R77, UR16, -R41 ;  /* 0x000000104d4d7c23 */ /* 0x000fc20008010829 */
[--C-:B------:R-:W-:Y:S01]  /*3630*/  FFMA.FTZ R38, R80, UR16, -R41.reuse ;  /* 0x0000001050267c23 */ /* 0x100fe20008010829 */
[----:B------:R-:W-:-:S01]  /*3640*/  FFMA.FTZ R81, R81, UR16, -R41 ;  /* 0x0000001051517c23 */ /* 0x000fc20008010829 */
[----:B------:R-:W-:Y:S01]  /*3650*/  FMNMX.FTZ R76, R86, R43, !PT ;  /* 0x0000002b564c7209 */ /* 0x000fe20007810000 */
[----:B------:R-:W-:-:S01]  /*3660*/  FFMA.FTZ R42, R84, UR16, -R41 ;  /* 0x00000010542a7c23 */ /* 0x000fc20008010829 */
[----:B------:R4:W-:Y:S01]  /*3670*/  MUFU.EX2 R35, R77 ;  /* 0x0000004d00237308 */ /* 0x0009e20000000800 */
[----:B------:R-:W-:-:S01]  /*3680*/  FFMA.FTZ R85, R85, UR16, -R41 ;  /* 0x0000001055557c23 */ /* 0x000fc20008010829 */
[----:B------:R-:W-:Y:S01]  /*3690*/  FMNMX.FTZ R43, R87, R76, !PT ;  /* 0x0000004c572b7209 */ /* 0x000fe20007810000 */
[----:B------:R-:W-:-:S01]  /*36a0*/  FFMA.FTZ R89, R89, UR16, -R41 ;  /* 0x0000001059597c23 */ /* 0x000fc20008010829 */
[--C-:B------:R-:W-:Y:S01]  /*36b0*/  FFMA.FTZ R100, R73, UR16, -R41.reuse ;  /* 0x0000001049647c23 */ /* 0x100fe20008010829 */
[----:B0-----:R-:W-:Y:S01]  /*36c0*/  FSEL R73, R97, -INF , P4 ;  /* 0xff80000061497808 */ /* 0x001fe20002000000 */
[--C-:B------:R-:W-:Y:S01]  /*36d0*/  FFMA.FTZ R97, R44, UR16, -R41.reuse ;  /* 0x000000102c617c23 */ /* 0x100fe20008010829 */
[----:B------:R-:W-:Y:S01]  /*36e0*/  FMNMX.FTZ R76, R90, R43, !PT ;  /* 0x0000002b5a4c7209 */ /* 0x000fe20007810000 */
[----:B------:R0:W-:Y:S01]  /*36f0*/  MUFU.EX2 R39, R81 ;  /* 0x0000005100277308 */ /* 0x0001e20000000800 */
[----:B-1----:R-:W-:Y:S01]  /*3700*/  FSEL R44, R99, -INF , P2 ;  /* 0xff800000632c7808 */ /* 0x002fe20001000000 */
[--C-:B------:R-:W-:Y:S01]  /*3710*/  FFMA.FTZ R4, R4, UR16, -R41.reuse ;  /* 0x0000001004047c23 */ /* 0x100fe20008010829 */
[----:B----4-:R-:W-:Y:S01]  /*3720*/  FMNMX.FTZ R77, R91, R76, !PT ;  /* 0x0000004c5b4d7209 */ /* 0x010fe20007810000 */
[--C-:B------:R-:W-:Y:S01]  /*3730*/  FFMA.FTZ R76, R88, UR16, -R41.reuse ;  /* 0x00000010584c7c23 */ /* 0x100fe20008010829 */
[----:B------:R-:W-:-:S01]  /*3740*/  FFMA.FTZ R5, R5, UR16, -R41 ;  /* 0x0000001005057c23 */ /* 0x000fc20008010829 */
[--C-:B------:R-:W-:Y:S01]  /*3750*/  FFMA.FTZ R8, R8, UR16, -R41.reuse ;  /* 0x0000001008087c23 */ /* 0x100fe20008010829 */
        /* <DEDUP_REMOVED lines=10> */
[----:B------:R4:W-:Y:S01]  /*3800*/  MUFU.EX2 R77, R89 ;  /* 0x00000059004d7308 */ /* 0x0009e20000000800 */
[----:B------:R-:W-:-:S01]  /*3810*/  FFMA.FTZ R61, R61, UR16, -R41 ;  /* 0x000000103d3d7c23 */ /* 0x000fc20008010829 */
[----:B0-----:R-:W-:Y:S01]  /*3820*/  FMNMX.FTZ R81, R67, R80, !PT ;  /* 0x0000005043517209 */ /* 0x001fe20007810000 */
        /* <DEDUP_REMOVED lines=25> */
[----:B------:R-:W-:-:S02]  /*39c0*/  ISETP.NE.AND P0, PT, R108, RZ, PT ;  /* 0x000000ff6c00720c */ /* 0x000fc40003f05270 */
        /* <DEDUP_REMOVED lines=8> */
[----:B------:R-:W0:Y:S01]  /*3a50*/  MUFU.EX2 R9, R9 ;  /* 0x0000000900097308 */ /* 0x000e220000000800 */
[----:B------:R-:W-:Y:S02]  /*3a60*/  FSEL R80, R95, -INF , P6 ;  /* 0xff8000005f507808 */ /* 0x000fe40003000000 */
[----:B------:R-:W-:Y:S02]  /*3a70*/  FMNMX.FTZ R84, R30, R81, !PT ;  /* 0x000000511e547209 */ /* 0x000fe40007810000 */
[----:B---3--:R-:W-:Y:S02]  /*3a80*/  FSEL R81, R94, -INF , P5 ;  /* 0xff8000005e517808 */ /* 0x008fe40002800000 */
[----:B-1----:R-:W-:Y:S01]  /*3a90*/  FMNMX.FTZ R85, R31, R84, !PT ;  /* 0x000000541f557209 */ /* 0x002fe20007810000 */
[----:B------:R-:W-:Y:S03]  /*3aa0*/  MUFU.EX2 R12, R12 ;  /* 0x0000000c000c7308 */ /* 0x000fe60000000800 */
[----:B------:R-:W-:-:S04]  /*3ab0*/  FMNMX.FTZ R84, R80, R85, !PT ;  /* 0x0000005550547209 */ /* 0x000fc80007810000 */
[----:B------:R-:W-:Y:S01]  /*3ac0*/  FMNMX.FTZ R88, R81, R84, !PT ;  /* 0x0000005451587209 */ /* 0x000fe20007810000 */
[----:B------:R-:W-:Y:S01]  /*3ad0*/  MUFU.EX2 R13, R13 ;  /* 0x0000000d000d7308 */ /* 0x000fe20000000800 */
[----:B--2---:R-:W-:Y:S02]  /*3ae0*/  FSEL R84, R96, -INF , P3 ;  /* 0xff80000060547808 */ /* 0x004fe40001800000 */
[----:B----4-:R-:W-:Y:S02]  /*3af0*/  FMNMX.FTZ R89, R73, R88, !PT ;  /* 0x0000005849597209 */ /* 0x010fe40007810000 */
[----:B0-----:R-:W-:Y:S02]  /*3b00*/  F2FP.SATFINITE.E4M3.F32.PACK_AB_MERGE_C R152, R9, R8, RZ ;  /* 0x000000080998723e */ /* 0x001fe400048070ff */
[----:B------:R-:W-:Y:S01]  /*3b10*/  FMNMX.FTZ R95, R84, R89, !PT ;  /* 0x00000059545f7209 */ /* 0x000fe20007810000 */
[----:B------:R-:W-:Y:S01]  /*3b20*/  MUFU.EX2 R88, R97 ;  /* 0x0000006100587308 */ /* 0x000fe20000000800 */
[----:B------:R-:W-:-:S02]  /*3b30*/  FSEL R89, R98, -INF , P1 ;  /* 0xff80000062597808 */ /* 0x000fc40000800000 */
[----:B------:R-:W-:Y:S02]  /*3b40*/  FMNMX.FTZ R94, R44, R95, !PT ;  /* 0x0000005f2c5e7209 */ /* 0x000fe40007810000 */
[----:B------:R-:W-:Y:S02]  /*3b50*/  F2FP.SATFINITE.E4M3.F32.PACK_AB_MERGE_C R152, R5, R4, R152 ;  /* 0x000000040598723e */ /* 0x000fe40004807098 */
[----:B------:R-:W-:Y:S01]  /*3b60*/  FMNMX.FTZ R95, R89, R94, !PT ;  /* 0x0000005e595f7209 */ /* 0x000fe20007810000 */
[----:B------:R-:W-:-:S01]  /*3b70*/  FFMA.FTZ R94, R56, UR16, -R41 ;  /* 0x00000010385e7c23 */ /* 0x000fc20008010829 */
[----:B------:R-:W-:Y:S01]  /*3b80*/  FFMA.FTZ R41, R36, UR16, -R41 ;  /* 0x0000001024297c23 */ /* 0x000fe20008010829 */
        /* <DEDUP_REMOVED lines=10> */
[----:B------:R-:W1:Y:S01]  /*3c30*/  MUFU.EX2 R76, R76 ;  /* 0x0000004c004c7308 */ /* 0x000e620000000800 */
[----:B--2---:R-:W-:-:S04]  /*3c40*/  F2FP.SATFINITE.E4M3.F32.PACK_AB_MERGE_C R148, R39, R38, RZ ;  /* 0x000000262794723e */ /* 0x004fc800048070ff */
[----:B------:R-:W-:-:S03]  /*3c50*/  F2FP.SATFINITE.E4M3.F32.PACK_AB_MERGE_C R148, R35, R34, R148 ;  /* 0x000000222394723e */ /* 0x000fc60004807094 */
[----:B------:R-:W-:Y:S01]  /*3c60*/  MUFU.EX2 R60, R60 ;  /* 0x0000003c003c7308 */ /* 0x000fe20000000800 */
[----:B0-----:R-:W-:Y:S01]  /*3c70*/  FMNMX.FTZ R56, R96, R95, !PT ;  /* 0x0000005f60387209 */ /* 0x001fe20007810000 */
[----:B------:R-:W-:-:S06]  /*3c80*/  IMAD.U32 R95, RZ, RZ, UR16 ;  /* 0x00000010ff5f7e24 */ /* 0x000fcc000f8e00ff */
        /* <DEDUP_REMOVED lines=58> */
[----:B------:R-:W-:Y:S01]  /*4030*/  F2FP.SATFINITE.E4M3.F32.PACK_AB_MERGE_C R153, R96, R95, RZ ;  /* 0x0000005f6099723e */ /* 0x000fe200048070ff */
[----:B------:R-:W-:-:S01]  /*4040*/  FFMA.FTZ R84, R84, UR16, -R36 ;  /* 0x0000001054547c23 */ /* 0x000fc20008010824 */
[----:B------:R-:W-:Y:S01]  /*4050*/  FADD.FTZ R51, R21, R50 ;  /* 0x0000003215337221 */ /* 0x000fe20000010000 */
[----:B------:R-:W-:-:S01]  /*4060*/  FFMA.FTZ R44, R44, UR16, -R36 ;  /* 0x000000102c2c7c23 */ /* 0x000fc20008010824 */
[----:B------:R-:W-:Y:S01]  /*4070*/  MUFU.EX2 R26, R26 ;  /* 0x0000001a001a7308 */ /* 0x000fe20000000800 */
[----:B0-----:R-:W-:-:S01]  /*4080*/  FADD.FTZ R98, R10, R75 ;  /* 0x0000004b0a627221 */ /* 0x001fc20000010000 */
[----:B------:R-:W-:Y:S01]  /*4090*/  FADD.FTZ R50, R34, R51 ;  /* 0x0000003322327221 */ /* 0x000fe20000010000 */
[----:B------:R-:W-:-:S01]  /*40a0*/  FFMA.FTZ R51, R30, UR16, -R36 ;  /* 0x000000101e337c23 */ /* 0x000fc20008010824 */
[----:B------:R-:W-:-:S02]  /*40b0*/  F2FP.SATFINITE.E4M3.F32.PACK_AB_MERGE_C R153, R7, R6, R153 ;  /* 0x000000060799723e */ /* 0x000fc40004807099 */
[----:B------:R-:W-:Y:S02]  /*40c0*/  MOV R34, R25 ;  /* 0x0000001900227202 */ /* 0x000fe40000000f00 */
[----:B------:R-:W0:Y:S01]  /*40d0*/  MUFU.EX2 R97, R97 ;  /* 0x0000006100617308 */ /* 0x000e220000000800 */
[----:B-1----:R-:W-:-:S07]  /*40e0*/  FADD.FTZ R75, R11, R98 ;  /* 0x000000620b4b7221 */ /* 0x002fce0000010000 */
[----:B------:R-:W1:Y:S08]  /*40f0*/  MUFU.EX2 R14, R14 ;  /* 0x0000000e000e7308 */ /* 0x000e700000000800 */
[----:B------:R-:W2:Y:S01]  /*4100*/  MUFU.EX2 R15, R15 ;  /* 0x0000000f000f7308 */ /* 0x000ea20000000800 */
[----:B0-----:R-:W-:-:S04]  /*4110*/  F2FP.SATFINITE.E4M3.F32.PACK_AB_MERGE_C R155, R97, R26, RZ ;  /* 0x0000001a619b723e */ /* 0x001fc800048070ff */
[----:B------:R-:W-:-:S03]  /*4120*/  F2FP.SATFINITE.E4M3.F32.PACK_AB_MERGE_C R155, R11, R10, R155 ;  /* 0x0000000a0b9b723e */ /* 0x000fc6000480709b */
[----:B------:R-:W0:Y:S08]  /*4130*/  MUFU.EX2 R79, R79 ;  /* 0x0000004f004f7308 */ /* 0x000e300000000800 */
[----:B------:R3:W-:Y:S08]  /*4140*/  MUFU.EX2 R3, R46 ;  /* 0x0000002e00037308 */ /* 0x0007f00000000800 */
[----:B------:R-:W4:Y:S01]  /*4150*/  MUFU.EX2 R82, R82 ;  /* 0x0000005200527308 */ /* 0x000f220000000800 */
[----:B---3--:R-:W-:-:S04]  /*4160*/  FADD.FTZ R46, R26, R75 ;  /* 0x0000004b1a2e7221 */ /* 0x008fc80000010000 */
[----:B------:R-:W-:-:S03]  /*4170*/  FADD.FTZ R75, R97, R46 ;  /* 0x0000002e614b7221 */ /* 0x000fc60000010000 */
[----:B------:R-:W-:Y:S01]  /*4180*/  MUFU.EX2 R27, R27 ;  /* 0x0000001b001b7308 */ /* 0x000fe20000000800 */
[----:B-1----:R-:W-:-:S01]  /*4190*/  FADD.FTZ R98, R14, R75 ;  /* 0x0000004b0e627221 */ /* 0x002fc20000010000 */
[----:B------:R-:W-:Y:S01]  /*41a0*/  FADD.FTZ R75, R35, R50 ;  /* 0x00000032234b7221 */ /* 0x000fe20000010000 */
[----:B------:R-:W-:-:S01]  /*41b0*/  FFMA.FTZ R50, R31, UR16, -R36 ;  /* 0x000000101f327c23 */ /* 0x000fc20008010824 */
[----:B------:R-:W-:Y:S01]  /*41c0*/  FFMA.FTZ R36, R89, UR16, -R36 ;  /* 0x0000001059247c23 */ /* 0x000fe20008010824 */
[----:B--2---:R-:W-:-:S01]  /*41d0*/  FADD.FTZ R98, R15, R98 ;  /* 0x000000620f627221 */ /* 0x004fc20000010000 */
[----:B------:R-:W-:Y:S01]  /*41e0*/  FADD.FTZ R30, R38, R75 ;  /* 0x0000004b261e7221 */ /* 0x000fe20000010000 */
[----:B------:R-:W-:Y:S01]  /*41f0*/  IMAD.MOV.U32 R35, RZ, RZ, R25 ;  /* 0x000000ffff237224 */ /* 0x000fe200078e0019 */
[----:B------:R-:W-:Y:S01]  /*4200*/  MUFU.EX2 R78, R78 ;  /* 0x0000004e004e7308 */ /* 0x000fe20000000800 */
[----:B0-----:R-:W-:-:S01]  /*4210*/  FADD.FTZ R31, R79, R98 ;  /* 0x000000624f1f7221 */ /* 0x001fc20000010000 */
[----:B------:R-:W-:Y:S01]  /*4220*/  FADD.FTZ R75, R39, R30 ;  /* 0x0000001e274b7221 */ /* 0x000fe20000010000 */
[----:B----4-:R-:W-:-:S03]  /*4230*/  F2FP.SATFINITE.E4M3.F32.PACK_AB_MERGE_C R149, R82, R79, RZ ;  /* 0x0000004f5295723e */ /* 0x010fc600048070ff */
[----:B------:R-:W-:Y:S01]  /*4240*/  FADD.FTZ R98, R42, R75 ;  /* 0x0000004b2a627221 */ /* 0x000fe20000010000 */
[----:B------:R-:W-:Y:S01]  /*4250*/  F2FP.SATFINITE.E4M3.F32.PACK_AB_MERGE_C R149, R15, R14, R149 ;  /* 0x0000000e0f95723e */ /* 0x000fe20004807095 */
[----:B------:R-:W-:Y:S01]  /*4260*/  MUFU.EX2 R83, R83 ;  /* 0x0000005300537308 */ /* 0x000fe20000000800 */
[----:B------:R-:W-:Y:S02]  /*4270*/  IMAD.MOV.U32 R42, RZ, RZ, R25 ;  /* 0x000000ffff2a7224 */ /* 0x000fe400078e0019 */
[----:B------:R-:W-:Y:S01]  /*4280*/  FADD.FTZ R75, R43, R98 ;  /* 0x000000622b4b7221 */ /* 0x000fe20000010000 */
[----:B------:R-:W-:-:S03]  /*4290*/  MOV R43, R25 ;  /* 0x00000019002b7202 */ /* 0x000fc60000000f00 */
[----:B------:R-:W-:Y:S01]  /*42a0*/  FADD.FTZ R98, R76, R75 ;  /* 0x0000004b4c627221 */ /* 0x000fe20000010000 */
[----:B------:R-:W0:Y:S03]  /*42b0*/  MUFU.EX2 R86, R86 ;  /* 0x0000005600567308 */ /* 0x000e260000000800 */
[----:B------:R-:W-:-:S04]  /*42c0*/  FADD.FTZ R9, R77, R98 ;  /* 0x000000624d097221 */ /* 0x000fc80000010000 */
[----:B------:R-:W-:Y:S01]  /*42d0*/  FADD.FTZ R20, R60, R9 ;  /* 0x000000093c147221 */ /* 0x000fe20000010000 */
[----:B------:R1:W-:Y:S03]  /*42e0*/  MUFU.EX2 R46, R74 ;  /* 0x0000004a002e7308 */ /* 0x0003e60000000800 */
[----:B------:R-:W-:-:S04]  /*42f0*/  FADD.FTZ R9, R61, R20 ;  /* 0x000000143d097221 */ /* 0x000fc80000010000 */
[----:B------:R-:W-:Y:S01]  /*4300*/  FADD.FTZ R20, R64, R9 ;  /* 0x0000000940147221 */ /* 0x000fe20000010000 */
[----:B------:R-:W2:Y:S01]  /*4310*/  MUFU.EX2 R62, R62 ;  /* 0x0000003e003e7308 */ /* 0x000ea20000000800 */
[----:B-1----:R-:W-:-:S01]  /*4320*/  FADD.FTZ R74, R82, R31 ;  /* 0x0000001f524a7221 */ /* 0x002fc20000010000 */
[----:B0-----:R-:W-:-:S03]  /*4330*/  F2FP.SATFINITE.E4M3.F32.PACK_AB_MERGE_C R151, R86, R83, RZ ;  /* 0x000000535697723e */ /* 0x001fc600048070ff */
[----:B------:R-:W-:Y:S01]  /*4340*/  FADD.FTZ R31, R27, R74 ;  /* 0x0000004a1b1f7221 */ /* 0x000fe20000010000 */
[C---:B------:R-:W-:Y:S01]  /*4350*/  F2FP.SATFINITE.E4M3.F32.PACK_AB_MERGE_C R151, R78.reuse, R27, R151 ;  /* 0x0000001b4e97723e */ /* 0x040fe20004807097 */
[----:B------:R-:W-:Y:S01]  /*4360*/  IMAD.MOV.U32 R27, RZ, RZ, R25 ;  /* 0x000000ffff1b7224 */ /* 0x000fe200078e0019 */
[----:B------:R-:W0:Y:S01]  /*4370*/  MUFU.EX2 R63, R63 ;  /* 0x0000003f003f7308 */ /* 0x000e220000000800 */
[----:B------:R-:W-:-:S04]  /*4380*/  FADD.FTZ R74, R78, R31 ;  /* 0x0000001f4e4a7221 */ /* 0x000fc80000010000 */
[----:B------:R-:W-:-:S03]  /*4390*/  FADD.FTZ R75, R83, R74 ;  /* 0x0000004a534b7221 */ /* 0x000fc60000010000 */
[----:B------:R-:W1:Y:S01]  /*43a0*/  MUFU.EX2 R87, R87 ;  /* 0x0000005700577308 */ /* 0x000e620000000800 */
[----:B------:R-:W-:-:S04]  /*43b0*/  FADD.FTZ R75, R86, R75 ;  /* 0x0000004b564b7221 */ /* 0x000fc80000010000 */
[----:B--2---:R-:W-:-:S03]  /*43c0*/  FADD.FTZ R38, R62, R75 ;  /* 0x0000004b3e267221 */ /* 0x004fc60000010000 */
[----:B------:R-:W2:Y:S01]  /*43d0*/  MUFU.EX2 R65, R65 ;  /* 0x0000004100417308 */ /* 0x000ea20000000800 */
[----:B0-----:R-:W-:-:S07]  /*43e0*/  FADD.FTZ R38, R63, R38 ;  /* 0x000000263f267221 */ /* 0x001fce0000010000 */
[----:B------:R-:W0:Y:S01]  /*43f0*/  MUFU.EX2 R90, R90 ;  /* 0x0000005a005a7308 */ /* 0x000e220000000800 */
[----:B-1----:R-:W-:-:S01]  /*4400*/  FADD.FTZ R9, R87, R38 ;  /* 0x0000002657097221 */ /* 0x002fc20000010000 */
[----:B------:R-:W-:-:S06]  /*4410*/  IMAD.MOV.U32 R38, RZ, RZ, R25 ;  /* 0x000000ffff267224 */ /* 0x000fcc00078e0019 */
[----:B------:R-:W1:Y:S01]  /*4420*/  MUFU.EX2 R68, R68 ;  /* 0x0000004400447308 */ /* 0x000e620000000800 */
[----:B--2---:R-:W-:-:S01]  /*4430*/  FADD.FTZ R39, R65, R20 ;  /* 0x0000001441277221 */ /* 0x004fc20000010000 */
[----:B------:R-:W-:-:S04]  /*4440*/  F2FP.SATFINITE.E4M3.F32.PACK_AB_MERGE_C R136, R65, R64, RZ ;  /* 0x000000404188723e */ /* 0x000fc800048070ff */
[----:B------:R-:W-:Y:S02]  /*4450*/  F2FP.SATFINITE.E4M3.F32.PACK_AB_MERGE_C R136, R61, R60, R136 ;  /* 0x0000003c3d88723e */ /* 0x000fe40004807088 */
[----:B------:R-:W-:Y:S01]  /*4460*/  MUFU.EX2 R66, R66 ;  /* 0x0000004200427308 */ /* 0x000fe20000000800 */
[----:B0-----:R-:W-:-:S04]  /*4470*/  F2FP.SATFINITE.E4M3.F32.PACK_AB_MERGE_C R87, R90, R87, RZ ;  /* 0x000000575a57723e */ /* 0x001fc800048070ff */
[----:B------:R-:W-:-:S03]  /*4480*/  F2FP.SATFINITE.E4M3.F32.PACK_AB_MERGE_C R137, R63, R62, R87 ;  /* 0x0000003e3f89723e */ /* 0x000fc60004807057 */
[----:B------:R-:W0:Y:S01]  /*4490*/  MUFU.EX2 R69, R69 ;  /* 0x0000004500457308 */ /* 0x000e220000000800 */
[----:B-1----:R-:W-:-:S07]  /*44a0*/  FADD.FTZ R20, R68, R39 ;  /* 0x0000002744147221 */ /* 0x002fce0000010000 */
[----:B------:R-:W-:Y:S08]  /*44b0*/  MUFU.EX2 R67, R67 ;  /* 0x0000004300437308 */ /* 0x000ff00000000800 */
[----:B------:R-:W1:Y:S01]  /*44c0*/  MUFU.EX2 R72, R72 ;  /* 0x0000004800487308 */ /* 0x000e620000000800 */
[----:B0-----:R-:W-:-:S07]  /*44d0*/  FADD.FTZ R39, R69, R20 ;  /* 0x0000001445277221 */ /* 0x001fce0000010000 */
[----:B------:R-:W-:Y:S08]  /*44e0*/  MUFU.EX2 R70, R70 ;  /* 0x0000004600467308 */ /* 0x000ff00000000800 */
[----:B------:R-:W0:Y:S01]  /*44f0*/  MUFU.EX2 R85, R100 ;  /* 0x0000006400557308 */ /* 0x000e220000000800 */
[----:B-1----:R-:W-:-:S01]  /*4500*/  FADD.FTZ R4, R72, R39 ;  /* 0x0000002748047221 */ /* 0x002fc20000010000 */
[----:B------:R-:W-:-:S06]  /*4510*/  IMAD.MOV.U32 R39, RZ, RZ, R25 ;  /* 0x000000ffff277224 */ /* 0x000fcc00078e0019 */
[----:B------:R-:W1:Y:S08]  /*4520*/  MUFU.EX2 R71, R71 ;  /* 0x0000004700477308 */ /* 0x000e700000000800 */
[----:B------:R2:W-:Y:S01]  /*4530*/  MUFU.EX2 R31, R55 ;  /* 0x00000037001f7308 */ /* 0x0005e20000000800 */
[C---:B0-----:R-:W-:Y:S01]  /*4540*/  F2FP.SATFINITE.E4M3.F32.PACK_AB_MERGE_C R72, R85.reuse, R72, RZ ;  /* 0x000000485548723e */ /* 0x041fe200048070ff */
[----:B------:R-:W-:-:S03]  /*4550*/  FADD.FTZ R85, R85, R4 ;  /* 0x0000000455557221 */ /* 0x000fc60000010000 */
[----:B------:R-:W-:Y:S01]  /*4560*/  F2FP.SATFINITE.E4M3.F32.PACK_AB_MERGE_C R138, R69, R68, R72 ;  /* 0x00000044458a723e */ /* 0x000fe20004807048 */
[----:B------:R-:W-:-:S02]  /*4570*/  FADD.FTZ R4, R88, R85 ;  /* 0x0000005558047221 */ /* 0x000fc40000010000 */
[----:B------:R-:W0:Y:S01]  /*4580*/  MUFU.EX2 R45, R45 ;  /* 0x0000002d002d7308 */ /* 0x000e220000000800 */
[----:B--2---:R-:W-:-:S04]  /*4590*/  FADD.FTZ R55, R90, R9 ;  /* 0x000000095a377221 */ /* 0x004fc80000010000 */
[----:B------:R-:W-:Y:S01]  /*45a0*/  FADD.FTZ R26, R66, R55 ;  /* 0x00000037421a7221 */ /* 0x000fe20000010000 */
[----:B------:R-:W-:Y:S02]  /*45b0*/  IMAD.MOV.U32 R55, RZ, RZ, R25 ;  /* 0x000000ffff377224 */ /* 0x000fe400078e0019 */
[----:B------:R-:W2:Y:S01]  /*45c0*/  MUFU.EX2 R24, R24 ;  /* 0x0000001800187308 */ /* 0x000ea20000000800 */
[----:B------:R-:W-:-:S01]  /*45d0*/  FADD.FTZ R5, R67, R26 ;  /* 0x0000001a43057221 */ /* 0x000fc20000010000 */
[----:B------:R-:W-:-:S03]  /*45e0*/  IMAD.MOV.U32 R26, RZ, RZ, R25 ;  /* 0x000000ffff1a7224 */ /* 0x000fc600078e0019 */
[----:B------:R-:W-:Y:S01]  /*45f0*/  FADD.FTZ R12, R70, R5 ;  /* 0x00000005460c7221 */ /* 0x000fe20000010000 */
[C---:B-1----:R-:W-:Y:S02]  /*4600*/  F2FP.SATFINITE.E4M3.F32.PACK_AB_MERGE_C R70, R71.reuse, R70, RZ ;  /* 0x000000464746723e */ /* 0x042fe400048070ff */
[----:B------:R-:W1:Y:S01]  /*4610*/  MUFU.EX2 R48, R48 ;  /* 0x0000003000307308 */ /* 0x000e620000000800 */
[----:B------:R-:W-:-:S01]  /*4620*/  FADD.FTZ R12, R71, R12 ;  /* 0x0000000c470c7221 */ /* 0x000fc20000010000 */
[----:B0-----:R-:W-:Y:S01]  /*4630*/  FADD.FTZ R7, R45, R4 ;  /* 0x000000042d077221 */ /* 0x001fe20000010000 */
[----:B------:R-:W-:Y:S02]  /*4640*/  F2FP.SATFINITE.E4M3.F32.PACK_AB_MERGE_C R139, R67, R66, R70 ;  /* 0x00000042438b723e */ /* 0x000fe40004807046 */
[----:B------:R-:W-:-:S03]  /*4650*/  FADD.FTZ R5, R3, R12 ;  /* 0x0000000c03057221 */ /* 0x000fc60000010000 */
[----:B------:R-:W0:Y:S01]  /*4660*/  MUFU.EX2 R49, R49 ;  /* 0x0000003100317308 */ /* 0x000e220000000800 */
[----:B--2---:R-:W-:-:S04]  /*4670*/  FADD.FTZ R5, R24, R5 ;  /* 0x0000000518057221 */ /* 0x004fc80000010000 */
[----:B------:R-:W-:-:S03]  /*4680*/  FADD.FTZ R6, R46, R5 ;  /* 0x000000052e067221 */ /* 0x000fc60000010000 */
[----:B------:R-:W2:Y:S01]  /*4690*/  MUFU.EX2 R47, R47 ;  /* 0x0000002f002f7308 */ /* 0x000ea20000000800 */
[----:B-1----:R-:W-:-:S07]  /*46a0*/  FADD.FTZ R4, R48, R7 ;  /* 0x0000000730047221 */ /* 0x002fce0000010000 */
[----:B------:R-:W1:Y:S01]  /*46b0*/  MUFU.EX2 R52, R52 ;  /* 0x0000003400347308 */ /* 0x000e620000000800 */
[C---:B0-----:R-:W-:Y:S01]  /*46c0*/  F2FP.SATFINITE.E4M3.F32.PACK_AB_MERGE_C R48, R49.reuse, R48, RZ ;  /* 0x000000303130723e */ /* 0x041fe200048070ff */
[----:B------:R-:W-:-:S03]  /*46d0*/  FADD.FTZ R49, R49, R4 ;  /* 0x0000000431317221 */ /* 0x000fc60000010000 */
[----:B------:R-:W-:Y:S01]  /*46e0*/  F2FP.SATFINITE.E4M3.F32.PACK_AB_MERGE_C R140, R45, R88, R48 ;  /* 0x000000582d8c723e */ /* 0x000fe20004807030 */
[----:B------:R-:W-:Y:S01]  /*46f0*/  IMAD.MOV.U32 R45, RZ, RZ, R25 ;  /* 0x000000ffff2d7224 */ /* 0x000fe200078e0019 */
[----:B------:R-:W-:Y:S01]  /*4700*/  MOV R48, R25 ;  /* 0x0000001900307202 */ /* 0x000fe20000000f00 */
[----:B------:R0:W3:Y:S01]  /*4710*/  MUFU.EX2 R30, R54 ;  /* 0x00000036001e7308 */ /* 0x0000e20000000800 */
[C---:B--2---:R-:W-:Y:S01]  /*4720*/  F2FP.SATFINITE.E4M3.F32.PACK_AB_MERGE_C R46, R47.reuse, R46, RZ ;  /* 0x0000002e2f2e723e */ /* 0x044fe200048070ff */
[----:B------:R-:W-:-:S03]  /*4730*/  FADD.FTZ R47, R47, R6 ;  /* 0x000000062f2f7221 */ /* 0x000fc60000010000 */
[----:B------:R-:W-:Y:S01]  /*4740*/  F2FP.SATFINITE.E4M3.F32.PACK_AB_MERGE_C R141, R24, R3, R46 ;  /* 0x00000003188d723e */ /* 0x000fe2000480702e */
[----:B------:R-:W-:Y:S02]  /*4750*/  IMAD.MOV.U32 R24, RZ, RZ, R25 ;  /* 0x000000ffff187224 */ /* 0x000fe400078e0019 */
[----:B------:R-:W2:Y:S01]  /*4760*/  MUFU.EX2 R53, R53 ;  /* 0x0000003500357308 */ /* 0x000ea20000000800 */
[----:B-1----:R-:W-:-:S01]  /*4770*/  FADD.FTZ R4, R52, R49 ;  /* 0x0000003134047221 */ /* 0x002fc20000010000 */
[--C-:B------:R-:W-:Y:S02]  /*4780*/  IMAD.MOV.U32 R46, RZ, RZ, R25.reuse ;  /* 0x000000ffff2e7224 */ /* 0x100fe400078e0019 */
[--C-:B------:R-:W-:Y:S02]  /*4790*/  IMAD.MOV.U32 R49, RZ, RZ, R25.reuse ;  /* 0x000000ffff317224 */ /* 0x100fe400078e0019 */
[----:B0-----:R-:W-:Y:S02]  /*47a0*/  IMAD.MOV.U32 R54, RZ, RZ, R25 ;  /* 0x000000ffff367224 */ /* 0x001fe400078e0019 */
[----:B------:R-:W0:Y:S01]  /*47b0*/  MUFU.EX2 R94, R94 ;  /* 0x0000005e005e7308 */ /* 0x000e220000000800 */
[----:B---3--:R-:W-:-:S01]  /*47c0*/  FADD.FTZ R6, R30, R47 ;  /* 0x0000002f1e067221 */ /* 0x008fc20000010000 */
[----:B------:R-:W-:-:S03]  /*47d0*/  IMAD.MOV.U32 R47, RZ, RZ, R25 ;  /* 0x000000ffff2f7224 */ /* 0x000fc600078e0019 */
        /* <DEDUP_REMOVED lines=10> */
[----:B------:R-:W-:Y:S01]  /*4880*/  F2FP.SATFINITE.E4M3.F32.PACK_AB_MERGE_C R142, R53, R52, R94 ;  /* 0x00000034358e723e */ /* 0x000fe2000480705e */
[----:B------:R-:W-:Y:S02]  /*4890*/  IMAD.MOV.U32 R53, RZ, RZ, R25 ;  /* 0x000000ffff357224 */ /* 0x000fe400078e0019 */
[----:B------:R2:W3:Y:S01]  /*48a0*/  MUFU.EX2 R9, R51 ;  /* 0x0000003300097308 */ /* 0x0004e20000000800 */
        /* <DEDUP_REMOVED lines=8> */
[----:B--2---:R-:W-:-:S04]  /*4930*/  IMAD.MOV.U32 R51, RZ, RZ, R25 ;  /* 0x000000ffff337224 */ /* 0x004fc800078e0019 */
        /* <DEDUP_REMOVED lines=14> */
[----:B------:R-:W-:Y:S01]  /*4a20*/  IMAD.MOV.U32 R28, RZ, RZ, R25 ;  /* 0x000000ffff1c7224 */ /* 0x000fe200078e0019 */
[----:B------:R-:W-:Y:S01]  /*4a30*/  MOV R29, R25 ;  /* 0x00000019001d7202 */ /* 0x000fe20000000f00 */
        /* <DEDUP_REMOVED lines=8> */
[----:B------:R-:W-:-:S06]  /*4ac0*/  IMAD.MOV.U32 R33, RZ, RZ, R25 ;  /* 0x000000ffff217224 */ /* 0x000fcc00078e0019 */
[----:B------:R-:W0:Y:S01]  /*4ad0*/  MUFU.EX2 R84, R84 ;  /* 0x0000005400547308 */ /* 0x000e220000000800 */
[----:B-1----:R-:W-:-:S07]  /*4ae0*/  FADD.FTZ R3, R73, R6 ;  /* 0x0000000649037221 */ /* 0x002fce0000010000 */
[----:B------:R-:W-:Y:S01]  /*4af0*/  MUFU.EX2 R40, R40 ;  /* 0x0000002800287308 */ /* 0x000fe20000000800 */
[----:B--2---:R-:W-:-:S07]  /*4b00*/  FADD.FTZ R7, R37, R4 ;  /* 0x0000000425077221 */ /* 0x004fce0000010000 */
[----:B------:R-:W1:Y:S01]  /*4b10*/  MUFU.EX2 R41, R41 ;  /* 0x0000002900297308 */ /* 0x000e620000000800 */
[----:B0-----:R-:W-:-:S07]  /*4b20*/  FADD.FTZ R3, R84, R3 ;  /* 0x0000000354037221 */ /* 0x001fce0000010000 */
[----:B------:R-:W0:Y:S08]  /*4b30*/  MUFU.EX2 R44, R44 ;  /* 0x0000002c002c7308 */ /* 0x000e300000000800 */
[----:B------:R2:W3:Y:S01]  /*4b40*/  MUFU.EX2 R5, R36 ;  /* 0x0000002400057308 */ /* 0x0004e20000000800 */
[----:B-1----:R-:W-:Y:S01]  /*4b50*/  F2FP.SATFINITE.E4M3.F32.PACK_AB_MERGE_C R6, R41, R40, RZ ;  /* 0x000000282906723e */ /* 0x002fe200048070ff */
[----:B------:R-:W-:-:S03]  /*4b60*/  FADD.FTZ R40, R40, R7 ;  /* 0x0000000728287221 */ /* 0x000fc60000010000 */
[----:B------:R-:W-:Y:S01]  /*4b70*/  F2FP.SATFINITE.E4M3.F32.PACK_AB_MERGE_C R146, R37, R92, R6 ;  /* 0x0000005c2592723e */ /* 0x000fe20004807006 */
[----:B------:R-:W-:Y:S02]  /*4b80*/  IMAD.MOV.U32 R37, RZ, RZ, R25 ;  /* 0x000000ffff257224 */ /* 0x000fe400078e0019 */
[----:B0-----:R-:W-:Y:S01]  /*4b90*/  FADD.FTZ R4, R44, R3 ;  /* 0x000000032c047221 */ /* 0x001fe20000010000 */
[----:B------:R-:W-:-:S01]  /*4ba0*/  FADD.FTZ R3, R41, R40 ;  /* 0x0000002829037221 */ /* 0x000fc20000010000 */
[--C-:B--2---:R-:W-:Y:S02]  /*4bb0*/  IMAD.MOV.U32 R36, RZ, RZ, R25.reuse ;  /* 0x000000ffff247224 */ /* 0x104fe400078e0019 */
[--C-:B------:R-:W-:Y:S02]  /*4bc0*/  IMAD.MOV.U32 R41, RZ, RZ, R25.reuse ;  /* 0x000000ffff297224 */ /* 0x100fe400078e0019 */
[--C-:B------:R-:W-:Y:S01]  /*4bd0*/  IMAD.MOV.U32 R40, RZ, RZ, R25.reuse ;  /* 0x000000ffff287224 */ /* 0x100fe200078e0019 */
[C---:B---3--:R-:W-:Y:S01]  /*4be0*/  F2FP.SATFINITE.E4M3.F32.PACK_AB_MERGE_C R8, R5.reuse, R44, RZ ;  /* 0x0000002c0508723e */ /* 0x048fe200048070ff */
[----:B------:R-:W-:Y:S01]  /*4bf0*/  FADD.FTZ R4, R5, R4 ;  /* 0x0000000405047221 */ /* 0x000fe20000010000 */
[----:B------:R-:W-:-:S02]  /*4c00*/  IMAD.MOV.U32 R44, RZ, RZ, R25 ;  /* 0x000000ffff2c7224 */ /* 0x000fc400078e0019 */
[----:B------:R-:W-:Y:S01]  /*4c10*/  F2FP.SATFINITE.E4M3.F32.PACK_AB_MERGE_C R147, R84, R73, R8 ;  /* 0x000000495493723e */ /* 0x000fe20004807008 */
        /* <DEDUP_REMOVED lines=22> */
.L_x_13753:
[----:B------:R-:W-:-:S04]  /*4d80*/  UISETP.NE.AND UP0, UPT, UR21, 0x1, UPT ;  /* 0x000000011500788c */ /* 0x000fc8000bf05270 */
[----:B------:R-:W-:-:S04]  /*4d90*/  USEL UR40, URZ, 0x1, UP0 ;  /* 0x000000013f287887 */ /* 0x000fc80008000000 */
[----:B------:R-:W-:Y:S01]  /*4da0*/  ULOP3.LUT UR40, UR22, UR40, URZ, 0x3c, !UPT ;  /* 0x0000002816287292 */ /* 0x000fe2000f8e3c3f */
[----:B------:R-:W-:Y:S11]  /*4db0*/  @!P0 BRA `(.L_x_13743) ;  /* 0x0000000000048947 */ /* 0x000ff60003800000 */
[----:B------:R-:W-:Y:S01]  /*4dc0*/  BPT.TRAP 0x1 ;  /* 0x000000040000795c */ /* 0x000fe20000300000 */
.L_x_13743:
        /* <DEDUP_REMOVED lines=12> */
.L_x_13744:
[----:B-1----:R-:W-:Y:S05]  /*4e90*/  @P1 BRA `(.L_x_13745) ;  /* 0x0000000000081947 */ /* 0x002fea0003800000 */
[----:B------:R-:W1:Y:S02]  /*4ea0*/  SYNCS.PHASECHK.TRANS64.TRYWAIT P1, [UR18+0x13230], R7 ;  /* 0x01323007ff0075a7 */ /* 0x000e640008020152 */
[----:B-1----:R-:W-:Y:S05]  /*4eb0*/  @!P1 BRA `(.L_x_13746) ;  /* 0x000000c800f49947 */ /* 0x002fea0003800000 */
.L_x_13745:
[----:B------:R-:W-:Y:S01]  /*4ec0*/  R2UR UR23, R2 ;  /* 0x00000000021772ca */ /* 0x000fe200000e0000 */
[----:B------:R-:W-:Y:S01]  /*4ed0*/  WARPGROUP.ARRIVE ;  /* 0x00000000000079c5 */ /* 0x000fe20000000000 */
[----:B------:R-:W-:Y:S01]  /*4ee0*/  UMOV UR39, 0x80000020 ;  /* 0x8000002000277882 */ /* 0x000fe20000000000 */
[----:B------:R-:W-:Y:S01]  /*4ef0*/  UMOV UR8, UR36 ;  /* 0x0000002400087c82 */ /* 0x000fe20008000000 */
[----:B------:R-:W-:Y:S01]  /*4f00*/  UMOV UR9, UR37 ;  /* 0x0000002500097c82 */ /* 0x000fe20008000000 */
[----:B------:R-:W-:Y:S01]  /*4f10*/  UMOV UR11, 0x80000020 ;  /* 0x80000020000b7882 */ /* 0x000fe20000000000 */
[----:B------:R-:W-:Y:S01]  /*4f20*/  UMOV UR12, UR36 ;  /* 0x00000024000c7c82 */ /* 0x000fe20008000000 */
[----:B------:R-:W-:Y:S01]  /*4f30*/  UMOV UR13, UR37 ;  /* 0x00000025000d7c82 */ /* 0x000fe20008000000 */
[----:B------:R-:W-:Y:S01]  /*4f40*/  UMOV UR15, 0x80000020 ;  /* 0x80000020000f7882 */ /* 0x000fe20000000000 */
[----:B------:R-:W-:-:S04]  /*4f50*/  UMOV UR7, 0x80000020 ;  /* 0x8000002000077882 */ /* 0x000fc80000000000 */
[----:B------:R-:W-:-:S04]  /*4f60*/  UIMAD UR23, UR41, 0x280, UR23 ;  /* 0x00000280291778a4 */ /* 0x000fc8000f8e0217 */
[----:B------:R-:W-:Y:S02]  /*4f70*/  UIADD3 UR10, UR23, 0x80, URZ ;  /* 0x00000080170a7890 */ /* 0x000fe4000fffe03f */
[----:B------:R-:W-:Y:S02]  /*4f80*/  UIADD3 UR14, UR23, 0x100, URZ ;  /* 0x00000100170e7890 */ /* 0x000fe4000fffe03f */
[----:B------:R-:W-:Y:S01]  /*4f90*/  UMOV UR38, UR23 ;  /* 0x0000001700267c82 */ /* 0x000fe20008000000 */
[----:B------:R-:W-:Y:S01]  /*4fa0*/  UIADD3 UR6, UR23, 0x200, URZ ;  /* 0x0000020017067890 */ /* 0x000fe2000fffe03f */
        /* <DEDUP_REMOVED lines=49> */
.L_x_13747:
[----:B------:R-:W-:Y:S01]  /*52c0*/  ULEA UR9, UR21, UR20, 0x3 ;  /* 0x0000001415097291 */ /* 0x000fe2000f8e183f */
[----:B01----:R-:W-:-:S05]  /*52d0*/  IMAD.U32 R7, RZ, RZ, UR22 ;  /* 0x00000016ff077e24 */ /* 0x003fca000f8e00ff */
[----:B------:R-:W-:-:S04]  /*52e0*/  SHF.L.U32 R7, R7, 0x1f, RZ ;  /* 0x0000001f07077819 */ /* 0x000fc800000006ff */
[----:B------:R0:W1:Y:S01]  /*52f0*/  SYNCS.PHASECHK.TRANS64.TRYWAIT P1, [UR9+0x13250], R7 ;  /* 0x01325007ff0075a7 */ /* 0x0000620008020149 */
[----:B------:R-:W-:Y:S05]  /*5300*/  @!P0 BRA `(.L_x_13748) ;  /* 0x0000000000048947 */ /* 0x000fea0003800000 */
[----:B------:R-:W-:Y:S01]  /*5310*/  BPT.TRAP 0x1 ;  /* 0x000000040000795c */ /* 0x000fe20000300000 */
.L_x_13748:
[----:B-1----:R-:W-:Y:S05]  /*5320*/  @P1 BRA `(.L_x_13749) ;  /* 0x0000000000081947 */ /* 0x002fea0003800000 */
[----:B------:R-:W1:Y:S02]  /*5330*/  SYNCS.PHASECHK.TRANS64.TRYWAIT P1, [UR9+0x13250], R7 ;  /* 0x01325007ff0075a7 */ /* 0x000e640008020149 */
[----:B-1----:R-:W-:Y:S05]  /*5340*/  @!P1 BRA `(.L_x_13750) ;  /* 0x000000c400e89947 */ /* 0x002fea0003800000 */
.L_x_13749:
        /* <DEDUP_REMOVED lines=28> */
[----:B------:R-:W-:Y:S03]  /*5510*/  QGMMA.64x64x32.F32.E4M3.E4M3 R24, R144, gdesc[UR4], R24, gsb0 ;  /* 0x00e0000490187df3 */ /* 0x000fe60008000818 */
[----:B------:R-:W-:Y:S02]  /*5520*/  WARPGROUP.DEPBAR.LE gsb0, 0x0 ;  /* 0x00008000000079c5 */ /* 0x000fe40000010000 */
[----:B------:R-:W-:Y:S05]  /*5530*/  @!P0 BRA `(.L_x_13751) ;  /* 0x0000000000048947 */ /* 0x000fea0003800000 */
[----:B------:R-:W-:Y:S01]  /*5540*/  BPT.TRAP 0x1 ;  /* 0x000000040000795c */ /* 0x000fe20000300000 */
.L_x_13751:
        /* <DEDUP_REMOVED lines=503> */
.L_x_13752:
        /* <DEDUP_REMOVED lines=81> */
[----:B------:R-:W-:Y:S01]  /*79d0*/  MOV R6, R57 ;  /* 0x0000003900067202 */ /* 0x000fe20000000f00 */
[----:B------:R-:W-:Y:S06]  /*79e0*/  @P1 BRA `(.L_x_13753) ;  /* 0xffffffd000e41947 */ /* 0x000fec000383ffff */
.L_x_13742:
[----:B------:R-:W-:Y:S06]  /*79f0*/  BAR.ARV 0x8, 0x200 ;  /* 0x0208000000007b1d */ /* 0x000fec0000002000 */
[----:B------:R-:W-:Y:S05]  /*7a00*/  @!P0 BRA `(.L_x_13754) ;  /* 0x0000000000048947 */ /* 0x000fea0003800000 */
[----:B------:R-:W-:Y:S01]  /*7a10*/  BPT.TRAP 0x1 ;  /* 0x000000040000795c */ /* 0x000fe20000300000 */
.L_x_13754:
        /* <DEDUP_REMOVED lines=9> */
.L_x_13755:
[----:B-1----:R-:W-:Y:S05]  /*7ab0*/  @P1 BRA `(.L_x_13756) ;  /* 0x0000000000081947 */ /* 0x002fea0003800000 */
[----:B------:R-:W1:Y:S02]  /*7ac0*/  SYNCS.PHASECHK.TRANS64.TRYWAIT P1, [UR5+0x13250], R0 ;  /* 0x01325000ff0075a7 */ /* 0x000e640008020145 */
[----:B-1----:R-:W-:Y:S05]  /*7ad0*/  @!P1 BRA `(.L_x_13757) ;  /* 0x000000a0001c9947 */ /* 0x002fea0003800000 */
.L_x_13756:
        /* <DEDUP_REMOVED lines=12> */
[----:B------:R-:W-:Y:S05]  /*7ba0*/  QGMMA.64x64x32.F32.E4M3.E4M3 R24, R152, gdesc[UR4], R24, gsb0 ;  /* 0x00e0000498187df3 */ /* 0x000fea0008000818 */
        /* <DEDUP_REMOVED lines=9> */
[----:B------:R-:W-:Y:S01]  /*7c40*/  @P1 LEA.HI.X R9, R6, UR11, R5, 0x2, P2 ;  /* 0x0000000b06091c11 */ /* 0x000fe200090f1405 */
[----:B------:R-:W-:-:S04]  /*7c50*/  UIADD3 UR6, UR4, 0x80, URZ ;  /* 0x0000008004067890 */ /* 0x000fc8000fffe03f */
[----:B------:R0:W2:Y:S01]  /*7c60*/  @P1 LDG.E R0, desc[UR54][R8.64] ;  /* 0x0000003608001981 */ /* 0x0000a2000c1e1900 */
        /* <DEDUP_REMOVED lines=11> */
[----:B------:R-:W1:Y:S04]  /*7d20*/  SHFL.BFLY PT, R2, R3, 0x2, 0x1f ;  /* 0x0c401f0003027f89 */ /* 0x000e6800000e0000 */
[----:B------:R-:W3:Y:S01]  /*7d30*/  SHFL.BFLY PT, R7, R4, 0x2, 0x1f ;  /* 0x0c401f0004077f89 */ /* 0x000ee200000e0000 */
[----:B------:R-:W-:Y:S02]  /*7d40*/  WARPGROUP.DEPBAR.LE gsb0, 0x0 ;  /* 0x00008000000079c5 */ /* 0x000fe40000010000 */
[----:B------:R-:W-:-:S06]  /*7d50*/  WARPGROUP.ARRIVE ;  /* 0x00000000000079c5 */ /* 0x000fcc0000000000 */
[----:B------:R-:W-:Y:S01]  /*7d60*/  QGMMA.64x64x32.F32.E4M3.E4M3 R24, R140, gdesc[UR4], R24, gsb0 ;  /* 0x00e000048c187df3 */ /* 0x000fe20008000818 */
[----:B-1----:R-:W-:-:S01]  /*7d70*/  FADD.FTZ R2, R2, R3 ;  /* 0x0000000302027221 */ /* 0x002fc20000010000 */
[----:B------:R-:W-:Y:S01]  /*7d80*/  UIADD3 UR4, UR4, 0x200, URZ ;  /* 0x0000020004047890 */ /* 0x000fe2000fffe03f */
[----:B---3--:R-:W-:-:S01]  /*7d90*/  FADD.FTZ R7, R7, R4 ;  /* 0x0000000407077221 */ /* 0x008fc20000010000 */
[----:B------:R-:W-:Y:S02]  /*7da0*/  UMOV UR7, 0xc0000010 ;  /* 0xc000001000077882 */ /* 0x000fe40000000000 */
[----:B------:R-:W1:Y:S03]  /*7db0*/  SHFL.BFLY PT, R5, R2, 0x1, 0x1f ;  /* 0x0c201f0002057f89 */ /* 0x000e6600000e0000 */
[----:B------:R-:W-:Y:S01]  /*7dc0*/  UMOV UR6, UR4 ;  /* 0x0000000400067c82 */ /* 0x000fe20008000000 */
[----:B------:R-:W0:Y:S01]  /*7dd0*/  SHFL.BFLY PT, R6, R7, 0x1, 0x1f ;  /* 0x0c201f0007067f89 */ /* 0x000e2200000e0000 */
[----:B------:R-:W-:-:S02]  /*7de0*/  IMAD.MOV.U32 R3, RZ, RZ, RZ ;  /* 0x000000ffff037224 */ /* 0x000fc400078e00ff */
[----:B-1----:R-:W-:Y:S01]  /*7df0*/  FADD.FTZ R5, R2, R5 ;  /* 0x0000000502057221 */ /* 0x002fe20000010000 */
[----:B0-----:R-:W-:-:S04]  /*7e00*/  FADD.FTZ R8, R7, R6 ;  /* 0x0000000607087221 */ /* 0x001fc80000010000 */
        /* <DEDUP_REMOVED lines=29> */
.L_x_13758:
        /* <DEDUP_REMOVED lines=42> */
.L_x_13734:
        /* <DEDUP_REMOVED lines=16> */
[----:B------:R-:W1:Y:S03]  /*8380*/  S2R R29, SR_SWINHI ;  /* 0x00000000001d7919 */ /* 0x000e660000002f00 */
[----:B------:R-:W3:Y:S01]  /*8390*/  LDL R69, [R1+0x34] ;  /* 0x0000340001457983 */ /* 0x000ee20000100800 */
[----:B0-----:R-:W-:-:S05]  /*83a0*/  IMAD.SHL.U32 R2, R24, 0x4, RZ ;  /* 0x0000000418027824 */ /* 0x001fca00078e00ff */
[----:B------:R-:W-:Y:S01]  /*83b0*/  LOP3.LUT R2, R2, 0xc, RZ, 0xc0, !PT ;  /* 0x0000000c02027812 */ /* 0x000fe200078ec0ff */
[----:B------:R-:W-:Y:S03]  /*83c0*/  BAR.SYNC.DEFER_BLOCKING 0x1, 0x180 ;  /* 0x0046000000007b1d */ /* 0x000fe60000010000 */
[----:B------:R-:W-:-:S05]  /*83d0*/  IADD3 R2, P0, R2, UR8, RZ ;  /* 0x0000000802027c10 */ /* 0x000fca000ff1e0ff */
[----:B------:R-:W-:Y:S01]  /*83e0*/  IMAD.X R3, RZ, RZ, UR9, P0 ;  /* 0x00000009ff037e24 */ /* 0x000fe200080e06ff */
[----:B------:R-:W-:Y:S02]  /*83f0*/  MOV R42, R0 ;  /* 0x00000000002a7202 */ /* 0x000fe40000000f00 */
[----:B-1----:R-:W-:Y:S01]  /*8400*/  MOV R43, R29 ;  /* 0x0000001d002b7202 */ /* 0x002fe20000000f00 */
[----:B------:R-:W-:Y:S01]  /*8410*/  ULDC.64 UR8, c[0x0][0xc00] ;  /* 0x0003000000087ab9 */ /* 0x000fe20000000a00 */
[----:B------:R2:W4:Y:S01]  /*8420*/  LDG.E.CONSTANT R25, desc[UR54][R2.64] ;  /* 0x0000003602197981 */ /* 0x000522000c1e9900 */
[----:B------:R-:W-:-:S04]  /*8430*/  LOP3.LUT P0, R24, R24, 0x3, RZ, 0xc0, !PT ;  /* 0x0000000318187812 */ /* 0x000fc8000780c0ff */
        /* <DEDUP_REMOVED lines=32> */
[----:B--2---:R-:W-:-:S03]  /*8640*/  IMAD.WIDE R2, R32, 0x2, R42 ;  /* 0x0000000220027825 */ /* 0x004fc600078e022a */
[C---:B------:R-:W-:Y:S02]  /*8650*/  IADD3 R9, P3, R2.reuse, 0x20, RZ ;  /* 0x0000002002097810 */ /* 0x040fe40007f7e0ff */
[C---:B------:R-:W-:Y:S02]  /*8660*/  LOP3.LUT R7, R2.reuse, 0x380, RZ, 0xc0, !PT ;  /* 0x0000038002077812 */ /* 0x040fe400078ec0ff */
[C---:B------:R-:W-:Y:S02]  /*8670*/  IADD3 R11, P2, R2.reuse, 0x40, RZ ;  /* 0x00000040020b7810 */ /* 0x040fe40007f5e0ff */
[----:B------:R-:W-:Y:S02]  /*8680*/  LOP3.LUT R8, R9, 0x380, RZ, 0xc0, !PT ;  /* 0x0000038009087812 */ /* 0x000fe400078ec0ff */
[----:B------:R-:W-:Y:S02]  /*8690*/  IADD3 R34, P1, R2, 0x60, RZ ;  /* 0x0000006002227810 */ /* 0x000fe40007f3e0ff */
[----:B------:R-:W-:-:S02]  /*86a0*/  SHF.R.U64 R7, R7, 0x3, RZ ;  /* 0x0000000307077819 */ /* 0x000fc400000012ff */
[----:B------:R-:W-:Y:S02]  /*86b0*/  SEL R32, R14, R13, P0 ;  /* 0x0000000d0e207207 */ /* 0x000fe40000000000 */
[----:B------:R-:W-:Y:S02]  /*86c0*/  LOP3.LUT R4, R11, 0x380, RZ, 0xc0, !PT ;  /* 0x000003800b047812 */ /* 0x000fe400078ec0ff */
[----:B------:R-:W-:Y:S02]  /*86d0*/  SHF.R.U64 R8, R8, 0x3, RZ ;  /* 0x0000000308087819 */ /* 0x000fe400000012ff */
[----:B------:R-:W-:Y:S02]  /*86e0*/  LOP3.LUT R13, R34, 0x380, RZ, 0xc0, !PT ;  /* 0x00000380220d7812 */ /* 0x000fe400078ec0ff */
[----:B------:R-:W-:Y:S02]  /*86f0*/  LOP3.LUT R2, R7, R2, RZ, 0x3c, !PT ;  /* 0x0000000207027212 */ /* 0x000fe400078e3cff */
[----:B------:R-:W-:Y:S01]  /*8700*/  SHF.R.U64 R4, R4, 0x3, RZ ;  /* 0x0000000304047819 */ /* 0x000fe200000012ff */
[--C-:B------:R-:W-:Y:S01]  /*8710*/  IMAD.X R5, RZ, RZ, R3.reuse, P1 ;  /* 0x000000ffff057224 */ /* 0x100fe200008e0603 */
[----:B------:R-:W-:Y:S01]  /*8720*/  LOP3.LUT R8, R8, R9, RZ, 0x3c, !PT ;  /* 0x0000000908087212 */ /* 0x000fe200078e3cff */
[----:B------:R-:W-:Y:S01]  /*8730*/  IMAD.X R7, RZ, RZ, R3, P2 ;  /* 0x000000ffff077224 */ /* 0x000fe200010e0603 */
[----:B------:R-:W-:-:S02]  /*8740*/  SHF.R.U64 R13, R13, 0x3, RZ ;  /* 0x000000030d0d7819 */ /* 0x000fc400000012ff */
[-C--:B------:R-:W-:Y:S02]  /*8750*/  IADD3.X R9, RZ, R3.reuse, RZ, P3, !PT ;  /* 0x00000003ff097210 */ /* 0x080fe40001ffe4ff */
[----:B------:R-:W-:Y:S02]  /*8760*/  MOV R67, R2 ;  /* 0x0000000200437202 */ /* 0x000fe40000000f00 */
[----:B------:R-:W-:Y:S02]  /*8770*/  LOP3.LUT R6, R4, R11, RZ, 0x3c, !PT ;  /* 0x0000000b04067212 */ /* 0x000fe400078e3cff */
[----:B------:R-:W-:Y:S02]  /*8780*/  LOP3.LUT R4, R13, R34, RZ, 0x3c, !PT ;  /* 0x000000220d047212 */ /* 0x000fe400078e3cff */
[----:B------:R-:W-:Y:S02]  /*8790*/  SEL R14, R46, R47, P0 ;  /* 0x0000002f2e0e7207 */ /* 0x000fe40000000000 */
[----:B----4-:R-:W-:Y:S01]  /*87a0*/  LOP3.LUT R3, R25, 0x2, RZ, 0x3c, !PT ;  /* 0x0000000219037812 */ /* 0x010fe200078e3cff */
[----:B------:R-:W-:Y:S01]  /*87b0*/  SHFL.IDX PT, R46, R96, R25, 0x1c1f ;  /* 0x001c1f19602e7589 */ /* 0x000fe200000e0000 */
[----:B------:R-:W-:-:S03]  /*87c0*/  MOV R64, R4 ;  /* 0x0000000400407202 */ /* 0x000fc60000000f00 */
[----:B------:R-:W0:Y:S01]  /*87d0*/  SHFL.IDX PT, R47, R92, R3, 0x1c1f ;  /* 0x001c1f035c2f7589 */ /* 0x000e2200000e0000 */
[----:B------:R-:W-:-:S03]  /*87e0*/  MOV R65, R6 ;  /* 0x0000000600417202 */ /* 0x000fc60000000f00 */
[----:B------:R-:W-:Y:S01]  /*87f0*/  SHFL.IDX PT, R38, R70, R25, 0x1c1f ;  /* 0x001c1f1946267589 */ /* 0x000fe200000e0000 */
[----:B------:R-:W-:-:S03]  /*8800*/  MOV R66, R8 ;  /* 0x0000000800427202 */ /* 0x000fc60000000f00 */
[----:B------:R-:W1:Y:S04]  /*8810*/  SHFL.IDX PT, R39, R62, R3, 0x1c1f ;  /* 0x001c1f033e277589 */ /* 0x000e6800000e0000 */
[----:B------:R-:W-:Y:S04]  /*8820*/  SHFL.IDX PT, R52, R88, R25, 0x1c1f ;  /* 0x001c1f1958347589 */ /* 0x000fe800000e0000 */
[----:B------:R-:W2:Y:S04]  /*8830*/  SHFL.IDX PT, R53, R84, R3, 0x1c1f ;  /* 0x001c1f0354357589 */ /* 0x000ea800000e0000 */
[----:B------:R0:W-:Y:S04]  /*8840*/  SHFL.IDX PT, R34, R44, R25, 0x1c1f ;  /* 0x001c1f192c227589 */ /* 0x0001e800000e0000 */
[----:B------:R1:W4:Y:S04]  /*8850*/  SHFL.IDX PT, R35, R40, R3, 0x1c1f ;  /* 0x001c1f0328237589 */ /* 0x00032800000e0000 */
[----:B------:R-:W-:Y:S04]  /*8860*/  SHFL.IDX PT, R2, R98, R25, 0x1c1f ;  /* 0x001c1f1962027589 */ /* 0x000fe800000e0000 */
[----:B------:R-:W-:Y:S04]  /*8870*/  SHFL.IDX PT, R48, R48, R25, 0x1c1f ;  /* 0x001c1f1930307589 */ /* 0x000fe800000e0000 */
[----:B------:R-:W3:Y:S04]  /*8880*/  SHFL.IDX PT, R5, R94, R3, 0x1c1f ;  /* 0x001c1f035e057589 */ /* 0x000ee800000e0000 */
[----:B------:R-:W-:Y:S04]  /*8890*/  SHFL.IDX PT, R10, R10, R25, 0x1c1f ;  /* 0x001c1f190a0a7589 */ /* 0x000fe800000e0000 */
[----:B------:R-:W3:Y:S04]  /*88a0*/  SHFL.IDX PT, R49, R78, R3, 0x1c1f ;  /* 0x001c1f034e317589 */ /* 0x000ee800000e0000 */
[----:B------:R-:W-:Y:S04]  /*88b0*/  SHFL.IDX PT, R28, R28, R25, 0x1c1f ;  /* 0x001c1f191c1c7589 */ /* 0x000fe800000e0000 */
[----:B------:R-:W3:Y:S04]  /*88c0*/  SHFL.IDX PT, R13, R68, R3, 0x1c1f ;  /* 0x001c1f03440d7589 */ /* 0x000ee800000e0000 */
[----:B------:R-:W3:Y:S04]  /*88d0*/  SHFL.IDX PT, R29, R32, R3, 0x1c1f ;  /* 0x001c1f03201d7589 */ /* 0x000ee800000e0000 */
[----:B------:R-:W-:Y:S04]  /*88e0*/  SHFL.IDX PT, R4, R90, R25, 0x1c1f ;  /* 0x001c1f195a047589 */ /* 0x000fe800000e0000 */
[----:B------:R-:W-:Y:S04]  /*88f0*/  SHFL.IDX PT, R60, R60, R25, 0x1c1f ;  /* 0x001c1f193c3c7589 */ /* 0x000fe800000e0000 */
[----:B------:R-:W3:Y:S04]  /*8900*/  SHFL.IDX PT, R7, R86, R3, 0x1c1f ;  /* 0x001c1f0356077589 */ /* 0x000ee800000e0000 */
[----:B------:R-:W-:Y:S04]  /*8910*/  SHFL.IDX PT, R12, R12, R25, 0x1c1f ;  /* 0x001c1f190c0c7589 */ /* 0x000fe800000e0000 */
[----:B------:R-:W3:Y:S04]  /*8920*/  SHFL.IDX PT, R61, R72, R3, 0x1c1f ;  /* 0x001c1f03483d7589 */ /* 0x000ee800000e0000 */
[----:B------:R-:W3:Y:S04]  /*8930*/  SHFL.IDX PT, R15, R56, R3, 0x1c1f ;  /* 0x001c1f03380f7589 */ /* 0x000ee800000e0000 */
[----:B------:R-:W-:Y:S04]  /*8940*/  SHFL.IDX PT, R6, R82, R25, 0x1c1f ;  /* 0x001c1f1952067589 */ /* 0x000fe800000e0000 */
[----:B------:R-:W3:Y:S04]  /*8950*/  SHFL.IDX PT, R9, R80, R3, 0x1c1f ;  /* 0x001c1f0350097589 */ /* 0x000ee800000e0000 */
[----:B------:R-:W-:Y:S04]  /*8960*/  SHFL.IDX PT, R14, R14, R25, 0x1c1f ;  /* 0x001c1f190e0e7589 */ /* 0x000fe800000e0000 */
[----:B------:R4:W3:Y:S04]  /*8970*/  SHFL.IDX PT, R21, R36, R3, 0x1c1f ;  /* 0x001c1f0324157589 */ /* 0x0008e800000e0000 */
[----:B------:R-:W-:Y:S04]  /*8980*/  SHFL.IDX PT, R8, R76, R25, 0x1c1f ;  /* 0x001c1f194c087589 */ /* 0x000fe800000e0000 */
[----:B------:R-:W-:Y:S04]  /*8990*/  SHFL.IDX PT, R24, R24, R25, 0x1c1f ;  /* 0x001c1f1918187589 */ /* 0x000fe800000e0000 */
[----:B------:R-:W3:Y:S04]  /*89a0*/  SHFL.IDX PT, R11, R74, R3, 0x1c1f ;  /* 0x001c1f034a0b7589 */ /* 0x000ee800000e0000 */
[----:B------:R-:W-:Y:S04]  /*89b0*/  SHFL.IDX PT, R26, R26, R25, 0x1c1f ;  /* 0x001c1f191a1a7589 */ /* 0x000fe800000e0000 */
[----:B------:R-:W-:Y:S04]  /*89c0*/  SHFL.IDX PT, R27, R30, R3, 0x1c1f ;  /* 0x001c1f031e1b7589 */ /* 0x000fe800000e0000 */
[----:B------:R-:W3:Y:S01]  /*89d0*/  SHFL.IDX PT, R63, R20, R3, 0x1c1f ;  /* 0x001c1f03143f7589 */ /* 0x000ee200000e0000 */
[----:B0-----:R-:W-:-:S02]  /*89e0*/  SEL R44, R46, R47, P0 ;  /* 0x0000002f2e2c7207 */ /* 0x001fc40000000000 */
[----:B-1----:R-:W-:Y:S02]  /*89f0*/  SEL R40, R38, R39, P0 ;  /* 0x0000002726287207 */ /* 0x002fe40000000000 */
[----:B------:R-:W-:Y:S02]  /*8a00*/  SEL R46, R47, R46, P0 ;  /* 0x0000002e2f2e7207 */ /* 0x000fe40000000000 */
[----:B--2---:R-:W-:Y:S02]  /*8a10*/  SEL R50, R52, R53, P0 ;  /* 0x0000003534327207 */ /* 0x004fe40000000000 */
[----:B------:R-:W-:Y:S02]  /*8a20*/  SEL R38, R39, R38, P0 ;  /* 0x0000002627267207 */ /* 0x000fe40000000000 */
[----:B----4-:R-:W-:Y:S02]  /*8a30*/  SEL R36, R34, R35, P0 ;  /* 0x0000002322247207 */ /* 0x010fe40000000000 */
[----:B---3--:R-:W-:-:S02]  /*8a40*/  SEL R45, R2, R5, P0 ;  /* 0x00000005022d7207 */ /* 0x008fc40000000000 */
        /* <DEDUP_REMOVED lines=41> */
[----:B------:R-:W-:Y:S04]  /*8ce0*/  STSM.16.M88.4 [R67], R4 ;  /* 0x0000000443007844 */ /* 0x000fe80000000200 */
[----:B------:R-:W-:Y:S04]  /*8cf0*/  STSM.16.M88.4 [R66], R8 ;  /* 0x0000000842007844 */ /* 0x000fe80000000200 */
[----:B------:R-:W-:Y:S04]  /*8d00*/  STSM.16.M88.4 [R65], R12 ;  /* 0x0000000c41007844 */ /* 0x000fe80000000200 */
[----:B------:R0:W-:Y:S01]  /*8d10*/  STSM.16.M88.4 [R64], R24 ;  /* 0x0000001840007844 */ /* 0x0001e20000000200 */
[----:B------:R-:W-:Y:S01]  /*8d20*/  BAR.SYNC.DEFER_BLOCKING 0x1, 0x180 ;  /* 0x0046000000007b1d */ /* 0x000fe20000010000 */
[----:B------:R-:W-:-:S04]  /*8d30*/  ISETP.NE.U32.AND P0, PT, RZ, UR10, PT ;  /* 0x0000000aff007c0c */ /* 0x000fc8000bf05070 */
[----:B------:R-:W-:Y:S01]  /*8d40*/  ISETP.NE.AND.EX P0, PT, RZ, UR11, PT, P0 ;  /* 0x0000000bff007c0c */ /* 0x000fe2000bf05300 */
[----:B------:R-:W-:Y:S02]  /*8d50*/  IMAD.U32 R62, RZ, RZ, UR8 ;  /* 0x00000008ff3e7e24 */ /* 0x000fe4000f8e00ff */
[----:B------:R-:W-:Y:S01]  /*8d60*/  IMAD.U32 R63, RZ, RZ, UR9 ;  /* 0x00000009ff3f7e24 */ /* 0x000fe2000f8e00ff */
[----:B------:R-:W-:Y:S01]  /*8d70*/  ULDC.64 UR8, c[0x0][0xc08] ;  /* 0x0003020000087ab9 */ /* 0x000fe20000000a00 */
[----:B0-----:R-:W0:Y:S08]  /*8d80*/  LDC R64, c[0x0][0xbe8] ;  /* 0x0002fa00ff407b82 */ /* 0x001e300000000800 */
[----:B------:R-:W2:Y:S01]  /*8d90*/  @P0 LDG.E R30, desc[UR54][R62.64] ;  /* 0x000000363e1e0981 */ /* 0x000ea2000c1e1900 */
[----:B------:R-:W-:-:S04]  /*8da0*/  UISETP.NE.U32.AND UP0, UPT, UR8, URZ, UPT ;  /* 0x0000003f0800728c */ /* 0x000fc8000bf05070 */
[----:B------:R-:W-:Y:S01]  /*8db0*/  UISETP.NE.AND.EX UP0, UPT, UR9, URZ, UPT, UP0 ;  /* 0x0000003f0900728c */ /* 0x000fe2000bf05300 */
[----:B0-----:R-:W-:-:S10]  /*8dc0*/  ISETP.NE.AND P1, PT, R64, 0x1, PT ;  /* 0x000000014000780c */ /* 0x001fd40003f25270 */
[----:B------:R-:W-:-:S04]  /*8dd0*/  @UP0 ULEA UR8, UP1, UR43, UR8, 0x2 ;  /* 0x000000082b080291 */ /* 0x000fc8000f82103f */
[----:B------:R-:W-:Y:S01]  /*8de0*/  @UP0 ULEA.HI.X UR9, UR43, UR9, UR44, 0x2, UP1 ;  /* 0x000000092b090291 */ /* 0x000fe200088f142c */
[----:B------:R-:W0:Y:S01]  /*8df0*/  @P1 LDC R6, c[0x0][0xbec] ;  /* 0x0002fb00ff061b82 */ /* 0x000e220000000800 */
[----:B------:R-:W-:Y:S01]  /*8e00*/  UISETP.GT.AND UP1, UPT, UR48, 0x1, UPT ;  /* 0x000000013000788c */ /* 0x000fe2000bf24270 */
[----:B------:R-:W-:-:S06]  /*8e10*/  UMOV UR16, 0x9b8 ;  /* 0x000009b800107882 */ /* 0x000fcc0000000000 */
[----:B------:R-:W1:Y:S01]  /*8e20*/  @P1 LDC R11, c[0x0][0xbf0] ;  /* 0x0002fc00ff0b1b82 */ /* 0x000e620000000800 */
        /* <DEDUP_REMOVED lines=24> */
[----:B------:R-:W-:Y:S01]  /*8fb0*/  MOV R7, R13 ;  /* 0x0000000d00077202 */ /* 0x000fe20000000f00 */
[----:B------:R-:W-:Y:S01]  /*8fc0*/  UIADD3 UR9, UR9, UR10, URZ ;  /* 0x0000000a09097290 */ /* 0x000fe2000fffe03f */
[----:B-1----:R-:W-:Y:S01]  /*8fd0*/  @P1 SHF.R.U32.HI R7, RZ, R11, R4 ;  /* 0x0000000bff071219 */ /* 0x002fe20000011604 */
        /* <DEDUP_REMOVED lines=25> */
[----:B------:R-:W-:Y:S01]  /*9170*/  LEA R8, P2, R4, UR10, 0x2 ;  /* 0x0000000a04087c11 */ /* 0x000fe2000f8410ff */
[----:B------:R-:W-:-:S03]  /*9180*/  IMAD.U32 R11, RZ, RZ, UR45 ;  /* 0x0000002dff0b7e24 */ /* 0x000fc6000f8e00ff */
[----:B------:R-:W-:Y:S01]  /*9190*/  LEA.HI.X R10, R4, UR11, R5, 0x2, P2 ;  /* 0x0000000b040a7c11 */ /* 0x000fe200090f1405 */
[----:B------:R-:W-:Y:S08]  /*91a0*/  @P4 BRA `(.L_x_13761) ;  /* 0x0000000000104947 */ /* 0x000ff00003800000 */
[----:B------:R-:W-:Y:S05]  /*91b0*/  @!P0 BRA `(.L_x_13761) ;  /* 0x00000000000c8947 */ /* 0x000fea0003800000 */
[----:B------:R-:W2:Y:S04]  /*91c0*/  LDG.E R4, desc[UR54][R62.64] ;  /* 0x000000363e047981 */ /* 0x000ea8000c1e1900 */
[----:B-----5:R-:W2:Y:S02]  /*91d0*/  LDG.E R9, desc[UR54][R62.64+0x4] ;  /* 0x000004363e097981 */ /* 0x020ea4000c1e1900 */
[----:B--2---:R-:W-:-:S07]  /*91e0*/  IADD3 R9, -R4, R9, RZ ;  /* 0x0000000904097210 */ /* 0x004fce0007ffe1ff */
.L_x_13761:
        /* <DEDUP_REMOVED lines=30> */
[----:B------:R-:W-:-:S04]  /*93d0*/  IMAD R3, R62, 0x40, R17 ;  /* 0x000000403e037824 */ /* 0x000fc800078e0211 */
[----:B------:R-:W-:-:S03]  /*93e0*/  IMAD.WIDE R42, R3, 0x2, R42 ;  /* 0x00000002032a7825 */ /* 0x000fc600078e022a */
[C---:B------:R-:W-:Y:S02]  /*93f0*/  IADD3 R9, P0, R42.reuse, 0x1800, RZ ;  /* 0x000018002a097810 */ /* 0x040fe40007f1e0ff */
[C---:B------:R-:W-:Y:S02]  /*9400*/  IADD3 R13, P2, R42.reuse, 0x3000, RZ ;  /* 0x000030002a0d7810 */ /* 0x040fe40007f5e0ff */
[----:B0-----:R-:W-:Y:S02]  /*9410*/  LOP3.LUT R5, R42, 0x380, RZ, 0xc0, !PT ;  /* 0x000003802a057812 */ /* 0x001fe400078ec0ff */
[----:B------:R-:W-:Y:S02]  /*9420*/  LOP3.LUT R8, R9, 0x380, RZ, 0xc0, !PT ;  /* 0x0000038009087812 */ /* 0x000fe400078ec0ff */
[----:B------:R-:W-:Y:S02]  /*9430*/  LOP3.LUT R12, R13, 0x380, RZ, 0xc0, !PT ;  /* 0x000003800d0c7812 */ /* 0x000fe400078ec0ff */
[----:B------:R-:W-:-:S02]  /*9440*/  SHF.R.U64 R5, R5, 0x3, RZ ;  /* 0x0000000305057819 */ /* 0x000fc400000012ff */
[----:B------:R-:W-:Y:S02]  /*9450*/  SHF.R.U64 R8, R8, 0x3, RZ ;  /* 0x0000000308087819 */ /* 0x000fe400000012ff */
[----:B------:R-:W-:Y:S02]  /*9460*/  SHF.R.U64 R12, R12, 0x3, RZ ;  /* 0x000000030c0c7819 */ /* 0x000fe400000012ff */
[----:B------:R-:W-:Y:S01]  /*9470*/  LOP3.LUT R4, R5, R42, RZ, 0x3c, !PT ;  /* 0x0000002a05047212 */ /* 0x000fe200078e3cff */
[--C-:B------:R-:W-:Y:S01]  /*9480*/  IMAD.MOV.U32 R5, RZ, RZ, R43.reuse ;  /* 0x000000ffff057224 */ /* 0x100fe200078e002b */
[----:B------:R-:W-:Y:S01]  /*9490*/  LOP3.LUT R8, R8, R9, RZ, 0x3c, !PT ;  /* 0x0000000908087212 */ /* 0x000fe200078e3cff */
[----:B------:R-:W-:Y:S01]  /*94a0*/  IMAD.X R9, RZ, RZ, R43, P0 ;  /* 0x000000ffff097224 */ /* 0x000fe200000e062b */
[----:B------:R-:W-:Y:S02]  /*94b0*/  LOP3.LUT R12, R12, R13, RZ, 0x3c, !PT ;  /* 0x0000000d0c0c7212 */ /* 0x000fe400078e3cff */
[----:B------:R-:W-:Y:S01]  /*94c0*/  IADD3.X R13, RZ, R43, RZ, P2, !PT ;  /* 0x0000002bff0d7210 */ /* 0x000fe200017fe4ff */
[----:B------:R-:W3:Y:S04]  /*94d0*/  LD.E.128 R4, desc[UR54][R4.64] ;  /* 0x0000003604047980 */ /* 0x000ee8000c101d00 */
[----:B------:R-:W4:Y:S04]  /*94e0*/  LD.E.128 R8, desc[UR54][R8.64] ;  /* 0x0000003608087980 */ /* 0x000f28000c101d00 */
[----:B------:R-:W4:Y:S01]  /*94f0*/  LD.E.128 R12, desc[UR54][R12.64] ;  /* 0x000000360c0c7980 */ /* 0x000f22000c101d00 */
[----:B------:R-:W-:-:S04]  /*9500*/  IADD3 R3, P0, R42, 0x4800, RZ ;  /* 0x000048002a037810 */ /* 0x000fc80007f1e0ff */
[----:B------:R-:W-:Y:S01]  /*9510*/  LOP3.LUT R2, R3, 0x380, RZ, 0xc0, !PT ;  /* 0x0000038003027812 */ /* 0x000fe200078ec0ff */
[----:B------:R-:W-:Y:S01]  /*9520*/  UIMAD UR7, UR12, UR10, URZ ;  /* 0x0000000a0c0772a4 */ /* 0x000fe2000f8e023f */
[----:B------:R-:W-:Y:S02]  /*9530*/  IMAD.U32 R21, RZ, RZ, UR45 ;  /* 0x0000002dff157e24 */ /* 0x000fe4000f8e00ff */
[----:B------:R-:W-:Y:S01]  /*9540*/  SHF.R.U64 R2, R2, 0x3, RZ ;  /* 0x0000000302027819 */ /* 0x000fe200000012ff */
[----:B------:R-:W-:Y:S01]  /*9550*/  UIMAD.WIDE.U32 UR8, UR4, UR10, URZ ;  /* 0x0000000a040872a5 */ /* 0x000fe2000f8e003f */
[----:B------:R-:W-:Y:S01]  /*9560*/  IMAD.X R25, RZ, RZ, R43, P0 ;  /* 0x000000ffff197224 */ /* 0x000fe200000e062b */
[----:B------:R-:W-:Y:S01]  /*9570*/  ULDC.64 UR12, c[0x0][0xaf0] ;  /* 0x0002bc00000c7ab9 */ /* 0x000fe20000000a00 */
[----:B------:R-:W-:Y:S02]  /*9580*/  LOP3.LUT R24, R2, R3, RZ, 0x3c, !PT ;  /* 0x0000000302187212 */ /* 0x000fe400078e3cff */
[----:B------:R-:W0:Y:S01]  /*9590*/  @P1 LDC R3, c[0x0][0xbec] ;  /* 0x0002fb00ff031b82 */ /* 0x000e220000000800 */
[----:B------:R-:W-:Y:S01]  /*95a0*/  UIMAD UR7, UR4, UR11, UR7 ;  /* 0x0000000b040772a4 */ /* 0x000fe2000f8e0207 */
[----:B------:R-:W-:-:S02]  /*95b0*/  IMAD R2, R16, 0x30, R62 ;  /* 0x0000003010027824 */ /* 0x000fc400078e023e */
[----:B------:R-:W-:Y:S01]  /*95c0*/  ULDC.64 UR10, c[0x0][0xae8] ;  /* 0x0002ba00000a7ab9 */ /* 0x000fe20000000a00 */
[----:B------:R-:W-:Y:S01]  /*95d0*/  UIADD3 UR9, UR9, UR7, URZ ;  /* 0x0000000709097290 */ /* 0x000fe2000fffe03f */
[----:B------:R-:W-:Y:S01]  /*95e0*/  IMAD R28, R21, 0xc0, R2 ;  /* 0x000000c0151c7824 */ /* 0x000fe200078e0202 */
[----:B------:R-:W-:Y:S01]  /*95f0*/  USHF.R.S32.HI UR4, URZ, 0x1f, UR43 ;  /* 0x0000001f3f047899 */ /* 0x000fe2000801142b */
[----:B------:R-:W5:Y:S01]  /*9600*/  LD.E.128 R24, desc[UR54][R24.64] ;  /* 0x0000003618187980 */ /* 0x000f62000c101d00 */
[----:B------:R-:W-:Y:S01]  /*9610*/  UIMAD.WIDE.U32 UR8, UR47, UR10, UR8 ;  /* 0x0000000a2f0872a5 */ /* 0x000fe2000f8e0008 */
[----:B------:R-:W-:Y:S01]  /*9620*/  IMAD.MOV.U32 R21, RZ, RZ, R28 ;  /* 0x000000ffff157224 */ /* 0x000fe200078e001c */
[----:B------:R-:W-:Y:S01]  /*9630*/  UIMAD UR4, UR4, UR12, URZ ;  /* 0x0000000c040472a4 */ /* 0x000fe2000f8e023f */
[----:B------:R-:W-:Y:S01]  /*9640*/  @!PT LDS RZ, [RZ] ;  /* 0x00000000fffff984 */ /* 0x000fe20000000800 */
[----:B------:R-:W-:Y:S01]  /*9650*/  @!PT LDS RZ, [RZ] ;  /* 0x00000000fffff984 */ /* 0x000fe20000000800 */
[----:B------:R-:W-:Y:S01]  /*9660*/  @!PT LDS RZ, [RZ] ;  /* 0x00000000fffff984 */ /* 0x000fe20000000800 */
[----:B------:R-:W-:Y:S01]  /*9670*/  @!PT LDS RZ, [RZ] ;  /* 0x00000000fffff984 */ /* 0x000fe20000000800 */
[----:B------:R1:W-:Y:S06]  /*9680*/  MEMBAR.ALL.CTA ;  /* 0x0000000000007992 */ /* 0x0003ec0000008000 */
[----:B-1----:R-:W1:Y:S01]  /*9690*/  FENCE.VIEW.ASYNC.S ;  /* 0x00000000000073c6 */ /* 0x002e620000000000 */
[----:B------:R-:W-:Y:S01]  /*96a0*/  UIMAD UR9, UR47, UR11, UR9 ;  /* 0x0000000b2f0972a4 */ /* 0x000fe2000f8e0209 */
[----:B------:R-:W-:Y:S01]  /*96b0*/  IADD3 R0, R0, 0x13220, RZ ;  /* 0x0001322000007810 */ /* 0x000fe20007ffe0ff */
[----:B------:R-:W-:-:S02]  /*96c0*/  UIMAD UR4, UR43, UR13, UR4 ;  /* 0x0000000d2b0472a4 */ /* 0x000fc4000f8e0204 */
[----:B------:R-:W-:Y:S01]  /*96d0*/  UIMAD.WIDE.U32 UR8, UR43, UR12, UR8 ;  /* 0x0000000c2b0872a5 */ /* 0x000fe2000f8e0008 */
[----:B------:R-:W-:Y:S01]  /*96e0*/  PRMT R0, RZ, 0x654, R0 ;  /* 0x00000654ff007816 */ /* 0x000fe20000000000 */
[----:B------:R-:W-:Y:S02]  /*96f0*/  ULDC.64 UR10, c[0x0][0xae0] ;  /* 0x0002b800000a7ab9 */ /* 0x000fe40000000a00 */
[----:B------:R-:W-:Y:S01]  /*9700*/  UIADD3 UR4, UR9, UR4, URZ ;  /* 0x0000000409047290 */ /* 0x000fe2000fffe03f */
[----:B0-----:R-:W-:Y:S01]  /*9710*/  @P1 IMAD.HI.U32 R2, R28, R3, RZ ;  /* 0x000000031c021227 */ /* 0x001fe200078e00ff */
[----:B------:R-:W-:-:S04]  /*9720*/  MOV R3, UR9 ;  /* 0x0000000900037c02 */ /* 0x000fc80008000f00 */
[----:B------:R-:W-:Y:S01]  /*9730*/  IMAD.U32 R3, RZ, RZ, UR4 ;  /* 0x00000004ff037e24 */ /* 0x000fe2000f8e00ff */
[----:B--2---:R-:W-:Y:S01]  /*9740*/  @P1 SHF.R.U32.HI R21, RZ, R29, R2 ;  /* 0x0000001dff151219 */ /* 0x004fe20000011602 */
[----:B------:R-:W-:Y:S01]  /*9750*/  IMAD.U32 R2, RZ, RZ, UR8 ;  /* 0x00000008ff027e24 */ /* 0x000fe2000f8e00ff */
[----:B------:R-:W-:Y:S01]  /*9760*/  ULDC.64 UR8, c[0x0][0xad8] ;  /* 0x0002b60000087ab9 */ /* 0x000fe20000000a00 */
[----:B------:R-:W-:Y:S01]  /*9770*/  ULDC UR4, c[0x0][0xac8] ;  /* 0x0002b20000047ab9 */ /* 0x000fe20000000800 */
[--C-:B------:R-:W-:Y:S01]  /*9780*/  SHF.R.S32.HI R20, RZ, 0x1f, R21.reuse ;  /* 0x0000001fff147819 */ /* 0x100fe20000011415 */
[----:B------:R-:W-:Y:S02]  /*9790*/  IMAD.MOV R29, RZ, RZ, -R21 ;  /* 0x000000ffff1d7224 */ /* 0x000fe400078e0a15 */
[----:B------:R-:W-:Y:S01]  /*97a0*/  IMAD.WIDE.U32 R2, R21, UR10, R2 ;  /* 0x0000000a15027c25 */ /* 0x000fe2000f8e0002 */
[----:B-1----:R2:W-:Y:S03]  /*97b0*/  SYNCS.ARRIVE.TRANS64.RED.A1T0 RZ, [R0+URZ], RZ ;  /* 0x000000ff00ff79a7 */ /* 0x0025e6000810043f */
[----:B------:R-:W-:-:S02]  /*97c0*/  IMAD R20, R20, UR10, RZ ;  /* 0x0000000a14147c24 */ /* 0x000fc4000f8e02ff */
[----:B------:R-:W-:Y:S02]  /*97d0*/  IMAD R29, R64, R29, R28 ;  /* 0x0000001d401d7224 */ /* 0x000fe400078e021c */
[----:B------:R-:W-:-:S03]  /*97e0*/  IMAD R33, R21, UR11, R20 ;  /* 0x0000000b15217c24 */ /* 0x000fc6000f8e0214 */
[----:B------:R-:W-:Y:S01]  /*97f0*/  SHF.R.S32.HI R20, RZ, 0x1f, R29 ;  /* 0x0000001fff147819 */ /* 0x000fe2000001141d */
[----:B------:R-:W-:Y:S02]  /*9800*/  IMAD.IADD R3, R3, 0x1, R33 ;  /* 0x0000000103037824 */ /* 0x000fe400078e0221 */
[----:B------:R-:W-:Y:S02]  /*9810*/  IMAD.U32 R33, RZ, RZ, UR45 ;  /* 0x0000002dff217e24 */ /* 0x000fe4000f8e00ff */
[----:B------:R-:W-:Y:S02]  /*9820*/  IMAD R20, R20, UR8, RZ ;  /* 0x0000000814147c24 */ /* 0x000fe4000f8e02ff */
[----:B------:R-:W-:-:S04]  /*9830*/  IMAD.WIDE.U32 R2, R29, UR8, R2 ;  /* 0x000000081d027c25 */ /* 0x000fc8000f8e0002 */
[----:B------:R-:W-:Y:S01]  /*9840*/  IMAD R21, R29, UR9, R20 ;  /* 0x000000091d157c24 */ /* 0x000fe2000f8e0214 */
[----:B------:R-:W-:Y:S01]  /*9850*/  ULDC.64 UR8, c[0x0][0xa80] ;  /* 0x0002a00000087ab9 */ /* 0x000fe20000000a00 */
[----:B------:R-:W-:Y:S01]  /*9860*/  IMAD R33, R33, 0xc0, R62 ;  /* 0x000000c021217824 */ /* 0x000fe200078e023e */
[C---:B------:R-:W-:Y:S01]  /*9870*/  LEA R32, P0, R2.reuse, UR8, 0x1 ;  /* 0x0000000802207c11 */ /* 0x040fe2000f8008ff */
[----:B------:R-:W-:Y:S01]  /*9880*/  IMAD.IADD R3, R3, 0x1, R21 ;  /* 0x0000000103037824 */ /* 0x000fe200078e0215 */
[----:B------:R-:W-:Y:S01]  /*9890*/  SHF.R.S32.HI R62, RZ, 0x1f, R17 ;  /* 0x0000001fff3e7819 */ /* 0x000fe20000011411 */
[C---:B------:R-:W-:Y:S02]  /*98a0*/  VIADD R21, R33.reuse, 0x60 ;  /* 0x0000006021157836 */ /* 0x040fe40000000000 */
[----:B------:R-:W0:Y:S01]  /*98b0*/  SHFL.IDX PT, R20, R32, 0x1, 0x181f ;  /* 0x00381f0020147f89 */ /* 0x000e2200000e0000 */
[----:B------:R-:W-:Y:S01]  /*98c0*/  LEA.HI.X R34, R2, UR9, R3, 0x1, P0 ;  /* 0x0000000902227c11 */ /* 0x000fe200080f0c03 */
[----:B------:R-:W-:Y:S01]  /*98d0*/  VIADD R3, R33, 0x30 ;  /* 0x0000003021037836 */ /* 0x000fe20000000000 */
[----:B------:R-:W-:Y:S01]  /*98e0*/  ISETP.GE.AND P0, PT, R17, UR4, PT ;  /* 0x0000000411007c0c */ /* 0x000fe2000bf06270 */
[----:B------:R-:W1:Y:S03]  /*98f0*/  SHFL.IDX PT, R2, R32, RZ, 0x181f ;  /* 0x00181fff20027589 */ /* 0x000e6600000e0000 */
[-C--:B------:R-:W-:Y:S01]  /*9900*/  ISETP.GE.OR P1, PT, R33, R30.reuse, P0 ;  /* 0x0000001e2100720c */ /* 0x080fe20000726670 */
[----:B------:R-:W2:Y:S01]  /*9910*/  SHFL.IDX PT, R28, R32, 0x2, 0x181f ;  /* 0x00581f00201c7f89 */ /* 0x000ea200000e0000 */
[-C--:B------:R-:W-:Y:S01]  /*9920*/  ISETP.GE.OR P2, PT, R3, R30.reuse, P0 ;  /* 0x0000001e0300720c */ /* 0x080fe20000746670 */
[----:B------:R-:W-:Y:S01]  /*9930*/  VIADD R33, R33, 0x90 ;  /* 0x0000009021217836 */ /* 0x000fe20000000000 */
[-C--:B------:R-:W-:Y:S01]  /*9940*/  ISETP.GE.OR P3, PT, R21, R30.reuse, P0 ;  /* 0x0000001e1500720c */ /* 0x080fe20000766670 */
[----:B------:R-:W2:Y:S03]  /*9950*/  SHFL.IDX PT, R36, R34, RZ, 0x181f ;  /* 0x00181fff22247589 */ /* 0x000ea600000e0000 */
[----:B------:R-:W-:Y:S01]  /*9960*/  ISETP.GE.OR P0, PT, R33, R30, P0 ;  /* 0x0000001e2100720c */ /* 0x000fe20000706670 */
[----:B------:R-:W2:Y:S04]  /*9970*/  SHFL.IDX PT, R38, R34, 0x1, 0x181f ;  /* 0x00381f0022267f89 */ /* 0x000ea800000e0000 */
[----:B------:R-:W2:Y:S02]  /*9980*/  SHFL.IDX PT, R40, R34, 0x2, 0x181f ;  /* 0x00581f0022287f89 */ /* 0x000ea400000e0000 */
[----:B0-----:R-:W-:-:S02]  /*9990*/  @!P2 LEA R20, P5, R17, R20, 0x1 ;  /* 0x000000141114a211 */ /* 0x001fc400078a08ff */
[----:B------:R-:W0:Y:S01]  /*99a0*/  SHFL.IDX PT, R32, R32, 0x3, 0x181f ;  /* 0x00781f0020207f89 */ /* 0x000e2200000e0000 */
[----:B-1----:R-:W-:-:S03]  /*99b0*/  @!P1 LEA R2, P4, R17, R2, 0x1 ;  /* 0x0000000211029211 */ /* 0x002fc600078808ff */
[----:B------:R-:W1:Y:S01]  /*99c0*/  SHFL.IDX PT, R34, R34, 0x3, 0x181f ;  /* 0x00781f0022227f89 */ /* 0x000e6200000e0000 */
[C---:B--2---:R-:W-:Y:S02]  /*99d0*/  @!P3 LEA R28, P6, R17.reuse, R28, 0x1 ;  /* 0x0000001c111cb211 */ /* 0x044fe400078c08ff */
[C-C-:B------:R-:W-:Y:S02]  /*99e0*/  @!P1 LEA.HI.X R3, R17.reuse, R36, R62.reuse, 0x1, P4 ;  /* 0x0000002411039211 */ /* 0x140fe400020f0c3e */
[C-C-:B------:R-:W-:Y:S02]  /*99f0*/  @!P2 LEA.HI.X R21, R17.reuse, R38, R62.reuse, 0x1, P5 ;  /* 0x000000261115a211 */ /* 0x140fe400028f0c3e */
[----:B------:R-:W-:Y:S01]  /*9a00*/  @!P3 LEA.HI.X R29, R17, R40, R62, 0x1, P6 ;  /* 0x00000028111db211 */ /* 0x000fe200030f0c3e */
[----:B---3--:R2:W-:Y:S04]  /*9a10*/  @!P1 ST.E.128 desc[UR54][R2.64], R4 ;  /* 0x0000000402009985 */ /* 0x0085e8000c101d36 */
[----:B----4-:R2:W-:Y:S04]  /*9a20*/  @!P2 ST.E.128 desc[UR54][R20.64], R8 ;  /* 0x000000081400a985 */ /* 0x0105e8000c101d36 */
[----:B------:R2:W-:Y:S01]  /*9a30*/  @!P3 ST.E.128 desc[UR54][R28.64], R12 ;  /* 0x0000000c1c00b985 */ /* 0x0005e2000c101d36 */
[----:B01----:R-:W-:Y:S05]  /*9a40*/  @P0 BRA `(.L_x_13763) ;  /* 0x0000001000bc0947 */ /* 0x003fea0003800000 */
[----:B--2---:R-:W-:-:S04]  /*9a50*/  LEA R2, P0, R17, R32, 0x1 ;  /* 0x0000002011027211 */ /* 0x004fc800078008ff */
[----:B------:R-:W-:-:S05]  /*9a60*/  LEA.HI.X R3, R17, R34, R62, 0x1, P0 ;  /* 0x0000002211037211 */ /* 0x000fca00000f0c3e */
[----:B-----5:R3:W-:Y:S01]  /*9a70*/  ST.E.128 desc[UR54][R2.64], R24 ;  /* 0x0000001802007985 */ /* 0x0207e2000c101d36 */
[----:B------:R-:W-:Y:S05]  /*9a80*/  BRA `(.L_x_13763) ;  /* 0x0000001000ac7947 */ /* 0x000fea0003800000 */
.L_x_13762:
        /* <DEDUP_REMOVED lines=10> */
[----:B------:R-:W-:Y:S01]  /*9b30*/  BSSY B1, `(.L_x_13764) ;  /* 0x0000050000017945 */ /* 0x000fe20003800000 */
[----:B------:R-:W-:Y:S01]  /*9b40*/  USHF.R.S32.HI UR4, URZ, 0x1f, UR43 ;  /* 0x0000001f3f047899 */ /* 0x000fe2000801142b */
[----:B------:R-:W-:Y:S01]  /*9b50*/  SHF.R.S32.HI R26, RZ, 0x1f, R18 ;  /* 0x0000001fff1a7819 */ /* 0x000fe20000011412 */
[----:B------:R-:W-:Y:S01]  /*9b60*/  UIADD3 UR9, UR9, UR7, URZ ;  /* 0x0000000709097290 */ /* 0x000fe2000fffe03f */
[----:B------:R-:W-:Y:S01]  /*9b70*/  SHF.R.S32.HI R27, RZ, 0x1f, R19 ;  /* 0x0000001fff1b7819 */ /* 0x000fe20000011413 */
[----:B------:R-:W-:Y:S01]  /*9b80*/  ULDC.64 UR10, c[0x0][0xb38] ;  /* 0x0002ce00000a7ab9 */ /* 0x000fe20000000a00 */
[----:B------:R-:W-:Y:S01]  /*9b90*/  SHF.R.S32.HI R30, RZ, 0x1f, R22 ;  /* 0x0000001fff1e7819 */ /* 0x000fe20000011416 */
[----:B------:R-:W-:Y:S01]  /*9ba0*/  UIMAD.WIDE.U32 UR8, UR47, UR10, UR8 ;  /* 0x0000000a2f0872a5 */ /* 0x000fe2000f8e0008 */
[----:B------:R-:W-:-:S02]  /*9bb0*/  SHF.R.S32.HI R42, RZ, 0x1f, R23 ;  /* 0x0000001fff2a7819 */ /* 0x000fc40000011417 */
[----:B------:R-:W-:Y:S01]  /*9bc0*/  SHF.R.S32.HI R25, RZ, 0x1f, R156 ;  /* 0x0000001fff197819 */ /* 0x000fe2000001149c */
[----:B------:R-:W-:Y:S01]  /*9bd0*/  UIMAD UR9, UR47, UR11, UR9 ;  /* 0x0000000b2f0972a4 */ /* 0x000fe2000f8e0209 */
[----:B0-----:R-:W-:Y:S01]  /*9be0*/  @P1 IMAD.HI.U32 R4, R13, R4, RZ ;  /* 0x000000040d041227 */ /* 0x001fe200078e00ff */
[----:B------:R-:W-:Y:S01]  /*9bf0*/  SHF.R.S32.HI R43, RZ, 0x1f, R157 ;  /* 0x0000001fff2b7819 */ /* 0x000fe2000001149d */
[----:B------:R-:W-:Y:S02]  /*9c00*/  ULDC.64 UR10, c[0x0][0xb40] ;  /* 0x0002d000000a7ab9 */ /* 0x000fe40000000a00 */
[----:B------:R-:W-:Y:S02]  /*9c10*/  UIMAD UR4, UR4, UR10, URZ ;  /* 0x0000000a040472a4 */ /* 0x000fe4000f8e023f */
[----:B------:R-:W-:Y:S02]  /*9c20*/  UIMAD.WIDE.U32 UR8, UR43, UR10, UR8 ;  /* 0x0000000a2b0872a5 */ /* 0x000fe4000f8e0008 */
[----:B------:R-:W-:Y:S01]  /*9c30*/  UIMAD UR4, UR43, UR11, UR4 ;  /* 0x0000000b2b0472a4 */ /* 0x000fe2000f8e0204 */
[----:B--2---:R-:W-:-:S02]  /*9c40*/  @P1 SHF.R.U32.HI R7, RZ, R5, R4 ;  /* 0x00000005ff071219 */ /* 0x004fc40000011604 */
[----:B------:R-:W-:Y:S01]  /*9c50*/  ULDC.64 UR10, c[0x0][0xb48] ;  /* 0x0002d200000a7ab9 */ /* 0x000fe20000000a00 */
[----:B------:R-:W-:Y:S01]  /*9c60*/  UIADD3 UR9, UR9, UR4, URZ ;  /* 0x0000000409097290 */ /* 0x000fe2000fffe03f */
[--C-:B------:R-:W-:Y:S01]  /*9c70*/  SHF.R.S32.HI R4, RZ, 0x1f, R7.reuse ;  /* 0x0000001fff047819 */ /* 0x100fe20000011407 */
[----:B------:R-:W-:Y:S02]  /*9c80*/  IMAD.MOV R9, RZ, RZ, -R7 ;  /* 0x000000ffff097224 */ /* 0x000fe400078e0a07 */
[----:B------:R-:W-:Y:S02]  /*9c90*/  UIMAD.WIDE.U32 UR8, UR46, UR10, UR8 ;  /* 0x0000000a2e0872a5 */ /* 0x000fe4000f8e0008 */
[----:B------:R-:W-:Y:S02]  /*9ca0*/  IMAD R9, R64, R9, R13 ;  /* 0x0000000940097224 */ /* 0x000fe400078e020d */
[----:B------:R-:W-:Y:S02]  /*9cb0*/  UIMAD UR46, UR46, UR11, UR9 ;  /* 0x0000000b2e2e72a4 */ /* 0x000fe4000f8e0209 */
[----:B------:R-:W-:Y:S01]  /*9cc0*/  IMAD.U32 R5, RZ, RZ, UR9 ;  /* 0x00000009ff057e24 */ /* 0x000fe2000f8e00ff */
[----:B------:R-:W-:-:S02]  /*9cd0*/  ULDC.64 UR10, c[0x0][0xb30] ;  /* 0x0002cc00000a7ab9 */ /* 0x000fc40000000a00 */
[----:B------:R-:W-:Y:S02]  /*9ce0*/  IMAD R6, R4, UR10, RZ ;  /* 0x0000000a04067c24 */ /* 0x000fe4000f8e02ff */
[----:B------:R-:W-:Y:S01]  /*9cf0*/  IMAD.U32 R4, RZ, RZ, UR8 ;  /* 0x00000008ff047e24 */ /* 0x000fe2000f8e00ff */
[----:B------:R-:W-:Y:S01]  /*9d00*/  ULDC.64 UR8, c[0x0][0xb28] ;  /* 0x0002ca0000087ab9 */ /* 0x000fe20000000a00 */
[----:B------:R-:W-:Y:S02]  /*9d10*/  IMAD.U32 R5, RZ, RZ, UR46 ;  /* 0x0000002eff057e24 */ /* 0x000fe4000f8e00ff */
[C---:B------:R-:W-:Y:S01]  /*9d20*/  IMAD R11, R7.reuse, UR11, R6 ;  /* 0x0000000b070b7c24 */ /* 0x040fe2000f8e0206 */
[----:B------:R-:W-:Y:S01]  /*9d30*/  SHF.R.S32.HI R6, RZ, 0x1f, R9 ;  /* 0x0000001fff067819 */ /* 0x000fe20000011409 */
[----:B------:R-:W-:-:S04]  /*9d40*/  IMAD.WIDE.U32 R4, R7, UR10, R4 ;  /* 0x0000000a07047c25 */ /* 0x000fc8000f8e0004 */
[----:B------:R-:W-:Y:S01]  /*9d50*/  IMAD R6, R6, UR8, RZ ;  /* 0x0000000806067c24 */ /* 0x000fe2000f8e02ff */
[----:B------:R-:W-:-:S03]  /*9d60*/  IADD3 R5, R5, R11, RZ ;  /* 0x0000000b05057210 */ /* 0x000fc60007ffe0ff */
[C---:B------:R-:W-:Y:S02]  /*9d70*/  IMAD R7, R9.reuse, UR9, R6 ;  /* 0x0000000909077c24 */ /* 0x040fe4000f8e0206 */
[----:B------:R-:W-:Y:S01]  /*9d80*/  IMAD.WIDE.U32 R4, R9, UR8, R4 ;  /* 0x0000000809047c25 */ /* 0x000fe2000f8e0004 */
[----:B------:R-:W-:-:S03]  /*9d90*/  ULDC.64 UR8, c[0x0][0xb00] ;  /* 0x0002c00000087ab9 */ /* 0x000fc60000000a00 */
[----:B------:R-:W-:Y:S01]  /*9da0*/  VIADD R6, R0, 0x13220 ;  /* 0x0001322000067836 */ /* 0x000fe20000000000 */
[----:B------:R-:W-:Y:S01]  /*9db0*/  LEA R0, P1, R4, UR8, 0x2 ;  /* 0x0000000804007c11 */ /* 0x000fe2000f8210ff */
[----:B------:R-:W-:-:S03]  /*9dc0*/  IMAD.IADD R5, R5, 0x1, R7 ;  /* 0x0000000105057824 */ /* 0x000fc600078e0207 */
[----:B------:R-:W-:Y:S02]  /*9dd0*/  PRMT R6, RZ, 0x654, R6 ;  /* 0x00000654ff067816 */ /* 0x000fe40000000006 */
[----:B------:R-:W-:Y:S02]  /*9de0*/  LEA.HI.X R24, R4, UR9, R5, 0x2, P1 ;  /* 0x0000000904187c11 */ /* 0x000fe400088f1405 */
[----:B------:R0:W-:Y:S03]  /*9df0*/  SYNCS.ARRIVE.TRANS64.RED.A1T0 RZ, [R6+URZ], RZ ;  /* 0x000000ff06ff79a7 */ /* 0x0001e6000810043f */
[----:B------:R1:W2:Y:S04]  /*9e00*/  SHFL.IDX PT, R7, R24, RZ, 0x1c1f ;  /* 0x001c1fff18077589 */ /* 0x0002a800000e0000 */
[----:B0-----:R1:W0:Y:S01]  /*9e10*/  SHFL.IDX PT, R6, R0, RZ, 0x1c1f ;  /* 0x001c1fff00067589 */ /* 0x00122200000e0000 */
[----:B------:R-:W-:Y:S05]  /*9e20*/  @P2 BRA `(.L_x_13765) ;  /* 0x0000000000802947 */ /* 0x000fea0003800000 */
[----:B------:R-:W-:Y:S02]  /*9e30*/  ULDC UR4, c[0x0][0xac8] ;  /* 0x0002b20000047ab9 */ /* 0x000fe40000000800 */
[----:B-----5:R-:W-:Y:S02]  /*9e40*/  ISETP.GE.AND P3, PT, R62, UR4, PT ;  /* 0x000000043e007c0c */ /* 0x020fe4000bf66270 */
[----:B------:R-:W-:Y:S02]  /*9e50*/  ISETP.GE.AND P1, PT, R58, UR4, PT ;  /* 0x000000043a007c0c */ /* 0x000fe4000bf26270 */
[----:B------:R-:W-:Y:S02]  /*9e60*/  ISETP.GE.AND P5, PT, R157, UR4, PT ;  /* 0x000000049d007c0c */ /* 0x000fe4000bfa6270 */
[----:B------:R-:W-:-:S07]  /*9e70*/  ISETP.GE.AND P4, PT, R156, UR4, PT ;  /* 0x000000049c007c0c */ /* 0x000fce000bf86270 */
[----:B0-2---:R-:W-:Y:S02]  /*9e80*/  @!P3 IMAD.WIDE R4, R62, 0x4, R6 ;  /* 0x000000043e04b825 */ /* 0x005fe400078e0206 */
[CC--:B------:R-:W-:Y:S02]  /*9e90*/  @!P1 LEA R8, P6, R58.reuse, R6.reuse, 0x2 ;  /* 0x000000063a089211 */ /* 0x0c0fe400078c10ff */
[----:B------:R-:W-:Y:S01]  /*9ea0*/  @!P5 LEA R10, P2, R157, R6, 0x2 ;  /* 0x000000069d0ad211 */ /* 0x000fe200078410ff */
[----:B------:R0:W-:Y:S01]  /*9eb0*/  @!P3 ST.E.64 desc[UR54][R4.64], R44 ;  /* 0x0000002c0400b985 */ /* 0x0001e2000c101b36 */
[----:B------:R-:W-:Y:S02]  /*9ec0*/  ISETP.GE.AND P3, PT, R23, UR4, PT ;  /* 0x0000000417007c0c */ /* 0x000fe4000bf66270 */
[-C--:B------:R-:W-:Y:S02]  /*9ed0*/  @!P1 LEA.HI.X R9, R58, R7.reuse, R59, 0x2, P6 ;  /* 0x000000073a099211 */ /* 0x080fe400030f143b */
[----:B------:R-:W-:-:S02]  /*9ee0*/  @!P5 LEA.HI.X R11, R157, R7, R43, 0x2, P2 ;  /* 0x000000079d0bd211 */ /* 0x000fc400010f142b */
[----:B------:R-:W-:Y:S01]  /*9ef0*/  ISETP.GE.AND P2, PT, R22, UR4, PT ;  /* 0x0000000416007c0c */ /* 0x000fe2000bf46270 */
[----:B------:R2:W-:Y:S01]  /*9f00*/  @!P1 ST.E.64 desc[UR54][R8.64], R46 ;  /* 0x0000002e08009985 */ /* 0x0005e2000c101b36 */
[-C--:B------:R-:W-:Y:S02]  /*9f10*/  @!P4 LEA R12, P1, R156, R6.reuse, 0x2 ;  /* 0x000000069c0cc211 */ /* 0x080fe400078210ff */
[----:B------:R-:W-:Y:S01]  /*9f20*/  ISETP.GE.AND P6, PT, R19, UR4, PT ;  /* 0x0000000413007c0c */ /* 0x000fe2000bfc6270 */
[----:B------:R3:W-:Y:S01]  /*9f30*/  @!P5 ST.E.64 desc[UR54][R10.64], R50 ;  /* 0x000000320a00d985 */ /* 0x0007e2000c101b36 */
[----:B------:R-:W-:Y:S02]  /*9f40*/  ISETP.GE.AND P5, PT, R18, UR4, PT ;  /* 0x0000000412007c0c */ /* 0x000fe4000bfa6270 */
[----:B------:R-:W-:Y:S02]  /*9f50*/  @!P4 LEA.HI.X R13, R156, R7, R25, 0x2, P1 ;  /* 0x000000079c0dc211 */ /* 0x000fe400008f1419 */
[----:B------:R-:W-:-:S03]  /*9f60*/  @!P3 LEA R14, P1, R23, R6, 0x2 ;  /* 0x00000006170eb211 */ /* 0x000fc600078210ff */
        /* <DEDUP_REMOVED lines=12> */
.L_x_13765:
[----:B------:R-:W-:Y:S05]  /*a030*/  BSYNC B1 ;  /* 0x0000000000017941 */ /* 0x000fea0003800000 */
.L_x_13764:
[----:B--23--:R4:W2:Y:S04]  /*a040*/  SHFL.IDX PT, R7, R24, 0x1, 0x1c1f ;  /* 0x003c1f0018077f89 */ /* 0x00c8a800000e0000 */
        /* <DEDUP_REMOVED lines=8> */
[----:B0-2---:R-:W-:Y:S02]  /*a0d0*/  @!P1 IMAD.WIDE R4, R62, 0x4, R6 ;  /* 0x000000043e049825 */ /* 0x005fe400078e0206 */
[CC--:B------:R-:W-:Y:S02]  /*a0e0*/  @!P4 LEA R8, P0, R58.reuse, R6.reuse, 0x2 ;  /* 0x000000063a08c211 */ /* 0x0c0fe400078010ff */
[----:B------:R-:W-:Y:S01]  /*a0f0*/  @!P5 LEA R10, P6, R157, R6, 0x2 ;  /* 0x000000069d0ad211 */ /* 0x000fe200078c10ff */
[----:B------:R0:W-:Y:S01]  /*a100*/  @!P1 ST.E.64 desc[UR54][R4.64], R40 ;  /* 0x0000002804009985 */ /* 0x0001e2000c101b36 */
[-C--:B------:R-:W-:Y:S02]  /*a110*/  @!P4 LEA.HI.X R9, R58, R7.reuse, R59, 0x2, P0 ;  /* 0x000000073a09c211 */ /* 0x080fe400000f143b */
[----:B------:R-:W-:Y:S02]  /*a120*/  ISETP.GE.AND P1, PT, R22, UR4, PT ;  /* 0x0000000416007c0c */ /* 0x000fe4000bf26270 */
[----:B------:R-:W-:Y:S01]  /*a130*/  ISETP.GE.AND P0, PT, R19, UR4, PT ;  /* 0x0000000413007c0c */ /* 0x000fe2000bf06270 */
[----:B------:R2:W-:Y:S01]  /*a140*/  @!P4 ST.E.64 desc[UR54][R8.64], R38 ;  /* 0x000000260800c985 */ /* 0x0005e2000c101b36 */
[----:B------:R-:W-:-:S02]  /*a150*/  @!P5 LEA.HI.X R11, R157, R7, R43, 0x2, P6 ;  /* 0x000000079d0bd211 */ /* 0x000fc400030f142b */
[CC--:B------:R-:W-:Y:S02]  /*a160*/  @!P3 LEA R12, P6, R156.reuse, R6.reuse, 0x2 ;  /* 0x000000069c0cb211 */ /* 0x0c0fe400078c10ff */
[CC--:B------:R-:W-:Y:S01]  /*a170*/  @!P2 LEA R14, P4, R23.reuse, R6.reuse, 0x2 ;  /* 0x00000006170ea211 */ /* 0x0c0fe200078810ff */
[----:B------:R2:W-:Y:S01]  /*a180*/  @!P5 ST.E.64 desc[UR54][R10.64], R36 ;  /* 0x000000240a00d985 */ /* 0x0005e2000c101b36 */
[-C--:B------:R-:W-:Y:S02]  /*a190*/  @!P3 LEA.HI.X R13, R156, R7.reuse, R25, 0x2, P6 ;  /* 0x000000079c0db211 */ /* 0x080fe400030f1419 */
[----:B------:R-:W-:Y:S02]  /*a1a0*/  @!P2 LEA.HI.X R15, R23, R7, R42, 0x2, P4 ;  /* 0x00000007170fa211 */ /* 0x000fe400020f142a */
[-C--:B0-----:R-:W-:Y:S01]  /*a1b0*/  @!P1 LEA R4, P5, R22, R6.reuse, 0x2 ;  /* 0x0000000616049211 */ /* 0x081fe200078a10ff */
[----:B------:R2:W-:Y:S01]  /*a1c0*/  @!P3 ST.E.64 desc[UR54][R12.64], R34 ;  /* 0x000000220c00b985 */ /* 0x0005e2000c101b36 */
[----:B-1--4-:R-:W-:-:S02]  /*a1d0*/  @!P0 LEA R24, P6, R19, R6, 0x2 ;  /* 0x0000000613188211 */ /* 0x012fc400078c10ff */
[-C--:B------:R-:W-:Y:S01]  /*a1e0*/  @!P1 LEA.HI.X R5, R22, R7.reuse, R30, 0x2, P5 ;  /* 0x0000000716059211 */ /* 0x080fe200028f141e */
[----:B------:R2:W-:Y:S01]  /*a1f0*/  @!P2 ST.E.64 desc[UR54][R14.64], R32 ;  /* 0x000000200e00a985 */ /* 0x0005e2000c101b36 */
[----:B------:R-:W-:-:S03]  /*a200*/  @!P0 LEA.HI.X R25, R19, R7, R27, 0x2, P6 ;  /* 0x0000000713198211 */ /* 0x000fc600030f141b */
[----:B------:R2:W-:Y:S04]  /*a210*/  @!P1 ST.E.64 desc[UR54][R4.64], R28 ;  /* 0x0000001c04009985 */ /* 0x0005e8000c101b36 */
[----:B------:R2:W-:Y:S01]  /*a220*/  @!P0 ST.E.64 desc[UR54][R24.64], R20 ;  /* 0x0000001418008985 */ /* 0x0005e2000c101b36 */
[----:B------:R-:W-:-:S13]  /*a230*/  ISETP.GE.AND P0, PT, R18, UR4, PT ;  /* 0x0000000412007c0c */ /* 0x000fda000bf06270 */
[----:B--2---:R-:W-:Y:S05]  /*a240*/  @P0 BRA `(.L_x_13763) ;  /* 0x0000000800bc0947 */ /* 0x004fea0003800000 */
[----:B------:R-:W-:-:S04]  /*a250*/  LEA R4, P0, R18, R6, 0x2 ;  /* 0x0000000612047211 */ /* 0x000fc800078010ff */
[----:B------:R-:W-:-:S05]  /*a260*/  LEA.HI.X R5, R18, R7, R26, 0x2, P0 ;  /* 0x0000000712057211 */ /* 0x000fca00000f141a */
[----:B------:R0:W-:Y:S01]  /*a270*/  ST.E.64 desc[UR54][R4.64], R2 ;  /* 0x0000000204007985 */ /* 0x0001e2000c101b36 */
[----:B------:R-:W-:Y:S05]  /*a280*/  BRA `(.L_x_13763) ;  /* 0x0000000800ac7947 */ /* 0x000fea0003800000 */
.L_x_13760:
        /* <DEDUP_REMOVED lines=19> */
[----:B------:R-:W-:-:S05]  /*a3c0*/  MOV R5, UR9 ;  /* 0x0000000900057c02 */ /* 0x000fca0008000f00 */
        /* <DEDUP_REMOVED lines=11> */
.L_x_13766:
        /* <DEDUP_REMOVED lines=38> */
[----:B------:R-:W-:Y:S01]  /*a6e0*/  ULDC.64 UR8, c[0x0][UR17+0x210] ;  /* 0x0000840011087abb */ /* 0x000fe20008000a00 */
[----:B------:R-:W-:Y:S01]  /*a6f0*/  MOV R2, UR20 ;  /* 0x0000001400027c02 */ /* 0x000fe20008000f00 */
        /* <DEDUP_REMOVED lines=17> */
.L_x_13768:
[----:B------:R-:W-:Y:S05]  /*a810*/  BSYNC B1 ;  /* 0x0000000000017941 */ /* 0x000fea0003800000 */
.L_x_13767:
[----:B------:R-:W-:-:S06]  /*a820*/  UISETP.GT.AND UP0, UPT, UR48, 0x1, UPT ;  /* 0x000000013000788c */ /* 0x000fcc000bf04270 */
[----:B------:R-:W-:-:S13]  /*a830*/  PLOP3.LUT P0, PT, PT, PT, UP0, 0x80, 0x0 ;  /* 0x000000000000781c */ /* 0x000fda0003f0f008 */
[----:B------:R-:W-:Y:S05]  /*a840*/  @P0 BRA `(.L_x_13763) ;  /* 0x00000004003c0947 */ /* 0x000fea0003800000 */
[----:B------:R-:W1:Y:S01]  /*a850*/  LDC R11, c[0x0][0xbe8] ;  /* 0x0002fa00ff0b7b82 */ /* 0x000e620000000800 */
[----:B------:R-:W-:Y:S01]  /*a860*/  SHF.R.S32.HI R6, RZ, 0x1f, R8 ;  /* 0x0000001fff067819 */ /* 0x000fe20000011408 */
[----:B------:R-:W-:Y:S01]  /*a870*/  ULDC.64 UR10, c[0x0][0xaa0] ;  /* 0x0002a800000a7ab9 */ /* 0x000fe20000000a00 */
[----:B0-----:R-:W-:Y:S01]  /*a880*/  IMAD.U32 R5, RZ, RZ, UR45 ;  /* 0x0000002dff057e24 */ /* 0x001fe2000f8e00ff */
[----:B------:R-:W-:Y:S01]  /*a890*/  UIMAD UR7, UR16, UR10, URZ ;  /* 0x0000000a100772a4 */ /* 0x000fe2000f8e023f */
[----:B------:R-:W-:Y:S01]  /*a8a0*/  LEA.HI R6, R6, R8, RZ, 0x3 ;  /* 0x0000000806067211 */ /* 0x000fe200078f18ff */
[----:B------:R-:W-:Y:S01]  /*a8b0*/  UIMAD.WIDE.U32 UR8, UR4, UR10, URZ ;  /* 0x0000000a040872a5 */ /* 0x000fe2000f8e003f */
[----:B------:R-:W-:Y:S01]  /*a8c0*/  IMAD.U32 R30, RZ, RZ, UR45 ;  /* 0x0000002dff1e7e24 */ /* 0x000fe2000f8e00ff */
[----:B------:R-:W-:Y:S01]  /*a8d0*/  UIMAD UR7, UR4, UR11, UR7 ;  /* 0x0000000b040772a4 */ /* 0x000fe2000f8e0207 */
[----:B------:R-:W-:Y:S02]  /*a8e0*/  SHF.R.S32.HI R6, RZ, 0x3, R6 ;  /* 0x00000003ff067819 */ /* 0x000fe40000011406 */
[----:B------:R-:W-:Y:S01]  /*a8f0*/  ULDC.64 UR10, c[0x0][0xae8] ;  /* 0x0002ba00000a7ab9 */ /* 0x000fe20000000a00 */
[----:B------:R-:W-:Y:S01]  /*a900*/  UIADD3 UR9, UR9, UR7, URZ ;  /* 0x0000000709097290 */ /* 0x000fe2000fffe03f */
[----:B------:R-:W-:Y:S01]  /*a910*/  SHF.R.S32.HI R13, RZ, 0x1f, R17 ;  /* 0x0000001fff0d7819 */ /* 0x000fe20000011411 */
[----:B------:R-:W-:-:S02]  /*a920*/  IMAD R2, R16, 0x30, R6 ;  /* 0x0000003010027824 */ /* 0x000fc400078e0206 */
[----:B------:R-:W-:Y:S01]  /*a930*/  UIMAD.WIDE.U32 UR8, UR47, UR10, UR8 ;  /* 0x0000000a2f0872a5 */ /* 0x000fe2000f8e0008 */
[----:B------:R-:W-:Y:S02]  /*a940*/  IMAD R30, R30, 0xc0, R6 ;  /* 0x000000c01e1e7824 */ /* 0x000fe400078e0206 */
[----:B------:R-:W-:Y:S01]  /*a950*/  IMAD R4, R5, 0xc0, R2 ;  /* 0x000000c005047824 */ /* 0x000fe200078e0202 */
[----:B------:R-:W-:-:S03]  /*a960*/  UIMAD UR9, UR47, UR11, UR9 ;  /* 0x0000000b2f0972a4 */ /* 0x000fc6000f8e0209 */
[----:B------:R-:W-:Y:S01]  /*a970*/  ULDC.64 UR10, c[0x0][0xaf0] ;  /* 0x0002bc00000a7ab9 */ /* 0x000fe20000000a00 */
[----:B-1----:R-:W-:Y:S01]  /*a980*/  ISETP.NE.AND P0, PT, R11, 0x1, PT ;  /* 0x000000010b00780c */ /* 0x002fe20003f05270 */
[----:B------:R-:W-:Y:S01]  /*a990*/  UIMAD UR44, UR44, UR10, URZ ;  /* 0x0000000a2c2c72a4 */ /* 0x000fe2000f8e023f */
[----:B------:R-:W-:Y:S01]  /*a9a0*/  IMAD.MOV.U32 R5, RZ, RZ, R4 ;  /* 0x000000ffff057224 */ /* 0x000fe200078e0004 */
        /* <DEDUP_REMOVED lines=9> */
[----:B------:R-:W-:Y:S01]  /*aa40*/  ULDC UR4, c[0x0][0xac8] ;  /* 0x0002b20000047ab9 */ /* 0x000fe20000000800 */
[----:B-1----:R-:W-:-:S04]  /*aa50*/  @P0 SHF.R.U32.HI R5, RZ, R7, R2 ;  /* 0x00000007ff050219 */ /* 0x002fc80000011602 */
[----:B------:R-:W-:Y:S02]  /*aa60*/  IADD3 R7, -R5, RZ, RZ ;  /* 0x000000ff05077210 */ /* 0x000fe40007ffe1ff */
[----:B------:R-:W-:-:S03]  /*aa70*/  SHF.R.S32.HI R2, RZ, 0x1f, R5 ;  /* 0x0000001fff027819 */ /* 0x000fc60000011405 */
        /* <DEDUP_REMOVED lines=14> */
[----:B-----5:R-:W-:Y:S01]  /*ab60*/  IMAD R11, R0, R11, RZ ;  /* 0x0000000b000b7224 */ /* 0x020fe200078e02ff */
[----:B------:R-:W-:Y:S02]  /*ab70*/  IADD3 R0, R30, 0x30, RZ ;  /* 0x000000301e007810 */ /* 0x000fe40007ffe0ff */
[----:B------:R-:W-:Y:S01]  /*ab80*/  LEA.HI.X R8, R2, UR9, R3, 0x1, P0 ;  /* 0x0000000902087c11 */ /* 0x000fe200080f0c03 */
[----:B------:R-:W0:Y:S01]  /*ab90*/  SHFL.IDX PT, R6, R4, RZ, 0x181f ;  /* 0x00181fff04067589 */ /* 0x000e2200000e0000 */
[----:B------:R-:W-:Y:S01]  /*aba0*/  ISETP.GE.AND P0, PT, R17, UR4, PT ;  /* 0x0000000411007c0c */ /* 0x000fe2000bf06270 */
[C---:B------:R-:W-:Y:S02]  /*abb0*/  VIADD R2, R30.reuse, 0x60 ;  /* 0x000000601e027836 */ /* 0x040fe40000000000 */
[----:B------:R-:W1:Y:S01]  /*abc0*/  SHFL.IDX PT, R14, R4, 0x1, 0x181f ;  /* 0x00381f00040e7f89 */ /* 0x000e6200000e0000 */
[CC--:B------:R-:W-:Y:S01]  /*abd0*/  ISETP.GE.OR P3, PT, R30.reuse, R11.reuse, P0 ;  /* 0x0000000b1e00720c */ /* 0x0c0fe20000766670 */
[----:B------:R-:W-:Y:S01]  /*abe0*/  VIADD R3, R30, 0x90 ;  /* 0x000000901e037836 */ /* 0x000fe20000000000 */
[-C--:B------:R-:W-:Y:S01]  /*abf0*/  ISETP.GE.OR P2, PT, R0, R11.reuse, P0 ;  /* 0x0000000b0000720c */ /* 0x080fe20000746670 */
[----:B------:R-:W2:Y:S01]  /*ac00*/  SHFL.IDX PT, R24, R4, 0x2, 0x181f ;  /* 0x00581f0004187f89 */ /* 0x000ea200000e0000 */
[----:B------:R-:W-:-:S02]  /*ac10*/  ISETP.GE.OR P1, PT, R2, R11, P0 ;  /* 0x0000000b0200720c */ /* 0x000fc40000726670 */
[----:B------:R-:W-:Y:S01]  /*ac20*/  ISETP.GE.OR P0, PT, R3, R11, P0 ;  /* 0x0000000b0300720c */ /* 0x000fe20000706670 */
[----:B------:R-:W3:Y:S04]  /*ac30*/  SHFL.IDX PT, R10, R8, RZ, 0x181f ;  /* 0x00181fff080a7589 */ /* 0x000ee800000e0000 */
[----:B------:R1:W4:Y:S04]  /*ac40*/  SHFL.IDX PT, R28, R4, 0x3, 0x181f ;  /* 0x00781f00041c7f89 */ /* 0x00032800000e0000 */
[----:B------:R-:W4:Y:S04]  /*ac50*/  SHFL.IDX PT, R12, R8, 0x1, 0x181f ;  /* 0x00381f00080c7f89 */ /* 0x000f2800000e0000 */
[----:B------:R-:W4:Y:S01]  /*ac60*/  SHFL.IDX PT, R20, R8, 0x2, 0x181f ;  /* 0x00581f0008147f89 */ /* 0x000f2200000e0000 */
[----:B0-----:R-:W-:-:S03]  /*ac70*/  @!P3 LEA R2, P6, R17, R6, 0x1 ;  /* 0x000000061102b211 */ /* 0x001fc600078c08ff */
[----:B------:R4:W0:Y:S01]  /*ac80*/  SHFL.IDX PT, R26, R8, 0x3, 0x181f ;  /* 0x00781f00081a7f89 */ /* 0x00082200000e0000 */
[C---:B-1----:R-:W-:Y:S02]  /*ac90*/  @!P2 LEA R4, P5, R17.reuse, R14, 0x1 ;  /* 0x0000000e1104a211 */ /* 0x042fe400078a08ff */
[C---:B--2---:R-:W-:Y:S02]  /*aca0*/  @!P1 LEA R6, P4, R17.reuse, R24, 0x1 ;  /* 0x0000001811069211 */ /* 0x044fe400078808ff */
[C---:B---3--:R-:W-:Y:S02]  /*acb0*/  @!P3 LEA.HI.X R3, R17.reuse, R10, R13, 0x1, P6 ;  /* 0x0000000a1103b211 */ /* 0x048fe400030f0c0d */
[----:B----4-:R-:W-:-:S03]  /*acc0*/  @!P0 LEA R8, P6, R17, R28, 0x1 ;  /* 0x0000001c11088211 */ /* 0x010fc600078c08ff */
[----:B------:R1:W-:Y:S01]  /*acd0*/  @!P3 ST.E.128 desc[UR54][R2.64], RZ ;  /* 0x000000ff0200b985 */ /* 0x0003e2000c101d36 */
[C-C-:B------:R-:W-:Y:S02]  /*ace0*/  @!P2 LEA.HI.X R5, R17.reuse, R12, R13.reuse, 0x1, P5 ;  /* 0x0000000c1105a211 */ /* 0x140fe400028f0c0d */
[----:B------:R-:W-:-:S03]  /*acf0*/  @!P1 LEA.HI.X R7, R17, R20, R13, 0x1, P4 ;  /* 0x0000001411079211 */ /* 0x000fc600020f0c0d */
[----:B------:R1:W-:Y:S01]  /*ad00*/  @!P2 ST.E.128 desc[UR54][R4.64], RZ ;  /* 0x000000ff0400a985 */ /* 0x0003e2000c101d36 */
[----:B0-----:R-:W-:-:S03]  /*ad10*/  @!P0 LEA.HI.X R9, R17, R26, R13, 0x1, P6 ;  /* 0x0000001a11098211 */ /* 0x001fc600030f0c0d */
[----:B------:R1:W-:Y:S04]  /*ad20*/  @!P1 ST.E.128 desc[UR54][R6.64], RZ ;  /* 0x000000ff06009985 */ /* 0x0003e8000c101d36 */
[----:B------:R1:W-:Y:S02]  /*ad30*/  @!P0 ST.E.128 desc[UR54][R8.64], RZ ;  /* 0x000000ff08008985 */ /* 0x0003e4000c101d36 */
.L_x_13763:
[----:B------:R-:W-:Y:S05]  /*ad40*/  BSYNC B0 ;  /* 0x0000000000007941 */ /* 0x000fea0003800000 */
.L_x_13759:
[----:B------:R-:W-:Y:S02]  /*ad50*/  ULDC UR4, c[0x0][0xc3c] ;  /* 0x00030f0000047ab9 */ /* 0x000fe40000000800 */
[----:B------:R-:W-:-:S13]  /*ad60*/  ISETP.GE.AND P0, PT, R31, UR4, PT ;  /* 0x000000041f007c0c */ /* 0x000fda000bf06270 */
[----:B------:R-:W-:Y:S05]  /*ad70*/  @!P0 BRA `(.L_x_13769) ;  /* 0xffffff6000308947 */ /* 0x000fea000383ffff */
[----:B------:R-:W-:Y:S05]  /*ad80*/  EXIT ;  /* 0x000000000000794d */ /* 0x000fea0003800000 */
.L_x_13730:
        /* <DEDUP_REMOVED lines=12> */
[----:B------:R-:W0:Y:S04]  /*ae50*/  @P0 LDS.128 R4, [R2+0x132d0] ;  /* 0x0132d00002040984 */ /* 0x000e280000000c00 */
[----:B0-----:R0:W-:Y:S01]  /*ae60*/  @P0 STL.64 [R1+0x20], R4 ;  /* 0x0000200401000387 */ /* 0x0011e20000100a00 */
        /* <DEDUP_REMOVED lines=50> */
.L_x_13773:
[----:B------:R-:W-:-:S04]  /*b190*/  UIADD3 UR4, UR4, 0x1f, URZ ;  /* 0x0000001f04047890 */ /* 0x000fc8000fffe03f */
[----:B------:R-:W-:-:S06]  /*b1a0*/  UISETP.GE.AND UP0, UPT, UR4, UR5, UPT ;  /* 0x000000050400728c */ /* 0x000fcc000bf06270 */
[----:B------:R-:W-:-:S13]  /*b1b0*/  PLOP3.LUT P6, PT, PT, PT, UP0, 0x40, 0x0 ;  /* 0x000000000000781c */ /* 0x000fda0003fce808 */
[----:B------:R-:W-:Y:S05]  /*b1c0*/  @!P6 BRA `(.L_x_13772) ;  /* 0x0000000400c8e947 */ /* 0x000fea0003800000 */
[----:B------:R-:W-:Y:S01]  /*b1d0*/  VIADD R9, R7, UR4 ;  /* 0x0000000407097c36 */ /* 0x000fe20008000000 */
[----:B------:R-:W-:-:S04]  /*b1e0*/  MOV R0, RZ ;  /* 0x000000ff00007202 */ /* 0x000fc80000000f00 */
        /* <DEDUP_REMOVED lines=26> */
[----:B0-----:R-:W-:-:S05]  /*b390*/  IMAD R8, R15, R2, RZ ;  /* 0x000000020f087224 */ /* 0x001fca00078e02ff */
[----:B------:R-:W-:-:S04]  /*b3a0*/  IADD3 R11, R8, R11, RZ ;  /* 0x0000000b080b7210 */ /* 0x000fc80007ffe0ff */
[----:B------:R-:W-:-:S13]  /*b3b0*/  ISETP.GT.AND P6, PT, R11, R6, PT ;  /* 0x000000060b00720c */ /* 0x000fda0003fc4270 */
[----:B------:R-:W-:Y:S05]  /*b3c0*/  @!P6 BRA `(.L_x_13773) ;  /* 0xfffffffc0070e947 */ /* 0x000fea000383ffff */
.L_x_13771:
        /* <DEDUP_REMOVED lines=19> */
[----:B------:R-:W-:-:S05]  /*b500*/  MOV R4, UR5 ;  /* 0x0000000500047c02 */ /* 0x000fca0008000f00 */
[----:B------:R0:W1:Y:S02]  /*b510*/  SHFL.IDX PT, R11, R5, R4, 0x1f ;  /* 0x00001f04050b7589 */ /* 0x00006400000e0000 */
.L_x_13774:
[----:B01----:R-:W-:Y:S01]  /*b520*/  IMAD R5, R11, R2, R10 ;  /* 0x000000020b057224 */ /* 0x003fe200078e020a */
[----:B------:R-:W-:Y:S01]  /*b530*/  IABS R12, R0 ;  /* 0x00000000000c7213 */ /* 0x000fe20000000000 */
[----:B------:R-:W-:Y:S01]  /*b540*/  IMAD.MOV.U32 R11, RZ, RZ, R13 ;  /* 0x000000ffff0b7224 */ /* 0x000fe200078e000d */
[----:B------:R-:W-:Y:S01]  /*b550*/  IABS R4, R9 ;  /* 0x0000000900047213 */ /* 0x000fe20000000000 */
[----:B------:R-:W-:Y:S01]  /*b560*/  IMAD.MOV.U32 R2, RZ, RZ, RZ ;  /* 0x000000ffff027224 */ /* 0x000fe200078e00ff */
[----:B------:R0:W-:Y:S01]  /*b570*/  STL [R1+0x20], R5 ;  /* 0x0000200501007387 */ /* 0x0001e20000100800 */
[----:B------:R-:W-:Y:S01]  /*b580*/  IMAD R11, R11, R8, RZ ;  /* 0x000000080b0b7224 */ /* 0x000fe200078e02ff */
[----:B------:R-:W1:Y:S01]  /*b590*/  I2F.RP R10, R4 ;  /* 0x00000004000a7306 */ /* 0x000e620000209400 */
[----:B------:R-:W-:Y:S01]  /*b5a0*/  IMAD.MOV R12, RZ, RZ, -R12 ;  /* 0x000000ffff0c7224 */ /* 0x000fe200078e0a0c */
[----:B------:R-:W-:Y:S01]  /*b5b0*/  UIADD3 UR39, UR39, UR4, URZ ;  /* 0x0000000427277290 */ /* 0x000fe2000fffe03f */
[----:B------:R-:W-:-:S04]  /*b5c0*/  IMAD.HI.U32 R2, R3, R11, R2 ;  /* 0x0000000b03027227 */ /* 0x000fc800078e0002 */
[----:B0-----:R-:W-:-:S05]  /*b5d0*/  IMAD.IADD R5, R6, 0x1, -R5 ;  /* 0x0000000106057824 */ /* 0x001fca00078e0a05 */
[----:B------:R-:W-:Y:S01]  /*b5e0*/  IABS R6, R5 ;  /* 0x0000000500067213 */ /* 0x000fe20000000000 */
[----:B-1----:R-:W0:Y:S04]  /*b5f0*/  MUFU.RCP R10, R10 ;  /* 0x0000000a000a7308 */ /* 0x002e280000001000 */
[----:B------:R-:W-:Y:S02]  /*b600*/  IMAD.MOV.U32 R3, RZ, RZ, R6 ;  /* 0x000000ffff037224 */ /* 0x000fe400078e0006 */
[----:B------:R-:W-:Y:S02]  /*b610*/  IMAD.MOV.U32 R6, RZ, RZ, R12 ;  /* 0x000000ffff067224 */ /* 0x000fe400078e000c */
[----:B------:R-:W-:-:S04]  /*b620*/  IMAD.HI.U32 R2, R2, R3, RZ ;  /* 0x0000000302027227 */ /* 0x000fc800078e00ff */
[----:B------:R-:W-:Y:S01]  /*b630*/  IMAD R3, R2, R6, R3 ;  /* 0x0000000602037224 */ /* 0x000fe200078e0203 */
[----:B------:R-:W-:-:S04]  /*b640*/  LOP3.LUT R6, R5, R0, RZ, 0x3c, !PT ;  /* 0x0000000005067212 */ /* 0x000fc800078e3cff */
[----:B------:R-:W-:Y:S01]  /*b650*/  ISETP.GT.U32.AND P1, PT, R8, R3, PT ;  /* 0x000000030800720c */ /* 0x000fe20003f24070 */
[----:B0-----:R-:W-:Y:S01]  /*b660*/  VIADD R11, R10, 0xffffffe ;  /* 0x0ffffffe0a0b7836 */ /* 0x001fe20000000000 */
[----:B------:R-:W-:-:S11]  /*b670*/  ISETP.GE.AND P2, PT, R6, RZ, PT ;  /* 0x000000ff0600720c */ /* 0x000fd60003f46270 */
[-C--:B------:R-:W-:Y:S01]  /*b680*/  @!P1 IADD3 R3, R3, -R8.reuse, RZ ;  /* 0x8000000803039210 */ /* 0x080fe20007ffe0ff */
        /* <DEDUP_REMOVED lines=10> */
[----:B------:R-:W-:Y:S01]  /*b730*/  IMAD R11, R13, R4, RZ ;  /* 0x000000040d0b7224 */ /* 0x000fe200078e02ff */
[----:B------:R-:W-:Y:S01]  /*b740*/  IADD3 R10, RZ, -R2, RZ ;  /* 0x80000002ff0a7210 */ /* 0x000fe20007ffe0ff */
[----:B------:R-:W-:Y:S01]  /*b750*/  IMAD.MOV.U32 R2, RZ, RZ, RZ ;  /* 0x000000ffff027224 */ /* 0x000fe200078e00ff */
[----:B------:R-:W-:-:S03]  /*b760*/  IABS R6, R8 ;  /* 0x0000000800067213 */ /* 0x000fc60000000000 */
[----:B------:R-:W-:-:S04]  /*b770*/  IMAD.HI.U32 R2, R3, R11, R2 ;  /* 0x0000000b03027227 */ /* 0x000fc800078e0002 */
[----:B------:R-:W-:Y:S02]  /*b780*/  IMAD.MOV.U32 R3, RZ, RZ, R6 ;  /* 0x000000ffff037224 */ /* 0x000fe400078e0006 */
[----:B------:R-:W-:Y:S02]  /*b790*/  IMAD.MOV.U32 R6, RZ, RZ, R10 ;  /* 0x000000ffff067224 */ /* 0x000fe400078e000a */
[----:B------:R-:W-:-:S04]  /*b7a0*/  IMAD.HI.U32 R2, R2, R3, RZ ;  /* 0x0000000302027227 */ /* 0x000fc800078e00ff */
[----:B------:R-:W-:Y:S02]  /*b7b0*/  IMAD R3, R2, R6, R3 ;  /* 0x0000000602037224 */ /* 0x000fe400078e0203 */
[----:B------:R-:W-:-:S03]  /*b7c0*/  IMAD R6, R0, R8, RZ ;  /* 0x0000000800067224 */ /* 0x000fc600078e02ff */
        /* <DEDUP_REMOVED lines=18> */
.L_x_13772:
[----:B------:R1:W-:Y:S01]  /*b8f0*/  STL [R1+0x20], R6 ;  /* 0x0000200601007387 */ /* 0x0003e20000100800 */
[----:B------:R-:W-:-:S03]  /*b900*/  ULDC UR39, c[0x0][0xc3c] ;  /* 0x00030f0000277ab9 */ /* 0x000fc60000000800 */
[----:B------:R1:W-:Y:S04]  /*b910*/  STL [R1+0x24], RZ ;  /* 0x000024ff01007387 */ /* 0x0003e80000100800 */
[----:B------:R1:W-:Y:S02]  /*b920*/  STL [R1+0x28], RZ ;  /* 0x000028ff01007387 */ /* 0x0003e40000100800 */
.L_x_13775:
[----:B------:R-:W2:Y:S04]  /*b930*/  LDL R8, [R1+0x20] ;  /* 0x0000200001087983 */ /* 0x000ea80000100800 */
        /* <DEDUP_REMOVED lines=10> */
.L_x_13770:
[----:B--2---:R-:W-:Y:S01]  /*b9e0*/  MOV R0, 0x1 ;  /* 0x0000000100007802 */ /* 0x004fe20000000f00 */
[----:B------:R-:W-:Y:S01]  /*b9f0*/  ULDC UR4, c[0x0][0xc3c] ;  /* 0x00030f0000047ab9 */ /* 0x000fe20000000800 */
[----:B------:R2:W-:Y:S01]  /*ba00*/  STL [R1], RZ ;  /* 0x000000ff01007387 */ /* 0x0005e20000100800 */
[----:B------:R-:W-:-:S03]  /*ba10*/  UISETP.GE.AND UP0, UPT, UR39, UR4, UPT ;  /* 0x000000042700728c */ /* 0x000fc6000bf06270 */
[----:B------:R2:W-:Y:S03]  /*ba20*/  STL [R1+0xc], R0 ;  /* 0x00000c0001007387 */ /* 0x0005e60000100800 */
[----:B------:R-:W-:Y:S01]  /*ba30*/  PLOP3.LUT P0, PT, PT, PT, UP0, 0x80, 0x0 ;  /* 0x000000000000781c */ /* 0x000fe20003f0f008 */
[----:B------:R2:W-:-:S12]  /*ba40*/  STL [R1+0x40], RZ ;  /* 0x000040ff01007387 */ /* 0x0005d80000100800 */
[----:B--2---:R-:W-:Y:S05]  /*ba50*/  @P0 BRA `(.L_x_13776) ;  /* 0x0000005800d00947 */ /* 0x004fea0003800000 */
[----:B------:R-:W2:Y:S01]  /*ba60*/  S2R R9, SR_TID.X ;  /* 0x0000000000097919 */ /* 0x000ea20000002100 */
[----:B------:R-:W3:Y:S01]  /*ba70*/  S2UR UR4, SR_CgaCtaId ;  /* 0x00000000000479c3 */ /* 0x000ee20000008800 */
[----:B------:R-:W-:Y:S01]  /*ba80*/  MOV R16, 0x400 ;  /* 0x0000040000107802 */ /* 0x000fe20000000f00 */
[----:B------:R-:W-:Y:S01]  /*ba90*/  ULOP3.LUT UR44, UR42, 0x2, URZ, 0xfc, !UPT ;  /* 0x000000022a2c7892 */ /* 0x000fe2000f8efc3f */
[----:B------:R4:W-:Y:S01]  /*baa0*/  STL [R1+0x40], RZ ;  /* 0x000040ff01007387 */ /* 0x0009e20000100800 */
[----:B------:R-:W-:Y:S01]  /*bab0*/  ULOP3.LUT UR46, UR42, 0x1, URZ, 0xfc, !UPT ;  /* 0x000000012a2e7892 */ /* 0x000fe2000f8efc3f */
[----:B------:R-:W-:Y:S01]  /*bac0*/  ULDC UR47, c[0x0][0xc] ;  /* 0x00000300002f7ab9 */ /* 0x000fe20000000800 */
[C---:B--2---:R-:W-:Y:S01]  /*bad0*/  IMAD.SHL.U32 R23, R9.reuse, 0x40, RZ ;  /* 0x0000004009177824 */ /* 0x044fe200078e00ff */
[--C-:B------:R-:W-:Y:S01]  /*bae0*/  SHF.R.U32.HI R0, RZ, 0x1, R9.reuse ;  /* 0x00000001ff007819 */ /* 0x100fe20000011609 */
[C---:B------:R-:W-:Y:S02]  /*baf0*/  IMAD.SHL.U32 R2, R9.reuse, 0x20, RZ ;  /* 0x0000002009027824 */ /* 0x040fe400078e00ff */
[----:B0-----:R-:W-:Y:S01]  /*bb00*/  IMAD.SHL.U32 R4, R9, 0x8, RZ ;  /* 0x0000000809047824 */ /* 0x001fe200078e00ff */
[----:B------:R-:W-:Y:S01]  /*bb10*/  LOP3.LUT R3, R23, 0x180, RZ, 0xc0, !PT ;  /* 0x0000018017037812 */ /* 0x000fe200078ec0ff */
[C---:B------:R-:W-:Y:S01]  /*bb20*/  IMAD.SHL.U32 R8, R9.reuse, 0x4, RZ ;  /* 0x0000000409087824 */ /* 0x040fe200078e00ff */
[----:B------:R-:W-:Y:S01]  /*bb30*/  LOP3.LUT R5, R2, 0x80, RZ, 0xc0, !PT ;  /* 0x0000008002057812 */ /* 0x000fe200078ec0ff */
[----:B-1----:R-:W-:Y:S01]  /*bb40*/  IMAD.SHL.U32 R6, R9, 0x2, RZ ;  /* 0x0000000209067824 */ /* 0x002fe200078e00ff */
[----:B------:R-:W-:Y:S01]  /*bb50*/  LOP3.LUT R3, R3, 0x30, R0, 0xf8, !PT ;  /* 0x0000003003037812 */ /* 0x000fe200078ef800 */
[----:B------:R-:W-:Y:S01]  /*bb60*/  IMAD.SHL.U32 R0, R9, 0x10, RZ ;  /* 0x0000001009007824 */ /* 0x000fe200078e00ff */
[----:B------:R-:W-:-:S02]  /*bb70*/  LOP3.LUT R5, R5, 0x10, R9, 0xf8, !PT ;  /* 0x0000001005057812 */ /* 0x000fc400078ef809 */
[----:B------:R-:W-:Y:S02]  /*bb80*/  LOP3.LUT R4, R3, 0x30, R4, 0x78, !PT ;  /* 0x0000003003047812 */ /* 0x000fe400078e7804 */
[----:B------:R-:W-:Y:S02]  /*bb90*/  LOP3.LUT R7, R0, 0x600, RZ, 0xc0, !PT ;  /* 0x0000060000077812 */ /* 0x000fe400078ec0ff */
[----:B------:R-:W-:Y:S02]  /*bba0*/  LOP3.LUT R5, R5, 0x10, R8, 0x78, !PT ;  /* 0x0000001005057812 */ /* 0x000fe400078e7808 */
[--C-:B------:R-:W-:Y:S02]  /*bbb0*/  LOP3.LUT R7, R7, 0x60, R2.reuse, 0xf8, !PT ;  /* 0x0000006007077812 */ /* 0x100fe400078ef802 */
[----:B------:R-:W-:Y:S02]  /*bbc0*/  LOP3.LUT R9, R9, 0x7f, RZ, 0xc0, !PT ;  /* 0x0000007f09097812 */ /* 0x000fe400078ec0ff */
[----:B------:R-:W-:-:S02]  /*bbd0*/  LOP3.LUT R22, R7, 0x100, R2, 0xf8, !PT ;  /* 0x0000010007167812 */ /* 0x000fc400078ef802 */
[----:B------:R-:W-:Y:S02]  /*bbe0*/  LOP3.LUT R3, R0, 0x1b0, RZ, 0xc0, !PT ;  /* 0x000001b000037812 */ /* 0x000fe400078ec0ff */
[----:B------:R-:W-:Y:S02]  /*bbf0*/  LOP3.LUT R23, R4, 0x640, R23, 0xf8, !PT ;  /* 0x0000064004177812 */ /* 0x000fe400078ef817 */
[----:B------:R-:W-:Y:S02]  /*bc00*/  LOP3.LUT R22, R22, R5, RZ, 0xfc, !PT ;  /* 0x0000000516167212 */ /* 0x000fe400078efcff */
[----:B------:R-:W-:Y:S02]  /*bc10*/  SHF.R.U32.HI R4, RZ, 0x2, R9 ;  /* 0x00000002ff047819 */ /* 0x000fe40000011609 */
[----:B------:R-:W-:Y:S01]  /*bc20*/  LOP3.LUT R3, R3, 0x30, R6, 0x78, !PT ;  /* 0x0000003003037812 */ /* 0x000fe200078e7806 */
[----:B------:R-:W-:Y:S01]  /*bc30*/  IMAD.MOV.U32 R6, RZ, RZ, 0x1 ;  /* 0x00000001ff067424 */ /* 0x000fe200078e00ff */
[----:B---3--:R-:W-:-:S02]  /*bc40*/  MOV R5, UR4 ;  /* 0x0000000400057c02 */ /* 0x008fc40008000f00 */
[----:B------:R-:W-:Y:S02]  /*bc50*/  LOP3.LUT R4, R4, 0x60, R2, 0xf8, !PT ;  /* 0x0000006004047812 */ /* 0x000fe400078ef802 */
[----:B------:R-:W-:Y:S01]  /*bc60*/  LEA R16, R5, R16, 0x18 ;  /* 0x0000001005107211 */ /* 0x000fe200078ec0ff */
[----:B------:R4:W-:Y:S01]  /*bc70*/  STL [R1+0xc], R6 ;  /* 0x00000c0601007387 */ /* 0x0009e20000100800 */
[----:B------:R-:W-:Y:S02]  /*bc80*/  LOP3.LUT R2, R3, 0x640, R0, 0xf8, !PT ;  /* 0x0000064003027812 */ /* 0x000fe400078ef800 */
[----:B------:R-:W-:Y:S01]  /*bc90*/  LOP3.LUT R3, R4, 0x80, RZ, 0xfc, !PT ;  /* 0x0000008004037812 */ /* 0x000fe200078efcff */
[----:B------:R4:W-:Y:S02]  /*bca0*/  STL [R1+0x30], R5 ;  /* 0x0000300501007387 */ /* 0x0009e40000100800 */
[----:B------:R-:W-:Y:S02]  /*bcb0*/  IMAD.IADD R0, R16, 0x1, R2 ;  /* 0x0000000110007824 */ /* 0x000fe400078e0202 */
[----:B------:R4:W-:Y:S04]  /*bcc0*/  STL [R1], RZ ;  /* 0x000000ff01007387 */ /* 0x0009e80000100800 */
[----:B------:R4:W-:Y:S04]  /*bcd0*/  STL [R1+0x34], R2 ;  /* 0x0000340201007387 */ /* 0x0009e80000100800 */
[----:B------:R4:W-:Y:S02]  /*bce0*/  STL [R1+0x3c], R0 ;  /* 0x00003c0001007387 */ /* 0x0009e40000100800 */
.L_x_13850:
[----:B------:R-:W-:Y:S01]  /*bcf0*/  ULDC.64 UR4, c[0x0][0xc88] ;  /* 0x0003220000047ab9 */ /* 0x000fe20000000a00 */
[----:B------:R-:W-:Y:S01]  /*bd00*/  ULDC.64 UR8, c[0x0][0xa18] ;  /* 0x0002860000087ab9 */ /* 0x000fe20000000a00 */
[----:B------:R-:W-:Y:S01]  /*bd10*/  UIMAD.WIDE UR4, UR39, 0x4, UR4 ;  /* 0x00000004270478a5 */ /* 0x000fe2000f8e0204 */
[----:B------:R-:W-:Y:S01]  /*bd20*/  ULDC.64 UR10, c[0x0][0xa28] ;  /* 0x00028a00000a7ab9 */ /* 0x000fe20000000a00 */
[----:B------:R-:W-:Y:S01]  /*bd30*/  ULDC.64 UR6, c[0x0][0xa00] ;  /* 0x0002800000067ab9 */ /* 0x000fe20000000a00 */
[----:B--2--5:R-:W-:Y:S01]  /*bd40*/  IMAD.MOV.U32 R24, RZ, RZ, RZ ;  /* 0x000000ffff187224 */ /* 0x024fe200078e00ff */
[----:B0-----:R-:W0:Y:S02]  /*bd50*/  LDC R8, c[0x0][0x424] ;  /* 0x00010900ff087b82 */ /* 0x001e240000000800 */
[----:B---34-:R-:W-:Y:S02]  /*bd60*/  IMAD.U32 R2, RZ, RZ, UR4 ;  /* 0x00000004ff027e24 */ /* 0x018fe4000f8e00ff */
[----:B------:R-:W-:-:S05]  /*bd70*/  IMAD.U32 R3, RZ, RZ, UR5 ;  /* 0x00000005ff037e24 */ /* 0x000fca000f8e00ff */
[----:B------:R-:W2:Y:S01]  /*bd80*/  LDG.E R2, desc[UR54][R2.64] ;  /* 0x0000003602027981 */ /* 0x000ea2000c1e1900 */
[----:B------:R-:W-:Y:S01]  /*bd90*/  UISETP.NE.U32.AND UP1, UPT, UR8, URZ, UPT ;  /* 0x0000003f0800728c */ /* 0x000fe2000bf25070 */
[----:B------:R-:W1:Y:S01]  /*bda0*/  LDC R7, c[0x0][0x2f0] ;  /* 0x0000bc00ff077b82 */ /* 0x000e620000000800 */
[----:B------:R-:W-:Y:S02]  /*bdb0*/  UISETP.NE.U32.AND UP0, UPT, UR10, URZ, UPT ;  /* 0x0000003f0a00728c */ /* 0x000fe4000bf05070 */
[----:B------:R-:W-:Y:S02]  /*bdc0*/  UISETP.NE.AND.EX UP1, UPT, UR9, URZ, UPT, UP1 ;  /* 0x0000003f0900728c */ /* 0x000fe4000bf25310 */
[----:B------:R-:W-:Y:S02]  /*bdd0*/  UISETP.NE.U32.AND UP2, UPT, UR6, URZ, UPT ;  /* 0x0000003f0600728c */ /* 0x000fe4000bf45070 */
[----:B------:R-:W-:Y:S02]  /*bde0*/  UISETP.NE.AND.EX UP0, UPT, UR11, URZ, UPT, UP0 ;  /* 0x0000003f0b00728c */ /* 0x000fe4000bf05300 */
[----:B------:R-:W-:Y:S01]  /*bdf0*/  UISETP.NE.AND.EX UP4, UPT, UR7, URZ, UPT, UP2 ;  /* 0x0000003f0700728c */ /* 0x000fe2000bf85320 */
[----:B------:R-:W-:-:S03]  /*be00*/  PLOP3.LUT P1, PT, PT, PT, UP1, 0x80, 0x0 ;  /* 0x000000000000781c */ /* 0x000fc60003f2f018 */
[----:B------:R-:W-:Y:S01]  /*be10*/  PLOP3.LUT P0, PT, PT, PT, UP0, 0x80, 0x0 ;  /* 0x000000000000781c */ /* 0x000fe20003f0f008 */
[----:B------:R-:W-:Y:S01]  /*be20*/  UMOV UR38, URZ ;  /* 0x0000003f00267c82 */ /* 0x000fe20008000000 */
[----:B------:R-:W-:Y:S01]  /*be30*/  PLOP3.LUT P2, PT, PT, PT, UP4, 0x80, 0x0 ;  /* 0x000000000000781c */ /* 0x000fe20003f4f048 */
[----:B------:R-:W-:Y:S01]  /*be40*/  UP2UR UR36, UPR, URZ, 0x10 ;  /* 0x000000103f247883 */ /* 0x000fe20008000000 */
[----:B--2---:R-:W-:-:S13]  /*be50*/  R2UR UR43, R2 ;  /* 0x00000000022b72ca */ /* 0x004fda00000e0000 */
[----:B------:R-:W-:Y:S02]  /*be60*/  USHF.R.S32.HI UR41, URZ, 0x1f, UR43 ;  /* 0x0000001f3f297899 */ /* 0x000fe4000801142b */
[----:B------:R-:W-:Y:S02]  /*be70*/  USHF.L.U32 UR45, UR43, 0x2, URZ ;  /* 0x000000022b2d7899 */ /* 0x000fe4000800063f */
[----:B------:R-:W-:Y:S02]  /*be80*/  USHF.L.U64.HI UR37, UR43, 0x2, UR41 ;  /* 0x000000022b257899 */ /* 0x000fe40008010229 */
[----:B------:R-:W-:Y:S02]  /*be90*/  UIADD3 UR5, UP2, UR45, UR6, URZ ;  /* 0x000000062d057290 */ /* 0x000fe4000ff5e03f */
[----:B------:R-:W-:Y:S02]  /*bea0*/  @UP1 UIADD3 UR6, UP3, UR45, UR8, URZ ;  /* 0x000000082d061290 */ /* 0x000fe4000ff7e03f */
[----:B------:R-:W-:-:S02]  /*beb0*/  UIADD3.X UR8, UR37, UR7, URZ, UP2, !UPT ;  /* 0x0000000725087290 */ /* 0x000fc400097fe43f */
[----:B------:R-:W-:Y:S01]  /*bec0*/  @UP1 UIADD3.X UR7, UR37, UR9, URZ, UP3, !UPT ;  /* 0x0000000925071290 */ /* 0x000fe20009ffe43f */
[----:B------:R-:W-:Y:S01]  /*bed0*/  IMAD.U32 R2, RZ, RZ, UR5 ;  /* 0x00000005ff027e24 */ /* 0x000fe2000f8e00ff */
[----:B------:R-:W-:Y:S01]  /*bee0*/  @UP0 ULEA UR4, UP1, UR43, UR10, 0x2 ;  /* 0x0000000a2b040291 */ /* 0x000fe2000f82103f */
[----:B------:R-:W-:Y:S01]  /*bef0*/  MOV R4, UR6 ;  /* 0x0000000600047c02 */ /* 0x000fe20008000f00 */
[----:B------:R-:W-:Y:S02]  /*bf00*/  IMAD.U32 R3, RZ, RZ, UR8 ;  /* 0x00000008ff037e24 */ /* 0x000fe4000f8e00ff */
[----:B------:R-:W-:Y:S01]  /*bf10*/  @UP0 ULEA.HI.X UR5, UR43, UR11, UR41, 0x2, UP1 ;  /* 0x0000000b2b050291 */ /* 0x000fe200088f1429 */
[----:B------:R-:W-:Y:S02]  /*bf20*/  IMAD.U32 R5, RZ, RZ, UR7 ;  /* 0x00000007ff057e24 */ /* 0x000fe4000f8e00ff */
[----:B------:R-:W2:Y:S04]  /*bf30*/  @P2 LDG.E R0, desc[UR54][R2.64] ;  /* 0x0000003602002981 */ /* 0x000ea8000c1e1900 */
[----:B------:R3:W4:Y:S02]  /*bf40*/  @P1 LDG.E R6, desc[UR54][R4.64] ;  /* 0x0000003604061981 */ /* 0x000724000c1e1900 */
[----:B---3--:R-:W-:-:S02]  /*bf50*/  IMAD.U32 R4, RZ, RZ, UR4 ;  /* 0x00000004ff047e24 */ /* 0x008fc4000f8e00ff */
[----:B------:R-:W-:-:S05]  /*bf60*/  IMAD.U32 R5, RZ, RZ, UR5 ;  /* 0x00000005ff057e24 */ /* 0x000fca000f8e00ff */
[----:B------:R3:W5:Y:S01]  /*bf70*/  @P0 LDG.E R24, desc[UR54][R4.64] ;  /* 0x0000003604180981 */ /* 0x000762000c1e1900 */
[----:B------:R-:W-:Y:S01]  /*bf80*/  PLOP3.LUT P2, PT, PT, PT, UP4, 0x80, 0x0 ;  /* 0x000000000000781c */ /* 0x000fe20003f4f048 */
[----:B---3--:R-:W3:Y:S02]  /*bf90*/  LDC.64 R4, c[0x0][0x418] ;  /* 0x00010600ff047b82 */ /* 0x008ee40000000a00 */
[----:B---3--:R-:W-:-:S04]  /*bfa0*/  ISETP.NE.U32.AND P0, PT, R4, RZ, PT ;  /* 0x000000ff0400720c */ /* 0x008fc80003f05070 */
[----:B------:R-:W-:-:S06]  /*bfb0*/  ISETP.NE.AND.EX P0, PT, R5, RZ, PT, P0 ;  /* 0x000000ff0500720c */ /* 0x000fcc0003f05300 */
[----:B--2---:R-:W-:Y:S02]  /*bfc0*/  @P2 R2UR UR38, R0 ;  /* 0x00000000002622ca */ /* 0x004fe400000e0000 */
[----:B----4-:R-:W-:Y:S01]  /*bfd0*/  @P1 R2UR UR40, R6 ;  /* 0x00000000062812ca */ /* 0x010fe200000e0000 */
[----:B-----5:R2:W-:Y:S01]  /*bfe0*/  STL [R1+0x14], R24 ;  /* 0x0000141801007387 */ /* 0x0205e20000100800 */
[----:B01----:R-:W-:-:S13]  /*bff0*/  @P1 BRA `(.L_x_13777) ;  /* 0x0000000000241947 */ /* 0x003fda0003800000 */
[----:B------:R-:W-:Y:S01]  /*c000*/  UISETP.NE.AND UP0, UPT, UR36, URZ, UPT ;  /* 0x0000003f2400728c */ /* 0x000fe2000bf05270 */
[----:B------:R-:W-:-:S05]  /*c010*/  ULDC UR40, c[0x0][0x288] ;  /* 0x0000a20000287ab9 */ /* 0x000fca0000000800 */
[----:B------:R-:W-:-:S13]  /*c020*/  PLOP3.LUT P1, PT, PT, PT, UP0, 0x40, 0x0 ;  /* 0x000000000000781c */ /* 0x000fda0003f2e808 */
[----:B------:R-:W-:Y:S05]  /*c030*/  @P1 BRA `(.L_x_13777) ;  /* 0x0000000000141947 */ /* 0x000fea0003800000 */
[----:B------:R-:W3:Y:S04]  /*c040*/  LDG.E R4, desc[UR54][R2.64] ;  /* 0x0000003602047981 */ /* 0x000ee8000c1e1900 */
[----:B------:R-:W4:Y:S01]  /*c050*/  LDG.E R0, desc[UR54][R2.64+0x4] ;  /* 0x0000043602007981 */ /* 0x000f22000c1e1900 */
[----:B---3--:R-:W-:Y:S02]  /*c060*/  R2UR UR4, R4 ;  /* 0x00000000040472ca */ /* 0x008fe400000e0000 */
[----:B----4-:R-:W-:-:S13]  /*c070*/  R2UR UR40, R0 ;  /* 0x00000000002872ca */ /* 0x010fda00000e0000 */
[----:B------:R-:W-:-:S12]  /*c080*/  UIADD3 UR40, -UR4, UR40, URZ ;  /* 0x0000002804287290 */ /* 0x000fd8000fffe13f */
.L_x_13777:
[----:B------:R-:W-:Y:S01]  /*c090*/  IMAD.U32 R0, RZ, RZ, UR43 ;  /* 0x0000002bff007e24 */ /* 0x000fe2000f8e00ff */
[----:B------:R-:W-:Y:S01]  /*c0a0*/  ULDC.64 UR4, c[0x0][0xa20] ;  /* 0x0002880000047ab9 */ /* 0x000fe20000000a00 */
[----:B------:R-:W-:Y:S02]  /*c0b0*/  SEL R8, R8, 0x1, P0 ;  /* 0x0000000108087807 */ /* 0x000fe40000000000 */
[----:B------:R-:W-:Y:S01]  /*c0c0*/  ISETP.NE.U32.AND P1, PT, RZ, UR4, PT ;  /* 0x00000004ff007c0c */ /* 0x000fe2000bf25070 */
[----:B------:R0:W-:Y:S02]  /*c0d0*/  STL [R1+0x8], R0 ;  /* 0x0000080001007387 */ /* 0x0001e40000100800 */
[----:B------:R-:W-:Y:S01]  /*c0e0*/  IMAD R18, R8, R7, RZ ;  /* 0x0000000708127224 */ /* 0x000fe200078e02ff */
[----:B------:R-:W-:-:S13]  /*c0f0*/  ISETP.NE.AND.EX P1, PT, RZ, UR5, PT, P1 ;  /* 0x00000005ff007c0c */ /* 0x000fda000bf25310 */
[----:B0-----:R-:W-:Y:S05]  /*c100*/  @!P1 BRA `(.L_x_13778) ;  /* 0x0000000000189947 */ /* 0x001fea0003800000 */
[----:B------:R-:W-:-:S04]  /*c110*/  UIADD3 UR4, UP0, UR45, UR4, URZ ;  /* 0x000000042d047290 */ /* 0x000fc8000ff1e03f */
[----:B------:R-:W-:Y:S02]  /*c120*/  UIADD3.X UR5, UR37, UR5, URZ, UP0, !UPT ;  /* 0x0000000525057290 */ /* 0x000fe400087fe43f */
[----:B------:R-:W-:-:S04]  /*c130*/  IMAD.U32 R2, RZ, RZ, UR4 ;  /* 0x00000004ff027e24 */ /* 0x000fc8000f8e00ff */
[----:B------:R-:W-:-:S05]  /*c140*/  MOV R3, UR5 ;  /* 0x0000000500037c02 */ /* 0x000fca0008000f00 */
[----:B------:R0:W5:Y:S01]  /*c150*/  LDG.E R18, desc[UR54][R2.64] ;  /* 0x0000003602127981 */ /* 0x000162000c1e1900 */
[----:B------:R-:W-:Y:S05]  /*c160*/  BRA `(.L_x_13779) ;  /* 0x0000000000247947 */ /* 0x000fea0003800000 */
.L_x_13778:
[----:B------:R-:W-:Y:S02]  /*c170*/  ULDC.64 UR4, c[0x0][0xa08] ;  /* 0x0002820000047ab9 */ /* 0x000fe40000000a00 */
[----:B------:R-:W-:-:S04]  /*c180*/  ISETP.NE.U32.AND P0, PT, RZ, UR4, PT ;  /* 0x00000004ff007c0c */ /* 0x000fc8000bf05070 */
[----:B------:R-:W-:-:S13]  /*c190*/  ISETP.NE.AND.EX P0, PT, RZ, UR5, PT, P0 ;  /* 0x00000005ff007c0c */ /* 0x000fda000bf05300 */
[----:B------:R-:W-:Y:S05]  /*c1a0*/  @!P0 BRA `(.L_x_13779) ;  /* 0x0000000000148947 */ /* 0x000fea0003800000 */
[----:B------:R-:W0:Y:S02]  /*c1b0*/  LDC.64 R2, c[0x0][0xa08] ;  /* 0x00028200ff027b82 */ /* 0x000e240000000a00 */
[----:B0-----:R-:W-:-:S05]  /*c1c0*/  IMAD.WIDE R2, R0, 0x4, R2 ;  /* 0x0000000400027825 */ /* 0x001fca00078e0202 */
[----:B------:R-:W3:Y:S04]  /*c1d0*/  LDG.E R18, desc[UR54][R2.64] ;  /* 0x0000003602127981 */ /* 0x000ee8000c1e1900 */
[----:B------:R-:W3:Y:S02]  /*c1e0*/  LDG.E R5, desc[UR54][R2.64+0x4] ;  /* 0x0000043602057981 */ /* 0x000ee4000c1e1900 */
[----:B---3--:R-:W-:-:S07]  /*c1f0*/  IMAD.IADD R18, R5, 0x1, -R18 ;  /* 0x0000000105127824 */ /* 0x008fce00078e0a12 */
.L_x_13779:
[----:B------:R-:W3:Y:S01]  /*c200*/  LDL R17, [R1+0x28] ;  /* 0x0000280001117983 */ /* 0x000ee20000100800 */
[----:B-----5:R-:W-:-:S04]  /*c210*/  IMAD.IADD R18, R18, 0x1, -R24 ;  /* 0x0000000112127824 */ /* 0x020fc800078e0a18 */
[C---:B0-----:R-:W-:Y:S01]  /*c220*/  VIADD R2, R18.reuse, 0x9f ;  /* 0x0000009f12027836 */ /* 0x041fe20000000000 */
[----:B------:R-:W-:-:S03]  /*c230*/  ISETP.GE.AND P0, PT, R18, 0x1, PT ;  /* 0x000000011200780c */ /* 0x000fc60003f06270 */
[----:B------:R-:W-:Y:S01]  /*c240*/  IMAD.HI R2, R2, 0x66666667, RZ ;  /* 0x6666666702027827 */ /* 0x000fe200078e02ff */
[----:B---3--:R-:W-:-:S04]  /*c250*/  LOP3.LUT R0, R17, 0xff000000, RZ, 0xc0, !PT ;  /* 0xff00000011007812 */ /* 0x008fc800078ec0ff */
        /* <DEDUP_REMOVED lines=15> */
[----:B------:R-:W-:Y:S02]  /*c350*/  ISETP.GE.AND P2, PT, R2, RZ, PT ;  /* 0x000000ff0200720c */ /* 0x000fe40003f46270 */
[----:B0-----:R-:W0:Y:S02]  /*c360*/  MUFU.RCP R9, R9 ;  /* 0x0000000900097308 */ /* 0x001e240000001000 */
[----:B0-----:R-:W-:-:S06]  /*c370*/  VIADD R10, R9, 0xffffffe ;  /* 0x0ffffffe090a7836 */ /* 0x001fcc0000000000 */
[----:B------:R-:W0:Y:S02]  /*c380*/  F2I.FTZ.U32.TRUNC.NTZ R3, R10 ;  /* 0x0000000a00037305 */ /* 0x000e24000021f000 */
[----:B0-----:R-:W-:-:S04]  /*c390*/  IMAD.MOV R2, RZ, RZ, -R3 ;  /* 0x000000ffff027224 */ /* 0x001fc800078e0a03 */
[----:B------:R-:W-:Y:S01]  /*c3a0*/  IMAD R8, R2, R7, RZ ;  /* 0x0000000702087224 */ /* 0x000fe200078e02ff */
[----:B------:R-:W-:-:S05]  /*c3b0*/  MOV R2, RZ ;  /* 0x000000ff00027202 */ /* 0x000fca0000000f00 */
        /* <DEDUP_REMOVED lines=15> */
.L_x_13780:
        /* <DEDUP_REMOVED lines=22> */
[----:B0-----:R-:W-:-:S05]  /*c610*/  IADD3 R0, R0, UR47, R7 ;  /* 0x0000002f00007c10 */ /* 0x001fca000fffe007 */
[----:B------:R1:W-:Y:S01]  /*c620*/  STL [R1+0x20], R0 ;  /* 0x0000200001007387 */ /* 0x0003e20000100800 */
[----:B------:R-:W-:Y:S05]  /*c630*/  BRA `(.L_x_13783) ;  /* 0x0000004000a07947 */ /* 0x000fea0003800000 */
.L_x_13782:
        /* <DEDUP_REMOVED lines=9> */
[----:B------:R-:W-:Y:S01]  /*c6d0*/  MOV R8, 0x70 ;  /* 0x0000007000087802 */ /* 0x000fe20000000f00 */
[----:B------:R-:W0:Y:S01]  /*c6e0*/  LDC.64 R2, c[0x4][R2] ;  /* 0x0100000002027b82 */ /* 0x000e220000000a00 */
        /* <DEDUP_REMOVED lines=8> */
[----:B0-2---:R-:W-:Y:S05]  /*c770*/  CALL.ABS.NOINC R2 ;  /* 0x0000000002007343 */ /* 0x005fea0003c00000 */
.L_x_13785:
[----:B------:R-:W-:Y:S05]  /*c780*/  BSYNC B6 ;  /* 0x0000000000067941 */ /* 0x000fea0003800000 */
.L_x_13784:
[----:B------:R-:W3:Y:S01]  /*c790*/  LDL.LU R25, [R1+0x10] ;  /* 0x0000100001197983 */ /* 0x000ee20000300800 */
[----:B------:R-:W-:Y:S01]  /*c7a0*/  VIADD R0, R16, 0x6000 ;  /* 0x0000600010007836 */ /* 0x000fe20000000000 */
[----:B------:R-:W-:Y:S04]  /*c7b0*/  BSSY B6, `(.L_x_13786) ;  /* 0x0000016000067945 */ /* 0x000fe80003800000 */
[----:B------:R-:W-:Y:S02]  /*c7c0*/  LOP3.LUT P0, RZ, R0, 0x1bf, RZ, 0xc0, !PT ;  /* 0x000001bf00ff7812 */ /* 0x000fe4000780c0ff */
[----:B---3--:R-:W-:-:S11]  /*c7d0*/  LOP3.LUT R25, R25, 0xfffffffe, RZ, 0xc0, !PT ;  /* 0xfffffffe19197812 */ /* 0x008fd600078ec0ff */
        /* <DEDUP_REMOVED lines=19> */
.L_x_13787:
[----:B------:R-:W-:Y:S05]  /*c910*/  BSYNC B6 ;  /* 0x0000000000067941 */ /* 0x000fea0003800000 */
.L_x_13786:
        /* <DEDUP_REMOVED lines=10> */
[----:B------:R-:W1:Y:S01]  /*c9c0*/  LDC.64 R2, c[0x4][R2] ;  /* 0x0100000002027b82 */ /* 0x000e620000000a00 */
        /* <DEDUP_REMOVED lines=9> */
.L_x_13789:
[----:B------:R-:W-:Y:S05]  /*ca60*/  BSYNC B6 ;  /* 0x0000000000067941 */ /* 0x000fea0003800000 */
.L_x_13788:
        /* <DEDUP_REMOVED lines=19> */
.L_x_13791:
[----:B------:R-:W-:Y:S05]  /*cba0*/  BSYNC B6 ;  /* 0x0000000000067941 */ /* 0x000fea0003800000 */
.L_x_13790:
[----:B------:R1:W3:Y:S01]  /*cbb0*/  LDL R20, [R1+0x8] ;  /* 0x0000080001147983 */ /* 0x0002e20000100800 */
[----:B------:R-:W-:Y:S01]  /*cbc0*/  ULDC.64 UR4, c[0x0][0x9f8] ;  /* 0x00027e0000047ab9 */ /* 0x000fe20000000a00 */
[----:B------:R-:W4:Y:S01]  /*cbd0*/  LDC R21, c[0x0][0x430] ;  /* 0x00010c00ff157b82 */ /* 0x000f220000000800 */
[----:B------:R-:W-:-:S04]  /*cbe0*/  UISETP.NE.U32.AND UP0, UPT, UR4, URZ, UPT ;  /* 0x0000003f0400728c */ /* 0x000fc8000bf05070 */
[----:B------:R-:W-:-:S06]  /*cbf0*/  UISETP.NE.AND.EX UP0, UPT, UR5, URZ, UPT, UP0 ;  /* 0x0000003f0500728c */ /* 0x000fcc000bf05300 */
[----:B------:R-:W-:-:S05]  /*cc00*/  PLOP3.LUT P0, PT, PT, PT, UP0, 0x80, 0x0 ;  /* 0x000000000000781c */ /* 0x000fca0003f0f008 */
[----:B------:R-:W-:-:S04]  /*cc10*/  @UP0 UIADD3 UR4, UP1, UR45, UR4, URZ ;  /* 0x000000042d040290 */ /* 0x000fc8000ff3e03f */
[----:B------:R-:W-:Y:S02]  /*cc20*/  @UP0 UIADD3.X UR5, UR37, UR5, URZ, UP1, !UPT ;  /* 0x0000000525050290 */ /* 0x000fe40008ffe43f */
[----:B------:R-:W-:-:S04]  /*cc30*/  IMAD.U32 R2, RZ, RZ, UR4 ;  /* 0x00000004ff027e24 */ /* 0x000fc8000f8e00ff */
[----:B------:R-:W-:-:S05]  /*cc40*/  IMAD.U32 R3, RZ, RZ, UR5 ;  /* 0x00000005ff037e24 */ /* 0x000fca000f8e00ff */
[----:B---3--:R-:W3:Y:S01]  /*cc50*/  @P0 LDG.E R20, desc[UR54][R2.64] ;  /* 0x0000003602140981 */ /* 0x008ee2000c1e1900 */
[----:B----4-:R-:W-:Y:S01]  /*cc60*/  ISETP.NE.AND P2, PT, R21, 0x1, PT ;  /* 0x000000011500780c */ /* 0x010fe20003f45270 */
[----:B------:R-:W-:Y:S01]  /*cc70*/  UMOV UR4, 0xffffffff ;  /* 0xffffffff00047882 */ /* 0x000fe20000000000 */
[----:B0-----:R-:W-:-:S11]  /*cc80*/  LOP3.LUT R25, R25, 0xfffffff7, RZ, 0xc0, !PT ;  /* 0xfffffff719197812 */ /* 0x001fd600078ec0ff */
[----:B------:R-:W-:Y:S01]  /*cc90*/  @P2 LOP3.LUT R25, R25, 0x8, RZ, 0xfc, !PT ;  /* 0x0000000819192812 */ /* 0x000fe200078efcff */
[----:B---3--:R1:W-:Y:S04]  /*cca0*/  @P0 STL [R1+0x8], R20 ;  /* 0x0000081401000387 */ /* 0x0083e80000100800 */
[----:B------:R1:W-:Y:S01]  /*ccb0*/  STL [R1+0x10], R25 ;  /* 0x0000101901007387 */ /* 0x0003e20000100800 */
[----:B------:R-:W-:Y:S05]  /*ccc0*/  BRA.DIV UR4, `(.L_x_13792) ;  /* 0x0000004e04b87947 */ /* 0x000fea000b800000 */
.L_x_13870:
[----:B------:R-:W0:Y:S01]  /*ccd0*/  S2R R0, SR_TID.X ;  /* 0x0000000000007919 */ /* 0x000e220000002100 */
[----:B------:R-:W-:Y:S01]  /*cce0*/  UMOV UR4, 0xa0 ;  /* 0x000000a000047882 */ /* 0x000fe20000000000 */
[----:B------:R-:W3:Y:S01]  /*ccf0*/  @P2 LDC R5, c[0x0][0x434] ;  /* 0x00010d00ff052b82 */ /* 0x000ee20000000800 */
[----:B------:R-:W-:Y:S01]  /*cd00*/  UIMAD UR4, UR48, UR4, -0xa0 ;  /* 0xffffff60300474a4 */ /* 0x000fe2000f8e0204 */
[----:B------:R-:W4:Y:S01]  /*cd10*/  S2R R10, SR_TID.X ;  /* 0x00000000000a7919 */ /* 0x000f220000002100 */
[----:B------:R-:W-:Y:S01]  /*cd20*/  SHF.R.S32.HI R14, RZ, 0x1f, R20 ;  /* 0x0000001fff0e7819 */ /* 0x000fe20000011414 */
[----:B------:R-:W-:Y:S01]  /*cd30*/  IMAD.MOV.U32 R12, RZ, RZ, R25 ;  /* 0x000000ffff0c7224 */ /* 0x000fe200078e0019 */
[----:B------:R-:W2:Y:S03]  /*cd40*/  S2R R11, SR_TID.X ;  /* 0x00000000000b7919 */ /* 0x000ea60000002100 */
[----:B------:R-:W1:Y:S01]  /*cd50*/  @P2 LDC R4, c[0x0][0x438] ;  /* 0x00010e00ff042b82 */ /* 0x000e620000000800 */
[----:B------:R1:W-:Y:S01]  /*cd60*/  STL [R1+0x18], R14 ;  /* 0x0000180e01007387 */ /* 0x0003e20000100800 */
[C---:B0-----:R-:W-:Y:S01]  /*cd70*/  LOP3.LUT R2, R0.reuse, 0x7f, RZ, 0xc0, !PT ;  /* 0x0000007f00027812 */ /* 0x041fe200078ec0ff */
[----:B------:R-:W-:-:S03]  /*cd80*/  IMAD.SHL.U32 R0, R0, 0x20, RZ ;  /* 0x0000002000007824 */ /* 0x000fc600078e00ff */
[----:B------:R-:W-:Y:S02]  /*cd90*/  SHF.R.U32.HI R2, RZ, 0x2, R2 ;  /* 0x00000002ff027819 */ /* 0x000fe40000011602 */
[----:B----4-:R-:W-:Y:S02]  /*cda0*/  LOP3.LUT R10, R10, 0x7f, RZ, 0xc0, !PT ;  /* 0x0000007f0a0a7812 */ /* 0x010fe400078ec0ff */
[----:B------:R-:W-:Y:S01]  /*cdb0*/  LOP3.LUT R0, R2, 0x60, R0, 0xf8, !PT ;  /* 0x0000006002007812 */ /* 0x000fe200078ef800 */
[----:B--2---:R-:W-:Y:S01]  /*cdc0*/  IMAD.SHL.U32 R13, R11, 0x20, RZ ;  /* 0x000000200b0d7824 */ /* 0x004fe200078e00ff */
[----:B------:R-:W-:Y:S02]  /*cdd0*/  SHF.R.U32.HI R10, RZ, 0x2, R10 ;  /* 0x00000002ff0a7819 */ /* 0x000fe4000001160a */
[----:B------:R-:W-:Y:S02]  /*cde0*/  IADD3 R3, R0, UR4, RZ ;  /* 0x0000000400037c10 */ /* 0x000fe4000fffe0ff */
[----:B------:R-:W-:-:S02]  /*cdf0*/  LOP3.LUT R13, R10, 0x60, R13, 0xf8, !PT ;  /* 0x000000600a0d7812 */ /* 0x000fc400078ef80d */
[C---:B------:R-:W-:Y:S01]  /*ce00*/  ISETP.GE.AND P0, PT, R3.reuse, R18, PT ;  /* 0x000000120300720c */ /* 0x040fe20003f06270 */
[----:B------:R-:W-:Y:S01]  /*ce10*/  IMAD.IADD R8, R3, 0x1, R24 ;  /* 0x0000000103087824 */ /* 0x000fe200078e0218 */
[----:B------:R-:W-:-:S03]  /*ce20*/  LOP3.LUT R13, R13, 0x80, RZ, 0xfc, !PT ;  /* 0x000000800d0d7812 */ /* 0x000fc600078efcff */
[----:B---3--:R-:W-:-:S04]  /*ce30*/  @P2 IMAD.HI.U32 R5, R8, R5, RZ ;  /* 0x0000000508052227 */ /* 0x008fc800078e00ff */
[----:B------:R-:W-:Y:S01]  /*ce40*/  IMAD.MOV.U32 R0, RZ, RZ, R8 ;  /* 0x000000ffff007224 */ /* 0x000fe200078e0008 */
[----:B-1----:R-:W-:-:S03]  /*ce50*/  @P2 SHF.R.U32.HI R0, RZ, R4, R5 ;  /* 0x00000004ff002219 */ /* 0x002fc60000011605 */
        /* <DEDUP_REMOVED lines=8> */
[C---:B-1----:R-:W-:Y:S01]  /*cee0*/  @!P0 LEA R6, P1, R2.reuse, R4, 0x2 ;  /* 0x0000000402068211 */ /* 0x042fe200078210ff */
[----:B------:R-:W0:Y:S01]  /*cef0*/  @P2 LDC R3, c[0x0][0x434] ;  /* 0x00010d00ff032b82 */ /* 0x000e220000000800 */
[----:B------:R-:W-:Y:S02]  /*cf00*/  MOV R4, RZ ;  /* 0x000000ff00047202 */ /* 0x000fe40000000f00 */
[----:B------:R-:W-:Y:S01]  /*cf10*/  @!P0 LEA.HI.X R7, R2, R5, R9, 0x2, P1 ;  /* 0x0000000502078211 */ /* 0x000fe200008f1409 */
[----:B------:R-:W-:-:S04]  /*cf20*/  VIADD R5, R13, UR4 ;  /* 0x000000040d057c36 */ /* 0x000fc80008000000 */
[----:B------:R-:W1:Y:S01]  /*cf30*/  @P2 LDC R2, c[0x0][0x438] ;  /* 0x00010e00ff022b82 */ /* 0x000e620000000800 */
[----:B------:R2:W5:Y:S01]  /*cf40*/  @!P0 LDG.E R4, desc[UR54][R6.64] ;  /* 0x0000003606048981 */ /* 0x000562000c1e1900 */
[C---:B------:R-:W-:Y:S01]  /*cf50*/  ISETP.GE.AND P0, PT, R5.reuse, R18, PT ;  /* 0x000000120500720c */ /* 0x040fe20003f06270 */
[----:B------:R-:W-:Y:S02]  /*cf60*/  IMAD.IADD R5, R5, 0x1, R24 ;  /* 0x0000000105057824 */ /* 0x000fe400078e0218 */
[----:B------:R-:W-:Y:S01]  /*cf70*/  IMAD.MOV R0, RZ, RZ, -R0 ;  /* 0x000000ffff007224 */ /* 0x000fe200078e0a00 */
[----:B------:R-:W-:Y:S01]  /*cf80*/  ISETP.GT.U32.OR P0, PT, R13, 0x9f, P0 ;  /* 0x0000009f0d00780c */ /* 0x000fe20000704470 */
[----:B------:R-:W-:Y:S02]  /*cf90*/  IMAD.MOV.U32 R10, RZ, RZ, R5 ;  /* 0x000000ffff0a7224 */ /* 0x000fe400078e0005 */
[----:B------:R-:W-:Y:S02]  /*cfa0*/  IMAD R8, R21, R0, R8 ;  /* 0x0000000015087224 */ /* 0x000fe400078e0208 */
[----:B0-----:R-:W-:-:S08]  /*cfb0*/  @P2 IMAD.HI.U32 R3, R5, R3, RZ ;  /* 0x0000000305032227 */ /* 0x001fd000078e00ff */
[----:B--2---:R-:W0:Y:S01]  /*cfc0*/  @!P0 LDC.64 R6, c[0x0][0x418] ;  /* 0x00010600ff068b82 */ /* 0x004e220000000a00 */
[----:B-1----:R-:W-:-:S07]  /*cfd0*/  @P2 SHF.R.U32.HI R10, RZ, R2, R3 ;  /* 0x00000002ff0a2219 */ /* 0x002fce0000011603 */
[----:B------:R-:W1:Y:S01]  /*cfe0*/  @!P0 LDC.64 R2, c[0x0][0x428] ;  /* 0x00010a00ff028b82 */ /* 0x000e620000000a00 */
[--C-:B------:R-:W-:Y:S01]  /*cff0*/  @!P0 SHF.R.S32.HI R11, RZ, 0x1f, R10.reuse ;  /* 0x0000001fff0b8819 */ /* 0x100fe2000001140a */
[----:B------:R-:W-:-:S04]  /*d000*/  IMAD.MOV R9, RZ, RZ, -R10 ;  /* 0x000000ffff097224 */ /* 0x000fc800078e0a0a */
[----:B------:R-:W-:Y:S01]  /*d010*/  IMAD R9, R21, R9, R5 ;  /* 0x0000000915097224 */ /* 0x000fe200078e0205 */
[----:B------:R-:W-:Y:S01]  /*d020*/  MOV R5, RZ ;  /* 0x000000ff00057202 */ /* 0x000fe20000000f00 */
[----:B-1----:R-:W-:-:S04]  /*d030*/  @!P0 IMAD.WIDE.U32 R10, R20, R2, R10 ;  /* 0x00000002140a8225 */ /* 0x002fc800078e000a */
[----:B------:R-:W-:Y:S01]  /*d040*/  @!P0 IMAD R2, R14, R2, RZ ;  /* 0x000000020e028224 */ /* 0x000fe200078e02ff */
[----:B0-----:R-:W-:-:S03]  /*d050*/  @!P0 LEA R6, P1, R10, R6, 0x2 ;  /* 0x000000060a068211 */ /* 0x001fc600078210ff */
[----:B------:R-:W-:-:S04]  /*d060*/  @!P0 IMAD R0, R20, R3, R2 ;  /* 0x0000000314008224 */ /* 0x000fc800078e0202 */
[----:B------:R-:W-:-:S05]  /*d070*/  @!P0 IMAD.IADD R0, R0, 0x1, R11 ;  /* 0x0000000100008824 */ /* 0x000fca00078e020b */
[----:B------:R-:W-:Y:S01]  /*d080*/  @!P0 LEA.HI.X R7, R10, R7, R0, 0x2, P1 ;  /* 0x000000070a078211 */ /* 0x000fe200008f1400 */
[----:B------:R-:W-:-:S04]  /*d090*/  IMAD.U32 R14, RZ, RZ, UR44 ;  /* 0x0000002cff0e7e24 */ /* 0x000fc8000f8e00ff */
[----:B------:R0:W5:Y:S01]  /*d0a0*/  @!P0 LDG.E R5, desc[UR54][R6.64] ;  /* 0x0000003606058981 */ /* 0x000162000c1e1900 */
[----:B------:R-:W-:Y:S02]  /*d0b0*/  ISETP.GT.U32.AND P0, PT, R13, 0x9f, PT ;  /* 0x0000009f0d00780c */ /* 0x000fe40003f04070 */
[----:B------:R-:W-:Y:S02]  /*d0c0*/  ISETP.NE.AND P2, PT, R14, 0x3, PT ;  /* 0x000000030e00780c */ /* 0x000fe40003f45270 */
[----:B------:R-:W-:Y:S02]  /*d0d0*/  LOP3.LUT R12, R12, 0xfffffffd, RZ, 0xc0, !PT ;  /* 0xfffffffd0c0c7812 */ /* 0x000fe400078ec0ff */
[----:B------:R-:W-:Y:S01]  /*d0e0*/  LOP3.LUT R17, R17, 0xffff, RZ, 0xc0, !PT ;  /* 0x0000ffff11117812 */ /* 0x000fe200078ec0ff */
[----:B0-----:R-:W-:-:S06]  /*d0f0*/  IMAD.U32 R7, RZ, RZ, UR48 ;  /* 0x00000030ff077e24 */ /* 0x001fcc000f8e00ff */
[----:B------:R-:W-:Y:S01]  /*d100*/  @P0 LOP3.LUT R12, R12, 0x2, RZ, 0xfc, !PT ;  /* 0x000000020c0c0812 */ /* 0x000fe200078efcff */
[----:B------:R-:W-:-:S03]  /*d110*/  VIADD R7, R7, 0xffffffff ;  /* 0xffffffff07077836 */ /* 0x000fc60000000000 */
[----:B------:R-:W-:-:S04]  /*d120*/  LOP3.LUT R12, R12, 0xfffffffb, RZ, 0xc0, !PT ;  /* 0xfffffffb0c0c7812 */ /* 0x000fc800078ec0ff */
[----:B------:R-:W-:-:S05]  /*d130*/  @P2 LOP3.LUT R12, R12, 0x4, RZ, 0xfc, !PT ;  /* 0x000000040c0c2812 */ /* 0x000fca00078efcff */
[----:B------:R0:W-:Y:S01]  /*d140*/  STL [R1+0x10], R12 ;  /* 0x0000100c01007387 */ /* 0x0001e20000100800 */
[----:B------:R-:W-:Y:S05]  /*d150*/  @!P2 BRA `(.L_x_13793) ;  /* 0x000000000004a947 */ /* 0x000fea0003800000 */
[----:B------:R-:W-:Y:S01]  /*d160*/  BPT.TRAP 0x1 ;  /* 0x000000040000795c */ /* 0x000fe20000300000 */
.L_x_13793:
[----:B------:R-:W2:Y:S04]  /*d170*/  LDL R2, [R1] ;  /* 0x0000000001027983 */ /* 0x000ea80000100800 */
[----:B------:R-:W3:Y:S01]  /*d180*/  LDL R0, [R1+0xc] ;  /* 0x00000c0001007983 */ /* 0x000ee20000100800 */
[----:B------:R-:W-:Y:S01]  /*d190*/  BSSY B0, `(.L_x_13794) ;  /* 0x0000007000007945 */ /* 0x000fe20003800000 */
[----:B------:R-:W-:Y:S01]  /*d1a0*/  SHF.R.S32.HI R26, RZ, 0x1f, R8 ;  /* 0x0000001fff1a7819 */ /* 0x000fe20000011408 */
[----:B--2---:R-:W-:Y:S01]  /*d1b0*/  IMAD R6, R2, 0x8, R16 ;  /* 0x0000000802067824 */ /* 0x004fe200078e0210 */
[----:B---3--:R-:W-:-:S04]  /*d1c0*/  SHF.L.U32 R0, R0, 0x1f, RZ ;  /* 0x0000001f00007819 */ /* 0x008fc800000006ff */
[----:B------:R-:W1:Y:S01]  /*d1d0*/  SYNCS.PHASECHK.TRANS64.TRYWAIT P0, [R6+URZ+0x13280], R0 ;  /* 0x01328000060075a7 */ /* 0x000e62000800017f */
[----:B------:R2:W-:Y:S02]  /*d1e0*/  STL [R1+0x4], R0 ;  /* 0x0000040001007387 */ /* 0x0005e40000100800 */
[----:B-12---:R-:W-:Y:S05]  /*d1f0*/  @!P0 BRA `(.L_x_13795) ;  /* 0x0000004800988947 */ /* 0x006fea0003800000 */
.L_x_13871:
[----:B------:R-:W-:Y:S05]  /*d200*/  BSYNC B0 ;  /* 0x0000000000007941 */ /* 0x000fea0003800000 */
.L_x_13794:
[----:B------:R-:W2:Y:S01]  /*d210*/  S2R R21, SR_TID.X ;  /* 0x0000000000157919 */ /* 0x000ea20000002100 */
[----:B------:R-:W3:Y:S01]  /*d220*/  LDC R14, c[0x0][0x2f4] ;  /* 0x0000bd00ff0e7b82 */ /* 0x000ee20000000800 */
[----:B------:R-:W-:Y:S01]  /*d230*/  ULDC.64 UR4, c[0x0][0x328] ;  /* 0x0000ca0000047ab9 */ /* 0x000fe20000000a00 */
[----:B------:R-:W4:Y:S01]  /*d240*/  LDL.LU R11, [R1+0x10] ;  /* 0x00001000010b7983 */ /* 0x000f220000300800 */
[----:B-1----:R-:W-:Y:S01]  /*d250*/  IMAD R0, R26, UR4, RZ ;  /* 0x000000041a007c24 */ /* 0x002fe2000f8e02ff */
[----:B-----5:R-:W-:Y:S01]  /*d260*/  SHF.R.S32.HI R28, RZ, 0x1f, R4 ;  /* 0x0000001fff1c7819 */ /* 0x020fe20000011404 */
[C---:B------:R-:W-:Y:S01]  /*d270*/  IMAD.WIDE.U32 R2, R8.reuse, UR4, RZ ;  /* 0x0000000408027c25 */ /* 0x040fe2000f8e00ff */
[----:B------:R-:W4:Y:S01]  /*d280*/  LDL R15, [R1+0x34] ;  /* 0x00003400010f7983 */ /* 0x000f220000100800 */
[----:B------:R-:W-:Y:S02]  /*d290*/  ULDC.64 UR6, c[0x0][0x338] ;  /* 0x0000ce0000067ab9 */ /* 0x000fe40000000a00 */
[----:B------:R-:W-:-:S02]  /*d2a0*/  IMAD R0, R8, UR5, R0 ;  /* 0x0000000508007c24 */ /* 0x000fc4000f8e0200 */
[----:B------:R-:W-:Y:S02]  /*d2b0*/  IMAD R18, R7, -0xa0, R18 ;  /* 0xffffff6007127824 */ /* 0x000fe400078e0212 */
[----:B------:R-:W-:Y:S02]  /*d2c0*/  IMAD.IADD R3, R3, 0x1, R0 ;  /* 0x0000000103037824 */ /* 0x000fe400078e0200 */
[----:B------:R-:W-:Y:S01]  /*d2d0*/  IMAD R0, R28, UR6, RZ ;  /* 0x000000061c007c24 */ /* 0x000fe2000f8e02ff */
[----:B------:R-:W-:Y:S01]  /*d2e0*/  SHF.R.S32.HI R27, RZ, 0x1f, R9 ;  /* 0x0000001fff1b7819 */ /* 0x000fe20000011409 */
[----:B------:R-:W-:-:S04]  /*d2f0*/  IMAD.WIDE.U32 R2, R4, UR6, R2 ;  /* 0x0000000604027c25 */ /* 0x000fc8000f8e0002 */
[----:B------:R-:W-:Y:S01]  /*d300*/  IMAD R0, R4, UR7, R0 ;  /* 0x0000000704007c24 */ /* 0x000fe2000f8e0200 */
[----:B------:R-:W-:Y:S01]  /*d310*/  SHF.R.S32.HI R29, RZ, 0x1f, R5 ;  /* 0x0000001fff1d7819 */ /* 0x000fe20000011405 */
[----:B0-----:R-:W-:-:S03]  /*d320*/  IMAD.MOV.U32 R12, RZ, RZ, R2 ;  /* 0x000000ffff0c7224 */ /* 0x001fc600078e0002 */
[----:B------:R-:W-:Y:S01]  /*d330*/  IADD3 R13, R3, R0, RZ ;  /* 0x00000000030d7210 */ /* 0x000fe20007ffe0ff */
[----:B--2---:R-:W-:-:S05]  /*d340*/  IMAD.SHL.U32 R20, R21, 0x10, RZ ;  /* 0x0000001015147824 */ /* 0x004fca00078e00ff */
[----:B------:R-:W-:-:S04]  /*d350*/  LOP3.LUT R20, R20, 0x30, RZ, 0xc0, !PT ;  /* 0x0000003014147812 */ /* 0x000fc800078ec0ff */
[CC--:B---3--:R-:W-:Y:S02]  /*d360*/  ISETP.GE.AND P1, PT, R20.reuse, R14.reuse, PT ;  /* 0x0000000e1400720c */ /* 0x0c8fe40003f26270 */
[----:B------:R-:W-:Y:S02]  /*d370*/  ISETP.GE.AND P0, PT, R20, R14, PT ;  /* 0x0000000e1400720c */ /* 0x000fe40003f06270 */
[----:B------:R-:W2:Y:S01]  /*d380*/  LDL R14, [R1] ;  /* 0x00000000010e7983 */ /* 0x000ea20000100800 */
[----:B------:R-:W-:Y:S02]  /*d390*/  IMAD R0, R27, UR4, RZ ;  /* 0x000000041b007c24 */ /* 0x000fe4000f8e02ff */
[----:B------:R-:W-:-:S04]  /*d3a0*/  IMAD.WIDE.U32 R2, R9, UR4, RZ ;  /* 0x0000000409027c25 */ /* 0x000fc8000f8e00ff */
        /* <DEDUP_REMOVED lines=8> */
[----:B------:R-:W-:Y:S01]  /*d430*/  IMAD R7, R17, UR5, RZ ;  /* 0x0000000511077c24 */ /* 0x000fe2000f8e02ff */
[----:B------:R-:W-:-:S04]  /*d440*/  LOP3.LUT R21, R21, 0x7f, RZ, 0xc0, !PT ;  /* 0x0000007f15157812 */ /* 0x000fc800078ec0ff */
[----:B------:R-:W-:Y:S02]  /*d450*/  SHF.R.U32.HI R21, RZ, 0x2, R21 ;  /* 0x00000002ff157819 */ /* 0x000fe40000011615 */
[----:B----4-:R-:W-:-:S04]  /*d460*/  LOP3.LUT R11, R11, 0xfffffffe, RZ, 0xc0, !PT ;  /* 0xfffffffe0b0b7812 */ /* 0x010fc800078ec0ff */
[----:B------:R-:W-:-:S05]  /*d470*/  @P1 LOP3.LUT R11, R11, 0x1, RZ, 0xfc, !PT ;  /* 0x000000010b0b1812 */ /* 0x000fca00078efcff */
[----:B------:R0:W-:Y:S02]  /*d480*/  STL [R1+0x10], R11 ;  /* 0x0000100b01007387 */ /* 0x0001e40000100800 */
[----:B0-----:R-:W-:Y:S02]  /*d490*/  IMAD.IADD R11, R3, 0x1, R0 ;  /* 0x00000001030b7824 */ /* 0x001fe400078e0200 */
[----:B------:R-:W-:-:S04]  /*d4a0*/  IMAD.WIDE.U32 R2, R17, UR4, R12 ;  /* 0x0000000411027c25 */ /* 0x000fc8000f8e000c */
[----:B------:R-:W-:Y:S01]  /*d4b0*/  IMAD.WIDE.U32 R10, R17, UR4, R10 ;  /* 0x00000004110a7c25 */ /* 0x000fe2000f8e000a */
[----:B------:R-:W-:-:S04]  /*d4c0*/  IADD3 R0, P1, R2, UR6, RZ ;  /* 0x0000000602007c10 */ /* 0x000fc8000ff3e0ff */
[----:B------:R-:W-:Y:S02]  /*d4d0*/  IADD3.X R2, R3, UR7, R7, P1, !PT ;  /* 0x0000000703027c10 */ /* 0x000fe40008ffe407 */
[----:B------:R-:W-:Y:S01]  /*d4e0*/  IADD3 R25, P1, R10, UR6, RZ ;  /* 0x000000060a197c10 */ /* 0x000fe2000ff3e0ff */
[----:B------:R-:W-:-:S03]  /*d4f0*/  UMOV UR4, 0xffffffff ;  /* 0xffffffff00047882 */ /* 0x000fc60000000000 */
[----:B------:R-:W-:Y:S01]  /*d500*/  IADD3.X R24, R7, UR7, R11, P1, !PT ;  /* 0x0000000707187c10 */ /* 0x000fe20008ffe40b */
[----:B------:R-:W-:Y:S02]  /*d510*/  IMAD.IADD R7, R18, 0x1, -R21 ;  /* 0x0000000112077824 */ /* 0x000fe400078e0a15 */
[----:B--2---:R-:W-:-:S03]  /*d520*/  IMAD R18, R14, 0x2800, R15 ;  /* 0x000028000e127824 */ /* 0x004fc600078e020f */
[----:B------:R-:W-:Y:S01]  /*d530*/  ISETP.GE.AND P5, PT, R7, 0x1, PT ;  /* 0x000000010700780c */ /* 0x000fe20003fa6270 */
[----:B------:R-:W-:-:S12]  /*d540*/  BRA.DIV UR4, `(.L_x_13796) ;  /* 0x0000004604dc7947 */ /* 0x000fd8000b800000 */
[----:B------:R-:W2:Y:S01]  /*d550*/  LDL.LU R14, [R1+0x10] ;  /* 0x00001000010e7983 */ /* 0x000ea20000300800 */
[----:B------:R-:W0:Y:S03]  /*d560*/  S2R R11, SR_TID.X ;  /* 0x00000000000b7919 */ /* 0x000e260000002100 */
[----:B------:R-:W1:Y:S04]  /*d570*/  SHFL.IDX PT, R10, R0, RZ, 0x1c1f ;  /* 0x001c1fff000a7589 */ /* 0x000e6800000e0000 */
[----:B------:R-:W3:Y:S01]  /*d580*/  SHFL.IDX PT, R3, R2, RZ, 0x1c1f ;  /* 0x001c1fff02037589 */ /* 0x000ee200000e0000 */
[----:B0-----:R-:W-:-:S05]  /*d590*/  IMAD.SHL.U32 R15, R11, 0x10, RZ ;  /* 0x000000100b0f7824 */ /* 0x001fca00078e00ff */
[----:B------:R-:W-:-:S04]  /*d5a0*/  LOP3.LUT R15, R15, 0x30, RZ, 0xc0, !PT ;  /* 0x000000300f0f7812 */ /* 0x000fc800078ec0ff */
[----:B-1----:R-:W-:-:S04]  /*d5b0*/  IADD3 R10, P1, R15, R10, RZ ;  /* 0x0000000a0f0a7210 */ /* 0x002fc80007f3e0ff */
[----:B---3--:R-:W-:Y:S02]  /*d5c0*/  IADD3.X R11, RZ, R3, RZ, P1, !PT ;  /* 0x00000003ff0b7210 */ /* 0x008fe40000ffe4ff */
[----:B------:R-:W-:Y:S01]  /*d5d0*/  ISETP.LT.OR P1, PT, R7, 0x1, P0 ;  /* 0x000000010700780c */ /* 0x000fe20000721670 */
[----:B------:R-:W-:Y:S01]  /*d5e0*/  IMAD.IADD R3, R16, 0x1, R18 ;  /* 0x0000000110037824 */ /* 0x000fe200078e0212 */
[----:B------:R-:W0:Y:S11]  /*d5f0*/  SHFL.IDX PT, R12, R0, 0x1, 0x1c1f ;  /* 0x003c1f00000c7f89 */ /* 0x000e3600000e0000 */
[----:B------:R1:W-:Y:S04]  /*d600*/  LDGSTS.E.BYPASS.LTC128B.128 [R3+0x6000], desc[UR54][R10.64], !P1 ;  /* 0x060000000a037fae */ /* 0x0003e8000c901d76 */
[----:B-1----:R-:W1:Y:S01]  /*d610*/  SHFL.IDX PT, R10, R2, 0x1, 0x1c1f ;  /* 0x003c1f00020a7f89 */ /* 0x002e6200000e0000 */
[----:B0-----:R-:W-:-:S05]  /*d620*/  IADD3 R12, P1, R15, R12, RZ ;  /* 0x0000000c0f0c7210 */ /* 0x001fca0007f3e0ff */
[----:B-1----:R-:W-:Y:S01]  /*d630*/  IMAD.X R13, RZ, RZ, R10, P1 ;  /* 0x000000ffff0d7224 */ /* 0x002fe200008e060a */
[----:B------:R-:W-:Y:S01]  /*d640*/  ISETP.LT.OR P1, PT, R7, 0x21, P0 ;  /* 0x000000210700780c */ /* 0x000fe20000721670 */
[----:B------:R-:W-:-:S12]  /*d650*/  SHFL.IDX PT, R10, R2, 0x2, 0x1c1f ;  /* 0x005c1f00020a7f89 */ /* 0x000fd800000e0000 */
[----:B------:R0:W-:Y:S04]  /*d660*/  LDGSTS.E.BYPASS.LTC128B.128 [R3+0x6800], desc[UR54][R12.64], !P1 ;  /* 0x068000000c037fae */ /* 0x0001e8000c901d76 */
[----:B0-----:R-:W0:Y:S04]  /*d670*/  SHFL.IDX PT, R12, R0, 0x2, 0x1c1f ;  /* 0x005c1f00000c7f89 */ /* 0x001e2800000e0000 */
[----:B------:R-:W1:Y:S04]  /*d680*/  SHFL.IDX PT, R0, R0, 0x3, 0x1c1f ;  /* 0x007c1f0000007f89 */ /* 0x000e6800000e0000 */
[----:B------:R-:W3:Y:S01]  /*d690*/  SHFL.IDX PT, R2, R2, 0x3, 0x1c1f ;  /* 0x007c1f0002027f89 */ /* 0x000ee200000e0000 */
[----:B0-----:R-:W-:-:S05]  /*d6a0*/  IADD3 R12, P1, R15, R12, RZ ;  /* 0x0000000c0f0c7210 */ /* 0x001fca0007f3e0ff */
[----:B------:R-:W-:Y:S01]  /*d6b0*/  IMAD.X R13, RZ, RZ, R10, P1 ;  /* 0x000000ffff0d7224 */ /* 0x000fe200008e060a */
[C---:B------:R-:W-:Y:S02]  /*d6c0*/  ISETP.LT.OR P1, PT, R7.reuse, 0x41, P0 ;  /* 0x000000410700780c */ /* 0x040fe40000721670 */
[----:B------:R-:W-:-:S11]  /*d6d0*/  ISETP.GE.AND P2, PT, R7, 0x81, PT ;  /* 0x000000810700780c */ /* 0x000fd60003f46270 */
[----:B------:R-:W-:Y:S01]  /*d6e0*/  LDGSTS.E.BYPASS.LTC128B.128 [R3+0x7000], desc[UR54][R12.64], !P1 ;  /* 0x070000000c037fae */ /* 0x000fe2000c901d76 */
[----:B-1----:R-:W-:-:S05]  /*d6f0*/  IADD3 R10, P1, R15, R0, RZ ;  /* 0x000000000f0a7210 */ /* 0x002fca0007f3e0ff */
[----:B---3--:R-:W-:Y:S01]  /*d700*/  IMAD.X R11, RZ, RZ, R2, P1 ;  /* 0x000000ffff0b7224 */ /* 0x008fe200008e0602 */
[----:B------:R-:W-:Y:S01]  /*d710*/  ISETP.LT.OR P1, PT, R7, 0x61, P0 ;  /* 0x000000610700780c */ /* 0x000fe20000721670 */
[----:B------:R0:W1:-:S12]  /*d720*/  SHFL.IDX PT, R0, R24, RZ, 0x1c1f ;  /* 0x001c1fff18007589 */ /* 0x00005800000e0000 */
[----:B------:R3:W-:Y:S04]  /*d730*/  LDGSTS.E.BYPASS.LTC128B.128 [R3+0x7800], desc[UR54][R10.64], !P1 ;  /* 0x078000000a037fae */ /* 0x0007e8000c901d76 */
[----:B---3--:R0:W3:Y:S01]  /*d740*/  SHFL.IDX PT, R10, R25, RZ, 0x1c1f ;  /* 0x001c1fff190a7589 */ /* 0x0080e200000e0000 */
[C---:B------:R-:W-:Y:S02]  /*d750*/  ISETP.GE.AND P4, PT, R7.reuse, 0x21, PT ;  /* 0x000000210700780c */ /* 0x040fe40003f86270 */
[C---:B------:R-:W-:Y:S02]  /*d760*/  ISETP.GE.AND P3, PT, R7.reuse, 0x41, PT ;  /* 0x000000410700780c */ /* 0x040fe40003f66270 */
[----:B------:R-:W-:Y:S02]  /*d770*/  ISETP.GE.AND P1, PT, R7, 0x61, PT ;  /* 0x000000610700780c */ /* 0x000fe40003f26270 */
[----:B--2---:R-:W-:-:S04]  /*d780*/  LOP3.LUT R14, R14, 0xffffffef, RZ, 0xc0, !PT ;  /* 0xffffffef0e0e7812 */ /* 0x004fc800078ec0ff */
[----:B------:R-:W-:-:S05]  /*d790*/  @P2 LOP3.LUT R14, R14, 0x10, RZ, 0xfc, !PT ;  /* 0x000000100e0e2812 */ /* 0x000fca00078efcff */
[----:B-1-3--:R0:W-:Y:S02]  /*d7a0*/  STL [R1+0x10], R14 ;  /* 0x0000100e01007387 */ /* 0x00a1e40000100800 */
.L_x_13883:
[----:B------:R-:W2:Y:S01]  /*d7b0*/  S2R R2, SR_TID.X ;  /* 0x0000000000027919 */ /* 0x000ea20000002100 */
[----:B------:R-:W-:Y:S01]  /*d7c0*/  ISETP.LT.OR P0, PT, R7, 0x81, P0 ;  /* 0x000000810700780c */ /* 0x000fe20000701670 */
[----:B--2---:R-:W-:-:S05]  /*d7d0*/  IMAD.SHL.U32 R2, R2, 0x10, RZ ;  /* 0x0000001002027824 */ /* 0x004fca00078e00ff */
[----:B------:R-:W-:-:S04]  /*d7e0*/  LOP3.LUT R2, R2, 0x30, RZ, 0xc0, !PT ;  /* 0x0000003002027812 */ /* 0x000fc800078ec0ff */
[----:B------:R-:W-:-:S05]  /*d7f0*/  IADD3 R10, P2, R2, R10, RZ ;  /* 0x0000000a020a7210 */ /* 0x000fca0007f5e0ff */
[----:B------:R-:W-:-:S05]  /*d800*/  IMAD.X R11, RZ, RZ, R0, P2 ;  /* 0x000000ffff0b7224 */ /* 0x000fca00010e0600 */
[----:B------:R-:W-:Y:S01]  /*d810*/  @!PT LDS RZ, [RZ] ;  /* 0x00000000fffff984 */ /* 0x000fe20000000800 */
[----:B------:R-:W-:Y:S01]  /*d820*/  @!PT LDS RZ, [RZ] ;  /* 0x00000000fffff984 */ /* 0x000fe20000000800 */
[----:B------:R-:W-:Y:S01]  /*d830*/  @!PT LDS RZ, [RZ] ;  /* 0x00000000fffff984 */ /* 0x000fe20000000800 */
[----:B------:R2:W-:Y:S01]  /*d840*/  LDGSTS.E.BYPASS.LTC128B.128 [R3+0x8000], desc[UR54][R10.64], !P0 ;  /* 0x080000000a037fae */ /* 0x0005e2000c101d76 */
[----:B------:R-:W-:Y:S01]  /*d850*/  PLOP3.LUT P0, PT, PT, PT, PT, 0x80, 0x0 ;  /* 0x000000000000781c */ /* 0x000fe20003f0f070 */
[----:B------:R-:W-:-:S12]  /*d860*/  NOP ;  /* 0x0000000000007918 */ /* 0x000fd80000000000 */
.L_x_13797:
[----:B------:R-:W-:Y:S02]  /*d870*/  PLOP3.LUT P2, PT, P2, P0, PT, 0xa2, 0x0 ;  /* 0x000000000000781c */ /* 0x000fe40001741472 */
[----:B------:R-:W-:-:S08]  /*d880*/  @P0 R2UR P2, UR4, R6 ;  /* 0x00000000060402ca */ /* 0x000fd00000040000 */
[----:B------:R-:W-:-:S05]  /*d890*/  @P0 PLOP3.LUT P0, PT, P2, PT, PT, 0x80, 0x0 ;  /* 0x000000000000081c */ /* 0x000fca000170f070 */
[----:B------:R-:W-:Y:S01]  /*d8a0*/  @!P2 SYNCS.ARRIVE.TRANS64.RED.A0T1 RZ, [UR4+0x13270], RZ ;  /* 0x013270ffffffa9a7 */ /* 0x000fe20008200404 */
[----:B------:R-:W-:Y:S07]  /*d8b0*/  @!P2 ARRIVES.LDGSTSBAR.64.TRANSCNT [UR4+0x13270] ;  /* 0x01327000ff00a9b0 */ /* 0x000fee0008000a84 */
[----:B------:R-:W-:Y:S05]  /*d8c0*/  @P0 BRA.U.ANY `(.L_x_13797) ;  /* 0xfffffffd00e80947 */ /* 0x000fea000393ffff */
[----:B------:R-:W-:Y:S01]  /*d8d0*/  NOP ;  /* 0x0000000000007918 */ /* 0x000fe20000000000 */
[----:B------:R-:W-:-:S04]  /*d8e0*/  MOV R0, UR44 ;  /* 0x0000002c00007c02 */ /* 0x000fc80008000f00 */
[----:B------:R-:W-:-:S13]  /*d8f0*/  ISETP.NE.AND P6, PT, R0, 0x3, PT ;  /* 0x000000030000780c */ /* 0x000fda0003fc5270 */
[----:B------:R-:W-:Y:S05]  /*d900*/  @!P6 BRA `(.L_x_13798) ;  /* 0x000000000004e947 */ /* 0x000fea0003800000 */
[----:B------:R-:W-:Y:S01]  /*d910*/  BPT.TRAP 0x1 ;  /* 0x000000040000795c */ /* 0x000fe20000300000 */
.L_x_13798:
[----:B------:R3:W-:Y:S01]  /*d920*/  SYNCS.ARRIVE.TRANS64.A1T0 RZ, [R6+URZ+0x13270], RZ ;  /* 0x013270ff06ff79a7 */ /* 0x0007e2000810003f */
[----:B------:R-:W-:Y:S05]  /*d930*/  @!P6 BRA `(.L_x_13799) ;  /* 0x000000000004e947 */ /* 0x000fea0003800000 */
[----:B------:R-:W-:Y:S01]  /*d940*/  BPT.TRAP 0x1 ;  /* 0x000000040000795c */ /* 0x000fe20000300000 */
.L_x_13799:
[----:B------:R-:W4:Y:S01]  /*d950*/  LDL R0, [R1+0x4] ;  /* 0x0000040001007983 */ /* 0x000f220000100800 */
[----:B------:R-:W-:Y:S01]  /*d960*/  BSSY B0, `(.L_x_13800) ;  /* 0x0000003000007945 */ /* 0x000fe20003800000 */
[----:B----4-:R-:W4:Y:S03]  /*d970*/  SYNCS.PHASECHK.TRANS64.TRYWAIT P0, [R6+URZ+0x13240], R0 ;  /* 0x01324000060075a7 */ /* 0x010f26000800017f */
[----:B----4-:R-:W-:Y:S05]  /*d980*/  @!P0 BRA `(.L_x_13801) ;  /* 0x0000004800808947 */ /* 0x010fea0003800000 */
.L_x_13884:
[----:B------:R-:W-:Y:S05]  /*d990*/  BSYNC B0 ;  /* 0x0000000000007941 */ /* 0x000fea0003800000 */
.L_x_13800:
[----:B------:R-:W-:Y:S01]  /*d9a0*/  ULDC.64 UR4, c[0x0][0x300] ;  /* 0x0000c00000047ab9 */ /* 0x000fe20000000a00 */
[----:B------:R-:W-:Y:S01]  /*d9b0*/  ULDC.64 UR6, c[0x0][0x310] ;  /* 0x0000c40000067ab9 */ /* 0x000fe20000000a00 */
[----:B----4-:R-:W-:Y:S02]  /*d9c0*/  IMAD R0, R26, UR4, RZ ;  /* 0x000000041a007c24 */ /* 0x010fe4000f8e02ff */
[----:B--2---:R-:W-:-:S04]  /*d9d0*/  IMAD.WIDE.U32 R10, R8, UR4, RZ ;  /* 0x00000004080a7c25 */ /* 0x004fc8000f8e00ff */
[----:B------:R-:W-:Y:S02]  /*d9e0*/  IMAD R0, R8, UR5, R0 ;  /* 0x0000000508007c24 */ /* 0x000fe4000f8e0200 */
[----:B------:R-:W-:Y:S02]  /*d9f0*/  IMAD R28, R28, UR6, RZ ;  /* 0x000000061c1c7c24 */ /* 0x000fe4000f8e02ff */
[----:B------:R-:W-:Y:S02]  /*da00*/  IMAD.IADD R11, R11, 0x1, R0 ;  /* 0x000000010b0b7824 */ /* 0x000fe400078e0200 */
[----:B------:R-:W-:Y:S02]  /*da10*/  IMAD R0, R27, UR4, RZ ;  /* 0x000000041b007c24 */ /* 0x000fe4000f8e02ff */
[----:B------:R-:W-:-:S04]  /*da20*/  IMAD.WIDE.U32 R10, R4, UR6, R10 ;  /* 0x00000006040a7c25 */ /* 0x000fc8000f8e000a */
[C---:B------:R-:W-:Y:S02]  /*da30*/  IMAD R0, R9.reuse, UR5, R0 ;  /* 0x0000000509007c24 */ /* 0x040fe4000f8e0200 */
[----:B------:R-:W-:Y:S01]  /*da40*/  IMAD.WIDE.U32 R8, R9, UR4, RZ ;  /* 0x0000000409087c25 */ /* 0x000fe2000f8e00ff */
[----:B------:R-:W-:-:S03]  /*da50*/  ULDC.64 UR4, c[0x0][0x308] ;  /* 0x0000c20000047ab9 */ /* 0x000fc60000000a00 */
[----:B------:R-:W-:Y:S02]  /*da60*/  IMAD R28, R4, UR7, R28 ;  /* 0x00000007041c7c24 */ /* 0x000fe4000f8e021c */
[----:B------:R-:W-:Y:S02]  /*da70*/  IMAD R12, R29, UR6, RZ ;  /* 0x000000061d0c7c24 */ /* 0x000fe4000f8e02ff */
[----:B------:R-:W-:Y:S02]  /*da80*/  IMAD.IADD R9, R9, 0x1, R0 ;  /* 0x0000000109097824 */ /* 0x000fe400078e0200 */
        /* <DEDUP_REMOVED lines=14> */
[----:B------:R-:W2:Y:S01]  /*db70*/  S2R R5, SR_TID.X ;  /* 0x0000000000057919 */ /* 0x000ea20000002100 */
[----:B------:R-:W4:Y:S01]  /*db80*/  LDC R10, c[0x0][0x2f4] ;  /* 0x0000bd00ff0a7b82 */ /* 0x000f220000000800 */
[----:B------:R-:W-:Y:S04]  /*db90*/  SHFL.IDX PT, R4, R0, RZ, 0x1c1f ;  /* 0x001c1fff00047589 */ /* 0x000fe800000e0000 */
[----:B------:R-:W-:Y:S01]  /*dba0*/  SHFL.IDX PT, R7, R7, RZ, 0x1c1f ;  /* 0x001c1fff07077589 */ /* 0x000fe200000e0000 */
[----:B--2---:R-:W-:-:S03]  /*dbb0*/  IMAD.SHL.U32 R9, R5, 0x10, RZ ;  /* 0x0000001005097824 */ /* 0x004fc600078e00ff */
[----:B------:R-:W2:Y:S02]  /*dbc0*/  SHFL.IDX PT, R5, R2, RZ, 0x1c1f ;  /* 0x001c1fff02057589 */ /* 0x000ea400000e0000 */
[----:B------:R-:W-:-:S04]  /*dbd0*/  LOP3.LUT R9, R9, 0x30, RZ, 0xc0, !PT ;  /* 0x0000003009097812 */ /* 0x000fc800078ec0ff */
[C---:B----4-:R-:W-:Y:S02]  /*dbe0*/  ISETP.GE.AND P2, PT, R9.reuse, R10, PT ;  /* 0x0000000a0900720c */ /* 0x050fe40003f46270 */
[----:B--2---:R-:W-:-:S05]  /*dbf0*/  @P5 IADD3 R5, P0, R9, R5, RZ ;  /* 0x0000000509055210 */ /* 0x004fca0007f1e0ff */
[----:B------:R-:W-:-:S05]  /*dc00*/  @P5 IMAD.X R4, RZ, RZ, R4, P0 ;  /* 0x000000ffff045224 */ /* 0x000fca00000e0604 */
[----:B------:R-:W-:-:S04]  /*dc10*/  @P5 LOP3.LUT R5, R5, R4, RZ, 0x3c, !PT ;  /* 0x0000000405055212 */ /* 0x000fc800078e3cff */
[----:B------:R-:W-:-:S04]  /*dc20*/  @P5 LOP3.LUT R4, R5, R4, RZ, 0x3c, !PT ;  /* 0x0000000405045212 */ /* 0x000fc800078e3cff */
[----:B------:R-:W-:-:S05]  /*dc30*/  @P5 LOP3.LUT R5, R5, R4, RZ, 0x3c, !PT ;  /* 0x0000000405055212 */ /* 0x000fca00078e3cff */
[----:B------:R2:W-:Y:S04]  /*dc40*/  @P5 LDGSTS.E.BYPASS.LTC128B.128 [R3+0xe000], desc[UR54][R4.64], !P2 ;  /* 0x0e00000004035fae */ /* 0x0005e8000d101d76 */
[----:B--2---:R-:W2:Y:S04]  /*dc50*/  SHFL.IDX PT, R5, R2, 0x1, 0x1c1f ;  /* 0x003c1f0002057f89 */ /* 0x004ea800000e0000 */
[----:B------:R-:W4:Y:S01]  /*dc60*/  SHFL.IDX PT, R4, R0, 0x1, 0x1c1f ;  /* 0x003c1f0000047f89 */ /* 0x000f2200000e0000 */
[----:B--2---:R-:W-:-:S04]  /*dc70*/  @P4 IADD3 R5, P0, R9, R5, RZ ;  /* 0x0000000509054210 */ /* 0x004fc80007f1e0ff */
[----:B----4-:R-:W-:-:S04]  /*dc80*/  @P4 IADD3.X R4, RZ, R4, RZ, P0, !PT ;  /* 0x00000004ff044210 */ /* 0x010fc800007fe4ff */
[----:B------:R-:W-:-:S04]  /*dc90*/  @P4 LOP3.LUT R5, R5, R4, RZ, 0x3c, !PT ;  /* 0x0000000405054212 */ /* 0x000fc800078e3cff */
[----:B------:R-:W-:-:S04]  /*dca0*/  @P4 LOP3.LUT R4, R5, R4, RZ, 0x3c, !PT ;  /* 0x0000000405044212 */ /* 0x000fc800078e3cff */
[----:B------:R-:W-:-:S05]  /*dcb0*/  @P4 LOP3.LUT R5, R5, R4, RZ, 0x3c, !PT ;  /* 0x0000000405054212 */ /* 0x000fca00078e3cff */
[----:B------:R2:W-:Y:S04]  /*dcc0*/  @P4 LDGSTS.E.BYPASS.LTC128B.128 [R3+0xe800], desc[UR54][R4.64], !P2 ;  /* 0x0e80000004034fae */ /* 0x0005e8000d101d76 */
[----:B--2---:R-:W2:Y:S04]  /*dcd0*/  SHFL.IDX PT, R5, R2, 0x2, 0x1c1f ;  /* 0x005c1f0002057f89 */ /* 0x004ea800000e0000 */
[----:B------:R-:W4:Y:S04]  /*dce0*/  SHFL.IDX PT, R4, R0, 0x2, 0x1c1f ;  /* 0x005c1f0000047f89 */ /* 0x000f2800000e0000 */
[----:B------:R-:W5:Y:S04]  /*dcf0*/  SHFL.IDX PT, R2, R2, 0x3, 0x1c1f ;  /* 0x007c1f0002027f89 */ /* 0x000f6800000e0000 */
[----:B------:R-:W0:Y:S01]  /*dd00*/  SHFL.IDX PT, R0, R0, 0x3, 0x1c1f ;  /* 0x007c1f0000007f89 */ /* 0x000e2200000e0000 */
[----:B--2---:R-:W-:-:S05]  /*dd10*/  @P3 IADD3 R5, P0, R9, R5, RZ ;  /* 0x0000000509053210 */ /* 0x004fca0007f1e0ff */
[----:B----4-:R-:W-:Y:S01]  /*dd20*/  @P3 IMAD.X R4, RZ, RZ, R4, P0 ;  /* 0x000000ffff043224 */ /* 0x010fe200000e0604 */
[----:B-----5:R-:W-:-:S04]  /*dd30*/  @P1 IADD3 R2, P0, R9, R2, RZ ;  /* 0x0000000209021210 */ /* 0x020fc80007f1e0ff */
[----:B------:R-:W-:Y:S01]  /*dd40*/  @P3 LOP3.LUT R5, R5, R4, RZ, 0x3c, !PT ;  /* 0x0000000405053212 */ /* 0x000fe200078e3cff */
[----:B0-----:R-:W-:-:S03]  /*dd50*/  @P1 IMAD.X R0, RZ, RZ, R0, P0 ;  /* 0x000000ffff001224 */ /* 0x001fc600000e0600 */
[----:B------:R-:W-:-:S04]  /*dd60*/  @P3 LOP3.LUT R4, R5, R4, RZ, 0x3c, !PT ;  /* 0x0000000405043212 */ /* 0x000fc800078e3cff */
[----:B------:R-:W-:-:S05]  /*dd70*/  @P3 LOP3.LUT R5, R5, R4, RZ, 0x3c, !PT ;  /* 0x0000000405053212 */ /* 0x000fca00078e3cff */
[----:B------:R0:W-:Y:S02]  /*dd80*/  @P3 LDGSTS.E.BYPASS.LTC128B.128 [R3+0xf000], desc[UR54][R4.64], !P2 ;  /* 0x0f00000004033fae */ /* 0x0001e4000d101d76 */
[----:B0-----:R-:W-:Y:S02]  /*dd90*/  @P1 IMAD.MOV.U32 R4, RZ, RZ, R2 ;  /* 0x000000ffff041224 */ /* 0x001fe400078e0002 */
[----:B------:R-:W-:-:S05]  /*dda0*/  @P1 IMAD.MOV.U32 R5, RZ, RZ, R0 ;  /* 0x000000ffff051224 */ /* 0x000fca00078e0000 */
[----:B------:R0:W-:Y:S04]  /*ddb0*/  @P1 LDGSTS.E.BYPASS.LTC128B.128 [R3+0xf800], desc[UR54][R4.64], !P2 ;  /* 0x0f80000004031fae */ /* 0x0001e8000d101d76 */
[----:B0-----:R0:W2:Y:S02]  /*ddc0*/  SHFL.IDX PT, R4, R8, RZ, 0x1c1f ;  /* 0x001c1fff08047589 */ /* 0x0010a400000e0000 */
.L_x_13896:
[----:B------:R-:W4:Y:S01]  /*ddd0*/  LDL R0, [R1+0x10] ;  /* 0x0000100001007983 */ /* 0x000f220000100800 */
[----:B------:R-:W-:Y:S01]  /*dde0*/  BSSY B0, `(.L_x_13803) ;  /* 0x000000e000007945 */ /* 0x000fe20003800000 */
[----:B----4-:R-:W-:-:S13]  /*ddf0*/  LOP3.LUT P0, RZ, R0, 0x10, RZ, 0xc0, !PT ;  /* 0x0000001000ff7812 */ /* 0x010fda000780c0ff */
[----:B------:R-:W-:Y:S05]  /*de00*/  @!P0 BRA `(.L_x_13804) ;  /* 0x00000000002c8947 */ /* 0x000fea0003800000 */
[----:B------:R-:W4:Y:S01]  /*de10*/  S2R R0, SR_TID.X ;  /* 0x0000000000007919 */ /* 0x000f220000002100 */
[----:B------:R-:W5:Y:S01]  /*de20*/  LDC R2, c[0x0][0x2f4] ;  /* 0x0000bd00ff027b82 */ /* 0x000f620000000800 */
[----:B----4-:R-:W-:-:S05]  /*de30*/  IMAD.SHL.U32 R0, R0, 0x10, RZ ;  /* 0x0000001000007824 */ /* 0x010fca00078e00ff */
[----:B------:R-:W-:-:S04]  /*de40*/  LOP3.LUT R0, R0, 0x30, RZ, 0xc0, !PT ;  /* 0x0000003000007812 */ /* 0x000fc800078ec0ff */
[C---:B-----5:R-:W-:Y:S02]  /*de50*/  ISETP.GE.AND P1, PT, R0.reuse, R2, PT ;  /* 0x000000020000720c */ /* 0x060fe40003f26270 */
[----:B--2---:R-:W-:-:S05]  /*de60*/  IADD3 R4, P0, R0, R4, RZ ;  /* 0x0000000400047210 */ /* 0x004fca0007f1e0ff */
[----:B------:R-:W-:-:S06]  /*de70*/  IMAD.X R5, RZ, RZ, R7, P0 ;  /* 0x000000ffff057224 */ /* 0x000fcc00000e0607 */
[----:B------:R-:W-:Y:S01]  /*de80*/  @!PT LDS RZ, [RZ] ;  /* 0x00000000fffff984 */ /* 0x000fe20000000800 */
[----:B------:R-:W-:Y:S01]  /*de90*/  @!PT LDS RZ, [RZ] ;  /* 0x00000000fffff984 */ /* 0x000fe20000000800 */
[----:B------:R-:W-:Y:S01]  /*dea0*/  @!PT LDS RZ, [RZ] ;  /* 0x00000000fffff984 */ /* 0x000fe20000000800 */
[----:B------:R4:W-:Y:S02]  /*deb0*/  LDGSTS.E.BYPASS.LTC128B.128 [R3+0x10000], desc[UR54][R4.64], !P1 ;  /* 0x1000000004037fae */ /* 0x0009e4000c901d76 */
.L_x_13804:
[----:B------:R-:W-:Y:S05]  /*dec0*/  BSYNC B0 ;  /* 0x0000000000007941 */ /* 0x000fea0003800000 */
.L_x_13803:
[----:B------:R-:W-:Y:S01]  /*ded0*/  NOP ;  /* 0x0000000000007918 */ /* 0x000fe20000000000 */
[----:B------:R-:W-:-:S13]  /*dee0*/  PLOP3.LUT P0, PT, PT, PT, PT, 0x80, 0x0 ;  /* 0x000000000000781c */ /* 0x000fda0003f0f070 */
.L_x_13805:
        /* <DEDUP_REMOVED lines=11> */
.L_x_13806:
        /* <DEDUP_REMOVED lines=20> */
[----:B--2-4-:R-:W-:Y:S01]  /*e0e0*/  IMAD.U32 R4, RZ, RZ, UR6 ;  /* 0x00000006ff047e24 */ /* 0x014fe2000f8e00ff */
[----:B------:R-:W-:Y:S01]  /*e0f0*/  MOV R11, UR5 ;  /* 0x00000005000b7c02 */ /* 0x000fe20008000f00 */
[----:B------:R-:W2:Y:S01]  /*e100*/  LDC.64 R2, c[0x4][R2] ;  /* 0x0100000002027b82 */ /* 0x000ea20000000a00 */
[----:B------:R-:W-:Y:S02]  /*e110*/  IMAD.U32 R5, RZ, RZ, UR7 ;  /* 0x00000007ff057e24 */ /* 0x000fe4000f8e00ff */
[----:B0--3--:R-:W-:Y:S02]  /*e120*/  IMAD.U32 R6, RZ, RZ, UR8 ;  /* 0x00000008ff067e24 */ /* 0x009fe4000f8e00ff */
[----:B------:R-:W-:-:S02]  /*e130*/  IMAD.U32 R7, RZ, RZ, UR9 ;  /* 0x00000009ff077e24 */ /* 0x000fc4000f8e00ff */
[----:B------:R-:W-:Y:S02]  /*e140*/  IMAD.U32 R10, RZ, RZ, UR4 ;  /* 0x00000004ff0a7e24 */ /* 0x000fe4000f8e00ff */
[----:B------:R-:W-:Y:S02]  /*e150*/  IMAD.MOV.U32 R8, RZ, RZ, 0x70 ;  /* 0x00000070ff087424 */ /* 0x000fe400078e00ff */
[----:B------:R-:W-:Y:S02]  /*e160*/  IMAD.MOV.U32 R12, RZ, RZ, 0x1 ;  /* 0x00000001ff0c7424 */ /* 0x000fe400078e00ff */
[----:B------:R-:W-:-:S07]  /*e170*/  IMAD.MOV.U32 R13, RZ, RZ, RZ ;  /* 0x000000ffff0d7224 */ /* 0x000fce00078e00ff */
[----:B------:R-:W-:-:S07]  /*e180*/  LEPC R20, `(.L_x_13808) ;  /* 0x000000001014794e */ /* 0x000fce0000000000 */
[----:B-12---:R-:W-:Y:S05]  /*e190*/  CALL.ABS.NOINC R2 ;  /* 0x0000000002007343 */ /* 0x006fea0003c00000 */
.L_x_13808:
[----:B------:R-:W-:Y:S05]  /*e1a0*/  BSYNC B6 ;  /* 0x0000000000067941 */ /* 0x000fea0003800000 */
.L_x_13807:
[----:B------:R-:W0:Y:S01]  /*e1b0*/  LDL R21, [R1+0x24] ;  /* 0x0000240001157983 */ /* 0x000e220000100800 */
[----:B------:R-:W2:Y:S01]  /*e1c0*/  LDC R9, c[0x0][0x448] ;  /* 0x00011200ff097b82 */ /* 0x000ea20000000800 */
[----:B------:R-:W1:Y:S01]  /*e1d0*/  S2R R2, SR_TID.X ;  /* 0x0000000000027919 */ /* 0x000e620000002100 */
[----:B------:R-:W-:Y:S01]  /*e1e0*/  R2UR UR8, R17 ;  /* 0x00000000110872ca */ /* 0x000fe200000e0000 */
[----:B------:R-:W-:Y:S01]  /*e1f0*/  ULDC.64 UR6, c[0x0][0x2d8] ;  /* 0x0000b60000067ab9 */ /* 0x000fe20000000a00 */
[C---:B-1----:R-:W-:Y:S01]  /*e200*/  LOP3.LUT R18, R2.reuse, 0x7f, RZ, 0xc0, !PT ;  /* 0x0000007f02127812 */ /* 0x042fe200078ec0ff */
[----:B------:R-:W-:-:S03]  /*e210*/  IMAD.SHL.U32 R2, R2, 0x20, RZ ;  /* 0x0000002002027824 */ /* 0x000fc600078e00ff */
[----:B------:R-:W-:-:S04]  /*e220*/  SHF.R.U32.HI R18, RZ, 0x2, R18 ;  /* 0x00000002ff127819 */ /* 0x000fc80000011612 */
[----:B------:R-:W-:Y:S02]  /*e230*/  LOP3.LUT R2, R18, 0x60, R2, 0xf8, !PT ;  /* 0x0000006012027812 */ /* 0x000fe400078ef802 */
[----:B------:R1:W5:Y:S01]  /*e240*/  LDL R18, [R1+0x3c] ;  /* 0x00003c0001127983 */ /* 0x0003620000100800 */
[----:B--2---:R-:W-:-:S13]  /*e250*/  ISETP.NE.AND P0, PT, R9, 0x1, PT ;  /* 0x000000010900780c */ /* 0x004fda0003f05270 */
[----:B----4-:R-:W2:Y:S08]  /*e260*/  @P0 LDC R3, c[0x0][0x44c] ;  /* 0x00011300ff030b82 */ /* 0x010eb00000000800 */
[----:B------:R-:W4:Y:S01]  /*e270*/  @P0 LDC R0, c[0x0][0x450] ;  /* 0x00011400ff000b82 */ /* 0x000f220000000800 */
[----:B------:R-:W-:Y:S01]  /*e280*/  R2UR UR10, R17 ;  /* 0x00000000110a72ca */ /* 0x000fe200000e0000 */
[----:B------:R-:W-:Y:S01]  /*e290*/  UMOV UR4, UR36 ;  /* 0x0000002400047c82 */ /* 0x000fe20008000000 */
[----:B------:R-:W-:-:S02]  /*e2a0*/  UMOV UR5, UR45 ;  /* 0x0000002d00057c82 */ /* 0x000fc40008000000 */
[----:B------:R-:W-:-:S03]  /*e2b0*/  UIMAD.WIDE.U32 UR4, UR8, UR6, UR4 ;  /* 0x00000006080472a5 */ /* 0x000fc6000f8e0004 */
[----:B------:R-:W-:Y:S02]  /*e2c0*/  ULDC.64 UR8, c[0x0][0x2e0] ;  /* 0x0000b80000087ab9 */ /* 0x000fe40000000a00 */
[----:B------:R-:W-:-:S04]  /*e2d0*/  UIMAD UR6, UR41, UR8, URZ ;  /* 0x00000008290672a4 */ /* 0x000fc8000f8e023f */
        /* <DEDUP_REMOVED lines=8> */
[----:B------:R-:W3:Y:S02]  /*e360*/  S2R R24, SR_TID.X ;  /* 0x0000000000187919 */ /* 0x000ee40000002100 */
[----:B---3--:R-:W-:-:S05]  /*e370*/  IMAD.SHL.U32 R20, R24, 0x10, RZ ;  /* 0x0000001018147824 */ /* 0x008fca00078e00ff */
[----:B------:R-:W-:Y:S02]  /*e380*/  LOP3.LUT R20, R20, 0x30, RZ, 0xc0, !PT ;  /* 0x0000003014147812 */ /* 0x000fe400078ec0ff */
[----:B------:R-:W-:-:S04]  /*e390*/  LOP3.LUT R24, R24, 0x7f, RZ, 0xc0, !PT ;  /* 0x0000007f18187812 */ /* 0x000fc800078ec0ff */
[----:B------:R-:W-:Y:S01]  /*e3a0*/  SHF.R.U32.HI R24, RZ, 0x2, R24 ;  /* 0x00000002ff187819 */ /* 0x000fe20000011618 */
[----:B0-----:R-:W-:-:S04]  /*e3b0*/  IMAD R6, R21, 0xc0, R2 ;  /* 0x000000c015067824 */ /* 0x001fc800078e0202 */
[----:B--2---:R-:W-:-:S04]  /*e3c0*/  @P0 IMAD.HI.U32 R3, R6, R3, RZ ;  /* 0x0000000306030227 */ /* 0x004fc800078e00ff */
[----:B------:R-:W-:Y:S01]  /*e3d0*/  IMAD.MOV.U32 R2, RZ, RZ, R6 ;  /* 0x000000ffff027224 */ /* 0x000fe200078e0006 */
[----:B----4-:R-:W-:-:S04]  /*e3e0*/  @P0 SHF.R.U32.HI R2, RZ, R0, R3 ;  /* 0x00000000ff020219 */ /* 0x010fc80000011603 */
[----:B------:R-:W-:Y:S02]  /*e3f0*/  SHF.R.S32.HI R4, RZ, 0x1f, R2 ;  /* 0x0000001fff047819 */ /* 0x000fe40000011402 */
[----:B------:R-:W-:-:S03]  /*e400*/  IADD3 R0, -R2, RZ, RZ ;  /* 0x000000ff02007210 */ /* 0x000fc60007ffe1ff */
[----:B------:R-:W-:Y:S02]  /*e410*/  IMAD R4, R4, UR6, RZ ;  /* 0x0000000604047c24 */ /* 0x000fe4000f8e02ff */
[----:B------:R-:W-:Y:S02]  /*e420*/  IMAD R0, R9, R0, R6 ;  /* 0x0000000009007224 */ /* 0x000fe400078e0206 */
[C---:B------:R-:W-:Y:S02]  /*e430*/  IMAD R4, R2.reuse, UR7, R4 ;  /* 0x0000000702047c24 */ /* 0x040fe4000f8e0204 */
[----:B------:R-:W-:-:S04]  /*e440*/  IMAD.WIDE.U32 R2, R2, R5, UR4 ;  /* 0x0000000402027e25 */ /* 0x000fc8000f8e0005 */
[----:B------:R-:W-:Y:S01]  /*e450*/  IMAD.IADD R3, R3, 0x1, R4 ;  /* 0x0000000103037824 */ /* 0x000fe200078e0204 */
[----:B------:R-:W-:Y:S01]  /*e460*/  SHF.R.S32.HI R4, RZ, 0x1f, R0 ;  /* 0x0000001fff047819 */ /* 0x000fe20000011400 */
[----:B------:R-:W-:-:S04]  /*e470*/  IMAD.WIDE.U32 R2, R0, UR8, R2 ;  /* 0x0000000800027c25 */ /* 0x000fc8000f8e0002 */
[----:B------:R-:W-:-:S04]  /*e480*/  IMAD R4, R4, UR8, RZ ;  /* 0x0000000804047c24 */ /* 0x000fc8000f8e02ff */
[----:B------:R-:W-:Y:S01]  /*e490*/  IMAD R4, R0, UR9, R4 ;  /* 0x0000000900047c24 */ /* 0x000fe2000f8e0204 */
[----:B------:R-:W-:Y:S02]  /*e4a0*/  IADD3 R0, P1, R2, UR10, RZ ;  /* 0x0000000a02007c10 */ /* 0x000fe4000ff3e0ff */
[----:B------:R-:W0:Y:S02]  /*e4b0*/  @P0 LDC R2, c[0x0][0x44c] ;  /* 0x00011300ff020b82 */ /* 0x000e240000000800 */
[----:B------:R-:W-:-:S06]  /*e4c0*/  IADD3.X R4, R3, UR11, R4, P1, !PT ;  /* 0x0000000b03047c10 */ /* 0x000fcc0008ffe404 */
[----:B------:R-:W2:Y:S01]  /*e4d0*/  @P0 LDC R3, c[0x0][0x450] ;  /* 0x00011400ff030b82 */ /* 0x000ea20000000800 */
[----:B------:R-:W-:-:S04]  /*e4e0*/  VIADD R6, R6, 0x80 ;  /* 0x0000008006067836 */ /* 0x000fc80000000000 */
[----:B0-----:R-:W-:-:S04]  /*e4f0*/  @P0 IMAD.HI.U32 R7, R6, R2, RZ ;  /* 0x0000000206070227 */ /* 0x001fc800078e00ff */
[----:B------:R-:W-:Y:S01]  /*e500*/  IMAD.MOV.U32 R2, RZ, RZ, R6 ;  /* 0x000000ffff027224 */ /* 0x000fe200078e0006 */
[----:B--2---:R-:W-:-:S05]  /*e510*/  @P0 SHF.R.U32.HI R2, RZ, R3, R7 ;  /* 0x00000003ff020219 */ /* 0x004fca0000011607 */
[----:B------:R-:W-:-:S04]  /*e520*/  IMAD.MOV R3, RZ, RZ, -R2 ;  /* 0x000000ffff037224 */ /* 0x000fc800078e0a02 */
[----:B------:R-:W-:Y:S01]  /*e530*/  IMAD R6, R9, R3, R6 ;  /* 0x0000000309067224 */ /* 0x000fe200078e0206 */
[----:B------:R-:W-:-:S05]  /*e540*/  SHF.R.S32.HI R3, RZ, 0x1f, R2 ;  /* 0x0000001fff037819 */ /* 0x000fca0000011402 */
[----:B------:R-:W-:-:S04]  /*e550*/  IMAD R3, R3, UR6, RZ ;  /* 0x0000000603037c24 */ /* 0x000fc8000f8e02ff */
[C---:B------:R-:W-:Y:S02]  /*e560*/  IMAD R7, R2.reuse, UR7, R3 ;  /* 0x0000000702077c24 */ /* 0x040fe4000f8e0203 */
[----:B------:R-:W-:Y:S01]  /*e570*/  IMAD.WIDE.U32 R2, R2, R5, UR4 ;  /* 0x0000000402027e25 */ /* 0x000fe2000f8e0005 */
[----:B------:R-:W-:Y:S01]  /*e580*/  SHF.R.S32.HI R5, RZ, 0x1f, R6 ;  /* 0x0000001fff057819 */ /* 0x000fe20000011406 */
[----:B------:R-:W-:Y:S02]  /*e590*/  ULDC UR4, c[0x0][0x2b8] ;  /* 0x0000ae0000047ab9 */ /* 0x000fe40000000800 */
[----:B------:R-:W-:Y:S02]  /*e5a0*/  IMAD.IADD R3, R3, 0x1, R7 ;  /* 0x0000000103037824 */ /* 0x000fe400078e0207 */
[----:B------:R-:W-:Y:S02]  /*e5b0*/  IMAD R5, R5, UR8, RZ ;  /* 0x0000000805057c24 */ /* 0x000fe4000f8e02ff */
[----:B------:R-:W-:-:S04]  /*e5c0*/  IMAD.WIDE.U32 R2, R6, UR8, R2 ;  /* 0x0000000806027c25 */ /* 0x000fc8000f8e0002 */
[----:B------:R-:W-:Y:S01]  /*e5d0*/  IMAD R6, R6, UR9, R5 ;  /* 0x0000000906067c24 */ /* 0x000fe2000f8e0205 */
[----:B------:R-:W-:-:S04]  /*e5e0*/  IADD3 R2, P0, R2, UR10, RZ ;  /* 0x0000000a02027c10 */ /* 0x000fc8000ff1e0ff */
[----:B------:R-:W-:Y:S02]  /*e5f0*/  IADD3.X R6, R3, UR11, R6, P0, !PT ;  /* 0x0000000b03067c10 */ /* 0x000fe400087fe406 */
[----:B------:R-:W-:Y:S01]  /*e600*/  ISETP.GE.AND P0, PT, R20, UR4, PT ;  /* 0x0000000414007c0c */ /* 0x000fe2000bf06270 */
[----:B------:R-:W-:-:S03]  /*e610*/  UMOV UR4, 0xffffffff ;  /* 0xffffffff00047882 */ /* 0x000fc60000000000 */
[----:B-1----:R-:W-:Y:S09]  /*e620*/  BRA.DIV UR4, `(.L_x_13809) ;  /* 0x00000046040c7947 */ /* 0x002ff2000b800000 */
[----:B------:R-:W0:Y:S01]  /*e630*/  SHFL.IDX PT, R8, R0, RZ, 0x1c1f ;  /* 0x001c1fff00087589 */ /* 0x000e2200000e0000 */
[----:B------:R-:W-:Y:S02]  /*e640*/  IMAD R5, R21, 0xc0, R24 ;  /* 0x000000c015057824 */ /* 0x000fe400078e0218 */
[----:B------:R-:W-:Y:S01]  /*e650*/  IMAD R3, R9, UR40, RZ ;  /* 0x0000002809037c24 */ /* 0x000fe2000f8e02ff */
[----:B------:R-:W1:Y:S04]  /*e660*/  SHFL.IDX PT, R7, R4, RZ, 0x1c1f ;  /* 0x001c1fff04077589 */ /* 0x000e6800000e0000 */
[----:B------:R-:W-:-:S13]  /*e670*/  ISETP.GE.AND P2, PT, R5, R3, PT ;  /* 0x000000030500720c */ /* 0x000fda0003f46270 */
[----:B0-----:R-:W-:-:S04]  /*e680*/  @!P2 IADD3 R8, P1, R20, R8, RZ ;  /* 0x000000081408a210 */ /* 0x001fc80007f3e0ff */
[----:B-1----:R-:W-:-:S05]  /*e690*/  @!P2 IADD3.X R7, RZ, R7, RZ, P1, !PT ;  /* 0x00000007ff07a210 */ /* 0x002fca0000ffe4ff */
[----:B------:R-:W-:Y:S02]  /*e6a0*/  @!P2 IMAD.MOV.U32 R9, RZ, RZ, R7 ;  /* 0x000000ffff09a224 */ /* 0x000fe400078e0007 */
[----:B------:R-:W-:-:S03]  /*e6b0*/  VIADD R7, R5, 0x20 ;  /* 0x0000002005077836 */ /* 0x000fc60000000000 */
[----:B------:R-:W-:Y:S01]  /*e6c0*/  @!PT LDS RZ, [RZ] ;  /* 0x00000000fffff984 */ /* 0x000fe20000000800 */
[----:B-----5:R0:W-:Y:S02]  /*e6d0*/  @!P2 LDGSTS.E.BYPASS.LTC128B.128 [R18+0xb000], desc[UR54][R8.64], !P0 ;  /* 0x0b0000000812afae */ /* 0x0201e4000c101d76 */
        /* <DEDUP_REMOVED lines=10> */
[----:B------:R-:W-:Y:S04]  /*e780*/  SHFL.IDX PT, R4, R4, 0x3, 0x1c1f ;  /* 0x007c1f0004047f89 */ /* 0x000fe800000e0000 */
[----:B0-----:R-:W0:Y:S04]  /*e790*/  SHFL.IDX PT, R8, R0, 0x2, 0x1c1f ;  /* 0x005c1f0000087f89 */ /* 0x001e2800000e0000 */
[----:B------:R-:W1:Y:S01]  /*e7a0*/  SHFL.IDX PT, R0, R0, 0x3, 0x1c1f ;  /* 0x007c1f0000007f89 */ /* 0x000e6200000e0000 */
[----:B0-----:R-:W-:-:S05]  /*e7b0*/  @!P2 IADD3 R8, P1, R20, R8, RZ ;  /* 0x000000081408a210 */ /* 0x001fca0007f3e0ff */
[----:B------:R-:W-:-:S05]  /*e7c0*/  @!P2 IMAD.X R7, RZ, RZ, R7, P1 ;  /* 0x000000ffff07a224 */ /* 0x000fca00008e0607 */
[----:B------:R-:W-:Y:S01]  /*e7d0*/  @!P2 MOV R9, R7 ;  /* 0x000000070009a202 */ /* 0x000fe20000000f00 */
[----:B------:R-:W-:-:S04]  /*e7e0*/  VIADD R7, R5, 0x60 ;  /* 0x0000006005077836 */ /* 0x000fc80000000000 */
[----:B------:R0:W-:Y:S01]  /*e7f0*/  @!P2 LDGSTS.E.BYPASS.LTC128B.128 [R18+0xc000], desc[UR54][R8.64], !P0 ;  /* 0x0c0000000812afae */ /* 0x0001e2000c101d76 */
[----:B------:R-:W-:-:S13]  /*e800*/  ISETP.GE.AND P2, PT, R7, R3, PT ;  /* 0x000000030700720c */ /* 0x000fda0003f46270 */
[----:B-1----:R-:W-:-:S05]  /*e810*/  @!P2 IADD3 R0, P1, R20, R0, RZ ;  /* 0x000000001400a210 */ /* 0x002fca0007f3e0ff */
[----:B------:R-:W-:Y:S02]  /*e820*/  @!P2 IMAD.X R4, RZ, RZ, R4, P1 ;  /* 0x000000ffff04a224 */ /* 0x000fe400008e0604 */
[----:B0-----:R-:W-:Y:S02]  /*e830*/  @!P2 IMAD.MOV.U32 R8, RZ, RZ, R0 ;  /* 0x000000ffff08a224 */ /* 0x001fe400078e0000 */
[----:B------:R-:W-:Y:S02]  /*e840*/  @!P2 IMAD.MOV.U32 R9, RZ, RZ, R4 ;  /* 0x000000ffff09a224 */ /* 0x000fe400078e0004 */
[----:B------:R-:W-:-:S03]  /*e850*/  VIADD R0, R5, 0x80 ;  /* 0x0000008005007836 */ /* 0x000fc60000000000 */
[----:B------:R0:W-:Y:S02]  /*e860*/  @!P2 LDGSTS.E.BYPASS.LTC128B.128 [R18+0xc800], desc[UR54][R8.64], !P0 ;  /* 0x0c8000000812afae */ /* 0x0001e4000c101d76 */
[----:B------:R-:W-:Y:S02]  /*e870*/  ISETP.GE.AND P2, PT, R0, R3, PT ;  /* 0x000000030000720c */ /* 0x000fe40003f46270 */
[----:B------:R-:W-:Y:S04]  /*e880*/  SHFL.IDX PT, R0, R6, RZ, 0x1c1f ;  /* 0x001c1fff06007589 */ /* 0x000fe800000e0000 */
[----:B------:R-:W-:Y:S04]  /*e890*/  SHFL.IDX PT, R6, R6, 0x1, 0x1c1f ;  /* 0x003c1f0006067f89 */ /* 0x000fe800000e0000 */
[----:B0-----:R-:W0:Y:S04]  /*e8a0*/  SHFL.IDX PT, R8, R2, RZ, 0x1c1f ;  /* 0x001c1fff02087589 */ /* 0x001e2800000e0000 */
[----:B------:R-:W1:Y:S01]  /*e8b0*/  SHFL.IDX PT, R2, R2, 0x1, 0x1c1f ;  /* 0x003c1f0002027f89 */ /* 0x000e6200000e0000 */
[----:B0-----:R-:W-:-:S05]  /*e8c0*/  @!P2 IADD3 R8, P1, R20, R8, RZ ;  /* 0x000000081408a210 */ /* 0x001fca0007f3e0ff */
[----:B------:R-:W-:-:S05]  /*e8d0*/  @!P2 IMAD.X R0, RZ, RZ, R0, P1 ;  /* 0x000000ffff00a224 */ /* 0x000fca00008e0600 */
[----:B------:R-:W-:-:S05]  /*e8e0*/  @!P2 MOV R9, R0 ;  /* 0x000000000009a202 */ /* 0x000fca0000000f00 */
[----:B-1----:R0:W-:Y:S02]  /*e8f0*/  @!P2 LDGSTS.E.BYPASS.LTC128B.128 [R18+0xd000], desc[UR54][R8.64], !P0 ;  /* 0x0d0000000812afae */ /* 0x0021e4000c101d76 */
.L_x_13909:
[----:B------:R-:W-:-:S05]  /*e900*/  VIADD R5, R5, 0xa0 ;  /* 0x000000a005057836 */ /* 0x000fca0000000000 */
[----:B------:R-:W-:-:S13]  /*e910*/  ISETP.GE.AND P1, PT, R5, R3, PT ;  /* 0x000000030500720c */ /* 0x000fda0003f26270 */
[----:B------:R-:W-:-:S05]  /*e920*/  @!P1 IADD3 R2, P2, R20, R2, RZ ;  /* 0x0000000214029210 */ /* 0x000fca0007f5e0ff */
[----:B------:R-:W-:-:S05]  /*e930*/  @!P1 IMAD.X R3, RZ, RZ, R6, P2 ;  /* 0x000000ffff039224 */ /* 0x000fca00010e0606 */
[----:B------:R-:W-:Y:S01]  /*e940*/  @!PT LDS RZ, [RZ] ;  /* 0x00000000fffff984 */ /* 0x000fe20000000800 */
[----:B------:R-:W-:Y:S01]  /*e950*/  @!PT LDS RZ, [RZ] ;  /* 0x00000000fffff984 */ /* 0x000fe20000000800 */
[----:B------:R-:W-:Y:S01]  /*e960*/  @!PT LDS RZ, [RZ] ;  /* 0x00000000fffff984 */ /* 0x000fe20000000800 */
[----:B------:R1:W-:Y:S01]  /*e970*/  @!P1 LDGSTS.E.BYPASS.LTC128B.128 [R18+0xd800], desc[UR54][R2.64], !P0 ;  /* 0x0d80000002129fae */ /* 0x0003e2000c101d76 */
[----:B------:R-:W-:Y:S01]  /*e980*/  PLOP3.LUT P0, PT, PT, PT, PT, 0x80, 0x0 ;  /* 0x000000000000781c */ /* 0x000fe20003f0f070 */
[----:B------:R-:W-:-:S12]  /*e990*/  NOP ;  /* 0x0000000000007918 */ /* 0x000fd80000000000 */
.L_x_13810:
[----:B------:R-:W-:Y:S02]  /*e9a0*/  PLOP3.LUT P1, PT, P1, P0, PT, 0xa2, 0x0 ;  /* 0x000000000000781c */ /* 0x000fe40000f21472 */
[----:B------:R-:W-:-:S08]  /*e9b0*/  @P0 R2UR P1, UR4, R16 ;  /* 0x00000000100402ca */ /* 0x000fd00000020000 */
[----:B------:R-:W-:-:S05]  /*e9c0*/  @P0 PLOP3.LUT P0, PT, P1, PT, PT, 0x80, 0x0 ;  /* 0x000000000000081c */ /* 0x000fca0000f0f070 */
[----:B------:R-:W-:Y:S01]  /*e9d0*/  @!P1 SYNCS.ARRIVE.TRANS64.RED.A0T1 RZ, [UR4+0x13200], RZ ;  /* 0x013200ffffff99a7 */ /* 0x000fe20008200404 */
[----:B------:R-:W-:Y:S07]  /*e9e0*/  @!P1 ARRIVES.LDGSTSBAR.64.TRANSCNT [UR4+0x13200] ;  /* 0x01320000ff0099b0 */ /* 0x000fee0008000a84 */
[----:B------:R-:W-:Y:S05]  /*e9f0*/  @P0 BRA.U.ANY `(.L_x_13810) ;  /* 0xfffffffd00e80947 */ /* 0x000fea000393ffff */
[----:B-1----:R-:W2:Y:S02]  /*ea00*/  LDL.LU R2, [R1+0x40] ;  /* 0x0000400001027983 */ /* 0x002ea40000300800 */
        /* <DEDUP_REMOVED lines=11> */
.L_x_13910:
[----:B------:R-:W-:Y:S05]  /*eac0*/  BSYNC B0 ;  /* 0x0000000000007941 */ /* 0x000fea0003800000 */
.L_x_13811:
[----:B------:R-:W2:Y:S01]  /*ead0*/  LDL R0, [R1+0x2c] ;  /* 0x00002c0001007983 */ /* 0x000ea20000100800 */
[----:B------:R-:W-:-:S06]  /*eae0*/  UIADD3 UR4, UR48, -0x2, URZ ;  /* 0xfffffffe30047890 */ /* 0x000fcc000fffe03f */
[----:B--2---:R-:W-:-:S13]  /*eaf0*/  ISETP.LE.AND P0, PT, R0, UR4, PT ;  /* 0x0000000400007c0c */ /* 0x004fda000bf03270 */
[----:B------:R-:W-:Y:S05]  /*eb00*/  @!P0 BRA `(.L_x_13813) ;  /* 0x0000001400808947 */ /* 0x000fea0003800000 */
[----:B------:R-:W-:Y:S01]  /*eb10*/  IMAD.U32 R0, RZ, RZ, UR4 ;  /* 0x00000004ff007e24 */ /* 0x000fe2000f8e00ff */
[----:B------:R2:W5:Y:S04]  /*eb20*/  LDL.LU R24, [R1+0xc] ;  /* 0x00000c0001187983 */ /* 0x0005680000300800 */
[----:B------:R2:W5:Y:S04]  /*eb30*/  LDL.LU R21, [R1] ;  /* 0x0000000001157983 */ /* 0x0005680000300800 */
[----:B------:R2:W-:Y:S02]  /*eb40*/  STL [R1+0x4], R0 ;  /* 0x0000040001007387 */ /* 0x0005e40000100800 */
.L_x_13833:
[----:B---3--:R-:W3:Y:S01]  /*eb50*/  LDL R6, [R1+0x14] ;  /* 0x0000140001067983 */ /* 0x008ee20000100800 */
[----:B------:R-:W4:Y:S03]  /*eb60*/  LDC R2, c[0x0][0x430] ;  /* 0x00010c00ff027b82 */ /* 0x000f260000000800 */
[----:B------:R-:W3:Y:S04]  /*eb70*/  LDL R12, [R1+0x18] ;  /* 0x00001800010c7983 */ /* 0x000ee80000100800 */
[----:B------:R-:W3:Y:S04]  /*eb80*/  LDL R7, [R1+0x8] ;  /* 0x0000080001077983 */ /* 0x000ee80000100800 */
[----:B------:R-:W3:Y:S01]  /*eb90*/  LDL.LU R11, [R1+0x4] ;  /* 0x00000400010b7983 */ /* 0x000ee20000300800 */
[----:B--2---:R-:W2:Y:S03]  /*eba0*/  S2R R0, SR_TID.X ;  /* 0x0000000000007919 */ /* 0x004ea60000002100 */
[----:B------:R-:W3:Y:S01]  /*ebb0*/  LDL R13, [R1+0x2c] ;  /* 0x00002c00010d7983 */ /* 0x000ee20000100800 */
[----:B----4-:R-:W-:-:S02]  /*ebc0*/  ISETP.NE.AND P0, PT, R2, 0x1, PT ;  /* 0x000000010200780c */ /* 0x010fc40003f05270 */
[----:B------:R-:W0:Y:S11]  /*ebd0*/  S2R R2, SR_TID.X ;  /* 0x0000000000027919 */ /* 0x000e360000002100 */
[----:B------:R-:W4:Y:S08]  /*ebe0*/  @P0 LDC R5, c[0x0][0x434] ;  /* 0x00010d00ff050b82 */ /* 0x000f300000000800 */
[----:B-1----:R-:W1:Y:S01]  /*ebf0*/  @P0 LDC R3, c[0x0][0x434] ;  /* 0x00010d00ff030b82 */ /* 0x002e620000000800 */
[----:B--2---:R-:W-:-:S04]  /*ec00*/  LOP3.LUT R0, R0, 0x7f, RZ, 0xc0, !PT ;  /* 0x0000007f00007812 */ /* 0x004fc800078ec0ff */
[----:B------:R-:W-:-:S03]  /*ec10*/  SHF.R.U32.HI R0, RZ, 0x2, R0 ;  /* 0x00000002ff007819 */ /* 0x000fc60000011600 */
[----:B------:R-:W2:Y:S01]  /*ec20*/  @P0 LDC R4, c[0x0][0x438] ;  /* 0x00010e00ff040b82 */ /* 0x000ea20000000800 */
[----:B0-----:R-:W-:-:S04]  /*ec30*/  SHF.L.U32 R9, R2, 0x5, RZ ;  /* 0x0000000502097819 */ /* 0x001fc800000006ff */
[----:B------:R-:W-:Y:S02]  /*ec40*/  LOP3.LUT R9, R0, 0x60, R9, 0xf8, !PT ;  /* 0x0000006000097812 */ /* 0x000fe400078ef809 */
[----:B------:R-:W-:Y:S01]  /*ec50*/  LOP3.LUT R2, R2, 0x7f, RZ, 0xc0, !PT ;  /* 0x0000007f02027812 */ /* 0x000fe200078ec0ff */
[----:B------:R-:W0:Y:S03]  /*ec60*/  @P0 LDC R0, c[0x0][0x438] ;  /* 0x00010e00ff000b82 */ /* 0x000e260000000800 */
[----:B------:R-:W-:Y:S01]  /*ec70*/  SHF.R.U32.HI R2, RZ, 0x2, R2 ;  /* 0x00000002ff027819 */ /* 0x000fe20000011602 */
[----:B------:R-:W-:Y:S05]  /*ec80*/  YIELD ;  /* 0x0000000000007946 */ /* 0x000fea0003800000 */
[----:B------:R-:W-:Y:S01]  /*ec90*/  ULDC.64 UR6, c[0x0][0x428] ;  /* 0x00010a0000067ab9 */ /* 0x000fe20000000a00 */
[----:B------:R-:W-:Y:S01]  /*eca0*/  ULDC UR4, c[0x0][0x430] ;  /* 0x00010c0000047ab9 */ /* 0x000fe20000000800 */
[----:B------:R-:W-:Y:S01]  /*ecb0*/  ULDC.64 UR8, c[0x0][0x418] ;  /* 0x0001060000087ab9 */ /* 0x000fe20000000a00 */
[----:B---3--:R-:W-:-:S02]  /*ecc0*/  IMAD R8, R11, 0xa0, R6 ;  /* 0x000000a00b087824 */ /* 0x008fc400078e0206 */
[----:B------:R-:W3:Y:S02]  /*ecd0*/  S2R R6, SR_TID.X ;  /* 0x0000000000067919 */ /* 0x000ee40000002100 */
[----:B------:R-:W-:-:S04]  /*ece0*/  IMAD.IADD R10, R9, 0x1, R8 ;  /* 0x00000001090a7824 */ /* 0x000fc800078e0208 */
[----:B----4-:R-:W-:-:S04]  /*ecf0*/  @P0 IMAD.HI.U32 R5, R10, R5, RZ ;  /* 0x000000050a050227 */ /* 0x010fc800078e00ff */
[----:B---3--:R-:W-:-:S05]  /*ed00*/  IMAD.SHL.U32 R9, R6, 0x20, RZ ;  /* 0x0000002006097824 */ /* 0x008fca00078e00ff */
[----:B------:R-:W-:-:S04]  /*ed10*/  LOP3.LUT R9, R2, 0x60, R9, 0xf8, !PT ;  /* 0x0000006002097812 */ /* 0x000fc800078ef809 */
[----:B------:R-:W-:-:S05]  /*ed20*/  LOP3.LUT R9, R9, 0x80, RZ, 0xfc, !PT ;  /* 0x0000008009097812 */ /* 0x000fca00078efcff */
[----:B------:R-:W-:Y:S02]  /*ed30*/  IMAD.IADD R8, R9, 0x1, R8 ;  /* 0x0000000109087824 */ /* 0x000fe400078e0208 */
[----:B------:R-:W-:Y:S02]  /*ed40*/  IMAD.MOV.U32 R2, RZ, RZ, R10 ;  /* 0x000000ffff027224 */ /* 0x000fe400078e000a */
[----:B-1----:R-:W-:Y:S01]  /*ed50*/  @P0 IMAD.HI.U32 R3, R8, R3, RZ ;  /* 0x0000000308030227 */ /* 0x002fe200078e00ff */
[----:B--2---:R-:W-:-:S03]  /*ed60*/  @P0 SHF.R.U32.HI R2, RZ, R4, R5 ;  /* 0x00000004ff020219 */ /* 0x004fc60000011605 */
[----:B------:R-:W-:Y:S01]  /*ed70*/  IMAD.MOV.U32 R6, RZ, RZ, R8 ;  /* 0x000000ffff067224 */ /* 0x000fe200078e0008 */
[----:B0-----:R-:W-:Y:S01]  /*ed80*/  @P0 SHF.R.U32.HI R6, RZ, R0, R3 ;  /* 0x00000000ff060219 */ /* 0x001fe20000011603 */
[----:B------:R-:W-:Y:S01]  /*ed90*/  IMAD R0, R12, UR6, RZ ;  /* 0x000000060c007c24 */ /* 0x000fe2000f8e02ff */
[----:B------:R-:W-:Y:S02]  /*eda0*/  SHF.R.S32.HI R3, RZ, 0x1f, R2 ;  /* 0x0000001fff037819 */ /* 0x000fe40000011402 */
[----:B------:R-:W-:Y:S01]  /*edb0*/  IADD3 R4, -R2, RZ, RZ ;  /* 0x000000ff02047210 */ /* 0x000fe20007ffe1ff */
[C---:B------:R-:W-:Y:S02]  /*edc0*/  IMAD R0, R7.reuse, UR7, R0 ;  /* 0x0000000707007c24 */ /* 0x040fe4000f8e0200 */
[----:B------:R-:W-:-:S04]  /*edd0*/  IMAD.WIDE.U32 R2, R7, UR6, R2 ;  /* 0x0000000607027c25 */ /* 0x000fc8000f8e0002 */
[----:B------:R-:W-:Y:S01]  /*ede0*/  IMAD R10, R4, UR4, R10 ;  /* 0x00000004040a7c24 */ /* 0x000fe2000f8e020a */
[----:B------:R-:W-:Y:S01]  /*edf0*/  LEA R4, P0, R2, UR8, 0x2 ;  /* 0x0000000802047c11 */ /* 0x000fe2000f8010ff */
[----:B------:R-:W-:Y:S01]  /*ee00*/  IMAD.IADD R3, R0, 0x1, R3 ;  /* 0x0000000100037824 */ /* 0x000fe200078e0203 */
[----:B------:R-:W-:-:S04]  /*ee10*/  ISETP.GT.U32.AND P1, PT, R9, 0x9f, PT ;  /* 0x0000009f0900780c */ /* 0x000fc80003f24070 */
[----:B------:R-:W-:-:S05]  /*ee20*/  LEA.HI.X R5, R2, UR9, R3, 0x2, P0 ;  /* 0x0000000902057c11 */ /* 0x000fca00080f1403 */
[----:B------:R0:W2:Y:S04]  /*ee30*/  LDG.E R9, desc[UR54][R4.64] ;  /* 0x0000003604097981 */ /* 0x0000a8000c1e1900 */
[--C-:B------:R-:W-:Y:S01]  /*ee40*/  @!P1 SHF.R.S32.HI R3, RZ, 0x1f, R6.reuse ;  /* 0x0000001fff039819 */ /* 0x100fe20000011406 */
[----:B------:R-:W-:-:S04]  /*ee50*/  @!P1 IMAD.MOV.U32 R2, RZ, RZ, R6 ;  /* 0x000000ffff029224 */ /* 0x000fc800078e0006 */
[----:B------:R-:W-:-:S04]  /*ee60*/  @!P1 IMAD.WIDE.U32 R2, R7, UR6, R2 ;  /* 0x0000000607029c25 */ /* 0x000fc8000f8e0002 */
[----:B0-----:R-:W-:Y:S02]  /*ee70*/  IMAD.MOV R4, RZ, RZ, -R6 ;  /* 0x000000ffff047224 */ /* 0x001fe400078e0a06 */
[----:B------:R-:W-:Y:S02]  /*ee80*/  @!P1 IMAD.IADD R0, R0, 0x1, R3 ;  /* 0x0000000100009824 */ /* 0x000fe400078e0203 */
[----:B------:R-:W-:Y:S01]  /*ee90*/  IMAD R8, R4, UR4, R8 ;  /* 0x0000000404087c24 */ /* 0x000fe2000f8e0208 */
[----:B------:R-:W-:-:S04]  /*eea0*/  @!P1 LEA R4, P0, R2, UR8, 0x2 ;  /* 0x0000000802049c11 */ /* 0x000fc8000f8010ff */
[----:B------:R-:W-:Y:S02]  /*eeb0*/  @!P1 LEA.HI.X R5, R2, UR9, R0, 0x2, P0 ;  /* 0x0000000902059c11 */ /* 0x000fe400080f1400 */
[----:B-----5:R-:W-:Y:S01]  /*eec0*/  IADD3 R0, R21, 0x1, RZ ;  /* 0x0000000115007810 */ /* 0x020fe20007ffe0ff */
[----:B------:R-:W-:-:S03]  /*eed0*/  IMAD.MOV.U32 R7, RZ, RZ, RZ ;  /* 0x000000ffff077224 */ /* 0x000fc600078e00ff */
[C---:B------:R-:W-:Y:S01]  /*eee0*/  ISETP.NE.AND P0, PT, R0.reuse, 0x2, PT ;  /* 0x000000020000780c */ /* 0x040fe20003f05270 */
[----:B------:R-:W-:Y:S02]  /*eef0*/  IMAD.MOV.U32 R2, RZ, RZ, R11 ;  /* 0x000000ffff027224 */ /* 0x000fe400078e000b */
[----:B------:R0:W5:Y:S01]  /*ef00*/  @!P1 LDG.E R7, desc[UR54][R4.64] ;  /* 0x0000003604079981 */ /* 0x000162000c1e1900 */
[----:B------:R-:W-:Y:S02]  /*ef10*/  SEL R3, R0, RZ, P0 ;  /* 0x000000ff00037207 */ /* 0x000fe40000000000 */
[----:B------:R-:W-:Y:S01]  /*ef20*/  SEL R0, RZ, 0x1, P0 ;  /* 0x00000001ff007807 */ /* 0x000fe20000000000 */
[----:B------:R-:W-:Y:S01]  /*ef30*/  VIADD R11, R11, 0xffffffff ;  /* 0xffffffff0b0b7836 */ /* 0x000fe20000000000 */
[----:B------:R-:W-:Y:S02]  /*ef40*/  ISETP.GT.AND P1, PT, R2, R13, PT ;  /* 0x0000000d0200720c */ /* 0x000fe40003f24270 */
[----:B------:R-:W-:Y:S01]  /*ef50*/  LOP3.LUT R2, R24, R0, RZ, 0x3c, !PT ;  /* 0x0000000018027212 */ /* 0x000fe200078e3cff */
[----:B------:R0:W-:Y:S01]  /*ef60*/  STL [R1], R3 ;  /* 0x0000000301007387 */ /* 0x0001e20000100800 */
[----:B------:R-:W-:-:S03]  /*ef70*/  IMAD.U32 R12, RZ, RZ, UR44 ;  /* 0x0000002cff0c7e24 */ /* 0x000fc6000f8e00ff */
[----:B------:R0:W-:Y:S04]  /*ef80*/  STL [R1+0x4], R11 ;  /* 0x0000040b01007387 */ /* 0x0001e80000100800 */
[----:B------:R0:W-:Y:S01]  /*ef90*/  STL [R1+0xc], R2 ;  /* 0x00000c0201007387 */ /* 0x0001e20000100800 */
[----:B------:R-:W-:Y:S02]  /*efa0*/  ISETP.NE.AND P2, PT, R12, 0x3, PT ;  /* 0x000000030c00780c */ /* 0x000fe40003f45270 */
[----:B--2---:R-:W-:-:S11]  /*efb0*/  SHF.R.S32.HI R28, RZ, 0x1f, R9 ;  /* 0x0000001fff1c7819 */ /* 0x004fd60000011409 */
[----:B0-----:R-:W-:Y:S05]  /*efc0*/  @!P2 BRA `(.L_x_13814) ;  /* 0x000000000004a947 */ /* 0x001fea0003800000 */
[----:B------:R-:W-:Y:S01]  /*efd0*/  BPT.TRAP 0x1 ;  /* 0x000000040000795c */ /* 0x000fe20000300000 */
.L_x_13814:
[----:B------:R-:W-:Y:S01]  /*efe0*/  IMAD R0, R3, 0x8, R16 ;  /* 0x0000000803007824 */ /* 0x000fe200078e0210 */
[----:B------:R-:W-:Y:S01]  /*eff0*/  SHF.L.U32 R29, R2, 0x1f, RZ ;  /* 0x0000001f021d7819 */ /* 0x000fe200000006ff */
[----:B------:R-:W-:Y:S01]  /*f000*/  BSSY B0, `(.L_x_13815) ;  /* 0x0000004000007945 */ /* 0x000fe20003800000 */
[----:B------:R-:W-:Y:S02]  /*f010*/  SHF.R.S32.HI R25, RZ, 0x1f, R10 ;  /* 0x0000001fff197819 */ /* 0x000fe4000001140a */
[----:B------:R-:W0:Y:S02]  /*f020*/  SYNCS.PHASECHK.TRANS64.TRYWAIT P0, [R0+URZ+0x13280], R29 ;  /* 0x0132801d000075a7 */ /* 0x000e24000800017f */
[----:B0-----:R-:W-:Y:S05]  /*f030*/  @!P0 BRA `(.L_x_13816) ;  /* 0x00000040006c8947 */ /* 0x001fea0003800000 */
.L_x_13911:
[----:B------:R-:W-:Y:S05]  /*f040*/  BSYNC B0 ;  /* 0x0000000000007941 */ /* 0x000fea0003800000 */
.L_x_13815:
[----:B------:R-:W2:Y:S01]  /*f050*/  LDL R14, [R1+0x34] ;  /* 0x00003400010e7983 */ /* 0x000ea20000100800 */
[----:B------:R-:W-:Y:S01]  /*f060*/  ULDC.64 UR4, c[0x0][0x328] ;  /* 0x0000ca0000047ab9 */ /* 0x000fe20000000a00 */
[----:B------:R-:W-:Y:S02]  /*f070*/  ULDC.64 UR6, c[0x0][0x338] ;  /* 0x0000ce0000067ab9 */ /* 0x000fe40000000a00 */
[----:B------:R-:W2:Y:S01]  /*f080*/  LDL R13, [R1] ;  /* 0x00000000010d7983 */ /* 0x000ea20000100800 */
[----:B------:R-:W-:Y:S01]  /*f090*/  IMAD R4, R25, UR4, RZ ;  /* 0x0000000419047c24 */ /* 0x000fe2000f8e02ff */
[----:B------:R-:W-:Y:S01]  /*f0a0*/  SHF.R.S32.HI R26, RZ, 0x1f, R8 ;  /* 0x0000001fff1a7819 */ /* 0x000fe20000011408 */
[C---:B------:R-:W-:Y:S01]  /*f0b0*/  IMAD.WIDE.U32 R2, R10.reuse, UR4, RZ ;  /* 0x000000040a027c25 */ /* 0x040fe2000f8e00ff */
[----:B------:R-:W1:Y:S01]  /*f0c0*/  S2R R11, SR_TID.X ;  /* 0x00000000000b7919 */ /* 0x000e620000002100 */
[----:B-----5:R-:W-:Y:S01]  /*f0d0*/  SHF.R.S32.HI R27, RZ, 0x1f, R7 ;  /* 0x0000001fff1b7819 */ /* 0x020fe20000011407 */
[----:B------:R-:W3:Y:S01]  /*f0e0*/  LDC R12, c[0x0][0x2f4] ;  /* 0x0000bd00ff0c7b82 */ /* 0x000ee20000000800 */
[----:B------:R-:W-:-:S02]  /*f0f0*/  IMAD R4, R10, UR5, R4 ;  /* 0x000000050a047c24 */ /* 0x000fc4000f8e0204 */
[----:B------:R-:W-:Y:S02]  /*f100*/  IMAD R6, R26, UR4, RZ ;  /* 0x000000041a067c24 */ /* 0x000fe4000f8e02ff */
[----:B------:R-:W-:Y:S02]  /*f110*/  IMAD.IADD R3, R3, 0x1, R4 ;  /* 0x0000000103037824 */ /* 0x000fe400078e0204 */
[----:B------:R-:W-:Y:S02]  /*f120*/  IMAD R4, R28, UR6, RZ ;  /* 0x000000061c047c24 */ /* 0x000fe4000f8e02ff */
[----:B------:R-:W-:-:S04]  /*f130*/  IMAD.WIDE.U32 R2, R9, UR6, R2 ;  /* 0x0000000609027c25 */ /* 0x000fc8000f8e0002 */
[----:B------:R-:W-:Y:S02]  /*f140*/  IMAD R4, R9, UR7, R4 ;  /* 0x0000000709047c24 */ /* 0x000fe4000f8e0204 */
[----:B------:R-:W-:-:S03]  /*f150*/  IMAD R6, R8, UR5, R6 ;  /* 0x0000000508067c24 */ /* 0x000fc6000f8e0206 */
[----:B------:R-:W-:Y:S01]  /*f160*/  IADD3 R5, R3, R4, RZ ;  /* 0x0000000403057210 */ /* 0x000fe20007ffe0ff */
[----:B------:R-:W-:Y:S02]  /*f170*/  IMAD.MOV.U32 R4, RZ, RZ, R2 ;  /* 0x000000ffff047224 */ /* 0x000fe400078e0002 */
        /* <DEDUP_REMOVED lines=14> */
[----:B-1----:R-:W-:Y:S01]  /*f260*/  IMAD.SHL.U32 R11, R11, 0x10, RZ ;  /* 0x000000100b0b7824 */ /* 0x002fe200078e00ff */
[----:B------:R-:W-:-:S04]  /*f270*/  IADD3 R20, P0, R2, UR6, RZ ;  /* 0x0000000602147c10 */ /* 0x000fc8000ff1e0ff */
[----:B------:R-:W-:Y:S02]  /*f280*/  LOP3.LUT R11, R11, 0x30, RZ, 0xc0, !PT ;  /* 0x000000300b0b7812 */ /* 0x000fe400078ec0ff */
[----:B------:R-:W-:Y:S02]  /*f290*/  IADD3.X R18, R6, UR7, R3, P0, !PT ;  /* 0x0000000706127c10 */ /* 0x000fe400087fe403 */
[----:B---3--:R-:W-:Y:S01]  /*f2a0*/  ISETP.GE.AND P2, PT, R11, R12, PT ;  /* 0x0000000c0b00720c */ /* 0x008fe20003f46270 */
[----:B--2---:R-:W-:Y:S01]  /*f2b0*/  IMAD R6, R13, 0x2800, R14 ;  /* 0x000028000d067824 */ /* 0x004fe200078e020e */
[----:B------:R-:W-:Y:S11]  /*f2c0*/  BRA.DIV UR4, `(.L_x_13817) ;  /* 0x0000003e04dc7947 */ /* 0x000ff6000b800000 */
[----:B------:R-:W1:Y:S01]  /*f2d0*/  S2R R11, SR_TID.X ;  /* 0x00000000000b7919 */ /* 0x000e620000002100 */
[----:B------:R-:W-:Y:S01]  /*f2e0*/  IMAD.IADD R6, R16, 0x1, R6 ;  /* 0x0000000110067824 */ /* 0x000fe200078e0206 */
[----:B------:R-:W2:Y:S04]  /*f2f0*/  SHFL.IDX PT, R2, R4, RZ, 0x1c1f ;  /* 0x001c1fff04027589 */ /* 0x000ea800000e0000 */
[----:B------:R-:W3:Y:S01]  /*f300*/  SHFL.IDX PT, R3, R5, RZ, 0x1c1f ;  /* 0x001c1fff05037589 */ /* 0x000ee200000e0000 */
[----:B-1----:R-:W-:-:S05]  /*f310*/  IMAD.SHL.U32 R11, R11, 0x10, RZ ;  /* 0x000000100b0b7824 */ /* 0x002fca00078e00ff */
[----:B------:R-:W-:-:S04]  /*f320*/  LOP3.LUT R11, R11, 0x30, RZ, 0xc0, !PT ;  /* 0x000000300b0b7812 */ /* 0x000fc800078ec0ff */
[----:B--2---:R-:W-:-:S04]  /*f330*/  IADD3 R2, P0, R11, R2, RZ ;  /* 0x000000020b027210 */ /* 0x004fc80007f1e0ff */
[----:B---3--:R-:W-:-:S05]  /*f340*/  IADD3.X R3, RZ, R3, RZ, P0, !PT ;  /* 0x00000003ff037210 */ /* 0x008fca00007fe4ff */
[----:B------:R-:W-:Y:S01]  /*f350*/  @!PT LDS RZ, [RZ] ;  /* 0x00000000fffff984 */ /* 0x000fe20000000800 */
        /* <DEDUP_REMOVED lines=16> */
[----:B-1----:R1:W2:Y:S04]  /*f460*/  SHFL.IDX PT, R3, R18, RZ, 0x1c1f ;  /* 0x001c1fff12037589 */ /* 0x0022a800000e0000 */
[----:B------:R1:W3:Y:S02]  /*f470*/  SHFL.IDX PT, R2, R20, RZ, 0x1c1f ;  /* 0x001c1fff14027589 */ /* 0x0002e400000e0000 */
.L_x_13923:
[----:B------:R-:W4:Y:S02]  /*f480*/  S2R R4, SR_TID.X ;  /* 0x0000000000047919 */ /* 0x000f240000002100 */
[----:B----4-:R-:W-:-:S05]  /*f490*/  IMAD.SHL.U32 R4, R4, 0x10, RZ ;  /* 0x0000001004047824 */ /* 0x010fca00078e00ff */
[----:B------:R-:W-:-:S04]  /*f4a0*/  LOP3.LUT R4, R4, 0x30, RZ, 0xc0, !PT ;  /* 0x0000003004047812 */ /* 0x000fc800078ec0ff */
[----:B---3--:R-:W-:-:S04]  /*f4b0*/  IADD3 R2, P0, R4, R2, RZ ;  /* 0x0000000204027210 */ /* 0x008fc80007f1e0ff */
[----:B--2---:R-:W-:Y:S02]  /*f4c0*/  IADD3.X R3, RZ, R3, RZ, P0, !PT ;  /* 0x00000003ff037210 */ /* 0x004fe400007fe4ff */
[----:B------:R-:W-:-:S03]  /*f4d0*/  PLOP3.LUT P0, PT, PT, PT, PT, 0x80, 0x0 ;  /* 0x000000000000781c */ /* 0x000fc60003f0f070 */
[----:B------:R-:W-:Y:S01]  /*f4e0*/  @!PT LDS RZ, [RZ] ;  /* 0x00000000fffff984 */ /* 0x000fe20000000800 */
[----:B------:R-:W-:Y:S01]  /*f4f0*/  @!PT LDS RZ, [RZ] ;  /* 0x00000000fffff984 */ /* 0x000fe20000000800 */
[----:B------:R-:W-:Y:S01]  /*f500*/  @!PT LDS RZ, [RZ] ;  /* 0x00000000fffff984 */ /* 0x000fe20000000800 */
[----:B------:R2:W-:Y:S01]  /*f510*/  LDGSTS.E.BYPASS.LTC128B.128 [R6+0x8000], desc[UR54][R2.64], !P2 ;  /* 0x0800000002067fae */ /* 0x0005e2000d101d76 */
[----:B------:R-:W-:-:S09]  /*f520*/  NOP ;  /* 0x0000000000007918 */ /* 0x000fd20000000000 */
.L_x_13818:
        /* <DEDUP_REMOVED lines=11> */
.L_x_13819:
[----:B------:R2:W-:Y:S01]  /*f5e0*/  SYNCS.ARRIVE.TRANS64.A1T0 RZ, [R0+URZ+0x13270], RZ ;  /* 0x013270ff00ff79a7 */ /* 0x0005e2000810003f */
[----:B------:R-:W-:Y:S05]  /*f5f0*/  @!P3 BRA `(.L_x_13820) ;  /* 0x000000000004b947 */ /* 0x000fea0003800000 */
[----:B------:R-:W-:Y:S01]  /*f600*/  BPT.TRAP 0x1 ;  /* 0x000000040000795c */ /* 0x000fe20000300000 */
.L_x_13820:
[----:B------:R-:W3:Y:S01]  /*f610*/  SYNCS.PHASECHK.TRANS64.TRYWAIT P0, [R0+URZ+0x13240], R29 ;  /* 0x0132401d000075a7 */ /* 0x000ee2000800017f */
[----:B------:R-:W-:Y:S04]  /*f620*/  BSSY B0, `(.L_x_13821) ;  /* 0x0000002000007945 */ /* 0x000fe80003800000 */
[----:B---3--:R-:W-:Y:S05]  /*f630*/  @!P0 BRA `(.L_x_13822) ;  /* 0x00000040009c8947 */ /* 0x008fea0003800000 */
.L_x_13924:
[----:B------:R-:W-:Y:S05]  /*f640*/  BSYNC B0 ;  /* 0x0000000000007941 */ /* 0x000fea0003800000 */
.L_x_13821:
[----:B------:R-:W1:Y:S01]  /*f650*/  S2R R11, SR_TID.X ;  /* 0x00000000000b7919 */ /* 0x000e620000002100 */
        /* <DEDUP_REMOVED lines=17> */
[----:B-1----:R-:W-:Y:S02]  /*f770*/  IMAD.SHL.U32 R18, R11, 0x10, RZ ;  /* 0x000000100b127824 */ /* 0x002fe400078e00ff */
[----:B------:R-:W1:Y:S01]  /*f780*/  LDC R11, c[0x0][0x2f4] ;  /* 0x0000bd00ff0b7b82 */ /* 0x000e620000000800 */
[C---:B------:R-:W-:Y:S02]  /*f790*/  IMAD R8, R7.reuse, UR7, R8 ;  /* 0x0000000707087c24 */ /* 0x040fe4000f8e0208 */
[----:B------:R-:W-:Y:S01]  /*f7a0*/  IMAD.WIDE.U32 R2, R7, UR6, R2 ;  /* 0x0000000607027c25 */ /* 0x000fe2000f8e0002 */
[----:B------:R-:W-:Y:S01]  /*f7b0*/  ULDC.64 UR6, c[0x0][0x2e8] ;  /* 0x0000ba0000067ab9 */ /* 0x000fe20000000a00 */
[----:B------:R-:W-:-:S02]  /*f7c0*/  LOP3.LUT R18, R18, 0x30, RZ, 0xc0, !PT ;  /* 0x0000003012127812 */ /* 0x000fc400078ec0ff */
[----:B------:R-:W-:Y:S01]  /*f7d0*/  IMAD.WIDE.U32 R4, R17, UR4, R4 ;  /* 0x0000000411047c25 */ /* 0x000fe2000f8e0004 */
[----:B------:R-:W-:-:S03]  /*f7e0*/  IADD3 R3, R3, R8, RZ ;  /* 0x0000000803037210 */ /* 0x000fc60007ffe0ff */
[C---:B------:R-:W-:Y:S01]  /*f7f0*/  IMAD R9, R17.reuse, UR5, RZ ;  /* 0x0000000511097c24 */ /* 0x040fe2000f8e02ff */
[----:B------:R-:W-:Y:S01]  /*f800*/  IADD3 R7, P0, R4, UR6, RZ ;  /* 0x0000000604077c10 */ /* 0x000fe2000ff1e0ff */
[----:B------:R-:W-:Y:S01]  /*f810*/  IMAD.WIDE.U32 R2, R17, UR4, R2 ;  /* 0x0000000411027c25 */ /* 0x000fe2000f8e0002 */
[----:B------:R-:W-:Y:S02]  /*f820*/  UMOV UR4, 0xffffffff ;  /* 0xffffffff00047882 */ /* 0x000fe40000000000 */
[----:B------:R-:W-:Y:S02]  /*f830*/  IADD3.X R8, R9, UR7, R5, P0, !PT ;  /* 0x0000000709087c10 */ /* 0x000fe400087fe405 */
[----:B------:R-:W-:-:S04]  /*f840*/  IADD3 R4, P0, R2, UR6, RZ ;  /* 0x0000000602047c10 */ /* 0x000fc8000ff1e0ff */
[----:B------:R-:W-:Y:S02]  /*f850*/  IADD3.X R5, R9, UR7, R3, P0, !PT ;  /* 0x0000000709057c10 */ /* 0x000fe400087fe403 */
[----:B-1----:R-:W-:Y:S01]  /*f860*/  ISETP.GE.AND P2, PT, R18, R11, PT ;  /* 0x0000000b1200720c */ /* 0x002fe20003f46270 */
[----:B------:R-:W-:-:S12]  /*f870*/  BRA.DIV UR4, `(.L_x_13823) ;  /* 0x0000004204207947 */ /* 0x000fd8000b800000 */
[----:B------:R-:W1:Y:S04]  /*f880*/  SHFL.IDX PT, R2, R7, RZ, 0x1c1f ;  /* 0x001c1fff07027589 */ /* 0x000e6800000e0000 */
[----:B------:R-:W4:Y:S04]  /*f890*/  SHFL.IDX PT, R3, R8, RZ, 0x1c1f ;  /* 0x001c1fff08037589 */ /* 0x000f2800000e0000 */
[----:B------:R-:W-:Y:S01]  /*f8a0*/  SHFL.IDX PT, R5, R5, RZ, 0x1c1f ;  /* 0x001c1fff05057589 */ /* 0x000fe200000e0000 */
[----:B-1----:R-:W-:-:S05]  /*f8b0*/  IADD3 R2, P0, R18, R2, RZ ;  /* 0x0000000212027210 */ /* 0x002fca0007f1e0ff */
[----:B----4-:R-:W-:-:S05]  /*f8c0*/  IMAD.X R3, RZ, RZ, R3, P0 ;  /* 0x000000ffff037224 */ /* 0x010fca00000e0603 */
[----:B------:R1:W-:Y:S04]  /*f8d0*/  LDGSTS.E.BYPASS.LTC128B.128 [R6+0xe000], desc[UR54][R2.64], !P2 ;  /* 0x0e00000002067fae */ /* 0x0003e8000d101d76 */
[----:B-1----:R-:W1:Y:S04]  /*f8e0*/  SHFL.IDX PT, R2, R7, 0x1, 0x1c1f ;  /* 0x003c1f0007027f89 */ /* 0x002e6800000e0000 */
[----:B------:R-:W4:Y:S01]  /*f8f0*/  SHFL.IDX PT, R3, R8, 0x1, 0x1c1f ;  /* 0x003c1f0008037f89 */ /* 0x000f2200000e0000 */
[----:B-1----:R-:W-:-:S05]  /*f900*/  IADD3 R2, P0, R18, R2, RZ ;  /* 0x0000000212027210 */ /* 0x002fca0007f1e0ff */
[----:B----4-:R-:W-:-:S05]  /*f910*/  IMAD.X R3, RZ, RZ, R3, P0 ;  /* 0x000000ffff037224 */ /* 0x010fca00000e0603 */
[----:B------:R1:W-:Y:S04]  /*f920*/  LDGSTS.E.BYPASS.LTC128B.128 [R6+0xe800], desc[UR54][R2.64], !P2 ;  /* 0x0e80000002067fae */ /* 0x0003e8000d101d76 */
[----:B-1----:R-:W1:Y:S04]  /*f930*/  SHFL.IDX PT, R2, R7, 0x2, 0x1c1f ;  /* 0x005c1f0007027f89 */ /* 0x002e6800000e0000 */
[----:B------:R-:W4:Y:S04]  /*f940*/  SHFL.IDX PT, R3, R8, 0x2, 0x1c1f ;  /* 0x005c1f0008037f89 */ /* 0x000f2800000e0000 */
[----:B------:R-:W-:Y:S01]  /*f950*/  SHFL.IDX PT, R8, R8, 0x3, 0x1c1f ;  /* 0x007c1f0008087f89 */ /* 0x000fe200000e0000 */
[----:B-1----:R-:W-:-:S05]  /*f960*/  IADD3 R2, P0, R18, R2, RZ ;  /* 0x0000000212027210 */ /* 0x002fca0007f1e0ff */
[----:B----4-:R-:W-:-:S05]  /*f970*/  IMAD.X R3, RZ, RZ, R3, P0 ;  /* 0x000000ffff037224 */ /* 0x010fca00000e0603 */
[----:B------:R1:W-:Y:S04]  /*f980*/  LDGSTS.E.BYPASS.LTC128B.128 [R6+0xf000], desc[UR54][R2.64], !P2 ;  /* 0x0f00000002067fae */ /* 0x0003e8000d101d76 */
[----:B-1----:R-:W1:Y:S02]  /*f990*/  SHFL.IDX PT, R2, R7, 0x3, 0x1c1f ;  /* 0x007c1f0007027f89 */ /* 0x002e6400000e0000 */
[----:B-1----:R-:W-:-:S05]  /*f9a0*/  IADD3 R2, P0, R18, R2, RZ ;  /* 0x0000000212027210 */ /* 0x002fca0007f1e0ff */
[----:B------:R-:W-:-:S05]  /*f9b0*/  IMAD.X R3, RZ, RZ, R8, P0 ;  /* 0x000000ffff037224 */ /* 0x000fca00000e0608 */
[----:B------:R1:W-:Y:S04]  /*f9c0*/  LDGSTS.E.BYPASS.LTC128B.128 [R6+0xf800], desc[UR54][R2.64], !P2 ;  /* 0x0f80000002067fae */ /* 0x0003e8000d101d76 */
[----:B-1----:R1:W4:Y:S02]  /*f9d0*/  SHFL.IDX PT, R2, R4, RZ, 0x1c1f ;  /* 0x001c1fff04027589 */ /* 0x00232400000e0000 */
.L_x_13936:
[----:B----4-:R-:W-:-:S04]  /*f9e0*/  IADD3 R2, P0, R18, R2, RZ ;  /* 0x0000000212027210 */ /* 0x010fc80007f1e0ff */
[----:B------:R-:W-:Y:S02]  /*f9f0*/  IADD3.X R3, RZ, R5, RZ, P0, !PT ;  /* 0x00000005ff037210 */ /* 0x000fe400007fe4ff */
[----:B------:R-:W-:-:S03]  /*fa00*/  PLOP3.LUT P0, PT, PT, PT, PT, 0x80, 0x0 ;  /* 0x000000000000781c */ /* 0x000fc60003f0f070 */
[----:B------:R-:W-:Y:S01]  /*fa10*/  @!PT LDS RZ, [RZ] ;  /* 0x00000000fffff984 */ /* 0x000fe20000000800 */
[----:B------:R-:W-:Y:S01]  /*fa20*/  @!PT LDS RZ, [RZ] ;  /* 0x00000000fffff984 */ /* 0x000fe20000000800 */
[----:B------:R-:W-:Y:S01]  /*fa30*/  @!PT LDS RZ, [RZ] ;  /* 0x00000000fffff984 */ /* 0x000fe20000000800 */
[----:B------:R4:W-:Y:S01]  /*fa40*/  LDGSTS.E.BYPASS.LTC128B.128 [R6+0x10000], desc[UR54][R2.64], !P2 ;  /* 0x1000000002067fae */ /* 0x0009e2000d101d76 */
[----:B------:R-:W-:-:S09]  /*fa50*/  NOP ;  /* 0x0000000000007918 */ /* 0x000fd20000000000 */
.L_x_13824:
        /* <DEDUP_REMOVED lines=11> */
.L_x_13825:
[----:B------:R0:W-:Y:S02]  /*fb10*/  SYNCS.ARRIVE.TRANS64.A1T0 RZ, [R0+URZ+0x13230], RZ ;  /* 0x013230ff00ff79a7 */ /* 0x0001e4000810003f */
[----:B0-23--:R-:W-:-:S05]  /*fb20*/  IMAD.U32 R0, RZ, RZ, UR46 ;  /* 0x0000002eff007e24 */ /* 0x00dfca000f8e00ff */
[----:B------:R-:W-:-:S13]  /*fb30*/  ISETP.NE.AND P0, PT, R0, 0x3, PT ;  /* 0x000000030000780c */ /* 0x000fda0003f05270 */
[----:B------:R-:W-:Y:S05]  /*fb40*/  @!P0 BRA `(.L_x_13826) ;  /* 0x0000000000048947 */ /* 0x000fea0003800000 */
[----:B------:R-:W-:Y:S01]  /*fb50*/  BPT.TRAP 0x1 ;  /* 0x000000040000795c */ /* 0x000fe20000300000 */
.L_x_13826:
[----:B------:R-:W-:Y:S01]  /*fb60*/  LOP3.LUT R0, R24, 0x1, RZ, 0x3c, !PT ;  /* 0x0000000118007812 */ /* 0x000fe200078e3cff */
[----:B------:R-:W-:Y:S01]  /*fb70*/  IMAD R2, R21, 0x8, R16 ;  /* 0x0000000815027824 */ /* 0x000fe200078e0210 */
[----:B------:R-:W-:Y:S02]  /*fb80*/  BSSY B0, `(.L_x_13827) ;  /* 0x0000004000007945 */ /* 0x000fe40003800000 */
[----:B------:R-:W-:-:S04]  /*fb90*/  SHF.L.U32 R0, R0, 0x1f, RZ ;  /* 0x0000001f00007819 */ /* 0x000fc800000006ff */
[----:B------:R-:W0:Y:S02]  /*fba0*/  SYNCS.PHASECHK.TRANS64.TRYWAIT P2, [R2+URZ+0x13270], R0 ;  /* 0x01327000020075a7 */ /* 0x000e24000804017f */
[----:B0-----:R-:W-:Y:S05]  /*fbb0*/  @!P2 BRA `(.L_x_13828) ;  /* 0x0000004000aca947 */ /* 0x001fea0003800000 */
.L_x_13937:
[----:B------:R-:W-:Y:S05]  /*fbc0*/  BSYNC B0 ;  /* 0x0000000000007941 */ /* 0x000fea0003800000 */
.L_x_13827:
[----:B------:R-:W-:-:S05]  /*fbd0*/  IMAD.U32 R3, RZ, RZ, UR44 ;  /* 0x0000002cff037e24 */ /* 0x000fca000f8e00ff */
[----:B------:R-:W-:-:S13]  /*fbe0*/  ISETP.NE.AND P2, PT, R3, 0x3, PT ;  /* 0x000000030300780c */ /* 0x000fda0003f45270 */
[----:B------:R-:W-:Y:S05]  /*fbf0*/  @!P2 BRA `(.L_x_13829) ;  /* 0x000000000004a947 */ /* 0x000fea0003800000 */
[----:B------:R-:W-:Y:S01]  /*fc00*/  BPT.TRAP 0x1 ;  /* 0x000000040000795c */ /* 0x000fe20000300000 */
.L_x_13829:
[----:B------:R-:W-:Y:S01]  /*fc10*/  SHF.L.U32 R3, R24, 0x1f, RZ ;  /* 0x0000001f18037819 */ /* 0x000fe200000006ff */
[----:B0-----:R-:W-:-:S03]  /*fc20*/  IMAD R0, R21, 0x2800, RZ ;  /* 0x0000280015007824 */ /* 0x001fc600078e02ff */
[----:B------:R-:W0:Y:S02]  /*fc30*/  SYNCS.PHASECHK.TRANS64.TRYWAIT P2, [R2+URZ+0x13260], R3 ;  /* 0x01326003020075a7 */ /* 0x000e24000804017f */
[----:B0-----:R-:W-:Y:S05]  /*fc40*/  @!P2 BRA `(.L_x_13830) ;  /* 0x00000040009ca947 */ /* 0x001fea0003800000 */
.L_x_13938:
[----:B0-----:R-:W-:Y:S01]  /*fc50*/  LOP3.LUT R3, R0, R23, RZ, 0xfc, !PT ;  /* 0x0000001700037212 */ /* 0x001fe200078efcff */
[----:B------:R-:W-:Y:S05]  /*fc60*/  WARPSYNC.ALL ;  /* 0x0000000000007948 */ /* 0x000fea0003800000 */
[----:B------:R-:W-:Y:S01]  /*fc70*/  IMAD.IADD R3, R16, 0x1, R3 ;  /* 0x0000000110037824 */ /* 0x000fe200078e0203 */
[----:B------:R-:W-:-:S04]  /*fc80*/  MOV R12, UR44 ;  /* 0x0000002c000c7c02 */ /* 0x000fc80008000f00 */
[----:B-1----:R0:W1:Y:S01]  /*fc90*/  LDSM.16.MT88.4 R4, [R3+0x6000] ;  /* 0x006000000304783b */ /* 0x0020620000004200 */
[----:B------:R-:W-:Y:S02]  /*fca0*/  ISETP.NE.AND P2, PT, R12, 0x3, PT ;  /* 0x000000030c00780c */ /* 0x000fe40003f45270 */
[----:B0-----:R-:W-:-:S04]  /*fcb0*/  LOP3.LUT R3, R0, R22, RZ, 0xfc, !PT ;  /* 0x0000001600037212 */ /* 0x001fc800078efcff */
[----:B------:R-:W-:Y:S02]  /*fcc0*/  IADD3 R3, R19, R3, RZ ;  /* 0x0000000313037210 */ /* 0x000fe40007ffe0ff */
[C-C-:B-1----:R-:W-:Y:S02]  /*fcd0*/  PRMT R8, R4.reuse, 0x6420, R5.reuse ;  /* 0x0000642004087816 */ /* 0x142fe40000000005 */
        /* <DEDUP_REMOVED lines=26> */
[C---:B0-----:R-:W-:Y:S02]  /*fe80*/  VIADD R3, R0.reuse, 0x1800 ;  /* 0x0000180000037836 */ /* 0x041fe40000000000 */
[----:B------:R-:W-:-:S03]  /*fe90*/  VIADD R0, R0, 0x2000 ;  /* 0x0000200000007836 */ /* 0x000fc60000000000 */
        /* <DEDUP_REMOVED lines=14> */
[----:B------:R-:W0:Y:S02]  /*ff80*/  LDSM.16.MT88.4 R4, [R3+0x6000] ;  /* 0x006000000304783b */ /* 0x000e240000004200 */
        /* <DEDUP_REMOVED lines=13> */
.L_x_13831:
[----:B-1----:R1:W-:Y:S01]  /*10060*/  SYNCS.ARRIVE.TRANS64.A1T0 RZ, [R2+URZ+0x13250], RZ ;  /* 0x013250ff02ff79a7 */ /* 0x0023e2000810003f */
[----:B------:R-:W-:Y:S06]  /*10070*/  BAR.SYNC.DEFER_BLOCKING 0x2, 0x80 ;  /* 0x0082000000007b1d */ /* 0x000fec0000010000 */
[----:B------:R-:W-:Y:S05]  /*10080*/  @!P0 BRA `(.L_x_13832) ;  /* 0x0000000000048947 */ /* 0x000fea0003800000 */
[----:B------:R-:W-:Y:S01]  /*10090*/  BPT.TRAP 0x1 ;  /* 0x000000040000795c */ /* 0x000fe20000300000 */
.L_x_13832:
[----:B0-----:R-:W2:Y:S01]  /*100a0*/  LDL R0, [R1+0x30] ;  /* 0x0000300001007983 */ /* 0x001ea20000100800 */
[----:B-1----:R-:W-:-:S03]  /*100b0*/  VIADD R2, R2, 0x13280 ;  /* 0x0001328002027836 */ /* 0x002fc60000000000 */
[----:B------:R3:W5:Y:S04]  /*100c0*/  LDL R24, [R1+0xc] ;  /* 0x00000c0001187983 */ /* 0x0007680000100800 */
[----:B------:R3:W5:Y:S01]  /*100d0*/  LDL R21, [R1] ;  /* 0x0000000001157983 */ /* 0x0007620000100800 */
[----:B--2---:R-:W-:-:S04]  /*100e0*/  PRMT R2, R0, 0x654, R2 ;  /* 0x0000065400027816 */ /* 0x004fc80000000002 */
[----:B------:R3:W-:Y:S01]  /*100f0*/  SYNCS.ARRIVE.TRANS64.RED.A1T0 RZ, [R2+URZ], RZ ;  /* 0x000000ff02ff79a7 */ /* 0x0007e2000810043f */
[----:B------:R-:W-:Y:S05]  /*10100*/  @P1 BRA `(.L_x_13833) ;  /* 0xffffffe800901947 */ /* 0x000fea000383ffff */
.L_x_13813:
[----:B------:R-:W3:Y:S01]  /*10110*/  S2R R0, SR_TID.X ;  /* 0x0000000000007919 */ /* 0x000ee20000002100 */
[----:B------:R-:W-:Y:S01]  /*10120*/  BSSY B0, `(.L_x_13834) ;  /* 0x0000013000007945 */ /* 0x000fe20003800000 */
[----:B---3--:R-:W-:Y:S01]  /*10130*/  LOP3.LUT R2, R0, 0x7f, RZ, 0xc0, !PT ;  /* 0x0000007f00027812 */ /* 0x008fe200078ec0ff */
[----:B------:R-:W-:-:S03]  /*10140*/  IMAD.U32 R0, RZ, RZ, UR46 ;  /* 0x0000002eff007e24 */ /* 0x000fc6000f8e00ff */
[----:B------:R-:W-:Y:S02]  /*10150*/  ISETP.NE.AND P1, PT, R2, RZ, PT ;  /* 0x000000ff0200720c */ /* 0x000fe40003f25270 */
[----:B------:R-:W-:-:S11]  /*10160*/  ISETP.NE.AND P0, PT, R0, 0x3, PT ;  /* 0x000000030000780c */ /* 0x000fd60003f05270 */
[----:B------:R-:W-:Y:S05]  /*10170*/  @P1 BRA `(.L_x_13835) ;  /* 0x0000000000341947 */ /* 0x000fea0003800000 */
[----:B------:R-:W2:Y:S01]  /*10180*/  S2R R5, SR_LANEID ;  /* 0x0000000000057919 */ /* 0x000ea20000000000 */
[----:B------:R-:W-:Y:S01]  /*10190*/  VOTEU.ANY UR4, UPT, PT ;  /* 0x0000000000047886 */ /* 0x000fe200038e0100 */
[----:B-1----:R-:W1:Y:S01]  /*101a0*/  LDC.64 R2, c[0x0][0xc60] ;  /* 0x00031800ff027b82 */ /* 0x002e620000000a00 */
[----:B------:R-:W2:Y:S02]  /*101b0*/  FLO.U32 R0, UR4 ;  /* 0x0000000400007d00 */ /* 0x000ea400080e0000 */
[----:B--2---:R-:W-:-:S06]  /*101c0*/  ISETP.EQ.U32.AND P1, PT, R0, R5, PT ;  /* 0x000000050000720c */ /* 0x004fcc0003f22070 */
[----:B------:R-:W1:Y:S07]  /*101d0*/  POPC R5, UR4 ;  /* 0x0000000400057d09 */ /* 0x000e6e0008000000 */
[----:B-1----:R-:W2:Y:S01]  /*101e0*/  @P1 ATOMG.E.ADD.STRONG.GPU PT, R3, desc[UR54][R2.64], R5 ;  /* 0x00000005020319a8 */ /* 0x002ea200081ee1f6 */
[----:B------:R-:W1:Y:S02]  /*101f0*/  S2R R4, SR_LTMASK ;  /* 0x0000000000047919 */ /* 0x000e640000003900 */
[----:B-1----:R-:W-:-:S04]  /*10200*/  LOP3.LUT R4, R4, UR4, RZ, 0xc0, !PT ;  /* 0x0000000404047c12 */ /* 0x002fc8000f8ec0ff */
[----:B------:R-:W1:Y:S01]  /*10210*/  POPC R7, R4 ;  /* 0x0000000400077309 */ /* 0x000e620000000000 */
[----:B--2---:R-:W1:Y:S02]  /*10220*/  SHFL.IDX PT, R0, R3, R0, 0x1f ;  /* 0x00001f0003007589 */ /* 0x004e6400000e0000 */
[----:B-1----:R-:W-:-:S05]  /*10230*/  IADD3 R0, R0, UR47, R7 ;  /* 0x0000002f00007c10 */ /* 0x002fca000fffe007 */
[----:B------:R2:W-:Y:S02]  /*10240*/  STL [R1+0x20], R0 ;  /* 0x0000200001007387 */ /* 0x0005e40000100800 */
.L_x_13835:
[----:B------:R-:W-:Y:S05]  /*10250*/  BSYNC B0 ;  /* 0x0000000000007941 */ /* 0x000fea0003800000 */
.L_x_13834:
[----:B------:R-:W-:Y:S05]  /*10260*/  @!P0 BRA `(.L_x_13836) ;  /* 0x0000000000048947 */ /* 0x000fea0003800000 */
[----:B------:R-:W-:Y:S01]  /*10270*/  BPT.TRAP 0x1 ;  /* 0x000000040000795c */ /* 0x000fe20000300000 */
.L_x_13836:
[----:B------:R-:W1:Y:S04]  /*10280*/  LDL R2, [R1+0xc] ;  /* 0x00000c0001027983 */ /* 0x000e680000100800 */
[----:B--2---:R-:W2:Y:S01]  /*10290*/  LDL R0, [R1] ;  /* 0x0000000001007983 */ /* 0x004ea20000100800 */
[----:B------:R-:W-:Y:S01]  /*102a0*/  BSSY B0, `(.L_x_13837) ;  /* 0x0000006000007945 */ /* 0x000fe20003800000 */
[----:B-1----:R-:W-:-:S04]  /*102b0*/  LOP3.LUT R3, R2, 0x1, RZ, 0x3c, !PT ;  /* 0x0000000102037812 */ /* 0x002fc800078e3cff */
[----:B------:R-:W-:Y:S01]  /*102c0*/  SHF.L.U32 R3, R3, 0x1f, RZ ;  /* 0x0000001f03037819 */ /* 0x000fe200000006ff */
[----:B--2---:R-:W-:-:S04]  /*102d0*/  IMAD R0, R0, 0x8, R16 ;  /* 0x0000000800007824 */ /* 0x004fc800078e0210 */
[----:B------:R-:W1:Y:S02]  /*102e0*/  SYNCS.PHASECHK.TRANS64.TRYWAIT P1, [R0+URZ+0x13270], R3 ;  /* 0x01327003000075a7 */ /* 0x000e64000802017f */
[----:B-1----:R-:W-:Y:S05]  /*102f0*/  @!P1 BRA `(.L_x_13838) ;  /* 0x0000003c00049947 */ /* 0x002fea0003800000 */
.L_x_13939:
[----:B------:R-:W-:Y:S05]  /*10300*/  BSYNC B0 ;  /* 0x0000000000007941 */ /* 0x000fea0003800000 */
.L_x_13837:
[----:B------:R-:W-:-:S05]  /*10310*/  IMAD.U32 R2, RZ, RZ, UR44 ;  /* 0x0000002cff027e24 */ /* 0x000fca000f8e00ff */
[----:B------:R-:W-:-:S13]  /*10320*/  ISETP.NE.AND P1, PT, R2, 0x3, PT ;  /* 0x000000030200780c */ /* 0x000fda0003f25270 */
[----:B------:R-:W-:Y:S05]  /*10330*/  @!P1 BRA `(.L_x_13839) ;  /* 0x0000000000049947 */ /* 0x000fea0003800000 */
[----:B------:R-:W-:Y:S01]  /*10340*/  BPT.TRAP 0x1 ;  /* 0x000000040000795c */ /* 0x000fe20000300000 */
.L_x_13839:
[----:B------:R-:W1:Y:S02]  /*10350*/  LDL R2, [R1+0xc] ;  /* 0x00000c0001027983 */ /* 0x000e640000100800 */
[----:B-1----:R-:W-:-:S04]  /*10360*/  SHF.L.U32 R3, R2, 0x1f, RZ ;  /* 0x0000001f02037819 */ /* 0x002fc800000006ff */
[----:B------:R-:W1:Y:S02]  /*10370*/  SYNCS.PHASECHK.TRANS64.TRYWAIT P1, [R0+URZ+0x13260], R3 ;  /* 0x01326003000075a7 */ /* 0x000e64000802017f */
[----:B-1----:R-:W-:Y:S05]  /*10380*/  @!P1 BRA `(.L_x_13840) ;  /* 0x0000003800f49947 */ /* 0x002fea0003800000 */
.L_x_13940:
[----:B------:R-:W2:Y:S01]  /*10390*/  LDL R14, [R1] ;  /* 0x00000000010e7983 */ /* 0x000ea20000100800 */
[----:B------:R-:W-:Y:S05]  /*103a0*/  WARPSYNC.ALL ;  /* 0x0000000000007948 */ /* 0x000fea0003800000 */
[----:B------:R-:W-:-:S05]  /*103b0*/  IMAD.U32 R15, RZ, RZ, UR44 ;  /* 0x0000002cff0f7e24 */ /* 0x000fca000f8e00ff */
[----:B------:R-:W-:Y:S01]  /*103c0*/  ISETP.NE.AND P1, PT, R15, 0x3, PT ;  /* 0x000000030f00780c */ /* 0x000fe20003f25270 */
[----:B--2---:R-:W-:-:S05]  /*103d0*/  IMAD R2, R14, 0x2800, RZ ;  /* 0x000028000e027824 */ /* 0x004fca00078e02ff */
[----:B-1----:R-:W-:-:S04]  /*103e0*/  LOP3.LUT R3, R2, R23, RZ, 0xfc, !PT ;  /* 0x0000001702037212 */ /* 0x002fc800078efcff */
[----:B------:R-:W-:Y:S01]  /*103f0*/  IADD3 R6, R16, R3, RZ ;  /* 0x0000000310067210 */ /* 0x000fe20007ffe0ff */
[----:B------:R-:W-:-:S05]  /*10400*/  VIADD R3, R2, 0x800 ;  /* 0x0000080002037836 */ /* 0x000fca0000000000 */
        /* <DEDUP_REMOVED lines=13> */
[----:B------:R-:W-:Y:S01]  /*104e0*/  LOP3.LUT R4, R3, R22, RZ, 0xfc, !PT ;  /* 0x0000001603047212 */ /* 0x000fe200078efcff */
[----:B------:R-:W-:Y:S01]  /*104f0*/  VIADD R3, R2, 0x1000 ;  /* 0x0000100002037836 */ /* 0x000fe20000000000 */
[----:B------:R-:W-:-:S02]  /*10500*/  PRMT R10, R6, 0x6420, R7 ;  /* 0x00006420060a7816 */ /* 0x000fc40000000007 */
[----:B------:R-:W-:Y:S01]  /*10510*/  PRMT R11, R6, 0x7531, R7 ;  /* 0x00007531060b7816 */ /* 0x000fe20000000007 */
[----:B------:R-:W-:Y:S01]  /*10520*/  IMAD.IADD R13, R19, 0x1, R4 ;  /* 0x00000001130d7824 */ /* 0x000fe200078e0204 */
[----:B------:R-:W-:-:S04]  /*10530*/  LOP3.LUT R5, R3, R23, RZ, 0xfc, !PT ;  /* 0x0000001703057212 */ /* 0x000fc800078efcff */
[----:B------:R-:W-:Y:S01]  /*10540*/  IADD3 R6, R16, R5, RZ ;  /* 0x0000000510067210 */ /* 0x000fe20007ffe0ff */
[----:B------:R-:W-:Y:S05]  /*10550*/  STSM.16.M88.4 [R13], R8 ;  /* 0x000000080d007844 */ /* 0x000fea0000000200 */
[----:B------:R-:W0:Y:S02]  /*10560*/  LDSM.16.MT88.4 R4, [R6+0x6000] ;  /* 0x006000000604783b */ /* 0x000e240000004200 */
[C-C-:B0-----:R-:W-:Y:S02]  /*10570*/  PRMT R8, R4.reuse, 0x6420, R5.reuse ;  /* 0x0000642004087816 */ /* 0x141fe40000000005 */
[----:B------:R-:W-:-:S02]  /*10580*/  PRMT R9, R4, 0x7531, R5 ;  /* 0x0000753104097816 */ /* 0x000fc40000000005 */
[----:B------:R-:W-:Y:S01]  /*10590*/  LOP3.LUT R4, R3, R22, RZ, 0xfc, !PT ;  /* 0x0000001603047212 */ /* 0x000fe200078efcff */
[----:B------:R-:W-:Y:S01]  /*105a0*/  VIADD R3, R2, 0x1800 ;  /* 0x0000180002037836 */ /* 0x000fe20000000000 */
[--C-:B------:R-:W-:Y:S01]  /*105b0*/  PRMT R10, R6, 0x6420, R7.reuse ;  /* 0x00006420060a7816 */ /* 0x100fe20000000007 */
[----:B------:R-:W-:Y:S01]  /*105c0*/  VIADD R2, R2, 0x2000 ;  /* 0x0000200002027836 */ /* 0x000fe20000000000 */
[----:B------:R-:W-:Y:S01]  /*105d0*/  PRMT R11, R6, 0x7531, R7 ;  /* 0x00007531060b7816 */ /* 0x000fe20000000007 */
[----:B------:R-:W-:Y:S01]  /*105e0*/  IMAD.IADD R12, R19, 0x1, R4 ;  /* 0x00000001130c7824 */ /* 0x000fe200078e0204 */
[----:B------:R-:W-:-:S04]  /*105f0*/  LOP3.LUT R5, R3, R23, RZ, 0xfc, !PT ;  /* 0x0000001703057212 */ /* 0x000fc800078efcff */
[----:B------:R-:W-:Y:S01]  /*10600*/  STSM.16.M88.4 [R12], R8 ;  /* 0x000000080c007844 */ /* 0x000fe20000000200 */
[----:B------:R-:W-:-:S06]  /*10610*/  IMAD.IADD R7, R16, 0x1, R5 ;  /* 0x0000000110077824 */ /* 0x000fcc00078e0205 */
[----:B------:R-:W0:Y:S02]  /*10620*/  LDSM.16.MT88.4 R4, [R7+0x6000] ;  /* 0x006000000704783b */ /* 0x000e240000004200 */
[C-C-:B0-----:R-:W-:Y:S02]  /*10630*/  PRMT R8, R4.reuse, 0x6420, R5.reuse ;  /* 0x0000642004087816 */ /* 0x141fe40000000005 */
[----:B------:R-:W-:Y:S02]  /*10640*/  PRMT R9, R4, 0x7531, R5 ;  /* 0x0000753104097816 */ /* 0x000fe40000000005 */
[----:B------:R-:W-:Y:S02]  /*10650*/  LOP3.LUT R4, R3, R22, RZ, 0xfc, !PT ;  /* 0x0000001603047212 */ /* 0x000fe400078efcff */
[----:B------:R-:W-:Y:S02]  /*10660*/  LOP3.LUT R5, R2, R23, RZ, 0xfc, !PT ;  /* 0x0000001702057212 */ /* 0x000fe400078efcff */
[C-C-:B------:R-:W-:Y:S01]  /*10670*/  PRMT R10, R6.reuse, 0x6420, R7.reuse ;  /* 0x00006420060a7816 */ /* 0x140fe20000000007 */
[----:B------:R-:W-:Y:S01]  /*10680*/  IMAD.IADD R3, R19, 0x1, R4 ;  /* 0x0000000113037824 */ /* 0x000fe200078e0204 */
[----:B------:R-:W-:-:S02]  /*10690*/  PRMT R11, R6, 0x7531, R7 ;  /* 0x00007531060b7816 */ /* 0x000fc40000000007 */
[----:B------:R-:W-:Y:S02]  /*106a0*/  IADD3 R5, R16, R5, RZ ;  /* 0x0000000510057210 */ /* 0x000fe40007ffe0ff */
[----:B------:R-:W-:Y:S01]  /*106b0*/  LOP3.LUT R2, R2, R22, RZ, 0xfc, !PT ;  /* 0x0000001602027212 */ /* 0x000fe200078efcff */
[----:B------:R-:W-:Y:S04]  /*106c0*/  STSM.16.M88.4 [R3], R8 ;  /* 0x0000000803007844 */ /* 0x000fe80000000200 */
[----:B------:R-:W0:Y:S01]  /*106d0*/  LDSM.16.MT88.4 R4, [R5+0x6000] ;  /* 0x006000000504783b */ /* 0x000e220000004200 */
[----:B------:R-:W-:Y:S01]  /*106e0*/  IMAD.IADD R2, R19, 0x1, R2 ;  /* 0x0000000113027824 */ /* 0x000fe200078e0202 */
        /* <DEDUP_REMOVED lines=13> */
.L_x_13841:
[----:B-1----:R1:W-:Y:S01]  /*107c0*/  SYNCS.ARRIVE.TRANS64.A1T0 RZ, [R0+URZ+0x13250], RZ ;  /* 0x013250ff00ff79a7 */ /* 0x0023e2000810003f */
[----:B------:R-:W-:Y:S06]  /*107d0*/  BAR.SYNC.DEFER_BLOCKING 0x2, 0x80 ;  /* 0x0082000000007b1d */ /* 0x000fec0000010000 */
[----:B------:R-:W-:Y:S05]  /*107e0*/  @!P0 BRA `(.L_x_13842) ;  /* 0x0000000000048947 */ /* 0x000fea0003800000 */
[----:B------:R-:W-:Y:S01]  /*107f0*/  BPT.TRAP 0x1 ;  /* 0x000000040000795c */ /* 0x000fe20000300000 */
.L_x_13842:
[----:B0-----:R-:W2:Y:S04]  /*10800*/  LDL R2, [R1+0x30] ;  /* 0x0000300001027983 */ /* 0x001ea80000100800 */
[----:B------:R-:W3:Y:S01]  /*10810*/  LDL.LU R3, [R1+0xc] ;  /* 0x00000c0001037983 */ /* 0x000ee20000300800 */
[----:B-1----:R-:W-:-:S05]  /*10820*/  VIADD R0, R0, 0x13280 ;  /* 0x0001328000007836 */ /* 0x002fca0000000000 */
[----:B--2---:R-:W-:-:S04]  /*10830*/  PRMT R0, R2, 0x654, R0 ;  /* 0x0000065402007816 */ /* 0x004fc80000000000 */
[----:B------:R0:W-:Y:S02]  /*10840*/  SYNCS.ARRIVE.TRANS64.RED.A1T0 RZ, [R0+URZ], RZ ;  /* 0x000000ff00ff79a7 */ /* 0x0001e4000810043f */
[----:B0-----:R-:W-:-:S05]  /*10850*/  VIADD R0, R14, 0x1 ;  /* 0x000000010e007836 */ /* 0x001fca0000000000 */
[----:B------:R-:W-:-:S04]  /*10860*/  ISETP.NE.AND P0, PT, R0, 0x2, PT ;  /* 0x000000020000780c */ /* 0x000fc80003f05270 */
[----:B------:R-:W-:Y:S02]  /*10870*/  SEL R2, RZ, 0x1, P0 ;  /* 0x00000001ff027807 */ /* 0x000fe40000000000 */
[----:B------:R-:W-:Y:S02]  /*10880*/  SEL R0, R0, RZ, P0 ;  /* 0x000000ff00007207 */ /* 0x000fe40000000000 */
[----:B---3--:R-:W-:-:S03]  /*10890*/  LOP3.LUT R3, R3, R2, RZ, 0x3c, !PT ;  /* 0x0000000203037212 */ /* 0x008fc600078e3cff */
[----:B------:R0:W-:Y:S04]  /*108a0*/  STL [R1], R0 ;  /* 0x0000000001007387 */ /* 0x0001e80000100800 */
[----:B------:R0:W-:Y:S02]  /*108b0*/  STL [R1+0xc], R3 ;  /* 0x00000c0301007387 */ /* 0x0001e40000100800 */
.L_x_13783:
[----:B------:R-:W-:Y:S05]  /*108c0*/  BSYNC B7 ;  /* 0x0000000000077941 */ /* 0x000fea0003800000 */
.L_x_13781:
[----:B01----:R-:W3:Y:S02]  /*108d0*/  LDL R0, [R1+0x10] ;  /* 0x0000100001007983 */ /* 0x003ee40000100800 */
[----:B---3--:R-:W-:-:S13]  /*108e0*/  LOP3.LUT P0, RZ, R0, 0x20, RZ, 0xc0, !PT ;  /* 0x0000002000ff7812 */ /* 0x008fda000780c0ff */
        /* <DEDUP_REMOVED lines=8> */
[----:B0-----:R0:W-:Y:S01]  /*10970*/  STL.64 [R1+0x20], R4 ;  /* 0x0000200401007387 */ /* 0x0011e20000100a00 */
[----:B------:R-:W-:-:S03]  /*10980*/  MOV R0, R7 ;  /* 0x0000000700007202 */ /* 0x000fc60000000f00 */
[----:B------:R0:W-:Y:S01]  /*10990*/  STL [R1+0x28], R6 ;  /* 0x0000280601007387 */ /* 0x0001e20000100800 */
[----:B------:R-:W-:Y:S01]  /*109a0*/  R2UR UR39, R0 ;  /* 0x00000000002772ca */ /* 0x000fe200000e0000 */
[----:B------:R-:W-:Y:S06]  /*109b0*/  BAR.ARV 0x4, 0x200 ;  /* 0x0108000000007b1d */ /* 0x000fec0000002000 */
[----:B------:R-:W-:Y:S08]  /*109c0*/  BRA `(.L_x_13844) ;  /* 0x0000000800e47947 */ /* 0x000ff00003800000 */
.L_x_13843:
[----:B------:R-:W3:Y:S01]  /*109d0*/  LDL.LU R0, [R1+0x20] ;  /* 0x0000200001007983 */ /* 0x000ee20000300800 */
        /* <DEDUP_REMOVED lines=10> */
[----:B---3--:R-:W-:Y:S02]  /*10a80*/  IMAD.MOV.U32 R9, RZ, RZ, R0 ;  /* 0x000000ffff097224 */ /* 0x008fe400078e0000 */
[----:B------:R-:W-:-:S06]  /*10a90*/  IMAD.MOV.U32 R0, RZ, RZ, RZ ;  /* 0x000000ffff007224 */ /* 0x000fcc00078e00ff */
        /* <DEDUP_REMOVED lines=14> */
[----:B0-----:R-:W-:-:S04]  /*10b80*/  SEL R6, R6, RZ, P2 ;  /* 0x000000ff06067207 */ /* 0x001fc80001000000 */
[----:B------:R-:W-:Y:S02]  /*10b90*/  IADD3 R6, R7, R6, RZ ;  /* 0x0000000607067210 */ /* 0x000fe40007ffe0ff */
[----:B------:R-:W-:Y:S04]  /*10ba0*/  SHFL.IDX PT, R7, R9, 0x1, 0x1f ;  /* 0x00201f0009077f89 */ /* 0x000fe800000e0000 */
        /* <DEDUP_REMOVED lines=17> */
.L_x_13847:
[----:B------:R-:W-:-:S04]  /*10cc0*/  UIADD3 UR39, UR39, 0x1f, URZ ;  /* 0x0000001f27277890 */ /* 0x000fc8000fffe03f */
[----:B------:R-:W-:-:S06]  /*10cd0*/  UISETP.GE.AND UP0, UPT, UR39, UR4, UPT ;  /* 0x000000042700728c */ /* 0x000fcc000bf06270 */
[----:B------:R-:W-:-:S13]  /*10ce0*/  PLOP3.LUT P6, PT, PT, PT, UP0, 0x40, 0x0 ;  /* 0x000000000000781c */ /* 0x000fda0003fce808 */
[----:B------:R-:W-:Y:S05]  /*10cf0*/  @!P6 BRA `(.L_x_13846) ;  /* 0x0000000400bce947 */ /* 0x000fea0003800000 */
[----:B------:R-:W0:Y:S02]  /*10d00*/  S2R R0, SR_TID.X ;  /* 0x0000000000007919 */ /* 0x000e240000002100 */
[----:B0-----:R-:W-:-:S04]  /*10d10*/  LOP3.LUT R0, R0, 0x1f, RZ, 0xc0, !PT ;  /* 0x0000001f00007812 */ /* 0x001fc800078ec0ff */
[----:B------:R-:W-:Y:S01]  /*10d20*/  IADD3 R9, R0, UR39, RZ ;  /* 0x0000002700097c10 */ /* 0x000fe2000fffe0ff */
[----:B------:R-:W-:-:S03]  /*10d30*/  IMAD.MOV.U32 R0, RZ, RZ, RZ ;  /* 0x000000ffff007224 */ /* 0x000fc600078e00ff */
[----:B------:R-:W-:-:S13]  /*10d40*/  ISETP.GE.OR P6, PT, R9, UR4, !P0 ;  /* 0x0000000409007c0c */ /* 0x000fda000c7c6670 */
[----:B------:R-:W0:Y:S08]  /*10d50*/  @!P6 LDC.64 R2, c[0x0][0xc80] ;  /* 0x00032000ff02eb82 */ /* 0x000e300000000a00 */
[----:B------:R-:W1:Y:S01]  /*10d60*/  @!P6 LDC.64 R4, c[0x0][0xc78] ;  /* 0x00031e00ff04eb82 */ /* 0x000e620000000a00 */
[----:B0-----:R-:W-:-:S05]  /*10d70*/  @!P6 IMAD.WIDE R2, R9, 0x4, R2 ;  /* 0x000000040902e825 */ /* 0x001fca00078e0202 */
[----:B------:R1:W3:Y:S02]  /*10d80*/  @!P6 LDG.E R0, desc[UR54][R2.64] ;  /* 0x000000360200e981 */ /* 0x0002e4000c1e1900 */
[----:B-1----:R-:W-:-:S04]  /*10d90*/  @!P6 IMAD.WIDE R2, R9, 0x4, R4 ;  /* 0x000000040902e825 */ /* 0x002fc800078e0204 */
        /* <DEDUP_REMOVED lines=24> */
[----:B------:R-:W-:-:S07]  /*10f20*/  IMAD.MOV.U32 R10, RZ, RZ, R4 ;  /* 0x000000ffff0a7224 */ /* 0x000fce00078e0004 */
.L_x_13845:
        /* <DEDUP_REMOVED lines=9> */
[----:B------:R1:W3:Y:S01]  /*10fc0*/  SHFL.IDX PT, R5, R5, R12, 0x1f ;  /* 0x00001f0c05057589 */ /* 0x0002e200000e0000 */
[----:B0-----:R-:W-:-:S04]  /*10fd0*/  IABS R4, R0 ;  /* 0x0000000000047213 */ /* 0x001fc80000000000 */
[----:B------:R-:W0:Y:S08]  /*10fe0*/  I2F.RP R10, R4 ;  /* 0x00000004000a7306 */ /* 0x000e300000209400 */
[----:B0-----:R-:W0:Y:S02]  /*10ff0*/  MUFU.RCP R10, R10 ;  /* 0x0000000a000a7308 */ /* 0x001e240000001000 */
[----:B0-----:R-:W-:-:S06]  /*11000*/  IADD3 R7, R10, 0xffffffe, RZ ;  /* 0x0ffffffe0a077810 */ /* 0x001fcc0007ffe0ff */
[----:B------:R-:W0:Y:S01]  /*11010*/  F2I.FTZ.U32.TRUNC.NTZ R7, R7 ;  /* 0x0000000700077305 */ /* 0x000e22000021f000 */
[----:B-1-3--:R-:W-:Y:S05]  /*11020*/  @!P0 BRA `(.L_x_13848) ;  /* 0x00000000000c8947 */ /* 0x00afea0003800000 */
[----:B------:R-:W-:-:S06]  /*11030*/  UIADD3 UR5, UR4, -0x1, URZ ;  /* 0xffffffff04057890 */ /* 0x000fcc000fffe03f */
[----:B------:R-:W-:-:S05]  /*11040*/  IMAD.U32 R11, RZ, RZ, UR5 ;  /* 0x00000005ff0b7e24 */ /* 0x000fca000f8e00ff */
[----:B------:R1:W3:Y:S02]  /*11050*/  SHFL.IDX PT, R8, R2, R11, 0x1f ;  /* 0x00001f0b02087589 */ /* 0x0002e400000e0000 */
.L_x_13848:
[----:B---3--:R-:W-:Y:S01]  /*11060*/  IMAD R9, R8, R3, R9 ;  /* 0x0000000308097224 */ /* 0x008fe200078e0209 */
[----:B------:R-:W-:Y:S01]  /*11070*/  UIADD3 UR39, UR4, UR39, URZ ;  /* 0x0000002704277290 */ /* 0x000fe2000fffe03f */
[--C-:B0-----:R-:W-:Y:S02]  /*11080*/  IMAD.MOV R3, RZ, RZ, -R7.reuse ;  /* 0x000000ffff037224 */ /* 0x101fe400078e0a07 */
[----:B-1----:R-:W-:Y:S01]  /*11090*/  IMAD.MOV.U32 R2, RZ, RZ, RZ ;  /* 0x000000ffff027224 */ /* 0x002fe200078e00ff */
[----:B------:R0:W-:Y:S01]  /*110a0*/  STL [R1+0x20], R9 ;  /* 0x0000200901007387 */ /* 0x0001e20000100800 */
[----:B------:R-:W-:Y:S02]  /*110b0*/  IMAD R8, R3, R4, RZ ;  /* 0x0000000403087224 */ /* 0x000fe400078e02ff */
[----:B------:R-:W-:Y:S02]  /*110c0*/  IMAD.MOV.U32 R3, RZ, RZ, R7 ;  /* 0x000000ffff037224 */ /* 0x000fe400078e0007 */
[----:B------:R-:W-:Y:S01]  /*110d0*/  IMAD.HI.U32 R3, R7, R8, R2 ;  /* 0x0000000807037227 */ /* 0x000fe200078e0002 */
[----:B------:R-:W-:-:S02]  /*110e0*/  IABS R7, R5 ;  /* 0x0000000500077213 */ /* 0x000fc40000000000 */
[----:B0-----:R-:W-:Y:S02]  /*110f0*/  IADD3 R9, R6, -R9, RZ ;  /* 0x8000000906097210 */ /* 0x001fe40007ffe0ff */
[----:B------:R-:W0:Y:S01]  /*11100*/  I2F.RP R8, R7 ;  /* 0x0000000700087306 */ /* 0x000e220000209400 */
[----:B------:R-:W-:Y:S02]  /*11110*/  IABS R6, R0 ;  /* 0x0000000000067213 */ /* 0x000fe40000000000 */
[----:B------:R-:W-:-:S03]  /*11120*/  IABS R11, R9 ;  /* 0x00000009000b7213 */ /* 0x000fc60000000000 */
[----:B------:R-:W-:Y:S02]  /*11130*/  IMAD.MOV R10, RZ, RZ, -R6 ;  /* 0x000000ffff0a7224 */ /* 0x000fe400078e0a06 */
        /* <DEDUP_REMOVED lines=8> */
[----:B------:R-:W-:Y:S01]  /*111c0*/  ISETP.GE.U32.AND P0, PT, R11, R4, PT ;  /* 0x000000040b00720c */ /* 0x000fe20003f06070 */
[----:B------:R-:W0:Y:S01]  /*111d0*/  F2I.FTZ.U32.TRUNC.NTZ R3, R10 ;  /* 0x0000000a00037305 */ /* 0x000e22000021f000 */
[----:B------:R-:W-:-:S05]  /*111e0*/  IABS R4, R5 ;  /* 0x0000000500047213 */ /* 0x000fca0000000000 */
[----:B------:R-:W-:-:S06]  /*111f0*/  IMAD.MOV R4, RZ, RZ, -R4 ;  /* 0x000000ffff047224 */ /* 0x000fcc00078e0a04 */
[----:B------:R-:W-:Y:S02]  /*11200*/  @P0 VIADD R6, R6, 0x1 ;  /* 0x0000000106060836 */ /* 0x000fe40000000000 */
        /* <DEDUP_REMOVED lines=30> */
.L_x_13846:
[----:B------:R0:W-:Y:S01]  /*113f0*/  STL [R1+0x20], R6 ;  /* 0x0000200601007387 */ /* 0x0001e20000100800 */
[----:B------:R-:W-:-:S03]  /*11400*/  ULDC UR39, c[0x0][0xc3c] ;  /* 0x00030f0000277ab9 */ /* 0x000fc60000000800 */
[----:B------:R0:W-:Y:S04]  /*11410*/  STL [R1+0x24], RZ ;  /* 0x000024ff01007387 */ /* 0x0001e80000100800 */
[----:B------:R0:W-:Y:S02]  /*11420*/  STL [R1+0x28], RZ ;  /* 0x000028ff01007387 */ /* 0x0001e40000100800 */
.L_x_13849:
[----:B------:R-:W3:Y:S04]  /*11430*/  LDL R3, [R1+0x24] ;  /* 0x0000240001037983 */ /* 0x000ee80000100800 */
[----:B-1----:R-:W4:Y:S04]  /*11440*/  LDL R2, [R1+0x28] ;  /* 0x0000280001027983 */ /* 0x002f280000100800 */
[----:B------:R-:W2:Y:S01]  /*11450*/  LDL R4, [R1+0x20] ;  /* 0x0000200001047983 */ /* 0x000ea20000100800 */
[----:B------:R-:W1:Y:S01]  /*11460*/  S2R R0, SR_TID.X ;  /* 0x0000000000007919 */ /* 0x000e620000002100 */
[----:B------:R-:W-:Y:S01]  /*11470*/  BAR.SYNC.DEFER_BLOCKING 0x4, 0x200 ;  /* 0x0108000000007b1d */ /* 0x000fe20000010000 */
[----:B---3--:R-:W-:Y:S01]  /*11480*/  MOV R5, R3 ;  /* 0x0000000300057202 */ /* 0x008fe20000000f00 */
[----:B----4-:R-:W-:-:S04]  /*11490*/  IMAD.MOV.U32 R3, RZ, RZ, R2 ;  /* 0x000000ffff037224 */ /* 0x010fc800078e0002 */
[----:B------:R3:W4:Y:S01]  /*114a0*/  LDL R2, [R1+0x30] ;  /* 0x0000300001027983 */ /* 0x0007220000100800 */
[----:B-1----:R-:W-:Y:S01]  /*114b0*/  LOP3.LUT R0, R0, 0x1f, RZ, 0xc0, !PT ;  /* 0x0000001f00007812 */ /* 0x002fe200078ec0ff */
        /* <DEDUP_REMOVED lines=8> */
[----:B--2---:R3:W-:Y:S01]  /*11540*/  @!P0 STS.128 [R16+0x132d0], R4 ;  /* 0x0132d00410008388 */ /* 0x0047e20000000c00 */
[----:B------:R-:W-:Y:S06]  /*11550*/  BAR.ARV 0x5, 0x200 ;  /* 0x0148000000007b1d */ /* 0x000fec0000002000 */
.L_x_13844:
[----:B------:R-:W-:Y:S02]  /*11560*/  ULDC UR4, c[0x0][0xc3c] ;  /* 0x00030f0000047ab9 */ /* 0x000fe40000000800 */
[----:B------:R-:W-:-:S06]  /*11570*/  UISETP.GE.AND UP0, UPT, UR39, UR4, UPT ;  /* 0x000000042700728c */ /* 0x000fcc000bf06270 */
[----:B------:R-:W-:-:S13]  /*11580*/  PLOP3.LUT P0, PT, PT, PT, UP0, 0x80, 0x0 ;  /* 0x000000000000781c */ /* 0x000fda0003f0f008 */
[----:B------:R-:W-:Y:S05]  /*11590*/  @!P0 BRA `(.L_x_13850) ;  /* 0xffffffa400d48947 */ /* 0x000fea000383ffff */
.L_x_13776:
[----:B------:R-:W4:Y:S01]  /*115a0*/  LDL.LU R0, [R1+0x40] ;  /* 0x0000400001007983 */ /* 0x000f220000300800 */
[----:B------:R-:W-:Y:S01]  /*115b0*/  BSSY B0, `(.L_x_13851) ;  /* 0x000000b000007945 */ /* 0x000fe20003800000 */
[----:B0--3--:R-:W0:Y:S01]  /*115c0*/  S2R R5, SR_CgaCtaId ;  /* 0x0000000000057919 */ /* 0x009e220000008800 */
[----:B----4-:R-:W-:-:S05]  /*115d0*/  VIADD R0, R0, 0x1 ;  /* 0x0000000100007836 */ /* 0x010fca0000000000 */
[----:B------:R-:W-:-:S04]  /*115e0*/  LEA.HI R2, R0, R0, RZ, 0x1 ;  /* 0x0000000000027211 */ /* 0x000fc800078f08ff */
[----:B------:R-:W-:Y:S02]  /*115f0*/  LOP3.LUT R3, R2, 0xfffffffe, RZ, 0xc0, !PT ;  /* 0xfffffffe02037812 */ /* 0x000fe400078ec0ff */
[----:B------:R-:W-:Y:S02]  /*11600*/  MOV R2, 0x400 ;  /* 0x0000040000027802 */ /* 0x000fe40000000f00 */
[----:B------:R-:W-:Y:S02]  /*11610*/  IADD3 R0, R0, -R3, RZ ;  /* 0x8000000300007210 */ /* 0x000fe40007ffe0ff */
[----:B0-----:R-:W-:Y:S02]  /*11620*/  LEA R5, R5, R2, 0x18 ;  /* 0x0000000205057211 */ /* 0x001fe400078ec0ff */
[----:B------:R-:W-:-:S04]  /*11630*/  SHF.L.U32 R0, R0, 0x1f, RZ ;  /* 0x0000001f00007819 */ /* 0x000fc800000006ff */
[----:B------:R-:W0:Y:S02]  /*11640*/  SYNCS.PHASECHK.TRANS64.TRYWAIT P0, [R5+URZ+0x13220], R0 ;  /* 0x01322000050075a7 */ /* 0x000e24000800017f */
[----:B0-----:R-:W-:Y:S05]  /*11650*/  @!P0 BRA `(.L_x_13852) ;  /* 0x0000002800548947 */ /* 0x001fea0003800000 */
.L_x_13941:
[----:B------:R-:W-:Y:S05]  /*11660*/  BSYNC B0 ;  /* 0x0000000000007941 */ /* 0x000fea0003800000 */
.L_x_13851:
[----:B------:R-:W-:-:S03]  /*11670*/  UMOV UR4, 0xffffffff ;  /* 0xffffffff00047882 */ /* 0x000fc60000000000 */
[----:B------:R-:W-:Y:S05]  /*11680*/  BRA.DIV UR4, `(.L_x_13853) ;  /* 0x0000002a045c7947 */ /* 0x000fea000b800000 */
[----:B0-----:R-:W0:Y:S02]  /*11690*/  S2R R0, SR_TID.X ;  /* 0x0000000000007919 */ /* 0x001e240000002100 */
[----:B0-----:R-:W-:-:S04]  /*116a0*/  SHF.R.U32.HI R0, RZ, 0x5, R0 ;  /* 0x00000005ff007819 */ /* 0x001fc80000011600 */
[----:B------:R-:W-:-:S05]  /*116b0*/  LOP3.LUT R0, R0, 0x3, RZ, 0xc0, !PT ;  /* 0x0000000300007812 */ /* 0x000fca00078ec0ff */
[----:B------:R0:W3:Y:S02]  /*116c0*/  SHFL.IDX PT, R14, R0, RZ, 0x1f ;  /* 0x00001fff000e7589 */ /* 0x0000e400000e0000 */
.L_x_13944:
[----:B---3--:R-:W-:Y:S01]  /*116d0*/  ISETP.NE.AND P0, PT, R14, RZ, PT ;  /* 0x000000ff0e00720c */ /* 0x008fe20003f05270 */
[----:B------:R-:W-:-:S12]  /*116e0*/  BSSY B0, `(.L_x_13854) ;  /* 0x000002f000007945 */ /* 0x000fd80003800000 */
[----:B------:R-:W-:Y:S05]  /*116f0*/  @P0 BRA `(.L_x_13855) ;  /* 0x0000000000b40947 */ /* 0x000fea0003800000 */
[----:B------:R-:W-:-:S03]  /*11700*/  UMOV UR4, 0xffffffff ;  /* 0xffffffff00047882 */ /* 0x000fc60000000000 */
[----:B------:R-:W-:Y:S05]  /*11710*/  BRA.DIV UR4, `(.L_x_13856) ;  /* 0x0000002a046c7947 */ /* 0x000fea000b800000 */
[----:B------:R-:W-:-:S13]  /*11720*/  ELECT P6, URZ, PT ;  /* 0x00000000003f782f */ /* 0x000fda00038c0000 */
.L_x_13947:
[----:B------:R-:W-:Y:S05]  /*11730*/  @!P6 BRA `(.L_x_13855) ;  /* 0x0000000000a4e947 */ /* 0x000fea0003800000 */
[----:B------:R-:W-:-:S06]  /*11740*/  ULOP3.LUT UR4, UR42, 0x2, URZ, 0xfc, !UPT ;  /* 0x000000022a047892 */ /* 0x000fcc000f8efc3f */
[----:B0-----:R-:W-:-:S05]  /*11750*/  IMAD.U32 R0, RZ, RZ, UR4 ;  /* 0x00000004ff007e24 */ /* 0x001fca000f8e00ff */
[----:B------:R-:W-:-:S13]  /*11760*/  ISETP.NE.AND P0, PT, R0, 0x3, PT ;  /* 0x000000030000780c */ /* 0x000fda0003f05270 */
[----:B------:R-:W-:Y:S05]  /*11770*/  @!P0 BRA `(.L_x_13857) ;  /* 0x0000000000048947 */ /* 0x000fea0003800000 */
[----:B------:R-:W-:Y:S01]  /*11780*/  BPT.TRAP 0x1 ;  /* 0x000000040000795c */ /* 0x000fe20000300000 */
.L_x_13857:
[----:B------:R-:W3:Y:S04]  /*11790*/  LDL R2, [R1+0xc] ;  /* 0x00000c0001027983 */ /* 0x000ee80000100800 */
[----:B------:R-:W4:Y:S01]  /*117a0*/  LDL.LU R0, [R1] ;  /* 0x0000000001007983 */ /* 0x000f220000300800 */
[----:B---3--:R-:W-:Y:S01]  /*117b0*/  SHF.L.U32 R3, R2, 0x1f, RZ ;  /* 0x0000001f02037819 */ /* 0x008fe200000006ff */
[C---:B----4-:R-:W-:Y:S02]  /*117c0*/  IMAD R4, R0.reuse, 0x8, R5 ;  /* 0x0000000800047824 */ /* 0x050fe400078e0205 */
[----:B------:R-:W-:Y:S02]  /*117d0*/  VIADD R0, R0, 0x1 ;  /* 0x0000000100007836 */ /* 0x000fe40000000000 */
[----:B------:R-:W0:Y:S03]  /*117e0*/  SYNCS.PHASECHK.TRANS64.TRYWAIT P1, [R4+URZ+0x13240], R3 ;  /* 0x01324003040075a7 */ /* 0x000e26000802017f */
[----:B------:R-:W-:-:S04]  /*117f0*/  ISETP.NE.AND P2, PT, R0, 0x2, PT ;  /* 0x000000020000780c */ /* 0x000fc80003f45270 */
[----:B------:R-:W-:Y:S01]  /*11800*/  SEL R2, RZ, 0x1, P2 ;  /* 0x00000001ff027807 */ /* 0x000fe20001000000 */
[----:B0-----:R-:W-:Y:S08]  /*11810*/  @!P1 BRA `(.L_x_13858) ;  /* 0x00000028004c9947 */ /* 0x001ff00003800000 */
.L_x_13948:
[----:B-1----:R-:W3:Y:S01]  /*11820*/  LDL.LU R6, [R1+0xc] ;  /* 0x00000c0001067983 */ /* 0x002ee20000300800 */
[----:B------:R-:W-:Y:S02]  /*11830*/  SEL R0, R0, RZ, P2 ;  /* 0x000000ff00007207 */ /* 0x000fe40001000000 */
[----:B---3--:R-:W-:Y:S01]  /*11840*/  LOP3.LUT R2, R6, R2, RZ, 0x3c, !PT ;  /* 0x0000000206027212 */ /* 0x008fe200078e3cff */
[----:B------:R-:W-:Y:S06]  /*11850*/  @!P0 BRA `(.L_x_13859) ;  /* 0x0000000000048947 */ /* 0x000fec0003800000 */
[----:B------:R-:W-:Y:S01]  /*11860*/  BPT.TRAP 0x1 ;  /* 0x000000040000795c */ /* 0x000fe20000300000 */
.L_x_13859:
[----:B------:R-:W-:Y:S01]  /*11870*/  IMAD R5, R0, 0x8, R5 ;  /* 0x0000000800057824 */ /* 0x000fe200078e0205 */
[----:B------:R-:W-:-:S04]  /*11880*/  SHF.L.U32 R0, R2, 0x1f, RZ ;  /* 0x0000001f02007819 */ /* 0x000fc800000006ff */
[----:B------:R-:W1:Y:S02]  /*11890*/  SYNCS.PHASECHK.TRANS64.TRYWAIT P1, [R5+URZ+0x13240], R0 ;  /* 0x01324000050075a7 */ /* 0x000e64000802017f */
[----:B-1----:R-:W-:Y:S05]  /*118a0*/  @!P1 BRA `(.L_x_13860) ;  /* 0x00000028003c9947 */ /* 0x002fea0003800000 */
.L_x_13949:
[----:B------:R-:W-:Y:S05]  /*118b0*/  @!P0 BRA `(.L_x_13861) ;  /* 0x0000000000048947 */ /* 0x000fea0003800000 */
[----:B------:R-:W-:Y:S01]  /*118c0*/  BPT.TRAP 0x1 ;  /* 0x000000040000795c */ /* 0x000fe20000300000 */
.L_x_13861:
[----:B------:R-:W3:Y:S02]  /*118d0*/  SYNCS.PHASECHK.TRANS64.TRYWAIT P1, [R4+URZ+0x13260], R3 ;  /* 0x01326003040075a7 */ /* 0x000ee4000802017f */
[----:B---3--:R-:W-:Y:S05]  /*118e0*/  @!P1 BRA `(.L_x_13862) ;  /* 0x0000002800409947 */ /* 0x008fea0003800000 */
.L_x_13950:
[----:B------:R-:W-:Y:S05]  /*118f0*/  @!P0 BRA `(.L_x_13863) ;  /* 0x0000000000048947 */ /* 0x000fea0003800000 */
[----:B------:R-:W-:Y:S01]  /*11900*/  BPT.TRAP 0x1 ;  /* 0x000000040000795c */ /* 0x000fe20000300000 */
.L_x_13863:
[----:B------:R-:W4:Y:S02]  /*11910*/  SYNCS.PHASECHK.TRANS64.TRYWAIT P1, [R5+URZ+0x13260], R0 ;  /* 0x01326000050075a7 */ /* 0x000f24000802017f */
[----:B----4-:R-:W-:Y:S05]  /*11920*/  @!P1 BRA `(.L_x_13864) ;  /* 0x0000002800449947 */ /* 0x010fea0003800000 */
.L_x_13951:
[----:B------:R-:W-:Y:S05]  /*11930*/  @!P0 BRA `(.L_x_13865) ;  /* 0x0000000000048947 */ /* 0x000fea0003800000 */
[----:B------:R-:W-:Y:S01]  /*11940*/  BPT.TRAP 0x1 ;  /* 0x000000040000795c */ /* 0x000fe20000300000 */
.L_x_13865:
[----:B------:R-:W0:Y:S02]  /*11950*/  SYNCS.PHASECHK.TRANS64.TRYWAIT P1, [R4+URZ+0x13280], R3 ;  /* 0x01328003040075a7 */ /* 0x000e24000802017f */
[----:B0-----:R-:W-:Y:S05]  /*11960*/  @!P1 BRA `(.L_x_13866) ;  /* 0x0000002800489947 */ /* 0x001fea0003800000 */
.L_x_13952:
[----:B------:R-:W-:Y:S05]  /*11970*/  @!P0 BRA `(.L_x_13867) ;  /* 0x0000000000048947 */ /* 0x000fea0003800000 */
[----:B------:R-:W-:Y:S01]  /*11980*/  BPT.TRAP 0x1 ;  /* 0x000000040000795c */ /* 0x000fe20000300000 */
.L_x_13867:
[----:B------:R0:W0:Y:S02]  /*11990*/  SYNCS.PHASECHK.TRANS64.TRYWAIT P0, [R5+URZ+0x13280], R0 ;  /* 0x01328000050075a7 */ /* 0x000024000800017f */
[----:B0-----:R-:W-:Y:S05]  /*119a0*/  @!P0 NANOSLEEP.SYNCS 0x989680 ;  /* 0x009896800000895d */ /* 0x001fea0003900000 */
[----:B------:R-:W0:Y:S02]  /*119b0*/  @!P0 SYNCS.PHASECHK.TRANS64 P0, [R5+URZ+0x13280], R0 ;  /* 0x01328000050085a7 */ /* 0x000e24000800007f */
[----:B0-----:R-:W-:Y:S05]  /*119c0*/  @!P0 BRA `(.L_x_13867) ;  /* 0xfffffffc00f08947 */ /* 0x001fea000383ffff */
.L_x_13855:
[----:B------:R-:W-:Y:S05]  /*119d0*/  BSYNC B0 ;  /* 0x0000000000007941 */ /* 0x000fea0003800000 */
.L_x_13854:
[----:B------:R-:W-:Y:S05]  /*119e0*/  EXIT ;  /* 0x000000000000794d */ /* 0x000fea0003800000 */
.L_x_13736:
[----:B0-----:R0:W1:Y:S02]  /*119f0*/  SYNCS.PHASECHK.TRANS64.TRYWAIT P1, [R25+URZ+0x13200], R2 ;  /* 0x01320002190075a7 */ /* 0x001064000802017f */
[----:B-1----:R-:W-:Y:S05]  /*11a00*/  @!P1 NANOSLEEP.SYNCS 0x989680 ;  /* 0x009896800000995d */ /* 0x002fea0003900000 */
[----:B------:R-:W1:Y:S02]  /*11a10*/  @!P1 SYNCS.PHASECHK.TRANS64 P1, [R25+URZ+0x13200], R2 ;  /* 0x01320002190095a7 */ /* 0x000e64000802007f */
[----:B-1----:R-:W-:Y:S05]  /*11a20*/  @!P1 BRA `(.L_x_13736) ;  /* 0xfffffffc00f09947 */ /* 0x002fea000383ffff */
[----:B------:R-:W-:Y:S05]  /*11a30*/  BRA `(.L_x_13868) ;  /* 0xffffff0000407947 */ /* 0x000fea000383ffff */
.L_x_13740:
[----:B-1----:R1:W2:Y:S02]  /*11a40*/  SYNCS.PHASECHK.TRANS64.TRYWAIT P1, [R3+URZ+0x13230], R4 ;  /* 0x01323004030075a7 */ /* 0x0022a4000802017f */
[----:B--2---:R-:W-:Y:S05]  /*11a50*/  @!P1 NANOSLEEP.SYNCS 0x989680 ;  /* 0x009896800000995d */ /* 0x004fea0003900000 */
[----:B------:R-:W2:Y:S02]  /*11a60*/  @!P1 SYNCS.PHASECHK.TRANS64 P1, [R3+URZ+0x13230], R4 ;  /* 0x01323004030095a7 */ /* 0x000ea4000802007f */
[----:B--2---:R-:W-:Y:S05]  /*11a70*/  @!P1 BRA `(.L_x_13740) ;  /* 0xfffffffc00f09947 */ /* 0x004fea000383ffff */
[----:B------:R-:W-:Y:S05]  /*11a80*/  BRA `(.L_x_13739) ;  /* 0xffffff00006c7947 */ /* 0x000fea000383ffff */
.L_x_13746:
[----:B-1----:R-:W-:-:S04]  /*11a90*/  IMAD.U32 R8, RZ, RZ, UR18 ;  /* 0x00000012ff087e24 */ /* 0x002fc8000f8e00ff */
[----:B------:R1:W2:Y:S03]  /*11aa0*/  SYNCS.PHASECHK.TRANS64.TRYWAIT P1, [R8+URZ+0x13230], R7 ;  /* 0x01323007080075a7 */ /* 0x0002a6000802017f */
[----:B--2---:R-:W-:Y:S05]  /*11ab0*/  @!P1 NANOSLEEP.SYNCS 0x989680 ;  /* 0x009896800000995d */ /* 0x004fea0003900000 */
[----:B------:R-:W2:Y:S02]  /*11ac0*/  @!P1 SYNCS.PHASECHK.TRANS64 P1, [R8+URZ+0x13230], R7 ;  /* 0x01323007080095a7 */ /* 0x000ea4000802007f */
[----:B--2---:R-:W-:Y:S05]  /*11ad0*/  @!P1 BRA `(.L_x_13746) ;  /* 0xfffffffc00ec9947 */ /* 0x004fea000383ffff */
[----:B------:R-:W-:Y:S05]  /*11ae0*/  BRA `(.L_x_13745) ;  /* 0xffffff3000f47947 */ /* 0x000fea000383ffff */
.L_x_13750:
[----:B-1----:R-:W-:-:S04]  /*11af0*/  MOV R8, UR9 ;  /* 0x0000000900087c02 */ /* 0x002fc80008000f00 */
[----:B------:R1:W2:Y:S03]  /*11b00*/  SYNCS.PHASECHK.TRANS64.TRYWAIT P1, [R8+URZ+0x13250], R7 ;  /* 0x01325007080075a7 */ /* 0x0002a6000802017f */
[----:B--2---:R-:W-:Y:S05]  /*11b10*/  @!P1 NANOSLEEP.SYNCS 0x989680 ;  /* 0x009896800000995d */ /* 0x004fea0003900000 */
[----:B------:R-:W2:Y:S02]  /*11b20*/  @!P1 SYNCS.PHASECHK.TRANS64 P1, [R8+URZ+0x13250], R7 ;  /* 0x01325007080095a7 */ /* 0x000ea4000802007f */
[----:B--2---:R-:W-:Y:S05]  /*11b30*/  @!P1 BRA `(.L_x_13750) ;  /* 0xfffffffc00ec9947 */ /* 0x004fea000383ffff */
[----:B------:R-:W-:Y:S05]  /*11b40*/  BRA `(.L_x_13749) ;  /* 0xffffff3800007947 */ /* 0x000fea000383ffff */
.L_x_13757:
[----:B-1----:R-:W-:-:S04]  /*11b50*/  IMAD.U32 R5, RZ, RZ, UR5 ;  /* 0x00000005ff057e24 */ /* 0x002fc8000f8e00ff */
[----:B------:R1:W2:Y:S03]  /*11b60*/  SYNCS.PHASECHK.TRANS64.TRYWAIT P1, [R5+URZ+0x13250], R0 ;  /* 0x01325000050075a7 */ /* 0x0002a6000802017f */
[----:B--2---:R-:W-:Y:S05]  /*11b70*/  @!P1 NANOSLEEP.SYNCS 0x989680 ;  /* 0x009896800000995d */ /* 0x004fea0003900000 */
[----:B------:R-:W2:Y:S02]  /*11b80*/  @!P1 SYNCS.PHASECHK.TRANS64 P1, [R5+URZ+0x13250], R0 ;  /* 0x01325000050095a7 */ /* 0x000ea4000802007f */
[----:B--2---:R-:W-:Y:S05]  /*11b90*/  @!P1 BRA `(.L_x_13757) ;  /* 0xfffffffc00ec9947 */ /* 0x004fea000383ffff */
[----:B------:R-:W-:Y:S05]  /*11ba0*/  BRA `(.L_x_13756) ;  /* 0xffffff5c00cc7947 */ /* 0x000fea000383ffff */
.L_x_13792:
[----:B------:R-:W0:Y:S01]  /*11bb0*/  S2R R26, SR_TID.X ;  /* 0x00000000001a7919 */ /* 0x000e220000002100 */
[----:B------:R-:W-:Y:S02]  /*11bc0*/  IMAD.MOV.U32 R12, RZ, RZ, RZ ;  /* 0x000000ffff0c7224 */ /* 0x000fe400078e00ff */
[----:B------:R-:W-:Y:S02]  /*11bd0*/  IMAD.MOV.U32 R11, RZ, RZ, 0x1f ;  /* 0x0000001fff0b7424 */ /* 0x000fe400078e00ff */
[----:B------:R-:W-:Y:S01]  /*11be0*/  IMAD.MOV.U32 R15, RZ, RZ, -0x1 ;  /* 0xffffffffff0f7424 */ /* 0x000fe200078e00ff */
[----:B0-----:R-:W-:-:S04]  /*11bf0*/  SHF.R.U32.HI R26, RZ, 0x5, R26 ;  /* 0x00000005ff1a7819 */ /* 0x001fc8000001161a */
[----:B------:R-:W-:-:S05]  /*11c00*/  LOP3.LUT R26, R26, 0x3, RZ, 0xc0, !PT ;  /* 0x000000031a1a7812 */ /* 0x000fca00078ec0ff */
[----:B------:R-:W-:-:S07]  /*11c10*/  IMAD.MOV.U32 R13, RZ, RZ, R26 ;  /* 0x000000ffff0d7224 */ /* 0x000fce00078e001a */
[----:B-12---:R-:W-:Y:S05]  /*11c20*/  WARPSYNC.COLLECTIVE R15, `(.L_x_13869) ;  /* 0x000000000f087348 */ /* 0x006fea0003c00000 */
[----:B------:R0:W3:Y:S02]  /*11c30*/  SHFL.IDX P6, R14, R13, R12, R11 ;  /* 0x0000000c0d0e7389 */ /* 0x0000e400000c000b */
[----:B0123--:R-:W-:Y:S01]  /*11c40*/  ENDCOLLECTIVE ;  /* 0x000000000000791b */ /* 0x00ffe20003800000 */
.L_x_13869:
[----:B------:R-:W-:Y:S05]  /*11c50*/  BRA `(.L_x_13870) ;  /* 0xffffffb0001c7947 */ /* 0x000fea000383ffff */
.L_x_13795:
[----:B-1----:R-:W2:Y:S02]  /*11c60*/  LDL R0, [R1+0x4] ;  /* 0x0000040001007983 */ /* 0x002ea40000100800 */
[----:B--2---:R1:W2:Y:S02]  /*11c70*/  SYNCS.PHASECHK.TRANS64.TRYWAIT P0, [R6+URZ+0x13280], R0 ;  /* 0x01328000060075a7 */ /* 0x0042a4000800017f */
[----:B--2---:R-:W-:Y:S05]  /*11c80*/  @!P0 NANOSLEEP.SYNCS 0x989680 ;  /* 0x009896800000895d */ /* 0x004fea0003900000 */
[----:B------:R-:W2:Y:S02]  /*11c90*/  @!P0 SYNCS.PHASECHK.TRANS64 P0, [R6+URZ+0x13280], R0 ;  /* 0x01328000060085a7 */ /* 0x000ea4000800007f */
[----:B--2---:R-:W-:Y:S05]  /*11ca0*/  @!P0 BRA `(.L_x_13795) ;  /* 0xfffffffc00ec8947 */ /* 0x004fea000383ffff */
[----:B------:R-:W-:Y:S05]  /*11cb0*/  BRA `(.L_x_13871) ;  /* 0xffffffb400507947 */ /* 0x000fea000383ffff */
.L_x_13796:
        /* <DEDUP_REMOVED lines=8> */
.L_x_13873:
[----:B------:R-:W-:Y:S05]  /*11d40*/  BSYNC B0 ;  /* 0x0000000000007941 */ /* 0x000fea0003800000 */
.L_x_13872:
        /* <DEDUP_REMOVED lines=8> */
.L_x_13874:
[----:B------:R-:W-:-:S05]  /*11dd0*/  IMAD.MOV.U32 R10, RZ, RZ, R14 ;  /* 0x000000ffff0a7224 */ /* 0x000fca00078e000e */
[----:B------:R-:W-:-:S05]  /*11de0*/  IADD3 R20, P1, R20, R10, RZ ;  /* 0x0000000a14147210 */ /* 0x000fca0007f3e0ff */
[----:B------:R-:W-:Y:S02]  /*11df0*/  IMAD.X R21, RZ, RZ, R3, P1 ;  /* 0x000000ffff157224 */ /* 0x000fe400008e0603 */
[----:B------:R-:W-:Y:S02]  /*11e00*/  IMAD.IADD R3, R16, 0x1, R18 ;  /* 0x0000000110037824 */ /* 0x000fe400078e0212 */
[----:B------:R0:W5:Y:S01]  /*11e10*/  LDL.LU R18, [R1+0x10] ;  /* 0x0000100001127983 */ /* 0x0001620000300800 */
[----:B------:R-:W-:Y:S01]  /*11e20*/  MOV R13, R2 ;  /* 0x00000002000d7202 */ /* 0x000fe20000000f00 */
[----:B------:R-:W-:Y:S01]  /*11e30*/  IMAD.MOV.U32 R12, RZ, RZ, 0x1 ;  /* 0x00000001ff0c7424 */ /* 0x000fe200078e00ff */
[C---:B------:R-:W-:Y:S02]  /*11e40*/  ISETP.LT.OR P1, PT, R7.reuse, 0x1, P0 ;  /* 0x000000010700780c */ /* 0x040fe40000721670 */
[----:B------:R-:W-:-:S13]  /*11e50*/  ISETP.GE.AND P2, PT, R7, 0x81, PT ;  /* 0x000000810700780c */ /* 0x000fda0003f46270 */
[----:B0----5:R-:W-:Y:S05]  /*11e60*/  WARPSYNC.COLLECTIVE R15, `(.L_x_13875) ;  /* 0x000000000f087348 */ /* 0x021fea0003c00000 */
[----:B------:R1:W2:Y:S02]  /*11e70*/  SHFL.IDX P6, R14, R13, R12, R11 ;  /* 0x0000000c0d0e7389 */ /* 0x0002a400000c000b */
[----:B012--5:R-:W-:Y:S01]  /*11e80*/  ENDCOLLECTIVE ;  /* 0x000000000000791b */ /* 0x027fe20003800000 */
.L_x_13875:
[C---:B------:R-:W-:Y:S02]  /*11e90*/  ISETP.GE.AND P4, PT, R7.reuse, 0x21, PT ;  /* 0x000000210700780c */ /* 0x040fe40003f86270 */
[----:B------:R-:W-:Y:S01]  /*11ea0*/  ISETP.GE.AND P3, PT, R7, 0x41, PT ;  /* 0x000000410700780c */ /* 0x000fe20003f66270 */
[----:B------:R-:W-:Y:S01]  /*11eb0*/  @!PT LDS RZ, [RZ] ;  /* 0x00000000fffff984 */ /* 0x000fe20000000800 */
[----:B------:R-:W-:Y:S01]  /*11ec0*/  @!PT LDS RZ, [RZ] ;  /* 0x00000000fffff984 */ /* 0x000fe20000000800 */
[----:B------:R-:W-:Y:S01]  /*11ed0*/  @!PT LDS RZ, [RZ] ;  /* 0x00000000fffff984 */ /* 0x000fe20000000800 */
[----:B------:R0:W-:Y:S01]  /*11ee0*/  LDGSTS.E.BYPASS.LTC128B.128 [R3+0x6000], desc[UR54][R20.64], !P1 ;  /* 0x0600000014037fae */ /* 0x0001e2000c901d76 */
[----:B------:R-:W-:Y:S01]  /*11ef0*/  IMAD.MOV.U32 R13, RZ, RZ, R0 ;  /* 0x000000ffff0d7224 */ /* 0x000fe200078e0000 */
[----:B0-----:R-:W0:Y:S01]  /*11f00*/  S2R R21, SR_TID.X ;  /* 0x0000000000157919 */ /* 0x001e220000002100 */
[----:B------:R-:W-:-:S09]  /*11f10*/  IMAD.MOV.U32 R10, RZ, RZ, R14 ;  /* 0x000000ffff0a7224 */ /* 0x000fd200078e000e */
[----:B0-----:R-:W-:Y:S05]  /*11f20*/  WARPSYNC.COLLECTIVE R15, `(.L_x_13876) ;  /* 0x000000000f087348 */ /* 0x001fea0003c00000 */
[----:B------:R1:W2:Y:S02]  /*11f30*/  SHFL.IDX P6, R14, R13, R12, R11 ;  /* 0x0000000c0d0e7389 */ /* 0x0002a400000c000b */
[----:B012---:R-:W-:Y:S01]  /*11f40*/  ENDCOLLECTIVE ;  /* 0x000000000000791b */ /* 0x007fe20003800000 */
.L_x_13876:
[----:B------:R-:W-:Y:S02]  /*11f50*/  IMAD.MOV.U32 R13, RZ, RZ, R2 ;  /* 0x000000ffff0d7224 */ /* 0x000fe400078e0002 */
[----:B------:R-:W-:Y:S02]  /*11f60*/  IMAD.MOV.U32 R12, RZ, RZ, R14 ;  /* 0x000000ffff0c7224 */ /* 0x000fe400078e000e */
[----:B------:R-:W-:-:S05]  /*11f70*/  IMAD.SHL.U32 R21, R21, 0x10, RZ ;  /* 0x0000001015157824 */ /* 0x000fca00078e00ff */
[----:B------:R-:W-:-:S04]  /*11f80*/  LOP3.LUT R21, R21, 0x30, RZ, 0xc0, !PT ;  /* 0x0000003015157812 */ /* 0x000fc800078ec0ff */
[----:B------:R-:W-:Y:S01]  /*11f90*/  IADD3 R20, P1, R21, R12, RZ ;  /* 0x0000000c15147210 */ /* 0x000fe20007f3e0ff */
[----:B------:R-:W-:-:S03]  /*11fa0*/  IMAD.MOV.U32 R12, RZ, RZ, 0x2 ;  /* 0x00000002ff0c7424 */ /* 0x000fc600078e00ff */
[----:B------:R-:W-:Y:S02]  /*11fb0*/  IADD3.X R21, RZ, R10, RZ, P1, !PT ;  /* 0x0000000aff157210 */ /* 0x000fe40000ffe4ff */
[----:B------:R-:W-:-:S13]  /*11fc0*/  ISETP.LT.OR P1, PT, R7, 0x21, P0 ;  /* 0x000000210700780c */ /* 0x000fda0000721670 */
[----:B------:R-:W-:Y:S05]  /*11fd0*/  WARPSYNC.COLLECTIVE R15, `(.L_x_13877) ;  /* 0x000000000f087348 */ /* 0x000fea0003c00000 */
[----:B------:R0:W1:Y:S02]  /*11fe0*/  SHFL.IDX P6, R14, R13, R12, R11 ;  /* 0x0000000c0d0e7389 */ /* 0x00006400000c000b */
[----:B01----:R-:W-:Y:S01]  /*11ff0*/  ENDCOLLECTIVE ;  /* 0x000000000000791b */ /* 0x003fe20003800000 */
.L_x_13877:
        /* <DEDUP_REMOVED lines=10> */
.L_x_13878:
[----:B------:R-:W-:Y:S01]  /*120a0*/  IMAD.MOV.U32 R13, RZ, RZ, R2 ;  /* 0x000000ffff0d7224 */ /* 0x000fe200078e0002 */
[----:B------:R-:W-:Y:S01]  /*120b0*/  MOV R12, R14 ;  /* 0x0000000e000c7202 */ /* 0x000fe20000000f00 */
[----:B------:R-:W-:-:S05]  /*120c0*/  IMAD.SHL.U32 R21, R21, 0x10, RZ ;  /* 0x0000001015157824 */ /* 0x000fca00078e00ff */
[----:B------:R-:W-:-:S04]  /*120d0*/  LOP3.LUT R21, R21, 0x30, RZ, 0xc0, !PT ;  /* 0x0000003015157812 */ /* 0x000fc800078ec0ff */
[----:B------:R-:W-:Y:S01]  /*120e0*/  IADD3 R20, P1, R21, R12, RZ ;  /* 0x0000000c15147210 */ /* 0x000fe20007f3e0ff */
[----:B------:R-:W-:-:S04]  /*120f0*/  IMAD.MOV.U32 R12, RZ, RZ, 0x3 ;  /* 0x00000003ff0c7424 */ /* 0x000fc800078e00ff */
[----:B------:R-:W-:-:S08]  /*12100*/  IMAD.X R21, RZ, RZ, R10, P1 ;  /* 0x000000ffff157224 */ /* 0x000fd000008e060a */
[----:B------:R-:W-:Y:S05]  /*12110*/  WARPSYNC.COLLECTIVE R15, `(.L_x_13879) ;  /* 0x000000000f087348 */ /* 0x000fea0003c00000 */
[----:B------:R0:W1:Y:S02]  /*12120*/  SHFL.IDX P6, R14, R13, R12, R11 ;  /* 0x0000000c0d0e7389 */ /* 0x00006400000c000b */
[----:B01----:R-:W-:Y:S01]  /*12130*/  ENDCOLLECTIVE ;  /* 0x000000000000791b */ /* 0x003fe20003800000 */
.L_x_13879:
[----:B------:R-:W-:Y:S01]  /*12140*/  ISETP.LT.OR P1, PT, R7, 0x41, P0 ;  /* 0x000000410700780c */ /* 0x000fe20000721670 */
[----:B------:R-:W0:Y:S01]  /*12150*/  S2R R10, SR_TID.X ;  /* 0x00000000000a7919 */ /* 0x000e220000002100 */
[----:B------:R-:W-:-:S11]  /*12160*/  IMAD.MOV.U32 R13, RZ, RZ, R0 ;  /* 0x000000ffff0d7224 */ /* 0x000fd600078e0000 */
[----:B------:R-:W-:Y:S01]  /*12170*/  @!PT LDS RZ, [RZ] ;  /* 0x00000000fffff984 */ /* 0x000fe20000000800 */
[----:B------:R-:W-:Y:S01]  /*12180*/  @!PT LDS RZ, [RZ] ;  /* 0x00000000fffff984 */ /* 0x000fe20000000800 */
[----:B------:R-:W-:Y:S01]  /*12190*/  @!PT LDS RZ, [RZ] ;  /* 0x00000000fffff984 */ /* 0x000fe20000000800 */
[----:B------:R1:W-:Y:S01]  /*121a0*/  LDGSTS.E.BYPASS.LTC128B.128 [R3+0x7000], desc[UR54][R20.64], !P1 ;  /* 0x0700000014037fae */ /* 0x0003e2000c901d76 */
[----:B------:R-:W-:-:S07]  /*121b0*/  IMAD.MOV.U32 R2, RZ, RZ, R14 ;  /* 0x000000ffff027224 */ /* 0x000fce00078e000e */
[----:B01----:R-:W-:Y:S05]  /*121c0*/  WARPSYNC.COLLECTIVE R15, `(.L_x_13880) ;  /* 0x000000000f087348 */ /* 0x003fea0003c00000 */
[----:B------:R2:W3:Y:S02]  /*121d0*/  SHFL.IDX P6, R14, R13, R12, R11 ;  /* 0x0000000c0d0e7389 */ /* 0x0004e400000c000b */
[----:B0123--:R-:W-:Y:S01]  /*121e0*/  ENDCOLLECTIVE ;  /* 0x000000000000791b */ /* 0x00ffe20003800000 */
.L_x_13880:
[----:B------:R-:W-:Y:S01]  /*121f0*/  SHF.L.U32 R10, R10, 0x4, RZ ;  /* 0x000000040a0a7819 */ /* 0x000fe200000006ff */
[----:B------:R-:W-:-:S03]  /*12200*/  IMAD.MOV.U32 R13, RZ, RZ, R24 ;  /* 0x000000ffff0d7224 */ /* 0x000fc600078e0018 */
[----:B------:R-:W-:Y:S01]  /*12210*/  LOP3.LUT R10, R10, 0x30, RZ, 0xc0, !PT ;  /* 0x000000300a0a7812 */ /* 0x000fe200078ec0ff */
[----:B------:R-:W-:Y:S02]  /*12220*/  IMAD.MOV.U32 R12, RZ, RZ, RZ ;  /* 0x000000ffff0c7224 */ /* 0x000fe400078e00ff */
[----:B------:R-:W-:-:S07]  /*12230*/  IMAD.MOV.U32 R0, RZ, RZ, R14 ;  /* 0x000000ffff007224 */ /* 0x000fce00078e000e */
[----:B------:R-:W-:Y:S05]  /*12240*/  WARPSYNC.COLLECTIVE R15, `(.L_x_13881) ;  /* 0x000000000f087348 */ /* 0x000fea0003c00000 */
[----:B------:R0:W1:Y:S02]  /*12250*/  SHFL.IDX P6, R14, R13, R12, R11 ;  /* 0x0000000c0d0e7389 */ /* 0x00006400000c000b */
[----:B01----:R-:W-:Y:S01]  /*12260*/  ENDCOLLECTIVE ;  /* 0x000000000000791b */ /* 0x003fe20003800000 */
.L_x_13881:
        /* <DEDUP_REMOVED lines=13> */
.L_x_13882:
[----:B------:R-:W-:Y:S01]  /*12340*/  IMAD.MOV.U32 R10, RZ, RZ, R14 ;  /* 0x000000ffff0a7224 */ /* 0x000fe200078e000e */
[----:B------:R-:W-:-:S04]  /*12350*/  LOP3.LUT R18, R18, 0xffffffef, RZ, 0xc0, !PT ;  /* 0xffffffef12127812 */ /* 0x000fc800078ec0ff */
[----:B------:R-:W-:-:S05]  /*12360*/  @P2 LOP3.LUT R18, R18, 0x10, RZ, 0xfc, !PT ;  /* 0x0000001012122812 */ /* 0x000fca00078efcff */
[----:B------:R1:W-:Y:S01]  /*12370*/  STL [R1+0x10], R18 ;  /* 0x0000101201007387 */ /* 0x0003e20000100800 */
[----:B------:R-:W-:Y:S05]  /*12380*/  BRA `(.L_x_13883) ;  /* 0xffffffb400087947 */ /* 0x000fea000383ffff */
.L_x_13801:
[----:B----4-:R-:W4:Y:S02]  /*12390*/  LDL R0, [R1+0x4] ;  /* 0x0000040001007983 */ /* 0x010f240000100800 */
[----:B----4-:R4:W0:Y:S02]  /*123a0*/  SYNCS.PHASECHK.TRANS64.TRYWAIT P0, [R6+URZ+0x13240], R0 ;  /* 0x01324000060075a7 */ /* 0x010824000800017f */
[----:B0-----:R-:W-:Y:S05]  /*123b0*/  @!P0 NANOSLEEP.SYNCS 0x989680 ;  /* 0x009896800000895d */ /* 0x001fea0003900000 */
[----:B------:R-:W0:Y:S02]  /*123c0*/  @!P0 SYNCS.PHASECHK.TRANS64 P0, [R6+URZ+0x13240], R0 ;  /* 0x01324000060085a7 */ /* 0x000e24000800007f */
[----:B0-----:R-:W-:Y:S05]  /*123d0*/  @!P0 BRA `(.L_x_13801) ;  /* 0xfffffffc00ec8947 */ /* 0x001fea000383ffff */
[----:B------:R-:W-:Y:S05]  /*123e0*/  BRA `(.L_x_13884) ;  /* 0xffffffb400687947 */ /* 0x000fea000383ffff */
.L_x_13802:
[----:B------:R-:W-:Y:S01]  /*123f0*/  BSSY B0, `(.L_x_13885) ;  /* 0x0000008000007945 */ /* 0x000fe20003800000 */
[----:B------:R-:W-:Y:S02]  /*12400*/  IMAD.MOV.U32 R13, RZ, RZ, R0 ;  /* 0x000000ffff0d7224 */ /* 0x000fe400078e0000 */
[----:B------:R-:W-:Y:S02]  /*12410*/  IMAD.MOV.U32 R12, RZ, RZ, RZ ;  /* 0x000000ffff0c7224 */ /* 0x000fe400078e00ff */
[----:B------:R-:W-:Y:S02]  /*12420*/  IMAD.MOV.U32 R11, RZ, RZ, 0x1c1f ;  /* 0x00001c1fff0b7424 */ /* 0x000fe400078e00ff */
[----:B------:R-:W-:-:S07]  /*12430*/  IMAD.MOV.U32 R15, RZ, RZ, -0x1 ;  /* 0xffffffffff0f7424 */ /* 0x000fce00078e00ff */
[----:B01-3--:R-:W-:Y:S05]  /*12440*/  WARPSYNC.COLLECTIVE R15, `(.L_x_13886) ;  /* 0x000000000f087348 */ /* 0x00bfea0003c00000 */
[----:B0-----:R0:W2:Y:S02]  /*12450*/  SHFL.IDX P6, R14, R13, R12, R11 ;  /* 0x0000000c0d0e7389 */ /* 0x0010a400000c000b */
[----:B0123--:R-:W-:Y:S01]  /*12460*/  ENDCOLLECTIVE ;  /* 0x000000000000791b */ /* 0x00ffe20003800000 */
.L_x_13886:
[----:B------:R-:W-:Y:S05]  /*12470*/  BSYNC B0 ;  /* 0x0000000000007941 */ /* 0x000fea0003800000 */
.L_x_13885:
[----:B------:R-:W0:Y:S01]  /*12480*/  S2R R18, SR_TID.X ;  /* 0x0000000000127919 */ /* 0x000e220000002100 */
[----:B------:R-:W-:Y:S01]  /*12490*/  IMAD.MOV.U32 R13, RZ, RZ, R2 ;  /* 0x000000ffff0d7224 */ /* 0x000fe200078e0002 */
[----:B------:R-:W-:Y:S01]  /*124a0*/  MOV R4, R14 ;  /* 0x0000000e00047202 */ /* 0x000fe20000000f00 */
[----:B------:R-:W-:Y:S01]  /*124b0*/  IMAD.MOV.U32 R12, RZ, RZ, RZ ;  /* 0x000000ffff0c7224 */ /* 0x000fe200078e00ff */
[----:B------:R-:W1:Y:S01]  /*124c0*/  LDC R20, c[0x0][0x2f4] ;  /* 0x0000bd00ff147b82 */ /* 0x000e620000000800 */
[----:B------:R-:W-:Y:S02]  /*124d0*/  IMAD.MOV.U32 R11, RZ, RZ, 0x1c1f ;  /* 0x00001c1fff0b7424 */ /* 0x000fe400078e00ff */
[----:B------:R-:W-:-:S07]  /*124e0*/  IMAD.MOV.U32 R15, RZ, RZ, -0x1 ;  /* 0xffffffffff0f7424 */ /* 0x000fce00078e00ff */
[----:B01----:R-:W-:Y:S05]  /*124f0*/  WARPSYNC.COLLECTIVE R15, `(.L_x_13887) ;  /* 0x000000000f087348 */ /* 0x003fea0003c00000 */
[----:B------:R2:W3:Y:S02]  /*12500*/  SHFL.IDX P6, R14, R13, R12, R11 ;  /* 0x0000000c0d0e7389 */ /* 0x0004e400000c000b */
[----:B0123--:R-:W-:Y:S01]  /*12510*/  ENDCOLLECTIVE ;  /* 0x000000000000791b */ /* 0x00ffe20003800000 */
.L_x_13887:
[----:B------:R-:W-:Y:S02]  /*12520*/  IMAD.MOV.U32 R13, RZ, RZ, R0 ;  /* 0x000000ffff0d7224 */ /* 0x000fe400078e0000 */
[----:B------:R-:W-:Y:S02]  /*12530*/  IMAD.MOV.U32 R12, RZ, RZ, 0x1 ;  /* 0x00000001ff0c7424 */ /* 0x000fe400078e00ff */
[----:B------:R-:W-:Y:S01]  /*12540*/  IMAD.SHL.U32 R18, R18, 0x10, RZ ;  /* 0x0000001012127824 */ /* 0x000fe200078e00ff */
[----:B------:R-:W-:-:S04]  /*12550*/  MOV R5, R14 ;  /* 0x0000000e00057202 */ /* 0x000fc80000000f00 */
[----:B------:R-:W-:-:S07]  /*12560*/  LOP3.LUT R18, R18, 0x30, RZ, 0xc0, !PT ;  /* 0x0000003012127812 */ /* 0x000fce00078ec0ff */
[----:B------:R-:W-:Y:S05]  /*12570*/  WARPSYNC.COLLECTIVE R15, `(.L_x_13888) ;  /* 0x000000000f087348 */ /* 0x000fea0003c00000 */
[----:B------:R0:W1:Y:S02]  /*12580*/  SHFL.IDX P6, R14, R13, R12, R11 ;  /* 0x0000000c0d0e7389 */ /* 0x00006400000c000b */
[----:B01----:R-:W-:Y:S01]  /*12590*/  ENDCOLLECTIVE ;  /* 0x000000000000791b */ /* 0x003fe20003800000 */
.L_x_13888:
[C---:B------:R-:W-:Y:S02]  /*125a0*/  @P5 IADD3 R5, P0, R18.reuse, R5, RZ ;  /* 0x0000000512055210 */ /* 0x040fe40007f1e0ff */
[----:B------:R-:W-:-:S03]  /*125b0*/  ISETP.GE.AND P2, PT, R18, R20, PT ;  /* 0x000000141200720c */ /* 0x000fc60003f46270 */
        /* <DEDUP_REMOVED lines=13> */
.L_x_13889:
[----:B------:R-:W-:Y:S02]  /*12690*/  IMAD.MOV.U32 R13, RZ, RZ, R0 ;  /* 0x000000ffff0d7224 */ /* 0x000fe400078e0000 */
[----:B------:R-:W-:Y:S01]  /*126a0*/  IMAD.MOV.U32 R12, RZ, RZ, 0x2 ;  /* 0x00000002ff0c7424 */ /* 0x000fe200078e00ff */
[----:B------:R-:W-:-:S07]  /*126b0*/  MOV R5, R14 ;  /* 0x0000000e00057202 */ /* 0x000fce0000000f00 */
[----:B------:R-:W-:Y:S05]  /*126c0*/  WARPSYNC.COLLECTIVE R15, `(.L_x_13890) ;  /* 0x000000000f087348 */ /* 0x000fea0003c00000 */
[----:B------:R0:W1:Y:S02]  /*126d0*/  SHFL.IDX P6, R14, R13, R12, R11 ;  /* 0x0000000c0d0e7389 */ /* 0x00006400000c000b */
[----:B01----:R-:W-:Y:S01]  /*126e0*/  ENDCOLLECTIVE ;  /* 0x000000000000791b */ /* 0x003fe20003800000 */
.L_x_13890:
        /* <DEDUP_REMOVED lines=14> */
.L_x_13891:
[----:B------:R-:W-:Y:S02]  /*127d0*/  IMAD.MOV.U32 R13, RZ, RZ, R0 ;  /* 0x000000ffff0d7224 */ /* 0x000fe400078e0000 */
[----:B------:R-:W-:Y:S01]  /*127e0*/  IMAD.MOV.U32 R12, RZ, RZ, 0x3 ;  /* 0x00000003ff0c7424 */ /* 0x000fe200078e00ff */
[----:B------:R-:W-:-:S07]  /*127f0*/  MOV R5, R14 ;  /* 0x0000000e00057202 */ /* 0x000fce0000000f00 */
[----:B------:R-:W-:Y:S05]  /*12800*/  WARPSYNC.COLLECTIVE R15, `(.L_x_13892) ;  /* 0x000000000f087348 */ /* 0x000fea0003c00000 */
[----:B------:R0:W1:Y:S02]  /*12810*/  SHFL.IDX P6, R14, R13, R12, R11 ;  /* 0x0000000c0d0e7389 */ /* 0x00006400000c000b */
[----:B01----:R-:W-:Y:S01]  /*12820*/  ENDCOLLECTIVE ;  /* 0x000000000000791b */ /* 0x003fe20003800000 */
.L_x_13892:
[----:B------:R-:W-:-:S05]  /*12830*/  @P3 IADD3 R5, P0, R18, R5, RZ ;  /* 0x0000000512053210 */ /* 0x000fca0007f1e0ff */
[----:B------:R-:W-:-:S05]  /*12840*/  @P3 IMAD.X R4, RZ, RZ, R4, P0 ;  /* 0x000000ffff043224 */ /* 0x000fca00000e0604 */
        /* <DEDUP_REMOVED lines=12> */
.L_x_13893:
[----:B------:R-:W-:Y:S02]  /*12910*/  IMAD.MOV.U32 R13, RZ, RZ, R7 ;  /* 0x000000ffff0d7224 */ /* 0x000fe400078e0007 */
[----:B------:R-:W-:Y:S01]  /*12920*/  IMAD.MOV.U32 R12, RZ, RZ, RZ ;  /* 0x000000ffff0c7224 */ /* 0x000fe200078e00ff */
[----:B------:R-:W-:-:S07]  /*12930*/  MOV R2, R14 ;  /* 0x0000000e00027202 */ /* 0x000fce0000000f00 */
[----:B------:R-:W-:Y:S05]  /*12940*/  WARPSYNC.COLLECTIVE R15, `(.L_x_13894) ;  /* 0x000000000f087348 */ /* 0x000fea0003c00000 */
[----:B------:R0:W1:Y:S02]  /*12950*/  SHFL.IDX P6, R14, R13, R12, R11 ;  /* 0x0000000c0d0e7389 */ /* 0x00006400000c000b */
[----:B01----:R-:W-:Y:S01]  /*12960*/  ENDCOLLECTIVE ;  /* 0x000000000000791b */ /* 0x003fe20003800000 */
.L_x_13894:
        /* <DEDUP_REMOVED lines=13> */
.L_x_13895:
[----:B------:R-:W-:Y:S01]  /*12a40*/  IMAD.MOV.U32 R4, RZ, RZ, R14 ;  /* 0x000000ffff047224 */ /* 0x000fe200078e000e */
[----:B------:R-:W-:Y:S06]  /*12a50*/  BRA `(.L_x_13896) ;  /* 0xffffffb000dc7947 */ /* 0x000fec000383ffff */
.L_x_13809:
[----:B------:R-:W-:Y:S01]  /*12a60*/  IMAD.MOV.U32 R13, RZ, RZ, R4 ;  /* 0x000000ffff0d7224 */ /* 0x000fe200078e0004 */
[----:B------:R-:W-:Y:S01]  /*12a70*/  MOV R15, 0xffffffff ;  /* 0xffffffff000f7802 */ /* 0x000fe20000000f00 */
[----:B------:R-:W-:Y:S02]  /*12a80*/  IMAD.MOV.U32 R12, RZ, RZ, RZ ;  /* 0x000000ffff0c7224 */ /* 0x000fe400078e00ff */
[----:B------:R-:W-:Y:S02]  /*12a90*/  IMAD.MOV.U32 R11, RZ, RZ, 0x1c1f ;  /* 0x00001c1fff0b7424 */ /* 0x000fe400078e00ff */
[----:B------:R-:W-:Y:S02]  /*12aa0*/  IMAD R5, R21, 0xc0, R24 ;  /* 0x000000c015057824 */ /* 0x000fe400078e0218 */
[----:B------:R-:W-:-:S07]  /*12ab0*/  IMAD R3, R9, UR40, RZ ;  /* 0x0000002809037c24 */ /* 0x000fce000f8e02ff */
[----:B-----5:R-:W-:Y:S05]  /*12ac0*/  WARPSYNC.COLLECTIVE R15, `(.L_x_13897) ;  /* 0x000000000f087348 */ /* 0x020fea0003c00000 */
[----:B------:R0:W1:Y:S02]  /*12ad0*/  SHFL.IDX P6, R14, R13, R12, R11 ;  /* 0x0000000c0d0e7389 */ /* 0x00006400000c000b */
[----:B01---5:R-:W-:Y:S01]  /*12ae0*/  ENDCOLLECTIVE ;  /* 0x000000000000791b */ /* 0x023fe20003800000 */
.L_x_13897:
[C---:B------:R-:W-:Y:S02]  /*12af0*/  IADD3 R10, R5.reuse, 0x20, RZ ;  /* 0x00000020050a7810 */ /* 0x040fe40007ffe0ff */
[----:B------:R-:W-:Y:S01]  /*12b00*/  ISETP.GE.AND P2, PT, R5, R3, PT ;  /* 0x000000030500720c */ /* 0x000fe20003f46270 */
[----:B------:R-:W-:Y:S02]  /*12b10*/  IMAD.MOV.U32 R13, RZ, RZ, R0 ;  /* 0x000000ffff0d7224 */ /* 0x000fe400078e0000 */
[----:B------:R-:W-:-:S10]  /*12b20*/  IMAD.MOV.U32 R7, RZ, RZ, R14 ;  /* 0x000000ffff077224 */ /* 0x000fd400078e000e */
[----:B------:R-:W-:Y:S05]  /*12b30*/  WARPSYNC.COLLECTIVE R15, `(.L_x_13898) ;  /* 0x000000000f087348 */ /* 0x000fea0003c00000 */
[----:B------:R0:W1:Y:S02]  /*12b40*/  SHFL.IDX P6, R14, R13, R12, R11 ;  /* 0x0000000c0d0e7389 */ /* 0x00006400000c000b */
[----:B01----:R-:W-:Y:S01]  /*12b50*/  ENDCOLLECTIVE ;  /* 0x000000000000791b */ /* 0x003fe20003800000 */
.L_x_13898:
[----:B------:R-:W-:Y:S02]  /*12b60*/  IMAD.MOV.U32 R13, RZ, RZ, R4 ;  /* 0x000000ffff0d7224 */ /* 0x000fe400078e0004 */
[----:B------:R-:W-:Y:S02]  /*12b70*/  IMAD.MOV.U32 R12, RZ, RZ, 0x1 ;  /* 0x00000001ff0c7424 */ /* 0x000fe400078e00ff */
[----:B------:R-:W-:-:S07]  /*12b80*/  IMAD.MOV.U32 R8, RZ, RZ, R14 ;  /* 0x000000ffff087224 */ /* 0x000fce00078e000e */
[----:B------:R-:W-:Y:S05]  /*12b90*/  WARPSYNC.COLLECTIVE R15, `(.L_x_13899) ;  /* 0x000000000f087348 */ /* 0x000fea0003c00000 */
[----:B------:R0:W1:Y:S02]  /*12ba0*/  SHFL.IDX P6, R14, R13, R12, R11 ;  /* 0x0000000c0d0e7389 */ /* 0x00006400000c000b */
[----:B01----:R-:W-:Y:S01]  /*12bb0*/  ENDCOLLECTIVE ;  /* 0x000000000000791b */ /* 0x003fe20003800000 */
.L_x_13899:
        /* <DEDUP_REMOVED lines=13> */
.L_x_13900:
[----:B------:R-:W-:Y:S02]  /*12c90*/  IMAD.MOV.U32 R13, RZ, RZ, R4 ;  /* 0x000000ffff0d7224 */ /* 0x000fe400078e0004 */
[----:B------:R-:W-:Y:S02]  /*12ca0*/  IMAD.MOV.U32 R12, RZ, RZ, 0x2 ;  /* 0x00000002ff0c7424 */ /* 0x000fe400078e00ff */
[----:B------:R-:W-:-:S07]  /*12cb0*/  IMAD.MOV.U32 R8, RZ, RZ, R14 ;  /* 0x000000ffff087224 */ /* 0x000fce00078e000e */
[----:B------:R-:W-:Y:S05]  /*12cc0*/  WARPSYNC.COLLECTIVE R15, `(.L_x_13901) ;  /* 0x000000000f087348 */ /* 0x000fea0003c00000 */
[----:B------:R0:W1:Y:S02]  /*12cd0*/  SHFL.IDX P6, R14, R13, R12, R11 ;  /* 0x0000000c0d0e7389 */ /* 0x00006400000c000b */
[----:B01----:R-:W-:Y:S01]  /*12ce0*/  ENDCOLLECTIVE ;  /* 0x000000000000791b */ /* 0x003fe20003800000 */
.L_x_13901:
[----:B------:R-:W-:-:S04]  /*12cf0*/  @!P2 IADD3 R8, P1, R20, R8, RZ ;  /* 0x000000081408a210 */ /* 0x000fc80007f3e0ff */
[----:B------:R-:W-:-:S05]  /*12d00*/  @!P2 IADD3.X R7, RZ, R7, RZ, P1, !PT ;  /* 0x00000007ff07a210 */ /* 0x000fca0000ffe4ff */
[----:B------:R-:W-:Y:S02]  /*12d10*/  @!P2 IMAD.MOV.U32 R9, RZ, RZ, R7 ;  /* 0x000000ffff09a224 */ /* 0x000fe400078e0007 */
[----:B------:R-:W-:Y:S01]  /*12d20*/  VIADD R7, R5, 0x40 ;  /* 0x0000004005077836 */ /* 0x000fe20000000000 */
[----:B------:R-:W-:Y:S02]  /*12d30*/  MOV R13, R0 ;  /* 0x00000000000d7202 */ /* 0x000fe40000000f00 */
        /* <DEDUP_REMOVED lines=9> */
.L_x_13902:
[----:B------:R-:W-:Y:S02]  /*12dd0*/  IMAD.MOV.U32 R13, RZ, RZ, R4 ;  /* 0x000000ffff0d7224 */ /* 0x000fe400078e0004 */
[----:B------:R-:W-:Y:S02]  /*12de0*/  IMAD.MOV.U32 R12, RZ, RZ, 0x3 ;  /* 0x00000003ff0c7424 */ /* 0x000fe400078e00ff */
[----:B------:R-:W-:-:S07]  /*12df0*/  IMAD.MOV.U32 R8, RZ, RZ, R14 ;  /* 0x000000ffff087224 */ /* 0x000fce00078e000e */
[----:B------:R-:W-:Y:S05]  /*12e00*/  WARPSYNC.COLLECTIVE R15, `(.L_x_13903) ;  /* 0x000000000f087348 */ /* 0x000fea0003c00000 */
[----:B------:R0:W1:Y:S02]  /*12e10*/  SHFL.IDX P6, R14, R13, R12, R11 ;  /* 0x0000000c0d0e7389 */ /* 0x00006400000c000b */
[----:B01----:R-:W-:Y:S01]  /*12e20*/  ENDCOLLECTIVE ;  /* 0x000000000000791b */ /* 0x003fe20003800000 */
.L_x_13903:
[----:B------:R-:W-:-:S05]  /*12e30*/  @!P2 IADD3 R8, P1, R20, R8, RZ ;  /* 0x000000081408a210 */ /* 0x000fca0007f3e0ff */
[----:B------:R-:W-:-:S04]  /*12e40*/  @!P2 IMAD.X R7, RZ, RZ, R7, P1 ;  /* 0x000000ffff07a224 */ /* 0x000fc800008e0607 */
[----:B------:R-:W-:Y:S02]  /*12e50*/  @!P2 IMAD.MOV.U32 R9, RZ, RZ, R7 ;  /* 0x000000ffff09a224 */ /* 0x000fe400078e0007 */
[----:B------:R-:W-:Y:S02]  /*12e60*/  IMAD.MOV.U32 R13, RZ, RZ, R0 ;  /* 0x000000ffff0d7224 */ /* 0x000fe400078e0000 */
[----:B------:R-:W-:Y:S01]  /*12e70*/  VIADD R7, R5, 0x60 ;  /* 0x0000006005077836 */ /* 0x000fe20000000000 */
[----:B------:R-:W-:Y:S01]  /*12e80*/  @!PT LDS RZ, [RZ] ;  /* 0x00000000fffff984 */ /* 0x000fe20000000800 */
[----:B------:R-:W-:Y:S01]  /*12e90*/  @!PT LDS RZ, [RZ] ;  /* 0x00000000fffff984 */ /* 0x000fe20000000800 */
[----:B------:R-:W-:Y:S01]  /*12ea0*/  @!PT LDS RZ, [RZ] ;  /* 0x00000000fffff984 */ /* 0x000fe20000000800 */
[----:B------:R0:W-:Y:S04]  /*12eb0*/  @!P2 LDGSTS.E.BYPASS.LTC128B.128 [R18+0xc000], desc[UR54][R8.64], !P0 ;  /* 0x0c0000000812afae */ /* 0x0001e8000c101d76 */
[----:B------:R-:W-:Y:S02]  /*12ec0*/  ISETP.GE.AND P2, PT, R7, R3, PT ;  /* 0x000000030700720c */ /* 0x000fe40003f46270 */
[----:B------:R-:W-:-:S11]  /*12ed0*/  MOV R4, R14 ;  /* 0x0000000e00047202 */ /* 0x000fd60000000f00 */
[----:B0-----:R-:W-:Y:S05]  /*12ee0*/  WARPSYNC.COLLECTIVE R15, `(.L_x_13904) ;  /* 0x000000000f087348 */ /* 0x001fea0003c00000 */
[----:B------:R1:W2:Y:S02]  /*12ef0*/  SHFL.IDX P6, R14, R13, R12, R11 ;  /* 0x0000000c0d0e7389 */ /* 0x0002a400000c000b */
[----:B012---:R-:W-:Y:S01]  /*12f00*/  ENDCOLLECTIVE ;  /* 0x000000000000791b */ /* 0x007fe20003800000 */
.L_x_13904:
[----:B------:R-:W-:Y:S02]  /*12f10*/  IMAD.MOV.U32 R13, RZ, RZ, R6 ;  /* 0x000000ffff0d7224 */ /* 0x000fe400078e0006 */
[----:B------:R-:W-:Y:S02]  /*12f20*/  IMAD.MOV.U32 R12, RZ, RZ, RZ ;  /* 0x000000ffff0c7224 */ /* 0x000fe400078e00ff */
[----:B------:R-:W-:-:S07]  /*12f30*/  IMAD.MOV.U32 R0, RZ, RZ, R14 ;  /* 0x000000ffff007224 */ /* 0x000fce00078e000e */
[----:B------:R-:W-:Y:S05]  /*12f40*/  WARPSYNC.COLLECTIVE R15, `(.L_x_13905) ;  /* 0x000000000f087348 */ /* 0x000fea0003c00000 */
[----:B------:R0:W1:Y:S02]  /*12f50*/  SHFL.IDX P6, R14, R13, R12, R11 ;  /* 0x0000000c0d0e7389 */ /* 0x00006400000c000b */
[----:B01----:R-:W-:Y:S01]  /*12f60*/  ENDCOLLECTIVE ;  /* 0x000000000000791b */ /* 0x003fe20003800000 */
.L_x_13905:
[----:B------:R-:W-:-:S05]  /*12f70*/  @!P2 IADD3 R0, P1, R20, R0, RZ ;  /* 0x000000001400a210 */ /* 0x000fca0007f3e0ff */
[----:B------:R-:W-:Y:S02]  /*12f80*/  @!P2 IMAD.MOV.U32 R8, RZ, RZ, R0 ;  /* 0x000000ffff08a224 */ /* 0x000fe400078e0000 */
[----:B------:R-:W-:Y:S02]  /*12f90*/  @!P2 IMAD.X R4, RZ, RZ, R4, P1 ;  /* 0x000000ffff04a224 */ /* 0x000fe400008e0604 */
[----:B------:R-:W-:-:S03]  /*12fa0*/  IMAD.MOV.U32 R13, RZ, RZ, R2 ;  /* 0x000000ffff0d7224 */ /* 0x000fc600078e0002 */
[----:B------:R-:W-:Y:S02]  /*12fb0*/  @!P2 MOV R9, R4 ;  /* 0x000000040009a202 */ /* 0x000fe40000000f00 */
[----:B------:R-:W-:-:S03]  /*12fc0*/  IADD3 R4, R5, 0x80, RZ ;  /* 0x0000008005047810 */ /* 0x000fc60007ffe0ff */
        /* <DEDUP_REMOVED lines=9> */
.L_x_13906:
[----:B------:R-:W-:Y:S02]  /*13060*/  IMAD.MOV.U32 R13, RZ, RZ, R6 ;  /* 0x000000ffff0d7224 */ /* 0x000fe400078e0006 */
[----:B------:R-:W-:Y:S02]  /*13070*/  IMAD.MOV.U32 R12, RZ, RZ, 0x1 ;  /* 0x00000001ff0c7424 */ /* 0x000fe400078e00ff */
[----:B------:R-:W-:-:S07]  /*13080*/  IMAD.MOV.U32 R8, RZ, RZ, R14 ;  /* 0x000000ffff087224 */ /* 0x000fce00078e000e */
[----:B------:R-:W-:Y:S05]  /*13090*/  WARPSYNC.COLLECTIVE R15, `(.L_x_13907) ;  /* 0x000000000f087348 */ /* 0x000fea0003c00000 */
[----:B------:R0:W1:Y:S02]  /*130a0*/  SHFL.IDX P6, R14, R13, R12, R11 ;  /* 0x0000000c0d0e7389 */ /* 0x00006400000c000b */
[----:B01----:R-:W-:Y:S01]  /*130b0*/  ENDCOLLECTIVE ;  /* 0x000000000000791b */ /* 0x003fe20003800000 */
.L_x_13907:
[----:B------:R-:W-:-:S05]  /*130c0*/  @!P2 IADD3 R8, P1, R20, R8, RZ ;  /* 0x000000081408a210 */ /* 0x000fca0007f3e0ff */
[----:B------:R-:W-:-:S04]  /*130d0*/  @!P2 IMAD.X R0, RZ, RZ, R0, P1 ;  /* 0x000000ffff00a224 */ /* 0x000fc800008e0600 */
[----:B------:R-:W-:Y:S01]  /*130e0*/  @!P2 IMAD.MOV.U32 R9, RZ, RZ, R0 ;  /* 0x000000ffff09a224 */ /* 0x000fe200078e0000 */
[----:B------:R-:W-:-:S04]  /*130f0*/  MOV R13, R2 ;  /* 0x00000002000d7202 */ /* 0x000fc80000000f00 */
        /* <DEDUP_REMOVED lines=8> */
.L_x_13908:
[----:B------:R-:W-:Y:S01]  /*13180*/  IMAD.MOV.U32 R2, RZ, RZ, R14 ;  /* 0x000000ffff027224 */ /* 0x000fe200078e000e */
[----:B------:R-:W-:Y:S06]  /*13190*/  BRA `(.L_x_13909) ;  /* 0xffffffb400d87947 */ /* 0x000fec000383ffff */
.L_x_13812:
[----:B-1----:R1:W2:Y:S02]  /*131a0*/  SYNCS.PHASECHK.TRANS64.TRYWAIT P0, [R16+URZ+0x13220], R3 ;  /* 0x01322003100075a7 */ /* 0x0022a4000800017f */
[----:B--2---:R-:W-:Y:S05]  /*131b0*/  @!P0 NANOSLEEP.SYNCS 0x989680 ;  /* 0x009896800000895d */ /* 0x004fea0003900000 */
[----:B------:R-:W2:Y:S02]  /*131c0*/  @!P0 SYNCS.PHASECHK.TRANS64 P0, [R16+URZ+0x13220], R3 ;  /* 0x01322003100085a7 */ /* 0x000ea4000800007f */
[----:B--2---:R-:W-:Y:S05]  /*131d0*/  @!P0 BRA `(.L_x_13812) ;  /* 0xfffffffc00f08947 */ /* 0x004fea000383ffff */
[----:B------:R-:W-:Y:S05]  /*131e0*/  BRA `(.L_x_13910) ;  /* 0xffffffb800347947 */ /* 0x000fea000383ffff */
.L_x_13816:
[----:B0-----:R0:W1:Y:S02]  /*131f0*/  SYNCS.PHASECHK.TRANS64.TRYWAIT P0, [R0+URZ+0x13280], R29 ;  /* 0x0132801d000075a7 */ /* 0x001064000800017f */
[----:B-1----:R-:W-:Y:S05]  /*13200*/  @!P0 NANOSLEEP.SYNCS 0x989680 ;  /* 0x009896800000895d */ /* 0x002fea0003900000 */
[----:B------:R-:W1:Y:S02]  /*13210*/  @!P0 SYNCS.PHASECHK.TRANS64 P0, [R0+URZ+0x13280], R29 ;  /* 0x0132801d000085a7 */ /* 0x000e64000800007f */
[----:B-1----:R-:W-:Y:S05]  /*13220*/  @!P0 BRA `(.L_x_13816) ;  /* 0xfffffffc00f08947 */ /* 0x002fea000383ffff */
[----:B------:R-:W-:Y:S05]  /*13230*/  BRA `(.L_x_13911) ;  /* 0xffffffbc00807947 */ /* 0x000fea000383ffff */
.L_x_13817:
        /* <DEDUP_REMOVED lines=8> */
.L_x_13913:
[----:B------:R-:W-:Y:S05]  /*132c0*/  BSYNC B0 ;  /* 0x0000000000007941 */ /* 0x000fea0003800000 */
.L_x_13912:
[----:B------:R-:W0:Y:S01]  /*132d0*/  S2R R2, SR_TID.X ;  /* 0x0000000000027919 */ /* 0x000e220000002100 */
[----:B------:R-:W-:Y:S01]  /*132e0*/  IMAD.MOV.U32 R13, RZ, RZ, R4 ;  /* 0x000000ffff0d7224 */ /* 0x000fe200078e0004 */
[----:B------:R-:W-:Y:S01]  /*132f0*/  MOV R3, R14 ;  /* 0x0000000e00037202 */ /* 0x000fe20000000f00 */
[----:B------:R-:W-:Y:S02]  /*13300*/  IMAD.MOV.U32 R12, RZ, RZ, RZ ;  /* 0x000000ffff0c7224 */ /* 0x000fe400078e00ff */
[----:B------:R-:W-:Y:S02]  /*13310*/  IMAD.MOV.U32 R11, RZ, RZ, 0x1c1f ;  /* 0x00001c1fff0b7424 */ /* 0x000fe400078e00ff */
[----:B------:R-:W-:Y:S02]  /*13320*/  IMAD.MOV.U32 R15, RZ, RZ, -0x1 ;  /* 0xffffffffff0f7424 */ /* 0x000fe400078e00ff */
[----:B------:R-:W-:-:S07]  /*13330*/  IMAD.IADD R6, R16, 0x1, R6 ;  /* 0x0000000110067824 */ /* 0x000fce00078e0206 */
[----:B0-----:R-:W-:Y:S05]  /*13340*/  WARPSYNC.COLLECTIVE R15, `(.L_x_13914) ;  /* 0x000000000f087348 */ /* 0x001fea0003c00000 */
[----:B------:R1:W2:Y:S02]  /*13350*/  SHFL.IDX P6, R14, R13, R12, R11 ;  /* 0x0000000c0d0e7389 */ /* 0x0002a400000c000b */
[----:B012---:R-:W-:Y:S01]  /*13360*/  ENDCOLLECTIVE ;  /* 0x000000000000791b */ /* 0x007fe20003800000 */
.L_x_13914:
        /* <DEDUP_REMOVED lines=11> */
.L_x_13915:
[----:B------:R-:W-:Y:S01]  /*13420*/  @!PT LDS RZ, [RZ] ;  /* 0x00000000fffff984 */ /* 0x000fe20000000800 */
[----:B------:R-:W-:Y:S01]  /*13430*/  @!PT LDS RZ, [RZ] ;  /* 0x00000000fffff984 */ /* 0x000fe20000000800 */
[----:B------:R-:W-:Y:S01]  /*13440*/  @!PT LDS RZ, [RZ] ;  /* 0x00000000fffff984 */ /* 0x000fe20000000800 */
[----:B------:R0:W-:Y:S01]  /*13450*/  LDGSTS.E.BYPASS.LTC128B.128 [R6+0x6000], desc[UR54][R2.64], !P2 ;  /* 0x0600000002067fae */ /* 0x0001e2000d101d76 */
[----:B------:R-:W-:Y:S01]  /*13460*/  IMAD.MOV.U32 R13, RZ, RZ, R4 ;  /* 0x000000ffff0d7224 */ /* 0x000fe200078e0004 */
[----:B0-----:R-:W0:Y:S01]  /*13470*/  S2R R2, SR_TID.X ;  /* 0x0000000000027919 */ /* 0x001e220000002100 */
[----:B------:R-:W-:-:S07]  /*13480*/  MOV R3, R14 ;  /* 0x0000000e00037202 */ /* 0x000fce0000000f00 */
[----:B0-----:R-:W-:Y:S05]  /*13490*/  WARPSYNC.COLLECTIVE R15, `(.L_x_13916) ;  /* 0x000000000f087348 */ /* 0x001fea0003c00000 */
[----:B------:R1:W2:Y:S02]  /*134a0*/  SHFL.IDX P6, R14, R13, R12, R11 ;  /* 0x0000000c0d0e7389 */ /* 0x0002a400000c000b */
[----:B012---:R-:W-:Y:S01]  /*134b0*/  ENDCOLLECTIVE ;  /* 0x000000000000791b */ /* 0x007fe20003800000 */
.L_x_13916:
[----:B------:R-:W-:Y:S01]  /*134c0*/  IMAD.MOV.U32 R13, RZ, RZ, R5 ;  /* 0x000000ffff0d7224 */ /* 0x000fe200078e0005 */
[----:B------:R-:W-:Y:S01]  /*134d0*/  MOV R12, 0x2 ;  /* 0x00000002000c7802 */ /* 0x000fe20000000f00 */
        /* <DEDUP_REMOVED lines=9> */
.L_x_13917:
        /* <DEDUP_REMOVED lines=10> */
.L_x_13918:
[----:B------:R-:W-:Y:S02]  /*13610*/  IMAD.MOV.U32 R13, RZ, RZ, R5 ;  /* 0x000000ffff0d7224 */ /* 0x000fe400078e0005 */
[----:B------:R-:W-:Y:S02]  /*13620*/  IMAD.MOV.U32 R12, RZ, RZ, 0x3 ;  /* 0x00000003ff0c7424 */ /* 0x000fe400078e00ff */
[----:B------:R-:W-:Y:S02]  /*13630*/  IMAD.SHL.U32 R15, R2, 0x10, RZ ;  /* 0x00000010020f7824 */ /* 0x000fe400078e00ff */
[----:B------:R-:W-:-:S03]  /*13640*/  IMAD.MOV.U32 R2, RZ, RZ, R14 ;  /* 0x000000ffff027224 */ /* 0x000fc600078e000e */
[----:B------:R-:W-:-:S04]  /*13650*/  LOP3.LUT R15, R15, 0x30, RZ, 0xc0, !PT ;  /* 0x000000300f0f7812 */ /* 0x000fc800078ec0ff */
[----:B------:R-:W-:Y:S01]  /*13660*/  IADD3 R2, P0, R15, R2, RZ ;  /* 0x000000020f027210 */ /* 0x000fe20007f1e0ff */
[----:B------:R-:W-:-:S03]  /*13670*/  IMAD.MOV.U32 R15, RZ, RZ, -0x1 ;  /* 0xffffffffff0f7424 */ /* 0x000fc600078e00ff */
[----:B------:R-:W-:-:S09]  /*13680*/  IADD3.X R3, RZ, R3, RZ, P0, !PT ;  /* 0x00000003ff037210 */ /* 0x000fd200007fe4ff */
[----:B------:R-:W-:Y:S05]  /*13690*/  WARPSYNC.COLLECTIVE R15, `(.L_x_13919) ;  /* 0x000000000f087348 */ /* 0x000fea0003c00000 */
[----:B------:R0:W1:Y:S02]  /*136a0*/  SHFL.IDX P6, R14, R13, R12, R11 ;  /* 0x0000000c0d0e7389 */ /* 0x00006400000c000b */
[----:B01----:R-:W-:Y:S01]  /*136b0*/  ENDCOLLECTIVE ;  /* 0x000000000000791b */ /* 0x003fe20003800000 */
.L_x_13919:
        /* <DEDUP_REMOVED lines=10> */
.L_x_13920:
[----:B------:R-:W-:Y:S02]  /*13760*/  IMAD.MOV.U32 R13, RZ, RZ, R18 ;  /* 0x000000ffff0d7224 */ /* 0x000fe400078e0012 */
[----:B------:R-:W-:Y:S01]  /*13770*/  IMAD.MOV.U32 R12, RZ, RZ, RZ ;  /* 0x000000ffff0c7224 */ /* 0x000fe200078e00ff */
[----:B------:R-:W-:Y:S01]  /*13780*/  SHF.L.U32 R5, R2, 0x4, RZ ;  /* 0x0000000402057819 */ /* 0x000fe200000006ff */
[----:B------:R-:W-:-:S07]  /*13790*/  IMAD.MOV.U32 R2, RZ, RZ, R14 ;  /* 0x000000ffff027224 */ /* 0x000fce00078e000e */
[----:B------:R-:W-:Y:S05]  /*137a0*/  WARPSYNC.COLLECTIVE R15, `(.L_x_13921) ;  /* 0x000000000f087348 */ /* 0x000fea0003c00000 */
[----:B------:R0:W1:Y:S02]  /*137b0*/  SHFL.IDX P6, R14, R13, R12, R11 ;  /* 0x0000000c0d0e7389 */ /* 0x00006400000c000b */
[----:B01----:R-:W-:Y:S01]  /*137c0*/  ENDCOLLECTIVE ;  /* 0x000000000000791b */ /* 0x003fe20003800000 */
.L_x_13921:
[----:B------:R-:W-:-:S04]  /*137d0*/  LOP3.LUT R5, R5, 0x30, RZ, 0xc0, !PT ;  /* 0x0000003005057812 */ /* 0x000fc800078ec0ff */
[----:B------:R-:W-:-:S05]  /*137e0*/  IADD3 R2, P0, R5, R2, RZ ;  /* 0x0000000205027210 */ /* 0x000fca0007f1e0ff */
[----:B------:R-:W-:Y:S01]  /*137f0*/  IMAD.X R3, RZ, RZ, R3, P0 ;  /* 0x000000ffff037224 */ /* 0x000fe200000e0603 */
[----:B------:R-:W-:-:S04]  /*13800*/  MOV R13, R20 ;  /* 0x00000014000d7202 */ /* 0x000fc80000000f00 */
        /* <DEDUP_REMOVED lines=8> */
.L_x_13922:
[----:B------:R-:W-:Y:S01]  /*13890*/  IMAD.MOV.U32 R2, RZ, RZ, R14 ;  /* 0x000000ffff027224 */ /* 0x000fe200078e000e */
[----:B------:R-:W-:Y:S06]  /*138a0*/  BRA `(.L_x_13923) ;  /* 0xffffffb800f47947 */ /* 0x000fec000383ffff */
.L_x_13822:
[----:B---3--:R3:W4:Y:S02]  /*138b0*/  SYNCS.PHASECHK.TRANS64.TRYWAIT P0, [R0+URZ+0x13240], R29 ;  /* 0x0132401d000075a7 */ /* 0x008724000800017f */
[----:B----4-:R-:W-:Y:S05]  /*138c0*/  @!P0 NANOSLEEP.SYNCS 0x989680 ;  /* 0x009896800000895d */ /* 0x010fea0003900000 */
[----:B------:R-:W4:Y:S02]  /*138d0*/  @!P0 SYNCS.PHASECHK.TRANS64 P0, [R0+URZ+0x13240], R29 ;  /* 0x0132401d000085a7 */ /* 0x000f24000800007f */
[----:B----4-:R-:W-:Y:S05]  /*138e0*/  @!P0 BRA `(.L_x_13822) ;  /* 0xfffffffc00f08947 */ /* 0x010fea000383ffff */
[----:B------:R-:W-:Y:S05]  /*138f0*/  BRA `(.L_x_13924) ;  /* 0xffffffbc00507947 */ /* 0x000fea000383ffff */
.L_x_13823:
        /* <DEDUP_REMOVED lines=8> */
.L_x_13926:
[----:B------:R-:W-:Y:S05]  /*13980*/  BSYNC B0 ;  /* 0x0000000000007941 */ /* 0x000fea0003800000 */
.L_x_13925:
        /* <DEDUP_REMOVED lines=8> */
.L_x_13927:
[----:B------:R-:W-:Y:S02]  /*13a10*/  IMAD.MOV.U32 R13, RZ, RZ, R8 ;  /* 0x000000ffff0d7224 */ /* 0x000fe400078e0008 */
[----:B------:R-:W-:Y:S02]  /*13a20*/  IMAD.MOV.U32 R12, RZ, RZ, 0x1 ;  /* 0x00000001ff0c7424 */ /* 0x000fe400078e00ff */
[----:B------:R-:W-:-:S07]  /*13a30*/  IMAD.MOV.U32 R2, RZ, RZ, R14 ;  /* 0x000000ffff027224 */ /* 0x000fce00078e000e */
[----:B------:R-:W-:Y:S05]  /*13a40*/  WARPSYNC.COLLECTIVE R15, `(.L_x_13928) ;  /* 0x000000000f087348 */ /* 0x000fea0003c00000 */
[----:B------:R0:W1:Y:S02]  /*13a50*/  SHFL.IDX P6, R14, R13, R12, R11 ;  /* 0x0000000c0d0e7389 */ /* 0x00006400000c000b */
[----:B01----:R-:W-:Y:S01]  /*13a60*/  ENDCOLLECTIVE ;  /* 0x000000000000791b */ /* 0x003fe20003800000 */
.L_x_13928:
[----:B------:R-:W-:-:S04]  /*13a70*/  IADD3 R2, P0, R18, R2, RZ ;  /* 0x0000000212027210 */ /* 0x000fc80007f1e0ff */
[----:B------:R-:W-:-:S05]  /*13a80*/  IADD3.X R3, RZ, R3, RZ, P0, !PT ;  /* 0x00000003ff037210 */ /* 0x000fca00007fe4ff */
        /* <DEDUP_REMOVED lines=9> */
.L_x_13929:
[----:B------:R-:W-:Y:S02]  /*13b20*/  IMAD.MOV.U32 R13, RZ, RZ, R8 ;  /* 0x000000ffff0d7224 */ /* 0x000fe400078e0008 */
[----:B------:R-:W-:Y:S02]  /*13b30*/  IMAD.MOV.U32 R12, RZ, RZ, 0x2 ;  /* 0x00000002ff0c7424 */ /* 0x000fe400078e00ff */
[----:B------:R-:W-:-:S07]  /*13b40*/  IMAD.MOV.U32 R2, RZ, RZ, R14 ;  /* 0x000000ffff027224 */ /* 0x000fce00078e000e */
[----:B------:R-:W-:Y:S05]  /*13b50*/  WARPSYNC.COLLECTIVE R15, `(.L_x_13930) ;  /* 0x000000000f087348 */ /* 0x000fea0003c00000 */
[----:B------:R0:W1:Y:S02]  /*13b60*/  SHFL.IDX P6, R14, R13, R12, R11 ;  /* 0x0000000c0d0e7389 */ /* 0x00006400000c000b */
[----:B01----:R-:W-:Y:S01]  /*13b70*/  ENDCOLLECTIVE ;  /* 0x000000000000791b */ /* 0x003fe20003800000 */
.L_x_13930:
        /* <DEDUP_REMOVED lines=11> */
.L_x_13931:
[----:B------:R-:W-:Y:S02]  /*13c30*/  IMAD.MOV.U32 R13, RZ, RZ, R8 ;  /* 0x000000ffff0d7224 */ /* 0x000fe400078e0008 */
[----:B------:R-:W-:Y:S02]  /*13c40*/  IMAD.MOV.U32 R12, RZ, RZ, 0x3 ;  /* 0x00000003ff0c7424 */ /* 0x000fe400078e00ff */
[----:B------:R-:W-:-:S07]  /*13c50*/  IMAD.MOV.U32 R2, RZ, RZ, R14 ;  /* 0x000000ffff027224 */ /* 0x000fce00078e000e */
[----:B------:R-:W-:Y:S05]  /*13c60*/  WARPSYNC.COLLECTIVE R15, `(.L_x_13932) ;  /* 0x000000000f087348 */ /* 0x000fea0003c00000 */
[----:B------:R0:W1:Y:S02]  /*13c70*/  SHFL.IDX P6, R14, R13, R12, R11 ;  /* 0x0000000c0d0e7389 */ /* 0x00006400000c000b */
[----:B01----:R-:W-:Y:S01]  /*13c80*/  ENDCOLLECTIVE ;  /* 0x000000000000791b */ /* 0x003fe20003800000 */
.L_x_13932:
        /* <DEDUP_REMOVED lines=11> */
.L_x_13933:
[----:B------:R-:W-:Y:S02]  /*13d40*/  IMAD.MOV.U32 R13, RZ, RZ, R5 ;  /* 0x000000ffff0d7224 */ /* 0x000fe400078e0005 */
[----:B------:R-:W-:Y:S02]  /*13d50*/  IMAD.MOV.U32 R12, RZ, RZ, RZ ;  /* 0x000000ffff0c7224 */ /* 0x000fe400078e00ff */
[----:B------:R-:W-:-:S07]  /*13d60*/  IMAD.MOV.U32 R2, RZ, RZ, R14 ;  /* 0x000000ffff027224 */ /* 0x000fce00078e000e */
[----:B------:R-:W-:Y:S05]  /*13d70*/  WARPSYNC.COLLECTIVE R15, `(.L_x_13934) ;  /* 0x000000000f087348 */ /* 0x000fea0003c00000 */
[----:B------:R0:W1:Y:S02]  /*13d80*/  SHFL.IDX P6, R14, R13, R12, R11 ;  /* 0x0000000c0d0e7389 */ /* 0x00006400000c000b */
[----:B01----:R-:W-:Y:S01]  /*13d90*/  ENDCOLLECTIVE ;  /* 0x000000000000791b */ /* 0x003fe20003800000 */
.L_x_13934:
        /* <DEDUP_REMOVED lines=11> */
.L_x_13935:
[----:B------:R-:W-:Y:S01]  /*13e50*/  IMAD.MOV.U32 R2, RZ, RZ, R14 ;  /* 0x000000ffff027224 */ /* 0x000fe200078e000e */
[----:B------:R-:W-:Y:S06]  /*13e60*/  BRA `(.L_x_13936) ;  /* 0xffffffb800dc7947 */ /* 0x000fec000383ffff */
.L_x_13828:
[----:B0-----:R0:W2:Y:S02]  /*13e70*/  SYNCS.PHASECHK.TRANS64.TRYWAIT P2, [R2+URZ+0x13270], R0 ;  /* 0x01327000020075a7 */ /* 0x0010a4000804017f */
[----:B--2---:R-:W-:Y:S05]  /*13e80*/  @!P2 NANOSLEEP.SYNCS 0x989680 ;  /* 0x009896800000a95d */ /* 0x004fea0003900000 */
[----:B------:R-:W2:Y:S02]  /*13e90*/  @!P2 SYNCS.PHASECHK.TRANS64 P2, [R2+URZ+0x13270], R0 ;  /* 0x013270000200a5a7 */ /* 0x000ea4000804007f */
[----:B--2---:R-:W-:Y:S05]  /*13ea0*/  @!P2 BRA `(.L_x_13828) ;  /* 0xfffffffc00f0a947 */ /* 0x004fea000383ffff */
[----:B------:R-:W-:Y:S05]  /*13eb0*/  BRA `(.L_x_13937) ;  /* 0xffffffbc00407947 */ /* 0x000fea000383ffff */
.L_x_13830:
[----:B0-----:R0:W2:Y:S02]  /*13ec0*/  SYNCS.PHASECHK.TRANS64.TRYWAIT P2, [R2+URZ+0x13260], R3 ;  /* 0x01326003020075a7 */ /* 0x0010a4000804017f */
[----:B--2---:R-:W-:Y:S05]  /*13ed0*/  @!P2 NANOSLEEP.SYNCS 0x989680 ;  /* 0x009896800000a95d */ /* 0x004fea0003900000 */
[----:B------:R-:W2:Y:S02]  /*13ee0*/  @!P2 SYNCS.PHASECHK.TRANS64 P2, [R2+URZ+0x13260], R3 ;  /* 0x013260030200a5a7 */ /* 0x000ea4000804007f */
[----:B--2---:R-:W-:Y:S05]  /*13ef0*/  @!P2 BRA `(.L_x_13830) ;  /* 0xfffffffc00f0a947 */ /* 0x004fea000383ffff */
[----:B------:R-:W-:Y:S05]  /*13f00*/  BRA `(.L_x_13938) ;  /* 0xffffffbc00507947 */ /* 0x000fea000383ffff */
.L_x_13838:
[----:B-1----:R1:W2:Y:S02]  /*13f10*/  SYNCS.PHASECHK.TRANS64.TRYWAIT P1, [R0+URZ+0x13270], R3 ;  /* 0x01327003000075a7 */ /* 0x0022a4000802017f */
[----:B--2---:R-:W-:Y:S05]  /*13f20*/  @!P1 NANOSLEEP.SYNCS 0x989680 ;  /* 0x009896800000995d */ /* 0x004fea0003900000 */
[----:B------:R-:W2:Y:S02]  /*13f30*/  @!P1 SYNCS.PHASECHK.TRANS64 P1, [R0+URZ+0x13270], R3 ;  /* 0x01327003000095a7 */ /* 0x000ea4000802007f */
[----:B--2---:R-:W-:Y:S05]  /*13f40*/  @!P1 BRA `(.L_x_13838) ;  /* 0xfffffffc00f09947 */ /* 0x004fea000383ffff */
[----:B------:R-:W-:Y:S05]  /*13f50*/  BRA `(.L_x_13939) ;  /* 0xffffffc000e87947 */ /* 0x000fea000383ffff */
.L_x_13840:
[----:B-1----:R1:W2:Y:S02]  /*13f60*/  SYNCS.PHASECHK.TRANS64.TRYWAIT P1, [R0+URZ+0x13260], R3 ;  /* 0x01326003000075a7 */ /* 0x0022a4000802017f */
[----:B--2---:R-:W-:Y:S05]  /*13f70*/  @!P1 NANOSLEEP.SYNCS 0x989680 ;  /* 0x009896800000995d */ /* 0x004fea0003900000 */
[----:B------:R-:W2:Y:S02]  /*13f80*/  @!P1 SYNCS.PHASECHK.TRANS64 P1, [R0+URZ+0x13260], R3 ;  /* 0x01326003000095a7 */ /* 0x000ea4000802007f */
[----:B--2---:R-:W-:Y:S05]  /*13f90*/  @!P1 BRA `(.L_x_13840) ;  /* 0xfffffffc00f09947 */ /* 0x004fea000383ffff */
[----:B------:R-:W-:Y:S05]  /*13fa0*/  BRA `(.L_x_13940) ;  /* 0xffffffc000f87947 */ /* 0x000fea000383ffff */
.L_x_13852:
[----:B0-----:R0:W3:Y:S02]  /*13fb0*/  SYNCS.PHASECHK.TRANS64.TRYWAIT P0, [R5+URZ+0x13220], R0 ;  /* 0x01322000050075a7 */ /* 0x0010e4000800017f */
[----:B---3--:R-:W-:Y:S05]  /*13fc0*/  @!P0 NANOSLEEP.SYNCS 0x989680 ;  /* 0x009896800000895d */ /* 0x008fea0003900000 */
[----:B------:R-:W3:Y:S02]  /*13fd0*/  @!P0 SYNCS.PHASECHK.TRANS64 P0, [R5+URZ+0x13220], R0 ;  /* 0x01322000050085a7 */ /* 0x000ee4000800007f */
[----:B---3--:R-:W-:Y:S05]  /*13fe0*/  @!P0 BRA `(.L_x_13852) ;  /* 0xfffffffc00f08947 */ /* 0x008fea000383ffff */
[----:B------:R-:W-:Y:S05]  /*13ff0*/  BRA `(.L_x_13941) ;  /* 0xffffffd400987947 */ /* 0x000fea000383ffff */
.L_x_13853:
[----:B------:R-:W3:Y:S01]  /*14000*/  S2R R2, SR_TID.X ;  /* 0x0000000000027919 */ /* 0x000ee20000002100 */
[----:B------:R-:W-:Y:S01]  /*14010*/  BSSY B0, `(.L_x_13942) ;  /* 0x000000a000007945 */ /* 0x000fe20003800000 */
[----:B------:R-:W-:Y:S02]  /*14020*/  IMAD.MOV.U32 R12, RZ, RZ, RZ ;  /* 0x000000ffff0c7224 */ /* 0x000fe400078e00ff */
[----:B------:R-:W-:Y:S02]  /*14030*/  IMAD.MOV.U32 R11, RZ, RZ, 0x1f ;  /* 0x0000001fff0b7424 */ /* 0x000fe400078e00ff */
[----:B------:R-:W-:Y:S01]  /*14040*/  IMAD.MOV.U32 R15, RZ, RZ, -0x1 ;  /* 0xffffffffff0f7424 */ /* 0x000fe200078e00ff */
[----:B---3--:R-:W-:-:S04]  /*14050*/  SHF.R.U32.HI R2, RZ, 0x5, R2 ;  /* 0x00000005ff027819 */ /* 0x008fc80000011602 */
[----:B------:R-:W-:-:S04]  /*14060*/  LOP3.LUT R2, R2, 0x3, RZ, 0xc0, !PT ;  /* 0x0000000302027812 */ /* 0x000fc800078ec0ff */
[----:B------:R-:W-:-:S07]  /*14070*/  MOV R13, R2 ;  /* 0x00000002000d7202 */ /* 0x000fce0000000f00 */
[----:B012--5:R-:W-:Y:S05]  /*14080*/  WARPSYNC.COLLECTIVE R15, `(.L_x_13943) ;  /* 0x000000000f087348 */ /* 0x027fea0003c00000 */
[----:B------:R3:W4:Y:S02]  /*14090*/  SHFL.IDX P6, R14, R13, R12, R11 ;  /* 0x0000000c0d0e7389 */ /* 0x00072400000c000b */
[----:B012345:R-:W-:Y:S01]  /*140a0*/  ENDCOLLECTIVE ;  /* 0x000000000000791b */ /* 0x03ffe20003800000 */
.L_x_13943:
[----:B------:R-:W-:Y:S05]  /*140b0*/  BSYNC B0 ;  /* 0x0000000000007941 */ /* 0x000fea0003800000 */
.L_x_13942:
[----:B------:R-:W-:Y:S05]  /*140c0*/  BRA `(.L_x_13944) ;  /* 0xffffffd400807947 */ /* 0x000fea000383ffff */
.L_x_13856:
[----:B------:R-:W-:Y:S01]  /*140d0*/  BSSY B1, `(.L_x_13945) ;  /* 0x0000006000017945 */ /* 0x000fe20003800000 */
[----:B------:R-:W-:-:S07]  /*140e0*/  IMAD.MOV.U32 R15, RZ, RZ, -0x1 ;  /* 0xffffffffff0f7424 */ /* 0x000fce00078e00ff */
[----:B012--5:R-:W-:Y:S05]  /*140f0*/  WARPSYNC.COLLECTIVE R15, `(.L_x_13946) ;  /* 0x000000000f0c7348 */ /* 0x027fea0003c00000 */
[----:B------:R-:W-:Y:S02]  /*14100*/  ELECT P6, UR62, PT ;  /* 0x00000000003e782f */ /* 0x000fe400038c0000 */
[----:B------:R-:W-:Y:S01]  /*14110*/  MOV R14, UR62 ;  /* 0x0000003e000e7c02 */ /* 0x000fe20008000f00 */
[----:B012--5:R-:W-:Y:S10]  /*14120*/  ENDCOLLECTIVE ;  /* 0x000000000000791b */ /* 0x027ff40003800000 */
.L_x_13946:
[----:B------:R-:W-:Y:S05]  /*14130*/  BSYNC B1 ;  /* 0x0000000000017941 */ /* 0x000fea0003800000 */
.L_x_13945:
[----:B------:R-:W-:Y:S05]  /*14140*/  BRA `(.L_x_13947) ;  /* 0xffffffd400787947 */ /* 0x000fea000383ffff */
.L_x_13858:
[----:B0-----:R0:W3:Y:S02]  /*14150*/  SYNCS.PHASECHK.TRANS64.TRYWAIT P1, [R4+URZ+0x13240], R3 ;  /* 0x01324003040075a7 */ /* 0x0010e4000802017f */
[----:B---3--:R-:W-:Y:S05]  /*14160*/  @!P1 NANOSLEEP.SYNCS 0x989680 ;  /* 0x009896800000995d */ /* 0x008fea0003900000 */
[----:B------:R-:W3:Y:S02]  /*14170*/  @!P1 SYNCS.PHASECHK.TRANS64 P1, [R4+URZ+0x13240], R3 ;  /* 0x01324003040095a7 */ /* 0x000ee4000802007f */
[----:B---3--:R-:W-:Y:S05]  /*14180*/  @!P1 BRA `(.L_x_13858) ;  /* 0xfffffffc00f09947 */ /* 0x008fea000383ffff */
[----:B------:R-:W-:Y:S05]  /*14190*/  BRA `(.L_x_13948) ;  /* 0xffffffd400a07947 */ /* 0x000fea000383ffff */
.L_x_13860:
[----:B-1----:R1:W3:Y:S02]  /*141a0*/  SYNCS.PHASECHK.TRANS64.TRYWAIT P1, [R5+URZ+0x13240], R0 ;  /* 0x01324000050075a7 */ /* 0x0022e4000802017f */
[----:B---3--:R-:W-:Y:S05]  /*141b0*/  @!P1 NANOSLEEP.SYNCS 0x989680 ;  /* 0x009896800000995d */ /* 0x008fea0003900000 */
[----:B------:R-:W3:Y:S02]  /*141c0*/  @!P1 SYNCS.PHASECHK.TRANS64 P1, [R5+URZ+0x13240], R0 ;  /* 0x01324000050095a7 */ /* 0x000ee4000802007f */
[----:B---3--:R-:W-:Y:S05]  /*141d0*/  @!P1 BRA `(.L_x_13860) ;  /* 0xfffffffc00f09947 */ /* 0x008fea000383ffff */
[----:B------:R-:W-:Y:S05]  /*141e0*/  BRA `(.L_x_13949) ;  /* 0xffffffd400b07947 */ /* 0x000fea000383ffff */
.L_x_13862:
[----:B---3--:R3:W4:Y:S02]  /*141f0*/  SYNCS.PHASECHK.TRANS64.TRYWAIT P1, [R4+URZ+0x13260], R3 ;  /* 0x01326003040075a7 */ /* 0x008724000802017f */
[----:B----4-:R-:W-:Y:S05]  /*14200*/  @!P1 NANOSLEEP.SYNCS 0x989680 ;  /* 0x009896800000995d */ /* 0x010fea0003900000 */
[----:B------:R-:W4:Y:S02]  /*14210*/  @!P1 SYNCS.PHASECHK.TRANS64 P1, [R4+URZ+0x13260], R3 ;  /* 0x01326003040095a7 */ /* 0x000f24000802007f */
[----:B----4-:R-:W-:Y:S05]  /*14220*/  @!P1 BRA `(.L_x_13862) ;  /* 0xfffffffc00f09947 */ /* 0x010fea000383ffff */
[----:B------:R-:W-:Y:S05]  /*14230*/  BRA `(.L_x_13950) ;  /* 0xffffffd400ac7947 */ /* 0x000fea000383ffff */
.L_x_13864:
[----:B----4-:R4:W0:Y:S02]  /*14240*/  SYNCS.PHASECHK.TRANS64.TRYWAIT P1, [R5+URZ+0x13260], R0 ;  /* 0x01326000050075a7 */ /* 0x010824000802017f */
[----:B0-----:R-:W-:Y:S05]  /*14250*/  @!P1 NANOSLEEP.SYNCS 0x989680 ;  /* 0x009896800000995d */ /* 0x001fea0003900000 */
[----:B------:R-:W0:Y:S02]  /*14260*/  @!P1 SYNCS.PHASECHK.TRANS64 P1, [R5+URZ+0x13260], R0 ;  /* 0x01326000050095a7 */ /* 0x000e24000802007f */
[----:B0-----:R-:W-:Y:S05]  /*14270*/  @!P1 BRA `(.L_x_13864) ;  /* 0xfffffffc00f09947 */ /* 0x001fea000383ffff */
[----:B------:R-:W-:Y:S05]  /*14280*/  BRA `(.L_x_13951) ;  /* 0xffffffd400a87947 */ /* 0x000fea000383ffff */
.L_x_13866:
[----:B------:R0:W0:Y:S02]  /*14290*/  SYNCS.PHASECHK.TRANS64.TRYWAIT P1, [R4+URZ+0x13280], R3 ;  /* 0x01328003040075a7 */ /* 0x000024000802017f */
[----:B0-----:R-:W-:Y:S05]  /*142a0*/  @!P1 NANOSLEEP.SYNCS 0x989680 ;  /* 0x009896800000995d */ /* 0x001fea0003900000 */
[----:B------:R-:W0:Y:S02]  /*142b0*/  @!P1 SYNCS.PHASECHK.TRANS64 P1, [R4+URZ+0x13280], R3 ;  /* 0x01328003040095a7 */ /* 0x000e24000802007f */
[----:B0-----:R-:W-:Y:S05]  /*142c0*/  @!P1 BRA `(.L_x_13866) ;  /* 0xfffffffc00f09947 */ /* 0x001fea000383ffff */
[----:B------:R-:W-:Y:S05]  /*142d0*/  BRA `(.L_x_13952) ;  /* 0xffffffd400a47947 */ /* 0x000fea000383ffff */
.L_x_13953:
        /* <DEDUP_REMOVED lines=10> */
.L_x_16303:


//--------------------- .text._ZN7cutlass13device_kernelIN5flash11enable_sm90INS1_16FlashAttnFwdSm90INS1_25CollectiveMainloopFwdSm90ILi2EN4cute5tupleIJNS5_1CILi1EEES8_S8_EEENS6_IJNS7_ILi192EEENS7_ILi160EEENS7_ILi64EEEEEELi64ENS_12float_e4m3_tEfNS_4arch4Sm90ELb0ELb0ELb1ELb1ELb1ELb1ELb0ELb1ELb1ELb1ELb1ELb0EEENS1_21CollectiveEpilogueFwdINS6_IJSA_SC_SB_EEES9_NS_10bfloat16_tESG_Li384ELb1ELb1ELb1ELb1EEENS1_36VarlenDynamicPersistentTileSchedulerILi192ELi160ELi384ELi128ELb1ELb1ELb1ELb0ELb1ELb1EEEEEEEEEvNT_6ParamsE --------------------------
	.section	.text._ZN7cutlass13device_kernelIN5flash11enable_sm90INS1_16FlashAttnFwdSm90INS1_25CollectiveMainloopFwdSm90ILi2EN4cute5tupleIJNS5_1CILi1EEES8_S8_EEENS6_IJNS7_ILi192EEENS7_ILi160EEENS7_ILi64EEEEEELi64ENS_12float_e4m3_tEfNS_4arch4Sm90ELb0ELb0ELb1ELb1ELb1ELb1ELb0ELb1ELb1ELb1ELb1ELb0EEENS1_21CollectiveEpilogueFwdINS6_IJSA_SC_SB_EEES9_NS_10bfloat16_tESG_Li384ELb1ELb1ELb1ELb1EEENS1_36VarlenDynamicPersistentTileSchedulerILi192ELi160ELi384ELi128ELb1ELb1ELb1ELb0ELb1ELb1EEEEEEEEEvNT_6ParamsE,"ax",@progbits
	.align	128
.text._ZN7cutlass13device_kernelIN5flash11enable_sm90INS1_16FlashAttnFwdSm90INS1_25CollectiveMainloopFwdSm90ILi2EN4cute5tupleIJNS5_1CILi1EEES8_S8_EEENS6_IJNS7_ILi192EEENS7_ILi160EEENS7_ILi64EEEEEELi64ENS_12float_e4m3_tEfNS_4arch4Sm90ELb0ELb0ELb1ELb1ELb1ELb1ELb0ELb1ELb1ELb1ELb1ELb0EEENS1_21CollectiveEpilogueFwdINS6_IJSA_SC_SB_EEES9_NS_10bfloat16_tESG_Li384ELb1ELb1ELb1ELb1EEENS1_36VarlenDynamicPersistentTileSchedulerILi192ELi160ELi384ELi128ELb1ELb1ELb1ELb0ELb1ELb1EEEEEEEEEvNT_6ParamsE:
        .type           _ZN7cutlass13device_kernelIN5flash11enable_sm90INS1_16FlashAttnFwdSm90INS1_25CollectiveMainloopFwdSm90ILi2EN4cute5tupleIJNS5_1CILi1EEES8_S8_EEENS6_IJNS7_ILi192EEENS7_ILi160EEENS7_ILi64EEEEEELi64ENS_12float_e4m3_tEfNS_4arch4Sm90ELb0ELb0ELb1ELb1ELb1ELb1ELb0ELb1ELb1ELb1ELb1ELb0EEENS1_21CollectiveEpilogueFwdINS6_IJSA_SC_SB_EEES9_NS_10bfloat16_tESG_Li384ELb1ELb1ELb1ELb1EEENS1_36VarlenDynamicPersistentTileSchedulerILi192ELi160ELi384ELi128ELb1ELb1ELb1ELb0ELb1ELb1EEEEEEEEEvNT_6ParamsE,@function
        .size           _ZN7cutlass13device_kernelIN5flash11enable_sm90INS1_16FlashAttnFwdSm90INS1_25CollectiveMainloopFwdSm90ILi2EN4cute5tupleIJNS5_1CILi1EEES8_S8_EEENS6_IJNS7_ILi192EEENS7_ILi160EEENS7_ILi64EEEEEELi64ENS_12float_e4m3_tEfNS_4arch4Sm90ELb0ELb0ELb1ELb1ELb1ELb1ELb0ELb1ELb1ELb1ELb1ELb0EEENS1_21CollectiveEpilogueFwdINS6_IJSA_SC_SB_EEES9_NS_10bfloat16_tESG_Li384ELb1ELb1ELb1ELb1EEENS1_36VarlenDynamicPersistentTileSchedulerILi192ELi160ELi384ELi128ELb1ELb1ELb1ELb0ELb1ELb1EEEEEEEEEvNT_6ParamsE,(.L_x_16304 - _ZN7cutlass13device_kernelIN5flash11enable_sm90INS1_16FlashAttnFwdSm90INS1_25CollectiveMainloopFwdSm90ILi2EN4cute5tupleIJNS5_1CILi1EEES8_S8_EEENS6_IJNS7_ILi192EEENS7_ILi160EEENS7_ILi64EEEEEELi64ENS_12float_e4m3_tEfNS_4arch4Sm90ELb0ELb0ELb1ELb1ELb1ELb1ELb0ELb1ELb1ELb1ELb1ELb0EEENS1_21CollectiveEpilogueFwdINS6_IJSA_SC_SB_EEES9_NS_10bfloat16_tESG_Li384ELb1ELb1ELb1ELb1EEENS1_36VarlenDynamicPersistentTileSchedulerILi192ELi160ELi384ELi128ELb1ELb1ELb1ELb0ELb1ELb1EEEEEEEEEvNT_6ParamsE)
        .other          _ZN7cutlass13device_kernelIN5flash11enable_sm90INS1_16FlashAttnFwdSm90INS1_25CollectiveMainloopFwdSm90ILi2EN4cute5tupleIJNS5_1CILi1EEES8_S8_EEENS6_IJNS7_ILi192EEENS7_ILi160EEENS7_ILi64EEEEEELi64ENS_12float_e4m3_tEfNS_4arch4Sm90ELb0ELb0ELb1ELb1ELb1ELb1ELb0ELb1ELb1ELb1ELb1ELb0EEENS1_21CollectiveEpilogueFwdINS6_IJSA_SC_SB_EEES9_NS_10bfloat16_tESG_Li384ELb1ELb1ELb1ELb1EEENS1_36VarlenDynamicPersistentTileSchedulerILi192ELi160ELi384ELi128ELb1ELb1ELb1ELb0ELb1ELb1EEEEEEEEEvNT_6ParamsE,@"STO_CUDA_ENTRY STV_DEFAULT"
_ZN7cutlass13device_kernelIN5flash11enable_sm90INS1_16FlashAttnFwdSm90INS1_25CollectiveMainloopFwdSm90ILi2EN4cute5tupleIJNS5_1CILi1EEES8_S8_EEENS6_IJNS7_ILi192EEENS7_ILi160EEENS7_ILi64EEEEEELi64ENS_12float_e4m3_tEfNS_4arch4Sm90ELb0ELb0ELb1ELb1ELb1ELb1ELb0ELb1ELb1ELb1ELb1ELb0EEENS1_21CollectiveEpilogueFwdINS6_IJSA_SC_SB_EEES9_NS_10bfloat16_tESG_Li384ELb1ELb1ELb1ELb1EEENS1_36VarlenDynamicPersistentTileSchedulerILi192ELi160ELi384ELi128ELb1ELb1ELb1ELb0ELb1ELb1EEEEEEEEEvNT_6ParamsE:
        /* <DEDUP_REMOVED lines=17> */
.L_x_13955:
[----:B------:R-:W-:Y:S05]  /*0110*/  BSYNC B0 ;  /* 0x0000000000007941 */ /* 0x000fea0003800000 */
.L_x_13954:
        /* <DEDUP_REMOVED lines=40> */
.L_x_13956:
        /* <DEDUP_REMOVED lines=22> */
.L_x_13957:
        /* <DEDUP_REMOVED lines=18> */
.L_x_13958:
        /* <DEDUP_REMOVED lines=22> */
.L_x_13959:
        /* <DEDUP_REMOVED lines=23> */
.L_x_13960:
        /* <DEDUP_REMOVED lines=9> */
.L_x_13963:
        /* <DEDUP_REMOVED lines=16> */
[----:B------:R-:W3:Y:S01]  /*0a80*/  LDL.LU R16, [R1+0x38] ;  /* 0x0000380001107983 */ /* 0x000ee20000300800 */
[----:B------:R-:W0:Y:S02]  /*0a90*/  S2R R0, SR_TID.X ;  /* 0x0000000000007919 */ /* 0x000e240000002100 */
[----:B0-----:R-:W-:-:S05]  /*0aa0*/  VIADD R15, R0, 0xffffff80 ;  /* 0xffffff80000f7836 */ /* 0x001fca0000000000 */
[----:B------:R-:W-:Y:S02]  /*0ab0*/  SHF.R.S32.HI R0, RZ, 0x1f, R15 ;  /* 0x0000001fff007819 */ /* 0x000fe4000001140f */
[-C--:B------:R-:W-:Y:S02]  /*0ac0*/  LEA.HI R3, R15, R15.reuse, RZ, 0x1 ;  /* 0x0000000f0f037211 */ /* 0x080fe400078f08ff */
[CC--:B------:R-:W-:Y:S02]  /*0ad0*/  LEA.HI R4, R0.reuse, R15.reuse, RZ, 0x5 ;  /* 0x0000000f00047211 */ /* 0x0c0fe400078f28ff */
[CC--:B--2---:R-:W-:Y:S02]  /*0ae0*/  LEA.HI R2, R0.reuse, R15.reuse, RZ, 0x7 ;  /* 0x0000000f00027211 */ /* 0x0c4fe400078f38ff */
[----:B------:R-:W-:Y:S01]  /*0af0*/  LEA.HI R5, R0, R15, RZ, 0x4 ;  /* 0x0000000f00057211 */ /* 0x000fe200078f20ff */
[----:B------:R-:W-:Y:S01]  /*0b00*/  IMAD.SHL.U32 R8, R4, 0x20, RZ ;  /* 0x0000002004087824 */ /* 0x000fe200078e00ff */
[----:B------:R-:W-:-:S02]  /*0b10*/  SHF.R.S32.HI R10, RZ, 0x1, R3 ;  /* 0x00000001ff0a7819 */ /* 0x000fc40000011403 */
[----:B------:R-:W-:Y:S02]  /*0b20*/  LOP3.LUT R9, R2, 0xffffff80, RZ, 0xc0, !PT ;  /* 0xffffff8002097812 */ /* 0x000fe400078ec0ff */
[----:B------:R-:W-:Y:S02]  /*0b30*/  LOP3.LUT R7, R5, 0x3fffff0, RZ, 0xc0, !PT ;  /* 0x03fffff005077812 */ /* 0x000fe400078ec0ff */
[----:B------:R-:W-:Y:S02]  /*0b40*/  LEA.HI R4, R3, R10, RZ, 0x1 ;  /* 0x0000000a03047211 */ /* 0x000fe400078f08ff */
[C---:B------:R-:W-:Y:S01]  /*0b50*/  IADD3 R14, R15.reuse, -R9, RZ ;  /* 0x800000090f0e7210 */ /* 0x040fe20007ffe0ff */
[----:B------:R-:W-:Y:S01]  /*0b60*/  IMAD.IADD R7, R15, 0x1, -R7 ;  /* 0x000000010f077824 */ /* 0x000fe200078e0a07 */
[----:B------:R-:W-:Y:S02]  /*0b70*/  SHF.R.S32.HI R6, RZ, 0x4, R5 ;  /* 0x00000004ff067819 */ /* 0x000fe40000011405 */
[----:B------:R-:W-:-:S02]  /*0b80*/  LOP3.LUT R8, R8, 0xfffffc00, RZ, 0xc0, !PT ;  /* 0xfffffc0008087812 */ /* 0x000fc400078ec0ff */
[----:B------:R-:W-:Y:S02]  /*0b90*/  LOP3.LUT R4, R4, 0x3fffffe, RZ, 0xc0, !PT ;  /* 0x03fffffe04047812 */ /* 0x000fe400078ec0ff */
[----:B------:R-:W-:Y:S01]  /*0ba0*/  SHF.R.S32.HI R9, RZ, 0x1f, R14 ;  /* 0x0000001fff097819 */ /* 0x000fe2000001140e */
[----:B------:R-:W-:Y:S01]  /*0bb0*/  IMAD R7, R7, 0x40, R8 ;  /* 0x0000004007077824 */ /* 0x000fe200078e0208 */
[----:B------:R-:W-:Y:S01]  /*0bc0*/  LEA.HI R5, R5, R6, RZ, 0x1 ;  /* 0x0000000605057211 */ /* 0x000fe200078f08ff */
[----:B------:R-:W-:Y:S01]  /*0bd0*/  IMAD.IADD R4, R10, 0x1, -R4 ;  /* 0x000000010a047824 */ /* 0x000fe200078e0a04 */
[----:B------:R-:W-:Y:S02]  /*0be0*/  LEA.HI R8, R9, R14, RZ, 0x2 ;  /* 0x0000000e09087211 */ /* 0x000fe400078f10ff */
[----:B------:R-:W-:Y:S01]  /*0bf0*/  LOP3.LUT R5, R5, 0x1ffffffe, RZ, 0xc0, !PT ;  /* 0x1ffffffe05057812 */ /* 0x000fe200078ec0ff */
[----:B------:R-:W-:Y:S01]  /*0c00*/  IMAD R13, R6, 0x8, R4 ;  /* 0x00000008060d7824 */ /* 0x000fe200078e0204 */
[----:B------:R-:W-:-:S02]  /*0c10*/  LEA.HI R4, R0, R15, RZ, 0x2 ;  /* 0x0000000f00047211 */ /* 0x000fc400078f10ff */
[--C-:B------:R-:W-:Y:S02]  /*0c20*/  SHF.R.S32.HI R10, RZ, 0x2, R8.reuse ;  /* 0x00000002ff0a7819 */ /* 0x100fe40000011408 */
[----:B------:R-:W-:Y:S01]  /*0c30*/  SHF.R.S32.HI R11, RZ, 0x1f, R8 ;  /* 0x0000001fff0b7819 */ /* 0x000fe20000011408 */
[----:B------:R-:W-:Y:S01]  /*0c40*/  IMAD.IADD R6, R6, 0x1, -R5 ;  /* 0x0000000106067824 */ /* 0x000fe200078e0a05 */
[----:B------:R-:W-:Y:S02]  /*0c50*/  SHF.R.S32.HI R19, RZ, 0x7, R2 ;  /* 0x00000007ff137819 */ /* 0x000fe40000011402 */
[--C-:B------:R-:W-:Y:S02]  /*0c60*/  SHF.R.S32.HI R2, RZ, 0x2, R4.reuse ;  /* 0x00000002ff027819 */ /* 0x100fe40000011404 */
[----:B------:R-:W-:Y:S02]  /*0c70*/  SHF.R.S32.HI R5, RZ, 0x1f, R4 ;  /* 0x0000001fff057819 */ /* 0x000fe40000011404 */
[----:B------:R-:W-:-:S02]  /*0c80*/  LEA.HI R11, R11, R10, RZ, 0x3 ;  /* 0x0000000a0b0b7211 */ /* 0x000fc400078f18ff */
[----:B------:R-:W-:Y:S01]  /*0c90*/  LOP3.LUT R12, R4, 0xfffffffc, RZ, 0xc0, !PT ;  /* 0xfffffffc040c7812 */ /* 0x000fe200078ec0ff */
[----:B------:R-:W-:Y:S01]  /*0ca0*/  IMAD.HI R4, R19, 0x55555556, RZ ;  /* 0x5555555613047827 */ /* 0x000fe200078e02ff */
[----:B------:R-:W-:Y:S02]  /*0cb0*/  LEA.HI R5, R5, R2, RZ, 0x2 ;  /* 0x0000000205057211 */ /* 0x000fe400078f10ff */
[----:B------:R-:W-:Y:S02]  /*0cc0*/  LOP3.LUT R11, R11, 0xfffffff8, RZ, 0xc0, !PT ;  /* 0xfffffff80b0b7812 */ /* 0x000fe400078ec0ff */
[----:B------:R-:W-:Y:S02]  /*0cd0*/  LEA.HI R9, R9, R14, RZ, 0x5 ;  /* 0x0000000e09097211 */ /* 0x000fe400078f28ff */
[----:B------:R-:W-:Y:S01]  /*0ce0*/  LEA.HI R4, R4, R4, RZ, 0x1 ;  /* 0x0000000404047211 */ /* 0x000fe200078f08ff */
[----:B------:R-:W-:Y:S01]  /*0cf0*/  IMAD.IADD R10, R10, 0x1, -R11 ;  /* 0x000000010a0a7824 */ /* 0x000fe200078e0a0b */
[----:B------:R-:W-:-:S02]  /*0d00*/  SHF.R.S32.HI R9, RZ, 0x5, R9 ;  /* 0x00000005ff097819 */ /* 0x000fc40000011409 */
[----:B------:R-:W-:Y:S01]  /*0d10*/  LOP3.LUT R5, R5, 0xfffffffc, RZ, 0xc0, !PT ;  /* 0xfffffffc05057812 */ /* 0x000fe200078ec0ff */
[----:B------:R-:W-:Y:S02]  /*0d20*/  IMAD R4, R4, -0x3, R19 ;  /* 0xfffffffd04047824 */ /* 0x000fe400078e0213 */
[----:B------:R-:W-:Y:S02]  /*0d30*/  IMAD R9, R9, 0x10, R10 ;  /* 0x0000001009097824 */ /* 0x000fe400078e020a */
[----:B------:R-:W-:Y:S01]  /*0d40*/  IMAD.IADD R5, R2, 0x1, -R5 ;  /* 0x0000000102057824 */ /* 0x000fe200078e0a05 */
[----:B------:R-:W-:Y:S01]  /*0d50*/  LOP3.LUT R3, R3, 0xfffffffe, RZ, 0xc0, !PT ;  /* 0xfffffffe03037812 */ /* 0x000fe200078ec0ff */
[----:B------:R-:W-:Y:S01]  /*0d60*/  IMAD R2, R6, 0x8, R7 ;  /* 0x0000000806027824 */ /* 0x000fe200078e0207 */
[----:B------:R-:W-:-:S03]  /*0d70*/  LEA R4, R4, R9, 0x6 ;  /* 0x0000000904047211 */ /* 0x000fc600078e30ff */
[----:B------:R-:W-:Y:S01]  /*0d80*/  IMAD.IADD R3, R15, 0x1, -R3 ;  /* 0x000000010f037824 */ /* 0x000fe200078e0a03 */
[----:B------:R3:W-:Y:S01]  /*0d90*/  STL [R1+0xa0], R2 ;  /* 0x0000a00201007387 */ /* 0x0007e20000100800 */
[----:B------:R-:W-:-:S03]  /*0da0*/  LEA.HI R0, R0, R15, RZ, 0x3 ;  /* 0x0000000f00007211 */ /* 0x000fc600078f18ff */
[----:B------:R-:W-:Y:S01]  /*0db0*/  STL [R1+0x78], R5 ;  /* 0x0000780501007387 */ /* 0x000fe20000100800 */
[----:B------:R-:W-:-:S03]  /*0dc0*/  IADD3 R12, R15, -R12, RZ ;  /* 0x8000000c0f0c7210 */ /* 0x000fc60007ffe0ff */
[----:B------:R-:W-:Y:S01]  /*0dd0*/  STL [R1+0x98], R4 ;  /* 0x0000980401007387 */ /* 0x000fe20000100800 */
[----:B------:R-:W-:-:S03]  /*0de0*/  IMAD.SHL.U32 R156, R3, 0x8, RZ ;  /* 0x00000008039c7824 */ /* 0x000fc600078e00ff */
[----:B------:R-:W-:Y:S01]  /*0df0*/  STL [R1+0x4c], RZ ;  /* 0x00004cff01007387 */ /* 0x000fe20000100800 */
[----:B------:R-:W-:Y:S02]  /*0e00*/  LEA.HI R11, R12, R12, RZ, 0x1 ;  /* 0x0000000c0c0b7211 */ /* 0x000fe400078f08ff */
[----:B------:R-:W-:Y:S02]  /*0e10*/  LOP3.LUT R8, R8, 0x7ffffffc, RZ, 0xc0, !PT ;  /* 0x7ffffffc08087812 */ /* 0x000fe400078ec0ff */
[----:B------:R-:W-:-:S03]  /*0e20*/  LOP3.LUT R11, R11, 0x1ffffffe, RZ, 0xc0, !PT ;  /* 0x1ffffffe0b0b7812 */ /* 0x000fc600078ec0ff */
[----:B------:R-:W-:Y:S02]  /*0e30*/  IMAD.IADD R8, R14, 0x1, -R8 ;  /* 0x000000010e087824 */ /* 0x000fe400078e0a08 */
[----:B------:R-:W-:Y:S02]  /*0e40*/  IMAD.IADD R11, R12, 0x1, -R11 ;  /* 0x000000010c0b7824 */ /* 0x000fe400078e0a0b */
[----:B------:R-:W-:Y:S02]  /*0e50*/  IMAD.SHL.U32 R12, R8, 0x2, RZ ;  /* 0x00000002080c7824 */ /* 0x000fe400078e00ff */
[----:B------:R-:W-:Y:S02]  /*0e60*/  IMAD.SHL.U32 R10, R13, 0x40, RZ ;  /* 0x000000400d0a7824 */ /* 0x000fe400078e00ff */
[C---:B------:R-:W-:Y:S01]  /*0e70*/  VIADD R8, R12.reuse, 0x18 ;  /* 0x000000180c087836 */ /* 0x040fe20000000000 */
[C---:B------:R-:W-:Y:S01]  /*0e80*/  IADD3 R9, R12.reuse, 0x10, RZ ;  /* 0x000000100c097810 */ /* 0x040fe20007ffe0ff */
[----:B------:R-:W-:-:S02]  /*0e90*/  VIADD R7, R12, 0x20 ;  /* 0x000000200c077836 */ /* 0x000fc40000000000 */
[----:B------:R-:W-:Y:S02]  /*0ea0*/  VIADD R6, R12, 0x28 ;  /* 0x000000280c067836 */ /* 0x000fe40000000000 */
[----:B------:R-:W-:Y:S01]  /*0eb0*/  IMAD.MOV.U32 R19, RZ, RZ, RZ ;  /* 0x000000ffff137224 */ /* 0x000fe200078e00ff */
[----:B---3--:R-:W-:Y:S01]  /*0ec0*/  LOP3.LUT R2, R16, 0x1, RZ, 0xfc, !PT ;  /* 0x0000000110027812 */ /* 0x008fe200078efcff */
[----:B------:R-:W-:-:S04]  /*0ed0*/  IMAD.SHL.U32 R16, R3, 0x10, RZ ;  /* 0x0000001003107824 */ /* 0x000fc800078e00ff */
[----:B------:R0:W-:Y:S01]  /*0ee0*/  STL [R1+0xc], R2 ;  /* 0x00000c0201007387 */ /* 0x0001e20000100800 */
[----:B------:R-:W-:Y:S02]  /*0ef0*/  VIADD R23, R16, 0x20 ;  /* 0x0000002010177836 */ /* 0x000fe40000000000 */
[----:B------:R-:W-:Y:S01]  /*0f00*/  VIADD R3, R156, 0x10 ;  /* 0x000000109c037836 */ /* 0x000fe20000000000 */
[----:B0-----:R-:W-:Y:S02]  /*0f10*/  LOP3.LUT R2, R0, 0xfffffff8, RZ, 0xc0, !PT ;  /* 0xfffffff800027812 */ /* 0x001fe400078ec0ff */
[----:B------:R-:W-:Y:S02]  /*0f20*/  SHF.R.S32.HI R0, RZ, 0x3, R0 ;  /* 0x00000003ff007819 */ /* 0x000fe40000011400 */
[----:B------:R-:W-:Y:S01]  /*0f30*/  SHF.L.U32 R0, R5, 0x7, RZ ;  /* 0x0000000705007819 */ /* 0x000fe200000006ff */
[----:B------:R-:W-:Y:S01]  /*0f40*/  IMAD.IADD R2, R15, 0x1, -R2 ;  /* 0x000000010f027824 */ /* 0x000fe200078e0a02 */
[----:B------:R-:W-:Y:S02]  /*0f50*/  STL [R1], RZ ;  /* 0x000000ff01007387 */ /* 0x000fe40000100800 */
[----:B------:R-:W-:-:S02]  /*0f60*/  LOP3.LUT R2, R0, 0x180, RZ, 0xc0, !PT ;  /* 0x0000018000027812 */ /* 0x000fc400078ec0ff */
[----:B------:R-:W-:Y:S01]  /*0f70*/  SHF.R.S32.HI R0, RZ, 0x1f, R23 ;  /* 0x0000001fff007819 */ /* 0x000fe20000011417 */
[----:B------:R-:W-:Y:S04]  /*0f80*/  STL [R1+0x10], RZ ;  /* 0x000010ff01007387 */ /* 0x000fe80000100800 */
[----:B------:R-:W-:Y:S04]  /*0f90*/  STL [R1+0x8], RZ ;  /* 0x000008ff01007387 */ /* 0x000fe80000100800 */
[----:B------:R0:W-:Y:S04]  /*0fa0*/  STL [R1+0x18], R3 ;  /* 0x0000180301007387 */ /* 0x0001e80000100800 */
[----:B------:R-:W-:Y:S04]  /*0fb0*/  STL [R1+0x2c], R2 ;  /* 0x00002c0201007387 */ /* 0x000fe80000100800 */
[----:B------:R1:W-:Y:S01]  /*0fc0*/  STL [R1+0x14], R0 ;  /* 0x0000140001007387 */ /* 0x0003e20000100800 */
[----:B0-----:R-:W-:-:S02]  /*0fd0*/  SHF.R.U32.HI R3, RZ, 0x3, R2 ;  /* 0x00000003ff037819 */ /* 0x001fc40000011602 */
[C-C-:B-1----:R-:W-:Y:S02]  /*0fe0*/  LOP3.LUT R0, R2.reuse, 0x10, R16.reuse, 0xf8, !PT ;  /* 0x0000001002007812 */ /* 0x142fe400078ef810 */
[----:B------:R-:W-:Y:S02]  /*0ff0*/  LOP3.LUT R2, R2, 0x30, R16, 0xf8, !PT ;  /* 0x0000003002027812 */ /* 0x000fe400078ef810 */
[----:B------:R-:W-:Y:S01]  /*1000*/  LOP3.LUT R0, R0, R3, RZ, 0x3c, !PT ;  /* 0x0000000300007212 */ /* 0x000fe200078e3cff */
[----:B------:R0:W-:Y:S03]  /*1010*/  STL [R1+0x30], R3 ;  /* 0x0000300301007387 */ /* 0x0001e60000100800 */
[----:B------:R-:W-:Y:S01]  /*1020*/  IADD3 R0, R10, R0, RZ ;  /* 0x000000000a007210 */ /* 0x000fe20007ffe0ff */
[----:B------:R-:W-:Y:S01]  /*1030*/  STL [R1+0x5c], R12 ;  /* 0x00005c0c01007387 */ /* 0x000fe20000100800 */
[----:B------:R-:W-:-:S03]  /*1040*/  VIADD R5, R12, 0x30 ;  /* 0x000000300c057836 */ /* 0x000fc60000000000 */
[----:B------:R-:W-:Y:S01]  /*1050*/  STL [R1+0x34], R10 ;  /* 0x0000340a01007387 */ /* 0x000fe20000100800 */
[----:B0-----:R-:W-:-:S03]  /*1060*/  LOP3.LUT R3, R2, R3, RZ, 0x3c, !PT ;  /* 0x0000000302037212 */ /* 0x001fc600078e3cff */
[----:B------:R-:W-:Y:S01]  /*1070*/  STL [R1+0x74], R9 ;  /* 0x0000740901007387 */ /* 0x000fe20000100800 */
[----:B------:R-:W-:Y:S01]  /*1080*/  VIADD R2, R12, 0x38 ;  /* 0x000000380c027836 */ /* 0x000fe20000000000 */
[----:B------:R-:W-:Y:S02]  /*1090*/  IADD3 R3, R18, R10, R3 ;  /* 0x0000000a12037210 */ /* 0x000fe40007ffe003 */
[----:B------:R-:W-:Y:S04]  /*10a0*/  STL [R1+0x70], R8 ;  /* 0x0000700801007387 */ /* 0x000fe80000100800 */
[----:B------:R0:W-:Y:S04]  /*10b0*/  STL [R1+0x6c], R7 ;  /* 0x00006c0701007387 */ /* 0x0001e80000100800 */
[----:B------:R-:W-:Y:S04]  /*10c0*/  STL [R1+0x68], R6 ;  /* 0x0000680601007387 */ /* 0x000fe80000100800 */
[----:B------:R1:W-:Y:S04]  /*10d0*/  STL [R1+0x1c], R0 ;  /* 0x00001c0001007387 */ /* 0x0003e80000100800 */
[----:B------:R-:W-:Y:S01]  /*10e0*/  STL [R1+0x64], R5 ;  /* 0x0000640501007387 */ /* 0x000fe20000100800 */
[----:B0-----:R-:W-:-:S02]  /*10f0*/  SHF.R.S32.HI R7, RZ, 0x1f, R7 ;  /* 0x0000001fff077819 */ /* 0x001fc40000011407 */
[----:B-1----:R-:W-:Y:S01]  /*1100*/  SHF.R.S32.HI R0, RZ, 0x1f, R9 ;  /* 0x0000001fff007819 */ /* 0x002fe20000011409 */
[----:B------:R0:W-:Y:S04]  /*1110*/  STL [R1+0x94], R3 ;  /* 0x0000940301007387 */ /* 0x0001e80000100800 */
[----:B------:R-:W-:Y:S04]  /*1120*/  STL [R1+0x60], R2 ;  /* 0x0000600201007387 */ /* 0x000fe80000100800 */
[----:B------:R1:W-:Y:S01]  /*1130*/  STL [R1+0x90], R0 ;  /* 0x0000900001007387 */ /* 0x0003e20000100800 */
[----:B0-----:R-:W-:-:S05]  /*1140*/  SHF.R.S32.HI R3, RZ, 0x1f, R8 ;  /* 0x0000001fff037819 */ /* 0x001fca0000011408 */
[----:B------:R0:W-:Y:S01]  /*1150*/  STL [R1+0x8c], R3 ;  /* 0x00008c0301007387 */ /* 0x0001e20000100800 */
[----:B-1----:R-:W-:-:S03]  /*1160*/  SHF.R.S32.HI R0, RZ, 0x1f, R6 ;  /* 0x0000001fff007819 */ /* 0x002fc60000011406 */
[----:B------:R-:W-:Y:S01]  /*1170*/  STL [R1+0x88], R7 ;  /* 0x0000880701007387 */ /* 0x000fe20000100800 */
[----:B------:R-:W-:-:S03]  /*1180*/  SHF.R.S32.HI R2, RZ, 0x1f, R2 ;  /* 0x0000001fff027819 */ /* 0x000fc60000011402 */
[----:B------:R1:W-:Y:S01]  /*1190*/  STL [R1+0x84], R0 ;  /* 0x0000840001007387 */ /* 0x0003e20000100800 */
[----:B0-----:R-:W-:Y:S01]  /*11a0*/  SHF.R.S32.HI R3, RZ, 0x1f, R5 ;  /* 0x0000001fff037819 */ /* 0x001fe20000011405 */
[----:B-1----:R-:W-:-:S04]  /*11b0*/  IMAD R0, R11, 0x8, R4 ;  /* 0x000000080b007824 */ /* 0x002fc800078e0204 */
[----:B------:R0:W-:Y:S04]  /*11c0*/  STL [R1+0x80], R3 ;  /* 0x0000800301007387 */ /* 0x0001e80000100800 */
[----:B------:R0:W-:Y:S04]  /*11d0*/  STL [R1+0x9c], R0 ;  /* 0x00009c0001007387 */ /* 0x0001e80000100800 */
[----:B------:R0:W-:Y:S01]  /*11e0*/  STL [R1+0x7c], R2 ;  /* 0x00007c0201007387 */ /* 0x0001e20000100800 */
[----:B------:R-:W-:-:S07]  /*11f0*/  SHF.R.S32.HI R17, RZ, 0x1f, R16 ;  /* 0x0000001fff117819 */ /* 0x000fce0000011410 */
.L_x_14073:
[----:B01234-:R-:W0:Y:S01]  /*1200*/  LDC.64 R2, c[0x0][0xc88] ;  /* 0x00032200ff027b82 */ /* 0x01fe220000000a00 */
[----:B------:R-:W-:Y:S01]  /*1210*/  ULDC.64 UR4, c[0x0][0xa28] ;  /* 0x00028a0000047ab9 */ /* 0x000fe20000000a00 */
[----:B------:R-:W-:Y:S01]  /*1220*/  ULDC.64 UR8, c[0x0][0xa18] ;  /* 0x0002860000087ab9 */ /* 0x000fe20000000a00 */
[----:B------:R-:W-:Y:S01]  /*1230*/  ULDC.64 UR6, c[0x0][0xa08] ;  /* 0x0002820000067ab9 */ /* 0x000fe20000000a00 */
[----:B0-----:R-:W-:-:S05]  /*1240*/  IMAD.WIDE R2, R27, 0x4, R2 ;  /* 0x000000041b027825 */ /* 0x001fca00078e0202 */
[----:B------:R-:W2:Y:S01]  /*1250*/  LDG.E R31, desc[UR40][R2.64] ;  /* 0x00000028021f7981 */ /* 0x000ea2000c1e1900 */
[----:B------:R-:W-:Y:S01]  /*1260*/  ISETP.NE.U32.AND P2, PT, RZ, UR4, PT ;  /* 0x00000004ff007c0c */ /* 0x000fe2000bf45070 */
[----:B------:R-:W-:Y:S01]  /*1270*/  IMAD.MOV.U32 R8, RZ, RZ, RZ ;  /* 0x000000ffff087224 */ /* 0x000fe200078e00ff */
[----:B------:R-:W-:Y:S01]  /*1280*/  ISETP.NE.U32.AND P1, PT, RZ, UR8, PT ;  /* 0x00000008ff007c0c */ /* 0x000fe2000bf25070 */
[----:B------:R-:W-:Y:S01]  /*1290*/  IMAD.MOV.U32 R28, RZ, RZ, RZ ;  /* 0x000000ffff1c7224 */ /* 0x000fe200078e00ff */
[----:B------:R-:W-:Y:S02]  /*12a0*/  ISETP.NE.AND.EX P2, PT, RZ, UR5, PT, P2 ;  /* 0x00000005ff007c0c */ /* 0x000fe4000bf45320 */
[----:B------:R-:W-:Y:S02]  /*12b0*/  ISETP.NE.AND.EX P1, PT, RZ, UR9, PT, P1 ;  /* 0x00000009ff007c0c */ /* 0x000fe4000bf25310 */
[----:B------:R-:W-:-:S04]  /*12c0*/  ISETP.NE.U32.AND P0, PT, RZ, UR6, PT ;  /* 0x00000006ff007c0c */ /* 0x000fc8000bf05070 */
[----:B------:R-:W-:Y:S02]  /*12d0*/  ISETP.NE.AND.EX P0, PT, RZ, UR7, PT, P0 ;  /* 0x00000007ff007c0c */ /* 0x000fe4000bf05300 */
[----:B--2--5:R-:W-:Y:S01]  /*12e0*/  SHF.R.S32.HI R0, RZ, 0x1f, R31 ;  /* 0x0000001fff007819 */ /* 0x024fe2000001141f */
[C---:B------:R-:W-:Y:S02]  /*12f0*/  IMAD.SHL.U32 R36, R31.reuse, 0x4, RZ ;  /* 0x000000041f247824 */ /* 0x040fe400078e00ff */
[C---:B------:R-:W-:Y:S01]  /*1300*/  @P2 LEA R2, P3, R31.reuse, UR4, 0x2 ;  /* 0x000000041f022c11 */ /* 0x040fe2000f8610ff */
[----:B------:R-:W-:Y:S01]  /*1310*/  STL [R1+0x38], R31 ;  /* 0x0000381f01007387 */ /* 0x000fe20000100800 */
[C-C-:B------:R-:W-:Y:S02]  /*1320*/  SHF.L.U64.HI R35, R31.reuse, 0x2, R0.reuse ;  /* 0x000000021f237819 */ /* 0x140fe40000010200 */
[----:B------:R-:W-:Y:S01]  /*1330*/  @P2 LEA.HI.X R3, R31, UR5, R0, 0x2, P3 ;  /* 0x000000051f032c11 */ /* 0x000fe200098f1400 */
[----:B------:R-:W-:Y:S01]  /*1340*/  ULDC UR4, c[0x0][0x288] ;  /* 0x0000a20000047ab9 */ /* 0x000fe20000000800 */
[C---:B------:R-:W-:Y:S01]  /*1350*/  IADD3 R6, P4, R36.reuse, UR6, RZ ;  /* 0x0000000624067c10 */ /* 0x040fe2000ff9e0ff */
[----:B------:R0:W-:Y:S04]  /*1360*/  STL [R1+0x50], R0 ;  /* 0x0000500001007387 */ /* 0x0001e80000100800 */
        /* <DEDUP_REMOVED lines=10> */
[----:B------:R2:W-:Y:S04]  /*1410*/  STL [R1+0x48], R35 ;  /* 0x0000482301007387 */ /* 0x0005e80000100800 */
[----:B------:R2:W-:Y:S01]  /*1420*/  STL [R1+0x54], R25 ;  /* 0x0000541901007387 */ /* 0x0005e20000100800 */
[----:B------:R-:W-:Y:S01]  /*1430*/  UISETP.NE.U32.AND UP0, UPT, UR4, URZ, UPT ;  /* 0x0000003f0400728c */ /* 0x000fe2000bf05070 */
[----:B-1----:R-:W-:-:S02]  /*1440*/  LOP3.LUT R2, R26, 0xff000000, RZ, 0xc0, !PT ;  /* 0xff0000001a027812 */ /* 0x002fc400078ec0ff */
        /* <DEDUP_REMOVED lines=12> */
[----:B--2---:R-:W-:Y:S07]  /*1510*/  @P1 BRA `(.L_x_13965) ;  /* 0x0000000000241947 */ /* 0x004fee0003800000 */
        /* <DEDUP_REMOVED lines=9> */
.L_x_13965:
[----:B------:R-:W-:Y:S02]  /*15b0*/  IMAD.U32 R2, RZ, RZ, UR5 ;  /* 0x00000005ff027e24 */ /* 0x000fe4000f8e00ff */
[----:B------:R-:W-:Y:S01]  /*15c0*/  IMAD.U32 R29, RZ, RZ, UR4 ;  /* 0x00000004ff1d7e24 */ /* 0x000fe2000f8e00ff */
[----:B------:R-:W-:Y:S06]  /*15d0*/  @!P2 BRA `(.L_x_13966) ;  /* 0x000000000010a947 */ /* 0x000fec0003800000 */
[----:B------:R-:W-:-:S04]  /*15e0*/  IADD3 R4, P0, R36, UR8, RZ ;  /* 0x0000000824047c10 */ /* 0x000fc8000ff1e0ff */
[----:B------:R-:W-:-:S05]  /*15f0*/  IADD3.X R5, R35, UR9, RZ, P0, !PT ;  /* 0x0000000923057c10 */ /* 0x000fca00087fe4ff */
[----:B------:R0:W5:Y:S01]  /*1600*/  LDG.E R29, desc[UR40][R4.64] ;  /* 0x00000028041d7981 */ /* 0x000162000c1e1900 */
[----:B------:R-:W-:Y:S05]  /*1610*/  BRA `(.L_x_13967) ;  /* 0x0000000000107947 */ /* 0x000fea0003800000 */
.L_x_13966:
[----:B------:R-:W-:Y:S05]  /*1620*/  @!P0 BRA `(.L_x_13967) ;  /* 0x00000000000c8947 */ /* 0x000fea0003800000 */
[----:B------:R-:W2:Y:S04]  /*1630*/  LDG.E R0, desc[UR40][R6.64] ;  /* 0x0000002806007981 */ /* 0x000ea8000c1e1900 */
[----:B------:R-:W2:Y:S02]  /*1640*/  LDG.E R29, desc[UR40][R6.64+0x4] ;  /* 0x00000428061d7981 */ /* 0x000ea4000c1e1900 */
[----:B--2---:R-:W-:-:S07]  /*1650*/  IMAD.IADD R29, R29, 0x1, -R0 ;  /* 0x000000011d1d7824 */ /* 0x004fce00078e0a00 */
.L_x_13967:
        /* <DEDUP_REMOVED lines=20> */
[----:B--2---:R-:W-:Y:S02]  /*17a0*/  LOP3.LUT R30, R30, 0xfffffffb, RZ, 0xc0, !PT ;  /* 0xfffffffb1e1e7812 */ /* 0x004fe400078ec0ff */
[----:B---3--:R-:W-:-:S05]  /*17b0*/  @P0 IADD3 R2, -R0, R3, RZ ;  /* 0x0000000300020210 */ /* 0x008fca0007ffe1ff */
[----:B------:R-:W-:-:S04]  /*17c0*/  IMAD.IADD R26, R11, 0x1, R2 ;  /* 0x000000010b1a7824 */ /* 0x000fc800078e0202 */
[C---:B------:R-:W-:Y:S01]  /*17d0*/  VIADD R0, R26.reuse, 0x9f ;  /* 0x0000009f1a007836 */ /* 0x040fe20000000000 */
[----:B------:R-:W-:-:S03]  /*17e0*/  ISETP.GE.AND P3, PT, R26, 0x1, PT ;  /* 0x000000011a00780c */ /* 0x000fc60003f66270 */
[----:B------:R-:W-:-:S05]  /*17f0*/  IMAD.HI R0, R0, 0x66666667, RZ ;  /* 0x6666666700007827 */ /* 0x000fca00078e02ff */
[----:B------:R-:W-:-:S04]  /*1800*/  SHF.R.U32.HI R3, RZ, 0x1f, R0 ;  /* 0x0000001fff037819 */ /* 0x000fc80000011600 */
[----:B------:R-:W-:Y:S01]  /*1810*/  LEA.HI.SX32 R24, R0, R3, 0x1a ;  /* 0x0000000300187211 */ /* 0x000fe200078fd2ff */
[----:B------:R-:W-:Y:S01]  /*1820*/  IMAD.MOV.U32 R3, RZ, RZ, RZ ;  /* 0x000000ffff037224 */ /* 0x000fe200078e00ff */
[----:B------:R-:W-:-:S05]  /*1830*/  @P3 LOP3.LUT R30, R30, 0x4, RZ, 0xfc, !PT ;  /* 0x000000041e1e3812 */ /* 0x000fca00078efcff */
        /* <DEDUP_REMOVED lines=32> */
.L_x_13969:
[----:B------:R-:W-:Y:S05]  /*1a40*/  BSYNC B0 ;  /* 0x0000000000007941 */ /* 0x000fea0003800000 */
.L_x_13968:
[----:B------:R-:W-:Y:S01]  /*1a50*/  IMAD R0, R12, R3, RZ ;  /* 0x000000030c007224 */ /* 0x000fe200078e02ff */
[----:B------:R-:W-:-:S04]  /*1a60*/  PLOP3.LUT P3, PT, PT, PT, PT, 0x80, 0x0 ;  /* 0x000000000000781c */ /* 0x000fc80003f6f070 */
        /* <DEDUP_REMOVED lines=12> */
[----:B------:R-:W-:-:S04]  /*1b30*/  @P0 LEA.HI.SX32 R34, R0, R3, 0x1a ;  /* 0x0000000300220211 */ /* 0x000fc800078fd2ff */
        /* <DEDUP_REMOVED lines=10> */
[----:B------:R1:W2:Y:S01]  /*1be0*/  LDC.64 R14, c[0x4][R0] ;  /* 0x01000000000e7b82 */ /* 0x0002a20000000a00 */
[----:B------:R-:W-:Y:S01]  /*1bf0*/  IMAD.U32 R5, RZ, RZ, UR5 ;  /* 0x00000005ff057e24 */ /* 0x000fe2000f8e00ff */
[----:B------:R-:W-:Y:S01]  /*1c00*/  ULDC.64 UR4, c[0x4][0x1b8] ;  /* 0x01006e0000047ab9 */ /* 0x000fe20000000a00 */
[----:B0-----:R-:W-:Y:S01]  /*1c10*/  IMAD.U32 R10, RZ, RZ, UR6 ;  /* 0x00000006ff0a7e24 */ /* 0x001fe2000f8e00ff */
[----:B------:R-:W-:Y:S01]  /*1c20*/  MOV R6, UR4 ;  /* 0x0000000400067c02 */ /* 0x000fe20008000f00 */
[----:B------:R-:W-:Y:S01]  /*1c30*/  IMAD.U32 R7, RZ, RZ, UR5 ;  /* 0x00000005ff077e24 */ /* 0x000fe2000f8e00ff */
[----:B------:R-:W-:Y:S01]  /*1c40*/  MOV R13, RZ ;  /* 0x000000ff000d7202 */ /* 0x000fe20000000f00 */
[----:B------:R-:W-:-:S02]  /*1c50*/  IMAD.U32 R11, RZ, RZ, UR7 ;  /* 0x00000007ff0b7e24 */ /* 0x000fc4000f8e00ff */
[----:B------:R-:W-:Y:S02]  /*1c60*/  IMAD.MOV.U32 R8, RZ, RZ, 0x70 ;  /* 0x00000070ff087424 */ /* 0x000fe400078e00ff */
[----:B-1----:R-:W-:-:S07]  /*1c70*/  IMAD.MOV.U32 R12, RZ, RZ, 0x1 ;  /* 0x00000001ff0c7424 */ /* 0x002fce00078e00ff */
[----:B------:R-:W-:-:S07]  /*1c80*/  LEPC R20, `(.L_x_13972) ;  /* 0x000000001014794e */ /* 0x000fce0000000000 */
[----:B--2--5:R-:W-:Y:S05]  /*1c90*/  CALL.ABS.NOINC R14 ;  /* 0x000000000e007343 */ /* 0x024fea0003c00000 */
.L_x_13972:
[----:B------:R-:W-:Y:S05]  /*1ca0*/  BSYNC B6 ;  /* 0x0000000000067941 */ /* 0x000fea0003800000 */
.L_x_13971:
        /* <DEDUP_REMOVED lines=11> */
[----:B0-----:R-:W-:Y:S01]  /*1d60*/  MOV R10, UR6 ;  /* 0x00000006000a7c02 */ /* 0x001fe20008000f00 */
[----:B------:R-:W-:Y:S02]  /*1d70*/  IMAD.U32 R6, RZ, RZ, UR4 ;  /* 0x00000004ff067e24 */ /* 0x000fe4000f8e00ff */
[----:B------:R-:W-:-:S02]  /*1d80*/  IMAD.U32 R7, RZ, RZ, UR5 ;  /* 0x00000005ff077e24 */ /* 0x000fc4000f8e00ff */
[----:B------:R-:W-:Y:S02]  /*1d90*/  IMAD.U32 R11, RZ, RZ, UR7 ;  /* 0x00000007ff0b7e24 */ /* 0x000fe4000f8e00ff */
[----:B------:R-:W-:Y:S02]  /*1da0*/  IMAD.MOV.U32 R8, RZ, RZ, 0x70 ;  /* 0x00000070ff087424 */ /* 0x000fe400078e00ff */
[----:B------:R-:W-:Y:S02]  /*1db0*/  IMAD.MOV.U32 R12, RZ, RZ, 0x1 ;  /* 0x00000001ff0c7424 */ /* 0x000fe400078e00ff */
[----:B-1----:R-:W-:-:S07]  /*1dc0*/  IMAD.MOV.U32 R13, RZ, RZ, RZ ;  /* 0x000000ffff0d7224 */ /* 0x002fce00078e00ff */
[----:B------:R-:W-:-:S07]  /*1dd0*/  LEPC R20, `(.L_x_13974) ;  /* 0x000000001014794e */ /* 0x000fce0000000000 */
[----:B--2--5:R-:W-:Y:S05]  /*1de0*/  CALL.ABS.NOINC R14 ;  /* 0x000000000e007343 */ /* 0x024fea0003c00000 */
.L_x_13974:
[----:B------:R-:W-:Y:S05]  /*1df0*/  BSYNC B6 ;  /* 0x0000000000067941 */ /* 0x000fea0003800000 */
.L_x_13973:
[----:B------:R-:W-:Y:S01]  /*1e00*/  ULDC.64 UR4, c[0x0][0x9f8] ;  /* 0x00027e0000047ab9 */ /* 0x000fe20000000a00 */
[----:B0-----:R-:W2:Y:S01]  /*1e10*/  LDL R12, [R1+0x2c] ;  /* 0x00002c00010c7983 */ /* 0x001ea20000100800 */
[----:B------:R-:W-:Y:S01]  /*1e20*/  ISETP.NE.U32.AND P0, PT, RZ, UR4, PT ;  /* 0x00000004ff007c0c */ /* 0x000fe2000bf05070 */
[----:B------:R-:W-:Y:S01]  /*1e30*/  IMAD.MOV.U32 R0, RZ, RZ, R31 ;  /* 0x000000ffff007224 */ /* 0x000fe200078e001f */
[----:B------:R-:W0:Y:S01]  /*1e40*/  LDC R13, c[0x0][0x3f4] ;  /* 0x0000fd00ff0d7b82 */ /* 0x000e220000000800 */
[----:B------:R-:W3:Y:S01]  /*1e50*/  LDL R10, [R1+0x30] ;  /* 0x00003000010a7983 */ /* 0x000ee20000100800 */
[----:B------:R-:W-:-:S03]  /*1e60*/  ISETP.NE.AND.EX P0, PT, RZ, UR5, PT, P0 ;  /* 0x00000005ff007c0c */ /* 0x000fc6000bf05300 */
[----:B------:R-:W4:Y:S03]  /*1e70*/  LDL R46, [R1+0x78] ;  /* 0x00007800012e7983 */ /* 0x000f260000100800 */
[----:B------:R-:W1:Y:S01]  /*1e80*/  LDC.64 R44, c[0x0][0x408] ;  /* 0x00010200ff2c7b82 */ /* 0x000e620000000a00 */
[----:B------:R-:W4:Y:S01]  /*1e90*/  LDL R8, [R1+0x34] ;  /* 0x0000340001087983 */ /* 0x000f220000100800 */
[----:B------:R-:W0:Y:S05]  /*1ea0*/  S2R R48, SR_TID.X ;  /* 0x0000000000307919 */ /* 0x000e2a0000002100 */
[----:B------:R-:W-:Y:S01]  /*1eb0*/  @P0 IADD3 R4, P1, R36, UR4, RZ ;  /* 0x0000000424040c10 */ /* 0x000fe2000ff3e0ff */
[----:B------:R-:W-:Y:S01]  /*1ec0*/  ULDC UR4, c[0x0][0x2f4] ;  /* 0x0000bd0000047ab9 */ /* 0x000fe20000000800 */
[----:B------:R-:W1:Y:S02]  /*1ed0*/  LDC.64 R38, c[0x0][0x3f8] ;  /* 0x0000fe00ff267b82 */ /* 0x000e640000000a00 */
[----:B------:R-:W-:-:S05]  /*1ee0*/  @P0 IADD3.X R5, R35, UR5, RZ, P1, !PT ;  /* 0x0000000523050c10 */ /* 0x000fca0008ffe4ff */
[----:B------:R0:W4:Y:S01]  /*1ef0*/  @P0 LDG.E R0, desc[UR40][R4.64] ;  /* 0x0000002804000981 */ /* 0x000122000c1e1900 */
[----:B------:R-:W-:Y:S02]  /*1f00*/  ISETP.GE.AND P3, PT, R16, UR4, PT ;  /* 0x0000000410007c0c */ /* 0x000fe4000bf66270 */
[----:B------:R-:W-:Y:S02]  /*1f10*/  ISETP.GE.AND P2, PT, R23, UR4, PT ;  /* 0x0000000417007c0c */ /* 0x000fe4000bf46270 */
[----:B------:R-:W-:Y:S02]  /*1f20*/  LOP3.LUT R30, R30, 0xfffffffd, RZ, 0xc0, !PT ;  /* 0xfffffffd1e1e7812 */ /* 0x000fe400078ec0ff */
[----:B0-----:R-:W-:-:S07]  /*1f30*/  ISETP.GE.AND P0, PT, R16, R13, PT ;  /* 0x0000000d1000720c */ /* 0x001fce0003f06270 */
[----:B------:R-:W-:Y:S02]  /*1f40*/  @P3 LOP3.LUT R30, R30, 0x2, RZ, 0xfc, !PT ;  /* 0x000000021e1e3812 */ /* 0x000fe400078efcff */
[----:B------:R-:W-:-:S04]  /*1f50*/  IADD3 R47, R48, -0x80, RZ ;  /* 0xffffff80302f7810 */ /* 0x000fc80007ffe0ff */
[----:B------:R-:W-:Y:S02]  /*1f60*/  LEA.HI R31, R47, R47, RZ, 0x1 ;  /* 0x0000002f2f1f7211 */ /* 0x000fe400078f08ff */
[----:B------:R-:W-:Y:S02]  /*1f70*/  LOP3.LUT R30, R30, 0xfffffffe, RZ, 0xc0, !PT ;  /* 0xfffffffe1e1e7812 */ /* 0x000fe400078ec0ff */
[----:B------:R-:W-:Y:S02]  /*1f80*/  SHF.R.S32.HI R31, RZ, 0x1, R31 ;  /* 0x00000001ff1f7819 */ /* 0x000fe4000001141f */
[----:B------:R-:W-:Y:S02]  /*1f90*/  SEL R5, R13, RZ, P0 ;  /* 0x000000ff0d057207 */ /* 0x000fe40000000000 */
[----:B------:R-:W-:Y:S02]  /*1fa0*/  SHF.R.S32.HI R7, RZ, 0x1f, R31 ;  /* 0x0000001fff077819 */ /* 0x000fe4000001141f */
[----:B------:R-:W-:Y:S01]  /*1fb0*/  @P2 LOP3.LUT R30, R30, 0x1, RZ, 0xfc, !PT ;  /* 0x000000011e1e2812 */ /* 0x000fe200078efcff */
[----:B------:R-:W-:-:S02]  /*1fc0*/  IMAD.IADD R5, R16, 0x1, R5 ;  /* 0x0000000110057824 */ /* 0x000fc400078e0205 */
[----:B-1----:R-:W-:Y:S02]  /*1fd0*/  IMAD R4, R7, R44, RZ ;  /* 0x0000002c07047224 */ /* 0x002fe400078e02ff */
[----:B------:R0:W-:Y:S01]  /*1fe0*/  STL [R1+0x24], R30 ;  /* 0x0000241e01007387 */ /* 0x0001e20000100800 */
[----:B------:R-:W-:Y:S01]  /*1ff0*/  SHF.R.S32.HI R157, RZ, 0x1f, R156 ;  /* 0x0000001fff9d7819 */ /* 0x000fe2000001149c */
[----:B------:R-:W-:Y:S01]  /*2000*/  IMAD R11, R31, R45, R4 ;  /* 0x0000002d1f0b7224 */ /* 0x000fe200078e0204 */
[----:B------:R-:W-:Y:S01]  /*2010*/  SHF.R.S32.HI R4, RZ, 0x1f, R5 ;  /* 0x0000001fff047819 */ /* 0x000fe20000011405 */
[----:B------:R-:W-:Y:S01]  /*2020*/  IMAD R6, R7, R38, RZ ;  /* 0x0000002607067224 */ /* 0x000fe200078e02ff */
[----:B-----5:R-:W-:Y:S01]  /*2030*/  SHF.R.S32.HI R7, RZ, 0x1f, R32 ;  /* 0x0000001fff077819 */ /* 0x020fe20000011420 */
[----:B------:R-:W-:Y:S01]  /*2040*/  IMAD.WIDE.U32 R42, R31, R44, R16 ;  /* 0x0000002c1f2a7225 */ /* 0x000fe200078e0010 */
[----:B------:R-:W-:Y:S02]  /*2050*/  LEA.HI R35, R4, R5, RZ, 0x4 ;  /* 0x0000000504237211 */ /* 0x000fe400078f20ff */
[----:B------:R-:W-:Y:S01]  /*2060*/  LEA.HI R14, R47, R47, RZ, 0x1 ;  /* 0x0000002f2f0e7211 */ /* 0x000fe200078f08ff */
[----:B------:R-:W-:-:S02]  /*2070*/  IMAD R9, R31, R39, R6 ;  /* 0x000000271f097224 */ /* 0x000fc400078e0206 */
[----:B------:R-:W-:Y:S01]  /*2080*/  IMAD.WIDE.U32 R20, R31, R38, R156 ;  /* 0x000000261f147225 */ /* 0x000fe200078e009c */
[----:B------:R-:W-:-:S03]  /*2090*/  IADD3 R43, R11, R43, RZ ;  /* 0x0000002b0b2b7210 */ /* 0x000fc60007ffe0ff */
[----:B------:R-:W-:-:S04]  /*20a0*/  IMAD.WIDE.U32 R36, R31, R38, R16 ;  /* 0x000000261f247225 */ /* 0x000fc800078e0010 */
[----:B------:R-:W-:Y:S01]  /*20b0*/  IMAD.WIDE.U32 R40, R31, R44, R156 ;  /* 0x0000002c1f287225 */ /* 0x000fe200078e009c */
[----:B------:R-:W-:-:S03]  /*20c0*/  LOP3.LUT R14, R14, 0xfffffffe, RZ, 0xc0, !PT ;  /* 0xfffffffe0e0e7812 */ /* 0x000fc600078ec0ff */
[----:B------:R-:W-:Y:S02]  /*20d0*/  IMAD R6, R7, R38, RZ ;  /* 0x0000002607067224 */ /* 0x000fe400078e02ff */
[----:B------:R-:W-:Y:S02]  /*20e0*/  IMAD.IADD R21, R21, 0x1, R9 ;  /* 0x0000000115157824 */ /* 0x000fe400078e0209 */
[----:B------:R-:W-:Y:S02]  /*20f0*/  IMAD.IADD R37, R9, 0x1, R37 ;  /* 0x0000000109257824 */ /* 0x000fe400078e0225 */
[----:B------:R-:W-:Y:S02]  /*2100*/  IMAD.IADD R41, R41, 0x1, R11 ;  /* 0x0000000129297824 */ /* 0x000fe400078e020b */
[----:B------:R-:W-:Y:S01]  /*2110*/  IMAD R7, R7, R44, RZ ;  /* 0x0000002c07077224 */ /* 0x000fe200078e02ff */
[----:B------:R-:W-:Y:S01]  /*2120*/  SHF.R.U32.HI R15, RZ, 0x7, R48 ;  /* 0x00000007ff0f7819 */ /* 0x000fe20000011630 */
[----:B------:R-:W-:-:S02]  /*2130*/  IMAD R9, R32, R39, R6 ;  /* 0x0000002720097224 */ /* 0x000fc400078e0206 */
[----:B------:R-:W-:Y:S02]  /*2140*/  IMAD R49, R39, 0xa0, RZ ;  /* 0x000000a027317824 */ /* 0x000fe400078e02ff */
[----:B------:R-:W-:-:S04]  /*2150*/  IMAD.WIDE.U32 R20, R32, R38, R20 ;  /* 0x0000002620147225 */ /* 0x000fc800078e0014 */
[----:B------:R-:W-:-:S04]  /*2160*/  IMAD.WIDE.U32 R36, R32, R38, R36 ;  /* 0x0000002620247225 */ /* 0x000fc800078e0024 */
[C---:B------:R-:W-:Y:S02]  /*2170*/  IMAD R7, R32.reuse, R45, R7 ;  /* 0x0000002d20077224 */ /* 0x040fe400078e0207 */
[----:B------:R-:W-:Y:S02]  /*2180*/  IMAD R5, R45, 0xa0, RZ ;  /* 0x000000a02d057824 */ /* 0x000fe400078e02ff */
[----:B------:R-:W-:-:S04]  /*2190*/  IMAD.WIDE.U32 R40, R32, R44, R40 ;  /* 0x0000002c20287225 */ /* 0x000fc800078e0028 */
[----:B------:R-:W-:-:S04]  /*21a0*/  IMAD.WIDE.U32 R42, R32, R44, R42 ;  /* 0x0000002c202a7225 */ /* 0x000fc800078e002a */
[----:B------:R-:W-:-:S04]  /*21b0*/  IMAD.WIDE.U32 R38, R38, 0xa0, RZ ;  /* 0x000000a026267825 */ /* 0x000fc800078e00ff */
[----:B------:R-:W-:-:S04]  /*21c0*/  IMAD.WIDE.U32 R44, R44, 0xa0, RZ ;  /* 0x000000a02c2c7825 */ /* 0x000fc800078e00ff */
[----:B------:R-:W-:Y:S01]  /*21d0*/  IMAD.IADD R14, R47, 0x1, -R14 ;  /* 0x000000012f0e7824 */ /* 0x000fe200078e0a0e */
[----:B------:R-:W-:Y:S01]  /*21e0*/  IADD3 R51, R21, R9, RZ ;  /* 0x0000000915337210 */ /* 0x000fe20007ffe0ff */
[----:B------:R-:W-:Y:S01]  /*21f0*/  IMAD.IADD R3, R28, 0x1, R29 ;  /* 0x000000011c037824 */ /* 0x000fe200078e021d */
[----:B------:R-:W-:Y:S01]  /*2200*/  LOP3.LUT R55, R35, 0xfffffff0, RZ, 0xc0, !PT ;  /* 0xfffffff023377812 */ /* 0x000fe200078ec0ff */
[----:B------:R-:W-:Y:S02]  /*2210*/  IMAD R47, R14, 0xc0, R31 ;  /* 0x000000c00e2f7824 */ /* 0x000fe400078e021f */
[----:B------:R-:W-:Y:S02]  /*2220*/  IMAD.SHL.U32 R48, R13, 0x2, RZ ;  /* 0x000000020d307824 */ /* 0x000fe400078e00ff */
[----:B------:R-:W-:Y:S02]  /*2230*/  IMAD.IADD R49, R39, 0x1, R49 ;  /* 0x0000000127317824 */ /* 0x000fe400078e0231 */
[----:B------:R-:W-:-:S02]  /*2240*/  IMAD.IADD R50, R45, 0x1, R5 ;  /* 0x000000012d327824 */ /* 0x000fc400078e0205 */
[----:B------:R-:W-:Y:S02]  /*2250*/  IMAD.IADD R52, R9, 0x1, R37 ;  /* 0x0000000109347824 */ /* 0x000fe400078e0225 */
[----:B------:R-:W-:Y:S02]  /*2260*/  IMAD.IADD R53, R41, 0x1, R7 ;  /* 0x0000000129357824 */ /* 0x000fe400078e0207 */
[----:B------:R-:W-:Y:S01]  /*2270*/  IMAD.IADD R54, R7, 0x1, R43 ;  /* 0x0000000107367824 */ /* 0x000fe200078e022b */
[----:B--2---:R-:W-:-:S04]  /*2280*/  LOP3.LUT R4, R12, 0x30, R35, 0xf8, !PT ;  /* 0x000000300c047812 */ /* 0x004fc800078ef823 */
[----:B---3--:R-:W-:Y:S02]  /*2290*/  LOP3.LUT R4, R4, R10, RZ, 0x3c, !PT ;  /* 0x0000000a04047212 */ /* 0x008fe400078e3cff */
[----:B----4-:R-:W-:Y:S01]  /*22a0*/  LOP3.LUT P1, RZ, R46, 0x2, RZ, 0xc0, !PT ;  /* 0x000000022eff7812 */ /* 0x010fe2000782c0ff */
[----:B------:R-:W-:Y:S02]  /*22b0*/  VIADD R46, R15, 0x8 ;  /* 0x000000080f2e7836 */ /* 0x000fe40000000000 */
[----:B------:R-:W-:Y:S01]  /*22c0*/  IMAD.IADD R57, R8, 0x1, R4 ;  /* 0x0000000108397824 */ /* 0x000fe200078e0204 */
[----:B0-----:R-:W-:-:S09]  /*22d0*/  SHF.R.S32.HI R56, RZ, 0x1f, R0 ;  /* 0x0000001fff387819 */ /* 0x001fd20000011400 */
.L_x_14007:
[----:B------:R-:W2:Y:S01]  /*22e0*/  LDL R13, [R1+0x1c] ;  /* 0x00001c00010d7983 */ /* 0x000ea20000100800 */
[----:B------:R-:W0:Y:S01]  /*22f0*/  LDC R62, c[0x0][0x430] ;  /* 0x00010c00ff3e7b82 */ /* 0x000e220000000800 */
[----:B------:R-:W-:Y:S02]  /*2300*/  VIADD R34, R34, 0xffffffff ;  /* 0xffffffff22227836 */ /* 0x000fe40000000000 */
[----:B------:R-:W-:Y:S02]  /*2310*/  IMAD.MOV.U32 R61, RZ, RZ, RZ ;  /* 0x000000ffff3d7224 */ /* 0x000fe400078e00ff */
[----:B------:R-:W-:-:S03]  /*2320*/  IMAD R4, R34, 0xa0, R47 ;  /* 0x000000a022047824 */ /* 0x000fc600078e022f */
[----:B-1----:R-:W1:Y:S02]  /*2330*/  LDC R69, c[0x0][0x3f4] ;  /* 0x0000fd00ff457b82 */ /* 0x002e640000000800 */
[----:B------:R-:W-:Y:S02]  /*2340*/  ISETP.GE.AND P2, PT, R4, R2, PT ;  /* 0x000000020400720c */ /* 0x000fe40003f46270 */
[----:B------:R-:W-:Y:S02]  /*2350*/  IADD3 R12, R3, R4, RZ ;  /* 0x00000004030c7210 */ /* 0x000fe40007ffe0ff */
[----:B------:R-:W-:-:S03]  /*2360*/  ISETP.GT.OR P2, PT, R47, 0x9f, P2 ;  /* 0x0000009f2f00780c */ /* 0x000fc60001744670 */
[----:B------:R-:W-:Y:S01]  /*2370*/  IMAD.MOV.U32 R8, RZ, RZ, R12 ;  /* 0x000000ffff087224 */ /* 0x000fe200078e000c */
[----:B0-----:R-:W-:-:S09]  /*2380*/  ISETP.NE.AND P3, PT, R62, 0x1, PT ;  /* 0x000000013e00780c */ /* 0x001fd20003f65270 */
        /* <DEDUP_REMOVED lines=21> */
[C---:B------:R-:W-:Y:S01]  /*24e0*/  VIADD R7, R63.reuse, 0x20 ;  /* 0x000000203f077836 */ /* 0x040fe20000000000 */
[----:B------:R-:W-:Y:S01]  /*24f0*/  @P1 IADD3 R7, R63, -0x20, RZ ;  /* 0xffffffe03f071810 */ /* 0x000fe20007ffe0ff */
[----:B------:R-:W-:-:S04]  /*2500*/  IMAD.IADD R63, R18, 0x1, R63 ;  /* 0x00000001123f7824 */ /* 0x000fc800078e023f */
[----:B------:R-:W-:Y:S01]  /*2510*/  IMAD.IADD R60, R18, 0x1, R7 ;  /* 0x00000001123c7824 */ /* 0x000fe200078e0207 */
[----:B0-----:R-:W-:Y:S06]  /*2520*/  @!P3 BRA `(.L_x_13976) ;  /* 0x0000002400a4b947 */ /* 0x001fec0003800000 */
[----:B------:R-:W-:Y:S01]  /*2530*/  SHF.R.S32.HI R64, RZ, 0x1f, R62 ;  /* 0x0000001fff407819 */ /* 0x000fe2000001143e */
[----:B------:R-:W-:Y:S01]  /*2540*/  ULDC.64 UR4, c[0x0][0x300] ;  /* 0x0000c00000047ab9 */ /* 0x000fe20000000a00 */
[----:B-----5:R-:W-:Y:S01]  /*2550*/  SHF.R.S32.HI R65, RZ, 0x1f, R61 ;  /* 0x0000001fff417819 */ /* 0x020fe2000001143d */
[----:B------:R-:W-:Y:S01]  /*2560*/  IMAD.WIDE.U32 R4, R62, UR4, RZ ;  /* 0x000000043e047c25 */ /* 0x000fe2000f8e00ff */
[----:B------:R-:W-:Y:S01]  /*2570*/  ULDC.64 UR6, c[0x0][0x2e8] ;  /* 0x0000ba0000067ab9 */ /* 0x000fe20000000a00 */
[----:B------:R-:W-:Y:S02]  /*2580*/  SHF.R.S32.HI R15, RZ, 0x1f, R34 ;  /* 0x0000001fff0f7819 */ /* 0x000fe40000011422 */
[----:B------:R-:W-:-:S04]  /*2590*/  IMAD R7, R64, UR4, RZ ;  /* 0x0000000440077c24 */ /* 0x000fc8000f8e02ff */
        /* <DEDUP_REMOVED lines=13> */
[----:B------:R-:W-:-:S03]  /*2670*/  IMAD.WIDE.U32 R4, R38, R34, RZ ;  /* 0x0000002226047225 */ /* 0x000fc600078e00ff */
[----:B------:R-:W-:Y:S01]  /*2680*/  IADD3.X R13, R13, UR7, RZ, P3, !PT ;  /* 0x000000070d0d7c10 */ /* 0x000fe20009ffe4ff */
[----:B------:R-:W-:Y:S01]  /*2690*/  IMAD R7, R15, R38, R7 ;  /* 0x000000260f077224 */ /* 0x000fe200078e0207 */
[----:B------:R-:W-:-:S03]  /*26a0*/  ISETP.NE.AND P3, PT, RZ, UR4, PT ;  /* 0x00000004ff007c0c */ /* 0x000fc6000bf65270 */
[----:B------:R-:W-:-:S10]  /*26b0*/  IMAD.IADD R6, R5, 0x1, R7 ;  /* 0x0000000105067824 */ /* 0x000fd400078e0207 */
[----:B------:R-:W-:Y:S05]  /*26c0*/  @!P3 BRA `(.L_x_13977) ;  /* 0x0000001000b0b947 */ /* 0x000fea0003800000 */
[----:B------:R-:W0:Y:S01]  /*26d0*/  S2R R10, SR_TID.X ;  /* 0x00000000000a7919 */ /* 0x000e220000002100 */
[----:B------:R-:W-:Y:S01]  /*26e0*/  IMAD R66, R34, -0xa0, R2 ;  /* 0xffffff6022427824 */ /* 0x000fe200078e0202 */
[----:B------:R-:W-:Y:S01]  /*26f0*/  BSSY B1, `(.L_x_13978) ;  /* 0x000001f000017945 */ /* 0x000fe20003800000 */
[----:B------:R-:W-:Y:S02]  /*2700*/  CS2R R8, SRZ ;  /* 0x0000000000087805 */ /* 0x000fe4000001ff00 */
[----:B------:R-:W-:Y:S02]  /*2710*/  CS2R R30, SRZ ;  /* 0x00000000001e7805 */ /* 0x000fe4000001ff00 */
[----:B------:R-:W-:Y:S02]  /*2720*/  CS2R R28, SRZ ;  /* 0x00000000001c7805 */ /* 0x000fe4000001ff00 */
[----:B------:R-:W-:Y:S02]  /*2730*/  VIMNMX R66, R66, 0xa0, PT ;  /* 0x000000a042427848 */ /* 0x000fe40003fe0100 */
[----:B------:R-:W-:-:S02]  /*2740*/  CS2R R58, SRZ ;  /* 0x00000000003a7805 */ /* 0x000fc4000001ff00 */
[----:B0-----:R-:W-:-:S04]  /*2750*/  IADD3 R14, R10, -0x80, RZ ;  /* 0xffffff800a0e7810 */ /* 0x001fc80007ffe0ff */
[----:B------:R-:W-:-:S04]  /*2760*/  LEA.HI R10, R14, R14, RZ, 0x1 ;  /* 0x0000000e0e0a7211 */ /* 0x000fc800078f08ff */
[----:B------:R-:W-:-:S04]  /*2770*/  SHF.R.S32.HI R10, RZ, 0x1, R10 ;  /* 0x00000001ff0a7819 */ /* 0x000fc8000001140a */
[----:B------:R-:W-:-:S13]  /*2780*/  ISETP.GE.AND P3, PT, R10, R66, PT ;  /* 0x000000420a00720c */ /* 0x000fda0003f66270 */
[----:B------:R-:W-:Y:S05]  /*2790*/  @P3 BRA `(.L_x_13979) ;  /* 0x0000000000503947 */ /* 0x000fea0003800000 */
[----:B------:R-:W2:Y:S01]  /*27a0*/  LDL R10, [R1+0x18] ;  /* 0x00001800010a7983 */ /* 0x000ea20000100800 */
[----:B------:R-:W-:Y:S01]  /*27b0*/  ULDC.64 UR4, c[0x0][0x3e8] ;  /* 0x0000fa0000047ab9 */ /* 0x000fe20000000a00 */
[----:B------:R-:W-:Y:S01]  /*27c0*/  IMAD.MOV.U32 R7, RZ, RZ, R53 ;  /* 0x000000ffff077224 */ /* 0x000fe200078e0035 */
[----:B------:R-:W-:Y:S01]  /*27d0*/  IADD3 R4, P4, P5, R20, UR4, R4 ;  /* 0x0000000414047c10 */ /* 0x000fe2000fd9e004 */
[----:B------:R-:W-:-:S03]  /*27e0*/  IMAD R9, R50, R34, RZ ;  /* 0x0000002232097224 */ /* 0x000fc600078e02ff */
[----:B------:R-:W-:Y:S01]  /*27f0*/  IADD3.X R5, R51, UR5, R6, P4, P5 ;  /* 0x0000000533057c10 */ /* 0x000fe2000a7ea406 */
[----:B------:R-:W-:Y:S01]  /*2800*/  IMAD.MOV.U32 R6, RZ, RZ, R40 ;  /* 0x000000ffff067224 */ /* 0x000fe200078e0028 */
[----:B------:R-:W-:Y:S01]  /*2810*/  ULDC.64 UR4, c[0x0][0x400] ;  /* 0x0001000000047ab9 */ /* 0x000fe20000000a00 */
[-C--:B------:R-:W-:Y:S02]  /*2820*/  IMAD R9, R15, R44.reuse, R9 ;  /* 0x0000002c0f097224 */ /* 0x080fe400078e0209 */
[----:B------:R-:W-:-:S03]  /*2830*/  IMAD.WIDE.U32 R6, R34, R44, R6 ;  /* 0x0000002c22067225 */ /* 0x000fc600078e0006 */
[----:B------:R-:W-:-:S04]  /*2840*/  IADD3 R6, P4, R6, UR4, RZ ;  /* 0x0000000406067c10 */ /* 0x000fc8000ff9e0ff */
[----:B------:R-:W-:Y:S02]  /*2850*/  IADD3.X R7, R7, UR5, R9, P4, !PT ;  /* 0x0000000507077c10 */ /* 0x000fe4000a7fe409 */
[----:B------:R-:W-:Y:S02]  /*2860*/  ISETP.GE.AND P4, PT, R156, R69, PT ;  /* 0x000000459c00720c */ /* 0x000fe40003f86270 */
[----:B------:R-:W-:Y:S02]  /*2870*/  CS2R R8, SRZ ;  /* 0x0000000000087805 */ /* 0x000fe4000001ff00 */
[----:B------:R-:W-:-:S09]  /*2880*/  CS2R R28, SRZ ;  /* 0x00000000001c7805 */ /* 0x000fd2000001ff00 */
[----:B------:R0:W5:Y:S04]  /*2890*/  @!P4 LDG.E.64 R30, desc[UR40][R4.64] ;  /* 0x00000028041ec981 */ /* 0x000168000c1e1b00 */
[----:B------:R0:W5:Y:S01]  /*28a0*/  @!P4 LDG.E.64 R58, desc[UR40][R6.64] ;  /* 0x00000028063ac981 */ /* 0x000162000c1e1b00 */
[----:B--2---:R-:W-:-:S13]  /*28b0*/  ISETP.GE.AND P4, PT, R10, R69, PT ;  /* 0x000000450a00720c */ /* 0x004fda0003f86270 */
[----:B------:R0:W5:Y:S04]  /*28c0*/  @!P4 LDG.E.64 R8, desc[UR40][R4.64+0x10] ;  /* 0x000010280408c981 */ /* 0x000168000c1e1b00 */
[----:B------:R0:W5:Y:S02]  /*28d0*/  @!P4 LDG.E.64 R28, desc[UR40][R6.64+0x10] ;  /* 0x00001028061cc981 */ /* 0x000164000c1e1b00 */
.L_x_13979:
[----:B------:R-:W-:Y:S05]  /*28e0*/  BSYNC B1 ;  /* 0x0000000000017941 */ /* 0x000fea0003800000 */
.L_x_13978:
[----:B0-----:R-:W2:Y:S01]  /*28f0*/  LDL R4, [R1+0xc] ;  /* 0x00000c0001047983 */ /* 0x001ea20000100800 */
[----:B-----5:R-:W-:Y:S01]  /*2900*/  IMAD.MOV.U32 R70, RZ, RZ, R8 ;  /* 0x000000ffff467224 */ /* 0x020fe200078e0008 */
[----:B------:R-:W-:Y:S01]  /*2910*/  MOV R75, R58 ;  /* 0x0000003a004b7202 */ /* 0x000fe20000000f00 */
[----:B------:R-:W-:Y:S02]  /*2920*/  IMAD.MOV.U32 R74, RZ, RZ, R30 ;  /* 0x000000ffff4a7224 */ /* 0x000fe400078e001e */
[----:B------:R-:W-:Y:S01]  /*2930*/  IMAD.MOV.U32 R73, RZ, RZ, R28 ;  /* 0x000000ffff497224 */ /* 0x000fe200078e001c */
[----:B--2---:R-:W-:-:S13]  /*2940*/  ISETP.NE.AND P4, PT, R4, 0x3, PT ;  /* 0x000000030400780c */ /* 0x004fda0003f85270 */
[----:B------:R-:W-:Y:S05]  /*2950*/  @!P4 BRA `(.L_x_13980) ;  /* 0x000000000004c947 */ /* 0x000fea0003800000 */
[----:B------:R-:W-:Y:S01]  /*2960*/  BPT.TRAP 0x1 ;  /* 0x000000040000795c */ /* 0x000fe20000300000 */
.L_x_13980:
[----:B------:R-:W2:Y:S01]  /*2970*/  LDL R4, [R1] ;  /* 0x0000000001047983 */ /* 0x000ea20000100800 */
[----:B------:R-:W-:Y:S01]  /*2980*/  IMAD R67, R19, 0x8, R18 ;  /* 0x0000000813437824 */ /* 0x000fe200078e0212 */
[----:B------:R-:W-:Y:S01]  /*2990*/  BSSY B1, `(.L_x_13981) ;  /* 0x0000004000017945 */ /* 0x000fe20003800000 */
[----:B--2---:R-:W-:-:S04]  /*29a0*/  SHF.L.U32 R68, R4, 0x1f, RZ ;  /* 0x0000001f04447819 */ /* 0x004fc800000006ff */
[----:B------:R-:W0:Y:S02]  /*29b0*/  SYNCS.PHASECHK.TRANS64.TRYWAIT P5, [R67+URZ+0x13290], R68 ;  /* 0x01329044430075a7 */ /* 0x000e2400080a017f */
[----:B0-----:R-:W-:Y:S05]  /*29c0*/  @!P5 BRA `(.L_x_13982) ;  /* 0x00000170000cd947 */ /* 0x001fea0003800000 */
.L_x_14208:
[----:B------:R-:W-:Y:S05]  /*29d0*/  BSYNC B1 ;  /* 0x0000000000017941 */ /* 0x000fea0003800000 */
.L_x_13981:
[----:B------:R-:W-:-:S03]  /*29e0*/  UMOV UR4, 0xffffffff ;  /* 0xffffffff00047882 */ /* 0x000fc60000000000 */
[----:B------:R-:W-:Y:S05]  /*29f0*/  BRA.DIV UR4, `(.L_x_13983) ;  /* 0x0000017204147947 */ /* 0x000fea000b800000 */
[----:B------:R1:W2:Y:S04]  /*2a00*/  SHFL.IDX PT, R71, R13, RZ, 0x1e1f ;  /* 0x001e1fff0d477589 */ /* 0x0002a800000e0000 */
[----:B------:R1:W3:Y:S02]  /*2a10*/  SHFL.IDX PT, R14, R72, RZ, 0x1e1f ;  /* 0x001e1fff480e7589 */ /* 0x0002e400000e0000 */
.L_x_14212:
[----:B------:R-:W-:Y:S05]  /*2a20*/  @P3 BRA `(.L_x_13984) ;  /* 0x0000002400383947 */ /* 0x000fea0003800000 */
[----:B------:R-:W4:Y:S01]  /*2a30*/  LDL R84, [R1+0x24] ;  /* 0x0000240001547983 */ /* 0x000f220000100800 */
[----:B------:R-:W-:Y:S01]  /*2a40*/  BSSY B1, `(.L_x_13985) ;  /* 0x0000077000017945 */ /* 0x000fe20003800000 */
[----:B----4-:R-:W-:-:S13]  /*2a50*/  LOP3.LUT P5, RZ, R84, 0x2, RZ, 0xc0, !PT ;  /* 0x0000000254ff7812 */ /* 0x010fda00078ac0ff */
        /* <DEDUP_REMOVED lines=8> */
[----:B-1----:R-:W-:Y:S02]  /*2ae0*/  SHF.R.U32.HI R72, RZ, 0x8, R31 ;  /* 0x00000008ff487819 */ /* 0x002fe4000001161f */
[----:B------:R-:W-:Y:S02]  /*2af0*/  LOP3.LUT R12, R31, 0xff, RZ, 0xc0, !PT ;  /* 0x000000ff1f0c7812 */ /* 0x000fe400078ec0ff */
[--C-:B------:R-:W-:Y:S02]  /*2b00*/  SHF.R.U32.HI R15, RZ, 0x8, R59.reuse ;  /* 0x00000008ff0f7819 */ /* 0x100fe4000001163b */
[----:B------:R-:W-:Y:S02]  /*2b10*/  LOP3.LUT R13, R59, 0xff, RZ, 0xc0, !PT ;  /* 0x000000ff3b0d7812 */ /* 0x000fe400078ec0ff */
[----:B------:R-:W-:-:S02]  /*2b20*/  SHF.R.U32.HI R30, RZ, 0x18, R59 ;  /* 0x00000018ff1e7819 */ /* 0x000fc4000001163b */
[----:B------:R-:W-:Y:S02]  /*2b30*/  SHF.R.U32.HI R31, RZ, 0x18, R31 ;  /* 0x00000018ff1f7819 */ /* 0x000fe4000001161f */
[----:B------:R-:W-:Y:S02]  /*2b40*/  SHF.R.U32.HI R58, RZ, 0x10, R59 ;  /* 0x00000010ff3a7819 */ /* 0x000fe4000001163b */
[----:B------:R-:W-:Y:S01]  /*2b50*/  PRMT R59, R30, 0x654, R13 ;  /* 0x000006541e3b7816 */ /* 0x000fe2000000000d */
[----:B------:R-:W-:Y:S01]  /*2b60*/  IMAD.SHL.U32 R30, R15, 0x100, RZ ;  /* 0x000001000f1e7824 */ /* 0x000fe200078e00ff */
[----:B------:R-:W-:Y:S01]  /*2b70*/  PRMT R31, R31, 0x654, R12 ;  /* 0x000006541f1f7816 */ /* 0x000fe2000000000c */
[----:B------:R-:W-:Y:S01]  /*2b80*/  IMAD.SHL.U32 R12, R72, 0x100, RZ ;  /* 0x00000100480c7824 */ /* 0x000fe200078e00ff */
[----:B0-----:R-:W-:Y:S01]  /*2b90*/  MOV R15, R4 ;  /* 0x00000004000f7202 */ /* 0x001fe20000000f00 */
        /* <DEDUP_REMOVED lines=43> */
[----:B------:R-:W-:Y:S01]  /*2e50*/  F2FP.F16.E4M3.UNPACK_B R75, R5 ;  /* 0x00000005ff4b723e */ /* 0x000fe200020006ff */
        /* <DEDUP_REMOVED lines=19> */
[--C-:B------:R-:W-:Y:S02]  /*2f90*/  HADD2.F32 R80, -RZ, R78.reuse.H1_H1 ;  /* 0x3000004eff507230 */ /* 0x100fe40000004100 */
        /* <DEDUP_REMOVED lines=11> */
[--C-:B------:R-:W-:Y:S02]  /*3050*/  HADD2.F32 R12, -RZ, R7.reuse.H0_H0 ;  /* 0x20000007ff0c7230 */ /* 0x100fe40000004100 */
[--C-:B------:R-:W-:Y:S01]  /*3060*/  HADD2.F32 R5, -RZ, R6.reuse.H0_H0 ;  /* 0x20000006ff057230 */ /* 0x100fe20000004100 */
[----:B------:R-:W-:Y:S01]  /*3070*/  F2FP.SATFINITE.E4M3.F32.PACK_AB_MERGE_C R82, R83, R82, RZ ;  /* 0x000000525352723e */ /* 0x000fe200048070ff */
[----:B------:R-:W-:Y:S02]  /*3080*/  HADD2.F32 R7, -RZ, R7.H1_H1 ;  /* 0x30000007ff077230 */ /* 0x000fe40000004100 */
[----:B------:R-:W-:Y:S01]  /*3090*/  FMUL.FTZ R80, R12, R79 ;  /* 0x0000004f0c507220 */ /* 0x000fe20000410000 */
[----:B------:R-:W-:-:S02]  /*30a0*/  HADD2.F32 R6, -RZ, R6.H1_H1 ;  /* 0x30000006ff067230 */ /* 0x000fc40000004100 */
[-C--:B------:R-:W-:Y:S01]  /*30b0*/  FMUL.FTZ R59, R5, R78.reuse ;  /* 0x0000004e053b7220 */ /* 0x080fe20000410000 */
[----:B------:R-:W-:Y:S02]  /*30c0*/  HADD2.F32 R76, -RZ, R76.H0_H0 ;  /* 0x2000004cff4c7230 */ /* 0x000fe40000004100 */
[----:B------:R-:W-:Y:S01]  /*30d0*/  FMUL.FTZ R77, R7, R79 ;  /* 0x0000004f074d7220 */ /* 0x000fe20000410000 */
[----:B------:R-:W-:Y:S02]  /*30e0*/  HADD2.F32 R75, -RZ, R75.H0_H0 ;  /* 0x2000004bff4b7230 */ /* 0x000fe40000004100 */
[----:B------:R-:W-:Y:S01]  /*30f0*/  FMUL.FTZ R72, R6, R78 ;  /* 0x0000004e06487220 */ /* 0x000fe20000410000 */
[----:B------:R-:W-:Y:S01]  /*3100*/  F2FP.SATFINITE.E4M3.F32.PACK_AB_MERGE_C R74, R81, R74, RZ ;  /* 0x0000004a514a723e */ /* 0x000fe200048070ff */
        /* <DEDUP_REMOVED lines=8> */
.L_x_13988:
[----:B------:R-:W-:Y:S05]  /*3190*/  BSYNC B2 ;  /* 0x0000000000027941 */ /* 0x000fea0003800000 */
.L_x_13987:
[----:B0-----:R4:W-:Y:S02]  /*31a0*/  ST.E.128 desc[UR40][R10.64], R4 ;  /* 0x000000040a007985 */ /* 0x0019e4000c101d28 */
.L_x_13986:
[----:B------:R-:W-:Y:S05]  /*31b0*/  BSYNC B1 ;  /* 0x0000000000017941 */ /* 0x000fea0003800000 */
.L_x_13985:
[----:B------:R-:W-:-:S13]  /*31c0*/  LOP3.LUT P3, RZ, R84, 0x1, RZ, 0xc0, !PT ;  /* 0x0000000154ff7812 */ /* 0x000fda000786c0ff */
[----:B------:R-:W-:Y:S05]  /*31d0*/  @P3 BRA `(.L_x_13984) ;  /* 0x0000001c004c3947 */ /* 0x000fea0003800000 */
[----:B----4-:R-:W2:Y:S04]  /*31e0*/  LDL R4, [R1+0x14] ;  /* 0x0000140001047983 */ /* 0x010ea80000100800 */
[----:B------:R-:W4:Y:S04]  /*31f0*/  LDL R6, [R1+0x1c] ;  /* 0x00001c0001067983 */ /* 0x000f280000100800 */
[----:B------:R-:W5:Y:S01]  /*3200*/  LDL R12, [R1+0x18] ;  /* 0x00001800010c7983 */ /* 0x000f620000100800 */
[----:B---3--:R-:W-:Y:S01]  /*3210*/  IADD3 R10, P3, R23, R14, RZ ;  /* 0x0000000e170a7210 */ /* 0x008fe20007f7e0ff */
[----:B------:R-:W-:Y:S01]  /*3220*/  IMAD.MOV.U32 R5, RZ, RZ, 0x20 ;  /* 0x00000020ff057424 */ /* 0x000fe200078e00ff */
[----:B------:R-:W-:Y:S04]  /*3230*/  BSSY B1, `(.L_x_13989) ;  /* 0x0000073000017945 */ /* 0x000fe80003800000 */
[----:B------:R-:W-:Y:S01]  /*3240*/  SEL R5, R5, 0xffffffe0, !P1 ;  /* 0xffffffe005057807 */ /* 0x000fe20004800000 */
[----:B--2---:R-:W-:-:S02]  /*3250*/  IMAD.X R11, R71, 0x1, R4, P3 ;  /* 0x00000001470b7824 */ /* 0x004fc400018e0604 */
[----:B------:R-:W-:-:S05]  /*3260*/  IMAD R4, R19, 0x2800, RZ ;  /* 0x0000280013047824 */ /* 0x000fca00078e02ff */
[----:B----4-:R-:W-:Y:S02]  /*3270*/  IADD3 R5, R5, R6, R4 ;  /* 0x0000000605057210 */ /* 0x010fe40007ffe004 */
[----:B-----5:R-:W-:-:S03]  /*3280*/  ISETP.GE.AND P3, PT, R12, R69, PT ;  /* 0x000000450c00720c */ /* 0x020fc60003f66270 */
[----:B------:R-:W-:-:S06]  /*3290*/  IMAD.IADD R4, R18, 0x1, R5 ;  /* 0x0000000112047824 */ /* 0x000fcc00078e0205 */
[----:B------:R-:W2:Y:S04]  /*32a0*/  LDS.128 R4, [R4+0xe000] ;  /* 0x00e0000004047984 */ /* 0x000ea80000000c00 */
[----:B------:R-:W-:Y:S05]  /*32b0*/  @P3 BRA `(.L_x_13990) ;  /* 0x0000000400a83947 */ /* 0x000fea0003800000 */
[--C-:B------:R-:W-:Y:S01]  /*32c0*/  SHF.R.U32.HI R31, RZ, 0x18, R9.reuse ;  /* 0x00000018ff1f7819 */ /* 0x100fe20000011609 */
[----:B--2---:R-:W-:Y:S01]  /*32d0*/  IMAD.MOV.U32 R12, RZ, RZ, R4 ;  /* 0x000000ffff0c7224 */ /* 0x004fe200078e0004 */
[----:B------:R-:W-:Y:S02]  /*32e0*/  LOP3.LUT R8, R9, 0xff, RZ, 0xc0, !PT ;  /* 0x000000ff09087812 */ /* 0x000fe400078ec0ff */
[----:B-1----:R-:W-:Y:S02]  /*32f0*/  SHF.R.U32.HI R13, RZ, 0x8, R9 ;  /* 0x00000008ff0d7819 */ /* 0x002fe40000011609 */
[----:B------:R-:W-:Y:S02]  /*3300*/  SHF.R.U32.HI R15, RZ, 0x8, R29 ;  /* 0x00000008ff0f7819 */ /* 0x000fe4000001161d */
[----:B------:R-:W-:Y:S01]  /*3310*/  SHF.R.U32.HI R30, RZ, 0x10, R9 ;  /* 0x00000010ff1e7819 */ /* 0x000fe20000011609 */
[----:B------:R-:W-:Y:S01]  /*3320*/  IMAD.MOV.U32 R9, RZ, RZ, R5 ;  /* 0x000000ffff097224 */ /* 0x000fe200078e0005 */
[----:B------:R-:W-:Y:S01]  /*3330*/  PRMT R8, R31, 0x654, R8 ;  /* 0x000006541f087816 */ /* 0x000fe20000000008 */
[----:B------:R-:W-:Y:S01]  /*3340*/  IMAD.SHL.U32 R15, R15, 0x100, RZ ;  /* 0x000001000f0f7824 */ /* 0x000fe200078e00ff */
[----:B------:R-:W-:-:S02]  /*3350*/  SHF.L.U32 R13, R13, 0x8, RZ ;  /* 0x000000080d0d7819 */ /* 0x000fc400000006ff */
[----:B------:R-:W-:Y:S02]  /*3360*/  SHF.R.U32.HI R28, RZ, 0x10, R29 ;  /* 0x00000010ff1c7819 */ /* 0x000fe4000001161d */
[----:B------:R-:W-:Y:S02]  /*3370*/  LOP3.LUT R14, R29, 0xff0000ff, RZ, 0xc0, !PT ;  /* 0xff0000ff1d0e7812 */ /* 0x000fe400078ec0ff */
        /* <DEDUP_REMOVED lines=31> */
[----:B------:R-:W-:-:S02]  /*3570*/  HADD2.F32 R28, -RZ, R13.H1_H1 ;  /* 0x3000000dff1c7230 */ /* 0x000fc40000004100 */
[----:B------:R-:W-:Y:S01]  /*3580*/  HADD2.F32 R15, -RZ, R13.H0_H0 ;  /* 0x2000000dff0f7230 */ /* 0x000fe20000004100 */
[----:B------:R-:W-:Y:S01]  /*3590*/  F2FP.SATFINITE.E4M3.F32.PACK_AB_MERGE_C R75, R72, R59, RZ ;  /* 0x0000003b484b723e */ /* 0x000fe200048070ff */
[--C-:B------:R-:W-:Y:S02]  /*35a0*/  HADD2.F32 R13, -RZ, R12.reuse.H0_H0 ;  /* 0x2000000cff0d7230 */ /* 0x100fe40000004100 */
[-C--:B------:R-:W-:Y:S01]  /*35b0*/  FMUL.FTZ R58, R28, R29.reuse ;  /* 0x0000001d1c3a7220 */ /* 0x080fe20000410000 */
[----:B------:R-:W-:Y:S02]  /*35c0*/  HADD2.F32 R14, -RZ, R12.H1_H1 ;  /* 0x3000000cff0e7230 */ /* 0x000fe40000004100 */
[----:B------:R-:W-:Y:S01]  /*35d0*/  FMUL.FTZ R29, R15, R29 ;  /* 0x0000001d0f1d7220 */ /* 0x000fe20000410000 */
[----:B------:R-:W-:Y:S01]  /*35e0*/  HADD2.F32 R12, -RZ, R70.H1_H1 ;  /* 0x30000046ff0c7230 */ /* 0x000fe20000004100 */
[----:B------:R-:W-:Y:S01]  /*35f0*/  F2FP.F16.E4M3.UNPACK_B R59, R8.H1 ;  /* 0x00000008ff3b723e */ /* 0x000fe200030006ff */
[----:B------:R-:W-:-:S02]  /*3600*/  HADD2.F32 R73, -RZ, R73.H0_H0 ;  /* 0x20000049ff497230 */ /* 0x000fc40000004100 */
[----:B------:R-:W-:Y:S02]  /*3610*/  HADD2.F32 R70, -RZ, R70.H0_H0 ;  /* 0x20000046ff467230 */ /* 0x000fe40000004100 */
[-C--:B------:R-:W-:Y:S01]  /*3620*/  FFMA.FTZ R58, R15, R12.reuse, -R58 ;  /* 0x0000000c0f3a7223 */ /* 0x080fe2000001083a */
[----:B------:R-:W-:Y:S01]  /*3630*/  FFMA.FTZ R29, R28, R12, R29 ;  /* 0x0000000c1c1d7223 */ /* 0x000fe2000001001d */
[C---:B------:R-:W-:Y:S01]  /*3640*/  FMUL.FTZ R30, R14.reuse, R73 ;  /* 0x000000490e1e7220 */ /* 0x040fe20000410000 */
[----:B------:R-:W-:Y:S01]  /*3650*/  F2FP.F16.E4M3.UNPACK_B R15, R7.H1 ;  /* 0x00000007ff0f723e */ /* 0x000fe200030006ff */
[C---:B------:R-:W-:Y:S01]  /*3660*/  FMUL.FTZ R73, R13.reuse, R73 ;  /* 0x000000490d497220 */ /* 0x040fe20000410000 */
[----:B------:R-:W-:Y:S01]  /*3670*/  F2FP.F16.E4M3.UNPACK_B R7, R7 ;  /* 0x00000007ff07723e */ /* 0x000fe200020006ff */
[----:B------:R-:W-:Y:S01]  /*3680*/  FFMA.FTZ R12, R13, R70, -R30 ;  /* 0x000000460d0c7223 */ /* 0x000fe2000001081e */
[----:B------:R-:W-:Y:S01]  /*3690*/  F2FP.SATFINITE.E4M3.F32.PACK_AB_MERGE_C R74, R29, R58, RZ ;  /* 0x0000003a1d4a723e */ /* 0x000fe200048070ff */
[----:B------:R-:W-:Y:S01]  /*36a0*/  FFMA.FTZ R13, R14, R70, R73 ;  /* 0x000000460e0d7223 */ /* 0x000fe20000010049 */
[--C-:B------:R-:W-:Y:S01]  /*36b0*/  HADD2.F32 R28, -RZ, R15.reuse.H0_H0 ;  /* 0x2000000fff1c7230 */ /* 0x100fe20000004100 */
[-C--:B------:R-:W-:Y:S01]  /*36c0*/  F2FP.F16.E4M3.UNPACK_B R30, R5.reuse.H1 ;  /* 0x00000005ff1e723e */ /* 0x080fe200030006ff */
[----:B------:R-:W-:Y:S01]  /*36d0*/  HADD2.F32 R15, -RZ, R15.H1_H1 ;  /* 0x3000000fff0f7230 */ /* 0x000fe20000004100 */
[----:B------:R-:W-:Y:S01]  /*36e0*/  F2FP.F16.E4M3.UNPACK_B R14, R6.H1 ;  /* 0x00000006ff0e723e */ /* 0x000fe200030006ff */
[----:B------:R-:W-:Y:S01]  /*36f0*/  HADD2.F32 R70, -RZ, R59.H1_H1 ;  /* 0x3000003bff467230 */ /* 0x000fe20000004100 */
        /* <DEDUP_REMOVED lines=11> */
[----:B------:R-:W-:Y:S01]  /*37b0*/  FMUL.FTZ R70, R28, R70 ;  /* 0x000000461c467220 */ /* 0x000fe20000410000 */
[----:B------:R-:W-:Y:S01]  /*37c0*/  FMUL.FTZ R69, R14, R69 ;  /* 0x000000450e457220 */ /* 0x000fe20000410000 */
[----:B------:R-:W-:-:S02]  /*37d0*/  HADD2.F32 R59, -RZ, R59.H0_H0 ;  /* 0x2000003bff3b7230 */ /* 0x000fc40000004100 */
[-C--:B------:R-:W-:Y:S01]  /*37e0*/  FFMA.FTZ R71, R14, R5.reuse, -R71 ;  /* 0x000000050e477223 */ /* 0x080fe20000010847 */
[----:B------:R-:W-:Y:S02]  /*37f0*/  HADD2.F32 R58, -RZ, R58.H0_H0 ;  /* 0x2000003aff3a7230 */ /* 0x000fe40000004100 */
[----:B------:R-:W-:Y:S01]  /*3800*/  FFMA.FTZ R28, R8, R5, R69 ;  /* 0x00000005081c7223 */ /* 0x000fe20000010045 */
[--C-:B------:R-:W-:Y:S02]  /*3810*/  HADD2.F32 R8, -RZ, R7.reuse.H0_H0 ;  /* 0x20000007ff087230 */ /* 0x100fe40000004100 */
[----:B------:R-:W-:Y:S01]  /*3820*/  FFMA.FTZ R73, R15, R31, R70 ;  /* 0x0000001f0f497223 */ /* 0x000fe20000010046 */
[--C-:B------:R-:W-:Y:S02]  /*3830*/  HADD2.F32 R5, -RZ, R6.reuse.H0_H0 ;  /* 0x20000006ff057230 */ /* 0x100fe40000004100 */
[----:B------:R-:W-:Y:S02]  /*3840*/  HADD2.F32 R7, -RZ, R7.H1_H1 ;  /* 0x30000007ff077230 */ /* 0x000fe40000004100 */
[----:B------:R-:W-:Y:S01]  /*3850*/  FMUL.FTZ R70, R8, R59 ;  /* 0x0000003b08467220 */ /* 0x000fe20000410000 */
[----:B------:R-:W-:-:S02]  /*3860*/  HADD2.F32 R6, -RZ, R6.H1_H1 ;  /* 0x30000006ff067230 */ /* 0x000fc40000004100 */
        /* <DEDUP_REMOVED lines=15> */
.L_x_13990:
[----:B------:R-:W-:Y:S05]  /*3960*/  BSYNC B1 ;  /* 0x0000000000017941 */ /* 0x000fea0003800000 */
.L_x_13989:
[----:B--2---:R2:W-:Y:S01]  /*3970*/  ST.E.128 desc[UR40][R10.64], R4 ;  /* 0x000000040a007985 */ /* 0x0045e2000c101d28 */
[----:B------:R-:W-:Y:S05]  /*3980*/  BRA `(.L_x_13984) ;  /* 0x0000001400607947 */ /* 0x000fea0003800000 */
.L_x_13977:
[----:B------:R-:W0:Y:S01]  /*3990*/  S2R R7, SR_TID.X ;  /* 0x0000000000077919 */ /* 0x000e220000002100 */
[----:B------:R-:W-:Y:S01]  /*39a0*/  IMAD R66, R34, -0xa0, R2 ;  /* 0xffffff6022427824 */ /* 0x000fe200078e0202 */
[----:B------:R-:W2:Y:S04]  /*39b0*/  LDL R12, [R1+0xc] ;  /* 0x00000c00010c7983 */ /* 0x000ea80000100800 */
[----:B------:R-:W-:Y:S02]  /*39c0*/  VIMNMX R66, R66, 0xa0, PT ;  /* 0x000000a042427848 */ /* 0x000fe40003fe0100 */
[----:B0-----:R-:W-:-:S04]  /*39d0*/  IADD3 R7, R7, -0x80, RZ ;  /* 0xffffff8007077810 */ /* 0x001fc80007ffe0ff */
[----:B------:R-:W-:-:S04]  /*39e0*/  LEA.HI R7, R7, R7, RZ, 0x1 ;  /* 0x0000000707077211 */ /* 0x000fc800078f08ff */
[----:B------:R-:W-:-:S04]  /*39f0*/  SHF.R.S32.HI R7, RZ, 0x1, R7 ;  /* 0x00000001ff077819 */ /* 0x000fc80000011407 */
[----:B------:R-:W-:-:S04]  /*3a00*/  ISETP.GE.AND P3, PT, R7, R66, PT ;  /* 0x000000420700720c */ /* 0x000fc80003f66270 */
[----:B------:R-:W-:-:S13]  /*3a10*/  ISETP.GE.OR P4, PT, R16, R69, P3 ;  /* 0x000000451000720c */ /* 0x000fda0001f86670 */
[----:B------:R-:W0:Y:S08]  /*3a20*/  @!P4 LDC.64 R8, c[0x0][0x3e8] ;  /* 0x0000fa00ff08cb82 */ /* 0x000e300000000a00 */
[----:B------:R-:W1:Y:S01]  /*3a30*/  @!P4 LDC.64 R10, c[0x0][0x400] ;  /* 0x00010000ff0acb82 */ /* 0x000e620000000a00 */
[----:B------:R-:W-:Y:S01]  /*3a40*/  @!P4 IMAD.MOV.U32 R5, RZ, RZ, R54 ;  /* 0x000000ffff05c224 */ /* 0x000fe200078e0036 */
[----:B0-----:R-:W-:Y:S01]  /*3a50*/  @!P4 IADD3 R8, P5, P6, R36, R8, R4 ;  /* 0x000000082408c210 */ /* 0x001fe20007ebe004 */
[----:B------:R-:W-:-:S03]  /*3a60*/  @!P4 IMAD.MOV.U32 R4, RZ, RZ, R42 ;  /* 0x000000ffff04c224 */ /* 0x000fc600078e002a */
[----:B------:R-:W-:Y:S01]  /*3a70*/  @!P4 IADD3.X R9, R52, R9, R6, P5, P6 ;  /* 0x000000093409c210 */ /* 0x000fe20002fec406 */
[----:B------:R-:W-:Y:S02]  /*3a80*/  @!P4 IMAD R6, R50, R34, RZ ;  /* 0x000000223206c224 */ /* 0x000fe400078e02ff */
[----:B------:R-:W-:-:S04]  /*3a90*/  @!P4 IMAD.WIDE.U32 R4, R34, R44, R4 ;  /* 0x0000002c2204c225 */ /* 0x000fc800078e0004 */
[----:B------:R-:W-:Y:S01]  /*3aa0*/  @!P4 IMAD R6, R15, R44, R6 ;  /* 0x0000002c0f06c224 */ /* 0x000fe200078e0206 */
[----:B-1----:R-:W-:Y:S02]  /*3ab0*/  @!P4 IADD3 R10, P5, R4, R10, RZ ;  /* 0x0000000a040ac210 */ /* 0x002fe40007fbe0ff */
[----:B------:R-:W-:Y:S02]  /*3ac0*/  CS2R R30, SRZ ;  /* 0x00000000001e7805 */ /* 0x000fe4000001ff00 */
[----:B------:R-:W-:Y:S02]  /*3ad0*/  CS2R R28, SRZ ;  /* 0x00000000001c7805 */ /* 0x000fe4000001ff00 */
[----:B------:R-:W-:Y:S02]  /*3ae0*/  @!P4 IADD3.X R11, R11, R6, R5, P5, !PT ;  /* 0x000000060b0bc210 */ /* 0x000fe40002ffe405 */
[----:B------:R-:W-:Y:S02]  /*3af0*/  CS2R R4, SRZ ;  /* 0x0000000000047805 */ /* 0x000fe4000001ff00 */
[----:B------:R-:W-:Y:S01]  /*3b00*/  CS2R R6, SRZ ;  /* 0x0000000000067805 */ /* 0x000fe2000001ff00 */
[----:B------:R-:W3:Y:S05]  /*3b10*/  @!P4 LDG.E.128 R28, desc[UR40][R10.64] ;  /* 0x000000280a1cc981 */ /* 0x000eea000c1e1d00 */
[----:B------:R-:W4:Y:S01]  /*3b20*/  @!P4 LDG.E.128 R4, desc[UR40][R8.64] ;  /* 0x000000280804c981 */ /* 0x000f22000c1e1d00 */
[----:B------:R-:W-:-:S02]  /*3b30*/  ISETP.GE.AND P5, PT, R16, R69, PT ;  /* 0x000000451000720c */ /* 0x000fc40003fa6270 */
[----:B--2---:R-:W-:Y:S01]  /*3b40*/  ISETP.NE.AND P4, PT, R12, 0x3, PT ;  /* 0x000000030c00780c */ /* 0x004fe20003f85270 */
[----:B---3--:R-:W-:Y:S01]  /*3b50*/  IMAD.MOV.U32 R74, RZ, RZ, R30 ;  /* 0x000000ffff4a7224 */ /* 0x008fe200078e001e */
[----:B------:R-:W-:Y:S01]  /*3b60*/  MOV R76, R28 ;  /* 0x0000001c004c7202 */ /* 0x000fe20000000f00 */
[----:B----4-:R-:W-:Y:S02]  /*3b70*/  IMAD.MOV.U32 R75, RZ, RZ, R4 ;  /* 0x000000ffff4b7224 */ /* 0x010fe400078e0004 */
[----:B------:R-:W-:-:S08]  /*3b80*/  IMAD.MOV.U32 R73, RZ, RZ, R6 ;  /* 0x000000ffff497224 */ /* 0x000fd000078e0006 */
[----:B------:R-:W-:Y:S05]  /*3b90*/  @!P4 BRA `(.L_x_13991) ;  /* 0x000000000004c947 */ /* 0x000fea0003800000 */
[----:B------:R-:W-:Y:S01]  /*3ba0*/  BPT.TRAP 0x1 ;  /* 0x000000040000795c */ /* 0x000fe20000300000 */
.L_x_13991:
[----:B------:R-:W2:Y:S01]  /*3bb0*/  LDL R8, [R1] ;  /* 0x0000000001087983 */ /* 0x000ea20000100800 */
[----:B------:R-:W-:Y:S01]  /*3bc0*/  IMAD R67, R19, 0x8, R18 ;  /* 0x0000000813437824 */ /* 0x000fe200078e0212 */
[----:B------:R-:W-:Y:S01]  /*3bd0*/  BSSY B1, `(.L_x_13992) ;  /* 0x0000004000017945 */ /* 0x000fe20003800000 */
[----:B--2---:R-:W-:-:S04]  /*3be0*/  SHF.L.U32 R68, R8, 0x1f, RZ ;  /* 0x0000001f08447819 */ /* 0x004fc800000006ff */
[----:B------:R-:W0:Y:S02]  /*3bf0*/  SYNCS.PHASECHK.TRANS64.TRYWAIT P6, [R67+URZ+0x13290], R68 ;  /* 0x01329044430075a7 */ /* 0x000e2400080c017f */
[----:B0-----:R-:W-:Y:S05]  /*3c00*/  @!P6 BRA `(.L_x_13993) ;  /* 0x0000015c00d4e947 */ /* 0x001fea0003800000 */
.L_x_14213:
[----:B------:R-:W-:Y:S05]  /*3c10*/  BSYNC B1 ;  /* 0x0000000000017941 */ /* 0x000fea0003800000 */
.L_x_13992:
[----:B------:R-:W-:-:S03]  /*3c20*/  UMOV UR4, 0xffffffff ;  /* 0xffffffff00047882 */ /* 0x000fc60000000000 */
[----:B------:R-:W-:Y:S05]  /*3c30*/  BRA.DIV UR4, `(.L_x_13994) ;  /* 0x0000015e04dc7947 */ /* 0x000fea000b800000 */
[----:B------:R1:W2:Y:S04]  /*3c40*/  SHFL.IDX PT, R70, R13, RZ, 0x1e1f ;  /* 0x001e1fff0d467589 */ /* 0x0002a800000e0000 */
[----:B------:R-:W3:Y:S02]  /*3c50*/  SHFL.IDX PT, R72, R72, RZ, 0x1e1f ;  /* 0x001e1fff48487589 */ /* 0x000ee400000e0000 */
.L_x_14217:
[----:B------:R-:W4:Y:S02]  /*3c60*/  LDC R71, c[0x0][0x2f4] ;  /* 0x0000bd00ff477b82 */ /* 0x000f240000000800 */
[----:B----4-:R-:W-:-:S13]  /*3c70*/  ISETP.GE.OR P3, PT, R16, R71, P3 ;  /* 0x000000471000720c */ /* 0x010fda0001f66670 */
[----:B------:R-:W-:Y:S05]  /*3c80*/  @P3 BRA `(.L_x_13984) ;  /* 0x0000001000a03947 */ /* 0x000fea0003800000 */
[----:B------:R-:W4:Y:S04]  /*3c90*/  LDL R12, [R1+0x2c] ;  /* 0x00002c00010c7983 */ /* 0x000f280000100800 */
[----:B------:R-:W5:Y:S04]  /*3ca0*/  LDL R11, [R1+0x30] ;  /* 0x00003000010b7983 */ /* 0x000f680000100800 */
[----:B------:R-:W5:Y:S01]  /*3cb0*/  LDL R10, [R1+0x34] ;  /* 0x00003400010a7983 */ /* 0x000f620000100800 */
[----:B------:R-:W-:Y:S01]  /*3cc0*/  IMAD.IADD R9, R71, 0x1, -R48 ;  /* 0x0000000147097824 */ /* 0x000fe200078e0a30 */
[----:B---3--:R-:W-:Y:S01]  /*3cd0*/  IADD3 R58, P3, R55, R72, RZ ;  /* 0x00000048373a7210 */ /* 0x008fe20007f7e0ff */
[----:B------:R-:W-:Y:S03]  /*3ce0*/  BSSY B1, `(.L_x_13995) ;  /* 0x00000e6000017945 */ /* 0x000fe60003800000 */
[----:B------:R-:W-:-:S02]  /*3cf0*/  SEL R9, R48, R9, !P0 ;  /* 0x0000000930097207 */ /* 0x000fc40004000000 */
[----:B--2---:R-:W-:Y:S02]  /*3d00*/  LEA.HI.X.SX32 R59, R55, R70, 0x1, P3 ;  /* 0x00000046373b7211 */ /* 0x004fe400018f0eff */
[----:B------:R-:W-:-:S04]  /*3d10*/  SHF.R.S32.HI R8, RZ, 0x1f, R9 ;  /* 0x0000001fff087819 */ /* 0x000fc80000011409 */
[----:B------:R-:W-:Y:S01]  /*3d20*/  LEA.HI R8, R8, R9, RZ, 0x5 ;  /* 0x0000000908087211 */ /* 0x000fe200078f28ff */
[----:B------:R-:W-:-:S03]  /*3d30*/  IMAD R9, R19, 0x2800, R57 ;  /* 0x0000280013097824 */ /* 0x000fc600078e0239 */
[----:B------:R-:W-:Y:S01]  /*3d40*/  SHF.R.S32.HI R8, RZ, 0x5, R8 ;  /* 0x00000005ff087819 */ /* 0x000fe20000011408 */
[----:B------:R-:W-:-:S03]  /*3d50*/  IMAD.IADD R9, R18, 0x1, R9 ;  /* 0x0000000112097824 */ /* 0x000fc600078e0209 */
[----:B------:R-:W-:-:S05]  /*3d60*/  LEA.HI.SX32 R8, R35, R8, 0x1c ;  /* 0x0000000823087211 */ /* 0x000fca00078fe2ff */
[----:B------:R-:W-:-:S05]  /*3d70*/  IMAD.SHL.U32 R69, R8, 0x10, RZ ;  /* 0x0000001008457824 */ /* 0x000fca00078e00ff */
[----:B----4-:R-:W-:-:S04]  /*3d80*/  LOP3.LUT R8, R12, 0x30, R69, 0xf8, !PT ;  /* 0x000000300c087812 */ /* 0x010fc800078ef845 */
[----:B-----5:R-:W-:-:S05]  /*3d90*/  LOP3.LUT R8, R8, R11, RZ, 0x3c, !PT ;  /* 0x0000000b08087212 */ /* 0x020fca00078e3cff */
[----:B------:R-:W-:-:S04]  /*3da0*/  IMAD.IADD R8, R10, 0x1, R8 ;  /* 0x000000010a087824 */ /* 0x000fc800078e0208 */
[----:B------:R-:W-:-:S05]  /*3db0*/  IMAD R11, R19, 0x2800, R8 ;  /* 0x00002800130b7824 */ /* 0x000fca00078e0208 */
[----:B------:R-:W-:Y:S02]  /*3dc0*/  IADD3 R12, R18, R11, RZ ;  /* 0x0000000b120c7210 */ /* 0x000fe40007ffe0ff */
[----:B------:R-:W2:Y:S04]  /*3dd0*/  LDS.128 R8, [R9+0xe000] ;  /* 0x00e0000009087984 */ /* 0x000ea80000000c00 */
[----:B-1----:R-:W1:Y:S01]  /*3de0*/  LDS.128 R12, [R12+0xe000] ;  /* 0x00e000000c0c7984 */ /* 0x002e620000000c00 */
        /* <DEDUP_REMOVED lines=14> */
[----:B------:R-:W-:-:S02]  /*3ed0*/  LOP3.LUT R30, R29, 0xff, RZ, 0xc0, !PT ;  /* 0x000000ff1d1e7812 */ /* 0x000fc400078ec0ff */
[----:B------:R-:W-:Y:S02]  /*3ee0*/  SHF.R.U32.HI R82, RZ, 0x10, R5 ;  /* 0x00000010ff527819 */ /* 0x000fe40000011605 */
[----:B------:R-:W-:Y:S02]  /*3ef0*/  PRMT R4, R87, 0x654, R4 ;  /* 0x0000065457047816 */ /* 0x000fe40000000004 */
[----:B------:R-:W-:Y:S02]  /*3f00*/  SHF.R.U32.HI R79, RZ, 0x8, R29 ;  /* 0x00000008ff4f7819 */ /* 0x000fe4000001161d */
[----:B------:R-:W-:Y:S01]  /*3f10*/  PRMT R30, R77, 0x654, R30 ;  /* 0x000006544d1e7816 */ /* 0x000fe2000000001e */
[----:B------:R-:W-:Y:S01]  /*3f20*/  IMAD.SHL.U32 R77, R80, 0x100, RZ ;  /* 0x00000100504d7824 */ /* 0x000fe200078e00ff */
[----:B------:R-:W-:Y:S01]  /*3f30*/  LOP3.LUT R4, R4, 0xff00, R31, 0xf8, !PT ;  /* 0x0000ff0004047812 */ /* 0x000fe200078ef81f */
[----:B------:R-:W-:Y:S01]  /*3f40*/  IMAD.U32 R31, R82, 0x10000, RZ ;  /* 0x00010000521f7824 */ /* 0x000fe200078e00ff */
[----:B------:R-:W-:Y:S01]  /*3f50*/  PRMT R6, R85, 0x654, R6 ;  /* 0x0000065455067816 */ /* 0x000fe20000000006 */
[----:B------:R-:W-:Y:S01]  /*3f60*/  IMAD.SHL.U32 R79, R79, 0x100, RZ ;  /* 0x000001004f4f7824 */ /* 0x000fe200078e00ff */
[----:B------:R-:W-:Y:S01]  /*3f70*/  SHF.R.U32.HI R5, RZ, 0x10, R29 ;  /* 0x00000010ff057819 */ /* 0x000fe2000001161d */
[----:B-1----:R-:W-:Y:S01]  /*3f80*/  IMAD.MOV.U32 R29, RZ, RZ, R12 ;  /* 0x000000ffff1d7224 */ /* 0x002fe200078e000c */
[----:B------:R-:W-:-:S02]  /*3f90*/  SHF.L.U32 R81, R81, 0x8, RZ ;  /* 0x0000000851517819 */ /* 0x000fc400000006ff */
[----:B------:R-:W-:Y:S01]  /*3fa0*/  LOP3.LUT R8, R6, 0xff00, R77, 0xf8, !PT ;  /* 0x0000ff0006087812 */ /* 0x000fe200078ef84d */
[----:B------:R-:W-:Y:S01]  /*3fb0*/  IMAD.U32 R5, R5, 0x10000, RZ ;  /* 0x0001000005057824 */ /* 0x000fe200078e00ff */
[----:B------:R-:W-:Y:S01]  /*3fc0*/  LOP3.LUT R6, R4, 0xff0000, R31, 0xf8, !PT ;  /* 0x00ff000004067812 */ /* 0x000fe200078ef81f */
[----:B------:R-:W-:Y:S01]  /*3fd0*/  IMAD.U32 R31, R83, 0x10000, RZ ;  /* 0x00010000531f7824 */ /* 0x000fe200078e00ff */
[----:B------:R-:W-:Y:S01]  /*3fe0*/  LOP3.LUT R82, R78, 0xff00, R81, 0xf8, !PT ;  /* 0x0000ff004e527812 */ /* 0x000fe200078ef851 */
[----:B------:R-:W-:Y:S01]  /*3ff0*/  IMAD.U32 R83, R7, 0x10000, RZ ;  /* 0x0001000007537824 */ /* 0x000fe200078e00ff */
[----:B------:R-:W-:Y:S02]  /*4000*/  LOP3.LUT R80, R30, 0xff00, R79, 0xf8, !PT ;  /* 0x0000ff001e507812 */ /* 0x000fe400078ef84f */
[----:B------:R-:W-:Y:S02]  /*4010*/  F2FP.F16.E4M3.UNPACK_B R78, R76.H1 ;  /* 0x0000004cff4e723e */ /* 0x000fe400030006ff */
[----:B------:R-:W-:-:S02]  /*4020*/  F2FP.F16.E4M3.UNPACK_B R77, R29.H1 ;  /* 0x0000001dff4d723e */ /* 0x000fc400030006ff */
[----:B------:R-:W-:Y:S01]  /*4030*/  F2FP.F16.E4M3.UNPACK_B R30, R28.H1 ;  /* 0x0000001cff1e723e */ /* 0x000fe200030006ff */
[----:B------:R-:W-:Y:S01]  /*4040*/  HADD2.F32 R81, -RZ, R78.H0_H0 ;  /* 0x2000004eff517230 */ /* 0x000fe20000004100 */
[----:B------:R-:W-:Y:S01]  /*4050*/  LOP3.LUT R4, R8, 0xff0000, R31, 0xf8, !PT ;  /* 0x00ff000008047812 */ /* 0x000fe200078ef81f */
[--C-:B------:R-:W-:Y:S01]  /*4060*/  HADD2.F32 R12, -RZ, R77.reuse.H0_H0 ;  /* 0x2000004dff0c7230 */ /* 0x100fe20000004100 */
        /* <DEDUP_REMOVED lines=8> */
[----:B------:R-:W-:Y:S02]  /*40f0*/  HADD2.F32 R80, -RZ, R31.H1_H1 ;  /* 0x3000001fff507230 */ /* 0x000fe40000004100 */
[----:B------:R-:W-:Y:S01]  /*4100*/  FFMA.FTZ R12, R12, R79, R81 ;  /* 0x0000004f0c0c7223 */ /* 0x000fe20000010051 */
[----:B------:R-:W-:Y:S01]  /*4110*/  HADD2.F32 R82, -RZ, R78.H1_H1 ;  /* 0x3000004eff527230 */ /* 0x000fe20000004100 */
[----:B------:R-:W-:Y:S01]  /*4120*/  F2FP.F16.E4M3.UNPACK_B R81, R76 ;  /* 0x0000004cff51723e */ /* 0x000fe200020006ff */
[----:B------:R-:W-:Y:S01]  /*4130*/  HADD2.F32 R31, -RZ, R30.H1_H1 ;  /* 0x3000001eff1f7230 */ /* 0x000fe20000004100 */
[----:B------:R-:W-:Y:S01]  /*4140*/  F2FP.F16.E4M3.UNPACK_B R78, R75 ;  /* 0x0000004bff4e723e */ /* 0x000fe200020006ff */
[----:B------:R-:W-:Y:S01]  /*4150*/  FFMA.FTZ R8, R8, R79, -R85 ;  /* 0x0000004f08087223 */ /* 0x000fe20000010855 */
        /* <DEDUP_REMOVED lines=30> */
[--C-:B------:R-:W-:Y:S02]  /*4340*/  HADD2.F32 R78, -RZ, R76.reuse.H0_H0 ;  /* 0x2000004cff4e7230 */ /* 0x100fe40000004100 */
[-C--:B------:R-:W-:Y:S01]  /*4350*/  FMUL.FTZ R87, R80, R85.reuse ;  /* 0x0000005550577220 */ /* 0x080fe20000410000 */
[----:B------:R-:W-:Y:S01]  /*4360*/  HADD2.F32 R84, -RZ, R81.H1_H1 ;  /* 0x30000051ff547230 */ /* 0x000fe20000004100 */
[----:B------:R-:W-:Y:S01]  /*4370*/  F2FP.SATFINITE.E4M3.F32.PACK_AB_MERGE_C R8, R29, R8, RZ ;  /* 0x000000081d08723e */ /* 0x000fe200048070ff */
[----:B------:R-:W-:Y:S02]  /*4380*/  HADD2.F32 R81, -RZ, R79.H1_H1 ;  /* 0x3000004fff517230 */ /* 0x000fe40000004100 */
[----:B------:R-:W-:Y:S01]  /*4390*/  FMUL.FTZ R85, R78, R85 ;  /* 0x000000554e557220 */ /* 0x000fe20000410000 */
[----:B------:R-:W-:-:S02]  /*43a0*/  HADD2.F32 R79, -RZ, R76.H1_H1 ;  /* 0x3000004cff4f7230 */ /* 0x000fc40000004100 */
[-C--:B------:R-:W-:Y:S01]  /*43b0*/  FFMA.FTZ R76, R78, R83.reuse, -R87 ;  /* 0x000000534e4c7223 */ /* 0x080fe20000010857 */
[----:B------:R-:W-:Y:S01]  /*43c0*/  F2FP.F16.E4M3.UNPACK_B R78, R74 ;  /* 0x0000004aff4e723e */ /* 0x000fe200020006ff */
[----:B------:R-:W-:Y:S01]  /*43d0*/  FMUL.FTZ R86, R81, R84 ;  /* 0x0000005451567220 */ /* 0x000fe20000410000 */
[----:B------:R-:W-:Y:S01]  /*43e0*/  F2FP.F16.E4M3.UNPACK_B R74, R14 ;  /* 0x0000000eff4a723e */ /* 0x000fe200020006ff */
[----:B------:R-:W-:Y:S01]  /*43f0*/  FMUL.FTZ R88, R79, R84 ;  /* 0x000000544f587220 */ /* 0x000fe20000410000 */
[----:B------:R-:W-:Y:S01]  /*4400*/  FFMA.FTZ R84, R80, R83, R85 ;  /* 0x0000005350547223 */ /* 0x000fe20000010055 */
[----:B------:R-:W-:Y:S01]  /*4410*/  HADD2.F32 R82, -RZ, R82.H1_H1 ;  /* 0x30000052ff527230 */ /* 0x000fe20000004100 */
[----:B------:R-:W-:Y:S01]  /*4420*/  F2FP.SATFINITE.E4M3.F32.PACK_AB_MERGE_C R12, R31, R12, RZ ;  /* 0x0000000c1f0c723e */ /* 0x000fe200048070ff */
[--C-:B------:R-:W-:Y:S01]  /*4430*/  HADD2.F32 R80, -RZ, R78.reuse.H0_H0 ;  /* 0x2000004eff507230 */ /* 0x100fe20000004100 */
[----:B------:R-:W-:Y:S01]  /*4440*/  F2FP.SATFINITE.E4M3.F32.PACK_AB_MERGE_C R8, R75, R30, R8 ;  /* 0x0000001e4b08723e */ /* 0x000fe20004807008 */
[----:B------:R-:W-:Y:S01]  /*4450*/  HADD2.F32 R83, -RZ, R78.H1_H1 ;  /* 0x3000004eff537230 */ /* 0x000fe20000004100 */
[----:B------:R-:W-:Y:S01]  /*4460*/  F2FP.F16.E4M3.UNPACK_B R78, R73 ;  /* 0x00000049ff4e723e */ /* 0x000fe200020006ff */
[----:B------:R-:W-:-:S02]  /*4470*/  HADD2.F32 R73, -RZ, R74.H0_H0 ;  /* 0x2000004aff497230 */ /* 0x000fc40000004100 */
[-C--:B------:R-:W-:Y:S01]  /*4480*/  FFMA.FTZ R89, R79, R82.reuse, -R86 ;  /* 0x000000524f597223 */ /* 0x080fe20000010856 */
[----:B------:R-:W-:Y:S02]  /*4490*/  HADD2.F32 R14, -RZ, R10.H0_H0 ;  /* 0x2000000aff0e7230 */ /* 0x000fe40000004100 */
[----:B------:R-:W-:Y:S01]  /*44a0*/  FFMA.FTZ R91, R81, R82, R88 ;  /* 0x00000052515b7223 */ /* 0x000fe20000010058 */
[----:B------:R-:W-:Y:S02]  /*44b0*/  HADD2.F32 R74, -RZ, R74.H1_H1 ;  /* 0x3000004aff4a7230 */ /* 0x000fe40000004100 */
[-C--:B------:R-:W-:Y:S01]  /*44c0*/  FMUL.FTZ R85, R73, R80.reuse ;  /* 0x0000005049557220 */ /* 0x080fe20000410000 */
[----:B------:R-:W-:Y:S02]  /*44d0*/  HADD2.F32 R10, -RZ, R10.H1_H1 ;  /* 0x3000000aff0a7230 */ /* 0x000fe40000004100 */
[----:B------:R-:W-:Y:S01]  /*44e0*/  FMUL.FTZ R80, R14, R80 ;  /* 0x000000500e507220 */ /* 0x000fe20000410000 */
[----:B------:R-:W-:-:S02]  /*44f0*/  HADD2.F32 R79, -RZ, R78.H0_H0 ;  /* 0x2000004eff4f7230 */ /* 0x000fc40000004100 */
[----:B------:R-:W-:Y:S01]  /*4500*/  FMUL.FTZ R87, R74, R83 ;  /* 0x000000534a577220 */ /* 0x000fe20000410000 */
[----:B------:R-:W-:Y:S01]  /*4510*/  HADD2.F32 R81, -RZ, R78.H1_H1 ;  /* 0x3000004eff517230 */ /* 0x000fe20000004100 */
[----:B------:R-:W-:Y:S01]  /*4520*/  F2FP.F16.E4M3.UNPACK_B R31, R13 ;  /* 0x0000000dff1f723e */ /* 0x000fe200020006ff */
[----:B------:R-:W-:Y:S01]  /*4530*/  FMUL.FTZ R83, R10, R83 ;  /* 0x000000530a537220 */ /* 0x000fe20000410000 */
[----:B------:R-:W-:Y:S01]  /*4540*/  F2FP.F16.E4M3.UNPACK_B R30, R7 ;  /* 0x00000007ff1e723e */ /* 0x000fe200020006ff */
[----:B------:R-:W-:Y:S01]  /*4550*/  FFMA.FTZ R85, R14, R79, -R85 ;  /* 0x0000004f0e557223 */ /* 0x000fe20000010855 */
[----:B------:R-:W-:Y:S01]  /*4560*/  F2FP.F16.E4M3.UNPACK_B R29, R9 ;  /* 0x00000009ff1d723e */ /* 0x000fe200020006ff */
[----:B------:R-:W-:Y:S01]  /*4570*/  FFMA.FTZ R14, R73, R79, R80 ;  /* 0x0000004f490e7223 */ /* 0x000fe20000010050 */
[----:B------:R-:W-:Y:S01]  /*4580*/  FFMA.FTZ R10, R10, R81, -R87 ;  /* 0x000000510a0a7223 */ /* 0x000fe20000010857 */
[----:B------:R-:W-:Y:S01]  /*4590*/  F2FP.SATFINITE.E4M3.F32.PACK_AB_MERGE_C R12, R77, R28, R12 ;  /* 0x0000001c4d0c723e */ /* 0x000fe2000480700c */
[----:B------:R-:W-:Y:S01]  /*45a0*/  HADD2.F32 R73, -RZ, R31.H0_H0 ;  /* 0x2000001fff497230 */ /* 0x000fe20000004100 */
[----:B------:R-:W-:Y:S01]  /*45b0*/  F2FP.SATFINITE.E4M3.F32.PACK_AB_MERGE_C R76, R89, R76, RZ ;  /* 0x0000004c594c723e */ /* 0x000fe200048070ff */
[----:B------:R-:W-:Y:S01]  /*45c0*/  HADD2.F32 R77, -RZ, R30.H0_H0 ;  /* 0x2000001eff4d7230 */ /* 0x000fe20000004100 */
[----:B------:R-:W-:Y:S01]  /*45d0*/  F2FP.F16.E4M3.UNPACK_B R75, R6 ;  /* 0x00000006ff4b723e */ /* 0x000fe200020006ff */
[----:B------:R-:W-:Y:S01]  /*45e0*/  HADD2.F32 R28, -RZ, R29.H0_H0 ;  /* 0x2000001dff1c7230 */ /* 0x000fe20000004100 */
[----:B------:R-:W-:Y:S01]  /*45f0*/  F2FP.SATFINITE.E4M3.F32.PACK_AB_MERGE_C R10, R10, R85, R76 ;  /* 0x000000550a0a723e */ /* 0x000fe2000480704c */
[----:B------:R-:W-:Y:S01]  /*4600*/  FFMA.FTZ R83, R74, R81, R83 ;  /* 0x000000514a537223 */ /* 0x000fe20000010053 */
[----:B------:R-:W-:Y:S01]  /*4610*/  FMUL.FTZ R79, R73, R77 ;  /* 0x0000004d494f7220 */ /* 0x000fe20000410000 */
[----:B------:R-:W-:-:S02]  /*4620*/  HADD2.F32 R76, -RZ, R75.H0_H0 ;  /* 0x2000004bff4c7230 */ /* 0x000fc40000004100 */
[C---:B------:R-:W-:Y:S01]  /*4630*/  FMUL.FTZ R78, R28.reuse, R77 ;  /* 0x0000004d1c4e7220 */ /* 0x040fe20000410000 */
[----:B------:R-:W-:Y:S01]  /*4640*/  HADD2.F32 R74, -RZ, R31.H1_H1 ;  /* 0x3000001fff4a7230 */ /* 0x000fe20000004100 */
[----:B------:R-:W-:Y:S01]  /*4650*/  F2FP.F16.E4M3.UNPACK_B R13, R13.H1 ;  /* 0x0000000dff0d723e */ /* 0x000fe200030006ff */
        /* <DEDUP_REMOVED lines=14> */
[----:B------:R-:W-:Y:S01]  /*4740*/  F2FP.SATFINITE.E4M3.F32.PACK_AB_MERGE_C R84, R91, R84, RZ ;  /* 0x000000545b54723e */ /* 0x000fe200048070ff */
[----:B------:R-:W-:Y:S01]  /*4750*/  HADD2.F32 R7, -RZ, R31.H0_H0 ;  /* 0x2000001fff077230 */ /* 0x000fe20000004100 */
[----:B------:R-:W-:Y:S01]  /*4760*/  F2FP.F16.E4M3.UNPACK_B R75, R15 ;  /* 0x0000000fff4b723e */ /* 0x000fe200020006ff */
[----:B------:R-:W-:Y:S02]  /*4770*/  HADD2.F32 R74, -RZ, R13.H1_H1 ;  /* 0x3000000dff4a7230 */ /* 0x000fe40000004100 */
[-C--:B------:R-:W-:Y:S01]  /*4780*/  FMUL.FTZ R80, R73, R78.reuse ;  /* 0x0000004e49507220 */ /* 0x080fe20000410000 */
[----:B------:R-:W-:Y:S02]  /*4790*/  HADD2.F32 R13, -RZ, R76.H1_H1 ;  /* 0x3000004cff0d7230 */ /* 0x000fe40000004100 */
[----:B------:R-:W-:Y:S01]  /*47a0*/  FMUL.FTZ R78, R7, R78 ;  /* 0x0000004e074e7220 */ /* 0x000fe20000410000 */
[----:B------:R-:W-:Y:S01]  /*47b0*/  HADD2.F32 R76, -RZ, R6.H0_H0 ;  /* 0x20000006ff4c7230 */ /* 0x000fe20000004100 */
[----:B------:R-:W-:Y:S01]  /*47c0*/  F2FP.F16.E4M3.UNPACK_B R81, R5 ;  /* 0x00000005ff51723e */ /* 0x000fe200020006ff */
[----:B------:R-:W-:-:S02]  /*47d0*/  HADD2.F32 R31, -RZ, R31.H1_H1 ;  /* 0x3000001fff1f7230 */ /* 0x000fc40000004100 */
[CC--:B------:R-:W-:Y:S01]  /*47e0*/  FMUL.FTZ R82, R74.reuse, R13.reuse ;  /* 0x0000000d4a527220 */ /* 0x0c0fe20000410000 */
[----:B------:R-:W-:Y:S02]  /*47f0*/  HADD2.F32 R77, -RZ, R6.H1_H1 ;  /* 0x30000006ff4d7230 */ /* 0x000fe40000004100 */
[-C--:B------:R-:W-:Y:S01]  /*4800*/  FFMA.FTZ R6, R7, R76.reuse, -R80 ;  /* 0x0000004c07067223 */ /* 0x080fe20000010850 */
[----:B------:R-:W-:Y:S01]  /*4810*/  FFMA.FTZ R7, R73, R76, R78 ;  /* 0x0000004c49077223 */ /* 0x000fe2000001004e */
[----:B------:R-:W-:Y:S01]  /*4820*/  FMUL.FTZ R73, R31, R13 ;  /* 0x0000000d1f497220 */ /* 0x000fe20000410000 */
[----:B------:R-:W-:Y:S01]  /*4830*/  F2FP.SATFINITE.E4M3.F32.PACK_AB_MERGE_C R14, R83, R14, R84 ;  /* 0x0000000e530e723e */ /* 0x000fe20004807054 */
[----:B------:R-:W-:Y:S01]  /*4840*/  FFMA.FTZ R13, R31, R77, -R82 ;  /* 0x0000004d1f0d7223 */ /* 0x000fe20000010852 */
[----:B------:R-:W-:Y:S01]  /*4850*/  F2FP.F16.E4M3.UNPACK_B R31, R11 ;  /* 0x0000000bff1f723e */ /* 0x000fe200020006ff */
[----:B------:R-:W-:Y:S01]  /*4860*/  FFMA.FTZ R74, R74, R77, R73 ;  /* 0x0000004d4a4a7223 */ /* 0x000fe20000010049 */
[----:B------:R-:W-:Y:S01]  /*4870*/  F2FP.F16.E4M3.UNPACK_B R76, R15.H1 ;  /* 0x0000000fff4c723e */ /* 0x000fe200030006ff */
        /* <DEDUP_REMOVED lines=14> */
[----:B------:R-:W-:Y:S02]  /*4960*/  HADD2.F32 R76, -RZ, R76.H1_H1 ;  /* 0x3000004cff4c7230 */ /* 0x000fe40000004100 */
[----:B------:R-:W-:Y:S01]  /*4970*/  FMUL.FTZ R90, R5, R84 ;  /* 0x00000054055a7220 */ /* 0x000fe20000410000 */
[----:B------:R-:W-:Y:S02]  /*4980*/  HADD2.F32 R83, -RZ, R83.H1_H1 ;  /* 0x30000053ff537230 */ /* 0x000fe40000004100 */
[----:B------:R-:W-:Y:S01]  /*4990*/  FFMA.FTZ R4, R15, R80, -R86 ;  /* 0x000000500f047223 */ /* 0x000fe20000010856 */
[----:B------:R-:W-:-:S02]  /*49a0*/  HADD2.F32 R11, -RZ, R11.H1_H1 ;  /* 0x3000000bff0b7230 */ /* 0x000fc40000004100 */
[----:B------:R-:W-:Y:S01]  /*49b0*/  FFMA.FTZ R88, R77, R80, R88 ;  /* 0x000000504d587223 */ /* 0x000fe20000010058 */
        /* <DEDUP_REMOVED lines=24> */
.L_x_13996:
[----:B------:R-:W-:Y:S05]  /*4b40*/  BSYNC B1 ;  /* 0x0000000000017941 */ /* 0x000fea0003800000 */
.L_x_13995:
[----:B--2---:R2:W-:Y:S01]  /*4b50*/  ST.E.128 desc[UR40][R58.64], R8 ;  /* 0x000000083a007985 */ /* 0x0045e2000c101d28 */
[----:B------:R-:W-:-:S13]  /*4b60*/  ISETP.GE.AND P3, PT, R69, R71, PT ;  /* 0x000000474500720c */ /* 0x000fda0003f66270 */
[----:B------:R-:W-:Y:S05]  /*4b70*/  @P3 BRA `(.L_x_13984) ;  /* 0x0000000000e43947 */ /* 0x000fea0003800000 */
[----:B------:R-:W-:-:S04]  /*4b80*/  IADD3 R4, P3, R72, R69, RZ ;  /* 0x0000004548047210 */ /* 0x000fc80007f7e0ff */
[----:B------:R-:W-:-:S05]  /*4b90*/  LEA.HI.X.SX32 R5, R69, R70, 0x1, P3 ;  /* 0x0000004645057211 */ /* 0x000fca00018f0eff */
[----:B-1----:R1:W-:Y:S01]  /*4ba0*/  ST.E.128 desc[UR40][R4.64], R12 ;  /* 0x0000000c04007985 */ /* 0x0023e2000c101d28 */
[----:B------:R-:W-:Y:S05]  /*4bb0*/  BRA `(.L_x_13984) ;  /* 0x0000000000d47947 */ /* 0x000fea0003800000 */
.L_x_13976:
[----:B------:R-:W2:Y:S02]  /*4bc0*/  LDL R4, [R1+0xc] ;  /* 0x00000c0001047983 */ /* 0x000ea40000100800 */
[----:B--2---:R-:W-:-:S13]  /*4bd0*/  ISETP.NE.AND P4, PT, R4, 0x3, PT ;  /* 0x000000030400780c */ /* 0x004fda0003f85270 */
[----:B------:R-:W-:Y:S05]  /*4be0*/  @!P4 BRA `(.L_x_13997) ;  /* 0x000000000004c947 */ /* 0x000fea0003800000 */
[----:B------:R-:W-:Y:S01]  /*4bf0*/  BPT.TRAP 0x1 ;  /* 0x000000040000795c */ /* 0x000fe20000300000 */
.L_x_13997:
[----:B------:R-:W2:Y:S01]  /*4c00*/  LDL R4, [R1] ;  /* 0x0000000001047983 */ /* 0x000ea20000100800 */
[----:B------:R-:W-:Y:S01]  /*4c10*/  IMAD R67, R19, 0x8, R18 ;  /* 0x0000000813437824 */ /* 0x000fe200078e0212 */
[----:B------:R-:W-:Y:S01]  /*4c20*/  BSSY B1, `(.L_x_13998) ;  /* 0x0000005000017945 */ /* 0x000fe20003800000 */
[----:B------:R-:W-:Y:S02]  /*4c30*/  SHF.R.S32.HI R64, RZ, 0x1f, R62 ;  /* 0x0000001fff407819 */ /* 0x000fe4000001143e */
[----:B--2---:R-:W-:-:S04]  /*4c40*/  SHF.L.U32 R68, R4, 0x1f, RZ ;  /* 0x0000001f04447819 */ /* 0x004fc800000006ff */
[----:B------:R-:W0:Y:S02]  /*4c50*/  SYNCS.PHASECHK.TRANS64.TRYWAIT P3, [R67+URZ+0x13290], R68 ;  /* 0x01329044430075a7 */ /* 0x000e24000806017f */
[----:B0-----:R-:W-:Y:S05]  /*4c60*/  @!P3 BRA `(.L_x_13999) ;  /* 0x000001500018b947 */ /* 0x001fea0003800000 */
.L_x_14218:
[----:B------:R-:W-:Y:S05]  /*4c70*/  BSYNC B1 ;  /* 0x0000000000017941 */ /* 0x000fea0003800000 */
.L_x_13998:
        /* <DEDUP_REMOVED lines=28> */
.L_x_14222:
        /* <DEDUP_REMOVED lines=8> */
[----:B----4-:R-:W-:Y:S02]  /*4ec0*/  @!P5 IMAD.X R9, R5, 0x1, R4, P6 ;  /* 0x000000010509d824 */ /* 0x010fe400030e0604 */
[----:B------:R-:W1:Y:S04]  /*4ed0*/  @!P3 LDS.128 R4, [R63+0xe000] ;  /* 0x00e000003f04b984 */ /* 0x000e680000000c00 */
[----:B-1----:R-:W-:Y:S04]  /*4ee0*/  @!P3 ST.E.128 desc[UR40][R10.64], R4 ;  /* 0x000000040a00b985 */ /* 0x002fe8000c101d28 */
[----:B------:R-:W1:Y:S04]  /*4ef0*/  @!P5 LDS.128 R4, [R60+0xe000] ;  /* 0x00e000003c04d984 */ /* 0x000e680000000c00 */
[----:B-1----:R4:W-:Y:S02]  /*4f00*/  @!P5 ST.E.128 desc[UR40][R8.64], R4 ;  /* 0x000000040800d985 */ /* 0x0029e4000c101d28 */
.L_x_13984:
[----:B------:R-:W-:Y:S05]  /*4f10*/  BSYNC B0 ;  /* 0x0000000000007941 */ /* 0x000fea0003800000 */
.L_x_13975:
[----:B-12-4-:R-:W1:Y:S01]  /*4f20*/  S2R R4, SR_TID.X ;  /* 0x0000000000047919 */ /* 0x016e620000002100 */
[----:B------:R-:W-:Y:S01]  /*4f30*/  @!PT LDS RZ, [RZ] ;  /* 0x00000000fffff984 */ /* 0x000fe20000000800 */
[----:B------:R-:W-:Y:S01]  /*4f40*/  @!PT LDS RZ, [RZ] ;  /* 0x00000000fffff984 */ /* 0x000fe20000000800 */
[----:B------:R-:W-:Y:S01]  /*4f50*/  @!PT LDS RZ, [RZ] ;  /* 0x00000000fffff984 */ /* 0x000fe20000000800 */
[----:B------:R-:W-:Y:S01]  /*4f60*/  @!PT LDS RZ, [RZ] ;  /* 0x00000000fffff984 */ /* 0x000fe20000000800 */
[----:B------:R2:W-:Y:S06]  /*4f70*/  MEMBAR.ALL.CTA ;  /* 0x0000000000007992 */ /* 0x0005ec0000008000 */
[----:B--2---:R-:W2:Y:S01]  /*4f80*/  FENCE.VIEW.ASYNC.S ;  /* 0x00000000000073c6 */ /* 0x004ea20000000000 */
[----:B------:R-:W-:Y:S05]  /*4f90*/  WARPSYNC.ALL ;  /* 0x0000000000007948 */ /* 0x000fea0003800000 */
[----:B------:R-:W-:Y:S01]  /*4fa0*/  BSSY B0, `(.L_x_14001) ;  /* 0x0000008000007945 */ /* 0x000fe20003800000 */
[----:B--2---:R2:W-:Y:S01]  /*4fb0*/  BAR.SYNC.DEFER_BLOCKING R46, 0x80 ;  /* 0x0002002e0000751d */ /* 0x0045e20000010000 */
[----:B-1----:R-:W-:-:S13]  /*4fc0*/  LOP3.LUT P3, RZ, R4, 0x7f, RZ, 0xc0, !PT ;  /* 0x0000007f04ff7812 */ /* 0x002fda000786c0ff */
[----:B------:R-:W-:-:S05]  /*4fd0*/  @!P3 VIADD R4, R67, 0x132a0 ;  /* 0x000132a04304b836 */ /* 0x000fca0000000000 */
[----:B------:R-:W-:-:S04]  /*4fe0*/  @!P3 PRMT R4, RZ, 0x654, R4 ;  /* 0x00000654ff04b816 */ /* 0x000fc80000000004 */
[----:B------:R2:W-:Y:S01]  /*4ff0*/  @!P3 SYNCS.ARRIVE.TRANS64.RED.A1T0 RZ, [R4+URZ], RZ ;  /* 0x000000ff04ffb9a7 */ /* 0x0005e2000810043f */
[----:B------:R-:W-:Y:S05]  /*5000*/  @!P4 BRA `(.L_x_14002) ;  /* 0x000000000004c947 */ /* 0x000fea0003800000 */
[----:B------:R-:W-:Y:S01]  /*5010*/  BPT.TRAP 0x1 ;  /* 0x000000040000795c */ /* 0x000fe20000300000 */
.L_x_14002:
[----:B------:R-:W-:Y:S05]  /*5020*/  BSYNC B0 ;  /* 0x0000000000007941 */ /* 0x000fea0003800000 */
.L_x_14001:
[----:B------:R-:W1:Y:S01]  /*5030*/  SYNCS.PHASECHK.TRANS64.TRYWAIT P4, [R67+URZ+0x132b0], R68 ;  /* 0x0132b044430075a7 */ /* 0x000e62000808017f */
[----:B------:R-:W-:Y:S04]  /*5040*/  BSSY B0, `(.L_x_14003) ;  /* 0x0000002000007945 */ /* 0x000fe80003800000 */
[----:B-1----:R-:W-:Y:S05]  /*5050*/  @!P4 BRA `(.L_x_14004) ;  /* 0x0000014c0074c947 */ /* 0x002fea0003800000 */
.L_x_14223:
[----:B------:R-:W-:Y:S05]  /*5060*/  BSYNC B0 ;  /* 0x0000000000007941 */ /* 0x000fea0003800000 */
.L_x_14003:
[----:B------:R-:W4:Y:S01]  /*5070*/  S2R R8, SR_TID.X ;  /* 0x0000000000087919 */ /* 0x000f220000002100 */
[----:B------:R-:W-:Y:S01]  /*5080*/  ULDC.64 UR4, c[0x0][0x328] ;  /* 0x0000ca0000047ab9 */ /* 0x000fe20000000a00 */
[----:B------:R-:W-:Y:S01]  /*5090*/  ULDC.64 UR6, c[0x0][0x318] ;  /* 0x0000c60000067ab9 */ /* 0x000fe20000000a00 */
[----:B------:R-:W-:Y:S01]  /*50a0*/  IMAD R7, R64, UR4, RZ ;  /* 0x0000000440077c24 */ /* 0x000fe2000f8e02ff */
[----:B------:R-:W-:Y:S01]  /*50b0*/  BSSY B0, `(.L_x_14005) ;  /* 0x0000021000007945 */ /* 0x000fe20003800000 */
[----:B--2---:R-:W-:-:S04]  /*50c0*/  IMAD.WIDE.U32 R4, R62, UR4, RZ ;  /* 0x000000043e047c25 */ /* 0x004fc8000f8e00ff */
[----:B------:R-:W-:Y:S01]  /*50d0*/  IMAD R7, R62, UR5, R7 ;  /* 0x000000053e077c24 */ /* 0x000fe2000f8e0207 */
[----:B------:R-:W-:Y:S02]  /*50e0*/  ULDC.64 UR4, c[0x0][0x338] ;  /* 0x0000ce0000047ab9 */ /* 0x000fe40000000a00 */
[----:B------:R-:W-:Y:S02]  /*50f0*/  IMAD R6, R65, UR4, RZ ;  /* 0x0000000441067c24 */ /* 0x000fe4000f8e02ff */
[----:B------:R-:W-:Y:S02]  /*5100*/  IADD3 R5, R5, R7, RZ ;  /* 0x0000000705057210 */ /* 0x000fe40007ffe0ff */
[C---:B------:R-:W-:Y:S02]  /*5110*/  IMAD R7, R61.reuse, UR5, R6 ;  /* 0x000000053d077c24 */ /* 0x040fe4000f8e0206 */
[----:B------:R-:W-:Y:S01]  /*5120*/  IMAD.WIDE.U32 R4, R61, UR4, R4 ;  /* 0x000000043d047c25 */ /* 0x000fe2000f8e0004 */
[----:B------:R-:W-:-:S03]  /*5130*/  ULDC.64 UR4, c[0x0][0x330] ;  /* 0x0000cc0000047ab9 */ /* 0x000fc60000000a00 */
[----:B------:R-:W-:Y:S02]  /*5140*/  IMAD.IADD R5, R5, 0x1, R7 ;  /* 0x0000000105057824 */ /* 0x000fe400078e0207 */
[----:B------:R-:W-:-:S04]  /*5150*/  IMAD.WIDE.U32 R4, R22, UR4, R4 ;  /* 0x0000000416047c25 */ /* 0x000fc8000f8e0004 */
[----:B------:R-:W-:Y:S01]  /*5160*/  IMAD R5, R22, UR5, R5 ;  /* 0x0000000516057c24 */ /* 0x000fe2000f8e0205 */
[----:B------:R-:W-:Y:S01]  /*5170*/  IADD3 R4, P4, R4, UR6, RZ ;  /* 0x0000000604047c10 */ /* 0x000fe2000ff9e0ff */
[----:B----4-:R-:W-:-:S03]  /*5180*/  VIADD R8, R8, 0xffffff80 ;  /* 0xffffff8008087836 */ /* 0x010fc60000000000 */
[----:B------:R-:W-:Y:S02]  /*5190*/  IADD3.X R5, R5, UR7, RZ, P4, !PT ;  /* 0x0000000705057c10 */ /* 0x000fe4000a7fe4ff */
[----:B------:R-:W-:Y:S01]  /*51a0*/  LEA.HI R8, R8, R8, RZ, 0x1 ;  /* 0x0000000808087211 */ /* 0x000fe200078f08ff */
[----:B------:R-:W2:Y:S03]  /*51b0*/  SHFL.IDX PT, R4, R4, RZ, 0x1e1f ;  /* 0x001e1fff04047589 */ /* 0x000ea600000e0000 */
[----:B------:R-:W-:Y:S01]  /*51c0*/  SHF.R.S32.HI R8, RZ, 0x1, R8 ;  /* 0x00000001ff087819 */ /* 0x000fe20000011408 */
[----:B------:R-:W4:Y:S03]  /*51d0*/  SHFL.IDX PT, R5, R5, RZ, 0x1e1f ;  /* 0x001e1fff05057589 */ /* 0x000f2600000e0000 */
[----:B------:R-:W-:-:S13]  /*51e0*/  ISETP.GT.AND P4, PT, R66, R8, PT ;  /* 0x000000084200720c */ /* 0x000fda0003f84270 */
[----:B------:R-:W-:Y:S05]  /*51f0*/  @!P4 BRA `(.L_x_14006) ;  /* 0x000000000030c947 */ /* 0x000fea0003800000 */
[----:B------:R-:W5:Y:S01]  /*5200*/  LDL R12, [R1+0x14] ;  /* 0x00001400010c7983 */ /* 0x000f620000100800 */
[----:B------:R-:W-:Y:S02]  /*5210*/  ULDC UR4, c[0x0][0x2f4] ;  /* 0x0000bd0000047ab9 */ /* 0x000fe40000000800 */
[----:B------:R-:W-:-:S13]  /*5220*/  ISETP.GE.AND P4, PT, R16, UR4, PT ;  /* 0x0000000410007c0c */ /* 0x000fda000bf86270 */
[----:B--2---:R-:W-:-:S05]  /*5230*/  @!P4 IADD3 R10, P5, R16, R4, RZ ;  /* 0x00000004100ac210 */ /* 0x004fca0007fbe0ff */
[----:B----4-:R-:W-:Y:S01]  /*5240*/  @!P4 IMAD.X R11, R5, 0x1, R17, P5 ;  /* 0x00000001050bc824 */ /* 0x010fe200028e0611 */
[----:B------:R-:W-:-:S13]  /*5250*/  ISETP.GE.AND P5, PT, R23, UR4, PT ;  /* 0x0000000417007c0c */ /* 0x000fda000bfa6270 */
[----:B------:R-:W-:-:S05]  /*5260*/  @!P5 IADD3 R8, P6, R23, R4, RZ ;  /* 0x000000041708d210 */ /* 0x000fca0007fde0ff */
[----:B-----5:R-:W-:Y:S02]  /*5270*/  @!P5 IMAD.X R9, R5, 0x1, R12, P6 ;  /* 0x000000010509d824 */ /* 0x020fe400030e060c */
[----:B------:R-:W2:Y:S04]  /*5280*/  @!P4 LDS.128 R4, [R63+0x6000] ;  /* 0x006000003f04c984 */ /* 0x000ea80000000c00 */
[----:B--2---:R-:W-:Y:S04]  /*5290*/  @!P4 ST.E.128 desc[UR40][R10.64], R4 ;  /* 0x000000040a00c985 */ /* 0x004fe8000c101d28 */
[----:B------:R-:W2:Y:S04]  /*52a0*/  @!P5 LDS.128 R4, [R60+0x6000] ;  /* 0x006000003c04d984 */ /* 0x000ea80000000c00 */
[----:B--2---:R2:W-:Y:S02]  /*52b0*/  @!P5 ST.E.128 desc[UR40][R8.64], R4 ;  /* 0x000000040800d985 */ /* 0x0045e4000c101d28 */
.L_x_14006:
[----:B------:R-:W-:Y:S05]  /*52c0*/  BSYNC B0 ;  /* 0x0000000000007941 */ /* 0x000fea0003800000 */
.L_x_14005:
[----:B--2-4-:R-:W2:Y:S01]  /*52d0*/  LDL.LU R5, [R1] ;  /* 0x0000000001057983 */ /* 0x014ea20000300800 */
[----:B01----:R-:W-:Y:S01]  /*52e0*/  @!P3 VIADD R67, R67, 0x132c0 ;  /* 0x000132c04343b836 */ /* 0x003fe20000000000 */
[----:B------:R-:W-:Y:S01]  /*52f0*/  IADD3 R19, R19, 0x1, RZ ;  /* 0x0000000113137810 */ /* 0x000fe20007ffe0ff */
        /* <DEDUP_REMOVED lines=12> */
[----:B------:R-:W-:Y:S02]  /*53c0*/  PLOP3.LUT P3, PT, PT, PT, PT, 0x8, 0x0 ;  /* 0x000000000000781c */ /* 0x000fe40003f6e170 */
[----:B--2---:R-:W-:-:S05]  /*53d0*/  LOP3.LUT R5, R5, R4, RZ, 0x3c, !PT ;  /* 0x0000000405057212 */ /* 0x004fca00078e3cff */
[----:B------:R1:W-:Y:S01]  /*53e0*/  STL [R1], R5 ;  /* 0x0000000501007387 */ /* 0x0003e20000100800 */
[----:B------:R-:W-:Y:S05]  /*53f0*/  @P2 BRA `(.L_x_14007) ;  /* 0xffffffcc00b82947 */ /* 0x000fea000383ffff */
.L_x_13970:
[----:B------:R-:W-:Y:S01]  /*5400*/  BSSY B0, `(.L_x_14008) ;  /* 0x0000005000007945 */ /* 0x000fe20003800000 */
[----:B------:R-:W-:-:S03]  /*5410*/  IMAD.MOV.U32 R3, RZ, RZ, RZ ;  /* 0x000000ffff037224 */ /* 0x000fc600078e00ff */
[----:B------:R-:W-:Y:S05]  /*5420*/  @P3 BRA `(.L_x_14009) ;  /* 0x0000000000083947 */ /* 0x000fea0003800000 */
[----:B------:R-:W2:Y:S02]  /*5430*/  FENCE.VIEW.ASYNC.G ;  /* 0x00000000000073c6 */ /* 0x000ea40000000100 */
[----:B--2---:R-:W-:Y:S06]  /*5440*/  BAR.ARV 0xc, 0x200 ;  /* 0x0308000000007b1d */ /* 0x004fec0000002000 */
.L_x_14009:
[----:B------:R-:W-:Y:S05]  /*5450*/  BSYNC B0 ;  /* 0x0000000000007941 */ /* 0x000fea0003800000 */
.L_x_14008:
        /* <DEDUP_REMOVED lines=8> */
[-C--:B-1----:R-:W-:Y:S02]  /*54e0*/  IABS R5, R9.reuse ;  /* 0x0000000900057213 */ /* 0x082fe40000000000 */
[----:B------:R-:W-:Y:S02]  /*54f0*/  IABS R8, R9 ;  /* 0x0000000900087213 */ /* 0x000fe40000000000 */
[----:B------:R-:W1:Y:S01]  /*5500*/  I2F.RP R4, R5 ;  /* 0x0000000500047306 */ /* 0x000e620000209400 */
[----:B------:R-:W-:Y:S02]  /*5510*/  IADD3 R0, R24, -0x1, R9 ;  /* 0xffffffff18007810 */ /* 0x000fe40007ffe009 */
[----:B------:R-:W-:-:S05]  /*5520*/  IMAD.MOV R8, RZ, RZ, -R8 ;  /* 0x000000ffff087224 */ /* 0x000fca00078e0a08 */
[----:B-1----:R-:W1:Y:S02]  /*5530*/  MUFU.RCP R4, R4 ;  /* 0x0000000400047308 */ /* 0x002e640000001000 */
[----:B-1----:R-:W-:Y:S01]  /*5540*/  VIADD R2, R4, 0xffffffe ;  /* 0x0ffffffe04027836 */ /* 0x002fe20000000000 */
[----:B------:R-:W-:Y:S02]  /*5550*/  IABS R4, R0 ;  /* 0x0000000000047213 */ /* 0x000fe40000000000 */
[----:B------:R-:W-:-:S03]  /*5560*/  LOP3.LUT R0, R0, R9, RZ, 0x3c, !PT ;  /* 0x0000000900007212 */ /* 0x000fc600078e3cff */
[----:B------:R1:W0:Y:S01]  /*5570*/  F2I.FTZ.U32.TRUNC.NTZ R3, R2 ;  /* 0x0000000200037305 */ /* 0x000222000021f000 */
[----:B------:R-:W-:Y:S01]  /*5580*/  ISETP.GE.AND P2, PT, R0, RZ, PT ;  /* 0x000000ff0000720c */ /* 0x000fe20003f46270 */
[----:B-1----:R-:W-:Y:S02]  /*5590*/  IMAD.MOV.U32 R2, RZ, RZ, RZ ;  /* 0x000000ffff027224 */ /* 0x002fe400078e00ff */
[----:B0-----:R-:W-:-:S04]  /*55a0*/  IMAD.MOV R6, RZ, RZ, -R3 ;  /* 0x000000ffff067224 */ /* 0x001fc800078e0a03 */
        /* <DEDUP_REMOVED lines=13> */
.L_x_14011:
[----:B------:R-:W-:Y:S05]  /*5680*/  BSYNC B0 ;  /* 0x0000000000007941 */ /* 0x000fea0003800000 */
.L_x_14010:
[----:B------:R-:W2:Y:S01]  /*5690*/  LDL R0, [R1+0x58] ;  /* 0x0000580001007983 */ /* 0x000ea20000100800 */
[----:B------:R-:W-:Y:S02]  /*56a0*/  PLOP3.LUT P0, PT, PT, PT, PT, 0x80, 0x0 ;  /* 0x000000000000781c */ /* 0x000fe40003f0f070 */
[----:B---3--:R-:W-:Y:S02]  /*56b0*/  CS2R R14, SRZ ;  /* 0x00000000000e7805 */ /* 0x008fe4000001ff00 */
[----:B------:R-:W-:Y:S01]  /*56c0*/  MOV R60, RZ ;  /* 0x000000ff003c7202 */ /* 0x000fe20000000f00 */
[----:B------:R-:W-:Y:S01]  /*56d0*/  IMAD.MOV.U32 R13, RZ, RZ, RZ ;  /* 0x000000ffff0d7224 */ /* 0x000fe200078e00ff */
[----:B-1----:R-:W-:Y:S02]  /*56e0*/  CS2R R4, SRZ ;  /* 0x0000000000047805 */ /* 0x002fe4000001ff00 */
        /* <DEDUP_REMOVED lines=13> */
[----:B------:R-:W-:Y:S01]  /*57c0*/  CS2R R50, SRZ ;  /* 0x0000000000327805 */ /* 0x000fe2000001ff00 */
[----:B------:R-:W-:Y:S02]  /*57d0*/  IMAD.MOV.U32 R45, RZ, RZ, RZ ;  /* 0x000000ffff2d7224 */ /* 0x000fe400078e00ff */
[----:B--2---:R-:W-:Y:S02]  /*57e0*/  IMAD R2, R0, R3, RZ ;  /* 0x0000000300027224 */ /* 0x004fe400078e02ff */
[----:B------:R-:W-:-:S03]  /*57f0*/  IMAD.MOV.U32 R0, RZ, RZ, RZ ;  /* 0x000000ffff007224 */ /* 0x000fc600078e00ff */
[----:B------:R0:W-:Y:S01]  /*5800*/  STL [R1+0x28], R2 ;  /* 0x0000280201007387 */ /* 0x0001e20000100800 */
[----:B------:R-:W-:-:S04]  /*5810*/  VIADDMNMX R24, R2, R3, R24, PT ;  /* 0x0000000302187246 */ /* 0x000fc80003800118 */
[----:B------:R-:W-:-:S13]  /*5820*/  ISETP.GT.AND P1, PT, R24, R2, PT ;  /* 0x000000021800720c */ /* 0x000fda0003f24270 */
[----:B0-----:R-:W-:Y:S05]  /*5830*/  @!P1 BRA `(.L_x_14012) ;  /* 0x0000009800cc9947 */ /* 0x001fea0003800000 */
[----:B------:R-:W0:Y:S01]  /*5840*/  S2R R2, SR_TID.X ;  /* 0x0000000000027919 */ /* 0x000e220000002100 */
[----:B------:R-:W-:Y:S01]  /*5850*/  IADD3 R30, R18, 0xb000, RZ ;  /* 0x0000b000121e7810 */ /* 0x000fe20007ffe0ff */
[----:B------:R-:W-:Y:S03]  /*5860*/  BSSY B6, `(.L_x_14013) ;  /* 0x000001e000067945 */ /* 0x000fe60003800000 */
        /* <DEDUP_REMOVED lines=29> */
.L_x_14014:
[----:B------:R-:W-:Y:S05]  /*5a40*/  BSYNC B6 ;  /* 0x0000000000067941 */ /* 0x000fea0003800000 */
.L_x_14013:
        /* <DEDUP_REMOVED lines=13> */
[-C--:B0-----:R-:W-:Y:S02]  /*5b20*/  @P1 IMAD R2, R2, R8.reuse, RZ ;  /* 0x0000000802021224 */ /* 0x081fe400078e02ff */
[----:B---3--:R-:W-:-:S04]  /*5b30*/  @P1 IMAD.WIDE.U32 R4, R20, R8, RZ ;  /* 0x0000000814041225 */ /* 0x008fc800078e00ff */
[C---:B------:R-:W-:Y:S02]  /*5b40*/  @P1 IMAD R9, R20.reuse, R9, R2 ;  /* 0x0000000914091224 */ /* 0x040fe400078e0202 */
[C---:B------:R-:W-:Y:S02]  /*5b50*/  @P0 IMAD R7, R20.reuse, R7, R0 ;  /* 0x0000000714070224 */ /* 0x040fe400078e0200 */
[----:B------:R-:W-:Y:S01]  /*5b60*/  @P0 IMAD.WIDE.U32 R2, R20, R6, RZ ;  /* 0x0000000614020225 */ /* 0x000fe200078e00ff */
[----:B------:R-:W-:-:S03]  /*5b70*/  @P1 IADD3 R5, R5, R9, RZ ;  /* 0x0000000905051210 */ /* 0x000fc60007ffe0ff */
[----:B------:R-:W-:Y:S02]  /*5b80*/  @P0 IMAD.IADD R3, R3, 0x1, R7 ;  /* 0x0000000103030824 */ /* 0x000fe400078e0207 */
[----:B----4-:R-:W-:-:S04]  /*5b90*/  @P1 IMAD.WIDE.U32 R6, R22, R12, R4 ;  /* 0x0000000c16061225 */ /* 0x010fc800078e0004 */
[----:B-1----:R-:W-:Y:S01]  /*5ba0*/  @P0 IMAD.WIDE.U32 R2, R22, R10, R2 ;  /* 0x0000000a16020225 */ /* 0x002fe200078e0002 */
[----:B------:R-:W-:-:S03]  /*5bb0*/  @P1 LEA R8, P3, R6, UR6, 0x2 ;  /* 0x0000000606081c11 */ /* 0x000fc6000f8610ff */
[----:B------:R-:W-:Y:S01]  /*5bc0*/  @P0 IMAD R5, R22, R11, R3 ;  /* 0x0000000b16050224 */ /* 0x000fe200078e0203 */
[----:B------:R-:W-:Y:S01]  /*5bd0*/  @P0 LEA R4, P2, R2, UR4, 0x2 ;  /* 0x0000000402040c11 */ /* 0x000fe2000f8410ff */
[----:B------:R-:W-:Y:S01]  /*5be0*/  @P1 IMAD R3, R22, R13, R7 ;  /* 0x0000000d16031224 */ /* 0x000fe200078e0207 */
[----:B------:R-:W-:Y:S01]  /*5bf0*/  ULDC UR4, c[0x0][0x3f4] ;  /* 0x0000fd0000047ab9 */ /* 0x000fe20000000800 */
[----:B------:R-:W-:Y:S01]  /*5c00*/  IMAD.MOV.U32 R0, RZ, RZ, 0x3f800000 ;  /* 0x3f800000ff007424 */ /* 0x000fe200078e00ff */
        /* <DEDUP_REMOVED lines=20> */
.L_x_14018:
[----:B-1----:R1:W2:Y:S02]  /*5d50*/  SYNCS.PHASECHK.TRANS64.TRYWAIT P0, [R18+URZ+0x13200], R3 ;  /* 0x01320003120075a7 */ /* 0x0022a4000800017f */
[----:B--2---:R-:W-:Y:S05]  /*5d60*/  @!P0 NANOSLEEP.SYNCS 0x989680 ;  /* 0x009896800000895d */ /* 0x004fea0003900000 */
[----:B------:R-:W2:Y:S02]  /*5d70*/  @!P0 SYNCS.PHASECHK.TRANS64 P0, [R18+URZ+0x13200], R3 ;  /* 0x01320003120085a7 */ /* 0x000ea4000800007f */
[----:B--2---:R-:W-:Y:S05]  /*5d80*/  @!P0 BRA `(.L_x_14018) ;  /* 0xfffffffc00f08947 */ /* 0x004fea000383ffff */
.L_x_14017:
[----:B------:R-:W-:Y:S05]  /*5d90*/  BSYNC B0 ;  /* 0x0000000000007941 */ /* 0x000fea0003800000 */
.L_x_14016:
[----:B------:R-:W-:Y:S05]  /*5da0*/  BRA `(.L_x_14019) ;  /* 0x00000028003c7947 */ /* 0x000fea0003800000 */
.L_x_14015:
        /* <DEDUP_REMOVED lines=19> */
[----:B------:R-:W-:Y:S01]  /*5ee0*/  MOV R4, UR4 ;  /* 0x0000000400047c02 */ /* 0x000fe20008000f00 */
        /* <DEDUP_REMOVED lines=12> */
.L_x_14021:
[----:B------:R-:W-:Y:S05]  /*5fb0*/  BSYNC B6 ;  /* 0x0000000000067941 */ /* 0x000fea0003800000 */
.L_x_14020:
[----:B------:R-:W0:Y:S01]  /*5fc0*/  S2R R20, SR_TID.X ;  /* 0x0000000000147919 */ /* 0x000e220000002100 */
[----:B------:R-:W-:Y:S01]  /*5fd0*/  ULDC.U8 UR4, c[0x0][0x410] ;  /* 0x0001040000047ab9 */ /* 0x000fe20000000000 */
[----:B------:R-:W-:Y:S01]  /*5fe0*/  BSSY B0, `(.L_x_14022) ;  /* 0x0000263000007945 */ /* 0x000fe20003800000 */
[----:B------:R-:W-:Y:S01]  /*5ff0*/  ISETP.NE.AND P0, PT, RZ, UR4, PT ;  /* 0x00000004ff007c0c */ /* 0x000fe2000bf05270 */
[----:B0-----:R-:W-:-:S05]  /*6000*/  VIADD R20, R20, 0xffffff80 ;  /* 0xffffff8014147836 */ /* 0x001fca0000000000 */
[----:B------:R-:W-:-:S04]  /*6010*/  LEA.HI R35, R20, R20, RZ, 0x1 ;  /* 0x0000001414237211 */ /* 0x000fc800078f08ff */
[----:B------:R-:W-:-:S05]  /*6020*/  SHF.R.S32.HI R35, RZ, 0x1, R35 ;  /* 0x00000001ff237819 */ /* 0x000fca0000011423 */
[----:B------:R-:W-:Y:S01]  /*6030*/  IMAD R4, R25, 0xc0, R35 ;  /* 0x000000c019047824 */ /* 0x000fe200078e0223 */
[----:B------:R-:W-:Y:S06]  /*6040*/  @!P0 BRA `(.L_x_14023) ;  /* 0x0000001000cc8947 */ /* 0x000fec0003800000 */
[----:B------:R-:W-:-:S03]  /*6050*/  UMOV UR4, 0xffffffff ;  /* 0xffffffff00047882 */ /* 0x000fc60000000000 */
[----:B------:R-:W-:Y:S05]  /*6060*/  BRA.DIV UR4, `(.L_x_14024) ;  /* 0x0000013e04847947 */ /* 0x000fea000b800000 */
[----:B------:R0:W1:Y:S04]  /*6070*/  SHFL.IDX PT, R29, R28, RZ, 0x1e1f ;  /* 0x001e1fff1c1d7589 */ /* 0x00006800000e0000 */
[----:B------:R0:W2:Y:S04]  /*6080*/  SHFL.IDX PT, R14, R32, RZ, 0x1e1f ;  /* 0x001e1fff200e7589 */ /* 0x0000a800000e0000 */
[----:B------:R0:W3:Y:S04]  /*6090*/  SHFL.IDX PT, R0, R30, RZ, 0x1e1f ;  /* 0x001e1fff1e007589 */ /* 0x0000e800000e0000 */
[----:B------:R0:W4:Y:S02]  /*60a0*/  SHFL.IDX PT, R3, R31, RZ, 0x1e1f ;  /* 0x001e1fff1f037589 */ /* 0x00012400000e0000 */
.L_x_14229:
[----:B------:R-:W5:Y:S01]  /*60b0*/  LDL R6, [R1+0x4c] ;  /* 0x00004c0001067983 */ /* 0x000f620000100800 */
[----:B------:R-:W-:Y:S01]  /*60c0*/  ULDC UR4, c[0x0][0x448] ;  /* 0x0001120000047ab9 */ /* 0x000fe20000000800 */
[----:B------:R-:W-:Y:S01]  /*60d0*/  BSSY B1, `(.L_x_14025) ;  /* 0x0000022000017945 */ /* 0x000fe20003800000 */
[----:B0-----:R-:W-:Y:S01]  /*60e0*/  IMAD R28, R27, UR4, RZ ;  /* 0x000000041b1c7c24 */ /* 0x001fe2000f8e02ff */
[----:B------:R-:W-:Y:S02]  /*60f0*/  CS2R R12, SRZ ;  /* 0x00000000000c7805 */ /* 0x000fe4000001ff00 */
[----:B------:R-:W-:Y:S02]  /*6100*/  CS2R R8, SRZ ;  /* 0x0000000000087805 */ /* 0x000fe4000001ff00 */
[----:B------:R-:W-:Y:S02]  /*6110*/  CS2R R20, SRZ ;  /* 0x0000000000147805 */ /* 0x000fe4000001ff00 */
[----:B------:R-:W-:-:S02]  /*6120*/  CS2R R10, SRZ ;  /* 0x00000000000a7805 */ /* 0x000fc4000001ff00 */
[----:B------:R-:W-:Y:S02]  /*6130*/  ISETP.GE.AND P0, PT, R4, R28, PT ;  /* 0x0000001c0400720c */ /* 0x000fe40003f06270 */
[----:B-----5:R-:W-:-:S04]  /*6140*/  LEA.HI R5, R6, R6, RZ, 0x1 ;  /* 0x0000000606057211 */ /* 0x020fc800078f08ff */
[----:B------:R-:W-:-:S05]  /*6150*/  LOP3.LUT R5, R5, 0xfffffffe, RZ, 0xc0, !PT ;  /* 0xfffffffe05057812 */ /* 0x000fca00078ec0ff */
[----:B------:R-:W-:-:S05]  /*6160*/  IMAD.IADD R5, R6, 0x1, -R5 ;  /* 0x0000000106057824 */ /* 0x000fca00078e0a05 */
[----:B------:R-:W-:Y:S01]  /*6170*/  SHF.L.U32 R27, R5, 0x1f, RZ ;  /* 0x0000001f051b7819 */ /* 0x000fe200000006ff */
[----:B------:R-:W-:Y:S06]  /*6180*/  @P0 BRA `(.L_x_14026) ;  /* 0x0000000000580947 */ /* 0x000fec0003800000 */
[----:B------:R-:W3:Y:S01]  /*6190*/  LDL R15, [R1+0x18] ;  /* 0x00001800010f7983 */ /* 0x000ee20000100800 */
[----:B------:R-:W-:Y:S01]  /*61a0*/  ULDC UR4, c[0x0][0x3f4] ;  /* 0x0000fd0000047ab9 */ /* 0x000fe20000000800 */
[----:B------:R-:W-:Y:S02]  /*61b0*/  CS2R R10, SRZ ;  /* 0x00000000000a7805 */ /* 0x000fe4000001ff00 */
[----:B------:R-:W-:Y:S02]  /*61c0*/  ISETP.GE.AND P4, PT, R156, UR4, PT ;  /* 0x000000049c007c0c */ /* 0x000fe4000bf86270 */
[----:B------:R-:W-:Y:S02]  /*61d0*/  CS2R R20, SRZ ;  /* 0x0000000000147805 */ /* 0x000fe4000001ff00 */
[----:B------:R-:W-:-:S09]  /*61e0*/  CS2R R12, SRZ ;  /* 0x00000000000c7805 */ /* 0x000fd2000001ff00 */
[C---:B--2---:R-:W-:Y:S02]  /*61f0*/  @!P4 IADD3 R30, P1, R156.reuse, R14, RZ ;  /* 0x0000000e9c1ec210 */ /* 0x044fe40007f3e0ff */
[----:B------:R-:W-:Y:S02]  /*6200*/  @!P4 SHF.R.S32.HI R8, RZ, 0x1f, R156 ;  /* 0x0000001fff08c819 */ /* 0x000fe4000001149c */
[----:B-1----:R-:W-:-:S03]  /*6210*/  @!P4 IADD3 R4, P0, R156, R29, RZ ;  /* 0x0000001d9c04c210 */ /* 0x002fc60007f1e0ff */
[----:B----4-:R-:W-:Y:S01]  /*6220*/  @!P4 IMAD.X R31, R3, 0x1, R8, P1 ;  /* 0x00000001031fc824 */ /* 0x010fe200008e0608 */
[----:B---3--:R-:W-:-:S04]  /*6230*/  @!P4 IADD3.X R5, R0, R8, RZ, P0, !PT ;  /* 0x000000080005c210 */ /* 0x008fc800007fe4ff */
[----:B------:R0:W5:Y:S04]  /*6240*/  @!P4 LD.E.64 R12, desc[UR40][R30.64] ;  /* 0x000000281e0cc980 */ /* 0x000168000c101b00 */
[----:B------:R0:W5:Y:S01]  /*6250*/  @!P4 LD.E.64 R20, desc[UR40][R4.64] ;  /* 0x000000280414c980 */ /* 0x000162000c101b00 */
[----:B------:R-:W-:Y:S02]  /*6260*/  ISETP.GE.AND P5, PT, R15, UR4, PT ;  /* 0x000000040f007c0c */ /* 0x000fe4000bfa6270 */
[----:B------:R-:W-:-:S11]  /*6270*/  SHF.R.S32.HI R9, RZ, 0x1f, R15 ;  /* 0x0000001fff097819 */ /* 0x000fd6000001140f */
[C---:B------:R-:W-:Y:S02]  /*6280*/  @!P5 IADD3 R6, P2, R15.reuse, R29, RZ ;  /* 0x0000001d0f06d210 */ /* 0x040fe40007f5e0ff */
[----:B------:R-:W-:-:S03]  /*6290*/  @!P5 IADD3 R14, P3, R15, R14, RZ ;  /* 0x0000000e0f0ed210 */ /* 0x000fc60007f7e0ff */
[--C-:B------:R-:W-:Y:S02]  /*62a0*/  @!P5 IMAD.X R7, R0, 0x1, R9.reuse, P2 ;  /* 0x000000010007d824 */ /* 0x100fe400010e0609 */
[----:B------:R-:W-:Y:S01]  /*62b0*/  @!P5 IMAD.X R15, R3, 0x1, R9, P3 ;  /* 0x00000001030fd824 */ /* 0x000fe200018e0609 */
[----:B------:R-:W-:Y:S02]  /*62c0*/  CS2R R8, SRZ ;  /* 0x0000000000087805 */ /* 0x000fe4000001ff00 */
[----:B------:R0:W5:Y:S04]  /*62d0*/  @!P5 LD.E.64 R10, desc[UR40][R6.64] ;  /* 0x00000028060ad980 */ /* 0x000168000c101b00 */
[----:B------:R0:W5:Y:S02]  /*62e0*/  @!P5 LD.E.64 R8, desc[UR40][R14.64] ;  /* 0x000000280e08d980 */ /* 0x000164000c101b00 */
.L_x_14026:
[----:B------:R-:W-:Y:S05]  /*62f0*/  BSYNC B1 ;  /* 0x0000000000017941 */ /* 0x000fea0003800000 */
.L_x_14025:
[----:B------:R-:W1:Y:S01]  /*6300*/  SYNCS.PHASECHK.TRANS64.TRYWAIT P0, [R18+URZ+0x13200], R27 ;  /* 0x0132001b120075a7 */ /* 0x000e62000800017f */
[----:B---3--:R-:W-:Y:S01]  /*6310*/  IMAD R0, R25, -0xc0, R28 ;  /* 0xffffff4019007824 */ /* 0x008fe200078e021c */
[----:B------:R-:W-:Y:S04]  /*6320*/  BSSY B1, `(.L_x_14027) ;  /* 0x0000004000017945 */ /* 0x000fe80003800000 */
[----:B------:R-:W-:-:S04]  /*6330*/  VIMNMX R0, R0, 0xc0, PT ;  /* 0x000000c000007848 */ /* 0x000fc80003fe0100 */
[----:B------:R-:W-:Y:S01]  /*6340*/  ISETP.GE.AND P1, PT, R35, R0, PT ;  /* 0x000000002300720c */ /* 0x000fe20003f26270 */
[----:B-1----:R-:W-:-:S12]  /*6350*/  @!P0 BRA `(.L_x_14028) ;  /* 0x0000013c00388947 */ /* 0x002fd80003800000 */
.L_x_14230:
[----:B------:R-:W-:Y:S05]  /*6360*/  BSYNC B1 ;  /* 0x0000000000017941 */ /* 0x000fea0003800000 */
.L_x_14027:
[----:B------:R-:W-:Y:S05]  /*6370*/  @P1 BRA `(.L_x_14029) ;  /* 0x0000002000a41947 */ /* 0x000fea0003800000 */
[----:B------:R-:W3:Y:S01]  /*6380*/  LDL R0, [R1+0x18] ;  /* 0x0000180001007983 */ /* 0x000ee20000100800 */
[----:B----4-:R-:W4:Y:S03]  /*6390*/  LDC R3, c[0x0][0x3f4] ;  /* 0x0000fd00ff037b82 */ /* 0x010f260000000800 */
[----:B------:R0:W5:Y:S01]  /*63a0*/  LDL R37, [R1+0x1c] ;  /* 0x00001c0001257983 */ /* 0x0001620000100800 */
[----:B------:R-:W-:Y:S01]  /*63b0*/  BSSY B1, `(.L_x_14030) ;  /* 0x000007b000017945 */ /* 0x000fe20003800000 */
[-C--:B----4-:R-:W-:Y:S02]  /*63c0*/  ISETP.GE.AND P0, PT, R156, R3.reuse, PT ;  /* 0x000000039c00720c */ /* 0x090fe40003f06270 */
[----:B---3--:R-:W-:-:S11]  /*63d0*/  ISETP.GE.AND P1, PT, R0, R3, PT ;  /* 0x000000030000720c */ /* 0x008fd60003f26270 */
[----:B0-----:R-:W-:Y:S05]  /*63e0*/  @P0 BRA `(.L_x_14031) ;  /* 0x0000000400dc0947 */ /* 0x001fea0003800000 */
[----:B-----5:R-:W-:Y:S01]  /*63f0*/  IMAD.IADD R0, R18, 0x1, R37 ;  /* 0x0000000112007824 */ /* 0x020fe200078e0225 */
[----:B--2---:R-:W-:Y:S02]  /*6400*/  SHF.R.U32.HI R14, RZ, 0x8, R20 ;  /* 0x00000008ff0e7819 */ /* 0x004fe40000011614 */
[----:B------:R-:W-:Y:S02]  /*6410*/  SHF.R.U32.HI R28, RZ, 0x8, R21 ;  /* 0x00000008ff1c7819 */ /* 0x000fe40000011615 */
[----:B------:R-:W0:Y:S01]  /*6420*/  LDS.128 R4, [R0+0xb000] ;  /* 0x00b0000000047984 */ /* 0x000e220000000c00 */
[----:B------:R-:W-:Y:S02]  /*6430*/  LOP3.LUT R3, R20, 0xff, RZ, 0xc0, !PT ;  /* 0x000000ff14037812 */ /* 0x000fe400078ec0ff */
[----:B------:R-:W-:Y:S02]  /*6440*/  LOP3.LUT R14, R14, 0xff, RZ, 0xc0, !PT ;  /* 0x000000ff0e0e7812 */ /* 0x000fe400078ec0ff */
[----:B------:R-:W-:-:S02]  /*6450*/  SHF.R.U32.HI R30, RZ, 0x8, R13 ;  /* 0x00000008ff1e7819 */ /* 0x000fc4000001160d */
[----:B------:R-:W-:Y:S02]  /*6460*/  LOP3.LUT R15, R21, 0xff, RZ, 0xc0, !PT ;  /* 0x000000ff150f7812 */ /* 0x000fe400078ec0ff */
[----:B------:R-:W-:Y:S02]  /*6470*/  LOP3.LUT R28, R28, 0xff, RZ, 0xc0, !PT ;  /* 0x000000ff1c1c7812 */ /* 0x000fe400078ec0ff */
[----:B------:R-:W-:Y:S02]  /*6480*/  PRMT R3, R14, 0x7604, R3 ;  /* 0x000076040e037816 */ /* 0x000fe40000000003 */
[----:B------:R-:W-:Y:S02]  /*6490*/  SHF.R.U32.HI R31, RZ, 0x10, R21 ;  /* 0x00000010ff1f7819 */ /* 0x000fe40000011615 */
[----:B------:R-:W-:Y:S02]  /*64a0*/  SHF.R.U32.HI R14, RZ, 0x8, R12 ;  /* 0x00000008ff0e7819 */ /* 0x000fe4000001160c */
[----:B------:R-:W-:-:S02]  /*64b0*/  SHF.R.U32.HI R29, RZ, 0x10, R13 ;  /* 0x00000010ff1d7819 */ /* 0x000fc4000001160d */
[----:B-1----:R-:W-:Y:S02]  /*64c0*/  LOP3.LUT R27, R13, 0xff, RZ, 0xc0, !PT ;  /* 0x000000ff0d1b7812 */ /* 0x002fe400078ec0ff */
[----:B------:R-:W-:Y:S01]  /*64d0*/  LOP3.LUT R30, R30, 0xff, RZ, 0xc0, !PT ;  /* 0x000000ff1e1e7812 */ /* 0x000fe200078ec0ff */
[----:B------:R-:W-:Y:S01]  /*64e0*/  IMAD.U32 R29, R29, 0x10000, RZ ;  /* 0x000100001d1d7824 */ /* 0x000fe200078e00ff */
[----:B------:R-:W-:Y:S02]  /*64f0*/  PRMT R15, R28, 0x7604, R15 ;  /* 0x000076041c0f7816 */ /* 0x000fe4000000000f */
[----:B------:R-:W-:Y:S01]  /*6500*/  LOP3.LUT R28, R14, 0xff, RZ, 0xc0, !PT ;  /* 0x000000ff0e1c7812 */ /* 0x000fe200078ec0ff */
[----:B------:R-:W-:Y:S01]  /*6510*/  IMAD.U32 R14, R31, 0x10000, RZ ;  /* 0x000100001f0e7824 */ /* 0x000fe200078e00ff */
[----:B------:R-:W-:Y:S02]  /*6520*/  LOP3.LUT R25, R12, 0xff, RZ, 0xc0, !PT ;  /* 0x000000ff0c197812 */ /* 0x000fe400078ec0ff */
[----:B------:R-:W-:-:S02]  /*6530*/  PRMT R30, R30, 0x7604, R27 ;  /* 0x000076041e1e7816 */ /* 0x000fc4000000001b */
[----:B------:R-:W-:Y:S02]  /*6540*/  PRMT R27, R28, 0x7604, R25 ;  /* 0x000076041c1b7816 */ /* 0x000fe40000000019 */
[----:B------:R-:W-:Y:S02]  /*6550*/  LOP3.LUT R25, R15, 0xff0000, R14, 0xf8, !PT ;  /* 0x00ff00000f197812 */ /* 0x000fe400078ef80e */
[----:B------:R-:W-:Y:S02]  /*6560*/  LOP3.LUT R29, R30, 0xff0000, R29, 0xf8, !PT ;  /* 0x00ff00001e1d7812 */ /* 0x000fe400078ef81d */
[----:B------:R-:W-:Y:S02]  /*6570*/  LOP3.LUT R25, R25, 0xff000000, R21, 0xf8, !PT ;  /* 0xff00000019197812 */ /* 0x000fe400078ef815 */
[----:B------:R-:W-:Y:S02]  /*6580*/  LOP3.LUT R29, R29, 0xff000000, R13, 0xf8, !PT ;  /* 0xff0000001d1d7812 */ /* 0x000fe400078ef80d */
[----:B------:R-:W-:-:S02]  /*6590*/  LOP3.LUT R15, R3, 0xff0000, R20, 0xf8, !PT ;  /* 0x00ff0000030f7812 */ /* 0x000fc400078ef814 */
[-C--:B0-----:R-:W-:Y:S02]  /*65a0*/  F2FP.F16.E4M3.UNPACK_B R3, R6.reuse.H1 ;  /* 0x00000006ff03723e */ /* 0x081fe400030006ff */
[--C-:B------:R-:W-:Y:S02]  /*65b0*/  LOP3.LUT R27, R27, 0xff0000, R12.reuse, 0xf8, !PT ;  /* 0x00ff00001b1b7812 */ /* 0x100fe400078ef80c */
[----:B------:R-:W-:Y:S01]  /*65c0*/  F2FP.F16.E4M3.UNPACK_B R30, R29 ;  /* 0x0000001dff1e723e */ /* 0x000fe200020006ff */
[--C-:B------:R-:W-:Y:S01]  /*65d0*/  HADD2.F32 R13, -RZ, R3.reuse.H0_H0 ;  /* 0x20000003ff0d7230 */ /* 0x100fe20000004100 */
[----:B------:R-:W-:Y:S02]  /*65e0*/  F2FP.F16.E4M3.UNPACK_B R21, R25 ;  /* 0x00000019ff15723e */ /* 0x000fe400020006ff */
        /* <DEDUP_REMOVED lines=87> */
.L_x_14031:
[----:B------:R-:W-:Y:S05]  /*6b60*/  BSYNC B1 ;  /* 0x0000000000017941 */ /* 0x000fea0003800000 */
.L_x_14030:
[----:B------:R-:W-:Y:S05]  /*6b70*/  @P1 BRA `(.L_x_14029) ;  /* 0x0000001800a41947 */ /* 0x000fea0003800000 */
[----:B0-----:R-:W3:Y:S01]  /*6b80*/  LDL R0, [R1+0x78] ;  /* 0x0000780001007983 */ /* 0x001ee20000100800 */
[----:B-----5:R-:W-:Y:S02]  /*6b90*/  IADD3 R3, R18, R37, RZ ;  /* 0x0000002512037210 */ /* 0x020fe40007ffe0ff */
[----:B------:R-:W-:Y:S02]  /*6ba0*/  SHF.R.U32.HI R13, RZ, 0x8, R11 ;  /* 0x00000008ff0d7819 */ /* 0x000fe4000001160b */
[----:B------:R-:W-:Y:S02]  /*6bb0*/  SHF.R.U32.HI R25, RZ, 0x8, R9 ;  /* 0x00000008ff197819 */ /* 0x000fe40000011609 */
[----:B------:R-:W-:Y:S02]  /*6bc0*/  SHF.R.U32.HI R15, RZ, 0x8, R8 ;  /* 0x00000008ff0f7819 */ /* 0x000fe40000011608 */
[----:B--2---:R-:W-:Y:S02]  /*6bd0*/  LOP3.LUT R14, R11, 0xff, RZ, 0xc0, !PT ;  /* 0x000000ff0b0e7812 */ /* 0x004fe400078ec0ff */
        /* <DEDUP_REMOVED lines=12> */
[----:B------:R-:W-:-:S02]  /*6ca0*/  SHF.R.U32.HI R13, RZ, 0x10, R8 ;  /* 0x00000010ff0d7819 */ /* 0x000fc40000011608 */
[----:B------:R-:W-:Y:S02]  /*6cb0*/  PRMT R15, R14, 0x7054, R15 ;  /* 0x000070540e0f7816 */ /* 0x000fe4000000000f */
[----:B------:R-:W-:Y:S02]  /*6cc0*/  PRMT R25, R25, 0x7054, R28 ;  /* 0x0000705419197816 */ /* 0x000fe4000000001c */
[----:B------:R-:W-:Y:S02]  /*6cd0*/  PRMT R21, R20, 0x7604, R21 ;  /* 0x0000760414157816 */ /* 0x000fe40000000015 */
[----:B------:R-:W-:Y:S02]  /*6ce0*/  LOP3.LUT R20, R13, 0xff, RZ, 0xc0, !PT ;  /* 0x000000ff0d147812 */ /* 0x000fe400078ec0ff */
[----:B------:R-:W-:Y:S02]  /*6cf0*/  LOP3.LUT R25, R25, 0xff000000, R9, 0xf8, !PT ;  /* 0xff00000019197812 */ /* 0x000fe400078ef809 */
[----:B------:R-:W-:-:S02]  /*6d00*/  LOP3.LUT R15, R15, 0xff000000, R11, 0xf8, !PT ;  /* 0xff0000000f0f7812 */ /* 0x000fc400078ef80b */
[----:B------:R-:W-:Y:S02]  /*6d10*/  PRMT R21, R20, 0x7054, R21 ;  /* 0x0000705414157816 */ /* 0x000fe40000000015 */
[-C--:B------:R-:W-:Y:S02]  /*6d20*/  F2FP.F16.E4M3.UNPACK_B R20, R25.reuse ;  /* 0x00000019ff14723e */ /* 0x080fe400020006ff */
[----:B------:R-:W-:Y:S02]  /*6d30*/  LOP3.LUT R21, R21, 0xff000000, R8, 0xf8, !PT ;  /* 0xff00000015157812 */ /* 0x000fe400078ef808 */
[----:B------:R-:W-:Y:S01]  /*6d40*/  F2FP.F16.E4M3.UNPACK_B R25, R25.H1 ;  /* 0x00000019ff19723e */ /* 0x000fe200030006ff */
[--C-:B-1----:R-:W-:Y:S02]  /*6d50*/  HADD2.F32 R27, -RZ, R20.reuse.H1_H1 ;  /* 0x30000014ff1b7230 */ /* 0x102fe40000004100 */
[----:B------:R-:W-:Y:S01]  /*6d60*/  HADD2.F32 R20, -RZ, R20.H0_H0 ;  /* 0x20000014ff147230 */ /* 0x000fe20000004100 */
[----:B---3--:R-:W-:Y:S01]  /*6d70*/  LOP3.LUT P0, RZ, R0, 0x2, RZ, 0xc0, !PT ;  /* 0x0000000200ff7812 */ /* 0x008fe2000780c0ff */
[----:B------:R-:W-:-:S12]  /*6d80*/  VIADD R0, R3, 0x20 ;  /* 0x0000002003007836 */ /* 0x000fd80000000000 */
[----:B------:R-:W-:Y:S01]  /*6d90*/  @P0 VIADD R0, R3, 0xffffffe0 ;  /* 0xffffffe003000836 */ /* 0x000fe20000000000 */
[----:B------:R-:W-:-:S04]  /*6da0*/  SHF.R.U32.HI R3, RZ, 0x8, R10 ;  /* 0x00000008ff037819 */ /* 0x000fc8000001160a */
[----:B------:R-:W0:Y:S01]  /*6db0*/  LDS.128 R4, [R0+0xb000] ;  /* 0x00b0000000047984 */ /* 0x000e220000000c00 */
[----:B------:R-:W-:-:S04]  /*6dc0*/  LOP3.LUT R3, R3, 0xff, RZ, 0xc0, !PT ;  /* 0x000000ff03037812 */ /* 0x000fc800078ec0ff */
[----:B------:R-:W-:Y:S02]  /*6dd0*/  PRMT R12, R3, 0x7604, R12 ;  /* 0x00007604030c7816 */ /* 0x000fe4000000000c */
[----:B------:R-:W-:-:S04]  /*6de0*/  SHF.R.U32.HI R3, RZ, 0x10, R10 ;  /* 0x00000010ff037819 */ /* 0x000fc8000001160a */
[----:B------:R-:W-:-:S04]  /*6df0*/  LOP3.LUT R3, R3, 0xff, RZ, 0xc0, !PT ;  /* 0x000000ff03037812 */ /* 0x000fc800078ec0ff */
[----:B------:R-:W-:Y:S02]  /*6e00*/  PRMT R13, R3, 0x7054, R12 ;  /* 0x00007054030d7816 */ /* 0x000fe4000000000c */
[-C--:B------:R-:W-:Y:S02]  /*6e10*/  F2FP.F16.E4M3.UNPACK_B R12, R15.reuse ;  /* 0x0000000fff0c723e */ /* 0x080fe400020006ff */
[----:B------:R-:W-:Y:S02]  /*6e20*/  LOP3.LUT R13, R13, 0xff000000, R10, 0xf8, !PT ;  /* 0xff0000000d0d7812 */ /* 0x000fe400078ef80a */
[----:B------:R-:W-:Y:S01]  /*6e30*/  F2FP.F16.E4M3.UNPACK_B R15, R15.H1 ;  /* 0x0000000fff0f723e */ /* 0x000fe200030006ff */
[--C-:B------:R-:W-:Y:S02]  /*6e40*/  HADD2.F32 R14, -RZ, R12.reuse.H1_H1 ;  /* 0x3000000cff0e7230 */ /* 0x100fe40000004100 */
[----:B------:R-:W-:Y:S01]  /*6e50*/  HADD2.F32 R12, -RZ, R12.H0_H0 ;  /* 0x2000000cff0c7230 */ /* 0x000fe20000004100 */
[----:B0-----:R-:W-:-:S02]  /*6e60*/  F2FP.F16.E4M3.UNPACK_B R3, R6.H1 ;  /* 0x00000006ff03723e */ /* 0x001fc400030006ff */
[----:B------:R-:W-:Y:S02]  /*6e70*/  F2FP.F16.E4M3.UNPACK_B R6, R6 ;  /* 0x00000006ff06723e */ /* 0x000fe400020006ff */
[-C--:B------:R-:W-:Y:S01]  /*6e80*/  F2FP.F16.E4M3.UNPACK_B R10, R7.reuse ;  /* 0x00000007ff0a723e */ /* 0x080fe200020006ff */
[--C-:B------:R-:W-:Y:S01]  /*6e90*/  HADD2.F32 R8, -RZ, R3.reuse.H1_H1 ;  /* 0x30000003ff087230 */ /* 0x100fe20000004100 */
[----:B------:R-:W-:Y:S01]  /*6ea0*/  F2FP.F16.E4M3.UNPACK_B R11, R7.H1 ;  /* 0x00000007ff0b723e */ /* 0x000fe200030006ff */
[----:B------:R-:W-:Y:S01]  /*6eb0*/  HADD2.F32 R9, -RZ, R3.H0_H0 ;  /* 0x20000003ff097230 */ /* 0x000fe20000004100 */
[----:B------:R-:W-:Y:S02]  /*6ec0*/  F2FP.F16.E4M3.UNPACK_B R7, R5 ;  /* 0x00000005ff07723e */ /* 0x000fe400020006ff */
[C---:B------:R-:W-:Y:S01]  /*6ed0*/  FMUL.FTZ R28, R8.reuse, R27 ;  /* 0x0000001b081c7220 */ /* 0x040fe20000410000 */
[----:B------:R-:W-:Y:S01]  /*6ee0*/  FMUL.FTZ R32, R8, R14 ;  /* 0x0000000e08207220 */ /* 0x000fe20000410000 */
[----:B------:R-:W-:Y:S01]  /*6ef0*/  F2FP.F16.E4M3.UNPACK_B R8, R5.H1 ;  /* 0x00000005ff08723e */ /* 0x000fe200030006ff */
[----:B------:R-:W-:-:S02]  /*6f00*/  HADD2.F32 R5, -RZ, R6.H1_H1 ;  /* 0x30000006ff057230 */ /* 0x000fc40000004100 */
[C---:B------:R-:W-:Y:S01]  /*6f10*/  FFMA.FTZ R30, R9.reuse, R14, -R28 ;  /* 0x0000000e091e7223 */ /* 0x040fe2000001081c */
[----:B------:R-:W-:Y:S01]  /*6f20*/  FFMA.FTZ R31, R9, R27, R32 ;  /* 0x0000001b091f7223 */ /* 0x000fe20000010020 */
[----:B------:R-:W-:Y:S01]  /*6f30*/  HADD2.F32 R6, -RZ, R6.H0_H0 ;  /* 0x20000006ff067230 */ /* 0x000fe20000004100 */
[----:B------:R-:W-:Y:S01]  /*6f40*/  F2FP.F16.E4M3.UNPACK_B R3, R4 ;  /* 0x00000004ff03723e */ /* 0x000fe200020006ff */
[C---:B------:R-:W-:Y:S01]  /*6f50*/  FMUL.FTZ R9, R5.reuse, R20 ;  /* 0x0000001405097220 */ /* 0x040fe20000410000 */
[----:B------:R-:W-:Y:S01]  /*6f60*/  FMUL.FTZ R29, R5, R12 ;  /* 0x0000000c051d7220 */ /* 0x000fe20000410000 */
[----:B------:R-:W-:Y:S01]  /*6f70*/  HADD2.F32 R5, -RZ, R10.H1_H1 ;  /* 0x3000000aff057230 */ /* 0x000fe20000004100 */
[----:B------:R-:W-:Y:S01]  /*6f80*/  F2FP.F16.E4M3.UNPACK_B R4, R4.H1 ;  /* 0x00000004ff04723e */ /* 0x000fe200030006ff */
[----:B------:R-:W-:Y:S02]  /*6f90*/  HADD2.F32 R14, -RZ, R25.H0_H0 ;  /* 0x20000019ff0e7230 */ /* 0x000fe40000004100 */
[----:B------:R-:W-:Y:S01]  /*6fa0*/  FFMA.FTZ R27, R6, R12, -R9 ;  /* 0x0000000c061b7223 */ /* 0x000fe20000010809 */
[----:B------:R-:W-:-:S02]  /*6fb0*/  HADD2.F32 R9, -RZ, R15.H0_H0 ;  /* 0x2000000fff097230 */ /* 0x000fc40000004100 */
[----:B------:R-:W-:Y:S01]  /*6fc0*/  FFMA.FTZ R28, R6, R20, R29 ;  /* 0x00000014061c7223 */ /* 0x000fe2000001001d */
        /* <DEDUP_REMOVED lines=11> */
[----:B------:R-:W-:Y:S01]  /*7080*/  FMUL.FTZ R10, R6, R15 ;  /* 0x0000000f060a7220 */ /* 0x000fe20000410000 */
[----:B------:R-:W-:Y:S01]  /*7090*/  F2FP.F16.E4M3.UNPACK_B R9, R13 ;  /* 0x0000000dff09723e */ /* 0x000fe200020006ff */
[C---:B------:R-:W-:Y:S01]  /*70a0*/  FFMA.FTZ R33, R11.reuse, R15, -R12 ;  /* 0x0000000f0b217223 */ /* 0x040fe2000001080c */
[----:B------:R-:W-:Y:S02]  /*70b0*/  HADD2.F32 R6, -RZ, R4.H1_H1 ;  /* 0x30000004ff067230 */ /* 0x000fe40000004100 */
[----:B------:R-:W-:Y:S01]  /*70c0*/  FFMA.FTZ R36, R11, R25, R10 ;  /* 0x000000190b247223 */ /* 0x000fe2000001000a */
[--C-:B------:R-:W-:Y:S01]  /*70d0*/  HADD2.F32 R12, -RZ, R5.reuse.H1_H1 ;  /* 0x30000005ff0c7230 */ /* 0x100fe20000004100 */
[----:B------:R-:W-:Y:S01]  /*70e0*/  F2FP.F16.E4M3.UNPACK_B R13, R13.H1 ;  /* 0x0000000dff0d723e */ /* 0x000fe200030006ff */
[----:B------:R-:W-:Y:S01]  /*70f0*/  HADD2.F32 R11, -RZ, R5.H0_H0 ;  /* 0x20000005ff0b7230 */ /* 0x000fe20000004100 */
[----:B------:R-:W-:Y:S01]  /*7100*/  F2FP.F16.E4M3.UNPACK_B R21, R21.H1 ;  /* 0x00000015ff15723e */ /* 0x000fe200030006ff */
[----:B------:R-:W-:-:S02]  /*7110*/  HADD2.F32 R10, -RZ, R9.H1_H1 ;  /* 0x30000009ff0a7230 */ /* 0x000fc40000004100 */
[C---:B------:R-:W-:Y:S01]  /*7120*/  FMUL.FTZ R14, R6.reuse, R12 ;  /* 0x0000000c060e7220 */ /* 0x040fe20000410000 */
[----:B------:R-:W-:Y:S02]  /*7130*/  HADD2.F32 R5, -RZ, R4.H0_H0 ;  /* 0x20000004ff057230 */ /* 0x000fe40000004100 */
        /* <DEDUP_REMOVED lines=10> */
[--C-:B------:R-:W-:Y:S02]  /*71e0*/  HADD2.F32 R9, -RZ, R21.reuse.H1_H1 ;  /* 0x30000015ff097230 */ /* 0x100fe40000004100 */
[----:B------:R-:W-:Y:S01]  /*71f0*/  FFMA.FTZ R11, R3, R11, R4 ;  /* 0x0000000b030b7223 */ /* 0x000fe20000010004 */
[----:B------:R-:W-:Y:S02]  /*7200*/  HADD2.F32 R4, -RZ, R8.H1_H1 ;  /* 0x30000008ff047230 */ /* 0x000fe40000004100 */
[----:B------:R-:W-:Y:S02]  /*7210*/  HADD2.F32 R10, -RZ, R21.H0_H0 ;  /* 0x20000015ff0a7230 */ /* 0x000fe40000004100 */
[----:B------:R-:W-:Y:S02]  /*7220*/  HADD2.F32 R3, -RZ, R7.H1_H1 ;  /* 0x30000007ff037230 */ /* 0x000fe40000004100 */
[----:B------:R-:W-:Y:S01]  /*7230*/  FMUL.FTZ R20, R4, R5 ;  /* 0x0000000504147220 */ /* 0x000fe20000410000 */
[----:B------:R-:W-:-:S02]  /*7240*/  HADD2.F32 R6, -RZ, R13.H0_H0 ;  /* 0x2000000dff067230 */ /* 0x000fc40000004100 */
        /* <DEDUP_REMOVED lines=19> */
.L_x_14023:
[----:B------:R-:W-:-:S03]  /*7380*/  UMOV UR4, 0xffffffff ;  /* 0xffffffff00047882 */ /* 0x000fc60000000000 */
[----:B------:R-:W-:Y:S05]  /*7390*/  BRA.DIV UR4, `(.L_x_14032) ;  /* 0x0000012e043c7947 */ /* 0x000fea000b800000 */
[----:B------:R0:W1:Y:S04]  /*73a0*/  SHFL.IDX PT, R29, R28, RZ, 0x1e1f ;  /* 0x001e1fff1c1d7589 */ /* 0x00006800000e0000 */
[----:B------:R0:W2:Y:S04]  /*73b0*/  SHFL.IDX PT, R14, R32, RZ, 0x1e1f ;  /* 0x001e1fff200e7589 */ /* 0x0000a800000e0000 */
[----:B------:R0:W3:Y:S04]  /*73c0*/  SHFL.IDX PT, R3, R30, RZ, 0x1e1f ;  /* 0x001e1fff1e037589 */ /* 0x0000e800000e0000 */
[----:B------:R0:W4:Y:S02]  /*73d0*/  SHFL.IDX PT, R21, R31, RZ, 0x1e1f ;  /* 0x001e1fff1f157589 */ /* 0x00012400000e0000 */
.L_x_14236:
[----:B------:R-:W5:Y:S01]  /*73e0*/  LDL R6, [R1+0x4c] ;  /* 0x00004c0001067983 */ /* 0x000f620000100800 */
[----:B------:R-:W-:Y:S01]  /*73f0*/  ULDC UR4, c[0x0][0x448] ;  /* 0x0001120000047ab9 */ /* 0x000fe20000000800 */
[----:B0-----:R-:W0:Y:S01]  /*7400*/  LDC R31, c[0x0][0x3f4] ;  /* 0x0000fd00ff1f7b82 */ /* 0x001e220000000800 */
[----:B------:R-:W-:Y:S01]  /*7410*/  IMAD R0, R27, UR4, RZ ;  /* 0x000000041b007c24 */ /* 0x000fe2000f8e02ff */
[----:B------:R-:W-:Y:S01]  /*7420*/  BSSY B1, `(.L_x_14033) ;  /* 0x0000015000017945 */ /* 0x000fe20003800000 */
[----:B------:R-:W-:Y:S02]  /*7430*/  CS2R R8, SRZ ;  /* 0x0000000000087805 */ /* 0x000fe4000001ff00 */
[----:B------:R-:W-:Y:S02]  /*7440*/  CS2R R10, SRZ ;  /* 0x00000000000a7805 */ /* 0x000fe4000001ff00 */
[----:B------:R-:W-:Y:S02]  /*7450*/  ISETP.GE.AND P0, PT, R4, R0, PT ;  /* 0x000000000400720c */ /* 0x000fe40003f06270 */
[----:B-----5:R-:W-:-:S04]  /*7460*/  LEA.HI R5, R6, R6, RZ, 0x1 ;  /* 0x0000000606057211 */ /* 0x020fc800078f08ff */
[----:B------:R-:W-:-:S05]  /*7470*/  LOP3.LUT R5, R5, 0xfffffffe, RZ, 0xc0, !PT ;  /* 0xfffffffe05057812 */ /* 0x000fca00078ec0ff */
[----:B------:R-:W-:Y:S01]  /*7480*/  IMAD.IADD R27, R6, 0x1, -R5 ;  /* 0x00000001061b7824 */ /* 0x000fe200078e0a05 */
[----:B------:R-:W-:Y:S02]  /*7490*/  CS2R R4, SRZ ;  /* 0x0000000000047805 */ /* 0x000fe4000001ff00 */
[----:B------:R-:W-:Y:S02]  /*74a0*/  CS2R R6, SRZ ;  /* 0x0000000000067805 */ /* 0x000fe4000001ff00 */
[----:B------:R-:W-:Y:S01]  /*74b0*/  SHF.L.U32 R27, R27, 0x1f, RZ ;  /* 0x0000001f1b1b7819 */ /* 0x000fe200000006ff */
[----:B0-----:R-:W-:Y:S06]  /*74c0*/  @P0 BRA `(.L_x_14034) ;  /* 0x0000000000280947 */ /* 0x001fec0003800000 */
        /* <DEDUP_REMOVED lines=10> */
.L_x_14034:
[----:B------:R-:W-:Y:S05]  /*7570*/  BSYNC B1 ;  /* 0x0000000000017941 */ /* 0x000fea0003800000 */
.L_x_14033:
[----:B---3--:R-:W3:Y:S01]  /*7580*/  S2R R3, SR_TID.X ;  /* 0x0000000000037919 */ /* 0x008ee20000002100 */
[----:B------:R-:W1:Y:S01]  /*7590*/  SYNCS.PHASECHK.TRANS64.TRYWAIT P1, [R18+URZ+0x13200], R27 ;  /* 0x0132001b120075a7 */ /* 0x000e62000802017f */
[----:B------:R-:W-:Y:S01]  /*75a0*/  IMAD R0, R25, -0xc0, R0 ;  /* 0xffffff4019007824 */ /* 0x000fe200078e0200 */
[----:B------:R-:W-:Y:S01]  /*75b0*/  ISETP.GE.AND P0, PT, R16, R31, PT ;  /* 0x0000001f1000720c */ /* 0x000fe20003f06270 */
[----:B------:R-:W-:Y:S03]  /*75c0*/  BSSY B1, `(.L_x_14035) ;  /* 0x0000007000017945 */ /* 0x000fe60003800000 */
[----:B------:R-:W-:Y:S02]  /*75d0*/  VIMNMX R0, R0, 0xc0, PT ;  /* 0x000000c000007848 */ /* 0x000fe40003fe0100 */
[----:B---3--:R-:W-:-:S04]  /*75e0*/  IADD3 R3, R3, -0x80, RZ ;  /* 0xffffff8003037810 */ /* 0x008fc80007ffe0ff */
[----:B------:R-:W-:-:S04]  /*75f0*/  LEA.HI R3, R3, R3, RZ, 0x1 ;  /* 0x0000000303037211 */ /* 0x000fc800078f08ff */
[----:B------:R-:W-:-:S04]  /*7600*/  SHF.R.S32.HI R3, RZ, 0x1, R3 ;  /* 0x00000001ff037819 */ /* 0x000fc80000011403 */
[----:B------:R-:W-:Y:S01]  /*7610*/  ISETP.GE.OR P0, PT, R3, R0, P0 ;  /* 0x000000000300720c */ /* 0x000fe20000706670 */
[----:B-1----:R-:W-:-:S12]  /*7620*/  @!P1 BRA `(.L_x_14036) ;  /* 0x0000012c00089947 */ /* 0x002fd80003800000 */
.L_x_14237:
[----:B------:R-:W-:Y:S05]  /*7630*/  BSYNC B1 ;  /* 0x0000000000017941 */ /* 0x000fea0003800000 */
.L_x_14035:
[----:B------:R-:W-:Y:S05]  /*7640*/  @P0 BRA `(.L_x_14029) ;  /* 0x0000000c00f00947 */ /* 0x000fea0003800000 */
[----:B------:R-:W3:Y:S04]  /*7650*/  LDL R37, [R1+0x2c] ;  /* 0x00002c0001257983 */ /* 0x000ee80000100800 */
[----:B------:R-:W3:Y:S04]  /*7660*/  LDL R35, [R1+0x30] ;  /* 0x0000300001237983 */ /* 0x000ee80000100800 */
[----:B------:R-:W3:Y:S04]  /*7670*/  LDL R29, [R1+0x34] ;  /* 0x00003400011d7983 */ /* 0x000ee80000100800 */
[----:B------:R-:W3:Y:S01]  /*7680*/  LDL R53, [R1+0x94] ;  /* 0x0000940001357983 */ /* 0x000ee20000100800 */
[----:B-----5:R-:W-:-:S02]  /*7690*/  SHF.R.U32.HI R0, RZ, 0x8, R8 ;  /* 0x00000008ff007819 */ /* 0x020fc40000011608 */
[----:B------:R-:W-:Y:S02]  /*76a0*/  LOP3.LUT R3, R8, 0xff, RZ, 0xc0, !PT ;  /* 0x000000ff08037812 */ /* 0x000fe400078ec0ff */
[----:B------:R-:W-:Y:S02]  /*76b0*/  LOP3.LUT R0, R0, 0xff, RZ, 0xc0, !PT ;  /* 0x000000ff00007812 */ /* 0x000fe400078ec0ff */
[----:B------:R-:W-:Y:S02]  /*76c0*/  SHF.R.U32.HI R25, RZ, 0x8, R9 ;  /* 0x00000008ff197819 */ /* 0x000fe40000011609 */
[----:B------:R-:W-:Y:S02]  /*76d0*/  PRMT R20, R0, 0x7604, R3 ;  /* 0x0000760400147816 */ /* 0x000fe40000000003 */
[----:B0-----:R-:W-:Y:S02]  /*76e0*/  LOP3.LUT R13, R9, 0xff, RZ, 0xc0, !PT ;  /* 0x000000ff090d7812 */ /* 0x001fe400078ec0ff */
[----:B------:R-:W-:-:S02]  /*76f0*/  SHF.R.U32.HI R3, RZ, 0x8, R10 ;  /* 0x00000008ff037819 */ /* 0x000fc4000001160a */
[----:B------:R-:W-:Y:S02]  /*7700*/  LOP3.LUT R0, R25, 0xff, RZ, 0xc0, !PT ;  /* 0x000000ff19007812 */ /* 0x000fe400078ec0ff */
[----:B------:R-:W-:Y:S02]  /*7710*/  LOP3.LUT R12, R10, 0xff, RZ, 0xc0, !PT ;  /* 0x000000ff0a0c7812 */ /* 0x000fe400078ec0ff */
[----:B------:R-:W-:Y:S02]  /*7720*/  LOP3.LUT R3, R3, 0xff, RZ, 0xc0, !PT ;  /* 0x000000ff03037812 */ /* 0x000fe400078ec0ff */
[----:B------:R-:W-:Y:S01]  /*7730*/  PRMT R32, R0, 0x7604, R13 ;  /* 0x0000760400207816 */ /* 0x000fe2000000000d */
[----:B------:R-:W-:Y:S01]  /*7740*/  IMAD.IADD R0, R16, 0x1, R31 ;  /* 0x0000000110007824 */ /* 0x000fe200078e021f */
[----:B----4-:R-:W-:Y:S02]  /*7750*/  SHF.R.U32.HI R21, RZ, 0x8, R4 ;  /* 0x00000008ff157819 */ /* 0x010fe40000011604 */
[----:B------:R-:W-:-:S02]  /*7760*/  PRMT R36, R3, 0x7604, R12 ;  /* 0x0000760403247816 */ /* 0x000fc4000000000c */
[----:B------:R-:W-:Y:S02]  /*7770*/  LOP3.LUT R28, R4, 0xff, RZ, 0xc0, !PT ;  /* 0x000000ff041c7812 */ /* 0x000fe400078ec0ff */
[----:B------:R-:W-:Y:S02]  /*7780*/  LOP3.LUT R21, R21, 0xff, RZ, 0xc0, !PT ;  /* 0x000000ff15157812 */ /* 0x000fe400078ec0ff */
[----:B------:R-:W-:Y:S02]  /*7790*/  SHF.R.U32.HI R3, RZ, 0x8, R6 ;  /* 0x00000008ff037819 */ /* 0x000fe40000011606 */
[----:B--2---:R-:W-:Y:S02]  /*77a0*/  SHF.R.U32.HI R14, RZ, 0x8, R11 ;  /* 0x00000008ff0e7819 */ /* 0x004fe4000001160b */
[----:B------:R-:W-:Y:S02]  /*77b0*/  PRMT R33, R21, 0x7604, R28 ;  /* 0x0000760415217816 */ /* 0x000fe4000000001c */
[----:B------:R-:W-:-:S02]  /*77c0*/  LOP3.LUT R25, R3, 0xff, RZ, 0xc0, !PT ;  /* 0x000000ff03197812 */ /* 0x000fc400078ec0ff */
[----:B------:R-:W-:Y:S02]  /*77d0*/  SHF.R.U32.HI R21, RZ, 0x8, R5 ;  /* 0x00000008ff157819 */ /* 0x000fe40000011605 */
[----:B------:R-:W-:Y:S02]  /*77e0*/  LOP3.LUT R15, R11, 0xff, RZ, 0xc0, !PT ;  /* 0x000000ff0b0f7812 */ /* 0x000fe400078ec0ff */
[----:B------:R-:W-:Y:S02]  /*77f0*/  LOP3.LUT R14, R14, 0xff, RZ, 0xc0, !PT ;  /* 0x000000ff0e0e7812 */ /* 0x000fe400078ec0ff */
[----:B------:R-:W-:Y:S02]  /*7800*/  LOP3.LUT R28, R5, 0xff, RZ, 0xc0, !PT ;  /* 0x000000ff051c7812 */ /* 0x000fe400078ec0ff */
[----:B------:R-:W-:Y:S02]  /*7810*/  LOP3.LUT R30, R6, 0xff, RZ, 0xc0, !PT ;  /* 0x000000ff061e7812 */ /* 0x000fe400078ec0ff */
[----:B------:R-:W-:-:S02]  /*7820*/  LOP3.LUT R21, R21, 0xff, RZ, 0xc0, !PT ;  /* 0x000000ff15157812 */ /* 0x000fc400078ec0ff */
[----:B------:R-:W-:Y:S02]  /*7830*/  PRMT R38, R14, 0x7604, R15 ;  /* 0x000076040e267816 */ /* 0x000fe4000000000f */
[----:B-1----:R-:W-:Y:S02]  /*7840*/  SHF.R.U32.HI R27, RZ, 0x8, R7 ;  /* 0x00000008ff1b7819 */ /* 0x002fe40000011607 */
[----:B------:R-:W-:Y:S02]  /*7850*/  LOP3.LUT R40, R7, 0xff, RZ, 0xc0, !PT ;  /* 0x000000ff07287812 */ /* 0x000fe400078ec0ff */
[----:B------:R-:W-:-:S04]  /*7860*/  LOP3.LUT R27, R27, 0xff, RZ, 0xc0, !PT ;  /* 0x000000ff1b1b7812 */ /* 0x000fc800078ec0ff */
[----:B------:R-:W-:Y:S02]  /*7870*/  PRMT R43, R27, 0x7604, R40 ;  /* 0x000076041b2b7816 */ /* 0x000fe40000000028 */
[----:B------:R-:W-:-:S04]  /*7880*/  SHF.R.U32.HI R27, RZ, 0x10, R11 ;  /* 0x00000010ff1b7819 */ /* 0x000fc8000001160b */
[----:B------:R-:W-:-:S04]  /*7890*/  LOP3.LUT R27, R27, 0xff, RZ, 0xc0, !PT ;  /* 0x000000ff1b1b7812 */ /* 0x000fc800078ec0ff */
[----:B------:R-:W-:Y:S02]  /*78a0*/  PRMT R27, R27, 0x7054, R38 ;  /* 0x000070541b1b7816 */ /* 0x000fe40000000026 */
[----:B------:R-:W-:-:S04]  /*78b0*/  SHF.R.U32.HI R38, RZ, 0x10, R7 ;  /* 0x00000010ff267819 */ /* 0x000fc80000011607 */
[----:B------:R-:W-:-:S04]  /*78c0*/  LOP3.LUT R38, R38, 0xff, RZ, 0xc0, !PT ;  /* 0x000000ff26267812 */ /* 0x000fc800078ec0ff */
[----:B------:R-:W-:-:S04]  /*78d0*/  PRMT R43, R38, 0x7054, R43 ;  /* 0x00007054262b7816 */ /* 0x000fc8000000002b */
[----:B------:R-:W-:Y:S02]  /*78e0*/  LOP3.LUT R43, R43, 0xff000000, R7, 0xf8, !PT ;  /* 0xff0000002b2b7812 */ /* 0x000fe400078ef807 */
[----:B---3--:R-:W-:Y:S02]  /*78f0*/  LOP3.LUT R0, R37, 0x30, R0, 0xf8, !PT ;  /* 0x0000003025007812 */ /* 0x008fe400078ef800 */
[----:B------:R-:W-:Y:S02]  /*7900*/  PRMT R37, R25, 0x7604, R30 ;  /* 0x0000760419257816 */ /* 0x000fe4000000001e */
[----:B------:R-:W-:Y:S02]  /*7910*/  LOP3.LUT R3, R0, R35, RZ, 0x3c, !PT ;  /* 0x0000002300037212 */ /* 0x000fe400078e3cff */
[----:B------:R-:W-:Y:S02]  /*7920*/  PRMT R35, R21, 0x7604, R28 ;  /* 0x0000760415237816 */ /* 0x000fe4000000001c */
[----:B------:R-:W-:-:S02]  /*7930*/  IADD3 R0, R18, R29, R3 ;  /* 0x0000001d12007210 */ /* 0x000fc40007ffe003 */
[----:B------:R-:W-:Y:S01]  /*7940*/  SHF.R.U32.HI R21, RZ, 0x10, R9 ;  /* 0x00000010ff157819 */ /* 0x000fe20000011609 */
[----:B------:R-:W0:Y:S01]  /*7950*/  LDS.128 R12, [R53+0xb000] ;  /* 0x00b00000350c7984 */ /* 0x000e220000000c00 */
[----:B------:R-:W-:Y:S02]  /*7960*/  SHF.R.U32.HI R3, RZ, 0x10, R8 ;  /* 0x00000010ff037819 */ /* 0x000fe40000011608 */
[----:B------:R-:W-:Y:S01]  /*7970*/  SHF.R.U32.HI R25, RZ, 0x10, R10 ;  /* 0x00000010ff197819 */ /* 0x000fe2000001160a */
[----:B------:R-:W1:Y:S01]  /*7980*/  LDS.128 R28, [R0+0xb000] ;  /* 0x00b00000001c7984 */ /* 0x000e620000000c00 */
[----:B------:R-:W-:Y:S02]  /*7990*/  LOP3.LUT R21, R21, 0xff, RZ, 0xc0, !PT ;  /* 0x000000ff15157812 */ /* 0x000fe400078ec0ff */
[----:B------:R-:W-:Y:S02]  /*79a0*/  LOP3.LUT R3, R3, 0xff, RZ, 0xc0, !PT ;  /* 0x000000ff03037812 */ /* 0x000fe400078ec0ff */
[----:B------:R-:W-:-:S02]  /*79b0*/  LOP3.LUT R25, R25, 0xff, RZ, 0xc0, !PT ;  /* 0x000000ff19197812 */ /* 0x000fc400078ec0ff */
[----:B------:R-:W-:Y:S02]  /*79c0*/  PRMT R21, R21, 0x7054, R32 ;  /* 0x0000705415157816 */ /* 0x000fe40000000020 */
        /* <DEDUP_REMOVED lines=8> */
[----:B------:R-:W-:Y:S02]  /*7a50*/  PRMT R39, R32, 0x7054, R35 ;  /* 0x0000705420277816 */ /* 0x000fe40000000023 */
[----:B------:R-:W-:Y:S02]  /*7a60*/  PRMT R33, R20, 0x7054, R33 ;  /* 0x0000705414217816 */ /* 0x000fe40000000021 */
[----:B------:R-:W-:-:S02]  /*7a70*/  PRMT R41, R36, 0x7054, R37 ;  /* 0x0000705424297816 */ /* 0x000fc40000000025 */
[----:B------:R-:W-:Y:S02]  /*7a80*/  LOP3.LUT R40, R39, 0xff000000, R5, 0xf8, !PT ;  /* 0xff00000027287812 */ /* 0x000fe400078ef805 */
[----:B------:R-:W-:Y:S02]  /*7a90*/  LOP3.LUT R8, R3, 0xff000000, R8, 0xf8, !PT ;  /* 0xff00000003087812 */ /* 0x000fe400078ef808 */
[----:B------:R-:W-:Y:S02]  /*7aa0*/  LOP3.LUT R35, R21, 0xff000000, R9, 0xf8, !PT ;  /* 0xff00000015237812 */ /* 0x000fe400078ef809 */
[----:B------:R-:W-:Y:S02]  /*7ab0*/  LOP3.LUT R37, R27, 0xff000000, R11, 0xf8, !PT ;  /* 0xff0000001b257812 */ /* 0x000fe400078ef80b */
[----:B------:R-:W-:Y:S02]  /*7ac0*/  LOP3.LUT R3, R25, 0xff000000, R10, 0xf8, !PT ;  /* 0xff00000019037812 */ /* 0x000fe400078ef80a */
[----:B------:R-:W-:-:S02]  /*7ad0*/  LOP3.LUT R11, R33, 0xff000000, R4, 0xf8, !PT ;  /* 0xff000000210b7812 */ /* 0x000fc400078ef804 */
[----:B------:R-:W-:Y:S02]  /*7ae0*/  LOP3.LUT R4, R41, 0xff000000, R6, 0xf8, !PT ;  /* 0xff00000029047812 */ /* 0x000fe400078ef806 */
[-C--:B0-----:R-:W-:Y:S02]  /*7af0*/  F2FP.F16.E4M3.UNPACK_B R10, R12.reuse ;  /* 0x0000000cff0a723e */ /* 0x081fe400020006ff */
[----:B------:R-:W-:Y:S02]  /*7b00*/  F2FP.F16.E4M3.UNPACK_B R25, R12.H1 ;  /* 0x0000000cff19723e */ /* 0x000fe400030006ff */
[-C--:B------:R-:W-:Y:S02]  /*7b10*/  F2FP.F16.E4M3.UNPACK_B R20, R13.reuse ;  /* 0x0000000dff14723e */ /* 0x080fe400020006ff */
[----:B------:R-:W-:Y:S02]  /*7b20*/  F2FP.F16.E4M3.UNPACK_B R27, R13.H1 ;  /* 0x0000000dff1b723e */ /* 0x000fe400030006ff */
[----:B------:R-:W-:Y:S01]  /*7b30*/  F2FP.F16.E4M3.UNPACK_B R41, R40 ;  /* 0x00000028ff29723e */ /* 0x000fe200020006ff */
[--C-:B------:R-:W-:Y:S01]  /*7b40*/  HADD2.F32 R9, -RZ, R20.reuse.H0_H0 ;  /* 0x20000014ff097230 */ /* 0x100fe20000004100 */
[----:B-1----:R-:W-:Y:S01]  /*7b50*/  F2FP.F16.E4M3.UNPACK_B R12, R29 ;  /* 0x0000001dff0c723e */ /* 0x002fe200020006ff */
[----:B------:R-:W-:Y:S01]  /*7b60*/  HADD2.F32 R20, -RZ, R20.H1_H1 ;  /* 0x30000014ff147230 */ /* 0x000fe20000004100 */
[----:B------:R-:W-:Y:S01]  /*7b70*/  F2FP.F16.E4M3.UNPACK_B R13, R35 ;  /* 0x00000023ff0d723e */ /* 0x000fe200020006ff */
[----:B------:R-:W-:Y:S01]  /*7b80*/  HADD2.F32 R42, -RZ, R41.H0_H0 ;  /* 0x20000029ff2a7230 */ /* 0x000fe20000004100 */
[-C--:B------:R-:W-:Y:S01]  /*7b90*/  F2FP.F16.E4M3.UNPACK_B R32, R15.reuse ;  /* 0x0000000fff20723e */ /* 0x080fe200020006ff */
[--C-:B------:R-:W-:Y:S01]  /*7ba0*/  HADD2.F32 R6, -RZ, R12.reuse.H0_H0 ;  /* 0x2000000cff067230 */ /* 0x100fe20000004100 */
[----:B------:R-:W-:Y:S01]  /*7bb0*/  F2FP.F16.E4M3.UNPACK_B R38, R15.H1 ;  /* 0x0000000fff26723e */ /* 0x000fe200030006ff */
[----:B------:R-:W-:Y:S01]  /*7bc0*/  HADD2.F32 R15, -RZ, R13.H0_H0 ;  /* 0x2000000dff0f7230 */ /* 0x000fe20000004100 */
[-C--:B------:R-:W-:Y:S01]  /*7bd0*/  F2FP.F16.E4M3.UNPACK_B R21, R28.reuse ;  /* 0x0000001cff15723e */ /* 0x080fe200020006ff */
[----:B------:R-:W-:Y:S01]  /*7be0*/  HADD2.F32 R41, -RZ, R41.H1_H1 ;  /* 0x30000029ff297230 */ /* 0x000fe20000004100 */
[----:B------:R-:W-:Y:S01]  /*7bf0*/  F2FP.F16.E4M3.UNPACK_B R33, R28.H1 ;  /* 0x0000001cff21723e */ /* 0x000fe200030006ff */
[C---:B------:R-:W-:Y:S01]  /*7c00*/  FMUL.FTZ R28, R6.reuse, R42 ;  /* 0x0000002a061c7220 */ /* 0x040fe20000410000 */
[-C--:B------:R-:W-:Y:S01]  /*7c10*/  F2FP.F16.E4M3.UNPACK_B R36, R31.reuse ;  /* 0x0000001fff24723e */ /* 0x080fe200020006ff */
[----:B------:R-:W-:Y:S01]  /*7c20*/  HADD2.F32 R12, -RZ, R12.H1_H1 ;  /* 0x3000000cff0c7230 */ /* 0x000fe20000004100 */
[----:B------:R-:W-:Y:S01]  /*7c30*/  F2FP.F16.E4M3.UNPACK_B R39, R31.H1 ;  /* 0x0000001fff27723e */ /* 0x000fe200030006ff */
[-C--:B------:R-:W-:Y:S01]  /*7c40*/  FMUL.FTZ R31, R6, R15.reuse ;  /* 0x0000000f061f7220 */ /* 0x080fe20000410000 */
[----:B------:R-:W-:Y:S01]  /*7c50*/  FFMA.FTZ R6, R9, R15, -R28 ;  /* 0x0000000f09067223 */ /* 0x000fe2000001081c */
[----:B------:R-:W-:Y:S01]  /*7c60*/  F2FP.F16.E4M3.UNPACK_B R29, R29.H1 ;  /* 0x0000001dff1d723e */ /* 0x000fe200030006ff */
[----:B------:R-:W-:-:S02]  /*7c70*/  HADD2.F32 R15, -RZ, R13.H1_H1 ;  /* 0x3000000dff0f7230 */ /* 0x000fc40000004100 */
[----:B------:R-:W-:Y:S01]  /*7c80*/  FFMA.FTZ R9, R9, R42, R31 ;  /* 0x0000002a09097223 */ /* 0x000fe2000001001f */
[----:B------:R-:W-:Y:S01]  /*7c90*/  F2FP.F16.E4M3.UNPACK_B R42, R40.H1 ;  /* 0x00000028ff2a723e */ /* 0x000fe200030006ff */
[C---:B------:R-:W-:Y:S01]  /*7ca0*/  FMUL.FTZ R45, R12.reuse, R41 ;  /* 0x000000290c2d7220 */ /* 0x040fe20000410000 */
[----:B------:R-:W-:Y:S01]  /*7cb0*/  F2FP.F16.E4M3.UNPACK_B R35, R35.H1 ;  /* 0x00000023ff23723e */ /* 0x000fe200030006ff */
[----:B------:R-:W-:Y:S02]  /*7cc0*/  HADD2.F32 R13, -RZ, R29.H0_H0 ;  /* 0x2000001dff0d7230 */ /* 0x000fe40000004100 */
[----:B------:R-:W-:Y:S01]  /*7cd0*/  FMUL.FTZ R12, R12, R15 ;  /* 0x0000000f0c0c7220 */ /* 0x000fe20000410000 */
[----:B------:R-:W-:Y:S01]  /*7ce0*/  HADD2.F32 R40, -RZ, R42.H0_H0 ;  /* 0x2000002aff287230 */ /* 0x000fe20000004100 */
[----:B------:R-:W-:Y:S01]  /*7cf0*/  F2FP.F16.E4M3.UNPACK_B R7, R30 ;  /* 0x0000001eff07723e */ /* 0x000fe200020006ff */
[----:B------:R-:W-:Y:S02]  /*7d00*/  HADD2.F32 R31, -RZ, R35.H0_H0 ;  /* 0x20000023ff1f7230 */ /* 0x000fe40000004100 */
[----:B------:R-:W-:Y:S01]  /*7d10*/  FFMA.FTZ R12, R20, R41, R12 ;  /* 0x00000029140c7223 */ /* 0x000fe2000001000c */
[----:B------:R-:W-:-:S02]  /*7d20*/  HADD2.F32 R28, -RZ, R27.H0_H0 ;  /* 0x2000001bff1c7230 */ /* 0x000fc40000004100 */
[CC--:B------:R-:W-:Y:S01]  /*7d30*/  FMUL.FTZ R47, R13.reuse, R40.reuse ;  /* 0x000000280d2f7220 */ /* 0x0c0fe20000410000 */
[----:B------:R-:W-:Y:S01]  /*7d40*/  F2FP.F16.E4M3.UNPACK_B R41, R37 ;  /* 0x00000025ff29723e */ /* 0x000fe200020006ff */
[----:B------:R-:W-:Y:S01]  /*7d50*/  FMUL.FTZ R49, R13, R31 ;  /* 0x0000001f0d317220 */ /* 0x000fe20000410000 */
[----:B------:R-:W-:Y:S01]  /*7d60*/  FFMA.FTZ R13, R20, R15, -R45 ;  /* 0x0000000f140d7223 */ /* 0x000fe2000001082d */
[----:B------:R-:W-:Y:S01]  /*7d70*/  F2FP.F16.E4M3.UNPACK_B R45, R43 ;  /* 0x0000002bff2d723e */ /* 0x000fe200020006ff */
[----:B------:R-:W-:Y:S02]  /*7d80*/  HADD2.F32 R44, -RZ, R42.H1_H1 ;  /* 0x3000002aff2c7230 */ /* 0x000fe40000004100 */
[C---:B------:R-:W-:Y:S01]  /*7d90*/  FFMA.FTZ R20, R28.reuse, R40, R49 ;  /* 0x000000281c147223 */ /* 0x040fe20000010031 */
[----:B------:R-:W-:Y:S02]  /*7da0*/  HADD2.F32 R29, -RZ, R29.H1_H1 ;  /* 0x3000001dff1d7230 */ /* 0x000fe40000004100 */
[----:B------:R-:W-:Y:S01]  /*7db0*/  FFMA.FTZ R15, R28, R31, -R47 ;  /* 0x0000001f1c0f7223 */ /* 0x000fe2000001082f */
        /* <DEDUP_REMOVED lines=14> */
[----:B------:R-:W-:Y:S01]  /*7ea0*/  F2FP.F16.E4M3.UNPACK_B R40, R37.H1 ;  /* 0x00000025ff28723e */ /* 0x000fe200030006ff */
[----:B------:R-:W-:Y:S01]  /*7eb0*/  FFMA.FTZ R31, R27, R44, R31 ;  /* 0x0000002c1b1f7223 */ /* 0x000fe2000001001f */
[----:B------:R-:W-:Y:S02]  /*7ec0*/  HADD2.F32 R36, -RZ, R36.H1_H1 ;  /* 0x30000024ff247230 */ /* 0x000fe40000004100 */
[C---:B------:R-:W-:Y:S01]  /*7ed0*/  FFMA.FTZ R29, R35.reuse, R42, -R50 ;  /* 0x0000002a231d7223 */ /* 0x040fe20000010832 */
[----:B------:R-:W-:Y:S01]  /*7ee0*/  FFMA.FTZ R27, R35, R46, R47 ;  /* 0x0000002e231b7223 */ /* 0x000fe2000001002f */
[----:B------:R-:W-:Y:S01]  /*7ef0*/  HADD2.F32 R41, -RZ, R41.H1_H1 ;  /* 0x30000029ff297230 */ /* 0x000fe20000004100 */
[----:B------:R-:W-:Y:S01]  /*7f00*/  F2FP.F16.E4M3.UNPACK_B R5, R14 ;  /* 0x0000000eff05723e */ /* 0x000fe200020006ff */
[----:B------:R-:W-:Y:S02]  /*7f10*/  HADD2.F32 R44, -RZ, R43.H0_H0 ;  /* 0x2000002bff2c7230 */ /* 0x000fe40000004100 */
[----:B------:R-:W-:Y:S01]  /*7f20*/  FMUL.FTZ R47, R36, R45 ;  /* 0x0000002d242f7220 */ /* 0x000fe20000410000 */
[----:B------:R-:W-:-:S02]  /*7f30*/  HADD2.F32 R35, -RZ, R39.H0_H0 ;  /* 0x20000027ff237230 */ /* 0x000fc40000004100 */
[-C--:B------:R-:W-:Y:S01]  /*7f40*/  FMUL.FTZ R46, R36, R41.reuse ;  /* 0x00000029242e7220 */ /* 0x080fe20000410000 */
[----:B------:R-:W-:Y:S01]  /*7f50*/  HADD2.F32 R32, -RZ, R32.H1_H1 ;  /* 0x30000020ff207230 */ /* 0x000fe20000004100 */
[----:B------:R-:W-:Y:S01]  /*7f60*/  F2FP.F16.E4M3.UNPACK_B R14, R14.H1 ;  /* 0x0000000eff0e723e */ /* 0x000fe200030006ff */
[----:B------:R-:W-:Y:S02]  /*7f70*/  HADD2.F32 R42, -RZ, R40.H0_H0 ;  /* 0x20000028ff2a7230 */ /* 0x000fe40000004100 */
[C---:B------:R-:W-:Y:S01]  /*7f80*/  FMUL.FTZ R48, R35.reuse, R44 ;  /* 0x0000002c23307220 */ /* 0x040fe20000410000 */
[----:B------:R-:W-:Y:S02]  /*7f90*/  HADD2.F32 R37, -RZ, R38.H0_H0 ;  /* 0x20000026ff257230 */ /* 0x000fe40000004100 */
[C---:B------:R-:W-:Y:S01]  /*7fa0*/  FFMA.FTZ R36, R32.reuse, R41, -R47 ;  /* 0x0000002920247223 */ /* 0x040fe2000001082f */
[----:B------:R-:W-:Y:S01]  /*7fb0*/  FFMA.FTZ R32, R32, R45, R46 ;  /* 0x0000002d20207223 */ /* 0x000fe2000001002e */
[-C--:B------:R-:W-:Y:S01]  /*7fc0*/  FMUL.FTZ R49, R35, R42.reuse ;  /* 0x0000002a23317220 */ /* 0x080fe20000410000 */
[----:B------:R-:W-:Y:S01]  /*7fd0*/  F2FP.F16.E4M3.UNPACK_B R45, R11.H1 ;  /* 0x0000000bff2d723e */ /* 0x000fe200030006ff */
[C---:B------:R-:W-:Y:S01]  /*7fe0*/  FFMA.FTZ R35, R37.reuse, R42, -R48 ;  /* 0x0000002a25237223 */ /* 0x040fe20000010830 */
[----:B------:R-:W-:Y:S01]  /*7ff0*/  F2FP.F16.E4M3.UNPACK_B R42, R8.H1 ;  /* 0x00000008ff2a723e */ /* 0x000fe200030006ff */
[----:B------:R-:W-:Y:S01]  /*8000*/  FFMA.FTZ R37, R37, R44, R49 ;  /* 0x0000002c25257223 */ /* 0x000fe20000010031 */
[----:B------:R-:W-:Y:S01]  /*8010*/  HADD2.F32 R44, -RZ, R40.H1_H1 ;  /* 0x30000028ff2c7230 */ /* 0x000fe20000004100 */
[----:B------:R-:W-:Y:S01]  /*8020*/  F2FP.SATFINITE.E4M3.F32.PACK_AB_MERGE_C R20, R31, R20, RZ ;  /* 0x000000141f14723e */ /* 0x000fe200048070ff */
[----:B------:R-:W-:-:S02]  /*8030*/  HADD2.F32 R40, -RZ, R38.H1_H1 ;  /* 0x30000026ff287230 */ /* 0x000fc40000004100 */
[----:B------:R-:W-:Y:S01]  /*8040*/  HADD2.F32 R47, -RZ, R43.H1_H1 ;  /* 0x3000002bff2f7230 */ /* 0x000fe20000004100 */
[----:B------:R-:W-:Y:S01]  /*8050*/  F2FP.SATFINITE.E4M3.F32.PACK_AB_MERGE_C R9, R12, R9, R20 ;  /* 0x000000090c09723e */ /* 0x000fe20004807014 */
[----:B------:R-:W-:Y:S02]  /*8060*/  HADD2.F32 R46, -RZ, R45.H0_H0 ;  /* 0x2000002dff2e7230 */ /* 0x000fe40000004100 */
[----:B------:R-:W-:Y:S02]  /*8070*/  HADD2.F32 R38, -RZ, R33.H0_H0 ;  /* 0x20000021ff267230 */ /* 0x000fe40000004100 */
[----:B------:R-:W-:Y:S02]  /*8080*/  HADD2.F32 R39, -RZ, R39.H1_H1 ;  /* 0x30000027ff277230 */ /* 0x000fe40000004100 */
[----:B------:R-:W-:Y:S02]  /*8090*/  HADD2.F32 R43, -RZ, R42.H0_H0 ;  /* 0x2000002aff2b7230 */ /* 0x000fe40000004100 */
[----:B------:R-:W-:Y:S01]  /*80a0*/  FMUL.FTZ R48, R38, R46 ;  /* 0x0000002e26307220 */ /* 0x000fe20000410000 */
[----:B------:R-:W-:-:S02]  /*80b0*/  HADD2.F32 R41, -RZ, R25.H0_H0 ;  /* 0x20000019ff297230 */ /* 0x000fc40000004100 */
[C---:B------:R-:W-:Y:S01]  /*80c0*/  FMUL.FTZ R51, R39.reuse, R47 ;  /* 0x0000002f27337220 */ /* 0x040fe20000410000 */
[-C--:B------:R-:W-:Y:S01]  /*80d0*/  FMUL.FTZ R50, R39, R44.reuse ;  /* 0x0000002c27327220 */ /* 0x080fe20000410000 */
[-C--:B------:R-:W-:Y:S01]  /*80e0*/  FMUL.FTZ R49, R38, R43.reuse ;  /* 0x0000002b26317220 */ /* 0x080fe20000410000 */
[----:B------:R-:W-:Y:S02]  /*80f0*/  HADD2.F32 R33, -RZ, R33.H1_H1 ;  /* 0x30000021ff217230 */ /* 0x000fe40000004100 */
[C---:B------:R-:W-:Y:S01]  /*8100*/  FFMA.FTZ R39, R41.reuse, R43, -R48 ;  /* 0x0000002b29277223 */ /* 0x040fe20000010830 */
[----:B------:R-:W-:Y:S01]  /*8110*/  FFMA.FTZ R38, R40, R44, -R51 ;  /* 0x0000002c28267223 */ /* 0x000fe20000010833 */
[----:B------:R-:W-:Y:S01]  /*8120*/  FFMA.FTZ R41, R41, R46, R49 ;  /* 0x0000002e29297223 */ /* 0x000fe20000010031 */
[----:B------:R-:W-:Y:S01]  /*8130*/  HADD2.F32 R46, -RZ, R45.H1_H1 ;  /* 0x3000002dff2e7230 */ /* 0x000fe20000004100 */
[----:B------:R-:W-:Y:S01]  /*8140*/  F2FP.F16.E4M3.UNPACK_B R43, R11 ;  /* 0x0000000bff2b723e */ /* 0x000fe200020006ff */
[----:B------:R-:W-:Y:S01]  /*8150*/  HADD2.F32 R44, -RZ, R42.H1_H1 ;  /* 0x3000002aff2c7230 */ /* 0x000fe20000004100 */
[----:B------:R-:W-:Y:S01]  /*8160*/  F2FP.F16.E4M3.UNPACK_B R42, R8 ;  /* 0x00000008ff2a723e */ /* 0x000fe200020006ff */
[----:B------:R-:W-:-:S02]  /*8170*/  HADD2.F32 R25, -RZ, R25.H1_H1 ;  /* 0x30000019ff197230 */ /* 0x000fc40000004100 */
[C---:B------:R-:W-:Y:S01]  /*8180*/  FMUL.FTZ R8, R33.reuse, R46 ;  /* 0x0000002e21087220 */ /* 0x040fe20000410000 */
[----:B------:R-:W-:Y:S01]  /*8190*/  FFMA.FTZ R40, R40, R47, R50 ;  /* 0x0000002f28287223 */ /* 0x000fe20000010032 */
[-C--:B------:R-:W-:Y:S01]  /*81a0*/  FMUL.FTZ R45, R33, R44.reuse ;  /* 0x0000002c212d7220 */ /* 0x080fe20000410000 */
[----:B------:R-:W-:Y:S02]  /*81b0*/  HADD2.F32 R33, -RZ, R43.H0_H0 ;  /* 0x2000002bff217230 */ /* 0x000fe40000004100 */
[C---:B------:R-:W-:Y:S01]  /*81c0*/  FFMA.FTZ R48, R25.reuse, R44, -R8 ;  /* 0x0000002c19307223 */ /* 0x040fe20000010808 */
[----:B------:R-:W-:Y:S02]  /*81d0*/  HADD2.F32 R11, -RZ, R21.H0_H0 ;  /* 0x20000015ff0b7230 */ /* 0x000fe40000004100 */
[----:B------:R-:W-:Y:S01]  /*81e0*/  FFMA.FTZ R50, R25, R46, R45 ;  /* 0x0000002e19327223 */ /* 0x000fe2000001002d */
[----:B------:R-:W-:Y:S02]  /*81f0*/  HADD2.F32 R25, -RZ, R42.H0_H0 ;  /* 0x2000002aff197230 */ /* 0x000fe40000004100 */
        /* <DEDUP_REMOVED lines=65> */
.L_x_14029:
[----:B------:R-:W-:Y:S05]  /*8610*/  BSYNC B0 ;  /* 0x0000000000007941 */ /* 0x000fea0003800000 */
.L_x_14022:
        /* <DEDUP_REMOVED lines=8> */
.L_x_14019:
[----:B0--3--:R-:W3:Y:S02]  /*86a0*/  LDL R0, [R1+0xc] ;  /* 0x00000c0001007983 */ /* 0x009ee40000100800 */
[----:B---3--:R-:W-:-:S13]  /*86b0*/  ISETP.NE.AND P0, PT, R0, 0x3, PT ;  /* 0x000000030000780c */ /* 0x008fda0003f05270 */
[----:B------:R-:W-:Y:S05]  /*86c0*/  @!P0 BRA `(.L_x_14037) ;  /* 0x0000000000048947 */ /* 0x000fea0003800000 */
[----:B------:R-:W-:Y:S01]  /*86d0*/  BPT.TRAP 0x1 ;  /* 0x000000040000795c */ /* 0x000fe20000300000 */
.L_x_14037:
[----:B-1--4-:R-:W3:Y:S04]  /*86e0*/  LDL R3, [R1+0x10] ;  /* 0x0000100001037983 */ /* 0x012ee80000100800 */
[----:B-----5:R-:W4:Y:S01]  /*86f0*/  LDL R4, [R1+0x8] ;  /* 0x0000080001047983 */ /* 0x020f220000100800 */
[----:B---3--:R-:W-:Y:S01]  /*8700*/  SHF.L.U32 R5, R3, 0x1f, RZ ;  /* 0x0000001f03057819 */ /* 0x008fe200000006ff */
[----:B----4-:R-:W-:-:S04]  /*8710*/  IMAD R0, R4, 0x8, R18 ;  /* 0x0000000804007824 */ /* 0x010fc800078e0212 */
[----:B------:R0:W1:Y:S01]  /*8720*/  SYNCS.PHASECHK.TRANS64.TRYWAIT P1, [R0+URZ+0x13230], R5 ;  /* 0x01323005000075a7 */ /* 0x000062000802017f */
[----:B------:R-:W-:Y:S05]  /*8730*/  @!P0 BRA `(.L_x_14038) ;  /* 0x0000000000048947 */ /* 0x000fea0003800000 */
[----:B------:R-:W-:Y:S01]  /*8740*/  BPT.TRAP 0x1 ;  /* 0x000000040000795c */ /* 0x000fe20000300000 */
.L_x_14038:
        /* <DEDUP_REMOVED lines=8> */
.L_x_14039:
[----:B------:R-:W-:Y:S01]  /*87d0*/  VIADD R4, R10, 0x80 ;  /* 0x000000800a047836 */ /* 0x000fe20000000000 */
[----:B------:R-:W-:Y:S05]  /*87e0*/  WARPSYNC.ALL ;  /* 0x0000000000007948 */ /* 0x000fea0003800000 */
[----:B01----:R-:W-:Y:S01]  /*87f0*/  IMAD.MOV.U32 R5, RZ, RZ, -0x7fffffe0 ;  /* 0x80000020ff057424 */ /* 0x003fe200078e00ff */
[----:B------:R-:W-:Y:S01]  /*8800*/  R2UR UR10, R4 ;  /* 0x00000000040a72ca */ /* 0x000fe200000e0000 */
[----:B------:R-:W-:Y:S01]  /*8810*/  WARPGROUP.ARRIVE ;  /* 0x00000000000079c5 */ /* 0x000fe20000000000 */
[----:B------:R-:W-:Y:S01]  /*8820*/  MOV R11, 0x80000020 ;  /* 0x80000020000b7802 */ /* 0x000fe20000000f00 */
[----:B------:R-:W-:Y:S01]  /*8830*/  VIADD R6, R10, 0x100 ;  /* 0x000001000a067836 */ /* 0x000fe20000000000 */
[----:B------:R-:W-:Y:S01]  /*8840*/  LOP3.LUT R4, R34, 0x10000, RZ, 0xfc, !PT ;  /* 0x0001000022047812 */ /* 0x000fe200078efcff */
[----:B------:R-:W-:Y:S01]  /*8850*/  IMAD.MOV.U32 R7, RZ, RZ, -0x7fffffe0 ;  /* 0x80000020ff077424 */ /* 0x000fe200078e00ff */
[C---:B------:R-:W-:Y:S01]  /*8860*/  R2UR UR6, R10.reuse ;  /* 0x000000000a0672ca */ /* 0x040fe200000e0000 */
[----:B------:R-:W-:Y:S01]  /*8870*/  VIADD R8, R10, 0x180 ;  /* 0x000001800a087836 */ /* 0x000fe20000000000 */
[----:B------:R-:W-:Y:S01]  /*8880*/  R2UR UR7, R11 ;  /* 0x000000000b0772ca */ /* 0x000fe200000e0000 */
[----:B------:R-:W-:Y:S01]  /*8890*/  IMAD.MOV.U32 R9, RZ, RZ, -0x7fffffe0 ;  /* 0x80000020ff097424 */ /* 0x000fe200078e00ff */
[----:B------:R-:W-:Y:S01]  /*88a0*/  R2UR UR4, R4 ;  /* 0x00000000040472ca */ /* 0x000fe200000e0000 */
[----:B------:R-:W-:Y:S01]  /*88b0*/  VIADD R12, R10, 0x200 ;  /* 0x000002000a0c7836 */ /* 0x000fe20000000000 */
[C---:B------:R-:W-:Y:S01]  /*88c0*/  R2UR UR5, R5.reuse ;  /* 0x00000000050572ca */ /* 0x040fe200000e0000 */
[----:B------:R-:W-:Y:S01]  /*88d0*/  IMAD.MOV.U32 R11, RZ, RZ, -0x7fffffe0 ;  /* 0x80000020ff0b7424 */ /* 0x000fe200078e00ff */
[----:B------:R-:W-:Y:S01]  /*88e0*/  R2UR UR11, R5 ;  /* 0x00000000050b72ca */ /* 0x000fe200000e0000 */
[----:B------:R-:W-:Y:S01]  /*88f0*/  IMAD.MOV.U32 R25, RZ, RZ, RZ ;  /* 0x000000ffff197224 */ /* 0x000fe200078e00ff */
[----:B------:R-:W-:-:S02]  /*8900*/  R2UR UR8, R4 ;  /* 0x00000000040872ca */ /* 0x000fc400000e0000 */
[----:B------:R-:W-:Y:S02]  /*8910*/  R2UR UR9, R5 ;  /* 0x00000000050972ca */ /* 0x000fe400000e0000 */
[----:B------:R-:W-:Y:S01]  /*8920*/  R2UR UR14, R6 ;  /* 0x00000000060e72ca */ /* 0x000fe200000e0000 */
[----:B------:R-:W-:Y:S01]  /*8930*/  VIADD R6, R10, 0x2 ;  /* 0x000000020a067836 */ /* 0x000fe20000000000 */
[----:B------:R-:W-:Y:S01]  /*8940*/  R2UR UR15, R7 ;  /* 0x00000000070f72ca */ /* 0x000fe200000e0000 */
[----:B------:R-:W-:Y:S01]  /*8950*/  IMAD.MOV.U32 R7, RZ, RZ, -0x7fffffe0 ;  /* 0x80000020ff077424 */ /* 0x000fe200078e00ff */
[----:B------:R-:W-:Y:S01]  /*8960*/  R2UR UR12, R4 ;  /* 0x00000000040c72ca */ /* 0x000fe200000e0000 */
[----:B------:R-:W-:Y:S01]  /*8970*/  QGMMA.64x32x32.F32.E4M3.E4M3 R92, gdesc[UR4], RZ, !UPT, gsb0 ;  /* 0x00600000045c79f3 */ /* 0x000fe2000c0008ff */
[----:B------:R-:W-:Y:S02]  /*8980*/  R2UR UR13, R5 ;  /* 0x00000000050d72ca */ /* 0x000fe400000e0000 */
        /* <DEDUP_REMOVED lines=9> */
[----:B------:R-:W-:Y:S02]  /*8a20*/  R2UR UR21, R5 ;  /* 0x00000000051572ca */ /* 0x000fe400000e0000 */
[----:B------:R-:W-:Y:S01]  /*8a30*/  R2UR UR6, R6 ;  /* 0x00000000060672ca */ /* 0x000fe200000e0000 */
[----:B------:R-:W-:Y:S01]  /*8a40*/  VIADD R6, R10, 0x82 ;  /* 0x000000820a067836 */ /* 0x000fe20000000000 */
[----:B------:R-:W-:Y:S01]  /*8a50*/  R2UR UR7, R7 ;  /* 0x00000000070772ca */ /* 0x000fe200000e0000 */
[----:B------:R-:W-:Y:S01]  /*8a60*/  IMAD.MOV.U32 R7, RZ, RZ, -0x7fffffe0 ;  /* 0x80000020ff077424 */ /* 0x000fe200078e00ff */
[----:B------:R-:W-:Y:S01]  /*8a70*/  MOV R9, 0x80000020 ;  /* 0x8000002000097802 */ /* 0x000fe20000000f00 */
        /* <DEDUP_REMOVED lines=10> */
[----:B------:R-:W-:Y:S01]  /*8b20*/  R2UR UR9, R7 ;  /* 0x00000000070972ca */ /* 0x000fe200000e0000 */
[----:B------:R-:W-:Y:S02]  /*8b30*/  WARPGROUP.DEPBAR.LE gsb0, 0x0 ;  /* 0x00008000000079c5 */ /* 0x000fe40000010000 */
[----:B------:R-:W-:-:S06]  /*8b40*/  WARPGROUP.ARRIVE ;  /* 0x00000000000079c5 */ /* 0x000fcc0000000000 */
[----:B------:R-:W-:Y:S01]  /*8b50*/  QGMMA.64x32x32.F32.E4M3.E4M3 R60, gdesc[UR12], RZ, !UPT, gsb0 ;  /* 0x006000000c3c79f3 */ /* 0x000fe2000c0008ff */
[----:B------:R-:W-:Y:S01]  /*8b60*/  R2UR UR14, R8 ;  /* 0x00000000080e72ca */ /* 0x000fe200000e0000 */
[----:B------:R-:W-:Y:S01]  /*8b70*/  VIADD R8, R10, 0x182 ;  /* 0x000001820a087836 */ /* 0x000fe20000000000 */
[----:B------:R-:W-:Y:S01]  /*8b80*/  R2UR UR15, R9 ;  /* 0x00000000090f72ca */ /* 0x000fe200000e0000 */
[----:B------:R-:W-:Y:S01]  /*8b90*/  IMAD.MOV.U32 R9, RZ, RZ, -0x7fffffe0 ;  /* 0x80000020ff097424 */ /* 0x000fe200078e00ff */
[----:B------:R-:W-:Y:S01]  /*8ba0*/  R2UR UR12, R6 ;  /* 0x00000000060c72ca */ /* 0x000fe200000e0000 */
[----:B------:R-:W-:Y:S01]  /*8bb0*/  VIADD R10, R10, 0x202 ;  /* 0x000002020a0a7836 */ /* 0x000fe20000000000 */
        /* <DEDUP_REMOVED lines=33> */
.L_x_14041:
[----:B------:R-:W3:Y:S01]  /*8dd0*/  LDL R108, [R1+0x5c] ;  /* 0x00005c00016c7983 */ /* 0x000ee20000100800 */
[C---:B------:R-:W-:Y:S01]  /*8de0*/  FMUL.FTZ R3, R2.reuse, R92 ;  /* 0x0000005c02037220 */ /* 0x040fe20000410000 */
[C---:B------:R-:W-:Y:S01]  /*8df0*/  FMUL.FTZ R8, R2.reuse, R93 ;  /* 0x0000005d02087220 */ /* 0x040fe20000410000 */
[C---:B------:R-:W-:Y:S01]  /*8e00*/  FMUL.FTZ R11, R2.reuse, R96 ;  /* 0x00000060020b7220 */ /* 0x040fe20000410000 */
[C---:B------:R-:W-:Y:S01]  /*8e10*/  FMUL.FTZ R12, R2.reuse, R97 ;  /* 0x00000061020c7220 */ /* 0x040fe20000410000 */
[C---:B--2---:R-:W-:Y:S01]  /*8e20*/  FMUL.FTZ R14, R2.reuse, R99 ;  /* 0x00000063020e7220 */ /* 0x044fe20000410000 */
        /* <DEDUP_REMOVED lines=77> */
[----:B------:R-:W5:Y:S01]  /*9300*/  LDL R102, [R1+0x20] ;  /* 0x0000200001667983 */ /* 0x000f620000100800 */
[----:B------:R-:W-:Y:S01]  /*9310*/  FMUL.FTZ R40, R2, R40 ;  /* 0x0000002802287220 */ /* 0x000fe20000410000 */
[----:B------:R-:W-:Y:S01]  /*9320*/  ULDC UR4, c[0x0][0x988] ;  /* 0x0002620000047ab9 */ /* 0x000fe20000000800 */
[----:B------:R-:W-:Y:S01]  /*9330*/  P2R R15, PR, RZ, 0x1 ;  /* 0x00000001ff0f7803 */ /* 0x000fe20000000000 */
[----:B------:R-:W5:Y:S01]  /*9340*/  MUFU.TANH R95, R95 ;  /* 0x0000005f005f7308 */ /* 0x000f620000002400 */
[----:B------:R-:W-:Y:S01]  /*9350*/  VIADD R0, R0, 0x13240 ;  /* 0x0001324000007836 */ /* 0x000fe20000000000 */
[----:B------:R-:W-:-:S06]  /*9360*/  ULDC UR36, c[0x0][0x988] ;  /* 0x0002620000247ab9 */ /* 0x000fcc0000000800 */
        /* <DEDUP_REMOVED lines=26> */
[----:B---3--:R-:W-:-:S07]  /*9510*/  IADD3 R99, R26, 0xa0, -R108 ;  /* 0x000000a01a637810 */ /* 0x008fce0007ffe86c */
[----:B------:R-:W3:Y:S01]  /*9520*/  MUFU.TANH R62, R62 ;  /* 0x0000003e003e7308 */ /* 0x000ee20000002400 */
[----:B------:R-:W-:-:S05]  /*9530*/  IMAD R36, R24, -0xa0, R99 ;  /* 0xffffff6018247824 */ /* 0x000fca00078e0263 */
[C---:B------:R-:W-:Y:S02]  /*9540*/  ISETP.GT.AND P4, PT, R36.reuse, RZ, PT ;  /* 0x000000ff2400720c */ /* 0x040fe40003f84270 */
[----:B------:R-:W3:Y:S01]  /*9550*/  MUFU.TANH R69, R69 ;  /* 0x0000004500457308 */ /* 0x000ee20000002400 */
[C---:B------:R-:W-:Y:S02]  /*9560*/  ISETP.GT.AND P3, PT, R36.reuse, 0x1, PT ;  /* 0x000000012400780c */ /* 0x040fe40003f64270 */
[----:B------:R-:W-:Y:S02]  /*9570*/  ISETP.GT.AND P2, PT, R36, 0x8, PT ;  /* 0x000000082400780c */ /* 0x000fe40003f44270 */
[----:B0-----:R-:W-:Y:S02]  /*9580*/  FSEL R3, R3, -INF , P4 ;  /* 0xff80000003037808 */ /* 0x001fe40002000000 */
[----:B-1----:R-:W-:Y:S01]  /*9590*/  FSEL R8, R8, -INF , P3 ;  /* 0xff80000008087808 */ /* 0x002fe20001800000 */
[----:B------:R-:W0:Y:S01]  /*95a0*/  MUFU.TANH R63, R63 ;  /* 0x0000003f003f7308 */ /* 0x000e220000002400 */
[----:B------:R-:W-:-:S02]  /*95b0*/  ISETP.GT.AND P1, PT, R36, 0x9, PT ;  /* 0x000000092400780c */ /* 0x000fc40003f24270 */
[----:B--2---:R-:W-:Y:S02]  /*95c0*/  FSEL R11, R11, -INF , P2 ;  /* 0xff8000000b0b7808 */ /* 0x004fe40001000000 */
[----:B------:R-:W-:-:S03]  /*95d0*/  FMNMX.FTZ R100, R3, R8, !PT ;  /* 0x0000000803647209 */ /* 0x000fc60007810000 */
[----:B------:R1:W-:Y:S01]  /*95e0*/  MUFU.TANH R26, R98 ;  /* 0x00000062001a7308 */ /* 0x0003e20000002400 */
[----:B------:R-:W-:Y:S02]  /*95f0*/  ISETP.GT.AND P6, PT, R36, 0x10, PT ;  /* 0x000000102400780c */ /* 0x000fe40003fc4270 */
[----:B------:R-:W-:-:S05]  /*9600*/  FMNMX.FTZ R100, R11, R100, !PT ;  /* 0x000000640b647209 */ /* 0x000fca0007810000 */
[----:B------:R-:W2:Y:S01]  /*9610*/  MUFU.TANH R72, R72 ;  /* 0x0000004800487308 */ /* 0x000ea20000002400 */
[----:B-1----:R-:W-:Y:S01]  /*9620*/  FMUL.FTZ R98, R2, R41 ;  /* 0x0000002902627220 */ /* 0x002fe20000410000 */
[----:B----4-:R-:W-:Y:S02]  /*9630*/  FSEL R41, R12, -INF , P1 ;  /* 0xff8000000c297808 */ /* 0x010fe40000800000 */
[----:B------:R-:W-:Y:S02]  /*9640*/  ISETP.GT.AND P5, PT, R36, 0x11, PT ;  /* 0x000000112400780c */ /* 0x000fe40003fa4270 */
[----:B-----5:R-:W-:Y:S02]  /*9650*/  FSEL R99, R20, -INF , P6 ;  /* 0xff80000014637808 */ /* 0x020fe40003000000 */
[----:B------:R-:W-:Y:S01]  /*9660*/  FMNMX.FTZ R100, R41, R100, !PT ;  /* 0x0000006429647209 */ /* 0x000fe20007810000 */
[----:B------:R-:W1:Y:S01]  /*9670*/  MUFU.TANH R66, R66 ;  /* 0x0000004200427308 */ /* 0x000e620000002400 */
[----:B------:R-:W-:-:S02]  /*9680*/  FSEL R9, R9, -INF , P4 ;  /* 0xff80000009097808 */ /* 0x000fc40002000000 */
[----:B------:R-:W-:Y:S02]  /*9690*/  ISETP.GT.AND P4, PT, R36, 0x18, PT ;  /* 0x000000182400780c */ /* 0x000fe40003f84270 */
[----:B------:R-:W-:Y:S02]  /*96a0*/  FSEL R27, R27, -INF , P5 ;  /* 0xff8000001b1b7808 */ /* 0x000fe40002800000 */
[----:B------:R-:W-:Y:S01]  /*96b0*/  FMNMX.FTZ R100, R99, R100, !PT ;  /* 0x0000006463647209 */ /* 0x000fe20007810000 */
[----:B------:R-:W4:Y:S01]  /*96c0*/  MUFU.TANH R73, R73 ;  /* 0x0000004900497308 */ /* 0x000f220000002400 */
        /* <DEDUP_REMOVED lines=16> */
[----:B------:R-:W-:Y:S01]  /*97d0*/  ISETP.GT.AND P6, PT, R36, 0x28, PT ;  /* 0x000000282400780c */ /* 0x000fe20003fc4270 */
[----:B------:R-:W5:Y:S01]  /*97e0*/  LDL R92, [R1+0x28] ;  /* 0x00002800015c7983 */ /* 0x000f620000100800 */
        /* <DEDUP_REMOVED lines=9> */
[C---:B------:R-:W-:Y:S02]  /*9880*/  ISETP.GT.AND P4, PT, R36.reuse, 0x30, PT ;  /* 0x000000302400780c */ /* 0x040fe40003f84270 */
        /* <DEDUP_REMOVED lines=48> */
[----:B---3--:R-:W-:Y:S02]  /*9b90*/  FSEL R131, R62, -INF , P6 ;  /* 0xff8000003e837808 */ /* 0x008fe40003000000 */
[----:B------:R-:W-:Y:S02]  /*9ba0*/  ISETP.GT.AND P6, PT, R36, 0x58, PT ;  /* 0x000000582400780c */ /* 0x000fe40003fc4270 */
[----:B------:R-:W-:-:S02]  /*9bb0*/  FSEL R69, R69, -INF , P1 ;  /* 0xff80000045457808 */ /* 0x000fc40000800000 */
[----:B------:R-:W-:Y:S01]  /*9bc0*/  FMNMX.FTZ R100, R129, R100, !PT ;  /* 0x0000006481647209 */ /* 0x000fe20007810000 */
[----:B------:R-:W3:Y:S01]  /*9bd0*/  MUFU.TANH R57, R57 ;  /* 0x0000003900397308 */ /* 0x000ee20000002400 */
[----:B0-----:R-:W-:Y:S02]  /*9be0*/  FSEL R63, R63, -INF , P5 ;  /* 0xff8000003f3f7808 */ /* 0x001fe40002800000 */
[----:B------:R-:W-:Y:S02]  /*9bf0*/  ISETP.GT.AND P5, PT, R36, 0x59, PT ;  /* 0x000000592400780c */ /* 0x000fe40003fa4270 */
[----:B--2---:R-:W-:Y:S02]  /*9c00*/  FSEL R133, R72, -INF , P6 ;  /* 0xff80000048857808 */ /* 0x004fe40003000000 */
[----:B------:R-:W-:Y:S01]  /*9c10*/  FMNMX.FTZ R100, R69, R100, !PT ;  /* 0x0000006445647209 */ /* 0x000fe20007810000 */
[----:B------:R-:W0:Y:S01]  /*9c20*/  MUFU.TANH R51, R51 ;  /* 0x0000003300337308 */ /* 0x000e220000002400 */
[----:B-1----:R-:W-:-:S02]  /*9c30*/  FSEL R135, R66, -INF , P4 ;  /* 0xff80000042877808 */ /* 0x002fc40002000000 */
[C---:B------:R-:W-:Y:S02]  /*9c40*/  ISETP.GT.AND P4, PT, R36.reuse, 0x60, PT ;  /* 0x000000602400780c */ /* 0x040fe40003f84270 */
[----:B----4-:R-:W-:Y:S02]  /*9c50*/  FSEL R73, R73, -INF , P5 ;  /* 0xff80000049497808 */ /* 0x010fe40002800000 */
[----:B------:R-:W-:Y:S01]  /*9c60*/  FMNMX.FTZ R100, R133, R100, !PT ;  /* 0x0000006485647209 */ /* 0x000fe20007810000 */
[----:B------:R-:W1:Y:S01]  /*9c70*/  MUFU.TANH R28, R28 ;  /* 0x0000001c001c7308 */ /* 0x000e620000002400 */
[----:B-----5:R-:W-:Y:S02]  /*9c80*/  FSEL R67, R67, -INF , P3 ;  /* 0xff80000043437808 */ /* 0x020fe40001800000 */
[----:B------:R-:W-:Y:S02]  /*9c90*/  ISETP.GT.AND P3, PT, R36, 0x61, PT ;  /* 0x000000612400780c */ /* 0x000fe40003f64270 */
[----:B------:R-:W-:-:S02]  /*9ca0*/  FSEL R139, R44, -INF , P4 ;  /* 0xff8000002c8b7808 */ /* 0x000fc40002000000 */
[----:B------:R-:W-:Y:S01]  /*9cb0*/  FMNMX.FTZ R100, R73, R100, !PT ;  /* 0x0000006449647209 */ /* 0x000fe20007810000 */
[----:B------:R-:W2:Y:S01]  /*9cc0*/  MUFU.TANH R54, R54 ;  /* 0x0000003600367308 */ /* 0x000ea20000002400 */
        /* <DEDUP_REMOVED lines=32> */
[----:B---3--:R-:W-:Y:S02]  /*9ed0*/  FSEL R57, R57, -INF , P3 ;  /* 0xff80000039397808 */ /* 0x008fe40001800000 */
[----:B------:R-:W-:Y:S01]  /*9ee0*/  FMNMX.FTZ R100, R151, R100, !PT ;  /* 0x0000006497647209 */ /* 0x000fe20007810000 */
[----:B------:R-:W3:Y:S01]  /*9ef0*/  MUFU.TANH R30, R30 ;  /* 0x0000001e001e7308 */ /* 0x000ee20000002400 */
[----:B0-----:R-:W-:-:S02]  /*9f00*/  FSEL R51, R51, -INF , P1 ;  /* 0xff80000033337808 */ /* 0x001fc40000800000 */
[----:B------:R-:W-:Y:S02]  /*9f10*/  FMNMX.FTZ R48, R9, R10, !PT ;  /* 0x0000000a09307209 */ /* 0x000fe40007810000 */
[----:B------:R-:W-:Y:S02]  /*9f20*/  ISETP.GT.AND P1, PT, R36, 0x81, PT ;  /* 0x000000812400780c */ /* 0x000fe40003f24270 */
[----:B-1----:R-:W-:Y:S01]  /*9f30*/  FSEL R155, R28, -INF , P2 ;  /* 0xff8000001c9b7808 */ /* 0x002fe20001000000 */
[----:B------:R-:W0:Y:S01]  /*9f40*/  MUFU.TANH R37, R37 ;  /* 0x0000002500257308 */ /* 0x000e220000002400 */
[----:B------:R-:W-:Y:S02]  /*9f50*/  FMNMX.FTZ R100, R57, R100, !PT ;  /* 0x0000006439647209 */ /* 0x000fe40007810000 */
[----:B--2---:R-:W-:Y:S02]  /*9f60*/  FSEL R153, R54, -INF , P6 ;  /* 0xff80000036997808 */ /* 0x004fe40003000000 */
[----:B------:R-:W-:-:S02]  /*9f70*/  FMNMX.FTZ R50, R13, R48, !PT ;  /* 0x000000300d327209 */ /* 0x000fc40007810000 */
[C---:B------:R-:W-:Y:S01]  /*9f80*/  ISETP.GT.AND P6, PT, R36.reuse, 0x88, PT ;  /* 0x000000882400780c */ /* 0x040fe20003fc4270 */
[----:B------:R-:W1:Y:S01]  /*9f90*/  MUFU.TANH R31, R31 ;  /* 0x0000001f001f7308 */ /* 0x000e620000002400 */
[----:B----4-:R-:W-:Y:S02]  /*9fa0*/  FSEL R29, R29, -INF , P1 ;  /* 0xff8000001d1d7808 */ /* 0x010fe40000800000 */
[----:B------:R-:W-:Y:S02]  /*9fb0*/  FMNMX.FTZ R100, R155, R100, !PT ;  /* 0x000000649b647209 */ /* 0x000fe40007810000 */
[----:B-----5:R-:W-:Y:S02]  /*9fc0*/  FSEL R55, R55, -INF , P5 ;  /* 0xff80000037377808 */ /* 0x020fe40002800000 */
[----:B------:R-:W-:Y:S01]  /*9fd0*/  FMNMX.FTZ R50, R95, R50, !PT ;  /* 0x000000325f327209 */ /* 0x000fe20007810000 */
[----:B------:R-:W2:Y:S01]  /*9fe0*/  MUFU.TANH R40, R40 ;  /* 0x0000002800287308 */ /* 0x000ea20000002400 */
[----:B------:R-:W-:-:S02]  /*9ff0*/  ISETP.GT.AND P5, PT, R36, 0x89, PT ;  /* 0x000000892400780c */ /* 0x000fc40003fa4270 */
[----:B------:R-:W-:Y:S02]  /*a000*/  FSEL R32, R32, -INF , P6 ;  /* 0xff80000020207808 */ /* 0x000fe40003000000 */
[----:B------:R-:W-:Y:S02]  /*a010*/  FMNMX.FTZ R100, R29, R100, !PT ;  /* 0x000000641d647209 */ /* 0x000fe40007810000 */
[----:B------:R-:W-:Y:S01]  /*a020*/  FSEL R14, R58, -INF , P4 ;  /* 0xff8000003a0e7808 */ /* 0x000fe20002000000 */
[----:B------:R-:W4:Y:S01]  /*a030*/  MUFU.TANH R12, R98 ;  /* 0x00000062000c7308 */ /* 0x000f220000002400 */
[----:B------:R-:W-:Y:S02]  /*a040*/  FMNMX.FTZ R50, R107, R50, !PT ;  /* 0x000000326b327209 */ /* 0x000fe40007810000 */
        /* <DEDUP_REMOVED lines=8> */
[----:B---3--:R-:W-:Y:S02]  /*a0d0*/  FSEL R30, R30, -INF , P2 ;  /* 0xff8000001e1e7808 */ /* 0x008fe40001000000 */
[----:B------:R-:W-:Y:S02]  /*a0e0*/  FMNMX.FTZ R52, R111, R50, !PT ;  /* 0x000000326f347209 */ /* 0x000fe40007810000 */
[----:B------:R-:W-:Y:S02]  /*a0f0*/  ISETP.GT.AND P2, PT, R36, 0x98, PT ;  /* 0x000000982400780c */ /* 0x000fe40003f44270 */
[----:B0-----:R-:W-:Y:S02]  /*a100*/  FSEL R37, R37, -INF , P3 ;  /* 0xff80000025257808 */ /* 0x001fe40001800000 */
[----:B------:R-:W-:Y:S02]  /*a110*/  FMNMX.FTZ R100, R59, R100, !PT ;  /* 0x000000643b647209 */ /* 0x000fe40007810000 */
[----:B-1----:R-:W-:-:S02]  /*a120*/  FSEL R31, R31, -INF , P1 ;  /* 0xff8000001f1f7808 */ /* 0x002fc40000800000 */
[----:B------:R-:W-:Y:S02]  /*a130*/  FMNMX.FTZ R52, R97, R52, !PT ;  /* 0x0000003461347209 */ /* 0x000fe40007810000 */
[----:B------:R-:W-:Y:S02]  /*a140*/  ISETP.GT.AND P1, PT, R36, 0x99, PT ;  /* 0x000000992400780c */ /* 0x000fe40003f24270 */
[----:B--2---:R-:W-:Y:S02]  /*a150*/  FSEL R40, R40, -INF , P2 ;  /* 0xff80000028287808 */ /* 0x004fe40001000000 */
[----:B------:R-:W-:Y:S02]  /*a160*/  FMNMX.FTZ R100, R37, R100, !PT ;  /* 0x0000006425647209 */ /* 0x000fe40007810000 */
[----:B------:R-:W-:Y:S02]  /*a170*/  FMNMX.FTZ R54, R115, R52, !PT ;  /* 0x0000003473367209 */ /* 0x000fe40007810000 */
[----:B----4-:R-:W-:-:S02]  /*a180*/  FSEL R26, R12, -INF , P1 ;  /* 0xff8000000c1a7808 */ /* 0x010fc40000800000 */
[----:B------:R-:W-:Y:S02]  /*a190*/  FMNMX.FTZ R100, R40, R100, !PT ;  /* 0x0000006428647209 */ /* 0x000fe40007810000 */
        /* <DEDUP_REMOVED lines=18> */
[----:B------:R-:W-:Y:S01]  /*a2c0*/  FMNMX.FTZ R64, R75, R64, !PT ;  /* 0x000000404b407209 */ /* 0x000fe20007810000 */
[----:B------:R-:W-:Y:S01]  /*a2d0*/  IMAD.U32 R58, RZ, RZ, UR4 ;  /* 0x00000004ff3a7e24 */ /* 0x000fe2000f8e00ff */
[----:B0-----:R-:W-:Y:S02]  /*a2e0*/  FMNMX.FTZ R56, R36, R56, !PT ;  /* 0x0000003824387209 */ /* 0x001fe40007810000 */
[----:B------:R-:W-:Y:S02]  /*a2f0*/  FMNMX.FTZ R66, R145, R64, !PT ;  /* 0x0000004091427209 */ /* 0x000fe40007810000 */
[C---:B------:R-:W-:Y:S01]  /*a300*/  FSETP.NEU.FTZ.AND P0, PT, R56.reuse, -INF , PT ;  /* 0xff8000003800780b */ /* 0x040fe20003f1d000 */
[----:B------:R-:W-:-:S01]  /*a310*/  FFMA.FTZ R12, R56, R58, -8 ;  /* 0xc1000000380c7423 */ /* 0x000fc2000001003a */
[----:B------:R-:W-:-:S04]  /*a320*/  FMNMX.FTZ R66, R47, R66, !PT ;  /* 0x000000422f427209 */ /* 0x000fc80007810000 */
[----:B------:R-:W-:Y:S02]  /*a330*/  FMNMX.FTZ R66, R149, R66, !PT ;  /* 0x0000004295427209 */ /* 0x000fe40007810000 */
[----:B------:R-:W-:Y:S02]  /*a340*/  FSEL R12, R12, RZ, P0 ;  /* 0x000000ff0c0c7208 */ /* 0x000fe40000000000 */
[----:B------:R-:W-:Y:S01]  /*a350*/  ISETP.NE.AND P0, PT, R15, RZ, PT ;  /* 0x000000ff0f00720c */ /* 0x000fe20003f05270 */
[----:B------:R-:W-:Y:S01]  /*a360*/  FMUL.FTZ R15, R2, R34 ;  /* 0x00000022020f7220 */ /* 0x000fe20000410000 */
[----:B------:R-:W-:Y:S01]  /*a370*/  FMNMX.FTZ R66, R51, R66, !PT ;  /* 0x0000004233427209 */ /* 0x000fe20007810000 */
[----:B------:R-:W-:-:S01]  /*a380*/  FFMA.FTZ R77, R77, R58, -R12 ;  /* 0x0000003a4d4d7223 */ /* 0x000fc2000001080c */
[C---:B------:R-:W-:Y:S02]  /*a390*/  FMUL.FTZ R28, R2.reuse, R35 ;  /* 0x00000023021c7220 */ /* 0x040fe40000410000 */
[----:B------:R-:W-:Y:S01]  /*a3a0*/  FMNMX.FTZ R68, R153, R66, !PT ;  /* 0x0000004299447209 */ /* 0x000fe20007810000 */
[----:B------:R0:W-:Y:S01]  /*a3b0*/  MUFU.EX2 R48, R77 ;  /* 0x0000004d00307308 */ /* 0x0001e20000000800 */
[C---:B------:R-:W-:Y:S01]  /*a3c0*/  FMUL.FTZ R34, R2.reuse, R38 ;  /* 0x0000002602227220 */ /* 0x040fe20000410000 */
[----:B------:R-:W-:-:S06]  /*a3d0*/  FMUL.FTZ R35, R2, R39 ;  /* 0x0000002702237220 */ /* 0x000fcc0000410000 */
[----:B------:R-:W1:Y:S01]  /*a3e0*/  MUFU.TANH R15, R15 ;  /* 0x0000000f000f7308 */ /* 0x000e620000002400 */
[----:B0-----:R-:W-:-:S01]  /*a3f0*/  FFMA.FTZ R77, R85, R58, -R12 ;  /* 0x0000003a554d7223 */ /* 0x001fc2000001080c */
[----:B------:R-:W-:-:S04]  /*a400*/  FMNMX.FTZ R85, R55, R68, !PT ;  /* 0x0000004437557209 */ /* 0x000fc80007810000 */
[----:B------:R-:W-:Y:S02]  /*a410*/  FMNMX.FTZ R68, R14, R85, !PT ;  /* 0x000000550e447209 */ /* 0x000fe40007810000 */
[----:B------:R-:W0:Y:S01]  /*a420*/  MUFU.TANH R28, R28 ;  /* 0x0000001c001c7308 */ /* 0x000e220000002400 */
[----:B------:R-:W-:Y:S01]  /*a430*/  FMUL.FTZ R36, R2, R42 ;  /* 0x0000002a02247220 */ /* 0x000fe20000410000 */
[----:B------:R-:W-:-:S06]  /*a440*/  FMNMX.FTZ R85, R33, R68, !PT ;  /* 0x0000004421557209 */ /* 0x000fcc0007810000 */
[----:B------:R-:W-:Y:S01]  /*a450*/  MUFU.TANH R34, R34 ;  /* 0x0000002200227308 */ /* 0x000fe20000002400 */
[----:B------:R-:W-:Y:S01]  /*a460*/  FMNMX.FTZ R70, R30, R85, !PT ;  /* 0x000000551e467209 */ /* 0x000fe20007810000 */
[----:B------:R-:W-:Y:S01]  /*a470*/  FMUL.FTZ R38, R2, R43 ;  /* 0x0000002b02267220 */ /* 0x000fe20000410000 */
[----:B-1----:R-:W-:-:S05]  /*a480*/  FSEL R15, R15, -INF , P6 ;  /* 0xff8000000f0f7808 */ /* 0x002fca0003000000 */
[----:B------:R-:W1:Y:S01]  /*a490*/  MUFU.TANH R35, R35 ;  /* 0x0000002300237308 */ /* 0x000e620000002400 */
[----:B------:R-:W-:Y:S01]  /*a4a0*/  FMNMX.FTZ R70, R31, R70, !PT ;  /* 0x000000461f467209 */ /* 0x000fe20007810000 */
[----:B------:R-:W-:Y:S01]  /*a4b0*/  FFMA.FTZ R81, R81, R58, -R12 ;  /* 0x0000003a51517223 */ /* 0x000fe2000001080c */
[----:B0-----:R-:W-:-:S05]  /*a4c0*/  FSEL R85, R28, -INF , P5 ;  /* 0xff8000001c557808 */ /* 0x001fca0002800000 */
[----:B------:R-:W0:Y:S01]  /*a4d0*/  MUFU.TANH R36, R36 ;  /* 0x0000002400247308 */ /* 0x000e220000002400 */
[----:B------:R-:W-:-:S07]  /*a4e0*/  FMNMX.FTZ R70, R15, R70, !PT ;  /* 0x000000460f467209 */ /* 0x000fce0007810000 */
[----:B------:R-:W2:Y:S01]  /*a4f0*/  MUFU.TANH R38, R38 ;  /* 0x0000002600267308 */ /* 0x000ea20000002400 */
[----:B------:R-:W-:-:S07]  /*a500*/  FMNMX.FTZ R70, R85, R70, !PT ;  /* 0x0000004655467209 */ /* 0x000fce0007810000 */
[----:B------:R3:W-:Y:S01]  /*a510*/  MUFU.EX2 R50, R81 ;  /* 0x0000005100327308 */ /* 0x0007e20000000800 */
[----:B-1----:R-:W-:Y:S01]  /*a520*/  FSEL R35, R35, -INF , P3 ;  /* 0xff80000023237808 */ /* 0x002fe20001800000 */
[-CC-:B---3--:R-:W-:Y:S01]  /*a530*/  FFMA.FTZ R81, R89, R58.reuse, -R12.reuse ;  /* 0x0000003a59517223 */ /* 0x188fe2000001080c */
[----:B------:R-:W-:-:S01]  /*a540*/  FFMA.FTZ R89, R45, R58, -R12 ;  /* 0x0000003a2d597223 */ /* 0x000fc2000001080c */
[----:B------:R-:W-:Y:S01]  /*a550*/  FSEL R45, R34, -INF , P4 ;  /* 0xff800000222d7808 */ /* 0x000fe20002000000 */
[----:B------:R-:W-:-:S03]  /*a560*/  FFMA.FTZ R39, R99, R58, -R12 ;  /* 0x0000003a63277223 */ /* 0x000fc6000001080c */
[----:B------:R-:W-:Y:S02]  /*a570*/  FMNMX.FTZ R70, R45, R70, !PT ;  /* 0x000000462d467209 */ /* 0x000fe40007810000 */
[----:B0-----:R-:W-:Y:S02]  /*a580*/  FSEL R99, R36, -INF , P2 ;  /* 0xff80000024637808 */ /* 0x001fe40001000000 */
[----:B------:R-:W-:Y:S01]  /*a590*/  FMNMX.FTZ R70, R35, R70, !PT ;  /* 0x0000004623467209 */ /* 0x000fe20007810000 */
[----:B------:R-:W-:-:S01]  /*a5a0*/  FFMA.FTZ R44, R27, R58, -R12 ;  /* 0x0000003a1b2c7223 */ /* 0x000fc2000001080c */
[----:B------:R-:W-:Y:S01]  /*a5b0*/  FFMA.FTZ R27, R101, R58, -R12 ;  /* 0x0000003a651b7223 */ /* 0x000fe2000001080c */
[----:B--2---:R-:W-:Y:S02]  /*a5c0*/  FSEL R101, R38, -INF , P1 ;  /* 0xff80000026657808 */ /* 0x004fe40000800000 */
[----:B------:R-:W-:-:S04]  /*a5d0*/  FMNMX.FTZ R70, R99, R70, !PT ;  /* 0x0000004663467209 */ /* 0x000fc80007810000 */
[----:B------:R-:W-:Y:S01]  /*a5e0*/  FMNMX.FTZ R70, R101, R70, !PT ;  /* 0x0000004665467209 */ /* 0x000fe20007810000 */
[----:B------:R-:W-:-:S04]  /*a5f0*/  FFMA.FTZ R46, R103, R58, -R12 ;  /* 0x0000003a672e7223 */ /* 0x000fc8000001080c */
[----:B------:R-:W0:Y:S01]  /*a600*/  SHFL.BFLY PT, R103, R70, 0x2, 0x1f ;  /* 0x0c401f0046677f89 */ /* 0x000e2200000e0000 */
[----:B------:R-:W-:-:S01]  /*a610*/  FFMA.FTZ R42, R41, R58, -R12 ;  /* 0x0000003a292a7223 */ /* 0x000fc2000001080c */
[----:B------:R-:W-:Y:S01]  /*a620*/  FFMA.FTZ R41, R105, R58, -R12 ;  /* 0x0000003a69297223 */ /* 0x000fe2000001080c */
[----:B0-----:R-:W-:-:S05]  /*a630*/  FMNMX.FTZ R72, R70, R103, !PT ;  /* 0x0000006746487209 */ /* 0x001fca0007810000 */
        /* <DEDUP_REMOVED lines=32> */
[----:B------:R-:W-:-:S04]  /*a840*/  FSETP.NEU.FTZ.AND P1, PT, R59, -INF , PT ;  /* 0xff8000003b00780b */ /* 0x000fc80003f3d000 */
[----:B------:R-:W-:-:S05]  /*a850*/  FSEL R12, R12, RZ, P1 ;  /* 0x000000ff0c0c7208 */ /* 0x000fca0000800000 */
[-CC-:B------:R-:W-:Y:S01]  /*a860*/  FFMA.FTZ R9, R9, R58.reuse, -R12.reuse ;  /* 0x0000003a09097223 */ /* 0x180fe2000001080c */
[----:B------:R-:W-:-:S01]  /*a870*/  FFMA.FTZ R10, R10, R58, -R12 ;  /* 0x0000003a0a0a7223 */ /* 0x000fc2000001080c */
[-CC-:B------:R-:W-:Y:S01]  /*a880*/  FFMA.FTZ R13, R13, R58.reuse, -R12.reuse ;  /* 0x0000003a0d0d7223 */ /* 0x180fe2000001080c */
[----:B------:R-:W-:Y:S01]  /*a890*/  MUFU.EX2 R3, R3 ;  /* 0x0000000300037308 */ /* 0x000fe20000000800 */
[----:B------:R-:W-:-:S07]  /*a8a0*/  FFMA.FTZ R76, R95, R58, -R12 ;  /* 0x0000003a5f4c7223 */ /* 0x000fce000001080c */
[----:B------:R-:W0:Y:S01]  /*a8b0*/  MUFU.EX2 R8, R8 ;  /* 0x0000000800087308 */ /* 0x000e220000000800 */
[----:B------:R-:W-:-:S07]  /*a8c0*/  FFMA.FTZ R70, R107, R58, -R12 ;  /* 0x0000003a6b467223 */ /* 0x000fce000001080c */
[----:B------:R-:W-:Y:S08]  /*a8d0*/  MUFU.EX2 R9, R9 ;  /* 0x0000000900097308 */ /* 0x000ff00000000800 */
[----:B------:R-:W1:Y:S01]  /*a8e0*/  MUFU.EX2 R10, R10 ;  /* 0x0000000a000a7308 */ /* 0x000e620000000800 */
[----:B------:R-:W-:-:S07]  /*a8f0*/  FFMA.FTZ R93, R93, R58, -R12 ;  /* 0x0000003a5d5d7223 */ /* 0x000fce000001080c */
[----:B------:R-:W2:Y:S08]  /*a900*/  MUFU.EX2 R11, R11 ;  /* 0x0000000b000b7308 */ /* 0x000eb00000000800 */
[----:B------:R-:W3:Y:S01]  /*a910*/  MUFU.EX2 R13, R13 ;  /* 0x0000000d000d7308 */ /* 0x000ee20000000800 */
[----:B------:R-:W-:-:S07]  /*a920*/  FFMA.FTZ R72, R111, R58, -R12 ;  /* 0x0000003a6f487223 */ /* 0x000fce000001080c */
[----:B------:R-:W4:Y:S08]  /*a930*/  MUFU.EX2 R42, R42 ;  /* 0x0000002a002a7308 */ /* 0x000f300000000800 */
[----:B------:R-:W-:Y:S08]  /*a940*/  MUFU.EX2 R26, R40 ;  /* 0x00000028001a7308 */ /* 0x000ff00000000800 */
[----:B------:R5:W4:Y:S01]  /*a950*/  MUFU.EX2 R40, R76 ;  /* 0x0000004c00287308 */ /* 0x000b220000000800 */
[----:B0-----:R-:W-:-:S01]  /*a960*/  FADD.FTZ R88, R3, R8 ;  /* 0x0000000803587221 */ /* 0x001fc20000010000 */
[----:B-1----:R-:W-:-:S06]  /*a970*/  FADD.FTZ R90, R9, R10 ;  /* 0x0000000a095a7221 */ /* 0x002fcc0000010000 */
[----:B------:R-:W0:Y:S01]  /*a980*/  MUFU.EX2 R39, R39 ;  /* 0x0000002700277308 */ /* 0x000e220000000800 */
[----:B------:R-:W-:-:S07]  /*a990*/  FFMA.FTZ R95, R97, R58, -R12 ;  /* 0x0000003a615f7223 */ /* 0x000fce000001080c */
[----:B------:R-:W1:Y:S01]  /*a9a0*/  MUFU.EX2 R70, R70 ;  /* 0x0000004600467308 */ /* 0x000e620000000800 */
[----:B------:R-:W-:-:S01]  /*a9b0*/  FFMA.FTZ R74, R115, R58, -R12 ;  /* 0x0000003a734a7223 */ /* 0x000fc2000001080c */
[-CC-:B------:R-:W-:Y:S01]  /*a9c0*/  FFMA.FTZ R79, R79, R58.reuse, -R12.reuse ;  /* 0x0000003a4f4f7223 */ /* 0x180fe2000001080c */
[----:B-----5:R-:W-:-:S01]  /*a9d0*/  FFMA.FTZ R76, R117, R58, -R12 ;  /* 0x0000003a754c7223 */ /* 0x020fc2000001080c */
[----:B------:R-:W-:-:S04]  /*a9e0*/  FFMA.FTZ R83, R83, R58, -R12 ;  /* 0x0000003a53537223 */ /* 0x000fc8000001080c */
[----:B------:R-:W5:Y:S01]  /*a9f0*/  MUFU.EX2 R44, R44 ;  /* 0x0000002c002c7308 */ /* 0x000f620000000800 */
[----:B------:R-:W-:-:S01]  /*aa00*/  FFMA.FTZ R78, R123, R58, -R12 ;  /* 0x0000003a7b4e7223 */ /* 0x000fc2000001080c */
[-CC-:B------:R-:W-:Y:S01]  /*aa10*/  FFMA.FTZ R87, R87, R58.reuse, -R12.reuse ;  /* 0x0000003a57577223 */ /* 0x180fe2000001080c */
[----:B------:R-:W-:-:S01]  /*aa20*/  FFMA.FTZ R80, R127, R58, -R12 ;  /* 0x0000003a7f507223 */ /* 0x000fc2000001080c */
[-CC-:B------:R-:W-:Y:S01]  /*aa30*/  FFMA.FTZ R91, R91, R58.reuse, -R12.reuse ;  /* 0x0000003a5b5b7223 */ /* 0x180fe2000001080c */
[----:B------:R-:W-:-:S03]  /*aa40*/  FFMA.FTZ R82, R131, R58, -R12 ;  /* 0x0000003a83527223 */ /* 0x000fc6000001080c */
        /* <DEDUP_REMOVED lines=26> */
[----:B--2---:R-:W-:Y:S01]  /*abf0*/  FADD.FTZ R97, R11, R88 ;  /* 0x000000580b617221 */ /* 0x004fe20000010000 */
[----:B---3--:R-:W-:-:S03]  /*ac00*/  FADD.FTZ R101, R13, R90 ;  /* 0x0000005a0d657221 */ /* 0x008fc60000010000 */
[----:B----4-:R-:W-:Y:S02]  /*ac10*/  FADD.FTZ R88, R42, R97 ;  /* 0x000000612a587221 */ /* 0x010fe40000010000 */
[----:B------:R-:W2:Y:S01]  /*ac20*/  MUFU.EX2 R46, R46 ;  /* 0x0000002e002e7308 */ /* 0x000ea20000000800 */
[----:B------:R-:W-:-:S01]  /*ac30*/  FADD.FTZ R101, R40, R101 ;  /* 0x0000006528657221 */ /* 0x000fc20000010000 */
[----:B------:R-:W-:Y:S01]  /*ac40*/  F2FP.SATFINITE.E4M3.F32.PACK_AB_MERGE_C R152, R42, R11, RZ ;  /* 0x0000000b2a98723e */ /* 0x000fe200048070ff */
[----:B0-----:R-:W-:-:S05]  /*ac50*/  FADD.FTZ R11, R39, R88 ;  /* 0x00000058270b7221 */ /* 0x001fca0000010000 */
[----:B------:R-:W0:Y:S01]  /*ac60*/  MUFU.EX2 R95, R95 ;  /* 0x0000005f005f7308 */ /* 0x000e220000000800 */
[----:B-1----:R-:W-:-:S01]  /*ac70*/  FADD.FTZ R42, R70, R101 ;  /* 0x00000065462a7221 */ /* 0x002fc20000010000 */
[----:B-----5:R-:W-:-:S06]  /*ac80*/  FADD.FTZ R88, R44, R11 ;  /* 0x0000000b2c587221 */ /* 0x020fcc0000010000 */
[----:B------:R-:W1:Y:S01]  /*ac90*/  MUFU.EX2 R41, R41 ;  /* 0x0000002900297308 */ /* 0x000e620000000800 */
[----:B------:R-:W-:-:S07]  /*aca0*/  FADD.FTZ R11, R93, R42 ;  /* 0x0000002a5d0b7221 */ /* 0x000fce0000010000 */
[----:B------:R-:W3:Y:S08]  /*acb0*/  MUFU.EX2 R74, R74 ;  /* 0x0000004a004a7308 */ /* 0x000ef00000000800 */
[----:B------:R-:W4:Y:S08]  /*acc0*/  MUFU.EX2 R79, R79 ;  /* 0x0000004f004f7308 */ /* 0x000f300000000800 */
[----:B------:R-:W5:Y:S08]  /*acd0*/  MUFU.EX2 R43, R43 ;  /* 0x0000002b002b7308 */ /* 0x000f700000000800 */
[----:B------:R0:W-:Y:S01]  /*ace0*/  MUFU.EX2 R86, R75 ;  /* 0x0000004b00567308 */ /* 0x0001e20000000800 */
[----:B--2---:R-:W-:-:S07]  /*acf0*/  F2FP.SATFINITE.E4M3.F32.PACK_AB_MERGE_C R154, R46, R27, RZ ;  /* 0x0000001b2e9a723e */ /* 0x004fce00048070ff */
[----:B------:R-:W2:Y:S01]  /*ad00*/  MUFU.EX2 R76, R76 ;  /* 0x0000004c004c7308 */ /* 0x000ea20000000800 */
[----:B0-----:R-:W-:-:S01]  /*ad10*/  FADD.FTZ R75, R27, R88 ;  /* 0x000000581b4b7221 */ /* 0x001fc20000010000 */
[----:B------:R-:W-:-:S03]  /*ad20*/  FADD.FTZ R88, R72, R11 ;  /* 0x0000000b48587221 */ /* 0x000fc60000010000 */
[----:B------:R-:W-:Y:S01]  /*ad30*/  FADD.FTZ R90, R46, R75 ;  /* 0x0000004b2e5a7221 */ /* 0x000fe20000010000 */
[----:B------:R-:W-:-:S02]  /*ad40*/  FADD.FTZ R11, R95, R88 ;  /* 0x000000585f0b7221 */ /* 0x000fc40000010000 */
[----:B------:R-:W0:Y:S01]  /*ad50*/  MUFU.EX2 R83, R83 ;  /* 0x0000005300537308 */ /* 0x000e220000000800 */
[----:B-1----:R-:W-:-:S01]  /*ad60*/  FADD.FTZ R27, R41, R90 ;  /* 0x0000005a291b7221 */ /* 0x002fc20000010000 */
[----:B---3--:R-:W-:-:S06]  /*ad70*/  FADD.FTZ R46, R74, R11 ;  /* 0x0000000b4a2e7221 */ /* 0x008fcc0000010000 */
[----:B------:R-:W1:Y:S01]  /*ad80*/  MUFU.EX2 R52, R113 ;  /* 0x0000007100347308 */ /* 0x000e620000000800 */
[----:B------:R-:W-:-:S01]  /*ad90*/  FADD.FTZ R90, R48, R27 ;  /* 0x0000001b305a7221 */ /* 0x000fc20000010000 */
[----:B----4-:R-:W-:-:S06]  /*ada0*/  FADD.FTZ R11, R79, R46 ;  /* 0x0000002e4f0b7221 */ /* 0x010fcc0000010000 */
[----:B------:R-:W3:Y:S01]  /*adb0*/  MUFU.EX2 R78, R78 ;  /* 0x0000004e004e7308 */ /* 0x000ee20000000800 */
[----:B-----5:R-:W-:-:S01]  /*adc0*/  FADD.FTZ R27, R43, R90 ;  /* 0x0000005a2b1b7221 */ /* 0x020fc20000010000 */
[----:B--2---:R-:W-:-:S06]  /*add0*/  FADD.FTZ R46, R76, R11 ;  /* 0x0000000b4c2e7221 */ /* 0x004fcc0000010000 */
[----:B------:R-:W2:Y:S08]  /*ade0*/  MUFU.EX2 R77, R77 ;  /* 0x0000004d004d7308 */ /* 0x000eb00000000800 */
[----:B------:R-:W4:Y:S01]  /*adf0*/  MUFU.EX2 R87, R87 ;  /* 0x0000005700577308 */ /* 0x000f220000000800 */
[----:B------:R-:W-:-:S01]  /*ae00*/  FADD.FTZ R27, R50, R27 ;  /* 0x0000001b321b7221 */ /* 0x000fc20000010000 */
[----:B0-----:R-:W-:-:S06]  /*ae10*/  FADD.FTZ R11, R83, R46 ;  /* 0x0000002e530b7221 */ /* 0x001fcc0000010000 */
[----:B------:R-:W0:Y:S08]  /*ae20*/  MUFU.EX2 R54, R119 ;  /* 0x0000007700367308 */ /* 0x000e300000000800 */
[----:B------:R-:W5:Y:S01]  /*ae30*/  MUFU.EX2 R80, R80 ;  /* 0x0000005000507308 */ /* 0x000f620000000800 */
[----:B------:R-:W-:Y:S01]  /*ae40*/  F2FP.SATFINITE.E4M3.F32.PACK_AB_MERGE_C R148, R50, R43, RZ ;  /* 0x0000002b3294723e */ /* 0x000fe200048070ff */
[----:B-1----:R-:W-:-:S06]  /*ae50*/  FADD.FTZ R46, R52, R27 ;  /* 0x0000001b342e7221 */ /* 0x002fcc0000010000 */
[----:B------:R-:W1:Y:S01]  /*ae60*/  MUFU.EX2 R81, R81 ;  /* 0x0000005100517308 */ /* 0x000e620000000800 */
[----:B---3--:R-:W-:-:S07]  /*ae70*/  FADD.FTZ R50, R78, R11 ;  /* 0x0000000b4e327221 */ /* 0x008fce0000010000 */
[----:B------:R-:W3:Y:S01]  /*ae80*/  MUFU.EX2 R91, R91 ;  /* 0x0000005b005b7308 */ /* 0x000ee20000000800 */
[----:B--2---:R-:W-:-:S01]  /*ae90*/  FADD.FTZ R11, R77, R46 ;  /* 0x0000002e4d0b7221 */ /* 0x004fc20000010000 */
[----:B----4-:R-:W-:-:S06]  /*aea0*/  FADD.FTZ R27, R87, R50 ;  /* 0x00000032571b7221 */ /* 0x010fcc0000010000 */
[----:B------:R-:W2:Y:S08]  /*aeb0*/  MUFU.EX2 R60, R121 ;  /* 0x00000079003c7308 */ /* 0x000eb00000000800 */
[----:B------:R-:W4:Y:S01]  /*aec0*/  MUFU.EX2 R82, R82 ;  /* 0x0000005200527308 */ /* 0x000f220000000800 */
[----:B0-----:R-:W-:-:S01]  /*aed0*/  FADD.FTZ R50, R54, R11 ;  /* 0x0000000b36327221 */ /* 0x001fc20000010000 */
[----:B-----5:R-:W-:-:S06]  /*aee0*/  FADD.FTZ R90, R80, R27 ;  /* 0x0000001b505a7221 */ /* 0x020fcc0000010000 */
[----:B------:R-:W0:Y:S01]  /*aef0*/  MUFU.EX2 R61, R61 ;  /* 0x0000003d003d7308 */ /* 0x000e220000000800 */
[----:B------:R-:W-:-:S07]  /*af00*/  PRMT R0, R102, 0x654, R0 ;  /* 0x0000065466007816 */ /* 0x000fce0000000000 */
[----:B------:R-:W5:Y:S01]  /*af10*/  MUFU.EX2 R63, R63 ;  /* 0x0000003f003f7308 */ /* 0x000f620000000800 */
[----:B-1----:R-:W-:-:S01]  /*af20*/  FADD.FTZ R11, R81, R50 ;  /* 0x00000032510b7221 */ /* 0x002fc20000010000 */
[----:B---3--:R-:W-:Y:S01]  /*af30*/  FADD.FTZ R27, R91, R90 ;  /* 0x0000005a5b1b7221 */ /* 0x008fe20000010000 */
[----:B------:R1:W-:Y:S05]  /*af40*/  SYNCS.ARRIVE.TRANS64.RED.A1T0 RZ, [R0+URZ], RZ ;  /* 0x000000ff00ff79a7 */ /* 0x0003ea000810043f */
[----:B------:R-:W3:Y:S08]  /*af50*/  MUFU.EX2 R62, R125 ;  /* 0x0000007d003e7308 */ /* 0x000ef00000000800 */
[----:B------:R-:W3:Y:S01]  /*af60*/  MUFU.EX2 R84, R84 ;  /* 0x0000005400547308 */ /* 0x000ee20000000800 */
[----:B--2---:R-:W-:-:S07]  /*af70*/  FADD.FTZ R50, R60, R11 ;  /* 0x0000000b3c327221 */ /* 0x004fce0000010000 */
[----:B------:R-:W2:Y:S01]  /*af80*/  MUFU.EX2 R65, R65 ;  /* 0x0000004100417308 */ /* 0x000ea20000000800 */
[----:B----4-:R-:W-:-:S07]  /*af90*/  FADD.FTZ R90, R82, R27 ;  /* 0x0000001b525a7221 */ /* 0x010fce0000010000 */
[----:B------:R-:W4:Y:S01]  /*afa0*/  MUFU.EX2 R67, R67 ;  /* 0x0000004300437308 */ /* 0x000f220000000800 */
[----:B0-----:R-:W-:-:S01]  /*afb0*/  FADD.FTZ R11, R61, R50 ;  /* 0x000000323d0b7221 */ /* 0x001fc20000010000 */
[----:B-----5:R-:W-:-:S06]  /*afc0*/  FADD.FTZ R27, R63, R90 ;  /* 0x0000005a3f1b7221 */ /* 0x020fcc0000010000 */
[----:B------:R-:W0:Y:S08]  /*afd0*/  MUFU.EX2 R64, R129 ;  /* 0x0000008100407308 */ /* 0x000e300000000800 */
[----:B-1----:R-:W1:Y:S01]  /*afe0*/  MUFU.EX2 R0, R137 ;  /* 0x0000008900007308 */ /* 0x002e620000000800 */
[----:B---3--:R-:W-:-:S01]  /*aff0*/  FADD.FTZ R50, R62, R11 ;  /* 0x0000000b3e327221 */ /* 0x008fc20000010000 */
[----:B------:R-:W-:-:S06]  /*b000*/  F2FP.SATFINITE.E4M3.F32.PACK_AB_MERGE_C R13, R40, R13, RZ ;  /* 0x0000000d280d723e */ /* 0x000fcc00048070ff */
[----:B------:R-:W3:Y:S01]  /*b010*/  MUFU.EX2 R69, R69 ;  /* 0x0000004500457308 */ /* 0x000ee20000000800 */
[----:B------:R-:W-:-:S07]  /*b020*/  FADD.FTZ R40, R84, R27 ;  /* 0x0000001b54287221 */ /* 0x000fce0000010000 */
[----:B------:R-:W5:Y:S01]  /*b030*/  MUFU.EX2 R71, R71 ;  /* 0x0000004700477308 */ /* 0x000f620000000800 */
[C---:B--2---:R-:W-:Y:S01]  /*b040*/  F2FP.SATFINITE.E4M3.F32.PACK_AB_MERGE_C R136, R65.reuse, R62, RZ ;  /* 0x0000003e4188723e */ /* 0x044fe200048070ff */
[----:B------:R-:W-:-:S06]  /*b050*/  FADD.FTZ R65, R65, R50 ;  /* 0x0000003241417221 */ /* 0x000fcc0000010000 */
[----:B------:R-:W2:Y:S01]  /*b060*/  MUFU.EX2 R66, R133 ;  /* 0x0000008500427308 */ /* 0x000ea20000000800 */
[----:B----4-:R-:W-:-:S07]  /*b070*/  FADD.FTZ R11, R67, R40 ;  /* 0x00000028430b7221 */ /* 0x010fce0000010000 */
[----:B------:R-:W4:Y:S01]  /*b080*/  MUFU.EX2 R141, R141 ;  /* 0x0000008d008d7308 */ /* 0x000f220000000800 */
[----:B0-----:R-:W-:-:S07]  /*b090*/  FADD.FTZ R40, R64, R65 ;  /* 0x0000004140287221 */ /* 0x001fce0000010000 */
[----:B------:R-:W0:Y:S01]  /*b0a0*/  MUFU.EX2 R73, R73 ;  /* 0x0000004900497308 */ /* 0x000e220000000800 */
[----:B-1----:R-:W-:-:S01]  /*b0b0*/  FADD.FTZ R50, R0, R11 ;  /* 0x0000000b00327221 */ /* 0x002fc20000010000 */
[----:B---3--:R-:W-:-:S06]  /*b0c0*/  FADD.FTZ R11, R69, R40 ;  /* 0x00000028450b7221 */ /* 0x008fcc0000010000 */
[----:B------:R-:W1:Y:S01]  /*b0d0*/  MUFU.EX2 R68, R68 ;  /* 0x0000004400447308 */ /* 0x000e620000000800 */
[----:B-----5:R-:W-:-:S07]  /*b0e0*/  FADD.FTZ R50, R71, R50 ;  /* 0x0000003247327221 */ /* 0x020fce0000010000 */
[----:B------:R-:W3:Y:S01]  /*b0f0*/  MUFU.EX2 R145, R145 ;  /* 0x0000009100917308 */ /* 0x000ee20000000800 */
[----:B--2---:R-:W-:-:S01]  /*b100*/  FADD.FTZ R40, R66, R11 ;  /* 0x0000000b42287221 */ /* 0x004fc20000010000 */
[----:B------:R-:W-:-:S06]  /*b110*/  F2FP.SATFINITE.E4M3.F32.PACK_AB_MERGE_C R152, R8, R3, R152 ;  /* 0x000000030898723e */ /* 0x000fcc0004807098 */
[----:B------:R-:W2:Y:S01]  /*b120*/  MUFU.EX2 R89, R89 ;  /* 0x0000005900597308 */ /* 0x000ea20000000800 */
[----:B----4-:R-:W-:-:S07]  /*b130*/  FADD.FTZ R3, R141, R50 ;  /* 0x000000328d037221 */ /* 0x010fce0000010000 */
[----:B------:R-:W4:Y:S01]  /*b140*/  MUFU.EX2 R42, R47 ;  /* 0x0000002f002a7308 */ /* 0x000f220000000800 */
[C---:B0-----:R-:W-:Y:S01]  /*b150*/  F2FP.SATFINITE.E4M3.F32.PACK_AB_MERGE_C R138, R73.reuse, R66, RZ ;  /* 0x00000042498a723e */ /* 0x041fe200048070ff */
[----:B------:R-:W-:Y:S01]  /*b160*/  FADD.FTZ R73, R73, R40 ;  /* 0x0000002849497221 */ /* 0x000fe20000010000 */
[----:B------:R-:W-:-:S05]  /*b170*/  F2FP.SATFINITE.E4M3.F32.PACK_AB_MERGE_C R141, R86, R141, RZ ;  /* 0x0000008d568d723e */ /* 0x000fca00048070ff */
[----:B------:R-:W0:Y:S01]  /*b180*/  MUFU.EX2 R28, R28 ;  /* 0x0000001c001c7308 */ /* 0x000e220000000800 */
[----:B------:R-:W-:-:S07]  /*b190*/  FADD.FTZ R86, R86, R3 ;  /* 0x0000000356567221 */ /* 0x000fce0000010000 */
[----:B------:R-:W5:Y:S01]  /*b1a0*/  MUFU.EX2 R149, R149 ;  /* 0x0000009500957308 */ /* 0x000f620000000800 */
[----:B-1----:R-:W-:-:S07]  /*b1b0*/  FADD.FTZ R8, R68, R73 ;  /* 0x0000004944087221 */ /* 0x002fce0000010000 */
[----:B------:R-:W1:Y:S01]  /*b1c0*/  MUFU.EX2 R49, R49 ;  /* 0x0000003100317308 */ /* 0x000e620000000800 */
[----:B---3--:R-:W-:-:S07]  /*b1d0*/  FADD.FTZ R3, R145, R86 ;  /* 0x0000005691037221 */ /* 0x008fce0000010000 */
[----:B------:R-:W3:Y:S01]  /*b1e0*/  MUFU.EX2 R88, R51 ;  /* 0x0000003300587308 */ /* 0x000ee20000000800 */
[----:B--2---:R-:W-:-:S01]  /*b1f0*/  FADD.FTZ R11, R89, R8 ;  /* 0x00000008590b7221 */ /* 0x004fc20000010000 */
[----:B----4-:R-:W-:-:S06]  /*b200*/  FADD.FTZ R40, R42, R3 ;  /* 0x000000032a287221 */ /* 0x010fcc0000010000 */
[----:B------:R-:W2:Y:S01]  /*b210*/  MUFU.EX2 R34, R34 ;  /* 0x0000002200227308 */ /* 0x000ea20000000800 */
[----:B------:R-:W-:-:S07]  /*b220*/  F2FP.SATFINITE.E4M3.F32.PACK_AB_MERGE_C R154, R44, R39, R154 ;  /* 0x000000272c9a723e */ /* 0x000fce000480709a */
[----:B------:R-:W4:Y:S01]  /*b230*/  MUFU.EX2 R153, R153 ;  /* 0x0000009900997308 */ /* 0x000f220000000800 */
[----:B0-----:R-:W-:-:S01]  /*b240*/  FADD.FTZ R44, R28, R11 ;  /* 0x0000000b1c2c7221 */ /* 0x001fc20000010000 */
[----:B-----5:R-:W-:-:S06]  /*b250*/  FADD.FTZ R11, R149, R40 ;  /* 0x00000028950b7221 */ /* 0x020fcc0000010000 */
[----:B------:R-:W0:Y:S08]  /*b260*/  MUFU.EX2 R53, R53 ;  /* 0x0000003500357308 */ /* 0x000e300000000800 */
[----:B------:R-:W-:Y:S08]  /*b270*/  MUFU.EX2 R36, R36 ;  /* 0x0000002400247308 */ /* 0x000ff00000000800 */
[----:B------:R-:W5:Y:S01]  /*b280*/  MUFU.EX2 R57, R57 ;  /* 0x0000003900397308 */ /* 0x000f620000000800 */
[----:B-1----:R-:W-:-:S07]  /*b290*/  F2FP.SATFINITE.E4M3.F32.PACK_AB_MERGE_C R140, R49, R28, RZ ;  /* 0x0000001c318c723e */ /* 0x002fce00048070ff */
[----:B------:R-:W1:Y:S01]  /*b2a0*/  MUFU.EX2 R46, R55 ;  /* 0x00000037002e7308 */ /* 0x000e620000000800 */
[----:B------:R-:W-:-:S01]  /*b2b0*/  FADD.FTZ R49, R49, R44 ;  /* 0x0000002c31317221 */ /* 0x000fc20000010000 */
[C---:B---3--:R-:W-:Y:S01]  /*b2c0*/  F2FP.SATFINITE.E4M3.F32.PACK_AB_MERGE_C R3, R88.reuse, R149, RZ ;  /* 0x000000955803723e */ /* 0x048fe200048070ff */
[----:B------:R-:W-:-:S05]  /*b2d0*/  FADD.FTZ R88, R88, R11 ;  /* 0x0000000b58587221 */ /* 0x000fca0000010000 */
[----:B------:R-:W3:Y:S01]  /*b2e0*/  MUFU.EX2 R14, R14 ;  /* 0x0000000e000e7308 */ /* 0x000ee20000000800 */
[----:B--2---:R-:W-:-:S01]  /*b2f0*/  FADD.FTZ R28, R34, R49 ;  /* 0x00000031221c7221 */ /* 0x004fc20000010000 */
[----:B----4-:R-:W-:-:S06]  /*b300*/  FADD.FTZ R11, R153, R88 ;  /* 0x00000058990b7221 */ /* 0x010fcc0000010000 */
[----:B------:R-:W2:Y:S01]  /*b310*/  MUFU.EX2 R33, R33 ;  /* 0x0000002100217308 */ /* 0x000ea20000000800 */
[----:B0-----:R-:W-:-:S01]  /*b320*/  FADD.FTZ R27, R53, R28 ;  /* 0x0000001c351b7221 */ /* 0x001fc20000010000 */
[----:B-----5:R-:W-:-:S06]  /*b330*/  F2FP.SATFINITE.E4M3.F32.PACK_AB_MERGE_C R142, R57, R36, RZ ;  /* 0x00000024398e723e */ /* 0x020fcc00048070ff */
[----:B------:R-:W-:Y:S01]  /*b340*/  MUFU.EX2 R32, R32 ;  /* 0x0000002000207308 */ /* 0x000fe20000000800 */
[----:B-1----:R-:W-:-:S07]  /*b350*/  FADD.FTZ R11, R46, R11 ;  /* 0x0000000b2e0b7221 */ /* 0x002fce0000010000 */
[----:B------:R-:W-:Y:S08]  /*b360*/  MUFU.EX2 R103, R103 ;  /* 0x0000006700677308 */ /* 0x000ff00000000800 */
[----:B------:R-:W0:Y:S08]  /*b370*/  MUFU.EX2 R38, R38 ;  /* 0x0000002600267308 */ /* 0x000e300000000800 */
[----:B------:R-:W1:Y:S01]  /*b380*/  MUFU.EX2 R30, R30 ;  /* 0x0000001e001e7308 */ /* 0x000e620000000800 */
[----:B------:R-:W-:-:S01]  /*b390*/  FADD.FTZ R36, R36, R27 ;  /* 0x0000001b24247221 */ /* 0x000fc20000010000 */
[----:B------:R-:W-:-:S06]  /*b3a0*/  F2FP.SATFINITE.E4M3.F32.PACK_AB_MERGE_C R142, R53, R34, R142 ;  /* 0x00000022358e723e */ /* 0x000fcc000480708e */
[----:B------:R-:W4:Y:S01]  /*b3b0*/  MUFU.EX2 R29, R29 ;  /* 0x0000001d001d7308 */ /* 0x000f220000000800 */
[----:B---3--:R-:W-:-:S07]  /*b3c0*/  FADD.FTZ R34, R14, R11 ;  /* 0x0000000b0e227221 */ /* 0x008fce0000010000 */
[----:B------:R-:W3:Y:S01]  /*b3d0*/  MUFU.EX2 R31, R31 ;  /* 0x0000001f001f7308 */ /* 0x000ee20000000800 */
[----:B------:R-:W-:-:S01]  /*b3e0*/  FADD.FTZ R57, R57, R36 ;  /* 0x0000002439397221 */ /* 0x000fc20000010000 */
[C---:B--2---:R-:W-:Y:S01]  /*b3f0*/  F2FP.SATFINITE.E4M3.F32.PACK_AB_MERGE_C R11, R33.reuse, R14, RZ ;  /* 0x0000000e210b723e */ /* 0x044fe200048070ff */
[----:B------:R-:W-:-:S05]  /*b400*/  FADD.FTZ R33, R33, R34 ;  /* 0x0000002221217221 */ /* 0x000fca0000010000 */
[----:B------:R-:W2:Y:S01]  /*b410*/  MUFU.EX2 R15, R15 ;  /* 0x0000000f000f7308 */ /* 0x000ea20000000800 */
[----:B------:R-:W-:Y:S01]  /*b420*/  F2FP.SATFINITE.E4M3.F32.PACK_AB_MERGE_C R13, R10, R9, R13 ;  /* 0x000000090a0d723e */ /* 0x000fe2000480700d */
[----:B0-----:R-:W-:Y:S01]  /*b430*/  FADD.FTZ R10, R38, R57 ;  /* 0x00000039260a7221 */ /* 0x001fe20000010000 */
[----:B------:R-:W-:-:S05]  /*b440*/  F2FP.SATFINITE.E4M3.F32.PACK_AB_MERGE_C R144, R103, R32, RZ ;  /* 0x000000206790723e */ /* 0x000fca00048070ff */
[----:B------:R-:W0:Y:S01]  /*b450*/  MUFU.EX2 R8, R85 ;  /* 0x0000005500087308 */ /* 0x000e220000000800 */
[----:B-1----:R-:W-:-:S01]  /*b460*/  FADD.FTZ R14, R30, R33 ;  /* 0x000000211e0e7221 */ /* 0x002fc20000010000 */
[----:B----4-:R-:W-:-:S06]  /*b470*/  F2FP.SATFINITE.E4M3.F32.PACK_AB_MERGE_C R144, R29, R38, R144 ;  /* 0x000000261d90723e */ /* 0x010fcc0004807090 */
[----:B------:R-:W-:Y:S01]  /*b480*/  MUFU.EX2 R105, R105 ;  /* 0x0000006900697308 */ /* 0x000fe20000000800 */
[----:B------:R-:W-:-:S01]  /*b490*/  FADD.FTZ R29, R29, R10 ;  /* 0x0000000a1d1d7221 */ /* 0x000fc20000010000 */
[----:B---3--:R-:W-:-:S06]  /*b4a0*/  FADD.FTZ R14, R31, R14 ;  /* 0x0000000e1f0e7221 */ /* 0x008fcc0000010000 */
[----:B------:R-:W1:Y:S08]  /*b4b0*/  MUFU.EX2 R20, R20 ;  /* 0x0000001400147308 */ /* 0x000e700000000800 */
[----:B------:R-:W3:Y:S01]  /*b4c0*/  MUFU.EX2 R45, R45 ;  /* 0x0000002d002d7308 */ /* 0x000ee20000000800 */
[----:B------:R-:W-:-:S07]  /*b4d0*/  FADD.FTZ R32, R32, R29 ;  /* 0x0000001d20207221 */ /* 0x000fce0000010000 */
[----:B------:R-:W4:Y:S01]  /*b4e0*/  MUFU.EX2 R37, R37 ;  /* 0x0000002500257308 */ /* 0x000f220000000800 */
[----:B--2---:R-:W-:-:S07]  /*b4f0*/  FADD.FTZ R9, R15, R14 ;  /* 0x0000000e0f097221 */ /* 0x004fce0000010000 */
[----:B------:R-:W2:Y:S01]  /*b500*/  MUFU.EX2 R28, R35 ;  /* 0x00000023001c7308 */ /* 0x000ea20000000800 */
[----:B------:R-:W-:-:S01]  /*b510*/  FADD.FTZ R103, R103, R32 ;  /* 0x0000002067677221 */ /* 0x000fc20000010000 */
[C---:B0-----:R-:W-:Y:S01]  /*b520*/  F2FP.SATFINITE.E4M3.F32.PACK_AB_MERGE_C R10, R8.reuse, R15, RZ ;  /* 0x0000000f080a723e */ /* 0x041fe200048070ff */
[----:B------:R-:W-:-:S05]  /*b530*/  FADD.FTZ R8, R8, R9 ;  /* 0x0000000908087221 */ /* 0x000fca0000010000 */
[----:B------:R-:W0:Y:S01]  /*b540*/  MUFU.EX2 R99, R99 ;  /* 0x0000006300637308 */ /* 0x000e220000000800 */
[----:B------:R-:W-:Y:S01]  /*b550*/  F2FP.SATFINITE.E4M3.F32.PACK_AB_MERGE_C R139, R71, R0, R141 ;  /* 0x00000000478b723e */ /* 0x000fe2000480708d */
[----:B-1----:R-:W-:Y:S01]  /*b560*/  FADD.FTZ R0, R20, R103 ;  /* 0x0000006714007221 */ /* 0x002fe20000010000 */
[----:B------:R-:W-:Y:S01]  /*b570*/  F2FP.SATFINITE.E4M3.F32.PACK_AB_MERGE_C R14, R105, R26, RZ ;  /* 0x0000001a690e723e */ /* 0x000fe200048070ff */
[----:B---3--:R-:W-:-:S03]  /*b580*/  FADD.FTZ R9, R45, R8 ;  /* 0x000000082d097221 */ /* 0x008fc60000010000 */
[C---:B----4-:R-:W-:Y:S01]  /*b590*/  F2FP.SATFINITE.E4M3.F32.PACK_AB_MERGE_C R146, R37.reuse, R20, R14 ;  /* 0x000000142592723e */ /* 0x050fe2000480700e */
[----:B------:R-:W-:-:S01]  /*b5a0*/  FADD.FTZ R37, R37, R0 ;  /* 0x0000000025257221 */ /* 0x000fc20000010000 */
[----:B--2---:R-:W-:Y:S01]  /*b5b0*/  FADD.FTZ R0, R28, R9 ;  /* 0x000000091c007221 */ /* 0x004fe20000010000 */
[----:B------:R-:W1:Y:S03]  /*b5c0*/  MUFU.EX2 R12, R12 ;  /* 0x0000000c000c7308 */ /* 0x000e660000000800 */
[----:B0-----:R-:W-:-:S01]  /*b5d0*/  FADD.FTZ R15, R99, R0 ;  /* 0x00000000630f7221 */ /* 0x001fc20000010000 */
[----:B------:R-:W-:-:S05]  /*b5e0*/  VIADD R0, R24, 0xfffffffe ;  /* 0xfffffffe18007836 */ /* 0x000fca0000000000 */
[----:B------:R-:W-:Y:S02]  /*b5f0*/  ISETP.GE.AND P1, PT, R0, R92, PT ;  /* 0x0000005c0000720c */ /* 0x000fe40003f26270 */
[----:B------:R-:W-:Y:S01]  /*b600*/  F2FP.SATFINITE.E4M3.F32.PACK_AB_MERGE_C R141, R42, R145, R3 ;  /* 0x000000912a8d723e */ /* 0x000fe20004807003 */
[----:B------:R-:W-:Y:S01]  /*b610*/  FADD.FTZ R20, R26, R37 ;  /* 0x000000251a147221 */ /* 0x000fe20000010000 */
[----:B------:R-:W-:Y:S02]  /*b620*/  F2FP.SATFINITE.E4M3.F32.PACK_AB_MERGE_C R150, R81, R54, RZ ;  /* 0x000000365196723e */ /* 0x000fe400048070ff */
[----:B-1----:R-:W-:Y:S01]  /*b630*/  F2FP.SATFINITE.E4M3.F32.PACK_AB_MERGE_C R3, R12, R99, RZ ;  /* 0x000000630c03723e */ /* 0x002fe200048070ff */
[----:B------:R-:W-:Y:S01]  /*b640*/  BSSY B0, `(.L_x_14042) ;  /* 0x000033a000007945 */ /* 0x000fe20003800000 */
[----:B------:R-:W-:Y:S02]  /*b650*/  F2FP.SATFINITE.E4M3.F32.PACK_AB_MERGE_C R72, R95, R72, RZ ;  /* 0x000000485f48723e */ /* 0x000fe400048070ff */
[----:B------:R-:W-:-:S02]  /*b660*/  F2FP.SATFINITE.E4M3.F32.PACK_AB_MERGE_C R76, R83, R76, RZ ;  /* 0x0000004c534c723e */ /* 0x000fc400048070ff */
[----:B------:R-:W-:Y:S02]  /*b670*/  F2FP.SATFINITE.E4M3.F32.PACK_AB_MERGE_C R80, R91, R80, RZ ;  /* 0x000000505b50723e */ /* 0x000fe400048070ff */
[----:B------:R-:W-:Y:S01]  /*b680*/  F2FP.SATFINITE.E4M3.F32.PACK_AB_MERGE_C R67, R67, R84, RZ ;  /* 0x000000544343723e */ /* 0x000fe200048070ff */
[----:B------:R-:W-:-:S01]  /*b690*/  FADD.FTZ R20, R105, R20 ;  /* 0x0000001469147221 */ /* 0x000fc20000010000 */
[----:B------:R-:W-:Y:S01]  /*b6a0*/  F2FP.SATFINITE.E4M3.F32.PACK_AB_MERGE_C R148, R48, R41, R148 ;  /* 0x000000293094723e */ /* 0x000fe20004807094 */
[----:B------:R-:W-:-:S01]  /*b6b0*/  FADD.FTZ R15, R12, R15 ;  /* 0x0000000f0c0f7221 */ /* 0x000fc20000010000 */
[----:B------:R-:W-:Y:S01]  /*b6c0*/  F2FP.SATFINITE.E4M3.F32.PACK_AB_MERGE_C R150, R77, R52, R150 ;  /* 0x000000344d96723e */ /* 0x000fe20004807096 */
[----:B------:R-:W-:Y:S01]  /*b6d0*/  IMAD.MOV.U32 R24, RZ, RZ, R25 ;  /* 0x000000ffff187224 */ /* 0x000fe200078e0019 */
[----:B------:R-:W-:Y:S01]  /*b6e0*/  F2FP.SATFINITE.E4M3.F32.PACK_AB_MERGE_C R143, R46, R153, R11 ;  /* 0x000000992e8f723e */ /* 0x000fe2000480700b */
[--C-:B------:R-:W-:Y:S01]  /*b6f0*/  IMAD.MOV.U32 R26, RZ, RZ, R25.reuse ;  /* 0x000000ffff1a7224 */ /* 0x100fe200078e0019 */
        /* <DEDUP_REMOVED lines=38> */
[----:B------:R-:W-:Y:S01]  /*b960*/  IMAD.MOV.U32 R54, RZ, RZ, R25 ;  /* 0x000000ffff367224 */ /* 0x000fe200078e0019 */
[----:B------:R-:W-:Y:S06]  /*b970*/  @!P1 BRA `(.L_x_14043) ;  /* 0x0000003000189947 */ /* 0x000fec0003800000 */
[----:B------:R0:W5:Y:S01]  /*b980*/  LDL.LU R9, [R1+0x10] ;  /* 0x0000100001097983 */ /* 0x0001620000300800 */
[----:B------:R-:W-:Y:S02]  /*b990*/  IMAD.MOV.U32 R3, RZ, RZ, R59 ;  /* 0x000000ffff037224 */ /* 0x000fe400078e003b */
[----:B------:R-:W-:Y:S01]  /*b9a0*/  IMAD.MOV.U32 R12, RZ, RZ, R56 ;  /* 0x000000ffff0c7224 */ /* 0x000fe200078e0038 */
[----:B------:R0:W5:Y:S01]  /*b9b0*/  LDL.LU R8, [R1+0x8] ;  /* 0x0000080001087983 */ /* 0x0001620000300800 */
        /* <DEDUP_REMOVED lines=15> */
[----:B0-----:R-:W-:-:S07]  /*bab0*/  CS2R R24, SRZ ;  /* 0x0000000000187805 */ /* 0x001fce000001ff00 */
.L_x_14056:
[----:B-----5:R-:W-:-:S04]  /*bac0*/  ISETP.NE.AND P1, PT, R8, 0x1, PT ;  /* 0x000000010800780c */ /* 0x020fc80003f25270 */
[----:B------:R-:W-:-:S04]  /*bad0*/  SEL R10, RZ, 0x1, P1 ;  /* 0x00000001ff0a7807 */ /* 0x000fc80000800000 */
[----:B------:R-:W-:-:S05]  /*bae0*/  LOP3.LUT R13, R9, R10, RZ, 0x3c, !PT ;  /* 0x0000000a090d7212 */ /* 0x000fca00078e3cff */
[----:B------:R0:W-:Y:S01]  /*baf0*/  STL [R1+0x10], R13 ;  /* 0x0000100d01007387 */ /* 0x0001e20000100800 */
[----:B------:R-:W-:Y:S05]  /*bb00*/  @!P0 BRA `(.L_x_14044) ;  /* 0x0000000000048947 */ /* 0x000fea0003800000 */
[----:B------:R-:W-:Y:S01]  /*bb10*/  BPT.TRAP 0x1 ;  /* 0x000000040000795c */ /* 0x000fe20000300000 */
.L_x_14044:
[----:B------:R-:W-:-:S05]  /*bb20*/  VIADD R10, R8, 0x1 ;  /* 0x00000001080a7836 */ /* 0x000fca0000000000 */
[----:B------:R-:W-:-:S04]  /*bb30*/  ISETP.NE.AND P1, PT, R10, 0x2, PT ;  /* 0x000000020a00780c */ /* 0x000fc80003f25270 */
[----:B------:R-:W-:Y:S02]  /*bb40*/  SEL R11, R10, RZ, P1 ;  /* 0x000000ff0a0b7207 */ /* 0x000fe40000800000 */
[----:B------:R-:W-:-:S03]  /*bb50*/  SHF.L.U32 R10, R13, 0x1f, RZ ;  /* 0x0000001f0d0a7819 */ /* 0x000fc600000006ff */
[----:B------:R1:W-:Y:S01]  /*bb60*/  STL [R1+0x8], R11 ;  /* 0x0000080b01007387 */ /* 0x0003e20000100800 */
[----:B0-----:R-:W-:-:S04]  /*bb70*/  IMAD R13, R11, 0x8, R18 ;  /* 0x000000080b0d7824 */ /* 0x001fc800078e0212 */
[----:B------:R1:W0:Y:S01]  /*bb80*/  SYNCS.PHASECHK.TRANS64.TRYWAIT P1, [R13+URZ+0x13230], R10 ;  /* 0x0132300a0d0075a7 */ /* 0x000222000802017f */
[----:B------:R-:W-:Y:S05]  /*bb90*/  @!P0 BRA `(.L_x_14045) ;  /* 0x0000000000048947 */ /* 0x000fea0003800000 */
[----:B------:R-:W-:Y:S01]  /*bba0*/  BPT.TRAP 0x1 ;  /* 0x000000040000795c */ /* 0x000fe20000300000 */
.L_x_14045:
[----:B------:R-:W-:Y:S01]  /*bbb0*/  IMAD R14, R11, 0x280, R21 ;  /* 0x000002800b0e7824 */ /* 0x000fe200078e0215 */
[----:B------:R-:W-:Y:S03]  /*bbc0*/  BSSY B1, `(.L_x_14046) ;  /* 0x0000006000017945 */ /* 0x000fe60003800000 */
[C---:B------:R-:W-:Y:S01]  /*bbd0*/  VIADD R57, R14.reuse, 0x80 ;  /* 0x000000800e397836 */ /* 0x040fe20000000000 */
[----:B------:R-:W-:Y:S01]  /*bbe0*/  IADD3 R58, R14, 0x100, RZ ;  /* 0x000001000e3a7810 */ /* 0x000fe20007ffe0ff */
[----:B0-----:R-:W-:Y:S06]  /*bbf0*/  @P1 BRA `(.L_x_14047) ;  /* 0x0000000000081947 */ /* 0x001fec0003800000 */
[----:B------:R-:W0:Y:S02]  /*bc00*/  SYNCS.PHASECHK.TRANS64.TRYWAIT P1, [R13+URZ+0x13230], R10 ;  /* 0x0132300a0d0075a7 */ /* 0x000e24000802017f */
[----:B0-----:R-:W-:Y:S05]  /*bc10*/  @!P1 BRA `(.L_x_14048) ;  /* 0x000000e400b49947 */ /* 0x001fea0003800000 */
.L_x_14047:
[----:B------:R-:W-:Y:S05]  /*bc20*/  BSYNC B1 ;  /* 0x0000000000017941 */ /* 0x000fea0003800000 */
.L_x_14046:
[----:B01----:R-:W-:Y:S01]  /*bc30*/  IMAD.MOV.U32 R10, RZ, RZ, R14 ;  /* 0x000000ffff0a7224 */ /* 0x003fe200078e000e */
[----:B------:R-:W-:Y:S01]  /*bc40*/  R2UR UR4, R4 ;  /* 0x00000000040472ca */ /* 0x000fe200000e0000 */
[----:B------:R-:W-:Y:S01]  /*bc50*/  IMAD.MOV.U32 R11, RZ, RZ, -0x7fffffe0 ;  /* 0x80000020ff0b7424 */ /* 0x000fe200078e00ff */
[----:B------:R-:W-:Y:S01]  /*bc60*/  R2UR UR5, R5 ;  /* 0x00000000050572ca */ /* 0x000fe200000e0000 */
[----:B------:R-:W-:Y:S01]  /*bc70*/  WARPGROUP.ARRIVE ;  /* 0x00000000000079c5 */ /* 0x000fe20000000000 */
[----:B------:R-:W-:Y:S01]  /*bc80*/  R2UR UR6, R10 ;  /* 0x000000000a0672ca */ /* 0x000fe200000e0000 */
[----:B------:R-:W-:Y:S01]  /*bc90*/  IMAD.MOV.U32 R10, RZ, RZ, R57 ;  /* 0x000000ffff0a7224 */ /* 0x000fe200078e0039 */
[C---:B------:R-:W-:Y:S01]  /*bca0*/  R2UR UR7, R11.reuse ;  /* 0x000000000b0772ca */ /* 0x040fe200000e0000 */
[----:B------:R-:W-:Y:S01]  /*bcb0*/  VIADD R56, R14, 0x180 ;  /* 0x000001800e387836 */ /* 0x000fe20000000000 */
[----:B------:R-:W-:Y:S01]  /*bcc0*/  R2UR UR11, R11 ;  /* 0x000000000b0b72ca */ /* 0x000fe200000e0000 */
[----:B------:R-:W-:Y:S01]  /*bcd0*/  IMAD.MOV.U32 R57, RZ, RZ, -0x7fffffe0 ;  /* 0x80000020ff397424 */ /* 0x000fe200078e00ff */
[----:B------:R-:W-:Y:S01]  /*bce0*/  R2UR UR10, R10 ;  /* 0x000000000a0a72ca */ /* 0x000fe200000e0000 */
[----:B------:R-:W-:Y:S01]  /*bcf0*/  IMAD.MOV.U32 R10, RZ, RZ, R58 ;  /* 0x000000ffff0a7224 */ /* 0x000fe200078e003a */
[----:B------:R-:W-:Y:S01]  /*bd00*/  R2UR UR8, R4 ;  /* 0x00000000040872ca */ /* 0x000fe200000e0000 */
[----:B------:R-:W-:Y:S01]  /*bd10*/  VIADD R58, R14, 0x102 ;  /* 0x000001020e3a7836 */ /* 0x000fe20000000000 */
[----:B------:R-:W-:Y:S01]  /*bd20*/  R2UR UR9, R5 ;  /* 0x00000000050972ca */ /* 0x000fe200000e0000 */
[----:B------:R-:W-:Y:S01]  /*bd30*/  IMAD.MOV.U32 R59, RZ, RZ, -0x7fffffe0 ;  /* 0x80000020ff3b7424 */ /* 0x000fe200078e00ff */
[----:B------:R-:W-:-:S02]  /*bd40*/  R2UR UR14, R10 ;  /* 0x000000000a0e72ca */ /* 0x000fc400000e0000 */
[----:B------:R-:W-:Y:S01]  /*bd50*/  R2UR UR15, R11 ;  /* 0x000000000b0f72ca */ /* 0x000fe200000e0000 */
[----:B------:R-:W-:Y:S01]  /*bd60*/  QGMMA.64x32x32.F32.E4M3.E4M3 R120, gdesc[UR4], RZ, !UPT, gsb0 ;  /* 0x00600000047879f3 */ /* 0x000fe2000c0008ff */
[----:B------:R-:W-:Y:S02]  /*bd70*/  R2UR UR12, R4 ;  /* 0x00000000040c72ca */ /* 0x000fe400000e0000 */
[----:B------:R-:W-:Y:S02]  /*bd80*/  R2UR UR13, R5 ;  /* 0x00000000050d72ca */ /* 0x000fe400000e0000 */
[----:B------:R-:W-:Y:S01]  /*bd90*/  R2UR UR18, R56 ;  /* 0x00000000381272ca */ /* 0x000fe200000e0000 */
[----:B------:R-:W-:Y:S01]  /*bda0*/  VIADD R56, R14, 0x2 ;  /* 0x000000020e387836 */ /* 0x000fe20000000000 */
[----:B------:R-:W-:Y:S02]  /*bdb0*/  R2UR UR19, R57 ;  /* 0x00000000391372ca */ /* 0x000fe400000e0000 */
[----:B------:R-:W-:-:S02]  /*bdc0*/  R2UR UR16, R4 ;  /* 0x00000000041072ca */ /* 0x000fc400000e0000 */
[----:B------:R-:W-:Y:S02]  /*bdd0*/  R2UR UR17, R5 ;  /* 0x00000000051172ca */ /* 0x000fe400000e0000 */
[----:B------:R-:W-:Y:S02]  /*bde0*/  IADD3 R10, R14, 0x200, RZ ;  /* 0x000002000e0a7810 */ /* 0x000fe40007ffe0ff */
[----:B------:R-:W-:Y:S02]  /*bdf0*/  R2UR UR23, R11 ;  /* 0x000000000b1772ca */ /* 0x000fe400000e0000 */
[----:B------:R-:W-:Y:S01]  /*be00*/  R2UR UR22, R10 ;  /* 0x000000000a1672ca */ /* 0x000fe200000e0000 */
[----:B------:R-:W-:Y:S01]  /*be10*/  VIADD R10, R14, 0x82 ;  /* 0x000000820e0a7836 */ /* 0x000fe20000000000 */
[----:B------:R-:W-:Y:S02]  /*be20*/  R2UR UR26, R56 ;  /* 0x00000000381a72ca */ /* 0x000fe400000e0000 */
[----:B------:R-:W-:Y:S01]  /*be30*/  R2UR UR27, R57 ;  /* 0x00000000391b72ca */ /* 0x000fe200000e0000 */
[----:B------:R-:W-:Y:S01]  /*be40*/  IMAD.MOV.U32 R57, RZ, RZ, -0x7fffffe0 ;  /* 0x80000020ff397424 */ /* 0x000fe200078e00ff */
[----:B------:R-:W-:-:S02]  /*be50*/  R2UR UR20, R4 ;  /* 0x00000000041472ca */ /* 0x000fc400000e0000 */
[----:B------:R-:W-:Y:S02]  /*be60*/  R2UR UR21, R5 ;  /* 0x00000000051572ca */ /* 0x000fe400000e0000 */
[----:B------:R-:W-:Y:S02]  /*be70*/  IADD3 R56, R14, 0x202, RZ ;  /* 0x000002020e387810 */ /* 0x000fe40007ffe0ff */
[----:B------:R-:W-:Y:S02]  /*be80*/  R2UR UR31, R57 ;  /* 0x00000000391f72ca */ /* 0x000fe400000e0000 */
[----:B------:R-:W-:Y:S02]  /*be90*/  R2UR UR30, R56 ;  /* 0x00000000381e72ca */ /* 0x000fe400000e0000 */
[----:B------:R-:W-:Y:S02]  /*bea0*/  R2UR UR24, R6 ;  /* 0x00000000061872ca */ /* 0x000fe400000e0000 */
[----:B------:R-:W-:-:S02]  /*beb0*/  R2UR UR25, R7 ;  /* 0x00000000071972ca */ /* 0x000fc400000e0000 */
[----:B------:R-:W-:Y:S01]  /*bec0*/  R2UR UR6, R10 ;  /* 0x000000000a0672ca */ /* 0x000fe200000e0000 */
[----:B------:R-:W-:Y:S01]  /*bed0*/  VIADD R10, R14, 0x182 ;  /* 0x000001820e0a7836 */ /* 0x000fe20000000000 */
[----:B------:R-:W-:Y:S01]  /*bee0*/  R2UR UR7, R11 ;  /* 0x000000000b0772ca */ /* 0x000fe200000e0000 */
[----:B------:R-:W-:Y:S01]  /*bef0*/  IMAD.MOV.U32 R11, RZ, RZ, -0x7fffffe0 ;  /* 0x80000020ff0b7424 */ /* 0x000fe200078e00ff */
        /* <DEDUP_REMOVED lines=42> */
.L_x_14049:
[----:B------:R-:W-:Y:S01]  /*c1a0*/  SHF.L.U32 R9, R9, 0x1f, RZ ;  /* 0x0000001f09097819 */ /* 0x000fe200000006ff */
[----:B------:R-:W-:-:S04]  /*c1b0*/  IMAD R14, R8, 0x8, R18 ;  /* 0x00000008080e7824 */ /* 0x000fc800078e0212 */
[----:B------:R0:W1:Y:S01]  /*c1c0*/  SYNCS.PHASECHK.TRANS64.TRYWAIT P1, [R14+URZ+0x13250], R9 ;  /* 0x013250090e0075a7 */ /* 0x000062000802017f */
[----:B------:R-:W-:Y:S05]  /*c1d0*/  @!P0 BRA `(.L_x_14050) ;  /* 0x0000000000048947 */ /* 0x000fea0003800000 */
[----:B------:R-:W-:Y:S01]  /*c1e0*/  BPT.TRAP 0x1 ;  /* 0x000000040000795c */ /* 0x000fe20000300000 */
.L_x_14050:
[----:B------:R-:W-:Y:S04]  /*c1f0*/  BSSY B1, `(.L_x_14051) ;  /* 0x0000004000017945 */ /* 0x000fe80003800000 */
[----:B-1----:R-:W-:Y:S05]  /*c200*/  @P1 BRA `(.L_x_14052) ;  /* 0x0000000000081947 */ /* 0x002fea0003800000 */
[----:B------:R-:W1:Y:S02]  /*c210*/  SYNCS.PHASECHK.TRANS64.TRYWAIT P1, [R14+URZ+0x13250], R9 ;  /* 0x013250090e0075a7 */ /* 0x000e64000802017f */
[----:B-1----:R-:W-:Y:S05]  /*c220*/  @!P1 BRA `(.L_x_14053) ;  /* 0x000000e000449947 */ /* 0x002fea0003800000 */
.L_x_14052:
[----:B------:R-:W-:Y:S05]  /*c230*/  BSYNC B1 ;  /* 0x0000000000017941 */ /* 0x000fea0003800000 */
.L_x_14051:
[----:B01----:R-:W-:Y:S01]  /*c240*/  VIADD R9, R18, 0x1000 ;  /* 0x0000100012097836 */ /* 0x003fe20000000000 */
[----:B------:R-:W-:Y:S01]  /*c250*/  WARPGROUP.ARRIVE ;  /* 0x00000000000079c5 */ /* 0x000fe20000000000 */
[----:B------:R-:W-:-:S03]  /*c260*/  IMAD.MOV.U32 R11, RZ, RZ, -0x3ffffff0 ;  /* 0xc0000010ff0b7424 */ /* 0x000fc600078e00ff */
[----:B------:R-:W-:-:S04]  /*c270*/  SHF.R.U32.HI R9, RZ, 0x4, R9 ;  /* 0x00000004ff097819 */ /* 0x000fc80000011609 */
[----:B------:R-:W-:-:S04]  /*c280*/  LOP3.LUT R9, R9, 0x3fff, RZ, 0xc0, !PT ;  /* 0x00003fff09097812 */ /* 0x000fc800078ec0ff */
[----:B------:R-:W-:-:S05]  /*c290*/  LOP3.LUT R9, R9, 0x10000, RZ, 0xfc, !PT ;  /* 0x0001000009097812 */ /* 0x000fca00078efcff */
[----:B------:R-:W-:Y:S01]  /*c2a0*/  IMAD R8, R8, 0x280, R9 ;  /* 0x0000028008087824 */ /* 0x000fe200078e0209 */
[----:B------:R-:W-:-:S03]  /*c2b0*/  MOV R9, 0xc0000010 ;  /* 0xc000001000097802 */ /* 0x000fc60000000f00 */
[C---:B------:R-:W-:Y:S01]  /*c2c0*/  VIADD R10, R8.reuse, 0x80 ;  /* 0x00000080080a7836 */ /* 0x040fe20000000000 */
[----:B------:R-:W-:Y:S02]  /*c2d0*/  R2UR UR6, R8 ;  /* 0x00000000080672ca */ /* 0x000fe400000e0000 */
[----:B------:R-:W-:Y:S01]  /*c2e0*/  R2UR UR7, R9 ;  /* 0x00000000090772ca */ /* 0x000fe200000e0000 */
[----:B------:R-:W-:-:S12]  /*c2f0*/  IMAD.MOV.U32 R9, RZ, RZ, -0x3ffffff0 ;  /* 0xc0000010ff097424 */ /* 0x000fd800078e00ff */
[----:B------:R-:W-:Y:S01]  /*c300*/  QGMMA.64x64x32.F32.E4M3.E4M3 R24, R152, gdesc[UR4], R24, gsb0 ;  /* 0x00e0000498187df3 */ /* 0x000fe20008000818 */
[----:B------:R-:W-:Y:S01]  /*c310*/  R2UR UR6, R10 ;  /* 0x000000000a0672ca */ /* 0x000fe200000e0000 */
[----:B------:R-:W-:Y:S01]  /*c320*/  VIADD R10, R8, 0x100 ;  /* 0x00000100080a7836 */ /* 0x000fe20000000000 */
[----:B------:R-:W-:Y:S01]  /*c330*/  R2UR UR7, R11 ;  /* 0x000000000b0772ca */ /* 0x000fe200000e0000 */
[----:B------:R-:W-:Y:S01]  /*c340*/  IMAD.MOV.U32 R11, RZ, RZ, -0x3ffffff0 ;  /* 0xc0000010ff0b7424 */ /* 0x000fe200078e00ff */
[----:B------:R-:W-:Y:S02]  /*c350*/  WARPGROUP.DEPBAR.LE gsb0, 0x0 ;  /* 0x00008000000079c5 */ /* 0x000fe40000010000 */
[----:B------:R-:W-:-:S09]  /*c360*/  WARPGROUP.ARRIVE ;  /* 0x00000000000079c5 */ /* 0x000fd20000000000 */
[----:B------:R-:W-:Y:S01]  /*c370*/  QGMMA.64x64x32.F32.E4M3.E4M3 R24, R148, gdesc[UR4], R24, gsb0 ;  /* 0x00e0000494187df3 */ /* 0x000fe20008000818 */
[----:B------:R-:W-:Y:S01]  /*c380*/  R2UR UR6, R10 ;  /* 0x000000000a0672ca */ /* 0x000fe200000e0000 */
[C---:B------:R-:W-:Y:S01]  /*c390*/  VIADD R10, R8.reuse, 0x180 ;  /* 0x00000180080a7836 */ /* 0x040fe20000000000 */
[----:B------:R-:W-:Y:S01]  /*c3a0*/  R2UR UR7, R11 ;  /* 0x000000000b0772ca */ /* 0x000fe200000e0000 */
[----:B------:R-:W-:Y:S01]  /*c3b0*/  VIADD R8, R8, 0x200 ;  /* 0x0000020008087836 */ /* 0x000fe20000000000 */
[----:B------:R-:W-:Y:S01]  /*c3c0*/  MOV R11, 0xc0000010 ;  /* 0xc0000010000b7802 */ /* 0x000fe20000000f00 */
[----:B------:R-:W-:Y:S02]  /*c3d0*/  WARPGROUP.DEPBAR.LE gsb0, 0x0 ;  /* 0x00008000000079c5 */ /* 0x000fe40000010000 */
[----:B------:R-:W-:-:S08]  /*c3e0*/  WARPGROUP.ARRIVE ;  /* 0x00000000000079c5 */ /* 0x000fd00000000000 */
[----:B------:R-:W-:Y:S01]  /*c3f0*/  QGMMA.64x64x32.F32.E4M3.E4M3 R24, R136, gdesc[UR4], R24, gsb0 ;  /* 0x00e0000488187df3 */ /* 0x000fe20008000818 */
[----:B------:R-:W-:Y:S02]  /*c400*/  R2UR UR6, R10 ;  /* 0x000000000a0672ca */ /* 0x000fe400000e0000 */
[----:B------:R-:W-:Y:S01]  /*c410*/  R2UR UR7, R11 ;  /* 0x000000000b0772ca */ /* 0x000fe200000e0000 */
[----:B------:R-:W-:Y:S02]  /*c420*/  WARPGROUP.DEPBAR.LE gsb0, 0x0 ;  /* 0x00008000000079c5 */ /* 0x000fe40000010000 */
[----:B------:R-:W-:-:S10]  /*c430*/  WARPGROUP.ARRIVE ;  /* 0x00000000000079c5 */ /* 0x000fd40000000000 */
[----:B------:R-:W-:Y:S01]  /*c440*/  QGMMA.64x64x32.F32.E4M3.E4M3 R24, R140, gdesc[UR4], R24, gsb0 ;  /* 0x00e000048c187df3 */ /* 0x000fe20008000818 */
[----:B------:R-:W-:Y:S02]  /*c450*/  R2UR UR6, R8 ;  /* 0x00000000080672ca */ /* 0x000fe400000e0000 */
[----:B------:R-:W-:Y:S01]  /*c460*/  R2UR UR7, R9 ;  /* 0x00000000090772ca */ /* 0x000fe200000e0000 */
[----:B------:R-:W-:Y:S02]  /*c470*/  WARPGROUP.DEPBAR.LE gsb0, 0x0 ;  /* 0x00008000000079c5 */ /* 0x000fe40000010000 */
[----:B------:R-:W-:-:S10]  /*c480*/  WARPGROUP.ARRIVE ;  /* 0x00000000000079c5 */ /* 0x000fd40000000000 */
[----:B------:R-:W-:Y:S03]  /*c490*/  QGMMA.64x64x32.F32.E4M3.E4M3 R24, R144, gdesc[UR4], R24, gsb0 ;  /* 0x00e0000490187df3 */ /* 0x000fe60008000818 */
[----:B------:R-:W-:Y:S02]  /*c4a0*/  WARPGROUP.DEPBAR.LE gsb0, 0x0 ;  /* 0x00008000000079c5 */ /* 0x000fe40000010000 */
[----:B------:R-:W-:Y:S05]  /*c4b0*/  @!P0 BRA `(.L_x_14054) ;  /* 0x0000000000048947 */ /* 0x000fea0003800000 */
[----:B------:R-:W-:Y:S01]  /*c4c0*/  BPT.TRAP 0x1 ;  /* 0x000000040000795c */ /* 0x000fe20000300000 */
.L_x_14054:
        /* <DEDUP_REMOVED lines=9> */
[----:B------:R-:W-:Y:S02]  /*c560*/  VIADD R132, R13, 0x13240 ;  /* 0x000132400d847836 */ /* 0x000fe40000000000 */
        /* <DEDUP_REMOVED lines=38> */
[----:B-----5:R-:W-:Y:S01]  /*c7d0*/  FMUL.FTZ R97, R2, R100 ;  /* 0x0000006402617220 */ /* 0x020fe20000410000 */
[----:B0-----:R-:W-:Y:S01]  /*c7e0*/  FMNMX.FTZ R100, R8, R12, !PT ;  /* 0x0000000c08647209 */ /* 0x001fe20007810000 */
        /* <DEDUP_REMOVED lines=42> */
[----:B------:R-:W-:-:S03]  /*ca90*/  FMUL.FTZ R71, R2, R71 ;  /* 0x0000004702477220 */ /* 0x000fc60000410000 */
        /* <DEDUP_REMOVED lines=29> */
[----:B------:R-:W-:Y:S01]  /*cc70*/  MUFU.TANH R10, R10 ;  /* 0x0000000a000a7308 */ /* 0x000fe20000002400 */
[----:B-1----:R-:W-:-:S04]  /*cc80*/  FMNMX.FTZ R132, R9, R100, !PT ;  /* 0x0000006409847209 */ /* 0x002fc80007810000 */
[----:B---3--:R-:W-:-:S03]  /*cc90*/  FMNMX.FTZ R132, R120, R132, !PT ;  /* 0x0000008478847209 */ /* 0x008fc60007810000 */
[----:B------:R1:W2:Y:S01]  /*cca0*/  MUFU.TANH R100, R101 ;  /* 0x0000006500647308 */ /* 0x0002a20000002400 */
[----:B----4-:R-:W-:-:S04]  /*ccb0*/  FMNMX.FTZ R132, R121, R132, !PT ;  /* 0x0000008479847209 */ /* 0x010fc80007810000 */
[----:B------:R-:W-:-:S03]  /*ccc0*/  FMNMX.FTZ R132, R124, R132, !PT ;  /* 0x000000847c847209 */ /* 0x000fc60007810000 */
[----:B------:R-:W-:Y:S01]  /*ccd0*/  MUFU.TANH R11, R11 ;  /* 0x0000000b000b7308 */ /* 0x000fe20000002400 */
[----:B0-----:R-:W-:Y:S01]  /*cce0*/  FMNMX.FTZ R132, R125, R132, !PT ;  /* 0x000000847d847209 */ /* 0x001fe20007810000 */
[----:B-1----:R-:W-:-:S03]  /*ccf0*/  FMUL.FTZ R101, R2, R56 ;  /* 0x0000003802657220 */ /* 0x002fc60000410000 */
[----:B-----5:R-:W-:-:S03]  /*cd00*/  FMNMX.FTZ R132, R128, R132, !PT ;  /* 0x0000008480847209 */ /* 0x020fc60007810000 */
[----:B------:R-:W0:Y:S01]  /*cd10*/  MUFU.TANH R101, R101 ;  /* 0x0000006500657308 */ /* 0x000e220000002400 */
[----:B------:R-:W-:-:S04]  /*cd20*/  FMNMX.FTZ R132, R129, R132, !PT ;  /* 0x0000008481847209 */ /* 0x000fc80007810000 */
[----:B------:R-:W-:-:S03]  /*cd30*/  FMNMX.FTZ R132, R104, R132, !PT ;  /* 0x0000008468847209 */ /* 0x000fc60007810000 */
[----:B------:R-:W1:Y:S01]  /*cd40*/  MUFU.TANH R122, R122 ;  /* 0x0000007a007a7308 */ /* 0x000e620000002400 */
        /* <DEDUP_REMOVED lines=21> */
[----:B--2---:R-:W-:-:S04]  /*cea0*/  FMNMX.FTZ R132, R100, R132, !PT ;  /* 0x0000008464847209 */ /* 0x004fc80007810000 */
        /* <DEDUP_REMOVED lines=12> */
[----:B0-----:R-:W-:-:S03]  /*cf70*/  FMNMX.FTZ R132, R101, R132, !PT ;  /* 0x0000008465847209 */ /* 0x001fc60007810000 */
        /* <DEDUP_REMOVED lines=10> */
[----:B------:R-:W-:-:S05]  /*d020*/  FMNMX.FTZ R56, R69, R56, !PT ;  /* 0x0000003845387209 */ /* 0x000fca0007810000 */
[----:B------:R-:W1:Y:S02]  /*d030*/  SHFL.BFLY PT, R132, R56, 0x2, 0x1f ;  /* 0x0c401f0038847f89 */ /* 0x000e6400000e0000 */
[----:B------:R-:W0:Y:S08]  /*d040*/  MUFU.TANH R94, R94 ;  /* 0x0000005e005e7308 */ /* 0x000e300000002400 */
[----:B------:R-:W0:Y:S08]  /*d050*/  MUFU.TANH R95, R95 ;  /* 0x0000005f005f7308 */ /* 0x000e300000002400 */
[----:B------:R-:W0:Y:S01]  /*d060*/  MUFU.TANH R98, R98 ;  /* 0x0000006200627308 */ /* 0x000e220000002400 */
[----:B-1----:R-:W-:-:S07]  /*d070*/  FMNMX.FTZ R56, R56, R132, !PT ;  /* 0x0000008438387209 */ /* 0x002fce0007810000 */
[----:B------:R-:W1:Y:S01]  /*d080*/  MUFU.TANH R99, R99 ;  /* 0x0000006300637308 */ /* 0x000e620000002400 */
[----:B------:R-:W3:Y:S07]  /*d090*/  SHFL.BFLY PT, R132, R56, 0x1, 0x1f ;  /* 0x0c201f0038847f89 */ /* 0x000eee00000e0000 */
[----:B------:R-:W1:Y:S08]  /*d0a0*/  MUFU.TANH R102, R102 ;  /* 0x0000006600667308 */ /* 0x000e700000002400 */
[----:B------:R-:W1:Y:S08]  /*d0b0*/  MUFU.TANH R103, R103 ;  /* 0x0000006700677308 */ /* 0x000e700000002400 */
[----:B------:R-:W1:Y:S01]  /*d0c0*/  MUFU.TANH R74, R74 ;  /* 0x0000004a004a7308 */ /* 0x000e620000002400 */
[----:B---3--:R-:W-:-:S02]  /*d0d0*/  FMNMX.FTZ R56, R56, R132, !PT ;  /* 0x0000008438387209 */ /* 0x008fc40007810000 */
[----:B------:R-:W-:-:S05]  /*d0e0*/  FMNMX.FTZ R132, R10, R3, !PT ;  /* 0x000000030a847209 */ /* 0x000fca0007810000 */
[----:B------:R-:W3:Y:S01]  /*d0f0*/  MUFU.TANH R75, R75 ;  /* 0x0000004b004b7308 */ /* 0x000ee20000002400 */
[----:B------:R-:W-:Y:S01]  /*d100*/  FMNMX.FTZ R132, R11, R132, !PT ;  /* 0x000000840b847209 */ /* 0x000fe20007810000 */
[----:B------:R-:W-:-:S03]  /*d110*/  FADD.FTZ R12, -R56, R12 ;  /* 0x0000000c380c7221 */ /* 0x000fc60000010100 */
[----:B------:R-:W-:-:S03]  /*d120*/  FMNMX.FTZ R132, R122, R132, !PT ;  /* 0x000000847a847209 */ /* 0x000fc60007810000 */
[----:B------:R-:W3:Y:S01]  /*d130*/  MUFU.TANH R78, R78 ;  /* 0x0000004e004e7308 */ /* 0x000ee20000002400 */
[----:B------:R-:W-:-:S04]  /*d140*/  FMNMX.FTZ R132, R123, R132, !PT ;  /* 0x000000847b847209 */ /* 0x000fc80007810000 */
[----:B----4-:R-:W-:-:S03]  /*d150*/  FMNMX.FTZ R132, R126, R132, !PT ;  /* 0x000000847e847209 */ /* 0x010fc60007810000 */
[----:B------:R-:W4:Y:S01]  /*d160*/  MUFU.TANH R79, R79 ;  /* 0x0000004f004f7308 */ /* 0x000f220000002400 */
[----:B-----5:R-:W-:-:S04]  /*d170*/  FMNMX.FTZ R132, R127, R132, !PT ;  /* 0x000000847f847209 */ /* 0x020fc80007810000 */
[----:B------:R-:W-:-:S03]  /*d180*/  FMNMX.FTZ R132, R130, R132, !PT ;  /* 0x0000008482847209 */ /* 0x000fc60007810000 */
[----:B------:R-:W5:Y:S01]  /*d190*/  MUFU.TANH R82, R82 ;  /* 0x0000005200527308 */ /* 0x000f620000002400 */
[----:B------:R-:W-:-:S04]  /*d1a0*/  FMNMX.FTZ R132, R131, R132, !PT ;  /* 0x0000008483847209 */ /* 0x000fc80007810000 */
[----:B------:R-:W-:-:S03]  /*d1b0*/  FMNMX.FTZ R132, R106, R132, !PT ;  /* 0x000000846a847209 */ /* 0x000fc60007810000 */
[----:B------:R-:W5:Y:S01]  /*d1c0*/  MUFU.TANH R83, R83 ;  /* 0x0000005300537308 */ /* 0x000f620000002400 */
[----:B------:R-:W-:-:S04]  /*d1d0*/  FMNMX.FTZ R132, R107, R132, !PT ;  /* 0x000000846b847209 */ /* 0x000fc80007810000 */
[----:B--2---:R-:W-:-:S03]  /*d1e0*/  FMNMX.FTZ R132, R110, R132, !PT ;  /* 0x000000846e847209 */ /* 0x004fc60007810000 */
[----:B------:R-:W2:Y:S01]  /*d1f0*/  MUFU.TANH R86, R86 ;  /* 0x0000005600567308 */ /* 0x000ea20000002400 */
[----:B------:R-:W-:-:S04]  /*d200*/  FMNMX.FTZ R132, R111, R132, !PT ;  /* 0x000000846f847209 */ /* 0x000fc80007810000 */
[----:B------:R-:W-:-:S03]  /*d210*/  FMNMX.FTZ R132, R114, R132, !PT ;  /* 0x0000008472847209 */ /* 0x000fc60007810000 */
[----:B------:R-:W2:Y:S01]  /*d220*/  MUFU.TANH R87, R87 ;  /* 0x0000005700577308 */ /* 0x000ea20000002400 */
[----:B------:R-:W-:-:S04]  /*d230*/  FMNMX.FTZ R132, R115, R132, !PT ;  /* 0x0000008473847209 */ /* 0x000fc80007810000 */
[----:B0-----:R-:W-:-:S03]  /*d240*/  FMNMX.FTZ R132, R118, R132, !PT ;  /* 0x0000008476847209 */ /* 0x001fc60007810000 */
        /* <DEDUP_REMOVED lines=9> */
[----:B------:R0:W2:Y:S01]  /*d2e0*/  MUFU.TANH R132, R58 ;  /* 0x0000003a00847308 */ /* 0x0000a20000002400 */
[----:B-1----:R-:W-:-:S07]  /*d2f0*/  FMNMX.FTZ R133, R99, R133, !PT ;  /* 0x0000008563857209 */ /* 0x002fce0007810000 */
[----:B------:R-:W-:Y:S01]  /*d300*/  MUFU.TANH R67, R67 ;  /* 0x0000004300437308 */ /* 0x000fe20000002400 */
[----:B0-----:R-:W-:-:S04]  /*d310*/  FMNMX.FTZ R58, R102, R133, !PT ;  /* 0x00000085663a7209 */ /* 0x001fc80007810000 */
[----:B------:R-:W-:-:S03]  /*d320*/  FMNMX.FTZ R58, R103, R58, !PT ;  /* 0x0000003a673a7209 */ /* 0x000fc60007810000 */
[----:B------:R-:W0:Y:S01]  /*d330*/  MUFU.TANH R133, R59 ;  /* 0x0000003b00857308 */ /* 0x000e220000002400 */
[----:B------:R-:W-:-:S04]  /*d340*/  FMNMX.FTZ R58, R74, R58, !PT ;  /* 0x0000003a4a3a7209 */ /* 0x000fc80007810000 */
[----:B---3--:R-:W-:-:S03]  /*d350*/  FMNMX.FTZ R58, R75, R58, !PT ;  /* 0x0000003a4b3a7209 */ /* 0x008fc60007810000 */
[----:B------:R-:W1:Y:S01]  /*d360*/  MUFU.TANH R70, R70 ;  /* 0x0000004600467308 */ /* 0x000e620000002400 */
[----:B------:R-:W-:-:S04]  /*d370*/  FMNMX.FTZ R58, R78, R58, !PT ;  /* 0x0000003a4e3a7209 */ /* 0x000fc80007810000 */
[----:B----4-:R-:W-:-:S03]  /*d380*/  FMNMX.FTZ R58, R79, R58, !PT ;  /* 0x0000003a4f3a7209 */ /* 0x010fc60007810000 */
[----:B------:R-:W3:Y:S01]  /*d390*/  MUFU.TANH R71, R71 ;  /* 0x0000004700477308 */ /* 0x000ee20000002400 */
[----:B-----5:R-:W-:-:S04]  /*d3a0*/  FMNMX.FTZ R58, R82, R58, !PT ;  /* 0x0000003a523a7209 */ /* 0x020fc80007810000 */
[----:B------:R-:W-:-:S04]  /*d3b0*/  FMNMX.FTZ R58, R83, R58, !PT ;  /* 0x0000003a533a7209 */ /* 0x000fc80007810000 */
[----:B--2---:R-:W-:-:S04]  /*d3c0*/  FMNMX.FTZ R58, R86, R58, !PT ;  /* 0x0000003a563a7209 */ /* 0x004fc80007810000 */
[----:B------:R-:W-:-:S04]  /*d3d0*/  FMNMX.FTZ R58, R87, R58, !PT ;  /* 0x0000003a573a7209 */ /* 0x000fc80007810000 */
[----:B------:R-:W-:-:S04]  /*d3e0*/  FMNMX.FTZ R58, R132, R58, !PT ;  /* 0x0000003a843a7209 */ /* 0x000fc80007810000 */
[----:B0-----:R-:W-:-:S04]  /*d3f0*/  FMNMX.FTZ R58, R133, R58, !PT ;  /* 0x0000003a853a7209 */ /* 0x001fc80007810000 */
[----:B------:R-:W-:-:S04]  /*d400*/  FMNMX.FTZ R58, R62, R58, !PT ;  /* 0x0000003a3e3a7209 */ /* 0x000fc80007810000 */
[----:B------:R-:W-:-:S04]  /*d410*/  FMNMX.FTZ R58, R63, R58, !PT ;  /* 0x0000003a3f3a7209 */ /* 0x000fc80007810000 */
[----:B------:R-:W-:-:S04]  /*d420*/  FMNMX.FTZ R58, R66, R58, !PT ;  /* 0x0000003a423a7209 */ /* 0x000fc80007810000 */
[----:B------:R-:W-:-:S04]  /*d430*/  FMNMX.FTZ R58, R67, R58, !PT ;  /* 0x0000003a433a7209 */ /* 0x000fc80007810000 */
[----:B-1----:R-:W-:-:S04]  /*d440*/  FMNMX.FTZ R58, R70, R58, !PT ;  /* 0x0000003a463a7209 */ /* 0x002fc80007810000 */
[----:B---3--:R-:W-:-:S05]  /*d450*/  FMNMX.FTZ R58, R71, R58, !PT ;  /* 0x0000003a473a7209 */ /* 0x008fca0007810000 */
        /* <DEDUP_REMOVED lines=98> */
[----:B------:R-:W-:Y:S01]  /*da80*/  FFMA.FTZ R69, R71, R58, -R69 ;  /* 0x0000003a47457223 */ /* 0x000fe20000010845 */
[----:B0-----:R-:W-:-:S05]  /*da90*/  FADD.FTZ R20, R9, R20 ;  /* 0x0000001409147221 */ /* 0x001fca0000010000 */
        /* <DEDUP_REMOVED lines=154> */
.L_x_14055:
[----:B------:R-:W2:Y:S01]  /*e440*/  LDL R71, [R1+0x28] ;  /* 0x0000280001477983 */ /* 0x000ea20000100800 */
[----:B------:R-:W-:Y:S01]  /*e450*/  F2FP.SATFINITE.E4M3.F32.PACK_AB_MERGE_C R120, R121, R120, RZ ;  /* 0x000000787978723e */ /* 0x000fe200048070ff */
[----:B------:R-:W-:-:S03]  /*e460*/  VIADD R14, R14, 0x13260 ;  /* 0x000132600e0e7836 */ /* 0x000fc60000000000 */
[----:B------:R-:W-:Y:S02]  /*e470*/  F2FP.SATFINITE.E4M3.F32.PACK_AB_MERGE_C R120, R9, R8, R120 ;  /* 0x000000080978723e */ /* 0x000fe40004807078 */
[----:B------:R0:W5:Y:S01]  /*e480*/  LDL R9, [R1+0x10] ;  /* 0x0000100001097983 */ /* 0x0001620000100800 */
[----:B------:R-:W-:Y:S02]  /*e490*/  F2FP.SATFINITE.E4M3.F32.PACK_AB_MERGE_C R122, R123, R122, RZ ;  /* 0x0000007a7b7a723e */ /* 0x000fe400048070ff */
[----:B------:R-:W-:Y:S01]  /*e4a0*/  F2FP.SATFINITE.E4M3.F32.PACK_AB_MERGE_C R128, R129, R128, RZ ;  /* 0x000000808180723e */ /* 0x000fe200048070ff */
[----:B------:R0:W5:Y:S01]  /*e4b0*/  LDL R8, [R1+0x8] ;  /* 0x0000080001087983 */ /* 0x0001620000100800 */
[----:B------:R-:W-:Y:S02]  /*e4c0*/  F2FP.SATFINITE.E4M3.F32.PACK_AB_MERGE_C R108, R109, R108, RZ ;  /* 0x0000006c6d6c723e */ /* 0x000fe400048070ff */
[----:B------:R-:W-:Y:S02]  /*e4d0*/  F2FP.SATFINITE.E4M3.F32.PACK_AB_MERGE_C R110, R111, R110, RZ ;  /* 0x0000006e6f6e723e */ /* 0x000fe400048070ff */
[----:B------:R-:W-:-:S02]  /*e4e0*/  F2FP.SATFINITE.E4M3.F32.PACK_AB_MERGE_C R116, R117, R116, RZ ;  /* 0x000000747574723e */ /* 0x000fc400048070ff */
[----:B------:R-:W-:Y:S02]  /*e4f0*/  F2FP.SATFINITE.E4M3.F32.PACK_AB_MERGE_C R130, R131, R130, RZ ;  /* 0x000000828382723e */ /* 0x000fe400048070ff */
[----:B------:R-:W-:Y:S02]  /*e500*/  PRMT R14, R136, 0x654, R14 ;  /* 0x00000654880e7816 */ /* 0x000fe4000000000e */
[----:B------:R-:W-:Y:S02]  /*e510*/  F2FP.SATFINITE.E4M3.F32.PACK_AB_MERGE_C R3, R3, R68, RZ ;  /* 0x000000440303723e */ /* 0x000fe400048070ff */
[----:B------:R-:W-:Y:S01]  /*e520*/  F2FP.SATFINITE.E4M3.F32.PACK_AB_MERGE_C R122, R11, R10, R122 ;  /* 0x0000000a0b7a723e */ /* 0x000fe2000480707a */
[----:B------:R0:W-:Y:S01]  /*e530*/  SYNCS.ARRIVE.TRANS64.RED.A1T0 RZ, [R14+URZ], RZ ;  /* 0x000000ff0eff79a7 */ /* 0x0001e2000810043f */
[----:B------:R-:W-:Y:S02]  /*e540*/  F2FP.SATFINITE.E4M3.F32.PACK_AB_MERGE_C R128, R125, R124, R128 ;  /* 0x0000007c7d80723e */ /* 0x000fe40004807080 */
[----:B------:R-:W-:-:S02]  /*e550*/  F2FP.SATFINITE.E4M3.F32.PACK_AB_MERGE_C R108, R105, R104, R108 ;  /* 0x00000068696c723e */ /* 0x000fc4000480706c */
[----:B------:R-:W-:Y:S02]  /*e560*/  F2FP.SATFINITE.E4M3.F32.PACK_AB_MERGE_C R110, R107, R106, R110 ;  /* 0x0000006a6b6e723e */ /* 0x000fe4000480706e */
[----:B------:R-:W-:Y:S02]  /*e570*/  F2FP.SATFINITE.E4M3.F32.PACK_AB_MERGE_C R116, R113, R112, R116 ;  /* 0x000000707174723e */ /* 0x000fe40004807074 */
        /* <DEDUP_REMOVED lines=66> */
[----:B------:R-:W-:Y:S01]  /*e9a0*/  IMAD.MOV.U32 R150, RZ, RZ, R116 ;  /* 0x000000ffff967224 */ /* 0x000fe200078e0074 */
[----:B--2---:R-:W-:-:S02]  /*e9b0*/  ISETP.GT.AND P1, PT, R0, R71, PT ;  /* 0x000000470000720c */ /* 0x004fc40003f24270 */
[----:B------:R-:W-:-:S11]  /*e9c0*/  IADD3 R0, R0, -0x1, RZ ;  /* 0xffffffff00007810 */ /* 0x000fd60007ffe0ff */
[----:B0-----:R-:W-:Y:S05]  /*e9d0*/  @P1 BRA `(.L_x_14056) ;  /* 0xffffffd000381947 */ /* 0x001fea000383ffff */
.L_x_14043:
[----:B------:R-:W-:Y:S05]  /*e9e0*/  BSYNC B0 ;  /* 0x0000000000007941 */ /* 0x000fea0003800000 */
.L_x_14042:
[----:B------:R-:W-:Y:S06]  /*e9f0*/  BAR.ARV 0x8, 0x200 ;  /* 0x0208000000007b1d */ /* 0x000fec0000002000 */
[----:B------:R-:W-:Y:S05]  /*ea00*/  @!P0 BRA `(.L_x_14057) ;  /* 0x0000000000048947 */ /* 0x000fea0003800000 */
[----:B------:R-:W-:Y:S01]  /*ea10*/  BPT.TRAP 0x1 ;  /* 0x000000040000795c */ /* 0x000fe20000300000 */
.L_x_14057:
[----:B------:R-:W2:Y:S04]  /*ea20*/  LDL R0, [R1+0x10] ;  /* 0x0000100001007983 */ /* 0x000ea80000100800 */
[----:B------:R-:W3:Y:S01]  /*ea30*/  LDL R2, [R1+0x8] ;  /* 0x0000080001027983 */ /* 0x000ee20000100800 */
[----:B--2---:R-:W-:Y:S01]  /*ea40*/  SHF.L.U32 R3, R0, 0x1f, RZ ;  /* 0x0000001f00037819 */ /* 0x004fe200000006ff */
[----:B---3-5:R-:W-:-:S04]  /*ea50*/  IMAD R8, R2, 0x8, R18 ;  /* 0x0000000802087824 */ /* 0x028fc800078e0212 */
[----:B------:R0:W1:Y:S01]  /*ea60*/  SYNCS.PHASECHK.TRANS64.TRYWAIT P1, [R8+URZ+0x13250], R3 ;  /* 0x01325003080075a7 */ /* 0x000062000802017f */
[----:B------:R-:W-:Y:S05]  /*ea70*/  @!P0 BRA `(.L_x_14058) ;  /* 0x0000000000048947 */ /* 0x000fea0003800000 */
[----:B------:R-:W-:Y:S01]  /*ea80*/  BPT.TRAP 0x1 ;  /* 0x000000040000795c */ /* 0x000fe20000300000 */
.L_x_14058:
[----:B------:R-:W-:Y:S04]  /*ea90*/  BSSY B0, `(.L_x_14059) ;  /* 0x0000004000007945 */ /* 0x000fe80003800000 */
[----:B-1----:R-:W-:Y:S05]  /*eaa0*/  @P1 BRA `(.L_x_14060) ;  /* 0x0000000000081947 */ /* 0x002fea0003800000 */
[----:B------:R-:W1:Y:S02]  /*eab0*/  SYNCS.PHASECHK.TRANS64.TRYWAIT P1, [R8+URZ+0x13250], R3 ;  /* 0x01325003080075a7 */ /* 0x000e64000802017f */
[----:B-1----:R-:W-:Y:S05]  /*eac0*/  @!P1 BRA `(.L_x_14061) ;  /* 0x000000b800309947 */ /* 0x002fea0003800000 */
.L_x_14060:
[----:B------:R-:W-:Y:S05]  /*ead0*/  BSYNC B0 ;  /* 0x0000000000007941 */ /* 0x000fea0003800000 */
.L_x_14059:
[----:B------:R-:W2:Y:S04]  /*eae0*/  LDL R57, [R1+0x8] ;  /* 0x0000080001397983 */ /* 0x000ea80000100800 */
[----:B------:R-:W3:Y:S04]  /*eaf0*/  LDL R0, [R1+0x50] ;  /* 0x0000500001007983 */ /* 0x000ee80000100800 */
[----:B------:R-:W4:Y:S01]  /*eb00*/  LDL R9, [R1+0x38] ;  /* 0x0000380001097983 */ /* 0x000f220000100800 */
[----:B------:R-:W-:Y:S01]  /*eb10*/  VIADD R18, R18, 0x1000 ;  /* 0x0000100012127836 */ /* 0x000fe20000000000 */
[----:B------:R-:W-:-:S04]  /*eb20*/  ULDC.64 UR4, c[0x0][0x9a0] ;  /* 0x0002680000047ab9 */ /* 0x000fc80000000a00 */
[----:B------:R-:W-:-:S04]  /*eb30*/  SHF.R.U32.HI R18, RZ, 0x4, R18 ;  /* 0x00000004ff127819 */ /* 0x000fc80000011612 */
[----:B------:R-:W-:-:S04]  /*eb40*/  LOP3.LUT R18, R18, 0x3fff, RZ, 0xc0, !PT ;  /* 0x00003fff12127812 */ /* 0x000fc800078ec0ff */
[----:B------:R-:W-:Y:S02]  /*eb50*/  LOP3.LUT R18, R18, 0x10000, RZ, 0xfc, !PT ;  /* 0x0001000012127812 */ /* 0x000fe400078efcff */
[----:B01----:R-:W-:Y:S02]  /*eb60*/  MOV R3, 0xc0000010 ;  /* 0xc000001000037802 */ /* 0x003fe40000000f00 */
[----:B------:R-:W-:Y:S02]  /*eb70*/  ISETP.NE.U32.AND P1, PT, RZ, UR4, PT ;  /* 0x00000004ff007c0c */ /* 0x000fe4000bf25070 */
[----:B------:R-:W-:Y:S02]  /*eb80*/  R2UR UR7, R3 ;  /* 0x00000000030772ca */ /* 0x000fe400000e0000 */
[----:B------:R-:W-:Y:S01]  /*eb90*/  ISETP.NE.AND.EX P1, PT, RZ, UR5, PT, P1 ;  /* 0x00000005ff007c0c */ /* 0x000fe2000bf25310 */
[----:B------:R-:W-:-:S12]  /*eba0*/  WARPGROUP.ARRIVE ;  /* 0x00000000000079c5 */ /* 0x000fd80000000000 */
[----:B------:R-:W3:Y:S08]  /*ebb0*/  @P1 LDC.64 R6, c[0x0][0x9c8] ;  /* 0x00027200ff061b82 */ /* 0x000ef00000000a00 */
[----:B------:R-:W0:Y:S01]  /*ebc0*/  @P1 LDC.64 R4, c[0x0][0x9d0] ;  /* 0x00027400ff041b82 */ /* 0x000e220000000a00 */
[----:B--2---:R-:W-:-:S05]  /*ebd0*/  IMAD R2, R57, 0x280, R18 ;  /* 0x0000028039027824 */ /* 0x004fca00078e0212 */
[----:B------:R-:W-:-:S13]  /*ebe0*/  R2UR UR6, R2 ;  /* 0x00000000020672ca */ /* 0x000fda00000e0000 */
[----:B------:R-:W-:Y:S01]  /*ebf0*/  QGMMA.64x64x32.F32.E4M3.E4M3 R24, R152, gdesc[UR4], R24, gsb0 ;  /* 0x00e0000498187df3 */ /* 0x000fe20008000818 */
[----:B---3--:R-:W-:-:S04]  /*ec00*/  @P1 IMAD R0, R0, R6, RZ ;  /* 0x0000000600001224 */ /* 0x008fc800078e02ff */
[C---:B----4-:R-:W-:Y:S02]  /*ec10*/  @P1 IMAD R3, R9.reuse, R7, R0 ;  /* 0x0000000709031224 */ /* 0x050fe400078e0200 */
[----:B------:R-:W-:-:S04]  /*ec20*/  @P1 IMAD.WIDE.U32 R6, R9, R6, RZ ;  /* 0x0000000609061225 */ /* 0x000fc800078e00ff */
[----:B------:R-:W-:Y:S02]  /*ec30*/  @P1 IMAD.IADD R7, R7, 0x1, R3 ;  /* 0x0000000107071824 */ /* 0x000fe400078e0203 */
[----:B0-----:R-:W-:-:S04]  /*ec40*/  @P1 IMAD.WIDE.U32 R6, R22, R4, R6 ;  /* 0x0000000416061225 */ /* 0x001fc800078e0006 */
[----:B------:R-:W-:Y:S01]  /*ec50*/  @P1 IMAD R5, R22, R5, R7 ;  /* 0x0000000516051224 */ /* 0x000fe200078e0207 */
[----:B------:R-:W-:-:S04]  /*ec60*/  @P1 LEA R4, P2, R6, UR4, 0x2 ;  /* 0x0000000406041c11 */ /* 0x000fc8000f8410ff */
[----:B------:R-:W-:Y:S01]  /*ec70*/  @P1 LEA.HI.X R5, R6, UR5, R5, 0x2, P2 ;  /* 0x0000000506051c11 */ /* 0x000fe200090f1405 */
[----:B------:R-:W-:-:S06]  /*ec80*/  IMAD.MOV.U32 R6, RZ, RZ, 0x3f800000 ;  /* 0x3f800000ff067424 */ /* 0x000fcc00078e00ff */
[----:B------:R0:W2:Y:S02]  /*ec90*/  @P1 LDG.E R6, desc[UR40][R4.64] ;  /* 0x0000002804061981 */ /* 0x0000a4000c1e1900 */
[----:B0-----:R-:W-:Y:S02]  /*eca0*/  VIADD R4, R2, 0x80 ;  /* 0x0000008002047836 */ /* 0x001fe40000000000 */
[----:B------:R-:W-:-:S03]  /*ecb0*/  IMAD.MOV.U32 R5, RZ, RZ, -0x3ffffff0 ;  /* 0xc0000010ff057424 */ /* 0x000fc600078e00ff */
[----:B------:R-:W-:Y:S02]  /*ecc0*/  R2UR UR6, R4 ;  /* 0x00000000040672ca */ /* 0x000fe400000e0000 */
[----:B------:R-:W-:Y:S01]  /*ecd0*/  R2UR UR7, R5 ;  /* 0x00000000050772ca */ /* 0x000fe200000e0000 */
[----:B------:R-:W-:Y:S02]  /*ece0*/  WARPGROUP.DEPBAR.LE gsb0, 0x0 ;  /* 0x00008000000079c5 */ /* 0x000fe40000010000 */
[----:B------:R-:W-:-:S10]  /*ecf0*/  WARPGROUP.ARRIVE ;  /* 0x00000000000079c5 */ /* 0x000fd40000000000 */
[----:B------:R-:W-:Y:S01]  /*ed00*/  QGMMA.64x64x32.F32.E4M3.E4M3 R24, R148, gdesc[UR4], R24, gsb0 ;  /* 0x00e0000494187df3 */ /* 0x000fe20008000818 */
[----:B------:R-:W-:Y:S01]  /*ed10*/  VIADD R4, R2, 0x100 ;  /* 0x0000010002047836 */ /* 0x000fe20000000000 */
[----:B------:R-:W-:-:S04]  /*ed20*/  MOV R5, 0xc0000010 ;  /* 0xc000001000057802 */ /* 0x000fc80000000f00 */
[----:B------:R-:W-:Y:S02]  /*ed30*/  R2UR UR6, R4 ;  /* 0x00000000040672ca */ /* 0x000fe400000e0000 */
[----:B------:R-:W-:Y:S01]  /*ed40*/  R2UR UR7, R5 ;  /* 0x00000000050772ca */ /* 0x000fe200000e0000 */
[----:B------:R-:W-:Y:S02]  /*ed50*/  VIADD R4, R2, 0x180 ;  /* 0x0000018002047836 */ /* 0x000fe40000000000 */
[----:B------:R-:W-:Y:S01]  /*ed60*/  IMAD.MOV.U32 R5, RZ, RZ, -0x3ffffff0 ;  /* 0xc0000010ff057424 */ /* 0x000fe200078e00ff */
[----:B------:R-:W-:Y:S02]  /*ed70*/  WARPGROUP.DEPBAR.LE gsb0, 0x0 ;  /* 0x00008000000079c5 */ /* 0x000fe40000010000 */
[----:B------:R-:W-:-:S07]  /*ed80*/  WARPGROUP.ARRIVE ;  /* 0x00000000000079c5 */ /* 0x000fce0000000000 */
[----:B------:R-:W-:Y:S01]  /*ed90*/  QGMMA.64x64x32.F32.E4M3.E4M3 R24, R136, gdesc[UR4], R24, gsb0 ;  /* 0x00e0000488187df3 */ /* 0x000fe20008000818 */
[----:B------:R-:W-:Y:S02]  /*eda0*/  R2UR UR6, R4 ;  /* 0x00000000040672ca */ /* 0x000fe400000e0000 */
[----:B------:R-:W-:Y:S01]  /*edb0*/  R2UR UR7, R5 ;  /* 0x00000000050772ca */ /* 0x000fe200000e0000 */
[----:B------:R-:W0:Y:S04]  /*edc0*/  SHFL.BFLY PT, R3, R20, 0x2, 0x1f ;  /* 0x0c401f0014037f89 */ /* 0x000e2800000e0000 */
[----:B------:R-:W1:Y:S01]  /*edd0*/  SHFL.BFLY PT, R4, R15, 0x2, 0x1f ;  /* 0x0c401f000f047f89 */ /* 0x000e6200000e0000 */
[----:B------:R-:W-:Y:S01]  /*ede0*/  VIADD R2, R2, 0x200 ;  /* 0x0000020002027836 */ /* 0x000fe20000000000 */
[----:B------:R-:W-:-:S02]  /*edf0*/  WARPGROUP.DEPBAR.LE gsb0, 0x0 ;  /* 0x00008000000079c5 */ /* 0x000fc40000010000 */
[----:B------:R-:W-:-:S06]  /*ee00*/  WARPGROUP.ARRIVE ;  /* 0x00000000000079c5 */ /* 0x000fcc0000000000 */
[----:B------:R-:W-:Y:S01]  /*ee10*/  QGMMA.64x64x32.F32.E4M3.E4M3 R24, R140, gdesc[UR4], R24, gsb0 ;  /* 0x00e000048c187df3 */ /* 0x000fe20008000818 */
[----:B0-----:R-:W-:-:S01]  /*ee20*/  FADD.FTZ R0, R3, R20 ;  /* 0x0000001403007221 */ /* 0x001fc20000010000 */
[----:B------:R-:W-:Y:S01]  /*ee30*/  IMAD.MOV.U32 R3, RZ, RZ, -0x3ffffff0 ;  /* 0xc0000010ff037424 */ /* 0x000fe200078e00ff */
[----:B------:R-:W-:-:S04]  /*ee40*/  R2UR UR6, R2 ;  /* 0x00000000020672ca */ /* 0x000fc800000e0000 */
[----:B------:R-:W-:Y:S01]  /*ee50*/  R2UR UR7, R3 ;  /* 0x00000000030772ca */ /* 0x000fe200000e0000 */
[----:B------:R-:W0:Y:S01]  /*ee60*/  SHFL.BFLY PT, R5, R0, 0x1, 0x1f ;  /* 0x0c201f0000057f89 */ /* 0x000e2200000e0000 */
[----:B-1----:R-:W-:-:S05]  /*ee70*/  FADD.FTZ R4, R4, R15 ;  /* 0x0000000f04047221 */ /* 0x002fca0000010000 */
[----:B------:R-:W1:Y:S01]  /*ee80*/  SHFL.BFLY PT, R3, R4, 0x1, 0x1f ;  /* 0x0c201f0004037f89 */ /* 0x000e6200000e0000 */
[----:B0-----:R-:W-:-:S05]  /*ee90*/  FADD.FTZ R9, R0, R5 ;  /* 0x0000000500097221 */ /* 0x001fca0000010000 */
[----:B------:R-:W-:Y:S01]  /*eea0*/  FSETP.NE.FTZ.AND P1, PT, R9, RZ, PT ;  /* 0x000000ff0900720b */ /* 0x000fe20003f35000 */
[----:B-1----:R-:W-:-:S01]  /*eeb0*/  FADD.FTZ R10, R4, R3 ;  /* 0x00000003040a7221 */ /* 0x002fc20000010000 */
[----:B------:R-:W-:Y:S01]  /*eec0*/  FMUL.FTZ R11, R9, 0.00390625 ;  /* 0x3b800000090b7820 */ /* 0x000fe20000410000 */
[----:B------:R-:W-:Y:S02]  /*eed0*/  WARPGROUP.DEPBAR.LE gsb0, 0x0 ;  /* 0x00008000000079c5 */ /* 0x000fe40000010000 */
[----:B------:R-:W-:-:S06]  /*eee0*/  WARPGROUP.ARRIVE ;  /* 0x00000000000079c5 */ /* 0x000fcc0000000000 */
[----:B------:R-:W-:Y:S01]  /*eef0*/  QGMMA.64x64x32.F32.E4M3.E4M3 R24, R144, gdesc[UR4], R24, gsb0 ;  /* 0x00e0000490187df3 */ /* 0x000fe20008000818 */
[----:B------:R-:W-:Y:S01]  /*ef00*/  FMUL.FTZ R12, R10, 0.00390625 ;  /* 0x3b8000000a0c7820 */ /* 0x000fe20000410000 */
[----:B------:R-:W-:Y:S01]  /*ef10*/  IMAD.MOV.U32 R3, RZ, RZ, RZ ;  /* 0x000000ffff037224 */ /* 0x000fe200078e00ff */
[----:B------:R-:W-:-:S03]  /*ef20*/  FSETP.NE.FTZ.AND P2, PT, R11, RZ, PT ;  /* 0x000000ff0b00720b */ /* 0x000fc60003f55000 */
[----:B------:R-:W-:Y:S02]  /*ef30*/  FSETP.NE.FTZ.AND P3, PT, R12, RZ, PT ;  /* 0x000000ff0c00720b */ /* 0x000fe40003f75000 */
[----:B------:R-:W-:Y:S01]  /*ef40*/  @P1 MUFU.RCP R3, R9 ;  /* 0x0000000900031308 */ /* 0x000fe20000001000 */
[----:B------:R-:W-:Y:S02]  /*ef50*/  FSETP.NE.FTZ.AND P1, PT, R10, RZ, PT ;  /* 0x000000ff0a00720b */ /* 0x000fe40003f35000 */
[----:B------:R-:W-:-:S05]  /*ef60*/  MOV R7, RZ ;  /* 0x000000ff00077202 */ /* 0x000fca0000000f00 */
        /* <DEDUP_REMOVED lines=16> */
.L_x_14062:
[----:B------:R-:W2:Y:S01]  /*f070*/  LDL.LU R2, [R1+0x20] ;  /* 0x0000200001027983 */ /* 0x000ea20000300800 */
[-C--:B------:R-:W-:Y:S01]  /*f080*/  FMUL.FTZ R13, R24, R3.reuse ;  /* 0x00000003180d7220 */ /* 0x080fe20000410000 */
[----:B------:R-:W-:Y:S02]  /*f090*/  VIADD R8, R8, 0x13260 ;  /* 0x0001326008087836 */ /* 0x000fe40000000000 */
[-C--:B------:R-:W-:Y:S01]  /*f0a0*/  FMUL.FTZ R7, R29, R3.reuse ;  /* 0x000000031d077220 */ /* 0x080fe20000410000 */
[----:B------:R-:W3:Y:S04]  /*f0b0*/  LDL.LU R24, [R1+0x10] ;  /* 0x0000100001187983 */ /* 0x000ee80000300800 */
[----:B------:R-:W4:Y:S01]  /*f0c0*/  LDL.LU R18, [R1+0x4c] ;  /* 0x00004c0001127983 */ /* 0x000f220000300800 */
        /* <DEDUP_REMOVED lines=30> */
[----:B--2---:R-:W-:-:S04]  /*f2b0*/  PRMT R2, R2, 0x654, R8 ;  /* 0x0000065402027816 */ /* 0x004fc80000000008 */
[----:B------:R0:W-:Y:S02]  /*f2c0*/  SYNCS.ARRIVE.TRANS64.RED.A1T0 RZ, [R2+URZ], RZ ;  /* 0x000000ff02ff79a7 */ /* 0x0001e4000810043f */
[----:B0-----:R-:W-:Y:S02]  /*f2d0*/  VIADD R2, R57, 0x1 ;  /* 0x0000000139027836 */ /* 0x001fe40000000000 */
[----:B------:R-:W-:-:S03]  /*f2e0*/  FMUL.FTZ R8, R33, R3 ;  /* 0x0000000321087220 */ /* 0x000fc60000410000 */
[----:B------:R-:W-:-:S04]  /*f2f0*/  ISETP.NE.AND P1, PT, R2, 0x2, PT ;  /* 0x000000020200780c */ /* 0x000fc80003f25270 */
[----:B------:R-:W-:Y:S02]  /*f300*/  SEL R3, RZ, 0x1, P1 ;  /* 0x00000001ff037807 */ /* 0x000fe40000800000 */
[----:B------:R-:W-:Y:S01]  /*f310*/  SEL R2, R2, RZ, P1 ;  /* 0x000000ff02027207 */ /* 0x000fe20000800000 */
[----:B----4-:R-:W-:Y:S01]  /*f320*/  VIADD R18, R18, 0x1 ;  /* 0x0000000112127836 */ /* 0x010fe20000000000 */
[----:B---3--:R-:W-:-:S03]  /*f330*/  LOP3.LUT R24, R24, R3, RZ, 0x3c, !PT ;  /* 0x0000000318187212 */ /* 0x008fc600078e3cff */
[----:B------:R0:W-:Y:S04]  /*f340*/  STL [R1+0x8], R2 ;  /* 0x0000080201007387 */ /* 0x0001e80000100800 */
[----:B------:R0:W-:Y:S04]  /*f350*/  STL [R1+0x10], R24 ;  /* 0x0000101801007387 */ /* 0x0001e80000100800 */
[----:B------:R0:W-:Y:S02]  /*f360*/  STL [R1+0x4c], R18 ;  /* 0x00004c1201007387 */ /* 0x0001e40000100800 */
.L_x_14012:
[----:B------:R-:W2:Y:S01]  /*f370*/  LDL R70, [R1+0x40] ;  /* 0x0000400001467983 */ /* 0x000ea20000100800 */
[----:B------:R-:W1:Y:S01]  /*f380*/  S2UR UR4, SR_CgaCtaId ;  /* 0x00000000000479c3 */ /* 0x000e620000008800 */
[----:B0-----:R-:W-:Y:S01]  /*f390*/  MOV R18, 0x400 ;  /* 0x0000040000127802 */ /* 0x001fe20000000f00 */
[----:B------:R-:W-:Y:S01]  /*f3a0*/  BSSY B0, `(.L_x_14063) ;  /* 0x000029e000007945 */ /* 0x000fe20003800000 */
[----:B------:R-:W0:Y:S01]  /*f3b0*/  S2R R31, SR_TID.X ;  /* 0x00000000001f7919 */ /* 0x000e220000002100 */
[----:B-1----:R-:W-:-:S04]  /*f3c0*/  MOV R2, UR4 ;  /* 0x0000000400027c02 */ /* 0x002fc80008000f00 */
[----:B------:R-:W-:Y:S01]  /*f3d0*/  LEA R18, R2, R18, 0x18 ;  /* 0x0000001202127211 */ /* 0x000fe200078ec0ff */
[----:B------:R-:W-:Y:S01]  /*f3e0*/  BAR.SYNC.DEFER_BLOCKING 0x5, 0x200 ;  /* 0x0148000000007b1d */ /* 0x000fe20000010000 */
[----:B0-----:R-:W-:-:S05]  /*f3f0*/  VIADD R76, R31, 0xffffff80 ;  /* 0xffffff801f4c7836 */ /* 0x001fca0000000000 */
[----:B------:R0:W-:Y:S01]  /*f400*/  STL [R1+0x20], R2 ;  /* 0x0000200201007387 */ /* 0x0001e20000100800 */
[----:B------:R-:W-:-:S04]  /*f410*/  SHF.R.S32.HI R68, RZ, 0x1f, R76 ;  /* 0x0000001fff447819 */ /* 0x000fc8000001144c */
[----:B------:R-:W-:-:S04]  /*f420*/  LEA.HI R68, R68, R76, RZ, 0x3 ;  /* 0x0000004c44447211 */ /* 0x000fc800078f18ff */
[----:B------:R-:W-:-:S05]  /*f430*/  LOP3.LUT R68, R68, 0xfffffff8, RZ, 0xc0, !PT ;  /* 0xfffffff844447812 */ /* 0x000fca00078ec0ff */
[----:B------:R-:W-:Y:S01]  /*f440*/  IMAD.IADD R68, R76, 0x1, -R68 ;  /* 0x000000014c447824 */ /* 0x000fe200078e0a44 */
[----:B------:R0:W1:Y:S03]  /*f450*/  LDS.128 R24, [R18+0x132d0] ;  /* 0x0132d00012187984 */ /* 0x0000660000000c00 */
[----:B------:R-:W-:-:S05]  /*f460*/  IMAD.SHL.U32 R61, R68, 0x8, RZ ;  /* 0x00000008443d7824 */ /* 0x000fca00078e00ff */
[----:B------:R-:W-:Y:S01]  /*f470*/  SHF.R.S32.HI R62, RZ, 0x1f, R61 ;  /* 0x0000001fff3e7819 */ /* 0x000fe2000001143d */
[----:B------:R-:W-:Y:S06]  /*f480*/  BAR.ARV 0x4, 0x200 ;  /* 0x0108000000007b1d */ /* 0x000fec0000002000 */
[----:B--2---:R-:W-:-:S13]  /*f490*/  ISETP.NE.AND P1, PT, R70, RZ, PT ;  /* 0x000000ff4600720c */ /* 0x004fda0003f25270 */
[----:B------:R-:W2:Y:S02]  /*f4a0*/  @!P1 LDC R70, c[0x0][0xad4] ;  /* 0x0002b500ff469b82 */ /* 0x000ea40000000800 */
[----:B--2---:R0:W-:Y:S01]  /*f4b0*/  @!P1 STL [R1+0x40], R70 ;  /* 0x0000404601009387 */ /* 0x0041e20000100800 */
[----:B-1----:R-:W-:Y:S05]  /*f4c0*/  @P0 BRA `(.L_x_14064) ;  /* 0x0000001c00ac0947 */ /* 0x002fea0003800000 */
[----:B------:R-:W2:Y:S01]  /*f4d0*/  LDL.LU R40, [R1+0x38] ;  /* 0x0000380001287983 */ /* 0x000ea20000300800 */
[----:B0-----:R-:W-:Y:S01]  /*f4e0*/  IMAD.SHL.U32 R2, R31, 0x4, RZ ;  /* 0x000000041f027824 */ /* 0x001fe200078e00ff */
[----:B------:R-:W-:Y:S01]  /*f4f0*/  ULDC.64 UR4, c[0x4][0x38] ;  /* 0x01000e0000047ab9 */ /* 0x000fe20000000a00 */
[----:B------:R-:W-:Y:S01]  /*f500*/  ULDC.64 UR6, c[0x0][0xc08] ;  /* 0x0003020000067ab9 */ /* 0x000fe20000000a00 */
[----:B------:R-:W3:Y:S04]  /*f510*/  LDL.LU R44, [R1+0x50] ;  /* 0x00005000012c7983 */ /* 0x000ee80000300800 */
[----:B------:R-:W4:Y:S01]  /*f520*/  LDL R48, [R1+0xa0] ;  /* 0x0000a00001307983 */ /* 0x000f220000100800 */
[----:B------:R-:W-:-:S03]  /*f530*/  LOP3.LUT R2, R2, 0xc, RZ, 0xc0, !PT ;  /* 0x0000000c02027812 */ /* 0x000fc600078ec0ff */
[----:B------:R-:W4:Y:S01]  /*f540*/  LDL.LU R66, [R1+0x44] ;  /* 0x0000440001427983 */ /* 0x000f220000300800 */
[----:B------:R-:W-:Y:S01]  /*f550*/  BAR.SYNC.DEFER_BLOCKING 0x1, 0x180 ;  /* 0x0046000000007b1d */ /* 0x000fe20000010000 */
[----:B------:R-:W-:-:S05]  /*f560*/  IADD3 R2, P0, R2, UR4, RZ ;  /* 0x0000000402027c10 */ /* 0x000fca000ff1e0ff */
[----:B------:R-:W-:Y:S01]  /*f570*/  IMAD.X R3, RZ, RZ, UR5, P0 ;  /* 0x00000005ff037e24 */ /* 0x000fe200080e06ff */
[----:B------:R-:W-:Y:S01]  /*f580*/  ULDC.64 UR4, c[0x0][0xc00] ;  /* 0x0003000000047ab9 */ /* 0x000fe20000000a00 */
[----:B------:R-:W4:Y:S04]  /*f590*/  LDL.LU R84, [R1+0x48] ;  /* 0x0000480001547983 */ /* 0x000f280000300800 */
[----:B------:R0:W4:Y:S01]  /*f5a0*/  LDG.E.CONSTANT R12, desc[UR40][R2.64] ;  /* 0x00000028020c7981 */ /* 0x000122000c1e9900 */
[----:B------:R-:W-:Y:S01]  /*f5b0*/  LOP3.LUT P0, R24, R31, 0x3, RZ, 0xc0, !PT ;  /* 0x000000031f187812 */ /* 0x000fe2000780c0ff */
[----:B------:R-:W1:Y:S03]  /*f5c0*/  S2R R33, SR_SWINHI ;  /* 0x0000000000217919 */ /* 0x000e660000002f00 */
[----:B------:R-:W-:Y:S01]  /*f5d0*/  ISETP.EQ.OR P0, PT, R24, 0x3, !P0 ;  /* 0x000000031800780c */ /* 0x000fe20004702670 */
[----:B------:R-:W4:Y:S03]  /*f5e0*/  LDL R78, [R1+0x9c] ;  /* 0x00009c00014e7983 */ /* 0x000f260000100800 */
        /* <DEDUP_REMOVED lines=16> */
[----:B0-----:R-:W-:Y:S02]  /*f6f0*/  MOV R2, R18 ;  /* 0x0000001200027202 */ /* 0x001fe40000000f00 */
        /* <DEDUP_REMOVED lines=19> */
[----:B--2---:R-:W-:Y:S01]  /*f830*/  IMAD.MOV.U32 R82, RZ, RZ, R40 ;  /* 0x000000ffff527224 */ /* 0x004fe200078e0028 */
[----:B---3--:R-:W-:Y:S01]  /*f840*/  MOV R80, R44 ;  /* 0x0000002c00507202 */ /* 0x008fe20000000f00 */
[----:B----4-:R-:W-:-:S03]  /*f850*/  IMAD.WIDE R10, R48, 0x2, R2 ;  /* 0x00000002300a7825 */ /* 0x010fc600078e0202 */
[C---:B------:R-:W-:Y:S02]  /*f860*/  IADD3 R33, P2, R10.reuse, 0x40, RZ ;  /* 0x000000400a217810 */ /* 0x040fe40007f5e0ff */
[C---:B------:R-:W-:Y:S02]  /*f870*/  LOP3.LUT R7, R10.reuse, 0x380, RZ, 0xc0, !PT ;  /* 0x000003800a077812 */ /* 0x040fe400078ec0ff */
[----:B------:R-:W-:Y:S02]  /*f880*/  LOP3.LUT R4, R33, 0x380, RZ, 0xc0, !PT ;  /* 0x0000038021047812 */ /* 0x000fe400078ec0ff */
[----:B------:R-:W-:Y:S02]  /*f890*/  IADD3 R9, P3, R10, 0x20, RZ ;  /* 0x000000200a097810 */ /* 0x000fe40007f7e0ff */
[----:B------:R-:W-:Y:S02]  /*f8a0*/  SHF.R.U64 R7, R7, 0x3, RZ ;  /* 0x0000000307077819 */ /* 0x000fe400000012ff */
[----:B------:R-:W-:-:S02]  /*f8b0*/  SHF.R.U64 R4, R4, 0x3, RZ ;  /* 0x0000000304047819 */ /* 0x000fc400000012ff */
[----:B------:R-:W-:Y:S02]  /*f8c0*/  IADD3 R37, P1, R10, 0x60, RZ ;  /* 0x000000600a257810 */ /* 0x000fe40007f3e0ff */
[----:B------:R-:W-:Y:S02]  /*f8d0*/  LOP3.LUT R8, R9, 0x380, RZ, 0xc0, !PT ;  /* 0x0000038009087812 */ /* 0x000fe400078ec0ff */
[----:B------:R-:W-:Y:S01]  /*f8e0*/  LOP3.LUT R10, R7, R10, RZ, 0x3c, !PT ;  /* 0x0000000a070a7212 */ /* 0x000fe200078e3cff */
[----:B------:R-:W-:Y:S01]  /*f8f0*/  IMAD.X R7, RZ, RZ, R11, P2 ;  /* 0x000000ffff077224 */ /* 0x000fe200010e060b */
[----:B------:R-:W-:Y:S02]  /*f900*/  LOP3.LUT R6, R4, R33, RZ, 0x3c, !PT ;  /* 0x0000002104067212 */ /* 0x000fe400078e3cff */
[----:B------:R-:W-:Y:S02]  /*f910*/  LOP3.LUT R24, R37, 0x380, RZ, 0xc0, !PT ;  /* 0x0000038025187812 */ /* 0x000fe400078ec0ff */
[----:B------:R-:W-:-:S02]  /*f920*/  SHF.R.U64 R8, R8, 0x3, RZ ;  /* 0x0000000308087819 */ /* 0x000fc400000012ff */
[----:B------:R-:W-:Y:S02]  /*f930*/  MOV R64, R6 ;  /* 0x0000000600407202 */ /* 0x000fe40000000f00 */
[----:B------:R-:W-:Y:S02]  /*f940*/  SHF.R.U64 R24, R24, 0x3, RZ ;  /* 0x0000000318187819 */ /* 0x000fe400000012ff */
[----:B------:R-:W-:Y:S02]  /*f950*/  LOP3.LUT R6, R12, 0x2, RZ, 0x3c, !PT ;  /* 0x000000020c067812 */ /* 0x000fe400078e3cff */
[----:B------:R-:W-:Y:S01]  /*f960*/  LOP3.LUT R8, R8, R9, RZ, 0x3c, !PT ;  /* 0x0000000908087212 */ /* 0x000fe200078e3cff */
[--C-:B------:R-:W-:Y:S01]  /*f970*/  IMAD.X R9, RZ, RZ, R11.reuse, P3 ;  /* 0x000000ffff097224 */ /* 0x100fe200018e060b */
[----:B------:R-:W-:Y:S01]  /*f980*/  LOP3.LUT R4, R24, R37, RZ, 0x3c, !PT ;  /* 0x0000002518047212 */ /* 0x000fe200078e3cff */
[----:B------:R-:W-:Y:S01]  /*f990*/  IMAD.X R5, RZ, RZ, R11, P1 ;  /* 0x000000ffff057224 */ /* 0x000fe200008e060b */
        /* <DEDUP_REMOVED lines=14> */
[----:B------:R-:W-:Y:S04]  /*fa80*/  SHFL.IDX PT, R44, R75, R12, 0x1c1f ;  /* 0x001c1f0c4b2c7589 */ /* 0x000fe800000e0000 */
[----:B------:R-:W-:Y:S04]  /*fa90*/  SHFL.IDX PT, R45, R45, R12, 0x1c1f ;  /* 0x001c1f0c2d2d7589 */ /* 0x000fe800000e0000 */
[----:B------:R-:W-:Y:S04]  /*faa0*/  SHFL.IDX PT, R52, R69, R12, 0x1c1f ;  /* 0x001c1f0c45347589 */ /* 0x000fe800000e0000 */
[----:B------:R0:W4:Y:S04]  /*fab0*/  SHFL.IDX PT, R13, R30, R6, 0x1c1f ;  /* 0x001c1f061e0d7589 */ /* 0x00012800000e0000 */
[----:B------:R1:W4:Y:S04]  /*fac0*/  SHFL.IDX PT, R46, R32, R6, 0x1c1f ;  /* 0x001c1f06202e7589 */ /* 0x00032800000e0000 */
[----:B------:R-:W4:Y:S04]  /*fad0*/  SHFL.IDX PT, R51, R35, R6, 0x1c1f ;  /* 0x001c1f0623337589 */ /* 0x000f2800000e0000 */
[----:B------:R-:W4:Y:S04]  /*fae0*/  SHFL.IDX PT, R5, R87, R12, 0x1c1f ;  /* 0x001c1f0c57057589 */ /* 0x000f2800000e0000 */
[----:B------:R-:W-:Y:S04]  /*faf0*/  SHFL.IDX PT, R4, R89, R12, 0x1c1f ;  /* 0x001c1f0c59047589 */ /* 0x000fe800000e0000 */
[----:B------:R-:W4:Y:S04]  /*fb00*/  SHFL.IDX PT, R7, R14, R6, 0x1c1f ;  /* 0x001c1f060e077589 */ /* 0x000f2800000e0000 */
[----:B------:R-:W-:Y:S04]  /*fb10*/  SHFL.IDX PT, R53, R53, R12, 0x1c1f ;  /* 0x001c1f0c35357589 */ /* 0x000fe800000e0000 */
[----:B------:R-:W4:Y:S04]  /*fb20*/  SHFL.IDX PT, R54, R67, R6, 0x1c1f ;  /* 0x001c1f0643367589 */ /* 0x000f2800000e0000 */
[----:B------:R-:W-:Y:S04]  /*fb30*/  SHFL.IDX PT, R41, R41, R12, 0x1c1f ;  /* 0x001c1f0c29297589 */ /* 0x000fe800000e0000 */
[----:B------:R-:W-:Y:S04]  /*fb40*/  SHFL.IDX PT, R48, R73, R12, 0x1c1f ;  /* 0x001c1f0c49307589 */ /* 0x000fe800000e0000 */
[----:B------:R-:W4:Y:S04]  /*fb50*/  SHFL.IDX PT, R14, R31, R6, 0x1c1f ;  /* 0x001c1f061f0e7589 */ /* 0x000f2800000e0000 */
[----:B------:R2:W4:Y:S04]  /*fb60*/  SHFL.IDX PT, R15, R34, R6, 0x1c1f ;  /* 0x001c1f06220f7589 */ /* 0x00052800000e0000 */
[----:B------:R-:W-:Y:S04]  /*fb70*/  SHFL.IDX PT, R56, R59, R12, 0x1c1f ;  /* 0x001c1f0c3b387589 */ /* 0x000fe800000e0000 */
[----:B------:R-:W4:Y:S04]  /*fb80*/  SHFL.IDX PT, R55, R43, R6, 0x1c1f ;  /* 0x001c1f062b377589 */ /* 0x000f2800000e0000 */
[----:B------:R-:W-:Y:S04]  /*fb90*/  SHFL.IDX PT, R9, R85, R12, 0x1c1f ;  /* 0x001c1f0c55097589 */ /* 0x000fe800000e0000 */
[----:B------:R-:W4:Y:S04]  /*fba0*/  SHFL.IDX PT, R10, R20, R6, 0x1c1f ;  /* 0x001c1f06140a7589 */ /* 0x000f2800000e0000 */
[----:B------:R-:W-:Y:S04]  /*fbb0*/  SHFL.IDX PT, R57, R57, R12, 0x1c1f ;  /* 0x001c1f0c39397589 */ /* 0x000fe800000e0000 */
[----:B------:R3:W4:Y:S01]  /*fbc0*/  SHFL.IDX PT, R58, R47, R6, 0x1c1f ;  /* 0x001c1f062f3a7589 */ /* 0x00072200000e0000 */
[----:B0-----:R-:W-:-:S02]  /*fbd0*/  SEL R30, R33, R36, P0 ;  /* 0x00000024211e7207 */ /* 0x001fc40000000000 */
[----:B-1----:R-:W-:Y:S02]  /*fbe0*/  SEL R32, R36, R33, P0 ;  /* 0x0000002124207207 */ /* 0x002fe40000000000 */
[----:B--2---:R-:W-:Y:S02]  /*fbf0*/  SEL R34, R37, R40, P0 ;  /* 0x0000002825227207 */ /* 0x004fe40000000000 */
[----:B------:R-:W-:Y:S02]  /*fc00*/  SEL R36, R40, R37, P0 ;  /* 0x0000002528247207 */ /* 0x000fe40000000000 */
[----:B------:R-:W-:Y:S02]  /*fc10*/  SEL R35, R11, R38, P0 ;  /* 0x000000260b237207 */ /* 0x000fe40000000000 */
[----:B------:R-:W-:Y:S02]  /*fc20*/  SEL R37, R38, R11, P0 ;  /* 0x0000000b26257207 */ /* 0x000fe40000000000 */
[----:B---3--:R-:W-:-:S02]  /*fc30*/  SEL R47, R49, R50, P0 ;  /* 0x00000032312f7207 */ /* 0x008fc40000000000 */
[----:B----4-:R-:W-:Y:S02]  /*fc40*/  SEL R38, R39, R42, P0 ;  /* 0x0000002a27267207 */ /* 0x010fe40000000000 */
        /* <DEDUP_REMOVED lines=37> */
[----:B0-----:R-:W-:Y:S02]  /*fea0*/  F2FP.BF16.F32.PACK_AB R12, R39, R38 ;  /* 0x00000026270c723e */ /* 0x001fe400000010ff */
[----:B------:R-:W-:Y:S02]  /*feb0*/  F2FP.BF16.F32.PACK_AB R13, R55, R54 ;  /* 0x00000036370d723e */ /* 0x000fe400000010ff */
[----:B------:R-:W-:Y:S02]  /*fec0*/  F2FP.BF16.F32.PACK_AB R14, R41, R40 ;  /* 0x00000028290e723e */ /* 0x000fe400000010ff */
[----:B------:R-:W-:Y:S01]  /*fed0*/  F2FP.BF16.F32.PACK_AB R15, R57, R56 ;  /* 0x00000038390f723e */ /* 0x000fe200000010ff */
        /* <DEDUP_REMOVED lines=9> */
[----:B0-----:R-:W0:Y:S01]  /*ff70*/  LDC R24, c[0x0][0xbe8] ;  /* 0x0002fa00ff187b82 */ /* 0x001e220000000800 */
[----:B------:R-:W-:-:S07]  /*ff80*/  IADD3.X R59, R84, UR5, RZ, P1, !PT ;  /* 0x00000005543b7c10 */ /* 0x000fce0008ffe4ff */
[----:B-1----:R-:W1:Y:S01]  /*ff90*/  LDC.64 R12, c[0x0][0xba8] ;  /* 0x0002ea00ff0c7b82 */ /* 0x002e620000000a00 */
[----:B------:R-:W2:Y:S01]  /*ffa0*/  @P0 LDG.E R63, desc[UR40][R58.64] ;  /* 0x000000283a3f0981 */ /* 0x000ea2000c1e1900 */
[----:B------:R-:W-:-:S05]  /*ffb0*/  IMAD.MOV.U32 R14, RZ, RZ, 0x9b8 ;  /* 0x000009b8ff0e7424 */ /* 0x000fca00078e00ff */
[----:B------:R-:W-:-:S04]  /*ffc0*/  SEL R14, R14, 0x978, P3 ;  /* 0x000009780e0e7807 */ /* 0x000fc80001800000 */
[----:B------:R-:W3:Y:S08]  /*ffd0*/  LDC.64 R4, c[0x0][R14+0x220] ;  /* 0x000088000e047b82 */ /* 0x000ef00000000a00 */
[----:B------:R-:W4:Y:S01]  /*ffe0*/  LDC.64 R6, c[0x0][R14+0x218] ;  /* 0x000086000e067b82 */ /* 0x000f220000000a00 */
[----:B------:R-:W-:-:S04]  /*fff0*/  ISETP.NE.U32.AND P1, PT, RZ, UR6, PT ;  /* 0x00000006ff007c0c */ /* 0x000fc8000bf25070 */
[----:B------:R-:W-:-:S03]  /*10000*/  ISETP.NE.AND.EX P1, PT, RZ, UR7, PT, P1 ;  /* 0x00000007ff007c0c */ /* 0x000fc6000bf25310 */
[----:B------:R-:W4:Y:S01]  /*10010*/  LDC.64 R8, c[0x0][R14+0x228] ;  /* 0x00008a000e087b82 */ /* 0x000f220000000a00 */
[----:B0-----:R-:W-:-:S07]  /*10020*/  ISETP.NE.AND P4, PT, R24, 0x1, PT ;  /* 0x000000011800780c */ /* 0x001fce0003f85270 */
[----:B------:R0:W0:Y:S02]  /*10030*/  LDC.64 R10, c[0x0][R14+0x210] ;  /* 0x000084000e0a7b82 */ /* 0x0000240000000a00 */
[----:B------:R-:W-:-:S04]  /*10040*/  @P1 IADD3 R66, P2, R66, UR6, RZ ;  /* 0x0000000642421c10 */ /* 0x000fc8000ff5e0ff */
[----:B------:R-:W-:Y:S02]  /*10050*/  @P1 IADD3.X R67, R84, UR7, RZ, P2, !PT ;  /* 0x0000000754431c10 */ /* 0x000fe400097fe4ff */
[----:B------:R-:W-:Y:S01]  /*10060*/  ISETP.NE.U32.AND P2, PT, RZ, UR4, PT ;  /* 0x00000004ff007c0c */ /* 0x000fe2000bf45070 */
[----:B------:R-:W0:Y:S03]  /*10070*/  @P4 LDC R64, c[0x0][0xbec] ;  /* 0x0002fb00ff404b82 */ /* 0x000e260000000800 */
[----:B------:R-:W-:-:S05]  /*10080*/  ISETP.NE.AND.EX P2, PT, RZ, UR5, PT, P2 ;  /* 0x00000005ff007c0c */ /* 0x000fca000bf45320 */
[----:B------:R-:W0:Y:S01]  /*10090*/  @P4 LDC R75, c[0x0][0xbf0] ;  /* 0x0002fc00ff4b4b82 */ /* 0x000e220000000800 */
[----:B------:R-:W-:Y:S02]  /*100a0*/  SEL R65, R82, RZ, !P2 ;  /* 0x000000ff52417207 */ /* 0x000fe40005000000 */
[----:B------:R-:W-:-:S03]  /*100b0*/  SEL R15, R80, RZ, !P2 ;  /* 0x000000ff500f7207 */ /* 0x000fc60005000000 */
[----:B---3--:R-:W-:Y:S01]  /*100c0*/  IMAD R5, R5, R65, RZ ;  /* 0x0000004105057224 */ /* 0x008fe200078e02ff */
[----:B------:R-:W-:Y:S01]  /*100d0*/  ULDC UR6, c[0x0][0xa88] ;  /* 0x0002a20000067ab9 */ /* 0x000fe20000000800 */
[----:B-1----:R-:W1:Y:S02]  /*100e0*/  @!P3 LDC R12, c[0x0][0xb50] ;  /* 0x0002d400ff0cbb82 */ /* 0x002e640000000800 */
[C---:B------:R-:W-:Y:S01]  /*100f0*/  IMAD R73, R4.reuse, R15, R5 ;  /* 0x0000000f04497224 */ /* 0x040fe200078e0205 */
[----:B------:R-:W-:Y:S01]  /*10100*/  MOV R69, UR6 ;  /* 0x0000000600457c02 */ /* 0x000fe20008000f00 */
[----:B------:R-:W-:-:S04]  /*10110*/  IMAD.WIDE.U32 R4, R4, R65, RZ ;  /* 0x0000004104047225 */ /* 0x000fc800078e00ff */
[-C--:B----4-:R-:W-:Y:S01]  /*10120*/  IMAD R71, R7, R22.reuse, RZ ;  /* 0x0000001607477224 */ /* 0x090fe200078e02ff */
[----:B------:R3:W5:Y:S01]  /*10130*/  @P1 LDG.E R69, desc[UR40][R66.64] ;  /* 0x0000002842451981 */ /* 0x000762000c1e1900 */
[----:B------:R-:W-:Y:S01]  /*10140*/  IMAD.WIDE.U32 R6, R6, R22, RZ ;  /* 0x0000001606067225 */ /* 0x000fe200078e00ff */
[----:B------:R-:W4:Y:S03]  /*10150*/  @!P3 LDC R13, c[0x0][0xb54] ;  /* 0x0002d500ff0dbb82 */ /* 0x000f260000000800 */
[----:B------:R-:W-:Y:S02]  /*10160*/  IMAD R15, R74, 0xc0, R78 ;  /* 0x000000c04a0f7824 */ /* 0x000fe400078e024e */
[----:B------:R-:W-:Y:S01]  /*10170*/  IMAD.IADD R73, R5, 0x1, R73 ;  /* 0x0000000105497824 */ /* 0x000fe200078e0249 */
[----:B---3--:R-:W-:Y:S01]  /*10180*/  SEL R67, R72, RZ, P3 ;  /* 0x000000ff48437207 */ /* 0x008fe20001800000 */
[----:B------:R-:W-:-:S02]  /*10190*/  IMAD.MOV.U32 R5, RZ, RZ, R15 ;  /* 0x000000ffff057224 */ /* 0x000fc400078e000f */
[----:B------:R-:W-:Y:S02]  /*101a0*/  IMAD.IADD R7, R7, 0x1, R71 ;  /* 0x0000000107077824 */ /* 0x000fe400078e0247 */
[-C--:B------:R-:W-:Y:S02]  /*101b0*/  IMAD R71, R9, R67.reuse, RZ ;  /* 0x0000004309477224 */ /* 0x080fe400078e02ff */
[----:B------:R-:W-:-:S05]  /*101c0*/  IMAD.WIDE.U32 R8, R8, R67, RZ ;  /* 0x0000004308087225 */ /* 0x000fca00078e00ff */
[----:B------:R-:W-:Y:S02]  /*101d0*/  IADD3 R71, R9, R71, RZ ;  /* 0x0000004709477210 */ /* 0x000fe40007ffe0ff */
[--C-:B--2---:R-:W-:Y:S01]  /*101e0*/  IADD3 R6, P2, P5, R4, R6, R63.reuse ;  /* 0x0000000604067210 */ /* 0x104fe20007d5e03f */
[----:B0-----:R-:W-:Y:S01]  /*101f0*/  @P4 IMAD.HI.U32 R4, R15, R64, RZ ;  /* 0x000000400f044227 */ /* 0x001fe200078e00ff */
[----:B------:R-:W-:-:S04]  /*10200*/  SHF.R.S32.HI R64, RZ, 0x1f, R63 ;  /* 0x0000001fff407819 */ /* 0x000fc8000001143f */
[----:B------:R-:W-:Y:S02]  /*10210*/  @P4 SHF.R.U32.HI R5, RZ, R75, R4 ;  /* 0x0000004bff054219 */ /* 0x000fe40000011604 */
[----:B------:R-:W-:-:S03]  /*10220*/  IADD3.X R7, R73, R7, R64, P2, P5 ;  /* 0x0000000749077210 */ /* 0x000fc600017ea440 */
[--C-:B------:R-:W-:Y:S01]  /*10230*/  IMAD.MOV R14, RZ, RZ, -R5.reuse ;  /* 0x000000ffff0e7224 */ /* 0x100fe200078e0a05 */
        /* <DEDUP_REMOVED lines=10> */
[----:B----4-:R-:W-:Y:S01]  /*102e0*/  LEA.HI.X R13, R8, R13, R4, 0x2, P2 ;  /* 0x0000000d080d7211 */ /* 0x010fe200010f1404 */
[----:B------:R-:W-:Y:S06]  /*102f0*/  @P1 BRA `(.L_x_14065) ;  /* 0x0000000000101947 */ /* 0x000fec0003800000 */
[----:B------:R-:W-:Y:S05]  /*10300*/  @!P0 BRA `(.L_x_14065) ;  /* 0x00000000000c8947 */ /* 0x000fea0003800000 */
[----:B------:R-:W2:Y:S04]  /*10310*/  LDG.E R4, desc[UR40][R58.64] ;  /* 0x000000283a047981 */ /* 0x000ea8000c1e1900 */
[----:B-----5:R-:W2:Y:S02]  /*10320*/  LDG.E R69, desc[UR40][R58.64+0x4] ;  /* 0x000004283a457981 */ /* 0x020ea4000c1e1900 */
[----:B--2---:R-:W-:-:S07]  /*10330*/  IMAD.IADD R69, R69, 0x1, -R4 ;  /* 0x0000000145457824 */ /* 0x004fce00078e0a04 */
.L_x_14065:
        /* <DEDUP_REMOVED lines=20> */
[----:B------:R-:W-:Y:S01]  /*10480*/  SHF.R.S32.HI R66, RZ, 0x1f, R76 ;  /* 0x0000001fff427819 */ /* 0x000fe2000001144c */
[----:B------:R-:W1:Y:S01]  /*10490*/  @P4 LDC R33, c[0x0][0xbec] ;  /* 0x0002fb00ff214b82 */ /* 0x000e620000000800 */
[----:B------:R-:W-:Y:S02]  /*104a0*/  ULDC.64 UR4, c[0x0][0xaa0] ;  /* 0x0002a80000047ab9 */ /* 0x000fe40000000a00 */
[----:B------:R-:W-:-:S04]  /*104b0*/  LEA.HI R66, R66, R76, RZ, 0x3 ;  /* 0x0000004c42427211 */ /* 0x000fc800078f18ff */
[----:B------:R-:W-:Y:S01]  /*104c0*/  SHF.R.S32.HI R66, RZ, 0x3, R66 ;  /* 0x00000003ff427819 */ /* 0x000fe20000011442 */
[----:B------:R-:W2:Y:S03]  /*104d0*/  @P4 LDC R35, c[0x0][0xbf0] ;  /* 0x0002fc00ff234b82 */ /* 0x000ea60000000800 */
[----:B0-----:R-:W-:-:S05]  /*104e0*/  LEA R5, R66, R61, 0x6 ;  /* 0x0000003d42057211 */ /* 0x001fca00078e30ff */
[----:B------:R-:W-:-:S03]  /*104f0*/  IMAD.WIDE R2, R5, 0x2, R2 ;  /* 0x0000000205027825 */ /* 0x000fc600078e0202 */
[C---:B------:R-:W-:Y:S02]  /*10500*/  IADD3 R13, P0, R2.reuse, 0x1800, RZ ;  /* 0x00001800020d7810 */ /* 0x040fe40007f1e0ff */
[C---:B------:R-:W-:Y:S02]  /*10510*/  IADD3 R29, P1, R2.reuse, 0x3000, RZ ;  /* 0x00003000021d7810 */ /* 0x040fe40007f3e0ff */
[----:B------:R-:W-:Y:S02]  /*10520*/  LOP3.LUT R9, R2, 0x380, RZ, 0xc0, !PT ;  /* 0x0000038002097812 */ /* 0x000fe400078ec0ff */
        /* <DEDUP_REMOVED lines=8> */
[--C-:B------:R-:W-:Y:S01]  /*105b0*/  IMAD.X R13, RZ, RZ, R3.reuse, P0 ;  /* 0x000000ffff0d7224 */ /* 0x100fe200000e0603 */
[----:B------:R-:W-:Y:S01]  /*105c0*/  LOP3.LUT R28, R28, R29, RZ, 0x3c, !PT ;  /* 0x0000001d1c1c7212 */ /* 0x000fe200078e3cff */
[----:B------:R-:W-:Y:S02]  /*105d0*/  IMAD.X R29, RZ, RZ, R3, P1 ;  /* 0x000000ffff1d7224 */ /* 0x000fe400008e0603 */
[----:B------:R-:W3:Y:S04]  /*105e0*/  LD.E.128 R8, desc[UR40][R8.64] ;  /* 0x0000002808087980 */ /* 0x000ee8000c101d00 */
[----:B------:R-:W4:Y:S04]  /*105f0*/  LD.E.128 R12, desc[UR40][R12.64] ;  /* 0x000000280c0c7980 */ /* 0x000f28000c101d00 */
[----:B------:R-:W4:Y:S01]  /*10600*/  LD.E.128 R28, desc[UR40][R28.64] ;  /* 0x000000281c1c7980 */ /* 0x000f22000c101d00 */
[----:B------:R-:W-:Y:S01]  /*10610*/  IADD3 R7, P0, R2, 0x4800, RZ ;  /* 0x0000480002077810 */ /* 0x000fe20007f1e0ff */
[----:B------:R-:W-:-:S03]  /*10620*/  IMAD R64, R64, UR4, RZ ;  /* 0x0000000440407c24 */ /* 0x000fc6000f8e02ff */
[----:B------:R-:W-:Y:S01]  /*10630*/  LOP3.LUT R0, R7, 0x380, RZ, 0xc0, !PT ;  /* 0x0000038007007812 */ /* 0x000fe200078ec0ff */
[----:B------:R-:W-:-:S03]  /*10640*/  IMAD.X R5, RZ, RZ, R3, P0 ;  /* 0x000000ffff057224 */ /* 0x000fc600000e0603 */
[----:B------:R-:W-:Y:S01]  /*10650*/  SHF.R.U64 R0, R0, 0x3, RZ ;  /* 0x0000000300007819 */ /* 0x000fe200000012ff */
[C---:B------:R-:W-:Y:S02]  /*10660*/  IMAD R21, R63.reuse, UR5, R64 ;  /* 0x000000053f157c24 */ /* 0x040fe4000f8e0240 */
[----:B------:R-:W-:Y:S01]  /*10670*/  IMAD.WIDE.U32 R2, R63, UR4, RZ ;  /* 0x000000043f027c25 */ /* 0x000fe2000f8e00ff */
[----:B------:R-:W-:Y:S01]  /*10680*/  LOP3.LUT R4, R0, R7, RZ, 0x3c, !PT ;  /* 0x0000000700047212 */ /* 0x000fe200078e3cff */
[----:B------:R-:W-:Y:S02]  /*10690*/  ULDC.64 UR4, c[0x0][0xae8] ;  /* 0x0002ba0000047ab9 */ /* 0x000fe40000000a00 */
[----:B------:R-:W-:Y:S02]  /*106a0*/  IMAD R0, R68, 0x30, R66 ;  /* 0x0000003044007824 */ /* 0x000fe400078e0242 */
[----:B------:R-:W-:Y:S01]  /*106b0*/  IMAD.IADD R3, R3, 0x1, R21 ;  /* 0x0000000103037824 */ /* 0x000fe200078e0215 */
[----:B------:R-:W-:Y:S01]  /*106c0*/  SHF.R.S32.HI R20, RZ, 0x1f, R65 ;  /* 0x0000001fff147819 */ /* 0x000fe20000011441 */
[----:B------:R-:W-:Y:S01]  /*106d0*/  IMAD R32, R74, 0xc0, R0 ;  /* 0x000000c04a207824 */ /* 0x000fe200078e0200 */
[----:B------:R-:W5:Y:S01]  /*106e0*/  LD.E.128 R4, desc[UR40][R4.64] ;  /* 0x0000002804047980 */ /* 0x000f62000c101d00 */
[----:B------:R-:W-:-:S03]  /*106f0*/  IMAD.WIDE.U32 R2, R22, UR4, R2 ;  /* 0x0000000416027c25 */ /* 0x000fc6000f8e0002 */
[----:B------:R-:W-:Y:S01]  /*10700*/  MOV R21, R32 ;  /* 0x0000002000157202 */ /* 0x000fe20000000f00 */
[----:B-1----:R-:W-:Y:S01]  /*10710*/  @P4 IMAD.HI.U32 R0, R32, R33, RZ ;  /* 0x0000002120004227 */ /* 0x002fe200078e00ff */
[----:B------:R-:W-:Y:S01]  /*10720*/  @!PT LDS RZ, [RZ] ;  /* 0x00000000fffff984 */ /* 0x000fe20000000800 */
[----:B------:R-:W-:Y:S01]  /*10730*/  @!PT LDS RZ, [RZ] ;  /* 0x00000000fffff984 */ /* 0x000fe20000000800 */
[----:B------:R-:W-:Y:S01]  /*10740*/  @!PT LDS RZ, [RZ] ;  /* 0x00000000fffff984 */ /* 0x000fe20000000800 */
[----:B------:R-:W-:Y:S01]  /*10750*/  @!PT LDS RZ, [RZ] ;  /* 0x00000000fffff984 */ /* 0x000fe20000000800 */
[----:B------:R0:W-:Y:S06]  /*10760*/  MEMBAR.ALL.CTA ;  /* 0x0000000000007992 */ /* 0x0001ec0000008000 */
[----:B0-----:R-:W0:Y:S01]  /*10770*/  FENCE.VIEW.ASYNC.S ;  /* 0x00000000000073c6 */ /* 0x001e220000000000 */
[----:B------:R-:W-:Y:S01]  /*10780*/  IMAD R3, R22, UR5, R3 ;  /* 0x0000000516037c24 */ /* 0x000fe2000f8e0203 */
[----:B------:R-:W-:Y:S01]  /*10790*/  ULDC.64 UR4, c[0x0][0xaf0] ;  /* 0x0002bc0000047ab9 */ /* 0x000fe20000000a00 */
[----:B--2---:R-:W-:Y:S01]  /*107a0*/  @P4 SHF.R.U32.HI R21, RZ, R35, R0 ;  /* 0x00000023ff154219 */ /* 0x004fe20000011600 */
[----:B------:R-:W-:-:S02]  /*107b0*/  IMAD R20, R20, UR4, RZ ;  /* 0x0000000414147c24 */ /* 0x000fc4000f8e02ff */
[----:B------:R-:W-:Y:S01]  /*107c0*/  IMAD.WIDE.U32 R2, R65, UR4, R2 ;  /* 0x0000000441027c25 */ /* 0x000fe2000f8e0002 */
[----:B------:R-:W-:-:S03]  /*107d0*/  SHF.R.S32.HI R0, RZ, 0x1f, R21 ;  /* 0x0000001fff007819 */ /* 0x000fc60000011415 */
[----:B------:R-:W-:Y:S01]  /*107e0*/  IMAD R33, R65, UR5, R20 ;  /* 0x0000000541217c24 */ /* 0x000fe2000f8e0214 */
[----:B------:R-:W-:Y:S01]  /*107f0*/  ULDC.64 UR4, c[0x0][0xae0] ;  /* 0x0002b80000047ab9 */ /* 0x000fe20000000a00 */
        /* <DEDUP_REMOVED lines=12> */
[----:B------:R-:W-:Y:S01]  /*108c0*/  ULDC.64 UR4, c[0x0][0xa80] ;  /* 0x0002a00000047ab9 */ /* 0x000fe20000000a00 */
[----:B------:R-:W-:Y:S01]  /*108d0*/  IMAD R35, R74, 0xc0, R66 ;  /* 0x000000c04a237824 */ /* 0x000fe200078e0242 */
[----:B------:R-:W-:Y:S01]  /*108e0*/  LEA R22, P0, R2, UR4, 0x1 ;  /* 0x0000000402167c11 */ /* 0x000fe2000f8008ff */
[----:B------:R-:W-:Y:S01]  /*108f0*/  IMAD.IADD R3, R3, 0x1, R21 ;  /* 0x0000000103037824 */ /* 0x000fe200078e0215 */
[----:B------:R-:W-:Y:S01]  /*10900*/  ULDC UR4, c[0x0][0xac8] ;  /* 0x0002b20000047ab9 */ /* 0x000fe20000000800 */
[----:B------:R-:W-:Y:S01]  /*10910*/  VIADD R0, R18, 0x13220 ;  /* 0x0001322012007836 */ /* 0x000fe20000000000 */
[C---:B------:R-:W-:Y:S01]  /*10920*/  IADD3 R21, R35.reuse, 0x60, RZ ;  /* 0x0000006023157810 */ /* 0x040fe20007ffe0ff */
[----:B0-----:R-:W0:Y:S01]  /*10930*/  SHFL.IDX PT, R20, R22, 0x1, 0x181f ;  /* 0x00381f0016147f89 */ /* 0x001e2200000e0000 */
[----:B------:R-:W-:Y:S01]  /*10940*/  LEA.HI.X R24, R2, UR5, R3, 0x1, P0 ;  /* 0x0000000502187c11 */ /* 0x000fe200080f0c03 */
[----:B------:R-:W-:Y:S01]  /*10950*/  VIADD R3, R35, 0x30 ;  /* 0x0000003023037836 */ /* 0x000fe20000000000 */
[----:B------:R-:W-:Y:S01]  /*10960*/  ISETP.GE.AND P0, PT, R61, UR4, PT ;  /* 0x000000043d007c0c */ /* 0x000fe2000bf06270 */
[----:B------:R-:W1:Y:S01]  /*10970*/  SHFL.IDX PT, R2, R22, RZ, 0x181f ;  /* 0x00181fff16027589 */ /* 0x000e6200000e0000 */
[----:B------:R-:W-:-:S02]  /*10980*/  PRMT R0, RZ, 0x654, R0 ;  /* 0x00000654ff007816 */ /* 0x000fc40000000000 */
[-C--:B------:R-:W-:Y:S01]  /*10990*/  ISETP.GE.OR P1, PT, R35, R58.reuse, P0 ;  /* 0x0000003a2300720c */ /* 0x080fe20000726670 */
[----:B------:R-:W2:Y:S01]  /*109a0*/  SHFL.IDX PT, R32, R22, 0x2, 0x181f ;  /* 0x00581f0016207f89 */ /* 0x000ea200000e0000 */
[-C--:B------:R-:W-:Y:S01]  /*109b0*/  ISETP.GE.OR P2, PT, R3, R58.reuse, P0 ;  /* 0x0000003a0300720c */ /* 0x080fe20000746670 */
[----:B------:R0:W-:Y:S01]  /*109c0*/  SYNCS.ARRIVE.TRANS64.RED.A1T0 RZ, [R0+URZ], RZ ;  /* 0x000000ff00ff79a7 */ /* 0x0001e2000810043f */
[----:B------:R-:W-:Y:S01]  /*109d0*/  ISETP.GE.OR P3, PT, R21, R58, P0 ;  /* 0x0000003a1500720c */ /* 0x000fe20000766670 */
[----:B------:R-:W2:Y:S01]  /*109e0*/  SHFL.IDX PT, R33, R24, RZ, 0x181f ;  /* 0x00181fff18217589 */ /* 0x000ea200000e0000 */
[----:B------:R-:W-:-:S03]  /*109f0*/  VIADD R35, R35, 0x90 ;  /* 0x0000009023237836 */ /* 0x000fc60000000000 */
[----:B------:R-:W2:Y:S02]  /*10a00*/  SHFL.IDX PT, R34, R24, 0x1, 0x181f ;  /* 0x00381f0018227f89 */ /* 0x000ea400000e0000 */
[----:B------:R-:W-:Y:S02]  /*10a10*/  ISETP.GE.OR P0, PT, R35, R58, P0 ;  /* 0x0000003a2300720c */ /* 0x000fe40000706670 */
[----:B------:R-:W2:Y:S02]  /*10a20*/  SHFL.IDX PT, R36, R24, 0x2, 0x181f ;  /* 0x00581f0018247f89 */ /* 0x000ea400000e0000 */
[C---:B0-----:R-:W-:Y:S02]  /*10a30*/  @!P2 LEA R20, P5, R61.reuse, R20, 0x1 ;  /* 0x000000143d14a211 */ /* 0x041fe400078a08ff */
        /* <DEDUP_REMOVED lines=15> */
.L_x_14066:
[----:B0-----:R-:W0:Y:S01]  /*10b30*/  @P4 LDC R4, c[0x0][0xbec] ;  /* 0x0002fb00ff044b82 */ /* 0x001e220000000800 */
[----:B------:R-:W-:Y:S01]  /*10b40*/  ULDC.64 UR4, c[0x0][0xb08] ;  /* 0x0002c20000047ab9 */ /* 0x000fe20000000a00 */
[----:B------:R-:W2:Y:S01]  /*10b50*/  LDL R71, [R1+0x5c] ;  /* 0x00005c0001477983 */ /* 0x000ea20000100800 */
[----:B------:R-:W-:Y:S01]  /*10b60*/  IMAD R64, R64, UR4, RZ ;  /* 0x0000000440407c24 */ /* 0x000fe2000f8e02ff */
[----:B------:R-:W-:Y:S01]  /*10b70*/  SHF.R.S32.HI R0, RZ, 0x1f, R65 ;  /* 0x0000001fff007819 */ /* 0x000fe20000011441 */
[C---:B------:R-:W-:Y:S01]  /*10b80*/  IMAD.WIDE.U32 R2, R63.reuse, UR4, RZ ;  /* 0x000000043f027c25 */ /* 0x040fe2000f8e00ff */
[----:B------:R1:W5:Y:S01]  /*10b90*/  LDL R70, [R1+0x90] ;  /* 0x0000900001467983 */ /* 0x0003620000100800 */
[----:B------:R-:W-:Y:S01]  /*10ba0*/  ULDC.64 UR6, c[0x0][0xb30] ;  /* 0x0002cc0000067ab9 */ /* 0x000fe20000000a00 */
[----:B------:R-:W3:Y:S01]  /*10bb0*/  @P4 LDC R11, c[0x0][0xbf0] ;  /* 0x0002fc00ff0b4b82 */ /* 0x000ee20000000800 */
[----:B------:R-:W-:Y:S01]  /*10bc0*/  IMAD R63, R63, UR5, R64 ;  /* 0x000000053f3f7c24 */ /* 0x000fe2000f8e0240 */
[----:B------:R-:W-:Y:S01]  /*10bd0*/  ULDC.64 UR4, c[0x0][0xb38] ;  /* 0x0002ce0000047ab9 */ /* 0x000fe20000000a00 */
[----:B------:R-:W-:Y:S01]  /*10be0*/  IMAD.MOV.U32 R5, RZ, RZ, R15 ;  /* 0x000000ffff057224 */ /* 0x000fe200078e000f */
[----:B------:R1:W5:Y:S01]  /*10bf0*/  LDL R69, [R1+0x74] ;  /* 0x0000740001457983 */ /* 0x0003620000100800 */
[----:B------:R-:W-:-:S03]  /*10c00*/  IMAD.IADD R3, R3, 0x1, R63 ;  /* 0x0000000103037824 */ /* 0x000fc600078e023f */
[----:B------:R1:W5:Y:S01]  /*10c10*/  LDL R68, [R1+0x8c] ;  /* 0x00008c0001447983 */ /* 0x0003620000100800 */
[----:B------:R-:W-:-:S03]  /*10c20*/  IMAD.WIDE.U32 R2, R22, UR4, R2 ;  /* 0x0000000416027c25 */ /* 0x000fc6000f8e0002 */
[----:B------:R1:W5:Y:S01]  /*10c30*/  LDL R67, [R1+0x70] ;  /* 0x0000700001437983 */ /* 0x0003620000100800 */
[----:B------:R-:W-:Y:S01]  /*10c40*/  IMAD R3, R22, UR5, R3 ;  /* 0x0000000516037c24 */ /* 0x000fe2000f8e0203 */
[----:B------:R-:W-:Y:S02]  /*10c50*/  ULDC.64 UR4, c[0x0][0xb40] ;  /* 0x0002d00000047ab9 */ /* 0x000fe40000000a00 */
[----:B------:R-:W-:Y:S01]  /*10c60*/  IMAD R0, R0, UR4, RZ ;  /* 0x0000000400007c24 */ /* 0x000fe2000f8e02ff */
[----:B------:R1:W5:Y:S01]  /*10c70*/  LDL R66, [R1+0x88] ;  /* 0x0000880001427983 */ /* 0x0003620000100800 */
[----:B0-----:R-:W-:-:S03]  /*10c80*/  @P4 IMAD.HI.U32 R4, R15, R4, RZ ;  /* 0x000000040f044227 */ /* 0x001fc600078e00ff */
[----:B------:R1:W5:Y:S01]  /*10c90*/  LDL R64, [R1+0x84] ;  /* 0x0000840001407983 */ /* 0x0003620000100800 */
[C---:B------:R-:W-:Y:S02]  /*10ca0*/  IMAD R7, R65.reuse, UR5, R0 ;  /* 0x0000000541077c24 */ /* 0x040fe4000f8e0200 */
[----:B------:R-:W-:Y:S01]  /*10cb0*/  IMAD.WIDE.U32 R2, R65, UR4, R2 ;  /* 0x0000000441027c25 */ /* 0x000fe2000f8e0002 */
[----:B---3--:R-:W-:Y:S01]  /*10cc0*/  @P4 SHF.R.U32.HI R5, RZ, R11, R4 ;  /* 0x0000000bff054219 */ /* 0x008fe20000011604 */
[----:B------:R1:W5:Y:S01]  /*10cd0*/  LDL R65, [R1+0x6c] ;  /* 0x00006c0001417983 */ /* 0x0003620000100800 */
[----:B------:R-:W-:Y:S01]  /*10ce0*/  ULDC.64 UR4, c[0x0][0xb48] ;  /* 0x0002d20000047ab9 */ /* 0x000fe20000000a00 */
[----:B------:R-:W-:Y:S01]  /*10cf0*/  IMAD.IADD R3, R3, 0x1, R7 ;  /* 0x0000000103037824 */ /* 0x000fe200078e0207 */
[----:B------:R-:W-:Y:S01]  /*10d00*/  IADD3 R7, -R5, RZ, RZ ;  /* 0x000000ff05077210 */ /* 0x000fe20007ffe1ff */
[----:B------:R1:W5:Y:S01]  /*10d10*/  LDL R63, [R1+0x68] ;  /* 0x00006800013f7983 */ /* 0x0003620000100800 */
[----:B------:R-:W-:Y:S01]  /*10d20*/  SHF.R.S32.HI R0, RZ, 0x1f, R5 ;  /* 0x0000001fff007819 */ /* 0x000fe20000011405 */
[----:B------:R-:W-:-:S02]  /*10d30*/  IMAD.WIDE.U32 R2, R72, UR4, R2 ;  /* 0x0000000448027c25 */ /* 0x000fc4000f8e0002 */
[----:B------:R1:W5:Y:S02]  /*10d40*/  LDL R62, [R1+0x80] ;  /* 0x00008000013e7983 */ /* 0x0003640000100800 */
[----:B------:R-:W-:Y:S02]  /*10d50*/  IMAD R7, R24, R7, R15 ;  /* 0x0000000718077224 */ /* 0x000fe400078e020f */
[----:B------:R1:W5:Y:S01]  /*10d60*/  LDL R61, [R1+0x64] ;  /* 0x00006400013d7983 */ /* 0x0003620000100800 */
[----:B------:R-:W-:Y:S02]  /*10d70*/  IMAD R0, R0, UR6, RZ ;  /* 0x0000000600007c24 */ /* 0x000fe4000f8e02ff */
[----:B------:R-:W-:Y:S01]  /*10d80*/  IMAD R3, R72, UR5, R3 ;  /* 0x0000000548037c24 */ /* 0x000fe2000f8e0203 */
[----:B------:R1:W5:Y:S04]  /*10d90*/  LDL R60, [R1+0x7c] ;  /* 0x00007c00013c7983 */ /* 0x0003680000100800 */
[----:B------:R1:W5:Y:S01]  /*10da0*/  LDL R24, [R1+0x60] ;  /* 0x0000600001187983 */ /* 0x0003620000100800 */
[C---:B------:R-:W-:Y:S01]  /*10db0*/  IMAD R11, R5.reuse, UR7, R0 ;  /* 0x00000007050b7c24 */ /* 0x040fe2000f8e0200 */
[----:B------:R-:W-:Y:S01]  /*10dc0*/  SHF.R.S32.HI R0, RZ, 0x1f, R7 ;  /* 0x0000001fff007819 */ /* 0x000fe20000011407 */
[----:B------:R-:W-:Y:S01]  /*10dd0*/  IMAD.WIDE.U32 R2, R5, UR6, R2 ;  /* 0x0000000605027c25 */ /* 0x000fe2000f8e0002 */
[----:B------:R-:W-:-:S03]  /*10de0*/  ULDC.64 UR4, c[0x0][0xb28] ;  /* 0x0002ca0000047ab9 */ /* 0x000fc60000000a00 */
[----:B------:R-:W-:Y:S02]  /*10df0*/  IMAD R0, R0, UR4, RZ ;  /* 0x0000000400007c24 */ /* 0x000fe4000f8e02ff */
[----:B------:R-:W-:Y:S02]  /*10e00*/  IMAD.IADD R3, R3, 0x1, R11 ;  /* 0x0000000103037824 */ /* 0x000fe400078e020b */
[C---:B------:R-:W-:Y:S02]  /*10e10*/  IMAD R5, R7.reuse, UR5, R0 ;  /* 0x0000000507057c24 */ /* 0x040fe4000f8e0200 */
[----:B------:R-:W-:Y:S01]  /*10e20*/  IMAD.WIDE.U32 R2, R7, UR4, R2 ;  /* 0x0000000407027c25 */ /* 0x000fe2000f8e0002 */
[----:B------:R-:W-:Y:S01]  /*10e30*/  ISETP.GE.AND P0, PT, R59, R58, PT ;  /* 0x0000003a3b00720c */ /* 0x000fe20003f06270 */
[----:B------:R-:W-:Y:S02]  /*10e40*/  ULDC.64 UR4, c[0x0][0xb00] ;  /* 0x0002c00000047ab9 */ /* 0x000fe40000000a00 */
[----:B------:R-:W-:Y:S01]  /*10e50*/  VIADD R4, R18, 0x13220 ;  /* 0x0001322012047836 */ /* 0x000fe20000000000 */
[----:B------:R-:W-:Y:S01]  /*10e60*/  LEA R0, P1, R2, UR4, 0x2 ;  /* 0x0000000402007c11 */ /* 0x000fe2000f8210ff */
[----:B------:R-:W-:-:S03]  /*10e70*/  IMAD.IADD R3, R3, 0x1, R5 ;  /* 0x0000000103037824 */ /* 0x000fc600078e0205 */
[----:B------:R-:W-:Y:S02]  /*10e80*/  PRMT R4, RZ, 0x654, R4 ;  /* 0x00000654ff047816 */ /* 0x000fe40000000004 */
[----:B------:R-:W-:Y:S01]  /*10e90*/  LEA.HI.X R8, R2, UR5, R3, 0x2, P1 ;  /* 0x0000000502087c11 */ /* 0x000fe200088f1403 */
[----:B------:R-:W-:Y:S01]  /*10ea0*/  BSSY B1, `(.L_x_14068) ;  /* 0x0000027000017945 */ /* 0x000fe20003800000 */
[----:B------:R0:W-:Y:S03]  /*10eb0*/  SYNCS.ARRIVE.TRANS64.RED.A1T0 RZ, [R4+URZ], RZ ;  /* 0x000000ff04ff79a7 */ /* 0x0001e6000810043f */
[----:B------:R1:W3:Y:S04]  /*10ec0*/  SHFL.IDX PT, R5, R8, RZ, 0x1c1f ;  /* 0x001c1fff08057589 */ /* 0x0002e800000e0000 */
[----:B0-----:R1:W0:Y:S01]  /*10ed0*/  SHFL.IDX PT, R4, R0, RZ, 0x1c1f ;  /* 0x001c1fff00047589 */ /* 0x00122200000e0000 */
[----:B--2---:R-:W-:-:S05]  /*10ee0*/  VIADD R59, R71, 0x8 ;  /* 0x00000008473b7836 */ /* 0x004fca0000000000 */
[----:B------:R-:W-:Y:S01]  /*10ef0*/  SHF.R.S32.HI R22, RZ, 0x1f, R59 ;  /* 0x0000001fff167819 */ /* 0x000fe2000001143b */
[----:B01-3--:R-:W-:Y:S06]  /*10f00*/  @P0 BRA `(.L_x_14069) ;  /* 0x0000000000800947 */ /* 0x00bfec0003800000 */
[----:B------:R-:W-:Y:S02]  /*10f10*/  ULDC UR4, c[0x0][0xac8] ;  /* 0x0002b20000047ab9 */ /* 0x000fe40000000800 */
[----:B------:R-:W-:Y:S02]  /*10f20*/  ISETP.GE.AND P1, PT, R59, UR4, PT ;  /* 0x000000043b007c0c */ /* 0x000fe4000bf26270 */
[----:B------:R-:W-:Y:S02]  /*10f30*/  ISETP.GE.AND P0, PT, R71, UR4, PT ;  /* 0x0000000447007c0c */ /* 0x000fe4000bf06270 */
[----:B-----5:R-:W-:Y:S02]  /*10f40*/  ISETP.GE.AND P4, PT, R69, UR4, PT ;  /* 0x0000000445007c0c */ /* 0x020fe4000bf86270 */
[----:B------:R-:W-:Y:S02]  /*10f50*/  ISETP.GE.AND P5, PT, R67, UR4, PT ;  /* 0x0000000443007c0c */ /* 0x000fe4000bfa6270 */
[----:B------:R-:W-:-:S05]  /*10f60*/  ISETP.GE.AND P3, PT, R65, UR4, PT ;  /* 0x0000000441007c0c */ /* 0x000fca000bf66270 */
[-C--:B------:R-:W-:Y:S02]  /*10f70*/  @!P1 LEA R6, P2, R59, R4.reuse, 0x2 ;  /* 0x000000043b069211 */ /* 0x080fe400078410ff */
[----:B------:R-:W-:Y:S02]  /*10f80*/  @!P0 IMAD.WIDE R2, R71, 0x4, R4 ;  /* 0x0000000447028825 */ /* 0x000fe400078e0204 */
[-C--:B------:R-:W-:Y:S02]  /*10f90*/  @!P1 LEA.HI.X R7, R59, R5.reuse, R22, 0x2, P2 ;  /* 0x000000053b079211 */ /* 0x080fe400010f1416 */
[----:B------:R-:W-:Y:S01]  /*10fa0*/  ISETP.GE.AND P2, PT, R63, UR4, PT ;  /* 0x000000043f007c0c */ /* 0x000fe2000bf46270 */
[----:B------:R0:W-:Y:S01]  /*10fb0*/  @!P0 ST.E.64 desc[UR40][R2.64], R20 ;  /* 0x0000001402008985 */ /* 0x0001e2000c101b28 */
[-C--:B------:R-:W-:Y:S02]  /*10fc0*/  @!P4 LEA R10, P0, R69, R4.reuse, 0x2 ;  /* 0x00000004450ac211 */ /* 0x080fe400078010ff */
[----:B------:R-:W-:Y:S01]  /*10fd0*/  @!P5 LEA R12, P6, R67, R4, 0x2 ;  /* 0x00000004430cd211 */ /* 0x000fe200078c10ff */
[----:B------:R1:W-:Y:S01]  /*10fe0*/  @!P1 ST.E.64 desc[UR40][R6.64], R28 ;  /* 0x0000001c06009985 */ /* 0x0003e2000c101b28 */
[----:B------:R-:W-:-:S02]  /*10ff0*/  @!P4 LEA.HI.X R11, R69, R5, R70, 0x2, P0 ;  /* 0x00000005450bc211 */ /* 0x000fc400000f1446 */
[----:B------:R-:W-:Y:S02]  /*11000*/  ISETP.GE.AND P1, PT, R61, UR4, PT ;  /* 0x000000043d007c0c */ /* 0x000fe4000bf26270 */
[----:B------:R-:W-:Y:S01]  /*11010*/  ISETP.GE.AND P0, PT, R24, UR4, PT ;  /* 0x0000000418007c0c */ /* 0x000fe2000bf06270 */
[----:B------:R2:W-:Y:S01]  /*11020*/  @!P4 ST.E.64 desc[UR40][R10.64], R30 ;  /* 0x0000001e0a00c985 */ /* 0x0005e2000c101b28 */
[-C--:B------:R-:W-:Y:S02]  /*11030*/  @!P5 LEA.HI.X R13, R67, R5.reuse, R68, 0x2, P6 ;  /* 0x00000005430dd211 */ /* 0x080fe400030f1444 */
[-C--:B------:R-:W-:Y:S02]  /*11040*/  @!P2 LEA R14, P4, R63, R4.reuse, 0x2 ;  /* 0x000000043f0ea211 */ /* 0x080fe400078810ff */
[----:B0-----:R-:W-:Y:S01]  /*11050*/  @!P3 LEA R2, P6, R65, R4, 0x2 ;  /* 0x000000044102b211 */ /* 0x001fe200078c10ff */
[----:B------:R2:W-:Y:S01]  /*11060*/  @!P5 ST.E.64 desc[UR40][R12.64], R32 ;  /* 0x000000200c00d985 */ /* 0x0005e2000c101b28 */
[----:B------:R-:W-:-:S02]  /*11070*/  @!P2 LEA.HI.X R15, R63, R5, R64, 0x2, P4 ;  /* 0x000000053f0fa211 */ /* 0x000fc400020f1440 */
[-C--:B------:R-:W-:Y:S02]  /*11080*/  @!P3 LEA.HI.X R3, R65, R5.reuse, R66, 0x2, P6 ;  /* 0x000000054103b211 */ /* 0x080fe400030f1442 */
[CC--:B-1----:R-:W-:Y:S02]  /*11090*/  @!P1 LEA R6, P5, R61.reuse, R4.reuse, 0x2 ;  /* 0x000000043d069211 */ /* 0x0c2fe400078a10ff */
[C---:B------:R-:W-:Y:S01]  /*110a0*/  @!P0 LEA R4, P6, R24.reuse, R4, 0x2 ;  /* 0x0000000418048211 */ /* 0x040fe200078c10ff */
[----:B------:R2:W-:Y:S01]  /*110b0*/  @!P3 ST.E.64 desc[UR40][R2.64], R34 ;  /* 0x000000220200b985 */ /* 0x0005e2000c101b28 */
[-C--:B------:R-:W-:Y:S02]  /*110c0*/  @!P1 LEA.HI.X R7, R61, R5.reuse, R62, 0x2, P5 ;  /* 0x000000053d079211 */ /* 0x080fe400028f143e */
[----:B------:R-:W-:Y:S01]  /*110d0*/  @!P0 LEA.HI.X R5, R24, R5, R60, 0x2, P6 ;  /* 0x0000000518058211 */ /* 0x000fe200030f143c */
[----:B------:R2:W-:Y:S04]  /*110e0*/  @!P2 ST.E.64 desc[UR40][R14.64], R36 ;  /* 0x000000240e00a985 */ /* 0x0005e8000c101b28 */
[----:B------:R2:W-:Y:S04]  /*110f0*/  @!P1 ST.E.64 desc[UR40][R6.64], R38 ;  /* 0x0000002606009985 */ /* 0x0005e8000c101b28 */
[----:B------:R2:W-:Y:S02]  /*11100*/  @!P0 ST.E.64 desc[UR40][R4.64], R40 ;  /* 0x0000002804008985 */ /* 0x0005e4000c101b28 */
.L_x_14069:
[----:B------:R-:W-:Y:S05]  /*11110*/  BSYNC B1 ;  /* 0x0000000000017941 */ /* 0x000fea0003800000 */
.L_x_14068:
[----:B------:R-:W-:Y:S01]  /*11120*/  ISETP.GE.AND P0, PT, R9, R58, PT ;  /* 0x0000003a0900720c */ /* 0x000fe20003f06270 */
[----:B--2---:R4:W0:Y:S04]  /*11130*/  SHFL.IDX PT, R5, R8, 0x1, 0x1c1f ;  /* 0x003c1f0008057f89 */ /* 0x00482800000e0000 */
[----:B------:R4:W1:Y:S08]  /*11140*/  SHFL.IDX PT, R4, R0, 0x1, 0x1c1f ;  /* 0x003c1f0000047f89 */ /* 0x00087000000e0000 */
[----:B----4-:R-:W-:Y:S05]  /*11150*/  @P0 BRA `(.L_x_14067) ;  /* 0x0000000c00080947 */ /* 0x010fea0003800000 */
[----:B------:R-:W-:Y:S02]  /*11160*/  ULDC UR4, c[0x0][0xac8] ;  /* 0x0002b20000047ab9 */ /* 0x000fe40000000800 */
[----:B------:R-:W-:Y:S02]  /*11170*/  ISETP.GE.AND P1, PT, R59, UR4, PT ;  /* 0x000000043b007c0c */ /* 0x000fe4000bf26270 */
[----:B------:R-:W-:Y:S02]  /*11180*/  ISETP.GE.AND P4, PT, R71, UR4, PT ;  /* 0x0000000447007c0c */ /* 0x000fe4000bf86270 */
[----:B-----5:R-:W-:Y:S02]  /*11190*/  ISETP.GE.AND P3, PT, R69, UR4, PT ;  /* 0x0000000445007c0c */ /* 0x020fe4000bf66270 */
[----:B------:R-:W-:Y:S02]  /*111a0*/  ISETP.GE.AND P0, PT, R67, UR4, PT ;  /* 0x0000000443007c0c */ /* 0x000fe4000bf06270 */
[----:B------:R-:W-:-:S05]  /*111b0*/  ISETP.GE.AND P5, PT, R61, UR4, PT ;  /* 0x000000043d007c0c */ /* 0x000fca000bfa6270 */
[-C--:B-1----:R-:W-:Y:S02]  /*111c0*/  @!P1 LEA R6, P2, R59, R4.reuse, 0x2 ;  /* 0x000000043b069211 */ /* 0x082fe400078410ff */
[----:B0-----:R-:W-:Y:S02]  /*111d0*/  @!P4 IMAD.WIDE R2, R71, 0x4, R4 ;  /* 0x000000044702c825 */ /* 0x001fe400078e0204 */
[-C--:B------:R-:W-:Y:S02]  /*111e0*/  @!P1 LEA.HI.X R7, R59, R5.reuse, R22, 0x2, P2 ;  /* 0x000000053b079211 */ /* 0x080fe400010f1416 */
[----:B------:R-:W-:Y:S01]  /*111f0*/  ISETP.GE.AND P2, PT, R65, UR4, PT ;  /* 0x0000000441007c0c */ /* 0x000fe2000bf46270 */
[----:B------:R0:W-:Y:S01]  /*11200*/  @!P4 ST.E.64 desc[UR40][R2.64], R42 ;  /* 0x0000002a0200c985 */ /* 0x0001e2000c101b28 */
[----:B------:R-:W-:Y:S02]  /*11210*/  ISETP.GE.AND P4, PT, R63, UR4, PT ;  /* 0x000000043f007c0c */ /* 0x000fe4000bf86270 */
[C---:B------:R-:W-:Y:S01]  /*11220*/  @!P3 LEA R8, P6, R69.reuse, R4, 0x2 ;  /* 0x000000044508b211 */ /* 0x040fe200078c10ff */
[----:B------:R4:W-:Y:S03]  /*11230*/  @!P1 ST.E.64 desc[UR40][R6.64], R44 ;  /* 0x0000002c06009985 */ /* 0x0009e6000c101b28 */
[----:B------:R-:W-:-:S02]  /*11240*/  @!P3 LEA.HI.X R9, R69, R5, R70, 0x2, P6 ;  /* 0x000000054509b211 */ /* 0x000fc400030f1446 */
[----:B------:R-:W-:-:S03]  /*11250*/  @!P0 LEA R10, P6, R67, R4, 0x2 ;  /* 0x00000004430a8211 */ /* 0x000fc600078c10ff */
[----:B------:R4:W-:Y:S01]  /*11260*/  @!P3 ST.E.64 desc[UR40][R8.64], R46 ;  /* 0x0000002e0800b985 */ /* 0x0009e2000c101b28 */
[-C--:B------:R-:W-:Y:S02]  /*11270*/  @!P2 LEA R12, P1, R65, R4.reuse, 0x2 ;  /* 0x00000004410ca211 */ /* 0x080fe400078210ff */
[-C--:B------:R-:W-:Y:S02]  /*11280*/  @!P0 LEA.HI.X R11, R67, R5.reuse, R68, 0x2, P6 ;  /* 0x00000005430b8211 */ /* 0x080fe400030f1444 */
[-C--:B------:R-:W-:Y:S02]  /*11290*/  @!P4 LEA R14, P3, R63, R4.reuse, 0x2 ;  /* 0x000000043f0ec211 */ /* 0x080fe400078610ff */
[----:B0-----:R-:W-:Y:S01]  /*112a0*/  @!P5 LEA R2, P6, R61, R4, 0x2 ;  /* 0x000000043d02d211 */ /* 0x001fe200078c10ff */
[----:B------:R4:W-:Y:S01]  /*112b0*/  @!P0 ST.E.64 desc[UR40][R10.64], R48 ;  /* 0x000000300a008985 */ /* 0x0009e2000c101b28 */
[-C--:B------:R-:W-:Y:S02]  /*112c0*/  @!P2 LEA.HI.X R13, R65, R5.reuse, R66, 0x2, P1 ;  /* 0x00000005410da211 */ /* 0x080fe400008f1442 */
[----:B------:R-:W-:-:S02]  /*112d0*/  @!P4 LEA.HI.X R15, R63, R5, R64, 0x2, P3 ;  /* 0x000000053f0fc211 */ /* 0x000fc400018f1440 */
        /* <DEDUP_REMOVED lines=10> */
.L_x_14064:
[----:B------:R-:W0:Y:S01]  /*11380*/  LDL.LU R4, [R1+0x44] ;  /* 0x0000440001047983 */ /* 0x000e220000300800 */
[----:B------:R-:W-:Y:S01]  /*11390*/  ULDC.64 UR6, c[0x0][0xc08] ;  /* 0x0003020000067ab9 */ /* 0x000fe20000000a00 */
[----:B------:R-:W-:Y:S02]  /*113a0*/  ULDC.64 UR4, c[0x0][0xc00] ;  /* 0x0003000000047ab9 */ /* 0x000fe40000000a00 */
[----:B------:R-:W2:Y:S01]  /*113b0*/  LDL.LU R0, [R1+0x48] ;  /* 0x0000480001007983 */ /* 0x000ea20000300800 */
[----:B------:R-:W-:Y:S01]  /*113c0*/  ISETP.NE.U32.AND P1, PT, RZ, UR6, PT ;  /* 0x00000006ff007c0c */ /* 0x000fe2000bf25070 */
[----:B------:R-:W-:Y:S01]  /*113d0*/  IMAD.MOV.U32 R15, RZ, RZ, RZ ;  /* 0x000000ffff0f7224 */ /* 0x000fe200078e00ff */
[----:B------:R-:W-:Y:S01]  /*113e0*/  ISETP.NE.U32.AND P0, PT, RZ, UR4, PT ;  /* 0x00000004ff007c0c */ /* 0x000fe2000bf05070 */
[----:B------:R-:W1:Y:S01]  /*113f0*/  S2R R6, SR_TID.X ;  /* 0x0000000000067919 */ /* 0x000e620000002100 */
[----:B------:R-:W-:Y:S02]  /*11400*/  ISETP.NE.AND.EX P1, PT, RZ, UR7, PT, P1 ;  /* 0x00000007ff007c0c */ /* 0x000fe4000bf25310 */
[----:B------:R-:W-:-:S02]  /*11410*/  ISETP.NE.AND.EX P0, PT, RZ, UR5, PT, P0 ;  /* 0x00000005ff007c0c */ /* 0x000fc4000bf05300 */
[----:B0-----:R-:W-:-:S04]  /*11420*/  IADD3 R2, P2, R4, UR4, RZ ;  /* 0x0000000404027c10 */ /* 0x001fc8000ff5e0ff */
[----:B--2---:R-:W-:-:S05]  /*11430*/  IADD3.X R3, R0, UR5, RZ, P2, !PT ;  /* 0x0000000500037c10 */ /* 0x004fca00097fe4ff */
[----:B------:R-:W-:Y:S01]  /*11440*/  @P1 IADD3 R4, P2, R4, UR6, RZ ;  /* 0x0000000604041c10 */ /* 0x000fe2000ff5e0ff */
[----:B------:R-:W-:Y:S01]  /*11450*/  ULDC UR4, c[0x0][0xa88] ;  /* 0x0002a20000047ab9 */ /* 0x000fe20000000800 */
[----:B------:R0:W5:Y:S02]  /*11460*/  @P0 LDG.E R15, desc[UR40][R2.64] ;  /* 0x00000028020f0981 */ /* 0x000164000c1e1900 */
[----:B------:R-:W-:Y:S01]  /*11470*/  @P1 IADD3.X R5, R0, UR7, RZ, P2, !PT ;  /* 0x0000000700051c10 */ /* 0x000fe200097fe4ff */
[----:B------:R-:W-:Y:S01]  /*11480*/  IMAD.U32 R0, RZ, RZ, UR4 ;  /* 0x00000004ff007e24 */ /* 0x000fe2000f8e00ff */
[----:B-1---5:R-:W-:-:S05]  /*11490*/  IADD3 R32, R6, -0x80, RZ ;  /* 0xffffff8006207810 */ /* 0x022fca0007ffe0ff */
[----:B------:R0:W5:Y:S01]  /*114a0*/  @P1 LDG.E R0, desc[UR40][R4.64] ;  /* 0x0000002804001981 */ /* 0x000162000c1e1900 */
[----:B------:R-:W-:Y:S02]  /*114b0*/  ISETP.GT.AND P3, PT, R32, 0xbf, PT ;  /* 0x000000bf2000780c */ /* 0x000fe40003f64270 */
[----:B------:R-:W-:Y:S01]  /*114c0*/  ISETP.GT.AND P2, PT, R70, 0x1, PT ;  /* 0x000000014600780c */ /* 0x000fe20003f44270 */
[----:B------:R-:W-:-:S12]  /*114d0*/  @P1 BRA `(.L_x_14070) ;  /* 0x0000000000101947 */ /* 0x000fd80003800000 */
[----:B------:R-:W-:Y:S05]  /*114e0*/  @!P0 BRA `(.L_x_14070) ;  /* 0x00000000000c8947 */ /* 0x000fea0003800000 */
[----:B0-----:R-:W2:Y:S04]  /*114f0*/  LDG.E R5, desc[UR40][R2.64] ;  /* 0x0000002802057981 */ /* 0x001ea8000c1e1900 */
[----:B-----5:R-:W2:Y:S02]  /*11500*/  LDG.E R0, desc[UR40][R2.64+0x4] ;  /* 0x0000042802007981 */ /* 0x020ea4000c1e1900 */
[----:B--2---:R-:W-:-:S07]  /*11510*/  IMAD.IADD R0, R0, 0x1, -R5 ;  /* 0x0000000100007824 */ /* 0x004fce00078e0a05 */
.L_x_14070:
[----:B0-----:R-:W2:Y:S04]  /*11520*/  LDL.LU R2, [R1+0x50] ;  /* 0x0000500001027983 */ /* 0x001ea80000300800 */
[----:B------:R-:W3:Y:S01]  /*11530*/  LDL.LU R3, [R1+0x38] ;  /* 0x0000380001037983 */ /* 0x000ee20000300800 */
[----:B------:R-:W-:Y:S01]  /*11540*/  BSSY B1, `(.L_x_14071) ;  /* 0x0000038000017945 */ /* 0x000fe20003800000 */
[----:B------:R-:W-:Y:S02]  /*11550*/  SHF.R.S32.HI R20, RZ, 0x1f, R15 ;  /* 0x0000001fff147819 */ /* 0x000fe4000001140f */
[----:B--2---:R-:W-:Y:S02]  /*11560*/  SEL R24, R2, RZ, !P0 ;  /* 0x000000ff02187207 */ /* 0x004fe40004000000 */
[----:B---3--:R-:W-:Y:S01]  /*11570*/  SEL R29, R3, RZ, !P0 ;  /* 0x000000ff031d7207 */ /* 0x008fe20004000000 */
[----:B------:R-:W-:Y:S06]  /*11580*/  @P3 BRA `(.L_x_14072) ;  /* 0x0000000000cc3947 */ /* 0x000fec0003800000 */
[----:B------:R-:W2:Y:S01]  /*11590*/  LDL R2, [R1+0x54] ;  /* 0x0000540001027983 */ /* 0x000ea20000100800 */
[----:B------:R-:W0:Y:S02]  /*115a0*/  LDC R31, c[0x0][0xbe8] ;  /* 0x0002fa00ff1f7b82 */ /* 0x000e240000000800 */
[----:B0----5:R-:W-:Y:S02]  /*115b0*/  IMAD R3, R0, R31, RZ ;  /* 0x0000001f00037224 */ /* 0x021fe400078e02ff */
        /* <DEDUP_REMOVED lines=48> */
.L_x_14072:
[----:B------:R-:W-:Y:S05]  /*118c0*/  BSYNC B1 ;  /* 0x0000000000017941 */ /* 0x000fea0003800000 */
.L_x_14071:
[----:B------:R-:W-:Y:S05]  /*118d0*/  @P2 BRA `(.L_x_14067) ;  /* 0x0000000400282947 */ /* 0x000fea0003800000 */
[----:B------:R-:W2:Y:S01]  /*118e0*/  LDL.LU R10, [R1+0x54] ;  /* 0x00005400010a7983 */ /* 0x000ea20000300800 */
[----:B------:R-:W1:Y:S01]  /*118f0*/  LDC R11, c[0x0][0xbe8] ;  /* 0x0002fa00ff0b7b82 */ /* 0x000e620000000800 */
[----:B------:R-:W-:Y:S01]  /*11900*/  SHF.R.S32.HI R12, RZ, 0x1f, R32 ;  /* 0x0000001fff0c7819 */ /* 0x000fe20000011420 */
[----:B------:R-:W-:Y:S01]  /*11910*/  ULDC.64 UR4, c[0x0][0xaa0] ;  /* 0x0002a80000047ab9 */ /* 0x000fe20000000a00 */
[----:B------:R-:W-:Y:S01]  /*11920*/  ULDC.64 UR6, c[0x0][0xaf0] ;  /* 0x0002bc0000067ab9 */ /* 0x000fe20000000a00 */
[----:B0-----:R-:W-:Y:S01]  /*11930*/  IMAD R2, R20, UR4, RZ ;  /* 0x0000000414027c24 */ /* 0x001fe2000f8e02ff */
[----:B------:R-:W-:Y:S01]  /*11940*/  LEA.HI R12, R12, R32, RZ, 0x3 ;  /* 0x000000200c0c7211 */ /* 0x000fe200078f18ff */
[----:B------:R-:W-:Y:S02]  /*11950*/  IMAD R6, R24, UR6, RZ ;  /* 0x0000000618067c24 */ /* 0x000fe4000f8e02ff */
[C---:B------:R-:W-:Y:S01]  /*11960*/  IMAD R5, R15.reuse, UR5, R2 ;  /* 0x000000050f057c24 */ /* 0x040fe2000f8e0202 */
[----:B------:R-:W-:Y:S01]  /*11970*/  SHF.R.S32.HI R12, RZ, 0x3, R12 ;  /* 0x00000003ff0c7819 */ /* 0x000fe2000001140c */
[----:B------:R-:W-:Y:S01]  /*11980*/  IMAD.WIDE.U32 R2, R15, UR4, RZ ;  /* 0x000000040f027c25 */ /* 0x000fe2000f8e00ff */
[----:B------:R-:W-:-:S03]  /*11990*/  ULDC.64 UR4, c[0x0][0xae8] ;  /* 0x0002ba0000047ab9 */ /* 0x000fc60000000a00 */
[----:B------:R-:W-:Y:S01]  /*119a0*/  IMAD R4, R68, 0x30, R12 ;  /* 0x0000003044047824 */ /* 0x000fe200078e020c */
[----:B------:R-:W-:-:S03]  /*119b0*/  IADD3 R3, R3, R5, RZ ;  /* 0x0000000503037210 */ /* 0x000fc60007ffe0ff */
[----:B------:R-:W-:Y:S01]  /*119c0*/  IMAD.WIDE.U32 R2, R22, UR4, R2 ;  /* 0x0000000416027c25 */ /* 0x000fe2000f8e0002 */
[----:B-1----:R-:W-:-:S03]  /*119d0*/  ISETP.NE.AND P0, PT, R11, 0x1, PT ;  /* 0x000000010b00780c */ /* 0x002fc60003f05270 */
[----:B------:R-:W-:Y:S01]  /*119e0*/  IMAD R3, R22, UR5, R3 ;  /* 0x0000000516037c24 */ /* 0x000fe2000f8e0203 */
[----:B------:R-:W-:Y:S01]  /*119f0*/  ULDC.64 UR4, c[0x0][0xae0] ;  /* 0x0002b80000047ab9 */ /* 0x000fe20000000a00 */
[----:B-----5:R-:W-:Y:S02]  /*11a00*/  IMAD R13, R0, R11, RZ ;  /* 0x0000000b000d7224 */ /* 0x020fe400078e02ff */
[----:B------:R-:W-:-:S06]  /*11a10*/  IMAD.WIDE.U32 R2, R29, UR6, R2 ;  /* 0x000000061d027c25 */ /* 0x000fcc000f8e0002 */
[----:B------:R-:W0:Y:S08]  /*11a20*/  @P0 LDC R7, c[0x0][0xbec] ;  /* 0x0002fb00ff070b82 */ /* 0x000e300000000800 */
[----:B------:R-:W1:Y:S01]  /*11a30*/  @P0 LDC R9, c[0x0][0xbf0] ;  /* 0x0002fc00ff090b82 */ /* 0x000e620000000800 */
[C---:B--2---:R-:W-:Y:S02]  /*11a40*/  IMAD R8, R10.reuse, 0xc0, R4 ;  /* 0x000000c00a087824 */ /* 0x044fe400078e0204 */
[----:B------:R-:W-:-:S02]  /*11a50*/  IMAD R20, R10, 0xc0, R12 ;  /* 0x000000c00a147824 */ /* 0x000fc400078e020c */
[----:B0-----:R-:W-:-:S03]  /*11a60*/  @P0 IMAD.HI.U32 R4, R8, R7, RZ ;  /* 0x0000000708040227 */ /* 0x001fc600078e00ff */
[----:B------:R-:W-:Y:S01]  /*11a70*/  IADD3 R0, R20, 0x30, RZ ;  /* 0x0000003014007810 */ /* 0x000fe20007ffe0ff */
[----:B------:R-:W-:Y:S01]  /*11a80*/  IMAD.MOV.U32 R5, RZ, RZ, R8 ;  /* 0x000000ffff057224 */ /* 0x000fe200078e0008 */
[----:B-1----:R-:W-:Y:S01]  /*11a90*/  @P0 SHF.R.U32.HI R5, RZ, R9, R4 ;  /* 0x00000009ff050219 */ /* 0x002fe20000011604 */
        /* <DEDUP_REMOVED lines=17> */
[----:B------:R-:W-:-:S03]  /*11bb0*/  ULDC UR4, c[0x0][0xac8] ;  /* 0x0002b20000047ab9 */ /* 0x000fc60000000800 */
[----:B------:R-:W0:Y:S01]  /*11bc0*/  SHFL.IDX PT, R6, R4, RZ, 0x181f ;  /* 0x00181fff04067589 */ /* 0x000e2200000e0000 */
[----:B------:R-:W-:Y:S01]  /*11bd0*/  LEA.HI.X R8, R2, UR5, R3, 0x1, P0 ;  /* 0x0000000502087c11 */ /* 0x000fe200080f0c03 */
[C---:B------:R-:W-:Y:S01]  /*11be0*/  VIADD R2, R20.reuse, 0x60 ;  /* 0x0000006014027836 */ /* 0x040fe20000000000 */
[----:B------:R-:W-:Y:S01]  /*11bf0*/  ISETP.GE.AND P0, PT, R61, UR4, PT ;  /* 0x000000043d007c0c */ /* 0x000fe2000bf06270 */
[----:B------:R-:W1:Y:S01]  /*11c00*/  SHFL.IDX PT, R10, R4, 0x1, 0x181f ;  /* 0x00381f00040a7f89 */ /* 0x000e6200000e0000 */
[C---:B------:R-:W-:Y:S02]  /*11c10*/  VIADD R3, R20.reuse, 0x90 ;  /* 0x0000009014037836 */ /* 0x040fe40000000000 */
[-C--:B------:R-:W-:Y:S01]  /*11c20*/  ISETP.GE.OR P3, PT, R20, R13.reuse, P0 ;  /* 0x0000000d1400720c */ /* 0x080fe20000766670 */
[----:B------:R-:W2:Y:S01]  /*11c30*/  SHFL.IDX PT, R12, R4, 0x2, 0x181f ;  /* 0x00581f00040c7f89 */ /* 0x000ea200000e0000 */
[-C--:B------:R-:W-:Y:S02]  /*11c40*/  ISETP.GE.OR P2, PT, R0, R13.reuse, P0 ;  /* 0x0000000d0000720c */ /* 0x080fe40000746670 */
[-C--:B------:R-:W-:Y:S01]  /*11c50*/  ISETP.GE.OR P1, PT, R2, R13.reuse, P0 ;  /* 0x0000000d0200720c */ /* 0x080fe20000726670 */
[----:B------:R-:W3:Y:S01]  /*11c60*/  SHFL.IDX PT, R5, R8, RZ, 0x181f ;  /* 0x00181fff08057589 */ /* 0x000ee200000e0000 */
[----:B------:R-:W-:-:S03]  /*11c70*/  ISETP.GE.OR P0, PT, R3, R13, P0 ;  /* 0x0000000d0300720c */ /* 0x000fc60000706670 */
        /* <DEDUP_REMOVED lines=16> */
.L_x_14067:
[----:B------:R-:W-:Y:S05]  /*11d80*/  BSYNC B0 ;  /* 0x0000000000007941 */ /* 0x000fea0003800000 */
.L_x_14063:
[----:B------:R-:W-:Y:S02]  /*11d90*/  ULDC UR4, c[0x0][0xc3c] ;  /* 0x00030f0000047ab9 */ /* 0x000fe40000000800 */
[----:B------:R-:W-:-:S13]  /*11da0*/  ISETP.GE.AND P0, PT, R27, UR4, PT ;  /* 0x000000041b007c0c */ /* 0x000fda000bf06270 */
[----:B------:R-:W-:Y:S05]  /*11db0*/  @!P0 BRA `(.L_x_14073) ;  /* 0xfffffef400108947 */ /* 0x000fea000383ffff */
[----:B------:R-:W-:Y:S05]  /*11dc0*/  BRA `(.L_x_13964) ;  /* 0x0000007c00047947 */ /* 0x000fea0003800000 */
.L_x_13962:
[----:B------:R-:W-:-:S08]  /*11dd0*/  NOP ;  /* 0x0000000000007918 */ /* 0x000fd00000000000 */
[----:B--2---:R-:W0:-:S00]  /*11de0*/  USETMAXREG.DEALLOC.CTAPOOL 0x20 ;  /* 0x00000020000079c8 */ /* 0x004e0000080e0500 */
        /* <DEDUP_REMOVED lines=15> */
[----:B------:R-:W-:Y:S01]  /*11ee0*/  CS2R R6, SRZ ;  /* 0x0000000000067805 */ /* 0x000fe2000001ff00 */
        /* <DEDUP_REMOVED lines=41> */
.L_x_14077:
[----:B------:R-:W0:Y:S01]  /*12180*/  LDC R2, c[0x0][0xc3c] ;  /* 0x00030f00ff027b82 */ /* 0x000e220000000800 */
[----:B------:R-:W-:Y:S01]  /*12190*/  UIADD3 UR4, UR4, 0x1f, URZ ;  /* 0x0000001f04047890 */ /* 0x000fe2000fffe03f */
[----:B------:R-:W-:Y:S02]  /*121a0*/  ULDC UR7, c[0x0][0xc3c] ;  /* 0x00030f0000077ab9 */ /* 0x000fe40000000800 */
[----:B------:R-:W-:-:S03]  /*121b0*/  IMAD.U32 R27, RZ, RZ, UR7 ;  /* 0x00000007ff1b7e24 */ /* 0x000fc6000f8e00ff */
        /* <DEDUP_REMOVED lines=32> */
.L_x_14075:
[----:B------:R-:W-:Y:S01]  /*123c0*/  IADD3 R9, -R3, R8, RZ ;  /* 0x0000000803097210 */ /* 0x000fe20007ffe1ff */
[----:B------:R-:W-:-:S04]  /*123d0*/  IMAD.MOV.U32 R24, RZ, RZ, RZ ;  /* 0x000000ffff187224 */ /* 0x000fc800078e00ff */
        /* <DEDUP_REMOVED lines=17> */
.L_x_14078:
[----:B0-----:R-:W-:Y:S01]  /*124f0*/  IMAD.MOV.U32 R5, RZ, RZ, R10 ;  /* 0x000000ffff057224 */ /* 0x001fe200078e000a */
[----:B------:R-:W-:Y:S01]  /*12500*/  MOV R2, RZ ;  /* 0x000000ff00027202 */ /* 0x000fe20000000f00 */
[----:B-1----:R-:W-:Y:S02]  /*12510*/  IMAD R24, R24, UR5, R9 ;  /* 0x0000000518187c24 */ /* 0x002fe4000f8e0209 */
[----:B------:R-:W0:Y:S01]  /*12520*/  I2F.RP R8, R5 ;  /* 0x0000000500087306 */ /* 0x000e220000209400 */
[----:B------:R-:W-:Y:S02]  /*12530*/  IMAD R9, R11, R4, RZ ;  /* 0x000000040b097224 */ /* 0x000fe400078e02ff */
[----:B------:R-:W-:Y:S01]  /*12540*/  IADD3 R25, -R24, UR6, RZ ;  /* 0x0000000618197c10 */ /* 0x000fe2000fffe1ff */
[----:B------:R-:W-:Y:S02]  /*12550*/  VIADD R27, R27, UR4 ;  /* 0x000000041b1b7c36 */ /* 0x000fe40008000000 */
[----:B------:R-:W-:Y:S01]  /*12560*/  IMAD.HI.U32 R2, R3, R9, R2 ;  /* 0x0000000903027227 */ /* 0x000fe200078e0002 */
[----:B------:R-:W-:-:S02]  /*12570*/  IABS R3, R6 ;  /* 0x0000000600037213 */ /* 0x000fc40000000000 */
[----:B------:R-:W-:-:S03]  /*12580*/  IABS R9, R25 ;  /* 0x0000001900097213 */ /* 0x000fc60000000000 */
[----:B------:R-:W-:Y:S02]  /*12590*/  IMAD.MOV R3, RZ, RZ, -R3 ;  /* 0x000000ffff037224 */ /* 0x000fe400078e0a03 */
[----:B------:R-:W-:Y:S01]  /*125a0*/  IMAD.HI.U32 R2, R2, R9, RZ ;  /* 0x0000000902027227 */ /* 0x000fe200078e00ff */
[----:B0-----:R-:W0:Y:S03]  /*125b0*/  MUFU.RCP R8, R8 ;  /* 0x0000000800087308 */ /* 0x001e260000001000 */
[----:B------:R-:W-:-:S05]  /*125c0*/  IMAD R9, R2, R3, R9 ;  /* 0x0000000302097224 */ /* 0x000fca00078e0209 */
[----:B------:R-:W-:Y:S01]  /*125d0*/  ISETP.GT.U32.AND P1, PT, R4, R9, PT ;  /* 0x000000090400720c */ /* 0x000fe20003f24070 */
[----:B0-----:R-:W-:-:S12]  /*125e0*/  VIADD R3, R8, 0xffffffe ;  /* 0x0ffffffe08037836 */ /* 0x001fd80000000000 */
[----:B------:R-:W-:Y:S01]  /*125f0*/  @!P1 IMAD.IADD R9, R9, 0x1, -R4 ;  /* 0x0000000109099824 */ /* 0x000fe200078e0a04 */
[----:B------:R-:W0:Y:S01]  /*12600*/  F2I.FTZ.U32.TRUNC.NTZ R3, R3 ;  /* 0x0000000300037305 */ /* 0x000e22000021f000 */
[----:B------:R-:W-:Y:S01]  /*12610*/  @!P1 VIADD R2, R2, 0x1 ;  /* 0x0000000102029836 */ /* 0x000fe20000000000 */
[----:B------:R-:W-:Y:S02]  /*12620*/  ISETP.NE.AND P1, PT, R6, RZ, PT ;  /* 0x000000ff0600720c */ /* 0x000fe40003f25270 */
[----:B------:R-:W-:Y:S02]  /*12630*/  ISETP.GE.U32.AND P0, PT, R9, R4, PT ;  /* 0x000000040900720c */ /* 0x000fe40003f06070 */
[----:B------:R-:W-:-:S04]  /*12640*/  LOP3.LUT R4, R25, R6, RZ, 0x3c, !PT ;  /* 0x0000000619047212 */ /* 0x000fc800078e3cff */
[----:B------:R-:W-:Y:S02]  /*12650*/  ISETP.GE.AND P2, PT, R4, RZ, PT ;  /* 0x000000ff0400720c */ /* 0x000fe40003f46270 */
[----:B0-----:R-:W-:-:S05]  /*12660*/  IADD3 R8, RZ, -R3, RZ ;  /* 0x80000003ff087210 */ /* 0x001fca0007ffe0ff */
[----:B------:R-:W-:-:S04]  /*12670*/  @P0 VIADD R2, R2, 0x1 ;  /* 0x0000000102020836 */ /* 0x000fc80000000000 */
[----:B------:R-:W-:Y:S02]  /*12680*/  IMAD.MOV.U32 R4, RZ, RZ, R2 ;  /* 0x000000ffff047224 */ /* 0x000fe400078e0002 */
[----:B------:R-:W-:Y:S01]  /*12690*/  IMAD.MOV.U32 R2, RZ, RZ, R8 ;  /* 0x000000ffff027224 */ /* 0x000fe200078e0008 */
[----:B------:R-:W-:Y:S01]  /*126a0*/  IABS R8, R7 ;  /* 0x0000000700087213 */ /* 0x000fe20000000000 */
[----:B------:R-:W-:Y:S01]  /*126b0*/  @!P2 IMAD.MOV R4, RZ, RZ, -R4 ;  /* 0x000000ffff04a224 */ /* 0x000fe200078e0a04 */
[----:B------:R-:W-:Y:S01]  /*126c0*/  @!P1 LOP3.LUT R4, RZ, R6, RZ, 0x33, !PT ;  /* 0x00000006ff049212 */ /* 0x000fe200078e33ff */
[----:B------:R-:W-:Y:S02]  /*126d0*/  IMAD R9, R2, R5, RZ ;  /* 0x0000000502097224 */ /* 0x000fe400078e02ff */
[----:B------:R-:W-:Y:S02]  /*126e0*/  IMAD.MOV.U32 R2, RZ, RZ, RZ ;  /* 0x000000ffff027224 */ /* 0x000fe400078e00ff */
[----:B------:R-:W-:-:S02]  /*126f0*/  IMAD.MOV R8, RZ, RZ, -R8 ;  /* 0x000000ffff087224 */ /* 0x000fc400078e0a08 */
[----:B------:R-:W-:Y:S01]  /*12700*/  IMAD.HI.U32 R2, R3, R9, R2 ;  /* 0x0000000903027227 */ /* 0x000fe200078e0002 */
[----:B------:R-:W-:-:S03]  /*12710*/  IABS R3, R4 ;  /* 0x0000000400037213 */ /* 0x000fc60000000000 */
[----:B------:R-:W-:Y:S02]  /*12720*/  IMAD R6, R6, R4, RZ ;  /* 0x0000000406067224 */ /* 0x000fe400078e02ff */
[----:B------:R-:W-:-:S03]  /*12730*/  IMAD.HI.U32 R2, R2, R3, RZ ;  /* 0x0000000302027227 */ /* 0x000fc600078e00ff */
[----:B------:R-:W-:Y:S01]  /*12740*/  IADD3 R25, R25, -R6, RZ ;  /* 0x8000000619197210 */ /* 0x000fe20007ffe0ff */
        /* <DEDUP_REMOVED lines=16> */
.L_x_14076:
[----:B------:R-:W-:Y:S02]  /*12850*/  IMAD.MOV.U32 R25, RZ, RZ, RZ ;  /* 0x000000ffff197224 */ /* 0x000fe400078e00ff */
[----:B------:R-:W-:Y:S02]  /*12860*/  IMAD.U32 R24, RZ, RZ, UR6 ;  /* 0x00000006ff187e24 */ /* 0x000fe4000f8e00ff */
[----:B------:R-:W-:-:S07]  /*12870*/  IMAD.MOV.U32 R26, RZ, RZ, RZ ;  /* 0x000000ffff1a7224 */ /* 0x000fce00078e00ff */
.L_x_14079:
[----:B------:R-:W-:-:S13]  /*12880*/  ISETP.NE.AND P0, PT, R0, RZ, PT ;  /* 0x000000ff0000720c */ /* 0x000fda0003f05270 */
[----:B------:R-:W0:Y:S01]  /*12890*/  @!P0 S2R R3, SR_CgaCtaId ;  /* 0x0000000000038919 */ /* 0x000e220000008800 */
[----:B------:R-:W-:-:S04]  /*128a0*/  @!P0 MOV R0, 0x400 ;  /* 0x0000040000008802 */ /* 0x000fc80000000f00 */
[----:B0-----:R-:W-:-:S05]  /*128b0*/  @!P0 LEA R0, R3, R0, 0x18 ;  /* 0x0000000003008211 */ /* 0x001fca00078ec0ff */
[----:B------:R1:W-:Y:S01]  /*128c0*/  @!P0 STS.128 [R0+0x132d0], R24 ;  /* 0x0132d01800008388 */ /* 0x0003e20000000c00 */
[----:B------:R-:W-:Y:S06]  /*128d0*/  BAR.ARV 0x5, 0x200 ;  /* 0x0148000000007b1d */ /* 0x000fec0000002000 */
.L_x_14074:
[----:B01----:R-:W-:Y:S01]  /*128e0*/  MOV R0, 0x1 ;  /* 0x0000000100007802 */ /* 0x003fe20000000f00 */
[----:B------:R0:W-:Y:S01]  /*128f0*/  STL [R1+0x8], RZ ;  /* 0x000008ff01007387 */ /* 0x0001e20000100800 */
[----:B------:R-:W-:Y:S02]  /*12900*/  ULDC UR4, c[0x0][0xc3c] ;  /* 0x00030f0000047ab9 */ /* 0x000fe40000000800 */
[----:B------:R-:W-:Y:S01]  /*12910*/  ISETP.GE.AND P0, PT, R27, UR4, PT ;  /* 0x000000041b007c0c */ /* 0x000fe2000bf06270 */
[----:B------:R0:W-:Y:S04]  /*12920*/  STL [R1+0x18], R0 ;  /* 0x0000180001007387 */ /* 0x0001e80000100800 */
[----:B------:R0:W-:Y:S08]  /*12930*/  STL [R1+0x64], RZ ;  /* 0x000064ff01007387 */ /* 0x0001f00000100800 */
[----:B0-----:R-:W-:Y:S05]  /*12940*/  @P0 BRA `(.L_x_14080) ;  /* 0x0000006c001c0947 */ /* 0x001fea0003800000 */
[----:B------:R-:W2:Y:S01]  /*12950*/  LDL R11, [R1+0x38] ;  /* 0x00003800010b7983 */ /* 0x000ea20000100800 */
[----:B------:R-:W0:Y:S01]  /*12960*/  S2R R9, SR_TID.X ;  /* 0x0000000000097919 */ /* 0x000e220000002100 */
[----:B------:R-:W1:Y:S01]  /*12970*/  S2UR UR4, SR_CgaCtaId ;  /* 0x00000000000479c3 */ /* 0x000e620000008800 */
[----:B------:R-:W-:Y:S01]  /*12980*/  MOV R17, 0x400 ;  /* 0x0000040000117802 */ /* 0x000fe20000000f00 */
[C---:B0-----:R-:W-:Y:S01]  /*12990*/  IMAD.SHL.U32 R28, R9.reuse, 0x40, RZ ;  /* 0x00000040091c7824 */ /* 0x041fe200078e00ff */
[----:B------:R-:W-:Y:S01]  /*129a0*/  SHF.R.U32.HI R2, RZ, 0x1, R9 ;  /* 0x00000001ff027819 */ /* 0x000fe20000011609 */
[C---:B------:R-:W-:Y:S01]  /*129b0*/  IMAD.SHL.U32 R0, R9.reuse, 0x10, RZ ;  /* 0x0000001009007824 */ /* 0x040fe200078e00ff */
[C---:B------:R-:W-:Y:S02]  /*129c0*/  LOP3.LUT R12, R9.reuse, 0x7f, RZ, 0xc0, !PT ;  /* 0x0000007f090c7812 */ /* 0x040fe400078ec0ff */
[----:B------:R-:W-:Y:S01]  /*129d0*/  LOP3.LUT R3, R28, 0x180, RZ, 0xc0, !PT ;  /* 0x000001801c037812 */ /* 0x000fe200078ec0ff */
[----:B------:R-:W-:Y:S01]  /*129e0*/  IMAD.SHL.U32 R8, R9, 0x2, RZ ;  /* 0x0000000209087824 */ /* 0x000fe200078e00ff */
[----:B------:R-:W-:-:S02]  /*129f0*/  LOP3.LUT R5, R0, 0x1b0, RZ, 0xc0, !PT ;  /* 0x000001b000057812 */ /* 0x000fc400078ec0ff */
[----:B------:R-:W-:Y:S01]  /*12a00*/  LOP3.LUT R3, R3, 0x30, R2, 0xf8, !PT ;  /* 0x0000003003037812 */ /* 0x000fe200078ef802 */
[C---:B------:R-:W-:Y:S02]  /*12a10*/  IMAD.SHL.U32 R2, R9.reuse, 0x20, RZ ;  /* 0x0000002009027824 */ /* 0x040fe400078e00ff */
[----:B------:R-:W-:Y:S01]  /*12a20*/  IMAD.SHL.U32 R6, R12, 0x10, RZ ;  /* 0x000000100c067824 */ /* 0x000fe200078e00ff */
[----:B------:R-:W-:Y:S02]  /*12a30*/  SHF.L.U32 R4, R9, 0x3, RZ ;  /* 0x0000000309047819 */ /* 0x000fe400000006ff */
[----:B------:R-:W-:Y:S02]  /*12a40*/  LOP3.LUT R8, R5, 0x30, R8, 0x78, !PT ;  /* 0x0000003005087812 */ /* 0x000fe400078e7808 */
[----:B------:R-:W-:Y:S02]  /*12a50*/  LOP3.LUT R5, R2, 0x80, RZ, 0xc0, !PT ;  /* 0x0000008002057812 */ /* 0x000fe400078ec0ff */
[----:B------:R-:W-:-:S02]  /*12a60*/  LOP3.LUT R7, R6, 0x600, RZ, 0xc0, !PT ;  /* 0x0000060006077812 */ /* 0x000fc400078ec0ff */
[----:B------:R-:W-:Y:S01]  /*12a70*/  LOP3.LUT R3, R3, 0x30, R4, 0x78, !PT ;  /* 0x0000003003037812 */ /* 0x000fe200078e7804 */
[----:B------:R-:W-:Y:S01]  /*12a80*/  IMAD.SHL.U32 R4, R9, 0x4, RZ ;  /* 0x0000000409047824 */ /* 0x000fe200078e00ff */
[----:B------:R-:W-:Y:S02]  /*12a90*/  LOP3.LUT R5, R5, 0x10, R9, 0xf8, !PT ;  /* 0x0000001005057812 */ /* 0x000fe400078ef809 */
[C---:B------:R-:W-:Y:S02]  /*12aa0*/  LOP3.LUT R9, R7.reuse, 0x60, R2, 0xf8, !PT ;  /* 0x0000006007097812 */ /* 0x040fe400078ef802 */
[----:B------:R-:W-:Y:S02]  /*12ab0*/  LOP3.LUT R7, R7, 0x40, R0, 0xf8, !PT ;  /* 0x0000004007077812 */ /* 0x000fe400078ef800 */
[----:B------:R-:W-:Y:S01]  /*12ac0*/  LOP3.LUT R28, R3, 0x640, R28, 0xf8, !PT ;  /* 0x00000640031c7812 */ /* 0x000fe200078ef81c */
[----:B-1----:R-:W-:Y:S01]  /*12ad0*/  IMAD.U32 R3, RZ, RZ, UR4 ;  /* 0x00000004ff037e24 */ /* 0x002fe2000f8e00ff */
[----:B------:R-:W-:-:S04]  /*12ae0*/  LOP3.LUT R10, R7, R8, RZ, 0xfc, !PT ;  /* 0x00000008070a7212 */ /* 0x000fc800078efcff */
[----:B------:R-:W-:Y:S01]  /*12af0*/  LEA R17, R3, R17, 0x18 ;  /* 0x0000001103117211 */ /* 0x000fe200078ec0ff */
[----:B------:R-:W-:Y:S04]  /*12b00*/  STL [R1+0x3c], R10 ;  /* 0x00003c0a01007387 */ /* 0x000fe80000100800 */
[----:B------:R0:W-:Y:S01]  /*12b10*/  STL [R1+0x34], R3 ;  /* 0x0000340301007387 */ /* 0x0001e20000100800 */
[----:B------:R-:W-:Y:S02]  /*12b20*/  SHF.R.U32.HI R12, RZ, 0x2, R12 ;  /* 0x00000002ff0c7819 */ /* 0x000fe4000001160c */
[----:B------:R-:W-:Y:S02]  /*12b30*/  LOP3.LUT R5, R5, 0x10, R4, 0x78, !PT ;  /* 0x0000001005057812 */ /* 0x000fe400078e7804 */
[----:B------:R-:W-:-:S02]  /*12b40*/  LOP3.LUT R4, R9, 0x100, R2, 0xf8, !PT ;  /* 0x0000010009047812 */ /* 0x000fc400078ef802 */
[----:B------:R-:W-:Y:S01]  /*12b50*/  LOP3.LUT R2, R12, 0x60, R2, 0xf8, !PT ;  /* 0x000000600c027812 */ /* 0x000fe200078ef802 */
[----:B------:R-:W-:Y:S01]  /*12b60*/  BSSY B7, `(.L_x_14080) ;  /* 0x00006a5000077945 */ /* 0x000fe20003800000 */
[----:B------:R-:W-:Y:S02]  /*12b70*/  LOP3.LUT R23, R4, R5, RZ, 0xfc, !PT ;  /* 0x0000000504177212 */ /* 0x000fe400078efcff */
[----:B------:R-:W-:Y:S01]  /*12b80*/  LOP3.LUT R2, R2, 0x80, RZ, 0xfc, !PT ;  /* 0x0000008002027812 */ /* 0x000fe200078efcff */
[----:B------:R-:W-:Y:S01]  /*12b90*/  ULDC.64 UR38, c[0x0][0x198] ;  /* 0x0000660000267ab9 */ /* 0x000fe20000000a00 */
[----:B------:R-:W-:Y:S01]  /*12ba0*/  ULDC UR36, c[0x0][0xc] ;  /* 0x0000030000247ab9 */ /* 0x000fe20000000800 */
[C---:B--2---:R-:W-:Y:S02]  /*12bb0*/  LOP3.LUT R0, R11.reuse, 0x2, RZ, 0xfc, !PT ;  /* 0x000000020b007812 */ /* 0x044fe400078efcff */
[----:B0-----:R-:W-:-:S03]  /*12bc0*/  LOP3.LUT R3, R11, 0x1, RZ, 0xfc, !PT ;  /* 0x000000010b037812 */ /* 0x001fc600078efcff */
[----:B------:R0:W-:Y:S04]  /*12bd0*/  STL [R1+0x74], R0 ;  /* 0x0000740001007387 */ /* 0x0001e80000100800 */
[----:B------:R1:W-:Y:S01]  /*12be0*/  STL [R1+0x54], R3 ;  /* 0x0000540301007387 */ /* 0x0003e20000100800 */
[----:B0-----:R-:W-:-:S03]  /*12bf0*/  IMAD.MOV.U32 R0, RZ, RZ, 0x1 ;  /* 0x00000001ff007424 */ /* 0x001fc600078e00ff */
[----:B------:R-:W-:Y:S01]  /*12c00*/  STL [R1+0x64], RZ ;  /* 0x000064ff01007387 */ /* 0x000fe20000100800 */
[----:B-1----:R-:W-:-:S03]  /*12c10*/  IMAD.MOV.U32 R3, RZ, RZ, 0x1 ;  /* 0x00000001ff037424 */ /* 0x002fc600078e00ff */
[----:B------:R0:W-:Y:S04]  /*12c20*/  STL [R1+0x1c], R0 ;  /* 0x00001c0001007387 */ /* 0x0001e80000100800 */
[----:B------:R1:W-:Y:S01]  /*12c30*/  STL [R1+0x10], RZ ;  /* 0x000010ff01007387 */ /* 0x0003e20000100800 */
[----:B0-----:R-:W-:-:S03]  /*12c40*/  IMAD.IADD R0, R17, 0x1, R10 ;  /* 0x0000000111007824 */ /* 0x001fc600078e020a */
[----:B------:R1:W-:Y:S04]  /*12c50*/  STL [R1+0x8], RZ ;  /* 0x000008ff01007387 */ /* 0x0003e80000100800 */
[----:B------:R1:W-:Y:S04]  /*12c60*/  STL [R1+0x18], R3 ;  /* 0x0000180301007387 */ /* 0x0003e80000100800 */
[----:B------:R1:W-:Y:S02]  /*12c70*/  STL [R1+0x60], R0 ;  /* 0x0000600001007387 */ /* 0x0003e40000100800 */
.L_x_14192:
[----:B0-----:R-:W0:Y:S02]  /*12c80*/  LDC.64 R18, c[0x0][0xc88] ;  /* 0x00032200ff127b82 */ /* 0x001e240000000a00 */
[----:B0-----:R-:W-:-:S06]  /*12c90*/  IMAD.WIDE R18, R27, 0x4, R18 ;  /* 0x000000041b127825 */ /* 0x001fcc00078e0212 */
[----:B-1----:R-:W1:Y:S01]  /*12ca0*/  LDG.E R18, desc[UR40][R18.64] ;  /* 0x0000002812127981 */ /* 0x002e62000c1e1900 */
[----:B------:R-:W-:Y:S05]  /*12cb0*/  YIELD ;  /* 0x0000000000007946 */ /* 0x000fea0003800000 */
[----:B------:R-:W-:Y:S01]  /*12cc0*/  ULDC.64 UR4, c[0x0][0xa28] ;  /* 0x00028a0000047ab9 */ /* 0x000fe20000000a00 */
[----:B------:R-:W-:Y:S01]  /*12cd0*/  MOV R9, RZ ;  /* 0x000000ff00097202 */ /* 0x000fe20000000f00 */
[----:B--2---:R-:W-:Y:S01]  /*12ce0*/  IMAD.MOV.U32 R6, RZ, RZ, RZ ;  /* 0x000000ffff067224 */ /* 0x004fe200078e00ff */
[----:B------:R-:W-:Y:S01]  /*12cf0*/  ISETP.NE.U32.AND P0, PT, RZ, UR4, PT ;  /* 0x00000004ff007c0c */ /* 0x000fe2000bf05070 */
[----:B------:R-:W-:Y:S01]  /*12d00*/  ULDC.64 UR8, c[0x0][0xa18] ;  /* 0x0002860000087ab9 */ /* 0x000fe20000000a00 */
[----:B------:R-:W-:-:S02]  /*12d10*/  ULDC.64 UR6, c[0x0][0xa10] ;  /* 0x0002840000067ab9 */ /* 0x000fc40000000a00 */
[----:B------:R-:W-:Y:S02]  /*12d20*/  ISETP.NE.AND.EX P0, PT, RZ, UR5, PT, P0 ;  /* 0x00000005ff007c0c */ /* 0x000fe4000bf05300 */
[----:B-1----:R-:W-:-:S11]  /*12d30*/  SHF.R.S32.HI R0, RZ, 0x1f, R18 ;  /* 0x0000001fff007819 */ /* 0x002fd60000011412 */
[C---:B----4-:R-:W-:Y:S01]  /*12d40*/  @P0 LEA R2, P1, R18.reuse, UR4, 0x2 ;  /* 0x0000000412020c11 */ /* 0x050fe2000f8210ff */
        /* <DEDUP_REMOVED lines=21> */
[----:B-----5:R-:W5:Y:S04]  /*12ea0*/  @P2 LDG.E R0, desc[UR40][R4.64] ;  /* 0x0000002804002981 */ /* 0x020f68000c1e1900 */
        /* <DEDUP_REMOVED lines=11> */
[----:B0-----:R-:W-:Y:S01]  /*12f60*/  MOV R7, UR4 ;  /* 0x0000000400077c02 */ /* 0x001fe20008000f00 */
[----:B---3--:R0:W-:Y:S04]  /*12f70*/  STL [R1+0x5c], R8 ;  /* 0x00005c0801007387 */ /* 0x0081e80000100800 */
[----:B--2---:R1:W-:Y:S01]  /*12f80*/  STL [R1+0x28], R9 ;  /* 0x0000280901007387 */ /* 0x0043e20000100800 */
[----:B0-----:R-:W-:Y:S01]  /*12f90*/  IMAD.U32 R8, RZ, RZ, UR5 ;  /* 0x00000005ff087e24 */ /* 0x001fe2000f8e00ff */
[----:B------:R-:W-:Y:S06]  /*12fa0*/  @P1 BRA `(.L_x_14081) ;  /* 0x0000000000141947 */ /* 0x000fec0003800000 */
[----:B------:R-:W-:Y:S05]  /*12fb0*/  @!P0 BRA `(.L_x_14081) ;  /* 0x0000000000108947 */ /* 0x000fea0003800000 */
[----:B------:R-:W2:Y:S04]  /*12fc0*/  LDG.E R6, desc[UR40][R2.64] ;  /* 0x0000002802067981 */ /* 0x000ea8000c1e1900 */
[----:B------:R-:W2:Y:S02]  /*12fd0*/  LDG.E R2, desc[UR40][R2.64+0x4] ;  /* 0x0000042802027981 */ /* 0x000ea4000c1e1900 */
[----:B--2---:R-:W-:-:S05]  /*12fe0*/  IMAD.IADD R2, R2, 0x1, -R6 ;  /* 0x0000000102027824 */ /* 0x004fca00078e0a06 */
[----:B------:R0:W-:Y:S02]  /*12ff0*/  STL [R1+0x5c], R2 ;  /* 0x00005c0201007387 */ /* 0x0001e40000100800 */
.L_x_14081:
[----:B------:R-:W-:Y:S01]  /*13000*/  IMAD.MOV.U32 R11, RZ, RZ, R18 ;  /* 0x000000ffff0b7224 */ /* 0x000fe200078e0012 */
[----:B------:R-:W-:Y:S01]  /*13010*/  ULDC.64 UR4, c[0x0][0xa20] ;  /* 0x0002880000047ab9 */ /* 0x000fe20000000a00 */
[C---:B------:R-:W-:Y:S02]  /*13020*/  LOP3.LUT R6, R26.reuse, 0xff000000, RZ, 0xc0, !PT ;  /* 0xff0000001a067812 */ /* 0x040fe400078ec0ff */
[----:B------:R-:W-:Y:S01]  /*13030*/  ISETP.NE.U32.AND P0, PT, RZ, UR4, PT ;  /* 0x00000004ff007c0c */ /* 0x000fe2000bf05070 */
[----:B------:R2:W-:Y:S01]  /*13040*/  STL [R1+0x14], R11 ;  /* 0x0000140b01007387 */ /* 0x0005e20000100800 */
[----:B------:R-:W-:Y:S02]  /*13050*/  SHF.R.U32.HI R6, RZ, 0x8, R6 ;  /* 0x00000008ff067819 */ /* 0x000fe40000011606 */
[----:B------:R-:W-:Y:S02]  /*13060*/  ISETP.NE.AND.EX P0, PT, RZ, UR5, PT, P0 ;  /* 0x00000005ff007c0c */ /* 0x000fe4000bf05300 */
[----:B0-----:R-:W-:-:S02]  /*13070*/  LOP3.LUT R2, R26, 0xff0000, RZ, 0xc0, !PT ;  /* 0x00ff00001a027812 */ /* 0x001fc400078ec0ff */
[----:B------:R-:W-:Y:S02]  /*13080*/  LOP3.LUT R16, R26, 0xffff, RZ, 0xc0, !PT ;  /* 0x0000ffff1a107812 */ /* 0x000fe400078ec0ff */
[----:B------:R-:W-:-:S07]  /*13090*/  LEA.HI R6, R2, R6, RZ, 0x10 ;  /* 0x0000000602067211 */ /* 0x000fce00078f80ff */
[----:B--2---:R-:W-:Y:S05]  /*130a0*/  @!P0 BRA `(.L_x_14082) ;  /* 0x0000000000108947 */ /* 0x004fea0003800000 */
[----:B------:R-:W-:-:S04]  /*130b0*/  IADD3 R2, P0, R19, UR4, RZ ;  /* 0x0000000413027c10 */ /* 0x000fc8000ff1e0ff */
[----:B------:R-:W-:-:S05]  /*130c0*/  IADD3.X R3, R29, UR5, RZ, P0, !PT ;  /* 0x000000051d037c10 */ /* 0x000fca00087fe4ff */
[----:B------:R0:W5:Y:S01]  /*130d0*/  LDG.E R7, desc[UR40][R2.64] ;  /* 0x0000002802077981 */ /* 0x000162000c1e1900 */
[----:B------:R-:W-:Y:S05]  /*130e0*/  BRA `(.L_x_14083) ;  /* 0x0000000000247947 */ /* 0x000fea0003800000 */
.L_x_14082:
        /* <DEDUP_REMOVED lines=9> */
.L_x_14083:
[----:B0-----:R-:W2:Y:S04]  /*13180*/  @P2 LDG.E R2, desc[UR40][R4.64] ;  /* 0x0000002804022981 */ /* 0x001ea8000c1e1900 */
[----:B------:R-:W2:Y:S01]  /*13190*/  @P2 LDG.E R4, desc[UR40][R4.64+0x4] ;  /* 0x0000042804042981 */ /* 0x000ea2000c1e1900 */
[----:B-----5:R-:W-:Y:S01]  /*131a0*/  IMAD.IADD R7, R7, 0x1, -R9 ;  /* 0x0000000107077824 */ /* 0x020fe200078e0a09 */
[----:B------:R-:W-:Y:S01]  /*131b0*/  BSSY B0, `(.L_x_14084) ;  /* 0x0000029000007945 */ /* 0x000fe20003800000 */
[----:B------:R-:W-:Y:S01]  /*131c0*/  LOP3.LUT R21, R6, 0xff, RZ, 0xc0, !PT ;  /* 0x000000ff06157812 */ /* 0x000fe200078ec0ff */
[----:B--2---:R-:W-:Y:S01]  /*131d0*/  @P2 IMAD.IADD R8, R4, 0x1, -R2 ;  /* 0x0000000104082824 */ /* 0x004fe200078e0a02 */
[----:B------:R-:W-:-:S04]  /*131e0*/  SHF.R.U32.HI R4, RZ, 0x10, R6 ;  /* 0x00000010ff047819 */ /* 0x000fc80000011606 */
[----:B------:R-:W-:-:S04]  /*131f0*/  IADD3 R26, R7, R8, RZ ;  /* 0x00000008071a7210 */ /* 0x000fc80007ffe0ff */
[C---:B------:R-:W-:Y:S01]  /*13200*/  ISETP.GE.AND P1, PT, R26.reuse, 0x1, PT ;  /* 0x000000011a00780c */ /* 0x040fe20003f26270 */
[----:B------:R-:W-:-:S04]  /*13210*/  VIADD R20, R26, 0x9f ;  /* 0x0000009f1a147836 */ /* 0x000fc80000000000 */
[----:B------:R-:W-:-:S05]  /*13220*/  IMAD.HI R20, R20, 0x66666667, RZ ;  /* 0x6666666714147827 */ /* 0x000fca00078e02ff */
[----:B------:R-:W-:-:S04]  /*13230*/  SHF.R.U32.HI R2, RZ, 0x1f, R20 ;  /* 0x0000001fff027819 */ /* 0x000fc80000011614 */
[----:B------:R-:W-:Y:S01]  /*13240*/  LEA.HI.SX32 R20, R20, R2, 0x1a ;  /* 0x0000000214147211 */ /* 0x000fe200078fd2ff */
[----:B------:R-:W-:Y:S01]  /*13250*/  IMAD.MOV.U32 R2, RZ, RZ, RZ ;  /* 0x000000ffff027224 */ /* 0x000fe200078e00ff */
[----:B------:R-:W-:Y:S06]  /*13260*/  @!P1 BRA `(.L_x_14085) ;  /* 0x0000000000749947 */ /* 0x000fec0003800000 */
[----:B------:R-:W-:Y:S01]  /*13270*/  ISETP.NE.AND P0, PT, R4, RZ, PT ;  /* 0x000000ff0400720c */ /* 0x000fe20003f05270 */
[----:B------:R-:W-:-:S03]  /*13280*/  ULDC UR4, c[0x0][0x9f0] ;  /* 0x00027c0000047ab9 */ /* 0x000fc60000000800 */
[----:B------:R-:W-:-:S04]  /*13290*/  SEL R5, R4, UR4, P0 ;  /* 0x0000000404057c07 */ /* 0x000fc80008000000 */
[----:B------:R-:W-:Y:S02]  /*132a0*/  IABS R6, R5 ;  /* 0x0000000500067213 */ /* 0x000fe40000000000 */
        /* <DEDUP_REMOVED lines=25> */
.L_x_14085:
[----:B------:R-:W-:Y:S05]  /*13440*/  BSYNC B0 ;  /* 0x0000000000007941 */ /* 0x000fea0003800000 */
.L_x_14084:
        /* <DEDUP_REMOVED lines=10> */
[----:B------:R-:W-:-:S05]  /*134f0*/  @P0 IADD3 R5, R5, 0x9f, RZ ;  /* 0x0000009f05050810 */ /* 0x000fca0007ffe0ff */
[----:B------:R-:W-:-:S04]  /*13500*/  @P0 IMAD.HI R2, R5, 0x66666667, RZ ;  /* 0x6666666705020827 */ /* 0x000fc800078e02ff */
[----:B------:R-:W-:Y:S01]  /*13510*/  IMAD.MOV.U32 R5, RZ, RZ, R3 ;  /* 0x000000ffff057224 */ /* 0x000fe200078e0003 */
        /* <DEDUP_REMOVED lines=12> */
.L_x_14240:
[----:B--2---:R-:W-:Y:S02]  /*135e0*/  ISETP.NE.AND P0, PT, R14, RZ, PT ;  /* 0x000000ff0e00720c */ /* 0x004fe40003f05270 */
[----:B------:R-:W-:-:S11]  /*135f0*/  PLOP3.LUT P6, PT, PT, PT, PT, 0x8, 0x0 ;  /* 0x000000000000781c */ /* 0x000fd60003fce170 */
[----:B------:R-:W-:Y:S05]  /*13600*/  @P0 BRA `(.L_x_14089) ;  /* 0x00000000000c0947 */ /* 0x000fea0003800000 */
[----:B------:R-:W-:-:S03]  /*13610*/  UMOV UR4, 0xffffffff ;  /* 0xffffffff00047882 */ /* 0x000fc60000000000 */
[----:B------:R-:W-:Y:S05]  /*13620*/  BRA.DIV UR4, `(.L_x_14090) ;  /* 0x0000006e04a07947 */ /* 0x000fea000b800000 */
[----:B------:R-:W-:-:S13]  /*13630*/  ELECT P6, URZ, PT ;  /* 0x00000000003f782f */ /* 0x000fda00038c0000 */
.L_x_14089:
        /* <DEDUP_REMOVED lines=9> */
.L_x_14243:
[----:B------:R-:W-:Y:S05]  /*136d0*/  BSYNC B1 ;  /* 0x0000000000017941 */ /* 0x000fea0003800000 */
.L_x_14091:
[----:B------:R-:W-:Y:S04]  /*136e0*/  BSSY B1, `(.L_x_14093) ;  /* 0x0000050000017945 */ /* 0x000fe80003800000 */
[----:B------:R-:W-:Y:S05]  /*136f0*/  @!P6 BRA `(.L_x_14094) ;  /* 0x000000040038e947 */ /* 0x000fea0003800000 */
[----:B-1----:R-:W0:Y:S04]  /*13700*/  LDL R9, [R1+0x10] ;  /* 0x0000100001097983 */ /* 0x002e280000100800 */
        /* <DEDUP_REMOVED lines=9> */
.L_x_14244:
[----:B------:R-:W-:Y:S05]  /*137a0*/  BSYNC B2 ;  /* 0x0000000000027941 */ /* 0x000fea0003800000 */
.L_x_14095:
        /* <DEDUP_REMOVED lines=9> */
.L_x_14098:
[----:B------:R-:W-:Y:S05]  /*13840*/  BSYNC B2 ;  /* 0x0000000000027941 */ /* 0x000fea0003800000 */
.L_x_14097:
[----:B------:R-:W2:Y:S01]  /*13850*/  LDL R8, [R1+0x10] ;  /* 0x0000100001087983 */ /* 0x000ea20000100800 */
[----:B------:R-:W-:Y:S01]  /*13860*/  MOV R12, RZ ;  /* 0x000000ff000c7202 */ /* 0x000fe20000000f00 */
[----:B------:R-:W-:Y:S01]  /*13870*/  IMAD R7, R5, 0xa0, R0 ;  /* 0x000000a005077824 */ /* 0x000fe200078e0200 */
[----:B------:R-:W-:Y:S01]  /*13880*/  UIADD3 UR4, UP0, UR38, 0x570, URZ ;  /* 0x0000057026047890 */ /* 0x000fe2000ff1e03f */
[----:B------:R-:W-:Y:S01]  /*13890*/  PLOP3.LUT P0, PT, PT, PT, PT, 0x80, 0x0 ;  /* 0x000000000000781c */ /* 0x000fe20003f0f070 */
[----:B------:R-:W-:Y:S01]  /*138a0*/  UMOV UR6, 0x0 ;  /* 0x0000000000067882 */ /* 0x000fe20000000000 */
[----:B------:R-:W-:Y:S01]  /*138b0*/  R2UR UR10, R12 ;  /* 0x000000000c0a72ca */ /* 0x000fe200000e0000 */
[----:B------:R-:W-:Y:S01]  /*138c0*/  VIADD R7, R7, 0xffffff60 ;  /* 0xffffff6007077836 */ /* 0x000fe20000000000 */
[----:B------:R-:W-:Y:S01]  /*138d0*/  UIADD3.X UR5, URZ, UR39, URZ, UP0, !UPT ;  /* 0x000000273f057290 */ /* 0x000fe200087fe43f */
[----:B------:R-:W-:Y:S01]  /*138e0*/  UMOV UR7, 0x12f00000 ;  /* 0x12f0000000077882 */ /* 0x000fe20000000000 */
[----:B--2---:R-:W-:-:S02]  /*138f0*/  IMAD R11, R8, 0x2800, R17 ;  /* 0x00002800080b7824 */ /* 0x004fc400078e0211 */
[----:B------:R-:W-:Y:S02]  /*13900*/  VIADD R8, R6, 0x13290 ;  /* 0x0001329006087836 */ /* 0x000fe40000000000 */
[----:B------:R-:W-:-:S07]  /*13910*/  VIADD R9, R11, 0xe000 ;  /* 0x0000e0000b097836 */ /* 0x000fce0000000000 */
.L_x_14099:
        /* <DEDUP_REMOVED lines=13> */
.L_x_14245:
[----:B------:R-:W-:Y:S05]  /*139f0*/  BSYNC B2 ;  /* 0x0000000000027941 */ /* 0x000fea0003800000 */
.L_x_14100:
        /* <DEDUP_REMOVED lines=11> */
.L_x_14103:
[----:B------:R-:W-:Y:S05]  /*13ab0*/  BSYNC B2 ;  /* 0x0000000000027941 */ /* 0x000fea0003800000 */
.L_x_14102:
        /* <DEDUP_REMOVED lines=8> */
.L_x_14104:
        /* <DEDUP_REMOVED lines=10> */
.L_x_14094:
[----:B------:R-:W-:Y:S05]  /*13be0*/  BSYNC B1 ;  /* 0x0000000000017941 */ /* 0x000fea0003800000 */
.L_x_14093:
[----:B------:R-:W0:Y:S04]  /*13bf0*/  LDL.LU R10, [R1+0x10] ;  /* 0x00001000010a7983 */ /* 0x000e280000300800 */
[----:B-1----:R-:W2:Y:S01]  /*13c00*/  LDL.LU R9, [R1+0x1c] ;  /* 0x00001c0001097983 */ /* 0x002ea20000300800 */
        /* <DEDUP_REMOVED lines=8> */
[----:B------:R0:W-:Y:S04]  /*13c90*/  STL [R1+0x10], R6 ;  /* 0x0000100601007387 */ /* 0x0001e80000100800 */
[----:B------:R0:W-:Y:S01]  /*13ca0*/  STL [R1+0x1c], R9 ;  /* 0x00001c0901007387 */ /* 0x0001e20000100800 */
[----:B------:R-:W-:Y:S05]  /*13cb0*/  @!P3 BRA `(.L_x_14087) ;  /* 0x000000040074b947 */ /* 0x000fea0003800000 */
.L_x_14117:
[----:B------:R-:W-:Y:S05]  /*13cc0*/  YIELD ;  /* 0x0000000000007946 */ /* 0x000fea0003800000 */
[----:B------:R-:W-:Y:S04]  /*13cd0*/  BSSY B1, `(.L_x_14105) ;  /* 0x000004f000017945 */ /* 0x000fe80003800000 */
[----:B--2---:R-:W-:Y:S05]  /*13ce0*/  @!P6 BRA `(.L_x_14106) ;  /* 0x000000040034e947 */ /* 0x004fea0003800000 */
[----:B0-----:R-:W2:Y:S04]  /*13cf0*/  LDL R6, [R1+0x10] ;  /* 0x0000100001067983 */ /* 0x001ea80000100800 */
        /* <DEDUP_REMOVED lines=9> */
.L_x_14246:
[----:B------:R-:W-:Y:S05]  /*13d90*/  BSYNC B2 ;  /* 0x0000000000027941 */ /* 0x000fea0003800000 */
.L_x_14107:
        /* <DEDUP_REMOVED lines=9> */
.L_x_14110:
[----:B------:R-:W-:Y:S05]  /*13e30*/  BSYNC B2 ;  /* 0x0000000000027941 */ /* 0x000fea0003800000 */
.L_x_14109:
[----:B------:R-:W2:Y:S01]  /*13e40*/  LDL R8, [R1+0x10] ;  /* 0x0000100001087983 */ /* 0x000ea20000100800 */
        /* <DEDUP_REMOVED lines=11> */
.L_x_14111:
        /* <DEDUP_REMOVED lines=13> */
.L_x_14247:
[----:B------:R-:W-:Y:S05]  /*13fd0*/  BSYNC B2 ;  /* 0x0000000000027941 */ /* 0x000fea0003800000 */
.L_x_14112:
        /* <DEDUP_REMOVED lines=11> */
.L_x_14115:
[----:B------:R-:W-:Y:S05]  /*14090*/  BSYNC B2 ;  /* 0x0000000000027941 */ /* 0x000fea0003800000 */
.L_x_14114:
        /* <DEDUP_REMOVED lines=8> */
.L_x_14116:
        /* <DEDUP_REMOVED lines=10> */
.L_x_14106:
[----:B------:R-:W-:Y:S05]  /*141c0*/  BSYNC B1 ;  /* 0x0000000000017941 */ /* 0x000fea0003800000 */
.L_x_14105:
[----:B------:R-:W0:Y:S04]  /*141d0*/  LDL.LU R7, [R1+0x10] ;  /* 0x0000100001077983 */ /* 0x000e280000300800 */
[----:B------:R-:W2:Y:S01]  /*141e0*/  LDL.LU R10, [R1+0x1c] ;  /* 0x00001c00010a7983 */ /* 0x000ea20000300800 */
[C---:B------:R-:W-:Y:S01]  /*141f0*/  ISETP.GT.AND P3, PT, R5.reuse, R3, PT ;  /* 0x000000030500720c */ /* 0x040fe20003f64270 */
[----:B------:R-:W-:Y:S02]  /*14200*/  VIADD R5, R5, 0xffffffff ;  /* 0xffffffff05057836 */ /* 0x000fe40000000000 */
[----:B0-----:R-:W-:-:S05]  /*14210*/  VIADD R6, R7, 0x1 ;  /* 0x0000000107067836 */ /* 0x001fca0000000000 */
[----:B------:R-:W-:-:S04]  /*14220*/  ISETP.NE.AND P2, PT, R6, 0x2, PT ;  /* 0x000000020600780c */ /* 0x000fc80003f45270 */
[----:B------:R-:W-:Y:S02]  /*14230*/  SEL R7, RZ, 0x1, P2 ;  /* 0x00000001ff077807 */ /* 0x000fe40001000000 */
[----:B------:R-:W-:Y:S02]  /*14240*/  SEL R6, R6, RZ, P2 ;  /* 0x000000ff06067207 */ /* 0x000fe40001000000 */
[----:B--2---:R-:W-:-:S05]  /*14250*/  LOP3.LUT R10, R10, R7, RZ, 0x3c, !PT ;  /* 0x000000070a0a7212 */ /* 0x004fca00078e3cff */
[----:B------:R2:W-:Y:S04]  /*14260*/  STL [R1+0x1c], R10 ;  /* 0x00001c0a01007387 */ /* 0x0005e80000100800 */
[----:B------:R2:W-:Y:S01]  /*14270*/  STL [R1+0x10], R6 ;  /* 0x0000100601007387 */ /* 0x0005e20000100800 */
[----:B------:R-:W-:Y:S05]  /*14280*/  @P3 BRA `(.L_x_14117) ;  /* 0xfffffff8008c3947 */ /* 0x000fea000383ffff */
.L_x_14087:
[----:B------:R-:W-:Y:S05]  /*14290*/  BSYNC B0 ;  /* 0x0000000000007941 */ /* 0x000fea0003800000 */
.L_x_14086:
[----:B------:R-:W-:Y:S05]  /*142a0*/  @!P0 WARPSYNC.ALL ;  /* 0x0000000000008948 */ /* 0x000fea0003800000 */
[----:B------:R-:W-:Y:S01]  /*142b0*/  @!P0 BAR.SYNC.DEFER_BLOCKING 0xc, 0x200 ;  /* 0x0308000000008b1d */ /* 0x000fe20000010000 */
[----:B------:R-:W-:-:S05]  /*142c0*/  IMAD.MOV.U32 R0, RZ, RZ, RZ ;  /* 0x000000ffff007224 */ /* 0x000fca00078e00ff */
[----:B------:R-:W-:Y:S04]  /*142d0*/  BSSY B0, `(.L_x_14118) ;  /* 0x000001f000007945 */ /* 0x000fe80003800000 */
[----:B------:R-:W-:Y:S05]  /*142e0*/  @!P1 BRA `(.L_x_14119) ;  /* 0x0000000000749947 */ /* 0x000fea0003800000 */
[----:B------:R-:W-:-:S13]  /*142f0*/  ISETP.NE.AND P0, PT, R4, RZ, PT ;  /* 0x000000ff0400720c */ /* 0x000fda0003f05270 */
[----:B------:R-:W3:Y:S02]  /*14300*/  @!P0 LDC R4, c[0x0][0x9f0] ;  /* 0x00027c00ff048b82 */ /* 0x000ee40000000800 */
[----:B---3--:R-:W-:-:S04]  /*14310*/  IABS R0, R4 ;  /* 0x0000000400007213 */ /* 0x008fc80000000000 */
[----:B------:R-:W3:Y:S08]  /*14320*/  I2F.RP R2, R0 ;  /* 0x0000000000027306 */ /* 0x000ef00000209400 */
[----:B---3--:R-:W3:Y:S02]  /*14330*/  MUFU.RCP R2, R2 ;  /* 0x0000000200027308 */ /* 0x008ee40000001000 */
[----:B---3--:R-:W-:-:S06]  /*14340*/  IADD3 R2, R2, 0xffffffe, RZ ;  /* 0x0ffffffe02027810 */ /* 0x008fcc0007ffe0ff */
[----:B------:R-:W3:Y:S02]  /*14350*/  F2I.FTZ.U32.TRUNC.NTZ R3, R2 ;  /* 0x0000000200037305 */ /* 0x000ee4000021f000 */
[----:B---3--:R-:W-:-:S04]  /*14360*/  IMAD.MOV R2, RZ, RZ, -R3 ;  /* 0x000000ffff027224 */ /* 0x008fc800078e0a03 */
[----:B------:R-:W-:Y:S02]  /*14370*/  IMAD R5, R2, R0, RZ ;  /* 0x0000000002057224 */ /* 0x000fe400078e02ff */
[----:B------:R-:W-:-:S04]  /*14380*/  IMAD.MOV.U32 R2, RZ, RZ, RZ ;  /* 0x000000ffff027224 */ /* 0x000fc800078e00ff */
[----:B------:R-:W-:Y:S01]  /*14390*/  IMAD.HI.U32 R7, R3, R5, R2 ;  /* 0x0000000503077227 */ /* 0x000fe200078e0002 */
[----:B------:R-:W-:Y:S02]  /*143a0*/  IABS R2, R4 ;  /* 0x0000000400027213 */ /* 0x000fe40000000000 */
[----:B------:R-:W-:-:S03]  /*143b0*/  IADD3 R3, R20, -0x1, R4 ;  /* 0xffffffff14037810 */ /* 0x000fc60007ffe004 */
[----:B------:R-:W-:Y:S01]  /*143c0*/  IMAD.MOV R2, RZ, RZ, -R2 ;  /* 0x000000ffff027224 */ /* 0x000fe200078e0a02 */
[----:B------:R-:W-:Y:S02]  /*143d0*/  IABS R5, R3 ;  /* 0x0000000300057213 */ /* 0x000fe40000000000 */
[----:B------:R-:W-:Y:S01]  /*143e0*/  LOP3.LUT R3, R3, R4, RZ, 0x3c, !PT ;  /* 0x0000000403037212 */ /* 0x000fe200078e3cff */
[----:B0-2---:R-:W-:Y:S02]  /*143f0*/  IMAD.MOV.U32 R6, RZ, RZ, R2 ;  /* 0x000000ffff067224 */ /* 0x005fe400078e0002 */
[----:B------:R-:W-:Y:S01]  /*14400*/  IMAD.HI.U32 R2, R7, R5, RZ ;  /* 0x0000000507027227 */ /* 0x000fe200078e00ff */
[----:B------:R-:W-:-:S03]  /*14410*/  ISETP.GE.AND P2, PT, R3, RZ, PT ;  /* 0x000000ff0300720c */ /* 0x000fc60003f46270 */
        /* <DEDUP_REMOVED lines=10> */
.L_x_14119:
[----:B------:R-:W-:Y:S05]  /*144c0*/  BSYNC B0 ;  /* 0x0000000000007941 */ /* 0x000fea0003800000 */
.L_x_14118:
        /* <DEDUP_REMOVED lines=23> */
.L_x_14120:
        /* <DEDUP_REMOVED lines=11> */
[----:B0-2---:R-:W-:Y:S01]  /*146f0*/  IMAD.U32 R6, RZ, RZ, UR8 ;  /* 0x00000008ff067e24 */ /* 0x005fe2000f8e00ff */
[----:B------:R-:W-:Y:S01]  /*14700*/  MOV R12, 0x1 ;  /* 0x00000001000c7802 */ /* 0x000fe20000000f00 */
[----:B------:R-:W-:Y:S02]  /*14710*/  IMAD.U32 R7, RZ, RZ, UR9 ;  /* 0x00000009ff077e24 */ /* 0x000fe4000f8e00ff */
[----:B------:R-:W-:-:S02]  /*14720*/  IMAD.U32 R10, RZ, RZ, UR4 ;  /* 0x00000004ff0a7e24 */ /* 0x000fc4000f8e00ff */
[----:B------:R-:W-:Y:S02]  /*14730*/  IMAD.U32 R11, RZ, RZ, UR5 ;  /* 0x00000005ff0b7e24 */ /* 0x000fe4000f8e00ff */
[----:B------:R-:W-:Y:S02]  /*14740*/  IMAD.MOV.U32 R8, RZ, RZ, 0x70 ;  /* 0x00000070ff087424 */ /* 0x000fe400078e00ff */
[----:B------:R-:W-:-:S07]  /*14750*/  IMAD.MOV.U32 R13, RZ, RZ, RZ ;  /* 0x000000ffff0d7224 */ /* 0x000fce00078e00ff */
[----:B------:R-:W-:-:S07]  /*14760*/  LEPC R20, `(.L_x_14123) ;  /* 0x000000001014794e */ /* 0x000fce0000000000 */
[----:B-1-3--:R-:W-:Y:S05]  /*14770*/  CALL.ABS.NOINC R2 ;  /* 0x0000000002007343 */ /* 0x00afea0003c00000 */
.L_x_14123:
[----:B------:R-:W-:Y:S05]  /*14780*/  BSYNC B6 ;  /* 0x0000000000067941 */ /* 0x000fea0003800000 */
.L_x_14122:
        /* <DEDUP_REMOVED lines=16> */
[----:B0-2---:R-:W-:Y:S02]  /*14890*/  IMAD.U32 R6, RZ, RZ, UR8 ;  /* 0x00000008ff067e24 */ /* 0x005fe4000f8e00ff */
[----:B------:R-:W-:-:S02]  /*148a0*/  IMAD.U32 R10, RZ, RZ, UR4 ;  /* 0x00000004ff0a7e24 */ /* 0x000fc4000f8e00ff */
[----:B------:R-:W-:Y:S02]  /*148b0*/  IMAD.U32 R11, RZ, RZ, UR5 ;  /* 0x00000005ff0b7e24 */ /* 0x000fe4000f8e00ff */
[----:B------:R-:W-:Y:S02]  /*148c0*/  IMAD.MOV.U32 R8, RZ, RZ, 0x70 ;  /* 0x00000070ff087424 */ /* 0x000fe400078e00ff */
[----:B------:R-:W-:Y:S02]  /*148d0*/  IMAD.MOV.U32 R12, RZ, RZ, 0x1 ;  /* 0x00000001ff0c7424 */ /* 0x000fe400078e00ff */
[----:B------:R-:W-:-:S07]  /*148e0*/  IMAD.MOV.U32 R13, RZ, RZ, RZ ;  /* 0x000000ffff0d7224 */ /* 0x000fce00078e00ff */
[----:B------:R-:W-:-:S07]  /*148f0*/  LEPC R20, `(.L_x_14125) ;  /* 0x000000001014794e */ /* 0x000fce0000000000 */
[----:B-1-3--:R-:W-:Y:S05]  /*14900*/  CALL.ABS.NOINC R2 ;  /* 0x0000000002007343 */ /* 0x00afea0003c00000 */
.L_x_14125:
[----:B------:R-:W-:Y:S05]  /*14910*/  BSYNC B6 ;  /* 0x0000000000067941 */ /* 0x000fea0003800000 */
.L_x_14124:
[----:B------:R-:W-:Y:S01]  /*14920*/  IADD3 R22, R17, 0x1000, RZ ;  /* 0x0000100011167810 */ /* 0x000fe20007ffe0ff */
[----:B------:R-:W-:Y:S03]  /*14930*/  BSSY B6, `(.L_x_14126) ;  /* 0x0000013000067945 */ /* 0x000fe60003800000 */
        /* <DEDUP_REMOVED lines=18> */
.L_x_14127:
[----:B------:R-:W-:Y:S05]  /*14a60*/  BSYNC B6 ;  /* 0x0000000000067941 */ /* 0x000fea0003800000 */
.L_x_14126:
[----:B---3--:R-:W3:Y:S01]  /*14a70*/  LDL R2, [R1+0x24] ;  /* 0x0000240001027983 */ /* 0x008ee20000100800 */
        /* <DEDUP_REMOVED lines=8> */
[----:B0-2---:R-:W-:Y:S01]  /*14b00*/  MOV R6, UR6 ;  /* 0x0000000600067c02 */ /* 0x005fe20008000f00 */
        /* <DEDUP_REMOVED lines=9> */
[----:B01----:R-:W-:Y:S05]  /*14ba0*/  CALL.ABS.NOINC R2 ;  /* 0x0000000002007343 */ /* 0x003fea0003c00000 */
.L_x_14129:
[----:B------:R-:W-:Y:S05]  /*14bb0*/  BSYNC B6 ;  /* 0x0000000000067941 */ /* 0x000fea0003800000 */
.L_x_14128:
[----:B------:R-:W-:Y:S01]  /*14bc0*/  ULDC.64 UR4, c[0x0][0x9f8] ;  /* 0x00027e0000047ab9 */ /* 0x000fe20000000a00 */
[----:B------:R-:W3:Y:S01]  /*14bd0*/  LDL R21, [R1+0x28] ;  /* 0x0000280001157983 */ /* 0x000ee20000100800 */
[----:B------:R-:W-:Y:S01]  /*14be0*/  ISETP.NE.U32.AND P0, PT, RZ, UR4, PT ;  /* 0x00000004ff007c0c */ /* 0x000fe2000bf05070 */
[----:B------:R-:W4:Y:S02]  /*14bf0*/  LDC R12, c[0x0][0x430] ;  /* 0x00010c00ff0c7b82 */ /* 0x000f240000000800 */
[----:B------:R4:W-:Y:S01]  /*14c00*/  STL [R1+0xa4], R16 ;  /* 0x0000a41001007387 */ /* 0x0009e20000100800 */
[----:B------:R-:W-:-:S03]  /*14c10*/  ISETP.NE.AND.EX P0, PT, RZ, UR5, PT, P0 ;  /* 0x00000005ff007c0c */ /* 0x000fc6000bf05300 */
[----:B------:R-:W4:Y:S10]  /*14c20*/  LDL R20, [R1+0x4c] ;  /* 0x00004c0001147983 */ /* 0x000f340000100800 */
[----:B------:R-:W-:-:S02]  /*14c30*/  @P0 IADD3 R2, P1, R19, UR4, RZ ;  /* 0x0000000413020c10 */ /* 0x000fc4000ff3e0ff */
[----:B------:R0:W2:Y:S02]  /*14c40*/  LDL R19, [R1+0x14] ;  /* 0x0000140001137983 */ /* 0x0000a40000100800 */
[----:B------:R-:W-:Y:S01]  /*14c50*/  @P0 IADD3.X R3, R29, UR5, RZ, P1, !PT ;  /* 0x000000051d030c10 */ /* 0x000fe20008ffe4ff */
[----:B------:R-:W1:Y:S01]  /*14c60*/  S2R R0, SR_TID.X ;  /* 0x0000000000007919 */ /* 0x000e620000002100 */
[----:B------:R-:W0:Y:S01]  /*14c70*/  S2R R13, SR_TID.X ;  /* 0x00000000000d7919 */ /* 0x000e220000002100 */
[C---:B-1----:R-:W-:Y:S01]  /*14c80*/  LOP3.LUT R4, R0.reuse, 0x7f, RZ, 0xc0, !PT ;  /* 0x0000007f00047812 */ /* 0x042fe200078ec0ff */
[----:B------:R-:W-:-:S03]  /*14c90*/  IMAD.SHL.U32 R0, R0, 0x20, RZ ;  /* 0x0000002000007824 */ /* 0x000fc600078e00ff */
[----:B------:R-:W-:-:S04]  /*14ca0*/  SHF.R.U32.HI R4, RZ, 0x2, R4 ;  /* 0x00000002ff047819 */ /* 0x000fc80000011604 */
[----:B------:R-:W-:Y:S02]  /*14cb0*/  LOP3.LUT R0, R4, 0x60, R0, 0xf8, !PT ;  /* 0x0000006004007812 */ /* 0x000fe400078ef800 */
[----:B------:R-:W1:Y:S01]  /*14cc0*/  S2R R4, SR_TID.X ;  /* 0x0000000000047919 */ /* 0x000e620000002100 */
[----:B--2---:R-:W2:Y:S01]  /*14cd0*/  @P0 LDG.E R19, desc[UR40][R2.64] ;  /* 0x0000002802130981 */ /* 0x004ea2000c1e1900 */
[----:B-1----:R-:W-:Y:S01]  /*14ce0*/  LOP3.LUT R4, R4, 0x7f, RZ, 0xc0, !PT ;  /* 0x0000007f04047812 */ /* 0x002fe200078ec0ff */
[----:B------:R-:W-:Y:S01]  /*14cf0*/  IMAD.MOV.U32 R5, RZ, RZ, 0xa0 ;  /* 0x000000a0ff057424 */ /* 0x000fe200078e00ff */
[----:B0-----:R-:W-:Y:S02]  /*14d00*/  SHF.L.U32 R15, R13, 0x5, RZ ;  /* 0x000000050d0f7819 */ /* 0x001fe400000006ff */
[----:B------:R-:W-:Y:S01]  /*14d10*/  SHF.R.U32.HI R6, RZ, 0x2, R4 ;  /* 0x00000002ff067819 */ /* 0x000fe20000011604 */
[----:B----4-:R-:W-:-:S03]  /*14d20*/  IMAD R5, R20, R5, -0xa0 ;  /* 0xffffff6014057424 */ /* 0x010fc600078e0205 */
[----:B------:R-:W-:Y:S01]  /*14d30*/  LOP3.LUT R15, R6, 0x60, R15, 0xf8, !PT ;  /* 0x00000060060f7812 */ /* 0x000fe200078ef80f */
[----:B------:R-:W-:-:S03]  /*14d40*/  IMAD.IADD R0, R0, 0x1, R5 ;  /* 0x0000000100007824 */ /* 0x000fc600078e0205 */
[----:B------:R-:W-:Y:S01]  /*14d50*/  LOP3.LUT R15, R15, 0x80, RZ, 0xfc, !PT ;  /* 0x000000800f0f7812 */ /* 0x000fe200078efcff */
[C---:B---3--:R-:W-:Y:S01]  /*14d60*/  IMAD.IADD R8, R0.reuse, 0x1, R21 ;  /* 0x0000000100087824 */ /* 0x048fe200078e0215 */
[----:B------:R-:W-:-:S03]  /*14d70*/  ISETP.GE.AND P1, PT, R0, R26, PT ;  /* 0x0000001a0000720c */ /* 0x000fc60003f26270 */
[----:B------:R-:W-:Y:S02]  /*14d80*/  IMAD.IADD R5, R15, 0x1, R5 ;  /* 0x000000010f057824 */ /* 0x000fe400078e0205 */
[----:B------:R-:W-:Y:S02]  /*14d90*/  IMAD.MOV.U32 R4, RZ, RZ, R8 ;  /* 0x000000ffff047224 */ /* 0x000fe400078e0008 */
[----:B------:R-:W-:-:S04]  /*14da0*/  IMAD.IADD R9, R5, 0x1, R21 ;  /* 0x0000000105097824 */ /* 0x000fc800078e0215 */
[----:B------:R-:W-:Y:S01]  /*14db0*/  IMAD.MOV.U32 R0, RZ, RZ, R9 ;  /* 0x000000ffff007224 */ /* 0x000fe200078e0009 */
[----:B--2---:R-:W-:Y:S01]  /*14dc0*/  @P0 STL [R1+0x14], R19 ;  /* 0x0000141301000387 */ /* 0x004fe20000100800 */
[----:B------:R-:W-:-:S03]  /*14dd0*/  ISETP.NE.AND P0, PT, R12, 0x1, PT ;  /* 0x000000010c00780c */ /* 0x000fc60003f05270 */
[----:B------:R-:W2:Y:S04]  /*14de0*/  LDL R14, [R1+0x74] ;  /* 0x00007400010e7983 */ /* 0x000ea80000100800 */
[----:B------:R-:W3:Y:S06]  /*14df0*/  LDL.LU R21, [R1+0x24] ;  /* 0x0000240001157983 */ /* 0x000eec0000300800 */
[----:B------:R-:W0:Y:S08]  /*14e00*/  @P0 LDC R2, c[0x0][0x434] ;  /* 0x00010d00ff020b82 */ /* 0x000e300000000800 */
[----:B------:R-:W1:Y:S08]  /*14e10*/  @P0 LDC R3, c[0x0][0x438] ;  /* 0x00010e00ff030b82 */ /* 0x000e700000000800 */
[----:B------:R-:W4:Y:S01]  /*14e20*/  @P0 LDC R6, c[0x0][0x434] ;  /* 0x00010d00ff060b82 */ /* 0x000f220000000800 */
[----:B0-----:R-:W-:-:S07]  /*14e30*/  @P0 IMAD.HI.U32 R2, R8, R2, RZ ;  /* 0x0000000208020227 */ /* 0x001fce00078e00ff */
[----:B------:R-:W0:Y:S01]  /*14e40*/  @P0 LDC R7, c[0x0][0x438] ;  /* 0x00010e00ff070b82 */ /* 0x000e220000000800 */
[----:B-1----:R-:W-:-:S07]  /*14e50*/  @P0 SHF.R.U32.HI R4, RZ, R3, R2 ;  /* 0x00000003ff040219 */ /* 0x002fce0000011602 */
[----:B------:R-:W1:Y:S01]  /*14e60*/  @!P1 LDC.64 R2, c[0x0][0x428] ;  /* 0x00010a00ff029b82 */ /* 0x000e620000000a00 */
[----:B------:R-:W-:Y:S01]  /*14e70*/  SHF.R.S32.HI R16, RZ, 0x1f, R19 ;  /* 0x0000001fff107819 */ /* 0x000fe20000011413 */
[----:B----4-:R-:W-:-:S05]  /*14e80*/  @P0 IMAD.HI.U32 R6, R9, R6, RZ ;  /* 0x0000000609060227 */ /* 0x010fca00078e00ff */
[----:B0-----:R-:W-:Y:S02]  /*14e90*/  @P0 SHF.R.U32.HI R0, RZ, R7, R6 ;  /* 0x00000007ff000219 */ /* 0x001fe40000011606 */
[----:B------:R-:W-:Y:S02]  /*14ea0*/  ISETP.GE.AND P0, PT, R5, R26, PT ;  /* 0x0000001a0500720c */ /* 0x000fe40003f06270 */
[----:B------:R-:W-:Y:S01]  /*14eb0*/  @!P1 SHF.R.S32.HI R5, RZ, 0x1f, R4 ;  /* 0x0000001fff059819 */ /* 0x000fe20000011404 */
[----:B-1----:R-:W-:-:S04]  /*14ec0*/  @!P1 IMAD R6, R16, R2, RZ ;  /* 0x0000000210069224 */ /* 0x002fc800078e02ff */
[C---:B------:R-:W-:Y:S02]  /*14ed0*/  @!P1 IMAD R11, R19.reuse, R3, R6 ;  /* 0x00000003130b9224 */ /* 0x040fe400078e0206 */
[----:B------:R-:W-:Y:S02]  /*14ee0*/  @!P1 IMAD.WIDE.U32 R6, R19, R2, R4 ;  /* 0x0000000213069225 */ /* 0x000fe400078e0004 */
[----:B------:R-:W0:Y:S01]  /*14ef0*/  @!P1 LDC.64 R2, c[0x0][0x418] ;  /* 0x00010600ff029b82 */ /* 0x000e220000000a00 */
[----:B------:R-:W-:Y:S02]  /*14f00*/  ISETP.GT.U32.OR P0, PT, R15, 0x9f, P0 ;  /* 0x0000009f0f00780c */ /* 0x000fe40000704470 */
[----:B0-----:R-:W-:Y:S01]  /*14f10*/  @!P1 LEA R10, P2, R6, R2, 0x2 ;  /* 0x00000002060a9211 */ /* 0x001fe200078410ff */
[----:B------:R-:W-:-:S05]  /*14f20*/  @!P1 IMAD.IADD R2, R7, 0x1, R11 ;  /* 0x0000000107029824 */ /* 0x000fca00078e020b */
[----:B------:R-:W-:Y:S01]  /*14f30*/  @!P1 LEA.HI.X R11, R6, R3, R2, 0x2, P2 ;  /* 0x00000003060b9211 */ /* 0x000fe200010f1402 */
[----:B------:R-:W-:-:S04]  /*14f40*/  IMAD.MOV R2, RZ, RZ, -R4 ;  /* 0x000000ffff027224 */ /* 0x000fc800078e0a04 */
[----:B------:R-:W0:Y:S01]  /*14f50*/  @!P0 LDC.64 R4, c[0x0][0x418] ;  /* 0x00010600ff048b82 */ /* 0x000e220000000a00 */
[----:B------:R-:W-:Y:S01]  /*14f60*/  IMAD R8, R12, R2, R8 ;  /* 0x000000020c087224 */ /* 0x000fe200078e0208 */
[----:B------:R-:W-:-:S05]  /*14f70*/  IADD3 R2, -R0, RZ, RZ ;  /* 0x000000ff00027210 */ /* 0x000fca0007ffe1ff */
[----:B------:R-:W-:Y:S02]  /*14f80*/  IMAD R9, R12, R2, R9 ;  /* 0x000000020c097224 */ /* 0x000fe400078e0209 */
[----:B------:R-:W1:Y:S01]  /*14f90*/  @!P0 LDC.64 R2, c[0x0][0x428] ;  /* 0x00010a00ff028b82 */ /* 0x000e620000000a00 */
[--C-:B------:R-:W-:Y:S01]  /*14fa0*/  @!P0 SHF.R.S32.HI R7, RZ, 0x1f, R0.reuse ;  /* 0x0000001fff078819 */ /* 0x100fe20000011400 */
[----:B------:R-:W-:-:S04]  /*14fb0*/  @!P0 IMAD.MOV.U32 R6, RZ, RZ, R0 ;  /* 0x000000ffff068224 */ /* 0x000fc800078e0000 */
[----:B-1----:R-:W-:-:S04]  /*14fc0*/  @!P0 IMAD.WIDE.U32 R6, R19, R2, R6 ;  /* 0x0000000213068225 */ /* 0x002fc800078e0006 */
[----:B------:R-:W-:-:S04]  /*14fd0*/  @!P0 IMAD R2, R16, R2, RZ ;  /* 0x0000000210028224 */ /* 0x000fc800078e02ff */
[----:B------:R-:W-:Y:S01]  /*14fe0*/  @!P0 IMAD R0, R19, R3, R2 ;  /* 0x0000000313008224 */ /* 0x000fe200078e0202 */
[----:B0-----:R-:W-:-:S03]  /*14ff0*/  @!P0 LEA R4, P2, R6, R4, 0x2 ;  /* 0x0000000406048211 */ /* 0x001fc600078410ff */
[----:B------:R-:W-:-:S05]  /*15000*/  @!P0 IMAD.IADD R0, R0, 0x1, R7 ;  /* 0x0000000100008824 */ /* 0x000fca00078e0207 */
[----:B------:R-:W-:Y:S02]  /*15010*/  @!P0 LEA.HI.X R5, R6, R5, R0, 0x2, P2 ;  /* 0x0000000506058211 */ /* 0x000fe400010f1400 */
[----:B------:R-:W0:Y:S01]  /*15020*/  LDC R0, c[0x0][0x2f4] ;  /* 0x0000bd00ff007b82 */ /* 0x000e220000000800 */
[----:B------:R-:W-:Y:S01]  /*15030*/  ISETP.GT.U32.AND P2, PT, R15, 0x9f, PT ;  /* 0x0000009f0f00780c */ /* 0x000fe20003f44070 */
[----:B------:R-:W-:Y:S01]  /*15040*/  IMAD.SHL.U32 R13, R13, 0x10, RZ ;  /* 0x000000100d0d7824 */ /* 0x000fe200078e00ff */
[----:B------:R-:W-:-:S04]  /*15050*/  CS2R R6, SRZ ;  /* 0x0000000000067805 */ /* 0x000fc8000001ff00 */
[----:B------:R-:W-:Y:S02]  /*15060*/  LOP3.LUT R13, R13, 0x30, RZ, 0xc0, !PT ;  /* 0x000000300d0d7812 */ /* 0x000fe400078ec0ff */
[----:B------:R1:W5:Y:S04]  /*15070*/  @!P1 LDG.E R7, desc[UR40][R10.64] ;  /* 0x000000280a079981 */ /* 0x000368000c1e1900 */
[----:B------:R1:W5:Y:S01]  /*15080*/  @!P0 LDG.E R6, desc[UR40][R4.64] ;  /* 0x0000002804068981 */ /* 0x000362000c1e1900 */
[----:B0-----:R-:W-:-:S03]  /*15090*/  ISETP.GE.AND P1, PT, R13, R0, PT ;  /* 0x000000000d00720c */ /* 0x001fc60003f26270 */
[----:B------:R0:W-:Y:S04]  /*150a0*/  STL [R1+0x2c], R16 ;  /* 0x00002c1001007387 */ /* 0x0001e80000100800 */
[----:B0-----:R1:W5:Y:S01]  /*150b0*/  LDL.LU R16, [R1+0xa4] ;  /* 0x0000a40001107983 */ /* 0x0013620000300800 */
[----:B------:R-:W-:Y:S01]  /*150c0*/  UMOV UR4, 0xffffffff ;  /* 0xffffffff00047882 */ /* 0x000fe20000000000 */
[----:B---3--:R-:W-:-:S04]  /*150d0*/  LOP3.LUT R21, R21, 0xfffffffd, RZ, 0xc0, !PT ;  /* 0xfffffffd15157812 */ /* 0x008fc800078ec0ff */
[----:B------:R-:W-:Y:S02]  /*150e0*/  @P2 LOP3.LUT R21, R21, 0x2, RZ, 0xfc, !PT ;  /* 0x0000000215152812 */ /* 0x000fe400078efcff */
[----:B--2---:R-:W-:Y:S02]  /*150f0*/  ISETP.NE.AND P0, PT, R14, 0x3, PT ;  /* 0x000000030e00780c */ /* 0x004fe40003f05270 */
[----:B------:R-:W-:-:S04]  /*15100*/  LOP3.LUT R21, R21, 0xfffffffb, RZ, 0xc0, !PT ;  /* 0xfffffffb15157812 */ /* 0x000fc800078ec0ff */
[----:B------:R-:W-:-:S04]  /*15110*/  LOP3.LUT R21, R21, 0xfffffffe, RZ, 0xc0, !PT ;  /* 0xfffffffe15157812 */ /* 0x000fc800078ec0ff */
[----:B------:R-:W-:-:S04]  /*15120*/  @P1 LOP3.LUT R21, R21, 0x1, RZ, 0xfc, !PT ;  /* 0x0000000115151812 */ /* 0x000fc800078efcff */
[----:B------:R-:W-:-:S05]  /*15130*/  @P0 LOP3.LUT R21, R21, 0x4, RZ, 0xfc, !PT ;  /* 0x0000000415150812 */ /* 0x000fca00078efcff */
[----:B------:R1:W-:Y:S01]  /*15140*/  STL [R1+0x24], R21 ;  /* 0x0000241501007387 */ /* 0x0003e20000100800 */
[----:B------:R-:W-:Y:S05]  /*15150*/  BRA.DIV UR4, `(.L_x_14130) ;  /* 0x0000005604587947 */ /* 0x000fea000b800000 */
.L_x_14250:
[----:B-1----:R-:W-:Y:S01]  /*15160*/  VIADD R5, R20, 0xffffffff ;  /* 0xffffffff14057836 */ /* 0x002fe20000000000 */
[----:B------:R-:W-:Y:S06]  /*15170*/  @!P0 BRA `(.L_x_14131) ;  /* 0x0000000000048947 */ /* 0x000fec0003800000 */
[----:B------:R-:W-:Y:S01]  /*15180*/  BPT.TRAP 0x1 ;  /* 0x000000040000795c */ /* 0x000fe20000300000 */
.L_x_14131:
[----:B------:R-:W2:Y:S04]  /*15190*/  LDL R2, [R1+0x8] ;  /* 0x0000080001027983 */ /* 0x000ea80000100800 */
[----:B------:R-:W3:Y:S01]  /*151a0*/  LDL R0, [R1+0x18] ;  /* 0x0000180001007983 */ /* 0x000ee20000100800 */
[----:B------:R-:W-:Y:S01]  /*151b0*/  BSSY B0, `(.L_x_14132) ;  /* 0x0000008000007945 */ /* 0x000fe20003800000 */
[----:B--2---:R-:W-:Y:S01]  /*151c0*/  IMAD R4, R2, 0x8, R17 ;  /* 0x0000000802047824 */ /* 0x004fe200078e0211 */
[----:B---3--:R-:W-:-:S04]  /*151d0*/  SHF.L.U32 R0, R0, 0x1f, RZ ;  /* 0x0000001f00007819 */ /* 0x008fc800000006ff */
[----:B------:R0:W1:Y:S01]  /*151e0*/  SYNCS.PHASECHK.TRANS64.TRYWAIT P0, [R4+URZ+0x13280], R0 ;  /* 0x01328000040075a7 */ /* 0x000062000800017f */
[----:B------:R0:W-:Y:S02]  /*151f0*/  STL [R1+0x44], R0 ;  /* 0x0000440001007387 */ /* 0x0001e40000100800 */
[----:B0-----:R-:W-:-:S05]  /*15200*/  SHF.R.S32.HI R0, RZ, 0x1f, R8 ;  /* 0x0000001fff007819 */ /* 0x001fca0000011408 */
[----:B------:R0:W-:Y:S02]  /*15210*/  STL [R1+0xc], R0 ;  /* 0x00000c0001007387 */ /* 0x0001e40000100800 */
[----:B01----:R-:W-:Y:S05]  /*15220*/  @!P0 BRA `(.L_x_14133) ;  /* 0x0000005400588947 */ /* 0x003fea0003800000 */
.L_x_14251:
[----:B------:R-:W-:Y:S05]  /*15230*/  BSYNC B0 ;  /* 0x0000000000007941 */ /* 0x000fea0003800000 */
.L_x_14132:
[----:B0-----:R-:W2:Y:S01]  /*15240*/  LDL R0, [R1+0xc] ;  /* 0x00000c0001007983 */ /* 0x001ea20000100800 */
[----:B------:R-:W-:Y:S01]  /*15250*/  ULDC.64 UR4, c[0x0][0x328] ;  /* 0x0000ca0000047ab9 */ /* 0x000fe20000000a00 */
[----:B-----5:R-:W-:Y:S01]  /*15260*/  SHF.R.S32.HI R11, RZ, 0x1f, R7 ;  /* 0x0000001fff0b7819 */ /* 0x020fe20000011407 */
[----:B------:R-:W-:Y:S01]  /*15270*/  IMAD.WIDE.U32 R2, R8, UR4, RZ ;  /* 0x0000000408027c25 */ /* 0x000fe2000f8e00ff */
[----:B------:R-:W-:Y:S01]  /*15280*/  ULDC.64 UR6, c[0x0][0x338] ;  /* 0x0000ce0000067ab9 */ /* 0x000fe20000000a00 */
[----:B------:R-:W0:Y:S02]  /*15290*/  S2R R19, SR_TID.X ;  /* 0x0000000000137919 */ /* 0x000e240000002100 */
[----:B------:R-:W-:Y:S01]  /*152a0*/  IMAD R5, R5, -0xa0, R26 ;  /* 0xffffff6005057824 */ /* 0x000fe200078e021a */
[----:B------:R1:W-:Y:S04]  /*152b0*/  STL [R1], R11 ;  /* 0x0000000b01007387 */ /* 0x0003e80000100800 */
[----:B------:R-:W3:Y:S01]  /*152c0*/  LDL R14, [R1+0x8] ;  /* 0x00000800010e7983 */ /* 0x000ee20000100800 */
[----:B0-----:R-:W-:-:S05]  /*152d0*/  IMAD.SHL.U32 R20, R19, 0x10, RZ ;  /* 0x0000001013147824 */ /* 0x001fca00078e00ff */
[----:B------:R-:W-:Y:S01]  /*152e0*/  LOP3.LUT R20, R20, 0x30, RZ, 0xc0, !PT ;  /* 0x0000003014147812 */ /* 0x000fe200078ec0ff */
[----:B--2---:R-:W-:-:S04]  /*152f0*/  IMAD R0, R0, UR4, RZ ;  /* 0x0000000400007c24 */ /* 0x004fc8000f8e02ff */
[----:B------:R-:W-:-:S05]  /*15300*/  IMAD R0, R8, UR5, R0 ;  /* 0x0000000508007c24 */ /* 0x000fca000f8e0200 */
[----:B------:R-:W-:Y:S01]  /*15310*/  IADD3 R3, R3, R0, RZ ;  /* 0x0000000003037210 */ /* 0x000fe20007ffe0ff */
[----:B------:R-:W-:Y:S02]  /*15320*/  IMAD R0, R11, UR6, RZ ;  /* 0x000000060b007c24 */ /* 0x000fe4000f8e02ff */
[----:B-1----:R-:W0:Y:S02]  /*15330*/  LDC R11, c[0x0][0x2f4] ;  /* 0x0000bd00ff0b7b82 */ /* 0x002e240000000800 */
[C---:B------:R-:W-:Y:S02]  /*15340*/  IMAD R0, R7.reuse, UR7, R0 ;  /* 0x0000000707007c24 */ /* 0x040fe4000f8e0200 */
[----:B------:R-:W-:-:S04]  /*15350*/  IMAD.WIDE.U32 R2, R7, UR6, R2 ;  /* 0x0000000607027c25 */ /* 0x000fc8000f8e0002 */
[----:B------:R-:W-:Y:S01]  /*15360*/  IMAD.IADD R13, R3, 0x1, R0 ;  /* 0x00000001030d7824 */ /* 0x000fe200078e0200 */
[----:B------:R-:W-:-:S05]  /*15370*/  SHF.R.S32.HI R0, RZ, 0x1f, R9 ;  /* 0x0000001fff007819 */ /* 0x000fca0000011409 */
[----:B------:R1:W-:Y:S04]  /*15380*/  STL [R1+0x48], R0 ;  /* 0x0000480001007387 */ /* 0x0003e80000100800 */
[----:B------:R-:W3:Y:S01]  /*15390*/  LDL R15, [R1+0x3c] ;  /* 0x00003c00010f7983 */ /* 0x000ee20000100800 */
[----:B------:R-:W-:Y:S02]  /*153a0*/  IMAD.MOV.U32 R12, RZ, RZ, R2 ;  /* 0x000000ffff0c7224 */ /* 0x000fe400078e0002 */
[----:B-1----:R-:W-:Y:S01]  /*153b0*/  IMAD R0, R0, UR4, RZ ;  /* 0x0000000400007c24 */ /* 0x002fe2000f8e02ff */
[----:B0-----:R-:W-:Y:S01]  /*153c0*/  ISETP.GE.AND P0, PT, R20, R11, PT ;  /* 0x0000000b1400720c */ /* 0x001fe20003f06270 */
[----:B------:R-:W-:Y:S01]  /*153d0*/  IMAD.WIDE.U32 R2, R9, UR4, RZ ;  /* 0x0000000409027c25 */ /* 0x000fe2000f8e00ff */
[----:B------:R-:W-:-:S03]  /*153e0*/  SHF.R.S32.HI R11, RZ, 0x1f, R6 ;  /* 0x0000001fff0b7819 */ /* 0x000fc60000011406 */
[----:B------:R-:W-:Y:S01]  /*153f0*/  IMAD R0, R9, UR5, R0 ;  /* 0x0000000509007c24 */ /* 0x000fe2000f8e0200 */
[----:B------:R-:W-:-:S03]  /*15400*/  ULDC.64 UR4, c[0x0][0x330] ;  /* 0x0000cc0000047ab9 */ /* 0x000fc60000000a00 */
[----:B------:R-:W-:Y:S02]  /*15410*/  IMAD.IADD R3, R3, 0x1, R0 ;  /* 0x0000000103037824 */ /* 0x000fe400078e0200 */
[----:B------:R-:W-:Y:S02]  /*15420*/  IMAD R0, R11, UR6, RZ ;  /* 0x000000060b007c24 */ /* 0x000fe4000f8e02ff */
[C---:B------:R-:W-:Y:S01]  /*15430*/  IMAD.WIDE.U32 R2, R6.reuse, UR6, R2 ;  /* 0x0000000606027c25 */ /* 0x040fe2000f8e0002 */
[----:B------:R0:W-:Y:S03]  /*15440*/  STL [R1+0x4], R11 ;  /* 0x0000040b01007387 */ /* 0x0001e60000100800 */
[----:B------:R-:W-:Y:S01]  /*15450*/  IMAD R0, R6, UR7, R0 ;  /* 0x0000000706007c24 */ /* 0x000fe2000f8e0200 */
[----:B------:R-:W-:Y:S01]  /*15460*/  MOV R10, R2 ;  /* 0x00000002000a7202 */ /* 0x000fe20000000f00 */
[----:B------:R-:W-:Y:S01]  /*15470*/  ULDC.64 UR6, c[0x0][0x318] ;  /* 0x0000c60000067ab9 */ /* 0x000fe20000000a00 */
[----:B------:R-:W-:Y:S01]  /*15480*/  LOP3.LUT R19, R19, 0x7f, RZ, 0xc0, !PT ;  /* 0x0000007f13137812 */ /* 0x000fe200078ec0ff */
[----:B0-----:R-:W-:-:S02]  /*15490*/  IMAD.IADD R11, R3, 0x1, R0 ;  /* 0x00000001030b7824 */ /* 0x001fc400078e0200 */
[----:B------:R-:W-:Y:S01]  /*154a0*/  IMAD.WIDE.U32 R2, R16, UR4, R12 ;  /* 0x0000000410027c25 */ /* 0x000fe2000f8e000c */
[----:B------:R-:W-:-:S03]  /*154b0*/  SHF.R.U32.HI R19, RZ, 0x2, R19 ;  /* 0x00000002ff137819 */ /* 0x000fc60000011613 */
[----:B------:R-:W-:Y:S01]  /*154c0*/  IMAD R12, R16, UR5, RZ ;  /* 0x00000005100c7c24 */ /* 0x000fe2000f8e02ff */
[----:B------:R-:W-:Y:S01]  /*154d0*/  IADD3 R0, P1, R2, UR6, RZ ;  /* 0x0000000602007c10 */ /* 0x000fe2000ff3e0ff */
[----:B------:R-:W-:-:S03]  /*154e0*/  IMAD.WIDE.U32 R10, R16, UR4, R10 ;  /* 0x00000004100a7c25 */ /* 0x000fc6000f8e000a */
[----:B------:R-:W-:Y:S02]  /*154f0*/  IADD3.X R2, R3, UR7, R12, P1, !PT ;  /* 0x0000000703027c10 */ /* 0x000fe40008ffe40c */
[----:B------:R-:W-:Y:S01]  /*15500*/  IADD3 R29, P1, R10, UR6, RZ ;  /* 0x000000060a1d7c10 */ /* 0x000fe2000ff3e0ff */
[----:B------:R-:W-:Y:S01]  /*15510*/  IMAD.IADD R5, R5, 0x1, -R19 ;  /* 0x0000000105057824 */ /* 0x000fe200078e0a13 */
[----:B------:R-:W-:Y:S02]  /*15520*/  UMOV UR4, 0xffffffff ;  /* 0xffffffff00047882 */ /* 0x000fe40000000000 */
[----:B------:R-:W-:Y:S02]  /*15530*/  IADD3.X R26, R12, UR7, R11, P1, !PT ;  /* 0x000000070c1a7c10 */ /* 0x000fe40008ffe40b */
[----:B------:R-:W-:Y:S01]  /*15540*/  ISETP.GE.AND P5, PT, R5, 0x1, PT ;  /* 0x000000010500780c */ /* 0x000fe20003fa6270 */
[----:B---3--:R-:W-:Y:S01]  /*15550*/  IMAD R19, R14, 0x2800, R15 ;  /* 0x000028000e137824 */ /* 0x008fe200078e020f */
[----:B------:R-:W-:Y:S11]  /*15560*/  BRA.DIV UR4, `(.L_x_14134) ;  /* 0x0000005204a07947 */ /* 0x000ff6000b800000 */
[----:B------:R-:W2:Y:S01]  /*15570*/  LDL.LU R14, [R1+0x24] ;  /* 0x00002400010e7983 */ /* 0x000ea20000300800 */
[----:B------:R-:W0:Y:S03]  /*15580*/  S2R R11, SR_TID.X ;  /* 0x00000000000b7919 */ /* 0x000e260000002100 */
[----:B------:R-:W1:Y:S04]  /*15590*/  SHFL.IDX PT, R3, R0, RZ, 0x1c1f ;  /* 0x001c1fff00037589 */ /* 0x000e6800000e0000 */
[----:B------:R-:W3:Y:S01]  /*155a0*/  SHFL.IDX PT, R10, R2, RZ, 0x1c1f ;  /* 0x001c1fff020a7589 */ /* 0x000ee200000e0000 */
[----:B0-----:R-:W-:-:S05]  /*155b0*/  IMAD.SHL.U32 R15, R11, 0x10, RZ ;  /* 0x000000100b0f7824 */ /* 0x001fca00078e00ff */
[----:B------:R-:W-:-:S04]  /*155c0*/  LOP3.LUT R15, R15, 0x30, RZ, 0xc0, !PT ;  /* 0x000000300f0f7812 */ /* 0x000fc800078ec0ff */
[----:B-1----:R-:W-:-:S05]  /*155d0*/  IADD3 R12, P1, R15, R3, RZ ;  /* 0x000000030f0c7210 */ /* 0x002fca0007f3e0ff */
[----:B---3--:R-:W-:Y:S02]  /*155e0*/  IMAD.X R13, RZ, RZ, R10, P1 ;  /* 0x000000ffff0d7224 */ /* 0x008fe400008e060a */
[----:B------:R-:W0:Y:S01]  /*155f0*/  SHFL.IDX PT, R10, R0, 0x1, 0x1c1f ;  /* 0x003c1f00000a7f89 */ /* 0x000e2200000e0000 */
[----:B------:R-:W-:-:S03]  /*15600*/  IMAD.IADD R3, R17, 0x1, R19 ;  /* 0x0000000111037824 */ /* 0x000fc600078e0213 */
[----:B------:R-:W1:Y:S01]  /*15610*/  SHFL.IDX PT, R19, R2, 0x1, 0x1c1f ;  /* 0x003c1f0002137f89 */ /* 0x000e6200000e0000 */
[----:B------:R-:W-:-:S13]  /*15620*/  ISETP.LT.OR P1, PT, R5, 0x1, P0 ;  /* 0x000000010500780c */ /* 0x000fda0000721670 */
[----:B------:R-:W-:Y:S01]  /*15630*/  LDGSTS.E.BYPASS.LTC128B.128 [R3+0x6000], desc[UR40][R12.64], !P1 ;  /* 0x060000000c037fae */ /* 0x000fe2000c901d68 */
        /* <DEDUP_REMOVED lines=8> */
[----:B0-----:R-:W-:-:S04]  /*156c0*/  IADD3 R10, P1, R15, R10, RZ ;  /* 0x0000000a0f0a7210 */ /* 0x001fc80007f3e0ff */
[----:B------:R-:W-:Y:S02]  /*156d0*/  IADD3.X R11, RZ, R19, RZ, P1, !PT ;  /* 0x00000013ff0b7210 */ /* 0x000fe40000ffe4ff */
[C---:B------:R-:W-:Y:S02]  /*156e0*/  ISETP.LT.OR P1, PT, R5.reuse, 0x41, P0 ;  /* 0x000000410500780c */ /* 0x040fe40000721670 */
[----:B------:R-:W-:-:S11]  /*156f0*/  ISETP.GE.AND P3, PT, R5, 0x81, PT ;  /* 0x000000810500780c */ /* 0x000fd60003f66270 */
[----:B------:R1:W-:Y:S02]  /*15700*/  LDGSTS.E.BYPASS.LTC128B.128 [R3+0x7000], desc[UR40][R10.64], !P1 ;  /* 0x070000000a037fae */ /* 0x0003e4000c901d68 */
        /* <DEDUP_REMOVED lines=12> */
.L_x_14263:
        /* <DEDUP_REMOVED lines=12> */
.L_x_14135:
        /* <DEDUP_REMOVED lines=11> */
.L_x_14136:
[----:B------:R3:W-:Y:S01]  /*15940*/  SYNCS.ARRIVE.TRANS64.A1T0 RZ, [R4+URZ+0x13270], RZ ;  /* 0x013270ff04ff79a7 */ /* 0x0007e2000810003f */
[----:B------:R-:W-:Y:S05]  /*15950*/  @!P6 BRA `(.L_x_14137) ;  /* 0x000000000004e947 */ /* 0x000fea0003800000 */
[----:B------:R-:W-:Y:S01]  /*15960*/  BPT.TRAP 0x1 ;  /* 0x000000040000795c */ /* 0x000fe20000300000 */
.L_x_14137:
[----:B------:R-:W4:Y:S01]  /*15970*/  LDL R0, [R1+0x44] ;  /* 0x0000440001007983 */ /* 0x000f220000100800 */
[----:B------:R-:W-:Y:S01]  /*15980*/  BSSY B0, `(.L_x_14138) ;  /* 0x0000003000007945 */ /* 0x000fe20003800000 */
[----:B----4-:R-:W4:Y:S03]  /*15990*/  SYNCS.PHASECHK.TRANS64.TRYWAIT P0, [R4+URZ+0x13240], R0 ;  /* 0x01324000040075a7 */ /* 0x010f26000800017f */
[----:B----4-:R-:W-:Y:S05]  /*159a0*/  @!P0 BRA `(.L_x_14139) ;  /* 0x0000005400448947 */ /* 0x010fea0003800000 */
.L_x_14264:
[----:B------:R-:W-:Y:S05]  /*159b0*/  BSYNC B0 ;  /* 0x0000000000007941 */ /* 0x000fea0003800000 */
.L_x_14138:
[----:B----4-:R-:W4:Y:S01]  /*159c0*/  LDL.LU R0, [R1] ;  /* 0x0000000001007983 */ /* 0x010f220000300800 */
[----:B------:R-:W-:Y:S01]  /*159d0*/  ULDC.64 UR4, c[0x0][0x310] ;  /* 0x0000c40000047ab9 */ /* 0x000fe20000000a00 */
[----:B------:R-:W-:Y:S02]  /*159e0*/  ULDC.64 UR6, c[0x0][0x300] ;  /* 0x0000c00000067ab9 */ /* 0x000fe40000000a00 */
[----:B------:R-:W5:Y:S04]  /*159f0*/  LDL.LU R12, [R1+0xc] ;  /* 0x00000c00010c7983 */ /* 0x000f680000300800 */
[----:B------:R-:W3:Y:S04]  /*15a00*/  LDL.LU R5, [R1+0x4] ;  /* 0x0000040001057983 */ /* 0x000ee80000300800 */
[----:B------:R-:W3:Y:S01]  /*15a10*/  LDL.LU R2, [R1+0x48] ;  /* 0x0000480001027983 */ /* 0x000ee20000300800 */
[----:B--2---:R-:W-:-:S04]  /*15a20*/  IMAD.WIDE.U32 R10, R7, UR4, RZ ;  /* 0x00000004070a7c25 */ /* 0x004fc8000f8e00ff */
[----:B----4-:R-:W-:-:S04]  /*15a30*/  IMAD R0, R0, UR4, RZ ;  /* 0x0000000400007c24 */ /* 0x010fc8000f8e02ff */
[----:B------:R-:W-:-:S04]  /*15a40*/  IMAD R0, R7, UR5, R0 ;  /* 0x0000000507007c24 */ /* 0x000fc8000f8e0200 */
[----:B------:R-:W-:Y:S02]  /*15a50*/  IMAD.IADD R11, R11, 0x1, R0 ;  /* 0x000000010b0b7824 */ /* 0x000fe400078e0200 */
[----:B-----5:R-:W-:Y:S02]  /*15a60*/  IMAD R0, R12, UR6, RZ ;  /* 0x000000060c007c24 */ /* 0x020fe4000f8e02ff */
[----:B------:R-:W-:-:S04]  /*15a70*/  IMAD.WIDE.U32 R10, R8, UR6, R10 ;  /* 0x00000006080a7c25 */ /* 0x000fc8000f8e000a */
[----:B------:R-:W-:Y:S02]  /*15a80*/  IMAD R8, R8, UR7, R0 ;  /* 0x0000000708087c24 */ /* 0x000fe4000f8e0200 */
[----:B---3--:R-:W-:Y:S02]  /*15a90*/  IMAD R0, R5, UR4, RZ ;  /* 0x0000000405007c24 */ /* 0x008fe4000f8e02ff */
[----:B------:R-:W-:Y:S02]  /*15aa0*/  IMAD.IADD R11, R11, 0x1, R8 ;  /* 0x000000010b0b7824 */ /* 0x000fe400078e0208 */
[C---:B------:R-:W-:Y:S02]  /*15ab0*/  IMAD R0, R6.reuse, UR5, R0 ;  /* 0x0000000506007c24 */ /* 0x040fe4000f8e0200 */
[----:B------:R-:W-:Y:S01]  /*15ac0*/  IMAD.WIDE.U32 R6, R6, UR4, RZ ;  /* 0x0000000406067c25 */ /* 0x000fe2000f8e00ff */
[----:B------:R-:W-:-:S03]  /*15ad0*/  ULDC.64 UR4, c[0x0][0x308] ;  /* 0x0000c20000047ab9 */ /* 0x000fc60000000a00 */
[----:B------:R-:W-:Y:S01]  /*15ae0*/  IMAD.WIDE.U32 R10, R16, UR4, R10 ;  /* 0x00000004100a7c25 */ /* 0x000fe2000f8e000a */
[----:B------:R-:W-:-:S03]  /*15af0*/  IADD3 R7, R7, R0, RZ ;  /* 0x0000000007077210 */ /* 0x000fc60007ffe0ff */
[----:B------:R-:W-:Y:S02]  /*15b00*/  IMAD R0, R2, UR6, RZ ;  /* 0x0000000602007c24 */ /* 0x000fe4000f8e02ff */
[----:B------:R-:W-:-:S04]  /*15b10*/  IMAD.WIDE.U32 R6, R9, UR6, R6 ;  /* 0x0000000609067c25 */ /* 0x000fc8000f8e0006 */
[----:B------:R-:W-:Y:S01]  /*15b20*/  IMAD R8, R9, UR7, R0 ;  /* 0x0000000709087c24 */ /* 0x000fe2000f8e0200 */
[----:B------:R-:W-:Y:S01]  /*15b30*/  ULDC.64 UR6, c[0x0][0x2e8] ;  /* 0x0000ba0000067ab9 */ /* 0x000fe20000000a00 */
[----:B------:R-:W-:Y:S01]  /*15b40*/  IMAD R5, R16, UR5, RZ ;  /* 0x0000000510057c24 */ /* 0x000fe2000f8e02ff */
[----:B------:R-:W-:Y:S01]  /*15b50*/  IADD3 R0, P0, R10, UR6, RZ ;  /* 0x000000060a007c10 */ /* 0x000fe2000ff1e0ff */
[----:B------:R-:W-:-:S03]  /*15b60*/  IMAD.IADD R7, R7, 0x1, R8 ;  /* 0x0000000107077824 */ /* 0x000fc600078e0208 */
[----:B------:R-:W-:Y:S01]  /*15b70*/  IADD3.X R2, R11, UR7, R5, P0, !PT ;  /* 0x000000070b027c10 */ /* 0x000fe200087fe405 */
[----:B------:R-:W-:Y:S01]  /*15b80*/  IMAD.WIDE.U32 R6, R16, UR4, R6 ;  /* 0x0000000410067c25 */ /* 0x000fe2000f8e0006 */
[----:B------:R-:W-:Y:S02]  /*15b90*/  UMOV UR4, 0xffffffff ;  /* 0xffffffff00047882 */ /* 0x000fe40000000000 */
[----:B------:R-:W-:-:S04]  /*15ba0*/  IADD3 R9, P0, R6, UR6, RZ ;  /* 0x0000000606097c10 */ /* 0x000fc8000ff1e0ff */
[----:B------:R-:W-:Y:S01]  /*15bb0*/  IADD3.X R8, R5, UR7, R7, P0, !PT ;  /* 0x0000000705087c10 */ /* 0x000fe200087fe407 */
[----:B------:R-:W-:Y:S08]  /*15bc0*/  BRA.DIV UR4, `(.L_x_14140) ;  /* 0x0000005204d47947 */ /* 0x000ff0000b800000 */
[----:B------:R-:W2:Y:S01]  /*15bd0*/  S2R R5, SR_TID.X ;  /* 0x0000000000057919 */ /* 0x000ea20000002100 */
[----:B------:R-:W3:Y:S01]  /*15be0*/  LDC R7, c[0x0][0x2f4] ;  /* 0x0000bd00ff077b82 */ /* 0x000ee20000000800 */
[----:B------:R-:W4:Y:S01]  /*15bf0*/  SHFL.IDX PT, R6, R0, RZ, 0x1c1f ;  /* 0x001c1fff00067589 */ /* 0x000f2200000e0000 */
[----:B--2---:R-:W-:-:S03]  /*15c00*/  IMAD.SHL.U32 R10, R5, 0x10, RZ ;  /* 0x00000010050a7824 */ /* 0x004fc600078e00ff */
[----:B------:R-:W2:Y:S02]  /*15c10*/  SHFL.IDX PT, R5, R2, RZ, 0x1c1f ;  /* 0x001c1fff02057589 */ /* 0x000ea400000e0000 */
[----:B------:R-:W-:-:S04]  /*15c20*/  LOP3.LUT R10, R10, 0x30, RZ, 0xc0, !PT ;  /* 0x000000300a0a7812 */ /* 0x000fc800078ec0ff */
[C---:B----4-:R-:W-:Y:S02]  /*15c30*/  @P5 IADD3 R6, P0, R10.reuse, R6, RZ ;  /* 0x000000060a065210 */ /* 0x050fe40007f1e0ff */
[----:B---3--:R-:W-:-:S03]  /*15c40*/  ISETP.GE.AND P3, PT, R10, R7, PT ;  /* 0x000000070a00720c */ /* 0x008fc60003f66270 */
[----:B--2---:R-:W-:-:S04]  /*15c50*/  @P5 IMAD.X R5, RZ, RZ, R5, P0 ;  /* 0x000000ffff055224 */ /* 0x004fc800000e0605 */
[----:B------:R-:W-:Y:S02]  /*15c60*/  @P5 IMAD.MOV.U32 R7, RZ, RZ, R5 ;  /* 0x000000ffff075224 */ /* 0x000fe400078e0005 */
[----:B------:R-:W-:Y:S04]  /*15c70*/  SHFL.IDX PT, R5, R2, 0x1, 0x1c1f ;  /* 0x003c1f0002057f89 */ /* 0x000fe800000e0000 */
[----:B------:R2:W-:Y:S04]  /*15c80*/  @P5 LDGSTS.E.BYPASS.LTC128B.128 [R3+0xe000], desc[UR40][R6.64], !P3 ;  /* 0x0e00000006035fae */ /* 0x0005e8000d901d68 */
[----:B--2---:R-:W2:Y:S02]  /*15c90*/  SHFL.IDX PT, R6, R0, 0x1, 0x1c1f ;  /* 0x003c1f0000067f89 */ /* 0x004ea400000e0000 */
[----:B--2---:R-:W-:-:S05]  /*15ca0*/  @P4 IADD3 R6, P0, R10, R6, RZ ;  /* 0x000000060a064210 */ /* 0x004fca0007f1e0ff */
[----:B------:R-:W-:-:S05]  /*15cb0*/  @P4 IMAD.X R5, RZ, RZ, R5, P0 ;  /* 0x000000ffff054224 */ /* 0x000fca00000e0605 */
[----:B------:R-:W-:Y:S02]  /*15cc0*/  @P4 MOV R7, R5 ;  /* 0x0000000500074202 */ /* 0x000fe40000000f00 */
[----:B------:R-:W-:Y:S04]  /*15cd0*/  SHFL.IDX PT, R5, R2, 0x2, 0x1c1f ;  /* 0x005c1f0002057f89 */ /* 0x000fe800000e0000 */
[----:B------:R2:W-:Y:S04]  /*15ce0*/  @P4 LDGSTS.E.BYPASS.LTC128B.128 [R3+0xe800], desc[UR40][R6.64], !P3 ;  /* 0x0e80000006034fae */ /* 0x0005e8000d901d68 */
[----:B------:R-:W-:Y:S04]  /*15cf0*/  SHFL.IDX PT, R2, R2, 0x3, 0x1c1f ;  /* 0x007c1f0002027f89 */ /* 0x000fe800000e0000 */
[----:B--2---:R-:W2:Y:S04]  /*15d00*/  SHFL.IDX PT, R6, R0, 0x2, 0x1c1f ;  /* 0x005c1f0000067f89 */ /* 0x004ea800000e0000 */
[----:B------:R-:W3:Y:S01]  /*15d10*/  SHFL.IDX PT, R0, R0, 0x3, 0x1c1f ;  /* 0x007c1f0000007f89 */ /* 0x000ee200000e0000 */
[----:B--2---:R-:W-:-:S05]  /*15d20*/  @P1 IADD3 R6, P0, R10, R6, RZ ;  /* 0x000000060a061210 */ /* 0x004fca0007f1e0ff */
[----:B------:R-:W-:Y:S01]  /*15d30*/  @P1 IMAD.X R5, RZ, RZ, R5, P0 ;  /* 0x000000ffff051224 */ /* 0x000fe200000e0605 */
[----:B---3--:R-:W-:-:S03]  /*15d40*/  @P2 IADD3 R0, P0, R10, R0, RZ ;  /* 0x000000000a002210 */ /* 0x008fc60007f1e0ff */
[----:B------:R-:W-:Y:S02]  /*15d50*/  @P1 IMAD.MOV.U32 R7, RZ, RZ, R5 ;  /* 0x000000ffff071224 */ /* 0x000fe400078e0005 */
[----:B------:R-:W-:-:S03]  /*15d60*/  @P2 IMAD.X R2, RZ, RZ, R2, P0 ;  /* 0x000000ffff022224 */ /* 0x000fc600000e0602 */
[----:B------:R2:W-:Y:S02]  /*15d70*/  @P1 LDGSTS.E.BYPASS.LTC128B.128 [R3+0xf000], desc[UR40][R6.64], !P3 ;  /* 0x0f00000006031fae */ /* 0x0005e4000d901d68 */
[----:B--2---:R-:W-:Y:S02]  /*15d80*/  @P2 IMAD.MOV.U32 R6, RZ, RZ, R0 ;  /* 0x000000ffff062224 */ /* 0x004fe400078e0000 */
[----:B------:R-:W-:Y:S01]  /*15d90*/  @P2 IMAD.MOV.U32 R7, RZ, RZ, R2 ;  /* 0x000000ffff072224 */ /* 0x000fe200078e0002 */
[----:B------:R2:W3:Y:S04]  /*15da0*/  SHFL.IDX PT, R0, R8, RZ, 0x1c1f ;  /* 0x001c1fff08007589 */ /* 0x0004e800000e0000 */
[----:B------:R4:W-:Y:S04]  /*15db0*/  @P2 LDGSTS.E.BYPASS.LTC128B.128 [R3+0xf800], desc[UR40][R6.64], !P3 ;  /* 0x0f80000006032fae */ /* 0x0009e8000d901d68 */
[----:B----4-:R2:W4:Y:S02]  /*15dc0*/  SHFL.IDX PT, R6, R9, RZ, 0x1c1f ;  /* 0x001c1fff09067589 */ /* 0x01052400000e0000 */
.L_x_14276:
[----:B------:R-:W5:Y:S01]  /*15dd0*/  LDL R2, [R1+0x24] ;  /* 0x0000240001027983 */ /* 0x000f620000100800 */
[----:B------:R-:W-:Y:S01]  /*15de0*/  BSSY B0, `(.L_x_14141) ;  /* 0x000000e000007945 */ /* 0x000fe20003800000 */
[----:B-----5:R-:W-:-:S13]  /*15df0*/  LOP3.LUT P0, RZ, R2, 0x8, RZ, 0xc0, !PT ;  /* 0x0000000802ff7812 */ /* 0x020fda000780c0ff */
[----:B------:R-:W-:Y:S05]  /*15e00*/  @!P0 BRA `(.L_x_14142) ;  /* 0x00000000002c8947 */ /* 0x000fea0003800000 */
[----:B------:R-:W5:Y:S01]  /*15e10*/  S2R R2, SR_TID.X ;  /* 0x0000000000027919 */ /* 0x000f620000002100 */
[----:B------:R-:W0:Y:S01]  /*15e20*/  LDC R5, c[0x0][0x2f4] ;  /* 0x0000bd00ff057b82 */ /* 0x000e220000000800 */
[----:B-----5:R-:W-:-:S04]  /*15e30*/  SHF.L.U32 R2, R2, 0x4, RZ ;  /* 0x0000000402027819 */ /* 0x020fc800000006ff */
[----:B------:R-:W-:-:S04]  /*15e40*/  LOP3.LUT R2, R2, 0x30, RZ, 0xc0, !PT ;  /* 0x0000003002027812 */ /* 0x000fc800078ec0ff */
[C---:B0-----:R-:W-:Y:S02]  /*15e50*/  ISETP.GE.AND P1, PT, R2.reuse, R5, PT ;  /* 0x000000050200720c */ /* 0x041fe40003f26270 */
[----:B----4-:R-:W-:-:S05]  /*15e60*/  IADD3 R6, P0, R2, R6, RZ ;  /* 0x0000000602067210 */ /* 0x010fca0007f1e0ff */
[----:B---3--:R-:W-:-:S06]  /*15e70*/  IMAD.X R7, RZ, RZ, R0, P0 ;  /* 0x000000ffff077224 */ /* 0x008fcc00000e0600 */
[----:B------:R-:W-:Y:S01]  /*15e80*/  @!PT LDS RZ, [RZ] ;  /* 0x00000000fffff984 */ /* 0x000fe20000000800 */
[----:B------:R-:W-:Y:S01]  /*15e90*/  @!PT LDS RZ, [RZ] ;  /* 0x00000000fffff984 */ /* 0x000fe20000000800 */
[----:B------:R-:W-:Y:S01]  /*15ea0*/  @!PT LDS RZ, [RZ] ;  /* 0x00000000fffff984 */ /* 0x000fe20000000800 */
[----:B------:R0:W-:Y:S02]  /*15eb0*/  LDGSTS.E.BYPASS.LTC128B.128 [R3+0x10000], desc[UR40][R6.64], !P1 ;  /* 0x1000000006037fae */ /* 0x0001e4000c901d68 */
.L_x_14142:
[----:B------:R-:W-:Y:S05]  /*15ec0*/  BSYNC B0 ;  /* 0x0000000000007941 */ /* 0x000fea0003800000 */
.L_x_14141:
[----:B------:R-:W-:Y:S01]  /*15ed0*/  NOP ;  /* 0x0000000000007918 */ /* 0x000fe20000000000 */
[----:B------:R-:W-:-:S13]  /*15ee0*/  PLOP3.LUT P0, PT, PT, PT, PT, 0x80, 0x0 ;  /* 0x000000000000781c */ /* 0x000fda0003f0f070 */
.L_x_14143:
[----:B------:R-:W-:Y:S02]  /*15ef0*/  PLOP3.LUT P1, PT, P1, P0, PT, 0xa2, 0x0 ;  /* 0x000000000000781c */ /* 0x000fe40000f21472 */
[----:B------:R-:W-:-:S08]  /*15f00*/  @P0 R2UR P1, UR4, R4 ;  /* 0x00000000040402ca */ /* 0x000fd00000020000 */
[----:B------:R-:W-:-:S05]  /*15f10*/  @P0 PLOP3.LUT P0, PT, P1, PT, PT, 0x80, 0x0 ;  /* 0x000000000000081c */ /* 0x000fca0000f0f070 */
[----:B------:R-:W-:Y:S01]  /*15f20*/  @!P1 SYNCS.ARRIVE.TRANS64.RED.A0T1 RZ, [UR4+0x13230], RZ ;  /* 0x013230ffffff99a7 */ /* 0x000fe20008200404 */
[----:B------:R-:W-:Y:S07]  /*15f30*/  @!P1 ARRIVES.LDGSTSBAR.64.TRANSCNT [UR4+0x13230] ;  /* 0x01323000ff0099b0 */ /* 0x000fee0008000a84 */
[----:B------:R-:W-:Y:S05]  /*15f40*/  @P0 BRA.U.ANY `(.L_x_14143) ;  /* 0xfffffffd00e80947 */ /* 0x000fea000393ffff */
[----:B------:R-:W-:Y:S01]  /*15f50*/  NOP ;  /* 0x0000000000007918 */ /* 0x000fe20000000000 */
[----:B---3--:R-:W3:Y:S02]  /*15f60*/  LDL R0, [R1+0x74] ;  /* 0x0000740001007983 */ /* 0x008ee40000100800 */
[----:B---3--:R-:W-:-:S13]  /*15f70*/  ISETP.NE.AND P2, PT, R0, 0x3, PT ;  /* 0x000000030000780c */ /* 0x008fda0003f45270 */
[----:B------:R-:W-:Y:S05]  /*15f80*/  @!P2 BRA `(.L_x_14144) ;  /* 0x000000000004a947 */ /* 0x000fea0003800000 */
[----:B------:R-:W-:Y:S01]  /*15f90*/  BPT.TRAP 0x1 ;  /* 0x000000040000795c */ /* 0x000fe20000300000 */
.L_x_14144:
[----:B------:R3:W5:Y:S01]  /*15fa0*/  LDL.LU R5, [R1+0x50] ;  /* 0x0000500001057983 */ /* 0x0007620000300800 */
[----:B------:R3:W-:Y:S03]  /*15fb0*/  SYNCS.ARRIVE.TRANS64.A1T0 RZ, [R4+URZ+0x13230], RZ ;  /* 0x013230ff04ff79a7 */ /* 0x0007e6000810003f */
[----:B01----:R3:W5:Y:S02]  /*15fc0*/  LDL.LU R3, [R1+0x58] ;  /* 0x0000580001037983 */ /* 0x0037640000300800 */
        /* <DEDUP_REMOVED lines=13> */
[C---:B------:R-:W-:Y:S02]  /*160a0*/  IMAD R19, R5.reuse, UR5, R2 ;  /* 0x0000000505137c24 */ /* 0x040fe4000f8e0202 */
[----:B---3--:R-:W-:-:S04]  /*160b0*/  IMAD.WIDE.U32 R4, R5, UR4, RZ ;  /* 0x0000000405047c25 */ /* 0x008fc8000f8e00ff */
[----:B------:R-:W-:Y:S01]  /*160c0*/  IMAD.IADD R19, R5, 0x1, R19 ;  /* 0x0000000105137824 */ /* 0x000fe200078e0213 */
[----:B------:R0:W-:Y:S01]  /*160d0*/  STL.64 [R1], R4 ;  /* 0x0000000401007387 */ /* 0x0001e20000100a00 */
[----:B------:R-:W-:Y:S05]  /*160e0*/  @!P1 BRA `(.L_x_14146) ;  /* 0x0000000000409947 */ /* 0x000fea0003800000 */
[----:B------:R-:W-:Y:S01]  /*160f0*/  MOV R2, 0x0 ;  /* 0x0000000000027802 */ /* 0x000fe20000000f00 */
[----:B------:R-:W-:Y:S01]  /*16100*/  ULDC.64 UR4, c[0x4][0x1b0] ;  /* 0x01006c0000047ab9 */ /* 0x000fe20000000a00 */
[----:B------:R-:W-:Y:S01]  /*16110*/  ULDC.64 UR6, c[0x4][0x1b8] ;  /* 0x01006e0000067ab9 */ /* 0x000fe20000000a00 */
[----:B------:R-:W-:Y:S01]  /*16120*/  ULDC.64 UR8, c[0x4][0x28] ;  /* 0x01000a0000087ab9 */ /* 0x000fe20000000a00 */
[----:B0-----:R-:W-:Y:S01]  /*16130*/  IMAD.U32 R4, RZ, RZ, UR4 ;  /* 0x00000004ff047e24 */ /* 0x001fe2000f8e00ff */
[----:B----4-:R-:W-:Y:S01]  /*16140*/  MOV R6, UR6 ;  /* 0x0000000600067c02 */ /* 0x010fe20008000f00 */
[----:B------:R-:W0:Y:S01]  /*16150*/  LDC.64 R2, c[0x4][R2] ;  /* 0x0100000002027b82 */ /* 0x000e220000000a00 */
[----:B------:R-:W-:Y:S01]  /*16160*/  IMAD.U32 R5, RZ, RZ, UR5 ;  /* 0x00000005ff057e24 */ /* 0x000fe2000f8e00ff */
[----:B------:R-:W-:Y:S01]  /*16170*/  MOV R13, RZ ;  /* 0x000000ff000d7202 */ /* 0x000fe20000000f00 */
[----:B------:R-:W-:Y:S02]  /*16180*/  IMAD.U32 R7, RZ, RZ, UR7 ;  /* 0x00000007ff077e24 */ /* 0x000fe4000f8e00ff */
[----:B------:R-:W-:-:S02]  /*16190*/  IMAD.U32 R10, RZ, RZ, UR8 ;  /* 0x00000008ff0a7e24 */ /* 0x000fc4000f8e00ff */
[----:B------:R-:W-:Y:S02]  /*161a0*/  IMAD.U32 R11, RZ, RZ, UR9 ;  /* 0x00000009ff0b7e24 */ /* 0x000fe4000f8e00ff */
[----:B--2---:R-:W-:Y:S02]  /*161b0*/  IMAD.MOV.U32 R8, RZ, RZ, 0x70 ;  /* 0x00000070ff087424 */ /* 0x004fe400078e00ff */
[----:B------:R-:W-:-:S07]  /*161c0*/  IMAD.MOV.U32 R12, RZ, RZ, 0x1 ;  /* 0x00000001ff0c7424 */ /* 0x000fce00078e00ff */
[----:B------:R-:W-:-:S07]  /*161d0*/  LEPC R20, `(.L_x_14146) ;  /* 0x000000001014794e */ /* 0x000fce0000000000 */
[----:B0-----:R-:W-:Y:S05]  /*161e0*/  CALL.ABS.NOINC R2 ;  /* 0x0000000002007343 */ /* 0x001fea0003c00000 */
.L_x_14146:
[----:B------:R-:W-:Y:S05]  /*161f0*/  BSYNC B6 ;  /* 0x0000000000067941 */ /* 0x000fea0003800000 */
.L_x_14145:
[----:B------:R-:W3:Y:S01]  /*16200*/  LDL.LU.64 R20, [R1] ;  /* 0x0000000001147983 */ /* 0x000ee20000300a00 */
[----:B--2---:R-:W1:Y:S01]  /*16210*/  LDC R9, c[0x0][0x448] ;  /* 0x00011200ff097b82 */ /* 0x004e620000000800 */
[----:B------:R-:W-:Y:S01]  /*16220*/  IMAD.MOV.U32 R3, RZ, RZ, R19 ;  /* 0x000000ffff037224 */ /* 0x000fe200078e0013 */
[----:B------:R-:W-:Y:S01]  /*16230*/  ULDC.64 UR4, c[0x0][0x2d8] ;  /* 0x0000b60000047ab9 */ /* 0x000fe20000000a00 */
[----:B------:R2:W5:Y:S01]  /*16240*/  LDL R10, [R1+0x60] ;  /* 0x00006000010a7983 */ /* 0x0005620000100800 */
[----:B------:R-:W-:Y:S01]  /*16250*/  ULDC.64 UR6, c[0x0][0x2e0] ;  /* 0x0000b80000067ab9 */ /* 0x000fe20000000a00 */
[----:B------:R-:W-:Y:S01]  /*16260*/  ULDC.64 UR8, c[0x0][0x280] ;  /* 0x0000a00000087ab9 */ /* 0x000fe20000000a00 */
[----:B------:R-:W-:-:S04]  /*16270*/  IMAD R26, R26, UR6, RZ ;  /* 0x000000061a1a7c24 */ /* 0x000fc8000f8e02ff */
[----:B------:R-:W-:Y:S01]  /*16280*/  IMAD R26, R18, UR7, R26 ;  /* 0x00000007121a7c24 */ /* 0x000fe2000f8e021a */
[----:B-1----:R-:W-:-:S13]  /*16290*/  ISETP.NE.AND P0, PT, R9, 0x1, PT ;  /* 0x000000010900780c */ /* 0x002fda0003f05270 */
[----:B------:R-:W1:Y:S08]  /*162a0*/  @P0 LDC R0, c[0x0][0x44c] ;  /* 0x00011300ff000b82 */ /* 0x000e700000000800 */
[----:B0-----:R-:W0:Y:S08]  /*162b0*/  @P0 LDC R5, c[0x0][0x450] ;  /* 0x00011400ff050b82 */ /* 0x001e300000000800 */
[----:B------:R-:W2:Y:S01]  /*162c0*/  @P0 LDC R8, c[0x0][0x450] ;  /* 0x00011400ff080b82 */ /* 0x000ea20000000800 */
[----:B---3--:R-:W-:-:S02]  /*162d0*/  IMAD.MOV.U32 R2, RZ, RZ, R20 ;  /* 0x000000ffff027224 */ /* 0x008fc400078e0014 */
[----:B------:R-:W3:Y:S02]  /*162e0*/  S2R R20, SR_TID.X ;  /* 0x0000000000147919 */ /* 0x000ee40000002100 */
[----:B------:R-:W-:-:S04]  /*162f0*/  IMAD.WIDE.U32 R2, R16, UR4, R2 ;  /* 0x0000000410027c25 */ /* 0x000fc8000f8e0002 */
[----:B------:R-:W-:Y:S01]  /*16300*/  IMAD R3, R16, UR5, R3 ;  /* 0x0000000510037c24 */ /* 0x000fe2000f8e0203 */
[----:B------:R-:W-:Y:S01]  /*16310*/  ULDC.64 UR4, c[0x0][0x2d0] ;  /* 0x0000b40000047ab9 */ /* 0x000fe20000000a00 */
[----:B------:R-:W-:Y:S01]  /*16320*/  IMAD.WIDE.U32 R2, R18, UR6, R2 ;  /* 0x0000000612027c25 */ /* 0x000fe2000f8e0002 */
[----:B------:R-:W-:-:S03]  /*16330*/  ULDC.64 UR6, c[0x0][0x2c8] ;  /* 0x0000b20000067ab9 */ /* 0x000fc60000000a00 */
[----:B------:R-:W-:Y:S01]  /*16340*/  IMAD.IADD R3, R3, 0x1, R26 ;  /* 0x0000000103037824 */ /* 0x000fe200078e021a */
[C---:B---3--:R-:W-:Y:S01]  /*16350*/  LOP3.LUT R21, R20.reuse, 0x7f, RZ, 0xc0, !PT ;  /* 0x0000007f14157812 */ /* 0x048fe200078ec0ff */
[----:B------:R-:W-:-:S03]  /*16360*/  IMAD.SHL.U32 R20, R20, 0x20, RZ ;  /* 0x0000002014147824 */ /* 0x000fc600078e00ff */
[----:B------:R-:W-:-:S04]  /*16370*/  SHF.R.U32.HI R21, RZ, 0x2, R21 ;  /* 0x00000002ff157819 */ /* 0x000fc80000011615 */
[----:B------:R-:W-:-:S05]  /*16380*/  LOP3.LUT R20, R21, 0x60, R20, 0xf8, !PT ;  /* 0x0000006015147812 */ /* 0x000fca00078ef814 */
[----:B----4-:R-:W-:Y:S02]  /*16390*/  IMAD R6, R25, 0xc0, R20 ;  /* 0x000000c019067824 */ /* 0x010fe400078e0214 */
[----:B------:R3:W5:Y:S02]  /*163a0*/  LDL R20, [R1+0x5c] ;  /* 0x00005c0001147983 */ /* 0x0007640000100800 */
[----:B-1----:R-:W-:-:S04]  /*163b0*/  @P0 IMAD.HI.U32 R0, R6, R0, RZ ;  /* 0x0000000006000227 */ /* 0x002fc800078e00ff */
[----:B------:R-:W-:Y:S01]  /*163c0*/  IMAD.MOV.U32 R4, RZ, RZ, R6 ;  /* 0x000000ffff047224 */ /* 0x000fe200078e0006 */
[----:B0-----:R-:W-:-:S04]  /*163d0*/  @P0 SHF.R.U32.HI R4, RZ, R5, R0 ;  /* 0x00000005ff040219 */ /* 0x001fc80000011600 */
[----:B------:R-:W-:-:S05]  /*163e0*/  SHF.R.S32.HI R0, RZ, 0x1f, R4 ;  /* 0x0000001fff007819 */ /* 0x000fca0000011404 */
[----:B------:R-:W-:-:S04]  /*163f0*/  IMAD R0, R0, UR4, RZ ;  /* 0x0000000400007c24 */ /* 0x000fc8000f8e02ff */
[C---:B------:R-:W-:Y:S01]  /*16400*/  IMAD R7, R4.reuse, UR5, R0 ;  /* 0x0000000504077c24 */ /* 0x040fe2000f8e0200 */
[C---:B------:R-:W-:Y:S01]  /*16410*/  IADD3 R0, -R4.reuse, RZ, RZ ;  /* 0x000000ff04007210 */ /* 0x040fe20007ffe1ff */
[----:B------:R-:W-:-:S04]  /*16420*/  IMAD.WIDE.U32 R4, R4, UR4, R2 ;  /* 0x0000000404047c25 */ /* 0x000fc8000f8e0002 */
[----:B------:R-:W-:Y:S02]  /*16430*/  IMAD R0, R9, R0, R6 ;  /* 0x0000000009007224 */ /* 0x000fe400078e0206 */
[----:B------:R-:W-:-:S03]  /*16440*/  IMAD.IADD R5, R5, 0x1, R7 ;  /* 0x0000000105057824 */ /* 0x000fc600078e0207 */
[----:B------:R-:W-:Y:S01]  /*16450*/  SHF.R.S32.HI R7, RZ, 0x1f, R0 ;  /* 0x0000001fff077819 */ /* 0x000fe20000011400 */
[----:B------:R-:W-:-:S04]  /*16460*/  IMAD.WIDE.U32 R4, R0, UR6, R4 ;  /* 0x0000000600047c25 */ /* 0x000fc8000f8e0004 */
[----:B------:R-:W-:-:S04]  /*16470*/  IMAD R7, R7, UR6, RZ ;  /* 0x0000000607077c24 */ /* 0x000fc8000f8e02ff */
[----:B------:R-:W-:Y:S02]  /*16480*/  IMAD R0, R0, UR7, R7 ;  /* 0x0000000700007c24 */ /* 0x000fe4000f8e0207 */
[----:B------:R-:W0:Y:S01]  /*16490*/  @P0 LDC R7, c[0x0][0x44c] ;  /* 0x00011300ff070b82 */ /* 0x000e220000000800 */
[----:B------:R-:W-:Y:S01]  /*164a0*/  IADD3 R4, P1, R4, UR8, RZ ;  /* 0x0000000804047c10 */ /* 0x000fe2000ff3e0ff */
[----:B------:R-:W1:Y:S03]  /*164b0*/  S2R R21, SR_TID.X ;  /* 0x0000000000157919 */ /* 0x000e660000002100 */
[----:B------:R-:W-:Y:S01]  /*164c0*/  IADD3.X R0, R5, UR9, R0, P1, !PT ;  /* 0x0000000905007c10 */ /* 0x000fe20008ffe400 */
[----:B------:R-:W-:-:S04]  /*164d0*/  VIADD R5, R6, 0x80 ;  /* 0x0000008006057836 */ /* 0x000fc80000000000 */
[----:B------:R-:W-:Y:S02]  /*164e0*/  IMAD.MOV.U32 R6, RZ, RZ, R5 ;  /* 0x000000ffff067224 */ /* 0x000fe400078e0005 */
[----:B0-----:R-:W-:-:S05]  /*164f0*/  @P0 IMAD.HI.U32 R7, R5, R7, RZ ;  /* 0x0000000705070227 */ /* 0x001fca00078e00ff */
[----:B--2---:R-:W-:-:S05]  /*16500*/  @P0 SHF.R.U32.HI R6, RZ, R8, R7 ;  /* 0x00000008ff060219 */ /* 0x004fca0000011607 */
[----:B------:R-:W-:-:S04]  /*16510*/  IMAD.MOV R7, RZ, RZ, -R6 ;  /* 0x000000ffff077224 */ /* 0x000fc800078e0a06 */
[----:B------:R-:W-:Y:S01]  /*16520*/  IMAD R5, R9, R7, R5 ;  /* 0x0000000709057224 */ /* 0x000fe200078e0205 */
[----:B------:R-:W-:Y:S01]  /*16530*/  SHF.R.S32.HI R7, RZ, 0x1f, R6 ;  /* 0x0000001fff077819 */ /* 0x000fe20000011406 */
[----:B------:R-:W-:-:S04]  /*16540*/  IMAD.WIDE.U32 R2, R6, UR4, R2 ;  /* 0x0000000406027c25 */ /* 0x000fc8000f8e0002 */
[----:B------:R-:W-:Y:S01]  /*16550*/  IMAD R7, R7, UR4, RZ ;  /* 0x0000000407077c24 */ /* 0x000fe2000f8e02ff */
[----:B-1----:R-:W-:Y:S01]  /*16560*/  SHF.L.U32 R18, R21, 0x4, RZ ;  /* 0x0000000415127819 */ /* 0x002fe200000006ff */
        /* <DEDUP_REMOVED lines=8> */
[----:B------:R-:W-:Y:S02]  /*165f0*/  IADD3 R5, P1, R2, UR8, RZ ;  /* 0x0000000802057c10 */ /* 0x000fe4000ff3e0ff */
[----:B------:R-:W-:Y:S01]  /*16600*/  ISETP.GE.AND P0, PT, R18, UR4, PT ;  /* 0x0000000412007c0c */ /* 0x000fe2000bf06270 */
[----:B------:R-:W-:Y:S01]  /*16610*/  UMOV UR4, 0xffffffff ;  /* 0xffffffff00047882 */ /* 0x000fe20000000000 */
[----:B------:R-:W-:Y:S02]  /*16620*/  LOP3.LUT R21, R21, 0x7f, RZ, 0xc0, !PT ;  /* 0x0000007f15157812 */ /* 0x000fe400078ec0ff */
[----:B------:R-:W-:Y:S02]  /*16630*/  IADD3.X R3, R3, UR9, R6, P1, !PT ;  /* 0x0000000903037c10 */ /* 0x000fe40008ffe406 */
[----:B------:R-:W-:Y:S01]  /*16640*/  SHF.R.U32.HI R19, RZ, 0x2, R21 ;  /* 0x00000002ff137819 */ /* 0x000fe20000011615 */
[----:B---3--:R-:W-:Y:S06]  /*16650*/  BRA.DIV UR4, `(.L_x_14147) ;  /* 0x0000004e04b47947 */ /* 0x008fec000b800000 */
[----:B------:R-:W0:Y:S01]  /*16660*/  SHFL.IDX PT, R6, R4, RZ, 0x1c1f ;  /* 0x001c1fff04067589 */ /* 0x000e2200000e0000 */
[----:B-----5:R-:W-:Y:S02]  /*16670*/  IMAD R2, R20, R9, RZ ;  /* 0x0000000914027224 */ /* 0x020fe400078e02ff */
[----:B------:R-:W-:Y:S01]  /*16680*/  IMAD R25, R25, 0xc0, R19 ;  /* 0x000000c019197824 */ /* 0x000fe200078e0213 */
[----:B------:R-:W1:Y:S04]  /*16690*/  SHFL.IDX PT, R7, R0, RZ, 0x1c1f ;  /* 0x001c1fff00077589 */ /* 0x000e6800000e0000 */
[----:B------:R-:W-:-:S13]  /*166a0*/  ISETP.GE.AND P2, PT, R25, R2, PT ;  /* 0x000000021900720c */ /* 0x000fda0003f46270 */
[----:B0-----:R-:W-:-:S05]  /*166b0*/  @!P2 IADD3 R6, P1, R18, R6, RZ ;  /* 0x000000061206a210 */ /* 0x001fca0007f3e0ff */
[----:B-1----:R-:W-:-:S05]  /*166c0*/  @!P2 IMAD.X R7, RZ, RZ, R7, P1 ;  /* 0x000000ffff07a224 */ /* 0x002fca00008e0607 */
[----:B------:R-:W-:Y:S01]  /*166d0*/  @!PT LDS RZ, [RZ] ;  /* 0x00000000fffff984 */ /* 0x000fe20000000800 */
        /* <DEDUP_REMOVED lines=14> */
[----:B------:R-:W1:Y:S04]  /*167c0*/  SHFL.IDX PT, R6, R0, 0x2, 0x1c1f ;  /* 0x005c1f0000067f89 */ /* 0x000e6800000e0000 */
[----:B------:R-:W-:Y:S07]  /*167d0*/  SHFL.IDX PT, R0, R0, 0x3, 0x1c1f ;  /* 0x007c1f0000007f89 */ /* 0x000fee00000e0000 */
[----:B0-----:R-:W-:-:S05]  /*167e0*/  @!P1 IADD3 R7, P2, R18, R7, RZ ;  /* 0x0000000712079210 */ /* 0x001fca0007f5e0ff */
[----:B-1----:R-:W-:-:S05]  /*167f0*/  @!P1 IMAD.X R6, RZ, RZ, R6, P2 ;  /* 0x000000ffff069224 */ /* 0x002fca00010e0606 */
[----:B------:R-:W-:-:S04]  /*16800*/  @!P1 LOP3.LUT R7, R7, R6, RZ, 0x3c, !PT ;  /* 0x0000000607079212 */ /* 0x000fc800078e3cff */
[----:B------:R-:W-:-:S04]  /*16810*/  @!P1 LOP3.LUT R6, R7, R6, RZ, 0x3c, !PT ;  /* 0x0000000607069212 */ /* 0x000fc800078e3cff */
[----:B------:R-:W-:-:S05]  /*16820*/  @!P1 LOP3.LUT R7, R7, R6, RZ, 0x3c, !PT ;  /* 0x0000000607079212 */ /* 0x000fca00078e3cff */
[----:B------:R0:W-:Y:S04]  /*16830*/  @!P1 LDGSTS.E.BYPASS.LTC128B.128 [R10+0xc000], desc[UR40][R6.64], !P0 ;  /* 0x0c000000060a9fae */ /* 0x0001e8000c101d68 */
[----:B0-----:R0:W1:Y:S02]  /*16840*/  SHFL.IDX PT, R6, R4, 0x3, 0x1c1f ;  /* 0x007c1f0004067f89 */ /* 0x00106400000e0000 */
[----:B0-----:R-:W-:-:S04]  /*16850*/  IADD3 R4, R25, 0x80, RZ ;  /* 0x0000008019047810 */ /* 0x001fc80007ffe0ff */
[----:B------:R-:W-:Y:S01]  /*16860*/  ISETP.GE.AND P1, PT, R4, R2, PT ;  /* 0x000000020400720c */ /* 0x000fe20003f26270 */
[----:B------:R-:W-:-:S05]  /*16870*/  VIADD R4, R25, 0x60 ;  /* 0x0000006019047836 */ /* 0x000fca0000000000 */
[----:B------:R-:W-:Y:S02]  /*16880*/  ISETP.GE.AND P2, PT, R4, R2, PT ;  /* 0x000000020400720c */ /* 0x000fe40003f46270 */
[----:B------:R-:W-:Y:S04]  /*16890*/  SHFL.IDX PT, R4, R3, RZ, 0x1c1f ;  /* 0x001c1fff03047589 */ /* 0x000fe800000e0000 */
[----:B------:R-:W-:Y:S07]  /*168a0*/  SHFL.IDX PT, R3, R3, 0x1, 0x1c1f ;  /* 0x003c1f0003037f89 */ /* 0x000fee00000e0000 */
[----:B-1----:R-:W-:-:S05]  /*168b0*/  @!P2 IADD3 R6, P3, R18, R6, RZ ;  /* 0x000000061206a210 */ /* 0x002fca0007f7e0ff */
[----:B------:R-:W-:Y:S02]  /*168c0*/  @!P2 IMAD.X R7, RZ, RZ, R0, P3 ;  /* 0x000000ffff07a224 */ /* 0x000fe400018e0600 */
[----:B------:R-:W0:Y:S04]  /*168d0*/  SHFL.IDX PT, R0, R5, RZ, 0x1c1f ;  /* 0x001c1fff05007589 */ /* 0x000e2800000e0000 */
[----:B------:R1:W-:Y:S04]  /*168e0*/  @!P2 LDGSTS.E.BYPASS.LTC128B.128 [R10+0xc800], desc[UR40][R6.64], !P0 ;  /* 0x0c800000060aafae */ /* 0x0003e8000c101d68 */
[----:B------:R-:W2:Y:S01]  /*168f0*/  SHFL.IDX PT, R5, R5, 0x1, 0x1c1f ;  /* 0x003c1f0005057f89 */ /* 0x000ea200000e0000 */
[----:B0-----:R-:W-:-:S05]  /*16900*/  @!P1 IADD3 R0, P3, R18, R0, RZ ;  /* 0x0000000012009210 */ /* 0x001fca0007f7e0ff */
[----:B------:R-:W-:Y:S02]  /*16910*/  @!P1 IMAD.X R4, RZ, RZ, R4, P3 ;  /* 0x000000ffff049224 */ /* 0x000fe400018e0604 */
[----:B-1----:R-:W-:Y:S02]  /*16920*/  @!P1 IMAD.MOV.U32 R6, RZ, RZ, R0 ;  /* 0x000000ffff069224 */ /* 0x002fe400078e0000 */
[----:B------:R-:W-:-:S05]  /*16930*/  @!P1 IMAD.MOV.U32 R7, RZ, RZ, R4 ;  /* 0x000000ffff079224 */ /* 0x000fca00078e0004 */
[----:B--2---:R0:W-:Y:S02]  /*16940*/  @!P1 LDGSTS.E.BYPASS.LTC128B.128 [R10+0xd000], desc[UR40][R6.64], !P0 ;  /* 0x0d000000060a9fae */ /* 0x0041e4000c101d68 */
.L_x_14289:
[----:B------:R-:W-:-:S04]  /*16950*/  IADD3 R25, R25, 0xa0, RZ ;  /* 0x000000a019197810 */ /* 0x000fc80007ffe0ff */
        /* <DEDUP_REMOVED lines=9> */
.L_x_14148:
        /* <DEDUP_REMOVED lines=18> */
.L_x_14290:
[----:B------:R-:W-:Y:S05]  /*16b10*/  BSYNC B0 ;  /* 0x0000000000007941 */ /* 0x000fea0003800000 */
.L_x_14149:
[----:B------:R-:W1:Y:S04]  /*16b20*/  LDL.LU R3, [R1+0x4c] ;  /* 0x00004c0001037983 */ /* 0x000e680000300800 */
[----:B------:R-:W2:Y:S01]  /*16b30*/  LDL R2, [R1+0x30] ;  /* 0x0000300001027983 */ /* 0x000ea20000100800 */
[----:B-1----:R-:W-:-:S05]  /*16b40*/  VIADD R0, R3, 0xfffffffe ;  /* 0xfffffffe03007836 */ /* 0x002fca0000000000 */
[----:B--2---:R-:W-:-:S13]  /*16b50*/  ISETP.GE.AND P0, PT, R0, R2, PT ;  /* 0x000000020000720c */ /* 0x004fda0003f06270 */
[----:B------:R-:W-:Y:S05]  /*16b60*/  @!P0 BRA `(.L_x_14151) ;  /* 0x00000014008c8947 */ /* 0x000fea0003800000 */
[----:B------:R1:W-:Y:S04]  /*16b70*/  STL [R1+0xc], R0 ;  /* 0x00000c0001007387 */ /* 0x0003e80000100800 */
[----:B------:R1:W5:Y:S04]  /*16b80*/  LDL.LU R20, [R1+0x8] ;  /* 0x0000080001147983 */ /* 0x0003680000300800 */
[----:B------:R1:W5:Y:S02]  /*16b90*/  LDL.LU R21, [R1+0x18] ;  /* 0x0000180001157983 */ /* 0x0003640000300800 */
.L_x_14171:
[----:B------:R-:W2:Y:S04]  /*16ba0*/  LDL R3, [R1+0x28] ;  /* 0x0000280001037983 */ /* 0x000ea80000100800 */
[----:B---3--:R-:W3:Y:S04]  /*16bb0*/  LDL R11, [R1+0x2c] ;  /* 0x00002c00010b7983 */ /* 0x008ee80000100800 */
[----:B------:R-:W4:Y:S04]  /*16bc0*/  LDL R9, [R1+0x14] ;  /* 0x0000140001097983 */ /* 0x000f280000100800 */
[----:B------:R-:W2:Y:S01]  /*16bd0*/  LDL.LU R13, [R1+0xc] ;  /* 0x00000c00010d7983 */ /* 0x000ea20000300800 */
[----:B-1----:R-:W1:Y:S01]  /*16be0*/  S2R R0, SR_TID.X ;  /* 0x0000000000007919 */ /* 0x002e620000002100 */
[----:B------:R-:W0:Y:S01]  /*16bf0*/  S2R R4, SR_TID.X ;  /* 0x0000000000047919 */ /* 0x000e220000002100 */
[----:B------:R-:W0:Y:S01]  /*16c00*/  S2R R8, SR_TID.X ;  /* 0x0000000000087919 */ /* 0x000e220000002100 */
[----:B------:R-:W-:Y:S05]  /*16c10*/  YIELD ;  /* 0x0000000000007946 */ /* 0x000fea0003800000 */
[----:B------:R-:W-:Y:S01]  /*16c20*/  ULDC.64 UR4, c[0x0][0x428] ;  /* 0x00010a0000047ab9 */ /* 0x000fe20000000a00 */
[----:B------:R-:W-:Y:S01]  /*16c30*/  ULDC.64 UR6, c[0x0][0x418] ;  /* 0x0001060000067ab9 */ /* 0x000fe20000000a00 */
[----:B------:R-:W4:Y:S04]  /*16c40*/  LDL R14, [R1+0x30] ;  /* 0x00003000010e7983 */ /* 0x000f280000100800 */
[----:B------:R-:W4:Y:S01]  /*16c50*/  LDL R12, [R1+0x74] ;  /* 0x00007400010c7983 */ /* 0x000f220000100800 */
[----:B-1----:R-:W-:-:S02]  /*16c60*/  LOP3.LUT R2, R0, 0x7f, RZ, 0xc0, !PT ;  /* 0x0000007f00027812 */ /* 0x002fc400078ec0ff */
[----:B------:R-:W1:Y:S02]  /*16c70*/  LDC R0, c[0x0][0x430] ;  /* 0x00010c00ff007b82 */ /* 0x000e640000000800 */
[----:B------:R-:W-:Y:S01]  /*16c80*/  SHF.R.U32.HI R2, RZ, 0x2, R2 ;  /* 0x00000002ff027819 */ /* 0x000fe20000011602 */
[----:B0-----:R-:W-:-:S05]  /*16c90*/  IMAD.SHL.U32 R6, R4, 0x20, RZ ;  /* 0x0000002004067824 */ /* 0x001fca00078e00ff */
[----:B------:R-:W-:Y:S02]  /*16ca0*/  LOP3.LUT R6, R2, 0x60, R6, 0xf8, !PT ;  /* 0x0000006002067812 */ /* 0x000fe400078ef806 */
[----:B------:R-:W0:Y:S01]  /*16cb0*/  S2R R2, SR_TID.X ;  /* 0x0000000000027919 */ /* 0x000e220000002100 */
[----:B-1----:R-:W-:-:S13]  /*16cc0*/  ISETP.NE.AND P0, PT, R0, 0x1, PT ;  /* 0x000000010000780c */ /* 0x002fda0003f05270 */
[----:B------:R-:W1:Y:S08]  /*16cd0*/  @P0 LDC R5, c[0x0][0x434] ;  /* 0x00010d00ff050b82 */ /* 0x000e700000000800 */
[----:B------:R-:W1:Y:S01]  /*16ce0*/  @P0 LDC R4, c[0x0][0x438] ;  /* 0x00010e00ff040b82 */ /* 0x000e620000000800 */
[----:B0-----:R-:W-:Y:S01]  /*16cf0*/  LOP3.LUT R2, R2, 0x7f, RZ, 0xc0, !PT ;  /* 0x0000007f02027812 */ /* 0x001fe200078ec0ff */
[----:B------:R-:W-:-:S03]  /*16d00*/  IMAD.SHL.U32 R10, R8, 0x20, RZ ;  /* 0x00000020080a7824 */ /* 0x000fc600078e00ff */
[----:B------:R-:W-:-:S04]  /*16d10*/  SHF.R.U32.HI R7, RZ, 0x2, R2 ;  /* 0x00000002ff077819 */ /* 0x000fc80000011602 */
[----:B------:R-:W-:Y:S02]  /*16d20*/  LOP3.LUT R10, R7, 0x60, R10, 0xf8, !PT ;  /* 0x00000060070a7812 */ /* 0x000fe400078ef80a */
[----:B------:R-:W0:Y:S02]  /*16d30*/  @P0 LDC R7, c[0x0][0x434] ;  /* 0x00010d00ff070b82 */ /* 0x000e240000000800 */
[----:B------:R-:W-:-:S04]  /*16d40*/  LOP3.LUT R10, R10, 0x80, RZ, 0xfc, !PT ;  /* 0x000000800a0a7812 */ /* 0x000fc800078efcff */
[----:B------:R-:W-:Y:S01]  /*16d50*/  ISETP.GT.U32.AND P1, PT, R10, 0x9f, PT ;  /* 0x0000009f0a00780c */ /* 0x000fe20003f24070 */
[----:B--2---:R-:W-:-:S05]  /*16d60*/  IMAD R3, R13, 0xa0, R3 ;  /* 0x000000a00d037824 */ /* 0x004fca00078e0203 */
[----:B------:R-:W-:-:S05]  /*16d70*/  IADD3 R6, R6, R3, RZ ;  /* 0x0000000306067210 */ /* 0x000fca0007ffe0ff */
[----:B-1----:R-:W-:-:S04]  /*16d80*/  @P0 IMAD.HI.U32 R5, R6, R5, RZ ;  /* 0x0000000506050227 */ /* 0x002fc800078e00ff */
[----:B------:R-:W-:Y:S01]  /*16d90*/  IMAD.MOV.U32 R2, RZ, RZ, R6 ;  /* 0x000000ffff027224 */ /* 0x000fe200078e0006 */
[----:B------:R-:W-:Y:S02]  /*16da0*/  @P0 SHF.R.U32.HI R2, RZ, R4, R5 ;  /* 0x00000004ff020219 */ /* 0x000fe40000011605 */
[----:B------:R-:W1:Y:S01]  /*16db0*/  @P0 LDC R4, c[0x0][0x438] ;  /* 0x00010e00ff040b82 */ /* 0x000e620000000800 */
[----:B------:R-:W-:-:S04]  /*16dc0*/  IMAD.IADD R3, R10, 0x1, R3 ;  /* 0x000000010a037824 */ /* 0x000fc800078e0203 */
[----:B0-----:R-:W-:-:S04]  /*16dd0*/  @P0 IMAD.HI.U32 R7, R3, R7, RZ ;  /* 0x0000000703070227 */ /* 0x001fc800078e00ff */
[----:B------:R-:W-:Y:S02]  /*16de0*/  IMAD.MOV.U32 R5, RZ, RZ, R3 ;  /* 0x000000ffff057224 */ /* 0x000fe400078e0003 */
[----:B------:R-:W-:-:S04]  /*16df0*/  IMAD.MOV R8, RZ, RZ, -R2 ;  /* 0x000000ffff087224 */ /* 0x000fc800078e0a02 */
[----:B------:R-:W-:Y:S01]  /*16e00*/  IMAD R8, R0, R8, R6 ;  /* 0x0000000800087224 */ /* 0x000fe200078e0206 */
[----:B-1----:R-:W-:-:S04]  /*16e10*/  @P0 SHF.R.U32.HI R5, RZ, R4, R7 ;  /* 0x00000004ff050219 */ /* 0x002fc80000011607 */
[----:B------:R-:W-:-:S05]  /*16e20*/  IADD3 R4, -R5, RZ, RZ ;  /* 0x000000ff05047210 */ /* 0x000fca0007ffe1ff */
        /* <DEDUP_REMOVED lines=8> */
[----:B------:R-:W2:Y:S01]  /*16eb0*/  LDG.E R10, desc[UR40][R10.64] ;  /* 0x000000280a0a7981 */ /* 0x000ea2000c1e1900 */
[--C-:B------:R-:W-:Y:S01]  /*16ec0*/  @!P1 SHF.R.S32.HI R3, RZ, 0x1f, R5.reuse ;  /* 0x0000001fff039819 */ /* 0x100fe20000011405 */
[----:B------:R-:W-:-:S04]  /*16ed0*/  @!P1 IMAD.MOV.U32 R2, RZ, RZ, R5 ;  /* 0x000000ffff029224 */ /* 0x000fc800078e0005 */
[----:B------:R-:W-:-:S04]  /*16ee0*/  @!P1 IMAD.WIDE.U32 R2, R9, UR4, R2 ;  /* 0x0000000409029c25 */ /* 0x000fc8000f8e0002 */
[----:B------:R-:W-:Y:S01]  /*16ef0*/  @!P1 IMAD.IADD R3, R4, 0x1, R3 ;  /* 0x0000000104039824 */ /* 0x000fe200078e0203 */
[----:B------:R-:W-:Y:S01]  /*16f00*/  @!P1 LEA R4, P0, R2, UR6, 0x2 ;  /* 0x0000000602049c11 */ /* 0x000fe2000f8010ff */
[----:B------:R-:W-:-:S03]  /*16f10*/  IMAD.MOV.U32 R9, RZ, RZ, RZ ;  /* 0x000000ffff097224 */ /* 0x000fc600078e00ff */
[----:B------:R-:W-:Y:S01]  /*16f20*/  @!P1 LEA.HI.X R5, R2, UR7, R3, 0x2, P0 ;  /* 0x0000000702059c11 */ /* 0x000fe200080f1403 */
[----:B-----5:R-:W-:Y:S01]  /*16f30*/  VIADD R3, R20, 0x1 ;  /* 0x0000000114037836 */ /* 0x020fe20000000000 */
[----:B------:R-:W-:-:S03]  /*16f40*/  MOV R2, R13 ;  /* 0x0000000d00027202 */ /* 0x000fc60000000f00 */
[----:B------:R2:W5:Y:S01]  /*16f50*/  @!P1 LDG.E R9, desc[UR40][R4.64] ;  /* 0x0000002804099981 */ /* 0x000562000c1e1900 */
[----:B------:R-:W-:Y:S02]  /*16f60*/  ISETP.NE.AND P0, PT, R3, 0x2, PT ;  /* 0x000000020300780c */ /* 0x000fe40003f05270 */
[----:B------:R-:W-:Y:S02]  /*16f70*/  ISETP.GT.AND P1, PT, R2, R14, PT ;  /* 0x0000000e0200720c */ /* 0x000fe40003f24270 */
[----:B------:R-:W-:Y:S01]  /*16f80*/  SEL R2, RZ, 0x1, P0 ;  /* 0x00000001ff027807 */ /* 0x000fe20000000000 */
[----:B------:R-:W-:Y:S01]  /*16f90*/  VIADD R13, R13, 0xffffffff ;  /* 0xffffffff0d0d7836 */ /* 0x000fe20000000000 */
[----:B------:R-:W-:Y:S02]  /*16fa0*/  SEL R3, R3, RZ, P0 ;  /* 0x000000ff03037207 */ /* 0x000fe40000000000 */
[----:B------:R-:W-:Y:S02]  /*16fb0*/  LOP3.LUT R2, R21, R2, RZ, 0x3c, !PT ;  /* 0x0000000215027212 */ /* 0x000fe400078e3cff */
[----:B------:R0:W-:Y:S04]  /*16fc0*/  STL [R1+0xc], R13 ;  /* 0x00000c0d01007387 */ /* 0x0001e80000100800 */
[----:B------:R0:W-:Y:S04]  /*16fd0*/  STL [R1+0x18], R2 ;  /* 0x0000180201007387 */ /* 0x0001e80000100800 */
[----:B------:R0:W-:Y:S01]  /*16fe0*/  STL [R1+0x8], R3 ;  /* 0x0000080301007387 */ /* 0x0001e20000100800 */
[----:B------:R-:W-:-:S02]  /*16ff0*/  ISETP.NE.AND P2, PT, R12, 0x3, PT ;  /* 0x000000030c00780c */ /* 0x000fc40003f45270 */
[----:B--2---:R-:W-:-:S05]  /*17000*/  SHF.R.S32.HI R4, RZ, 0x1f, R10 ;  /* 0x0000001fff047819 */ /* 0x004fca000001140a */
[----:B------:R0:W-:Y:S06]  /*17010*/  STL [R1], R4 ;  /* 0x0000000401007387 */ /* 0x0001ec0000100800 */
[----:B------:R-:W-:Y:S05]  /*17020*/  @!P2 BRA `(.L_x_14152) ;  /* 0x000000000004a947 */ /* 0x000fea0003800000 */
[----:B------:R-:W-:Y:S01]  /*17030*/  BPT.TRAP 0x1 ;  /* 0x000000040000795c */ /* 0x000fe20000300000 */
.L_x_14152:
[----:B------:R-:W-:Y:S01]  /*17040*/  IMAD R6, R3, 0x8, R17 ;  /* 0x0000000803067824 */ /* 0x000fe200078e0211 */
[----:B0-----:R-:W-:Y:S01]  /*17050*/  SHF.L.U32 R2, R2, 0x1f, RZ ;  /* 0x0000001f02027819 */ /* 0x001fe200000006ff */
[----:B------:R-:W-:Y:S01]  /*17060*/  BSSY B0, `(.L_x_14153) ;  /* 0x0000005000007945 */ /* 0x000fe20003800000 */
[----:B------:R-:W-:Y:S02]  /*17070*/  SHF.R.S32.HI R25, RZ, 0x1f, R8 ;  /* 0x0000001fff197819 */ /* 0x000fe40000011408 */
[----:B------:R-:W0:Y:S01]  /*17080*/  SYNCS.PHASECHK.TRANS64.TRYWAIT P0, [R6+URZ+0x13280], R2 ;  /* 0x01328002060075a7 */ /* 0x000e22000800017f */
[----:B------:R1:W-:Y:S02]  /*17090*/  STL [R1+0x4], R2 ;  /* 0x0000040201007387 */ /* 0x0003e40000100800 */
[----:B01----:R-:W-:Y:S05]  /*170a0*/  @!P0 BRA `(.L_x_14154) ;  /* 0x0000004c000c8947 */ /* 0x003fea0003800000 */
.L_x_14291:
[----:B------:R-:W-:Y:S05]  /*170b0*/  BSYNC B0 ;  /* 0x0000000000007941 */ /* 0x000fea0003800000 */
.L_x_14153:
[----:B------:R-:W2:Y:S01]  /*170c0*/  LDL R5, [R1] ;  /* 0x0000000001057983 */ /* 0x000ea20000100800 */
[----:B------:R-:W-:Y:S01]  /*170d0*/  ULDC.64 UR4, c[0x0][0x328] ;  /* 0x0000ca0000047ab9 */ /* 0x000fe20000000a00 */
[----:B------:R-:W-:Y:S02]  /*170e0*/  ULDC.64 UR6, c[0x0][0x338] ;  /* 0x0000ce0000067ab9 */ /* 0x000fe40000000a00 */
[----:B------:R-:W3:Y:S01]  /*170f0*/  LDL R13, [R1+0x8] ;  /* 0x00000800010d7983 */ /* 0x000ee20000100800 */
[----:B------:R-:W-:-:S03]  /*17100*/  IMAD R4, R25, UR4, RZ ;  /* 0x0000000419047c24 */ /* 0x000fc6000f8e02ff */
[----:B------:R-:W3:Y:S01]  /*17110*/  LDL R14, [R1+0x3c] ;  /* 0x00003c00010e7983 */ /* 0x000ee20000100800 */
[C---:B------:R-:W-:Y:S01]  /*17120*/  IMAD R4, R8.reuse, UR5, R4 ;  /* 0x0000000508047c24 */ /* 0x040fe2000f8e0204 */
[----:B------:R-:W-:Y:S01]  /*17130*/  SHF.R.S32.HI R26, RZ, 0x1f, R0 ;  /* 0x0000001fff1a7819 */ /* 0x000fe20000011400 */
[----:B0-----:R-:W-:Y:S01]  /*17140*/  IMAD.WIDE.U32 R2, R8, UR4, RZ ;  /* 0x0000000408027c25 */ /* 0x001fe2000f8e00ff */
[----:B------:R-:W0:Y:S01]  /*17150*/  S2R R11, SR_TID.X ;  /* 0x00000000000b7919 */ /* 0x000e220000002100 */
[----:B-----5:R-:W-:Y:S01]  /*17160*/  SHF.R.S32.HI R29, RZ, 0x1f, R9 ;  /* 0x0000001fff1d7819 */ /* 0x020fe20000011409 */
[----:B------:R-:W1:Y:S01]  /*17170*/  LDC R12, c[0x0][0x2f4] ;  /* 0x0000bd00ff0c7b82 */ /* 0x000e620000000800 */
[----:B------:R-:W-:Y:S02]  /*17180*/  IMAD.IADD R3, R3, 0x1, R4 ;  /* 0x0000000103037824 */ /* 0x000fe400078e0204 */
[----:B------:R-:W-:Y:S02]  /*17190*/  IMAD R7, R26, UR4, RZ ;  /* 0x000000041a077c24 */ /* 0x000fe4000f8e02ff */
[----:B------:R-:W-:-:S04]  /*171a0*/  IMAD.WIDE.U32 R2, R10, UR6, R2 ;  /* 0x000000060a027c25 */ /* 0x000fc8000f8e0002 */
[----:B------:R-:W-:Y:S02]  /*171b0*/  IMAD R7, R0, UR5, R7 ;  /* 0x0000000500077c24 */ /* 0x000fe4000f8e0207 */
[----:B0-----:R-:W-:-:S05]  /*171c0*/  IMAD.SHL.U32 R11, R11, 0x10, RZ ;  /* 0x000000100b0b7824 */ /* 0x001fca00078e00ff */
[----:B------:R-:W-:-:S04]  /*171d0*/  LOP3.LUT R11, R11, 0x30, RZ, 0xc0, !PT ;  /* 0x000000300b0b7812 */ /* 0x000fc800078ec0ff */
[----:B-1----:R-:W-:Y:S01]  /*171e0*/  ISETP.GE.AND P2, PT, R11, R12, PT ;  /* 0x0000000c0b00720c */ /* 0x002fe20003f46270 */
[----:B--2---:R-:W-:-:S04]  /*171f0*/  IMAD R4, R5, UR6, RZ ;  /* 0x0000000605047c24 */ /* 0x004fc8000f8e02ff */
[----:B------:R-:W-:-:S04]  /*17200*/  IMAD R4, R10, UR7, R4 ;  /* 0x000000070a047c24 */ /* 0x000fc8000f8e0204 */
[----:B------:R-:W-:Y:S02]  /*17210*/  IMAD.IADD R5, R3, 0x1, R4 ;  /* 0x0000000103057824 */ /* 0x000fe400078e0204 */
[----:B------:R-:W-:Y:S02]  /*17220*/  IMAD.MOV.U32 R4, RZ, RZ, R2 ;  /* 0x000000ffff047224 */ /* 0x000fe400078e0002 */
[----:B------:R-:W-:Y:S01]  /*17230*/  IMAD.WIDE.U32 R2, R0, UR4, RZ ;  /* 0x0000000400027c25 */ /* 0x000fe2000f8e00ff */
[----:B------:R-:W-:-:S04]  /*17240*/  ULDC.64 UR4, c[0x0][0x330] ;  /* 0x0000cc0000047ab9 */ /* 0x000fc80000000a00 */
[----:B------:R-:W-:Y:S01]  /*17250*/  IADD3 R3, R3, R7, RZ ;  /* 0x0000000703037210 */ /* 0x000fe20007ffe0ff */
[----:B------:R-:W-:-:S04]  /*17260*/  IMAD R7, R29, UR6, RZ ;  /* 0x000000061d077c24 */ /* 0x000fc8000f8e02ff */
        /* <DEDUP_REMOVED lines=12> */
[----:B---3--:R-:W-:Y:S01]  /*17330*/  IMAD R7, R13, 0x2800, R14 ;  /* 0x000028000d077824 */ /* 0x008fe200078e020e */
[----:B------:R-:W-:Y:S07]  /*17340*/  BRA.DIV UR4, `(.L_x_14155) ;  /* 0x0000004a047c7947 */ /* 0x000fee000b800000 */
[----:B------:R-:W0:Y:S01]  /*17350*/  S2R R3, SR_TID.X ;  /* 0x0000000000037919 */ /* 0x000e220000002100 */
[----:B------:R-:W-:Y:S01]  /*17360*/  IMAD.IADD R7, R17, 0x1, R7 ;  /* 0x0000000111077824 */ /* 0x000fe200078e0207 */
[----:B------:R-:W1:Y:S04]  /*17370*/  SHFL.IDX PT, R2, R4, RZ, 0x1c1f ;  /* 0x001c1fff04027589 */ /* 0x000e6800000e0000 */
[----:B------:R-:W-:Y:S01]  /*17380*/  SHFL.IDX PT, R18, R18, RZ, 0x1c1f ;  /* 0x001c1fff12127589 */ /* 0x000fe200000e0000 */
[----:B0-----:R-:W-:-:S03]  /*17390*/  IMAD.SHL.U32 R11, R3, 0x10, RZ ;  /* 0x00000010030b7824 */ /* 0x001fc600078e00ff */
[----:B------:R-:W0:Y:S02]  /*173a0*/  SHFL.IDX PT, R3, R5, RZ, 0x1c1f ;  /* 0x001c1fff05037589 */ /* 0x000e2400000e0000 */
[----:B------:R-:W-:-:S04]  /*173b0*/  LOP3.LUT R11, R11, 0x30, RZ, 0xc0, !PT ;  /* 0x000000300b0b7812 */ /* 0x000fc800078ec0ff */
[----:B-1----:R-:W-:-:S05]  /*173c0*/  IADD3 R2, P0, R11, R2, RZ ;  /* 0x000000020b027210 */ /* 0x002fca0007f1e0ff */
[----:B0-----:R-:W-:-:S05]  /*173d0*/  IMAD.X R3, RZ, RZ, R3, P0 ;  /* 0x000000ffff037224 */ /* 0x001fca00000e0603 */
[----:B------:R0:W-:Y:S04]  /*173e0*/  LDGSTS.E.BYPASS.LTC128B.128 [R7+0x6000], desc[UR40][R2.64], !P2 ;  /* 0x0600000002077fae */ /* 0x0001e8000d101d68 */
[----:B0-----:R-:W0:Y:S04]  /*173f0*/  SHFL.IDX PT, R2, R4, 0x1, 0x1c1f ;  /* 0x003c1f0004027f89 */ /* 0x001e2800000e0000 */
[----:B------:R-:W1:Y:S01]  /*17400*/  SHFL.IDX PT, R3, R5, 0x1, 0x1c1f ;  /* 0x003c1f0005037f89 */ /* 0x000e6200000e0000 */
[----:B0-----:R-:W-:-:S04]  /*17410*/  IADD3 R2, P0, R11, R2, RZ ;  /* 0x000000020b027210 */ /* 0x001fc80007f1e0ff */
[----:B-1----:R-:W-:-:S05]  /*17420*/  IADD3.X R3, RZ, R3, RZ, P0, !PT ;  /* 0x00000003ff037210 */ /* 0x002fca00007fe4ff */
[----:B------:R0:W-:Y:S04]  /*17430*/  LDGSTS.E.BYPASS.LTC128B.128 [R7+0x6800], desc[UR40][R2.64], !P2 ;  /* 0x0680000002077fae */ /* 0x0001e8000d101d68 */
[----:B0-----:R-:W0:Y:S04]  /*17440*/  SHFL.IDX PT, R2, R4, 0x2, 0x1c1f ;  /* 0x005c1f0004027f89 */ /* 0x001e2800000e0000 */
[----:B------:R-:W1:Y:S04]  /*17450*/  SHFL.IDX PT, R3, R5, 0x2, 0x1c1f ;  /* 0x005c1f0005037f89 */ /* 0x000e6800000e0000 */
[----:B------:R-:W-:Y:S01]  /*17460*/  SHFL.IDX PT, R5, R5, 0x3, 0x1c1f ;  /* 0x007c1f0005057f89 */ /* 0x000fe200000e0000 */
[----:B0-----:R-:W-:-:S05]  /*17470*/  IADD3 R2, P0, R11, R2, RZ ;  /* 0x000000020b027210 */ /* 0x001fca0007f1e0ff */
[----:B-1----:R-:W-:-:S05]  /*17480*/  IMAD.X R3, RZ, RZ, R3, P0 ;  /* 0x000000ffff037224 */ /* 0x002fca00000e0603 */
[----:B------:R0:W-:Y:S04]  /*17490*/  LDGSTS.E.BYPASS.LTC128B.128 [R7+0x7000], desc[UR40][R2.64], !P2 ;  /* 0x0700000002077fae */ /* 0x0001e8000d101d68 */
[----:B0-----:R-:W0:Y:S02]  /*174a0*/  SHFL.IDX PT, R2, R4, 0x3, 0x1c1f ;  /* 0x007c1f0004027f89 */ /* 0x001e2400000e0000 */
[----:B0-----:R-:W-:-:S05]  /*174b0*/  IADD3 R2, P0, R11, R2, RZ ;  /* 0x000000020b027210 */ /* 0x001fca0007f1e0ff */
[----:B------:R-:W-:-:S05]  /*174c0*/  IMAD.X R3, RZ, RZ, R5, P0 ;  /* 0x000000ffff037224 */ /* 0x000fca00000e0605 */
[----:B------:R0:W-:Y:S04]  /*174d0*/  LDGSTS.E.BYPASS.LTC128B.128 [R7+0x7800], desc[UR40][R2.64], !P2 ;  /* 0x0780000002077fae */ /* 0x0001e8000d101d68 */
[----:B0-----:R0:W1:Y:S02]  /*174e0*/  SHFL.IDX PT, R2, R19, RZ, 0x1c1f ;  /* 0x001c1fff13027589 */ /* 0x00106400000e0000 */
.L_x_14303:
[----:B------:R-:W2:Y:S02]  /*174f0*/  S2R R3, SR_TID.X ;  /* 0x0000000000037919 */ /* 0x000ea40000002100 */
[----:B--2---:R-:W-:-:S05]  /*17500*/  IMAD.SHL.U32 R3, R3, 0x10, RZ ;  /* 0x0000001003037824 */ /* 0x004fca00078e00ff */
[----:B------:R-:W-:-:S04]  /*17510*/  LOP3.LUT R3, R3, 0x30, RZ, 0xc0, !PT ;  /* 0x0000003003037812 */ /* 0x000fc800078ec0ff */
        /* <DEDUP_REMOVED lines=8> */
.L_x_14156:
[----:B------:R-:W-:Y:S02]  /*175a0*/  PLOP3.LUT P2, PT, P2, P0, PT, 0xa2, 0x0 ;  /* 0x000000000000781c */ /* 0x000fe40001741472 */
[----:B------:R-:W-:-:S08]  /*175b0*/  @P0 R2UR P2, UR4, R6 ;  /* 0x00000000060402ca */ /* 0x000fd00000040000 */
[----:B------:R-:W-:-:S05]  /*175c0*/  @P0 PLOP3.LUT P0, PT, P2, PT, PT, 0x80, 0x0 ;  /* 0x000000000000081c */ /* 0x000fca000170f070 */
[----:B------:R-:W-:Y:S01]  /*175d0*/  @!P2 SYNCS.ARRIVE.TRANS64.RED.A0T1 RZ, [UR4+0x13270], RZ ;  /* 0x013270ffffffa9a7 */ /* 0x000fe20008200404 */
[----:B------:R-:W-:Y:S07]  /*175e0*/  @!P2 ARRIVES.LDGSTSBAR.64.TRANSCNT [UR4+0x13270] ;  /* 0x01327000ff00a9b0 */ /* 0x000fee0008000a84 */
[----:B------:R-:W-:Y:S05]  /*175f0*/  @P0 BRA.U.ANY `(.L_x_14156) ;  /* 0xfffffffd00e80947 */ /* 0x000fea000393ffff */
[----:B------:R-:W-:Y:S01]  /*17600*/  NOP ;  /* 0x0000000000007918 */ /* 0x000fe20000000000 */
[----:B-1----:R-:W2:Y:S02]  /*17610*/  LDL R2, [R1+0x74] ;  /* 0x0000740001027983 */ /* 0x002ea40000100800 */
[----:B--2---:R-:W-:-:S13]  /*17620*/  ISETP.NE.AND P3, PT, R2, 0x3, PT ;  /* 0x000000030200780c */ /* 0x004fda0003f65270 */
[----:B------:R-:W-:Y:S05]  /*17630*/  @!P3 BRA `(.L_x_14157) ;  /* 0x000000000004b947 */ /* 0x000fea0003800000 */
[----:B------:R-:W-:Y:S01]  /*17640*/  BPT.TRAP 0x1 ;  /* 0x000000040000795c */ /* 0x000fe20000300000 */
.L_x_14157:
[----:B------:R1:W-:Y:S01]  /*17650*/  SYNCS.ARRIVE.TRANS64.A1T0 RZ, [R6+URZ+0x13270], RZ ;  /* 0x013270ff06ff79a7 */ /* 0x0003e2000810003f */
[----:B------:R-:W-:Y:S05]  /*17660*/  @!P3 BRA `(.L_x_14158) ;  /* 0x000000000004b947 */ /* 0x000fea0003800000 */
[----:B------:R-:W-:Y:S01]  /*17670*/  BPT.TRAP 0x1 ;  /* 0x000000040000795c */ /* 0x000fe20000300000 */
.L_x_14158:
[----:B------:R-:W2:Y:S01]  /*17680*/  LDL R2, [R1+0x4] ;  /* 0x0000040001027983 */ /* 0x000ea20000100800 */
[----:B------:R-:W-:Y:S01]  /*17690*/  BSSY B0, `(.L_x_14159) ;  /* 0x0000003000007945 */ /* 0x000fe20003800000 */
[----:B--2---:R-:W2:Y:S03]  /*176a0*/  SYNCS.PHASECHK.TRANS64.TRYWAIT P0, [R6+URZ+0x13240], R2 ;  /* 0x01324002060075a7 */ /* 0x004ea6000800017f */
[----:B--2---:R-:W-:Y:S05]  /*176b0*/  @!P0 BRA `(.L_x_14160) ;  /* 0x0000004c003c8947 */ /* 0x004fea0003800000 */
.L_x_14304:
[----:B------:R-:W-:Y:S05]  /*176c0*/  BSYNC B0 ;  /* 0x0000000000007941 */ /* 0x000fea0003800000 */
.L_x_14159:
[----:B------:R-:W3:Y:S01]  /*176d0*/  LDL.LU R5, [R1] ;  /* 0x0000000001057983 */ /* 0x000ee20000300800 */
[----:B------:R-:W-:Y:S01]  /*176e0*/  ULDC.64 UR4, c[0x0][0x300] ;  /* 0x0000c00000047ab9 */ /* 0x000fe20000000a00 */
[----:B------:R-:W-:Y:S01]  /*176f0*/  ULDC.64 UR6, c[0x0][0x310] ;  /* 0x0000c40000067ab9 */ /* 0x000fe20000000a00 */
[----:B------:R-:W-:Y:S01]  /*17700*/  IMAD R4, R25, UR4, RZ ;  /* 0x0000000419047c24 */ /* 0x000fe2000f8e02ff */
[----:B------:R-:W4:Y:S01]  /*17710*/  S2R R11, SR_TID.X ;  /* 0x00000000000b7919 */ /* 0x000f220000002100 */
[----:B--2---:R-:W-:-:S04]  /*17720*/  IMAD.WIDE.U32 R2, R8, UR4, RZ ;  /* 0x0000000408027c25 */ /* 0x004fc8000f8e00ff */
[----:B------:R-:W-:Y:S02]  /*17730*/  IMAD R4, R8, UR5, R4 ;  /* 0x0000000508047c24 */ /* 0x000fe4000f8e0204 */
[----:B------:R-:W-:Y:S02]  /*17740*/  IMAD R8, R26, UR4, RZ ;  /* 0x000000041a087c24 */ /* 0x000fe4000f8e02ff */
[----:B------:R-:W-:Y:S02]  /*17750*/  IMAD.IADD R3, R3, 0x1, R4 ;  /* 0x0000000103037824 */ /* 0x000fe400078e0204 */
[----:B------:R-:W-:Y:S02]  /*17760*/  IMAD R8, R0, UR5, R8 ;  /* 0x0000000500087c24 */ /* 0x000fe4000f8e0208 */
[----:B------:R-:W-:-:S04]  /*17770*/  IMAD.WIDE.U32 R2, R10, UR6, R2 ;  /* 0x000000060a027c25 */ /* 0x000fc8000f8e0002 */
[----:B----4-:R-:W-:Y:S02]  /*17780*/  IMAD.SHL.U32 R18, R11, 0x10, RZ ;  /* 0x000000100b127824 */ /* 0x010fe400078e00ff */
[----:B------:R-:W2:Y:S03]  /*17790*/  LDC R11, c[0x0][0x2f4] ;  /* 0x0000bd00ff0b7b82 */ /* 0x000ea60000000800 */
[----:B------:R-:W-:-:S04]  /*177a0*/  LOP3.LUT R18, R18, 0x30, RZ, 0xc0, !PT ;  /* 0x0000003012127812 */ /* 0x000fc800078ec0ff */
[----:B--2---:R-:W-:Y:S01]  /*177b0*/  ISETP.GE.AND P2, PT, R18, R11, PT ;  /* 0x0000000b1200720c */ /* 0x004fe20003f46270 */
[----:B---3--:R-:W-:-:S04]  /*177c0*/  IMAD R4, R5, UR6, RZ ;  /* 0x0000000605047c24 */ /* 0x008fc8000f8e02ff */
[----:B------:R-:W-:-:S05]  /*177d0*/  IMAD R4, R10, UR7, R4 ;  /* 0x000000070a047c24 */ /* 0x000fca000f8e0204 */
        /* <DEDUP_REMOVED lines=19> */
[----:B------:R-:W2:Y:S04]  /*17910*/  SHFL.IDX PT, R2, R0, RZ, 0x1c1f ;  /* 0x001c1fff00027589 */ /* 0x000ea800000e0000 */
[----:B------:R-:W3:Y:S04]  /*17920*/  SHFL.IDX PT, R3, R8, RZ, 0x1c1f ;  /* 0x001c1fff08037589 */ /* 0x000ee800000e0000 */
[----:B------:R-:W-:Y:S01]  /*17930*/  SHFL.IDX PT, R4, R4, RZ, 0x1c1f ;  /* 0x001c1fff04047589 */ /* 0x000fe200000e0000 */
[----:B--2---:R-:W-:-:S05]  /*17940*/  IADD3 R2, P0, R18, R2, RZ ;  /* 0x0000000212027210 */ /* 0x004fca0007f1e0ff */
[----:B---3--:R-:W-:-:S05]  /*17950*/  IMAD.X R3, RZ, RZ, R3, P0 ;  /* 0x000000ffff037224 */ /* 0x008fca00000e0603 */
[----:B------:R2:W-:Y:S04]  /*17960*/  LDGSTS.E.BYPASS.LTC128B.128 [R7+0xe000], desc[UR40][R2.64], !P2 ;  /* 0x0e00000002077fae */ /* 0x0005e8000d101d68 */
[----:B--2---:R-:W2:Y:S04]  /*17970*/  SHFL.IDX PT, R2, R0, 0x1, 0x1c1f ;  /* 0x003c1f0000027f89 */ /* 0x004ea800000e0000 */
[----:B------:R-:W3:Y:S01]  /*17980*/  SHFL.IDX PT, R3, R8, 0x1, 0x1c1f ;  /* 0x003c1f0008037f89 */ /* 0x000ee200000e0000 */
[----:B--2---:R-:W-:-:S04]  /*17990*/  IADD3 R2, P0, R18, R2, RZ ;  /* 0x0000000212027210 */ /* 0x004fc80007f1e0ff */
[----:B---3--:R-:W-:-:S05]  /*179a0*/  IADD3.X R3, RZ, R3, RZ, P0, !PT ;  /* 0x00000003ff037210 */ /* 0x008fca00007fe4ff */
[----:B------:R2:W-:Y:S04]  /*179b0*/  LDGSTS.E.BYPASS.LTC128B.128 [R7+0xe800], desc[UR40][R2.64], !P2 ;  /* 0x0e80000002077fae */ /* 0x0005e8000d101d68 */
[----:B--2---:R-:W2:Y:S04]  /*179c0*/  SHFL.IDX PT, R2, R0, 0x2, 0x1c1f ;  /* 0x005c1f0000027f89 */ /* 0x004ea800000e0000 */
[----:B------:R-:W3:Y:S04]  /*179d0*/  SHFL.IDX PT, R3, R8, 0x2, 0x1c1f ;  /* 0x005c1f0008037f89 */ /* 0x000ee800000e0000 */
[----:B------:R-:W-:Y:S01]  /*179e0*/  SHFL.IDX PT, R8, R8, 0x3, 0x1c1f ;  /* 0x007c1f0008087f89 */ /* 0x000fe200000e0000 */
[----:B--2---:R-:W-:-:S05]  /*179f0*/  IADD3 R2, P0, R18, R2, RZ ;  /* 0x0000000212027210 */ /* 0x004fca0007f1e0ff */
[----:B---3--:R-:W-:-:S05]  /*17a00*/  IMAD.X R3, RZ, RZ, R3, P0 ;  /* 0x000000ffff037224 */ /* 0x008fca00000e0603 */
[----:B------:R2:W-:Y:S04]  /*17a10*/  LDGSTS.E.BYPASS.LTC128B.128 [R7+0xf000], desc[UR40][R2.64], !P2 ;  /* 0x0f00000002077fae */ /* 0x0005e8000d101d68 */
[----:B--2---:R-:W2:Y:S02]  /*17a20*/  SHFL.IDX PT, R2, R0, 0x3, 0x1c1f ;  /* 0x007c1f0000027f89 */ /* 0x004ea400000e0000 */
[----:B--2---:R-:W-:-:S05]  /*17a30*/  IADD3 R2, P0, R18, R2, RZ ;  /* 0x0000000212027210 */ /* 0x004fca0007f1e0ff */
[----:B------:R-:W-:-:S05]  /*17a40*/  IMAD.X R3, RZ, RZ, R8, P0 ;  /* 0x000000ffff037224 */ /* 0x000fca00000e0608 */
[----:B------:R2:W-:Y:S04]  /*17a50*/  LDGSTS.E.BYPASS.LTC128B.128 [R7+0xf800], desc[UR40][R2.64], !P2 ;  /* 0x0f80000002077fae */ /* 0x0005e8000d101d68 */
[----:B--2---:R2:W3:Y:S02]  /*17a60*/  SHFL.IDX PT, R2, R5, RZ, 0x1c1f ;  /* 0x001c1fff05027589 */ /* 0x0044e400000e0000 */
.L_x_14316:
[----:B---3--:R-:W-:-:S05]  /*17a70*/  IADD3 R2, P0, R18, R2, RZ ;  /* 0x0000000212027210 */ /* 0x008fca0007f1e0ff */
[----:B------:R-:W-:Y:S01]  /*17a80*/  IMAD.X R3, RZ, RZ, R4, P0 ;  /* 0x000000ffff037224 */ /* 0x000fe200000e0604 */
[----:B------:R-:W-:-:S04]  /*17a90*/  PLOP3.LUT P0, PT, PT, PT, PT, 0x80, 0x0 ;  /* 0x000000000000781c */ /* 0x000fc80003f0f070 */
[----:B------:R-:W-:Y:S01]  /*17aa0*/  @!PT LDS RZ, [RZ] ;  /* 0x00000000fffff984 */ /* 0x000fe20000000800 */
[----:B------:R-:W-:Y:S01]  /*17ab0*/  @!PT LDS RZ, [RZ] ;  /* 0x00000000fffff984 */ /* 0x000fe20000000800 */
[----:B------:R-:W-:Y:S01]  /*17ac0*/  @!PT LDS RZ, [RZ] ;  /* 0x00000000fffff984 */ /* 0x000fe20000000800 */
[----:B------:R3:W-:Y:S01]  /*17ad0*/  LDGSTS.E.BYPASS.LTC128B.128 [R7+0x10000], desc[UR40][R2.64], !P2 ;  /* 0x1000000002077fae */ /* 0x0007e2000d101d68 */
[----:B------:R-:W-:-:S08]  /*17ae0*/  NOP ;  /* 0x0000000000007918 */ /* 0x000fd00000000000 */
.L_x_14162:
[----:B------:R-:W-:Y:S02]  /*17af0*/  PLOP3.LUT P2, PT, P2, P0, PT, 0xa2, 0x0 ;  /* 0x000000000000781c */ /* 0x000fe40001741472 */
[----:B------:R-:W-:-:S08]  /*17b00*/  @P0 R2UR P2, UR4, R6 ;  /* 0x00000000060402ca */ /* 0x000fd00000040000 */
[----:B------:R-:W-:-:S05]  /*17b10*/  @P0 PLOP3.LUT P0, PT, P2, PT, PT, 0x80, 0x0 ;  /* 0x000000000000081c */ /* 0x000fca000170f070 */
[----:B------:R-:W-:Y:S01]  /*17b20*/  @!P2 SYNCS.ARRIVE.TRANS64.RED.A0T1 RZ, [UR4+0x13230], RZ ;  /* 0x013230ffffffa9a7 */ /* 0x000fe20008200404 */
[----:B------:R-:W-:Y:S07]  /*17b30*/  @!P2 ARRIVES.LDGSTSBAR.64.TRANSCNT [UR4+0x13230] ;  /* 0x01323000ff00a9b0 */ /* 0x000fee0008000a84 */
[----:B------:R-:W-:Y:S05]  /*17b40*/  @P0 BRA.U.ANY `(.L_x_14162) ;  /* 0xfffffffd00e80947 */ /* 0x000fea000393ffff */
[----:B------:R-:W-:Y:S01]  /*17b50*/  NOP ;  /* 0x0000000000007918 */ /* 0x000fe20000000000 */
[----:B------:R-:W4:Y:S02]  /*17b60*/  LDL R0, [R1+0x74] ;  /* 0x0000740001007983 */ /* 0x000f240000100800 */
[----:B----4-:R-:W-:-:S13]  /*17b70*/  ISETP.NE.AND P3, PT, R0, 0x3, PT ;  /* 0x000000030000780c */ /* 0x010fda0003f65270 */
[----:B------:R-:W-:Y:S05]  /*17b80*/  @!P3 BRA `(.L_x_14163) ;  /* 0x000000000004b947 */ /* 0x000fea0003800000 */
[----:B------:R-:W-:Y:S01]  /*17b90*/  BPT.TRAP 0x1 ;  /* 0x000000040000795c */ /* 0x000fe20000300000 */
.L_x_14163:
[----:B------:R-:W4:Y:S01]  /*17ba0*/  LDL R0, [R1+0x54] ;  /* 0x0000540001007983 */ /* 0x000f220000100800 */
[----:B------:R0:W-:Y:S01]  /*17bb0*/  SYNCS.ARRIVE.TRANS64.A1T0 RZ, [R6+URZ+0x13230], RZ ;  /* 0x013230ff06ff79a7 */ /* 0x0001e2000810003f */
[----:B----4-:R-:W-:-:S13]  /*17bc0*/  ISETP.NE.AND P0, PT, R0, 0x3, PT ;  /* 0x000000030000780c */ /* 0x010fda0003f05270 */
[----:B0-----:R-:W-:Y:S05]  /*17bd0*/  @!P0 BRA `(.L_x_14164) ;  /* 0x0000000000048947 */ /* 0x001fea0003800000 */
[----:B------:R-:W-:Y:S01]  /*17be0*/  BPT.TRAP 0x1 ;  /* 0x000000040000795c */ /* 0x000fe20000300000 */
.L_x_14164:
[----:B------:R-:W-:Y:S01]  /*17bf0*/  LOP3.LUT R0, R21, 0x1, RZ, 0x3c, !PT ;  /* 0x0000000115007812 */ /* 0x000fe200078e3cff */
[----:B---3--:R-:W-:Y:S01]  /*17c00*/  IMAD R2, R20, 0x8, R17 ;  /* 0x0000000814027824 */ /* 0x008fe200078e0211 */
[----:B------:R-:W-:Y:S02]  /*17c10*/  BSSY B0, `(.L_x_14165) ;  /* 0x0000004000007945 */ /* 0x000fe40003800000 */
[----:B------:R-:W-:-:S04]  /*17c20*/  SHF.L.U32 R0, R0, 0x1f, RZ ;  /* 0x0000001f00007819 */ /* 0x000fc800000006ff */
[----:B------:R-:W0:Y:S02]  /*17c30*/  SYNCS.PHASECHK.TRANS64.TRYWAIT P2, [R2+URZ+0x13270], R0 ;  /* 0x01327000020075a7 */ /* 0x000e24000804017f */
[----:B0-----:R-:W-:Y:S05]  /*17c40*/  @!P2 BRA `(.L_x_14166) ;  /* 0x0000004c004ca947 */ /* 0x001fea0003800000 */
.L_x_14317:
[----:B------:R-:W-:Y:S05]  /*17c50*/  BSYNC B0 ;  /* 0x0000000000007941 */ /* 0x000fea0003800000 */
.L_x_14165:
[----:B------:R-:W3:Y:S02]  /*17c60*/  LDL R3, [R1+0x74] ;  /* 0x0000740001037983 */ /* 0x000ee40000100800 */
[----:B---3--:R-:W-:-:S13]  /*17c70*/  ISETP.NE.AND P2, PT, R3, 0x3, PT ;  /* 0x000000030300780c */ /* 0x008fda0003f45270 */
[----:B------:R-:W-:Y:S05]  /*17c80*/  @!P2 BRA `(.L_x_14167) ;  /* 0x000000000004a947 */ /* 0x000fea0003800000 */
[----:B------:R-:W-:Y:S01]  /*17c90*/  BPT.TRAP 0x1 ;  /* 0x000000040000795c */ /* 0x000fe20000300000 */
.L_x_14167:
[----:B------:R-:W-:Y:S01]  /*17ca0*/  SHF.L.U32 R3, R21, 0x1f, RZ ;  /* 0x0000001f15037819 */ /* 0x000fe200000006ff */
[----:B0-----:R-:W-:-:S03]  /*17cb0*/  IMAD R0, R20, 0x2800, RZ ;  /* 0x0000280014007824 */ /* 0x001fc600078e02ff */
[----:B------:R-:W0:Y:S02]  /*17cc0*/  SYNCS.PHASECHK.TRANS64.TRYWAIT P2, [R2+URZ+0x13260], R3 ;  /* 0x01326003020075a7 */ /* 0x000e24000804017f */
[----:B0-----:R-:W-:Y:S05]  /*17cd0*/  @!P2 BRA `(.L_x_14168) ;  /* 0x0000004c003ca947 */ /* 0x001fea0003800000 */
.L_x_14318:
[----:B------:R-:W3:Y:S01]  /*17ce0*/  LDL R12, [R1+0x74] ;  /* 0x00007400010c7983 */ /* 0x000ee20000100800 */
[----:B0-----:R-:W-:Y:S01]  /*17cf0*/  LOP3.LUT R3, R0, R28, RZ, 0xfc, !PT ;  /* 0x0000001c00037212 */ /* 0x001fe200078efcff */
[----:B------:R-:W-:Y:S05]  /*17d00*/  WARPSYNC.ALL ;  /* 0x0000000000007948 */ /* 0x000fea0003800000 */
[----:B------:R-:W-:-:S05]  /*17d10*/  IMAD.IADD R3, R17, 0x1, R3 ;  /* 0x0000000111037824 */ /* 0x000fca00078e0203 */
[----:B-12---:R0:W1:Y:S02]  /*17d20*/  LDSM.16.MT88.4 R4, [R3+0x6000] ;  /* 0x006000000304783b */ /* 0x0060640000004200 */
        /* <DEDUP_REMOVED lines=35> */
[----:B------:R-:W0:Y:S01]  /*17f60*/  LDSM.16.MT88.4 R4, [R4+0x6000] ;  /* 0x006000000404783b */ /* 0x000e220000004200 */
[----:B---3--:R-:W-:Y:S02]  /*17f70*/  ISETP.NE.AND P2, PT, R12, 0x3, PT ;  /* 0x000000030c00780c */ /* 0x008fe40003f45270 */
[C-C-:B0-----:R-:W-:Y:S02]  /*17f80*/  PRMT R8, R4.reuse, 0x6420, R5.reuse ;  /* 0x0000642004087816 */ /* 0x141fe40000000005 */
[----:B------:R-:W-:Y:S02]  /*17f90*/  PRMT R9, R4, 0x7531, R5 ;  /* 0x0000753104097816 */ /* 0x000fe40000000005 */
[C-C-:B------:R-:W-:Y:S02]  /*17fa0*/  PRMT R10, R6.reuse, 0x6420, R7.reuse ;  /* 0x00006420060a7816 */ /* 0x140fe40000000007 */
[----:B------:R-:W-:-:S05]  /*17fb0*/  PRMT R11, R6, 0x7531, R7 ;  /* 0x00007531060b7816 */ /* 0x000fca0000000007 */
[----:B------:R0:W-:Y:S02]  /*17fc0*/  STSM.16.M88.4 [R3], R8 ;  /* 0x0000000803007844 */ /* 0x0001e40000000200 */
[C---:B0-----:R-:W-:Y:S02]  /*17fd0*/  LOP3.LUT R3, R0.reuse, R28, RZ, 0xfc, !PT ;  /* 0x0000001c00037212 */ /* 0x041fe400078efcff */
[----:B------:R-:W-:-:S03]  /*17fe0*/  LOP3.LUT R0, R0, R23, RZ, 0xfc, !PT ;  /* 0x0000001700007212 */ /* 0x000fc600078efcff */
[----:B------:R-:W-:Y:S01]  /*17ff0*/  IMAD.IADD R3, R17, 0x1, R3 ;  /* 0x0000000111037824 */ /* 0x000fe200078e0203 */
[----:B------:R-:W-:-:S04]  /*18000*/  IADD3 R0, R22, R0, RZ ;  /* 0x0000000016007210 */ /* 0x000fc80007ffe0ff */
        /* <DEDUP_REMOVED lines=14> */
.L_x_14169:
[----:B-1----:R1:W-:Y:S01]  /*180f0*/  SYNCS.ARRIVE.TRANS64.A1T0 RZ, [R2+URZ+0x13250], RZ ;  /* 0x013250ff02ff79a7 */ /* 0x0023e2000810003f */
[----:B------:R-:W-:Y:S06]  /*18100*/  BAR.SYNC.DEFER_BLOCKING 0x2, 0x80 ;  /* 0x0082000000007b1d */ /* 0x000fec0000010000 */
[----:B------:R-:W-:Y:S05]  /*18110*/  @!P0 BRA `(.L_x_14170) ;  /* 0x0000000000048947 */ /* 0x000fea0003800000 */
[----:B------:R-:W-:Y:S01]  /*18120*/  BPT.TRAP 0x1 ;  /* 0x000000040000795c */ /* 0x000fe20000300000 */
.L_x_14170:
[----:B0-----:R-:W2:Y:S01]  /*18130*/  LDL R0, [R1+0x34] ;  /* 0x0000340001007983 */ /* 0x001ea20000100800 */
[----:B-1----:R-:W-:-:S03]  /*18140*/  VIADD R2, R2, 0x13280 ;  /* 0x0001328002027836 */ /* 0x002fc60000000000 */
[----:B------:R3:W5:Y:S04]  /*18150*/  LDL R20, [R1+0x8] ;  /* 0x0000080001147983 */ /* 0x0007680000100800 */
[----:B------:R3:W5:Y:S01]  /*18160*/  LDL R21, [R1+0x18] ;  /* 0x0000180001157983 */ /* 0x0007620000100800 */
[----:B--2---:R-:W-:-:S04]  /*18170*/  PRMT R2, R0, 0x654, R2 ;  /* 0x0000065400027816 */ /* 0x004fc80000000002 */
[----:B------:R3:W-:Y:S01]  /*18180*/  SYNCS.ARRIVE.TRANS64.RED.A1T0 RZ, [R2+URZ], RZ ;  /* 0x000000ff02ff79a7 */ /* 0x0007e2000810043f */
[----:B------:R-:W-:Y:S05]  /*18190*/  @P1 BRA `(.L_x_14171) ;  /* 0xffffffe800801947 */ /* 0x000fea000383ffff */
.L_x_14151:
[----:B------:R-:W3:Y:S02]  /*181a0*/  S2R R0, SR_TID.X ;  /* 0x0000000000007919 */ /* 0x000ee40000002100 */
[----:B---3--:R-:W-:Y:S02]  /*181b0*/  LOP3.LUT R2, R0, 0x7f, RZ, 0xc0, !PT ;  /* 0x0000007f00027812 */ /* 0x008fe400078ec0ff */
[----:B------:R-:W2:Y:S01]  /*181c0*/  LDL R0, [R1+0x54] ;  /* 0x0000540001007983 */ /* 0x000ea20000100800 */
[----:B------:R-:W-:Y:S01]  /*181d0*/  BSSY B0, `(.L_x_14172) ;  /* 0x0000010000007945 */ /* 0x000fe20003800000 */
[----:B------:R-:W-:Y:S02]  /*181e0*/  ISETP.NE.AND P1, PT, R2, RZ, PT ;  /* 0x000000ff0200720c */ /* 0x000fe40003f25270 */
[----:B--2---:R-:W-:-:S11]  /*181f0*/  ISETP.NE.AND P0, PT, R0, 0x3, PT ;  /* 0x000000030000780c */ /* 0x004fd60003f05270 */
[----:B------:R-:W-:Y:S05]  /*18200*/  @P1 BRA `(.L_x_14173) ;  /* 0x0000000000301947 */ /* 0x000fea0003800000 */
[----:B------:R-:W1:Y:S01]  /*18210*/  S2R R3, SR_LANEID ;  /* 0x0000000000037919 */ /* 0x000e620000000000 */
[----:B------:R-:W-:Y:S02]  /*18220*/  VOTEU.ANY UR4, UPT, PT ;  /* 0x0000000000047886 */ /* 0x000fe400038e0100 */
[----:B------:R-:W1:Y:S08]  /*18230*/  FLO.U32 R0, UR4 ;  /* 0x0000000400007d00 */ /* 0x000e7000080e0000 */
[----:B------:R-:W2:Y:S01]  /*18240*/  POPC R5, UR4 ;  /* 0x0000000400057d09 */ /* 0x000ea20008000000 */
[----:B-1----:R-:W-:-:S02]  /*18250*/  ISETP.EQ.U32.AND P1, PT, R0, R3, PT ;  /* 0x000000030000720c */ /* 0x002fc40003f22070 */
[----:B------:R-:W2:Y:S11]  /*18260*/  LDC.64 R2, c[0x0][0xc60] ;  /* 0x00031800ff027b82 */ /* 0x000eb60000000a00 */
[----:B--2---:R-:W2:Y:S01]  /*18270*/  @P1 ATOMG.E.ADD.STRONG.GPU PT, R3, desc[UR40][R2.64], R5 ;  /* 0x00000005020319a8 */ /* 0x004ea200081ee1e8 */
[----:B------:R-:W1:Y:S02]  /*18280*/  S2R R4, SR_LTMASK ;  /* 0x0000000000047919 */ /* 0x000e640000003900 */
[----:B-1----:R-:W-:-:S04]  /*18290*/  LOP3.LUT R4, R4, UR4, RZ, 0xc0, !PT ;  /* 0x0000000404047c12 */ /* 0x002fc8000f8ec0ff */
[----:B0-----:R-:W0:Y:S01]  /*182a0*/  POPC R7, R4 ;  /* 0x0000000400077309 */ /* 0x001e220000000000 */
[----:B--2---:R-:W0:Y:S02]  /*182b0*/  SHFL.IDX PT, R0, R3, R0, 0x1f ;  /* 0x00001f0003007589 */ /* 0x004e2400000e0000 */
[----:B0-----:R-:W-:-:S07]  /*182c0*/  IADD3 R24, R0, UR36, R7 ;  /* 0x0000002400187c10 */ /* 0x001fce000fffe007 */
.L_x_14173:
[----:B------:R-:W-:Y:S05]  /*182d0*/  BSYNC B0 ;  /* 0x0000000000007941 */ /* 0x000fea0003800000 */
.L_x_14172:
[----:B------:R-:W-:Y:S05]  /*182e0*/  @!P0 BRA `(.L_x_14174) ;  /* 0x0000000000048947 */ /* 0x000fea0003800000 */
[----:B------:R-:W-:Y:S01]  /*182f0*/  BPT.TRAP 0x1 ;  /* 0x000000040000795c */ /* 0x000fe20000300000 */
.L_x_14174:
[----:B------:R-:W2:Y:S04]  /*18300*/  LDL R2, [R1+0x18] ;  /* 0x0000180001027983 */ /* 0x000ea80000100800 */
[----:B------:R-:W3:Y:S01]  /*18310*/  LDL R0, [R1+0x8] ;  /* 0x0000080001007983 */ /* 0x000ee20000100800 */
[----:B------:R-:W-:Y:S01]  /*18320*/  BSSY B0, `(.L_x_14175) ;  /* 0x0000006000007945 */ /* 0x000fe20003800000 */
[----:B--2---:R-:W-:-:S04]  /*18330*/  LOP3.LUT R3, R2, 0x1, RZ, 0x3c, !PT ;  /* 0x0000000102037812 */ /* 0x004fc800078e3cff */
[----:B------:R-:W-:Y:S01]  /*18340*/  SHF.L.U32 R3, R3, 0x1f, RZ ;  /* 0x0000001f03037819 */ /* 0x000fe200000006ff */
[----:B---3--:R-:W-:-:S04]  /*18350*/  IMAD R0, R0, 0x8, R17 ;  /* 0x0000000800007824 */ /* 0x008fc800078e0211 */
[----:B------:R-:W1:Y:S02]  /*18360*/  SYNCS.PHASECHK.TRANS64.TRYWAIT P1, [R0+URZ+0x13270], R3 ;  /* 0x01327003000075a7 */ /* 0x000e64000802017f */
[----:B-1----:R-:W-:Y:S05]  /*18370*/  @!P1 BRA `(.L_x_14176) ;  /* 0x0000004400a89947 */ /* 0x002fea0003800000 */
.L_x_14319:
[----:B------:R-:W-:Y:S05]  /*18380*/  BSYNC B0 ;  /* 0x0000000000007941 */ /* 0x000fea0003800000 */
.L_x_14175:
[----:B------:R-:W2:Y:S02]  /*18390*/  LDL R2, [R1+0x74] ;  /* 0x0000740001027983 */ /* 0x000ea40000100800 */
[----:B--2---:R-:W-:-:S13]  /*183a0*/  ISETP.NE.AND P1, PT, R2, 0x3, PT ;  /* 0x000000030200780c */ /* 0x004fda0003f25270 */
[----:B------:R-:W-:Y:S05]  /*183b0*/  @!P1 BRA `(.L_x_14177) ;  /* 0x0000000000049947 */ /* 0x000fea0003800000 */
[----:B------:R-:W-:Y:S01]  /*183c0*/  BPT.TRAP 0x1 ;  /* 0x000000040000795c */ /* 0x000fe20000300000 */
.L_x_14177:
[----:B------:R-:W1:Y:S02]  /*183d0*/  LDL R2, [R1+0x18] ;  /* 0x0000180001027983 */ /* 0x000e640000100800 */
[----:B-1----:R-:W-:-:S04]  /*183e0*/  SHF.L.U32 R3, R2, 0x1f, RZ ;  /* 0x0000001f02037819 */ /* 0x002fc800000006ff */
[----:B------:R-:W1:Y:S02]  /*183f0*/  SYNCS.PHASECHK.TRANS64.TRYWAIT P1, [R0+URZ+0x13260], R3 ;  /* 0x01326003000075a7 */ /* 0x000e64000802017f */
[----:B-1----:R-:W-:Y:S05]  /*18400*/  @!P1 BRA `(.L_x_14178) ;  /* 0x0000004400989947 */ /* 0x002fea0003800000 */
.L_x_14320:
[----:B------:R-:W2:Y:S04]  /*18410*/  LDL R12, [R1+0x8] ;  /* 0x00000800010c7983 */ /* 0x000ea80000100800 */
[----:B------:R-:W3:Y:S01]  /*18420*/  LDL R13, [R1+0x74] ;  /* 0x00007400010d7983 */ /* 0x000ee20000100800 */
[----:B------:R-:W-:Y:S05]  /*18430*/  WARPSYNC.ALL ;  /* 0x0000000000007948 */ /* 0x000fea0003800000 */
[----:B--2---:R-:W-:-:S05]  /*18440*/  IMAD R2, R12, 0x2800, RZ ;  /* 0x000028000c027824 */ /* 0x004fca00078e02ff */
[----:B------:R-:W-:-:S05]  /*18450*/  LOP3.LUT R4, R2, R28, RZ, 0xfc, !PT ;  /* 0x0000001c02047212 */ /* 0x000fca00078efcff */
[----:B------:R-:W-:-:S06]  /*18460*/  IMAD.IADD R5, R17, 0x1, R4 ;  /* 0x0000000111057824 */ /* 0x000fcc00078e0204 */
[----:B0-----:R-:W0:Y:S01]  /*18470*/  LDSM.16.MT88.4 R4, [R5+0x6000] ;  /* 0x006000000504783b */ /* 0x001e220000004200 */
        /* <DEDUP_REMOVED lines=9> */
[----:B------:R-:W-:-:S06]  /*18510*/  IADD3 R6, R17, R4, RZ ;  /* 0x0000000411067210 */ /* 0x000fcc0007ffe0ff */
[----:B------:R-:W0:Y:S01]  /*18520*/  LDSM.16.MT88.4 R4, [R6+0x6000] ;  /* 0x006000000604783b */ /* 0x000e220000004200 */
[----:B------:R-:W-:-:S05]  /*18530*/  LOP3.LUT R3, R3, R23, RZ, 0xfc, !PT ;  /* 0x0000001703037212 */ /* 0x000fca00078efcff */
        /* <DEDUP_REMOVED lines=8> */
[----:B------:R-:W-:-:S06]  /*185c0*/  IMAD.IADD R5, R17, 0x1, R4 ;  /* 0x0000000111057824 */ /* 0x000fcc00078e0204 */
        /* <DEDUP_REMOVED lines=12> */
[----:B------:R-:W-:Y:S01]  /*18690*/  VIADD R2, R2, 0x2000 ;  /* 0x0000200002027836 */ /* 0x000fe20000000000 */
[----:B------:R-:W-:-:S05]  /*186a0*/  LOP3.LUT R3, R3, R23, RZ, 0xfc, !PT ;  /* 0x0000001703037212 */ /* 0x000fca00078efcff */
[----:B------:R-:W-:Y:S01]  /*186b0*/  IMAD.IADD R3, R22, 0x1, R3 ;  /* 0x0000000116037824 */ /* 0x000fe200078e0203 */
        /* <DEDUP_REMOVED lines=9> */
[----:B------:R-:W0:Y:S01]  /*18750*/  LDSM.16.MT88.4 R4, [R4+0x6000] ;  /* 0x006000000404783b */ /* 0x000e220000004200 */
[----:B---3--:R-:W-:Y:S02]  /*18760*/  ISETP.NE.AND P1, PT, R13, 0x3, PT ;  /* 0x000000030d00780c */ /* 0x008fe40003f25270 */
        /* <DEDUP_REMOVED lines=13> */
.L_x_14179:
[----:B-1----:R1:W-:Y:S01]  /*18840*/  SYNCS.ARRIVE.TRANS64.A1T0 RZ, [R0+URZ+0x13250], RZ ;  /* 0x013250ff00ff79a7 */ /* 0x0023e2000810003f */
[----:B------:R-:W-:Y:S06]  /*18850*/  BAR.SYNC.DEFER_BLOCKING 0x2, 0x80 ;  /* 0x0082000000007b1d */ /* 0x000fec0000010000 */
[----:B------:R-:W-:Y:S05]  /*18860*/  @!P0 BRA `(.L_x_14180) ;  /* 0x0000000000048947 */ /* 0x000fea0003800000 */
[----:B------:R-:W-:Y:S01]  /*18870*/  BPT.TRAP 0x1 ;  /* 0x000000040000795c */ /* 0x000fe20000300000 */
.L_x_14180:
[----:B------:R-:W2:Y:S04]  /*18880*/  LDL R2, [R1+0x34] ;  /* 0x0000340001027983 */ /* 0x000ea80000100800 */
[----:B------:R-:W3:Y:S01]  /*18890*/  LDL.LU R3, [R1+0x18] ;  /* 0x0000180001037983 */ /* 0x000ee20000300800 */
[----:B-1----:R-:W-:-:S05]  /*188a0*/  VIADD R0, R0, 0x13280 ;  /* 0x0001328000007836 */ /* 0x002fca0000000000 */
[----:B--2---:R-:W-:-:S04]  /*188b0*/  PRMT R0, R2, 0x654, R0 ;  /* 0x0000065402007816 */ /* 0x004fc80000000000 */
[----:B------:R1:W-:Y:S02]  /*188c0*/  SYNCS.ARRIVE.TRANS64.RED.A1T0 RZ, [R0+URZ], RZ ;  /* 0x000000ff00ff79a7 */ /* 0x0003e4000810043f */
[----:B-1----:R-:W-:-:S04]  /*188d0*/  IADD3 R0, R12, 0x1, RZ ;  /* 0x000000010c007810 */ /* 0x002fc80007ffe0ff */
[----:B------:R-:W-:-:S04]  /*188e0*/  ISETP.NE.AND P0, PT, R0, 0x2, PT ;  /* 0x000000020000780c */ /* 0x000fc80003f05270 */
[----:B------:R-:W-:Y:S02]  /*188f0*/  SEL R2, RZ, 0x1, P0 ;  /* 0x00000001ff027807 */ /* 0x000fe40000000000 */
[----:B------:R-:W-:Y:S02]  /*18900*/  SEL R0, R0, RZ, P0 ;  /* 0x000000ff00007207 */ /* 0x000fe40000000000 */
[----:B---3--:R-:W-:-:S03]  /*18910*/  LOP3.LUT R3, R3, R2, RZ, 0x3c, !PT ;  /* 0x0000000203037212 */ /* 0x008fc600078e3cff */
[----:B------:R1:W-:Y:S04]  /*18920*/  STL [R1+0x8], R0 ;  /* 0x0000080001007387 */ /* 0x0003e80000100800 */
[----:B------:R1:W-:Y:S02]  /*18930*/  STL [R1+0x18], R3 ;  /* 0x0000180301007387 */ /* 0x0003e40000100800 */
.L_x_14121:
[----:B-1----:R-:W3:Y:S02]  /*18940*/  LDL R0, [R1+0x24] ;  /* 0x0000240001007983 */ /* 0x002ee40000100800 */
[----:B---3--:R-:W-:-:S13]  /*18950*/  LOP3.LUT P0, RZ, R0, 0x10, RZ, 0xc0, !PT ;  /* 0x0000001000ff7812 */ /* 0x008fda000780c0ff */
        /* <DEDUP_REMOVED lines=8> */
[----:B------:R1:W3:Y:S01]  /*189e0*/  LDS.128 R24, [R17+0x132d0] ;  /* 0x0132d00011187984 */ /* 0x0002e20000000c00 */
[----:B------:R-:W-:Y:S06]  /*189f0*/  BAR.ARV 0x4, 0x200 ;  /* 0x0108000000007b1d */ /* 0x000fec0000002000 */
[----:B------:R-:W-:Y:S05]  /*18a00*/  BRA `(.L_x_14182) ;  /* 0x0000000800dc7947 */ /* 0x000fea0003800000 */
.L_x_14181:
[----:B------:R-:W0:Y:S01]  /*18a10*/  S2R R0, SR_TID.X ;  /* 0x0000000000007919 */ /* 0x000e220000002100 */
[----:B------:R-:W-:Y:S01]  /*18a20*/  UMOV UR4, 0xffffffff ;  /* 0xffffffff00047882 */ /* 0x000fe20000000000 */
[----:B0-2---:R-:W-:-:S04]  /*18a30*/  LOP3.LUT R10, R0, 0x1f, RZ, 0xc0, !PT ;  /* 0x0000001f000a7812 */ /* 0x005fc800078ec0ff */
[----:B------:R-:W-:Y:S01]  /*18a40*/  ISETP.NE.AND P0, PT, R10, 0x1f, PT ;  /* 0x0000001f0a00780c */ /* 0x000fe20003f05270 */
[----:B------:R-:W-:-:S12]  /*18a50*/  BRA.DIV UR4, `(.L_x_14183) ;  /* 0x0000004204187947 */ /* 0x000fd8000b800000 */
[----:B------:R-:W-:Y:S01]  /*18a60*/  IMAD.IADD R0, R27, 0x1, R10 ;  /* 0x000000011b007824 */ /* 0x000fe200078e020a */
[----:B------:R-:W-:-:S04]  /*18a70*/  ULDC UR4, c[0x0][0xc3c] ;  /* 0x00030f0000047ab9 */ /* 0x000fc80000000800 */
[----:B------:R-:W-:-:S13]  /*18a80*/  ISETP.GE.OR P1, PT, R0, UR4, !P0 ;  /* 0x0000000400007c0c */ /* 0x000fda000c726670 */
[----:B------:R-:W0:Y:S08]  /*18a90*/  @!P1 LDC.64 R2, c[0x0][0xc80] ;  /* 0x00032000ff029b82 */ /* 0x000e300000000a00 */
[----:B------:R-:W1:Y:S01]  /*18aa0*/  @!P1 LDC.64 R4, c[0x0][0xc78] ;  /* 0x00031e00ff049b82 */ /* 0x000e620000000a00 */
[----:B0-----:R-:W-:-:S05]  /*18ab0*/  @!P1 IMAD.WIDE R2, R0, 0x4, R2 ;  /* 0x0000000400029825 */ /* 0x001fca00078e0202 */
[----:B------:R1:W2:Y:S02]  /*18ac0*/  @!P1 LDG.E R7, desc[UR40][R2.64] ;  /* 0x0000002802079981 */ /* 0x0002a4000c1e1900 */
[----:B-1----:R-:W-:-:S06]  /*18ad0*/  @!P1 IMAD.WIDE R2, R0, 0x4, R4 ;  /* 0x0000000400029825 */ /* 0x002fcc00078e0204 */
        /* <DEDUP_REMOVED lines=8> */
[----:B0-----:R-:W-:Y:S01]  /*18b60*/  MOV R24, RZ ;  /* 0x000000ff00187202 */ /* 0x001fe20000000f00 */
[----:B--2---:R-:W-:-:S02]  /*18b70*/  @!P1 IMAD.MOV.U32 R5, RZ, RZ, R7 ;  /* 0x000000ffff059224 */ /* 0x004fc400078e0007 */
[----:B------:R-:W-:Y:S01]  /*18b80*/  IMAD.MOV.U32 R7, RZ, RZ, RZ ;  /* 0x000000ffff077224 */ /* 0x000fe200078e00ff */
[----:B---3--:R-:W-:Y:S02]  /*18b90*/  @!P1 MOV R7, R2 ;  /* 0x0000000200079202 */ /* 0x008fe40000000f00 */
        /* <DEDUP_REMOVED lines=18> */
.L_x_14330:
[----:B------:R-:W-:Y:S02]  /*18cc0*/  ULDC UR4, c[0x0][0xc38] ;  /* 0x00030e0000047ab9 */ /* 0x000fe40000000800 */
[----:B------:R-:W-:-:S04]  /*18cd0*/  IMAD.U32 R3, RZ, RZ, UR4 ;  /* 0x00000004ff037e24 */ /* 0x000fc8000f8e00ff */
[----:B-1----:R-:W-:-:S04]  /*18ce0*/  IMAD R8, R8, R3, RZ ;  /* 0x0000000308087224 */ /* 0x002fc800078e02ff */
[----:B------:R-:W-:-:S05]  /*18cf0*/  IMAD.IADD R4, R6, 0x1, R8 ;  /* 0x0000000106047824 */ /* 0x000fca00078e0208 */
[----:B------:R-:W-:-:S13]  /*18d00*/  ISETP.GT.AND P6, PT, R4, R0, PT ;  /* 0x000000000400720c */ /* 0x000fda0003fc4270 */
[----:B------:R-:W-:Y:S05]  /*18d10*/  @P6 BRA `(.L_x_14184) ;  /* 0x0000000000a46947 */ /* 0x000fea0003800000 */
.L_x_14187:
        /* <DEDUP_REMOVED lines=12> */
[----:B------:R-:W-:Y:S01]  /*18de0*/  MOV R7, RZ ;  /* 0x000000ff00077202 */ /* 0x000fe20000000f00 */
        /* <DEDUP_REMOVED lines=22> */
.L_x_14338:
[----:B------:R-:W-:Y:S02]  /*18f50*/  ULDC UR4, c[0x0][0xc38] ;  /* 0x00030e0000047ab9 */ /* 0x000fe40000000800 */
[----:B------:R-:W-:-:S05]  /*18f60*/  MOV R3, UR4 ;  /* 0x0000000400037c02 */ /* 0x000fca0008000f00 */
[----:B-1----:R-:W-:-:S04]  /*18f70*/  IMAD R8, R8, R3, RZ ;  /* 0x0000000308087224 */ /* 0x002fc800078e02ff */
[----:B------:R-:W-:-:S05]  /*18f80*/  IMAD.IADD R4, R8, 0x1, R4 ;  /* 0x0000000108047824 */ /* 0x000fca00078e0204 */
[----:B------:R-:W-:-:S13]  /*18f90*/  ISETP.GT.AND P6, PT, R4, R0, PT ;  /* 0x000000000400720c */ /* 0x000fda0003fc4270 */
[----:B------:R-:W-:Y:S05]  /*18fa0*/  @!P6 BRA `(.L_x_14187) ;  /* 0xfffffffc005ce947 */ /* 0x000fea000383ffff */
.L_x_14184:
        /* <DEDUP_REMOVED lines=9> */
.L_x_14343:
[----:B------:R-:W-:-:S13]  /*19040*/  ISETP.NE.AND P0, PT, R6, RZ, PT ;  /* 0x000000ff0600720c */ /* 0x000fda0003f05270 */
[----:B------:R-:W-:Y:S05]  /*19050*/  @!P0 BRA `(.L_x_14189) ;  /* 0x0000000000148947 */ /* 0x000fea0003800000 */
[----:B------:R-:W-:Y:S01]  /*19060*/  UMOV UR4, 0xffffffff ;  /* 0xffffffff00047882 */ /* 0x000fe20000000000 */
[----:B------:R-:W-:Y:S02]  /*19070*/  VIADD R12, R4, 0xffffffff ;  /* 0xffffffff040c7836 */ /* 0x000fe40000000000 */
[----:B------:R-:W-:Y:S05]  /*19080*/  BRA.DIV UR4, `(.L_x_14190) ;  /* 0x0000004604187947 */ /* 0x000fea000b800000 */
[----:B0-----:R0:W4:Y:S02]  /*19090*/  SHFL.IDX PT, R2, R2, R12, 0x1f ;  /* 0x00001f0c02027589 */ /* 0x00112400000e0000 */
.L_x_14346:
[----:B----4-:R-:W-:-:S07]  /*190a0*/  IMAD.MOV.U32 R24, RZ, RZ, R2 ;  /* 0x000000ffff187224 */ /* 0x010fce00078e0002 */
.L_x_14189:
        /* <DEDUP_REMOVED lines=9> */
[----:B0-----:R-:W-:-:S05]  /*19140*/  IADD3 R2, RZ, -R3, RZ ;  /* 0x80000003ff027210 */ /* 0x001fca0007ffe0ff */
        /* <DEDUP_REMOVED lines=18> */
[----:B0-----:R-:W-:-:S05]  /*19270*/  IADD3 R2, RZ, -R3, RZ ;  /* 0x80000003ff027210 */ /* 0x001fca0007ffe0ff */
        /* <DEDUP_REMOVED lines=29> */
.L_x_14185:
[----:B------:R-:W-:Y:S01]  /*19450*/  UMOV UR4, URZ ;  /* 0x0000003f00047c82 */ /* 0x000fe20008000000 */
[----:B------:R-:W-:Y:S01]  /*19460*/  UMOV UR5, URZ ;  /* 0x0000003f00057c82 */ /* 0x000fe20008000000 */
[----:B------:R-:W-:Y:S01]  /*19470*/  ULDC UR6, c[0x0][0xc3c] ;  /* 0x00030f0000067ab9 */ /* 0x000fe20000000800 */
[----:B------:R-:W-:Y:S01]  /*19480*/  IMAD.MOV.U32 R24, RZ, RZ, R0 ;  /* 0x000000ffff187224 */ /* 0x000fe200078e0000 */
[----:B------:R-:W-:Y:S01]  /*19490*/  MOV R27, UR6 ;  /* 0x00000006001b7c02 */ /* 0x000fe20008000f00 */
[----:B------:R-:W-:Y:S02]  /*194a0*/  IMAD.U32 R25, RZ, RZ, UR4 ;  /* 0x00000004ff197e24 */ /* 0x000fe4000f8e00ff */
[----:B------:R-:W-:-:S07]  /*194b0*/  IMAD.U32 R26, RZ, RZ, UR5 ;  /* 0x00000005ff1a7e24 */ /* 0x000fce000f8e00ff */
.L_x_14191:
        /* <DEDUP_REMOVED lines=12> */
.L_x_14182:
[----:B------:R-:W-:Y:S02]  /*19580*/  ULDC UR4, c[0x0][0xc3c] ;  /* 0x00030f0000047ab9 */ /* 0x000fe40000000800 */
[----:B---3--:R-:W-:-:S13]  /*19590*/  ISETP.GE.AND P0, PT, R27, UR4, PT ;  /* 0x000000041b007c0c */ /* 0x008fda000bf06270 */
[----:B------:R-:W-:Y:S05]  /*195a0*/  @!P0 BRA `(.L_x_14192) ;  /* 0xffffff9400b48947 */ /* 0x000fea000383ffff */
[----:B------:R-:W-:Y:S05]  /*195b0*/  BSYNC B7 ;  /* 0x0000000000077941 */ /* 0x000fea0003800000 */
.L_x_14080:
[----:B-1----:R-:W3:Y:S01]  /*195c0*/  LDL.LU R0, [R1+0x64] ;  /* 0x0000640001007983 */ /* 0x002ee20000300800 */
[----:B------:R-:W-:Y:S01]  /*195d0*/  BSSY B0, `(.L_x_14193) ;  /* 0x000000b000007945 */ /* 0x000fe20003800000 */
[----:B------:R-:W1:Y:S01]  /*195e0*/  S2R R5, SR_CgaCtaId ;  /* 0x0000000000057919 */ /* 0x000e620000008800 */
[----:B---3--:R-:W-:-:S05]  /*195f0*/  VIADD R0, R0, 0x1 ;  /* 0x0000000100007836 */ /* 0x008fca0000000000 */
[----:B----4-:R-:W-:-:S04]  /*19600*/  LEA.HI R2, R0, R0, RZ, 0x1 ;  /* 0x0000000000027211 */ /* 0x010fc800078f08ff */
[----:B------:R-:W-:Y:S02]  /*19610*/  LOP3.LUT R3, R2, 0xfffffffe, RZ, 0xc0, !PT ;  /* 0xfffffffe02037812 */ /* 0x000fe400078ec0ff */
[----:B------:R-:W-:-:S03]  /*19620*/  MOV R2, 0x400 ;  /* 0x0000040000027802 */ /* 0x000fc60000000f00 */
[----:B------:R-:W-:Y:S01]  /*19630*/  IMAD.IADD R0, R0, 0x1, -R3 ;  /* 0x0000000100007824 */ /* 0x000fe200078e0a03 */
[----:B-1----:R-:W-:-:S04]  /*19640*/  LEA R5, R5, R2, 0x18 ;  /* 0x0000000205057211 */ /* 0x002fc800078ec0ff */
[----:B------:R-:W-:-:S04]  /*19650*/  SHF.L.U32 R0, R0, 0x1f, RZ ;  /* 0x0000001f00007819 */ /* 0x000fc800000006ff */
[----:B------:R-:W1:Y:S02]  /*19660*/  SYNCS.PHASECHK.TRANS64.TRYWAIT P0, [R5+URZ+0x13220], R0 ;  /* 0x01322000050075a7 */ /* 0x000e64000800017f */
[----:B-1----:R-:W-:Y:S05]  /*19670*/  @!P0 BRA `(.L_x_14194) ;  /* 0x0000003c00c48947 */ /* 0x002fea0003800000 */
.L_x_14347:
[----:B------:R-:W-:Y:S05]  /*19680*/  BSYNC B0 ;  /* 0x0000000000007941 */ /* 0x000fea0003800000 */
.L_x_14193:
[----:B------:R-:W-:-:S03]  /*19690*/  UMOV UR4, 0xffffffff ;  /* 0xffffffff00047882 */ /* 0x000fc60000000000 */
[----:B------:R-:W-:Y:S05]  /*196a0*/  BRA.DIV UR4, `(.L_x_14195) ;  /* 0x0000003e04cc7947 */ /* 0x000fea000b800000 */
[----:B-1----:R-:W1:Y:S02]  /*196b0*/  S2R R0, SR_TID.X ;  /* 0x0000000000007919 */ /* 0x002e640000002100 */
[----:B-1----:R-:W-:-:S04]  /*196c0*/  SHF.R.U32.HI R0, RZ, 0x5, R0 ;  /* 0x00000005ff007819 */ /* 0x002fc80000011600 */
[----:B------:R-:W-:-:S05]  /*196d0*/  LOP3.LUT R0, R0, 0x3, RZ, 0xc0, !PT ;  /* 0x0000000300007812 */ /* 0x000fca00078ec0ff */
[----:B------:R1:W3:Y:S02]  /*196e0*/  SHFL.IDX PT, R14, R0, RZ, 0x1f ;  /* 0x00001fff000e7589 */ /* 0x0002e400000e0000 */
.L_x_14350:
[----:B---3--:R-:W-:-:S13]  /*196f0*/  ISETP.NE.AND P0, PT, R14, RZ, PT ;  /* 0x000000ff0e00720c */ /* 0x008fda0003f05270 */
[----:B------:R-:W-:Y:S05]  /*19700*/  @P0 BRA `(.L_x_13964) ;  /* 0x0000000000b40947 */ /* 0x000fea0003800000 */
[----:B------:R-:W-:-:S03]  /*19710*/  UMOV UR4, 0xffffffff ;  /* 0xffffffff00047882 */ /* 0x000fc60000000000 */
[----:B------:R-:W-:Y:S05]  /*19720*/  BRA.DIV UR4, `(.L_x_14196) ;  /* 0x0000003e04e07947 */ /* 0x000fea000b800000 */
[----:B------:R-:W-:-:S13]  /*19730*/  ELECT P6, URZ, PT ;  /* 0x00000000003f782f */ /* 0x000fda00038c0000 */
.L_x_14353:
[----:B------:R-:W-:Y:S05]  /*19740*/  @!P6 BRA `(.L_x_13964) ;  /* 0x0000000000a4e947 */ /* 0x000fea0003800000 */
[----:B-1----:R-:W3:Y:S02]  /*19750*/  LDL.LU R0, [R1+0x38] ;  /* 0x0000380001007983 */ /* 0x002ee40000300800 */
[----:B---3--:R-:W-:-:S04]  /*19760*/  LOP3.LUT R0, R0, 0x2, RZ, 0xfc, !PT ;  /* 0x0000000200007812 */ /* 0x008fc800078efcff */
[----:B------:R-:W-:-:S13]  /*19770*/  ISETP.NE.AND P0, PT, R0, 0x3, PT ;  /* 0x000000030000780c */ /* 0x000fda0003f05270 */
[----:B------:R-:W-:Y:S05]  /*19780*/  @!P0 BRA `(.L_x_14197) ;  /* 0x0000000000048947 */ /* 0x000fea0003800000 */
[----:B------:R-:W-:Y:S01]  /*19790*/  BPT.TRAP 0x1 ;  /* 0x000000040000795c */ /* 0x000fe20000300000 */
.L_x_14197:
[----:B------:R-:W3:Y:S04]  /*197a0*/  LDL R2, [R1+0x18] ;  /* 0x0000180001027983 */ /* 0x000ee80000100800 */
[----:B------:R-:W4:Y:S01]  /*197b0*/  LDL.LU R0, [R1+0x8] ;  /* 0x0000080001007983 */ /* 0x000f220000300800 */
[----:B---3--:R-:W-:Y:S01]  /*197c0*/  SHF.L.U32 R3, R2, 0x1f, RZ ;  /* 0x0000001f02037819 */ /* 0x008fe200000006ff */
[C---:B----4-:R-:W-:Y:S02]  /*197d0*/  IMAD R4, R0.reuse, 0x8, R5 ;  /* 0x0000000800047824 */ /* 0x050fe400078e0205 */
[----:B------:R-:W-:Y:S02]  /*197e0*/  VIADD R0, R0, 0x1 ;  /* 0x0000000100007836 */ /* 0x000fe40000000000 */
[----:B------:R-:W1:Y:S03]  /*197f0*/  SYNCS.PHASECHK.TRANS64.TRYWAIT P1, [R4+URZ+0x13240], R3 ;  /* 0x01324003040075a7 */ /* 0x000e66000802017f */
[----:B------:R-:W-:-:S04]  /*19800*/  ISETP.NE.AND P2, PT, R0, 0x2, PT ;  /* 0x000000020000780c */ /* 0x000fc80003f45270 */
[----:B------:R-:W-:Y:S01]  /*19810*/  SEL R2, RZ, 0x1, P2 ;  /* 0x00000001ff027807 */ /* 0x000fe20001000000 */
[----:B-1----:R-:W-:Y:S08]  /*19820*/  @!P1 BRA `(.L_x_14198) ;  /* 0x0000003c00c09947 */ /* 0x002ff00003800000 */
.L_x_14354:
[----:B0-2---:R-:W2:Y:S01]  /*19830*/  LDL.LU R6, [R1+0x18] ;  /* 0x0000180001067983 */ /* 0x005ea20000300800 */
[----:B------:R-:W-:Y:S02]  /*19840*/  SEL R0, R0, RZ, P2 ;  /* 0x000000ff00007207 */ /* 0x000fe40001000000 */
[----:B--2---:R-:W-:Y:S01]  /*19850*/  LOP3.LUT R2, R6, R2, RZ, 0x3c, !PT ;  /* 0x0000000206027212 */ /* 0x004fe200078e3cff */
[----:B------:R-:W-:Y:S06]  /*19860*/  @!P0 BRA `(.L_x_14199) ;  /* 0x0000000000048947 */ /* 0x000fec0003800000 */
[----:B------:R-:W-:Y:S01]  /*19870*/  BPT.TRAP 0x1 ;  /* 0x000000040000795c */ /* 0x000fe20000300000 */
.L_x_14199:
[----:B------:R-:W-:Y:S01]  /*19880*/  IMAD R5, R0, 0x8, R5 ;  /* 0x0000000800057824 */ /* 0x000fe200078e0205 */
[----:B------:R-:W-:-:S04]  /*19890*/  SHF.L.U32 R0, R2, 0x1f, RZ ;  /* 0x0000001f02007819 */ /* 0x000fc800000006ff */
[----:B------:R-:W0:Y:S02]  /*198a0*/  SYNCS.PHASECHK.TRANS64.TRYWAIT P1, [R5+URZ+0x13240], R0 ;  /* 0x01324000050075a7 */ /* 0x000e24000802017f */
[----:B0-----:R-:W-:Y:S05]  /*198b0*/  @!P1 BRA `(.L_x_14200) ;  /* 0x0000003c00b09947 */ /* 0x001fea0003800000 */
.L_x_14355:
[----:B------:R-:W-:Y:S05]  /*198c0*/  @!P0 BRA `(.L_x_14201) ;  /* 0x0000000000048947 */ /* 0x000fea0003800000 */
[----:B------:R-:W-:Y:S01]  /*198d0*/  BPT.TRAP 0x1 ;  /* 0x000000040000795c */ /* 0x000fe20000300000 */
.L_x_14201:
[----:B------:R-:W2:Y:S02]  /*198e0*/  SYNCS.PHASECHK.TRANS64.TRYWAIT P1, [R4+URZ+0x13260], R3 ;  /* 0x01326003040075a7 */ /* 0x000ea4000802017f */
[----:B--2---:R-:W-:Y:S05]  /*198f0*/  @!P1 BRA `(.L_x_14202) ;  /* 0x0000003c00b49947 */ /* 0x004fea0003800000 */
.L_x_14356:
[----:B------:R-:W-:Y:S05]  /*19900*/  @!P0 BRA `(.L_x_14203) ;  /* 0x0000000000048947 */ /* 0x000fea0003800000 */
[----:B------:R-:W-:Y:S01]  /*19910*/  BPT.TRAP 0x1 ;  /* 0x000000040000795c */ /* 0x000fe20000300000 */
.L_x_14203:
[----:B------:R-:W3:Y:S02]  /*19920*/  SYNCS.PHASECHK.TRANS64.TRYWAIT P1, [R5+URZ+0x13260], R0 ;  /* 0x01326000050075a7 */ /* 0x000ee4000802017f */
[----:B---3--:R-:W-:Y:S05]  /*19930*/  @!P1 BRA `(.L_x_14204) ;  /* 0x0000003c00b89947 */ /* 0x008fea0003800000 */
.L_x_14357:
[----:B------:R-:W-:Y:S05]  /*19940*/  @!P0 BRA `(.L_x_14205) ;  /* 0x0000000000048947 */ /* 0x000fea0003800000 */
[----:B------:R-:W-:Y:S01]  /*19950*/  BPT.TRAP 0x1 ;  /* 0x000000040000795c */ /* 0x000fe20000300000 */
.L_x_14205:
[----:B------:R-:W4:Y:S02]  /*19960*/  SYNCS.PHASECHK.TRANS64.TRYWAIT P1, [R4+URZ+0x13280], R3 ;  /* 0x01328003040075a7 */ /* 0x000f24000802017f */
[----:B----4-:R-:W-:Y:S05]  /*19970*/  @!P1 BRA `(.L_x_14206) ;  /* 0x0000003c00bc9947 */ /* 0x010fea0003800000 */
.L_x_14358:
[----:B------:R-:W-:Y:S05]  /*19980*/  @!P0 BRA `(.L_x_14207) ;  /* 0x0000000000048947 */ /* 0x000fea0003800000 */
[----:B------:R-:W-:Y:S01]  /*19990*/  BPT.TRAP 0x1 ;  /* 0x000000040000795c */ /* 0x000fe20000300000 */
.L_x_14207:
[----:B------:R0:W0:Y:S02]  /*199a0*/  SYNCS.PHASECHK.TRANS64.TRYWAIT P0, [R5+URZ+0x13280], R0 ;  /* 0x01328000050075a7 */ /* 0x000024000800017f */
[----:B0-----:R-:W-:Y:S05]  /*199b0*/  @!P0 NANOSLEEP.SYNCS 0x989680 ;  /* 0x009896800000895d */ /* 0x001fea0003900000 */
[----:B------:R-:W0:Y:S02]  /*199c0*/  @!P0 SYNCS.PHASECHK.TRANS64 P0, [R5+URZ+0x13280], R0 ;  /* 0x01328000050085a7 */ /* 0x000e24000800007f */
[----:B0-----:R-:W-:Y:S05]  /*199d0*/  @!P0 BRA `(.L_x_14207) ;  /* 0xfffffffc00f08947 */ /* 0x001fea000383ffff */
.L_x_13964:
[----:B------:R-:W-:Y:S05]  /*199e0*/  BSYNC B8 ;  /* 0x0000000000087941 */ /* 0x000fea0003800000 */
.L_x_13961:
[----:B------:R-:W-:Y:S05]  /*199f0*/  EXIT ;  /* 0x000000000000794d */ /* 0x000fea0003800000 */
.L_x_13982:
[----:B0-----:R0:W1:Y:S02]  /*19a00*/  SYNCS.PHASECHK.TRANS64.TRYWAIT P5, [R67+URZ+0x13290], R68 ;  /* 0x01329044430075a7 */ /* 0x00106400080a017f */
[----:B-1----:R-:W-:Y:S05]  /*19a10*/  @!P5 NANOSLEEP.SYNCS 0x989680 ;  /* 0x009896800000d95d */ /* 0x002fea0003900000 */
[----:B------:R-:W1:Y:S02]  /*19a20*/  @!P5 SYNCS.PHASECHK.TRANS64 P5, [R67+URZ+0x13290], R68 ;  /* 0x013290444300d5a7 */ /* 0x000e6400080a007f */
[----:B-1----:R-:W-:Y:S05]  /*19a30*/  @!P5 BRA `(.L_x_13982) ;  /* 0xfffffffc00f0d947 */ /* 0x002fea000383ffff */
[----:B------:R-:W-:Y:S05]  /*19a40*/  BRA `(.L_x_14208) ;  /* 0xfffffe8c00e07947 */ /* 0x000fea000383ffff */
.L_x_13983:
[----:B------:R-:W-:Y:S01]  /*19a50*/  BSSY B1, `(.L_x_14209) ;  /* 0x0000007000017945 */ /* 0x000fe20003800000 */
[----:B------:R-:W-:Y:S01]  /*19a60*/  MOV R12, RZ ;  /* 0x000000ff000c7202 */ /* 0x000fe20000000f00 */
[----:B------:R-:W-:Y:S02]  /*19a70*/  IMAD.MOV.U32 R11, RZ, RZ, 0x1e1f ;  /* 0x00001e1fff0b7424 */ /* 0x000fe400078e00ff */
[----:B------:R-:W-:-:S07]  /*19a80*/  IMAD.MOV.U32 R15, RZ, RZ, -0x1 ;  /* 0xffffffffff0f7424 */ /* 0x000fce00078e00ff */
[----:B0-----:R-:W-:Y:S05]  /*19a90*/  WARPSYNC.COLLECTIVE R15, `(.L_x_14210) ;  /* 0x000000000f087348 */ /* 0x001fea0003c00000 */
[----:B------:R1:W2:Y:S02]  /*19aa0*/  SHFL.IDX P6, R14, R13, R12, R11 ;  /* 0x0000000c0d0e7389 */ /* 0x0002a400000c000b */
[----:B012---:R-:W-:Y:S01]  /*19ab0*/  ENDCOLLECTIVE ;  /* 0x000000000000791b */ /* 0x007fe20003800000 */
.L_x_14210:
[----:B------:R-:W-:Y:S05]  /*19ac0*/  BSYNC B1 ;  /* 0x0000000000017941 */ /* 0x000fea0003800000 */
.L_x_14209:
        /* <DEDUP_REMOVED lines=8> */
.L_x_14211:
[----:B------:R-:W-:Y:S05]  /*19b50*/  BRA `(.L_x_14212) ;  /* 0xfffffe8c00b07947 */ /* 0x000fea000383ffff */
.L_x_13993:
[----:B0-----:R0:W1:Y:S02]  /*19b60*/  SYNCS.PHASECHK.TRANS64.TRYWAIT P6, [R67+URZ+0x13290], R68 ;  /* 0x01329044430075a7 */ /* 0x00106400080c017f */
[----:B-1----:R-:W-:Y:S05]  /*19b70*/  @!P6 NANOSLEEP.SYNCS 0x989680 ;  /* 0x009896800000e95d */ /* 0x002fea0003900000 */
[----:B------:R-:W1:Y:S02]  /*19b80*/  @!P6 SYNCS.PHASECHK.TRANS64 P6, [R67+URZ+0x13290], R68 ;  /* 0x013290444300e5a7 */ /* 0x000e6400080c007f */
[----:B-1----:R-:W-:Y:S05]  /*19b90*/  @!P6 BRA `(.L_x_13993) ;  /* 0xfffffffc00f0e947 */ /* 0x002fea000383ffff */
[----:B------:R-:W-:Y:S05]  /*19ba0*/  BRA `(.L_x_14213) ;  /* 0xfffffea000187947 */ /* 0x000fea000383ffff */
.L_x_13994:
[----:B------:R-:W-:Y:S01]  /*19bb0*/  BSSY B1, `(.L_x_14214) ;  /* 0x0000007000017945 */ /* 0x000fe20003800000 */
[----:B------:R-:W-:Y:S02]  /*19bc0*/  IMAD.MOV.U32 R12, RZ, RZ, RZ ;  /* 0x000000ffff0c7224 */ /* 0x000fe400078e00ff */
[----:B------:R-:W-:Y:S02]  /*19bd0*/  IMAD.MOV.U32 R11, RZ, RZ, 0x1e1f ;  /* 0x00001e1fff0b7424 */ /* 0x000fe400078e00ff */
[----:B------:R-:W-:-:S07]  /*19be0*/  IMAD.MOV.U32 R15, RZ, RZ, -0x1 ;  /* 0xffffffffff0f7424 */ /* 0x000fce00078e00ff */
[----:B0-----:R-:W-:Y:S05]  /*19bf0*/  WARPSYNC.COLLECTIVE R15, `(.L_x_14215) ;  /* 0x000000000f087348 */ /* 0x001fea0003c00000 */
[----:B------:R1:W2:Y:S02]  /*19c00*/  SHFL.IDX P6, R14, R13, R12, R11 ;  /* 0x0000000c0d0e7389 */ /* 0x0002a400000c000b */
[----:B012---:R-:W-:Y:S01]  /*19c10*/  ENDCOLLECTIVE ;  /* 0x000000000000791b */ /* 0x007fe20003800000 */
.L_x_14215:
[----:B------:R-:W-:Y:S05]  /*19c20*/  BSYNC B1 ;  /* 0x0000000000017941 */ /* 0x000fea0003800000 */
.L_x_14214:
        /* <DEDUP_REMOVED lines=8> */
.L_x_14216:
[----:B------:R-:W-:Y:S01]  /*19cb0*/  IMAD.MOV.U32 R72, RZ, RZ, R14 ;  /* 0x000000ffff487224 */ /* 0x000fe200078e000e */
[----:B------:R-:W-:Y:S06]  /*19cc0*/  BRA `(.L_x_14217) ;  /* 0xfffffe9c00e47947 */ /* 0x000fec000383ffff */
.L_x_13999:
[----:B0-----:R0:W1:Y:S02]  /*19cd0*/  SYNCS.PHASECHK.TRANS64.TRYWAIT P3, [R67+URZ+0x13290], R68 ;  /* 0x01329044430075a7 */ /* 0x001064000806017f */
[----:B-1----:R-:W-:Y:S05]  /*19ce0*/  @!P3 NANOSLEEP.SYNCS 0x989680 ;  /* 0x009896800000b95d */ /* 0x002fea0003900000 */
[----:B------:R-:W1:Y:S02]  /*19cf0*/  @!P3 SYNCS.PHASECHK.TRANS64 P3, [R67+URZ+0x13290], R68 ;  /* 0x013290444300b5a7 */ /* 0x000e64000806007f */
[----:B-1----:R-:W-:Y:S05]  /*19d00*/  @!P3 BRA `(.L_x_13999) ;  /* 0xfffffffc00f0b947 */ /* 0x002fea000383ffff */
[----:B------:R-:W-:Y:S05]  /*19d10*/  BRA `(.L_x_14218) ;  /* 0xfffffeac00d47947 */ /* 0x000fea000383ffff */
.L_x_14000:
[----:B------:R-:W-:Y:S01]  /*19d20*/  BSSY B1, `(.L_x_14219) ;  /* 0x0000007000017945 */ /* 0x000fe20003800000 */
[----:B------:R-:W-:Y:S01]  /*19d30*/  IMAD.MOV.U32 R12, RZ, RZ, RZ ;  /* 0x000000ffff0c7224 */ /* 0x000fe200078e00ff */
[----:B------:R-:W-:Y:S01]  /*19d40*/  MOV R11, 0x1e1f ;  /* 0x00001e1f000b7802 */ /* 0x000fe20000000f00 */
[----:B------:R-:W-:-:S07]  /*19d50*/  IMAD.MOV.U32 R15, RZ, RZ, -0x1 ;  /* 0xffffffffff0f7424 */ /* 0x000fce00078e00ff */
[----:B0-----:R-:W-:Y:S05]  /*19d60*/  WARPSYNC.COLLECTIVE R15, `(.L_x_14220) ;  /* 0x000000000f087348 */ /* 0x001fea0003c00000 */
[----:B------:R1:W2:Y:S02]  /*19d70*/  SHFL.IDX P6, R14, R13, R12, R11 ;  /* 0x0000000c0d0e7389 */ /* 0x0002a400000c000b */
[----:B012---:R-:W-:Y:S01]  /*19d80*/  ENDCOLLECTIVE ;  /* 0x000000000000791b */ /* 0x007fe20003800000 */
.L_x_14220:
[----:B------:R-:W-:Y:S05]  /*19d90*/  BSYNC B1 ;  /* 0x0000000000017941 */ /* 0x000fea0003800000 */
.L_x_14219:
        /* <DEDUP_REMOVED lines=8> */
.L_x_14221:
[----:B------:R-:W-:Y:S05]  /*19e20*/  BRA `(.L_x_14222) ;  /* 0xfffffeb000047947 */ /* 0x000fea000383ffff */
.L_x_14004:
[----:B-1----:R1:W4:Y:S02]  /*19e30*/  SYNCS.PHASECHK.TRANS64.TRYWAIT P4, [R67+URZ+0x132b0], R68 ;  /* 0x0132b044430075a7 */ /* 0x002324000808017f */
[----:B----4-:R-:W-:Y:S05]  /*19e40*/  @!P4 NANOSLEEP.SYNCS 0x989680 ;  /* 0x009896800000c95d */ /* 0x010fea0003900000 */
[----:B------:R-:W4:Y:S02]  /*19e50*/  @!P4 SYNCS.PHASECHK.TRANS64 P4, [R67+URZ+0x132b0], R68 ;  /* 0x0132b0444300c5a7 */ /* 0x000f24000808007f */
[----:B----4-:R-:W-:Y:S05]  /*19e60*/  @!P4 BRA `(.L_x_14004) ;  /* 0xfffffffc00f0c947 */ /* 0x010fea000383ffff */
[----:B------:R-:W-:Y:S05]  /*19e70*/  BRA `(.L_x_14223) ;  /* 0xfffffeb000787947 */ /* 0x000fea000383ffff */
.L_x_14024:
        /* <DEDUP_REMOVED lines=8> */
.L_x_14225:
[----:B------:R-:W-:Y:S05]  /*19f00*/  BSYNC B1 ;  /* 0x0000000000017941 */ /* 0x000fea0003800000 */
.L_x_14224:
        /* <DEDUP_REMOVED lines=8> */
.L_x_14226:
[----:B------:R-:W-:Y:S02]  /*19f90*/  IMAD.MOV.U32 R13, RZ, RZ, R31 ;  /* 0x000000ffff0d7224 */ /* 0x000fe400078e001f */
[----:B------:R-:W-:-:S07]  /*19fa0*/  IMAD.MOV.U32 R29, RZ, RZ, R14 ;  /* 0x000000ffff1d7224 */ /* 0x000fce00078e000e */
[----:B------:R-:W-:Y:S05]  /*19fb0*/  WARPSYNC.COLLECTIVE R15, `(.L_x_14227) ;  /* 0x000000000f087348 */ /* 0x000fea0003c00000 */
[----:B------:R0:W1:Y:S02]  /*19fc0*/  SHFL.IDX P6, R14, R13, R12, R11 ;  /* 0x0000000c0d0e7389 */ /* 0x00006400000c000b */
[----:B01----:R-:W-:Y:S01]  /*19fd0*/  ENDCOLLECTIVE ;  /* 0x000000000000791b */ /* 0x003fe20003800000 */
.L_x_14227:
[----:B------:R-:W-:Y:S01]  /*19fe0*/  IMAD.MOV.U32 R13, RZ, RZ, R32 ;  /* 0x000000ffff0d7224 */ /* 0x000fe200078e0020 */
[----:B------:R-:W-:-:S07]  /*19ff0*/  MOV R3, R14 ;  /* 0x0000000e00037202 */ /* 0x000fce0000000f00 */
[----:B------:R-:W-:Y:S05]  /*1a000*/  WARPSYNC.COLLECTIVE R15, `(.L_x_14228) ;  /* 0x000000000f087348 */ /* 0x000fea0003c00000 */
[----:B------:R0:W1:Y:S02]  /*1a010*/  SHFL.IDX P6, R14, R13, R12, R11 ;  /* 0x0000000c0d0e7389 */ /* 0x00006400000c000b */
[----:B01----:R-:W-:Y:S01]  /*1a020*/  ENDCOLLECTIVE ;  /* 0x000000000000791b */ /* 0x003fe20003800000 */
.L_x_14228:
[----:B------:R-:W-:Y:S05]  /*1a030*/  BRA `(.L_x_14229) ;  /* 0xfffffec0001c7947 */ /* 0x000fea000383ffff */
.L_x_14028:
[----:B-1----:R1:W3:Y:S02]  /*1a040*/  SYNCS.PHASECHK.TRANS64.TRYWAIT P0, [R18+URZ+0x13200], R27 ;  /* 0x0132001b120075a7 */ /* 0x0022e4000800017f */
[----:B---3--:R-:W-:Y:S05]  /*1a050*/  @!P0 NANOSLEEP.SYNCS 0x989680 ;  /* 0x009896800000895d */ /* 0x008fea0003900000 */
[----:B------:R-:W3:Y:S02]  /*1a060*/  @!P0 SYNCS.PHASECHK.TRANS64 P0, [R18+URZ+0x13200], R27 ;  /* 0x0132001b120085a7 */ /* 0x000ee4000800007f */
[----:B---3--:R-:W-:Y:S05]  /*1a070*/  @!P0 BRA `(.L_x_14028) ;  /* 0xfffffffc00f08947 */ /* 0x008fea000383ffff */
[----:B------:R-:W-:Y:S05]  /*1a080*/  BRA `(.L_x_14230) ;  /* 0xfffffec000b47947 */ /* 0x000fea000383ffff */
.L_x_14032:
        /* <DEDUP_REMOVED lines=8> */
.L_x_14232:
[----:B------:R-:W-:Y:S05]  /*1a110*/  BSYNC B1 ;  /* 0x0000000000017941 */ /* 0x000fea0003800000 */
.L_x_14231:
        /* <DEDUP_REMOVED lines=8> */
.L_x_14233:
[----:B------:R-:W-:Y:S01]  /*1a1a0*/  MOV R13, R31 ;  /* 0x0000001f000d7202 */ /* 0x000fe20000000f00 */
[----:B------:R-:W-:-:S07]  /*1a1b0*/  IMAD.MOV.U32 R29, RZ, RZ, R14 ;  /* 0x000000ffff1d7224 */ /* 0x000fce00078e000e */
[----:B------:R-:W-:Y:S05]  /*1a1c0*/  WARPSYNC.COLLECTIVE R15, `(.L_x_14234) ;  /* 0x000000000f087348 */ /* 0x000fea0003c00000 */
[----:B------:R0:W1:Y:S02]  /*1a1d0*/  SHFL.IDX P6, R14, R13, R12, R11 ;  /* 0x0000000c0d0e7389 */ /* 0x00006400000c000b */
[----:B01----:R-:W-:Y:S01]  /*1a1e0*/  ENDCOLLECTIVE ;  /* 0x000000000000791b */ /* 0x003fe20003800000 */
.L_x_14234:
[----:B------:R-:W-:Y:S02]  /*1a1f0*/  IMAD.MOV.U32 R13, RZ, RZ, R32 ;  /* 0x000000ffff0d7224 */ /* 0x000fe400078e0020 */
[----:B------:R-:W-:-:S07]  /*1a200*/  IMAD.MOV.U32 R21, RZ, RZ, R14 ;  /* 0x000000ffff157224 */ /* 0x000fce00078e000e */
[----:B------:R-:W-:Y:S05]  /*1a210*/  WARPSYNC.COLLECTIVE R15, `(.L_x_14235) ;  /* 0x000000000f087348 */ /* 0x000fea0003c00000 */
[----:B------:R0:W1:Y:S02]  /*1a220*/  SHFL.IDX P6, R14, R13, R12, R11 ;  /* 0x0000000c0d0e7389 */ /* 0x00006400000c000b */
[----:B01----:R-:W-:Y:S01]  /*1a230*/  ENDCOLLECTIVE ;  /* 0x000000000000791b */ /* 0x003fe20003800000 */
.L_x_14235:
[----:B------:R-:W-:Y:S05]  /*1a240*/  BRA `(.L_x_14236) ;  /* 0xfffffed000647947 */ /* 0x000fea000383ffff */
.L_x_14036:
[----:B-1----:R1:W3:Y:S02]  /*1a250*/  SYNCS.PHASECHK.TRANS64.TRYWAIT P1, [R18+URZ+0x13200], R27 ;  /* 0x0132001b120075a7 */ /* 0x0022e4000802017f */
[----:B---3--:R-:W-:Y:S05]  /*1a260*/  @!P1 NANOSLEEP.SYNCS 0x989680 ;  /* 0x009896800000995d */ /* 0x008fea0003900000 */
[----:B------:R-:W3:Y:S02]  /*1a270*/  @!P1 SYNCS.PHASECHK.TRANS64 P1, [R18+URZ+0x13200], R27 ;  /* 0x0132001b120095a7 */ /* 0x000ee4000802007f */
[----:B---3--:R-:W-:Y:S05]  /*1a280*/  @!P1 BRA `(.L_x_14036) ;  /* 0xfffffffc00f09947 */ /* 0x008fea000383ffff */
[----:B------:R-:W-:Y:S05]  /*1a290*/  BRA `(.L_x_14237) ;  /* 0xfffffed000e47947 */ /* 0x000fea000383ffff */
.L_x_14040:
[----:B-1----:R1:W3:Y:S02]  /*1a2a0*/  SYNCS.PHASECHK.TRANS64.TRYWAIT P1, [R0+URZ+0x13230], R5 ;  /* 0x01323005000075a7 */ /* 0x0022e4000802017f */
[----:B---3--:R-:W-:Y:S05]  /*1a2b0*/  @!P1 NANOSLEEP.SYNCS 0x989680 ;  /* 0x009896800000995d */ /* 0x008fea0003900000 */
[----:B------:R-:W3:Y:S02]  /*1a2c0*/  @!P1 SYNCS.PHASECHK.TRANS64 P1, [R0+URZ+0x13230], R5 ;  /* 0x01323005000095a7 */ /* 0x000ee4000802007f */
[----:B---3--:R-:W-:Y:S05]  /*1a2d0*/  @!P1 BRA `(.L_x_14040) ;  /* 0xfffffffc00f09947 */ /* 0x008fea000383ffff */
[----:B------:R-:W-:Y:S05]  /*1a2e0*/  BRA `(.L_x_14039) ;  /* 0xfffffee400387947 */ /* 0x000fea000383ffff */
.L_x_14048:
[----:B0-----:R0:W2:Y:S02]  /*1a2f0*/  SYNCS.PHASECHK.TRANS64.TRYWAIT P1, [R13+URZ+0x13230], R10 ;  /* 0x0132300a0d0075a7 */ /* 0x0010a4000802017f */
[----:B--2---:R-:W-:Y:S05]  /*1a300*/  @!P1 NANOSLEEP.SYNCS 0x989680 ;  /* 0x009896800000995d */ /* 0x004fea0003900000 */
[----:B------:R-:W2:Y:S02]  /*1a310*/  @!P1 SYNCS.PHASECHK.TRANS64 P1, [R13+URZ+0x13230], R10 ;  /* 0x0132300a0d0095a7 */ /* 0x000ea4000802007f */
[----:B--2---:R-:W-:Y:S05]  /*1a320*/  @!P1 BRA `(.L_x_14048) ;  /* 0xfffffffc00f09947 */ /* 0x004fea000383ffff */
[----:B------:R-:W-:Y:S05]  /*1a330*/  BRA `(.L_x_14047) ;  /* 0xffffff1800387947 */ /* 0x000fea000383ffff */
.L_x_14053:
[----:B-1----:R1:W2:Y:S02]  /*1a340*/  SYNCS.PHASECHK.TRANS64.TRYWAIT P1, [R14+URZ+0x13250], R9 ;  /* 0x013250090e0075a7 */ /* 0x0022a4000802017f */
[----:B--2---:R-:W-:Y:S05]  /*1a350*/  @!P1 NANOSLEEP.SYNCS 0x989680 ;  /* 0x009896800000995d */ /* 0x004fea0003900000 */
[----:B------:R-:W2:Y:S02]  /*1a360*/  @!P1 SYNCS.PHASECHK.TRANS64 P1, [R14+URZ+0x13250], R9 ;  /* 0x013250090e0095a7 */ /* 0x000ea4000802007f */
[----:B--2---:R-:W-:Y:S05]  /*1a370*/  @!P1 BRA `(.L_x_14053) ;  /* 0xfffffffc00f09947 */ /* 0x004fea000383ffff */
[----:B------:R-:W-:Y:S05]  /*1a380*/  BRA `(.L_x_14052) ;  /* 0xffffff1c00a87947 */ /* 0x000fea000383ffff */
.L_x_14061:
[----:B-1----:R1:W2:Y:S02]  /*1a390*/  SYNCS.PHASECHK.TRANS64.TRYWAIT P1, [R8+URZ+0x13250], R3 ;  /* 0x01325003080075a7 */ /* 0x0022a4000802017f */
[----:B--2---:R-:W-:Y:S05]  /*1a3a0*/  @!P1 NANOSLEEP.SYNCS 0x989680 ;  /* 0x009896800000995d */ /* 0x004fea0003900000 */
[----:B------:R-:W2:Y:S02]  /*1a3b0*/  @!P1 SYNCS.PHASECHK.TRANS64 P1, [R8+URZ+0x13250], R3 ;  /* 0x01325003080095a7 */ /* 0x000ea4000802007f */
[----:B--2---:R-:W-:Y:S05]  /*1a3c0*/  @!P1 BRA `(.L_x_14061) ;  /* 0xfffffffc00f09947 */ /* 0x004fea000383ffff */
[----:B------:R-:W-:Y:S05]  /*1a3d0*/  BRA `(.L_x_14060) ;  /* 0xffffff4400bc7947 */ /* 0x000fea000383ffff */
.L_x_14088:
[----:B-1----:R-:W0:Y:S01]  /*1a3e0*/  S2R R9, SR_TID.X ;  /* 0x0000000000097919 */ /* 0x002e220000002100 */
        /* <DEDUP_REMOVED lines=10> */
.L_x_14239:
[----:B------:R-:W-:Y:S05]  /*1a490*/  BSYNC B1 ;  /* 0x0000000000017941 */ /* 0x000fea0003800000 */
.L_x_14238:
[----:B------:R-:W-:Y:S05]  /*1a4a0*/  BRA `(.L_x_14240) ;  /* 0xffffff90004c7947 */ /* 0x000fea000383ffff */
.L_x_14090:
[----:B------:R-:W-:Y:S01]  /*1a4b0*/  BSSY B1, `(.L_x_14241) ;  /* 0x0000006000017945 */ /* 0x000fe20003800000 */
[----:B------:R-:W-:-:S07]  /*1a4c0*/  IMAD.MOV.U32 R15, RZ, RZ, -0x1 ;  /* 0xffffffffff0f7424 */ /* 0x000fce00078e00ff */
[----:B01----:R-:W-:Y:S05]  /*1a4d0*/  WARPSYNC.COLLECTIVE R15, `(.L_x_14242) ;  /* 0x000000000f0c7348 */ /* 0x003fea0003c00000 */
[----:B------:R-:W-:Y:S02]  /*1a4e0*/  ELECT P6, UR62, PT ;  /* 0x00000000003e782f */ /* 0x000fe400038c0000 */
[----:B------:R-:W-:Y:S01]  /*1a4f0*/  MOV R14, UR62 ;  /* 0x0000003e000e7c02 */ /* 0x000fe20008000f00 */
[----:B01----:R-:W-:Y:S10]  /*1a500*/  ENDCOLLECTIVE ;  /* 0x000000000000791b */ /* 0x003ff40003800000 */
.L_x_14242:
[----:B------:R-:W-:Y:S05]  /*1a510*/  BSYNC B1 ;  /* 0x0000000000017941 */ /* 0x000fea0003800000 */
.L_x_14241:
[----:B------:R-:W-:Y:S05]  /*1a520*/  BRA `(.L_x_14089) ;  /* 0xffffff9000447947 */ /* 0x000fea000383ffff */
.L_x_14092:
[----:B0-----:R0:W2:Y:S02]  /*1a530*/  SYNCS.PHASECHK.TRANS64.TRYWAIT P0, [R17+URZ+0x13220], R6 ;  /* 0x01322006110075a7 */ /* 0x0010a4000800017f */
[----:B--2---:R-:W-:Y:S05]  /*1a540*/  @!P0 NANOSLEEP.SYNCS 0x989680 ;  /* 0x009896800000895d */ /* 0x004fea0003900000 */
[----:B------:R-:W2:Y:S02]  /*1a550*/  @!P0 SYNCS.PHASECHK.TRANS64 P0, [R17+URZ+0x13220], R6 ;  /* 0x01322006110085a7 */ /* 0x000ea4000800007f */
[----:B--2---:R-:W-:Y:S05]  /*1a560*/  @!P0 BRA `(.L_x_14092) ;  /* 0xfffffffc00f08947 */ /* 0x004fea000383ffff */
[----:B------:R-:W-:Y:S05]  /*1a570*/  BRA `(.L_x_14243) ;  /* 0xffffff9000547947 */ /* 0x000fea000383ffff */
.L_x_14096:
[----:B0-----:R0:W1:Y:S02]  /*1a580*/  SYNCS.PHASECHK.TRANS64.TRYWAIT P0, [R6+URZ+0x132a0], R10 ;  /* 0x0132a00a060075a7 */ /* 0x001064000800017f */
[----:B-1----:R-:W-:Y:S05]  /*1a590*/  @!P0 NANOSLEEP.SYNCS 0x989680 ;  /* 0x009896800000895d */ /* 0x002fea0003900000 */
[----:B------:R-:W1:Y:S02]  /*1a5a0*/  @!P0 SYNCS.PHASECHK.TRANS64 P0, [R6+URZ+0x132a0], R10 ;  /* 0x0132a00a060085a7 */ /* 0x000e64000800007f */
[----:B-1----:R-:W-:Y:S05]  /*1a5b0*/  @!P0 BRA `(.L_x_14096) ;  /* 0xfffffffc00f08947 */ /* 0x002fea000383ffff */
[----:B------:R-:W-:Y:S05]  /*1a5c0*/  BRA `(.L_x_14244) ;  /* 0xffffff9000747947 */ /* 0x000fea000383ffff */
.L_x_14101:
[----:B-1----:R1:W2:Y:S02]  /*1a5d0*/  SYNCS.PHASECHK.TRANS64.TRYWAIT P0, [R6+URZ+0x132c0], R10 ;  /* 0x0132c00a060075a7 */ /* 0x0022a4000800017f */
[----:B--2---:R-:W-:Y:S05]  /*1a5e0*/  @!P0 NANOSLEEP.SYNCS 0x989680 ;  /* 0x009896800000895d */ /* 0x004fea0003900000 */
[----:B------:R-:W2:Y:S02]  /*1a5f0*/  @!P0 SYNCS.PHASECHK.TRANS64 P0, [R6+URZ+0x132c0], R10 ;  /* 0x0132c00a060085a7 */ /* 0x000ea4000800007f */
[----:B--2---:R-:W-:Y:S05]  /*1a600*/  @!P0 BRA `(.L_x_14101) ;  /* 0xfffffffc00f08947 */ /* 0x004fea000383ffff */
[----:B------:R-:W-:Y:S05]  /*1a610*/  BRA `(.L_x_14245) ;  /* 0xffffff9000f47947 */ /* 0x000fea000383ffff */
.L_x_14108:
[----:B0-----:R0:W1:Y:S02]  /*1a620*/  SYNCS.PHASECHK.TRANS64.TRYWAIT P2, [R6+URZ+0x132a0], R7 ;  /* 0x0132a007060075a7 */ /* 0x001064000804017f */
[----:B-1----:R-:W-:Y:S05]  /*1a630*/  @!P2 NANOSLEEP.SYNCS 0x989680 ;  /* 0x009896800000a95d */ /* 0x002fea0003900000 */
[----:B------:R-:W1:Y:S02]  /*1a640*/  @!P2 SYNCS.PHASECHK.TRANS64 P2, [R6+URZ+0x132a0], R7 ;  /* 0x0132a0070600a5a7 */ /* 0x000e64000804007f */
[----:B-1----:R-:W-:Y:S05]  /*1a650*/  @!P2 BRA `(.L_x_14108) ;  /* 0xfffffffc00f0a947 */ /* 0x002fea000383ffff */
[----:B------:R-:W-:Y:S05]  /*1a660*/  BRA `(.L_x_14246) ;  /* 0xffffff9400c87947 */ /* 0x000fea000383ffff */
.L_x_14113:
[----:B-1----:R1:W2:Y:S02]  /*1a670*/  SYNCS.PHASECHK.TRANS64.TRYWAIT P2, [R6+URZ+0x132c0], R7 ;  /* 0x0132c007060075a7 */ /* 0x0022a4000804017f */
[----:B--2---:R-:W-:Y:S05]  /*1a680*/  @!P2 NANOSLEEP.SYNCS 0x989680 ;  /* 0x009896800000a95d */ /* 0x004fea0003900000 */
[----:B------:R-:W2:Y:S02]  /*1a690*/  @!P2 SYNCS.PHASECHK.TRANS64 P2, [R6+URZ+0x132c0], R7 ;  /* 0x0132c0070600a5a7 */ /* 0x000ea4000804007f */
[----:B--2---:R-:W-:Y:S05]  /*1a6a0*/  @!P2 BRA `(.L_x_14113) ;  /* 0xfffffffc00f0a947 */ /* 0x004fea000383ffff */
[----:B------:R-:W-:Y:S05]  /*1a6b0*/  BRA `(.L_x_14247) ;  /* 0xffffff9800447947 */ /* 0x000fea000383ffff */
.L_x_14130:
[----:B-1----:R-:W0:Y:S01]  /*1a6c0*/  S2R R21, SR_TID.X ;  /* 0x0000000000157919 */ /* 0x002e220000002100 */
[----:B------:R-:W-:Y:S01]  /*1a6d0*/  BSSY B0, `(.L_x_14248) ;  /* 0x000000a000007945 */ /* 0x000fe20003800000 */
        /* <DEDUP_REMOVED lines=9> */
.L_x_14249:
[----:B------:R-:W-:Y:S05]  /*1a770*/  BSYNC B0 ;  /* 0x0000000000007941 */ /* 0x000fea0003800000 */
.L_x_14248:
[----:B------:R-:W-:Y:S05]  /*1a780*/  BRA `(.L_x_14250) ;  /* 0xffffffa800747947 */ /* 0x000fea000383ffff */
.L_x_14133:
[----:B0-----:R-:W2:Y:S02]  /*1a790*/  LDL R0, [R1+0x44] ;  /* 0x0000440001007983 */ /* 0x001ea40000100800 */
[----:B--2---:R0:W1:Y:S02]  /*1a7a0*/  SYNCS.PHASECHK.TRANS64.TRYWAIT P0, [R4+URZ+0x13280], R0 ;  /* 0x01328000040075a7 */ /* 0x004064000800017f */
[----:B-1----:R-:W-:Y:S05]  /*1a7b0*/  @!P0 NANOSLEEP.SYNCS 0x989680 ;  /* 0x009896800000895d */ /* 0x002fea0003900000 */
[----:B------:R-:W1:Y:S02]  /*1a7c0*/  @!P0 SYNCS.PHASECHK.TRANS64 P0, [R4+URZ+0x13280], R0 ;  /* 0x01328000040085a7 */ /* 0x000e64000800007f */
[----:B-1----:R-:W-:Y:S05]  /*1a7d0*/  @!P0 BRA `(.L_x_14133) ;  /* 0xfffffffc00ec8947 */ /* 0x002fea000383ffff */
[----:B------:R-:W-:Y:S05]  /*1a7e0*/  BRA `(.L_x_14251) ;  /* 0xffffffa800907947 */ /* 0x000fea000383ffff */
.L_x_14134:
        /* <DEDUP_REMOVED lines=8> */
.L_x_14253:
[----:B------:R-:W-:Y:S05]  /*1a870*/  BSYNC B0 ;  /* 0x0000000000007941 */ /* 0x000fea0003800000 */
.L_x_14252:
        /* <DEDUP_REMOVED lines=8> */
.L_x_14254:
[----:B------:R-:W-:Y:S01]  /*1a900*/  MOV R13, R2 ;  /* 0x00000002000d7202 */ /* 0x000fe20000000f00 */
[----:B------:R-:W-:Y:S02]  /*1a910*/  IMAD.MOV.U32 R12, RZ, RZ, 0x1 ;  /* 0x00000001ff0c7424 */ /* 0x000fe400078e00ff */
[----:B------:R-:W-:-:S07]  /*1a920*/  IMAD.MOV.U32 R3, RZ, RZ, R14 ;  /* 0x000000ffff037224 */ /* 0x000fce00078e000e */
[----:B------:R-:W-:Y:S05]  /*1a930*/  WARPSYNC.COLLECTIVE R15, `(.L_x_14255) ;  /* 0x000000000f087348 */ /* 0x000fea0003c00000 */
[----:B------:R0:W1:Y:S02]  /*1a940*/  SHFL.IDX P6, R14, R13, R12, R11 ;  /* 0x0000000c0d0e7389 */ /* 0x00006400000c000b */
[----:B01----:R-:W-:Y:S01]  /*1a950*/  ENDCOLLECTIVE ;  /* 0x000000000000791b */ /* 0x003fe20003800000 */
.L_x_14255:
[----:B------:R-:W-:Y:S01]  /*1a960*/  IADD3 R20, P1, R20, R3, RZ ;  /* 0x0000000314147210 */ /* 0x000fe20007f3e0ff */
[----:B------:R-:W-:-:S04]  /*1a970*/  IMAD.IADD R3, R17, 0x1, R19 ;  /* 0x0000000111037824 */ /* 0x000fc800078e0213 */
[----:B------:R-:W-:Y:S01]  /*1a980*/  IMAD.X R21, RZ, RZ, R10, P1 ;  /* 0x000000ffff157224 */ /* 0x000fe200008e060a */
        /* <DEDUP_REMOVED lines=11> */
.L_x_14256:
[----:B------:R-:W-:Y:S02]  /*1aa40*/  IMAD.MOV.U32 R13, RZ, RZ, R2 ;  /* 0x000000ffff0d7224 */ /* 0x000fe400078e0002 */
[----:B------:R-:W-:Y:S02]  /*1aa50*/  IMAD.MOV.U32 R12, RZ, RZ, 0x2 ;  /* 0x00000002ff0c7424 */ /* 0x000fe400078e00ff */
[----:B------:R-:W-:-:S05]  /*1aa60*/  IMAD.SHL.U32 R21, R10, 0x10, RZ ;  /* 0x000000100a157824 */ /* 0x000fca00078e00ff */
[----:B------:R-:W-:Y:S01]  /*1aa70*/  LOP3.LUT R21, R21, 0x30, RZ, 0xc0, !PT ;  /* 0x0000003015157812 */ /* 0x000fe200078ec0ff */
[----:B------:R-:W-:-:S07]  /*1aa80*/  IMAD.MOV.U32 R10, RZ, RZ, R14 ;  /* 0x000000ffff0a7224 */ /* 0x000fce00078e000e */
[----:B------:R-:W-:Y:S05]  /*1aa90*/  WARPSYNC.COLLECTIVE R15, `(.L_x_14257) ;  /* 0x000000000f087348 */ /* 0x000fea0003c00000 */
[----:B------:R0:W1:Y:S02]  /*1aaa0*/  SHFL.IDX P6, R14, R13, R12, R11 ;  /* 0x0000000c0d0e7389 */ /* 0x00006400000c000b */
[----:B01----:R-:W-:Y:S01]  /*1aab0*/  ENDCOLLECTIVE ;  /* 0x000000000000791b */ /* 0x003fe20003800000 */
.L_x_14257:
[----:B------:R-:W-:Y:S02]  /*1aac0*/  IADD3 R20, P1, R21, R10, RZ ;  /* 0x0000000a15147210 */ /* 0x000fe40007f3e0ff */
[----:B------:R-:W0:Y:S02]  /*1aad0*/  S2R R10, SR_TID.X ;  /* 0x00000000000a7919 */ /* 0x000e240000002100 */
[----:B------:R-:W-:Y:S02]  /*1aae0*/  IADD3.X R21, RZ, R19, RZ, P1, !PT ;  /* 0x00000013ff157210 */ /* 0x000fe40000ffe4ff */
[----:B------:R-:W-:Y:S01]  /*1aaf0*/  ISETP.LT.OR P1, PT, R5, 0x21, P0 ;  /* 0x000000210500780c */ /* 0x000fe20000721670 */
[----:B------:R-:W-:-:S12]  /*1ab00*/  IMAD.MOV.U32 R13, RZ, RZ, R0 ;  /* 0x000000ffff0d7224 */ /* 0x000fd800078e0000 */
        /* <DEDUP_REMOVED lines=8> */
.L_x_14258:
[----:B------:R-:W-:Y:S02]  /*1ab90*/  IMAD.SHL.U32 R21, R10, 0x10, RZ ;  /* 0x000000100a157824 */ /* 0x000fe400078e00ff */
[----:B------:R-:W-:-:S03]  /*1aba0*/  IMAD.MOV.U32 R13, RZ, RZ, R2 ;  /* 0x000000ffff0d7224 */ /* 0x000fc600078e0002 */
[----:B------:R-:W-:Y:S01]  /*1abb0*/  LOP3.LUT R21, R21, 0x30, RZ, 0xc0, !PT ;  /* 0x0000003015157812 */ /* 0x000fe200078ec0ff */
[----:B------:R-:W-:Y:S01]  /*1abc0*/  IMAD.MOV.U32 R12, RZ, RZ, 0x3 ;  /* 0x00000003ff0c7424 */ /* 0x000fe200078e00ff */
[----:B------:R-:W-:-:S07]  /*1abd0*/  MOV R10, R14 ;  /* 0x0000000e000a7202 */ /* 0x000fce0000000f00 */
[----:B------:R-:W-:Y:S05]  /*1abe0*/  WARPSYNC.COLLECTIVE R15, `(.L_x_14259) ;  /* 0x000000000f087348 */ /* 0x000fea0003c00000 */
[----:B------:R0:W1:Y:S02]  /*1abf0*/  SHFL.IDX P6, R14, R13, R12, R11 ;  /* 0x0000000c0d0e7389 */ /* 0x00006400000c000b */
[----:B01----:R-:W-:Y:S01]  /*1ac00*/  ENDCOLLECTIVE ;  /* 0x000000000000791b */ /* 0x003fe20003800000 */
.L_x_14259:
[----:B------:R-:W-:Y:S02]  /*1ac10*/  IADD3 R20, P1, R21, R10, RZ ;  /* 0x0000000a15147210 */ /* 0x000fe40007f3e0ff */
[----:B------:R-:W0:Y:S03]  /*1ac20*/  S2R R10, SR_TID.X ;  /* 0x00000000000a7919 */ /* 0x000e260000002100 */
[----:B------:R-:W-:Y:S01]  /*1ac30*/  IMAD.X R21, RZ, RZ, R19, P1 ;  /* 0x000000ffff157224 */ /* 0x000fe200008e0613 */
[C---:B------:R-:W-:Y:S01]  /*1ac40*/  ISETP.LT.OR P1, PT, R5.reuse, 0x41, P0 ;  /* 0x000000410500780c */ /* 0x040fe20000721670 */
[----:B------:R1:W5:Y:S01]  /*1ac50*/  LDL.LU R19, [R1+0x24] ;  /* 0x0000240001137983 */ /* 0x0003620000300800 */
[----:B------:R-:W-:Y:S01]  /*1ac60*/  IMAD.MOV.U32 R13, RZ, RZ, R0 ;  /* 0x000000ffff0d7224 */ /* 0x000fe200078e0000 */
[----:B------:R-:W-:-:S10]  /*1ac70*/  ISETP.GE.AND P3, PT, R5, 0x81, PT ;  /* 0x000000810500780c */ /* 0x000fd40003f66270 */
[----:B------:R-:W-:Y:S01]  /*1ac80*/  @!PT LDS RZ, [RZ] ;  /* 0x00000000fffff984 */ /* 0x000fe20000000800 */
[----:B------:R-:W-:Y:S01]  /*1ac90*/  @!PT LDS RZ, [RZ] ;  /* 0x00000000fffff984 */ /* 0x000fe20000000800 */
[----:B------:R-:W-:Y:S01]  /*1aca0*/  @!PT LDS RZ, [RZ] ;  /* 0x00000000fffff984 */ /* 0x000fe20000000800 */
[----:B------:R1:W-:Y:S01]  /*1acb0*/  LDGSTS.E.BYPASS.LTC128B.128 [R3+0x7000], desc[UR40][R20.64], !P1 ;  /* 0x0700000014037fae */ /* 0x0003e2000c901d68 */
[----:B------:R-:W-:-:S07]  /*1acc0*/  IMAD.MOV.U32 R2, RZ, RZ, R14 ;  /* 0x000000ffff027224 */ /* 0x000fce00078e000e */
[----:B01---5:R-:W-:Y:S05]  /*1acd0*/  WARPSYNC.COLLECTIVE R15, `(.L_x_14260) ;  /* 0x000000000f087348 */ /* 0x023fea0003c00000 */
[----:B------:R2:W3:Y:S02]  /*1ace0*/  SHFL.IDX P6, R14, R13, R12, R11 ;  /* 0x0000000c0d0e7389 */ /* 0x0004e400000c000b */
[----:B0123-5:R-:W-:Y:S01]  /*1acf0*/  ENDCOLLECTIVE ;  /* 0x000000000000791b */ /* 0x02ffe20003800000 */
.L_x_14260:
        /* <DEDUP_REMOVED lines=8> */
.L_x_14261:
[----:B------:R-:W-:Y:S02]  /*1ad80*/  IADD3 R20, P1, R10, R0, RZ ;  /* 0x000000000a147210 */ /* 0x000fe40007f3e0ff */
[----:B------:R-:W-:Y:S01]  /*1ad90*/  MOV R13, R29 ;  /* 0x0000001d000d7202 */ /* 0x000fe20000000f00 */
[----:B------:R-:W-:-:S10]  /*1ada0*/  IMAD.MOV.U32 R0, RZ, RZ, R14 ;  /* 0x000000ffff007224 */ /* 0x000fd400078e000e */
[----:B------:R-:W-:Y:S05]  /*1adb0*/  WARPSYNC.COLLECTIVE R15, `(.L_x_14262) ;  /* 0x000000000f087348 */ /* 0x000fea0003c00000 */
[----:B------:R0:W1:Y:S02]  /*1adc0*/  SHFL.IDX P6, R14, R13, R12, R11 ;  /* 0x0000000c0d0e7389 */ /* 0x00006400000c000b */
[----:B01----:R-:W-:Y:S01]  /*1add0*/  ENDCOLLECTIVE ;  /* 0x000000000000791b */ /* 0x003fe20003800000 */
.L_x_14262:
[----:B------:R-:W-:Y:S01]  /*1ade0*/  IMAD.X R21, RZ, RZ, R2, P1 ;  /* 0x000000ffff157224 */ /* 0x000fe200008e0602 */
[C---:B------:R-:W-:Y:S02]  /*1adf0*/  ISETP.LT.OR P1, PT, R5.reuse, 0x61, P0 ;  /* 0x000000610500780c */ /* 0x040fe40000721670 */
[C---:B------:R-:W-:Y:S02]  /*1ae00*/  ISETP.GE.AND P4, PT, R5.reuse, 0x21, PT ;  /* 0x000000210500780c */ /* 0x040fe40003f86270 */
[----:B------:R-:W-:-:S09]  /*1ae10*/  ISETP.GE.AND P2, PT, R5, 0x61, PT ;  /* 0x000000610500780c */ /* 0x000fd20003f46270 */
[----:B------:R-:W-:Y:S01]  /*1ae20*/  @!PT LDS RZ, [RZ] ;  /* 0x00000000fffff984 */ /* 0x000fe20000000800 */
[----:B------:R-:W-:Y:S01]  /*1ae30*/  @!PT LDS RZ, [RZ] ;  /* 0x00000000fffff984 */ /* 0x000fe20000000800 */
[----:B------:R-:W-:Y:S01]  /*1ae40*/  @!PT LDS RZ, [RZ] ;  /* 0x00000000fffff984 */ /* 0x000fe20000000800 */
[----:B------:R1:W-:Y:S01]  /*1ae50*/  LDGSTS.E.BYPASS.LTC128B.128 [R3+0x7800], desc[UR40][R20.64], !P1 ;  /* 0x0780000014037fae */ /* 0x0003e2000c901d68 */
[----:B------:R-:W-:Y:S01]  /*1ae60*/  ISETP.GE.AND P1, PT, R5, 0x41, PT ;  /* 0x000000410500780c */ /* 0x000fe20003f26270 */
[----:B------:R-:W-:Y:S01]  /*1ae70*/  IMAD.MOV.U32 R10, RZ, RZ, R14 ;  /* 0x000000ffff0a7224 */ /* 0x000fe200078e000e */
[----:B------:R-:W-:-:S04]  /*1ae80*/  LOP3.LUT R19, R19, 0xfffffff7, RZ, 0xc0, !PT ;  /* 0xfffffff713137812 */ /* 0x000fc800078ec0ff */
[----:B------:R-:W-:-:S05]  /*1ae90*/  @P3 LOP3.LUT R19, R19, 0x8, RZ, 0xfc, !PT ;  /* 0x0000000813133812 */ /* 0x000fca00078efcff */
[----:B------:R1:W-:Y:S01]  /*1aea0*/  STL [R1+0x24], R19 ;  /* 0x0000241301007387 */ /* 0x0003e20000100800 */
[----:B------:R-:W-:Y:S05]  /*1aeb0*/  BRA `(.L_x_14263) ;  /* 0xffffffa800447947 */ /* 0x000fea000383ffff */
.L_x_14139:
[----:B----4-:R-:W4:Y:S02]  /*1aec0*/  LDL R0, [R1+0x44] ;  /* 0x0000440001007983 */ /* 0x010f240000100800 */
[----:B----4-:R4:W0:Y:S02]  /*1aed0*/  SYNCS.PHASECHK.TRANS64.TRYWAIT P0, [R4+URZ+0x13240], R0 ;  /* 0x01324000040075a7 */ /* 0x010824000800017f */
[----:B0-----:R-:W-:Y:S05]  /*1aee0*/  @!P0 NANOSLEEP.SYNCS 0x989680 ;  /* 0x009896800000895d */ /* 0x001fea0003900000 */
[----:B------:R-:W0:Y:S02]  /*1aef0*/  @!P0 SYNCS.PHASECHK.TRANS64 P0, [R4+URZ+0x13240], R0 ;  /* 0x01324000040085a7 */ /* 0x000e24000800007f */
[----:B0-----:R-:W-:Y:S05]  /*1af00*/  @!P0 BRA `(.L_x_14139) ;  /* 0xfffffffc00ec8947 */ /* 0x001fea000383ffff */
[----:B------:R-:W-:Y:S05]  /*1af10*/  BRA `(.L_x_14264) ;  /* 0xffffffa800a47947 */ /* 0x000fea000383ffff */
.L_x_14140:
[----:B------:R-:W-:Y:S01]  /*1af20*/  BSSY B0, `(.L_x_14265) ;  /* 0x0000008000007945 */ /* 0x000fe20003800000 */
[----:B------:R-:W-:Y:S02]  /*1af30*/  IMAD.MOV.U32 R13, RZ, RZ, R2 ;  /* 0x000000ffff0d7224 */ /* 0x000fe400078e0002 */
[----:B------:R-:W-:Y:S02]  /*1af40*/  IMAD.MOV.U32 R12, RZ, RZ, RZ ;  /* 0x000000ffff0c7224 */ /* 0x000fe400078e00ff */
[----:B------:R-:W-:Y:S02]  /*1af50*/  IMAD.MOV.U32 R11, RZ, RZ, 0x1c1f ;  /* 0x00001c1fff0b7424 */ /* 0x000fe400078e00ff */
[----:B------:R-:W-:-:S07]  /*1af60*/  IMAD.MOV.U32 R15, RZ, RZ, -0x1 ;  /* 0xffffffffff0f7424 */ /* 0x000fce00078e00ff */
[----:B01----:R-:W-:Y:S05]  /*1af70*/  WARPSYNC.COLLECTIVE R15, `(.L_x_14266) ;  /* 0x000000000f087348 */ /* 0x003fea0003c00000 */
[----:B0-----:R0:W2:Y:S02]  /*1af80*/  SHFL.IDX P6, R14, R13, R12, R11 ;  /* 0x0000000c0d0e7389 */ /* 0x0010a400000c000b */
[----:B012---:R-:W-:Y:S01]  /*1af90*/  ENDCOLLECTIVE ;  /* 0x000000000000791b */ /* 0x007fe20003800000 */
.L_x_14266:
[----:B------:R-:W-:Y:S05]  /*1afa0*/  BSYNC B0 ;  /* 0x0000000000007941 */ /* 0x000fea0003800000 */
.L_x_14265:
[----:B------:R-:W-:Y:S01]  /*1afb0*/  IMAD.MOV.U32 R13, RZ, RZ, R0 ;  /* 0x000000ffff0d7224 */ /* 0x000fe200078e0000 */
[----:B------:R-:W0:Y:S01]  /*1afc0*/  S2R R19, SR_TID.X ;  /* 0x0000000000137919 */ /* 0x000e220000002100 */
[----:B------:R-:W-:Y:S01]  /*1afd0*/  IMAD.MOV.U32 R12, RZ, RZ, RZ ;  /* 0x000000ffff0c7224 */ /* 0x000fe200078e00ff */
[----:B------:R-:W-:Y:S01]  /*1afe0*/  MOV R5, R14 ;  /* 0x0000000e00057202 */ /* 0x000fe20000000f00 */
[----:B------:R-:W-:Y:S01]  /*1aff0*/  IMAD.MOV.U32 R11, RZ, RZ, 0x1c1f ;  /* 0x00001c1fff0b7424 */ /* 0x000fe200078e00ff */
[----:B------:R-:W1:Y:S01]  /*1b000*/  LDC R20, c[0x0][0x2f4] ;  /* 0x0000bd00ff147b82 */ /* 0x000e620000000800 */
[----:B------:R-:W-:-:S07]  /*1b010*/  IMAD.MOV.U32 R15, RZ, RZ, -0x1 ;  /* 0xffffffffff0f7424 */ /* 0x000fce00078e00ff */
[----:B01----:R-:W-:Y:S05]  /*1b020*/  WARPSYNC.COLLECTIVE R15, `(.L_x_14267) ;  /* 0x000000000f087348 */ /* 0x003fea0003c00000 */
[----:B------:R2:W3:Y:S02]  /*1b030*/  SHFL.IDX P6, R14, R13, R12, R11 ;  /* 0x0000000c0d0e7389 */ /* 0x0004e400000c000b */
[----:B0123--:R-:W-:Y:S01]  /*1b040*/  ENDCOLLECTIVE ;  /* 0x000000000000791b */ /* 0x00ffe20003800000 */
.L_x_14267:
[----:B------:R-:W-:Y:S02]  /*1b050*/  IMAD.MOV.U32 R13, RZ, RZ, R2 ;  /* 0x000000ffff0d7224 */ /* 0x000fe400078e0002 */
[----:B------:R-:W-:Y:S02]  /*1b060*/  IMAD.MOV.U32 R12, RZ, RZ, 0x1 ;  /* 0x00000001ff0c7424 */ /* 0x000fe400078e00ff */
[----:B------:R-:W-:Y:S01]  /*1b070*/  IMAD.SHL.U32 R19, R19, 0x10, RZ ;  /* 0x0000001013137824 */ /* 0x000fe200078e00ff */
[----:B------:R-:W-:-:S07]  /*1b080*/  MOV R6, R14 ;  /* 0x0000000e00067202 */ /* 0x000fce0000000f00 */
[----:B------:R-:W-:Y:S05]  /*1b090*/  WARPSYNC.COLLECTIVE R15, `(.L_x_14268) ;  /* 0x000000000f087348 */ /* 0x000fea0003c00000 */
[----:B------:R0:W1:Y:S02]  /*1b0a0*/  SHFL.IDX P6, R14, R13, R12, R11 ;  /* 0x0000000c0d0e7389 */ /* 0x00006400000c000b */
[----:B01----:R-:W-:Y:S01]  /*1b0b0*/  ENDCOLLECTIVE ;  /* 0x000000000000791b */ /* 0x003fe20003800000 */
.L_x_14268:
[----:B------:R-:W-:-:S04]  /*1b0c0*/  LOP3.LUT R19, R19, 0x30, RZ, 0xc0, !PT ;  /* 0x0000003013137812 */ /* 0x000fc800078ec0ff */
[C---:B------:R-:W-:Y:S02]  /*1b0d0*/  @P5 IADD3 R6, P0, R19.reuse, R6, RZ ;  /* 0x0000000613065210 */ /* 0x040fe40007f1e0ff */
[----:B------:R-:W-:-:S03]  /*1b0e0*/  ISETP.GE.AND P3, PT, R19, R20, PT ;  /* 0x000000141300720c */ /* 0x000fc60003f66270 */
[----:B------:R-:W-:Y:S01]  /*1b0f0*/  @P5 IMAD.X R5, RZ, RZ, R5, P0 ;  /* 0x000000ffff055224 */ /* 0x000fe200000e0605 */
[----:B------:R-:W-:-:S03]  /*1b100*/  MOV R13, R0 ;  /* 0x00000000000d7202 */ /* 0x000fc60000000f00 */
[----:B------:R-:W-:-:S06]  /*1b110*/  @P5 IMAD.MOV.U32 R7, RZ, RZ, R5 ;  /* 0x000000ffff075224 */ /* 0x000fcc00078e0005 */
        /* <DEDUP_REMOVED lines=8> */
.L_x_14269:
[----:B------:R-:W-:Y:S01]  /*1b1a0*/  IMAD.MOV.U32 R13, RZ, RZ, R2 ;  /* 0x000000ffff0d7224 */ /* 0x000fe200078e0002 */
[----:B------:R-:W-:Y:S01]  /*1b1b0*/  MOV R12, 0x2 ;  /* 0x00000002000c7802 */ /* 0x000fe20000000f00 */
[----:B------:R-:W-:-:S07]  /*1b1c0*/  IMAD.MOV.U32 R6, RZ, RZ, R14 ;  /* 0x000000ffff067224 */ /* 0x000fce00078e000e */
[----:B------:R-:W-:Y:S05]  /*1b1d0*/  WARPSYNC.COLLECTIVE R15, `(.L_x_14270) ;  /* 0x000000000f087348 */ /* 0x000fea0003c00000 */
[----:B------:R0:W1:Y:S02]  /*1b1e0*/  SHFL.IDX P6, R14, R13, R12, R11 ;  /* 0x0000000c0d0e7389 */ /* 0x00006400000c000b */
[----:B01----:R-:W-:Y:S01]  /*1b1f0*/  ENDCOLLECTIVE ;  /* 0x000000000000791b */ /* 0x003fe20003800000 */
.L_x_14270:
        /* <DEDUP_REMOVED lines=12> */
.L_x_14271:
[----:B------:R-:W-:Y:S02]  /*1b2c0*/  IMAD.MOV.U32 R13, RZ, RZ, R2 ;  /* 0x000000ffff0d7224 */ /* 0x000fe400078e0002 */
[----:B------:R-:W-:Y:S02]  /*1b2d0*/  IMAD.MOV.U32 R12, RZ, RZ, 0x3 ;  /* 0x00000003ff0c7424 */ /* 0x000fe400078e00ff */
[----:B------:R-:W-:-:S07]  /*1b2e0*/  IMAD.MOV.U32 R6, RZ, RZ, R14 ;  /* 0x000000ffff067224 */ /* 0x000fce00078e000e */
[----:B------:R-:W-:Y:S05]  /*1b2f0*/  WARPSYNC.COLLECTIVE R15, `(.L_x_14272) ;  /* 0x000000000f087348 */ /* 0x000fea0003c00000 */
[----:B------:R0:W1:Y:S02]  /*1b300*/  SHFL.IDX P6, R14, R13, R12, R11 ;  /* 0x0000000c0d0e7389 */ /* 0x00006400000c000b */
[----:B01----:R-:W-:Y:S01]  /*1b310*/  ENDCOLLECTIVE ;  /* 0x000000000000791b */ /* 0x003fe20003800000 */
.L_x_14272:
[----:B------:R-:W-:-:S05]  /*1b320*/  @P1 IADD3 R6, P0, R19, R6, RZ ;  /* 0x0000000613061210 */ /* 0x000fca0007f1e0ff */
[----:B------:R-:W-:-:S05]  /*1b330*/  @P1 IMAD.X R5, RZ, RZ, R5, P0 ;  /* 0x000000ffff051224 */ /* 0x000fca00000e0605 */
[----:B------:R-:W-:Y:S01]  /*1b340*/  @P1 MOV R7, R5 ;  /* 0x0000000500071202 */ /* 0x000fe20000000f00 */
[----:B------:R-:W-:-:S04]  /*1b350*/  IMAD.MOV.U32 R13, RZ, RZ, R0 ;  /* 0x000000ffff0d7224 */ /* 0x000fc800078e0000 */
        /* <DEDUP_REMOVED lines=8> */
.L_x_14273:
[----:B------:R-:W-:Y:S01]  /*1b3e0*/  IMAD.MOV.U32 R13, RZ, RZ, R8 ;  /* 0x000000ffff0d7224 */ /* 0x000fe200078e0008 */
[----:B------:R-:W-:Y:S02]  /*1b3f0*/  MOV R12, RZ ;  /* 0x000000ff000c7202 */ /* 0x000fe40000000f00 */
[----:B------:R-:W-:-:S07]  /*1b400*/  MOV R0, R14 ;  /* 0x0000000e00007202 */ /* 0x000fce0000000f00 */
[----:B------:R-:W-:Y:S05]  /*1b410*/  WARPSYNC.COLLECTIVE R15, `(.L_x_14274) ;  /* 0x000000000f087348 */ /* 0x000fea0003c00000 */
[----:B------:R0:W1:Y:S02]  /*1b420*/  SHFL.IDX P6, R14, R13, R12, R11 ;  /* 0x0000000c0d0e7389 */ /* 0x00006400000c000b */
[----:B01----:R-:W-:Y:S01]  /*1b430*/  ENDCOLLECTIVE ;  /* 0x000000000000791b */ /* 0x003fe20003800000 */
.L_x_14274:
[----:B------:R-:W-:-:S05]  /*1b440*/  @P2 IADD3 R0, P0, R19, R0, RZ ;  /* 0x0000000013002210 */ /* 0x000fca0007f1e0ff */
[----:B------:R-:W-:Y:S02]  /*1b450*/  @P2 IMAD.MOV.U32 R6, RZ, RZ, R0 ;  /* 0x000000ffff062224 */ /* 0x000fe400078e0000 */
        /* <DEDUP_REMOVED lines=11> */
.L_x_14275:
[----:B------:R-:W-:Y:S01]  /*1b510*/  IMAD.MOV.U32 R6, RZ, RZ, R14 ;  /* 0x000000ffff067224 */ /* 0x000fe200078e000e */
[----:B------:R-:W-:Y:S06]  /*1b520*/  BRA `(.L_x_14276) ;  /* 0xffffffa800287947 */ /* 0x000fec000383ffff */
.L_x_14147:
[----:B------:R-:W-:Y:S01]  /*1b530*/  IMAD.MOV.U32 R13, RZ, RZ, R0 ;  /* 0x000000ffff0d7224 */ /* 0x000fe200078e0000 */
[----:B------:R-:W-:Y:S01]  /*1b540*/  MOV R12, RZ ;  /* 0x000000ff000c7202 */ /* 0x000fe20000000f00 */
[----:B------:R-:W-:Y:S02]  /*1b550*/  IMAD.MOV.U32 R11, RZ, RZ, 0x1c1f ;  /* 0x00001c1fff0b7424 */ /* 0x000fe400078e00ff */
[----:B------:R-:W-:Y:S02]  /*1b560*/  IMAD.MOV.U32 R15, RZ, RZ, -0x1 ;  /* 0xffffffffff0f7424 */ /* 0x000fe400078e00ff */
[----:B-----5:R-:W-:Y:S02]  /*1b570*/  IMAD R2, R20, R9, RZ ;  /* 0x0000000914027224 */ /* 0x020fe400078e02ff */
[----:B------:R-:W-:-:S07]  /*1b580*/  IMAD R25, R25, 0xc0, R19 ;  /* 0x000000c019197824 */ /* 0x000fce00078e0213 */
[----:B------:R-:W-:Y:S05]  /*1b590*/  WARPSYNC.COLLECTIVE R15, `(.L_x_14277) ;  /* 0x000000000f087348 */ /* 0x000fea0003c00000 */
[----:B------:R0:W1:Y:S02]  /*1b5a0*/  SHFL.IDX P6, R14, R13, R12, R11 ;  /* 0x0000000c0d0e7389 */ /* 0x00006400000c000b */
[----:B01----:R-:W-:Y:S01]  /*1b5b0*/  ENDCOLLECTIVE ;  /* 0x000000000000791b */ /* 0x003fe20003800000 */
.L_x_14277:
[C---:B------:R-:W-:Y:S01]  /*1b5c0*/  VIADD R9, R25.reuse, 0x20 ;  /* 0x0000002019097836 */ /* 0x040fe20000000000 */
[----:B------:R-:W-:Y:S01]  /*1b5d0*/  ISETP.GE.AND P2, PT, R25, R2, PT ;  /* 0x000000021900720c */ /* 0x000fe20003f46270 */
[----:B------:R-:W-:Y:S02]  /*1b5e0*/  IMAD.MOV.U32 R13, RZ, RZ, R4 ;  /* 0x000000ffff0d7224 */ /* 0x000fe400078e0004 */
[----:B------:R-:W-:-:S10]  /*1b5f0*/  IMAD.MOV.U32 R7, RZ, RZ, R14 ;  /* 0x000000ffff077224 */ /* 0x000fd400078e000e */
[----:B------:R-:W-:Y:S05]  /*1b600*/  WARPSYNC.COLLECTIVE R15, `(.L_x_14278) ;  /* 0x000000000f087348 */ /* 0x000fea0003c00000 */
[----:B------:R0:W1:Y:S02]  /*1b610*/  SHFL.IDX P6, R14, R13, R12, R11 ;  /* 0x0000000c0d0e7389 */ /* 0x00006400000c000b */
[----:B01----:R-:W-:Y:S01]  /*1b620*/  ENDCOLLECTIVE ;  /* 0x000000000000791b */ /* 0x003fe20003800000 */
.L_x_14278:
[----:B------:R-:W-:Y:S02]  /*1b630*/  IMAD.MOV.U32 R13, RZ, RZ, R0 ;  /* 0x000000ffff0d7224 */ /* 0x000fe400078e0000 */
[----:B------:R-:W-:Y:S01]  /*1b640*/  IMAD.MOV.U32 R12, RZ, RZ, 0x1 ;  /* 0x00000001ff0c7424 */ /* 0x000fe200078e00ff */
[----:B------:R-:W-:-:S07]  /*1b650*/  MOV R6, R14 ;  /* 0x0000000e00067202 */ /* 0x000fce0000000f00 */
[----:B------:R-:W-:Y:S05]  /*1b660*/  WARPSYNC.COLLECTIVE R15, `(.L_x_14279) ;  /* 0x000000000f087348 */ /* 0x000fea0003c00000 */
[----:B------:R0:W1:Y:S02]  /*1b670*/  SHFL.IDX P6, R14, R13, R12, R11 ;  /* 0x0000000c0d0e7389 */ /* 0x00006400000c000b */
[----:B01----:R-:W-:Y:S01]  /*1b680*/  ENDCOLLECTIVE ;  /* 0x000000000000791b */ /* 0x003fe20003800000 */
.L_x_14279:
[----:B------:R-:W-:-:S05]  /*1b690*/  @!P2 IADD3 R6, P1, R18, R6, RZ ;  /* 0x000000061206a210 */ /* 0x000fca0007f3e0ff */
[----:B------:R-:W-:Y:S01]  /*1b6a0*/  @!P2 IMAD.X R7, RZ, RZ, R7, P1 ;  /* 0x000000ffff07a224 */ /* 0x000fe200008e0607 */
[----:B------:R-:W-:-:S04]  /*1b6b0*/  ISETP.GE.AND P1, PT, R9, R2, PT ;  /* 0x000000020900720c */ /* 0x000fc80003f26270 */
[----:B------:R-:W-:Y:S01]  /*1b6c0*/  @!PT LDS RZ, [RZ] ;  /* 0x00000000fffff984 */ /* 0x000fe20000000800 */
[----:B------:R-:W-:Y:S01]  /*1b6d0*/  @!PT LDS RZ, [RZ] ;  /* 0x00000000fffff984 */ /* 0x000fe20000000800 */
[----:B------:R-:W-:Y:S01]  /*1b6e0*/  @!PT LDS RZ, [RZ] ;  /* 0x00000000fffff984 */ /* 0x000fe20000000800 */
[----:B------:R0:W-:Y:S01]  /*1b6f0*/  @!P2 LDGSTS.E.BYPASS.LTC128B.128 [R10+0xb000], desc[UR40][R6.64], !P0 ;  /* 0x0b000000060aafae */ /* 0x0001e2000c101d68 */
[----:B------:R-:W-:Y:S01]  /*1b700*/  IMAD.MOV.U32 R13, RZ, RZ, R4 ;  /* 0x000000ffff0d7224 */ /* 0x000fe200078e0004 */
[----:B0-----:R-:W-:-:S07]  /*1b710*/  MOV R6, R14 ;  /* 0x0000000e00067202 */ /* 0x001fce0000000f00 */
[----:B------:R-:W-:Y:S05]  /*1b720*/  WARPSYNC.COLLECTIVE R15, `(.L_x_14280) ;  /* 0x000000000f087348 */ /* 0x000fea0003c00000 */
[----:B------:R0:W1:Y:S02]  /*1b730*/  SHFL.IDX P6, R14, R13, R12, R11 ;  /* 0x0000000c0d0e7389 */ /* 0x00006400000c000b */
[----:B01----:R-:W-:Y:S01]  /*1b740*/  ENDCOLLECTIVE ;  /* 0x000000000000791b */ /* 0x003fe20003800000 */
.L_x_14280:
[----:B------:R-:W-:Y:S01]  /*1b750*/  MOV R13, R0 ;  /* 0x00000000000d7202 */ /* 0x000fe20000000f00 */
[----:B------:R-:W-:Y:S02]  /*1b760*/  IMAD.MOV.U32 R12, RZ, RZ, 0x2 ;  /* 0x00000002ff0c7424 */ /* 0x000fe400078e00ff */
[----:B------:R-:W-:-:S07]  /*1b770*/  IMAD.MOV.U32 R7, RZ, RZ, R14 ;  /* 0x000000ffff077224 */ /* 0x000fce00078e000e */
[----:B------:R-:W-:Y:S05]  /*1b780*/  WARPSYNC.COLLECTIVE R15, `(.L_x_14281) ;  /* 0x000000000f087348 */ /* 0x000fea0003c00000 */
[----:B------:R0:W1:Y:S02]  /*1b790*/  SHFL.IDX P6, R14, R13, R12, R11 ;  /* 0x0000000c0d0e7389 */ /* 0x00006400000c000b */
[----:B01----:R-:W-:Y:S01]  /*1b7a0*/  ENDCOLLECTIVE ;  /* 0x000000000000791b */ /* 0x003fe20003800000 */
.L_x_14281:
        /* <DEDUP_REMOVED lines=16> */
.L_x_14282:
[----:B------:R-:W-:Y:S02]  /*1b8b0*/  IMAD.MOV.U32 R13, RZ, RZ, R0 ;  /* 0x000000ffff0d7224 */ /* 0x000fe400078e0000 */
[----:B------:R-:W-:Y:S02]  /*1b8c0*/  IMAD.MOV.U32 R12, RZ, RZ, 0x3 ;  /* 0x00000003ff0c7424 */ /* 0x000fe400078e00ff */
[----:B------:R-:W-:-:S07]  /*1b8d0*/  IMAD.MOV.U32 R7, RZ, RZ, R14 ;  /* 0x000000ffff077224 */ /* 0x000fce00078e000e */
[----:B------:R-:W-:Y:S05]  /*1b8e0*/  WARPSYNC.COLLECTIVE R15, `(.L_x_14283) ;  /* 0x000000000f087348 */ /* 0x000fea0003c00000 */
[----:B------:R0:W1:Y:S02]  /*1b8f0*/  SHFL.IDX P6, R14, R13, R12, R11 ;  /* 0x0000000c0d0e7389 */ /* 0x00006400000c000b */
[----:B01----:R-:W-:Y:S01]  /*1b900*/  ENDCOLLECTIVE ;  /* 0x000000000000791b */ /* 0x003fe20003800000 */
.L_x_14283:
[----:B------:R-:W-:-:S04]  /*1b910*/  @!P1 IADD3 R7, P2, R18, R7, RZ ;  /* 0x0000000712079210 */ /* 0x000fc80007f5e0ff */
[----:B------:R-:W-:-:S04]  /*1b920*/  @!P1 IADD3.X R6, RZ, R6, RZ, P2, !PT ;  /* 0x00000006ff069210 */ /* 0x000fc800017fe4ff */
[----:B------:R-:W-:Y:S01]  /*1b930*/  @!P1 LOP3.LUT R7, R7, R6, RZ, 0x3c, !PT ;  /* 0x0000000607079212 */ /* 0x000fe200078e3cff */
[----:B------:R-:W-:-:S03]  /*1b940*/  IMAD.MOV.U32 R13, RZ, RZ, R4 ;  /* 0x000000ffff0d7224 */ /* 0x000fc600078e0004 */
[----:B------:R-:W-:Y:S01]  /*1b950*/  @!P1 LOP3.LUT R6, R7, R6, RZ, 0x3c, !PT ;  /* 0x0000000607069212 */ /* 0x000fe200078e3cff */
[----:B------:R-:W-:-:S03]  /*1b960*/  VIADD R4, R25, 0x60 ;  /* 0x0000006019047836 */ /* 0x000fc60000000000 */
[----:B------:R-:W-:Y:S01]  /*1b970*/  @!P1 LOP3.LUT R7, R7, R6, RZ, 0x3c, !PT ;  /* 0x0000000607079212 */ /* 0x000fe200078e3cff */
[----:B------:R-:W-:-:S04]  /*1b980*/  IMAD.MOV.U32 R0, RZ, RZ, R14 ;  /* 0x000000ffff007224 */ /* 0x000fc800078e000e */
[----:B------:R-:W-:Y:S01]  /*1b990*/  @!PT LDS RZ, [RZ] ;  /* 0x00000000fffff984 */ /* 0x000fe20000000800 */
[----:B------:R-:W-:Y:S01]  /*1b9a0*/  @!PT LDS RZ, [RZ] ;  /* 0x00000000fffff984 */ /* 0x000fe20000000800 */
[----:B------:R-:W-:Y:S01]  /*1b9b0*/  @!PT LDS RZ, [RZ] ;  /* 0x00000000fffff984 */ /* 0x000fe20000000800 */
[----:B------:R0:W-:Y:S01]  /*1b9c0*/  @!P1 LDGSTS.E.BYPASS.LTC128B.128 [R10+0xc000], desc[UR40][R6.64], !P0 ;  /* 0x0c000000060a9fae */ /* 0x0001e2000c101d68 */
[----:B------:R-:W-:-:S13]  /*1b9d0*/  ISETP.GE.AND P1, PT, R4, R2, PT ;  /* 0x000000020400720c */ /* 0x000fda0003f26270 */
[----:B0-----:R-:W-:Y:S05]  /*1b9e0*/  WARPSYNC.COLLECTIVE R15, `(.L_x_14284) ;  /* 0x000000000f087348 */ /* 0x001fea0003c00000 */
[----:B------:R1:W2:Y:S02]  /*1b9f0*/  SHFL.IDX P6, R14, R13, R12, R11 ;  /* 0x0000000c0d0e7389 */ /* 0x0002a400000c000b */
[----:B012---:R-:W-:Y:S01]  /*1ba00*/  ENDCOLLECTIVE ;  /* 0x000000000000791b */ /* 0x007fe20003800000 */
.L_x_14284:
[----:B------:R-:W-:Y:S02]  /*1ba10*/  IMAD.MOV.U32 R13, RZ, RZ, R3 ;  /* 0x000000ffff0d7224 */ /* 0x000fe400078e0003 */
[----:B------:R-:W-:Y:S01]  /*1ba20*/  IMAD.MOV.U32 R12, RZ, RZ, RZ ;  /* 0x000000ffff0c7224 */ /* 0x000fe200078e00ff */
[----:B------:R-:W-:-:S07]  /*1ba30*/  MOV R6, R14 ;  /* 0x0000000e00067202 */ /* 0x000fce0000000f00 */
[----:B------:R-:W-:Y:S05]  /*1ba40*/  WARPSYNC.COLLECTIVE R15, `(.L_x_14285) ;  /* 0x000000000f087348 */ /* 0x000fea0003c00000 */
[----:B------:R0:W1:Y:S02]  /*1ba50*/  SHFL.IDX P6, R14, R13, R12, R11 ;  /* 0x0000000c0d0e7389 */ /* 0x00006400000c000b */
[----:B01----:R-:W-:Y:S01]  /*1ba60*/  ENDCOLLECTIVE ;  /* 0x000000000000791b */ /* 0x003fe20003800000 */
.L_x_14285:
[----:B------:R-:W-:-:S05]  /*1ba70*/  @!P1 IADD3 R6, P3, R18, R6, RZ ;  /* 0x0000000612069210 */ /* 0x000fca0007f7e0ff */
[----:B------:R-:W-:-:S05]  /*1ba80*/  @!P1 IMAD.X R7, RZ, RZ, R0, P3 ;  /* 0x000000ffff079224 */ /* 0x000fca00018e0600 */
[----:B------:R-:W-:Y:S01]  /*1ba90*/  @!PT LDS RZ, [RZ] ;  /* 0x00000000fffff984 */ /* 0x000fe20000000800 */
[----:B------:R-:W-:Y:S01]  /*1baa0*/  @!PT LDS RZ, [RZ] ;  /* 0x00000000fffff984 */ /* 0x000fe20000000800 */
[----:B------:R-:W-:Y:S01]  /*1bab0*/  @!PT LDS RZ, [RZ] ;  /* 0x00000000fffff984 */ /* 0x000fe20000000800 */
[----:B------:R0:W-:Y:S01]  /*1bac0*/  @!P1 LDGSTS.E.BYPASS.LTC128B.128 [R10+0xc800], desc[UR40][R6.64], !P0 ;  /* 0x0c800000060a9fae */ /* 0x0001e2000c101d68 */
[----:B------:R-:W-:Y:S01]  /*1bad0*/  IMAD.MOV.U32 R13, RZ, RZ, R5 ;  /* 0x000000ffff0d7224 */ /* 0x000fe200078e0005 */
[----:B------:R-:W-:Y:S01]  /*1bae0*/  MOV R4, R14 ;  /* 0x0000000e00047202 */ /* 0x000fe20000000f00 */
[----:B0-----:R-:W-:-:S07]  /*1baf0*/  VIADD R6, R25, 0x80 ;  /* 0x0000008019067836 */ /* 0x001fce0000000000 */
[----:B------:R-:W-:Y:S05]  /*1bb00*/  WARPSYNC.COLLECTIVE R15, `(.L_x_14286) ;  /* 0x000000000f087348 */ /* 0x000fea0003c00000 */
[----:B------:R0:W1:Y:S02]  /*1bb10*/  SHFL.IDX P6, R14, R13, R12, R11 ;  /* 0x0000000c0d0e7389 */ /* 0x00006400000c000b */
[----:B01----:R-:W-:Y:S01]  /*1bb20*/  ENDCOLLECTIVE ;  /* 0x000000000000791b */ /* 0x003fe20003800000 */
.L_x_14286:
[----:B------:R-:W-:Y:S01]  /*1bb30*/  ISETP.GE.AND P1, PT, R6, R2, PT ;  /* 0x000000020600720c */ /* 0x000fe20003f26270 */
[----:B------:R-:W-:Y:S02]  /*1bb40*/  IMAD.MOV.U32 R13, RZ, RZ, R3 ;  /* 0x000000ffff0d7224 */ /* 0x000fe400078e0003 */
[----:B------:R-:W-:Y:S02]  /*1bb50*/  IMAD.MOV.U32 R12, RZ, RZ, 0x1 ;  /* 0x00000001ff0c7424 */ /* 0x000fe400078e00ff */
[----:B------:R-:W-:-:S08]  /*1bb60*/  IMAD.MOV.U32 R0, RZ, RZ, R14 ;  /* 0x000000ffff007224 */ /* 0x000fd000078e000e */
[----:B------:R-:W-:Y:S05]  /*1bb70*/  WARPSYNC.COLLECTIVE R15, `(.L_x_14287) ;  /* 0x000000000f087348 */ /* 0x000fea0003c00000 */
[----:B------:R0:W1:Y:S02]  /*1bb80*/  SHFL.IDX P6, R14, R13, R12, R11 ;  /* 0x0000000c0d0e7389 */ /* 0x00006400000c000b */
[----:B01----:R-:W-:Y:S01]  /*1bb90*/  ENDCOLLECTIVE ;  /* 0x000000000000791b */ /* 0x003fe20003800000 */
.L_x_14287:
[----:B------:R-:W-:-:S04]  /*1bba0*/  @!P1 IADD3 R0, P3, R18, R0, RZ ;  /* 0x0000000012009210 */ /* 0x000fc80007f7e0ff */
[----:B------:R-:W-:Y:S01]  /*1bbb0*/  @!P1 MOV R6, R0 ;  /* 0x0000000000069202 */ /* 0x000fe20000000f00 */
        /* <DEDUP_REMOVED lines=11> */
.L_x_14288:
[----:B------:R-:W-:Y:S01]  /*1bc70*/  IMAD.MOV.U32 R5, RZ, RZ, R14 ;  /* 0x000000ffff057224 */ /* 0x000fe200078e000e */
[----:B------:R-:W-:Y:S06]  /*1bc80*/  BRA `(.L_x_14289) ;  /* 0xffffffac00307947 */ /* 0x000fec000383ffff */
.L_x_14150:
[----:B-1----:R1:W2:Y:S02]  /*1bc90*/  SYNCS.PHASECHK.TRANS64.TRYWAIT P0, [R17+URZ+0x13220], R0 ;  /* 0x01322000110075a7 */ /* 0x0022a4000800017f */
[----:B--2---:R-:W-:Y:S05]  /*1bca0*/  @!P0 NANOSLEEP.SYNCS 0x989680 ;  /* 0x009896800000895d */ /* 0x004fea0003900000 */
[----:B------:R-:W2:Y:S02]  /*1bcb0*/  @!P0 SYNCS.PHASECHK.TRANS64 P0, [R17+URZ+0x13220], R0 ;  /* 0x01322000110085a7 */ /* 0x000ea4000800007f */
[----:B--2---:R-:W-:Y:S05]  /*1bcc0*/  @!P0 BRA `(.L_x_14150) ;  /* 0xfffffffc00f08947 */ /* 0x004fea000383ffff */
[----:B------:R-:W-:Y:S05]  /*1bcd0*/  BRA `(.L_x_14290) ;  /* 0xffffffac008c7947 */ /* 0x000fea000383ffff */
.L_x_14154:
[----:B0-----:R-:W2:Y:S02]  /*1bce0*/  LDL R2, [R1+0x4] ;  /* 0x0000040001027983 */ /* 0x001ea40000100800 */
[----:B--2---:R0:W1:Y:S02]  /*1bcf0*/  SYNCS.PHASECHK.TRANS64.TRYWAIT P0, [R6+URZ+0x13280], R2 ;  /* 0x01328002060075a7 */ /* 0x004064000800017f */
[----:B-1----:R-:W-:Y:S05]  /*1bd00*/  @!P0 NANOSLEEP.SYNCS 0x989680 ;  /* 0x009896800000895d */ /* 0x002fea0003900000 */
[----:B------:R-:W1:Y:S02]  /*1bd10*/  @!P0 SYNCS.PHASECHK.TRANS64 P0, [R6+URZ+0x13280], R2 ;  /* 0x01328002060085a7 */ /* 0x000e64000800007f */
[----:B-1----:R-:W-:Y:S05]  /*1bd20*/  @!P0 BRA `(.L_x_14154) ;  /* 0xfffffffc00ec8947 */ /* 0x002fea000383ffff */
[----:B------:R-:W-:Y:S05]  /*1bd30*/  BRA `(.L_x_14291) ;  /* 0xffffffb000dc7947 */ /* 0x000fea000383ffff */
.L_x_14155:
[----:B------:R-:W-:Y:S01]  /*1bd40*/  BSSY B0, `(.L_x_14292) ;  /* 0x0000008000007945 */ /* 0x000fe20003800000 */
[----:B------:R-:W-:Y:S01]  /*1bd50*/  IMAD.MOV.U32 R13, RZ, RZ, R5 ;  /* 0x000000ffff0d7224 */ /* 0x000fe200078e0005 */
[----:B------:R-:W-:Y:S01]  /*1bd60*/  MOV R15, 0xffffffff ;  /* 0xffffffff000f7802 */ /* 0x000fe20000000f00 */
[----:B------:R-:W-:Y:S02]  /*1bd70*/  IMAD.MOV.U32 R12, RZ, RZ, RZ ;  /* 0x000000ffff0c7224 */ /* 0x000fe400078e00ff */
[----:B------:R-:W-:-:S07]  /*1bd80*/  IMAD.MOV.U32 R11, RZ, RZ, 0x1c1f ;  /* 0x00001c1fff0b7424 */ /* 0x000fce00078e00ff */
[----:B------:R-:W-:Y:S05]  /*1bd90*/  WARPSYNC.COLLECTIVE R15, `(.L_x_14293) ;  /* 0x000000000f087348 */ /* 0x000fea0003c00000 */
[----:B------:R0:W1:Y:S02]  /*1bda0*/  SHFL.IDX P6, R14, R13, R12, R11 ;  /* 0x0000000c0d0e7389 */ /* 0x00006400000c000b */
[----:B01----:R-:W-:Y:S01]  /*1bdb0*/  ENDCOLLECTIVE ;  /* 0x000000000000791b */ /* 0x003fe20003800000 */
.L_x_14293:
[----:B------:R-:W-:Y:S05]  /*1bdc0*/  BSYNC B0 ;  /* 0x0000000000007941 */ /* 0x000fea0003800000 */
.L_x_14292:
[----:B------:R-:W0:Y:S01]  /*1bdd0*/  S2R R2, SR_TID.X ;  /* 0x0000000000027919 */ /* 0x000e220000002100 */
[----:B------:R-:W-:Y:S01]  /*1bde0*/  IMAD.MOV.U32 R13, RZ, RZ, R4 ;  /* 0x000000ffff0d7224 */ /* 0x000fe200078e0004 */
[----:B------:R-:W-:Y:S01]  /*1bdf0*/  MOV R15, 0xffffffff ;  /* 0xffffffff000f7802 */ /* 0x000fe20000000f00 */
[----:B------:R-:W-:Y:S02]  /*1be00*/  IMAD.MOV.U32 R12, RZ, RZ, RZ ;  /* 0x000000ffff0c7224 */ /* 0x000fe400078e00ff */
[----:B------:R-:W-:Y:S02]  /*1be10*/  IMAD.MOV.U32 R11, RZ, RZ, 0x1c1f ;  /* 0x00001c1fff0b7424 */ /* 0x000fe400078e00ff */
[----:B------:R-:W-:Y:S02]  /*1be20*/  IMAD.MOV.U32 R3, RZ, RZ, R14 ;  /* 0x000000ffff037224 */ /* 0x000fe400078e000e */
[----:B------:R-:W-:-:S07]  /*1be30*/  IMAD.IADD R7, R17, 0x1, R7 ;  /* 0x0000000111077824 */ /* 0x000fce00078e0207 */
[----:B0-----:R-:W-:Y:S05]  /*1be40*/  WARPSYNC.COLLECTIVE R15, `(.L_x_14294) ;  /* 0x000000000f087348 */ /* 0x001fea0003c00000 */
[----:B------:R1:W2:Y:S02]  /*1be50*/  SHFL.IDX P6, R14, R13, R12, R11 ;  /* 0x0000000c0d0e7389 */ /* 0x0002a400000c000b */
[----:B012---:R-:W-:Y:S01]  /*1be60*/  ENDCOLLECTIVE ;  /* 0x000000000000791b */ /* 0x007fe20003800000 */
.L_x_14294:
[----:B------:R-:W-:Y:S01]  /*1be70*/  MOV R13, R5 ;  /* 0x00000005000d7202 */ /* 0x000fe20000000f00 */
        /* <DEDUP_REMOVED lines=10> */
.L_x_14295:
        /* <DEDUP_REMOVED lines=10> */
.L_x_14296:
[----:B------:R-:W-:Y:S02]  /*1bfc0*/  IMAD.MOV.U32 R13, RZ, RZ, R5 ;  /* 0x000000ffff0d7224 */ /* 0x000fe400078e0005 */
[----:B------:R-:W-:Y:S01]  /*1bfd0*/  IMAD.MOV.U32 R12, RZ, RZ, 0x2 ;  /* 0x00000002ff0c7424 */ /* 0x000fe200078e00ff */
[----:B------:R-:W-:Y:S01]  /*1bfe0*/  SHF.L.U32 R15, R2, 0x4, RZ ;  /* 0x00000004020f7819 */ /* 0x000fe200000006ff */
[----:B------:R-:W-:-:S03]  /*1bff0*/  IMAD.MOV.U32 R2, RZ, RZ, R14 ;  /* 0x000000ffff027224 */ /* 0x000fc600078e000e */
[----:B------:R-:W-:-:S04]  /*1c000*/  LOP3.LUT R15, R15, 0x30, RZ, 0xc0, !PT ;  /* 0x000000300f0f7812 */ /* 0x000fc800078ec0ff */
[----:B------:R-:W-:Y:S02]  /*1c010*/  IADD3 R2, P0, R15, R2, RZ ;  /* 0x000000020f027210 */ /* 0x000fe40007f1e0ff */
[----:B------:R-:W-:-:S03]  /*1c020*/  MOV R15, 0xffffffff ;  /* 0xffffffff000f7802 */ /* 0x000fc60000000f00 */
[----:B------:R-:W-:-:S08]  /*1c030*/  IMAD.X R3, RZ, RZ, R3, P0 ;  /* 0x000000ffff037224 */ /* 0x000fd000000e0603 */
[----:B------:R-:W-:Y:S05]  /*1c040*/  WARPSYNC.COLLECTIVE R15, `(.L_x_14297) ;  /* 0x000000000f087348 */ /* 0x000fea0003c00000 */
[----:B------:R0:W1:Y:S02]  /*1c050*/  SHFL.IDX P6, R14, R13, R12, R11 ;  /* 0x0000000c0d0e7389 */ /* 0x00006400000c000b */
[----:B01----:R-:W-:Y:S01]  /*1c060*/  ENDCOLLECTIVE ;  /* 0x000000000000791b */ /* 0x003fe20003800000 */
.L_x_14297:
        /* <DEDUP_REMOVED lines=10> */
.L_x_14298:
        /* <DEDUP_REMOVED lines=11> */
.L_x_14299:
[----:B------:R-:W-:Y:S01]  /*1c1c0*/  @!PT LDS RZ, [RZ] ;  /* 0x00000000fffff984 */ /* 0x000fe20000000800 */
[----:B------:R-:W-:Y:S01]  /*1c1d0*/  @!PT LDS RZ, [RZ] ;  /* 0x00000000fffff984 */ /* 0x000fe20000000800 */
[----:B------:R-:W-:Y:S01]  /*1c1e0*/  @!PT LDS RZ, [RZ] ;  /* 0x00000000fffff984 */ /* 0x000fe20000000800 */
[----:B------:R0:W-:Y:S01]  /*1c1f0*/  LDGSTS.E.BYPASS.LTC128B.128 [R7+0x7000], desc[UR40][R2.64], !P2 ;  /* 0x0700000002077fae */ /* 0x0001e2000d101d68 */
[----:B------:R-:W-:Y:S01]  /*1c200*/  MOV R13, R4 ;  /* 0x00000004000d7202 */ /* 0x000fe20000000f00 */
[----:B0-----:R-:W0:Y:S01]  /*1c210*/  S2R R3, SR_TID.X ;  /* 0x0000000000037919 */ /* 0x001e220000002100 */
[----:B------:R-:W-:-:S07]  /*1c220*/  IMAD.MOV.U32 R5, RZ, RZ, R14 ;  /* 0x000000ffff057224 */ /* 0x000fce00078e000e */
[----:B0-----:R-:W-:Y:S05]  /*1c230*/  WARPSYNC.COLLECTIVE R15, `(.L_x_14300) ;  /* 0x000000000f087348 */ /* 0x001fea0003c00000 */
[----:B------:R1:W2:Y:S02]  /*1c240*/  SHFL.IDX P6, R14, R13, R12, R11 ;  /* 0x0000000c0d0e7389 */ /* 0x0002a400000c000b */
[----:B012---:R-:W-:Y:S01]  /*1c250*/  ENDCOLLECTIVE ;  /* 0x000000000000791b */ /* 0x007fe20003800000 */
.L_x_14300:
[----:B------:R-:W-:Y:S01]  /*1c260*/  IMAD.MOV.U32 R13, RZ, RZ, R18 ;  /* 0x000000ffff0d7224 */ /* 0x000fe200078e0012 */
[----:B------:R-:W-:Y:S01]  /*1c270*/  MOV R12, RZ ;  /* 0x000000ff000c7202 */ /* 0x000fe20000000f00 */
[----:B------:R-:W-:Y:S02]  /*1c280*/  IMAD.SHL.U32 R3, R3, 0x10, RZ ;  /* 0x0000001003037824 */ /* 0x000fe400078e00ff */
[----:B------:R-:W-:-:S07]  /*1c290*/  IMAD.MOV.U32 R2, RZ, RZ, R14 ;  /* 0x000000ffff027224 */ /* 0x000fce00078e000e */
[----:B------:R-:W-:Y:S05]  /*1c2a0*/  WARPSYNC.COLLECTIVE R15, `(.L_x_14301) ;  /* 0x000000000f087348 */ /* 0x000fea0003c00000 */
[----:B------:R0:W1:Y:S02]  /*1c2b0*/  SHFL.IDX P6, R14, R13, R12, R11 ;  /* 0x0000000c0d0e7389 */ /* 0x00006400000c000b */
[----:B01----:R-:W-:Y:S01]  /*1c2c0*/  ENDCOLLECTIVE ;  /* 0x000000000000791b */ /* 0x003fe20003800000 */
.L_x_14301:
[----:B------:R-:W-:-:S04]  /*1c2d0*/  LOP3.LUT R3, R3, 0x30, RZ, 0xc0, !PT ;  /* 0x0000003003037812 */ /* 0x000fc800078ec0ff */
[----:B------:R-:W-:-:S05]  /*1c2e0*/  IADD3 R2, P0, R3, R2, RZ ;  /* 0x0000000203027210 */ /* 0x000fca0007f1e0ff */
[----:B------:R-:W-:Y:S02]  /*1c2f0*/  IMAD.X R3, RZ, RZ, R5, P0 ;  /* 0x000000ffff037224 */ /* 0x000fe400000e0605 */
[----:B------:R-:W-:-:S03]  /*1c300*/  IMAD.MOV.U32 R13, RZ, RZ, R19 ;  /* 0x000000ffff0d7224 */ /* 0x000fc600078e0013 */
        /* <DEDUP_REMOVED lines=8> */
.L_x_14302:
[----:B------:R-:W-:Y:S01]  /*1c390*/  IMAD.MOV.U32 R2, RZ, RZ, R14 ;  /* 0x000000ffff027224 */ /* 0x000fe200078e000e */
[----:B------:R-:W-:Y:S06]  /*1c3a0*/  BRA `(.L_x_14303) ;  /* 0xffffffb000507947 */ /* 0x000fec000383ffff */
.L_x_14160:
[----:B--2---:R-:W2:Y:S02]  /*1c3b0*/  LDL R2, [R1+0x4] ;  /* 0x0000040001027983 */ /* 0x004ea40000100800 */
[----:B--2---:R2:W3:Y:S02]  /*1c3c0*/  SYNCS.PHASECHK.TRANS64.TRYWAIT P0, [R6+URZ+0x13240], R2 ;  /* 0x01324002060075a7 */ /* 0x0044e4000800017f */
[----:B---3--:R-:W-:Y:S05]  /*1c3d0*/  @!P0 NANOSLEEP.SYNCS 0x989680 ;  /* 0x009896800000895d */ /* 0x008fea0003900000 */
[----:B------:R-:W3:Y:S02]  /*1c3e0*/  @!P0 SYNCS.PHASECHK.TRANS64 P0, [R6+URZ+0x13240], R2 ;  /* 0x01324002060085a7 */ /* 0x000ee4000800007f */
[----:B---3--:R-:W-:Y:S05]  /*1c3f0*/  @!P0 BRA `(.L_x_14160) ;  /* 0xfffffffc00ec8947 */ /* 0x008fea000383ffff */
[----:B------:R-:W-:Y:S05]  /*1c400*/  BRA `(.L_x_14304) ;  /* 0xffffffb000ac7947 */ /* 0x000fea000383ffff */
.L_x_14161:
        /* <DEDUP_REMOVED lines=8> */
.L_x_14306:
[----:B------:R-:W-:Y:S05]  /*1c490*/  BSYNC B0 ;  /* 0x0000000000007941 */ /* 0x000fea0003800000 */
.L_x_14305:
        /* <DEDUP_REMOVED lines=8> */
.L_x_14307:
[----:B------:R-:W-:Y:S01]  /*1c520*/  MOV R13, R8 ;  /* 0x00000008000d7202 */ /* 0x000fe20000000f00 */
[----:B------:R-:W-:Y:S02]  /*1c530*/  IMAD.MOV.U32 R12, RZ, RZ, 0x1 ;  /* 0x00000001ff0c7424 */ /* 0x000fe400078e00ff */
[----:B------:R-:W-:-:S07]  /*1c540*/  IMAD.MOV.U32 R2, RZ, RZ, R14 ;  /* 0x000000ffff027224 */ /* 0x000fce00078e000e */
[----:B------:R-:W-:Y:S05]  /*1c550*/  WARPSYNC.COLLECTIVE R15, `(.L_x_14308) ;  /* 0x000000000f087348 */ /* 0x000fea0003c00000 */
[----:B------:R0:W1:Y:S02]  /*1c560*/  SHFL.IDX P6, R14, R13, R12, R11 ;  /* 0x0000000c0d0e7389 */ /* 0x00006400000c000b */
[----:B01----:R-:W-:Y:S01]  /*1c570*/  ENDCOLLECTIVE ;  /* 0x000000000000791b */ /* 0x003fe20003800000 */
.L_x_14308:
        /* <DEDUP_REMOVED lines=11> */
.L_x_14309:
[----:B------:R-:W-:Y:S02]  /*1c630*/  IMAD.MOV.U32 R13, RZ, RZ, R8 ;  /* 0x000000ffff0d7224 */ /* 0x000fe400078e0008 */
[----:B------:R-:W-:Y:S02]  /*1c640*/  IMAD.MOV.U32 R12, RZ, RZ, 0x2 ;  /* 0x00000002ff0c7424 */ /* 0x000fe400078e00ff */
[----:B------:R-:W-:-:S07]  /*1c650*/  IMAD.MOV.U32 R2, RZ, RZ, R14 ;  /* 0x000000ffff027224 */ /* 0x000fce00078e000e */
[----:B------:R-:W-:Y:S05]  /*1c660*/  WARPSYNC.COLLECTIVE R15, `(.L_x_14310) ;  /* 0x000000000f087348 */ /* 0x000fea0003c00000 */
[----:B------:R0:W1:Y:S02]  /*1c670*/  SHFL.IDX P6, R14, R13, R12, R11 ;  /* 0x0000000c0d0e7389 */ /* 0x00006400000c000b */
[----:B01----:R-:W-:Y:S01]  /*1c680*/  ENDCOLLECTIVE ;  /* 0x000000000000791b */ /* 0x003fe20003800000 */
.L_x_14310:
        /* <DEDUP_REMOVED lines=11> */
.L_x_14311:
[----:B------:R-:W-:Y:S02]  /*1c740*/  IMAD.MOV.U32 R13, RZ, RZ, R8 ;  /* 0x000000ffff0d7224 */ /* 0x000fe400078e0008 */
[----:B------:R-:W-:Y:S01]  /*1c750*/  IMAD.MOV.U32 R12, RZ, RZ, 0x3 ;  /* 0x00000003ff0c7424 */ /* 0x000fe200078e00ff */
[----:B------:R-:W-:-:S07]  /*1c760*/  MOV R2, R14 ;  /* 0x0000000e00027202 */ /* 0x000fce0000000f00 */
[----:B------:R-:W-:Y:S05]  /*1c770*/  WARPSYNC.COLLECTIVE R15, `(.L_x_14312) ;  /* 0x000000000f087348 */ /* 0x000fea0003c00000 */
[----:B------:R0:W1:Y:S02]  /*1c780*/  SHFL.IDX P6, R14, R13, R12, R11 ;  /* 0x0000000c0d0e7389 */ /* 0x00006400000c000b */
[----:B01----:R-:W-:Y:S01]  /*1c790*/  ENDCOLLECTIVE ;  /* 0x000000000000791b */ /* 0x003fe20003800000 */
.L_x_14312:
        /* <DEDUP_REMOVED lines=11> */
.L_x_14313:
[----:B------:R-:W-:Y:S02]  /*1c850*/  IMAD.MOV.U32 R13, RZ, RZ, R4 ;  /* 0x000000ffff0d7224 */ /* 0x000fe400078e0004 */
[----:B------:R-:W-:Y:S02]  /*1c860*/  IMAD.MOV.U32 R12, RZ, RZ, RZ ;  /* 0x000000ffff0c7224 */ /* 0x000fe400078e00ff */
[----:B------:R-:W-:-:S07]  /*1c870*/  IMAD.MOV.U32 R2, RZ, RZ, R14 ;  /* 0x000000ffff027224 */ /* 0x000fce00078e000e */
[----:B------:R-:W-:Y:S05]  /*1c880*/  WARPSYNC.COLLECTIVE R15, `(.L_x_14314) ;  /* 0x000000000f087348 */ /* 0x000fea0003c00000 */
[----:B------:R0:W1:Y:S02]  /*1c890*/  SHFL.IDX P6, R14, R13, R12, R11 ;  /* 0x0000000c0d0e7389 */ /* 0x00006400000c000b */
[----:B01----:R-:W-:Y:S01]  /*1c8a0*/  ENDCOLLECTIVE ;  /* 0x000000000000791b */ /* 0x003fe20003800000 */
.L_x_14314:
        /* <DEDUP_REMOVED lines=11> */
.L_x_14315:
[----:B------:R-:W-:Y:S01]  /*1c960*/  IMAD.MOV.U32 R2, RZ, RZ, R14 ;  /* 0x000000ffff027224 */ /* 0x000fe200078e000e */
[----:B------:R-:W-:Y:S06]  /*1c970*/  BRA `(.L_x_14316) ;  /* 0xffffffb0003c7947 */ /* 0x000fec000383ffff */
.L_x_14166:
[----:B0-----:R0:W3:Y:S02]  /*1c980*/  SYNCS.PHASECHK.TRANS64.TRYWAIT P2, [R2+URZ+0x13270], R0 ;  /* 0x01327000020075a7 */ /* 0x0010e4000804017f */
[----:B---3--:R-:W-:Y:S05]  /*1c990*/  @!P2 NANOSLEEP.SYNCS 0x989680 ;  /* 0x009896800000a95d */ /* 0x008fea0003900000 */
[----:B------:R-:W3:Y:S02]  /*1c9a0*/  @!P2 SYNCS.PHASECHK.TRANS64 P2, [R2+URZ+0x13270], R0 ;  /* 0x013270000200a5a7 */ /* 0x000ee4000804007f */
[----:B---3--:R-:W-:Y:S05]  /*1c9b0*/  @!P2 BRA `(.L_x_14166) ;  /* 0xfffffffc00f0a947 */ /* 0x008fea000383ffff */
[----:B------:R-:W-:Y:S05]  /*1c9c0*/  BRA `(.L_x_14317) ;  /* 0xffffffb000a07947 */ /* 0x000fea000383ffff */
.L_x_14168:
[----:B0-----:R0:W3:Y:S02]  /*1c9d0*/  SYNCS.PHASECHK.TRANS64.TRYWAIT P2, [R2+URZ+0x13260], R3 ;  /* 0x01326003020075a7 */ /* 0x0010e4000804017f */
[----:B---3--:R-:W-:Y:S05]  /*1c9e0*/  @!P2 NANOSLEEP.SYNCS 0x989680 ;  /* 0x009896800000a95d */ /* 0x008fea0003900000 */
[----:B------:R-:W3:Y:S02]  /*1c9f0*/  @!P2 SYNCS.PHASECHK.TRANS64 P2, [R2+URZ+0x13260], R3 ;  /* 0x013260030200a5a7 */ /* 0x000ee4000804007f */
[----:B---3--:R-:W-:Y:S05]  /*1ca00*/  @!P2 BRA `(.L_x_14168) ;  /* 0xfffffffc00f0a947 */ /* 0x008fea000383ffff */
[----:B------:R-:W-:Y:S05]  /*1ca10*/  BRA `(.L_x_14318) ;  /* 0xffffffb000b07947 */ /* 0x000fea000383ffff */
.L_x_14176:
[----:B-1----:R1:W2:Y:S02]  /*1ca20*/  SYNCS.PHASECHK.TRANS64.TRYWAIT P1, [R0+URZ+0x13270], R3 ;  /* 0x01327003000075a7 */ /* 0x0022a4000802017f */
[----:B--2---:R-:W-:Y:S05]  /*1ca30*/  @!P1 NANOSLEEP.SYNCS 0x989680 ;  /* 0x009896800000995d */ /* 0x004fea0003900000 */
[----:B------:R-:W2:Y:S02]  /*1ca40*/  @!P1 SYNCS.PHASECHK.TRANS64 P1, [R0+URZ+0x13270], R3 ;  /* 0x01327003000095a7 */ /* 0x000ea4000802007f */
[----:B--2---:R-:W-:Y:S05]  /*1ca50*/  @!P1 BRA `(.L_x_14176) ;  /* 0xfffffffc00f09947 */ /* 0x004fea000383ffff */
[----:B------:R-:W-:Y:S05]  /*1ca60*/  BRA `(.L_x_14319) ;  /* 0xffffffb800447947 */ /* 0x000fea000383ffff */
.L_x_14178:
[----:B-1----:R1:W2:Y:S02]  /*1ca70*/  SYNCS.PHASECHK.TRANS64.TRYWAIT P1, [R0+URZ+0x13260], R3 ;  /* 0x01326003000075a7 */ /* 0x0022a4000802017f */
[----:B--2---:R-:W-:Y:S05]  /*1ca80*/  @!P1 NANOSLEEP.SYNCS 0x989680 ;  /* 0x009896800000995d */ /* 0x004fea0003900000 */
[----:B------:R-:W2:Y:S02]  /*1ca90*/  @!P1 SYNCS.PHASECHK.TRANS64 P1, [R0+URZ+0x13260], R3 ;  /* 0x01326003000095a7 */ /* 0x000ea4000802007f */
[----:B--2---:R-:W-:Y:S05]  /*1caa0*/  @!P1 BRA `(.L_x_14178) ;  /* 0xfffffffc00f09947 */ /* 0x004fea000383ffff */
[----:B------:R-:W-:Y:S05]  /*1cab0*/  BRA `(.L_x_14320) ;  /* 0xffffffb800547947 */ /* 0x000fea000383ffff */
.L_x_14183:
[----:B------:R-:W-:Y:S01]  /*1cac0*/  BSSY B0, `(.L_x_14321) ;  /* 0x0000008000007945 */ /* 0x000fe20003800000 */
[----:B------:R-:W-:Y:S01]  /*1cad0*/  IMAD.MOV.U32 R13, RZ, RZ, R24 ;  /* 0x000000ffff0d7224 */ /* 0x000fe200078e0018 */
[----:B------:R-:W-:Y:S01]  /*1cae0*/  MOV R11, 0x1f ;  /* 0x0000001f000b7802 */ /* 0x000fe20000000f00 */
[----:B------:R-:W-:Y:S02]  /*1caf0*/  IMAD.MOV.U32 R12, RZ, RZ, RZ ;  /* 0x000000ffff0c7224 */ /* 0x000fe400078e00ff */
[----:B------:R-:W-:-:S07]  /*1cb00*/  IMAD.MOV.U32 R15, RZ, RZ, -0x1 ;  /* 0xffffffffff0f7424 */ /* 0x000fce00078e00ff */
[----:B-----5:R-:W-:Y:S05]  /*1cb10*/  WARPSYNC.COLLECTIVE R15, `(.L_x_14322) ;  /* 0x000000000f087348 */ /* 0x020fea0003c00000 */
[----:B------:R0:W1:Y:S02]  /*1cb20*/  SHFL.IDX P6, R14, R13, R12, R11 ;  /* 0x0000000c0d0e7389 */ /* 0x00006400000c000b */
[----:B01---5:R-:W-:Y:S01]  /*1cb30*/  ENDCOLLECTIVE ;  /* 0x000000000000791b */ /* 0x023fe20003800000 */
.L_x_14322:
[----:B------:R-:W-:Y:S05]  /*1cb40*/  BSYNC B0 ;  /* 0x0000000000007941 */ /* 0x000fea0003800000 */
.L_x_14321:
        /* <DEDUP_REMOVED lines=9> */
.L_x_14323:
        /* <DEDUP_REMOVED lines=15> */
[----:B------:R-:W-:Y:S02]  /*1ccd0*/  ISETP.GE.U32.AND P5, PT, R10, 0x10, PT ;  /* 0x000000100a00780c */ /* 0x000fe40003fa6070 */
[----:B--2---:R-:W-:Y:S01]  /*1cce0*/  @!P1 MOV R5, R7 ;  /* 0x0000000700059202 */ /* 0x004fe20000000f00 */
        /* <DEDUP_REMOVED lines=8> */
.L_x_14324:
        /* <DEDUP_REMOVED lines=8> */
.L_x_14325:
        /* <DEDUP_REMOVED lines=8> */
.L_x_14326:
[----:B------:R-:W-:Y:S02]  /*1ce70*/  IMAD.MOV.U32 R12, RZ, RZ, 0x8 ;  /* 0x00000008ff0c7424 */ /* 0x000fe400078e00ff */
[----:B------:R-:W-:-:S05]  /*1ce80*/  IMAD.MOV.U32 R3, RZ, RZ, R14 ;  /* 0x000000ffff037224 */ /* 0x000fca00078e000e */
[----:B------:R-:W-:-:S05]  /*1ce90*/  SEL R3, R3, RZ, P3 ;  /* 0x000000ff03037207 */ /* 0x000fca0001800000 */
[----:B------:R-:W-:-:S05]  /*1cea0*/  IMAD.IADD R2, R2, 0x1, R3 ;  /* 0x0000000102027824 */ /* 0x000fca00078e0203 */
[----:B------:R-:W-:-:S07]  /*1ceb0*/  MOV R13, R2 ;  /* 0x00000002000d7202 */ /* 0x000fce0000000f00 */
[----:B------:R-:W-:Y:S05]  /*1cec0*/  WARPSYNC.COLLECTIVE R15, `(.L_x_14327) ;  /* 0x000000000f087348 */ /* 0x000fea0003c00000 */
[----:B------:R0:W1:Y:S02]  /*1ced0*/  SHFL.UP P6, R14, R13, R12, R11 ;  /* 0x0400000c0d0e7389 */ /* 0x00006400000c000b */
[----:B01----:R-:W-:Y:S01]  /*1cee0*/  ENDCOLLECTIVE ;  /* 0x000000000000791b */ /* 0x003fe20003800000 */
.L_x_14327:
        /* <DEDUP_REMOVED lines=8> */
.L_x_14328:
[----:B------:R-:W-:Y:S01]  /*1cf70*/  IMAD.MOV.U32 R12, RZ, RZ, 0x1f ;  /* 0x0000001fff0c7424 */ /* 0x000fe200078e00ff */
[----:B------:R-:W-:Y:S01]  /*1cf80*/  MOV R11, 0x1f ;  /* 0x0000001f000b7802 */ /* 0x000fe20000000f00 */
[----:B------:R-:W-:-:S05]  /*1cf90*/  IMAD.MOV.U32 R3, RZ, RZ, R14 ;  /* 0x000000ffff037224 */ /* 0x000fca00078e000e */
[----:B------:R-:W-:-:S05]  /*1cfa0*/  SEL R3, R3, RZ, P5 ;  /* 0x000000ff03037207 */ /* 0x000fca0002800000 */
[----:B------:R-:W-:-:S04]  /*1cfb0*/  IMAD.IADD R2, R2, 0x1, R3 ;  /* 0x0000000102027824 */ /* 0x000fc800078e0203 */
[----:B------:R-:W-:-:S07]  /*1cfc0*/  IMAD.MOV.U32 R13, RZ, RZ, R2 ;  /* 0x000000ffff0d7224 */ /* 0x000fce00078e0002 */
[----:B------:R-:W-:Y:S05]  /*1cfd0*/  WARPSYNC.COLLECTIVE R15, `(.L_x_14329) ;  /* 0x000000000f087348 */ /* 0x000fea0003c00000 */
[----:B------:R0:W1:Y:S02]  /*1cfe0*/  SHFL.IDX P6, R14, R13, R12, R11 ;  /* 0x0000000c0d0e7389 */ /* 0x00006400000c000b */
[----:B01----:R-:W-:Y:S01]  /*1cff0*/  ENDCOLLECTIVE ;  /* 0x000000000000791b */ /* 0x003fe20003800000 */
.L_x_14329:
[----:B------:R-:W-:Y:S01]  /*1d000*/  IMAD.MOV.U32 R8, RZ, RZ, R14 ;  /* 0x000000ffff087224 */ /* 0x000fe200078e000e */
[----:B------:R-:W-:Y:S06]  /*1d010*/  BRA `(.L_x_14330) ;  /* 0xffffffbc00287947 */ /* 0x000fec000383ffff */
.L_x_14186:
[----:B------:R-:W-:Y:S01]  /*1d020*/  BSSY B0, `(.L_x_14331) ;  /* 0x0000008000007945 */ /* 0x000fe20003800000 */
[----:B------:R-:W-:Y:S01]  /*1d030*/  IMAD.MOV.U32 R13, RZ, RZ, R2 ;  /* 0x000000ffff0d7224 */ /* 0x000fe200078e0002 */
[----:B------:R-:W-:Y:S01]  /*1d040*/  MOV R11, RZ ;  /* 0x000000ff000b7202 */ /* 0x000fe20000000f00 */
[----:B------:R-:W-:Y:S02]  /*1d050*/  IMAD.MOV.U32 R12, RZ, RZ, 0x1 ;  /* 0x00000001ff0c7424 */ /* 0x000fe400078e00ff */
[----:B------:R-:W-:-:S07]  /*1d060*/  IMAD.MOV.U32 R15, RZ, RZ, -0x1 ;  /* 0xffffffffff0f7424 */ /* 0x000fce00078e00ff */
[----:B-----5:R-:W-:Y:S05]  /*1d070*/  WARPSYNC.COLLECTIVE R15, `(.L_x_14332) ;  /* 0x000000000f087348 */ /* 0x020fea0003c00000 */
[----:B------:R0:W1:Y:S02]  /*1d080*/  SHFL.UP P6, R14, R13, R12, R11 ;  /* 0x0400000c0d0e7389 */ /* 0x00006400000c000b */
[----:B01---5:R-:W-:Y:S01]  /*1d090*/  ENDCOLLECTIVE ;  /* 0x000000000000791b */ /* 0x023fe20003800000 */
.L_x_14332:
[----:B------:R-:W-:Y:S05]  /*1d0a0*/  BSYNC B0 ;  /* 0x0000000000007941 */ /* 0x000fea0003800000 */
.L_x_14331:
        /* <DEDUP_REMOVED lines=10> */
.L_x_14333:
        /* <DEDUP_REMOVED lines=8> */
.L_x_14334:
        /* <DEDUP_REMOVED lines=8> */
.L_x_14335:
        /* <DEDUP_REMOVED lines=8> */
.L_x_14336:
[----:B------:R-:W-:Y:S02]  /*1d2d0*/  IMAD.MOV.U32 R12, RZ, RZ, 0x1f ;  /* 0x0000001fff0c7424 */ /* 0x000fe400078e00ff */
[----:B------:R-:W-:Y:S01]  /*1d2e0*/  IMAD.MOV.U32 R11, RZ, RZ, 0x1f ;  /* 0x0000001fff0b7424 */ /* 0x000fe200078e00ff */
[----:B------:R-:W-:-:S04]  /*1d2f0*/  MOV R3, R14 ;  /* 0x0000000e00037202 */ /* 0x000fc80000000f00 */
[----:B------:R-:W-:-:S05]  /*1d300*/  SEL R3, R3, RZ, P5 ;  /* 0x000000ff03037207 */ /* 0x000fca0002800000 */
[----:B------:R-:W-:-:S04]  /*1d310*/  IMAD.IADD R2, R2, 0x1, R3 ;  /* 0x0000000102027824 */ /* 0x000fc800078e0203 */
[----:B------:R-:W-:-:S07]  /*1d320*/  IMAD.MOV.U32 R13, RZ, RZ, R2 ;  /* 0x000000ffff0d7224 */ /* 0x000fce00078e0002 */
[----:B------:R-:W-:Y:S05]  /*1d330*/  WARPSYNC.COLLECTIVE R15, `(.L_x_14337) ;  /* 0x000000000f087348 */ /* 0x000fea0003c00000 */
[----:B------:R0:W1:Y:S02]  /*1d340*/  SHFL.IDX P6, R14, R13, R12, R11 ;  /* 0x0000000c0d0e7389 */ /* 0x00006400000c000b */
[----:B01----:R-:W-:Y:S01]  /*1d350*/  ENDCOLLECTIVE ;  /* 0x000000000000791b */ /* 0x003fe20003800000 */
.L_x_14337:
[----:B------:R-:W-:Y:S01]  /*1d360*/  MOV R8, R14 ;  /* 0x0000000e00087202 */ /* 0x000fe20000000f00 */
[----:B------:R-:W-:Y:S06]  /*1d370*/  BRA `(.L_x_14338) ;  /* 0xffffffb800f47947 */ /* 0x000fec000383ffff */
.L_x_14188:
[----:B------:R-:W-:Y:S01]  /*1d380*/  BSSY B0, `(.L_x_14339) ;  /* 0x0000006000007945 */ /* 0x000fe20003800000 */
[----:B------:R-:W-:Y:S01]  /*1d390*/  PLOP3.LUT P6, PT, P6, PT, PT, 0x8, 0x0 ;  /* 0x000000000000781c */ /* 0x000fe200037ce170 */
[----:B------:R-:W-:-:S12]  /*1d3a0*/  IMAD.MOV.U32 R15, RZ, RZ, -0x1 ;  /* 0xffffffffff0f7424 */ /* 0x000fd800078e00ff */
[----:B0----5:R-:W-:Y:S05]  /*1d3b0*/  WARPSYNC.COLLECTIVE R15, `(.L_x_14340) ;  /* 0x000000000f087348 */ /* 0x021fea0003c00000 */
[----:B------:R-:W-:Y:S01]  /*1d3c0*/  VOTE.ANY R14, PT, P6 ;  /* 0x00000000000e7806 */ /* 0x000fe200030e0100 */
[----:B0----5:R-:W-:Y:S06]  /*1d3d0*/  ENDCOLLECTIVE ;  /* 0x000000000000791b */ /* 0x021fec0003800000 */
.L_x_14340:
[----:B------:R-:W-:Y:S05]  /*1d3e0*/  BSYNC B0 ;  /* 0x0000000000007941 */ /* 0x000fea0003800000 */
.L_x_14339:
        /* <DEDUP_REMOVED lines=9> */
.L_x_14341:
[----:B------:R-:W-:Y:S02]  /*1d480*/  IMAD.MOV.U32 R13, RZ, RZ, R7 ;  /* 0x000000ffff0d7224 */ /* 0x000fe400078e0007 */
[----:B------:R-:W-:-:S07]  /*1d490*/  IMAD.MOV.U32 R5, RZ, RZ, R14 ;  /* 0x000000ffff057224 */ /* 0x000fce00078e000e */
[----:B------:R-:W-:Y:S05]  /*1d4a0*/  WARPSYNC.COLLECTIVE R15, `(.L_x_14342) ;  /* 0x000000000f087348 */ /* 0x000fea0003c00000 */
[----:B------:R0:W1:Y:S02]  /*1d4b0*/  SHFL.IDX P6, R14, R13, R12, R11 ;  /* 0x0000000c0d0e7389 */ /* 0x00006400000c000b */
[----:B01----:R-:W-:Y:S01]  /*1d4c0*/  ENDCOLLECTIVE ;  /* 0x000000000000791b */ /* 0x003fe20003800000 */
.L_x_14342:
[----:B------:R-:W-:Y:S01]  /*1d4d0*/  IMAD.MOV.U32 R7, RZ, RZ, R14 ;  /* 0x000000ffff077224 */ /* 0x000fe200078e000e */
[----:B------:R-:W-:Y:S06]  /*1d4e0*/  BRA `(.L_x_14343) ;  /* 0xffffffb800d47947 */ /* 0x000fec000383ffff */
.L_x_14190:
[----:B------:R-:W-:Y:S01]  /*1d4f0*/  BSSY B0, `(.L_x_14344) ;  /* 0x0000007000007945 */ /* 0x000fe20003800000 */
[----:B------:R-:W-:Y:S01]  /*1d500*/  MOV R13, R2 ;  /* 0x00000002000d7202 */ /* 0x000fe20000000f00 */
[----:B------:R-:W-:Y:S02]  /*1d510*/  IMAD.MOV.U32 R11, RZ, RZ, 0x1f ;  /* 0x0000001fff0b7424 */ /* 0x000fe400078e00ff */
[----:B------:R-:W-:-:S07]  /*1d520*/  IMAD.MOV.U32 R15, RZ, RZ, -0x1 ;  /* 0xffffffffff0f7424 */ /* 0x000fce00078e00ff */
[----:B0123-5:R-:W-:Y:S05]  /*1d530*/  WARPSYNC.COLLECTIVE R15, `(.L_x_14345) ;  /* 0x000000000f087348 */ /* 0x02ffea0003c00000 */
[----:B------:R4:W0:Y:S02]  /*1d540*/  SHFL.IDX P6, R14, R13, R12, R11 ;  /* 0x0000000c0d0e7389 */ /* 0x00082400000c000b */
[----:B012345:R-:W-:Y:S01]  /*1d550*/  ENDCOLLECTIVE ;  /* 0x000000000000791b */ /* 0x03ffe20003800000 */
.L_x_14345:
[----:B------:R-:W-:Y:S05]  /*1d560*/  BSYNC B0 ;  /* 0x0000000000007941 */ /* 0x000fea0003800000 */
.L_x_14344:
[----:B------:R-:W-:Y:S01]  /*1d570*/  IMAD.MOV.U32 R2, RZ, RZ, R14 ;  /* 0x000000ffff027224 */ /* 0x000fe200078e000e */
[----:B------:R-:W-:Y:S06]  /*1d580*/  BRA `(.L_x_14346) ;  /* 0xffffffb800c47947 */ /* 0x000fec000383ffff */
.L_x_14194:
[----:B-1----:R1:W3:Y:S02]  /*1d590*/  SYNCS.PHASECHK.TRANS64.TRYWAIT P0, [R5+URZ+0x13220], R0 ;  /* 0x01322000050075a7 */ /* 0x0022e4000800017f */
[----:B---3--:R-:W-:Y:S05]  /*1d5a0*/  @!P0 NANOSLEEP.SYNCS 0x989680 ;  /* 0x009896800000895d */ /* 0x008fea0003900000 */
[----:B------:R-:W3:Y:S02]  /*1d5b0*/  @!P0 SYNCS.PHASECHK.TRANS64 P0, [R5+URZ+0x13220], R0 ;  /* 0x01322000050085a7 */ /* 0x000ee4000800007f */
[----:B---3--:R-:W-:Y:S05]  /*1d5c0*/  @!P0 BRA `(.L_x_14194) ;  /* 0xfffffffc00f08947 */ /* 0x008fea000383ffff */
[----:B------:R-:W-:Y:S05]  /*1d5d0*/  BRA `(.L_x_14347) ;  /* 0xffffffc000287947 */ /* 0x000fea000383ffff */
.L_x_14195:
[----:B------:R-:W3:Y:S01]  /*1d5e0*/  S2R R2, SR_TID.X ;  /* 0x0000000000027919 */ /* 0x000ee20000002100 */
[----:B------:R-:W-:Y:S01]  /*1d5f0*/  BSSY B0, `(.L_x_14348) ;  /* 0x000000a000007945 */ /* 0x000fe20003800000 */
[----:B------:R-:W-:Y:S01]  /*1d600*/  MOV R12, RZ ;  /* 0x000000ff000c7202 */ /* 0x000fe20000000f00 */
[----:B0-----:R-:W-:Y:S02]  /*1d610*/  IMAD.MOV.U32 R11, RZ, RZ, 0x1f ;  /* 0x0000001fff0b7424 */ /* 0x001fe400078e00ff */
[----:B------:R-:W-:Y:S01]  /*1d620*/  IMAD.MOV.U32 R15, RZ, RZ, -0x1 ;  /* 0xffffffffff0f7424 */ /* 0x000fe200078e00ff */
[----:B---3--:R-:W-:-:S04]  /*1d630*/  SHF.R.U32.HI R2, RZ, 0x5, R2 ;  /* 0x00000005ff027819 */ /* 0x008fc80000011602 */
[----:B------:R-:W-:-:S05]  /*1d640*/  LOP3.LUT R2, R2, 0x3, RZ, 0xc0, !PT ;  /* 0x0000000302027812 */ /* 0x000fca00078ec0ff */
[----:B------:R-:W-:-:S07]  /*1d650*/  IMAD.MOV.U32 R13, RZ, RZ, R2 ;  /* 0x000000ffff0d7224 */ /* 0x000fce00078e0002 */
[----:B-12--5:R-:W-:Y:S05]  /*1d660*/  WARPSYNC.COLLECTIVE R15, `(.L_x_14349) ;  /* 0x000000000f087348 */ /* 0x026fea0003c00000 */
[----:B------:R0:W3:Y:S02]  /*1d670*/  SHFL.IDX P6, R14, R13, R12, R11 ;  /* 0x0000000c0d0e7389 */ /* 0x0000e400000c000b */
[----:B0123-5:R-:W-:Y:S01]  /*1d680*/  ENDCOLLECTIVE ;  /* 0x000000000000791b */ /* 0x02ffe20003800000 */
.L_x_14349:
[----:B------:R-:W-:Y:S05]  /*1d690*/  BSYNC B0 ;  /* 0x0000000000007941 */ /* 0x000fea0003800000 */
.L_x_14348:
[----:B------:R-:W-:Y:S05]  /*1d6a0*/  BRA `(.L_x_14350) ;  /* 0xffffffc000107947 */ /* 0x000fea000383ffff */
.L_x_14196:
[----:B------:R-:W-:Y:S01]  /*1d6b0*/  BSSY B0, `(.L_x_14351) ;  /* 0x0000006000007945 */ /* 0x000fe20003800000 */
[----:B------:R-:W-:-:S07]  /*1d6c0*/  IMAD.MOV.U32 R15, RZ, RZ, -0x1 ;  /* 0xffffffffff0f7424 */ /* 0x000fce00078e00ff */
[----:B012--5:R-:W-:Y:S05]  /*1d6d0*/  WARPSYNC.COLLECTIVE R15, `(.L_x_14352) ;  /* 0x000000000f0c7348 */ /* 0x027fea0003c00000 */
[----:B------:R-:W-:Y:S02]  /*1d6e0*/  ELECT P6, UR62, PT ;  /* 0x00000000003e782f */ /* 0x000fe400038c0000 */
[----:B------:R-:W-:Y:S01]  /*1d6f0*/  MOV R14, UR62 ;  /* 0x0000003e000e7c02 */ /* 0x000fe20008000f00 */
[----:B012--5:R-:W-:Y:S10]  /*1d700*/  ENDCOLLECTIVE ;  /* 0x000000000000791b */ /* 0x027ff40003800000 */
.L_x_14352:
[----:B------:R-:W-:Y:S05]  /*1d710*/  BSYNC B0 ;  /* 0x0000000000007941 */ /* 0x000fea0003800000 */
.L_x_14351:
[----:B------:R-:W-:Y:S05]  /*1d720*/  BRA `(.L_x_14353) ;  /* 0xffffffc000047947 */ /* 0x000fea000383ffff */
.L_x_14198:
[----:B-1----:R1:W3:Y:S02]  /*1d730*/  SYNCS.PHASECHK.TRANS64.TRYWAIT P1, [R4+URZ+0x13240], R3 ;  /* 0x01324003040075a7 */ /* 0x0022e4000802017f */
[----:B---3--:R-:W-:Y:S05]  /*1d740*/  @!P1 NANOSLEEP.SYNCS 0x989680 ;  /* 0x009896800000995d */ /* 0x008fea0003900000 */
[----:B------:R-:W3:Y:S02]  /*1d750*/  @!P1 SYNCS.PHASECHK.TRANS64 P1, [R4+URZ+0x13240], R3 ;  /* 0x01324003040095a7 */ /* 0x000ee4000802007f */
[----:B---3--:R-:W-:Y:S05]  /*1d760*/  @!P1 BRA `(.L_x_14198) ;  /* 0xfffffffc00f09947 */ /* 0x008fea000383ffff */
[----:B------:R-:W-:Y:S05]  /*1d770*/  BRA `(.L_x_14354) ;  /* 0xffffffc0002c7947 */ /* 0x000fea000383ffff */
.L_x_14200:
[----:B0-----:R0:W2:Y:S02]  /*1d780*/  SYNCS.PHASECHK.TRANS64.TRYWAIT P1, [R5+URZ+0x13240], R0 ;  /* 0x01324000050075a7 */ /* 0x0010a4000802017f */
[----:B--2---:R-:W-:Y:S05]  /*1d790*/  @!P1 NANOSLEEP.SYNCS 0x989680 ;  /* 0x009896800000995d */ /* 0x004fea0003900000 */
[----:B------:R-:W2:Y:S02]  /*1d7a0*/  @!P1 SYNCS.PHASECHK.TRANS64 P1, [R5+URZ+0x13240], R0 ;  /* 0x01324000050095a7 */ /* 0x000ea4000802007f */
[----:B--2---:R-:W-:Y:S05]  /*1d7b0*/  @!P1 BRA `(.L_x_14200) ;  /* 0xfffffffc00f09947 */ /* 0x004fea000383ffff */
[----:B------:R-:W-:Y:S05]  /*1d7c0*/  BRA `(.L_x_14355) ;  /* 0xffffffc0003c7947 */ /* 0x000fea000383ffff */
.L_x_14202:
[----:B--2---:R2:W3:Y:S02]  /*1d7d0*/  SYNCS.PHASECHK.TRANS64.TRYWAIT P1, [R4+URZ+0x13260], R3 ;  /* 0x01326003040075a7 */ /* 0x0044e4000802017f */
[----:B---3--:R-:W-:Y:S05]  /*1d7e0*/  @!P1 NANOSLEEP.SYNCS 0x989680 ;  /* 0x009896800000995d */ /* 0x008fea0003900000 */
[----:B------:R-:W3:Y:S02]  /*1d7f0*/  @!P1 SYNCS.PHASECHK.TRANS64 P1, [R4+URZ+0x13260], R3 ;  /* 0x01326003040095a7 */ /* 0x000ee4000802007f */
[----:B---3--:R-:W-:Y:S05]  /*1d800*/  @!P1 BRA `(.L_x_14202) ;  /* 0xfffffffc00f09947 */ /* 0x008fea000383ffff */
[----:B------:R-:W-:Y:S05]  /*1d810*/  BRA `(.L_x_14356) ;  /* 0xffffffc000387947 */ /* 0x000fea000383ffff */
.L_x_14204:
[----:B---3--:R3:W4:Y:S02]  /*1d820*/  SYNCS.PHASECHK.TRANS64.TRYWAIT P1, [R5+URZ+0x13260], R0 ;  /* 0x01326000050075a7 */ /* 0x008724000802017f */
[----:B----4-:R-:W-:Y:S05]  /*1d830*/  @!P1 NANOSLEEP.SYNCS 0x989680 ;  /* 0x009896800000995d */ /* 0x010fea0003900000 */
[----:B------:R-:W4:Y:S02]  /*1d840*/  @!P1 SYNCS.PHASECHK.TRANS64 P1, [R5+URZ+0x13260], R0 ;  /* 0x01326000050095a7 */ /* 0x000f24000802007f */
[----:B----4-:R-:W-:Y:S05]  /*1d850*/  @!P1 BRA `(.L_x_14204) ;  /* 0xfffffffc00f09947 */ /* 0x010fea000383ffff */
[----:B------:R-:W-:Y:S05]  /*1d860*/  BRA `(.L_x_14357) ;  /* 0xffffffc000347947 */ /* 0x000fea000383ffff */
.L_x_14206:
[----:B----4-:R4:W0:Y:S02]  /*1d870*/  SYNCS.PHASECHK.TRANS64.TRYWAIT P1, [R4+URZ+0x13280], R3 ;  /* 0x01328003040075a7 */ /* 0x010824000802017f */
[----:B0-----:R-:W-:Y:S05]  /*1d880*/  @!P1 NANOSLEEP.SYNCS 0x989680 ;  /* 0x009896800000995d */ /* 0x001fea0003900000 */
[----:B------:R-:W0:Y:S02]  /*1d890*/  @!P1 SYNCS.PHASECHK.TRANS64 P1, [R4+URZ+0x13280], R3 ;  /* 0x01328003040095a7 */ /* 0x000e24000802007f */
[----:B0-----:R-:W-:Y:S05]  /*1d8a0*/  @!P1 BRA `(.L_x_14206) ;  /* 0xfffffffc00f09947 */ /* 0x001fea000383ffff */
[----:B------:R-:W-:Y:S05]  /*1d8b0*/  BRA `(.L_x_14358) ;  /* 0xffffffc000307947 */ /* 0x000fea000383ffff */
.L_x_14359:
        /* <DEDUP_REMOVED lines=12> */
.L_x_16304:


//--------------------- .text._ZN7cutlass13device_kernelIN5flash11enable_sm90INS1_16FlashAttnFwdSm90INS1_25CollectiveMainloopFwdSm90ILi2EN4cute5tupleIJNS5_1CILi1EEES8_S8_EEENS6_IJNS7_ILi192EEENS7_ILi160EEENS7_ILi64EEEEEELi64ENS_12float_e4m3_tEfNS_4arch4Sm90ELb0ELb1ELb1ELb0ELb1ELb0ELb0ELb1ELb1ELb1ELb1ELb0EEENS1_21CollectiveEpilogueFwdINS6_IJSA_SC_SB_EEES9_NS_10bfloat16_tESG_Li384ELb0ELb1ELb1ELb1EEENS1_19SingleTileSchedulerILb0ELb1ELb1ELi192EEEEEEEEEvNT_6ParamsE --------------------------
	.section	.text._ZN7cutlass13device_kernelIN5flash11enable_sm90INS1_16FlashAttnFwdSm90INS1_25CollectiveMainloopFwdSm90ILi2EN4cute5tupleIJNS5_1CILi1EEES8_S8_EEENS6_IJNS7_ILi192EEENS7_ILi160EEENS7_ILi64EEEEEELi64ENS_12float_e4m3_tEfNS_4arch4Sm90ELb0ELb1ELb1ELb0ELb1ELb0ELb0ELb1ELb1ELb1ELb1ELb0EEENS1_21CollectiveEpilogueFwdINS6_IJSA_SC_SB_EEES9_NS_10bfloat16_tESG_Li384ELb0ELb1ELb1ELb1EEENS1_19SingleTileSchedulerILb0ELb1ELb1ELi192EEEEEEEEEvNT_6ParamsE,"ax",@progbits
	.align	128
.text._ZN7cutlass13device_kernelIN5flash11enable_sm90INS1_16FlashAttnFwdSm90INS1_25CollectiveMainloopFwdSm90ILi2EN4cute5tupleIJNS5_1CILi1EEES8_S8_EEENS6_IJNS7_ILi192EEENS7_ILi160EEENS7_ILi64EEEEEELi64ENS_12float_e4m3_tEfNS_4arch4Sm90ELb0ELb1ELb1ELb0ELb1ELb0ELb0ELb1ELb1ELb1ELb1ELb0EEENS1_21CollectiveEpilogueFwdINS6_IJSA_SC_SB_EEES9_NS_10bfloat16_tESG_Li384ELb0ELb1ELb1ELb1EEENS1_19SingleTileSchedulerILb0ELb1ELb1ELi192EEEEEEEEEvNT_6ParamsE:
        .type           _ZN7cutlass13device_kernelIN5flash11enable_sm90INS1_16FlashAttnFwdSm90INS1_25CollectiveMainloopFwdSm90ILi2EN4cute5tupleIJNS5_1CILi1EEES8_S8_EEENS6_IJNS7_ILi192EEENS7_ILi160EEENS7_ILi64EEEEEELi64ENS_12float_e4m3_tEfNS_4arch4Sm90ELb0ELb1ELb1ELb0ELb1ELb0ELb0ELb1ELb1ELb1ELb1ELb0EEENS1_21CollectiveEpilogueFwdINS6_IJSA_SC_SB_EEES9_NS_10bfloat16_tESG_Li384ELb0ELb1ELb1ELb1EEENS1_19SingleTileSchedulerILb0ELb1ELb1ELi192EEEEEEEEEvNT_6ParamsE,@function
        .size           _ZN7cutlass13device_kernelIN5flash11enable_sm90INS1_16FlashAttnFwdSm90INS1_25CollectiveMainloopFwdSm90ILi2EN4cute5tupleIJNS5_1CILi1EEES8_S8_EEENS6_IJNS7_ILi192EEENS7_ILi160EEENS7_ILi64EEEEEELi64ENS_12float_e4m3_tEfNS_4arch4Sm90ELb0ELb1ELb1ELb0ELb1ELb0ELb0ELb1ELb1ELb1ELb1ELb0EEENS1_21CollectiveEpilogueFwdINS6_IJSA_SC_SB_EEES9_NS_10bfloat16_tESG_Li384ELb0ELb1ELb1ELb1EEENS1_19SingleTileSchedulerILb0ELb1ELb1ELi192EEEEEEEEEvNT_6ParamsE,(.L_x_16305 - _ZN7cutlass13device_kernelIN5flash11enable_sm90INS1_16FlashAttnFwdSm90INS1_25CollectiveMainloopFwdSm90ILi2EN4cute5tupleIJNS5_1CILi1EEES8_S8_EEENS6_IJNS7_ILi192EEENS7_ILi160EEENS7_ILi64EEEEEELi64ENS_12float_e4m3_tEfNS_4arch4Sm90ELb0ELb1ELb1ELb0ELb1ELb0ELb0ELb1ELb1ELb1ELb1ELb0EEENS1_21CollectiveEpilogueFwdINS6_IJSA_SC_SB_EEES9_NS_10bfloat16_tESG_Li384ELb0ELb1ELb1ELb1EEENS1_19SingleTileSchedulerILb0ELb1ELb1ELi192EEEEEEEEEvNT_6ParamsE)
        .other          _ZN7cutlass13device_kernelIN5flash11enable_sm90INS1_16FlashAttnFwdSm90INS1_25CollectiveMainloopFwdSm90ILi2EN4cute5tupleIJNS5_1CILi1EEES8_S8_EEENS6_IJNS7_ILi192EEENS7_ILi160EEENS7_ILi64EEEEEELi64ENS_12float_e4m3_tEfNS_4arch4Sm90ELb0ELb1ELb1ELb0ELb1ELb0ELb0ELb1ELb1ELb1ELb1ELb0EEENS1_21CollectiveEpilogueFwdINS6_IJSA_SC_SB_EEES9_NS_10bfloat16_tESG_Li384ELb0ELb1ELb1ELb1EEENS1_19SingleTileSchedulerILb0ELb1ELb1ELi192EEEEEEEEEvNT_6ParamsE,@"STO_CUDA_ENTRY STV_DEFAULT"
_ZN7cutlass13device_kernelIN5flash11enable_sm90INS1_16FlashAttnFwdSm90INS1_25CollectiveMainloopFwdSm90ILi2EN4cute5tupleIJNS5_1CILi1EEES8_S8_EEENS6_IJNS7_ILi192EEENS7_ILi160EEENS7_ILi64EEEEEELi64ENS_12float_e4m3_tEfNS_4arch4Sm90ELb0ELb1ELb1ELb0ELb1ELb0ELb0ELb1ELb1ELb1ELb1ELb0EEENS1_21CollectiveEpilogueFwdINS6_IJSA_SC_SB_EEES9_NS_10bfloat16_tESG_Li384ELb0ELb1ELb1ELb1EEENS1_19SingleTileSchedulerILb0ELb1ELb1ELi192EEEEEEEEEvNT_6ParamsE:
        /* <DEDUP_REMOVED lines=45> */
.L_x_14360:
        /* <DEDUP_REMOVED lines=22> */
.L_x_14361:
        /* <DEDUP_REMOVED lines=18> */
.L_x_14362:
        /* <DEDUP_REMOVED lines=22> */
.L_x_14363:
        /* <DEDUP_REMOVED lines=23> */
.L_x_14364:
        /* <DEDUP_REMOVED lines=9> */
.L_x_14367:
        /* <DEDUP_REMOVED lines=60> */
.L_x_14370:
[----:B------:R-:W-:-:S11]  /*0c70*/  UISETP.NE.AND UP0, UPT, UR5, 0x1, UPT ;  /* 0x000000010500788c */ /* 0x000fd6000bf05270 */
[----:B------:R-:W-:Y:S02]  /*0c80*/  @UP0 ULDC.64 UR10, c[0x0][0x9e8] ;  /* 0x00027a00000a0ab9 */ /* 0x000fe40000000a00 */
[----:B------:R-:W-:-:S04]  /*0c90*/  UIMAD.WIDE.U32 UR8, UR4, UR10, URZ ;  /* 0x0000000a040872a5 */ /* 0x000fc8000f8e003f */
[----:B------:R-:W-:-:S12]  /*0ca0*/  @UP0 USHF.R.U32.HI UR4, URZ, UR11, UR9 ;  /* 0x0000000b3f040299 */ /* 0x000fd80008011609 */
.L_x_14371:
[----:B------:R-:W-:-:S06]  /*0cb0*/  UIMAD UR4, UR4, UR5, UR5 ;  /* 0x00000005040472a4 */ /* 0x000fcc000f8e0205 */
[----:B------:R-:W-:-:S07]  /*0cc0*/  VIMNMX R0, R0, UR4, PT ;  /* 0x0000000400007c48 */ /* 0x000fce000bfe0100 */
.L_x_14369:
        /* <DEDUP_REMOVED lines=33> */
.L_x_14373:
[----:B------:R-:W-:-:S11]  /*0ee0*/  UISETP.NE.AND UP0, UPT, UR5, 0x1, UPT ;  /* 0x000000010500788c */ /* 0x000fd6000bf05270 */
[----:B------:R-:W-:Y:S02]  /*0ef0*/  @UP0 ULDC.64 UR10, c[0x0][0x9e8] ;  /* 0x00027a00000a0ab9 */ /* 0x000fe40000000a00 */
[----:B------:R-:W-:-:S04]  /*0f00*/  UIMAD.WIDE.U32 UR8, UR4, UR10, URZ ;  /* 0x0000000a040872a5 */ /* 0x000fc8000f8e003f */
[----:B------:R-:W-:-:S12]  /*0f10*/  @UP0 USHF.R.U32.HI UR4, URZ, UR11, UR9 ;  /* 0x0000000b3f040299 */ /* 0x000fd80008011609 */
.L_x_14374:
[----:B------:R-:W-:-:S04]  /*0f20*/  UIMAD UR4, UR4, UR5, URZ ;  /* 0x00000005040472a4 */ /* 0x000fc8000f8e023f */
[----:B------:R-:W-:-:S04]  /*0f30*/  UISETP.LT.AND UP0, UPT, UR7, UR4, UPT ;  /* 0x000000040700728c */ /* 0x000fc8000bf01270 */
[----:B------:R-:W-:-:S12]  /*0f40*/  USEL UR7, UR7, UR4, !UP0 ;  /* 0x0000000407077287 */ /* 0x000fd8000c000000 */
.L_x_14372:
        /* <DEDUP_REMOVED lines=47> */
.L_x_14375:
        /* <DEDUP_REMOVED lines=24> */
[----:B------:R-:W-:Y:S01]  /*13c0*/  SHF.R.S32.HI R23, RZ, 0x1f, R104 ;  /* 0x0000001fff177819 */ /* 0x000fe20000011468 */
[----:B------:R-:W0:Y:S01]  /*13d0*/  S2UR UR39, SR_CgaCtaId ;  /* 0x00000000002779c3 */ /* 0x000e220000008800 */
[----:B------:R-:W-:Y:S01]  /*13e0*/  UMOV UR46, 0x400 ;  /* 0x00000400002e7882 */ /* 0x000fe20000000000 */
[----:B------:R-:W-:Y:S01]  /*13f0*/  UMOV UR37, 0x80000020 ;  /* 0x8000002000257882 */ /* 0x000fe20000000000 */
        /* <DEDUP_REMOVED lines=32> */
.L_x_14377:
        /* <DEDUP_REMOVED lines=48> */
.L_x_14522:
[----:B------:R-:W-:-:S06]  /*1900*/  ULOP3.LUT UR4, UR40, 0x1, URZ, 0xfc, !UPT ;  /* 0x0000000128047892 */ /* 0x000fcc000f8efc3f */
[----:B------:R-:W-:-:S05]  /*1910*/  IMAD.U32 R0, RZ, RZ, UR4 ;  /* 0x00000004ff007e24 */ /* 0x000fca000f8e00ff */
[----:B------:R-:W-:-:S13]  /*1920*/  ISETP.NE.AND P0, PT, R0, 0x3, PT ;  /* 0x000000030000780c */ /* 0x000fda0003f05270 */
[----:B------:R-:W-:Y:S05]  /*1930*/  @!P0 BRA `(.L_x_14379) ;  /* 0x0000000000048947 */ /* 0x000fea0003800000 */
[----:B------:R-:W-:Y:S01]  /*1940*/  BPT.TRAP 0x1 ;  /* 0x000000040000795c */ /* 0x000fe20000300000 */
.L_x_14379:
[----:B------:R1:W2:Y:S01]  /*1950*/  SYNCS.PHASECHK.TRANS64.TRYWAIT P1, [UR46+0x12430], R8 ;  /* 0x01243008ff0075a7 */ /* 0x0002a2000802016e */
[----:B------:R-:W-:Y:S05]  /*1960*/  @!P0 BRA `(.L_x_14380) ;  /* 0x0000000000048947 */ /* 0x000fea0003800000 */
[----:B------:R-:W-:Y:S01]  /*1970*/  BPT.TRAP 0x1 ;  /* 0x000000040000795c */ /* 0x000fe20000300000 */
.L_x_14380:
[----:B--2---:R-:W-:Y:S05]  /*1980*/  @P1 BRA `(.L_x_14381) ;  /* 0x0000000000081947 */ /* 0x004fea0003800000 */
[----:B------:R-:W2:Y:S02]  /*1990*/  SYNCS.PHASECHK.TRANS64.TRYWAIT P1, [UR46+0x12430], R8 ;  /* 0x01243008ff0075a7 */ /* 0x000ea4000802016e */
[----:B--2---:R-:W-:Y:S05]  /*19a0*/  @!P1 BRA `(.L_x_14382) ;  /* 0x0000017800d09947 */ /* 0x004fea0003800000 */
.L_x_14381:
[----:B------:R-:W-:Y:S05]  /*19b0*/  WARPSYNC.ALL ;  /* 0x0000000000007948 */ /* 0x000fea0003800000 */
[----:B------:R-:W-:Y:S01]  /*19c0*/  UIADD3 UR4, UR46, 0xd200, URZ ;  /* 0x0000d2002e047890 */ /* 0x000fe2000fffe03f */
[----:B------:R-:W-:Y:S01]  /*19d0*/  WARPGROUP.ARRIVE ;  /* 0x00000000000079c5 */ /* 0x000fe20000000000 */
[----:B------:R-:W-:Y:S01]  /*19e0*/  UMOV UR8, UR36 ;  /* 0x0000002400087c82 */ /* 0x000fe20008000000 */
[----:B------:R-:W-:Y:S01]  /*19f0*/  UMOV UR9, UR37 ;  /* 0x0000002500097c82 */ /* 0x000fe20008000000 */
[----:B------:R-:W-:Y:S01]  /*1a00*/  USHF.R.U32.HI UR4, URZ, 0x4, UR4 ;  /* 0x000000043f047899 */ /* 0x000fe20008011604 */
[----:B------:R-:W-:Y:S01]  /*1a10*/  UMOV UR11, 0x80000020 ;  /* 0x80000020000b7882 */ /* 0x000fe20000000000 */
[----:B------:R-:W-:-:S02]  /*1a20*/  UMOV UR12, UR36 ;  /* 0x00000024000c7c82 */ /* 0x000fc40008000000 */
[----:B------:R-:W-:Y:S01]  /*1a30*/  ULOP3.LUT UR4, UR4, 0x3fff, URZ, 0xc0, !UPT ;  /* 0x00003fff04047892 */ /* 0x000fe2000f8ec03f */
[----:B------:R-:W-:Y:S01]  /*1a40*/  UMOV UR13, UR37 ;  /* 0x00000025000d7c82 */ /* 0x000fe20008000000 */
[----:B------:R-:W-:Y:S02]  /*1a50*/  UMOV UR15, 0x80000020 ;  /* 0x80000020000f7882 */ /* 0x000fe40000000000 */
[----:B------:R-:W-:Y:S01]  /*1a60*/  ULOP3.LUT UR4, UR4, 0x10000, URZ, 0xfc, !UPT ;  /* 0x0001000004047892 */ /* 0x000fe2000f8efc3f */
[----:B------:R-:W-:Y:S01]  /*1a70*/  UMOV UR16, UR36 ;  /* 0x0000002400107c82 */ /* 0x000fe20008000000 */
[----:B------:R-:W-:Y:S02]  /*1a80*/  UMOV UR17, UR37 ;  /* 0x0000002500117c82 */ /* 0x000fe40008000000 */
        /* <DEDUP_REMOVED lines=37> */
[----:B------:R-:W-:Y:S01]  /*1ce0*/  UMOV UR16, UR8 ;  /* 0x0000000800107c82 */ /* 0x000fe20008000000 */
[----:B------:R-:W-:Y:S01]  /*1cf0*/  UMOV UR17, UR9 ;  /* 0x0000000900117c82 */ /* 0x000fe20008000000 */
[----:B------:R-:W-:-:S02]  /*1d00*/  WARPGROUP.DEPBAR.LE gsb0, 0x0 ;  /* 0x00008000000079c5 */ /* 0x000fc40000010000 */
        /* <DEDUP_REMOVED lines=21> */
.L_x_14383:
[----:B------:R-:W-:Y:S01]  /*1e60*/  LOP3.LUT R105, R105, 0xffffff80, RZ, 0xc0, !PT ;  /* 0xffffff8069697812 */ /* 0x000fe200078ec0ff */
[C---:B01----:R-:W-:Y:S01]  /*1e70*/  FMUL.FTZ R8, R2.reuse, R88 ;  /* 0x0000005802087220 */ /* 0x043fe20000410000 */
[C---:B------:R-:W-:Y:S01]  /*1e80*/  FMUL.FTZ R88, R2.reuse, R93 ;  /* 0x0000005d02587220 */ /* 0x040fe20000410000 */
[----:B------:R-:W-:Y:S01]  /*1e90*/  FMUL.FTZ R93, R2, R100 ;  /* 0x00000064025d7220 */ /* 0x000fe20000410000 */
[----:B------:R-:W-:Y:S01]  /*1ea0*/  LEA.HI R6, R23, R104, RZ, 0x2 ;  /* 0x0000006817067211 */ /* 0x000fe200078f10ff */
[----:B------:R-:W-:Y:S02]  /*1eb0*/  IMAD.IADD R7, R104, 0x1, -R105 ;  /* 0x0000000168077824 */ /* 0x000fe400078e0a69 */
[C---:B------:R-:W-:Y:S01]  /*1ec0*/  FMUL.FTZ R100, R2.reuse, R25 ;  /* 0x0000001902647220 */ /* 0x040fe20000410000 */
[C---:B------:R-:W-:Y:S01]  /*1ed0*/  FMUL.FTZ R25, R2.reuse, R27 ;  /* 0x0000001b02197220 */ /* 0x040fe20000410000 */
[C---:B------:R-:W-:Y:S01]  /*1ee0*/  FMUL.FTZ R27, R2.reuse, R31 ;  /* 0x0000001f021b7220 */ /* 0x040fe20000410000 */
[C---:B------:R-:W-:Y:S01]  /*1ef0*/  FMUL.FTZ R13, R2.reuse, R102 ;  /* 0x00000066020d7220 */ /* 0x040fe20000410000 */
[----:B------:R-:W-:Y:S01]  /*1f00*/  SHF.R.S32.HI R0, RZ, 0x1f, R7 ;  /* 0x0000001fff007819 */ /* 0x000fe20000011407 */
[----:B------:R-:W-:Y:S01]  /*1f10*/  FMUL.FTZ R3, R2, R89 ;  /* 0x0000005902037220 */ /* 0x000fe20000410000 */
[----:B------:R-:W-:Y:S01]  /*1f20*/  LOP3.LUT R31, R6, 0xfffffffc, RZ, 0xc0, !PT ;  /* 0xfffffffc061f7812 */ /* 0x000fe200078ec0ff */
[----:B------:R-:W-:Y:S01]  /*1f30*/  FMUL.FTZ R12, R2, R99 ;  /* 0x00000063020c7220 */ /* 0x000fe20000410000 */
[----:B------:R-:W-:Y:S01]  /*1f40*/  LEA.HI R23, R0, R7, RZ, 0x2 ;  /* 0x0000000700177211 */ /* 0x000fe200078f10ff */
        /* <DEDUP_REMOVED lines=9> */
[----:B------:R-:W-:Y:S01]  /*1fe0*/  FMUL.FTZ R26, R2, R30 ;  /* 0x0000001e021a7220 */ /* 0x000fe20000410000 */
[----:B------:R-:W-:Y:S01]  /*1ff0*/  IMAD.HI R28, R22, 0x55555556, RZ ;  /* 0x55555556161c7827 */ /* 0x000fe200078e02ff */
[----:B------:R-:W-:-:S03]  /*2000*/  SHF.R.S32.HI R6, RZ, 0x5, R6 ;  /* 0x00000005ff067819 */ /* 0x000fc60000011406 */
[----:B------:R-:W-:Y:S01]  /*2010*/  FMUL.FTZ R14, R2, R103 ;  /* 0x00000067020e7220 */ /* 0x000fe20000410000 */
[----:B------:R-:W-:Y:S01]  /*2020*/  LEA.HI R29, R29, R0, RZ, 0x3 ;  /* 0x000000001d1d7211 */ /* 0x000fe200078f18ff */
[----:B------:R-:W-:Y:S01]  /*2030*/  IMAD.IADD R30, R104, 0x1, -R31 ;  /* 0x00000001681e7824 */ /* 0x000fe200078e0a1f */
[----:B------:R-:W-:Y:S01]  /*2040*/  UISETP.NE.AND UP1, UPT, UR44, URZ, UPT ;  /* 0x0000003f2c00728c */ /* 0x000fe2000bf25270 */
[C---:B------:R-:W-:Y:S01]  /*2050*/  FMUL.FTZ R103, R2.reuse, R32 ;  /* 0x0000002002677220 */ /* 0x040fe20000410000 */
[----:B------:R-:W-:Y:S01]  /*2060*/  FMUL.FTZ R33, R2, R33 ;  /* 0x0000002102217220 */ /* 0x000fe20000410000 */
[----:B------:R-:W-:Y:S01]  /*2070*/  LEA R32, R6, UR38, 0x4 ;  /* 0x0000002606207c11 */ /* 0x000fe2000f8e20ff */
[----:B------:R-:W-:Y:S01]  /*2080*/  FMUL.FTZ R10, R2, R95 ;  /* 0x0000005f020a7220 */ /* 0x000fe20000410000 */
[----:B------:R-:W-:Y:S01]  /*2090*/  LEA.HI R31, R28, R28, RZ, 0x1 ;  /* 0x0000001c1c1f7211 */ /* 0x000fe200078f08ff */
[----:B------:R0:W1:Y:S01]  /*20a0*/  MUFU.TANH R104, R33 ;  /* 0x0000002100687308 */ /* 0x0000620000002400 */
[----:B------:R-:W-:Y:S01]  /*20b0*/  LOP3.LUT R29, R29, 0xfffffff8, RZ, 0xc0, !PT ;  /* 0xfffffff81d1d7812 */ /* 0x000fe200078ec0ff */
[----:B------:R-:W-:Y:S01]  /*20c0*/  FMUL.FTZ R95, R2, R72 ;  /* 0x00000048025f7220 */ /* 0x000fe20000410000 */
[----:B------:R-:W-:Y:S01]  /*20d0*/  LEA.HI R6, R30, R30, RZ, 0x1 ;  /* 0x0000001e1e067211 */ /* 0x000fe200078f08ff */
[----:B------:R-:W-:Y:S01]  /*20e0*/  IMAD R31, R31, -0x3, R22 ;  /* 0xfffffffd1f1f7824 */ /* 0x000fe200078e0216 */
[----:B------:R-:W-:Y:S01]  /*20f0*/  IADD3 R32, R32, R0, -R29 ;  /* 0x0000000020207210 */ /* 0x000fe20007ffe81d */
[----:B------:R-:W-:Y:S01]  /*2100*/  @UP1 ULDC UR5, c[0x0][0x44c] ;  /* 0x0001130000051ab9 */ /* 0x000fe20000000800 */
[----:B------:R-:W-:Y:S01]  /*2110*/  PLOP3.LUT P1, PT, PT, PT, UP1, 0x80, 0x0 ;  /* 0x000000000000781c */ /* 0x000fe20003f2f018 */
[----:B------:R-:W-:Y:S01]  /*2120*/  FMUL.FTZ R21, R2, R78 ;  /* 0x0000004e02157220 */ /* 0x000fe20000410000 */
[----:B0-----:R-:W-:Y:S01]  /*2130*/  LOP3.LUT R33, R6, 0x1ffffffe, RZ, 0xc0, !PT ;  /* 0x1ffffffe06217812 */ /* 0x001fe200078ec0ff */
[----:B------:R-:W-:Y:S01]  /*2140*/  IMAD R31, R31, 0x40, R32 ;  /* 0x000000401f1f7824 */ /* 0x000fe200078e0220 */
[----:B------:R-:W-:Y:S01]  /*2150*/  PLOP3.LUT P2, PT, PT, PT, UP1, 0x80, 0x0 ;  /* 0x000000000000781c */ /* 0x000fe20003f4f018 */
[C---:B------:R-:W-:Y:S01]  /*2160*/  FMUL.FTZ R72, R2.reuse, R79 ;  /* 0x0000004f02487220 */ /* 0x040fe20000410000 */
[----:B------:R-:W-:Y:S01]  /*2170*/  FMUL.FTZ R9, R2, R94 ;  /* 0x0000005e02097220 */ /* 0x000fe20000410000 */
[----:B------:R-:W-:-:S02]  /*2180*/  IMAD.IADD R6, R30, 0x1, -R33 ;  /* 0x000000011e067824 */ /* 0x000fc400078e0a21 */
[C---:B------:R-:W-:Y:S01]  /*2190*/  FMUL.FTZ R79, R2.reuse, R80 ;  /* 0x00000050024f7220 */ /* 0x040fe20000410000 */
[C---:B------:R-:W-:Y:S01]  /*21a0*/  FMUL.FTZ R78, R2.reuse, R81 ;  /* 0x00000051024e7220 */ /* 0x040fe20000410000 */
[----:B------:R-:W-:Y:S01]  /*21b0*/  FMUL.FTZ R94, R2, R73 ;  /* 0x00000049025e7220 */ /* 0x000fe20000410000 */
        /* <DEDUP_REMOVED lines=12> */
[----:B------:R-:W-:Y:S01]  /*2280*/  LOP3.LUT R0, R23, 0x7ffffffc, RZ, 0xc0, !PT ;  /* 0x7ffffffc17007812 */ /* 0x000fe200078ec0ff */
[C---:B------:R-:W-:Y:S01]  /*2290*/  FMUL.FTZ R83, R2.reuse, R56 ;  /* 0x0000003802537220 */ /* 0x040fe20000410000 */
[----:B------:R-:W0:Y:S01]  /*22a0*/  SHFL.IDX PT, R32, R105, RZ, 0x1c1f ;  /* 0x001c1fff69207589 */ /* 0x000e2200000e0000 */
        /* <DEDUP_REMOVED lines=15> */
[----:B------:R-:W-:Y:S01]  /*23a0*/  UIADD3 UR5, UR46, 0x12440, URZ ;  /* 0x000124402e057890 */ /* 0x000fe2000fffe03f */
        /* <DEDUP_REMOVED lines=15> */
[----:B------:R-:W-:-:S02]  /*24a0*/  IMAD.IADD R7, R7, 0x1, -R0 ;  /* 0x0000000107077824 */ /* 0x000fc400078e0a00 */
[----:B------:R-:W-:Y:S01]  /*24b0*/  FMUL.FTZ R77, R2, R77 ;  /* 0x0000004d024d7220 */ /* 0x000fe20000410000 */
[----:B------:R-:W-:Y:S02]  /*24c0*/  IMAD R22, R18, R33, 0xa1 ;  /* 0x000000a112167424 */ /* 0x000fe400078e0221 */
        /* <DEDUP_REMOVED lines=16> */
[----:B------:R-:W-:Y:S01]  /*25d0*/  UPRMT UR5, UR39, 0x654, UR5 ;  /* 0x0000065427057896 */ /* 0x000fe20008000005 */
[C---:B------:R-:W-:Y:S01]  /*25e0*/  IMAD R108, R7.reuse, -0x2, R22 ;  /* 0xfffffffe076c7824 */ /* 0x040fe200078e0216 */
[----:B------:R-:W-:Y:S01]  /*25f0*/  PLOP3.LUT P1, PT, PT, PT, UP0, 0x40, 0x0 ;  /* 0x000000000000781c */ /* 0x000fe20003f2e808 */
[--C-:B------:R-:W-:Y:S01]  /*2600*/  IMAD R0, R18, -0xa0, R17.reuse ;  /* 0xffffff6012007824 */ /* 0x100fe200078e0211 */
[----:B------:R-:W2:Y:S01]  /*2610*/  MUFU.TANH R8, R8 ;  /* 0x0000000800087308 */ /* 0x000ea20000002400 */
[----:B------:R-:W-:Y:S01]  /*2620*/  ULDC UR18, c[0x0][0x288] ;  /* 0x0000a20000127ab9 */ /* 0x000fe20000000800 */
[----:B------:R-:W-:Y:S01]  /*2630*/  ULDC UR20, c[0x0][0x9dc] ;  /* 0x0002770000147ab9 */ /* 0x000fe20000000800 */
[----:B------:R-:W-:Y:S01]  /*2640*/  IADD3 R23, R108, -UR18, R17 ;  /* 0x800000126c177c10 */ /* 0x000fe2000fffe011 */
[----:B------:R-:W-:Y:S01]  /*2650*/  ULOP3.LUT UR20, URZ, UR20, URZ, 0x33, !UPT ;  /* 0x000000143f147292 */ /* 0x000fe2000f8e333f */
[----:B------:R-:W-:Y:S01]  /*2660*/  VIADD R0, R0, 0xa0 ;  /* 0x000000a000007836 */ /* 0x000fe20000000000 */
[----:B------:R-:W-:Y:S01]  /*2670*/  SYNCS.ARRIVE.TRANS64.RED.A1T0 RZ, [UR5], RZ ;  /* 0x000000ffffff79a7 */ /* 0x000fe20008100405 */
[----:B------:R-:W-:Y:S01]  /*2680*/  ULDC UR5, c[0x0][0x9e0] ;  /* 0x0002780000057ab9 */ /* 0x000fe20000000800 */
[----:B------:R-:W3:Y:S01]  /*2690*/  MUFU.TANH R3, R3 ;  /* 0x0000000300037308 */ /* 0x000ee20000002400 */
[----:B------:R-:W-:-:S02]  /*26a0*/  IMAD R111, R7, -0x2, R0 ;  /* 0xfffffffe076f7824 */ /* 0x000fc400078e0200 */
[C---:B------:R-:W-:Y:S02]  /*26b0*/  VIADD R112, R23.reuse, UR5 ;  /* 0x0000000517707c36 */ /* 0x040fe40008000000 */
[----:B------:R-:W-:Y:S02]  /*26c0*/  VIADD R113, R23, UR20 ;  /* 0x0000001417717c36 */ /* 0x000fe40008000000 */
[----:B------:R-:W-:Y:S01]  /*26d0*/  VIADD R114, R22, 0xffffffff ;  /* 0xffffffff16727836 */ /* 0x000fe20000000000 */
[----:B------:R-:W4:Y:S01]  /*26e0*/  MUFU.TANH R4, R4 ;  /* 0x0000000400047308 */ /* 0x000f220000002400 */
[----:B------:R-:W-:Y:S01]  /*26f0*/  VIADD R108, R108, 0xffffffff ;  /* 0xffffffff6c6c7836 */ /* 0x000fe20000000000 */
[----:B0-----:R-:W-:Y:S01]  /*2700*/  VIADDMNMX R109, R32, R112, R111, PT ;  /* 0x00000070206d7246 */ /* 0x001fe2000380016f */
        /* <DEDUP_REMOVED lines=91> */
.L_x_14386:
[----:B------:R-:W-:Y:S02]  /*2cc0*/  ULDC UR6, c[0x0][0x9e4] ;  /* 0x0002790000067ab9 */ /* 0x000fe40000000800 */
[----:B------:R-:W-:-:S05]  /*2cd0*/  IMAD.U32 R0, RZ, RZ, UR6 ;  /* 0x00000006ff007e24 */ /* 0x000fca000f8e00ff */
[----:B------:R-:W-:-:S13]  /*2ce0*/  ISETP.NE.AND P1, PT, R0, 0x1, PT ;  /* 0x000000010000780c */ /* 0x000fda0003f25270 */
[----:B------:R-:W1:Y:S02]  /*2cf0*/  @P1 LDC.64 R22, c[0x0][0x9e8] ;  /* 0x00027a00ff161b82 */ /* 0x000e640000000a00 */
[----:B-1----:R-:W-:-:S05]  /*2d00*/  @P1 IMAD.HI.U32 R22, R33, R22, RZ ;  /* 0x0000001621161227 */ /* 0x002fca00078e00ff */
[----:B------:R-:W-:-:S07]  /*2d10*/  @P1 SHF.R.U32.HI R33, RZ, R23, R22 ;  /* 0x00000017ff211219 */ /* 0x000fce0000011616 */
.L_x_14387:
[----:B------:R-:W-:Y:S05]  /*2d20*/  BSYNC B0 ;  /* 0x0000000000007941 */ /* 0x000fea0003800000 */
.L_x_14385:
[----:B------:R-:W-:-:S05]  /*2d30*/  IMAD R33, R33, R0, R108 ;  /* 0x0000000021217224 */ /* 0x000fca00078e026c */
[----:B------:R-:W-:Y:S02]  /*2d40*/  VIADDMNMX R109, R33, R0, R109, PT ;  /* 0x00000000216d7246 */ /* 0x000fe4000380016d */
[----:B------:R-:W-:-:S07]  /*2d50*/  VIMNMX R110, R110, R33, !PT ;  /* 0x000000216e6e7248 */ /* 0x000fce0007fe0100 */
.L_x_14384:
        /* <DEDUP_REMOVED lines=8> */
[C---:B------:R-:W-:Y:S02]  /*2de0*/  ISETP.LT.OR P3, PT, R109.reuse, 0x2, P3 ;  /* 0x000000026d00780c */ /* 0x040fe40001f61670 */
        /* <DEDUP_REMOVED lines=25> */
[----:B------:R-:W-:Y:S02]  /*2f80*/  @P4 LOP3.LUT R0, R0, 0x10, RZ, 0xfc, !PT ;  /* 0x0000001000004812 */ /* 0x000fe400078efcff */
[----:B------:R-:W-:Y:S02]  /*2f90*/  ISETP.LT.OR P2, PT, R109, 0x19, P2 ;  /* 0x000000196d00780c */ /* 0x000fe40001741670 */
[----:B------:R-:W-:Y:S02]  /*2fa0*/  LOP3.LUT R0, R0, 0x7fffffff, RZ, 0xc0, !PT ;  /* 0x7fffffff00007812 */ /* 0x000fe400078ec0ff */
[----:B------:R-:W-:-:S02]  /*2fb0*/  FSEL R93, R93, -INF , !P2 ;  /* 0xff8000005d5d7808 */ /* 0x000fc40005000000 */
[----:B------:R-:W-:Y:S02]  /*2fc0*/  ISETP.GT.AND P2, PT, R110, 0x19, !P3 ;  /* 0x000000196e00780c */ /* 0x000fe40005f44270 */
[----:B------:R-:W-:Y:S02]  /*2fd0*/  LOP3.LUT R3, R3, 0xfffffffd, RZ, 0xc0, !PT ;  /* 0xfffffffd03037812 */ /* 0x000fe400078ec0ff */
[----:B------:R-:W-:Y:S02]  /*2fe0*/  @P3 LOP3.LUT R0, R0, 0x80000000, RZ, 0xfc, !PT ;  /* 0x8000000000003812 */ /* 0x000fe400078efcff */
[----:B------:R-:W-:Y:S02]  /*2ff0*/  ISETP.GE.AND P3, PT, R114, 0x21, PT ;  /* 0x000000217200780c */ /* 0x000fe40003f66270 */
[----:B------:R-:W-:Y:S02]  /*3000*/  ISETP.LT.OR P2, PT, R109, 0x1a, P2 ;  /* 0x0000001a6d00780c */ /* 0x000fe40001741670 */
[----:B------:R-:W-:-:S02]  /*3010*/  LOP3.LUT R0, R0, 0xbfffffff, RZ, 0xc0, !PT ;  /* 0xbfffffff00007812 */ /* 0x000fc400078ec0ff */
        /* <DEDUP_REMOVED lines=18> */
[----:B------:R-:W-:Y:S01]  /*3140*/  FSEL R33, R96, -INF , !P2 ;  /* 0xff80000060217808 */ /* 0x000fe20005000000 */
[----:B-1----:R-:W-:Y:S01]  /*3150*/  IMAD.IADD R96, R113, 0x1, R22 ;  /* 0x0000000171607824 */ /* 0x002fe200078e0216 */
        /* <DEDUP_REMOVED lines=36> */
[----:B------:R-:W-:Y:S02]  /*33a0*/  ISETP.GT.AND P2, PT, R110, 0x41, !P3 ;  /* 0x000000416e00780c */ /* 0x000fe40005f44270 */
[----:B------:R-:W-:-:S02]  /*33b0*/  VIADDMNMX R83, R22, R112, R111, PT ;  /* 0x0000007016537246 */ /* 0x000fc4000380016f */
        /* <DEDUP_REMOVED lines=147> */
.L_x_14390:
[----:B------:R-:W-:Y:S02]  /*3cf0*/  ULDC UR6, c[0x0][0x9e4] ;  /* 0x0002790000067ab9 */ /* 0x000fe40000000800 */
[----:B------:R-:W-:-:S05]  /*3d00*/  IMAD.U32 R84, RZ, RZ, UR6 ;  /* 0x00000006ff547e24 */ /* 0x000fca000f8e00ff */
[----:B------:R-:W-:-:S13]  /*3d10*/  ISETP.NE.AND P6, PT, R84, 0x1, PT ;  /* 0x000000015400780c */ /* 0x000fda0003fc5270 */
[----:B------:R-:W0:Y:S02]  /*3d20*/  @P6 LDC.64 R22, c[0x0][0x9e8] ;  /* 0x00027a00ff166b82 */ /* 0x000e240000000a00 */
[----:B0-----:R-:W-:-:S05]  /*3d30*/  @P6 IMAD.HI.U32 R22, R87, R22, RZ ;  /* 0x0000001657166227 */ /* 0x001fca00078e00ff */
[----:B------:R-:W-:-:S07]  /*3d40*/  @P6 SHF.R.U32.HI R87, RZ, R23, R22 ;  /* 0x00000017ff576219 */ /* 0x000fce0000011616 */
.L_x_14391:
[----:B------:R-:W-:Y:S05]  /*3d50*/  BSYNC B0 ;  /* 0x0000000000007941 */ /* 0x000fea0003800000 */
.L_x_14389:
[----:B------:R-:W-:-:S05]  /*3d60*/  IMAD R87, R87, R84, R108 ;  /* 0x0000005457577224 */ /* 0x000fca00078e026c */
[----:B------:R-:W-:Y:S02]  /*3d70*/  VIADDMNMX R83, R87, R84, R83, PT ;  /* 0x0000005457537246 */ /* 0x000fe40003800153 */
[----:B------:R-:W-:-:S07]  /*3d80*/  VIMNMX R96, R96, R87, !PT ;  /* 0x0000005760607248 */ /* 0x000fce0007fe0100 */
.L_x_14388:
        /* <DEDUP_REMOVED lines=9> */
[----:B------:R-:W-:-:S02]  /*3e20*/  LOP3.LUT P1, RZ, R0, 0x2, RZ, 0xc0, !PT ;  /* 0x0000000200ff7812 */ /* 0x000fc4000782c0ff */
[C---:B------:R-:W-:Y:S02]  /*3e30*/  ISETP.GT.AND P3, PT, R96.reuse, 0x90, !P3 ;  /* 0x000000906000780c */ /* 0x040fe40005f64270 */
[C---:B------:R-:W-:Y:S02]  /*3e40*/  ISETP.GT.AND P1, PT, R96.reuse, 0x8, !P1 ;  /* 0x000000086000780c */ /* 0x040fe40004f24270 */
[C---:B------:R-:W-:Y:S01]  /*3e50*/  ISETP.LT.OR P2, PT, R83.reuse, 0x8a, P2 ;  /* 0x0000008a5300780c */ /* 0x040fe20001741670 */
[----:B------:R-:W-:Y:S01]  /*3e60*/  @UP1 ULDC UR6, c[0x0][0x44c] ;  /* 0x0001130000061ab9 */ /* 0x000fe20000000800 */
[----:B------:R-:W-:Y:S01]  /*3e70*/  ISETP.LT.OR P1, PT, R83, 0x9, P1 ;  /* 0x000000095300780c */ /* 0x000fe20000f21670 */
[----:B------:R-:W-:Y:S01]  /*3e80*/  UIMAD.WIDE.U32 UR6, UR38, UR6, URZ ;  /* 0x00000006260672a5 */ /* 0x000fe2000f8e003f */
[----:B------:R-:W-:Y:S01]  /*3e90*/  ISETP.GT.AND P4, PT, R96, 0x91, !P4 ;  /* 0x000000916000780c */ /* 0x000fe20006784270 */
[----:B------:R-:W-:Y:S01]  /*3ea0*/  @UP1 ULDC UR11, c[0x0][0x450] ;  /* 0x00011400000b1ab9 */ /* 0x000fe20000000800 */
[----:B------:R-:W-:Y:S01]  /*3eb0*/  FSEL R9, R9, -INF , !P1 ;  /* 0xff80000009097808 */ /* 0x000fe20004800000 */
[----:B------:R-:W-:Y:S01]  /*3ec0*/  @UP1 USHF.R.U32.HI UR38, URZ, UR11, UR7 ;  /* 0x0000000b3f261299 */ /* 0x000fe20008011607 */
        /* <DEDUP_REMOVED lines=8> */
[C---:B------:R-:W-:Y:S02]  /*3f50*/  ISETP.LT.OR P4, PT, R83.reuse, 0x92, P4 ;  /* 0x000000925300780c */ /* 0x040fe40002781670 */
[----:B------:R-:W-:Y:S02]  /*3f60*/  ISETP.GT.AND P1, PT, R96, 0x10, !P1 ;  /* 0x000000106000780c */ /* 0x000fe40004f24270 */
[----:B------:R-:W-:Y:S02]  /*3f70*/  FSEL R28, R28, -INF , !P3 ;  /* 0xff8000001c1c7808 */ /* 0x000fe40005800000 */
        /* <DEDUP_REMOVED lines=10> */
[----:B------:R-:W-:-:S04]  /*4020*/  LOP3.LUT P1, RZ, R3, 0x1, RZ, 0xc0, !PT ;  /* 0x0000000103ff7812 */ /* 0x000fc8000782c0ff */
[----:B------:R-:W-:-:S04]  /*4030*/  ISETP.GT.AND P1, PT, R96, 0x18, !P1 ;  /* 0x000000186000780c */ /* 0x000fc80004f24270 */
        /* <DEDUP_REMOVED lines=59> */
[----:B------:R-:W-:Y:S02]  /*43f0*/  FMNMX.FTZ R11, R95, R56, !PT ;  /* 0x000000385f0b7209 */ /* 0x000fe40007810000 */
        /* <DEDUP_REMOVED lines=55> */
[----:B------:R-:W-:Y:S02]  /*4770*/  FMNMX.FTZ R11, R77, R56, !PT ;  /* 0x000000384d0b7209 */ /* 0x000fe40007810000 */
        /* <DEDUP_REMOVED lines=14> */
[C---:B------:R-:W-:Y:S01]  /*4860*/  LOP3.LUT P1, RZ, R0.reuse, 0x200, RZ, 0xc0, !PT ;  /* 0x0000020000ff7812 */ /* 0x040fe2000782c0ff */
[----:B------:R-:W0:Y:S01]  /*4870*/  SHFL.BFLY PT, R11, R56, 0x2, 0x1f ;  /* 0x0c401f00380b7f89 */ /* 0x000e2200000e0000 */
[----:B------:R-:W-:Y:S02]  /*4880*/  LOP3.LUT P6, RZ, R0, 0x20, RZ, 0xc0, !PT ;  /* 0x0000002000ff7812 */ /* 0x000fe400078cc0ff */
[----:B------:R-:W-:-:S04]  /*4890*/  ISETP.GT.AND P1, PT, R96, 0x71, !P1 ;  /* 0x000000716000780c */ /* 0x000fc80004f24270 */
[----:B------:R-:W-:-:S04]  /*48a0*/  ISETP.LT.OR P1, PT, R83, 0x72, P1 ;  /* 0x000000725300780c */ /* 0x000fc80000f21670 */
[----:B------:R-:W-:Y:S02]  /*48b0*/  FSEL R45, R45, -INF , !P1 ;  /* 0xff8000002d2d7808 */ /* 0x000fe40004800000 */
[----:B------:R-:W-:-:S04]  /*48c0*/  LOP3.LUT P1, RZ, R0, 0x100, RZ, 0xc0, !PT ;  /* 0x0000010000ff7812 */ /* 0x000fc8000782c0ff */
[----:B------:R-:W-:-:S04]  /*48d0*/  ISETP.GT.AND P1, PT, R96, 0x78, !P1 ;  /* 0x000000786000780c */ /* 0x000fc80004f24270 */
[----:B------:R-:W-:Y:S02]  /*48e0*/  ISETP.LT.OR P1, PT, R83, 0x79, P1 ;  /* 0x000000795300780c */ /* 0x000fe40000f21670 */
[----:B0-----:R-:W-:Y:S02]  /*48f0*/  FMNMX.FTZ R84, R56, R11, !PT ;  /* 0x0000000b38547209 */ /* 0x001fe40007810000 */
[----:B------:R-:W-:Y:S02]  /*4900*/  FSEL R46, R46, -INF , !P1 ;  /* 0xff8000002e2e7808 */ /* 0x000fe40004800000 */
[----:B------:R-:W-:Y:S01]  /*4910*/  LOP3.LUT P1, RZ, R0, 0x80, RZ, 0xc0, !PT ;  /* 0x0000008000ff7812 */ /* 0x000fe2000782c0ff */
[----:B------:R-:W0:Y:S03]  /*4920*/  SHFL.BFLY PT, R11, R84, 0x1, 0x1f ;  /* 0x0c201f00540b7f89 */ /* 0x000e2600000e0000 */
        /* <DEDUP_REMOVED lines=8> */
[----:B------:R-:W-:Y:S01]  /*49b0*/  ISETP.GT.AND P1, PT, R96, 0x81, !P6 ;  /* 0x000000816000780c */ /* 0x000fe20007724270 */
[----:B------:R-:W-:Y:S01]  /*49c0*/  FFMA.FTZ R97, R11, R86, -8 ;  /* 0xc10000000b617423 */ /* 0x000fe20000010056 */
[----:B------:R-:W-:Y:S02]  /*49d0*/  LOP3.LUT P6, RZ, R0, 0x1, RZ, 0xc0, !PT ;  /* 0x0000000100ff7812 */ /* 0x000fe400078cc0ff */
[----:B------:R-:W-:-:S04]  /*49e0*/  ISETP.LT.OR P1, PT, R83, 0x82, P1 ;  /* 0x000000825300780c */ /* 0x000fc80000f21670 */
[----:B------:R-:W-:Y:S02]  /*49f0*/  FSEL R25, R25, -INF , !P1 ;  /* 0xff80000019197808 */ /* 0x000fe40004800000 */
[----:B------:R-:W-:-:S04]  /*4a00*/  FSETP.NEU.FTZ.AND P1, PT, R11, -INF , PT ;  /* 0xff8000000b00780b */ /* 0x000fc80003f3d000 */
[----:B------:R-:W-:Y:S02]  /*4a10*/  FSEL R97, R97, RZ, P1 ;  /* 0x000000ff61617208 */ /* 0x000fe40000800000 */
[----:B------:R-:W-:Y:S02]  /*4a20*/  ISETP.GT.AND P1, PT, R96, RZ, !P6 ;  /* 0x000000ff6000720c */ /* 0x000fe40007724270 */
[----:B------:R-:W-:Y:S01]  /*4a30*/  LOP3.LUT P6, RZ, R3, 0x4, RZ, 0xc0, !PT ;  /* 0x0000000403ff7812 */ /* 0x000fe200078cc0ff */
[--C-:B------:R-:W-:Y:S01]  /*4a40*/  FFMA.FTZ R86, R93, UR16, -R97.reuse ;  /* 0x000000105d567c23 */ /* 0x100fe20008010861 */
[----:B------:R-:W-:Y:S01]  /*4a50*/  ISETP.LT.OR P1, PT, R83, 0x1, P1 ;  /* 0x000000015300780c */ /* 0x000fe20000f21670 */
[--C-:B------:R-:W-:Y:S01]  /*4a60*/  FFMA.FTZ R87, R88, UR16, -R97.reuse ;  /* 0x0000001058577c23 */ /* 0x100fe20008010861 */
[--C-:B------:R-:W-:Y:S01]  /*4a70*/  FFMA.FTZ R88, R95, UR16, -R97.reuse ;  /* 0x000000105f587c23 */ /* 0x100fe20008010861 */
[--C-:B------:R-:W-:Y:S01]  /*4a80*/  FFMA.FTZ R84, R91, UR16, -R97.reuse ;  /* 0x000000105b547c23 */ /* 0x100fe20008010861 */
[----:B------:R-:W-:Y:S01]  /*4a90*/  FSEL R98, R4, -INF , !P1 ;  /* 0xff80000004627808 */ /* 0x000fe20004800000 */
        /* <DEDUP_REMOVED lines=9> */
[----:B------:R-:W-:Y:S01]  /*4b30*/  FFMA.FTZ R94, R94, UR16, -R97 ;  /* 0x000000105e5e7c23 */ /* 0x000fe20008010861 */
[----:B------:R-:W-:Y:S01]  /*4b40*/  LOP3.LUT P1, RZ, R3, 0x2, RZ, 0xc0, !PT ;  /* 0x0000000203ff7812 */ /* 0x000fe2000782c0ff */
[----:B------:R-:W-:Y:S01]  /*4b50*/  MUFU.EX2 R4, R4 ;  /* 0x0000000400047308 */ /* 0x000fe20000000800 */
[----:B------:R-:W-:-:S02]  /*4b60*/  FMNMX.FTZ R93, R10, R93, !PT ;  /* 0x0000005d0a5d7209 */ /* 0x000fc40007810000 */
[----:B------:R-:W-:Y:S02]  /*4b70*/  ISETP.GT.AND P1, PT, R96, 0x88, !P1 ;  /* 0x000000886000780c */ /* 0x000fe40004f24270 */
[----:B------:R-:W-:Y:S02]  /*4b80*/  FMNMX.FTZ R95, R22, R93, !PT ;  /* 0x0000005d165f7209 */ /* 0x000fe40007810000 */
[----:B------:R-:W-:Y:S01]  /*4b90*/  ISETP.LT.OR P1, PT, R83, 0x89, P1 ;  /* 0x000000895300780c */ /* 0x000fe20000f21670 */
[----:B------:R0:W-:Y:S01]  /*4ba0*/  MUFU.EX2 R93, R94 ;  /* 0x0000005e005d7308 */ /* 0x0001e20000000800 */
[----:B------:R-:W-:Y:S01]  /*4bb0*/  FMNMX.FTZ R56, R12, R95, !PT ;  /* 0x0000005f0c387209 */ /* 0x000fe20007810000 */
[----:B------:R-:W-:Y:S01]  /*4bc0*/  FFMA.FTZ R95, R34, UR16, -R97 ;  /* 0x00000010225f7c23 */ /* 0x000fe20008010861 */
[----:B------:R-:W-:Y:S02]  /*4bd0*/  ISETP.GT.AND P6, PT, R96, 0x99, !P6 ;  /* 0x000000996000780c */ /* 0x000fe400077c4270 */
[----:B------:R-:W-:-:S02]  /*4be0*/  FMNMX.FTZ R33, R13, R56, !PT ;  /* 0x000000380d217209 */ /* 0x000fc40007810000 */
[----:B------:R-:W-:Y:S01]  /*4bf0*/  ISETP.LT.OR P6, PT, R83, 0x9a, P6 ;  /* 0x0000009a5300780c */ /* 0x000fe200037c1670 */
[----:B------:R-:W-:Y:S01]  /*4c00*/  MUFU.EX2 R85, R85 ;  /* 0x0000005500557308 */ /* 0x000fe20000000800 */
[----:B------:R-:W-:Y:S01]  /*4c10*/  FMNMX.FTZ R56, R14, R33, !PT ;  /* 0x000000210e387209 */ /* 0x000fe20007810000 */
[--C-:B0-----:R-:W-:Y:S01]  /*4c20*/  FFMA.FTZ R94, R37, UR16, -R97.reuse ;  /* 0x00000010255e7c23 */ /* 0x101fe20008010861 */
[--C-:B------:R-:W-:Y:S01]  /*4c30*/  FFMA.FTZ R37, R38, UR16, -R97.reuse ;  /* 0x0000001026257c23 */ /* 0x100fe20008010861 */
[----:B------:R-:W-:Y:S02]  /*4c40*/  FSEL R30, R30, -INF , !P6 ;  /* 0xff8000001e1e7808 */ /* 0x000fe40007000000 */
[----:B------:R-:W-:Y:S02]  /*4c50*/  FMNMX.FTZ R33, R15, R56, !PT ;  /* 0x000000380f217209 */ /* 0x000fe40007810000 */
[----:B------:R-:W-:Y:S02]  /*4c60*/  MUFU.EX2 R32, R32 ;  /* 0x0000002000207308 */ /* 0x000fe40000000800 */
[----:B------:R-:W-:Y:S01]  /*4c70*/  FMNMX.FTZ R34, R20, R33, !PT ;  /* 0x0000002114227209 */ /* 0x000fe20007810000 */
[----:B------:R-:W-:-:S03]  /*4c80*/  FFMA.FTZ R33, R35, UR16, -R97 ;  /* 0x0000001023217c23 */ /* 0x000fc60008010861 */
[----:B------:R-:W-:Y:S02]  /*4c90*/  FMNMX.FTZ R35, R21, R34, !PT ;  /* 0x0000002215237209 */ /* 0x000fe40007810000 */
[----:B------:R-:W0:Y:S02]  /*4ca0*/  MUFU.EX2 R87, R87 ;  /* 0x0000005700577308 */ /* 0x000e240000000800 */
[----:B------:R-:W-:-:S04]  /*4cb0*/  FMNMX.FTZ R34, R72, R35, !PT ;  /* 0x0000002348227209 */ /* 0x000fc80007810000 */
[----:B------:R-:W-:Y:S02]  /*4cc0*/  FMNMX.FTZ R35, R73, R34, !PT ;  /* 0x0000002249237209 */ /* 0x000fe40007810000 */
[----:B------:R1:W-:Y:S02]  /*4cd0*/  MUFU.EX2 R34, R92 ;  /* 0x0000005c00227308 */ /* 0x0003e40000000800 */
[----:B------:R-:W-:-:S04]  /*4ce0*/  FMNMX.FTZ R36, R74, R35, !PT ;  /* 0x000000234a247209 */ /* 0x000fc80007810000 */
[----:B------:R-:W-:Y:S02]  /*4cf0*/  FMNMX.FTZ R35, R75, R36, !PT ;  /* 0x000000244b237209 */ /* 0x000fe40007810000 */
[----:B------:R-:W-:Y:S01]  /*4d00*/  MUFU.EX2 R84, R84 ;  /* 0x0000005400547308 */ /* 0x000fe20000000800 */
[----:B-1----:R-:W-:Y:S01]  /*4d10*/  FFMA.FTZ R92, R49, UR16, -R97 ;  /* 0x00000010315c7c23 */ /* 0x002fe20008010861 */
[----:B------:R-:W-:Y:S02]  /*4d20*/  FMNMX.FTZ R56, R76, R35, !PT ;  /* 0x000000234c387209 */ /* 0x000fe40007810000 */
[----:B0-----:R-:W-:Y:S02]  /*4d30*/  F2FP.SATFINITE.E4M3.F32.PACK_AB_MERGE_C R152, R87, R32, RZ ;  /* 0x000000205798723e */ /* 0x001fe400048070ff */
[----:B------:R-:W-:Y:S02]  /*4d40*/  FMNMX.FTZ R56, R23, R56, !PT ;  /* 0x0000003817387209 */ /* 0x000fe40007810000 */
[----:B------:R-:W-:Y:S01]  /*4d50*/  MUFU.EX2 R36, R94 ;  /* 0x0000005e00247308 */ /* 0x000fe20000000800 */
[----:B------:R-:W-:-:S02]  /*4d60*/  F2FP.SATFINITE.E4M3.F32.PACK_AB_MERGE_C R152, R85, R4, R152 ;  /* 0x000000045598723e */ /* 0x000fc40004807098 */
[----:B------:R-:W-:Y:S01]  /*4d70*/  FMNMX.FTZ R35, R57, R56, !PT ;  /* 0x0000003839237209 */ /* 0x000fe20007810000 */
[----:B------:R-:W-:-:S03]  /*4d80*/  FFMA.FTZ R56, R39, UR16, -R97 ;  /* 0x0000001027387c23 */ /* 0x000fc60008010861 */
        /* <DEDUP_REMOVED lines=8> */
[----:B------:R-:W-:Y:S01]  /*4e10*/  MUFU.EX2 R86, R86 ;  /* 0x0000005600567308 */ /* 0x000fe20000000800 */
[--C-:B0-----:R-:W-:Y:S02]  /*4e20*/  FFMA.FTZ R56, R51, UR16, -R97.reuse ;  /* 0x0000001033387c23 */ /* 0x101fe40008010861 */
[----:B------:R-:W-:Y:S01]  /*4e30*/  FMNMX.FTZ R49, R63, R48, !PT ;  /* 0x000000303f317209 */ /* 0x000fe20007810000 */
[----:B------:R-:W-:-:S03]  /*4e40*/  FFMA.FTZ R48, R50, UR16, -R97 ;  /* 0x0000001032307c23 */ /* 0x000fc60008010861 */
[----:B------:R-:W-:Y:S01]  /*4e50*/  FMNMX.FTZ R50, R40, R49, !PT ;  /* 0x0000003128327209 */ /* 0x000fe20007810000 */
[----:B------:R0:W-:Y:S03]  /*4e60*/  MUFU.EX2 R39, R92 ;  /* 0x0000005c00277308 */ /* 0x0001e60000000800 */
[----:B------:R-:W-:-:S04]  /*4e70*/  FMNMX.FTZ R49, R41, R50, !PT ;  /* 0x0000003229317209 */ /* 0x000fc80007810000 */
[----:B------:R-:W-:Y:S01]  /*4e80*/  FMNMX.FTZ R50, R42, R49, !PT ;  /* 0x000000312a327209 */ /* 0x000fe20007810000 */
[----:B------:R-:W1:Y:S01]  /*4e90*/  MUFU.EX2 R91, R91 ;  /* 0x0000005b005b7308 */ /* 0x000e620000000800 */
[--C-:B0-----:R-:W-:Y:S02]  /*4ea0*/  FFMA.FTZ R92, R53, UR16, -R97.reuse ;  /* 0x00000010355c7c23 */ /* 0x101fe40008010861 */
[----:B------:R-:W-:Y:S01]  /*4eb0*/  FMNMX.FTZ R51, R43, R50, !PT ;  /* 0x000000322b337209 */ /* 0x000fe20007810000 */
[----:B------:R-:W-:-:S03]  /*4ec0*/  FFMA.FTZ R50, R52, UR16, -R97 ;  /* 0x0000001034327c23 */ /* 0x000fc60008010861 */
[----:B------:R-:W-:Y:S01]  /*4ed0*/  FMNMX.FTZ R52, R44, R51, !PT ;  /* 0x000000332c347209 */ /* 0x000fe20007810000 */
[----:B------:R0:W-:Y:S03]  /*4ee0*/  MUFU.EX2 R49, R56 ;  /* 0x0000003800317308 */ /* 0x0001e60000000800 */
[----:B------:R-:W-:-:S04]  /*4ef0*/  FMNMX.FTZ R51, R45, R52, !PT ;  /* 0x000000342d337209 */ /* 0x000fc80007810000 */
[----:B------:R-:W-:Y:S01]  /*4f00*/  FMNMX.FTZ R52, R46, R51, !PT ;  /* 0x000000332e347209 */ /* 0x000fe20007810000 */
[----:B------:R-:W-:Y:S01]  /*4f10*/  MUFU.EX2 R88, R88 ;  /* 0x0000005800587308 */ /* 0x000fe20000000800 */
[----:B0-----:R-:W-:Y:S01]  /*4f20*/  FFMA.FTZ R56, R54, UR16, -R97 ;  /* 0x0000001036387c23 */ /* 0x001fe20008010861 */
[----:B-1----:R-:W-:Y:S02]  /*4f30*/  F2FP.SATFINITE.E4M3.F32.PACK_AB_MERGE_C R154, R91, R86, RZ ;  /* 0x000000565b9a723e */ /* 0x002fe400048070ff */
[----:B------:R-:W-:Y:S02]  /*4f40*/  FMNMX.FTZ R53, R47, R52, !PT ;  /* 0x000000342f357209 */ /* 0x000fe40007810000 */
[----:B------:R-:W-:Y:S02]  /*4f50*/  FSEL R52, R26, -INF , !P1 ;  /* 0xff8000001a347808 */ /* 0x000fe40004800000 */
[----:B------:R-:W-:Y:S01]  /*4f60*/  FMNMX.FTZ R54, R24, R53, !PT ;  /* 0x0000003518367209 */ /* 0x000fe20007810000 */
[----:B------:R0:W-:Y:S01]  /*4f70*/  MUFU.EX2 R51, R92 ;  /* 0x0000005c00337308 */ /* 0x0001e20000000800 */
[----:B------:R-:W-:-:S02]  /*4f80*/  F2FP.SATFINITE.E4M3.F32.PACK_AB_MERGE_C R154, R89, R84, R154 ;  /* 0x00000054599a723e */ /* 0x000fc4000480709a */
[----:B------:R-:W-:-:S04]  /*4f90*/  FMNMX.FTZ R53, R25, R54, !PT ;  /* 0x0000003619357209 */ /* 0x000fc80007810000 */
[----:B------:R-:W-:Y:S01]  /*4fa0*/  FMNMX.FTZ R54, R52, R53, !PT ;  /* 0x0000003534367209 */ /* 0x000fe20007810000 */
[----:B------:R1:W2:Y:S01]  /*4fb0*/  MUFU.EX2 R26, R56 ;  /* 0x00000038001a7308 */ /* 0x0002a20000000800 */
[--C-:B0-----:R-:W-:Y:S02]  /*4fc0*/  FFMA.FTZ R92, R55, UR16, -R97.reuse ;  /* 0x00000010375c7c23 */ /* 0x101fe40008010861 */
[----:B------:R-:W-:Y:S01]  /*4fd0*/  FMNMX.FTZ R55, R27, R54, !PT ;  /* 0x000000361b377209 */ /* 0x000fe20007810000 */
[--C-:B------:R-:W-:Y:S01]  /*4fe0*/  FFMA.FTZ R54, R64, UR16, -R97.reuse ;  /* 0x0000001040367c23 */ /* 0x100fe20008010861 */
[--C-:B------:R-:W-:Y:S01]  /*4ff0*/  FFMA.FTZ R64, R66, UR16, -R97.reuse ;  /* 0x0000001042407c23 */ /* 0x100fe20008010861 */
[--C-:B------:R-:W-:Y:S01]  /*5000*/  FFMA.FTZ R66, R68, UR16, -R97.reuse ;  /* 0x0000001044427c23 */ /* 0x100fe20008010861 */
[--C-:B------:R-:W-:Y:S01]  /*5010*/  FFMA.FTZ R68, R70, UR16, -R97.reuse ;  /* 0x0000001046447c23 */ /* 0x100fe20008010861 */
[--C-:B------:R-:W-:Y:S01]  /*5020*/  FFMA.FTZ R70, R77, UR16, -R97.reuse ;  /* 0x000000104d467c23 */ /* 0x100fe20008010861 */
[----:B-1----:R-:W-:Y:S01]  /*5030*/  FMNMX.FTZ R56, R28, R55, !PT ;  /* 0x000000371c387209 */ /* 0x002fe20007810000 */
[--C-:B------:R-:W-:Y:S01]  /*5040*/  FFMA.FTZ R55, R65, UR16, -R97.reuse ;  /* 0x0000001041377c23 */ /* 0x100fe20008010861 */
[--C-:B------:R-:W-:Y:S01]  /*5050*/  FFMA.FTZ R77, R80, UR16, -R97.reuse ;  /* 0x00000010504d7c23 */ /* 0x100fe20008010861 */
[--C-:B------:R-:W-:Y:S01]  /*5060*/  FFMA.FTZ R80, R82, UR16, -R97.reuse ;  /* 0x0000001052507c23 */ /* 0x100fe20008010861 */
[----:B------:R-:W-:Y:S01]  /*5070*/  FMNMX.FTZ R56, R29, R56, !PT ;  /* 0x000000381d387209 */ /* 0x000fe20007810000 */
[----:B------:R-:W-:Y:S01]  /*5080*/  FFMA.FTZ R82, R8, UR16, -R97 ;  /* 0x0000001008527c23 */ /* 0x000fe20008010861 */
[----:B------:R-:W-:Y:S02]  /*5090*/  MUFU.EX2 R53, R92 ;  /* 0x0000005c00357308 */ /* 0x000fe40000000800 */
[----:B------:R-:W-:-:S02]  /*50a0*/  FMNMX.FTZ R65, R31, R56, !PT ;  /* 0x000000381f417209 */ /* 0x000fc40007810000 */
[----:B--2---:R-:W-:Y:S02]  /*50b0*/  F2FP.SATFINITE.E4M3.F32.PACK_AB_MERGE_C R146, R26, R51, RZ ;  /* 0x000000331a92723e */ /* 0x004fe400048070ff */
[----:B------:R-:W-:Y:S01]  /*50c0*/  FMNMX.FTZ R56, R30, R65, !PT ;  /* 0x000000411e387209 */ /* 0x000fe20007810000 */
[--C-:B------:R-:W-:Y:S01]  /*50d0*/  FFMA.FTZ R65, R67, UR16, -R97.reuse ;  /* 0x0000001043417c23 */ /* 0x100fe20008010861 */
[--C-:B------:R-:W-:Y:S01]  /*50e0*/  FFMA.FTZ R67, R69, UR16, -R97.reuse ;  /* 0x0000001045437c23 */ /* 0x100fe20008010861 */
[--C-:B------:R-:W-:Y:S01]  /*50f0*/  FFMA.FTZ R69, R71, UR16, -R97.reuse ;  /* 0x0000001047457c23 */ /* 0x100fe20008010861 */
[--C-:B------:R-:W-:Y:S01]  /*5100*/  FFMA.FTZ R71, R78, UR16, -R97.reuse ;  /* 0x000000104e477c23 */ /* 0x100fe20008010861 */
[----:B------:R-:W0:Y:S01]  /*5110*/  SHFL.BFLY PT, R83, R56, 0x2, 0x1f ;  /* 0x0c401f0038537f89 */ /* 0x000e2200000e0000 */
[--C-:B------:R-:W-:Y:S01]  /*5120*/  FFMA.FTZ R78, R79, UR16, -R97.reuse ;  /* 0x000000104f4e7c23 */ /* 0x100fe20008010861 */
[----:B------:R-:W-:Y:S01]  /*5130*/  FFMA.FTZ R79, R81, UR16, -R97 ;  /* 0x00000010514f7c23 */ /* 0x000fe20008010861 */
        /* <DEDUP_REMOVED lines=8> */
[----:B------:R-:W2:Y:S08]  /*51c0*/  MUFU.EX2 R48, R48 ;  /* 0x0000003000307308 */ /* 0x000eb00000000800 */
[----:B------:R-:W3:Y:S01]  /*51d0*/  MUFU.EX2 R38, R38 ;  /* 0x0000002600267308 */ /* 0x000ee20000000800 */
[----:B0-----:R-:W-:-:S04]  /*51e0*/  F2FP.SATFINITE.E4M3.F32.PACK_AB_MERGE_C R150, R37, R36, RZ ;  /* 0x000000242596723e */ /* 0x001fc800048070ff */
[----:B------:R-:W-:-:S03]  /*51f0*/  F2FP.SATFINITE.E4M3.F32.PACK_AB_MERGE_C R150, R34, R33, R150 ;  /* 0x000000212296723e */ /* 0x000fc60004807096 */
[----:B------:R-:W0:Y:S01]  /*5200*/  MUFU.EX2 R50, R50 ;  /* 0x0000003200327308 */ /* 0x000e220000000800 */
[----:B--2---:R-:W-:Y:S02]  /*5210*/  F2FP.SATFINITE.E4M3.F32.PACK_AB_MERGE_C R144, R48, R39, RZ ;  /* 0x000000273090723e */ /* 0x004fe400048070ff */
[----:B-1----:R-:W-:Y:S01]  /*5220*/  FMNMX.FTZ R56, R83, R56, !PT ;  /* 0x0000003853387209 */ /* 0x002fe20007810000 */
[----:B------:R-:W-:-:S03]  /*5230*/  IMAD.U32 R83, RZ, RZ, UR16 ;  /* 0x00000010ff537e24 */ /* 0x000fc6000f8e00ff */
[C---:B------:R-:W-:Y:S01]  /*5240*/  FSETP.NEU.FTZ.AND P1, PT, R56.reuse, -INF , PT ;  /* 0xff8000003800780b */ /* 0x040fe20003f3d000 */
[----:B------:R-:W-:Y:S01]  /*5250*/  FFMA.FTZ R81, R56, R83, -8 ;  /* 0xc100000038517423 */ /* 0x000fe20000010053 */
[----:B---3--:R-:W-:Y:S01]  /*5260*/  F2FP.SATFINITE.E4M3.F32.PACK_AB_MERGE_C R144, R38, R35, R144 ;  /* 0x000000232690723e */ /* 0x008fe20004807090 */
[----:B------:R-:W-:Y:S03]  /*5270*/  MUFU.EX2 R55, R55 ;  /* 0x0000003700377308 */ /* 0x000fe60000000800 */
[----:B------:R-:W-:Y:S02]  /*5280*/  FSEL R8, R81, RZ, P1 ;  /* 0x000000ff51087208 */ /* 0x000fe40000800000 */
[----:B------:R-:W-:Y:S02]  /*5290*/  PLOP3.LUT P1, PT, PT, PT, UP0, 0x40, 0x0 ;  /* 0x000000000000781c */ /* 0x000fe40003f2e808 */
[----:B0-----:R-:W-:Y:S01]  /*52a0*/  F2FP.SATFINITE.E4M3.F32.PACK_AB_MERGE_C R146, R50, R49, R146 ;  /* 0x000000313292723e */ /* 0x001fe20004807092 */
[--C-:B------:R-:W-:Y:S01]  /*52b0*/  FFMA.FTZ R81, R98, UR16, -R8.reuse ;  /* 0x0000001062517c23 */ /* 0x100fe20008010808 */
[--C-:B------:R-:W-:Y:S01]  /*52c0*/  FFMA.FTZ R92, R5, UR16, -R8.reuse ;  /* 0x00000010055c7c23 */ /* 0x100fe20008010808 */
[--C-:B------:R-:W-:Y:S01]  /*52d0*/  FFMA.FTZ R5, R9, UR16, -R8.reuse ;  /* 0x0000001009057c23 */ /* 0x100fe20008010808 */
[--C-:B------:R-:W-:Y:S01]  /*52e0*/  FFMA.FTZ R94, R59, UR16, -R8.reuse ;  /* 0x000000103b5e7c23 */ /* 0x100fe20008010808 */
[--C-:B------:R-:W-:Y:S01]  /*52f0*/  FFMA.FTZ R59, R61, UR16, -R8.reuse ;  /* 0x000000103d3b7c23 */ /* 0x100fe20008010808 */
[----:B------:R-:W-:Y:S01]  /*5300*/  FADD.FTZ R61, R4, R85 ;  /* 0x00000055043d7221 */ /* 0x000fe20000010000 */
[----:B------:R-:W-:Y:S01]  /*5310*/  MUFU.EX2 R81, R81 ;  /* 0x0000005100517308 */ /* 0x000fe20000000800 */
[--C-:B------:R-:W-:Y:S01]  /*5320*/  FFMA.FTZ R10, R10, UR16, -R8.reuse ;  /* 0x000000100a0a7c23 */ /* 0x100fe20008010808 */
[--C-:B------:R-:W-:Y:S01]  /*5330*/  FFMA.FTZ R9, R22, UR16, -R8.reuse ;  /* 0x0000001016097c23 */ /* 0x100fe20008010808 */
[----:B------:R-:W-:Y:S01]  /*5340*/  FADD.FTZ R96, R32, R61 ;  /* 0x0000003d20607221 */ /* 0x000fe20000010000 */
[--C-:B------:R-:W-:Y:S01]  /*5350*/  FFMA.FTZ R83, R72, UR16, -R8.reuse ;  /* 0x0000001048537c23 */ /* 0x100fe20008010808 */
[--C-:B------:R-:W-:Y:S01]  /*5360*/  FFMA.FTZ R72, R74, UR16, -R8.reuse ;  /* 0x000000104a487c23 */ /* 0x100fe20008010808 */
[----:B------:R-:W-:Y:S01]  /*5370*/  FFMA.FTZ R74, R57, UR16, -R8 ;  /* 0x00000010394a7c23 */ /* 0x000fe20008010808 */
[----:B------:R-:W-:Y:S01]  /*5380*/  FADD.FTZ R61, R87, R96 ;  /* 0x00000060573d7221 */ /* 0x000fe20000010000 */
[----:B------:R-:W0:Y:S01]  /*5390*/  MUFU.EX2 R92, R92 ;  /* 0x0000005c005c7308 */ /* 0x000e220000000800 */
[--C-:B------:R-:W-:Y:S01]  /*53a0*/  FFMA.FTZ R57, R58, UR16, -R8.reuse ;  /* 0x000000103a397c23 */ /* 0x100fe20008010808 */
[--C-:B------:R-:W-:Y:S01]  /*53b0*/  FFMA.FTZ R12, R12, UR16, -R8.reuse ;  /* 0x000000100c0c7c23 */ /* 0x100fe20008010808 */
[--C-:B------:R-:W-:Y:S01]  /*53c0*/  FFMA.FTZ R58, R60, UR16, -R8.reuse ;  /* 0x000000103c3a7c23 */ /* 0x100fe20008010808 */
[--C-:B------:R-:W-:Y:S01]  /*53d0*/  FFMA.FTZ R60, R62, UR16, -R8.reuse ;  /* 0x000000103e3c7c23 */ /* 0x100fe20008010808 */
[----:B------:R-:W-:Y:S01]  /*53e0*/  FADD.FTZ R62, R84, R61 ;  /* 0x0000003d543e7221 */ /* 0x000fe20000010000 */
[--C-:B------:R-:W-:Y:S01]  /*53f0*/  FFMA.FTZ R13, R13, UR16, -R8.reuse ;  /* 0x000000100d0d7c23 */ /* 0x100fe20008010808 */
[----:B------:R-:W-:Y:S01]  /*5400*/  FFMA.FTZ R61, R63, UR16, -R8 ;  /* 0x000000103f3d7c23 */ /* 0x000fe20008010808 */
[----:B------:R-:W1:Y:S01]  /*5410*/  MUFU.EX2 R5, R5 ;  /* 0x0000000500057308 */ /* 0x000e620000000800 */
[----:B------:R-:W-:Y:S01]  /*5420*/  FADD.FTZ R63, R89, R62 ;  /* 0x0000003e593f7221 */ /* 0x000fe20000010000 */
[--C-:B------:R-:W-:Y:S01]  /*5430*/  FFMA.FTZ R22, R14, UR16, -R8.reuse ;  /* 0x000000100e167c23 */ /* 0x100fe20008010808 */
[--C-:B------:R-:W-:Y:S01]  /*5440*/  FFMA.FTZ R14, R15, UR16, -R8.reuse ;  /* 0x000000100f0e7c23 */ /* 0x100fe20008010808 */
[--C-:B------:R-:W-:Y:S01]  /*5450*/  FFMA.FTZ R15, R20, UR16, -R8.reuse ;  /* 0x00000010140f7c23 */ /* 0x100fe20008010808 */
[----:B------:R-:W-:Y:S01]  /*5460*/  FADD.FTZ R96, R86, R63 ;  /* 0x0000003f56607221 */ /* 0x000fe20000010000 */
[--C-:B------:R-:W-:Y:S01]  /*5470*/  FFMA.FTZ R20, R21, UR16, -R8.reuse ;  /* 0x0000001015147c23 */ /* 0x100fe20008010808 */
[----:B------:R-:W-:Y:S01]  /*5480*/  FFMA.FTZ R21, R73, UR16, -R8 ;  /* 0x0000001049157c23 */ /* 0x000fe20008010808 */
[----:B------:R-:W2:Y:S01]  /*5490*/  MUFU.EX2 R10, R10 ;  /* 0x0000000a000a7308 */ /* 0x000ea20000000800 */
[----:B0-----:R-:W-:Y:S01]  /*54a0*/  FADD.FTZ R62, R81, R92 ;  /* 0x0000005c513e7221 */ /* 0x001fe20000010000 */
[----:B------:R-:W-:Y:S01]  /*54b0*/  FFMA.FTZ R73, R75, UR16, -R8 ;  /* 0x000000104b497c23 */ /* 0x000fe20008010808 */
[----:B------:R-:W-:Y:S01]  /*54c0*/  FADD.FTZ R75, R91, R96 ;  /* 0x000000605b4b7221 */ /* 0x000fe20000010000 */
[--C-:B------:R-:W-:Y:S01]  /*54d0*/  FFMA.FTZ R19, R41, UR16, -R8.reuse ;  /* 0x0000001029137c23 */ /* 0x100fe20008010808 */
[--C-:B------:R-:W-:Y:S01]  /*54e0*/  FFMA.FTZ R76, R76, UR16, -R8.reuse ;  /* 0x000000104c4c7c23 */ /* 0x100fe20008010808 */
[----:B------:R-:W-:Y:S01]  /*54f0*/  FFMA.FTZ R32, R42, UR16, -R8 ;  /* 0x000000102a207c23 */ /* 0x000fe20008010808 */
[----:B------:R-:W-:Y:S01]  /*5500*/  FADD.FTZ R96, R88, R75 ;  /* 0x0000004b58607221 */ /* 0x000fe20000010000 */
[----:B------:R-:W0:Y:S01]  /*5510*/  MUFU.EX2 R9, R9 ;  /* 0x0000000900097308 */ /* 0x000e220000000800 */
[----:B-1----:R-:W-:Y:S01]  /*5520*/  FADD.FTZ R63, R5, R62 ;  /* 0x0000003e053f7221 */ /* 0x002fe20000010000 */
[--C-:B------:R-:W-:Y:S01]  /*5530*/  FFMA.FTZ R23, R23, UR16, -R8.reuse ;  /* 0x0000001017177c23 */ /* 0x100fe20008010808 */
[--C-:B------:R-:W-:Y:S01]  /*5540*/  FFMA.FTZ R40, R40, UR16, -R8.reuse ;  /* 0x0000001028287c23 */ /* 0x100fe20008010808 */
[--C-:B------:R-:W-:Y:S01]  /*5550*/  FFMA.FTZ R46, R46, UR16, -R8.reuse ;  /* 0x000000102e2e7c23 */ /* 0x100fe20008010808 */
[--C-:B------:R-:W-:Y:S01]  /*5560*/  FFMA.FTZ R47, R47, UR16, -R8.reuse ;  /* 0x000000102f2f7c23 */ /* 0x100fe20008010808 */
[--C-:B------:R-:W-:Y:S01]  /*5570*/  FFMA.FTZ R24, R24, UR16, -R8.reuse ;  /* 0x0000001018187c23 */ /* 0x100fe20008010808 */
[----:B------:R-:W-:Y:S01]  /*5580*/  FFMA.FTZ R25, R25, UR16, -R8 ;  /* 0x0000001019197c23 */ /* 0x000fe20008010808 */
[----:B------:R-:W1:Y:S01]  /*5590*/  MUFU.EX2 R12, R12 ;  /* 0x0000000c000c7308 */ /* 0x000e620000000800 */
[----:B--2---:R-:W-:Y:S01]  /*55a0*/  FADD.FTZ R62, R10, R63 ;  /* 0x0000003f0a3e7221 */ /* 0x004fe20000010000 */
[----:B------:R-:W-:Y:S01]  /*55b0*/  FADD.FTZ R63, R93, R96 ;  /* 0x000000605d3f7221 */ /* 0x000fe20000010000 */
[--C-:B------:R-:W-:Y:S01]  /*55c0*/  FFMA.FTZ R52, R52, UR16, -R8.reuse ;  /* 0x0000001034347c23 */ /* 0x100fe20008010808 */
[--C-:B------:R-:W-:Y:S01]  /*55d0*/  FFMA.FTZ R27, R27, UR16, -R8.reuse ;  /* 0x000000101b1b7c23 */ /* 0x100fe20008010808 */
[--C-:B------:R-:W-:Y:S01]  /*55e0*/  FFMA.FTZ R28, R28, UR16, -R8.reuse ;  /* 0x000000101c1c7c23 */ /* 0x100fe20008010808 */
[----:B------:R-:W-:Y:S01]  /*55f0*/  FADD.FTZ R86, R90, R63 ;  /* 0x0000003f5a567221 */ /* 0x000fe20000010000 */
[----:B------:R-:W-:Y:S01]  /*5600*/  FFMA.FTZ R29, R29, UR16, -R8 ;  /* 0x000000101d1d7c23 */ /* 0x000fe20008010808 */
[----:B------:R-:W2:Y:S01]  /*5610*/  MUFU.EX2 R13, R13 ;  /* 0x0000000d000d7308 */ /* 0x000ea20000000800 */
[----:B0-----:R-:W-:Y:S01]  /*5620*/  FADD.FTZ R41, R9, R62 ;  /* 0x0000003e09297221 */ /* 0x001fe20000010000 */
[----:B------:R-:W-:Y:S01]  /*5630*/  FADD.FTZ R86, R95, R86 ;  /* 0x000000565f567221 */ /* 0x000fe20000010000 */
[----:B------:R-:W-:-:S03]  /*5640*/  FFMA.FTZ R31, R31, UR16, -R8 ;  /* 0x000000101f1f7c23 */ /* 0x000fc60008010808 */
[----:B------:R-:W-:Y:S01]  /*5650*/  FADD.FTZ R75, R33, R86 ;  /* 0x00000056214b7221 */ /* 0x000fe20000010000 */
[----:B------:R-:W-:Y:S01]  /*5660*/  FFMA.FTZ R33, R45, UR16, -R8 ;  /* 0x000000102d217c23 */ /* 0x000fe20008010808 */
[----:B------:R-:W0:Y:S01]  /*5670*/  MUFU.EX2 R22, R22 ;  /* 0x0000001600167308 */ /* 0x000e220000000800 */
[----:B-1----:R-:W-:Y:S01]  /*5680*/  FADD.FTZ R62, R12, R41 ;  /* 0x000000290c3e7221 */ /* 0x002fe20000010000 */
[----:B------:R-:W-:-:S04]  /*5690*/  FADD.FTZ R75, R34, R75 ;  /* 0x0000004b224b7221 */ /* 0x000fc80000010000 */
[----:B------:R-:W-:Y:S02]  /*56a0*/  FADD.FTZ R42, R36, R75 ;  /* 0x0000004b242a7221 */ /* 0x000fe40000010000 */
[----:B------:R-:W1:Y:S01]  /*56b0*/  MUFU.EX2 R14, R14 ;  /* 0x0000000e000e7308 */ /* 0x000e620000000800 */
[----:B--2---:R-:W-:Y:S01]  /*56c0*/  FADD.FTZ R41, R13, R62 ;  /* 0x0000003e0d297221 */ /* 0x004fe20000010000 */
[----:B------:R-:W-:-:S06]  /*56d0*/  FADD.FTZ R42, R37, R42 ;  /* 0x0000002a252a7221 */ /* 0x000fcc0000010000 */
[----:B------:R-:W2:Y:S01]  /*56e0*/  MUFU.EX2 R15, R15 ;  /* 0x0000000f000f7308 */ /* 0x000ea20000000800 */
[C---:B0-----:R-:W-:Y:S01]  /*56f0*/  FADD.FTZ R63, R22.reuse, R41 ;  /* 0x00000029163f7221 */ /* 0x041fe20000010000 */
[----:B------:R-:W-:Y:S01]  /*5700*/  FFMA.FTZ R41, R43, UR16, -R8 ;  /* 0x000000102b297c23 */ /* 0x000fe20008010808 */
[----:B------:R-:W-:-:S04]  /*5710*/  F2FP.SATFINITE.E4M3.F32.PACK_AB_MERGE_C R13, R22, R13, RZ ;  /* 0x0000000d160d723e */ /* 0x000fc800048070ff */
[----:B------:R-:W-:Y:S01]  /*5720*/  F2FP.SATFINITE.E4M3.F32.PACK_AB_MERGE_C R155, R12, R9, R13 ;  /* 0x000000090c9b723e */ /* 0x000fe2000480700d */
[----:B------:R-:W0:Y:S01]  /*5730*/  MUFU.EX2 R20, R20 ;  /* 0x0000001400147308 */ /* 0x000e220000000800 */
[----:B-1----:R-:W-:-:S07]  /*5740*/  FADD.FTZ R4, R14, R63 ;  /* 0x0000003f0e047221 */ /* 0x002fce0000010000 */
[----:B------:R-:W1:Y:S01]  /*5750*/  MUFU.EX2 R83, R83 ;  /* 0x0000005300537308 */ /* 0x000e620000000800 */
[----:B--2---:R-:W-:Y:S01]  /*5760*/  FADD.FTZ R43, R15, R4 ;  /* 0x000000040f2b7221 */ /* 0x004fe20000010000 */
[--C-:B------:R-:W-:Y:S01]  /*5770*/  FFMA.FTZ R4, R44, UR16, -R8.reuse ;  /* 0x000000102c047c23 */ /* 0x100fe20008010808 */
[----:B------:R-:W-:Y:S01]  /*5780*/  FFMA.FTZ R8, R30, UR16, -R8 ;  /* 0x000000101e087c23 */ /* 0x000fe20008010808 */
[----:B------:R-:W-:-:S04]  /*5790*/  F2FP.SATFINITE.E4M3.F32.PACK_AB_MERGE_C R30, R10, R5, RZ ;  /* 0x000000050a1e723e */ /* 0x000fc800048070ff */
[----:B------:R-:W2:Y:S01]  /*57a0*/  MUFU.EX2 R21, R21 ;  /* 0x0000001500157308 */ /* 0x000ea20000000800 */
[----:B0-----:R-:W-:Y:S01]  /*57b0*/  FADD.FTZ R36, R20, R43 ;  /* 0x0000002b14247221 */ /* 0x001fe20000010000 */
[----:B------:R-:W-:Y:S01]  /*57c0*/  FADD.FTZ R43, R35, R42 ;  /* 0x0000002a232b7221 */ /* 0x000fe20000010000 */
[----:B------:R-:W-:-:S05]  /*57d0*/  F2FP.SATFINITE.E4M3.F32.PACK_AB_MERGE_C R153, R92, R81, R30 ;  /* 0x000000515c99723e */ /* 0x000fca000480701e */
[----:B------:R-:W0:Y:S01]  /*57e0*/  MUFU.EX2 R72, R72 ;  /* 0x0000004800487308 */ /* 0x000e220000000800 */
[C---:B-1----:R-:W-:Y:S01]  /*57f0*/  FADD.FTZ R36, R83.reuse, R36 ;  /* 0x0000002453247221 */ /* 0x042fe20000010000 */
[----:B------:R-:W-:-:S04]  /*5800*/  F2FP.SATFINITE.E4M3.F32.PACK_AB_MERGE_C R20, R83, R20, RZ ;  /* 0x000000145314723e */ /* 0x000fc800048070ff */
[----:B------:R-:W-:Y:S02]  /*5810*/  F2FP.SATFINITE.E4M3.F32.PACK_AB_MERGE_C R149, R15, R14, R20 ;  /* 0x0000000e0f95723e */ /* 0x000fe40004807014 */
[----:B------:R-:W1:Y:S01]  /*5820*/  MUFU.EX2 R73, R73 ;  /* 0x0000004900497308 */ /* 0x000e620000000800 */
[----:B--2---:R-:W-:Y:S01]  /*5830*/  FADD.FTZ R37, R21, R36 ;  /* 0x0000002415257221 */ /* 0x004fe20000010000 */
[----:B------:R-:W-:-:S04]  /*5840*/  FADD.FTZ R36, R38, R43 ;  /* 0x0000002b26247221 */ /* 0x000fc80000010000 */
[----:B------:R-:W-:Y:S02]  /*5850*/  FADD.FTZ R39, R39, R36 ;  /* 0x0000002427277221 */ /* 0x000fe40000010000 */
[----:B------:R-:W2:Y:S01]  /*5860*/  MUFU.EX2 R76, R76 ;  /* 0x0000004c004c7308 */ /* 0x000ea20000000800 */
[----:B0-----:R-:W-:Y:S01]  /*5870*/  FADD.FTZ R34, R72, R37 ;  /* 0x0000002548227221 */ /* 0x001fe20000010000 */
[----:B------:R-:W-:-:S04]  /*5880*/  FADD.FTZ R48, R48, R39 ;  /* 0x0000002730307221 */ /* 0x000fc80000010000 */
[----:B------:R-:W-:Y:S02]  /*5890*/  FADD.FTZ R49, R49, R48 ;  /* 0x0000003031317221 */ /* 0x000fe40000010000 */
[----:B------:R-:W0:Y:S01]  /*58a0*/  MUFU.EX2 R23, R23 ;  /* 0x0000001700177308 */ /* 0x000e220000000800 */
[----:B-1----:R-:W-:Y:S01]  /*58b0*/  FADD.FTZ R35, R73, R34 ;  /* 0x0000002249237221 */ /* 0x002fe20000010000 */
[----:B------:R-:W-:-:S04]  /*58c0*/  FADD.FTZ R50, R50, R49 ;  /* 0x0000003132327221 */ /* 0x000fc80000010000 */
[----:B------:R-:W-:Y:S02]  /*58d0*/  FADD.FTZ R51, R51, R50 ;  /* 0x0000003233337221 */ /* 0x000fe40000010000 */
[----:B------:R-:W1:Y:S01]  /*58e0*/  MUFU.EX2 R74, R74 ;  /* 0x0000004a004a7308 */ /* 0x000e620000000800 */
[----:B--2---:R-:W-:Y:S01]  /*58f0*/  FADD.FTZ R34, R76, R35 ;  /* 0x000000234c227221 */ /* 0x004fe20000010000 */
        /* <DEDUP_REMOVED lines=20> */
[----:B-1----:R-:W-:-:S07]  /*5a40*/  F2FP.SATFINITE.E4M3.F32.PACK_AB_MERGE_C R22, R64, R55, RZ ;  /* 0x000000374016723e */ /* 0x002fce00048070ff */
[----:B------:R-:W1:Y:S01]  /*5a50*/  MUFU.EX2 R40, R40 ;  /* 0x0000002800287308 */ /* 0x000e620000000800 */
[C---:B--2---:R-:W-:Y:S01]  /*5a60*/  FADD.FTZ R5, R61.reuse, R10 ;  /* 0x0000000a3d057221 */ /* 0x044fe20000010000 */
[----:B------:R-:W-:-:S04]  /*5a70*/  F2FP.SATFINITE.E4M3.F32.PACK_AB_MERGE_C R60, R61, R60, RZ ;  /* 0x0000003c3d3c723e */ /* 0x000fc800048070ff */
[----:B------:R-:W-:Y:S02]  /*5a80*/  F2FP.SATFINITE.E4M3.F32.PACK_AB_MERGE_C R147, R59, R58, R60 ;  /* 0x0000003a3b93723e */ /* 0x000fe4000480703c */
        /* <DEDUP_REMOVED lines=49> */
[----:B--2---:R-:W-:Y:S01]  /*5da0*/  FADD.FTZ R5, R25, R10 ;  /* 0x0000000a19057221 */ /* 0x004fe20000010000 */
[----:B------:R-:W-:-:S06]  /*5db0*/  VIADD R10, R18, 0xfffffffe ;  /* 0xfffffffe120a7836 */ /* 0x000fcc0000000000 */
        /* <DEDUP_REMOVED lines=14> */
[----:B------:R-:W-:Y:S01]  /*5ea0*/  MUFU.EX2 R31, R31 ;  /* 0x0000001f001f7308 */ /* 0x000fe20000000800 */
[----:B0-----:R-:W-:Y:S01]  /*5eb0*/  FADD.FTZ R4, R28, R27 ;  /* 0x0000001b1c047221 */ /* 0x001fe20000010000 */
[----:B------:R-:W-:-:S04]  /*5ec0*/  FADD.FTZ R5, R79, R80 ;  /* 0x000000504f057221 */ /* 0x000fc80000010000 */
[----:B------:R-:W-:Y:S02]  /*5ed0*/  FADD.FTZ R5, R82, R5 ;  /* 0x0000000552057221 */ /* 0x000fe40000010000 */
[----:B------:R-:W0:Y:S01]  /*5ee0*/  MUFU.EX2 R8, R8 ;  /* 0x0000000800087308 */ /* 0x000e220000000800 */
[----:B--2---:R-:W-:Y:S01]  /*5ef0*/  FADD.FTZ R4, R29, R4 ;  /* 0x000000041d047221 */ /* 0x004fe20000010000 */
        /* <DEDUP_REMOVED lines=16> */
.L_x_14393:
[----:B------:R-:W-:Y:S02]  /*6000*/  ULDC UR11, c[0x0][0x9e4] ;  /* 0x00027900000b7ab9 */ /* 0x000fe40000000800 */
[----:B------:R-:W-:-:S11]  /*6010*/  UISETP.NE.AND UP0, UPT, UR11, 0x1, UPT ;  /* 0x000000010b00788c */ /* 0x000fd6000bf05270 */
[----:B------:R-:W-:Y:S02]  /*6020*/  @UP0 ULDC.64 UR12, c[0x0][0x9e8] ;  /* 0x00027a00000c0ab9 */ /* 0x000fe40000000a00 */
[----:B------:R-:W-:-:S04]  /*6030*/  UIMAD.WIDE.U32 UR6, UR10, UR12, URZ ;  /* 0x0000000c0a0672a5 */ /* 0x000fc8000f8e003f */
[----:B------:R-:W-:-:S12]  /*6040*/  @UP0 USHF.R.U32.HI UR10, URZ, UR13, UR7 ;  /* 0x0000000d3f0a0299 */ /* 0x000fd80008011607 */
.L_x_14394:
[----:B------:R-:W-:-:S04]  /*6050*/  UIMAD UR10, UR10, UR11, UR11 ;  /* 0x0000000b0a0a72a4 */ /* 0x000fc8000f8e020b */
[----:B------:R-:W-:-:S04]  /*6060*/  UISETP.LT.AND UP0, UPT, UR5, UR10, UPT ;  /* 0x0000000a0500728c */ /* 0x000fc8000bf01270 */
[----:B------:R-:W-:-:S12]  /*6070*/  USEL UR5, UR5, UR10, UP0 ;  /* 0x0000000a05057287 */ /* 0x000fd80008000000 */
.L_x_14392:
[----:B------:R-:W-:Y:S01]  /*6080*/  UIMAD.WIDE UR6, UR5, 0x66666667, URZ ;  /* 0x66666667050678a5 */ /* 0x000fe2000f8e023f */
[----:B------:R-:W0:Y:S01]  /*6090*/  S2UR UR5, SR_CgaCtaId ;  /* 0x00000000000579c3 */ /* 0x000e220000008800 */
        /* <DEDUP_REMOVED lines=8> */
[----:B------:R-:W-:Y:S01]  /*6120*/  CS2R R36, SRZ ;  /* 0x0000000000247805 */ /* 0x000fe2000001ff00 */
[----:B------:R-:W-:Y:S01]  /*6130*/  UMOV UR7, URZ ;  /* 0x0000003f00077c82 */ /* 0x000fe20008000000 */
[----:B------:R-:W-:Y:S01]  /*6140*/  UISETP.LT.AND UP0, UPT, UR45, UR6, UPT ;  /* 0x000000062d00728c */ /* 0x000fe2000bf01270 */
[----:B------:R-:W-:Y:S02]  /*6150*/  CS2R R38, SRZ ;  /* 0x0000000000267805 */ /* 0x000fe4000001ff00 */
[----:B------:R-:W-:Y:S02]  /*6160*/  CS2R R40, SRZ ;  /* 0x0000000000287805 */ /* 0x000fe4000001ff00 */
[----:B------:R-:W-:Y:S01]  /*6170*/  CS2R R42, SRZ ;  /* 0x00000000002a7805 */ /* 0x000fe2000001ff00 */
[----:B------:R-:W-:Y:S01]  /*6180*/  USEL UR23, UR45, UR6, !UP0 ;  /* 0x000000062d177287 */ /* 0x000fe2000c000000 */
[----:B------:R-:W-:Y:S02]  /*6190*/  CS2R R44, SRZ ;  /* 0x00000000002c7805 */ /* 0x000fe4000001ff00 */
[----:B------:R-:W-:Y:S01]  /*61a0*/  CS2R R46, SRZ ;  /* 0x00000000002e7805 */ /* 0x000fe2000001ff00 */
[----:B------:R-:W-:Y:S01]  /*61b0*/  UMOV UR6, URZ ;  /* 0x0000003f00067c82 */ /* 0x000fe20008000000 */
[----:B------:R-:W-:-:S02]  /*61c0*/  CS2R R48, SRZ ;  /* 0x0000000000307805 */ /* 0x000fc4000001ff00 */
[----:B------:R-:W-:Y:S02]  /*61d0*/  CS2R R50, SRZ ;  /* 0x0000000000327805 */ /* 0x000fe4000001ff00 */
[----:B------:R-:W-:Y:S02]  /*61e0*/  ISETP.GE.AND P1, PT, R10, UR23, PT ;  /* 0x000000170a007c0c */ /* 0x000fe4000bf26270 */
[----:B------:R-:W-:Y:S02]  /*61f0*/  CS2R R52, SRZ ;  /* 0x0000000000347805 */ /* 0x000fe4000001ff00 */
[----:B------:R-:W-:-:S09]  /*6200*/  CS2R R54, SRZ ;  /* 0x0000000000367805 */ /* 0x000fd2000001ff00 */
[----:B0-----:R-:W-:Y:S05]  /*6210*/  @!P1 BRA `(.L_x_14395) ;  /* 0x0000004800ac9947 */ /* 0x001fea0003800000 */
        /* <DEDUP_REMOVED lines=23> */
[----:B------:R-:W-:Y:S01]  /*6390*/  ULDC UR16, c[0x0][0x988] ;  /* 0x0002620000107ab9 */ /* 0x000fe20000000800 */
[----:B------:R-:W-:-:S05]  /*63a0*/  ULDC UR19, c[0x0][0x9e0] ;  /* 0x0002780000137ab9 */ /* 0x000fca0000000800 */
.L_x_14414:
[----:B------:R-:W-:-:S04]  /*63b0*/  UISETP.NE.AND UP0, UPT, UR24, 0x1, UPT ;  /* 0x000000011800788c */ /* 0x000fc8000bf05270 */
[----:B------:R-:W-:-:S04]  /*63c0*/  USEL UR6, URZ, 0x1, UP0 ;  /* 0x000000013f067887 */ /* 0x000fc80008000000 */
[----:B------:R-:W-:Y:S01]  /*63d0*/  ULOP3.LUT UR6, UR25, UR6, URZ, 0x3c, !UPT ;  /* 0x0000000619067292 */ /* 0x000fe2000f8e3c3f */
[----:B------:R-:W-:Y:S11]  /*63e0*/  @!P0 BRA `(.L_x_14396) ;  /* 0x0000000000048947 */ /* 0x000ff60003800000 */
[----:B------:R-:W-:Y:S01]  /*63f0*/  BPT.TRAP 0x1 ;  /* 0x000000040000795c */ /* 0x000fe20000300000 */
.L_x_14396:
        /* <DEDUP_REMOVED lines=9> */
.L_x_14397:
[----:B-1----:R-:W-:Y:S05]  /*6490*/  @P1 BRA `(.L_x_14398) ;  /* 0x0000000000081947 */ /* 0x002fea0003800000 */
[----:B------:R-:W1:Y:S02]  /*64a0*/  SYNCS.PHASECHK.TRANS64.TRYWAIT P1, [UR22+0x12430], R11 ;  /* 0x0124300bff0075a7 */ /* 0x000e640008020156 */
[----:B-1----:R-:W-:Y:S05]  /*64b0*/  @!P1 BRA `(.L_x_14399) ;  /* 0x0000013000249947 */ /* 0x002fea0003800000 */
.L_x_14398:
        /* <DEDUP_REMOVED lines=64> */
.L_x_14400:
[----:B------:R-:W-:Y:S01]  /*68c0*/  ULEA UR13, UR24, UR46, 0x3 ;  /* 0x0000002e180d7291 */ /* 0x000fe2000f8e183f */
[----:B01----:R-:W-:-:S05]  /*68d0*/  IMAD.U32 R11, RZ, RZ, UR25 ;  /* 0x00000019ff0b7e24 */ /* 0x003fca000f8e00ff */
[----:B------:R-:W-:-:S04]  /*68e0*/  SHF.L.U32 R11, R11, 0x1f, RZ ;  /* 0x0000001f0b0b7819 */ /* 0x000fc800000006ff */
[----:B------:R0:W1:Y:S01]  /*68f0*/  SYNCS.PHASECHK.TRANS64.TRYWAIT P1, [UR13+0x12450], R11 ;  /* 0x0124500bff0075a7 */ /* 0x000062000802014d */
[----:B------:R-:W-:Y:S05]  /*6900*/  @!P0 BRA `(.L_x_14401) ;  /* 0x0000000000048947 */ /* 0x000fea0003800000 */
[----:B------:R-:W-:Y:S01]  /*6910*/  BPT.TRAP 0x1 ;  /* 0x000000040000795c */ /* 0x000fe20000300000 */
.L_x_14401:
[----:B-1----:R-:W-:Y:S05]  /*6920*/  @P1 BRA `(.L_x_14402) ;  /* 0x0000000000081947 */ /* 0x002fea0003800000 */
[----:B------:R-:W1:Y:S02]  /*6930*/  SYNCS.PHASECHK.TRANS64.TRYWAIT P1, [UR13+0x12450], R11 ;  /* 0x0124500bff0075a7 */ /* 0x000e64000802014d */
[----:B-1----:R-:W-:Y:S05]  /*6940*/  @!P1 BRA `(.L_x_14403) ;  /* 0x0000012c00189947 */ /* 0x002fea0003800000 */
.L_x_14402:
        /* <DEDUP_REMOVED lines=32> */
.L_x_14404:
        /* <DEDUP_REMOVED lines=27> */
[C---:B01----:R-:W-:Y:S01]  /*6d00*/  FMUL.FTZ R11, R2.reuse, R120 ;  /* 0x00000078020b7220 */ /* 0x043fe20000410000 */
[C---:B------:R-:W-:Y:S01]  /*6d10*/  FMUL.FTZ R83, R2.reuse, R87 ;  /* 0x0000005702537220 */ /* 0x040fe20000410000 */
[C---:B------:R-:W-:Y:S01]  /*6d20*/  FMUL.FTZ R120, R2.reuse, R131 ;  /* 0x0000008302787220 */ /* 0x040fe20000410000 */
[----:B------:R-:W-:Y:S01]  /*6d30*/  FMUL.FTZ R87, R2, R57 ;  /* 0x0000003902577220 */ /* 0x000fe20000410000 */
[----:B------:R-:W-:Y:S01]  /*6d40*/  IMAD R131, R10, -0xa0, RZ ;  /* 0xffffff600a837824 */ /* 0x000fe200078e02ff */
[----:B------:R-:W0:Y:S01]  /*6d50*/  SHFL.IDX PT, R57, R130, RZ, 0x1c1f ;  /* 0x001c1fff82397589 */ /* 0x000e2200000e0000 */
[C---:B------:R-:W-:Y:S01]  /*6d60*/  FMUL.FTZ R20, R2.reuse, R127 ;  /* 0x0000007f02147220 */ /* 0x040fe20000410000 */
[----:B------:R-:W-:Y:S01]  /*6d70*/  UISETP.NE.AND UP0, UPT, UR47, URZ, UPT ;  /* 0x0000003f2f00728c */ /* 0x000fe2000bf05270 */
        /* <DEDUP_REMOVED lines=63> */
[----:B------:R-:W-:Y:S02]  /*7170*/  VIADD R67, R67, 0xffffffff ;  /* 0xffffffff43437836 */ /* 0x000fe40000000000 */
[----:B------:R-:W-:Y:S02]  /*7180*/  VIADD R56, R56, -UR18 ;  /* 0x8000001238387c36 */ /* 0x000fe40008000000 */
[----:B------:R-:W2:Y:S02]  /*7190*/  MUFU.TANH R12, R12 ;  /* 0x0000000c000c7308 */ /* 0x000ea40000002400 */
[C---:B------:R-:W-:Y:S01]  /*71a0*/  VIADD R133, R56.reuse, UR19 ;  /* 0x0000001338857c36 */ /* 0x040fe20008000000 */
[----:B------:R-:W-:Y:S01]  /*71b0*/  SYNCS.ARRIVE.TRANS64.RED.A1T0 RZ, [UR22], RZ ;  /* 0x000000ffffff79a7 */ /* 0x000fe20008100416 */
[----:B------:R-:W-:Y:S02]  /*71c0*/  VIADD R132, R56, UR20 ;  /* 0x0000001438847c36 */ /* 0x000fe40008000000 */
[----:B0-----:R-:W-:-:S02]  /*71d0*/  IMAD.IADD R71, R133, 0x1, R57 ;  /* 0x0000000185477824 */ /* 0x001fc400078e0239 */
        /* <DEDUP_REMOVED lines=93> */
.L_x_14407:
[----:B------:R-:W-:-:S05]  /*77b0*/  IMAD.U32 R136, RZ, RZ, UR17 ;  /* 0x00000011ff887e24 */ /* 0x000fca000f8e00ff */
[----:B------:R-:W-:-:S13]  /*77c0*/  ISETP.NE.AND P1, PT, R136, 0x1, PT ;  /* 0x000000018800780c */ /* 0x000fda0003f25270 */
[----:B------:R-:W1:Y:S02]  /*77d0*/  @P1 LDC.64 R56, c[0x0][0x9e8] ;  /* 0x00027a00ff381b82 */ /* 0x000e640000000a00 */
[----:B-1----:R-:W-:-:S05]  /*77e0*/  @P1 IMAD.HI.U32 R56, R134, R56, RZ ;  /* 0x0000003886381227 */ /* 0x002fca00078e00ff */
[----:B------:R-:W-:-:S07]  /*77f0*/  @P1 SHF.R.U32.HI R134, RZ, R57, R56 ;  /* 0x00000039ff861219 */ /* 0x000fce0000011638 */
.L_x_14408:
[----:B------:R-:W-:Y:S05]  /*7800*/  BSYNC B0 ;  /* 0x0000000000007941 */ /* 0x000fea0003800000 */
.L_x_14406:
[----:B------:R-:W-:-:S05]  /*7810*/  IMAD R134, R134, R136, R67 ;  /* 0x0000008886867224 */ /* 0x000fca00078e0243 */
[----:B------:R-:W-:Y:S02]  /*7820*/  VIADDMNMX R71, R134, R136, R71, PT ;  /* 0x0000008886477246 */ /* 0x000fe40003800147 */
[----:B------:R-:W-:-:S07]  /*7830*/  VIMNMX R70, R70, R134, !PT ;  /* 0x0000008646467248 */ /* 0x000fce0007fe0100 */
.L_x_14405:
[C---:B------:R-:W-:Y:S01]  /*7840*/  ISETP.GE.AND P2, PT, R131.reuse, 0x9, PT ;  /* 0x000000098300780c */ /* 0x040fe20003f46270 */
[----:B------:R-:W-:Y:S01]  /*7850*/  UISETP.NE.AND UP0, UPT, UR47, URZ, UPT ;  /* 0x0000003f2f00728c */ /* 0x000fe2000bf05270 */
[C---:B------:R-:W-:Y:S02]  /*7860*/  ISETP.GE.AND P1, PT, R131.reuse, 0x2, PT ;  /* 0x000000028300780c */ /* 0x040fe40003f26270 */
[C---:B------:R-:W-:Y:S02]  /*7870*/  ISETP.GE.AND P5, PT, R131.reuse, 0xa, PT ;  /* 0x0000000a8300780c */ /* 0x040fe40003fa6270 */
        /* <DEDUP_REMOVED lines=27> */
[C---:B------:R-:W-:Y:S02]  /*7a30*/  ISETP.GT.AND P2, PT, R70.reuse, 0x18, !P3 ;  /* 0x000000184600780c */ /* 0x040fe40005f44270 */
        /* <DEDUP_REMOVED lines=217> */
.L_x_14411:
[----:B------:R-:W-:-:S05]  /*87d0*/  IMAD.U32 R70, RZ, RZ, UR17 ;  /* 0x00000011ff467e24 */ /* 0x000fca000f8e00ff */
[----:B------:R-:W-:-:S13]  /*87e0*/  ISETP.NE.AND P6, PT, R70, 0x1, PT ;  /* 0x000000014600780c */ /* 0x000fda0003fc5270 */
[----:B------:R-:W0:Y:S02]  /*87f0*/  @P6 LDC.64 R56, c[0x0][0x9e8] ;  /* 0x00027a00ff386b82 */ /* 0x000e240000000a00 */
[----:B0-----:R-:W-:-:S05]  /*8800*/  @P6 IMAD.HI.U32 R56, R11, R56, RZ ;  /* 0x000000380b386227 */ /* 0x001fca00078e00ff */
[----:B------:R-:W-:-:S07]  /*8810*/  @P6 SHF.R.U32.HI R11, RZ, R57, R56 ;  /* 0x00000039ff0b6219 */ /* 0x000fce0000011638 */
.L_x_14412:
[----:B------:R-:W-:Y:S05]  /*8820*/  BSYNC B0 ;  /* 0x0000000000007941 */ /* 0x000fea0003800000 */
.L_x_14410:
[----:B------:R-:W-:-:S05]  /*8830*/  IMAD R11, R11, R70, R67 ;  /* 0x000000460b0b7224 */ /* 0x000fca00078e0243 */
[----:B------:R-:W-:Y:S02]  /*8840*/  VIADDMNMX R133, R11, R70, R133, PT ;  /* 0x000000460b857246 */ /* 0x000fe40003800185 */
[----:B------:R-:W-:-:S07]  /*8850*/  VIMNMX R132, R132, R11, !PT ;  /* 0x0000000b84847248 */ /* 0x000fce0007fe0100 */
.L_x_14409:
[----:B------:R-:W-:Y:S01]  /*8860*/  ISETP.GT.AND P1, PT, R132, 0x1, !P1 ;  /* 0x000000018400780c */ /* 0x000fe20004f24270 */
[----:B------:R-:W-:Y:S01]  /*8870*/  IMAD.U32 R130, RZ, RZ, UR16 ;  /* 0x00000010ff827e24 */ /* 0x000fe2000f8e00ff */
        /* <DEDUP_REMOVED lines=110> */
[C---:B------:R-:W-:Y:S02]  /*8f60*/  ISETP.GT.AND P1, PT, R132.reuse, 0x41, !P1 ;  /* 0x000000418400780c */ /* 0x040fe40004f24270 */
[----:B------:R-:W-:Y:S02]  /*8f70*/  ISETP.GT.AND P5, PT, R132, 0x98, !P5 ;  /* 0x000000988400780c */ /* 0x000fe40006fa4270 */
[----:B------:R-:W-:Y:S02]  /*8f80*/  ISETP.LT.OR P1, PT, R133, 0x42, P1 ;  /* 0x000000428500780c */ /* 0x000fe40000f21670 */
[----:B0-----:R-:W-:-:S02]  /*8f90*/  FMNMX.FTZ R57, R56, R11, !PT ;  /* 0x0000000b38397209 */ /* 0x001fc40007810000 */
[----:B------:R-:W-:Y:S02]  /*8fa0*/  FSEL R91, R91, -INF , !P1 ;  /* 0xff8000005b5b7808 */ /* 0x000fe40004800000 */
[----:B------:R-:W-:Y:S01]  /*8fb0*/  LOP3.LUT P1, RZ, R0, 0x200000, RZ, 0xc0, !PT ;  /* 0x0020000000ff7812 */ /* 0x000fe2000782c0ff */
[----:B------:R-:W0:Y:S01]  /*8fc0*/  SHFL.BFLY PT, R70, R57, 0x1, 0x1f ;  /* 0x0c201f0039467f89 */ /* 0x000e2200000e0000 */
[C---:B------:R-:W-:Y:S02]  /*8fd0*/  ISETP.LT.OR P4, PT, R133.reuse, 0x92, P4 ;  /* 0x000000928500780c */ /* 0x040fe40002781670 */
[----:B------:R-:W-:Y:S02]  /*8fe0*/  ISETP.GT.AND P1, PT, R132, 0x48, !P1 ;  /* 0x000000488400780c */ /* 0x000fe40004f24270 */
[----:B------:R-:W-:Y:S02]  /*8ff0*/  FSEL R62, R62, -INF , !P3 ;  /* 0xff8000003e3e7808 */ /* 0x000fe40005800000 */
[----:B------:R-:W-:-:S02]  /*9000*/  ISETP.LT.OR P1, PT, R133, 0x49, P1 ;  /* 0x000000498500780c */ /* 0x000fc40000f21670 */
[----:B------:R-:W-:Y:S02]  /*9010*/  ISETP.LT.OR P5, PT, R133, 0x99, P5 ;  /* 0x000000998500780c */ /* 0x000fe40002fa1670 */
[----:B------:R-:W-:Y:S02]  /*9020*/  FSEL R94, R94, -INF , !P1 ;  /* 0xff8000005e5e7808 */ /* 0x000fe40004800000 */
[----:B------:R-:W-:Y:S02]  /*9030*/  LOP3.LUT P1, RZ, R0, 0x100000, RZ, 0xc0, !PT ;  /* 0x0010000000ff7812 */ /* 0x000fe4000782c0ff */
[----:B------:R-:W-:Y:S02]  /*9040*/  FSEL R66, R66, -INF , !P5 ;  /* 0xff80000042427808 */ /* 0x000fe40006800000 */
[----:B------:R-:W-:-:S04]  /*9050*/  ISETP.GT.AND P1, PT, R132, 0x49, !P1 ;  /* 0x000000498400780c */ /* 0x000fc80004f24270 */
[----:B------:R-:W-:Y:S02]  /*9060*/  ISETP.LT.OR P1, PT, R133, 0x4a, P1 ;  /* 0x0000004a8500780c */ /* 0x000fe40000f21670 */
[----:B0-----:R-:W-:Y:S02]  /*9070*/  FMNMX.FTZ R11, R57, R70, !PT ;  /* 0x00000046390b7209 */ /* 0x001fe40007810000 */
        /* <DEDUP_REMOVED lines=61> */
[C---:B------:R-:W-:Y:S02]  /*9450*/  ISETP.GT.AND P1, PT, R132.reuse, RZ, !P6 ;  /* 0x000000ff8400720c */ /* 0x040fe40007724270 */
[----:B------:R-:W-:Y:S02]  /*9460*/  LOP3.LUT P6, RZ, R3, 0x4, RZ, 0xc0, !PT ;  /* 0x0000000403ff7812 */ /* 0x000fe400078cc0ff */
[----:B------:R-:W-:Y:S02]  /*9470*/  ISETP.LT.OR P1, PT, R133, 0x1, P1 ;  /* 0x000000018500780c */ /* 0x000fe40000f21670 */
[----:B------:R-:W-:Y:S02]  /*9480*/  ISETP.GT.AND P6, PT, R132, 0x99, !P6 ;  /* 0x000000998400780c */ /* 0x000fe400077c4270 */
[----:B------:R-:W-:Y:S01]  /*9490*/  FSEL R70, R13, -INF , !P1 ;  /* 0xff8000000d467808 */ /* 0x000fe20004800000 */
[----:B------:R-:W-:-:S01]  /*94a0*/  FFMA.FTZ R13, R11, R130, -8 ;  /* 0xc10000000b0d7423 */ /* 0x000fc20000010082 */
[----:B------:R-:W-:-:S02]  /*94b0*/  FSETP.NEU.FTZ.AND P1, PT, R11, -INF , PT ;  /* 0xff8000000b00780b */ /* 0x000fc40003f3d000 */
[----:B------:R-:W-:Y:S02]  /*94c0*/  FMNMX.FTZ R71, R70, R9, !PT ;  /* 0x0000000946477209 */ /* 0x000fe40007810000 */
[----:B------:R-:W-:Y:S02]  /*94d0*/  FSEL R56, R13, RZ, P1 ;  /* 0x000000ff0d387208 */ /* 0x000fe40000800000 */
[----:B------:R-:W-:-:S03]  /*94e0*/  ISETP.LT.OR P6, PT, R133, 0x9a, P6 ;  /* 0x0000009a8500780c */ /* 0x000fc600037c1670 */
[--C-:B------:R-:W-:Y:S01]  /*94f0*/  FFMA.FTZ R57, R122, UR16, -R56.reuse ;  /* 0x000000107a397c23 */ /* 0x100fe20008010838 */
[----:B------:R-:W-:Y:S01]  /*9500*/  FMNMX.FTZ R122, R14, R71, !PT ;  /* 0x000000470e7a7209 */ /* 0x000fe20007810000 */
[--C-:B------:R-:W-:Y:S01]  /*9510*/  FFMA.FTZ R13, R12, UR16, -R56.reuse ;  /* 0x000000100c0d7c23 */ /* 0x100fe20008010838 */
        /* <DEDUP_REMOVED lines=44> */
[----:B------:R0:W-:Y:S02]  /*97e0*/  MUFU.EX2 R116, R117 ;  /* 0x0000007500747308 */ /* 0x0001e40000000800 */
        /* <DEDUP_REMOVED lines=13> */
[--C-:B------:R-:W-:Y:S01]  /*98c0*/  FFMA.FTZ R113, R125, UR16, -R56.reuse ;  /* 0x000000107d717c23 */ /* 0x100fe20008010838 */
[----:B------:R-:W-:-:S01]  /*98d0*/  FFMA.FTZ R125, R76, UR16, -R56 ;  /* 0x000000104c7d7c23 */ /* 0x000fc20008010838 */
[----:B------:R-:W-:Y:S02]  /*98e0*/  FSEL R76, R63, -INF , !P4 ;  /* 0xff8000003f4c7808 */ /* 0x000fe40006000000 */
[----:B0-----:R-:W-:Y:S01]  /*98f0*/  FMNMX.FTZ R117, R99, R122, !PT ;  /* 0x0000007a63757209 */ /* 0x001fe20007810000 */
[----:B------:R-:W-:Y:S03]  /*9900*/  MUFU.EX2 R63, R125 ;  /* 0x0000007d003f7308 */ /* 0x000fe60000000800 */
[----:B------:R-:W-:-:S04]  /*9910*/  FMNMX.FTZ R122, R72, R117, !PT ;  /* 0x00000075487a7209 */ /* 0x000fc80007810000 */
[----:B------:R-:W-:Y:S01]  /*9920*/  FMNMX.FTZ R117, R73, R122, !PT ;  /* 0x0000007a49757209 */ /* 0x000fe20007810000 */
[----:B------:R-:W-:Y:S03]  /*9930*/  MUFU.EX2 R21, R21 ;  /* 0x0000001500157308 */ /* 0x000fe60000000800 */
[----:B------:R-:W-:-:S04]  /*9940*/  FMNMX.FTZ R126, R74, R117, !PT ;  /* 0x000000754a7e7209 */ /* 0x000fc80007810000 */
[----:B------:R-:W-:Y:S01]  /*9950*/  FMNMX.FTZ R117, R75, R126, !PT ;  /* 0x0000007e4b757209 */ /* 0x000fe20007810000 */
[----:B------:R0:W-:Y:S03]  /*9960*/  MUFU.EX2 R122, R121 ;  /* 0x00000079007a7308 */ /* 0x0001e60000000800 */
[----:B------:R-:W-:-:S04]  /*9970*/  FMNMX.FTZ R126, R78, R117, !PT ;  /* 0x000000754e7e7209 */ /* 0x000fc80007810000 */
[----:B------:R-:W-:Y:S01]  /*9980*/  FMNMX.FTZ R117, R79, R126, !PT ;  /* 0x0000007e4f757209 */ /* 0x000fe20007810000 */
[----:B------:R-:W-:Y:S01]  /*9990*/  MUFU.EX2 R22, R22 ;  /* 0x0000001600167308 */ /* 0x000fe20000000800 */
[----:B0-----:R-:W-:-:S01]  /*99a0*/  FFMA.FTZ R121, R103, UR16, -R56 ;  /* 0x0000001067797c23 */ /* 0x001fc20008010838 */
[----:B------:R-:W-:Y:S02]  /*99b0*/  FSEL R103, R61, -INF , !P2 ;  /* 0xff8000003d677808 */ /* 0x000fe40005000000 */
        /* <DEDUP_REMOVED lines=14> */
[----:B0-----:R-:W-:-:S02]  /*9aa0*/  FFMA.FTZ R121, R129, UR16, -R56 ;  /* 0x0000001081797c23 */ /* 0x001fc40008010838 */
        /* <DEDUP_REMOVED lines=12> */
[----:B------:R-:W0:Y:S02]  /*9b70*/  SHFL.BFLY PT, R132, R125, 0x1, 0x1f ;  /* 0x0c201f007d847f89 */ /* 0x000e2400000e0000 */
[----:B------:R-:W-:Y:S02]  /*9b80*/  MUFU.EX2 R109, R109 ;  /* 0x0000006d006d7308 */ /* 0x000fe40000000800 */
[----:B------:R-:W-:-:S04]  /*9b90*/  FADD.FTZ R69, -R69, R8 ;  /* 0x0000000845457221 */ /* 0x000fc80000010100 */
[----:B------:R-:W-:Y:S02]  /*9ba0*/  FMUL.FTZ R69, R69, UR16 ;  /* 0x0000001045457c20 */ /* 0x000fe40008410000 */
[----:B------:R1:W-:Y:S08]  /*9bb0*/  MUFU.EX2 R8, R128 ;  /* 0x0000008000087308 */ /* 0x0003f00000000800 */
[----:B------:R-:W2:Y:S01]  /*9bc0*/  MUFU.EX2 R69, R69 ;  /* 0x0000004500457308 */ /* 0x000ea20000000800 */
[----:B0-----:R-:W-:Y:S01]  /*9bd0*/  FMNMX.FTZ R56, R125, R132, !PT ;  /* 0x000000847d387209 */ /* 0x001fe20007810000 */
[----:B------:R-:W-:-:S06]  /*9be0*/  IMAD.U32 R125, RZ, RZ, UR16 ;  /* 0x00000010ff7d7e24 */ /* 0x000fcc000f8e00ff */
[----:B------:R-:W-:Y:S01]  /*9bf0*/  MUFU.EX2 R88, R88 ;  /* 0x0000005800587308 */ /* 0x000fe20000000800 */
[C---:B------:R-:W-:Y:S01]  /*9c00*/  FSETP.NEU.FTZ.AND P1, PT, R56.reuse, -INF , PT ;  /* 0xff8000003800780b */ /* 0x040fe20003f3d000 */
[----:B------:R-:W-:-:S05]  /*9c10*/  FFMA.FTZ R125, R56, R125, -8 ;  /* 0xc1000000387d7423 */ /* 0x000fca000001007d */
[----:B------:R-:W-:Y:S01]  /*9c20*/  FSEL R125, R125, RZ, P1 ;  /* 0x000000ff7d7d7208 */ /* 0x000fe20000800000 */
[----:B------:R-:W-:Y:S04]  /*9c30*/  MUFU.EX2 R89, R89 ;  /* 0x0000005900597308 */ /* 0x000fe80000000800 */
[----:B------:R-:W-:-:S01]  /*9c40*/  FFMA.FTZ R127, R70, UR16, -R125 ;  /* 0x00000010467f7c23 */ /* 0x000fc2000801087d */
[--C-:B------:R-:W-:Y:S01]  /*9c50*/  FFMA.FTZ R70, R120, UR16, -R125.reuse ;  /* 0x0000001078467c23 */ /* 0x100fe2000801087d */
[----:B------:R-:W-:-:S01]  /*9c60*/  FFMA.FTZ R120, R123, UR16, -R125 ;  /* 0x000000107b787c23 */ /* 0x000fc2000801087d */
[--C-:B------:R-:W-:Y:S01]  /*9c70*/  FFMA.FTZ R123, R124, UR16, -R125.reuse ;  /* 0x000000107c7b7c23 */ /* 0x100fe2000801087d */
[----:B------:R-:W-:Y:S01]  /*9c80*/  FSEL R124, R56, RZ, P1 ;  /* 0x000000ff387c7208 */ /* 0x000fe20000800000 */
[--C-:B-1----:R-:W-:Y:S01]  /*9c90*/  FFMA.FTZ R128, R94, UR16, -R125.reuse ;  /* 0x000000105e807c23 */ /* 0x102fe2000801087d */
        /* <DEDUP_REMOVED lines=9> */
[----:B------:R-:W-:Y:S01]  /*9d30*/  MUFU.EX2 R14, R14 ;  /* 0x0000000e000e7308 */ /* 0x000fe20000000800 */
[----:B------:R-:W-:-:S01]  /*9d40*/  FFMA.FTZ R95, R96, UR16, -R125 ;  /* 0x00000010605f7c23 */ /* 0x000fc2000801087d */
[--C-:B------:R-:W-:Y:S01]  /*9d50*/  FFMA.FTZ R96, R97, UR16, -R125.reuse ;  /* 0x0000001061607c23 */ /* 0x100fe2000801087d */
[----:B------:R-:W-:-:S01]  /*9d60*/  FFMA.FTZ R97, R98, UR16, -R125 ;  /* 0x0000001062617c23 */ /* 0x000fc2000801087d */
[----:B--2---:R-:W-:Y:S01]  /*9d70*/  FFMA.FTZ R98, R69, R5, R130 ;  /* 0x0000000545627223 */ /* 0x004fe20000010082 */
[----:B------:R-:W-:-:S01]  /*9d80*/  FFMA.FTZ R107, R107, UR16, -R125 ;  /* 0x000000106b6b7c23 */ /* 0x000fc2000801087d */
[--C-:B------:R-:W-:Y:S01]  /*9d90*/  FFMA.FTZ R110, R110, UR16, -R125.reuse ;  /* 0x000000106e6e7c23 */ /* 0x100fe2000801087d */
[----:B------:R-:W-:-:S01]  /*9da0*/  FFMA.FTZ R111, R111, UR16, -R125 ;  /* 0x000000106f6f7c23 */ /* 0x000fc2000801087d */
[----:B------:R-:W0:Y:S01]  /*9db0*/  MUFU.EX2 R94, R94 ;  /* 0x0000005e005e7308 */ /* 0x000e220000000800 */
[----:B------:R-:W-:-:S01]  /*9dc0*/  FADD.FTZ R129, R13, R98 ;  /* 0x000000620d817221 */ /* 0x000fc20000010000 */
        /* <DEDUP_REMOVED lines=23> */
[----:B-1----:R-:W-:-:S01]  /*9f40*/  FADD.FTZ R5, R19, R4 ;  /* 0x0000000413057221 */ /* 0x002fc20000010000 */
[--C-:B------:R-:W-:Y:S01]  /*9f50*/  FFMA.FTZ R62, R62, UR16, -R125.reuse ;  /* 0x000000103e3e7c23 */ /* 0x100fe2000801087d */
[----:B------:R-:W-:-:S01]  /*9f60*/  FFMA.FTZ R66, R66, UR16, -R125 ;  /* 0x0000001042427c23 */ /* 0x000fc2000801087d */
[----:B------:R-:W-:-:S04]  /*9f70*/  FFMA.FTZ R77, R77, UR16, -R125 ;  /* 0x000000104d4d7c23 */ /* 0x000fc8000801087d */
        /* <DEDUP_REMOVED lines=44> */
[----:B------:R-:W-:-:S06]  /*a240*/  FADD.FTZ R5, R89, R4 ;  /* 0x0000000459057221 */ /* 0x000fcc0000010000 */
[----:B------:R-:W1:Y:S01]  /*a250*/  MUFU.EX2 R93, R93 ;  /* 0x0000005d005d7308 */ /* 0x000e620000000800 */
[----:B--2---:R-:W-:-:S07]  /*a260*/  FADD.FTZ R128, R91, R128 ;  /* 0x000000805b807221 */ /* 0x004fce0000010000 */
        /* <DEDUP_REMOVED lines=24> */
[----:B------:R-:W-:-:S03]  /*a3f0*/  FFMA.FTZ R99, R103, UR16, -R125 ;  /* 0x0000001067637c23 */ /* 0x000fc6000801087d */
[----:B------:R-:W-:-:S03]  /*a400*/  FADD.FTZ R4, R61, R4 ;  /* 0x000000043d047221 */ /* 0x000fc60000010000 */
        /* <DEDUP_REMOVED lines=54> */
[----:B------:R-:W-:Y:S01]  /*a770*/  FADD.FTZ R5, R8, R125 ;  /* 0x0000007d08057221 */ /* 0x000fe20000010000 */
[----:B-1----:R-:W-:-:S01]  /*a780*/  FADD.FTZ R4, R77, R4 ;  /* 0x000000044d047221 */ /* 0x002fc20000010000 */
[----:B------:R-:W-:Y:S06]  /*a790*/  @!P0 BRA `(.L_x_14413) ;  /* 0x0000000000048947 */ /* 0x000fec0003800000 */
[----:B------:R-:W-:Y:S01]  /*a7a0*/  BPT.TRAP 0x1 ;  /* 0x000000040000795c */ /* 0x000fe20000300000 */
.L_x_14413:
        /* <DEDUP_REMOVED lines=42> */
[----:B------:R-:W-:Y:S01]  /*aa50*/  VIADD R10, R10, 0xffffffff ;  /* 0xffffffff0a0a7836 */ /* 0x000fe20000000000 */
        /* <DEDUP_REMOVED lines=33> */
[----:B------:R-:W-:Y:S01]  /*ac70*/  IMAD.MOV.U32 R9, RZ, RZ, R56 ;  /* 0x000000ffff097224 */ /* 0x000fe200078e0038 */
[----:B------:R-:W-:Y:S01]  /*ac80*/  F2FP.SATFINITE.E4M3.F32.PACK_AB_MERGE_C R136, R87, R86, R117 ;  /* 0x000000565788723e */ /* 0x000fe20004807075 */
[----:B------:R-:W-:Y:S01]  /*ac90*/  IMAD.MOV.U32 R8, RZ, RZ, R11 ;  /* 0x000000ffff087224 */ /* 0x000fe200078e000b */
[----:B------:R-:W-:-:S02]  /*aca0*/  F2FP.SATFINITE.E4M3.F32.PACK_AB_MERGE_C R137, R59, R58, R60 ;  /* 0x0000003a3b89723e */ /* 0x000fc4000480703c */
[----:B------:R-:W-:Y:S01]  /*acb0*/  F2FP.SATFINITE.E4M3.F32.PACK_AB_MERGE_C R139, R103, R62, R66 ;  /* 0x0000003e678b723e */ /* 0x000fe20004807042 */
[----:B------:R-:W-:Y:S06]  /*acc0*/  @P1 BRA `(.L_x_14414) ;  /* 0xffffffb400b81947 */ /* 0x000fec000383ffff */
.L_x_14395:
[----:B------:R-:W0:Y:S01]  /*acd0*/  LDC R9, c[0x0][0x2f0] ;  /* 0x0000bc00ff097b82 */ /* 0x000e220000000800 */
[----:B------:R-:W-:Y:S02]  /*ace0*/  UIADD3 UR18, -UR18, 0x1, URZ ;  /* 0x0000000112127890 */ /* 0x000fe4000fffe13f */
[----:B------:R-:W-:Y:S02]  /*acf0*/  UISETP.NE.AND UP1, UPT, UR44, URZ, UPT ;  /* 0x0000003f2c00728c */ /* 0x000fe4000bf25270 */
[----:B------:R-:W-:Y:S01]  /*ad00*/  UISETP.NE.AND UP0, UPT, UR47, URZ, UPT ;  /* 0x0000003f2f00728c */ /* 0x000fe2000bf05270 */
[----:B------:R-:W-:Y:S02]  /*ad10*/  UMOV UR12, 0xc0 ;  /* 0x000000c0000c7882 */ /* 0x000fe40000000000 */
[----:B------:R-:W1:Y:S03]  /*ad20*/  S2UR UR10, SR_CTAID.X ;  /* 0x00000000000a79c3 */ /* 0x000e660000002500 */
[----:B------:R-:W-:-:S03]  /*ad30*/  PLOP3.LUT P1, PT, PT, PT, UP0, 0x40, 0x0 ;  /* 0x000000000000781c */ /* 0x000fc60003f2e808 */
[----:B------:R-:W-:Y:S01]  /*ad40*/  @UP1 ULDC UR14, c[0x0][0x450] ;  /* 0x00011400000e1ab9 */ /* 0x000fe20000000800 */
[----:B0-----:R-:W-:-:S05]  /*ad50*/  IMAD R9, R16, R9, UR18 ;  /* 0x0000001210097e24 */ /* 0x001fca000f8e0209 */
[----:B------:R-:W-:Y:S01]  /*ad60*/  R2UR UR13, R9 ;  /* 0x00000000090d72ca */ /* 0x000fe200000e0000 */
[----:B-1----:R-:W-:-:S03]  /*ad70*/  UIMAD UR12, UR10, UR12, 0xbf ;  /* 0x000000bf0a0c74a4 */ /* 0x002fc6000f8e020c */
        /* <DEDUP_REMOVED lines=18> */
.L_x_14416:
[----:B------:R-:W-:Y:S02]  /*aea0*/  ULDC UR14, c[0x0][0x9e4] ;  /* 0x00027900000e7ab9 */ /* 0x000fe40000000800 */
[----:B------:R-:W-:-:S11]  /*aeb0*/  UISETP.NE.AND UP0, UPT, UR14, 0x1, UPT ;  /* 0x000000010e00788c */ /* 0x000fd6000bf05270 */
[----:B------:R-:W-:Y:S02]  /*aec0*/  @UP0 ULDC.64 UR18, c[0x0][0x9e8] ;  /* 0x00027a0000120ab9 */ /* 0x000fe40000000a00 */
[----:B------:R-:W-:-:S04]  /*aed0*/  UIMAD.WIDE.U32 UR10, UR12, UR18, URZ ;  /* 0x000000120c0a72a5 */ /* 0x000fc8000f8e003f */
[----:B------:R-:W-:-:S12]  /*aee0*/  @UP0 USHF.R.U32.HI UR12, URZ, UR19, UR11 ;  /* 0x000000133f0c0299 */ /* 0x000fd8000801160b */
.L_x_14417:
[----:B------:R-:W-:-:S04]  /*aef0*/  UIMAD UR12, UR12, UR14, URZ ;  /* 0x0000000e0c0c72a4 */ /* 0x000fc8000f8e023f */
[----:B------:R-:W-:-:S04]  /*af00*/  UISETP.LT.AND UP0, UPT, UR13, UR12, UPT ;  /* 0x0000000c0d00728c */ /* 0x000fc8000bf01270 */
[----:B------:R-:W-:-:S12]  /*af10*/  USEL UR13, UR13, UR12, !UP0 ;  /* 0x0000000c0d0d7287 */ /* 0x000fd8000c000000 */
.L_x_14415:
        /* <DEDUP_REMOVED lines=13> */
.L_x_14429:
[----:B------:R-:W-:-:S04]  /*aff0*/  UIADD3 UR7, UR23, 0x1, URZ ;  /* 0x0000000117077890 */ /* 0x000fc8000fffe03f */
[----:B------:R-:W-:-:S04]  /*b000*/  UISETP.NE.AND UP0, UPT, UR7, 0x2, UPT ;  /* 0x000000020700788c */ /* 0x000fc8000bf05270 */
[----:B------:R-:W-:Y:S02]  /*b010*/  USEL UR6, URZ, 0x1, UP0 ;  /* 0x000000013f067887 */ /* 0x000fe40008000000 */
[----:B------:R-:W-:Y:S02]  /*b020*/  USEL UR7, UR7, URZ, UP0 ;  /* 0x0000003f07077287 */ /* 0x000fe40008000000 */
[----:B------:R-:W-:Y:S01]  /*b030*/  ULOP3.LUT UR6, UR24, UR6, URZ, 0x3c, !UPT ;  /* 0x0000000618067292 */ /* 0x000fe2000f8e3c3f */
[----:B------:R-:W-:Y:S11]  /*b040*/  @!P0 BRA `(.L_x_14419) ;  /* 0x0000000000048947 */ /* 0x000ff60003800000 */
[----:B------:R-:W-:Y:S01]  /*b050*/  BPT.TRAP 0x1 ;  /* 0x000000040000795c */ /* 0x000fe20000300000 */
.L_x_14419:
[----:B------:R-:W-:Y:S01]  /*b060*/  ULEA UR10, UR7, UR46, 0x3 ;  /* 0x0000002e070a7291 */ /* 0x000fe2000f8e183f */
[----:B------:R-:W-:-:S05]  /*b070*/  IMAD.U32 R11, RZ, RZ, UR6 ;  /* 0x00000006ff0b7e24 */ /* 0x000fca000f8e00ff */
[----:B------:R-:W-:-:S04]  /*b080*/  SHF.L.U32 R11, R11, 0x1f, RZ ;  /* 0x0000001f0b0b7819 */ /* 0x000fc800000006ff */
[----:B------:R0:W1:Y:S01]  /*b090*/  SYNCS.PHASECHK.TRANS64.TRYWAIT P1, [UR10+0x12430], R11 ;  /* 0x0124300bff0075a7 */ /* 0x000062000802014a */
[----:B------:R-:W-:Y:S05]  /*b0a0*/  @!P0 BRA `(.L_x_14420) ;  /* 0x0000000000048947 */ /* 0x000fea0003800000 */
[----:B------:R-:W-:Y:S01]  /*b0b0*/  BPT.TRAP 0x1 ;  /* 0x000000040000795c */ /* 0x000fe20000300000 */
.L_x_14420:
[----:B-1----:R-:W-:Y:S05]  /*b0c0*/  @P1 BRA `(.L_x_14421) ;  /* 0x0000000000081947 */ /* 0x002fea0003800000 */
[----:B------:R-:W1:Y:S02]  /*b0d0*/  SYNCS.PHASECHK.TRANS64.TRYWAIT P1, [UR10+0x12430], R11 ;  /* 0x0124300bff0075a7 */ /* 0x000e64000802014a */
[----:B-1----:R-:W-:Y:S05]  /*b0e0*/  @!P1 BRA `(.L_x_14422) ;  /* 0x000000e400489947 */ /* 0x002fea0003800000 */
.L_x_14421:
[----:B------:R-:W-:Y:S01]  /*b0f0*/  UIMAD UR25, UR7, 0x280, UR4 ;  /* 0x00000280071978a4 */ /* 0x000fe2000f8e0204 */
[----:B------:R-:W-:Y:S01]  /*b100*/  WARPGROUP.ARRIVE ;  /* 0x00000000000079c5 */ /* 0x000fe20000000000 */
[----:B------:R-:W-:Y:S01]  /*b110*/  UMOV UR39, 0x80000020 ;  /* 0x8000002000277882 */ /* 0x000fe20000000000 */
[----:B------:R-:W-:Y:S01]  /*b120*/  UMOV UR12, UR36 ;  /* 0x00000024000c7c82 */ /* 0x000fe20008000000 */
[----:B------:R-:W-:Y:S01]  /*b130*/  UIADD3 UR14, UR25, 0x80, URZ ;  /* 0x00000080190e7890 */ /* 0x000fe2000fffe03f */
[----:B------:R-:W-:Y:S02]  /*b140*/  UMOV UR13, UR37 ;  /* 0x00000025000d7c82 */ /* 0x000fe40008000000 */
        /* <DEDUP_REMOVED lines=57> */
.L_x_14423:
[----:B------:R-:W-:Y:S01]  /*b4e0*/  ULEA UR13, UR23, UR46, 0x3 ;  /* 0x0000002e170d7291 */ /* 0x000fe2000f8e183f */
[----:B01----:R-:W-:-:S05]  /*b4f0*/  IMAD.U32 R11, RZ, RZ, UR24 ;  /* 0x00000018ff0b7e24 */ /* 0x003fca000f8e00ff */
[----:B------:R-:W-:-:S04]  /*b500*/  SHF.L.U32 R11, R11, 0x1f, RZ ;  /* 0x0000001f0b0b7819 */ /* 0x000fc800000006ff */
[----:B------:R0:W1:Y:S01]  /*b510*/  SYNCS.PHASECHK.TRANS64.TRYWAIT P1, [UR13+0x12450], R11 ;  /* 0x0124500bff0075a7 */ /* 0x000062000802014d */
[----:B------:R-:W-:Y:S05]  /*b520*/  @!P0 BRA `(.L_x_14424) ;  /* 0x0000000000048947 */ /* 0x000fea0003800000 */
[----:B------:R-:W-:Y:S01]  /*b530*/  BPT.TRAP 0x1 ;  /* 0x000000040000795c */ /* 0x000fe20000300000 */
.L_x_14424:
[----:B-1----:R-:W-:Y:S05]  /*b540*/  @P1 BRA `(.L_x_14425) ;  /* 0x0000000000081947 */ /* 0x002fea0003800000 */
[----:B------:R-:W1:Y:S02]  /*b550*/  SYNCS.PHASECHK.TRANS64.TRYWAIT P1, [UR13+0x12450], R11 ;  /* 0x0124500bff0075a7 */ /* 0x000e64000802014d */
[----:B-1----:R-:W-:Y:S05]  /*b560*/  @!P1 BRA `(.L_x_14426) ;  /* 0x000000e000409947 */ /* 0x002fea0003800000 */
.L_x_14425:
        /* <DEDUP_REMOVED lines=32> */
.L_x_14427:
        /* <DEDUP_REMOVED lines=252> */
[----:B0-----:R-:W-:Y:S01]  /*c730*/  FMNMX.FTZ R11, R129, R56, !PT ;  /* 0x00000038810b7209 */ /* 0x001fe20007810000 */
[----:B------:R-:W-:-:S04]  /*c740*/  IMAD.U32 R129, RZ, RZ, UR16 ;  /* 0x00000010ff817e24 */ /* 0x000fc8000f8e00ff */
        /* <DEDUP_REMOVED lines=43> */
[----:B------:R-:W-:-:S01]  /*ca00*/  FADD.FTZ R9, -R56, R9 ;  /* 0x0000000938097221 */ /* 0x000fc20000010100 */
[----:B------:R-:W-:Y:S01]  /*ca10*/  FFMA.FTZ R127, R56, R129, -8 ;  /* 0xc1000000387f7423 */ /* 0x000fe20000010081 */
        /* <DEDUP_REMOVED lines=206> */
.L_x_14428:
        /* <DEDUP_REMOVED lines=82> */
.L_x_14418:
        /* <DEDUP_REMOVED lines=11> */
.L_x_14449:
[----:B------:R-:W-:-:S04]  /*dcd0*/  UIADD3 UR7, UR27, 0x1, URZ ;  /* 0x000000011b077890 */ /* 0x000fc8000fffe03f */
[----:B------:R-:W-:-:S04]  /*dce0*/  UISETP.NE.AND UP0, UPT, UR7, 0x2, UPT ;  /* 0x000000020700788c */ /* 0x000fc8000bf05270 */
[----:B------:R-:W-:Y:S02]  /*dcf0*/  USEL UR6, URZ, 0x1, UP0 ;  /* 0x000000013f067887 */ /* 0x000fe40008000000 */
[----:B------:R-:W-:Y:S02]  /*dd00*/  USEL UR7, UR7, URZ, UP0 ;  /* 0x0000003f07077287 */ /* 0x000fe40008000000 */
[----:B------:R-:W-:Y:S01]  /*dd10*/  ULOP3.LUT UR6, UR28, UR6, URZ, 0x3c, !UPT ;  /* 0x000000061c067292 */ /* 0x000fe2000f8e3c3f */
[----:B------:R-:W-:Y:S11]  /*dd20*/  @!P0 BRA `(.L_x_14431) ;  /* 0x0000000000048947 */ /* 0x000ff60003800000 */
[----:B------:R-:W-:Y:S01]  /*dd30*/  BPT.TRAP 0x1 ;  /* 0x000000040000795c */ /* 0x000fe20000300000 */
.L_x_14431:
[----:B------:R-:W-:Y:S01]  /*dd40*/  ULEA UR26, UR7, UR46, 0x3 ;  /* 0x0000002e071a7291 */ /* 0x000fe2000f8e183f */
[----:B------:R-:W-:-:S05]  /*dd50*/  IMAD.U32 R11, RZ, RZ, UR6 ;  /* 0x00000006ff0b7e24 */ /* 0x000fca000f8e00ff */
[----:B------:R-:W-:-:S04]  /*dd60*/  SHF.L.U32 R11, R11, 0x1f, RZ ;  /* 0x0000001f0b0b7819 */ /* 0x000fc800000006ff */
[----:B------:R0:W1:Y:S01]  /*dd70*/  SYNCS.PHASECHK.TRANS64.TRYWAIT P1, [UR26+0x12430], R11 ;  /* 0x0124300bff0075a7 */ /* 0x000062000802015a */
[----:B------:R-:W-:Y:S05]  /*dd80*/  @!P0 BRA `(.L_x_14432) ;  /* 0x0000000000048947 */ /* 0x000fea0003800000 */
[----:B------:R-:W-:Y:S01]  /*dd90*/  BPT.TRAP 0x1 ;  /* 0x000000040000795c */ /* 0x000fe20000300000 */
.L_x_14432:
[----:B-1----:R-:W-:Y:S05]  /*dda0*/  @P1 BRA `(.L_x_14433) ;  /* 0x0000000000081947 */ /* 0x002fea0003800000 */
[----:B------:R-:W1:Y:S02]  /*ddb0*/  SYNCS.PHASECHK.TRANS64.TRYWAIT P1, [UR26+0x12430], R11 ;  /* 0x0124300bff0075a7 */ /* 0x000e64000802015a */
[----:B-1----:R-:W-:Y:S05]  /*ddc0*/  @!P1 BRA `(.L_x_14434) ;  /* 0x000000b800409947 */ /* 0x002fea0003800000 */
.L_x_14433:
        /* <DEDUP_REMOVED lines=63> */
.L_x_14435:
[----:B------:R-:W-:Y:S01]  /*e1c0*/  ULEA UR13, UR27, UR46, 0x3 ;  /* 0x0000002e1b0d7291 */ /* 0x000fe2000f8e183f */
[----:B01----:R-:W-:-:S05]  /*e1d0*/  IMAD.U32 R11, RZ, RZ, UR28 ;  /* 0x0000001cff0b7e24 */ /* 0x003fca000f8e00ff */
[----:B------:R-:W-:-:S04]  /*e1e0*/  SHF.L.U32 R11, R11, 0x1f, RZ ;  /* 0x0000001f0b0b7819 */ /* 0x000fc800000006ff */
[----:B------:R0:W1:Y:S01]  /*e1f0*/  SYNCS.PHASECHK.TRANS64.TRYWAIT P1, [UR13+0x12450], R11 ;  /* 0x0124500bff0075a7 */ /* 0x000062000802014d */
[----:B------:R-:W-:Y:S05]  /*e200*/  @!P0 BRA `(.L_x_14436) ;  /* 0x0000000000048947 */ /* 0x000fea0003800000 */
[----:B------:R-:W-:Y:S01]  /*e210*/  BPT.TRAP 0x1 ;  /* 0x000000040000795c */ /* 0x000fe20000300000 */
.L_x_14436:
[----:B-1----:R-:W-:Y:S05]  /*e220*/  @P1 BRA `(.L_x_14437) ;  /* 0x0000000000081947 */ /* 0x002fea0003800000 */
[----:B------:R-:W1:Y:S02]  /*e230*/  SYNCS.PHASECHK.TRANS64.TRYWAIT P1, [UR13+0x12450], R11 ;  /* 0x0124500bff0075a7 */ /* 0x000e64000802014d */
[----:B-1----:R-:W-:Y:S05]  /*e240*/  @!P1 BRA `(.L_x_14438) ;  /* 0x000000b400389947 */ /* 0x002fea0003800000 */
.L_x_14437:
        /* <DEDUP_REMOVED lines=32> */
.L_x_14439:
        /* <DEDUP_REMOVED lines=30> */
[C---:B------:R-:W-:Y:S01]  /*e630*/  FMUL.FTZ R87, R2.reuse, R57 ;  /* 0x0000003902577220 */ /* 0x040fe20000410000 */
[----:B------:R-:W-:Y:S01]  /*e640*/  FMUL.FTZ R131, R2, R69 ;  /* 0x0000004502837220 */ /* 0x000fe20000410000 */
[----:B------:R-:W0:Y:S01]  /*e650*/  SHFL.IDX PT, R57, R130, RZ, 0x1c1f ;  /* 0x001c1fff82397589 */ /* 0x000e2200000e0000 */
[----:B------:R-:W-:-:S02]  /*e660*/  IMAD R69, R10, -0xa0, RZ ;  /* 0xffffff600a457824 */ /* 0x000fc400078e02ff */
        /* <DEDUP_REMOVED lines=63> */
[C---:B------:R-:W-:Y:S01]  /*ea60*/  VIADD R67, R56.reuse, 0xffffffff ;  /* 0xffffffff38437836 */ /* 0x040fe20000000000 */
[----:B------:R-:W-:-:S05]  /*ea70*/  IADD3 R132, R56, -UR25, R17 ;  /* 0x8000001938847c10 */ /* 0x000fca000fffe011 */
[----:B------:R-:W2:Y:S01]  /*ea80*/  MUFU.TANH R12, R12 ;  /* 0x0000000c000c7308 */ /* 0x000ea20000002400 */
[C---:B------:R-:W-:Y:S01]  /*ea90*/  VIADD R133, R132.reuse, UR24 ;  /* 0x0000001884857c36 */ /* 0x040fe20008000000 */
[----:B------:R-:W-:Y:S01]  /*eaa0*/  SYNCS.ARRIVE.TRANS64.RED.A1T0 RZ, [UR26], RZ ;  /* 0x000000ffffff79a7 */ /* 0x000fe2000810041a */
[----:B------:R-:W-:Y:S02]  /*eab0*/  VIADD R132, R132, UR20 ;  /* 0x0000001484847c36 */ /* 0x000fe40008000000 */
[--C-:B0-----:R-:W-:Y:S02]  /*eac0*/  IMAD.IADD R71, R133, 0x1, R57.reuse ;  /* 0x0000000185477824 */ /* 0x101fe400078e0239 */
        /* <DEDUP_REMOVED lines=93> */
.L_x_14442:
[----:B------:R-:W-:-:S05]  /*f0a0*/  IMAD.U32 R136, RZ, RZ, UR22 ;  /* 0x00000016ff887e24 */ /* 0x000fca000f8e00ff */
[----:B------:R-:W-:-:S13]  /*f0b0*/  ISETP.NE.AND P1, PT, R136, 0x1, PT ;  /* 0x000000018800780c */ /* 0x000fda0003f25270 */
[----:B------:R-:W1:Y:S02]  /*f0c0*/  @P1 LDC.64 R56, c[0x0][0x9e8] ;  /* 0x00027a00ff381b82 */ /* 0x000e640000000a00 */
[----:B-1----:R-:W-:-:S05]  /*f0d0*/  @P1 IMAD.HI.U32 R56, R134, R56, RZ ;  /* 0x0000003886381227 */ /* 0x002fca00078e00ff */
[----:B------:R-:W-:-:S07]  /*f0e0*/  @P1 SHF.R.U32.HI R134, RZ, R57, R56 ;  /* 0x00000039ff861219 */ /* 0x000fce0000011638 */
.L_x_14443:
[----:B------:R-:W-:Y:S05]  /*f0f0*/  BSYNC B0 ;  /* 0x0000000000007941 */ /* 0x000fea0003800000 */
.L_x_14441:
[----:B------:R-:W-:-:S05]  /*f100*/  IMAD R134, R134, R136, R67 ;  /* 0x0000008886867224 */ /* 0x000fca00078e0243 */
[----:B------:R-:W-:Y:S02]  /*f110*/  VIADDMNMX R71, R134, R136, R71, PT ;  /* 0x0000008886477246 */ /* 0x000fe40003800147 */
[----:B------:R-:W-:-:S07]  /*f120*/  VIMNMX R70, R70, R134, !PT ;  /* 0x0000008646467248 */ /* 0x000fce0007fe0100 */
.L_x_14440:
        /* <DEDUP_REMOVED lines=249> */
.L_x_14446:
[----:B------:R-:W-:-:S05]  /*100c0*/  IMAD.U32 R70, RZ, RZ, UR22 ;  /* 0x00000016ff467e24 */ /* 0x000fca000f8e00ff */
[----:B------:R-:W-:-:S13]  /*100d0*/  ISETP.NE.AND P6, PT, R70, 0x1, PT ;  /* 0x000000014600780c */ /* 0x000fda0003fc5270 */
[----:B------:R-:W0:Y:S02]  /*100e0*/  @P6 LDC.64 R56, c[0x0][0x9e8] ;  /* 0x00027a00ff386b82 */ /* 0x000e240000000a00 */
[----:B0-----:R-:W-:-:S05]  /*100f0*/  @P6 IMAD.HI.U32 R56, R11, R56, RZ ;  /* 0x000000380b386227 */ /* 0x001fca00078e00ff */
[----:B------:R-:W-:-:S07]  /*10100*/  @P6 SHF.R.U32.HI R11, RZ, R57, R56 ;  /* 0x00000039ff0b6219 */ /* 0x000fce0000011638 */
.L_x_14447:
[----:B------:R-:W-:Y:S05]  /*10110*/  BSYNC B0 ;  /* 0x0000000000007941 */ /* 0x000fea0003800000 */
.L_x_14445:
[----:B------:R-:W-:-:S05]  /*10120*/  IMAD R11, R11, R70, R67 ;  /* 0x000000460b0b7224 */ /* 0x000fca00078e0243 */
[----:B------:R-:W-:Y:S02]  /*10130*/  VIADDMNMX R133, R11, R70, R133, PT ;  /* 0x000000460b857246 */ /* 0x000fe40003800185 */
[----:B------:R-:W-:-:S07]  /*10140*/  VIMNMX R132, R132, R11, !PT ;  /* 0x0000000b84847248 */ /* 0x000fce0007fe0100 */
.L_x_14444:
[----:B------:R-:W-:Y:S01]  /*10150*/  ISETP.GT.AND P1, PT, R132, 0x1, !P1 ;  /* 0x000000018400780c */ /* 0x000fe20004f24270 */
[----:B------:R-:W-:Y:S01]  /*10160*/  UMOV UR16, UR21 ;  /* 0x0000001500107c82 */ /* 0x000fe20008000000 */
[----:B------:R-:W-:Y:S01]  /*10170*/  LOP3.LUT P6, RZ, R0, 0x8000000, RZ, 0xc0, !PT ;  /* 0x0800000000ff7812 */ /* 0x000fe200078cc0ff */
[----:B------:R-:W-:Y:S01]  /*10180*/  IMAD.U32 R130, RZ, RZ, UR16 ;  /* 0x00000010ff827e24 */ /* 0x000fe2000f8e00ff */
        /* <DEDUP_REMOVED lines=198> */
[----:B------:R-:W-:Y:S02]  /*10df0*/  FMNMX.FTZ R56, R14, R71, !PT ;  /* 0x000000470e387209 */ /* 0x000fe40007810000 */
[----:B------:R-:W-:Y:S01]  /*10e00*/  ISETP.LT.OR P6, PT, R133, 0x9a, P6 ;  /* 0x0000009a8500780c */ /* 0x000fe200037c1670 */
        /* <DEDUP_REMOVED lines=26> */
[----:B------:R1:W-:Y:S01]  /*10fb0*/  MUFU.EX2 R105, R122 ;  /* 0x0000007a00697308 */ /* 0x0003e20000000800 */
[----:B0-----:R-:W-:-:S01]  /*10fc0*/  FFMA.FTZ R121, R76, UR16, -R13 ;  /* 0x000000104c797c23 */ /* 0x001fc2000801080d */
        /* <DEDUP_REMOVED lines=9> */
[----:B-1----:R-:W-:-:S01]  /*11060*/  FFMA.FTZ R122, R126, UR16, -R13 ;  /* 0x000000107e7a7c23 */ /* 0x002fc2000801080d */
        /* <DEDUP_REMOVED lines=13> */
[--C-:B0-----:R-:W-:Y:S01]  /*11140*/  FFMA.FTZ R121, R129, UR16, -R13.reuse ;  /* 0x0000001081797c23 */ /* 0x101fe2000801080d */
[----:B------:R-:W-:-:S01]  /*11150*/  FFMA.FTZ R68, R68, UR16, -R13 ;  /* 0x0000001044447c23 */ /* 0x000fc2000801080d */
        /* <DEDUP_REMOVED lines=15> */
[----:B------:R-:W-:Y:S02]  /*11250*/  FSEL R77, R66, -INF , !P6 ;  /* 0xff800000424d7808 */ /* 0x000fe40007000000 */
        /* <DEDUP_REMOVED lines=31> */
[----:B------:R-:W-:Y:S01]  /*11450*/  FFMA.FTZ R117, R127, UR16, -R13 ;  /* 0x000000107f757c23 */ /* 0x000fe2000801080d */
[----:B------:R-:W-:Y:S01]  /*11460*/  IMAD.U32 R127, RZ, RZ, UR16 ;  /* 0x00000010ff7f7e24 */ /* 0x000fe2000f8e00ff */
[----:B------:R-:W-:-:S04]  /*11470*/  FSEL R13, R11, RZ, P1 ;  /* 0x000000ff0b0d7208 */ /* 0x000fc80000800000 */
[----:B------:R-:W-:Y:S01]  /*11480*/  MUFU.EX2 R89, R89 ;  /* 0x0000005900597308 */ /* 0x000fe20000000800 */
[----:B------:R-:W0:Y:S01]  /*11490*/  SHFL.BFLY PT, R56, R125, 0x1, 0x1f ;  /* 0x0c201f007d387f89 */ /* 0x000e2200000e0000 */
[----:B------:R-:W-:-:S04]  /*114a0*/  FADD.FTZ R13, -R13, R8 ;  /* 0x000000080d0d7221 */ /* 0x000fc80000010100 */
[----:B------:R-:W-:Y:S02]  /*114b0*/  FMUL.FTZ R13, R13, UR16 ;  /* 0x000000100d0d7c20 */ /* 0x000fe40008410000 */
[----:B------:R-:W-:Y:S08]  /*114c0*/  MUFU.EX2 R92, R92 ;  /* 0x0000005c005c7308 */ /* 0x000ff00000000800 */
[----:B------:R-:W1:Y:S01]  /*114d0*/  MUFU.EX2 R13, R13 ;  /* 0x0000000d000d7308 */ /* 0x000e620000000800 */
[----:B0-----:R-:W-:-:S07]  /*114e0*/  FMNMX.FTZ R56, R125, R56, !PT ;  /* 0x000000387d387209 */ /* 0x001fce0007810000 */
[----:B------:R-:W-:Y:S01]  /*114f0*/  MUFU.EX2 R93, R93 ;  /* 0x0000005d005d7308 */ /* 0x000fe20000000800 */
[C---:B------:R-:W-:Y:S01]  /*11500*/  FSETP.NEU.FTZ.AND P1, PT, R56.reuse, -INF , PT ;  /* 0xff8000003800780b */ /* 0x040fe20003f3d000 */
[----:B------:R-:W-:-:S06]  /*11510*/  FFMA.FTZ R127, R56, R127, -8 ;  /* 0xc1000000387f7423 */ /* 0x000fcc000001007f */
[----:B------:R0:W-:Y:S01]  /*11520*/  MUFU.EX2 R125, R131 ;  /* 0x00000083007d7308 */ /* 0x0001e20000000800 */
[----:B------:R-:W-:-:S05]  /*11530*/  FSEL R127, R127, RZ, P1 ;  /* 0x000000ff7f7f7208 */ /* 0x000fca0000800000 */
[--C-:B------:R-:W-:Y:S01]  /*11540*/  FFMA.FTZ R8, R14, UR16, -R127.reuse ;  /* 0x000000100e087c23 */ /* 0x100fe2000801087f */
        /* <DEDUP_REMOVED lines=19> */
[----:B-1----:R-:W-:-:S01]  /*11680*/  FFMA.FTZ R98, R13, R5, R130 ;  /* 0x000000050d627223 */ /* 0x002fc20000010082 */
[--C-:B------:R-:W-:Y:S01]  /*11690*/  FFMA.FTZ R110, R110, UR16, -R127.reuse ;  /* 0x000000106e6e7c23 */ /* 0x100fe2000801087f */
[----:B------:R-:W-:-:S01]  /*116a0*/  FFMA.FTZ R111, R111, UR16, -R127 ;  /* 0x000000106f6f7c23 */ /* 0x000fc2000801087f */
[----:B------:R-:W-:Y:S01]  /*116b0*/  FFMA.FTZ R114, R114, UR16, -R127 ;  /* 0x0000001072727c23 */ /* 0x000fe2000801087f */
[----:B0-----:R-:W-:-:S01]  /*116c0*/  FADD.FTZ R131, R57, R98 ;  /* 0x0000006239837221 */ /* 0x001fc20000010000 */
        /* <DEDUP_REMOVED lines=20> */
[----:B------:R-:W-:Y:S01]  /*11810*/  FADD.FTZ R4, R12, R131 ;  /* 0x000000830c047221 */ /* 0x000fe20000010000 */
[----:B------:R-:W-:-:S01]  /*11820*/  FFMA.FTZ R61, R61, UR16, -R127 ;  /* 0x000000103d3d7c23 */ /* 0x000fc2000801087f */
[----:B------:R-:W-:Y:S01]  /*11830*/  FFMA.FTZ R60, R60, UR16, -R127 ;  /* 0x000000103c3c7c23 */ /* 0x000fe2000801087f */
[----:B------:R-:W-:-:S01]  /*11840*/  FADD.FTZ R5, R8, R5 ;  /* 0x0000000508057221 */ /* 0x000fc20000010000 */
[--C-:B------:R-:W-:Y:S01]  /*11850*/  FFMA.FTZ R62, R62, UR16, -R127.reuse ;  /* 0x000000103e3e7c23 */ /* 0x100fe2000801087f */
[----:B------:R-:W-:-:S01]  /*11860*/  FFMA.FTZ R65, R65, UR16, -R127 ;  /* 0x0000001041417c23 */ /* 0x000fc2000801087f */
[----:B------:R-:W0:Y:S01]  /*11870*/  MUFU.EX2 R20, R20 ;  /* 0x0000001400147308 */ /* 0x000e220000000800 */
[----:B------:R-:W-:-:S07]  /*11880*/  FFMA.FTZ R77, R77, UR16, -R127 ;  /* 0x000000104d4d7c23 */ /* 0x000fce000801087f */
[----:B------:R-:W3:Y:S08]  /*11890*/  MUFU.EX2 R23, R23 ;  /* 0x0000001700177308 */ /* 0x000ef00000000800 */
[----:B------:R-:W4:Y:S08]  /*118a0*/  MUFU.EX2 R70, R70 ;  /* 0x0000004600467308 */ /* 0x000f300000000800 */
[----:B------:R1:W-:Y:S08]  /*118b0*/  MUFU.EX2 R9, R124 ;  /* 0x0000007c00097308 */ /* 0x0003f00000000800 */
[----:B------:R-:W5:Y:S01]  /*118c0*/  MUFU.EX2 R123, R123 ;  /* 0x0000007b007b7308 */ /* 0x000f620000000800 */
[----:B-1----:R-:W-:-:S01]  /*118d0*/  FADD.FTZ R124, R14, R5 ;  /* 0x000000050e7c7221 */ /* 0x002fc20000010000 */
[----:B------:R-:W-:-:S03]  /*118e0*/  FADD.FTZ R5, R15, R4 ;  /* 0x000000040f057221 */ /* 0x000fc60000010000 */
[----:B--2---:R-:W-:Y:S01]  /*118f0*/  FADD.FTZ R99, R19, R124 ;  /* 0x0000007c13637221 */ /* 0x004fe20000010000 */
[----:B------:R-:W-:-:S02]  /*11900*/  FADD.FTZ R4, R18, R5 ;  /* 0x0000000512047221 */ /* 0x000fc40000010000 */
[----:B------:R-:W1:Y:S01]  /*11910*/  MUFU.EX2 R106, R106 ;  /* 0x0000006a006a7308 */ /* 0x000e620000000800 */
[----:B0-----:R-:W-:-:S01]  /*11920*/  FADD.FTZ R124, R20, R99 ;  /* 0x00000063147c7221 */ /* 0x001fc20000010000 */
[----:B------:R-:W-:-:S03]  /*11930*/  FADD.FTZ R5, R21, R4 ;  /* 0x0000000415057221 */ /* 0x000fc60000010000 */
[----:B---3--:R-:W-:Y:S01]  /*11940*/  FADD.FTZ R99, R23, R124 ;  /* 0x0000007c17637221 */ /* 0x008fe20000010000 */
[----:B------:R-:W-:-:S02]  /*11950*/  FADD.FTZ R4, R22, R5 ;  /* 0x0000000516047221 */ /* 0x000fc40000010000 */
[----:B------:R-:W0:Y:S01]  /*11960*/  MUFU.EX2 R107, R107 ;  /* 0x0000006b006b7308 */ /* 0x000e220000000800 */
[----:B----4-:R-:W-:-:S01]  /*11970*/  FADD.FTZ R124, R70, R99 ;  /* 0x00000063467c7221 */ /* 0x010fc20000010000 */
[----:B------:R-:W-:-:S03]  /*11980*/  FADD.FTZ R4, R67, R4 ;  /* 0x0000000443047221 */ /* 0x000fc60000010000 */
[----:B-----5:R-:W-:Y:S01]  /*11990*/  FADD.FTZ R5, R123, R124 ;  /* 0x0000007c7b057221 */ /* 0x020fe20000010000 */
[----:B------:R-:W-:-:S02]  /*119a0*/  FADD.FTZ R99, R69, R4 ;  /* 0x0000000445637221 */ /* 0x000fc40000010000 */
        /* <DEDUP_REMOVED lines=14> */
[----:B------:R-:W-:-:S06]  /*11a90*/  FADD.FTZ R99, R116, R99 ;  /* 0x0000006374637221 */ /* 0x000fcc0000010000 */
        /* <DEDUP_REMOVED lines=8> */
[----:B------:R-:W-:-:S06]  /*11b20*/  FADD.FTZ R4, R88, R99 ;  /* 0x0000006358047221 */ /* 0x000fcc0000010000 */
[----:B------:R-:W0:Y:S01]  /*11b30*/  MUFU.EX2 R120, R120 ;  /* 0x0000007800787308 */ /* 0x000e220000000800 */
[----:B--2---:R-:W-:-:S01]  /*11b40*/  FADD.FTZ R124, R90, R5 ;  /* 0x000000055a7c7221 */ /* 0x004fc20000010000 */
[----:B------:R-:W-:-:S04]  /*11b50*/  FADD.FTZ R5, R89, R4 ;  /* 0x0000000459057221 */ /* 0x000fc80000010000 */
[----:B------:R-:W-:Y:S02]  /*11b60*/  FADD.FTZ R4, R92, R5 ;  /* 0x000000055c047221 */ /* 0x000fe40000010000 */
[----:B------:R-:W2:Y:S01]  /*11b70*/  MUFU.EX2 R113, R113 ;  /* 0x0000007100717308 */ /* 0x000ea20000000800 */
[----:B-1----:R-:W-:-:S01]  /*11b80*/  FADD.FTZ R124, R91, R124 ;  /* 0x0000007c5b7c7221 */ /* 0x002fc20000010000 */
[----:B------:R-:W-:-:S03]  /*11b90*/  FADD.FTZ R4, R93, R4 ;  /* 0x000000045d047221 */ /* 0x000fc60000010000 */
        /* <DEDUP_REMOVED lines=76> */
[----:B------:R-:W-:Y:S01]  /*12060*/  FADD.FTZ R5, R125, R4 ;  /* 0x000000047d057221 */ /* 0x000fe20000010000 */
[----:B0-----:R-:W-:-:S04]  /*12070*/  FADD.FTZ R76, R65, R76 ;  /* 0x0000004c414c7221 */ /* 0x001fc80000010000 */
[----:B--2---:R-:W-:Y:S01]  /*12080*/  FADD.FTZ R4, R77, R76 ;  /* 0x0000004c4d047221 */ /* 0x004fe20000010000 */
[----:B------:R-:W-:Y:S06]  /*12090*/  @!P0 BRA `(.L_x_14448) ;  /* 0x0000000000048947 */ /* 0x000fec0003800000 */
[----:B------:R-:W-:Y:S01]  /*120a0*/  BPT.TRAP 0x1 ;  /* 0x000000040000795c */ /* 0x000fe20000300000 */
.L_x_14448:
        /* <DEDUP_REMOVED lines=82> */
.L_x_14430:
[----:B------:R-:W-:Y:S06]  /*125d0*/  BAR.ARV 0x8, 0x200 ;  /* 0x0208000000007b1d */ /* 0x000fec0000002000 */
[----:B------:R-:W-:Y:S05]  /*125e0*/  @!P0 BRA `(.L_x_14450) ;  /* 0x0000000000048947 */ /* 0x000fea0003800000 */
[----:B------:R-:W-:Y:S01]  /*125f0*/  BPT.TRAP 0x1 ;  /* 0x000000040000795c */ /* 0x000fe20000300000 */
.L_x_14450:
[----:B------:R-:W-:Y:S01]  /*12600*/  ULEA UR17, UR7, UR46, 0x3 ;  /* 0x0000002e07117291 */ /* 0x000fe2000f8e183f */
[----:B------:R-:W-:-:S05]  /*12610*/  IMAD.U32 R0, RZ, RZ, UR6 ;  /* 0x00000006ff007e24 */ /* 0x000fca000f8e00ff */
[----:B------:R-:W-:-:S04]  /*12620*/  SHF.L.U32 R0, R0, 0x1f, RZ ;  /* 0x0000001f00007819 */ /* 0x000fc800000006ff */
[----:B------:R0:W1:Y:S01]  /*12630*/  SYNCS.PHASECHK.TRANS64.TRYWAIT P1, [UR17+0x12450], R0 ;  /* 0x01245000ff0075a7 */ /* 0x0000620008020151 */
[----:B------:R-:W-:Y:S05]  /*12640*/  @!P0 BRA `(.L_x_14451) ;  /* 0x0000000000048947 */ /* 0x000fea0003800000 */
[----:B------:R-:W-:Y:S01]  /*12650*/  BPT.TRAP 0x1 ;  /* 0x000000040000795c */ /* 0x000fe20000300000 */
.L_x_14451:
[----:B-1----:R-:W-:Y:S05]  /*12660*/  @P1 BRA `(.L_x_14452) ;  /* 0x0000000000081947 */ /* 0x002fea0003800000 */
[----:B------:R-:W1:Y:S02]  /*12670*/  SYNCS.PHASECHK.TRANS64.TRYWAIT P1, [UR17+0x12450], R0 ;  /* 0x01245000ff0075a7 */ /* 0x000e640008020151 */
[----:B-1----:R-:W-:Y:S05]  /*12680*/  @!P1 BRA `(.L_x_14453) ;  /* 0x0000007000409947 */ /* 0x002fea0003800000 */
.L_x_14452:
        /* <DEDUP_REMOVED lines=13> */
[----:B------:R-:W-:Y:S01]  /*12760*/  @UP0 UIMAD UR4, UR43, UR10, URZ ;  /* 0x0000000a2b0402a4 */ /* 0x000fe2000f8e023f */
[----:B------:R-:W-:Y:S01]  /*12770*/  @UP0 ULDC.64 UR14, c[0x0][0x9d0] ;  /* 0x00027400000e0ab9 */ /* 0x000fe20000000a00 */
[----:B------:R-:W-:Y:S02]  /*12780*/  @UP0 UIMAD.WIDE.U32 UR8, UR41, UR10, URZ ;  /* 0x0000000a290802a5 */ /* 0x000fe4000f8e003f */
[----:B------:R-:W-:Y:S02]  /*12790*/  @UP0 UIMAD UR6, UR41, UR11, UR4 ;  /* 0x0000000b290602a4 */ /* 0x000fe4000f8e0204 */
[----:B------:R-:W-:Y:S02]  /*127a0*/  UIMAD UR4, UR7, 0x280, UR46 ;  /* 0x00000280070478a4 */ /* 0x000fe4000f8e022e */
[----:B------:R-:W-:-:S02]  /*127b0*/  @UP0 UIMAD UR10, UR18, UR14, URZ ;  /* 0x0000000e120a02a4 */ /* 0x000fc4000f8e023f */
[----:B------:R-:W-:Y:S02]  /*127c0*/  @UP0 UIADD3 UR7, UR9, UR6, URZ ;  /* 0x0000000609070290 */ /* 0x000fe4000fffe03f */
[----:B------:R-:W-:Y:S01]  /*127d0*/  @UP0 UIMAD UR10, UR42, UR15, UR10 ;  /* 0x0000000f2a0a02a4 */ /* 0x000fe2000f8e020a */
[----:B------:R-:W-:Y:S01]  /*127e0*/  UMOV UR18, UR4 ;  /* 0x0000000400127c82 */ /* 0x000fe20008000000 */
[----:B------:R-:W-:Y:S01]  /*127f0*/  @UP0 UMOV UR6, UR8 ;  /* 0x0000000800060c82 */ /* 0x000fe20008000000 */
[----:B------:R-:W-:Y:S01]  /*12800*/  QGMMA.64x64x32.F32.E4M3.E4M3 R24, R152, gdesc[UR16], R24, gsb0 ;  /* 0x00e0001098187df3 */ /* 0x000fe20008000818 */
        /* <DEDUP_REMOVED lines=31> */
[----:B0-----:R-:W-:Y:S01]  /*12a00*/  FADD.FTZ R9, R0, R3 ;  /* 0x0000000300097221 */ /* 0x001fe20000010000 */
[----:B-1----:R-:W-:-:S04]  /*12a10*/  FADD.FTZ R10, R7, R2 ;  /* 0x00000002070a7221 */ /* 0x002fc80000010000 */
[C---:B------:R-:W-:Y:S01]  /*12a20*/  FSETP.NE.FTZ.AND P1, PT, R9.reuse, RZ, PT ;  /* 0x000000ff0900720b */ /* 0x040fe20003f35000 */
[----:B------:R-:W-:Y:S01]  /*12a30*/  FMUL.FTZ R5, R9, 0.00390625 ;  /* 0x3b80000009057820 */ /* 0x000fe20000410000 */
[----:B------:R-:W-:Y:S01]  /*12a40*/  FMUL.FTZ R8, R10, 0.00390625 ;  /* 0x3b8000000a087820 */ /* 0x000fe20000410000 */
[----:B------:R-:W-:Y:S01]  /*12a50*/  IMAD.MOV.U32 R3, RZ, RZ, RZ ;  /* 0x000000ffff037224 */ /* 0x000fe200078e00ff */
        /* <DEDUP_REMOVED lines=26> */
.L_x_14454:
        /* <DEDUP_REMOVED lines=36> */
.L_x_14376:
        /* <DEDUP_REMOVED lines=17> */
[----:B------:R-:W-:Y:S01]  /*12f50*/  UIMAD UR6, UR7, UR8, URZ ;  /* 0x00000008070672a4 */ /* 0x000fe2000f8e023f */
[----:B------:R-:W-:Y:S01]  /*12f60*/  SHF.R.S32.HI R8, RZ, 0x1f, R7 ;  /* 0x0000001fff087819 */ /* 0x000fe20000011407 */
[----:B------:R-:W-:Y:S01]  /*12f70*/  UIMAD UR8, UR7, UR10, URZ ;  /* 0x0000000a070872a4 */ /* 0x000fe2000f8e023f */
[----:B------:R-:W-:Y:S01]  /*12f80*/  SEL R91, R28, R29, P0 ;  /* 0x0000001d1c5b7207 */ /* 0x000fe20000000000 */
[----:B------:R-:W-:Y:S01]  /*12f90*/  IMAD.U32 R22, RZ, RZ, UR4 ;  /* 0x00000004ff167e24 */ /* 0x000fe2000f8e00ff */
[----:B------:R-:W-:Y:S01]  /*12fa0*/  LEA.HI R3, R8, R7, RZ, 0x7 ;  /* 0x0000000708037211 */ /* 0x000fe200078f38ff */
[----:B------:R-:W-:Y:S01]  /*12fb0*/  UIMAD UR9, UR42, UR9, UR6 ;  /* 0x000000092a0972a4 */ /* 0x000fe2000f8e0206 */
[----:B------:R-:W-:Y:S01]  /*12fc0*/  SEL R87, R29, R28, P0 ;  /* 0x0000001c1d577207 */ /* 0x000fe20000000000 */
[----:B------:R-:W1:Y:S01]  /*12fd0*/  S2UR UR4, SR_CTAID.Y ;  /* 0x00000000000479c3 */ /* 0x000e620000002600 */
[----:B0-----:R-:W-:Y:S01]  /*12fe0*/  LOP3.LUT R4, R3, 0xffffff80, RZ, 0xc0, !PT ;  /* 0xffffff8003047812 */ /* 0x001fe200078ec0ff */
[----:B------:R-:W-:Y:S01]  /*12ff0*/  UIADD3 UR9, UR5, UR9, URZ ;  /* 0x0000000905097290 */ /* 0x000fe2000fffe03f */
[----:B------:R-:W-:Y:S01]  /*13000*/  SEL R75, R44, R45, P0 ;  /* 0x0000002d2c4b7207 */ /* 0x000fe20000000000 */
[----:B------:R-:W-:Y:S01]  /*13010*/  IMAD.U32 R23, RZ, RZ, UR5 ;  /* 0x00000005ff177e24 */ /* 0x000fe2000f8e00ff */
[----:B------:R-:W-:Y:S01]  /*13020*/  SEL R71, R45, R44, P0 ;  /* 0x0000002c2d477207 */ /* 0x000fe20000000000 */
[----:B------:R-:W-:Y:S01]  /*13030*/  IMAD.IADD R10, R7, 0x1, -R4 ;  /* 0x00000001070a7824 */ /* 0x000fe200078e0a04 */
[----:B------:R-:W0:Y:S01]  /*13040*/  S2R R44, SR_CTAID.X ;  /* 0x00000000002c7919 */ /* 0x000e220000002500 */
[----:B------:R-:W3:Y:S01]  /*13050*/  LDC R29, c[0x0][0xbe8] ;  /* 0x0002fa00ff1d7b82 */ /* 0x000ee20000000800 */
[----:B------:R-:W-:Y:S01]  /*13060*/  LEA.HI R8, R8, R7, RZ, 0x2 ;  /* 0x0000000708087211 */ /* 0x000fe200078f10ff */
[----:B------:R-:W-:Y:S01]  /*13070*/  IMAD.U32 R23, RZ, RZ, UR9 ;  /* 0x00000009ff177e24 */ /* 0x000fe2000f8e00ff */
[----:B------:R-:W-:Y:S01]  /*13080*/  SHF.R.S32.HI R9, RZ, 0x1f, R10 ;  /* 0x0000001fff097819 */ /* 0x000fe2000001140a */
[----:B------:R-:W-:Y:S01]  /*13090*/  UIMAD.WIDE.U32 UR6, UR42, UR10, URZ ;  /* 0x0000000a2a0672a5 */ /* 0x000fe2000f8e003f */
[----:B------:R-:W-:Y:S01]  /*130a0*/  SHF.R.S32.HI R4, RZ, 0x7, R3 ;  /* 0x00000007ff047819 */ /* 0x000fe20000011403 */
[----:B------:R-:W-:Y:S01]  /*130b0*/  UIMAD UR8, UR42, UR11, UR8 ;  /* 0x0000000b2a0872a4 */ /* 0x000fe2000f8e0208 */
[----:B------:R-:W-:-:S02]  /*130c0*/  LEA.HI R12, R9, R10, RZ, 0x2 ;  /* 0x0000000a090c7211 */ /* 0x000fc400078f10ff */
[----:B------:R-:W-:Y:S01]  /*130d0*/  LOP3.LUT R8, R8, 0xfffffffc, RZ, 0xc0, !PT ;  /* 0xfffffffc08087812 */ /* 0x000fe200078ec0ff */
[----:B------:R-:W-:Y:S01]  /*130e0*/  UIADD3 UR8, UR7, UR8, URZ ;  /* 0x0000000807087290 */ /* 0x000fe2000fffe03f */
[--C-:B------:R-:W-:Y:S02]  /*130f0*/  SHF.R.S32.HI R14, RZ, 0x2, R12.reuse ;  /* 0x00000002ff0e7819 */ /* 0x100fe4000001140c */
[----:B------:R-:W-:Y:S01]  /*13100*/  SHF.R.S32.HI R5, RZ, 0x1f, R12 ;  /* 0x0000001fff057819 */ /* 0x000fe2000001140c */
[----:B------:R-:W-:Y:S01]  /*13110*/  IMAD.IADD R7, R7, 0x1, -R8 ;  /* 0x0000000107077824 */ /* 0x000fe200078e0a08 */
[----:B------:R-:W-:Y:S02]  /*13120*/  LEA.HI R9, R9, R10, RZ, 0x5 ;  /* 0x0000000a09097211 */ /* 0x000fe400078f28ff */
[----:B------:R-:W-:Y:S02]  /*13130*/  LEA.HI R5, R5, R14, RZ, 0x3 ;  /* 0x0000000e05057211 */ /* 0x000fe400078f18ff */
[----:B------:R-:W-:-:S02]  /*13140*/  SEL R73, R40, R41, P0 ;  /* 0x0000002928497207 */ /* 0x000fc40000000000 */
[----:B------:R-:W-:Y:S01]  /*13150*/  LOP3.LUT R3, R5, 0xfffffff8, RZ, 0xc0, !PT ;  /* 0xfffffff805037812 */ /* 0x000fe200078ec0ff */
[----:B------:R-:W-:Y:S01]  /*13160*/  IMAD.HI R5, R4, 0x55555556, RZ ;  /* 0x5555555604057827 */ /* 0x000fe200078e02ff */
[----:B------:R-:W-:Y:S02]  /*13170*/  SEL R69, R41, R40, P0 ;  /* 0x0000002829457207 */ /* 0x000fe40000000000 */
[----:B---3--:R-:W-:Y:S01]  /*13180*/  ISETP.NE.AND P2, PT, R29, 0x1, PT ;  /* 0x000000011d00780c */ /* 0x008fe20003f45270 */
[----:B------:R-:W-:Y:S01]  /*13190*/  IMAD.IADD R3, R14, 0x1, -R3 ;  /* 0x000000010e037824 */ /* 0x000fe200078e0a03 */
[----:B------:R-:W-:Y:S02]  /*131a0*/  SHF.R.S32.HI R14, RZ, 0x5, R9 ;  /* 0x00000005ff0e7819 */ /* 0x000fe40000011409 */
[----:B------:R-:W-:Y:S02]  /*131b0*/  LEA.HI R5, R5, R5, RZ, 0x1 ;  /* 0x0000000505057211 */ /* 0x000fe400078f08ff */
[----:B------:R-:W-:Y:S01]  /*131c0*/  LEA.HI R9, R7, R7, RZ, 0x1 ;  /* 0x0000000707097211 */ /* 0x000fe200078f08ff */
[----:B------:R-:W-:Y:S01]  /*131d0*/  IMAD R3, R14, 0x10, R3 ;  /* 0x000000100e037824 */ /* 0x000fe200078e0203 */
[----:B------:R-:W-:Y:S01]  /*131e0*/  SEL R41, R34, R35, P0 ;  /* 0x0000002322297207 */ /* 0x000fe20000000000 */
[----:B------:R-:W-:Y:S01]  /*131f0*/  IMAD R8, R5, -0x3, R4 ;  /* 0xfffffffd05087824 */ /* 0x000fe200078e0204 */
[----:B------:R-:W-:Y:S01]  /*13200*/  LOP3.LUT R14, R9, 0x1ffffffe, RZ, 0xc0, !PT ;  /* 0x1ffffffe090e7812 */ /* 0x000fe200078ec0ff */
[----:B------:R-:W3:Y:S01]  /*13210*/  LDC.64 R4, c[0x0][0xbd8] ;  /* 0x0002f600ff047b82 */ /* 0x000ee20000000a00 */
[----:B------:R-:W-:Y:S01]  /*13220*/  SEL R45, R35, R34, P0 ;  /* 0x00000022232d7207 */ /* 0x000fe20000000000 */
[----:B------:R-:W-:Y:S01]  /*13230*/  IMAD R3, R8, 0x40, R3 ;  /* 0x0000004008037824 */ /* 0x000fe200078e0203 */
[----:B------:R-:W-:Y:S01]  /*13240*/  SEL R89, R24, R25, P0 ;  /* 0x0000001918597207 */ /* 0x000fe20000000000 */
[----:B------:R-:W-:Y:S01]  /*13250*/  IMAD.IADD R14, R7, 0x1, -R14 ;  /* 0x00000001070e7824 */ /* 0x000fe200078e0a0e */
[----:B------:R-:W-:Y:S01]  /*13260*/  SEL R85, R25, R24, P0 ;  /* 0x0000001819557207 */ /* 0x000fe20000000000 */
[--C-:B0-----:R-:W-:Y:S01]  /*13270*/  IMAD R28, R44, 0xc0, R3.reuse ;  /* 0x000000c02c1c7824 */ /* 0x101fe200078e0203 */
[----:B------:R-:W-:Y:S01]  /*13280*/  SEL R67, R52, R53, P0 ;  /* 0x0000003534437207 */ /* 0x000fe20000000000 */
[----:B------:R-:W-:Y:S01]  /*13290*/  IMAD R7, R14, 0x8, R3 ;  /* 0x000000080e077824 */ /* 0x000fe200078e0203 */
[----:B------:R-:W-:Y:S01]  /*132a0*/  SEL R63, R53, R52, P0 ;  /* 0x00000034353f7207 */ /* 0x000fe20000000000 */
[----:B------:R-:W0:Y:S01]  /*132b0*/  @P2 LDC R35, c[0x0][0xbec] ;  /* 0x0002fb00ff232b82 */ /* 0x000e220000000800 */
[----:B------:R-:W-:Y:S01]  /*132c0*/  SEL R81, R32, R33, P0 ;  /* 0x0000002120517207 */ /* 0x000fe20000000000 */
[----:B------:R-:W-:Y:S01]  /*132d0*/  IMAD R44, R44, 0xc0, R7 ;  /* 0x000000c02c2c7824 */ /* 0x000fe200078e0207 */
[----:B------:R-:W-:Y:S01]  /*132e0*/  SEL R77, R33, R32, P0 ;  /* 0x00000020214d7207 */ /* 0x000fe20000000000 */
[----:B------:R-:W-:Y:S01]  /*132f0*/  IMAD.U32 R9, RZ, RZ, UR7 ;  /* 0x00000007ff097e24 */ /* 0x000fe2000f8e00ff */
[----:B------:R-:W-:Y:S01]  /*13300*/  SEL R13, R38, R39, P0 ;  /* 0x00000027260d7207 */ /* 0x000fe20000000000 */
[----:B------:R-:W-:Y:S01]  /*13310*/  IMAD.U32 R8, RZ, RZ, UR6 ;  /* 0x00000006ff087e24 */ /* 0x000fe2000f8e00ff */
[----:B------:R-:W-:Y:S01]  /*13320*/  SEL R53, R39, R38, P0 ;  /* 0x0000002627357207 */ /* 0x000fe20000000000 */
[----:B------:R-:W4:Y:S01]  /*13330*/  @P2 LDC R52, c[0x0][0xbf0] ;  /* 0x0002fc00ff342b82 */ /* 0x000f220000000800 */
[----:B------:R-:W-:Y:S01]  /*13340*/  SEL R65, R48, R49, P0 ;  /* 0x0000003130417207 */ /* 0x000fe20000000000 */
[----:B------:R-:W-:Y:S01]  /*13350*/  IMAD.U32 R9, RZ, RZ, UR8 ;  /* 0x00000008ff097e24 */ /* 0x000fe2000f8e00ff */
[----:B------:R-:W-:Y:S01]  /*13360*/  SEL R83, R36, R37, P0 ;  /* 0x0000002524537207 */ /* 0x000fe20000000000 */
[----:B------:R-:W-:Y:S01]  /*13370*/  ULDC.64 UR6, c[0x0][0xb48] ;  /* 0x0002d20000067ab9 */ /* 0x000fe20000000a00 */
[----:B------:R-:W-:Y:S01]  /*13380*/  SEL R79, R37, R36, P0 ;  /* 0x00000024254f7207 */ /* 0x000fe20000000000 */
[----:B---3--:R-:W-:Y:S01]  /*13390*/  IMAD R18, R4, UR43, RZ ;  /* 0x0000002b04127c24 */ /* 0x008fe2000f8e02ff */
[----:B------:R-:W-:Y:S01]  /*133a0*/  SEL R15, R30, R31, P0 ;  /* 0x0000001f1e0f7207 */ /* 0x000fe20000000000 */
[----:B------:R-:W-:Y:S01]  /*133b0*/  IMAD.WIDE.U32 R22, R4, UR41, R22 ;  /* 0x0000002904167c25 */ /* 0x000fe2000f8e0016 */
[----:B------:R-:W-:Y:S01]  /*133c0*/  SEL R59, R31, R30, P0 ;  /* 0x0000001e1f3b7207 */ /* 0x000fe20000000000 */
[----:B------:R-:W-:Y:S01]  /*133d0*/  ULDC.64 UR8, c[0x0][0xb28] ;  /* 0x0002ca0000087ab9 */ /* 0x000fe20000000a00 */
[----:B------:R-:W-:Y:S01]  /*133e0*/  SEL R11, R46, R47, P0 ;  /* 0x0000002f2e0b7207 */ /* 0x000fe20000000000 */
[----:B------:R-:W-:Y:S01]  /*133f0*/  IMAD R5, R5, UR41, R18 ;  /* 0x0000002905057c24 */ /* 0x000fe2000f8e0212 */
[----:B------:R-:W-:-:S02]  /*13400*/  SEL R47, R47, R46, P0 ;  /* 0x0000002e2f2f7207 */ /* 0x000fc40000000000 */
[----:B------:R-:W3:Y:S01]  /*13410*/  @P2 LDC R46, c[0x0][0xbf0] ;  /* 0x0002fc00ff2e2b82 */ /* 0x000ee20000000800 */
[----:B------:R-:W-:Y:S01]  /*13420*/  SEL R61, R49, R48, P0 ;  /* 0x00000030313d7207 */ /* 0x000fe20000000000 */
[----:B------:R-:W-:Y:S01]  /*13430*/  IMAD.IADD R23, R23, 0x1, R5 ;  /* 0x0000000117177824 */ /* 0x000fe200078e0205 */
[----:B------:R-:W-:Y:S01]  /*13440*/  SEL R25, R42, R43, P0 ;  /* 0x0000002b2a197207 */ /* 0x000fe20000000000 */
[----:B0-----:R-:W-:Y:S01]  /*13450*/  @P2 IMAD.HI.U32 R35, R44, R35, RZ ;  /* 0x000000232c232227 */ /* 0x001fe200078e00ff */
[----:B------:R-:W-:Y:S02]  /*13460*/  SEL R37, R43, R42, P0 ;  /* 0x0000002a2b257207 */ /* 0x000fe40000000000 */
[----:B------:R-:W-:Y:S02]  /*13470*/  SEL R49, R26, R27, P0 ;  /* 0x0000001b1a317207 */ /* 0x000fe40000000000 */
[----:B------:R-:W-:Y:S02]  /*13480*/  SEL R57, R27, R26, P0 ;  /* 0x0000001a1b397207 */ /* 0x000fe40000000000 */
[----:B------:R-:W-:-:S02]  /*13490*/  LOP3.LUT R27, R12, 0x7ffffffc, RZ, 0xc0, !PT ;  /* 0x7ffffffc0c1b7812 */ /* 0x000fc400078ec0ff */
[----:B------:R-:W-:Y:S02]  /*134a0*/  SEL R19, R50, R51, P0 ;  /* 0x0000003332137207 */ /* 0x000fe40000000000 */
[----:B------:R-:W-:Y:S01]  /*134b0*/  SEL R21, R54, R55, P0 ;  /* 0x0000003736157207 */ /* 0x000fe20000000000 */
[C---:B------:R-:W-:Y:S01]  /*134c0*/  IMAD.IADD R27, R10.reuse, 0x1, -R27 ;  /* 0x000000010a1b7824 */ /* 0x040fe200078e0a1b */
[----:B------:R-:W-:Y:S02]  /*134d0*/  LOP3.LUT P1, RZ, R10, 0x3, RZ, 0xc0, !PT ;  /* 0x000000030aff7812 */ /* 0x000fe4000782c0ff */
[----:B------:R-:W-:Y:S02]  /*134e0*/  SEL R17, R51, R50, P0 ;  /* 0x0000003233117207 */ /* 0x000fe40000000000 */
[----:B------:R-:W-:Y:S02]  /*134f0*/  SEL R55, R55, R54, P0 ;  /* 0x0000003637377207 */ /* 0x000fe40000000000 */
[----:B--2---:R-:W-:Y:S01]  /*13500*/  LOP3.LUT R34, R6, 0x2, RZ, 0x3c, !PT ;  /* 0x0000000206227812 */ /* 0x004fe200078e3cff */
[----:B------:R-:W-:Y:S04]  /*13510*/  SHFL.IDX PT, R33, R89, R6, 0x1c1f ;  /* 0x001c1f0659217589 */ /* 0x000fe800000e0000 */
[----:B------:R-:W0:Y:S04]  /*13520*/  SHFL.IDX PT, R38, R85, R34, 0x1c1f ;  /* 0x001c1f2255267589 */ /* 0x000e2800000e0000 */
[----:B------:R-:W-:Y:S04]  /*13530*/  SHFL.IDX PT, R7, R91, R6, 0x1c1f ;  /* 0x001c1f065b077589 */ /* 0x000fe800000e0000 */
[----:B------:R2:W-:Y:S04]  /*13540*/  SHFL.IDX PT, R30, R67, R6, 0x1c1f ;  /* 0x001c1f06431e7589 */ /* 0x0005e800000e0000 */
[----:B------:R-:W5:Y:S04]  /*13550*/  SHFL.IDX PT, R36, R87, R34, 0x1c1f ;  /* 0x001c1f2257247589 */ /* 0x000f6800000e0000 */
[----:B------:R1:W-:Y:S01]  /*13560*/  SHFL.IDX PT, R31, R65, R6, 0x1c1f ;  /* 0x001c1f06411f7589 */ /* 0x0003e200000e0000 */
[----:B--2---:R-:W2:Y:S03]  /*13570*/  LDC R67, c[0x0][0xc50] ;  /* 0x00031400ff437b82 */ /* 0x004ea60000000800 */
[----:B------:R4:W-:Y:S04]  /*13580*/  SHFL.IDX PT, R43, R73, R6, 0x1c1f ;  /* 0x001c1f06492b7589 */ /* 0x0009e800000e0000 */
[----:B------:R-:W-:Y:S01]  /*13590*/  SHFL.IDX PT, R40, R81, R6, 0x1c1f ;  /* 0x001c1f0651287589 */ /* 0x000fe200000e0000 */
[----:B0-----:R-:W-:Y:S01]  /*135a0*/  SEL R4, R33, R38, P0 ;  /* 0x0000002621047207 */ /* 0x001fe20000000000 */
[----:B-1----:R-:W0:Y:S02]  /*135b0*/  LDC.64 R64, c[0x0][0xb40] ;  /* 0x0002d000ff407b82 */ /* 0x002e240000000a00 */
[----:B------:R-:W-:Y:S04]  /*135c0*/  SHFL.IDX PT, R39, R83, R6, 0x1c1f ;  /* 0x001c1f0653277589 */ /* 0x000fe800000e0000 */
[----:B------:R-:W-:Y:S02]  /*135d0*/  SHFL.IDX PT, R32, R75, R6, 0x1c1f ;  /* 0x001c1f064b207589 */ /* 0x000fe400000e0000 */
[----:B----4-:R-:W1:Y:S02]  /*135e0*/  @P2 LDC R73, c[0x0][0xbec] ;  /* 0x0002fb00ff492b82 */ /* 0x010e640000000800 */
[----:B------:R-:W-:Y:S01]  /*135f0*/  SHFL.IDX PT, R16, R49, R6, 0x1c1f ;  /* 0x001c1f0631107589 */ /* 0x000fe200000e0000 */
[----:B-----5:R-:W-:-:S02]  /*13600*/  SEL R5, R7, R36, P0 ;  /* 0x0000002407057207 */ /* 0x020fc40000000000 */
[----:B------:R-:W-:Y:S01]  /*13610*/  SEL R7, R36, R7, P0 ;  /* 0x0000000724077207 */ /* 0x000fe20000000000 */
[----:B------:R-:W-:Y:S04]  /*13620*/  SHFL.IDX PT, R15, R15, R6, 0x1c1f ;  /* 0x001c1f060f0f7589 */ /* 0x000fe800000e0000 */
[----:B------:R-:W-:Y:S04]  /*13630*/  SHFL.IDX PT, R14, R41, R6, 0x1c1f ;  /* 0x001c1f06290e7589 */ /* 0x000fe800000e0000 */
[----:B------:R-:W-:Y:S01]  /*13640*/  SHFL.IDX PT, R13, R13, R6, 0x1c1f ;  /* 0x001c1f060d0d7589 */ /* 0x000fe200000e0000 */
[----:B0-----:R-:W-:-:S03]  /*13650*/  IMAD R36, R64, UR43, RZ ;  /* 0x0000002b40247c24 */ /* 0x001fc6000f8e02ff */
[----:B------:R-:W-:Y:S01]  /*13660*/  SHFL.IDX PT, R12, R25, R6, 0x1c1f ;  /* 0x001c1f06190c7589 */ /* 0x000fe200000e0000 */
[----:B------:R-:W-:-:S03]  /*13670*/  IMAD.WIDE.U32 R8, R64, UR41, R8 ;  /* 0x0000002940087c25 */ /* 0x000fc6000f8e0008 */
[----:B------:R-:W-:Y:S01]  /*13680*/  SHFL.IDX PT, R11, R11, R6, 0x1c1f ;  /* 0x001c1f060b0b7589 */ /* 0x000fe200000e0000 */
[----:B-1----:R-:W-:-:S03]  /*13690*/  @P2 IMAD.HI.U32 R73, R44, R73, RZ ;  /* 0x000000492c492227 */ /* 0x002fc600078e00ff */
[----:B------:R-:W-:Y:S04]  /*136a0*/  SHFL.IDX PT, R3, R21, R6, 0x1c1f ;  /* 0x001c1f0615037589 */ /* 0x000fe800000e0000 */
[----:B------:R0:W-:Y:S04]  /*136b0*/  SHFL.IDX PT, R10, R19, R6, 0x1c1f ;  /* 0x001c1f06130a7589 */ /* 0x0001e800000e0000 */
[----:B------:R-:W-:Y:S04]  /*136c0*/  SHFL.IDX PT, R42, R79, R34, 0x1c1f ;  /* 0x001c1f224f2a7589 */ /* 0x000fe800000e0000 */
[----:B------:R-:W-:Y:S01]  /*136d0*/  SHFL.IDX PT, R41, R77, R34, 0x1c1f ;  /* 0x001c1f224d297589 */ /* 0x000fe200000e0000 */
[----:B0-----:R-:W-:Y:S01]  /*136e0*/  SEL R6, R38, R33, P0 ;  /* 0x0000002126067207 */ /* 0x001fe20000000000 */
[----:B------:R-:W-:-:S02]  /*136f0*/  IMAD R38, RZ, RZ, -UR42 ;  /* 0x8000002aff267e24 */ /* 0x000fc4000f8e02ff */
[----:B------:R-:W-:Y:S01]  /*13700*/  SHFL.IDX PT, R49, R71, R34, 0x1c1f ;  /* 0x001c1f2247317589 */ /* 0x000fe200000e0000 */
[----:B------:R-:W-:Y:S01]  /*13710*/  IMAD.MOV.U32 R33, RZ, RZ, R44 ;  /* 0x000000ffff217224 */ /* 0x000fe200078e002c */
[----:B---3--:R-:W-:Y:S01]  /*13720*/  @P2 SHF.R.U32.HI R33, RZ, R46, R35 ;  /* 0x0000002eff212219 */ /* 0x008fe20000011623 */
[----:B--2---:R-:W-:Y:S01]  /*13730*/  IMAD R67, R67, R38, UR4 ;  /* 0x0000000443437e24 */ /* 0x004fe2000f8e0226 */
[----:B------:R-:W-:Y:S01]  /*13740*/  ULDC.64 UR4, c[0x0][0xbe0] ;  /* 0x0002f80000047ab9 */ /* 0x000fe20000000a00 */
[----:B------:R-:W-:Y:S01]  /*13750*/  IMAD R35, R65, UR41, R36 ;  /* 0x0000002941237c24 */ /* 0x000fe2000f8e0224 */
[----:B------:R-:W0:Y:S02]  /*13760*/  SHFL.IDX PT, R48, R69, R34, 0x1c1f ;  /* 0x001c1f2245307589 */ /* 0x000e2400000e0000 */
[----:B------:R-:W-:Y:S01]  /*13770*/  SHF.R.S32.HI R38, RZ, 0x1f, R67 ;  /* 0x0000001fff267819 */ /* 0x000fe20000011443 */
[----:B------:R-:W-:Y:S01]  /*13780*/  IMAD.IADD R35, R9, 0x1, R35 ;  /* 0x0000000109237824 */ /* 0x000fe200078e0223 */
[----:B------:R-:W-:Y:S03]  /*13790*/  SHFL.IDX PT, R51, R63, R34, 0x1c1f ;  /* 0x001c1f223f337589 */ /* 0x000fe600000e0000 */
[C---:B------:R-:W-:Y:S01]  /*137a0*/  IMAD R9, R38.reuse, UR4, RZ ;  /* 0x0000000426097c24 */ /* 0x040fe2000f8e02ff */
[----:B------:R-:W1:Y:S01]  /*137b0*/  SHFL.IDX PT, R50, R61, R34, 0x1c1f ;  /* 0x001c1f223d327589 */ /* 0x000e6200000e0000 */
[----:B------:R-:W-:-:S02]  /*137c0*/  IMAD R38, R38, UR6, RZ ;  /* 0x0000000626267c24 */ /* 0x000fc4000f8e02ff */
[C---:B------:R-:W-:Y:S01]  /*137d0*/  IMAD R36, R67.reuse, UR5, R9 ;  /* 0x0000000543247c24 */ /* 0x040fe2000f8e0209 */
[----:B------:R-:W-:Y:S04]  /*137e0*/  SHFL.IDX PT, R26, R59, R34, 0x1c1f ;  /* 0x001c1f223b1a7589 */ /* 0x000fe800000e0000 */
[----:B------:R-:W-:Y:S04]  /*137f0*/  SHFL.IDX PT, R25, R57, R34, 0x1c1f ;  /* 0x001c1f2239197589 */ /* 0x000fe800000e0000 */
[----:B------:R-:W-:Y:S04]  /*13800*/  SHFL.IDX PT, R24, R53, R34, 0x1c1f ;  /* 0x001c1f2235187589 */ /* 0x000fe800000e0000 */
[----:B------:R2:W-:Y:S04]  /*13810*/  SHFL.IDX PT, R21, R45, R34, 0x1c1f ;  /* 0x001c1f222d157589 */ /* 0x0005e800000e0000 */
[----:B------:R-:W-:Y:S04]  /*13820*/  SHFL.IDX PT, R20, R47, R34, 0x1c1f ;  /* 0x001c1f222f147589 */ /* 0x000fe800000e0000 */
[----:B------:R3:W-:Y:S01]  /*13830*/  SHFL.IDX PT, R19, R37, R34, 0x1c1f ;  /* 0x001c1f2225137589 */ /* 0x0007e200000e0000 */
[----:B--2---:R-:W-:-:S03]  /*13840*/  IMAD R45, R67, UR7, R38 ;  /* 0x00000007432d7c24 */ /* 0x004fc6000f8e0226 */
[----:B------:R-:W-:Y:S04]  /*13850*/  SHFL.IDX PT, R18, R55, R34, 0x1c1f ;  /* 0x001c1f2237127589 */ /* 0x000fe800000e0000 */
[----:B------:R2:W-:Y:S01]  /*13860*/  SHFL.IDX PT, R17, R17, R34, 0x1c1f ;  /* 0x001c1f2211117589 */ /* 0x0005e200000e0000 */
[----:B---3--:R-:W-:Y:S01]  /*13870*/  IMAD.MOV.U32 R37, RZ, RZ, R44 ;  /* 0x000000ffff257224 */ /* 0x008fe200078e002c */
[----:B------:R-:W-:Y:S01]  /*13880*/  @P2 SHF.R.U32.HI R37, RZ, R52, R73 ;  /* 0x00000034ff252219 */ /* 0x000fe20000011649 */
[----:B------:R-:W-:-:S04]  /*13890*/  VIADD R52, R28, 0x8 ;  /* 0x000000081c347836 */ /* 0x000fc80000000000 */
[----:B------:R-:W-:Y:S02]  /*138a0*/  IMAD.MOV R38, RZ, RZ, -R37 ;  /* 0x000000ffff267224 */ /* 0x000fe400078e0a25 */
[----:B--2---:R-:W-:Y:S02]  /*138b0*/  IMAD.MOV.U32 R34, RZ, RZ, R8 ;  /* 0x000000ffff227224 */ /* 0x004fe400078e0008 */
[----:B------:R-:W-:Y:S01]  /*138c0*/  IMAD.WIDE.U32 R8, R67, UR4, R22 ;  /* 0x0000000443087c25 */ /* 0x000fe2000f8e0016 */
[----:B------:R-:W-:-:S03]  /*138d0*/  ULDC.64 UR4, c[0x0][0xb30] ;  /* 0x0002cc0000047ab9 */ /* 0x000fc60000000a00 */
[----:B------:R-:W-:Y:S01]  /*138e0*/  IMAD.WIDE.U32 R22, R67, UR6, R34 ;  /* 0x0000000643167c25 */ /* 0x000fe2000f8e0022 */
[----:B------:R-:W-:Y:S01]  /*138f0*/  IADD3 R34, P2, R33, R8, RZ ;  /* 0x0000000821227210 */ /* 0x000fe20007f5e0ff */
[----:B------:R-:W-:Y:S01]  /*13900*/  ULDC.64 UR6, c[0x0][0xbc8] ;  /* 0x0002f20000067ab9 */ /* 0x000fe20000000a00 */
[----:B------:R-:W-:Y:S01]  /*13910*/  SHF.R.S32.HI R8, RZ, 0x1f, R37 ;  /* 0x0000001fff087819 */ /* 0x000fe20000011425 */
[----:B------:R-:W-:Y:S01]  /*13920*/  IMAD.IADD R23, R23, 0x1, R45 ;  /* 0x0000000117177824 */ /* 0x000fe200078e022d */
[--C-:B------:R-:W-:Y:S01]  /*13930*/  SHF.R.S32.HI R35, RZ, 0x1f, R33.reuse ;  /* 0x0000001fff237819 */ /* 0x100fe20000011421 */
[----:B------:R-:W-:Y:S02]  /*13940*/  IMAD.MOV R33, RZ, RZ, -R33 ;  /* 0x000000ffff217224 */ /* 0x000fe400078e0a21 */
[----:B------:R-:W-:Y:S01]  /*13950*/  IMAD R8, R8, UR4, RZ ;  /* 0x0000000408087c24 */ /* 0x000fe2000f8e02ff */
[----:B------:R-:W-:Y:S01]  /*13960*/  IADD3.X R35, R35, R9, R36, P2, !PT ;  /* 0x0000000923237210 */ /* 0x000fe200017fe424 */
[----:B------:R-:W-:-:S02]  /*13970*/  IMAD R33, R29, R33, R44 ;  /* 0x000000211d217224 */ /* 0x000fc400078e022c */
[----:B------:R-:W-:Y:S01]  /*13980*/  IMAD R45, R29, R38, R44 ;  /* 0x000000261d2d7224 */ /* 0x000fe200078e022c */
[----:B0-----:R-:W-:Y:S01]  /*13990*/  SEL R38, R48, R43, P0 ;  /* 0x0000002b30267207 */ /* 0x001fe20000000000 */
[C---:B------:R-:W-:Y:S01]  /*139a0*/  IMAD R47, R37.reuse, UR5, R8 ;  /* 0x00000005252f7c24 */ /* 0x040fe2000f8e0208 */
[----:B------:R-:W0:Y:S01]  /*139b0*/  S2UR UR5, SR_CgaCtaId ;  /* 0x00000000000579c3 */ /* 0x000e220000008800 */
[----:B------:R-:W-:Y:S01]  /*139c0*/  IMAD.WIDE.U32 R8, R37, UR4, R22 ;  /* 0x0000000425087c25 */ /* 0x000fe2000f8e0016 */
[----:B------:R-:W-:Y:S01]  /*139d0*/  SHF.R.S32.HI R22, RZ, 0x1f, R33 ;  /* 0x0000001fff167819 */ /* 0x000fe20000011421 */
[----:B------:R-:W-:Y:S01]  /*139e0*/  UMOV UR4, 0x400 ;  /* 0x0000040000047882 */ /* 0x000fe20000000000 */
[----:B------:R-:W-:Y:S01]  /*139f0*/  SHF.R.S32.HI R23, RZ, 0x1f, R45 ;  /* 0x0000001fff177819 */ /* 0x000fe2000001142d */
[----:B------:R-:W-:Y:S02]  /*13a00*/  IMAD.IADD R9, R9, 0x1, R47 ;  /* 0x0000000109097824 */ /* 0x000fe400078e022f */
[----:B------:R-:W-:-:S02]  /*13a10*/  IMAD R22, R22, UR6, RZ ;  /* 0x0000000616167c24 */ /* 0x000fc4000f8e02ff */
[----:B------:R-:W-:Y:S02]  /*13a20*/  IMAD R36, R23, UR8, RZ ;  /* 0x0000000817247c24 */ /* 0x000fe4000f8e02ff */
[----:B------:R-:W-:Y:S01]  /*13a30*/  IMAD R23, R33, UR7, R22 ;  /* 0x0000000721177c24 */ /* 0x000fe2000f8e0216 */
[----:B------:R-:W-:Y:S01]  /*13a40*/  SEL R22, R41, R40, P0 ;  /* 0x0000002829167207 */ /* 0x000fe20000000000 */
        /* <DEDUP_REMOVED lines=22> */
[----:B------:R-:W2:Y:S01]  /*13bb0*/  SHFL.IDX PT, R45, R33, 0x1, 0x1c1f ;  /* 0x003c1f00212d7f89 */ /* 0x000ea200000e0000 */
[----:B------:R-:W-:Y:S02]  /*13bc0*/  ISETP.GE.AND P3, PT, R28, R53, PT ;  /* 0x000000351c00720c */ /* 0x000fe40003f66270 */
[----:B------:R-:W-:Y:S01]  /*13bd0*/  SEL R9, R39, R42, P0 ;  /* 0x0000002a27097207 */ /* 0x000fe20000000000 */
[----:B------:R3:W4:Y:S01]  /*13be0*/  SHFL.IDX PT, R46, R54, RZ, 0x1c1f ;  /* 0x001c1fff362e7589 */ /* 0x00072200000e0000 */
[----:B------:R-:W-:-:S02]  /*13bf0*/  SEL R23, R42, R39, P0 ;  /* 0x000000272a177207 */ /* 0x000fc40000000000 */
[----:B------:R-:W-:Y:S01]  /*13c00*/  SYNCS.ARRIVE.TRANS64.RED.A1T0 RZ, [UR4], RZ ;  /* 0x000000ffffff79a7 */ /* 0x000fe20008100404 */
[----:B------:R3:W3:Y:S01]  /*13c10*/  SHFL.IDX PT, R47, R55, RZ, 0x1c1f ;  /* 0x001c1fff372f7589 */ /* 0x0006e200000e0000 */
[----:B------:R-:W-:Y:S02]  /*13c20*/  SEL R36, R43, R48, P0 ;  /* 0x000000302b247207 */ /* 0x000fe40000000000 */
[----:B------:R-:W-:Y:S02]  /*13c30*/  SEL R37, R32, R49, P0 ;  /* 0x0000003120257207 */ /* 0x000fe40000000000 */
[----:B------:R-:W-:Y:S01]  /*13c40*/  SEL R39, R49, R32, P0 ;  /* 0x0000002031277207 */ /* 0x000fe20000000000 */
[----:B------:R-:W-:Y:S01]  /*13c50*/  IMAD.SHL.U32 R49, R27, 0x2, RZ ;  /* 0x000000021b317824 */ /* 0x000fe200078e00ff */
[----:B-1----:R-:W-:Y:S02]  /*13c60*/  SEL R40, R31, R50, P0 ;  /* 0x000000321f287207 */ /* 0x002fe40000000000 */
[----:B------:R-:W-:-:S02]  /*13c70*/  SEL R42, R50, R31, P0 ;  /* 0x0000001f322a7207 */ /* 0x000fc40000000000 */
[----:B------:R-:W-:Y:S01]  /*13c80*/  SEL R41, R30, R51, P0 ;  /* 0x000000331e297207 */ /* 0x000fe20000000000 */
[----:B0-----:R0:W-:Y:S01]  /*13c90*/  @!P2 ST.E desc[UR48][R34.64], R2 ;  /* 0x000000022200a985 */ /* 0x0011e2000c101930 */
[----:B------:R-:W-:-:S03]  /*13ca0*/  SEL R43, R51, R30, P0 ;  /* 0x0000001e332b7207 */ /* 0x000fc60000000000 */
[----:B--2---:R0:W-:Y:S01]  /*13cb0*/  @!P1 ST.E desc[UR48][R44.64], R0 ;  /* 0x000000002c009985 */ /* 0x0041e2000c101930 */
[----:B------:R-:W-:Y:S05]  /*13cc0*/  @P3 BRA `(.L_x_14457) ;  /* 0x0000000000b83947 */ /* 0x000fea0003800000 */
[C---:B0-----:R-:W-:Y:S01]  /*13cd0*/  VIADD R0, R49.reuse, 0x8 ;  /* 0x0000000831007836 */ /* 0x041fe20000000000 */
[----:B------:R-:W-:Y:S01]  /*13ce0*/  ULDC UR4, c[0x0][0xac8] ;  /* 0x0002b20000047ab9 */ /* 0x000fe20000000800 */
[C---:B------:R-:W-:Y:S01]  /*13cf0*/  VIADD R2, R49.reuse, 0x18 ;  /* 0x0000001831027836 */ /* 0x040fe20000000000 */
[C---:B------:R-:W-:Y:S01]  /*13d00*/  ISETP.GE.AND P1, PT, R49.reuse, UR4, PT ;  /* 0x0000000431007c0c */ /* 0x040fe2000bf26270 */
[C---:B------:R-:W-:Y:S01]  /*13d10*/  VIADD R27, R49.reuse, 0x20 ;  /* 0x00000020311b7836 */ /* 0x040fe20000000000 */
[----:B------:R-:W-:Y:S01]  /*13d20*/  ISETP.GE.AND P2, PT, R0, UR4, PT ;  /* 0x0000000400007c0c */ /* 0x000fe2000bf46270 */
[C---:B------:R-:W-:Y:S02]  /*13d30*/  VIADD R32, R49.reuse, 0x28 ;  /* 0x0000002831207836 */ /* 0x040fe40000000000 */
[----:B------:R-:W-:Y:S01]  /*13d40*/  VIADD R33, R49, 0x30 ;  /* 0x0000003031217836 */ /* 0x000fe20000000000 */
[----:B------:R-:W-:Y:S01]  /*13d50*/  ISETP.GE.AND P3, PT, R27, UR4, PT ;  /* 0x000000041b007c0c */ /* 0x000fe2000bf66270 */
[----:B------:R-:W-:Y:S01]  /*13d60*/  VIADD R34, R49, 0x38 ;  /* 0x0000003831227836 */ /* 0x000fe20000000000 */
[----:B------:R-:W-:-:S02]  /*13d70*/  ISETP.GE.AND P4, PT, R32, UR4, PT ;  /* 0x0000000420007c0c */ /* 0x000fc4000bf86270 */
[----:B------:R-:W-:Y:S02]  /*13d80*/  ISETP.GE.AND P5, PT, R33, UR4, PT ;  /* 0x0000000421007c0c */ /* 0x000fe4000bfa6270 */
[----:B------:R-:W-:Y:S01]  /*13d90*/  ISETP.GE.AND P6, PT, R34, UR4, PT ;  /* 0x0000000422007c0c */ /* 0x000fe2000bfc6270 */
[----:B---34-:R-:W-:Y:S02]  /*13da0*/  @!P1 IMAD.WIDE R28, R49, 0x4, R46 ;  /* 0x00000004311c9825 */ /* 0x018fe400078e022e */
[----:B------:R-:W-:-:S03]  /*13db0*/  @!P2 LEA.HI R0, R0, R0, RZ, 0x1 ;  /* 0x000000000000a211 */ /* 0x000fc600078f08ff */
[----:B------:R0:W-:Y:S01]  /*13dc0*/  @!P1 ST.E.64 desc[UR48][R28.64], R4 ;  /* 0x000000041c009985 */ /* 0x0001e2000c101b30 */
[----:B------:R-:W-:Y:S01]  /*13dd0*/  @!P2 LOP3.LUT R31, R0, 0xfffffffe, RZ, 0xc0, !PT ;  /* 0xfffffffe001fa812 */ /* 0x000fe200078ec0ff */
[----:B------:R-:W-:Y:S01]  /*13de0*/  VIADD R0, R49, 0x10 ;  /* 0x0000001031007836 */ /* 0x000fe20000000000 */
[----:B------:R-:W-:Y:S02]  /*13df0*/  @!P3 LEA.HI R27, R27, R27, RZ, 0x1 ;  /* 0x0000001b1b1bb211 */ /* 0x000fe400078f08ff */
[----:B------:R-:W-:Y:S01]  /*13e00*/  @!P4 LEA.HI R32, R32, R32, RZ, 0x1 ;  /* 0x000000202020c211 */ /* 0x000fe200078f08ff */
[----:B------:R-:W-:Y:S01]  /*13e10*/  @!P2 IMAD.WIDE R30, R31, 0x4, R46 ;  /* 0x000000041f1ea825 */ /* 0x000fe200078e022e */
[----:B------:R-:W-:Y:S02]  /*13e20*/  ISETP.GE.AND P1, PT, R0, UR4, PT ;  /* 0x0000000400007c0c */ /* 0x000fe4000bf26270 */
[----:B------:R-:W-:Y:S02]  /*13e30*/  @!P5 LEA.HI R33, R33, R33, RZ, 0x1 ;  /* 0x000000212121d211 */ /* 0x000fe400078f08ff */
[----:B------:R1:W-:Y:S01]  /*13e40*/  @!P2 ST.E.64 desc[UR48][R30.64], R6 ;  /* 0x000000061e00a985 */ /* 0x0003e2000c101b30 */
[----:B------:R-:W-:-:S02]  /*13e50*/  ISETP.GE.AND P2, PT, R2, UR4, PT ;  /* 0x0000000402007c0c */ /* 0x000fc4000bf46270 */
[----:B------:R-:W-:Y:S02]  /*13e60*/  @!P6 LEA.HI R34, R34, R34, RZ, 0x1 ;  /* 0x000000222222e211 */ /* 0x000fe400078f08ff */
[----:B------:R-:W-:Y:S02]  /*13e70*/  @!P3 LOP3.LUT R27, R27, 0xfffffffe, RZ, 0xc0, !PT ;  /* 0xfffffffe1b1bb812 */ /* 0x000fe400078ec0ff */
[----:B------:R-:W-:Y:S02]  /*13e80*/  @!P5 LOP3.LUT R33, R33, 0xfffffffe, RZ, 0xc0, !PT ;  /* 0xfffffffe2121d812 */ /* 0x000fe400078ec0ff */
[----:B------:R-:W-:Y:S01]  /*13e90*/  @!P1 LEA.HI R0, R0, R0, RZ, 0x1 ;  /* 0x0000000000009211 */ /* 0x000fe200078f08ff */
[----:B0-----:R-:W-:Y:S01]  /*13ea0*/  @!P3 IMAD.WIDE R28, R27, 0x4, R46 ;  /* 0x000000041b1cb825 */ /* 0x001fe200078e022e */
[----:B------:R-:W-:Y:S02]  /*13eb0*/  @!P6 LOP3.LUT R35, R34, 0xfffffffe, RZ, 0xc0, !PT ;  /* 0xfffffffe2223e812 */ /* 0x000fe400078ec0ff */
[----:B------:R-:W-:-:S02]  /*13ec0*/  @!P1 LOP3.LUT R5, R0, 0xfffffffe, RZ, 0xc0, !PT ;  /* 0xfffffffe00059812 */ /* 0x000fc400078ec0ff */
[----:B------:R-:W-:Y:S01]  /*13ed0*/  @!P2 LEA.HI R2, R2, R2, RZ, 0x1 ;  /* 0x000000020202a211 */ /* 0x000fe200078f08ff */
[--C-:B------:R-:W-:Y:S01]  /*13ee0*/  @!P6 IMAD.WIDE R34, R35, 0x4, R46.reuse ;  /* 0x000000042322e825 */ /* 0x100fe200078e022e */
[----:B-1----:R-:W-:Y:S02]  /*13ef0*/  @!P4 LOP3.LUT R31, R32, 0xfffffffe, RZ, 0xc0, !PT ;  /* 0xfffffffe201fc812 */ /* 0x002fe400078ec0ff */
[----:B------:R-:W-:Y:S01]  /*13f00*/  @!P2 LOP3.LUT R7, R2, 0xfffffffe, RZ, 0xc0, !PT ;  /* 0xfffffffe0207a812 */ /* 0x000fe200078ec0ff */
        /* <DEDUP_REMOVED lines=10> */
.L_x_14457:
[----:B------:R-:W-:Y:S05]  /*13fb0*/  BSYNC B0 ;  /* 0x0000000000007941 */ /* 0x000fea0003800000 */
.L_x_14456:
        /* <DEDUP_REMOVED lines=33> */
[----:B------:R-:W-:-:S03]  /*141d0*/  ISETP.GE.AND P6, PT, R11, UR4, PT ;  /* 0x000000040b007c0c */ /* 0x000fc6000bfc6270 */
[----:B------:R-:W-:-:S04]  /*141e0*/  @!P1 LEA.HI R0, R0, R0, RZ, 0x1 ;  /* 0x0000000000009211 */ /* 0x000fc800078f08ff */
[----:B------:R-:W-:Y:S02]  /*141f0*/  @!P1 LOP3.LUT R5, R0, 0xfffffffe, RZ, 0xc0, !PT ;  /* 0xfffffffe00059812 */ /* 0x000fe400078ec0ff */
[----:B------:R-:W-:Y:S02]  /*14200*/  @!P3 LEA.HI R0, R6, R6, RZ, 0x1 ;  /* 0x000000060600b211 */ /* 0x000fe400078f08ff */
[----:B------:R-:W-:Y:S01]  /*14210*/  @!P2 LEA.HI R4, R2, R2, RZ, 0x1 ;  /* 0x000000020204a211 */ /* 0x000fe200078f08ff */
[C-C-:B------:R-:W-:Y:S01]  /*14220*/  @!P0 IMAD.WIDE R2, R49.reuse, 0x4, R30.reuse ;  /* 0x0000000431028825 */ /* 0x140fe200078e021e */
[----:B------:R-:W-:Y:S02]  /*14230*/  @!P4 LEA.HI R8, R8, R8, RZ, 0x1 ;  /* 0x000000080808c211 */ /* 0x000fe400078f08ff */
[----:B------:R-:W-:Y:S01]  /*14240*/  @!P3 LOP3.LUT R9, R0, 0xfffffffe, RZ, 0xc0, !PT ;  /* 0xfffffffe0009b812 */ /* 0x000fe200078ec0ff */
[----:B------:R-:W-:Y:S01]  /*14250*/  VIADD R49, R49, 0x38 ;  /* 0x0000003831317836 */ /* 0x000fe20000000000 */
[----:B------:R-:W-:Y:S01]  /*14260*/  @!P5 LEA.HI R10, R10, R10, RZ, 0x1 ;  /* 0x0000000a0a0ad211 */ /* 0x000fe200078f08ff */
[----:B------:R0:W-:Y:S01]  /*14270*/  @!P0 ST.E.64 desc[UR48][R2.64], R22 ;  /* 0x0000001602008985 */ /* 0x0001e2000c101b30 */
[----:B------:R-:W-:Y:S01]  /*14280*/  @!P2 LOP3.LUT R7, R4, 0xfffffffe, RZ, 0xc0, !PT ;  /* 0xfffffffe0407a812 */ /* 0x000fe200078ec0ff */
[----:B------:R-:W-:Y:S01]  /*14290*/  @!P1 IMAD.WIDE R4, R5, 0x4, R30 ;  /* 0x0000000405049825 */ /* 0x000fe200078e021e */
[----:B------:R-:W-:-:S02]  /*142a0*/  @!P6 LEA.HI R0, R11, R11, RZ, 0x1 ;  /* 0x0000000b0b00e211 */ /* 0x000fc400078f08ff */
[----:B------:R-:W-:Y:S01]  /*142b0*/  @!P4 LOP3.LUT R11, R8, 0xfffffffe, RZ, 0xc0, !PT ;  /* 0xfffffffe080bc812 */ /* 0x000fe200078ec0ff */
[--C-:B------:R-:W-:Y:S01]  /*142c0*/  @!P2 IMAD.WIDE R6, R7, 0x4, R30.reuse ;  /* 0x000000040706a825 */ /* 0x100fe200078e021e */
[----:B------:R-:W-:Y:S01]  /*142d0*/  @!P5 LOP3.LUT R19, R10, 0xfffffffe, RZ, 0xc0, !PT ;  /* 0xfffffffe0a13d812 */ /* 0x000fe200078ec0ff */
[----:B------:R1:W-:Y:S01]  /*142e0*/  @!P1 ST.E.64 desc[UR48][R4.64], R28 ;  /* 0x0000001c04009985 */ /* 0x0003e2000c101b30 */
[----:B------:R-:W-:Y:S01]  /*142f0*/  ISETP.GE.AND P0, PT, R49, UR4, PT ;  /* 0x0000000431007c0c */ /* 0x000fe2000bf06270 */
[--C-:B------:R-:W-:Y:S02]  /*14300*/  @!P3 IMAD.WIDE R8, R9, 0x4, R30.reuse ;  /* 0x000000040908b825 */ /* 0x100fe400078e021e */
[----:B------:R2:W-:Y:S01]  /*14310*/  @!P2 ST.E.64 desc[UR48][R6.64], R26 ;  /* 0x0000001a0600a985 */ /* 0x0005e2000c101b30 */
[----:B0-----:R-:W-:Y:S01]  /*14320*/  @!P6 LOP3.LUT R23, R0, 0xfffffffe, RZ, 0xc0, !PT ;  /* 0xfffffffe0017e812 */ /* 0x001fe200078ec0ff */
[--C-:B------:R-:W-:Y:S02]  /*14330*/  @!P4 IMAD.WIDE R2, R11, 0x4, R30.reuse ;  /* 0x000000040b02c825 */ /* 0x100fe400078e021e */
        /* <DEDUP_REMOVED lines=12> */
.L_x_14455:
        /* <DEDUP_REMOVED lines=58> */
.L_x_14366:
        /* <DEDUP_REMOVED lines=18> */
.L_x_14458:
[----:B------:R-:W-:Y:S01]  /*148c0*/  ULDC UR7, c[0x0][0xc50] ;  /* 0x0003140000077ab9 */ /* 0x000fe20000000800 */
[----:B------:R-:W-:Y:S01]  /*148d0*/  UMOV UR39, UR6 ;  /* 0x0000000600277c82 */ /* 0x000fe20008000000 */
[----:B------:R-:W-:-:S11]  /*148e0*/  UISETP.NE.AND UP0, UPT, UR7, 0x1, UPT ;  /* 0x000000010700788c */ /* 0x000fd6000bf05270 */
[----:B------:R-:W-:Y:S01]  /*148f0*/  @UP0 ULDC UR4, c[0x0][0xc54] ;  /* 0x0003150000040ab9 */ /* 0x000fe20000000800 */
[----:B------:R-:W-:Y:S01]  /*14900*/  @UP0 ULDC UR8, c[0x0][0xc58] ;  /* 0x0003160000080ab9 */ /* 0x000fe20000000800 */
[----:B------:R-:W-:-:S04]  /*14910*/  UIMAD.WIDE.U32 UR4, UR6, UR4, URZ ;  /* 0x00000004060472a5 */ /* 0x000fc8000f8e003f */
[----:B------:R-:W-:-:S12]  /*14920*/  @UP0 USHF.R.U32.HI UR39, URZ, UR8, UR5 ;  /* 0x000000083f270299 */ /* 0x000fd80008011605 */
.L_x_14459:
        /* <DEDUP_REMOVED lines=30> */
[----:B-1----:R-:W-:Y:S02]  /*14b10*/  UIMAD UR41, UR41, 0xc0, URZ ;  /* 0x000000c0292978a4 */ /* 0x002fe4000f8e023f */
        /* <DEDUP_REMOVED lines=22> */
.L_x_14462:
[----:B------:R-:W-:-:S11]  /*14c80*/  UISETP.NE.AND UP0, UPT, UR5, 0x1, UPT ;  /* 0x000000010500788c */ /* 0x000fd6000bf05270 */
[----:B------:R-:W-:Y:S02]  /*14c90*/  @UP0 ULDC.64 UR12, c[0x0][0x9e8] ;  /* 0x00027a00000c0ab9 */ /* 0x000fe40000000a00 */
[----:B------:R-:W-:-:S04]  /*14ca0*/  UIMAD.WIDE.U32 UR6, UR8, UR12, URZ ;  /* 0x0000000c080672a5 */ /* 0x000fc8000f8e003f */
[----:B------:R-:W-:-:S12]  /*14cb0*/  @UP0 USHF.R.U32.HI UR8, URZ, UR13, UR7 ;  /* 0x0000000d3f080299 */ /* 0x000fd80008011607 */
.L_x_14463:
[----:B------:R-:W-:-:S04]  /*14cc0*/  UIMAD UR8, UR8, UR5, UR5 ;  /* 0x00000005080872a4 */ /* 0x000fc8000f8e0205 */
[----:B------:R-:W-:-:S04]  /*14cd0*/  UISETP.LT.AND UP0, UPT, UR4, UR8, UPT ;  /* 0x000000080400728c */ /* 0x000fc8000bf01270 */
[----:B------:R-:W-:-:S12]  /*14ce0*/  USEL UR4, UR4, UR8, UP0 ;  /* 0x0000000804047287 */ /* 0x000fd80008000000 */
.L_x_14461:
        /* <DEDUP_REMOVED lines=26> */
.L_x_14465:
[----:B------:R-:W-:-:S11]  /*14e90*/  UISETP.NE.AND UP0, UPT, UR5, 0x1, UPT ;  /* 0x000000010500788c */ /* 0x000fd6000bf05270 */
[----:B------:R-:W-:Y:S02]  /*14ea0*/  @UP0 ULDC.64 UR10, c[0x0][0x9e8] ;  /* 0x00027a00000a0ab9 */ /* 0x000fe40000000a00 */
[----:B------:R-:W-:-:S04]  /*14eb0*/  UIMAD.WIDE.U32 UR6, UR4, UR10, URZ ;  /* 0x0000000a040672a5 */ /* 0x000fc8000f8e003f */
[----:B------:R-:W-:-:S12]  /*14ec0*/  @UP0 USHF.R.U32.HI UR4, URZ, UR11, UR7 ;  /* 0x0000000b3f040299 */ /* 0x000fd80008011607 */
.L_x_14466:
[----:B------:R-:W-:-:S04]  /*14ed0*/  UIMAD UR4, UR4, UR5, URZ ;  /* 0x00000005040472a4 */ /* 0x000fc8000f8e023f */
[----:B------:R-:W-:-:S04]  /*14ee0*/  UISETP.LT.AND UP0, UPT, UR8, UR4, UPT ;  /* 0x000000040800728c */ /* 0x000fc8000bf01270 */
[----:B------:R-:W-:-:S12]  /*14ef0*/  USEL UR8, UR8, UR4, !UP0 ;  /* 0x0000000408087287 */ /* 0x000fd8000c000000 */
.L_x_14464:
        /* <DEDUP_REMOVED lines=44> */
.L_x_14467:
[----:B------:R-:W-:Y:S02]  /*151c0*/  UIMAD UR51, UR45, UR38, UR44 ;  /* 0x000000262d3372a4 */ /* 0x000fe4000f8e022c */
[----:B------:R-:W-:Y:S02]  /*151d0*/  IMAD.U32 R3, RZ, RZ, UR38 ;  /* 0x00000026ff037e24 */ /* 0x000fe4000f8e00ff */
[----:B------:R-:W-:Y:S02]  /*151e0*/  IMAD.MOV.U32 R2, RZ, RZ, RZ ;  /* 0x000000ffff027224 */ /* 0x000fe400078e00ff */
[----:B------:R-:W-:-:S05]  /*151f0*/  IMAD.U32 R0, RZ, RZ, UR51 ;  /* 0x00000033ff007e24 */ /* 0x000fca000f8e00ff */
[----:B------:R-:W-:Y:S01]  /*15200*/  VIADDMNMX R0, R0, R3, UR12, PT ;  /* 0x0000000c00007e46 */ /* 0x000fe2000b800103 */
[----:B------:R-:W-:-:S03]  /*15210*/  IMAD.MOV.U32 R3, RZ, RZ, 0x1 ;  /* 0x00000001ff037424 */ /* 0x000fc600078e00ff */
[----:B------:R-:W-:Y:S01]  /*15220*/  R2UR UR52, R0 ;  /* 0x00000000003472ca */ /* 0x000fe200000e0000 */
[----:B------:R-:W-:-:S12]  /*15230*/  IMAD.MOV.U32 R0, RZ, RZ, 0x1 ;  /* 0x00000001ff007424 */ /* 0x000fd800078e00ff */
        /* <DEDUP_REMOVED lines=27> */
.L_x_14468:
        /* <DEDUP_REMOVED lines=20> */
.L_x_14469:
        /* <DEDUP_REMOVED lines=20> */
.L_x_14470:
        /* <DEDUP_REMOVED lines=18> */
.L_x_14471:
[----:B------:R-:W0:Y:S01]  /*15790*/  LDC.64 R2, c[0x0][0x9f8] ;  /* 0x00027e00ff027b82 */ /* 0x000e220000000a00 */
[----:B------:R-:W-:-:S07]  /*157a0*/  IMAD.MOV.U32 R20, RZ, RZ, R29 ;  /* 0x000000ffff147224 */ /* 0x000fce00078e001d */
[----:B------:R-:W1:Y:S01]  /*157b0*/  LDC R19, c[0x0][0x430] ;  /* 0x00010c00ff137b82 */ /* 0x000e620000000800 */
[----:B0-----:R-:W-:-:S04]  /*157c0*/  ISETP.NE.U32.AND P0, PT, R2, RZ, PT ;  /* 0x000000ff0200720c */ /* 0x001fc80003f05070 */
[----:B------:R-:W-:-:S13]  /*157d0*/  ISETP.NE.AND.EX P0, PT, R3, RZ, PT, P0 ;  /* 0x000000ff0300720c */ /* 0x000fda0003f05300 */
[----:B------:R-:W0:Y:S02]  /*157e0*/  @P0 LDC.64 R2, c[0x0][0x9f8] ;  /* 0x00027e00ff020b82 */ /* 0x000e240000000a00 */
[----:B0-----:R-:W-:-:S05]  /*157f0*/  @P0 IMAD.WIDE R2, R29, 0x4, R2 ;  /* 0x000000041d020825 */ /* 0x001fca00078e0202 */
[----:B------:R-:W2:Y:S01]  /*15800*/  @P0 LDG.E R20, desc[UR48][R2.64] ;  /* 0x0000003002140981 */ /* 0x000ea2000c1e1900 */
[----:B-1----:R-:W-:Y:S01]  /*15810*/  ISETP.NE.AND P2, PT, R19, 0x1, PT ;  /* 0x000000011300780c */ /* 0x002fe20003f45270 */
[----:B------:R-:W-:Y:S01]  /*15820*/  UMOV UR4, 0xffffffff ;  /* 0xffffffff00047882 */ /* 0x000fe20000000000 */
[C---:B------:R-:W-:Y:S01]  /*15830*/  LOP3.LUT R18, R17.reuse, 0x7f, RZ, 0xc0, !PT ;  /* 0x0000007f11127812 */ /* 0x040fe200078ec0ff */
[----:B------:R-:W-:Y:S01]  /*15840*/  IMAD.SHL.U32 R10, R17, 0x20, RZ ;  /* 0x00000020110a7824 */ /* 0x000fe200078e00ff */
[----:B------:R-:W-:Y:S02]  /*15850*/  LOP3.LUT R0, R0, 0xfffffff7, RZ, 0xc0, !PT ;  /* 0xfffffff700007812 */ /* 0x000fe400078ec0ff */
[----:B------:R-:W-:-:S07]  /*15860*/  SHF.R.U32.HI R28, RZ, 0x2, R18 ;  /* 0x00000002ff1c7819 */ /* 0x000fce0000011612 */
[----:B------:R-:W-:Y:S01]  /*15870*/  @P2 LOP3.LUT R0, R0, 0x8, RZ, 0xfc, !PT ;  /* 0x0000000800002812 */ /* 0x000fe200078efcff */
[----:B--2---:R0:W-:Y:S01]  /*15880*/  STL [R1+0x8], R20 ;  /* 0x0000081401007387 */ /* 0x0041e20000100800 */
[----:B------:R-:W-:Y:S05]  /*15890*/  BRA.DIV UR4, `(.L_x_14472) ;  /* 0x0000003e04d47947 */ /* 0x000fea000b800000 */
.L_x_14524:
[----:B------:R-:W-:Y:S01]  /*158a0*/  UMOV UR4, 0xa0 ;  /* 0x000000a000047882 */ /* 0x000fe20000000000 */
[----:B------:R-:W-:Y:S01]  /*158b0*/  LOP3.LUT R26, R28, 0x60, R10, 0xf8, !PT ;  /* 0x000000601c1a7812 */ /* 0x000fe200078ef80a */
[----:B------:R-:W-:Y:S01]  /*158c0*/  UIMAD UR4, UR52, UR4, -0xa0 ;  /* 0xffffff60340474a4 */ /* 0x000fe2000f8e0204 */
[----:B------:R-:W1:Y:S01]  /*158d0*/  @P2 LDC R3, c[0x0][0x434] ;  /* 0x00010d00ff032b82 */ /* 0x000e620000000800 */
[----:B------:R-:W-:Y:S02]  /*158e0*/  SHF.R.S32.HI R15, RZ, 0x1f, R20 ;  /* 0x0000001fff0f7819 */ /* 0x000fe40000011414 */
[C---:B------:R-:W-:Y:S02]  /*158f0*/  LOP3.LUT R14, R26.reuse, 0x80, RZ, 0xfc, !PT ;  /* 0x000000801a0e7812 */ /* 0x040fe400078efcff */
[----:B------:R-:W-:-:S03]  /*15900*/  VIADD R5, R26, UR4 ;  /* 0x000000041a057c36 */ /* 0x000fc60008000000 */
[----:B------:R-:W2:Y:S01]  /*15910*/  @P2 LDC R7, c[0x0][0x438] ;  /* 0x00010e00ff072b82 */ /* 0x000ea20000000800 */
[C---:B-----5:R-:W-:Y:S01]  /*15920*/  IMAD.IADD R8, R5.reuse, 0x1, R16 ;  /* 0x0000000105087824 */ /* 0x060fe200078e0210 */
[----:B------:R-:W-:Y:S01]  /*15930*/  ISETP.GE.AND P1, PT, R5, UR36, PT ;  /* 0x0000002405007c0c */ /* 0x000fe2000bf26270 */
[----:B------:R-:W-:Y:S02]  /*15940*/  VIADD R11, R14, UR4 ;  /* 0x000000040e0b7c36 */ /* 0x000fe40008000000 */
[----:B------:R-:W-:Y:S01]  /*15950*/  IMAD.SHL.U32 R13, R17, 0x40, RZ ;  /* 0x00000040110d7824 */ /* 0x000fe200078e00ff */
[----:B------:R-:W-:Y:S01]  /*15960*/  LOP3.LUT R0, R0, 0xfffffffd, RZ, 0xc0, !PT ;  /* 0xfffffffd00007812 */ /* 0x000fe200078ec0ff */
[----:B------:R-:W-:Y:S01]  /*15970*/  IMAD.MOV.U32 R9, RZ, RZ, R8 ;  /* 0x000000ffff097224 */ /* 0x000fe200078e0008 */
[----:B------:R3:W-:Y:S07]  /*15980*/  STL [R1+0x18], R15 ;  /* 0x0000180f01007387 */ /* 0x0007ee0000100800 */
[----:B------:R-:W4:Y:S01]  /*15990*/  @!P1 LDC.64 R4, c[0x0][0x428] ;  /* 0x00010a00ff049b82 */ /* 0x000f220000000a00 */
[----:B-1----:R-:W-:Y:S01]  /*159a0*/  @P2 IMAD.HI.U32 R2, R8, R3, RZ ;  /* 0x0000000308022227 */ /* 0x002fe200078e00ff */
[----:B------:R-:W-:Y:S01]  /*159b0*/  ULOP3.LUT UR4, UR40, 0x2, URZ, 0xfc, !UPT ;  /* 0x0000000228047892 */ /* 0x000fe2000f8efc3f */
[----:B------:R3:W-:Y:S03]  /*159c0*/  STL [R1+0x1c], R14 ;  /* 0x00001c0e01007387 */ /* 0x0007e60000100800 */
[----:B--2---:R-:W-:-:S02]  /*159d0*/  @P2 SHF.R.U32.HI R9, RZ, R7, R2 ;  /* 0x00000007ff092219 */ /* 0x004fc40000011602 */
[----:B------:R-:W1:Y:S02]  /*159e0*/  @!P1 LDC.64 R6, c[0x0][0x418] ;  /* 0x00010600ff069b82 */ /* 0x000e640000000a00 */
[----:B------:R-:W-:Y:S01]  /*159f0*/  @!P1 SHF.R.S32.HI R3, RZ, 0x1f, R9 ;  /* 0x0000001fff039819 */ /* 0x000fe20000011409 */
[----:B----4-:R-:W-:-:S04]  /*15a00*/  @!P1 IMAD R2, R15, R4, RZ ;  /* 0x000000040f029224 */ /* 0x010fc800078e02ff */
[----:B------:R-:W-:Y:S02]  /*15a10*/  @!P1 IMAD R5, R20, R5, R2 ;  /* 0x0000000514059224 */ /* 0x000fe400078e0202 */
[----:B------:R-:W-:-:S04]  /*15a20*/  @!P1 IMAD.MOV.U32 R2, RZ, RZ, R9 ;  /* 0x000000ffff029224 */ /* 0x000fc800078e0009 */
[----:B------:R-:W-:-:S04]  /*15a30*/  @!P1 IMAD.WIDE.U32 R2, R20, R4, R2 ;  /* 0x0000000414029225 */ /* 0x000fc800078e0002 */
[----:B------:R-:W-:Y:S01]  /*15a40*/  @!P1 IMAD.IADD R3, R3, 0x1, R5 ;  /* 0x0000000103039824 */ /* 0x000fe200078e0205 */
[----:B-1----:R-:W-:Y:S01]  /*15a50*/  @!P1 LEA R6, P0, R2, R6, 0x2 ;  /* 0x0000000602069211 */ /* 0x002fe200078010ff */
[----:B------:R-:W-:-:S03]  /*15a60*/  IMAD.MOV.U32 R4, RZ, RZ, RZ ;  /* 0x000000ffff047224 */ /* 0x000fc600078e00ff */
[----:B------:R-:W-:Y:S02]  /*15a70*/  @!P1 LEA.HI.X R7, R2, R7, R3, 0x2, P0 ;  /* 0x0000000702079211 */ /* 0x000fe400000f1403 */
[----:B------:R-:W1:Y:S01]  /*15a80*/  @P2 LDC R2, c[0x0][0x434] ;  /* 0x00010d00ff022b82 */ /* 0x000e620000000800 */
[C---:B------:R-:W-:Y:S01]  /*15a90*/  ISETP.GE.AND P0, PT, R11.reuse, UR36, PT ;  /* 0x000000240b007c0c */ /* 0x040fe2000bf06270 */
[----:B------:R-:W-:Y:S01]  /*15aa0*/  IMAD.IADD R11, R11, 0x1, R16 ;  /* 0x000000010b0b7824 */ /* 0x000fe200078e0210 */
[----:B------:R2:W5:Y:S02]  /*15ab0*/  @!P1 LDG.E R4, desc[UR48][R6.64] ;  /* 0x0000003006049981 */ /* 0x000564000c1e1900 */
[----:B------:R-:W-:Y:S01]  /*15ac0*/  ISETP.GT.U32.OR P0, PT, R14, 0x9f, P0 ;  /* 0x0000009f0e00780c */ /* 0x000fe20000704470 */
[----:B------:R-:W-:Y:S02]  /*15ad0*/  IMAD.MOV R5, RZ, RZ, -R9 ;  /* 0x000000ffff057224 */ /* 0x000fe400078e0a09 */
[----:B------:R-:W4:Y:S01]  /*15ae0*/  @P2 LDC R3, c[0x0][0x438] ;  /* 0x00010e00ff032b82 */ /* 0x000f220000000800 */
[----:B------:R-:W-:-:S09]  /*15af0*/  IMAD.MOV.U32 R12, RZ, RZ, R11 ;  /* 0x000000ffff0c7224 */ /* 0x000fd200078e000b */
[----:B--2---:R-:W2:Y:S01]  /*15b00*/  @!P0 LDC.64 R6, c[0x0][0x428] ;  /* 0x00010a00ff068b82 */ /* 0x004ea20000000a00 */
[----:B-1----:R-:W-:-:S04]  /*15b10*/  @P2 IMAD.HI.U32 R2, R11, R2, RZ ;  /* 0x000000020b022227 */ /* 0x002fc800078e00ff */
[----:B------:R-:W-:-:S03]  /*15b20*/  IMAD R5, R19, R5, R8 ;  /* 0x0000000513057224 */ /* 0x000fc600078e0208 */
[----:B------:R-:W1:Y:S01]  /*15b30*/  @!P0 LDC.64 R8, c[0x0][0x418] ;  /* 0x00010600ff088b82 */ /* 0x000e620000000a00 */
[----:B----4-:R-:W-:Y:S02]  /*15b40*/  @P2 SHF.R.U32.HI R12, RZ, R3, R2 ;  /* 0x00000003ff0c2219 */ /* 0x010fe40000011602 */
[----:B------:R-:W-:Y:S02]  /*15b50*/  SHF.R.U32.HI R2, RZ, 0x1, R17 ;  /* 0x00000001ff027819 */ /* 0x000fe40000011611 */
[----:B------:R-:W-:-:S04]  /*15b60*/  LOP3.LUT R3, R13, 0x180, RZ, 0xc0, !PT ;  /* 0x000001800d037812 */ /* 0x000fc800078ec0ff */
[----:B------:R-:W-:Y:S01]  /*15b70*/  LOP3.LUT R2, R3, 0x30, R2, 0xf8, !PT ;  /* 0x0000003003027812 */ /* 0x000fe200078ef802 */
[----:B------:R-:W-:-:S05]  /*15b80*/  IMAD.SHL.U32 R3, R17, 0x8, RZ ;  /* 0x0000000811037824 */ /* 0x000fca00078e00ff */
[----:B------:R-:W-:Y:S01]  /*15b90*/  LOP3.LUT R22, R2, 0x30, R3, 0x78, !PT ;  /* 0x0000003002167812 */ /* 0x000fe200078e7803 */
[----:B--2---:R-:W-:Y:S01]  /*15ba0*/  @!P0 IMAD R2, R15, R6, RZ ;  /* 0x000000060f028224 */ /* 0x004fe200078e02ff */
[----:B------:R-:W-:-:S03]  /*15bb0*/  @!P0 SHF.R.S32.HI R3, RZ, 0x1f, R12 ;  /* 0x0000001fff038819 */ /* 0x000fc6000001140c */
[----:B------:R-:W-:Y:S02]  /*15bc0*/  @!P0 IMAD R7, R20, R7, R2 ;  /* 0x0000000714078224 */ /* 0x000fe400078e0202 */
[----:B------:R-:W-:-:S04]  /*15bd0*/  @!P0 IMAD.MOV.U32 R2, RZ, RZ, R12 ;  /* 0x000000ffff028224 */ /* 0x000fc800078e000c */
[----:B------:R-:W-:-:S04]  /*15be0*/  @!P0 IMAD.WIDE.U32 R2, R20, R6, R2 ;  /* 0x0000000614028225 */ /* 0x000fc800078e0002 */
[----:B------:R-:W-:Y:S01]  /*15bf0*/  @!P0 IMAD.IADD R7, R7, 0x1, R3 ;  /* 0x0000000107078824 */ /* 0x000fe200078e0203 */
[----:B-1----:R-:W-:Y:S01]  /*15c00*/  @!P0 LEA R8, P1, R2, R8, 0x2 ;  /* 0x0000000802088211 */ /* 0x002fe200078210ff */
[----:B------:R-:W-:-:S03]  /*15c10*/  IMAD.MOV.U32 R6, RZ, RZ, RZ ;  /* 0x000000ffff067224 */ /* 0x000fc600078e00ff */
[----:B------:R-:W-:-:S05]  /*15c20*/  @!P0 LEA.HI.X R9, R2, R9, R7, 0x2, P1 ;  /* 0x0000000902098211 */ /* 0x000fca00008f1407 */
[----:B------:R1:W5:Y:S01]  /*15c30*/  @!P0 LDG.E R6, desc[UR48][R8.64] ;  /* 0x0000003008068981 */ /* 0x000362000c1e1900 */
[----:B------:R-:W-:Y:S01]  /*15c40*/  ISETP.GT.U32.AND P0, PT, R14, 0x9f, PT ;  /* 0x0000009f0e00780c */ /* 0x000fe20003f04070 */
[----:B-1----:R-:W-:-:S12]  /*15c50*/  IMAD.U32 R8, RZ, RZ, UR4 ;  /* 0x00000004ff087e24 */ /* 0x002fd8000f8e00ff */
[----:B------:R-:W-:Y:S02]  /*15c60*/  @P0 LOP3.LUT R0, R0, 0x2, RZ, 0xfc, !PT ;  /* 0x0000000200000812 */ /* 0x000fe400078efcff */
[----:B------:R-:W-:Y:S01]  /*15c70*/  ISETP.NE.AND P0, PT, R8, 0x3, PT ;  /* 0x000000030800780c */ /* 0x000fe20003f05270 */
[----:B------:R-:W-:Y:S02]  /*15c80*/  IMAD.U32 R8, RZ, RZ, UR39 ;  /* 0x00000027ff087e24 */ /* 0x000fe4000f8e00ff */
[----:B------:R-:W-:-:S03]  /*15c90*/  IMAD.MOV R2, RZ, RZ, -R12 ;  /* 0x000000ffff027224 */ /* 0x000fc600078e0a0c */
[----:B------:R-:W-:Y:S01]  /*15ca0*/  SHF.R.S32.HI R8, RZ, 0x1f, R8 ;  /* 0x0000001fff087819 */ /* 0x000fe20000011408 */
[----:B------:R-:W-:Y:S01]  /*15cb0*/  IMAD R7, R19, R2, R11 ;  /* 0x0000000213077224 */ /* 0x000fe200078e020b */
[----:B------:R-:W-:Y:S01]  /*15cc0*/  LOP3.LUT R2, R10, 0x80, RZ, 0xc0, !PT ;  /* 0x000000800a027812 */ /* 0x000fe200078ec0ff */
[----:B------:R-:W-:Y:S02]  /*15cd0*/  IMAD.SHL.U32 R3, R18, 0x10, RZ ;  /* 0x0000001012037824 */ /* 0x000fe400078e00ff */
[----:B------:R3:W-:Y:S01]  /*15ce0*/  STL [R1+0x10], R8 ;  /* 0x0000100801007387 */ /* 0x0007e20000100800 */
[----:B------:R-:W-:Y:S01]  /*15cf0*/  IMAD.SHL.U32 R11, R17, 0x4, RZ ;  /* 0x00000004110b7824 */ /* 0x000fe200078e00ff */
[----:B------:R-:W-:Y:S02]  /*15d00*/  LOP3.LUT R2, R2, 0x10, R17, 0xf8, !PT ;  /* 0x0000001002027812 */ /* 0x000fe400078ef811 */
[----:B------:R-:W-:Y:S02]  /*15d10*/  LOP3.LUT R3, R3, 0x600, RZ, 0xc0, !PT ;  /* 0x0000060003037812 */ /* 0x000fe400078ec0ff */
[----:B------:R-:W-:-:S02]  /*15d20*/  LOP3.LUT R2, R2, 0x10, R11, 0x78, !PT ;  /* 0x0000001002027812 */ /* 0x000fc400078e780b */
[--C-:B------:R-:W-:Y:S01]  /*15d30*/  LOP3.LUT R11, R3, 0x60, R10.reuse, 0xf8, !PT ;  /* 0x00000060030b7812 */ /* 0x100fe200078ef80a */
[----:B------:R-:W-:Y:S01]  /*15d40*/  IMAD.U32 R12, RZ, RZ, UR52 ;  /* 0x00000034ff0c7e24 */ /* 0x000fe2000f8e00ff */
[----:B------:R-:W-:Y:S02]  /*15d50*/  LOP3.LUT R0, R0, 0xfffffffb, RZ, 0xc0, !PT ;  /* 0xfffffffb00007812 */ /* 0x000fe400078ec0ff */
[----:B------:R-:W-:Y:S01]  /*15d60*/  LOP3.LUT R11, R11, 0x100, R10, 0xf8, !PT ;  /* 0x000001000b0b7812 */ /* 0x000fe200078ef80a */
[----:B------:R-:W-:Y:S01]  /*15d70*/  VIADD R12, R12, 0xffffffff ;  /* 0xffffffff0c0c7836 */ /* 0x000fe20000000000 */
[----:B------:R-:W-:Y:S02]  /*15d80*/  LOP3.LUT R22, R22, 0x640, R13, 0xf8, !PT ;  /* 0x0000064016167812 */ /* 0x000fe400078ef80d */
[----:B------:R-:W-:Y:S01]  /*15d90*/  LOP3.LUT R19, R11, R2, RZ, 0xfc, !PT ;  /* 0x000000020b137212 */ /* 0x000fe200078efcff */
[----:B------:R-:W-:Y:S01]  /*15da0*/  IMAD.SHL.U32 R2, R17, 0x10, RZ ;  /* 0x0000001011027824 */ /* 0x000fe200078e00ff */
[----:B------:R-:W-:-:S02]  /*15db0*/  SHF.R.U32.HI R17, RZ, 0x3, R17 ;  /* 0x00000003ff117819 */ /* 0x000fc40000011611 */
[----:B------:R-:W-:Y:S01]  /*15dc0*/  @P0 LOP3.LUT R0, R0, 0x4, RZ, 0xfc, !PT ;  /* 0x0000000400000812 */ /* 0x000fe200078efcff */
[----:B---3--:R-:W-:Y:S06]  /*15dd0*/  @!P0 BRA `(.L_x_14473) ;  /* 0x0000000000048947 */ /* 0x008fec0003800000 */
[----:B------:R-:W-:Y:S01]  /*15de0*/  BPT.TRAP 0x1 ;  /* 0x000000040000795c */ /* 0x000fe20000300000 */
.L_x_14473:
[----:B------:R-:W-:Y:S01]  /*15df0*/  IMAD.MOV.U32 R8, RZ, RZ, 0x1 ;  /* 0x00000001ff087424 */ /* 0x000fe200078e00ff */
[----:B------:R-:W-:-:S04]  /*15e00*/  SHF.R.S32.HI R21, RZ, 0x1f, R5 ;  /* 0x0000001fff157819 */ /* 0x000fc80000011405 */
[----:B------:R-:W-:-:S04]  /*15e10*/  SHF.L.U32 R9, R8, 0x1f, RZ ;  /* 0x0000001f08097819 */ /* 0x000fc800000006ff */
[----:B------:R1:W2:Y:S02]  /*15e20*/  SYNCS.PHASECHK.TRANS64.TRYWAIT P0, [UR46+0x12480], R9 ;  /* 0x01248009ff0075a7 */ /* 0x0002a4000800016e */
[C---:B-1----:R-:W-:Y:S02]  /*15e30*/  IMAD.SHL.U32 R9, R17.reuse, 0x80, RZ ;  /* 0x0000008011097824 */ /* 0x042fe400078e00ff */
[----:B------:R-:W-:-:S03]  /*15e40*/  IMAD.SHL.U32 R17, R17, 0x10, RZ ;  /* 0x0000001011117824 */ /* 0x000fc600078e00ff */
[----:B------:R-:W-:-:S04]  /*15e50*/  LOP3.LUT R9, R9, 0x180, RZ, 0xc0, !PT ;  /* 0x0000018009097812 */ /* 0x000fc800078ec0ff */
[----:B------:R-:W-:Y:S02]  /*15e60*/  LOP3.LUT R8, R9, 0x30, R2, 0xf8, !PT ;  /* 0x0000003009087812 */ /* 0x000fe400078ef802 */
[----:B------:R-:W-:Y:S02]  /*15e70*/  LOP3.LUT R2, R2, 0x40, RZ, 0xc0, !PT ;  /* 0x0000004002027812 */ /* 0x000fe400078ec0ff */
[----:B------:R-:W-:-:S04]  /*15e80*/  LOP3.LUT R8, R8, 0x30, R17, 0x78, !PT ;  /* 0x0000003008087812 */ /* 0x000fc800078e7811 */
[----:B------:R-:W-:-:S05]  /*15e90*/  IADD3 R2, R8, R3, R2 ;  /* 0x0000000308027210 */ /* 0x000fca0007ffe002 */
[----:B------:R1:W-:Y:S02]  /*15ea0*/  STL [R1+0x14], R2 ;  /* 0x0000140201007387 */ /* 0x0003e40000100800 */
[----:B-12---:R-:W-:Y:S05]  /*15eb0*/  @!P0 BRA `(.L_x_14474) ;  /* 0x00000038006c8947 */ /* 0x006fea0003800000 */
.L_x_14525:
[----:B------:R-:W2:Y:S01]  /*15ec0*/  LDL R11, [R1+0x10] ;  /* 0x00001000010b7983 */ /* 0x000ea20000100800 */
[----:B------:R-:W-:Y:S01]  /*15ed0*/  ULDC.64 UR4, c[0x0][0x328] ;  /* 0x0000ca0000047ab9 */ /* 0x000fe20000000a00 */
[----:B-----5:R-:W-:Y:S01]  /*15ee0*/  SHF.R.S32.HI R24, RZ, 0x1f, R4 ;  /* 0x0000001fff187819 */ /* 0x020fe20000011404 */
[----:B------:R-:W-:Y:S01]  /*15ef0*/  IMAD R8, R21, UR4, RZ ;  /* 0x0000000415087c24 */ /* 0x000fe2000f8e02ff */
[----:B------:R-:W-:Y:S01]  /*15f00*/  ULDC.64 UR6, c[0x0][0x338] ;  /* 0x0000ce0000067ab9 */ /* 0x000fe20000000a00 */
[C---:B-1----:R-:W-:Y:S01]  /*15f10*/  IMAD.WIDE.U32 R2, R5.reuse, UR4, RZ ;  /* 0x0000000405027c25 */ /* 0x042fe2000f8e00ff */
[----:B0-----:R-:W-:Y:S01]  /*15f20*/  SHF.R.S32.HI R20, RZ, 0x1f, R7 ;  /* 0x0000001fff147819 */ /* 0x001fe20000011407 */
        /* <DEDUP_REMOVED lines=14> */
[----:B------:R-:W-:Y:S02]  /*16010*/  IMAD.IADD R3, R3, 0x1, R10 ;  /* 0x0000000103037824 */ /* 0x000fe400078e020a */
[----:B------:R-:W-:Y:S02]  /*16020*/  IMAD R10, R25, UR6, RZ ;  /* 0x00000006190a7c24 */ /* 0x000fe4000f8e02ff */
[----:B------:R-:W-:-:S04]  /*16030*/  IMAD.WIDE.U32 R2, R6, UR6, R2 ;  /* 0x0000000606027c25 */ /* 0x000fc8000f8e0002 */
[----:B------:R-:W-:Y:S02]  /*16040*/  IMAD R10, R6, UR7, R10 ;  /* 0x00000007060a7c24 */ /* 0x000fe4000f8e020a */
[----:B------:R-:W-:Y:S02]  /*16050*/  IMAD.U32 R13, RZ, RZ, UR4 ;  /* 0x00000004ff0d7e24 */ /* 0x000fe4000f8e00ff */
[----:B------:R-:W-:Y:S02]  /*16060*/  IMAD.IADD R3, R3, 0x1, R10 ;  /* 0x0000000103037824 */ /* 0x000fe400078e020a */
[----:B0-----:R-:W-:Y:S02]  /*16070*/  IMAD.SHL.U32 R14, R14, 0x10, RZ ;  /* 0x000000100e0e7824 */ /* 0x001fe400078e00ff */
[----:B------:R-:W-:-:S03]  /*16080*/  IMAD.WIDE.U32 R2, R13, UR39, R2 ;  /* 0x000000270d027c25 */ /* 0x000fc6000f8e0002 */
[----:B------:R-:W-:-:S04]  /*16090*/  LOP3.LUT R14, R14, 0x30, RZ, 0xc0, !PT ;  /* 0x000000300e0e7812 */ /* 0x000fc800078ec0ff */
        /* <DEDUP_REMOVED lines=11> */
[----:B------:R-:W-:Y:S01]  /*16150*/  IMAD.MOV.U32 R3, RZ, RZ, -0xa0 ;  /* 0xffffff60ff037424 */ /* 0x000fe200078e00ff */
[----:B------:R-:W-:-:S03]  /*16160*/  UMOV UR4, 0xffffffff ;  /* 0xffffffff00047882 */ /* 0x000fc60000000000 */
        /* <DEDUP_REMOVED lines=16> */
[----:B-1----:R-:W-:-:S05]  /*16270*/  IADD3 R2, P1, R12, R2, RZ ;  /* 0x000000020c027210 */ /* 0x002fca0007f3e0ff */
[----:B---3--:R-:W-:Y:S02]  /*16280*/  IMAD.X R3, RZ, RZ, R3, P1 ;  /* 0x000000ffff037224 */ /* 0x008fe400008e0603 */
        /* <DEDUP_REMOVED lines=18> */
[----:B0-----:R-:W-:-:S05]  /*163b0*/  IADD3 R2, P1, R12, R2, RZ ;  /* 0x000000020c027210 */ /* 0x001fca0007f3e0ff */
[----:B------:R-:W-:Y:S01]  /*163c0*/  IMAD.X R3, RZ, RZ, R10, P1 ;  /* 0x000000ffff037224 */ /* 0x000fe200008e060a */
[----:B------:R-:W-:-:S04]  /*163d0*/  ISETP.GE.AND P1, PT, R8, 0x61, PT ;  /* 0x000000610800780c */ /* 0x000fc80003f26270 */
[----:B------:R0:W-:Y:S01]  /*163e0*/  LDGSTS.E.BYPASS.LTC128B.128 [R11+0x6a00], desc[UR48][R2.64], !P0 ;  /* 0x06a00000020b7fae */ /* 0x0001e2000c101d70 */
[----:B------:R-:W-:-:S03]  /*163f0*/  ISETP.GE.AND P0, PT, R8, 0x41, PT ;  /* 0x000000410800780c */ /* 0x000fc60003f06270 */
[----:B0-----:R0:W1:Y:S10]  /*16400*/  SHFL.IDX PT, R2, R18, RZ, 0x1c1f ;  /* 0x001c1fff12027589 */ /* 0x00107400000e0000 */
.L_x_14537:
[----:B------:R-:W2:Y:S01]  /*16410*/  LDL R9, [R1] ;  /* 0x0000000001097983 */ /* 0x000ea20000100800 */
[----:B------:R-:W-:Y:S01]  /*16420*/  ISETP.LT.OR P2, PT, R8, 0x81, P2 ;  /* 0x000000810800780c */ /* 0x000fe20001741670 */
[----:B------:R-:W3:Y:S02]  /*16430*/  S2R R3, SR_TID.X ;  /* 0x0000000000037919 */ /* 0x000ee40000002100 */
[----:B---3--:R-:W-:-:S05]  /*16440*/  IMAD.SHL.U32 R3, R3, 0x10, RZ ;  /* 0x0000001003037824 */ /* 0x008fca00078e00ff */
[----:B------:R-:W-:-:S04]  /*16450*/  LOP3.LUT R3, R3, 0x30, RZ, 0xc0, !PT ;  /* 0x0000003003037812 */ /* 0x000fc800078ec0ff */
[----:B-1----:R-:W-:-:S05]  /*16460*/  IADD3 R2, P5, R3, R2, RZ ;  /* 0x0000000203027210 */ /* 0x002fca0007fbe0ff */
[----:B------:R-:W-:-:S05]  /*16470*/  IMAD.X R3, RZ, RZ, R17, P5 ;  /* 0x000000ffff037224 */ /* 0x000fca00028e0611 */
[----:B------:R-:W-:Y:S01]  /*16480*/  @!PT LDS RZ, [RZ] ;  /* 0x00000000fffff984 */ /* 0x000fe20000000800 */
[----:B------:R-:W-:Y:S01]  /*16490*/  @!PT LDS RZ, [RZ] ;  /* 0x00000000fffff984 */ /* 0x000fe20000000800 */
[----:B------:R-:W-:Y:S01]  /*164a0*/  @!PT LDS RZ, [RZ] ;  /* 0x00000000fffff984 */ /* 0x000fe20000000800 */
[----:B--2---:R1:W-:Y:S01]  /*164b0*/  LDGSTS.E.BYPASS.LTC128B.128 [R9+0x7200], desc[UR48][R2.64], !P2 ;  /* 0x0720000002097fae */ /* 0x0043e2000d101d70 */
[----:B------:R-:W-:Y:S01]  /*164c0*/  NOP ;  /* 0x0000000000007918 */ /* 0x000fe20000000000 */
[----:B------:R-:W-:Y:S02]  /*164d0*/  SYNCS.ARRIVE.TRANS64.RED.A0T1 RZ, [UR46+0x12470], RZ ;  /* 0x012470ffffff79a7 */ /* 0x000fe4000820042e */
[----:B------:R-:W-:Y:S01]  /*164e0*/  ARRIVES.LDGSTSBAR.64.TRANSCNT [UR46+0x12470] ;  /* 0x01247000ff0079b0 */ /* 0x000fe20008000aae */
[----:B------:R-:W-:Y:S01]  /*164f0*/  NOP ;  /* 0x0000000000007918 */ /* 0x000fe20000000000 */
[----:B------:R-:W-:-:S06]  /*16500*/  ULOP3.LUT UR4, UR40, 0x2, URZ, 0xfc, !UPT ;  /* 0x0000000228047892 */ /* 0x000fcc000f8efc3f */
[----:B-1----:R-:W-:-:S05]  /*16510*/  IMAD.U32 R9, RZ, RZ, UR4 ;  /* 0x00000004ff097e24 */ /* 0x002fca000f8e00ff */
[----:B------:R-:W-:-:S13]  /*16520*/  ISETP.NE.AND P6, PT, R9, 0x3, PT ;  /* 0x000000030900780c */ /* 0x000fda0003fc5270 */
[----:B------:R-:W-:Y:S05]  /*16530*/  @!P6 BRA `(.L_x_14476) ;  /* 0x000000000004e947 */ /* 0x000fea0003800000 */
[----:B------:R-:W-:Y:S01]  /*16540*/  BPT.TRAP 0x1 ;  /* 0x000000040000795c */ /* 0x000fe20000300000 */
.L_x_14476:
[----:B------:R-:W-:Y:S01]  /*16550*/  SYNCS.ARRIVE.TRANS64.A1T0 RZ, [UR46+0x12470], RZ ;  /* 0x012470ffffff79a7 */ /* 0x000fe2000810002e */
[----:B------:R-:W-:Y:S05]  /*16560*/  @!P6 BRA `(.L_x_14477) ;  /* 0x000000000004e947 */ /* 0x000fea0003800000 */
[----:B------:R-:W-:Y:S01]  /*16570*/  BPT.TRAP 0x1 ;  /* 0x000000040000795c */ /* 0x000fe20000300000 */
.L_x_14477:
[----:B------:R-:W-:-:S05]  /*16580*/  IMAD.MOV.U32 R2, RZ, RZ, 0x1 ;  /* 0x00000001ff027424 */ /* 0x000fca00078e00ff */
[----:B------:R-:W-:-:S04]  /*16590*/  SHF.L.U32 R2, R2, 0x1f, RZ ;  /* 0x0000001f02027819 */ /* 0x000fc800000006ff */
[----:B------:R-:W1:Y:S02]  /*165a0*/  SYNCS.PHASECHK.TRANS64.TRYWAIT P2, [UR46+0x12440], R2 ;  /* 0x01244002ff0075a7 */ /* 0x000e64000804016e */
[----:B-1----:R-:W-:Y:S05]  /*165b0*/  @!P2 BRA `(.L_x_14478) ;  /* 0x00000038009ca947 */ /* 0x002fea0003800000 */
.L_x_14538:
[----:B------:R-:W2:Y:S01]  /*165c0*/  LDL R10, [R1+0x10] ;  /* 0x00001000010a7983 */ /* 0x000ea20000100800 */
[----:B------:R-:W-:Y:S01]  /*165d0*/  ULDC.64 UR4, c[0x0][0x300] ;  /* 0x0000c00000047ab9 */ /* 0x000fe20000000a00 */
[----:B------:R-:W-:Y:S01]  /*165e0*/  ULDC.64 UR8, c[0x0][0x310] ;  /* 0x0000c40000087ab9 */ /* 0x000fe20000000a00 */
[----:B------:R-:W-:Y:S01]  /*165f0*/  IMAD R8, R21, UR4, RZ ;  /* 0x0000000415087c24 */ /* 0x000fe2000f8e02ff */
[----:B0-----:R0:W5:Y:S01]  /*16600*/  LDL R18, [R1] ;  /* 0x0000000001127983 */ /* 0x0011620000100800 */
[C---:B-1----:R-:W-:Y:S01]  /*16610*/  IMAD.WIDE.U32 R2, R5.reuse, UR4, RZ ;  /* 0x0000000405027c25 */ /* 0x042fe2000f8e00ff */
[----:B------:R-:W1:Y:S03]  /*16620*/  LDC R9, c[0x0][0x2f4] ;  /* 0x0000bd00ff097b82 */ /* 0x000e660000000800 */
[----:B------:R-:W-:Y:S02]  /*16630*/  IMAD R8, R5, UR5, R8 ;  /* 0x0000000505087c24 */ /* 0x000fe4000f8e0208 */
[----:B------:R-:W-:-:S02]  /*16640*/  IMAD R20, R20, UR4, RZ ;  /* 0x0000000414147c24 */ /* 0x000fc4000f8e02ff */
[----:B------:R-:W-:Y:S02]  /*16650*/  IMAD.IADD R3, R3, 0x1, R8 ;  /* 0x0000000103037824 */ /* 0x000fe400078e0208 */
[----:B------:R-:W-:Y:S02]  /*16660*/  IMAD R8, R24, UR8, RZ ;  /* 0x0000000818087c24 */ /* 0x000fe4000f8e02ff */
[----:B------:R-:W3:Y:S01]  /*16670*/  S2R R24, SR_TID.X ;  /* 0x0000000000187919 */ /* 0x000ee20000002100 */
[----:B------:R-:W-:Y:S02]  /*16680*/  IMAD R20, R7, UR5, R20 ;  /* 0x0000000507147c24 */ /* 0x000fe4000f8e0214 */
[C---:B------:R-:W-:Y:S02]  /*16690*/  IMAD R8, R4.reuse, UR9, R8 ;  /* 0x0000000904087c24 */ /* 0x040fe4000f8e0208 */
[----:B------:R-:W-:-:S04]  /*166a0*/  IMAD.WIDE.U32 R4, R4, UR8, R2 ;  /* 0x0000000804047c25 */ /* 0x000fc8000f8e0002 */
[----:B------:R-:W-:Y:S01]  /*166b0*/  IMAD.WIDE.U32 R2, R7, UR4, RZ ;  /* 0x0000000407027c25 */ /* 0x000fe2000f8e00ff */
[----:B------:R-:W-:-:S03]  /*166c0*/  ULDC.64 UR4, c[0x0][0x308] ;  /* 0x0000c20000047ab9 */ /* 0x000fc60000000a00 */
[----:B------:R-:W-:Y:S02]  /*166d0*/  IMAD.IADD R3, R3, 0x1, R20 ;  /* 0x0000000103037824 */ /* 0x000fe400078e0214 */
[----:B------:R-:W-:Y:S02]  /*166e0*/  IMAD R25, R25, UR8, RZ ;  /* 0x0000000819197c24 */ /* 0x000fe4000f8e02ff */
[----:B------:R-:W-:Y:S02]  /*166f0*/  IMAD.IADD R5, R5, 0x1, R8 ;  /* 0x0000000105057824 */ /* 0x000fe400078e0208 */
[----:B------:R-:W-:Y:S02]  /*16700*/  IMAD.U32 R8, RZ, RZ, UR4 ;  /* 0x00000004ff087e24 */ /* 0x000fe4000f8e00ff */
[----:B------:R-:W-:-:S04]  /*16710*/  IMAD.WIDE.U32 R2, R6, UR8, R2 ;  /* 0x0000000806027c25 */ /* 0x000fc8000f8e0002 */
[----:B------:R-:W-:Y:S02]  /*16720*/  IMAD R25, R6, UR9, R25 ;  /* 0x0000000906197c24 */ /* 0x000fe4000f8e0219 */
[----:B------:R-:W-:-:S04]  /*16730*/  IMAD.WIDE.U32 R4, R8, UR39, R4 ;  /* 0x0000002708047c25 */ /* 0x000fc8000f8e0004 */
[----:B------:R-:W-:Y:S02]  /*16740*/  IMAD.IADD R3, R3, 0x1, R25 ;  /* 0x0000000103037824 */ /* 0x000fe400078e0219 */
[----:B---3--:R-:W-:Y:S02]  /*16750*/  IMAD.SHL.U32 R24, R24, 0x10, RZ ;  /* 0x0000001018187824 */ /* 0x008fe400078e00ff */
[----:B------:R-:W-:-:S03]  /*16760*/  IMAD.WIDE.U32 R2, R8, UR39, R2 ;  /* 0x0000002708027c25 */ /* 0x000fc6000f8e0002 */
[----:B------:R-:W-:-:S04]  /*16770*/  LOP3.LUT R24, R24, 0x30, RZ, 0xc0, !PT ;  /* 0x0000003018187812 */ /* 0x000fc800078ec0ff */
[----:B-1----:R-:W-:Y:S02]  /*16780*/  ISETP.GE.AND P5, PT, R24, R9, PT ;  /* 0x000000091800720c */ /* 0x002fe40003fa6270 */
[----:B------:R-:W-:-:S11]  /*16790*/  LOP3.LUT R0, R0, 0xfffffffe, RZ, 0xc0, !PT ;  /* 0xfffffffe00007812 */ /* 0x000fd600078ec0ff */
[----:B------:R-:W-:Y:S02]  /*167a0*/  @P5 LOP3.LUT R0, R0, 0x1, RZ, 0xfc, !PT ;  /* 0x0000000100005812 */ /* 0x000fe400078efcff */
[----:B--2---:R-:W-:-:S13]  /*167b0*/  R2UR UR6, R10 ;  /* 0x000000000a0672ca */ /* 0x004fda00000e0000 */
        /* <DEDUP_REMOVED lines=9> */
[----:B0-----:R-:W-:Y:S05]  /*16850*/  BRA.DIV UR4, `(.L_x_14479) ;  /* 0x0000003a04107947 */ /* 0x001fea000b800000 */
[----:B------:R-:W0:Y:S04]  /*16860*/  SHFL.IDX PT, R14, R4, RZ, 0x1c1f ;  /* 0x001c1fff040e7589 */ /* 0x000e2800000e0000 */
[----:B------:R-:W1:Y:S04]  /*16870*/  SHFL.IDX PT, R2, R5, RZ, 0x1c1f ;  /* 0x001c1fff05027589 */ /* 0x000e6800000e0000 */
[----:B------:R-:W-:Y:S01]  /*16880*/  SHFL.IDX PT, R7, R7, RZ, 0x1c1f ;  /* 0x001c1fff07077589 */ /* 0x000fe200000e0000 */
[----:B0-----:R-:W-:-:S05]  /*16890*/  @P4 IADD3 R14, P2, R24, R14, RZ ;  /* 0x0000000e180e4210 */ /* 0x001fca0007f5e0ff */
[----:B-1----:R-:W-:Y:S02]  /*168a0*/  @P4 IMAD.X R3, RZ, RZ, R2, P2 ;  /* 0x000000ffff034224 */ /* 0x002fe400010e0602 */
[----:B------:R-:W-:Y:S02]  /*168b0*/  @P4 IMAD.MOV.U32 R2, RZ, RZ, R14 ;  /* 0x000000ffff024224 */ /* 0x000fe400078e000e */
[----:B------:R-:W0:Y:S04]  /*168c0*/  SHFL.IDX PT, R14, R4, 0x1, 0x1c1f ;  /* 0x003c1f00040e7f89 */ /* 0x000e2800000e0000 */
[----:B-----5:R1:W-:Y:S04]  /*168d0*/  @P4 LDGSTS.E.BYPASS.LTC128B.128 [R18+0xd200], desc[UR48][R2.64], !P5 ;  /* 0x0d20000002124fae */ /* 0x0203e8000e901d70 */
[----:B-1----:R-:W1:Y:S01]  /*168e0*/  SHFL.IDX PT, R2, R5, 0x1, 0x1c1f ;  /* 0x003c1f0005027f89 */ /* 0x002e6200000e0000 */
[----:B0-----:R-:W-:-:S05]  /*168f0*/  @P3 IADD3 R14, P2, R24, R14, RZ ;  /* 0x0000000e180e3210 */ /* 0x001fca0007f5e0ff */
[----:B-1----:R-:W-:Y:S02]  /*16900*/  @P3 IMAD.X R3, RZ, RZ, R2, P2 ;  /* 0x000000ffff033224 */ /* 0x002fe400010e0602 */
[----:B------:R-:W-:Y:S02]  /*16910*/  @P3 IMAD.MOV.U32 R2, RZ, RZ, R14 ;  /* 0x000000ffff023224 */ /* 0x000fe400078e000e */
[----:B------:R-:W0:Y:S04]  /*16920*/  SHFL.IDX PT, R14, R4, 0x2, 0x1c1f ;  /* 0x005c1f00040e7f89 */ /* 0x000e2800000e0000 */
[----:B------:R1:W-:Y:S04]  /*16930*/  @P3 LDGSTS.E.BYPASS.LTC128B.128 [R18+0xda00], desc[UR48][R2.64], !P5 ;  /* 0x0da0000002123fae */ /* 0x0003e8000e901d70 */
[----:B------:R-:W-:Y:S04]  /*16940*/  SHFL.IDX PT, R4, R4, 0x3, 0x1c1f ;  /* 0x007c1f0004047f89 */ /* 0x000fe800000e0000 */
[----:B-1----:R-:W1:Y:S04]  /*16950*/  SHFL.IDX PT, R2, R5, 0x2, 0x1c1f ;  /* 0x005c1f0005027f89 */ /* 0x002e6800000e0000 */
[----:B------:R-:W2:Y:S01]  /*16960*/  SHFL.IDX PT, R5, R5, 0x3, 0x1c1f ;  /* 0x007c1f0005057f89 */ /* 0x000ea200000e0000 */
[----:B0-----:R-:W-:-:S03]  /*16970*/  @P0 IADD3 R3, P2, R24, R14, RZ ;  /* 0x0000000e18030210 */ /* 0x001fc60007f5e0ff */
[----:B------:R0:W3:Y:S02]  /*16980*/  SHFL.IDX PT, R14, R6, RZ, 0x1c1f ;  /* 0x001c1fff060e7589 */ /* 0x0000e400000e0000 */
[----:B-1----:R-:W-:-:S05]  /*16990*/  @P0 IMAD.X R2, RZ, RZ, R2, P2 ;  /* 0x000000ffff020224 */ /* 0x002fca00010e0602 */
[----:B------:R-:W-:-:S04]  /*169a0*/  @P0 LOP3.LUT R3, R3, R2, RZ, 0x3c, !PT ;  /* 0x0000000203030212 */ /* 0x000fc800078e3cff */
[----:B------:R-:W-:-:S04]  /*169b0*/  @P0 LOP3.LUT R2, R3, R2, RZ, 0x3c, !PT ;  /* 0x0000000203020212 */ /* 0x000fc800078e3cff */
[----:B------:R-:W-:-:S05]  /*169c0*/  @P0 LOP3.LUT R3, R3, R2, RZ, 0x3c, !PT ;  /* 0x0000000203030212 */ /* 0x000fca00078e3cff */
[----:B------:R1:W-:Y:S01]  /*169d0*/  @P0 LDGSTS.E.BYPASS.LTC128B.128 [R18+0xe200], desc[UR48][R2.64], !P5 ;  /* 0x0e20000002120fae */ /* 0x0003e2000e901d70 */
[----:B------:R-:W-:-:S05]  /*169e0*/  @P1 IADD3 R8, P0, R24, R4, RZ ;  /* 0x0000000418081210 */ /* 0x000fca0007f1e0ff */
[----:B--2---:R-:W-:Y:S02]  /*169f0*/  @P1 IMAD.X R9, RZ, RZ, R5, P0 ;  /* 0x000000ffff091224 */ /* 0x004fe400000e0605 */
[----:B-1----:R-:W-:Y:S02]  /*16a00*/  @P1 IMAD.MOV.U32 R2, RZ, RZ, R8 ;  /* 0x000000ffff021224 */ /* 0x002fe400078e0008 */
[----:B------:R-:W-:-:S05]  /*16a10*/  @P1 IMAD.MOV.U32 R3, RZ, RZ, R9 ;  /* 0x000000ffff031224 */ /* 0x000fca00078e0009 */
[----:B---3--:R0:W-:Y:S02]  /*16a20*/  @P1 LDGSTS.E.BYPASS.LTC128B.128 [R18+0xea00], desc[UR48][R2.64], !P5 ;  /* 0x0ea0000002121fae */ /* 0x0081e4000e901d70 */
.L_x_14550:
[----:B------:R-:W-:Y:S01]  /*16a30*/  LOP3.LUT P0, RZ, R0, 0x10, RZ, 0xc0, !PT ;  /* 0x0000001000ff7812 */ /* 0x000fe2000780c0ff */
[----:B------:R-:W-:-:S12]  /*16a40*/  BSSY B0, `(.L_x_14480) ;  /* 0x0000008000007945 */ /* 0x000fd80003800000 */
[----:B------:R-:W-:Y:S05]  /*16a50*/  @!P0 BRA `(.L_x_14481) ;  /* 0x0000000000188947 */ /* 0x000fea0003800000 */
[----:B0-----:R-:W-:-:S05]  /*16a60*/  IADD3 R2, P0, R24, R14, RZ ;  /* 0x0000000e18027210 */ /* 0x001fca0007f1e0ff */
[----:B------:R-:W-:-:S05]  /*16a70*/  IMAD.X R3, RZ, RZ, R7, P0 ;  /* 0x000000ffff037224 */ /* 0x000fca00000e0607 */
[----:B------:R-:W-:Y:S01]  /*16a80*/  @!PT LDS RZ, [RZ] ;  /* 0x00000000fffff984 */ /* 0x000fe20000000800 */
[----:B------:R-:W-:Y:S01]  /*16a90*/  @!PT LDS RZ, [RZ] ;  /* 0x00000000fffff984 */ /* 0x000fe20000000800 */
[----:B------:R-:W-:Y:S01]  /*16aa0*/  @!PT LDS RZ, [RZ] ;  /* 0x00000000fffff984 */ /* 0x000fe20000000800 */
[----:B------:R1:W-:Y:S03]  /*16ab0*/  LDGSTS.E.BYPASS.LTC128B.128 [R18+0xf200], desc[UR48][R2.64], !P5 ;  /* 0x0f20000002127fae */ /* 0x0003e6000e901d70 */
.L_x_14481:
[----:B------:R-:W-:Y:S05]  /*16ac0*/  BSYNC B0 ;  /* 0x0000000000007941 */ /* 0x000fea0003800000 */
.L_x_14480:
[----:B------:R-:W-:Y:S01]  /*16ad0*/  NOP ;  /* 0x0000000000007918 */ /* 0x000fe20000000000 */
[----:B------:R-:W-:Y:S01]  /*16ae0*/  SYNCS.ARRIVE.TRANS64.RED.A0T1 RZ, [UR46+0x12430], RZ ;  /* 0x012430ffffff79a7 */ /* 0x000fe2000820042e */
[----:B------:R-:W-:Y:S01]  /*16af0*/  ARRIVES.LDGSTSBAR.64.TRANSCNT [UR46+0x12430] ;  /* 0x01243000ff0079b0 */ /* 0x000fe20008000aae */
[----:B------:R-:W-:Y:S01]  /*16b00*/  NOP ;  /* 0x0000000000007918 */ /* 0x000fe20000000000 */
[----:B------:R-:W-:-:S06]  /*16b10*/  ULOP3.LUT UR4, UR40, 0x2, URZ, 0xfc, !UPT ;  /* 0x0000000228047892 */ /* 0x000fcc000f8efc3f */
[----:B01----:R-:W-:-:S05]  /*16b20*/  IMAD.U32 R2, RZ, RZ, UR4 ;  /* 0x00000004ff027e24 */ /* 0x003fca000f8e00ff */
[----:B------:R-:W-:-:S13]  /*16b30*/  ISETP.NE.AND P0, PT, R2, 0x3, PT ;  /* 0x000000030200780c */ /* 0x000fda0003f05270 */
[----:B------:R-:W-:Y:S05]  /*16b40*/  @!P0 BRA `(.L_x_14482) ;  /* 0x0000000000048947 */ /* 0x000fea0003800000 */
[----:B------:R-:W-:Y:S01]  /*16b50*/  BPT.TRAP 0x1 ;  /* 0x000000040000795c */ /* 0x000fe20000300000 */
.L_x_14482:
        /* <DEDUP_REMOVED lines=30> */
.L_x_14483:
[----:B------:R-:W-:Y:S01]  /*16d40*/  UISETP.NE.AND UP0, UPT, UR50, URZ, UPT ;  /* 0x0000003f3200728c */ /* 0x000fe2000bf05270 */
[----:B------:R-:W-:Y:S01]  /*16d50*/  IMAD.U32 R4, RZ, RZ, UR36 ;  /* 0x00000024ff047e24 */ /* 0x000fe2000f8e00ff */
[----:B------:R-:W0:Y:S01]  /*16d60*/  LDC R7, c[0x0][0x448] ;  /* 0x00011200ff077b82 */ /* 0x000e220000000800 */
[----:B------:R-:W-:Y:S01]  /*16d70*/  VIADD R26, R26, UR41 ;  /* 0x000000291a1a7c36 */ /* 0x000fe20008000000 */
[----:B------:R-:W-:Y:S01]  /*16d80*/  ULDC.64 UR6, c[0x0][0x2c8] ;  /* 0x0000b20000067ab9 */ /* 0x000fe20000000a00 */
[----:B------:R-:W-:Y:S01]  /*16d90*/  IMAD.MOV.U32 R2, RZ, RZ, R4 ;  /* 0x000000ffff027224 */ /* 0x000fe200078e0004 */
[----:B------:R-:W-:Y:S01]  /*16da0*/  PLOP3.LUT P0, PT, PT, PT, UP0, 0x80, 0x0 ;  /* 0x000000000000781c */ /* 0x000fe20003f0f008 */
[----:B------:R-:W-:Y:S01]  /*16db0*/  IMAD.MOV.U32 R0, RZ, RZ, R26 ;  /* 0x000000ffff007224 */ /* 0x000fe200078e001a */
[----:B------:R-:W-:Y:S01]  /*16dc0*/  PLOP3.LUT P1, PT, PT, PT, UP0, 0x80, 0x0 ;  /* 0x000000000000781c */ /* 0x000fe20003f2f008 */
[----:B------:R-:W-:Y:S02]  /*16dd0*/  IMAD.U32 R3, RZ, RZ, UR47 ;  /* 0x0000002fff037e24 */ /* 0x000fe4000f8e00ff */
[----:B------:R-:W-:Y:S01]  /*16de0*/  @UP0 ULDC UR4, c[0x0][0x44c] ;  /* 0x0001130000040ab9 */ /* 0x000fe20000000800 */
[----:B------:R-:W-:Y:S01]  /*16df0*/  IMAD.U32 R5, RZ, RZ, UR37 ;  /* 0x00000025ff057e24 */ /* 0x000fe2000f8e00ff */
[----:B------:R-:W-:-:S06]  /*16e00*/  @UP0 ULDC UR8, c[0x0][0x44c] ;  /* 0x0001130000080ab9 */ /* 0x000fcc0000000800 */
[----:B------:R-:W-:Y:S01]  /*16e10*/  @P0 IMAD.HI.U32 R4, R26, UR4, RZ ;  /* 0x000000041a040c27 */ /* 0x000fe2000f8e00ff */
[----:B------:R-:W-:Y:S01]  /*16e20*/  @UP0 ULDC UR4, c[0x0][0x450] ;  /* 0x0001140000040ab9 */ /* 0x000fe20000000800 */
[----:B------:R-:W-:-:S03]  /*16e30*/  PLOP3.LUT P0, PT, PT, PT, UP0, 0x80, 0x0 ;  /* 0x000000000000781c */ /* 0x000fc60003f0f008 */
[----:B------:R-:W-:Y:S01]  /*16e40*/  @P1 SHF.R.U32.HI R0, RZ, UR4, R4 ;  /* 0x00000004ff001c19 */ /* 0x000fe20008011604 */
[----:B------:R-:W-:Y:S01]  /*16e50*/  ULDC.64 UR4, c[0x0][0x2e0] ;  /* 0x0000b80000047ab9 */ /* 0x000fe20000000a00 */
[----:B------:R-:W-:Y:S01]  /*16e60*/  PLOP3.LUT P1, PT, PT, PT, UP0, 0x80, 0x0 ;  /* 0x000000000000781c */ /* 0x000fe20003f2f008 */
[----:B------:R-:W-:Y:S02]  /*16e70*/  IMAD R4, R17, UR4, RZ ;  /* 0x0000000411047c24 */ /* 0x000fe4000f8e02ff */
[----:B------:R-:W-:-:S04]  /*16e80*/  IMAD.WIDE.U32 R2, R29, UR4, R2 ;  /* 0x000000041d027c25 */ /* 0x000fc8000f8e0002 */
[----:B------:R-:W-:Y:S01]  /*16e90*/  IMAD R5, R29, UR5, R4 ;  /* 0x000000051d057c24 */ /* 0x000fe2000f8e0204 */
[--C-:B------:R-:W-:Y:S01]  /*16ea0*/  SHF.R.S32.HI R4, RZ, 0x1f, R0.reuse ;  /* 0x0000001fff047819 */ /* 0x100fe20000011400 */
[----:B------:R-:W-:Y:S01]  /*16eb0*/  IMAD.MOV R9, RZ, RZ, -R0 ;  /* 0x000000ffff097224 */ /* 0x000fe200078e0a00 */
[----:B------:R-:W-:Y:S01]  /*16ec0*/  ULDC.64 UR4, c[0x0][0x2d0] ;  /* 0x0000b40000047ab9 */ /* 0x000fe20000000a00 */
[----:B------:R-:W-:Y:S02]  /*16ed0*/  IMAD.IADD R3, R3, 0x1, R5 ;  /* 0x0000000103037824 */ /* 0x000fe400078e0205 */
[----:B------:R-:W-:Y:S02]  /*16ee0*/  IMAD R5, R4, UR4, RZ ;  /* 0x0000000404057c24 */ /* 0x000fe4000f8e02ff */
[----:B0-----:R-:W-:Y:S02]  /*16ef0*/  IMAD R9, R7, R9, R26 ;  /* 0x0000000907097224 */ /* 0x001fe400078e021a */
[----:B------:R-:W-:-:S02]  /*16f00*/  IMAD R11, R0, UR5, R5 ;  /* 0x00000005000b7c24 */ /* 0x000fc4000f8e0205 */
[----:B------:R-:W-:Y:S01]  /*16f10*/  IMAD.WIDE.U32 R4, R0, UR4, R2 ;  /* 0x0000000400047c25 */ /* 0x000fe2000f8e0002 */
[----:B------:R-:W-:-:S03]  /*16f20*/  SHF.R.S32.HI R0, RZ, 0x1f, R9 ;  /* 0x0000001fff007819 */ /* 0x000fc60000011409 */
[----:B------:R-:W-:Y:S02]  /*16f30*/  VIADD R26, R26, 0x80 ;  /* 0x000000801a1a7836 */ /* 0x000fe40000000000 */
[----:B------:R-:W-:Y:S02]  /*16f40*/  IMAD R0, R0, UR6, RZ ;  /* 0x0000000600007c24 */ /* 0x000fe4000f8e02ff */
[----:B------:R-:W-:Y:S02]  /*16f50*/  IMAD.IADD R5, R5, 0x1, R11 ;  /* 0x0000000105057824 */ /* 0x000fe400078e020b */
[----:B------:R-:W-:Y:S02]  /*16f60*/  IMAD R6, R9, UR7, R0 ;  /* 0x0000000709067c24 */ /* 0x000fe4000f8e0200 */
[----:B------:R-:W-:Y:S01]  /*16f70*/  @P0 IMAD.HI.U32 R0, R26, UR8, RZ ;  /* 0x000000081a000c27 */ /* 0x000fe2000f8e00ff */
[----:B------:R-:W-:-:S03]  /*16f80*/  @UP0 ULDC UR8, c[0x0][0x450] ;  /* 0x0001140000080ab9 */ /* 0x000fc60000000800 */
[----:B------:R-:W-:-:S04]  /*16f90*/  IMAD.WIDE.U32 R4, R9, UR6, R4 ;  /* 0x0000000609047c25 */ /* 0x000fc8000f8e0004 */
[----:B------:R-:W-:Y:S01]  /*16fa0*/  IMAD.MOV.U32 R8, RZ, RZ, R26 ;  /* 0x000000ffff087224 */ /* 0x000fe200078e001a */
[----:B------:R-:W-:Y:S01]  /*16fb0*/  @P1 SHF.R.U32.HI R8, RZ, UR8, R0 ;  /* 0x00000008ff081c19 */ /* 0x000fe20008011600 */
[----:B------:R-:W-:Y:S02]  /*16fc0*/  ULDC.64 UR8, c[0x0][0x280] ;  /* 0x0000a00000087ab9 */ /* 0x000fe40000000a00 */
[----:B------:R-:W-:Y:S02]  /*16fd0*/  IADD3 R0, P0, R4, UR8, RZ ;  /* 0x0000000804007c10 */ /* 0x000fe4000ff1e0ff */
[----:B------:R-:W-:Y:S02]  /*16fe0*/  IMAD.WIDE.U32 R2, R8, UR4, R2 ;  /* 0x0000000408027c25 */ /* 0x000fe4000f8e0002 */
[----:B------:R-:W-:Y:S02]  /*16ff0*/  IADD3.X R4, R5, UR9, R6, P0, !PT ;  /* 0x0000000905047c10 */ /* 0x000fe400087fe406 */
[----:B------:R-:W-:-:S05]  /*17000*/  SHF.R.S32.HI R5, RZ, 0x1f, R8 ;  /* 0x0000001fff057819 */ /* 0x000fca0000011408 */
[----:B------:R-:W-:Y:S01]  /*17010*/  IMAD R5, R5, UR4, RZ ;  /* 0x0000000405057c24 */ /* 0x000fe2000f8e02ff */
[----:B------:R-:W-:-:S03]  /*17020*/  ULDC UR4, c[0x0][0x2b8] ;  /* 0x0000ae0000047ab9 */ /* 0x000fc60000000800 */
[----:B------:R-:W-:Y:S02]  /*17030*/  IMAD R9, R8, UR5, R5 ;  /* 0x0000000508097c24 */ /* 0x000fe4000f8e0205 */
        /* <DEDUP_REMOVED lines=34> */
[----:B------:R-:W-:-:S04]  /*17260*/  VIADD R3, R6, 0x40 ;  /* 0x0000004006037836 */ /* 0x000fc80000000000 */
[----:B---3--:R-:W-:Y:S01]  /*17270*/  @!P1 IMAD.X R9, RZ, RZ, R9, P2 ;  /* 0x000000ffff099224 */ /* 0x008fe200010e0609 */
[----:B------:R-:W-:-:S03]  /*17280*/  ISETP.GE.AND P2, PT, R3, R7, PT ;  /* 0x000000070300720c */ /* 0x000fc60003f46270 */
[----:B------:R-:W-:-:S05]  /*17290*/  @!P1 IMAD.MOV.U32 R3, RZ, RZ, R9 ;  /* 0x000000ffff039224 */ /* 0x000fca00078e0009 */
[----:B------:R4:W-:Y:S05]  /*172a0*/  @!P1 LDGSTS.E.BYPASS.LTC128B.128 [R18+0xaa00], desc[UR48][R2.64], !P0 ;  /* 0x0aa0000002129fae */ /* 0x0009ea000c101d70 */
[----:B----4-:R-:W-:Y:S01]  /*172b0*/  @!P2 IADD3 R2, P1, R24, R12, RZ ;  /* 0x0000000c1802a210 */ /* 0x010fe20007f3e0ff */
[----:B------:R-:W-:-:S04]  /*172c0*/  VIADD R12, R6, 0x60 ;  /* 0x00000060060c7836 */ /* 0x000fc80000000000 */
[----:B0-----:R-:W-:Y:S01]  /*172d0*/  @!P2 IMAD.X R3, RZ, RZ, R10, P1 ;  /* 0x000000ffff03a224 */ /* 0x001fe200008e060a */
[----:B------:R-:W-:-:S04]  /*172e0*/  ISETP.GE.AND P1, PT, R12, R7, PT ;  /* 0x000000070c00720c */ /* 0x000fc80003f26270 */
[----:B------:R0:W-:Y:S09]  /*172f0*/  @!P2 LDGSTS.E.BYPASS.LTC128B.128 [R18+0xb200], desc[UR48][R2.64], !P0 ;  /* 0x0b2000000212afae */ /* 0x0001f2000c101d70 */
[----:B------:R-:W-:Y:S01]  /*17300*/  @!P1 IADD3 R9, P2, R24, R0, RZ ;  /* 0x0000000018099210 */ /* 0x000fe20007f5e0ff */
[----:B------:R-:W-:Y:S01]  /*17310*/  VIADD R0, R6, 0x80 ;  /* 0x0000008006007836 */ /* 0x000fe20000000000 */
[----:B0-----:R-:W0:Y:S03]  /*17320*/  SHFL.IDX PT, R2, R8, RZ, 0x1c1f ;  /* 0x001c1fff08027589 */ /* 0x001e2600000e0000 */
[----:B-1----:R-:W-:Y:S01]  /*17330*/  @!P1 IMAD.X R3, RZ, RZ, R4, P2 ;  /* 0x000000ffff039224 */ /* 0x002fe200010e0604 */
[----:B------:R-:W-:Y:S01]  /*17340*/  ISETP.GE.AND P2, PT, R0, R7, PT ;  /* 0x000000070000720c */ /* 0x000fe20003f46270 */
[----:B------:R-:W1:-:S12]  /*17350*/  SHFL.IDX PT, R8, R8, 0x1, 0x1c1f ;  /* 0x003c1f0008087f89 */ /* 0x000e5800000e0000 */
[----:B------:R-:W-:Y:S02]  /*17360*/  @!P2 IADD3 R0, P3, R24, R14, RZ ;  /* 0x0000000e1800a210 */ /* 0x000fe40007f7e0ff */
[----:B------:R2:W3:Y:S03]  /*17370*/  SHFL.IDX PT, R14, R5, 0x1, 0x1c1f ;  /* 0x003c1f00050e7f89 */ /* 0x0004e600000e0000 */
[----:B0-----:R-:W-:Y:S02]  /*17380*/  @!P2 IMAD.X R17, RZ, RZ, R2, P3 ;  /* 0x000000ffff11a224 */ /* 0x001fe400018e0602 */
[----:B------:R-:W-:-:S05]  /*17390*/  @!P1 IMAD.MOV.U32 R2, RZ, RZ, R9 ;  /* 0x000000ffff029224 */ /* 0x000fca00078e0009 */
[----:B------:R0:W-:Y:S02]  /*173a0*/  @!P1 LDGSTS.E.BYPASS.LTC128B.128 [R18+0xba00], desc[UR48][R2.64], !P0 ;  /* 0x0ba0000002129fae */ /* 0x0001e4000c101d70 */
[----:B0-----:R-:W-:Y:S02]  /*173b0*/  @!P2 IMAD.MOV.U32 R2, RZ, RZ, R0 ;  /* 0x000000ffff02a224 */ /* 0x001fe400078e0000 */
[----:B------:R-:W-:-:S05]  /*173c0*/  @!P2 IMAD.MOV.U32 R3, RZ, RZ, R17 ;  /* 0x000000ffff03a224 */ /* 0x000fca00078e0011 */
[----:B-1-3--:R2:W-:Y:S02]  /*173d0*/  @!P2 LDGSTS.E.BYPASS.LTC128B.128 [R18+0xc200], desc[UR48][R2.64], !P0 ;  /* 0x0c2000000212afae */ /* 0x00a5e4000c101d70 */
.L_x_14563:
[----:B------:R-:W-:Y:S02]  /*173e0*/  VIADD R6, R6, 0xa0 ;  /* 0x000000a006067836 */ /* 0x000fe40000000000 */
[----:B------:R-:W-:-:S03]  /*173f0*/  IMAD.MOV.U32 R0, RZ, RZ, 0x1 ;  /* 0x00000001ff007424 */ /* 0x000fc600078e00ff */
        /* <DEDUP_REMOVED lines=15> */
.L_x_14564:
[----:B------:R-:W-:-:S04]  /*174f0*/  UIADD3 UR4, UR52, -0x2, URZ ;  /* 0xfffffffe34047890 */ /* 0x000fc8000fffe03f */
[----:B------:R-:W-:-:S06]  /*17500*/  UISETP.GE.AND UP0, UPT, UR4, UR51, UPT ;  /* 0x000000330400728c */ /* 0x000fcc000bf06270 */
[----:B------:R-:W-:-:S13]  /*17510*/  PLOP3.LUT P0, PT, PT, PT, UP0, 0x80, 0x0 ;  /* 0x000000000000781c */ /* 0x000fda0003f0f008 */
[----:B------:R-:W-:Y:S05]  /*17520*/  @!P0 BRA `(.L_x_14486) ;  /* 0x0000001400688947 */ /* 0x000fea0003800000 */
[----:B------:R-:W1:Y:S01]  /*17530*/  S2R R2, SR_TID.X ;  /* 0x0000000000027919 */ /* 0x000e620000002100 */
[----:B------:R-:W-:Y:S01]  /*17540*/  UIADD3 UR4, UR45, 0x1, URZ ;  /* 0x000000012d047890 */ /* 0x000fe2000fffe03f */
[----:B------:R-:W-:Y:S01]  /*17550*/  LOP3.LUT R3, RZ, UR43, RZ, 0x33, !PT ;  /* 0x0000002bff037c12 */ /* 0x000fe2000f8e33ff */
[----:B------:R-:W-:Y:S01]  /*17560*/  IMAD.MOV.U32 R24, RZ, RZ, 0x1 ;  /* 0x00000001ff187424 */ /* 0x000fe200078e00ff */
[----:B------:R-:W-:Y:S01]  /*17570*/  LOP3.LUT R5, RZ, UR42, RZ, 0x33, !PT ;  /* 0x0000002aff057c12 */ /* 0x000fe2000f8e33ff */
[----:B------:R-:W-:Y:S01]  /*17580*/  UIMAD UR4, UR4, UR38, URZ ;  /* 0x00000026040472a4 */ /* 0x000fe2000f8e023f */
[----:B------:R-:W-:-:S05]  /*17590*/  IMAD.MOV.U32 R21, RZ, RZ, RZ ;  /* 0x000000ffff157224 */ /* 0x000fca00078e00ff */
[----:B0-----:R-:W-:-:S04]  /*175a0*/  LOP3.LUT R0, RZ, UR4, RZ, 0x33, !PT ;  /* 0x00000004ff007c12 */ /* 0x001fc8000f8e33ff */
[----:B------:R-:W-:-:S04]  /*175b0*/  VIADDMNMX R0, R0, -UR44, R3, !PT ;  /* 0x8000002c00007c46 */ /* 0x000fc8000f800103 */
[----:B------:R-:W-:Y:S01]  /*175c0*/  VIMNMX R5, R0, R5, !PT ;  /* 0x0000000500057248 */ /* 0x000fe20007fe0100 */
[----:B-1----:R-:W-:-:S05]  /*175d0*/  IMAD.SHL.U32 R2, R2, 0x20, RZ ;  /* 0x0000002002027824 */ /* 0x002fca00078e00ff */
[----:B------:R-:W-:-:S04]  /*175e0*/  LOP3.LUT R2, R2, 0x60, RZ, 0xc0, !PT ;  /* 0x0000006002027812 */ /* 0x000fc800078ec0ff */
[----:B------:R-:W-:Y:S02]  /*175f0*/  IADD3 R16, R2, R16, R28 ;  /* 0x0000001002107210 */ /* 0x000fe40007ffe01c */
[----:B------:R-:W-:-:S03]  /*17600*/  IADD3 R2, -R5, -0x2, RZ ;  /* 0xfffffffe05027810 */ /* 0x000fc60007ffe1ff */
[----:B------:R-:W-:Y:S02]  /*17610*/  VIADD R16, R16, 0xfffffe20 ;  /* 0xfffffe2010107836 */ /* 0x000fe40000000000 */
[----:B------:R0:W-:Y:S02]  /*17620*/  STL [R1+0xc], R2 ;  /* 0x00000c0201007387 */ /* 0x0001e40000100800 */
[----:B------:R-:W-:-:S07]  /*17630*/  IMAD R0, R5, -0xa0, R16 ;  /* 0xffffff6005007824 */ /* 0x000fce00078e0210 */
.L_x_14501:
[----:B--2---:R-:W2:Y:S01]  /*17640*/  LDL R12, [R1+0x1c] ;  /* 0x00001c00010c7983 */ /* 0x004ea20000100800 */
[----:B0-----:R-:W0:Y:S03]  /*17650*/  LDC R2, c[0x0][0x430] ;  /* 0x00010c00ff027b82 */ /* 0x001e260000000800 */
[----:B------:R-:W3:Y:S04]  /*17660*/  LDL R8, [R1+0x18] ;  /* 0x0000180001087983 */ /* 0x000ee80000100800 */
[----:B------:R-:W4:Y:S01]  /*17670*/  LDL R6, [R1+0x8] ;  /* 0x0000080001067983 */ /* 0x000f220000100800 */
[----:B------:R-:W-:Y:S01]  /*17680*/  VIADD R10, R0, 0x80 ;  /* 0x00000080000a7836 */ /* 0x000fe20000000000 */
[----:B------:R-:W-:Y:S01]  /*17690*/  ULDC.64 UR4, c[0x0][0x428] ;  /* 0x00010a0000047ab9 */ /* 0x000fe20000000a00 */
[----:B------:R-:W-:Y:S01]  /*176a0*/  IMAD.MOV.U32 R11, RZ, RZ, R0 ;  /* 0x000000ffff0b7224 */ /* 0x000fe200078e0000 */
[----:B------:R-:W4:Y:S01]  /*176b0*/  LDL.LU R13, [R1+0xc] ;  /* 0x00000c00010d7983 */ /* 0x000f220000300800 */
[----:B0-----:R-:W-:-:S13]  /*176c0*/  ISETP.NE.AND P0, PT, R2, 0x1, PT ;  /* 0x000000010200780c */ /* 0x001fda0003f05270 */
[----:B------:R-:W0:Y:S08]  /*176d0*/  @P0 LDC R3, c[0x0][0x434] ;  /* 0x00010d00ff030b82 */ /* 0x000e300000000800 */
[----:B------:R-:W1:Y:S08]  /*176e0*/  @P0 LDC R5, c[0x0][0x438] ;  /* 0x00010e00ff050b82 */ /* 0x000e700000000800 */
[----:B------:R-:W1:Y:S08]  /*176f0*/  @P0 LDC R7, c[0x0][0x434] ;  /* 0x00010d00ff070b82 */ /* 0x000e700000000800 */
[----:B------:R-:W1:Y:S01]  /*17700*/  @P0 LDC R9, c[0x0][0x438] ;  /* 0x00010e00ff090b82 */ /* 0x000e620000000800 */
[----:B0-----:R-:W-:-:S05]  /*17710*/  @P0 IMAD.HI.U32 R2, R0, R3, RZ ;  /* 0x0000000300020227 */ /* 0x001fca00078e00ff */
[----:B-1----:R-:W-:Y:S01]  /*17720*/  @P0 SHF.R.U32.HI R11, RZ, R5, R2 ;  /* 0x00000005ff0b0219 */ /* 0x002fe20000011602 */
        /* <DEDUP_REMOVED lines=23> */
[----:B------:R-:W-:-:S03]  /*178a0*/  VIADD R13, R13, 0xffffffff ;  /* 0xffffffff0d0d7836 */ /* 0x000fc60000000000 */
[----:B------:R-:W-:Y:S01]  /*178b0*/  SEL R3, RZ, 0x1, P1 ;  /* 0x00000001ff037807 */ /* 0x000fe20000800000 */
[----:B------:R-:W-:-:S03]  /*178c0*/  ULOP3.LUT UR6, UR40, 0x2, URZ, 0xfc, !UPT ;  /* 0x0000000228067892 */ /* 0x000fc6000f8efc3f */
[----:B------:R-:W-:Y:S01]  /*178d0*/  LOP3.LUT R3, R24, R3, RZ, 0x3c, !PT ;  /* 0x0000000318037212 */ /* 0x000fe200078e3cff */
[----:B------:R1:W-:Y:S02]  /*178e0*/  STL [R1+0xc], R13 ;  /* 0x00000c0d01007387 */ /* 0x0003e40000100800 */
[----:B------:R-:W-:Y:S02]  /*178f0*/  IMAD.U32 R12, RZ, RZ, UR6 ;  /* 0x00000006ff0c7e24 */ /* 0x000fe4000f8e00ff */
[----:B------:R1:W-:Y:S03]  /*17900*/  STL [R1+0x4], R3 ;  /* 0x0000040301007387 */ /* 0x0003e60000100800 */
[----:B------:R-:W-:Y:S02]  /*17910*/  ISETP.NE.AND P2, PT, R12, 0x3, PT ;  /* 0x000000030c00780c */ /* 0x000fe40003f45270 */
[----:B------:R-:W-:-:S02]  /*17920*/  ISETP.GT.AND P0, PT, R13, UR51, PT ;  /* 0x000000330d007c0c */ /* 0x000fc4000bf04270 */
[----:B0-----:R-:W-:Y:S02]  /*17930*/  SEL R4, R2, RZ, P1 ;  /* 0x000000ff02047207 */ /* 0x001fe40000800000 */
[----:B--2---:R-:W-:-:S07]  /*17940*/  SHF.R.S32.HI R28, RZ, 0x1f, R9 ;  /* 0x0000001fff1c7819 */ /* 0x004fce0000011409 */
[----:B-1----:R-:W-:Y:S05]  /*17950*/  @!P2 BRA `(.L_x_14487) ;  /* 0x000000000004a947 */ /* 0x002fea0003800000 */
[----:B------:R-:W-:Y:S01]  /*17960*/  BPT.TRAP 0x1 ;  /* 0x000000040000795c */ /* 0x000fe20000300000 */
.L_x_14487:
[----:B------:R-:W-:Y:S02]  /*17970*/  LEA R5, R4, UR46, 0x3 ;  /* 0x0000002e04057c11 */ /* 0x000fe4000f8e18ff */
[----:B------:R-:W-:-:S04]  /*17980*/  SHF.L.U32 R29, R3, 0x1f, RZ ;  /* 0x0000001f031d7819 */ /* 0x000fc800000006ff */
[----:B------:R-:W0:Y:S02]  /*17990*/  SYNCS.PHASECHK.TRANS64.TRYWAIT P1, [R5+URZ+0x12480], R29 ;  /* 0x0124801d050075a7 */ /* 0x000e24000802017f */
[----:B0-----:R-:W-:Y:S05]  /*179a0*/  @!P1 BRA `(.L_x_14488) ;  /* 0x00000034000c9947 */ /* 0x001fea0003800000 */
.L_x_14565:
        /* <DEDUP_REMOVED lines=12> */
[----:B------:R-:W-:-:S03]  /*17a70*/  SHF.R.S32.HI R25, RZ, 0x1f, R16 ;  /* 0x0000001fff197819 */ /* 0x000fc60000011410 */
[----:B------:R-:W-:Y:S02]  /*17a80*/  VIADD R10, R10, 0x80 ;  /* 0x000000800a0a7836 */ /* 0x000fe40000000000 */
[----:B------:R-:W-:-:S03]  /*17a90*/  IMAD R6, R25, UR6, RZ ;  /* 0x0000000619067c24 */ /* 0x000fc6000f8e02ff */
[----:B------:R-:W-:Y:S01]  /*17aa0*/  SHF.R.S32.HI R26, RZ, 0x1f, R10 ;  /* 0x0000001fff1a7819 */ /* 0x000fe2000001140a */
[----:B------:R-:W-:-:S04]  /*17ab0*/  IMAD R6, R16, UR7, R6 ;  /* 0x0000000710067c24 */ /* 0x000fc8000f8e0206 */
[----:B------:R-:W-:Y:S02]  /*17ac0*/  IMAD.IADD R3, R3, 0x1, R6 ;  /* 0x0000000103037824 */ /* 0x000fe400078e0206 */
[----:B------:R-:W-:Y:S02]  /*17ad0*/  IMAD R6, R28, UR8, RZ ;  /* 0x000000081c067c24 */ /* 0x000fe4000f8e02ff */
[----:B------:R-:W-:-:S04]  /*17ae0*/  IMAD.WIDE.U32 R2, R9, UR8, R2 ;  /* 0x0000000809027c25 */ /* 0x000fc8000f8e0002 */
[----:B------:R-:W-:Y:S02]  /*17af0*/  IMAD R6, R9, UR9, R6 ;  /* 0x0000000909067c24 */ /* 0x000fe4000f8e0206 */
[----:B------:R-:W-:Y:S02]  /*17b00*/  IMAD R11, R26, UR6, RZ ;  /* 0x000000061a0b7c24 */ /* 0x000fe4000f8e02ff */
[----:B------:R-:W-:Y:S02]  /*17b10*/  IMAD.IADD R7, R3, 0x1, R6 ;  /* 0x0000000103077824 */ /* 0x000fe400078e0206 */
[----:B------:R-:W-:Y:S02]  /*17b20*/  IMAD.MOV.U32 R6, RZ, RZ, R2 ;  /* 0x000000ffff067224 */ /* 0x000fe400078e0002 */
[C---:B------:R-:W-:Y:S02]  /*17b30*/  IMAD R11, R10.reuse, UR7, R11 ;  /* 0x000000070a0b7c24 */ /* 0x040fe4000f8e020b */
[----:B------:R-:W-:-:S04]  /*17b40*/  IMAD.WIDE.U32 R2, R10, UR6, RZ ;  /* 0x000000060a027c25 */ /* 0x000fc8000f8e00ff */
[----:B------:R-:W-:Y:S02]  /*17b50*/  IMAD.IADD R3, R3, 0x1, R11 ;  /* 0x0000000103037824 */ /* 0x000fe400078e020b */
[----:B------:R-:W-:Y:S02]  /*17b60*/  IMAD R11, R27, UR8, RZ ;  /* 0x000000081b0b7c24 */ /* 0x000fe4000f8e02ff */
[----:B------:R-:W-:-:S04]  /*17b70*/  IMAD.WIDE.U32 R2, R8, UR8, R2 ;  /* 0x0000000808027c25 */ /* 0x000fc8000f8e0002 */
[----:B------:R-:W-:Y:S02]  /*17b80*/  IMAD R11, R8, UR9, R11 ;  /* 0x00000009080b7c24 */ /* 0x000fe4000f8e020b */
[----:B-1----:R-:W-:Y:S02]  /*17b90*/  IMAD.SHL.U32 R14, R14, 0x10, RZ ;  /* 0x000000100e0e7824 */ /* 0x002fe400078e00ff */
[----:B------:R-:W-:Y:S02]  /*17ba0*/  IMAD.IADD R3, R3, 0x1, R11 ;  /* 0x0000000103037824 */ /* 0x000fe400078e020b */
[----:B------:R-:W-:Y:S01]  /*17bb0*/  IMAD.U32 R11, RZ, RZ, UR4 ;  /* 0x00000004ff0b7e24 */ /* 0x000fe2000f8e00ff */
        /* <DEDUP_REMOVED lines=22> */
[----:B---3--:R-:W-:-:S05]  /*17d20*/  IADD3 R2, P1, R11, R2, RZ ;  /* 0x000000020b027210 */ /* 0x008fca0007f3e0ff */
[----:B----4-:R-:W-:Y:S02]  /*17d30*/  IMAD.X R3, RZ, RZ, R3, P1 ;  /* 0x000000ffff037224 */ /* 0x010fe400008e0603 */
        /* <DEDUP_REMOVED lines=18> */
.L_x_14577:
[----:B------:R-:W3:Y:S01]  /*17e60*/  S2R R3, SR_TID.X ;  /* 0x0000000000037919 */ /* 0x000ee20000002100 */
[----:B------:R-:W-:Y:S01]  /*17e70*/  R2UR UR4, R5 ;  /* 0x00000000050472ca */ /* 0x000fe200000e0000 */
[----:B---3--:R-:W-:-:S05]  /*17e80*/  IMAD.SHL.U32 R3, R3, 0x10, RZ ;  /* 0x0000001003037824 */ /* 0x008fca00078e00ff */
        /* <DEDUP_REMOVED lines=16> */
.L_x_14490:
[----:B------:R2:W-:Y:S01]  /*17f90*/  SYNCS.ARRIVE.TRANS64.A1T0 RZ, [R5+URZ+0x12470], RZ ;  /* 0x012470ff05ff79a7 */ /* 0x0005e2000810003f */
[----:B------:R-:W-:Y:S05]  /*17fa0*/  @!P2 BRA `(.L_x_14491) ;  /* 0x000000000004a947 */ /* 0x000fea0003800000 */
[----:B------:R-:W-:Y:S01]  /*17fb0*/  BPT.TRAP 0x1 ;  /* 0x000000040000795c */ /* 0x000fe20000300000 */
.L_x_14491:
[----:B------:R-:W3:Y:S02]  /*17fc0*/  SYNCS.PHASECHK.TRANS64.TRYWAIT P1, [R5+URZ+0x12440], R29 ;  /* 0x0124401d050075a7 */ /* 0x000ee4000802017f */
[----:B---3--:R-:W-:Y:S05]  /*17fd0*/  @!P1 BRA `(.L_x_14492) ;  /* 0x0000003400349947 */ /* 0x008fea0003800000 */
.L_x_14578:
        /* <DEDUP_REMOVED lines=23> */
[----:B------:R-:W-:-:S04]  /*18150*/  IMAD.WIDE.U32 R6, R8, UR39, R6 ;  /* 0x0000002708067c25 */ /* 0x000fc8000f8e0006 */
[----:B------:R-:W-:-:S04]  /*18160*/  IMAD.WIDE.U32 R2, R8, UR39, R2 ;  /* 0x0000002708027c25 */ /* 0x000fc8000f8e0002 */
[----:B-----5:R-:W-:-:S05]  /*18170*/  IMAD.SHL.U32 R17, R17, 0x10, RZ ;  /* 0x0000001011117824 */ /* 0x020fca00078e00ff */
[----:B------:R-:W-:Y:S02]  /*18180*/  LOP3.LUT R17, R17, 0x30, RZ, 0xc0, !PT ;  /* 0x0000003011117812 */ /* 0x000fe400078ec0ff */
        /* <DEDUP_REMOVED lines=18> */
[----:B------:R-:W-:Y:S02]  /*182b0*/  SHFL.IDX PT, R14, R6, RZ, 0x1c1f ;  /* 0x001c1fff060e7589 */ /* 0x000fe400000e0000 */
[----:B0-----:R-:W-:Y:S02]  /*182c0*/  IMAD.X R3, RZ, RZ, R3, P1 ;  /* 0x000000ffff037224 */ /* 0x001fe400008e0603 */
        /* <DEDUP_REMOVED lines=12> */
[----:B0-----:R-:W-:-:S05]  /*18390*/  IADD3 R2, P1, R17, R2, RZ ;  /* 0x0000000211027210 */ /* 0x001fca0007f3e0ff */
[----:B----4-:R-:W-:-:S05]  /*183a0*/  IMAD.X R3, RZ, RZ, R3, P1 ;  /* 0x000000ffff037224 */ /* 0x010fca00008e0603 */
[----:B------:R5:W-:Y:S02]  /*183b0*/  LDGSTS.E.BYPASS.LTC128B.128 [R7+0xe200], desc[UR48][R2.64], !P2 ;  /* 0x0e20000002077fae */ /* 0x000be4000d101d70 */
[----:B-----5:R-:W-:-:S05]  /*183c0*/  IADD3 R2, P1, R17, R9, RZ ;  /* 0x0000000911027210 */ /* 0x020fca0007f3e0ff */
[----:B-1----:R-:W-:-:S05]  /*183d0*/  IMAD.X R3, RZ, RZ, R10, P1 ;  /* 0x000000ffff037224 */ /* 0x002fca00008e060a */
[----:B------:R0:W-:Y:S03]  /*183e0*/  LDGSTS.E.BYPASS.LTC128B.128 [R7+0xea00], desc[UR48][R2.64], !P2 ;  /* 0x0ea0000002077fae */ /* 0x0001e6000d101d70 */
.L_x_14590:
        /* <DEDUP_REMOVED lines=16> */
.L_x_14494:
[----:B------:R-:W-:Y:S01]  /*184f0*/  IMAD.U32 R2, RZ, RZ, UR40 ;  /* 0x00000028ff027e24 */ /* 0x000fe2000f8e00ff */
[----:B------:R0:W-:Y:S04]  /*18500*/  SYNCS.ARRIVE.TRANS64.A1T0 RZ, [R5+URZ+0x12430], RZ ;  /* 0x012430ff05ff79a7 */ /* 0x0001e8000810003f */
[----:B------:R-:W-:-:S04]  /*18510*/  LOP3.LUT R2, R2, 0x1, RZ, 0xfc, !PT ;  /* 0x0000000102027812 */ /* 0x000fc800078efcff */
[----:B------:R-:W-:-:S13]  /*18520*/  ISETP.NE.AND P1, PT, R2, 0x3, PT ;  /* 0x000000030200780c */ /* 0x000fda0003f25270 */
[----:B0-----:R-:W-:Y:S05]  /*18530*/  @!P1 BRA `(.L_x_14495) ;  /* 0x0000000000049947 */ /* 0x001fea0003800000 */
[----:B------:R-:W-:Y:S01]  /*18540*/  BPT.TRAP 0x1 ;  /* 0x000000040000795c */ /* 0x000fe20000300000 */
.L_x_14495:
[----:B------:R-:W-:Y:S02]  /*18550*/  LOP3.LUT R2, R24, 0x1, RZ, 0x3c, !PT ;  /* 0x0000000118027812 */ /* 0x000fe400078e3cff */
[----:B------:R-:W-:Y:S02]  /*18560*/  LEA R3, R21, UR46, 0x3 ;  /* 0x0000002e15037c11 */ /* 0x000fe4000f8e18ff */
[----:B------:R-:W-:-:S04]  /*18570*/  SHF.L.U32 R2, R2, 0x1f, RZ ;  /* 0x0000001f02027819 */ /* 0x000fc800000006ff */
[----:B------:R-:W0:Y:S02]  /*18580*/  SYNCS.PHASECHK.TRANS64.TRYWAIT P2, [R3+URZ+0x12470], R2 ;  /* 0x01247002030075a7 */ /* 0x000e24000804017f */
[----:B0-----:R-:W-:Y:S05]  /*18590*/  @!P2 BRA `(.L_x_14496) ;  /* 0x000000340038a947 */ /* 0x001fea0003800000 */
.L_x_14591:
[----:B------:R-:W-:-:S06]  /*185a0*/  ULOP3.LUT UR4, UR40, 0x2, URZ, 0xfc, !UPT ;  /* 0x0000000228047892 */ /* 0x000fcc000f8efc3f */
[----:B--23--:R-:W-:-:S05]  /*185b0*/  IMAD.U32 R5, RZ, RZ, UR4 ;  /* 0x00000004ff057e24 */ /* 0x00cfca000f8e00ff */
[----:B------:R-:W-:-:S13]  /*185c0*/  ISETP.NE.AND P2, PT, R5, 0x3, PT ;  /* 0x000000030500780c */ /* 0x000fda0003f45270 */
[----:B------:R-:W-:Y:S05]  /*185d0*/  @!P2 BRA `(.L_x_14497) ;  /* 0x000000000004a947 */ /* 0x000fea0003800000 */
[----:B------:R-:W-:Y:S01]  /*185e0*/  BPT.TRAP 0x1 ;  /* 0x000000040000795c */ /* 0x000fe20000300000 */
.L_x_14497:
[----:B------:R-:W-:Y:S01]  /*185f0*/  SHF.L.U32 R6, R24, 0x1f, RZ ;  /* 0x0000001f18067819 */ /* 0x000fe200000006ff */
[----:B0-----:R-:W-:-:S03]  /*18600*/  IMAD R2, R21, 0x2800, RZ ;  /* 0x0000280015027824 */ /* 0x001fc600078e02ff */
[----:B------:R-:W0:Y:S02]  /*18610*/  SYNCS.PHASECHK.TRANS64.TRYWAIT P2, [R3+URZ+0x12460], R6 ;  /* 0x01246006030075a7 */ /* 0x000e24000804017f */
[----:B0-----:R-:W-:Y:S05]  /*18620*/  @!P2 BRA `(.L_x_14498) ;  /* 0x000000340028a947 */ /* 0x001fea0003800000 */
.L_x_14592:
[C---:B0-----:R-:W-:Y:S01]  /*18630*/  LOP3.LUT R6, R2.reuse, R22, RZ, 0xfc, !PT ;  /* 0x0000001602067212 */ /* 0x041fe200078efcff */
[----:B------:R-:W-:Y:S05]  /*18640*/  WARPSYNC.ALL ;  /* 0x0000000000007948 */ /* 0x000fea0003800000 */
[----:B------:R0:W1:Y:S01]  /*18650*/  LDSM.16.MT88.4 R8, [R6+UR46+0x5200] ;  /* 0x0052002e0608783b */ /* 0x0000620008004200 */
[----:B------:R-:W-:Y:S01]  /*18660*/  VIADD R5, R2, 0x800 ;  /* 0x0000080002057836 */ /* 0x000fe20000000000 */
[----:B------:R-:W-:-:S04]  /*18670*/  ULOP3.LUT UR4, UR40, 0x2, URZ, 0xfc, !UPT ;  /* 0x0000000228047892 */ /* 0x000fc8000f8efc3f */
[C---:B------:R-:W-:Y:S02]  /*18680*/  LOP3.LUT R16, R5.reuse, R22, RZ, 0xfc, !PT ;  /* 0x0000001605107212 */ /* 0x040fe400078efcff */
[----:B0-----:R-:W-:Y:S01]  /*18690*/  LOP3.LUT R6, R5, R19, RZ, 0xfc, !PT ;  /* 0x0000001305067212 */ /* 0x001fe200078efcff */
[----:B------:R-:W-:Y:S02]  /*186a0*/  VIADD R5, R2, 0x1000 ;  /* 0x0000100002057836 */ /* 0x000fe40000000000 */
[----:B------:R-:W-:Y:S02]  /*186b0*/  IMAD.U32 R17, RZ, RZ, UR4 ;  /* 0x00000004ff117e24 */ /* 0x000fe4000f8e00ff */
[----:B------:R-:W-:-:S03]  /*186c0*/  IMAD.IADD R6, R6, 0x1, R23 ;  /* 0x0000000106067824 */ /* 0x000fc600078e0217 */
[----:B------:R-:W-:Y:S02]  /*186d0*/  ISETP.NE.AND P2, PT, R17, 0x3, PT ;  /* 0x000000031100780c */ /* 0x000fe40003f45270 */
[C-C-:B-1----:R-:W-:Y:S02]  /*186e0*/  PRMT R12, R8.reuse, 0x6420, R9.reuse ;  /* 0x00006420080c7816 */ /* 0x142fe40000000009 */
[----:B------:R-:W-:Y:S02]  /*186f0*/  PRMT R13, R8, 0x7531, R9 ;  /* 0x00007531080d7816 */ /* 0x000fe40000000009 */
[----:B------:R-:W-:Y:S02]  /*18700*/  LOP3.LUT R8, R2, R19, RZ, 0xfc, !PT ;  /* 0x0000001302087212 */ /* 0x000fe400078efcff */
[C-C-:B------:R-:W-:Y:S02]  /*18710*/  PRMT R14, R10.reuse, 0x6420, R11.reuse ;  /* 0x000064200a0e7816 */ /* 0x140fe4000000000b */
[----:B------:R-:W-:Y:S01]  /*18720*/  PRMT R15, R10, 0x7531, R11 ;  /* 0x000075310a0f7816 */ /* 0x000fe2000000000b */
[----:B------:R-:W-:-:S05]  /*18730*/  IMAD.IADD R7, R8, 0x1, R23 ;  /* 0x0000000108077824 */ /* 0x000fca00078e0217 */
        /* <DEDUP_REMOVED lines=25> */
[--C-:B------:R-:W-:Y:S01]  /*188d0*/  IMAD.IADD R5, R8, 0x1, R23.reuse ;  /* 0x0000000108057824 */ /* 0x100fe200078e0217 */
[C---:B------:R-:W-:Y:S02]  /*188e0*/  LOP3.LUT R8, R2.reuse, R22, RZ, 0xfc, !PT ;  /* 0x0000001602087212 */ /* 0x040fe400078efcff */
[----:B------:R-:W-:Y:S02]  /*188f0*/  LOP3.LUT R2, R2, R19, RZ, 0xfc, !PT ;  /* 0x0000001302027212 */ /* 0x000fe400078efcff */
[----:B------:R-:W-:Y:S03]  /*18900*/  STSM.16.M88.4 [R5], R12 ;  /* 0x0000000c05007844 */ /* 0x000fe60000000200 */
[----:B------:R-:W-:Y:S01]  /*18910*/  IMAD.IADD R2, R2, 0x1, R23 ;  /* 0x0000000102027824 */ /* 0x000fe200078e0217 */
        /* <DEDUP_REMOVED lines=14> */
.L_x_14499:
[----:B-1----:R1:W-:Y:S01]  /*18a00*/  SYNCS.ARRIVE.TRANS64.A1T0 RZ, [R3+URZ+0x12450], RZ ;  /* 0x012450ff03ff79a7 */ /* 0x0023e2000810003f */
[----:B------:R-:W-:Y:S06]  /*18a10*/  BAR.SYNC.DEFER_BLOCKING 0x2, 0x80 ;  /* 0x0082000000007b1d */ /* 0x000fec0000010000 */
[----:B------:R-:W-:Y:S05]  /*18a20*/  @!P1 BRA `(.L_x_14500) ;  /* 0x0000000000049947 */ /* 0x000fea0003800000 */
[----:B------:R-:W-:Y:S01]  /*18a30*/  BPT.TRAP 0x1 ;  /* 0x000000040000795c */ /* 0x000fe20000300000 */
.L_x_14500:
[----:B------:R2:W5:Y:S01]  /*18a40*/  LDL R24, [R1+0x4] ;  /* 0x0000040001187983 */ /* 0x0005620000100800 */
[----:B-1----:R-:W-:Y:S02]  /*18a50*/  VIADD R3, R3, 0x12480 ;  /* 0x0001248003037836 */ /* 0x002fe40000000000 */
[----:B------:R-:W-:Y:S01]  /*18a60*/  VIADD R0, R0, 0xffffff60 ;  /* 0xffffff6000007836 */ /* 0x000fe20000000000 */
[----:B0-----:R-:W0:Y:S01]  /*18a70*/  S2R R2, SR_CgaCtaId ;  /* 0x0000000000027919 */ /* 0x001e220000008800 */
[----:B------:R-:W-:Y:S01]  /*18a80*/  IMAD.MOV.U32 R21, RZ, RZ, R4 ;  /* 0x000000ffff157224 */ /* 0x000fe200078e0004 */
[----:B0-----:R-:W-:-:S04]  /*18a90*/  PRMT R3, R2, 0x654, R3 ;  /* 0x0000065402037816 */ /* 0x001fc80000000003 */
[----:B------:R2:W-:Y:S01]  /*18aa0*/  SYNCS.ARRIVE.TRANS64.RED.A1T0 RZ, [R3+URZ], RZ ;  /* 0x000000ff03ff79a7 */ /* 0x0005e2000810043f */
[----:B------:R-:W-:Y:S05]  /*18ab0*/  @P0 BRA `(.L_x_14501) ;  /* 0xffffffe800e00947 */ /* 0x000fea000383ffff */
[----:B------:R-:W-:Y:S05]  /*18ac0*/  BRA `(.L_x_14502) ;  /* 0x00000000000c7947 */ /* 0x000fea0003800000 */
.L_x_14486:
[----:B0-----:R-:W-:Y:S02]  /*18ad0*/  IMAD.MOV.U32 R0, RZ, RZ, 0x1 ;  /* 0x00000001ff007424 */ /* 0x001fe400078e00ff */
[----:B------:R-:W-:-:S03]  /*18ae0*/  IMAD.MOV.U32 R4, RZ, RZ, RZ ;  /* 0x000000ffff047224 */ /* 0x000fc600078e00ff */
[----:B------:R0:W-:Y:S04]  /*18af0*/  STL [R1+0x4], R0 ;  /* 0x0000040001007387 */ /* 0x0001e80000100800 */
.L_x_14502:
[----:B------:R-:W-:-:S06]  /*18b00*/  ULOP3.LUT UR4, UR40, 0x1, URZ, 0xfc, !UPT ;  /* 0x0000000128047892 */ /* 0x000fcc000f8efc3f */
[----:B0-----:R-:W-:-:S05]  /*18b10*/  IMAD.U32 R0, RZ, RZ, UR4 ;  /* 0x00000004ff007e24 */ /* 0x001fca000f8e00ff */
[----:B------:R-:W-:-:S13]  /*18b20*/  ISETP.NE.AND P1, PT, R0, 0x3, PT ;  /* 0x000000030000780c */ /* 0x000fda0003f25270 */
[----:B------:R-:W-:Y:S05]  /*18b30*/  @!P1 BRA `(.L_x_14503) ;  /* 0x0000000000049947 */ /* 0x000fea0003800000 */
[----:B------:R-:W-:Y:S01]  /*18b40*/  BPT.TRAP 0x1 ;  /* 0x000000040000795c */ /* 0x000fe20000300000 */
.L_x_14503:
[----:B------:R-:W2:Y:S01]  /*18b50*/  LDL R0, [R1+0x4] ;  /* 0x0000040001007983 */ /* 0x000ea20000100800 */
[----:B------:R-:W-:Y:S01]  /*18b60*/  LEA R2, R4, UR46, 0x3 ;  /* 0x0000002e04027c11 */ /* 0x000fe2000f8e18ff */
[----:B------:R-:W-:Y:S01]  /*18b70*/  BSSY B0, `(.L_x_14504) ;  /* 0x0000005000007945 */ /* 0x000fe20003800000 */
[----:B--2---:R-:W-:-:S04]  /*18b80*/  LOP3.LUT R3, R0, 0x1, RZ, 0x3c, !PT ;  /* 0x0000000100037812 */ /* 0x004fc800078e3cff */
[----:B------:R-:W-:-:S04]  /*18b90*/  SHF.L.U32 R3, R3, 0x1f, RZ ;  /* 0x0000001f03037819 */ /* 0x000fc800000006ff */
[----:B------:R-:W0:Y:S02]  /*18ba0*/  SYNCS.PHASECHK.TRANS64.TRYWAIT P0, [R2+URZ+0x12470], R3 ;  /* 0x01247003020075a7 */ /* 0x000e24000800017f */
[----:B0-----:R-:W-:Y:S05]  /*18bb0*/  @!P0 BRA `(.L_x_14505) ;  /* 0x0000002c00d88947 */ /* 0x001fea0003800000 */
.L_x_14593:
[----:B------:R-:W-:Y:S05]  /*18bc0*/  BSYNC B0 ;  /* 0x0000000000007941 */ /* 0x000fea0003800000 */
.L_x_14504:
[----:B------:R-:W-:-:S06]  /*18bd0*/  ULOP3.LUT UR4, UR40, 0x2, URZ, 0xfc, !UPT ;  /* 0x0000000228047892 */ /* 0x000fcc000f8efc3f */
[----:B------:R-:W-:-:S05]  /*18be0*/  IMAD.U32 R0, RZ, RZ, UR4 ;  /* 0x00000004ff007e24 */ /* 0x000fca000f8e00ff */
[----:B------:R-:W-:-:S13]  /*18bf0*/  ISETP.NE.AND P0, PT, R0, 0x3, PT ;  /* 0x000000030000780c */ /* 0x000fda0003f05270 */
[----:B------:R-:W-:Y:S05]  /*18c00*/  @!P0 BRA `(.L_x_14506) ;  /* 0x0000000000048947 */ /* 0x000fea0003800000 */
[----:B------:R-:W-:Y:S01]  /*18c10*/  BPT.TRAP 0x1 ;  /* 0x000000040000795c */ /* 0x000fe20000300000 */
.L_x_14506:
[----:B------:R-:W2:Y:S02]  /*18c20*/  LDL R0, [R1+0x4] ;  /* 0x0000040001007983 */ /* 0x000ea40000100800 */
[----:B--2---:R-:W-:Y:S01]  /*18c30*/  SHF.L.U32 R5, R0, 0x1f, RZ ;  /* 0x0000001f00057819 */ /* 0x004fe200000006ff */
[----:B------:R-:W-:-:S03]  /*18c40*/  IMAD R0, R4, 0x2800, RZ ;  /* 0x0000280004007824 */ /* 0x000fc600078e02ff */
[----:B------:R-:W1:Y:S02]  /*18c50*/  SYNCS.PHASECHK.TRANS64.TRYWAIT P0, [R2+URZ+0x12460], R5 ;  /* 0x01246005020075a7 */ /* 0x000e64000800017f */
[----:B0-----:R-:W-:Y:S01]  /*18c60*/  LOP3.LUT R3, R0, R22, RZ, 0xfc, !PT ;  /* 0x0000001600037212 */ /* 0x001fe200078efcff */
[----:B-1----:R-:W-:Y:S06]  /*18c70*/  @!P0 BRA `(.L_x_14507) ;  /* 0x0000002c00bc8947 */ /* 0x002fec0003800000 */
.L_x_14594:
[----:B------:R-:W-:Y:S05]  /*18c80*/  WARPSYNC.ALL ;  /* 0x0000000000007948 */ /* 0x000fea0003800000 */
[----:B------:R1:W2:Y:S01]  /*18c90*/  LDSM.16.MT88.4 R8, [R3+UR46+0x5200] ;  /* 0x0052002e0308783b */ /* 0x0002a20008004200 */
[C---:B------:R-:W-:Y:S01]  /*18ca0*/  LOP3.LUT R6, R0.reuse, R19, RZ, 0xfc, !PT ;  /* 0x0000001300067212 */ /* 0x040fe200078efcff */
[----:B0-----:R-:W-:Y:S01]  /*18cb0*/  VIADD R5, R0, 0x800 ;  /* 0x0000080000057836 */ /* 0x001fe20000000000 */
[----:B------:R-:W-:-:S03]  /*18cc0*/  ULOP3.LUT UR4, UR40, 0x2, URZ, 0xfc, !UPT ;  /* 0x0000000228047892 */ /* 0x000fc6000f8efc3f */
[----:B------:R-:W-:Y:S01]  /*18cd0*/  IMAD.IADD R6, R6, 0x1, R23 ;  /* 0x0000000106067824 */ /* 0x000fe200078e0217 */
        /* <DEDUP_REMOVED lines=13> */
[----:B0-----:R-:W-:Y:S01]  /*18db0*/  LOP3.LUT R6, R3, R19, RZ, 0xfc, !PT ;  /* 0x0000001303067212 */ /* 0x001fe200078efcff */
[C---:B------:R-:W-:Y:S02]  /*18dc0*/  VIADD R3, R0.reuse, 0x1800 ;  /* 0x0000180000037836 */ /* 0x040fe40000000000 */
        /* <DEDUP_REMOVED lines=39> */
.L_x_14508:
[----:B-1----:R1:W-:Y:S01]  /*19040*/  SYNCS.ARRIVE.TRANS64.A1T0 RZ, [R2+URZ+0x12450], RZ ;  /* 0x012450ff02ff79a7 */ /* 0x0023e2000810003f */
[----:B------:R-:W-:Y:S06]  /*19050*/  BAR.SYNC.DEFER_BLOCKING 0x2, 0x80 ;  /* 0x0082000000007b1d */ /* 0x000fec0000010000 */
[----:B------:R-:W-:Y:S05]  /*19060*/  @!P1 BRA `(.L_x_14509) ;  /* 0x0000000000049947 */ /* 0x000fea0003800000 */
[----:B------:R-:W-:Y:S01]  /*19070*/  BPT.TRAP 0x1 ;  /* 0x000000040000795c */ /* 0x000fe20000300000 */
.L_x_14509:
[----:B------:R-:W2:Y:S01]  /*19080*/  LDL.LU R5, [R1+0x4] ;  /* 0x0000040001057983 */ /* 0x000ea20000300800 */
[----:B0-----:R-:W0:Y:S01]  /*19090*/  S2R R0, SR_CgaCtaId ;  /* 0x0000000000007919 */ /* 0x001e220000008800 */
[----:B-1----:R-:W-:Y:S02]  /*190a0*/  VIADD R2, R2, 0x12480 ;  /* 0x0001248002027836 */ /* 0x002fe40000000000 */
        /* <DEDUP_REMOVED lines=8> */
.L_x_14460:
[----:B------:R-:W0:Y:S01]  /*19130*/  S2R R5, SR_CgaCtaId ;  /* 0x0000000000057919 */ /* 0x000e220000008800 */
[----:B------:R-:W-:Y:S02]  /*19140*/  MOV R4, 0x400 ;  /* 0x0000040000047802 */ /* 0x000fe40000000f00 */
[----:B------:R-:W-:Y:S02]  /*19150*/  SHF.L.U32 R3, R3, 0x1f, RZ ;  /* 0x0000001f03037819 */ /* 0x000fe400000006ff */
[----:B0-----:R-:W-:-:S04]  /*19160*/  LEA R6, R5, R4, 0x18 ;  /* 0x0000000405067211 */ /* 0x001fc800078ec0ff */
[----:B------:R-:W0:Y:S02]  /*19170*/  SYNCS.PHASECHK.TRANS64.TRYWAIT P0, [R6+URZ+0x12420], R3 ;  /* 0x01242003060075a7 */ /* 0x000e24000800017f */
[----:B0-----:R-:W-:Y:S05]  /*19180*/  @!P0 BRA `(.L_x_14510) ;  /* 0x00000028008c8947 */ /* 0x001fea0003800000 */
.L_x_14595:
        /* <DEDUP_REMOVED lines=13> */
.L_x_14511:
[----:B------:R-:W-:Y:S01]  /*19260*/  IMAD R5, R2, 0x8, R6 ;  /* 0x0000000802057824 */ /* 0x000fe200078e0206 */
[----:B------:R-:W-:Y:S01]  /*19270*/  SHF.L.U32 R4, R0, 0x1f, RZ ;  /* 0x0000001f00047819 */ /* 0x000fe200000006ff */
[----:B------:R-:W-:-:S03]  /*19280*/  VIADD R2, R2, 0x1 ;  /* 0x0000000102027836 */ /* 0x000fc60000000000 */
[----:B------:R-:W0:Y:S02]  /*19290*/  SYNCS.PHASECHK.TRANS64.TRYWAIT P1, [R5+URZ+0x12440], R4 ;  /* 0x01244004050075a7 */ /* 0x000e24000802017f */
[----:B------:R-:W-:-:S04]  /*192a0*/  ISETP.NE.AND P2, PT, R2, 0x2, PT ;  /* 0x000000020200780c */ /* 0x000fc80003f45270 */
[----:B------:R-:W-:Y:S01]  /*192b0*/  SEL R3, RZ, 0x1, P2 ;  /* 0x00000001ff037807 */ /* 0x000fe20001000000 */
[----:B0-----:R-:W-:Y:S08]  /*192c0*/  @!P1 BRA `(.L_x_14512) ;  /* 0x0000002800509947 */ /* 0x001ff00003800000 */
.L_x_14596:
[----:B------:R-:W-:Y:S02]  /*192d0*/  SEL R2, R2, RZ, P2 ;  /* 0x000000ff02027207 */ /* 0x000fe40001000000 */
[----:B------:R-:W-:Y:S01]  /*192e0*/  LOP3.LUT R0, R0, R3, RZ, 0x3c, !PT ;  /* 0x0000000300007212 */ /* 0x000fe200078e3cff */
[----:B------:R-:W-:Y:S06]  /*192f0*/  @!P0 BRA `(.L_x_14513) ;  /* 0x0000000000048947 */ /* 0x000fec0003800000 */
[----:B------:R-:W-:Y:S01]  /*19300*/  BPT.TRAP 0x1 ;  /* 0x000000040000795c */ /* 0x000fe20000300000 */
.L_x_14513:
[----:B------:R-:W-:Y:S01]  /*19310*/  IMAD R3, R2, 0x8, R6 ;  /* 0x0000000802037824 */ /* 0x000fe200078e0206 */
[----:B------:R-:W-:-:S04]  /*19320*/  SHF.L.U32 R0, R0, 0x1f, RZ ;  /* 0x0000001f00007819 */ /* 0x000fc800000006ff */
[----:B------:R-:W1:Y:S02]  /*19330*/  SYNCS.PHASECHK.TRANS64.TRYWAIT P1, [R3+URZ+0x12440], R0 ;  /* 0x01244000030075a7 */ /* 0x000e64000802017f */
[----:B-1----:R-:W-:Y:S05]  /*19340*/  @!P1 BRA `(.L_x_14514) ;  /* 0x0000002800449947 */ /* 0x002fea0003800000 */
.L_x_14597:
[----:B------:R-:W-:Y:S05]  /*19350*/  @!P0 BRA `(.L_x_14515) ;  /* 0x0000000000048947 */ /* 0x000fea0003800000 */
[----:B------:R-:W-:Y:S01]  /*19360*/  BPT.TRAP 0x1 ;  /* 0x000000040000795c */ /* 0x000fe20000300000 */
.L_x_14515:
[----:B------:R-:W2:Y:S02]  /*19370*/  SYNCS.PHASECHK.TRANS64.TRYWAIT P1, [R5+URZ+0x12460], R4 ;  /* 0x01246004050075a7 */ /* 0x000ea4000802017f */
[----:B--2---:R-:W-:Y:S05]  /*19380*/  @!P1 BRA `(.L_x_14516) ;  /* 0x0000002800489947 */ /* 0x004fea0003800000 */
.L_x_14598:
[----:B------:R-:W-:Y:S05]  /*19390*/  @!P0 BRA `(.L_x_14517) ;  /* 0x0000000000048947 */ /* 0x000fea0003800000 */
[----:B------:R-:W-:Y:S01]  /*193a0*/  BPT.TRAP 0x1 ;  /* 0x000000040000795c */ /* 0x000fe20000300000 */
.L_x_14517:
[----:B------:R-:W3:Y:S02]  /*193b0*/  SYNCS.PHASECHK.TRANS64.TRYWAIT P1, [R3+URZ+0x12460], R0 ;  /* 0x01246000030075a7 */ /* 0x000ee4000802017f */
[----:B---3--:R-:W-:Y:S05]  /*193c0*/  @!P1 BRA `(.L_x_14518) ;  /* 0x00000028004c9947 */ /* 0x008fea0003800000 */
.L_x_14599:
[----:B------:R-:W-:Y:S05]  /*193d0*/  @!P0 BRA `(.L_x_14519) ;  /* 0x0000000000048947 */ /* 0x000fea0003800000 */
[----:B------:R-:W-:Y:S01]  /*193e0*/  BPT.TRAP 0x1 ;  /* 0x000000040000795c */ /* 0x000fe20000300000 */
.L_x_14519:
[----:B------:R-:W4:Y:S02]  /*193f0*/  SYNCS.PHASECHK.TRANS64.TRYWAIT P1, [R5+URZ+0x12480], R4 ;  /* 0x01248004050075a7 */ /* 0x000f24000802017f */
[----:B----4-:R-:W-:Y:S05]  /*19400*/  @!P1 BRA `(.L_x_14520) ;  /* 0x0000002800509947 */ /* 0x010fea0003800000 */
.L_x_14600:
[----:B------:R-:W-:Y:S05]  /*19410*/  @!P0 BRA `(.L_x_14521) ;  /* 0x0000000000048947 */ /* 0x000fea0003800000 */
[----:B------:R-:W-:Y:S01]  /*19420*/  BPT.TRAP 0x1 ;  /* 0x000000040000795c */ /* 0x000fe20000300000 */
.L_x_14521:
[----:B------:R0:W0:Y:S02]  /*19430*/  SYNCS.PHASECHK.TRANS64.TRYWAIT P0, [R3+URZ+0x12480], R0 ;  /* 0x01248000030075a7 */ /* 0x000024000800017f */
[----:B0-----:R-:W-:Y:S05]  /*19440*/  @!P0 NANOSLEEP.SYNCS 0x989680 ;  /* 0x009896800000895d */ /* 0x001fea0003900000 */
[----:B------:R-:W0:Y:S02]  /*19450*/  @!P0 SYNCS.PHASECHK.TRANS64 P0, [R3+URZ+0x12480], R0 ;  /* 0x01248000030085a7 */ /* 0x000e24000800007f */
[----:B0-----:R-:W-:Y:S05]  /*19460*/  @!P0 BRA `(.L_x_14521) ;  /* 0xfffffffc00f08947 */ /* 0x001fea000383ffff */
.L_x_14368:
[----:B------:R-:W-:Y:S05]  /*19470*/  BSYNC B6 ;  /* 0x0000000000067941 */ /* 0x000fea0003800000 */
.L_x_14365:
[----:B------:R-:W-:Y:S05]  /*19480*/  EXIT ;  /* 0x000000000000794d */ /* 0x000fea0003800000 */
.L_x_14378:
[----:B0-----:R-:W-:-:S04]  /*19490*/  IMAD.U32 R3, RZ, RZ, UR46 ;  /* 0x0000002eff037e24 */ /* 0x001fc8000f8e00ff */
[----:B------:R0:W1:Y:S03]  /*194a0*/  SYNCS.PHASECHK.TRANS64.TRYWAIT P0, [R3+URZ+0x12400], R8 ;  /* 0x01240008030075a7 */ /* 0x000066000800017f */
[----:B-1----:R-:W-:Y:S05]  /*194b0*/  @!P0 NANOSLEEP.SYNCS 0x989680 ;  /* 0x009896800000895d */ /* 0x002fea0003900000 */
[----:B------:R-:W1:Y:S02]  /*194c0*/  @!P0 SYNCS.PHASECHK.TRANS64 P0, [R3+URZ+0x12400], R8 ;  /* 0x01240008030085a7 */ /* 0x000e64000800007f */
[----:B-1----:R-:W-:Y:S05]  /*194d0*/  @!P0 BRA `(.L_x_14378) ;  /* 0xfffffffc00ec8947 */ /* 0x002fea000383ffff */
[----:B------:R-:W-:Y:S05]  /*194e0*/  BRA `(.L_x_14522) ;  /* 0xfffffe8400047947 */ /* 0x000fea000383ffff */
.L_x_14382:
[----:B0-----:R-:W-:-:S04]  /*194f0*/  IMAD.U32 R3, RZ, RZ, UR46 ;  /* 0x0000002eff037e24 */ /* 0x001fc8000f8e00ff */
[----:B------:R0:W2:Y:S03]  /*19500*/  SYNCS.PHASECHK.TRANS64.TRYWAIT P1, [R3+URZ+0x12430], R8 ;  /* 0x01243008030075a7 */ /* 0x0000a6000802017f */
[----:B--2---:R-:W-:Y:S05]  /*19510*/  @!P1 NANOSLEEP.SYNCS 0x989680 ;  /* 0x009896800000995d */ /* 0x004fea0003900000 */
[----:B------:R-:W2:Y:S02]  /*19520*/  @!P1 SYNCS.PHASECHK.TRANS64 P1, [R3+URZ+0x12430], R8 ;  /* 0x01243008030095a7 */ /* 0x000ea4000802007f */
[----:B--2---:R-:W-:Y:S05]  /*19530*/  @!P1 BRA `(.L_x_14382) ;  /* 0xfffffffc00ec9947 */ /* 0x004fea000383ffff */
[----:B------:R-:W-:Y:S05]  /*19540*/  BRA `(.L_x_14381) ;  /* 0xfffffe8400187947 */ /* 0x000fea000383ffff */
.L_x_14399:
[----:B-1----:R-:W-:-:S04]  /*19550*/  IMAD.U32 R12, RZ, RZ, UR22 ;  /* 0x00000016ff0c7e24 */ /* 0x002fc8000f8e00ff */
[----:B------:R1:W2:Y:S03]  /*19560*/  SYNCS.PHASECHK.TRANS64.TRYWAIT P1, [R12+URZ+0x12430], R11 ;  /* 0x0124300b0c0075a7 */ /* 0x0002a6000802017f */
[----:B--2---:R-:W-:Y:S05]  /*19570*/  @!P1 NANOSLEEP.SYNCS 0x989680 ;  /* 0x009896800000995d */ /* 0x004fea0003900000 */
[----:B------:R-:W2:Y:S02]  /*19580*/  @!P1 SYNCS.PHASECHK.TRANS64 P1, [R12+URZ+0x12430], R11 ;  /* 0x0124300b0c0095a7 */ /* 0x000ea4000802007f */
[----:B--2---:R-:W-:Y:S05]  /*19590*/  @!P1 BRA `(.L_x_14399) ;  /* 0xfffffffc00ec9947 */ /* 0x004fea000383ffff */
[----:B------:R-:W-:Y:S05]  /*195a0*/  BRA `(.L_x_14398) ;  /* 0xfffffecc00c47947 */ /* 0x000fea000383ffff */
.L_x_14403:
[----:B-1----:R-:W-:-:S04]  /*195b0*/  IMAD.U32 R12, RZ, RZ, UR13 ;  /* 0x0000000dff0c7e24 */ /* 0x002fc8000f8e00ff */
[----:B------:R1:W2:Y:S03]  /*195c0*/  SYNCS.PHASECHK.TRANS64.TRYWAIT P1, [R12+URZ+0x12450], R11 ;  /* 0x0124500b0c0075a7 */ /* 0x0002a6000802017f */
[----:B--2---:R-:W-:Y:S05]  /*195d0*/  @!P1 NANOSLEEP.SYNCS 0x989680 ;  /* 0x009896800000995d */ /* 0x004fea0003900000 */
[----:B------:R-:W2:Y:S02]  /*195e0*/  @!P1 SYNCS.PHASECHK.TRANS64 P1, [R12+URZ+0x12450], R11 ;  /* 0x0124500b0c0095a7 */ /* 0x000ea4000802007f */
[----:B--2---:R-:W-:Y:S05]  /*195f0*/  @!P1 BRA `(.L_x_14403) ;  /* 0xfffffffc00ec9947 */ /* 0x004fea000383ffff */
[----:B------:R-:W-:Y:S05]  /*19600*/  BRA `(.L_x_14402) ;  /* 0xfffffed000d07947 */ /* 0x000fea000383ffff */
.L_x_14422:
[----:B-1----:R-:W-:-:S04]  /*19610*/  IMAD.U32 R12, RZ, RZ, UR10 ;  /* 0x0000000aff0c7e24 */ /* 0x002fc8000f8e00ff */
[----:B------:R1:W2:Y:S03]  /*19620*/  SYNCS.PHASECHK.TRANS64.TRYWAIT P1, [R12+URZ+0x12430], R11 ;  /* 0x0124300b0c0075a7 */ /* 0x0002a6000802017f */
[----:B--2---:R-:W-:Y:S05]  /*19630*/  @!P1 NANOSLEEP.SYNCS 0x989680 ;  /* 0x009896800000995d */ /* 0x004fea0003900000 */
[----:B------:R-:W2:Y:S02]  /*19640*/  @!P1 SYNCS.PHASECHK.TRANS64 P1, [R12+URZ+0x12430], R11 ;  /* 0x0124300b0c0095a7 */ /* 0x000ea4000802007f */
[----:B--2---:R-:W-:Y:S05]  /*19650*/  @!P1 BRA `(.L_x_14422) ;  /* 0xfffffffc00ec9947 */ /* 0x004fea000383ffff */
[----:B------:R-:W-:Y:S05]  /*19660*/  BRA `(.L_x_14421) ;  /* 0xffffff1800a07947 */ /* 0x000fea000383ffff */
.L_x_14426:
[----:B-1----:R-:W-:-:S04]  /*19670*/  IMAD.U32 R12, RZ, RZ, UR13 ;  /* 0x0000000dff0c7e24 */ /* 0x002fc8000f8e00ff */
[----:B------:R1:W2:Y:S03]  /*19680*/  SYNCS.PHASECHK.TRANS64.TRYWAIT P1, [R12+URZ+0x12450], R11 ;  /* 0x0124500b0c0075a7 */ /* 0x0002a6000802017f */
[----:B--2---:R-:W-:Y:S05]  /*19690*/  @!P1 NANOSLEEP.SYNCS 0x989680 ;  /* 0x009896800000995d */ /* 0x004fea0003900000 */
[----:B------:R-:W2:Y:S02]  /*196a0*/  @!P1 SYNCS.PHASECHK.TRANS64 P1, [R12+URZ+0x12450], R11 ;  /* 0x0124500b0c0095a7 */ /* 0x000ea4000802007f */
[----:B--2---:R-:W-:Y:S05]  /*196b0*/  @!P1 BRA `(.L_x_14426) ;  /* 0xfffffffc00ec9947 */ /* 0x004fea000383ffff */
[----:B------:R-:W-:Y:S05]  /*196c0*/  BRA `(.L_x_14425) ;  /* 0xffffff1c00a87947 */ /* 0x000fea000383ffff */
.L_x_14434:
[----:B-1----:R-:W-:-:S04]  /*196d0*/  IMAD.U32 R12, RZ, RZ, UR26 ;  /* 0x0000001aff0c7e24 */ /* 0x002fc8000f8e00ff */
[----:B------:R1:W2:Y:S03]  /*196e0*/  SYNCS.PHASECHK.TRANS64.TRYWAIT P1, [R12+URZ+0x12430], R11 ;  /* 0x0124300b0c0075a7 */ /* 0x0002a6000802017f */
[----:B--2---:R-:W-:Y:S05]  /*196f0*/  @!P1 NANOSLEEP.SYNCS 0x989680 ;  /* 0x009896800000995d */ /* 0x004fea0003900000 */
[----:B------:R-:W2:Y:S02]  /*19700*/  @!P1 SYNCS.PHASECHK.TRANS64 P1, [R12+URZ+0x12430], R11 ;  /* 0x0124300b0c0095a7 */ /* 0x000ea4000802007f */
[----:B--2---:R-:W-:Y:S05]  /*19710*/  @!P1 BRA `(.L_x_14434) ;  /* 0xfffffffc00ec9947 */ /* 0x004fea000383ffff */
[----:B------:R-:W-:Y:S05]  /*19720*/  BRA `(.L_x_14433) ;  /* 0xffffff4400a87947 */ /* 0x000fea000383ffff */
.L_x_14438:
[----:B-1----:R-:W-:-:S04]  /*19730*/  IMAD.U32 R12, RZ, RZ, UR13 ;  /* 0x0000000dff0c7e24 */ /* 0x002fc8000f8e00ff */
[----:B------:R1:W2:Y:S03]  /*19740*/  SYNCS.PHASECHK.TRANS64.TRYWAIT P1, [R12+URZ+0x12450], R11 ;  /* 0x0124500b0c0075a7 */ /* 0x0002a6000802017f */
[----:B--2---:R-:W-:Y:S05]  /*19750*/  @!P1 NANOSLEEP.SYNCS 0x989680 ;  /* 0x009896800000995d */ /* 0x004fea0003900000 */
[----:B------:R-:W2:Y:S02]  /*19760*/  @!P1 SYNCS.PHASECHK.TRANS64 P1, [R12+URZ+0x12450], R11 ;  /* 0x0124500b0c0095a7 */ /* 0x000ea4000802007f */
[----:B--2---:R-:W-:Y:S05]  /*19770*/  @!P1 BRA `(.L_x_14438) ;  /* 0xfffffffc00ec9947 */ /* 0x004fea000383ffff */
[----:B------:R-:W-:Y:S05]  /*19780*/  BRA `(.L_x_14437) ;  /* 0xffffff4800b07947 */ /* 0x000fea000383ffff */
.L_x_14453:
[----:B-1----:R-:W-:-:S04]  /*19790*/  IMAD.U32 R3, RZ, RZ, UR17 ;  /* 0x00000011ff037e24 */ /* 0x002fc8000f8e00ff */
[----:B------:R1:W2:Y:S03]  /*197a0*/  SYNCS.PHASECHK.TRANS64.TRYWAIT P1, [R3+URZ+0x12450], R0 ;  /* 0x01245000030075a7 */ /* 0x0002a6000802017f */
[----:B--2---:R-:W-:Y:S05]  /*197b0*/  @!P1 NANOSLEEP.SYNCS 0x989680 ;  /* 0x009896800000995d */ /* 0x004fea0003900000 */
[----:B------:R-:W2:Y:S02]  /*197c0*/  @!P1 SYNCS.PHASECHK.TRANS64 P1, [R3+URZ+0x12450], R0 ;  /* 0x01245000030095a7 */ /* 0x000ea4000802007f */
[----:B--2---:R-:W-:Y:S05]  /*197d0*/  @!P1 BRA `(.L_x_14453) ;  /* 0xfffffffc00ec9947 */ /* 0x004fea000383ffff */
[----:B------:R-:W-:Y:S05]  /*197e0*/  BRA `(.L_x_14452) ;  /* 0xffffff8c00a87947 */ /* 0x000fea000383ffff */
.L_x_14472:
[----:B------:R-:W-:Y:S02]  /*197f0*/  IMAD.MOV.U32 R13, RZ, RZ, R22 ;  /* 0x000000ffff0d7224 */ /* 0x000fe400078e0016 */
[----:B------:R-:W-:Y:S02]  /*19800*/  IMAD.MOV.U32 R12, RZ, RZ, RZ ;  /* 0x000000ffff0c7224 */ /* 0x000fe400078e00ff */
[----:B------:R-:W-:Y:S02]  /*19810*/  IMAD.MOV.U32 R11, RZ, RZ, 0x1f ;  /* 0x0000001fff0b7424 */ /* 0x000fe400078e00ff */
[----:B------:R-:W-:-:S07]  /*19820*/  IMAD.MOV.U32 R15, RZ, RZ, -0x1 ;  /* 0xffffffffff0f7424 */ /* 0x000fce00078e00ff */
[----:B0----5:R-:W-:Y:S05]  /*19830*/  WARPSYNC.COLLECTIVE R15, `(.L_x_14523) ;  /* 0x000000000f087348 */ /* 0x021fea0003c00000 */
[----:B------:R1:W2:Y:S02]  /*19840*/  SHFL.IDX P6, R14, R13, R12, R11 ;  /* 0x0000000c0d0e7389 */ /* 0x0002a400000c000b */
[----:B012--5:R-:W-:Y:S01]  /*19850*/  ENDCOLLECTIVE ;  /* 0x000000000000791b */ /* 0x027fe20003800000 */
.L_x_14523:
[----:B------:R-:W-:Y:S05]  /*19860*/  BRA `(.L_x_14524) ;  /* 0xffffffc0000c7947 */ /* 0x000fea000383ffff */
.L_x_14474:
[----:B-1----:R-:W-:-:S05]  /*19870*/  IMAD.MOV.U32 R2, RZ, RZ, 0x1 ;  /* 0x00000001ff027424 */ /* 0x002fca00078e00ff */
[----:B------:R-:W-:-:S04]  /*19880*/  SHF.L.U32 R2, R2, 0x1f, RZ ;  /* 0x0000001f02027819 */ /* 0x000fc800000006ff */
[----:B------:R1:W2:Y:S03]  /*19890*/  SYNCS.PHASECHK.TRANS64.TRYWAIT P0, [R27+URZ+0x12480], R2 ;  /* 0x012480021b0075a7 */ /* 0x0002a6000800017f */
[----:B--2---:R-:W-:Y:S05]  /*198a0*/  @!P0 NANOSLEEP.SYNCS 0x989680 ;  /* 0x009896800000895d */ /* 0x004fea0003900000 */
[----:B------:R-:W2:Y:S02]  /*198b0*/  @!P0 SYNCS.PHASECHK.TRANS64 P0, [R27+URZ+0x12480], R2 ;  /* 0x012480021b0085a7 */ /* 0x000ea4000800007f */
[----:B--2---:R-:W-:Y:S05]  /*198c0*/  @!P0 BRA `(.L_x_14474) ;  /* 0xfffffffc00e88947 */ /* 0x004fea000383ffff */
[----:B------:R-:W-:Y:S05]  /*198d0*/  BRA `(.L_x_14525) ;  /* 0xffffffc400787947 */ /* 0x000fea000383ffff */
.L_x_14475:
        /* <DEDUP_REMOVED lines=8> */
.L_x_14527:
[----:B------:R-:W-:Y:S05]  /*19960*/  BSYNC B0 ;  /* 0x0000000000007941 */ /* 0x000fea0003800000 */
.L_x_14526:
[----:B------:R0:W-:Y:S04]  /*19970*/  STL [R1+0x20], R4 ;  /* 0x0000200401007387 */ /* 0x0001e80000100800 */
[----:B0-----:R0:W5:Y:S01]  /*19980*/  LDL R4, [R1+0x14] ;  /* 0x0000140001047983 */ /* 0x0011620000100800 */
[----:B------:R-:W-:Y:S01]  /*19990*/  IMAD.MOV.U32 R13, RZ, RZ, R9 ;  /* 0x000000ffff0d7224 */ /* 0x000fe200078e0009 */
[----:B------:R-:W-:Y:S01]  /*199a0*/  ISETP.LT.OR P1, PT, R8, 0x1, P2 ;  /* 0x000000010800780c */ /* 0x000fe20001721670 */
[----:B------:R-:W-:Y:S02]  /*199b0*/  IMAD.MOV.U32 R12, RZ, RZ, RZ ;  /* 0x000000ffff0c7224 */ /* 0x000fe400078e00ff */
[----:B------:R-:W-:Y:S02]  /*199c0*/  IMAD.MOV.U32 R11, RZ, RZ, 0x1c1f ;  /* 0x00001c1fff0b7424 */ /* 0x000fe400078e00ff */
[----:B------:R-:W-:-:S02]  /*199d0*/  IMAD.MOV.U32 R15, RZ, RZ, -0x1 ;  /* 0xffffffffff0f7424 */ /* 0x000fc400078e00ff */
[----:B0-----:R-:W-:-:S07]  /*199e0*/  IMAD.MOV.U32 R3, RZ, RZ, R14 ;  /* 0x000000ffff037224 */ /* 0x001fce00078e000e */
[----:B-----5:R-:W-:Y:S05]  /*199f0*/  WARPSYNC.COLLECTIVE R15, `(.L_x_14528) ;  /* 0x000000000f087348 */ /* 0x020fea0003c00000 */
[----:B------:R0:W1:Y:S02]  /*19a00*/  SHFL.IDX P6, R14, R13, R12, R11 ;  /* 0x0000000c0d0e7389 */ /* 0x00006400000c000b */
[----:B01---5:R-:W-:Y:S01]  /*19a10*/  ENDCOLLECTIVE ;  /* 0x000000000000791b */ /* 0x023fe20003800000 */
.L_x_14528:
[----:B------:R-:W0:Y:S01]  /*19a20*/  S2R R15, SR_TID.X ;  /* 0x00000000000f7919 */ /* 0x000e220000002100 */
[----:B------:R-:W-:Y:S02]  /*19a30*/  IMAD.MOV.U32 R13, RZ, RZ, R10 ;  /* 0x000000ffff0d7224 */ /* 0x000fe400078e000a */
[----:B------:R-:W-:Y:S02]  /*19a40*/  IMAD.MOV.U32 R12, RZ, RZ, 0x1 ;  /* 0x00000001ff0c7424 */ /* 0x000fe400078e00ff */
[----:B------:R-:W-:Y:S02]  /*19a50*/  IMAD.MOV.U32 R2, RZ, RZ, R14 ;  /* 0x000000ffff027224 */ /* 0x000fe400078e000e */
        /* <DEDUP_REMOVED lines=8> */
.L_x_14529:
        /* <DEDUP_REMOVED lines=8> */
[----:B0-----:R-:W-:-:S09]  /*19b60*/  IMAD.MOV.U32 R3, RZ, RZ, R14 ;  /* 0x000000ffff037224 */ /* 0x001fd200078e000e */
[----:B-1----:R-:W-:Y:S05]  /*19b70*/  WARPSYNC.COLLECTIVE R15, `(.L_x_14530) ;  /* 0x000000000f087348 */ /* 0x002fea0003c00000 */
[----:B------:R0:W2:Y:S02]  /*19b80*/  SHFL.IDX P6, R14, R13, R12, R11 ;  /* 0x0000000c0d0e7389 */ /* 0x0000a400000c000b */
[----:B012---:R-:W-:Y:S01]  /*19b90*/  ENDCOLLECTIVE ;  /* 0x000000000000791b */ /* 0x007fe20003800000 */
.L_x_14530:
        /* <DEDUP_REMOVED lines=12> */
.L_x_14531:
        /* <DEDUP_REMOVED lines=10> */
.L_x_14532:
        /* <DEDUP_REMOVED lines=12> */
.L_x_14533:
        /* <DEDUP_REMOVED lines=11> */
.L_x_14534:
[----:B------:R-:W-:Y:S02]  /*19e70*/  IMAD.SHL.U32 R3, R3, 0x10, RZ ;  /* 0x0000001003037824 */ /* 0x000fe400078e00ff */
[----:B------:R-:W-:-:S03]  /*19e80*/  IMAD.MOV.U32 R2, RZ, RZ, R14 ;  /* 0x000000ffff027224 */ /* 0x000fc600078e000e */
[----:B------:R-:W-:-:S04]  /*19e90*/  LOP3.LUT R3, R3, 0x30, RZ, 0xc0, !PT ;  /* 0x0000003003037812 */ /* 0x000fc800078ec0ff */
[----:B------:R-:W-:-:S05]  /*19ea0*/  IADD3 R2, P0, R3, R2, RZ ;  /* 0x0000000203027210 */ /* 0x000fca0007f1e0ff */
[----:B------:R-:W-:-:S05]  /*19eb0*/  IMAD.X R3, RZ, RZ, R10, P0 ;  /* 0x000000ffff037224 */ /* 0x000fca00000e060a */
[----:B------:R-:W-:Y:S01]  /*19ec0*/  @!PT LDS RZ, [RZ] ;  /* 0x00000000fffff984 */ /* 0x000fe20000000800 */
[----:B------:R-:W-:Y:S01]  /*19ed0*/  @!PT LDS RZ, [RZ] ;  /* 0x00000000fffff984 */ /* 0x000fe20000000800 */
[----:B------:R-:W-:Y:S01]  /*19ee0*/  @!PT LDS RZ, [RZ] ;  /* 0x00000000fffff984 */ /* 0x000fe20000000800 */
[----:B------:R0:W-:Y:S04]  /*19ef0*/  LDGSTS.E.BYPASS.LTC128B.128 [R4+0x6a00], desc[UR48][R2.64], !P1 ;  /* 0x06a0000002047fae */ /* 0x0001e8000c901d70 */
[----:B------:R0:W5:Y:S01]  /*19f00*/  LDL.LU R4, [R1+0x20] ;  /* 0x0000200001047983 */ /* 0x0001620000300800 */
[----:B------:R-:W-:Y:S01]  /*19f10*/  IMAD.MOV.U32 R13, RZ, RZ, R17 ;  /* 0x000000ffff0d7224 */ /* 0x000fe200078e0011 */
[----:B------:R-:W-:Y:S01]  /*19f20*/  ISETP.GE.AND P5, PT, R8, 0x81, PT ;  /* 0x000000810800780c */ /* 0x000fe20003fa6270 */
[----:B------:R-:W-:Y:S01]  /*19f30*/  IMAD.MOV.U32 R12, RZ, RZ, RZ ;  /* 0x000000ffff0c7224 */ /* 0x000fe200078e00ff */
[----:B------:R-:W-:Y:S02]  /*19f40*/  LOP3.LUT R0, R0, 0xffffffef, RZ, 0xc0, !PT ;  /* 0xffffffef00007812 */ /* 0x000fe400078ec0ff */
[----:B------:R-:W-:-:S13]  /*19f50*/  ISETP.GE.AND P3, PT, R8, 0x21, PT ;  /* 0x000000210800780c */ /* 0x000fda0003f66270 */
[----:B0----5:R-:W-:Y:S05]  /*19f60*/  WARPSYNC.COLLECTIVE R15, `(.L_x_14535) ;  /* 0x000000000f087348 */ /* 0x021fea0003c00000 */
[----:B------:R1:W2:Y:S02]  /*19f70*/  SHFL.IDX P6, R14, R13, R12, R11 ;  /* 0x0000000c0d0e7389 */ /* 0x0002a400000c000b */
[----:B012--5:R-:W-:Y:S01]  /*19f80*/  ENDCOLLECTIVE ;  /* 0x000000000000791b */ /* 0x027fe20003800000 */
.L_x_14535:
[C---:B------:R-:W-:Y:S02]  /*19f90*/  ISETP.GE.AND P0, PT, R8.reuse, 0x41, PT ;  /* 0x000000410800780c */ /* 0x040fe40003f06270 */
[----:B------:R-:W-:Y:S02]  /*19fa0*/  ISETP.GE.AND P1, PT, R8, 0x61, PT ;  /* 0x000000610800780c */ /* 0x000fe40003f26270 */
[----:B------:R-:W-:Y:S01]  /*19fb0*/  @P5 LOP3.LUT R0, R0, 0x10, RZ, 0xfc, !PT ;  /* 0x0000001000005812 */ /* 0x000fe200078efcff */
[----:B------:R-:W-:Y:S02]  /*19fc0*/  IMAD.MOV.U32 R13, RZ, RZ, R18 ;  /* 0x000000ffff0d7224 */ /* 0x000fe400078e0012 */
[----:B------:R-:W-:-:S08]  /*19fd0*/  IMAD.MOV.U32 R17, RZ, RZ, R14 ;  /* 0x000000ffff117224 */ /* 0x000fd000078e000e */
[----:B------:R-:W-:Y:S05]  /*19fe0*/  WARPSYNC.COLLECTIVE R15, `(.L_x_14536) ;  /* 0x000000000f087348 */ /* 0x000fea0003c00000 */
[----:B------:R0:W1:Y:S02]  /*19ff0*/  SHFL.IDX P6, R14, R13, R12, R11 ;  /* 0x0000000c0d0e7389 */ /* 0x00006400000c000b */
[----:B01----:R-:W-:Y:S01]  /*1a000*/  ENDCOLLECTIVE ;  /* 0x000000000000791b */ /* 0x003fe20003800000 */
.L_x_14536:
[----:B------:R-:W-:Y:S01]  /*1a010*/  IMAD.MOV.U32 R2, RZ, RZ, R14 ;  /* 0x000000ffff027224 */ /* 0x000fe200078e000e */
[----:B------:R-:W-:Y:S06]  /*1a020*/  BRA `(.L_x_14537) ;  /* 0xffffffc000f87947 */ /* 0x000fec000383ffff */
.L_x_14478:
[----:B-1----:R-:W-:-:S05]  /*1a030*/  IMAD.MOV.U32 R2, RZ, RZ, 0x1 ;  /* 0x00000001ff027424 */ /* 0x002fca00078e00ff */
[----:B------:R-:W-:-:S04]  /*1a040*/  SHF.L.U32 R2, R2, 0x1f, RZ ;  /* 0x0000001f02027819 */ /* 0x000fc800000006ff */
[----:B------:R1:W2:Y:S03]  /*1a050*/  SYNCS.PHASECHK.TRANS64.TRYWAIT P2, [R27+URZ+0x12440], R2 ;  /* 0x012440021b0075a7 */ /* 0x0002a6000804017f */
[----:B--2---:R-:W-:Y:S05]  /*1a060*/  @!P2 NANOSLEEP.SYNCS 0x989680 ;  /* 0x009896800000a95d */ /* 0x004fea0003900000 */
[----:B------:R-:W2:Y:S02]  /*1a070*/  @!P2 SYNCS.PHASECHK.TRANS64 P2, [R27+URZ+0x12440], R2 ;  /* 0x012440021b00a5a7 */ /* 0x000ea4000804007f */
[----:B--2---:R-:W-:Y:S05]  /*1a080*/  @!P2 BRA `(.L_x_14478) ;  /* 0xfffffffc00e8a947 */ /* 0x004fea000383ffff */
[----:B------:R-:W-:Y:S05]  /*1a090*/  BRA `(.L_x_14538) ;  /* 0xffffffc400487947 */ /* 0x000fea000383ffff */
.L_x_14479:
[----:B------:R-:W-:Y:S01]  /*1a0a0*/  BSSY B0, `(.L_x_14539) ;  /* 0x0000008000007945 */ /* 0x000fe20003800000 */
[----:B------:R-:W-:Y:S02]  /*1a0b0*/  IMAD.MOV.U32 R13, RZ, RZ, R5 ;  /* 0x000000ffff0d7224 */ /* 0x000fe400078e0005 */
[----:B------:R-:W-:Y:S02]  /*1a0c0*/  IMAD.MOV.U32 R12, RZ, RZ, RZ ;  /* 0x000000ffff0c7224 */ /* 0x000fe400078e00ff */
[----:B------:R-:W-:Y:S02]  /*1a0d0*/  IMAD.MOV.U32 R11, RZ, RZ, 0x1c1f ;  /* 0x00001c1fff0b7424 */ /* 0x000fe400078e00ff */
[----:B------:R-:W-:-:S07]  /*1a0e0*/  IMAD.MOV.U32 R15, RZ, RZ, -0x1 ;  /* 0xffffffffff0f7424 */ /* 0x000fce00078e00ff */
[----:B-----5:R-:W-:Y:S05]  /*1a0f0*/  WARPSYNC.COLLECTIVE R15, `(.L_x_14540) ;  /* 0x000000000f087348 */ /* 0x020fea0003c00000 */
[----:B------:R0:W1:Y:S02]  /*1a100*/  SHFL.IDX P6, R14, R13, R12, R11 ;  /* 0x0000000c0d0e7389 */ /* 0x00006400000c000b */
[----:B01---5:R-:W-:Y:S01]  /*1a110*/  ENDCOLLECTIVE ;  /* 0x000000000000791b */ /* 0x023fe20003800000 */
.L_x_14540:
[----:B------:R-:W-:Y:S05]  /*1a120*/  BSYNC B0 ;  /* 0x0000000000007941 */ /* 0x000fea0003800000 */
.L_x_14539:
        /* <DEDUP_REMOVED lines=8> */
.L_x_14541:
        /* <DEDUP_REMOVED lines=8> */
.L_x_14542:
        /* <DEDUP_REMOVED lines=9> */
.L_x_14543:
        /* <DEDUP_REMOVED lines=8> */
.L_x_14544:
        /* <DEDUP_REMOVED lines=9> */
.L_x_14545:
[----:B------:R-:W-:Y:S02]  /*1a3d0*/  IMAD.MOV.U32 R13, RZ, RZ, R5 ;  /* 0x000000ffff0d7224 */ /* 0x000fe400078e0005 */
[----:B------:R-:W-:Y:S01]  /*1a3e0*/  IMAD.MOV.U32 R12, RZ, RZ, 0x3 ;  /* 0x00000003ff0c7424 */ /* 0x000fe200078e00ff */
[----:B------:R-:W-:-:S13]  /*1a3f0*/  @P0 IADD3 R3, P2, R24, R14, RZ ;  /* 0x0000000e18030210 */ /* 0x000fda0007f5e0ff */
[----:B------:R-:W-:Y:S05]  /*1a400*/  WARPSYNC.COLLECTIVE R15, `(.L_x_14546) ;  /* 0x000000000f087348 */ /* 0x000fea0003c00000 */
[----:B------:R0:W1:Y:S02]  /*1a410*/  SHFL.IDX P6, R14, R13, R12, R11 ;  /* 0x0000000c0d0e7389 */ /* 0x00006400000c000b */
[----:B01----:R-:W-:Y:S01]  /*1a420*/  ENDCOLLECTIVE ;  /* 0x000000000000791b */ /* 0x003fe20003800000 */
.L_x_14546:
[----:B------:R-:W-:-:S05]  /*1a430*/  @P0 IMAD.X R2, RZ, RZ, R2, P2 ;  /* 0x000000ffff020224 */ /* 0x000fca00010e0602 */
        /* <DEDUP_REMOVED lines=12> */
.L_x_14547:
[----:B------:R-:W-:Y:S02]  /*1a500*/  IMAD.MOV.U32 R13, RZ, RZ, R7 ;  /* 0x000000ffff0d7224 */ /* 0x000fe400078e0007 */
[----:B------:R-:W-:Y:S02]  /*1a510*/  IMAD.MOV.U32 R12, RZ, RZ, RZ ;  /* 0x000000ffff0c7224 */ /* 0x000fe400078e00ff */
[----:B------:R-:W-:-:S07]  /*1a520*/  IMAD.MOV.U32 R4, RZ, RZ, R14 ;  /* 0x000000ffff047224 */ /* 0x000fce00078e000e */
[----:B------:R-:W-:Y:S05]  /*1a530*/  WARPSYNC.COLLECTIVE R15, `(.L_x_14548) ;  /* 0x000000000f087348 */ /* 0x000fea0003c00000 */
[----:B------:R0:W1:Y:S02]  /*1a540*/  SHFL.IDX P6, R14, R13, R12, R11 ;  /* 0x0000000c0d0e7389 */ /* 0x00006400000c000b */
[----:B01----:R-:W-:Y:S01]  /*1a550*/  ENDCOLLECTIVE ;  /* 0x000000000000791b */ /* 0x003fe20003800000 */
.L_x_14548:
        /* <DEDUP_REMOVED lines=13> */
.L_x_14549:
[----:B------:R-:W-:Y:S05]  /*1a630*/  BRA `(.L_x_14550) ;  /* 0xffffffc000fc7947 */ /* 0x000fea000383ffff */
.L_x_14484:
        /* <DEDUP_REMOVED lines=8> */
.L_x_14551:
[----:B------:R-:W-:Y:S02]  /*1a6c0*/  VIADD R10, R6, 0x20 ;  /* 0x00000020060a7836 */ /* 0x000fe40000000000 */
[----:B------:R-:W-:Y:S02]  /*1a6d0*/  IMAD.MOV.U32 R13, RZ, RZ, R0 ;  /* 0x000000ffff0d7224 */ /* 0x000fe400078e0000 */
[----:B------:R-:W-:-:S07]  /*1a6e0*/  IMAD.MOV.U32 R2, RZ, RZ, R14 ;  /* 0x000000ffff027224 */ /* 0x000fce00078e000e */
[----:B------:R-:W-:Y:S05]  /*1a6f0*/  WARPSYNC.COLLECTIVE R15, `(.L_x_14552) ;  /* 0x000000000f087348 */ /* 0x000fea0003c00000 */
[----:B------:R0:W1:Y:S02]  /*1a700*/  SHFL.IDX P6, R14, R13, R12, R11 ;  /* 0x0000000c0d0e7389 */ /* 0x00006400000c000b */
[----:B01----:R-:W-:Y:S01]  /*1a710*/  ENDCOLLECTIVE ;  /* 0x000000000000791b */ /* 0x003fe20003800000 */
.L_x_14552:
        /* <DEDUP_REMOVED lines=9> */
.L_x_14553:
[----:B------:R-:W-:-:S05]  /*1a7b0*/  @!P2 IADD3 R3, P1, R24, R3, RZ ;  /* 0x000000031803a210 */ /* 0x000fca0007f3e0ff */
[----:B------:R-:W-:Y:S01]  /*1a7c0*/  @!P2 IMAD.X R2, RZ, RZ, R2, P1 ;  /* 0x000000ffff02a224 */ /* 0x000fe200008e0602 */
[----:B------:R-:W-:Y:S01]  /*1a7d0*/  ISETP.GE.AND P1, PT, R10, R7, PT ;  /* 0x000000070a00720c */ /* 0x000fe20003f26270 */
[----:B------:R-:W-:-:S03]  /*1a7e0*/  VIADD R10, R6, 0x40 ;  /* 0x00000040060a7836 */ /* 0x000fc60000000000 */
        /* <DEDUP_REMOVED lines=8> */
.L_x_14554:
[----:B------:R-:W-:Y:S01]  /*1a870*/  @!PT LDS RZ, [RZ] ;  /* 0x00000000fffff984 */ /* 0x000fe20000000800 */
[----:B------:R-:W-:Y:S01]  /*1a880*/  @!PT LDS RZ, [RZ] ;  /* 0x00000000fffff984 */ /* 0x000fe20000000800 */
[----:B------:R-:W-:Y:S01]  /*1a890*/  @!PT LDS RZ, [RZ] ;  /* 0x00000000fffff984 */ /* 0x000fe20000000800 */
[----:B------:R0:W-:Y:S01]  /*1a8a0*/  @!P2 LDGSTS.E.BYPASS.LTC128B.128 [R18+0xa200], desc[UR48][R2.64], !P0 ;  /* 0x0a2000000212afae */ /* 0x0001e2000c101d70 */
[----:B------:R-:W-:Y:S02]  /*1a8b0*/  IMAD.MOV.U32 R13, RZ, RZ, R4 ;  /* 0x000000ffff0d7224 */ /* 0x000fe400078e0004 */
[----:B------:R-:W-:Y:S02]  /*1a8c0*/  IMAD.MOV.U32 R12, RZ, RZ, 0x2 ;  /* 0x00000002ff0c7424 */ /* 0x000fe400078e00ff */
[----:B------:R-:W-:-:S05]  /*1a8d0*/  IMAD.MOV.U32 R11, RZ, RZ, R14 ;  /* 0x000000ffff0b7224 */ /* 0x000fca00078e000e */
[----:B0-----:R-:W-:Y:S01]  /*1a8e0*/  @!P1 IADD3 R2, P2, R24, R11, RZ ;  /* 0x0000000b18029210 */ /* 0x001fe20007f5e0ff */
[----:B------:R-:W-:-:S04]  /*1a8f0*/  IMAD.MOV.U32 R11, RZ, RZ, 0x1c1f ;  /* 0x00001c1fff0b7424 */ /* 0x000fc800078e00ff */
[----:B------:R-:W-:-:S08]  /*1a900*/  @!P1 IMAD.X R9, RZ, RZ, R9, P2 ;  /* 0x000000ffff099224 */ /* 0x000fd000010e0609 */
[----:B------:R-:W-:Y:S05]  /*1a910*/  WARPSYNC.COLLECTIVE R15, `(.L_x_14555) ;  /* 0x000000000f087348 */ /* 0x000fea0003c00000 */
[----:B------:R0:W1:Y:S02]  /*1a920*/  SHFL.IDX P6, R14, R13, R12, R11 ;  /* 0x0000000c0d0e7389 */ /* 0x00006400000c000b */
[----:B01----:R-:W-:Y:S01]  /*1a930*/  ENDCOLLECTIVE ;  /* 0x000000000000791b */ /* 0x003fe20003800000 */
.L_x_14555:
[----:B------:R-:W-:Y:S01]  /*1a940*/  ISETP.GE.AND P2, PT, R10, R7, PT ;  /* 0x000000070a00720c */ /* 0x000fe20003f46270 */
        /* <DEDUP_REMOVED lines=10> */
.L_x_14556:
[----:B------:R-:W-:Y:S02]  /*1a9f0*/  IMAD.MOV.U32 R13, RZ, RZ, R4 ;  /* 0x000000ffff0d7224 */ /* 0x000fe400078e0004 */
[----:B------:R-:W-:-:S05]  /*1aa00*/  IMAD.MOV.U32 R12, RZ, RZ, R14 ;  /* 0x000000ffff0c7224 */ /* 0x000fca00078e000e */
[----:B------:R-:W-:Y:S01]  /*1aa10*/  @!P2 IADD3 R2, P1, R24, R12, RZ ;  /* 0x0000000c1802a210 */ /* 0x000fe20007f3e0ff */
[----:B------:R-:W-:-:S04]  /*1aa20*/  IMAD.MOV.U32 R12, RZ, RZ, 0x3 ;  /* 0x00000003ff0c7424 */ /* 0x000fc800078e00ff */
[----:B------:R-:W-:-:S08]  /*1aa30*/  @!P2 IMAD.X R3, RZ, RZ, R10, P1 ;  /* 0x000000ffff03a224 */ /* 0x000fd000008e060a */
[----:B------:R-:W-:Y:S05]  /*1aa40*/  WARPSYNC.COLLECTIVE R15, `(.L_x_14557) ;  /* 0x000000000f087348 */ /* 0x000fea0003c00000 */
[----:B------:R0:W1:Y:S02]  /*1aa50*/  SHFL.IDX P6, R14, R13, R12, R11 ;  /* 0x0000000c0d0e7389 */ /* 0x00006400000c000b */
[----:B01----:R-:W-:Y:S01]  /*1aa60*/  ENDCOLLECTIVE ;  /* 0x000000000000791b */ /* 0x003fe20003800000 */
.L_x_14557:
[----:B------:R-:W-:Y:S01]  /*1aa70*/  @!PT LDS RZ, [RZ] ;  /* 0x00000000fffff984 */ /* 0x000fe20000000800 */
[----:B------:R-:W-:Y:S01]  /*1aa80*/  @!PT LDS RZ, [RZ] ;  /* 0x00000000fffff984 */ /* 0x000fe20000000800 */
[----:B------:R-:W-:Y:S01]  /*1aa90*/  @!PT LDS RZ, [RZ] ;  /* 0x00000000fffff984 */ /* 0x000fe20000000800 */
[----:B------:R0:W-:Y:S01]  /*1aaa0*/  @!P2 LDGSTS.E.BYPASS.LTC128B.128 [R18+0xb200], desc[UR48][R2.64], !P0 ;  /* 0x0b2000000212afae */ /* 0x0001e2000c101d70 */
[----:B------:R-:W-:Y:S02]  /*1aab0*/  IMAD.MOV.U32 R13, RZ, RZ, R0 ;  /* 0x000000ffff0d7224 */ /* 0x000fe400078e0000 */
[----:B0-----:R-:W-:-:S05]  /*1aac0*/  VIADD R2, R6, 0x60 ;  /* 0x0000006006027836 */ /* 0x001fca0000000000 */
[----:B------:R-:W-:Y:S01]  /*1aad0*/  ISETP.GE.AND P1, PT, R2, R7, PT ;  /* 0x000000070200720c */ /* 0x000fe20003f26270 */
[----:B------:R-:W-:-:S12]  /*1aae0*/  IMAD.MOV.U32 R4, RZ, RZ, R14 ;  /* 0x000000ffff047224 */ /* 0x000fd800078e000e */
[----:B------:R-:W-:Y:S05]  /*1aaf0*/  WARPSYNC.COLLECTIVE R15, `(.L_x_14558) ;  /* 0x000000000f087348 */ /* 0x000fea0003c00000 */
[----:B------:R0:W1:Y:S02]  /*1ab00*/  SHFL.IDX P6, R14, R13, R12, R11 ;  /* 0x0000000c0d0e7389 */ /* 0x00006400000c000b */
[----:B01----:R-:W-:Y:S01]  /*1ab10*/  ENDCOLLECTIVE ;  /* 0x000000000000791b */ /* 0x003fe20003800000 */
.L_x_14558:
[----:B------:R-:W-:Y:S02]  /*1ab20*/  IMAD.MOV.U32 R13, RZ, RZ, R8 ;  /* 0x000000ffff0d7224 */ /* 0x000fe400078e0008 */
[----:B------:R-:W-:Y:S02]  /*1ab30*/  IMAD.MOV.U32 R12, RZ, RZ, RZ ;  /* 0x000000ffff0c7224 */ /* 0x000fe400078e00ff */
[----:B------:R-:W-:-:S07]  /*1ab40*/  IMAD.MOV.U32 R0, RZ, RZ, R14 ;  /* 0x000000ffff007224 */ /* 0x000fce00078e000e */
[----:B------:R-:W-:Y:S05]  /*1ab50*/  WARPSYNC.COLLECTIVE R15, `(.L_x_14559) ;  /* 0x000000000f087348 */ /* 0x000fea0003c00000 */
[----:B------:R0:W1:Y:S02]  /*1ab60*/  SHFL.IDX P6, R14, R13, R12, R11 ;  /* 0x0000000c0d0e7389 */ /* 0x00006400000c000b */
[----:B01----:R-:W-:Y:S01]  /*1ab70*/  ENDCOLLECTIVE ;  /* 0x000000000000791b */ /* 0x003fe20003800000 */
.L_x_14559:
[----:B------:R-:W-:Y:S01]  /*1ab80*/  @!P1 IADD3 R9, P2, R24, R0, RZ ;  /* 0x0000000018099210 */ /* 0x000fe20007f5e0ff */
[----:B------:R-:W-:-:S04]  /*1ab90*/  VIADD R0, R6, 0x80 ;  /* 0x0000008006007836 */ /* 0x000fc80000000000 */
[----:B------:R-:W-:Y:S02]  /*1aba0*/  @!P1 IMAD.X R3, RZ, RZ, R4, P2 ;  /* 0x000000ffff039224 */ /* 0x000fe400010e0604 */
[----:B------:R-:W-:Y:S02]  /*1abb0*/  @!P1 IMAD.MOV.U32 R2, RZ, RZ, R9 ;  /* 0x000000ffff029224 */ /* 0x000fe400078e0009 */
[----:B------:R-:W-:-:S03]  /*1abc0*/  IMAD.MOV.U32 R13, RZ, RZ, R5 ;  /* 0x000000ffff0d7224 */ /* 0x000fc600078e0005 */
[----:B------:R-:W-:Y:S01]  /*1abd0*/  @!PT LDS RZ, [RZ] ;  /* 0x00000000fffff984 */ /* 0x000fe20000000800 */
[----:B------:R-:W-:Y:S01]  /*1abe0*/  @!PT LDS RZ, [RZ] ;  /* 0x00000000fffff984 */ /* 0x000fe20000000800 */
[----:B------:R-:W-:Y:S01]  /*1abf0*/  @!PT LDS RZ, [RZ] ;  /* 0x00000000fffff984 */ /* 0x000fe20000000800 */
[----:B------:R0:W-:Y:S01]  /*1ac00*/  @!P1 LDGSTS.E.BYPASS.LTC128B.128 [R18+0xba00], desc[UR48][R2.64], !P0 ;  /* 0x0ba0000002129fae */ /* 0x0001e2000c101d70 */
[----:B------:R-:W-:Y:S01]  /*1ac10*/  ISETP.GE.AND P1, PT, R0, R7, PT ;  /* 0x000000070000720c */ /* 0x000fe20003f26270 */
[----:B0-----:R-:W-:-:S12]  /*1ac20*/  IMAD.MOV.U32 R2, RZ, RZ, R14 ;  /* 0x000000ffff027224 */ /* 0x001fd800078e000e */
[----:B------:R-:W-:Y:S05]  /*1ac30*/  WARPSYNC.COLLECTIVE R15, `(.L_x_14560) ;  /* 0x000000000f087348 */ /* 0x000fea0003c00000 */
[----:B------:R0:W1:Y:S02]  /*1ac40*/  SHFL.IDX P6, R14, R13, R12, R11 ;  /* 0x0000000c0d0e7389 */ /* 0x00006400000c000b */
[----:B01----:R-:W-:Y:S01]  /*1ac50*/  ENDCOLLECTIVE ;  /* 0x000000000000791b */ /* 0x003fe20003800000 */
.L_x_14560:
[----:B------:R-:W-:Y:S02]  /*1ac60*/  IMAD.MOV.U32 R13, RZ, RZ, R8 ;  /* 0x000000ffff0d7224 */ /* 0x000fe400078e0008 */
[----:B------:R-:W-:Y:S01]  /*1ac70*/  IMAD.MOV.U32 R12, RZ, RZ, 0x1 ;  /* 0x00000001ff0c7424 */ /* 0x000fe200078e00ff */
[----:B------:R-:W-:-:S13]  /*1ac80*/  @!P1 IADD3 R0, P3, R24, R14, RZ ;  /* 0x0000000e18009210 */ /* 0x000fda0007f7e0ff */
[----:B------:R-:W-:Y:S05]  /*1ac90*/  WARPSYNC.COLLECTIVE R15, `(.L_x_14561) ;  /* 0x000000000f087348 */ /* 0x000fea0003c00000 */
[----:B------:R0:W1:Y:S02]  /*1aca0*/  SHFL.IDX P6, R14, R13, R12, R11 ;  /* 0x0000000c0d0e7389 */ /* 0x00006400000c000b */
[----:B01----:R-:W-:Y:S01]  /*1acb0*/  ENDCOLLECTIVE ;  /* 0x000000000000791b */ /* 0x003fe20003800000 */
.L_x_14561:
[----:B------:R-:W-:Y:S02]  /*1acc0*/  @!P1 IMAD.X R17, RZ, RZ, R2, P3 ;  /* 0x000000ffff119224 */ /* 0x000fe400018e0602 */
[----:B------:R-:W-:Y:S02]  /*1acd0*/  @!P1 IMAD.MOV.U32 R2, RZ, RZ, R0 ;  /* 0x000000ffff029224 */ /* 0x000fe400078e0000 */
        /* <DEDUP_REMOVED lines=10> */
.L_x_14562:
[----:B------:R-:W-:Y:S05]  /*1ad80*/  BRA `(.L_x_14563) ;  /* 0xffffffc400947947 */ /* 0x000fea000383ffff */
.L_x_14485:
[----:B0-----:R0:W1:Y:S02]  /*1ad90*/  SYNCS.PHASECHK.TRANS64.TRYWAIT P0, [R27+URZ+0x12420], R0 ;  /* 0x012420001b0075a7 */ /* 0x001064000800017f */
[----:B-1----:R-:W-:Y:S05]  /*1ada0*/  @!P0 NANOSLEEP.SYNCS 0x989680 ;  /* 0x009896800000895d */ /* 0x002fea0003900000 */
[----:B------:R-:W1:Y:S02]  /*1adb0*/  @!P0 SYNCS.PHASECHK.TRANS64 P0, [R27+URZ+0x12420], R0 ;  /* 0x012420001b0085a7 */ /* 0x000e64000800007f */
[----:B-1----:R-:W-:Y:S05]  /*1adc0*/  @!P0 BRA `(.L_x_14485) ;  /* 0xfffffffc00f08947 */ /* 0x002fea000383ffff */
[----:B------:R-:W-:Y:S05]  /*1add0*/  BRA `(.L_x_14564) ;  /* 0xffffffc400c47947 */ /* 0x000fea000383ffff */
.L_x_14488:
[----:B0-----:R0:W1:Y:S02]  /*1ade0*/  SYNCS.PHASECHK.TRANS64.TRYWAIT P1, [R5+URZ+0x12480], R29 ;  /* 0x0124801d050075a7 */ /* 0x001064000802017f */
[----:B-1----:R-:W-:Y:S05]  /*1adf0*/  @!P1 NANOSLEEP.SYNCS 0x989680 ;  /* 0x009896800000995d */ /* 0x002fea0003900000 */
[----:B------:R-:W1:Y:S02]  /*1ae00*/  @!P1 SYNCS.PHASECHK.TRANS64 P1, [R5+URZ+0x12480], R29 ;  /* 0x0124801d050095a7 */ /* 0x000e64000802007f */
[----:B-1----:R-:W-:Y:S05]  /*1ae10*/  @!P1 BRA `(.L_x_14488) ;  /* 0xfffffffc00f09947 */ /* 0x002fea000383ffff */
[----:B------:R-:W-:Y:S05]  /*1ae20*/  BRA `(.L_x_14565) ;  /* 0xffffffc800e07947 */ /* 0x000fea000383ffff */
.L_x_14489:
        /* <DEDUP_REMOVED lines=8> */
.L_x_14567:
[----:B------:R-:W-:Y:S05]  /*1aeb0*/  BSYNC B0 ;  /* 0x0000000000007941 */ /* 0x000fea0003800000 */
.L_x_14566:
        /* <DEDUP_REMOVED lines=9> */
.L_x_14568:
        /* <DEDUP_REMOVED lines=12> */
.L_x_14569:
[----:B------:R-:W-:Y:S02]  /*1b010*/  IMAD.MOV.U32 R13, RZ, RZ, R7 ;  /* 0x000000ffff0d7224 */ /* 0x000fe400078e0007 */
[----:B------:R-:W-:-:S05]  /*1b020*/  IMAD R6, R4, 0x2800, R6 ;  /* 0x0000280004067824 */ /* 0x000fca00078e0206 */
        /* <DEDUP_REMOVED lines=8> */
.L_x_14570:
        /* <DEDUP_REMOVED lines=12> */
.L_x_14571:
        /* <DEDUP_REMOVED lines=9> */
.L_x_14572:
        /* <DEDUP_REMOVED lines=12> */
.L_x_14573:
        /* <DEDUP_REMOVED lines=10> */
.L_x_14574:
[----:B------:R-:W-:Y:S02]  /*1b360*/  IMAD.MOV.U32 R13, RZ, RZ, R18 ;  /* 0x000000ffff0d7224 */ /* 0x000fe400078e0012 */
[----:B------:R-:W-:Y:S02]  /*1b370*/  IMAD.MOV.U32 R12, RZ, RZ, RZ ;  /* 0x000000ffff0c7224 */ /* 0x000fe400078e00ff */
[----:B------:R-:W-:Y:S02]  /*1b380*/  IMAD.SHL.U32 R3, R3, 0x10, RZ ;  /* 0x0000001003037824 */ /* 0x000fe400078e00ff */
[----:B------:R-:W-:-:S07]  /*1b390*/  IMAD.MOV.U32 R2, RZ, RZ, R14 ;  /* 0x000000ffff027224 */ /* 0x000fce00078e000e */
[----:B------:R-:W-:Y:S05]  /*1b3a0*/  WARPSYNC.COLLECTIVE R15, `(.L_x_14575) ;  /* 0x000000000f087348 */ /* 0x000fea0003c00000 */
[----:B------:R0:W1:Y:S02]  /*1b3b0*/  SHFL.IDX P6, R14, R13, R12, R11 ;  /* 0x0000000c0d0e7389 */ /* 0x00006400000c000b */
[----:B01----:R-:W-:Y:S01]  /*1b3c0*/  ENDCOLLECTIVE ;  /* 0x000000000000791b */ /* 0x003fe20003800000 */
.L_x_14575:
        /* <DEDUP_REMOVED lines=12> */
.L_x_14576:
[----:B------:R-:W-:Y:S01]  /*1b490*/  IMAD.MOV.U32 R2, RZ, RZ, R14 ;  /* 0x000000ffff027224 */ /* 0x000fe200078e000e */
[----:B------:R-:W-:Y:S06]  /*1b4a0*/  BRA `(.L_x_14577) ;  /* 0xffffffc8006c7947 */ /* 0x000fec000383ffff */
.L_x_14492:
[----:B---3--:R3:W4:Y:S02]  /*1b4b0*/  SYNCS.PHASECHK.TRANS64.TRYWAIT P1, [R5+URZ+0x12440], R29 ;  /* 0x0124401d050075a7 */ /* 0x008724000802017f */
[----:B----4-:R-:W-:Y:S05]  /*1b4c0*/  @!P1 NANOSLEEP.SYNCS 0x989680 ;  /* 0x009896800000995d */ /* 0x010fea0003900000 */
[----:B------:R-:W4:Y:S02]  /*1b4d0*/  @!P1 SYNCS.PHASECHK.TRANS64 P1, [R5+URZ+0x12440], R29 ;  /* 0x0124401d050095a7 */ /* 0x000f24000802007f */
[----:B----4-:R-:W-:Y:S05]  /*1b4e0*/  @!P1 BRA `(.L_x_14492) ;  /* 0xfffffffc00f09947 */ /* 0x010fea000383ffff */
[----:B------:R-:W-:Y:S05]  /*1b4f0*/  BRA `(.L_x_14578) ;  /* 0xffffffc800b87947 */ /* 0x000fea000383ffff */
.L_x_14493:
        /* <DEDUP_REMOVED lines=8> */
.L_x_14580:
[----:B------:R-:W-:Y:S05]  /*1b580*/  BSYNC B0 ;  /* 0x0000000000007941 */ /* 0x000fea0003800000 */
.L_x_14579:
[----:B------:R0:W5:Y:S01]  /*1b590*/  LDL R16, [R1+0x14] ;  /* 0x0000140001107983 */ /* 0x0001620000100800 */
        /* <DEDUP_REMOVED lines=8> */
.L_x_14581:
[----:B------:R-:W-:Y:S02]  /*1b620*/  IMAD.MOV.U32 R13, RZ, RZ, R10 ;  /* 0x000000ffff0d7224 */ /* 0x000fe400078e000a */
[----:B------:R-:W-:Y:S01]  /*1b630*/  IMAD.MOV.U32 R12, RZ, RZ, 0x1 ;  /* 0x00000001ff0c7424 */ /* 0x000fe200078e00ff */
[----:B------:R-:W-:-:S13]  /*1b640*/  IADD3 R2, P1, R17, R14, RZ ;  /* 0x0000000e11027210 */ /* 0x000fda0007f3e0ff */
[----:B------:R-:W-:Y:S05]  /*1b650*/  WARPSYNC.COLLECTIVE R15, `(.L_x_14582) ;  /* 0x000000000f087348 */ /* 0x000fea0003c00000 */
[----:B------:R0:W1:Y:S02]  /*1b660*/  SHFL.IDX P6, R14, R13, R12, R11 ;  /* 0x0000000c0d0e7389 */ /* 0x00006400000c000b */
[----:B01----:R-:W-:Y:S01]  /*1b670*/  ENDCOLLECTIVE ;  /* 0x000000000000791b */ /* 0x003fe20003800000 */
.L_x_14582:
[----:B------:R-:W-:Y:S02]  /*1b680*/  IMAD.X R3, RZ, RZ, R3, P1 ;  /* 0x000000ffff037224 */ /* 0x000fe400008e0603 */
[----:B------:R-:W-:Y:S02]  /*1b690*/  IMAD.MOV.U32 R13, RZ, RZ, R9 ;  /* 0x000000ffff0d7224 */ /* 0x000fe400078e0009 */
[----:B------:R-:W-:-:S04]  /*1b6a0*/  IMAD R7, R4, 0x2800, R16 ;  /* 0x0000280004077824 */ /* 0x000fc800078e0210 */
[----:B------:R-:W-:-:S05]  /*1b6b0*/  VIADD R7, R7, UR46 ;  /* 0x0000002e07077c36 */ /* 0x000fca0008000000 */
        /* <DEDUP_REMOVED lines=8> */
.L_x_14583:
[----:B------:R-:W-:Y:S02]  /*1b740*/  IMAD.MOV.U32 R13, RZ, RZ, R10 ;  /* 0x000000ffff0d7224 */ /* 0x000fe400078e000a */
[----:B------:R-:W-:Y:S02]  /*1b750*/  IMAD.MOV.U32 R12, RZ, RZ, 0x2 ;  /* 0x00000002ff0c7424 */ /* 0x000fe400078e00ff */
[----:B------:R-:W-:-:S07]  /*1b760*/  IMAD.MOV.U32 R2, RZ, RZ, R14 ;  /* 0x000000ffff027224 */ /* 0x000fce00078e000e */
[----:B------:R-:W-:Y:S05]  /*1b770*/  WARPSYNC.COLLECTIVE R15, `(.L_x_14584) ;  /* 0x000000000f087348 */ /* 0x000fea0003c00000 */
[----:B------:R0:W1:Y:S02]  /*1b780*/  SHFL.IDX P6, R14, R13, R12, R11 ;  /* 0x0000000c0d0e7389 */ /* 0x00006400000c000b */
[----:B01----:R-:W-:Y:S01]  /*1b790*/  ENDCOLLECTIVE ;  /* 0x000000000000791b */ /* 0x003fe20003800000 */
.L_x_14584:
        /* <DEDUP_REMOVED lines=11> */
.L_x_14585:
[----:B------:R-:W-:Y:S02]  /*1b850*/  IMAD.MOV.U32 R13, RZ, RZ, R10 ;  /* 0x000000ffff0d7224 */ /* 0x000fe400078e000a */
[----:B------:R-:W-:Y:S02]  /*1b860*/  IMAD.MOV.U32 R12, RZ, RZ, 0x3 ;  /* 0x00000003ff0c7424 */ /* 0x000fe400078e00ff */
[----:B------:R-:W-:-:S07]  /*1b870*/  IMAD.MOV.U32 R2, RZ, RZ, R14 ;  /* 0x000000ffff027224 */ /* 0x000fce00078e000e */
[----:B------:R-:W-:Y:S05]  /*1b880*/  WARPSYNC.COLLECTIVE R15, `(.L_x_14586) ;  /* 0x000000000f087348 */ /* 0x000fea0003c00000 */
[----:B------:R0:W1:Y:S02]  /*1b890*/  SHFL.IDX P6, R14, R13, R12, R11 ;  /* 0x0000000c0d0e7389 */ /* 0x00006400000c000b */
[----:B01----:R-:W-:Y:S01]  /*1b8a0*/  ENDCOLLECTIVE ;  /* 0x000000000000791b */ /* 0x003fe20003800000 */
.L_x_14586:
        /* <DEDUP_REMOVED lines=11> */
.L_x_14587:
[----:B------:R-:W-:Y:S02]  /*1b960*/  IMAD.MOV.U32 R13, RZ, RZ, R8 ;  /* 0x000000ffff0d7224 */ /* 0x000fe400078e0008 */
[----:B------:R-:W-:Y:S02]  /*1b970*/  IMAD.MOV.U32 R12, RZ, RZ, RZ ;  /* 0x000000ffff0c7224 */ /* 0x000fe400078e00ff */
[----:B------:R-:W-:-:S07]  /*1b980*/  IMAD.MOV.U32 R9, RZ, RZ, R14 ;  /* 0x000000ffff097224 */ /* 0x000fce00078e000e */
[----:B------:R-:W-:Y:S05]  /*1b990*/  WARPSYNC.COLLECTIVE R15, `(.L_x_14588) ;  /* 0x000000000f087348 */ /* 0x000fea0003c00000 */
[----:B------:R0:W1:Y:S02]  /*1b9a0*/  SHFL.IDX P6, R14, R13, R12, R11 ;  /* 0x0000000c0d0e7389 */ /* 0x00006400000c000b */
[----:B01----:R-:W-:Y:S01]  /*1b9b0*/  ENDCOLLECTIVE ;  /* 0x000000000000791b */ /* 0x003fe20003800000 */
.L_x_14588:
        /* <DEDUP_REMOVED lines=11> */
.L_x_14589:
[----:B------:R-:W-:Y:S05]  /*1ba70*/  BRA `(.L_x_14590) ;  /* 0xffffffc8005c7947 */ /* 0x000fea000383ffff */
.L_x_14496:
[----:B0-----:R0:W1:Y:S02]  /*1ba80*/  SYNCS.PHASECHK.TRANS64.TRYWAIT P2, [R3+URZ+0x12470], R2 ;  /* 0x01247002030075a7 */ /* 0x001064000804017f */
[----:B-1----:R-:W-:Y:S05]  /*1ba90*/  @!P2 NANOSLEEP.SYNCS 0x989680 ;  /* 0x009896800000a95d */ /* 0x002fea0003900000 */
[----:B------:R-:W1:Y:S02]  /*1baa0*/  @!P2 SYNCS.PHASECHK.TRANS64 P2, [R3+URZ+0x12470], R2 ;  /* 0x012470020300a5a7 */ /* 0x000e64000804007f */
[----:B-1----:R-:W-:Y:S05]  /*1bab0*/  @!P2 BRA `(.L_x_14496) ;  /* 0xfffffffc00f0a947 */ /* 0x002fea000383ffff */
[----:B------:R-:W-:Y:S05]  /*1bac0*/  BRA `(.L_x_14591) ;  /* 0xffffffc800b47947 */ /* 0x000fea000383ffff */
.L_x_14498:
[----:B0-----:R0:W1:Y:S02]  /*1bad0*/  SYNCS.PHASECHK.TRANS64.TRYWAIT P2, [R3+URZ+0x12460], R6 ;  /* 0x01246006030075a7 */ /* 0x001064000804017f */
[----:B-1----:R-:W-:Y:S05]  /*1bae0*/  @!P2 NANOSLEEP.SYNCS 0x989680 ;  /* 0x009896800000a95d */ /* 0x002fea0003900000 */
[----:B------:R-:W1:Y:S02]  /*1baf0*/  @!P2 SYNCS.PHASECHK.TRANS64 P2, [R3+URZ+0x12460], R6 ;  /* 0x012460060300a5a7 */ /* 0x000e64000804007f */
[----:B-1----:R-:W-:Y:S05]  /*1bb00*/  @!P2 BRA `(.L_x_14498) ;  /* 0xfffffffc00f0a947 */ /* 0x002fea000383ffff */
[----:B------:R-:W-:Y:S05]  /*1bb10*/  BRA `(.L_x_14592) ;  /* 0xffffffc800c47947 */ /* 0x000fea000383ffff */
.L_x_14505:
[----:B0-----:R0:W1:Y:S02]  /*1bb20*/  SYNCS.PHASECHK.TRANS64.TRYWAIT P0, [R2+URZ+0x12470], R3 ;  /* 0x01247003020075a7 */ /* 0x001064000800017f */
[----:B-1----:R-:W-:Y:S05]  /*1bb30*/  @!P0 NANOSLEEP.SYNCS 0x989680 ;  /* 0x009896800000895d */ /* 0x002fea0003900000 */
[----:B------:R-:W1:Y:S02]  /*1bb40*/  @!P0 SYNCS.PHASECHK.TRANS64 P0, [R2+URZ+0x12470], R3 ;  /* 0x01247003020085a7 */ /* 0x000e64000800007f */
[----:B-1----:R-:W-:Y:S05]  /*1bb50*/  @!P0 BRA `(.L_x_14505) ;  /* 0xfffffffc00f08947 */ /* 0x002fea000383ffff */
[----:B------:R-:W-:Y:S05]  /*1bb60*/  BRA `(.L_x_14593) ;  /* 0xffffffd000147947 */ /* 0x000fea000383ffff */
.L_x_14507:
[----:B0-----:R0:W1:Y:S02]  /*1bb70*/  SYNCS.PHASECHK.TRANS64.TRYWAIT P0, [R2+URZ+0x12460], R5 ;  /* 0x01246005020075a7 */ /* 0x001064000800017f */
[----:B-1----:R-:W-:Y:S05]  /*1bb80*/  @!P0 NANOSLEEP.SYNCS 0x989680 ;  /* 0x009896800000895d */ /* 0x002fea0003900000 */
[----:B------:R-:W1:Y:S02]  /*1bb90*/  @!P0 SYNCS.PHASECHK.TRANS64 P0, [R2+URZ+0x12460], R5 ;  /* 0x01246005020085a7 */ /* 0x000e64000800007f */
[----:B-1----:R-:W-:Y:S05]  /*1bba0*/  @!P0 BRA `(.L_x_14507) ;  /* 0xfffffffc00f08947 */ /* 0x002fea000383ffff */
[----:B------:R-:W-:Y:S05]  /*1bbb0*/  BRA `(.L_x_14594) ;  /* 0xffffffd000307947 */ /* 0x000fea000383ffff */
.L_x_14510:
[----:B0-----:R0:W1:Y:S02]  /*1bbc0*/  SYNCS.PHASECHK.TRANS64.TRYWAIT P0, [R6+URZ+0x12420], R3 ;  /* 0x01242003060075a7 */ /* 0x001064000800017f */
[----:B-1----:R-:W-:Y:S05]  /*1bbd0*/  @!P0 NANOSLEEP.SYNCS 0x989680 ;  /* 0x009896800000895d */ /* 0x002fea0003900000 */
[----:B------:R-:W1:Y:S02]  /*1bbe0*/  @!P0 SYNCS.PHASECHK.TRANS64 P0, [R6+URZ+0x12420], R3 ;  /* 0x01242003060085a7 */ /* 0x000e64000800007f */
[----:B-1----:R-:W-:Y:S05]  /*1bbf0*/  @!P0 BRA `(.L_x_14510) ;  /* 0xfffffffc00f08947 */ /* 0x002fea000383ffff */
[----:B------:R-:W-:Y:S05]  /*1bc00*/  BRA `(.L_x_14595) ;  /* 0xffffffd400607947 */ /* 0x000fea000383ffff */
.L_x_14512:
[----:B0-----:R0:W1:Y:S02]  /*1bc10*/  SYNCS.PHASECHK.TRANS64.TRYWAIT P1, [R5+URZ+0x12440], R4 ;  /* 0x01244004050075a7 */ /* 0x001064000802017f */
[----:B-1----:R-:W-:Y:S05]  /*1bc20*/  @!P1 NANOSLEEP.SYNCS 0x989680 ;  /* 0x009896800000995d */ /* 0x002fea0003900000 */
[----:B------:R-:W1:Y:S02]  /*1bc30*/  @!P1 SYNCS.PHASECHK.TRANS64 P1, [R5+URZ+0x12440], R4 ;  /* 0x01244004050095a7 */ /* 0x000e64000802007f */
[----:B-1----:R-:W-:Y:S05]  /*1bc40*/  @!P1 BRA `(.L_x_14512) ;  /* 0xfffffffc00f09947 */ /* 0x002fea000383ffff */
[----:B------:R-:W-:Y:S05]  /*1bc50*/  BRA `(.L_x_14596) ;  /* 0xffffffd4009c7947 */ /* 0x000fea000383ffff */
.L_x_14514:
[----:B-1----:R1:W2:Y:S02]  /*1bc60*/  SYNCS.PHASECHK.TRANS64.TRYWAIT P1, [R3+URZ+0x12440], R0 ;  /* 0x01244000030075a7 */ /* 0x0022a4000802017f */
[----:B--2---:R-:W-:Y:S05]  /*1bc70*/  @!P1 NANOSLEEP.SYNCS 0x989680 ;  /* 0x009896800000995d */ /* 0x004fea0003900000 */
[----:B------:R-:W2:Y:S02]  /*1bc80*/  @!P1 SYNCS.PHASECHK.TRANS64 P1, [R3+URZ+0x12440], R0 ;  /* 0x01244000030095a7 */ /* 0x000ea4000802007f */
[----:B--2---:R-:W-:Y:S05]  /*1bc90*/  @!P1 BRA `(.L_x_14514) ;  /* 0xfffffffc00f09947 */ /* 0x004fea000383ffff */
[----:B------:R-:W-:Y:S05]  /*1bca0*/  BRA `(.L_x_14597) ;  /* 0xffffffd400a87947 */ /* 0x000fea000383ffff */
.L_x_14516:
[----:B--2---:R2:W3:Y:S02]  /*1bcb0*/  SYNCS.PHASECHK.TRANS64.TRYWAIT P1, [R5+URZ+0x12460], R4 ;  /* 0x01246004050075a7 */ /* 0x0044e4000802017f */
[----:B---3--:R-:W-:Y:S05]  /*1bcc0*/  @!P1 NANOSLEEP.SYNCS 0x989680 ;  /* 0x009896800000995d */ /* 0x008fea0003900000 */
[----:B------:R-:W3:Y:S02]  /*1bcd0*/  @!P1 SYNCS.PHASECHK.TRANS64 P1, [R5+URZ+0x12460], R4 ;  /* 0x01246004050095a7 */ /* 0x000ee4000802007f */
[----:B---3--:R-:W-:Y:S05]  /*1bce0*/  @!P1 BRA `(.L_x_14516) ;  /* 0xfffffffc00f09947 */ /* 0x008fea000383ffff */
[----:B------:R-:W-:Y:S05]  /*1bcf0*/  BRA `(.L_x_14598) ;  /* 0xffffffd400a47947 */ /* 0x000fea000383ffff */
.L_x_14518:
[----:B---3--:R3:W4:Y:S02]  /*1bd00*/  SYNCS.PHASECHK.TRANS64.TRYWAIT P1, [R3+URZ+0x12460], R0 ;  /* 0x01246000030075a7 */ /* 0x008724000802017f */
[----:B----4-:R-:W-:Y:S05]  /*1bd10*/  @!P1 NANOSLEEP.SYNCS 0x989680 ;  /* 0x009896800000995d */ /* 0x010fea0003900000 */
[----:B------:R-:W4:Y:S02]  /*1bd20*/  @!P1 SYNCS.PHASECHK.TRANS64 P1, [R3+URZ+0x12460], R0 ;  /* 0x01246000030095a7 */ /* 0x000f24000802007f */
[----:B----4-:R-:W-:Y:S05]  /*1bd30*/  @!P1 BRA `(.L_x_14518) ;  /* 0xfffffffc00f09947 */ /* 0x010fea000383ffff */
[----:B------:R-:W-:Y:S05]  /*1bd40*/  BRA `(.L_x_14599) ;  /* 0xffffffd400a07947 */ /* 0x000fea000383ffff */
.L_x_14520:
[----:B----4-:R4:W0:Y:S02]  /*1bd50*/  SYNCS.PHASECHK.TRANS64.TRYWAIT P1, [R5+URZ+0x12480], R4 ;  /* 0x01248004050075a7 */ /* 0x010824000802017f */
[----:B0-----:R-:W-:Y:S05]  /*1bd60*/  @!P1 NANOSLEEP.SYNCS 0x989680 ;  /* 0x009896800000995d */ /* 0x001fea0003900000 */
[----:B------:R-:W0:Y:S02]  /*1bd70*/  @!P1 SYNCS.PHASECHK.TRANS64 P1, [R5+URZ+0x12480], R4 ;  /* 0x01248004050095a7 */ /* 0x000e24000802007f */
[----:B0-----:R-:W-:Y:S05]  /*1bd80*/  @!P1 BRA `(.L_x_14520) ;  /* 0xfffffffc00f09947 */ /* 0x001fea000383ffff */
[----:B------:R-:W-:Y:S05]  /*1bd90*/  BRA `(.L_x_14600) ;  /* 0xffffffd4009c7947 */ /* 0x000fea000383ffff */
.L_x_14601:
        /* <DEDUP_REMOVED lines=14> */
.L_x_16305:


//--------------------- .text._ZN7cutlass13device_kernelIN5flash11enable_sm90INS1_16FlashAttnFwdSm90INS1_25CollectiveMainloopFwdSm90ILi2EN4cute5tupleIJNS5_1CILi1EEES8_S8_EEENS6_IJNS7_ILi192EEENS7_ILi160EEENS7_ILi64EEEEEELi64ENS_12float_e4m3_tEfNS_4arch4Sm90ELb0ELb1ELb1ELb1ELb1ELb0ELb0ELb1ELb1ELb1ELb1ELb0EEENS1_21CollectiveEpilogueFwdINS6_IJSA_SC_SB_EEES9_NS_10bfloat16_tESG_Li384ELb1ELb1ELb1ELb1EEENS1_36VarlenDynamicPersistentTileSchedulerILi192ELi160ELi384ELi128ELb1ELb1ELb1ELb1ELb0ELb1EEEEEEEEEvNT_6ParamsE --------------------------
	.section	.text._ZN7cutlass13device_kernelIN5flash11enable_sm90INS1_16FlashAttnFwdSm90INS1_25CollectiveMainloopFwdSm90ILi2EN4cute5tupleIJNS5_1CILi1EEES8_S8_EEENS6_IJNS7_ILi192EEENS7_ILi160EEENS7_ILi64EEEEEELi64ENS_12float_e4m3_tEfNS_4arch4Sm90ELb0ELb1ELb1ELb1ELb1ELb0ELb0ELb1ELb1ELb1ELb1ELb0EEENS1_21CollectiveEpilogueFwdINS6_IJSA_SC_SB_EEES9_NS_10bfloat16_tESG_Li384ELb1ELb1ELb1ELb1EEENS1_36VarlenDynamicPersistentTileSchedulerILi192ELi160ELi384ELi128ELb1ELb1ELb1ELb1ELb0ELb1EEEEEEEEEvNT_6ParamsE,"ax",@progbits
	.align	128
.text._ZN7cutlass13device_kernelIN5flash11enable_sm90INS1_16FlashAttnFwdSm90INS1_25CollectiveMainloopFwdSm90ILi2EN4cute5tupleIJNS5_1CILi1EEES8_S8_EEENS6_IJNS7_ILi192EEENS7_ILi160EEENS7_ILi64EEEEEELi64ENS_12float_e4m3_tEfNS_4arch4Sm90ELb0ELb1ELb1ELb1ELb1ELb0ELb0ELb1ELb1ELb1ELb1ELb0EEENS1_21CollectiveEpilogueFwdINS6_IJSA_SC_SB_EEES9_NS_10bfloat16_tESG_Li384ELb1ELb1ELb1ELb1EEENS1_36VarlenDynamicPersistentTileSchedulerILi192ELi160ELi384ELi128ELb1ELb1ELb1ELb1ELb0ELb1EEEEEEEEEvNT_6ParamsE:
        .type           _ZN7cutlass13device_kernelIN5flash11enable_sm90INS1_16FlashAttnFwdSm90INS1_25CollectiveMainloopFwdSm90ILi2EN4cute5tupleIJNS5_1CILi1EEES8_S8_EEENS6_IJNS7_ILi192EEENS7_ILi160EEENS7_ILi64EEEEEELi64ENS_12float_e4m3_tEfNS_4arch4Sm90ELb0ELb1ELb1ELb1ELb1ELb0ELb0ELb1ELb1ELb1ELb1ELb0EEENS1_21CollectiveEpilogueFwdINS6_IJSA_SC_SB_EEES9_NS_10bfloat16_tESG_Li384ELb1ELb1ELb1ELb1EEENS1_36VarlenDynamicPersistentTileSchedulerILi192ELi160ELi384ELi128ELb1ELb1ELb1ELb1ELb0ELb1EEEEEEEEEvNT_6ParamsE,@function
        .size           _ZN7cutlass13device_kernelIN5flash11enable_sm90INS1_16FlashAttnFwdSm90INS1_25CollectiveMainloopFwdSm90ILi2EN4cute5tupleIJNS5_1CILi1EEES8_S8_EEENS6_IJNS7_ILi192EEENS7_ILi160EEENS7_ILi64EEEEEELi64ENS_12float_e4m3_tEfNS_4arch4Sm90ELb0ELb1ELb1ELb1ELb1ELb0ELb0ELb1ELb1ELb1ELb1ELb0EEENS1_21CollectiveEpilogueFwdINS6_IJSA_SC_SB_EEES9_NS_10bfloat16_tESG_Li384ELb1ELb1ELb1ELb1EEENS1_36VarlenDynamicPersistentTileSchedulerILi192ELi160ELi384ELi128ELb1ELb1ELb1ELb1ELb0ELb1EEEEEEEEEvNT_6ParamsE,(.L_x_16306 - _ZN7cutlass13device_kernelIN5flash11enable_sm90INS1_16FlashAttnFwdSm90INS1_25CollectiveMainloopFwdSm90ILi2EN4cute5tupleIJNS5_1CILi1EEES8_S8_EEENS6_IJNS7_ILi192EEENS7_ILi160EEENS7_ILi64EEEEEELi64ENS_12float_e4m3_tEfNS_4arch4Sm90ELb0ELb1ELb1ELb1ELb1ELb0ELb0ELb1ELb1ELb1ELb1ELb0EEENS1_21CollectiveEpilogueFwdINS6_IJSA_SC_SB_EEES9_NS_10bfloat16_tESG_Li384ELb1ELb1ELb1ELb1EEENS1_36VarlenDynamicPersistentTileSchedulerILi192ELi160ELi384ELi128ELb1ELb1ELb1ELb1ELb0ELb1EEEEEEEEEvNT_6ParamsE)
        .other          _ZN7cutlass13device_kernelIN5flash11enable_sm90INS1_16FlashAttnFwdSm90INS1_25CollectiveMainloopFwdSm90ILi2EN4cute5tupleIJNS5_1CILi1EEES8_S8_EEENS6_IJNS7_ILi192EEENS7_ILi160EEENS7_ILi64EEEEEELi64ENS_12float_e4m3_tEfNS_4arch4Sm90ELb0ELb1ELb1ELb1ELb1ELb0ELb0ELb1ELb1ELb1ELb1ELb0EEENS1_21CollectiveEpilogueFwdINS6_IJSA_SC_SB_EEES9_NS_10bfloat16_tESG_Li384ELb1ELb1ELb1ELb1EEENS1_36VarlenDynamicPersistentTileSchedulerILi192ELi160ELi384ELi128ELb1ELb1ELb1ELb1ELb0ELb1EEEEEEEEEvNT_6ParamsE,@"STO_CUDA_ENTRY STV_DEFAULT"
_ZN7cutlass13device_kernelIN5flash11enable_sm90INS1_16FlashAttnFwdSm90INS1_25CollectiveMainloopFwdSm90ILi2EN4cute5tupleIJNS5_1CILi1EEES8_S8_EEENS6_IJNS7_ILi192EEENS7_ILi160EEENS7_ILi64EEEEEELi64ENS_12float_e4m3_tEfNS_4arch4Sm90ELb0ELb1ELb1ELb1ELb1ELb0ELb0ELb1ELb1ELb1ELb1ELb0EEENS1_21CollectiveEpilogueFwdINS6_IJSA_SC_SB_EEES9_NS_10bfloat16_tESG_Li384ELb1ELb1ELb1ELb1EEENS1_36VarlenDynamicPersistentTileSchedulerILi192ELi160ELi384ELi128ELb1ELb1ELb1ELb1ELb0ELb1EEEEEEEEEvNT_6ParamsE:
        /* <DEDUP_REMOVED lines=45> */
.L_x_14602:
        /* <DEDUP_REMOVED lines=22> */
.L_x_14603:
        /* <DEDUP_REMOVED lines=18> */
.L_x_14604:
        /* <DEDUP_REMOVED lines=22> */
.L_x_14605:
        /* <DEDUP_REMOVED lines=24> */
.L_x_14606:
        /* <DEDUP_REMOVED lines=8> */
.L_x_14608:
        /* <DEDUP_REMOVED lines=25> */
[CC--:B------:R-:W-:Y:S02]  /*0a40*/  LEA.HI R2, R0.reuse, R11.reuse, RZ, 0x5 ;  /* 0x0000000b00027211 */ /* 0x0c0fe400078f28ff */
[CC--:B------:R-:W-:Y:S02]  /*0a50*/  LEA.HI R3, R0.reuse, R11.reuse, RZ, 0x2 ;  /* 0x0000000b00037211 */ /* 0x0c0fe400078f10ff */
[----:B------:R-:W-:Y:S01]  /*0a60*/  LEA.HI R0, R0, R11, RZ, 0x4 ;  /* 0x0000000b00007211 */ /* 0x000fe200078f20ff */
[----:B------:R-:W-:Y:S01]  /*0a70*/  IMAD.SHL.U32 R4, R2, 0x20, RZ ;  /* 0x0000002002047824 */ /* 0x000fe200078e00ff */
[----:B------:R-:W-:Y:S02]  /*0a80*/  LOP3.LUT R23, R156, 0xffffff80, RZ, 0xc0, !PT ;  /* 0xffffff809c177812 */ /* 0x000fe400078ec0ff */
[----:B------:R-:W-:-:S02]  /*0a90*/  LOP3.LUT R7, R3, 0xfffffffc, RZ, 0xc0, !PT ;  /* 0xfffffffc03077812 */ /* 0x000fc400078ec0ff */
[----:B------:R-:W-:Y:S01]  /*0aa0*/  SHF.R.S32.HI R3, RZ, 0x4, R0 ;  /* 0x00000004ff037819 */ /* 0x000fe20000011400 */
[C---:B------:R-:W-:Y:S01]  /*0ab0*/  IMAD.IADD R23, R11.reuse, 0x1, -R23 ;  /* 0x000000010b177824 */ /* 0x040fe200078e0a17 */
[C---:B------:R-:W-:Y:S02]  /*0ac0*/  LOP3.LUT R2, R0.reuse, 0x3fffff0, RZ, 0xc0, !PT ;  /* 0x03fffff000027812 */ /* 0x040fe400078ec0ff */
[----:B------:R-:W-:Y:S02]  /*0ad0*/  LEA.HI R0, R0, R3, RZ, 0x1 ;  /* 0x0000000300007211 */ /* 0x000fe400078f08ff */
[----:B------:R-:W-:Y:S01]  /*0ae0*/  LOP3.LUT R5, R4, 0xfffffc00, RZ, 0xc0, !PT ;  /* 0xfffffc0004057812 */ /* 0x000fe200078ec0ff */
[----:B------:R-:W-:Y:S01]  /*0af0*/  IMAD.IADD R2, R11, 0x1, -R2 ;  /* 0x000000010b027824 */ /* 0x000fe200078e0a02 */
[----:B------:R-:W-:Y:S02]  /*0b00*/  LOP3.LUT R0, R0, 0x1ffffffe, RZ, 0xc0, !PT ;  /* 0x1ffffffe00007812 */ /* 0x000fe400078ec0ff */
[----:B------:R-:W-:Y:S01]  /*0b10*/  SHF.R.S32.HI R6, RZ, 0x1f, R23 ;  /* 0x0000001fff067819 */ /* 0x000fe20000011417 */
[----:B------:R-:W-:Y:S01]  /*0b20*/  IMAD R5, R2, 0x40, R5 ;  /* 0x0000004002057824 */ /* 0x000fe200078e0205 */
[----:B------:R-:W-:Y:S01]  /*0b30*/  SHF.R.S32.HI R156, RZ, 0x7, R156 ;  /* 0x00000007ff9c7819 */ /* 0x000fe2000001149c */
[----:B------:R-:W-:Y:S01]  /*0b40*/  IMAD.IADD R0, R3, 0x1, -R0 ;  /* 0x0000000103007824 */ /* 0x000fe200078e0a00 */
[CC--:B------:R-:W-:Y:S01]  /*0b50*/  LEA.HI R8, R6.reuse, R23.reuse, RZ, 0x2 ;  /* 0x0000001706087211 */ /* 0x0c0fe200078f10ff */
[----:B------:R-:W-:Y:S01]  /*0b60*/  IMAD.IADD R2, R11, 0x1, -R7 ;  /* 0x000000010b027824 */ /* 0x000fe200078e0a07 */
[----:B------:R-:W-:Y:S01]  /*0b70*/  LEA.HI R6, R6, R23, RZ, 0x5 ;  /* 0x0000001706067211 */ /* 0x000fe200078f28ff */
[----:B------:R-:W-:Y:S01]  /*0b80*/  IMAD R0, R0, 0x8, R5 ;  /* 0x0000000800007824 */ /* 0x000fe200078e0205 */
[--C-:B------:R-:W-:Y:S01]  /*0b90*/  SHF.R.S32.HI R9, RZ, 0x2, R8.reuse ;  /* 0x00000002ff097819 */ /* 0x100fe20000011408 */
[----:B------:R-:W-:Y:S01]  /*0ba0*/  IMAD.HI R4, R156, 0x55555556, RZ ;  /* 0x555555569c047827 */ /* 0x000fe200078e02ff */
[----:B------:R-:W-:-:S02]  /*0bb0*/  SHF.R.S32.HI R10, RZ, 0x1f, R8 ;  /* 0x0000001fff0a7819 */ /* 0x000fc40000011408 */
[----:B------:R0:W-:Y:S01]  /*0bc0*/  STL [R1], R0 ;  /* 0x0000000001007387 */ /* 0x0001e20000100800 */
[----:B------:R-:W-:Y:S02]  /*0bd0*/  SHF.R.S32.HI R6, RZ, 0x5, R6 ;  /* 0x00000005ff067819 */ /* 0x000fe40000011406 */
[----:B------:R-:W-:Y:S02]  /*0be0*/  LEA.HI R10, R10, R9, RZ, 0x3 ;  /* 0x000000090a0a7211 */ /* 0x000fe400078f18ff */
[----:B------:R-:W-:Y:S02]  /*0bf0*/  LEA.HI R7, R4, R4, RZ, 0x1 ;  /* 0x0000000404077211 */ /* 0x000fe400078f08ff */
[----:B------:R-:W-:Y:S02]  /*0c00*/  LOP3.LUT R10, R10, 0xfffffff8, RZ, 0xc0, !PT ;  /* 0xfffffff80a0a7812 */ /* 0x000fe400078ec0ff */
[----:B------:R-:W-:Y:S01]  /*0c10*/  LEA.HI R4, R2, R2, RZ, 0x1 ;  /* 0x0000000202047211 */ /* 0x000fe200078f08ff */
[----:B------:R-:W-:Y:S01]  /*0c20*/  IMAD R7, R7, -0x3, R156 ;  /* 0xfffffffd07077824 */ /* 0x000fe200078e029c */
[----:B------:R-:W-:Y:S01]  /*0c30*/  LOP3.LUT R8, R8, 0x7ffffffc, RZ, 0xc0, !PT ;  /* 0x7ffffffc08087812 */ /* 0x000fe200078ec0ff */
[----:B------:R-:W-:Y:S01]  /*0c40*/  IMAD.IADD R9, R9, 0x1, -R10 ;  /* 0x0000000109097824 */ /* 0x000fe200078e0a0a */
[----:B------:R-:W-:-:S03]  /*0c50*/  LOP3.LUT R3, R4, 0x1ffffffe, RZ, 0xc0, !PT ;  /* 0x1ffffffe04037812 */ /* 0x000fc600078ec0ff */
[----:B------:R-:W-:Y:S02]  /*0c60*/  IMAD R6, R6, 0x10, R9 ;  /* 0x0000001006067824 */ /* 0x000fe400078e0209 */
[----:B------:R-:W-:Y:S02]  /*0c70*/  IMAD.IADD R22, R2, 0x1, -R3 ;  /* 0x0000000102167824 */ /* 0x000fe400078e0a03 */
[----:B------:R-:W-:Y:S02]  /*0c80*/  IMAD.IADD R8, R23, 0x1, -R8 ;  /* 0x0000000117087824 */ /* 0x000fe400078e0a08 */
[----:B------:R-:W-:Y:S02]  /*0c90*/  IMAD R157, R7, 0x40, R6 ;  /* 0x00000040079d7824 */ /* 0x000fe400078e0206 */
[----:B------:R-:W-:Y:S02]  /*0ca0*/  IMAD.SHL.U32 R19, R8, 0x2, RZ ;  /* 0x0000000208137824 */ /* 0x000fe400078e00ff */
[----:B0-----:R-:W-:-:S07]  /*0cb0*/  IMAD R22, R22, 0x8, R157 ;  /* 0x0000000816167824 */ /* 0x001fce00078e029d */
.L_x_14708:
        /* <DEDUP_REMOVED lines=15> */
[----:B-----5:R3:W5:Y:S01]  /*0db0*/  @P1 LDG.E R18, desc[UR52][R6.64] ;  /* 0x0000003406121981 */ /* 0x020762000c1e1900 */
        /* <DEDUP_REMOVED lines=20> */
.L_x_14609:
        /* <DEDUP_REMOVED lines=9> */
.L_x_14610:
        /* <DEDUP_REMOVED lines=10> */
.L_x_14611:
[----:B------:R-:W-:Y:S01]  /*1030*/  ULDC UR4, c[0x0][0x448] ;  /* 0x0001120000047ab9 */ /* 0x000fe20000000800 */
[----:B-----5:R-:W-:Y:S01]  /*1040*/  IMAD.IADD R17, R17, 0x1, -R8 ;  /* 0x0000000111117824 */ /* 0x020fe200078e0a08 */
[----:B------:R-:W-:Y:S02]  /*1050*/  UISETP.NE.AND UP0, UPT, UR4, 0x1, UPT ;  /* 0x000000010400788c */ /* 0x000fe4000bf05270 */
[----:B------:R-:W-:Y:S02]  /*1060*/  UIMAD UR40, UR6, 0xc0, URZ ;  /* 0x000000c0062878a4 */ /* 0x000fe4000f8e023f */
        /* <DEDUP_REMOVED lines=26> */
.L_x_14613:
[----:B------:R-:W-:-:S11]  /*1210*/  UISETP.NE.AND UP0, UPT, UR7, 0x1, UPT ;  /* 0x000000010700788c */ /* 0x000fd6000bf05270 */
[----:B------:R-:W-:Y:S02]  /*1220*/  @UP0 ULDC.64 UR10, c[0x0][0x9e8] ;  /* 0x00027a00000a0ab9 */ /* 0x000fe40000000a00 */
[----:B------:R-:W-:-:S04]  /*1230*/  UIMAD.WIDE.U32 UR8, UR4, UR10, URZ ;  /* 0x0000000a040872a5 */ /* 0x000fc8000f8e003f */
[----:B------:R-:W-:-:S12]  /*1240*/  @UP0 USHF.R.U32.HI UR4, URZ, UR11, UR9 ;  /* 0x0000000b3f040299 */ /* 0x000fd80008011609 */
.L_x_14614:
[----:B------:R-:W-:-:S06]  /*1250*/  UIMAD UR4, UR4, UR7, UR7 ;  /* 0x00000007040472a4 */ /* 0x000fcc000f8e0207 */
[----:B------:R-:W-:-:S07]  /*1260*/  VIMNMX R0, R0, UR4, PT ;  /* 0x0000000400007c48 */ /* 0x000fce000bfe0100 */
.L_x_14612:
        /* <DEDUP_REMOVED lines=33> */
.L_x_14616:
[----:B------:R-:W-:-:S11]  /*1480*/  UISETP.NE.AND UP0, UPT, UR7, 0x1, UPT ;  /* 0x000000010700788c */ /* 0x000fd6000bf05270 */
[----:B------:R-:W-:Y:S02]  /*1490*/  @UP0 ULDC.64 UR10, c[0x0][0x9e8] ;  /* 0x00027a00000a0ab9 */ /* 0x000fe40000000a00 */
[----:B------:R-:W-:-:S04]  /*14a0*/  UIMAD.WIDE.U32 UR8, UR4, UR10, URZ ;  /* 0x0000000a040872a5 */ /* 0x000fc8000f8e003f */
[----:B------:R-:W-:-:S12]  /*14b0*/  @UP0 USHF.R.U32.HI UR4, URZ, UR11, UR9 ;  /* 0x0000000b3f040299 */ /* 0x000fd80008011609 */
.L_x_14617:
[----:B------:R-:W-:-:S04]  /*14c0*/  UIMAD UR4, UR4, UR7, URZ ;  /* 0x00000007040472a4 */ /* 0x000fc8000f8e023f */
[----:B------:R-:W-:-:S04]  /*14d0*/  UISETP.LT.AND UP0, UPT, UR6, UR4, UPT ;  /* 0x000000040600728c */ /* 0x000fc8000bf01270 */
[----:B------:R-:W-:-:S12]  /*14e0*/  USEL UR6, UR6, UR4, !UP0 ;  /* 0x0000000406067287 */ /* 0x000fd8000c000000 */
.L_x_14615:
        /* <DEDUP_REMOVED lines=52> */
.L_x_14618:
[----:B------:R-:W-:Y:S02]  /*1830*/  UIMAD UR43, UR41, UR4, UR43 ;  /* 0x00000004292b72a4 */ /* 0x000fe4000f8e022b */
[----:B------:R-:W-:Y:S01]  /*1840*/  IMAD.U32 R3, RZ, RZ, UR4 ;  /* 0x00000004ff037e24 */ /* 0x000fe2000f8e00ff */
[----:B------:R-:W-:Y:S02]  /*1850*/  PLOP3.LUT P0, PT, PT, PT, PT, 0x80, 0x0 ;  /* 0x000000000000781c */ /* 0x000fe40003f0f070 */
[----:B------:R-:W-:Y:S02]  /*1860*/  CS2R R28, SRZ ;  /* 0x00000000001c7805 */ /* 0x000fe4000001ff00 */
[----:B------:R-:W-:Y:S01]  /*1870*/  CS2R R20, SRZ ;  /* 0x0000000000147805 */ /* 0x000fe2000001ff00 */
[----:B------:R-:W-:Y:S01]  /*1880*/  IMAD.MOV.U32 R8, RZ, RZ, RZ ;  /* 0x000000ffff087224 */ /* 0x000fe200078e00ff */
[----:B------:R-:W-:Y:S02]  /*1890*/  VIADDMNMX R104, R3, UR43, R104, PT ;  /* 0x0000002b03687c46 */ /* 0x000fe4000b800168 */
[----:B------:R-:W-:-:S02]  /*18a0*/  CS2R R30, SRZ ;  /* 0x00000000001e7805 */ /* 0x000fc4000001ff00 */
[----:B------:R-:W-:Y:S01]  /*18b0*/  CS2R R26, SRZ ;  /* 0x00000000001a7805 */ /* 0x000fe2000001ff00 */
[----:B------:R-:W-:Y:S01]  /*18c0*/  IMAD.MOV.U32 R25, RZ, RZ, RZ ;  /* 0x000000ffff197224 */ /* 0x000fe200078e00ff */
        /* <DEDUP_REMOVED lines=14> */
[----:B------:R-:W0:Y:S01]  /*19b0*/  SHFL.IDX PT, R0, R156, RZ, 0x1f ;  /* 0x00001fff9c007589 */ /* 0x000e2200000e0000 */
[----:B------:R-:W1:Y:S01]  /*19c0*/  S2UR UR44, SR_CgaCtaId ;  /* 0x00000000002c79c3 */ /* 0x000e620000008800 */
[----:B------:R-:W-:Y:S01]  /*19d0*/  UMOV UR45, 0x400 ;  /* 0x00000400002d7882 */ /* 0x000fe20000000000 */
[----:B0-----:R-:W-:Y:S01]  /*19e0*/  R2UR UR6, R0 ;  /* 0x00000000000672ca */ /* 0x001fe200000e0000 */
[----:B-1----:R-:W-:-:S12]  /*19f0*/  ULEA UR45, UR44, UR45, 0x18 ;  /* 0x0000002d2c2d7291 */ /* 0x002fd8000f8ec03f */
        /* <DEDUP_REMOVED lines=26> */
.L_x_14620:
        /* <DEDUP_REMOVED lines=26> */
[----:B------:R-:W-:Y:S02]  /*1d40*/  @UP1 ULEA UR4, UP3, UR10, UR4, 0x2 ;  /* 0x000000040a041291 */ /* 0x000fe4000f86103f */
[----:B------:R-:W-:Y:S02]  /*1d50*/  @UP0 UIMAD UR12, UR38, UR13, UR9 ;  /* 0x0000000d260c02a4 */ /* 0x000fe4000f8e0209 */
[----:B------:R-:W-:Y:S02]  /*1d60*/  @UP1 UIMAD UR9, UR38, UR15, UR11 ;  /* 0x0000000f260912a4 */ /* 0x000fe4000f8e020b */
[----:B------:R-:W-:Y:S01]  /*1d70*/  @UP0 ULEA UR6, UP2, UR8, UR6, 0x2 ;  /* 0x0000000608060291 */ /* 0x000fe2000f84103f */
[----:B------:R-:W-:Y:S01]  /*1d80*/  IMAD.U32 R6, RZ, RZ, UR4 ;  /* 0x00000004ff067e24 */ /* 0x000fe2000f8e00ff */
[----:B------:R-:W-:-:S02]  /*1d90*/  @UP1 ULEA.HI.X UR5, UR10, UR5, UR9, 0x2, UP3 ;  /* 0x000000050a051291 */ /* 0x000fc400098f1409 */
[----:B------:R-:W-:Y:S02]  /*1da0*/  @UP0 ULEA.HI.X UR7, UR8, UR7, UR12, 0x2, UP2 ;  /* 0x0000000708070291 */ /* 0x000fe400090f140c */
[----:B------:R-:W-:Y:S02]  /*1db0*/  IMAD.U32 R4, RZ, RZ, UR6 ;  /* 0x00000006ff047e24 */ /* 0x000fe4000f8e00ff */
[----:B------:R-:W-:Y:S02]  /*1dc0*/  IMAD.U32 R7, RZ, RZ, UR5 ;  /* 0x00000005ff077e24 */ /* 0x000fe4000f8e00ff */
[----:B------:R-:W-:-:S03]  /*1dd0*/  IMAD.U32 R5, RZ, RZ, UR7 ;  /* 0x00000007ff057e24 */ /* 0x000fc6000f8e00ff */
        /* <DEDUP_REMOVED lines=14> */
.L_x_14817:
[----:B------:R-:W-:Y:S05]  /*1ec0*/  @!P0 BRA `(.L_x_14622) ;  /* 0x0000000000048947 */ /* 0x000fea0003800000 */
[----:B------:R-:W-:Y:S01]  /*1ed0*/  BPT.TRAP 0x1 ;  /* 0x000000040000795c */ /* 0x000fe20000300000 */
.L_x_14622:
[----:B------:R-:W-:Y:S02]  /*1ee0*/  IMAD.U32 R106, RZ, RZ, UR36 ;  /* 0x00000024ff6a7e24 */ /* 0x000fe4000f8e00ff */
[----:B0-----:R-:W-:-:S03]  /*1ef0*/  IMAD.U32 R3, RZ, RZ, UR46 ;  /* 0x0000002eff037e24 */ /* 0x001fc6000f8e00ff */
[----:B------:R-:W-:Y:S02]  /*1f00*/  LEA R106, R106, UR45, 0x3 ;  /* 0x0000002d6a6a7c11 */ /* 0x000fe4000f8e18ff */
[----:B------:R-:W-:-:S04]  /*1f10*/  SHF.L.U32 R3, R3, 0x1f, RZ ;  /* 0x0000001f03037819 */ /* 0x000fc800000006ff */
[----:B------:R0:W1:Y:S01]  /*1f20*/  SYNCS.PHASECHK.TRANS64.TRYWAIT P1, [R106+URZ+0x13230], R3 ;  /* 0x013230036a0075a7 */ /* 0x000062000802017f */
[----:B------:R-:W-:Y:S05]  /*1f30*/  @!P0 BRA `(.L_x_14623) ;  /* 0x0000000000048947 */ /* 0x000fea0003800000 */
[----:B------:R-:W-:Y:S01]  /*1f40*/  BPT.TRAP 0x1 ;  /* 0x000000040000795c */ /* 0x000fe20000300000 */
.L_x_14623:
[----:B-1----:R-:W-:Y:S05]  /*1f50*/  @P1 BRA `(.L_x_14624) ;  /* 0x0000000000081947 */ /* 0x002fea0003800000 */
[----:B------:R-:W1:Y:S02]  /*1f60*/  SYNCS.PHASECHK.TRANS64.TRYWAIT P1, [R106+URZ+0x13230], R3 ;  /* 0x013230036a0075a7 */ /* 0x000e64000802017f */
[----:B-1----:R-:W-:Y:S05]  /*1f70*/  @!P1 BRA `(.L_x_14625) ;  /* 0x000001b400c09947 */ /* 0x002fea0003800000 */
.L_x_14624:
        /* <DEDUP_REMOVED lines=11> */
[----:B------:R-:W-:-:S03]  /*2030*/  UMOV UR7, 0x80000020 ;  /* 0x8000002000077882 */ /* 0x000fc60000000000 */
        /* <DEDUP_REMOVED lines=10> */
[----:B------:R-:W-:Y:S01]  /*20e0*/  UIADD3 UR13, UR12, 0x182, URZ ;  /* 0x000001820c0d7890 */ /* 0x000fe2000fffe03f */
[----:B------:R-:W-:-:S02]  /*20f0*/  WARPGROUP.DEPBAR.LE gsb0, 0x0 ;  /* 0x00008000000079c5 */ /* 0x000fc40000010000 */
        /* <DEDUP_REMOVED lines=49> */
.L_x_14626:
[----:B------:R-:W-:Y:S01]  /*2410*/  UISETP.NE.AND UP1, UPT, UR51, URZ, UPT ;  /* 0x0000003f3300728c */ /* 0x000fe2000bf25270 */
[----:B------:R-:W-:Y:S01]  /*2420*/  R2UR UR6, R106 ;  /* 0x000000006a0672ca */ /* 0x000fe200000e0000 */
[----:B01----:R-:W-:Y:S02]  /*2430*/  VIADD R106, R22, UR40 ;  /* 0x00000028166a7c36 */ /* 0x003fe40008000000 */
        /* <DEDUP_REMOVED lines=201> */
.L_x_14629:
[----:B------:R-:W-:Y:S02]  /*30d0*/  ULDC UR6, c[0x0][0x9e4] ;  /* 0x0002790000067ab9 */ /* 0x000fe40000000800 */
[----:B------:R-:W-:-:S05]  /*30e0*/  IMAD.U32 R34, RZ, RZ, UR6 ;  /* 0x00000006ff227e24 */ /* 0x000fca000f8e00ff */
[----:B------:R-:W-:-:S13]  /*30f0*/  ISETP.NE.AND P1, PT, R34, 0x1, PT ;  /* 0x000000012200780c */ /* 0x000fda0003f25270 */
[----:B------:R-:W1:Y:S02]  /*3100*/  @P1 LDC.64 R24, c[0x0][0x9e8] ;  /* 0x00027a00ff181b82 */ /* 0x000e640000000a00 */
[----:B-1----:R-:W-:-:S05]  /*3110*/  @P1 IMAD.HI.U32 R24, R35, R24, RZ ;  /* 0x0000001823181227 */ /* 0x002fca00078e00ff */
[----:B------:R-:W-:-:S07]  /*3120*/  @P1 SHF.R.U32.HI R35, RZ, R25, R24 ;  /* 0x00000019ff231219 */ /* 0x000fce0000011618 */
.L_x_14630:
[----:B------:R-:W-:Y:S05]  /*3130*/  BSYNC B0 ;  /* 0x0000000000007941 */ /* 0x000fea0003800000 */
.L_x_14628:
[----:B------:R-:W-:-:S05]  /*3140*/  IMAD R35, R35, R34, R108 ;  /* 0x0000002223237224 */ /* 0x000fca00078e026c */
[----:B------:R-:W-:Y:S02]  /*3150*/  VIADDMNMX R111, R35, R34, R111, PT ;  /* 0x00000022236f7246 */ /* 0x000fe4000380016f */
[----:B------:R-:W-:-:S07]  /*3160*/  VIMNMX R112, R112, R35, !PT ;  /* 0x0000002370707248 */ /* 0x000fce0007fe0100 */
.L_x_14627:
[C---:B------:R-:W-:Y:S01]  /*3170*/  ISETP.GE.AND P2, PT, R116.reuse, 0x9, PT ;  /* 0x000000097400780c */ /* 0x040fe20003f46270 */
[----:B------:R-:W-:Y:S01]  /*3180*/  UISETP.NE.AND UP0, UPT, UR50, URZ, UPT ;  /* 0x0000003f3200728c */ /* 0x000fe2000bf05270 */
[C---:B------:R-:W-:Y:S02]  /*3190*/  ISETP.GE.AND P1, PT, R116.reuse, 0x2, PT ;  /* 0x000000027400780c */ /* 0x040fe40003f26270 */
        /* <DEDUP_REMOVED lines=69> */
[----:B------:R-:W-:Y:S01]  /*35f0*/  ISETP.GE.AND P3, PT, R116, 0x32, PT ;  /* 0x000000327400780c */ /* 0x000fe20003f66270 */
[----:B0-----:R-:W-:Y:S01]  /*3600*/  IMAD.IADD R91, R114, 0x1, R95 ;  /* 0x00000001725b7824 */ /* 0x001fe200078e025f */
        /* <DEDUP_REMOVED lines=175> */
.L_x_14633:
[----:B------:R-:W-:Y:S02]  /*4100*/  ULDC UR6, c[0x0][0x9e4] ;  /* 0x0002790000067ab9 */ /* 0x000fe40000000800 */
[----:B------:R-:W-:-:S05]  /*4110*/  IMAD.U32 R94, RZ, RZ, UR6 ;  /* 0x00000006ff5e7e24 */ /* 0x000fca000f8e00ff */
[----:B------:R-:W-:-:S13]  /*4120*/  ISETP.NE.AND P6, PT, R94, 0x1, PT ;  /* 0x000000015e00780c */ /* 0x000fda0003fc5270 */
[----:B------:R-:W0:Y:S02]  /*4130*/  @P6 LDC.64 R12, c[0x0][0x9e8] ;  /* 0x00027a00ff0c6b82 */ /* 0x000e240000000a00 */
[----:B0-----:R-:W-:-:S05]  /*4140*/  @P6 IMAD.HI.U32 R12, R95, R12, RZ ;  /* 0x0000000c5f0c6227 */ /* 0x001fca00078e00ff */
[----:B------:R-:W-:-:S07]  /*4150*/  @P6 SHF.R.U32.HI R95, RZ, R13, R12 ;  /* 0x0000000dff5f6219 */ /* 0x000fce000001160c */
.L_x_14634:
[----:B------:R-:W-:Y:S05]  /*4160*/  BSYNC B0 ;  /* 0x0000000000007941 */ /* 0x000fea0003800000 */
.L_x_14632:
[----:B------:R-:W-:-:S05]  /*4170*/  IMAD R95, R95, R94, R108 ;  /* 0x0000005e5f5f7224 */ /* 0x000fca00078e026c */
[----:B------:R-:W-:Y:S02]  /*4180*/  VIADDMNMX R92, R95, R94, R92, PT ;  /* 0x0000005e5f5c7246 */ /* 0x000fe4000380015c */
[----:B------:R-:W-:-:S07]  /*4190*/  VIMNMX R91, R91, R95, !PT ;  /* 0x0000005f5b5b7248 */ /* 0x000fce0007fe0100 */
.L_x_14631:
[C---:B------:R-:W-:Y:S01]  /*41a0*/  ISETP.GT.AND P1, PT, R91.reuse, 0x1, !P1 ;  /* 0x000000015b00780c */ /* 0x040fe20004f24270 */
[----:B------:R-:W-:Y:S01]  /*41b0*/  ULDC UR20, c[0x0][0x988] ;  /* 0x0002620000147ab9 */ /* 0x000fe20000000800 */
[----:B------:R-:W-:Y:S01]  /*41c0*/  LOP3.LUT P6, RZ, R16, 0x8000000, RZ, 0xc0, !PT ;  /* 0x0800000010ff7812 */ /* 0x000fe200078cc0ff */
[----:B------:R-:W-:Y:S01]  /*41d0*/  IMAD.U32 R94, RZ, RZ, UR20 ;  /* 0x00000014ff5e7e24 */ /* 0x000fe2000f8e00ff */
[----:B------:R-:W-:Y:S01]  /*41e0*/  ISETP.LT.OR P1, PT, R92, 0x2, P1 ;  /* 0x000000025c00780c */ /* 0x000fe20000f21670 */
[----:B------:R-:W-:Y:S01]  /*41f0*/  UISETP.NE.AND UP1, UPT, UR51, URZ, UPT ;  /* 0x0000003f3300728c */ /* 0x000fe2000bf25270 */
[----:B------:R-:W-:Y:S01]  /*4200*/  ISETP.GT.AND P2, PT, R91, 0x89, !P2 ;  /* 0x000000895b00780c */ /* 0x000fe20005744270 */
[----:B------:R-:W-:Y:S01]  /*4210*/  UISETP.NE.AND UP0, UPT, UR50, URZ, UPT ;  /* 0x0000003f3200728c */ /* 0x000fe2000bf05270 */
[----:B------:R-:W-:Y:S01]  /*4220*/  FSEL R4, R4, -INF , !P1 ;  /* 0xff80000004047808 */ /* 0x000fe20004800000 */
[----:B------:R-:W-:Y:S01]  /*4230*/  UMOV UR10, UR40 ;  /* 0x00000028000a7c82 */ /* 0x000fe20008000000 */
        /* <DEDUP_REMOVED lines=12> */
[C---:B------:R-:W-:Y:S02]  /*4300*/  ISETP.LT.OR P3, PT, R92.reuse, 0x91, P3 ;  /* 0x000000915c00780c */ /* 0x040fe40001f61670 */
[----:B------:R-:W-:Y:S02]  /*4310*/  ISETP.GT.AND P1, PT, R91, 0x9, !P1 ;  /* 0x000000095b00780c */ /* 0x000fe40004f24270 */
[----:B------:R-:W-:Y:S02]  /*4320*/  FSEL R29, R29, -INF , !P2 ;  /* 0xff8000001d1d7808 */ /* 0x000fe40005000000 */
[----:B------:R-:W-:Y:S02]  /*4330*/  ISETP.LT.OR P1, PT, R92, 0xa, P1 ;  /* 0x0000000a5c00780c */ /* 0x000fe40000f21670 */
[----:B------:R-:W-:Y:S02]  /*4340*/  ISETP.GT.AND P5, PT, R91, 0x98, !P5 ;  /* 0x000000985b00780c */ /* 0x000fe40006fa4270 */
[----:B------:R-:W-:-:S02]  /*4350*/  FSEL R8, R8, -INF , !P1 ;  /* 0xff80000008087808 */ /* 0x000fc40004800000 */
[----:B------:R-:W-:Y:S02]  /*4360*/  LOP3.LUT P1, RZ, R16, 0x8, RZ, 0xc0, !PT ;  /* 0x0000000810ff7812 */ /* 0x000fe4000782c0ff */
[----:B------:R-:W-:Y:S02]  /*4370*/  ISETP.LT.OR P4, PT, R92, 0x92, P4 ;  /* 0x000000925c00780c */ /* 0x000fe40002781670 */
[----:B------:R-:W-:Y:S02]  /*4380*/  ISETP.GT.AND P1, PT, R91, 0x10, !P1 ;  /* 0x000000105b00780c */ /* 0x000fe40004f24270 */
[----:B------:R-:W-:Y:S02]  /*4390*/  FSEL R30, R30, -INF , !P3 ;  /* 0xff8000001e1e7808 */ /* 0x000fe40005800000 */
[C---:B------:R-:W-:Y:S02]  /*43a0*/  ISETP.LT.OR P1, PT, R92.reuse, 0x11, P1 ;  /* 0x000000115c00780c */ /* 0x040fe40000f21670 */
[----:B------:R-:W-:-:S02]  /*43b0*/  ISETP.LT.OR P5, PT, R92, 0x99, P5 ;  /* 0x000000995c00780c */ /* 0x000fc40002fa1670 */
[----:B------:R-:W-:Y:S02]  /*43c0*/  FSEL R12, R9, -INF , !P1 ;  /* 0xff800000090c7808 */ /* 0x000fe40004800000 */
[----:B------:R-:W-:Y:S02]  /*43d0*/  LOP3.LUT P1, RZ, R16, 0x10, RZ, 0xc0, !PT ;  /* 0x0000001010ff7812 */ /* 0x000fe4000782c0ff */
[----:B------:R-:W-:Y:S02]  /*43e0*/  FMNMX.FTZ R9, R93, R24, !PT ;  /* 0x000000185d097209 */ /* 0x000fe40007810000 */
[----:B------:R-:W-:Y:S02]  /*43f0*/  ISETP.GT.AND P1, PT, R91, 0x11, !P1 ;  /* 0x000000115b00780c */ /* 0x000fe40004f24270 */
[----:B------:R-:W-:Y:S02]  /*4400*/  FSEL R31, R31, -INF , !P4 ;  /* 0xff8000001f1f7808 */ /* 0x000fe40006000000 */
[----:B------:R-:W-:-:S02]  /*4410*/  ISETP.LT.OR P1, PT, R92, 0x12, P1 ;  /* 0x000000125c00780c */ /* 0x000fc40000f21670 */
[----:B------:R-:W-:Y:S02]  /*4420*/  FSEL R32, R32, -INF , !P5 ;  /* 0xff80000020207808 */ /* 0x000fe40006800000 */
[----:B------:R-:W-:Y:S02]  /*4430*/  FSEL R10, R10, -INF , !P1 ;  /* 0xff8000000a0a7808 */ /* 0x000fe40004800000 */
[----:B------:R-:W-:Y:S02]  /*4440*/  LOP3.LUT P1, RZ, R2, 0x1, RZ, 0xc0, !PT ;  /* 0x0000000102ff7812 */ /* 0x000fe4000782c0ff */
[----:B------:R-:W-:Y:S02]  /*4450*/  R2UR UR12, R105 ;  /* 0x00000000690c72ca */ /* 0x000fe400000e0000 */
[----:B------:R-:W-:-:S04]  /*4460*/  ISETP.GT.AND P1, PT, R91, 0x18, !P1 ;  /* 0x000000185b00780c */ /* 0x000fc80004f24270 */
[----:B------:R-:W-:-:S04]  /*4470*/  ISETP.LT.OR P1, PT, R92, 0x19, P1 ;  /* 0x000000195c00780c */ /* 0x000fc80000f21670 */
[----:B------:R-:W-:Y:S02]  /*4480*/  FSEL R11, R11, -INF , !P1 ;  /* 0xff8000000b0b7808 */ /* 0x000fe40004800000 */
[----:B------:R-:W-:Y:S01]  /*4490*/  LOP3.LUT P1, RZ, R16, 0x80000000, RZ, 0xc0, !PT ;  /* 0x8000000010ff7812 */ /* 0x000fe2000782c0ff */
[----:B------:R-:W-:-:S03]  /*44a0*/  UIADD3 UR6, UR12, UR10, URZ ;  /* 0x0000000a0c067290 */ /* 0x000fc6000fffe03f */
[----:B------:R-:W-:Y:S01]  /*44b0*/  ISETP.GT.AND P1, PT, R91, 0x19, !P1 ;  /* 0x000000195b00780c */ /* 0x000fe20004f24270 */
[----:B------:R-:W-:-:S03]  /*44c0*/  UIADD3 UR10, UR6, UR11, URZ ;  /* 0x0000000b060a7290 */ /* 0x000fc6000fffe03f */
        /* <DEDUP_REMOVED lines=52> */
[----:B------:R-:W-:Y:S02]  /*4810*/  FMNMX.FTZ R56, R36, R9, !PT ;  /* 0x0000000924387209 */ /* 0x000fe40007810000 */
        /* <DEDUP_REMOVED lines=55> */
[----:B------:R-:W-:-:S02]  /*4b90*/  FMNMX.FTZ R56, R82, R9, !PT ;  /* 0x0000000952387209 */ /* 0x000fc40007810000 */
        /* <DEDUP_REMOVED lines=36> */
[----:B------:R-:W-:-:S01]  /*4de0*/  FFMA.FTZ R94, R9, R94, -8 ;  /* 0xc1000000095e7423 */ /* 0x000fc2000001005e */
[----:B------:R-:W-:Y:S02]  /*4df0*/  LOP3.LUT P6, RZ, R16, 0x1, RZ, 0xc0, !PT ;  /* 0x0000000110ff7812 */ /* 0x000fe400078cc0ff */
[----:B------:R-:W-:-:S04]  /*4e00*/  ISETP.LT.OR P1, PT, R92, 0x82, P1 ;  /* 0x000000825c00780c */ /* 0x000fc80000f21670 */
[----:B------:R-:W-:Y:S02]  /*4e10*/  FSEL R27, R27, -INF , !P1 ;  /* 0xff8000001b1b7808 */ /* 0x000fe40004800000 */
[----:B------:R-:W-:-:S04]  /*4e20*/  FSETP.NEU.FTZ.AND P1, PT, R9, -INF , PT ;  /* 0xff8000000900780b */ /* 0x000fc80003f3d000 */
[----:B------:R-:W-:Y:S02]  /*4e30*/  FSEL R94, R94, RZ, P1 ;  /* 0x000000ff5e5e7208 */ /* 0x000fe40000800000 */
[----:B------:R-:W-:Y:S02]  /*4e40*/  ISETP.GT.AND P1, PT, R91, RZ, !P6 ;  /* 0x000000ff5b00720c */ /* 0x000fe40007724270 */
[----:B------:R-:W-:Y:S01]  /*4e50*/  LOP3.LUT P6, RZ, R2, 0x4, RZ, 0xc0, !PT ;  /* 0x0000000402ff7812 */ /* 0x000fe200078cc0ff */
[----:B------:R-:W-:-:S01]  /*4e60*/  FFMA.FTZ R96, R87, UR20, -R94 ;  /* 0x0000001457607c23 */ /* 0x000fc2000801085e */
[----:B------:R-:W-:Y:S01]  /*4e70*/  ISETP.LT.OR P1, PT, R92, 0x1, P1 ;  /* 0x000000015c00780c */ /* 0x000fe20000f21670 */
[----:B------:R-:W-:-:S01]  /*4e80*/  FFMA.FTZ R24, R24, UR20, -R94 ;  /* 0x0000001418187c23 */ /* 0x000fc2000801085e */
[----:B------:R-:W-:Y:S01]  /*4e90*/  ISETP.GT.AND P6, PT, R91, 0x99, !P6 ;  /* 0x000000995b00780c */ /* 0x000fe200077c4270 */
[----:B------:R-:W-:-:S01]  /*4ea0*/  FFMA.FTZ R88, R88, UR20, -R94 ;  /* 0x0000001458587c23 */ /* 0x000fc2000801085e */
[----:B------:R-:W-:Y:S01]  /*4eb0*/  FSEL R95, R3, -INF , !P1 ;  /* 0xff800000035f7808 */ /* 0x000fe20004800000 */
[----:B------:R-:W-:-:S01]  /*4ec0*/  FFMA.FTZ R3, R93, UR20, -R94 ;  /* 0x000000145d037c23 */ /* 0x000fc2000801085e */
[----:B------:R-:W-:Y:S01]  /*4ed0*/  LOP3.LUT P1, RZ, R2, 0x2, RZ, 0xc0, !PT ;  /* 0x0000000202ff7812 */ /* 0x000fe2000782c0ff */
        /* <DEDUP_REMOVED lines=15> */
[----:B------:R-:W-:Y:S01]  /*4fd0*/  ISETP.LT.OR P6, PT, R92, 0x9a, P6 ;  /* 0x0000009a5c00780c */ /* 0x000fe200037c1670 */
[----:B------:R0:W-:Y:S01]  /*4fe0*/  MUFU.EX2 R28, R96 ;  /* 0x00000060001c7308 */ /* 0x0001e20000000800 */
        /* <DEDUP_REMOVED lines=15> */
[----:B------:R-:W0:Y:S01]  /*50e0*/  MUFU.EX2 R25, R25 ;  /* 0x0000001900197308 */ /* 0x000e220000000800 */
        /* <DEDUP_REMOVED lines=29> */
[----:B------:R-:W-:Y:S01]  /*52c0*/  FFMA.FTZ R66, R66, UR20, -R94 ;  /* 0x0000001442427c23 */ /* 0x000fe2000801085e */
[----:B0-----:R-:W-:Y:S01]  /*52d0*/  F2FP.SATFINITE.E4M3.F32.PACK_AB_MERGE_C R152, R25, R88, RZ ;  /* 0x000000581998723e */ /* 0x001fe200048070ff */
[----:B------:R-:W0:Y:S01]  /*52e0*/  MUFU.EX2 R35, R35 ;  /* 0x0000002300237308 */ /* 0x000e220000000800 */
[----:B------:R-:W-:-:S02]  /*52f0*/  FMNMX.FTZ R93, R57, R56, !PT ;  /* 0x00000038395d7209 */ /* 0x000fc40007810000 */
[----:B------:R-:W-:Y:S02]  /*5300*/  F2FP.SATFINITE.E4M3.F32.PACK_AB_MERGE_C R152, R24, R3, R152 ;  /* 0x000000031898723e */ /* 0x000fe40004807098 */
        /* <DEDUP_REMOVED lines=25> */
[----:B------:R-:W-:Y:S01]  /*54a0*/  FMNMX.FTZ R56, R26, R93, !PT ;  /* 0x0000005d1a387209 */ /* 0x000fe20007810000 */
[----:B------:R-:W-:-:S02]  /*54b0*/  FFMA.FTZ R93, R71, UR20, -R94 ;  /* 0x00000014475d7c23 */ /* 0x000fc4000801085e */
        /* <DEDUP_REMOVED lines=12> */
[----:B------:R-:W-:-:S05]  /*5580*/  FMNMX.FTZ R56, R33, R56, !PT ;  /* 0x0000003821387209 */ /* 0x000fca0007810000 */
[----:B------:R-:W0:Y:S02]  /*5590*/  SHFL.BFLY PT, R91, R56, 0x2, 0x1f ;  /* 0x0c401f00385b7f89 */ /* 0x000e2400000e0000 */
        /* <DEDUP_REMOVED lines=9> */
[----:B------:R-:W-:Y:S08]  /*5630*/  MUFU.EX2 R69, R69 ;  /* 0x0000004500457308 */ /* 0x000ff00000000800 */
[----:B------:R-:W-:Y:S01]  /*5640*/  MUFU.EX2 R65, R65 ;  /* 0x0000004100417308 */ /* 0x000fe20000000800 */
[----:B0-----:R-:W-:Y:S01]  /*5650*/  FMNMX.FTZ R56, R91, R56, !PT ;  /* 0x000000385b387209 */ /* 0x001fe20007810000 */
[----:B------:R-:W-:-:S03]  /*5660*/  IMAD.U32 R91, RZ, RZ, UR20 ;  /* 0x00000014ff5b7e24 */ /* 0x000fc6000f8e00ff */
[C---:B------:R-:W-:Y:S01]  /*5670*/  FSETP.NEU.FTZ.AND P1, PT, R56.reuse, -INF , PT ;  /* 0xff8000003800780b */ /* 0x040fe20003f3d000 */
[----:B------:R-:W-:-:S01]  /*5680*/  FFMA.FTZ R82, R56, R91, -8 ;  /* 0xc100000038527423 */ /* 0x000fc2000001005b */
[----:B------:R-:W-:Y:S01]  /*5690*/  FFMA.FTZ R91, R6, UR20, -R94 ;  /* 0x00000014065b7c23 */ /* 0x000fe2000801085e */
        /* <DEDUP_REMOVED lines=14> */
[----:B------:R-:W-:-:S01]  /*5780*/  FADD.FTZ R75, R3, R24 ;  /* 0x00000018034b7221 */ /* 0x000fc20000010000 */
        /* <DEDUP_REMOVED lines=12> */
[----:B------:R-:W-:Y:S01]  /*5850*/  FADD.FTZ R61, R25, R60 ;  /* 0x0000003c193d7221 */ /* 0x000fe20000010000 */
        /* <DEDUP_REMOVED lines=27> */
[----:B------:R-:W-:Y:S01]  /*5a10*/  FADD.FTZ R88, R38, R75 ;  /* 0x0000004b26587221 */ /* 0x000fe20000010000 */
[----:B------:R-:W-:-:S04]  /*5a20*/  F2FP.SATFINITE.E4M3.F32.PACK_AB_MERGE_C R146, R28, R67, RZ ;  /* 0x000000431c92723e */ /* 0x000fc800048070ff */
[----:B------:R-:W-:Y:S01]  /*5a30*/  F2FP.SATFINITE.E4M3.F32.PACK_AB_MERGE_C R146, R65, R64, R146 ;  /* 0x000000404192723e */ /* 0x000fe20004807092 */
        /* <DEDUP_REMOVED lines=11> */
[----:B------:R-:W-:-:S06]  /*5af0*/  FFMA.FTZ R35, R43, UR20, -R6 ;  /* 0x000000142b237c23 */ /* 0x000fcc0008010806 */
        /* <DEDUP_REMOVED lines=18> */
[----:B------:R-:W-:Y:S01]  /*5c20*/  FFMA.FTZ R24, R45, UR20, -R6 ;  /* 0x000000142d187c23 */ /* 0x000fe20008010806 */
[----:B------:R-:W-:-:S01]  /*5c30*/  FADD.FTZ R55, R55, R54 ;  /* 0x0000003637377221 */ /* 0x000fc20000010000 */
[----:B------:R-:W-:Y:S01]  /*5c40*/  FFMA.FTZ R6, R33, UR20, -R6 ;  /* 0x0000001421067c23 */ /* 0x000fe20008010806 */
[----:B------:R-:W-:Y:S02]  /*5c50*/  F2FP.SATFINITE.E4M3.F32.PACK_AB_MERGE_C R33, R7, R4, RZ ;  /* 0x000000040721723e */ /* 0x000fe400048070ff */
[----:B------:R-:W-:Y:S01]  /*5c60*/  F2FP.SATFINITE.E4M3.F32.PACK_AB_MERGE_C R7, R70, R71, RZ ;  /* 0x000000474607723e */ /* 0x000fe200048070ff */
[----:B------:R-:W1:Y:S01]  /*5c70*/  MUFU.EX2 R72, R72 ;  /* 0x0000004800487308 */ /* 0x000e620000000800 */
[----:B--2---:R-:W-:-:S01]  /*5c80*/  FADD.FTZ R36, R20, R37 ;  /* 0x0000002514247221 */ /* 0x004fc20000010000 */
[----:B------:R-:W-:Y:S01]  /*5c90*/  FADD.FTZ R38, R64, R55 ;  /* 0x0000003740267221 */ /* 0x000fe20000010000 */
[----:B------:R-:W-:-:S02]  /*5ca0*/  F2FP.SATFINITE.E4M3.F32.PACK_AB_MERGE_C R140, R92, R69, R7 ;  /* 0x000000455c8c723e */ /* 0x000fc40004807007 */
[----:B------:R-:W-:Y:S01]  /*5cb0*/  F2FP.SATFINITE.E4M3.F32.PACK_AB_MERGE_C R14, R97, R14, RZ ;  /* 0x0000000e610e723e */ /* 0x000fe200048070ff */
[----:B------:R-:W-:-:S01]  /*5cc0*/  FADD.FTZ R38, R65, R38 ;  /* 0x0000002641267221 */ /* 0x000fc20000010000 */
[----:B------:R-:W-:Y:S01]  /*5cd0*/  F2FP.SATFINITE.E4M3.F32.PACK_AB_MERGE_C R153, R93, R82, R33 ;  /* 0x000000525d99723e */ /* 0x000fe20004807021 */
        /* <DEDUP_REMOVED lines=11> */
[----:B------:R-:W-:Y:S01]  /*5d90*/  FADD.FTZ R71, R71, R92 ;  /* 0x0000005c47477221 */ /* 0x000fe20000010000 */
[----:B------:R-:W-:-:S03]  /*5da0*/  F2FP.SATFINITE.E4M3.F32.PACK_AB_MERGE_C R72, R73, R72, RZ ;  /* 0x000000484948723e */ /* 0x000fc600048070ff */
[----:B------:R-:W-:Y:S01]  /*5db0*/  FADD.FTZ R70, R70, R71 ;  /* 0x0000004746467221 */ /* 0x000fe20000010000 */
        /* <DEDUP_REMOVED lines=35> */
[----:B------:R-:W-:Y:S01]  /*5ff0*/  MUFU.EX2 R81, R81 ;  /* 0x0000005100517308 */ /* 0x000fe20000000800 */
[----:B0-----:R-:W-:Y:S01]  /*6000*/  F2FP.SATFINITE.E4M3.F32.PACK_AB_MERGE_C R142, R86, R77, R28 ;  /* 0x0000004d568e723e */ /* 0x001fe2000480701c */
[----:B------:R-:W-:-:S04]  /*6010*/  FADD.FTZ R77, R77, R70 ;  /* 0x000000464d4d7221 */ /* 0x000fc80000010000 */
[----:B------:R-:W-:Y:S02]  /*6020*/  FADD.FTZ R77, R86, R77 ;  /* 0x0000004d564d7221 */ /* 0x000fe40000010000 */
[----:B------:R-:W0:Y:S01]  /*6030*/  MUFU.EX2 R80, R80 ;  /* 0x0000005000507308 */ /* 0x000e220000000800 */
[----:B-1----:R-:W-:-:S01]  /*6040*/  FADD.FTZ R7, R3, R10 ;  /* 0x0000000a03077221 */ /* 0x002fc20000010000 */
[----:B------:R-:W-:-:S04]  /*6050*/  FADD.FTZ R84, R84, R77 ;  /* 0x0000004d54547221 */ /* 0x000fc80000010000 */
[----:B------:R-:W-:Y:S02]  /*6060*/  FADD.FTZ R83, R83, R84 ;  /* 0x0000005453537221 */ /* 0x000fe40000010000 */
        /* <DEDUP_REMOVED lines=15> */
[C---:B--2---:R-:W-:Y:S01]  /*6160*/  F2FP.SATFINITE.E4M3.F32.PACK_AB_MERGE_C R46, R47.reuse, R46, RZ ;  /* 0x0000002e2f2e723e */ /* 0x044fe200048070ff */
[----:B------:R-:W-:-:S03]  /*6170*/  FADD.FTZ R47, R47, R8 ;  /* 0x000000082f2f7221 */ /* 0x000fc60000010000 */
[----:B------:R-:W-:-:S03]  /*6180*/  F2FP.SATFINITE.E4M3.F32.PACK_AB_MERGE_C R143, R24, R3, R46 ;  /* 0x00000003188f723e */ /* 0x000fc6000480702e */
[----:B------:R-:W2:Y:S01]  /*6190*/  MUFU.EX2 R87, R87 ;  /* 0x0000005700577308 */ /* 0x000ea20000000800 */
[----:B0-----:R-:W-:-:S07]  /*61a0*/  FADD.FTZ R8, R26, R47 ;  /* 0x0000002f1a087221 */ /* 0x001fce0000010000 */
[----:B------:R-:W-:Y:S01]  /*61b0*/  MUFU.EX2 R66, R66 ;  /* 0x0000004200427308 */ /* 0x000fe20000000800 */
[----:B-1----:R-:W-:-:S07]  /*61c0*/  FADD.FTZ R8, R27, R8 ;  /* 0x000000081b087221 */ /* 0x002fce0000010000 */
[----:B------:R-:W0:Y:S01]  /*61d0*/  MUFU.EX2 R91, R91 ;  /* 0x0000005b005b7308 */ /* 0x000e220000000800 */
[----:B--2---:R-:W-:-:S01]  /*61e0*/  FADD.FTZ R11, R87, R8 ;  /* 0x00000008570b7221 */ /* 0x004fc20000010000 */
[----:B------:R-:W-:-:S06]  /*61f0*/  VIADD R8, R104, 0xfffffffe ;  /* 0xfffffffe68087836 */ /* 0x000fcc0000000000 */
        /* <DEDUP_REMOVED lines=13> */
[----:B-1----:R-:W-:-:S01]  /*62d0*/  FADD.FTZ R4, R30, R11 ;  /* 0x0000000b1e047221 */ /* 0x002fc20000010000 */
[----:B------:R-:W-:-:S06]  /*62e0*/  FADD.FTZ R66, R66, R79 ;  /* 0x0000004f42427221 */ /* 0x000fcc0000010000 */
[----:B------:R-:W0:Y:S01]  /*62f0*/  MUFU.EX2 R7, R6 ;  /* 0x0000000600077308 */ /* 0x000e220000000800 */
[----:B--2---:R-:W-:-:S01]  /*6300*/  FADD.FTZ R3, R31, R4 ;  /* 0x000000041f037221 */ /* 0x004fc20000010000 */
[----:B0-----:R-:W-:-:S03]  /*6310*/  F2FP.SATFINITE.E4M3.F32.PACK_AB_MERGE_C R4, R7, R32, RZ ;  /* 0x000000200704723e */ /* 0x001fc600048070ff */
[----:B------:R-:W-:Y:S01]  /*6320*/  FADD.FTZ R32, R32, R3 ;  /* 0x0000000320207221 */ /* 0x000fe20000010000 */
[----:B------:R-:W-:Y:S01]  /*6330*/  F2FP.SATFINITE.E4M3.F32.PACK_AB_MERGE_C R139, R31, R30, R4 ;  /* 0x0000001e1f8b723e */ /* 0x000fe20004807004 */
[----:B------:R-:W-:Y:S02]  /*6340*/  FADD.FTZ R4, R91, R66 ;  /* 0x000000425b047221 */ /* 0x000fe40000010000 */
[----:B------:R-:W-:-:S01]  /*6350*/  FADD.FTZ R3, R7, R32 ;  /* 0x0000002007037221 */ /* 0x000fc20000010000 */
        /* <DEDUP_REMOVED lines=12> */
.L_x_14636:
[----:B------:R-:W-:Y:S02]  /*6420*/  ULDC UR12, c[0x0][0x9e4] ;  /* 0x00027900000c7ab9 */ /* 0x000fe40000000800 */
[----:B------:R-:W-:-:S11]  /*6430*/  UISETP.NE.AND UP0, UPT, UR12, 0x1, UPT ;  /* 0x000000010c00788c */ /* 0x000fd6000bf05270 */
[----:B------:R-:W-:Y:S02]  /*6440*/  @UP0 ULDC.64 UR14, c[0x0][0x9e8] ;  /* 0x00027a00000e0ab9 */ /* 0x000fe40000000a00 */
[----:B------:R-:W-:-:S04]  /*6450*/  UIMAD.WIDE.U32 UR6, UR11, UR14, URZ ;  /* 0x0000000e0b0672a5 */ /* 0x000fc8000f8e003f */
[----:B------:R-:W-:-:S12]  /*6460*/  @UP0 USHF.R.U32.HI UR11, URZ, UR15, UR7 ;  /* 0x0000000f3f0b0299 */ /* 0x000fd80008011607 */
.L_x_14637:
[----:B------:R-:W-:-:S04]  /*6470*/  UIMAD UR11, UR11, UR12, UR12 ;  /* 0x0000000c0b0b72a4 */ /* 0x000fc8000f8e020c */
[----:B------:R-:W-:-:S04]  /*6480*/  UISETP.LT.AND UP0, UPT, UR10, UR11, UPT ;  /* 0x0000000b0a00728c */ /* 0x000fc8000bf01270 */
[----:B------:R-:W-:-:S12]  /*6490*/  USEL UR10, UR10, UR11, UP0 ;  /* 0x0000000b0a0a7287 */ /* 0x000fd80008000000 */
.L_x_14635:
        /* <DEDUP_REMOVED lines=21> */
[----:B------:R-:W-:-:S13]  /*65f0*/  ISETP.GE.AND P1, PT, R8, UR25, PT ;  /* 0x0000001908007c0c */ /* 0x000fda000bf26270 */
[----:B------:R-:W-:Y:S05]  /*6600*/  @!P1 BRA `(.L_x_14638) ;  /* 0x00000048009c9947 */ /* 0x000fea0003800000 */
        /* <DEDUP_REMOVED lines=24> */
.L_x_14657:
[----:B------:R-:W-:-:S04]  /*6790*/  UISETP.NE.AND UP0, UPT, UR26, 0x1, UPT ;  /* 0x000000011a00788c */ /* 0x000fc8000bf05270 */
[----:B------:R-:W-:-:S04]  /*67a0*/  USEL UR46, URZ, 0x1, UP0 ;  /* 0x000000013f2e7887 */ /* 0x000fc80008000000 */
[----:B------:R-:W-:Y:S01]  /*67b0*/  ULOP3.LUT UR46, UR27, UR46, URZ, 0x3c, !UPT ;  /* 0x0000002e1b2e7292 */ /* 0x000fe2000f8e3c3f */
[----:B------:R-:W-:Y:S11]  /*67c0*/  @!P0 BRA `(.L_x_14639) ;  /* 0x0000000000048947 */ /* 0x000ff60003800000 */
[----:B------:R-:W-:Y:S01]  /*67d0*/  BPT.TRAP 0x1 ;  /* 0x000000040000795c */ /* 0x000fe20000300000 */
.L_x_14639:
        /* <DEDUP_REMOVED lines=9> */
.L_x_14640:
[----:B-1----:R-:W-:Y:S05]  /*6870*/  @P1 BRA `(.L_x_14641) ;  /* 0x0000000000081947 */ /* 0x002fea0003800000 */
[----:B------:R-:W1:Y:S02]  /*6880*/  SYNCS.PHASECHK.TRANS64.TRYWAIT P1, [UR24+0x13230], R9 ;  /* 0x01323009ff0075a7 */ /* 0x000e640008020158 */
[----:B-1----:R-:W-:Y:S05]  /*6890*/  @!P1 BRA `(.L_x_14642) ;  /* 0x0000016c008c9947 */ /* 0x002fea0003800000 */
.L_x_14641:
        /* <DEDUP_REMOVED lines=64> */
.L_x_14643:
[----:B------:R-:W-:Y:S01]  /*6ca0*/  ULEA UR11, UR26, UR45, 0x3 ;  /* 0x0000002d1a0b7291 */ /* 0x000fe2000f8e183f */
[----:B01----:R-:W-:-:S05]  /*6cb0*/  IMAD.U32 R9, RZ, RZ, UR27 ;  /* 0x0000001bff097e24 */ /* 0x003fca000f8e00ff */
[----:B------:R-:W-:-:S04]  /*6cc0*/  SHF.L.U32 R9, R9, 0x1f, RZ ;  /* 0x0000001f09097819 */ /* 0x000fc800000006ff */
[----:B------:R0:W1:Y:S01]  /*6cd0*/  SYNCS.PHASECHK.TRANS64.TRYWAIT P1, [UR11+0x13250], R9 ;  /* 0x01325009ff0075a7 */ /* 0x000062000802014b */
[----:B------:R-:W-:Y:S05]  /*6ce0*/  @!P0 BRA `(.L_x_14644) ;  /* 0x0000000000048947 */ /* 0x000fea0003800000 */
[----:B------:R-:W-:Y:S01]  /*6cf0*/  BPT.TRAP 0x1 ;  /* 0x000000040000795c */ /* 0x000fe20000300000 */
.L_x_14644:
[----:B-1----:R-:W-:Y:S05]  /*6d00*/  @P1 BRA `(.L_x_14645) ;  /* 0x0000000000081947 */ /* 0x002fea0003800000 */
[----:B------:R-:W1:Y:S02]  /*6d10*/  SYNCS.PHASECHK.TRANS64.TRYWAIT P1, [UR11+0x13250], R9 ;  /* 0x01325009ff0075a7 */ /* 0x000e64000802014b */
[----:B-1----:R-:W-:Y:S05]  /*6d20*/  @!P1 BRA `(.L_x_14646) ;  /* 0x0000016800809947 */ /* 0x002fea0003800000 */
.L_x_14645:
        /* <DEDUP_REMOVED lines=32> */
.L_x_14647:
        /* <DEDUP_REMOVED lines=11> */
[----:B------:R-:W-:Y:S01]  /*6fe0*/  FMUL.FTZ R74, R0, R78 ;  /* 0x0000004e004a7220 */ /* 0x000fe20000410000 */
[----:B------:R-:W-:-:S02]  /*6ff0*/  VIADD R132, R22, UR40 ;  /* 0x0000002816847c36 */ /* 0x000fc40008000000 */
[C---:B------:R-:W-:Y:S01]  /*7000*/  FMUL.FTZ R78, R0.reuse, R82 ;  /* 0x00000052004e7220 */ /* 0x040fe20000410000 */
[C---:B------:R-:W-:Y:S01]  /*7010*/  FMUL.FTZ R82, R0.reuse, R86 ;  /* 0x0000005600527220 */ /* 0x040fe20000410000 */
[----:B------:R-:W-:Y:S01]  /*7020*/  @UP1 ULDC UR6, c[0x0][0x44c] ;  /* 0x0001130000061ab9 */ /* 0x000fe20000000800 */
[C---:B------:R-:W-:Y:S01]  /*7030*/  FMUL.FTZ R86, R0.reuse, R56 ;  /* 0x0000003800567220 */ /* 0x040fe20000410000 */
[C---:B01----:R-:W-:Y:S01]  /*7040*/  FMUL.FTZ R9, R0.reuse, R120 ;  /* 0x0000007800097220 */ /* 0x043fe20000410000 */
        /* <DEDUP_REMOVED lines=73> */
[----:B------:R-:W-:Y:S01]  /*74e0*/  UIADD3 UR24, UR24, 0x13240, URZ ;  /* 0x0001324018187890 */ /* 0x000fe2000fffe03f */
[----:B------:R-:W-:Y:S01]  /*74f0*/  PLOP3.LUT P1, PT, PT, PT, UP0, 0x40, 0x0 ;  /* 0x000000000000781c */ /* 0x000fe20003f2e808 */
[----:B------:R-:W1:Y:S01]  /*7500*/  MUFU.TANH R9, R9 ;  /* 0x0000000900097308 */ /* 0x000e620000002400 */
[----:B------:R-:W-:Y:S01]  /*7510*/  IADD3 R56, -R19, 0x1, R70 ;  /* 0x0000000113387810 */ /* 0x000fe20007ffe146 */
[----:B------:R-:W-:Y:S01]  /*7520*/  UPRMT UR24, UR44, 0x654, UR24 ;  /* 0x000006542c187896 */ /* 0x000fe20008000018 */
[----:B------:R-:W-:Y:S01]  /*7530*/  IMAD.IADD R67, R70, 0x1, -R19 ;  /* 0x0000000146437824 */ /* 0x000fe200078e0a13 */
[----:B------:R-:W-:Y:S01]  /*7540*/  ULOP3.LUT UR6, URZ, UR22, URZ, 0x33, !UPT ;  /* 0x000000163f067292 */ /* 0x000fe2000f8e333f */
[----:B------:R-:W-:-:S03]  /*7550*/  IADD3 R56, -R18, R56, R17 ;  /* 0x0000003812387210 */ /* 0x000fc60007ffe111 */
        /* <DEDUP_REMOVED lines=97> */
.L_x_14650:
[----:B------:R-:W-:-:S05]  /*7b70*/  IMAD.U32 R138, RZ, RZ, UR21 ;  /* 0x00000015ff8a7e24 */ /* 0x000fca000f8e00ff */
[----:B------:R-:W-:-:S13]  /*7b80*/  ISETP.NE.AND P1, PT, R138, 0x1, PT ;  /* 0x000000018a00780c */ /* 0x000fda0003f25270 */
[----:B------:R-:W1:Y:S02]  /*7b90*/  @P1 LDC.64 R56, c[0x0][0x9e8] ;  /* 0x00027a00ff381b82 */ /* 0x000e640000000a00 */
[----:B-1----:R-:W-:-:S05]  /*7ba0*/  @P1 IMAD.HI.U32 R56, R136, R56, RZ ;  /* 0x0000003888381227 */ /* 0x002fca00078e00ff */
[----:B------:R-:W-:-:S07]  /*7bb0*/  @P1 SHF.R.U32.HI R136, RZ, R57, R56 ;  /* 0x00000039ff881219 */ /* 0x000fce0000011638 */
.L_x_14651:
[----:B------:R-:W-:Y:S05]  /*7bc0*/  BSYNC B0 ;  /* 0x0000000000007941 */ /* 0x000fea0003800000 */
.L_x_14649:
[----:B------:R-:W-:-:S05]  /*7bd0*/  IMAD R136, R136, R138, R67 ;  /* 0x0000008a88887224 */ /* 0x000fca00078e0243 */
[----:B------:R-:W-:Y:S02]  /*7be0*/  VIADDMNMX R133, R136, R138, R133, PT ;  /* 0x0000008a88857246 */ /* 0x000fe40003800185 */
[----:B------:R-:W-:-:S07]  /*7bf0*/  VIMNMX R71, R71, R136, !PT ;  /* 0x0000008847477248 */ /* 0x000fce0007fe0100 */
.L_x_14648:
        /* <DEDUP_REMOVED lines=248> */
.L_x_14654:
[----:B------:R-:W-:-:S05]  /*8b80*/  IMAD.U32 R70, RZ, RZ, UR21 ;  /* 0x00000015ff467e24 */ /* 0x000fca000f8e00ff */
[----:B------:R-:W-:-:S13]  /*8b90*/  ISETP.NE.AND P6, PT, R70, 0x1, PT ;  /* 0x000000014600780c */ /* 0x000fda0003fc5270 */
[----:B------:R-:W0:Y:S02]  /*8ba0*/  @P6 LDC.64 R56, c[0x0][0x9e8] ;  /* 0x00027a00ff386b82 */ /* 0x000e240000000a00 */
[----:B0-----:R-:W-:-:S05]  /*8bb0*/  @P6 IMAD.HI.U32 R56, R9, R56, RZ ;  /* 0x0000003809386227 */ /* 0x001fca00078e00ff */
[----:B------:R-:W-:-:S07]  /*8bc0*/  @P6 SHF.R.U32.HI R9, RZ, R57, R56 ;  /* 0x00000039ff096219 */ /* 0x000fce0000011638 */
.L_x_14655:
[----:B------:R-:W-:Y:S05]  /*8bd0*/  BSYNC B0 ;  /* 0x0000000000007941 */ /* 0x000fea0003800000 */
.L_x_14653:
[----:B------:R-:W-:-:S05]  /*8be0*/  IMAD R9, R9, R70, R67 ;  /* 0x0000004609097224 */ /* 0x000fca00078e0243 */
[----:B------:R-:W-:Y:S02]  /*8bf0*/  VIADDMNMX R135, R9, R70, R135, PT ;  /* 0x0000004609877246 */ /* 0x000fe40003800187 */
[----:B------:R-:W-:-:S07]  /*8c00*/  VIMNMX R134, R134, R9, !PT ;  /* 0x0000000986867248 */ /* 0x000fce0007fe0100 */
.L_x_14652:
        /* <DEDUP_REMOVED lines=111> */
[----:B------:R-:W-:Y:S02]  /*9300*/  ISETP.LT.OR P3, PT, R135, 0x91, P3 ;  /* 0x000000918700780c */ /* 0x000fe40001f61670 */
        /* <DEDUP_REMOVED lines=111> */
[----:B0-----:R-:W-:-:S01]  /*9a00*/  FFMA.FTZ R123, R76, UR20, -R56 ;  /* 0x000000144c7b7c23 */ /* 0x001fc20008010838 */
[----:B------:R-:W-:Y:S01]  /*9a10*/  FMNMX.FTZ R109, R126, R105, !PT ;  /* 0x000000697e6d7209 */ /* 0x000fe20007810000 */
[----:B------:R-:W-:-:S01]  /*9a20*/  FFMA.FTZ R124, R124, UR20, -R56 ;  /* 0x000000147c7c7c23 */ /* 0x000fc20008010838 */
[----:B------:R-:W-:Y:S01]  /*9a30*/  FSEL R76, R63, -INF , !P4 ;  /* 0xff8000003f4c7808 */ /* 0x000fe20006000000 */
        /* <DEDUP_REMOVED lines=25> */
[----:B------:R-:W-:Y:S01]  /*9bd0*/  FMNMX.FTZ R132, R118, R113, !PT ;  /* 0x0000007176847209 */ /* 0x000fe20007810000 */
[----:B------:R-:W-:-:S01]  /*9be0*/  FFMA.FTZ R64, R64, UR20, -R56 ;  /* 0x0000001440407c23 */ /* 0x000fc20008010838 */
[--C-:B------:R-:W-:Y:S01]  /*9bf0*/  FFMA.FTZ R65, R65, UR20, -R56.reuse ;  /* 0x0000001441417c23 */ /* 0x100fe20008010838 */
[----:B0-----:R-:W-:-:S01]  /*9c00*/  FFMA.FTZ R123, R131, UR20, -R56 ;  /* 0x00000014837b7c23 */ /* 0x001fc20008010838 */
[----:B------:R-:W-:-:S02]  /*9c10*/  FMNMX.FTZ R113, R119, R132, !PT ;  /* 0x0000008477717209 */ /* 0x000fc40007810000 */
        /* <DEDUP_REMOVED lines=23> */
[----:B-1----:R-:W-:Y:S01]  /*9d90*/  FMNMX.FTZ R117, R79, R132, !PT ;  /* 0x000000844f757209 */ /* 0x002fe20007810000 */
        /* <DEDUP_REMOVED lines=23> */
[----:B------:R-:W-:-:S04]  /*9f10*/  FSEL R69, R9, RZ, P1 ;  /* 0x000000ff09457208 */ /* 0x000fc80000800000 */
[----:B------:R-:W-:Y:S01]  /*9f20*/  MUFU.EX2 R89, R89 ;  /* 0x0000005900597308 */ /* 0x000fe20000000800 */
[----:B------:R-:W0:Y:S01]  /*9f30*/  SHFL.BFLY PT, R132, R127, 0x1, 0x1f ;  /* 0x0c201f007f847f89 */ /* 0x000e2200000e0000 */
[----:B------:R-:W-:-:S04]  /*9f40*/  FADD.FTZ R69, -R69, R6 ;  /* 0x0000000645457221 */ /* 0x000fc80000010100 */
[----:B------:R-:W-:Y:S02]  /*9f50*/  FMUL.FTZ R6, R69, UR20 ;  /* 0x0000001445067c20 */ /* 0x000fe40008410000 */
        /* <DEDUP_REMOVED lines=18> */
[----:B------:R-:W-:Y:S01]  /*a080*/  MUFU.EX2 R127, R127 ;  /* 0x0000007f007f7308 */ /* 0x000fe20000000800 */
[----:B------:R-:W-:-:S01]  /*a090*/  FFMA.FTZ R131, R94, UR20, -R69 ;  /* 0x000000145e837c23 */ /* 0x000fc20008010845 */
[----:B------:R-:W-:Y:S01]  /*a0a0*/  FFMA.FTZ R94, R95, UR20, -R69 ;  /* 0x000000145f5e7c23 */ /* 0x000fe20008010845 */
[----:B------:R-:W-:-:S01]  /*a0b0*/  FADD.FTZ R126, -R126, R7 ;  /* 0x000000077e7e7221 */ /* 0x000fc20000010100 */
[--C-:B------:R-:W-:Y:S01]  /*a0c0*/  FFMA.FTZ R95, R98, UR20, -R69.reuse ;  /* 0x00000014625f7c23 */ /* 0x100fe20008010845 */
[----:B------:R-:W-:-:S01]  /*a0d0*/  FFMA.FTZ R98, R99, UR20, -R69 ;  /* 0x0000001463627c23 */ /* 0x000fc20008010845 */
[----:B------:R-:W-:Y:S01]  /*a0e0*/  FFMA.FTZ R99, R101, UR20, -R69 ;  /* 0x0000001465637c23 */ /* 0x000fe20008010845 */
[----:B------:R-:W-:Y:S01]  /*a0f0*/  FMUL.FTZ R126, R126, UR20 ;  /* 0x000000147e7e7c20 */ /* 0x000fe20008410000 */
[----:B------:R-:W-:Y:S01]  /*a100*/  MUFU.EX2 R70, R70 ;  /* 0x0000004600467308 */ /* 0x000fe20000000800 */
[----:B-1----:R-:W-:-:S01]  /*a110*/  FFMA.FTZ R101, R6, R4, R11 ;  /* 0x0000000406657223 */ /* 0x002fc2000001000b */
        /* <DEDUP_REMOVED lines=23> */
[----:B-1----:R-:W-:-:S01]  /*a290*/  FFMA.FTZ R4, R129, R3, R70 ;  /* 0x0000000381047223 */ /* 0x002fc20000010046 */
[----:B------:R-:W-:Y:S01]  /*a2a0*/  FADD.FTZ R126, R14, R101 ;  /* 0x000000650e7e7221 */ /* 0x000fe20000010000 */
[----:B------:R-:W-:-:S01]  /*a2b0*/  FFMA.FTZ R83, R83, UR20, -R69 ;  /* 0x0000001453537c23 */ /* 0x000fc20008010845 */
[----:B------:R-:W-:Y:S01]  /*a2c0*/  FFMA.FTZ R58, R58, UR20, -R69 ;  /* 0x000000143a3a7c23 */ /* 0x000fe20008010845 */
[----:B------:R-:W-:-:S01]  /*a2d0*/  FADD.FTZ R3, R127, R4 ;  /* 0x000000047f037221 */ /* 0x000fc20000010000 */
        /* <DEDUP_REMOVED lines=136> */
.L_x_14656:
        /* <DEDUP_REMOVED lines=82> */
.L_x_14638:
        /* <DEDUP_REMOVED lines=24> */
.L_x_14659:
[----:B------:R-:W-:Y:S02]  /*b200*/  ULDC UR11, c[0x0][0x9e4] ;  /* 0x00027900000b7ab9 */ /* 0x000fe40000000800 */
[----:B------:R-:W-:-:S11]  /*b210*/  UISETP.NE.AND UP0, UPT, UR11, 0x1, UPT ;  /* 0x000000010b00788c */ /* 0x000fd6000bf05270 */
[----:B------:R-:W-:Y:S02]  /*b220*/  @UP0 ULDC.64 UR12, c[0x0][0x9e8] ;  /* 0x00027a00000c0ab9 */ /* 0x000fe40000000a00 */
[----:B------:R-:W-:-:S04]  /*b230*/  UIMAD.WIDE.U32 UR6, UR10, UR12, URZ ;  /* 0x0000000c0a0672a5 */ /* 0x000fc8000f8e003f */
[----:B------:R-:W-:-:S12]  /*b240*/  @UP0 USHF.R.U32.HI UR10, URZ, UR13, UR7 ;  /* 0x0000000d3f0a0299 */ /* 0x000fd80008011607 */
.L_x_14660:
[----:B------:R-:W-:-:S04]  /*b250*/  UIMAD UR10, UR10, UR11, URZ ;  /* 0x0000000b0a0a72a4 */ /* 0x000fc8000f8e023f */
[----:B------:R-:W-:-:S04]  /*b260*/  UISETP.LT.AND UP0, UPT, UR22, UR10, UPT ;  /* 0x0000000a1600728c */ /* 0x000fc8000bf01270 */
[----:B------:R-:W-:-:S12]  /*b270*/  USEL UR22, UR22, UR10, !UP0 ;  /* 0x0000000a16167287 */ /* 0x000fd8000c000000 */
.L_x_14658:
        /* <DEDUP_REMOVED lines=13> */
.L_x_14672:
[----:B------:R-:W-:-:S04]  /*b350*/  UISETP.NE.AND UP0, UPT, UR23, 0x1, UPT ;  /* 0x000000011700788c */ /* 0x000fc8000bf05270 */
[----:B------:R-:W-:-:S04]  /*b360*/  USEL UR46, URZ, 0x1, UP0 ;  /* 0x000000013f2e7887 */ /* 0x000fc80008000000 */
[----:B------:R-:W-:Y:S01]  /*b370*/  ULOP3.LUT UR46, UR24, UR46, URZ, 0x3c, !UPT ;  /* 0x0000002e182e7292 */ /* 0x000fe2000f8e3c3f */
[----:B------:R-:W-:Y:S11]  /*b380*/  @!P0 BRA `(.L_x_14662) ;  /* 0x0000000000048947 */ /* 0x000ff60003800000 */
[----:B------:R-:W-:Y:S01]  /*b390*/  BPT.TRAP 0x1 ;  /* 0x000000040000795c */ /* 0x000fe20000300000 */
.L_x_14662:
        /* <DEDUP_REMOVED lines=9> */
.L_x_14663:
[----:B-1----:R-:W-:Y:S05]  /*b430*/  @P1 BRA `(.L_x_14664) ;  /* 0x0000000000081947 */ /* 0x002fea0003800000 */
[----:B------:R-:W1:Y:S02]  /*b440*/  SYNCS.PHASECHK.TRANS64.TRYWAIT P1, [UR21+0x13230], R9 ;  /* 0x01323009ff0075a7 */ /* 0x000e640008020155 */
[----:B-1----:R-:W-:Y:S05]  /*b450*/  @!P1 BRA `(.L_x_14665) ;  /* 0x0000012000cc9947 */ /* 0x002fea0003800000 */
.L_x_14664:
        /* <DEDUP_REMOVED lines=64> */
.L_x_14666:
[----:B------:R-:W-:Y:S01]  /*b860*/  ULEA UR11, UR23, UR45, 0x3 ;  /* 0x0000002d170b7291 */ /* 0x000fe2000f8e183f */
[----:B01----:R-:W-:-:S05]  /*b870*/  IMAD.U32 R9, RZ, RZ, UR24 ;  /* 0x00000018ff097e24 */ /* 0x003fca000f8e00ff */
[----:B------:R-:W-:-:S04]  /*b880*/  SHF.L.U32 R9, R9, 0x1f, RZ ;  /* 0x0000001f09097819 */ /* 0x000fc800000006ff */
[----:B------:R0:W1:Y:S01]  /*b890*/  SYNCS.PHASECHK.TRANS64.TRYWAIT P1, [UR11+0x13250], R9 ;  /* 0x01325009ff0075a7 */ /* 0x000062000802014b */
[----:B------:R-:W-:Y:S05]  /*b8a0*/  @!P0 BRA `(.L_x_14667) ;  /* 0x0000000000048947 */ /* 0x000fea0003800000 */
[----:B------:R-:W-:Y:S01]  /*b8b0*/  BPT.TRAP 0x1 ;  /* 0x000000040000795c */ /* 0x000fe20000300000 */
.L_x_14667:
[----:B-1----:R-:W-:Y:S05]  /*b8c0*/  @P1 BRA `(.L_x_14668) ;  /* 0x0000000000081947 */ /* 0x002fea0003800000 */
[----:B------:R-:W1:Y:S02]  /*b8d0*/  SYNCS.PHASECHK.TRANS64.TRYWAIT P1, [UR11+0x13250], R9 ;  /* 0x01325009ff0075a7 */ /* 0x000e64000802014b */
[----:B-1----:R-:W-:Y:S05]  /*b8e0*/  @!P1 BRA `(.L_x_14669) ;  /* 0x0000011c00c09947 */ /* 0x002fea0003800000 */
.L_x_14668:
        /* <DEDUP_REMOVED lines=32> */
.L_x_14670:
        /* <DEDUP_REMOVED lines=346> */
[----:B------:R-:W-:-:S03]  /*d090*/  FFMA.FTZ R71, R71, UR20, -R128 ;  /* 0x0000001447477c23 */ /* 0x000fc60008010880 */
        /* <DEDUP_REMOVED lines=156> */
.L_x_14671:
        /* <DEDUP_REMOVED lines=82> */
.L_x_14661:
        /* <DEDUP_REMOVED lines=10> */
.L_x_14692:
[----:B------:R-:W-:-:S04]  /*e020*/  UIADD3 UR6, UR25, 0x1, URZ ;  /* 0x0000000119067890 */ /* 0x000fc8000fffe03f */
[----:B------:R-:W-:-:S04]  /*e030*/  UISETP.NE.AND UP0, UPT, UR6, 0x2, UPT ;  /* 0x000000020600788c */ /* 0x000fc8000bf05270 */
[----:B------:R-:W-:Y:S02]  /*e040*/  USEL UR46, URZ, 0x1, UP0 ;  /* 0x000000013f2e7887 */ /* 0x000fe40008000000 */
[----:B------:R-:W-:Y:S02]  /*e050*/  USEL UR36, UR6, URZ, UP0 ;  /* 0x0000003f06247287 */ /* 0x000fe40008000000 */
[----:B------:R-:W-:Y:S01]  /*e060*/  ULOP3.LUT UR46, UR26, UR46, URZ, 0x3c, !UPT ;  /* 0x0000002e1a2e7292 */ /* 0x000fe2000f8e3c3f */
[----:B------:R-:W-:Y:S11]  /*e070*/  @!P0 BRA `(.L_x_14674) ;  /* 0x0000000000048947 */ /* 0x000ff60003800000 */
[----:B------:R-:W-:Y:S01]  /*e080*/  BPT.TRAP 0x1 ;  /* 0x000000040000795c */ /* 0x000fe20000300000 */
.L_x_14674:
[----:B------:R-:W-:Y:S01]  /*e090*/  ULEA UR24, UR36, UR45, 0x3 ;  /* 0x0000002d24187291 */ /* 0x000fe2000f8e183f */
[----:B------:R-:W-:-:S05]  /*e0a0*/  IMAD.U32 R9, RZ, RZ, UR46 ;  /* 0x0000002eff097e24 */ /* 0x000fca000f8e00ff */
[----:B------:R-:W-:-:S04]  /*e0b0*/  SHF.L.U32 R9, R9, 0x1f, RZ ;  /* 0x0000001f09097819 */ /* 0x000fc800000006ff */
[----:B------:R0:W1:Y:S01]  /*e0c0*/  SYNCS.PHASECHK.TRANS64.TRYWAIT P1, [UR24+0x13230], R9 ;  /* 0x01323009ff0075a7 */ /* 0x0000620008020158 */
[----:B------:R-:W-:Y:S05]  /*e0d0*/  @!P0 BRA `(.L_x_14675) ;  /* 0x0000000000048947 */ /* 0x000fea0003800000 */
[----:B------:R-:W-:Y:S01]  /*e0e0*/  BPT.TRAP 0x1 ;  /* 0x000000040000795c */ /* 0x000fe20000300000 */
.L_x_14675:
[----:B-1----:R-:W-:Y:S05]  /*e0f0*/  @P1 BRA `(.L_x_14676) ;  /* 0x0000000000081947 */ /* 0x002fea0003800000 */
[----:B------:R-:W1:Y:S02]  /*e100*/  SYNCS.PHASECHK.TRANS64.TRYWAIT P1, [UR24+0x13230], R9 ;  /* 0x01323009ff0075a7 */ /* 0x000e640008020158 */
[----:B-1----:R-:W-:Y:S05]  /*e110*/  @!P1 BRA `(.L_x_14677) ;  /* 0x000000f400cc9947 */ /* 0x002fea0003800000 */
.L_x_14676:
        /* <DEDUP_REMOVED lines=64> */
.L_x_14678:
[----:B------:R-:W-:Y:S01]  /*e520*/  ULEA UR11, UR25, UR45, 0x3 ;  /* 0x0000002d190b7291 */ /* 0x000fe2000f8e183f */
[----:B01----:R-:W-:-:S05]  /*e530*/  IMAD.U32 R9, RZ, RZ, UR26 ;  /* 0x0000001aff097e24 */ /* 0x003fca000f8e00ff */
[----:B------:R-:W-:-:S04]  /*e540*/  SHF.L.U32 R9, R9, 0x1f, RZ ;  /* 0x0000001f09097819 */ /* 0x000fc800000006ff */
[----:B------:R0:W1:Y:S01]  /*e550*/  SYNCS.PHASECHK.TRANS64.TRYWAIT P1, [UR11+0x13250], R9 ;  /* 0x01325009ff0075a7 */ /* 0x000062000802014b */
[----:B------:R-:W-:Y:S05]  /*e560*/  @!P0 BRA `(.L_x_14679) ;  /* 0x0000000000048947 */ /* 0x000fea0003800000 */
[----:B------:R-:W-:Y:S01]  /*e570*/  BPT.TRAP 0x1 ;  /* 0x000000040000795c */ /* 0x000fe20000300000 */
.L_x_14679:
[----:B-1----:R-:W-:Y:S05]  /*e580*/  @P1 BRA `(.L_x_14680) ;  /* 0x0000000000081947 */ /* 0x002fea0003800000 */
[----:B------:R-:W1:Y:S02]  /*e590*/  SYNCS.PHASECHK.TRANS64.TRYWAIT P1, [UR11+0x13250], R9 ;  /* 0x01325009ff0075a7 */ /* 0x000e64000802014b */
[----:B-1----:R-:W-:Y:S05]  /*e5a0*/  @!P1 BRA `(.L_x_14681) ;  /* 0x000000f000c09947 */ /* 0x002fea0003800000 */
.L_x_14680:
        /* <DEDUP_REMOVED lines=32> */
.L_x_14682:
        /* <DEDUP_REMOVED lines=17> */
[C---:B------:R-:W-:Y:S01]  /*e8c0*/  FMUL.FTZ R21, R0.reuse, R128 ;  /* 0x0000008000157220 */ /* 0x040fe20000410000 */
[----:B01----:R-:W-:Y:S01]  /*e8d0*/  FMUL.FTZ R9, R0, R120 ;  /* 0x0000007800097220 */ /* 0x003fe20000410000 */
        /* <DEDUP_REMOVED lines=177> */
.L_x_14685:
[----:B------:R-:W-:-:S05]  /*f3f0*/  IMAD.U32 R138, RZ, RZ, UR21 ;  /* 0x00000015ff8a7e24 */ /* 0x000fca000f8e00ff */
[----:B------:R-:W-:-:S13]  /*f400*/  ISETP.NE.AND P1, PT, R138, 0x1, PT ;  /* 0x000000018a00780c */ /* 0x000fda0003f25270 */
[----:B------:R-:W1:Y:S02]  /*f410*/  @P1 LDC.64 R56, c[0x0][0x9e8] ;  /* 0x00027a00ff381b82 */ /* 0x000e640000000a00 */
[----:B-1----:R-:W-:-:S05]  /*f420*/  @P1 IMAD.HI.U32 R56, R136, R56, RZ ;  /* 0x0000003888381227 */ /* 0x002fca00078e00ff */
[----:B------:R-:W-:-:S07]  /*f430*/  @P1 SHF.R.U32.HI R136, RZ, R57, R56 ;  /* 0x00000039ff881219 */ /* 0x000fce0000011638 */
.L_x_14686:
[----:B------:R-:W-:Y:S05]  /*f440*/  BSYNC B0 ;  /* 0x0000000000007941 */ /* 0x000fea0003800000 */
.L_x_14684:
[----:B------:R-:W-:-:S05]  /*f450*/  IMAD R136, R136, R138, R67 ;  /* 0x0000008a88887224 */ /* 0x000fca00078e0243 */
[----:B------:R-:W-:Y:S02]  /*f460*/  VIADDMNMX R133, R136, R138, R133, PT ;  /* 0x0000008a88857246 */ /* 0x000fe40003800185 */
[----:B------:R-:W-:-:S07]  /*f470*/  VIMNMX R71, R71, R136, !PT ;  /* 0x0000008847477248 */ /* 0x000fce0007fe0100 */
.L_x_14683:
        /* <DEDUP_REMOVED lines=248> */
.L_x_14689:
[----:B------:R-:W-:-:S05]  /*10400*/  IMAD.U32 R70, RZ, RZ, UR21 ;  /* 0x00000015ff467e24 */ /* 0x000fca000f8e00ff */
[----:B------:R-:W-:-:S13]  /*10410*/  ISETP.NE.AND P6, PT, R70, 0x1, PT ;  /* 0x000000014600780c */ /* 0x000fda0003fc5270 */
[----:B------:R-:W0:Y:S02]  /*10420*/  @P6 LDC.64 R56, c[0x0][0x9e8] ;  /* 0x00027a00ff386b82 */ /* 0x000e240000000a00 */
[----:B0-----:R-:W-:-:S05]  /*10430*/  @P6 IMAD.HI.U32 R56, R9, R56, RZ ;  /* 0x0000003809386227 */ /* 0x001fca00078e00ff */
[----:B------:R-:W-:-:S07]  /*10440*/  @P6 SHF.R.U32.HI R9, RZ, R57, R56 ;  /* 0x00000039ff096219 */ /* 0x000fce0000011638 */
.L_x_14690:
[----:B------:R-:W-:Y:S05]  /*10450*/  BSYNC B0 ;  /* 0x0000000000007941 */ /* 0x000fea0003800000 */
.L_x_14688:
[----:B------:R-:W-:-:S05]  /*10460*/  IMAD R9, R9, R70, R67 ;  /* 0x0000004609097224 */ /* 0x000fca00078e0243 */
[----:B------:R-:W-:Y:S02]  /*10470*/  VIADDMNMX R135, R9, R70, R135, PT ;  /* 0x0000004609877246 */ /* 0x000fe40003800187 */
[----:B------:R-:W-:-:S07]  /*10480*/  VIMNMX R134, R134, R9, !PT ;  /* 0x0000000986867248 */ /* 0x000fce0007fe0100 */
.L_x_14687:
        /* <DEDUP_REMOVED lines=259> */
[----:B------:R-:W-:Y:S01]  /*114c0*/  MUFU.EX2 R11, R11 ;  /* 0x0000000b000b7308 */ /* 0x000fe20000000800 */
[----:B------:R-:W-:-:S03]  /*114d0*/  FMNMX.FTZ R132, R90, R113, !PT ;  /* 0x000000715a847209 */ /* 0x000fc60007810000 */
[----:B------:R-:W-:Y:S01]  /*114e0*/  FADD.FTZ R6, -R69, R6 ;  /* 0x0000000645067221 */ /* 0x000fe20000010100 */
[----:B------:R-:W-:-:S03]  /*114f0*/  FMNMX.FTZ R113, R91, R132, !PT ;  /* 0x000000845b717209 */ /* 0x000fc60007810000 */
[----:B------:R-:W-:Y:S01]  /*11500*/  FMUL.FTZ R6, R6, UR20 ;  /* 0x0000001406067c20 */ /* 0x000fe20008410000 */
[----:B------:R-:W-:Y:S01]  /*11510*/  FMNMX.FTZ R132, R94, R113, !PT ;  /* 0x000000715e847209 */ /* 0x000fe20007810000 */
[----:B------:R-:W-:Y:S03]  /*11520*/  MUFU.EX2 R69, R131 ;  /* 0x0000008300457308 */ /* 0x000fe60000000800 */
        /* <DEDUP_REMOVED lines=8> */
[----:B------:R-:W3:Y:S03]  /*115b0*/  MUFU.EX2 R13, R13 ;  /* 0x0000000d000d7308 */ /* 0x000ee60000000800 */
[----:B------:R-:W-:-:S04]  /*115c0*/  FMNMX.FTZ R113, R73, R132, !PT ;  /* 0x0000008449717209 */ /* 0x000fc80007810000 */
[----:B------:R-:W-:Y:S01]  /*115d0*/  FMNMX.FTZ R132, R74, R113, !PT ;  /* 0x000000714a847209 */ /* 0x000fe20007810000 */
[----:B------:R-:W-:Y:S03]  /*115e0*/  MUFU.EX2 R14, R14 ;  /* 0x0000000e000e7308 */ /* 0x000fe60000000800 */
[----:B------:R-:W-:-:S04]  /*115f0*/  FMNMX.FTZ R113, R75, R132, !PT ;  /* 0x000000844b717209 */ /* 0x000fc80007810000 */
[----:B------:R-:W-:Y:S01]  /*11600*/  FMNMX.FTZ R132, R78, R113, !PT ;  /* 0x000000714e847209 */ /* 0x000fe20007810000 */
[----:B------:R-:W-:-:S01]  /*11610*/  FFMA.FTZ R113, R127, UR20, -R56 ;  /* 0x000000147f717c23 */ /* 0x000fc20008010838 */
[----:B------:R-:W-:Y:S01]  /*11620*/  FFMA.FTZ R127, R77, UR20, -R56 ;  /* 0x000000144d7f7c23 */ /* 0x000fe20008010838 */
[----:B------:R-:W-:Y:S01]  /*11630*/  FSEL R77, R66, -INF , !P6 ;  /* 0xff800000424d7808 */ /* 0x000fe20007000000 */
[----:B------:R-:W-:Y:S01]  /*11640*/  MUFU.EX2 R21, R21 ;  /* 0x0000001500157308 */ /* 0x000fe20000000800 */
[----:B0-----:R-:W-:-:S04]  /*11650*/  FMNMX.FTZ R117, R79, R132, !PT ;  /* 0x000000844f757209 */ /* 0x001fc80007810000 */
[----:B------:R-:W-:-:S03]  /*11660*/  FMNMX.FTZ R132, R82, R117, !PT ;  /* 0x0000007552847209 */ /* 0x000fc60007810000 */
[----:B------:R0:W-:Y:S01]  /*11670*/  MUFU.EX2 R66, R127 ;  /* 0x0000007f00427308 */ /* 0x0001e20000000800 */
        /* <DEDUP_REMOVED lines=18> */
[----:B------:R-:W-:-:S06]  /*117a0*/  FFMA.FTZ R117, R129, UR20, -R56 ;  /* 0x0000001481757c23 */ /* 0x000fcc0008010838 */
        /* <DEDUP_REMOVED lines=37> */
[----:B------:R2:W0:Y:S01]  /*11a00*/  MUFU.EX2 R131, R126 ;  /* 0x0000007e00837308 */ /* 0x0004220000000800 */
        /* <DEDUP_REMOVED lines=11> */
[----:B------:R-:W-:Y:S01]  /*11ac0*/  FFMA.FTZ R78, R78, UR20, -R127 ;  /* 0x000000144e4e7c23 */ /* 0x000fe2000801087f */
[----:B---3--:R-:W-:-:S01]  /*11ad0*/  FADD.FTZ R101, R13, R126 ;  /* 0x0000007e0d657221 */ /* 0x008fc20000010000 */
        /* <DEDUP_REMOVED lines=8> */
[----:B------:R-:W-:Y:S01]  /*11b60*/  FADD.FTZ R101, R21, R126 ;  /* 0x0000007e15657221 */ /* 0x000fe20000010000 */
        /* <DEDUP_REMOVED lines=135> */
.L_x_14691:
        /* <DEDUP_REMOVED lines=82> */
.L_x_14673:
[----:B------:R-:W-:Y:S06]  /*12900*/  BAR.ARV 0x8, 0x200 ;  /* 0x0208000000007b1d */ /* 0x000fec0000002000 */
[----:B------:R-:W-:Y:S05]  /*12910*/  @!P0 BRA `(.L_x_14693) ;  /* 0x0000000000048947 */ /* 0x000fea0003800000 */
[----:B------:R-:W-:Y:S01]  /*12920*/  BPT.TRAP 0x1 ;  /* 0x000000040000795c */ /* 0x000fe20000300000 */
.L_x_14693:
[----:B------:R-:W-:Y:S01]  /*12930*/  ULEA UR14, UR36, UR45, 0x3 ;  /* 0x0000002d240e7291 */ /* 0x000fe2000f8e183f */
[----:B------:R-:W-:-:S05]  /*12940*/  IMAD.U32 R0, RZ, RZ, UR46 ;  /* 0x0000002eff007e24 */ /* 0x000fca000f8e00ff */
[----:B------:R-:W-:-:S04]  /*12950*/  SHF.L.U32 R0, R0, 0x1f, RZ ;  /* 0x0000001f00007819 */ /* 0x000fc800000006ff */
[----:B------:R0:W1:Y:S01]  /*12960*/  SYNCS.PHASECHK.TRANS64.TRYWAIT P1, [UR14+0x13250], R0 ;  /* 0x01325000ff0075a7 */ /* 0x000062000802014e */
[----:B------:R-:W-:Y:S05]  /*12970*/  @!P0 BRA `(.L_x_14694) ;  /* 0x0000000000048947 */ /* 0x000fea0003800000 */
[----:B------:R-:W-:Y:S01]  /*12980*/  BPT.TRAP 0x1 ;  /* 0x000000040000795c */ /* 0x000fe20000300000 */
.L_x_14694:
[----:B-1----:R-:W-:Y:S05]  /*12990*/  @P1 BRA `(.L_x_14695) ;  /* 0x0000000000081947 */ /* 0x002fea0003800000 */
[----:B------:R-:W1:Y:S02]  /*129a0*/  SYNCS.PHASECHK.TRANS64.TRYWAIT P1, [UR14+0x13250], R0 ;  /* 0x01325000ff0075a7 */ /* 0x000e64000802014e */
[----:B-1----:R-:W-:Y:S05]  /*129b0*/  @!P1 BRA `(.L_x_14696) ;  /* 0x000000ac00d49947 */ /* 0x002fea0003800000 */
.L_x_14695:
[----:B------:R-:W-:Y:S01]  /*129c0*/  ULDC.64 UR4, c[0x0][0x9a0] ;  /* 0x0002680000047ab9 */ /* 0x000fe20000000a00 */
[----:B------:R-:W-:Y:S01]  /*129d0*/  UIADD3 UR45, UR45, 0x1000, URZ ;  /* 0x000010002d2d7890 */ /* 0x000fe2000fffe03f */
[----:B------:R-:W-:Y:S01]  /*129e0*/  WARPGROUP.ARRIVE ;  /* 0x00000000000079c5 */ /* 0x000fe20000000000 */
[----:B------:R-:W-:Y:S01]  /*129f0*/  UISETP.NE.U32.AND UP0, UPT, UR4, URZ, UPT ;  /* 0x0000003f0400728c */ /* 0x000fe2000bf05070 */
[----:B01----:R-:W-:Y:S01]  /*12a00*/  IMAD.MOV.U32 R0, RZ, RZ, 0x3f800000 ;  /* 0x3f800000ff007424 */ /* 0x003fe200078e00ff */
[----:B------:R-:W-:Y:S02]  /*12a10*/  USHF.R.U32.HI UR45, URZ, 0x4, UR45 ;  /* 0x000000043f2d7899 */ /* 0x000fe4000801162d */
[----:B------:R-:W-:Y:S02]  /*12a20*/  UISETP.NE.AND.EX UP0, UPT, UR5, URZ, UPT, UP0 ;  /* 0x0000003f0500728c */ /* 0x000fe4000bf05300 */
[----:B------:R-:W-:Y:S01]  /*12a30*/  ULOP3.LUT UR45, UR45, 0x3fff, URZ, 0xc0, !UPT ;  /* 0x00003fff2d2d7892 */ /* 0x000fe2000f8ec03f */
[----:B------:R-:W-:-:S03]  /*12a40*/  UMOV UR7, 0xc0000010 ;  /* 0xc000001000077882 */ /* 0x000fc60000000000 */
        /* <DEDUP_REMOVED lines=9> */
[----:B------:R-:W-:-:S05]  /*12ae0*/  @UP0 UIADD3 UR9, UR9, UR6, URZ ;  /* 0x0000000609090290 */ /* 0x000fca000fffe03f */
[----:B------:R-:W-:Y:S02]  /*12af0*/  UMOV UR6, UR10 ;  /* 0x0000000a00067c82 */ /* 0x000fe40008000000 */
[----:B------:R-:W-:Y:S01]  /*12b00*/  QGMMA.64x64x32.F32.E4M3.E4M3 R24, R152, gdesc[UR4], R24, gsb0 ;  /* 0x00e0000498187df3 */ /* 0x000fe20008000818 */
[----:B------:R-:W-:-:S04]  /*12b10*/  @UP0 UIMAD.WIDE.U32 UR6, UR38, UR12, UR8 ;  /* 0x0000000c260602a5 */ /* 0x000fc8000f8e0008 */
[----:B------:R-:W-:Y:S02]  /*12b20*/  @UP0 UIMAD UR7, UR38, UR13, UR7 ;  /* 0x0000000d260702a4 */ /* 0x000fe4000f8e0207 */
[----:B------:R-:W-:-:S04]  /*12b30*/  @UP0 ULEA UR4, UP1, UR6, UR4, 0x2 ;  /* 0x0000000406040291 */ /* 0x000fc8000f82103f */
[----:B------:R-:W-:Y:S02]  /*12b40*/  @UP0 ULEA.HI.X UR5, UR6, UR5, UR7, 0x2, UP1 ;  /* 0x0000000506050291 */ /* 0x000fe400088f1407 */
[----:B------:R-:W-:-:S04]  /*12b50*/  IMAD.U32 R6, RZ, RZ, UR4 ;  /* 0x00000004ff067e24 */ /* 0x000fc8000f8e00ff */
[----:B------:R-:W-:Y:S01]  /*12b60*/  IMAD.U32 R7, RZ, RZ, UR5 ;  /* 0x00000005ff077e24 */ /* 0x000fe2000f8e00ff */
        /* <DEDUP_REMOVED lines=22> */
[----:B0-----:R-:W0:Y:S04]  /*12cd0*/  SHFL.BFLY PT, R6, R5, 0x1, 0x1f ;  /* 0x0c201f0005067f89 */ /* 0x001e2800000e0000 */
[----:B------:R-:W1:Y:S01]  /*12ce0*/  SHFL.BFLY PT, R7, R8, 0x1, 0x1f ;  /* 0x0c201f0008077f89 */ /* 0x000e6200000e0000 */
[----:B------:R-:W-:-:S02]  /*12cf0*/  IMAD.MOV.U32 R3, RZ, RZ, RZ ;  /* 0x000000ffff037224 */ /* 0x000fc400078e00ff */
        /* <DEDUP_REMOVED lines=31> */
.L_x_14697:
        /* <DEDUP_REMOVED lines=42> */
.L_x_14619:
[----:B------:R-:W0:Y:S01]  /*13190*/  S2R R3, SR_CgaCtaId ;  /* 0x0000000000037919 */ /* 0x000e220000008800 */
[----:B------:R-:W-:Y:S01]  /*131a0*/  MOV R18, 0x400 ;  /* 0x0000040000127802 */ /* 0x000fe20000000f00 */
[----:B------:R-:W-:Y:S01]  /*131b0*/  UISETP.NE.AND UP0, UPT, UR42, URZ, UPT ;  /* 0x0000003f2a00728c */ /* 0x000fe2000bf05270 */
[----:B------:R-:W-:Y:S01]  /*131c0*/  BSSY B0, `(.L_x_14698) ;  /* 0x00002a8000007945 */ /* 0x000fe20003800000 */
[----:B------:R-:W-:Y:S06]  /*131d0*/  BAR.SYNC.DEFER_BLOCKING 0x5, 0x200 ;  /* 0x0148000000007b1d */ /* 0x000fec0000010000 */
[----:B------:R-:W1:Y:S03]  /*131e0*/  S2R R10, SR_TID.X ;  /* 0x00000000000a7919 */ /* 0x000e660000002100 */
[----:B------:R-:W-:Y:S01]  /*131f0*/  @!UP0 ULDC UR42, c[0x0][0xad4] ;  /* 0x0002b500002a8ab9 */ /* 0x000fe20000000800 */
[----:B0-----:R-:W-:-:S05]  /*13200*/  LEA R18, R3, R18, 0x18 ;  /* 0x0000001203127211 */ /* 0x001fca00078ec0ff */
[----:B------:R-:W0:Y:S01]  /*13210*/  LDS.128 R4, [R18+0x132d0] ;  /* 0x0132d00012047984 */ /* 0x000e220000000c00 */
[----:B-1----:R-:W-:-:S05]  /*13220*/  VIADD R75, R10, 0xffffff80 ;  /* 0xffffff800a4b7836 */ /* 0x002fca0000000000 */
[----:B------:R-:W-:-:S04]  /*13230*/  SHF.R.S32.HI R0, RZ, 0x1f, R75 ;  /* 0x0000001fff007819 */ /* 0x000fc8000001144b */
[----:B------:R-:W-:-:S04]  /*13240*/  LEA.HI R17, R0, R75, RZ, 0x3 ;  /* 0x0000004b00117211 */ /* 0x000fc800078f18ff */
[----:B------:R-:W-:Y:S02]  /*13250*/  LOP3.LUT R24, R17, 0xfffffff8, RZ, 0xc0, !PT ;  /* 0xfffffff811187812 */ /* 0x000fe400078ec0ff */
[----:B------:R-:W-:-:S03]  /*13260*/  SHF.R.S32.HI R17, RZ, 0x3, R17 ;  /* 0x00000003ff117819 */ /* 0x000fc60000011411 */
[----:B------:R-:W-:-:S04]  /*13270*/  IMAD.IADD R24, R75, 0x1, -R24 ;  /* 0x000000014b187824 */ /* 0x000fc800078e0a18 */
[----:B------:R-:W-:-:S05]  /*13280*/  IMAD.SHL.U32 R0, R24, 0x8, RZ ;  /* 0x0000000818007824 */ /* 0x000fca00078e00ff */
[----:B------:R-:W-:Y:S02]  /*13290*/  SHF.R.S32.HI R3, RZ, 0x1f, R0 ;  /* 0x0000001fff037819 */ /* 0x000fe40000011400 */
[----:B0-----:R-:W-:Y:S02]  /*132a0*/  R2UR UR6, R5 ;  /* 0x00000000050672ca */ /* 0x001fe400000e0000 */
[----:B------:R-:W-:Y:S02]  /*132b0*/  R2UR UR5, R6 ;  /* 0x00000000060572ca */ /* 0x000fe400000e0000 */
[----:B------:R-:W-:Y:S01]  /*132c0*/  R2UR UR49, R7 ;  /* 0x00000000073172ca */ /* 0x000fe200000e0000 */
[----:B------:R-:W-:Y:S06]  /*132d0*/  BAR.ARV 0x4, 0x200 ;  /* 0x0108000000007b1d */ /* 0x000fec0000002000 */
[----:B------:R-:W-:Y:S08]  /*132e0*/  @P0 BRA `(.L_x_14699) ;  /* 0x0000001c00a80947 */ /* 0x000ff00003800000 */
[----:B------:R-:W2:Y:S01]  /*132f0*/  LDL R9, [R1] ;  /* 0x0000000001097983 */ /* 0x000ea20000100800 */
[----:B------:R-:W-:Y:S01]  /*13300*/  IMAD.SHL.U32 R4, R10, 0x4, RZ ;  /* 0x000000040a047824 */ /* 0x000fe200078e00ff */
[----:B------:R-:W-:Y:S01]  /*13310*/  ULDC.64 UR8, c[0x4][0x38] ;  /* 0x01000e0000087ab9 */ /* 0x000fe20000000a00 */
[----:B------:R-:W-:-:S03]  /*13320*/  ULDC.64 UR10, c[0x0][0xc00] ;  /* 0x00030000000a7ab9 */ /* 0x000fc60000000a00 */
[----:B------:R-:W-:Y:S01]  /*13330*/  LOP3.LUT R4, R4, 0xc, RZ, 0xc0, !PT ;  /* 0x0000000c04047812 */ /* 0x000fe200078ec0ff */
[----:B------:R-:W-:Y:S03]  /*13340*/  BAR.SYNC.DEFER_BLOCKING 0x1, 0x180 ;  /* 0x0046000000007b1d */ /* 0x000fe60000010000 */
[----:B------:R-:W-:-:S05]  /*13350*/  IADD3 R4, P0, R4, UR8, RZ ;  /* 0x0000000804047c10 */ /* 0x000fca000ff1e0ff */
[----:B------:R-:W-:Y:S01]  /*13360*/  IMAD.X R5, RZ, RZ, UR9, P0 ;  /* 0x00000009ff057e24 */ /* 0x000fe200080e06ff */
[----:B------:R-:W0:Y:S01]  /*13370*/  S2R R7, SR_SWINHI ;  /* 0x0000000000077919 */ /* 0x000e220000002f00 */
[----:B------:R-:W-:-:S03]  /*13380*/  ULDC.64 UR8, c[0x0][0xc00] ;  /* 0x0003000000087ab9 */ /* 0x000fc60000000a00 */
[----:B------:R2:W3:Y:S01]  /*13390*/  LDG.E.CONSTANT R12, desc[UR52][R4.64] ;  /* 0x00000034040c7981 */ /* 0x0004e2000c1e9900 */
[----:B------:R-:W-:Y:S01]  /*133a0*/  LOP3.LUT P0, R6, R10, 0x3, RZ, 0xc0, !PT ;  /* 0x000000030a067812 */ /* 0x000fe2000780c0ff */
[----:B------:R-:W-:-:S03]  /*133b0*/  UIMAD.WIDE UR8, UR39, 0x4, UR8 ;  /* 0x00000004270878a5 */ /* 0x000fc6000f8e0208 */
        /* <DEDUP_REMOVED lines=12> */
[----:B0-----:R-:W-:-:S02]  /*13480*/  MOV R27, R7 ;  /* 0x00000007001b7202 */ /* 0x001fc40000000f00 */
        /* <DEDUP_REMOVED lines=22> */
[----:B--2---:R-:W-:-:S03]  /*135f0*/  IMAD.WIDE R4, R9, 0x2, R26 ;  /* 0x0000000209047825 */ /* 0x004fc600078e021a */
[C---:B------:R-:W-:Y:S02]  /*13600*/  IADD3 R11, P3, R4.reuse, 0x20, RZ ;  /* 0x00000020040b7810 */ /* 0x040fe40007f7e0ff */
[----:B------:R-:W-:Y:S02]  /*13610*/  LOP3.LUT R9, R4, 0x380, RZ, 0xc0, !PT ;  /* 0x0000038004097812 */ /* 0x000fe400078ec0ff */
[----:B------:R-:W-:Y:S02]  /*13620*/  LOP3.LUT R10, R11, 0x380, RZ, 0xc0, !PT ;  /* 0x000003800b0a7812 */ /* 0x000fe400078ec0ff */
[----:B------:R-:W-:Y:S02]  /*13630*/  SHF.R.U64 R9, R9, 0x3, RZ ;  /* 0x0000000309097819 */ /* 0x000fe400000012ff */
[----:B------:R-:W-:Y:S02]  /*13640*/  SHF.R.U64 R10, R10, 0x3, RZ ;  /* 0x000000030a0a7819 */ /* 0x000fe400000012ff */
[----:B------:R-:W-:-:S02]  /*13650*/  IADD3 R35, P1, R4, 0x60, RZ ;  /* 0x0000006004237810 */ /* 0x000fc40007f3e0ff */
[----:B------:R-:W-:Y:S02]  /*13660*/  IADD3 R31, P2, R4, 0x40, RZ ;  /* 0x00000040041f7810 */ /* 0x000fe40007f5e0ff */
[----:B------:R-:W-:Y:S01]  /*13670*/  LOP3.LUT R4, R9, R4, RZ, 0x3c, !PT ;  /* 0x0000000409047212 */ /* 0x000fe200078e3cff */
[--C-:B------:R-:W-:Y:S01]  /*13680*/  IMAD.X R7, RZ, RZ, R5.reuse, P1 ;  /* 0x000000ffff077224 */ /* 0x100fe200008e0605 */
[----:B------:R-:W-:Y:S01]  /*13690*/  LOP3.LUT R10, R10, R11, RZ, 0x3c, !PT ;  /* 0x0000000b0a0a7212 */ /* 0x000fe200078e3cff */
[--C-:B------:R-:W-:Y:S01]  /*136a0*/  IMAD.X R9, RZ, RZ, R5.reuse, P2 ;  /* 0x000000ffff097224 */ /* 0x100fe200010e0605 */
[----:B------:R-:W-:Y:S01]  /*136b0*/  LOP3.LUT R6, R31, 0x380, RZ, 0xc0, !PT ;  /* 0x000003801f067812 */ /* 0x000fe200078ec0ff */
[----:B------:R-:W-:Y:S01]  /*136c0*/  IMAD.X R11, RZ, RZ, R5, P3 ;  /* 0x000000ffff0b7224 */ /* 0x000fe200018e0605 */
[----:B------:R-:W-:Y:S01]  /*136d0*/  LOP3.LUT R14, R35, 0x380, RZ, 0xc0, !PT ;  /* 0x00000380230e7812 */ /* 0x000fe200078ec0ff */
[----:B---3--:R-:W-:Y:S01]  /*136e0*/  SHFL.IDX PT, R46, R15, R12, 0x1c1f ;  /* 0x001c1f0c0f2e7589 */ /* 0x008fe200000e0000 */
[----:B------:R-:W-:-:S02]  /*136f0*/  MOV R69, R4 ;  /* 0x0000000400457202 */ /* 0x000fc40000000f00 */
[----:B------:R-:W-:Y:S01]  /*13700*/  LOP3.LUT R5, R12, 0x2, RZ, 0x3c, !PT ;  /* 0x000000020c057812 */ /* 0x000fe200078e3cff */
[----:B------:R-:W-:Y:S01]  /*13710*/  SHFL.IDX PT, R25, R25, R12, 0x1c1f ;  /* 0x001c1f0c19197589 */ /* 0x000fe200000e0000 */
[----:B------:R-:W-:Y:S02]  /*13720*/  SHF.R.U64 R6, R6, 0x3, RZ ;  /* 0x0000000306067819 */ /* 0x000fe400000012ff */
[----:B------:R-:W-:Y:S01]  /*13730*/  SHF.R.U64 R14, R14, 0x3, RZ ;  /* 0x000000030e0e7819 */ /* 0x000fe200000012ff */
[----:B------:R-:W-:Y:S01]  /*13740*/  SHFL.IDX PT, R47, R44, R5, 0x1c1f ;  /* 0x001c1f052c2f7589 */ /* 0x000fe200000e0000 */
[----:B------:R-:W-:Y:S02]  /*13750*/  LOP3.LUT R8, R6, R31, RZ, 0x3c, !PT ;  /* 0x0000001f06087212 */ /* 0x000fe400078e3cff */
[----:B------:R-:W-:Y:S01]  /*13760*/  LOP3.LUT R6, R14, R35, RZ, 0x3c, !PT ;  /* 0x000000230e067212 */ /* 0x000fe200078e3cff */
[----:B------:R-:W0:Y:S01]  /*13770*/  SHFL.IDX PT, R52, R52, R5, 0x1c1f ;  /* 0x001c1f0534347589 */ /* 0x000e2200000e0000 */
[----:B------:R-:W-:-:S02]  /*13780*/  MOV R67, R8 ;  /* 0x0000000800437202 */ /* 0x000fc40000000f00 */
[----:B------:R-:W-:Y:S01]  /*13790*/  MOV R66, R6 ;  /* 0x0000000600427202 */ /* 0x000fe20000000f00 */
[----:B------:R-:W-:Y:S01]  /*137a0*/  SHFL.IDX PT, R54, R29, R12, 0x1c1f ;  /* 0x001c1f0c1d367589 */ /* 0x000fe200000e0000 */
[----:B------:R-:W-:-:S03]  /*137b0*/  MOV R68, R10 ;  /* 0x0000000a00447202 */ /* 0x000fc60000000f00 */
        /* <DEDUP_REMOVED lines=11> */
[----:B------:R-:W0:Y:S04]  /*13870*/  SHFL.IDX PT, R35, R58, R5, 0x1c1f ;  /* 0x001c1f053a237589 */ /* 0x000e2800000e0000 */
[----:B------:R-:W-:Y:S04]  /*13880*/  SHFL.IDX PT, R4, R73, R12, 0x1c1f ;  /* 0x001c1f0c49047589 */ /* 0x000fe800000e0000 */
[----:B------:R-:W1:Y:S04]  /*13890*/  SHFL.IDX PT, R7, R76, R5, 0x1c1f ;  /* 0x001c1f054c077589 */ /* 0x000e6800000e0000 */
[----:B------:R2:W3:Y:S04]  /*138a0*/  SHFL.IDX PT, R39, R64, R5, 0x1c1f ;  /* 0x001c1f0540277589 */ /* 0x0004e800000e0000 */
[----:B------:R-:W-:Y:S04]  /*138b0*/  SHFL.IDX PT, R58, R33, R12, 0x1c1f ;  /* 0x001c1f0c213a7589 */ /* 0x000fe800000e0000 */
[----:B------:R4:W3:Y:S01]  /*138c0*/  SHFL.IDX PT, R15, R48, R5, 0x1c1f ;  /* 0x001c1f05300f7589 */ /* 0x0008e200000e0000 */
[----:B--2---:R-:W-:-:S03]  /*138d0*/  IMAD.U32 R64, RZ, RZ, UR8 ;  /* 0x00000008ff407e24 */ /* 0x004fc6000f8e00ff */
[----:B------:R2:W3:Y:S01]  /*138e0*/  SHFL.IDX PT, R57, R42, R5, 0x1c1f ;  /* 0x001c1f052a397589 */ /* 0x0004e200000e0000 */
[----:B0-----:R-:W-:Y:S02]  /*138f0*/  SEL R32, R34, R35, P0 ;  /* 0x0000002322207207 */ /* 0x001fe40000000000 */
[----:B------:R-:W-:Y:S01]  /*13900*/  SEL R34, R35, R34, P0 ;  /* 0x0000002223227207 */ /* 0x000fe20000000000 */
[----:B------:R0:W-:Y:S01]  /*13910*/  SHFL.IDX PT, R6, R65, R12, 0x1c1f ;  /* 0x001c1f0c41067589 */ /* 0x0001e200000e0000 */
[----:B----4-:R-:W-:-:S03]  /*13920*/  SEL R48, R36, R37, P0 ;  /* 0x0000002524307207 */ /* 0x010fc60000000000 */
[----:B------:R-:W-:Y:S01]  /*13930*/  SHFL.IDX PT, R50, R45, R12, 0x1c1f ;  /* 0x001c1f0c2d327589 */ /* 0x000fe200000e0000 */
[----:B------:R-:W-:Y:S02]  /*13940*/  SEL R36, R37, R36, P0 ;  /* 0x0000002425247207 */ /* 0x000fe40000000000 */
[----:B--2---:R-:W-:Y:S01]  /*13950*/  SEL R42, R46, R47, P0 ;  /* 0x0000002f2e2a7207 */ /* 0x004fe20000000000 */
[----:B------:R-:W2:Y:S01]  /*13960*/  SHFL.IDX PT, R9, R72, R5, 0x1c1f ;  /* 0x001c1f0548097589 */ /* 0x000ea200000e0000 */
[----:B------:R-:W-:Y:S01]  /*13970*/  SEL R46, R47, R46, P0 ;  /* 0x0000002e2f2e7207 */ /* 0x000fe20000000000 */
[----:B0-----:R-:W-:Y:S01]  /*13980*/  IMAD.U32 R65, RZ, RZ, UR9 ;  /* 0x00000009ff417e24 */ /* 0x001fe2000f8e00ff */
[----:B------:R-:W-:Y:S01]  /*13990*/  SEL R47, R52, R25, P0 ;  /* 0x00000019342f7207 */ /* 0x000fe20000000000 */
[----:B------:R0:W4:Y:S01]  /*139a0*/  SHFL.IDX PT, R51, R28, R5, 0x1c1f ;  /* 0x001c1f051c337589 */ /* 0x00012200000e0000 */
[----:B------:R-:W-:Y:S02]  /*139b0*/  SEL R52, R54, R53, P0 ;  /* 0x0000003536347207 */ /* 0x000fe40000000000 */
[----:B------:R-:W-:Y:S01]  /*139c0*/  SEL R54, R53, R54, P0 ;  /* 0x0000003635367207 */ /* 0x000fe20000000000 */
[----:B------:R-:W-:Y:S01]  /*139d0*/  SHFL.IDX PT, R8, R61, R12, 0x1c1f ;  /* 0x001c1f0c3d087589 */ /* 0x000fe200000e0000 */
[----:B------:R-:W-:-:S02]  /*139e0*/  SEL R53, R55, R56, P0 ;  /* 0x0000003837357207 */ /* 0x000fc40000000000 */
[----:B------:R-:W-:Y:S01]  /*139f0*/  SEL R55, R56, R55, P0 ;  /* 0x0000003738377207 */ /* 0x000fe20000000000 */
[----:B------:R3:W4:Y:S01]  /*13a00*/  SHFL.IDX PT, R11, R70, R5, 0x1c1f ;  /* 0x001c1f05460b7589 */ /* 0x00072200000e0000 */
[----:B-1----:R-:W-:Y:S02]  /*13a10*/  SEL R29, R4, R7, P0 ;  /* 0x00000007041d7207 */ /* 0x002fe40000000000 */
[----:B0-----:R-:W-:Y:S01]  /*13a20*/  SEL R28, R30, R31, P0 ;  /* 0x0000001f1e1c7207 */ /* 0x001fe20000000000 */
[----:B------:R-:W-:Y:S01]  /*13a30*/  SHFL.IDX PT, R59, R59, R12, 0x1c1f ;  /* 0x001c1f0c3b3b7589 */ /* 0x000fe200000e0000 */
[----:B------:R-:W-:Y:S02]  /*13a40*/  SEL R30, R31, R30, P0 ;  /* 0x0000001e1f1e7207 */ /* 0x000fe40000000000 */
[----:B------:R-:W-:Y:S01]  /*13a50*/  SEL R31, R7, R4, P0 ;  /* 0x00000004071f7207 */ /* 0x000fe20000000000 */
[----:B------:R-:W0:Y:S01]  /*13a60*/  SHFL.IDX PT, R60, R60, R5, 0x1c1f ;  /* 0x001c1f053c3c7589 */ /* 0x000e2200000e0000 */
[----:B---3--:R-:W-:Y:S01]  /*13a70*/  SEL R40, R38, R39, P0 ;  /* 0x0000002726287207 */ /* 0x008fe20000000000 */
[----:B------:R-:W1:Y:S01]  /*13a80*/  LDC.64 R70, c[0x0][0xc08] ;  /* 0x00030200ff467b82 */ /* 0x000e620000000a00 */
[----:B------:R-:W-:Y:S01]  /*13a90*/  SEL R37, R15, R14, P0 ;  /* 0x0000000e0f257207 */ /* 0x000fe20000000000 */
[----:B------:R3:W-:Y:S01]  /*13aa0*/  SHFL.IDX PT, R10, R49, R12, 0x1c1f ;  /* 0x001c1f0c310a7589 */ /* 0x0007e200000e0000 */
[----:B------:R-:W-:-:S02]  /*13ab0*/  SEL R56, R58, R57, P0 ;  /* 0x000000393a387207 */ /* 0x000fc40000000000 */
[----:B--2---:R-:W-:Y:S01]  /*13ac0*/  SEL R33, R6, R9, P0 ;  /* 0x0000000906217207 */ /* 0x004fe20000000000 */
[----:B------:R-:W2:Y:S01]  /*13ad0*/  SHFL.IDX PT, R13, R62, R5, 0x1c1f ;  /* 0x001c1f053e0d7589 */ /* 0x000ea200000e0000 */
[----:B------:R-:W-:Y:S02]  /*13ae0*/  SEL R35, R9, R6, P0 ;  /* 0x0000000609237207 */ /* 0x000fe40000000000 */
[----:B------:R-:W-:Y:S02]  /*13af0*/  SEL R38, R39, R38, P0 ;  /* 0x0000002627267207 */ /* 0x000fe40000000000 */
[----:B----4-:R-:W-:Y:S02]  /*13b00*/  SEL R44, R50, R51, P0 ;  /* 0x00000033322c7207 */ /* 0x010fe40000000000 */
[----:B---3--:R-:W-:Y:S02]  /*13b10*/  SEL R49, R14, R15, P0 ;  /* 0x0000000f0e317207 */ /* 0x008fe40000000000 */
[----:B------:R-:W-:-:S02]  /*13b20*/  SEL R58, R57, R58, P0 ;  /* 0x0000003a393a7207 */ /* 0x000fc40000000000 */
[----:B------:R-:W-:Y:S02]  /*13b30*/  SEL R41, R8, R11, P0 ;  /* 0x0000000b08297207 */ /* 0x000fe40000000000 */
[----:B------:R-:W-:Y:S02]  /*13b40*/  SEL R39, R11, R8, P0 ;  /* 0x000000080b277207 */ /* 0x000fe40000000000 */
[----:B------:R-:W-:Y:S02]  /*13b50*/  SEL R50, R51, R50, P0 ;  /* 0x0000003233327207 */ /* 0x000fe40000000000 */
[----:B0-----:R-:W-:Y:S02]  /*13b60*/  SEL R57, R59, R60, P0 ;  /* 0x0000003c3b397207 */ /* 0x001fe40000000000 */
[----:B------:R-:W-:Y:S02]  /*13b70*/  SEL R59, R60, R59, P0 ;  /* 0x0000003b3c3b7207 */ /* 0x000fe40000000000 */
[----:B------:R-:W-:-:S02]  /*13b80*/  F2FP.BF16.F32.PACK_AB R60, R29, R28 ;  /* 0x0000001c1d3c723e */ /* 0x000fc400000010ff */
[----:B------:R-:W-:Y:S02]  /*13b90*/  F2FP.BF16.F32.PACK_AB R61, R49, R48 ;  /* 0x00000030313d723e */ /* 0x000fe400000010ff */
[----:B--2---:R-:W-:Y:S02]  /*13ba0*/  SEL R45, R10, R13, P0 ;  /* 0x0000000d0a2d7207 */ /* 0x004fe40000000000 */
[----:B------:R-:W-:Y:S02]  /*13bb0*/  SEL R51, R13, R10, P0 ;  /* 0x0000000a0d337207 */ /* 0x000fe40000000000 */
        /* <DEDUP_REMOVED lines=19> */
[----:B------:R3:W-:Y:S02]  /*13cf0*/  STSM.16.M88.4 [R66], R12 ;  /* 0x0000000c42007844 */ /* 0x0007e40000000200 */
[----:B------:R-:W-:Y:S01]  /*13d00*/  BAR.SYNC.DEFER_BLOCKING 0x1, 0x180 ;  /* 0x0046000000007b1d */ /* 0x000fe20000010000 */
[----:B------:R-:W-:-:S13]  /*13d10*/  ISETP.NE.AND.EX P0, PT, RZ, UR11, PT, P0 ;  /* 0x0000000bff007c0c */ /* 0x000fda000bf05300 */
[----:B------:R-:W4:Y:S01]  /*13d20*/  @P0 LDG.E R25, desc[UR52][R64.64] ;  /* 0x0000003440190981 */ /* 0x000f22000c1e1900 */
[----:B-1----:R-:W-:Y:S02]  /*13d30*/  ISETP.NE.U32.AND P1, PT, R70, RZ, PT ;  /* 0x000000ff4600720c */ /* 0x002fe40003f25070 */
[----:B------:R-:W-:-:S11]  /*13d40*/  R2UR UR4, R71 ;  /* 0x00000000470472ca */ /* 0x000fd600000e0000 */
[----:B------:R-:W-:Y:S01]  /*13d50*/  VOTEU.ANY UP0, P1 ;  /* 0x00000000003f7886 */ /* 0x000fe20000800100 */
[----:B0-----:R-:W-:Y:S01]  /*13d60*/  ISETP.NE.AND P1, PT, R61, 0x1, PT ;  /* 0x000000013d00780c */ /* 0x001fe20003f25270 */
        /* <DEDUP_REMOVED lines=17> */
[----:B------:R-:W-:Y:S01]  /*13e80*/  VIADD R11, R22, UR40 ;  /* 0x00000028160b7c36 */ /* 0x000fe20008000000 */
        /* <DEDUP_REMOVED lines=48> */
.L_x_14700:
        /* <DEDUP_REMOVED lines=21> */
[----:B------:R-:W1:Y:S01]  /*142e0*/  @P1 LDC R21, c[0x0][0xbf0] ;  /* 0x0002fc00ff151b82 */ /* 0x000e620000000800 */
        /* <DEDUP_REMOVED lines=13> */
[----:B------:R-:W2:Y:S04]  /*143c0*/  LD.E.128 R4, desc[UR52][R4.64] ;  /* 0x0000003404047980 */ /* 0x000ea8000c101d00 */
[----:B------:R-:W3:Y:S04]  /*143d0*/  LD.E.128 R8, desc[UR52][R8.64] ;  /* 0x0000003408087980 */ /* 0x000ee8000c101d00 */
[----:B------:R-:W4:Y:S01]  /*143e0*/  LD.E.128 R28, desc[UR52][R28.64] ;  /* 0x000000341c1c7980 */ /* 0x000f22000c101d00 */
[----:B------:R-:W-:Y:S01]  /*143f0*/  UIMAD UR10, UR11, UR12, URZ ;  /* 0x0000000c0b0a72a4 */ /* 0x000fe2000f8e023f */
[----:B------:R-:W-:Y:S01]  /*14400*/  IADD3 R15, P0, R26, 0x4800, RZ ;  /* 0x000048001a0f7810 */ /* 0x000fe20007f1e0ff */
[----:B------:R-:W-:-:S02]  /*14410*/  UIMAD.WIDE.U32 UR8, UR4, UR12, URZ ;  /* 0x0000000c040872a5 */ /* 0x000fc4000f8e003f */
[----:B------:R-:W-:Y:S01]  /*14420*/  UIMAD UR10, UR4, UR13, UR10 ;  /* 0x0000000d040a72a4 */ /* 0x000fe2000f8e020a */
[----:B------:R-:W-:Y:S01]  /*14430*/  IMAD R24, R24, 0x30, R17 ;  /* 0x0000003018187824 */ /* 0x000fe200078e0211 */
[----:B------:R-:W-:Y:S01]  /*14440*/  LOP3.LUT R12, R15, 0x380, RZ, 0xc0, !PT ;  /* 0x000003800f0c7812 */ /* 0x000fe200078ec0ff */
[----:B------:R-:W-:Y:S01]  /*14450*/  IMAD.X R13, RZ, RZ, R27, P0 ;  /* 0x000000ffff0d7224 */ /* 0x000fe200000e061b */
[----:B------:R-:W-:Y:S02]  /*14460*/  UIADD3 UR9, UR9, UR10, URZ ;  /* 0x0000000a09097290 */ /* 0x000fe4000fffe03f */
[----:B------:R-:W-:Y:S01]  /*14470*/  USHF.R.S32.HI UR4, URZ, 0x1f, UR7 ;  /* 0x0000001f3f047899 */ /* 0x000fe20008011407 */
[----:B------:R-:W-:Y:S01]  /*14480*/  SHF.R.U64 R12, R12, 0x3, RZ ;  /* 0x000000030c0c7819 */ /* 0x000fe200000012ff */
[----:B------:R-:W-:Y:S01]  /*14490*/  ULDC.64 UR10, c[0x0][0xae8] ;  /* 0x0002ba00000a7ab9 */ /* 0x000fe20000000a00 */
[----:B------:R-:W-:Y:S01]  /*144a0*/  VIADD R27, R24, UR40 ;  /* 0x00000028181b7c36 */ /* 0x000fe20008000000 */
[----:B------:R-:W-:Y:S01]  /*144b0*/  UIMAD.WIDE.U32 UR8, UR38, UR10, UR8 ;  /* 0x0000000a260872a5 */ /* 0x000fe2000f8e0008 */
[----:B------:R-:W-:-:S02]  /*144c0*/  LOP3.LUT R12, R12, R15, RZ, 0x3c, !PT ;  /* 0x0000000f0c0c7212 */ /* 0x000fc400078e3cff */
[----:B0-----:R-:W-:Y:S01]  /*144d0*/  @P1 IMAD.HI.U32 R20, R27, R20, RZ ;  /* 0x000000141b141227 */ /* 0x001fe200078e00ff */
[----:B------:R-:W-:-:S03]  /*144e0*/  UIMAD UR9, UR38, UR11, UR9 ;  /* 0x0000000b260972a4 */ /* 0x000fc6000f8e0209 */
[----:B------:R-:W-:Y:S01]  /*144f0*/  ULDC.64 UR10, c[0x0][0xaf0] ;  /* 0x0002bc00000a7ab9 */ /* 0x000fe20000000a00 */
[----:B------:R-:W-:Y:S01]  /*14500*/  IMAD.MOV.U32 R25, RZ, RZ, R27 ;  /* 0x000000ffff197224 */ /* 0x000fe200078e001b */
[----:B------:R-:W-:Y:S01]  /*14510*/  UIMAD UR4, UR4, UR10, URZ ;  /* 0x0000000a040472a4 */ /* 0x000fe2000f8e023f */
[----:B-1----:R-:W-:Y:S01]  /*14520*/  @P1 SHF.R.U32.HI R25, RZ, R21, R20 ;  /* 0x00000015ff191219 */ /* 0x002fe20000011614 */
[----:B------:R-:W-:Y:S01]  /*14530*/  UIMAD.WIDE.U32 UR8, UR7, UR10, UR8 ;  /* 0x0000000a070872a5 */ /* 0x000fe2000f8e0008 */
[----:B------:R-:W-:Y:S01]  /*14540*/  VIADD R34, R17, UR40 ;  /* 0x0000002811227c36 */ /* 0x000fe20008000000 */
[----:B------:R-:W-:Y:S01]  /*14550*/  UIMAD UR4, UR7, UR11, UR4 ;  /* 0x0000000b070472a4 */ /* 0x000fe2000f8e0204 */
[--C-:B------:R-:W-:Y:S01]  /*14560*/  SHF.R.S32.HI R24, RZ, 0x1f, R25.reuse ;  /* 0x0000001fff187819 */ /* 0x100fe20000011419 */
[----:B------:R-:W-:Y:S01]  /*14570*/  IMAD.MOV R26, RZ, RZ, -R25 ;  /* 0x000000ffff1a7224 */ /* 0x000fe200078e0a19 */
[----:B------:R-:W-:Y:S01]  /*14580*/  ULDC.64 UR10, c[0x0][0xae0] ;  /* 0x0002b800000a7ab9 */ /* 0x000fe20000000a00 */
[----:B------:R-:W-:-:S02]  /*14590*/  UIADD3 UR4, UR9, UR4, URZ ;  /* 0x0000000409047290 */ /* 0x000fc4000fffe03f */
[----:B------:R-:W-:Y:S01]  /*145a0*/  IMAD.U32 R21, RZ, RZ, UR9 ;  /* 0x00000009ff157e24 */ /* 0x000fe2000f8e00ff */
[----:B------:R-:W5:Y:S01]  /*145b0*/  LD.E.128 R12, desc[UR52][R12.64] ;  /* 0x000000340c0c7980 */ /* 0x000f62000c101d00 */
[----:B------:R-:W-:Y:S02]  /*145c0*/  IMAD R24, R24, UR10, RZ ;  /* 0x0000000a18187c24 */ /* 0x000fe4000f8e02ff */
[----:B------:R-:W-:Y:S01]  /*145d0*/  IMAD R27, R61, R26, R27 ;  /* 0x0000001a3d1b7224 */ /* 0x000fe200078e021b */
[----:B------:R-:W-:Y:S01]  /*145e0*/  @!PT LDS RZ, [RZ] ;  /* 0x00000000fffff984 */ /* 0x000fe20000000800 */
[----:B------:R-:W-:Y:S01]  /*145f0*/  @!PT LDS RZ, [RZ] ;  /* 0x00000000fffff984 */ /* 0x000fe20000000800 */
[----:B------:R-:W-:Y:S01]  /*14600*/  @!PT LDS RZ, [RZ] ;  /* 0x00000000fffff984 */ /* 0x000fe20000000800 */
[----:B------:R-:W-:Y:S01]  /*14610*/  @!PT LDS RZ, [RZ] ;  /* 0x00000000fffff984 */ /* 0x000fe20000000800 */
[----:B------:R0:W-:Y:S06]  /*14620*/  MEMBAR.ALL.CTA ;  /* 0x0000000000007992 */ /* 0x0001ec0000008000 */
[----:B0-----:R-:W0:Y:S01]  /*14630*/  FENCE.VIEW.ASYNC.S ;  /* 0x00000000000073c6 */ /* 0x001e220000000000 */
[----:B------:R-:W-:Y:S01]  /*14640*/  IMAD.U32 R20, RZ, RZ, UR8 ;  /* 0x00000008ff147e24 */ /* 0x000fe2000f8e00ff */
[----:B------:R-:W-:Y:S01]  /*14650*/  ULDC.64 UR8, c[0x0][0xad8] ;  /* 0x0002b60000087ab9 */ /* 0x000fe20000000a00 */
[----:B------:R-:W-:Y:S01]  /*14660*/  IMAD.U32 R21, RZ, RZ, UR4 ;  /* 0x00000004ff157e24 */ /* 0x000fe2000f8e00ff */
[----:B------:R-:W-:Y:S01]  /*14670*/  ULDC UR4, c[0x0][0xac8] ;  /* 0x0002b20000047ab9 */ /* 0x000fe20000000800 */
[C---:B------:R-:W-:Y:S01]  /*14680*/  IMAD R33, R25.reuse, UR11, R24 ;  /* 0x0000000b19217c24 */ /* 0x040fe2000f8e0218 */
[----:B------:R-:W-:Y:S01]  /*14690*/  SHF.R.S32.HI R24, RZ, 0x1f, R27 ;  /* 0x0000001fff187819 */ /* 0x000fe2000001141b */
[----:B------:R-:W-:-:S04]  /*146a0*/  IMAD.WIDE.U32 R20, R25, UR10, R20 ;  /* 0x0000000a19147c25 */ /* 0x000fc8000f8e0014 */
[----:B------:R-:W-:Y:S02]  /*146b0*/  IMAD.IADD R21, R21, 0x1, R33 ;  /* 0x0000000115157824 */ /* 0x000fe400078e0221 */
[----:B------:R-:W-:Y:S02]  /*146c0*/  IMAD R24, R24, UR8, RZ ;  /* 0x0000000818187c24 */ /* 0x000fe4000f8e02ff */
[----:B------:R-:W-:-:S04]  /*146d0*/  IMAD.WIDE.U32 R20, R27, UR8, R20 ;  /* 0x000000081b147c25 */ /* 0x000fc8000f8e0014 */
[----:B------:R-:W-:Y:S01]  /*146e0*/  IMAD R25, R27, UR9, R24 ;  /* 0x000000091b197c24 */ /* 0x000fe2000f8e0218 */
[----:B------:R-:W-:Y:S01]  /*146f0*/  ULDC.64 UR8, c[0x0][0xa80] ;  /* 0x0002a00000087ab9 */ /* 0x000fe20000000a00 */
[----:B------:R-:W-:Y:S01]  /*14700*/  VIADD R17, R34, 0x30 ;  /* 0x0000003022117836 */ /* 0x000fe20000000000 */
[----:B------:R-:W-:Y:S01]  /*14710*/  LEA R32, P0, R20, UR8, 0x1 ;  /* 0x0000000814207c11 */ /* 0x000fe2000f8008ff */
[----:B------:R-:W-:Y:S02]  /*14720*/  IMAD.IADD R21, R21, 0x1, R25 ;  /* 0x0000000115157824 */ /* 0x000fe400078e0219 */
[----:B------:R-:W-:Y:S02]  /*14730*/  VIADD R18, R18, 0x13220 ;  /* 0x0001322012127836 */ /* 0x000fe40000000000 */
[----:B0-----:R-:W0:Y:S01]  /*14740*/  SHFL.IDX PT, R25, R32, RZ, 0x181f ;  /* 0x00181fff20197589 */ /* 0x001e2200000e0000 */
[----:B------:R-:W-:Y:S01]  /*14750*/  LEA.HI.X R33, R20, UR9, R21, 0x1, P0 ;  /* 0x0000000914217c11 */ /* 0x000fe200080f0c15 */
[----:B------:R-:W-:Y:S01]  /*14760*/  VIADD R20, R34, 0x60 ;  /* 0x0000006022147836 */ /* 0x000fe20000000000 */
[----:B------:R-:W-:Y:S01]  /*14770*/  ISETP.GE.AND P0, PT, R0, UR4, PT ;  /* 0x0000000400007c0c */ /* 0x000fe2000bf06270 */
[----:B------:R-:W1:Y:S01]  /*14780*/  SHFL.IDX PT, R35, R32, 0x1, 0x181f ;  /* 0x00381f0020237f89 */ /* 0x000e6200000e0000 */
[----:B------:R-:W-:-:S02]  /*14790*/  PRMT R18, RZ, 0x654, R18 ;  /* 0x00000654ff127816 */ /* 0x000fc40000000012 */
[-C--:B------:R-:W-:Y:S01]  /*147a0*/  ISETP.GE.OR P1, PT, R34, R63.reuse, P0 ;  /* 0x0000003f2200720c */ /* 0x080fe20000726670 */
[----:B------:R-:W1:Y:S01]  /*147b0*/  SHFL.IDX PT, R37, R32, 0x2, 0x181f ;  /* 0x00581f0020257f89 */ /* 0x000e6200000e0000 */
[-C--:B------:R-:W-:Y:S01]  /*147c0*/  ISETP.GE.OR P2, PT, R17, R63.reuse, P0 ;  /* 0x0000003f1100720c */ /* 0x080fe20000746670 */
[----:B------:R0:W-:Y:S01]  /*147d0*/  SYNCS.ARRIVE.TRANS64.RED.A1T0 RZ, [R18+URZ], RZ ;  /* 0x000000ff12ff79a7 */ /* 0x0001e2000810043f */
[----:B------:R-:W-:Y:S01]  /*147e0*/  ISETP.GE.OR P3, PT, R20, R63, P0 ;  /* 0x0000003f1400720c */ /* 0x000fe20000766670 */
[----:B------:R-:W1:Y:S01]  /*147f0*/  SHFL.IDX PT, R21, R33, RZ, 0x181f ;  /* 0x00181fff21157589 */ /* 0x000e6200000e0000 */
[----:B------:R-:W-:-:S03]  /*14800*/  VIADD R17, R34, 0x90 ;  /* 0x0000009022117836 */ /* 0x000fc60000000000 */
[----:B------:R-:W1:Y:S02]  /*14810*/  SHFL.IDX PT, R27, R33, 0x1, 0x181f ;  /* 0x00381f00211b7f89 */ /* 0x000e6400000e0000 */
[----:B------:R-:W-:Y:S02]  /*14820*/  ISETP.GE.OR P0, PT, R17, R63, P0 ;  /* 0x0000003f1100720c */ /* 0x000fe40000706670 */
[----:B------:R-:W1:Y:S01]  /*14830*/  SHFL.IDX PT, R36, R33, 0x2, 0x181f ;  /* 0x00581f0021247f89 */ /* 0x000e6200000e0000 */
[----:B0-----:R-:W-:-:S03]  /*14840*/  @!P1 LEA R20, P4, R0, R25, 0x1 ;  /* 0x0000001900149211 */ /* 0x001fc600078808ff */
[----:B------:R-:W0:Y:S01]  /*14850*/  SHFL.IDX PT, R33, R33, 0x3, 0x181f ;  /* 0x00781f0021217f89 */ /* 0x000e2200000e0000 */
[----:B-1----:R-:W-:-:S03]  /*14860*/  @!P2 LEA R24, P5, R0, R35, 0x1 ;  /* 0x000000230018a211 */ /* 0x002fc600078a08ff */
[----:B------:R1:W0:Y:S01]  /*14870*/  SHFL.IDX PT, R35, R32, 0x3, 0x181f ;  /* 0x00781f0020237f89 */ /* 0x00022200000e0000 */
[C---:B------:R-:W-:Y:S02]  /*14880*/  @!P3 LEA R26, P6, R0.reuse, R37, 0x1 ;  /* 0x00000025001ab211 */ /* 0x040fe400078c08ff */
[C-C-:B------:R-:W-:Y:S02]  /*14890*/  @!P1 LEA.HI.X R21, R0.reuse, R21, R3.reuse, 0x1, P4 ;  /* 0x0000001500159211 */ /* 0x140fe400020f0c03 */
[C-C-:B------:R-:W-:Y:S02]  /*148a0*/  @!P2 LEA.HI.X R25, R0.reuse, R27, R3.reuse, 0x1, P5 ;  /* 0x0000001b0019a211 */ /* 0x140fe400028f0c03 */
[----:B------:R-:W-:Y:S01]  /*148b0*/  @!P3 LEA.HI.X R27, R0, R36, R3, 0x1, P6 ;  /* 0x00000024001bb211 */ /* 0x000fe200030f0c03 */
[----:B--2---:R1:W-:Y:S04]  /*148c0*/  @!P1 ST.E.128 desc[UR52][R20.64], R4 ;  /* 0x0000000414009985 */ /* 0x0043e8000c101d34 */
[----:B---3--:R1:W-:Y:S04]  /*148d0*/  @!P2 ST.E.128 desc[UR52][R24.64], R8 ;  /* 0x000000081800a985 */ /* 0x0083e8000c101d34 */
[----:B----4-:R1:W-:Y:S01]  /*148e0*/  @!P3 ST.E.128 desc[UR52][R26.64], R28 ;  /* 0x0000001c1a00b985 */ /* 0x0103e2000c101d34 */
[----:B0-----:R-:W-:Y:S05]  /*148f0*/  @P0 BRA `(.L_x_14702) ;  /* 0x0000001000d00947 */ /* 0x001fea0003800000 */
[----:B-1----:R-:W-:-:S04]  /*14900*/  LEA R4, P0, R0, R35, 0x1 ;  /* 0x0000002300047211 */ /* 0x002fc800078008ff */
[----:B------:R-:W-:-:S05]  /*14910*/  LEA.HI.X R5, R0, R33, R3, 0x1, P0 ;  /* 0x0000002100057211 */ /* 0x000fca00000f0c03 */
[----:B-----5:R0:W-:Y:S01]  /*14920*/  ST.E.128 desc[UR52][R4.64], R12 ;  /* 0x0000000c04007985 */ /* 0x0201e2000c101d34 */
[----:B------:R-:W-:Y:S05]  /*14930*/  BRA `(.L_x_14702) ;  /* 0x0000001000c07947 */ /* 0x000fea0003800000 */
.L_x_14701:
[----:B------:R-:W-:Y:S01]  /*14940*/  ULDC.64 UR12, c[0x0][0xb08] ;  /* 0x0002c200000c7ab9 */ /* 0x000fe20000000a00 */
[----:B------:R-:W1:Y:S01]  /*14950*/  @P1 LDC R0, c[0x0][0xbec] ;  /* 0x0002fb00ff001b82 */ /* 0x000e620000000800 */
[----:B------:R-:W-:Y:S01]  /*14960*/  UIMAD UR10, UR11, UR12, URZ ;  /* 0x0000000c0b0a72a4 */ /* 0x000fe2000f8e023f */
[----:B------:R-:W-:Y:S01]  /*14970*/  IMAD.MOV.U32 R3, RZ, RZ, R11 ;  /* 0x000000ffff037224 */ /* 0x000fe200078e000b */
[----:B------:R-:W-:Y:S01]  /*14980*/  UIMAD.WIDE.U32 UR8, UR4, UR12, URZ ;  /* 0x0000000c040872a5 */ /* 0x000fe2000f8e003f */
[----:B------:R-:W-:Y:S01]  /*14990*/  VIADD R18, R18, 0x13220 ;  /* 0x0001322012127836 */ /* 0x000fe20000000000 */
[----:B------:R-:W-:Y:S01]  /*149a0*/  UIMAD UR10, UR4, UR13, UR10 ;  /* 0x0000000d040a72a4 */ /* 0x000fe2000f8e020a */
[C---:B------:R-:W-:Y:S01]  /*149b0*/  VIADD R17, R19.reuse, 0x10 ;  /* 0x0000001013117836 */ /* 0x040fe20000000000 */
[----:B------:R-:W-:Y:S01]  /*149c0*/  USHF.R.S32.HI UR4, URZ, 0x1f, UR7 ;  /* 0x0000001f3f047899 */ /* 0x000fe20008011407 */
[----:B0-----:R-:W0:Y:S01]  /*149d0*/  @P1 LDC R5, c[0x0][0xbf0] ;  /* 0x0002fc00ff051b82 */ /* 0x001e220000000800 */
[----:B------:R-:W-:Y:S01]  /*149e0*/  UIADD3 UR9, UR9, UR10, URZ ;  /* 0x0000000a09097290 */ /* 0x000fe2000fffe03f */
[----:B------:R-:W-:Y:S01]  /*149f0*/  PRMT R18, RZ, 0x654, R18 ;  /* 0x00000654ff127816 */ /* 0x000fe20000000012 */
[C---:B------:R-:W-:Y:S01]  /*14a00*/  VIADD R21, R19.reuse, 0x18 ;  /* 0x0000001813157836 */ /* 0x040fe20000000000 */
[----:B------:R-:W-:Y:S01]  /*14a10*/  ULDC.64 UR10, c[0x0][0xb38] ;  /* 0x0002ce00000a7ab9 */ /* 0x000fe20000000a00 */
[C---:B------:R-:W-:Y:S01]  /*14a20*/  VIADD R25, R19.reuse, 0x20 ;  /* 0x0000002013197836 */ /* 0x040fe20000000000 */
[----:B------:R-:W-:Y:S01]  /*14a30*/  UIMAD.WIDE.U32 UR8, UR38, UR10, UR8 ;  /* 0x0000000a260872a5 */ /* 0x000fe2000f8e0008 */
[C---:B------:R-:W-:Y:S01]  /*14a40*/  VIADD R27, R19.reuse, 0x28 ;  /* 0x00000028131b7836 */ /* 0x040fe20000000000 */
[----:B------:R2:W-:Y:S01]  /*14a50*/  SYNCS.ARRIVE.TRANS64.RED.A1T0 RZ, [R18+URZ], RZ ;  /* 0x000000ff12ff79a7 */ /* 0x0005e2000810043f */
[C---:B------:R-:W-:Y:S01]  /*14a60*/  VIADD R63, R19.reuse, 0x38 ;  /* 0x00000038133f7836 */ /* 0x040fe20000000000 */
[----:B------:R-:W-:Y:S01]  /*14a70*/  UIMAD UR9, UR38, UR11, UR9 ;  /* 0x0000000b260972a4 */ /* 0x000fe2000f8e0209 */
[----:B------:R-:W-:Y:S01]  /*14a80*/  VIADD R65, R19, 0x8 ;  /* 0x0000000813417836 */ /* 0x000fe20000000000 */
[----:B------:R-:W-:Y:S01]  /*14a90*/  BSSY B1, `(.L_x_14703) ;  /* 0x000004a000017945 */ /* 0x000fe20003800000 */
[----:B------:R-:W-:Y:S01]  /*14aa0*/  ULDC.64 UR10, c[0x0][0xb40] ;  /* 0x0002d000000a7ab9 */ /* 0x000fe20000000a00 */
[----:B------:R-:W-:Y:S01]  /*14ab0*/  SHF.R.S32.HI R20, RZ, 0x1f, R21 ;  /* 0x0000001fff147819 */ /* 0x000fe20000011415 */
[----:B------:R-:W-:Y:S01]  /*14ac0*/  UIMAD UR4, UR4, UR10, URZ ;  /* 0x0000000a040472a4 */ /* 0x000fe2000f8e023f */
[----:B-1----:R-:W-:Y:S01]  /*14ad0*/  @P1 IMAD.HI.U32 R0, R11, R0, RZ ;  /* 0x000000000b001227 */ /* 0x002fe200078e00ff */
[----:B------:R-:W-:Y:S01]  /*14ae0*/  UIMAD.WIDE.U32 UR8, UR7, UR10, UR8 ;  /* 0x0000000a070872a5 */ /* 0x000fe2000f8e0008 */
[----:B--2---:R-:W-:Y:S01]  /*14af0*/  SHF.R.S32.HI R18, RZ, 0x1f, R17 ;  /* 0x0000001fff127819 */ /* 0x004fe20000011411 */
[----:B------:R-:W-:Y:S01]  /*14b00*/  UIMAD UR4, UR7, UR11, UR4 ;  /* 0x0000000b070472a4 */ /* 0x000fe2000f8e0204 */
[----:B------:R-:W-:-:S02]  /*14b10*/  SHF.R.S32.HI R24, RZ, 0x1f, R25 ;  /* 0x0000001fff187819 */ /* 0x000fc40000011419 */
[----:B------:R-:W-:Y:S01]  /*14b20*/  ULDC.64 UR10, c[0x0][0xb48] ;  /* 0x0002d200000a7ab9 */ /* 0x000fe20000000a00 */
[----:B------:R-:W-:Y:S01]  /*14b30*/  UIADD3 UR9, UR9, UR4, URZ ;  /* 0x0000000409097290 */ /* 0x000fe2000fffe03f */
[----:B0-----:R-:W-:Y:S02]  /*14b40*/  @P1 SHF.R.U32.HI R3, RZ, R5, R0 ;  /* 0x00000005ff031219 */ /* 0x001fe40000011600 */
        /* <DEDUP_REMOVED lines=9> */
[----:B------:R-:W-:-:S02]  /*14be0*/  IMAD.U32 R5, RZ, RZ, UR9 ;  /* 0x00000009ff057e24 */ /* 0x000fc4000f8e00ff */
        /* <DEDUP_REMOVED lines=14> */
[----:B------:R-:W-:-:S03]  /*14cd0*/  VIADD R61, R19, 0x30 ;  /* 0x00000030133d7836 */ /* 0x000fc60000000000 */
[----:B------:R-:W-:Y:S01]  /*14ce0*/  LEA.HI.X R3, R4, UR9, R3, 0x2, P1 ;  /* 0x0000000904037c11 */ /* 0x000fe200088f1403 */
[----:B------:R0:W1:Y:S01]  /*14cf0*/  SHFL.IDX PT, R6, R0, RZ, 0x1c1f ;  /* 0x001c1fff00067589 */ /* 0x00006200000e0000 */
[----:B------:R-:W-:-:S03]  /*14d00*/  SHF.R.S32.HI R60, RZ, 0x1f, R61 ;  /* 0x0000001fff3c7819 */ /* 0x000fc6000001143d */
        /* <DEDUP_REMOVED lines=8> */
[-C--:B------:R-:W-:Y:S02]  /*14d90*/  @!P1 LEA R8, P6, R65, R6.reuse, 0x2 ;  /* 0x0000000641089211 */ /* 0x080fe400078c10ff */
        /* <DEDUP_REMOVED lines=15> */
[----:B-1----:R-:W-:-:S03]  /*14e90*/  @!P2 LEA R4, P1, R27, R6, 0x2 ;  /* 0x000000061b04a211 */ /* 0x002fc600078210ff */
[----:B------:R3:W-:Y:S01]  /*14ea0*/  @!P3 ST.E.64 desc[UR52][R14.64], R40 ;  /* 0x000000280e00b985 */ /* 0x0007e2000c101b34 */
[-C--:B--2---:R-:W-:Y:S02]  /*14eb0*/  @!P6 LEA R8, P3, R61, R6.reuse, 0x2 ;  /* 0x000000063d08e211 */ /* 0x084fe400078610ff */
[----:B------:R-:W-:Y:S02]  /*14ec0*/  @!P5 LEA R6, P4, R63, R6, 0x2 ;  /* 0x000000063f06d211 */ /* 0x000fe400078810ff */
[-C--:B------:R-:W-:Y:S02]  /*14ed0*/  @!P2 LEA.HI.X R5, R27, R7.reuse, R26, 0x2, P1 ;  /* 0x000000071b05a211 */ /* 0x080fe400008f141a */
[-C--:B------:R-:W-:Y:S02]  /*14ee0*/  @!P6 LEA.HI.X R9, R61, R7.reuse, R60, 0x2, P3 ;  /* 0x000000073d09e211 */ /* 0x080fe400018f143c */
[----:B------:R-:W-:Y:S01]  /*14ef0*/  @!P5 LEA.HI.X R7, R63, R7, R62, 0x2, P4 ;  /* 0x000000073f07d211 */ /* 0x000fe200020f143e */
[----:B------:R3:W-:Y:S04]  /*14f00*/  @!P2 ST.E.64 desc[UR52][R4.64], R38 ;  /* 0x000000260400a985 */ /* 0x0007e8000c101b34 */
[----:B------:R3:W-:Y:S04]  /*14f10*/  @!P6 ST.E.64 desc[UR52][R8.64], R44 ;  /* 0x0000002c0800e985 */ /* 0x0007e8000c101b34 */
[----:B------:R3:W-:Y:S02]  /*14f20*/  @!P5 ST.E.64 desc[UR52][R6.64], R50 ;  /* 0x000000320600d985 */ /* 0x0007e4000c101b34 */
.L_x_14704:
[----:B------:R-:W-:Y:S05]  /*14f30*/  BSYNC B1 ;  /* 0x0000000000017941 */ /* 0x000fea0003800000 */
.L_x_14703:
        /* <DEDUP_REMOVED lines=9> */
[----:B-1-3--:R-:W-:Y:S02]  /*14fd0*/  @!P0 IMAD.WIDE R4, R19, 0x4, R6 ;  /* 0x0000000413048825 */ /* 0x00afe400078e0206 */
[-C--:B------:R-:W-:Y:S02]  /*14fe0*/  @!P4 LEA R8, P5, R65, R6.reuse, 0x2 ;  /* 0x000000064108c211 */ /* 0x080fe400078a10ff */
[-C--:B------:R-:W-:Y:S01]  /*14ff0*/  @!P3 LEA R10, P6, R17, R6.reuse, 0x2 ;  /* 0x00000006110ab211 */ /* 0x080fe200078c10ff */
[----:B------:R1:W-:Y:S01]  /*15000*/  @!P0 ST.E.64 desc[UR52][R4.64], R48 ;  /* 0x0000003004008985 */ /* 0x0003e2000c101b34 */
[----:B------:R-:W-:Y:S02]  /*15010*/  ISETP.GE.AND P0, PT, R27, UR4, PT ;  /* 0x000000041b007c0c */ /* 0x000fe4000bf06270 */
[----:B------:R-:W-:Y:S02]  /*15020*/  @!P4 LEA.HI.X R9, R65, R7, R64, 0x2, P5 ;  /* 0x000000074109c211 */ /* 0x000fe400028f1440 */
[----:B------:R-:W-:-:S02]  /*15030*/  @!P2 LEA R12, P5, R21, R6, 0x2 ;  /* 0x00000006150ca211 */ /* 0x000fc400078a10ff */
[-C--:B------:R-:W-:Y:S01]  /*15040*/  @!P3 LEA.HI.X R11, R17, R7.reuse, R18, 0x2, P6 ;  /* 0x00000007110bb211 */ /* 0x080fe200030f1412 */
[----:B------:R4:W-:Y:S01]  /*15050*/  @!P4 ST.E.64 desc[UR52][R8.64], R36 ;  /* 0x000000240800c985 */ /* 0x0009e2000c101b34 */
[----:B------:R-:W-:Y:S02]  /*15060*/  ISETP.GE.AND P6, PT, R61, UR4, PT ;  /* 0x000000043d007c0c */ /* 0x000fe4000bfc6270 */
[----:B------:R-:W-:Y:S01]  /*15070*/  @!P2 LEA.HI.X R13, R21, R7, R20, 0x2, P5 ;  /* 0x00000007150da211 */ /* 0x000fe200028f1414 */
[----:B------:R4:W-:Y:S01]  /*15080*/  @!P3 ST.E.64 desc[UR52][R10.64], R42 ;  /* 0x0000002a0a00b985 */ /* 0x0009e2000c101b34 */
[----:B------:R-:W-:-:S03]  /*15090*/  @!P1 LEA R14, P5, R25, R6, 0x2 ;  /* 0x00000006190e9211 */ /* 0x000fc600078a10ff */
[----:B------:R4:W-:Y:S01]  /*150a0*/  @!P2 ST.E.64 desc[UR52][R12.64], R46 ;  /* 0x0000002e0c00a985 */ /* 0x0009e2000c101b34 */
[----:B------:R-:W-:Y:S02]  /*150b0*/  @!P1 LEA.HI.X R15, R25, R7, R24, 0x2, P5 ;  /* 0x00000007190f9211 */ /* 0x000fe400028f1418 */
[----:B-1----:R-:W-:-:S03]  /*150c0*/  @!P0 LEA R4, P5, R27, R6, 0x2 ;  /* 0x000000061b048211 */ /* 0x002fc600078a10ff */
[----:B------:R4:W-:Y:S01]  /*150d0*/  @!P1 ST.E.64 desc[UR52][R14.64], R52 ;  /* 0x000000340e009985 */ /* 0x0009e2000c101b34 */
[----:B------:R-:W-:Y:S02]  /*150e0*/  @!P0 LEA.HI.X R5, R27, R7, R26, 0x2, P5 ;  /* 0x000000071b058211 */ /* 0x000fe400028f141a */
[----:B------:R-:W-:-:S03]  /*150f0*/  @!P6 LEA R20, P5, R61, R6, 0x2 ;  /* 0x000000063d14e211 */ /* 0x000fc600078a10ff */
[----:B------:R4:W-:Y:S01]  /*15100*/  @!P0 ST.E.64 desc[UR52][R4.64], R54 ;  /* 0x0000003604008985 */ /* 0x0009e2000c101b34 */
[----:B------:R-:W-:Y:S02]  /*15110*/  @!P6 LEA.HI.X R21, R61, R7, R60, 0x2, P5 ;  /* 0x000000073d15e211 */ /* 0x000fe400028f143c */
[----:B------:R-:W-:-:S03]  /*15120*/  ISETP.GE.AND P0, PT, R63, UR4, PT ;  /* 0x000000043f007c0c */ /* 0x000fc6000bf06270 */
[----:B------:R4:W-:Y:S10]  /*15130*/  @!P6 ST.E.64 desc[UR52][R20.64], R56 ;  /* 0x000000381400e985 */ /* 0x0009f4000c101b34 */
[----:B------:R-:W-:Y:S05]  /*15140*/  @P0 BRA `(.L_x_14702) ;  /* 0x0000000800bc0947 */ /* 0x000fea0003800000 */
[----:B----4-:R-:W-:-:S04]  /*15150*/  LEA R4, P0, R63, R6, 0x2 ;  /* 0x000000063f047211 */ /* 0x010fc800078010ff */
[----:B------:R-:W-:-:S05]  /*15160*/  LEA.HI.X R5, R63, R7, R62, 0x2, P0 ;  /* 0x000000073f057211 */ /* 0x000fca00000f143e */
[----:B------:R1:W-:Y:S01]  /*15170*/  ST.E.64 desc[UR52][R4.64], R58 ;  /* 0x0000003a04007985 */ /* 0x0003e2000c101b34 */
[----:B------:R-:W-:Y:S05]  /*15180*/  BRA `(.L_x_14702) ;  /* 0x0000000800ac7947 */ /* 0x000fea0003800000 */
.L_x_14699:
        /* <DEDUP_REMOVED lines=30> */
.L_x_14705:
        /* <DEDUP_REMOVED lines=62> */
.L_x_14707:
[----:B------:R-:W-:Y:S05]  /*15750*/  BSYNC B1 ;  /* 0x0000000000017941 */ /* 0x000fea0003800000 */
.L_x_14706:
        /* <DEDUP_REMOVED lines=8> */
[----:B------:R-:W-:-:S04]  /*157e0*/  IMAD R24, R24, 0x30, R17 ;  /* 0x0000003018187824 */ /* 0x000fc800078e0211 */
[----:B------:R-:W-:-:S04]  /*157f0*/  VIADD R24, R24, UR40 ;  /* 0x0000002818187c36 */ /* 0x000fc80008000000 */
[----:B01----:R-:W-:Y:S01]  /*15800*/  IMAD.MOV.U32 R7, RZ, RZ, R24 ;  /* 0x000000ffff077224 */ /* 0x003fe200078e0018 */
[----:B------:R-:W-:Y:S02]  /*15810*/  UIMAD UR10, UR11, UR13, UR10 ;  /* 0x0000000d0b0a72a4 */ /* 0x000fe4000f8e020a */
[----:B------:R-:W-:-:S04]  /*15820*/  UIMAD.WIDE.U32 UR8, UR8, UR12, URZ ;  /* 0x0000000c080872a5 */ /* 0x000fc8000f8e003f */
[----:B------:R-:W-:-:S03]  /*15830*/  UIADD3 UR9, UR9, UR10, URZ ;  /* 0x0000000a09097290 */ /* 0x000fc6000fffe03f */
[----:B------:R-:W-:Y:S01]  /*15840*/  ULDC.64 UR10, c[0x0][0xae8] ;  /* 0x0002ba00000a7ab9 */ /* 0x000fe20000000a00 */
[----:B--2---:R-:W-:Y:S01]  /*15850*/  ISETP.NE.AND P0, PT, R13, 0x1, PT ;  /* 0x000000010d00780c */ /* 0x004fe20003f05270 */
[----:B------:R-:W-:Y:S01]  /*15860*/  UIMAD.WIDE.U32 UR8, UR38, UR10, UR8 ;  /* 0x0000000a260872a5 */ /* 0x000fe2000f8e0008 */
[----:B------:R-:W-:-:S03]  /*15870*/  IMAD R25, R8, R13, RZ ;  /* 0x0000000d08197224 */ /* 0x000fc600078e02ff */
[----:B------:R-:W-:-:S03]  /*15880*/  UIMAD UR9, UR38, UR11, UR9 ;  /* 0x0000000b260972a4 */ /* 0x000fc6000f8e0209 */
[----:B------:R-:W-:Y:S02]  /*15890*/  ULDC.64 UR10, c[0x0][0xaf0] ;  /* 0x0002bc00000a7ab9 */ /* 0x000fe40000000a00 */
[----:B------:R-:W-:Y:S02]  /*158a0*/  UIMAD UR7, UR7, UR10, URZ ;  /* 0x0000000a070772a4 */ /* 0x000fe4000f8e023f */
[----:B------:R-:W-:Y:S01]  /*158b0*/  UIMAD.WIDE.U32 UR8, UR4, UR10, UR8 ;  /* 0x0000000a040872a5 */ /* 0x000fe2000f8e0008 */
[----:B------:R-:W0:Y:S01]  /*158c0*/  @P0 LDC R5, c[0x0][0xbec] ;  /* 0x0002fb00ff050b82 */ /* 0x000e220000000800 */
[----:B------:R-:W-:-:S03]  /*158d0*/  UIMAD UR7, UR4, UR11, UR7 ;  /* 0x0000000b040772a4 */ /* 0x000fc6000f8e0207 */
[----:B------:R-:W-:Y:S01]  /*158e0*/  ULDC.64 UR10, c[0x0][0xae0] ;  /* 0x0002b800000a7ab9 */ /* 0x000fe20000000a00 */
[----:B------:R-:W-:-:S03]  /*158f0*/  UIADD3 UR4, UR9, UR7, URZ ;  /* 0x0000000709047290 */ /* 0x000fc6000fffe03f */
[----:B------:R-:W1:Y:S01]  /*15900*/  @P0 LDC R9, c[0x0][0xbf0] ;  /* 0x0002fc00ff090b82 */ /* 0x000e620000000800 */
[----:B0-----:R-:W-:-:S04]  /*15910*/  @P0 IMAD.HI.U32 R4, R24, R5, RZ ;  /* 0x0000000518040227 */ /* 0x001fc800078e00ff */
[----:B------:R-:W-:Y:S02]  /*15920*/  IMAD.U32 R5, RZ, RZ, UR9 ;  /* 0x00000009ff057e24 */ /* 0x000fe4000f8e00ff */
[----:B------:R-:W-:Y:S01]  /*15930*/  IMAD.U32 R5, RZ, RZ, UR4 ;  /* 0x00000004ff057e24 */ /* 0x000fe2000f8e00ff */
[----:B------:R-:W-:Y:S01]  /*15940*/  ULDC UR4, c[0x0][0xac8] ;  /* 0x0002b20000047ab9 */ /* 0x000fe20000000800 */
        /* <DEDUP_REMOVED lines=17> */
[----:B------:R-:W-:-:S03]  /*15a60*/  VIADD R6, R17, UR40 ;  /* 0x0000002811067c36 */ /* 0x000fc60008000000 */
[----:B------:R-:W-:Y:S01]  /*15a70*/  LEA.HI.X R10, R4, UR9, R5, 0x1, P0 ;  /* 0x00000009040a7c11 */ /* 0x000fe200080f0c05 */
[----:B------:R-:W0:Y:S01]  /*15a80*/  SHFL.IDX PT, R11, R7, RZ, 0x181f ;  /* 0x00181fff070b7589 */ /* 0x000e2200000e0000 */
[----:B------:R-:W-:Y:S01]  /*15a90*/  ISETP.GE.AND P0, PT, R0, UR4, PT ;  /* 0x0000000400007c0c */ /* 0x000fe2000bf06270 */
[C---:B------:R-:W-:Y:S02]  /*15aa0*/  VIADD R4, R6.reuse, 0x30 ;  /* 0x0000003006047836 */ /* 0x040fe40000000000 */
[----:B------:R-:W1:Y:S01]  /*15ab0*/  SHFL.IDX PT, R13, R7, 0x1, 0x181f ;  /* 0x00381f00070d7f89 */ /* 0x000e6200000e0000 */
[C---:B------:R-:W-:Y:S01]  /*15ac0*/  VIADD R5, R6.reuse, 0x60 ;  /* 0x0000006006057836 */ /* 0x040fe20000000000 */
[CC--:B------:R-:W-:Y:S01]  /*15ad0*/  ISETP.GE.OR P3, PT, R6.reuse, R25.reuse, P0 ;  /* 0x000000190600720c */ /* 0x0c0fe20000766670 */
[----:B------:R-:W-:Y:S01]  /*15ae0*/  VIADD R6, R6, 0x90 ;  /* 0x0000009006067836 */ /* 0x000fe20000000000 */
[----:B------:R-:W2:Y:S01]  /*15af0*/  SHFL.IDX PT, R15, R7, 0x2, 0x181f ;  /* 0x00581f00070f7f89 */ /* 0x000ea200000e0000 */
[----:B------:R-:W-:-:S02]  /*15b00*/  ISETP.GE.OR P2, PT, R4, R25, P0 ;  /* 0x000000190400720c */ /* 0x000fc40000746670 */
[-C--:B------:R-:W-:Y:S01]  /*15b10*/  ISETP.GE.OR P1, PT, R5, R25.reuse, P0 ;  /* 0x000000190500720c */ /* 0x080fe20000726670 */
[----:B------:R-:W3:Y:S01]  /*15b20*/  SHFL.IDX PT, R9, R10, RZ, 0x181f ;  /* 0x00181fff0a097589 */ /* 0x000ee200000e0000 */
[----:B------:R-:W-:-:S03]  /*15b30*/  ISETP.GE.OR P0, PT, R6, R25, P0 ;  /* 0x000000190600720c */ /* 0x000fc60000706670 */
[----:B------:R-:W4:Y:S04]  /*15b40*/  SHFL.IDX PT, R21, R7, 0x3, 0x181f ;  /* 0x00781f0007157f89 */ /* 0x000f2800000e0000 */
[----:B------:R-:W5:Y:S04]  /*15b50*/  SHFL.IDX PT, R12, R10, 0x1, 0x181f ;  /* 0x00381f000a0c7f89 */ /* 0x000f6800000e0000 */
[----:B------:R-:W5:Y:S01]  /*15b60*/  SHFL.IDX PT, R14, R10, 0x2, 0x181f ;  /* 0x00581f000a0e7f89 */ /* 0x000f6200000e0000 */
[----:B0-----:R-:W-:-:S03]  /*15b70*/  @!P3 LEA R4, P6, R0, R11, 0x1 ;  /* 0x0000000b0004b211 */ /* 0x001fc600078c08ff */
[----:B------:R4:W0:Y:S01]  /*15b80*/  SHFL.IDX PT, R17, R10, 0x3, 0x181f ;  /* 0x00781f000a117f89 */ /* 0x00082200000e0000 */
[C---:B-1----:R-:W-:Y:S02]  /*15b90*/  @!P2 LEA R6, P5, R0.reuse, R13, 0x1 ;  /* 0x0000000d0006a211 */ /* 0x042fe400078a08ff */
[C---:B--2---:R-:W-:Y:S02]  /*15ba0*/  @!P1 LEA R8, P4, R0.reuse, R15, 0x1 ;  /* 0x0000000f00089211 */ /* 0x044fe400078808ff */
[C---:B---3--:R-:W-:Y:S02]  /*15bb0*/  @!P3 LEA.HI.X R5, R0.reuse, R9, R3, 0x1, P6 ;  /* 0x000000090005b211 */ /* 0x048fe400030f0c03 */
[----:B----4-:R-:W-:-:S03]  /*15bc0*/  @!P0 LEA R10, P6, R0, R21, 0x1 ;  /* 0x00000015000a8211 */ /* 0x010fc600078c08ff */
[----:B------:R1:W-:Y:S01]  /*15bd0*/  @!P3 ST.E.128 desc[UR52][R4.64], RZ ;  /* 0x000000ff0400b985 */ /* 0x0003e2000c101d34 */
[C-C-:B-----5:R-:W-:Y:S02]  /*15be0*/  @!P2 LEA.HI.X R7, R0.reuse, R12, R3.reuse, 0x1, P5 ;  /* 0x0000000c0007a211 */ /* 0x160fe400028f0c03 */
[----:B------:R-:W-:-:S03]  /*15bf0*/  @!P1 LEA.HI.X R9, R0, R14, R3, 0x1, P4 ;  /* 0x0000000e00099211 */ /* 0x000fc600020f0c03 */
[----:B------:R1:W-:Y:S01]  /*15c00*/  @!P2 ST.E.128 desc[UR52][R6.64], RZ ;  /* 0x000000ff0600a985 */ /* 0x0003e2000c101d34 */
[----:B0-----:R-:W-:-:S03]  /*15c10*/  @!P0 LEA.HI.X R11, R0, R17, R3, 0x1, P6 ;  /* 0x00000011000b8211 */ /* 0x001fc600030f0c03 */
[----:B------:R1:W-:Y:S04]  /*15c20*/  @!P1 ST.E.128 desc[UR52][R8.64], RZ ;  /* 0x000000ff08009985 */ /* 0x0003e8000c101d34 */
[----:B------:R1:W-:Y:S02]  /*15c30*/  @!P0 ST.E.128 desc[UR52][R10.64], RZ ;  /* 0x000000ff0a008985 */ /* 0x0003e4000c101d34 */
.L_x_14702:
[----:B------:R-:W-:Y:S05]  /*15c40*/  BSYNC B0 ;  /* 0x0000000000007941 */ /* 0x000fea0003800000 */
.L_x_14698:
[----:B------:R-:W-:Y:S02]  /*15c50*/  ULDC UR4, c[0x0][0xc3c] ;  /* 0x00030f0000047ab9 */ /* 0x000fe40000000800 */
[----:B------:R-:W-:-:S06]  /*15c60*/  UISETP.GE.AND UP0, UPT, UR49, UR4, UPT ;  /* 0x000000043100728c */ /* 0x000fcc000bf06270 */
[----:B------:R-:W-:-:S13]  /*15c70*/  PLOP3.LUT P0, PT, PT, PT, UP0, 0x80, 0x0 ;  /* 0x000000000000781c */ /* 0x000fda0003f0f008 */
[----:B------:R-:W-:Y:S05]  /*15c80*/  @!P0 BRA `(.L_x_14708) ;  /* 0xfffffeb0000c8947 */ /* 0x000fea000383ffff */
[----:B------:R-:W-:Y:S05]  /*15c90*/  EXIT ;  /* 0x000000000000794d */ /* 0x000fea0003800000 */
.L_x_14607:
        /* <DEDUP_REMOVED lines=19> */
[----:B------:R-:W-:Y:S02]  /*15dd0*/  CS2R R6, SRZ ;  /* 0x0000000000067805 */ /* 0x000fe4000001ff00 */
        /* <DEDUP_REMOVED lines=41> */
.L_x_14712:
[----:B------:R-:W-:-:S04]  /*16070*/  UIADD3 UR4, UR4, 0x1f, URZ ;  /* 0x0000001f04047890 */ /* 0x000fc8000fffe03f */
[----:B------:R-:W-:-:S06]  /*16080*/  UISETP.GE.AND UP0, UPT, UR4, UR5, UPT ;  /* 0x000000050400728c */ /* 0x000fcc000bf06270 */
[----:B------:R-:W-:-:S13]  /*16090*/  PLOP3.LUT P6, PT, PT, PT, UP0, 0x40, 0x0 ;  /* 0x000000000000781c */ /* 0x000fda0003fce808 */
[----:B------:R-:W-:Y:S05]  /*160a0*/  @!P6 BRA `(.L_x_14711) ;  /* 0x0000000800cce947 */ /* 0x000fea0003800000 */
[----:B------:R-:W-:-:S05]  /*160b0*/  VIADD R7, R0, UR4 ;  /* 0x0000000400077c36 */ /* 0x000fca0008000000 */
[----:B------:R-:W-:-:S13]  /*160c0*/  ISETP.GE.OR P6, PT, R7, UR5, !P0 ;  /* 0x0000000507007c0c */ /* 0x000fda000c7c6670 */
[----:B------:R-:W0:Y:S08]  /*160d0*/  @!P6 LDC.64 R4, c[0x0][0xc80] ;  /* 0x00032000ff04eb82 */ /* 0x000e300000000a00 */
[----:B------:R-:W1:Y:S01]  /*160e0*/  @!P6 LDC.64 R2, c[0x0][0xc78] ;  /* 0x00031e00ff02eb82 */ /* 0x000e620000000a00 */
[----:B0-----:R-:W-:-:S04]  /*160f0*/  @!P6 IMAD.WIDE R4, R7, 0x4, R4 ;  /* 0x000000040704e825 */ /* 0x001fc800078e0204 */
[----:B-1----:R-:W-:Y:S01]  /*16100*/  @!P6 IMAD.WIDE R2, R7, 0x4, R2 ;  /* 0x000000040702e825 */ /* 0x002fe200078e0202 */
[----:B------:R-:W-:-:S06]  /*16110*/  CS2R R6, SRZ ;  /* 0x0000000000067805 */ /* 0x000fcc000001ff00 */
[----:B------:R0:W2:Y:S04]  /*16120*/  @!P6 LDG.E R6, desc[UR52][R4.64] ;  /* 0x000000340406e981 */ /* 0x0000a8000c1e1900 */
        /* <DEDUP_REMOVED lines=23> */
.L_x_14710:
        /* <DEDUP_REMOVED lines=17> */
.L_x_14713:
[----:B01----:R-:W-:-:S04]  /*163b0*/  IMAD R2, R3, R4, R10 ;  /* 0x0000000403027224 */ /* 0x003fc800078e020a */
[----:B------:R-:W-:Y:S01]  /*163c0*/  IMAD.IADD R5, R8, 0x1, -R2 ;  /* 0x0000000108057824 */ /* 0x000fe200078e0a02 */
[----:B------:R0:W-:Y:S01]  /*163d0*/  STL [R1+0x20], R2 ;  /* 0x0000200201007387 */ /* 0x0001e20000100800 */
[----:B------:R-:W-:Y:S05]  /*163e0*/  @!P1 BRA `(.L_x_14714) ;  /* 0x0000000000ec9947 */ /* 0x000fea0003800000 */
[-C--:B--2---:R-:W-:Y:S02]  /*163f0*/  IABS R8, R6.reuse ;  /* 0x0000000600087213 */ /* 0x084fe40000000000 */
[----:B------:R-:W-:Y:S02]  /*16400*/  IABS R4, R7 ;  /* 0x0000000700047213 */ /* 0x000fe40000000000 */
[----:B------:R-:W1:Y:S01]  /*16410*/  I2F.RP R9, R8 ;  /* 0x0000000800097306 */ /* 0x000e620000209400 */
[----:B------:R-:W-:Y:S02]  /*16420*/  IABS R10, R5 ;  /* 0x00000005000a7213 */ /* 0x000fe40000000000 */
[----:B------:R-:W-:-:S05]  /*16430*/  IABS R12, R6 ;  /* 0x00000006000c7213 */ /* 0x000fca0000000000 */
[----:B-1----:R-:W0:Y:S02]  /*16440*/  MUFU.RCP R9, R9 ;  /* 0x0000000900097308 */ /* 0x002e240000001000 */
[----:B0-----:R-:W-:-:S06]  /*16450*/  VIADD R2, R9, 0xffffffe ;  /* 0x0ffffffe09027836 */ /* 0x001fcc0000000000 */
[----:B------:R-:W0:Y:S08]  /*16460*/  I2F.RP R9, R4 ;  /* 0x0000000400097306 */ /* 0x000e300000209400 */
[----:B------:R1:W2:Y:S08]  /*16470*/  F2I.FTZ.U32.TRUNC.NTZ R3, R2 ;  /* 0x0000000200037305 */ /* 0x0002b0000021f000 */
[----:B0-----:R-:W0:Y:S01]  /*16480*/  MUFU.RCP R9, R9 ;  /* 0x0000000900097308 */ /* 0x001e220000001000 */
[----:B-1----:R-:W-:-:S02]  /*16490*/  IMAD.MOV.U32 R2, RZ, RZ, RZ ;  /* 0x000000ffff027224 */ /* 0x002fc400078e00ff */
[----:B--2---:R-:W-:-:S04]  /*164a0*/  IMAD.MOV R11, RZ, RZ, -R3 ;  /* 0x000000ffff0b7224 */ /* 0x004fc800078e0a03 */
[----:B------:R-:W-:-:S04]  /*164b0*/  IMAD R11, R11, R8, RZ ;  /* 0x000000080b0b7224 */ /* 0x000fc800078e02ff */
[----:B------:R-:W-:-:S04]  /*164c0*/  IMAD.HI.U32 R3, R3, R11, R2 ;  /* 0x0000000b03037227 */ /* 0x000fc800078e0002 */
[----:B------:R-:W-:Y:S02]  /*164d0*/  IMAD.MOV R11, RZ, RZ, -R12 ;  /* 0x000000ffff0b7224 */ /* 0x000fe400078e0a0c */
[----:B------:R-:W-:-:S04]  /*164e0*/  IMAD.HI.U32 R2, R3, R10, RZ ;  /* 0x0000000a03027227 */ /* 0x000fc800078e00ff */
[----:B------:R-:W-:Y:S02]  /*164f0*/  IMAD R3, R2, R11, R10 ;  /* 0x0000000b02037224 */ /* 0x000fe400078e020a */
[----:B0-----:R-:W-:-:S03]  /*16500*/  VIADD R10, R9, 0xffffffe ;  /* 0x0ffffffe090a7836 */ /* 0x001fc60000000000 */
[----:B------:R-:W-:-:S13]  /*16510*/  ISETP.GT.U32.AND P1, PT, R8, R3, PT ;  /* 0x000000030800720c */ /* 0x000fda0003f24070 */
[----:B------:R-:W-:Y:S02]  /*16520*/  @!P1 IMAD.IADD R3, R3, 0x1, -R8 ;  /* 0x0000000103039824 */ /* 0x000fe400078e0a08 */
[----:B------:R-:W-:Y:S01]  /*16530*/  @!P1 VIADD R2, R2, 0x1 ;  /* 0x0000000102029836 */ /* 0x000fe20000000000 */
[----:B------:R-:W-:Y:S02]  /*16540*/  ISETP.NE.AND P1, PT, R6, RZ, PT ;  /* 0x000000ff0600720c */ /* 0x000fe40003f25270 */
[----:B------:R-:W-:Y:S02]  /*16550*/  ISETP.GE.U32.AND P0, PT, R3, R8, PT ;  /* 0x000000080300720c */ /* 0x000fe40003f06070 */
[----:B------:R-:W-:Y:S01]  /*16560*/  LOP3.LUT R8, R5, R6, RZ, 0x3c, !PT ;  /* 0x0000000605087212 */ /* 0x000fe200078e3cff */
[----:B------:R-:W0:Y:S03]  /*16570*/  F2I.FTZ.U32.TRUNC.NTZ R3, R10 ;  /* 0x0000000a00037305 */ /* 0x000e26000021f000 */
        /* <DEDUP_REMOVED lines=34> */
.L_x_14714:
        /* <DEDUP_REMOVED lines=44> */
[----:B------:R-:W-:Y:S01]  /*16a60*/  IMAD.MOV.U32 R2, RZ, RZ, R11 ;  /* 0x000000ffff027224 */ /* 0x000fe200078e000b */
[----:B------:R-:W-:-:S03]  /*16a70*/  IABS R11, R12 ;  /* 0x0000000c000b7213 */ /* 0x000fc60000000000 */
[----:B------:R-:W-:Y:S02]  /*16a80*/  IMAD R5, R2, R7, RZ ;  /* 0x0000000702057224 */ /* 0x000fe400078e02ff */
[----:B------:R-:W-:-:S04]  /*16a90*/  IMAD.MOV.U32 R2, RZ, RZ, RZ ;  /* 0x000000ffff027224 */ /* 0x000fc800078e00ff */
[----:B------:R-:W-:Y:S01]  /*16aa0*/  IMAD.HI.U32 R2, R3, R5, R2 ;  /* 0x0000000503027227 */ /* 0x000fe200078e0002 */
[----:B------:R-:W-:-:S04]  /*16ab0*/  LOP3.LUT R3, R12, R4, RZ, 0x3c, !PT ;  /* 0x000000040c037212 */ /* 0x000fc800078e3cff */
[----:B------:R-:W-:Y:S01]  /*16ac0*/  ISETP.GE.AND P2, PT, R3, RZ, PT ;  /* 0x000000ff0300720c */ /* 0x000fe20003f46270 */
[----:B------:R-:W-:-:S04]  /*16ad0*/  IMAD.HI.U32 R2, R2, R11, RZ ;  /* 0x0000000b02027227 */ /* 0x000fc800078e00ff */
[----:B------:R-:W-:Y:S02]  /*16ae0*/  IMAD R8, R2, R8, R11 ;  /* 0x0000000802087224 */ /* 0x000fe400078e020b */
[----:B------:R-:W-:-:S03]  /*16af0*/  IMAD.MOV R3, RZ, RZ, -R4 ;  /* 0x000000ffff037224 */ /* 0x000fc600078e0a04 */
        /* <DEDUP_REMOVED lines=8> */
[----:B------:R-:W-:-:S05]  /*16b80*/  IMAD R3, R2, R3, R9 ;  /* 0x0000000302037224 */ /* 0x000fca00078e0209 */
[----:B------:R1:W-:Y:S02]  /*16b90*/  STL [R1+0x28], R3 ;  /* 0x0000280301007387 */ /* 0x0003e40000100800 */
.L_x_14715:
[----:B01----:R-:W-:-:S05]  /*16ba0*/  LOP3.LUT R3, RZ, R2, RZ, 0x33, !PT ;  /* 0x00000002ff037212 */ /* 0x003fca00078e33ff */
[----:B------:R-:W-:-:S05]  /*16bb0*/  IMAD.IADD R2, R6, 0x1, R3 ;  /* 0x0000000106027824 */ /* 0x000fca00078e0203 */
[----:B------:R1:W-:Y:S01]  /*16bc0*/  STL [R1+0x24], R2 ;  /* 0x0000240201007387 */ /* 0x0003e20000100800 */
[----:B------:R-:W-:Y:S05]  /*16bd0*/  BRA `(.L_x_14716) ;  /* 0x0000000000107947 */ /* 0x000fea0003800000 */
.L_x_14711:
[----:B------:R0:W-:Y:S01]  /*16be0*/  STL [R1+0x20], R8 ;  /* 0x0000200801007387 */ /* 0x0001e20000100800 */
[----:B------:R-:W-:-:S03]  /*16bf0*/  ULDC UR41, c[0x0][0xc3c] ;  /* 0x00030f0000297ab9 */ /* 0x000fc60000000800 */
[----:B------:R0:W-:Y:S04]  /*16c00*/  STL [R1+0x24], RZ ;  /* 0x000024ff01007387 */ /* 0x0001e80000100800 */
[----:B------:R0:W-:Y:S02]  /*16c10*/  STL [R1+0x28], RZ ;  /* 0x000028ff01007387 */ /* 0x0001e40000100800 */
.L_x_14716:
[----:B------:R-:W2:Y:S04]  /*16c20*/  LDL R4, [R1+0x20] ;  /* 0x0000200001047983 */ /* 0x000ea80000100800 */
[----:B------:R-:W2:Y:S04]  /*16c30*/  LDL R5, [R1+0x24] ;  /* 0x0000240001057983 */ /* 0x000ea80000100800 */
[----:B------:R-:W2:Y:S01]  /*16c40*/  LDL R6, [R1+0x28] ;  /* 0x0000280001067983 */ /* 0x000ea20000100800 */
[----:B------:R-:W-:Y:S01]  /*16c50*/  ISETP.NE.AND P0, PT, R0, RZ, PT ;  /* 0x000000ff0000720c */ /* 0x000fe20003f05270 */
[----:B-1----:R-:W-:-:S12]  /*16c60*/  IMAD.U32 R2, RZ, RZ, UR41 ;  /* 0x00000029ff027e24 */ /* 0x002fd8000f8e00ff */
[----:B------:R-:W1:Y:S01]  /*16c70*/  @!P0 S2R R3, SR_CgaCtaId ;  /* 0x0000000000038919 */ /* 0x000e620000008800 */
[----:B------:R-:W-:Y:S01]  /*16c80*/  @!P0 MOV R0, 0x400 ;  /* 0x0000040000008802 */ /* 0x000fe20000000f00 */
[----:B------:R-:W-:-:S03]  /*16c90*/  @!P0 IMAD.MOV.U32 R7, RZ, RZ, R2 ;  /* 0x000000ffff078224 */ /* 0x000fc600078e0002 */
[----:B-1----:R-:W-:-:S05]  /*16ca0*/  @!P0 LEA R0, R3, R0, 0x18 ;  /* 0x0000000003008211 */ /* 0x002fca00078ec0ff */
[----:B--2---:R1:W-:Y:S01]  /*16cb0*/  @!P0 STS.128 [R0+0x132d0], R4 ;  /* 0x0132d00400008388 */ /* 0x0043e20000000c00 */
[----:B------:R-:W-:Y:S06]  /*16cc0*/  BAR.ARV 0x5, 0x200 ;  /* 0x0148000000007b1d */ /* 0x000fec0000002000 */
.L_x_14709:
[----:B-1----:R-:W-:Y:S01]  /*16cd0*/  IMAD.MOV.U32 R0, RZ, RZ, 0x1 ;  /* 0x00000001ff007424 */ /* 0x002fe200078e00ff */
[----:B------:R-:W-:Y:S01]  /*16ce0*/  ULDC UR4, c[0x0][0xc3c] ;  /* 0x00030f0000047ab9 */ /* 0x000fe20000000800 */
[----:B------:R1:W-:Y:S01]  /*16cf0*/  STL [R1+0x4], RZ ;  /* 0x000004ff01007387 */ /* 0x0003e20000100800 */
[----:B------:R-:W-:-:S03]  /*16d00*/  UISETP.GE.AND UP0, UPT, UR41, UR4, UPT ;  /* 0x000000042900728c */ /* 0x000fc6000bf06270 */
[----:B------:R1:W-:Y:S03]  /*16d10*/  STL [R1+0x10], R0 ;  /* 0x0000100001007387 */ /* 0x0003e60000100800 */
[----:B------:R-:W-:Y:S01]  /*16d20*/  PLOP3.LUT P0, PT, PT, PT, UP0, 0x80, 0x0 ;  /* 0x000000000000781c */ /* 0x000fe20003f0f008 */
[----:B------:R1:W-:-:S12]  /*16d30*/  STL [R1+0x34], RZ ;  /* 0x000034ff01007387 */ /* 0x0003d80000100800 */
[----:B-1----:R-:W-:Y:S05]  /*16d40*/  @P0 BRA `(.L_x_14717) ;  /* 0x0000006400200947 */ /* 0x002fea0003800000 */
[----:B0-----:R-:W0:Y:S01]  /*16d50*/  S2R R8, SR_TID.X ;  /* 0x0000000000087919 */ /* 0x001e220000002100 */
[----:B------:R-:W1:Y:S01]  /*16d60*/  S2UR UR4, SR_CgaCtaId ;  /* 0x00000000000479c3 */ /* 0x000e620000008800 */
[----:B------:R-:W-:Y:S01]  /*16d70*/  MOV R17, 0x400 ;  /* 0x0000040000117802 */ /* 0x000fe20000000f00 */
[----:B------:R-:W-:Y:S01]  /*16d80*/  ULOP3.LUT UR44, UR37, 0x2, URZ, 0xfc, !UPT ;  /* 0x00000002252c7892 */ /* 0x000fe2000f8efc3f */
[----:B------:R2:W-:Y:S01]  /*16d90*/  STL [R1+0x34], RZ ;  /* 0x000034ff01007387 */ /* 0x0005e20000100800 */
[----:B------:R-:W-:Y:S01]  /*16da0*/  ULOP3.LUT UR46, UR37, 0x1, URZ, 0xfc, !UPT ;  /* 0x00000001252e7892 */ /* 0x000fe2000f8efc3f */
[----:B------:R-:W-:Y:S01]  /*16db0*/  ULDC UR47, c[0x0][0xc] ;  /* 0x00000300002f7ab9 */ /* 0x000fe20000000800 */
[C---:B0-----:R-:W-:Y:S01]  /*16dc0*/  IMAD.SHL.U32 R24, R8.reuse, 0x40, RZ ;  /* 0x0000004008187824 */ /* 0x041fe200078e00ff */
[----:B------:R-:W-:Y:S01]  /*16dd0*/  SHF.R.U32.HI R0, RZ, 0x1, R8 ;  /* 0x00000001ff007819 */ /* 0x000fe20000011608 */
[C---:B------:R-:W-:Y:S02]  /*16de0*/  IMAD.SHL.U32 R2, R8.reuse, 0x20, RZ ;  /* 0x0000002008027824 */ /* 0x040fe400078e00ff */
[----:B------:R-:W-:Y:S01]  /*16df0*/  IMAD.SHL.U32 R4, R8, 0x8, RZ ;  /* 0x0000000808047824 */ /* 0x000fe200078e00ff */
[----:B------:R-:W-:Y:S01]  /*16e00*/  LOP3.LUT R3, R24, 0x180, RZ, 0xc0, !PT ;  /* 0x0000018018037812 */ /* 0x000fe200078ec0ff */
[----:B------:R-:W-:Y:S01]  /*16e10*/  IMAD.SHL.U32 R9, R8, 0x2, RZ ;  /* 0x0000000208097824 */ /* 0x000fe200078e00ff */
[----:B------:R-:W-:-:S02]  /*16e20*/  LOP3.LUT R5, R2, 0x80, RZ, 0xc0, !PT ;  /* 0x0000008002057812 */ /* 0x000fc400078ec0ff */
[----:B------:R-:W-:Y:S01]  /*16e30*/  LOP3.LUT R3, R3, 0x30, R0, 0xf8, !PT ;  /* 0x0000003003037812 */ /* 0x000fe200078ef800 */
[C---:B------:R-:W-:Y:S01]  /*16e40*/  IMAD.SHL.U32 R0, R8.reuse, 0x10, RZ ;  /* 0x0000001008007824 */ /* 0x040fe200078e00ff */
[----:B------:R-:W-:Y:S02]  /*16e50*/  LOP3.LUT R5, R5, 0x10, R8, 0xf8, !PT ;  /* 0x0000001005057812 */ /* 0x000fe400078ef808 */
[----:B------:R-:W-:Y:S01]  /*16e60*/  LOP3.LUT R3, R3, 0x30, R4, 0x78, !PT ;  /* 0x0000003003037812 */ /* 0x000fe200078e7804 */
[----:B------:R-:W-:Y:S01]  /*16e70*/  IMAD.SHL.U32 R4, R8, 0x4, RZ ;  /* 0x0000000408047824 */ /* 0x000fe200078e00ff */
[----:B------:R-:W-:Y:S02]  /*16e80*/  LOP3.LUT R7, R0, 0x600, RZ, 0xc0, !PT ;  /* 0x0000060000077812 */ /* 0x000fe400078ec0ff */
[----:B------:R-:W-:Y:S02]  /*16e90*/  LOP3.LUT R8, R8, 0x7f, RZ, 0xc0, !PT ;  /* 0x0000007f08087812 */ /* 0x000fe400078ec0ff */
[----:B------:R-:W-:-:S02]  /*16ea0*/  LOP3.LUT R7, R7, 0x60, R2, 0xf8, !PT ;  /* 0x0000006007077812 */ /* 0x000fc400078ef802 */
[----:B------:R-:W-:Y:S02]  /*16eb0*/  LOP3.LUT R5, R5, 0x10, R4, 0x78, !PT ;  /* 0x0000001005057812 */ /* 0x000fe400078e7804 */
[----:B------:R-:W-:Y:S02]  /*16ec0*/  LOP3.LUT R4, R7, 0x100, R2, 0xf8, !PT ;  /* 0x0000010007047812 */ /* 0x000fe400078ef802 */
[----:B------:R-:W-:Y:S02]  /*16ed0*/  LOP3.LUT R6, R0, 0x1b0, RZ, 0xc0, !PT ;  /* 0x000001b000067812 */ /* 0x000fe400078ec0ff */
[----:B------:R-:W-:Y:S02]  /*16ee0*/  LOP3.LUT R24, R3, 0x640, R24, 0xf8, !PT ;  /* 0x0000064003187812 */ /* 0x000fe400078ef818 */
[----:B------:R-:W-:Y:S01]  /*16ef0*/  LOP3.LUT R23, R4, R5, RZ, 0xfc, !PT ;  /* 0x0000000504177212 */ /* 0x000fe200078efcff */
[----:B-1----:R-:W-:Y:S01]  /*16f00*/  IMAD.U32 R4, RZ, RZ, UR4 ;  /* 0x00000004ff047e24 */ /* 0x002fe2000f8e00ff */
[----:B------:R-:W-:Y:S01]  /*16f10*/  SHF.R.U32.HI R3, RZ, 0x2, R8 ;  /* 0x00000002ff037819 */ /* 0x000fe20000011608 */
[----:B------:R-:W-:Y:S01]  /*16f20*/  IMAD.MOV.U32 R5, RZ, RZ, 0x1 ;  /* 0x00000001ff057424 */ /* 0x000fe200078e00ff */
[----:B------:R-:W-:-:S02]  /*16f30*/  LOP3.LUT R9, R6, 0x30, R9, 0x78, !PT ;  /* 0x0000003006097812 */ /* 0x000fc400078e7809 */
[----:B------:R-:W-:Y:S02]  /*16f40*/  LOP3.LUT R3, R3, 0x60, R2, 0xf8, !PT ;  /* 0x0000006003037812 */ /* 0x000fe400078ef802 */
[----:B------:R-:W-:Y:S01]  /*16f50*/  LEA R17, R4, R17, 0x18 ;  /* 0x0000001104117211 */ /* 0x000fe200078ec0ff */
[----:B------:R2:W-:Y:S01]  /*16f60*/  STL [R1+0x10], R5 ;  /* 0x0000100501007387 */ /* 0x0005e20000100800 */
[----:B------:R-:W-:Y:S02]  /*16f70*/  LOP3.LUT R2, R9, 0x640, R0, 0xf8, !PT ;  /* 0x0000064009027812 */ /* 0x000fe400078ef800 */
[----:B------:R-:W-:Y:S01]  /*16f80*/  LOP3.LUT R3, R3, 0x80, RZ, 0xfc, !PT ;  /* 0x0000008003037812 */ /* 0x000fe200078efcff */
[----:B------:R2:W-:Y:S02]  /*16f90*/  STL [R1+0x18], R4 ;  /* 0x0000180401007387 */ /* 0x0005e40000100800 */
[----:B------:R-:W-:Y:S02]  /*16fa0*/  IMAD.IADD R0, R17, 0x1, R2 ;  /* 0x0000000111007824 */ /* 0x000fe400078e0202 */
[----:B------:R2:W-:Y:S04]  /*16fb0*/  STL [R1+0x4], RZ ;  /* 0x000004ff01007387 */ /* 0x0005e80000100800 */
[----:B------:R2:W-:Y:S04]  /*16fc0*/  STL [R1+0x2c], R2 ;  /* 0x00002c0201007387 */ /* 0x0005e80000100800 */
[----:B------:R2:W-:Y:S02]  /*16fd0*/  STL [R1+0x30], R0 ;  /* 0x0000300001007387 */ /* 0x0005e40000100800 */
.L_x_14799:
        /* <DEDUP_REMOVED lines=21> */
[----:B--2---:R-:W-:-:S02]  /*17130*/  IMAD.U32 R2, RZ, RZ, UR4 ;  /* 0x00000004ff027e24 */ /* 0x004fc4000f8e00ff */
[----:B------:R-:W-:Y:S01]  /*17140*/  IMAD.U32 R3, RZ, RZ, UR5 ;  /* 0x00000005ff037e24 */ /* 0x000fe2000f8e00ff */
[----:B------:R-:W-:-:S04]  /*17150*/  @UP2 ULDC.64 UR4, c[0x0][0xa18] ;  /* 0x0002860000042ab9 */ /* 0x000fc80000000a00 */
[----:B0-----:R0:W2:Y:S01]  /*17160*/  @P0 LDG.E R0, desc[UR52][R2.64] ;  /* 0x0000003402000981 */ /* 0x0010a2000c1e1900 */
        /* <DEDUP_REMOVED lines=19> */
[----:B-----5:R-:W-:-:S14]  /*172a0*/  @P1 BRA `(.L_x_14718) ;  /* 0x00000000002c1947 */ /* 0x020fdc0003800000 */
        /* <DEDUP_REMOVED lines=11> */
.L_x_14718:
        /* <DEDUP_REMOVED lines=8> */
.L_x_14719:
        /* <DEDUP_REMOVED lines=13> */
.L_x_14720:
        /* <DEDUP_REMOVED lines=32> */
.L_x_14722:
[----:B------:R-:W-:-:S11]  /*176b0*/  UISETP.NE.AND UP0, UPT, UR5, 0x1, UPT ;  /* 0x000000010500788c */ /* 0x000fd6000bf05270 */
[----:B------:R-:W-:Y:S02]  /*176c0*/  @UP0 ULDC.64 UR8, c[0x0][0x9e8] ;  /* 0x00027a0000080ab9 */ /* 0x000fe40000000a00 */
[----:B------:R-:W-:-:S04]  /*176d0*/  UIMAD.WIDE.U32 UR6, UR4, UR8, URZ ;  /* 0x00000008040672a5 */ /* 0x000fc8000f8e003f */
[----:B------:R-:W-:-:S12]  /*176e0*/  @UP0 USHF.R.U32.HI UR4, URZ, UR9, UR7 ;  /* 0x000000093f040299 */ /* 0x000fd80008011607 */
.L_x_14723:
[----:B------:R-:W-:-:S06]  /*176f0*/  UIMAD UR4, UR4, UR5, UR5 ;  /* 0x00000005040472a4 */ /* 0x000fcc000f8e0205 */
[----:B------:R-:W-:-:S07]  /*17700*/  VIMNMX R0, R0, UR4, PT ;  /* 0x0000000400007c48 */ /* 0x000fce000bfe0100 */
.L_x_14721:
        /* <DEDUP_REMOVED lines=29> */
.L_x_14725:
[----:B------:R-:W-:-:S11]  /*178e0*/  UISETP.NE.AND UP0, UPT, UR5, 0x1, UPT ;  /* 0x000000010500788c */ /* 0x000fd6000bf05270 */
[----:B------:R-:W-:Y:S02]  /*178f0*/  @UP0 ULDC.64 UR12, c[0x0][0x9e8] ;  /* 0x00027a00000c0ab9 */ /* 0x000fe40000000a00 */
[----:B------:R-:W-:-:S04]  /*17900*/  UIMAD.WIDE.U32 UR6, UR10, UR12, URZ ;  /* 0x0000000c0a0672a5 */ /* 0x000fc8000f8e003f */
[----:B------:R-:W-:-:S12]  /*17910*/  @UP0 USHF.R.U32.HI UR10, URZ, UR13, UR7 ;  /* 0x0000000d3f0a0299 */ /* 0x000fd80008011607 */
.L_x_14726:
[----:B------:R-:W-:-:S04]  /*17920*/  UIMAD UR5, UR10, UR5, URZ ;  /* 0x000000050a0572a4 */ /* 0x000fc8000f8e023f */
[----:B------:R-:W-:-:S04]  /*17930*/  UISETP.LT.AND UP0, UPT, UR8, UR5, UPT ;  /* 0x000000050800728c */ /* 0x000fc8000bf01270 */
[----:B------:R-:W-:-:S12]  /*17940*/  USEL UR8, UR8, UR5, !UP0 ;  /* 0x0000000508087287 */ /* 0x000fd8000c000000 */
.L_x_14724:
        /* <DEDUP_REMOVED lines=51> */
.L_x_14727:
        /* <DEDUP_REMOVED lines=24> */
[----:B------:R0:W-:Y:S01]  /*17e00*/  STL [R1+0x20], R0 ;  /* 0x0000200001007387 */ /* 0x0001e20000100800 */
[----:B------:R-:W-:Y:S05]  /*17e10*/  BRA `(.L_x_14730) ;  /* 0x0000004000a47947 */ /* 0x000fea0003800000 */
.L_x_14729:
        /* <DEDUP_REMOVED lines=20> */
.L_x_14732:
[----:B------:R-:W-:Y:S05]  /*17f60*/  BSYNC B6 ;  /* 0x0000000000067941 */ /* 0x000fea0003800000 */
.L_x_14731:
        /* <DEDUP_REMOVED lines=22> */
.L_x_14734:
[----:B------:R-:W-:Y:S05]  /*180d0*/  BSYNC B6 ;  /* 0x0000000000067941 */ /* 0x000fea0003800000 */
.L_x_14733:
        /* <DEDUP_REMOVED lines=20> */
.L_x_14736:
[----:B------:R-:W-:Y:S05]  /*18220*/  BSYNC B6 ;  /* 0x0000000000067941 */ /* 0x000fea0003800000 */
.L_x_14735:
        /* <DEDUP_REMOVED lines=19> */
.L_x_14738:
[----:B------:R-:W-:Y:S05]  /*18360*/  BSYNC B6 ;  /* 0x0000000000067941 */ /* 0x000fea0003800000 */
.L_x_14737:
        /* <DEDUP_REMOVED lines=10> */
[----:B------:R-:W2:Y:S01]  /*18410*/  @P0 LDG.E R20, desc[UR52][R2.64] ;  /* 0x0000003402140981 */ /* 0x000ea2000c1e1900 */
[----:B0-----:R-:W-:Y:S01]  /*18420*/  ISETP.NE.AND P2, PT, R21, 0x1, PT ;  /* 0x000000011500780c */ /* 0x001fe20003f45270 */
[----:B------:R-:W-:Y:S01]  /*18430*/  UMOV UR4, 0xffffffff ;  /* 0xffffffff00047882 */ /* 0x000fe20000000000 */
[----:B------:R-:W-:-:S11]  /*18440*/  LOP3.LUT R16, R16, 0xfffffff7, RZ, 0xc0, !PT ;  /* 0xfffffff710107812 */ /* 0x000fd600078ec0ff */
[----:B------:R-:W-:Y:S01]  /*18450*/  @P2 LOP3.LUT R16, R16, 0x8, RZ, 0xfc, !PT ;  /* 0x0000000810102812 */ /* 0x000fe200078efcff */
[----:B--2---:R0:W-:Y:S01]  /*18460*/  STL [R1+0xc], R20 ;  /* 0x00000c1401007387 */ /* 0x0041e20000100800 */
[----:B------:R-:W-:Y:S05]  /*18470*/  BRA.DIV UR4, `(.L_x_14739) ;  /* 0x00000056043c7947 */ /* 0x000fea000b800000 */
.L_x_14819:
[----:B------:R-:W1:Y:S01]  /*18480*/  S2R R0, SR_TID.X ;  /* 0x0000000000007919 */ /* 0x000e620000002100 */
[----:B------:R-:W-:Y:S01]  /*18490*/  UMOV UR4, 0xa0 ;  /* 0x000000a000047882 */ /* 0x000fe20000000000 */
[----:B------:R-:W2:Y:S01]  /*184a0*/  @P2 LDC R5, c[0x0][0x434] ;  /* 0x00010d00ff052b82 */ /* 0x000ea20000000800 */
[----:B------:R-:W-:Y:S01]  /*184b0*/  UIMAD UR4, UR50, UR4, -0xa0 ;  /* 0xffffff60320474a4 */ /* 0x000fe2000f8e0204 */
[----:B------:R-:W3:Y:S01]  /*184c0*/  S2R R9, SR_TID.X ;  /* 0x0000000000097919 */ /* 0x000ee20000002100 */
[----:B------:R-:W-:-:S05]  /*184d0*/  SHF.R.S32.HI R12, RZ, 0x1f, R20 ;  /* 0x0000001fff0c7819 */ /* 0x000fca0000011414 */
[----:B------:R-:W4:Y:S01]  /*184e0*/  @P2 LDC R4, c[0x0][0x438] ;  /* 0x00010e00ff042b82 */ /* 0x000f220000000800 */
[----:B------:R0:W-:Y:S01]  /*184f0*/  STL [R1+0x14], R12 ;  /* 0x0000140c01007387 */ /* 0x0001e20000100800 */
[C---:B-1----:R-:W-:Y:S01]  /*18500*/  LOP3.LUT R2, R0.reuse, 0x7f, RZ, 0xc0, !PT ;  /* 0x0000007f00027812 */ /* 0x042fe200078ec0ff */
[----:B------:R-:W-:-:S03]  /*18510*/  IMAD.SHL.U32 R0, R0, 0x20, RZ ;  /* 0x0000002000007824 */ /* 0x000fc600078e00ff */
[----:B------:R-:W-:Y:S02]  /*18520*/  SHF.R.U32.HI R2, RZ, 0x2, R2 ;  /* 0x00000002ff027819 */ /* 0x000fe40000011602 */
[C---:B---3--:R-:W-:Y:S01]  /*18530*/  LOP3.LUT R10, R9.reuse, 0x7f, RZ, 0xc0, !PT ;  /* 0x0000007f090a7812 */ /* 0x048fe200078ec0ff */
[----:B------:R-:W-:Y:S01]  /*18540*/  IMAD.SHL.U32 R9, R9, 0x20, RZ ;  /* 0x0000002009097824 */ /* 0x000fe200078e00ff */
[----:B------:R-:W-:Y:S02]  /*18550*/  LOP3.LUT R0, R2, 0x60, R0, 0xf8, !PT ;  /* 0x0000006002007812 */ /* 0x000fe400078ef800 */
[----:B------:R-:W-:-:S03]  /*18560*/  SHF.R.U32.HI R10, RZ, 0x2, R10 ;  /* 0x00000002ff0a7819 */ /* 0x000fc6000001160a */
[----:B------:R-:W-:Y:S01]  /*18570*/  VIADD R0, R0, UR4 ;  /* 0x0000000400007c36 */ /* 0x000fe20008000000 */
[----:B------:R-:W-:-:S04]  /*18580*/  LOP3.LUT R9, R10, 0x60, R9, 0xf8, !PT ;  /* 0x000000600a097812 */ /* 0x000fc800078ef809 */
[C---:B------:R-:W-:Y:S01]  /*18590*/  ISETP.GE.AND P0, PT, R0.reuse, UR38, PT ;  /* 0x0000002600007c0c */ /* 0x040fe2000bf06270 */
[----:B------:R-:W-:Y:S01]  /*185a0*/  VIADD R0, R0, UR36 ;  /* 0x0000002400007c36 */ /* 0x000fe20008000000 */
[----:B------:R-:W-:-:S03]  /*185b0*/  LOP3.LUT R9, R9, 0x80, RZ, 0xfc, !PT ;  /* 0x0000008009097812 */ /* 0x000fc600078efcff */
[----:B--2---:R-:W-:-:S04]  /*185c0*/  @P2 IMAD.HI.U32 R5, R0, R5, RZ ;  /* 0x0000000500052227 */ /* 0x004fc800078e00ff */
[----:B------:R-:W-:Y:S01]  /*185d0*/  IMAD.MOV.U32 R6, RZ, RZ, R0 ;  /* 0x000000ffff067224 */ /* 0x000fe200078e0000 */
[----:B----4-:R-:W-:-:S03]  /*185e0*/  @P2 SHF.R.U32.HI R6, RZ, R4, R5 ;  /* 0x00000004ff062219 */ /* 0x010fc60000011605 */
[----:B------:R-:W1:Y:S01]  /*185f0*/  @!P0 LDC.64 R2, c[0x0][0x428] ;  /* 0x00010a00ff028b82 */ /* 0x000e620000000a00 */
[----:B------:R-:W-:-:S07]  /*18600*/  @!P0 SHF.R.S32.HI R7, RZ, 0x1f, R6 ;  /* 0x0000001fff078819 */ /* 0x000fce0000011406 */
[----:B------:R-:W2:Y:S01]  /*18610*/  @!P0 LDC.64 R4, c[0x0][0x418] ;  /* 0x00010600ff048b82 */ /* 0x000ea20000000a00 */
[----:B-1----:R-:W-:-:S04]  /*18620*/  @!P0 IMAD R8, R12, R2, RZ ;  /* 0x000000020c088224 */ /* 0x002fc800078e02ff */
[C---:B------:R-:W-:Y:S02]  /*18630*/  @!P0 IMAD R8, R20.reuse, R3, R8 ;  /* 0x0000000314088224 */ /* 0x040fe400078e0208 */
[----:B------:R-:W-:-:S04]  /*18640*/  @!P0 IMAD.WIDE.U32 R2, R20, R2, R6 ;  /* 0x0000000214028225 */ /* 0x000fc800078e0006 */
[----:B------:R-:W-:Y:S01]  /*18650*/  @!P0 IMAD.IADD R8, R3, 0x1, R8 ;  /* 0x0000000103088824 */ /* 0x000fe200078e0208 */
[C---:B--2---:R-:W-:Y:S01]  /*18660*/  @!P0 LEA R4, P1, R2.reuse, R4, 0x2 ;  /* 0x0000000402048211 */ /* 0x044fe200078210ff */
[----:B------:R-:W1:Y:S03]  /*18670*/  @P2 LDC R3, c[0x0][0x434] ;  /* 0x00010d00ff032b82 */ /* 0x000e660000000800 */
[----:B------:R-:W-:Y:S01]  /*18680*/  @!P0 LEA.HI.X R5, R2, R5, R8, 0x2, P1 ;  /* 0x0000000502058211 */ /* 0x000fe200008f1408 */
[----:B------:R-:W-:-:S04]  /*18690*/  IMAD.MOV.U32 R8, RZ, RZ, RZ ;  /* 0x000000ffff087224 */ /* 0x000fc800078e00ff */
[----:B------:R-:W2:Y:S02]  /*186a0*/  @P2 LDC R2, c[0x0][0x438] ;  /* 0x00010e00ff022b82 */ /* 0x000ea40000000800 */
[----:B------:R3:W5:Y:S01]  /*186b0*/  @!P0 LDG.E R8, desc[UR52][R4.64] ;  /* 0x0000003404088981 */ /* 0x000762000c1e1900 */
[----:B------:R-:W-:-:S04]  /*186c0*/  IMAD.MOV R7, RZ, RZ, -R6 ;  /* 0x000000ffff077224 */ /* 0x000fc800078e0a06 */
[----:B------:R-:W-:Y:S02]  /*186d0*/  IMAD R7, R21, R7, R0 ;  /* 0x0000000715077224 */ /* 0x000fe400078e0200 */
[----:B---3--:R-:W-:-:S05]  /*186e0*/  VIADD R4, R9, UR4 ;  /* 0x0000000409047c36 */ /* 0x008fca0008000000 */
[C---:B------:R-:W-:Y:S01]  /*186f0*/  ISETP.GE.AND P0, PT, R4.reuse, UR38, PT ;  /* 0x0000002604007c0c */ /* 0x040fe2000bf06270 */
[----:B------:R-:W-:-:S03]  /*18700*/  VIADD R4, R4, UR36 ;  /* 0x0000002404047c36 */ /* 0x000fc60008000000 */
[----:B------:R-:W-:Y:S01]  /*18710*/  ISETP.GT.U32.OR P0, PT, R9, 0x9f, P0 ;  /* 0x0000009f0900780c */ /* 0x000fe20000704470 */
[----:B-1----:R-:W-:-:S04]  /*18720*/  @P2 IMAD.HI.U32 R3, R4, R3, RZ ;  /* 0x0000000304032227 */ /* 0x002fc800078e00ff */
[----:B------:R-:W-:Y:S01]  /*18730*/  IMAD.MOV.U32 R10, RZ, RZ, R4 ;  /* 0x000000ffff0a7224 */ /* 0x000fe200078e0004 */
[----:B--2---:R-:W-:-:S05]  /*18740*/  @P2 SHF.R.U32.HI R10, RZ, R2, R3 ;  /* 0x00000002ff0a2219 */ /* 0x004fca0000011603 */
[--C-:B------:R-:W-:Y:S02]  /*18750*/  IMAD.MOV R6, RZ, RZ, -R10.reuse ;  /* 0x000000ffff067224 */ /* 0x100fe400078e0a0a */
[----:B------:R-:W1:Y:S01]  /*18760*/  @!P0 LDC.64 R2, c[0x0][0x428] ;  /* 0x00010a00ff028b82 */ /* 0x000e620000000a00 */
[----:B------:R-:W-:Y:S01]  /*18770*/  @!P0 SHF.R.S32.HI R11, RZ, 0x1f, R10 ;  /* 0x0000001fff0b8819 */ /* 0x000fe2000001140a */
[----:B------:R-:W-:-:S06]  /*18780*/  IMAD R6, R21, R6, R4 ;  /* 0x0000000615067224 */ /* 0x000fcc00078e0204 */
[----:B------:R-:W2:Y:S01]  /*18790*/  @!P0 LDC.64 R4, c[0x0][0x418] ;  /* 0x00010600ff048b82 */ /* 0x000ea20000000a00 */
[----:B-1----:R-:W-:-:S04]  /*187a0*/  @!P0 IMAD.WIDE.U32 R10, R20, R2, R10 ;  /* 0x00000002140a8225 */ /* 0x002fc800078e000a */
[----:B------:R-:W-:-:S04]  /*187b0*/  @!P0 IMAD R2, R12, R2, RZ ;  /* 0x000000020c028224 */ /* 0x000fc800078e02ff */
[----:B------:R-:W-:Y:S01]  /*187c0*/  @!P0 IMAD R0, R20, R3, R2 ;  /* 0x0000000314008224 */ /* 0x000fe200078e0202 */
[----:B--2---:R-:W-:-:S03]  /*187d0*/  @!P0 LEA R2, P1, R10, R4, 0x2 ;  /* 0x000000040a028211 */ /* 0x004fc600078210ff */
[----:B------:R-:W-:-:S05]  /*187e0*/  @!P0 IMAD.IADD R0, R0, 0x1, R11 ;  /* 0x0000000100008824 */ /* 0x000fca00078e020b */
[----:B------:R-:W-:Y:S01]  /*187f0*/  @!P0 LEA.HI.X R3, R10, R5, R0, 0x2, P1 ;  /* 0x000000050a038211 */ /* 0x000fe200008f1400 */
[----:B------:R-:W-:Y:S02]  /*18800*/  IMAD.MOV.U32 R5, RZ, RZ, RZ ;  /* 0x000000ffff057224 */ /* 0x000fe400078e00ff */
[----:B0-----:R-:W-:-:S04]  /*18810*/  IMAD.U32 R12, RZ, RZ, UR44 ;  /* 0x0000002cff0c7e24 */ /* 0x001fc8000f8e00ff */
[----:B------:R0:W5:Y:S01]  /*18820*/  @!P0 LDG.E R5, desc[UR52][R2.64] ;  /* 0x0000003402058981 */ /* 0x000162000c1e1900 */
[----:B------:R-:W-:Y:S02]  /*18830*/  ISETP.GT.U32.AND P0, PT, R9, 0x9f, PT ;  /* 0x0000009f0900780c */ /* 0x000fe40003f04070 */
[----:B------:R-:W-:Y:S01]  /*18840*/  ISETP.NE.AND P2, PT, R12, 0x3, PT ;  /* 0x000000030c00780c */ /* 0x000fe20003f45270 */
[----:B------:R-:W-:Y:S01]  /*18850*/  IMAD.U32 R12, RZ, RZ, UR50 ;  /* 0x00000032ff0c7e24 */ /* 0x000fe2000f8e00ff */
[----:B------:R-:W-:Y:S02]  /*18860*/  LOP3.LUT R16, R16, 0xfffffffd, RZ, 0xc0, !PT ;  /* 0xfffffffd10107812 */ /* 0x000fe400078ec0ff */
[----:B------:R-:W-:Y:S01]  /*18870*/  LOP3.LUT R18, R18, 0xffff, RZ, 0xc0, !PT ;  /* 0x0000ffff12127812 */ /* 0x000fe200078ec0ff */
[----:B------:R-:W-:-:S06]  /*18880*/  VIADD R12, R12, 0xffffffff ;  /* 0xffffffff0c0c7836 */ /* 0x000fcc0000000000 */
[----:B------:R-:W-:-:S04]  /*18890*/  @P0 LOP3.LUT R16, R16, 0x2, RZ, 0xfc, !PT ;  /* 0x0000000210100812 */ /* 0x000fc800078efcff */
[----:B------:R-:W-:-:S04]  /*188a0*/  LOP3.LUT R16, R16, 0xfffffffb, RZ, 0xc0, !PT ;  /* 0xfffffffb10107812 */ /* 0x000fc800078ec0ff */
[----:B------:R-:W-:Y:S01]  /*188b0*/  @P2 LOP3.LUT R16, R16, 0x4, RZ, 0xfc, !PT ;  /* 0x0000000410102812 */ /* 0x000fe200078efcff */
[----:B0-----:R-:W-:Y:S06]  /*188c0*/  @!P2 BRA `(.L_x_14740) ;  /* 0x000000000004a947 */ /* 0x001fec0003800000 */
[----:B------:R-:W-:Y:S01]  /*188d0*/  BPT.TRAP 0x1 ;  /* 0x000000040000795c */ /* 0x000fe20000300000 */
.L_x_14740:
[----:B------:R-:W2:Y:S04]  /*188e0*/  LDL R2, [R1+0x4] ;  /* 0x0000040001027983 */ /* 0x000ea80000100800 */
[----:B------:R-:W3:Y:S01]  /*188f0*/  LDL R0, [R1+0x10] ;  /* 0x0000100001007983 */ /* 0x000ee20000100800 */
[----:B------:R-:W-:Y:S01]  /*18900*/  BSSY B0, `(.L_x_14741) ;  /* 0x0000007000007945 */ /* 0x000fe20003800000 */
[----:B------:R-:W-:Y:S01]  /*18910*/  SHF.R.S32.HI R27, RZ, 0x1f, R7 ;  /* 0x0000001fff1b7819 */ /* 0x000fe20000011407 */
[----:B--2---:R-:W-:Y:S01]  /*18920*/  IMAD R4, R2, 0x8, R17 ;  /* 0x0000000802047824 */ /* 0x004fe200078e0211 */
[----:B---3--:R-:W-:-:S04]  /*18930*/  SHF.L.U32 R0, R0, 0x1f, RZ ;  /* 0x0000001f00007819 */ /* 0x008fc800000006ff */
[----:B------:R-:W0:Y:S01]  /*18940*/  SYNCS.PHASECHK.TRANS64.TRYWAIT P0, [R4+URZ+0x13280], R0 ;  /* 0x01328000040075a7 */ /* 0x000e22000800017f */
[----:B------:R1:W-:Y:S02]  /*18950*/  STL [R1+0x8], R0 ;  /* 0x0000080001007387 */ /* 0x0003e40000100800 */
[----:B01----:R-:W-:Y:S05]  /*18960*/  @!P0 BRA `(.L_x_14742) ;  /* 0x00000050002c8947 */ /* 0x003fea0003800000 */
.L_x_14820:
[----:B------:R-:W-:Y:S05]  /*18970*/  BSYNC B0 ;  /* 0x0000000000007941 */ /* 0x000fea0003800000 */
.L_x_14741:
[----:B------:R-:W1:Y:S01]  /*18980*/  S2R R9, SR_TID.X ;  /* 0x0000000000097919 */ /* 0x000e620000002100 */
[----:B------:R-:W2:Y:S01]  /*18990*/  LDC R14, c[0x0][0x2f4] ;  /* 0x0000bd00ff0e7b82 */ /* 0x000ea20000000800 */
[----:B------:R-:W-:Y:S01]  /*189a0*/  ULDC.64 UR4, c[0x0][0x328] ;  /* 0x0000ca0000047ab9 */ /* 0x000fe20000000a00 */
[----:B-----5:R-:W-:Y:S01]  /*189b0*/  SHF.R.S32.HI R29, RZ, 0x1f, R8 ;  /* 0x0000001fff1d7819 */ /* 0x020fe20000011408 */
[----:B------:R-:W3:Y:S01]  /*189c0*/  LDL R13, [R1+0x4] ;  /* 0x00000400010d7983 */ /* 0x000ee20000100800 */
[----:B0-----:R-:W-:Y:S01]  /*189d0*/  IMAD R0, R27, UR4, RZ ;  /* 0x000000041b007c24 */ /* 0x001fe2000f8e02ff */
[----:B------:R-:W-:Y:S01]  /*189e0*/  ULDC.64 UR6, c[0x0][0x338] ;  /* 0x0000ce0000067ab9 */ /* 0x000fe20000000a00 */
[----:B------:R-:W-:-:S04]  /*189f0*/  IMAD.WIDE.U32 R2, R7, UR4, RZ ;  /* 0x0000000407027c25 */ /* 0x000fc8000f8e00ff */
[----:B------:R-:W-:Y:S01]  /*18a00*/  IMAD R0, R7, UR5, R0 ;  /* 0x0000000507007c24 */ /* 0x000fe2000f8e0200 */
[----:B------:R-:W-:Y:S01]  /*18a10*/  SHF.R.S32.HI R28, RZ, 0x1f, R6 ;  /* 0x0000001fff1c7819 */ /* 0x000fe20000011406 */
[----:B------:R-:W-:Y:S02]  /*18a20*/  IMAD R10, R29, UR6, RZ ;  /* 0x000000061d0a7c24 */ /* 0x000fe4000f8e02ff */
[----:B------:R-:W-:Y:S02]  /*18a30*/  IMAD.IADD R3, R3, 0x1, R0 ;  /* 0x0000000103037824 */ /* 0x000fe400078e0200 */
[----:B-1----:R-:W-:-:S05]  /*18a40*/  IMAD.SHL.U32 R20, R9, 0x10, RZ ;  /* 0x0000001009147824 */ /* 0x002fca00078e00ff */
[----:B------:R-:W-:-:S04]  /*18a50*/  LOP3.LUT R20, R20, 0x30, RZ, 0xc0, !PT ;  /* 0x0000003014147812 */ /* 0x000fc800078ec0ff */
[CC--:B--2---:R-:W-:Y:S02]  /*18a60*/  ISETP.GE.AND P1, PT, R20.reuse, R14.reuse, PT ;  /* 0x0000000e1400720c */ /* 0x0c4fe40003f26270 */
[----:B------:R-:W-:Y:S02]  /*18a70*/  ISETP.GE.AND P0, PT, R20, R14, PT ;  /* 0x0000000e1400720c */ /* 0x000fe40003f06270 */
[----:B------:R-:W3:Y:S01]  /*18a80*/  LDL R14, [R1+0x2c] ;  /* 0x00002c00010e7983 */ /* 0x000ee20000100800 */
[C---:B------:R-:W-:Y:S02]  /*18a90*/  IMAD R10, R8.reuse, UR7, R10 ;  /* 0x00000007080a7c24 */ /* 0x040fe4000f8e020a */
[----:B------:R-:W-:-:S04]  /*18aa0*/  IMAD.WIDE.U32 R2, R8, UR6, R2 ;  /* 0x0000000608027c25 */ /* 0x000fc8000f8e0002 */
[----:B------:R-:W-:Y:S02]  /*18ab0*/  IMAD R0, R28, UR4, RZ ;  /* 0x000000041c007c24 */ /* 0x000fe4000f8e02ff */
[----:B------:R-:W-:Y:S01]  /*18ac0*/  IMAD.IADD R11, R3, 0x1, R10 ;  /* 0x00000001030b7824 */ /* 0x000fe200078e020a */
[----:B------:R-:W-:Y:S01]  /*18ad0*/  SHF.R.S32.HI R15, RZ, 0x1f, R5 ;  /* 0x0000001fff0f7819 */ /* 0x000fe20000011405 */
[----:B------:R-:W-:Y:S02]  /*18ae0*/  IMAD.MOV.U32 R10, RZ, RZ, R2 ;  /* 0x000000ffff0a7224 */ /* 0x000fe400078e0002 */
[C---:B------:R-:W-:Y:S02]  /*18af0*/  IMAD R0, R6.reuse, UR5, R0 ;  /* 0x0000000506007c24 */ /* 0x040fe4000f8e0200 */
[----:B------:R-:W-:Y:S01]  /*18b00*/  IMAD.WIDE.U32 R2, R6, UR4, RZ ;  /* 0x0000000406027c25 */ /* 0x000fe2000f8e00ff */
[----:B------:R-:W-:-:S03]  /*18b10*/  ULDC.64 UR4, c[0x0][0x330] ;  /* 0x0000cc0000047ab9 */ /* 0x000fc60000000a00 */
[----:B------:R-:W-:Y:S02]  /*18b20*/  IMAD.IADD R3, R3, 0x1, R0 ;  /* 0x0000000103037824 */ /* 0x000fe400078e0200 */
[----:B------:R-:W-:Y:S02]  /*18b30*/  IMAD R0, R15, UR6, RZ ;  /* 0x000000060f007c24 */ /* 0x000fe4000f8e02ff */
[----:B------:R-:W-:Y:S01]  /*18b40*/  IMAD.WIDE.U32 R2, R5, UR6, R2 ;  /* 0x0000000605027c25 */ /* 0x000fe2000f8e0002 */
[----:B------:R-:W-:-:S03]  /*18b50*/  LOP3.LUT R16, R16, 0xfffffffe, RZ, 0xc0, !PT ;  /* 0xfffffffe10107812 */ /* 0x000fc600078ec0ff */
[----:B------:R-:W-:Y:S01]  /*18b60*/  IMAD R0, R5, UR7, R0 ;  /* 0x0000000705007c24 */ /* 0x000fe2000f8e0200 */
[----:B------:R-:W-:Y:S01]  /*18b70*/  ULDC.64 UR6, c[0x0][0x318] ;  /* 0x0000c60000067ab9 */ /* 0x000fe20000000a00 */
[----:B------:R-:W-:Y:S01]  /*18b80*/  IMAD.WIDE.U32 R10, R18, UR4, R10 ;  /* 0x00000004120a7c25 */ /* 0x000fe2000f8e000a */
[----:B------:R-:W-:-:S03]  /*18b90*/  @P1 LOP3.LUT R16, R16, 0x1, RZ, 0xfc, !PT ;  /* 0x0000000110101812 */ /* 0x000fc600078efcff */
[----:B------:R-:W-:Y:S01]  /*18ba0*/  IMAD.IADD R3, R3, 0x1, R0 ;  /* 0x0000000103037824 */ /* 0x000fe200078e0200 */
[----:B------:R-:W-:Y:S01]  /*18bb0*/  IADD3 R10, P1, R10, UR6, RZ ;  /* 0x000000060a0a7c10 */ /* 0x000fe2000ff3e0ff */
[C---:B------:R-:W-:Y:S02]  /*18bc0*/  IMAD R0, R18.reuse, UR5, RZ ;  /* 0x0000000512007c24 */ /* 0x040fe4000f8e02ff */
[----:B------:R-:W-:Y:S01]  /*18bd0*/  IMAD.WIDE.U32 R2, R18, UR4, R2 ;  /* 0x0000000412027c25 */ /* 0x000fe2000f8e0002 */
[----:B------:R0:W-:Y:S02]  /*18be0*/  STL [R1], R15 ;  /* 0x0000000f01007387 */ /* 0x0001e40000100800 */
[----:B0-----:R-:W-:Y:S02]  /*18bf0*/  LOP3.LUT R15, R9, 0x7f, RZ, 0xc0, !PT ;  /* 0x0000007f090f7812 */ /* 0x001fe400078ec0ff */
[----:B------:R-:W-:Y:S02]  /*18c00*/  IADD3.X R9, R11, UR7, R0, P1, !PT ;  /* 0x000000070b097c10 */ /* 0x000fe40008ffe400 */
[----:B------:R-:W-:Y:S01]  /*18c10*/  IADD3 R26, P1, R2, UR6, RZ ;  /* 0x00000006021a7c10 */ /* 0x000fe2000ff3e0ff */
[----:B------:R-:W-:Y:S01]  /*18c20*/  IMAD.MOV.U32 R2, RZ, RZ, -0xa0 ;  /* 0xffffff60ff027424 */ /* 0x000fe200078e00ff */
[----:B------:R-:W-:-:S03]  /*18c30*/  SHF.R.U32.HI R15, RZ, 0x2, R15 ;  /* 0x00000002ff0f7819 */ /* 0x000fc6000001160f */
[----:B------:R-:W-:Y:S01]  /*18c40*/  IMAD R2, R12, R2, UR38 ;  /* 0x000000260c027e24 */ /* 0x000fe2000f8e0202 */
[----:B------:R-:W-:Y:S01]  /*18c50*/  UMOV UR4, 0xffffffff ;  /* 0xffffffff00047882 */ /* 0x000fe20000000000 */
[----:B------:R-:W-:Y:S02]  /*18c60*/  IADD3.X R25, R0, UR7, R3, P1, !PT ;  /* 0x0000000700197c10 */ /* 0x000fe40008ffe403 */
[----:B------:R-:W-:-:S05]  /*18c70*/  IMAD.IADD R2, R2, 0x1, -R15 ;  /* 0x0000000102027824 */ /* 0x000fca00078e0a0f */
[----:B------:R-:W-:Y:S01]  /*18c80*/  ISETP.GE.AND P5, PT, R2, 0x1, PT ;  /* 0x000000010200780c */ /* 0x000fe20003fa6270 */
[----:B---3--:R-:W-:Y:S01]  /*18c90*/  IMAD R3, R13, 0x2800, R14 ;  /* 0x000028000d037824 */ /* 0x008fe200078e020e */
[----:B------:R-:W-:Y:S11]  /*18ca0*/  BRA.DIV UR4, `(.L_x_14743) ;  /* 0x0000004e04747947 */ /* 0x000ff6000b800000 */
[----:B------:R-:W0:Y:S01]  /*18cb0*/  S2R R11, SR_TID.X ;  /* 0x00000000000b7919 */ /* 0x000e220000002100 */
[----:B------:R-:W-:Y:S02]  /*18cc0*/  ISETP.GE.AND P2, PT, R2, 0x81, PT ;  /* 0x000000810200780c */ /* 0x000fe40003f46270 */
[----:B------:R-:W-:Y:S01]  /*18cd0*/  LOP3.LUT R16, R16, 0xffffffef, RZ, 0xc0, !PT ;  /* 0xffffffef10107812 */ /* 0x000fe200078ec0ff */
[----:B------:R-:W1:Y:S01]  /*18ce0*/  SHFL.IDX PT, R12, R10, RZ, 0x1c1f ;  /* 0x001c1fff0a0c7589 */ /* 0x000e6200000e0000 */
[C---:B------:R-:W-:Y:S02]  /*18cf0*/  ISETP.GE.AND P4, PT, R2.reuse, 0x21, PT ;  /* 0x000000210200780c */ /* 0x040fe40003f86270 */
[----:B------:R-:W-:Y:S01]  /*18d00*/  ISETP.GE.AND P3, PT, R2, 0x41, PT ;  /* 0x000000410200780c */ /* 0x000fe20003f66270 */
[----:B------:R-:W2:Y:S06]  /*18d10*/  SHFL.IDX PT, R0, R9, RZ, 0x1c1f ;  /* 0x001c1fff09007589 */ /* 0x000eac00000e0000 */
[----:B------:R-:W-:Y:S01]  /*18d20*/  @P2 LOP3.LUT R16, R16, 0x10, RZ, 0xfc, !PT ;  /* 0x0000001010102812 */ /* 0x000fe200078efcff */
[----:B0-----:R-:W-:-:S05]  /*18d30*/  IMAD.SHL.U32 R11, R11, 0x10, RZ ;  /* 0x000000100b0b7824 */ /* 0x001fca00078e00ff */
[----:B------:R-:W-:-:S04]  /*18d40*/  LOP3.LUT R11, R11, 0x30, RZ, 0xc0, !PT ;  /* 0x000000300b0b7812 */ /* 0x000fc800078ec0ff */
[----:B-1----:R-:W-:-:S05]  /*18d50*/  IADD3 R12, P1, R11, R12, RZ ;  /* 0x0000000c0b0c7210 */ /* 0x002fca0007f3e0ff */
[----:B--2---:R-:W-:Y:S01]  /*18d60*/  IMAD.X R13, RZ, RZ, R0, P1 ;  /* 0x000000ffff0d7224 */ /* 0x004fe200008e0600 */
[----:B------:R-:W-:Y:S01]  /*18d70*/  ISETP.LT.OR P1, PT, R2, 0x1, P0 ;  /* 0x000000010200780c */ /* 0x000fe20000721670 */
[----:B------:R-:W-:Y:S02]  /*18d80*/  IMAD.IADD R0, R17, 0x1, R3 ;  /* 0x0000000111007824 */ /* 0x000fe400078e0203 */
[----:B------:R-:W-:Y:S10]  /*18d90*/  SHFL.IDX PT, R3, R9, 0x1, 0x1c1f ;  /* 0x003c1f0009037f89 */ /* 0x000ff400000e0000 */
[----:B------:R0:W-:Y:S04]  /*18da0*/  LDGSTS.E.BYPASS.LTC128B.128 [R0+0x6000], desc[UR52][R12.64], !P1 ;  /* 0x060000000c007fae */ /* 0x0001e8000c901d74 */
[----:B0-----:R-:W0:Y:S02]  /*18db0*/  SHFL.IDX PT, R12, R10, 0x1, 0x1c1f ;  /* 0x003c1f000a0c7f89 */ /* 0x001e2400000e0000 */
[----:B0-----:R-:W-:-:S05]  /*18dc0*/  IADD3 R12, P1, R11, R12, RZ ;  /* 0x0000000c0b0c7210 */ /* 0x001fca0007f3e0ff */
[----:B------:R-:W-:Y:S01]  /*18dd0*/  IMAD.X R13, RZ, RZ, R3, P1 ;  /* 0x000000ffff0d7224 */ /* 0x000fe200008e0603 */
[----:B------:R-:W-:Y:S01]  /*18de0*/  ISETP.LT.OR P1, PT, R2, 0x21, P0 ;  /* 0x000000210200780c */ /* 0x000fe20000721670 */
[----:B------:R-:W-:Y:S04]  /*18df0*/  SHFL.IDX PT, R3, R9, 0x2, 0x1c1f ;  /* 0x005c1f0009037f89 */ /* 0x000fe800000e0000 */
[----:B------:R-:W-:Y:S08]  /*18e00*/  SHFL.IDX PT, R9, R9, 0x3, 0x1c1f ;  /* 0x007c1f0009097f89 */ /* 0x000ff000000e0000 */
[----:B------:R0:W-:Y:S04]  /*18e10*/  LDGSTS.E.BYPASS.LTC128B.128 [R0+0x6800], desc[UR52][R12.64], !P1 ;  /* 0x068000000c007fae */ /* 0x0001e8000c901d74 */
[----:B0-----:R-:W0:Y:S04]  /*18e20*/  SHFL.IDX PT, R12, R10, 0x2, 0x1c1f ;  /* 0x005c1f000a0c7f89 */ /* 0x001e2800000e0000 */
[----:B------:R-:W1:Y:S01]  /*18e30*/  SHFL.IDX PT, R10, R10, 0x3, 0x1c1f ;  /* 0x007c1f000a0a7f89 */ /* 0x000e6200000e0000 */
[----:B0-----:R-:W-:-:S05]  /*18e40*/  IADD3 R12, P1, R11, R12, RZ ;  /* 0x0000000c0b0c7210 */ /* 0x001fca0007f3e0ff */
[----:B------:R-:W-:Y:S01]  /*18e50*/  IMAD.X R13, RZ, RZ, R3, P1 ;  /* 0x000000ffff0d7224 */ /* 0x000fe200008e0603 */
[----:B------:R-:W-:Y:S01]  /*18e60*/  ISETP.LT.OR P1, PT, R2, 0x41, P0 ;  /* 0x000000410200780c */ /* 0x000fe20000721670 */
[----:B------:R0:W2:-:S12]  /*18e70*/  SHFL.IDX PT, R3, R25, RZ, 0x1c1f ;  /* 0x001c1fff19037589 */ /* 0x00009800000e0000 */
[----:B------:R-:W-:Y:S01]  /*18e80*/  LDGSTS.E.BYPASS.LTC128B.128 [R0+0x7000], desc[UR52][R12.64], !P1 ;  /* 0x070000000c007fae */ /* 0x000fe2000c901d74 */
[----:B-1----:R-:W-:-:S05]  /*18e90*/  IADD3 R10, P1, R11, R10, RZ ;  /* 0x0000000a0b0a7210 */ /* 0x002fca0007f3e0ff */
[----:B------:R-:W-:Y:S01]  /*18ea0*/  IMAD.X R11, RZ, RZ, R9, P1 ;  /* 0x000000ffff0b7224 */ /* 0x000fe200008e0609 */
[----:B------:R-:W-:-:S13]  /*18eb0*/  ISETP.LT.OR P1, PT, R2, 0x61, P0 ;  /* 0x000000610200780c */ /* 0x000fda0000721670 */
[----:B------:R1:W-:Y:S01]  /*18ec0*/  LDGSTS.E.BYPASS.LTC128B.128 [R0+0x7800], desc[UR52][R10.64], !P1 ;  /* 0x078000000a007fae */ /* 0x0003e2000c901d74 */
[----:B------:R-:W-:-:S03]  /*18ed0*/  ISETP.GE.AND P1, PT, R2, 0x61, PT ;  /* 0x000000610200780c */ /* 0x000fc60003f26270 */
[----:B-12---:R0:W1:Y:S10]  /*18ee0*/  SHFL.IDX PT, R10, R26, RZ, 0x1c1f ;  /* 0x001c1fff1a0a7589 */ /* 0x00607400000e0000 */
.L_x_14832:
[----:B------:R-:W2:Y:S01]  /*18ef0*/  S2R R9, SR_TID.X ;  /* 0x0000000000097919 */ /* 0x000ea20000002100 */
        /* <DEDUP_REMOVED lines=8> */
[----:B------:R1:W-:Y:S01]  /*18f80*/  LDGSTS.E.BYPASS.LTC128B.128 [R0+0x8000], desc[UR52][R10.64], !P0 ;  /* 0x080000000a007fae */ /* 0x0003e2000c101d74 */
[----:B------:R-:W-:Y:S01]  /*18f90*/  PLOP3.LUT P0, PT, PT, PT, PT, 0x80, 0x0 ;  /* 0x000000000000781c */ /* 0x000fe20003f0f070 */
[----:B------:R-:W-:-:S12]  /*18fa0*/  NOP ;  /* 0x0000000000007918 */ /* 0x000fd80000000000 */
.L_x_14744:
        /* <DEDUP_REMOVED lines=11> */
.L_x_14745:
[----:B------:R2:W-:Y:S01]  /*19060*/  SYNCS.ARRIVE.TRANS64.A1T0 RZ, [R4+URZ+0x13270], RZ ;  /* 0x013270ff04ff79a7 */ /* 0x0005e2000810003f */
[----:B------:R-:W-:Y:S05]  /*19070*/  @!P6 BRA `(.L_x_14746) ;  /* 0x000000000004e947 */ /* 0x000fea0003800000 */
[----:B------:R-:W-:Y:S01]  /*19080*/  BPT.TRAP 0x1 ;  /* 0x000000040000795c */ /* 0x000fe20000300000 */
.L_x_14746:
[----:B------:R-:W3:Y:S01]  /*19090*/  LDL R2, [R1+0x8] ;  /* 0x0000080001027983 */ /* 0x000ee20000100800 */
[----:B------:R-:W-:Y:S01]  /*190a0*/  BSSY B0, `(.L_x_14747) ;  /* 0x0000003000007945 */ /* 0x000fe20003800000 */
[----:B---3--:R-:W3:Y:S03]  /*190b0*/  SYNCS.PHASECHK.TRANS64.TRYWAIT P0, [R4+URZ+0x13240], R2 ;  /* 0x01324002040075a7 */ /* 0x008ee6000800017f */
[----:B---3--:R-:W-:Y:S05]  /*190c0*/  @!P0 BRA `(.L_x_14748) ;  /* 0x0000005000188947 */ /* 0x008fea0003800000 */
.L_x_14833:
[----:B------:R-:W-:Y:S05]  /*190d0*/  BSYNC B0 ;  /* 0x0000000000007941 */ /* 0x000fea0003800000 */
.L_x_14747:
[----:B-1----:R-:W4:Y:S01]  /*190e0*/  LDL.LU R10, [R1] ;  /* 0x00000000010a7983 */ /* 0x002f220000300800 */
[----:B------:R-:W-:Y:S01]  /*190f0*/  ULDC.64 UR4, c[0x0][0x300] ;  /* 0x0000c00000047ab9 */ /* 0x000fe20000000a00 */
[----:B------:R-:W-:Y:S01]  /*19100*/  ULDC.64 UR6, c[0x0][0x310] ;  /* 0x0000c40000067ab9 */ /* 0x000fe20000000a00 */
[----:B------:R-:W-:Y:S02]  /*19110*/  IMAD R9, R27, UR4, RZ ;  /* 0x000000041b097c24 */ /* 0x000fe4000f8e02ff */
[----:B---3--:R-:W-:-:S04]  /*19120*/  IMAD.WIDE.U32 R2, R7, UR4, RZ ;  /* 0x0000000407027c25 */ /* 0x008fc8000f8e00ff */
        /* <DEDUP_REMOVED lines=10> */
[----:B------:R-:W-:-:S03]  /*191d0*/  ULDC.64 UR4, c[0x0][0x308] ;  /* 0x0000c20000047ab9 */ /* 0x000fc60000000a00 */
[----:B------:R-:W-:Y:S02]  /*191e0*/  IMAD.IADD R3, R3, 0x1, R7 ;  /* 0x0000000103037824 */ /* 0x000fe400078e0207 */
[----:B------:R-:W-:-:S04]  /*191f0*/  IMAD.WIDE.U32 R6, R18, UR4, R8 ;  /* 0x0000000412067c25 */ /* 0x000fc8000f8e0008 */
[----:B------:R-:W-:-:S04]  /*19200*/  IMAD.WIDE.U32 R2, R5, UR6, R2 ;  /* 0x0000000605027c25 */ /* 0x000fc8000f8e0002 */
[----:B------:R-:W-:Y:S02]  /*19210*/  IMAD R9, R18, UR5, RZ ;  /* 0x0000000512097c24 */ /* 0x000fe4000f8e02ff */
[----:B----4-:R-:W-:-:S04]  /*19220*/  IMAD R10, R10, UR6, RZ ;  /* 0x000000060a0a7c24 */ /* 0x010fc8000f8e02ff */
[----:B------:R-:W-:Y:S01]  /*19230*/  IMAD R10, R5, UR7, R10 ;  /* 0x00000007050a7c24 */ /* 0x000fe2000f8e020a */
[----:B------:R-:W-:Y:S02]  /*19240*/  ULDC.64 UR6, c[0x0][0x2e8] ;  /* 0x0000ba0000067ab9 */ /* 0x000fe40000000a00 */
        /* <DEDUP_REMOVED lines=8> */
[----:B------:R-:W1:Y:S01]  /*192d0*/  S2R R3, SR_TID.X ;  /* 0x0000000000037919 */ /* 0x000e620000002100 */
[----:B------:R-:W3:Y:S01]  /*192e0*/  LDC R10, c[0x0][0x2f4] ;  /* 0x0000bd00ff0a7b82 */ /* 0x000ee20000000800 */
[----:B------:R-:W-:Y:S04]  /*192f0*/  SHFL.IDX PT, R2, R6, RZ, 0x1c1f ;  /* 0x001c1fff06027589 */ /* 0x000fe800000e0000 */
[----:B------:R-:W-:Y:S01]  /*19300*/  SHFL.IDX PT, R7, R7, RZ, 0x1c1f ;  /* 0x001c1fff07077589 */ /* 0x000fe200000e0000 */
[----:B-1----:R-:W-:-:S03]  /*19310*/  IMAD.SHL.U32 R9, R3, 0x10, RZ ;  /* 0x0000001003097824 */ /* 0x002fc600078e00ff */
[----:B------:R-:W1:Y:S02]  /*19320*/  SHFL.IDX PT, R3, R5, RZ, 0x1c1f ;  /* 0x001c1fff05037589 */ /* 0x000e6400000e0000 */
[----:B------:R-:W-:-:S04]  /*19330*/  LOP3.LUT R9, R9, 0x30, RZ, 0xc0, !PT ;  /* 0x0000003009097812 */ /* 0x000fc800078ec0ff */
[C---:B---3--:R-:W-:Y:S02]  /*19340*/  ISETP.GE.AND P2, PT, R9.reuse, R10, PT ;  /* 0x0000000a0900720c */ /* 0x048fe40003f46270 */
[----:B-1----:R-:W-:-:S05]  /*19350*/  @P5 IADD3 R3, P0, R9, R3, RZ ;  /* 0x0000000309035210 */ /* 0x002fca0007f1e0ff */
[----:B------:R-:W-:-:S05]  /*19360*/  @P5 IMAD.X R2, RZ, RZ, R2, P0 ;  /* 0x000000ffff025224 */ /* 0x000fca00000e0602 */
[----:B------:R-:W-:-:S04]  /*19370*/  @P5 LOP3.LUT R3, R3, R2, RZ, 0x3c, !PT ;  /* 0x0000000203035212 */ /* 0x000fc800078e3cff */
[----:B------:R-:W-:-:S04]  /*19380*/  @P5 LOP3.LUT R2, R3, R2, RZ, 0x3c, !PT ;  /* 0x0000000203025212 */ /* 0x000fc800078e3cff */
[----:B------:R-:W-:-:S05]  /*19390*/  @P5 LOP3.LUT R3, R3, R2, RZ, 0x3c, !PT ;  /* 0x0000000203035212 */ /* 0x000fca00078e3cff */
[----:B------:R1:W-:Y:S04]  /*193a0*/  @P5 LDGSTS.E.BYPASS.LTC128B.128 [R0+0xe000], desc[UR52][R2.64], !P2 ;  /* 0x0e00000002005fae */ /* 0x0003e8000d101d74 */
[----:B-1----:R-:W1:Y:S04]  /*193b0*/  SHFL.IDX PT, R3, R5, 0x1, 0x1c1f ;  /* 0x003c1f0005037f89 */ /* 0x002e6800000e0000 */
[----:B------:R-:W3:Y:S01]  /*193c0*/  SHFL.IDX PT, R2, R6, 0x1, 0x1c1f ;  /* 0x003c1f0006027f89 */ /* 0x000ee200000e0000 */
[----:B-1----:R-:W-:-:S05]  /*193d0*/  @P4 IADD3 R3, P0, R9, R3, RZ ;  /* 0x0000000309034210 */ /* 0x002fca0007f1e0ff */
[----:B---3--:R-:W-:-:S05]  /*193e0*/  @P4 IMAD.X R2, RZ, RZ, R2, P0 ;  /* 0x000000ffff024224 */ /* 0x008fca00000e0602 */
[----:B------:R-:W-:-:S04]  /*193f0*/  @P4 LOP3.LUT R3, R3, R2, RZ, 0x3c, !PT ;  /* 0x0000000203034212 */ /* 0x000fc800078e3cff */
[----:B------:R-:W-:-:S04]  /*19400*/  @P4 LOP3.LUT R2, R3, R2, RZ, 0x3c, !PT ;  /* 0x0000000203024212 */ /* 0x000fc800078e3cff */
[----:B------:R-:W-:-:S05]  /*19410*/  @P4 LOP3.LUT R3, R3, R2, RZ, 0x3c, !PT ;  /* 0x0000000203034212 */ /* 0x000fca00078e3cff */
[----:B------:R1:W-:Y:S04]  /*19420*/  @P4 LDGSTS.E.BYPASS.LTC128B.128 [R0+0xe800], desc[UR52][R2.64], !P2 ;  /* 0x0e80000002004fae */ /* 0x0003e8000d101d74 */
[----:B-1----:R-:W1:Y:S04]  /*19430*/  SHFL.IDX PT, R3, R5, 0x2, 0x1c1f ;  /* 0x005c1f0005037f89 */ /* 0x002e6800000e0000 */
[----:B------:R-:W3:Y:S04]  /*19440*/  SHFL.IDX PT, R2, R6, 0x2, 0x1c1f ;  /* 0x005c1f0006027f89 */ /* 0x000ee800000e0000 */
[----:B------:R-:W4:Y:S04]  /*19450*/  SHFL.IDX PT, R5, R5, 0x3, 0x1c1f ;  /* 0x007c1f0005057f89 */ /* 0x000f2800000e0000 */
[----:B------:R-:W5:Y:S01]  /*19460*/  SHFL.IDX PT, R6, R6, 0x3, 0x1c1f ;  /* 0x007c1f0006067f89 */ /* 0x000f6200000e0000 */
[----:B-1----:R-:W-:-:S05]  /*19470*/  @P3 IADD3 R3, P0, R9, R3, RZ ;  /* 0x0000000309033210 */ /* 0x002fca0007f1e0ff */
[----:B---3--:R-:W-:-:S05]  /*19480*/  @P3 IMAD.X R2, RZ, RZ, R2, P0 ;  /* 0x000000ffff023224 */ /* 0x008fca00000e0602 */
[----:B------:R-:W-:-:S04]  /*19490*/  @P3 LOP3.LUT R3, R3, R2, RZ, 0x3c, !PT ;  /* 0x0000000203033212 */ /* 0x000fc800078e3cff */
[----:B------:R-:W-:-:S04]  /*194a0*/  @P3 LOP3.LUT R2, R3, R2, RZ, 0x3c, !PT ;  /* 0x0000000203023212 */ /* 0x000fc800078e3cff */
[----:B------:R-:W-:-:S05]  /*194b0*/  @P3 LOP3.LUT R3, R3, R2, RZ, 0x3c, !PT ;  /* 0x0000000203033212 */ /* 0x000fca00078e3cff */
[----:B------:R4:W-:Y:S02]  /*194c0*/  @P3 LDGSTS.E.BYPASS.LTC128B.128 [R0+0xf000], desc[UR52][R2.64], !P2 ;  /* 0x0f00000002003fae */ /* 0x0009e4000d101d74 */
[----:B----4-:R-:W-:-:S05]  /*194d0*/  @P1 IADD3 R2, P0, R9, R5, RZ ;  /* 0x0000000509021210 */ /* 0x010fca0007f1e0ff */
[----:B-----5:R-:W-:-:S05]  /*194e0*/  @P1 IMAD.X R3, RZ, RZ, R6, P0 ;  /* 0x000000ffff031224 */ /* 0x020fca00000e0606 */
[----:B------:R1:W-:Y:S04]  /*194f0*/  @P1 LDGSTS.E.BYPASS.LTC128B.128 [R0+0xf800], desc[UR52][R2.64], !P2 ;  /* 0x0f80000002001fae */ /* 0x0003e8000d101d74 */
[----:B-1----:R1:W3:Y:S02]  /*19500*/  SHFL.IDX PT, R2, R8, RZ, 0x1c1f ;  /* 0x001c1fff08027589 */ /* 0x0022e400000e0000 */
.L_x_14845:
[----:B------:R-:W-:Y:S01]  /*19510*/  LOP3.LUT P0, RZ, R16, 0x10, RZ, 0xc0, !PT ;  /* 0x0000001010ff7812 */ /* 0x000fe2000780c0ff */
[----:B------:R-:W-:-:S12]  /*19520*/  BSSY B0, `(.L_x_14750) ;  /* 0x000000d000007945 */ /* 0x000fd80003800000 */
[----:B------:R-:W-:Y:S05]  /*19530*/  @!P0 BRA `(.L_x_14751) ;  /* 0x00000000002c8947 */ /* 0x000fea0003800000 */
[----:B------:R-:W4:Y:S01]  /*19540*/  S2R R3, SR_TID.X ;  /* 0x0000000000037919 */ /* 0x000f220000002100 */
[----:B------:R-:W5:Y:S01]  /*19550*/  LDC R5, c[0x0][0x2f4] ;  /* 0x0000bd00ff057b82 */ /* 0x000f620000000800 */
[----:B----4-:R-:W-:-:S05]  /*19560*/  IMAD.SHL.U32 R3, R3, 0x10, RZ ;  /* 0x0000001003037824 */ /* 0x010fca00078e00ff */
[----:B------:R-:W-:-:S04]  /*19570*/  LOP3.LUT R3, R3, 0x30, RZ, 0xc0, !PT ;  /* 0x0000003003037812 */ /* 0x000fc800078ec0ff */
[C---:B-----5:R-:W-:Y:S02]  /*19580*/  ISETP.GE.AND P1, PT, R3.reuse, R5, PT ;  /* 0x000000050300720c */ /* 0x060fe40003f26270 */
[----:B---3--:R-:W-:-:S05]  /*19590*/  IADD3 R2, P0, R3, R2, RZ ;  /* 0x0000000203027210 */ /* 0x008fca0007f1e0ff */
[----:B------:R-:W-:-:S06]  /*195a0*/  IMAD.X R3, RZ, RZ, R7, P0 ;  /* 0x000000ffff037224 */ /* 0x000fcc00000e0607 */
[----:B------:R-:W-:Y:S01]  /*195b0*/  @!PT LDS RZ, [RZ] ;  /* 0x00000000fffff984 */ /* 0x000fe20000000800 */
[----:B------:R-:W-:Y:S01]  /*195c0*/  @!PT LDS RZ, [RZ] ;  /* 0x00000000fffff984 */ /* 0x000fe20000000800 */
[----:B------:R-:W-:Y:S01]  /*195d0*/  @!PT LDS RZ, [RZ] ;  /* 0x00000000fffff984 */ /* 0x000fe20000000800 */
[----:B------:R4:W-:Y:S02]  /*195e0*/  LDGSTS.E.BYPASS.LTC128B.128 [R0+0x10000], desc[UR52][R2.64], !P1 ;  /* 0x1000000002007fae */ /* 0x0009e4000c901d74 */
.L_x_14751:
[----:B------:R-:W-:Y:S05]  /*195f0*/  BSYNC B0 ;  /* 0x0000000000007941 */ /* 0x000fea0003800000 */
.L_x_14750:
[----:B------:R-:W-:Y:S01]  /*19600*/  NOP ;  /* 0x0000000000007918 */ /* 0x000fe20000000000 */
[----:B------:R-:W-:-:S13]  /*19610*/  PLOP3.LUT P0, PT, PT, PT, PT, 0x80, 0x0 ;  /* 0x000000000000781c */ /* 0x000fda0003f0f070 */
.L_x_14752:
        /* <DEDUP_REMOVED lines=11> */
.L_x_14753:
        /* <DEDUP_REMOVED lines=13> */
[----:B---3--:R-:W-:Y:S01]  /*197a0*/  MOV R2, 0x0 ;  /* 0x0000000000027802 */ /* 0x008fe20000000f00 */
[----:B------:R-:W-:Y:S01]  /*197b0*/  ULDC.64 UR6, c[0x4][0x1b0] ;  /* 0x01006c0000067ab9 */ /* 0x000fe20000000a00 */
[----:B------:R-:W-:Y:S01]  /*197c0*/  ULDC.64 UR8, c[0x4][0x1b8] ;  /* 0x01006e0000087ab9 */ /* 0x000fe20000000a00 */
[----:B------:R-:W-:Y:S01]  /*197d0*/  ULDC.64 UR4, c[0x4][0x28] ;  /* 0x01000a0000047ab9 */ /* 0x000fe20000000a00 */
[----:B--2-4-:R-:W-:Y:S02]  /*197e0*/  IMAD.U32 R4, RZ, RZ, UR6 ;  /* 0x00000006ff047e24 */ /* 0x014fe4000f8e00ff */
        /* <DEDUP_REMOVED lines=11> */
.L_x_14755:
[----:B------:R-:W-:Y:S05]  /*198a0*/  BSYNC B6 ;  /* 0x0000000000067941 */ /* 0x000fea0003800000 */
.L_x_14754:
[----:B------:R0:W5:Y:S01]  /*198b0*/  LDL R10, [R1+0x30] ;  /* 0x00003000010a7983 */ /* 0x0001620000100800 */
[C---:B------:R-:W-:Y:S01]  /*198c0*/  R2UR UR7, R18.reuse ;  /* 0x00000000120772ca */ /* 0x040fe200000e0000 */
[----:B------:R-:W-:Y:S01]  /*198d0*/  UISETP.NE.AND UP0, UPT, UR49, URZ, UPT ;  /* 0x0000003f3100728c */ /* 0x000fe2000bf05270 */
[----:B------:R-:W-:Y:S01]  /*198e0*/  R2UR UR10, R18 ;  /* 0x00000000120a72ca */ /* 0x000fe200000e0000 */
[----:B------:R-:W1:Y:S01]  /*198f0*/  S2R R20, SR_TID.X ;  /* 0x0000000000147919 */ /* 0x000e620000002100 */
[----:B------:R-:W-:Y:S01]  /*19900*/  ULDC.64 UR8, c[0x0][0x2d8] ;  /* 0x0000b60000087ab9 */ /* 0x000fe20000000a00 */
[----:B------:R-:W-:Y:S01]  /*19910*/  UMOV UR4, UR38 ;  /* 0x0000002600047c82 */ /* 0x000fe20008000000 */
[----:B------:R-:W-:Y:S01]  /*19920*/  UMOV UR5, UR45 ;  /* 0x0000002d00057c82 */ /* 0x000fe20008000000 */
[----:B------:R-:W-:Y:S01]  /*19930*/  UISETP.NE.AND UP1, UPT, UR48, URZ, UPT ;  /* 0x0000003f3000728c */ /* 0x000fe2000bf25270 */
[----:B------:R-:W-:Y:S01]  /*19940*/  PLOP3.LUT P0, PT, PT, PT, UP0, 0x80, 0x0 ;  /* 0x000000000000781c */ /* 0x000fe20003f0f008 */
[----:B------:R-:W-:Y:S01]  /*19950*/  USHF.R.S32.HI UR6, URZ, 0x1f, UR41 ;  /* 0x0000001f3f067899 */ /* 0x000fe20008011429 */
[----:B------:R-:W-:Y:S01]  /*19960*/  PLOP3.LUT P1, PT, PT, PT, UP0, 0x80, 0x0 ;  /* 0x000000000000781c */ /* 0x000fe20003f2f008 */
[----:B------:R-:W0:Y:S02]  /*19970*/  LDC R9, c[0x0][0x448] ;  /* 0x00011200ff097b82 */ /* 0x000e240000000800 */
[----:B------:R-:W-:-:S02]  /*19980*/  UIMAD.WIDE.U32 UR4, UR7, UR8, UR4 ;  /* 0x00000008070472a5 */ /* 0x000fc4000f8e0004 */
[----:B------:R-:W-:Y:S02]  /*19990*/  USEL UR6, UR6, URZ, !UP1 ;  /* 0x0000003f06067287 */ /* 0x000fe4000c800000 */
[----:B------:R-:W-:Y:S02]  /*199a0*/  UIMAD UR5, UR10, UR9, UR5 ;  /* 0x000000090a0572a4 */ /* 0x000fe4000f8e0205 */
[----:B------:R-:W-:Y:S01]  /*199b0*/  USEL UR7, UR41, URZ, !UP1 ;  /* 0x0000003f29077287 */ /* 0x000fe2000c800000 */
[----:B------:R-:W-:Y:S01]  /*199c0*/  ULDC.64 UR8, c[0x0][0x2e0] ;  /* 0x0000b80000087ab9 */ /* 0x000fe20000000a00 */
[----:B------:R-:W-:Y:S01]  /*199d0*/  @UP0 ULDC UR10, c[0x0][0x44c] ;  /* 0x00011300000a0ab9 */ /* 0x000fe20000000800 */
[----:B------:R-:W-:Y:S02]  /*199e0*/  UIMAD UR6, UR6, UR8, URZ ;  /* 0x00000008060672a4 */ /* 0x000fe4000f8e023f */
[----:B------:R-:W-:Y:S02]  /*199f0*/  UIMAD.WIDE.U32 UR4, UR7, UR8, UR4 ;  /* 0x00000008070472a5 */ /* 0x000fe4000f8e0004 */
[----:B------:R-:W-:-:S03]  /*19a00*/  UIMAD UR6, UR7, UR9, UR6 ;  /* 0x00000009070672a4 */ /* 0x000fc6000f8e0206 */
[----:B------:R-:W-:Y:S01]  /*19a10*/  @UP0 ULDC UR7, c[0x0][0x44c] ;  /* 0x0001130000070ab9 */ /* 0x000fe20000000800 */
[C---:B-1----:R-:W-:Y:S01]  /*19a20*/  LOP3.LUT R21, R20.reuse, 0x7f, RZ, 0xc0, !PT ;  /* 0x0000007f14157812 */ /* 0x042fe200078ec0ff */
[----:B------:R-:W-:Y:S01]  /*19a30*/  IMAD.SHL.U32 R20, R20, 0x20, RZ ;  /* 0x0000002014147824 */ /* 0x000fe200078e00ff */
[----:B------:R-:W-:Y:S02]  /*19a40*/  ULDC.64 UR8, c[0x0][0x280] ;  /* 0x0000a00000087ab9 */ /* 0x000fe40000000a00 */
[----:B------:R-:W-:-:S04]  /*19a50*/  SHF.R.U32.HI R21, RZ, 0x2, R21 ;  /* 0x00000002ff157819 */ /* 0x000fc80000011615 */
[----:B------:R-:W-:-:S05]  /*19a60*/  LOP3.LUT R20, R21, 0x60, R20, 0xf8, !PT ;  /* 0x0000006015147812 */ /* 0x000fca00078ef814 */
[----:B------:R-:W-:-:S04]  /*19a70*/  IMAD.IADD R6, R20, 0x1, R19 ;  /* 0x0000000114067824 */ /* 0x000fc800078e0213 */
[----:B------:R-:W-:Y:S01]  /*19a80*/  @P0 IMAD.HI.U32 R0, R6, UR7, RZ ;  /* 0x0000000706000c27 */ /* 0x000fe2000f8e00ff */
[----:B------:R-:W-:-:S03]  /*19a90*/  @UP0 ULDC UR7, c[0x0][0x450] ;  /* 0x0001140000070ab9 */ /* 0x000fc60000000800 */
[----:B------:R-:W-:Y:S01]  /*19aa0*/  IMAD.MOV.U32 R7, RZ, RZ, R6 ;  /* 0x000000ffff077224 */ /* 0x000fe200078e0006 */
[----:B------:R-:W-:Y:S01]  /*19ab0*/  @P1 SHF.R.U32.HI R7, RZ, UR7, R0 ;  /* 0x00000007ff071c19 */ /* 0x000fe20008011600 */
[----:B------:R-:W-:Y:S01]  /*19ac0*/  UIADD3 UR6, UR5, UR6, URZ ;  /* 0x0000000605067290 */ /* 0x000fe2000fffe03f */
[----:B--2-4-:R-:W-:Y:S02]  /*19ad0*/  IMAD.U32 R4, RZ, RZ, UR4 ;  /* 0x00000004ff047e24 */ /* 0x014fe4000f8e00ff */
[----:B------:R-:W-:Y:S01]  /*19ae0*/  SHF.R.S32.HI R0, RZ, 0x1f, R7 ;  /* 0x0000001fff007819 */ /* 0x000fe20000011407 */
[----:B------:R-:W-:Y:S01]  /*19af0*/  IMAD.U32 R5, RZ, RZ, UR5 ;  /* 0x00000005ff057e24 */ /* 0x000fe2000f8e00ff */
[----:B------:R-:W-:-:S03]  /*19b00*/  ULDC.64 UR4, c[0x0][0x2d0] ;  /* 0x0000b40000047ab9 */ /* 0x000fc60000000a00 */
[----:B------:R-:W-:-:S04]  /*19b10*/  IMAD R0, R0, UR4, RZ ;  /* 0x0000000400007c24 */ /* 0x000fc8000f8e02ff */
[----:B------:R-:W-:Y:S02]  /*19b20*/  IMAD R8, R7, UR5, R0 ;  /* 0x0000000507087c24 */ /* 0x000fe4000f8e0200 */
[----:B------:R-:W-:Y:S02]  /*19b30*/  IMAD.MOV R0, RZ, RZ, -R7 ;  /* 0x000000ffff007224 */ /* 0x000fe400078e0a07 */
[----:B------:R-:W-:Y:S01]  /*19b40*/  IMAD.U32 R3, RZ, RZ, UR6 ;  /* 0x00000006ff037e24 */ /* 0x000fe2000f8e00ff */
[----:B------:R-:W-:Y:S01]  /*19b50*/  ULDC.64 UR6, c[0x0][0x2c8] ;  /* 0x0000b20000067ab9 */ /* 0x000fe20000000a00 */
[----:B---3--:R-:W-:Y:S02]  /*19b60*/  IMAD.MOV.U32 R2, RZ, RZ, R4 ;  /* 0x000000ffff027224 */ /* 0x008fe400078e0004 */
[----:B0-----:R-:W-:Y:S02]  /*19b70*/  IMAD R0, R9, R0, R6 ;  /* 0x0000000009007224 */ /* 0x001fe400078e0206 */
[----:B------:R-:W-:-:S03]  /*19b80*/  IMAD.WIDE.U32 R4, R7, UR4, R2 ;  /* 0x0000000407047c25 */ /* 0x000fc6000f8e0002 */
[----:B------:R-:W-:Y:S01]  /*19b90*/  SHF.R.S32.HI R7, RZ, 0x1f, R0 ;  /* 0x0000001fff077819 */ /* 0x000fe20000011400 */
[----:B------:R-:W-:-:S04]  /*19ba0*/  IMAD.IADD R5, R5, 0x1, R8 ;  /* 0x0000000105057824 */ /* 0x000fc800078e0208 */
[----:B------:R-:W-:Y:S02]  /*19bb0*/  IMAD R7, R7, UR6, RZ ;  /* 0x0000000607077c24 */ /* 0x000fe4000f8e02ff */
[----:B------:R-:W-:-:S04]  /*19bc0*/  IMAD.WIDE.U32 R4, R0, UR6, R4 ;  /* 0x0000000600047c25 */ /* 0x000fc8000f8e0004 */
[----:B------:R-:W-:Y:S01]  /*19bd0*/  IMAD R7, R0, UR7, R7 ;  /* 0x0000000700077c24 */ /* 0x000fe2000f8e0207 */
[----:B------:R-:W-:-:S04]  /*19be0*/  IADD3 R0, P0, R4, UR8, RZ ;  /* 0x0000000804007c10 */ /* 0x000fc8000ff1e0ff */
[----:B------:R-:W-:Y:S02]  /*19bf0*/  IADD3.X R4, R5, UR9, R7, P0, !PT ;  /* 0x0000000905047c10 */ /* 0x000fe400087fe407 */
[----:B------:R-:W-:Y:S02]  /*19c00*/  PLOP3.LUT P0, PT, PT, PT, UP0, 0x80, 0x0 ;  /* 0x000000000000781c */ /* 0x000fe40003f0f008 */
[----:B------:R-:W-:Y:S01]  /*19c10*/  PLOP3.LUT P1, PT, PT, PT, UP0, 0x80, 0x0 ;  /* 0x000000000000781c */ /* 0x000fe20003f2f008 */
[----:B------:R-:W-:Y:S01]  /*19c20*/  VIADD R5, R6, 0x80 ;  /* 0x0000008006057836 */ /* 0x000fe20000000000 */
[----:B------:R-:W0:Y:S03]  /*19c30*/  S2R R21, SR_TID.X ;  /* 0x0000000000157919 */ /* 0x000e260000002100 */
[----:B------:R-:W-:-:S06]  /*19c40*/  IMAD.MOV.U32 R6, RZ, RZ, R5 ;  /* 0x000000ffff067224 */ /* 0x000fcc00078e0005 */
[----:B------:R-:W-:Y:S01]  /*19c50*/  @P0 IMAD.HI.U32 R7, R5, UR10, RZ ;  /* 0x0000000a05070c27 */ /* 0x000fe2000f8e00ff */
[----:B------:R-:W-:-:S04]  /*19c60*/  @UP0 ULDC UR10, c[0x0][0x450] ;  /* 0x00011400000a0ab9 */ /* 0x000fc80000000800 */
[----:B------:R-:W-:-:S05]  /*19c70*/  @P1 SHF.R.U32.HI R6, RZ, UR10, R7 ;  /* 0x0000000aff061c19 */ /* 0x000fca0008011607 */
[----:B------:R-:W-:-:S04]  /*19c80*/  IMAD.MOV R7, RZ, RZ, -R6 ;  /* 0x000000ffff077224 */ /* 0x000fc800078e0a06 */
[----:B------:R-:W-:Y:S01]  /*19c90*/  IMAD R5, R9, R7, R5 ;  /* 0x0000000709057224 */ /* 0x000fe200078e0205 */
[----:B------:R-:W-:Y:S01]  /*19ca0*/  SHF.R.S32.HI R7, RZ, 0x1f, R6 ;  /* 0x0000001fff077819 */ /* 0x000fe20000011406 */
[----:B------:R-:W-:-:S04]  /*19cb0*/  IMAD.WIDE.U32 R2, R6, UR4, R2 ;  /* 0x0000000406027c25 */ /* 0x000fc8000f8e0002 */
[----:B------:R-:W-:Y:S01]  /*19cc0*/  IMAD R7, R7, UR4, RZ ;  /* 0x0000000407077c24 */ /* 0x000fe2000f8e02ff */
[----:B------:R-:W-:-:S03]  /*19cd0*/  ULDC UR4, c[0x0][0x2b8] ;  /* 0x0000ae0000047ab9 */ /* 0x000fc60000000800 */
[----:B------:R-:W-:Y:S01]  /*19ce0*/  IMAD R7, R6, UR5, R7 ;  /* 0x0000000506077c24 */ /* 0x000fe2000f8e0207 */
[----:B------:R-:W-:-:S03]  /*19cf0*/  SHF.R.S32.HI R6, RZ, 0x1f, R5 ;  /* 0x0000001fff067819 */ /* 0x000fc60000011405 */
[----:B------:R-:W-:Y:S02]  /*19d00*/  IMAD.IADD R3, R3, 0x1, R7 ;  /* 0x0000000103037824 */ /* 0x000fe400078e0207 */
[----:B------:R-:W-:Y:S02]  /*19d10*/  IMAD R6, R6, UR6, RZ ;  /* 0x0000000606067c24 */ /* 0x000fe4000f8e02ff */
[----:B------:R-:W-:-:S04]  /*19d20*/  IMAD.WIDE.U32 R2, R5, UR6, R2 ;  /* 0x0000000605027c25 */ /* 0x000fc8000f8e0002 */
[----:B0-----:R-:W-:Y:S02]  /*19d30*/  IMAD.SHL.U32 R20, R21, 0x10, RZ ;  /* 0x0000001015147824 */ /* 0x001fe400078e00ff */
[----:B------:R-:W-:Y:S01]  /*19d40*/  IMAD R6, R5, UR7, R6 ;  /* 0x0000000705067c24 */ /* 0x000fe2000f8e0206 */
[----:B------:R-:W-:Y:S02]  /*19d50*/  IADD3 R5, P0, R2, UR8, RZ ;  /* 0x0000000802057c10 */ /* 0x000fe4000ff1e0ff */
[----:B------:R-:W-:Y:S02]  /*19d60*/  LOP3.LUT R20, R20, 0x30, RZ, 0xc0, !PT ;  /* 0x0000003014147812 */ /* 0x000fe400078ec0ff */
[----:B------:R-:W-:Y:S02]  /*19d70*/  IADD3.X R7, R3, UR9, R6, P0, !PT ;  /* 0x0000000903077c10 */ /* 0x000fe400087fe406 */
[----:B------:R-:W-:Y:S01]  /*19d80*/  ISETP.GE.AND P0, PT, R20, UR4, PT ;  /* 0x0000000414007c0c */ /* 0x000fe2000bf06270 */
[----:B------:R-:W-:Y:S01]  /*19d90*/  UMOV UR4, 0xffffffff ;  /* 0xffffffff00047882 */ /* 0x000fe20000000000 */
[----:B------:R-:W-:-:S04]  /*19da0*/  LOP3.LUT R21, R21, 0x7f, RZ, 0xc0, !PT ;  /* 0x0000007f15157812 */ /* 0x000fc800078ec0ff */
[----:B------:R-:W-:Y:S01]  /*19db0*/  SHF.R.U32.HI R21, RZ, 0x2, R21 ;  /* 0x00000002ff157819 */ /* 0x000fe20000011615 */
[----:B------:R-:W-:Y:S06]  /*19dc0*/  BRA.DIV UR4, `(.L_x_14756) ;  /* 0x0000004a04847947 */ /* 0x000fec000b800000 */
[----:B------:R-:W0:Y:S01]  /*19dd0*/  SHFL.IDX PT, R3, R0, RZ, 0x1c1f ;  /* 0x001c1fff00037589 */ /* 0x000e2200000e0000 */
[----:B------:R-:W-:Y:S02]  /*19de0*/  IMAD R6, R9, UR42, RZ ;  /* 0x0000002a09067c24 */ /* 0x000fe4000f8e02ff */
        /* <DEDUP_REMOVED lines=9> */
[----:B-----5:R0:W-:Y:S02]  /*19e80*/  @!P2 LDGSTS.E.BYPASS.LTC128B.128 [R10+0xb000], desc[UR52][R2.64], !P0 ;  /* 0x0b000000020aafae */ /* 0x0201e4000c101d74 */
        /* <DEDUP_REMOVED lines=21> */
[----:B------:R0:W-:Y:S02]  /*19fe0*/  @!P2 LDGSTS.E.BYPASS.LTC128B.128 [R10+0xc000], desc[UR52][R2.64], !P0 ;  /* 0x0c000000020aafae */ /* 0x0001e4000c101d74 */
[----:B0-----:R-:W-:-:S05]  /*19ff0*/  VIADD R2, R19, 0x60 ;  /* 0x0000006013027836 */ /* 0x001fca0000000000 */
[----:B------:R-:W-:-:S13]  /*1a000*/  ISETP.GE.AND P2, PT, R2, R6, PT ;  /* 0x000000060200720c */ /* 0x000fda0003f46270 */
[----:B------:R-:W-:-:S05]  /*1a010*/  @!P2 IADD3 R0, P1, R20, R0, RZ ;  /* 0x000000001400a210 */ /* 0x000fca0007f3e0ff */
[----:B--2---:R-:W-:-:S04]  /*1a020*/  @!P2 IMAD.X R2, RZ, RZ, R4, P1 ;  /* 0x000000ffff02a224 */ /* 0x004fc800008e0604 */
[----:B------:R-:W-:Y:S02]  /*1a030*/  @!P2 IMAD.MOV.U32 R3, RZ, RZ, R2 ;  /* 0x000000ffff03a224 */ /* 0x000fe400078e0002 */
[----:B------:R-:W-:Y:S02]  /*1a040*/  @!P2 IMAD.MOV.U32 R2, RZ, RZ, R0 ;  /* 0x000000ffff02a224 */ /* 0x000fe400078e0000 */
[----:B------:R-:W-:-:S03]  /*1a050*/  VIADD R0, R19, 0x80 ;  /* 0x0000008013007836 */ /* 0x000fc60000000000 */
[----:B------:R0:W-:Y:S02]  /*1a060*/  @!P2 LDGSTS.E.BYPASS.LTC128B.128 [R10+0xc800], desc[UR52][R2.64], !P0 ;  /* 0x0c800000020aafae */ /* 0x0001e4000c101d74 */
[----:B------:R-:W-:Y:S02]  /*1a070*/  ISETP.GE.AND P2, PT, R0, R6, PT ;  /* 0x000000060000720c */ /* 0x000fe40003f46270 */
[----:B------:R-:W-:Y:S04]  /*1a080*/  SHFL.IDX PT, R0, R7, RZ, 0x1c1f ;  /* 0x001c1fff07007589 */ /* 0x000fe800000e0000 */
[----:B------:R-:W-:Y:S04]  /*1a090*/  SHFL.IDX PT, R7, R7, 0x1, 0x1c1f ;  /* 0x003c1f0007077f89 */ /* 0x000fe800000e0000 */
[----:B0-----:R-:W0:Y:S03]  /*1a0a0*/  SHFL.IDX PT, R2, R5, RZ, 0x1c1f ;  /* 0x001c1fff05027589 */ /* 0x001e2600000e0000 */
[----:B0-----:R-:W-:-:S05]  /*1a0b0*/  @!P2 IADD3 R2, P1, R20, R2, RZ ;  /* 0x000000021402a210 */ /* 0x001fca0007f3e0ff */
[----:B------:R-:W-:-:S04]  /*1a0c0*/  @!P2 IMAD.X R0, RZ, RZ, R0, P1 ;  /* 0x000000ffff00a224 */ /* 0x000fc800008e0600 */
[----:B------:R-:W-:-:S05]  /*1a0d0*/  @!P2 IMAD.MOV.U32 R3, RZ, RZ, R0 ;  /* 0x000000ffff03a224 */ /* 0x000fca00078e0000 */
[----:B------:R0:W-:Y:S02]  /*1a0e0*/  @!P2 LDGSTS.E.BYPASS.LTC128B.128 [R10+0xd000], desc[UR52][R2.64], !P0 ;  /* 0x0d000000020aafae */ /* 0x0001e4000c101d74 */
.L_x_14858:
[----:B------:R-:W-:-:S05]  /*1a0f0*/  VIADD R19, R19, 0xa0 ;  /* 0x000000a013137836 */ /* 0x000fca0000000000 */
[----:B------:R-:W-:-:S13]  /*1a100*/  ISETP.GE.AND P1, PT, R19, R6, PT ;  /* 0x000000061300720c */ /* 0x000fda0003f26270 */
[----:B0-----:R-:W-:-:S05]  /*1a110*/  @!P1 IADD3 R2, P2, R20, R14, RZ ;  /* 0x0000000e14029210 */ /* 0x001fca0007f5e0ff */
[----:B------:R-:W-:-:S05]  /*1a120*/  @!P1 IMAD.X R3, RZ, RZ, R7, P2 ;  /* 0x000000ffff039224 */ /* 0x000fca00010e0607 */
[----:B------:R-:W-:Y:S01]  /*1a130*/  @!PT LDS RZ, [RZ] ;  /* 0x00000000fffff984 */ /* 0x000fe20000000800 */
[----:B------:R-:W-:Y:S01]  /*1a140*/  @!PT LDS RZ, [RZ] ;  /* 0x00000000fffff984 */ /* 0x000fe20000000800 */
[----:B------:R-:W-:Y:S01]  /*1a150*/  @!PT LDS RZ, [RZ] ;  /* 0x00000000fffff984 */ /* 0x000fe20000000800 */
[----:B------:R0:W-:Y:S01]  /*1a160*/  @!P1 LDGSTS.E.BYPASS.LTC128B.128 [R10+0xd800], desc[UR52][R2.64], !P0 ;  /* 0x0d800000020a9fae */ /* 0x0001e2000c101d74 */
[----:B------:R-:W-:Y:S01]  /*1a170*/  PLOP3.LUT P0, PT, PT, PT, PT, 0x80, 0x0 ;  /* 0x000000000000781c */ /* 0x000fe20003f0f070 */
[----:B------:R-:W-:-:S12]  /*1a180*/  NOP ;  /* 0x0000000000007918 */ /* 0x000fd80000000000 */
.L_x_14757:
        /* <DEDUP_REMOVED lines=18> */
.L_x_14859:
[----:B------:R-:W-:Y:S05]  /*1a2b0*/  BSYNC B0 ;  /* 0x0000000000007941 */ /* 0x000fea0003800000 */
.L_x_14758:
[----:B------:R-:W-:-:S04]  /*1a2c0*/  UIADD3 UR4, UR50, -0x2, URZ ;  /* 0xfffffffe32047890 */ /* 0x000fc8000fffe03f */
[----:B------:R-:W-:-:S06]  /*1a2d0*/  UISETP.GE.AND UP0, UPT, UR4, UR43, UPT ;  /* 0x0000002b0400728c */ /* 0x000fcc000bf06270 */
[----:B------:R-:W-:-:S13]  /*1a2e0*/  PLOP3.LUT P0, PT, PT, PT, UP0, 0x80, 0x0 ;  /* 0x000000000000781c */ /* 0x000fda0003f0f008 */
[----:B------:R-:W-:Y:S05]  /*1a2f0*/  @!P0 BRA `(.L_x_14760) ;  /* 0x0000001400808947 */ /* 0x000fea0003800000 */
[----:B0-----:R-:W-:Y:S01]  /*1a300*/  IMAD.U32 R0, RZ, RZ, UR4 ;  /* 0x00000004ff007e24 */ /* 0x001fe2000f8e00ff */
[----:B------:R0:W5:Y:S04]  /*1a310*/  LDL.LU R21, [R1+0x4] ;  /* 0x0000040001157983 */ /* 0x0001680000300800 */
[----:B------:R0:W5:Y:S04]  /*1a320*/  LDL.LU R25, [R1+0x10] ;  /* 0x0000100001197983 */ /* 0x0001680000300800 */
[----:B------:R0:W-:Y:S02]  /*1a330*/  STL [R1+0x8], R0 ;  /* 0x0000080001007387 */ /* 0x0001e40000100800 */
.L_x_14780:
[----:B------:R-:W2:Y:S01]  /*1a340*/  LDL R12, [R1+0x14] ;  /* 0x00001400010c7983 */ /* 0x000ea20000100800 */
[----:B-1----:R-:W1:Y:S03]  /*1a350*/  LDC R2, c[0x0][0x430] ;  /* 0x00010c00ff027b82 */ /* 0x002e660000000800 */
[----:B------:R-:W3:Y:S04]  /*1a360*/  LDL R8, [R1+0xc] ;  /* 0x00000c0001087983 */ /* 0x000ee80000100800 */
[----:B------:R-:W4:Y:S01]  /*1a370*/  LDL.LU R11, [R1+0x8] ;  /* 0x00000800010b7983 */ /* 0x000f220000300800 */
[----:B------:R-:W-:Y:S01]  /*1a380*/  IMAD.MOV.U32 R9, RZ, RZ, 0xa0 ;  /* 0x000000a0ff097424 */ /* 0x000fe200078e00ff */
[----:B------:R-:W-:Y:S05]  /*1a390*/  YIELD ;  /* 0x0000000000007946 */ /* 0x000fea0003800000 */
[----:B0-----:R-:W0:Y:S01]  /*1a3a0*/  S2R R0, SR_TID.X ;  /* 0x0000000000007919 */ /* 0x001e220000002100 */
[----:B------:R-:W-:Y:S01]  /*1a3b0*/  ULDC.64 UR6, c[0x0][0x428] ;  /* 0x00010a0000067ab9 */ /* 0x000fe20000000a00 */
[----:B------:R-:W-:Y:S01]  /*1a3c0*/  ULDC UR4, c[0x0][0x430] ;  /* 0x00010c0000047ab9 */ /* 0x000fe20000000800 */
[----:B------:R-:W-:Y:S01]  /*1a3d0*/  ULDC.64 UR8, c[0x0][0x418] ;  /* 0x0001060000087ab9 */ /* 0x000fe20000000a00 */
[----:B------:R-:W0:Y:S01]  /*1a3e0*/  S2R R6, SR_TID.X ;  /* 0x0000000000067919 */ /* 0x000e220000002100 */
[----:B-1----:R-:W-:-:S13]  /*1a3f0*/  ISETP.NE.AND P0, PT, R2, 0x1, PT ;  /* 0x000000010200780c */ /* 0x002fda0003f05270 */
[----:B------:R-:W1:Y:S08]  /*1a400*/  @P0 LDC R5, c[0x0][0x434] ;  /* 0x00010d00ff050b82 */ /* 0x000e700000000800 */
[----:B------:R-:W1:Y:S01]  /*1a410*/  @P0 LDC R3, c[0x0][0x434] ;  /* 0x00010d00ff030b82 */ /* 0x000e620000000800 */
[----:B0-----:R-:W-:-:S04]  /*1a420*/  LOP3.LUT R0, R0, 0x7f, RZ, 0xc0, !PT ;  /* 0x0000007f00007812 */ /* 0x001fc800078ec0ff */
[----:B------:R-:W-:Y:S01]  /*1a430*/  SHF.R.U32.HI R2, RZ, 0x2, R0 ;  /* 0x00000002ff027819 */ /* 0x000fe20000011600 */
[C---:B------:R-:W-:Y:S01]  /*1a440*/  IMAD.SHL.U32 R7, R6.reuse, 0x20, RZ ;  /* 0x0000002006077824 */ /* 0x040fe200078e00ff */
[C---:B------:R-:W-:Y:S01]  /*1a450*/  LOP3.LUT R0, R6.reuse, 0x7f, RZ, 0xc0, !PT ;  /* 0x0000007f06007812 */ /* 0x040fe200078ec0ff */
[----:B------:R-:W0:Y:S01]  /*1a460*/  @P0 LDC R4, c[0x0][0x438] ;  /* 0x00010e00ff040b82 */ /* 0x000e220000000800 */
[----:B------:R-:W-:Y:S02]  /*1a470*/  IMAD.SHL.U32 R10, R6, 0x20, RZ ;  /* 0x00000020060a7824 */ /* 0x000fe400078e00ff */
[----:B------:R-:W-:Y:S02]  /*1a480*/  LOP3.LUT R7, R2, 0x60, R7, 0xf8, !PT ;  /* 0x0000006002077812 */ /* 0x000fe400078ef807 */
[----:B------:R-:W-:-:S03]  /*1a490*/  SHF.R.U32.HI R2, RZ, 0x2, R0 ;  /* 0x00000002ff027819 */ /* 0x000fc60000011600 */
[----:B------:R-:W0:Y:S01]  /*1a4a0*/  @P0 LDC R0, c[0x0][0x438] ;  /* 0x00010e00ff000b82 */ /* 0x000e220000000800 */
[----:B------:R-:W-:-:S04]  /*1a4b0*/  LOP3.LUT R10, R2, 0x60, R10, 0xf8, !PT ;  /* 0x00000060020a7812 */ /* 0x000fc800078ef80a */
[----:B------:R-:W-:-:S04]  /*1a4c0*/  LOP3.LUT R10, R10, 0x80, RZ, 0xfc, !PT ;  /* 0x000000800a0a7812 */ /* 0x000fc800078efcff */
[----:B------:R-:W-:Y:S01]  /*1a4d0*/  ISETP.GT.U32.AND P1, PT, R10, 0x9f, PT ;  /* 0x0000009f0a00780c */ /* 0x000fe20003f24070 */
[----:B----4-:R-:W-:-:S04]  /*1a4e0*/  IMAD R9, R11, R9, UR36 ;  /* 0x000000240b097e24 */ /* 0x010fc8000f8e0209 */
[--C-:B------:R-:W-:Y:S02]  /*1a4f0*/  IMAD.IADD R7, R7, 0x1, R9.reuse ;  /* 0x0000000107077824 */ /* 0x100fe400078e0209 */
[----:B------:R-:W-:Y:S02]  /*1a500*/  IMAD.IADD R9, R10, 0x1, R9 ;  /* 0x000000010a097824 */ /* 0x000fe400078e0209 */
[----:B-1----:R-:W-:-:S04]  /*1a510*/  @P0 IMAD.HI.U32 R5, R7, R5, RZ ;  /* 0x0000000507050227 */ /* 0x002fc800078e00ff */
[----:B------:R-:W-:-:S04]  /*1a520*/  @P0 IMAD.HI.U32 R3, R9, R3, RZ ;  /* 0x0000000309030227 */ /* 0x000fc800078e00ff */
[----:B------:R-:W-:Y:S01]  /*1a530*/  IMAD.MOV.U32 R2, RZ, RZ, R7 ;  /* 0x000000ffff027224 */ /* 0x000fe200078e0007 */
[----:B0-----:R-:W-:Y:S01]  /*1a540*/  @P0 SHF.R.U32.HI R2, RZ, R4, R5 ;  /* 0x00000004ff020219 */ /* 0x001fe20000011605 */
[----:B------:R-:W-:Y:S01]  /*1a550*/  IMAD.MOV.U32 R6, RZ, RZ, R9 ;  /* 0x000000ffff067224 */ /* 0x000fe200078e0009 */
[----:B------:R-:W-:Y:S01]  /*1a560*/  @P0 SHF.R.U32.HI R6, RZ, R0, R3 ;  /* 0x00000000ff060219 */ /* 0x000fe20000011603 */
[----:B--2---:R-:W-:Y:S01]  /*1a570*/  IMAD R0, R12, UR6, RZ ;  /* 0x000000060c007c24 */ /* 0x004fe2000f8e02ff */
[--C-:B------:R-:W-:Y:S01]  /*1a580*/  SHF.R.S32.HI R3, RZ, 0x1f, R2.reuse ;  /* 0x0000001fff037819 */ /* 0x100fe20000011402 */
[----:B------:R-:W-:Y:S02]  /*1a590*/  IMAD.MOV R4, RZ, RZ, -R2 ;  /* 0x000000ffff047224 */ /* 0x000fe400078e0a02 */
[C---:B---3--:R-:W-:Y:S02]  /*1a5a0*/  IMAD R0, R8.reuse, UR7, R0 ;  /* 0x0000000708007c24 */ /* 0x048fe4000f8e0200 */
[----:B------:R-:W-:-:S04]  /*1a5b0*/  IMAD.WIDE.U32 R2, R8, UR6, R2 ;  /* 0x0000000608027c25 */ /* 0x000fc8000f8e0002 */
[----:B------:R-:W-:Y:S01]  /*1a5c0*/  IMAD R7, R4, UR4, R7 ;  /* 0x0000000404077c24 */ /* 0x000fe2000f8e0207 */
[----:B------:R-:W-:Y:S01]  /*1a5d0*/  LEA R4, P0, R2, UR8, 0x2 ;  /* 0x0000000802047c11 */ /* 0x000fe2000f8010ff */
[----:B------:R-:W-:-:S05]  /*1a5e0*/  IMAD.IADD R3, R0, 0x1, R3 ;  /* 0x0000000100037824 */ /* 0x000fca00078e0203 */
[----:B------:R-:W-:-:S05]  /*1a5f0*/  LEA.HI.X R5, R2, UR9, R3, 0x2, P0 ;  /* 0x0000000902057c11 */ /* 0x000fca00080f1403 */
[----:B------:R0:W2:Y:S01]  /*1a600*/  LDG.E R10, desc[UR52][R4.64] ;  /* 0x00000034040a7981 */ /* 0x0000a2000c1e1900 */
[--C-:B------:R-:W-:Y:S01]  /*1a610*/  @!P1 SHF.R.S32.HI R3, RZ, 0x1f, R6.reuse ;  /* 0x0000001fff039819 */ /* 0x100fe20000011406 */
[----:B------:R-:W-:-:S04]  /*1a620*/  @!P1 IMAD.MOV.U32 R2, RZ, RZ, R6 ;  /* 0x000000ffff029224 */ /* 0x000fc800078e0006 */
[----:B------:R-:W-:-:S04]  /*1a630*/  @!P1 IMAD.WIDE.U32 R2, R8, UR6, R2 ;  /* 0x0000000608029c25 */ /* 0x000fc8000f8e0002 */
[----:B0-----:R-:W-:Y:S02]  /*1a640*/  IMAD.MOV R4, RZ, RZ, -R6 ;  /* 0x000000ffff047224 */ /* 0x001fe400078e0a06 */
[----:B------:R-:W-:Y:S02]  /*1a650*/  @!P1 IMAD.IADD R0, R0, 0x1, R3 ;  /* 0x0000000100009824 */ /* 0x000fe400078e0203 */
[----:B------:R-:W-:Y:S01]  /*1a660*/  IMAD R9, R4, UR4, R9 ;  /* 0x0000000404097c24 */ /* 0x000fe2000f8e0209 */
[----:B------:R-:W-:Y:S01]  /*1a670*/  @!P1 LEA R4, P0, R2, UR8, 0x2 ;  /* 0x0000000802049c11 */ /* 0x000fe2000f8010ff */
[----:B------:R-:W-:-:S03]  /*1a680*/  IMAD.MOV.U32 R8, RZ, RZ, RZ ;  /* 0x000000ffff087224 */ /* 0x000fc600078e00ff */
[----:B------:R-:W-:Y:S01]  /*1a690*/  @!P1 LEA.HI.X R5, R2, UR9, R0, 0x2, P0 ;  /* 0x0000000902059c11 */ /* 0x000fe200080f1400 */
[----:B-----5:R-:W-:Y:S02]  /*1a6a0*/  VIADD R0, R21, 0x1 ;  /* 0x0000000115007836 */ /* 0x020fe40000000000 */
[----:B------:R-:W-:Y:S02]  /*1a6b0*/  IMAD.MOV.U32 R2, RZ, RZ, R11 ;  /* 0x000000ffff027224 */ /* 0x000fe400078e000b */
[----:B------:R0:W5:Y:S01]  /*1a6c0*/  @!P1 LDG.E R8, desc[UR52][R4.64] ;  /* 0x0000003404089981 */ /* 0x000162000c1e1900 */
[----:B------:R-:W-:Y:S01]  /*1a6d0*/  ISETP.NE.AND P0, PT, R0, 0x2, PT ;  /* 0x000000020000780c */ /* 0x000fe20003f05270 */
[----:B------:R-:W-:Y:S01]  /*1a6e0*/  VIADD R11, R11, 0xffffffff ;  /* 0xffffffff0b0b7836 */ /* 0x000fe20000000000 */
[----:B------:R-:W-:Y:S01]  /*1a6f0*/  ISETP.GT.AND P1, PT, R2, UR43, PT ;  /* 0x0000002b02007c0c */ /* 0x000fe2000bf24270 */
[----:B------:R-:W-:Y:S01]  /*1a700*/  IMAD.U32 R12, RZ, RZ, UR44 ;  /* 0x0000002cff0c7e24 */ /* 0x000fe2000f8e00ff */
[----:B------:R-:W-:-:S02]  /*1a710*/  SEL R6, R0, RZ, P0 ;  /* 0x000000ff00067207 */ /* 0x000fc40000000000 */
[----:B------:R-:W-:Y:S02]  /*1a720*/  SEL R0, RZ, 0x1, P0 ;  /* 0x00000001ff007807 */ /* 0x000fe40000000000 */
[----:B------:R-:W-:Y:S01]  /*1a730*/  ISETP.NE.AND P2, PT, R12, 0x3, PT ;  /* 0x000000030c00780c */ /* 0x000fe20003f45270 */
[----:B------:R0:W-:Y:S01]  /*1a740*/  STL [R1+0x4], R6 ;  /* 0x0000040601007387 */ /* 0x0001e20000100800 */
[----:B------:R-:W-:-:S03]  /*1a750*/  LOP3.LUT R2, R25, R0, RZ, 0x3c, !PT ;  /* 0x0000000019027212 */ /* 0x000fc600078e3cff */
[----:B------:R0:W-:Y:S04]  /*1a760*/  STL [R1+0x8], R11 ;  /* 0x0000080b01007387 */ /* 0x0001e80000100800 */
[----:B------:R0:W-:Y:S01]  /*1a770*/  STL [R1+0x10], R2 ;  /* 0x0000100201007387 */ /* 0x0001e20000100800 */
[----:B--2---:R-:W-:-:S03]  /*1a780*/  SHF.R.S32.HI R29, RZ, 0x1f, R10 ;  /* 0x0000001fff1d7819 */ /* 0x004fc6000001140a */
[----:B0-----:R-:W-:Y:S05]  /*1a790*/  @!P2 BRA `(.L_x_14761) ;  /* 0x000000000004a947 */ /* 0x001fea0003800000 */
[----:B------:R-:W-:Y:S01]  /*1a7a0*/  BPT.TRAP 0x1 ;  /* 0x000000040000795c */ /* 0x000fe20000300000 */
.L_x_14761:
[----:B------:R-:W-:Y:S01]  /*1a7b0*/  IMAD R0, R6, 0x8, R17 ;  /* 0x0000000806007824 */ /* 0x000fe200078e0211 */
[----:B------:R-:W-:Y:S01]  /*1a7c0*/  SHF.L.U32 R2, R2, 0x1f, RZ ;  /* 0x0000001f02027819 */ /* 0x000fe200000006ff */
[----:B------:R-:W-:Y:S01]  /*1a7d0*/  BSSY B0, `(.L_x_14762) ;  /* 0x0000005000007945 */ /* 0x000fe20003800000 */
[----:B------:R-:W-:Y:S02]  /*1a7e0*/  SHF.R.S32.HI R26, RZ, 0x1f, R7 ;  /* 0x0000001fff1a7819 */ /* 0x000fe40000011407 */
[----:B------:R-:W0:Y:S01]  /*1a7f0*/  SYNCS.PHASECHK.TRANS64.TRYWAIT P0, [R0+URZ+0x13280], R2 ;  /* 0x01328002000075a7 */ /* 0x000e22000800017f */
[----:B------:R1:W-:Y:S02]  /*1a800*/  STL [R1], R2 ;  /* 0x0000000201007387 */ /* 0x0003e40000100800 */
[----:B01----:R-:W-:Y:S05]  /*1a810*/  @!P0 BRA `(.L_x_14763) ;  /* 0x0000004400e88947 */ /* 0x003fea0003800000 */
.L_x_14860:
[----:B------:R-:W-:Y:S05]  /*1a820*/  BSYNC B0 ;  /* 0x0000000000007941 */ /* 0x000fea0003800000 */
.L_x_14762:
[----:B------:R-:W2:Y:S01]  /*1a830*/  LDL R14, [R1+0x2c] ;  /* 0x00002c00010e7983 */ /* 0x000ea20000100800 */
[----:B------:R-:W-:Y:S01]  /*1a840*/  ULDC.64 UR4, c[0x0][0x328] ;  /* 0x0000ca0000047ab9 */ /* 0x000fe20000000a00 */
[----:B------:R-:W-:Y:S02]  /*1a850*/  ULDC.64 UR6, c[0x0][0x338] ;  /* 0x0000ce0000067ab9 */ /* 0x000fe40000000a00 */
[----:B------:R-:W2:Y:S01]  /*1a860*/  LDL R13, [R1+0x4] ;  /* 0x00000400010d7983 */ /* 0x000ea20000100800 */
[----:B------:R-:W-:Y:S01]  /*1a870*/  IMAD R4, R26, UR4, RZ ;  /* 0x000000041a047c24 */ /* 0x000fe2000f8e02ff */
[----:B------:R-:W-:Y:S01]  /*1a880*/  SHF.R.S32.HI R27, RZ, 0x1f, R9 ;  /* 0x0000001fff1b7819 */ /* 0x000fe20000011409 */
[C---:B0-----:R-:W-:Y:S01]  /*1a890*/  IMAD.WIDE.U32 R2, R7.reuse, UR4, RZ ;  /* 0x0000000407027c25 */ /* 0x041fe2000f8e00ff */
[----:B------:R-:W0:Y:S01]  /*1a8a0*/  S2R R11, SR_TID.X ;  /* 0x00000000000b7919 */ /* 0x000e220000002100 */
[----:B-----5:R-:W-:Y:S01]  /*1a8b0*/  SHF.R.S32.HI R28, RZ, 0x1f, R8 ;  /* 0x0000001fff1c7819 */ /* 0x020fe20000011408 */
[----:B------:R-:W1:Y:S01]  /*1a8c0*/  LDC R12, c[0x0][0x2f4] ;  /* 0x0000bd00ff0c7b82 */ /* 0x000e620000000800 */
[----:B------:R-:W-:-:S02]  /*1a8d0*/  IMAD R4, R7, UR5, R4 ;  /* 0x0000000507047c24 */ /* 0x000fc4000f8e0204 */
[----:B------:R-:W-:Y:S02]  /*1a8e0*/  IMAD R6, R27, UR4, RZ ;  /* 0x000000041b067c24 */ /* 0x000fe4000f8e02ff */
        /* <DEDUP_REMOVED lines=21> */
[----:B0-----:R-:W-:Y:S01]  /*1aa40*/  IMAD.SHL.U32 R11, R11, 0x10, RZ ;  /* 0x000000100b0b7824 */ /* 0x001fe200078e00ff */
[----:B------:R-:W-:-:S04]  /*1aa50*/  IADD3 R20, P0, R2, UR6, RZ ;  /* 0x0000000602147c10 */ /* 0x000fc8000ff1e0ff */
[----:B------:R-:W-:Y:S02]  /*1aa60*/  LOP3.LUT R11, R11, 0x30, RZ, 0xc0, !PT ;  /* 0x000000300b0b7812 */ /* 0x000fe400078ec0ff */
[----:B------:R-:W-:Y:S02]  /*1aa70*/  IADD3.X R19, R6, UR7, R3, P0, !PT ;  /* 0x0000000706137c10 */ /* 0x000fe400087fe403 */
[----:B-1----:R-:W-:Y:S01]  /*1aa80*/  ISETP.GE.AND P2, PT, R11, R12, PT ;  /* 0x0000000c0b00720c */ /* 0x002fe20003f46270 */
[----:B--2---:R-:W-:Y:S01]  /*1aa90*/  IMAD R6, R13, 0x2800, R14 ;  /* 0x000028000d067824 */ /* 0x004fe200078e020e */
[----:B------:R-:W-:Y:S11]  /*1aaa0*/  BRA.DIV UR4, `(.L_x_14764) ;  /* 0x00000046045c7947 */ /* 0x000ff6000b800000 */
[----:B------:R-:W0:Y:S01]  /*1aab0*/  S2R R11, SR_TID.X ;  /* 0x00000000000b7919 */ /* 0x000e220000002100 */
[----:B------:R-:W-:Y:S01]  /*1aac0*/  IMAD.IADD R6, R17, 0x1, R6 ;  /* 0x0000000111067824 */ /* 0x000fe200078e0206 */
[----:B------:R-:W1:Y:S04]  /*1aad0*/  SHFL.IDX PT, R2, R4, RZ, 0x1c1f ;  /* 0x001c1fff04027589 */ /* 0x000e6800000e0000 */
[----:B------:R-:W2:Y:S01]  /*1aae0*/  SHFL.IDX PT, R3, R5, RZ, 0x1c1f ;  /* 0x001c1fff05037589 */ /* 0x000ea200000e0000 */
[----:B0-----:R-:W-:-:S05]  /*1aaf0*/  IMAD.SHL.U32 R11, R11, 0x10, RZ ;  /* 0x000000100b0b7824 */ /* 0x001fca00078e00ff */
[----:B------:R-:W-:-:S04]  /*1ab00*/  LOP3.LUT R11, R11, 0x30, RZ, 0xc0, !PT ;  /* 0x000000300b0b7812 */ /* 0x000fc800078ec0ff */
[----:B-1----:R-:W-:-:S05]  /*1ab10*/  IADD3 R2, P0, R11, R2, RZ ;  /* 0x000000020b027210 */ /* 0x002fca0007f1e0ff */
[----:B--2---:R-:W-:-:S05]  /*1ab20*/  IMAD.X R3, RZ, RZ, R3, P0 ;  /* 0x000000ffff037224 */ /* 0x004fca00000e0603 */
[----:B------:R-:W-:Y:S01]  /*1ab30*/  @!PT LDS RZ, [RZ] ;  /* 0x00000000fffff984 */ /* 0x000fe20000000800 */
        /* <DEDUP_REMOVED lines=16> */
[----:B0-----:R0:W1:Y:S04]  /*1ac40*/  SHFL.IDX PT, R3, R19, RZ, 0x1c1f ;  /* 0x001c1fff13037589 */ /* 0x00106800000e0000 */
[----:B------:R0:W2:Y:S02]  /*1ac50*/  SHFL.IDX PT, R2, R20, RZ, 0x1c1f ;  /* 0x001c1fff14027589 */ /* 0x0000a400000e0000 */
.L_x_14872:
[----:B------:R-:W3:Y:S02]  /*1ac60*/  S2R R4, SR_TID.X ;  /* 0x0000000000047919 */ /* 0x000ee40000002100 */
[----:B---3--:R-:W-:-:S05]  /*1ac70*/  IMAD.SHL.U32 R4, R4, 0x10, RZ ;  /* 0x0000001004047824 */ /* 0x008fca00078e00ff */
[----:B------:R-:W-:-:S04]  /*1ac80*/  LOP3.LUT R4, R4, 0x30, RZ, 0xc0, !PT ;  /* 0x0000003004047812 */ /* 0x000fc800078ec0ff */
[----:B--2---:R-:W-:-:S05]  /*1ac90*/  IADD3 R2, P0, R4, R2, RZ ;  /* 0x0000000204027210 */ /* 0x004fca0007f1e0ff */
[----:B-1----:R-:W-:Y:S01]  /*1aca0*/  IMAD.X R3, RZ, RZ, R3, P0 ;  /* 0x000000ffff037224 */ /* 0x002fe200000e0603 */
[----:B------:R-:W-:-:S04]  /*1acb0*/  PLOP3.LUT P0, PT, PT, PT, PT, 0x80, 0x0 ;  /* 0x000000000000781c */ /* 0x000fc80003f0f070 */
[----:B------:R-:W-:Y:S01]  /*1acc0*/  @!PT LDS RZ, [RZ] ;  /* 0x00000000fffff984 */ /* 0x000fe20000000800 */
[----:B------:R-:W-:Y:S01]  /*1acd0*/  @!PT LDS RZ, [RZ] ;  /* 0x00000000fffff984 */ /* 0x000fe20000000800 */
[----:B------:R-:W-:Y:S01]  /*1ace0*/  @!PT LDS RZ, [RZ] ;  /* 0x00000000fffff984 */ /* 0x000fe20000000800 */
[----:B------:R1:W-:Y:S01]  /*1acf0*/  LDGSTS.E.BYPASS.LTC128B.128 [R6+0x8000], desc[UR52][R2.64], !P2 ;  /* 0x0800000002067fae */ /* 0x0003e2000d101d74 */
[----:B------:R-:W-:-:S08]  /*1ad00*/  NOP ;  /* 0x0000000000007918 */ /* 0x000fd00000000000 */
.L_x_14765:
        /* <DEDUP_REMOVED lines=11> */
.L_x_14766:
[----:B------:R1:W-:Y:S01]  /*1adc0*/  SYNCS.ARRIVE.TRANS64.A1T0 RZ, [R0+URZ+0x13270], RZ ;  /* 0x013270ff00ff79a7 */ /* 0x0003e2000810003f */
[----:B------:R-:W-:Y:S05]  /*1add0*/  @!P3 BRA `(.L_x_14767) ;  /* 0x000000000004b947 */ /* 0x000fea0003800000 */
[----:B------:R-:W-:Y:S01]  /*1ade0*/  BPT.TRAP 0x1 ;  /* 0x000000040000795c */ /* 0x000fe20000300000 */
.L_x_14767:
[----:B------:R-:W2:Y:S01]  /*1adf0*/  LDL R2, [R1] ;  /* 0x0000000001027983 */ /* 0x000ea20000100800 */
[----:B------:R-:W-:Y:S01]  /*1ae00*/  BSSY B0, `(.L_x_14768) ;  /* 0x0000003000007945 */ /* 0x000fe20003800000 */
[----:B--2---:R-:W2:Y:S03]  /*1ae10*/  SYNCS.PHASECHK.TRANS64.TRYWAIT P0, [R0+URZ+0x13240], R2 ;  /* 0x01324002000075a7 */ /* 0x004ea6000800017f */
[----:B--2---:R-:W-:Y:S05]  /*1ae20*/  @!P0 BRA `(.L_x_14769) ;  /* 0x0000004800188947 */ /* 0x004fea0003800000 */
.L_x_14873:
[----:B------:R-:W-:Y:S05]  /*1ae30*/  BSYNC B0 ;  /* 0x0000000000007941 */ /* 0x000fea0003800000 */
.L_x_14768:
[----:B------:R-:W0:Y:S01]  /*1ae40*/  S2R R11, SR_TID.X ;  /* 0x00000000000b7919 */ /* 0x000e220000002100 */
        /* <DEDUP_REMOVED lines=16> */
[----:B0-----:R-:W-:Y:S02]  /*1af50*/  IMAD.SHL.U32 R19, R11, 0x10, RZ ;  /* 0x000000100b137824 */ /* 0x001fe400078e00ff */
[----:B------:R-:W-:Y:S01]  /*1af60*/  IMAD R7, R28, UR6, RZ ;  /* 0x000000061c077c24 */ /* 0x000fe2000f8e02ff */
[----:B------:R-:W0:Y:S01]  /*1af70*/  LDC R11, c[0x0][0x2f4] ;  /* 0x0000bd00ff0b7b82 */ /* 0x000e220000000800 */
[----:B------:R-:W-:Y:S01]  /*1af80*/  IMAD.WIDE.U32 R2, R8, UR6, R2 ;  /* 0x0000000608027c25 */ /* 0x000fe2000f8e0002 */
[----:B------:R-:W-:-:S03]  /*1af90*/  LOP3.LUT R19, R19, 0x30, RZ, 0xc0, !PT ;  /* 0x0000003013137812 */ /* 0x000fc600078ec0ff */
        /* <DEDUP_REMOVED lines=10> */
[----:B------:R-:W-:Y:S02]  /*1b040*/  IADD3.X R5, R9, UR7, R3, P0, !PT ;  /* 0x0000000709057c10 */ /* 0x000fe400087fe403 */
[----:B0-----:R-:W-:Y:S01]  /*1b050*/  ISETP.GE.AND P2, PT, R19, R11, PT ;  /* 0x0000000b1300720c */ /* 0x001fe20003f46270 */
[----:B------:R-:W-:-:S12]  /*1b060*/  BRA.DIV UR4, `(.L_x_14770) ;  /* 0x0000004604a07947 */ /* 0x000fd8000b800000 */
[----:B------:R-:W0:Y:S04]  /*1b070*/  SHFL.IDX PT, R2, R7, RZ, 0x1c1f ;  /* 0x001c1fff07027589 */ /* 0x000e2800000e0000 */
[----:B------:R-:W2:Y:S04]  /*1b080*/  SHFL.IDX PT, R3, R8, RZ, 0x1c1f ;  /* 0x001c1fff08037589 */ /* 0x000ea800000e0000 */
[----:B------:R-:W-:Y:S01]  /*1b090*/  SHFL.IDX PT, R5, R5, RZ, 0x1c1f ;  /* 0x001c1fff05057589 */ /* 0x000fe200000e0000 */
[----:B0-----:R-:W-:-:S05]  /*1b0a0*/  IADD3 R2, P0, R19, R2, RZ ;  /* 0x0000000213027210 */ /* 0x001fca0007f1e0ff */
[----:B--2---:R-:W-:-:S05]  /*1b0b0*/  IMAD.X R3, RZ, RZ, R3, P0 ;  /* 0x000000ffff037224 */ /* 0x004fca00000e0603 */
[----:B------:R0:W-:Y:S04]  /*1b0c0*/  LDGSTS.E.BYPASS.LTC128B.128 [R6+0xe000], desc[UR52][R2.64], !P2 ;  /* 0x0e00000002067fae */ /* 0x0001e8000d101d74 */
[----:B0-----:R-:W0:Y:S04]  /*1b0d0*/  SHFL.IDX PT, R2, R7, 0x1, 0x1c1f ;  /* 0x003c1f0007027f89 */ /* 0x001e2800000e0000 */
[----:B------:R-:W2:Y:S01]  /*1b0e0*/  SHFL.IDX PT, R3, R8, 0x1, 0x1c1f ;  /* 0x003c1f0008037f89 */ /* 0x000ea200000e0000 */
[----:B0-----:R-:W-:-:S05]  /*1b0f0*/  IADD3 R2, P0, R19, R2, RZ ;  /* 0x0000000213027210 */ /* 0x001fca0007f1e0ff */
[----:B--2---:R-:W-:-:S05]  /*1b100*/  IMAD.X R3, RZ, RZ, R3, P0 ;  /* 0x000000ffff037224 */ /* 0x004fca00000e0603 */
[----:B------:R0:W-:Y:S04]  /*1b110*/  LDGSTS.E.BYPASS.LTC128B.128 [R6+0xe800], desc[UR52][R2.64], !P2 ;  /* 0x0e80000002067fae */ /* 0x0001e8000d101d74 */
[----:B0-----:R-:W0:Y:S04]  /*1b120*/  SHFL.IDX PT, R2, R7, 0x2, 0x1c1f ;  /* 0x005c1f0007027f89 */ /* 0x001e2800000e0000 */
[----:B------:R-:W2:Y:S04]  /*1b130*/  SHFL.IDX PT, R3, R8, 0x2, 0x1c1f ;  /* 0x005c1f0008037f89 */ /* 0x000ea800000e0000 */
[----:B------:R-:W-:Y:S01]  /*1b140*/  SHFL.IDX PT, R8, R8, 0x3, 0x1c1f ;  /* 0x007c1f0008087f89 */ /* 0x000fe200000e0000 */
[----:B0-----:R-:W-:-:S05]  /*1b150*/  IADD3 R2, P0, R19, R2, RZ ;  /* 0x0000000213027210 */ /* 0x001fca0007f1e0ff */
[----:B--2---:R-:W-:-:S05]  /*1b160*/  IMAD.X R3, RZ, RZ, R3, P0 ;  /* 0x000000ffff037224 */ /* 0x004fca00000e0603 */
[----:B------:R0:W-:Y:S04]  /*1b170*/  LDGSTS.E.BYPASS.LTC128B.128 [R6+0xf000], desc[UR52][R2.64], !P2 ;  /* 0x0f00000002067fae */ /* 0x0001e8000d101d74 */
[----:B0-----:R-:W0:Y:S02]  /*1b180*/  SHFL.IDX PT, R2, R7, 0x3, 0x1c1f ;  /* 0x007c1f0007027f89 */ /* 0x001e2400000e0000 */
[----:B0-----:R-:W-:-:S05]  /*1b190*/  IADD3 R2, P0, R19, R2, RZ ;  /* 0x0000000213027210 */ /* 0x001fca0007f1e0ff */
[----:B------:R-:W-:-:S05]  /*1b1a0*/  IMAD.X R3, RZ, RZ, R8, P0 ;  /* 0x000000ffff037224 */ /* 0x000fca00000e0608 */
[----:B------:R0:W-:Y:S04]  /*1b1b0*/  LDGSTS.E.BYPASS.LTC128B.128 [R6+0xf800], desc[UR52][R2.64], !P2 ;  /* 0x0f80000002067fae */ /* 0x0001e8000d101d74 */
[----:B0-----:R0:W2:Y:S02]  /*1b1c0*/  SHFL.IDX PT, R2, R4, RZ, 0x1c1f ;  /* 0x001c1fff04027589 */ /* 0x0010a400000e0000 */
.L_x_14885:
        /* <DEDUP_REMOVED lines=8> */
.L_x_14771:
        /* <DEDUP_REMOVED lines=11> */
.L_x_14772:
[----:B------:R1:W-:Y:S02]  /*1b300*/  SYNCS.ARRIVE.TRANS64.A1T0 RZ, [R0+URZ+0x13230], RZ ;  /* 0x013230ff00ff79a7 */ /* 0x0003e4000810003f */
[----:B-1----:R-:W-:-:S05]  /*1b310*/  IMAD.U32 R0, RZ, RZ, UR46 ;  /* 0x0000002eff007e24 */ /* 0x002fca000f8e00ff */
[----:B------:R-:W-:-:S13]  /*1b320*/  ISETP.NE.AND P0, PT, R0, 0x3, PT ;  /* 0x000000030000780c */ /* 0x000fda0003f05270 */
[----:B------:R-:W-:Y:S05]  /*1b330*/  @!P0 BRA `(.L_x_14773) ;  /* 0x0000000000048947 */ /* 0x000fea0003800000 */
[----:B------:R-:W-:Y:S01]  /*1b340*/  BPT.TRAP 0x1 ;  /* 0x000000040000795c */ /* 0x000fe20000300000 */
.L_x_14773:
[----:B------:R-:W-:Y:S01]  /*1b350*/  LOP3.LUT R0, R25, 0x1, RZ, 0x3c, !PT ;  /* 0x0000000119007812 */ /* 0x000fe200078e3cff */
[----:B------:R-:W-:Y:S01]  /*1b360*/  IMAD R2, R21, 0x8, R17 ;  /* 0x0000000815027824 */ /* 0x000fe200078e0211 */
[----:B------:R-:W-:Y:S02]  /*1b370*/  BSSY B0, `(.L_x_14774) ;  /* 0x0000004000007945 */ /* 0x000fe40003800000 */
[----:B------:R-:W-:-:S04]  /*1b380*/  SHF.L.U32 R0, R0, 0x1f, RZ ;  /* 0x0000001f00007819 */ /* 0x000fc800000006ff */
[----:B------:R-:W1:Y:S02]  /*1b390*/  SYNCS.PHASECHK.TRANS64.TRYWAIT P2, [R2+URZ+0x13270], R0 ;  /* 0x01327000020075a7 */ /* 0x000e64000804017f */
[----:B-1----:R-:W-:Y:S05]  /*1b3a0*/  @!P2 BRA `(.L_x_14775) ;  /* 0x00000048002ca947 */ /* 0x002fea0003800000 */
.L_x_14886:
[----:B------:R-:W-:Y:S05]  /*1b3b0*/  BSYNC B0 ;  /* 0x0000000000007941 */ /* 0x000fea0003800000 */
.L_x_14774:
[----:B------:R-:W-:-:S05]  /*1b3c0*/  IMAD.U32 R3, RZ, RZ, UR44 ;  /* 0x0000002cff037e24 */ /* 0x000fca000f8e00ff */
[----:B------:R-:W-:-:S13]  /*1b3d0*/  ISETP.NE.AND P2, PT, R3, 0x3, PT ;  /* 0x000000030300780c */ /* 0x000fda0003f45270 */
[----:B------:R-:W-:Y:S05]  /*1b3e0*/  @!P2 BRA `(.L_x_14776) ;  /* 0x000000000004a947 */ /* 0x000fea0003800000 */
[----:B------:R-:W-:Y:S01]  /*1b3f0*/  BPT.TRAP 0x1 ;  /* 0x000000040000795c */ /* 0x000fe20000300000 */
.L_x_14776:
[----:B------:R-:W-:Y:S01]  /*1b400*/  SHF.L.U32 R3, R25, 0x1f, RZ ;  /* 0x0000001f19037819 */ /* 0x000fe200000006ff */
[----:B-1----:R-:W-:-:S03]  /*1b410*/  IMAD R0, R21, 0x2800, RZ ;  /* 0x0000280015007824 */ /* 0x002fc600078e02ff */
[----:B------:R-:W1:Y:S02]  /*1b420*/  SYNCS.PHASECHK.TRANS64.TRYWAIT P2, [R2+URZ+0x13260], R3 ;  /* 0x01326003020075a7 */ /* 0x000e64000804017f */
[----:B-1----:R-:W-:Y:S05]  /*1b430*/  @!P2 BRA `(.L_x_14777) ;  /* 0x00000048001ca947 */ /* 0x002fea0003800000 */
.L_x_14887:
[C---:B0-----:R-:W-:Y:S01]  /*1b440*/  LOP3.LUT R4, R0.reuse, R24, RZ, 0xfc, !PT ;  /* 0x0000001800047212 */ /* 0x041fe200078efcff */
[----:B------:R-:W-:Y:S05]  /*1b450*/  WARPSYNC.ALL ;  /* 0x0000000000007948 */ /* 0x000fea0003800000 */
[----:B------:R-:W-:Y:S01]  /*1b460*/  IMAD.IADD R5, R17, 0x1, R4 ;  /* 0x0000000111057824 */ /* 0x000fe200078e0204 */
[----:B-1----:R-:W-:Y:S01]  /*1b470*/  LOP3.LUT R3, R0, R23, RZ, 0xfc, !PT ;  /* 0x0000001700037212 */ /* 0x002fe200078efcff */
[----:B------:R-:W-:-:S04]  /*1b480*/  IMAD.U32 R12, RZ, RZ, UR44 ;  /* 0x0000002cff0c7e24 */ /* 0x000fc8000f8e00ff */
[----:B------:R-:W0:Y:S01]  /*1b490*/  LDSM.16.MT88.4 R4, [R5+0x6000] ;  /* 0x006000000504783b */ /* 0x000e220000004200 */
[----:B------:R-:W-:Y:S01]  /*1b4a0*/  IMAD.IADD R3, R22, 0x1, R3 ;  /* 0x0000000116037824 */ /* 0x000fe200078e0203 */
[----:B------:R-:W-:Y:S02]  /*1b4b0*/  ISETP.NE.AND P2, PT, R12, 0x3, PT ;  /* 0x000000030c00780c */ /* 0x000fe40003f45270 */
        /* <DEDUP_REMOVED lines=57> */
.L_x_14778:
[----:B-1----:R1:W-:Y:S01]  /*1b850*/  SYNCS.ARRIVE.TRANS64.A1T0 RZ, [R2+URZ+0x13250], RZ ;  /* 0x013250ff02ff79a7 */ /* 0x0023e2000810003f */
[----:B------:R-:W-:Y:S06]  /*1b860*/  BAR.SYNC.DEFER_BLOCKING 0x2, 0x80 ;  /* 0x0082000000007b1d */ /* 0x000fec0000010000 */
[----:B------:R-:W-:Y:S05]  /*1b870*/  @!P0 BRA `(.L_x_14779) ;  /* 0x0000000000048947 */ /* 0x000fea0003800000 */
[----:B------:R-:W-:Y:S01]  /*1b880*/  BPT.TRAP 0x1 ;  /* 0x000000040000795c */ /* 0x000fe20000300000 */
.L_x_14779:
[----:B0-----:R-:W2:Y:S01]  /*1b890*/  LDL R0, [R1+0x18] ;  /* 0x0000180001007983 */ /* 0x001ea20000100800 */
[----:B-1----:R-:W-:-:S03]  /*1b8a0*/  VIADD R2, R2, 0x13280 ;  /* 0x0001328002027836 */ /* 0x002fc60000000000 */
[----:B------:R1:W5:Y:S04]  /*1b8b0*/  LDL R21, [R1+0x4] ;  /* 0x0000040001157983 */ /* 0x0003680000100800 */
[----:B------:R1:W5:Y:S01]  /*1b8c0*/  LDL R25, [R1+0x10] ;  /* 0x0000100001197983 */ /* 0x0003620000100800 */
[----:B--2---:R-:W-:-:S04]  /*1b8d0*/  PRMT R2, R0, 0x654, R2 ;  /* 0x0000065400027816 */ /* 0x004fc80000000002 */
[----:B------:R1:W-:Y:S01]  /*1b8e0*/  SYNCS.ARRIVE.TRANS64.RED.A1T0 RZ, [R2+URZ], RZ ;  /* 0x000000ff02ff79a7 */ /* 0x0003e2000810043f */
[----:B------:R-:W-:Y:S05]  /*1b8f0*/  @P1 BRA `(.L_x_14780) ;  /* 0xffffffe800901947 */ /* 0x000fea000383ffff */
.L_x_14760:
[----:B0-----:R-:W1:Y:S01]  /*1b900*/  S2R R0, SR_TID.X ;  /* 0x0000000000007919 */ /* 0x001e620000002100 */
[----:B------:R-:W-:Y:S01]  /*1b910*/  BSSY B0, `(.L_x_14781) ;  /* 0x0000013000007945 */ /* 0x000fe20003800000 */
[----:B-1----:R-:W-:Y:S01]  /*1b920*/  LOP3.LUT R2, R0, 0x7f, RZ, 0xc0, !PT ;  /* 0x0000007f00027812 */ /* 0x002fe200078ec0ff */
[----:B------:R-:W-:-:S03]  /*1b930*/  IMAD.U32 R0, RZ, RZ, UR46 ;  /* 0x0000002eff007e24 */ /* 0x000fc6000f8e00ff */
[----:B------:R-:W-:Y:S02]  /*1b940*/  ISETP.NE.AND P1, PT, R2, RZ, PT ;  /* 0x000000ff0200720c */ /* 0x000fe40003f25270 */
[----:B------:R-:W-:-:S11]  /*1b950*/  ISETP.NE.AND P0, PT, R0, 0x3, PT ;  /* 0x000000030000780c */ /* 0x000fd60003f05270 */
        /* <DEDUP_REMOVED lines=13> */
[----:B------:R0:W-:Y:S02]  /*1ba30*/  STL [R1+0x20], R0 ;  /* 0x0000200001007387 */ /* 0x0001e40000100800 */
.L_x_14782:
[----:B------:R-:W-:Y:S05]  /*1ba40*/  BSYNC B0 ;  /* 0x0000000000007941 */ /* 0x000fea0003800000 */
.L_x_14781:
[----:B------:R-:W-:Y:S05]  /*1ba50*/  @!P0 BRA `(.L_x_14783) ;  /* 0x0000000000048947 */ /* 0x000fea0003800000 */
[----:B------:R-:W-:Y:S01]  /*1ba60*/  BPT.TRAP 0x1 ;  /* 0x000000040000795c */ /* 0x000fe20000300000 */
.L_x_14783:
[----:B------:R-:W2:Y:S04]  /*1ba70*/  LDL R2, [R1+0x10] ;  /* 0x0000100001027983 */ /* 0x000ea80000100800 */
[----:B0-----:R-:W3:Y:S01]  /*1ba80*/  LDL R0, [R1+0x4] ;  /* 0x0000040001007983 */ /* 0x001ee20000100800 */
[----:B------:R-:W-:Y:S01]  /*1ba90*/  BSSY B0, `(.L_x_14784) ;  /* 0x0000006000007945 */ /* 0x000fe20003800000 */
[----:B--2---:R-:W-:-:S04]  /*1baa0*/  LOP3.LUT R3, R2, 0x1, RZ, 0x3c, !PT ;  /* 0x0000000102037812 */ /* 0x004fc800078e3cff */
[----:B------:R-:W-:Y:S01]  /*1bab0*/  SHF.L.U32 R3, R3, 0x1f, RZ ;  /* 0x0000001f03037819 */ /* 0x000fe200000006ff */
[----:B---3--:R-:W-:-:S04]  /*1bac0*/  IMAD R0, R0, 0x8, R17 ;  /* 0x0000000800007824 */ /* 0x008fc800078e0211 */
[----:B------:R-:W0:Y:S02]  /*1bad0*/  SYNCS.PHASECHK.TRANS64.TRYWAIT P1, [R0+URZ+0x13270], R3 ;  /* 0x01327003000075a7 */ /* 0x000e24000802017f */
[----:B0-----:R-:W-:Y:S05]  /*1bae0*/  @!P1 BRA `(.L_x_14785) ;  /* 0x0000004000849947 */ /* 0x001fea0003800000 */
.L_x_14888:
[----:B------:R-:W-:Y:S05]  /*1baf0*/  BSYNC B0 ;  /* 0x0000000000007941 */ /* 0x000fea0003800000 */
.L_x_14784:
[----:B------:R-:W-:-:S05]  /*1bb00*/  IMAD.U32 R2, RZ, RZ, UR44 ;  /* 0x0000002cff027e24 */ /* 0x000fca000f8e00ff */
[----:B------:R-:W-:-:S13]  /*1bb10*/  ISETP.NE.AND P1, PT, R2, 0x3, PT ;  /* 0x000000030200780c */ /* 0x000fda0003f25270 */
[----:B------:R-:W-:Y:S05]  /*1bb20*/  @!P1 BRA `(.L_x_14786) ;  /* 0x0000000000049947 */ /* 0x000fea0003800000 */
[----:B------:R-:W-:Y:S01]  /*1bb30*/  BPT.TRAP 0x1 ;  /* 0x000000040000795c */ /* 0x000fe20000300000 */
.L_x_14786:
[----:B------:R-:W0:Y:S02]  /*1bb40*/  LDL R2, [R1+0x10] ;  /* 0x0000100001027983 */ /* 0x000e240000100800 */
[----:B0-----:R-:W-:-:S04]  /*1bb50*/  SHF.L.U32 R3, R2, 0x1f, RZ ;  /* 0x0000001f02037819 */ /* 0x001fc800000006ff */
[----:B------:R-:W0:Y:S02]  /*1bb60*/  SYNCS.PHASECHK.TRANS64.TRYWAIT P1, [R0+URZ+0x13260], R3 ;  /* 0x01326003000075a7 */ /* 0x000e24000802017f */
[----:B0-----:R-:W-:Y:S05]  /*1bb70*/  @!P1 BRA `(.L_x_14787) ;  /* 0x0000004000749947 */ /* 0x001fea0003800000 */
.L_x_14889:
[----:B------:R-:W2:Y:S01]  /*1bb80*/  LDL R14, [R1+0x4] ;  /* 0x00000400010e7983 */ /* 0x000ea20000100800 */
[----:B------:R-:W-:Y:S05]  /*1bb90*/  WARPSYNC.ALL ;  /* 0x0000000000007948 */ /* 0x000fea0003800000 */
[----:B------:R-:W-:-:S05]  /*1bba0*/  IMAD.U32 R15, RZ, RZ, UR44 ;  /* 0x0000002cff0f7e24 */ /* 0x000fca000f8e00ff */
[----:B------:R-:W-:Y:S01]  /*1bbb0*/  ISETP.NE.AND P1, PT, R15, 0x3, PT ;  /* 0x000000030f00780c */ /* 0x000fe20003f25270 */
[----:B--2---:R-:W-:-:S05]  /*1bbc0*/  IMAD R2, R14, 0x2800, RZ ;  /* 0x000028000e027824 */ /* 0x004fca00078e02ff */
[C---:B------:R-:W-:Y:S02]  /*1bbd0*/  LOP3.LUT R4, R2.reuse, R24, RZ, 0xfc, !PT ;  /* 0x0000001802047212 */ /* 0x040fe400078efcff */
[----:B0-----:R-:W-:-:S03]  /*1bbe0*/  LOP3.LUT R3, R2, R23, RZ, 0xfc, !PT ;  /* 0x0000001702037212 */ /* 0x001fc600078efcff */
[----:B------:R-:W-:Y:S02]  /*1bbf0*/  IMAD.IADD R5, R17, 0x1, R4 ;  /* 0x0000000111057824 */ /* 0x000fe400078e0204 */
[----:B------:R-:W-:Y:S02]  /*1bc00*/  IMAD.IADD R12, R22, 0x1, R3 ;  /* 0x00000001160c7824 */ /* 0x000fe400078e0203 */
[----:B------:R-:W-:Y:S02]  /*1bc10*/  VIADD R3, R2, 0x800 ;  /* 0x0000080002037836 */ /* 0x000fe40000000000 */
[----:B------:R-:W0:Y:S02]  /*1bc20*/  LDSM.16.MT88.4 R4, [R5+0x6000] ;  /* 0x006000000504783b */ /* 0x000e240000004200 */
[C-C-:B0-----:R-:W-:Y:S02]  /*1bc30*/  PRMT R8, R4.reuse, 0x6420, R5.reuse ;  /* 0x0000642004087816 */ /* 0x141fe40000000005 */
[----:B------:R-:W-:-:S02]  /*1bc40*/  PRMT R9, R4, 0x7531, R5 ;  /* 0x0000753104097816 */ /* 0x000fc40000000005 */
        /* <DEDUP_REMOVED lines=8> */
[----:B------:R-:W-:Y:S01]  /*1bcd0*/  VIADD R3, R2, 0x1000 ;  /* 0x0000100002037836 */ /* 0x000fe20000000000 */
[C-C-:B0-----:R-:W-:Y:S02]  /*1bce0*/  PRMT R8, R4.reuse, 0x6420, R5.reuse ;  /* 0x0000642004087816 */ /* 0x141fe40000000005 */
        /* <DEDUP_REMOVED lines=8> */
[----:B------:R-:W1:Y:S01]  /*1bd70*/  LDSM.16.MT88.4 R4, [R5+0x6000] ;  /* 0x006000000504783b */ /* 0x000e620000004200 */
[C---:B------:R-:W-:Y:S02]  /*1bd80*/  VIADD R3, R2.reuse, 0x1800 ;  /* 0x0000180002037836 */ /* 0x040fe40000000000 */
[----:B------:R-:W-:-:S05]  /*1bd90*/  VIADD R2, R2, 0x2000 ;  /* 0x0000200002027836 */ /* 0x000fca0000000000 */
[----:B0-----:R-:W-:-:S05]  /*1bda0*/  LOP3.LUT R13, R2, R23, RZ, 0xfc, !PT ;  /* 0x00000017020d7212 */ /* 0x001fca00078efcff */
[----:B------:R-:W-:Y:S01]  /*1bdb0*/  IMAD.IADD R13, R22, 0x1, R13 ;  /* 0x00000001160d7824 */ /* 0x000fe200078e020d */
[C-C-:B-1----:R-:W-:Y:S02]  /*1bdc0*/  PRMT R8, R4.reuse, 0x6420, R5.reuse ;  /* 0x0000642004087816 */ /* 0x142fe40000000005 */
        /* <DEDUP_REMOVED lines=30> */
.L_x_14788:
[----:B-1----:R1:W-:Y:S01]  /*1bfb0*/  SYNCS.ARRIVE.TRANS64.A1T0 RZ, [R0+URZ+0x13250], RZ ;  /* 0x013250ff00ff79a7 */ /* 0x0023e2000810003f */
[----:B------:R-:W-:Y:S06]  /*1bfc0*/  BAR.SYNC.DEFER_BLOCKING 0x2, 0x80 ;  /* 0x0082000000007b1d */ /* 0x000fec0000010000 */
[----:B------:R-:W-:Y:S05]  /*1bfd0*/  @!P0 BRA `(.L_x_14789) ;  /* 0x0000000000048947 */ /* 0x000fea0003800000 */
[----:B------:R-:W-:Y:S01]  /*1bfe0*/  BPT.TRAP 0x1 ;  /* 0x000000040000795c */ /* 0x000fe20000300000 */
.L_x_14789:
[----:B------:R-:W2:Y:S04]  /*1bff0*/  LDL R2, [R1+0x18] ;  /* 0x0000180001027983 */ /* 0x000ea80000100800 */
[----:B------:R-:W3:Y:S01]  /*1c000*/  LDL.LU R3, [R1+0x10] ;  /* 0x0000100001037983 */ /* 0x000ee20000300800 */
[----:B-1----:R-:W-:-:S05]  /*1c010*/  VIADD R0, R0, 0x13280 ;  /* 0x0001328000007836 */ /* 0x002fca0000000000 */
[----:B--2---:R-:W-:-:S04]  /*1c020*/  PRMT R0, R2, 0x654, R0 ;  /* 0x0000065402007816 */ /* 0x004fc80000000000 */
[----:B------:R1:W-:Y:S02]  /*1c030*/  SYNCS.ARRIVE.TRANS64.RED.A1T0 RZ, [R0+URZ], RZ ;  /* 0x000000ff00ff79a7 */ /* 0x0003e4000810043f */
[----:B-1----:R-:W-:-:S05]  /*1c040*/  VIADD R0, R14, 0x1 ;  /* 0x000000010e007836 */ /* 0x002fca0000000000 */
[----:B------:R-:W-:-:S04]  /*1c050*/  ISETP.NE.AND P0, PT, R0, 0x2, PT ;  /* 0x000000020000780c */ /* 0x000fc80003f05270 */
[----:B------:R-:W-:Y:S02]  /*1c060*/  SEL R2, RZ, 0x1, P0 ;  /* 0x00000001ff027807 */ /* 0x000fe40000000000 */
[----:B------:R-:W-:Y:S02]  /*1c070*/  SEL R0, R0, RZ, P0 ;  /* 0x000000ff00007207 */ /* 0x000fe40000000000 */
[----:B---3--:R-:W-:-:S03]  /*1c080*/  LOP3.LUT R3, R3, R2, RZ, 0x3c, !PT ;  /* 0x0000000203037212 */ /* 0x008fc600078e3cff */
[----:B------:R1:W-:Y:S04]  /*1c090*/  STL [R1+0x4], R0 ;  /* 0x0000040001007387 */ /* 0x0003e80000100800 */
[----:B------:R1:W-:Y:S02]  /*1c0a0*/  STL [R1+0x10], R3 ;  /* 0x0000100301007387 */ /* 0x0003e40000100800 */
.L_x_14730:
[----:B------:R-:W-:Y:S05]  /*1c0b0*/  BSYNC B7 ;  /* 0x0000000000077941 */ /* 0x000fea0003800000 */
.L_x_14728:
[----:B------:R-:W-:-:S13]  /*1c0c0*/  LOP3.LUT P0, RZ, R16, 0x20, RZ, 0xc0, !PT ;  /* 0x0000002010ff7812 */ /* 0x000fda000780c0ff */
[----:B------:R-:W-:Y:S05]  /*1c0d0*/  @!P0 BRA `(.L_x_14790) ;  /* 0x0000000000348947 */ /* 0x000fea0003800000 */
[----:B------:R-:W0:Y:S08]  /*1c0e0*/  S2UR UR4, SR_CgaCtaId ;  /* 0x00000000000479c3 */ /* 0x000e300000008800 */
[----:B------:R-:W-:Y:S01]  /*1c0f0*/  BAR.SYNC.DEFER_BLOCKING 0x5, 0x200 ;  /* 0x0148000000007b1d */ /* 0x000fe20000010000 */
[----:B------:R-:W-:Y:S01]  /*1c100*/  MOV R17, 0x400 ;  /* 0x0000040000117802 */ /* 0x000fe20000000f00 */
[----:B01----:R-:W-:-:S05]  /*1c110*/  IMAD.U32 R0, RZ, RZ, UR4 ;  /* 0x00000004ff007e24 */ /* 0x003fca000f8e00ff */
[----:B------:R-:W-:Y:S01]  /*1c120*/  LEA R17, R0, R17, 0x18 ;  /* 0x0000001100117211 */ /* 0x000fe200078ec0ff */
[----:B------:R-:W-:Y:S04]  /*1c130*/  STL [R1+0x18], R0 ;  /* 0x0000180001007387 */ /* 0x000fe80000100800 */
[----:B------:R-:W0:Y:S04]  /*1c140*/  LDS.128 R4, [R17+0x132d0] ;  /* 0x0132d00011047984 */ /* 0x000e280000000c00 */
[----:B0-----:R0:W-:Y:S01]  /*1c150*/  STL.64 [R1+0x20], R4 ;  /* 0x0000200401007387 */ /* 0x0011e20000100a00 */
[----:B------:R-:W-:-:S03]  /*1c160*/  IMAD.MOV.U32 R0, RZ, RZ, R7 ;  /* 0x000000ffff007224 */ /* 0x000fc600078e0007 */
[----:B------:R0:W-:Y:S02]  /*1c170*/  STL [R1+0x28], R6 ;  /* 0x0000280601007387 */ /* 0x0001e40000100800 */
[----:B------:R-:W-:Y:S01]  /*1c180*/  R2UR UR41, R0 ;  /* 0x00000000002972ca */ /* 0x000fe200000e0000 */
[----:B------:R-:W-:Y:S06]  /*1c190*/  BAR.ARV 0x4, 0x200 ;  /* 0x0108000000007b1d */ /* 0x000fec0000002000 */
[----:B------:R-:W-:Y:S08]  /*1c1a0*/  BRA `(.L_x_14791) ;  /* 0x0000000c00f87947 */ /* 0x000ff00003800000 */
.L_x_14790:
[----:B01----:R-:W2:Y:S01]  /*1c1b0*/  LDL.LU R0, [R1+0x20] ;  /* 0x0000200001007983 */ /* 0x003ea20000300800 */
        /* <DEDUP_REMOVED lines=30> */
[----:B0-----:R-:W-:Y:S02]  /*1c3a0*/  SEL R3, R8, RZ, P3 ;  /* 0x000000ff08037207 */ /* 0x001fe40001800000 */
[----:B------:R-:W0:Y:S03]  /*1c3b0*/  LDC R8, c[0x0][0xc38] ;  /* 0x00030e00ff087b82 */ /* 0x000e260000000800 */
[----:B------:R-:W-:Y:S02]  /*1c3c0*/  IMAD.IADD R2, R6, 0x1, R3 ;  /* 0x0000000106027824 */ /* 0x000fe400078e0203 */
[----:B------:R-:W-:Y:S04]  /*1c3d0*/  SHFL.IDX PT, R6, R10, RZ, 0x1f ;  /* 0x00001fff0a067589 */ /* 0x000fe800000e0000 */
        /* <DEDUP_REMOVED lines=12> */
.L_x_14794:
        /* <DEDUP_REMOVED lines=40> */
.L_x_14792:
        /* <DEDUP_REMOVED lines=8> */
[----:B------:R0:W1:Y:S04]  /*1c7a0*/  SHFL.IDX PT, R5, R5, R2, 0x1f ;  /* 0x00001f0205057589 */ /* 0x00006800000e0000 */
[----:B------:R0:W2:Y:S01]  /*1c7b0*/  SHFL.IDX PT, R0, R0, R11, 0x1f ;  /* 0x00001f0b00007589 */ /* 0x0000a200000e0000 */
[----:B------:R-:W-:Y:S05]  /*1c7c0*/  @!P0 BRA `(.L_x_14795) ;  /* 0x00000000000c8947 */ /* 0x000fea0003800000 */
[----:B------:R-:W-:-:S06]  /*1c7d0*/  UIADD3 UR5, UR4, -0x1, URZ ;  /* 0xffffffff04057890 */ /* 0x000fcc000fffe03f */
[----:B0-----:R-:W-:-:S05]  /*1c7e0*/  IMAD.U32 R2, RZ, RZ, UR5 ;  /* 0x00000005ff027e24 */ /* 0x001fca000f8e00ff */
[----:B------:R3:W4:Y:S02]  /*1c7f0*/  SHFL.IDX PT, R7, R3, R2, 0x1f ;  /* 0x00001f0203077589 */ /* 0x00072400000e0000 */
.L_x_14795:
[----:B---34-:R-:W-:Y:S01]  /*1c800*/  IMAD R3, R7, R8, R9 ;  /* 0x0000000807037224 */ /* 0x018fe200078e0209 */
[----:B-1----:R-:W-:Y:S01]  /*1c810*/  ISETP.NE.AND P0, PT, R5, 0x1, PT ;  /* 0x000000010500780c */ /* 0x002fe20003f05270 */
[----:B------:R-:W-:Y:S02]  /*1c820*/  UIADD3 UR41, UR4, UR41, URZ ;  /* 0x0000002904297290 */ /* 0x000fe4000fffe03f */
[----:B------:R-:W-:Y:S01]  /*1c830*/  IMAD.IADD R4, R6, 0x1, -R3 ;  /* 0x0000000106047824 */ /* 0x000fe200078e0a03 */
[----:B------:R1:W-:Y:S09]  /*1c840*/  STL [R1+0x20], R3 ;  /* 0x0000200301007387 */ /* 0x0003f20000100800 */
[----:B------:R-:W-:Y:S05]  /*1c850*/  @!P0 BRA `(.L_x_14796) ;  /* 0x0000000000e08947 */ /* 0x000fea0003800000 */
[----:B--2---:R-:W-:Y:S01]  /*1c860*/  IABS R6, R0 ;  /* 0x0000000000067213 */ /* 0x004fe20000000000 */
[----:B0-----:R-:W-:-:S03]  /*1c870*/  IMAD.MOV.U32 R2, RZ, RZ, RZ ;  /* 0x000000ffff027224 */ /* 0x001fc600078e00ff */
[----:B------:R-:W0:Y:S08]  /*1c880*/  I2F.RP R8, R6 ;  /* 0x0000000600087306 */ /* 0x000e300000209400 */
[----:B0-----:R-:W0:Y:S02]  /*1c890*/  MUFU.RCP R8, R8 ;  /* 0x0000000800087308 */ /* 0x001e240000001000 */
[----:B0-----:R-:W-:Y:S01]  /*1c8a0*/  VIADD R9, R8, 0xffffffe ;  /* 0x0ffffffe08097836 */ /* 0x001fe20000000000 */
[----:B------:R-:W-:-:S05]  /*1c8b0*/  IABS R8, R0 ;  /* 0x0000000000087213 */ /* 0x000fca0000000000 */
[----:B-1----:R0:W1:Y:S01]  /*1c8c0*/  F2I.FTZ.U32.TRUNC.NTZ R3, R9 ;  /* 0x0000000900037305 */ /* 0x002062000021f000 */
[----:B------:R-:W-:Y:S01]  /*1c8d0*/  IMAD.MOV R11, RZ, RZ, -R8 ;  /* 0x000000ffff0b7224 */ /* 0x000fe200078e0a08 */
[----:B0-----:R-:W-:Y:S01]  /*1c8e0*/  IABS R9, R4 ;  /* 0x0000000400097213 */ /* 0x001fe20000000000 */
[----:B-1----:R-:W-:-:S04]  /*1c8f0*/  IMAD.MOV R7, RZ, RZ, -R3 ;  /* 0x000000ffff077224 */ /* 0x002fc800078e0a03 */
[----:B------:R-:W-:-:S04]  /*1c900*/  IMAD R7, R7, R6, RZ ;  /* 0x0000000607077224 */ /* 0x000fc800078e02ff */
[----:B------:R-:W-:Y:S01]  /*1c910*/  IMAD.HI.U32 R3, R3, R7, R2 ;  /* 0x0000000703037227 */ /* 0x000fe200078e0002 */
[----:B------:R-:W-:-:S04]  /*1c920*/  IABS R7, R5 ;  /* 0x0000000500077213 */ /* 0x000fc80000000000 */
[----:B------:R-:W0:Y:S01]  /*1c930*/  I2F.RP R10, R7 ;  /* 0x00000007000a7306 */ /* 0x000e220000209400 */
[----:B------:R-:W-:-:S04]  /*1c940*/  IMAD.HI.U32 R8, R3, R9, RZ ;  /* 0x0000000903087227 */ /* 0x000fc800078e00ff */
[----:B------:R-:W-:-:S05]  /*1c950*/  IMAD R9, R8, R11, R9 ;  /* 0x0000000b08097224 */ /* 0x000fca00078e0209 */
[----:B------:R-:W-:Y:S01]  /*1c960*/  ISETP.GT.U32.AND P1, PT, R6, R9, PT ;  /* 0x000000090600720c */ /* 0x000fe20003f24070 */
[----:B0-----:R-:W0:-:S12]  /*1c970*/  MUFU.RCP R2, R10 ;  /* 0x0000000a00027308 */ /* 0x001e180000001000 */
[----:B------:R-:W-:Y:S02]  /*1c980*/  @!P1 IMAD.IADD R9, R9, 0x1, -R6 ;  /* 0x0000000109099824 */ /* 0x000fe400078e0a06 */
[----:B------:R-:W-:Y:S01]  /*1c990*/  @!P1 VIADD R8, R8, 0x1 ;  /* 0x0000000108089836 */ /* 0x000fe20000000000 */
[----:B------:R-:W-:Y:S02]  /*1c9a0*/  ISETP.NE.AND P1, PT, R0, RZ, PT ;  /* 0x000000ff0000720c */ /* 0x000fe40003f25270 */
[----:B------:R-:W-:Y:S02]  /*1c9b0*/  ISETP.GE.U32.AND P0, PT, R9, R6, PT ;  /* 0x000000060900720c */ /* 0x000fe40003f06070 */
[----:B------:R-:W-:Y:S01]  /*1c9c0*/  IABS R6, R5 ;  /* 0x0000000500067213 */ /* 0x000fe20000000000 */
[----:B0-----:R-:W-:-:S04]  /*1c9d0*/  VIADD R11, R2, 0xffffffe ;  /* 0x0ffffffe020b7836 */ /* 0x001fc80000000000 */
[----:B------:R-:W-:Y:S01]  /*1c9e0*/  IMAD.MOV R6, RZ, RZ, -R6 ;  /* 0x000000ffff067224 */ /* 0x000fe200078e0a06 */
[----:B------:R-:W0:Y:S05]  /*1c9f0*/  F2I.FTZ.U32.TRUNC.NTZ R3, R11 ;  /* 0x0000000b00037305 */ /* 0x000e2a000021f000 */
        /* <DEDUP_REMOVED lines=25> */
[----:B------:R-:W-:-:S04]  /*1cb90*/  IMAD.MOV R3, RZ, RZ, -R8 ;  /* 0x000000ffff037224 */ /* 0x000fc800078e0a08 */
[----:B------:R-:W-:Y:S02]  /*1cba0*/  IMAD R2, R0, R3, R4 ;  /* 0x0000000300027224 */ /* 0x000fe400078e0204 */
[----:B------:R-:W-:-:S05]  /*1cbb0*/  IMAD R3, R5, 0x10000, R6 ;  /* 0x0001000005037824 */ /* 0x000fca00078e0206 */
[----:B------:R1:W-:Y:S01]  /*1cbc0*/  STL [R1+0x28], R3 ;  /* 0x0000280301007387 */ /* 0x0003e20000100800 */
[----:B------:R-:W-:Y:S05]  /*1cbd0*/  BRA `(.L_x_14797) ;  /* 0x0000000400007947 */ /* 0x000fea0003800000 */
.L_x_14796:
[----:B------:R-:W-:Y:S02]  /*1cbe0*/  ULDC.64 UR4, c[0x0][0xc90] ;  /* 0x0003240000047ab9 */ /* 0x000fe40000000a00 */
[----:B------:R-:W-:-:S06]  /*1cbf0*/  UIMAD.WIDE UR4, UR41, 0x4, UR4 ;  /* 0x00000004290478a5 */ /* 0x000fcc000f8e0204 */
[----:B0-----:R-:W-:Y:S02]  /*1cc00*/  IMAD.U32 R2, RZ, RZ, UR4 ;  /* 0x00000004ff027e24 */ /* 0x001fe4000f8e00ff */
[----:B-1----:R-:W-:-:S05]  /*1cc10*/  IMAD.U32 R3, RZ, RZ, UR5 ;  /* 0x00000005ff037e24 */ /* 0x002fca000f8e00ff */
        /* <DEDUP_REMOVED lines=24> */
[----:B------:R-:W-:-:S04]  /*1cda0*/  IMAD.MOV.U32 R2, RZ, RZ, R3 ;  /* 0x000000ffff027224 */ /* 0x000fc800078e0003 */
        /* <DEDUP_REMOVED lines=8> */
[----:B------:R-:W-:-:S04]  /*1ce30*/  IABS R8, R7 ;  /* 0x0000000700087213 */ /* 0x000fc80000000000 */
[----:B------:R-:W0:Y:S08]  /*1ce40*/  I2F.RP R9, R8 ;  /* 0x0000000800097306 */ /* 0x000e300000209400 */
[----:B0-----:R-:W0:Y:S02]  /*1ce50*/  MUFU.RCP R9, R9 ;  /* 0x0000000900097308 */ /* 0x001e240000001000 */
[----:B0-----:R-:W-:Y:S01]  /*1ce60*/  VIADD R3, R9, 0xffffffe ;  /* 0x0ffffffe09037836 */ /* 0x001fe20000000000 */
[----:B------:R-:W-:-:S05]  /*1ce70*/  IABS R9, R7 ;  /* 0x0000000700097213 */ /* 0x000fca0000000000 */
[----:B------:R-:W0:Y:S02]  /*1ce80*/  F2I.FTZ.U32.TRUNC.NTZ R3, R3 ;  /* 0x0000000300037305 */ /* 0x000e24000021f000 */
[----:B0-----:R-:W-:-:S04]  /*1ce90*/  IMAD.MOV R5, RZ, RZ, -R3 ;  /* 0x000000ffff057224 */ /* 0x001fc800078e0a03 */
[----:B------:R-:W-:-:S04]  /*1cea0*/  IMAD R5, R5, R8, RZ ;  /* 0x0000000805057224 */ /* 0x000fc800078e02ff */
        /* <DEDUP_REMOVED lines=17> */
[----:B------:R-:W-:-:S05]  /*1cfc0*/  IMAD R3, R2, R7, R3 ;  /* 0x0000000702037224 */ /* 0x000fca00078e0203 */
[----:B------:R0:W-:Y:S02]  /*1cfd0*/  STL [R1+0x28], R3 ;  /* 0x0000280301007387 */ /* 0x0001e40000100800 */
.L_x_14797:
[----:B01----:R-:W-:-:S05]  /*1cfe0*/  LOP3.LUT R3, RZ, R2, RZ, 0x33, !PT ;  /* 0x00000002ff037212 */ /* 0x003fca00078e33ff */
[----:B------:R-:W-:-:S05]  /*1cff0*/  IMAD.IADD R0, R0, 0x1, R3 ;  /* 0x0000000100007824 */ /* 0x000fca00078e0203 */
[----:B------:R1:W-:Y:S01]  /*1d000*/  STL [R1+0x24], R0 ;  /* 0x0000240001007387 */ /* 0x0003e20000100800 */
[----:B------:R-:W-:Y:S05]  /*1d010*/  BRA `(.L_x_14798) ;  /* 0x0000000000107947 */ /* 0x000fea0003800000 */
.L_x_14793:
[----:B------:R0:W-:Y:S01]  /*1d020*/  STL [R1+0x20], R6 ;  /* 0x0000200601007387 */ /* 0x0001e20000100800 */
[----:B------:R-:W-:-:S03]  /*1d030*/  ULDC UR41, c[0x0][0xc3c] ;  /* 0x00030f0000297ab9 */ /* 0x000fc60000000800 */
[----:B------:R0:W-:Y:S04]  /*1d040*/  STL [R1+0x24], RZ ;  /* 0x000024ff01007387 */ /* 0x0001e80000100800 */
[----:B------:R0:W-:Y:S02]  /*1d050*/  STL [R1+0x28], RZ ;  /* 0x000028ff01007387 */ /* 0x0001e40000100800 */
.L_x_14798:
[----:B------:R-:W2:Y:S04]  /*1d060*/  LDL R3, [R1+0x24] ;  /* 0x0000240001037983 */ /* 0x000ea80000100800 */
[----:B------:R-:W3:Y:S04]  /*1d070*/  LDL R2, [R1+0x28] ;  /* 0x0000280001027983 */ /* 0x000ee80000100800 */
[----:B------:R-:W4:Y:S01]  /*1d080*/  LDL R4, [R1+0x20] ;  /* 0x0000200001047983 */ /* 0x000f220000100800 */
        /* <DEDUP_REMOVED lines=16> */
.L_x_14791:
[----:B------:R-:W-:Y:S02]  /*1d190*/  ULDC UR4, c[0x0][0xc3c] ;  /* 0x00030f0000047ab9 */ /* 0x000fe40000000800 */
[----:B------:R-:W-:-:S06]  /*1d1a0*/  UISETP.GE.AND UP0, UPT, UR41, UR4, UPT ;  /* 0x000000042900728c */ /* 0x000fcc000bf06270 */
[----:B------:R-:W-:-:S13]  /*1d1b0*/  PLOP3.LUT P0, PT, PT, PT, UP0, 0x80, 0x0 ;  /* 0x000000000000781c */ /* 0x000fda0003f0f008 */
[----:B------:R-:W-:Y:S05]  /*1d1c0*/  @!P0 BRA `(.L_x_14799) ;  /* 0xffffff9c00848947 */ /* 0x000fea000383ffff */
.L_x_14717:
[----:B------:R-:W3:Y:S01]  /*1d1d0*/  LDL.LU R0, [R1+0x34] ;  /* 0x0000340001007983 */ /* 0x000ee20000300800 */
        /* <DEDUP_REMOVED lines=11> */
.L_x_14890:
[----:B------:R-:W-:Y:S05]  /*1d290*/  BSYNC B0 ;  /* 0x0000000000007941 */ /* 0x000fea0003800000 */
.L_x_14800:
[----:B------:R-:W-:-:S03]  /*1d2a0*/  UMOV UR4, 0xffffffff ;  /* 0xffffffff00047882 */ /* 0x000fc60000000000 */
[----:B------:R-:W-:Y:S05]  /*1d2b0*/  BRA.DIV UR4, `(.L_x_14802) ;  /* 0x0000002a04cc7947 */ /* 0x000fea000b800000 */
[----:B0-----:R-:W0:Y:S02]  /*1d2c0*/  S2R R0, SR_TID.X ;  /* 0x0000000000007919 */ /* 0x001e240000002100 */
[----:B0-----:R-:W-:-:S04]  /*1d2d0*/  SHF.R.U32.HI R0, RZ, 0x5, R0 ;  /* 0x00000005ff007819 */ /* 0x001fc80000011600 */
[----:B------:R-:W-:-:S05]  /*1d2e0*/  LOP3.LUT R0, R0, 0x3, RZ, 0xc0, !PT ;  /* 0x0000000300007812 */ /* 0x000fca00078ec0ff */
[----:B------:R0:W1:Y:S02]  /*1d2f0*/  SHFL.IDX PT, R14, R0, RZ, 0x1f ;  /* 0x00001fff000e7589 */ /* 0x00006400000e0000 */
.L_x_14893:
[----:B-1----:R-:W-:Y:S01]  /*1d300*/  ISETP.NE.AND P0, PT, R14, RZ, PT ;  /* 0x000000ff0e00720c */ /* 0x002fe20003f05270 */
[----:B------:R-:W-:-:S12]  /*1d310*/  BSSY B0, `(.L_x_14803) ;  /* 0x000002f000007945 */ /* 0x000fd80003800000 */
[----:B------:R-:W-:Y:S05]  /*1d320*/  @P0 BRA `(.L_x_14804) ;  /* 0x0000000000b40947 */ /* 0x000fea0003800000 */
[----:B------:R-:W-:-:S03]  /*1d330*/  UMOV UR4, 0xffffffff ;  /* 0xffffffff00047882 */ /* 0x000fc60000000000 */
[----:B------:R-:W-:Y:S05]  /*1d340*/  BRA.DIV UR4, `(.L_x_14805) ;  /* 0x0000002a04dc7947 */ /* 0x000fea000b800000 */
[----:B------:R-:W-:-:S13]  /*1d350*/  ELECT P6, URZ, PT ;  /* 0x00000000003f782f */ /* 0x000fda00038c0000 */
.L_x_14896:
[----:B------:R-:W-:Y:S05]  /*1d360*/  @!P6 BRA `(.L_x_14804) ;  /* 0x0000000000a4e947 */ /* 0x000fea0003800000 */
[----:B------:R-:W-:-:S06]  /*1d370*/  ULOP3.LUT UR4, UR37, 0x2, URZ, 0xfc, !UPT ;  /* 0x0000000225047892 */ /* 0x000fcc000f8efc3f */
[----:B0-----:R-:W-:-:S05]  /*1d380*/  IMAD.U32 R0, RZ, RZ, UR4 ;  /* 0x00000004ff007e24 */ /* 0x001fca000f8e00ff */
[----:B------:R-:W-:-:S13]  /*1d390*/  ISETP.NE.AND P0, PT, R0, 0x3, PT ;  /* 0x000000030000780c */ /* 0x000fda0003f05270 */
[----:B------:R-:W-:Y:S05]  /*1d3a0*/  @!P0 BRA `(.L_x_14806) ;  /* 0x0000000000048947 */ /* 0x000fea0003800000 */
[----:B------:R-:W-:Y:S01]  /*1d3b0*/  BPT.TRAP 0x1 ;  /* 0x000000040000795c */ /* 0x000fe20000300000 */
.L_x_14806:
[----:B------:R-:W2:Y:S04]  /*1d3c0*/  LDL R2, [R1+0x10] ;  /* 0x0000100001027983 */ /* 0x000ea80000100800 */
[----:B------:R-:W3:Y:S01]  /*1d3d0*/  LDL.LU R0, [R1+0x4] ;  /* 0x0000040001007983 */ /* 0x000ee20000300800 */
[----:B--2---:R-:W-:Y:S01]  /*1d3e0*/  SHF.L.U32 R3, R2, 0x1f, RZ ;  /* 0x0000001f02037819 */ /* 0x004fe200000006ff */
[C---:B---3--:R-:W-:Y:S02]  /*1d3f0*/  IMAD R4, R0.reuse, 0x8, R5 ;  /* 0x0000000800047824 */ /* 0x048fe400078e0205 */
[----:B------:R-:W-:Y:S02]  /*1d400*/  VIADD R0, R0, 0x1 ;  /* 0x0000000100007836 */ /* 0x000fe40000000000 */
[----:B------:R-:W0:Y:S03]  /*1d410*/  SYNCS.PHASECHK.TRANS64.TRYWAIT P1, [R4+URZ+0x13240], R3 ;  /* 0x01324003040075a7 */ /* 0x000e26000802017f */
[----:B------:R-:W-:-:S04]  /*1d420*/  ISETP.NE.AND P2, PT, R0, 0x2, PT ;  /* 0x000000020000780c */ /* 0x000fc80003f45270 */
[----:B------:R-:W-:Y:S01]  /*1d430*/  SEL R2, RZ, 0x1, P2 ;  /* 0x00000001ff027807 */ /* 0x000fe20001000000 */
[----:B0-----:R-:W-:Y:S08]  /*1d440*/  @!P1 BRA `(.L_x_14807) ;  /* 0x0000002800bc9947 */ /* 0x001ff00003800000 */
.L_x_14897:
[----:B------:R-:W2:Y:S01]  /*1d450*/  LDL.LU R6, [R1+0x10] ;  /* 0x0000100001067983 */ /* 0x000ea20000300800 */
[----:B------:R-:W-:Y:S02]  /*1d460*/  SEL R0, R0, RZ, P2 ;  /* 0x000000ff00007207 */ /* 0x000fe40001000000 */
[----:B--2---:R-:W-:Y:S01]  /*1d470*/  LOP3.LUT R2, R6, R2, RZ, 0x3c, !PT ;  /* 0x0000000206027212 */ /* 0x004fe200078e3cff */
[----:B------:R-:W-:Y:S06]  /*1d480*/  @!P0 BRA `(.L_x_14808) ;  /* 0x0000000000048947 */ /* 0x000fec0003800000 */
[----:B------:R-:W-:Y:S01]  /*1d490*/  BPT.TRAP 0x1 ;  /* 0x000000040000795c */ /* 0x000fe20000300000 */
.L_x_14808:
[----:B------:R-:W-:Y:S01]  /*1d4a0*/  IMAD R5, R0, 0x8, R5 ;  /* 0x0000000800057824 */ /* 0x000fe200078e0205 */
[----:B------:R-:W-:-:S04]  /*1d4b0*/  SHF.L.U32 R0, R2, 0x1f, RZ ;  /* 0x0000001f02007819 */ /* 0x000fc800000006ff */
[----:B------:R-:W1:Y:S02]  /*1d4c0*/  SYNCS.PHASECHK.TRANS64.TRYWAIT P1, [R5+URZ+0x13240], R0 ;  /* 0x01324000050075a7 */ /* 0x000e64000802017f */
[----:B-1----:R-:W-:Y:S05]  /*1d4d0*/  @!P1 BRA `(.L_x_14809) ;  /* 0x0000002800ac9947 */ /* 0x002fea0003800000 */
.L_x_14898:
[----:B------:R-:W-:Y:S05]  /*1d4e0*/  @!P0 BRA `(.L_x_14810) ;  /* 0x0000000000048947 */ /* 0x000fea0003800000 */
[----:B------:R-:W-:Y:S01]  /*1d4f0*/  BPT.TRAP 0x1 ;  /* 0x000000040000795c */ /* 0x000fe20000300000 */
.L_x_14810:
[----:B------:R-:W2:Y:S02]  /*1d500*/  SYNCS.PHASECHK.TRANS64.TRYWAIT P1, [R4+URZ+0x13260], R3 ;  /* 0x01326003040075a7 */ /* 0x000ea4000802017f */
[----:B--2---:R-:W-:Y:S05]  /*1d510*/  @!P1 BRA `(.L_x_14811) ;  /* 0x0000002800b09947 */ /* 0x004fea0003800000 */
.L_x_14899:
[----:B------:R-:W-:Y:S05]  /*1d520*/  @!P0 BRA `(.L_x_14812) ;  /* 0x0000000000048947 */ /* 0x000fea0003800000 */
[----:B------:R-:W-:Y:S01]  /*1d530*/  BPT.TRAP 0x1 ;  /* 0x000000040000795c */ /* 0x000fe20000300000 */
.L_x_14812:
[----:B------:R-:W3:Y:S02]  /*1d540*/  SYNCS.PHASECHK.TRANS64.TRYWAIT P1, [R5+URZ+0x13260], R0 ;  /* 0x01326000050075a7 */ /* 0x000ee4000802017f */
[----:B---3--:R-:W-:Y:S05]  /*1d550*/  @!P1 BRA `(.L_x_14813) ;  /* 0x0000002800b49947 */ /* 0x008fea0003800000 */
.L_x_14900:
[----:B------:R-:W-:Y:S05]  /*1d560*/  @!P0 BRA `(.L_x_14814) ;  /* 0x0000000000048947 */ /* 0x000fea0003800000 */
[----:B------:R-:W-:Y:S01]  /*1d570*/  BPT.TRAP 0x1 ;  /* 0x000000040000795c */ /* 0x000fe20000300000 */
.L_x_14814:
[----:B------:R-:W4:Y:S02]  /*1d580*/  SYNCS.PHASECHK.TRANS64.TRYWAIT P1, [R4+URZ+0x13280], R3 ;  /* 0x01328003040075a7 */ /* 0x000f24000802017f */
[----:B----4-:R-:W-:Y:S05]  /*1d590*/  @!P1 BRA `(.L_x_14815) ;  /* 0x0000002800b89947 */ /* 0x010fea0003800000 */
.L_x_14901:
[----:B------:R-:W-:Y:S05]  /*1d5a0*/  @!P0 BRA `(.L_x_14816) ;  /* 0x0000000000048947 */ /* 0x000fea0003800000 */
[----:B------:R-:W-:Y:S01]  /*1d5b0*/  BPT.TRAP 0x1 ;  /* 0x000000040000795c */ /* 0x000fe20000300000 */
.L_x_14816:
[----:B------:R0:W0:Y:S02]  /*1d5c0*/  SYNCS.PHASECHK.TRANS64.TRYWAIT P0, [R5+URZ+0x13280], R0 ;  /* 0x01328000050075a7 */ /* 0x000024000800017f */
[----:B0-----:R-:W-:Y:S05]  /*1d5d0*/  @!P0 NANOSLEEP.SYNCS 0x989680 ;  /* 0x009896800000895d */ /* 0x001fea0003900000 */
[----:B------:R-:W0:Y:S02]  /*1d5e0*/  @!P0 SYNCS.PHASECHK.TRANS64 P0, [R5+URZ+0x13280], R0 ;  /* 0x01328000050085a7 */ /* 0x000e24000800007f */
[----:B0-----:R-:W-:Y:S05]  /*1d5f0*/  @!P0 BRA `(.L_x_14816) ;  /* 0xfffffffc00f08947 */ /* 0x001fea000383ffff */
.L_x_14804:
[----:B------:R-:W-:Y:S05]  /*1d600*/  BSYNC B0 ;  /* 0x0000000000007941 */ /* 0x000fea0003800000 */
.L_x_14803:
[----:B------:R-:W-:Y:S05]  /*1d610*/  EXIT ;  /* 0x000000000000794d */ /* 0x000fea0003800000 */
.L_x_14621:
[----:B0-----:R-:W-:-:S04]  /*1d620*/  IMAD.U32 R3, RZ, RZ, UR45 ;  /* 0x0000002dff037e24 */ /* 0x001fc8000f8e00ff */
[----:B------:R0:W1:Y:S03]  /*1d630*/  SYNCS.PHASECHK.TRANS64.TRYWAIT P1, [R3+URZ+0x13200], R8 ;  /* 0x01320008030075a7 */ /* 0x000066000802017f */
[----:B-1----:R-:W-:Y:S05]  /*1d640*/  @!P1 NANOSLEEP.SYNCS 0x989680 ;  /* 0x009896800000995d */ /* 0x002fea0003900000 */
[----:B------:R-:W1:Y:S02]  /*1d650*/  @!P1 SYNCS.PHASECHK.TRANS64 P1, [R3+URZ+0x13200], R8 ;  /* 0x01320008030095a7 */ /* 0x000e64000802007f */
[----:B-1----:R-:W-:Y:S05]  /*1d660*/  @!P1 BRA `(.L_x_14621) ;  /* 0xfffffffc00ec9947 */ /* 0x002fea000383ffff */
[----:B------:R-:W-:Y:S05]  /*1d670*/  BRA `(.L_x_14817) ;  /* 0xfffffe4800107947 */ /* 0x000fea000383ffff */
.L_x_14625:
[----:B-1----:R1:W2:Y:S02]  /*1d680*/  SYNCS.PHASECHK.TRANS64.TRYWAIT P1, [R106+URZ+0x13230], R3 ;  /* 0x013230036a0075a7 */ /* 0x0022a4000802017f */
[----:B--2---:R-:W-:Y:S05]  /*1d690*/  @!P1 NANOSLEEP.SYNCS 0x989680 ;  /* 0x009896800000995d */ /* 0x004fea0003900000 */
[----:B------:R-:W2:Y:S02]  /*1d6a0*/  @!P1 SYNCS.PHASECHK.TRANS64 P1, [R106+URZ+0x13230], R3 ;  /* 0x013230036a0095a7 */ /* 0x000ea4000802007f */
[----:B--2---:R-:W-:Y:S05]  /*1d6b0*/  @!P1 BRA `(.L_x_14625) ;  /* 0xfffffffc00f09947 */ /* 0x004fea000383ffff */
[----:B------:R-:W-:Y:S05]  /*1d6c0*/  BRA `(.L_x_14624) ;  /* 0xfffffe48002c7947 */ /* 0x000fea000383ffff */
.L_x_14642:
[----:B-1----:R-:W-:-:S04]  /*1d6d0*/  IMAD.U32 R10, RZ, RZ, UR24 ;  /* 0x00000018ff0a7e24 */ /* 0x002fc8000f8e00ff */
[----:B------:R1:W2:Y:S03]  /*1d6e0*/  SYNCS.PHASECHK.TRANS64.TRYWAIT P1, [R10+URZ+0x13230], R9 ;  /* 0x013230090a0075a7 */ /* 0x0002a6000802017f */
[----:B--2---:R-:W-:Y:S05]  /*1d6f0*/  @!P1 NANOSLEEP.SYNCS 0x989680 ;  /* 0x009896800000995d */ /* 0x004fea0003900000 */
[----:B------:R-:W2:Y:S02]  /*1d700*/  @!P1 SYNCS.PHASECHK.TRANS64 P1, [R10+URZ+0x13230], R9 ;  /* 0x013230090a0095a7 */ /* 0x000ea4000802007f */
[----:B--2---:R-:W-:Y:S05]  /*1d710*/  @!P1 BRA `(.L_x_14642) ;  /* 0xfffffffc00ec9947 */ /* 0x004fea000383ffff */
[----:B------:R-:W-:Y:S05]  /*1d720*/  BRA `(.L_x_14641) ;  /* 0xfffffe90005c7947 */ /* 0x000fea000383ffff */
.L_x_14646:
[----:B-1----:R-:W-:-:S04]  /*1d730*/  IMAD.U32 R10, RZ, RZ, UR11 ;  /* 0x0000000bff0a7e24 */ /* 0x002fc8000f8e00ff */
[----:B------:R1:W2:Y:S03]  /*1d740*/  SYNCS.PHASECHK.TRANS64.TRYWAIT P1, [R10+URZ+0x13250], R9 ;  /* 0x013250090a0075a7 */ /* 0x0002a6000802017f */
[----:B--2---:R-:W-:Y:S05]  /*1d750*/  @!P1 NANOSLEEP.SYNCS 0x989680 ;  /* 0x009896800000995d */ /* 0x004fea0003900000 */
[----:B------:R-:W2:Y:S02]  /*1d760*/  @!P1 SYNCS.PHASECHK.TRANS64 P1, [R10+URZ+0x13250], R9 ;  /* 0x013250090a0095a7 */ /* 0x000ea4000802007f */
[----:B--2---:R-:W-:Y:S05]  /*1d770*/  @!P1 BRA `(.L_x_14646) ;  /* 0xfffffffc00ec9947 */ /* 0x004fea000383ffff */
[----:B------:R-:W-:Y:S05]  /*1d780*/  BRA `(.L_x_14645) ;  /* 0xfffffe9400687947 */ /* 0x000fea000383ffff */
.L_x_14665:
[----:B-1----:R-:W-:-:S04]  /*1d790*/  IMAD.U32 R10, RZ, RZ, UR21 ;  /* 0x00000015ff0a7e24 */ /* 0x002fc8000f8e00ff */
[----:B------:R1:W2:Y:S03]  /*1d7a0*/  SYNCS.PHASECHK.TRANS64.TRYWAIT P1, [R10+URZ+0x13230], R9 ;  /* 0x013230090a0075a7 */ /* 0x0002a6000802017f */
[----:B--2---:R-:W-:Y:S05]  /*1d7b0*/  @!P1 NANOSLEEP.SYNCS 0x989680 ;  /* 0x009896800000995d */ /* 0x004fea0003900000 */
[----:B------:R-:W2:Y:S02]  /*1d7c0*/  @!P1 SYNCS.PHASECHK.TRANS64 P1, [R10+URZ+0x13230], R9 ;  /* 0x013230090a0095a7 */ /* 0x000ea4000802007f */
[----:B--2---:R-:W-:Y:S05]  /*1d7d0*/  @!P1 BRA `(.L_x_14665) ;  /* 0xfffffffc00ec9947 */ /* 0x004fea000383ffff */
[----:B------:R-:W-:Y:S05]  /*1d7e0*/  BRA `(.L_x_14664) ;  /* 0xfffffedc001c7947 */ /* 0x000fea000383ffff */
.L_x_14669:
[----:B-1----:R-:W-:-:S04]  /*1d7f0*/  IMAD.U32 R10, RZ, RZ, UR11 ;  /* 0x0000000bff0a7e24 */ /* 0x002fc8000f8e00ff */
[----:B------:R1:W2:Y:S03]  /*1d800*/  SYNCS.PHASECHK.TRANS64.TRYWAIT P1, [R10+URZ+0x13250], R9 ;  /* 0x013250090a0075a7 */ /* 0x0002a6000802017f */
[----:B--2---:R-:W-:Y:S05]  /*1d810*/  @!P1 NANOSLEEP.SYNCS 0x989680 ;  /* 0x009896800000995d */ /* 0x004fea0003900000 */
[----:B------:R-:W2:Y:S02]  /*1d820*/  @!P1 SYNCS.PHASECHK.TRANS64 P1, [R10+URZ+0x13250], R9 ;  /* 0x013250090a0095a7 */ /* 0x000ea4000802007f */
[----:B--2---:R-:W-:Y:S05]  /*1d830*/  @!P1 BRA `(.L_x_14669) ;  /* 0xfffffffc00ec9947 */ /* 0x004fea000383ffff */
[----:B------:R-:W-:Y:S05]  /*1d840*/  BRA `(.L_x_14668) ;  /* 0xfffffee000287947 */ /* 0x000fea000383ffff */
.L_x_14677:
[----:B-1----:R-:W-:-:S04]  /*1d850*/  IMAD.U32 R10, RZ, RZ, UR24 ;  /* 0x00000018ff0a7e24 */ /* 0x002fc8000f8e00ff */
[----:B------:R1:W2:Y:S03]  /*1d860*/  SYNCS.PHASECHK.TRANS64.TRYWAIT P1, [R10+URZ+0x13230], R9 ;  /* 0x013230090a0075a7 */ /* 0x0002a6000802017f */
[----:B--2---:R-:W-:Y:S05]  /*1d870*/  @!P1 NANOSLEEP.SYNCS 0x989680 ;  /* 0x009896800000995d */ /* 0x004fea0003900000 */
[----:B------:R-:W2:Y:S02]  /*1d880*/  @!P1 SYNCS.PHASECHK.TRANS64 P1, [R10+URZ+0x13230], R9 ;  /* 0x013230090a0095a7 */ /* 0x000ea4000802007f */
[----:B--2---:R-:W-:Y:S05]  /*1d890*/  @!P1 BRA `(.L_x_14677) ;  /* 0xfffffffc00ec9947 */ /* 0x004fea000383ffff */
[----:B------:R-:W-:Y:S05]  /*1d8a0*/  BRA `(.L_x_14676) ;  /* 0xffffff08001c7947 */ /* 0x000fea000383ffff */
.L_x_14681:
[----:B-1----:R-:W-:-:S04]  /*1d8b0*/  IMAD.U32 R10, RZ, RZ, UR11 ;  /* 0x0000000bff0a7e24 */ /* 0x002fc8000f8e00ff */
[----:B------:R1:W2:Y:S03]  /*1d8c0*/  SYNCS.PHASECHK.TRANS64.TRYWAIT P1, [R10+URZ+0x13250], R9 ;  /* 0x013250090a0075a7 */ /* 0x0002a6000802017f */
[----:B--2---:R-:W-:Y:S05]  /*1d8d0*/  @!P1 NANOSLEEP.SYNCS 0x989680 ;  /* 0x009896800000995d */ /* 0x004fea0003900000 */
[----:B------:R-:W2:Y:S02]  /*1d8e0*/  @!P1 SYNCS.PHASECHK.TRANS64 P1, [R10+URZ+0x13250], R9 ;  /* 0x013250090a0095a7 */ /* 0x000ea4000802007f */
[----:B--2---:R-:W-:Y:S05]  /*1d8f0*/  @!P1 BRA `(.L_x_14681) ;  /* 0xfffffffc00ec9947 */ /* 0x004fea000383ffff */
[----:B------:R-:W-:Y:S05]  /*1d900*/  BRA `(.L_x_14680) ;  /* 0xffffff0c00287947 */ /* 0x000fea000383ffff */
.L_x_14696:
[----:B-1----:R-:W-:-:S04]  /*1d910*/  IMAD.U32 R5, RZ, RZ, UR14 ;  /* 0x0000000eff057e24 */ /* 0x002fc8000f8e00ff */
[----:B------:R1:W2:Y:S03]  /*1d920*/  SYNCS.PHASECHK.TRANS64.TRYWAIT P1, [R5+URZ+0x13250], R0 ;  /* 0x01325000050075a7 */ /* 0x0002a6000802017f */
[----:B--2---:R-:W-:Y:S05]  /*1d930*/  @!P1 NANOSLEEP.SYNCS 0x989680 ;  /* 0x009896800000995d */ /* 0x004fea0003900000 */
[----:B------:R-:W2:Y:S02]  /*1d940*/  @!P1 SYNCS.PHASECHK.TRANS64 P1, [R5+URZ+0x13250], R0 ;  /* 0x01325000050095a7 */ /* 0x000ea4000802007f */
[----:B--2---:R-:W-:Y:S05]  /*1d950*/  @!P1 BRA `(.L_x_14696) ;  /* 0xfffffffc00ec9947 */ /* 0x004fea000383ffff */
[----:B------:R-:W-:Y:S05]  /*1d960*/  BRA `(.L_x_14695) ;  /* 0xffffff5000147947 */ /* 0x000fea000383ffff */
.L_x_14739:
[----:B------:R-:W1:Y:S01]  /*1d970*/  S2R R25, SR_TID.X ;  /* 0x0000000000197919 */ /* 0x000e620000002100 */
        /* <DEDUP_REMOVED lines=9> */
.L_x_14818:
[----:B------:R-:W-:Y:S05]  /*1da10*/  BRA `(.L_x_14819) ;  /* 0xffffffa800987947 */ /* 0x000fea000383ffff */
.L_x_14742:
[----:B0-----:R-:W2:Y:S02]  /*1da20*/  LDL R0, [R1+0x8] ;  /* 0x0000080001007983 */ /* 0x001ea40000100800 */
[----:B--2---:R0:W1:Y:S02]  /*1da30*/  SYNCS.PHASECHK.TRANS64.TRYWAIT P0, [R4+URZ+0x13280], R0 ;  /* 0x01328000040075a7 */ /* 0x004064000800017f */
[----:B-1----:R-:W-:Y:S05]  /*1da40*/  @!P0 NANOSLEEP.SYNCS 0x989680 ;  /* 0x009896800000895d */ /* 0x002fea0003900000 */
[----:B------:R-:W1:Y:S02]  /*1da50*/  @!P0 SYNCS.PHASECHK.TRANS64 P0, [R4+URZ+0x13280], R0 ;  /* 0x01328000040085a7 */ /* 0x000e64000800007f */
[----:B-1----:R-:W-:Y:S05]  /*1da60*/  @!P0 BRA `(.L_x_14742) ;  /* 0xfffffffc00ec8947 */ /* 0x002fea000383ffff */
[----:B------:R-:W-:Y:S05]  /*1da70*/  BRA `(.L_x_14820) ;  /* 0xffffffac00bc7947 */ /* 0x000fea000383ffff */
.L_x_14743:
        /* <DEDUP_REMOVED lines=8> */
.L_x_14822:
[----:B------:R-:W-:Y:S05]  /*1db00*/  BSYNC B0 ;  /* 0x0000000000007941 */ /* 0x000fea0003800000 */
.L_x_14821:
[----:B------:R-:W-:Y:S01]  /*1db10*/  IMAD.MOV.U32 R13, RZ, RZ, R10 ;  /* 0x000000ffff0d7224 */ /* 0x000fe200078e000a */
[----:B------:R-:W-:Y:S01]  /*1db20*/  ISETP.GE.AND P2, PT, R2, 0x81, PT ;  /* 0x000000810200780c */ /* 0x000fe20003f46270 */
        /* <DEDUP_REMOVED lines=10> */
.L_x_14823:
[----:B------:R-:W-:Y:S01]  /*1dbd0*/  @P2 LOP3.LUT R16, R16, 0x10, RZ, 0xfc, !PT ;  /* 0x0000001010102812 */ /* 0x000fe200078efcff */
[----:B------:R-:W-:Y:S02]  /*1dbe0*/  IMAD.MOV.U32 R13, RZ, RZ, R9 ;  /* 0x000000ffff0d7224 */ /* 0x000fe400078e0009 */
[----:B------:R-:W-:-:S05]  /*1dbf0*/  IMAD.MOV.U32 R12, RZ, RZ, R14 ;  /* 0x000000ffff0c7224 */ /* 0x000fca00078e000e */
[----:B------:R-:W-:Y:S01]  /*1dc00*/  IADD3 R20, P1, R20, R12, RZ ;  /* 0x0000000c14147210 */ /* 0x000fe20007f3e0ff */
[----:B------:R-:W-:-:S04]  /*1dc10*/  IMAD.MOV.U32 R12, RZ, RZ, 0x1 ;  /* 0x00000001ff0c7424 */ /* 0x000fc800078e00ff */
[----:B------:R-:W-:Y:S01]  /*1dc20*/  IMAD.X R21, RZ, RZ, R0, P1 ;  /* 0x000000ffff157224 */ /* 0x000fe200008e0600 */
[----:B------:R-:W-:-:S13]  /*1dc30*/  ISETP.LT.OR P1, PT, R2, 0x1, P0 ;  /* 0x000000010200780c */ /* 0x000fda0000721670 */
[----:B------:R-:W-:Y:S05]  /*1dc40*/  WARPSYNC.COLLECTIVE R15, `(.L_x_14824) ;  /* 0x000000000f087348 */ /* 0x000fea0003c00000 */
[----:B------:R0:W1:Y:S02]  /*1dc50*/  SHFL.IDX P6, R14, R13, R12, R11 ;  /* 0x0000000c0d0e7389 */ /* 0x00006400000c000b */
[----:B01----:R-:W-:Y:S01]  /*1dc60*/  ENDCOLLECTIVE ;  /* 0x000000000000791b */ /* 0x003fe20003800000 */
.L_x_14824:
[----:B------:R-:W-:-:S05]  /*1dc70*/  IMAD.IADD R0, R17, 0x1, R3 ;  /* 0x0000000111007824 */ /* 0x000fca00078e0203 */
        /* <DEDUP_REMOVED lines=10> */
.L_x_14825:
[----:B------:R-:W-:Y:S02]  /*1dd20*/  IMAD.MOV.U32 R13, RZ, RZ, R9 ;  /* 0x000000ffff0d7224 */ /* 0x000fe400078e0009 */
[----:B------:R-:W-:Y:S02]  /*1dd30*/  IMAD.MOV.U32 R12, RZ, RZ, R14 ;  /* 0x000000ffff0c7224 */ /* 0x000fe400078e000e */
[----:B------:R-:W-:-:S05]  /*1dd40*/  IMAD.SHL.U32 R21, R21, 0x10, RZ ;  /* 0x0000001015157824 */ /* 0x000fca00078e00ff */
[----:B------:R-:W-:-:S04]  /*1dd50*/  LOP3.LUT R21, R21, 0x30, RZ, 0xc0, !PT ;  /* 0x0000003015157812 */ /* 0x000fc800078ec0ff */
[----:B------:R-:W-:Y:S01]  /*1dd60*/  IADD3 R20, P1, R21, R12, RZ ;  /* 0x0000000c15147210 */ /* 0x000fe20007f3e0ff */
[----:B------:R-:W-:-:S04]  /*1dd70*/  IMAD.MOV.U32 R12, RZ, RZ, 0x2 ;  /* 0x00000002ff0c7424 */ /* 0x000fc800078e00ff */
[----:B------:R-:W-:Y:S01]  /*1dd80*/  IMAD.X R21, RZ, RZ, R3, P1 ;  /* 0x000000ffff157224 */ /* 0x000fe200008e0603 */
[----:B------:R-:W-:-:S13]  /*1dd90*/  ISETP.LT.OR P1, PT, R2, 0x21, P0 ;  /* 0x000000210200780c */ /* 0x000fda0000721670 */
[----:B------:R-:W-:Y:S05]  /*1dda0*/  WARPSYNC.COLLECTIVE R15, `(.L_x_14826) ;  /* 0x000000000f087348 */ /* 0x000fea0003c00000 */
[----:B------:R0:W1:Y:S02]  /*1ddb0*/  SHFL.IDX P6, R14, R13, R12, R11 ;  /* 0x0000000c0d0e7389 */ /* 0x00006400000c000b */
[----:B01----:R-:W-:Y:S01]  /*1ddc0*/  ENDCOLLECTIVE ;  /* 0x000000000000791b */ /* 0x003fe20003800000 */
.L_x_14826:
        /* <DEDUP_REMOVED lines=10> */
.L_x_14827:
[----:B------:R-:W-:Y:S02]  /*1de70*/  IMAD.MOV.U32 R13, RZ, RZ, R9 ;  /* 0x000000ffff0d7224 */ /* 0x000fe400078e0009 */
[----:B------:R-:W-:Y:S02]  /*1de80*/  IMAD.MOV.U32 R12, RZ, RZ, R14 ;  /* 0x000000ffff0c7224 */ /* 0x000fe400078e000e */
        /* <DEDUP_REMOVED lines=8> */
.L_x_14828:
        /* <DEDUP_REMOVED lines=11> */
.L_x_14829:
[----:B------:R-:W-:Y:S02]  /*1dfc0*/  IMAD.SHL.U32 R3, R3, 0x10, RZ ;  /* 0x0000001003037824 */ /* 0x000fe400078e00ff */
[----:B------:R-:W-:-:S03]  /*1dfd0*/  IMAD.MOV.U32 R13, RZ, RZ, R25 ;  /* 0x000000ffff0d7224 */ /* 0x000fc600078e0019 */
[----:B------:R-:W-:Y:S01]  /*1dfe0*/  LOP3.LUT R3, R3, 0x30, RZ, 0xc0, !PT ;  /* 0x0000003003037812 */ /* 0x000fe200078ec0ff */
[----:B------:R-:W-:Y:S02]  /*1dff0*/  IMAD.MOV.U32 R12, RZ, RZ, RZ ;  /* 0x000000ffff0c7224 */ /* 0x000fe400078e00ff */
[----:B------:R-:W-:-:S07]  /*1e000*/  IMAD.MOV.U32 R10, RZ, RZ, R14 ;  /* 0x000000ffff0a7224 */ /* 0x000fce00078e000e */
[----:B------:R-:W-:Y:S05]  /*1e010*/  WARPSYNC.COLLECTIVE R15, `(.L_x_14830) ;  /* 0x000000000f087348 */ /* 0x000fea0003c00000 */
[----:B------:R0:W1:Y:S02]  /*1e020*/  SHFL.IDX P6, R14, R13, R12, R11 ;  /* 0x0000000c0d0e7389 */ /* 0x00006400000c000b */
[----:B01----:R-:W-:Y:S01]  /*1e030*/  ENDCOLLECTIVE ;  /* 0x000000000000791b */ /* 0x003fe20003800000 */
.L_x_14830:
        /* <DEDUP_REMOVED lines=13> */
.L_x_14831:
[----:B------:R-:W-:Y:S01]  /*1e110*/  IMAD.MOV.U32 R10, RZ, RZ, R14 ;  /* 0x000000ffff0a7224 */ /* 0x000fe200078e000e */
[----:B------:R-:W-:Y:S06]  /*1e120*/  BRA `(.L_x_14832) ;  /* 0xffffffac00707947 */ /* 0x000fec000383ffff */
.L_x_14748:
[----:B---3--:R-:W3:Y:S02]  /*1e130*/  LDL R2, [R1+0x8] ;  /* 0x0000080001027983 */ /* 0x008ee40000100800 */
[----:B---3--:R3:W4:Y:S02]  /*1e140*/  SYNCS.PHASECHK.TRANS64.TRYWAIT P0, [R4+URZ+0x13240], R2 ;  /* 0x01324002040075a7 */ /* 0x008724000800017f */
[----:B----4-:R-:W-:Y:S05]  /*1e150*/  @!P0 NANOSLEEP.SYNCS 0x989680 ;  /* 0x009896800000895d */ /* 0x010fea0003900000 */
[----:B------:R-:W4:Y:S02]  /*1e160*/  @!P0 SYNCS.PHASECHK.TRANS64 P0, [R4+URZ+0x13240], R2 ;  /* 0x01324002040085a7 */ /* 0x000f24000800007f */
[----:B----4-:R-:W-:Y:S05]  /*1e170*/  @!P0 BRA `(.L_x_14748) ;  /* 0xfffffffc00ec8947 */ /* 0x010fea000383ffff */
[----:B------:R-:W-:Y:S05]  /*1e180*/  BRA `(.L_x_14833) ;  /* 0xffffffac00d07947 */ /* 0x000fea000383ffff */
.L_x_14749:
[----:B------:R-:W-:Y:S01]  /*1e190*/  BSSY B0, `(.L_x_14834) ;  /* 0x0000008000007945 */ /* 0x000fe20003800000 */
[----:B------:R-:W-:Y:S02]  /*1e1a0*/  IMAD.MOV.U32 R13, RZ, RZ, R6 ;  /* 0x000000ffff0d7224 */ /* 0x000fe400078e0006 */
[----:B------:R-:W-:Y:S02]  /*1e1b0*/  IMAD.MOV.U32 R12, RZ, RZ, RZ ;  /* 0x000000ffff0c7224 */ /* 0x000fe400078e00ff */
[----:B------:R-:W-:Y:S02]  /*1e1c0*/  IMAD.MOV.U32 R11, RZ, RZ, 0x1c1f ;  /* 0x00001c1fff0b7424 */ /* 0x000fe400078e00ff */
[----:B------:R-:W-:-:S07]  /*1e1d0*/  IMAD.MOV.U32 R15, RZ, RZ, -0x1 ;  /* 0xffffffffff0f7424 */ /* 0x000fce00078e00ff */
[----:B0-2---:R-:W-:Y:S05]  /*1e1e0*/  WARPSYNC.COLLECTIVE R15, `(.L_x_14835) ;  /* 0x000000000f087348 */ /* 0x005fea0003c00000 */
[----:B------:R1:W3:Y:S02]  /*1e1f0*/  SHFL.IDX P6, R14, R13, R12, R11 ;  /* 0x0000000c0d0e7389 */ /* 0x0002e400000c000b */
[----:B0123--:R-:W-:Y:S01]  /*1e200*/  ENDCOLLECTIVE ;  /* 0x000000000000791b */ /* 0x00ffe20003800000 */
.L_x_14835:
[----:B------:R-:W-:Y:S05]  /*1e210*/  BSYNC B0 ;  /* 0x0000000000007941 */ /* 0x000fea0003800000 */
.L_x_14834:
[----:B------:R-:W0:Y:S01]  /*1e220*/  S2R R20, SR_TID.X ;  /* 0x0000000000147919 */ /* 0x000e220000002100 */
[----:B------:R-:W-:Y:S01]  /*1e230*/  IMAD.MOV.U32 R13, RZ, RZ, R5 ;  /* 0x000000ffff0d7224 */ /* 0x000fe200078e0005 */
[----:B------:R-:W1:Y:S01]  /*1e240*/  LDC R21, c[0x0][0x2f4] ;  /* 0x0000bd00ff157b82 */ /* 0x000e620000000800 */
[----:B------:R-:W-:Y:S02]  /*1e250*/  IMAD.MOV.U32 R12, RZ, RZ, RZ ;  /* 0x000000ffff0c7224 */ /* 0x000fe400078e00ff */
[----:B------:R-:W-:Y:S02]  /*1e260*/  IMAD.MOV.U32 R11, RZ, RZ, 0x1c1f ;  /* 0x00001c1fff0b7424 */ /* 0x000fe400078e00ff */
[----:B------:R-:W-:Y:S02]  /*1e270*/  IMAD.MOV.U32 R15, RZ, RZ, -0x1 ;  /* 0xffffffffff0f7424 */ /* 0x000fe400078e00ff */
[----:B------:R-:W-:-:S07]  /*1e280*/  IMAD.MOV.U32 R2, RZ, RZ, R14 ;  /* 0x000000ffff027224 */ /* 0x000fce00078e000e */
[----:B01----:R-:W-:Y:S05]  /*1e290*/  WARPSYNC.COLLECTIVE R15, `(.L_x_14836) ;  /* 0x000000000f087348 */ /* 0x003fea0003c00000 */
[----:B------:R2:W3:Y:S02]  /*1e2a0*/  SHFL.IDX P6, R14, R13, R12, R11 ;  /* 0x0000000c0d0e7389 */ /* 0x0004e400000c000b */
[----:B0123--:R-:W-:Y:S01]  /*1e2b0*/  ENDCOLLECTIVE ;  /* 0x000000000000791b */ /* 0x00ffe20003800000 */
.L_x_14836:
[----:B------:R-:W-:Y:S02]  /*1e2c0*/  IMAD.MOV.U32 R13, RZ, RZ, R6 ;  /* 0x000000ffff0d7224 */ /* 0x000fe400078e0006 */
[----:B------:R-:W-:Y:S02]  /*1e2d0*/  IMAD.MOV.U32 R12, RZ, RZ, 0x1 ;  /* 0x00000001ff0c7424 */ /* 0x000fe400078e00ff */
[----:B------:R-:W-:Y:S02]  /*1e2e0*/  IMAD.SHL.U32 R20, R20, 0x10, RZ ;  /* 0x0000001014147824 */ /* 0x000fe400078e00ff */
[----:B------:R-:W-:-:S03]  /*1e2f0*/  IMAD.MOV.U32 R3, RZ, RZ, R14 ;  /* 0x000000ffff037224 */ /* 0x000fc600078e000e */
[----:B------:R-:W-:-:S07]  /*1e300*/  LOP3.LUT R20, R20, 0x30, RZ, 0xc0, !PT ;  /* 0x0000003014147812 */ /* 0x000fce00078ec0ff */
[----:B------:R-:W-:Y:S05]  /*1e310*/  WARPSYNC.COLLECTIVE R15, `(.L_x_14837) ;  /* 0x000000000f087348 */ /* 0x000fea0003c00000 */
[----:B------:R0:W1:Y:S02]  /*1e320*/  SHFL.IDX P6, R14, R13, R12, R11 ;  /* 0x0000000c0d0e7389 */ /* 0x00006400000c000b */
[----:B01----:R-:W-:Y:S01]  /*1e330*/  ENDCOLLECTIVE ;  /* 0x000000000000791b */ /* 0x003fe20003800000 */
.L_x_14837:
        /* <DEDUP_REMOVED lines=15> */
.L_x_14838:
[----:B------:R-:W-:Y:S02]  /*1e430*/  IMAD.MOV.U32 R13, RZ, RZ, R6 ;  /* 0x000000ffff0d7224 */ /* 0x000fe400078e0006 */
[----:B------:R-:W-:Y:S02]  /*1e440*/  IMAD.MOV.U32 R12, RZ, RZ, 0x2 ;  /* 0x00000002ff0c7424 */ /* 0x000fe400078e00ff */
[----:B------:R-:W-:-:S07]  /*1e450*/  IMAD.MOV.U32 R3, RZ, RZ, R14 ;  /* 0x000000ffff037224 */ /* 0x000fce00078e000e */
[----:B------:R-:W-:Y:S05]  /*1e460*/  WARPSYNC.COLLECTIVE R15, `(.L_x_14839) ;  /* 0x000000000f087348 */ /* 0x000fea0003c00000 */
[----:B------:R0:W1:Y:S02]  /*1e470*/  SHFL.IDX P6, R14, R13, R12, R11 ;  /* 0x0000000c0d0e7389 */ /* 0x00006400000c000b */
[----:B01----:R-:W-:Y:S01]  /*1e480*/  ENDCOLLECTIVE ;  /* 0x000000000000791b */ /* 0x003fe20003800000 */
.L_x_14839:
        /* <DEDUP_REMOVED lines=14> */
.L_x_14840:
[----:B------:R-:W-:Y:S02]  /*1e570*/  IMAD.MOV.U32 R13, RZ, RZ, R6 ;  /* 0x000000ffff0d7224 */ /* 0x000fe400078e0006 */
[----:B------:R-:W-:Y:S02]  /*1e580*/  IMAD.MOV.U32 R12, RZ, RZ, 0x3 ;  /* 0x00000003ff0c7424 */ /* 0x000fe400078e00ff */
[----:B------:R-:W-:-:S07]  /*1e590*/  IMAD.MOV.U32 R3, RZ, RZ, R14 ;  /* 0x000000ffff037224 */ /* 0x000fce00078e000e */
[----:B------:R-:W-:Y:S05]  /*1e5a0*/  WARPSYNC.COLLECTIVE R15, `(.L_x_14841) ;  /* 0x000000000f087348 */ /* 0x000fea0003c00000 */
[----:B------:R0:W1:Y:S02]  /*1e5b0*/  SHFL.IDX P6, R14, R13, R12, R11 ;  /* 0x0000000c0d0e7389 */ /* 0x00006400000c000b */
[----:B01----:R-:W-:Y:S01]  /*1e5c0*/  ENDCOLLECTIVE ;  /* 0x000000000000791b */ /* 0x003fe20003800000 */
.L_x_14841:
        /* <DEDUP_REMOVED lines=10> */
.L_x_14842:
[----:B------:R-:W-:Y:S01]  /*1e670*/  @!PT LDS RZ, [RZ] ;  /* 0x00000000fffff984 */ /* 0x000fe20000000800 */
[----:B------:R-:W-:Y:S01]  /*1e680*/  @!PT LDS RZ, [RZ] ;  /* 0x00000000fffff984 */ /* 0x000fe20000000800 */
[----:B------:R-:W-:Y:S01]  /*1e690*/  @!PT LDS RZ, [RZ] ;  /* 0x00000000fffff984 */ /* 0x000fe20000000800 */
[----:B------:R0:W-:Y:S01]  /*1e6a0*/  @P3 LDGSTS.E.BYPASS.LTC128B.128 [R0+0xf000], desc[UR52][R2.64], !P2 ;  /* 0x0f00000002003fae */ /* 0x0001e2000d101d74 */
[----:B------:R-:W-:Y:S02]  /*1e6b0*/  IMAD.MOV.U32 R13, RZ, RZ, R7 ;  /* 0x000000ffff0d7224 */ /* 0x000fe400078e0007 */
[----:B------:R-:W-:Y:S02]  /*1e6c0*/  IMAD.MOV.U32 R12, RZ, RZ, RZ ;  /* 0x000000ffff0c7224 */ /* 0x000fe400078e00ff */
[----:B------:R-:W-:-:S07]  /*1e6d0*/  IMAD.MOV.U32 R5, RZ, RZ, R14 ;  /* 0x000000ffff057224 */ /* 0x000fce00078e000e */
[----:B0-----:R-:W-:Y:S05]  /*1e6e0*/  WARPSYNC.COLLECTIVE R15, `(.L_x_14843) ;  /* 0x000000000f087348 */ /* 0x001fea0003c00000 */
[----:B------:R1:W2:Y:S02]  /*1e6f0*/  SHFL.IDX P6, R14, R13, R12, R11 ;  /* 0x0000000c0d0e7389 */ /* 0x0002a400000c000b */
[----:B012---:R-:W-:Y:S01]  /*1e700*/  ENDCOLLECTIVE ;  /* 0x000000000000791b */ /* 0x007fe20003800000 */
.L_x_14843:
        /* <DEDUP_REMOVED lines=11> */
.L_x_14844:
[----:B------:R-:W-:Y:S01]  /*1e7c0*/  IMAD.MOV.U32 R2, RZ, RZ, R14 ;  /* 0x000000ffff027224 */ /* 0x000fe200078e000e */
[----:B------:R-:W-:Y:S06]  /*1e7d0*/  BRA `(.L_x_14845) ;  /* 0xffffffac004c7947 */ /* 0x000fec000383ffff */
.L_x_14756:
        /* <DEDUP_REMOVED lines=9> */
.L_x_14846:
[C---:B------:R-:W-:Y:S01]  /*1e870*/  VIADD R9, R19.reuse, 0x20 ;  /* 0x0000002013097836 */ /* 0x040fe20000000000 */
[----:B------:R-:W-:Y:S01]  /*1e880*/  ISETP.GE.AND P2, PT, R19, R6, PT ;  /* 0x000000061300720c */ /* 0x000fe20003f46270 */
[----:B------:R-:W-:Y:S02]  /*1e890*/  IMAD.MOV.U32 R13, RZ, RZ, R0 ;  /* 0x000000ffff0d7224 */ /* 0x000fe400078e0000 */
[----:B------:R-:W-:-:S10]  /*1e8a0*/  IMAD.MOV.U32 R2, RZ, RZ, R14 ;  /* 0x000000ffff027224 */ /* 0x000fd400078e000e */
[----:B------:R-:W-:Y:S05]  /*1e8b0*/  WARPSYNC.COLLECTIVE R15, `(.L_x_14847) ;  /* 0x000000000f087348 */ /* 0x000fea0003c00000 */
[----:B------:R0:W1:Y:S02]  /*1e8c0*/  SHFL.IDX P6, R14, R13, R12, R11 ;  /* 0x0000000c0d0e7389 */ /* 0x00006400000c000b */
[----:B01----:R-:W-:Y:S01]  /*1e8d0*/  ENDCOLLECTIVE ;  /* 0x000000000000791b */ /* 0x003fe20003800000 */
.L_x_14847:
[----:B------:R-:W-:Y:S02]  /*1e8e0*/  IMAD.MOV.U32 R13, RZ, RZ, R4 ;  /* 0x000000ffff0d7224 */ /* 0x000fe400078e0004 */
[----:B------:R-:W-:Y:S02]  /*1e8f0*/  IMAD.MOV.U32 R12, RZ, RZ, 0x1 ;  /* 0x00000001ff0c7424 */ /* 0x000fe400078e00ff */
[----:B------:R-:W-:-:S07]  /*1e900*/  IMAD.MOV.U32 R3, RZ, RZ, R14 ;  /* 0x000000ffff037224 */ /* 0x000fce00078e000e */
[----:B------:R-:W-:Y:S05]  /*1e910*/  WARPSYNC.COLLECTIVE R15, `(.L_x_14848) ;  /* 0x000000000f087348 */ /* 0x000fea0003c00000 */
[----:B------:R0:W1:Y:S02]  /*1e920*/  SHFL.IDX P6, R14, R13, R12, R11 ;  /* 0x0000000c0d0e7389 */ /* 0x00006400000c000b */
[----:B01----:R-:W-:Y:S01]  /*1e930*/  ENDCOLLECTIVE ;  /* 0x000000000000791b */ /* 0x003fe20003800000 */
.L_x_14848:
        /* <DEDUP_REMOVED lines=15> */
.L_x_14849:
[----:B------:R-:W-:Y:S02]  /*1ea30*/  IMAD.MOV.U32 R13, RZ, RZ, R4 ;  /* 0x000000ffff0d7224 */ /* 0x000fe400078e0004 */
[----:B------:R-:W-:Y:S02]  /*1ea40*/  IMAD.MOV.U32 R12, RZ, RZ, 0x2 ;  /* 0x00000002ff0c7424 */ /* 0x000fe400078e00ff */
[----:B------:R-:W-:-:S07]  /*1ea50*/  IMAD.MOV.U32 R3, RZ, RZ, R14 ;  /* 0x000000ffff037224 */ /* 0x000fce00078e000e */
[----:B------:R-:W-:Y:S05]  /*1ea60*/  WARPSYNC.COLLECTIVE R15, `(.L_x_14850) ;  /* 0x000000000f087348 */ /* 0x000fea0003c00000 */
[----:B------:R0:W1:Y:S02]  /*1ea70*/  SHFL.IDX P6, R14, R13, R12, R11 ;  /* 0x0000000c0d0e7389 */ /* 0x00006400000c000b */
[----:B01----:R-:W-:Y:S01]  /*1ea80*/  ENDCOLLECTIVE ;  /* 0x000000000000791b */ /* 0x003fe20003800000 */
.L_x_14850:
        /* <DEDUP_REMOVED lines=16> */
.L_x_14851:
[----:B------:R-:W-:Y:S02]  /*1eb90*/  IMAD.MOV.U32 R13, RZ, RZ, R4 ;  /* 0x000000ffff0d7224 */ /* 0x000fe400078e0004 */
[----:B------:R-:W-:Y:S02]  /*1eba0*/  IMAD.MOV.U32 R12, RZ, RZ, 0x3 ;  /* 0x00000003ff0c7424 */ /* 0x000fe400078e00ff */
[----:B------:R-:W-:-:S07]  /*1ebb0*/  IMAD.MOV.U32 R3, RZ, RZ, R14 ;  /* 0x000000ffff037224 */ /* 0x000fce00078e000e */
[----:B------:R-:W-:Y:S05]  /*1ebc0*/  WARPSYNC.COLLECTIVE R15, `(.L_x_14852) ;  /* 0x000000000f087348 */ /* 0x000fea0003c00000 */
[----:B------:R0:W1:Y:S02]  /*1ebd0*/  SHFL.IDX P6, R14, R13, R12, R11 ;  /* 0x0000000c0d0e7389 */ /* 0x00006400000c000b */
[----:B01----:R-:W-:Y:S01]  /*1ebe0*/  ENDCOLLECTIVE ;  /* 0x000000000000791b */ /* 0x003fe20003800000 */
.L_x_14852:
        /* <DEDUP_REMOVED lines=10> */
.L_x_14853:
[----:B------:R-:W-:Y:S01]  /*1ec90*/  @!PT LDS RZ, [RZ] ;  /* 0x00000000fffff984 */ /* 0x000fe20000000800 */
[----:B------:R-:W-:Y:S01]  /*1eca0*/  @!PT LDS RZ, [RZ] ;  /* 0x00000000fffff984 */ /* 0x000fe20000000800 */
[----:B------:R-:W-:Y:S01]  /*1ecb0*/  @!PT LDS RZ, [RZ] ;  /* 0x00000000fffff984 */ /* 0x000fe20000000800 */
[----:B------:R0:W-:Y:S01]  /*1ecc0*/  @!P2 LDGSTS.E.BYPASS.LTC128B.128 [R10+0xc000], desc[UR52][R2.64], !P0 ;  /* 0x0c000000020aafae */ /* 0x0001e2000c101d74 */
[----:B------:R-:W-:Y:S02]  /*1ecd0*/  IMAD.MOV.U32 R13, RZ, RZ, R7 ;  /* 0x000000ffff0d7224 */ /* 0x000fe400078e0007 */
[----:B0-----:R-:W-:Y:S02]  /*1ece0*/  VIADD R2, R19, 0x60 ;  /* 0x0000006013027836 */ /* 0x001fe40000000000 */
[----:B------:R-:W-:-:S03]  /*1ecf0*/  IMAD.MOV.U32 R12, RZ, RZ, RZ ;  /* 0x000000ffff0c7224 */ /* 0x000fc600078e00ff */
[----:B------:R-:W-:Y:S01]  /*1ed00*/  ISETP.GE.AND P2, PT, R2, R6, PT ;  /* 0x000000060200720c */ /* 0x000fe20003f46270 */
[----:B------:R-:W-:-:S12]  /*1ed10*/  IMAD.MOV.U32 R0, RZ, RZ, R14 ;  /* 0x000000ffff007224 */ /* 0x000fd800078e000e */
[----:B------:R-:W-:Y:S05]  /*1ed20*/  WARPSYNC.COLLECTIVE R15, `(.L_x_14854) ;  /* 0x000000000f087348 */ /* 0x000fea0003c00000 */
[----:B------:R0:W1:Y:S02]  /*1ed30*/  SHFL.IDX P6, R14, R13, R12, R11 ;  /* 0x0000000c0d0e7389 */ /* 0x00006400000c000b */
[----:B01----:R-:W-:Y:S01]  /*1ed40*/  ENDCOLLECTIVE ;  /* 0x000000000000791b */ /* 0x003fe20003800000 */
.L_x_14854:
[----:B------:R-:W-:-:S05]  /*1ed50*/  @!P2 IADD3 R0, P1, R20, R0, RZ ;  /* 0x000000001400a210 */ /* 0x000fca0007f3e0ff */
[----:B------:R-:W-:Y:S02]  /*1ed60*/  @!P2 IMAD.X R2, RZ, RZ, R4, P1 ;  /* 0x000000ffff02a224 */ /* 0x000fe400008e0604 */
[----:B------:R-:W-:Y:S02]  /*1ed70*/  IMAD.MOV.U32 R13, RZ, RZ, R5 ;  /* 0x000000ffff0d7224 */ /* 0x000fe400078e0005 */
[----:B------:R-:W-:Y:S02]  /*1ed80*/  @!P2 IMAD.MOV.U32 R3, RZ, RZ, R2 ;  /* 0x000000ffff03a224 */ /* 0x000fe400078e0002 */
[----:B------:R-:W-:Y:S02]  /*1ed90*/  @!P2 IMAD.MOV.U32 R2, RZ, RZ, R0 ;  /* 0x000000ffff02a224 */ /* 0x000fe400078e0000 */
[----:B------:R-:W-:-:S03]  /*1eda0*/  IMAD.MOV.U32 R0, RZ, RZ, R14 ;  /* 0x000000ffff007224 */ /* 0x000fc600078e000e */
[----:B------:R-:W-:Y:S01]  /*1edb0*/  @!PT LDS RZ, [RZ] ;  /* 0x00000000fffff984 */ /* 0x000fe20000000800 */
[----:B------:R-:W-:Y:S01]  /*1edc0*/  @!PT LDS RZ, [RZ] ;  /* 0x00000000fffff984 */ /* 0x000fe20000000800 */
[----:B------:R-:W-:Y:S01]  /*1edd0*/  @!PT LDS RZ, [RZ] ;  /* 0x00000000fffff984 */ /* 0x000fe20000000800 */
[----:B------:R0:W-:Y:S04]  /*1ede0*/  @!P2 LDGSTS.E.BYPASS.LTC128B.128 [R10+0xc800], desc[UR52][R2.64], !P0 ;  /* 0x0c800000020aafae */ /* 0x0001e8000c101d74 */
[----:B0-----:R-:W-:Y:S05]  /*1edf0*/  WARPSYNC.COLLECTIVE R15, `(.L_x_14855) ;  /* 0x000000000f087348 */ /* 0x001fea0003c00000 */
[----:B------:R1:W2:Y:S02]  /*1ee00*/  SHFL.IDX P6, R14, R13, R12, R11 ;  /* 0x0000000c0d0e7389 */ /* 0x0002a400000c000b */
[----:B012---:R-:W-:Y:S01]  /*1ee10*/  ENDCOLLECTIVE ;  /* 0x000000000000791b */ /* 0x007fe20003800000 */
.L_x_14855:
[----:B------:R-:W-:-:S05]  /*1ee20*/  VIADD R3, R19, 0x80 ;  /* 0x0000008013037836 */ /* 0x000fca0000000000 */
[----:B------:R-:W-:Y:S01]  /*1ee30*/  ISETP.GE.AND P2, PT, R3, R6, PT ;  /* 0x000000060300720c */ /* 0x000fe20003f46270 */
[----:B------:R-:W-:Y:S02]  /*1ee40*/  IMAD.MOV.U32 R13, RZ, RZ, R7 ;  /* 0x000000ffff0d7224 */ /* 0x000fe400078e0007 */
[----:B------:R-:W-:Y:S02]  /*1ee50*/  IMAD.MOV.U32 R12, RZ, RZ, 0x1 ;  /* 0x00000001ff0c7424 */ /* 0x000fe400078e00ff */
[----:B------:R-:W-:-:S08]  /*1ee60*/  IMAD.MOV.U32 R2, RZ, RZ, R14 ;  /* 0x000000ffff027224 */ /* 0x000fd000078e000e */
[----:B------:R-:W-:Y:S05]  /*1ee70*/  WARPSYNC.COLLECTIVE R15, `(.L_x_14856) ;  /* 0x000000000f087348 */ /* 0x000fea0003c00000 */
[----:B------:R0:W1:Y:S02]  /*1ee80*/  SHFL.IDX P6, R14, R13, R12, R11 ;  /* 0x0000000c0d0e7389 */ /* 0x00006400000c000b */
[----:B01----:R-:W-:Y:S01]  /*1ee90*/  ENDCOLLECTIVE ;  /* 0x000000000000791b */ /* 0x003fe20003800000 */
.L_x_14856:
        /* <DEDUP_REMOVED lines=12> */
.L_x_14857:
[----:B------:R-:W-:Y:S05]  /*1ef60*/  BRA `(.L_x_14858) ;  /* 0xffffffb000607947 */ /* 0x000fea000383ffff */
.L_x_14759:
[----:B0-----:R0:W1:Y:S02]  /*1ef70*/  SYNCS.PHASECHK.TRANS64.TRYWAIT P0, [R17+URZ+0x13220], R0 ;  /* 0x01322000110075a7 */ /* 0x001064000800017f */
[----:B-1----:R-:W-:Y:S05]  /*1ef80*/  @!P0 NANOSLEEP.SYNCS 0x989680 ;  /* 0x009896800000895d */ /* 0x002fea0003900000 */
[----:B------:R-:W1:Y:S02]  /*1ef90*/  @!P0 SYNCS.PHASECHK.TRANS64 P0, [R17+URZ+0x13220], R0 ;  /* 0x01322000110085a7 */ /* 0x000e64000800007f */
[----:B-1----:R-:W-:Y:S05]  /*1efa0*/  @!P0 BRA `(.L_x_14759) ;  /* 0xfffffffc00f08947 */ /* 0x002fea000383ffff */
[----:B------:R-:W-:Y:S05]  /*1efb0*/  BRA `(.L_x_14859) ;  /* 0xffffffb000bc7947 */ /* 0x000fea000383ffff */
.L_x_14763:
[----:B0-----:R-:W2:Y:S02]  /*1efc0*/  LDL R2, [R1] ;  /* 0x0000000001027983 */ /* 0x001ea40000100800 */
[----:B--2---:R0:W1:Y:S02]  /*1efd0*/  SYNCS.PHASECHK.TRANS64.TRYWAIT P0, [R0+URZ+0x13280], R2 ;  /* 0x01328002000075a7 */ /* 0x004064000800017f */
[----:B-1----:R-:W-:Y:S05]  /*1efe0*/  @!P0 NANOSLEEP.SYNCS 0x989680 ;  /* 0x009896800000895d */ /* 0x002fea0003900000 */
[----:B------:R-:W1:Y:S02]  /*1eff0*/  @!P0 SYNCS.PHASECHK.TRANS64 P0, [R0+URZ+0x13280], R2 ;  /* 0x01328002000085a7 */ /* 0x000e64000800007f */
[----:B-1----:R-:W-:Y:S05]  /*1f000*/  @!P0 BRA `(.L_x_14763) ;  /* 0xfffffffc00ec8947 */ /* 0x002fea000383ffff */
[----:B------:R-:W-:Y:S05]  /*1f010*/  BRA `(.L_x_14860) ;  /* 0xffffffb800007947 */ /* 0x000fea000383ffff */
.L_x_14764:
        /* <DEDUP_REMOVED lines=8> */
.L_x_14862:
[----:B------:R-:W-:Y:S05]  /*1f0a0*/  BSYNC B0 ;  /* 0x0000000000007941 */ /* 0x000fea0003800000 */
.L_x_14861:
        /* <DEDUP_REMOVED lines=10> */
.L_x_14863:
        /* <DEDUP_REMOVED lines=11> */
.L_x_14864:
        /* <DEDUP_REMOVED lines=10> */
.L_x_14865:
        /* <DEDUP_REMOVED lines=11> */
.L_x_14866:
        /* <DEDUP_REMOVED lines=10> */
.L_x_14867:
        /* <DEDUP_REMOVED lines=11> */
.L_x_14868:
        /* <DEDUP_REMOVED lines=10> */
.L_x_14869:
[----:B------:R-:W-:Y:S02]  /*1f540*/  IMAD.MOV.U32 R13, RZ, RZ, R19 ;  /* 0x000000ffff0d7224 */ /* 0x000fe400078e0013 */
[----:B------:R-:W-:Y:S02]  /*1f550*/  IMAD.MOV.U32 R12, RZ, RZ, RZ ;  /* 0x000000ffff0c7224 */ /* 0x000fe400078e00ff */
[----:B------:R-:W-:Y:S02]  /*1f560*/  IMAD.SHL.U32 R5, R2, 0x10, RZ ;  /* 0x0000001002057824 */ /* 0x000fe400078e00ff */
[----:B------:R-:W-:-:S07]  /*1f570*/  IMAD.MOV.U32 R2, RZ, RZ, R14 ;  /* 0x000000ffff027224 */ /* 0x000fce00078e000e */
[----:B------:R-:W-:Y:S05]  /*1f580*/  WARPSYNC.COLLECTIVE R15, `(.L_x_14870) ;  /* 0x000000000f087348 */ /* 0x000fea0003c00000 */
[----:B------:R0:W1:Y:S02]  /*1f590*/  SHFL.IDX P6, R14, R13, R12, R11 ;  /* 0x0000000c0d0e7389 */ /* 0x00006400000c000b */
[----:B01----:R-:W-:Y:S01]  /*1f5a0*/  ENDCOLLECTIVE ;  /* 0x000000000000791b */ /* 0x003fe20003800000 */
.L_x_14870:
[----:B------:R-:W-:-:S04]  /*1f5b0*/  LOP3.LUT R5, R5, 0x30, RZ, 0xc0, !PT ;  /* 0x0000003005057812 */ /* 0x000fc800078ec0ff */
[----:B------:R-:W-:-:S05]  /*1f5c0*/  IADD3 R2, P0, R5, R2, RZ ;  /* 0x0000000205027210 */ /* 0x000fca0007f1e0ff */
[----:B------:R-:W-:Y:S02]  /*1f5d0*/  IMAD.X R3, RZ, RZ, R3, P0 ;  /* 0x000000ffff037224 */ /* 0x000fe400000e0603 */
[----:B------:R-:W-:-:S03]  /*1f5e0*/  IMAD.MOV.U32 R13, RZ, RZ, R20 ;  /* 0x000000ffff0d7224 */ /* 0x000fc600078e0014 */
        /* <DEDUP_REMOVED lines=8> */
.L_x_14871:
[----:B------:R-:W-:Y:S01]  /*1f670*/  IMAD.MOV.U32 R2, RZ, RZ, R14 ;  /* 0x000000ffff027224 */ /* 0x000fe200078e000e */
[----:B------:R-:W-:Y:S06]  /*1f680*/  BRA `(.L_x_14872) ;  /* 0xffffffb400747947 */ /* 0x000fec000383ffff */
.L_x_14769:
[----:B--2---:R-:W2:Y:S02]  /*1f690*/  LDL R2, [R1] ;  /* 0x0000000001027983 */ /* 0x004ea40000100800 */
[----:B--2---:R2:W3:Y:S02]  /*1f6a0*/  SYNCS.PHASECHK.TRANS64.TRYWAIT P0, [R0+URZ+0x13240], R2 ;  /* 0x01324002000075a7 */ /* 0x0044e4000800017f */
[----:B---3--:R-:W-:Y:S05]  /*1f6b0*/  @!P0 NANOSLEEP.SYNCS 0x989680 ;  /* 0x009896800000895d */ /* 0x008fea0003900000 */
[----:B------:R-:W3:Y:S02]  /*1f6c0*/  @!P0 SYNCS.PHASECHK.TRANS64 P0, [R0+URZ+0x13240], R2 ;  /* 0x01324002000085a7 */ /* 0x000ee4000800007f */
[----:B---3--:R-:W-:Y:S05]  /*1f6d0*/  @!P0 BRA `(.L_x_14769) ;  /* 0xfffffffc00ec8947 */ /* 0x008fea000383ffff */
[----:B------:R-:W-:Y:S05]  /*1f6e0*/  BRA `(.L_x_14873) ;  /* 0xffffffb400d07947 */ /* 0x000fea000383ffff */
.L_x_14770:
        /* <DEDUP_REMOVED lines=8> */
.L_x_14875:
[----:B------:R-:W-:Y:S05]  /*1f770*/  BSYNC B0 ;  /* 0x0000000000007941 */ /* 0x000fea0003800000 */
.L_x_14874:
        /* <DEDUP_REMOVED lines=8> */
.L_x_14876:
[----:B------:R-:W-:Y:S02]  /*1f800*/  IMAD.MOV.U32 R13, RZ, RZ, R8 ;  /* 0x000000ffff0d7224 */ /* 0x000fe400078e0008 */
[----:B------:R-:W-:Y:S02]  /*1f810*/  IMAD.MOV.U32 R12, RZ, RZ, 0x1 ;  /* 0x00000001ff0c7424 */ /* 0x000fe400078e00ff */
[----:B------:R-:W-:-:S07]  /*1f820*/  IMAD.MOV.U32 R2, RZ, RZ, R14 ;  /* 0x000000ffff027224 */ /* 0x000fce00078e000e */
[----:B------:R-:W-:Y:S05]  /*1f830*/  WARPSYNC.COLLECTIVE R15, `(.L_x_14877) ;  /* 0x000000000f087348 */ /* 0x000fea0003c00000 */
[----:B------:R0:W1:Y:S02]  /*1f840*/  SHFL.IDX P6, R14, R13, R12, R11 ;  /* 0x0000000c0d0e7389 */ /* 0x00006400000c000b */
[----:B01----:R-:W-:Y:S01]  /*1f850*/  ENDCOLLECTIVE ;  /* 0x000000000000791b */ /* 0x003fe20003800000 */
.L_x_14877:
        /* <DEDUP_REMOVED lines=11> */
.L_x_14878:
[----:B------:R-:W-:Y:S02]  /*1f910*/  IMAD.MOV.U32 R13, RZ, RZ, R8 ;  /* 0x000000ffff0d7224 */ /* 0x000fe400078e0008 */
[----:B------:R-:W-:Y:S02]  /*1f920*/  IMAD.MOV.U32 R12, RZ, RZ, 0x2 ;  /* 0x00000002ff0c7424 */ /* 0x000fe400078e00ff */
[----:B------:R-:W-:-:S07]  /*1f930*/  IMAD.MOV.U32 R2, RZ, RZ, R14 ;  /* 0x000000ffff027224 */ /* 0x000fce00078e000e */
[----:B------:R-:W-:Y:S05]  /*1f940*/  WARPSYNC.COLLECTIVE R15, `(.L_x_14879) ;  /* 0x000000000f087348 */ /* 0x000fea0003c00000 */
[----:B------:R0:W1:Y:S02]  /*1f950*/  SHFL.IDX P6, R14, R13, R12, R11 ;  /* 0x0000000c0d0e7389 */ /* 0x00006400000c000b */
[----:B01----:R-:W-:Y:S01]  /*1f960*/  ENDCOLLECTIVE ;  /* 0x000000000000791b */ /* 0x003fe20003800000 */
.L_x_14879:
        /* <DEDUP_REMOVED lines=11> */
.L_x_14880:
[----:B------:R-:W-:Y:S02]  /*1fa20*/  IMAD.MOV.U32 R13, RZ, RZ, R8 ;  /* 0x000000ffff0d7224 */ /* 0x000fe400078e0008 */
[----:B------:R-:W-:Y:S02]  /*1fa30*/  IMAD.MOV.U32 R12, RZ, RZ, 0x3 ;  /* 0x00000003ff0c7424 */ /* 0x000fe400078e00ff */
[----:B------:R-:W-:-:S07]  /*1fa40*/  IMAD.MOV.U32 R2, RZ, RZ, R14 ;  /* 0x000000ffff027224 */ /* 0x000fce00078e000e */
[----:B------:R-:W-:Y:S05]  /*1fa50*/  WARPSYNC.COLLECTIVE R15, `(.L_x_14881) ;  /* 0x000000000f087348 */ /* 0x000fea0003c00000 */
[----:B------:R0:W1:Y:S02]  /*1fa60*/  SHFL.IDX P6, R14, R13, R12, R11 ;  /* 0x0000000c0d0e7389 */ /* 0x00006400000c000b */
[----:B01----:R-:W-:Y:S01]  /*1fa70*/  ENDCOLLECTIVE ;  /* 0x000000000000791b */ /* 0x003fe20003800000 */
.L_x_14881:
        /* <DEDUP_REMOVED lines=11> */
.L_x_14882:
[----:B------:R-:W-:Y:S02]  /*1fb30*/  IMAD.MOV.U32 R13, RZ, RZ, R5 ;  /* 0x000000ffff0d7224 */ /* 0x000fe400078e0005 */
[----:B------:R-:W-:Y:S02]  /*1fb40*/  IMAD.MOV.U32 R12, RZ, RZ, RZ ;  /* 0x000000ffff0c7224 */ /* 0x000fe400078e00ff */
[----:B------:R-:W-:-:S07]  /*1fb50*/  IMAD.MOV.U32 R2, RZ, RZ, R14 ;  /* 0x000000ffff027224 */ /* 0x000fce00078e000e */
[----:B------:R-:W-:Y:S05]  /*1fb60*/  WARPSYNC.COLLECTIVE R15, `(.L_x_14883) ;  /* 0x000000000f087348 */ /* 0x000fea0003c00000 */
[----:B------:R0:W1:Y:S02]  /*1fb70*/  SHFL.IDX P6, R14, R13, R12, R11 ;  /* 0x0000000c0d0e7389 */ /* 0x00006400000c000b */
[----:B01----:R-:W-:Y:S01]  /*1fb80*/  ENDCOLLECTIVE ;  /* 0x000000000000791b */ /* 0x003fe20003800000 */
.L_x_14883:
        /* <DEDUP_REMOVED lines=11> */
.L_x_14884:
[----:B------:R-:W-:Y:S01]  /*1fc40*/  IMAD.MOV.U32 R2, RZ, RZ, R14 ;  /* 0x000000ffff027224 */ /* 0x000fe200078e000e */
[----:B------:R-:W-:Y:S06]  /*1fc50*/  BRA `(.L_x_14885) ;  /* 0xffffffb4005c7947 */ /* 0x000fec000383ffff */
.L_x_14775:
[----:B-1----:R1:W2:Y:S02]  /*1fc60*/  SYNCS.PHASECHK.TRANS64.TRYWAIT P2, [R2+URZ+0x13270], R0 ;  /* 0x01327000020075a7 */ /* 0x0022a4000804017f */
[----:B--2---:R-:W-:Y:S05]  /*1fc70*/  @!P2 NANOSLEEP.SYNCS 0x989680 ;  /* 0x009896800000a95d */ /* 0x004fea0003900000 */
[----:B------:R-:W2:Y:S02]  /*1fc80*/  @!P2 SYNCS.PHASECHK.TRANS64 P2, [R2+URZ+0x13270], R0 ;  /* 0x013270000200a5a7 */ /* 0x000ea4000804007f */
[----:B--2---:R-:W-:Y:S05]  /*1fc90*/  @!P2 BRA `(.L_x_14775) ;  /* 0xfffffffc00f0a947 */ /* 0x004fea000383ffff */
[----:B------:R-:W-:Y:S05]  /*1fca0*/  BRA `(.L_x_14886) ;  /* 0xffffffb400c07947 */ /* 0x000fea000383ffff */
.L_x_14777:
[----:B-1----:R1:W2:Y:S02]  /*1fcb0*/  SYNCS.PHASECHK.TRANS64.TRYWAIT P2, [R2+URZ+0x13260], R3 ;  /* 0x01326003020075a7 */ /* 0x0022a4000804017f */
[----:B--2---:R-:W-:Y:S05]  /*1fcc0*/  @!P2 NANOSLEEP.SYNCS 0x989680 ;  /* 0x009896800000a95d */ /* 0x004fea0003900000 */
[----:B------:R-:W2:Y:S02]  /*1fcd0*/  @!P2 SYNCS.PHASECHK.TRANS64 P2, [R2+URZ+0x13260], R3 ;  /* 0x013260030200a5a7 */ /* 0x000ea4000804007f */
[----:B--2---:R-:W-:Y:S05]  /*1fce0*/  @!P2 BRA `(.L_x_14777) ;  /* 0xfffffffc00f0a947 */ /* 0x004fea000383ffff */
[----:B------:R-:W-:Y:S05]  /*1fcf0*/  BRA `(.L_x_14887) ;  /* 0xffffffb400d07947 */ /* 0x000fea000383ffff */
.L_x_14785:
[----:B0-----:R0:W1:Y:S02]  /*1fd00*/  SYNCS.PHASECHK.TRANS64.TRYWAIT P1, [R0+URZ+0x13270], R3 ;  /* 0x01327003000075a7 */ /* 0x001064000802017f */
[----:B-1----:R-:W-:Y:S05]  /*1fd10*/  @!P1 NANOSLEEP.SYNCS 0x989680 ;  /* 0x009896800000995d */ /* 0x002fea0003900000 */
[----:B------:R-:W1:Y:S02]  /*1fd20*/  @!P1 SYNCS.PHASECHK.TRANS64 P1, [R0+URZ+0x13270], R3 ;  /* 0x01327003000095a7 */ /* 0x000e64000802007f */
[----:B-1----:R-:W-:Y:S05]  /*1fd30*/  @!P1 BRA `(.L_x_14785) ;  /* 0xfffffffc00f09947 */ /* 0x002fea000383ffff */
[----:B------:R-:W-:Y:S05]  /*1fd40*/  BRA `(.L_x_14888) ;  /* 0xffffffbc00687947 */ /* 0x000fea000383ffff */
.L_x_14787:
[----:B0-----:R0:W1:Y:S02]  /*1fd50*/  SYNCS.PHASECHK.TRANS64.TRYWAIT P1, [R0+URZ+0x13260], R3 ;  /* 0x01326003000075a7 */ /* 0x001064000802017f */
[----:B-1----:R-:W-:Y:S05]  /*1fd60*/  @!P1 NANOSLEEP.SYNCS 0x989680 ;  /* 0x009896800000995d */ /* 0x002fea0003900000 */
[----:B------:R-:W1:Y:S02]  /*1fd70*/  @!P1 SYNCS.PHASECHK.TRANS64 P1, [R0+URZ+0x13260], R3 ;  /* 0x01326003000095a7 */ /* 0x000e64000802007f */
[----:B-1----:R-:W-:Y:S05]  /*1fd80*/  @!P1 BRA `(.L_x_14787) ;  /* 0xfffffffc00f09947 */ /* 0x002fea000383ffff */
[----:B------:R-:W-:Y:S05]  /*1fd90*/  BRA `(.L_x_14889) ;  /* 0xffffffbc00787947 */ /* 0x000fea000383ffff */
.L_x_14801:
[----:B0-----:R0:W1:Y:S02]  /*1fda0*/  SYNCS.PHASECHK.TRANS64.TRYWAIT P0, [R5+URZ+0x13220], R0 ;  /* 0x01322000050075a7 */ /* 0x001064000800017f */
[----:B-1----:R-:W-:Y:S05]  /*1fdb0*/  @!P0 NANOSLEEP.SYNCS 0x989680 ;  /* 0x009896800000895d */ /* 0x002fea0003900000 */
[----:B------:R-:W1:Y:S02]  /*1fdc0*/  @!P0 SYNCS.PHASECHK.TRANS64 P0, [R5+URZ+0x13220], R0 ;  /* 0x01322000050085a7 */ /* 0x000e64000800007f */
[----:B-1----:R-:W-:Y:S05]  /*1fdd0*/  @!P0 BRA `(.L_x_14801) ;  /* 0xfffffffc00f08947 */ /* 0x002fea000383ffff */
[----:B------:R-:W-:Y:S05]  /*1fde0*/  BRA `(.L_x_14890) ;  /* 0xffffffd400287947 */ /* 0x000fea000383ffff */
.L_x_14802:
        /* <DEDUP_REMOVED lines=11> */
.L_x_14892:
[----:B------:R-:W-:Y:S05]  /*1fea0*/  BSYNC B0 ;  /* 0x0000000000007941 */ /* 0x000fea0003800000 */
.L_x_14891:
[----:B------:R-:W-:Y:S05]  /*1feb0*/  BRA `(.L_x_14893) ;  /* 0xffffffd400107947 */ /* 0x000fea000383ffff */
.L_x_14805:
[----:B------:R-:W-:Y:S01]  /*1fec0*/  BSSY B1, `(.L_x_14894) ;  /* 0x0000006000017945 */ /* 0x000fe20003800000 */
[----:B------:R-:W-:-:S07]  /*1fed0*/  IMAD.MOV.U32 R15, RZ, RZ, -0x1 ;  /* 0xffffffffff0f7424 */ /* 0x000fce00078e00ff */
[----:B0----5:R-:W-:Y:S05]  /*1fee0*/  WARPSYNC.COLLECTIVE R15, `(.L_x_14895) ;  /* 0x000000000f0c7348 */ /* 0x021fea0003c00000 */
[----:B------:R-:W-:Y:S02]  /*1fef0*/  ELECT P6, UR62, PT ;  /* 0x00000000003e782f */ /* 0x000fe400038c0000 */
[----:B------:R-:W-:Y:S01]  /*1ff00*/  MOV R14, UR62 ;  /* 0x0000003e000e7c02 */ /* 0x000fe20008000f00 */
[----:B0----5:R-:W-:Y:S10]  /*1ff10*/  ENDCOLLECTIVE ;  /* 0x000000000000791b */ /* 0x021ff40003800000 */
.L_x_14895:
[----:B------:R-:W-:Y:S05]  /*1ff20*/  BSYNC B1 ;  /* 0x0000000000017941 */ /* 0x000fea0003800000 */
.L_x_14894:
[----:B------:R-:W-:Y:S05]  /*1ff30*/  BRA `(.L_x_14896) ;  /* 0xffffffd400087947 */ /* 0x000fea000383ffff */
.L_x_14807:
[----:B0-----:R0:W1:Y:S02]  /*1ff40*/  SYNCS.PHASECHK.TRANS64.TRYWAIT P1, [R4+URZ+0x13240], R3 ;  /* 0x01324003040075a7 */ /* 0x001064000802017f */
[----:B-1----:R-:W-:Y:S05]  /*1ff50*/  @!P1 NANOSLEEP.SYNCS 0x989680 ;  /* 0x009896800000995d */ /* 0x002fea0003900000 */
[----:B------:R-:W1:Y:S02]  /*1ff60*/  @!P1 SYNCS.PHASECHK.TRANS64 P1, [R4+URZ+0x13240], R3 ;  /* 0x01324003040095a7 */ /* 0x000e64000802007f */
[----:B-1----:R-:W-:Y:S05]  /*1ff70*/  @!P1 BRA `(.L_x_14807) ;  /* 0xfffffffc00f09947 */ /* 0x002fea000383ffff */
[----:B------:R-:W-:Y:S05]  /*1ff80*/  BRA `(.L_x_14897) ;  /* 0xffffffd400307947 */ /* 0x000fea000383ffff */
.L_x_14809:
[----:B-1----:R1:W2:Y:S02]  /*1ff90*/  SYNCS.PHASECHK.TRANS64.TRYWAIT P1, [R5+URZ+0x13240], R0 ;  /* 0x01324000050075a7 */ /* 0x0022a4000802017f */
[----:B--2---:R-:W-:Y:S05]  /*1ffa0*/  @!P1 NANOSLEEP.SYNCS 0x989680 ;  /* 0x009896800000995d */ /* 0x004fea0003900000 */
[----:B------:R-:W2:Y:S02]  /*1ffb0*/  @!P1 SYNCS.PHASECHK.TRANS64 P1, [R5+URZ+0x13240], R0 ;  /* 0x01324000050095a7 */ /* 0x000ea4000802007f */
[----:B--2---:R-:W-:Y:S05]  /*1ffc0*/  @!P1 BRA `(.L_x_14809) ;  /* 0xfffffffc00f09947 */ /* 0x004fea000383ffff */
[----:B------:R-:W-:Y:S05]  /*1ffd0*/  BRA `(.L_x_14898) ;  /* 0xffffffd400407947 */ /* 0x000fea000383ffff */
.L_x_14811:
[----:B--2---:R2:W3:Y:S02]  /*1ffe0*/  SYNCS.PHASECHK.TRANS64.TRYWAIT P1, [R4+URZ+0x13260], R3 ;  /* 0x01326003040075a7 */ /* 0x0044e4000802017f */
[----:B---3--:R-:W-:Y:S05]  /*1fff0*/  @!P1 NANOSLEEP.SYNCS 0x989680 ;  /* 0x009896800000995d */ /* 0x008fea0003900000 */
[----:B------:R-:W3:Y:S02]  /*20000*/  @!P1 SYNCS.PHASECHK.TRANS64 P1, [R4+URZ+0x13260], R3 ;  /* 0x01326003040095a7 */ /* 0x000ee4000802007f */
[----:B---3--:R-:W-:Y:S05]  /*20010*/  @!P1 BRA `(.L_x_14811) ;  /* 0xfffffffc00f09947 */ /* 0x008fea000383ffff */
[----:B------:R-:W-:Y:S05]  /*20020*/  BRA `(.L_x_14899) ;  /* 0xffffffd4003c7947 */ /* 0x000fea000383ffff */
.L_x_14813:
[----:B---3--:R3:W4:Y:S02]  /*20030*/  SYNCS.PHASECHK.TRANS64.TRYWAIT P1, [R5+URZ+0x13260], R0 ;  /* 0x01326000050075a7 */ /* 0x008724000802017f */
[----:B----4-:R-:W-:Y:S05]  /*20040*/  @!P1 NANOSLEEP.SYNCS 0x989680 ;  /* 0x009896800000995d */ /* 0x010fea0003900000 */
[----:B------:R-:W4:Y:S02]  /*20050*/  @!P1 SYNCS.PHASECHK.TRANS64 P1, [R5+URZ+0x13260], R0 ;  /* 0x01326000050095a7 */ /* 0x000f24000802007f */
[----:B----4-:R-:W-:Y:S05]  /*20060*/  @!P1 BRA `(.L_x_14813) ;  /* 0xfffffffc00f09947 */ /* 0x010fea000383ffff */
[----:B------:R-:W-:Y:S05]  /*20070*/  BRA `(.L_x_14900) ;  /* 0xffffffd400387947 */ /* 0x000fea000383ffff */
.L_x_14815:
[----:B----4-:R4:W0:Y:S02]  /*20080*/  SYNCS.PHASECHK.TRANS64.TRYWAIT P1, [R4+URZ+0x13280], R3 ;  /* 0x01328003040075a7 */ /* 0x010824000802017f */
[----:B0-----:R-:W-:Y:S05]  /*20090*/  @!P1 NANOSLEEP.SYNCS 0x989680 ;  /* 0x009896800000995d */ /* 0x001fea0003900000 */
[----:B------:R-:W0:Y:S02]  /*200a0*/  @!P1 SYNCS.PHASECHK.TRANS64 P1, [R4+URZ+0x13280], R3 ;  /* 0x01328003040095a7 */ /* 0x000e24000802007f */
[----:B0-----:R-:W-:Y:S05]  /*200b0*/  @!P1 BRA `(.L_x_14815) ;  /* 0xfffffffc00f09947 */ /* 0x001fea000383ffff */
[----:B------:R-:W-:Y:S05]  /*200c0*/  BRA `(.L_x_14901) ;  /* 0xffffffd400347947 */ /* 0x000fea000383ffff */
.L_x_14902:
        /* <DEDUP_REMOVED lines=11> */
.L_x_16306:


//--------------------- .text._ZN7cutlass13device_kernelIN5flash11enable_sm90INS1_16FlashAttnFwdSm90INS1_25CollectiveMainloopFwdSm90ILi2EN4cute5tupleIJNS5_1CILi1EEES8_S8_EEENS6_IJNS7_ILi192EEENS7_ILi160EEENS7_ILi64EEEEEELi64ENS_12float_e4m3_tEfNS_4arch4Sm90ELb0ELb1ELb1ELb1ELb1ELb1ELb0ELb1ELb1ELb1ELb1ELb0EEENS1_21CollectiveEpilogueFwdINS6_IJSA_SC_SB_EEES9_NS_10bfloat16_tESG_Li384ELb1ELb1ELb1ELb1EEENS1_36VarlenDynamicPersistentTileSchedulerILi192ELi160ELi384ELi128ELb1ELb1ELb1ELb1ELb0ELb1EEEEEEEEEvNT_6ParamsE --------------------------
	.section	.text._ZN7cutlass13device_kernelIN5flash11enable_sm90INS1_16FlashAttnFwdSm90INS1_25CollectiveMainloopFwdSm90ILi2EN4cute5tupleIJNS5_1CILi1EEES8_S8_EEENS6_IJNS7_ILi192EEENS7_ILi160EEENS7_ILi64EEEEEELi64ENS_12float_e4m3_tEfNS_4arch4Sm90ELb0ELb1ELb1ELb1ELb1ELb1ELb0ELb1ELb1ELb1ELb1ELb0EEENS1_21CollectiveEpilogueFwdINS6_IJSA_SC_SB_EEES9_NS_10bfloat16_tESG_Li384ELb1ELb1ELb1ELb1EEENS1_36VarlenDynamicPersistentTileSchedulerILi192ELi160ELi384ELi128ELb1ELb1ELb1ELb1ELb0ELb1EEEEEEEEEvNT_6ParamsE,"ax",@progbits
	.align	128
.text._ZN7cutlass13device_kernelIN5flash11enable_sm90INS1_16FlashAttnFwdSm90INS1_25CollectiveMainloopFwdSm90ILi2EN4cute5tupleIJNS5_1CILi1EEES8_S8_EEENS6_IJNS7_ILi192EEENS7_ILi160EEENS7_ILi64EEEEEELi64ENS_12float_e4m3_tEfNS_4arch4Sm90ELb0ELb1ELb1ELb1ELb1ELb1ELb0ELb1ELb1ELb1ELb1ELb0EEENS1_21CollectiveEpilogueFwdINS6_IJSA_SC_SB_EEES9_NS_10bfloat16_tESG_Li384ELb1ELb1ELb1ELb1EEENS1_36VarlenDynamicPersistentTileSchedulerILi192ELi160ELi384ELi128ELb1ELb1ELb1ELb1ELb0ELb1EEEEEEEEEvNT_6ParamsE:
        .type           _ZN7cutlass13device_kernelIN5flash11enable_sm90INS1_16FlashAttnFwdSm90INS1_25CollectiveMainloopFwdSm90ILi2EN4cute5tupleIJNS5_1CILi1EEES8_S8_EEENS6_IJNS7_ILi192EEENS7_ILi160EEENS7_ILi64EEEEEELi64ENS_12float_e4m3_tEfNS_4arch4Sm90ELb0ELb1ELb1ELb1ELb1ELb1ELb0ELb1ELb1ELb1ELb1ELb0EEENS1_21CollectiveEpilogueFwdINS6_IJSA_SC_SB_EEES9_NS_10bfloat16_tESG_Li384ELb1ELb1ELb1ELb1EEENS1_36VarlenDynamicPersistentTileSchedulerILi192ELi160ELi384ELi128ELb1ELb1ELb1ELb1ELb0ELb1EEEEEEEEEvNT_6ParamsE,@function
        .size           _ZN7cutlass13device_kernelIN5flash11enable_sm90INS1_16FlashAttnFwdSm90INS1_25CollectiveMainloopFwdSm90ILi2EN4cute5tupleIJNS5_1CILi1EEES8_S8_EEENS6_IJNS7_ILi192EEENS7_ILi160EEENS7_ILi64EEEEEELi64ENS_12float_e4m3_tEfNS_4arch4Sm90ELb0ELb1ELb1ELb1ELb1ELb1ELb0ELb1ELb1ELb1ELb1ELb0EEENS1_21CollectiveEpilogueFwdINS6_IJSA_SC_SB_EEES9_NS_10bfloat16_tESG_Li384ELb1ELb1ELb1ELb1EEENS1_36VarlenDynamicPersistentTileSchedulerILi192ELi160ELi384ELi128ELb1ELb1ELb1ELb1ELb0ELb1EEEEEEEEEvNT_6ParamsE,(.L_x_16307 - _ZN7cutlass13device_kernelIN5flash11enable_sm90INS1_16FlashAttnFwdSm90INS1_25CollectiveMainloopFwdSm90ILi2EN4cute5tupleIJNS5_1CILi1EEES8_S8_EEENS6_IJNS7_ILi192EEENS7_ILi160EEENS7_ILi64EEEEEELi64ENS_12float_e4m3_tEfNS_4arch4Sm90ELb0ELb1ELb1ELb1ELb1ELb1ELb0ELb1ELb1ELb1ELb1ELb0EEENS1_21CollectiveEpilogueFwdINS6_IJSA_SC_SB_EEES9_NS_10bfloat16_tESG_Li384ELb1ELb1ELb1ELb1EEENS1_36VarlenDynamicPersistentTileSchedulerILi192ELi160ELi384ELi128ELb1ELb1ELb1ELb1ELb0ELb1EEEEEEEEEvNT_6ParamsE)
        .other          _ZN7cutlass13device_kernelIN5flash11enable_sm90INS1_16FlashAttnFwdSm90INS1_25CollectiveMainloopFwdSm90ILi2EN4cute5tupleIJNS5_1CILi1EEES8_S8_EEENS6_IJNS7_ILi192EEENS7_ILi160EEENS7_ILi64EEEEEELi64ENS_12float_e4m3_tEfNS_4arch4Sm90ELb0ELb1ELb1ELb1ELb1ELb1ELb0ELb1ELb1ELb1ELb1ELb0EEENS1_21CollectiveEpilogueFwdINS6_IJSA_SC_SB_EEES9_NS_10bfloat16_tESG_Li384ELb1ELb1ELb1ELb1EEENS1_36VarlenDynamicPersistentTileSchedulerILi192ELi160ELi384ELi128ELb1ELb1ELb1ELb1ELb0ELb1EEEEEEEEEvNT_6ParamsE,@"STO_CUDA_ENTRY STV_DEFAULT"
_ZN7cutlass13device_kernelIN5flash11enable_sm90INS1_16FlashAttnFwdSm90INS1_25CollectiveMainloopFwdSm90ILi2EN4cute5tupleIJNS5_1CILi1EEES8_S8_EEENS6_IJNS7_ILi192EEENS7_ILi160EEENS7_ILi64EEEEEELi64ENS_12float_e4m3_tEfNS_4arch4Sm90ELb0ELb1ELb1ELb1ELb1ELb1ELb0ELb1ELb1ELb1ELb1ELb0EEENS1_21CollectiveEpilogueFwdINS6_IJSA_SC_SB_EEES9_NS_10bfloat16_tESG_Li384ELb1ELb1ELb1ELb1EEENS1_36VarlenDynamicPersistentTileSchedulerILi192ELi160ELi384ELi128ELb1ELb1ELb1ELb1ELb0ELb1EEEEEEEEEvNT_6ParamsE:
        /* <DEDUP_REMOVED lines=17> */
.L_x_14904:
[----:B------:R-:W-:Y:S05]  /*0110*/  BSYNC B0 ;  /* 0x0000000000007941 */ /* 0x000fea0003800000 */
.L_x_14903:
[----:B------:R-:W-:Y:S01]  /*0120*/  VOTEU.ANY UP0, P0 ;  /* 0x00000000003f7886 */ /* 0x000fe20000000100 */
[----:B------:R-:W0:Y:S01]  /*0130*/  SHFL.IDX PT, R2, R0, RZ, 0x1f ;  /* 0x00001fff00027589 */ /* 0x000e2200000e0000 */
[----:B------:R-:W-:Y:S01]  /*0140*/  UMOV UR4, 0x80 ;  /* 0x0000008000047882 */ /* 0x000fe20000000000 */
[----:B------:R-:W-:Y:S01]  /*0150*/  UMOV UR7, 0x180 ;  /* 0x0000018000077882 */ /* 0x000fe20000000000 */
[----:B------:R-:W-:Y:S01]  /*0160*/  VOTEU.ANY UP1, P0 ;  /* 0x00000000003f7886 */ /* 0x000fe20000020100 */
[----:B------:R-:W1:Y:S01]  /*0170*/  @UP0 S2UR UR8, SR_CgaCtaId ;  /* 0x00000000000809c3 */ /* 0x000e620000008800 */
[----:B------:R-:W-:Y:S01]  /*0180*/  @UP0 UMOV UR6, 0x400 ;  /* 0x0000040000060882 */ /* 0x000fe20000000000 */
[----:B------:R-:W-:-:S04]  /*0190*/  @UP0 UIADD3 UR4, -UR4, 0x100000, URZ ;  /* 0x0010000004040890 */ /* 0x000fc8000fffe13f */
[----:B------:R-:W-:Y:S02]  /*01a0*/  @UP0 USHF.L.U32 UR5, UR4, 0xb, URZ ;  /* 0x0000000b04050899 */ /* 0x000fe4000800063f */
[----:B------:R-:W-:Y:S01]  /*01b0*/  @UP0 USHF.L.U32 UR4, UR4, 0x1, URZ ;  /* 0x0000000104040899 */ /* 0x000fe2000800063f */
[----:B0-----:R-:W-:Y:S02]  /*01c0*/  ISETP.NE.AND P1, PT, R2, RZ, PT ;  /* 0x000000ff0200720c */ /* 0x001fe40003f25270 */
[----:B------:R-:W-:Y:S01]  /*01d0*/  SHF.R.U32.HI R2, RZ, 0x7, R3 ;  /* 0x00000007ff027819 */ /* 0x000fe20000011603 */
[----:B-1----:R-:W-:Y:S02]  /*01e0*/  @UP0 ULEA UR8, UR8, UR6, 0x18 ;  /* 0x0000000608080291 */ /* 0x002fe4000f8ec03f */
[----:B------:R-:W-:-:S04]  /*01f0*/  @UP0 UIADD3 UR6, -UR7, 0x100000, URZ ;  /* 0x0010000007060890 */ /* 0x000fc8000fffe13f */
[----:B------:R-:W-:Y:S02]  /*0200*/  @UP0 USHF.L.U32 UR7, UR6, 0xb, URZ ;  /* 0x0000000b06070899 */ /* 0x000fe4000800063f */
[----:B------:R-:W-:Y:S01]  /*0210*/  @UP0 USHF.L.U32 UR6, UR6, 0x1, URZ ;  /* 0x0000000106060899 */ /* 0x000fe2000800063f */
[----:B------:R-:W-:Y:S01]  /*0220*/  VOTEU.ANY UP0, P0 ;  /* 0x00000000003f7886 */ /* 0x000fe20000000100 */
[----:B------:R-:W0:Y:S04]  /*0230*/  SHFL.IDX PT, R2, R2, RZ, 0x1f ;  /* 0x00001fff02027589 */ /* 0x000e2800000e0000 */
[----:B------:R-:W1:Y:S02]  /*0240*/  FENCE.VIEW.ASYNC.S ;  /* 0x00000000000073c6 */ /* 0x000e640000000000 */
[----:B-1----:R1:W2:Y:S04]  /*0250*/  @UP0 SYNCS.EXCH.64 URZ, [UR8+0x13200], UR4 ;  /* 0x01320004083f05b2 */ /* 0x0022a80008000100 */
[----:B------:R1:W3:Y:S01]  /*0260*/  @UP1 SYNCS.EXCH.64 URZ, [UR8+0x13220], UR6 ;  /* 0x01322006083f15b2 */ /* 0x0002e20008000100 */
        /* <DEDUP_REMOVED lines=14> */
[----:B-1----:R4:W1:Y:S08]  /*0350*/  SYNCS.EXCH.64 URZ, [UR8+0x13230], UR4 ;  /* 0x01323004083f75b2 */ /* 0x0028700008000100 */
[----:B------:R4:W0:Y:S01]  /*0360*/  SYNCS.EXCH.64 URZ, [UR8+0x13240], UR6 ;  /* 0x01324006083f75b2 */ /* 0x0008220008000100 */
[----:B------:R4:W0:Y:S01]  /*0370*/  SYNCS.EXCH.64 URZ, [UR8+0x13238], UR4 ;  /* 0x01323804083f75b2 */ /* 0x0008220008000100 */
[----:B------:R4:W0:Y:S02]  /*0380*/  SYNCS.EXCH.64 URZ, [UR8+0x13248], UR6 ;  /* 0x01324806083f75b2 */ /* 0x0008240008000100 */
[----:B----4-:R-:W-:Y:S01]  /*0390*/  NOP ;  /* 0x0000000000007918 */ /* 0x010fe20000000000 */
.L_x_14905:
[----:B------:R-:W4:Y:S01]  /*03a0*/  SHFL.IDX PT, R3, R0, RZ, 0x1f ;  /* 0x00001fff00037589 */ /* 0x000f2200000e0000 */
[----:B------:R-:W-:Y:S01]  /*03b0*/  NOP ;  /* 0x0000000000007918 */ /* 0x000fe20000000000 */
[----:B----4-:R-:W-:-:S13]  /*03c0*/  ISETP.NE.AND P0, PT, R3, RZ, PT ;  /* 0x000000ff0300720c */ /* 0x010fda0003f05270 */
        /* <DEDUP_REMOVED lines=19> */
.L_x_14906:
[----:B------:R-:W4:Y:S01]  /*0500*/  SHFL.IDX PT, R3, R0, RZ, 0x1f ;  /* 0x00001fff00037589 */ /* 0x000f2200000e0000 */
[----:B------:R-:W-:Y:S01]  /*0510*/  NOP ;  /* 0x0000000000007918 */ /* 0x000fe20000000000 */
[----:B----4-:R-:W-:-:S13]  /*0520*/  ISETP.NE.AND P0, PT, R3, RZ, PT ;  /* 0x000000ff0300720c */ /* 0x010fda0003f05270 */
        /* <DEDUP_REMOVED lines=10> */
[----:B-1----:R4:W1:Y:S01]  /*05d0*/  SYNCS.EXCH.64 URZ, [UR6+0x13270], UR4 ;  /* 0x01327004063f75b2 */ /* 0x0028620008000100 */
[----:B------:R4:W0:Y:S01]  /*05e0*/  SYNCS.EXCH.64 URZ, [UR6+0x13280], UR4 ;  /* 0x01328004063f75b2 */ /* 0x0008220008000100 */
[----:B------:R4:W0:Y:S01]  /*05f0*/  SYNCS.EXCH.64 URZ, [UR6+0x13278], UR4 ;  /* 0x01327804063f75b2 */ /* 0x0008220008000100 */
[----:B------:R4:W0:Y:S02]  /*0600*/  SYNCS.EXCH.64 URZ, [UR6+0x13288], UR4 ;  /* 0x01328804063f75b2 */ /* 0x0008240008000100 */
[----:B----4-:R-:W-:Y:S01]  /*0610*/  NOP ;  /* 0x0000000000007918 */ /* 0x010fe20000000000 */
.L_x_14907:
        /* <DEDUP_REMOVED lines=22> */
.L_x_14908:
[----:B------:R-:W4:Y:S01]  /*0780*/  SHFL.IDX PT, R4, R0, RZ, 0x1f ;  /* 0x00001fff00047589 */ /* 0x000f2200000e0000 */
[----:B------:R-:W-:Y:S01]  /*0790*/  NOP ;  /* 0x0000000000007918 */ /* 0x000fe20000000000 */
[----:B------:R-:W0:Y:S01]  /*07a0*/  S2R R3, SR_CgaCtaId ;  /* 0x0000000000037919 */ /* 0x000e220000008800 */
[----:B----4-:R-:W-:-:S13]  /*07b0*/  ISETP.NE.AND P0, PT, R4, RZ, PT ;  /* 0x000000ff0400720c */ /* 0x010fda0003f05270 */
        /* <DEDUP_REMOVED lines=15> */
[----:B------:R0:W1:Y:S01]  /*08b0*/  SYNCS.EXCH.64 URZ, [UR8+0x132c0], UR6 ;  /* 0x0132c006083f75b2 */ /* 0x0000620008000100 */
[----:B------:R0:W0:Y:S01]  /*08c0*/  SYNCS.EXCH.64 URZ, [UR8+0x132b8], UR4 ;  /* 0x0132b804083f75b2 */ /* 0x0000220008000100 */
[----:B------:R0:W0:Y:S01]  /*08d0*/  SYNCS.EXCH.64 URZ, [UR8+0x132c8], UR6 ;  /* 0x0132c806083f75b2 */ /* 0x0000220008000100 */
[----:B------:R-:W-:Y:S01]  /*08e0*/  NOP ;  /* 0x0000000000007918 */ /* 0x000fe20000000000 */
.L_x_14909:
[----:B------:R-:W-:Y:S01]  /*08f0*/  ISETP.NE.AND P0, PT, R2, RZ, PT ;  /* 0x000000ff0200720c */ /* 0x000fe20003f05270 */
[----:B------:R-:W-:Y:S01]  /*0900*/  IMAD.MOV.U32 R2, RZ, RZ, 0x1 ;  /* 0x00000001ff027424 */ /* 0x000fe200078e00ff */
[----:B------:R-:W-:Y:S01]  /*0910*/  NOP ;  /* 0x0000000000007918 */ /* 0x000fe20000000000 */
[----:B------:R-:W-:Y:S01]  /*0920*/  ULDC.64 UR44, c[0x0][0x208] ;  /* 0x00008200002c7ab9 */ /* 0x000fe20000000a00 */
[----:B------:R-:W-:Y:S02]  /*0930*/  BSSY B8, `(.L_x_14910) ;  /* 0x00025f0000087945 */ /* 0x000fe40003800000 */
[----:B------:R-:W-:-:S05]  /*0940*/  SEL R2, R2, 0x2, !P0 ;  /* 0x0000000202027807 */ /* 0x000fca0004000000 */
[----:B------:R0:W-:Y:S02]  /*0950*/  STL [R1+0x40], R2 ;  /* 0x0000400201007387 */ /* 0x0001e40000100800 */
[----:B01234-:R-:W-:Y:S06]  /*0960*/  BAR.SYNC.DEFER_BLOCKING 0x0 ;  /* 0x0000000000007b1d */ /* 0x01ffec0000010000 */
[----:B------:R-:W-:Y:S05]  /*0970*/  @!P0 BRA `(.L_x_14911) ;  /* 0x000001d000c88947 */ /* 0x000fea0003800000 */
.L_x_14912:
        /* <DEDUP_REMOVED lines=16> */
[----:B------:R-:W2:Y:S01]  /*0a80*/  LDL.LU R20, [R1+0x40] ;  /* 0x0000400001147983 */ /* 0x000ea20000300800 */
[----:B------:R-:W0:Y:S02]  /*0a90*/  S2R R0, SR_TID.X ;  /* 0x0000000000007919 */ /* 0x000e240000002100 */
[----:B0-----:R-:W-:-:S05]  /*0aa0*/  VIADD R0, R0, 0xffffff80 ;  /* 0xffffff8000007836 */ /* 0x001fca0000000000 */
[----:B------:R-:W-:-:S04]  /*0ab0*/  SHF.R.S32.HI R3, RZ, 0x1f, R0 ;  /* 0x0000001fff037819 */ /* 0x000fc80000011400 */
[CC--:B------:R-:W-:Y:S02]  /*0ac0*/  LEA.HI R2, R3.reuse, R0.reuse, RZ, 0x7 ;  /* 0x0000000003027211 */ /* 0x0c0fe400078f38ff */
[-C--:B------:R-:W-:Y:S02]  /*0ad0*/  LEA.HI R4, R0, R0.reuse, RZ, 0x1 ;  /* 0x0000000000047211 */ /* 0x080fe400078f08ff */
[----:B------:R-:W-:Y:S02]  /*0ae0*/  LOP3.LUT R9, R2, 0xffffff80, RZ, 0xc0, !PT ;  /* 0xffffff8002097812 */ /* 0x000fe400078ec0ff */
[----:B------:R-:W-:Y:S02]  /*0af0*/  LEA.HI R6, R3, R0, RZ, 0x2 ;  /* 0x0000000003067211 */ /* 0x000fe400078f10ff */
[----:B------:R-:W-:Y:S01]  /*0b00*/  LOP3.LUT R5, R4, 0xfffffffe, RZ, 0xc0, !PT ;  /* 0xfffffffe04057812 */ /* 0x000fe200078ec0ff */
[----:B------:R-:W-:Y:S01]  /*0b10*/  IMAD.IADD R9, R0, 0x1, -R9 ;  /* 0x0000000100097824 */ /* 0x000fe200078e0a09 */
[----:B------:R-:W-:-:S02]  /*0b20*/  LOP3.LUT R11, R6, 0xfffffffc, RZ, 0xc0, !PT ;  /* 0xfffffffc060b7812 */ /* 0x000fc400078ec0ff */
[----:B------:R-:W-:Y:S01]  /*0b30*/  LEA.HI R7, R3, R0, RZ, 0x4 ;  /* 0x0000000003077211 */ /* 0x000fe200078f20ff */
[C---:B------:R-:W-:Y:S01]  /*0b40*/  IMAD.IADD R5, R0.reuse, 0x1, -R5 ;  /* 0x0000000100057824 */ /* 0x040fe200078e0a05 */
[----:B------:R-:W-:Y:S01]  /*0b50*/  SHF.R.S32.HI R8, RZ, 0x1f, R9 ;  /* 0x0000001fff087819 */ /* 0x000fe20000011409 */
[----:B------:R-:W-:Y:S01]  /*0b60*/  IMAD.IADD R16, R0, 0x1, -R11 ;  /* 0x0000000100107824 */ /* 0x000fe200078e0a0b */
[--C-:B------:R-:W-:Y:S02]  /*0b70*/  SHF.R.S32.HI R0, RZ, 0x2, R6.reuse ;  /* 0x00000002ff007819 */ /* 0x100fe40000011406 */
[----:B------:R-:W-:Y:S02]  /*0b80*/  SHF.R.S32.HI R3, RZ, 0x1f, R6 ;  /* 0x0000001fff037819 */ /* 0x000fe40000011406 */
[----:B------:R-:W-:Y:S02]  /*0b90*/  LEA.HI R10, R8, R9, RZ, 0x2 ;  /* 0x00000009080a7211 */ /* 0x000fe400078f10ff */
[----:B------:R-:W-:-:S02]  /*0ba0*/  LEA.HI R3, R3, R0, RZ, 0x2 ;  /* 0x0000000003037211 */ /* 0x000fc400078f10ff */
[----:B------:R-:W-:Y:S02]  /*0bb0*/  SHF.R.S32.HI R18, RZ, 0x1, R4 ;  /* 0x00000001ff127819 */ /* 0x000fe40000011404 */
[--C-:B------:R-:W-:Y:S02]  /*0bc0*/  SHF.R.S32.HI R12, RZ, 0x2, R10.reuse ;  /* 0x00000002ff0c7819 */ /* 0x100fe4000001140a */
[----:B------:R-:W-:Y:S02]  /*0bd0*/  SHF.R.S32.HI R17, RZ, 0x1f, R10 ;  /* 0x0000001fff117819 */ /* 0x000fe4000001140a */
[----:B------:R-:W-:Y:S02]  /*0be0*/  LOP3.LUT R3, R3, 0xfffffffc, RZ, 0xc0, !PT ;  /* 0xfffffffc03037812 */ /* 0x000fe400078ec0ff */
[----:B------:R-:W-:Y:S02]  /*0bf0*/  SHF.R.S32.HI R2, RZ, 0x7, R2 ;  /* 0x00000007ff027819 */ /* 0x000fe40000011402 */
[----:B------:R-:W-:-:S02]  /*0c00*/  LEA.HI R4, R4, R18, RZ, 0x1 ;  /* 0x0000001204047211 */ /* 0x000fc400078f08ff */
[----:B------:R-:W-:Y:S01]  /*0c10*/  LEA.HI R17, R17, R12, RZ, 0x3 ;  /* 0x0000000c11117211 */ /* 0x000fe200078f18ff */
[----:B------:R-:W-:Y:S01]  /*0c20*/  IMAD.IADD R3, R0, 0x1, -R3 ;  /* 0x0000000100037824 */ /* 0x000fe200078e0a03 */
[----:B------:R-:W-:Y:S01]  /*0c30*/  LOP3.LUT R4, R4, 0x3fffffe, RZ, 0xc0, !PT ;  /* 0x03fffffe04047812 */ /* 0x000fe200078ec0ff */
[----:B------:R-:W-:Y:S01]  /*0c40*/  IMAD.HI R6, R2, 0x55555556, RZ ;  /* 0x5555555602067827 */ /* 0x000fe200078e02ff */
[----:B------:R-:W-:Y:S02]  /*0c50*/  LOP3.LUT R17, R17, 0xfffffff8, RZ, 0xc0, !PT ;  /* 0xfffffff811117812 */ /* 0x000fe400078ec0ff */
[----:B------:R-:W-:Y:S01]  /*0c60*/  LEA.HI R8, R8, R9, RZ, 0x5 ;  /* 0x0000000908087211 */ /* 0x000fe200078f28ff */
[----:B------:R-:W-:Y:S01]  /*0c70*/  IMAD.SHL.U32 R3, R3, 0x80, RZ ;  /* 0x0000008003037824 */ /* 0x000fe200078e00ff */
[----:B------:R-:W-:Y:S01]  /*0c80*/  SHF.R.S32.HI R7, RZ, 0x4, R7 ;  /* 0x00000004ff077819 */ /* 0x000fe20000011407 */
[----:B------:R-:W-:Y:S01]  /*0c90*/  IMAD.IADD R4, R18, 0x1, -R4 ;  /* 0x0000000112047824 */ /* 0x000fe200078e0a04 */
[----:B------:R-:W-:Y:S01]  /*0ca0*/  LEA.HI R11, R6, R6, RZ, 0x1 ;  /* 0x00000006060b7211 */ /* 0x000fe200078f08ff */
[----:B------:R-:W-:Y:S01]  /*0cb0*/  IMAD.IADD R17, R12, 0x1, -R17 ;  /* 0x000000010c117824 */ /* 0x000fe200078e0a11 */
[----:B------:R-:W-:-:S02]  /*0cc0*/  LEA.HI R0, R16, R16, RZ, 0x1 ;  /* 0x0000001010007211 */ /* 0x000fc400078f08ff */
[----:B------:R-:W-:Y:S01]  /*0cd0*/  SHF.R.S32.HI R8, RZ, 0x5, R8 ;  /* 0x00000005ff087819 */ /* 0x000fe20000011408 */
[----:B------:R-:W-:Y:S01]  /*0ce0*/  IMAD.SHL.U32 R18, R5, 0x10, RZ ;  /* 0x0000001005127824 */ /* 0x000fe200078e00ff */
[----:B------:R-:W-:Y:S01]  /*0cf0*/  LOP3.LUT R3, R3, 0x180, RZ, 0xc0, !PT ;  /* 0x0000018003037812 */ /* 0x000fe200078ec0ff */
[----:B------:R-:W-:Y:S01]  /*0d00*/  IMAD R4, R7, 0x8, R4 ;  /* 0x0000000807047824 */ /* 0x000fe200078e0204 */
[----:B------:R-:W-:Y:S01]  /*0d10*/  LOP3.LUT R7, R0, 0x1ffffffe, RZ, 0xc0, !PT ;  /* 0x1ffffffe00077812 */ /* 0x000fe200078ec0ff */
[----:B------:R-:W-:Y:S02]  /*0d20*/  IMAD R11, R11, -0x3, R2 ;  /* 0xfffffffd0b0b7824 */ /* 0x000fe400078e0202 */
[----:B------:R-:W-:Y:S01]  /*0d30*/  IMAD R8, R8, 0x10, R17 ;  /* 0x0000001008087824 */ /* 0x000fe200078e0211 */
[C-C-:B------:R-:W-:Y:S02]  /*0d40*/  LOP3.LUT R0, R3.reuse, 0x10, R18.reuse, 0xf8, !PT ;  /* 0x0000001003007812 */ /* 0x140fe400078ef812 */
[----:B------:R-:W-:Y:S01]  /*0d50*/  SHF.R.U32.HI R5, RZ, 0x3, R3 ;  /* 0x00000003ff057819 */ /* 0x000fe20000011603 */
[----:B------:R-:W-:Y:S01]  /*0d60*/  IMAD.IADD R7, R16, 0x1, -R7 ;  /* 0x0000000110077824 */ /* 0x000fe200078e0a07 */
[----:B------:R-:W-:Y:S01]  /*0d70*/  LOP3.LUT R2, R3, 0x30, R18, 0xf8, !PT ;  /* 0x0000003003027812 */ /* 0x000fe200078ef812 */
[----:B------:R-:W-:Y:S01]  /*0d80*/  IMAD R8, R11, 0x40, R8 ;  /* 0x000000400b087824 */ /* 0x000fe200078e0208 */
[----:B------:R-:W-:-:S02]  /*0d90*/  LOP3.LUT R0, R0, R5, RZ, 0x3c, !PT ;  /* 0x0000000500007212 */ /* 0x000fc400078e3cff */
[----:B------:R-:W-:Y:S01]  /*0da0*/  LOP3.LUT R5, R2, R5, RZ, 0x3c, !PT ;  /* 0x0000000502057212 */ /* 0x000fe200078e3cff */
[----:B------:R-:W-:Y:S01]  /*0db0*/  IMAD R2, R7, 0x8, R8 ;  /* 0x0000000807027824 */ /* 0x000fe200078e0208 */
[----:B------:R-:W-:Y:S01]  /*0dc0*/  STL [R1+0x44], R13 ;  /* 0x0000440d01007387 */ /* 0x000fe20000100800 */
[----:B------:R-:W-:-:S03]  /*0dd0*/  VIADD R3, R18, 0x20 ;  /* 0x0000002012037836 */ /* 0x000fc60000000000 */
[----:B------:R2:W-:Y:S01]  /*0de0*/  STL [R1+0x38], R2 ;  /* 0x0000380201007387 */ /* 0x0005e20000100800 */
[----:B------:R-:W-:-:S03]  /*0df0*/  LOP3.LUT R10, R10, 0x7ffffffc, RZ, 0xc0, !PT ;  /* 0x7ffffffc0a0a7812 */ /* 0x000fc600078ec0ff */
[----:B------:R-:W-:Y:S04]  /*0e00*/  STL [R1+0x48], R14 ;  /* 0x0000480e01007387 */ /* 0x000fe80000100800 */
[----:B------:R-:W-:Y:S04]  /*0e10*/  STL [R1+0x4c], R15 ;  /* 0x00004c0f01007387 */ /* 0x000fe80000100800 */
[----:B------:R-:W-:Y:S01]  /*0e20*/  STL [R1+0x5c], RZ ;  /* 0x00005cff01007387 */ /* 0x000fe20000100800 */
[----:B------:R-:W-:Y:S01]  /*0e30*/  IMAD.IADD R10, R9, 0x1, -R10 ;  /* 0x00000001090a7824 */ /* 0x000fe200078e0a0a */
[----:B------:R-:W-:Y:S01]  /*0e40*/  CS2R R156, SRZ ;  /* 0x00000000009c7805 */ /* 0x000fe2000001ff00 */
[----:B------:R-:W-:Y:S01]  /*0e50*/  IMAD.MOV.U32 R23, RZ, RZ, RZ ;  /* 0x000000ffff177224 */ /* 0x000fe200078e00ff */
[----:B------:R-:W-:-:S02]  /*0e60*/  SHF.R.S32.HI R19, RZ, 0x1f, R18 ;  /* 0x0000001fff137819 */ /* 0x000fc40000011412 */
[----:B--2---:R-:W-:-:S05]  /*0e70*/  LOP3.LUT R2, R20, 0x1, RZ, 0xfc, !PT ;  /* 0x0000000114027812 */ /* 0x004fca00078efcff */
[----:B------:R0:W-:Y:S04]  /*0e80*/  STL [R1+0xc], R2 ;  /* 0x00000c0201007387 */ /* 0x0001e80000100800 */
[----:B------:R-:W-:Y:S04]  /*0e90*/  STL [R1+0x1c], RZ ;  /* 0x00001cff01007387 */ /* 0x000fe80000100800 */
[----:B------:R1:W-:Y:S01]  /*0ea0*/  STL [R1+0x18], R3 ;  /* 0x0000180301007387 */ /* 0x0003e20000100800 */
[----:B0-----:R-:W-:Y:S02]  /*0eb0*/  IMAD.SHL.U32 R2, R4, 0x40, RZ ;  /* 0x0000004004027824 */ /* 0x001fe400078e00ff */
[----:B------:R-:W-:Y:S01]  /*0ec0*/  IMAD.SHL.U32 R4, R10, 0x2, RZ ;  /* 0x000000020a047824 */ /* 0x000fe200078e00ff */
[----:B-1----:R-:W-:-:S02]  /*0ed0*/  SHF.R.S32.HI R3, RZ, 0x1f, R3 ;  /* 0x0000001fff037819 */ /* 0x002fc40000011403 */
[----:B------:R-:W-:Y:S04]  /*0ee0*/  STL [R1+0x50], R2 ;  /* 0x0000500201007387 */ /* 0x000fe80000100800 */
[----:B------:R0:W-:Y:S04]  /*0ef0*/  STL [R1+0x30], R3 ;  /* 0x0000300301007387 */ /* 0x0001e80000100800 */
[----:B------:R1:W-:Y:S01]  /*0f00*/  STL [R1+0x20], R4 ;  /* 0x0000200401007387 */ /* 0x0003e20000100800 */
[----:B0-----:R-:W-:Y:S01]  /*0f10*/  IMAD.IADD R3, R2, 0x1, R0 ;  /* 0x0000000102037824 */ /* 0x001fe200078e0200 */
[----:B------:R-:W-:-:S05]  /*0f20*/  IADD3 R0, R22, R2, R5 ;  /* 0x0000000216007210 */ /* 0x000fca0007ffe005 */
[----:B------:R1:W-:Y:S04]  /*0f30*/  STL [R1+0x64], R0 ;  /* 0x0000640001007387 */ /* 0x0003e80000100800 */
[----:B------:R1:W-:Y:S02]  /*0f40*/  STL [R1+0x34], R3 ;  /* 0x0000340301007387 */ /* 0x0003e40000100800 */
.L_x_15101:
[----:B-12---:R-:W2:Y:S01]  /*0f50*/  LDL.LU R12, [R1+0x48] ;  /* 0x00004800010c7983 */ /* 0x006ea20000300800 */
[----:B------:R-:W-:Y:S01]  /*0f60*/  ULDC.64 UR4, c[0x0][0xa28] ;  /* 0x00028a0000047ab9 */ /* 0x000fe20000000a00 */
[----:B01--4-:R-:W0:Y:S01]  /*0f70*/  LDC.64 R4, c[0x0][0xa08] ;  /* 0x00028200ff047b82 */ /* 0x013e220000000a00 */
[----:B------:R-:W-:Y:S01]  /*0f80*/  IMAD.MOV.U32 R65, RZ, RZ, RZ ;  /* 0x000000ffff417224 */ /* 0x000fe200078e00ff */
[----:B-----5:R-:W0:Y:S01]  /*0f90*/  LDL R26, [R1+0x4c] ;  /* 0x00004c00011a7983 */ /* 0x020e220000100800 */
[----:B------:R-:W-:Y:S01]  /*0fa0*/  ISETP.NE.U32.AND P0, PT, RZ, UR4, PT ;  /* 0x00000004ff007c0c */ /* 0x000fe2000bf05070 */
[----:B------:R-:W-:Y:S01]  /*0fb0*/  IMAD.MOV.U32 R11, RZ, RZ, RZ ;  /* 0x000000ffff0b7224 */ /* 0x000fe200078e00ff */
[----:B------:R-:W-:Y:S02]  /*0fc0*/  ULDC.64 UR6, c[0x0][0xa20] ;  /* 0x0002880000067ab9 */ /* 0x000fe40000000a00 */
[----:B------:R-:W-:Y:S01]  /*0fd0*/  ISETP.NE.AND.EX P0, PT, RZ, UR5, PT, P0 ;  /* 0x00000005ff007c0c */ /* 0x000fe2000bf05300 */
[----:B------:R-:W-:-:S02]  /*0fe0*/  ULDC.64 UR4, c[0x0][0xa18] ;  /* 0x0002860000047ab9 */ /* 0x000fc40000000a00 */
[----:B------:R-:W-:-:S04]  /*0ff0*/  ISETP.NE.U32.AND P1, PT, RZ, UR4, PT ;  /* 0x00000004ff007c0c */ /* 0x000fc8000bf25070 */
[----:B------:R-:W-:Y:S01]  /*1000*/  ISETP.NE.AND.EX P1, PT, RZ, UR5, PT, P1 ;  /* 0x00000005ff007c0c */ /* 0x000fe2000bf25310 */
[----:B------:R-:W-:Y:S02]  /*1010*/  ULDC.64 UR4, c[0x0][0xa08] ;  /* 0x0002820000047ab9 */ /* 0x000fe40000000a00 */
[----:B------:R-:W-:-:S03]  /*1020*/  ISETP.NE.U32.AND P3, PT, RZ, UR4, PT ;  /* 0x00000004ff007c0c */ /* 0x000fc6000bf65070 */
[----:B------:R-:W1:Y:S08]  /*1030*/  @P0 LDC.64 R2, c[0x0][0xa28] ;  /* 0x00028a00ff020b82 */ /* 0x000e700000000a00 */
[----:B------:R-:W3:Y:S01]  /*1040*/  @P1 LDC.64 R6, c[0x0][0xa18] ;  /* 0x00028600ff061b82 */ /* 0x000ee20000000a00 */
[----:B------:R-:W-:Y:S01]  /*1050*/  ULDC UR4, c[0x0][0x288] ;  /* 0x0000a20000047ab9 */ /* 0x000fe20000000800 */
[----:B------:R-:W-:Y:S01]  /*1060*/  ISETP.NE.AND.EX P3, PT, RZ, UR5, PT, P3 ;  /* 0x00000005ff007c0c */ /* 0x000fe2000bf65330 */
[----:B------:R-:W-:Y:S01]  /*1070*/  IMAD.U32 R0, RZ, RZ, UR4 ;  /* 0x00000004ff007e24 */ /* 0x000fe2000f8e00ff */
[----:B------:R-:W-:Y:S01]  /*1080*/  ULDC.64 UR4, c[0x0][0x418] ;  /* 0x0001060000047ab9 */ /* 0x000fe20000000a00 */
[----:B0-----:R-:W-:-:S04]  /*1090*/  IMAD.WIDE R8, R26, 0x4, R4 ;  /* 0x000000041a087825 */ /* 0x001fc800078e0204 */
[----:B---3--:R-:W-:-:S06]  /*10a0*/  @P1 IMAD.WIDE R4, R26, 0x4, R6 ;  /* 0x000000041a041825 */ /* 0x008fcc00078e0206 */
[----:B------:R-:W5:Y:S01]  /*10b0*/  @P3 LDG.E R65, desc[UR44][R8.64] ;  /* 0x0000002c08413981 */ /* 0x000f62000c1e1900 */
[----:B-1----:R-:W-:-:S03]  /*10c0*/  @P0 IMAD.WIDE R2, R26, 0x4, R2 ;  /* 0x000000041a020825 */ /* 0x002fc600078e0202 */
[----:B------:R-:W3:Y:S04]  /*10d0*/  @P1 LDG.E R0, desc[UR44][R4.64] ;  /* 0x0000002c04001981 */ /* 0x000ee8000c1e1900 */
[----:B------:R2:W5:Y:S02]  /*10e0*/  @P0 LDG.E R11, desc[UR44][R2.64] ;  /* 0x0000002c020b0981 */ /* 0x000564000c1e1900 */
[----:B--2---:R-:W-:-:S04]  /*10f0*/  LOP3.LUT R2, R12, 0xff000000, RZ, 0xc0, !PT ;  /* 0xff0000000c027812 */ /* 0x004fc800078ec0ff */
[----:B------:R-:W-:Y:S01]  /*1100*/  SHF.R.U32.HI R3, RZ, 0x8, R2 ;  /* 0x00000008ff037819 */ /* 0x000fe20000011602 */
[----:B------:R-:W-:-:S03]  /*1110*/  UISETP.NE.U32.AND UP0, UPT, UR4, URZ, UPT ;  /* 0x0000003f0400728c */ /* 0x000fc6000bf05070 */
[----:B------:R-:W-:Y:S01]  /*1120*/  ULDC UR4, c[0x0][0x424] ;  /* 0x0001090000047ab9 */ /* 0x000fe20000000800 */
[----:B------:R-:W-:Y:S01]  /*1130*/  UISETP.NE.AND.EX UP0, UPT, UR5, URZ, UPT, UP0 ;  /* 0x0000003f0500728c */ /* 0x000fe2000bf05300 */
[----:B------:R-:W-:Y:S02]  /*1140*/  ISETP.NE.U32.AND P2, PT, RZ, UR6, PT ;  /* 0x00000006ff007c0c */ /* 0x000fe4000bf45070 */
[----:B------:R-:W-:Y:S01]  /*1150*/  ULDC UR5, c[0x0][0x2f0] ;  /* 0x0000bc0000057ab9 */ /* 0x000fe20000000800 */
[----:B------:R-:W-:Y:S01]  /*1160*/  USEL UR4, UR4, 0x1, UP0 ;  /* 0x0000000104047887 */ /* 0x000fe20008000000 */
[----:B------:R-:W-:-:S03]  /*1170*/  ISETP.NE.AND.EX P2, PT, RZ, UR7, PT, P2 ;  /* 0x00000007ff007c0c */ /* 0x000fc6000bf45320 */
[----:B------:R-:W-:-:S03]  /*1180*/  UIMAD UR4, UR4, UR5, URZ ;  /* 0x00000005040472a4 */ /* 0x000fc6000f8e023f */
[----:B------:R-:W-:Y:S01]  /*1190*/  ULDC UR5, c[0x0][0x348] ;  /* 0x0000d20000057ab9 */ /* 0x000fe20000000800 */
[----:B---3--:R0:W-:Y:S01]  /*11a0*/  STL [R1+0x8], R0 ;  /* 0x0000080001007387 */ /* 0x0081e20000100800 */
[----:B------:R-:W-:Y:S01]  /*11b0*/  IMAD.MOV.U32 R14, RZ, RZ, R0 ;  /* 0x000000ffff0e7224 */ /* 0x000fe200078e0000 */
[----:B0-----:R-:W-:-:S04]  /*11c0*/  LOP3.LUT R0, R12, 0xff0000, RZ, 0xc0, !PT ;  /* 0x00ff00000c007812 */ /* 0x001fc800078ec0ff */
[----:B------:R-:W-:Y:S02]  /*11d0*/  LEA.HI R10, R0, R3, RZ, 0x10 ;  /* 0x00000003000a7211 */ /* 0x000fe400078f80ff */
[----:B------:R-:W-:Y:S01]  /*11e0*/  LOP3.LUT R0, R12, 0xffff, RZ, 0xc0, !PT ;  /* 0x0000ffff0c007812 */ /* 0x000fe200078ec0ff */
[----:B------:R0:W-:Y:S04]  /*11f0*/  STL [R1+0x58], R26 ;  /* 0x0000581a01007387 */ /* 0x0001e80000100800 */
[----:B------:R0:W-:Y:S01]  /*1200*/  STL [R1+0x4], R0 ;  /* 0x0000040001007387 */ /* 0x0001e20000100800 */
[----:B------:R-:W-:Y:S05]  /*1210*/  @P1 BRA `(.L_x_14914) ;  /* 0x0000000000281947 */ /* 0x000fea0003800000 */
[----:B------:R-:W-:Y:S02]  /*1220*/  ULDC.64 UR6, c[0x0][0xa00] ;  /* 0x0002800000067ab9 */ /* 0x000fe40000000a00 */
[----:B------:R-:W-:-:S04]  /*1230*/  ISETP.NE.U32.AND P0, PT, RZ, UR6, PT ;  /* 0x00000006ff007c0c */ /* 0x000fc8000bf05070 */
[----:B------:R-:W-:-:S13]  /*1240*/  ISETP.NE.AND.EX P0, PT, RZ, UR7, PT, P0 ;  /* 0x00000007ff007c0c */ /* 0x000fda000bf05300 */
[----:B------:R-:W-:Y:S05]  /*1250*/  @!P0 BRA `(.L_x_14914) ;  /* 0x0000000000188947 */ /* 0x000fea0003800000 */
[----:B------:R-:W1:Y:S02]  /*1260*/  LDC.64 R2, c[0x0][0xa00] ;  /* 0x00028000ff027b82 */ /* 0x000e640000000a00 */
[----:B-1----:R-:W-:-:S05]  /*1270*/  IMAD.WIDE R2, R26, 0x4, R2 ;  /* 0x000000041a027825 */ /* 0x002fca00078e0202 */
[----:B0-----:R-:W2:Y:S04]  /*1280*/  LDG.E R0, desc[UR44][R2.64] ;  /* 0x0000002c02007981 */ /* 0x001ea8000c1e1900 */
[----:B------:R-:W2:Y:S02]  /*1290*/  LDG.E R5, desc[UR44][R2.64+0x4] ;  /* 0x0000042c02057981 */ /* 0x000ea4000c1e1900 */
[----:B--2---:R-:W-:-:S05]  /*12a0*/  IMAD.IADD R14, R5, 0x1, -R0 ;  /* 0x00000001050e7824 */ /* 0x004fca00078e0a00 */
[----:B------:R1:W-:Y:S02]  /*12b0*/  STL [R1+0x8], R14 ;  /* 0x0000080e01007387 */ /* 0x0003e40000100800 */
.L_x_14914:
[----:B------:R-:W-:Y:S02]  /*12c0*/  IMAD.U32 R48, RZ, RZ, UR5 ;  /* 0x00000005ff307e24 */ /* 0x000fe4000f8e00ff */
[----:B------:R-:W-:Y:S01]  /*12d0*/  IMAD.U32 R24, RZ, RZ, UR4 ;  /* 0x00000004ff187e24 */ /* 0x000fe2000f8e00ff */
[----:B------:R-:W-:Y:S06]  /*12e0*/  @!P2 BRA `(.L_x_14915) ;  /* 0x000000000010a947 */ /* 0x000fec0003800000 */
[----:B------:R-:W2:Y:S02]  /*12f0*/  LDC.64 R24, c[0x0][0xa20] ;  /* 0x00028800ff187b82 */ /* 0x000ea40000000a00 */
[----:B--2---:R-:W-:-:S06]  /*1300*/  IMAD.WIDE R24, R26, 0x4, R24 ;  /* 0x000000041a187825 */ /* 0x004fcc00078e0218 */
[----:B------:R2:W5:Y:S01]  /*1310*/  LDG.E R24, desc[UR44][R24.64] ;  /* 0x0000002c18187981 */ /* 0x000562000c1e1900 */
[----:B------:R-:W-:Y:S05]  /*1320*/  BRA `(.L_x_14916) ;  /* 0x0000000000107947 */ /* 0x000fea0003800000 */
.L_x_14915:
[----:B------:R-:W-:Y:S05]  /*1330*/  @!P3 BRA `(.L_x_14916) ;  /* 0x00000000000cb947 */ /* 0x000fea0003800000 */
[----:B------:R-:W2:Y:S04]  /*1340*/  LDG.E R3, desc[UR44][R8.64] ;  /* 0x0000002c08037981 */ /* 0x000ea8000c1e1900 */
[----:B------:R-:W2:Y:S02]  /*1350*/  LDG.E R24, desc[UR44][R8.64+0x4] ;  /* 0x0000042c08187981 */ /* 0x000ea4000c1e1900 */
[----:B--2---:R-:W-:-:S07]  /*1360*/  IMAD.IADD R24, R24, 0x1, -R3 ;  /* 0x0000000118187824 */ /* 0x004fce00078e0a03 */
.L_x_14916:
[----:B------:R-:W-:Y:S01]  /*1370*/  ULDC.64 UR4, c[0x0][0xa10] ;  /* 0x0002840000047ab9 */ /* 0x000fe20000000a00 */
[----:B------:R-:W3:Y:S01]  /*1380*/  LDL R8, [R1+0x44] ;  /* 0x0000440001087983 */ /* 0x000ee20000100800 */
[----:B------:R-:W-:Y:S01]  /*1390*/  ISETP.NE.U32.AND P0, PT, RZ, UR4, PT ;  /* 0x00000004ff007c0c */ /* 0x000fe2000bf05070 */
[----:B------:R-:W4:Y:S03]  /*13a0*/  LDC R6, c[0x0][0x448] ;  /* 0x00011200ff067b82 */ /* 0x000f260000000800 */
[----:B------:R-:W-:Y:S01]  /*13b0*/  ISETP.NE.AND.EX P0, PT, RZ, UR5, PT, P0 ;  /* 0x00000005ff007c0c */ /* 0x000fe2000bf05300 */
[----:B------:R-:W-:Y:S02]  /*13c0*/  ULDC.64 UR4, c[0x0][0xa30] ;  /* 0x00028c0000047ab9 */ /* 0x000fe40000000a00 */
[----:B------:R-:W-:Y:S01]  /*13d0*/  ISETP.NE.U32.AND P1, PT, RZ, UR4, PT ;  /* 0x00000004ff007c0c */ /* 0x000fe2000bf25070 */
[----:B-----5:R-:W-:Y:S01]  /*13e0*/  IMAD.MOV.U32 R45, RZ, RZ, R24 ;  /* 0x000000ffff2d7224 */ /* 0x020fe200078e0018 */
[----:B------:R-:W1:Y:S02]  /*13f0*/  LDC.64 R12, c[0x0][0x9e0] ;  /* 0x00027800ff0c7b82 */ /* 0x000e640000000a00 */
[----:B------:R-:W-:-:S06]  /*1400*/  ISETP.NE.AND.EX P1, PT, RZ, UR5, PT, P1 ;  /* 0x00000005ff007c0c */ /* 0x000fcc000bf25310 */
[----:B------:R-:W0:Y:S08]  /*1410*/  @P0 LDC.64 R2, c[0x0][0xa10] ;  /* 0x00028400ff020b82 */ /* 0x000e300000000a00 */
[----:B------:R-:W2:Y:S01]  /*1420*/  @P1 LDC.64 R4, c[0x0][0xa30] ;  /* 0x00028c00ff041b82 */ /* 0x000ea20000000a00 */
[----:B0-----:R-:W-:-:S05]  /*1430*/  @P0 IMAD.WIDE R2, R26, 0x4, R2 ;  /* 0x000000041a020825 */ /* 0x001fca00078e0202 */
[----:B------:R-:W3:Y:S04]  /*1440*/  @P0 LDG.E R0, desc[UR44][R2.64] ;  /* 0x0000002c02000981 */ /* 0x000ee8000c1e1900 */
[----:B------:R0:W3:Y:S01]  /*1450*/  @P0 LDG.E R7, desc[UR44][R2.64+0x4] ;  /* 0x0000042c02070981 */ /* 0x0000e2000c1e1900 */
[----:B--2---:R-:W-:-:S05]  /*1460*/  @P1 IMAD.WIDE R4, R26, 0x4, R4 ;  /* 0x000000041a041825 */ /* 0x004fca00078e0204 */
[----:B------:R2:W5:Y:S01]  /*1470*/  @P1 LDG.E R45, desc[UR44][R4.64] ;  /* 0x0000002c042d1981 */ /* 0x000562000c1e1900 */
[----:B----4-:R-:W-:Y:S01]  /*1480*/  ISETP.NE.AND P1, PT, R6, 0x1, PT ;  /* 0x000000010600780c */ /* 0x010fe20003f25270 */
[----:B------:R-:W-:Y:S01]  /*1490*/  IMAD.IADD R11, R24, 0x1, -R11 ;  /* 0x00000001180b7824 */ /* 0x000fe200078e0a0b */
[----:B-1----:R-:W-:-:S11]  /*14a0*/  ISETP.GE.AND P2, PT, R13, 0x1, PT ;  /* 0x000000010d00780c */ /* 0x002fd60003f46270 */
[----:B------:R-:W1:Y:S08]  /*14b0*/  @P1 LDC R9, c[0x0][0x44c] ;  /* 0x00011300ff091b82 */ /* 0x000e700000000800 */
[----:B------:R-:W4:Y:S01]  /*14c0*/  @P1 LDC R6, c[0x0][0x450] ;  /* 0x00011400ff061b82 */ /* 0x000f220000000800 */
[----:B---3--:R-:W-:-:S04]  /*14d0*/  IMAD R15, R8, 0xc0, RZ ;  /* 0x000000c0080f7824 */ /* 0x008fc800078e02ff */
[----:B0-----:R-:W-:Y:S01]  /*14e0*/  VIADD R2, R15, 0xbf ;  /* 0x000000bf0f027836 */ /* 0x001fe20000000000 */
[----:B------:R0:W-:Y:S03]  /*14f0*/  STL [R1+0x24], R15 ;  /* 0x0000240f01007387 */ /* 0x0001e60000100800 */
[----:B-1----:R-:W-:-:S05]  /*1500*/  @P1 IMAD.HI.U32 R3, R2, R9, RZ ;  /* 0x0000000902031227 */ /* 0x002fca00078e00ff */
[----:B----4-:R-:W-:Y:S01]  /*1510*/  @P1 SHF.R.U32.HI R2, RZ, R6, R3 ;  /* 0x00000006ff021219 */ /* 0x010fe20000011603 */
[----:B------:R-:W-:-:S04]  /*1520*/  @P0 IMAD.IADD R48, R7, 0x1, -R0 ;  /* 0x0000000107300824 */ /* 0x000fc800078e0a00 */
[----:B------:R-:W-:-:S04]  /*1530*/  IMAD.IADD R8, R11, 0x1, R48 ;  /* 0x000000010b087824 */ /* 0x000fc800078e0230 */
[C---:B------:R-:W-:Y:S01]  /*1540*/  VIADD R0, R8.reuse, 0x9f ;  /* 0x0000009f08007836 */ /* 0x040fe20000000000 */
[----:B------:R0:W-:Y:S01]  /*1550*/  STL [R1+0x10], R8 ;  /* 0x0000100801007387 */ /* 0x0001e20000100800 */
[----:B--2---:R-:W-:Y:S02]  /*1560*/  IADD3 R5, R8, 0x1, -R14 ;  /* 0x0000000108057810 */ /* 0x004fe40007ffe80e */
[----:B------:R-:W-:-:S04]  /*1570*/  IMAD.HI R0, R0, 0x66666667, RZ ;  /* 0x6666666700007827 */ /* 0x000fc800078e02ff */
[----:B------:R-:W-:Y:S01]  /*1580*/  IMAD.IADD R7, R5, 0x1, R2 ;  /* 0x0000000105077824 */ /* 0x000fe200078e0202 */
[----:B------:R-:W-:-:S04]  /*1590*/  SHF.R.U32.HI R3, RZ, 0x1f, R0 ;  /* 0x0000001fff037819 */ /* 0x000fc80000011600 */
[----:B------:R-:W-:Y:S01]  /*15a0*/  LEA.HI.SX32 R46, R0, R3, 0x1a ;  /* 0x00000003002e7211 */ /* 0x000fe200078fd2ff */
[----:B------:R-:W-:Y:S01]  /*15b0*/  IMAD.IADD R0, R7, 0x1, R12 ;  /* 0x0000000107007824 */ /* 0x000fe200078e020c */
        /* <DEDUP_REMOVED lines=12> */
.L_x_14919:
[----:B------:R-:W-:-:S13]  /*1680*/  ISETP.NE.AND P0, PT, R13, 0x1, PT ;  /* 0x000000010d00780c */ /* 0x000fda0003f05270 */
[----:B------:R-:W0:Y:S02]  /*1690*/  @P0 LDC.64 R4, c[0x0][0x9e8] ;  /* 0x00027a00ff040b82 */ /* 0x000e240000000a00 */
[----:B0-----:R-:W-:-:S05]  /*16a0*/  @P0 IMAD.HI.U32 R4, R2, R4, RZ ;  /* 0x0000000402040227 */ /* 0x001fca00078e00ff */
[----:B------:R-:W-:-:S07]  /*16b0*/  @P0 SHF.R.U32.HI R2, RZ, R5, R4 ;  /* 0x00000005ff020219 */ /* 0x000fce0000011604 */
.L_x_14920:
[----:B------:R-:W-:Y:S05]  /*16c0*/  BSYNC B0 ;  /* 0x0000000000007941 */ /* 0x000fea0003800000 */
.L_x_14918:
[----:B------:R-:W-:-:S05]  /*16d0*/  IMAD R3, R2, R13, R13 ;  /* 0x0000000d02037224 */ /* 0x000fca00078e020d */
[----:B------:R-:W-:-:S07]  /*16e0*/  VIMNMX R0, R0, R3, PT ;  /* 0x0000000300007248 */ /* 0x000fce0003fe0100 */
.L_x_14917:
[----:B------:R-:W0:Y:S01]  /*16f0*/  @P1 LDC R2, c[0x0][0x44c] ;  /* 0x00011300ff021b82 */ /* 0x000e220000000800 */
[----:B------:R-:W-:Y:S01]  /*1700*/  VIADD R0, R0, 0x9f ;  /* 0x0000009f00007836 */ /* 0x000fe20000000000 */
[----:B------:R-:W-:Y:S01]  /*1710*/  ULDC UR4, c[0x0][0x9dc] ;  /* 0x0002770000047ab9 */ /* 0x000fe20000000800 */
[----:B------:R-:W-:Y:S02]  /*1720*/  IMAD.MOV.U32 R5, RZ, RZ, R15 ;  /* 0x000000ffff057224 */ /* 0x000fe400078e000f */
[----:B------:R-:W-:-:S03]  /*1730*/  IMAD.HI R0, R0, 0x66666667, RZ ;  /* 0x6666666700007827 */ /* 0x000fc600078e02ff */
[----:B------:R-:W1:Y:S01]  /*1740*/  @P1 LDC R7, c[0x0][0x450] ;  /* 0x00011400ff071b82 */ /* 0x000e620000000800 */
[----:B------:R-:W-:Y:S01]  /*1750*/  IMAD.IADD R104, R8, 0x1, -R14 ;  /* 0x0000000108687824 */ /* 0x000fe200078e0a0e */
[----:B------:R-:W-:-:S04]  /*1760*/  SHF.R.U32.HI R3, RZ, 0x1f, R0 ;  /* 0x0000001fff037819 */ /* 0x000fc80000011600 */
[----:B------:R-:W-:-:S04]  /*1770*/  LEA.HI.SX32 R3, R0, R3, 0x1a ;  /* 0x0000000300037211 */ /* 0x000fc800078fd2ff */
        /* <DEDUP_REMOVED lines=16> */
.L_x_14923:
[----:B------:R-:W-:-:S13]  /*1880*/  ISETP.NE.AND P0, PT, R13, 0x1, PT ;  /* 0x000000010d00780c */ /* 0x000fda0003f05270 */
[----:B------:R-:W0:Y:S02]  /*1890*/  @P0 LDC.64 R4, c[0x0][0x9e8] ;  /* 0x00027a00ff040b82 */ /* 0x000e240000000a00 */
[----:B0-----:R-:W-:-:S05]  /*18a0*/  @P0 IMAD.HI.U32 R4, R0, R4, RZ ;  /* 0x0000000400040227 */ /* 0x001fca00078e00ff */
[----:B------:R-:W-:-:S07]  /*18b0*/  @P0 SHF.R.U32.HI R0, RZ, R5, R4 ;  /* 0x00000005ff000219 */ /* 0x000fce0000011604 */
.L_x_14924:
[----:B------:R-:W-:Y:S05]  /*18c0*/  BSYNC B0 ;  /* 0x0000000000007941 */ /* 0x000fea0003800000 */
.L_x_14922:
[----:B------:R-:W-:-:S05]  /*18d0*/  IMAD R3, R0, R13, RZ ;  /* 0x0000000d00037224 */ /* 0x000fca00078e02ff */
[----:B------:R-:W-:-:S07]  /*18e0*/  VIMNMX R2, R2, R3, !PT ;  /* 0x0000000302027248 */ /* 0x000fce0007fe0100 */
.L_x_14921:
[----:B------:R-:W-:Y:S01]  /*18f0*/  IMAD.HI R2, R2, 0x66666667, RZ ;  /* 0x6666666702027827 */ /* 0x000fe200078e02ff */
[----:B------:R-:W-:Y:S01]  /*1900*/  LOP3.LUT R12, R10, 0xff, RZ, 0xc0, !PT ;  /* 0x000000ff0a0c7812 */ /* 0x000fe200078ec0ff */
[----:B------:R-:W-:Y:S01]  /*1910*/  BSSY B0, `(.L_x_14925) ;  /* 0x0000029000007945 */ /* 0x000fe20003800000 */
[----:B------:R-:W-:Y:S01]  /*1920*/  SHF.R.U32.HI R4, RZ, 0x10, R10 ;  /* 0x00000010ff047819 */ /* 0x000fe2000001160a */
[----:B------:R-:W-:Y:S01]  /*1930*/  IMAD.MOV.U32 R0, RZ, RZ, RZ ;  /* 0x000000ffff007224 */ /* 0x000fe200078e00ff */
[----:B------:R-:W-:Y:S01]  /*1940*/  SHF.R.U32.HI R3, RZ, 0x1f, R2 ;  /* 0x0000001fff037819 */ /* 0x000fe20000011602 */
[----:B------:R0:W-:Y:S03]  /*1950*/  STL [R1+0x60], R12 ;  /* 0x0000600c01007387 */ /* 0x0001e60000100800 */
[----:B------:R-:W-:Y:S01]  /*1960*/  LEA.HI.SX32 R3, R2, R3, 0x1a ;  /* 0x0000000302037211 */ /* 0x000fe200078fd2ff */
[----:B------:R0:W-:Y:S03]  /*1970*/  STL [R1+0x54], R4 ;  /* 0x0000540401007387 */ /* 0x0001e60000100800 */
        /* <DEDUP_REMOVED lines=34> */
.L_x_14926:
[----:B------:R-:W-:Y:S05]  /*1ba0*/  BSYNC B0 ;  /* 0x0000000000007941 */ /* 0x000fea0003800000 */
.L_x_14925:
[----:B------:R-:W-:Y:S01]  /*1bb0*/  IMAD R3, R12, R0, R9 ;  /* 0x000000000c037224 */ /* 0x000fe200078e0209 */
[----:B------:R-:W-:-:S04]  /*1bc0*/  PLOP3.LUT P3, PT, PT, PT, PT, 0x80, 0x0 ;  /* 0x000000000000781c */ /* 0x000fc80003f6f070 */
[C---:B------:R-:W-:Y:S01]  /*1bd0*/  VIADDMNMX R0, R3.reuse, R0, R6, PT ;  /* 0x0000000003007246 */ /* 0x040fe20003800106 */
[----:B------:R-:W-:-:S04]  /*1be0*/  IMAD R3, R3, 0xa0, -R11 ;  /* 0x000000a003037824 */ /* 0x000fc800078e0a0b */
[----:B------:R-:W-:Y:S01]  /*1bf0*/  IMAD R5, R0, 0xa0, -R11 ;  /* 0x000000a000057824 */ /* 0x000fe200078e0a0b */
[----:B------:R-:W-:-:S04]  /*1c00*/  VIMNMX R3, RZ, R3, !PT ;  /* 0x00000003ff037248 */ /* 0x000fc80007fe0100 */
[----:B------:R-:W-:-:S04]  /*1c10*/  VIMNMX R0, R5, R48, PT ;  /* 0x0000003005007248 */ /* 0x000fc80003fe0100 */
[----:B------:R-:W-:Y:S01]  /*1c20*/  ISETP.GT.AND P0, PT, R0, R3, PT ;  /* 0x000000030000720c */ /* 0x000fe20003f04270 */
[----:B------:R-:W-:-:S05]  /*1c30*/  IMAD.WIDE.U32 R2, R3, -0x33333333, RZ ;  /* 0xcccccccd03027825 */ /* 0x000fca00078e00ff */
[----:B------:R-:W-:-:S05]  /*1c40*/  SHF.R.U32.HI R44, RZ, 0x7, R3 ;  /* 0x00000007ff2c7819 */ /* 0x000fca0000011603 */
[----:B------:R-:W-:Y:S02]  /*1c50*/  IMAD.MOV.U32 R47, RZ, RZ, R44 ;  /* 0x000000ffff2f7224 */ /* 0x000fe400078e002c */
        /* <DEDUP_REMOVED lines=26> */
.L_x_14929:
[----:B------:R-:W-:Y:S05]  /*1e00*/  BSYNC B6 ;  /* 0x0000000000067941 */ /* 0x000fea0003800000 */
.L_x_14928:
        /* <DEDUP_REMOVED lines=20> */
.L_x_14931:
[----:B------:R-:W-:Y:S05]  /*1f50*/  BSYNC B6 ;  /* 0x0000000000067941 */ /* 0x000fea0003800000 */
.L_x_14930:
[----:B------:R-:W-:Y:S01]  /*1f60*/  ULDC.64 UR4, c[0x0][0x9f8] ;  /* 0x00027e0000047ab9 */ /* 0x000fe20000000a00 */
[----:B------:R-:W2:Y:S01]  /*1f70*/  LDL R12, [R1+0x18] ;  /* 0x00001800010c7983 */ /* 0x000ea20000100800 */
[----:B------:R-:W-:Y:S01]  /*1f80*/  ISETP.NE.U32.AND P0, PT, RZ, UR4, PT ;  /* 0x00000004ff007c0c */ /* 0x000fe2000bf05070 */
[----:B------:R-:W-:Y:S01]  /*1f90*/  IMAD.MOV.U32 R49, RZ, RZ, R26 ;  /* 0x000000ffff317224 */ /* 0x000fe200078e001a */
[----:B------:R-:W0:Y:S01]  /*1fa0*/  LDC.64 R36, c[0x0][0x3f8] ;  /* 0x0000fe00ff247b82 */ /* 0x000e220000000a00 */
[----:B------:R-:W3:Y:S01]  /*1fb0*/  LDL R10, [R1+0x50] ;  /* 0x00005000010a7983 */ /* 0x000ee20000100800 */
[----:B------:R-:W-:Y:S01]  /*1fc0*/  ISETP.NE.AND.EX P0, PT, RZ, UR5, PT, P0 ;  /* 0x00000005ff007c0c */ /* 0x000fe2000bf05300 */
[----:B------:R-:W-:Y:S01]  /*1fd0*/  ULDC UR4, c[0x0][0x2f4] ;  /* 0x0000bd0000047ab9 */ /* 0x000fe20000000800 */
[----:B------:R-:W1:Y:S04]  /*1fe0*/  S2R R27, SR_TID.X ;  /* 0x00000000001b7919 */ /* 0x000e680000002100 */
[----:B------:R-:W4:Y:S08]  /*1ff0*/  LDC R63, c[0x0][0x3f4] ;  /* 0x0000fd00ff3f7b82 */ /* 0x000f300000000800 */
[----:B------:R-:W1:Y:S08]  /*2000*/  @P0 LDC.64 R2, c[0x0][0x9f8] ;  /* 0x00027e00ff020b82 */ /* 0x000e700000000a00 */
[----:B------:R-:W4:Y:S01]  /*2010*/  LDC.64 R42, c[0x0][0x408] ;  /* 0x00010200ff2a7b82 */ /* 0x000f220000000a00 */
[----:B-1----:R-:W-:-:S05]  /*2020*/  @P0 IMAD.WIDE R2, R26, 0x4, R2 ;  /* 0x000000041a020825 */ /* 0x002fca00078e0202 */
[----:B------:R1:W3:Y:S01]  /*2030*/  @P0 LDG.E R49, desc[UR44][R2.64] ;  /* 0x0000002c02310981 */ /* 0x0002e2000c1e1900 */
[C---:B------:R-:W-:Y:S02]  /*2040*/  VIADD R6, R27.reuse, 0xffffff80 ;  /* 0xffffff801b067836 */ /* 0x040fe40000000000 */
[C---:B------:R-:W-:Y:S02]  /*2050*/  VIADD R26, R27.reuse, 0xffffff80 ;  /* 0xffffff801b1a7836 */ /* 0x040fe40000000000 */
[----:B------:R-:W-:Y:S01]  /*2060*/  VIADD R25, R27, 0xffffff80 ;  /* 0xffffff801b197836 */ /* 0x000fe20000000000 */
[----:B------:R-:W-:Y:S02]  /*2070*/  LEA.HI R9, R6, R6, RZ, 0x1 ;  /* 0x0000000606097211 */ /* 0x000fe400078f08ff */
[----:B------:R-:W-:Y:S02]  /*2080*/  SHF.R.S32.HI R5, RZ, 0x1f, R6 ;  /* 0x0000001fff057819 */ /* 0x000fe40000011406 */
[----:B------:R-:W-:-:S02]  /*2090*/  LOP3.LUT R9, R9, 0xfffffffe, RZ, 0xc0, !PT ;  /* 0xfffffffe09097812 */ /* 0x000fc400078ec0ff */
[----:B------:R-:W-:Y:S02]  /*20a0*/  LEA.HI R8, R5, R6, RZ, 0x2 ;  /* 0x0000000605087211 */ /* 0x000fe400078f10ff */
[----:B------:R-:W-:Y:S01]  /*20b0*/  LEA.HI R25, R25, R26, RZ, 0x1 ;  /* 0x0000001a19197211 */ /* 0x000fe200078f08ff */
[----:B------:R-:W-:Y:S01]  /*20c0*/  IMAD.IADD R58, R6, 0x1, -R9 ;  /* 0x00000001063a7824 */ /* 0x000fe200078e0a09 */
[--C-:B-1----:R-:W-:Y:S02]  /*20d0*/  SHF.R.S32.HI R2, RZ, 0x2, R8.reuse ;  /* 0x00000002ff027819 */ /* 0x102fe40000011408 */
[----:B------:R-:W-:Y:S02]  /*20e0*/  SHF.R.S32.HI R3, RZ, 0x1f, R8 ;  /* 0x0000001fff037819 */ /* 0x000fe40000011408 */
[----:B------:R-:W-:Y:S01]  /*20f0*/  SHF.R.S32.HI R25, RZ, 0x1, R25 ;  /* 0x00000001ff197819 */ /* 0x000fe20000011419 */
[----:B------:R-:W-:Y:S01]  /*2100*/  IMAD.SHL.U32 R20, R58, 0x8, RZ ;  /* 0x000000083a147824 */ /* 0x000fe200078e00ff */
[----:B------:R-:W-:-:S02]  /*2110*/  LEA.HI R3, R3, R2, RZ, 0x2 ;  /* 0x0000000203037211 */ /* 0x000fc400078f10ff */
[----:B------:R-:W-:Y:S02]  /*2120*/  SHF.R.S32.HI R7, RZ, 0x1f, R25 ;  /* 0x0000001fff077819 */ /* 0x000fe40000011419 */
[----:B------:R-:W-:Y:S02]  /*2130*/  LOP3.LUT R3, R3, 0xfffffffc, RZ, 0xc0, !PT ;  /* 0xfffffffc03037812 */ /* 0x000fe400078ec0ff */
[----:B------:R-:W-:Y:S01]  /*2140*/  SHF.R.S32.HI R21, RZ, 0x1f, R20 ;  /* 0x0000001fff157819 */ /* 0x000fe20000011414 */
[-C--:B0-----:R-:W-:Y:S02]  /*2150*/  IMAD R0, R7, R36.reuse, RZ ;  /* 0x0000002407007224 */ /* 0x081fe400078e02ff */
[----:B------:R-:W-:Y:S02]  /*2160*/  IMAD.IADD R8, R2, 0x1, -R3 ;  /* 0x0000000102087824 */ /* 0x000fe400078e0a03 */
[----:B------:R-:W-:Y:S01]  /*2170*/  IMAD.WIDE.U32 R4, R25, R36, R18 ;  /* 0x0000002419047225 */ /* 0x000fe200078e0012 */
[----:B----4-:R-:W-:-:S03]  /*2180*/  ISETP.GE.AND P0, PT, R18, R63, PT ;  /* 0x0000003f1200720c */ /* 0x010fc60003f06270 */
[C---:B------:R-:W-:Y:S02]  /*2190*/  IMAD R11, R25.reuse, R37, R0 ;  /* 0x00000025190b7224 */ /* 0x040fe400078e0200 */
[----:B------:R-:W-:Y:S01]  /*21a0*/  IMAD.WIDE.U32 R2, R25, R36, R20 ;  /* 0x0000002419027225 */ /* 0x000fe200078e0014 */
[----:B------:R-:W-:-:S03]  /*21b0*/  SEL R9, R63, RZ, P0 ;  /* 0x000000ff3f097207 */ /* 0x000fc60000000000 */
[----:B------:R-:W-:Y:S02]  /*21c0*/  IMAD.IADD R33, R11, 0x1, R5 ;  /* 0x000000010b217824 */ /* 0x000fe400078e0205 */
[----:B------:R-:W-:Y:S01]  /*21d0*/  IMAD.IADD R3, R3, 0x1, R11 ;  /* 0x0000000103037824 */ /* 0x000fe200078e020b */
[----:B-----5:R-:W-:Y:S01]  /*21e0*/  SHF.R.S32.HI R11, RZ, 0x1f, R45 ;  /* 0x0000001fff0b7819 */ /* 0x020fe2000001142d */
[----:B------:R-:W-:Y:S01]  /*21f0*/  IMAD R0, R7, R42, RZ ;  /* 0x0000002a07007224 */ /* 0x000fe200078e02ff */
[----:B------:R-:W-:Y:S01]  /*2200*/  ISETP.GE.AND P2, PT, R18, UR4, PT ;  /* 0x0000000412007c0c */ /* 0x000fe2000bf46270 */
[----:B------:R-:W-:Y:S02]  /*2210*/  IMAD.MOV.U32 R32, RZ, RZ, R4 ;  /* 0x000000ffff207224 */ /* 0x000fe400078e0004 */
[----:B------:R-:W-:Y:S02]  /*2220*/  IMAD R13, R25, R43, R0 ;  /* 0x0000002b190d7224 */ /* 0x000fe400078e0200 */
[----:B------:R-:W-:-:S02]  /*2230*/  IMAD R0, R11, R36, RZ ;  /* 0x000000240b007224 */ /* 0x000fc400078e02ff */
[----:B------:R-:W-:-:S04]  /*2240*/  IMAD.WIDE.U32 R6, R25, R42, R18 ;  /* 0x0000002a19067225 */ /* 0x000fc800078e0012 */
[----:B------:R-:W-:-:S04]  /*2250*/  IMAD.WIDE.U32 R4, R25, R42, R20 ;  /* 0x0000002a19047225 */ /* 0x000fc800078e0014 */
[----:B------:R-:W-:Y:S02]  /*2260*/  IMAD.IADD R9, R18, 0x1, R9 ;  /* 0x0000000112097824 */ /* 0x000fe400078e0209 */
[----:B------:R-:W-:Y:S01]  /*2270*/  IMAD R53, R45, R37, R0 ;  /* 0x000000252d357224 */ /* 0x000fe200078e0200 */
[----:B------:R-:W-:Y:S01]  /*2280*/  LOP3.LUT R16, R16, 0xfffffffd, RZ, 0xc0, !PT ;  /* 0xfffffffd10107812 */ /* 0x000fe200078ec0ff */
[----:B------:R-:W-:Y:S02]  /*2290*/  IMAD.IADD R7, R13, 0x1, R7 ;  /* 0x000000010d077824 */ /* 0x000fe400078e0207 */
[----:B------:R-:W-:Y:S02]  /*22a0*/  IMAD.IADD R5, R5, 0x1, R13 ;  /* 0x0000000105057824 */ /* 0x000fe400078e020d */
[----:B------:R-:W-:Y:S01]  /*22b0*/  IMAD R0, R11, R42, RZ ;  /* 0x0000002a0b007224 */ /* 0x000fe200078e02ff */
[----:B------:R-:W-:Y:S01]  /*22c0*/  SHF.R.S32.HI R66, RZ, 0x1f, R9 ;  /* 0x0000001fff427819 */ /* 0x000fe20000011409 */
[----:B------:R-:W-:-:S02]  /*22d0*/  IMAD.SHL.U32 R61, R8, 0x80, RZ ;  /* 0x00000080083d7824 */ /* 0x000fc400078e00ff */
[----:B------:R-:W-:Y:S01]  /*22e0*/  IMAD.WIDE.U32 R34, R45, R36, R2 ;  /* 0x000000242d227225 */ /* 0x000fe200078e0002 */
[----:B------:R-:W-:-:S03]  /*22f0*/  @P2 LOP3.LUT R16, R16, 0x2, RZ, 0xfc, !PT ;  /* 0x0000000210102812 */ /* 0x000fc600078efcff */
[----:B------:R-:W-:Y:S02]  /*2300*/  IMAD R51, R45, R43, R0 ;  /* 0x0000002b2d337224 */ /* 0x000fe400078e0200 */
[----:B------:R-:W-:Y:S02]  /*2310*/  IMAD R3, R43, 0xa0, RZ ;  /* 0x000000a02b037824 */ /* 0x000fe400078e02ff */
[----:B------:R-:W-:Y:S01]  /*2320*/  IMAD.WIDE.U32 R38, R45, R42, R6 ;  /* 0x0000002a2d267225 */ /* 0x000fe200078e0006 */
[----:B------:R-:W-:-:S03]  /*2330*/  LEA.HI R66, R66, R9, RZ, 0x4 ;  /* 0x0000000942427211 */ /* 0x000fc600078f20ff */
[----:B------:R-:W-:Y:S01]  /*2340*/  IMAD.WIDE.U32 R40, R45, R42, R4 ;  /* 0x0000002a2d287225 */ /* 0x000fe200078e0004 */
[----:B------:R-:W-:-:S03]  /*2350*/  LOP3.LUT R61, R61, 0x180, RZ, 0xc0, !PT ;  /* 0x000001803d3d7812 */ /* 0x000fc600078ec0ff */
[----:B------:R-:W-:Y:S01]  /*2360*/  IMAD.WIDE.U32 R42, R42, 0xa0, RZ ;  /* 0x000000a02a2a7825 */ /* 0x000fe200078e00ff */
[----:B------:R-:W-:-:S03]  /*2370*/  SHF.R.U32.HI R56, RZ, 0x3, R61 ;  /* 0x00000003ff387819 */ /* 0x000fc6000001163d */
[----:B------:R-:W-:Y:S01]  /*2380*/  IMAD.IADD R60, R43, 0x1, R3 ;  /* 0x000000012b3c7824 */ /* 0x000fe200078e0203 */
[----:B------:R-:W-:Y:S01]  /*2390*/  LOP3.LUT R3, R61, 0x30, R66, 0xf8, !PT ;  /* 0x000000303d037812 */ /* 0x000fe200078ef842 */
[----:B------:R-:W-:Y:S01]  /*23a0*/  IMAD R9, R37, 0xa0, RZ ;  /* 0x000000a025097824 */ /* 0x000fe200078e02ff */
[----:B------:R-:W-:Y:S01]  /*23b0*/  SHF.R.U32.HI R64, RZ, 0x7, R27 ;  /* 0x00000007ff407819 */ /* 0x000fe2000001161b */
[----:B------:R-:W-:Y:S01]  /*23c0*/  IMAD.WIDE.U32 R32, R45, R36, R32 ;  /* 0x000000242d207225 */ /* 0x000fe200078e0020 */
[----:B------:R-:W-:Y:S02]  /*23d0*/  LOP3.LUT R3, R3, R56, RZ, 0x3c, !PT ;  /* 0x0000003803037212 */ /* 0x000fe400078e3cff */
[----:B------:R-:W-:Y:S01]  /*23e0*/  LOP3.LUT R16, R16, 0xfffffffe, RZ, 0xc0, !PT ;  /* 0xfffffffe10107812 */ /* 0x000fe200078ec0ff */
[----:B------:R-:W-:Y:S01]  /*23f0*/  IMAD.WIDE.U32 R36, R36, 0xa0, RZ ;  /* 0x000000a024247825 */ /* 0x000fe200078e00ff */
[----:B------:R-:W-:Y:S02]  /*2400*/  LOP3.LUT P1, RZ, R8, 0x2, RZ, 0xc0, !PT ;  /* 0x0000000208ff7812 */ /* 0x000fe4000782c0ff */
[----:B------:R-:W-:Y:S01]  /*2410*/  LOP3.LUT R55, R66, 0xfffffff0, RZ, 0xc0, !PT ;  /* 0xfffffff042377812 */ /* 0x000fe200078ec0ff */
[----:B------:R-:W-:-:S02]  /*2420*/  IMAD.IADD R54, R53, 0x1, R33 ;  /* 0x0000000135367824 */ /* 0x000fc400078e0221 */
[----:B------:R-:W-:Y:S02]  /*2430*/  IMAD.IADD R59, R51, 0x1, R39 ;  /* 0x00000001333b7824 */ /* 0x000fe400078e0227 */
[----:B------:R-:W-:Y:S02]  /*2440*/  IMAD.IADD R65, R65, 0x1, R24 ;  /* 0x0000000141417824 */ /* 0x000fe400078e0218 */
[----:B------:R-:W-:Y:S02]  /*2450*/  VIADD R64, R64, 0x8 ;  /* 0x0000000840407836 */ /* 0x000fe40000000000 */
[----:B------:R-:W-:Y:S02]  /*2460*/  IMAD.SHL.U32 R63, R63, 0x2, RZ ;  /* 0x000000023f3f7824 */ /* 0x000fe400078e00ff */
[----:B------:R-:W-:Y:S02]  /*2470*/  IMAD.IADD R62, R37, 0x1, R9 ;  /* 0x00000001253e7824 */ /* 0x000fe400078e0209 */
[----:B------:R-:W-:-:S02]  /*2480*/  IMAD R58, R58, 0xc0, R25 ;  /* 0x000000c03a3a7824 */ /* 0x000fc400078e0219 */
[----:B------:R-:W-:Y:S02]  /*2490*/  IMAD.IADD R53, R35, 0x1, R53 ;  /* 0x0000000123357824 */ /* 0x000fe400078e0235 */
[----:B------:R-:W-:Y:S01]  /*24a0*/  IMAD.IADD R51, R41, 0x1, R51 ;  /* 0x0000000129337824 */ /* 0x000fe200078e0233 */
[----:B--2---:R-:W-:Y:S01]  /*24b0*/  ISETP.GE.AND P2, PT, R12, UR4, PT ;  /* 0x000000040c007c0c */ /* 0x004fe2000bf46270 */
[----:B---3--:R-:W-:-:S12]  /*24c0*/  IMAD.IADD R52, R10, 0x1, R3 ;  /* 0x000000010a347824 */ /* 0x008fd800078e0203 */
[----:B------:R-:W-:Y:S02]  /*24d0*/  @P2 LOP3.LUT R16, R16, 0x1, RZ, 0xfc, !PT ;  /* 0x0000000110102812 */ /* 0x000fe400078efcff */
[----:B------:R-:W-:-:S07]  /*24e0*/  SHF.R.S32.HI R57, RZ, 0x1f, R49 ;  /* 0x0000001fff397819 */ /* 0x000fce0000011431 */
.L_x_14964:
[----:B------:R-:W2:Y:S01]  /*24f0*/  LDL R6, [R1+0x34] ;  /* 0x0000340001067983 */ /* 0x000ea20000100800 */
[----:B0-----:R-:W0:Y:S01]  /*2500*/  LDC R69, c[0x0][0x430] ;  /* 0x00010c00ff457b82 */ /* 0x001e220000000800 */
[----:B------:R-:W-:Y:S02]  /*2510*/  VIADD R47, R47, 0xffffffff ;  /* 0xffffffff2f2f7836 */ /* 0x000fe40000000000 */
[----:B------:R-:W-:Y:S02]  /*2520*/  IMAD.MOV.U32 R68, RZ, RZ, RZ ;  /* 0x000000ffff447224 */ /* 0x000fe400078e00ff */
[----:B-1----:R-:W-:-:S03]  /*2530*/  IMAD R2, R47, 0xa0, R58 ;  /* 0x000000a02f027824 */ /* 0x002fc600078e023a */
[----:B------:R-:W1:Y:S01]  /*2540*/  LDC R31, c[0x0][0x3f4] ;  /* 0x0000fd00ff1f7b82 */ /* 0x000e620000000800 */
[----:B----4-:R-:W-:Y:S01]  /*2550*/  IMAD.IADD R9, R65, 0x1, R2 ;  /* 0x0000000141097824 */ /* 0x010fe200078e0202 */
[----:B------:R-:W-:-:S03]  /*2560*/  ISETP.GE.AND P2, PT, R2, R48, PT ;  /* 0x000000300200720c */ /* 0x000fc60003f46270 */
[----:B------:R-:W-:Y:S01]  /*2570*/  IMAD.MOV.U32 R7, RZ, RZ, R9 ;  /* 0x000000ffff077224 */ /* 0x000fe200078e0009 */
[----:B------:R-:W-:Y:S02]  /*2580*/  ISETP.GT.OR P2, PT, R58, 0x9f, P2 ;  /* 0x0000009f3a00780c */ /* 0x000fe40001744670 */
[----:B0-----:R-:W-:-:S11]  /*2590*/  ISETP.NE.AND P3, PT, R69, 0x1, PT ;  /* 0x000000014500780c */ /* 0x001fd60003f65270 */
[----:B---3--:R-:W0:Y:S08]  /*25a0*/  @!P2 LDC.64 R4, c[0x0][0x428] ;  /* 0x00010a00ff04ab82 */ /* 0x008e300000000a00 */
[----:B------:R-:W3:Y:S08]  /*25b0*/  @!P2 LDC.64 R10, c[0x0][0x418] ;  /* 0x00010600ff0aab82 */ /* 0x000ef00000000a00 */
[----:B------:R-:W4:Y:S08]  /*25c0*/  @P3 LDC R0, c[0x0][0x434] ;  /* 0x00010d00ff003b82 */ /* 0x000f300000000800 */
[----:B------:R-:W1:Y:S01]  /*25d0*/  @P3 LDC R3, c[0x0][0x438] ;  /* 0x00010e00ff033b82 */ /* 0x000e620000000800 */
[----:B----4-:R-:W-:-:S05]  /*25e0*/  @P3 IMAD.HI.U32 R0, R9, R0, RZ ;  /* 0x0000000009003227 */ /* 0x010fca00078e00ff */
[----:B-1----:R-:W-:Y:S01]  /*25f0*/  @P3 SHF.R.U32.HI R7, RZ, R3, R0 ;  /* 0x00000003ff073219 */ /* 0x002fe20000011600 */
[----:B0-----:R-:W-:-:S03]  /*2600*/  @!P2 IMAD R0, R57, R4, RZ ;  /* 0x000000043900a224 */ /* 0x001fc600078e02ff */
[--C-:B------:R-:W-:Y:S01]  /*2610*/  @!P2 SHF.R.S32.HI R3, RZ, 0x1f, R7.reuse ;  /* 0x0000001fff03a819 */ /* 0x100fe20000011407 */
[----:B------:R-:W-:Y:S02]  /*2620*/  @!P2 IMAD.MOV.U32 R2, RZ, RZ, R7 ;  /* 0x000000ffff02a224 */ /* 0x000fe400078e0007 */
        /* <DEDUP_REMOVED lines=18> */
[----:B------:R-:W2:Y:S01]  /*2750*/  LDL R6, [R1+0x4] ;  /* 0x0000040001067983 */ /* 0x000ea20000100800 */
[----:B------:R-:W-:Y:S01]  /*2760*/  SHF.R.S32.HI R71, RZ, 0x1f, R69 ;  /* 0x0000001fff477819 */ /* 0x000fe20000011445 */
[----:B------:R-:W-:Y:S01]  /*2770*/  ULDC.64 UR4, c[0x0][0x300] ;  /* 0x0000c00000047ab9 */ /* 0x000fe20000000a00 */
[----:B-----5:R-:W-:Y:S01]  /*2780*/  SHF.R.S32.HI R72, RZ, 0x1f, R68 ;  /* 0x0000001fff487819 */ /* 0x020fe20000011444 */
[----:B------:R-:W-:Y:S01]  /*2790*/  IMAD.WIDE.U32 R2, R69, UR4, RZ ;  /* 0x0000000445027c25 */ /* 0x000fe2000f8e00ff */
[----:B------:R-:W-:Y:S01]  /*27a0*/  ULDC.U8 UR8, c[0x0][0x410] ;  /* 0x0001040000087ab9 */ /* 0x000fe20000000000 */
[----:B------:R-:W-:Y:S01]  /*27b0*/  SHF.R.S32.HI R11, RZ, 0x1f, R47 ;  /* 0x0000001fff0b7819 */ /* 0x000fe2000001142f */
[----:B------:R-:W-:Y:S01]  /*27c0*/  ULDC.64 UR6, c[0x0][0x2e8] ;  /* 0x0000ba0000067ab9 */ /* 0x000fe20000000a00 */
[----:B------:R-:W-:Y:S01]  /*27d0*/  IMAD R0, R71, UR4, RZ ;  /* 0x0000000447007c24 */ /* 0x000fe2000f8e02ff */
[----:B------:R-:W-:-:S03]  /*27e0*/  ISETP.NE.AND P3, PT, RZ, UR8, PT ;  /* 0x00000008ff007c0c */ /* 0x000fc6000bf65270 */
        /* <DEDUP_REMOVED lines=8> */
[-C--:B------:R-:W-:Y:S02]  /*2870*/  IMAD R7, R62, R47.reuse, RZ ;  /* 0x0000002f3e077224 */ /* 0x080fe400078e02ff */
[----:B------:R-:W-:-:S04]  /*2880*/  IMAD.WIDE.U32 R4, R36, R47, RZ ;  /* 0x0000002f24047225 */ /* 0x000fc800078e00ff */
[----:B------:R-:W-:-:S04]  /*2890*/  IMAD R7, R11, R36, R7 ;  /* 0x000000240b077224 */ /* 0x000fc800078e0207 */
[----:B------:R-:W-:Y:S02]  /*28a0*/  IMAD.IADD R0, R5, 0x1, R7 ;  /* 0x0000000105007824 */ /* 0x000fe400078e0207 */
[----:B--2---:R-:W-:-:S04]  /*28b0*/  IMAD.WIDE.U32 R2, R6, UR4, R2 ;  /* 0x0000000406027c25 */ /* 0x004fc8000f8e0002 */
[----:B------:R-:W-:Y:S01]  /*28c0*/  IMAD R13, R6, UR5, R3 ;  /* 0x00000005060d7c24 */ /* 0x000fe2000f8e0203 */
[----:B------:R-:W-:-:S04]  /*28d0*/  IADD3 R2, P4, R2, UR6, RZ ;  /* 0x0000000602027c10 */ /* 0x000fc8000ff9e0ff */
[----:B------:R-:W-:Y:S01]  /*28e0*/  IADD3.X R13, R13, UR7, RZ, P4, !PT ;  /* 0x000000070d0d7c10 */ /* 0x000fe2000a7fe4ff */
[----:B------:R-:W-:Y:S08]  /*28f0*/  @!P3 BRA `(.L_x_14934) ;  /* 0x0000001000a4b947 */ /* 0x000ff00003800000 */
[----:B------:R-:W0:Y:S01]  /*2900*/  S2R R6, SR_TID.X ;  /* 0x0000000000067919 */ /* 0x000e220000002100 */
[----:B------:R-:W-:Y:S01]  /*2910*/  IMAD R73, R47, -0xa0, R48 ;  /* 0xffffff602f497824 */ /* 0x000fe200078e0230 */
[----:B------:R-:W-:Y:S01]  /*2920*/  BSSY B1, `(.L_x_14935) ;  /* 0x000001f000017945 */ /* 0x000fe20003800000 */
[----:B------:R-:W-:Y:S02]  /*2930*/  CS2R R26, SRZ ;  /* 0x00000000001a7805 */ /* 0x000fe4000001ff00 */
[----:B------:R-:W-:Y:S02]  /*2940*/  CS2R R24, SRZ ;  /* 0x0000000000187805 */ /* 0x000fe4000001ff00 */
[----:B------:R-:W-:Y:S02]  /*2950*/  CS2R R28, SRZ ;  /* 0x00000000001c7805 */ /* 0x000fe4000001ff00 */
[----:B------:R-:W-:Y:S01]  /*2960*/  VIMNMX R73, R73, 0xa0, PT ;  /* 0x000000a049497848 */ /* 0x000fe20003fe0100 */
[----:B0-----:R-:W-:-:S02]  /*2970*/  VIADD R8, R6, 0xffffff80 ;  /* 0xffffff8006087836 */ /* 0x001fc40000000000 */
[----:B------:R-:W-:-:S05]  /*2980*/  VIADD R6, R6, 0xffffff80 ;  /* 0xffffff8006067836 */ /* 0x000fca0000000000 */
[----:B------:R-:W-:Y:S02]  /*2990*/  LEA.HI R6, R6, R8, RZ, 0x1 ;  /* 0x0000000806067211 */ /* 0x000fe400078f08ff */
[----:B------:R-:W-:Y:S02]  /*29a0*/  CS2R R8, SRZ ;  /* 0x0000000000087805 */ /* 0x000fe4000001ff00 */
[----:B------:R-:W-:-:S04]  /*29b0*/  SHF.R.S32.HI R6, RZ, 0x1, R6 ;  /* 0x00000001ff067819 */ /* 0x000fc80000011406 */
[----:B------:R-:W-:-:S13]  /*29c0*/  ISETP.GE.AND P3, PT, R6, R73, PT ;  /* 0x000000490600720c */ /* 0x000fda0003f66270 */
[----:B------:R-:W-:Y:S05]  /*29d0*/  @P3 BRA `(.L_x_14936) ;  /* 0x00000000004c3947 */ /* 0x000fea0003800000 */
[----:B------:R-:W-:Y:S01]  /*29e0*/  ULDC.64 UR4, c[0x0][0x3e8] ;  /* 0x0000fa0000047ab9 */ /* 0x000fe20000000a00 */
[----:B------:R-:W-:Y:S01]  /*29f0*/  IMAD.MOV.U32 R50, RZ, RZ, R40 ;  /* 0x000000ffff327224 */ /* 0x000fe200078e0028 */
[----:B------:R-:W-:Y:S01]  /*2a00*/  IADD3 R4, P4, P5, R34, UR4, R4 ;  /* 0x0000000422047c10 */ /* 0x000fe2000fd9e004 */
[----:B------:R-:W-:Y:S02]  /*2a10*/  IMAD R3, R60, R47, RZ ;  /* 0x0000002f3c037224 */ /* 0x000fe400078e02ff */
[-C--:B------:R-:W-:Y:S01]  /*2a20*/  IMAD.WIDE.U32 R6, R47, R42.reuse, R50 ;  /* 0x0000002a2f067225 */ /* 0x080fe200078e0032 */
[----:B------:R-:W-:Y:S01]  /*2a30*/  IADD3.X R5, R53, UR5, R0, P4, P5 ;  /* 0x0000000535057c10 */ /* 0x000fe2000a7ea400 */
[----:B------:R-:W-:Y:S02]  /*2a40*/  ULDC.64 UR4, c[0x0][0x400] ;  /* 0x0001000000047ab9 */ /* 0x000fe40000000a00 */
[----:B------:R-:W-:Y:S01]  /*2a50*/  IMAD R3, R11, R42, R3 ;  /* 0x0000002a0b037224 */ /* 0x000fe200078e0203 */
[----:B------:R-:W-:Y:S01]  /*2a60*/  IADD3 R6, P4, R6, UR4, RZ ;  /* 0x0000000406067c10 */ /* 0x000fe2000ff9e0ff */
[----:B------:R-:W-:-:S03]  /*2a70*/  VIADD R0, R20, 0x10 ;  /* 0x0000001014007836 */ /* 0x000fc60000000000 */
[----:B------:R-:W-:Y:S02]  /*2a80*/  IADD3.X R7, R7, UR5, R3, P4, !PT ;  /* 0x0000000507077c10 */ /* 0x000fe4000a7fe403 */
        /* <DEDUP_REMOVED lines=8> */
.L_x_14936:
[----:B------:R-:W-:Y:S05]  /*2b10*/  BSYNC B1 ;  /* 0x0000000000017941 */ /* 0x000fea0003800000 */
.L_x_14935:
[----:B------:R-:W2:Y:S01]  /*2b20*/  LDL R0, [R1+0xc] ;  /* 0x00000c0001007983 */ /* 0x000ea20000100800 */
[----:B-----5:R-:W-:Y:S02]  /*2b30*/  IMAD.MOV.U32 R82, RZ, RZ, R26 ;  /* 0x000000ffff527224 */ /* 0x020fe400078e001a */
[----:B------:R-:W-:Y:S02]  /*2b40*/  IMAD.MOV.U32 R30, RZ, RZ, R24 ;  /* 0x000000ffff1e7224 */ /* 0x000fe400078e0018 */
[----:B------:R-:W-:Y:S01]  /*2b50*/  IMAD.MOV.U32 R80, RZ, RZ, R28 ;  /* 0x000000ffff507224 */ /* 0x000fe200078e001c */
[----:B--2---:R-:W-:Y:S01]  /*2b60*/  ISETP.NE.AND P4, PT, R0, 0x3, PT ;  /* 0x000000030000780c */ /* 0x004fe20003f85270 */
[----:B------:R-:W-:-:S12]  /*2b70*/  IMAD.MOV.U32 R0, RZ, RZ, R8 ;  /* 0x000000ffff007224 */ /* 0x000fd800078e0008 */
[----:B------:R-:W-:Y:S05]  /*2b80*/  @!P4 BRA `(.L_x_14937) ;  /* 0x000000000004c947 */ /* 0x000fea0003800000 */
[----:B------:R-:W-:Y:S01]  /*2b90*/  BPT.TRAP 0x1 ;  /* 0x000000040000795c */ /* 0x000fe20000300000 */
.L_x_14937:
[----:B------:R-:W2:Y:S01]  /*2ba0*/  LDL R3, [R1+0x1c] ;  /* 0x00001c0001037983 */ /* 0x000ea20000100800 */
[----:B------:R-:W-:Y:S01]  /*2bb0*/  IMAD R50, R157, 0x8, R22 ;  /* 0x000000089d327824 */ /* 0x000fe200078e0216 */
[----:B------:R-:W-:Y:S01]  /*2bc0*/  BSSY B1, `(.L_x_14938) ;  /* 0x0000004000017945 */ /* 0x000fe20003800000 */
[----:B--2---:R-:W-:-:S04]  /*2bd0*/  SHF.L.U32 R75, R3, 0x1f, RZ ;  /* 0x0000001f034b7819 */ /* 0x004fc800000006ff */
[----:B------:R-:W1:Y:S02]  /*2be0*/  SYNCS.PHASECHK.TRANS64.TRYWAIT P5, [R50+URZ+0x13290], R75 ;  /* 0x0132904b320075a7 */ /* 0x000e6400080a017f */
[----:B-1----:R-:W-:Y:S05]  /*2bf0*/  @!P5 BRA `(.L_x_14939) ;  /* 0x0000023c0014d947 */ /* 0x002fea0003800000 */
.L_x_15256:
[----:B------:R-:W-:Y:S05]  /*2c00*/  BSYNC B1 ;  /* 0x0000000000017941 */ /* 0x000fea0003800000 */
.L_x_14938:
[----:B------:R-:W-:-:S03]  /*2c10*/  UMOV UR4, 0xffffffff ;  /* 0xffffffff00047882 */ /* 0x000fc60000000000 */
[----:B------:R-:W-:Y:S05]  /*2c20*/  BRA.DIV UR4, `(.L_x_14940) ;  /* 0x0000023e041c7947 */ /* 0x000fea000b800000 */
[----:B------:R2:W3:Y:S04]  /*2c30*/  SHFL.IDX PT, R3, R13, RZ, 0x1e1f ;  /* 0x001e1fff0d037589 */ /* 0x0004e800000e0000 */
[----:B------:R2:W4:Y:S02]  /*2c40*/  SHFL.IDX PT, R14, R2, RZ, 0x1e1f ;  /* 0x001e1fff020e7589 */ /* 0x00052400000e0000 */
.L_x_15260:
[----:B------:R-:W-:Y:S05]  /*2c50*/  @P3 BRA `(.L_x_14941) ;  /* 0x0000002400343947 */ /* 0x000fea0003800000 */
[----:B------:R-:W-:Y:S01]  /*2c60*/  LOP3.LUT P5, RZ, R16, 0x2, RZ, 0xc0, !PT ;  /* 0x0000000210ff7812 */ /* 0x000fe200078ac0ff */
[----:B------:R-:W-:-:S12]  /*2c70*/  BSSY B1, `(.L_x_14942) ;  /* 0x0000074000017945 */ /* 0x000fd80003800000 */
        /* <DEDUP_REMOVED lines=11> */
[----:B--2---:R-:W-:Y:S02]  /*2d30*/  LOP3.LUT R2, R27, 0xff, RZ, 0xc0, !PT ;  /* 0x000000ff1b027812 */ /* 0x004fe400078ec0ff */
[----:B------:R-:W-:-:S02]  /*2d40*/  SHF.R.U32.HI R13, RZ, 0x18, R27 ;  /* 0x00000018ff0d7819 */ /* 0x000fc4000001161b */
[----:B------:R-:W-:Y:S01]  /*2d50*/  PRMT R15, R15, 0x654, R12 ;  /* 0x000006540f0f7816 */ /* 0x000fe2000000000c */
[----:B------:R-:W-:Y:S01]  /*2d60*/  IMAD.SHL.U32 R12, R26, 0x100, RZ ;  /* 0x000001001a0c7824 */ /* 0x000fe200078e00ff */
[----:B------:R-:W-:Y:S01]  /*2d70*/  PRMT R13, R13, 0x654, R2 ;  /* 0x000006540d0d7816 */ /* 0x000fe20000000002 */
[----:B------:R-:W-:Y:S01]  /*2d80*/  IMAD.SHL.U32 R2, R74, 0x100, RZ ;  /* 0x000001004a027824 */ /* 0x000fe200078e00ff */
[----:B------:R-:W-:Y:S02]  /*2d90*/  SHF.R.U32.HI R76, RZ, 0x10, R27 ;  /* 0x00000010ff4c7819 */ /* 0x000fe4000001161b */
[----:B------:R-:W-:Y:S02]  /*2da0*/  SHF.R.U32.HI R28, RZ, 0x10, R29 ;  /* 0x00000010ff1c7819 */ /* 0x000fe4000001161d */
[----:B------:R-:W-:Y:S01]  /*2db0*/  LOP3.LUT R27, R15, 0xff00, R12, 0xf8, !PT ;  /* 0x0000ff000f1b7812 */ /* 0x000fe200078ef80c */
[----:B------:R-:W-:Y:S01]  /*2dc0*/  IMAD.U32 R12, R76, 0x10000, RZ ;  /* 0x000100004c0c7824 */ /* 0x000fe200078e00ff */
[----:B------:R-:W-:Y:S01]  /*2dd0*/  LOP3.LUT R13, R13, 0xff00, R2, 0xf8, !PT ;  /* 0x0000ff000d0d7812 */ /* 0x000fe200078ef802 */
[----:B------:R-:W-:Y:S01]  /*2de0*/  IMAD.U32 R26, R28, 0x10000, RZ ;  /* 0x000100001c1a7824 */ /* 0x000fe200078e00ff */
[----:B0-----:R-:W-:-:S02]  /*2df0*/  F2FP.F16.E4M3.UNPACK_B R2, R5 ;  /* 0x00000005ff02723e */ /* 0x001fc400020006ff */
        /* <DEDUP_REMOVED lines=11> */
[--C-:B------:R-:W-:Y:S02]  /*2eb0*/  HADD2.F32 R15, -RZ, R5.reuse.H1_H1 ;  /* 0x30000005ff0f7230 */ /* 0x100fe40000004100 */
[----:B------:R-:W-:Y:S02]  /*2ec0*/  HADD2.F32 R13, -RZ, R5.H0_H0 ;  /* 0x20000005ff0d7230 */ /* 0x000fe40000004100 */
[C---:B------:R-:W-:Y:S01]  /*2ed0*/  FMUL.FTZ R5, R2.reuse, R77 ;  /* 0x0000004d02057220 */ /* 0x040fe20000410000 */
[----:B------:R-:W-:Y:S02]  /*2ee0*/  HADD2.F32 R26, -RZ, R26.H1_H1 ;  /* 0x3000001aff1a7230 */ /* 0x000fe40000004100 */
[-C--:B------:R-:W-:Y:S01]  /*2ef0*/  FMUL.FTZ R74, R15, R28.reuse ;  /* 0x0000001c0f4a7220 */ /* 0x080fe20000410000 */
[-C--:B------:R-:W-:Y:S01]  /*2f00*/  FFMA.FTZ R2, R2, R27.reuse, -R79 ;  /* 0x0000001b02027223 */ /* 0x080fe2000001084f */
[----:B------:R-:W-:Y:S01]  /*2f10*/  FFMA.FTZ R5, R12, R27, R5 ;  /* 0x0000001b0c057223 */ /* 0x000fe20000010005 */
[----:B------:R-:W-:Y:S01]  /*2f20*/  FMUL.FTZ R78, R13, R28 ;  /* 0x0000001c0d4e7220 */ /* 0x000fe20000410000 */
[----:B------:R-:W-:-:S02]  /*2f30*/  F2FP.F16.E4M3.UNPACK_B R12, R4.H1 ;  /* 0x00000004ff0c723e */ /* 0x000fc400030006ff */
[----:B------:R-:W-:Y:S01]  /*2f40*/  F2FP.F16.E4M3.UNPACK_B R28, R80 ;  /* 0x00000050ff1c723e */ /* 0x000fe200020006ff */
[----:B------:R-:W-:Y:S01]  /*2f50*/  FFMA.FTZ R80, R13, R26, -R74 ;  /* 0x0000001a0d507223 */ /* 0x000fe2000001084a */
[----:B------:R-:W-:Y:S01]  /*2f60*/  F2FP.F16.E4M3.UNPACK_B R4, R4 ;  /* 0x00000004ff04723e */ /* 0x000fe200020006ff */
[----:B------:R-:W-:Y:S01]  /*2f70*/  FFMA.FTZ R81, R15, R26, R78 ;  /* 0x0000001a0f517223 */ /* 0x000fe2000001004e */
[----:B------:R-:W-:Y:S01]  /*2f80*/  F2FP.F16.E4M3.UNPACK_B R26, R82 ;  /* 0x00000052ff1a723e */ /* 0x000fe200020006ff */
[--C-:B------:R-:W-:Y:S02]  /*2f90*/  HADD2.F32 R13, -RZ, R12.reuse.H0_H0 ;  /* 0x2000000cff0d7230 */ /* 0x100fe40000004100 */
[----:B------:R-:W-:Y:S01]  /*2fa0*/  HADD2.F32 R15, -RZ, R12.H1_H1 ;  /* 0x3000000cff0f7230 */ /* 0x000fe20000004100 */
[----:B------:R-:W-:Y:S01]  /*2fb0*/  F2FP.SATFINITE.E4M3.F32.PACK_AB_MERGE_C R84, R81, R80, RZ ;  /* 0x000000505154723e */ /* 0x000fe200048070ff */
[----:B------:R-:W-:Y:S02]  /*2fc0*/  HADD2.F32 R74, -RZ, R28.H1_H1 ;  /* 0x3000001cff4a7230 */ /* 0x000fe40000004100 */
[----:B------:R-:W-:Y:S01]  /*2fd0*/  HADD2.F32 R12, -RZ, R4.H0_H0 ;  /* 0x20000004ff0c7230 */ /* 0x000fe20000004100 */
[----:B------:R-:W-:Y:S01]  /*2fe0*/  F2FP.SATFINITE.E4M3.F32.PACK_AB_MERGE_C R5, R5, R2, R84 ;  /* 0x000000020505723e */ /* 0x000fe20004807054 */
[----:B------:R-:W-:-:S02]  /*2ff0*/  HADD2.F32 R77, -RZ, R28.H0_H0 ;  /* 0x2000001cff4d7230 */ /* 0x000fc40000004100 */
[----:B------:R-:W-:Y:S02]  /*3000*/  HADD2.F32 R4, -RZ, R4.H1_H1 ;  /* 0x30000004ff047230 */ /* 0x000fe40000004100 */
[--C-:B------:R-:W-:Y:S02]  /*3010*/  HADD2.F32 R28, -RZ, R26.reuse.H1_H1 ;  /* 0x3000001aff1c7230 */ /* 0x100fe40000004100 */
[----:B------:R-:W-:Y:S02]  /*3020*/  HADD2.F32 R27, -RZ, R26.H0_H0 ;  /* 0x2000001aff1b7230 */ /* 0x000fe40000004100 */
[-C--:B------:R-:W-:Y:S01]  /*3030*/  FMUL.FTZ R26, R15, R74.reuse ;  /* 0x0000004a0f1a7220 */ /* 0x080fe20000410000 */
[C---:B------:R-:W-:Y:S01]  /*3040*/  FMUL.FTZ R74, R13.reuse, R74 ;  /* 0x0000004a0d4a7220 */ /* 0x040fe20000410000 */
[-C--:B------:R-:W-:Y:S01]  /*3050*/  FMUL.FTZ R79, R4, R77.reuse ;  /* 0x0000004d044f7220 */ /* 0x080fe20000410000 */
[C---:B------:R-:W-:Y:S01]  /*3060*/  FMUL.FTZ R77, R12.reuse, R77 ;  /* 0x0000004d0c4d7220 */ /* 0x040fe20000410000 */
[-C--:B------:R-:W-:Y:S01]  /*3070*/  FFMA.FTZ R26, R13, R28.reuse, -R26 ;  /* 0x0000001c0d1a7223 */ /* 0x080fe2000001081a */
[----:B------:R-:W-:Y:S01]  /*3080*/  FFMA.FTZ R15, R15, R28, R74 ;  /* 0x0000001c0f0f7223 */ /* 0x000fe2000001004a */
[-C--:B------:R-:W-:Y:S01]  /*3090*/  FFMA.FTZ R79, R12, R27.reuse, -R79 ;  /* 0x0000001b0c4f7223 */ /* 0x080fe2000001084f */
[----:B------:R-:W-:Y:S01]  /*30a0*/  FFMA.FTZ R78, R4, R27, R77 ;  /* 0x0000001b044e7223 */ /* 0x000fe2000001004d */
[----:B------:R-:W-:-:S02]  /*30b0*/  F2FP.F16.E4M3.UNPACK_B R12, R7.H1 ;  /* 0x00000007ff0c723e */ /* 0x000fc400030006ff */
[----:B------:R-:W-:Y:S02]  /*30c0*/  F2FP.F16.E4M3.UNPACK_B R27, R76.H1 ;  /* 0x0000004cff1b723e */ /* 0x000fe400030006ff */
        /* <DEDUP_REMOVED lines=19> */
[C---:B------:R-:W-:Y:S01]  /*3200*/  FMUL.FTZ R77, R4.reuse, R77 ;  /* 0x0000004d044d7220 */ /* 0x040fe20000410000 */
[----:B------:R-:W-:Y:S01]  /*3210*/  FFMA.FTZ R83, R15, R28, R74 ;  /* 0x0000001c0f537223 */ /* 0x000fe2000001004a */
[----:B------:R-:W-:Y:S01]  /*3220*/  FFMA.FTZ R81, R4, R13, -R81 ;  /* 0x0000000d04517223 */ /* 0x000fe20000010851 */
[----:B------:R-:W-:-:S02]  /*3230*/  HADD2.F32 R4, -RZ, R6.H0_H0 ;  /* 0x20000006ff047230 */ /* 0x000fc40000004100 */
[----:B------:R-:W-:Y:S01]  /*3240*/  FFMA.FTZ R28, R12, R13, R77 ;  /* 0x0000000d0c1c7223 */ /* 0x000fe2000001004d */
[--C-:B------:R-:W-:Y:S01]  /*3250*/  HADD2.F32 R12, -RZ, R7.reuse.H0_H0 ;  /* 0x20000007ff0c7230 */ /* 0x100fe20000004100 */
[----:B------:R-:W-:Y:S01]  /*3260*/  F2FP.SATFINITE.E4M3.F32.PACK_AB_MERGE_C R80, R83, R80, RZ ;  /* 0x000000505350723e */ /* 0x000fe200048070ff */
[----:B------:R-:W-:Y:S02]  /*3270*/  HADD2.F32 R6, -RZ, R6.H1_H1 ;  /* 0x30000006ff067230 */ /* 0x000fe40000004100 */
[----:B------:R-:W-:Y:S01]  /*3280*/  HADD2.F32 R13, -RZ, R76.H0_H0 ;  /* 0x2000004cff0d7230 */ /* 0x000fe20000004100 */
[----:B------:R-:W-:Y:S01]  /*3290*/  F2FP.SATFINITE.E4M3.F32.PACK_AB_MERGE_C R28, R28, R81, RZ ;  /* 0x000000511c1c723e */ /* 0x000fe200048070ff */
[----:B------:R-:W-:Y:S02]  /*32a0*/  HADD2.F32 R7, -RZ, R7.H1_H1 ;  /* 0x30000007ff077230 */ /* 0x000fe40000004100 */
[----:B------:R-:W-:Y:S02]  /*32b0*/  HADD2.F32 R27, -RZ, R27.H0_H0 ;  /* 0x2000001bff1b7230 */ /* 0x000fe40000004100 */
[----:B------:R-:W-:Y:S01]  /*32c0*/  FMUL.FTZ R15, R6, R13 ;  /* 0x0000000d060f7220 */ /* 0x000fe20000410000 */
[----:B------:R-:W-:-:S02]  /*32d0*/  HADD2.F32 R26, -RZ, R26.H0_H0 ;  /* 0x2000001aff1a7230 */ /* 0x000fc40000004100 */
[----:B------:R-:W-:Y:S01]  /*32e0*/  FMUL.FTZ R13, R4, R13 ;  /* 0x0000000d040d7220 */ /* 0x000fe20000410000 */
[----:B------:R-:W-:Y:S02]  /*32f0*/  HADD2.F32 R29, -RZ, R29.H0_H0 ;  /* 0x2000001dff1d7230 */ /* 0x000fe40000004100 */
[-C--:B------:R-:W-:Y:S01]  /*3300*/  FMUL.FTZ R77, R7, R27.reuse ;  /* 0x0000001b074d7220 */ /* 0x080fe20000410000 */
[----:B------:R-:W-:-:S03]  /*3310*/  FMUL.FTZ R74, R12, R27 ;  /* 0x0000001b0c4a7220 */ /* 0x000fc60000410000 */
[-C--:B------:R-:W-:Y:S01]  /*3320*/  FFMA.FTZ R77, R12, R26.reuse, -R77 ;  /* 0x0000001a0c4d7223 */ /* 0x080fe2000001084d */
[----:B------:R-:W-:Y:S01]  /*3330*/  FFMA.FTZ R74, R7, R26, R74 ;  /* 0x0000001a074a7223 */ /* 0x000fe2000001004a */
[-C--:B------:R-:W-:Y:S01]  /*3340*/  FFMA.FTZ R15, R4, R29.reuse, -R15 ;  /* 0x0000001d040f7223 */ /* 0x080fe2000001080f */
[----:B------:R-:W-:Y:S01]  /*3350*/  FFMA.FTZ R6, R6, R29, R13 ;  /* 0x0000001d06067223 */ /* 0x000fe2000001000d */
[----:B------:R-:W-:Y:S02]  /*3360*/  F2FP.SATFINITE.E4M3.F32.PACK_AB_MERGE_C R4, R78, R79, R82 ;  /* 0x0000004f4e04723e */ /* 0x000fe40004807052 */
[----:B------:R-:W-:Y:S02]  /*3370*/  F2FP.SATFINITE.E4M3.F32.PACK_AB_MERGE_C R7, R74, R77, R80 ;  /* 0x0000004d4a07723e */ /* 0x000fe40004807050 */
[----:B------:R-:W-:-:S07]  /*3380*/  F2FP.SATFINITE.E4M3.F32.PACK_AB_MERGE_C R6, R6, R15, R28 ;  /* 0x0000000f0606723e */ /* 0x000fce000480701c */
.L_x_14945:
[----:B------:R-:W-:Y:S05]  /*3390*/  BSYNC B2 ;  /* 0x0000000000027941 */ /* 0x000fea0003800000 */
.L_x_14944:
[----:B0-----:R0:W-:Y:S02]  /*33a0*/  ST.E.128 desc[UR44][R10.64], R4 ;  /* 0x000000040a007985 */ /* 0x0011e4000c101d2c */
.L_x_14943:
[----:B------:R-:W-:Y:S05]  /*33b0*/  BSYNC B1 ;  /* 0x0000000000017941 */ /* 0x000fea0003800000 */
.L_x_14942:
[----:B------:R-:W-:-:S13]  /*33c0*/  LOP3.LUT P3, RZ, R16, 0x1, RZ, 0xc0, !PT ;  /* 0x0000000110ff7812 */ /* 0x000fda000786c0ff */
[----:B------:R-:W-:Y:S05]  /*33d0*/  @P3 BRA `(.L_x_14941) ;  /* 0x0000001c00543947 */ /* 0x000fea0003800000 */
[----:B0-----:R-:W5:Y:S04]  /*33e0*/  LDL R7, [R1+0x34] ;  /* 0x0000340001077983 */ /* 0x001f680000100800 */
[----:B------:R-:W4:Y:S04]  /*33f0*/  LDL R4, [R1+0x18] ;  /* 0x0000180001047983 */ /* 0x000f280000100800 */
[----:B------:R-:W3:Y:S01]  /*3400*/  LDL R6, [R1+0x30] ;  /* 0x0000300001067983 */ /* 0x000ee20000100800 */
[----:B------:R-:W-:Y:S01]  /*3410*/  IMAD.MOV.U32 R5, RZ, RZ, 0x20 ;  /* 0x00000020ff057424 */ /* 0x000fe200078e00ff */
[----:B------:R-:W-:Y:S01]  /*3420*/  BSSY B1, `(.L_x_14946) ;  /* 0x0000074000017945 */ /* 0x000fe20003800000 */
[----:B--2---:R-:W-:-:S03]  /*3430*/  IMAD R2, R157, 0x2800, RZ ;  /* 0x000028009d027824 */ /* 0x004fc600078e02ff */
[----:B------:R-:W-:-:S04]  /*3440*/  SEL R5, R5, 0xffffffe0, !P1 ;  /* 0xffffffe005057807 */ /* 0x000fc80004800000 */
[----:B-----5:R-:W-:Y:S01]  /*3450*/  IADD3 R5, R5, R7, R2 ;  /* 0x0000000705057210 */ /* 0x020fe20007ffe002 */
[----:B------:R-:W-:Y:S01]  /*3460*/  VIADD R2, R20, 0x10 ;  /* 0x0000001014027836 */ /* 0x000fe20000000000 */
[----:B----4-:R-:W-:-:S03]  /*3470*/  IADD3 R14, P3, R4, R14, RZ ;  /* 0x0000000e040e7210 */ /* 0x010fc60007f7e0ff */
[----:B------:R-:W-:Y:S02]  /*3480*/  IMAD.IADD R4, R22, 0x1, R5 ;  /* 0x0000000116047824 */ /* 0x000fe400078e0205 */
[----:B---3--:R-:W-:Y:S01]  /*3490*/  IMAD.X R15, R3, 0x1, R6, P3 ;  /* 0x00000001030f7824 */ /* 0x008fe200018e0606 */
[----:B------:R-:W-:-:S03]  /*34a0*/  ISETP.GE.AND P3, PT, R2, R31, PT ;  /* 0x0000001f0200720c */ /* 0x000fc60003f66270 */
[----:B------:R-:W0:Y:S10]  /*34b0*/  LDS.128 R4, [R4+0xe000] ;  /* 0x00e0000004047984 */ /* 0x000e340000000c00 */
[----:B------:R-:W-:Y:S05]  /*34c0*/  @P3 BRA `(.L_x_14947) ;  /* 0x0000000400a43947 */ /* 0x000fea0003800000 */
[--C-:B------:R-:W-:Y:S02]  /*34d0*/  SHF.R.U32.HI R11, RZ, 0x18, R9.reuse ;  /* 0x00000018ff0b7819 */ /* 0x100fe40000011609 */
[----:B------:R-:W-:Y:S02]  /*34e0*/  LOP3.LUT R2, R9, 0xff, RZ, 0xc0, !PT ;  /* 0x000000ff09027812 */ /* 0x000fe400078ec0ff */
[--C-:B------:R-:W-:Y:S02]  /*34f0*/  SHF.R.U32.HI R3, RZ, 0x8, R9.reuse ;  /* 0x00000008ff037819 */ /* 0x100fe40000011609 */
[----:B------:R-:W-:Y:S02]  /*3500*/  SHF.R.U32.HI R10, RZ, 0x10, R9 ;  /* 0x00000010ff0a7819 */ /* 0x000fe40000011609 */
[----:B------:R-:W-:Y:S01]  /*3510*/  SHF.R.U32.HI R9, RZ, 0x8, R25 ;  /* 0x00000008ff097819 */ /* 0x000fe20000011619 */
[----:B------:R-:W-:Y:S01]  /*3520*/  IMAD.SHL.U32 R3, R3, 0x100, RZ ;  /* 0x0000010003037824 */ /* 0x000fe200078e00ff */
[----:B------:R-:W-:-:S02]  /*3530*/  LOP3.LUT R8, R25, 0xff0000ff, RZ, 0xc0, !PT ;  /* 0xff0000ff19087812 */ /* 0x000fc400078ec0ff */
[----:B------:R-:W-:Y:S01]  /*3540*/  SHF.R.U32.HI R12, RZ, 0x10, R25 ;  /* 0x00000010ff0c7819 */ /* 0x000fe20000011619 */
[----:B------:R-:W-:Y:S01]  /*3550*/  IMAD.SHL.U32 R9, R9, 0x100, RZ ;  /* 0x0000010009097824 */ /* 0x000fe200078e00ff */
[----:B------:R-:W-:-:S03]  /*3560*/  PRMT R2, R11, 0x654, R2 ;  /* 0x000006540b027816 */ /* 0x000fc60000000002 */
[----:B------:R-:W-:Y:S01]  /*3570*/  IMAD.U32 R12, R12, 0x10000, RZ ;  /* 0x000100000c0c7824 */ /* 0x000fe200078e00ff */
[----:B------:R-:W-:Y:S01]  /*3580*/  LOP3.LUT R9, R8, 0xff00, R9, 0xf8, !PT ;  /* 0x0000ff0008097812 */ /* 0x000fe200078ef809 */
[----:B------:R-:W-:Y:S01]  /*3590*/  IMAD.U32 R8, R10, 0x10000, RZ ;  /* 0x000100000a087824 */ /* 0x000fe200078e00ff */
[----:B------:R-:W-:Y:S02]  /*35a0*/  LOP3.LUT R3, R2, 0xff00, R3, 0xf8, !PT ;  /* 0x0000ff0002037812 */ /* 0x000fe400078ef803 */
[----:B------:R-:W-:Y:S02]  /*35b0*/  F2FP.F16.E4M3.UNPACK_B R10, R30.H1 ;  /* 0x0000001eff0a723e */ /* 0x000fe400030006ff */
[-C--:B0-----:R-:W-:Y:S02]  /*35c0*/  F2FP.F16.E4M3.UNPACK_B R2, R5.reuse ;  /* 0x00000005ff02723e */ /* 0x081fe400020006ff */
        /* <DEDUP_REMOVED lines=10> */
[CC--:B------:R-:W-:Y:S01]  /*3670*/  FMUL.FTZ R25, R3.reuse, R12.reuse ;  /* 0x0000000c03197220 */ /* 0x0c0fe20000410000 */
[--C-:B------:R-:W-:Y:S02]  /*3680*/  HADD2.F32 R8, -RZ, R5.reuse.H1_H1 ;  /* 0x30000005ff087230 */ /* 0x100fe40000004100 */
[C---:B------:R-:W-:Y:S01]  /*3690*/  FMUL.FTZ R12, R2.reuse, R12 ;  /* 0x0000000c020c7220 */ /* 0x040fe20000410000 */
[----:B------:R-:W-:Y:S02]  /*36a0*/  HADD2.F32 R5, -RZ, R5.H0_H0 ;  /* 0x20000005ff057230 */ /* 0x000fe40000004100 */
[-C--:B------:R-:W-:Y:S01]  /*36b0*/  FFMA.FTZ R2, R2, R10.reuse, -R25 ;  /* 0x0000000a02027223 */ /* 0x080fe20000010819 */
[----:B------:R-:W-:Y:S02]  /*36c0*/  HADD2.F32 R9, -RZ, R9.H1_H1 ;  /* 0x30000009ff097230 */ /* 0x000fe40000004100 */
[-C--:B------:R-:W-:Y:S01]  /*36d0*/  FMUL.FTZ R26, R8, R13.reuse ;  /* 0x0000000d081a7220 */ /* 0x080fe20000410000 */
[----:B------:R-:W-:Y:S01]  /*36e0*/  FFMA.FTZ R27, R3, R10, R12 ;  /* 0x0000000a031b7223 */ /* 0x000fe2000001000c */
[C---:B------:R-:W-:Y:S01]  /*36f0*/  FMUL.FTZ R13, R5.reuse, R13 ;  /* 0x0000000d050d7220 */ /* 0x040fe20000410000 */
[----:B------:R-:W-:Y:S01]  /*3700*/  F2FP.F16.E4M3.UNPACK_B R3, R4.H1 ;  /* 0x00000004ff03723e */ /* 0x000fe200030006ff */
[----:B------:R-:W-:Y:S01]  /*3710*/  FFMA.FTZ R28, R5, R9, -R26 ;  /* 0x00000009051c7223 */ /* 0x000fe2000001081a */
[----:B------:R-:W-:-:S02]  /*3720*/  HADD2.F32 R12, -RZ, R30.H1_H1 ;  /* 0x3000001eff0c7230 */ /* 0x000fc40000004100 */
[----:B------:R-:W-:Y:S01]  /*3730*/  FFMA.FTZ R29, R8, R9, R13 ;  /* 0x00000009081d7223 */ /* 0x000fe2000001000d */
[----:B------:R-:W-:Y:S01]  /*3740*/  F2FP.F16.E4M3.UNPACK_B R8, R0 ;  /* 0x00000000ff08723e */ /* 0x000fe200020006ff */
[--C-:B------:R-:W-:Y:S01]  /*3750*/  HADD2.F32 R5, -RZ, R3.reuse.H0_H0 ;  /* 0x20000003ff057230 */ /* 0x100fe20000004100 */
[----:B------:R-:W-:Y:S01]  /*3760*/  F2FP.F16.E4M3.UNPACK_B R4, R4 ;  /* 0x00000004ff04723e */ /* 0x000fe200020006ff */
[----:B------:R-:W-:Y:S01]  /*3770*/  HADD2.F32 R3, -RZ, R3.H1_H1 ;  /* 0x30000003ff037230 */ /* 0x000fe20000004100 */
[----:B------:R-:W-:Y:S01]  /*3780*/  F2FP.SATFINITE.E4M3.F32.PACK_AB_MERGE_C R31, R29, R28, RZ ;  /* 0x0000001c1d1f723e */ /* 0x000fe200048070ff */
[--C-:B------:R-:W-:Y:S02]  /*3790*/  HADD2.F32 R10, -RZ, R8.reuse.H1_H1 ;  /* 0x30000008ff0a7230 */ /* 0x100fe40000004100 */
[----:B------:R-:W-:Y:S02]  /*37a0*/  HADD2.F32 R9, -RZ, R8.H0_H0 ;  /* 0x20000008ff097230 */ /* 0x000fe40000004100 */
[----:B------:R-:W-:Y:S01]  /*37b0*/  FMUL.FTZ R8, R3, R12 ;  /* 0x0000000c03087220 */ /* 0x000fe20000410000 */
[----:B------:R-:W-:-:S02]  /*37c0*/  HADD2.F32 R0, -RZ, R4.H0_H0 ;  /* 0x20000004ff007230 */ /* 0x000fc40000004100 */
[C---:B------:R-:W-:Y:S01]  /*37d0*/  FMUL.FTZ R12, R5.reuse, R12 ;  /* 0x0000000c050c7220 */ /* 0x040fe20000410000 */
[----:B------:R-:W-:Y:S02]  /*37e0*/  HADD2.F32 R13, -RZ, R30.H0_H0 ;  /* 0x2000001eff0d7230 */ /* 0x000fe40000004100 */
[-C--:B------:R-:W-:Y:S01]  /*37f0*/  FFMA.FTZ R8, R5, R10.reuse, -R8 ;  /* 0x0000000a05087223 */ /* 0x080fe20000010808 */
[----:B------:R-:W-:Y:S02]  /*3800*/  HADD2.F32 R4, -RZ, R4.H1_H1 ;  /* 0x30000004ff047230 */ /* 0x000fe40000004100 */
[----:B------:R-:W-:Y:S01]  /*3810*/  FFMA.FTZ R5, R3, R10, R12 ;  /* 0x0000000a03057223 */ /* 0x000fe2000001000c */
[----:B------:R-:W-:Y:S02]  /*3820*/  F2FP.F16.E4M3.UNPACK_B R3, R7.H1 ;  /* 0x00000007ff03723e */ /* 0x000fe400030006ff */
[----:B------:R-:W-:Y:S01]  /*3830*/  F2FP.F16.E4M3.UNPACK_B R10, R24.H1 ;  /* 0x00000018ff0a723e */ /* 0x000fe200030006ff */
[-C--:B------:R-:W-:Y:S01]  /*3840*/  FMUL.FTZ R25, R4, R13.reuse ;  /* 0x0000000d04197220 */ /* 0x080fe20000410000 */
[----:B------:R-:W-:Y:S01]  /*3850*/  FMUL.FTZ R13, R0, R13 ;  /* 0x0000000d000d7220 */ /* 0x000fe20000410000 */
[----:B------:R-:W-:Y:S01]  /*3860*/  F2FP.SATFINITE.E4M3.F32.PACK_AB_MERGE_C R30, R5, R8, RZ ;  /* 0x00000008051e723e */ /* 0x000fe200048070ff */
[----:B------:R-:W-:-:S02]  /*3870*/  HADD2.F32 R5, -RZ, R3.H1_H1 ;  /* 0x30000003ff057230 */ /* 0x000fc40000004100 */
[-C--:B------:R-:W-:Y:S01]  /*3880*/  FFMA.FTZ R25, R0, R9.reuse, -R25 ;  /* 0x0000000900197223 */ /* 0x080fe20000010819 */
[----:B------:R-:W-:Y:S01]  /*3890*/  FFMA.FTZ R26, R4, R9, R13 ;  /* 0x00000009041a7223 */ /* 0x000fe2000001000d */
        /* <DEDUP_REMOVED lines=28> */
[----:B------:R-:W-:Y:S02]  /*3a60*/  HADD2.F32 R6, -RZ, R6.H1_H1 ;  /* 0x30000006ff067230 */ /* 0x000fe40000004100 */
[-C--:B------:R-:W-:Y:S01]  /*3a70*/  FMUL.FTZ R4, R7, R10.reuse ;  /* 0x0000000a07047220 */ /* 0x080fe20000410000 */
[----:B------:R-:W-:Y:S02]  /*3a80*/  HADD2.F32 R5, -RZ, R24.H0_H0 ;  /* 0x20000018ff057230 */ /* 0x000fe40000004100 */
[C---:B------:R-:W-:Y:S01]  /*3a90*/  FMUL.FTZ R10, R3.reuse, R10 ;  /* 0x0000000a030a7220 */ /* 0x040fe20000410000 */
[----:B------:R-:W-:Y:S02]  /*3aa0*/  HADD2.F32 R8, -RZ, R8.H0_H0 ;  /* 0x20000008ff087230 */ /* 0x000fe40000004100 */
[----:B------:R-:W-:Y:S02]  /*3ab0*/  HADD2.F32 R11, -RZ, R11.H0_H0 ;  /* 0x2000000bff0b7230 */ /* 0x000fe40000004100 */
[-C--:B------:R-:W-:Y:S01]  /*3ac0*/  FMUL.FTZ R9, R6, R5.reuse ;  /* 0x0000000506097220 */ /* 0x080fe20000410000 */
[C---:B------:R-:W-:Y:S01]  /*3ad0*/  FMUL.FTZ R5, R0.reuse, R5 ;  /* 0x0000000500057220 */ /* 0x040fe20000410000 */
[-C--:B------:R-:W-:Y:S01]  /*3ae0*/  FFMA.FTZ R4, R3, R8.reuse, -R4 ;  /* 0x0000000803047223 */ /* 0x080fe20000010804 */
[----:B------:R-:W-:Y:S01]  /*3af0*/  FFMA.FTZ R7, R7, R8, R10 ;  /* 0x0000000807077223 */ /* 0x000fe2000001000a */
[-C--:B------:R-:W-:Y:S01]  /*3b00*/  FFMA.FTZ R9, R0, R11.reuse, -R9 ;  /* 0x0000000b00097223 */ /* 0x080fe20000010809 */
[----:B------:R-:W-:Y:S01]  /*3b10*/  FFMA.FTZ R6, R6, R11, R5 ;  /* 0x0000000b06067223 */ /* 0x000fe20000010005 */
[----:B------:R-:W-:-:S02]  /*3b20*/  F2FP.SATFINITE.E4M3.F32.PACK_AB_MERGE_C R5, R27, R2, R31 ;  /* 0x000000021b05723e */ /* 0x000fc4000480701f */
[----:B------:R-:W-:Y:S01]  /*3b30*/  F2FP.SATFINITE.E4M3.F32.PACK_AB_MERGE_C R7, R7, R4, R28 ;  /* 0x000000040707723e */ /* 0x000fe2000480701c */
[----:B------:R-:W-:Y:S01]  /*3b40*/  IMAD.MOV.U32 R4, RZ, RZ, R25 ;  /* 0x000000ffff047224 */ /* 0x000fe200078e0019 */
[----:B------:R-:W-:-:S07]  /*3b50*/  F2FP.SATFINITE.E4M3.F32.PACK_AB_MERGE_C R6, R6, R9, R12 ;  /* 0x000000090606723e */ /* 0x000fce000480700c */
.L_x_14947:
[----:B------:R-:W-:Y:S05]  /*3b60*/  BSYNC B1 ;  /* 0x0000000000017941 */ /* 0x000fea0003800000 */
.L_x_14946:
[----:B0-----:R0:W-:Y:S01]  /*3b70*/  ST.E.128 desc[UR44][R14.64], R4 ;  /* 0x000000040e007985 */ /* 0x0011e2000c101d2c */
[----:B------:R-:W-:Y:S05]  /*3b80*/  BRA `(.L_x_14941) ;  /* 0x0000001400687947 */ /* 0x000fea0003800000 */
.L_x_14934:
[----:B------:R-:W0:Y:S01]  /*3b90*/  S2R R3, SR_TID.X ;  /* 0x0000000000037919 */ /* 0x000e220000002100 */
[----:B------:R-:W-:-:S05]  /*3ba0*/  IMAD R73, R47, -0xa0, R48 ;  /* 0xffffff602f497824 */ /* 0x000fca00078e0230 */
[----:B------:R-:W-:Y:S01]  /*3bb0*/  VIMNMX R73, R73, 0xa0, PT ;  /* 0x000000a049497848 */ /* 0x000fe20003fe0100 */
[C---:B0-----:R-:W-:Y:S02]  /*3bc0*/  VIADD R7, R3.reuse, 0xffffff80 ;  /* 0xffffff8003077836 */ /* 0x041fe40000000000 */
[----:B------:R-:W-:Y:S02]  /*3bd0*/  VIADD R6, R3, 0xffffff80 ;  /* 0xffffff8003067836 */ /* 0x000fe40000000000 */
[----:B------:R-:W2:Y:S03]  /*3be0*/  LDL R3, [R1+0xc] ;  /* 0x00000c0001037983 */ /* 0x000ea60000100800 */
        /* <DEDUP_REMOVED lines=23> */
[----:B---3--:R-:W-:Y:S02]  /*3d60*/  IMAD.MOV.U32 R77, RZ, RZ, R24 ;  /* 0x000000ffff4d7224 */ /* 0x008fe400078e0018 */
[----:B------:R-:W-:Y:S02]  /*3d70*/  IMAD.MOV.U32 R74, RZ, RZ, R26 ;  /* 0x000000ffff4a7224 */ /* 0x000fe400078e001a */
[----:B----4-:R-:W-:Y:S02]  /*3d80*/  IMAD.MOV.U32 R76, RZ, RZ, R6 ;  /* 0x000000ffff4c7224 */ /* 0x010fe400078e0006 */
[----:B------:R-:W-:-:S06]  /*3d90*/  IMAD.MOV.U32 R78, RZ, RZ, R4 ;  /* 0x000000ffff4e7224 */ /* 0x000fcc00078e0004 */
[----:B------:R-:W-:Y:S05]  /*3da0*/  @!P4 BRA `(.L_x_14948) ;  /* 0x000000000004c947 */ /* 0x000fea0003800000 */
[----:B------:R-:W-:Y:S01]  /*3db0*/  BPT.TRAP 0x1 ;  /* 0x000000040000795c */ /* 0x000fe20000300000 */
.L_x_14948:
[----:B------:R-:W2:Y:S01]  /*3dc0*/  LDL R0, [R1+0x1c] ;  /* 0x00001c0001007983 */ /* 0x000ea20000100800 */
[----:B------:R-:W-:Y:S01]  /*3dd0*/  IMAD R50, R157, 0x8, R22 ;  /* 0x000000089d327824 */ /* 0x000fe200078e0216 */
[----:B------:R-:W-:Y:S01]  /*3de0*/  BSSY B1, `(.L_x_14949) ;  /* 0x0000004000017945 */ /* 0x000fe20003800000 */
[----:B--2---:R-:W-:-:S04]  /*3df0*/  SHF.L.U32 R75, R0, 0x1f, RZ ;  /* 0x0000001f004b7819 */ /* 0x004fc800000006ff */
[----:B------:R-:W0:Y:S02]  /*3e00*/  SYNCS.PHASECHK.TRANS64.TRYWAIT P6, [R50+URZ+0x13290], R75 ;  /* 0x0132904b320075a7 */ /* 0x000e2400080c017f */
[----:B0-----:R-:W-:Y:S05]  /*3e10*/  @!P6 BRA `(.L_x_14950) ;  /* 0x0000022800e4e947 */ /* 0x001fea0003800000 */
.L_x_15261:
[----:B------:R-:W-:Y:S05]  /*3e20*/  BSYNC B1 ;  /* 0x0000000000017941 */ /* 0x000fea0003800000 */
.L_x_14949:
[----:B------:R-:W-:-:S03]  /*3e30*/  UMOV UR4, 0xffffffff ;  /* 0xffffffff00047882 */ /* 0x000fc60000000000 */
[----:B------:R-:W-:Y:S05]  /*3e40*/  BRA.DIV UR4, `(.L_x_14951) ;  /* 0x0000022a04ec7947 */ /* 0x000fea000b800000 */
[----:B------:R1:W2:Y:S04]  /*3e50*/  SHFL.IDX PT, R0, R13, RZ, 0x1e1f ;  /* 0x001e1fff0d007589 */ /* 0x0002a800000e0000 */
[----:B------:R1:W3:Y:S02]  /*3e60*/  SHFL.IDX PT, R14, R2, RZ, 0x1e1f ;  /* 0x001e1fff020e7589 */ /* 0x0002e400000e0000 */
.L_x_15265:
[----:B------:R-:W4:Y:S02]  /*3e70*/  LDC R12, c[0x0][0x2f4] ;  /* 0x0000bd00ff0c7b82 */ /* 0x000f240000000800 */
[----:B----4-:R-:W-:-:S13]  /*3e80*/  ISETP.GE.OR P3, PT, R18, R12, P3 ;  /* 0x0000000c1200720c */ /* 0x010fda0001f66670 */
[----:B------:R-:W-:Y:S05]  /*3e90*/  @P3 BRA `(.L_x_14941) ;  /* 0x0000001000a43947 */ /* 0x000fea0003800000 */
[----:B------:R-:W4:Y:S01]  /*3ea0*/  LDL R10, [R1+0x50] ;  /* 0x00005000010a7983 */ /* 0x000f220000100800 */
[----:B------:R-:W-:Y:S01]  /*3eb0*/  IMAD.IADD R8, R12, 0x1, -R63 ;  /* 0x000000010c087824 */ /* 0x000fe200078e0a3f */
[----:B-1-3--:R-:W-:Y:S01]  /*3ec0*/  IADD3 R2, P3, R55, R14, RZ ;  /* 0x0000000e37027210 */ /* 0x00afe20007f7e0ff */
[----:B------:R-:W-:Y:S03]  /*3ed0*/  BSSY B1, `(.L_x_14952) ;  /* 0x00000e6000017945 */ /* 0x000fe60003800000 */
[----:B------:R-:W-:Y:S02]  /*3ee0*/  SEL R8, R63, R8, !P0 ;  /* 0x000000083f087207 */ /* 0x000fe40004000000 */
[----:B--2---:R-:W-:Y:S02]  /*3ef0*/  LEA.HI.X.SX32 R3, R55, R0, 0x1, P3 ;  /* 0x0000000037037211 */ /* 0x004fe400018f0eff */
[----:B------:R-:W-:-:S04]  /*3f00*/  SHF.R.S32.HI R9, RZ, 0x1f, R8 ;  /* 0x0000001fff097819 */ /* 0x000fc80000011408 */
[----:B------:R-:W-:-:S04]  /*3f10*/  LEA.HI R9, R9, R8, RZ, 0x5 ;  /* 0x0000000809097211 */ /* 0x000fc800078f28ff */
[----:B------:R-:W-:-:S04]  /*3f20*/  SHF.R.S32.HI R9, RZ, 0x5, R9 ;  /* 0x00000005ff097819 */ /* 0x000fc80000011409 */
[----:B------:R-:W-:-:S05]  /*3f30*/  LEA.HI.SX32 R9, R66, R9, 0x1c ;  /* 0x0000000942097211 */ /* 0x000fca00078fe2ff */
[----:B------:R-:W-:-:S05]  /*3f40*/  IMAD.SHL.U32 R13, R9, 0x10, RZ ;  /* 0x00000010090d7824 */ /* 0x000fca00078e00ff */
[----:B------:R-:W-:-:S04]  /*3f50*/  LOP3.LUT R9, R61, 0x30, R13, 0xf8, !PT ;  /* 0x000000303d097812 */ /* 0x000fc800078ef80d */
[----:B------:R-:W-:-:S05]  /*3f60*/  LOP3.LUT R9, R9, R56, RZ, 0x3c, !PT ;  /* 0x0000003809097212 */ /* 0x000fca00078e3cff */
[----:B----4-:R-:W-:Y:S02]  /*3f70*/  IMAD.IADD R8, R10, 0x1, R9 ;  /* 0x000000010a087824 */ /* 0x010fe400078e0209 */
[C---:B------:R-:W-:Y:S02]  /*3f80*/  IMAD R9, R157.reuse, 0x2800, R52 ;  /* 0x000028009d097824 */ /* 0x040fe400078e0234 */
[----:B------:R-:W-:Y:S02]  /*3f90*/  IMAD R11, R157, 0x2800, R8 ;  /* 0x000028009d0b7824 */ /* 0x000fe400078e0208 */
[C---:B------:R-:W-:Y:S02]  /*3fa0*/  IMAD.IADD R9, R22.reuse, 0x1, R9 ;  /* 0x0000000116097824 */ /* 0x040fe400078e0209 */
[----:B------:R-:W-:-:S04]  /*3fb0*/  IMAD.IADD R28, R22, 0x1, R11 ;  /* 0x00000001161c7824 */ /* 0x000fc800078e020b */
[----:B------:R-:W1:Y:S04]  /*3fc0*/  LDS.128 R8, [R9+0xe000] ;  /* 0x00e0000009087984 */ /* 0x000e680000000c00 */
[----:B------:R-:W2:Y:S01]  /*3fd0*/  LDS.128 R28, [R28+0xe000] ;  /* 0x00e000001c1c7984 */ /* 0x000ea20000000c00 */
[----:B------:R-:W-:Y:S05]  /*3fe0*/  @P5 BRA `(.L_x_14953) ;  /* 0x0000000c00505947 */ /* 0x000fea0003800000 */
[--C-:B------:R-:W-:Y:S01]  /*3ff0*/  SHF.R.U32.HI R86, RZ, 0x8, R25.reuse ;  /* 0x00000008ff567819 */ /* 0x100fe20000011619 */
[----:B-1----:R-:W-:Y:S01]  /*4000*/  IMAD.MOV.U32 R24, RZ, RZ, R8 ;  /* 0x000000ffff187224 */ /* 0x002fe200078e0008 */
        /* <DEDUP_REMOVED lines=15> */
[----:B------:R-:W-:Y:S02]  /*4100*/  LOP3.LUT R25, R7, 0xff0000ff, RZ, 0xc0, !PT ;  /* 0xff0000ff07197812 */ /* 0x000fe400078ec0ff */
[----:B------:R-:W-:Y:S01]  /*4110*/  SHF.R.U32.HI R83, RZ, 0x10, R7 ;  /* 0x00000010ff537819 */ /* 0x000fe20000011607 */
[----:B------:R-:W-:Y:S01]  /*4120*/  IMAD.SHL.U32 R7, R82, 0x100, RZ ;  /* 0x0000010052077824 */ /* 0x000fe200078e00ff */
[----:B------:R-:W-:Y:S01]  /*4130*/  LOP3.LUT R4, R4, 0xff00, R5, 0xf8, !PT ;  /* 0x0000ff0004047812 */ /* 0x000fe200078ef805 */
[----:B------:R-:W-:Y:S01]  /*4140*/  IMAD.U32 R5, R84, 0x10000, RZ ;  /* 0x0001000054057824 */ /* 0x000fe200078e00ff */
[----:B------:R-:W-:Y:S01]  /*4150*/  PRMT R6, R85, 0x654, R6 ;  /* 0x0000065455067816 */ /* 0x000fe20000000006 */
[----:B------:R-:W-:Y:S01]  /*4160*/  IMAD.SHL.U32 R26, R26, 0x100, RZ ;  /* 0x000001001a1a7824 */ /* 0x000fe200078e00ff */
[----:B------:R-:W-:Y:S01]  /*4170*/  PRMT R15, R80, 0x654, R15 ;  /* 0x00000654500f7816 */ /* 0x000fe2000000000f */
[----:B------:R-:W-:Y:S01]  /*4180*/  IMAD.U32 R83, R83, 0x10000, RZ ;  /* 0x0001000053537824 */ /* 0x000fe200078e00ff */
[----:B------:R-:W-:-:S02]  /*4190*/  LOP3.LUT R7, R6, 0xff00, R7, 0xf8, !PT ;  /* 0x0000ff0006077812 */ /* 0x000fc400078ef807 */
[----:B------:R-:W-:Y:S01]  /*41a0*/  LOP3.LUT R6, R4, 0xff0000, R5, 0xf8, !PT ;  /* 0x00ff000004067812 */ /* 0x000fe200078ef805 */
[----:B------:R-:W-:Y:S01]  /*41b0*/  IMAD.U32 R4, R81, 0x10000, RZ ;  /* 0x0001000051047824 */ /* 0x000fe200078e00ff */
[----:B------:R-:W-:Y:S02]  /*41c0*/  LOP3.LUT R82, R25, 0xff00, R26, 0xf8, !PT ;  /* 0x0000ff0019527812 */ /* 0x000fe400078ef81a */
[----:B------:R-:W-:Y:S02]  /*41d0*/  F2FP.F16.E4M3.UNPACK_B R81, R78.H1 ;  /* 0x0000004eff51723e */ /* 0x000fe400030006ff */
[----:B--2---:R-:W-:Y:S02]  /*41e0*/  F2FP.F16.E4M3.UNPACK_B R26, R28.H1 ;  /* 0x0000001cff1a723e */ /* 0x004fe400030006ff */
[----:B------:R-:W-:Y:S01]  /*41f0*/  F2FP.F16.E4M3.UNPACK_B R25, R24.H1 ;  /* 0x00000018ff19723e */ /* 0x000fe200030006ff */
[----:B------:R-:W-:Y:S01]  /*4200*/  HADD2.F32 R5, -RZ, R81.H0_H0 ;  /* 0x20000051ff057230 */ /* 0x000fe20000004100 */
[----:B------:R-:W-:Y:S01]  /*4210*/  LOP3.LUT R80, R15, 0xff00, R8, 0xf8, !PT ;  /* 0x0000ff000f507812 */ /* 0x000fe200078ef808 */
[----:B------:R-:W-:Y:S01]  /*4220*/  HADD2.F32 R15, -RZ, R26.H0_H0 ;  /* 0x2000001aff0f7230 */ /* 0x000fe20000004100 */
[----:B------:R-:W-:Y:S01]  /*4230*/  LOP3.LUT R4, R7, 0xff0000, R4, 0xf8, !PT ;  /* 0x00ff000007047812 */ /* 0x000fe200078ef804 */
[----:B------:R-:W-:Y:S01]  /*4240*/  HADD2.F32 R8, -RZ, R25.H0_H0 ;  /* 0x20000019ff087230 */ /* 0x000fe20000004100 */
[----:B------:R-:W-:Y:S01]  /*4250*/  F2FP.F16.E4M3.UNPACK_B R27, R77.H1 ;  /* 0x0000004dff1b723e */ /* 0x000fe200030006ff */
[----:B------:R-:W-:-:S02]  /*4260*/  IMAD.U32 R7, R79, 0x10000, RZ ;  /* 0x000100004f077824 */ /* 0x000fc400078e00ff */
[CC--:B------:R-:W-:Y:S01]  /*4270*/  FMUL.FTZ R85, R15.reuse, R5.reuse ;  /* 0x000000050f557220 */ /* 0x0c0fe20000410000 */
[----:B------:R-:W-:Y:S02]  /*4280*/  HADD2.F32 R25, -RZ, R25.H1_H1 ;  /* 0x30000019ff197230 */ /* 0x000fe40000004100 */
[----:B------:R-:W-:Y:S01]  /*4290*/  FMUL.FTZ R84, R8, R5 ;  /* 0x0000000508547220 */ /* 0x000fe20000410000 */
[----:B------:R-:W-:Y:S01]  /*42a0*/  LOP3.LUT R5, R82, 0xff0000, R83, 0xf8, !PT ;  /* 0x00ff000052057812 */ /* 0x000fe200078ef853 */
[----:B------:R-:W-:Y:S01]  /*42b0*/  HADD2.F32 R83, -RZ, R81.H1_H1 ;  /* 0x30000051ff537230 */ /* 0x000fe20000004100 */
[----:B------:R-:W-:Y:S01]  /*42c0*/  F2FP.F16.E4M3.UNPACK_B R81, R78 ;  /* 0x0000004eff51723e */ /* 0x000fe200020006ff */
[--C-:B------:R-:W-:Y:S01]  /*42d0*/  HADD2.F32 R79, -RZ, R27.reuse.H0_H0 ;  /* 0x2000001bff4f7230 */ /* 0x100fe20000004100 */
[----:B------:R-:W-:Y:S01]  /*42e0*/  LOP3.LUT R7, R80, 0xff0000, R7, 0xf8, !PT ;  /* 0x00ff000050077812 */ /* 0x000fe200078ef807 */
[----:B------:R-:W-:Y:S01]  /*42f0*/  HADD2.F32 R78, -RZ, R26.H1_H1 ;  /* 0x3000001aff4e7230 */ /* 0x000fe20000004100 */
[----:B------:R-:W-:Y:S01]  /*4300*/  F2FP.F16.E4M3.UNPACK_B R28, R28 ;  /* 0x0000001cff1c723e */ /* 0x000fe200020006ff */
[----:B------:R-:W-:Y:S01]  /*4310*/  HADD2.F32 R80, -RZ, R27.H1_H1 ;  /* 0x3000001bff507230 */ /* 0x000fe20000004100 */
[----:B------:R-:W-:Y:S01]  /*4320*/  F2FP.F16.E4M3.UNPACK_B R27, R24 ;  /* 0x00000018ff1b723e */ /* 0x000fe200020006ff */
[-C--:B------:R-:W-:Y:S01]  /*4330*/  FFMA.FTZ R8, R8, R79.reuse, -R85 ;  /* 0x0000004f08087223 */ /* 0x080fe20000010855 */
[----:B------:R-:W-:Y:S01]  /*4340*/  FFMA.FTZ R15, R15, R79, R84 ;  /* 0x0000004f0f0f7223 */ /* 0x000fe20000010054 */
[----:B------:R-:W-:Y:S01]  /*4350*/  FMUL.FTZ R24, R78, R83 ;  /* 0x000000534e187220 */ /* 0x000fe20000410000 */
[----:B------:R-:W-:Y:S01]  /*4360*/  F2FP.F16.E4M3.UNPACK_B R79, R77 ;  /* 0x0000004dff4f723e */ /* 0x000fe200020006ff */
[----:B------:R-:W-:Y:S01]  /*4370*/  FMUL.FTZ R83, R25, R83 ;  /* 0x0000005319537220 */ /* 0x000fe20000410000 */
[----:B------:R-:W-:-:S02]  /*4380*/  HADD2.F32 R82, -RZ, R81.H0_H0 ;  /* 0x20000051ff527230 */ /* 0x000fc40000004100 */
[-C--:B------:R-:W-:Y:S01]  /*4390*/  FFMA.FTZ R25, R25, R80.reuse, -R24 ;  /* 0x0000005019197223 */ /* 0x080fe20000010818 */
[--C-:B------:R-:W-:Y:S02]  /*43a0*/  HADD2.F32 R77, -RZ, R28.reuse.H0_H0 ;  /* 0x2000001cff4d7230 */ /* 0x100fe40000004100 */
        /* <DEDUP_REMOVED lines=28> */
[----:B------:R-:W-:-:S02]  /*4570*/  HADD2.F32 R77, -RZ, R77.H1_H1 ;  /* 0x3000004dff4d7230 */ /* 0x000fc40000004100 */
[-C--:B------:R-:W-:Y:S01]  /*4580*/  FFMA.FTZ R86, R28, R79.reuse, -R87 ;  /* 0x0000004f1c567223 */ /* 0x080fe20000010857 */
[----:B------:R-:W-:Y:S01]  /*4590*/  HADD2.F32 R27, -RZ, R27.H1_H1 ;  /* 0x3000001bff1b7230 */ /* 0x000fe20000004100 */
[----:B------:R-:W-:Y:S01]  /*45a0*/  F2FP.F16.E4M3.UNPACK_B R30, R30 ;  /* 0x0000001eff1e723e */ /* 0x000fe200020006ff */
[----:B------:R-:W-:Y:S02]  /*45b0*/  HADD2.F32 R80, -RZ, R80.H1_H1 ;  /* 0x30000050ff507230 */ /* 0x000fe40000004100 */
[----:B------:R-:W-:Y:S01]  /*45c0*/  FMUL.FTZ R28, R77, R82 ;  /* 0x000000524d1c7220 */ /* 0x000fe20000410000 */
[----:B------:R-:W-:Y:S01]  /*45d0*/  F2FP.F16.E4M3.UNPACK_B R74, R74 ;  /* 0x0000004aff4a723e */ /* 0x000fe200020006ff */
[C---:B------:R-:W-:Y:S01]  /*45e0*/  FMUL.FTZ R88, R27.reuse, R82 ;  /* 0x000000521b587220 */ /* 0x040fe20000410000 */
[----:B------:R-:W-:Y:S01]  /*45f0*/  FFMA.FTZ R82, R78, R79, R81 ;  /* 0x0000004f4e527223 */ /* 0x000fe20000010051 */
[----:B------:R-:W-:Y:S01]  /*4600*/  FFMA.FTZ R91, R27, R80, -R28 ;  /* 0x000000501b5b7223 */ /* 0x000fe2000001081c */
[----:B------:R-:W-:Y:S01]  /*4610*/  HADD2.F32 R78, -RZ, R76.H0_H0 ;  /* 0x2000004cff4e7230 */ /* 0x000fe20000004100 */
[----:B------:R-:W-:Y:S01]  /*4620*/  F2FP.SATFINITE.E4M3.F32.PACK_AB_MERGE_C R8, R25, R8, RZ ;  /* 0x000000081908723e */ /* 0x000fe200048070ff */
[----:B------:R-:W-:-:S02]  /*4630*/  HADD2.F32 R27, -RZ, R10.H0_H0 ;  /* 0x2000000aff1b7230 */ /* 0x000fc40000004100 */
[----:B------:R-:W-:Y:S01]  /*4640*/  FFMA.FTZ R93, R77, R80, R88 ;  /* 0x000000504d5d7223 */ /* 0x000fe20000010058 */
[----:B------:R-:W-:Y:S01]  /*4650*/  HADD2.F32 R28, -RZ, R30.H0_H0 ;  /* 0x2000001eff1c7230 */ /* 0x000fe20000004100 */
[----:B------:R-:W-:Y:S01]  /*4660*/  F2FP.SATFINITE.E4M3.F32.PACK_AB_MERGE_C R8, R85, R26, R8 ;  /* 0x0000001a5508723e */ /* 0x000fe20004807008 */
[----:B------:R-:W-:Y:S02]  /*4670*/  HADD2.F32 R79, -RZ, R76.H1_H1 ;  /* 0x3000004cff4f7230 */ /* 0x000fe40000004100 */
[----:B------:R-:W-:Y:S01]  /*4680*/  FMUL.FTZ R81, R27, R78 ;  /* 0x0000004e1b517220 */ /* 0x000fe20000410000 */
[----:B------:R-:W-:Y:S01]  /*4690*/  HADD2.F32 R10, -RZ, R10.H1_H1 ;  /* 0x3000000aff0a7230 */ /* 0x000fe20000004100 */
[----:B------:R-:W-:Y:S01]  /*46a0*/  F2FP.SATFINITE.E4M3.F32.PACK_AB_MERGE_C R15, R24, R15, RZ ;  /* 0x0000000f180f723e */ /* 0x000fe200048070ff */
[----:B------:R-:W-:Y:S01]  /*46b0*/  HADD2.F32 R30, -RZ, R30.H1_H1 ;  /* 0x3000001eff1e7230 */ /* 0x000fe20000004100 */
[----:B------:R-:W-:Y:S01]  /*46c0*/  F2FP.F16.E4M3.UNPACK_B R25, R29 ;  /* 0x0000001dff19723e */ /* 0x000fe200020006ff */
[--C-:B------:R-:W-:Y:S01]  /*46d0*/  HADD2.F32 R76, -RZ, R74.reuse.H0_H0 ;  /* 0x2000004aff4c7230 */ /* 0x100fe20000004100 */
[----:B------:R-:W-:Y:S01]  /*46e0*/  F2FP.F16.E4M3.UNPACK_B R26, R7 ;  /* 0x00000007ff1a723e */ /* 0x000fe200020006ff */
[----:B------:R-:W-:-:S02]  /*46f0*/  HADD2.F32 R77, -RZ, R74.H1_H1 ;  /* 0x3000004aff4d7230 */ /* 0x000fc40000004100 */
[----:B------:R-:W-:Y:S01]  /*4700*/  FMUL.FTZ R74, R28, R78 ;  /* 0x0000004e1c4a7220 */ /* 0x000fe20000410000 */
[----:B------:R-:W-:Y:S01]  /*4710*/  F2FP.F16.E4M3.UNPACK_B R24, R9 ;  /* 0x00000009ff18723e */ /* 0x000fe200020006ff */
[-C--:B------:R-:W-:Y:S01]  /*4720*/  FMUL.FTZ R87, R30, R79.reuse ;  /* 0x0000004f1e577220 */ /* 0x080fe20000410000 */
[----:B------:R-:W-:Y:S01]  /*4730*/  FMUL.FTZ R89, R10, R79 ;  /* 0x0000004f0a597220 */ /* 0x000fe20000410000 */
[-C--:B------:R-:W-:Y:S01]  /*4740*/  FFMA.FTZ R79, R27, R76.reuse, -R74 ;  /* 0x0000004c1b4f7223 */ /* 0x080fe2000001084a */
[----:B------:R-:W-:Y:S01]  /*4750*/  FFMA.FTZ R81, R28, R76, R81 ;  /* 0x0000004c1c517223 */ /* 0x000fe20000010051 */
[----:B------:R-:W-:Y:S01]  /*4760*/  F2FP.SATFINITE.E4M3.F32.PACK_AB_MERGE_C R28, R84, R83, R15 ;  /* 0x00000053541c723e */ /* 0x000fe2000480700f */
[----:B------:R-:W-:Y:S01]  /*4770*/  HADD2.F32 R27, -RZ, R25.H0_H0 ;  /* 0x20000019ff1b7230 */ /* 0x000fe20000004100 */
[----:B------:R-:W-:Y:S01]  /*4780*/  F2FP.F16.E4M3.UNPACK_B R74, R6 ;  /* 0x00000006ff4a723e */ /* 0x000fe200020006ff */
[----:B------:R-:W-:Y:S02]  /*4790*/  HADD2.F32 R78, -RZ, R26.H0_H0 ;  /* 0x2000001aff4e7230 */ /* 0x000fe40000004100 */
        /* <DEDUP_REMOVED lines=12> */
[C---:B------:R-:W-:Y:S01]  /*4860*/  FMUL.FTZ R27, R25.reuse, R77 ;  /* 0x0000004d191b7220 */ /* 0x040fe20000410000 */
[----:B------:R-:W-:Y:S01]  /*4870*/  F2FP.F16.E4M3.UNPACK_B R29, R29.H1 ;  /* 0x0000001dff1d723e */ /* 0x000fe200030006ff */
[C---:B------:R-:W-:Y:S01]  /*4880*/  FMUL.FTZ R78, R26.reuse, R77 ;  /* 0x0000004d1a4e7220 */ /* 0x040fe20000410000 */
[----:B------:R-:W-:Y:S01]  /*4890*/  F2FP.F16.E4M3.UNPACK_B R76, R7.H1 ;  /* 0x00000007ff4c723e */ /* 0x000fe200030006ff */
[-C--:B------:R-:W-:Y:S01]  /*48a0*/  FFMA.FTZ R26, R26, R74.reuse, -R27 ;  /* 0x0000004a1a1a7223 */ /* 0x080fe2000001081b */
[----:B------:R-:W-:Y:S01]  /*48b0*/  F2FP.F16.E4M3.UNPACK_B R9, R9.H1 ;  /* 0x00000009ff09723e */ /* 0x000fe200030006ff */
[----:B------:R-:W-:Y:S01]  /*48c0*/  FFMA.FTZ R7, R25, R74, R78 ;  /* 0x0000004a19077223 */ /* 0x000fe2000001004e */
[----:B------:R-:W-:Y:S01]  /*48d0*/  F2FP.SATFINITE.E4M3.F32.PACK_AB_MERGE_C R82, R93, R82, RZ ;  /* 0x000000525d52723e */ /* 0x000fe200048070ff */
[----:B------:R-:W-:Y:S01]  /*48e0*/  HADD2.F32 R27, -RZ, R29.H0_H0 ;  /* 0x2000001dff1b7230 */ /* 0x000fe20000004100 */
[----:B------:R-:W-:Y:S01]  /*48f0*/  F2FP.F16.E4M3.UNPACK_B R6, R6.H1 ;  /* 0x00000006ff06723e */ /* 0x000fe200030006ff */
[----:B------:R-:W-:Y:S01]  /*4900*/  HADD2.F32 R78, -RZ, R76.H0_H0 ;  /* 0x2000004cff4e7230 */ /* 0x000fe20000004100 */
[----:B------:R-:W-:Y:S01]  /*4910*/  F2FP.SATFINITE.E4M3.F32.PACK_AB_MERGE_C R30, R30, R81, R82 ;  /* 0x000000511e1e723e */ /* 0x000fe20004807052 */
[----:B------:R-:W-:Y:S01]  /*4920*/  HADD2.F32 R25, -RZ, R9.H0_H0 ;  /* 0x20000009ff197230 */ /* 0x000fe20000004100 */
[----:B------:R-:W-:Y:S01]  /*4930*/  F2FP.SATFINITE.E4M3.F32.PACK_AB_MERGE_C R86, R91, R86, RZ ;  /* 0x000000565b56723e */ /* 0x000fe200048070ff */
[----:B------:R-:W-:-:S02]  /*4940*/  HADD2.F32 R29, -RZ, R29.H1_H1 ;  /* 0x3000001dff1d7230 */ /* 0x000fc40000004100 */
[-C--:B------:R-:W-:Y:S01]  /*4950*/  FMUL.FTZ R82, R27, R78.reuse ;  /* 0x0000004e1b527220 */ /* 0x080fe20000410000 */
[----:B------:R-:W-:Y:S02]  /*4960*/  HADD2.F32 R80, -RZ, R76.H1_H1 ;  /* 0x3000004cff507230 */ /* 0x000fe40000004100 */
[----:B------:R-:W-:Y:S01]  /*4970*/  FMUL.FTZ R78, R25, R78 ;  /* 0x0000004e194e7220 */ /* 0x000fe20000410000 */
[--C-:B------:R-:W-:Y:S01]  /*4980*/  HADD2.F32 R74, -RZ, R6.reuse.H0_H0 ;  /* 0x20000006ff4a7230 */ /* 0x100fe20000004100 */
[----:B------:R-:W-:Y:S01]  /*4990*/  F2FP.SATFINITE.E4M3.F32.PACK_AB_MERGE_C R10, R10, R79, R86 ;  /* 0x0000004f0a0a723e */ /* 0x000fe20004807056 */
[----:B------:R-:W-:Y:S01]  /*49a0*/  HADD2.F32 R9, -RZ, R9.H1_H1 ;  /* 0x30000009ff097230 */ /* 0x000fe20000004100 */
[----:B------:R-:W-:Y:S01]  /*49b0*/  F2FP.F16.E4M3.UNPACK_B R79, R5.H1 ;  /* 0x00000005ff4f723e */ /* 0x000fe200030006ff */
[----:B------:R-:W-:Y:S02]  /*49c0*/  HADD2.F32 R76, -RZ, R6.H1_H1 ;  /* 0x30000006ff4c7230 */ /* 0x000fe40000004100 */
[----:B------:R-:W-:Y:S01]  /*49d0*/  FMUL.FTZ R6, R29, R80 ;  /* 0x000000501d067220 */ /* 0x000fe20000410000 */
[-C--:B------:R-:W-:Y:S01]  /*49e0*/  FFMA.FTZ R83, R27, R74.reuse, R78 ;  /* 0x0000004a1b537223 */ /* 0x080fe2000001004e */
[----:B------:R-:W-:Y:S01]  /*49f0*/  F2FP.F16.E4M3.UNPACK_B R27, R31 ;  /* 0x0000001fff1b723e */ /* 0x000fe200020006ff */
[----:B------:R-:W-:Y:S01]  /*4a00*/  FFMA.FTZ R82, R25, R74, -R82 ;  /* 0x0000004a19527223 */ /* 0x000fe20000010852 */
[C---:B------:R-:W-:Y:S01]  /*4a10*/  FFMA.FTZ R85, R9.reuse, R76, -R6 ;  /* 0x0000004c09557223 */ /* 0x040fe20000010806 */
[----:B------:R-:W-:Y:S01]  /*4a20*/  F2FP.F16.E4M3.UNPACK_B R6, R11 ;  /* 0x0000000bff06723e */ /* 0x000fe200020006ff */
[----:B------:R-:W-:Y:S01]  /*4a30*/  FMUL.FTZ R80, R9, R80 ;  /* 0x0000005009507220 */ /* 0x000fe20000410000 */
[----:B------:R-:W-:Y:S01]  /*4a40*/  F2FP.F16.E4M3.UNPACK_B R31, R31.H1 ;  /* 0x0000001fff1f723e */ /* 0x000fe200030006ff */
[----:B------:R-:W-:Y:S01]  /*4a50*/  HADD2.F32 R81, -RZ, R79.H0_H0 ;  /* 0x2000004fff517230 */ /* 0x000fe20000004100 */
        /* <DEDUP_REMOVED lines=12> */
[CC--:B------:R-:W-:Y:S01]  /*4b20*/  FMUL.FTZ R88, R4.reuse, R81.reuse ;  /* 0x0000005104587220 */ /* 0x0c0fe20000410000 */
[----:B------:R-:W-:Y:S02]  /*4b30*/  HADD2.F32 R9, -RZ, R6.H0_H0 ;  /* 0x20000006ff097230 */ /* 0x000fe40000004100 */
[----:B------:R-:W-:Y:S01]  /*4b40*/  FMUL.FTZ R81, R25, R81 ;  /* 0x0000005119517220 */ /* 0x000fe20000410000 */
[----:B------:R-:W-:Y:S02]  /*4b50*/  HADD2.F32 R76, -RZ, R5.H0_H0 ;  /* 0x20000005ff4c7230 */ /* 0x000fe40000004100 */
[-C--:B------:R-:W-:Y:S01]  /*4b60*/  FMUL.FTZ R86, R29, R80.reuse ;  /* 0x000000501d567220 */ /* 0x080fe20000410000 */
[----:B------:R-:W-:Y:S02]  /*4b70*/  HADD2.F32 R31, -RZ, R31.H1_H1 ;  /* 0x3000001fff1f7230 */ /* 0x000fe40000004100 */
[----:B------:R-:W-:Y:S01]  /*4b80*/  FFMA.FTZ R81, R4, R77, R81 ;  /* 0x0000004d04517223 */ /* 0x000fe20000010051 */
[----:B------:R-:W-:Y:S01]  /*4b90*/  FMUL.FTZ R80, R9, R80 ;  /* 0x0000005009507220 */ /* 0x000fe20000410000 */
        /* <DEDUP_REMOVED lines=8> */
[----:B------:R-:W-:-:S02]  /*4c20*/  HADD2.F32 R74, -RZ, R74.H1_H1 ;  /* 0x3000004aff4a7230 */ /* 0x000fc40000004100 */
[----:B------:R-:W-:Y:S01]  /*4c30*/  FFMA.FTZ R88, R25, R77, -R88 ;  /* 0x0000004d19587223 */ /* 0x000fe20000010858 */
[----:B------:R-:W-:Y:S02]  /*4c40*/  HADD2.F32 R6, -RZ, R6.H1_H1 ;  /* 0x30000006ff067230 */ /* 0x000fe40000004100 */
[----:B------:R-:W-:Y:S01]  /*4c50*/  FMUL.FTZ R9, R27, R78 ;  /* 0x0000004e1b097220 */ /* 0x000fe20000410000 */
[----:B------:R-:W-:Y:S02]  /*4c60*/  HADD2.F32 R5, -RZ, R5.H1_H1 ;  /* 0x30000005ff057230 */ /* 0x000fe40000004100 */
[-C--:B------:R-:W-:Y:S01]  /*4c70*/  FFMA.FTZ R11, R11, R74.reuse, -R76 ;  /* 0x0000004a0b0b7223 */ /* 0x080fe2000001084c */
[----:B------:R-:W-:Y:S01]  /*4c80*/  FFMA.FTZ R4, R31, R74, R4 ;  /* 0x0000004a1f047223 */ /* 0x000fe20000010004 */
[----:B------:R-:W-:Y:S01]  /*4c90*/  FMUL.FTZ R78, R6, R78 ;  /* 0x0000004e064e7220 */ /* 0x000fe20000410000 */
[----:B------:R-:W-:Y:S01]  /*4ca0*/  F2FP.SATFINITE.E4M3.F32.PACK_AB_MERGE_C R15, R26, R15, R82 ;  /* 0x0000000f1a0f723e */ /* 0x000fe20004807052 */
[-C--:B------:R-:W-:Y:S01]  /*4cb0*/  FFMA.FTZ R9, R6, R5.reuse, -R9 ;  /* 0x0000000506097223 */ /* 0x080fe20000010809 */
[----:B------:R-:W-:Y:S01]  /*4cc0*/  F2FP.SATFINITE.E4M3.F32.PACK_AB_MERGE_C R11, R11, R88, RZ ;  /* 0x000000580b0b723e */ /* 0x000fe200048070ff */
[----:B------:R-:W-:Y:S01]  /*4cd0*/  FFMA.FTZ R5, R27, R5, R78 ;  /* 0x000000051b057223 */ /* 0x000fe2000001004e */
[----:B------:R-:W-:-:S02]  /*4ce0*/  F2FP.SATFINITE.E4M3.F32.PACK_AB_MERGE_C R4, R4, R81, RZ ;  /* 0x000000510404723e */ /* 0x000fc400048070ff */
[----:B------:R-:W-:Y:S01]  /*4cf0*/  F2FP.SATFINITE.E4M3.F32.PACK_AB_MERGE_C R11, R9, R86, R11 ;  /* 0x00000056090b723e */ /* 0x000fe2000480700b */
[----:B------:R-:W-:Y:S01]  /*4d00*/  IMAD.MOV.U32 R9, RZ, RZ, R15 ;  /* 0x000000ffff097224 */ /* 0x000fe200078e000f */
[----:B------:R-:W-:Y:S02]  /*4d10*/  F2FP.SATFINITE.E4M3.F32.PACK_AB_MERGE_C R29, R7, R24, R83 ;  /* 0x00000018071d723e */ /* 0x000fe40004807053 */
[----:B------:R-:W-:-:S07]  /*4d20*/  F2FP.SATFINITE.E4M3.F32.PACK_AB_MERGE_C R31, R5, R80, R4 ;  /* 0x00000050051f723e */ /* 0x000fce0004807004 */
.L_x_14953:
[----:B------:R-:W-:Y:S05]  /*4d30*/  BSYNC B1 ;  /* 0x0000000000017941 */ /* 0x000fea0003800000 */
.L_x_14952:
[----:B-1----:R1:W-:Y:S01]  /*4d40*/  ST.E.128 desc[UR44][R2.64], R8 ;  /* 0x0000000802007985 */ /* 0x0023e2000c101d2c */
[----:B------:R-:W-:-:S13]  /*4d50*/  ISETP.GE.AND P3, PT, R13, R12, PT ;  /* 0x0000000c0d00720c */ /* 0x000fda0003f66270 */
[----:B------:R-:W-:Y:S05]  /*4d60*/  @P3 BRA `(.L_x_14941) ;  /* 0x0000000000f03947 */ /* 0x000fea0003800000 */
[----:B------:R-:W-:-:S04]  /*4d70*/  IADD3 R14, P3, R14, R13, RZ ;  /* 0x0000000d0e0e7210 */ /* 0x000fc80007f7e0ff */
[----:B------:R-:W-:-:S05]  /*4d80*/  LEA.HI.X.SX32 R15, R13, R0, 0x1, P3 ;  /* 0x000000000d0f7211 */ /* 0x000fca00018f0eff */
[----:B--2---:R2:W-:Y:S01]  /*4d90*/  ST.E.128 desc[UR44][R14.64], R28 ;  /* 0x0000001c0e007985 */ /* 0x0045e2000c101d2c */
[----:B------:R-:W-:Y:S05]  /*4da0*/  BRA `(.L_x_14941) ;  /* 0x0000000000e07947 */ /* 0x000fea0003800000 */
.L_x_14933:
[----:B------:R-:W2:Y:S02]  /*4db0*/  LDL R0, [R1+0xc] ;  /* 0x00000c0001007983 */ /* 0x000ea40000100800 */
[----:B--2---:R-:W-:-:S13]  /*4dc0*/  ISETP.NE.AND P4, PT, R0, 0x3, PT ;  /* 0x000000030000780c */ /* 0x004fda0003f85270 */
[----:B------:R-:W-:Y:S05]  /*4dd0*/  @!P4 BRA `(.L_x_14954) ;  /* 0x000000000004c947 */ /* 0x000fea0003800000 */
[----:B------:R-:W-:Y:S01]  /*4de0*/  BPT.TRAP 0x1 ;  /* 0x000000040000795c */ /* 0x000fe20000300000 */
.L_x_14954:
[----:B------:R-:W2:Y:S01]  /*4df0*/  LDL R0, [R1+0x1c] ;  /* 0x00001c0001007983 */ /* 0x000ea20000100800 */
[----:B------:R-:W-:Y:S01]  /*4e00*/  IMAD R50, R157, 0x8, R22 ;  /* 0x000000089d327824 */ /* 0x000fe200078e0216 */
[----:B------:R-:W-:Y:S01]  /*4e10*/  BSSY B1, `(.L_x_14955) ;  /* 0x0000005000017945 */ /* 0x000fe20003800000 */
[----:B------:R-:W-:Y:S02]  /*4e20*/  SHF.R.S32.HI R71, RZ, 0x1f, R69 ;  /* 0x0000001fff477819 */ /* 0x000fe40000011445 */
[----:B--2---:R-:W-:-:S04]  /*4e30*/  SHF.L.U32 R75, R0, 0x1f, RZ ;  /* 0x0000001f004b7819 */ /* 0x004fc800000006ff */
[----:B------:R-:W0:Y:S02]  /*4e40*/  SYNCS.PHASECHK.TRANS64.TRYWAIT P3, [R50+URZ+0x13290], R75 ;  /* 0x0132904b320075a7 */ /* 0x000e24000806017f */
[----:B0-----:R-:W-:Y:S05]  /*4e50*/  @!P3 BRA `(.L_x_14956) ;  /* 0x0000021c002cb947 */ /* 0x001fea0003800000 */
.L_x_15266:
[----:B------:R-:W-:Y:S05]  /*4e60*/  BSYNC B1 ;  /* 0x0000000000017941 */ /* 0x000fea0003800000 */
.L_x_14955:
        /* <DEDUP_REMOVED lines=17> */
[----:B--2---:R-:W-:Y:S01]  /*4f80*/  IMAD.WIDE.U32 R2, R6, UR4, R2 ;  /* 0x0000000406027c25 */ /* 0x004fe2000f8e0002 */
        /* <DEDUP_REMOVED lines=8> */
[----:B------:R-:W-:Y:S01]  /*5010*/  ISETP.GT.AND P3, PT, R73, R4, PT ;  /* 0x000000044900720c */ /* 0x000fe20003f64270 */
[----:B------:R-:W-:-:S12]  /*5020*/  BRA.DIV UR4, `(.L_x_14957) ;  /* 0x0000021a04cc7947 */ /* 0x000fd8000b800000 */
[----:B------:R1:W2:Y:S04]  /*5030*/  SHFL.IDX PT, R3, R13, RZ, 0x1e1f ;  /* 0x001e1fff0d037589 */ /* 0x0002a800000e0000 */
[----:B------:R1:W3:Y:S02]  /*5040*/  SHFL.IDX PT, R14, R0, RZ, 0x1e1f ;  /* 0x001e1fff000e7589 */ /* 0x0002e400000e0000 */
.L_x_15270:
[----:B------:R-:W-:Y:S05]  /*5050*/  @!P3 BRA `(.L_x_14941) ;  /* 0x000000000034b947 */ /* 0x000fea0003800000 */
[----:B------:R-:W4:Y:S01]  /*5060*/  LDL R2, [R1+0x18] ;  /* 0x0000180001027983 */ /* 0x000f220000100800 */
[----:B------:R-:W-:-:S03]  /*5070*/  ULDC UR4, c[0x0][0x2f4] ;  /* 0x0000bd0000047ab9 */ /* 0x000fc60000000800 */
[----:B-1----:R-:W5:Y:S01]  /*5080*/  LDL R0, [R1+0x30] ;  /* 0x0000300001007983 */ /* 0x002f620000100800 */
[----:B------:R-:W-:-:S13]  /*5090*/  ISETP.GE.AND P3, PT, R18, UR4, PT ;  /* 0x0000000412007c0c */ /* 0x000fda000bf66270 */
[----:B------:R-:W1:Y:S01]  /*50a0*/  @!P3 LDS.128 R4, [R70+0xe000] ;  /* 0x00e000004604b984 */ /* 0x000e620000000c00 */
[----:B---3--:R-:W-:-:S05]  /*50b0*/  @!P3 IADD3 R12, P5, R18, R14, RZ ;  /* 0x0000000e120cb210 */ /* 0x008fca0007fbe0ff */
[----:B--2---:R-:W-:-:S05]  /*50c0*/  @!P3 IMAD.X R13, R3, 0x1, R19, P5 ;  /* 0x00000001030db824 */ /* 0x004fca00028e0613 */
[----:B-1----:R-:W-:Y:S01]  /*50d0*/  @!P3 ST.E.128 desc[UR44][R12.64], R4 ;  /* 0x000000040c00b985 */ /* 0x002fe2000c101d2c */
[----:B----4-:R-:W-:-:S13]  /*50e0*/  ISETP.GE.AND P5, PT, R2, UR4, PT ;  /* 0x0000000402007c0c */ /* 0x010fda000bfa6270 */
[----:B------:R-:W1:Y:S01]  /*50f0*/  @!P5 LDS.128 R8, [R67+0xe000] ;  /* 0x00e000004308d984 */ /* 0x000e620000000c00 */
[----:B------:R-:W-:-:S05]  /*5100*/  @!P5 IADD3 R14, P6, R2, R14, RZ ;  /* 0x0000000e020ed210 */ /* 0x000fca0007fde0ff */
[----:B-----5:R-:W-:-:S05]  /*5110*/  @!P5 IMAD.X R15, R3, 0x1, R0, P6 ;  /* 0x00000001030fd824 */ /* 0x020fca00030e0600 */
[----:B-1----:R4:W-:Y:S03]  /*5120*/  @!P5 ST.E.128 desc[UR44][R14.64], R8 ;  /* 0x000000080e00d985 */ /* 0x0029e6000c101d2c */
.L_x_14941:
[----:B------:R-:W-:Y:S05]  /*5130*/  BSYNC B0 ;  /* 0x0000000000007941 */ /* 0x000fea0003800000 */
.L_x_14932:
[----:B-12---:R-:W1:Y:S01]  /*5140*/  S2R R0, SR_TID.X ;  /* 0x0000000000007919 */ /* 0x006e620000002100 */
        /* <DEDUP_REMOVED lines=15> */
.L_x_14959:
[----:B------:R-:W-:Y:S05]  /*5240*/  BSYNC B0 ;  /* 0x0000000000007941 */ /* 0x000fea0003800000 */
.L_x_14958:
[----:B------:R-:W1:Y:S01]  /*5250*/  SYNCS.PHASECHK.TRANS64.TRYWAIT P4, [R50+URZ+0x132b0], R75 ;  /* 0x0132b04b320075a7 */ /* 0x000e62000808017f */
[----:B------:R-:W-:Y:S04]  /*5260*/  BSSY B0, `(.L_x_14960) ;  /* 0x0000002000007945 */ /* 0x000fe80003800000 */
[----:B-1----:R-:W-:Y:S05]  /*5270*/  @!P4 BRA `(.L_x_14961) ;  /* 0x00000218007cc947 */ /* 0x002fea0003800000 */
.L_x_15271:
[----:B------:R-:W-:Y:S05]  /*5280*/  BSYNC B0 ;  /* 0x0000000000007941 */ /* 0x000fea0003800000 */
.L_x_14960:
[----:B0-----:R-:W5:Y:S01]  /*5290*/  LDL R6, [R1+0x4] ;  /* 0x0000040001067983 */ /* 0x001f620000100800 */
[----:B------:R-:W-:Y:S01]  /*52a0*/  ULDC.64 UR4, c[0x0][0x328] ;  /* 0x0000ca0000047ab9 */ /* 0x000fe20000000a00 */
[----:B------:R-:W-:Y:S01]  /*52b0*/  ULDC.64 UR6, c[0x0][0x318] ;  /* 0x0000c60000067ab9 */ /* 0x000fe20000000a00 */
[----:B--2---:R-:W-:Y:S01]  /*52c0*/  IMAD R0, R71, UR4, RZ ;  /* 0x0000000447007c24 */ /* 0x004fe2000f8e02ff */
[----:B------:R-:W0:Y:S01]  /*52d0*/  S2R R4, SR_TID.X ;  /* 0x0000000000047919 */ /* 0x000e220000002100 */
[C---:B---3--:R-:W-:Y:S01]  /*52e0*/  IMAD.WIDE.U32 R2, R69.reuse, UR4, RZ ;  /* 0x0000000445027c25 */ /* 0x048fe2000f8e00ff */
        /* <DEDUP_REMOVED lines=9> */
[----:B-----5:R-:W-:-:S04]  /*5380*/  IMAD.WIDE.U32 R2, R6, UR4, R68 ;  /* 0x0000000406027c25 */ /* 0x020fc8000f8e0044 */
[----:B------:R-:W-:Y:S01]  /*5390*/  IMAD R0, R6, UR5, R3 ;  /* 0x0000000506007c24 */ /* 0x000fe2000f8e0203 */
[----:B------:R-:W-:Y:S01]  /*53a0*/  IADD3 R2, P4, R2, UR6, RZ ;  /* 0x0000000602027c10 */ /* 0x000fe2000ff9e0ff */
[C---:B0-----:R-:W-:Y:S02]  /*53b0*/  VIADD R6, R4.reuse, 0xffffff80 ;  /* 0xffffff8004067836 */ /* 0x041fe40000000000 */
[----:B------:R-:W-:Y:S01]  /*53c0*/  VIADD R4, R4, 0xffffff80 ;  /* 0xffffff8004047836 */ /* 0x000fe20000000000 */
[----:B------:R-:W-:Y:S01]  /*53d0*/  IADD3.X R0, R0, UR7, RZ, P4, !PT ;  /* 0x0000000700007c10 */ /* 0x000fe2000a7fe4ff */
[----:B------:R0:W2:Y:S03]  /*53e0*/  SHFL.IDX PT, R13, R2, RZ, 0x1e1f ;  /* 0x001e1fff020d7589 */ /* 0x0000a600000e0000 */
[----:B------:R-:W-:Y:S01]  /*53f0*/  LEA.HI R4, R4, R6, RZ, 0x1 ;  /* 0x0000000604047211 */ /* 0x000fe200078f08ff */
[----:B------:R0:W3:Y:S03]  /*5400*/  SHFL.IDX PT, R5, R0, RZ, 0x1e1f ;  /* 0x001e1fff00057589 */ /* 0x0000e600000e0000 */
[----:B------:R-:W-:-:S04]  /*5410*/  SHF.R.S32.HI R4, RZ, 0x1, R4 ;  /* 0x00000001ff047819 */ /* 0x000fc80000011404 */
[----:B------:R-:W-:-:S13]  /*5420*/  ISETP.GT.AND P4, PT, R73, R4, PT ;  /* 0x000000044900720c */ /* 0x000fda0003f84270 */
[----:B0-2---:R-:W-:Y:S05]  /*5430*/  @!P4 BRA `(.L_x_14963) ;  /* 0x000000000034c947 */ /* 0x005fea0003800000 */
[----:B------:R-:W2:Y:S01]  /*5440*/  LDL R6, [R1+0x18] ;  /* 0x0000180001067983 */ /* 0x000ea20000100800 */
[----:B------:R-:W-:-:S03]  /*5450*/  ULDC UR4, c[0x0][0x2f4] ;  /* 0x0000bd0000047ab9 */ /* 0x000fc60000000800 */
[----:B------:R-:W5:Y:S01]  /*5460*/  LDL R4, [R1+0x30] ;  /* 0x0000300001047983 */ /* 0x000f620000100800 */
[----:B------:R-:W-:-:S13]  /*5470*/  ISETP.GE.AND P4, PT, R18, UR4, PT ;  /* 0x0000000412007c0c */ /* 0x000fda000bf86270 */
[----:B------:R-:W-:-:S05]  /*5480*/  @!P4 IADD3 R2, P5, R18, R13, RZ ;  /* 0x0000000d1202c210 */ /* 0x000fca0007fbe0ff */
[----:B---3--:R-:W-:Y:S01]  /*5490*/  @!P4 IMAD.X R3, R5, 0x1, R19, P5 ;  /* 0x000000010503c824 */ /* 0x008fe200028e0613 */
[----:B--2---:R-:W-:-:S13]  /*54a0*/  ISETP.GE.AND P5, PT, R6, UR4, PT ;  /* 0x0000000406007c0c */ /* 0x004fda000bfa6270 */
[----:B------:R-:W-:-:S05]  /*54b0*/  @!P5 IADD3 R12, P6, R6, R13, RZ ;  /* 0x0000000d060cd210 */ /* 0x000fca0007fde0ff */
[----:B-----5:R-:W-:Y:S02]  /*54c0*/  @!P5 IMAD.X R13, R5, 0x1, R4, P6 ;  /* 0x00000001050dd824 */ /* 0x020fe400030e0604 */
[----:B------:R-:W0:Y:S04]  /*54d0*/  @!P4 LDS.128 R4, [R70+0x6000] ;  /* 0x006000004604c984 */ /* 0x000e280000000c00 */
[----:B0-----:R-:W-:Y:S04]  /*54e0*/  @!P4 ST.E.128 desc[UR44][R2.64], R4 ;  /* 0x000000040200c985 */ /* 0x001fe8000c101d2c */
[----:B----4-:R-:W0:Y:S04]  /*54f0*/  @!P5 LDS.128 R8, [R67+0x6000] ;  /* 0x006000004308d984 */ /* 0x010e280000000c00 */
[----:B0-----:R0:W-:Y:S02]  /*5500*/  @!P5 ST.E.128 desc[UR44][R12.64], R8 ;  /* 0x000000080c00d985 */ /* 0x0011e4000c101d2c */
.L_x_14963:
[----:B------:R-:W-:Y:S05]  /*5510*/  BSYNC B0 ;  /* 0x0000000000007941 */ /* 0x000fea0003800000 */
.L_x_14962:
[----:B------:R-:W2:Y:S01]  /*5520*/  LDL.LU R2, [R1+0x1c] ;  /* 0x00001c0001027983 */ /* 0x000ea20000300800 */
[----:B------:R-:W-:Y:S02]  /*5530*/  VIADD R157, R157, 0x1 ;  /* 0x000000019d9d7836 */ /* 0x000fe40000000000 */
[----:B-1----:R-:W-:Y:S01]  /*5540*/  @!P3 VIADD R50, R50, 0x132c0 ;  /* 0x000132c03232b836 */ /* 0x002fe20000000000 */
[----:B------:R-:W-:Y:S01]  /*5550*/  @!PT LDS RZ, [RZ] ;  /* 0x00000000fffff984 */ /* 0x000fe20000000800 */
[----:B------:R-:W-:Y:S01]  /*5560*/  @!PT LDS RZ, [RZ] ;  /* 0x00000000fffff984 */ /* 0x000fe20000000800 */
[----:B------:R-:W-:Y:S01]  /*5570*/  @!PT LDS RZ, [RZ] ;  /* 0x00000000fffff984 */ /* 0x000fe20000000800 */
[----:B------:R-:W-:Y:S01]  /*5580*/  @!PT LDS RZ, [RZ] ;  /* 0x00000000fffff984 */ /* 0x000fe20000000800 */
[----:B------:R1:W-:Y:S06]  /*5590*/  MEMBAR.ALL.CTA ;  /* 0x0000000000007992 */ /* 0x0003ec0000008000 */
[----:B-1----:R-:W1:Y:S02]  /*55a0*/  FENCE.VIEW.ASYNC.S ;  /* 0x00000000000073c6 */ /* 0x002e640000000000 */
[----:B-1----:R1:W-:Y:S01]  /*55b0*/  BAR.SYNC.DEFER_BLOCKING R64, 0x80 ;  /* 0x000200400000751d */ /* 0x0023e20000010000 */
[----:B------:R-:W-:-:S02]  /*55c0*/  ISETP.NE.AND P4, PT, R157, 0x2, PT ;  /* 0x000000029d00780c */ /* 0x000fc40003f85270 */
[----:B------:R-:W-:Y:S02]  /*55d0*/  @!P3 PRMT R50, RZ, 0x654, R50 ;  /* 0x00000654ff32b816 */ /* 0x000fe40000000032 */
[----:B------:R-:W-:Y:S02]  /*55e0*/  SEL R0, RZ, 0x1, P4 ;  /* 0x00000001ff007807 */ /* 0x000fe40002000000 */
[----:B------:R-:W-:Y:S01]  /*55f0*/  SEL R157, R157, RZ, P4 ;  /* 0x000000ff9d9d7207 */ /* 0x000fe20002000000 */
[----:B------:R1:W-:Y:S01]  /*5600*/  @!P3 SYNCS.ARRIVE.TRANS64.RED.A1T0 RZ, [R50+URZ], RZ ;  /* 0x000000ff32ffb9a7 */ /* 0x0003e2000810043f */
[----:B------:R-:W-:Y:S02]  /*5610*/  PLOP3.LUT P3, PT, PT, PT, PT, 0x8, 0x0 ;  /* 0x000000000000781c */ /* 0x000fe40003f6e170 */
[----:B--2---:R-:W-:-:S05]  /*5620*/  LOP3.LUT R2, R2, R0, RZ, 0x3c, !PT ;  /* 0x0000000002027212 */ /* 0x004fca00078e3cff */
[----:B------:R1:W-:Y:S01]  /*5630*/  STL [R1+0x1c], R2 ;  /* 0x00001c0201007387 */ /* 0x0003e20000100800 */
[----:B------:R-:W-:Y:S05]  /*5640*/  @P2 BRA `(.L_x_14964) ;  /* 0xffffffcc00a82947 */ /* 0x000fea000383ffff */
.L_x_14927:
[----:B0---4-:R-:W2:Y:S01]  /*5650*/  LDL R8, [R1+0x24] ;  /* 0x0000240001087983 */ /* 0x011ea20000100800 */
[----:B------:R-:W0:Y:S03]  /*5660*/  LDC R0, c[0x0][0x448] ;  /* 0x00011200ff007b82 */ /* 0x000e260000000800 */
[----:B---3--:R-:W3:Y:S04]  /*5670*/  LDL R5, [R1+0x8] ;  /* 0x0000080001057983 */ /* 0x008ee80000100800 */
[----:B------:R-:W3:Y:S01]  /*5680*/  LDL R4, [R1+0x10] ;  /* 0x0000100001047983 */ /* 0x000ee20000100800 */
[----:B------:R-:W4:Y:S01]  /*5690*/  LDC.64 R6, c[0x0][0x9e0] ;  /* 0x00027800ff067b82 */ /* 0x000f220000000a00 */
[----:B0-----:R-:W-:-:S13]  /*56a0*/  ISETP.NE.AND P1, PT, R0, 0x1, PT ;  /* 0x000000010000780c */ /* 0x001fda0003f25270 */
[----:B------:R-:W0:Y:S08]  /*56b0*/  @P1 LDC R3, c[0x0][0x44c] ;  /* 0x00011300ff031b82 */ /* 0x000e300000000800 */
[----:B-1----:R-:W1:Y:S01]  /*56c0*/  @P1 LDC R2, c[0x0][0x450] ;  /* 0x00011400ff021b82 */ /* 0x002e620000000800 */
        /* <DEDUP_REMOVED lines=10> */
.L_x_14966:
[----:B------:R-:W-:Y:S05]  /*5770*/  BSYNC B0 ;  /* 0x0000000000007941 */ /* 0x000fea0003800000 */
.L_x_14965:
        /* <DEDUP_REMOVED lines=13> */
.L_x_14969:
[----:B------:R-:W-:-:S13]  /*5850*/  ISETP.NE.AND P0, PT, R7, 0x1, PT ;  /* 0x000000010700780c */ /* 0x000fda0003f05270 */
[----:B------:R-:W0:Y:S02]  /*5860*/  @P0 LDC.64 R4, c[0x0][0x9e8] ;  /* 0x00027a00ff040b82 */ /* 0x000e240000000a00 */
[----:B0-----:R-:W-:-:S05]  /*5870*/  @P0 IMAD.HI.U32 R4, R2, R4, RZ ;  /* 0x0000000402040227 */ /* 0x001fca00078e00ff */
[----:B------:R-:W-:-:S07]  /*5880*/  @P0 SHF.R.U32.HI R2, RZ, R5, R4 ;  /* 0x00000005ff020219 */ /* 0x000fce0000011604 */
.L_x_14970:
[----:B------:R-:W-:Y:S05]  /*5890*/  BSYNC B0 ;  /* 0x0000000000007941 */ /* 0x000fea0003800000 */
.L_x_14968:
[----:B------:R-:W-:-:S05]  /*58a0*/  IMAD R3, R2, R7, R7 ;  /* 0x0000000702037224 */ /* 0x000fca00078e0207 */
[----:B------:R-:W-:-:S07]  /*58b0*/  VIMNMX R0, R0, R3, PT ;  /* 0x0000000300007248 */ /* 0x000fce0003fe0100 */
.L_x_14967:
[----:B------:R-:W0:Y:S01]  /*58c0*/  @P1 LDC R2, c[0x0][0x44c] ;  /* 0x00011300ff021b82 */ /* 0x000e220000000800 */
[----:B------:R-:W-:Y:S01]  /*58d0*/  VIADD R0, R0, 0x9f ;  /* 0x0000009f00007836 */ /* 0x000fe20000000000 */
[----:B------:R-:W-:Y:S01]  /*58e0*/  ULDC UR4, c[0x0][0x9dc] ;  /* 0x0002770000047ab9 */ /* 0x000fe20000000800 */
[----:B------:R-:W-:Y:S02]  /*58f0*/  IMAD.MOV.U32 R5, RZ, RZ, R8 ;  /* 0x000000ffff057224 */ /* 0x000fe400078e0008 */
[----:B------:R-:W-:-:S03]  /*5900*/  IMAD.HI R0, R0, 0x66666667, RZ ;  /* 0x6666666700007827 */ /* 0x000fc600078e02ff */
[----:B------:R-:W1:Y:S02]  /*5910*/  @P1 LDC R9, c[0x0][0x450] ;  /* 0x00011400ff091b82 */ /* 0x000e640000000800 */
        /* <DEDUP_REMOVED lines=18> */
.L_x_14973:
[----:B------:R-:W-:-:S13]  /*5a40*/  ISETP.NE.AND P0, PT, R7, 0x1, PT ;  /* 0x000000010700780c */ /* 0x000fda0003f05270 */
[----:B------:R-:W0:Y:S02]  /*5a50*/  @P0 LDC.64 R4, c[0x0][0x9e8] ;  /* 0x00027a00ff040b82 */ /* 0x000e240000000a00 */
[----:B0-----:R-:W-:-:S05]  /*5a60*/  @P0 IMAD.HI.U32 R4, R0, R4, RZ ;  /* 0x0000000400040227 */ /* 0x001fca00078e00ff */
[----:B------:R-:W-:-:S07]  /*5a70*/  @P0 SHF.R.U32.HI R0, RZ, R5, R4 ;  /* 0x00000005ff000219 */ /* 0x000fce0000011604 */
.L_x_14974:
[----:B------:R-:W-:Y:S05]  /*5a80*/  BSYNC B0 ;  /* 0x0000000000007941 */ /* 0x000fea0003800000 */
.L_x_14972:
[----:B------:R-:W-:-:S05]  /*5a90*/  IMAD R3, R0, R7, RZ ;  /* 0x0000000700037224 */ /* 0x000fca00078e02ff */
[----:B------:R-:W-:-:S07]  /*5aa0*/  VIMNMX R2, R2, R3, !PT ;  /* 0x0000000302027248 */ /* 0x000fce0007fe0100 */
.L_x_14971:
[----:B------:R-:W-:Y:S01]  /*5ab0*/  IMAD.HI R2, R2, 0x66666667, RZ ;  /* 0x6666666702027827 */ /* 0x000fe200078e02ff */
[----:B------:R-:W-:Y:S03]  /*5ac0*/  BSSY B0, `(.L_x_14975) ;  /* 0x0000027000007945 */ /* 0x000fe60003800000 */
[----:B------:R-:W-:Y:S01]  /*5ad0*/  IMAD.MOV.U32 R105, RZ, RZ, RZ ;  /* 0x000000ffff697224 */ /* 0x000fe200078e00ff */
[----:B------:R-:W-:-:S04]  /*5ae0*/  SHF.R.U32.HI R3, RZ, 0x1f, R2 ;  /* 0x0000001fff037819 */ /* 0x000fc80000011602 */
[----:B------:R-:W-:-:S04]  /*5af0*/  LEA.HI.SX32 R3, R2, R3, 0x1a ;  /* 0x0000000302037211 */ /* 0x000fc800078fd2ff */
        /* <DEDUP_REMOVED lines=35> */
.L_x_14976:
[----:B------:R-:W-:Y:S05]  /*5d30*/  BSYNC B0 ;  /* 0x0000000000007941 */ /* 0x000fea0003800000 */
.L_x_14975:
[----:B------:R-:W2:Y:S01]  /*5d40*/  LDL R0, [R1+0x60] ;  /* 0x0000600001007983 */ /* 0x000ea20000100800 */
[----:B------:R-:W-:Y:S02]  /*5d50*/  PLOP3.LUT P0, PT, PT, PT, PT, 0x80, 0x0 ;  /* 0x000000000000781c */ /* 0x000fe40003f0f070 */
        /* <DEDUP_REMOVED lines=16> */
[----:B------:R-:W-:Y:S01]  /*5e60*/  CS2R R50, SRZ ;  /* 0x0000000000327805 */ /* 0x000fe2000001ff00 */
[----:B--2---:R-:W-:-:S05]  /*5e70*/  IMAD R0, R0, R105, R9 ;  /* 0x0000006900007224 */ /* 0x004fca00078e0209 */
        /* <DEDUP_REMOVED lines=12> */
[----:B------:R-:W-:-:S06]  /*5f40*/  SHF.R.S32.HI R0, RZ, 0x7, R0 ;  /* 0x00000007ff007819 */ /* 0x000fcc0000011400 */
        /* <DEDUP_REMOVED lines=24> */
.L_x_14979:
[----:B------:R-:W-:Y:S05]  /*60d0*/  BSYNC B6 ;  /* 0x0000000000067941 */ /* 0x000fea0003800000 */
.L_x_14978:
        /* <DEDUP_REMOVED lines=8> */
[----:B------:R-:W0:Y:S08]  /*6160*/  @P1 LDC.64 R8, c[0x0][0x9b8] ;  /* 0x00026e00ff081b82 */ /* 0x000e300000000a00 */
[----:B------:R-:W1:Y:S08]  /*6170*/  @P0 LDC.64 R6, c[0x0][0x9a8] ;  /* 0x00026a00ff060b82 */ /* 0x000e700000000a00 */
[----:B------:R-:W4:Y:S08]  /*6180*/  @P0 LDC.64 R10, c[0x0][0x9b0] ;  /* 0x00026c00ff0a0b82 */ /* 0x000f300000000a00 */
[----:B------:R-:W4:Y:S01]  /*6190*/  @P1 LDC.64 R12, c[0x0][0x9c0] ;  /* 0x00027000ff0c1b82 */ /* 0x000f220000000a00 */
[----:B--2---:R-:W-:-:S02]  /*61a0*/  @P1 SHF.R.S32.HI R5, RZ, 0x1f, R21 ;  /* 0x0000001fff051819 */ /* 0x004fc40000011415 */
[----:B------:R-:W-:Y:S01]  /*61b0*/  @P0 SHF.R.S32.HI R3, RZ, 0x1f, R21 ;  /* 0x0000001fff030819 */ /* 0x000fe20000011415 */
[----:B---3--:R-:W-:Y:S02]  /*61c0*/  IMAD.MOV.U32 R20, RZ, RZ, R2 ;  /* 0x000000ffff147224 */ /* 0x008fe400078e0002 */
[----:B0-----:R-:W-:Y:S02]  /*61d0*/  @P1 IMAD R2, R5, R8, RZ ;  /* 0x0000000805021224 */ /* 0x001fe400078e02ff */
[-C--:B-1----:R-:W-:Y:S02]  /*61e0*/  @P0 IMAD R0, R3, R6.reuse, RZ ;  /* 0x0000000603000224 */ /* 0x082fe400078e02ff */
[C---:B------:R-:W-:Y:S02]  /*61f0*/  @P1 IMAD R9, R21.reuse, R9, R2 ;  /* 0x0000000915091224 */ /* 0x040fe400078e0202 */
[C---:B------:R-:W-:Y:S02]  /*6200*/  @P0 IMAD R7, R21.reuse, R7, R0 ;  /* 0x0000000715070224 */ /* 0x040fe400078e0200 */
[----:B------:R-:W-:-:S04]  /*6210*/  @P0 IMAD.WIDE.U32 R2, R21, R6, RZ ;  /* 0x0000000615020225 */ /* 0x000fc800078e00ff */
[----:B------:R-:W-:-:S04]  /*6220*/  @P1 IMAD.WIDE.U32 R4, R21, R8, RZ ;  /* 0x0000000815041225 */ /* 0x000fc800078e00ff */
[----:B------:R-:W-:Y:S02]  /*6230*/  @P0 IMAD.IADD R3, R3, 0x1, R7 ;  /* 0x0000000103030824 */ /* 0x000fe400078e0207 */
[----:B------:R-:W-:Y:S02]  /*6240*/  @P1 IMAD.IADD R5, R5, 0x1, R9 ;  /* 0x0000000105051824 */ /* 0x000fe400078e0209 */
[----:B----4-:R-:W-:-:S04]  /*6250*/  @P0 IMAD.WIDE.U32 R2, R20, R10, R2 ;  /* 0x0000000a14020225 */ /* 0x010fc800078e0002 */
[----:B------:R-:W-:-:S04]  /*6260*/  @P1 IMAD.WIDE.U32 R6, R20, R12, R4 ;  /* 0x0000000c14061225 */ /* 0x000fc800078e0004 */
[----:B------:R-:W-:Y:S01]  /*6270*/  @P0 IMAD R5, R20, R11, R3 ;  /* 0x0000000b14050224 */ /* 0x000fe200078e0203 */
[----:B------:R-:W-:Y:S01]  /*6280*/  @P1 LEA R8, P3, R6, UR6, 0x2 ;  /* 0x0000000606081c11 */ /* 0x000fe2000f8610ff */
[----:B------:R-:W-:Y:S01]  /*6290*/  @P1 IMAD R3, R20, R13, R7 ;  /* 0x0000000d14031224 */ /* 0x000fe200078e0207 */
[----:B------:R-:W-:Y:S01]  /*62a0*/  @P0 LEA R4, P2, R2, UR4, 0x2 ;  /* 0x0000000402040c11 */ /* 0x000fe2000f8410ff */
[----:B------:R-:W-:Y:S01]  /*62b0*/  IMAD.MOV.U32 R0, RZ, RZ, 0x3f800000 ;  /* 0x3f800000ff007424 */ /* 0x000fe200078e00ff */
        /* <DEDUP_REMOVED lines=21> */
.L_x_14983:
[----:B-1----:R1:W2:Y:S02]  /*6410*/  SYNCS.PHASECHK.TRANS64.TRYWAIT P0, [R22+URZ+0x13200], R3 ;  /* 0x01320003160075a7 */ /* 0x0022a4000800017f */
[----:B--2---:R-:W-:Y:S05]  /*6420*/  @!P0 NANOSLEEP.SYNCS 0x989680 ;  /* 0x009896800000895d */ /* 0x004fea0003900000 */
[----:B------:R-:W2:Y:S02]  /*6430*/  @!P0 SYNCS.PHASECHK.TRANS64 P0, [R22+URZ+0x13200], R3 ;  /* 0x01320003160085a7 */ /* 0x000ea4000800007f */
[----:B--2---:R-:W-:Y:S05]  /*6440*/  @!P0 BRA `(.L_x_14983) ;  /* 0xfffffffc00f08947 */ /* 0x004fea000383ffff */
.L_x_14982:
[----:B------:R-:W-:Y:S05]  /*6450*/  BSYNC B0 ;  /* 0x0000000000007941 */ /* 0x000fea0003800000 */
.L_x_14981:
[----:B------:R-:W-:Y:S05]  /*6460*/  BRA `(.L_x_14984) ;  /* 0x0000002c003c7947 */ /* 0x000fea0003800000 */
.L_x_14980:
        /* <DEDUP_REMOVED lines=30> */
.L_x_14986:
[----:B------:R-:W-:Y:S05]  /*6650*/  BSYNC B6 ;  /* 0x0000000000067941 */ /* 0x000fea0003800000 */
.L_x_14985:
[----:B------:R-:W2:Y:S01]  /*6660*/  LDL R21, [R1+0x24] ;  /* 0x0000240001157983 */ /* 0x000ea20000100800 */
[----:B------:R-:W-:Y:S01]  /*6670*/  LEA.HI R33, R33, R30, RZ, 0x2 ;  /* 0x0000001e21217211 */ /* 0x000fe200078f10ff */
[----:B------:R-:W-:Y:S01]  /*6680*/  ULDC.U8 UR4, c[0x0][0x410] ;  /* 0x0001040000047ab9 */ /* 0x000fe20000000000 */
[----:B------:R-:W-:Y:S01]  /*6690*/  BSSY B0, `(.L_x_14987) ;  /* 0x00002a4000007945 */ /* 0x000fe20003800000 */
[----:B------:R-:W0:Y:S01]  /*66a0*/  S2R R32, SR_TID.X ;  /* 0x0000000000207919 */ /* 0x000e220000002100 */
[----:B------:R-:W-:Y:S02]  /*66b0*/  ISETP.NE.AND P0, PT, RZ, UR4, PT ;  /* 0x00000004ff007c0c */ /* 0x000fe4000bf05270 */
[--C-:B------:R-:W-:Y:S02]  /*66c0*/  SHF.R.S32.HI R20, RZ, 0x2, R33.reuse ;  /* 0x00000002ff147819 */ /* 0x100fe40000011421 */
[----:B------:R-:W-:-:S04]  /*66d0*/  SHF.R.S32.HI R33, RZ, 0x1f, R33 ;  /* 0x0000001fff217819 */ /* 0x000fc80000011421 */
[----:B------:R-:W-:-:S04]  /*66e0*/  LEA.HI R33, R33, R20, RZ, 0x2 ;  /* 0x0000001421217211 */ /* 0x000fc800078f10ff */
[----:B------:R-:W-:-:S05]  /*66f0*/  LOP3.LUT R33, R33, 0xfffffffc, RZ, 0xc0, !PT ;  /* 0xfffffffc21217812 */ /* 0x000fca00078ec0ff */
[----:B------:R-:W-:Y:S02]  /*6700*/  IMAD.IADD R20, R20, 0x1, -R33 ;  /* 0x0000000114147824 */ /* 0x000fe400078e0a21 */
[C---:B0-----:R-:W-:Y:S02]  /*6710*/  VIADD R35, R32.reuse, 0xffffff80 ;  /* 0xffffff8020237836 */ /* 0x041fe40000000000 */
[----:B------:R-:W-:-:S05]  /*6720*/  VIADD R34, R32, 0xffffff80 ;  /* 0xffffff8020227836 */ /* 0x000fca0000000000 */
[----:B------:R-:W-:-:S04]  /*6730*/  LEA.HI R34, R34, R35, RZ, 0x1 ;  /* 0x0000002322227211 */ /* 0x000fc800078f08ff */
[----:B------:R-:W-:-:S05]  /*6740*/  SHF.R.S32.HI R34, RZ, 0x1, R34 ;  /* 0x00000001ff227819 */ /* 0x000fca0000011422 */
[----:B--2---:R-:W-:Y:S01]  /*6750*/  IMAD.IADD R10, R34, 0x1, R21 ;  /* 0x00000001220a7824 */ /* 0x004fe200078e0215 */
[----:B------:R-:W-:Y:S06]  /*6760*/  @!P0 BRA `(.L_x_14988) ;  /* 0x0000001400408947 */ /* 0x000fec0003800000 */
[----:B------:R-:W0:Y:S01]  /*6770*/  LDC R21, c[0x0][0x448] ;  /* 0x00011200ff157b82 */ /* 0x000e220000000800 */
[----:B------:R-:W-:Y:S01]  /*6780*/  ULDC.64 UR4, c[0x0][0x3f8] ;  /* 0x0000fe0000047ab9 */ /* 0x000fe20000000a00 */
[----:B------:R-:W-:Y:S01]  /*6790*/  IMAD.MOV.U32 R6, RZ, RZ, R24 ;  /* 0x000000ffff067224 */ /* 0x000fe200078e0018 */
[----:B------:R-:W-:Y:S01]  /*67a0*/  ULDC.64 UR6, c[0x0][0x408] ;  /* 0x0001020000067ab9 */ /* 0x000fe20000000a00 */
[----:B------:R-:W-:Y:S02]  /*67b0*/  IMAD.MOV.U32 R7, RZ, RZ, R29 ;  /* 0x000000ffff077224 */ /* 0x000fe400078e001d */
[----:B------:R-:W-:Y:S02]  /*67c0*/  IMAD.MOV.U32 R8, RZ, RZ, R26 ;  /* 0x000000ffff087224 */ /* 0x000fe400078e001a */
[----:B------:R-:W-:Y:S01]  /*67d0*/  IMAD.MOV.U32 R9, RZ, RZ, R31 ;  /* 0x000000ffff097224 */ /* 0x000fe200078e001f */
[----:B0-----:R-:W-:-:S13]  /*67e0*/  ISETP.NE.AND P0, PT, R21, 0x1, PT ;  /* 0x000000011500780c */ /* 0x001fda0003f05270 */
[----:B------:R-:W0:Y:S08]  /*67f0*/  @P0 LDC R3, c[0x0][0x44c] ;  /* 0x00011300ff030b82 */ /* 0x000e300000000800 */
[----:B------:R-:W1:Y:S01]  /*6800*/  @P0 LDC R5, c[0x0][0x450] ;  /* 0x00011400ff050b82 */ /* 0x000e620000000800 */
[----:B0-----:R-:W-:-:S04]  /*6810*/  @P0 IMAD.HI.U32 R0, R10, R3, RZ ;  /* 0x000000030a000227 */ /* 0x001fc800078e00ff */
[----:B------:R-:W-:Y:S01]  /*6820*/  IMAD.MOV.U32 R3, RZ, RZ, R10 ;  /* 0x000000ffff037224 */ /* 0x000fe200078e000a */
[----:B-1----:R-:W-:-:S04]  /*6830*/  @P0 SHF.R.U32.HI R3, RZ, R5, R0 ;  /* 0x00000005ff030219 */ /* 0x002fc80000011600 */
[----:B------:R-:W-:Y:S01]  /*6840*/  SHF.R.S32.HI R0, RZ, 0x1f, R3 ;  /* 0x0000001fff007819 */ /* 0x000fe20000011403 */
[----:B------:R-:W-:-:S04]  /*6850*/  IMAD.WIDE.U32 R6, R3, UR4, R6 ;  /* 0x0000000403067c25 */ /* 0x000fc8000f8e0006 */
[C---:B------:R-:W-:Y:S02]  /*6860*/  IMAD R4, R0.reuse, UR4, RZ ;  /* 0x0000000400047c24 */ /* 0x040fe4000f8e02ff */
[----:B------:R-:W-:Y:S02]  /*6870*/  IMAD R0, R0, UR6, RZ ;  /* 0x0000000600007c24 */ /* 0x000fe4000f8e02ff */
[C---:B------:R-:W-:Y:S01]  /*6880*/  IMAD R13, R3.reuse, UR5, R4 ;  /* 0x00000005030d7c24 */ /* 0x040fe2000f8e0204 */
[----:B------:R-:W-:Y:S01]  /*6890*/  LEA.HI R4, R30, R30, RZ, 0x1 ;  /* 0x0000001e1e047211 */ /* 0x000fe200078f08ff */
[C---:B------:R-:W-:Y:S01]  /*68a0*/  IMAD.WIDE.U32 R8, R3.reuse, UR6, R8 ;  /* 0x0000000603087c25 */ /* 0x040fe2000f8e0008 */
[----:B------:R-:W-:Y:S02]  /*68b0*/  ULDC.64 UR4, c[0x0][0x3e8] ;  /* 0x0000fa0000047ab9 */ /* 0x000fe40000000a00 */
[----:B------:R-:W-:Y:S01]  /*68c0*/  LOP3.LUT R15, R4, 0xfffffffe, RZ, 0xc0, !PT ;  /* 0xfffffffe040f7812 */ /* 0x000fe200078ec0ff */
[----:B------:R-:W-:Y:S01]  /*68d0*/  IMAD R11, R3, UR7, R0 ;  /* 0x00000007030b7c24 */ /* 0x000fe2000f8e0200 */
[----:B------:R-:W-:Y:S01]  /*68e0*/  ULDC.64 UR6, c[0x0][0x400] ;  /* 0x0001000000067ab9 */ /* 0x000fe20000000a00 */
[----:B------:R-:W-:Y:S01]  /*68f0*/  IADD3 R3, P0, R6, UR4, RZ ;  /* 0x0000000406037c10 */ /* 0x000fe2000ff1e0ff */
[----:B------:R-:W-:Y:S01]  /*6900*/  UMOV UR4, 0xffffffff ;  /* 0xffffffff00047882 */ /* 0x000fe20000000000 */
[----:B------:R-:W-:Y:S01]  /*6910*/  IMAD.IADD R15, R30, 0x1, -R15 ;  /* 0x000000011e0f7824 */ /* 0x000fe200078e0a0f */
[----:B------:R-:W-:-:S02]  /*6920*/  IADD3 R5, P1, R8, UR6, RZ ;  /* 0x0000000608057c10 */ /* 0x000fc4000ff3e0ff */
[----:B------:R-:W-:Y:S01]  /*6930*/  IADD3.X R13, R7, UR5, R13, P0, !PT ;  /* 0x00000005070d7c10 */ /* 0x000fe200087fe40d */
[----:B------:R-:W-:Y:S01]  /*6940*/  IMAD.SHL.U32 R29, R15, 0x8, RZ ;  /* 0x000000080f1d7824 */ /* 0x000fe200078e00ff */
[----:B------:R-:W-:-:S03]  /*6950*/  IADD3.X R4, R9, UR7, R11, P1, !PT ;  /* 0x0000000709047c10 */ /* 0x000fc60008ffe40b */
[----:B------:R-:W-:Y:S01]  /*6960*/  VIADD R31, R29, 0x10 ;  /* 0x000000101d1f7836 */ /* 0x000fe20000000000 */
[----:B------:R-:W-:Y:S06]  /*6970*/  BRA.DIV UR4, `(.L_x_14989) ;  /* 0x0000020204d07947 */ /* 0x000fec000b800000 */
[----:B------:R0:W1:Y:S04]  /*6980*/  SHFL.IDX PT, R0, R13, RZ, 0x1e1f ;  /* 0x001e1fff0d007589 */ /* 0x00006800000e0000 */
[----:B------:R-:W2:Y:S04]  /*6990*/  SHFL.IDX PT, R3, R3, RZ, 0x1e1f ;  /* 0x001e1fff03037589 */ /* 0x000ea800000e0000 */
[----:B------:R-:W3:Y:S04]  /*69a0*/  SHFL.IDX PT, R4, R4, RZ, 0x1e1f ;  /* 0x001e1fff04047589 */ /* 0x000ee800000e0000 */
[----:B------:R0:W4:Y:S02]  /*69b0*/  SHFL.IDX PT, R14, R5, RZ, 0x1e1f ;  /* 0x001e1fff050e7589 */ /* 0x00012400000e0000 */
.L_x_15277:
[----:B0-----:R-:W5:Y:S04]  /*69c0*/  LDL R5, [R1+0x8] ;  /* 0x0000080001057983 */ /* 0x001f680000100800 */
[----:B------:R-:W2:Y:S01]  /*69d0*/  LDL R6, [R1+0x5c] ;  /* 0x00005c0001067983 */ /* 0x000ea20000100800 */
[----:B------:R-:W-:Y:S01]  /*69e0*/  BSSY B1, `(.L_x_14990) ;  /* 0x0000021000017945 */ /* 0x000fe20003800000 */
[----:B------:R-:W-:Y:S02]  /*69f0*/  CS2R R12, SRZ ;  /* 0x00000000000c7805 */ /* 0x000fe4000001ff00 */
        /* <DEDUP_REMOVED lines=10> */
[----:B------:R-:W-:Y:S01]  /*6aa0*/  ULDC UR4, c[0x0][0x3f4] ;  /* 0x0000fd0000047ab9 */ /* 0x000fe20000000800 */
[----:B------:R-:W-:Y:S02]  /*6ab0*/  SHF.R.S32.HI R9, RZ, 0x1f, R31 ;  /* 0x0000001fff097819 */ /* 0x000fe4000001141f */
[----:B------:R-:W-:Y:S02]  /*6ac0*/  CS2R R10, SRZ ;  /* 0x00000000000a7805 */ /* 0x000fe4000001ff00 */
[----:B------:R-:W-:Y:S02]  /*6ad0*/  ISETP.GE.AND P4, PT, R29, UR4, PT ;  /* 0x000000041d007c0c */ /* 0x000fe4000bf86270 */
[----:B------:R-:W-:Y:S02]  /*6ae0*/  ISETP.GE.AND P5, PT, R31, UR4, PT ;  /* 0x000000041f007c0c */ /* 0x000fe4000bfa6270 */
[----:B------:R-:W-:Y:S02]  /*6af0*/  CS2R R24, SRZ ;  /* 0x0000000000187805 */ /* 0x000fe4000001ff00 */
[----:B------:R-:W-:-:S07]  /*6b00*/  CS2R R12, SRZ ;  /* 0x00000000000c7805 */ /* 0x000fce000001ff00 */
[-C--:B----4-:R-:W-:Y:S02]  /*6b10*/  @!P4 IADD3 R32, P1, R29, R14.reuse, RZ ;  /* 0x0000000e1d20c210 */ /* 0x090fe40007f3e0ff */
[CC--:B------:R-:W-:Y:S02]  /*6b20*/  @!P5 IADD3 R26, P2, R31.reuse, R3.reuse, RZ ;  /* 0x000000031f1ad210 */ /* 0x0c0fe40007f5e0ff */
[----:B------:R-:W-:Y:S02]  /*6b30*/  @!P5 IADD3 R14, P3, R31, R14, RZ ;  /* 0x0000000e1f0ed210 */ /* 0x000fe40007f7e0ff */
[----:B------:R-:W-:Y:S01]  /*6b40*/  @!P4 IADD3 R6, P0, R29, R3, RZ ;  /* 0x000000031d06c210 */ /* 0x000fe20007f1e0ff */
[----:B-1----:R-:W-:Y:S01]  /*6b50*/  @!P5 IMAD.X R27, R0, 0x1, R9, P2 ;  /* 0x00000001001bd824 */ /* 0x002fe200010e0609 */
[----:B------:R-:W-:Y:S01]  /*6b60*/  @!P4 SHF.R.S32.HI R3, RZ, 0x1f, R29 ;  /* 0x0000001fff03c819 */ /* 0x000fe2000001141d */
[----:B---3--:R-:W-:Y:S01]  /*6b70*/  @!P5 IMAD.X R15, R4, 0x1, R9, P3 ;  /* 0x00000001040fd824 */ /* 0x008fe200018e0609 */
[----:B------:R-:W-:-:S02]  /*6b80*/  CS2R R8, SRZ ;  /* 0x0000000000087805 */ /* 0x000fc4000001ff00 */
[----:B------:R0:W5:Y:S01]  /*6b90*/  @!P5 LD.E.64 R10, desc[UR44][R26.64] ;  /* 0x0000002c1a0ad980 */ /* 0x000162000c101b00 */
[--C-:B------:R-:W-:Y:S02]  /*6ba0*/  @!P4 IMAD.X R7, R0, 0x1, R3.reuse, P0 ;  /* 0x000000010007c824 */ /* 0x100fe400000e0603 */
[----:B------:R-:W-:Y:S01]  /*6bb0*/  @!P4 IMAD.X R33, R4, 0x1, R3, P1 ;  /* 0x000000010421c824 */ /* 0x000fe200008e0603 */
[----:B------:R0:W5:Y:S04]  /*6bc0*/  @!P5 LD.E.64 R8, desc[UR44][R14.64] ;  /* 0x0000002c0e08d980 */ /* 0x000168000c101b00 */
[----:B------:R0:W5:Y:S04]  /*6bd0*/  @!P4 LD.E.64 R24, desc[UR44][R6.64] ;  /* 0x0000002c0618c980 */ /* 0x000168000c101b00 */
[----:B------:R0:W5:Y:S02]  /*6be0*/  @!P4 LD.E.64 R12, desc[UR44][R32.64] ;  /* 0x0000002c200cc980 */ /* 0x000164000c101b00 */
.L_x_14991:
[----:B------:R-:W-:Y:S05]  /*6bf0*/  BSYNC B1 ;  /* 0x0000000000017941 */ /* 0x000fea0003800000 */
.L_x_14990:
[----:B-1----:R-:W2:Y:S01]  /*6c00*/  LDL.LU R0, [R1+0x44] ;  /* 0x0000440001007983 */ /* 0x002ea20000300800 */
[----:B------:R-:W1:Y:S01]  /*6c10*/  SYNCS.PHASECHK.TRANS64.TRYWAIT P0, [R22+URZ+0x13200], R5 ;  /* 0x01320005160075a7 */ /* 0x000e62000800017f */
[----:B------:R-:W-:Y:S01]  /*6c20*/  BSSY B1, `(.L_x_14992) ;  /* 0x0000005000017945 */ /* 0x000fe20003800000 */
[----:B--2---:R-:W-:-:S05]  /*6c30*/  IMAD R0, R0, -0xc0, R21 ;  /* 0xffffff4000007824 */ /* 0x004fca00078e0215 */
[----:B------:R-:W-:-:S04]  /*6c40*/  VIMNMX R0, R0, 0xc0, PT ;  /* 0x000000c000007848 */ /* 0x000fc80003fe0100 */
[----:B------:R-:W-:Y:S01]  /*6c50*/  ISETP.GE.AND P1, PT, R34, R0, PT ;  /* 0x000000002200720c */ /* 0x000fe20003f26270 */
[----:B-1----:R-:W-:-:S12]  /*6c60*/  @!P0 BRA `(.L_x_14993) ;  /* 0x0000020000808947 */ /* 0x002fd80003800000 */
.L_x_15278:
[----:B------:R-:W-:Y:S05]  /*6c70*/  BSYNC B1 ;  /* 0x0000000000017941 */ /* 0x000fea0003800000 */
.L_x_14992:
[----:B------:R-:W-:Y:S05]  /*6c80*/  @P1 BRA `(.L_x_14994) ;  /* 0x0000002400101947 */ /* 0x000fea0003800000 */
[----:B------:R2:W5:Y:S01]  /*6c90*/  LDL R39, [R1+0x34] ;  /* 0x0000340001277983 */ /* 0x0005620000100800 */
[----:B------:R-:W0:Y:S01]  /*6ca0*/  LDC R0, c[0x0][0x3f4] ;  /* 0x0000fd00ff007b82 */ /* 0x000e220000000800 */
[----:B------:R-:W-:Y:S01]  /*6cb0*/  BSSY B1, `(.L_x_14995) ;  /* 0x000007b000017945 */ /* 0x000fe20003800000 */
[-C--:B0-----:R-:W-:Y:S02]  /*6cc0*/  ISETP.GE.AND P0, PT, R29, R0.reuse, PT ;  /* 0x000000001d00720c */ /* 0x081fe40003f06270 */
[----:B------:R-:W-:-:S11]  /*6cd0*/  ISETP.GE.AND P1, PT, R31, R0, PT ;  /* 0x000000001f00720c */ /* 0x000fd60003f26270 */
[----:B--2---:R-:W-:Y:S05]  /*6ce0*/  @P0 BRA `(.L_x_14996) ;  /* 0x0000000400dc0947 */ /* 0x004fea0003800000 */
[----:B-----5:R-:W-:Y:S01]  /*6cf0*/  IMAD.IADD R0, R22, 0x1, R39 ;  /* 0x0000000116007824 */ /* 0x020fe200078e0227 */
[----:B----4-:R-:W-:Y:S02]  /*6d00*/  SHF.R.U32.HI R14, RZ, 0x8, R24 ;  /* 0x00000008ff0e7819 */ /* 0x010fe40000011618 */
[----:B------:R-:W-:Y:S02]  /*6d10*/  SHF.R.U32.HI R26, RZ, 0x8, R25 ;  /* 0x00000008ff1a7819 */ /* 0x000fe40000011619 */
[----:B-1-3--:R-:W0:Y:S01]  /*6d20*/  LDS.128 R4, [R0+0xb000] ;  /* 0x00b0000000047984 */ /* 0x00ae220000000c00 */
        /* <DEDUP_REMOVED lines=9> */
[----:B------:R-:W-:Y:S02]  /*6dc0*/  LOP3.LUT R27, R13, 0xff, RZ, 0xc0, !PT ;  /* 0x000000ff0d1b7812 */ /* 0x000fe400078ec0ff */
[----:B------:R-:W-:Y:S01]  /*6dd0*/  LOP3.LUT R30, R30, 0xff, RZ, 0xc0, !PT ;  /* 0x000000ff1e1e7812 */ /* 0x000fe200078ec0ff */
[----:B------:R-:W-:Y:S01]  /*6de0*/  IMAD.U32 R29, R29, 0x10000, RZ ;  /* 0x000100001d1d7824 */ /* 0x000fe200078e00ff */
[----:B------:R-:W-:Y:S02]  /*6df0*/  PRMT R15, R26, 0x7604, R15 ;  /* 0x000076041a0f7816 */ /* 0x000fe4000000000f */
[----:B------:R-:W-:Y:S01]  /*6e00*/  LOP3.LUT R26, R14, 0xff, RZ, 0xc0, !PT ;  /* 0x000000ff0e1a7812 */ /* 0x000fe200078ec0ff */
[----:B------:R-:W-:Y:S01]  /*6e10*/  IMAD.U32 R14, R31, 0x10000, RZ ;  /* 0x000100001f0e7824 */ /* 0x000fe200078e00ff */
        /* <DEDUP_REMOVED lines=8> */
[----:B------:R-:W-:Y:S02]  /*6ea0*/  LOP3.LUT R29, R21, 0xff0000, R12, 0xf8, !PT ;  /* 0x00ff0000151d7812 */ /* 0x000fe400078ef80c */
[----:B------:R-:W-:Y:S02]  /*6eb0*/  LOP3.LUT R21, R15, 0xff000000, R24, 0xf8, !PT ;  /* 0xff0000000f157812 */ /* 0x000fe400078ef818 */
        /* <DEDUP_REMOVED lines=12> */
[CC--:B------:R-:W-:Y:S01]  /*6f80*/  FMUL.FTZ R32, R12.reuse, R30.reuse ;  /* 0x0000001e0c207220 */ /* 0x0c0fe20000410000 */
        /* <DEDUP_REMOVED lines=77> */
.L_x_14996:
[----:B------:R-:W-:Y:S05]  /*7460*/  BSYNC B1 ;  /* 0x0000000000017941 */ /* 0x000fea0003800000 */
.L_x_14995:
[----:B------:R-:W-:Y:S05]  /*7470*/  @P1 BRA `(.L_x_14994) ;  /* 0x0000001c00141947 */ /* 0x000fea0003800000 */
[----:B------:R-:W-:Y:S01]  /*7480*/  LOP3.LUT P0, RZ, R20, 0x2, RZ, 0xc0, !PT ;  /* 0x0000000214ff7812 */ /* 0x000fe2000780c0ff */
[----:B-----5:R-:W-:Y:S01]  /*7490*/  IMAD.IADD R3, R22, 0x1, R39 ;  /* 0x0000000116037824 */ /* 0x020fe200078e0227 */
[----:B------:R-:W-:Y:S02]  /*74a0*/  SHF.R.U32.HI R13, RZ, 0x8, R11 ;  /* 0x00000008ff0d7819 */ /* 0x000fe4000001160b */
[----:B------:R-:W-:Y:S01]  /*74b0*/  SHF.R.U32.HI R24, RZ, 0x8, R9 ;  /* 0x00000008ff187819 */ /* 0x000fe20000011609 */
[----:B0-----:R-:W-:Y:S01]  /*74c0*/  VIADD R0, R3, 0x20 ;  /* 0x0000002003007836 */ /* 0x001fe20000000000 */
[----:B------:R-:W-:Y:S02]  /*74d0*/  SHF.R.U32.HI R15, RZ, 0x8, R8 ;  /* 0x00000008ff0f7819 */ /* 0x000fe40000011608 */
[----:B----4-:R-:W-:Y:S02]  /*74e0*/  LOP3.LUT R14, R11, 0xff, RZ, 0xc0, !PT ;  /* 0x000000ff0b0e7812 */ /* 0x010fe400078ec0ff */
[----:B------:R-:W-:-:S02]  /*74f0*/  LOP3.LUT R25, R9, 0xff, RZ, 0xc0, !PT ;  /* 0x000000ff09197812 */ /* 0x000fc400078ec0ff */
[----:B------:R-:W-:Y:S01]  /*7500*/  LOP3.LUT R13, R13, 0xff, RZ, 0xc0, !PT ;  /* 0x000000ff0d0d7812 */ /* 0x000fe200078ec0ff */
[----:B------:R-:W-:Y:S01]  /*7510*/  @P0 VIADD R0, R3, 0xffffffe0 ;  /* 0xffffffe003000836 */ /* 0x000fe20000000000 */
[----:B------:R-:W-:Y:S02]  /*7520*/  LOP3.LUT R24, R24, 0xff, RZ, 0xc0, !PT ;  /* 0x000000ff18187812 */ /* 0x000fe400078ec0ff */
[----:B------:R-:W-:Y:S02]  /*7530*/  SHF.R.U32.HI R3, RZ, 0x8, R10 ;  /* 0x00000008ff037819 */ /* 0x000fe4000001160a */
[----:B-1-3--:R-:W0:Y:S01]  /*7540*/  LDS.128 R4, [R0+0xb000] ;  /* 0x00b0000000047984 */ /* 0x00ae220000000c00 */
        /* <DEDUP_REMOVED lines=15> */
[----:B------:R-:W-:Y:S02]  /*7640*/  PRMT R21, R20, 0x7604, R21 ;  /* 0x0000760414157816 */ /* 0x000fe40000000015 */
[----:B------:R-:W-:Y:S02]  /*7650*/  LOP3.LUT R3, R3, 0xff, RZ, 0xc0, !PT ;  /* 0x000000ff03037812 */ /* 0x000fe400078ec0ff */
[----:B------:R-:W-:Y:S02]  /*7660*/  LOP3.LUT R20, R13, 0xff, RZ, 0xc0, !PT ;  /* 0x000000ff0d147812 */ /* 0x000fe400078ec0ff */
[----:B------:R-:W-:Y:S02]  /*7670*/  LOP3.LUT R25, R25, 0xff000000, R9, 0xf8, !PT ;  /* 0xff00000019197812 */ /* 0x000fe400078ef809 */
[----:B------:R-:W-:Y:S02]  /*7680*/  LOP3.LUT R15, R15, 0xff000000, R11, 0xf8, !PT ;  /* 0xff0000000f0f7812 */ /* 0x000fe400078ef80b */
[----:B------:R-:W-:-:S02]  /*7690*/  PRMT R13, R3, 0x7054, R12 ;  /* 0x00007054030d7816 */ /* 0x000fc4000000000c */
[----:B------:R-:W-:Y:S02]  /*76a0*/  PRMT R21, R20, 0x7054, R21 ;  /* 0x0000705414157816 */ /* 0x000fe40000000015 */
        /* <DEDUP_REMOVED lines=92> */
.L_x_14988:
        /* <DEDUP_REMOVED lines=32> */
.L_x_15284:
[----:B0-----:R-:W5:Y:S01]  /*7e70*/  LDL R0, [R1+0x8] ;  /* 0x0000080001007983 */ /* 0x001f620000100800 */
[----:B------:R-:W0:Y:S03]  /*7e80*/  LDC R29, c[0x0][0x3f4] ;  /* 0x0000fd00ff1d7b82 */ /* 0x000e260000000800 */
        /* <DEDUP_REMOVED lines=12> */
[----:B0-----:R-:W-:Y:S06]  /*7f50*/  @P0 BRA `(.L_x_14999) ;  /* 0x0000000000280947 */ /* 0x001fec0003800000 */
[----:B------:R-:W-:Y:S01]  /*7f60*/  ULDC UR4, c[0x0][0x3f4] ;  /* 0x0000fd0000047ab9 */ /* 0x000fe20000000800 */
[C---:B------:R-:W-:Y:S02]  /*7f70*/  IADD3 R4, P0, R18.reuse, R5, RZ ;  /* 0x0000000512047210 */ /* 0x040fe40007f1e0ff */
[----:B------:R-:W-:Y:S02]  /*7f80*/  CS2R R24, SRZ ;  /* 0x0000000000187805 */ /* 0x000fe4000001ff00 */
[C---:B------:R-:W-:Y:S02]  /*7f90*/  ISETP.GE.AND P2, PT, R18.reuse, UR4, PT ;  /* 0x0000000412007c0c */ /* 0x040fe4000bf46270 */
[----:B----4-:R-:W-:Y:S01]  /*7fa0*/  IADD3 R14, P1, R18, R14, RZ ;  /* 0x0000000e120e7210 */ /* 0x010fe20007f3e0ff */
[----:B-1----:R-:W-:-:S04]  /*7fb0*/  IMAD.X R5, R3, 0x1, R19, P0 ;  /* 0x0000000103057824 */ /* 0x002fc800000e0613 */
[----:B---3--:R-:W-:-:S06]  /*7fc0*/  IMAD.X R15, R7, 0x1, R19, P1 ;  /* 0x00000001070f7824 */ /* 0x008fcc00008e0613 */
[----:B------:R-:W-:Y:S05]  /*7fd0*/  @P2 BRA `(.L_x_14999) ;  /* 0x0000000000082947 */ /* 0x000fea0003800000 */
[----:B------:R0:W5:Y:S04]  /*7fe0*/  LD.E.128 R24, desc[UR44][R4.64] ;  /* 0x0000002c04187980 */ /* 0x000168000c101d00 */
[----:B------:R0:W5:Y:S02]  /*7ff0*/  LD.E.128 R8, desc[UR44][R14.64] ;  /* 0x0000002c0e087980 */ /* 0x000164000c101d00 */
.L_x_14999:
[----:B------:R-:W-:Y:S05]  /*8000*/  BSYNC B1 ;  /* 0x0000000000017941 */ /* 0x000fea0003800000 */
.L_x_14998:
[----:B------:R-:W2:Y:S01]  /*8010*/  LDL.LU R0, [R1+0x44] ;  /* 0x0000440001007983 */ /* 0x000ea20000300800 */
[----:B------:R-:W3:Y:S01]  /*8020*/  SYNCS.PHASECHK.TRANS64.TRYWAIT P1, [R22+URZ+0x13200], R13 ;  /* 0x0132000d160075a7 */ /* 0x000ee2000802017f */
[----:B-1----:R-:W0:Y:S01]  /*8030*/  S2R R3, SR_TID.X ;  /* 0x0000000000037919 */ /* 0x002e220000002100 */
[----:B------:R-:W-:Y:S01]  /*8040*/  ISETP.GE.AND P0, PT, R18, R29, PT ;  /* 0x0000001d1200720c */ /* 0x000fe20003f06270 */
[----:B------:R-:W-:Y:S01]  /*8050*/  BSSY B1, `(.L_x_15000) ;  /* 0x0000009000017945 */ /* 0x000fe20003800000 */
[C---:B0-----:R-:W-:Y:S02]  /*8060*/  VIADD R4, R3.reuse, 0xffffff80 ;  /* 0xffffff8003047836 */ /* 0x041fe40000000000 */
[----:B------:R-:W-:-:S05]  /*8070*/  VIADD R3, R3, 0xffffff80 ;  /* 0xffffff8003037836 */ /* 0x000fca0000000000 */
[----:B------:R-:W-:-:S04]  /*8080*/  LEA.HI R3, R3, R4, RZ, 0x1 ;  /* 0x0000000403037211 */ /* 0x000fc800078f08ff */
[----:B------:R-:W-:Y:S01]  /*8090*/  SHF.R.S32.HI R3, RZ, 0x1, R3 ;  /* 0x00000001ff037819 */ /* 0x000fe20000011403 */
[----:B--2---:R-:W-:-:S05]  /*80a0*/  IMAD R0, R0, -0xc0, R21 ;  /* 0xffffff4000007824 */ /* 0x004fca00078e0215 */
[----:B------:R-:W-:-:S04]  /*80b0*/  VIMNMX R0, R0, 0xc0, PT ;  /* 0x000000c000007848 */ /* 0x000fc80003fe0100 */
[----:B------:R-:W-:Y:S01]  /*80c0*/  ISETP.GE.OR P0, PT, R3, R0, P0 ;  /* 0x000000000300720c */ /* 0x000fe20000706670 */
[----:B---3--:R-:W-:-:S12]  /*80d0*/  @!P1 BRA `(.L_x_15001) ;  /* 0x000001ec00e49947 */ /* 0x008fd80003800000 */
.L_x_15285:
[----:B------:R-:W-:Y:S05]  /*80e0*/  BSYNC B1 ;  /* 0x0000000000017941 */ /* 0x000fea0003800000 */
.L_x_15000:
[----:B------:R-:W-:Y:S05]  /*80f0*/  @P0 BRA `(.L_x_14994) ;  /* 0x0000000c00f40947 */ /* 0x000fea0003800000 */
[----:B------:R-:W2:Y:S04]  /*8100*/  LDL R31, [R1+0x50] ;  /* 0x00005000011f7983 */ /* 0x000ea80000100800 */
[----:B------:R-:W3:Y:S01]  /*8110*/  LDL R51, [R1+0x64] ;  /* 0x0000640001337983 */ /* 0x000ee20000100800 */
[----:B-----5:R-:W-:Y:S01]  /*8120*/  SHF.R.U32.HI R0, RZ, 0x8, R24 ;  /* 0x00000008ff007819 */ /* 0x020fe20000011618 */
[----:B------:R-:W-:Y:S01]  /*8130*/  IMAD.SHL.U32 R20, R20, 0x80, RZ ;  /* 0x0000008014147824 */ /* 0x000fe200078e00ff */
[----:B------:R-:W-:Y:S02]  /*8140*/  LOP3.LUT R3, R24, 0xff, RZ, 0xc0, !PT ;  /* 0x000000ff18037812 */ /* 0x000fe400078ec0ff */
[----:B------:R-:W-:Y:S02]  /*8150*/  LOP3.LUT R0, R0, 0xff, RZ, 0xc0, !PT ;  /* 0x000000ff00007812 */ /* 0x000fe400078ec0ff */
[----:B------:R-:W-:-:S02]  /*8160*/  SHF.R.U32.HI R4, RZ, 0x8, R25 ;  /* 0x00000008ff047819 */ /* 0x000fc40000011619 */
[----:B------:R-:W-:Y:S01]  /*8170*/  PRMT R30, R0, 0x7604, R3 ;  /* 0x00007604001e7816 */ /* 0x000fe20000000003 */
[----:B------:R-:W-:Y:S01]  /*8180*/  IMAD.IADD R0, R18, 0x1, R29 ;  /* 0x0000000112007824 */ /* 0x000fe200078e021d */
[----:B------:R-:W-:Y:S02]  /*8190*/  LOP3.LUT R5, R25, 0xff, RZ, 0xc0, !PT ;  /* 0x000000ff19057812 */ /* 0x000fe400078ec0ff */
[----:B------:R-:W-:Y:S02]  /*81a0*/  LOP3.LUT R4, R4, 0xff, RZ, 0xc0, !PT ;  /* 0x000000ff04047812 */ /* 0x000fe400078ec0ff */
[----:B------:R-:W-:Y:S02]  /*81b0*/  SHF.R.U32.HI R3, RZ, 0x8, R26 ;  /* 0x00000008ff037819 */ /* 0x000fe4000001161a */
[----:B0-----:R-:W-:Y:S02]  /*81c0*/  LOP3.LUT R13, R20, 0x180, RZ, 0xc0, !PT ;  /* 0x00000180140d7812 */ /* 0x001fe400078ec0ff */
[----:B------:R-:W-:-:S02]  /*81d0*/  PRMT R21, R4, 0x7604, R5 ;  /* 0x0000760404157816 */ /* 0x000fc40000000005 */
[----:B------:R-:W-:Y:S02]  /*81e0*/  LOP3.LUT R4, R26, 0xff, RZ, 0xc0, !PT ;  /* 0x000000ff1a047812 */ /* 0x000fe400078ec0ff */
[----:B------:R-:W-:Y:S02]  /*81f0*/  LOP3.LUT R3, R3, 0xff, RZ, 0xc0, !PT ;  /* 0x000000ff03037812 */ /* 0x000fe400078ec0ff */
[----:B------:R-:W-:Y:S02]  /*8200*/  LOP3.LUT R0, R13, 0x30, R0, 0xf8, !PT ;  /* 0x000000300d007812 */ /* 0x000fe400078ef800 */
[----:B------:R-:W-:Y:S02]  /*8210*/  SHF.R.U32.HI R7, RZ, 0x8, R8 ;  /* 0x00000008ff077819 */ /* 0x000fe40000011608 */
[----:B------:R-:W-:Y:S02]  /*8220*/  SHF.R.U32.HI R13, RZ, 0x3, R13 ;  /* 0x00000003ff0d7819 */ /* 0x000fe4000001160d */
[----:B------:R-:W-:-:S02]  /*8230*/  PRMT R32, R3, 0x7604, R4 ;  /* 0x0000760403207816 */ /* 0x000fc40000000004 */
[----:B------:R-:W-:Y:S02]  /*8240*/  LOP3.LUT R12, R8, 0xff, RZ, 0xc0, !PT ;  /* 0x000000ff080c7812 */ /* 0x000fe400078ec0ff */
[----:B------:R-:W-:Y:S02]  /*8250*/  LOP3.LUT R7, R7, 0xff, RZ, 0xc0, !PT ;  /* 0x000000ff07077812 */ /* 0x000fe400078ec0ff */
[----:B------:R-:W-:Y:S02]  /*8260*/  LOP3.LUT R3, R0, R13, RZ, 0x3c, !PT ;  /* 0x0000000d00037212 */ /* 0x000fe400078e3cff */
[----:B------:R-:W-:Y:S02]  /*8270*/  SHF.R.U32.HI R0, RZ, 0x8, R9 ;  /* 0x00000008ff007819 */ /* 0x000fe40000011609 */
[----:B------:R-:W-:Y:S02]  /*8280*/  PRMT R35, R7, 0x7604, R12 ;  /* 0x0000760407237816 */ /* 0x000fe4000000000c */
[----:B------:R-:W-:-:S02]  /*8290*/  LOP3.LUT R13, R9, 0xff, RZ, 0xc0, !PT ;  /* 0x000000ff090d7812 */ /* 0x000fc400078ec0ff */
[----:B------:R-:W-:Y:S02]  /*82a0*/  SHF.R.U32.HI R12, RZ, 0x8, R10 ;  /* 0x00000008ff0c7819 */ /* 0x000fe4000001160a */
[----:B----4-:R-:W-:Y:S02]  /*82b0*/  SHF.R.U32.HI R14, RZ, 0x8, R11 ;  /* 0x00000008ff0e7819 */ /* 0x010fe4000001160b */
[----:B------:R-:W-:Y:S02]  /*82c0*/  LOP3.LUT R0, R0, 0xff, RZ, 0xc0, !PT ;  /* 0x000000ff00007812 */ /* 0x000fe400078ec0ff */
[----:B------:R-:W-:Y:S02]  /*82d0*/  SHF.R.U32.HI R5, RZ, 0x8, R27 ;  /* 0x00000008ff057819 */ /* 0x000fe4000001161b */
[----:B------:R-:W-:Y:S02]  /*82e0*/  LOP3.LUT R15, R10, 0xff, RZ, 0xc0, !PT ;  /* 0x000000ff0a0f7812 */ /* 0x000fe400078ec0ff */
[----:B------:R-:W-:-:S02]  /*82f0*/  LOP3.LUT R12, R12, 0xff, RZ, 0xc0, !PT ;  /* 0x000000ff0c0c7812 */ /* 0x000fc400078ec0ff */
[----:B------:R-:W-:Y:S02]  /*8300*/  LOP3.LUT R14, R14, 0xff, RZ, 0xc0, !PT ;  /* 0x000000ff0e0e7812 */ /* 0x000fe400078ec0ff */
[----:B------:R-:W-:Y:S02]  /*8310*/  PRMT R36, R0, 0x7604, R13 ;  /* 0x0000760400247816 */ /* 0x000fe4000000000d */
[----:B------:R-:W-:Y:S02]  /*8320*/  LOP3.LUT R29, R11, 0xff, RZ, 0xc0, !PT ;  /* 0x000000ff0b1d7812 */ /* 0x000fe400078ec0ff */
[----:B------:R-:W-:Y:S02]  /*8330*/  LOP3.LUT R6, R27, 0xff, RZ, 0xc0, !PT ;  /* 0x000000ff1b067812 */ /* 0x000fe400078ec0ff */
[----:B------:R-:W-:Y:S02]  /*8340*/  LOP3.LUT R5, R5, 0xff, RZ, 0xc0, !PT ;  /* 0x000000ff05057812 */ /* 0x000fe400078ec0ff */
[----:B------:R-:W-:-:S02]  /*8350*/  PRMT R37, R12, 0x7604, R15 ;  /* 0x000076040c257816 */ /* 0x000fc4000000000f */
[----:B------:R-:W-:Y:S02]  /*8360*/  PRMT R43, R14, 0x7604, R29 ;  /* 0x000076040e2b7816 */ /* 0x000fe4000000001d */
[----:B------:R-:W-:Y:S02]  /*8370*/  PRMT R34, R5, 0x7604, R6 ;  /* 0x0000760405227816 */ /* 0x000fe40000000006 */
[----:B------:R-:W-:Y:S02]  /*8380*/  SHF.R.U32.HI R20, RZ, 0x10, R25 ;  /* 0x00000010ff147819 */ /* 0x000fe40000011619 */
[----:B------:R-:W-:Y:S02]  /*8390*/  SHF.R.U32.HI R29, RZ, 0x10, R26 ;  /* 0x00000010ff1d7819 */ /* 0x000fe4000001161a */
[----:B------:R-:W-:Y:S02]  /*83a0*/  LOP3.LUT R20, R20, 0xff, RZ, 0xc0, !PT ;  /* 0x000000ff14147812 */ /* 0x000fe400078ec0ff */
[----:B------:R-:W-:-:S04]  /*83b0*/  SHF.R.U32.HI R33, RZ, 0x10, R27 ;  /* 0x00000010ff217819 */ /* 0x000fc8000001161b */
[----:B------:R-:W-:-:S04]  /*83c0*/  LOP3.LUT R33, R33, 0xff, RZ, 0xc0, !PT ;  /* 0x000000ff21217812 */ /* 0x000fc800078ec0ff */
[----:B------:R-:W-:Y:S02]  /*83d0*/  PRMT R33, R33, 0x7054, R34 ;  /* 0x0000705421217816 */ /* 0x000fe40000000022 */
[----:B--2---:R-:W-:Y:S02]  /*83e0*/  IADD3 R0, R22, R31, R3 ;  /* 0x0000001f16007210 */ /* 0x004fe40007ffe003 */
[----:B------:R-:W-:Y:S01]  /*83f0*/  SHF.R.U32.HI R3, RZ, 0x10, R24 ;  /* 0x00000010ff037819 */ /* 0x000fe20000011618 */
[----:B---3--:R-:W-:Y:S01]  /*8400*/  LDS.128 R4, [R51+0xb000] ;  /* 0x00b0000033047984 */ /* 0x008fe20000000c00 */
[----:B------:R-:W-:Y:S02]  /*8410*/  LOP3.LUT R31, R29, 0xff, RZ, 0xc0, !PT ;  /* 0x000000ff1d1f7812 */ /* 0x000fe400078ec0ff */
[----:B------:R-:W-:Y:S01]  /*8420*/  PRMT R29, R20, 0x7054, R21 ;  /* 0x00007054141d7816 */ /* 0x000fe20000000015 */
[----:B------:R-:W0:Y:S01]  /*8430*/  LDS.128 R12, [R0+0xb000] ;  /* 0x00b00000000c7984 */ /* 0x000e220000000c00 */
        /* <DEDUP_REMOVED lines=14> */
[----:B------:R-:W-:Y:S02]  /*8520*/  PRMT R35, R20, 0x7054, R35 ;  /* 0x0000705414237816 */ /* 0x000fe40000000023 */
[----:B------:R-:W-:Y:S02]  /*8530*/  LOP3.LUT R21, R3, 0xff000000, R24, 0xf8, !PT ;  /* 0xff00000003157812 */ /* 0x000fe400078ef818 */
[----:B------:R-:W-:Y:S02]  /*8540*/  PRMT R41, R30, 0x7054, R37 ;  /* 0x000070541e297816 */ /* 0x000fe40000000025 */
[----:B------:R-:W-:Y:S02]  /*8550*/  LOP3.LUT R24, R29, 0xff000000, R25, 0xf8, !PT ;  /* 0xff0000001d187812 */ /* 0x000fe400078ef819 */
[----:B------:R-:W-:-:S02]  /*8560*/  LOP3.LUT R43, R43, 0xff000000, R11, 0xf8, !PT ;  /* 0xff0000002b2b7812 */ /* 0x000fc400078ef80b */
[----:B------:R-:W-:Y:S02]  /*8570*/  F2FP.F16.E4M3.UNPACK_B R40, R39 ;  /* 0x00000027ff28723e */ /* 0x000fe400020006ff */
[----:B0-----:R-:W-:Y:S02]  /*8580*/  F2FP.F16.E4M3.UNPACK_B R11, R13 ;  /* 0x0000000dff0b723e */ /* 0x001fe400020006ff */
[----:B------:R-:W-:Y:S01]  /*8590*/  LOP3.LUT R3, R31, 0xff000000, R26, 0xf8, !PT ;  /* 0xff0000001f037812 */ /* 0x000fe200078ef81a */
[--C-:B------:R-:W-:Y:S01]  /*85a0*/  HADD2.F32 R42, -RZ, R40.reuse.H0_H0 ;  /* 0x20000028ff2a7230 */ /* 0x100fe20000004100 */
[----:B------:R-:W-:Y:S01]  /*85b0*/  LOP3.LUT R29, R35, 0xff000000, R8, 0xf8, !PT ;  /* 0xff000000231d7812 */ /* 0x000fe200078ef808 */
[----:B------:R-:W-:Y:S01]  /*85c0*/  HADD2.F32 R40, -RZ, R40.H1_H1 ;  /* 0x30000028ff287230 */ /* 0x000fe20000004100 */
[----:B------:R-:W-:Y:S02]  /*85d0*/  LOP3.LUT R8, R41, 0xff000000, R10, 0xf8, !PT ;  /* 0xff00000029087812 */ /* 0x000fe400078ef80a */
[----:B------:R-:W-:-:S02]  /*85e0*/  F2FP.F16.E4M3.UNPACK_B R31, R24 ;  /* 0x00000018ff1f723e */ /* 0x000fc400020006ff */
[-C--:B------:R-:W-:Y:S02]  /*85f0*/  F2FP.F16.E4M3.UNPACK_B R10, R5.reuse ;  /* 0x00000005ff0a723e */ /* 0x080fe400020006ff */
[----:B------:R-:W-:Y:S01]  /*8600*/  F2FP.F16.E4M3.UNPACK_B R20, R5.H1 ;  /* 0x00000005ff14723e */ /* 0x000fe200030006ff */
[----:B------:R-:W-:Y:S01]  /*8610*/  HADD2.F32 R5, -RZ, R11.H0_H0 ;  /* 0x2000000bff057230 */ /* 0x000fe20000004100 */
[----:B------:R-:W-:Y:S01]  /*8620*/  LOP3.LUT R37, R33, 0xff000000, R27, 0xf8, !PT ;  /* 0xff00000021257812 */ /* 0x000fe200078ef81b */
[----:B------:R-:W-:Y:S01]  /*8630*/  HADD2.F32 R38, -RZ, R31.H0_H0 ;  /* 0x2000001fff267230 */ /* 0x000fe20000004100 */
[-C--:B------:R-:W-:Y:S01]  /*8640*/  F2FP.F16.E4M3.UNPACK_B R27, R12.reuse ;  /* 0x0000000cff1b723e */ /* 0x080fe200020006ff */
[--C-:B------:R-:W-:Y:S01]  /*8650*/  HADD2.F32 R9, -RZ, R10.reuse.H0_H0 ;  /* 0x2000000aff097230 */ /* 0x100fe20000004100 */
[----:B------:R-:W-:Y:S01]  /*8660*/  F2FP.F16.E4M3.UNPACK_B R35, R12.H1 ;  /* 0x0000000cff23723e */ /* 0x000fe200030006ff */
[C---:B------:R-:W-:Y:S01]  /*8670*/  FMUL.FTZ R12, R5.reuse, R42 ;  /* 0x0000002a050c7220 */ /* 0x040fe20000410000 */
[----:B------:R-:W-:Y:S01]  /*8680*/  F2FP.F16.E4M3.UNPACK_B R26, R13.H1 ;  /* 0x0000000dff1a723e */ /* 0x000fe200030006ff */
[-C--:B------:R-:W-:Y:S01]  /*8690*/  FMUL.FTZ R13, R5, R38.reuse ;  /* 0x00000026050d7220 */ /* 0x080fe20000410000 */
[----:B------:R-:W-:Y:S01]  /*86a0*/  F2FP.F16.E4M3.UNPACK_B R39, R39.H1 ;  /* 0x00000027ff27723e */ /* 0x000fe200030006ff */
[----:B------:R-:W-:Y:S01]  /*86b0*/  FFMA.FTZ R5, R9, R38, -R12 ;  /* 0x0000002609057223 */ /* 0x000fe2000001080c */
[----:B------:R-:W-:Y:S01]  /*86c0*/  F2FP.F16.E4M3.UNPACK_B R24, R24.H1 ;  /* 0x00000018ff18723e */ /* 0x000fe200030006ff */
[----:B------:R-:W-:Y:S01]  /*86d0*/  HADD2.F32 R11, -RZ, R11.H1_H1 ;  /* 0x3000000bff0b7230 */ /* 0x000fe20000004100 */
[-C--:B------:R-:W-:Y:S01]  /*86e0*/  F2FP.F16.E4M3.UNPACK_B R34, R15.reuse ;  /* 0x0000000fff22723e */ /* 0x080fe200020006ff */
[----:B------:R-:W-:Y:S01]  /*86f0*/  HADD2.F32 R31, -RZ, R31.H1_H1 ;  /* 0x3000001fff1f7230 */ /* 0x000fe20000004100 */
[----:B------:R-:W-:Y:S01]  /*8700*/  F2FP.F16.E4M3.UNPACK_B R36, R15.H1 ;  /* 0x0000000fff24723e */ /* 0x000fe200030006ff */
[----:B------:R-:W-:-:S02]  /*8710*/  HADD2.F32 R12, -RZ, R10.H1_H1 ;  /* 0x3000000aff0c7230 */ /* 0x000fc40000004100 */
[----:B------:R-:W-:Y:S01]  /*8720*/  FFMA.FTZ R9, R9, R42, R13 ;  /* 0x0000002a09097223 */ /* 0x000fe2000001000d */
[--C-:B------:R-:W-:Y:S02]  /*8730*/  HADD2.F32 R38, -RZ, R39.reuse.H0_H0 ;  /* 0x20000027ff267230 */ /* 0x100fe40000004100 */
[C---:B------:R-:W-:Y:S01]  /*8740*/  FMUL.FTZ R41, R11.reuse, R40 ;  /* 0x000000280b297220 */ /* 0x040fe20000410000 */
[----:B------:R-:W-:Y:S02]  /*8750*/  HADD2.F32 R10, -RZ, R26.H0_H0 ;  /* 0x2000001aff0a7230 */ /* 0x000fe40000004100 */
[----:B------:R-:W-:Y:S01]  /*8760*/  FMUL.FTZ R11, R11, R31 ;  /* 0x0000001f0b0b7220 */ /* 0x000fe20000410000 */
[----:B------:R-:W-:Y:S01]  /*8770*/  HADD2.F32 R15, -RZ, R24.H0_H0 ;  /* 0x20000018ff0f7230 */ /* 0x000fe20000004100 */
[-C--:B------:R-:W-:Y:S01]  /*8780*/  F2FP.F16.E4M3.UNPACK_B R30, R7.reuse ;  /* 0x00000007ff1e723e */ /* 0x080fe200020006ff */
[----:B------:R-:W-:Y:S02]  /*8790*/  HADD2.F32 R13, -RZ, R20.H0_H0 ;  /* 0x20000014ff0d7230 */ /* 0x000fe40000004100 */
[C---:B------:R-:W-:Y:S01]  /*87a0*/  FMUL.FTZ R42, R10.reuse, R38 ;  /* 0x000000260a2a7220 */ /* 0x040fe20000410000 */
[----:B------:R-:W-:Y:S01]  /*87b0*/  F2FP.F16.E4M3.UNPACK_B R33, R7.H1 ;  /* 0x00000007ff21723e */ /* 0x000fe200030006ff */
        /* <DEDUP_REMOVED lines=11> */
[-C--:B------:R-:W-:Y:S01]  /*8870*/  F2FP.F16.E4M3.UNPACK_B R32, R4.reuse.H1 ;  /* 0x00000004ff20723e */ /* 0x080fe200030006ff */
[----:B------:R-:W-:Y:S01]  /*8880*/  HADD2.F32 R24, -RZ, R20.H1_H1 ;  /* 0x30000014ff187230 */ /* 0x000fe20000004100 */
[----:B------:R-:W-:Y:S01]  /*8890*/  F2FP.F16.E4M3.UNPACK_B R25, R4 ;  /* 0x00000004ff19723e */ /* 0x000fe200020006ff */
[----:B------:R-:W-:-:S02]  /*88a0*/  HADD2.F32 R45, -RZ, R41.H0_H0 ;  /* 0x20000029ff2d7230 */ /* 0x000fc40000004100 */
[C---:B------:R-:W-:Y:S01]  /*88b0*/  FMUL.FTZ R47, R15.reuse, R40 ;  /* 0x000000280f2f7220 */ /* 0x040fe20000410000 */
[----:B------:R-:W-:Y:S02]  /*88c0*/  HADD2.F32 R20, -RZ, R34.H0_H0 ;  /* 0x20000022ff147230 */ /* 0x000fe40000004100 */
[----:B------:R-:W-:Y:S01]  /*88d0*/  FMUL.FTZ R15, R15, R31 ;  /* 0x0000001f0f0f7220 */ /* 0x000fe20000410000 */
        /* <DEDUP_REMOVED lines=9> */
[----:B------:R-:W-:Y:S01]  /*8970*/  HADD2.F32 R39, -RZ, R38.H1_H1 ;  /* 0x30000026ff277230 */ /* 0x000fe20000004100 */
[----:B------:R-:W-:Y:S01]  /*8980*/  F2FP.F16.E4M3.UNPACK_B R38, R37.H1 ;  /* 0x00000025ff26723e */ /* 0x000fe200030006ff */
[----:B------:R-:W-:Y:S01]  /*8990*/  FFMA.FTZ R26, R26, R45, R42 ;  /* 0x0000002d1a1a7223 */ /* 0x000fe2000001002a */
        /* <DEDUP_REMOVED lines=8> */
[--C-:B------:R-:W-:Y:S02]  /*8a20*/  HADD2.F32 R40, -RZ, R38.reuse.H0_H0 ;  /* 0x20000026ff287230 */ /* 0x100fe40000004100 */
[-C--:B------:R-:W-:Y:S01]  /*8a30*/  FMUL.FTZ R46, R30, R39.reuse ;  /* 0x000000271e2e7220 */ /* 0x080fe20000410000 */
[----:B------:R-:W-:Y:S02]  /*8a40*/  HADD2.F32 R34, -RZ, R33.H0_H0 ;  /* 0x20000021ff227230 */ /* 0x000fe40000004100 */
[----:B------:R-:W-:Y:S01]  /*8a50*/  FMUL.FTZ R45, R37, R42 ;  /* 0x0000002a252d7220 */ /* 0x000fe20000410000 */
[----:B------:R-:W-:Y:S01]  /*8a60*/  FFMA.FTZ R30, R31, R39, -R44 ;  /* 0x000000271f1e7223 */ /* 0x000fe2000001082c */
        /* <DEDUP_REMOVED lines=24> */
[----:B------:R-:W-:Y:S01]  /*8bf0*/  HADD2.F32 R35, -RZ, R35.H1_H1 ;  /* 0x30000023ff237230 */ /* 0x000fe20000004100 */
[----:B------:R-:W-:Y:S01]  /*8c00*/  F2FP.F16.E4M3.UNPACK_B R34, R29 ;  /* 0x0000001dff22723e */ /* 0x000fe200020006ff */
[----:B------:R-:W-:Y:S02]  /*8c10*/  HADD2.F32 R38, -RZ, R38.H1_H1 ;  /* 0x30000026ff267230 */ /* 0x000fe40000004100 */
[C---:B------:R-:W-:Y:S01]  /*8c20*/  FFMA.FTZ R44, R33.reuse, R39, -R44 ;  /* 0x00000027212c7223 */ /* 0x040fe2000001082c */
        /* <DEDUP_REMOVED lines=41> */
[--C-:B------:R-:W-:Y:S02]  /*8ec0*/  HADD2.F32 R21, -RZ, R3.reuse.H1_H1 ;  /* 0x30000003ff157230 */ /* 0x100fe40000004100 */
        /* <DEDUP_REMOVED lines=32> */
.L_x_14994:
[----:B------:R-:W-:Y:S05]  /*90d0*/  BSYNC B0 ;  /* 0x0000000000007941 */ /* 0x000fea0003800000 */
.L_x_14987:
        /* <DEDUP_REMOVED lines=8> */
.L_x_14984:
[----:B-12---:R-:W2:Y:S02]  /*9160*/  LDL R0, [R1+0xc] ;  /* 0x00000c0001007983 */ /* 0x006ea40000100800 */
[----:B--2---:R-:W-:-:S13]  /*9170*/  ISETP.NE.AND P0, PT, R0, 0x3, PT ;  /* 0x000000030000780c */ /* 0x004fda0003f05270 */
[----:B------:R-:W-:Y:S05]  /*9180*/  @!P0 BRA `(.L_x_15002) ;  /* 0x0000000000048947 */ /* 0x000fea0003800000 */
[----:B------:R-:W-:Y:S01]  /*9190*/  BPT.TRAP 0x1 ;  /* 0x000000040000795c */ /* 0x000fe20000300000 */
.L_x_15002:
[----:B-----5:R-:W-:Y:S01]  /*91a0*/  IMAD R12, R23, 0x8, R22 ;  /* 0x00000008170c7824 */ /* 0x020fe200078e0216 */
[----:B0-----:R-:W-:-:S04]  /*91b0*/  SHF.L.U32 R3, R156, 0x1f, RZ ;  /* 0x0000001f9c037819 */ /* 0x001fc800000006ff */
[----:B------:R0:W1:Y:S01]  /*91c0*/  SYNCS.PHASECHK.TRANS64.TRYWAIT P1, [R12+URZ+0x13230], R3 ;  /* 0x013230030c0075a7 */ /* 0x000062000802017f */
[----:B------:R-:W-:Y:S05]  /*91d0*/  @!P0 BRA `(.L_x_15003) ;  /* 0x0000000000048947 */ /* 0x000fea0003800000 */
[----:B------:R-:W-:Y:S01]  /*91e0*/  BPT.TRAP 0x1 ;  /* 0x000000040000795c */ /* 0x000fe20000300000 */
.L_x_15003:
[----:B------:R-:W-:-:S05]  /*91f0*/  VIADD R0, R22, 0xe000 ;  /* 0x0000e00016007836 */ /* 0x000fca0000000000 */
[----:B------:R-:W-:-:S04]  /*9200*/  SHF.R.U32.HI R0, RZ, 0x4, R0 ;  /* 0x00000004ff007819 */ /* 0x000fc80000011600 */
[----:B------:R-:W-:-:S04]  /*9210*/  LOP3.LUT R0, R0, 0x3fff, RZ, 0xc0, !PT ;  /* 0x00003fff00007812 */ /* 0x000fc800078ec0ff */
[----:B---3--:R-:W-:-:S05]  /*9220*/  LOP3.LUT R4, R0, 0x10000, RZ, 0xfc, !PT ;  /* 0x0001000000047812 */ /* 0x008fca00078efcff */
[----:B------:R2:W-:Y:S01]  /*9230*/  STL [R1+0x28], R4 ;  /* 0x0000280401007387 */ /* 0x0005e20000100800 */
[----:B------:R-:W-:Y:S01]  /*9240*/  IMAD R8, R23, 0x280, R4 ;  /* 0x0000028017087824 */ /* 0x000fe200078e0204 */
[----:B-1----:R-:W-:Y:S06]  /*9250*/  @P1 BRA `(.L_x_15004) ;  /* 0x0000000000081947 */ /* 0x002fec0003800000 */
[----:B------:R-:W1:Y:S02]  /*9260*/  SYNCS.PHASECHK.TRANS64.TRYWAIT P1, [R12+URZ+0x13230], R3 ;  /* 0x013230030c0075a7 */ /* 0x000e64000802017f */
[----:B-1----:R-:W-:Y:S05]  /*9270*/  @!P1 BRA `(.L_x_15005) ;  /* 0x000001dc00909947 */ /* 0x002fea0003800000 */
.L_x_15004:
[----:B--2---:R-:W-:Y:S01]  /*9280*/  IMAD.MOV.U32 R4, RZ, RZ, R8 ;  /* 0x000000ffff047224 */ /* 0x004fe200078e0008 */
[----:B------:R-:W-:Y:S05]  /*9290*/  WARPSYNC.ALL ;  /* 0x0000000000007948 */ /* 0x000fea0003800000 */
[----:B------:R-:W-:Y:S01]  /*92a0*/  IMAD.MOV.U32 R5, RZ, RZ, -0x7fffffe0 ;  /* 0x80000020ff057424 */ /* 0x000fe200078e00ff */
[----:B------:R-:W-:Y:S01]  /*92b0*/  R2UR UR6, R4 ;  /* 0x00000000040672ca */ /* 0x000fe200000e0000 */
[----:B------:R-:W-:Y:S01]  /*92c0*/  WARPGROUP.ARRIVE ;  /* 0x00000000000079c5 */ /* 0x000fe20000000000 */
[----:B------:R-:W-:Y:S01]  /*92d0*/  LOP3.LUT R4, R28, 0x10000, RZ, 0xfc, !PT ;  /* 0x000100001c047812 */ /* 0x000fe200078efcff */
[----:B------:R-:W-:Y:S01]  /*92e0*/  VIADD R6, R8, 0x80 ;  /* 0x0000008008067836 */ /* 0x000fe20000000000 */
[C---:B------:R-:W-:Y:S01]  /*92f0*/  R2UR UR7, R5.reuse ;  /* 0x00000000050772ca */ /* 0x040fe200000e0000 */
[----:B------:R-:W-:Y:S01]  /*9300*/  IMAD.MOV.U32 R7, RZ, RZ, -0x7fffffe0 ;  /* 0x80000020ff077424 */ /* 0x000fe200078e00ff */
[----:B------:R-:W-:Y:S01]  /*9310*/  R2UR UR4, R4 ;  /* 0x00000000040472ca */ /* 0x000fe200000e0000 */
[----:B------:R-:W-:Y:S01]  /*9320*/  VIADD R10, R8, 0x100 ;  /* 0x00000100080a7836 */ /* 0x000fe20000000000 */
[----:B------:R-:W-:Y:S01]  /*9330*/  R2UR UR5, R5 ;  /* 0x00000000050572ca */ /* 0x000fe200000e0000 */
[----:B------:R-:W-:Y:S01]  /*9340*/  IMAD.MOV.U32 R11, RZ, RZ, -0x7fffffe0 ;  /* 0x80000020ff0b7424 */ /* 0x000fe200078e00ff */
[----:B------:R-:W-:Y:S01]  /*9350*/  R2UR UR10, R6 ;  /* 0x00000000060a72ca */ /* 0x000fe200000e0000 */
[C---:B------:R-:W-:Y:S01]  /*9360*/  VIADD R6, R8.reuse, 0x180 ;  /* 0x0000018008067836 */ /* 0x040fe20000000000 */
[----:B------:R-:W-:Y:S01]  /*9370*/  R2UR UR11, R7 ;  /* 0x00000000070b72ca */ /* 0x000fe200000e0000 */
[----:B----4-:R-:W-:Y:S01]  /*9380*/  VIADD R14, R8, 0x200 ;  /* 0x00000200080e7836 */ /* 0x010fe20000000000 */
[----:B------:R-:W-:Y:S01]  /*9390*/  R2UR UR8, R4 ;  /* 0x00000000040872ca */ /* 0x000fe200000e0000 */
[----:B------:R-:W-:Y:S01]  /*93a0*/  IMAD.MOV.U32 R15, RZ, RZ, -0x7fffffe0 ;  /* 0x80000020ff0f7424 */ /* 0x000fe200078e00ff */
[----:B------:R-:W-:Y:S01]  /*93b0*/  R2UR UR9, R5 ;  /* 0x00000000050972ca */ /* 0x000fe200000e0000 */
[----:B------:R-:W-:Y:S01]  /*93c0*/  IMAD.MOV.U32 R9, RZ, RZ, -0x7fffffe0 ;  /* 0x80000020ff097424 */ /* 0x000fe200078e00ff */
[----:B------:R-:W-:Y:S01]  /*93d0*/  R2UR UR14, R10 ;  /* 0x000000000a0e72ca */ /* 0x000fe200000e0000 */
[----:B------:R-:W-:Y:S01]  /*93e0*/  VIADD R10, R8, 0x82 ;  /* 0x00000082080a7836 */ /* 0x000fe20000000000 */
[----:B------:R-:W-:Y:S01]  /*93f0*/  R2UR UR15, R11 ;  /* 0x000000000b0f72ca */ /* 0x000fe200000e0000 */
[----:B------:R-:W-:Y:S01]  /*9400*/  QGMMA.64x32x32.F32.E4M3.E4M3 R88, gdesc[UR4], RZ, !UPT, gsb0 ;  /* 0x00600000045879f3 */ /* 0x000fe2000c0008ff */
[----:B------:R-:W-:Y:S01]  /*9410*/  R2UR UR12, R4 ;  /* 0x00000000040c72ca */ /* 0x000fe200000e0000 */
[----:B------:R-:W-:Y:S01]  /*9420*/  IMAD.MOV.U32 R11, RZ, RZ, -0x7fffffe0 ;  /* 0x80000020ff0b7424 */ /* 0x000fe200078e00ff */
[----:B------:R-:W-:-:S02]  /*9430*/  R2UR UR13, R5 ;  /* 0x00000000050d72ca */ /* 0x000fc400000e0000 */
[----:B------:R-:W-:Y:S01]  /*9440*/  R2UR UR18, R6 ;  /* 0x00000000061272ca */ /* 0x000fe200000e0000 */
[----:B------:R-:W-:Y:S01]  /*9450*/  VIADD R6, R8, 0x2 ;  /* 0x0000000208067836 */ /* 0x000fe20000000000 */
[----:B------:R-:W-:Y:S01]  /*9460*/  R2UR UR19, R7 ;  /* 0x00000000071372ca */ /* 0x000fe200000e0000 */
[----:B------:R-:W-:Y:S01]  /*9470*/  IMAD.MOV.U32 R7, RZ, RZ, -0x7fffffe0 ;  /* 0x80000020ff077424 */ /* 0x000fe200078e00ff */
[----:B------:R-:W-:Y:S02]  /*9480*/  R2UR UR16, R4 ;  /* 0x00000000041072ca */ /* 0x000fe400000e0000 */
        /* <DEDUP_REMOVED lines=13> */
[C---:B------:R-:W-:Y:S01]  /*9560*/  VIADD R10, R8.reuse, 0x182 ;  /* 0x00000182080a7836 */ /* 0x040fe20000000000 */
[----:B------:R-:W-:Y:S01]  /*9570*/  R2UR UR11, R11 ;  /* 0x000000000b0b72ca */ /* 0x000fe200000e0000 */
[----:B------:R-:W-:Y:S02]  /*9580*/  IMAD.MOV.U32 R11, RZ, RZ, -0x7fffffe0 ;  /* 0x80000020ff0b7424 */ /* 0x000fe400078e00ff */
[----:B------:R-:W-:Y:S01]  /*9590*/  VIADD R8, R8, 0x202 ;  /* 0x0000020208087836 */ /* 0x000fe20000000000 */
[----:B------:R-:W-:Y:S02]  /*95a0*/  WARPGROUP.DEPBAR.LE gsb0, 0x0 ;  /* 0x00008000000079c5 */ /* 0x000fe40000010000 */
[----:B------:R-:W-:-:S06]  /*95b0*/  WARPGROUP.ARRIVE ;  /* 0x00000000000079c5 */ /* 0x000fcc0000000000 */
[----:B------:R-:W-:Y:S01]  /*95c0*/  QGMMA.64x32x32.F32.E4M3.E4M3 R56, gdesc[UR12], RZ, !UPT, gsb0 ;  /* 0x006000000c3879f3 */ /* 0x000fe2000c0008ff */
[----:B------:R-:W-:Y:S01]  /*95d0*/  R2UR UR14, R6 ;  /* 0x00000000060e72ca */ /* 0x000fe200000e0000 */
[----:B------:R-:W-:Y:S01]  /*95e0*/  VIADD R6, R4, 0x2 ;  /* 0x0000000204067836 */ /* 0x000fe20000000000 */
[----:B------:R-:W-:Y:S01]  /*95f0*/  R2UR UR15, R7 ;  /* 0x00000000070f72ca */ /* 0x000fe200000e0000 */
[----:B------:R-:W-:-:S03]  /*9600*/  IMAD.MOV.U32 R7, RZ, RZ, -0x7fffffe0 ;  /* 0x80000020ff077424 */ /* 0x000fc600078e00ff */
        /* <DEDUP_REMOVED lines=38> */
.L_x_15006:
[----:B------:R-:W2:Y:S01]  /*9870*/  LDL R8, [R1+0x38] ;  /* 0x0000380001087983 */ /* 0x000ea20000100800 */
[----:B------:R-:W3:Y:S03]  /*9880*/  LDC R110, c[0x0][0x448] ;  /* 0x00011200ff6e7b82 */ /* 0x000ee60000000800 */
[----:B------:R-:W2:Y:S04]  /*9890*/  LDL R108, [R1+0x24] ;  /* 0x00002400016c7983 */ /* 0x000ea80000100800 */
[----:B------:R-:W4:Y:S04]  /*98a0*/  LDL R106, [R1+0x14] ;  /* 0x00001400016a7983 */ /* 0x000f280000100800 */
[----:B------:R-:W5:Y:S04]  /*98b0*/  LDL R107, [R1+0x20] ;  /* 0x00002000016b7983 */ /* 0x000f680000100800 */
[----:B------:R-:W5:Y:S04]  /*98c0*/  LDL R114, [R1+0x10] ;  /* 0x0000100001727983 */ /* 0x000f680000100800 */
[----:B------:R-:W5:Y:S01]  /*98d0*/  LDL R112, [R1+0x8] ;  /* 0x0000080001707983 */ /* 0x000f620000100800 */
[C---:B------:R-:W-:Y:S01]  /*98e0*/  FMUL.FTZ R20, R2.reuse, R95 ;  /* 0x0000005f02147220 */ /* 0x040fe20000410000 */
[C---:B------:R-:W-:Y:S01]  /*98f0*/  FMUL.FTZ R95, R2.reuse, R73 ;  /* 0x00000049025f7220 */ /* 0x040fe20000410000 */
[C---:B------:R-:W-:Y:S01]  /*9900*/  FMUL.FTZ R73, R2.reuse, R74 ;  /* 0x0000004a02497220 */ /* 0x040fe20000410000 */
[C---:B------:R-:W-:Y:S01]  /*9910*/  FMUL.FTZ R74, R2.reuse, R75 ;  /* 0x0000004b024a7220 */ /* 0x040fe20000410000 */
[C---:B------:R-:W-:Y:S01]  /*9920*/  FMUL.FTZ R75, R2.reuse, R78 ;  /* 0x0000004e024b7220 */ /* 0x040fe20000410000 */
[----:B------:R-:W-:Y:S01]  /*9930*/  FMUL.FTZ R78, R2, R82 ;  /* 0x00000052024e7220 */ /* 0x000fe20000410000 */
[----:B---3--:R-:W-:Y:S01]  /*9940*/  ISETP.NE.AND P1, PT, R110, 0x1, PT ;  /* 0x000000016e00780c */ /* 0x008fe20003f25270 */
        /* <DEDUP_REMOVED lines=29> */
[----:B------:R-:W-:Y:S01]  /*9b20*/  FMUL.FTZ R10, R2, R89 ;  /* 0x00000059020a7220 */ /* 0x000fe20000410000 */
[----:B01----:R-:W-:-:S02]  /*9b30*/  VIADD R12, R12, 0x13240 ;  /* 0x000132400c0c7836 */ /* 0x003fc40000000000 */
        /* <DEDUP_REMOVED lines=48> */
[----:B------:R-:W-:Y:S01]  /*9e40*/  ULDC UR43, c[0x0][0x9dc] ;  /* 0x00027700002b7ab9 */ /* 0x000fe20000000800 */
[----:B------:R-:W1:Y:S01]  /*9e50*/  MUFU.TANH R0, R0 ;  /* 0x0000000000007308 */ /* 0x000e620000002400 */
        /* <DEDUP_REMOVED lines=23> */
[----:B------:R-:W2:Y:S02]  /*9fd0*/  LDC.64 R8, c[0x0][0x9e0] ;  /* 0x00027800ff087b82 */ /* 0x000ea40000000a00 */
[----:B---3--:R-:W-:-:S05]  /*9fe0*/  @P1 IMAD.HI.U32 R24, R35, R24, RZ ;  /* 0x0000001823181227 */ /* 0x008fca00078e00ff */
[----:B0-----:R-:W-:Y:S01]  /*9ff0*/  @P1 SHF.R.U32.HI R35, RZ, R25, R24 ;  /* 0x00000019ff231219 */ /* 0x001fe20000011618 */
[----:B------:R-:W-:-:S04]  /*a000*/  IMAD.MOV.U32 R24, RZ, RZ, -0xa0 ;  /* 0xffffff60ff187424 */ /* 0x000fc800078e00ff */
[----:B------:R-:W0:Y:S01]  /*a010*/  SHFL.IDX PT, R25, R35, RZ, 0x1c1f ;  /* 0x001c1fff23197589 */ /* 0x000e2200000e0000 */
[----:B----4-:R-:W-:Y:S01]  /*a020*/  PRMT R12, R106, 0x654, R12 ;  /* 0x000006546a0c7816 */ /* 0x010fe2000000000c */
[----:B------:R-:W-:-:S03]  /*a030*/  IMAD R103, R105, R24, 0xa1 ;  /* 0x000000a169677424 */ /* 0x000fc600078e0218 */
[----:B------:R5:W-:Y:S01]  /*a040*/  SYNCS.ARRIVE.TRANS64.RED.A1T0 RZ, [R12+URZ], RZ ;  /* 0x000000ff0cff79a7 */ /* 0x000be2000810043f */
[----:B------:R-:W3:Y:S01]  /*a050*/  MUFU.TANH R75, R75 ;  /* 0x0000004b004b7308 */ /* 0x000ee20000002400 */
[----:B--2---:R-:W-:Y:S02]  /*a060*/  ISETP.GE.AND P1, PT, R9, 0x1, PT ;  /* 0x000000010900780c */ /* 0x004fe40003f26270 */
[----:B-----5:R-:W-:-:S05]  /*a070*/  IADD3 R12, R114, R103, -R107 ;  /* 0x00000067720c7210 */ /* 0x020fca0007ffe86b */
[----:B------:R-:W2:Y:S01]  /*a080*/  MUFU.TANH R76, R76 ;  /* 0x0000004c004c7308 */ /* 0x000ea20000002400 */
[----:B------:R-:W-:Y:S02]  /*a090*/  IMAD R106, R105, -0xa0, R114 ;  /* 0xffffff60696a7824 */ /* 0x000fe400078e0272 */
[----:B------:R-:W-:-:S05]  /*a0a0*/  IMAD.IADD R101, R12, 0x1, -R112 ;  /* 0x000000010c657824 */ /* 0x000fca00078e0a70 */
[----:B------:R-:W4:Y:S01]  /*a0b0*/  MUFU.TANH R80, R80 ;  /* 0x0000005000507308 */ /* 0x000f220000002400 */
[----:B------:R-:W-:-:S07]  /*a0c0*/  VIADD R102, R101, UR43 ;  /* 0x0000002b65667c36 */ /* 0x000fce0008000000 */
[----:B------:R-:W0:Y:S01]  /*a0d0*/  MUFU.TANH R81, R81 ;  /* 0x0000005100517308 */ /* 0x000e220000002400 */
        /* <DEDUP_REMOVED lines=55> */
[----:B------:R-:W-:Y:S01]  /*a450*/  IADD3 R106, -R107, 0xa0, R106 ;  /* 0x000000a06b6a7810 */ /* 0x000fe20007ffe16a */
[----:B------:R-:W-:Y:S01]  /*a460*/  VIADD R103, R103, 0xffffffff ;  /* 0xffffffff67677836 */ /* 0x000fe20000000000 */
[----:B------:R-:W-:Y:S01]  /*a470*/  LOP3.LUT R17, R17, 0xfffffff7, RZ, 0xc0, !PT ;  /* 0xfffffff711117812 */ /* 0x000fe200078ec0ff */
[----:B0-----:R-:W-:Y:S01]  /*a480*/  IMAD.IADD R38, R102, 0x1, R25 ;  /* 0x0000000166267824 */ /* 0x001fe200078e0219 */
[----:B------:R-:W-:Y:S01]  /*a490*/  VIADDMNMX R12, R25, R101, R106, PT ;  /* 0x00000065190c7246 */ /* 0x000fe2000380016a */
[----:B------:R-:W-:Y:S01]  /*a4a0*/  IMAD.IADD R36, R103, 0x1, -R107 ;  /* 0x0000000167247824 */ /* 0x000fe200078e0a6b */
[----:B------:R-:W-:Y:S01]  /*a4b0*/  @P1 LOP3.LUT R17, R17, 0x8, RZ, 0xfc, !PT ;  /* 0x0000000811111812 */ /* 0x000fe200078efcff */
[----:B--234-:R-:W-:Y:S06]  /*a4c0*/  @!P1 BRA `(.L_x_15007) ;  /* 0x00000000004c9947 */ /* 0x01cfec0003800000 */
        /* <DEDUP_REMOVED lines=11> */
.L_x_15009:
[----:B------:R-:W-:-:S13]  /*a580*/  ISETP.NE.AND P1, PT, R9, 0x1, PT ;  /* 0x000000010900780c */ /* 0x000fda0003f25270 */
[----:B------:R-:W0:Y:S02]  /*a590*/  @P1 LDC.64 R24, c[0x0][0x9e8] ;  /* 0x00027a00ff181b82 */ /* 0x000e240000000a00 */
[----:B0-----:R-:W-:-:S05]  /*a5a0*/  @P1 IMAD.HI.U32 R24, R39, R24, RZ ;  /* 0x0000001827181227 */ /* 0x001fca00078e00ff */
[----:B------:R-:W-:-:S07]  /*a5b0*/  @P1 SHF.R.U32.HI R39, RZ, R25, R24 ;  /* 0x00000019ff271219 */ /* 0x000fce0000011618 */
.L_x_15010:
[----:B------:R-:W-:Y:S05]  /*a5c0*/  BSYNC B0 ;  /* 0x0000000000007941 */ /* 0x000fea0003800000 */
.L_x_15008:
[----:B------:R-:W-:-:S05]  /*a5d0*/  IMAD R39, R39, R9, R36 ;  /* 0x0000000927277224 */ /* 0x000fca00078e0224 */
[----:B------:R-:W-:Y:S02]  /*a5e0*/  VIMNMX R38, R38, R39, !PT ;  /* 0x0000002726267248 */ /* 0x000fe40007fe0100 */
[----:B------:R-:W-:-:S07]  /*a5f0*/  VIADDMNMX R12, R39, R9, R12, PT ;  /* 0x00000009270c7246 */ /* 0x000fce000380010c */
.L_x_15007:
[C---:B------:R-:W-:Y:S01]  /*a600*/  ISETP.GE.AND P1, PT, R103.reuse, 0x2, PT ;  /* 0x000000026700780c */ /* 0x040fe20003f26270 */
[----:B------:R-:W0:Y:S01]  /*a610*/  SHFL.IDX PT, R35, R35, 0x1, 0x1c1f ;  /* 0x003c1f0023237f89 */ /* 0x000e2200000e0000 */
[----:B------:R-:W-:Y:S02]  /*a620*/  ISETP.GE.AND P2, PT, R103, 0x9, PT ;  /* 0x000000096700780c */ /* 0x000fe40003f46270 */
[C---:B------:R-:W-:Y:S02]  /*a630*/  ISETP.GT.AND P3, PT, R38.reuse, 0x1, !P1 ;  /* 0x000000012600780c */ /* 0x040fe40004f64270 */
[----:B------:R-:W-:Y:S02]  /*a640*/  ISETP.GT.AND P4, PT, R38, 0x8, !P2 ;  /* 0x000000082600780c */ /* 0x000fe40005784270 */
[C---:B------:R-:W-:Y:S02]  /*a650*/  ISETP.LT.OR P3, PT, R12.reuse, 0x2, P3 ;  /* 0x000000020c00780c */ /* 0x040fe40001f61670 */
[----:B------:R-:W-:-:S02]  /*a660*/  ISETP.LT.OR P4, PT, R12, 0x9, P4 ;  /* 0x000000090c00780c */ /* 0x000fc40002781670 */
[----:B------:R-:W-:Y:S02]  /*a670*/  FSEL R25, R10, -INF , !P3 ;  /* 0xff8000000a197808 */ /* 0x000fe40005800000 */
[C---:B------:R-:W-:Y:S02]  /*a680*/  ISETP.GE.AND P3, PT, R103.reuse, 0xa, PT ;  /* 0x0000000a6700780c */ /* 0x040fe40003f66270 */
[----:B------:R-:W-:Y:S02]  /*a690*/  ISETP.GE.AND P5, PT, R103, 0x11, PT ;  /* 0x000000116700780c */ /* 0x000fe40003fa6270 */
[----:B------:R-:W-:Y:S02]  /*a6a0*/  FSEL R39, R13, -INF , !P4 ;  /* 0xff8000000d277808 */ /* 0x000fe40006000000 */
[----:B------:R-:W-:Y:S02]  /*a6b0*/  ISETP.GT.AND P4, PT, R38, 0x9, !P3 ;  /* 0x000000092600780c */ /* 0x000fe40005f84270 */
[----:B------:R-:W-:-:S02]  /*a6c0*/  LOP3.LUT R17, R17, 0xfffffffe, RZ, 0xc0, !PT ;  /* 0xfffffffe11117812 */ /* 0x000fc400078ec0ff */
[----:B------:R-:W-:Y:S01]  /*a6d0*/  ISETP.LT.OR P4, PT, R12, 0xa, P4 ;  /* 0x0000000a0c00780c */ /* 0x000fe20002781670 */
[----:B0-----:R-:W-:Y:S01]  /*a6e0*/  IMAD.IADD R102, R102, 0x1, R35 ;  /* 0x0000000166667824 */ /* 0x001fe200078e0223 */
[----:B------:R-:W-:Y:S02]  /*a6f0*/  LOP3.LUT R16, R16, 0x7fffffff, RZ, 0xc0, !PT ;  /* 0x7fffffff10107812 */ /* 0x000fe400078ec0ff */
[----:B------:R-:W-:Y:S02]  /*a700*/  FSEL R107, R14, -INF , !P4 ;  /* 0xff8000000e6b7808 */ /* 0x000fe40006000000 */
[----:B------:R-:W-:Y:S02]  /*a710*/  @P5 LOP3.LUT R17, R17, 0x1, RZ, 0xfc, !PT ;  /* 0x0000000111115812 */ /* 0x000fe400078efcff */
[----:B------:R-:W-:Y:S02]  /*a720*/  ISETP.GT.AND P4, PT, R38, 0x10, !P5 ;  /* 0x000000102600780c */ /* 0x000fe40006f84270 */
[----:B------:R-:W-:-:S02]  /*a730*/  ISETP.GE.AND P5, PT, R103, 0x12, PT ;  /* 0x000000126700780c */ /* 0x000fc40003fa6270 */
[----:B------:R-:W-:Y:S02]  /*a740*/  ISETP.LT.OR P4, PT, R12, 0x11, P4 ;  /* 0x000000110c00780c */ /* 0x000fe40002781670 */
[----:B------:R-:W-:Y:S02]  /*a750*/  LOP3.LUT R17, R17, 0xfffffffd, RZ, 0xc0, !PT ;  /* 0xfffffffd11117812 */ /* 0x000fe400078ec0ff */
[----:B------:R-:W-:Y:S02]  /*a760*/  FSEL R21, R21, -INF , !P4 ;  /* 0xff80000015157808 */ /* 0x000fe40006000000 */
[----:B------:R-:W-:Y:S02]  /*a770*/  ISETP.GT.AND P4, PT, R38, 0x11, !P5 ;  /* 0x000000112600780c */ /* 0x000fe40006f84270 */
[----:B------:R-:W-:Y:S02]  /*a780*/  VIADDMNMX R106, R35, R101, R106, PT ;  /* 0x00000065236a7246 */ /* 0x000fe4000380016a */
[----:B------:R-:W-:-:S02]  /*a790*/  ISETP.LT.OR P4, PT, R12, 0x12, P4 ;  /* 0x000000120c00780c */ /* 0x000fc40002781670 */
        /* <DEDUP_REMOVED lines=220> */
.L_x_15013:
[----:B------:R-:W-:-:S13]  /*b560*/  ISETP.NE.AND P6, PT, R9, 0x1, PT ;  /* 0x000000010900780c */ /* 0x000fda0003fc5270 */
[----:B------:R-:W0:Y:S02]  /*b570*/  @P6 LDC.64 R12, c[0x0][0x9e8] ;  /* 0x00027a00ff0c6b82 */ /* 0x000e240000000a00 */
[----:B0-----:R-:W-:-:S05]  /*b580*/  @P6 IMAD.HI.U32 R12, R35, R12, RZ ;  /* 0x0000000c230c6227 */ /* 0x001fca00078e00ff */
[----:B------:R-:W-:-:S07]  /*b590*/  @P6 SHF.R.U32.HI R35, RZ, R13, R12 ;  /* 0x0000000dff236219 */ /* 0x000fce000001160c */
.L_x_15014:
[----:B------:R-:W-:Y:S05]  /*b5a0*/  BSYNC B0 ;  /* 0x0000000000007941 */ /* 0x000fea0003800000 */
.L_x_15012:
[----:B------:R-:W-:-:S05]  /*b5b0*/  IMAD R35, R35, R9, R36 ;  /* 0x0000000923237224 */ /* 0x000fca00078e0224 */
[----:B------:R-:W-:Y:S02]  /*b5c0*/  VIMNMX R102, R102, R35, !PT ;  /* 0x0000002366667248 */ /* 0x000fe40007fe0100 */
[----:B------:R-:W-:-:S07]  /*b5d0*/  VIADDMNMX R106, R35, R9, R106, PT ;  /* 0x00000009236a7246 */ /* 0x000fce000380016a */
.L_x_15011:
[----:B------:R-:W-:Y:S01]  /*b5e0*/  ISETP.GT.AND P1, PT, R102, 0x1, !P1 ;  /* 0x000000016600780c */ /* 0x000fe20004f24270 */
[----:B------:R-:W-:Y:S01]  /*b5f0*/  ULDC UR4, c[0x0][0x988] ;  /* 0x0002620000047ab9 */ /* 0x000fe20000000800 */
[----:B------:R-:W-:Y:S02]  /*b600*/  LOP3.LUT P6, RZ, R17, 0x1, RZ, 0xc0, !PT ;  /* 0x0000000111ff7812 */ /* 0x000fe400078cc0ff */
[----:B------:R-:W-:Y:S02]  /*b610*/  ISETP.LT.OR P1, PT, R106, 0x2, P1 ;  /* 0x000000026a00780c */ /* 0x000fe40000f21670 */
[C---:B------:R-:W-:Y:S02]  /*b620*/  ISETP.GT.AND P3, PT, R102.reuse, 0x9, !P3 ;  /* 0x000000096600780c */ /* 0x040fe40005f64270 */
[----:B------:R-:W-:Y:S02]  /*b630*/  FSEL R11, R11, -INF , !P1 ;  /* 0xff8000000b0b7808 */ /* 0x000fe40004800000 */
[----:B------:R-:W-:-:S02]  /*b640*/  ISETP.GT.AND P1, PT, R102, 0x10, !P6 ;  /* 0x000000106600780c */ /* 0x000fc40007724270 */
[C---:B------:R-:W-:Y:S02]  /*b650*/  ISETP.LT.OR P3, PT, R106.reuse, 0xa, P3 ;  /* 0x0000000a6a00780c */ /* 0x040fe40001f61670 */
[----:B------:R-:W-:Y:S02]  /*b660*/  ISETP.LT.OR P1, PT, R106, 0x11, P1 ;  /* 0x000000116a00780c */ /* 0x000fe40000f21670 */
[----:B------:R-:W-:Y:S02]  /*b670*/  FSEL R35, R20, -INF , !P3 ;  /* 0xff80000014237808 */ /* 0x000fe40005800000 */
[----:B------:R-:W-:Y:S02]  /*b680*/  FSEL R89, R89, -INF , !P1 ;  /* 0xff80000059597808 */ /* 0x000fe40004800000 */
[----:B------:R-:W-:Y:S02]  /*b690*/  LOP3.LUT P1, RZ, R16, 0x80000000, RZ, 0xc0, !PT ;  /* 0x8000000010ff7812 */ /* 0x000fe4000782c0ff */
[----:B------:R-:W-:-:S02]  /*b6a0*/  ISETP.GT.AND P2, PT, R102, 0x8, !P2 ;  /* 0x000000086600780c */ /* 0x000fc40005744270 */
[----:B------:R-:W-:Y:S02]  /*b6b0*/  ISETP.GT.AND P1, PT, R102, 0x11, !P1 ;  /* 0x000000116600780c */ /* 0x000fe40004f24270 */
[----:B------:R-:W-:Y:S02]  /*b6c0*/  LOP3.LUT P3, RZ, R16, 0x1000000, RZ, 0xc0, !PT ;  /* 0x0100000010ff7812 */ /* 0x000fe4000786c0ff */
[C---:B------:R-:W-:Y:S02]  /*b6d0*/  ISETP.LT.OR P1, PT, R106.reuse, 0x12, P1 ;  /* 0x000000126a00780c */ /* 0x040fe40000f21670 */
[----:B------:R-:W-:Y:S02]  /*b6e0*/  ISETP.LT.OR P2, PT, R106, 0x9, P2 ;  /* 0x000000096a00780c */ /* 0x000fe40001741670 */
[----:B------:R-:W-:Y:S02]  /*b6f0*/  FSEL R101, R90, -INF , !P1 ;  /* 0xff8000005a657808 */ /* 0x000fe40004800000 */
[----:B------:R-:W-:-:S02]  /*b700*/  LOP3.LUT P1, RZ, R16, 0x40000000, RZ, 0xc0, !PT ;  /* 0x4000000010ff7812 */ /* 0x000fc4000782c0ff */
[----:B------:R-:W-:Y:S02]  /*b710*/  FSEL R13, R15, -INF , !P2 ;  /* 0xff8000000f0d7808 */ /* 0x000fe40005000000 */
[----:B------:R-:W-:Y:S02]  /*b720*/  ISETP.GT.AND P1, PT, R102, 0x18, !P1 ;  /* 0x000000186600780c */ /* 0x000fe40004f24270 */
[----:B------:R-:W-:Y:S02]  /*b730*/  LOP3.LUT P2, RZ, R16, 0x800000, RZ, 0xc0, !PT ;  /* 0x0080000010ff7812 */ /* 0x000fe4000784c0ff */
[----:B------:R-:W-:Y:S02]  /*b740*/  ISETP.LT.OR P1, PT, R106, 0x19, P1 ;  /* 0x000000196a00780c */ /* 0x000fe40000f21670 */
[----:B------:R-:W-:Y:S02]  /*b750*/  LOP3.LUT P6, RZ, R16, 0x400000, RZ, 0xc0, !PT ;  /* 0x0040000010ff7812 */ /* 0x000fe400078cc0ff */
        /* <DEDUP_REMOVED lines=36> */
[----:B------:R-:W-:-:S02]  /*b9a0*/  ISETP.GT.AND P1, PT, R102, 0x30, !P3 ;  /* 0x000000306600780c */ /* 0x000fc40005f24270 */
[----:B------:R-:W-:Y:S02]  /*b9b0*/  LOP3.LUT P3, RZ, R16, 0x4000, RZ, 0xc0, !PT ;  /* 0x0000400010ff7812 */ /* 0x000fe4000786c0ff */
[----:B------:R-:W-:Y:S02]  /*b9c0*/  ISETP.LT.OR P1, PT, R106, 0x31, P1 ;  /* 0x000000316a00780c */ /* 0x000fe40000f21670 */
[----:B------:R-:W-:Y:S02]  /*b9d0*/  FMNMX.FTZ R0, R121, R0, !PT ;  /* 0x0000000079007209 */ /* 0x000fe40007810000 */
[----:B------:R-:W-:Y:S02]  /*b9e0*/  FSEL R149, R78, -INF , !P1 ;  /* 0xff8000004e957808 */ /* 0x000fe40004800000 */
[----:B------:R-:W-:Y:S02]  /*b9f0*/  ISETP.GT.AND P1, PT, R102, 0x31, !P2 ;  /* 0x000000316600780c */ /* 0x000fe40005724270 */
[----:B------:R-:W-:-:S02]  /*ba00*/  LOP3.LUT P2, RZ, R16, 0x2000, RZ, 0xc0, !PT ;  /* 0x0000200010ff7812 */ /* 0x000fc4000784c0ff */
[----:B------:R-:W-:Y:S02]  /*ba10*/  ISETP.LT.OR P1, PT, R106, 0x32, P1 ;  /* 0x000000326a00780c */ /* 0x000fe40000f21670 */
[----:B------:R-:W-:Y:S02]  /*ba20*/  FMNMX.FTZ R0, R87, R0, !PT ;  /* 0x0000000057007209 */ /* 0x000fe40007810000 */
[----:B------:R-:W-:Y:S02]  /*ba30*/  FSEL R79, R79, -INF , !P1 ;  /* 0xff8000004f4f7808 */ /* 0x000fe40004800000 */
[----:B------:R-:W-:Y:S02]  /*ba40*/  ISETP.GT.AND P1, PT, R102, 0x38, !P6 ;  /* 0x000000386600780c */ /* 0x000fe40007724270 */
[----:B------:R-:W-:Y:S02]  /*ba50*/  FMNMX.FTZ R0, R123, R0, !PT ;  /* 0x000000007b007209 */ /* 0x000fe40007810000 */
[----:B------:R-:W-:-:S02]  /*ba60*/  ISETP.LT.OR P1, PT, R106, 0x39, P1 ;  /* 0x000000396a00780c */ /* 0x000fc40000f21670 */
[----:B------:R-:W-:Y:S02]  /*ba70*/  LOP3.LUT P6, RZ, R16, 0x1000, RZ, 0xc0, !PT ;  /* 0x0000100010ff7812 */ /* 0x000fe400078cc0ff */
        /* <DEDUP_REMOVED lines=14> */
[----:B------:R-:W-:Y:S01]  /*bb60*/  FSEL R153, R56, -INF , !P1 ;  /* 0xff80000038997808 */ /* 0x000fe20004800000 */
[----:B------:R-:W-:Y:S01]  /*bb70*/  IMAD.U32 R56, RZ, RZ, UR4 ;  /* 0x00000004ff387e24 */ /* 0x000fe2000f8e00ff */
        /* <DEDUP_REMOVED lines=35> */
[----:B------:R-:W-:Y:S01]  /*bdb0*/  ISETP.GT.AND P1, PT, R102, 0x58, !P3 ;  /* 0x000000586600780c */ /* 0x000fe20005f24270 */
[----:B------:R-:W0:Y:S01]  /*bdc0*/  SHFL.BFLY PT, R15, R14, 0x2, 0x1f ;  /* 0x0c401f000e0f7f89 */ /* 0x000e2200000e0000 */
[----:B------:R-:W-:Y:S02]  /*bdd0*/  LOP3.LUT P3, RZ, R16, 0x8, RZ, 0xc0, !PT ;  /* 0x0000000810ff7812 */ /* 0x000fe4000786c0ff */
[----:B------:R-:W-:-:S02]  /*bde0*/  ISETP.LT.OR P1, PT, R106, 0x59, P1 ;  /* 0x000000596a00780c */ /* 0x000fc40000f21670 */
[----:B------:R-:W-:Y:S02]  /*bdf0*/  ISETP.GT.AND P4, PT, R102, 0x91, !P4 ;  /* 0x000000916600780c */ /* 0x000fe40006784270 */
[----:B------:R-:W-:Y:S02]  /*be00*/  FSEL R66, R66, -INF , !P1 ;  /* 0xff80000042427808 */ /* 0x000fe40004800000 */
[----:B------:R-:W-:Y:S02]  /*be10*/  ISETP.GT.AND P1, PT, R102, 0x59, !P2 ;  /* 0x000000596600780c */ /* 0x000fe40005724270 */
[----:B------:R-:W-:Y:S02]  /*be20*/  LOP3.LUT P2, RZ, R16, 0x4, RZ, 0xc0, !PT ;  /* 0x0000000410ff7812 */ /* 0x000fe4000784c0ff */
[----:B------:R-:W-:Y:S02]  /*be30*/  ISETP.LT.OR P1, PT, R106, 0x5a, P1 ;  /* 0x0000005a6a00780c */ /* 0x000fe40000f21670 */
[----:B------:R-:W-:-:S02]  /*be40*/  ISETP.GT.AND P5, PT, R102, 0x98, !P5 ;  /* 0x000000986600780c */ /* 0x000fc40006fa4270 */
[----:B------:R-:W-:Y:S02]  /*be50*/  FSEL R67, R67, -INF , !P1 ;  /* 0xff80000043437808 */ /* 0x000fe40004800000 */
[----:B------:R-:W-:Y:S02]  /*be60*/  ISETP.GT.AND P1, PT, R102, 0x60, !P6 ;  /* 0x000000606600780c */ /* 0x000fe40007724270 */
[----:B------:R-:W-:Y:S02]  /*be70*/  LOP3.LUT P6, RZ, R16, 0x2, RZ, 0xc0, !PT ;  /* 0x0000000210ff7812 */ /* 0x000fe400078cc0ff */
[----:B------:R-:W-:Y:S02]  /*be80*/  ISETP.LT.OR P1, PT, R106, 0x61, P1 ;  /* 0x000000616a00780c */ /* 0x000fe40000f21670 */
[----:B0-----:R-:W-:Y:S02]  /*be90*/  FMNMX.FTZ R15, R14, R15, !PT ;  /* 0x0000000f0e0f7209 */ /* 0x001fe40007810000 */
[----:B------:R-:W-:-:S02]  /*bea0*/  FSEL R40, R40, -INF , !P1 ;  /* 0xff80000028287808 */ /* 0x000fc40004800000 */
[----:B------:R-:W-:Y:S01]  /*beb0*/  LOP3.LUT P1, RZ, R16, 0x800, RZ, 0xc0, !PT ;  /* 0x0000080010ff7812 */ /* 0x000fe2000782c0ff */
[----:B------:R-:W0:Y:S01]  /*bec0*/  SHFL.BFLY PT, R0, R15, 0x1, 0x1f ;  /* 0x0c201f000f007f89 */ /* 0x000e2200000e0000 */
[----:B------:R-:W-:Y:S02]  /*bed0*/  ISETP.LT.OR P4, PT, R106, 0x92, P4 ;  /* 0x000000926a00780c */ /* 0x000fe40002781670 */
[----:B------:R-:W-:Y:S02]  /*bee0*/  ISETP.GT.AND P1, PT, R102, 0x61, !P1 ;  /* 0x000000616600780c */ /* 0x000fe40004f24270 */
[C---:B------:R-:W-:Y:S02]  /*bef0*/  ISETP.LT.OR P5, PT, R106.reuse, 0x99, P5 ;  /* 0x000000996a00780c */ /* 0x040fe40002fa1670 */
[----:B------:R-:W-:Y:S02]  /*bf00*/  ISETP.LT.OR P1, PT, R106, 0x62, P1 ;  /* 0x000000626a00780c */ /* 0x000fe40000f21670 */
[----:B------:R-:W-:-:S02]  /*bf10*/  FSEL R31, R31, -INF , !P4 ;  /* 0xff8000001f1f7808 */ /* 0x000fc40006000000 */
[----:B------:R-:W-:Y:S02]  /*bf20*/  FSEL R41, R41, -INF , !P1 ;  /* 0xff80000029297808 */ /* 0x000fe40004800000 */
[----:B------:R-:W-:Y:S02]  /*bf30*/  LOP3.LUT P1, RZ, R16, 0x400, RZ, 0xc0, !PT ;  /* 0x0000040010ff7812 */ /* 0x000fe4000782c0ff */
[----:B------:R-:W-:Y:S02]  /*bf40*/  FSEL R33, R33, -INF , !P5 ;  /* 0xff80000021217808 */ /* 0x000fe40006800000 */
[----:B------:R-:W-:-:S04]  /*bf50*/  ISETP.GT.AND P1, PT, R102, 0x68, !P1 ;  /* 0x000000686600780c */ /* 0x000fc80004f24270 */
[----:B------:R-:W-:Y:S02]  /*bf60*/  ISETP.LT.OR P1, PT, R106, 0x69, P1 ;  /* 0x000000696a00780c */ /* 0x000fe40000f21670 */
[----:B0-----:R-:W-:Y:S02]  /*bf70*/  FMNMX.FTZ R0, R15, R0, !PT ;  /* 0x000000000f007209 */ /* 0x001fe40007810000 */
[----:B------:R-:W-:Y:S02]  /*bf80*/  FSEL R42, R42, -INF , !P1 ;  /* 0xff8000002a2a7808 */ /* 0x000fe40004800000 */
[----:B------:R-:W-:Y:S01]  /*bf90*/  LOP3.LUT P1, RZ, R16, 0x200, RZ, 0xc0, !PT ;  /* 0x0000020010ff7812 */ /* 0x000fe2000782c0ff */
[----:B------:R-:W-:-:S03]  /*bfa0*/  FFMA.FTZ R12, R0, R56, -8 ;  /* 0xc1000000000c7423 */ /* 0x000fc60000010038 */
        /* <DEDUP_REMOVED lines=23> */
[----:B------:R-:W-:-:S04]  /*c120*/  ISETP.GT.AND P1, PT, R102, 0x81, !P3 ;  /* 0x000000816600780c */ /* 0x000fc80005f24270 */
[----:B------:R-:W-:-:S04]  /*c130*/  ISETP.LT.OR P1, PT, R106, 0x82, P1 ;  /* 0x000000826a00780c */ /* 0x000fc80000f21670 */
[----:B------:R-:W-:Y:S02]  /*c140*/  FSEL R27, R27, -INF , !P1 ;  /* 0xff8000001b1b7808 */ /* 0x000fe40004800000 */
[----:B------:R-:W-:Y:S02]  /*c150*/  ISETP.GT.AND P1, PT, R102, 0x88, !P2 ;  /* 0x000000886600780c */ /* 0x000fe40005724270 */
[----:B------:R-:W-:Y:S02]  /*c160*/  LOP3.LUT P2, RZ, R17, 0x2, RZ, 0xc0, !PT ;  /* 0x0000000211ff7812 */ /* 0x000fe4000784c0ff */
[----:B------:R-:W-:-:S04]  /*c170*/  ISETP.LT.OR P1, PT, R106, 0x89, P1 ;  /* 0x000000896a00780c */ /* 0x000fc80000f21670 */
[----:B------:R-:W-:Y:S02]  /*c180*/  FSEL R28, R28, -INF , !P1 ;  /* 0xff8000001c1c7808 */ /* 0x000fe40004800000 */
[----:B------:R-:W-:Y:S02]  /*c190*/  ISETP.GT.AND P1, PT, R102, 0x89, !P6 ;  /* 0x000000896600780c */ /* 0x000fe40007724270 */
[----:B------:R-:W-:Y:S02]  /*c1a0*/  LOP3.LUT P6, RZ, R16, 0x1, RZ, 0xc0, !PT ;  /* 0x0000000110ff7812 */ /* 0x000fe400078cc0ff */
[----:B------:R-:W-:-:S04]  /*c1b0*/  ISETP.LT.OR P1, PT, R106, 0x8a, P1 ;  /* 0x0000008a6a00780c */ /* 0x000fc80000f21670 */
[----:B------:R-:W-:Y:S02]  /*c1c0*/  FSEL R29, R29, -INF , !P1 ;  /* 0xff8000001d1d7808 */ /* 0x000fe40004800000 */
[----:B------:R-:W-:-:S04]  /*c1d0*/  FSETP.NEU.FTZ.AND P1, PT, R0, -INF , PT ;  /* 0xff8000000000780b */ /* 0x000fc80003f3d000 */
[----:B------:R-:W-:Y:S02]  /*c1e0*/  FSEL R12, R12, RZ, P1 ;  /* 0x000000ff0c0c7208 */ /* 0x000fe40000800000 */
[----:B------:R-:W-:Y:S02]  /*c1f0*/  ISETP.GT.AND P1, PT, R102, RZ, !P6 ;  /* 0x000000ff6600720c */ /* 0x000fe40007724270 */
[----:B------:R-:W-:Y:S01]  /*c200*/  LOP3.LUT P6, RZ, R17, 0x4, RZ, 0xc0, !PT ;  /* 0x0000000411ff7812 */ /* 0x000fe200078cc0ff */
[----:B------:R-:W-:-:S01]  /*c210*/  FFMA.FTZ R14, R39, R56, -R12 ;  /* 0x00000038270e7223 */ /* 0x000fc2000001080c */
[----:B------:R-:W-:Y:S01]  /*c220*/  ISETP.LT.OR P1, PT, R106, 0x1, P1 ;  /* 0x000000016a00780c */ /* 0x000fe20000f21670 */
[----:B------:R-:W-:-:S01]  /*c230*/  FFMA.FTZ R39, R107, R56, -R12 ;  /* 0x000000386b277223 */ /* 0x000fc2000001080c */
[-CC-:B------:R-:W-:Y:S01]  /*c240*/  FFMA.FTZ R20, R21, R56.reuse, -R12.reuse ;  /* 0x0000003815147223 */ /* 0x180fe2000001080c */
[----:B------:R-:W-:-:S01]  /*c250*/  FFMA.FTZ R21, R109, R56, -R12 ;  /* 0x000000386d157223 */ /* 0x000fc2000001080c */
[----:B------:R-:W-:Y:S01]  /*c260*/  FSEL R3, R3, -INF , !P1 ;  /* 0xff80000003037808 */ /* 0x000fe20004800000 */
[----:B------:R-:W-:-:S01]  /*c270*/  FFMA.FTZ R10, R10, R56, -R12 ;  /* 0x000000380a0a7223 */ /* 0x000fc2000001080c */
[----:B------:R-:W-:Y:S01]  /*c280*/  ISETP.GT.AND P1, PT, R102, 0x90, !P2 ;  /* 0x000000906600780c */ /* 0x000fe20005724270 */
[----:B------:R-:W-:-:S01]  /*c290*/  FFMA.FTZ R25, R25, R56, -R12 ;  /* 0x0000003819197223 */ /* 0x000fc2000001080c */
[----:B------:R-:W-:Y:S01]  /*c2a0*/  FMNMX.FTZ R32, R3, R11, !PT ;  /* 0x0000000b03207209 */ /* 0x000fe20007810000 */
[----:B------:R-:W-:-:S01]  /*c2b0*/  FFMA.FTZ R24, R91, R56, -R12 ;  /* 0x000000385b187223 */ /* 0x000fc2000001080c */
[----:B------:R-:W-:Y:S01]  /*c2c0*/  ISETP.LT.OR P1, PT, R106, 0x91, P1 ;  /* 0x000000916a00780c */ /* 0x000fe20000f21670 */
[----:B------:R-:W-:Y:S01]  /*c2d0*/  MUFU.EX2 R10, R10 ;  /* 0x0000000a000a7308 */ /* 0x000fe20000000800 */
[----:B------:R-:W-:Y:S01]  /*c2e0*/  FMNMX.FTZ R36, R13, R32, !PT ;  /* 0x000000200d247209 */ /* 0x000fe20007810000 */
[-CC-:B------:R-:W-:Y:S01]  /*c2f0*/  FFMA.FTZ R91, R111, R56.reuse, -R12.reuse ;  /* 0x000000386f5b7223 */ /* 0x180fe2000001080c */
[----:B------:R-:W-:Y:S01]  /*c300*/  FSEL R107, R30, -INF , !P1 ;  /* 0xff8000001e6b7808 */ /* 0x000fe20004800000 */
[--C-:B------:R-:W-:Y:S01]  /*c310*/  FFMA.FTZ R70, R97, R56, -R12.reuse ;  /* 0x0000003861467223 */ /* 0x100fe2000001080c */
[----:B------:R-:W-:Y:S01]  /*c320*/  FMNMX.FTZ R36, R35, R36, !PT ;  /* 0x0000002423247209 */ /* 0x000fe20007810000 */
[--C-:B------:R-:W-:Y:S01]  /*c330*/  FFMA.FTZ R113, R113, R56, -R12.reuse ;  /* 0x0000003871717223 */ /* 0x100fe2000001080c */
[----:B------:R-:W-:Y:S01]  /*c340*/  ISETP.GT.AND P2, PT, R102, 0x99, !P6 ;  /* 0x000000996600780c */ /* 0x000fe20007744270 */
[----:B------:R-:W-:Y:S01]  /*c350*/  MUFU.EX2 R25, R25 ;  /* 0x0000001900197308 */ /* 0x000fe20000000800 */
[----:B------:R-:W-:Y:S01]  /*c360*/  FMNMX.FTZ R36, R89, R36, !PT ;  /* 0x0000002459247209 */ /* 0x000fe20007810000 */
[-CC-:B------:R-:W-:Y:S01]  /*c370*/  FFMA.FTZ R95, R95, R56.reuse, -R12.reuse ;  /* 0x000000385f5f7223 */ /* 0x180fe2000001080c */
[----:B------:R-:W-:Y:S01]  /*c380*/  ISETP.LT.OR P2, PT, R106, 0x9a, P2 ;  /* 0x0000009a6a00780c */ /* 0x000fe20001741670 */
[--C-:B------:R-:W-:Y:S01]  /*c390*/  FFMA.FTZ R115, R115, R56, -R12.reuse ;  /* 0x0000003873737223 */ /* 0x100fe2000001080c */
[----:B------:R-:W-:Y:S01]  /*c3a0*/  FMNMX.FTZ R36, R101, R36, !PT ;  /* 0x0000002465247209 */ /* 0x000fe20007810000 */
[--C-:B------:R-:W-:Y:S01]  /*c3b0*/  FFMA.FTZ R77, R77, R56, -R12.reuse ;  /* 0x000000384d4d7223 */ /* 0x100fe2000001080c */
[----:B------:R-:W-:Y:S01]  /*c3c0*/  FSEL R109, R34, -INF , !P2 ;  /* 0xff800000226d7808 */ /* 0x000fe20005000000 */
        /* <DEDUP_REMOVED lines=30> */
[----:B------:R-:W-:Y:S01]  /*c5b0*/  FFMA.FTZ R37, R37, R56, -R12 ;  /* 0x0000003825257223 */ /* 0x000fe2000001080c */
[----:B------:R-:W0:Y:S01]  /*c5c0*/  MUFU.EX2 R39, R39 ;  /* 0x0000002700277308 */ /* 0x000e220000000800 */
[----:B------:R-:W-:-:S02]  /*c5d0*/  ISETP.NE.AND P6, PT, R110, 0x1, PT ;  /* 0x000000016e00780c */ /* 0x000fc40003fc5270 */
        /* <DEDUP_REMOVED lines=13> */
[----:B------:R-:W-:-:S01]  /*c6b0*/  FFMA.FTZ R52, R123, R56, -R12 ;  /* 0x000000387b347223 */ /* 0x000fc2000001080c */
[----:B------:R-:W0:Y:S02]  /*c6c0*/  MUFU.EX2 R91, R91 ;  /* 0x0000005b005b7308 */ /* 0x000e240000000800 */
[----:B------:R-:W-:-:S04]  /*c6d0*/  FMNMX.FTZ R54, R66, R15, !PT ;  /* 0x0000000f42367209 */ /* 0x000fc80007810000 */
[----:B------:R-:W-:Y:S02]  /*c6e0*/  FMNMX.FTZ R15, R67, R54, !PT ;  /* 0x00000036430f7209 */ /* 0x000fe40007810000 */
[----:B------:R-:W-:Y:S02]  /*c6f0*/  MUFU.EX2 R32, R113 ;  /* 0x0000007100207308 */ /* 0x000fe40000000800 */
[----:B------:R-:W-:-:S04]  /*c700*/  FMNMX.FTZ R54, R40, R15, !PT ;  /* 0x0000000f28367209 */ /* 0x000fc80007810000 */
[----:B------:R-:W-:Y:S01]  /*c710*/  FMNMX.FTZ R15, R41, R54, !PT ;  /* 0x00000036290f7209 */ /* 0x000fe20007810000 */
[----:B------:R-:W-:-:S01]  /*c720*/  FFMA.FTZ R54, R125, R56, -R12 ;  /* 0x000000387d367223 */ /* 0x000fc2000001080c */
        /* <DEDUP_REMOVED lines=26> */
[----:B------:R-:W-:-:S01]  /*c8d0*/  FFMA.FTZ R60, R133, R56, -R12 ;  /* 0x00000038853c7223 */ /* 0x000fc2000001080c */
[----:B------:R-:W-:Y:S03]  /*c8e0*/  MUFU.EX2 R48, R121 ;  /* 0x0000007900307308 */ /* 0x000fe60000000800 */
[----:B------:R-:W1:Y:S05]  /*c8f0*/  SHFL.BFLY PT, R68, R15, 0x2, 0x1f ;  /* 0x0c401f000f447f89 */ /* 0x000e6a00000e0000 */
[----:B------:R-:W-:Y:S01]  /*c900*/  MUFU.EX2 R87, R87 ;  /* 0x0000005700577308 */ /* 0x000fe20000000800 */
[----:B0-----:R-:W-:-:S04]  /*c910*/  F2FP.SATFINITE.E4M3.F32.PACK_AB_MERGE_C R150, R85, R44, RZ ;  /* 0x0000002c5596723e */ /* 0x001fc800048070ff */
[----:B------:R-:W-:-:S03]  /*c920*/  F2FP.SATFINITE.E4M3.F32.PACK_AB_MERGE_C R150, R81, R38, R150 ;  /* 0x000000265196723e */ /* 0x000fc60004807096 */
[----:B------:R-:W-:Y:S08]  /*c930*/  MUFU.EX2 R52, R52 ;  /* 0x0000003400347308 */ /* 0x000ff00000000800 */
[----:B------:R-:W0:Y:S01]  /*c940*/  MUFU.EX2 R61, R61 ;  /* 0x0000003d003d7308 */ /* 0x000e220000000800 */
[----:B-1----:R-:W-:-:S05]  /*c950*/  FMNMX.FTZ R74, R15, R68, !PT ;  /* 0x000000440f4a7209 */ /* 0x002fca0007810000 */
[----:B------:R-:W1:Y:S02]  /*c960*/  SHFL.BFLY PT, R15, R74, 0x1, 0x1f ;  /* 0x0c201f004a0f7f89 */ /* 0x000e6400000e0000 */
[----:B------:R-:W-:Y:S01]  /*c970*/  MUFU.EX2 R58, R58 ;  /* 0x0000003a003a7308 */ /* 0x000fe20000000800 */
[----:B0-----:R-:W-:-:S07]  /*c980*/  F2FP.SATFINITE.E4M3.F32.PACK_AB_MERGE_C R144, R61, R52, RZ ;  /* 0x000000343d90723e */ /* 0x001fce00048070ff */
[----:B------:R-:W0:Y:S01]  /*c990*/  MUFU.EX2 R69, R69 ;  /* 0x0000004500457308 */ /* 0x000e220000000800 */
[----:B------:R-:W-:-:S07]  /*c9a0*/  F2FP.SATFINITE.E4M3.F32.PACK_AB_MERGE_C R144, R87, R48, R144 ;  /* 0x000000305790723e */ /* 0x000fce0004807090 */
[----:B------:R-:W-:Y:S01]  /*c9b0*/  MUFU.EX2 R54, R54 ;  /* 0x0000003600367308 */ /* 0x000fe20000000800 */
[----:B-1----:R-:W-:Y:S01]  /*c9c0*/  FMNMX.FTZ R15, R74, R15, !PT ;  /* 0x0000000f4a0f7209 */ /* 0x002fe20007810000 */
[----:B------:R-:W-:-:S06]  /*c9d0*/  FFMA.FTZ R74, R99, R56, -R12 ;  /* 0x00000038634a7223 */ /* 0x000fcc000001080c */
[----:B------:R-:W-:Y:S01]  /*c9e0*/  MUFU.EX2 R65, R65 ;  /* 0x0000004100417308 */ /* 0x000fe20000000800 */
[----:B0-----:R-:W-:Y:S01]  /*c9f0*/  F2FP.SATFINITE.E4M3.F32.PACK_AB_MERGE_C R146, R69, R58, RZ ;  /* 0x0000003a4592723e */ /* 0x001fe200048070ff */
[C---:B------:R-:W-:Y:S01]  /*ca00*/  FFMA.FTZ R76, R15.reuse, R56, -8 ;  /* 0xc10000000f4c7423 */ /* 0x040fe20000010038 */
[----:B------:R-:W-:-:S04]  /*ca10*/  FSETP.NEU.FTZ.AND P1, PT, R15, -INF , PT ;  /* 0xff8000000f00780b */ /* 0x000fc80003f3d000 */
[----:B------:R-:W-:Y:S01]  /*ca20*/  FSEL R12, R76, RZ, P1 ;  /* 0x000000ff4c0c7208 */ /* 0x000fe20000800000 */
[----:B------:R-:W-:Y:S04]  /*ca30*/  MUFU.EX2 R34, R34 ;  /* 0x0000002200227308 */ /* 0x000fe80000000800 */
[----:B------:R-:W-:-:S01]  /*ca40*/  FFMA.FTZ R3, R3, R56, -R12 ;  /* 0x0000003803037223 */ /* 0x000fc2000001080c */
[-CC-:B------:R-:W-:Y:S01]  /*ca50*/  FFMA.FTZ R76, R11, R56.reuse, -R12.reuse ;  /* 0x000000380b4c7223 */ /* 0x180fe2000001080c */
[----:B------:R-:W-:-:S01]  /*ca60*/  FFMA.FTZ R94, R59, R56, -R12 ;  /* 0x000000383b5e7223 */ /* 0x000fc2000001080c */
[-CC-:B------:R-:W-:Y:S01]  /*ca70*/  FFMA.FTZ R11, R13, R56.reuse, -R12.reuse ;  /* 0x000000380d0b7223 */ /* 0x180fe2000001080c */
[----:B------:R-:W-:-:S01]  /*ca80*/  FFMA.FTZ R59, R62, R56, -R12 ;  /* 0x000000383e3b7223 */ /* 0x000fc2000001080c */
[----:B------:R-:W-:Y:S01]  /*ca90*/  FFMA.FTZ R62, R63, R56, -R12 ;  /* 0x000000383f3e7223 */ /* 0x000fe2000001080c */
        /* <DEDUP_REMOVED lines=16> */
[----:B------:R-:W1:Y:S01]  /*cba0*/  MUFU.EX2 R11, R11 ;  /* 0x0000000b000b7308 */ /* 0x000e620000000800 */
        /* <DEDUP_REMOVED lines=16> */
[----:B-1----:R-:W-:-:S01]  /*ccb0*/  FADD.FTZ R67, R11, R96 ;  /* 0x000000600b437221 */ /* 0x002fc20000010000 */
[----:B------:R-:W-:Y:S01]  /*ccc0*/  FADD.FTZ R93, R95, R98 ;  /* 0x000000625f5d7221 */ /* 0x000fe20000010000 */
[----:B------:R-:W-:-:S01]  /*ccd0*/  FFMA.FTZ R43, R43, R56, -R12 ;  /* 0x000000382b2b7223 */ /* 0x000fc2000001080c */
[----:B------:R-:W-:Y:S01]  /*cce0*/  FFMA.FTZ R40, R40, R56, -R12 ;  /* 0x0000003828287223 */ /* 0x000fe2000001080c */
[----:B------:R-:W-:Y:S01]  /*ccf0*/  F2FP.SATFINITE.E4M3.F32.PACK_AB_MERGE_C R146, R65, R54, R146 ;  /* 0x000000364192723e */ /* 0x000fe20004807092 */
        /* <DEDUP_REMOVED lines=19> */
[----:B------:R-:W-:-:S06]  /*ce30*/  FFMA.FTZ R14, R42, R56, -R12 ;  /* 0x000000382a0e7223 */ /* 0x000fcc000001080c */
        /* <DEDUP_REMOVED lines=9> */
[----:B0-----:R-:W-:-:S01]  /*ced0*/  FADD.FTZ R25, R75, R10 ;  /* 0x0000000a4b197221 */ /* 0x001fc20000010000 */
[----:B------:R-:W-:-:S06]  /*cee0*/  FFMA.FTZ R10, R46, R56, -R12 ;  /* 0x000000382e0a7223 */ /* 0x000fcc000001080c */
[----:B------:R0:W-:Y:S01]  /*cef0*/  MUFU.EX2 R39, R41 ;  /* 0x0000002900277308 */ /* 0x0001e20000000800 */
[----:B-1----:R-:W-:-:S01]  /*cf00*/  FADD.FTZ R25, R86, R25 ;  /* 0x0000001956197221 */ /* 0x002fc20000010000 */
[----:B------:R-:W-:-:S04]  /*cf10*/  F2FP.SATFINITE.E4M3.F32.PACK_AB_MERGE_C R75, R86, R75, RZ ;  /* 0x0000004b564b723e */ /* 0x000fc800048070ff */
[----:B------:R-:W-:Y:S02]  /*cf20*/  F2FP.SATFINITE.E4M3.F32.PACK_AB_MERGE_C R149, R84, R73, R75 ;  /* 0x000000495495723e */ /* 0x000fe4000480704b */
[----:B------:R-:W1:Y:S01]  /*cf30*/  MUFU.EX2 R79, R79 ;  /* 0x0000004f004f7308 */ /* 0x000e620000000800 */
[----:B0-----:R-:W-:-:S04]  /*cf40*/  FADD.FTZ R41, R81, R36 ;  /* 0x0000002451297221 */ /* 0x001fc80000010000 */
[----:B------:R-:W-:-:S03]  /*cf50*/  FADD.FTZ R20, R44, R41 ;  /* 0x000000292c147221 */ /* 0x000fc60000010000 */
[----:B------:R-:W0:Y:S01]  /*cf60*/  MUFU.EX2 R89, R89 ;  /* 0x0000005900597308 */ /* 0x000e220000000800 */
[----:B------:R-:W-:-:S01]  /*cf70*/  FADD.FTZ R85, R85, R20 ;  /* 0x0000001455557221 */ /* 0x000fc20000010000 */
[----:B--2---:R-:W-:Y:S01]  /*cf80*/  FADD.FTZ R20, R88, R25 ;  /* 0x0000001958147221 */ /* 0x004fe20000010000 */
[----:B------:R-:W-:-:S02]  /*cf90*/  FFMA.FTZ R25, R47, R56, -R12 ;  /* 0x000000382f197223 */ /* 0x000fc4000001080c */
[----:B------:R-:W-:-:S03]  /*cfa0*/  FADD.FTZ R24, R48, R85 ;  /* 0x0000005530187221 */ /* 0x000fc60000010000 */
[----:B------:R-:W2:Y:S01]  /*cfb0*/  MUFU.EX2 R90, R90 ;  /* 0x0000005a005a7308 */ /* 0x000ea20000000800 */
[----:B------:R-:W-:-:S01]  /*cfc0*/  FADD.FTZ R41, R87, R24 ;  /* 0x0000001857297221 */ /* 0x000fc20000010000 */
[----:B-1----:R-:W-:-:S03]  /*cfd0*/  FADD.FTZ R20, R79, R20 ;  /* 0x000000144f147221 */ /* 0x002fc60000010000 */
[----:B------:R-:W-:-:S03]  /*cfe0*/  FADD.FTZ R52, R52, R41 ;  /* 0x0000002934347221 */ /* 0x000fc60000010000 */
[----:B------:R-:W1:Y:S01]  /*cff0*/  MUFU.EX2 R83, R83 ;  /* 0x0000005300537308 */ /* 0x000e620000000800 */
[----:B0-----:R-:W-:-:S01]  /*d000*/  FADD.FTZ R41, R89, R20 ;  /* 0x0000001459297221 */ /* 0x001fc20000010000 */
[----:B------:R-:W-:Y:S01]  /*d010*/  FADD.FTZ R61, R61, R52 ;  /* 0x000000343d3d7221 */ /* 0x000fe20000010000 */
[----:B------:R-:W-:-:S03]  /*d020*/  FFMA.FTZ R20, R50, R56, -R12 ;  /* 0x0000003832147223 */ /* 0x000fc6000001080c */
[----:B------:R-:W-:Y:S02]  /*d030*/  FADD.FTZ R32, R54, R61 ;  /* 0x0000003d36207221 */ /* 0x000fe40000010000 */
[----:B------:R-:W0:Y:S01]  /*d040*/  MUFU.EX2 R92, R92 ;  /* 0x0000005c005c7308 */ /* 0x000e220000000800 */
[----:B--2---:R-:W-:-:S01]  /*d050*/  FADD.FTZ R24, R90, R41 ;  /* 0x000000295a187221 */ /* 0x004fc20000010000 */
[----:B------:R-:W-:Y:S01]  /*d060*/  FADD.FTZ R65, R65, R32 ;  /* 0x0000002041417221 */ /* 0x000fe20000010000 */
[----:B------:R-:W-:-:S01]  /*d070*/  FFMA.FTZ R41, R51, R56, -R12 ;  /* 0x0000003833297223 */ /* 0x000fc2000001080c */
[----:B------:R-:W-:Y:S02]  /*d080*/  F2FP.SATFINITE.E4M3.F32.PACK_AB_MERGE_C R89, R90, R89, RZ ;  /* 0x000000595a59723e */ /* 0x000fe400048070ff */
[----:B------:R-:W-:-:S02]  /*d090*/  FADD.FTZ R58, R58, R65 ;  /* 0x000000413a3a7221 */ /* 0x000fc40000010000 */
[----:B------:R-:W2:Y:S01]  /*d0a0*/  MUFU.EX2 R57, R57 ;  /* 0x0000003900397308 */ /* 0x000ea20000000800 */
[----:B------:R-:W-:Y:S01]  /*d0b0*/  F2FP.SATFINITE.E4M3.F32.PACK_AB_MERGE_C R151, R79, R88, R89 ;  /* 0x000000584f97723e */ /* 0x000fe20004807059 */
[----:B------:R-:W-:-:S06]  /*d0c0*/  FADD.FTZ R69, R69, R58 ;  /* 0x0000003a45457221 */ /* 0x000fcc0000010000 */
[----:B------:R-:W3:Y:S08]  /*d0d0*/  MUFU.EX2 R94, R94 ;  /* 0x0000005e005e7308 */ /* 0x000ef00000000800 */
[----:B------:R-:W4:Y:S08]  /*d0e0*/  MUFU.EX2 R59, R59 ;  /* 0x0000003b003b7308 */ /* 0x000f300000000800 */
[----:B------:R1:W-:Y:S08]  /*d0f0*/  MUFU.EX2 R21, R43 ;  /* 0x0000002b00157308 */ /* 0x0003f00000000800 */
[----:B------:R-:W5:Y:S01]  /*d100*/  MUFU.EX2 R62, R62 ;  /* 0x0000003e003e7308 */ /* 0x000f620000000800 */
[----:B-1----:R-:W-:-:S01]  /*d110*/  FADD.FTZ R43, R83, R24 ;  /* 0x00000018532b7221 */ /* 0x002fc20000010000 */
[-CC-:B------:R-:W-:Y:S01]  /*d120*/  FFMA.FTZ R24, R26, R56.reuse, -R12.reuse ;  /* 0x000000381a187223 */ /* 0x180fe2000001080c */
[----:B------:R-:W-:-:S02]  /*d130*/  FFMA.FTZ R12, R109, R56, -R12 ;  /* 0x000000386d0c7223 */ /* 0x000fc4000001080c */
[----:B0-----:R-:W-:-:S03]  /*d140*/  FADD.FTZ R26, R92, R43 ;  /* 0x0000002b5c1a7221 */ /* 0x001fc60000010000 */
[----:B------:R-:W0:Y:S01]  /*d150*/  MUFU.EX2 R63, R63 ;  /* 0x0000003f003f7308 */ /* 0x000e220000000800 */
[----:B--2---:R-:W-:-:S01]  /*d160*/  FADD.FTZ R43, R57, R26 ;  /* 0x0000001a392b7221 */ /* 0x004fc20000010000 */
[----:B---3--:R-:W-:-:S03]  /*d170*/  F2FP.SATFINITE.E4M3.F32.PACK_AB_MERGE_C R57, R94, R57, RZ ;  /* 0x000000395e39723e */ /* 0x008fc600048070ff */
[----:B------:R-:W-:Y:S01]  /*d180*/  FADD.FTZ R26, R94, R43 ;  /* 0x0000002b5e1a7221 */ /* 0x000fe20000010000 */
[----:B------:R-:W-:Y:S02]  /*d190*/  F2FP.SATFINITE.E4M3.F32.PACK_AB_MERGE_C R145, R92, R83, R57 ;  /* 0x000000535c91723e */ /* 0x000fe40004807039 */
[----:B------:R-:W1:Y:S01]  /*d1a0*/  MUFU.EX2 R45, R45 ;  /* 0x0000002d002d7308 */ /* 0x000e620000000800 */
[----:B----4-:R-:W-:-:S04]  /*d1b0*/  FADD.FTZ R43, R59, R26 ;  /* 0x0000001a3b2b7221 */ /* 0x010fc80000010000 */
[----:B-----5:R-:W-:-:S03]  /*d1c0*/  FADD.FTZ R26, R62, R43 ;  /* 0x0000002b3e1a7221 */ /* 0x020fc60000010000 */
[----:B------:R-:W2:Y:S01]  /*d1d0*/  MUFU.EX2 R66, R66 ;  /* 0x0000004200427308 */ /* 0x000ea20000000800 */
[----:B0-----:R-:W-:-:S07]  /*d1e0*/  FADD.FTZ R35, R63, R26 ;  /* 0x0000001a3f237221 */ /* 0x001fce0000010000 */
[----:B------:R-:W-:Y:S01]  /*d1f0*/  MUFU.EX2 R30, R129 ;  /* 0x00000081001e7308 */ /* 0x000fe20000000800 */
[----:B-1----:R-:W-:-:S07]  /*d200*/  F2FP.SATFINITE.E4M3.F32.PACK_AB_MERGE_C R140, R45, R34, RZ ;  /* 0x000000222d8c723e */ /* 0x002fce00048070ff */
[----:B------:R-:W0:Y:S01]  /*d210*/  MUFU.EX2 R71, R71 ;  /* 0x0000004700477308 */ /* 0x000e220000000800 */
[----:B--2---:R-:W-:-:S01]  /*d220*/  FADD.FTZ R35, R66, R35 ;  /* 0x0000002342237221 */ /* 0x004fc20000010000 */
[----:B------:R-:W-:-:S04]  /*d230*/  F2FP.SATFINITE.E4M3.F32.PACK_AB_MERGE_C R63, R66, R63, RZ ;  /* 0x0000003f423f723e */ /* 0x000fc800048070ff */
[----:B------:R-:W-:Y:S02]  /*d240*/  F2FP.SATFINITE.E4M3.F32.PACK_AB_MERGE_C R147, R62, R59, R63 ;  /* 0x0000003b3e93723e */ /* 0x000fe4000480703f */
[----:B------:R-:W1:Y:S08]  /*d250*/  MUFU.EX2 R40, R40 ;  /* 0x0000002800287308 */ /* 0x000e700000000800 */
[----:B------:R-:W-:Y:S01]  /*d260*/  MUFU.EX2 R14, R14 ;  /* 0x0000000e000e7308 */ /* 0x000fe20000000800 */
[----:B0-----:R-:W-:Y:S01]  /*d270*/  F2FP.SATFINITE.E4M3.F32.PACK_AB_MERGE_C R140, R71, R30, R140 ;  /* 0x0000001e478c723e */ /* 0x001fe2000480708c */
[----:B------:R-:W-:-:S04]  /*d280*/  FADD.FTZ R30, R30, R69 ;  /* 0x000000451e1e7221 */ /* 0x000fc80000010000 */
[----:B------:R-:W-:Y:S02]  /*d290*/  FADD.FTZ R71, R71, R30 ;  /* 0x0000001e47477221 */ /* 0x000fe40000010000 */
[----:B------:R-:W-:Y:S01]  /*d2a0*/  MUFU.EX2 R64, R64 ;  /* 0x0000004000407308 */ /* 0x000fe20000000800 */
[----:B-1----:R-:W-:-:S01]  /*d2b0*/  FADD.FTZ R26, R40, R35 ;  /* 0x00000023281a7221 */ /* 0x002fc20000010000 */
[----:B------:R-:W-:-:S04]  /*d2c0*/  FADD.FTZ R34, R34, R71 ;  /* 0x0000004722227221 */ /* 0x000fc80000010000 */
[----:B------:R-:W-:Y:S02]  /*d2d0*/  FADD.FTZ R45, R45, R34 ;  /* 0x000000222d2d7221 */ /* 0x000fe40000010000 */
[----:B------:R-:W0:Y:S08]  /*d2e0*/  MUFU.EX2 R53, R53 ;  /* 0x0000003500357308 */ /* 0x000e300000000800 */
        /* <DEDUP_REMOVED lines=8> */
[----:B------:R1:W-:Y:S02]  /*d370*/  MUFU.EX2 R11, R27 ;  /* 0x0000001b000b7308 */ /* 0x0003e40000000800 */
[----:B------:R-:W-:-:S04]  /*d380*/  FADD.FTZ R64, R64, R49 ;  /* 0x0000003140407221 */ /* 0x000fc80000010000 */
[----:B------:R-:W-:Y:S02]  /*d390*/  FADD.FTZ R53, R53, R64 ;  /* 0x0000004035357221 */ /* 0x000fe40000010000 */
[----:B------:R-:W3:Y:S01]  /*d3a0*/  MUFU.EX2 R20, R20 ;  /* 0x0000001400147308 */ /* 0x000ee20000000800 */
[----:B-1----:R-:W-:-:S04]  /*d3b0*/  FADD.FTZ R27, R39, R26 ;  /* 0x0000001a271b7221 */ /* 0x002fc80000010000 */
[----:B------:R-:W-:Y:S01]  /*d3c0*/  FADD.FTZ R26, R14, R27 ;  /* 0x0000001b0e1a7221 */ /* 0x000fe20000010000 */
[C---:B------:R-:W-:Y:S02]  /*d3d0*/  F2FP.SATFINITE.E4M3.F32.PACK_AB_MERGE_C R27, R21.reuse, R14, RZ ;  /* 0x0000000e151b723e */ /* 0x040fe400048070ff */
[----:B------:R-:W-:Y:S01]  /*d3e0*/  MUFU.EX2 R70, R70 ;  /* 0x0000004600467308 */ /* 0x000fe20000000800 */
[----:B------:R-:W-:-:S01]  /*d3f0*/  FADD.FTZ R21, R21, R26 ;  /* 0x0000001a15157221 */ /* 0x000fc20000010000 */
[----:B------:R-:W-:-:S03]  /*d400*/  F2FP.SATFINITE.E4M3.F32.PACK_AB_MERGE_C R141, R39, R40, R27 ;  /* 0x00000028278d723e */ /* 0x000fc6000480701b */
[----:B0-----:R-:W-:Y:S02]  /*d410*/  FADD.FTZ R14, R10, R21 ;  /* 0x000000150a0e7221 */ /* 0x001fe40000010000 */
[----:B------:R-:W0:Y:S01]  /*d420*/  @P6 LDC R21, c[0x0][0x44c] ;  /* 0x00011300ff156b82 */ /* 0x000e220000000800 */
[----:B------:R-:W1:Y:S01]  /*d430*/  MUFU.EX2 R97, R97 ;  /* 0x0000006100617308 */ /* 0x000e620000000800 */
[----:B--2---:R-:W-:-:S04]  /*d440*/  FADD.FTZ R3, R25, R14 ;  /* 0x0000000e19037221 */ /* 0x004fc80000010000 */
[----:B---3--:R-:W-:-:S03]  /*d450*/  FADD.FTZ R26, R20, R3 ;  /* 0x00000003141a7221 */ /* 0x008fc60000010000 */
[----:B------:R-:W2:Y:S08]  /*d460*/  MUFU.EX2 R41, R41 ;  /* 0x0000002900297308 */ /* 0x000eb00000000800 */
[----:B------:R-:W-:Y:S01]  /*d470*/  MUFU.EX2 R68, R137 ;  /* 0x0000008900447308 */ /* 0x000fe20000000800 */
[----:B-1----:R-:W-:Y:S01]  /*d480*/  F2FP.SATFINITE.E4M3.F32.PACK_AB_MERGE_C R3, R97, R70, RZ ;  /* 0x000000466103723e */ /* 0x002fe200048070ff */
[----:B0-----:R-:W-:-:S06]  /*d490*/  @P6 IMAD.HI.U32 R21, R108, R21, RZ ;  /* 0x000000156c156227 */ /* 0x001fcc00078e00ff */
[----:B------:R-:W0:Y:S01]  /*d4a0*/  MUFU.EX2 R55, R55 ;  /* 0x0000003700377308 */ /* 0x000e220000000800 */
[C---:B--2---:R-:W-:Y:S01]  /*d4b0*/  F2FP.SATFINITE.E4M3.F32.PACK_AB_MERGE_C R13, R41.reuse, R20, RZ ;  /* 0x00000014290d723e */ /* 0x044fe200048070ff */
[----:B------:R-:W-:Y:S02]  /*d4c0*/  FADD.FTZ R41, R41, R26 ;  /* 0x0000001a29297221 */ /* 0x000fe40000010000 */
[----:B------:R-:W1:Y:S01]  /*d4d0*/  @P6 LDC R26, c[0x0][0x450] ;  /* 0x00011400ff1a6b82 */ /* 0x000e620000000800 */
[----:B------:R-:W-:-:S03]  /*d4e0*/  F2FP.SATFINITE.E4M3.F32.PACK_AB_MERGE_C R143, R25, R10, R13 ;  /* 0x0000000a198f723e */ /* 0x000fc6000480700d */
[----:B------:R-:W2:Y:S08]  /*d4f0*/  MUFU.EX2 R24, R24 ;  /* 0x0000001800187308 */ /* 0x000eb00000000800 */
[----:B------:R-:W3:Y:S01]  /*d500*/  MUFU.EX2 R28, R28 ;  /* 0x0000001c001c7308 */ /* 0x000ee20000000800 */
[----:B0-----:R-:W-:Y:S01]  /*d510*/  F2FP.SATFINITE.E4M3.F32.PACK_AB_MERGE_C R136, R55, R68, R3 ;  /* 0x000000443788723e */ /* 0x001fe20004807003 */
[----:B------:R-:W-:-:S04]  /*d520*/  FADD.FTZ R68, R68, R53 ;  /* 0x0000003544447221 */ /* 0x000fc80000010000 */
[----:B------:R-:W-:Y:S02]  /*d530*/  FADD.FTZ R55, R55, R68 ;  /* 0x0000004437377221 */ /* 0x000fe40000010000 */
[----:B------:R-:W-:Y:S01]  /*d540*/  MUFU.EX2 R74, R74 ;  /* 0x0000004a004a7308 */ /* 0x000fe20000000800 */
[----:B--2---:R-:W-:-:S01]  /*d550*/  FADD.FTZ R20, R24, R41 ;  /* 0x0000002918147221 */ /* 0x004fc20000010000 */
[----:B------:R-:W-:-:S03]  /*d560*/  FADD.FTZ R70, R70, R55 ;  /* 0x0000003746467221 */ /* 0x000fc60000010000 */
[----:B------:R-:W-:Y:S01]  /*d570*/  FADD.FTZ R3, R11, R20 ;  /* 0x000000140b037221 */ /* 0x000fe20000010000 */
[----:B------:R-:W-:-:S02]  /*d580*/  FADD.FTZ R97, R97, R70 ;  /* 0x0000004661617221 */ /* 0x000fc40000010000 */
[----:B------:R-:W0:Y:S01]  /*d590*/  MUFU.EX2 R37, R37 ;  /* 0x0000002500257308 */ /* 0x000e220000000800 */
[----:B---3--:R-:W-:-:S07]  /*d5a0*/  FADD.FTZ R10, R28, R3 ;  /* 0x000000031c0a7221 */ /* 0x008fce0000010000 */
[----:B------:R-:W-:Y:S08]  /*d5b0*/  MUFU.EX2 R72, R72 ;  /* 0x0000004800487308 */ /* 0x000ff00000000800 */
[----:B------:R-:W2:Y:S01]  /*d5c0*/  MUFU.EX2 R111, R111 ;  /* 0x0000006f006f7308 */ /* 0x000ea20000000800 */
[----:B0-----:R-:W-:-:S07]  /*d5d0*/  F2FP.SATFINITE.E4M3.F32.PACK_AB_MERGE_C R3, R37, R74, RZ ;  /* 0x0000004a2503723e */ /* 0x001fce00048070ff */
[----:B------:R-:W0:Y:S08]  /*d5e0*/  MUFU.EX2 R29, R29 ;  /* 0x0000001d001d7308 */ /* 0x000e300000000800 */
[----:B------:R-:W3:Y:S01]  /*d5f0*/  MUFU.EX2 R107, R107 ;  /* 0x0000006b006b7308 */ /* 0x000ee20000000800 */
[----:B--2---:R-:W-:Y:S01]  /*d600*/  F2FP.SATFINITE.E4M3.F32.PACK_AB_MERGE_C R138, R111, R72, R3 ;  /* 0x000000486f8a723e */ /* 0x004fe20004807003 */
[----:B------:R-:W-:-:S04]  /*d610*/  FADD.FTZ R72, R72, R97 ;  /* 0x0000006148487221 */ /* 0x000fc80000010000 */
[----:B------:R-:W-:Y:S02]  /*d620*/  FADD.FTZ R111, R111, R72 ;  /* 0x000000486f6f7221 */ /* 0x000fe40000010000 */
[----:B------:R-:W2:Y:S01]  /*d630*/  MUFU.EX2 R14, R31 ;  /* 0x0000001f000e7308 */ /* 0x000ea20000000800 */
[----:B0-----:R-:W-:-:S01]  /*d640*/  FADD.FTZ R10, R29, R10 ;  /* 0x0000000a1d0a7221 */ /* 0x001fc20000010000 */
[----:B------:R-:W-:Y:S01]  /*d650*/  F2FP.SATFINITE.E4M3.F32.PACK_AB_MERGE_C R28, R29, R28, RZ ;  /* 0x0000001c1d1c723e */ /* 0x000fe200048070ff */
[----:B------:R-:W-:-:S03]  /*d660*/  FADD.FTZ R74, R74, R111 ;  /* 0x0000006f4a4a7221 */ /* 0x000fc60000010000 */
[----:B------:R-:W-:Y:S01]  /*d670*/  F2FP.SATFINITE.E4M3.F32.PACK_AB_MERGE_C R137, R11, R24, R28 ;  /* 0x000000180b89723e */ /* 0x000fe2000480701c */
[----:B------:R-:W-:Y:S01]  /*d680*/  IMAD.MOV.U32 R11, RZ, RZ, R108 ;  /* 0x000000ffff0b7224 */ /* 0x000fe200078e006c */
[----:B------:R-:W0:Y:S01]  /*d690*/  MUFU.EX2 R33, R33 ;  /* 0x0000002100217308 */ /* 0x000e220000000800 */
[----:B---3--:R-:W-:-:S01]  /*d6a0*/  FADD.FTZ R3, R107, R10 ;  /* 0x0000000a6b037221 */ /* 0x008fc20000010000 */
[----:B-1----:R-:W-:Y:S02]  /*d6b0*/  @P6 SHF.R.U32.HI R11, RZ, R26, R21 ;  /* 0x0000001aff0b6219 */ /* 0x002fe40000011615 */
[----:B------:R-:W-:-:S03]  /*d6c0*/  ISETP.GE.AND P6, PT, R9, 0x1, PT ;  /* 0x000000010900780c */ /* 0x000fc60003fc6270 */
[----:B------:R-:W-:Y:S01]  /*d6d0*/  IMAD.IADD R11, R104, 0x1, R11 ;  /* 0x00000001680b7824 */ /* 0x000fe200078e020b */
[----:B------:R-:W1:Y:S01]  /*d6e0*/  MUFU.EX2 R12, R12 ;  /* 0x0000000c000c7308 */ /* 0x000e620000000800 */
[----:B--2---:R-:W-:-:S02]  /*d6f0*/  FADD.FTZ R10, R14, R3 ;  /* 0x000000030e0a7221 */ /* 0x004fc40000010000 */
[----:B------:R-:W-:Y:S02]  /*d700*/  IMAD.IADD R8, R11, 0x1, R8 ;  /* 0x000000010b087824 */ /* 0x000fe400078e0208 */
[----:B0-----:R-:W-:-:S01]  /*d710*/  FADD.FTZ R21, R33, R10 ;  /* 0x0000000a21157221 */ /* 0x001fc20000010000 */
[----:B------:R-:W-:-:S05]  /*d720*/  FADD.FTZ R10, R37, R74 ;  /* 0x0000004a250a7221 */ /* 0x000fca0000010000 */
[----:B------:R0:W-:Y:S01]  /*d730*/  STL [R1], R10 ;  /* 0x0000000a01007387 */ /* 0x0001e20000100800 */
[C---:B-1----:R-:W-:Y:S01]  /*d740*/  F2FP.SATFINITE.E4M3.F32.PACK_AB_MERGE_C R3, R12.reuse, R33, RZ ;  /* 0x000000210c03723e */ /* 0x042fe200048070ff */
[----:B------:R-:W-:-:S03]  /*d750*/  FADD.FTZ R21, R12, R21 ;  /* 0x000000150c157221 */ /* 0x000fc60000010000 */
[----:B------:R-:W-:Y:S01]  /*d760*/  F2FP.SATFINITE.E4M3.F32.PACK_AB_MERGE_C R139, R14, R107, R3 ;  /* 0x0000006b0e8b723e */ /* 0x000fe20004807003 */
[----:B------:R-:W-:Y:S01]  /*d770*/  VIADD R3, R105, 0xfffffffe ;  /* 0xfffffffe69037836 */ /* 0x000fe20000000000 */
[----:B------:R-:W-:Y:S06]  /*d780*/  @!P6 BRA `(.L_x_15015) ;  /* 0x000000000048e947 */ /* 0x000fec0003800000 */
        /* <DEDUP_REMOVED lines=11> */
.L_x_15017:
[----:B------:R-:W-:-:S13]  /*d840*/  ISETP.NE.AND P1, PT, R9, 0x1, PT ;  /* 0x000000010900780c */ /* 0x000fda0003f25270 */
[----:B------:R-:W0:Y:S02]  /*d850*/  @P1 LDC.64 R12, c[0x0][0x9e8] ;  /* 0x00027a00ff0c1b82 */ /* 0x000e240000000a00 */
[----:B0-----:R-:W-:-:S05]  /*d860*/  @P1 IMAD.HI.U32 R12, R10, R12, RZ ;  /* 0x0000000c0a0c1227 */ /* 0x001fca00078e00ff */
[----:B------:R-:W-:-:S07]  /*d870*/  @P1 SHF.R.U32.HI R10, RZ, R13, R12 ;  /* 0x0000000dff0a1219 */ /* 0x000fce000001160c */
.L_x_15018:
[----:B------:R-:W-:Y:S05]  /*d880*/  BSYNC B0 ;  /* 0x0000000000007941 */ /* 0x000fea0003800000 */
.L_x_15016:
[----:B------:R-:W-:-:S05]  /*d890*/  IMAD R9, R10, R9, R9 ;  /* 0x000000090a097224 */ /* 0x000fca00078e0209 */
[----:B------:R-:W-:-:S07]  /*d8a0*/  VIMNMX R8, R8, R9, PT ;  /* 0x0000000908087248 */ /* 0x000fce0003fe0100 */
.L_x_15015:
[----:B0-----:R-:W2:Y:S01]  /*d8b0*/  LDL R10, [R1+0x40] ;  /* 0x00004000010a7983 */ /* 0x001ea20000100800 */
[----:B------:R-:W-:Y:S01]  /*d8c0*/  IMAD.HI R8, R8, 0x66666667, RZ ;  /* 0x6666666708087827 */ /* 0x000fe200078e02ff */
[----:B------:R-:W-:Y:S01]  /*d8d0*/  ULDC UR40, c[0x0][0x9e4] ;  /* 0x0002790000287ab9 */ /* 0x000fe20000000800 */
[----:B------:R-:W-:Y:S01]  /*d8e0*/  ULDC UR37, c[0x0][0x9e4] ;  /* 0x0002790000257ab9 */ /* 0x000fe20000000800 */
[----:B------:R-:W-:Y:S01]  /*d8f0*/  ULDC UR36, c[0x0][0x988] ;  /* 0x0002620000247ab9 */ /* 0x000fe20000000800 */
[----:B------:R-:W-:Y:S01]  /*d900*/  ULDC UR39, c[0x0][0x988] ;  /* 0x0002620000277ab9 */ /* 0x000fe20000000800 */
[----:B------:R-:W-:Y:S01]  /*d910*/  SHF.R.U32.HI R9, RZ, 0x1f, R8 ;  /* 0x0000001fff097819 */ /* 0x000fe20000011608 */
[----:B------:R-:W-:Y:S01]  /*d920*/  ULDC UR38, c[0x0][0x988] ;  /* 0x0002620000267ab9 */ /* 0x000fe20000000800 */
[----:B------:R-:W-:Y:S01]  /*d930*/  ULDC UR42, c[0x0][0x9e0] ;  /* 0x00027800002a7ab9 */ /* 0x000fe20000000800 */
[----:B------:R-:W-:Y:S01]  /*d940*/  ULDC UR41, c[0x0][0x9e0] ;  /* 0x0002780000297ab9 */ /* 0x000fe20000000800 */
[----:B------:R-:W-:Y:S01]  /*d950*/  LEA.HI.SX32 R9, R8, R9, 0x1a ;  /* 0x0000000908097211 */ /* 0x000fe200078fd2ff */
        /* <DEDUP_REMOVED lines=37> */
[----:B------:R-:W-:-:S07]  /*dbb0*/  CS2R R24, SRZ ;  /* 0x0000000000187805 */ /* 0x000fce000001ff00 */
.L_x_15042:
[----:B------:R-:W-:-:S05]  /*dbc0*/  VIADD R14, R23, 0x1 ;  /* 0x00000001170e7836 */ /* 0x000fca0000000000 */
[----:B------:R-:W-:-:S04]  /*dbd0*/  ISETP.NE.AND P1, PT, R14, 0x2, PT ;  /* 0x000000020e00780c */ /* 0x000fc80003f25270 */
[----:B------:R-:W-:Y:S02]  /*dbe0*/  SEL R9, RZ, 0x1, P1 ;  /* 0x00000001ff097807 */ /* 0x000fe40000800000 */
[----:B------:R-:W-:Y:S02]  /*dbf0*/  SEL R14, R14, RZ, P1 ;  /* 0x000000ff0e0e7207 */ /* 0x000fe40000800000 */
[----:B------:R-:W-:Y:S01]  /*dc00*/  LOP3.LUT R9, R156, R9, RZ, 0x3c, !PT ;  /* 0x000000099c097212 */ /* 0x000fe200078e3cff */
[----:B------:R-:W-:Y:S06]  /*dc10*/  @!P0 BRA `(.L_x_15022) ;  /* 0x0000000000048947 */ /* 0x000fec0003800000 */
[----:B------:R-:W-:Y:S01]  /*dc20*/  BPT.TRAP 0x1 ;  /* 0x000000040000795c */ /* 0x000fe20000300000 */
.L_x_15022:
[----:B------:R-:W-:Y:S01]  /*dc30*/  IMAD R8, R14, 0x8, R22 ;  /* 0x000000080e087824 */ /* 0x000fe200078e0216 */
[----:B------:R-:W-:-:S04]  /*dc40*/  SHF.L.U32 R11, R9, 0x1f, RZ ;  /* 0x0000001f090b7819 */ /* 0x000fc800000006ff */
[----:B------:R0:W1:Y:S01]  /*dc50*/  SYNCS.PHASECHK.TRANS64.TRYWAIT P1, [R8+URZ+0x13230], R11 ;  /* 0x0132300b080075a7 */ /* 0x000062000802017f */
[----:B------:R-:W-:Y:S05]  /*dc60*/  @!P0 BRA `(.L_x_15023) ;  /* 0x0000000000048947 */ /* 0x000fea0003800000 */
[----:B------:R-:W-:Y:S01]  /*dc70*/  BPT.TRAP 0x1 ;  /* 0x000000040000795c */ /* 0x000fe20000300000 */
.L_x_15023:
[----:B------:R-:W2:Y:S01]  /*dc80*/  LDL R10, [R1+0x28] ;  /* 0x00002800010a7983 */ /* 0x000ea20000100800 */
[----:B------:R-:W-:Y:S01]  /*dc90*/  BSSY B2, `(.L_x_15024) ;  /* 0x0000007000027945 */ /* 0x000fe20003800000 */
[----:B--2---:R-:W-:-:S04]  /*dca0*/  IMAD R20, R14, 0x280, R10 ;  /* 0x000002800e147824 */ /* 0x004fc800078e020a */
[C---:B------:R-:W-:Y:S02]  /*dcb0*/  VIADD R12, R20.reuse, 0x80 ;  /* 0x00000080140c7836 */ /* 0x040fe40000000000 */
[----:B------:R-:W-:Y:S01]  /*dcc0*/  VIADD R56, R20, 0x100 ;  /* 0x0000010014387836 */ /* 0x000fe20000000000 */
[----:B-1----:R-:W-:Y:S06]  /*dcd0*/  @P1 BRA `(.L_x_15025) ;  /* 0x0000000000081947 */ /* 0x002fec0003800000 */
[----:B------:R-:W1:Y:S02]  /*dce0*/  SYNCS.PHASECHK.TRANS64.TRYWAIT P1, [R8+URZ+0x13230], R11 ;  /* 0x0132300b080075a7 */ /* 0x000e64000802017f */
[----:B-1----:R-:W-:Y:S05]  /*dcf0*/  @!P1 BRA `(.L_x_15026) ;  /* 0x0000019400049947 */ /* 0x002fea0003800000 */
.L_x_15025:
[----:B------:R-:W-:Y:S05]  /*dd00*/  BSYNC B2 ;  /* 0x0000000000027941 */ /* 0x000fea0003800000 */
.L_x_15024:
[----:B------:R-:W-:Y:S01]  /*dd10*/  IMAD.MOV.U32 R10, RZ, RZ, R20 ;  /* 0x000000ffff0a7224 */ /* 0x000fe200078e0014 */
[----:B------:R-:W-:Y:S01]  /*dd20*/  R2UR UR12, R4 ;  /* 0x00000000040c72ca */ /* 0x000fe200000e0000 */
[----:B01----:R-:W-:Y:S01]  /*dd30*/  IMAD.MOV.U32 R11, RZ, RZ, -0x7fffffe0 ;  /* 0x80000020ff0b7424 */ /* 0x003fe200078e00ff */
[----:B------:R-:W-:Y:S01]  /*dd40*/  R2UR UR13, R5 ;  /* 0x00000000050d72ca */ /* 0x000fe200000e0000 */
[----:B------:R-:W-:Y:S01]  /*dd50*/  WARPGROUP.ARRIVE ;  /* 0x00000000000079c5 */ /* 0x000fe20000000000 */
[----:B------:R-:W-:Y:S01]  /*dd60*/  R2UR UR14, R10 ;  /* 0x000000000a0e72ca */ /* 0x000fe200000e0000 */
[----:B------:R-:W-:Y:S01]  /*dd70*/  IMAD.MOV.U32 R13, RZ, RZ, -0x7fffffe0 ;  /* 0x80000020ff0d7424 */ /* 0x000fe200078e00ff */
[----:B------:R-:W-:Y:S01]  /*dd80*/  R2UR UR15, R11 ;  /* 0x000000000b0f72ca */ /* 0x000fe200000e0000 */
[----:B------:R-:W-:Y:S01]  /*dd90*/  IMAD.MOV.U32 R10, RZ, RZ, R56 ;  /* 0x000000ffff0a7224 */ /* 0x000fe200078e0038 */
[----:B------:R-:W-:Y:S01]  /*dda0*/  R2UR UR22, R12 ;  /* 0x000000000c1672ca */ /* 0x000fe200000e0000 */
[C---:B------:R-:W-:Y:S01]  /*ddb0*/  VIADD R12, R20.reuse, 0x180 ;  /* 0x00000180140c7836 */ /* 0x040fe20000000000 */
[----:B------:R-:W-:Y:S01]  /*ddc0*/  R2UR UR23, R13 ;  /* 0x000000000d1772ca */ /* 0x000fe200000e0000 */
[----:B------:R-:W-:Y:S01]  /*ddd0*/  VIADD R56, R20, 0x182 ;  /* 0x0000018214387836 */ /* 0x000fe20000000000 */
[----:B------:R-:W-:Y:S01]  /*dde0*/  R2UR UR20, R4 ;  /* 0x00000000041472ca */ /* 0x000fe200000e0000 */
[----:B------:R-:W-:Y:S01]  /*ddf0*/  IMAD.MOV.U32 R57, RZ, RZ, -0x7fffffe0 ;  /* 0x80000020ff397424 */ /* 0x000fe200078e00ff */
[----:B------:R-:W-:-:S02]  /*de00*/  R2UR UR21, R5 ;  /* 0x00000000051572ca */ /* 0x000fc400000e0000 */
[----:B------:R-:W-:Y:S01]  /*de10*/  R2UR UR26, R10 ;  /* 0x000000000a1a72ca */ /* 0x000fe200000e0000 */
[----:B------:R-:W-:Y:S01]  /*de20*/  VIADD R10, R20, 0x200 ;  /* 0x00000200140a7836 */ /* 0x000fe20000000000 */
[----:B------:R-:W-:Y:S01]  /*de30*/  R2UR UR27, R11 ;  /* 0x000000000b1b72ca */ /* 0x000fe200000e0000 */
[----:B------:R-:W-:Y:S01]  /*de40*/  QGMMA.64x32x32.F32.E4M3.E4M3 R120, gdesc[UR12], RZ, !UPT, gsb0 ;  /* 0x006000000c7879f3 */ /* 0x000fe2000c0008ff */
[----:B------:R-:W-:Y:S02]  /*de50*/  R2UR UR24, R4 ;  /* 0x00000000041872ca */ /* 0x000fe400000e0000 */
[----:B------:R-:W-:Y:S02]  /*de60*/  R2UR UR25, R5 ;  /* 0x00000000051972ca */ /* 0x000fe400000e0000 */
[----:B------:R-:W-:Y:S01]  /*de70*/  R2UR UR10, R12 ;  /* 0x000000000c0a72ca */ /* 0x000fe200000e0000 */
[----:B------:R-:W-:Y:S01]  /*de80*/  VIADD R12, R20, 0x2 ;  /* 0x00000002140c7836 */ /* 0x000fe20000000000 */
[----:B------:R-:W-:-:S02]  /*de90*/  R2UR UR11, R13 ;  /* 0x000000000d0b72ca */ /* 0x000fc400000e0000 */
[----:B------:R-:W-:Y:S02]  /*dea0*/  R2UR UR8, R4 ;  /* 0x00000000040872ca */ /* 0x000fe400000e0000 */
[----:B------:R-:W-:Y:S02]  /*deb0*/  R2UR UR9, R5 ;  /* 0x00000000050972ca */ /* 0x000fe400000e0000 */
[----:B------:R-:W-:Y:S01]  /*dec0*/  R2UR UR6, R10 ;  /* 0x000000000a0672ca */ /* 0x000fe200000e0000 */
[----:B------:R-:W-:Y:S01]  /*ded0*/  VIADD R10, R20, 0x82 ;  /* 0x00000082140a7836 */ /* 0x000fe20000000000 */
[----:B------:R-:W-:Y:S01]  /*dee0*/  R2UR UR7, R11 ;  /* 0x000000000b0772ca */ /* 0x000fe200000e0000 */
[----:B------:R-:W-:Y:S01]  /*def0*/  IMAD.MOV.U32 R11, RZ, RZ, -0x7fffffe0 ;  /* 0x80000020ff0b7424 */ /* 0x000fe200078e00ff */
[----:B------:R-:W-:Y:S02]  /*df00*/  R2UR UR4, R4 ;  /* 0x00000000040472ca */ /* 0x000fe400000e0000 */
[----:B------:R-:W-:-:S02]  /*df10*/  R2UR UR5, R5 ;  /* 0x00000000050572ca */ /* 0x000fc400000e0000 */
[----:B------:R-:W-:Y:S01]  /*df20*/  R2UR UR18, R12 ;  /* 0x000000000c1272ca */ /* 0x000fe200000e0000 */
[----:B------:R-:W-:Y:S01]  /*df30*/  VIADD R12, R20, 0x102 ;  /* 0x00000102140c7836 */ /* 0x000fe20000000000 */
[----:B------:R-:W-:Y:S01]  /*df40*/  R2UR UR19, R13 ;  /* 0x000000000d1372ca */ /* 0x000fe200000e0000 */
[----:B------:R-:W-:Y:S01]  /*df50*/  IMAD.MOV.U32 R13, RZ, RZ, -0x7fffffe0 ;  /* 0x80000020ff0d7424 */ /* 0x000fe200078e00ff */
[----:B------:R-:W-:Y:S02]  /*df60*/  R2UR UR16, R6 ;  /* 0x00000000061072ca */ /* 0x000fe400000e0000 */
[----:B------:R-:W-:Y:S02]  /*df70*/  R2UR UR17, R7 ;  /* 0x00000000071172ca */ /* 0x000fe400000e0000 */
[----:B------:R-:W-:Y:S01]  /*df80*/  R2UR UR14, R10 ;  /* 0x000000000a0e72ca */ /* 0x000fe200000e0000 */
[----:B------:R-:W-:Y:S01]  /*df90*/  VIADD R10, R20, 0x202 ;  /* 0x00000202140a7836 */ /* 0x000fe20000000000 */
[----:B------:R-:W-:Y:S01]  /*dfa0*/  R2UR UR15, R11 ;  /* 0x000000000b0f72ca */ /* 0x000fe200000e0000 */
[----:B------:R-:W-:Y:S01]  /*dfb0*/  IMAD.MOV.U32 R11, RZ, RZ, -0x7fffffe0 ;  /* 0x80000020ff0b7424 */ /* 0x000fe200078e00ff */
        /* <DEDUP_REMOVED lines=44> */
.L_x_15027:
[----:B------:R-:W-:Y:S01]  /*e280*/  SHF.L.U32 R10, R156, 0x1f, RZ ;  /* 0x0000001f9c0a7819 */ /* 0x000fe200000006ff */
[----:B------:R-:W-:-:S04]  /*e290*/  IMAD R20, R23, 0x8, R22 ;  /* 0x0000000817147824 */ /* 0x000fc800078e0216 */
[----:B------:R0:W1:Y:S01]  /*e2a0*/  SYNCS.PHASECHK.TRANS64.TRYWAIT P1, [R20+URZ+0x13250], R10 ;  /* 0x0132500a140075a7 */ /* 0x000062000802017f */
[----:B------:R-:W-:Y:S05]  /*e2b0*/  @!P0 BRA `(.L_x_15028) ;  /* 0x0000000000048947 */ /* 0x000fea0003800000 */
[----:B------:R-:W-:Y:S01]  /*e2c0*/  BPT.TRAP 0x1 ;  /* 0x000000040000795c */ /* 0x000fe20000300000 */
.L_x_15028:
[----:B------:R-:W-:Y:S04]  /*e2d0*/  BSSY B2, `(.L_x_15029) ;  /* 0x0000004000027945 */ /* 0x000fe80003800000 */
[----:B-1----:R-:W-:Y:S05]  /*e2e0*/  @P1 BRA `(.L_x_15030) ;  /* 0x0000000000081947 */ /* 0x002fea0003800000 */
[----:B------:R-:W1:Y:S02]  /*e2f0*/  SYNCS.PHASECHK.TRANS64.TRYWAIT P1, [R20+URZ+0x13250], R10 ;  /* 0x0132500a140075a7 */ /* 0x000e64000802017f */
[----:B-1----:R-:W-:Y:S05]  /*e300*/  @!P1 BRA `(.L_x_15031) ;  /* 0x0000018c00949947 */ /* 0x002fea0003800000 */
.L_x_15030:
[----:B------:R-:W-:Y:S05]  /*e310*/  BSYNC B2 ;  /* 0x0000000000027941 */ /* 0x000fea0003800000 */
.L_x_15029:
[----:B01----:R-:W-:Y:S01]  /*e320*/  VIADD R10, R22, 0x1000 ;  /* 0x00001000160a7836 */ /* 0x003fe20000000000 */
[----:B------:R-:W-:Y:S01]  /*e330*/  WARPGROUP.ARRIVE ;  /* 0x00000000000079c5 */ /* 0x000fe20000000000 */
[----:B------:R-:W-:Y:S02]  /*e340*/  IMAD.MOV.U32 R11, RZ, RZ, -0x3ffffff0 ;  /* 0xc0000010ff0b7424 */ /* 0x000fe400078e00ff */
[----:B------:R-:W-:Y:S01]  /*e350*/  IMAD.MOV.U32 R13, RZ, RZ, -0x3ffffff0 ;  /* 0xc0000010ff0d7424 */ /* 0x000fe200078e00ff */
[----:B------:R-:W-:Y:S02]  /*e360*/  SHF.R.U32.HI R10, RZ, 0x4, R10 ;  /* 0x00000004ff0a7819 */ /* 0x000fe4000001160a */
[----:B------:R-:W-:Y:S01]  /*e370*/  R2UR UR7, R11 ;  /* 0x000000000b0772ca */ /* 0x000fe200000e0000 */
[----:B------:R-:W-:Y:S01]  /*e380*/  IMAD.MOV.U32 R11, RZ, RZ, -0x3ffffff0 ;  /* 0xc0000010ff0b7424 */ /* 0x000fe200078e00ff */
[----:B------:R-:W-:-:S04]  /*e390*/  LOP3.LUT R10, R10, 0x3fff, RZ, 0xc0, !PT ;  /* 0x00003fff0a0a7812 */ /* 0x000fc800078ec0ff */
[----:B------:R-:W-:-:S05]  /*e3a0*/  LOP3.LUT R10, R10, 0x10000, RZ, 0xfc, !PT ;  /* 0x000100000a0a7812 */ /* 0x000fca00078efcff */
[----:B------:R-:W-:-:S04]  /*e3b0*/  IMAD R10, R23, 0x280, R10 ;  /* 0x00000280170a7824 */ /* 0x000fc800078e020a */
[C---:B------:R-:W-:Y:S01]  /*e3c0*/  VIADD R12, R10.reuse, 0x80 ;  /* 0x000000800a0c7836 */ /* 0x040fe20000000000 */
[----:B------:R-:W-:-:S13]  /*e3d0*/  R2UR UR6, R10 ;  /* 0x000000000a0672ca */ /* 0x000fda00000e0000 */
        /* <DEDUP_REMOVED lines=11> */
[----:B------:R-:W-:Y:S02]  /*e490*/  IMAD.MOV.U32 R13, RZ, RZ, -0x3ffffff0 ;  /* 0xc0000010ff0d7424 */ /* 0x000fe400078e00ff */
[----:B------:R-:W-:Y:S01]  /*e4a0*/  VIADD R10, R10, 0x200 ;  /* 0x000002000a0a7836 */ /* 0x000fe20000000000 */
[----:B------:R-:W-:Y:S02]  /*e4b0*/  WARPGROUP.DEPBAR.LE gsb0, 0x0 ;  /* 0x00008000000079c5 */ /* 0x000fe40000010000 */
[----:B------:R-:W-:-:S07]  /*e4c0*/  WARPGROUP.ARRIVE ;  /* 0x00000000000079c5 */ /* 0x000fce0000000000 */
        /* <DEDUP_REMOVED lines=14> */
.L_x_15032:
[----:B------:R-:W2:Y:S01]  /*e5b0*/  LDL R13, [R1+0x24] ;  /* 0x00002400010d7983 */ /* 0x000ea20000100800 */
[----:B------:R-:W0:Y:S03]  /*e5c0*/  LDC R11, c[0x0][0x448] ;  /* 0x00011200ff0b7b82 */ /* 0x000e260000000800 */
[----:B------:R-:W2:Y:S04]  /*e5d0*/  LDL R10, [R1+0x38] ;  /* 0x00003800010a7983 */ /* 0x000ea80000100800 */
[----:B------:R-:W3:Y:S04]  /*e5e0*/  LDL R141, [R1+0x14] ;  /* 0x00001400018d7983 */ /* 0x000ee80000100800 */
[----:B------:R-:W4:Y:S04]  /*e5f0*/  LDL R137, [R1+0x20] ;  /* 0x0000200001897983 */ /* 0x000f280000100800 */
[----:B------:R-:W5:Y:S04]  /*e600*/  LDL R143, [R1+0x10] ;  /* 0x00001000018f7983 */ /* 0x000f680000100800 */
[----:B------:R-:W5:Y:S01]  /*e610*/  LDL R142, [R1+0x8] ;  /* 0x00000800018e7983 */ /* 0x000f620000100800 */
[----:B0-----:R-:W-:-:S13]  /*e620*/  ISETP.NE.AND P1, PT, R11, 0x1, PT ;  /* 0x000000010b00780c */ /* 0x001fda0003f25270 */
[----:B------:R-:W0:Y:S08]  /*e630*/  @P1 LDC R12, c[0x0][0x44c] ;  /* 0x00011300ff0c1b82 */ /* 0x000e300000000800 */
[----:B------:R-:W1:Y:S01]  /*e640*/  @P1 LDC R11, c[0x0][0x450] ;  /* 0x00011400ff0b1b82 */ /* 0x000e620000000800 */
        /* <DEDUP_REMOVED lines=85> */
[----:B--2---:R-:W-:-:S04]  /*eba0*/  IMAD.IADD R10, R10, 0x1, R13 ;  /* 0x000000010a0a7824 */ /* 0x004fc800078e020d */
[----:B0-----:R-:W-:Y:S01]  /*ebb0*/  @P1 IMAD.HI.U32 R12, R10, R12, RZ ;  /* 0x0000000c0a0c1227 */ /* 0x001fe200078e00ff */
[----:B---3--:R-:W-:-:S04]  /*ebc0*/  PRMT R8, R141, 0x654, R8 ;  /* 0x000006548d087816 */ /* 0x008fc80000000008 */
[----:B-1----:R-:W-:Y:S01]  /*ebd0*/  @P1 SHF.R.U32.HI R10, RZ, R11, R12 ;  /* 0x0000000bff0a1219 */ /* 0x002fe2000001160c */
[C---:B------:R-:W-:Y:S01]  /*ebe0*/  FMUL.FTZ R13, R2.reuse, R122 ;  /* 0x0000007a020d7220 */ /* 0x040fe20000410000 */
[C---:B------:R-:W-:Y:S01]  /*ebf0*/  FMUL.FTZ R122, R2.reuse, R126 ;  /* 0x0000007e027a7220 */ /* 0x040fe20000410000 */
[C---:B------:R-:W-:Y:S01]  /*ec00*/  FMUL.FTZ R11, R2.reuse, R120 ;  /* 0x00000078020b7220 */ /* 0x040fe20000410000 */
[----:B------:R0:W-:Y:S01]  /*ec10*/  SYNCS.ARRIVE.TRANS64.RED.A1T0 RZ, [R8+URZ], RZ ;  /* 0x000000ff08ff79a7 */ /* 0x0001e2000810043f */
        /* <DEDUP_REMOVED lines=9> */
[----:B0-----:R0:W2:Y:S01]  /*ecb0*/  MUFU.TANH R8, R70 ;  /* 0x0000004600087308 */ /* 0x0010a20000002400 */
[C---:B------:R-:W-:Y:S01]  /*ecc0*/  FMUL.FTZ R128, R2.reuse, R132 ;  /* 0x0000008402807220 */ /* 0x040fe20000410000 */
[C---:B------:R-:W-:Y:S01]  /*ecd0*/  FMUL.FTZ R129, R2.reuse, R133 ;  /* 0x0000008502817220 */ /* 0x040fe20000410000 */
[C---:B------:R-:W-:Y:S01]  /*ece0*/  FMUL.FTZ R60, R2.reuse, R62 ;  /* 0x0000003e023c7220 */ /* 0x040fe20000410000 */
[C---:B------:R-:W-:Y:S01]  /*ecf0*/  FMUL.FTZ R132, R2.reuse, R56 ;  /* 0x0000003802847220 */ /* 0x040fe20000410000 */
[C---:B------:R-:W-:Y:S01]  /*ed00*/  FMUL.FTZ R133, R2.reuse, R57 ;  /* 0x0000003902857220 */ /* 0x040fe20000410000 */
[----:B------:R-:W-:Y:S01]  /*ed10*/  FMUL.FTZ R62, R2, R66 ;  /* 0x00000042023e7220 */ /* 0x000fe20000410000 */
[----:B0-----:R-:W-:Y:S01]  /*ed20*/  IMAD R70, R3, -0xa0, RZ ;  /* 0xffffff6003467824 */ /* 0x001fe200078e02ff */
[----:B------:R-:W-:Y:S01]  /*ed30*/  LOP3.LUT P1, RZ, R17, 0x8, RZ, 0xc0, !PT ;  /* 0x0000000811ff7812 */ /* 0x000fe2000782c0ff */
[----:B------:R-:W0:Y:S03]  /*ed40*/  MUFU.TANH R11, R11 ;  /* 0x0000000b000b7308 */ /* 0x000e260000002400 */
[----:B----4-:R-:W-:-:S05]  /*ed50*/  IADD3 R136, -R137, 0x1, R70 ;  /* 0x0000000189887810 */ /* 0x010fca0007ffe146 */
[----:B------:R-:W3:Y:S01]  /*ed60*/  MUFU.TANH R12, R12 ;  /* 0x0000000c000c7308 */ /* 0x000ee20000002400 */
[----:B-----5:R-:W-:-:S07]  /*ed70*/  IADD3 R136, -R142, R136, R143 ;  /* 0x000000888e887210 */ /* 0x020fce0007ffe18f */
        /* <DEDUP_REMOVED lines=57> */
[----:B------:R-:W-:-:S02]  /*f110*/  VIADD R136, R136, UR43 ;  /* 0x0000002b88887c36 */ /* 0x000fc40008000000 */
[----:B------:R-:W-:Y:S02]  /*f120*/  IMAD.IADD R66, R70, 0x1, -R137 ;  /* 0x0000000146427824 */ /* 0x000fe400078e0a89 */
[--C-:B-1----:R-:W-:Y:S02]  /*f130*/  IMAD.IADD R137, R71, 0x1, R139.reuse ;  /* 0x0000000147897824 */ /* 0x102fe400078e028b */
        /* <DEDUP_REMOVED lines=14> */
.L_x_15035:
[----:B------:R-:W-:-:S05]  /*f220*/  IMAD.U32 R140, RZ, RZ, UR40 ;  /* 0x00000028ff8c7e24 */ /* 0x000fca000f8e00ff */
[----:B------:R-:W-:-:S13]  /*f230*/  ISETP.NE.AND P1, PT, R140, 0x1, PT ;  /* 0x000000018c00780c */ /* 0x000fda0003f25270 */
[----:B------:R-:W1:Y:S02]  /*f240*/  @P1 LDC.64 R56, c[0x0][0x9e8] ;  /* 0x00027a00ff381b82 */ /* 0x000e640000000a00 */
[----:B-1----:R-:W-:-:S05]  /*f250*/  @P1 IMAD.HI.U32 R56, R139, R56, RZ ;  /* 0x000000388b381227 */ /* 0x002fca00078e00ff */
[----:B------:R-:W-:-:S07]  /*f260*/  @P1 SHF.R.U32.HI R139, RZ, R57, R56 ;  /* 0x00000039ff8b1219 */ /* 0x000fce0000011638 */
.L_x_15036:
[----:B------:R-:W-:Y:S05]  /*f270*/  BSYNC B2 ;  /* 0x0000000000027941 */ /* 0x000fea0003800000 */
.L_x_15034:
[----:B------:R-:W-:-:S05]  /*f280*/  IMAD R139, R139, R140, R66 ;  /* 0x0000008c8b8b7224 */ /* 0x000fca00078e0242 */
[----:B------:R-:W-:Y:S02]  /*f290*/  VIMNMX R138, R138, R139, !PT ;  /* 0x0000008b8a8a7248 */ /* 0x000fe40007fe0100 */
[----:B------:R-:W-:-:S07]  /*f2a0*/  VIADDMNMX R137, R139, R140, R137, PT ;  /* 0x0000008c8b897246 */ /* 0x000fce0003800189 */
.L_x_15033:
[C---:B------:R-:W-:Y:S01]  /*f2b0*/  ISETP.GE.AND P1, PT, R70.reuse, 0x2, PT ;  /* 0x000000024600780c */ /* 0x040fe20003f26270 */
[----:B------:R-:W1:Y:S01]  /*f2c0*/  SHFL.IDX PT, R10, R10, 0x1, 0x1c1f ;  /* 0x003c1f000a0a7f89 */ /* 0x000e6200000e0000 */
[----:B------:R-:W-:Y:S02]  /*f2d0*/  ISETP.GE.AND P2, PT, R70, 0x9, PT ;  /* 0x000000094600780c */ /* 0x000fe40003f46270 */
[C---:B------:R-:W-:Y:S02]  /*f2e0*/  ISETP.GT.AND P3, PT, R138.reuse, 0x1, !P1 ;  /* 0x000000018a00780c */ /* 0x040fe40004f64270 */
[----:B------:R-:W-:Y:S02]  /*f2f0*/  ISETP.GT.AND P4, PT, R138, 0x8, !P2 ;  /* 0x000000088a00780c */ /* 0x000fe40005784270 */
[C---:B------:R-:W-:Y:S02]  /*f300*/  ISETP.LT.OR P3, PT, R137.reuse, 0x2, P3 ;  /* 0x000000028900780c */ /* 0x040fe40001f61670 */
[----:B------:R-:W-:-:S02]  /*f310*/  ISETP.LT.OR P4, PT, R137, 0x9, P4 ;  /* 0x000000098900780c */ /* 0x000fc40002781670 */
[----:B------:R-:W-:Y:S02]  /*f320*/  FSEL R12, R12, -INF , !P3 ;  /* 0xff8000000c0c7808 */ /* 0x000fe40005800000 */
[----:B------:R-:W-:Y:S02]  /*f330*/  ISETP.GE.AND P3, PT, R70, 0xa, PT ;  /* 0x0000000a4600780c */ /* 0x000fe40003f66270 */
[----:B0-----:R-:W-:Y:S02]  /*f340*/  FSEL R120, R120, -INF , !P4 ;  /* 0xff80000078787808 */ /* 0x001fe40006000000 */
[----:B------:R-:W-:Y:S02]  /*f350*/  ISETP.GT.AND P4, PT, R138, 0x9, !P3 ;  /* 0x000000098a00780c */ /* 0x000fe40005f84270 */
[----:B------:R-:W-:Y:S02]  /*f360*/  LOP3.LUT R17, R17, 0xfffffffd, RZ, 0xc0, !PT ;  /* 0xfffffffd11117812 */ /* 0x000fe400078ec0ff */
[----:B------:R-:W-:-:S02]  /*f370*/  ISETP.LT.OR P4, PT, R137, 0xa, P4 ;  /* 0x0000000a8900780c */ /* 0x000fc40002781670 */
[----:B------:R-:W-:Y:S01]  /*f380*/  LOP3.LUT R16, R16, 0x7fffffff, RZ, 0xc0, !PT ;  /* 0x7fffffff10107812 */ /* 0x000fe200078ec0ff */
[--C-:B-1----:R-:W-:Y:S01]  /*f390*/  IMAD.IADD R71, R71, 0x1, R10.reuse ;  /* 0x0000000147477824 */ /* 0x102fe200078e020a */
[----:B------:R-:W-:Y:S01]  /*f3a0*/  FSEL R121, R121, -INF , !P4 ;  /* 0xff80000079797808 */ /* 0x000fe20006000000 */
[----:B------:R-:W-:Y:S01]  /*f3b0*/  IMAD.IADD R136, R136, 0x1, R10 ;  /* 0x0000000188887824 */ /* 0x000fe200078e020a */
        /* <DEDUP_REMOVED lines=10> */
[----:B------:R-:W-:Y:S02]  /*f460*/  ISETP.GT.AND P6, PT, R138, 0x18, !P6 ;  /* 0x000000188a00780c */ /* 0x000fe400077c4270 */
[----:B------:R-:W-:Y:S02]  /*f470*/  LOP3.LUT R17, R17, 0xfffffffe, RZ, 0xc0, !PT ;  /* 0xfffffffe11117812 */ /* 0x000fe400078ec0ff */
        /* <DEDUP_REMOVED lines=218> */
.L_x_15039:
[----:B------:R-:W-:-:S05]  /*10220*/  IMAD.U32 R70, RZ, RZ, UR40 ;  /* 0x00000028ff467e24 */ /* 0x000fca000f8e00ff */
[----:B------:R-:W-:-:S13]  /*10230*/  ISETP.NE.AND P6, PT, R70, 0x1, PT ;  /* 0x000000014600780c */ /* 0x000fda0003fc5270 */
[----:B------:R-:W0:Y:S02]  /*10240*/  @P6 LDC.64 R10, c[0x0][0x9e8] ;  /* 0x00027a00ff0a6b82 */ /* 0x000e240000000a00 */
[----:B0-----:R-:W-:-:S05]  /*10250*/  @P6 IMAD.HI.U32 R10, R56, R10, RZ ;  /* 0x0000000a380a6227 */ /* 0x001fca00078e00ff */
[----:B------:R-:W-:-:S07]  /*10260*/  @P6 SHF.R.U32.HI R56, RZ, R11, R10 ;  /* 0x0000000bff386219 */ /* 0x000fce000001160a */
.L_x_15040:
[----:B------:R-:W-:Y:S05]  /*10270*/  BSYNC B2 ;  /* 0x0000000000027941 */ /* 0x000fea0003800000 */
.L_x_15038:
[----:B------:R-:W-:-:S05]  /*10280*/  IMAD R56, R56, R70, R66 ;  /* 0x0000004638387224 */ /* 0x000fca00078e0242 */
[----:B------:R-:W-:Y:S02]  /*10290*/  VIMNMX R136, R136, R56, !PT ;  /* 0x0000003888887248 */ /* 0x000fe40007fe0100 */
[----:B------:R-:W-:-:S07]  /*102a0*/  VIADDMNMX R71, R56, R70, R71, PT ;  /* 0x0000004638477246 */ /* 0x000fce0003800147 */
.L_x_15037:
[C---:B------:R-:W-:Y:S01]  /*102b0*/  ISETP.GT.AND P1, PT, R136.reuse, 0x1, !P1 ;  /* 0x000000018800780c */ /* 0x040fe20004f24270 */
[----:B------:R-:W2:Y:S01]  /*102c0*/  LDL.LU R137, [R1] ;  /* 0x0000000001897983 */ /* 0x000ea20000300800 */
[----:B------:R-:W-:Y:S01]  /*102d0*/  LOP3.LUT P6, RZ, R17, 0x2, RZ, 0xc0, !PT ;  /* 0x0000000211ff7812 */ /* 0x000fe200078cc0ff */
[----:B------:R-:W-:Y:S01]  /*102e0*/  IMAD.U32 R56, RZ, RZ, UR39 ;  /* 0x00000027ff387e24 */ /* 0x000fe2000f8e00ff */
[----:B------:R-:W-:Y:S02]  /*102f0*/  ISETP.LT.OR P1, PT, R71, 0x2, P1 ;  /* 0x000000024700780c */ /* 0x000fe40000f21670 */
[----:B------:R-:W-:Y:S02]  /*10300*/  LOP3.LUT R17, R17, 0xffffffdf, RZ, 0xc0, !PT ;  /* 0xffffffdf11117812 */ /* 0x000fe400078ec0ff */
[----:B------:R-:W-:Y:S02]  /*10310*/  FSEL R23, R23, -INF , !P1 ;  /* 0xff80000017177808 */ /* 0x000fe40004800000 */
[----:B------:R-:W-:-:S02]  /*10320*/  ISETP.GT.AND P1, PT, R136, 0x18, !P6 ;  /* 0x000000188800780c */ /* 0x000fc40007724270 */
[----:B------:R-:W-:Y:S02]  /*10330*/  @P0 LOP3.LUT R17, R17, 0x20, RZ, 0xfc, !PT ;  /* 0x0000002011110812 */ /* 0x000fe400078efcff */
[----:B------:R-:W-:Y:S02]  /*10340*/  ISETP.LT.OR P1, PT, R71, 0x19, P1 ;  /* 0x000000194700780c */ /* 0x000fe40000f21670 */
[----:B------:R-:W-:Y:S02]  /*10350*/  ISETP.GT.AND P5, PT, R136, 0x11, !P5 ;  /* 0x000000118800780c */ /* 0x000fe40006fa4270 */
[----:B------:R-:W-:Y:S02]  /*10360*/  FSEL R130, R130, -INF , !P1 ;  /* 0xff80000082827808 */ /* 0x000fe40004800000 */
[----:B------:R-:W-:Y:S02]  /*10370*/  LOP3.LUT P1, RZ, R17, 0x1, RZ, 0xc0, !PT ;  /* 0x0000000111ff7812 */ /* 0x000fe4000782c0ff */
[----:B------:R-:W-:-:S02]  /*10380*/  ISETP.LT.OR P5, PT, R71, 0x12, P5 ;  /* 0x000000124700780c */ /* 0x000fc40002fa1670 */
[C---:B------:R-:W-:Y:S02]  /*10390*/  ISETP.GT.AND P1, PT, R136.reuse, 0x19, !P1 ;  /* 0x000000198800780c */ /* 0x040fe40004f24270 */
[----:B------:R-:W-:Y:S02]  /*103a0*/  FSEL R127, R127, -INF , !P5 ;  /* 0xff8000007f7f7808 */ /* 0x000fe40006800000 */
[----:B------:R-:W-:Y:S02]  /*103b0*/  ISETP.LT.OR P1, PT, R71, 0x1a, P1 ;  /* 0x0000001a4700780c */ /* 0x000fe40000f21670 */
[----:B------:R-:W-:Y:S02]  /*103c0*/  ISETP.GT.AND P4, PT, R136, 0x10, !P4 ;  /* 0x000000108800780c */ /* 0x000fe40006784270 */
[----:B------:R-:W-:Y:S02]  /*103d0*/  FSEL R131, R131, -INF , !P1 ;  /* 0xff80000083837808 */ /* 0x000fe40004800000 */
[----:B------:R-:W-:-:S02]  /*103e0*/  LOP3.LUT P1, RZ, R16, 0x80000000, RZ, 0xc0, !PT ;  /* 0x8000000010ff7812 */ /* 0x000fc4000782c0ff */
[----:B------:R-:W-:Y:S02]  /*103f0*/  LOP3.LUT P5, RZ, R16, 0x20000000, RZ, 0xc0, !PT ;  /* 0x2000000010ff7812 */ /* 0x000fe400078ac0ff */
[----:B------:R-:W-:Y:S02]  /*10400*/  ISETP.GT.AND P1, PT, R136, 0x20, !P1 ;  /* 0x000000208800780c */ /* 0x000fe40004f24270 */
[C---:B------:R-:W-:Y:S02]  /*10410*/  ISETP.LT.OR P4, PT, R71.reuse, 0x11, P4 ;  /* 0x000000114700780c */ /* 0x040fe40002781670 */
[----:B------:R-:W-:Y:S02]  /*10420*/  ISETP.LT.OR P1, PT, R71, 0x21, P1 ;  /* 0x000000214700780c */ /* 0x000fe40000f21670 */
[----:B------:R-:W-:Y:S02]  /*10430*/  FSEL R126, R126, -INF , !P4 ;  /* 0xff8000007e7e7808 */ /* 0x000fe40006000000 */
[----:B------:R-:W-:-:S02]  /*10440*/  FSEL R106, R106, -INF , !P1 ;  /* 0xff8000006a6a7808 */ /* 0x000fc40004800000 */
[----:B------:R-:W-:Y:S02]  /*10450*/  LOP3.LUT P1, RZ, R16, 0x40000000, RZ, 0xc0, !PT ;  /* 0x4000000010ff7812 */ /* 0x000fe4000782c0ff */
[C---:B------:R-:W-:Y:S02]  /*10460*/  ISETP.GT.AND P3, PT, R136.reuse, 0x9, !P3 ;  /* 0x000000098800780c */ /* 0x040fe40005f64270 */
[----:B------:R-:W-:Y:S02]  /*10470*/  ISETP.GT.AND P1, PT, R136, 0x21, !P1 ;  /* 0x000000218800780c */ /* 0x000fe40004f24270 */
[----:B------:R-:W-:Y:S02]  /*10480*/  LOP3.LUT P4, RZ, R16, 0x10000000, RZ, 0xc0, !PT ;  /* 0x1000000010ff7812 */ /* 0x000fe4000788c0ff */
[C---:B------:R-:W-:Y:S02]  /*10490*/  ISETP.LT.OR P1, PT, R71.reuse, 0x22, P1 ;  /* 0x000000224700780c */ /* 0x040fe40000f21670 */
[----:B------:R-:W-:-:S02]  /*104a0*/  ISETP.LT.OR P3, PT, R71, 0xa, P3 ;  /* 0x0000000a4700780c */ /* 0x000fc40001f61670 */
[----:B------:R-:W-:Y:S02]  /*104b0*/  FSEL R107, R107, -INF , !P1 ;  /* 0xff8000006b6b7808 */ /* 0x000fe40004800000 */
[C---:B------:R-:W-:Y:S02]  /*104c0*/  ISETP.GT.AND P1, PT, R136.reuse, 0x28, !P5 ;  /* 0x000000288800780c */ /* 0x040fe40006f24270 */
[----:B------:R-:W-:Y:S02]  /*104d0*/  FSEL R123, R123, -INF , !P3 ;  /* 0xff8000007b7b7808 */ /* 0x000fe40005800000 */
        /* <DEDUP_REMOVED lines=8> */
[----:B------:R-:W-:-:S02]  /*10560*/  ISETP.GT.AND P1, PT, R136, 0x30, !P3 ;  /* 0x000000308800780c */ /* 0x000fc40005f24270 */
[----:B------:R-:W-:Y:S02]  /*10570*/  FSEL R122, R122, -INF , !P2 ;  /* 0xff8000007a7a7808 */ /* 0x000fe40005000000 */
[----:B------:R-:W-:Y:S02]  /*10580*/  ISETP.LT.OR P1, PT, R71, 0x31, P1 ;  /* 0x000000314700780c */ /* 0x000fe40000f21670 */
[----:B------:R-:W-:Y:S02]  /*10590*/  LOP3.LUT P2, RZ, R16, 0x4000000, RZ, 0xc0, !PT ;  /* 0x0400000010ff7812 */ /* 0x000fe4000784c0ff */
[----:B------:R-:W-:Y:S02]  /*105a0*/  FSEL R114, R114, -INF , !P1 ;  /* 0xff80000072727808 */ /* 0x000fe40004800000 */
[----:B------:R-:W-:Y:S02]  /*105b0*/  ISETP.GT.AND P1, PT, R136, 0x31, !P2 ;  /* 0x000000318800780c */ /* 0x000fe40005724270 */
[----:B------:R-:W-:-:S02]  /*105c0*/  LOP3.LUT P0, RZ, R16, 0x2000000, RZ, 0xc0, !PT ;  /* 0x0200000010ff7812 */ /* 0x000fc4000780c0ff */
[----:B------:R-:W-:Y:S02]  /*105d0*/  ISETP.LT.OR P1, PT, R71, 0x32, P1 ;  /* 0x000000324700780c */ /* 0x000fe40000f21670 */
[----:B------:R-:W-:Y:S02]  /*105e0*/  LOP3.LUT P6, RZ, R16, 0x1000000, RZ, 0xc0, !PT ;  /* 0x0100000010ff7812 */ /* 0x000fe400078cc0ff */
[----:B------:R-:W-:Y:S02]  /*105f0*/  FSEL R115, R115, -INF , !P1 ;  /* 0xff80000073737808 */ /* 0x000fe40004800000 */
        /* <DEDUP_REMOVED lines=22> */
[C---:B------:R-:W-:Y:S02]  /*10760*/  LOP3.LUT P5, RZ, R16.reuse, 0x80000, RZ, 0xc0, !PT ;  /* 0x0008000010ff7812 */ /* 0x040fe400078ac0ff */
[----:B------:R-:W-:Y:S02]  /*10770*/  FSEL R91, R91, -INF , !P1 ;  /* 0xff8000005b5b7808 */ /* 0x000fe40004800000 */
[----:B------:R-:W-:Y:S02]  /*10780*/  LOP3.LUT P1, RZ, R16, 0x200000, RZ, 0xc0, !PT ;  /* 0x0020000010ff7812 */ /* 0x000fe4000782c0ff */
[----:B------:R-:W-:Y:S02]  /*10790*/  FMNMX.FTZ R11, R105, R10, !PT ;  /* 0x0000000a690b7209 */ /* 0x000fe40007810000 */
[----:B------:R-:W-:-:S02]  /*107a0*/  ISETP.GT.AND P1, PT, R136, 0x48, !P1 ;  /* 0x000000488800780c */ /* 0x000fc40004f24270 */
[----:B------:R-:W-:Y:S02]  /*107b0*/  FMNMX.FTZ R10, R108, R11, !PT ;  /* 0x0000000b6c0a7209 */ /* 0x000fe40007810000 */
[----:B------:R-:W-:Y:S02]  /*107c0*/  ISETP.LT.OR P1, PT, R71, 0x49, P1 ;  /* 0x000000494700780c */ /* 0x000fe40000f21670 */
[----:B------:R-:W-:Y:S02]  /*107d0*/  LOP3.LUT P4, RZ, R16, 0x40000, RZ, 0xc0, !PT ;  /* 0x0004000010ff7812 */ /* 0x000fe4000788c0ff */
[----:B------:R-:W-:Y:S02]  /*107e0*/  FSEL R94, R94, -INF , !P1 ;  /* 0xff8000005e5e7808 */ /* 0x000fe40004800000 */
[----:B------:R-:W-:Y:S02]  /*107f0*/  LOP3.LUT P1, RZ, R16, 0x100000, RZ, 0xc0, !PT ;  /* 0x0010000010ff7812 */ /* 0x000fe4000782c0ff */
[----:B------:R-:W-:-:S02]  /*10800*/  FMNMX.FTZ R11, R109, R10, !PT ;  /* 0x0000000a6d0b7209 */ /* 0x000fc40007810000 */
[----:B------:R-:W-:Y:S02]  /*10810*/  ISETP.GT.AND P1, PT, R136, 0x49, !P1 ;  /* 0x000000498800780c */ /* 0x000fe40004f24270 */
[----:B------:R-:W-:Y:S02]  /*10820*/  FMNMX.FTZ R10, R112, R11, !PT ;  /* 0x0000000b700a7209 */ /* 0x000fe40007810000 */
[----:B------:R-:W-:Y:S02]  /*10830*/  ISETP.LT.OR P1, PT, R71, 0x4a, P1 ;  /* 0x0000004a4700780c */ /* 0x000fe40000f21670 */
[----:B------:R-:W-:Y:S02]  /*10840*/  LOP3.LUT P3, RZ, R16, 0x20000, RZ, 0xc0, !PT ;  /* 0x0002000010ff7812 */ /* 0x000fe4000786c0ff */
[----:B------:R-:W-:Y:S02]  /*10850*/  FSEL R95, R95, -INF , !P1 ;  /* 0xff8000005f5f7808 */ /* 0x000fe40004800000 */
[----:B------:R-:W-:-:S02]  /*10860*/  ISETP.GT.AND P1, PT, R136, 0x50, !P5 ;  /* 0x000000508800780c */ /* 0x000fc40006f24270 */
[----:B------:R-:W-:Y:S02]  /*10870*/  FMNMX.FTZ R11, R113, R10, !PT ;  /* 0x0000000a710b7209 */ /* 0x000fe40007810000 */
[----:B------:R-:W-:Y:S02]  /*10880*/  ISETP.LT.OR P1, PT, R71, 0x51, P1 ;  /* 0x000000514700780c */ /* 0x000fe40000f21670 */
[----:B------:R-:W-:Y:S02]  /*10890*/  FMNMX.FTZ R10, R116, R11, !PT ;  /* 0x0000000b740a7209 */ /* 0x000fe40007810000 */
[----:B------:R-:W-:Y:S02]  /*108a0*/  FSEL R98, R98, -INF , !P1 ;  /* 0xff80000062627808 */ /* 0x000fe40004800000 */
[----:B------:R-:W-:Y:S02]  /*108b0*/  ISETP.GT.AND P1, PT, R136, 0x51, !P4 ;  /* 0x000000518800780c */ /* 0x000fe40006724270 */
[----:B------:R-:W-:-:S02]  /*108c0*/  FMNMX.FTZ R11, R117, R10, !PT ;  /* 0x0000000a750b7209 */ /* 0x000fc40007810000 */
        /* <DEDUP_REMOVED lines=9> */
[----:B------:R-:W-:Y:S02]  /*10960*/  LOP3.LUT P0, RZ, R16, 0x8000, RZ, 0xc0, !PT ;  /* 0x0000800010ff7812 */ /* 0x000fe4000780c0ff */
[----:B------:R-:W-:Y:S02]  /*10970*/  ISETP.LT.OR P1, PT, R71, 0x5a, P1 ;  /* 0x0000005a4700780c */ /* 0x000fe40000f21670 */
[----:B------:R-:W-:-:S02]  /*10980*/  FMNMX.FTZ R10, R92, R11, !PT ;  /* 0x0000000b5c0a7209 */ /* 0x000fc40007810000 */
[----:B------:R-:W-:Y:S02]  /*10990*/  FSEL R103, R103, -INF , !P1 ;  /* 0xff80000067677808 */ /* 0x000fe40004800000 */
[----:B------:R-:W-:Y:S02]  /*109a0*/  ISETP.GT.AND P1, PT, R136, 0x60, !P0 ;  /* 0x000000608800780c */ /* 0x000fe40004724270 */
[----:B------:R-:W-:Y:S02]  /*109b0*/  FMNMX.FTZ R11, R93, R10, !PT ;  /* 0x0000000a5d0b7209 */ /* 0x000fe40007810000 */
[----:B------:R-:W-:Y:S02]  /*109c0*/  ISETP.LT.OR P1, PT, R71, 0x61, P1 ;  /* 0x000000614700780c */ /* 0x000fe40000f21670 */
[----:B------:R-:W-:Y:S02]  /*109d0*/  LOP3.LUT P6, RZ, R16, 0x4000, RZ, 0xc0, !PT ;  /* 0x0000400010ff7812 */ /* 0x000fe400078cc0ff */
[----:B------:R-:W-:-:S02]  /*109e0*/  FMNMX.FTZ R10, R96, R11, !PT ;  /* 0x0000000b600a7209 */ /* 0x000fc40007810000 */
[----:B------:R-:W-:Y:S02]  /*109f0*/  FSEL R74, R74, -INF , !P1 ;  /* 0xff8000004a4a7808 */ /* 0x000fe40004800000 */
[----:B------:R-:W-:Y:S02]  /*10a00*/  ISETP.GT.AND P1, PT, R136, 0x61, !P6 ;  /* 0x000000618800780c */ /* 0x000fe40007724270 */
[----:B------:R-:W-:Y:S02]  /*10a10*/  FMNMX.FTZ R11, R97, R10, !PT ;  /* 0x0000000a610b7209 */ /* 0x000fe40007810000 */
[----:B------:R-:W-:Y:S02]  /*10a20*/  ISETP.LT.OR P1, PT, R71, 0x62, P1 ;  /* 0x000000624700780c */ /* 0x000fe40000f21670 */
[----:B------:R-:W-:Y:S02]  /*10a30*/  FMNMX.FTZ R10, R100, R11, !PT ;  /* 0x0000000b640a7209 */ /* 0x000fe40007810000 */
[----:B------:R-:W-:-:S02]  /*10a40*/  LOP3.LUT P0, RZ, R16, 0x1, RZ, 0xc0, !PT ;  /* 0x0000000110ff7812 */ /* 0x000fc4000780c0ff */
[----:B------:R-:W-:Y:S02]  /*10a50*/  FSEL R75, R75, -INF , !P1 ;  /* 0xff8000004b4b7808 */ /* 0x000fe40004800000 */
[----:B------:R-:W-:Y:S02]  /*10a60*/  LOP3.LUT P1, RZ, R16, 0x2000, RZ, 0xc0, !PT ;  /* 0x0000200010ff7812 */ /* 0x000fe4000782c0ff */
[----:B------:R-:W-:Y:S02]  /*10a70*/  FMNMX.FTZ R11, R101, R10, !PT ;  /* 0x0000000a650b7209 */ /* 0x000fe40007810000 */
[C---:B------:R-:W-:Y:S02]  /*10a80*/  ISETP.GT.AND P0, PT, R136.reuse, RZ, !P0 ;  /* 0x000000ff8800720c */ /* 0x040fe40004704270 */
[----:B------:R-:W-:Y:S02]  /*10a90*/  ISETP.GT.AND P1, PT, R136, 0x68, !P1 ;  /* 0x000000688800780c */ /* 0x000fe40004f24270 */
[----:B------:R-:W-:-:S02]  /*10aa0*/  FMNMX.FTZ R10, R72, R11, !PT ;  /* 0x0000000b480a7209 */ /* 0x000fc40007810000 */
[C---:B------:R-:W-:Y:S02]  /*10ab0*/  ISETP.LT.OR P0, PT, R71.reuse, 0x1, P0 ;  /* 0x000000014700780c */ /* 0x040fe40000701670 */
[----:B------:R-:W-:Y:S02]  /*10ac0*/  ISETP.LT.OR P1, PT, R71, 0x69, P1 ;  /* 0x000000694700780c */ /* 0x000fe40000f21670 */
[----:B------:R-:W-:Y:S02]  /*10ad0*/  FMNMX.FTZ R11, R73, R10, !PT ;  /* 0x0000000a490b7209 */ /* 0x000fe40007810000 */
[----:B------:R-:W-:Y:S02]  /*10ae0*/  FSEL R13, R13, -INF , !P0 ;  /* 0xff8000000d0d7808 */ /* 0x000fe40004000000 */
[----:B------:R-:W-:Y:S02]  /*10af0*/  FSEL R78, R78, -INF , !P1 ;  /* 0xff8000004e4e7808 */ /* 0x000fe40004800000 */
[----:B------:R-:W-:-:S02]  /*10b00*/  FMNMX.FTZ R10, R76, R11, !PT ;  /* 0x0000000b4c0a7209 */ /* 0x000fc40007810000 */
[----:B------:R-:W-:Y:S02]  /*10b10*/  LOP3.LUT P1, RZ, R16, 0x1000, RZ, 0xc0, !PT ;  /* 0x0000100010ff7812 */ /* 0x000fe4000782c0ff */
[----:B------:R-:W-:Y:S02]  /*10b20*/  FMNMX.FTZ R66, R13, R15, !PT ;  /* 0x0000000f0d427209 */ /* 0x000fe40007810000 */
[----:B------:R-:W-:Y:S02]  /*10b30*/  FMNMX.FTZ R11, R77, R10, !PT ;  /* 0x0000000a4d0b7209 */ /* 0x000fe40007810000 */
[----:B------:R-:W-:Y:S02]  /*10b40*/  ISETP.GT.AND P1, PT, R136, 0x69, !P1 ;  /* 0x000000698800780c */ /* 0x000fe40004f24270 */
[----:B------:R-:W-:Y:S02]  /*10b50*/  FMNMX.FTZ R66, R23, R66, !PT ;  /* 0x0000004217427209 */ /* 0x000fe40007810000 */
[----:B------:R-:W-:-:S02]  /*10b60*/  FMNMX.FTZ R10, R80, R11, !PT ;  /* 0x0000000b500a7209 */ /* 0x000fc40007810000 */
[----:B------:R-:W-:Y:S02]  /*10b70*/  ISETP.LT.OR P1, PT, R71, 0x6a, P1 ;  /* 0x0000006a4700780c */ /* 0x000fe40000f21670 */
[----:B------:R-:W-:Y:S02]  /*10b80*/  FMNMX.FTZ R66, R122, R66, !PT ;  /* 0x000000427a427209 */ /* 0x000fe40007810000 */
[----:B------:R-:W-:Y:S02]  /*10b90*/  FMNMX.FTZ R11, R81, R10, !PT ;  /* 0x0000000a510b7209 */ /* 0x000fe40007810000 */
[----:B------:R-:W-:Y:S02]  /*10ba0*/  FSEL R79, R79, -INF , !P1 ;  /* 0xff8000004f4f7808 */ /* 0x000fe40004800000 */
[----:B------:R-:W-:Y:S02]  /*10bb0*/  LOP3.LUT P1, RZ, R16, 0x800, RZ, 0xc0, !PT ;  /* 0x0000080010ff7812 */ /* 0x000fe4000782c0ff */
[----:B------:R-:W-:-:S02]  /*10bc0*/  FMNMX.FTZ R66, R123, R66, !PT ;  /* 0x000000427b427209 */ /* 0x000fc40007810000 */
[----:B------:R-:W-:Y:S02]  /*10bd0*/  FMNMX.FTZ R10, R84, R11, !PT ;  /* 0x0000000b540a7209 */ /* 0x000fe40007810000 */
[----:B------:R-:W-:Y:S02]  /*10be0*/  ISETP.GT.AND P1, PT, R136, 0x70, !P1 ;  /* 0x000000708800780c */ /* 0x000fe40004f24270 */
[----:B------:R-:W-:Y:S02]  /*10bf0*/  FMNMX.FTZ R66, R126, R66, !PT ;  /* 0x000000427e427209 */ /* 0x000fe40007810000 */
[----:B------:R-:W-:Y:S02]  /*10c00*/  FMNMX.FTZ R11, R85, R10, !PT ;  /* 0x0000000a550b7209 */ /* 0x000fe40007810000 */
[----:B------:R-:W-:Y:S02]  /*10c10*/  ISETP.LT.OR P1, PT, R71, 0x71, P1 ;  /* 0x000000714700780c */ /* 0x000fe40000f21670 */
[----:B------:R-:W-:-:S02]  /*10c20*/  FMNMX.FTZ R66, R127, R66, !PT ;  /* 0x000000427f427209 */ /* 0x000fc40007810000 */
[----:B------:R-:W-:Y:S02]  /*10c30*/  FMNMX.FTZ R10, R132, R11, !PT ;  /* 0x0000000b840a7209 */ /* 0x000fe40007810000 */
[----:B------:R-:W-:Y:S02]  /*10c40*/  FSEL R82, R82, -INF , !P1 ;  /* 0xff80000052527808 */ /* 0x000fe40004800000 */
[----:B------:R-:W-:Y:S02]  /*10c50*/  FMNMX.FTZ R66, R130, R66, !PT ;  /* 0x0000004282427209 */ /* 0x000fe40007810000 */
[----:B------:R-:W-:Y:S02]  /*10c60*/  LOP3.LUT P1, RZ, R16, 0x400, RZ, 0xc0, !PT ;  /* 0x0000040010ff7812 */ /* 0x000fe4000782c0ff */
[----:B------:R-:W-:Y:S02]  /*10c70*/  FMNMX.FTZ R11, R133, R10, !PT ;  /* 0x0000000a850b7209 */ /* 0x000fe40007810000 */
[----:B------:R-:W-:-:S02]  /*10c80*/  FMNMX.FTZ R66, R131, R66, !PT ;  /* 0x0000004283427209 */ /* 0x000fc40007810000 */
[----:B------:R-:W-:Y:S02]  /*10c90*/  ISETP.GT.AND P1, PT, R136, 0x71, !P1 ;  /* 0x000000718800780c */ /* 0x000fe40004f24270 */
[----:B------:R-:W-:Y:S02]  /*10ca0*/  FMNMX.FTZ R10, R134, R11, !PT ;  /* 0x0000000b860a7209 */ /* 0x000fe40007810000 */
[----:B------:R-:W-:Y:S02]  /*10cb0*/  FMNMX.FTZ R66, R106, R66, !PT ;  /* 0x000000426a427209 */ /* 0x000fe40007810000 */
[----:B------:R-:W-:Y:S02]  /*10cc0*/  ISETP.LT.OR P1, PT, R71, 0x72, P1 ;  /* 0x000000724700780c */ /* 0x000fe40000f21670 */
[----:B------:R-:W-:Y:S02]  /*10cd0*/  FMNMX.FTZ R11, R135, R10, !PT ;  /* 0x0000000a870b7209 */ /* 0x000fe40007810000 */
[----:B------:R-:W-:-:S02]  /*10ce0*/  FMNMX.FTZ R66, R107, R66, !PT ;  /* 0x000000426b427209 */ /* 0x000fc40007810000 */
[----:B------:R-:W-:Y:S02]  /*10cf0*/  FSEL R83, R83, -INF , !P1 ;  /* 0xff80000053537808 */ /* 0x000fe40004800000 */
[----:B------:R-:W-:Y:S02]  /*10d00*/  LOP3.LUT P1, RZ, R16, 0x200, RZ, 0xc0, !PT ;  /* 0x0000020010ff7812 */ /* 0x000fe4000782c0ff */
[----:B------:R-:W-:Y:S02]  /*10d10*/  FMNMX.FTZ R10, R64, R11, !PT ;  /* 0x0000000b400a7209 */ /* 0x000fe40007810000 */
[----:B------:R-:W-:Y:S02]  /*10d20*/  FMNMX.FTZ R66, R110, R66, !PT ;  /* 0x000000426e427209 */ /* 0x000fe40007810000 */
[----:B------:R-:W-:Y:S02]  /*10d30*/  ISETP.GT.AND P1, PT, R136, 0x78, !P1 ;  /* 0x000000788800780c */ /* 0x000fe40004f24270 */
[----:B------:R-:W-:-:S02]  /*10d40*/  FMNMX.FTZ R11, R65, R10, !PT ;  /* 0x0000000a410b7209 */ /* 0x000fc40007810000 */
[----:B------:R-:W-:Y:S02]  /*10d50*/  LOP3.LUT P5, RZ, R16, 0x40, RZ, 0xc0, !PT ;  /* 0x0000004010ff7812 */ /* 0x000fe400078ac0ff */
[----:B------:R-:W-:Y:S02]  /*10d60*/  FMNMX.FTZ R66, R111, R66, !PT ;  /* 0x000000426f427209 */ /* 0x000fe40007810000 */
[----:B------:R-:W-:Y:S02]  /*10d70*/  ISETP.LT.OR P1, PT, R71, 0x79, P1 ;  /* 0x000000794700780c */ /* 0x000fe40000f21670 */
[----:B------:R-:W-:Y:S02]  /*10d80*/  FMNMX.FTZ R10, R68, R11, !PT ;  /* 0x0000000b440a7209 */ /* 0x000fe40007810000 */
[----:B------:R-:W-:Y:S02]  /*10d90*/  ISETP.GT.AND P5, PT, R136, 0x81, !P5 ;  /* 0x000000818800780c */ /* 0x000fe40006fa4270 */
[----:B------:R-:W-:-:S02]  /*10da0*/  FMNMX.FTZ R66, R114, R66, !PT ;  /* 0x0000004272427209 */ /* 0x000fc40007810000 */
[----:B------:R-:W-:Y:S02]  /*10db0*/  FSEL R86, R86, -INF , !P1 ;  /* 0xff80000056567808 */ /* 0x000fe40004800000 */
[----:B------:R-:W-:Y:S02]  /*10dc0*/  FMNMX.FTZ R10, R69, R10, !PT ;  /* 0x0000000a450a7209 */ /* 0x000fe40007810000 */
[----:B------:R-:W-:Y:S02]  /*10dd0*/  LOP3.LUT P1, RZ, R16, 0x100, RZ, 0xc0, !PT ;  /* 0x0000010010ff7812 */ /* 0x000fe4000782c0ff */
[----:B------:R-:W-:Y:S01]  /*10de0*/  FMNMX.FTZ R66, R115, R66, !PT ;  /* 0x0000004273427209 */ /* 0x000fe20007810000 */
[----:B------:R-:W0:Y:S01]  /*10df0*/  SHFL.BFLY PT, R11, R10, 0x2, 0x1f ;  /* 0x0c401f000a0b7f89 */ /* 0x000e2200000e0000 */
[----:B------:R-:W-:Y:S02]  /*10e00*/  ISETP.GT.AND P1, PT, R136, 0x79, !P1 ;  /* 0x000000798800780c */ /* 0x000fe40004f24270 */
[----:B------:R-:W-:-:S02]  /*10e10*/  FMNMX.FTZ R66, R118, R66, !PT ;  /* 0x0000004276427209 */ /* 0x000fc40007810000 */
[----:B------:R-:W-:Y:S02]  /*10e20*/  LOP3.LUT R17, R17, 0xffffff7f, RZ, 0xc0, !PT ;  /* 0xffffff7f11117812 */ /* 0x000fe400078ec0ff */
[----:B------:R-:W-:Y:S02]  /*10e30*/  ISETP.LT.OR P1, PT, R71, 0x7a, P1 ;  /* 0x0000007a4700780c */ /* 0x000fe40000f21670 */
[----:B------:R-:W-:Y:S02]  /*10e40*/  FMNMX.FTZ R66, R119, R66, !PT ;  /* 0x0000004277427209 */ /* 0x000fe40007810000 */
[----:B------:R-:W-:Y:S02]  /*10e50*/  @P5 LOP3.LUT R17, R17, 0x80, RZ, 0xfc, !PT ;  /* 0x0000008011115812 */ /* 0x000fe400078efcff */
[----:B------:R-:W-:Y:S02]  /*10e60*/  FSEL R87, R87, -INF , !P1 ;  /* 0xff80000057577808 */ /* 0x000fe40004800000 */
[----:B------:R-:W-:-:S02]  /*10e70*/  LOP3.LUT P1, RZ, R16, 0x80, RZ, 0xc0, !PT ;  /* 0x0000008010ff7812 */ /* 0x000fc4000782c0ff */
[----:B------:R-:W-:Y:S02]  /*10e80*/  FMNMX.FTZ R66, R90, R66, !PT ;  /* 0x000000425a427209 */ /* 0x000fe40007810000 */
[----:B------:R-:W-:Y:S02]  /*10e90*/  LOP3.LUT P5, RZ, R17, 0x4, RZ, 0xc0, !PT ;  /* 0x0000000411ff7812 */ /* 0x000fe400078ac0ff */
[C---:B------:R-:W-:Y:S02]  /*10ea0*/  ISETP.GT.AND P1, PT, R136.reuse, 0x80, !P1 ;  /* 0x000000808800780c */ /* 0x040fe40004f24270 */
[----:B------:R-:W-:Y:S02]  /*10eb0*/  FMNMX.FTZ R66, R91, R66, !PT ;  /* 0x000000425b427209 */ /* 0x000fe40007810000 */
[----:B------:R-:W-:Y:S02]  /*10ec0*/  ISETP.GT.AND P5, PT, R136, 0x99, !P5 ;  /* 0x000000998800780c */ /* 0x000fe40006fa4270 */
[----:B------:R-:W-:-:S02]  /*10ed0*/  ISETP.LT.OR P1, PT, R71, 0x81, P1 ;  /* 0x000000814700780c */ /* 0x000fc40000f21670 */
[----:B------:R-:W-:Y:S02]  /*10ee0*/  FMNMX.FTZ R66, R94, R66, !PT ;  /* 0x000000425e427209 */ /* 0x000fe40007810000 */
[----:B------:R-:W-:Y:S02]  /*10ef0*/  FSEL R58, R58, -INF , !P1 ;  /* 0xff8000003a3a7808 */ /* 0x000fe40004800000 */
[----:B------:R-:W-:Y:S02]  /*10f00*/  FMNMX.FTZ R66, R95, R66, !PT ;  /* 0x000000425f427209 */ /* 0x000fe40007810000 */
[C---:B------:R-:W-:Y:S02]  /*10f10*/  LOP3.LUT P4, RZ, R16.reuse, 0x20, RZ, 0xc0, !PT ;  /* 0x0000002010ff7812 */ /* 0x040fe4000788c0ff */
[C---:B------:R-:W-:Y:S02]  /*10f20*/  LOP3.LUT P6, RZ, R16.reuse, 0x10, RZ, 0xc0, !PT ;  /* 0x0000001010ff7812 */ /* 0x040fe400078cc0ff */
[----:B------:R-:W-:-:S02]  /*10f30*/  LOP3.LUT P3, RZ, R16, 0x8, RZ, 0xc0, !PT ;  /* 0x0000000810ff7812 */ /* 0x000fc4000786c0ff */
[C---:B------:R-:W-:Y:S02]  /*10f40*/  LOP3.LUT P2, RZ, R16.reuse, 0x4, RZ, 0xc0, !PT ;  /* 0x0000000410ff7812 */ /* 0x040fe4000784c0ff */
[C---:B------:R-:W-:Y:S02]  /*10f50*/  LOP3.LUT P1, RZ, R16.reuse, 0x2, RZ, 0xc0, !PT ;  /* 0x0000000210ff7812 */ /* 0x040fe4000782c0ff */
[----:B------:R-:W-:Y:S02]  /*10f60*/  LOP3.LUT R16, R16, 0xfffffffd, RZ, 0xc0, !PT ;  /* 0xfffffffd10107812 */ /* 0x000fe400078ec0ff */
[----:B0-----:R-:W-:Y:S02]  /*10f70*/  FMNMX.FTZ R10, R10, R11, !PT ;  /* 0x0000000b0a0a7209 */ /* 0x001fe40007810000 */
[----:B------:R-:W-:Y:S02]  /*10f80*/  FMNMX.FTZ R66, R98, R66, !PT ;  /* 0x0000004262427209 */ /* 0x000fe40007810000 */
[----:B------:R-:W-:Y:S01]  /*10f90*/  @P5 LOP3.LUT R16, R16, 0x2, RZ, 0xfc, !PT ;  /* 0x0000000210105812 */ /* 0x000fe200078efcff */
[----:B------:R-:W0:Y:S01]  /*10fa0*/  SHFL.BFLY PT, R11, R10, 0x1, 0x1f ;  /* 0x0c201f000a0b7f89 */ /* 0x000e2200000e0000 */
[----:B------:R-:W-:-:S02]  /*10fb0*/  LOP3.LUT P5, RZ, R17, 0x80, RZ, 0xc0, !PT ;  /* 0x0000008011ff7812 */ /* 0x000fc400078ac0ff */
[----:B------:R-:W-:Y:S02]  /*10fc0*/  FMNMX.FTZ R66, R99, R66, !PT ;  /* 0x0000004263427209 */ /* 0x000fe40007810000 */
[----:B------:R-:W-:Y:S02]  /*10fd0*/  ISETP.LT.OR P5, PT, R71, 0x82, P5 ;  /* 0x000000824700780c */ /* 0x000fe40002fa1670 */
[----:B------:R-:W-:Y:S02]  /*10fe0*/  FMNMX.FTZ R66, R102, R66, !PT ;  /* 0x0000004266427209 */ /* 0x000fe40007810000 */
[----:B------:R-:W-:Y:S02]  /*10ff0*/  ISETP.GT.AND P4, PT, R136, 0x88, !P4 ;  /* 0x000000888800780c */ /* 0x000fe40006784270 */
[----:B------:R-:W-:Y:S02]  /*11000*/  FMNMX.FTZ R66, R103, R66, !PT ;  /* 0x0000004267427209 */ /* 0x000fe40007810000 */
[----:B------:R-:W-:-:S02]  /*11010*/  LOP3.LUT R16, R16, 0xfffffff7, RZ, 0xc0, !PT ;  /* 0xfffffff710107812 */ /* 0x000fc400078ec0ff */
[----:B------:R-:W-:Y:S02]  /*11020*/  ISETP.LT.OR P4, PT, R71, 0x89, P4 ;  /* 0x000000894700780c */ /* 0x000fe40002781670 */
[----:B------:R-:W-:Y:S02]  /*11030*/  FMNMX.FTZ R66, R74, R66, !PT ;  /* 0x000000424a427209 */ /* 0x000fe40007810000 */
[----:B------:R-:W-:Y:S02]  /*11040*/  @P5 LOP3.LUT R16, R16, 0x8, RZ, 0xfc, !PT ;  /* 0x0000000810105812 */ /* 0x000fe400078efcff */
[----:B------:R-:W-:Y:S02]  /*11050*/  FMNMX.FTZ R66, R75, R66, !PT ;  /* 0x000000424b427209 */ /* 0x000fe40007810000 */
[----:B------:R-:W-:Y:S02]  /*11060*/  LOP3.LUT P5, RZ, R16, 0x2, RZ, 0xc0, !PT ;  /* 0x0000000210ff7812 */ /* 0x000fe400078ac0ff */
[----:B------:R-:W-:-:S02]  /*11070*/  FMNMX.FTZ R66, R78, R66, !PT ;  /* 0x000000424e427209 */ /* 0x000fc40007810000 */
[----:B------:R-:W-:Y:S02]  /*11080*/  LOP3.LUT R16, R16, 0xfffffffb, RZ, 0xc0, !PT ;  /* 0xfffffffb10107812 */ /* 0x000fe400078ec0ff */
[----:B------:R-:W-:Y:S02]  /*11090*/  ISETP.GT.AND P6, PT, R136, 0x89, !P6 ;  /* 0x000000898800780c */ /* 0x000fe400077c4270 */
[----:B0-----:R-:W-:Y:S02]  /*110a0*/  FMNMX.FTZ R10, R10, R11, !PT ;  /* 0x0000000b0a0a7209 */ /* 0x001fe40007810000 */
[----:B------:R-:W-:Y:S02]  /*110b0*/  FMNMX.FTZ R66, R79, R66, !PT ;  /* 0x000000424f427209 */ /* 0x000fe40007810000 */
[----:B------:R-:W-:Y:S02]  /*110c0*/  @P4 LOP3.LUT R16, R16, 0x4, RZ, 0xfc, !PT ;  /* 0x0000000410104812 */ /* 0x000fe400078efcff */
[----:B------:R-:W-:-:S02]  /*110d0*/  ISETP.LT.OR P4, PT, R71, 0x8a, P6 ;  /* 0x0000008a4700780c */ /* 0x000fc40003781670 */
[----:B------:R-:W-:Y:S02]  /*110e0*/  FSETP.NEU.FTZ.AND P6, PT, R10, -INF , PT ;  /* 0xff8000000a00780b */ /* 0x000fe40003fdd000 */
[----:B------:R-:W-:Y:S02]  /*110f0*/  FMNMX.FTZ R66, R82, R66, !PT ;  /* 0x0000004252427209 */ /* 0x000fe40007810000 */
[----:B------:R-:W-:Y:S02]  /*11100*/  FSEL R11, R10, RZ, P6 ;  /* 0x000000ff0a0b7208 */ /* 0x000fe40003000000 */
[----:B------:R-:W-:Y:S02]  /*11110*/  FMNMX.FTZ R66, R83, R66, !PT ;  /* 0x0000004253427209 */ /* 0x000fe40007810000 */
[----:B------:R-:W-:Y:S01]  /*11120*/  LOP3.LUT R17, R17, 0xffffffbf, RZ, 0xc0, !PT ;  /* 0xffffffbf11117812 */ /* 0x000fe200078ec0ff */
[----:B------:R-:W-:-:S01]  /*11130*/  FADD.FTZ R0, -R11, R0 ;  /* 0x000000000b007221 */ /* 0x000fc20000010100 */
[----:B------:R-:W-:Y:S01]  /*11140*/  FMNMX.FTZ R66, R86, R66, !PT ;  /* 0x0000004256427209 */ /* 0x000fe20007810000 */
[----:B------:R-:W-:-:S01]  /*11150*/  FFMA.FTZ R11, R10, R56, -8 ;  /* 0xc10000000a0b7423 */ /* 0x000fc20000010038 */
[----:B------:R-:W-:Y:S01]  /*11160*/  @P4 LOP3.LUT R17, R17, 0x40, RZ, 0xfc, !PT ;  /* 0x0000004011114812 */ /* 0x000fe200078efcff */
[----:B------:R-:W-:Y:S01]  /*11170*/  FMUL.FTZ R0, R0, R56 ;  /* 0x0000003800007220 */ /* 0x000fe20000410000 */
[----:B------:R-:W-:-:S02]  /*11180*/  LOP3.LUT P4, RZ, R16, 0x8, RZ, 0xc0, !PT ;  /* 0x0000000810ff7812 */ /* 0x000fc4000788c0ff */
[----:B------:R-:W-:Y:S02]  /*11190*/  FMNMX.FTZ R66, R87, R66, !PT ;  /* 0x0000004257427209 */ /* 0x000fe40007810000 */
[----:B------:R-:W-:Y:S01]  /*111a0*/  FSEL R11, R11, RZ, P6 ;  /* 0x000000ff0b0b7208 */ /* 0x000fe20003000000 */
[----:B------:R-:W-:Y:S01]  /*111b0*/  MUFU.EX2 R0, R0 ;  /* 0x0000000000007308 */ /* 0x000fe20000000800 */
[----:B------:R-:W-:Y:S02]  /*111c0*/  LOP3.LUT P6, RZ, R16, 0x4, RZ, 0xc0, !PT ;  /* 0x0000000410ff7812 */ /* 0x000fe400078cc0ff */
[----:B------:R-:W-:Y:S01]  /*111d0*/  FSEL R59, R59, -INF , !P4 ;  /* 0xff8000003b3b7808 */ /* 0x000fe20006000000 */
[----:B------:R-:W-:-:S01]  /*111e0*/  FFMA.FTZ R57, R57, R56, -R11 ;  /* 0x0000003839397223 */ /* 0x000fc2000001080b */
[----:B------:R-:W-:Y:S01]  /*111f0*/  FMNMX.FTZ R66, R58, R66, !PT ;  /* 0x000000423a427209 */ /* 0x000fe20007810000 */
[----:B------:R-:W-:-:S01]  /*11200*/  FFMA.FTZ R12, R12, R56, -R11 ;  /* 0x000000380c0c7223 */ /* 0x000fc2000001080b */
[----:B------:R-:W-:Y:S01]  /*11210*/  ISETP.GT.AND P3, PT, R136, 0x90, !P3 ;  /* 0x000000908800780c */ /* 0x000fe20005f64270 */
[----:B------:R-:W-:-:S01]  /*11220*/  FFMA.FTZ R120, R120, R56, -R11 ;  /* 0x0000003878787223 */ /* 0x000fc2000001080b */
[----:B------:R-:W-:Y:S01]  /*11230*/  LOP3.LUT P4, RZ, R17, 0x40, RZ, 0xc0, !PT ;  /* 0x0000004011ff7812 */ /* 0x000fe2000788c0ff */
[----:B------:R-:W-:-:S01]  /*11240*/  FFMA.FTZ R121, R121, R56, -R11 ;  /* 0x0000003879797223 */ /* 0x000fc2000001080b */
[----:B------:R-:W-:Y:S01]  /*11250*/  FSEL R60, R60, -INF , !P6 ;  /* 0xff8000003c3c7808 */ /* 0x000fe20007000000 */
[----:B------:R-:W-:-:S01]  /*11260*/  FFMA.FTZ R124, R124, R56, -R11 ;  /* 0x000000387c7c7223 */ /* 0x000fc2000001080b */
[----:B------:R-:W-:Y:S01]  /*11270*/  FMNMX.FTZ R66, R59, R66, !PT ;  /* 0x000000423b427209 */ /* 0x000fe20007810000 */
[----:B------:R-:W-:-:S01]  /*11280*/  FFMA.FTZ R125, R125, R56, -R11 ;  /* 0x000000387d7d7223 */ /* 0x000fc2000001080b */
[----:B------:R-:W-:Y:S01]  /*11290*/  ISETP.GT.AND P2, PT, R136, 0x91, !P2 ;  /* 0x000000918800780c */ /* 0x000fe20005744270 */
[----:B------:R-:W-:-:S01]  /*112a0*/  FFMA.FTZ R128, R128, R56, -R11 ;  /* 0x0000003880807223 */ /* 0x000fc2000001080b */
[----:B------:R-:W-:Y:S01]  /*112b0*/  ISETP.LT.OR P3, PT, R71, 0x91, P3 ;  /* 0x000000914700780c */ /* 0x000fe20001f61670 */
        /* <DEDUP_REMOVED lines=48> */
[----:B------:R0:W-:Y:S01]  /*115c0*/  MUFU.EX2 R70, R64 ;  /* 0x0000004000467308 */ /* 0x0001e20000000800 */
[----:B------:R-:W1:Y:S01]  /*115d0*/  SHFL.BFLY PT, R69, R66, 0x2, 0x1f ;  /* 0x0c401f0042457f89 */ /* 0x000e6200000e0000 */
[----:B------:R-:W-:-:S06]  /*115e0*/  LOP3.LUT P0, RZ, R17, 0x20, RZ, 0xc0, !PT ;  /* 0x0000002011ff7812 */ /* 0x000fcc000780c0ff */
[----:B------:R-:W2:Y:S08]  /*115f0*/  MUFU.EX2 R57, R57 ;  /* 0x0000003900397308 */ /* 0x000eb00000000800 */
[----:B------:R-:W3:Y:S08]  /*11600*/  MUFU.EX2 R12, R12 ;  /* 0x0000000c000c7308 */ /* 0x000ef00000000800 */
[----:B------:R-:W-:Y:S01]  /*11610*/  MUFU.EX2 R120, R120 ;  /* 0x0000007800787308 */ /* 0x000fe20000000800 */
[----:B-1----:R-:W-:-:S05]  /*11620*/  FMNMX.FTZ R69, R66, R69, !PT ;  /* 0x0000004542457209 */ /* 0x002fca0007810000 */
        /* <DEDUP_REMOVED lines=13> */
[----:B------:R-:W-:Y:S01]  /*11700*/  FSEL R69, R66, RZ, P1 ;  /* 0x000000ff42457208 */ /* 0x000fe20000800000 */
[----:B--2---:R-:W-:-:S04]  /*11710*/  FFMA.FTZ R66, R0, R137, R57 ;  /* 0x0000008900427223 */ /* 0x004fc80000010039 */
[-CC-:B------:R-:W-:Y:S01]  /*11720*/  FFMA.FTZ R13, R13, R56.reuse, -R69.reuse ;  /* 0x000000380d0d7223 */ /* 0x180fe20000010845 */
[----:B------:R-:W-:-:S01]  /*11730*/  FFMA.FTZ R23, R23, R56, -R69 ;  /* 0x0000003817177223 */ /* 0x000fc20000010845 */
[----:B------:R-:W-:Y:S01]  /*11740*/  MUFU.EX2 R15, R15 ;  /* 0x0000000f000f7308 */ /* 0x000fe20000000800 */
[----:B---3--:R-:W-:-:S01]  /*11750*/  FADD.FTZ R66, R12, R66 ;  /* 0x000000420c427221 */ /* 0x008fc20000010000 */
        /* <DEDUP_REMOVED lines=23> */
[----:B0-----:R-:W-:-:S01]  /*118d0*/  FFMA.FTZ R21, R15, R21, R13 ;  /* 0x000000150f157223 */ /* 0x001fc2000001000d */
        /* <DEDUP_REMOVED lines=17> */
[----:B-1----:R-:W-:-:S01]  /*119f0*/  FADD.FTZ R69, R23, R21 ;  /* 0x0000001517457221 */ /* 0x002fc20000010000 */
[----:B------:R-:W-:Y:S01]  /*11a00*/  FADD.FTZ R21, R120, R66 ;  /* 0x0000004278157221 */ /* 0x000fe20000010000 */
[----:B------:R-:W0:Y:S03]  /*11a10*/  MUFU.EX2 R122, R122 ;  /* 0x0000007a007a7308 */ /* 0x000e260000000800 */
[----:B------:R-:W-:-:S04]  /*11a20*/  FADD.FTZ R21, R121, R21 ;  /* 0x0000001579157221 */ /* 0x000fc80000010000 */
[----:B------:R-:W-:Y:S01]  /*11a30*/  FADD.FTZ R21, R124, R21 ;  /* 0x000000157c157221 */ /* 0x000fe20000010000 */
[----:B------:R-:W1:Y:S03]  /*11a40*/  MUFU.EX2 R105, R105 ;  /* 0x0000006900697308 */ /* 0x000e660000000800 */
[----:B------:R-:W-:-:S04]  /*11a50*/  FADD.FTZ R21, R125, R21 ;  /* 0x000000157d157221 */ /* 0x000fc80000010000 */
[----:B------:R-:W-:Y:S01]  /*11a60*/  FADD.FTZ R21, R128, R21 ;  /* 0x0000001580157221 */ /* 0x000fe20000010000 */
[----:B------:R-:W2:Y:S01]  /*11a70*/  MUFU.EX2 R123, R123 ;  /* 0x0000007b007b7308 */ /* 0x000ea20000000800 */
[----:B0-----:R-:W-:-:S02]  /*11a80*/  FADD.FTZ R66, R122, R69 ;  /* 0x000000457a427221 */ /* 0x001fc40000010000 */
[----:B------:R-:W-:-:S04]  /*11a90*/  FADD.FTZ R21, R129, R21 ;  /* 0x0000001581157221 */ /* 0x000fc80000010000 */
[----:B------:R-:W-:Y:S01]  /*11aa0*/  FADD.FTZ R21, R104, R21 ;  /* 0x0000001568157221 */ /* 0x000fe20000010000 */
[----:B------:R-:W0:Y:S03]  /*11ab0*/  MUFU.EX2 R108, R108 ;  /* 0x0000006c006c7308 */ /* 0x000e260000000800 */
[----:B-1----:R-:W-:-:S05]  /*11ac0*/  FADD.FTZ R21, R105, R21 ;  /* 0x0000001569157221 */ /* 0x002fca0000010000 */
        /* <DEDUP_REMOVED lines=118> */
[----:B0-----:R-:W-:-:S05]  /*12230*/  FADD.FTZ R69, R11, R21 ;  /* 0x000000150b457221 */ /* 0x001fca0000010000 */
[----:B------:R0:W-:Y:S02]  /*12240*/  STL [R1], R69 ;  /* 0x0000004501007387 */ /* 0x0001e40000100800 */
[----:B------:R-:W3:Y:S01]  /*12250*/  MUFU.EX2 R61, R61 ;  /* 0x0000003d003d7308 */ /* 0x000ee20000000800 */
[----:B-1----:R-:W-:-:S07]  /*12260*/  FADD.FTZ R66, R59, R66 ;  /* 0x000000423b427221 */ /* 0x002fce0000010000 */
[----:B------:R-:W1:Y:S01]  /*12270*/  MUFU.EX2 R62, R62 ;  /* 0x0000003e003e7308 */ /* 0x000e620000000800 */
[----:B--2---:R-:W-:-:S07]  /*12280*/  FADD.FTZ R66, R60, R66 ;  /* 0x000000423c427221 */ /* 0x004fce0000010000 */
[----:B------:R-:W2:Y:S01]  /*12290*/  MUFU.EX2 R63, R63 ;  /* 0x0000003f003f7308 */ /* 0x000ea20000000800 */
[----:B---3--:R-:W-:-:S07]  /*122a0*/  FADD.FTZ R66, R61, R66 ;  /* 0x000000423d427221 */ /* 0x008fce0000010000 */
[----:B------:R-:W3:Y:S01]  /*122b0*/  MUFU.EX2 R8, R8 ;  /* 0x0000000800087308 */ /* 0x000ee20000000800 */
[----:B-1----:R-:W-:-:S07]  /*122c0*/  FADD.FTZ R66, R62, R66 ;  /* 0x000000423e427221 */ /* 0x002fce0000010000 */
[----:B------:R-:W1:Y:S01]  /*122d0*/  MUFU.EX2 R67, R67 ;  /* 0x0000004300437308 */ /* 0x000e620000000800 */
[----:B--2---:R-:W-:-:S04]  /*122e0*/  FADD.FTZ R66, R63, R66 ;  /* 0x000000423f427221 */ /* 0x004fc80000010000 */
[----:B---3--:R-:W-:-:S04]  /*122f0*/  FADD.FTZ R66, R8, R66 ;  /* 0x0000004208427221 */ /* 0x008fc80000010000 */
[----:B-1----:R-:W-:Y:S01]  /*12300*/  FADD.FTZ R21, R67, R66 ;  /* 0x0000004243157221 */ /* 0x002fe20000010000 */
[----:B0-----:R-:W-:Y:S06]  /*12310*/  @!P0 BRA `(.L_x_15041) ;  /* 0x0000000000048947 */ /* 0x001fec0003800000 */
[----:B------:R-:W-:Y:S01]  /*12320*/  BPT.TRAP 0x1 ;  /* 0x000000040000795c */ /* 0x000fe20000300000 */
.L_x_15041:
[----:B------:R-:W2:Y:S01]  /*12330*/  LDL R66, [R1+0x2c] ;  /* 0x00002c0001427983 */ /* 0x000ea20000100800 */
[----:B------:R-:W-:Y:S01]  /*12340*/  VIADD R20, R20, 0x13260 ;  /* 0x0001326014147836 */ /* 0x000fe20000000000 */
[----:B------:R-:W-:-:S04]  /*12350*/  F2FP.SATFINITE.E4M3.F32.PACK_AB_MERGE_C R122, R123, R122, RZ ;  /* 0x0000007a7b7a723e */ /* 0x000fc800048070ff */
[----:B------:R-:W-:Y:S02]  /*12360*/  PRMT R20, R141, 0x654, R20 ;  /* 0x000006548d147816 */ /* 0x000fe40000000014 */
[----:B------:R-:W-:Y:S02]  /*12370*/  F2FP.SATFINITE.E4M3.F32.PACK_AB_MERGE_C R120, R121, R120, RZ ;  /* 0x000000787978723e */ /* 0x000fe400048070ff */
[----:B------:R-:W-:Y:S01]  /*12380*/  F2FP.SATFINITE.E4M3.F32.PACK_AB_MERGE_C R128, R129, R128, RZ ;  /* 0x000000808180723e */ /* 0x000fe200048070ff */
[----:B------:R0:W-:Y:S01]  /*12390*/  SYNCS.ARRIVE.TRANS64.RED.A1T0 RZ, [R20+URZ], RZ ;  /* 0x000000ff14ff79a7 */ /* 0x0001e2000810043f */
        /* <DEDUP_REMOVED lines=73> */
[C---:B--2---:R-:W-:Y:S01]  /*12830*/  ISETP.GT.AND P1, PT, R3.reuse, R66, PT ;  /* 0x000000420300720c */ /* 0x044fe20003f24270 */
[----:B------:R-:W-:-:S12]  /*12840*/  VIADD R3, R3, 0xffffffff ;  /* 0xffffffff03037836 */ /* 0x000fd80000000000 */
[----:B0-----:R-:W-:Y:S05]  /*12850*/  @P1 BRA `(.L_x_15042) ;  /* 0xffffffb000d81947 */ /* 0x001fea000383ffff */
[----:B------:R-:W-:Y:S05]  /*12860*/  BSYNC B0 ;  /* 0x0000000000007941 */ /* 0x000fea0003800000 */
.L_x_15021:
[----:B------:R-:W-:Y:S02]  /*12870*/  IMAD.MOV.U32 R15, RZ, RZ, R64 ;  /* 0x000000ffff0f7224 */ /* 0x000fe400078e0040 */
[----:B------:R-:W-:Y:S02]  /*12880*/  IMAD.MOV.U32 R0, RZ, RZ, R10 ;  /* 0x000000ffff007224 */ /* 0x000fe400078e000a */
[----:B------:R-:W-:Y:S02]  /*12890*/  IMAD.MOV.U32 R23, RZ, RZ, R14 ;  /* 0x000000ffff177224 */ /* 0x000fe400078e000e */
[----:B------:R-:W-:-:S07]  /*128a0*/  IMAD.MOV.U32 R156, RZ, RZ, R9 ;  /* 0x000000ffff9c7224 */ /* 0x000fce00078e0009 */
.L_x_15020:
[----:B------:R-:W-:Y:S05]  /*128b0*/  BSYNC B1 ;  /* 0x0000000000017941 */ /* 0x000fea0003800000 */
.L_x_15019:
[----:B------:R-:W2:Y:S01]  /*128c0*/  LDL R8, [R1+0x24] ;  /* 0x0000240001087983 */ /* 0x000ea20000100800 */
[----:B------:R-:W0:Y:S03]  /*128d0*/  LDC R9, c[0x0][0x448] ;  /* 0x00011200ff097b82 */ /* 0x000e260000000800 */
[----:B------:R-:W3:Y:S04]  /*128e0*/  LDL R12, [R1+0x8] ;  /* 0x00000800010c7983 */ /* 0x000ee80000100800 */
[----:B------:R-:W3:Y:S01]  /*128f0*/  LDL R11, [R1+0x10] ;  /* 0x00001000010b7983 */ /* 0x000ee20000100800 */
[----:B------:R-:W1:Y:S01]  /*12900*/  LDC R14, c[0x0][0x9e4] ;  /* 0x00027900ff0e7b82 */ /* 0x000e620000000800 */
[----:B------:R-:W-:Y:S01]  /*12910*/  LOP3.LUT R17, R17, 0xfffffff7, RZ, 0xc0, !PT ;  /* 0xfffffff711117812 */ /* 0x000fe200078ec0ff */
[----:B------:R-:W-:Y:S01]  /*12920*/  ULDC UR4, c[0x0][0x9dc] ;  /* 0x0002770000047ab9 */ /* 0x000fe20000000800 */
        /* <DEDUP_REMOVED lines=24> */
.L_x_15045:
[----:B------:R-:W-:-:S13]  /*12ab0*/  ISETP.NE.AND P1, PT, R14, 0x1, PT ;  /* 0x000000010e00780c */ /* 0x000fda0003f25270 */
[----:B------:R-:W0:Y:S02]  /*12ac0*/  @P1 LDC.64 R10, c[0x0][0x9e8] ;  /* 0x00027a00ff0a1b82 */ /* 0x000e240000000a00 */
[----:B0-----:R-:W-:-:S05]  /*12ad0*/  @P1 IMAD.HI.U32 R10, R8, R10, RZ ;  /* 0x0000000a080a1227 */ /* 0x001fca00078e00ff */
[----:B------:R-:W-:-:S07]  /*12ae0*/  @P1 SHF.R.U32.HI R8, RZ, R11, R10 ;  /* 0x0000000bff081219 */ /* 0x000fce000001160a */
.L_x_15046:
[----:B------:R-:W-:Y:S05]  /*12af0*/  BSYNC B0 ;  /* 0x0000000000007941 */ /* 0x000fea0003800000 */
.L_x_15044:
[----:B------:R-:W-:-:S05]  /*12b00*/  IMAD R8, R8, R14, RZ ;  /* 0x0000000e08087224 */ /* 0x000fca00078e02ff */
[----:B------:R-:W-:-:S07]  /*12b10*/  VIMNMX R9, R9, R8, !PT ;  /* 0x0000000809097248 */ /* 0x000fce0007fe0100 */
.L_x_15043:
[----:B------:R-:W2:Y:S01]  /*12b20*/  LDL R10, [R1+0x40] ;  /* 0x00004000010a7983 */ /* 0x000ea20000100800 */
[----:B------:R-:W-:Y:S01]  /*12b30*/  VIADD R9, R9, 0x9f ;  /* 0x0000009f09097836 */ /* 0x000fe20000000000 */
[----:B------:R-:W-:Y:S03]  /*12b40*/  BSSY B0, `(.L_x_15047) ;  /* 0x00002f8000007945 */ /* 0x000fe60003800000 */
[----:B------:R-:W-:-:S05]  /*12b50*/  IMAD.HI R9, R9, 0x66666667, RZ ;  /* 0x6666666709097827 */ /* 0x000fca00078e02ff */
[----:B------:R-:W-:-:S04]  /*12b60*/  SHF.R.U32.HI R8, RZ, 0x1f, R9 ;  /* 0x0000001fff087819 */ /* 0x000fc80000011609 */
[----:B------:R-:W-:-:S04]  /*12b70*/  LEA.HI.SX32 R8, R9, R8, 0x1a ;  /* 0x0000000809087211 */ /* 0x000fc800078fd2ff */
[----:B--2---:R-:W-:-:S04]  /*12b80*/  VIMNMX R20, R10, R8, !PT ;  /* 0x000000080a147248 */ /* 0x004fc80007fe0100 */
[----:B------:R-:W-:-:S13]  /*12b90*/  ISETP.GE.AND P1, PT, R3, R20, PT ;  /* 0x000000140300720c */ /* 0x000fda0003f26270 */
[----:B------:R-:W-:Y:S05]  /*12ba0*/  @!P1 BRA `(.L_x_15048) ;  /* 0x0000002c00c49947 */ /* 0x000fea0003800000 */
[----:B------:R-:W-:Y:S01]  /*12bb0*/  BSSY B1, `(.L_x_15048) ;  /* 0x00002f0000017945 */ /* 0x000fe20003800000 */
[----:B------:R-:W-:Y:S02]  /*12bc0*/  IMAD.MOV.U32 R8, RZ, RZ, R15 ;  /* 0x000000ffff087224 */ /* 0x000fe400078e000f */
[----:B------:R-:W-:Y:S02]  /*12bd0*/  IMAD.MOV.U32 R9, RZ, RZ, R0 ;  /* 0x000000ffff097224 */ /* 0x000fe400078e0000 */
[----:B------:R-:W-:Y:S02]  /*12be0*/  IMAD.MOV.U32 R11, RZ, RZ, R156 ;  /* 0x000000ffff0b7224 */ /* 0x000fe400078e009c */
[----:B------:R-:W-:-:S07]  /*12bf0*/  IMAD.MOV.U32 R10, RZ, RZ, R23 ;  /* 0x000000ffff0a7224 */ /* 0x000fce00078e0017 */
.L_x_15061:
[----:B------:R-:W-:-:S04]  /*12c00*/  ISETP.NE.AND P1, PT, R10, 0x1, PT ;  /* 0x000000010a00780c */ /* 0x000fc80003f25270 */
[----:B------:R-:W-:-:S04]  /*12c10*/  SEL R156, RZ, 0x1, P1 ;  /* 0x00000001ff9c7807 */ /* 0x000fc80000800000 */
[----:B------:R-:W-:Y:S01]  /*12c20*/  LOP3.LUT R156, R11, R156, RZ, 0x3c, !PT ;  /* 0x0000009c0b9c7212 */ /* 0x000fe200078e3cff */
[----:B------:R-:W-:Y:S06]  /*12c30*/  @!P0 BRA `(.L_x_15049) ;  /* 0x0000000000048947 */ /* 0x000fec0003800000 */
[----:B------:R-:W-:Y:S01]  /*12c40*/  BPT.TRAP 0x1 ;  /* 0x000000040000795c */ /* 0x000fe20000300000 */
.L_x_15049:
        /* <DEDUP_REMOVED lines=8> */
.L_x_15050:
        /* <DEDUP_REMOVED lines=8> */
.L_x_15052:
[----:B------:R-:W-:Y:S05]  /*12d50*/  BSYNC B2 ;  /* 0x0000000000027941 */ /* 0x000fea0003800000 */
.L_x_15051:
        /* <DEDUP_REMOVED lines=10> */
[----:B------:R-:W-:Y:S01]  /*12e00*/  VIADD R14, R57, 0x180 ;  /* 0x00000180390e7836 */ /* 0x000fe20000000000 */
[----:B------:R-:W-:Y:S01]  /*12e10*/  R2UR UR23, R15 ;  /* 0x000000000f1772ca */ /* 0x000fe200000e0000 */
[----:B------:R-:W-:Y:S01]  /*12e20*/  VIADD R56, R57, 0x182 ;  /* 0x0000018239387836 */ /* 0x000fe20000000000 */
[----:B------:R-:W-:-:S02]  /*12e30*/  R2UR UR20, R4 ;  /* 0x00000000041472ca */ /* 0x000fc400000e0000 */
[----:B------:R-:W-:Y:S02]  /*12e40*/  R2UR UR21, R5 ;  /* 0x00000000051572ca */ /* 0x000fe400000e0000 */
        /* <DEDUP_REMOVED lines=19> */
[----:B------:R-:W-:Y:S01]  /*12f80*/  R2UR UR4, R4 ;  /* 0x00000000040472ca */ /* 0x000fe200000e0000 */
[----:B------:R-:W-:Y:S01]  /*12f90*/  IMAD.MOV.U32 R57, RZ, RZ, -0x7fffffe0 ;  /* 0x80000020ff397424 */ /* 0x000fe200078e00ff */
[----:B------:R-:W-:-:S02]  /*12fa0*/  R2UR UR5, R5 ;  /* 0x00000000050572ca */ /* 0x000fc400000e0000 */
[----:B------:R-:W-:Y:S01]  /*12fb0*/  R2UR UR19, R15 ;  /* 0x000000000f1372ca */ /* 0x000fe200000e0000 */
[----:B------:R-:W-:Y:S01]  /*12fc0*/  IMAD.MOV.U32 R15, RZ, RZ, -0x7fffffe0 ;  /* 0x80000020ff0f7424 */ /* 0x000fe200078e00ff */
[C---:B------:R-:W-:Y:S02]  /*12fd0*/  R2UR UR16, R6.reuse ;  /* 0x00000000061072ca */ /* 0x040fe400000e0000 */
[----:B------:R-:W-:Y:S02]  /*12fe0*/  R2UR UR17, R7 ;  /* 0x00000000071172ca */ /* 0x000fe400000e0000 */
[----:B------:R-:W-:Y:S01]  /*12ff0*/  R2UR UR15, R13 ;  /* 0x000000000d0f72ca */ /* 0x000fe200000e0000 */
[----:B------:R-:W-:Y:S01]  /*13000*/  IMAD.MOV.U32 R13, RZ, RZ, -0x7fffffe0 ;  /* 0x80000020ff0d7424 */ /* 0x000fe200078e00ff */
        /* <DEDUP_REMOVED lines=44> */
.L_x_15054:
[----:B------:R-:W-:Y:S01]  /*132d0*/  SHF.L.U32 R11, R11, 0x1f, RZ ;  /* 0x0000001f0b0b7819 */ /* 0x000fe200000006ff */
[----:B------:R-:W-:-:S04]  /*132e0*/  IMAD R14, R10, 0x8, R22 ;  /* 0x000000080a0e7824 */ /* 0x000fc800078e0216 */
[----:B------:R0:W1:Y:S01]  /*132f0*/  SYNCS.PHASECHK.TRANS64.TRYWAIT P1, [R14+URZ+0x13250], R11 ;  /* 0x0132500b0e0075a7 */ /* 0x000062000802017f */
[----:B------:R-:W-:Y:S05]  /*13300*/  @!P0 BRA `(.L_x_15055) ;  /* 0x0000000000048947 */ /* 0x000fea0003800000 */
[----:B------:R-:W-:Y:S01]  /*13310*/  BPT.TRAP 0x1 ;  /* 0x000000040000795c */ /* 0x000fe20000300000 */
.L_x_15055:
[----:B------:R-:W-:Y:S04]  /*13320*/  BSSY B2, `(.L_x_15056) ;  /* 0x0000004000027945 */ /* 0x000fe80003800000 */
[----:B-1----:R-:W-:Y:S05]  /*13330*/  @P1 BRA `(.L_x_15057) ;  /* 0x0000000000081947 */ /* 0x002fea0003800000 */
[----:B------:R-:W1:Y:S02]  /*13340*/  SYNCS.PHASECHK.TRANS64.TRYWAIT P1, [R14+URZ+0x13250], R11 ;  /* 0x0132500b0e0075a7 */ /* 0x000e64000802017f */
[----:B-1----:R-:W-:Y:S05]  /*13350*/  @!P1 BRA `(.L_x_15058) ;  /* 0x0000013c00a89947 */ /* 0x002fea0003800000 */
.L_x_15057:
[----:B------:R-:W-:Y:S05]  /*13360*/  BSYNC B2 ;  /* 0x0000000000027941 */ /* 0x000fea0003800000 */
.L_x_15056:
[----:B01----:R-:W-:Y:S01]  /*13370*/  VIADD R11, R22, 0x1000 ;  /* 0x00001000160b7836 */ /* 0x003fe20000000000 */
[----:B------:R-:W-:Y:S01]  /*13380*/  WARPGROUP.ARRIVE ;  /* 0x00000000000079c5 */ /* 0x000fe20000000000 */
[----:B------:R-:W-:-:S03]  /*13390*/  IMAD.MOV.U32 R13, RZ, RZ, -0x3ffffff0 ;  /* 0xc0000010ff0d7424 */ /* 0x000fc600078e00ff */
[----:B------:R-:W-:-:S04]  /*133a0*/  SHF.R.U32.HI R11, RZ, 0x4, R11 ;  /* 0x00000004ff0b7819 */ /* 0x000fc8000001160b */
[----:B------:R-:W-:-:S04]  /*133b0*/  LOP3.LUT R11, R11, 0x3fff, RZ, 0xc0, !PT ;  /* 0x00003fff0b0b7812 */ /* 0x000fc800078ec0ff */
[----:B------:R-:W-:-:S05]  /*133c0*/  LOP3.LUT R11, R11, 0x10000, RZ, 0xfc, !PT ;  /* 0x000100000b0b7812 */ /* 0x000fca00078efcff */
[----:B------:R-:W-:Y:S02]  /*133d0*/  IMAD R10, R10, 0x280, R11 ;  /* 0x000002800a0a7824 */ /* 0x000fe400078e020b */
[----:B------:R-:W-:Y:S02]  /*133e0*/  IMAD.MOV.U32 R11, RZ, RZ, -0x3ffffff0 ;  /* 0xc0000010ff0b7424 */ /* 0x000fe400078e00ff */
        /* <DEDUP_REMOVED lines=33> */
.L_x_15059:
[----:B------:R-:W2:Y:S04]  /*13600*/  LDL.LU R137, [R1] ;  /* 0x0000000001897983 */ /* 0x000ea80000300800 */
[----:B------:R-:W3:Y:S01]  /*13610*/  LDL R136, [R1+0x14] ;  /* 0x0000140001887983 */ /* 0x000ee20000100800 */
[C---:B------:R-:W-:Y:S01]  /*13620*/  FMUL.FTZ R10, R2.reuse, R120 ;  /* 0x00000078020a7220 */ /* 0x040fe20000410000 */
[C---:B------:R-:W-:Y:S01]  /*13630*/  FMUL.FTZ R11, R2.reuse, R121 ;  /* 0x00000079020b7220 */ /* 0x040fe20000410000 */
[C---:B------:R-:W-:Y:S01]  /*13640*/  FMUL.FTZ R120, R2.reuse, R124 ;  /* 0x0000007c02787220 */ /* 0x040fe20000410000 */
[----:B------:R-:W-:Y:S01]  /*13650*/  FMUL.FTZ R121, R2, R125 ;  /* 0x0000007d02797220 */ /* 0x000fe20000410000 */
[----:B------:R-:W-:Y:S02]  /*13660*/  VIADD R0, R0, 0x13240 ;  /* 0x0001324000007836 */ /* 0x000fe40000000000 */
        /* <DEDUP_REMOVED lines=113> */
[----:B---3--:R-:W-:-:S07]  /*13d80*/  PRMT R0, R136, 0x654, R0 ;  /* 0x0000065488007816 */ /* 0x008fce0000000000 */
[----:B------:R-:W3:Y:S01]  /*13d90*/  MUFU.TANH R65, R65 ;  /* 0x0000004100417308 */ /* 0x000ee20000002400 */
[----:B------:R0:W-:Y:S07]  /*13da0*/  SYNCS.ARRIVE.TRANS64.RED.A1T0 RZ, [R0+URZ], RZ ;  /* 0x000000ff00ff79a7 */ /* 0x0001ee000810043f */
[----:B------:R-:W3:Y:S01]  /*13db0*/  MUFU.TANH R68, R68 ;  /* 0x0000004400447308 */ /* 0x000ee20000002400 */
[----:B0-----:R-:W-:-:S04]  /*13dc0*/  FMNMX.FTZ R0, R10, R9, !PT ;  /* 0x000000090a007209 */ /* 0x001fc80007810000 */
[----:B-1----:R-:W-:-:S03]  /*13dd0*/  FMNMX.FTZ R0, R11, R0, !PT ;  /* 0x000000000b007209 */ /* 0x002fc60007810000 */
[----:B------:R-:W0:Y:S01]  /*13de0*/  MUFU.TANH R69, R69 ;  /* 0x0000004500457308 */ /* 0x000e220000002400 */
[----:B----4-:R-:W-:-:S04]  /*13df0*/  FMNMX.FTZ R0, R120, R0, !PT ;  /* 0x0000000078007209 */ /* 0x010fc80007810000 */
[----:B-----5:R-:W-:-:S03]  /*13e00*/  FMNMX.FTZ R0, R121, R0, !PT ;  /* 0x0000000079007209 */ /* 0x020fc60007810000 */
[----:B------:R-:W1:Y:S01]  /*13e10*/  MUFU.TANH R12, R12 ;  /* 0x0000000c000c7308 */ /* 0x000e620000002400 */
        /* <DEDUP_REMOVED lines=49> */
[----:B---3--:R-:W-:-:S03]  /*14130*/  FMNMX.FTZ R0, R65, R0, !PT ;  /* 0x0000000041007209 */ /* 0x008fc60007810000 */
[----:B------:R-:W3:Y:S01]  /*14140*/  MUFU.TANH R91, R91 ;  /* 0x0000005b005b7308 */ /* 0x000ee20000002400 */
[----:B------:R-:W-:-:S04]  /*14150*/  FMNMX.FTZ R0, R68, R0, !PT ;  /* 0x0000000044007209 */ /* 0x000fc80007810000 */
[----:B0-----:R-:W-:-:S03]  /*14160*/  FMNMX.FTZ R0, R69, R0, !PT ;  /* 0x0000000045007209 */ /* 0x001fc60007810000 */
        /* <DEDUP_REMOVED lines=50> */
[----:B-1----:R-:W-:-:S03]  /*14490*/  FMNMX.FTZ R15, R75, R15, !PT ;  /* 0x0000000f4b0f7209 */ /* 0x002fc60007810000 */
[----:B------:R-:W1:Y:S01]  /*144a0*/  MUFU.TANH R70, R70 ;  /* 0x0000004600467308 */ /* 0x000e620000002400 */
[----:B----4-:R-:W-:-:S04]  /*144b0*/  FMNMX.FTZ R15, R78, R15, !PT ;  /* 0x0000000f4e0f7209 */ /* 0x010fc80007810000 */
[----:B-----5:R-:W-:-:S03]  /*144c0*/  FMNMX.FTZ R15, R79, R15, !PT ;  /* 0x0000000f4f0f7209 */ /* 0x020fc60007810000 */
[----:B------:R-:W4:Y:S01]  /*144d0*/  MUFU.TANH R71, R71 ;  /* 0x0000004700477308 */ /* 0x000f220000002400 */
[----:B------:R-:W-:-:S04]  /*144e0*/  FMNMX.FTZ R15, R82, R15, !PT ;  /* 0x0000000f520f7209 */ /* 0x000fc80007810000 */
[----:B------:R-:W-:-:S04]  /*144f0*/  FMNMX.FTZ R15, R83, R15, !PT ;  /* 0x0000000f530f7209 */ /* 0x000fc80007810000 */
[----:B------:R-:W-:-:S04]  /*14500*/  FMNMX.FTZ R15, R86, R15, !PT ;  /* 0x0000000f560f7209 */ /* 0x000fc80007810000 */
[----:B--2---:R-:W-:-:S04]  /*14510*/  FMNMX.FTZ R15, R87, R15, !PT ;  /* 0x0000000f570f7209 */ /* 0x004fc80007810000 */
[----:B------:R-:W-:-:S04]  /*14520*/  FMNMX.FTZ R15, R58, R15, !PT ;  /* 0x0000000f3a0f7209 */ /* 0x000fc80007810000 */
[----:B------:R-:W-:-:S04]  /*14530*/  FMNMX.FTZ R15, R59, R15, !PT ;  /* 0x0000000f3b0f7209 */ /* 0x000fc80007810000 */
[----:B---3--:R-:W-:-:S04]  /*14540*/  FMNMX.FTZ R15, R62, R15, !PT ;  /* 0x0000000f3e0f7209 */ /* 0x008fc80007810000 */
[----:B0-----:R-:W-:-:S04]  /*14550*/  FMNMX.FTZ R15, R63, R15, !PT ;  /* 0x0000000f3f0f7209 */ /* 0x001fc80007810000 */
[----:B------:R-:W-:-:S04]  /*14560*/  FMNMX.FTZ R15, R66, R15, !PT ;  /* 0x0000000f420f7209 */ /* 0x000fc80007810000 */
[----:B------:R-:W-:-:S04]  /*14570*/  FMNMX.FTZ R15, R67, R15, !PT ;  /* 0x0000000f430f7209 */ /* 0x000fc80007810000 */
[----:B-1----:R-:W-:-:S04]  /*14580*/  FMNMX.FTZ R15, R70, R15, !PT ;  /* 0x0000000f460f7209 */ /* 0x002fc80007810000 */
[----:B----4-:R-:W-:-:S05]  /*14590*/  FMNMX.FTZ R15, R71, R15, !PT ;  /* 0x0000000f470f7209 */ /* 0x010fca0007810000 */
        /* <DEDUP_REMOVED lines=95> */
[----:B------:R-:W-:Y:S01]  /*14b90*/  FFMA.FTZ R71, R71, R56, -R133 ;  /* 0x0000003847477223 */ /* 0x000fe20000010885 */
[----:B0-----:R-:W-:-:S01]  /*14ba0*/  FFMA.FTZ R133, R9, R137, R10 ;  /* 0x0000008909857223 */ /* 0x001fc2000001000a */
[----:B------:R-:W0:Y:S01]  /*14bb0*/  MUFU.EX2 R120, R120 ;  /* 0x0000007800787308 */ /* 0x000e220000000800 */
[----:B-1----:R-:W-:-:S02]  /*14bc0*/  FFMA.FTZ R21, R8, R21, R12 ;  /* 0x0000001508157223 */ /* 0x002fc4000001000c */
[----:B--2---:R-:W-:-:S05]  /*14bd0*/  FADD.FTZ R133, R11, R133 ;  /* 0x000000850b857221 */ /* 0x004fca0000010000 */
        /* <DEDUP_REMOVED lines=139> */
[----:B--2---:R-:W-:-:S05]  /*15490*/  FADD.FTZ R134, R69, R21 ;  /* 0x0000001545867221 */ /* 0x004fca0000010000 */
[----:B------:R2:W-:Y:S02]  /*154a0*/  STL [R1], R134 ;  /* 0x0000008601007387 */ /* 0x0005e40000100800 */
        /* <DEDUP_REMOVED lines=9> */
[----:B-1----:R-:W-:-:S04]  /*15540*/  FADD.FTZ R133, R67, R133 ;  /* 0x0000008543857221 */ /* 0x002fc80000010000 */
[----:B---3--:R-:W-:-:S04]  /*15550*/  FADD.FTZ R133, R70, R133 ;  /* 0x0000008546857221 */ /* 0x008fc80000010000 */
[----:B0-----:R-:W-:Y:S01]  /*15560*/  FADD.FTZ R21, R71, R133 ;  /* 0x0000008547157221 */ /* 0x001fe20000010000 */
[----:B--2---:R-:W-:Y:S06]  /*15570*/  @!P0 BRA `(.L_x_15060) ;  /* 0x0000000000048947 */ /* 0x004fec0003800000 */
[----:B------:R-:W-:Y:S01]  /*15580*/  BPT.TRAP 0x1 ;  /* 0x000000040000795c */ /* 0x000fe20000300000 */
.L_x_15060:
[----:B------:R-:W-:Y:S01]  /*15590*/  ISETP.GT.AND P1, PT, R3, R20, PT ;  /* 0x000000140300720c */ /* 0x000fe20003f24270 */
        /* <DEDUP_REMOVED lines=80> */
[----:B0-----:R-:W-:Y:S06]  /*15aa0*/  @P1 BRA `(.L_x_15061) ;  /* 0xffffffd000541947 */ /* 0x001fec000383ffff */
[----:B------:R-:W-:Y:S05]  /*15ab0*/  BSYNC B1 ;  /* 0x0000000000017941 */ /* 0x000fea0003800000 */
.L_x_15048:
[----:B------:R-:W-:Y:S05]  /*15ac0*/  BSYNC B0 ;  /* 0x0000000000007941 */ /* 0x000fea0003800000 */
.L_x_15047:
        /* <DEDUP_REMOVED lines=8> */
.L_x_15084:
[----:B------:R-:W-:-:S05]  /*15b50*/  VIADD R0, R8, 0x1 ;  /* 0x0000000108007836 */ /* 0x000fca0000000000 */
[----:B------:R-:W-:-:S04]  /*15b60*/  ISETP.NE.AND P1, PT, R0, 0x2, PT ;  /* 0x000000020000780c */ /* 0x000fc80003f25270 */
[----:B------:R-:W-:Y:S02]  /*15b70*/  SEL R156, RZ, 0x1, P1 ;  /* 0x00000001ff9c7807 */ /* 0x000fe40000800000 */
[----:B------:R-:W-:Y:S02]  /*15b80*/  SEL R23, R0, RZ, P1 ;  /* 0x000000ff00177207 */ /* 0x000fe40000800000 */
[----:B------:R-:W-:Y:S01]  /*15b90*/  LOP3.LUT R156, R9, R156, RZ, 0x3c, !PT ;  /* 0x0000009c099c7212 */ /* 0x000fe200078e3cff */
[----:B------:R-:W-:Y:S06]  /*15ba0*/  @!P0 BRA `(.L_x_15064) ;  /* 0x0000000000048947 */ /* 0x000fec0003800000 */
[----:B------:R-:W-:Y:S01]  /*15bb0*/  BPT.TRAP 0x1 ;  /* 0x000000040000795c */ /* 0x000fe20000300000 */
.L_x_15064:
[----:B------:R-:W-:Y:S01]  /*15bc0*/  IMAD R0, R23, 0x8, R22 ;  /* 0x0000000817007824 */ /* 0x000fe200078e0216 */
[----:B------:R-:W-:-:S04]  /*15bd0*/  SHF.L.U32 R13, R156, 0x1f, RZ ;  /* 0x0000001f9c0d7819 */ /* 0x000fc800000006ff */
[----:B------:R0:W1:Y:S01]  /*15be0*/  SYNCS.PHASECHK.TRANS64.TRYWAIT P1, [R0+URZ+0x13230], R13 ;  /* 0x0132300d000075a7 */ /* 0x000062000802017f */
[----:B------:R-:W-:Y:S05]  /*15bf0*/  @!P0 BRA `(.L_x_15065) ;  /* 0x0000000000048947 */ /* 0x000fea0003800000 */
[----:B------:R-:W-:Y:S01]  /*15c00*/  BPT.TRAP 0x1 ;  /* 0x000000040000795c */ /* 0x000fe20000300000 */
.L_x_15065:
        /* <DEDUP_REMOVED lines=8> */
.L_x_15067:
[----:B------:R-:W-:Y:S05]  /*15c90*/  BSYNC B1 ;  /* 0x0000000000017941 */ /* 0x000fea0003800000 */
.L_x_15066:
        /* <DEDUP_REMOVED lines=87> */
.L_x_15069:
[----:B------:R-:W-:Y:S01]  /*16210*/  SHF.L.U32 R9, R9, 0x1f, RZ ;  /* 0x0000001f09097819 */ /* 0x000fe200000006ff */
[----:B------:R-:W-:-:S04]  /*16220*/  IMAD R14, R8, 0x8, R22 ;  /* 0x00000008080e7824 */ /* 0x000fc800078e0216 */
[----:B------:R0:W1:Y:S01]  /*16230*/  SYNCS.PHASECHK.TRANS64.TRYWAIT P1, [R14+URZ+0x13250], R9 ;  /* 0x013250090e0075a7 */ /* 0x000062000802017f */
[----:B------:R-:W-:Y:S05]  /*16240*/  @!P0 BRA `(.L_x_15070) ;  /* 0x0000000000048947 */ /* 0x000fea0003800000 */
[----:B------:R-:W-:Y:S01]  /*16250*/  BPT.TRAP 0x1 ;  /* 0x000000040000795c */ /* 0x000fe20000300000 */
.L_x_15070:
[----:B------:R-:W-:Y:S04]  /*16260*/  BSSY B1, `(.L_x_15071) ;  /* 0x0000004000017945 */ /* 0x000fe80003800000 */
[----:B-1----:R-:W-:Y:S05]  /*16270*/  @P1 BRA `(.L_x_15072) ;  /* 0x0000000000081947 */ /* 0x002fea0003800000 */
[----:B------:R-:W1:Y:S02]  /*16280*/  SYNCS.PHASECHK.TRANS64.TRYWAIT P1, [R14+URZ+0x13250], R9 ;  /* 0x013250090e0075a7 */ /* 0x000e64000802017f */
[----:B-1----:R-:W-:Y:S05]  /*16290*/  @!P1 BRA `(.L_x_15073) ;  /* 0x0000011000009947 */ /* 0x002fea0003800000 */
.L_x_15072:
[----:B------:R-:W-:Y:S05]  /*162a0*/  BSYNC B1 ;  /* 0x0000000000017941 */ /* 0x000fea0003800000 */
.L_x_15071:
        /* <DEDUP_REMOVED lines=41> */
.L_x_15074:
[----:B------:R-:W2:Y:S01]  /*16540*/  LDL R13, [R1+0x24] ;  /* 0x00002400010d7983 */ /* 0x000ea20000100800 */
[----:B------:R-:W0:Y:S03]  /*16550*/  LDC R9, c[0x0][0x448] ;  /* 0x00011200ff097b82 */ /* 0x000e260000000800 */
[----:B------:R-:W2:Y:S04]  /*16560*/  LDL R8, [R1+0x38] ;  /* 0x0000380001087983 */ /* 0x000ea80000100800 */
[----:B------:R-:W3:Y:S01]  /*16570*/  LDL R139, [R1+0x20] ;  /* 0x00002000018b7983 */ /* 0x000ee20000100800 */
[----:B------:R-:W1:Y:S03]  /*16580*/  LDC R143, c[0x0][0x9e4] ;  /* 0x00027900ff8f7b82 */ /* 0x000e660000000800 */
[----:B------:R-:W4:Y:S04]  /*16590*/  LDL R142, [R1+0x10] ;  /* 0x00001000018e7983 */ /* 0x000f280000100800 */
[----:B------:R-:W4:Y:S04]  /*165a0*/  LDL R141, [R1+0x8] ;  /* 0x00000800018d7983 */ /* 0x000f280000100800 */
[----:B------:R-:W5:Y:S01]  /*165b0*/  LDL R140, [R1+0x14] ;  /* 0x00001400018c7983 */ /* 0x000f620000100800 */
        /* <DEDUP_REMOVED lines=63> */
[----:B------:R-:W0:Y:S01]  /*169b0*/  MUFU.TANH R15, R15 ;  /* 0x0000000f000f7308 */ /* 0x000e220000002400 */
[----:B------:R-:W-:-:S07]  /*169c0*/  VIADD R0, R0, 0x13240 ;  /* 0x0001324000007836 */ /* 0x000fce0000000000 */
        /* <DEDUP_REMOVED lines=22> */
[----:B0-----:R-:W-:-:S04]  /*16b30*/  @P1 IMAD.HI.U32 R12, R8, R12, RZ ;  /* 0x0000000c080c1227 */ /* 0x001fc800078e00ff */
[C---:B------:R-:W-:Y:S01]  /*16b40*/  FMUL.FTZ R13, R2.reuse, R121 ;  /* 0x00000079020d7220 */ /* 0x040fe20000410000 */
[C---:B------:R-:W-:Y:S01]  /*16b50*/  FMUL.FTZ R121, R2.reuse, R126 ;  /* 0x0000007e02797220 */ /* 0x040fe20000410000 */
[----:B-1----:R-:W-:Y:S01]  /*16b60*/  @P1 SHF.R.U32.HI R8, RZ, R9, R12 ;  /* 0x00000009ff081219 */ /* 0x002fe2000001160c */
        /* <DEDUP_REMOVED lines=18> */
[C---:B------:R-:W-:Y:S01]  /*16c90*/  FMUL.FTZ R132, R2.reuse, R56 ;  /* 0x0000003802847220 */ /* 0x040fe20000410000 */
[----:B------:R-:W-:Y:S01]  /*16ca0*/  FMUL.FTZ R66, R2, R71 ;  /* 0x0000004702427220 */ /* 0x000fe20000410000 */
[----:B------:R-:W-:Y:S02]  /*16cb0*/  ISETP.GE.AND P1, PT, R143, 0x1, PT ;  /* 0x000000018f00780c */ /* 0x000fe40003f26270 */
[----:B---3--:R-:W-:Y:S01]  /*16cc0*/  IADD3 R136, -R139, 0x1, R69 ;  /* 0x000000018b887810 */ /* 0x008fe20007ffe145 */
[----:B------:R-:W1:Y:S03]  /*16cd0*/  MUFU.TANH R9, R9 ;  /* 0x0000000900097308 */ /* 0x000e660000002400 */
[----:B----4-:R-:W-:-:S05]  /*16ce0*/  IADD3 R136, -R141, R136, R142 ;  /* 0x000000888d887210 */ /* 0x010fca0007ffe18e */
[----:B------:R-:W2:Y:S01]  /*16cf0*/  MUFU.TANH R13, R13 ;  /* 0x0000000d000d7308 */ /* 0x000ea20000002400 */
[----:B-----5:R-:W-:-:S07]  /*16d00*/  PRMT R0, R140, 0x654, R0 ;  /* 0x000006548c007816 */ /* 0x020fce0000000000 */
[----:B------:R-:W3:Y:S01]  /*16d10*/  MUFU.TANH R12, R12 ;  /* 0x0000000c000c7308 */ /* 0x000ee20000002400 */
[C---:B------:R-:W-:Y:S01]  /*16d20*/  VIADD R137, R136.reuse, UR41 ;  /* 0x0000002988897c36 */ /* 0x040fe20008000000 */
[----:B------:R4:W-:Y:S06]  /*16d30*/  SYNCS.ARRIVE.TRANS64.RED.A1T0 RZ, [R0+URZ], RZ ;  /* 0x000000ff00ff79a7 */ /* 0x0009ec000810043f */
        /* <DEDUP_REMOVED lines=56> */
[----:B----4-:R-:W-:Y:S02]  /*170c0*/  IMAD.IADD R0, R69, 0x1, -R139 ;  /* 0x0000000145007824 */ /* 0x010fe400078e0a8b */
[--C-:B0-----:R-:W-:Y:S02]  /*170d0*/  IMAD.IADD R71, R137, 0x1, R138.reuse ;  /* 0x0000000189477824 */ /* 0x101fe400078e028a */
[----:B------:R-:W-:Y:S01]  /*170e0*/  IMAD.IADD R70, R136, 0x1, R138 ;  /* 0x0000000188467824 */ /* 0x000fe200078e028a */
[----:B--23--:R-:W-:Y:S06]  /*170f0*/  @!P1 BRA `(.L_x_15075) ;  /* 0x0000000000549947 */ /* 0x00cfec0003800000 */
        /* <DEDUP_REMOVED lines=12> */
.L_x_15077:
[----:B------:R-:W-:-:S05]  /*171c0*/  IMAD.U32 R139, RZ, RZ, UR37 ;  /* 0x00000025ff8b7e24 */ /* 0x000fca000f8e00ff */
[----:B------:R-:W-:-:S13]  /*171d0*/  ISETP.NE.AND P1, PT, R139, 0x1, PT ;  /* 0x000000018b00780c */ /* 0x000fda0003f25270 */
[----:B------:R-:W0:Y:S02]  /*171e0*/  @P1 LDC.64 R56, c[0x0][0x9e8] ;  /* 0x00027a00ff381b82 */ /* 0x000e240000000a00 */
[----:B0-----:R-:W-:-:S05]  /*171f0*/  @P1 IMAD.HI.U32 R56, R138, R56, RZ ;  /* 0x000000388a381227 */ /* 0x001fca00078e00ff */
[----:B------:R-:W-:-:S07]  /*17200*/  @P1 SHF.R.U32.HI R138, RZ, R57, R56 ;  /* 0x00000039ff8a1219 */ /* 0x000fce0000011638 */
.L_x_15078:
[----:B------:R-:W-:Y:S05]  /*17210*/  BSYNC B1 ;  /* 0x0000000000017941 */ /* 0x000fea0003800000 */
.L_x_15076:
[----:B------:R-:W-:-:S05]  /*17220*/  IMAD R138, R138, R139, R0 ;  /* 0x0000008b8a8a7224 */ /* 0x000fca00078e0200 */
[----:B------:R-:W-:Y:S02]  /*17230*/  VIMNMX R70, R70, R138, !PT ;  /* 0x0000008a46467248 */ /* 0x000fe40007fe0100 */
[----:B------:R-:W-:-:S07]  /*17240*/  VIADDMNMX R71, R138, R139, R71, PT ;  /* 0x0000008b8a477246 */ /* 0x000fce0003800147 */
.L_x_15075:
        /* <DEDUP_REMOVED lines=8> */
[----:B------:R-:W-:Y:S02]  /*172d0*/  ISETP.GE.AND P3, PT, R69, 0xa, PT ;  /* 0x0000000a4500780c */ /* 0x000fe40003f66270 */
[----:B------:R-:W-:Y:S02]  /*172e0*/  FSEL R20, R20, -INF , !P4 ;  /* 0xff80000014147808 */ /* 0x000fe40006000000 */
[----:B------:R-:W-:Y:S02]  /*172f0*/  ISETP.GT.AND P4, PT, R70, 0x9, !P3 ;  /* 0x000000094600780c */ /* 0x000fe40005f84270 */
[----:B------:R-:W-:Y:S02]  /*17300*/  LOP3.LUT R17, R17, 0xfffffffd, RZ, 0xc0, !PT ;  /* 0xfffffffd11117812 */ /* 0x000fe400078ec0ff */
[----:B------:R-:W-:-:S02]  /*17310*/  ISETP.LT.OR P4, PT, R71, 0xa, P4 ;  /* 0x0000000a4700780c */ /* 0x000fc40002781670 */
[----:B------:R-:W-:Y:S01]  /*17320*/  LOP3.LUT R16, R16, 0x7fffffff, RZ, 0xc0, !PT ;  /* 0x7fffffff10107812 */ /* 0x000fe200078ec0ff */
[--C-:B0-----:R-:W-:Y:S01]  /*17330*/  IMAD.IADD R137, R137, 0x1, R8.reuse ;  /* 0x0000000189897824 */ /* 0x101fe200078e0208 */
        /* <DEDUP_REMOVED lines=212> */
[----:B-1----:R-:W-:Y:S02]  /*18080*/  FSEL R57, R9, -INF , !P6 ;  /* 0xff80000009397808 */ /* 0x002fe40007000000 */
        /* <DEDUP_REMOVED lines=19> */
.L_x_15081:
[----:B------:R-:W-:-:S05]  /*181c0*/  IMAD.U32 R69, RZ, RZ, UR37 ;  /* 0x00000025ff457e24 */ /* 0x000fca000f8e00ff */
[----:B------:R-:W-:-:S13]  /*181d0*/  ISETP.NE.AND P6, PT, R69, 0x1, PT ;  /* 0x000000014500780c */ /* 0x000fda0003fc5270 */
[----:B------:R-:W0:Y:S02]  /*181e0*/  @P6 LDC.64 R8, c[0x0][0x9e8] ;  /* 0x00027a00ff086b82 */ /* 0x000e240000000a00 */
[----:B0-----:R-:W-:-:S05]  /*181f0*/  @P6 IMAD.HI.U32 R8, R56, R8, RZ ;  /* 0x0000000838086227 */ /* 0x001fca00078e00ff */
[----:B------:R-:W-:-:S07]  /*18200*/  @P6 SHF.R.U32.HI R56, RZ, R9, R8 ;  /* 0x00000009ff386219 */ /* 0x000fce0000011608 */
.L_x_15082:
[----:B------:R-:W-:Y:S05]  /*18210*/  BSYNC B1 ;  /* 0x0000000000017941 */ /* 0x000fea0003800000 */
.L_x_15080:
[----:B------:R-:W-:-:S05]  /*18220*/  IMAD R0, R56, R69, R0 ;  /* 0x0000004538007224 */ /* 0x000fca00078e0200 */
[----:B------:R-:W-:Y:S02]  /*18230*/  VIMNMX R136, R136, R0, !PT ;  /* 0x0000000088887248 */ /* 0x000fe40007fe0100 */
[----:B------:R-:W-:-:S07]  /*18240*/  VIADDMNMX R137, R0, R69, R137, PT ;  /* 0x0000004500897246 */ /* 0x000fce0003800189 */
.L_x_15079:
        /* <DEDUP_REMOVED lines=14> */
[----:B------:R-:W-:Y:S02]  /*18330*/  ISETP.GT.AND P1, PT, R136, 0x19, !P1 ;  /* 0x000000198800780c */ /* 0x000fe40004f24270 */
        /* <DEDUP_REMOVED lines=18> */
[----:B------:R-:W-:Y:S02]  /*18460*/  ISETP.GT.AND P1, PT, R136, 0x28, !P5 ;  /* 0x000000288800780c */ /* 0x000fe40006f24270 */
        /* <DEDUP_REMOVED lines=271> */
[----:B------:R-:W2:Y:S01]  /*19560*/  MUFU.EX2 R57, R57 ;  /* 0x0000003900397308 */ /* 0x000ea20000000800 */
[----:B------:R-:W0:Y:S01]  /*19570*/  SHFL.BFLY PT, R68, R15, 0x2, 0x1f ;  /* 0x0c401f000f447f89 */ /* 0x000e2200000e0000 */
[----:B------:R-:W-:-:S06]  /*19580*/  LOP3.LUT P0, RZ, R17, 0x20, RZ, 0xc0, !PT ;  /* 0x0000002011ff7812 */ /* 0x000fcc000780c0ff */
[----:B------:R-:W1:Y:S08]  /*19590*/  MUFU.EX2 R13, R13 ;  /* 0x0000000d000d7308 */ /* 0x000e700000000800 */
        /* <DEDUP_REMOVED lines=21> */
[----:B-1----:R-:W-:-:S01]  /*196f0*/  FADD.FTZ R68, R13, R68 ;  /* 0x000000440d447221 */ /* 0x002fc20000010000 */
        /* <DEDUP_REMOVED lines=55> */
[----:B------:R-:W-:-:S05]  /*19a70*/  FADD.FTZ R21, R105, R21 ;  /* 0x0000001569157221 */ /* 0x000fca0000010000 */
        /* <DEDUP_REMOVED lines=133> */
.L_x_15083:
[----:B------:R-:W-:Y:S01]  /*1a2d0*/  F2FP.SATFINITE.E4M3.F32.PACK_AB_MERGE_C R121, R122, R121, RZ ;  /* 0x000000797a79723e */ /* 0x000fe200048070ff */
[----:B------:R-:W-:Y:S01]  /*1a2e0*/  IMAD.MOV.U32 R68, RZ, RZ, R140 ;  /* 0x000000ffff447224 */ /* 0x000fe200078e008c */
[----:B------:R-:W-:Y:S01]  /*1a2f0*/  F2FP.SATFINITE.E4M3.F32.PACK_AB_MERGE_C R11, R11, R67, RZ ;  /* 0x000000430b0b723e */ /* 0x000fe200048070ff */
[----:B------:R-:W-:Y:S01]  /*1a300*/  VIADD R14, R14, 0x13260 ;  /* 0x000132600e0e7836 */ /* 0x000fe20000000000 */
[----:B------:R-:W-:Y:S02]  /*1a310*/  F2FP.SATFINITE.E4M3.F32.PACK_AB_MERGE_C R153, R8, R12, R121 ;  /* 0x0000000c0899723e */ /* 0x000fe40004807079 */
[----:B------:R-:W2:Y:S01]  /*1a320*/  LDL R8, [R1+0x40] ;  /* 0x0000400001087983 */ /* 0x000ea20000100800 */
[----:B------:R-:W-:Y:S02]  /*1a330*/  F2FP.SATFINITE.E4M3.F32.PACK_AB_MERGE_C R20, R120, R20, RZ ;  /* 0x000000147814723e */ /* 0x000fe400048070ff */
[----:B------:R-:W-:Y:S02]  /*1a340*/  PRMT R14, R68, 0x654, R14 ;  /* 0x00000654440e7816 */ /* 0x000fe4000000000e */
[----:B------:R-:W-:-:S02]  /*1a350*/  F2FP.SATFINITE.E4M3.F32.PACK_AB_MERGE_C R127, R128, R127, RZ ;  /* 0x0000007f807f723e */ /* 0x000fc400048070ff */
[----:B------:R-:W-:Y:S01]  /*1a360*/  F2FP.SATFINITE.E4M3.F32.PACK_AB_MERGE_C R129, R130, R129, RZ ;  /* 0x000000818281723e */ /* 0x000fe200048070ff */
[----:B------:R0:W-:Y:S01]  /*1a370*/  SYNCS.ARRIVE.TRANS64.RED.A1T0 RZ, [R14+URZ], RZ ;  /* 0x000000ff0eff79a7 */ /* 0x0001e2000810043f */
        /* <DEDUP_REMOVED lines=70> */
[----:B------:R-:W-:Y:S02]  /*1a7e0*/  VIADD R3, R3, 0xffffffff ;  /* 0xffffffff03037836 */ /* 0x000fe40000000000 */
[----:B------:R-:W-:-:S10]  /*1a7f0*/  IMAD.MOV.U32 R8, RZ, RZ, R23 ;  /* 0x000000ffff087224 */ /* 0x000fd400078e0017 */
[----:B0-----:R-:W-:Y:S05]  /*1a800*/  @P1 BRA `(.L_x_15084) ;  /* 0xffffffb000d01947 */ /* 0x001fea000383ffff */
.L_x_15063:
[----:B------:R-:W-:Y:S05]  /*1a810*/  BSYNC B0 ;  /* 0x0000000000007941 */ /* 0x000fea0003800000 */
.L_x_15062:
[----:B------:R-:W-:Y:S06]  /*1a820*/  BAR.ARV 0x8, 0x200 ;  /* 0x0208000000007b1d */ /* 0x000fec0000002000 */
[----:B------:R-:W-:Y:S05]  /*1a830*/  @!P0 BRA `(.L_x_15085) ;  /* 0x0000000000048947 */ /* 0x000fea0003800000 */
[----:B------:R-:W-:Y:S01]  /*1a840*/  BPT.TRAP 0x1 ;  /* 0x000000040000795c */ /* 0x000fe20000300000 */
.L_x_15085:
[----:B------:R-:W-:Y:S01]  /*1a850*/  IMAD R11, R23, 0x8, R22 ;  /* 0x00000008170b7824 */ /* 0x000fe200078e0216 */
[----:B------:R-:W-:-:S04]  /*1a860*/  SHF.L.U32 R2, R156, 0x1f, RZ ;  /* 0x0000001f9c027819 */ /* 0x000fc800000006ff */
[----:B------:R0:W1:Y:S01]  /*1a870*/  SYNCS.PHASECHK.TRANS64.TRYWAIT P1, [R11+URZ+0x13250], R2 ;  /* 0x013250020b0075a7 */ /* 0x000062000802017f */
[----:B------:R-:W-:Y:S05]  /*1a880*/  @!P0 BRA `(.L_x_15086) ;  /* 0x0000000000048947 */ /* 0x000fea0003800000 */
[----:B------:R-:W-:Y:S01]  /*1a890*/  BPT.TRAP 0x1 ;  /* 0x000000040000795c */ /* 0x000fe20000300000 */
.L_x_15086:
[----:B------:R-:W-:Y:S04]  /*1a8a0*/  BSSY B0, `(.L_x_15087) ;  /* 0x0000004000007945 */ /* 0x000fe80003800000 */
[----:B-1----:R-:W-:Y:S05]  /*1a8b0*/  @P1 BRA `(.L_x_15088) ;  /* 0x0000000000081947 */ /* 0x002fea0003800000 */
[----:B------:R-:W1:Y:S02]  /*1a8c0*/  SYNCS.PHASECHK.TRANS64.TRYWAIT P1, [R11+URZ+0x13250], R2 ;  /* 0x013250020b0075a7 */ /* 0x000e64000802017f */
[----:B-1----:R-:W-:Y:S05]  /*1a8d0*/  @!P1 BRA `(.L_x_15089) ;  /* 0x000000c800849947 */ /* 0x002fea0003800000 */
.L_x_15088:
[----:B------:R-:W-:Y:S05]  /*1a8e0*/  BSYNC B0 ;  /* 0x0000000000007941 */ /* 0x000fea0003800000 */
.L_x_15087:
[----:B------:R-:W2:Y:S01]  /*1a8f0*/  LDL.LU R13, [R1+0x4c] ;  /* 0x00004c00010d7983 */ /* 0x000ea20000300800 */
[----:B------:R-:W-:-:S03]  /*1a900*/  ULDC.64 UR4, c[0x0][0x9a0] ;  /* 0x0002680000047ab9 */ /* 0x000fc60000000a00 */
[----:B------:R-:W3:Y:S04]  /*1a910*/  LDL R12, [R1+0x4] ;  /* 0x00000400010c7983 */ /* 0x000ee80000100800 */
[----:B------:R-:W4:Y:S01]  /*1a920*/  LDL.LU R10, [R1] ;  /* 0x00000000010a7983 */ /* 0x000f220000300800 */
[----:B------:R-:W-:Y:S01]  /*1a930*/  VIADD R22, R22, 0x1000 ;  /* 0x0000100016167836 */ /* 0x000fe20000000000 */
[----:B------:R-:W-:Y:S01]  /*1a940*/  ISETP.NE.U32.AND P1, PT, RZ, UR4, PT ;  /* 0x00000004ff007c0c */ /* 0x000fe2000bf25070 */
[----:B------:R-:W-:Y:S01]  /*1a950*/  IMAD.MOV.U32 R3, RZ, RZ, -0x3ffffff0 ;  /* 0xc0000010ff037424 */ /* 0x000fe200078e00ff */
[----:B------:R-:W-:Y:S02]  /*1a960*/  WARPGROUP.ARRIVE ;  /* 0x00000000000079c5 */ /* 0x000fe40000000000 */
[----:B------:R-:W-:-:S02]  /*1a970*/  SHF.R.U32.HI R22, RZ, 0x4, R22 ;  /* 0x00000004ff167819 */ /* 0x000fc40000011616 */
[----:B------:R-:W-:Y:S02]  /*1a980*/  R2UR UR7, R3 ;  /* 0x00000000030772ca */ /* 0x000fe400000e0000 */
[----:B------:R-:W-:Y:S02]  /*1a990*/  LOP3.LUT R22, R22, 0x3fff, RZ, 0xc0, !PT ;  /* 0x00003fff16167812 */ /* 0x000fe400078ec0ff */
[----:B------:R-:W-:Y:S02]  /*1a9a0*/  ISETP.NE.AND.EX P1, PT, RZ, UR5, PT, P1 ;  /* 0x00000005ff007c0c */ /* 0x000fe4000bf25310 */
[----:B------:R-:W-:-:S05]  /*1a9b0*/  LOP3.LUT R22, R22, 0x10000, RZ, 0xfc, !PT ;  /* 0x0001000016167812 */ /* 0x000fca00078efcff */
[----:B01----:R-:W-:-:S05]  /*1a9c0*/  IMAD R2, R23, 0x280, R22 ;  /* 0x0000028017027824 */ /* 0x003fca00078e0216 */
[----:B------:R-:W-:Y:S01]  /*1a9d0*/  R2UR UR6, R2 ;  /* 0x00000000020672ca */ /* 0x000fe200000e0000 */
[----:B------:R-:W0:Y:S08]  /*1a9e0*/  @P1 LDC.64 R6, c[0x0][0x9c8] ;  /* 0x00027200ff061b82 */ /* 0x000e300000000a00 */
[----:B------:R-:W3:Y:S04]  /*1a9f0*/  @P1 LDC.64 R8, c[0x0][0x9d0] ;  /* 0x00027400ff081b82 */ /* 0x000ee80000000a00 */
[----:B------:R-:W-:Y:S03]  /*1aa00*/  QGMMA.64x64x32.F32.E4M3.E4M3 R24, R152, gdesc[UR4], R24, gsb0 ;  /* 0x00e0000498187df3 */ /* 0x000fe60008000818 */
[----:B------:R-:W-:-:S02]  /*1aa10*/  WARPGROUP.DEPBAR.LE gsb0, 0x0 ;  /* 0x00008000000079c5 */ /* 0x000fc40000010000 */
[----:B------:R-:W-:Y:S01]  /*1aa20*/  WARPGROUP.ARRIVE ;  /* 0x00000000000079c5 */ /* 0x000fe20000000000 */
[----:B--2---:R-:W-:-:S05]  /*1aa30*/  @P1 SHF.R.S32.HI R5, RZ, 0x1f, R13 ;  /* 0x0000001fff051819 */ /* 0x004fca000001140d */
[----:B0-----:R-:W-:-:S04]  /*1aa40*/  @P1 IMAD R4, R5, R6, RZ ;  /* 0x0000000605041224 */ /* 0x001fc800078e02ff */
[C---:B------:R-:W-:Y:S02]  /*1aa50*/  @P1 IMAD R3, R13.reuse, R7, R4 ;  /* 0x000000070d031224 */ /* 0x040fe400078e0204 */
[----:B------:R-:W-:-:S04]  /*1aa60*/  @P1 IMAD.WIDE.U32 R4, R13, R6, RZ ;  /* 0x000000060d041225 */ /* 0x000fc800078e00ff */
[----:B------:R-:W-:Y:S02]  /*1aa70*/  @P1 IMAD.IADD R5, R5, 0x1, R3 ;  /* 0x0000000105051824 */ /* 0x000fe400078e0203 */
[----:B---3--:R-:W-:-:S04]  /*1aa80*/  @P1 IMAD.WIDE.U32 R4, R12, R8, R4 ;  /* 0x000000080c041225 */ /* 0x008fc800078e0004 */
[----:B------:R-:W-:Y:S01]  /*1aa90*/  @P1 IMAD R3, R12, R9, R5 ;  /* 0x000000090c031224 */ /* 0x000fe200078e0205 */
[C---:B------:R-:W-:Y:S01]  /*1aaa0*/  @P1 LEA R6, P2, R4.reuse, UR4, 0x2 ;  /* 0x0000000404061c11 */ /* 0x040fe2000f8410ff */
[----:B------:R-:W-:Y:S02]  /*1aab0*/  IMAD.MOV.U32 R8, RZ, RZ, 0x3f800000 ;  /* 0x3f800000ff087424 */ /* 0x000fe400078e00ff */
[----:B------:R-:W-:Y:S01]  /*1aac0*/  IMAD.MOV.U32 R5, RZ, RZ, -0x3ffffff0 ;  /* 0xc0000010ff057424 */ /* 0x000fe200078e00ff */
[----:B------:R-:W-:Y:S01]  /*1aad0*/  @P1 LEA.HI.X R7, R4, UR5, R3, 0x2, P2 ;  /* 0x0000000504071c11 */ /* 0x000fe200090f1403 */
[----:B------:R-:W-:-:S03]  /*1aae0*/  VIADD R4, R2, 0x80 ;  /* 0x0000008002047836 */ /* 0x000fc60000000000 */
[----:B------:R-:W-:Y:S01]  /*1aaf0*/  R2UR UR7, R5 ;  /* 0x00000000050772ca */ /* 0x000fe200000e0000 */
[----:B------:R0:W2:Y:S01]  /*1ab00*/  @P1 LDG.E R8, desc[UR44][R6.64] ;  /* 0x0000002c06081981 */ /* 0x0000a2000c1e1900 */
[----:B------:R-:W-:Y:S01]  /*1ab10*/  R2UR UR6, R4 ;  /* 0x00000000040672ca */ /* 0x000fe200000e0000 */
[----:B------:R-:W-:Y:S02]  /*1ab20*/  VIADD R4, R2, 0x100 ;  /* 0x0000010002047836 */ /* 0x000fe40000000000 */
[----:B------:R-:W-:Y:S01]  /*1ab30*/  IMAD.MOV.U32 R5, RZ, RZ, -0x3ffffff0 ;  /* 0xc0000010ff057424 */ /* 0x000fe200078e00ff */
[----:B----4-:R-:W-:Y:S01]  /*1ab40*/  SHFL.BFLY PT, R3, R10, 0x2, 0x1f ;  /* 0x0c401f000a037f89 */ /* 0x010fe200000e0000 */
[----:B------:R-:W-:-:S03]  /*1ab50*/  IMAD.MOV.U32 R20, RZ, RZ, -0x800000 ;  /* 0xff800000ff147424 */ /* 0x000fc600078e00ff */
[----:B0-----:R-:W0:Y:S01]  /*1ab60*/  SHFL.BFLY PT, R6, R21, 0x2, 0x1f ;  /* 0x0c401f0015067f89 */ /* 0x001e2200000e0000 */
[----:B------:R-:W-:-:S04]  /*1ab70*/  IMAD.MOV.U32 R7, RZ, RZ, RZ ;  /* 0x000000ffff077224 */ /* 0x000fc800078e00ff */
[----:B------:R-:W-:Y:S01]  /*1ab80*/  QGMMA.64x64x32.F32.E4M3.E4M3 R24, R148, gdesc[UR4], R24, gsb0 ;  /* 0x00e0000494187df3 */ /* 0x000fe20008000818 */
[----:B------:R-:W-:Y:S01]  /*1ab90*/  R2UR UR6, R4 ;  /* 0x00000000040672ca */ /* 0x000fe200000e0000 */
[C---:B------:R-:W-:Y:S01]  /*1aba0*/  VIADD R4, R2.reuse, 0x180 ;  /* 0x0000018002047836 */ /* 0x040fe20000000000 */
[----:B------:R-:W-:Y:S01]  /*1abb0*/  R2UR UR7, R5 ;  /* 0x00000000050772ca */ /* 0x000fe200000e0000 */
[----:B------:R-:W-:Y:S02]  /*1abc0*/  IMAD.MOV.U32 R5, RZ, RZ, -0x3ffffff0 ;  /* 0xc0000010ff057424 */ /* 0x000fe400078e00ff */
[----:B------:R-:W-:Y:S02]  /*1abd0*/  VIADD R2, R2, 0x200 ;  /* 0x0000020002027836 */ /* 0x000fe40000000000 */
[----:B0-----:R-:W-:-:S01]  /*1abe0*/  FADD.FTZ R6, R6, R21 ;  /* 0x0000001506067221 */ /* 0x001fc20000010000 */
[----:B------:R-:W-:Y:S01]  /*1abf0*/  IMAD.MOV.U32 R21, RZ, RZ, -0x800000 ;  /* 0xff800000ff157424 */ /* 0x000fe200078e00ff */
[----:B------:R-:W-:-:S02]  /*1ac00*/  WARPGROUP.DEPBAR.LE gsb0, 0x0 ;  /* 0x00008000000079c5 */ /* 0x000fc40000010000 */
[----:B------:R-:W-:-:S06]  /*1ac10*/  WARPGROUP.ARRIVE ;  /* 0x00000000000079c5 */ /* 0x000fcc0000000000 */
[----:B------:R-:W-:Y:S01]  /*1ac20*/  QGMMA.64x64x32.F32.E4M3.E4M3 R24, R144, gdesc[UR4], R24, gsb0 ;  /* 0x00e0000490187df3 */ /* 0x000fe20008000818 */
[----:B------:R-:W-:Y:S01]  /*1ac30*/  R2UR UR6, R4 ;  /* 0x00000000040672ca */ /* 0x000fe200000e0000 */
[----:B------:R-:W-:Y:S01]  /*1ac40*/  FADD.FTZ R4, R3, R10 ;  /* 0x0000000a03047221 */ /* 0x000fe20000010000 */
[----:B------:R-:W-:Y:S01]  /*1ac50*/  R2UR UR7, R5 ;  /* 0x00000000050772ca */ /* 0x000fe200000e0000 */
[----:B------:R-:W-:-:S03]  /*1ac60*/  IMAD.MOV.U32 R3, RZ, RZ, -0x3ffffff0 ;  /* 0xc0000010ff037424 */ /* 0x000fc600078e00ff */
[----:B------:R-:W0:Y:S02]  /*1ac70*/  SHFL.BFLY PT, R5, R4, 0x1, 0x1f ;  /* 0x0c201f0004057f89 */ /* 0x000e2400000e0000 */
[----:B0-----:R-:W-:-:S04]  /*1ac80*/  FADD.FTZ R9, R4, R5 ;  /* 0x0000000504097221 */ /* 0x001fc80000010000 */
[C---:B------:R-:W-:Y:S01]  /*1ac90*/  FMUL.FTZ R12, R9.reuse, 0.00390625 ;  /* 0x3b800000090c7820 */ /* 0x040fe20000410000 */
[----:B------:R-:W-:-:S04]  /*1aca0*/  FSETP.NE.FTZ.AND P1, PT, R9, RZ, PT ;  /* 0x000000ff0900720b */ /* 0x000fc80003f35000 */
[----:B------:R-:W-:-:S13]  /*1acb0*/  FSETP.NE.FTZ.AND P2, PT, R12, RZ, PT ;  /* 0x000000ff0c00720b */ /* 0x000fda0003f55000 */
[----:B------:R-:W-:Y:S01]  /*1acc0*/  @P2 FMUL.FTZ R5, R56, 0.69314718246459960938 ;  /* 0x3f31721838052820 */ /* 0x000fe20000410000 */
[----:B------:R-:W-:Y:S02]  /*1acd0*/  WARPGROUP.DEPBAR.LE gsb0, 0x0 ;  /* 0x00008000000079c5 */ /* 0x000fe40000010000 */
[----:B------:R-:W-:-:S06]  /*1ace0*/  WARPGROUP.ARRIVE ;  /* 0x00000000000079c5 */ /* 0x000fcc0000000000 */
[----:B------:R-:W-:Y:S01]  /*1acf0*/  QGMMA.64x64x32.F32.E4M3.E4M3 R24, R140, gdesc[UR4], R24, gsb0 ;  /* 0x00e000048c187df3 */ /* 0x000fe20008000818 */
[----:B------:R-:W-:Y:S02]  /*1ad00*/  R2UR UR6, R2 ;  /* 0x00000000020672ca */ /* 0x000fe400000e0000 */
[----:B------:R-:W-:Y:S01]  /*1ad10*/  R2UR UR7, R3 ;  /* 0x00000000030772ca */ /* 0x000fe200000e0000 */
[----:B------:R-:W0:Y:S01]  /*1ad20*/  @P2 MUFU.LG2 R2, R12 ;  /* 0x0000000c00022308 */ /* 0x000e220000000c00 */
[----:B------:R-:W1:Y:S01]  /*1ad30*/  SHFL.BFLY PT, R3, R6, 0x1, 0x1f ;  /* 0x0c201f0006037f89 */ /* 0x000e6200000e0000 */
[----:B0-----:R-:W-:-:S04]  /*1ad40*/  @P2 FMUL.FTZ R2, R2, 0.69314718246459960938 ;  /* 0x3f31721802022820 */ /* 0x001fc80000410000 */
[----:B------:R-:W-:Y:S01]  /*1ad50*/  @P2 FFMA.FTZ R21, R5, R0, R2 ;  /* 0x0000000005152223 */ /* 0x000fe20000010002 */
[----:B-1----:R-:W-:-:S01]  /*1ad60*/  FADD.FTZ R10, R6, R3 ;  /* 0x00000003060a7221 */ /* 0x002fc20000010000 */
[----:B------:R-:W-:-:S03]  /*1ad70*/  IMAD.MOV.U32 R3, RZ, RZ, RZ ;  /* 0x000000ffff037224 */ /* 0x000fc600078e00ff */
[----:B------:R-:W-:-:S03]  /*1ad80*/  FMUL.FTZ R13, R10, 0.00390625 ;  /* 0x3b8000000a0d7820 */ /* 0x000fc60000410000 */
[----:B------:R-:W-:Y:S01]  /*1ad90*/  @P1 MUFU.RCP R3, R9 ;  /* 0x0000000900031308 */ /* 0x000fe20000001000 */
[----:B------:R-:W-:Y:S02]  /*1ada0*/  FSETP.NE.FTZ.AND P1, PT, R10, RZ, PT ;  /* 0x000000ff0a00720b */ /* 0x000fe40003f35000 */
[----:B------:R-:W-:-:S11]  /*1adb0*/  FSETP.NE.FTZ.AND P3, PT, R13, RZ, PT ;  /* 0x000000ff0d00720b */ /* 0x000fd60003f75000 */
[----:B------:R-:W-:Y:S02]  /*1adc0*/  @P1 MUFU.RCP R7, R10 ;  /* 0x0000000a00071308 */ /* 0x000fe40000001000 */
[----:B------:R-:W-:-:S06]  /*1add0*/  @P3 FMUL.FTZ R57, R56, 0.69314718246459960938 ;  /* 0x3f31721838393820 */ /* 0x000fcc0000410000 */
[----:B------:R-:W0:Y:S02]  /*1ade0*/  @P3 MUFU.LG2 R4, R13 ;  /* 0x0000000d00043308 */ /* 0x000e240000000c00 */
[----:B0-----:R-:W-:Y:S01]  /*1adf0*/  @P3 FMUL.FTZ R4, R4, 0.69314718246459960938 ;  /* 0x3f31721804043820 */ /* 0x001fe20000410000 */
[----:B------:R-:W-:Y:S02]  /*1ae00*/  WARPGROUP.DEPBAR.LE gsb0, 0x0 ;  /* 0x00008000000079c5 */ /* 0x000fe40000010000 */
[----:B------:R-:W-:Y:S01]  /*1ae10*/  WARPGROUP.ARRIVE ;  /* 0x00000000000079c5 */ /* 0x000fe20000000000 */
[----:B------:R-:W-:-:S05]  /*1ae20*/  @P3 FFMA.FTZ R20, R57, R15, R4 ;  /* 0x0000000f39143223 */ /* 0x000fca0000010004 */
[----:B------:R-:W-:Y:S01]  /*1ae30*/  QGMMA.64x64x32.F32.E4M3.E4M3 R24, R136, gdesc[UR4], R24, gsb0 ;  /* 0x00e0000488187df3 */ /* 0x000fe20008000818 */
[-C--:B--2---:R-:W-:Y:S01]  /*1ae40*/  FMUL.FTZ R2, R3, R8.reuse ;  /* 0x0000000803027220 */ /* 0x084fe20000410000 */
[----:B------:R-:W-:Y:S01]  /*1ae50*/  FMUL.FTZ R7, R7, R8 ;  /* 0x0000000807077220 */ /* 0x000fe20000410000 */
[----:B------:R-:W-:Y:S02]  /*1ae60*/  WARPGROUP.DEPBAR.LE gsb0, 0x0 ;  /* 0x00008000000079c5 */ /* 0x000fe40000010000 */
[----:B------:R-:W-:Y:S05]  /*1ae70*/  @!P0 BRA `(.L_x_15090) ;  /* 0x0000000000048947 */ /* 0x000fea0003800000 */
[----:B------:R-:W-:Y:S01]  /*1ae80*/  BPT.TRAP 0x1 ;  /* 0x000000040000795c */ /* 0x000fe20000300000 */
.L_x_15090:
[----:B------:R-:W2:Y:S01]  /*1ae90*/  LDL.LU R3, [R1+0x14] ;  /* 0x0000140001037983 */ /* 0x000ea20000300800 */
[----:B------:R-:W-:Y:S02]  /*1aea0*/  VIADD R0, R11, 0x13260 ;  /* 0x000132600b007836 */ /* 0x000fe40000000000 */
[-C--:B------:R-:W-:Y:S01]  /*1aeb0*/  FMUL.FTZ R24, R24, R2.reuse ;  /* 0x0000000218187220 */ /* 0x080fe20000410000 */
[----:B------:R-:W-:Y:S01]  /*1aec0*/  FMUL.FTZ R29, R29, R2 ;  /* 0x000000021d1d7220 */ /* 0x000fe20000410000 */
[----:B------:R-:W3:Y:S01]  /*1aed0*/  LDL.LU R4, [R1+0x5c] ;  /* 0x00005c0001047983 */ /* 0x000ee20000300800 */
[----:B------:R-:W-:-:S05]  /*1aee0*/  VIADD R23, R23, 0x1 ;  /* 0x0000000117177836 */ /* 0x000fca0000000000 */
[----:B------:R-:W-:-:S04]  /*1aef0*/  ISETP.NE.AND P1, PT, R23, 0x2, PT ;  /* 0x000000021700780c */ /* 0x000fc80003f25270 */
        /* <DEDUP_REMOVED lines=32> */
[----:B------:R-:W-:Y:S02]  /*1b100*/  SEL R23, R23, RZ, P1 ;  /* 0x000000ff17177207 */ /* 0x000fe40000800000 */
[----:B--2---:R-:W-:Y:S01]  /*1b110*/  PRMT R0, R3, 0x654, R0 ;  /* 0x0000065403007816 */ /* 0x004fe20000000000 */
[----:B---3--:R-:W-:-:S03]  /*1b120*/  VIADD R4, R4, 0x1 ;  /* 0x0000000104047836 */ /* 0x008fc60000000000 */
[----:B------:R0:W-:Y:S02]  /*1b130*/  SYNCS.ARRIVE.TRANS64.RED.A1T0 RZ, [R0+URZ], RZ ;  /* 0x000000ff00ff79a7 */ /* 0x0001e4000810043f */
[----:B------:R0:W-:Y:S01]  /*1b140*/  STL [R1+0x5c], R4 ;  /* 0x00005c0401007387 */ /* 0x0001e20000100800 */
[----:B------:R-:W-:-:S07]  /*1b150*/  FMUL.FTZ R3, R45, R2 ;  /* 0x000000022d037220 */ /* 0x000fce0000410000 */
.L_x_14977:
[----:B------:R-:W2:Y:S01]  /*1b160*/  LDL R77, [R1+0x54] ;  /* 0x00005400014d7983 */ /* 0x000ea20000100800 */
[----:B------:R-:W0:Y:S01]  /*1b170*/  S2UR UR4, SR_CgaCtaId ;  /* 0x00000000000479c3 */ /* 0x000e220000008800 */
[----:B------:R-:W-:Y:S01]  /*1b180*/  MOV R22, 0x400 ;  /* 0x0000040000167802 */ /* 0x000fe20000000f00 */
[----:B------:R-:W-:Y:S01]  /*1b190*/  BSSY B0, `(.L_x_15091) ;  /* 0x00002ab000007945 */ /* 0x000fe20003800000 */
[----:B------:R-:W1:Y:S01]  /*1b1a0*/  S2R R79, SR_TID.X ;  /* 0x00000000004f7919 */ /* 0x000e620000002100 */
[----:B0-----:R-:W-:-:S05]  /*1b1b0*/  IMAD.U32 R0, RZ, RZ, UR4 ;  /* 0x00000004ff007e24 */ /* 0x001fca000f8e00ff */
[----:B------:R-:W-:Y:S01]  /*1b1c0*/  LEA R22, R0, R22, 0x18 ;  /* 0x0000001600167211 */ /* 0x000fe200078ec0ff */
[----:B------:R-:W-:Y:S01]  /*1b1d0*/  BAR.SYNC.DEFER_BLOCKING 0x5, 0x200 ;  /* 0x0148000000007b1d */ /* 0x000fe20000010000 */
[----:B-1----:R-:W-:-:S05]  /*1b1e0*/  VIADD R60, R79, 0xffffff80 ;  /* 0xffffff804f3c7836 */ /* 0x002fca0000000000 */
[----:B------:R-:W-:Y:S01]  /*1b1f0*/  STL [R1+0x14], R0 ;  /* 0x0000140001007387 */ /* 0x000fe20000100800 */
[----:B------:R-:W-:-:S04]  /*1b200*/  SHF.R.S32.HI R65, RZ, 0x1f, R60 ;  /* 0x0000001fff417819 */ /* 0x000fc8000001143c */
[----:B------:R-:W-:Y:S01]  /*1b210*/  LEA.HI R63, R65, R60, RZ, 0x3 ;  /* 0x0000003c413f7211 */ /* 0x000fe200078f18ff */
[----:B------:R-:W0:Y:S04]  /*1b220*/  LDS.128 R4, [R22+0x132d0] ;  /* 0x0132d00016047984 */ /* 0x000e280000000c00 */
[----:B0-----:R0:W-:Y:S04]  /*1b230*/  STL.64 [R1+0x40], R4 ;  /* 0x0000400401007387 */ /* 0x0011e80000100a00 */
[----:B------:R1:W-:Y:S01]  /*1b240*/  STL.64 [R1+0x48], R6 ;  /* 0x0000480601007387 */ /* 0x0003e20000100a00 */
[----:B0-----:R-:W-:-:S02]  /*1b250*/  LOP3.LUT R5, R63, 0xfffffff8, RZ, 0xc0, !PT ;  /* 0xfffffff83f057812 */ /* 0x001fc400078ec0ff */
[----:B------:R-:W-:-:S03]  /*1b260*/  SHF.R.S32.HI R63, RZ, 0x3, R63 ;  /* 0x00000003ff3f7819 */ /* 0x000fc6000001143f */
[----:B------:R-:W-:-:S04]  /*1b270*/  IMAD.IADD R62, R60, 0x1, -R5 ;  /* 0x000000013c3e7824 */ /* 0x000fc800078e0a05 */
[----:B------:R-:W-:-:S05]  /*1b280*/  IMAD.SHL.U32 R0, R62, 0x8, RZ ;  /* 0x000000083e007824 */ /* 0x000fca00078e00ff */
[----:B------:R-:W-:Y:S01]  /*1b290*/  SHF.R.S32.HI R61, RZ, 0x1f, R0 ;  /* 0x0000001fff3d7819 */ /* 0x000fe20000011400 */
[----:B------:R-:W-:Y:S06]  /*1b2a0*/  BAR.ARV 0x4, 0x200 ;  /* 0x0108000000007b1d */ /* 0x000fec0000002000 */
[----:B--2---:R-:W-:-:S13]  /*1b2b0*/  ISETP.NE.AND P1, PT, R77, RZ, PT ;  /* 0x000000ff4d00720c */ /* 0x004fda0003f25270 */
[----:B------:R-:W0:Y:S02]  /*1b2c0*/  @!P1 LDC R77, c[0x0][0xad4] ;  /* 0x0002b500ff4d9b82 */ /* 0x000e240000000800 */
[----:B0-----:R1:W-:Y:S01]  /*1b2d0*/  @!P1 STL [R1+0x54], R77 ;  /* 0x0000544d01009387 */ /* 0x0013e20000100800 */
[----:B------:R-:W-:Y:S05]  /*1b2e0*/  @P0 BRA `(.L_x_15092) ;  /* 0x0000001c00ec0947 */ /* 0x000fea0003800000 */
[----:B------:R-:W-:Y:S01]  /*1b2f0*/  IMAD.SHL.U32 R2, R79, 0x4, RZ ;  /* 0x000000044f027824 */ /* 0x000fe200078e00ff */
[----:B------:R-:W-:Y:S01]  /*1b300*/  ULDC.64 UR4, c[0x4][0x38] ;  /* 0x01000e0000047ab9 */ /* 0x000fe20000000a00 */
[----:B------:R-:W2:Y:S01]  /*1b310*/  LDL R83, [R1+0x4] ;  /* 0x0000040001537983 */ /* 0x000ea20000100800 */
[----:B------:R-:W0:Y:S02]  /*1b320*/  S2R R5, SR_SWINHI ;  /* 0x0000000000057919 */ /* 0x000e240000002f00 */
[----:B------:R-:W-:Y:S01]  /*1b330*/  LOP3.LUT R2, R2, 0xc, RZ, 0xc0, !PT ;  /* 0x0000000c02027812 */ /* 0x000fe200078ec0ff */
[----:B------:R-:W-:Y:S01]  /*1b340*/  ULDC.64 UR6, c[0x0][0xc08] ;  /* 0x0003020000067ab9 */ /* 0x000fe20000000a00 */
[----:B------:R-:W3:Y:S01]  /*1b350*/  LDL.LU R87, [R1+0x58] ;  /* 0x0000580001577983 */ /* 0x000ee20000300800 */
[----:B------:R-:W-:Y:S01]  /*1b360*/  BAR.SYNC.DEFER_BLOCKING 0x1, 0x180 ;  /* 0x0046000000007b1d */ /* 0x000fe20000010000 */
[----:B------:R-:W-:-:S05]  /*1b370*/  IADD3 R10, P0, R2, UR4, RZ ;  /* 0x00000004020a7c10 */ /* 0x000fca000ff1e0ff */
[----:B------:R-:W-:Y:S01]  /*1b380*/  IMAD.X R11, RZ, RZ, UR5, P0 ;  /* 0x00000005ff0b7e24 */ /* 0x000fe200080e06ff */
[----:B------:R-:W-:Y:S01]  /*1b390*/  LEA.HI R4, R65, R60, RZ, 0x5 ;  /* 0x0000003c41047211 */ /* 0x000fe200078f28ff */
[----:B------:R-:W-:Y:S01]  /*1b3a0*/  ULDC.64 UR4, c[0x0][0xc00] ;  /* 0x0003000000047ab9 */ /* 0x000fe20000000a00 */
[----:B------:R-:W4:Y:S04]  /*1b3b0*/  LDL R86, [R1+0x38] ;  /* 0x0000380001567983 */ /* 0x000f280000100800 */
[----:B------:R0:W2:Y:S01]  /*1b3c0*/  LDG.E.CONSTANT R10, desc[UR44][R10.64] ;  /* 0x0000002c0a0a7981 */ /* 0x0000a2000c1e9900 */
[----:B------:R-:W-:-:S03]  /*1b3d0*/  LOP3.LUT P0, R2, R79, 0x3, RZ, 0xc0, !PT ;  /* 0x000000034f027812 */ /* 0x000fc6000780c0ff */
[----:B------:R-:W4:Y:S01]  /*1b3e0*/  LDL R85, [R1+0x24] ;  /* 0x0000240001557983 */ /* 0x000f220000100800 */
[----:B------:R-:W-:Y:S02]  /*1b3f0*/  ISETP.EQ.OR P0, PT, R2, 0x3, !P0 ;  /* 0x000000030200780c */ /* 0x000fe40004702670 */
[----:B------:R-:W-:Y:S01]  /*1b400*/  LEA.HI R2, R65, R60, RZ, 0x4 ;  /* 0x0000003c41027211 */ /* 0x000fe200078f20ff */
[----:B------:R-:W-:Y:S01]  /*1b410*/  IMAD.SHL.U32 R4, R4, 0x20, RZ ;  /* 0x0000002004047824 */ /* 0x000fe200078e00ff */
[----:B------:R-:W4:Y:S02]  /*1b420*/  LDL R81, [R1+0x60] ;  /* 0x0000600001517983 */ /* 0x000f240000100800 */
[----:B-1----:R-:W-:Y:S02]  /*1b430*/  SHF.R.S32.HI R7, RZ, 0x4, R2 ;  /* 0x00000004ff077819 */ /* 0x002fe40000011402 */
[C---:B------:R-:W-:Y:S02]  /*1b440*/  LOP3.LUT R9, R2.reuse, 0x3fffff0, RZ, 0xc0, !PT ;  /* 0x03fffff002097812 */ /* 0x040fe400078ec0ff */
[----:B------:R-:W-:-:S02]  /*1b450*/  LEA.HI R2, R2, R7, RZ, 0x1 ;  /* 0x0000000702027211 */ /* 0x000fc400078f08ff */
[----:B------:R-:W-:Y:S01]  /*1b460*/  LOP3.LUT R4, R4, 0xfffffc00, RZ, 0xc0, !PT ;  /* 0xfffffc0004047812 */ /* 0x000fe200078ec0ff */
[----:B------:R-:W-:Y:S01]  /*1b470*/  IMAD.IADD R9, R60, 0x1, -R9 ;  /* 0x000000013c097824 */ /* 0x000fe200078e0a09 */
[----:B------:R-:W-:-:S03]  /*1b480*/  LOP3.LUT R2, R2, 0x1ffffffe, RZ, 0xc0, !PT ;  /* 0x1ffffffe02027812 */ /* 0x000fc600078ec0ff */
[----:B------:R-:W-:Y:S02]  /*1b490*/  IMAD R9, R9, 0x40, R4 ;  /* 0x0000004009097824 */ /* 0x000fe400078e0204 */
[----:B------:R-:W-:Y:S01]  /*1b4a0*/  IMAD.IADD R2, R7, 0x1, -R2 ;  /* 0x0000000107027824 */ /* 0x000fe200078e0a02 */
[----:B------:R-:W-:Y:S02]  /*1b4b0*/  SEL R57, R44, R3, P0 ;  /* 0x000000032c397207 */ /* 0x000fe40000000000 */
[----:B------:R-:W-:Y:S01]  /*1b4c0*/  SEL R76, R3, R44, P0 ;  /* 0x0000002c034c7207 */ /* 0x000fe20000000000 */
[----:B------:R-:W-:Y:S01]  /*1b4d0*/  IMAD R9, R2, 0x8, R9 ;  /* 0x0000000802097824 */ /* 0x000fe200078e0209 */
[----:B------:R-:W-:Y:S02]  /*1b4e0*/  MOV R2, R22 ;  /* 0x0000001600027202 */ /* 0x000fe40000000f00 */
[----:B0-----:R-:W-:-:S03]  /*1b4f0*/  MOV R3, R5 ;  /* 0x0000000500037202 */ /* 0x001fc60000000f00 */
[----:B------:R-:W-:Y:S01]  /*1b500*/  IMAD.WIDE R4, R9, 0x2, R2 ;  /* 0x0000000209047825 */ /* 0x000fe200078e0202 */
[----:B------:R-:W-:Y:S02]  /*1b510*/  SEL R71, R36, R37, P0 ;  /* 0x0000002524477207 */ /* 0x000fe40000000000 */
[C---:B------:R-:W-:Y:S02]  /*1b520*/  IADD3 R9, P3, R4.reuse, 0x20, RZ ;  /* 0x0000002004097810 */ /* 0x040fe40007f7e0ff */
[----:B------:R-:W-:Y:S02]  /*1b530*/  LOP3.LUT R7, R4, 0x380, RZ, 0xc0, !PT ;  /* 0x0000038004077812 */ /* 0x000fe400078ec0ff */
[----:B------:R-:W-:Y:S02]  /*1b540*/  SEL R80, R37, R36, P0 ;  /* 0x0000002425507207 */ /* 0x000fe40000000000 */
[----:B-----5:R-:W-:Y:S02]  /*1b550*/  SEL R45, R40, R41, P0 ;  /* 0x00000029282d7207 */ /* 0x020fe40000000000 */
[----:B------:R-:W-:-:S02]  /*1b560*/  SEL R74, R41, R40, P0 ;  /* 0x00000028294a7207 */ /* 0x000fc40000000000 */
[----:B------:R-:W-:Y:S02]  /*1b570*/  SEL R37, R30, R31, P0 ;  /* 0x0000001f1e257207 */ /* 0x000fe40000000000 */
[----:B------:R-:W-:Y:S02]  /*1b580*/  SEL R56, R31, R30, P0 ;  /* 0x0000001e1f387207 */ /* 0x000fe40000000000 */
[----:B------:R-:W-:Y:S02]  /*1b590*/  LOP3.LUT R6, R9, 0x380, RZ, 0xc0, !PT ;  /* 0x0000038009067812 */ /* 0x000fe400078ec0ff */
[----:B------:R-:W-:Y:S02]  /*1b5a0*/  SEL R15, R34, R35, P0 ;  /* 0x00000023220f7207 */ /* 0x000fe40000000000 */
[----:B------:R-:W-:Y:S02]  /*1b5b0*/  SEL R40, R35, R34, P0 ;  /* 0x0000002223287207 */ /* 0x000fe40000000000 */
[----:B------:R-:W-:-:S02]  /*1b5c0*/  IADD3 R31, P2, R4, 0x40, RZ ;  /* 0x00000040041f7810 */ /* 0x000fc40007f5e0ff */
[----:B------:R-:W-:Y:S02]  /*1b5d0*/  SHF.R.U64 R7, R7, 0x3, RZ ;  /* 0x0000000307077819 */ /* 0x000fe400000012ff */
[----:B------:R-:W-:Y:S02]  /*1b5e0*/  IADD3 R35, P1, R4, 0x60, RZ ;  /* 0x0000006004237810 */ /* 0x000fe40007f3e0ff */
[----:B------:R-:W-:Y:S02]  /*1b5f0*/  SHF.R.U64 R6, R6, 0x3, RZ ;  /* 0x0000000306067819 */ /* 0x000fe400000012ff */
[----:B------:R-:W-:Y:S02]  /*1b600*/  LOP3.LUT R8, R31, 0x380, RZ, 0xc0, !PT ;  /* 0x000003801f087812 */ /* 0x000fe400078ec0ff */
[----:B------:R-:W-:Y:S02]  /*1b610*/  LOP3.LUT R4, R7, R4, RZ, 0x3c, !PT ;  /* 0x0000000407047212 */ /* 0x000fe400078e3cff */
[----:B------:R-:W-:Y:S01]  /*1b620*/  LOP3.LUT R12, R35, 0x380, RZ, 0xc0, !PT ;  /* 0x00000380230c7812 */ /* 0x000fe200078ec0ff */
[--C-:B------:R-:W-:Y:S01]  /*1b630*/  IMAD.X R69, RZ, RZ, R5.reuse, P1 ;  /* 0x000000ffff457224 */ /* 0x100fe200008e0605 */
[----:B------:R-:W-:Y:S01]  /*1b640*/  LOP3.LUT R6, R6, R9, RZ, 0x3c, !PT ;  /* 0x0000000906067212 */ /* 0x000fe200078e3cff */
[--C-:B------:R-:W-:Y:S01]  /*1b650*/  IMAD.X R9, RZ, RZ, R5.reuse, P2 ;  /* 0x000000ffff097224 */ /* 0x100fe200010e0605 */
[----:B------:R-:W-:Y:S01]  /*1b660*/  SEL R11, R48, R49, P0 ;  /* 0x00000031300b7207 */ /* 0x000fe20000000000 */
[----:B------:R-:W-:Y:S01]  /*1b670*/  IMAD.X R7, RZ, RZ, R5, P3 ;  /* 0x000000ffff077224 */ /* 0x000fe200018e0605 */
[----:B------:R-:W-:-:S02]  /*1b680*/  SEL R44, R49, R48, P0 ;  /* 0x00000030312c7207 */ /* 0x000fc40000000000 */
[----:B------:R-:W-:Y:S02]  /*1b690*/  SHF.R.U64 R8, R8, 0x3, RZ ;  /* 0x0000000308087819 */ /* 0x000fe400000012ff */
[----:B------:R-:W-:Y:S02]  /*1b6a0*/  MOV R72, R4 ;  /* 0x0000000400487202 */ /* 0x000fe40000000f00 */
[----:B------:R-:W-:Y:S02]  /*1b6b0*/  SEL R73, R24, R25, P0 ;  /* 0x0000001918497207 */ /* 0x000fe40000000000 */
[----:B------:R-:W-:Y:S02]  /*1b6c0*/  SEL R82, R25, R24, P0 ;  /* 0x0000001819527207 */ /* 0x000fe40000000000 */
[----:B------:R-:W-:Y:S02]  /*1b6d0*/  SEL R13, R26, R27, P0 ;  /* 0x0000001b1a0d7207 */ /* 0x000fe40000000000 */
[----:B------:R-:W-:-:S02]  /*1b6e0*/  SEL R48, R27, R26, P0 ;  /* 0x0000001a1b307207 */ /* 0x000fc40000000000 */
[----:B------:R-:W-:Y:S02]  /*1b6f0*/  SHF.R.U64 R12, R12, 0x3, RZ ;  /* 0x000000030c0c7819 */ /* 0x000fe400000012ff */
        /* <DEDUP_REMOVED lines=14> */
[----:B------:R-:W-:Y:S02]  /*1b7e0*/  LOP3.LUT R8, R8, R31, RZ, 0x3c, !PT ;  /* 0x0000001f08087212 */ /* 0x000fe400078e3cff */
[----:B------:R-:W-:Y:S02]  /*1b7f0*/  SEL R33, R46, R47, P0 ;  /* 0x0000002f2e217207 */ /* 0x000fe40000000000 */
[----:B------:R-:W-:-:S02]  /*1b800*/  SEL R36, R47, R46, P0 ;  /* 0x0000002e2f247207 */ /* 0x000fc40000000000 */
[----:B------:R-:W-:Y:S02]  /*1b810*/  LOP3.LUT R68, R12, R35, RZ, 0x3c, !PT ;  /* 0x000000230c447212 */ /* 0x000fe400078e3cff */
[----:B------:R-:W-:Y:S02]  /*1b820*/  MOV R64, R6 ;  /* 0x0000000600407202 */ /* 0x000fe40000000f00 */
[----:B------:R-:W-:Y:S02]  /*1b830*/  MOV R67, R8 ;  /* 0x0000000800437202 */ /* 0x000fe40000000f00 */
[----:B------:R-:W-:Y:S02]  /*1b840*/  MOV R68, R68 ;  /* 0x0000004400447202 */ /* 0x000fe40000000f00 */
[----:B------:R-:W-:Y:S02]  /*1b850*/  ISETP.NE.U32.AND P1, PT, RZ, UR4, PT ;  /* 0x00000004ff007c0c */ /* 0x000fe4000bf25070 */
[----:B--2---:R-:W-:Y:S01]  /*1b860*/  LOP3.LUT R5, R10, 0x2, RZ, 0x3c, !PT ;  /* 0x000000020a057812 */ /* 0x004fe200078e3cff */
[----:B------:R-:W-:Y:S04]  /*1b870*/  SHFL.IDX PT, R46, R73, R10, 0x1c1f ;  /* 0x001c1f0a492e7589 */ /* 0x000fe800000e0000 */
[----:B------:R-:W0:Y:S04]  /*1b880*/  SHFL.IDX PT, R47, R82, R5, 0x1c1f ;  /* 0x001c1f05522f7589 */ /* 0x000e2800000e0000 */
[----:B------:R-:W-:Y:S04]  /*1b890*/  SHFL.IDX PT, R30, R13, R10, 0x1c1f ;  /* 0x001c1f0a0d1e7589 */ /* 0x000fe800000e0000 */
[----:B------:R-:W1:Y:S04]  /*1b8a0*/  SHFL.IDX PT, R31, R48, R5, 0x1c1f ;  /* 0x001c1f05301f7589 */ /* 0x000e6800000e0000 */
[----:B------:R-:W-:Y:S04]  /*1b8b0*/  SHFL.IDX PT, R50, R59, R10, 0x1c1f ;  /* 0x001c1f0a3b327589 */ /* 0x000fe800000e0000 */
[----:B------:R-:W-:Y:S04]  /*1b8c0*/  SHFL.IDX PT, R12, R41, R10, 0x1c1f ;  /* 0x001c1f0a290c7589 */ /* 0x000fe800000e0000 */
[----:B------:R-:W2:Y:S04]  /*1b8d0*/  SHFL.IDX PT, R51, R78, R5, 0x1c1f ;  /* 0x001c1f054e337589 */ /* 0x000ea800000e0000 */
[----:B------:R-:W-:Y:S04]  /*1b8e0*/  SHFL.IDX PT, R34, R15, R10, 0x1c1f ;  /* 0x001c1f0a0f227589 */ /* 0x000fe800000e0000 */
[----:B------:R-:W3:Y:S04]  /*1b8f0*/  SHFL.IDX PT, R35, R40, R5, 0x1c1f ;  /* 0x001c1f0528237589 */ /* 0x000ee800000e0000 */
[----:B------:R-:W-:Y:S04]  /*1b900*/  SHFL.IDX PT, R4, R75, R10, 0x1c1f ;  /* 0x001c1f0a4b047589 */ /* 0x000fe800000e0000 */
        /* <DEDUP_REMOVED lines=11> */
[----:B------:R-:W-:Y:S04]  /*1b9c0*/  SHFL.IDX PT, R58, R11, R10, 0x1c1f ;  /* 0x001c1f0a0b3a7589 */ /* 0x000fe800000e0000 */
[----:B------:R-:W4:Y:S04]  /*1b9d0*/  SHFL.IDX PT, R9, R80, R5, 0x1c1f ;  /* 0x001c1f0550097589 */ /* 0x000f2800000e0000 */
[----:B------:R0:W4:Y:S04]  /*1b9e0*/  SHFL.IDX PT, R59, R44, R5, 0x1c1f ;  /* 0x001c1f052c3b7589 */ /* 0x00012800000e0000 */
[----:B------:R-:W4:Y:S04]  /*1b9f0*/  SHFL.IDX PT, R25, R52, R5, 0x1c1f ;  /* 0x001c1f0534197589 */ /* 0x000f2800000e0000 */
[----:B------:R-:W-:Y:S04]  /*1ba00*/  SHFL.IDX PT, R8, R57, R10, 0x1c1f ;  /* 0x001c1f0a39087589 */ /* 0x000fe800000e0000 */
[----:B------:R-:W4:Y:S04]  /*1ba10*/  SHFL.IDX PT, R11, R76, R5, 0x1c1f ;  /* 0x001c1f054c0b7589 */ /* 0x000f2800000e0000 */
[----:B------:R-:W-:Y:S04]  /*1ba20*/  SHFL.IDX PT, R26, R33, R10, 0x1c1f ;  /* 0x001c1f0a211a7589 */ /* 0x000fe800000e0000 */
[----:B------:R-:W-:Y:S04]  /*1ba30*/  SHFL.IDX PT, R43, R43, R10, 0x1c1f ;  /* 0x001c1f0a2b2b7589 */ /* 0x000fe800000e0000 */
[----:B------:R-:W4:Y:S04]  /*1ba40*/  SHFL.IDX PT, R27, R36, R5, 0x1c1f ;  /* 0x001c1f05241b7589 */ /* 0x000f2800000e0000 */
[----:B------:R-:W4:Y:S04]  /*1ba50*/  SHFL.IDX PT, R66, R66, R5, 0x1c1f ;  /* 0x001c1f0542427589 */ /* 0x000f2800000e0000 */
[----:B------:R3:W4:Y:S01]  /*1ba60*/  SHFL.IDX PT, R13, R70, R5, 0x1c1f ;  /* 0x001c1f05460d7589 */ /* 0x00072200000e0000 */
[----:B0-----:R-:W-:-:S02]  /*1ba70*/  SEL R44, R46, R47, P0 ;  /* 0x0000002f2e2c7207 */ /* 0x001fc40000000000 */
[----:B-1----:R-:W-:Y:S02]  /*1ba80*/  SEL R28, R30, R31, P0 ;  /* 0x0000001f1e1c7207 */ /* 0x002fe40000000000 */
[----:B------:R-:W-:Y:S02]  /*1ba90*/  SEL R46, R47, R46, P0 ;  /* 0x0000002e2f2e7207 */ /* 0x000fe40000000000 */
[----:B--2---:R-:W-:Y:S02]  /*1baa0*/  SEL R48, R50, R51, P0 ;  /* 0x0000003332307207 */ /* 0x004fe40000000000 */
[----:B------:R-:W-:Y:S01]  /*1bab0*/  SEL R30, R31, R30, P0 ;  /* 0x0000001e1f1e7207 */ /* 0x000fe20000000000 */
[----:B---3--:R-:W0:Y:S01]  /*1bac0*/  LDC.64 R70, c[0x0][0xc00] ;  /* 0x00030000ff467b82 */ /* 0x008e220000000a00 */
[----:B------:R-:W-:Y:S02]  /*1bad0*/  SEL R32, R34, R35, P0 ;  /* 0x0000002322207207 */ /* 0x000fe40000000000 */
        /* <DEDUP_REMOVED lines=42> */
[----:B------:R0:W-:Y:S04]  /*1bd80*/  STSM.16.M88.4 [R72], R24 ;  /* 0x0000001848007844 */ /* 0x0001e80000000200 */
[----:B------:R1:W-:Y:S04]  /*1bd90*/  STSM.16.M88.4 [R64], R4 ;  /* 0x0000000440007844 */ /* 0x0003e80000000200 */
[----:B------:R-:W-:Y:S04]  /*1bda0*/  STSM.16.M88.4 [R67], R8 ;  /* 0x0000000843007844 */ /* 0x000fe80000000200 */
[----:B------:R2:W-:Y:S01]  /*1bdb0*/  STSM.16.M88.4 [R68], R12 ;  /* 0x0000000c44007844 */ /* 0x0005e20000000200 */
[----:B------:R-:W-:Y:S01]  /*1bdc0*/  BAR.SYNC.DEFER_BLOCKING 0x1, 0x180 ;  /* 0x0046000000007b1d */ /* 0x000fe20000010000 */
[----:B------:R-:W-:Y:S01]  /*1bdd0*/  ISETP.NE.AND.EX P0, PT, RZ, UR5, PT, P1 ;  /* 0x00000005ff007c0c */ /* 0x000fe2000bf05310 */
[----:B------:R-:W-:-:S02]  /*1bde0*/  IMAD.MOV.U32 R66, RZ, RZ, RZ ;  /* 0x000000ffff427224 */ /* 0x000fc400078e00ff */
[----:B0-----:R-:W-:Y:S01]  /*1bdf0*/  IMAD.WIDE R24, R87, 0x4, R70 ;  /* 0x0000000457187825 */ /* 0x001fe200078e0246 */
[----:B------:R-:W-:-:S03]  /*1be00*/  ISETP.GT.AND P3, PT, R77, 0x1, PT ;  /* 0x000000014d00780c */ /* 0x000fc60003f64270 */
[----:B-1----:R-:W0:Y:S06]  /*1be10*/  LDC R64, c[0x0][0xbe8] ;  /* 0x0002fa00ff407b82 */ /* 0x002e2c0000000800 */
[----:B------:R-:W3:Y:S01]  /*1be20*/  @P0 LDG.E R66, desc[UR44][R24.64] ;  /* 0x0000002c18420981 */ /* 0x000ee2000c1e1900 */
[----:B------:R-:W-:-:S04]  /*1be30*/  ISETP.NE.U32.AND P1, PT, RZ, UR6, PT ;  /* 0x00000006ff007c0c */ /* 0x000fc8000bf25070 */
[----:B------:R-:W-:-:S13]  /*1be40*/  ISETP.NE.AND.EX P1, PT, RZ, UR7, PT, P1 ;  /* 0x00000007ff007c0c */ /* 0x000fda000bf25310 */
[----:B------:R-:W1:Y:S02]  /*1be50*/  @P1 LDC.64 R26, c[0x0][0xc08] ;  /* 0x00030200ff1a1b82 */ /* 0x000e640000000a00 */
[----:B-1----:R-:W-:-:S04]  /*1be60*/  @P1 IMAD.WIDE R4, R87, 0x4, R26 ;  /* 0x0000000457041825 */ /* 0x002fc800078e021a */
[----:B------:R-:W-:-:S05]  /*1be70*/  IMAD.MOV.U32 R26, RZ, RZ, 0x9b8 ;  /* 0x000009b8ff1a7424 */ /* 0x000fca00078e00ff */
[----:B------:R-:W-:-:S04]  /*1be80*/  SEL R26, R26, 0x978, P3 ;  /* 0x000009781a1a7807 */ /* 0x000fc80001800000 */
[----:B--2---:R-:W1:Y:S08]  /*1be90*/  LDC.64 R12, c[0x0][R26+0x220] ;  /* 0x000088001a0c7b82 */ /* 0x004e700000000a00 */
[----:B------:R-:W2:Y:S01]  /*1bea0*/  LDC.64 R10, c[0x0][R26+0x218] ;  /* 0x000086001a0a7b82 */ /* 0x000ea20000000a00 */
[----:B0-----:R-:W-:-:S07]  /*1beb0*/  ISETP.NE.AND P4, PT, R64, 0x1, PT ;  /* 0x000000014000780c */ /* 0x001fce0003f85270 */
[----:B------:R-:W0:Y:S01]  /*1bec0*/  LDC.64 R8, c[0x0][R26+0x228] ;  /* 0x00008a001a087b82 */ /* 0x000e220000000a00 */
[----:B------:R-:W-:Y:S02]  /*1bed0*/  ULDC UR6, c[0x0][0xa88] ;  /* 0x0002a20000067ab9 */ /* 0x000fe40000000800 */
[----:B------:R-:W-:-:S05]  /*1bee0*/  IMAD.U32 R69, RZ, RZ, UR6 ;  /* 0x00000006ff457e24 */ /* 0x000fca000f8e00ff */
[----:B------:R4:W4:Y:S01]  /*1bef0*/  LDC.64 R6, c[0x0][R26+0x210] ;  /* 0x000084001a067b82 */ /* 0x0009220000000a00 */
[----:B------:R1:W5:Y:S01]  /*1bf00*/  @P1 LDG.E R69, desc[UR44][R4.64] ;  /* 0x0000002c04451981 */ /* 0x000362000c1e1900 */
[----:B------:R-:W-:-:S06]  /*1bf10*/  ISETP.NE.U32.AND P2, PT, RZ, UR4, PT ;  /* 0x00000004ff007c0c */ /* 0x000fcc000bf45070 */
[----:B------:R-:W0:Y:S01]  /*1bf20*/  @P4 LDC R68, c[0x0][0xbec] ;  /* 0x0002fb00ff444b82 */ /* 0x000e220000000800 */
[----:B------:R-:W-:-:S07]  /*1bf30*/  ISETP.NE.AND.EX P2, PT, RZ, UR5, PT, P2 ;  /* 0x00000005ff007c0c */ /* 0x000fce000bf45320 */
[----:B------:R-:W4:Y:S01]  /*1bf40*/  @P4 LDC R73, c[0x0][0xbf0] ;  /* 0x0002fc00ff494b82 */ /* 0x000f220000000800 */
[----:B------:R-:W-:-:S07]  /*1bf50*/  SHF.R.S32.HI R15, RZ, 0x1f, R87 ;  /* 0x0000001fff0f7819 */ /* 0x000fce0000011457 */
[----:B-1----:R-:W1:Y:S01]  /*1bf60*/  LDC.64 R4, c[0x0][0xba8] ;  /* 0x0002ea00ff047b82 */ /* 0x002e620000000a00 */
[----:B------:R-:W-:Y:S02]  /*1bf70*/  SEL R67, R87, RZ, !P2 ;  /* 0x000000ff57437207 */ /* 0x000fe40005000000 */
[----:B------:R-:W-:Y:S02]  /*1bf80*/  LEA.HI R70, R65, R60, RZ, 0x7 ;  /* 0x0000003c41467211 */ /* 0x000fe400078f38ff */
[----:B------:R-:W-:Y:S01]  /*1bf90*/  SEL R15, R15, RZ, !P2 ;  /* 0x000000ff0f0f7207 */ /* 0x000fe20005000000 */
[----:B------:R-:W-:Y:S01]  /*1bfa0*/  IMAD R13, R13, R67, RZ ;  /* 0x000000430d0d7224 */ /* 0x000fe200078e02ff */
[----:B------:R-:W-:Y:S01]  /*1bfb0*/  LOP3.LUT R27, R70, 0xffffff80, RZ, 0xc0, !PT ;  /* 0xffffff80461b7812 */ /* 0x000fe200078ec0ff */
[----:B--2---:R-:W-:Y:S02]  /*1bfc0*/  IMAD R65, R11, R83, RZ ;  /* 0x000000530b417224 */ /* 0x004fe400078e02ff */
[----:B------:R-:W-:-:S02]  /*1bfd0*/  IMAD.IADD R11, R86, 0x1, R85 ;  /* 0x00000001560b7824 */ /* 0x000fc400078e0255 */
[----:B------:R-:W-:Y:S02]  /*1bfe0*/  IMAD R71, R12, R15, R13 ;  /* 0x0000000f0c477224 */ /* 0x000fe400078e020d */
[----:B------:R-:W-:Y:S01]  /*1bff0*/  IMAD.IADD R72, R60, 0x1, -R27 ;  /* 0x000000013c487824 */ /* 0x000fe200078e0a1b */
[----:B------:R-:W-:Y:S01]  /*1c000*/  SEL R27, R81, RZ, P3 ;  /* 0x000000ff511b7207 */ /* 0x000fe20001800000 */
[----:B------:R-:W-:-:S04]  /*1c010*/  IMAD.WIDE.U32 R14, R10, R83, RZ ;  /* 0x000000530a0e7225 */ /* 0x000fc800078e00ff */
[----:B------:R-:W-:-:S04]  /*1c020*/  IMAD.WIDE.U32 R12, R12, R67, RZ ;  /* 0x000000430c0c7225 */ /* 0x000fc800078e00ff */
[----:B0-----:R-:W-:Y:S01]  /*1c030*/  @P4 IMAD.HI.U32 R10, R11, R68, RZ ;  /* 0x000000440b0a4227 */ /* 0x001fe200078e00ff */
[----:B-1----:R-:W0:Y:S03]  /*1c040*/  @!P3 LDC R4, c[0x0][0xb50] ;  /* 0x0002d400ff04bb82 */ /* 0x002e260000000800 */
[----:B------:R-:W-:Y:S02]  /*1c050*/  IMAD.IADD R60, R15, 0x1, R65 ;  /* 0x000000010f3c7824 */ /* 0x000fe400078e0241 */
[----:B------:R-:W-:Y:S02]  /*1c060*/  IMAD.IADD R71, R13, 0x1, R71 ;  /* 0x000000010d477824 */ /* 0x000fe400078e0247 */
[----:B------:R-:W-:Y:S01]  /*1c070*/  IMAD.MOV.U32 R13, RZ, RZ, R11 ;  /* 0x000000ffff0d7224 */ /* 0x000fe200078e000b */
[----:B----4-:R-:W-:Y:S01]  /*1c080*/  @P4 SHF.R.U32.HI R13, RZ, R73, R10 ;  /* 0x00000049ff0d4219 */ /* 0x010fe2000001160a */
[-C--:B------:R-:W-:Y:S01]  /*1c090*/  IMAD R15, R9, R27.reuse, RZ ;  /* 0x0000001b090f7224 */ /* 0x080fe200078e02ff */
[----:B------:R-:W1:Y:S01]  /*1c0a0*/  @!P3 LDC R5, c[0x0][0xb54] ;  /* 0x0002d500ff05bb82 */ /* 0x000e620000000800 */
[----:B------:R-:W-:Y:S01]  /*1c0b0*/  IMAD.WIDE.U32 R8, R8, R27, RZ ;  /* 0x0000001b08087225 */ /* 0x000fe200078e00ff */
[----:B------:R-:W-:-:S02]  /*1c0c0*/  SHF.R.S32.HI R27, RZ, 0x1f, R72 ;  /* 0x0000001fff1b7819 */ /* 0x000fc40000011448 */
[----:B------:R-:W-:Y:S02]  /*1c0d0*/  SHF.R.S32.HI R70, RZ, 0x7, R70 ;  /* 0x00000007ff467819 */ /* 0x000fe40000011446 */
[--C-:B---3--:R-:W-:Y:S02]  /*1c0e0*/  IADD3 R12, P2, P5, R12, R14, R66.reuse ;  /* 0x0000000e0c0c7210 */ /* 0x108fe40007d5e042 */
[----:B------:R-:W-:Y:S01]  /*1c0f0*/  SHF.R.S32.HI R65, RZ, 0x1f, R66 ;  /* 0x0000001fff417819 */ /* 0x000fe20000011442 */
[----:B------:R-:W-:Y:S02]  /*1c100*/  IMAD.IADD R14, R9, 0x1, R15 ;  /* 0x00000001090e7824 */ /* 0x000fe400078e020f */
[----:B------:R-:W-:Y:S01]  /*1c110*/  IMAD.MOV R15, RZ, RZ, -R13 ;  /* 0x000000ffff0f7224 */ /* 0x000fe200078e0a0d */
[----:B------:R-:W-:Y:S02]  /*1c120*/  IADD3.X R10, R71, R60, R65, P2, P5 ;  /* 0x0000003c470a7210 */ /* 0x000fe400017ea441 */
[----:B------:R-:W-:Y:S01]  /*1c130*/  IADD3 R8, P2, P5, R13, R12, R8 ;  /* 0x0000000c0d087210 */ /* 0x000fe20007d5e008 */
[----:B------:R-:W-:Y:S01]  /*1c140*/  IMAD R15, R64, R15, R11 ;  /* 0x0000000f400f7224 */ /* 0x000fe200078e020b */
[----:B------:R-:W-:-:S02]  /*1c150*/  LEA.HI R12, R27, R72, RZ, 0x2 ;  /* 0x000000481b0c7211 */ /* 0x000fc400078f10ff */
[----:B------:R-:W-:Y:S02]  /*1c160*/  SHF.R.S32.HI R9, RZ, 0x1f, R13 ;  /* 0x0000001fff097819 */ /* 0x000fe4000001140d */
[--C-:B------:R-:W-:Y:S02]  /*1c170*/  SHF.R.S32.HI R26, RZ, 0x2, R12.reuse ;  /* 0x00000002ff1a7819 */ /* 0x100fe4000001140c */
[----:B------:R-:W-:Y:S01]  /*1c180*/  SHF.R.S32.HI R71, RZ, 0x1f, R12 ;  /* 0x0000001fff477819 */ /* 0x000fe2000001140c */
[----:B------:R-:W-:Y:S01]  /*1c190*/  IMAD R7, R7, R15, RZ ;  /* 0x0000000f07077224 */ /* 0x000fe200078e02ff */
[----:B------:R-:W-:Y:S02]  /*1c1a0*/  SHF.R.S32.HI R13, RZ, 0x1f, R15 ;  /* 0x0000001fff0d7819 */ /* 0x000fe4000001140f */
[----:B------:R-:W-:Y:S02]  /*1c1b0*/  IADD3.X R9, R9, R10, R14, P2, P5 ;  /* 0x0000000a09097210 */ /* 0x000fe400017ea40e */
[----:B------:R-:W-:Y:S01]  /*1c1c0*/  LEA.HI R71, R71, R26, RZ, 0x3 ;  /* 0x0000001a47477211 */ /* 0x000fe200078f18ff */
[----:B------:R-:W-:Y:S01]  /*1c1d0*/  IMAD.HI R10, R70, 0x55555556, RZ ;  /* 0x55555556460a7827 */ /* 0x000fe200078e02ff */
[----:B------:R-:W-:-:S02]  /*1c1e0*/  LEA.HI R27, R27, R72, RZ, 0x5 ;  /* 0x000000481b1b7211 */ /* 0x000fc400078f28ff */
[----:B------:R-:W-:Y:S01]  /*1c1f0*/  LOP3.LUT R71, R71, 0xfffffff8, RZ, 0xc0, !PT ;  /* 0xfffffff847477812 */ /* 0x000fe200078ec0ff */
[C---:B------:R-:W-:Y:S02]  /*1c200*/  IMAD R13, R6.reuse, R13, R7 ;  /* 0x0000000d060d7224 */ /* 0x040fe400078e0207 */
[----:B------:R-:W-:Y:S01]  /*1c210*/  IMAD.WIDE.U32 R6, R6, R15, R8 ;  /* 0x0000000f06067225 */ /* 0x000fe200078e0008 */
[----:B------:R-:W-:Y:S02]  /*1c220*/  LEA.HI R9, R10, R10, RZ, 0x1 ;  /* 0x0000000a0a097211 */ /* 0x000fe400078f08ff */
[----:B------:R-:W-:Y:S01]  /*1c230*/  SHF.R.S32.HI R27, RZ, 0x5, R27 ;  /* 0x00000005ff1b7819 */ /* 0x000fe2000001141b */
[----:B------:R-:W-:Y:S01]  /*1c240*/  IMAD.IADD R7, R7, 0x1, R13 ;  /* 0x0000000107077824 */ /* 0x000fe200078e020d */
[----:B0-----:R-:W-:Y:S01]  /*1c250*/  LEA R8, P2, R6, R4, 0x2 ;  /* 0x0000000406087211 */ /* 0x001fe200078410ff */
[----:B------:R-:W-:Y:S02]  /*1c260*/  IMAD.IADD R26, R26, 0x1, -R71 ;  /* 0x000000011a1a7824 */ /* 0x000fe400078e0a47 */
[----:B------:R-:W-:Y:S01]  /*1c270*/  IMAD R70, R9, -0x3, R70 ;  /* 0xfffffffd09467824 */ /* 0x000fe200078e0246 */
[----:B-1----:R-:W-:Y:S01]  /*1c280*/  LEA.HI.X R9, R6, R5, R7, 0x2, P2 ;  /* 0x0000000506097211 */ /* 0x002fe200010f1407 */
[----:B------:R-:W-:Y:S01]  /*1c290*/  IMAD R27, R27, 0x10, R26 ;  /* 0x000000101b1b7824 */ /* 0x000fe200078e021a */
[----:B------:R-:W-:Y:S07]  /*1c2a0*/  @P1 BRA `(.L_x_15093) ;  /* 0x0000000000101947 */ /* 0x000fee0003800000 */
[----:B------:R-:W-:Y:S05]  /*1c2b0*/  @!P0 BRA `(.L_x_15093) ;  /* 0x00000000000c8947 */ /* 0x000fea0003800000 */
[----:B------:R-:W2:Y:S04]  /*1c2c0*/  LDG.E R4, desc[UR44][R24.64] ;  /* 0x0000002c18047981 */ /* 0x000ea8000c1e1900 */
[----:B-----5:R-:W2:Y:S02]  /*1c2d0*/  LDG.E R69, desc[UR44][R24.64+0x4] ;  /* 0x0000042c18457981 */ /* 0x020ea4000c1e1900 */
[----:B--2---:R-:W-:-:S07]  /*1c2e0*/  IMAD.IADD R69, R69, 0x1, -R4 ;  /* 0x0000000145457824 */ /* 0x004fce00078e0a04 */
.L_x_15093:
[----:B------:R-:W-:Y:S01]  /*1c2f0*/  IMAD R13, R70, 0x40, R27 ;  /* 0x00000040460d7824 */ /* 0x000fe200078e021b */
[----:B------:R-:W-:Y:S01]  /*1c300*/  SHFL.IDX PT, R4, R8, RZ, 0x1c1f ;  /* 0x001c1fff08047589 */ /* 0x000fe200000e0000 */
[----:B-----5:R-:W-:Y:S01]  /*1c310*/  IMAD R60, R69, R64, RZ ;  /* 0x00000040453c7224 */ /* 0x020fe200078e02ff */
[----:B------:R-:W-:Y:S01]  /*1c320*/  LOP3.LUT P0, RZ, R72, 0x3, RZ, 0xc0, !PT ;  /* 0x0000000348ff7812 */ /* 0x000fe2000780c0ff */
[----:B------:R-:W-:Y:S01]  /*1c330*/  IMAD.IADD R13, R13, 0x1, R85 ;  /* 0x000000010d0d7824 */ /* 0x000fe200078e0255 */
[----:B------:R-:W0:Y:S03]  /*1c340*/  SHFL.IDX PT, R5, R9, RZ, 0x1c1f ;  /* 0x001c1fff09057589 */ /* 0x000e2600000e0000 */
[C---:B------:R-:W-:Y:S01]  /*1c350*/  VIADD R15, R13.reuse, 0x8 ;  /* 0x000000080d0f7836 */ /* 0x040fe20000000000 */
[----:B------:R-:W-:Y:S01]  /*1c360*/  SHFL.IDX PT, R6, R8, 0x1, 0x1c1f ;  /* 0x003c1f0008067f89 */ /* 0x000fe200000e0000 */
[----:B------:R-:W-:-:S03]  /*1c370*/  ISETP.GE.OR P1, PT, R13, R60, P0 ;  /* 0x0000003c0d00720c */ /* 0x000fc60000726670 */
[----:B------:R-:W1:Y:S01]  /*1c380*/  SHFL.IDX PT, R7, R9, 0x1, 0x1c1f ;  /* 0x003c1f0009077f89 */ /* 0x000e6200000e0000 */
[----:B------:R-:W-:-:S09]  /*1c390*/  ISETP.GE.OR P0, PT, R15, R60, P0 ;  /* 0x0000003c0f00720c */ /* 0x000fd20000706670 */
[----:B0-----:R0:W-:Y:S04]  /*1c3a0*/  @!P1 ST.E desc[UR44][R4.64], R21 ;  /* 0x0000001504009985 */ /* 0x0011e8000c10192c */
[----:B-1----:R0:W-:Y:S01]  /*1c3b0*/  @!P0 ST.E desc[UR44][R6.64], R20 ;  /* 0x0000001406008985 */ /* 0x0021e2000c10192c */
[----:B------:R-:W-:Y:S05]  /*1c3c0*/  @P3 BRA `(.L_x_15094) ;  /* 0x0000000400a03947 */ /* 0x000fea0003800000 */
[----:B0-----:R-:W-:Y:S01]  /*1c3d0*/  IMAD R5, R63, 0x40, R0 ;  /* 0x000000403f057824 */ /* 0x001fe200078e0200 */
[----:B------:R-:W0:Y:S01]  /*1c3e0*/  @P4 LDC R29, c[0x0][0xbf0] ;  /* 0x0002fc00ff1d4b82 */ /* 0x000e220000000800 */
[----:B------:R-:W-:Y:S02]  /*1c3f0*/  ULDC.64 UR4, c[0x0][0xaa0] ;  /* 0x0002a80000047ab9 */ /* 0x000fe40000000a00 */
        /* <DEDUP_REMOVED lines=18> */
[----:B------:R-:W-:-:S04]  /*1c520*/  IADD3 R21, P0, R2, 0x4800, RZ ;  /* 0x0000480002157810 */ /* 0x000fc80007f1e0ff */
[----:B------:R-:W-:Y:S01]  /*1c530*/  LOP3.LUT R2, R21, 0x380, RZ, 0xc0, !PT ;  /* 0x0000038015027812 */ /* 0x000fe200078ec0ff */
[----:B------:R-:W-:Y:S02]  /*1c540*/  IMAD R65, R65, UR4, RZ ;  /* 0x0000000441417c24 */ /* 0x000fe4000f8e02ff */
[----:B------:R-:W-:Y:S01]  /*1c550*/  IMAD.X R25, RZ, RZ, R3, P0 ;  /* 0x000000ffff197224 */ /* 0x000fe200000e0603 */
[----:B------:R-:W-:-:S04]  /*1c560*/  SHF.R.U64 R2, R2, 0x3, RZ ;  /* 0x0000000302027819 */ /* 0x000fc800000012ff */
[----:B------:R-:W-:Y:S02]  /*1c570*/  LOP3.LUT R24, R2, R21, RZ, 0x3c, !PT ;  /* 0x0000001502187212 */ /* 0x000fe400078e3cff */
[----:B------:R-:W1:Y:S01]  /*1c580*/  @P4 LDC R21, c[0x0][0xbec] ;  /* 0x0002fb00ff154b82 */ /* 0x000e620000000800 */
[C---:B------:R-:W-:Y:S02]  /*1c590*/  IMAD R65, R66.reuse, UR5, R65 ;  /* 0x0000000542417c24 */ /* 0x040fe4000f8e0241 */
[----:B------:R-:W-:Y:S01]  /*1c5a0*/  IMAD.WIDE.U32 R2, R66, UR4, RZ ;  /* 0x0000000442027c25 */ /* 0x000fe2000f8e00ff */
[----:B------:R-:W-:-:S03]  /*1c5b0*/  ULDC.64 UR4, c[0x0][0xae8] ;  /* 0x0002ba0000047ab9 */ /* 0x000fc60000000a00 */
[----:B------:R-:W-:Y:S01]  /*1c5c0*/  IMAD R62, R62, 0x30, R63 ;  /* 0x000000303e3e7824 */ /* 0x000fe200078e023f */
[----:B------:R-:W-:Y:S01]  /*1c5d0*/  SHF.R.S32.HI R28, RZ, 0x1f, R67 ;  /* 0x0000001fff1c7819 */ /* 0x000fe20000011443 */
[----:B------:R-:W-:Y:S01]  /*1c5e0*/  IMAD.IADD R3, R3, 0x1, R65 ;  /* 0x0000000103037824 */ /* 0x000fe200078e0241 */
[----:B------:R-:W5:Y:S01]  /*1c5f0*/  LD.E.128 R24, desc[UR44][R24.64] ;  /* 0x0000002c18187980 */ /* 0x000f62000c101d00 */
[----:B------:R-:W-:Y:S02]  /*1c600*/  IMAD.IADD R62, R85, 0x1, R62 ;  /* 0x00000001553e7824 */ /* 0x000fe400078e023e */
[C---:B------:R-:W-:Y:S01]  /*1c610*/  IMAD.WIDE.U32 R2, R83.reuse, UR4, R2 ;  /* 0x0000000453027c25 */ /* 0x040fe2000f8e0002 */
        /* <DEDUP_REMOVED lines=8> */
[----:B------:R-:W-:-:S02]  /*1c6a0*/  IMAD.IADD R63, R63, 0x1, R85 ;  /* 0x000000013f3f7824 */ /* 0x000fc400078e0255 */
[----:B------:R-:W-:Y:S02]  /*1c6b0*/  IMAD R28, R28, UR4, RZ ;  /* 0x000000041c1c7c24 */ /* 0x000fe4000f8e02ff */
[----:B------:R-:W-:-:S04]  /*1c6c0*/  IMAD.WIDE.U32 R2, R67, UR4, R2 ;  /* 0x0000000443027c25 */ /* 0x000fc8000f8e0002 */
[----:B-1----:R-:W-:-:S04]  /*1c6d0*/  @P4 IMAD.HI.U32 R20, R62, R21, RZ ;  /* 0x000000153e144227 */ /* 0x002fc800078e00ff */
[----:B------:R-:W-:Y:S01]  /*1c6e0*/  IMAD.MOV.U32 R21, RZ, RZ, R62 ;  /* 0x000000ffff157224 */ /* 0x000fe200078e003e */
[----:B------:R-:W-:Y:S01]  /*1c6f0*/  @P4 SHF.R.U32.HI R21, RZ, R29, R20 ;  /* 0x0000001dff154219 */ /* 0x000fe20000011614 */
[----:B------:R-:W-:Y:S01]  /*1c700*/  IMAD R29, R67, UR5, R28 ;  /* 0x00000005431d7c24 */ /* 0x000fe2000f8e021c */
[----:B------:R-:W-:Y:S02]  /*1c710*/  ULDC.64 UR4, c[0x0][0xae0] ;  /* 0x0002b80000047ab9 */ /* 0x000fe40000000a00 */
[--C-:B------:R-:W-:Y:S01]  /*1c720*/  SHF.R.S32.HI R20, RZ, 0x1f, R21.reuse ;  /* 0x0000001fff147819 */ /* 0x100fe20000011415 */
[----:B------:R-:W-:Y:S02]  /*1c730*/  IMAD.MOV R31, RZ, RZ, -R21 ;  /* 0x000000ffff1f7224 */ /* 0x000fe400078e0a15 */
[----:B------:R-:W-:Y:S02]  /*1c740*/  IMAD.IADD R3, R3, 0x1, R29 ;  /* 0x0000000103037824 */ /* 0x000fe400078e021d */
[----:B------:R-:W-:-:S02]  /*1c750*/  IMAD R20, R20, UR4, RZ ;  /* 0x0000000414147c24 */ /* 0x000fc4000f8e02ff */
[----:B------:R-:W-:Y:S02]  /*1c760*/  IMAD R29, R64, R31, R62 ;  /* 0x0000001f401d7224 */ /* 0x000fe400078e023e */
[C---:B------:R-:W-:Y:S02]  /*1c770*/  IMAD R31, R21.reuse, UR5, R20 ;  /* 0x00000005151f7c24 */ /* 0x040fe4000f8e0214 */
[----:B------:R-:W-:Y:S01]  /*1c780*/  IMAD.WIDE.U32 R2, R21, UR4, R2 ;  /* 0x0000000415027c25 */ /* 0x000fe2000f8e0002 */
[----:B------:R-:W-:Y:S01]  /*1c790*/  SHF.R.S32.HI R20, RZ, 0x1f, R29 ;  /* 0x0000001fff147819 */ /* 0x000fe2000001141d */
[----:B------:R-:W-:Y:S02]  /*1c7a0*/  ULDC.64 UR4, c[0x0][0xad8] ;  /* 0x0002b60000047ab9 */ /* 0x000fe40000000a00 */
[----:B------:R-:W-:Y:S02]  /*1c7b0*/  IMAD.IADD R3, R3, 0x1, R31 ;  /* 0x0000000103037824 */ /* 0x000fe400078e021f */
[----:B------:R-:W-:-:S02]  /*1c7c0*/  IMAD R20, R20, UR4, RZ ;  /* 0x0000000414147c24 */ /* 0x000fc4000f8e02ff */
[----:B------:R-:W-:-:S04]  /*1c7d0*/  IMAD.WIDE.U32 R2, R29, UR4, R2 ;  /* 0x000000041d027c25 */ /* 0x000fc8000f8e0002 */
[----:B------:R-:W-:Y:S01]  /*1c7e0*/  IMAD R21, R29, UR5, R20 ;  /* 0x000000051d157c24 */ /* 0x000fe2000f8e0214 */
[----:B------:R-:W-:Y:S02]  /*1c7f0*/  ULDC.64 UR4, c[0x0][0xa80] ;  /* 0x0002a00000047ab9 */ /* 0x000fe40000000a00 */
[C---:B------:R-:W-:Y:S01]  /*1c800*/  LEA R30, P0, R2.reuse, UR4, 0x1 ;  /* 0x00000004021e7c11 */ /* 0x040fe2000f8008ff */
[----:B------:R-:W-:Y:S01]  /*1c810*/  IMAD.IADD R3, R3, 0x1, R21 ;  /* 0x0000000103037824 */ /* 0x000fe200078e0215 */
[----:B------:R-:W-:Y:S01]  /*1c820*/  ULDC UR4, c[0x0][0xac8] ;  /* 0x0002b20000047ab9 */ /* 0x000fe20000000800 */
[C---:B------:R-:W-:Y:S02]  /*1c830*/  VIADD R21, R63.reuse, 0x60 ;  /* 0x000000603f157836 */ /* 0x040fe40000000000 */
[----:B0-----:R-:W0:Y:S01]  /*1c840*/  SHFL.IDX PT, R31, R30, RZ, 0x181f ;  /* 0x00181fff1e1f7589 */ /* 0x001e2200000e0000 */
[----:B------:R-:W-:Y:S01]  /*1c850*/  LEA.HI.X R32, R2, UR5, R3, 0x1, P0 ;  /* 0x0000000502207c11 */ /* 0x000fe200080f0c03 */
[C---:B------:R-:W-:Y:S01]  /*1c860*/  VIADD R3, R63.reuse, 0x30 ;  /* 0x000000303f037836 */ /* 0x040fe20000000000 */
[----:B------:R-:W-:Y:S01]  /*1c870*/  ISETP.GE.AND P0, PT, R0, UR4, PT ;  /* 0x0000000400007c0c */ /* 0x000fe2000bf06270 */
[----:B------:R-:W1:Y:S03]  /*1c880*/  SHFL.IDX PT, R35, R30, 0x1, 0x181f ;  /* 0x00381f001e237f89 */ /* 0x000e6600000e0000 */
[-C--:B------:R-:W-:Y:S01]  /*1c890*/  ISETP.GE.OR P1, PT, R63, R60.reuse, P0 ;  /* 0x0000003c3f00720c */ /* 0x080fe20000726670 */
[----:B------:R-:W1:Y:S01]  /*1c8a0*/  SHFL.IDX PT, R37, R30, 0x2, 0x181f ;  /* 0x00581f001e257f89 */ /* 0x000e6200000e0000 */
[-C--:B------:R-:W-:Y:S01]  /*1c8b0*/  ISETP.GE.OR P2, PT, R3, R60.reuse, P0 ;  /* 0x0000003c0300720c */ /* 0x080fe20000746670 */
[----:B------:R-:W-:Y:S01]  /*1c8c0*/  VIADD R3, R22, 0x13220 ;  /* 0x0001322016037836 */ /* 0x000fe20000000000 */
[----:B------:R-:W-:Y:S01]  /*1c8d0*/  ISETP.GE.OR P3, PT, R21, R60, P0 ;  /* 0x0000003c1500720c */ /* 0x000fe20000766670 */
[----:B------:R-:W1:Y:S03]  /*1c8e0*/  SHFL.IDX PT, R29, R32, RZ, 0x181f ;  /* 0x00181fff201d7589 */ /* 0x000e6600000e0000 */
[----:B------:R-:W-:Y:S01]  /*1c8f0*/  PRMT R21, RZ, 0x654, R3 ;  /* 0x00000654ff157816 */ /* 0x000fe20000000003 */
[----:B------:R-:W1:Y:S03]  /*1c900*/  SHFL.IDX PT, R33, R32, 0x1, 0x181f ;  /* 0x00381f0020217f89 */ /* 0x000e6600000e0000 */
[----:B------:R1:W-:Y:S01]  /*1c910*/  SYNCS.ARRIVE.TRANS64.RED.A1T0 RZ, [R21+URZ], RZ ;  /* 0x000000ff15ff79a7 */ /* 0x0003e2000810043f */
[----:B------:R-:W1:Y:S01]  /*1c920*/  SHFL.IDX PT, R34, R32, 0x2, 0x181f ;  /* 0x00581f0020227f89 */ /* 0x000e6200000e0000 */
[----:B0-----:R-:W-:Y:S01]  /*1c930*/  @!P1 LEA R2, P4, R0, R31, 0x1 ;  /* 0x0000001f00029211 */ /* 0x001fe200078808ff */
[----:B------:R-:W-:-:S02]  /*1c940*/  VIADD R31, R63, 0x90 ;  /* 0x000000903f1f7836 */ /* 0x000fc40000000000 */
[----:B------:R-:W0:Y:S01]  /*1c950*/  SHFL.IDX PT, R32, R32, 0x3, 0x181f ;  /* 0x00781f0020207f89 */ /* 0x000e2200000e0000 */
[C---:B-1----:R-:W-:Y:S02]  /*1c960*/  @!P2 LEA R20, P5, R0.reuse, R35, 0x1 ;  /* 0x000000230014a211 */ /* 0x042fe400078a08ff */
[----:B------:R-:W-:Y:S02]  /*1c970*/  ISETP.GE.OR P0, PT, R31, R60, P0 ;  /* 0x0000003c1f00720c */ /* 0x000fe40000706670 */
[C---:B------:R-:W-:Y:S02]  /*1c980*/  @!P3 LEA R28, P6, R0.reuse, R37, 0x1 ;  /* 0x00000025001cb211 */ /* 0x040fe400078c08ff */
[C-C-:B------:R-:W-:Y:S02]  /*1c990*/  @!P1 LEA.HI.X R3, R0.reuse, R29, R61.reuse, 0x1, P4 ;  /* 0x0000001d00039211 */ /* 0x140fe400020f0c3d */
[C-C-:B------:R-:W-:Y:S02]  /*1c9a0*/  @!P2 LEA.HI.X R21, R0.reuse, R33, R61.reuse, 0x1, P5 ;  /* 0x000000210015a211 */ /* 0x140fe400028f0c3d */
[----:B------:R1:W0:Y:S01]  /*1c9b0*/  SHFL.IDX PT, R33, R30, 0x3, 0x181f ;  /* 0x00781f001e217f89 */ /* 0x00022200000e0000 */
[----:B------:R-:W-:-:S03]  /*1c9c0*/  @!P3 LEA.HI.X R29, R0, R34, R61, 0x1, P6 ;  /* 0x00000022001db211 */ /* 0x000fc600030f0c3d */
        /* <DEDUP_REMOVED lines=8> */
.L_x_15094:
[----:B------:R-:W2:Y:S01]  /*1ca50*/  LDL R69, [R1+0x20] ;  /* 0x0000200001457983 */ /* 0x000ea20000100800 */
[----:B0-----:R-:W0:Y:S01]  /*1ca60*/  @P4 LDC R4, c[0x0][0xbec] ;  /* 0x0002fb00ff044b82 */ /* 0x001e220000000800 */
[----:B------:R-:W-:Y:S01]  /*1ca70*/  ULDC.64 UR4, c[0x0][0xb08] ;  /* 0x0002c20000047ab9 */ /* 0x000fe20000000a00 */
[----:B------:R-:W-:Y:S01]  /*1ca80*/  SHF.R.S32.HI R0, RZ, 0x1f, R67 ;  /* 0x0000001fff007819 */ /* 0x000fe20000011443 */
[----:B------:R-:W-:Y:S01]  /*1ca90*/  IMAD R65, R65, UR4, RZ ;  /* 0x0000000441417c24 */ /* 0x000fe2000f8e02ff */
[----:B------:R-:W-:Y:S01]  /*1caa0*/  ULDC.64 UR6, c[0x0][0xb30] ;  /* 0x0002cc0000067ab9 */ /* 0x000fe20000000a00 */
[----:B------:R-:W-:-:S03]  /*1cab0*/  IMAD.WIDE.U32 R2, R66, UR4, RZ ;  /* 0x0000000442027c25 */ /* 0x000fc6000f8e00ff */
[----:B------:R-:W1:Y:S01]  /*1cac0*/  @P4 LDC R9, c[0x0][0xbf0] ;  /* 0x0002fc00ff094b82 */ /* 0x000e620000000800 */
[----:B------:R-:W-:Y:S01]  /*1cad0*/  IMAD R65, R66, UR5, R65 ;  /* 0x0000000542417c24 */ /* 0x000fe2000f8e0241 */
[----:B------:R-:W-:-:S03]  /*1cae0*/  ULDC.64 UR4, c[0x0][0xb38] ;  /* 0x0002ce0000047ab9 */ /* 0x000fc60000000a00 */
[----:B------:R-:W-:Y:S02]  /*1caf0*/  IMAD.IADD R3, R3, 0x1, R65 ;  /* 0x0000000103037824 */ /* 0x000fe400078e0241 */
[----:B------:R-:W-:-:S04]  /*1cb00*/  IMAD.WIDE.U32 R2, R83, UR4, R2 ;  /* 0x0000000453027c25 */ /* 0x000fc8000f8e0002 */
[----:B------:R-:W-:Y:S01]  /*1cb10*/  IMAD R3, R83, UR5, R3 ;  /* 0x0000000553037c24 */ /* 0x000fe2000f8e0203 */
[----:B------:R-:W-:Y:S02]  /*1cb20*/  ULDC.64 UR4, c[0x0][0xb40] ;  /* 0x0002d00000047ab9 */ /* 0x000fe40000000a00 */
[----:B------:R-:W-:Y:S02]  /*1cb30*/  IMAD R0, R0, UR4, RZ ;  /* 0x0000000400007c24 */ /* 0x000fe4000f8e02ff */
[----:B0-----:R-:W-:-:S04]  /*1cb40*/  @P4 IMAD.HI.U32 R4, R11, R4, RZ ;  /* 0x000000040b044227 */ /* 0x001fc800078e00ff */
[C---:B------:R-:W-:Y:S02]  /*1cb50*/  IMAD R7, R67.reuse, UR5, R0 ;  /* 0x0000000543077c24 */ /* 0x040fe4000f8e0200 */
[----:B------:R-:W-:Y:S01]  /*1cb60*/  IMAD.WIDE.U32 R2, R67, UR4, R2 ;  /* 0x0000000443027c25 */ /* 0x000fe2000f8e0002 */
[----:B------:R-:W-:-:S03]  /*1cb70*/  ULDC.64 UR4, c[0x0][0xb48] ;  /* 0x0002d20000047ab9 */ /* 0x000fc60000000a00 */
[----:B------:R-:W-:Y:S01]  /*1cb80*/  IMAD.MOV.U32 R5, RZ, RZ, R11 ;  /* 0x000000ffff057224 */ /* 0x000fe200078e000b */
[----:B-1----:R-:W-:Y:S01]  /*1cb90*/  @P4 SHF.R.U32.HI R5, RZ, R9, R4 ;  /* 0x00000009ff054219 */ /* 0x002fe20000011604 */
[----:B------:R-:W-:-:S03]  /*1cba0*/  IMAD.IADD R3, R3, 0x1, R7 ;  /* 0x0000000103037824 */ /* 0x000fc600078e0207 */
[--C-:B------:R-:W-:Y:S01]  /*1cbb0*/  SHF.R.S32.HI R0, RZ, 0x1f, R5.reuse ;  /* 0x0000001fff007819 */ /* 0x100fe20000011405 */
[----:B------:R-:W-:Y:S02]  /*1cbc0*/  IMAD.MOV R7, RZ, RZ, -R5 ;  /* 0x000000ffff077224 */ /* 0x000fe400078e0a05 */
[----:B------:R-:W-:-:S04]  /*1cbd0*/  IMAD.WIDE.U32 R2, R81, UR4, R2 ;  /* 0x0000000451027c25 */ /* 0x000fc8000f8e0002 */
        /* <DEDUP_REMOVED lines=22> */
[----:B--2---:R-:W-:-:S02]  /*1cd40*/  VIADD R21, R69, 0x28 ;  /* 0x0000002845157836 */ /* 0x004fc40000000000 */
[C---:B------:R-:W-:Y:S02]  /*1cd50*/  VIADD R25, R69.reuse, 0x8 ;  /* 0x0000000845197836 */ /* 0x040fe40000000000 */
[C---:B------:R-:W-:Y:S02]  /*1cd60*/  VIADD R27, R69.reuse, 0x30 ;  /* 0x00000030451b7836 */ /* 0x040fe40000000000 */
[C---:B------:R-:W-:Y:S02]  /*1cd70*/  VIADD R61, R69.reuse, 0x10 ;  /* 0x00000010453d7836 */ /* 0x040fe40000000000 */
[C---:B------:R-:W-:Y:S02]  /*1cd80*/  VIADD R63, R69.reuse, 0x38 ;  /* 0x00000038453f7836 */ /* 0x040fe40000000000 */
[C---:B------:R-:W-:Y:S02]  /*1cd90*/  VIADD R65, R69.reuse, 0x18 ;  /* 0x0000001845417836 */ /* 0x040fe40000000000 */
        /* <DEDUP_REMOVED lines=8> */
[----:B01-3--:R-:W-:Y:S06]  /*1ce20*/  @P0 BRA `(.L_x_15097) ;  /* 0x0000000000800947 */ /* 0x00bfec0003800000 */
        /* <DEDUP_REMOVED lines=24> */
[-C--:B-1----:R-:W-:Y:S02]  /*1cfb0*/  @!P1 LEA R6, P5, R27, R4.reuse, 0x2 ;  /* 0x000000041b069211 */ /* 0x082fe400078a10ff */
[----:B------:R-:W-:Y:S01]  /*1cfc0*/  @!P0 LEA R4, P6, R63, R4, 0x2 ;  /* 0x000000043f048211 */ /* 0x000fe200078c10ff */
[----:B------:R2:W-:Y:S01]  /*1cfd0*/  @!P3 ST.E.64 desc[UR44][R2.64], R52 ;  /* 0x000000340200b985 */ /* 0x0005e2000c101b2c */
[-C--:B------:R-:W-:Y:S02]  /*1cfe0*/  @!P1 LEA.HI.X R7, R27, R5.reuse, R26, 0x2, P5 ;  /* 0x000000051b079211 */ /* 0x080fe400028f141a */
[----:B------:R-:W-:Y:S01]  /*1cff0*/  @!P0 LEA.HI.X R5, R63, R5, R64, 0x2, P6 ;  /* 0x000000053f058211 */ /* 0x000fe200030f1440 */
[----:B------:R2:W-:Y:S04]  /*1d000*/  @!P2 ST.E.64 desc[UR44][R12.64], R54 ;  /* 0x000000360c00a985 */ /* 0x0005e8000c101b2c */
[----:B------:R2:W-:Y:S04]  /*1d010*/  @!P1 ST.E.64 desc[UR44][R6.64], R56 ;  /* 0x0000003806009985 */ /* 0x0005e8000c101b2c */
[----:B------:R2:W-:Y:S02]  /*1d020*/  @!P0 ST.E.64 desc[UR44][R4.64], R58 ;  /* 0x0000003a04008985 */ /* 0x0005e4000c101b2c */
.L_x_15097:
[----:B------:R-:W-:Y:S05]  /*1d030*/  BSYNC B1 ;  /* 0x0000000000017941 */ /* 0x000fea0003800000 */
.L_x_15096:
[----:B------:R-:W-:Y:S01]  /*1d040*/  ISETP.GE.AND P0, PT, R15, R60, PT ;  /* 0x0000003c0f00720c */ /* 0x000fe20003f06270 */
[----:B--2---:R3:W4:Y:S04]  /*1d050*/  SHFL.IDX PT, R5, R14, 0x1, 0x1c1f ;  /* 0x003c1f000e057f89 */ /* 0x00472800000e0000 */
[----:B------:R3:W0:Y:S08]  /*1d060*/  SHFL.IDX PT, R4, R0, 0x1, 0x1c1f ;  /* 0x003c1f0000047f89 */ /* 0x00063000000e0000 */
[----:B---3--:R-:W-:Y:S05]  /*1d070*/  @P0 BRA `(.L_x_15095) ;  /* 0x0000000800f00947 */ /* 0x008fea0003800000 */
[----:B------:R-:W-:Y:S02]  /*1d080*/  ULDC UR4, c[0x0][0xac8] ;  /* 0x0002b20000047ab9 */ /* 0x000fe40000000800 */
[----:B------:R-:W-:Y:S02]  /*1d090*/  ISETP.GE.AND P0, PT, R69, UR4, PT ;  /* 0x0000000445007c0c */ /* 0x000fe4000bf06270 */
[----:B------:R-:W-:Y:S02]  /*1d0a0*/  ISETP.GE.AND P4, PT, R25, UR4, PT ;  /* 0x0000000419007c0c */ /* 0x000fe4000bf86270 */
[----:B------:R-:W-:Y:S02]  /*1d0b0*/  ISETP.GE.AND P3, PT, R61, UR4, PT ;  /* 0x000000043d007c0c */ /* 0x000fe4000bf66270 */
[----:B------:R-:W-:Y:S02]  /*1d0c0*/  ISETP.GE.AND P2, PT, R65, UR4, PT ;  /* 0x0000000441007c0c */ /* 0x000fe4000bf46270 */
[----:B------:R-:W-:-:S05]  /*1d0d0*/  ISETP.GE.AND P1, PT, R67, UR4, PT ;  /* 0x0000000443007c0c */ /* 0x000fca000bf26270 */
[----:B0---4-:R-:W-:Y:S02]  /*1d0e0*/  @!P0 IMAD.WIDE R2, R69, 0x4, R4 ;  /* 0x0000000445028825 */ /* 0x011fe400078e0204 */
        /* <DEDUP_REMOVED lines=14> */
[----:B0-----:R-:W-:-:S03]  /*1d1d0*/  @!P0 LEA R2, P5, R21, R4, 0x2 ;  /* 0x0000000415028211 */ /* 0x001fc600078a10ff */
        /* <DEDUP_REMOVED lines=8> */
[----:B---3--:R-:W-:-:S04]  /*1d260*/  LEA R2, P0, R63, R4, 0x2 ;  /* 0x000000043f027211 */ /* 0x008fc800078010ff */
[----:B------:R-:W-:-:S05]  /*1d270*/  LEA.HI.X R3, R63, R5, R64, 0x2, P0 ;  /* 0x000000053f037211 */ /* 0x000fca00000f1440 */
[----:B------:R0:W-:Y:S01]  /*1d280*/  ST.E.64 desc[UR44][R2.64], R42 ;  /* 0x0000002a02007985 */ /* 0x0001e2000c101b2c */
[----:B------:R-:W-:Y:S05]  /*1d290*/  BRA `(.L_x_15095) ;  /* 0x0000000800687947 */ /* 0x000fea0003800000 */
.L_x_15092:
[----:B-1----:R-:W2:Y:S01]  /*1d2a0*/  LDL R6, [R1+0x58] ;  /* 0x0000580001067983 */ /* 0x002ea20000100800 */
        /* <DEDUP_REMOVED lines=8> */
[----:B------:R-:W0:Y:S01]  /*1d330*/  @P1 LDC.64 R4, c[0x0][0xc08] ;  /* 0x00030200ff041b82 */ /* 0x000e220000000a00 */
[----:B------:R-:W-:Y:S02]  /*1d340*/  ULDC UR4, c[0x0][0xa88] ;  /* 0x0002a20000047ab9 */ /* 0x000fe40000000800 */
[----:B------:R-:W-:Y:S02]  /*1d350*/  IMAD.U32 R12, RZ, RZ, UR4 ;  /* 0x00000004ff0c7e24 */ /* 0x000fe4000f8e00ff */
[----:B--2---:R-:W-:-:S04]  /*1d360*/  IMAD.WIDE R2, R6, 0x4, R2 ;  /* 0x0000000406027825 */ /* 0x004fc800078e0202 */
[----:B0-----:R-:W-:Y:S01]  /*1d370*/  @P1 IMAD.WIDE R4, R6, 0x4, R4 ;  /* 0x0000000406041825 */ /* 0x001fe200078e0204 */
[----:B------:R0:W5:Y:S04]  /*1d380*/  @P0 LDG.E R13, desc[UR44][R2.64] ;  /* 0x0000002c020d0981 */ /* 0x000168000c1e1900 */
[----:B------:R0:W5:Y:S01]  /*1d390*/  @P1 LDG.E R12, desc[UR44][R4.64] ;  /* 0x0000002c040c1981 */ /* 0x000162000c1e1900 */
[----:B------:R-:W-:Y:S02]  /*1d3a0*/  ISETP.GT.AND P3, PT, R60, 0xbf, PT ;  /* 0x000000bf3c00780c */ /* 0x000fe40003f64270 */
[----:B------:R-:W-:Y:S02]  /*1d3b0*/  ISETP.GT.AND P2, PT, R77, 0x1, PT ;  /* 0x000000014d00780c */ /* 0x000fe40003f44270 */
[----:B------:R-:W-:Y:S01]  /*1d3c0*/  SHF.R.S32.HI R24, RZ, 0x1f, R6 ;  /* 0x0000001fff187819 */ /* 0x000fe20000011406 */
[----:B------:R-:W-:Y:S10]  /*1d3d0*/  @P1 BRA `(.L_x_15098) ;  /* 0x0000000000101947 */ /* 0x000ff40003800000 */
[----:B------:R-:W-:Y:S05]  /*1d3e0*/  @!P0 BRA `(.L_x_15098) ;  /* 0x00000000000c8947 */ /* 0x000fea0003800000 */
[----:B0-----:R-:W2:Y:S04]  /*1d3f0*/  LDG.E R5, desc[UR44][R2.64] ;  /* 0x0000002c02057981 */ /* 0x001ea8000c1e1900 */
[----:B-----5:R-:W2:Y:S02]  /*1d400*/  LDG.E R12, desc[UR44][R2.64+0x4] ;  /* 0x0000042c020c7981 */ /* 0x020ea4000c1e1900 */
[----:B--2---:R-:W-:-:S07]  /*1d410*/  IMAD.IADD R12, R12, 0x1, -R5 ;  /* 0x000000010c0c7824 */ /* 0x004fce00078e0a05 */
.L_x_15098:
[----:B------:R-:W-:Y:S01]  /*1d420*/  BSSY B1, `(.L_x_15099) ;  /* 0x0000038000017945 */ /* 0x000fe20003800000 */
[----:B------:R-:W-:Y:S02]  /*1d430*/  SEL R21, R6, RZ, !P0 ;  /* 0x000000ff06157207 */ /* 0x000fe40004000000 */
[----:B------:R-:W-:Y:S02]  /*1d440*/  SEL R24, R24, RZ, !P0 ;  /* 0x000000ff18187207 */ /* 0x000fe40004000000 */
[----:B-----5:R-:W-:Y:S01]  /*1d450*/  SHF.R.S32.HI R20, RZ, 0x1f, R13 ;  /* 0x0000001fff147819 */ /* 0x020fe2000001140d */
[----:B------:R-:W-:Y:S06]  /*1d460*/  @P3 BRA `(.L_x_15100) ;  /* 0x0000000000cc3947 */ /* 0x000fec0003800000 */
[----:B0-----:R-:W2:Y:S01]  /*1d470*/  LDL R3, [R1+0x24] ;  /* 0x0000240001037983 */ /* 0x001ea20000100800 */
[----:B------:R-:W0:Y:S02]  /*1d480*/  LDC R27, c[0x0][0xbe8] ;  /* 0x0002fa00ff1b7b82 */ /* 0x000e240000000800 */
[----:B0-----:R-:W-:Y:S01]  /*1d490*/  IMAD R2, R12, R27, RZ ;  /* 0x0000001b0c027224 */ /* 0x001fe200078e02ff */
[----:B--2---:R-:W-:-:S04]  /*1d4a0*/  IADD3 R25, R3, -0x80, R79 ;  /* 0xffffff8003197810 */ /* 0x004fc80007ffe04f */
[----:B------:R-:W-:-:S13]  /*1d4b0*/  ISETP.GE.AND P0, PT, R25, R2, PT ;  /* 0x000000021900720c */ /* 0x000fda0003f06270 */
[----:B------:R-:W-:Y:S05]  /*1d4c0*/  @P0 BRA `(.L_x_15100) ;  /* 0x0000000000b40947 */ /* 0x000fea0003800000 */
[----:B------:R-:W2:Y:S01]  /*1d4d0*/  LDL R10, [R1+0x4] ;  /* 0x00000400010a7983 */ /* 0x000ea20000100800 */
[----:B------:R-:W-:Y:S01]  /*1d4e0*/  IMAD.MOV.U32 R2, RZ, RZ, 0x9b8 ;  /* 0x000009b8ff027424 */ /* 0x000fe200078e00ff */
[----:B------:R-:W-:Y:S01]  /*1d4f0*/  ISETP.GT.AND P3, PT, R77, 0x1, PT ;  /* 0x000000014d00780c */ /* 0x000fe20003f64270 */
[----:B------:R-:W0:Y:S01]  /*1d500*/  LDC.64 R28, c[0x0][0xba8] ;  /* 0x0002ea00ff1c7b82 */ /* 0x000e220000000a00 */
[----:B------:R-:W3:Y:S01]  /*1d510*/  LDL.LU R30, [R1+0x60] ;  /* 0x00006000011e7983 */ /* 0x000ee20000300800 */
[----:B------:R-:W-:Y:S01]  /*1d520*/  ISETP.NE.AND P0, PT, R27, 0x1, PT ;  /* 0x000000011b00780c */ /* 0x000fe20003f05270 */
[----:B------:R-:W-:Y:S01]  /*1d530*/  IMAD.MOV.U32 R15, RZ, RZ, R25 ;  /* 0x000000ffff0f7224 */ /* 0x000fe200078e0019 */
[----:B------:R-:W-:-:S04]  /*1d540*/  SEL R26, R2, 0x978, P3 ;  /* 0x00000978021a7807 */ /* 0x000fc80001800000 */
[----:B------:R-:W1:Y:S08]  /*1d550*/  LDC.64 R6, c[0x0][R26+0x220] ;  /* 0x000088001a067b82 */ /* 0x000e700000000a00 */
[----:B------:R-:W2:Y:S08]  /*1d560*/  LDC.64 R2, c[0x0][R26+0x218] ;  /* 0x000086001a027b82 */ /* 0x000eb00000000a00 */
[----:B------:R-:W4:Y:S08]  /*1d570*/  LDC.64 R8, c[0x0][R26+0x228] ;  /* 0x00008a001a087b82 */ /* 0x000f300000000a00 */
[----:B------:R-:W5:Y:S08]  /*1d580*/  LDC.64 R4, c[0x0][R26+0x210] ;  /* 0x000084001a047b82 */ /* 0x000f700000000a00 */
[----:B------:R-:W4:Y:S08]  /*1d590*/  @P0 LDC R14, c[0x0][0xbec] ;  /* 0x0002fb00ff0e0b82 */ /* 0x000f300000000800 */
[----:B------:R-:W5:Y:S01]  /*1d5a0*/  @P0 LDC R33, c[0x0][0xbf0] ;  /* 0x0002fc00ff210b82 */ /* 0x000f620000000800 */
[----:B-1----:R-:W-:-:S07]  /*1d5b0*/  IMAD R7, R7, R21, RZ ;  /* 0x0000001507077224 */ /* 0x002fce00078e02ff */
[----:B0-----:R-:W0:Y:S01]  /*1d5c0*/  @!P3 LDC R28, c[0x0][0xb50] ;  /* 0x0002d400ff1cbb82 */ /* 0x001e220000000800 */
[----:B------:R-:W-:Y:S02]  /*1d5d0*/  IMAD R7, R6, R24, R7 ;  /* 0x0000001806077224 */ /* 0x000fe400078e0207 */
[----:B----4-:R-:W-:-:S05]  /*1d5e0*/  @P0 IMAD.HI.U32 R14, R25, R14, RZ ;  /* 0x0000000e190e0227 */ /* 0x010fca00078e00ff */
[----:B------:R-:W1:Y:S01]  /*1d5f0*/  @!P3 LDC R29, c[0x0][0xb54] ;  /* 0x0002d500ff1dbb82 */ /* 0x000e620000000800 */
[----:B-----5:R-:W-:Y:S01]  /*1d600*/  @P0 SHF.R.U32.HI R15, RZ, R33, R14 ;  /* 0x00000021ff0f0219 */ /* 0x020fe2000001160e */
[-C--:B--2---:R-:W-:Y:S02]  /*1d610*/  IMAD R31, R3, R10.reuse, RZ ;  /* 0x0000000a031f7224 */ /* 0x084fe400078e02ff */
[----:B------:R-:W-:Y:S01]  /*1d620*/  IMAD.WIDE.U32 R10, R2, R10, RZ ;  /* 0x0000000a020a7225 */ /* 0x000fe200078e00ff */
[----:B---3--:R-:W-:-:S03]  /*1d630*/  SEL R33, R30, RZ, P3 ;  /* 0x000000ff1e217207 */ /* 0x008fc60001800000 */
        /* <DEDUP_REMOVED lines=10> */
[----:B------:R-:W-:Y:S01]  /*1d6e0*/  IADD3 R2, P0, P1, R15, R10, R2 ;  /* 0x0000000a0f027210 */ /* 0x000fe2000791e002 */
[----:B------:R-:W-:Y:S01]  /*1d6f0*/  IMAD R5, R5, R7, RZ ;  /* 0x0000000705057224 */ /* 0x000fe200078e02ff */
[----:B------:R-:W-:Y:S02]  /*1d700*/  SHF.R.S32.HI R15, RZ, 0x1f, R15 ;  /* 0x0000001fff0f7819 */ /* 0x000fe4000001140f */
[----:B------:R-:W-:Y:S02]  /*1d710*/  SHF.R.S32.HI R9, RZ, 0x1f, R7 ;  /* 0x0000001fff097819 */ /* 0x000fe40000011407 */
[----:B------:R-:W-:-:S03]  /*1d720*/  IADD3.X R3, R15, R6, R3, P0, P1 ;  /* 0x000000060f037210 */ /* 0x000fc600007e2403 */
[C---:B------:R-:W-:Y:S02]  /*1d730*/  IMAD R5, R4.reuse, R9, R5 ;  /* 0x0000000904057224 */ /* 0x040fe400078e0205 */
[----:B------:R-:W-:-:S04]  /*1d740*/  IMAD.WIDE.U32 R2, R4, R7, R2 ;  /* 0x0000000704027225 */ /* 0x000fc800078e0002 */
[----:B------:R-:W-:Y:S01]  /*1d750*/  IMAD.IADD R3, R3, 0x1, R5 ;  /* 0x0000000103037824 */ /* 0x000fe200078e0205 */
[----:B0-----:R-:W-:-:S04]  /*1d760*/  LEA R4, P0, R2, R28, 0x2 ;  /* 0x0000001c02047211 */ /* 0x001fc800078010ff */
[----:B-1----:R-:W-:Y:S01]  /*1d770*/  LEA.HI.X R5, R2, R29, R3, 0x2, P0 ;  /* 0x0000001d02057211 */ /* 0x002fe200000f1403 */
[----:B------:R-:W-:-:S05]  /*1d780*/  IMAD.MOV.U32 R3, RZ, RZ, -0x800000 ;  /* 0xff800000ff037424 */ /* 0x000fca00078e00ff */
[----:B------:R1:W-:Y:S03]  /*1d790*/  STG.E desc[UR44][R4.64], R3 ;  /* 0x0000000304007986 */ /* 0x0003e6000c10192c */
.L_x_15100:
[----:B------:R-:W-:Y:S05]  /*1d7a0*/  BSYNC B1 ;  /* 0x0000000000017941 */ /* 0x000fea0003800000 */
.L_x_15099:
[----:B------:R-:W-:Y:S05]  /*1d7b0*/  @P2 BRA `(.L_x_15095) ;  /* 0x0000000400202947 */ /* 0x000fea0003800000 */
[----:B------:R-:W2:Y:S01]  /*1d7c0*/  LDL.LU R10, [R1+0x4] ;  /* 0x00000400010a7983 */ /* 0x000ea20000300800 */
[----:B------:R-:W3:Y:S01]  /*1d7d0*/  LDC R11, c[0x0][0xbe8] ;  /* 0x0002fa00ff0b7b82 */ /* 0x000ee20000000800 */
[----:B------:R-:W-:Y:S01]  /*1d7e0*/  ULDC.64 UR4, c[0x0][0xaa0] ;  /* 0x0002a80000047ab9 */ /* 0x000fe20000000a00 */
[----:B------:R-:W-:Y:S01]  /*1d7f0*/  IMAD R62, R62, 0x30, R63 ;  /* 0x000000303e3e7824 */ /* 0x000fe200078e023f */
[----:B------:R-:W4:Y:S01]  /*1d800*/  LDL.LU R8, [R1+0x24] ;  /* 0x0000240001087983 */ /* 0x000f220000300800 */
[----:B0-----:R-:W-:Y:S01]  /*1d810*/  IMAD R2, R20, UR4, RZ ;  /* 0x0000000414027c24 */ /* 0x001fe2000f8e02ff */
[----:B------:R-:W-:Y:S02]  /*1d820*/  ULDC.64 UR6, c[0x0][0xaf0] ;  /* 0x0002bc0000067ab9 */ /* 0x000fe40000000a00 */
[----:B------:R-:W-:Y:S02]  /*1d830*/  IMAD R6, R24, UR6, RZ ;  /* 0x0000000618067c24 */ /* 0x000fe4000f8e02ff */
[----:B-1----:R-:W-:-:S02]  /*1d840*/  IMAD R5, R13, UR5, R2 ;  /* 0x000000050d057c24 */ /* 0x002fc4000f8e0202 */
[----:B------:R-:W-:Y:S01]  /*1d850*/  IMAD.WIDE.U32 R2, R13, UR4, RZ ;  /* 0x000000040d027c25 */ /* 0x000fe2000f8e00ff */
[----:B------:R-:W-:-:S03]  /*1d860*/  ULDC.64 UR4, c[0x0][0xae8] ;  /* 0x0002ba0000047ab9 */ /* 0x000fc60000000a00 */
[----:B------:R-:W-:Y:S01]  /*1d870*/  IMAD.IADD R3, R3, 0x1, R5 ;  /* 0x0000000103037824 */ /* 0x000fe200078e0205 */
[----:B---3--:R-:W-:-:S13]  /*1d880*/  ISETP.NE.AND P0, PT, R11, 0x1, PT ;  /* 0x000000010b00780c */ /* 0x008fda0003f05270 */
[----:B------:R-:W0:Y:S08]  /*1d890*/  @P0 LDC R7, c[0x0][0xbec] ;  /* 0x0002fb00ff070b82 */ /* 0x000e300000000800 */
[----:B------:R-:W1:Y:S01]  /*1d8a0*/  @P0 LDC R9, c[0x0][0xbf0] ;  /* 0x0002fc00ff090b82 */ /* 0x000e620000000800 */
[----:B--2---:R-:W-:-:S04]  /*1d8b0*/  IMAD.WIDE.U32 R2, R10, UR4, R2 ;  /* 0x000000040a027c25 */ /* 0x004fc8000f8e0002 */
[----:B----4-:R-:W-:Y:S02]  /*1d8c0*/  IMAD.IADD R62, R8, 0x1, R62 ;  /* 0x00000001083e7824 */ /* 0x010fe400078e023e */
[----:B------:R-:W-:Y:S01]  /*1d8d0*/  IMAD R3, R10, UR5, R3 ;  /* 0x000000050a037c24 */ /* 0x000fe2000f8e0203 */
[----:B------:R-:W-:Y:S01]  /*1d8e0*/  ULDC.64 UR4, c[0x0][0xae0] ;  /* 0x0002b80000047ab9 */ /* 0x000fe20000000a00 */
[----:B0-----:R-:W-:-:S04]  /*1d8f0*/  @P0 IMAD.HI.U32 R4, R62, R7, RZ ;  /* 0x000000073e040227 */ /* 0x001fc800078e00ff */
[----:B------:R-:W-:Y:S01]  /*1d900*/  IMAD.MOV.U32 R5, RZ, RZ, R62 ;  /* 0x000000ffff057224 */ /* 0x000fe200078e003e */
[----:B-1----:R-:W-:Y:S01]  /*1d910*/  @P0 SHF.R.U32.HI R5, RZ, R9, R4 ;  /* 0x00000009ff050219 */ /* 0x002fe20000011604 */
[C---:B------:R-:W-:Y:S02]  /*1d920*/  IMAD R9, R21.reuse, UR7, R6 ;  /* 0x0000000715097c24 */ /* 0x040fe4000f8e0206 */
[----:B------:R-:W-:Y:S01]  /*1d930*/  IMAD.WIDE.U32 R2, R21, UR6, R2 ;  /* 0x0000000615027c25 */ /* 0x000fe2000f8e0002 */
[----:B------:R-:W-:-:S03]  /*1d940*/  SHF.R.S32.HI R4, RZ, 0x1f, R5 ;  /* 0x0000001fff047819 */ /* 0x000fc60000011405 */
[----:B------:R-:W-:Y:S02]  /*1d950*/  IMAD.MOV R7, RZ, RZ, -R5 ;  /* 0x000000ffff077224 */ /* 0x000fe400078e0a05 */
[----:B------:R-:W-:Y:S02]  /*1d960*/  IMAD R4, R4, UR4, RZ ;  /* 0x0000000404047c24 */ /* 0x000fe4000f8e02ff */
[----:B------:R-:W-:Y:S02]  /*1d970*/  IMAD R7, R11, R7, R62 ;  /* 0x000000070b077224 */ /* 0x000fe400078e023e */
[----:B------:R-:W-:Y:S02]  /*1d980*/  IMAD.IADD R3, R3, 0x1, R9 ;  /* 0x0000000103037824 */ /* 0x000fe400078e0209 */
        /* <DEDUP_REMOVED lines=8> */
[----:B------:R-:W-:-:S03]  /*1da10*/  ULDC.64 UR4, c[0x0][0xa80] ;  /* 0x0002a00000047ab9 */ /* 0x000fc60000000a00 */
[----:B------:R-:W-:Y:S01]  /*1da20*/  IMAD.IADD R3, R3, 0x1, R5 ;  /* 0x0000000103037824 */ /* 0x000fe200078e0205 */
[----:B------:R-:W-:Y:S01]  /*1da30*/  LEA R5, P0, R2, UR4, 0x1 ;  /* 0x0000000402057c11 */ /* 0x000fe2000f8008ff */
[----:B------:R-:W-:Y:S01]  /*1da40*/  IMAD.IADD R4, R63, 0x1, R8 ;  /* 0x000000013f047824 */ /* 0x000fe200078e0208 */
[----:B------:R-:W-:Y:S01]  /*1da50*/  ULDC UR4, c[0x0][0xac8] ;  /* 0x0002b20000047ab9 */ /* 0x000fe20000000800 */
[----:B------:R-:W-:Y:S01]  /*1da60*/  IMAD R21, R12, R11, RZ ;  /* 0x0000000b0c157224 */ /* 0x000fe200078e02ff */
        /* <DEDUP_REMOVED lines=29> */
.L_x_15095:
[----:B------:R-:W-:Y:S05]  /*1dc40*/  BSYNC B0 ;  /* 0x0000000000007941 */ /* 0x000fea0003800000 */
.L_x_15091:
[----:B------:R-:W3:Y:S01]  /*1dc50*/  LDL R0, [R1+0x4c] ;  /* 0x00004c0001007983 */ /* 0x000ee20000100800 */
[----:B------:R-:W-:Y:S02]  /*1dc60*/  ULDC UR4, c[0x0][0xc3c] ;  /* 0x00030f0000047ab9 */ /* 0x000fe40000000800 */
[----:B---3--:R-:W-:-:S13]  /*1dc70*/  ISETP.GE.AND P0, PT, R0, UR4, PT ;  /* 0x0000000400007c0c */ /* 0x008fda000bf06270 */
[----:B------:R-:W-:Y:S05]  /*1dc80*/  @!P0 BRA `(.L_x_15101) ;  /* 0xfffffe3000b08947 */ /* 0x000fea000383ffff */
[----:B------:R-:W-:Y:S05]  /*1dc90*/  BRA `(.L_x_14913) ;  /* 0x0000008800e47947 */ /* 0x000fea0003800000 */
.L_x_14911:
        /* <DEDUP_REMOVED lines=58> */
.L_x_15105:
        /* <DEDUP_REMOVED lines=37> */
.L_x_15103:
        /* <DEDUP_REMOVED lines=13> */
.L_x_15106:
        /* <DEDUP_REMOVED lines=13> */
[----:B------:R-:W-:Y:S01]  /*1e430*/  IMAD R9, R10, R7, RZ ;  /* 0x000000070a097224 */ /* 0x000fe200078e02ff */
[----:B------:R-:W-:-:S03]  /*1e440*/  IABS R10, R25 ;  /* 0x00000019000a7213 */ /* 0x000fc60000000000 */
        /* <DEDUP_REMOVED lines=20> */
[----:B------:R-:W-:Y:S01]  /*1e590*/  IMAD.MOV.U32 R2, RZ, RZ, R8 ;  /* 0x000000ffff027224 */ /* 0x000fe200078e0008 */
[----:B------:R-:W-:-:S03]  /*1e5a0*/  IABS R8, R6 ;  /* 0x0000000600087213 */ /* 0x000fc60000000000 */
[----:B------:R-:W-:Y:S02]  /*1e5b0*/  IMAD R9, R2, R5, RZ ;  /* 0x0000000502097224 */ /* 0x000fe400078e02ff */
[----:B------:R-:W-:Y:S02]  /*1e5c0*/  IMAD.MOV.U32 R2, RZ, RZ, RZ ;  /* 0x000000ffff027224 */ /* 0x000fe400078e00ff */
[----:B------:R-:W-:Y:S02]  /*1e5d0*/  IMAD.MOV R8, RZ, RZ, -R8 ;  /* 0x000000ffff087224 */ /* 0x000fe400078e0a08 */
[----:B------:R-:W-:Y:S01]  /*1e5e0*/  IMAD.HI.U32 R2, R3, R9, R2 ;  /* 0x0000000903027227 */ /* 0x000fe200078e0002 */
[----:B------:R-:W-:-:S05]  /*1e5f0*/  IABS R3, R7 ;  /* 0x0000000700037213 */ /* 0x000fca0000000000 */
        /* <DEDUP_REMOVED lines=19> */
.L_x_15107:
        /* <DEDUP_REMOVED lines=34> */
[----:B------:R-:W-:Y:S01]  /*1e950*/  IABS R8, R7 ;  /* 0x0000000700087213 */ /* 0x000fe20000000000 */
[----:B------:R-:W-:-:S03]  /*1e960*/  IMAD.MOV R26, RZ, RZ, -R7 ;  /* 0x000000ffff1a7224 */ /* 0x000fc600078e0a07 */
        /* <DEDUP_REMOVED lines=24> */
.L_x_15108:
[----:B------:R-:W-:-:S05]  /*1eaf0*/  LOP3.LUT R2, RZ, R2, RZ, 0x33, !PT ;  /* 0x00000002ff027212 */ /* 0x000fca00078e33ff */
[----:B------:R-:W-:Y:S01]  /*1eb00*/  IMAD.IADD R25, R25, 0x1, R2 ;  /* 0x0000000119197824 */ /* 0x000fe200078e0202 */
[----:B------:R-:W-:Y:S06]  /*1eb10*/  BRA `(.L_x_15109) ;  /* 0x00000000000c7947 */ /* 0x000fec0003800000 */
.L_x_15104:
[----:B------:R-:W-:Y:S02]  /*1eb20*/  IMAD.MOV.U32 R25, RZ, RZ, RZ ;  /* 0x000000ffff197224 */ /* 0x000fe400078e00ff */
[----:B------:R-:W-:Y:S02]  /*1eb30*/  IMAD.U32 R24, RZ, RZ, UR6 ;  /* 0x00000006ff187e24 */ /* 0x000fe4000f8e00ff */
[----:B------:R-:W-:-:S07]  /*1eb40*/  IMAD.MOV.U32 R26, RZ, RZ, RZ ;  /* 0x000000ffff1a7224 */ /* 0x000fce00078e00ff */
.L_x_15109:
[----:B------:R-:W-:-:S13]  /*1eb50*/  ISETP.NE.AND P0, PT, R0, RZ, PT ;  /* 0x000000ff0000720c */ /* 0x000fda0003f05270 */
[----:B------:R-:W0:Y:S01]  /*1eb60*/  @!P0 S2R R3, SR_CgaCtaId ;  /* 0x0000000000038919 */ /* 0x000e220000008800 */
[----:B------:R-:W-:-:S04]  /*1eb70*/  @!P0 MOV R0, 0x400 ;  /* 0x0000040000008802 */ /* 0x000fc80000000f00 */
[----:B0-----:R-:W-:-:S05]  /*1eb80*/  @!P0 LEA R0, R3, R0, 0x18 ;  /* 0x0000000003008211 */ /* 0x001fca00078ec0ff */
[----:B------:R2:W-:Y:S01]  /*1eb90*/  @!P0 STS.128 [R0+0x132d0], R24 ;  /* 0x0132d01800008388 */ /* 0x0005e20000000c00 */
[----:B------:R-:W-:Y:S06]  /*1eba0*/  BAR.ARV 0x5, 0x200 ;  /* 0x0148000000007b1d */ /* 0x000fec0000002000 */
.L_x_15102:
[----:B0-2---:R-:W-:Y:S01]  /*1ebb0*/  IMAD.MOV.U32 R0, RZ, RZ, 0x1 ;  /* 0x00000001ff007424 */ /* 0x005fe200078e00ff */
[----:B------:R0:W-:Y:S01]  /*1ebc0*/  STL [R1+0xc], RZ ;  /* 0x00000cff01007387 */ /* 0x0001e20000100800 */
[----:B------:R-:W-:Y:S02]  /*1ebd0*/  ULDC UR4, c[0x0][0xc3c] ;  /* 0x00030f0000047ab9 */ /* 0x000fe40000000800 */
[----:B-1----:R-:W-:Y:S01]  /*1ebe0*/  ISETP.GE.AND P0, PT, R27, UR4, PT ;  /* 0x000000041b007c0c */ /* 0x002fe2000bf06270 */
        /* <DEDUP_REMOVED lines=15> */
[----:B------:R-:W-:Y:S02]  /*1ece0*/  IMAD.SHL.U32 R2, R9, 0x20, RZ ;  /* 0x0000002009027824 */ /* 0x000fe400078e00ff */
[----:B------:R-:W-:Y:S01]  /*1ecf0*/  IMAD.SHL.U32 R6, R12, 0x10, RZ ;  /* 0x000000100c067824 */ /* 0x000fe200078e00ff */
[----:B------:R-:W-:Y:S01]  /*1ed00*/  LOP3.LUT R8, R5, 0x30, R8, 0x78, !PT ;  /* 0x0000003005087812 */ /* 0x000fe200078e7808 */
[----:B------:R-:W-:Y:S01]  /*1ed10*/  IMAD.SHL.U32 R4, R9, 0x8, RZ ;  /* 0x0000000809047824 */ /* 0x000fe200078e00ff */
[----:B------:R-:W-:Y:S02]  /*1ed20*/  LOP3.LUT R5, R2, 0x80, RZ, 0xc0, !PT ;  /* 0x0000008002057812 */ /* 0x000fe400078ec0ff */
[----:B------:R-:W-:Y:S02]  /*1ed30*/  LOP3.LUT R7, R6, 0x600, RZ, 0xc0, !PT ;  /* 0x0000060006077812 */ /* 0x000fe400078ec0ff */
[----:B------:R-:W-:Y:S01]  /*1ed40*/  LOP3.LUT R3, R3, 0x30, R4, 0x78, !PT ;  /* 0x0000003003037812 */ /* 0x000fe200078e7804 */
[----:B------:R-:W-:Y:S01]  /*1ed50*/  IMAD.SHL.U32 R4, R9, 0x4, RZ ;  /* 0x0000000409047824 */ /* 0x000fe200078e00ff */
[----:B------:R-:W-:-:S02]  /*1ed60*/  LOP3.LUT R5, R5, 0x10, R9, 0xf8, !PT ;  /* 0x0000001005057812 */ /* 0x000fc400078ef809 */
        /* <DEDUP_REMOVED lines=30> */
.L_x_15240:
[----:B------:R-:W-:Y:S05]  /*1ef50*/  YIELD ;  /* 0x0000000000007946 */ /* 0x000fea0003800000 */
[----:B------:R-:W-:Y:S01]  /*1ef60*/  ULDC.64 UR4, c[0x0][0xa28] ;  /* 0x00028a0000047ab9 */ /* 0x000fe20000000a00 */
[----:B------:R-:W-:Y:S01]  /*1ef70*/  IMAD.MOV.U32 R12, RZ, RZ, RZ ;  /* 0x000000ffff0c7224 */ /* 0x000fe200078e00ff */
[----:B------:R-:W-:Y:S01]  /*1ef80*/  ISETP.NE.U32.AND P0, PT, RZ, UR4, PT ;  /* 0x00000004ff007c0c */ /* 0x000fe2000bf05070 */
[----:B0-----:R-:W0:Y:S01]  /*1ef90*/  LDC.64 R6, c[0x0][0xa00] ;  /* 0x00028000ff067b82 */ /* 0x001e220000000a00 */
[----:B-1----:R-:W-:Y:S01]  /*1efa0*/  IMAD.MOV.U32 R0, RZ, RZ, RZ ;  /* 0x000000ffff007224 */ /* 0x002fe200078e00ff */
        /* <DEDUP_REMOVED lines=12> */
[----:B------:R-:W-:Y:S01]  /*1f070*/  IMAD.MOV.U32 R4, RZ, RZ, RZ ;  /* 0x000000ffff047224 */ /* 0x000fe200078e00ff */
[----:B------:R-:W-:Y:S01]  /*1f080*/  ISETP.NE.U32.AND P0, PT, RZ, UR4, PT ;  /* 0x00000004ff007c0c */ /* 0x000fe2000bf05070 */
[----:B-1----:R-:W0:Y:S03]  /*1f090*/  LDC.64 R2, c[0x0][0xa10] ;  /* 0x00028400ff027b82 */ /* 0x002e260000000a00 */
[----:B------:R-:W-:-:S05]  /*1f0a0*/  ISETP.NE.AND.EX P0, PT, RZ, UR5, PT, P0 ;  /* 0x00000005ff007c0c */ /* 0x000fca000bf05300 */
[----:B------:R-:W1:Y:S08]  /*1f0b0*/  @P2 LDC.64 R8, c[0x0][0xa18] ;  /* 0x00028600ff082b82 */ /* 0x000e700000000a00 */
[----:B------:R-:W3:Y:S01]  /*1f0c0*/  @P0 LDG.E R0, desc[UR44][R6.64] ;  /* 0x0000002c06000981 */ /* 0x000ee2000c1e1900 */
[----:B------:R-:W-:Y:S01]  /*1f0d0*/  ULDC UR4, c[0x0][0x288] ;  /* 0x0000a20000047ab9 */ /* 0x000fe20000000800 */
[----:B0-----:R-:W-:-:S05]  /*1f0e0*/  IMAD.WIDE R2, R27, 0x4, R2 ;  /* 0x000000041b027825 */ /* 0x001fca00078e0202 */
[----:B------:R-:W5:Y:S01]  /*1f0f0*/  @P1 LDG.E R4, desc[UR44][R2.64] ;  /* 0x0000002c02041981 */ /* 0x000f62000c1e1900 */
[----:B-1----:R-:W-:-:S03]  /*1f100*/  @P2 IMAD.WIDE R8, R27, 0x4, R8 ;  /* 0x000000041b082825 */ /* 0x002fc600078e0208 */
[----:B---3--:R0:W-:Y:S02]  /*1f110*/  STL [R1+0x50], R0 ;  /* 0x0000500001007387 */ /* 0x0081e40000100800 */
[----:B0-----:R-:W-:Y:S01]  /*1f120*/  IMAD.U32 R0, RZ, RZ, UR4 ;  /* 0x00000004ff007e24 */ /* 0x001fe2000f8e00ff */
[----:B------:R-:W-:-:S05]  /*1f130*/  ULDC.64 UR4, c[0x0][0x418] ;  /* 0x0001060000047ab9 */ /* 0x000fca0000000a00 */
        /* <DEDUP_REMOVED lines=10> */
[----:B---3--:R0:W-:Y:S04]  /*1f1e0*/  STL [R1+0x4c], R0 ;  /* 0x00004c0001007387 */ /* 0x0081e80000100800 */
[----:B--2---:R0:W-:Y:S01]  /*1f1f0*/  STL [R1+0x24], R12 ;  /* 0x0000240c01007387 */ /* 0x0041e20000100800 */
[----:B------:R-:W-:Y:S01]  /*1f200*/  IMAD.MOV.U32 R11, RZ, RZ, R0 ;  /* 0x000000ffff0b7224 */ /* 0x000fe200078e0000 */
[----:B------:R-:W-:Y:S06]  /*1f210*/  @P2 BRA `(.L_x_15111) ;  /* 0x0000000000142947 */ /* 0x000fec0003800000 */
[----:B------:R-:W-:Y:S05]  /*1f220*/  @!P0 BRA `(.L_x_15111) ;  /* 0x0000000000108947 */ /* 0x000fea0003800000 */
[----:B0-----:R-:W2:Y:S04]  /*1f230*/  LDG.E R0, desc[UR44][R6.64] ;  /* 0x0000002c06007981 */ /* 0x001ea8000c1e1900 */
[----:B------:R-:W2:Y:S02]  /*1f240*/  LDG.E R6, desc[UR44][R6.64+0x4] ;  /* 0x0000042c06067981 */ /* 0x000ea4000c1e1900 */
[----:B--2---:R-:W-:-:S05]  /*1f250*/  IMAD.IADD R11, R6, 0x1, -R0 ;  /* 0x00000001060b7824 */ /* 0x004fca00078e0a00 */
[----:B------:R1:W-:Y:S02]  /*1f260*/  STL [R1+0x4c], R11 ;  /* 0x00004c0b01007387 */ /* 0x0003e40000100800 */
.L_x_15111:
[----:B------:R-:W-:Y:S01]  /*1f270*/  ULDC.64 UR4, c[0x0][0xa20] ;  /* 0x0002880000047ab9 */ /* 0x000fe20000000a00 */
[C---:B------:R-:W-:Y:S02]  /*1f280*/  LOP3.LUT R10, R26.reuse, 0xff000000, RZ, 0xc0, !PT ;  /* 0xff0000001a0a7812 */ /* 0x040fe400078ec0ff */
[----:B------:R-:W-:Y:S02]  /*1f290*/  ISETP.NE.U32.AND P0, PT, RZ, UR4, PT ;  /* 0x00000004ff007c0c */ /* 0x000fe4000bf05070 */
[----:B------:R-:W-:Y:S02]  /*1f2a0*/  SHF.R.U32.HI R10, RZ, 0x8, R10 ;  /* 0x00000008ff0a7819 */ /* 0x000fe4000001160a */
[----:B------:R-:W-:Y:S02]  /*1f2b0*/  ISETP.NE.AND.EX P0, PT, RZ, UR5, PT, P0 ;  /* 0x00000005ff007c0c */ /* 0x000fe4000bf05300 */
[C---:B0-----:R-:W-:Y:S02]  /*1f2c0*/  LOP3.LUT R0, R26.reuse, 0xff0000, RZ, 0xc0, !PT ;  /* 0x00ff00001a007812 */ /* 0x041fe400078ec0ff */
[----:B------:R-:W-:-:S02]  /*1f2d0*/  LOP3.LUT R17, R26, 0xffff, RZ, 0xc0, !PT ;  /* 0x0000ffff1a117812 */ /* 0x000fc400078ec0ff */
[----:B------:R-:W-:-:S07]  /*1f2e0*/  LEA.HI R10, R0, R10, RZ, 0x10 ;  /* 0x0000000a000a7211 */ /* 0x000fce00078f80ff */
[----:B------:R-:W-:Y:S05]  /*1f2f0*/  @!P0 BRA `(.L_x_15112) ;  /* 0x0000000000108947 */ /* 0x000fea0003800000 */
[----:B------:R-:W0:Y:S02]  /*1f300*/  LDC.64 R6, c[0x0][0xa20] ;  /* 0x00028800ff067b82 */ /* 0x000e240000000a00 */
[----:B0-----:R-:W-:-:S05]  /*1f310*/  IMAD.WIDE R6, R27, 0x4, R6 ;  /* 0x000000041b067825 */ /* 0x001fca00078e0206 */
[----:B------:R0:W5:Y:S01]  /*1f320*/  LDG.E R5, desc[UR44][R6.64] ;  /* 0x0000002c06057981 */ /* 0x000162000c1e1900 */
[----:B------:R-:W-:Y:S05]  /*1f330*/  BRA `(.L_x_15113) ;  /* 0x0000000000247947 */ /* 0x000fea0003800000 */
.L_x_15112:
        /* <DEDUP_REMOVED lines=9> */
.L_x_15113:
[----:B------:R-:W2:Y:S04]  /*1f3d0*/  @P1 LDG.E R0, desc[UR44][R2.64] ;  /* 0x0000002c02001981 */ /* 0x000ea8000c1e1900 */
[----:B0-----:R0:W2:Y:S01]  /*1f3e0*/  @P1 LDG.E R6, desc[UR44][R2.64+0x4] ;  /* 0x0000042c02061981 */ /* 0x0010a2000c1e1900 */
[----:B-----5:R-:W-:Y:S02]  /*1f3f0*/  IMAD.IADD R5, R5, 0x1, -R12 ;  /* 0x0000000105057824 */ /* 0x020fe400078e0a0c */
[----:B------:R-:W-:Y:S01]  /*1f400*/  IMAD R25, R25, 0xc0, RZ ;  /* 0x000000c019197824 */ /* 0x000fe200078e02ff */
[----:B0-----:R-:W0:Y:S02]  /*1f410*/  LDC R2, c[0x0][0x448] ;  /* 0x00011200ff027b82 */ /* 0x001e240000000800 */
[----:B0-----:R-:W-:-:S13]  /*1f420*/  ISETP.NE.AND P2, PT, R2, 0x1, PT ;  /* 0x000000010200780c */ /* 0x001fda0003f45270 */
[----:B------:R-:W0:Y:S08]  /*1f430*/  @P2 LDC R3, c[0x0][0x44c] ;  /* 0x00011300ff032b82 */ /* 0x000e300000000800 */
[----:B------:R-:W3:Y:S01]  /*1f440*/  @P2 LDC R2, c[0x0][0x450] ;  /* 0x00011400ff022b82 */ /* 0x000ee20000000800 */
[----:B--2---:R-:W-:Y:S02]  /*1f450*/  @P1 IMAD.IADD R9, R6, 0x1, -R0 ;  /* 0x0000000106091824 */ /* 0x004fe400078e0a00 */
[----:B------:R-:W-:-:S02]  /*1f460*/  VIADD R0, R25, 0xbf ;  /* 0x000000bf19007836 */ /* 0x000fc40000000000 */
[----:B------:R-:W-:Y:S02]  /*1f470*/  IMAD.IADD R19, R5, 0x1, R9 ;  /* 0x0000000105137824 */ /* 0x000fe400078e0209 */
[----:B0-----:R-:W-:-:S03]  /*1f480*/  @P2 IMAD.HI.U32 R3, R0, R3, RZ ;  /* 0x0000000300032227 */ /* 0x001fc600078e00ff */
[C---:B------:R-:W-:Y:S01]  /*1f490*/  IADD3 R21, R19.reuse, 0x1, -R11 ;  /* 0x0000000113157810 */ /* 0x040fe20007ffe80b */
[----:B------:R-:W-:Y:S01]  /*1f4a0*/  VIADD R26, R19, 0x9f ;  /* 0x0000009f131a7836 */ /* 0x000fe20000000000 */
[----:B---3--:R-:W-:-:S03]  /*1f4b0*/  @P2 SHF.R.U32.HI R0, RZ, R2, R3 ;  /* 0x00000002ff002219 */ /* 0x008fc60000011603 */
[----:B------:R-:W-:-:S04]  /*1f4c0*/  IMAD.HI R26, R26, 0x66666667, RZ ;  /* 0x666666671a1a7827 */ /* 0x000fc800078e02ff */
[----:B------:R-:W-:Y:S01]  /*1f4d0*/  IMAD.IADD R0, R21, 0x1, R0 ;  /* 0x0000000115007824 */ /* 0x000fe200078e0200 */
[----:B------:R-:W-:-:S04]  /*1f4e0*/  SHF.R.U32.HI R2, RZ, 0x1f, R26 ;  /* 0x0000001fff027819 */ /* 0x000fc8000001161a */
[----:B------:R-:W-:Y:S02]  /*1f4f0*/  LEA.HI.SX32 R26, R26, R2, 0x1a ;  /* 0x000000021a1a7211 */ /* 0x000fe400078fd2ff */
[----:B------:R-:W0:Y:S02]  /*1f500*/  LDC.64 R2, c[0x0][0x9e0] ;  /* 0x00027800ff027b82 */ /* 0x000e240000000a00 */
        /* <DEDUP_REMOVED lines=14> */
.L_x_15116:
[----:B------:R-:W-:-:S13]  /*1f5f0*/  ISETP.NE.AND P0, PT, R3, 0x1, PT ;  /* 0x000000010300780c */ /* 0x000fda0003f05270 */
[----:B------:R-:W0:Y:S02]  /*1f600*/  @P0 LDC.64 R6, c[0x0][0x9e8] ;  /* 0x00027a00ff060b82 */ /* 0x000e240000000a00 */
[----:B0-----:R-:W-:-:S05]  /*1f610*/  @P0 IMAD.HI.U32 R6, R8, R6, RZ ;  /* 0x0000000608060227 */ /* 0x001fca00078e00ff */
[----:B------:R-:W-:-:S07]  /*1f620*/  @P0 SHF.R.U32.HI R8, RZ, R7, R6 ;  /* 0x00000007ff080219 */ /* 0x000fce0000011606 */
.L_x_15117:
[----:B------:R-:W-:Y:S05]  /*1f630*/  BSYNC B0 ;  /* 0x0000000000007941 */ /* 0x000fea0003800000 */
.L_x_15115:
[----:B------:R-:W-:-:S05]  /*1f640*/  IMAD R8, R8, R3, R3 ;  /* 0x0000000308087224 */ /* 0x000fca00078e0203 */
[----:B------:R-:W-:-:S07]  /*1f650*/  VIMNMX R2, R2, R8, PT ;  /* 0x0000000802027248 */ /* 0x000fce0003fe0100 */
.L_x_15114:
[----:B------:R-:W0:Y:S01]  /*1f660*/  @P2 LDC R6, c[0x0][0x44c] ;  /* 0x00011300ff062b82 */ /* 0x000e220000000800 */
[----:B------:R-:W-:Y:S01]  /*1f670*/  VIADD R2, R2, 0x9f ;  /* 0x0000009f02027836 */ /* 0x000fe20000000000 */
[----:B------:R-:W-:Y:S01]  /*1f680*/  ULDC UR4, c[0x0][0x9dc] ;  /* 0x0002770000047ab9 */ /* 0x000fe20000000800 */
[----:B------:R-:W-:Y:S02]  /*1f690*/  IMAD.MOV.U32 R0, RZ, RZ, R25 ;  /* 0x000000ffff007224 */ /* 0x000fe400078e0019 */
[----:B------:R-:W-:-:S03]  /*1f6a0*/  IMAD.HI R2, R2, 0x66666667, RZ ;  /* 0x6666666702027827 */ /* 0x000fc600078e02ff */
[----:B------:R-:W2:Y:S01]  /*1f6b0*/  @P2 LDC R7, c[0x0][0x450] ;  /* 0x00011400ff072b82 */ /* 0x000ea20000000800 */
[----:B------:R-:W-:Y:S01]  /*1f6c0*/  IMAD.IADD R22, R19, 0x1, -R11 ;  /* 0x0000000113167824 */ /* 0x000fe200078e0a0b */
[----:B------:R-:W-:-:S04]  /*1f6d0*/  SHF.R.U32.HI R8, RZ, 0x1f, R2 ;  /* 0x0000001fff087819 */ /* 0x000fc80000011602 */
[----:B------:R-:W-:-:S04]  /*1f6e0*/  LEA.HI.SX32 R8, R2, R8, 0x1a ;  /* 0x0000000802087211 */ /* 0x000fc800078fd2ff */
[----:B------:R-:W-:Y:S01]  /*1f6f0*/  VIMNMX R8, R26, R8, PT ;  /* 0x000000081a087248 */ /* 0x000fe20003fe0100 */
[----:B0-----:R-:W-:-:S05]  /*1f700*/  @P2 IMAD.HI.U32 R6, R25, R6, RZ ;  /* 0x0000000619062227 */ /* 0x001fca00078e00ff */
        /* <DEDUP_REMOVED lines=14> */
.L_x_15120:
[----:B------:R-:W-:-:S13]  /*1f7f0*/  ISETP.NE.AND P0, PT, R3, 0x1, PT ;  /* 0x000000010300780c */ /* 0x000fda0003f05270 */
[----:B------:R-:W0:Y:S02]  /*1f800*/  @P0 LDC.64 R6, c[0x0][0x9e8] ;  /* 0x00027a00ff060b82 */ /* 0x000e240000000a00 */
[----:B0-----:R-:W-:-:S05]  /*1f810*/  @P0 IMAD.HI.U32 R6, R2, R6, RZ ;  /* 0x0000000602060227 */ /* 0x001fca00078e00ff */
[----:B------:R-:W-:-:S07]  /*1f820*/  @P0 SHF.R.U32.HI R2, RZ, R7, R6 ;  /* 0x00000007ff020219 */ /* 0x000fce0000011606 */
.L_x_15121:
[----:B------:R-:W-:Y:S05]  /*1f830*/  BSYNC B0 ;  /* 0x0000000000007941 */ /* 0x000fea0003800000 */
.L_x_15119:
[----:B------:R-:W-:-:S05]  /*1f840*/  IMAD R2, R2, R3, RZ ;  /* 0x0000000302027224 */ /* 0x000fca00078e02ff */
[----:B------:R-:W-:-:S07]  /*1f850*/  VIMNMX R0, R0, R2, !PT ;  /* 0x0000000200007248 */ /* 0x000fce0007fe0100 */
.L_x_15118:
[----:B------:R-:W-:Y:S01]  /*1f860*/  IMAD.HI R0, R0, 0x66666667, RZ ;  /* 0x6666666700007827 */ /* 0x000fe200078e02ff */
[----:B------:R-:W-:Y:S01]  /*1f870*/  BSSY B0, `(.L_x_15122) ;  /* 0x0000027000007945 */ /* 0x000fe20003800000 */
[----:B------:R-:W-:-:S03]  /*1f880*/  LOP3.LUT R20, R10, 0xff, RZ, 0xc0, !PT ;  /* 0x000000ff0a147812 */ /* 0x000fc600078ec0ff */
[----:B------:R-:W-:-:S04]  /*1f890*/  SHF.R.U32.HI R2, RZ, 0x1f, R0 ;  /* 0x0000001fff027819 */ /* 0x000fc80000011600 */
[----:B------:R-:W-:Y:S02]  /*1f8a0*/  LEA.HI.SX32 R2, R0, R2, 0x1a ;  /* 0x0000000200027211 */ /* 0x000fe400078fd2ff */
[----:B------:R-:W-:Y:S02]  /*1f8b0*/  SHF.R.U32.HI R0, RZ, 0x10, R10 ;  /* 0x00000010ff007819 */ /* 0x000fe4000001160a */
[----:B------:R-:W-:Y:S01]  /*1f8c0*/  VIMNMX R6, RZ, R2, !PT ;  /* 0x00000002ff067248 */ /* 0x000fe20007fe0100 */
[----:B------:R-:W-:-:S03]  /*1f8d0*/  IMAD.MOV.U32 R2, RZ, RZ, RZ ;  /* 0x000000ffff027224 */ /* 0x000fc600078e00ff */
        /* <DEDUP_REMOVED lines=32> */
.L_x_15123:
[----:B------:R-:W-:Y:S05]  /*1fae0*/  BSYNC B0 ;  /* 0x0000000000007941 */ /* 0x000fea0003800000 */
.L_x_15122:
        /* <DEDUP_REMOVED lines=25> */
.L_x_15288:
[----:B--2---:R-:W-:Y:S02]  /*1fc80*/  ISETP.NE.AND P0, PT, R14, RZ, PT ;  /* 0x000000ff0e00720c */ /* 0x004fe40003f05270 */
[----:B------:R-:W-:-:S11]  /*1fc90*/  PLOP3.LUT P6, PT, PT, PT, PT, 0x8, 0x0 ;  /* 0x000000000000781c */ /* 0x000fd60003fce170 */
[----:B------:R-:W-:Y:S05]  /*1fca0*/  @P0 BRA `(.L_x_15127) ;  /* 0x00000000000c0947 */ /* 0x000fea0003800000 */
[----:B------:R-:W-:-:S03]  /*1fcb0*/  UMOV UR4, 0xffffffff ;  /* 0xffffffff00047882 */ /* 0x000fc60000000000 */
[----:B------:R-:W-:Y:S05]  /*1fcc0*/  BRA.DIV UR4, `(.L_x_15128) ;  /* 0x0000007604d07947 */ /* 0x000fea000b800000 */
[----:B------:R-:W-:-:S13]  /*1fcd0*/  ELECT P6, URZ, PT ;  /* 0x00000000003f782f */ /* 0x000fda00038c0000 */
.L_x_15127:
        /* <DEDUP_REMOVED lines=9> */
.L_x_15291:
[----:B------:R-:W-:Y:S05]  /*1fd70*/  BSYNC B1 ;  /* 0x0000000000017941 */ /* 0x000fea0003800000 */
.L_x_15129:
[----:B------:R-:W-:Y:S04]  /*1fd80*/  BSSY B1, `(.L_x_15131) ;  /* 0x0000050000017945 */ /* 0x000fe80003800000 */
[----:B------:R-:W-:Y:S05]  /*1fd90*/  @!P6 BRA `(.L_x_15132) ;  /* 0x000000040038e947 */ /* 0x000fea0003800000 */
[----:B------:R-:W0:Y:S04]  /*1fda0*/  LDL R9, [R1+0x14] ;  /* 0x0000140001097983 */ /* 0x000e280000100800 */
[----:B------:R-:W2:Y:S01]  /*1fdb0*/  LDL R7, [R1+0x20] ;  /* 0x0000200001077983 */ /* 0x000ea20000100800 */
[----:B------:R-:W3:Y:S01]  /*1fdc0*/  S2R R8, SR_TID.X ;  /* 0x0000000000087919 */ /* 0x000ee20000002100 */
[----:B------:R-:W-:Y:S01]  /*1fdd0*/  BSSY B2, `(.L_x_15133) ;  /* 0x0000007000027945 */ /* 0x000fe20003800000 */
[----:B---3--:R-:W-:-:S04]  /*1fde0*/  LOP3.LUT R8, R8, 0x7f, RZ, 0xc0, !PT ;  /* 0x0000007f08087812 */ /* 0x008fc800078ec0ff */
[----:B------:R-:W-:Y:S01]  /*1fdf0*/  ISETP.NE.AND P1, PT, R8, RZ, PT ;  /* 0x000000ff0800720c */ /* 0x000fe20003f25270 */
[----:B0-----:R-:W-:Y:S01]  /*1fe00*/  IMAD R6, R9, 0x8, R18 ;  /* 0x0000000809067824 */ /* 0x001fe200078e0212 */
[----:B--2---:R-:W-:-:S04]  /*1fe10*/  SHF.L.U32 R7, R7, 0x1f, RZ ;  /* 0x0000001f07077819 */ /* 0x004fc800000006ff */
[----:B------:R-:W0:Y:S02]  /*1fe20*/  SYNCS.PHASECHK.TRANS64.TRYWAIT P0, [R6+URZ+0x132a0], R7 ;  /* 0x0132a007060075a7 */ /* 0x000e24000800017f */
[----:B0-----:R-:W-:Y:S05]  /*1fe30*/  @!P0 BRA `(.L_x_15134) ;  /* 0x0000007400a88947 */ /* 0x001fea0003800000 */
.L_x_15292:
[----:B------:R-:W-:Y:S05]  /*1fe40*/  BSYNC B2 ;  /* 0x0000000000027941 */ /* 0x000fea0003800000 */
.L_x_15133:
        /* <DEDUP_REMOVED lines=9> */
.L_x_15136:
[----:B------:R-:W-:Y:S05]  /*1fee0*/  BSYNC B2 ;  /* 0x0000000000027941 */ /* 0x000fea0003800000 */
.L_x_15135:
[----:B------:R-:W2:Y:S01]  /*1fef0*/  LDL R8, [R1+0x14] ;  /* 0x0000140001087983 */ /* 0x000ea20000100800 */
        /* <DEDUP_REMOVED lines=11> */
[----:B-1----:R-:W-:-:S07]  /*1ffb0*/  VIADD R11, R8, 0xe000 ;  /* 0x0000e000080b7836 */ /* 0x002fce0000000000 */
.L_x_15137:
        /* <DEDUP_REMOVED lines=13> */
.L_x_15293:
[----:B------:R-:W-:Y:S05]  /*20090*/  BSYNC B2 ;  /* 0x0000000000027941 */ /* 0x000fea0003800000 */
.L_x_15138:
        /* <DEDUP_REMOVED lines=11> */
.L_x_15141:
[----:B------:R-:W-:Y:S05]  /*20150*/  BSYNC B2 ;  /* 0x0000000000027941 */ /* 0x000fea0003800000 */
.L_x_15140:
        /* <DEDUP_REMOVED lines=8> */
.L_x_15142:
        /* <DEDUP_REMOVED lines=10> */
.L_x_15132:
[----:B------:R-:W-:Y:S05]  /*20280*/  BSYNC B1 ;  /* 0x0000000000017941 */ /* 0x000fea0003800000 */
.L_x_15131:
[----:B------:R-:W0:Y:S04]  /*20290*/  LDL.LU R7, [R1+0x14] ;  /* 0x0000140001077983 */ /* 0x000e280000300800 */
        /* <DEDUP_REMOVED lines=12> */
.L_x_15155:
        /* <DEDUP_REMOVED lines=13> */
.L_x_15294:
[----:B------:R-:W-:Y:S05]  /*20430*/  BSYNC B2 ;  /* 0x0000000000027941 */ /* 0x000fea0003800000 */
.L_x_15145:
        /* <DEDUP_REMOVED lines=9> */
.L_x_15148:
[----:B------:R-:W-:Y:S05]  /*204d0*/  BSYNC B2 ;  /* 0x0000000000027941 */ /* 0x000fea0003800000 */
.L_x_15147:
        /* <DEDUP_REMOVED lines=11> */
[----:B-1----:R-:W-:-:S07]  /*20590*/  VIADD R11, R8, 0xe000 ;  /* 0x0000e000080b7836 */ /* 0x002fce0000000000 */
.L_x_15149:
        /* <DEDUP_REMOVED lines=13> */
.L_x_15295:
[----:B------:R-:W-:Y:S05]  /*20670*/  BSYNC B2 ;  /* 0x0000000000027941 */ /* 0x000fea0003800000 */
.L_x_15150:
        /* <DEDUP_REMOVED lines=11> */
.L_x_15153:
[----:B------:R-:W-:Y:S05]  /*20730*/  BSYNC B2 ;  /* 0x0000000000027941 */ /* 0x000fea0003800000 */
.L_x_15152:
        /* <DEDUP_REMOVED lines=8> */
.L_x_15154:
        /* <DEDUP_REMOVED lines=10> */
.L_x_15144:
[----:B------:R-:W-:Y:S05]  /*20860*/  BSYNC B1 ;  /* 0x0000000000017941 */ /* 0x000fea0003800000 */
.L_x_15143:
[----:B------:R-:W2:Y:S04]  /*20870*/  LDL.LU R7, [R1+0x14] ;  /* 0x0000140001077983 */ /* 0x000ea80000300800 */
        /* <DEDUP_REMOVED lines=9> */
[----:B------:R2:W-:Y:S01]  /*20910*/  STL [R1+0x14], R6 ;  /* 0x0000140601007387 */ /* 0x0005e20000100800 */
[----:B------:R-:W-:Y:S05]  /*20920*/  @P2 BRA `(.L_x_15155) ;  /* 0xfffffff8008c2947 */ /* 0x000fea000383ffff */
.L_x_15125:
[----:B------:R-:W-:Y:S05]  /*20930*/  BSYNC B0 ;  /* 0x0000000000007941 */ /* 0x000fea0003800000 */
.L_x_15124:
[----:B------:R-:W3:Y:S01]  /*20940*/  LDC R2, c[0x0][0x448] ;  /* 0x00011200ff027b82 */ /* 0x000ee20000000800 */
[----:B------:R-:W-:Y:S07]  /*20950*/  @!P0 WARPSYNC.ALL ;  /* 0x0000000000008948 */ /* 0x000fee0003800000 */
[----:B------:R-:W-:Y:S01]  /*20960*/  @!P0 BAR.SYNC.DEFER_BLOCKING 0xc, 0x200 ;  /* 0x0308000000008b1d */ /* 0x000fe20000010000 */
[----:B---3--:R-:W-:Y:S01]  /*20970*/  ISETP.NE.AND P1, PT, R2, 0x1, PT ;  /* 0x000000010200780c */ /* 0x008fe20003f25270 */
[----:B------:R-:W-:-:S12]  /*20980*/  VIADD R2, R25, 0xbf ;  /* 0x000000bf19027836 */ /* 0x000fd80000000000 */
        /* <DEDUP_REMOVED lines=11> */
[----:B0-2---:R-:W-:-:S11]  /*20a40*/  VIADD R6, R21, 0xffffffff ;  /* 0xffffffff15067836 */ /* 0x005fd60000000000 */
        /* <DEDUP_REMOVED lines=8> */
.L_x_15158:
[----:B------:R-:W-:-:S13]  /*20ad0*/  ISETP.NE.AND P0, PT, R3, 0x1, PT ;  /* 0x000000010300780c */ /* 0x000fda0003f05270 */
[----:B------:R-:W0:Y:S02]  /*20ae0*/  @P0 LDC.64 R4, c[0x0][0x9e8] ;  /* 0x00027a00ff040b82 */ /* 0x000e240000000a00 */
[----:B0-----:R-:W-:-:S05]  /*20af0*/  @P0 IMAD.HI.U32 R4, R6, R4, RZ ;  /* 0x0000000406040227 */ /* 0x001fca00078e00ff */
[----:B------:R-:W-:-:S07]  /*20b00*/  @P0 SHF.R.U32.HI R6, RZ, R5, R4 ;  /* 0x00000005ff060219 */ /* 0x000fce0000011604 */
.L_x_15159:
[----:B------:R-:W-:Y:S05]  /*20b10*/  BSYNC B0 ;  /* 0x0000000000007941 */ /* 0x000fea0003800000 */
.L_x_15157:
[----:B------:R-:W-:-:S05]  /*20b20*/  IMAD R6, R6, R3, R3 ;  /* 0x0000000306067224 */ /* 0x000fca00078e0203 */
[----:B------:R-:W-:-:S07]  /*20b30*/  VIMNMX R2, R2, R6, PT ;  /* 0x0000000602027248 */ /* 0x000fce0003fe0100 */
.L_x_15156:
[----:B------:R-:W-:Y:S01]  /*20b40*/  VIADD R2, R2, 0x9f ;  /* 0x0000009f02027836 */ /* 0x000fe20000000000 */
[----:B------:R-:W3:Y:S01]  /*20b50*/  @P1 LDC R5, c[0x0][0x450] ;  /* 0x00011400ff051b82 */ /* 0x000ee20000000800 */
[----:B------:R-:W-:Y:S02]  /*20b60*/  ULDC UR4, c[0x0][0x9dc] ;  /* 0x0002770000047ab9 */ /* 0x000fe40000000800 */
[----:B------:R-:W-:-:S05]  /*20b70*/  IMAD.HI R2, R2, 0x66666667, RZ ;  /* 0x6666666702027827 */ /* 0x000fca00078e02ff */
[----:B------:R-:W-:-:S04]  /*20b80*/  SHF.R.U32.HI R4, RZ, 0x1f, R2 ;  /* 0x0000001fff047819 */ /* 0x000fc80000011602 */
[----:B------:R-:W-:Y:S02]  /*20b90*/  LEA.HI.SX32 R4, R2, R4, 0x1a ;  /* 0x0000000402047211 */ /* 0x000fe400078fd2ff */
[----:B------:R-:W4:Y:S02]  /*20ba0*/  @P1 LDC R2, c[0x0][0x44c] ;  /* 0x00011300ff021b82 */ /* 0x000f240000000800 */
[----:B0-2---:R-:W-:Y:S01]  /*20bb0*/  VIMNMX R6, R26, R4, PT ;  /* 0x000000041a067248 */ /* 0x005fe20003fe0100 */
[----:B------:R-:W-:Y:S02]  /*20bc0*/  IMAD.MOV.U32 R4, RZ, RZ, R25 ;  /* 0x000000ffff047224 */ /* 0x000fe400078e0019 */
[----:B----4-:R-:W-:-:S05]  /*20bd0*/  @P1 IMAD.HI.U32 R2, R25, R2, RZ ;  /* 0x0000000219021227 */ /* 0x010fca00078e00ff */
[----:B---3--:R-:W-:-:S05]  /*20be0*/  @P1 SHF.R.U32.HI R4, RZ, R5, R2 ;  /* 0x00000005ff041219 */ /* 0x008fca0000011602 */
        /* <DEDUP_REMOVED lines=13> */
.L_x_15162:
[----:B------:R-:W-:-:S13]  /*20cc0*/  ISETP.NE.AND P0, PT, R3, 0x1, PT ;  /* 0x000000010300780c */ /* 0x000fda0003f05270 */
[----:B------:R-:W0:Y:S02]  /*20cd0*/  @P0 LDC.64 R4, c[0x0][0x9e8] ;  /* 0x00027a00ff040b82 */ /* 0x000e240000000a00 */
[----:B0-----:R-:W-:-:S05]  /*20ce0*/  @P0 IMAD.HI.U32 R4, R7, R4, RZ ;  /* 0x0000000407040227 */ /* 0x001fca00078e00ff */
[----:B------:R-:W-:-:S07]  /*20cf0*/  @P0 SHF.R.U32.HI R7, RZ, R5, R4 ;  /* 0x00000005ff070219 */ /* 0x000fce0000011604 */
.L_x_15163:
[----:B------:R-:W-:Y:S05]  /*20d00*/  BSYNC B0 ;  /* 0x0000000000007941 */ /* 0x000fea0003800000 */
.L_x_15161:
[----:B------:R-:W-:-:S05]  /*20d10*/  IMAD R3, R7, R3, RZ ;  /* 0x0000000307037224 */ /* 0x000fca00078e02ff */
[----:B------:R-:W-:-:S07]  /*20d20*/  VIMNMX R2, R2, R3, !PT ;  /* 0x0000000302027248 */ /* 0x000fce0007fe0100 */
.L_x_15160:
[----:B------:R-:W-:Y:S01]  /*20d30*/  ISETP.NE.AND P1, PT, R0, RZ, PT ;  /* 0x000000ff0000720c */ /* 0x000fe20003f25270 */
[----:B------:R-:W-:Y:S01]  /*20d40*/  IMAD.HI R2, R2, 0x66666667, RZ ;  /* 0x6666666702027827 */ /* 0x000fe200078e02ff */
[----:B------:R-:W-:Y:S04]  /*20d50*/  BSSY B0, `(.L_x_15164) ;  /* 0x0000023000007945 */ /* 0x000fe80003800000 */
[----:B------:R-:W-:-:S04]  /*20d60*/  SHF.R.U32.HI R3, RZ, 0x1f, R2 ;  /* 0x0000001fff037819 */ /* 0x000fc80000011602 */
[----:B------:R-:W-:Y:S01]  /*20d70*/  LEA.HI.SX32 R3, R2, R3, 0x1a ;  /* 0x0000000302037211 */ /* 0x000fe200078fd2ff */
[----:B------:R-:W-:Y:S02]  /*20d80*/  IMAD.MOV.U32 R2, RZ, RZ, RZ ;  /* 0x000000ffff027224 */ /* 0x000fe400078e00ff */
        /* <DEDUP_REMOVED lines=31> */
.L_x_15165:
[----:B------:R-:W-:Y:S05]  /*20f80*/  BSYNC B0 ;  /* 0x0000000000007941 */ /* 0x000fea0003800000 */
.L_x_15164:
[----:B0-----:R-:W-:-:S05]  /*20f90*/  IMAD R0, R20, R2, R4 ;  /* 0x0000000214007224 */ /* 0x001fca00078e0204 */
        /* <DEDUP_REMOVED lines=22> */
.L_x_15166:
        /* <DEDUP_REMOVED lines=14> */
[----:B-1----:R-:W-:Y:S02]  /*211e0*/  IMAD.U32 R11, RZ, RZ, UR5 ;  /* 0x00000005ff0b7e24 */ /* 0x002fe4000f8e00ff */
[----:B------:R-:W-:Y:S02]  /*211f0*/  IMAD.MOV.U32 R8, RZ, RZ, 0x70 ;  /* 0x00000070ff087424 */ /* 0x000fe400078e00ff */
[----:B------:R-:W-:Y:S02]  /*21200*/  IMAD.MOV.U32 R12, RZ, RZ, 0x1 ;  /* 0x00000001ff0c7424 */ /* 0x000fe400078e00ff */
[----:B------:R-:W-:-:S07]  /*21210*/  IMAD.MOV.U32 R13, RZ, RZ, RZ ;  /* 0x000000ffff0d7224 */ /* 0x000fce00078e00ff */
[----:B------:R-:W-:-:S07]  /*21220*/  LEPC R20, `(.L_x_15169) ;  /* 0x000000001014794e */ /* 0x000fce0000000000 */
[----:B0-----:R-:W-:Y:S05]  /*21230*/  CALL.ABS.NOINC R2 ;  /* 0x0000000002007343 */ /* 0x001fea0003c00000 */
.L_x_15169:
[----:B------:R-:W-:Y:S05]  /*21240*/  BSYNC B6 ;  /* 0x0000000000067941 */ /* 0x000fea0003800000 */
.L_x_15168:
        /* <DEDUP_REMOVED lines=22> */
.L_x_15171:
[----:B------:R-:W-:Y:S05]  /*213b0*/  BSYNC B6 ;  /* 0x0000000000067941 */ /* 0x000fea0003800000 */
.L_x_15170:
        /* <DEDUP_REMOVED lines=20> */
.L_x_15173:
[----:B------:R-:W-:Y:S05]  /*21500*/  BSYNC B6 ;  /* 0x0000000000067941 */ /* 0x000fea0003800000 */
.L_x_15172:
        /* <DEDUP_REMOVED lines=19> */
.L_x_15175:
[----:B------:R-:W-:Y:S05]  /*21640*/  BSYNC B6 ;  /* 0x0000000000067941 */ /* 0x000fea0003800000 */
.L_x_15174:
[----:B------:R-:W-:Y:S01]  /*21650*/  ULDC.64 UR4, c[0x0][0x9f8] ;  /* 0x00027e0000047ab9 */ /* 0x000fe20000000a00 */
[----:B------:R-:W2:Y:S01]  /*21660*/  LDL R9, [R1+0x24] ;  /* 0x0000240001097983 */ /* 0x000ea20000100800 */
[----:B------:R-:W-:Y:S01]  /*21670*/  ISETP.NE.U32.AND P0, PT, RZ, UR4, PT ;  /* 0x00000004ff007c0c */ /* 0x000fe2000bf05070 */
[----:B------:R-:W-:Y:S01]  /*21680*/  IMAD.MOV.U32 R13, RZ, RZ, R27 ;  /* 0x000000ffff0d7224 */ /* 0x000fe200078e001b */
[----:B------:R-:W0:Y:S01]  /*21690*/  LDC R12, c[0x0][0x430] ;  /* 0x00010c00ff0c7b82 */ /* 0x000e220000000800 */
[----:B------:R-:W3:Y:S01]  /*216a0*/  LDL R14, [R1+0x68] ;  /* 0x00006800010e7983 */ /* 0x000ee20000100800 */
[----:B------:R-:W-:Y:S01]  /*216b0*/  ISETP.NE.AND.EX P0, PT, RZ, UR5, PT, P0 ;  /* 0x00000005ff007c0c */ /* 0x000fe2000bf05300 */
[----:B------:R-:W4:-:S12]  /*216c0*/  S2R R20, SR_TID.X ;  /* 0x0000000000147919 */ /* 0x000f180000002100 */
[----:B------:R-:W1:Y:S02]  /*216d0*/  @P0 LDC.64 R2, c[0x0][0x9f8] ;  /* 0x00027e00ff020b82 */ /* 0x000e640000000a00 */
[----:B-1----:R-:W-:-:S05]  /*216e0*/  @P0 IMAD.WIDE R2, R27, 0x4, R2 ;  /* 0x000000041b020825 */ /* 0x002fca00078e0202 */
[----:B------:R1:W3:Y:S01]  /*216f0*/  @P0 LDG.E R13, desc[UR44][R2.64] ;  /* 0x0000002c020d0981 */ /* 0x0002e2000c1e1900 */
[----:B----4-:R-:W-:Y:S01]  /*21700*/  LOP3.LUT R20, R20, 0x7f, RZ, 0xc0, !PT ;  /* 0x0000007f14147812 */ /* 0x010fe200078ec0ff */
[----:B------:R-:W-:Y:S01]  /*21710*/  IMAD.MOV.U32 R5, RZ, RZ, 0xa0 ;  /* 0x000000a0ff057424 */ /* 0x000fe200078e00ff */
[----:B0-----:R-:W-:Y:S01]  /*21720*/  ISETP.NE.AND P0, PT, R12, 0x1, PT ;  /* 0x000000010c00780c */ /* 0x001fe20003f05270 */
[----:B------:R-:W0:Y:S01]  /*21730*/  S2R R21, SR_TID.X ;  /* 0x0000000000157919 */ /* 0x000e220000002100 */
[----:B------:R-:W-:Y:S01]  /*21740*/  SHF.R.U32.HI R20, RZ, 0x2, R20 ;  /* 0x00000002ff147819 */ /* 0x000fe20000011614 */
[----:B------:R-:W-:-:S10]  /*21750*/  IMAD R5, R26, R5, -0xa0 ;  /* 0xffffff601a057424 */ /* 0x000fd400078e0205 */
[----:B-1----:R-:W1:Y:S08]  /*21760*/  @P0 LDC R2, c[0x0][0x434] ;  /* 0x00010d00ff020b82 */ /* 0x002e700000000800 */
[----:B------:R-:W4:Y:S08]  /*21770*/  @P0 LDC R3, c[0x0][0x438] ;  /* 0x00010e00ff030b82 */ /* 0x000f300000000800 */
[----:B------:R-:W4:Y:S01]  /*21780*/  @P0 LDC R7, c[0x0][0x438] ;  /* 0x00010e00ff070b82 */ /* 0x000f220000000800 */
[----:B0-----:R-:W-:-:S05]  /*21790*/  IMAD.SHL.U32 R21, R21, 0x20, RZ ;  /* 0x0000002015157824 */ /* 0x001fca00078e00ff */
[----:B------:R-:W-:Y:S02]  /*217a0*/  LOP3.LUT R21, R20, 0x60, R21, 0xf8, !PT ;  /* 0x0000006014157812 */ /* 0x000fe400078ef815 */
[----:B------:R-:W0:Y:S03]  /*217b0*/  S2R R20, SR_TID.X ;  /* 0x0000000000147919 */ /* 0x000e260000002100 */
[----:B------:R-:W-:Y:S02]  /*217c0*/  IMAD.IADD R0, R21, 0x1, R5 ;  /* 0x0000000115007824 */ /* 0x000fe400078e0205 */
[----:B------:R-:W1:Y:S03]  /*217d0*/  S2R R21, SR_TID.X ;  /* 0x0000000000157919 */ /* 0x000e660000002100 */
[----:B------:R-:W-:-:S02]  /*217e0*/  ISETP.GE.AND P1, PT, R0, R19, PT ;  /* 0x000000130000720c */ /* 0x000fc40003f26270 */
[----:B0-----:R-:W-:-:S04]  /*217f0*/  LOP3.LUT R20, R20, 0x7f, RZ, 0xc0, !PT ;  /* 0x0000007f14147812 */ /* 0x001fc800078ec0ff */
[----:B------:R-:W-:Y:S01]  /*21800*/  SHF.R.U32.HI R6, RZ, 0x2, R20 ;  /* 0x00000002ff067819 */ /* 0x000fe20000011614 */
[----:B-1----:R-:W-:-:S05]  /*21810*/  IMAD.SHL.U32 R20, R21, 0x20, RZ ;  /* 0x0000002015147824 */ /* 0x002fca00078e00ff */
[----:B------:R-:W-:Y:S02]  /*21820*/  LOP3.LUT R20, R6, 0x60, R20, 0xf8, !PT ;  /* 0x0000006006147812 */ /* 0x000fe400078ef814 */
[----:B------:R-:W0:Y:S02]  /*21830*/  @P0 LDC R6, c[0x0][0x434] ;  /* 0x00010d00ff060b82 */ /* 0x000e240000000800 */
        /* <DEDUP_REMOVED lines=10> */
[----:B0-----:R-:W-:-:S04]  /*218e0*/  @P0 IMAD.HI.U32 R6, R9, R6, RZ ;  /* 0x0000000609060227 */ /* 0x001fc800078e00ff */
[----:B------:R-:W-:Y:S01]  /*218f0*/  IMAD.MOV.U32 R0, RZ, RZ, R9 ;  /* 0x000000ffff007224 */ /* 0x000fe200078e0009 */
[----:B------:R-:W-:Y:S02]  /*21900*/  @P0 SHF.R.U32.HI R0, RZ, R7, R6 ;  /* 0x00000007ff000219 */ /* 0x000fe40000011606 */
        /* <DEDUP_REMOVED lines=24> */
[----:B------:R-:W-:Y:S01]  /*21a90*/  @!P0 IMAD.IADD R3, R3, 0x1, R7 ;  /* 0x0000000103038824 */ /* 0x000fe200078e0207 */
[----:B------:R0:W-:Y:S04]  /*21aa0*/  STL [R1+0x18], R13 ;  /* 0x0000180d01007387 */ /* 0x0001e80000100800 */
[----:B------:R-:W-:Y:S02]  /*21ab0*/  @!P0 LEA.HI.X R5, R6, R5, R3, 0x2, P2 ;  /* 0x0000000506058211 */ /* 0x000fe400010f1403 */
[----:B------:R-:W-:Y:S02]  /*21ac0*/  ISETP.GT.U32.AND P2, PT, R20, 0x9f, PT ;  /* 0x0000009f1400780c */ /* 0x000fe40003f44070 */
[----:B------:R-:W-:Y:S01]  /*21ad0*/  CS2R R6, SRZ ;  /* 0x0000000000067805 */ /* 0x000fe2000001ff00 */
[----:B0-----:R-:W-:Y:S01]  /*21ae0*/  IMAD.SHL.U32 R13, R21, 0x10, RZ ;  /* 0x00000010150d7824 */ /* 0x001fe200078e00ff */
[----:B------:R0:W-:Y:S04]  /*21af0*/  STL [R1+0x28], R15 ;  /* 0x0000280f01007387 */ /* 0x0001e80000100800 */
[----:B------:R-:W-:Y:S01]  /*21b00*/  LOP3.LUT R13, R13, 0x30, RZ, 0xc0, !PT ;  /* 0x000000300d0d7812 */ /* 0x000fe200078ec0ff */
[----:B------:R0:W5:Y:S03]  /*21b10*/  @!P1 LDG.E R7, desc[UR44][R10.64] ;  /* 0x0000002c0a079981 */ /* 0x000166000c1e1900 */
[----:B--2---:R-:W-:Y:S01]  /*21b20*/  ISETP.GE.AND P1, PT, R13, R0, PT ;  /* 0x000000000d00720c */ /* 0x004fe20003f26270 */
[----:B------:R0:W5:Y:S01]  /*21b30*/  @!P0 LDG.E R6, desc[UR44][R4.64] ;  /* 0x0000002c04068981 */ /* 0x000162000c1e1900 */
[----:B------:R-:W-:-:S02]  /*21b40*/  @P2 LOP3.LUT R16, R16, 0x2, RZ, 0xfc, !PT ;  /* 0x0000000210102812 */ /* 0x000fc400078efcff */
[----:B------:R-:W-:Y:S02]  /*21b50*/  ISETP.NE.AND P0, PT, R14, 0x3, PT ;  /* 0x000000030e00780c */ /* 0x000fe40003f05270 */
[----:B------:R-:W-:-:S04]  /*21b60*/  LOP3.LUT R16, R16, 0xfffffffb, RZ, 0xc0, !PT ;  /* 0xfffffffb10107812 */ /* 0x000fc800078ec0ff */
[----:B------:R-:W-:-:S04]  /*21b70*/  LOP3.LUT R16, R16, 0xfffffffe, RZ, 0xc0, !PT ;  /* 0xfffffffe10107812 */ /* 0x000fc800078ec0ff */
[----:B------:R-:W-:-:S04]  /*21b80*/  @P1 LOP3.LUT R16, R16, 0x1, RZ, 0xfc, !PT ;  /* 0x0000000110101812 */ /* 0x000fc800078efcff */
[----:B------:R-:W-:Y:S01]  /*21b90*/  @P0 LOP3.LUT R16, R16, 0x4, RZ, 0xfc, !PT ;  /* 0x0000000410100812 */ /* 0x000fe200078efcff */
[----:B0-----:R-:W-:Y:S06]  /*21ba0*/  BRA.DIV UR4, `(.L_x_15176) ;  /* 0x0000005a049c7947 */ /* 0x001fec000b800000 */
.L_x_15298:
[----:B------:R-:W-:Y:S01]  /*21bb0*/  VIADD R5, R26, 0xffffffff ;  /* 0xffffffff1a057836 */ /* 0x000fe20000000000 */
[----:B------:R-:W-:Y:S06]  /*21bc0*/  @!P0 BRA `(.L_x_15177) ;  /* 0x0000000000048947 */ /* 0x000fec0003800000 */
[----:B------:R-:W-:Y:S01]  /*21bd0*/  BPT.TRAP 0x1 ;  /* 0x000000040000795c */ /* 0x000fe20000300000 */
.L_x_15177:
        /* <DEDUP_REMOVED lines=10> */
.L_x_15299:
[----:B------:R-:W-:Y:S05]  /*21c80*/  BSYNC B0 ;  /* 0x0000000000007941 */ /* 0x000fea0003800000 */
.L_x_15178:
        /* <DEDUP_REMOVED lines=12> */
[----:B------:R-:W-:-:S04]  /*21d50*/  IMAD R0, R8, UR5, R0 ;  /* 0x0000000508007c24 */ /* 0x000fc8000f8e0200 */
[----:B------:R-:W-:Y:S02]  /*21d60*/  IMAD.IADD R3, R3, 0x1, R0 ;  /* 0x0000000103037824 */ /* 0x000fe400078e0200 */
[----:B------:R-:W-:Y:S02]  /*21d70*/  IMAD R0, R11, UR6, RZ ;  /* 0x000000060b007c24 */ /* 0x000fe4000f8e02ff */
[C---:B------:R-:W-:Y:S01]  /*21d80*/  IMAD.WIDE.U32 R2, R7.reuse, UR6, R2 ;  /* 0x0000000607027c25 */ /* 0x040fe2000f8e0002 */
[----:B-1----:R-:W0:Y:S03]  /*21d90*/  LDC R11, c[0x0][0x2f4] ;  /* 0x0000bd00ff0b7b82 */ /* 0x002e260000000800 */
[----:B------:R-:W-:-:S04]  /*21da0*/  IMAD R0, R7, UR7, R0 ;  /* 0x0000000707007c24 */ /* 0x000fc8000f8e0200 */
        /* <DEDUP_REMOVED lines=16> */
[----:B------:R-:W-:Y:S01]  /*21eb0*/  LOP3.LUT R21, R21, 0x7f, RZ, 0xc0, !PT ;  /* 0x0000007f15157812 */ /* 0x000fe200078ec0ff */
[----:B------:R-:W-:Y:S01]  /*21ec0*/  IMAD.MOV.U32 R10, RZ, RZ, R2 ;  /* 0x000000ffff0a7224 */ /* 0x000fe200078e0002 */
[----:B------:R-:W-:Y:S01]  /*21ed0*/  ULDC.64 UR6, c[0x0][0x318] ;  /* 0x0000c60000067ab9 */ /* 0x000fe20000000a00 */
[----:B0-----:R-:W-:-:S02]  /*21ee0*/  IMAD.IADD R11, R3, 0x1, R0 ;  /* 0x00000001030b7824 */ /* 0x001fc400078e0200 */
[----:B------:R-:W-:Y:S01]  /*21ef0*/  IMAD.WIDE.U32 R2, R17, UR4, R12 ;  /* 0x0000000411027c25 */ /* 0x000fe2000f8e000c */
[----:B------:R-:W-:-:S03]  /*21f00*/  SHF.R.U32.HI R19, RZ, 0x2, R21 ;  /* 0x00000002ff137819 */ /* 0x000fc60000011615 */
[C---:B------:R-:W-:Y:S01]  /*21f10*/  IMAD R12, R17.reuse, UR5, RZ ;  /* 0x00000005110c7c24 */ /* 0x040fe2000f8e02ff */
        /* <DEDUP_REMOVED lines=10> */
[----:B------:R-:W0:Y:S01]  /*21fc0*/  S2R R11, SR_TID.X ;  /* 0x00000000000b7919 */ /* 0x000e220000002100 */
[C---:B------:R-:W-:Y:S02]  /*21fd0*/  ISETP.GE.AND P3, PT, R5.reuse, 0x81, PT ;  /* 0x000000810500780c */ /* 0x040fe40003f66270 */
        /* <DEDUP_REMOVED lines=8> */
[----:B-1----:R-:W-:Y:S01]  /*22060*/  IADD3 R12, P1, R14, R3, RZ ;  /* 0x000000030e0c7210 */ /* 0x002fe20007f3e0ff */
[----:B------:R-:W-:Y:S02]  /*22070*/  IMAD.IADD R3, R18, 0x1, R19 ;  /* 0x0000000112037824 */ /* 0x000fe400078e0213 */
[----:B------:R-:W-:Y:S02]  /*22080*/  SHFL.IDX PT, R19, R2, 0x1, 0x1c1f ;  /* 0x003c1f0002137f89 */ /* 0x000fe400000e0000 */
[----:B--2---:R-:W-:Y:S01]  /*22090*/  IMAD.X R13, RZ, RZ, R10, P1 ;  /* 0x000000ffff0d7224 */ /* 0x004fe200008e060a */
[----:B------:R-:W-:Y:S01]  /*220a0*/  ISETP.LT.OR P1, PT, R5, 0x1, P0 ;  /* 0x000000010500780c */ /* 0x000fe20000721670 */
[----:B------:R-:W0:-:S12]  /*220b0*/  SHFL.IDX PT, R10, R0, 0x1, 0x1c1f ;  /* 0x003c1f00000a7f89 */ /* 0x000e1800000e0000 */
[----:B------:R-:W-:Y:S01]  /*220c0*/  LDGSTS.E.BYPASS.LTC128B.128 [R3+0x6000], desc[UR44][R12.64], !P1 ;  /* 0x060000000c037fae */ /* 0x000fe2000c901d6c */
        /* <DEDUP_REMOVED lines=10> */
[----:B------:R-:W-:-:S13]  /*22170*/  ISETP.LT.OR P1, PT, R5, 0x41, P0 ;  /* 0x000000410500780c */ /* 0x000fda0000721670 */
[----:B------:R1:W-:Y:S02]  /*22180*/  LDGSTS.E.BYPASS.LTC128B.128 [R3+0x7000], desc[UR44][R10.64], !P1 ;  /* 0x070000000a037fae */ /* 0x0003e4000c901d6c */
[----:B-1----:R-:W-:Y:S02]  /*22190*/  IADD3 R10, P1, R14, R0, RZ ;  /* 0x000000000e0a7210 */ /* 0x002fe40007f3e0ff */
[----:B------:R0:W1:Y:S03]  /*221a0*/  SHFL.IDX PT, R0, R26, RZ, 0x1c1f ;  /* 0x001c1fff1a007589 */ /* 0x00006600000e0000 */
[----:B------:R-:W-:Y:S01]  /*221b0*/  IMAD.X R11, RZ, RZ, R2, P1 ;  /* 0x000000ffff0b7224 */ /* 0x000fe200008e0602 */
[----:B------:R-:W-:-:S13]  /*221c0*/  ISETP.LT.OR P1, PT, R5, 0x61, P0 ;  /* 0x000000610500780c */ /* 0x000fda0000721670 */
[----:B------:R2:W-:Y:S01]  /*221d0*/  LDGSTS.E.BYPASS.LTC128B.128 [R3+0x7800], desc[UR44][R10.64], !P1 ;  /* 0x078000000a037fae */ /* 0x0005e2000c901d6c */
[----:B------:R-:W-:-:S03]  /*221e0*/  ISETP.GE.AND P1, PT, R5, 0x41, PT ;  /* 0x000000410500780c */ /* 0x000fc60003f26270 */
[----:B-12---:R0:W2:Y:S10]  /*221f0*/  SHFL.IDX PT, R10, R29, RZ, 0x1c1f ;  /* 0x001c1fff1d0a7589 */ /* 0x0060b400000e0000 */
.L_x_15311:
[----:B------:R-:W1:Y:S01]  /*22200*/  S2R R2, SR_TID.X ;  /* 0x0000000000027919 */ /* 0x000e620000002100 */
[----:B------:R-:W-:Y:S01]  /*22210*/  ISETP.LT.OR P0, PT, R5, 0x81, P0 ;  /* 0x000000810500780c */ /* 0x000fe20000701670 */
[----:B-1----:R-:W-:-:S05]  /*22220*/  IMAD.SHL.U32 R2, R2, 0x10, RZ ;  /* 0x0000001002027824 */ /* 0x002fca00078e00ff */
[----:B------:R-:W-:-:S04]  /*22230*/  LOP3.LUT R2, R2, 0x30, RZ, 0xc0, !PT ;  /* 0x0000003002027812 */ /* 0x000fc800078ec0ff */
[----:B--2---:R-:W-:-:S05]  /*22240*/  IADD3 R10, P3, R2, R10, RZ ;  /* 0x0000000a020a7210 */ /* 0x004fca0007f7e0ff */
[----:B------:R-:W-:-:S05]  /*22250*/  IMAD.X R11, RZ, RZ, R0, P3 ;  /* 0x000000ffff0b7224 */ /* 0x000fca00018e0600 */
[----:B------:R-:W-:Y:S01]  /*22260*/  @!PT LDS RZ, [RZ] ;  /* 0x00000000fffff984 */ /* 0x000fe20000000800 */
[----:B------:R-:W-:Y:S01]  /*22270*/  @!PT LDS RZ, [RZ] ;  /* 0x00000000fffff984 */ /* 0x000fe20000000800 */
[----:B------:R-:W-:Y:S01]  /*22280*/  @!PT LDS RZ, [RZ] ;  /* 0x00000000fffff984 */ /* 0x000fe20000000800 */
[----:B------:R1:W-:Y:S01]  /*22290*/  LDGSTS.E.BYPASS.LTC128B.128 [R3+0x8000], desc[UR44][R10.64], !P0 ;  /* 0x080000000a037fae */ /* 0x0003e2000c101d6c */
[----:B------:R-:W-:Y:S01]  /*222a0*/  PLOP3.LUT P0, PT, PT, PT, PT, 0x80, 0x0 ;  /* 0x000000000000781c */ /* 0x000fe20003f0f070 */
[----:B------:R-:W-:-:S12]  /*222b0*/  NOP ;  /* 0x0000000000007918 */ /* 0x000fd80000000000 */
.L_x_15181:
        /* <DEDUP_REMOVED lines=11> */
.L_x_15182:
[----:B------:R2:W-:Y:S01]  /*22370*/  SYNCS.ARRIVE.TRANS64.A1T0 RZ, [R4+URZ+0x13270], RZ ;  /* 0x013270ff04ff79a7 */ /* 0x0005e2000810003f */
[----:B------:R-:W-:Y:S05]  /*22380*/  @!P6 BRA `(.L_x_15183) ;  /* 0x000000000004e947 */ /* 0x000fea0003800000 */
[----:B------:R-:W-:Y:S01]  /*22390*/  BPT.TRAP 0x1 ;  /* 0x000000040000795c */ /* 0x000fe20000300000 */
.L_x_15183:
[----:B------:R-:W3:Y:S01]  /*223a0*/  LDL R0, [R1+0x44] ;  /* 0x0000440001007983 */ /* 0x000ee20000100800 */
[----:B------:R-:W-:Y:S01]  /*223b0*/  BSSY B0, `(.L_x_15184) ;  /* 0x0000003000007945 */ /* 0x000fe20003800000 */
[----:B---3--:R-:W3:Y:S03]  /*223c0*/  SYNCS.PHASECHK.TRANS64.TRYWAIT P0, [R4+URZ+0x13240], R0 ;  /* 0x01324000040075a7 */ /* 0x008ee6000800017f */
[----:B---3--:R-:W-:Y:S05]  /*223d0*/  @!P0 BRA `(.L_x_15185) ;  /* 0x0000005800848947 */ /* 0x008fea0003800000 */
.L_x_15312:
[----:B------:R-:W-:Y:S05]  /*223e0*/  BSYNC B0 ;  /* 0x0000000000007941 */ /* 0x000fea0003800000 */
.L_x_15184:
[----:B---3--:R-:W3:Y:S01]  /*223f0*/  LDL.LU R0, [R1] ;  /* 0x0000000001007983 */ /* 0x008ee20000300800 */
[----:B------:R-:W-:Y:S01]  /*22400*/  ULDC.64 UR4, c[0x0][0x310] ;  /* 0x0000c40000047ab9 */ /* 0x000fe20000000a00 */
[----:B------:R-:W-:Y:S02]  /*22410*/  ULDC.64 UR6, c[0x0][0x300] ;  /* 0x0000c00000067ab9 */ /* 0x000fe40000000a00 */
[----:B------:R-:W4:Y:S04]  /*22420*/  LDL.LU R12, [R1+0x8] ;  /* 0x00000800010c7983 */ /* 0x000f280000300800 */
[----:B------:R-:W5:Y:S04]  /*22430*/  LDL.LU R5, [R1+0x4] ;  /* 0x0000040001057983 */ /* 0x000f680000300800 */
[----:B------:R-:W2:Y:S01]  /*22440*/  LDL.LU R2, [R1+0x10] ;  /* 0x0000100001027983 */ /* 0x000ea20000300800 */
[----:B-1----:R-:W-:-:S04]  /*22450*/  IMAD.WIDE.U32 R10, R7, UR4, RZ ;  /* 0x00000004070a7c25 */ /* 0x002fc8000f8e00ff */
[----:B---3--:R-:W-:-:S04]  /*22460*/  IMAD R0, R0, UR4, RZ ;  /* 0x0000000400007c24 */ /* 0x008fc8000f8e02ff */
[----:B------:R-:W-:-:S04]  /*22470*/  IMAD R0, R7, UR5, R0 ;  /* 0x0000000507007c24 */ /* 0x000fc8000f8e0200 */
[----:B------:R-:W-:Y:S02]  /*22480*/  IMAD.IADD R11, R11, 0x1, R0 ;  /* 0x000000010b0b7824 */ /* 0x000fe400078e0200 */
[----:B----4-:R-:W-:Y:S02]  /*22490*/  IMAD R0, R12, UR6, RZ ;  /* 0x000000060c007c24 */ /* 0x010fe4000f8e02ff */
[----:B------:R-:W-:-:S04]  /*224a0*/  IMAD.WIDE.U32 R10, R8, UR6, R10 ;  /* 0x00000006080a7c25 */ /* 0x000fc8000f8e000a */
[----:B------:R-:W-:Y:S02]  /*224b0*/  IMAD R8, R8, UR7, R0 ;  /* 0x0000000708087c24 */ /* 0x000fe4000f8e0200 */
[----:B-----5:R-:W-:Y:S02]  /*224c0*/  IMAD R0, R5, UR4, RZ ;  /* 0x0000000405007c24 */ /* 0x020fe4000f8e02ff */
[----:B------:R-:W-:Y:S02]  /*224d0*/  IMAD.IADD R11, R11, 0x1, R8 ;  /* 0x000000010b0b7824 */ /* 0x000fe400078e0208 */
        /* <DEDUP_REMOVED lines=18> */
[----:B------:R-:W1:Y:S01]  /*22600*/  S2R R5, SR_TID.X ;  /* 0x0000000000057919 */ /* 0x000e620000002100 */
[----:B------:R-:W2:Y:S01]  /*22610*/  LDC R7, c[0x0][0x2f4] ;  /* 0x0000bd00ff077b82 */ /* 0x000ea20000000800 */
[----:B------:R-:W3:Y:S01]  /*22620*/  SHFL.IDX PT, R6, R0, RZ, 0x1c1f ;  /* 0x001c1fff00067589 */ /* 0x000ee200000e0000 */
[----:B-1----:R-:W-:-:S03]  /*22630*/  IMAD.SHL.U32 R10, R5, 0x10, RZ ;  /* 0x00000010050a7824 */ /* 0x002fc600078e00ff */
[----:B------:R-:W1:Y:S02]  /*22640*/  SHFL.IDX PT, R5, R2, RZ, 0x1c1f ;  /* 0x001c1fff02057589 */ /* 0x000e6400000e0000 */
[----:B------:R-:W-:-:S04]  /*22650*/  LOP3.LUT R10, R10, 0x30, RZ, 0xc0, !PT ;  /* 0x000000300a0a7812 */ /* 0x000fc800078ec0ff */
[C---:B---3--:R-:W-:Y:S02]  /*22660*/  @P5 IADD3 R6, P0, R10.reuse, R6, RZ ;  /* 0x000000060a065210 */ /* 0x048fe40007f1e0ff */
[----:B--2---:R-:W-:-:S03]  /*22670*/  ISETP.GE.AND P3, PT, R10, R7, PT ;  /* 0x000000070a00720c */ /* 0x004fc60003f66270 */
[----:B-1----:R-:W-:-:S04]  /*22680*/  @P5 IMAD.X R5, RZ, RZ, R5, P0 ;  /* 0x000000ffff055224 */ /* 0x002fc800000e0605 */
[----:B------:R-:W-:Y:S02]  /*22690*/  @P5 IMAD.MOV.U32 R7, RZ, RZ, R5 ;  /* 0x000000ffff075224 */ /* 0x000fe400078e0005 */
[----:B------:R-:W-:Y:S04]  /*226a0*/  SHFL.IDX PT, R5, R2, 0x1, 0x1c1f ;  /* 0x003c1f0002057f89 */ /* 0x000fe800000e0000 */
[----:B------:R1:W-:Y:S04]  /*226b0*/  @P5 LDGSTS.E.BYPASS.LTC128B.128 [R3+0xe000], desc[UR44][R6.64], !P3 ;  /* 0x0e00000006035fae */ /* 0x0003e8000d901d6c */
[----:B-1----:R-:W1:Y:S02]  /*226c0*/  SHFL.IDX PT, R6, R0, 0x1, 0x1c1f ;  /* 0x003c1f0000067f89 */ /* 0x002e6400000e0000 */
[----:B-1----:R-:W-:-:S05]  /*226d0*/  @P4 IADD3 R6, P0, R10, R6, RZ ;  /* 0x000000060a064210 */ /* 0x002fca0007f1e0ff */
[----:B------:R-:W-:-:S04]  /*226e0*/  @P4 IMAD.X R5, RZ, RZ, R5, P0 ;  /* 0x000000ffff054224 */ /* 0x000fc800000e0605 */
        /* <DEDUP_REMOVED lines=10> */
[----:B------:R-:W-:-:S03]  /*22790*/  @P2 IMAD.X R2, RZ, RZ, R2, P0 ;  /* 0x000000ffff022224 */ /* 0x000fc600000e0602 */
[----:B------:R1:W-:Y:S02]  /*227a0*/  @P1 LDGSTS.E.BYPASS.LTC128B.128 [R3+0xf000], desc[UR44][R6.64], !P3 ;  /* 0x0f00000006031fae */ /* 0x0003e4000d901d6c */
[----:B-1----:R-:W-:Y:S02]  /*227b0*/  @P2 IMAD.MOV.U32 R6, RZ, RZ, R0 ;  /* 0x000000ffff062224 */ /* 0x002fe400078e0000 */
[----:B------:R-:W-:Y:S01]  /*227c0*/  @P2 IMAD.MOV.U32 R7, RZ, RZ, R2 ;  /* 0x000000ffff072224 */ /* 0x000fe200078e0002 */
[----:B------:R1:W2:Y:S04]  /*227d0*/  SHFL.IDX PT, R0, R8, RZ, 0x1c1f ;  /* 0x001c1fff08007589 */ /* 0x0002a800000e0000 */
[----:B------:R3:W-:Y:S04]  /*227e0*/  @P2 LDGSTS.E.BYPASS.LTC128B.128 [R3+0xf800], desc[UR44][R6.64], !P3 ;  /* 0x0f80000006032fae */ /* 0x0007e8000d901d6c */
[----:B---3--:R1:W3:Y:S02]  /*227f0*/  SHFL.IDX PT, R6, R9, RZ, 0x1c1f ;  /* 0x001c1fff09067589 */ /* 0x0082e400000e0000 */
.L_x_15324:
        /* <DEDUP_REMOVED lines=9> */
[----:B--2---:R-:W-:-:S06]  /*22890*/  IMAD.X R7, RZ, RZ, R0, P0 ;  /* 0x000000ffff077224 */ /* 0x004fcc00000e0600 */
[----:B------:R-:W-:Y:S01]  /*228a0*/  @!PT LDS RZ, [RZ] ;  /* 0x00000000fffff984 */ /* 0x000fe20000000800 */
[----:B------:R-:W-:Y:S01]  /*228b0*/  @!PT LDS RZ, [RZ] ;  /* 0x00000000fffff984 */ /* 0x000fe20000000800 */
[----:B------:R-:W-:Y:S01]  /*228c0*/  @!PT LDS RZ, [RZ] ;  /* 0x00000000fffff984 */ /* 0x000fe20000000800 */
[----:B------:R4:W-:Y:S02]  /*228d0*/  LDGSTS.E.BYPASS.LTC128B.128 [R3+0x10000], desc[UR44][R6.64], !P1 ;  /* 0x1000000006037fae */ /* 0x0009e4000c901d6c */
.L_x_15188:
[----:B------:R-:W-:Y:S05]  /*228e0*/  BSYNC B0 ;  /* 0x0000000000007941 */ /* 0x000fea0003800000 */
.L_x_15187:
[----:B------:R-:W-:Y:S01]  /*228f0*/  NOP ;  /* 0x0000000000007918 */ /* 0x000fe20000000000 */
[----:B------:R-:W-:-:S13]  /*22900*/  PLOP3.LUT P0, PT, PT, PT, PT, 0x80, 0x0 ;  /* 0x000000000000781c */ /* 0x000fda0003f0f070 */
.L_x_15189:
        /* <DEDUP_REMOVED lines=11> */
.L_x_15190:
[----:B----4-:R2:W5:Y:S01]  /*229c0*/  LDL.LU R3, [R1+0x50] ;  /* 0x0000500001037983 */ /* 0x0105620000300800 */
[----:B------:R2:W-:Y:S02]  /*229d0*/  SYNCS.ARRIVE.TRANS64.A1T0 RZ, [R4+URZ+0x13230], RZ ;  /* 0x013230ff04ff79a7 */ /* 0x0005e4000810003f */
[----:B------:R-:W-:Y:S05]  /*229e0*/  WARPSYNC.ALL ;  /* 0x0000000000007948 */ /* 0x000fea0003800000 */
[----:B------:R-:W-:Y:S01]  /*229f0*/  ULDC.64 UR4, c[0x0][0x298] ;  /* 0x0000a60000047ab9 */ /* 0x000fe20000000a00 */
[----:B------:R-:W-:Y:S01]  /*22a00*/  VIADD R0, R18, 0xb000 ;  /* 0x0000b00012007836 */ /* 0x000fe20000000000 */
[----:B------:R-:W-:Y:S01]  /*22a10*/  ULDC.64 UR6, c[0x0][0xa00] ;  /* 0x0002800000067ab9 */ /* 0x000fe20000000a00 */
[----:B0-----:R-:W-:Y:S01]  /*22a20*/  SHF.R.S32.HI R29, RZ, 0x1f, R27 ;  /* 0x0000001fff1d7819 */ /* 0x001fe2000001141b */
[----:B------:R-:W-:Y:S01]  /*22a30*/  BSSY B6, `(.L_x_15191) ;  /* 0x000001e000067945 */ /* 0x000fe20003800000 */
[----:B------:R-:W-:Y:S01]  /*22a40*/  BAR.SYNC.DEFER_BLOCKING 0x8, 0x200 ;  /* 0x0208000000007b1d */ /* 0x000fe20000010000 */
[----:B------:R-:W-:-:S02]  /*22a50*/  LOP3.LUT P1, RZ, R0, 0x1bf, RZ, 0xc0, !PT ;  /* 0x000001bf00ff7812 */ /* 0x000fc4000782c0ff */
[----:B------:R-:W-:-:S04]  /*22a60*/  ISETP.NE.U32.AND P0, PT, RZ, UR6, PT ;  /* 0x00000006ff007c0c */ /* 0x000fc8000bf05070 */
[----:B------:R-:W-:-:S04]  /*22a70*/  ISETP.NE.AND.EX P0, PT, RZ, UR7, PT, P0 ;  /* 0x00000007ff007c0c */ /* 0x000fc8000bf05300 */
[----:B------:R-:W-:Y:S02]  /*22a80*/  SEL R29, R29, RZ, !P0 ;  /* 0x000000ff1d1d7207 */ /* 0x000fe40004000000 */
[----:B------:R-:W-:Y:S01]  /*22a90*/  SEL R19, R27, RZ, !P0 ;  /* 0x000000ff1b137207 */ /* 0x000fe20004000000 */
[----:B--2--5:R-:W-:Y:S01]  /*22aa0*/  IMAD.WIDE.U32 R4, R3, UR4, RZ ;  /* 0x0000000403047c25 */ /* 0x024fe2000f8e00ff */
[----:B------:R-:W-:-:S04]  /*22ab0*/  SHF.R.S32.HI R2, RZ, 0x1f, R3 ;  /* 0x0000001fff027819 */ /* 0x000fc80000011403 */
[----:B------:R0:W-:Y:S01]  /*22ac0*/  STL.64 [R1], R4 ;  /* 0x0000000401007387 */ /* 0x0001e20000100a00 */
[----:B------:R-:W-:-:S04]  /*22ad0*/  IMAD R2, R2, UR4, RZ ;  /* 0x0000000402027c24 */ /* 0x000fc8000f8e02ff */
[----:B------:R-:W-:-:S04]  /*22ae0*/  IMAD R26, R3, UR5, R2 ;  /* 0x00000005031a7c24 */ /* 0x000fc8000f8e0202 */
[----:B------:R-:W-:Y:S01]  /*22af0*/  IMAD.IADD R26, R5, 0x1, R26 ;  /* 0x00000001051a7824 */ /* 0x000fe200078e021a */
        /* <DEDUP_REMOVED lines=8> */
[----:B---3--:R-:W-:Y:S02]  /*22b80*/  IMAD.U32 R6, RZ, RZ, UR6 ;  /* 0x00000006ff067e24 */ /* 0x008fe4000f8e00ff */
[----:B------:R-:W-:-:S02]  /*22b90*/  IMAD.U32 R7, RZ, RZ, UR7 ;  /* 0x00000007ff077e24 */ /* 0x000fc4000f8e00ff */
[----:B------:R-:W-:Y:S02]  /*22ba0*/  IMAD.U32 R10, RZ, RZ, UR8 ;  /* 0x00000008ff0a7e24 */ /* 0x000fe4000f8e00ff */
[----:B------:R-:W-:Y:S02]  /*22bb0*/  IMAD.U32 R11, RZ, RZ, UR9 ;  /* 0x00000009ff0b7e24 */ /* 0x000fe4000f8e00ff */
[----:B-1----:R-:W-:Y:S02]  /*22bc0*/  IMAD.MOV.U32 R8, RZ, RZ, 0x70 ;  /* 0x00000070ff087424 */ /* 0x002fe400078e00ff */
[----:B------:R-:W-:Y:S02]  /*22bd0*/  IMAD.MOV.U32 R12, RZ, RZ, 0x1 ;  /* 0x00000001ff0c7424 */ /* 0x000fe400078e00ff */
[----:B------:R-:W-:-:S07]  /*22be0*/  IMAD.MOV.U32 R13, RZ, RZ, RZ ;  /* 0x000000ffff0d7224 */ /* 0x000fce00078e00ff */
[----:B------:R-:W-:-:S07]  /*22bf0*/  LEPC R20, `(.L_x_15192) ;  /* 0x000000001014794e */ /* 0x000fce0000000000 */
[----:B0-----:R-:W-:Y:S05]  /*22c00*/  CALL.ABS.NOINC R2 ;  /* 0x0000000002007343 */ /* 0x001fea0003c00000 */
.L_x_15192:
[----:B------:R-:W-:Y:S05]  /*22c10*/  BSYNC B6 ;  /* 0x0000000000067941 */ /* 0x000fea0003800000 */
.L_x_15191:
[----:B------:R-:W2:Y:S01]  /*22c20*/  LDL.LU.64 R20, [R1] ;  /* 0x0000000001147983 */ /* 0x000ea20000300a00 */
[----:B-1----:R-:W1:Y:S01]  /*22c30*/  LDC R9, c[0x0][0x448] ;  /* 0x00011200ff097b82 */ /* 0x002e620000000800 */
        /* <DEDUP_REMOVED lines=8> */
[----:B0-----:R-:W0:Y:S08]  /*22cc0*/  @P1 LDC R4, c[0x0][0x44c] ;  /* 0x00011300ff041b82 */ /* 0x001e300000000800 */
[----:B------:R-:W1:Y:S08]  /*22cd0*/  @P1 LDC R5, c[0x0][0x450] ;  /* 0x00011400ff051b82 */ /* 0x000e700000000800 */
[----:B------:R-:W4:Y:S01]  /*22ce0*/  @P1 LDC R8, c[0x0][0x450] ;  /* 0x00011400ff081b82 */ /* 0x000f220000000800 */
[----:B--2---:R-:W-:-:S02]  /*22cf0*/  IMAD.MOV.U32 R2, RZ, RZ, R20 ;  /* 0x000000ffff027224 */ /* 0x004fc400078e0014 */
[----:B------:R-:W2:Y:S02]  /*22d00*/  S2R R20, SR_TID.X ;  /* 0x0000000000147919 */ /* 0x000ea40000002100 */
[----:B------:R-:W-:-:S04]  /*22d10*/  IMAD.WIDE.U32 R2, R17, UR4, R2 ;  /* 0x0000000411027c25 */ /* 0x000fc8000f8e0002 */
[----:B------:R-:W-:Y:S01]  /*22d20*/  IMAD R3, R17, UR5, R3 ;  /* 0x0000000511037c24 */ /* 0x000fe2000f8e0203 */
[----:B------:R-:W-:Y:S01]  /*22d30*/  ULDC.64 UR4, c[0x0][0x2d0] ;  /* 0x0000b40000047ab9 */ /* 0x000fe20000000a00 */
[----:B------:R-:W-:Y:S01]  /*22d40*/  IMAD.WIDE.U32 R2, R19, UR6, R2 ;  /* 0x0000000613027c25 */ /* 0x000fe2000f8e0002 */
[----:B------:R-:W-:-:S03]  /*22d50*/  ULDC.64 UR6, c[0x0][0x2c8] ;  /* 0x0000b20000067ab9 */ /* 0x000fc60000000a00 */
[----:B------:R-:W-:Y:S01]  /*22d60*/  IMAD.IADD R3, R3, 0x1, R0 ;  /* 0x0000000103037824 */ /* 0x000fe200078e0200 */
[C---:B--2---:R-:W-:Y:S01]  /*22d70*/  LOP3.LUT R21, R20.reuse, 0x7f, RZ, 0xc0, !PT ;  /* 0x0000007f14157812 */ /* 0x044fe200078ec0ff */
[----:B------:R-:W-:-:S03]  /*22d80*/  IMAD.SHL.U32 R20, R20, 0x20, RZ ;  /* 0x0000002014147824 */ /* 0x000fc600078e00ff */
[----:B------:R-:W-:-:S04]  /*22d90*/  SHF.R.U32.HI R21, RZ, 0x2, R21 ;  /* 0x00000002ff157819 */ /* 0x000fc80000011615 */
[----:B------:R-:W-:Y:S02]  /*22da0*/  LOP3.LUT R20, R21, 0x60, R20, 0xf8, !PT ;  /* 0x0000006015147812 */ /* 0x000fe400078ef814 */
[----:B------:R2:W5:Y:S03]  /*22db0*/  LDL R21, [R1+0x4c] ;  /* 0x00004c0001157983 */ /* 0x0005660000100800 */
[----:B---3--:R-:W-:-:S04]  /*22dc0*/  IMAD.IADD R6, R20, 0x1, R25 ;  /* 0x0000000114067824 */ /* 0x008fc800078e0219 */
[----:B0-----:R-:W-:-:S04]  /*22dd0*/  @P1 IMAD.HI.U32 R0, R6, R4, RZ ;  /* 0x0000000406001227 */ /* 0x001fc800078e00ff */
[----:B------:R-:W-:Y:S01]  /*22de0*/  IMAD.MOV.U32 R4, RZ, RZ, R6 ;  /* 0x000000ffff047224 */ /* 0x000fe200078e0006 */
[----:B-1----:R-:W-:-:S04]  /*22df0*/  @P1 SHF.R.U32.HI R4, RZ, R5, R0 ;  /* 0x00000005ff041219 */ /* 0x002fc80000011600 */
[----:B------:R-:W-:-:S05]  /*22e00*/  SHF.R.S32.HI R0, RZ, 0x1f, R4 ;  /* 0x0000001fff007819 */ /* 0x000fca0000011404 */
[----:B------:R-:W-:-:S04]  /*22e10*/  IMAD R0, R0, UR4, RZ ;  /* 0x0000000400007c24 */ /* 0x000fc8000f8e02ff */
[C---:B------:R-:W-:Y:S02]  /*22e20*/  IMAD R7, R4.reuse, UR5, R0 ;  /* 0x0000000504077c24 */ /* 0x040fe4000f8e0200 */
[----:B------:R-:W-:Y:S02]  /*22e30*/  IMAD.MOV R0, RZ, RZ, -R4 ;  /* 0x000000ffff007224 */ /* 0x000fe400078e0a04 */
        /* <DEDUP_REMOVED lines=14> */
[----:B----4-:R-:W-:-:S05]  /*22f20*/  @P1 SHF.R.U32.HI R6, RZ, R8, R7 ;  /* 0x00000008ff061219 */ /* 0x010fca0000011607 */
[----:B------:R-:W-:-:S04]  /*22f30*/  IMAD.MOV R7, RZ, RZ, -R6 ;  /* 0x000000ffff077224 */ /* 0x000fc800078e0a06 */
[----:B------:R-:W-:Y:S01]  /*22f40*/  IMAD R5, R9, R7, R5 ;  /* 0x0000000709057224 */ /* 0x000fe200078e0205 */
[----:B------:R-:W-:Y:S01]  /*22f50*/  SHF.R.S32.HI R7, RZ, 0x1f, R6 ;  /* 0x0000001fff077819 */ /* 0x000fe20000011406 */
[----:B------:R-:W-:-:S04]  /*22f60*/  IMAD.WIDE.U32 R2, R6, UR4, R2 ;  /* 0x0000000406027c25 */ /* 0x000fc8000f8e0002 */
[----:B------:R-:W-:Y:S01]  /*22f70*/  IMAD R7, R7, UR4, RZ ;  /* 0x0000000407077c24 */ /* 0x000fe2000f8e02ff */
[----:B------:R-:W-:-:S03]  /*22f80*/  ULDC UR4, c[0x0][0x2b8] ;  /* 0x0000ae0000047ab9 */ /* 0x000fc60000000800 */
[----:B------:R-:W-:Y:S01]  /*22f90*/  IMAD R7, R6, UR5, R7 ;  /* 0x0000000506077c24 */ /* 0x000fe2000f8e0207 */
[----:B------:R-:W-:Y:S01]  /*22fa0*/  SHF.R.S32.HI R6, RZ, 0x1f, R5 ;  /* 0x0000001fff067819 */ /* 0x000fe20000011405 */
[----:B-1----:R-:W-:Y:S02]  /*22fb0*/  IMAD.SHL.U32 R19, R20, 0x10, RZ ;  /* 0x0000001014137824 */ /* 0x002fe400078e00ff */
        /* <DEDUP_REMOVED lines=11> */
[----:B--2---:R-:W-:Y:S06]  /*23070*/  BRA.DIV UR4, `(.L_x_15193) ;  /* 0x0000005204f87947 */ /* 0x004fec000b800000 */
[----:B------:R-:W0:Y:S01]  /*23080*/  SHFL.IDX PT, R6, R4, RZ, 0x1c1f ;  /* 0x001c1fff04067589 */ /* 0x000e2200000e0000 */
[----:B-----5:R-:W-:Y:S02]  /*23090*/  IMAD R2, R21, R9, RZ ;  /* 0x0000000915027224 */ /* 0x020fe400078e02ff */
[----:B------:R-:W-:Y:S01]  /*230a0*/  IMAD.IADD R25, R20, 0x1, R25 ;  /* 0x0000000114197824 */ /* 0x000fe200078e0219 */
        /* <DEDUP_REMOVED lines=28> */
[----:B0-----:R-:W-:-:S05]  /*23270*/  VIADD R4, R25, 0x80 ;  /* 0x0000008019047836 */ /* 0x001fca0000000000 */
        /* <DEDUP_REMOVED lines=15> */
.L_x_15337:
        /* <DEDUP_REMOVED lines=10> */
.L_x_15194:
        /* <DEDUP_REMOVED lines=18> */
.L_x_15338:
[----:B------:R-:W-:Y:S05]  /*23530*/  BSYNC B0 ;  /* 0x0000000000007941 */ /* 0x000fea0003800000 */
.L_x_15195:
        /* <DEDUP_REMOVED lines=8> */
.L_x_15217:
[----:B------:R-:W2:Y:S04]  /*235c0*/  LDL R3, [R1+0x24] ;  /* 0x0000240001037983 */ /* 0x000ea80000100800 */
[----:B---3--:R-:W3:Y:S04]  /*235d0*/  LDL R11, [R1+0x28] ;  /* 0x00002800010b7983 */ /* 0x008ee80000100800 */
[----:B------:R-:W4:Y:S04]  /*235e0*/  LDL R9, [R1+0x18] ;  /* 0x0000180001097983 */ /* 0x000f280000100800 */
[----:B------:R-:W2:Y:S01]  /*235f0*/  LDL.LU R12, [R1+0x10] ;  /* 0x00001000010c7983 */ /* 0x000ea20000300800 */
[----:B-1----:R-:W1:Y:S01]  /*23600*/  S2R R0, SR_TID.X ;  /* 0x0000000000007919 */ /* 0x002e620000002100 */
[----:B------:R-:W1:Y:S01]  /*23610*/  S2R R4, SR_TID.X ;  /* 0x0000000000047919 */ /* 0x000e620000002100 */
[----:B0-----:R-:W0:Y:S01]  /*23620*/  S2R R10, SR_TID.X ;  /* 0x00000000000a7919 */ /* 0x001e220000002100 */
        /* <DEDUP_REMOVED lines=8> */
[----:B------:R-:W-:-:S05]  /*236b0*/  IMAD.SHL.U32 R6, R4, 0x20, RZ ;  /* 0x0000002004067824 */ /* 0x000fca00078e00ff */
        /* <DEDUP_REMOVED lines=12> */
[----:B--2---:R-:W-:-:S04]  /*23780*/  IMAD R3, R12, 0xa0, R3 ;  /* 0x000000a00c037824 */ /* 0x004fc800078e0203 */
[----:B------:R-:W-:-:S04]  /*23790*/  IMAD.IADD R6, R6, 0x1, R3 ;  /* 0x0000000106067824 */ /* 0x000fc800078e0203 */
[----:B-1----:R-:W-:-:S04]  /*237a0*/  @P0 IMAD.HI.U32 R5, R6, R5, RZ ;  /* 0x0000000506050227 */ /* 0x002fc800078e00ff */
[----:B------:R-:W-:Y:S01]  /*237b0*/  IMAD.MOV.U32 R2, RZ, RZ, R6 ;  /* 0x000000ffff027224 */ /* 0x000fe200078e0006 */
[----:B------:R-:W-:Y:S02]  /*237c0*/  @P0 SHF.R.U32.HI R2, RZ, R4, R5 ;  /* 0x00000004ff020219 */ /* 0x000fe40000011605 */
[----:B------:R-:W1:Y:S01]  /*237d0*/  @P0 LDC R4, c[0x0][0x438] ;  /* 0x00010e00ff040b82 */ /* 0x000e620000000800 */
[----:B------:R-:W-:-:S04]  /*237e0*/  IMAD.IADD R3, R10, 0x1, R3 ;  /* 0x000000010a037824 */ /* 0x000fc800078e0203 */
[----:B0-----:R-:W-:-:S04]  /*237f0*/  @P0 IMAD.HI.U32 R7, R3, R7, RZ ;  /* 0x0000000703070227 */ /* 0x001fc800078e00ff */
[----:B------:R-:W-:Y:S01]  /*23800*/  IMAD.MOV.U32 R5, RZ, RZ, R3 ;  /* 0x000000ffff057224 */ /* 0x000fe200078e0003 */
[----:B-1----:R-:W-:Y:S01]  /*23810*/  @P0 SHF.R.U32.HI R5, RZ, R4, R7 ;  /* 0x00000004ff050219 */ /* 0x002fe20000011607 */
[----:B------:R-:W-:-:S04]  /*23820*/  IMAD.MOV R7, RZ, RZ, -R2 ;  /* 0x000000ffff077224 */ /* 0x000fc800078e0a02 */
[----:B------:R-:W-:Y:S02]  /*23830*/  IMAD.MOV R4, RZ, RZ, -R5 ;  /* 0x000000ffff047224 */ /* 0x000fe400078e0a05 */
[C---:B------:R-:W-:Y:S02]  /*23840*/  IMAD R7, R0.reuse, R7, R6 ;  /* 0x0000000700077224 */ /* 0x040fe400078e0206 */
        /* <DEDUP_REMOVED lines=16> */
[----:B-----5:R-:W-:Y:S02]  /*23950*/  VIADD R3, R21, 0x1 ;  /* 0x0000000115037836 */ /* 0x020fe40000000000 */
[----:B------:R-:W-:Y:S02]  /*23960*/  IMAD.MOV.U32 R2, RZ, RZ, R12 ;  /* 0x000000ffff027224 */ /* 0x000fe400078e000c */
[----:B------:R2:W5:Y:S01]  /*23970*/  @!P1 LDG.E R9, desc[UR44][R4.64] ;  /* 0x0000002c04099981 */ /* 0x000562000c1e1900 */
[C---:B------:R-:W-:Y:S02]  /*23980*/  ISETP.NE.AND P0, PT, R3.reuse, 0x2, PT ;  /* 0x000000020300780c */ /* 0x040fe40003f05270 */
[----:B------:R-:W-:Y:S02]  /*23990*/  ISETP.GT.AND P1, PT, R2, R13, PT ;  /* 0x0000000d0200720c */ /* 0x000fe40003f24270 */
[----:B------:R-:W-:Y:S01]  /*239a0*/  SEL R2, RZ, 0x1, P0 ;  /* 0x00000001ff027807 */ /* 0x000fe20000000000 */
[----:B------:R-:W-:Y:S01]  /*239b0*/  VIADD R12, R12, 0xffffffff ;  /* 0xffffffff0c0c7836 */ /* 0x000fe20000000000 */
[----:B------:R-:W-:-:S02]  /*239c0*/  SEL R3, R3, RZ, P0 ;  /* 0x000000ff03037207 */ /* 0x000fc40000000000 */
[----:B------:R-:W-:Y:S02]  /*239d0*/  LOP3.LUT R2, R25, R2, RZ, 0x3c, !PT ;  /* 0x0000000219027212 */ /* 0x000fe400078e3cff */
[----:B------:R0:W-:Y:S04]  /*239e0*/  STL [R1+0x10], R12 ;  /* 0x0000100c01007387 */ /* 0x0001e80000100800 */
[----:B------:R0:W-:Y:S04]  /*239f0*/  STL [R1+0x1c], R2 ;  /* 0x00001c0201007387 */ /* 0x0001e80000100800 */
[----:B------:R0:W-:Y:S01]  /*23a00*/  STL [R1+0xc], R3 ;  /* 0x00000c0301007387 */ /* 0x0001e20000100800 */
[----:B------:R-:W-:-:S02]  /*23a10*/  ISETP.NE.AND P2, PT, R8, 0x3, PT ;  /* 0x000000030800780c */ /* 0x000fc40003f45270 */
[----:B--2---:R-:W-:-:S05]  /*23a20*/  SHF.R.S32.HI R4, RZ, 0x1f, R10 ;  /* 0x0000001fff047819 */ /* 0x004fca000001140a */
[----:B------:R0:W-:Y:S06]  /*23a30*/  STL [R1+0x4], R4 ;  /* 0x0000040401007387 */ /* 0x0001ec0000100800 */
[----:B------:R-:W-:Y:S05]  /*23a40*/  @!P2 BRA `(.L_x_15198) ;  /* 0x000000000004a947 */ /* 0x000fea0003800000 */
[----:B------:R-:W-:Y:S01]  /*23a50*/  BPT.TRAP 0x1 ;  /* 0x000000040000795c */ /* 0x000fe20000300000 */
.L_x_15198:
[----:B------:R-:W-:Y:S01]  /*23a60*/  IMAD R6, R3, 0x8, R18 ;  /* 0x0000000803067824 */ /* 0x000fe200078e0212 */
[----:B0-----:R-:W-:Y:S01]  /*23a70*/  SHF.L.U32 R2, R2, 0x1f, RZ ;  /* 0x0000001f02027819 */ /* 0x001fe200000006ff */
[----:B------:R-:W-:Y:S01]  /*23a80*/  BSSY B0, `(.L_x_15199) ;  /* 0x0000005000007945 */ /* 0x000fe20003800000 */
[----:B------:R-:W-:Y:S02]  /*23a90*/  SHF.R.S32.HI R26, RZ, 0x1f, R7 ;  /* 0x0000001fff1a7819 */ /* 0x000fe40000011407 */
[----:B------:R-:W0:Y:S01]  /*23aa0*/  SYNCS.PHASECHK.TRANS64.TRYWAIT P0, [R6+URZ+0x13280], R2 ;  /* 0x01328002060075a7 */ /* 0x000e22000800017f */
[----:B------:R1:W-:Y:S02]  /*23ab0*/  STL [R1+0x8], R2 ;  /* 0x0000080201007387 */ /* 0x0003e40000100800 */
[----:B01----:R-:W-:Y:S05]  /*23ac0*/  @!P0 BRA `(.L_x_15200) ;  /* 0x0000005000508947 */ /* 0x003fea0003800000 */
.L_x_15339:
[----:B------:R-:W-:Y:S05]  /*23ad0*/  BSYNC B0 ;  /* 0x0000000000007941 */ /* 0x000fea0003800000 */
.L_x_15199:
[----:B------:R-:W2:Y:S01]  /*23ae0*/  LDL R5, [R1+0x4] ;  /* 0x0000040001057983 */ /* 0x000ea20000100800 */
[----:B-----5:R-:W-:Y:S01]  /*23af0*/  SHF.R.S32.HI R11, RZ, 0x1f, R9 ;  /* 0x0000001fff0b7819 */ /* 0x020fe20000011409 */
[----:B------:R-:W-:Y:S01]  /*23b00*/  ULDC.64 UR4, c[0x0][0x328] ;  /* 0x0000ca0000047ab9 */ /* 0x000fe20000000a00 */
[----:B------:R-:W-:Y:S01]  /*23b10*/  ULDC.64 UR6, c[0x0][0x338] ;  /* 0x0000ce0000067ab9 */ /* 0x000fe20000000a00 */
[----:B------:R-:W3:Y:S01]  /*23b20*/  LDL R13, [R1+0xc] ;  /* 0x00000c00010d7983 */ /* 0x000ee20000100800 */
[----:B------:R-:W-:Y:S01]  /*23b30*/  IMAD R4, R26, UR4, RZ ;  /* 0x000000041a047c24 */ /* 0x000fe2000f8e02ff */
[----:B------:R-:W-:Y:S01]  /*23b40*/  SHF.R.S32.HI R29, RZ, 0x1f, R0 ;  /* 0x0000001fff1d7819 */ /* 0x000fe20000011400 */
[C---:B0-----:R-:W-:Y:S01]  /*23b50*/  IMAD.WIDE.U32 R2, R7.reuse, UR4, RZ ;  /* 0x0000000407027c25 */ /* 0x041fe2000f8e00ff */
[----:B------:R0:W-:Y:S01]  /*23b60*/  STL [R1], R11 ;  /* 0x0000000b01007387 */ /* 0x0001e20000100800 */
[----:B------:R-:W1:Y:S02]  /*23b70*/  LDC R12, c[0x0][0x2f4] ;  /* 0x0000bd00ff0c7b82 */ /* 0x000e640000000800 */
[----:B------:R-:W-:Y:S01]  /*23b80*/  IMAD R4, R7, UR5, R4 ;  /* 0x0000000507047c24 */ /* 0x000fe2000f8e0204 */
[----:B------:R-:W3:Y:S03]  /*23b90*/  LDL R14, [R1+0x34] ;  /* 0x00003400010e7983 */ /* 0x000ee60000100800 */
[----:B------:R-:W-:-:S02]  /*23ba0*/  IMAD.IADD R3, R3, 0x1, R4 ;  /* 0x0000000103037824 */ /* 0x000fc400078e0204 */
[----:B------:R-:W-:Y:S02]  /*23bb0*/  IMAD R8, R29, UR4, RZ ;  /* 0x000000041d087c24 */ /* 0x000fe4000f8e02ff */
[----:B------:R-:W-:-:S04]  /*23bc0*/  IMAD.WIDE.U32 R2, R10, UR6, R2 ;  /* 0x000000060a027c25 */ /* 0x000fc8000f8e0002 */
[----:B------:R-:W-:Y:S02]  /*23bd0*/  IMAD R8, R0, UR5, R8 ;  /* 0x0000000500087c24 */ /* 0x000fe4000f8e0208 */
[----:B--2---:R-:W-:-:S04]  /*23be0*/  IMAD R4, R5, UR6, RZ ;  /* 0x0000000605047c24 */ /* 0x004fc8000f8e02ff */
[----:B------:R-:W-:-:S04]  /*23bf0*/  IMAD R4, R10, UR7, R4 ;  /* 0x000000070a047c24 */ /* 0x000fc8000f8e0204 */
[----:B------:R-:W-:Y:S02]  /*23c00*/  IMAD.IADD R5, R3, 0x1, R4 ;  /* 0x0000000103057824 */ /* 0x000fe400078e0204 */
[----:B------:R-:W-:Y:S02]  /*23c10*/  IMAD.MOV.U32 R4, RZ, RZ, R2 ;  /* 0x000000ffff047224 */ /* 0x000fe400078e0002 */
[----:B------:R-:W-:Y:S01]  /*23c20*/  IMAD.WIDE.U32 R2, R0, UR4, RZ ;  /* 0x0000000400027c25 */ /* 0x000fe2000f8e00ff */
[----:B------:R-:W-:-:S03]  /*23c30*/  ULDC.64 UR4, c[0x0][0x330] ;  /* 0x0000cc0000047ab9 */ /* 0x000fc60000000a00 */
[----:B------:R-:W-:Y:S02]  /*23c40*/  IMAD.IADD R3, R3, 0x1, R8 ;  /* 0x0000000103037824 */ /* 0x000fe400078e0208 */
[----:B------:R-:W-:Y:S02]  /*23c50*/  IMAD R8, R11, UR6, RZ ;  /* 0x000000060b087c24 */ /* 0x000fe4000f8e02ff */
[----:B0-----:R-:W0:Y:S01]  /*23c60*/  S2R R11, SR_TID.X ;  /* 0x00000000000b7919 */ /* 0x001e220000002100 */
        /* <DEDUP_REMOVED lines=12> */
[----:B0-----:R-:W-:-:S05]  /*23d30*/  IMAD.SHL.U32 R11, R11, 0x10, RZ ;  /* 0x000000100b0b7824 */ /* 0x001fca00078e00ff */
[----:B------:R-:W-:Y:S01]  /*23d40*/  LOP3.LUT R11, R11, 0x30, RZ, 0xc0, !PT ;  /* 0x000000300b0b7812 */ /* 0x000fe200078ec0ff */
[----:B---3--:R-:W-:-:S03]  /*23d50*/  IMAD R8, R13, 0x2800, R14 ;  /* 0x000028000d087824 */ /* 0x008fc600078e020e */
[----:B-1----:R-:W-:Y:S01]  /*23d60*/  ISETP.GE.AND P2, PT, R11, R12, PT ;  /* 0x0000000c0b00720c */ /* 0x002fe20003f46270 */
[----:B------:R-:W-:-:S12]  /*23d70*/  BRA.DIV UR4, `(.L_x_15201) ;  /* 0x0000004e04bc7947 */ /* 0x000fd8000b800000 */
        /* <DEDUP_REMOVED lines=26> */
.L_x_15351:
        /* <DEDUP_REMOVED lines=11> */
.L_x_15202:
        /* <DEDUP_REMOVED lines=11> */
.L_x_15203:
[----:B------:R1:W-:Y:S01]  /*24080*/  SYNCS.ARRIVE.TRANS64.A1T0 RZ, [R6+URZ+0x13270], RZ ;  /* 0x013270ff06ff79a7 */ /* 0x0003e2000810003f */
[----:B------:R-:W-:Y:S05]  /*24090*/  @!P3 BRA `(.L_x_15204) ;  /* 0x000000000004b947 */ /* 0x000fea0003800000 */
[----:B------:R-:W-:Y:S01]  /*240a0*/  BPT.TRAP 0x1 ;  /* 0x000000040000795c */ /* 0x000fe20000300000 */
.L_x_15204:
[----:B------:R-:W2:Y:S01]  /*240b0*/  LDL R2, [R1+0x8] ;  /* 0x0000080001027983 */ /* 0x000ea20000100800 */
[----:B------:R-:W-:Y:S01]  /*240c0*/  BSSY B0, `(.L_x_15205) ;  /* 0x0000003000007945 */ /* 0x000fe20003800000 */
[----:B--2---:R-:W2:Y:S03]  /*240d0*/  SYNCS.PHASECHK.TRANS64.TRYWAIT P0, [R6+URZ+0x13240], R2 ;  /* 0x01324002060075a7 */ /* 0x004ea6000800017f */
[----:B--2---:R-:W-:Y:S05]  /*240e0*/  @!P0 BRA `(.L_x_15206) ;  /* 0x00000050007c8947 */ /* 0x004fea0003800000 */
.L_x_15352:
[----:B------:R-:W-:Y:S05]  /*240f0*/  BSYNC B0 ;  /* 0x0000000000007941 */ /* 0x000fea0003800000 */
.L_x_15205:
[----:B------:R-:W3:Y:S01]  /*24100*/  LDL.LU R5, [R1+0x4] ;  /* 0x0000040001057983 */ /* 0x000ee20000300800 */
[----:B------:R-:W-:Y:S01]  /*24110*/  ULDC.64 UR4, c[0x0][0x300] ;  /* 0x0000c00000047ab9 */ /* 0x000fe20000000a00 */
[----:B------:R-:W-:Y:S02]  /*24120*/  ULDC.64 UR6, c[0x0][0x310] ;  /* 0x0000c40000067ab9 */ /* 0x000fe40000000a00 */
[----:B------:R-:W4:Y:S01]  /*24130*/  LDL.LU R11, [R1] ;  /* 0x00000000010b7983 */ /* 0x000f220000300800 */
[----:B------:R-:W-:Y:S02]  /*24140*/  IMAD R4, R26, UR4, RZ ;  /* 0x000000041a047c24 */ /* 0x000fe4000f8e02ff */
[----:B--2---:R-:W-:-:S04]  /*24150*/  IMAD.WIDE.U32 R2, R7, UR4, RZ ;  /* 0x0000000407027c25 */ /* 0x004fc8000f8e00ff */
[----:B------:R-:W-:Y:S02]  /*24160*/  IMAD R4, R7, UR5, R4 ;  /* 0x0000000507047c24 */ /* 0x000fe4000f8e0204 */
[----:B------:R-:W-:Y:S02]  /*24170*/  IMAD R7, R29, UR4, RZ ;  /* 0x000000041d077c24 */ /* 0x000fe4000f8e02ff */
[----:B------:R-:W-:Y:S02]  /*24180*/  IMAD.IADD R3, R3, 0x1, R4 ;  /* 0x0000000103037824 */ /* 0x000fe400078e0204 */
[----:B------:R-:W-:Y:S02]  /*24190*/  IMAD R7, R0, UR5, R7 ;  /* 0x0000000500077c24 */ /* 0x000fe4000f8e0207 */
[----:B------:R-:W-:-:S04]  /*241a0*/  IMAD.WIDE.U32 R2, R10, UR6, R2 ;  /* 0x000000060a027c25 */ /* 0x000fc8000f8e0002 */
[----:B---3--:R-:W-:-:S04]  /*241b0*/  IMAD R4, R5, UR6, RZ ;  /* 0x0000000605047c24 */ /* 0x008fc8000f8e02ff */
[----:B------:R-:W-:-:S04]  /*241c0*/  IMAD R4, R10, UR7, R4 ;  /* 0x000000070a047c24 */ /* 0x000fc8000f8e0204 */
[----:B------:R-:W-:Y:S02]  /*241d0*/  IMAD.IADD R5, R3, 0x1, R4 ;  /* 0x0000000103057824 */ /* 0x000fe400078e0204 */
[----:B------:R-:W-:Y:S02]  /*241e0*/  IMAD.MOV.U32 R4, RZ, RZ, R2 ;  /* 0x000000ffff047224 */ /* 0x000fe400078e0002 */
[----:B------:R-:W-:Y:S01]  /*241f0*/  IMAD.WIDE.U32 R2, R0, UR4, RZ ;  /* 0x0000000400027c25 */ /* 0x000fe2000f8e00ff */
[----:B------:R-:W-:-:S03]  /*24200*/  ULDC.64 UR4, c[0x0][0x308] ;  /* 0x0000c20000047ab9 */ /* 0x000fc60000000a00 */
[----:B----4-:R-:W-:Y:S02]  /*24210*/  IMAD R0, R11, UR6, RZ ;  /* 0x000000060b007c24 */ /* 0x010fe4000f8e02ff */
[----:B------:R-:W2:Y:S01]  /*24220*/  S2R R11, SR_TID.X ;  /* 0x00000000000b7919 */ /* 0x000ea20000002100 */
        /* <DEDUP_REMOVED lines=13> */
[----:B--2---:R-:W-:Y:S02]  /*24300*/  IMAD.SHL.U32 R19, R11, 0x10, RZ ;  /* 0x000000100b137824 */ /* 0x004fe400078e00ff */
[----:B------:R-:W2:Y:S03]  /*24310*/  LDC R11, c[0x0][0x2f4] ;  /* 0x0000bd00ff0b7b82 */ /* 0x000ea60000000800 */
[----:B------:R-:W-:-:S04]  /*24320*/  LOP3.LUT R19, R19, 0x30, RZ, 0xc0, !PT ;  /* 0x0000003013137812 */ /* 0x000fc800078ec0ff */
[----:B--2---:R-:W-:Y:S01]  /*24330*/  ISETP.GE.AND P2, PT, R19, R11, PT ;  /* 0x0000000b1300720c */ /* 0x004fe20003f46270 */
[----:B------:R-:W-:-:S12]  /*24340*/  BRA.DIV UR4, `(.L_x_15207) ;  /* 0x0000004e04fc7947 */ /* 0x000fd8000b800000 */
        /* <DEDUP_REMOVED lines=8> */
[----:B--2---:R-:W-:-:S05]  /*243d0*/  IADD3 R2, P0, R19, R2, RZ ;  /* 0x0000000213027210 */ /* 0x004fca0007f1e0ff */
[----:B---3--:R-:W-:-:S05]  /*243e0*/  IMAD.X R3, RZ, RZ, R3, P0 ;  /* 0x000000ffff037224 */ /* 0x008fca00000e0603 */
        /* <DEDUP_REMOVED lines=12> */
.L_x_15364:
        /* <DEDUP_REMOVED lines=8> */
.L_x_15208:
        /* <DEDUP_REMOVED lines=11> */
.L_x_15209:
[----:B------:R-:W4:Y:S01]  /*245e0*/  LDL R0, [R1+0x54] ;  /* 0x0000540001007983 */ /* 0x000f220000100800 */
[----:B------:R0:W-:Y:S01]  /*245f0*/  SYNCS.ARRIVE.TRANS64.A1T0 RZ, [R6+URZ+0x13230], RZ ;  /* 0x013230ff06ff79a7 */ /* 0x0001e2000810003f */
[----:B----4-:R-:W-:-:S13]  /*24600*/  ISETP.NE.AND P0, PT, R0, 0x3, PT ;  /* 0x000000030000780c */ /* 0x010fda0003f05270 */
[----:B0-----:R-:W-:Y:S05]  /*24610*/  @!P0 BRA `(.L_x_15210) ;  /* 0x0000000000048947 */ /* 0x001fea0003800000 */
[----:B------:R-:W-:Y:S01]  /*24620*/  BPT.TRAP 0x1 ;  /* 0x000000040000795c */ /* 0x000fe20000300000 */
.L_x_15210:
[----:B------:R-:W-:Y:S01]  /*24630*/  LOP3.LUT R0, R25, 0x1, RZ, 0x3c, !PT ;  /* 0x0000000119007812 */ /* 0x000fe200078e3cff */
[----:B---3--:R-:W-:Y:S01]  /*24640*/  IMAD R2, R21, 0x8, R18 ;  /* 0x0000000815027824 */ /* 0x008fe200078e0212 */
[----:B------:R-:W-:Y:S02]  /*24650*/  BSSY B0, `(.L_x_15211) ;  /* 0x0000004000007945 */ /* 0x000fe40003800000 */
[----:B------:R-:W-:-:S04]  /*24660*/  SHF.L.U32 R0, R0, 0x1f, RZ ;  /* 0x0000001f00007819 */ /* 0x000fc800000006ff */
[----:B------:R-:W0:Y:S02]  /*24670*/  SYNCS.PHASECHK.TRANS64.TRYWAIT P2, [R2+URZ+0x13270], R0 ;  /* 0x01327000020075a7 */ /* 0x000e24000804017f */
[----:B0-----:R-:W-:Y:S05]  /*24680*/  @!P2 BRA `(.L_x_15212) ;  /* 0x000000500088a947 */ /* 0x001fea0003800000 */
.L_x_15365:
[----:B------:R-:W-:Y:S05]  /*24690*/  BSYNC B0 ;  /* 0x0000000000007941 */ /* 0x000fea0003800000 */
.L_x_15211:
[----:B------:R-:W3:Y:S02]  /*246a0*/  LDL R3, [R1+0x68] ;  /* 0x0000680001037983 */ /* 0x000ee40000100800 */
[----:B---3--:R-:W-:-:S13]  /*246b0*/  ISETP.NE.AND P2, PT, R3, 0x3, PT ;  /* 0x000000030300780c */ /* 0x008fda0003f45270 */
[----:B------:R-:W-:Y:S05]  /*246c0*/  @!P2 BRA `(.L_x_15213) ;  /* 0x000000000004a947 */ /* 0x000fea0003800000 */
[----:B------:R-:W-:Y:S01]  /*246d0*/  BPT.TRAP 0x1 ;  /* 0x000000040000795c */ /* 0x000fe20000300000 */
.L_x_15213:
[----:B------:R-:W-:Y:S01]  /*246e0*/  SHF.L.U32 R3, R25, 0x1f, RZ ;  /* 0x0000001f19037819 */ /* 0x000fe200000006ff */
[----:B0-----:R-:W-:-:S03]  /*246f0*/  IMAD R0, R21, 0x2800, RZ ;  /* 0x0000280015007824 */ /* 0x001fc600078e02ff */
[----:B------:R-:W0:Y:S02]  /*24700*/  SYNCS.PHASECHK.TRANS64.TRYWAIT P2, [R2+URZ+0x13260], R3 ;  /* 0x01326003020075a7 */ /* 0x000e24000804017f */
[----:B0-----:R-:W-:Y:S05]  /*24710*/  @!P2 BRA `(.L_x_15214) ;  /* 0x000000500078a947 */ /* 0x001fea0003800000 */
.L_x_15366:
[----:B------:R-:W3:Y:S01]  /*24720*/  LDL R12, [R1+0x68] ;  /* 0x00006800010c7983 */ /* 0x000ee20000100800 */
[----:B0-----:R-:W-:Y:S01]  /*24730*/  LOP3.LUT R3, R0, R28, RZ, 0xfc, !PT ;  /* 0x0000001c00037212 */ /* 0x001fe200078efcff */
[----:B------:R-:W-:Y:S05]  /*24740*/  WARPSYNC.ALL ;  /* 0x0000000000007948 */ /* 0x000fea0003800000 */
[----:B------:R-:W-:-:S05]  /*24750*/  IMAD.IADD R3, R18, 0x1, R3 ;  /* 0x0000000112037824 */ /* 0x000fca00078e0203 */
[----:B-12---:R0:W1:Y:S02]  /*24760*/  LDSM.16.MT88.4 R4, [R3+0x6000] ;  /* 0x006000000304783b */ /* 0x0060640000004200 */
[----:B0-----:R-:W-:-:S05]  /*24770*/  LOP3.LUT R3, R0, R23, RZ, 0xfc, !PT ;  /* 0x0000001700037212 */ /* 0x001fca00078efcff */
[----:B------:R-:W-:Y:S01]  /*24780*/  IMAD.IADD R3, R22, 0x1, R3 ;  /* 0x0000000116037824 */ /* 0x000fe200078e0203 */
        /* <DEDUP_REMOVED lines=58> */
.L_x_15215:
[----:B-1----:R1:W-:Y:S01]  /*24b30*/  SYNCS.ARRIVE.TRANS64.A1T0 RZ, [R2+URZ+0x13250], RZ ;  /* 0x013250ff02ff79a7 */ /* 0x0023e2000810003f */
[----:B------:R-:W-:Y:S06]  /*24b40*/  BAR.SYNC.DEFER_BLOCKING 0x2, 0x80 ;  /* 0x0082000000007b1d */ /* 0x000fec0000010000 */
[----:B------:R-:W-:Y:S05]  /*24b50*/  @!P0 BRA `(.L_x_15216) ;  /* 0x0000000000048947 */ /* 0x000fea0003800000 */
[----:B------:R-:W-:Y:S01]  /*24b60*/  BPT.TRAP 0x1 ;  /* 0x000000040000795c */ /* 0x000fe20000300000 */
.L_x_15216:
[----:B0-----:R-:W2:Y:S01]  /*24b70*/  LDL R0, [R1+0x30] ;  /* 0x0000300001007983 */ /* 0x001ea20000100800 */
[----:B-1----:R-:W-:-:S03]  /*24b80*/  VIADD R2, R2, 0x13280 ;  /* 0x0001328002027836 */ /* 0x002fc60000000000 */
[----:B------:R3:W5:Y:S04]  /*24b90*/  LDL R21, [R1+0xc] ;  /* 0x00000c0001157983 */ /* 0x0007680000100800 */
[----:B------:R3:W5:Y:S01]  /*24ba0*/  LDL R25, [R1+0x1c] ;  /* 0x00001c0001197983 */ /* 0x0007620000100800 */
[----:B--2---:R-:W-:-:S04]  /*24bb0*/  PRMT R2, R0, 0x654, R2 ;  /* 0x0000065400027816 */ /* 0x004fc80000000002 */
[----:B------:R3:W-:Y:S01]  /*24bc0*/  SYNCS.ARRIVE.TRANS64.RED.A1T0 RZ, [R2+URZ], RZ ;  /* 0x000000ff02ff79a7 */ /* 0x0007e2000810043f */
[----:B------:R-:W-:Y:S05]  /*24bd0*/  @P1 BRA `(.L_x_15217) ;  /* 0xffffffe800781947 */ /* 0x000fea000383ffff */
.L_x_15197:
        /* <DEDUP_REMOVED lines=19> */
.L_x_15219:
[----:B------:R-:W-:Y:S05]  /*24d10*/  BSYNC B0 ;  /* 0x0000000000007941 */ /* 0x000fea0003800000 */
.L_x_15218:
[----:B------:R-:W-:Y:S05]  /*24d20*/  @!P0 BRA `(.L_x_15220) ;  /* 0x0000000000048947 */ /* 0x000fea0003800000 */
[----:B------:R-:W-:Y:S01]  /*24d30*/  BPT.TRAP 0x1 ;  /* 0x000000040000795c */ /* 0x000fe20000300000 */
.L_x_15220:
        /* <DEDUP_REMOVED lines=8> */
.L_x_15367:
[----:B------:R-:W-:Y:S05]  /*24dc0*/  BSYNC B0 ;  /* 0x0000000000007941 */ /* 0x000fea0003800000 */
.L_x_15221:
[----:B------:R-:W2:Y:S02]  /*24dd0*/  LDL R2, [R1+0x68] ;  /* 0x0000680001027983 */ /* 0x000ea40000100800 */
[----:B--2---:R-:W-:-:S13]  /*24de0*/  ISETP.NE.AND P1, PT, R2, 0x3, PT ;  /* 0x000000030200780c */ /* 0x004fda0003f25270 */
[----:B------:R-:W-:Y:S05]  /*24df0*/  @!P1 BRA `(.L_x_15223) ;  /* 0x0000000000049947 */ /* 0x000fea0003800000 */
[----:B------:R-:W-:Y:S01]  /*24e00*/  BPT.TRAP 0x1 ;  /* 0x000000040000795c */ /* 0x000fe20000300000 */
.L_x_15223:
[----:B------:R-:W1:Y:S02]  /*24e10*/  LDL R2, [R1+0x1c] ;  /* 0x00001c0001027983 */ /* 0x000e640000100800 */
[----:B-1----:R-:W-:-:S04]  /*24e20*/  SHF.L.U32 R3, R2, 0x1f, RZ ;  /* 0x0000001f02037819 */ /* 0x002fc800000006ff */
[----:B------:R-:W1:Y:S02]  /*24e30*/  SYNCS.PHASECHK.TRANS64.TRYWAIT P1, [R0+URZ+0x13260], R3 ;  /* 0x01326003000075a7 */ /* 0x000e64000802017f */
[----:B-1----:R-:W-:Y:S05]  /*24e40*/  @!P1 BRA `(.L_x_15224) ;  /* 0x0000004800d49947 */ /* 0x002fea0003800000 */
.L_x_15368:
[----:B------:R-:W2:Y:S04]  /*24e50*/  LDL R12, [R1+0xc] ;  /* 0x00000c00010c7983 */ /* 0x000ea80000100800 */
[----:B------:R-:W3:Y:S01]  /*24e60*/  LDL R13, [R1+0x68] ;  /* 0x00006800010d7983 */ /* 0x000ee20000100800 */
[----:B------:R-:W-:Y:S05]  /*24e70*/  WARPSYNC.ALL ;  /* 0x0000000000007948 */ /* 0x000fea0003800000 */
[----:B--2---:R-:W-:-:S05]  /*24e80*/  IMAD R2, R12, 0x2800, RZ ;  /* 0x000028000c027824 */ /* 0x004fca00078e02ff */
[----:B-1----:R-:W-:-:S05]  /*24e90*/  LOP3.LUT R3, R2, R28, RZ, 0xfc, !PT ;  /* 0x0000001c02037212 */ /* 0x002fca00078efcff */
[----:B------:R-:W-:-:S06]  /*24ea0*/  IMAD.IADD R4, R18, 0x1, R3 ;  /* 0x0000000112047824 */ /* 0x000fcc00078e0203 */
[----:B0-----:R-:W0:Y:S01]  /*24eb0*/  LDSM.16.MT88.4 R4, [R4+0x6000] ;  /* 0x006000000404783b */ /* 0x001e220000004200 */
        /* <DEDUP_REMOVED lines=60> */
.L_x_15225:
[----:B-1----:R1:W-:Y:S01]  /*25280*/  SYNCS.ARRIVE.TRANS64.A1T0 RZ, [R0+URZ+0x13250], RZ ;  /* 0x013250ff00ff79a7 */ /* 0x0023e2000810003f */
[----:B------:R-:W-:Y:S06]  /*25290*/  BAR.SYNC.DEFER_BLOCKING 0x2, 0x80 ;  /* 0x0082000000007b1d */ /* 0x000fec0000010000 */
[----:B------:R-:W-:Y:S05]  /*252a0*/  @!P0 BRA `(.L_x_15226) ;  /* 0x0000000000048947 */ /* 0x000fea0003800000 */
[----:B------:R-:W-:Y:S01]  /*252b0*/  BPT.TRAP 0x1 ;  /* 0x000000040000795c */ /* 0x000fe20000300000 */
.L_x_15226:
        /* <DEDUP_REMOVED lines=12> */
.L_x_15167:
        /* <DEDUP_REMOVED lines=12> */
.L_x_15227:
[----:B-1----:R-:W0:Y:S01]  /*25440*/  S2R R0, SR_TID.X ;  /* 0x0000000000007919 */ /* 0x002e220000002100 */
        /* <DEDUP_REMOVED lines=13> */
[----:B-----5:R-:W-:Y:S01]  /*25520*/  IMAD.MOV.U32 R25, RZ, RZ, RZ ;  /* 0x000000ffff197224 */ /* 0x020fe200078e00ff */
        /* <DEDUP_REMOVED lines=28> */
.L_x_15378:
[----:B------:R-:W-:Y:S02]  /*256f0*/  ULDC UR4, c[0x0][0xc38] ;  /* 0x00030e0000047ab9 */ /* 0x000fe40000000800 */
[----:B------:R-:W-:-:S04]  /*25700*/  IMAD.U32 R7, RZ, RZ, UR4 ;  /* 0x00000004ff077e24 */ /* 0x000fc8000f8e00ff */
[----:B-1----:R-:W-:-:S04]  /*25710*/  IMAD R3, R3, R7, RZ ;  /* 0x0000000703037224 */ /* 0x002fc800078e02ff */
[----:B------:R-:W-:-:S05]  /*25720*/  IMAD.IADD R4, R6, 0x1, R3 ;  /* 0x0000000106047824 */ /* 0x000fca00078e0203 */
[----:B------:R-:W-:-:S13]  /*25730*/  ISETP.GT.AND P6, PT, R4, R0, PT ;  /* 0x000000000400720c */ /* 0x000fda0003fc4270 */
[----:B------:R-:W-:Y:S05]  /*25740*/  @P6 BRA `(.L_x_15230) ;  /* 0x0000000000a46947 */ /* 0x000fea0003800000 */
.L_x_15233:
        /* <DEDUP_REMOVED lines=35> */
.L_x_15386:
[----:B------:R-:W-:Y:S02]  /*25980*/  ULDC UR4, c[0x0][0xc38] ;  /* 0x00030e0000047ab9 */ /* 0x000fe40000000800 */
[----:B------:R-:W-:-:S04]  /*25990*/  IMAD.U32 R7, RZ, RZ, UR4 ;  /* 0x00000004ff077e24 */ /* 0x000fc8000f8e00ff */
[----:B-1----:R-:W-:-:S04]  /*259a0*/  IMAD R3, R3, R7, RZ ;  /* 0x0000000703037224 */ /* 0x002fc800078e02ff */
[----:B------:R-:W-:-:S05]  /*259b0*/  IMAD.IADD R4, R3, 0x1, R4 ;  /* 0x0000000103047824 */ /* 0x000fca00078e0204 */
[----:B------:R-:W-:-:S13]  /*259c0*/  ISETP.GT.AND P6, PT, R4, R0, PT ;  /* 0x000000000400720c */ /* 0x000fda0003fc4270 */
[----:B------:R-:W-:Y:S05]  /*259d0*/  @!P6 BRA `(.L_x_15233) ;  /* 0xfffffffc005ce947 */ /* 0x000fea000383ffff */
.L_x_15230:
        /* <DEDUP_REMOVED lines=10> */
.L_x_15391:
[----:B------:R-:W-:-:S13]  /*25a80*/  ISETP.NE.AND P0, PT, R3, RZ, PT ;  /* 0x000000ff0300720c */ /* 0x000fda0003f05270 */
[----:B------:R-:W-:Y:S05]  /*25a90*/  @!P0 BRA `(.L_x_15235) ;  /* 0x0000000000108947 */ /* 0x000fea0003800000 */
[----:B------:R-:W-:Y:S01]  /*25aa0*/  UMOV UR4, 0xffffffff ;  /* 0xffffffff00047882 */ /* 0x000fe20000000000 */
[----:B-1----:R-:W-:Y:S02]  /*25ab0*/  VIADD R6, R6, 0xffffffff ;  /* 0xffffffff06067836 */ /* 0x002fe40000000000 */
[----:B------:R-:W-:Y:S05]  /*25ac0*/  BRA.DIV UR4, `(.L_x_15236) ;  /* 0x0000004a04547947 */ /* 0x000fea000b800000 */
[----:B------:R4:W1:Y:S02]  /*25ad0*/  SHFL.IDX PT, R24, R2, R6, 0x1f ;  /* 0x00001f0602187589 */ /* 0x00086400000e0000 */
.L_x_15235:
[----:B---3--:R-:W-:Y:S01]  /*25ae0*/  ISETP.NE.AND P0, PT, R5, 0x1, PT ;  /* 0x000000010500780c */ /* 0x008fe20003f05270 */
[----:B-1----:R-:W-:-:S04]  /*25af0*/  IMAD R24, R24, R7, R4 ;  /* 0x0000000718187224 */ /* 0x002fc800078e0204 */
[----:B------:R-:W-:-:S08]  /*25b00*/  IMAD.IADD R0, R0, 0x1, -R24 ;  /* 0x0000000100007824 */ /* 0x000fd000078e0a18 */
[----:B------:R-:W-:Y:S05]  /*25b10*/  @!P0 BRA `(.L_x_15237) ;  /* 0x0000000000e08947 */ /* 0x000fea0003800000 */
[----:B--2---:R-:W-:-:S04]  /*25b20*/  IABS R4, R25 ;  /* 0x0000001900047213 */ /* 0x004fc80000000000 */
[----:B----4-:R-:W1:Y:S08]  /*25b30*/  I2F.RP R6, R4 ;  /* 0x0000000400067306 */ /* 0x010e700000209400 */
[----:B-1----:R-:W1:Y:S02]  /*25b40*/  MUFU.RCP R6, R6 ;  /* 0x0000000600067308 */ /* 0x002e640000001000 */
[----:B-1----:R-:W-:-:S06]  /*25b50*/  VIADD R8, R6, 0xffffffe ;  /* 0x0ffffffe06087836 */ /* 0x002fcc0000000000 */
        /* <DEDUP_REMOVED lines=52> */
.L_x_15237:
        /* <DEDUP_REMOVED lines=60> */
[----:B------:R-:W-:-:S07]  /*26260*/  IMAD.MOV.U32 R0, RZ, RZ, R2 ;  /* 0x000000ffff007224 */ /* 0x000fce00078e0002 */
.L_x_15238:
[----:B------:R-:W-:-:S05]  /*26270*/  LOP3.LUT R0, RZ, R0, RZ, 0x33, !PT ;  /* 0x00000000ff007212 */ /* 0x000fca00078e33ff */
[----:B------:R-:W-:Y:S01]  /*26280*/  IMAD.IADD R25, R25, 0x1, R0 ;  /* 0x0000000119197824 */ /* 0x000fe200078e0200 */
[----:B------:R-:W-:Y:S06]  /*26290*/  BRA `(.L_x_15239) ;  /* 0x00000000001c7947 */ /* 0x000fec0003800000 */
.L_x_15231:
[----:B------:R-:W-:Y:S01]  /*262a0*/  UMOV UR4, URZ ;  /* 0x0000003f00047c82 */ /* 0x000fe20008000000 */
[----:B------:R-:W-:Y:S01]  /*262b0*/  UMOV UR5, URZ ;  /* 0x0000003f00057c82 */ /* 0x000fe20008000000 */
[----:B------:R-:W-:Y:S01]  /*262c0*/  ULDC UR6, c[0x0][0xc3c] ;  /* 0x00030f0000067ab9 */ /* 0x000fe20000000800 */
[----:B------:R-:W-:Y:S02]  /*262d0*/  IMAD.MOV.U32 R24, RZ, RZ, R0 ;  /* 0x000000ffff187224 */ /* 0x000fe400078e0000 */
[----:B------:R-:W-:Y:S02]  /*262e0*/  IMAD.U32 R25, RZ, RZ, UR4 ;  /* 0x00000004ff197e24 */ /* 0x000fe4000f8e00ff */
[----:B------:R-:W-:Y:S02]  /*262f0*/  IMAD.U32 R26, RZ, RZ, UR5 ;  /* 0x00000005ff1a7e24 */ /* 0x000fe4000f8e00ff */
[----:B------:R-:W-:-:S07]  /*26300*/  IMAD.U32 R27, RZ, RZ, UR6 ;  /* 0x00000006ff1b7e24 */ /* 0x000fce000f8e00ff */
.L_x_15239:
        /* <DEDUP_REMOVED lines=12> */
.L_x_15228:
[----:B------:R-:W-:Y:S02]  /*263d0*/  ULDC UR4, c[0x0][0xc3c] ;  /* 0x00030f0000047ab9 */ /* 0x000fe40000000800 */
[----:B--2---:R-:W-:-:S13]  /*263e0*/  ISETP.GE.AND P0, PT, R27, UR4, PT ;  /* 0x000000041b007c0c */ /* 0x004fda000bf06270 */
[----:B------:R-:W-:Y:S05]  /*263f0*/  @!P0 BRA `(.L_x_15240) ;  /* 0xffffff8800d48947 */ /* 0x000fea000383ffff */
[----:B------:R-:W-:Y:S05]  /*26400*/  BSYNC B7 ;  /* 0x0000000000077941 */ /* 0x000fea0003800000 */
.L_x_15110:
[----:B-1----:R-:W2:Y:S01]  /*26410*/  LDL.LU R0, [R1+0x5c] ;  /* 0x00005c0001007983 */ /* 0x002ea20000300800 */
[----:B------:R-:W-:Y:S01]  /*26420*/  BSSY B0, `(.L_x_15241) ;  /* 0x000000b000007945 */ /* 0x000fe20003800000 */
[----:B------:R-:W1:Y:S01]  /*26430*/  S2R R5, SR_CgaCtaId ;  /* 0x0000000000057919 */ /* 0x000e620000008800 */
        /* <DEDUP_REMOVED lines=9> */
.L_x_15394:
[----:B------:R-:W-:Y:S05]  /*264d0*/  BSYNC B0 ;  /* 0x0000000000007941 */ /* 0x000fea0003800000 */
.L_x_15241:
[----:B------:R-:W-:-:S03]  /*264e0*/  UMOV UR4, 0xffffffff ;  /* 0xffffffff00047882 */ /* 0x000fc60000000000 */
[----:B------:R-:W-:Y:S05]  /*264f0*/  BRA.DIV UR4, `(.L_x_15243) ;  /* 0x0000004204087947 */ /* 0x000fea000b800000 */
[----:B0-----:R-:W0:Y:S02]  /*26500*/  S2R R0, SR_TID.X ;  /* 0x0000000000007919 */ /* 0x001e240000002100 */
[----:B0-----:R-:W-:-:S04]  /*26510*/  SHF.R.U32.HI R0, RZ, 0x5, R0 ;  /* 0x00000005ff007819 */ /* 0x001fc80000011600 */
[----:B------:R-:W-:-:S05]  /*26520*/  LOP3.LUT R0, R0, 0x3, RZ, 0xc0, !PT ;  /* 0x0000000300007812 */ /* 0x000fca00078ec0ff */
[----:B------:R0:W1:Y:S02]  /*26530*/  SHFL.IDX PT, R14, R0, RZ, 0x1f ;  /* 0x00001fff000e7589 */ /* 0x00006400000e0000 */
.L_x_15397:
[----:B-1----:R-:W-:-:S13]  /*26540*/  ISETP.NE.AND P0, PT, R14, RZ, PT ;  /* 0x000000ff0e00720c */ /* 0x002fda0003f05270 */
[----:B------:R-:W-:Y:S05]  /*26550*/  @P0 BRA `(.L_x_14913) ;  /* 0x0000000000b40947 */ /* 0x000fea0003800000 */
[----:B------:R-:W-:-:S03]  /*26560*/  UMOV UR4, 0xffffffff ;  /* 0xffffffff00047882 */ /* 0x000fc60000000000 */
[----:B------:R-:W-:Y:S05]  /*26570*/  BRA.DIV UR4, `(.L_x_15244) ;  /* 0x00000042041c7947 */ /* 0x000fea000b800000 */
[----:B------:R-:W-:-:S13]  /*26580*/  ELECT P6, URZ, PT ;  /* 0x00000000003f782f */ /* 0x000fda00038c0000 */
.L_x_15400:
[----:B------:R-:W-:Y:S05]  /*26590*/  @!P6 BRA `(.L_x_14913) ;  /* 0x0000000000a4e947 */ /* 0x000fea0003800000 */
[----:B0-----:R-:W2:Y:S02]  /*265a0*/  LDL.LU R0, [R1+0x40] ;  /* 0x0000400001007983 */ /* 0x001ea40000300800 */
[----:B--2---:R-:W-:-:S04]  /*265b0*/  LOP3.LUT R0, R0, 0x2, RZ, 0xfc, !PT ;  /* 0x0000000200007812 */ /* 0x004fc800078efcff */
[----:B------:R-:W-:-:S13]  /*265c0*/  ISETP.NE.AND P0, PT, R0, 0x3, PT ;  /* 0x000000030000780c */ /* 0x000fda0003f05270 */
[----:B------:R-:W-:Y:S05]  /*265d0*/  @!P0 BRA `(.L_x_15245) ;  /* 0x0000000000048947 */ /* 0x000fea0003800000 */
[----:B------:R-:W-:Y:S01]  /*265e0*/  BPT.TRAP 0x1 ;  /* 0x000000040000795c */ /* 0x000fe20000300000 */
.L_x_15245:
        /* <DEDUP_REMOVED lines=9> */
.L_x_15401:
[----:B------:R-:W2:Y:S01]  /*26680*/  LDL.LU R6, [R1+0x1c] ;  /* 0x00001c0001067983 */ /* 0x000ea20000300800 */
[----:B------:R-:W-:Y:S02]  /*26690*/  SEL R0, R0, RZ, P2 ;  /* 0x000000ff00007207 */ /* 0x000fe40001000000 */
[----:B--2---:R-:W-:Y:S01]  /*266a0*/  LOP3.LUT R2, R6, R2, RZ, 0x3c, !PT ;  /* 0x0000000206027212 */ /* 0x004fe200078e3cff */
[----:B------:R-:W-:Y:S06]  /*266b0*/  @!P0 BRA `(.L_x_15247) ;  /* 0x0000000000048947 */ /* 0x000fec0003800000 */
[----:B------:R-:W-:Y:S01]  /*266c0*/  BPT.TRAP 0x1 ;  /* 0x000000040000795c */ /* 0x000fe20000300000 */
.L_x_15247:
[----:B------:R-:W-:Y:S01]  /*266d0*/  IMAD R5, R0, 0x8, R5 ;  /* 0x0000000800057824 */ /* 0x000fe200078e0205 */
[----:B------:R-:W-:-:S04]  /*266e0*/  SHF.L.U32 R0, R2, 0x1f, RZ ;  /* 0x0000001f02007819 */ /* 0x000fc800000006ff */
[----:B------:R-:W1:Y:S02]  /*266f0*/  SYNCS.PHASECHK.TRANS64.TRYWAIT P1, [R5+URZ+0x13240], R0 ;  /* 0x01324000050075a7 */ /* 0x000e64000802017f */
[----:B-1----:R-:W-:Y:S05]  /*26700*/  @!P1 BRA `(.L_x_15248) ;  /* 0x0000003c00ec9947 */ /* 0x002fea0003800000 */
.L_x_15402:
[----:B------:R-:W-:Y:S05]  /*26710*/  @!P0 BRA `(.L_x_15249) ;  /* 0x0000000000048947 */ /* 0x000fea0003800000 */
[----:B------:R-:W-:Y:S01]  /*26720*/  BPT.TRAP 0x1 ;  /* 0x000000040000795c */ /* 0x000fe20000300000 */
.L_x_15249:
[----:B------:R-:W2:Y:S02]  /*26730*/  SYNCS.PHASECHK.TRANS64.TRYWAIT P1, [R4+URZ+0x13260], R3 ;  /* 0x01326003040075a7 */ /* 0x000ea4000802017f */
[----:B--2---:R-:W-:Y:S05]  /*26740*/  @!P1 BRA `(.L_x_15250) ;  /* 0x0000003c00f09947 */ /* 0x004fea0003800000 */
.L_x_15403:
[----:B------:R-:W-:Y:S05]  /*26750*/  @!P0 BRA `(.L_x_15251) ;  /* 0x0000000000048947 */ /* 0x000fea0003800000 */
[----:B------:R-:W-:Y:S01]  /*26760*/  BPT.TRAP 0x1 ;  /* 0x000000040000795c */ /* 0x000fe20000300000 */
.L_x_15251:
[----:B------:R-:W3:Y:S02]  /*26770*/  SYNCS.PHASECHK.TRANS64.TRYWAIT P1, [R5+URZ+0x13260], R0 ;  /* 0x01326000050075a7 */ /* 0x000ee4000802017f */
[----:B---3--:R-:W-:Y:S05]  /*26780*/  @!P1 BRA `(.L_x_15252) ;  /* 0x0000003c00f49947 */ /* 0x008fea0003800000 */
.L_x_15404:
[----:B------:R-:W-:Y:S05]  /*26790*/  @!P0 BRA `(.L_x_15253) ;  /* 0x0000000000048947 */ /* 0x000fea0003800000 */
[----:B------:R-:W-:Y:S01]  /*267a0*/  BPT.TRAP 0x1 ;  /* 0x000000040000795c */ /* 0x000fe20000300000 */
.L_x_15253:
[----:B------:R-:W4:Y:S02]  /*267b0*/  SYNCS.PHASECHK.TRANS64.TRYWAIT P1, [R4+URZ+0x13280], R3 ;  /* 0x01328003040075a7 */ /* 0x000f24000802017f */
[----:B----4-:R-:W-:Y:S05]  /*267c0*/  @!P1 BRA `(.L_x_15254) ;  /* 0x0000003c00f89947 */ /* 0x010fea0003800000 */
.L_x_15405:
[----:B------:R-:W-:Y:S05]  /*267d0*/  @!P0 BRA `(.L_x_15255) ;  /* 0x0000000000048947 */ /* 0x000fea0003800000 */
[----:B------:R-:W-:Y:S01]  /*267e0*/  BPT.TRAP 0x1 ;  /* 0x000000040000795c */ /* 0x000fe20000300000 */
.L_x_15255:
[----:B------:R0:W0:Y:S02]  /*267f0*/  SYNCS.PHASECHK.TRANS64.TRYWAIT P0, [R5+URZ+0x13280], R0 ;  /* 0x01328000050075a7 */ /* 0x000024000800017f */
[----:B0-----:R-:W-:Y:S05]  /*26800*/  @!P0 NANOSLEEP.SYNCS 0x989680 ;  /* 0x009896800000895d */ /* 0x001fea0003900000 */
[----:B------:R-:W0:Y:S02]  /*26810*/  @!P0 SYNCS.PHASECHK.TRANS64 P0, [R5+URZ+0x13280], R0 ;  /* 0x01328000050085a7 */ /* 0x000e24000800007f */
[----:B0-----:R-:W-:Y:S05]  /*26820*/  @!P0 BRA `(.L_x_15255) ;  /* 0xfffffffc00f08947 */ /* 0x001fea000383ffff */
.L_x_14913:
[----:B------:R-:W-:Y:S05]  /*26830*/  BSYNC B8 ;  /* 0x0000000000087941 */ /* 0x000fea0003800000 */
.L_x_14910:
[----:B------:R-:W-:Y:S05]  /*26840*/  EXIT ;  /* 0x000000000000794d */ /* 0x000fea0003800000 */
.L_x_14939:
[----:B-1----:R1:W2:Y:S02]  /*26850*/  SYNCS.PHASECHK.TRANS64.TRYWAIT P5, [R50+URZ+0x13290], R75 ;  /* 0x0132904b320075a7 */ /* 0x0022a400080a017f */
[----:B--2---:R-:W-:Y:S05]  /*26860*/  @!P5 NANOSLEEP.SYNCS 0x989680 ;  /* 0x009896800000d95d */ /* 0x004fea0003900000 */
[----:B------:R-:W2:Y:S02]  /*26870*/  @!P5 SYNCS.PHASECHK.TRANS64 P5, [R50+URZ+0x13290], R75 ;  /* 0x0132904b3200d5a7 */ /* 0x000ea400080a007f */
[----:B--2---:R-:W-:Y:S05]  /*26880*/  @!P5 BRA `(.L_x_14939) ;  /* 0xfffffffc00f0d947 */ /* 0x004fea000383ffff */
[----:B------:R-:W-:Y:S05]  /*26890*/  BRA `(.L_x_15256) ;  /* 0xfffffdc000d87947 */ /* 0x000fea000383ffff */
.L_x_14940:
[----:B------:R-:W-:Y:S01]  /*268a0*/  BSSY B1, `(.L_x_15257) ;  /* 0x0000007000017945 */ /* 0x000fe20003800000 */
[----:B------:R-:W-:Y:S02]  /*268b0*/  IMAD.MOV.U32 R12, RZ, RZ, RZ ;  /* 0x000000ffff0c7224 */ /* 0x000fe400078e00ff */
[----:B------:R-:W-:Y:S02]  /*268c0*/  IMAD.MOV.U32 R11, RZ, RZ, 0x1e1f ;  /* 0x00001e1fff0b7424 */ /* 0x000fe400078e00ff */
[----:B------:R-:W-:-:S07]  /*268d0*/  IMAD.MOV.U32 R15, RZ, RZ, -0x1 ;  /* 0xffffffffff0f7424 */ /* 0x000fce00078e00ff */
[----:B01----:R-:W-:Y:S05]  /*268e0*/  WARPSYNC.COLLECTIVE R15, `(.L_x_15258) ;  /* 0x000000000f087348 */ /* 0x003fea0003c00000 */
[----:B------:R2:W3:Y:S02]  /*268f0*/  SHFL.IDX P6, R14, R13, R12, R11 ;  /* 0x0000000c0d0e7389 */ /* 0x0004e400000c000b */
[----:B0123--:R-:W-:Y:S01]  /*26900*/  ENDCOLLECTIVE ;  /* 0x000000000000791b */ /* 0x00ffe20003800000 */
.L_x_15258:
[----:B------:R-:W-:Y:S05]  /*26910*/  BSYNC B1 ;  /* 0x0000000000017941 */ /* 0x000fea0003800000 */
.L_x_15257:
        /* <DEDUP_REMOVED lines=8> */
.L_x_15259:
[----:B------:R-:W-:Y:S05]  /*269a0*/  BRA `(.L_x_15260) ;  /* 0xfffffdc000a87947 */ /* 0x000fea000383ffff */
.L_x_14950:
[----:B0-----:R0:W1:Y:S02]  /*269b0*/  SYNCS.PHASECHK.TRANS64.TRYWAIT P6, [R50+URZ+0x13290], R75 ;  /* 0x0132904b320075a7 */ /* 0x00106400080c017f */
[----:B-1----:R-:W-:Y:S05]  /*269c0*/  @!P6 NANOSLEEP.SYNCS 0x989680 ;  /* 0x009896800000e95d */ /* 0x002fea0003900000 */
[----:B------:R-:W1:Y:S02]  /*269d0*/  @!P6 SYNCS.PHASECHK.TRANS64 P6, [R50+URZ+0x13290], R75 ;  /* 0x0132904b3200e5a7 */ /* 0x000e6400080c007f */
[----:B-1----:R-:W-:Y:S05]  /*269e0*/  @!P6 BRA `(.L_x_14950) ;  /* 0xfffffffc00f0e947 */ /* 0x002fea000383ffff */
[----:B------:R-:W-:Y:S05]  /*269f0*/  BRA `(.L_x_15261) ;  /* 0xfffffdd400087947 */ /* 0x000fea000383ffff */
.L_x_14951:
[----:B------:R-:W-:Y:S01]  /*26a00*/  BSSY B1, `(.L_x_15262) ;  /* 0x0000007000017945 */ /* 0x000fe20003800000 */
[----:B------:R-:W-:Y:S02]  /*26a10*/  IMAD.MOV.U32 R12, RZ, RZ, RZ ;  /* 0x000000ffff0c7224 */ /* 0x000fe400078e00ff */
[----:B------:R-:W-:Y:S02]  /*26a20*/  IMAD.MOV.U32 R11, RZ, RZ, 0x1e1f ;  /* 0x00001e1fff0b7424 */ /* 0x000fe400078e00ff */
[----:B------:R-:W-:-:S07]  /*26a30*/  IMAD.MOV.U32 R15, RZ, RZ, -0x1 ;  /* 0xffffffffff0f7424 */ /* 0x000fce00078e00ff */
[----:B0-----:R-:W-:Y:S05]  /*26a40*/  WARPSYNC.COLLECTIVE R15, `(.L_x_15263) ;  /* 0x000000000f087348 */ /* 0x001fea0003c00000 */
[----:B------:R1:W2:Y:S02]  /*26a50*/  SHFL.IDX P6, R14, R13, R12, R11 ;  /* 0x0000000c0d0e7389 */ /* 0x0002a400000c000b */
[----:B012---:R-:W-:Y:S01]  /*26a60*/  ENDCOLLECTIVE ;  /* 0x000000000000791b */ /* 0x007fe20003800000 */
.L_x_15263:
[----:B------:R-:W-:Y:S05]  /*26a70*/  BSYNC B1 ;  /* 0x0000000000017941 */ /* 0x000fea0003800000 */
.L_x_15262:
        /* <DEDUP_REMOVED lines=8> */
.L_x_15264:
[----:B------:R-:W-:Y:S05]  /*26b00*/  BRA `(.L_x_15265) ;  /* 0xfffffdd000d87947 */ /* 0x000fea000383ffff */
.L_x_14956:
[----:B0-----:R0:W1:Y:S02]  /*26b10*/  SYNCS.PHASECHK.TRANS64.TRYWAIT P3, [R50+URZ+0x13290], R75 ;  /* 0x0132904b320075a7 */ /* 0x001064000806017f */
[----:B-1----:R-:W-:Y:S05]  /*26b20*/  @!P3 NANOSLEEP.SYNCS 0x989680 ;  /* 0x009896800000b95d */ /* 0x002fea0003900000 */
[----:B------:R-:W1:Y:S02]  /*26b30*/  @!P3 SYNCS.PHASECHK.TRANS64 P3, [R50+URZ+0x13290], R75 ;  /* 0x0132904b3200b5a7 */ /* 0x000e64000806007f */
[----:B-1----:R-:W-:Y:S05]  /*26b40*/  @!P3 BRA `(.L_x_14956) ;  /* 0xfffffffc00f0b947 */ /* 0x002fea000383ffff */
[----:B------:R-:W-:Y:S05]  /*26b50*/  BRA `(.L_x_15266) ;  /* 0xfffffde000c07947 */ /* 0x000fea000383ffff */
.L_x_14957:
[----:B------:R-:W-:Y:S01]  /*26b60*/  BSSY B1, `(.L_x_15267) ;  /* 0x0000007000017945 */ /* 0x000fe20003800000 */
[----:B------:R-:W-:Y:S02]  /*26b70*/  IMAD.MOV.U32 R12, RZ, RZ, RZ ;  /* 0x000000ffff0c7224 */ /* 0x000fe400078e00ff */
[----:B------:R-:W-:Y:S02]  /*26b80*/  IMAD.MOV.U32 R11, RZ, RZ, 0x1e1f ;  /* 0x00001e1fff0b7424 */ /* 0x000fe400078e00ff */
[----:B------:R-:W-:-:S07]  /*26b90*/  IMAD.MOV.U32 R15, RZ, RZ, -0x1 ;  /* 0xffffffffff0f7424 */ /* 0x000fce00078e00ff */
[----:B0-----:R-:W-:Y:S05]  /*26ba0*/  WARPSYNC.COLLECTIVE R15, `(.L_x_15268) ;  /* 0x000000000f087348 */ /* 0x001fea0003c00000 */
[----:B------:R1:W2:Y:S02]  /*26bb0*/  SHFL.IDX P6, R14, R13, R12, R11 ;  /* 0x0000000c0d0e7389 */ /* 0x0002a400000c000b */
[----:B012---:R-:W-:Y:S01]  /*26bc0*/  ENDCOLLECTIVE ;  /* 0x000000000000791b */ /* 0x007fe20003800000 */
.L_x_15268:
[----:B------:R-:W-:Y:S05]  /*26bd0*/  BSYNC B1 ;  /* 0x0000000000017941 */ /* 0x000fea0003800000 */
.L_x_15267:
        /* <DEDUP_REMOVED lines=8> */
.L_x_15269:
[----:B------:R-:W-:Y:S05]  /*26c60*/  BRA `(.L_x_15270) ;  /* 0xfffffde000f87947 */ /* 0x000fea000383ffff */
.L_x_14961:
[----:B-1----:R1:W0:Y:S02]  /*26c70*/  SYNCS.PHASECHK.TRANS64.TRYWAIT P4, [R50+URZ+0x132b0], R75 ;  /* 0x0132b04b320075a7 */ /* 0x002224000808017f */
[----:B0-----:R-:W-:Y:S05]  /*26c80*/  @!P4 NANOSLEEP.SYNCS 0x989680 ;  /* 0x009896800000c95d */ /* 0x001fea0003900000 */
[----:B------:R-:W0:Y:S02]  /*26c90*/  @!P4 SYNCS.PHASECHK.TRANS64 P4, [R50+URZ+0x132b0], R75 ;  /* 0x0132b04b3200c5a7 */ /* 0x000e24000808007f */
[----:B0-----:R-:W-:Y:S05]  /*26ca0*/  @!P4 BRA `(.L_x_14961) ;  /* 0xfffffffc00f0c947 */ /* 0x001fea000383ffff */
[----:B------:R-:W-:Y:S05]  /*26cb0*/  BRA `(.L_x_15271) ;  /* 0xfffffde400707947 */ /* 0x000fea000383ffff */
.L_x_14989:
[----:B------:R-:W-:Y:S01]  /*26cc0*/  BSSY B1, `(.L_x_15272) ;  /* 0x0000007000017945 */ /* 0x000fe20003800000 */
[----:B------:R-:W-:Y:S02]  /*26cd0*/  IMAD.MOV.U32 R12, RZ, RZ, RZ ;  /* 0x000000ffff0c7224 */ /* 0x000fe400078e00ff */
[----:B------:R-:W-:Y:S02]  /*26ce0*/  IMAD.MOV.U32 R11, RZ, RZ, 0x1e1f ;  /* 0x00001e1fff0b7424 */ /* 0x000fe400078e00ff */
[----:B------:R-:W-:-:S07]  /*26cf0*/  IMAD.MOV.U32 R15, RZ, RZ, -0x1 ;  /* 0xffffffffff0f7424 */ /* 0x000fce00078e00ff */
[----:B------:R-:W-:Y:S05]  /*26d00*/  WARPSYNC.COLLECTIVE R15, `(.L_x_15273) ;  /* 0x000000000f087348 */ /* 0x000fea0003c00000 */
[----:B------:R0:W1:Y:S02]  /*26d10*/  SHFL.IDX P6, R14, R13, R12, R11 ;  /* 0x0000000c0d0e7389 */ /* 0x00006400000c000b */
[----:B01----:R-:W-:Y:S01]  /*26d20*/  ENDCOLLECTIVE ;  /* 0x000000000000791b */ /* 0x003fe20003800000 */
.L_x_15273:
[----:B------:R-:W-:Y:S05]  /*26d30*/  BSYNC B1 ;  /* 0x0000000000017941 */ /* 0x000fea0003800000 */
.L_x_15272:
        /* <DEDUP_REMOVED lines=8> */
.L_x_15274:
[----:B------:R-:W-:Y:S02]  /*26dc0*/  IMAD.MOV.U32 R13, RZ, RZ, R4 ;  /* 0x000000ffff0d7224 */ /* 0x000fe400078e0004 */
[----:B------:R-:W-:-:S07]  /*26dd0*/  IMAD.MOV.U32 R3, RZ, RZ, R14 ;  /* 0x000000ffff037224 */ /* 0x000fce00078e000e */
[----:B------:R-:W-:Y:S05]  /*26de0*/  WARPSYNC.COLLECTIVE R15, `(.L_x_15275) ;  /* 0x000000000f087348 */ /* 0x000fea0003c00000 */
[----:B------:R0:W1:Y:S02]  /*26df0*/  SHFL.IDX P6, R14, R13, R12, R11 ;  /* 0x0000000c0d0e7389 */ /* 0x00006400000c000b */
[----:B01----:R-:W-:Y:S01]  /*26e00*/  ENDCOLLECTIVE ;  /* 0x000000000000791b */ /* 0x003fe20003800000 */
.L_x_15275:
[----:B------:R-:W-:Y:S02]  /*26e10*/  IMAD.MOV.U32 R13, RZ, RZ, R5 ;  /* 0x000000ffff0d7224 */ /* 0x000fe400078e0005 */
[----:B------:R-:W-:-:S07]  /*26e20*/  IMAD.MOV.U32 R4, RZ, RZ, R14 ;  /* 0x000000ffff047224 */ /* 0x000fce00078e000e */
[----:B------:R-:W-:Y:S05]  /*26e30*/  WARPSYNC.COLLECTIVE R15, `(.L_x_15276) ;  /* 0x000000000f087348 */ /* 0x000fea0003c00000 */
[----:B------:R0:W1:Y:S02]  /*26e40*/  SHFL.IDX P6, R14, R13, R12, R11 ;  /* 0x0000000c0d0e7389 */ /* 0x00006400000c000b */
[----:B01----:R-:W-:Y:S01]  /*26e50*/  ENDCOLLECTIVE ;  /* 0x000000000000791b */ /* 0x003fe20003800000 */
.L_x_15276:
[----:B------:R-:W-:Y:S05]  /*26e60*/  BRA `(.L_x_15277) ;  /* 0xfffffdf800d47947 */ /* 0x000fea000383ffff */
.L_x_14993:
[----:B-1----:R1:W2:Y:S02]  /*26e70*/  SYNCS.PHASECHK.TRANS64.TRYWAIT P0, [R22+URZ+0x13200], R5 ;  /* 0x01320005160075a7 */ /* 0x0022a4000800017f */
[----:B--2---:R-:W-:Y:S05]  /*26e80*/  @!P0 NANOSLEEP.SYNCS 0x989680 ;  /* 0x009896800000895d */ /* 0x004fea0003900000 */
[----:B------:R-:W2:Y:S02]  /*26e90*/  @!P0 SYNCS.PHASECHK.TRANS64 P0, [R22+URZ+0x13200], R5 ;  /* 0x01320005160085a7 */ /* 0x000ea4000800007f */
[----:B--2---:R-:W-:Y:S05]  /*26ea0*/  @!P0 BRA `(.L_x_14993) ;  /* 0xfffffffc00f08947 */ /* 0x004fea000383ffff */
[----:B------:R-:W-:Y:S05]  /*26eb0*/  BRA `(.L_x_15278) ;  /* 0xfffffdfc006c7947 */ /* 0x000fea000383ffff */
.L_x_14997:
[----:B------:R-:W-:Y:S01]  /*26ec0*/  BSSY B1, `(.L_x_15279) ;  /* 0x0000007000017945 */ /* 0x000fe20003800000 */
[----:B------:R-:W-:Y:S02]  /*26ed0*/  IMAD.MOV.U32 R12, RZ, RZ, RZ ;  /* 0x000000ffff0c7224 */ /* 0x000fe400078e00ff */
[----:B------:R-:W-:Y:S02]  /*26ee0*/  IMAD.MOV.U32 R11, RZ, RZ, 0x1e1f ;  /* 0x00001e1fff0b7424 */ /* 0x000fe400078e00ff */
[----:B------:R-:W-:-:S07]  /*26ef0*/  IMAD.MOV.U32 R15, RZ, RZ, -0x1 ;  /* 0xffffffffff0f7424 */ /* 0x000fce00078e00ff */
[----:B------:R-:W-:Y:S05]  /*26f00*/  WARPSYNC.COLLECTIVE R15, `(.L_x_15280) ;  /* 0x000000000f087348 */ /* 0x000fea0003c00000 */
[----:B------:R0:W1:Y:S02]  /*26f10*/  SHFL.IDX P6, R14, R13, R12, R11 ;  /* 0x0000000c0d0e7389 */ /* 0x00006400000c000b */
[----:B01----:R-:W-:Y:S01]  /*26f20*/  ENDCOLLECTIVE ;  /* 0x000000000000791b */ /* 0x003fe20003800000 */
.L_x_15280:
[----:B------:R-:W-:Y:S05]  /*26f30*/  BSYNC B1 ;  /* 0x0000000000017941 */ /* 0x000fea0003800000 */
.L_x_15279:
        /* <DEDUP_REMOVED lines=8> */
.L_x_15281:
[----:B------:R-:W-:Y:S02]  /*26fc0*/  IMAD.MOV.U32 R13, RZ, RZ, R7 ;  /* 0x000000ffff0d7224 */ /* 0x000fe400078e0007 */
[----:B------:R-:W-:-:S07]  /*26fd0*/  IMAD.MOV.U32 R5, RZ, RZ, R14 ;  /* 0x000000ffff057224 */ /* 0x000fce00078e000e */
[----:B------:R-:W-:Y:S05]  /*26fe0*/  WARPSYNC.COLLECTIVE R15, `(.L_x_15282) ;  /* 0x000000000f087348 */ /* 0x000fea0003c00000 */
[----:B------:R0:W1:Y:S02]  /*26ff0*/  SHFL.IDX P6, R14, R13, R12, R11 ;  /* 0x0000000c0d0e7389 */ /* 0x00006400000c000b */
[----:B01----:R-:W-:Y:S01]  /*27000*/  ENDCOLLECTIVE ;  /* 0x000000000000791b */ /* 0x003fe20003800000 */
.L_x_15282:
[----:B------:R-:W-:Y:S02]  /*27010*/  IMAD.MOV.U32 R13, RZ, RZ, R0 ;  /* 0x000000ffff0d7224 */ /* 0x000fe400078e0000 */
[----:B------:R-:W-:-:S07]  /*27020*/  IMAD.MOV.U32 R7, RZ, RZ, R14 ;  /* 0x000000ffff077224 */ /* 0x000fce00078e000e */
[----:B------:R-:W-:Y:S05]  /*27030*/  WARPSYNC.COLLECTIVE R15, `(.L_x_15283) ;  /* 0x000000000f087348 */ /* 0x000fea0003c00000 */
[----:B------:R0:W1:Y:S02]  /*27040*/  SHFL.IDX P6, R14, R13, R12, R11 ;  /* 0x0000000c0d0e7389 */ /* 0x00006400000c000b */
[----:B01----:R-:W-:Y:S01]  /*27050*/  ENDCOLLECTIVE ;  /* 0x000000000000791b */ /* 0x003fe20003800000 */
.L_x_15283:
[----:B------:R-:W-:Y:S05]  /*27060*/  BRA `(.L_x_15284) ;  /* 0xfffffe0c00807947 */ /* 0x000fea000383ffff */
.L_x_15001:
[----:B0-----:R0:W1:Y:S02]  /*27070*/  SYNCS.PHASECHK.TRANS64.TRYWAIT P1, [R22+URZ+0x13200], R13 ;  /* 0x0132000d160075a7 */ /* 0x001064000802017f */
[----:B-1----:R-:W-:Y:S05]  /*27080*/  @!P1 NANOSLEEP.SYNCS 0x989680 ;  /* 0x009896800000995d */ /* 0x002fea0003900000 */
[----:B------:R-:W1:Y:S02]  /*27090*/  @!P1 SYNCS.PHASECHK.TRANS64 P1, [R22+URZ+0x13200], R13 ;  /* 0x0132000d160095a7 */ /* 0x000e64000802007f */
[----:B-1----:R-:W-:Y:S05]  /*270a0*/  @!P1 BRA `(.L_x_15001) ;  /* 0xfffffffc00f09947 */ /* 0x002fea000383ffff */
[----:B------:R-:W-:Y:S05]  /*270b0*/  BRA `(.L_x_15285) ;  /* 0xfffffe1000087947 */ /* 0x000fea000383ffff */
.L_x_15005:
[----:B-1----:R1:W3:Y:S02]  /*270c0*/  SYNCS.PHASECHK.TRANS64.TRYWAIT P1, [R12+URZ+0x13230], R3 ;  /* 0x013230030c0075a7 */ /* 0x0022e4000802017f */
[----:B---3--:R-:W-:Y:S05]  /*270d0*/  @!P1 NANOSLEEP.SYNCS 0x989680 ;  /* 0x009896800000995d */ /* 0x008fea0003900000 */
[----:B------:R-:W3:Y:S02]  /*270e0*/  @!P1 SYNCS.PHASECHK.TRANS64 P1, [R12+URZ+0x13230], R3 ;  /* 0x013230030c0095a7 */ /* 0x000ee4000802007f */
[----:B---3--:R-:W-:Y:S05]  /*270f0*/  @!P1 BRA `(.L_x_15005) ;  /* 0xfffffffc00f09947 */ /* 0x008fea000383ffff */
[----:B------:R-:W-:Y:S05]  /*27100*/  BRA `(.L_x_15004) ;  /* 0xfffffe20005c7947 */ /* 0x000fea000383ffff */
.L_x_15026:
[----:B-1----:R1:W2:Y:S02]  /*27110*/  SYNCS.PHASECHK.TRANS64.TRYWAIT P1, [R8+URZ+0x13230], R11 ;  /* 0x0132300b080075a7 */ /* 0x0022a4000802017f */
[----:B--2---:R-:W-:Y:S05]  /*27120*/  @!P1 NANOSLEEP.SYNCS 0x989680 ;  /* 0x009896800000995d */ /* 0x004fea0003900000 */
[----:B------:R-:W2:Y:S02]  /*27130*/  @!P1 SYNCS.PHASECHK.TRANS64 P1, [R8+URZ+0x13230], R11 ;  /* 0x0132300b080095a7 */ /* 0x000ea4000802007f */
[----:B--2---:R-:W-:Y:S05]  /*27140*/  @!P1 BRA `(.L_x_15026) ;  /* 0xfffffffc00f09947 */ /* 0x004fea000383ffff */
[----:B------:R-:W-:Y:S05]  /*27150*/  BRA `(.L_x_15025) ;  /* 0xfffffe6800e87947 */ /* 0x000fea000383ffff */
.L_x_15031:
[----:B-1----:R1:W2:Y:S02]  /*27160*/  SYNCS.PHASECHK.TRANS64.TRYWAIT P1, [R20+URZ+0x13250], R10 ;  /* 0x0132500a140075a7 */ /* 0x0022a4000802017f */
[----:B--2---:R-:W-:Y:S05]  /*27170*/  @!P1 NANOSLEEP.SYNCS 0x989680 ;  /* 0x009896800000995d */ /* 0x004fea0003900000 */
[----:B------:R-:W2:Y:S02]  /*27180*/  @!P1 SYNCS.PHASECHK.TRANS64 P1, [R20+URZ+0x13250], R10 ;  /* 0x0132500a140095a7 */ /* 0x000ea4000802007f */
[----:B--2---:R-:W-:Y:S05]  /*27190*/  @!P1 BRA `(.L_x_15031) ;  /* 0xfffffffc00f09947 */ /* 0x004fea000383ffff */
[----:B------:R-:W-:Y:S05]  /*271a0*/  BRA `(.L_x_15030) ;  /* 0xfffffe7000587947 */ /* 0x000fea000383ffff */
.L_x_15053:
[----:B-1----:R1:W2:Y:S02]  /*271b0*/  SYNCS.PHASECHK.TRANS64.TRYWAIT P1, [R0+URZ+0x13230], R13 ;  /* 0x0132300d000075a7 */ /* 0x0022a4000802017f */
[----:B--2---:R-:W-:Y:S05]  /*271c0*/  @!P1 NANOSLEEP.SYNCS 0x989680 ;  /* 0x009896800000995d */ /* 0x004fea0003900000 */
[----:B------:R-:W2:Y:S02]  /*271d0*/  @!P1 SYNCS.PHASECHK.TRANS64 P1, [R0+URZ+0x13230], R13 ;  /* 0x0132300d000095a7 */ /* 0x000ea4000802007f */
[----:B--2---:R-:W-:Y:S05]  /*271e0*/  @!P1 BRA `(.L_x_15053) ;  /* 0xfffffffc00f09947 */ /* 0x004fea000383ffff */
[----:B------:R-:W-:Y:S05]  /*271f0*/  BRA `(.L_x_15052) ;  /* 0xfffffeb800d47947 */ /* 0x000fea000383ffff */
.L_x_15058:
[----:B-1----:R1:W2:Y:S02]  /*27200*/  SYNCS.PHASECHK.TRANS64.TRYWAIT P1, [R14+URZ+0x13250], R11 ;  /* 0x0132500b0e0075a7 */ /* 0x0022a4000802017f */
[----:B--2---:R-:W-:Y:S05]  /*27210*/  @!P1 NANOSLEEP.SYNCS 0x989680 ;  /* 0x009896800000995d */ /* 0x004fea0003900000 */
[----:B------:R-:W2:Y:S02]  /*27220*/  @!P1 SYNCS.PHASECHK.TRANS64 P1, [R14+URZ+0x13250], R11 ;  /* 0x0132500b0e0095a7 */ /* 0x000ea4000802007f */
[----:B--2---:R-:W-:Y:S05]  /*27230*/  @!P1 BRA `(.L_x_15058) ;  /* 0xfffffffc00f09947 */ /* 0x004fea000383ffff */
[----:B------:R-:W-:Y:S05]  /*27240*/  BRA `(.L_x_15057) ;  /* 0xfffffec000447947 */ /* 0x000fea000383ffff */
.L_x_15068:
[----:B-1----:R1:W2:Y:S02]  /*27250*/  SYNCS.PHASECHK.TRANS64.TRYWAIT P1, [R0+URZ+0x13230], R13 ;  /* 0x0132300d000075a7 */ /* 0x0022a4000802017f */
[----:B--2---:R-:W-:Y:S05]  /*27260*/  @!P1 NANOSLEEP.SYNCS 0x989680 ;  /* 0x009896800000995d */ /* 0x004fea0003900000 */
[----:B------:R-:W2:Y:S02]  /*27270*/  @!P1 SYNCS.PHASECHK.TRANS64 P1, [R0+URZ+0x13230], R13 ;  /* 0x0132300d000095a7 */ /* 0x000ea4000802007f */
[----:B--2---:R-:W-:Y:S05]  /*27280*/  @!P1 BRA `(.L_x_15068) ;  /* 0xfffffffc00f09947 */ /* 0x004fea000383ffff */
[----:B------:R-:W-:Y:S05]  /*27290*/  BRA `(.L_x_15067) ;  /* 0xfffffee8007c7947 */ /* 0x000fea000383ffff */
.L_x_15073:
[----:B-1----:R1:W2:Y:S02]  /*272a0*/  SYNCS.PHASECHK.TRANS64.TRYWAIT P1, [R14+URZ+0x13250], R9 ;  /* 0x013250090e0075a7 */ /* 0x0022a4000802017f */
[----:B--2---:R-:W-:Y:S05]  /*272b0*/  @!P1 NANOSLEEP.SYNCS 0x989680 ;  /* 0x009896800000995d */ /* 0x004fea0003900000 */
[----:B------:R-:W2:Y:S02]  /*272c0*/  @!P1 SYNCS.PHASECHK.TRANS64 P1, [R14+URZ+0x13250], R9 ;  /* 0x013250090e0095a7 */ /* 0x000ea4000802007f */
[----:B--2---:R-:W-:Y:S05]  /*272d0*/  @!P1 BRA `(.L_x_15073) ;  /* 0xfffffffc00f09947 */ /* 0x004fea000383ffff */
[----:B------:R-:W-:Y:S05]  /*272e0*/  BRA `(.L_x_15072) ;  /* 0xfffffeec00ec7947 */ /* 0x000fea000383ffff */
.L_x_15089:
[----:B-1----:R1:W2:Y:S02]  /*272f0*/  SYNCS.PHASECHK.TRANS64.TRYWAIT P1, [R11+URZ+0x13250], R2 ;  /* 0x013250020b0075a7 */ /* 0x0022a4000802017f */
[----:B--2---:R-:W-:Y:S05]  /*27300*/  @!P1 NANOSLEEP.SYNCS 0x989680 ;  /* 0x009896800000995d */ /* 0x004fea0003900000 */
[----:B------:R-:W2:Y:S02]  /*27310*/  @!P1 SYNCS.PHASECHK.TRANS64 P1, [R11+URZ+0x13250], R2 ;  /* 0x013250020b0095a7 */ /* 0x000ea4000802007f */
[----:B--2---:R-:W-:Y:S05]  /*27320*/  @!P1 BRA `(.L_x_15089) ;  /* 0xfffffffc00f09947 */ /* 0x004fea000383ffff */
[----:B------:R-:W-:Y:S05]  /*27330*/  BRA `(.L_x_15088) ;  /* 0xffffff3400687947 */ /* 0x000fea000383ffff */
.L_x_15126:
        /* <DEDUP_REMOVED lines=11> */
.L_x_15287:
[----:B------:R-:W-:Y:S05]  /*273f0*/  BSYNC B1 ;  /* 0x0000000000017941 */ /* 0x000fea0003800000 */
.L_x_15286:
[----:B------:R-:W-:Y:S05]  /*27400*/  BRA `(.L_x_15288) ;  /* 0xffffff88001c7947 */ /* 0x000fea000383ffff */
.L_x_15128:
[----:B------:R-:W-:Y:S01]  /*27410*/  BSSY B1, `(.L_x_15289) ;  /* 0x0000006000017945 */ /* 0x000fe20003800000 */
[----:B------:R-:W-:-:S07]  /*27420*/  IMAD.MOV.U32 R15, RZ, RZ, -0x1 ;  /* 0xffffffffff0f7424 */ /* 0x000fce00078e00ff */
[----:B01----:R-:W-:Y:S05]  /*27430*/  WARPSYNC.COLLECTIVE R15, `(.L_x_15290) ;  /* 0x000000000f0c7348 */ /* 0x003fea0003c00000 */
[----:B------:R-:W-:Y:S02]  /*27440*/  ELECT P6, UR62, PT ;  /* 0x00000000003e782f */ /* 0x000fe400038c0000 */
[----:B------:R-:W-:Y:S01]  /*27450*/  MOV R14, UR62 ;  /* 0x0000003e000e7c02 */ /* 0x000fe20008000f00 */
[----:B01----:R-:W-:Y:S10]  /*27460*/  ENDCOLLECTIVE ;  /* 0x000000000000791b */ /* 0x003ff40003800000 */
.L_x_15290:
[----:B------:R-:W-:Y:S05]  /*27470*/  BSYNC B1 ;  /* 0x0000000000017941 */ /* 0x000fea0003800000 */
.L_x_15289:
[----:B------:R-:W-:Y:S05]  /*27480*/  BRA `(.L_x_15127) ;  /* 0xffffff8800147947 */ /* 0x000fea000383ffff */
.L_x_15130:
[----:B0-----:R0:W2:Y:S02]  /*27490*/  SYNCS.PHASECHK.TRANS64.TRYWAIT P0, [R18+URZ+0x13220], R6 ;  /* 0x01322006120075a7 */ /* 0x0010a4000800017f */
[----:B--2---:R-:W-:Y:S05]  /*274a0*/  @!P0 NANOSLEEP.SYNCS 0x989680 ;  /* 0x009896800000895d */ /* 0x004fea0003900000 */
[----:B------:R-:W2:Y:S02]  /*274b0*/  @!P0 SYNCS.PHASECHK.TRANS64 P0, [R18+URZ+0x13220], R6 ;  /* 0x01322006120085a7 */ /* 0x000ea4000800007f */
[----:B--2---:R-:W-:Y:S05]  /*274c0*/  @!P0 BRA `(.L_x_15130) ;  /* 0xfffffffc00f08947 */ /* 0x004fea000383ffff */
[----:B------:R-:W-:Y:S05]  /*274d0*/  BRA `(.L_x_15291) ;  /* 0xffffff8800247947 */ /* 0x000fea000383ffff */
.L_x_15134:
[----:B0-----:R0:W2:Y:S02]  /*274e0*/  SYNCS.PHASECHK.TRANS64.TRYWAIT P0, [R6+URZ+0x132a0], R7 ;  /* 0x0132a007060075a7 */ /* 0x0010a4000800017f */
[----:B--2---:R-:W-:Y:S05]  /*274f0*/  @!P0 NANOSLEEP.SYNCS 0x989680 ;  /* 0x009896800000895d */ /* 0x004fea0003900000 */
[----:B------:R-:W2:Y:S02]  /*27500*/  @!P0 SYNCS.PHASECHK.TRANS64 P0, [R6+URZ+0x132a0], R7 ;  /* 0x0132a007060085a7 */ /* 0x000ea4000800007f */
[----:B--2---:R-:W-:Y:S05]  /*27510*/  @!P0 BRA `(.L_x_15134) ;  /* 0xfffffffc00f08947 */ /* 0x004fea000383ffff */
[----:B------:R-:W-:Y:S05]  /*27520*/  BRA `(.L_x_15292) ;  /* 0xffffff8800447947 */ /* 0x000fea000383ffff */
.L_x_15139:
[----:B-1----:R1:W2:Y:S02]  /*27530*/  SYNCS.PHASECHK.TRANS64.TRYWAIT P0, [R6+URZ+0x132c0], R7 ;  /* 0x0132c007060075a7 */ /* 0x0022a4000800017f */
[----:B--2---:R-:W-:Y:S05]  /*27540*/  @!P0 NANOSLEEP.SYNCS 0x989680 ;  /* 0x009896800000895d */ /* 0x004fea0003900000 */
[----:B------:R-:W2:Y:S02]  /*27550*/  @!P0 SYNCS.PHASECHK.TRANS64 P0, [R6+URZ+0x132c0], R7 ;  /* 0x0132c007060085a7 */ /* 0x000ea4000800007f */
[----:B--2---:R-:W-:Y:S05]  /*27560*/  @!P0 BRA `(.L_x_15139) ;  /* 0xfffffffc00f08947 */ /* 0x004fea000383ffff */
[----:B------:R-:W-:Y:S05]  /*27570*/  BRA `(.L_x_15293) ;  /* 0xffffff8800c47947 */ /* 0x000fea000383ffff */
.L_x_15146:
[----:B0-----:R0:W2:Y:S02]  /*27580*/  SYNCS.PHASECHK.TRANS64.TRYWAIT P1, [R6+URZ+0x132a0], R7 ;  /* 0x0132a007060075a7 */ /* 0x0010a4000802017f */
[----:B--2---:R-:W-:Y:S05]  /*27590*/  @!P1 NANOSLEEP.SYNCS 0x989680 ;  /* 0x009896800000995d */ /* 0x004fea0003900000 */
[----:B------:R-:W2:Y:S02]  /*275a0*/  @!P1 SYNCS.PHASECHK.TRANS64 P1, [R6+URZ+0x132a0], R7 ;  /* 0x0132a007060095a7 */ /* 0x000ea4000802007f */
[----:B--2---:R-:W-:Y:S05]  /*275b0*/  @!P1 BRA `(.L_x_15146) ;  /* 0xfffffffc00f09947 */ /* 0x004fea000383ffff */
[----:B------:R-:W-:Y:S05]  /*275c0*/  BRA `(.L_x_15294) ;  /* 0xffffff8c00987947 */ /* 0x000fea000383ffff */
.L_x_15151:
[----:B-1----:R1:W2:Y:S02]  /*275d0*/  SYNCS.PHASECHK.TRANS64.TRYWAIT P1, [R6+URZ+0x132c0], R7 ;  /* 0x0132c007060075a7 */ /* 0x0022a4000802017f */
[----:B--2---:R-:W-:Y:S05]  /*275e0*/  @!P1 NANOSLEEP.SYNCS 0x989680 ;  /* 0x009896800000995d */ /* 0x004fea0003900000 */
[----:B------:R-:W2:Y:S02]  /*275f0*/  @!P1 SYNCS.PHASECHK.TRANS64 P1, [R6+URZ+0x132c0], R7 ;  /* 0x0132c007060095a7 */ /* 0x000ea4000802007f */
[----:B--2---:R-:W-:Y:S05]  /*27600*/  @!P1 BRA `(.L_x_15151) ;  /* 0xfffffffc00f09947 */ /* 0x004fea000383ffff */
[----:B------:R-:W-:Y:S05]  /*27610*/  BRA `(.L_x_15295) ;  /* 0xffffff9000147947 */ /* 0x000fea000383ffff */
.L_x_15176:
        /* <DEDUP_REMOVED lines=10> */
.L_x_15297:
[----:B------:R-:W-:Y:S05]  /*276c0*/  BSYNC B0 ;  /* 0x0000000000007941 */ /* 0x000fea0003800000 */
.L_x_15296:
[----:B------:R-:W-:Y:S05]  /*276d0*/  BRA `(.L_x_15298) ;  /* 0xffffffa400347947 */ /* 0x000fea000383ffff */
.L_x_15179:
[----:B0-----:R-:W2:Y:S02]  /*276e0*/  LDL R0, [R1+0x44] ;  /* 0x0000440001007983 */ /* 0x001ea40000100800 */
[----:B--2---:R0:W1:Y:S02]  /*276f0*/  SYNCS.PHASECHK.TRANS64.TRYWAIT P0, [R4+URZ+0x13280], R0 ;  /* 0x01328000040075a7 */ /* 0x004064000800017f */
[----:B-1----:R-:W-:Y:S05]  /*27700*/  @!P0 NANOSLEEP.SYNCS 0x989680 ;  /* 0x009896800000895d */ /* 0x002fea0003900000 */
[----:B------:R-:W1:Y:S02]  /*27710*/  @!P0 SYNCS.PHASECHK.TRANS64 P0, [R4+URZ+0x13280], R0 ;  /* 0x01328000040085a7 */ /* 0x000e64000800007f */
[----:B-1----:R-:W-:Y:S05]  /*27720*/  @!P0 BRA `(.L_x_15179) ;  /* 0xfffffffc00ec8947 */ /* 0x002fea000383ffff */
[----:B------:R-:W-:Y:S05]  /*27730*/  BRA `(.L_x_15299) ;  /* 0xffffffa400507947 */ /* 0x000fea000383ffff */
.L_x_15180:
        /* <DEDUP_REMOVED lines=8> */
.L_x_15301:
[----:B------:R-:W-:Y:S05]  /*277c0*/  BSYNC B0 ;  /* 0x0000000000007941 */ /* 0x000fea0003800000 */
.L_x_15300:
[----:B------:R-:W-:Y:S01]  /*277d0*/  IMAD.MOV.U32 R13, RZ, RZ, R0 ;  /* 0x000000ffff0d7224 */ /* 0x000fe200078e0000 */
[C---:B------:R-:W-:Y:S01]  /*277e0*/  ISETP.GE.AND P3, PT, R5.reuse, 0x81, PT ;  /* 0x000000810500780c */ /* 0x040fe20003f66270 */
        /* <DEDUP_REMOVED lines=10> */
.L_x_15302:
[----:B------:R-:W-:Y:S01]  /*27890*/  @P3 LOP3.LUT R16, R16, 0x8, RZ, 0xfc, !PT ;  /* 0x0000000810103812 */ /* 0x000fe200078efcff */
[----:B------:R-:W-:Y:S02]  /*278a0*/  IMAD.MOV.U32 R13, RZ, RZ, R2 ;  /* 0x000000ffff0d7224 */ /* 0x000fe400078e0002 */
[----:B------:R-:W-:Y:S02]  /*278b0*/  IMAD.MOV.U32 R12, RZ, RZ, 0x1 ;  /* 0x00000001ff0c7424 */ /* 0x000fe400078e00ff */
[----:B------:R-:W-:-:S07]  /*278c0*/  IMAD.MOV.U32 R3, RZ, RZ, R14 ;  /* 0x000000ffff037224 */ /* 0x000fce00078e000e */
[----:B------:R-:W-:Y:S05]  /*278d0*/  WARPSYNC.COLLECTIVE R15, `(.L_x_15303) ;  /* 0x000000000f087348 */ /* 0x000fea0003c00000 */
[----:B------:R0:W1:Y:S02]  /*278e0*/  SHFL.IDX P6, R14, R13, R12, R11 ;  /* 0x0000000c0d0e7389 */ /* 0x00006400000c000b */
[----:B01----:R-:W-:Y:S01]  /*278f0*/  ENDCOLLECTIVE ;  /* 0x000000000000791b */ /* 0x003fe20003800000 */
.L_x_15303:
        /* <DEDUP_REMOVED lines=14> */
.L_x_15304:
        /* <DEDUP_REMOVED lines=8> */
.L_x_15305:
[----:B------:R-:W-:Y:S02]  /*27a60*/  IADD3 R20, P1, R21, R10, RZ ;  /* 0x0000000a15147210 */ /* 0x000fe40007f3e0ff */
[----:B------:R-:W0:Y:S03]  /*27a70*/  S2R R10, SR_TID.X ;  /* 0x00000000000a7919 */ /* 0x000e260000002100 */
        /* <DEDUP_REMOVED lines=11> */
.L_x_15306:
[----:B------:R-:W-:Y:S02]  /*27b30*/  IMAD.SHL.U32 R21, R10, 0x10, RZ ;  /* 0x000000100a157824 */ /* 0x000fe400078e00ff */
[----:B------:R-:W-:Y:S02]  /*27b40*/  IMAD.MOV.U32 R13, RZ, RZ, R2 ;  /* 0x000000ffff0d7224 */ /* 0x000fe400078e0002 */
[----:B------:R-:W-:Y:S01]  /*27b50*/  IMAD.MOV.U32 R12, RZ, RZ, 0x3 ;  /* 0x00000003ff0c7424 */ /* 0x000fe200078e00ff */
[----:B------:R-:W-:Y:S01]  /*27b60*/  LOP3.LUT R21, R21, 0x30, RZ, 0xc0, !PT ;  /* 0x0000003015157812 */ /* 0x000fe200078ec0ff */
[----:B------:R-:W-:-:S07]  /*27b70*/  IMAD.MOV.U32 R10, RZ, RZ, R14 ;  /* 0x000000ffff0a7224 */ /* 0x000fce00078e000e */
[----:B------:R-:W-:Y:S05]  /*27b80*/  WARPSYNC.COLLECTIVE R15, `(.L_x_15307) ;  /* 0x000000000f087348 */ /* 0x000fea0003c00000 */
[----:B------:R0:W1:Y:S02]  /*27b90*/  SHFL.IDX P6, R14, R13, R12, R11 ;  /* 0x0000000c0d0e7389 */ /* 0x00006400000c000b */
[----:B01----:R-:W-:Y:S01]  /*27ba0*/  ENDCOLLECTIVE ;  /* 0x000000000000791b */ /* 0x003fe20003800000 */
.L_x_15307:
        /* <DEDUP_REMOVED lines=13> */
.L_x_15308:
[----:B------:R-:W-:Y:S02]  /*27c80*/  IMAD.SHL.U32 R10, R10, 0x10, RZ ;  /* 0x000000100a0a7824 */ /* 0x000fe400078e00ff */
[----:B------:R-:W-:Y:S02]  /*27c90*/  IMAD.MOV.U32 R13, RZ, RZ, R26 ;  /* 0x000000ffff0d7224 */ /* 0x000fe400078e001a */
[----:B------:R-:W-:Y:S01]  /*27ca0*/  IMAD.MOV.U32 R12, RZ, RZ, RZ ;  /* 0x000000ffff0c7224 */ /* 0x000fe200078e00ff */
[----:B------:R-:W-:Y:S01]  /*27cb0*/  LOP3.LUT R10, R10, 0x30, RZ, 0xc0, !PT ;  /* 0x000000300a0a7812 */ /* 0x000fe200078ec0ff */
[----:B------:R-:W-:-:S07]  /*27cc0*/  IMAD.MOV.U32 R0, RZ, RZ, R14 ;  /* 0x000000ffff007224 */ /* 0x000fce00078e000e */
[----:B------:R-:W-:Y:S05]  /*27cd0*/  WARPSYNC.COLLECTIVE R15, `(.L_x_15309) ;  /* 0x000000000f087348 */ /* 0x000fea0003c00000 */
[----:B------:R0:W1:Y:S02]  /*27ce0*/  SHFL.IDX P6, R14, R13, R12, R11 ;  /* 0x0000000c0d0e7389 */ /* 0x00006400000c000b */
[----:B01----:R-:W-:Y:S01]  /*27cf0*/  ENDCOLLECTIVE ;  /* 0x000000000000791b */ /* 0x003fe20003800000 */
.L_x_15309:
        /* <DEDUP_REMOVED lines=13> */
.L_x_15310:
[----:B------:R-:W-:Y:S01]  /*27dd0*/  IMAD.MOV.U32 R10, RZ, RZ, R14 ;  /* 0x000000ffff0a7224 */ /* 0x000fe200078e000e */
[----:B------:R-:W-:Y:S06]  /*27de0*/  BRA `(.L_x_15311) ;  /* 0xffffffa400047947 */ /* 0x000fec000383ffff */
.L_x_15185:
[----:B---3--:R-:W3:Y:S02]  /*27df0*/  LDL R0, [R1+0x44] ;  /* 0x0000440001007983 */ /* 0x008ee40000100800 */
[----:B---3--:R3:W4:Y:S02]  /*27e00*/  SYNCS.PHASECHK.TRANS64.TRYWAIT P0, [R4+URZ+0x13240], R0 ;  /* 0x01324000040075a7 */ /* 0x008724000800017f */
[----:B----4-:R-:W-:Y:S05]  /*27e10*/  @!P0 NANOSLEEP.SYNCS 0x989680 ;  /* 0x009896800000895d */ /* 0x010fea0003900000 */
[----:B------:R-:W4:Y:S02]  /*27e20*/  @!P0 SYNCS.PHASECHK.TRANS64 P0, [R4+URZ+0x13240], R0 ;  /* 0x01324000040085a7 */ /* 0x000f24000800007f */
[----:B----4-:R-:W-:Y:S05]  /*27e30*/  @!P0 BRA `(.L_x_15185) ;  /* 0xfffffffc00ec8947 */ /* 0x010fea000383ffff */
[----:B------:R-:W-:Y:S05]  /*27e40*/  BRA `(.L_x_15312) ;  /* 0xffffffa400647947 */ /* 0x000fea000383ffff */
.L_x_15186:
        /* <DEDUP_REMOVED lines=8> */
.L_x_15314:
[----:B------:R-:W-:Y:S05]  /*27ed0*/  BSYNC B0 ;  /* 0x0000000000007941 */ /* 0x000fea0003800000 */
.L_x_15313:
[----:B------:R-:W-:Y:S01]  /*27ee0*/  IMAD.MOV.U32 R13, RZ, RZ, R0 ;  /* 0x000000ffff0d7224 */ /* 0x000fe200078e0000 */
[----:B------:R-:W0:Y:S01]  /*27ef0*/  S2R R19, SR_TID.X ;  /* 0x0000000000137919 */ /* 0x000e220000002100 */
[----:B------:R-:W-:Y:S01]  /*27f00*/  IMAD.MOV.U32 R12, RZ, RZ, RZ ;  /* 0x000000ffff0c7224 */ /* 0x000fe200078e00ff */
[----:B------:R-:W1:Y:S01]  /*27f10*/  LDC R20, c[0x0][0x2f4] ;  /* 0x0000bd00ff147b82 */ /* 0x000e620000000800 */
[----:B------:R-:W-:Y:S02]  /*27f20*/  IMAD.MOV.U32 R11, RZ, RZ, 0x1c1f ;  /* 0x00001c1fff0b7424 */ /* 0x000fe400078e00ff */
[----:B------:R-:W-:Y:S02]  /*27f30*/  IMAD.MOV.U32 R15, RZ, RZ, -0x1 ;  /* 0xffffffffff0f7424 */ /* 0x000fe400078e00ff */
[----:B------:R-:W-:-:S07]  /*27f40*/  IMAD.MOV.U32 R5, RZ, RZ, R14 ;  /* 0x000000ffff057224 */ /* 0x000fce00078e000e */
[----:B01----:R-:W-:Y:S05]  /*27f50*/  WARPSYNC.COLLECTIVE R15, `(.L_x_15315) ;  /* 0x000000000f087348 */ /* 0x003fea0003c00000 */
[----:B------:R2:W3:Y:S02]  /*27f60*/  SHFL.IDX P6, R14, R13, R12, R11 ;  /* 0x0000000c0d0e7389 */ /* 0x0004e400000c000b */
[----:B0123--:R-:W-:Y:S01]  /*27f70*/  ENDCOLLECTIVE ;  /* 0x000000000000791b */ /* 0x00ffe20003800000 */
.L_x_15315:
[----:B------:R-:W-:Y:S02]  /*27f80*/  IMAD.MOV.U32 R13, RZ, RZ, R2 ;  /* 0x000000ffff0d7224 */ /* 0x000fe400078e0002 */
[----:B------:R-:W-:Y:S02]  /*27f90*/  IMAD.MOV.U32 R12, RZ, RZ, 0x1 ;  /* 0x00000001ff0c7424 */ /* 0x000fe400078e00ff */
[----:B------:R-:W-:Y:S02]  /*27fa0*/  IMAD.SHL.U32 R19, R19, 0x10, RZ ;  /* 0x0000001013137824 */ /* 0x000fe400078e00ff */
[----:B------:R-:W-:-:S07]  /*27fb0*/  IMAD.MOV.U32 R6, RZ, RZ, R14 ;  /* 0x000000ffff067224 */ /* 0x000fce00078e000e */
[----:B------:R-:W-:Y:S05]  /*27fc0*/  WARPSYNC.COLLECTIVE R15, `(.L_x_15316) ;  /* 0x000000000f087348 */ /* 0x000fea0003c00000 */
[----:B------:R0:W1:Y:S02]  /*27fd0*/  SHFL.IDX P6, R14, R13, R12, R11 ;  /* 0x0000000c0d0e7389 */ /* 0x00006400000c000b */
[----:B01----:R-:W-:Y:S01]  /*27fe0*/  ENDCOLLECTIVE ;  /* 0x000000000000791b */ /* 0x003fe20003800000 */
.L_x_15316:
[----:B------:R-:W-:-:S04]  /*27ff0*/  LOP3.LUT R19, R19, 0x30, RZ, 0xc0, !PT ;  /* 0x0000003013137812 */ /* 0x000fc800078ec0ff */
[C---:B------:R-:W-:Y:S02]  /*28000*/  @P5 IADD3 R6, P0, R19.reuse, R6, RZ ;  /* 0x0000000613065210 */ /* 0x040fe40007f1e0ff */
[----:B------:R-:W-:-:S03]  /*28010*/  ISETP.GE.AND P3, PT, R19, R20, PT ;  /* 0x000000141300720c */ /* 0x000fc60003f66270 */
[----:B------:R-:W-:Y:S02]  /*28020*/  @P5 IMAD.X R5, RZ, RZ, R5, P0 ;  /* 0x000000ffff055224 */ /* 0x000fe400000e0605 */
[----:B------:R-:W-:Y:S02]  /*28030*/  IMAD.MOV.U32 R13, RZ, RZ, R0 ;  /* 0x000000ffff0d7224 */ /* 0x000fe400078e0000 */
        /* <DEDUP_REMOVED lines=9> */
.L_x_15317:
[----:B------:R-:W-:Y:S02]  /*280d0*/  IMAD.MOV.U32 R13, RZ, RZ, R2 ;  /* 0x000000ffff0d7224 */ /* 0x000fe400078e0002 */
[----:B------:R-:W-:Y:S02]  /*280e0*/  IMAD.MOV.U32 R12, RZ, RZ, 0x2 ;  /* 0x00000002ff0c7424 */ /* 0x000fe400078e00ff */
[----:B------:R-:W-:-:S07]  /*280f0*/  IMAD.MOV.U32 R6, RZ, RZ, R14 ;  /* 0x000000ffff067224 */ /* 0x000fce00078e000e */
[----:B------:R-:W-:Y:S05]  /*28100*/  WARPSYNC.COLLECTIVE R15, `(.L_x_15318) ;  /* 0x000000000f087348 */ /* 0x000fea0003c00000 */
[----:B------:R0:W1:Y:S02]  /*28110*/  SHFL.IDX P6, R14, R13, R12, R11 ;  /* 0x0000000c0d0e7389 */ /* 0x00006400000c000b */
[----:B01----:R-:W-:Y:S01]  /*28120*/  ENDCOLLECTIVE ;  /* 0x000000000000791b */ /* 0x003fe20003800000 */
.L_x_15318:
        /* <DEDUP_REMOVED lines=12> */
.L_x_15319:
[----:B------:R-:W-:Y:S02]  /*281f0*/  IMAD.MOV.U32 R13, RZ, RZ, R2 ;  /* 0x000000ffff0d7224 */ /* 0x000fe400078e0002 */
[----:B------:R-:W-:Y:S02]  /*28200*/  IMAD.MOV.U32 R12, RZ, RZ, 0x3 ;  /* 0x00000003ff0c7424 */ /* 0x000fe400078e00ff */
[----:B------:R-:W-:-:S07]  /*28210*/  IMAD.MOV.U32 R6, RZ, RZ, R14 ;  /* 0x000000ffff067224 */ /* 0x000fce00078e000e */
[----:B------:R-:W-:Y:S05]  /*28220*/  WARPSYNC.COLLECTIVE R15, `(.L_x_15320) ;  /* 0x000000000f087348 */ /* 0x000fea0003c00000 */
[----:B------:R0:W1:Y:S02]  /*28230*/  SHFL.IDX P6, R14, R13, R12, R11 ;  /* 0x0000000c0d0e7389 */ /* 0x00006400000c000b */
[----:B01----:R-:W-:Y:S01]  /*28240*/  ENDCOLLECTIVE ;  /* 0x000000000000791b */ /* 0x003fe20003800000 */
.L_x_15320:
        /* <DEDUP_REMOVED lines=12> */
.L_x_15321:
[----:B------:R-:W-:Y:S02]  /*28310*/  IMAD.MOV.U32 R13, RZ, RZ, R8 ;  /* 0x000000ffff0d7224 */ /* 0x000fe400078e0008 */
[----:B------:R-:W-:Y:S02]  /*28320*/  IMAD.MOV.U32 R12, RZ, RZ, RZ ;  /* 0x000000ffff0c7224 */ /* 0x000fe400078e00ff */
[----:B------:R-:W-:-:S07]  /*28330*/  IMAD.MOV.U32 R0, RZ, RZ, R14 ;  /* 0x000000ffff007224 */ /* 0x000fce00078e000e */
[----:B------:R-:W-:Y:S05]  /*28340*/  WARPSYNC.COLLECTIVE R15, `(.L_x_15322) ;  /* 0x000000000f087348 */ /* 0x000fea0003c00000 */
[----:B------:R0:W1:Y:S02]  /*28350*/  SHFL.IDX P6, R14, R13, R12, R11 ;  /* 0x0000000c0d0e7389 */ /* 0x00006400000c000b */
[----:B01----:R-:W-:Y:S01]  /*28360*/  ENDCOLLECTIVE ;  /* 0x000000000000791b */ /* 0x003fe20003800000 */
.L_x_15322:
[----:B------:R-:W-:-:S05]  /*28370*/  @P2 IADD3 R0, P0, R19, R0, RZ ;  /* 0x0000000013002210 */ /* 0x000fca0007f1e0ff */
[----:B------:R-:W-:Y:S02]  /*28380*/  @P2 IMAD.MOV.U32 R6, RZ, RZ, R0 ;  /* 0x000000ffff062224 */ /* 0x000fe400078e0000 */
[----:B------:R-:W-:Y:S02]  /*28390*/  @P2 IMAD.X R2, RZ, RZ, R2, P0 ;  /* 0x000000ffff022224 */ /* 0x000fe400000e0602 */
[----:B------:R-:W-:Y:S02]  /*283a0*/  IMAD.MOV.U32 R13, RZ, RZ, R9 ;  /* 0x000000ffff0d7224 */ /* 0x000fe400078e0009 */
[----:B------:R-:W-:-:S05]  /*283b0*/  @P2 IMAD.MOV.U32 R7, RZ, RZ, R2 ;  /* 0x000000ffff072224 */ /* 0x000fca00078e0002 */
        /* <DEDUP_REMOVED lines=8> */
.L_x_15323:
[----:B------:R-:W-:Y:S01]  /*28440*/  IMAD.MOV.U32 R6, RZ, RZ, R14 ;  /* 0x000000ffff067224 */ /* 0x000fe200078e000e */
[----:B------:R-:W-:Y:S06]  /*28450*/  BRA `(.L_x_15324) ;  /* 0xffffffa000e87947 */ /* 0x000fec000383ffff */
.L_x_15193:
        /* <DEDUP_REMOVED lines=9> */
.L_x_15325:
[C---:B------:R-:W-:Y:S01]  /*284f0*/  VIADD R9, R25.reuse, 0x20 ;  /* 0x0000002019097836 */ /* 0x040fe20000000000 */
[----:B------:R-:W-:Y:S01]  /*28500*/  ISETP.GE.AND P2, PT, R25, R2, PT ;  /* 0x000000021900720c */ /* 0x000fe20003f46270 */
[----:B------:R-:W-:Y:S02]  /*28510*/  IMAD.MOV.U32 R13, RZ, RZ, R4 ;  /* 0x000000ffff0d7224 */ /* 0x000fe400078e0004 */
[----:B------:R-:W-:-:S10]  /*28520*/  IMAD.MOV.U32 R7, RZ, RZ, R14 ;  /* 0x000000ffff077224 */ /* 0x000fd400078e000e */
[----:B------:R-:W-:Y:S05]  /*28530*/  WARPSYNC.COLLECTIVE R15, `(.L_x_15326) ;  /* 0x000000000f087348 */ /* 0x000fea0003c00000 */
[----:B------:R0:W1:Y:S02]  /*28540*/  SHFL.IDX P6, R14, R13, R12, R11 ;  /* 0x0000000c0d0e7389 */ /* 0x00006400000c000b */
[----:B01----:R-:W-:Y:S01]  /*28550*/  ENDCOLLECTIVE ;  /* 0x000000000000791b */ /* 0x003fe20003800000 */
.L_x_15326:
[----:B------:R-:W-:Y:S02]  /*28560*/  IMAD.MOV.U32 R13, RZ, RZ, R0 ;  /* 0x000000ffff0d7224 */ /* 0x000fe400078e0000 */
[----:B------:R-:W-:Y:S02]  /*28570*/  IMAD.MOV.U32 R12, RZ, RZ, 0x1 ;  /* 0x00000001ff0c7424 */ /* 0x000fe400078e00ff */
[----:B------:R-:W-:-:S07]  /*28580*/  IMAD.MOV.U32 R6, RZ, RZ, R14 ;  /* 0x000000ffff067224 */ /* 0x000fce00078e000e */
[----:B------:R-:W-:Y:S05]  /*28590*/  WARPSYNC.COLLECTIVE R15, `(.L_x_15327) ;  /* 0x000000000f087348 */ /* 0x000fea0003c00000 */
[----:B------:R0:W1:Y:S02]  /*285a0*/  SHFL.IDX P6, R14, R13, R12, R11 ;  /* 0x0000000c0d0e7389 */ /* 0x00006400000c000b */
[----:B01----:R-:W-:Y:S01]  /*285b0*/  ENDCOLLECTIVE ;  /* 0x000000000000791b */ /* 0x003fe20003800000 */
.L_x_15327:
        /* <DEDUP_REMOVED lines=8> */
[----:B0-----:R-:W-:-:S07]  /*28640*/  IMAD.MOV.U32 R6, RZ, RZ, R14 ;  /* 0x000000ffff067224 */ /* 0x001fce00078e000e */
[----:B------:R-:W-:Y:S05]  /*28650*/  WARPSYNC.COLLECTIVE R15, `(.L_x_15328) ;  /* 0x000000000f087348 */ /* 0x000fea0003c00000 */
[----:B------:R0:W1:Y:S02]  /*28660*/  SHFL.IDX P6, R14, R13, R12, R11 ;  /* 0x0000000c0d0e7389 */ /* 0x00006400000c000b */
[----:B01----:R-:W-:Y:S01]  /*28670*/  ENDCOLLECTIVE ;  /* 0x000000000000791b */ /* 0x003fe20003800000 */
.L_x_15328:
[----:B------:R-:W-:Y:S02]  /*28680*/  IMAD.MOV.U32 R13, RZ, RZ, R0 ;  /* 0x000000ffff0d7224 */ /* 0x000fe400078e0000 */
[----:B------:R-:W-:Y:S02]  /*28690*/  IMAD.MOV.U32 R12, RZ, RZ, 0x2 ;  /* 0x00000002ff0c7424 */ /* 0x000fe400078e00ff */
[----:B------:R-:W-:-:S07]  /*286a0*/  IMAD.MOV.U32 R7, RZ, RZ, R14 ;  /* 0x000000ffff077224 */ /* 0x000fce00078e000e */
[----:B------:R-:W-:Y:S05]  /*286b0*/  WARPSYNC.COLLECTIVE R15, `(.L_x_15329) ;  /* 0x000000000f087348 */ /* 0x000fea0003c00000 */
[----:B------:R0:W1:Y:S02]  /*286c0*/  SHFL.IDX P6, R14, R13, R12, R11 ;  /* 0x0000000c0d0e7389 */ /* 0x00006400000c000b */
[----:B01----:R-:W-:Y:S01]  /*286d0*/  ENDCOLLECTIVE ;  /* 0x000000000000791b */ /* 0x003fe20003800000 */
.L_x_15329:
        /* <DEDUP_REMOVED lines=16> */
.L_x_15330:
[----:B------:R-:W-:Y:S02]  /*287e0*/  IMAD.MOV.U32 R13, RZ, RZ, R0 ;  /* 0x000000ffff0d7224 */ /* 0x000fe400078e0000 */
[----:B------:R-:W-:Y:S02]  /*287f0*/  IMAD.MOV.U32 R12, RZ, RZ, 0x3 ;  /* 0x00000003ff0c7424 */ /* 0x000fe400078e00ff */
[----:B------:R-:W-:-:S07]  /*28800*/  IMAD.MOV.U32 R7, RZ, RZ, R14 ;  /* 0x000000ffff077224 */ /* 0x000fce00078e000e */
[----:B------:R-:W-:Y:S05]  /*28810*/  WARPSYNC.COLLECTIVE R15, `(.L_x_15331) ;  /* 0x000000000f087348 */ /* 0x000fea0003c00000 */
[----:B------:R0:W1:Y:S02]  /*28820*/  SHFL.IDX P6, R14, R13, R12, R11 ;  /* 0x0000000c0d0e7389 */ /* 0x00006400000c000b */
[----:B01----:R-:W-:Y:S01]  /*28830*/  ENDCOLLECTIVE ;  /* 0x000000000000791b */ /* 0x003fe20003800000 */
.L_x_15331:
[----:B------:R-:W-:-:S05]  /*28840*/  @!P1 IADD3 R7, P2, R19, R7, RZ ;  /* 0x0000000713079210 */ /* 0x000fca0007f5e0ff */
[----:B------:R-:W-:-:S05]  /*28850*/  @!P1 IMAD.X R6, RZ, RZ, R6, P2 ;  /* 0x000000ffff069224 */ /* 0x000fca00010e0606 */
[-C--:B------:R-:W-:Y:S01]  /*28860*/  @!P1 LOP3.LUT R7, R7, R6.reuse, RZ, 0x3c, !PT ;  /* 0x0000000607079212 */ /* 0x080fe200078e3cff */
[----:B------:R-:W-:Y:S02]  /*28870*/  IMAD.MOV.U32 R13, RZ, RZ, R4 ;  /* 0x000000ffff0d7224 */ /* 0x000fe400078e0004 */
[----:B------:R-:W-:Y:S01]  /*28880*/  VIADD R4, R25, 0x60 ;  /* 0x0000006019047836 */ /* 0x000fe20000000000 */
[----:B------:R-:W-:-:S04]  /*28890*/  @!P1 LOP3.LUT R6, R7, R6, RZ, 0x3c, !PT ;  /* 0x0000000607069212 */ /* 0x000fc800078e3cff */
[----:B------:R-:W-:Y:S01]  /*288a0*/  @!P1 LOP3.LUT R7, R7, R6, RZ, 0x3c, !PT ;  /* 0x0000000607079212 */ /* 0x000fe200078e3cff */
[----:B------:R-:W-:-:S07]  /*288b0*/  IMAD.MOV.U32 R0, RZ, RZ, R14 ;  /* 0x000000ffff007224 */ /* 0x000fce00078e000e */
[----:B------:R-:W-:Y:S05]  /*288c0*/  WARPSYNC.COLLECTIVE R15, `(.L_x_15332) ;  /* 0x000000000f087348 */ /* 0x000fea0003c00000 */
[----:B------:R0:W1:Y:S02]  /*288d0*/  SHFL.IDX P6, R14, R13, R12, R11 ;  /* 0x0000000c0d0e7389 */ /* 0x00006400000c000b */
[----:B01----:R-:W-:Y:S01]  /*288e0*/  ENDCOLLECTIVE ;  /* 0x000000000000791b */ /* 0x003fe20003800000 */
.L_x_15332:
[----:B------:R-:W-:Y:S01]  /*288f0*/  @!PT LDS RZ, [RZ] ;  /* 0x00000000fffff984 */ /* 0x000fe20000000800 */
[----:B------:R-:W-:Y:S01]  /*28900*/  @!PT LDS RZ, [RZ] ;  /* 0x00000000fffff984 */ /* 0x000fe20000000800 */
[----:B------:R-:W-:Y:S01]  /*28910*/  @!PT LDS RZ, [RZ] ;  /* 0x00000000fffff984 */ /* 0x000fe20000000800 */
[----:B------:R0:W-:Y:S01]  /*28920*/  @!P1 LDGSTS.E.BYPASS.LTC128B.128 [R10+0xc000], desc[UR44][R6.64], !P0 ;  /* 0x0c000000060a9fae */ /* 0x0001e2000c101d6c */
[----:B------:R-:W-:Y:S01]  /*28930*/  ISETP.GE.AND P1, PT, R4, R2, PT ;  /* 0x000000020400720c */ /* 0x000fe20003f26270 */
[----:B------:R-:W-:Y:S02]  /*28940*/  IMAD.MOV.U32 R13, RZ, RZ, R3 ;  /* 0x000000ffff0d7224 */ /* 0x000fe400078e0003 */
[----:B------:R-:W-:Y:S02]  /*28950*/  IMAD.MOV.U32 R12, RZ, RZ, RZ ;  /* 0x000000ffff0c7224 */ /* 0x000fe400078e00ff */
[----:B0-----:R-:W-:-:S08]  /*28960*/  IMAD.MOV.U32 R6, RZ, RZ, R14 ;  /* 0x000000ffff067224 */ /* 0x001fd000078e000e */
[----:B------:R-:W-:Y:S05]  /*28970*/  WARPSYNC.COLLECTIVE R15, `(.L_x_15333) ;  /* 0x000000000f087348 */ /* 0x000fea0003c00000 */
[----:B------:R0:W1:Y:S02]  /*28980*/  SHFL.IDX P6, R14, R13, R12, R11 ;  /* 0x0000000c0d0e7389 */ /* 0x00006400000c000b */
[----:B01----:R-:W-:Y:S01]  /*28990*/  ENDCOLLECTIVE ;  /* 0x000000000000791b */ /* 0x003fe20003800000 */
.L_x_15333:
        /* <DEDUP_REMOVED lines=11> */
.L_x_15334:
        /* <DEDUP_REMOVED lines=8> */
.L_x_15335:
        /* <DEDUP_REMOVED lines=13> */
.L_x_15336:
[----:B------:R-:W-:Y:S01]  /*28ba0*/  IMAD.MOV.U32 R5, RZ, RZ, R14 ;  /* 0x000000ffff057224 */ /* 0x000fe200078e000e */
[----:B------:R-:W-:Y:S06]  /*28bb0*/  BRA `(.L_x_15337) ;  /* 0xffffffa400ec7947 */ /* 0x000fec000383ffff */
.L_x_15196:
[----:B-1----:R1:W2:Y:S02]  /*28bc0*/  SYNCS.PHASECHK.TRANS64.TRYWAIT P0, [R18+URZ+0x13220], R0 ;  /* 0x01322000120075a7 */ /* 0x0022a4000800017f */
[----:B--2---:R-:W-:Y:S05]  /*28bd0*/  @!P0 NANOSLEEP.SYNCS 0x989680 ;  /* 0x009896800000895d */ /* 0x004fea0003900000 */
[----:B------:R-:W2:Y:S02]  /*28be0*/  @!P0 SYNCS.PHASECHK.TRANS64 P0, [R18+URZ+0x13220], R0 ;  /* 0x01322000120085a7 */ /* 0x000ea4000800007f */
[----:B--2---:R-:W-:Y:S05]  /*28bf0*/  @!P0 BRA `(.L_x_15196) ;  /* 0xfffffffc00f08947 */ /* 0x004fea000383ffff */
[----:B------:R-:W-:Y:S05]  /*28c00*/  BRA `(.L_x_15338) ;  /* 0xffffffa800487947 */ /* 0x000fea000383ffff */
.L_x_15200:
[----:B0-----:R-:W2:Y:S02]  /*28c10*/  LDL R2, [R1+0x8] ;  /* 0x0000080001027983 */ /* 0x001ea40000100800 */
[----:B--2---:R0:W1:Y:S02]  /*28c20*/  SYNCS.PHASECHK.TRANS64.TRYWAIT P0, [R6+URZ+0x13280], R2 ;  /* 0x01328002060075a7 */ /* 0x004064000800017f */
[----:B-1----:R-:W-:Y:S05]  /*28c30*/  @!P0 NANOSLEEP.SYNCS 0x989680 ;  /* 0x009896800000895d */ /* 0x002fea0003900000 */
[----:B------:R-:W1:Y:S02]  /*28c40*/  @!P0 SYNCS.PHASECHK.TRANS64 P0, [R6+URZ+0x13280], R2 ;  /* 0x01328002060085a7 */ /* 0x000e64000800007f */
[----:B-1----:R-:W-:Y:S05]  /*28c50*/  @!P0 BRA `(.L_x_15200) ;  /* 0xfffffffc00ec8947 */ /* 0x002fea000383ffff */
[----:B------:R-:W-:Y:S05]  /*28c60*/  BRA `(.L_x_15339) ;  /* 0xffffffac00987947 */ /* 0x000fea000383ffff */
.L_x_15201:
        /* <DEDUP_REMOVED lines=8> */
.L_x_15341:
[----:B------:R-:W-:Y:S05]  /*28cf0*/  BSYNC B0 ;  /* 0x0000000000007941 */ /* 0x000fea0003800000 */
.L_x_15340:
        /* <DEDUP_REMOVED lines=10> */
.L_x_15342:
        /* <DEDUP_REMOVED lines=11> */
.L_x_15343:
        /* <DEDUP_REMOVED lines=10> */
.L_x_15344:
        /* <DEDUP_REMOVED lines=11> */
.L_x_15345:
        /* <DEDUP_REMOVED lines=10> */
.L_x_15346:
        /* <DEDUP_REMOVED lines=11> */
.L_x_15347:
        /* <DEDUP_REMOVED lines=10> */
.L_x_15348:
[----:B------:R-:W-:Y:S02]  /*29190*/  IMAD.MOV.U32 R13, RZ, RZ, R19 ;  /* 0x000000ffff0d7224 */ /* 0x000fe400078e0013 */
[----:B------:R-:W-:Y:S02]  /*291a0*/  IMAD.MOV.U32 R12, RZ, RZ, RZ ;  /* 0x000000ffff0c7224 */ /* 0x000fe400078e00ff */
[----:B------:R-:W-:Y:S02]  /*291b0*/  IMAD.SHL.U32 R3, R3, 0x10, RZ ;  /* 0x0000001003037824 */ /* 0x000fe400078e00ff */
[----:B------:R-:W-:-:S07]  /*291c0*/  IMAD.MOV.U32 R2, RZ, RZ, R14 ;  /* 0x000000ffff027224 */ /* 0x000fce00078e000e */
[----:B------:R-:W-:Y:S05]  /*291d0*/  WARPSYNC.COLLECTIVE R15, `(.L_x_15349) ;  /* 0x000000000f087348 */ /* 0x000fea0003c00000 */
[----:B------:R0:W1:Y:S02]  /*291e0*/  SHFL.IDX P6, R14, R13, R12, R11 ;  /* 0x0000000c0d0e7389 */ /* 0x00006400000c000b */
[----:B01----:R-:W-:Y:S01]  /*291f0*/  ENDCOLLECTIVE ;  /* 0x000000000000791b */ /* 0x003fe20003800000 */
.L_x_15349:
        /* <DEDUP_REMOVED lines=12> */
.L_x_15350:
[----:B------:R-:W-:Y:S01]  /*292c0*/  IMAD.MOV.U32 R2, RZ, RZ, R14 ;  /* 0x000000ffff027224 */ /* 0x000fe200078e000e */
[----:B------:R-:W-:Y:S06]  /*292d0*/  BRA `(.L_x_15351) ;  /* 0xffffffac00107947 */ /* 0x000fec000383ffff */
.L_x_15206:
[----:B--2---:R-:W2:Y:S02]  /*292e0*/  LDL R2, [R1+0x8] ;  /* 0x0000080001027983 */ /* 0x004ea40000100800 */
[----:B--2---:R2:W3:Y:S02]  /*292f0*/  SYNCS.PHASECHK.TRANS64.TRYWAIT P0, [R6+URZ+0x13240], R2 ;  /* 0x01324002060075a7 */ /* 0x0044e4000800017f */
[----:B---3--:R-:W-:Y:S05]  /*29300*/  @!P0 NANOSLEEP.SYNCS 0x989680 ;  /* 0x009896800000895d */ /* 0x008fea0003900000 */
[----:B------:R-:W3:Y:S02]  /*29310*/  @!P0 SYNCS.PHASECHK.TRANS64 P0, [R6+URZ+0x13240], R2 ;  /* 0x01324002060085a7 */ /* 0x000ee4000800007f */
[----:B---3--:R-:W-:Y:S05]  /*29320*/  @!P0 BRA `(.L_x_15206) ;  /* 0xfffffffc00ec8947 */ /* 0x008fea000383ffff */
[----:B------:R-:W-:Y:S05]  /*29330*/  BRA `(.L_x_15352) ;  /* 0xffffffac006c7947 */ /* 0x000fea000383ffff */
.L_x_15207:
        /* <DEDUP_REMOVED lines=8> */
.L_x_15354:
[----:B------:R-:W-:Y:S05]  /*293c0*/  BSYNC B0 ;  /* 0x0000000000007941 */ /* 0x000fea0003800000 */
.L_x_15353:
        /* <DEDUP_REMOVED lines=8> */
.L_x_15355:
[----:B------:R-:W-:Y:S02]  /*29450*/  IMAD.MOV.U32 R13, RZ, RZ, R5 ;  /* 0x000000ffff0d7224 */ /* 0x000fe400078e0005 */
[----:B------:R-:W-:Y:S02]  /*29460*/  IMAD.MOV.U32 R12, RZ, RZ, 0x1 ;  /* 0x00000001ff0c7424 */ /* 0x000fe400078e00ff */
[----:B------:R-:W-:-:S07]  /*29470*/  IMAD.MOV.U32 R2, RZ, RZ, R14 ;  /* 0x000000ffff027224 */ /* 0x000fce00078e000e */
[----:B------:R-:W-:Y:S05]  /*29480*/  WARPSYNC.COLLECTIVE R15, `(.L_x_15356) ;  /* 0x000000000f087348 */ /* 0x000fea0003c00000 */
[----:B------:R0:W1:Y:S02]  /*29490*/  SHFL.IDX P6, R14, R13, R12, R11 ;  /* 0x0000000c0d0e7389 */ /* 0x00006400000c000b */
[----:B01----:R-:W-:Y:S01]  /*294a0*/  ENDCOLLECTIVE ;  /* 0x000000000000791b */ /* 0x003fe20003800000 */
.L_x_15356:
        /* <DEDUP_REMOVED lines=11> */
.L_x_15357:
[----:B------:R-:W-:Y:S02]  /*29560*/  IMAD.MOV.U32 R13, RZ, RZ, R5 ;  /* 0x000000ffff0d7224 */ /* 0x000fe400078e0005 */
[----:B------:R-:W-:Y:S02]  /*29570*/  IMAD.MOV.U32 R12, RZ, RZ, 0x2 ;  /* 0x00000002ff0c7424 */ /* 0x000fe400078e00ff */
[----:B------:R-:W-:-:S07]  /*29580*/  IMAD.MOV.U32 R2, RZ, RZ, R14 ;  /* 0x000000ffff027224 */ /* 0x000fce00078e000e */
[----:B------:R-:W-:Y:S05]  /*29590*/  WARPSYNC.COLLECTIVE R15, `(.L_x_15358) ;  /* 0x000000000f087348 */ /* 0x000fea0003c00000 */
[----:B------:R0:W1:Y:S02]  /*295a0*/  SHFL.IDX P6, R14, R13, R12, R11 ;  /* 0x0000000c0d0e7389 */ /* 0x00006400000c000b */
[----:B01----:R-:W-:Y:S01]  /*295b0*/  ENDCOLLECTIVE ;  /* 0x000000000000791b */ /* 0x003fe20003800000 */
.L_x_15358:
        /* <DEDUP_REMOVED lines=11> */
.L_x_15359:
[----:B------:R-:W-:Y:S02]  /*29670*/  IMAD.MOV.U32 R13, RZ, RZ, R5 ;  /* 0x000000ffff0d7224 */ /* 0x000fe400078e0005 */
[----:B------:R-:W-:Y:S02]  /*29680*/  IMAD.MOV.U32 R12, RZ, RZ, 0x3 ;  /* 0x00000003ff0c7424 */ /* 0x000fe400078e00ff */
[----:B------:R-:W-:-:S07]  /*29690*/  IMAD.MOV.U32 R2, RZ, RZ, R14 ;  /* 0x000000ffff027224 */ /* 0x000fce00078e000e */
[----:B------:R-:W-:Y:S05]  /*296a0*/  WARPSYNC.COLLECTIVE R15, `(.L_x_15360) ;  /* 0x000000000f087348 */ /* 0x000fea0003c00000 */
[----:B------:R0:W1:Y:S02]  /*296b0*/  SHFL.IDX P6, R14, R13, R12, R11 ;  /* 0x0000000c0d0e7389 */ /* 0x00006400000c000b */
[----:B01----:R-:W-:Y:S01]  /*296c0*/  ENDCOLLECTIVE ;  /* 0x000000000000791b */ /* 0x003fe20003800000 */
.L_x_15360:
        /* <DEDUP_REMOVED lines=11> */
.L_x_15361:
[----:B------:R-:W-:Y:S02]  /*29780*/  IMAD.MOV.U32 R13, RZ, RZ, R4 ;  /* 0x000000ffff0d7224 */ /* 0x000fe400078e0004 */
[----:B------:R-:W-:Y:S02]  /*29790*/  IMAD.MOV.U32 R12, RZ, RZ, RZ ;  /* 0x000000ffff0c7224 */ /* 0x000fe400078e00ff */
[----:B------:R-:W-:-:S07]  /*297a0*/  IMAD.MOV.U32 R2, RZ, RZ, R14 ;  /* 0x000000ffff027224 */ /* 0x000fce00078e000e */
[----:B------:R-:W-:Y:S05]  /*297b0*/  WARPSYNC.COLLECTIVE R15, `(.L_x_15362) ;  /* 0x000000000f087348 */ /* 0x000fea0003c00000 */
[----:B------:R0:W1:Y:S02]  /*297c0*/  SHFL.IDX P6, R14, R13, R12, R11 ;  /* 0x0000000c0d0e7389 */ /* 0x00006400000c000b */
[----:B01----:R-:W-:Y:S01]  /*297d0*/  ENDCOLLECTIVE ;  /* 0x000000000000791b */ /* 0x003fe20003800000 */
.L_x_15362:
        /* <DEDUP_REMOVED lines=11> */
.L_x_15363:
[----:B------:R-:W-:Y:S01]  /*29890*/  IMAD.MOV.U32 R2, RZ, RZ, R14 ;  /* 0x000000ffff027224 */ /* 0x000fe200078e000e */
[----:B------:R-:W-:Y:S06]  /*298a0*/  BRA `(.L_x_15364) ;  /* 0xffffffac00007947 */ /* 0x000fec000383ffff */
.L_x_15212:
[----:B0-----:R0:W3:Y:S02]  /*298b0*/  SYNCS.PHASECHK.TRANS64.TRYWAIT P2, [R2+URZ+0x13270], R0 ;  /* 0x01327000020075a7 */ /* 0x0010e4000804017f */
[----:B---3--:R-:W-:Y:S05]  /*298c0*/  @!P2 NANOSLEEP.SYNCS 0x989680 ;  /* 0x009896800000a95d */ /* 0x008fea0003900000 */
[----:B------:R-:W3:Y:S02]  /*298d0*/  @!P2 SYNCS.PHASECHK.TRANS64 P2, [R2+URZ+0x13270], R0 ;  /* 0x013270000200a5a7 */ /* 0x000ee4000804007f */
[----:B---3--:R-:W-:Y:S05]  /*298e0*/  @!P2 BRA `(.L_x_15212) ;  /* 0xfffffffc00f0a947 */ /* 0x008fea000383ffff */
[----:B------:R-:W-:Y:S05]  /*298f0*/  BRA `(.L_x_15365) ;  /* 0xffffffac00647947 */ /* 0x000fea000383ffff */
.L_x_15214:
[----:B0-----:R0:W3:Y:S02]  /*29900*/  SYNCS.PHASECHK.TRANS64.TRYWAIT P2, [R2+URZ+0x13260], R3 ;  /* 0x01326003020075a7 */ /* 0x0010e4000804017f */
[----:B---3--:R-:W-:Y:S05]  /*29910*/  @!P2 NANOSLEEP.SYNCS 0x989680 ;  /* 0x009896800000a95d */ /* 0x008fea0003900000 */
[----:B------:R-:W3:Y:S02]  /*29920*/  @!P2 SYNCS.PHASECHK.TRANS64 P2, [R2+URZ+0x13260], R3 ;  /* 0x013260030200a5a7 */ /* 0x000ee4000804007f */
[----:B---3--:R-:W-:Y:S05]  /*29930*/  @!P2 BRA `(.L_x_15214) ;  /* 0xfffffffc00f0a947 */ /* 0x008fea000383ffff */
[----:B------:R-:W-:Y:S05]  /*29940*/  BRA `(.L_x_15366) ;  /* 0xffffffac00747947 */ /* 0x000fea000383ffff */
.L_x_15222:
[----:B-1----:R1:W2:Y:S02]  /*29950*/  SYNCS.PHASECHK.TRANS64.TRYWAIT P1, [R0+URZ+0x13270], R3 ;  /* 0x01327003000075a7 */ /* 0x0022a4000802017f */
[----:B--2---:R-:W-:Y:S05]  /*29960*/  @!P1 NANOSLEEP.SYNCS 0x989680 ;  /* 0x009896800000995d */ /* 0x004fea0003900000 */
[----:B------:R-:W2:Y:S02]  /*29970*/  @!P1 SYNCS.PHASECHK.TRANS64 P1, [R0+URZ+0x13270], R3 ;  /* 0x01327003000095a7 */ /* 0x000ea4000802007f */
[----:B--2---:R-:W-:Y:S05]  /*29980*/  @!P1 BRA `(.L_x_15222) ;  /* 0xfffffffc00f09947 */ /* 0x004fea000383ffff */
[----:B------:R-:W-:Y:S05]  /*29990*/  BRA `(.L_x_15367) ;  /* 0xffffffb400087947 */ /* 0x000fea000383ffff */
.L_x_15224:
[----:B-1----:R1:W2:Y:S02]  /*299a0*/  SYNCS.PHASECHK.TRANS64.TRYWAIT P1, [R0+URZ+0x13260], R3 ;  /* 0x01326003000075a7 */ /* 0x0022a4000802017f */
[----:B--2---:R-:W-:Y:S05]  /*299b0*/  @!P1 NANOSLEEP.SYNCS 0x989680 ;  /* 0x009896800000995d */ /* 0x004fea0003900000 */
[----:B------:R-:W2:Y:S02]  /*299c0*/  @!P1 SYNCS.PHASECHK.TRANS64 P1, [R0+URZ+0x13260], R3 ;  /* 0x01326003000095a7 */ /* 0x000ea4000802007f */
[----:B--2---:R-:W-:Y:S05]  /*299d0*/  @!P1 BRA `(.L_x_15224) ;  /* 0xfffffffc00f09947 */ /* 0x004fea000383ffff */
[----:B------:R-:W-:Y:S05]  /*299e0*/  BRA `(.L_x_15368) ;  /* 0xffffffb400187947 */ /* 0x000fea000383ffff */
.L_x_15229:
        /* <DEDUP_REMOVED lines=8> */
.L_x_15370:
[----:B------:R-:W-:Y:S05]  /*29a70*/  BSYNC B0 ;  /* 0x0000000000007941 */ /* 0x000fea0003800000 */
.L_x_15369:
        /* <DEDUP_REMOVED lines=9> */
.L_x_15371:
        /* <DEDUP_REMOVED lines=24> */
.L_x_15372:
        /* <DEDUP_REMOVED lines=8> */
.L_x_15373:
        /* <DEDUP_REMOVED lines=8> */
.L_x_15374:
        /* <DEDUP_REMOVED lines=8> */
.L_x_15375:
        /* <DEDUP_REMOVED lines=8> */
.L_x_15376:
        /* <DEDUP_REMOVED lines=9> */
.L_x_15377:
[----:B------:R-:W-:Y:S01]  /*29f20*/  IMAD.MOV.U32 R3, RZ, RZ, R14 ;  /* 0x000000ffff037224 */ /* 0x000fe200078e000e */
[----:B------:R-:W-:Y:S06]  /*29f30*/  BRA `(.L_x_15378) ;  /* 0xffffffb400ec7947 */ /* 0x000fec000383ffff */
.L_x_15232:
        /* <DEDUP_REMOVED lines=8> */
.L_x_15380:
[----:B------:R-:W-:Y:S05]  /*29fc0*/  BSYNC B0 ;  /* 0x0000000000007941 */ /* 0x000fea0003800000 */
.L_x_15379:
        /* <DEDUP_REMOVED lines=10> */
.L_x_15381:
        /* <DEDUP_REMOVED lines=8> */
.L_x_15382:
        /* <DEDUP_REMOVED lines=8> */
.L_x_15383:
        /* <DEDUP_REMOVED lines=8> */
.L_x_15384:
        /* <DEDUP_REMOVED lines=9> */
.L_x_15385:
[----:B------:R-:W-:Y:S01]  /*2a280*/  IMAD.MOV.U32 R3, RZ, RZ, R14 ;  /* 0x000000ffff037224 */ /* 0x000fe200078e000e */
[----:B------:R-:W-:Y:S06]  /*2a290*/  BRA `(.L_x_15386) ;  /* 0xffffffb400b87947 */ /* 0x000fec000383ffff */
.L_x_15234:
[----:B------:R-:W-:Y:S01]  /*2a2a0*/  BSSY B0, `(.L_x_15387) ;  /* 0x0000006000007945 */ /* 0x000fe20003800000 */
[----:B------:R-:W-:Y:S01]  /*2a2b0*/  PLOP3.LUT P6, PT, P6, PT, PT, 0x8, 0x0 ;  /* 0x000000000000781c */ /* 0x000fe200037ce170 */
[----:B------:R-:W-:-:S12]  /*2a2c0*/  IMAD.MOV.U32 R15, RZ, RZ, -0x1 ;  /* 0xffffffffff0f7424 */ /* 0x000fd800078e00ff */
[----:B0-----:R-:W-:Y:S05]  /*2a2d0*/  WARPSYNC.COLLECTIVE R15, `(.L_x_15388) ;  /* 0x000000000f087348 */ /* 0x001fea0003c00000 */
[----:B------:R-:W-:Y:S01]  /*2a2e0*/  VOTE.ANY R14, PT, P6 ;  /* 0x00000000000e7806 */ /* 0x000fe200030e0100 */
[----:B0-----:R-:W-:Y:S06]  /*2a2f0*/  ENDCOLLECTIVE ;  /* 0x000000000000791b */ /* 0x001fec0003800000 */
.L_x_15388:
[----:B------:R-:W-:Y:S05]  /*2a300*/  BSYNC B0 ;  /* 0x0000000000007941 */ /* 0x000fea0003800000 */
.L_x_15387:
        /* <DEDUP_REMOVED lines=10> */
.L_x_15389:
[----:B------:R-:W-:Y:S02]  /*2a3b0*/  IMAD.MOV.U32 R13, RZ, RZ, R5 ;  /* 0x000000ffff0d7224 */ /* 0x000fe400078e0005 */
[----:B------:R-:W-:-:S07]  /*2a3c0*/  IMAD.MOV.U32 R25, RZ, RZ, R14 ;  /* 0x000000ffff197224 */ /* 0x000fce00078e000e */
[----:B------:R-:W-:Y:S05]  /*2a3d0*/  WARPSYNC.COLLECTIVE R15, `(.L_x_15390) ;  /* 0x000000000f087348 */ /* 0x000fea0003c00000 */
[----:B------:R0:W1:Y:S02]  /*2a3e0*/  SHFL.IDX P6, R14, R13, R12, R11 ;  /* 0x0000000c0d0e7389 */ /* 0x00006400000c000b */
[----:B01----:R-:W-:Y:S01]  /*2a3f0*/  ENDCOLLECTIVE ;  /* 0x000000000000791b */ /* 0x003fe20003800000 */
.L_x_15390:
[----:B------:R-:W-:Y:S01]  /*2a400*/  IMAD.MOV.U32 R5, RZ, RZ, R14 ;  /* 0x000000ffff057224 */ /* 0x000fe200078e000e */
[----:B------:R-:W-:Y:S06]  /*2a410*/  BRA `(.L_x_15391) ;  /* 0xffffffb400987947 */ /* 0x000fec000383ffff */
.L_x_15236:
        /* <DEDUP_REMOVED lines=8> */
.L_x_15393:
[----:B------:R-:W-:Y:S05]  /*2a4a0*/  BSYNC B0 ;  /* 0x0000000000007941 */ /* 0x000fea0003800000 */
.L_x_15392:
[----:B------:R-:W-:Y:S01]  /*2a4b0*/  IMAD.MOV.U32 R24, RZ, RZ, R14 ;  /* 0x000000ffff187224 */ /* 0x000fe200078e000e */
[----:B------:R-:W-:Y:S06]  /*2a4c0*/  BRA `(.L_x_15235) ;  /* 0xffffffb400847947 */ /* 0x000fec000383ffff */
.L_x_15242:
[----:B0-----:R0:W1:Y:S02]  /*2a4d0*/  SYNCS.PHASECHK.TRANS64.TRYWAIT P0, [R5+URZ+0x13220], R0 ;  /* 0x01322000050075a7 */ /* 0x001064000800017f */
[----:B-1----:R-:W-:Y:S05]  /*2a4e0*/  @!P0 NANOSLEEP.SYNCS 0x989680 ;  /* 0x009896800000895d */ /* 0x002fea0003900000 */
[----:B------:R-:W1:Y:S02]  /*2a4f0*/  @!P0 SYNCS.PHASECHK.TRANS64 P0, [R5+URZ+0x13220], R0 ;  /* 0x01322000050085a7 */ /* 0x000e64000800007f */
[----:B-1----:R-:W-:Y:S05]  /*2a500*/  @!P0 BRA `(.L_x_15242) ;  /* 0xfffffffc00f08947 */ /* 0x002fea000383ffff */
[----:B------:R-:W-:Y:S05]  /*2a510*/  BRA `(.L_x_15394) ;  /* 0xffffffbc00ec7947 */ /* 0x000fea000383ffff */
.L_x_15243:
        /* <DEDUP_REMOVED lines=11> */
.L_x_15396:
[----:B------:R-:W-:Y:S05]  /*2a5d0*/  BSYNC B0 ;  /* 0x0000000000007941 */ /* 0x000fea0003800000 */
.L_x_15395:
[----:B------:R-:W-:Y:S05]  /*2a5e0*/  BRA `(.L_x_15397) ;  /* 0xffffffbc00d47947 */ /* 0x000fea000383ffff */
.L_x_15244:
[----:B------:R-:W-:Y:S01]  /*2a5f0*/  BSSY B0, `(.L_x_15398) ;  /* 0x0000006000007945 */ /* 0x000fe20003800000 */
[----:B------:R-:W-:-:S07]  /*2a600*/  IMAD.MOV.U32 R15, RZ, RZ, -0x1 ;  /* 0xffffffffff0f7424 */ /* 0x000fce00078e00ff */
[----:B0-----:R-:W-:Y:S05]  /*2a610*/  WARPSYNC.COLLECTIVE R15, `(.L_x_15399) ;  /* 0x000000000f0c7348 */ /* 0x001fea0003c00000 */
[----:B------:R-:W-:Y:S02]  /*2a620*/  ELECT P6, UR62, PT ;  /* 0x00000000003e782f */ /* 0x000fe400038c0000 */
[----:B------:R-:W-:Y:S01]  /*2a630*/  MOV R14, UR62 ;  /* 0x0000003e000e7c02 */ /* 0x000fe20008000f00 */
[----:B0-----:R-:W-:Y:S10]  /*2a640*/  ENDCOLLECTIVE ;  /* 0x000000000000791b */ /* 0x001ff40003800000 */
.L_x_15399:
[----:B------:R-:W-:Y:S05]  /*2a650*/  BSYNC B0 ;  /* 0x0000000000007941 */ /* 0x000fea0003800000 */
.L_x_15398:
[----:B------:R-:W-:Y:S05]  /*2a660*/  BRA `(.L_x_15400) ;  /* 0xffffffbc00c87947 */ /* 0x000fea000383ffff */
.L_x_15246:
[----:B0-----:R0:W1:Y:S02]  /*2a670*/  SYNCS.PHASECHK.TRANS64.TRYWAIT P1, [R4+URZ+0x13240], R3 ;  /* 0x01324003040075a7 */ /* 0x001064000802017f */
[----:B-1----:R-:W-:Y:S05]  /*2a680*/  @!P1 NANOSLEEP.SYNCS 0x989680 ;  /* 0x009896800000995d */ /* 0x002fea0003900000 */
[----:B------:R-:W1:Y:S02]  /*2a690*/  @!P1 SYNCS.PHASECHK.TRANS64 P1, [R4+URZ+0x13240], R3 ;  /* 0x01324003040095a7 */ /* 0x000e64000802007f */
[----:B-1----:R-:W-:Y:S05]  /*2a6a0*/  @!P1 BRA `(.L_x_15246) ;  /* 0xfffffffc00f09947 */ /* 0x002fea000383ffff */
[----:B------:R-:W-:Y:S05]  /*2a6b0*/  BRA `(.L_x_15401) ;  /* 0xffffffbc00f07947 */ /* 0x000fea000383ffff */
.L_x_15248:
[----:B-1----:R1:W2:Y:S02]  /*2a6c0*/  SYNCS.PHASECHK.TRANS64.TRYWAIT P1, [R5+URZ+0x13240], R0 ;  /* 0x01324000050075a7 */ /* 0x0022a4000802017f */
[----:B--2---:R-:W-:Y:S05]  /*2a6d0*/  @!P1 NANOSLEEP.SYNCS 0x989680 ;  /* 0x009896800000995d */ /* 0x004fea0003900000 */
[----:B------:R-:W2:Y:S02]  /*2a6e0*/  @!P1 SYNCS.PHASECHK.TRANS64 P1, [R5+URZ+0x13240], R0 ;  /* 0x01324000050095a7 */ /* 0x000ea4000802007f */
[----:B--2---:R-:W-:Y:S05]  /*2a6f0*/  @!P1 BRA `(.L_x_15248) ;  /* 0xfffffffc00f09947 */ /* 0x004fea000383ffff */
[----:B------:R-:W-:Y:S05]  /*2a700*/  BRA `(.L_x_15402) ;  /* 0xffffffc000007947 */ /* 0x000fea000383ffff */
.L_x_15250:
[----:B--2---:R2:W3:Y:S02]  /*2a710*/  SYNCS.PHASECHK.TRANS64.TRYWAIT P1, [R4+URZ+0x13260], R3 ;  /* 0x01326003040075a7 */ /* 0x0044e4000802017f */
[----:B---3--:R-:W-:Y:S05]  /*2a720*/  @!P1 NANOSLEEP.SYNCS 0x989680 ;  /* 0x009896800000995d */ /* 0x008fea0003900000 */
[----:B------:R-:W3:Y:S02]  /*2a730*/  @!P1 SYNCS.PHASECHK.TRANS64 P1, [R4+URZ+0x13260], R3 ;  /* 0x01326003040095a7 */ /* 0x000ee4000802007f */
[----:B---3--:R-:W-:Y:S05]  /*2a740*/  @!P1 BRA `(.L_x_15250) ;  /* 0xfffffffc00f09947 */ /* 0x008fea000383ffff */
[----:B------:R-:W-:Y:S05]  /*2a750*/  BRA `(.L_x_15403) ;  /* 0xffffffbc00fc7947 */ /* 0x000fea000383ffff */
.L_x_15252:
[----:B---3--:R3:W4:Y:S02]  /*2a760*/  SYNCS.PHASECHK.TRANS64.TRYWAIT P1, [R5+URZ+0x13260], R0 ;  /* 0x01326000050075a7 */ /* 0x008724000802017f */
[----:B----4-:R-:W-:Y:S05]  /*2a770*/  @!P1 NANOSLEEP.SYNCS 0x989680 ;  /* 0x009896800000995d */ /* 0x010fea0003900000 */
[----:B------:R-:W4:Y:S02]  /*2a780*/  @!P1 SYNCS.PHASECHK.TRANS64 P1, [R5+URZ+0x13260], R0 ;  /* 0x01326000050095a7 */ /* 0x000f24000802007f */
[----:B----4-:R-:W-:Y:S05]  /*2a790*/  @!P1 BRA `(.L_x_15252) ;  /* 0xfffffffc00f09947 */ /* 0x010fea000383ffff */
[----:B------:R-:W-:Y:S05]  /*2a7a0*/  BRA `(.L_x_15404) ;  /* 0xffffffbc00f87947 */ /* 0x000fea000383ffff */
.L_x_15254:
[----:B----4-:R4:W0:Y:S02]  /*2a7b0*/  SYNCS.PHASECHK.TRANS64.TRYWAIT P1, [R4+URZ+0x13280], R3 ;  /* 0x01328003040075a7 */ /* 0x010824000802017f */
[----:B0-----:R-:W-:Y:S05]  /*2a7c0*/  @!P1 NANOSLEEP.SYNCS 0x989680 ;  /* 0x009896800000995d */ /* 0x001fea0003900000 */
[----:B------:R-:W0:Y:S02]  /*2a7d0*/  @!P1 SYNCS.PHASECHK.TRANS64 P1, [R4+URZ+0x13280], R3 ;  /* 0x01328003040095a7 */ /* 0x000e24000802007f */
[----:B0-----:R-:W-:Y:S05]  /*2a7e0*/  @!P1 BRA `(.L_x_15254) ;  /* 0xfffffffc00f09947 */ /* 0x001fea000383ffff */
[----:B------:R-:W-:Y:S05]  /*2a7f0*/  BRA `(.L_x_15405) ;  /* 0xffffffbc00f47947 */ /* 0x000fea000383ffff */
.L_x_15406:
        /* <DEDUP_REMOVED lines=16> */
.L_x_16307:


//--------------------- .text._ZN7cutlass13device_kernelIN5flash11enable_sm90INS1_16FlashAttnFwdSm90INS1_25CollectiveMainloopFwdSm90ILi2EN4cute5tupleIJNS5_1CILi1EEES8_S8_EEENS6_IJNS7_ILi192EEENS7_ILi160EEENS7_ILi64EEEEEELi64ENS_12float_e4m3_tEfNS_4arch4Sm90ELb1ELb0ELb1ELb0ELb1ELb0ELb0ELb1ELb1ELb1ELb1ELb0EEENS1_21CollectiveEpilogueFwdINS6_IJSA_SC_SB_EEES9_NS_10bfloat16_tESG_Li384ELb0ELb1ELb1ELb1EEENS1_19SingleTileSchedulerILb0ELb1ELb1ELi192EEEEEEEEEvNT_6ParamsE --------------------------
	.section	.text._ZN7cutlass13device_kernelIN5flash11enable_sm90INS1_16FlashAttnFwdSm90INS1_25CollectiveMainloopFwdSm90ILi2EN4cute5tupleIJNS5_1CILi1EEES8_S8_EEENS6_IJNS7_ILi192EEENS7_ILi160EEENS7_ILi64EEEEEELi64ENS_12float_e4m3_tEfNS_4arch4Sm90ELb1ELb0ELb1ELb0ELb1ELb0ELb0ELb1ELb1ELb1ELb1ELb0EEENS1_21CollectiveEpilogueFwdINS6_IJSA_SC_SB_EEES9_NS_10bfloat16_tESG_Li384ELb0ELb1ELb1ELb1EEENS1_19SingleTileSchedulerILb0ELb1ELb1ELi192EEEEEEEEEvNT_6ParamsE,"ax",@progbits
	.align	128
.text._ZN7cutlass13device_kernelIN5flash11enable_sm90INS1_16FlashAttnFwdSm90INS1_25CollectiveMainloopFwdSm90ILi2EN4cute5tupleIJNS5_1CILi1EEES8_S8_EEENS6_IJNS7_ILi192EEENS7_ILi160EEENS7_ILi64EEEEEELi64ENS_12float_e4m3_tEfNS_4arch4Sm90ELb1ELb0ELb1ELb0ELb1ELb0ELb0ELb1ELb1ELb1ELb1ELb0EEENS1_21CollectiveEpilogueFwdINS6_IJSA_SC_SB_EEES9_NS_10bfloat16_tESG_Li384ELb0ELb1ELb1ELb1EEENS1_19SingleTileSchedulerILb0ELb1ELb1ELi192EEEEEEEEEvNT_6ParamsE:
        .type           _ZN7cutlass13device_kernelIN5flash11enable_sm90INS1_16FlashAttnFwdSm90INS1_25CollectiveMainloopFwdSm90ILi2EN4cute5tupleIJNS5_1CILi1EEES8_S8_EEENS6_IJNS7_ILi192EEENS7_ILi160EEENS7_ILi64EEEEEELi64ENS_12float_e4m3_tEfNS_4arch4Sm90ELb1ELb0ELb1ELb0ELb1ELb0ELb0ELb1ELb1ELb1ELb1ELb0EEENS1_21CollectiveEpilogueFwdINS6_IJSA_SC_SB_EEES9_NS_10bfloat16_tESG_Li384ELb0ELb1ELb1ELb1EEENS1_19SingleTileSchedulerILb0ELb1ELb1ELi192EEEEEEEEEvNT_6ParamsE,@function
        .size           _ZN7cutlass13device_kernelIN5flash11enable_sm90INS1_16FlashAttnFwdSm90INS1_25CollectiveMainloopFwdSm90ILi2EN4cute5tupleIJNS5_1CILi1EEES8_S8_EEENS6_IJNS7_ILi192EEENS7_ILi160EEENS7_ILi64EEEEEELi64ENS_12float_e4m3_tEfNS_4arch4Sm90ELb1ELb0ELb1ELb0ELb1ELb0ELb0ELb1ELb1ELb1ELb1ELb0EEENS1_21CollectiveEpilogueFwdINS6_IJSA_SC_SB_EEES9_NS_10bfloat16_tESG_Li384ELb0ELb1ELb1ELb1EEENS1_19SingleTileSchedulerILb0ELb1ELb1ELi192EEEEEEEEEvNT_6ParamsE,(.L_x_16308 - _ZN7cutlass13device_kernelIN5flash11enable_sm90INS1_16FlashAttnFwdSm90INS1_25CollectiveMainloopFwdSm90ILi2EN4cute5tupleIJNS5_1CILi1EEES8_S8_EEENS6_IJNS7_ILi192EEENS7_ILi160EEENS7_ILi64EEEEEELi64ENS_12float_e4m3_tEfNS_4arch4Sm90ELb1ELb0ELb1ELb0ELb1ELb0ELb0ELb1ELb1ELb1ELb1ELb0EEENS1_21CollectiveEpilogueFwdINS6_IJSA_SC_SB_EEES9_NS_10bfloat16_tESG_Li384ELb0ELb1ELb1ELb1EEENS1_19SingleTileSchedulerILb0ELb1ELb1ELi192EEEEEEEEEvNT_6ParamsE)
        .other          _ZN7cutlass13device_kernelIN5flash11enable_sm90INS1_16FlashAttnFwdSm90INS1_25CollectiveMainloopFwdSm90ILi2EN4cute5tupleIJNS5_1CILi1EEES8_S8_EEENS6_IJNS7_ILi192EEENS7_ILi160EEENS7_ILi64EEEEEELi64ENS_12float_e4m3_tEfNS_4arch4Sm90ELb1ELb0ELb1ELb0ELb1ELb0ELb0ELb1ELb1ELb1ELb1ELb0EEENS1_21CollectiveEpilogueFwdINS6_IJSA_SC_SB_EEES9_NS_10bfloat16_tESG_Li384ELb0ELb1ELb1ELb1EEENS1_19SingleTileSchedulerILb0ELb1ELb1ELi192EEEEEEEEEvNT_6ParamsE,@"STO_CUDA_ENTRY STV_DEFAULT"
_ZN7cutlass13device_kernelIN5flash11enable_sm90INS1_16FlashAttnFwdSm90INS1_25CollectiveMainloopFwdSm90ILi2EN4cute5tupleIJNS5_1CILi1EEES8_S8_EEENS6_IJNS7_ILi192EEENS7_ILi160EEENS7_ILi64EEEEEELi64ENS_12float_e4m3_tEfNS_4arch4Sm90ELb1ELb0ELb1ELb0ELb1ELb0ELb0ELb1ELb1ELb1ELb1ELb0EEENS1_21CollectiveEpilogueFwdINS6_IJSA_SC_SB_EEES9_NS_10bfloat16_tESG_Li384ELb0ELb1ELb1ELb1EEENS1_19SingleTileSchedulerILb0ELb1ELb1ELi192EEEEEEEEEvNT_6ParamsE:
        /* <DEDUP_REMOVED lines=45> */
.L_x_15407:
        /* <DEDUP_REMOVED lines=22> */
.L_x_15408:
        /* <DEDUP_REMOVED lines=18> */
.L_x_15409:
        /* <DEDUP_REMOVED lines=22> */
.L_x_15410:
        /* <DEDUP_REMOVED lines=23> */
.L_x_15411:
        /* <DEDUP_REMOVED lines=9> */
.L_x_15414:
        /* <DEDUP_REMOVED lines=89> */
.L_x_15416:
[----:B------:R-:W-:Y:S01]  /*0e40*/  UIMAD UR41, UR41, UR4, URZ ;  /* 0x00000004292972a4 */ /* 0x000fe2000f8e023f */
[----:B------:R-:W-:Y:S01]  /*0e50*/  IMAD.U32 R0, RZ, RZ, UR9 ;  /* 0x00000009ff007e24 */ /* 0x000fe2000f8e00ff */
[----:B------:R-:W-:Y:S01]  /*0e60*/  USHF.R.S32.HI UR40, URZ, 0x1f, UR44 ;  /* 0x0000001f3f287899 */ /* 0x000fe2000801142c */
[----:B------:R-:W-:Y:S01]  /*0e70*/  IMAD.U32 R3, RZ, RZ, UR4 ;  /* 0x00000004ff037e24 */ /* 0x000fe2000f8e00ff */
[----:B------:R-:W-:Y:S01]  /*0e80*/  UIMAD UR49, UR42, UR49, URZ ;  /* 0x000000312a3172a4 */ /* 0x000fe2000f8e023f */
[----:B------:R-:W-:Y:S01]  /*0e90*/  VIADD R104, R17, 0xffffff80 ;  /* 0xffffff8011687836 */ /* 0x000fe20000000000 */
[----:B------:R-:W-:Y:S02]  /*0ea0*/  PLOP3.LUT P0, PT, PT, PT, PT, 0x80, 0x0 ;  /* 0x000000000000781c */ /* 0x000fe40003f0f070 */
[----:B------:R-:W-:Y:S02]  /*0eb0*/  CS2R R28, SRZ ;  /* 0x00000000001c7805 */ /* 0x000fe4000001ff00 */
[----:B------:R-:W-:-:S02]  /*0ec0*/  VIADDMNMX R0, R3, UR41, R0, PT ;  /* 0x0000002903007c46 */ /* 0x000fc4000b800100 */
[----:B------:R-:W-:Y:S02]  /*0ed0*/  CS2R R24, SRZ ;  /* 0x0000000000187805 */ /* 0x000fe4000001ff00 */
[----:B------:R-:W-:Y:S02]  /*0ee0*/  MOV R2, RZ ;  /* 0x000000ff00027202 */ /* 0x000fe40000000f00 */
        /* <DEDUP_REMOVED lines=16> */
[----:B------:R-:W-:-:S03]  /*0ff0*/  CS2R R50, SRZ ;  /* 0x0000000000327805 */ /* 0x000fc6000001ff00 */
[----:B------:R-:W-:-:S13]  /*1000*/  PLOP3.LUT P1, PT, PT, PT, UP0, 0x80, 0x0 ;  /* 0x000000000000781c */ /* 0x000fda0003f2f008 */
[----:B------:R-:W-:Y:S05]  /*1010*/  @!P1 BRA `(.L_x_15417) ;  /* 0x000000a800749947 */ /* 0x000fea0003800000 */
        /* <DEDUP_REMOVED lines=36> */
.L_x_15418:
[----:B------:R-:W-:Y:S01]  /*1260*/  ULDC.64 UR6, c[0x0][0x990] ;  /* 0x0002640000067ab9 */ /* 0x000fe20000000a00 */
[----:B------:R-:W-:Y:S01]  /*1270*/  ULDC.64 UR4, c[0x0][0x998] ;  /* 0x0002660000047ab9 */ /* 0x000fe20000000a00 */
[----:B------:R-:W-:Y:S01]  /*1280*/  UISETP.NE.U32.AND UP0, UPT, UR6, URZ, UPT ;  /* 0x0000003f0600728c */ /* 0x000fe2000bf05070 */
[----:B------:R-:W-:Y:S01]  /*1290*/  MOV R7, 0x3f800000 ;  /* 0x3f80000000077802 */ /* 0x000fe20000000f00 */
        /* <DEDUP_REMOVED lines=41> */
[----:B--2---:R-:W-:-:S04]  /*1530*/  FMUL.FTZ R0, R7, R0 ;  /* 0x0000000007007220 */ /* 0x004fc80000410000 */
[----:B------:R-:W-:Y:S01]  /*1540*/  FMUL.FTZ R0, R0, UR4 ;  /* 0x0000000400007c20 */ /* 0x000fe20008410000 */
[----:B0-----:R-:W-:Y:S06]  /*1550*/  @!P0 BRA `(.L_x_15419) ;  /* 0x0000010400d88947 */ /* 0x001fec0003800000 */
.L_x_15515:
[----:B------:R-:W-:-:S06]  /*1560*/  ULOP3.LUT UR4, UR45, 0x1, URZ, 0xfc, !UPT ;  /* 0x000000012d047892 */ /* 0x000fcc000f8efc3f */
[----:B------:R-:W-:-:S05]  /*1570*/  IMAD.U32 R2, RZ, RZ, UR4 ;  /* 0x00000004ff027e24 */ /* 0x000fca000f8e00ff */
[----:B------:R-:W-:-:S13]  /*1580*/  ISETP.NE.AND P0, PT, R2, 0x3, PT ;  /* 0x000000030200780c */ /* 0x000fda0003f05270 */
[----:B------:R-:W-:Y:S05]  /*1590*/  @!P0 BRA `(.L_x_15420) ;  /* 0x0000000000048947 */ /* 0x000fea0003800000 */
[----:B------:R-:W-:Y:S01]  /*15a0*/  BPT.TRAP 0x1 ;  /* 0x000000040000795c */ /* 0x000fe20000300000 */
.L_x_15420:
[----:B------:R1:W2:Y:S01]  /*15b0*/  SYNCS.PHASECHK.TRANS64.TRYWAIT P1, [UR46+0x12430], R6 ;  /* 0x01243006ff0075a7 */ /* 0x0002a2000802016e */
[----:B------:R-:W-:Y:S05]  /*15c0*/  @!P0 BRA `(.L_x_15421) ;  /* 0x0000000000048947 */ /* 0x000fea0003800000 */
[----:B------:R-:W-:Y:S01]  /*15d0*/  BPT.TRAP 0x1 ;  /* 0x000000040000795c */ /* 0x000fe20000300000 */
.L_x_15421:
[----:B--2---:R-:W-:Y:S05]  /*15e0*/  @P1 BRA `(.L_x_15422) ;  /* 0x0000000000081947 */ /* 0x004fea0003800000 */
[----:B------:R-:W2:Y:S02]  /*15f0*/  SYNCS.PHASECHK.TRANS64.TRYWAIT P1, [UR46+0x12430], R6 ;  /* 0x01243006ff0075a7 */ /* 0x000ea4000802016e */
[----:B--2---:R-:W-:Y:S05]  /*1600*/  @!P1 BRA `(.L_x_15423) ;  /* 0x0000010400c49947 */ /* 0x004fea0003800000 */
.L_x_15422:
        /* <DEDUP_REMOVED lines=75> */
.L_x_15424:
[----:B------:R-:W-:Y:S01]  /*1ac0*/  LOP3.LUT R5, R106, 0xffffff80, RZ, 0xc0, !PT ;  /* 0xffffff806a057812 */ /* 0x000fe200078ec0ff */
[C---:B------:R-:W-:Y:S01]  /*1ad0*/  FMUL.FTZ R13, R0.reuse, R73 ;  /* 0x00000049000d7220 */ /* 0x040fe20000410000 */
[C---:B------:R-:W-:Y:S01]  /*1ae0*/  FMUL.FTZ R73, R0.reuse, R75 ;  /* 0x0000004b00497220 */ /* 0x040fe20000410000 */
[----:B------:R-:W-:Y:S01]  /*1af0*/  LEA.HI R107, R107, R104, RZ, 0x2 ;  /* 0x000000686b6b7211 */ /* 0x000fe200078f10ff */
[----:B------:R-:W-:Y:S01]  /*1b00*/  FMUL.FTZ R16, R0, R77 ;  /* 0x0000004d00107220 */ /* 0x000fe20000410000 */
        /* <DEDUP_REMOVED lines=8> */
[----:B------:R-:W-:Y:S01]  /*1b90*/  LOP3.LUT R107, R107, 0xfffffffc, RZ, 0xc0, !PT ;  /* 0xfffffffc6b6b7812 */ /* 0x000fe200078ec0ff */
[----:B------:R-:W-:Y:S01]  /*1ba0*/  FMUL.FTZ R23, R0, R60 ;  /* 0x0000003c00177220 */ /* 0x000fe20000410000 */
[-C--:B------:R-:W-:Y:S01]  /*1bb0*/  LEA.HI R75, R4, R5.reuse, RZ, 0x2 ;  /* 0x00000005044b7211 */ /* 0x080fe200078f10ff */
[----:B------:R-:W-:Y:S01]  /*1bc0*/  FMUL.FTZ R20, R0, R84 ;  /* 0x0000005400147220 */ /* 0x000fe20000410000 */
[----:B------:R-:W-:Y:S01]  /*1bd0*/  LEA.HI R58, R4, R5, RZ, 0x5 ;  /* 0x00000005043a7211 */ /* 0x000fe200078f28ff */
[----:B------:R-:W-:Y:S01]  /*1be0*/  IMAD.HI R60, R105, 0x55555556, RZ ;  /* 0x55555556693c7827 */ /* 0x000fe200078e02ff */
[----:B------:R-:W-:-:S03]  /*1bf0*/  SHF.R.S32.HI R4, RZ, 0x2, R75 ;  /* 0x00000002ff047819 */ /* 0x000fc6000001144b */
[----:B------:R-:W-:Y:S01]  /*1c00*/  FMUL.FTZ R84, R0, R59 ;  /* 0x0000003b00547220 */ /* 0x000fe20000410000 */
[----:B------:R-:W-:Y:S01]  /*1c10*/  SHF.R.S32.HI R63, RZ, 0x1f, R75 ;  /* 0x0000001fff3f7819 */ /* 0x000fe2000001144b */
[----:B------:R-:W-:Y:S01]  /*1c20*/  IMAD.IADD R107, R104, 0x1, -R107 ;  /* 0x00000001686b7824 */ /* 0x000fe200078e0a6b */
[----:B------:R-:W-:Y:S01]  /*1c30*/  SHF.R.S32.HI R59, RZ, 0x5, R58 ;  /* 0x00000005ff3b7819 */ /* 0x000fe2000001143a */
[C---:B------:R-:W-:Y:S01]  /*1c40*/  FMUL.FTZ R21, R0.reuse, R57 ;  /* 0x0000003900157220 */ /* 0x040fe20000410000 */
[----:B------:R-:W-:Y:S01]  /*1c50*/  LEA.HI R63, R63, R4, RZ, 0x3 ;  /* 0x000000043f3f7211 */ /* 0x000fe200078f18ff */
[----:B------:R-:W-:Y:S01]  /*1c60*/  UISETP.NE.AND UP0, UPT, UR47, URZ, UPT ;  /* 0x0000003f2f00728c */ /* 0x000fe2000bf05270 */
[----:B------:R-:W-:Y:S01]  /*1c70*/  FMUL.FTZ R57, R0, R64 ;  /* 0x0000004000397220 */ /* 0x000fe20000410000 */
[----:B------:R-:W-:Y:S01]  /*1c80*/  LEA.HI R60, R60, R60, RZ, 0x1 ;  /* 0x0000003c3c3c7211 */ /* 0x000fe200078f08ff */
[----:B------:R-:W-:Y:S01]  /*1c90*/  FMUL.FTZ R58, R0, R65 ;  /* 0x00000041003a7220 */ /* 0x000fe20000410000 */
[----:B------:R-:W-:Y:S01]  /*1ca0*/  LEA R64, R59, UR38, 0x4 ;  /* 0x000000263b407c11 */ /* 0x000fe2000f8e20ff */
[----:B------:R-:W-:Y:S01]  /*1cb0*/  UMOV UR7, 0xffffff60 ;  /* 0xffffff6000077882 */ /* 0x000fe20000000000 */
[----:B------:R-:W-:Y:S01]  /*1cc0*/  LOP3.LUT R63, R63, 0xfffffff8, RZ, 0xc0, !PT ;  /* 0xfffffff83f3f7812 */ /* 0x000fe200078ec0ff */
[----:B------:R-:W-:Y:S01]  /*1cd0*/  IMAD R60, R60, -0x3, R105 ;  /* 0xfffffffd3c3c7824 */ /* 0x000fe200078e0269 */
[----:B------:R-:W-:Y:S01]  /*1ce0*/  LEA.HI R59, R107, R107, RZ, 0x1 ;  /* 0x0000006b6b3b7211 */ /* 0x000fe200078f08ff */
[----:B------:R-:W-:Y:S01]  /*1cf0*/  UIMAD UR7, UR39, UR7, 0xa1 ;  /* 0x000000a1270774a4 */ /* 0x000fe2000f8e0207 */
[----:B------:R-:W-:Y:S01]  /*1d00*/  IADD3 R65, R64, R4, -R63 ;  /* 0x0000000440417210 */ /* 0x000fe20007ffe83f */
[----:B------:R-:W-:Y:S01]  /*1d10*/  @UP0 ULDC UR6, c[0x0][0x44c] ;  /* 0x0001130000060ab9 */ /* 0x000fe20000000800 */
[----:B------:R-:W-:Y:S01]  /*1d20*/  LOP3.LUT R4, R59, 0x1ffffffe, RZ, 0xc0, !PT ;  /* 0x1ffffffe3b047812 */ /* 0x000fe200078ec0ff */
[C---:B------:R-:W-:Y:S01]  /*1d30*/  FMUL.FTZ R63, R0.reuse, R66 ;  /* 0x00000042003f7220 */ /* 0x040fe20000410000 */
[----:B------:R-:W-:Y:S01]  /*1d40*/  PLOP3.LUT P1, PT, PT, PT, UP0, 0x80, 0x0 ;  /* 0x000000000000781c */ /* 0x000fe20003f2f008 */
[----:B------:R-:W-:Y:S01]  /*1d50*/  FMUL.FTZ R12, R0, R72 ;  /* 0x00000048000c7220 */ /* 0x000fe20000410000 */
[----:B------:R-:W-:Y:S01]  /*1d60*/  LEA R65, R60, R65, 0x6 ;  /* 0x000000413c417211 */ /* 0x000fe200078e30ff */
[----:B------:R-:W-:Y:S01]  /*1d70*/  IMAD.IADD R4, R107, 0x1, -R4 ;  /* 0x000000016b047824 */ /* 0x000fe200078e0a04 */
[----:B------:R-:W-:Y:S01]  /*1d80*/  PLOP3.LUT P2, PT, PT, PT, UP0, 0x80, 0x0 ;  /* 0x000000000000781c */ /* 0x000fe20003f4f008 */
[----:B------:R-:W-:Y:S01]  /*1d90*/  FMUL.FTZ R60, R0, R68 ;  /* 0x00000044003c7220 */ /* 0x000fe20000410000 */
[----:B------:R-:W-:Y:S01]  /*1da0*/  LOP3.LUT R68, R75, 0x7ffffffc, RZ, 0xc0, !PT ;  /* 0x7ffffffc4b447812 */ /* 0x000fe200078ec0ff */
[----:B------:R-:W-:-:S02]  /*1db0*/  IMAD R4, R4, 0x8, R65 ;  /* 0x0000000804047824 */ /* 0x000fc400078e0241 */
[C---:B------:R-:W-:Y:S01]  /*1dc0*/  FMUL.FTZ R72, R0.reuse, R74 ;  /* 0x0000004a00487220 */ /* 0x040fe20000410000 */
[C---:B------:R-:W-:Y:S01]  /*1dd0*/  FMUL.FTZ R2, R0.reuse, R88 ;  /* 0x0000005800027220 */ /* 0x040fe20000410000 */
[C---:B------:R-:W-:Y:S01]  /*1de0*/  FMUL.FTZ R74, R0.reuse, R78 ;  /* 0x0000004e004a7220 */ /* 0x040fe20000410000 */
[----:B------:R-:W-:Y:S02]  /*1df0*/  IMAD.MOV.U32 R66, RZ, RZ, R4 ;  /* 0x000000ffff427224 */ /* 0x000fe400078e0004 */
[----:B------:R-:W-:Y:S01]  /*1e00*/  FMUL.FTZ R15, R0, R90 ;  /* 0x0000005a000f7220 */ /* 0x000fe20000410000 */
[----:B------:R-:W-:Y:S01]  /*1e10*/  @P1 IMAD.HI.U32 R59, R4, UR6, RZ ;  /* 0x00000006043b1c27 */ /* 0x000fe2000f8e00ff */
[----:B------:R-:W-:-:S03]  /*1e20*/  @UP0 ULDC UR6, c[0x0][0x450] ;  /* 0x0001140000060ab9 */ /* 0x000fc60000000800 */
[C---:B------:R-:W-:Y:S01]  /*1e30*/  FMUL.FTZ R88, R0.reuse, R91 ;  /* 0x0000005b00587220 */ /* 0x040fe20000410000 */
[C---:B------:R-:W-:Y:S01]  /*1e40*/  FMUL.FTZ R78, R0.reuse, R86 ;  /* 0x00000056004e7220 */ /* 0x040fe20000410000 */
[----:B------:R-:W-:Y:S01]  /*1e50*/  IMAD.IADD R5, R5, 0x1, -R68 ;  /* 0x0000000105057824 */ /* 0x000fe200078e0a44 */
[----:B------:R-:W-:Y:S01]  /*1e60*/  @P2 SHF.R.U32.HI R66, RZ, UR6, R59 ;  /* 0x00000006ff422c19 */ /* 0x000fe2000801163b */
[----:B------:R-:W-:Y:S01]  /*1e70*/  UIMAD UR6, UR39, -0xa0, UR49 ;  /* 0xffffff60270678a4 */ /* 0x000fe2000f8e0231 */
[----:B------:R-:W-:Y:S02]  /*1e80*/  IMAD.U32 R86, RZ, RZ, UR7 ;  /* 0x00000007ff567e24 */ /* 0x000fe4000f8e00ff */
[C---:B0-----:R-:W-:Y:S01]  /*1e90*/  FMUL.FTZ R3, R0.reuse, R89 ;  /* 0x0000005900037220 */ /* 0x041fe20000410000 */
[----:B------:R-:W-:Y:S01]  /*1ea0*/  FMUL.FTZ R89, R0, R94 ;  /* 0x0000005e00597220 */ /* 0x000fe20000410000 */
[----:B------:R-:W0:Y:S01]  /*1eb0*/  SHFL.IDX PT, R65, R66, 0x1, 0x1c1f ;  /* 0x003c1f0042417f89 */ /* 0x000e2200000e0000 */
[----:B------:R-:W-:Y:S01]  /*1ec0*/  UIADD3 UR6, UR6, 0xa0, URZ ;  /* 0x000000a006067890 */ /* 0x000fe2000fffe03f */
[----:B------:R-:W-:Y:S01]  /*1ed0*/  IMAD R75, R5, -0x2, R86 ;  /* 0xfffffffe054b7824 */ /* 0x000fe200078e0256 */
[----:B------:R-:W2:Y:S01]  /*1ee0*/  MUFU.TANH R15, R15 ;  /* 0x0000000f000f7308 */ /* 0x000ea20000002400 */
[----:B------:R-:W-:-:S02]  /*1ef0*/  IMAD.U32 R86, RZ, RZ, UR49 ;  /* 0x00000031ff567e24 */ /* 0x000fc4000f8e00ff */
[C---:B------:R-:W-:Y:S01]  /*1f00*/  FMUL.FTZ R90, R0.reuse, R95 ;  /* 0x0000005f005a7220 */ /* 0x040fe20000410000 */
[----:B------:R-:W-:Y:S01]  /*1f10*/  ULDC UR8, c[0x0][0x288] ;  /* 0x0000a20000087ab9 */ /* 0x000fe20000000800 */
[----:B------:R-:W-:Y:S01]  /*1f20*/  MOV R68, UR6 ;  /* 0x0000000600447c02 */ /* 0x000fe20008000f00 */
[C---:B------:R-:W-:Y:S01]  /*1f30*/  FMUL.FTZ R91, R0.reuse, R98 ;  /* 0x00000062005b7220 */ /* 0x040fe20000410000 */
[----:B------:R-:W-:Y:S01]  /*1f40*/  IADD3 R75, R75, -UR8, R86 ;  /* 0x800000084b4b7c10 */ /* 0x000fe2000fffe056 */
[C---:B------:R-:W-:Y:S01]  /*1f50*/  FMUL.FTZ R8, R0.reuse, R92 ;  /* 0x0000005c00087220 */ /* 0x040fe20000410000 */
[----:B------:R-:W3:Y:S01]  /*1f60*/  MUFU.TANH R88, R88 ;  /* 0x0000005800587308 */ /* 0x000ee20000002400 */
[----:B------:R-:W-:Y:S02]  /*1f70*/  IMAD R68, R5, -0x2, R68 ;  /* 0xfffffffe05447824 */ /* 0x000fe400078e0244 */
[C---:B------:R-:W-:Y:S01]  /*1f80*/  FMUL.FTZ R92, R0.reuse, R99 ;  /* 0x00000063005c7220 */ /* 0x040fe20000410000 */
[C---:B-1----:R-:W-:Y:S01]  /*1f90*/  FMUL.FTZ R6, R0.reuse, R93 ;  /* 0x0000005d00067220 */ /* 0x042fe20000410000 */
        /* <DEDUP_REMOVED lines=9> */
[----:B0-----:R-:W-:Y:S01]  /*2030*/  VIADDMNMX R65, R65, R75, R68, PT ;  /* 0x0000004b41417246 */ /* 0x001fe20003800144 */
[C---:B------:R-:W-:Y:S01]  /*2040*/  FMUL.FTZ R76, R0.reuse, R83 ;  /* 0x00000053004c7220 */ /* 0x040fe20000410000 */
[C---:B------:R-:W-:Y:S01]  /*2050*/  FMUL.FTZ R19, R0.reuse, R85 ;  /* 0x0000005500137220 */ /* 0x040fe20000410000 */
[----:B------:R-:W0:Y:S01]  /*2060*/  MUFU.TANH R90, R90 ;  /* 0x0000005a005a7308 */ /* 0x000e220000002400 */
[C---:B------:R-:W-:Y:S01]  /*2070*/  ISETP.GT.AND P1, PT, R65.reuse, RZ, PT ;  /* 0x000000ff4100720c */ /* 0x040fe20003f24270 */
[C---:B------:R-:W-:Y:S01]  /*2080*/  FMUL.FTZ R18, R0.reuse, R81 ;  /* 0x0000005100127220 */ /* 0x040fe20000410000 */
[C---:B------:R-:W-:Y:S01]  /*2090*/  ISETP.GT.AND P2, PT, R65.reuse, 0x1, PT ;  /* 0x000000014100780c */ /* 0x040fe20003f44270 */
[C---:B------:R-:W-:Y:S01]  /*20a0*/  FMUL.FTZ R71, R0.reuse, R71 ;  /* 0x0000004700477220 */ /* 0x040fe20000410000 */
[----:B------:R-:W-:Y:S01]  /*20b0*/  ISETP.GT.AND P3, PT, R65, 0x8, PT ;  /* 0x000000084100780c */ /* 0x000fe20003f64270 */
[----:B------:R-:W-:Y:S01]  /*20c0*/  FMUL.FTZ R9, R0, R96 ;  /* 0x0000006000097220 */ /* 0x000fe20000410000 */
[----:B--2---:R-:W-:Y:S01]  /*20d0*/  FSEL R97, R15, -INF , P1 ;  /* 0xff8000000f617808 */ /* 0x004fe20000800000 */
[----:B------:R-:W2:Y:S01]  /*20e0*/  MUFU.TANH R91, R91 ;  /* 0x0000005b005b7308 */ /* 0x000ea20000002400 */
[----:B---3--:R-:W-:Y:S01]  /*20f0*/  FSEL R95, R88, -INF , P2 ;  /* 0xff800000585f7808 */ /* 0x008fe20001000000 */
[C---:B------:R-:W-:Y:S01]  /*2100*/  FMUL.FTZ R59, R0.reuse, R69 ;  /* 0x00000045003b7220 */ /* 0x040fe20000410000 */
[----:B------:R-:W-:Y:S01]  /*2110*/  ISETP.GT.AND P1, PT, R65, 0x9, PT ;  /* 0x000000094100780c */ /* 0x000fe20003f24270 */
[C---:B------:R-:W-:Y:S01]  /*2120*/  FMUL.FTZ R64, R0.reuse, R67 ;  /* 0x0000004300407220 */ /* 0x040fe20000410000 */
[----:B-1----:R-:W-:Y:S01]  /*2130*/  FSEL R89, R89, -INF , P3 ;  /* 0xff80000059597808 */ /* 0x002fe20001800000 */
[C---:B------:R-:W-:Y:S01]  /*2140*/  FMUL.FTZ R42, R0.reuse, R42 ;  /* 0x0000002a002a7220 */ /* 0x040fe20000410000 */
[----:B------:R-:W-:Y:S01]  /*2150*/  FMNMX.FTZ R86, R97, R95, !PT ;  /* 0x0000005f61567209 */ /* 0x000fe20007810000 */
[----:B------:R-:W1:Y:S01]  /*2160*/  MUFU.TANH R92, R92 ;  /* 0x0000005c005c7308 */ /* 0x000e620000002400 */
[----:B------:R-:W-:Y:S01]  /*2170*/  ISETP.GT.AND P2, PT, R65, 0x10, PT ;  /* 0x000000104100780c */ /* 0x000fe20003f44270 */
[----:B------:R-:W-:Y:S01]  /*2180*/  FMUL.FTZ R70, R0, R70 ;  /* 0x0000004600467220 */ /* 0x000fe20000410000 */
[----:B0-----:R-:W-:Y:S01]  /*2190*/  FSEL R99, R90, -INF , P1 ;  /* 0xff8000005a637808 */ /* 0x001fe20000800000 */
[C---:B------:R-:W-:Y:S01]  /*21a0*/  FMUL.FTZ R43, R0.reuse, R43 ;  /* 0x0000002b002b7220 */ /* 0x040fe20000410000 */
[----:B------:R-:W-:Y:S01]  /*21b0*/  FMNMX.FTZ R86, R89, R86, !PT ;  /* 0x0000005659567209 */ /* 0x000fe20007810000 */
[C---:B------:R-:W-:Y:S01]  /*21c0*/  FMUL.FTZ R50, R0.reuse, R50 ;  /* 0x0000003200327220 */ /* 0x040fe20000410000 */
[----:B------:R-:W-:Y:S01]  /*21d0*/  ISETP.GT.AND P1, PT, R65, 0x11, PT ;  /* 0x000000114100780c */ /* 0x000fe20003f24270 */
[----:B------:R-:W0:Y:S01]  /*21e0*/  MUFU.TANH R93, R93 ;  /* 0x0000005d005d7308 */ /* 0x000e220000002400 */
[----:B--2---:R-:W-:Y:S01]  /*21f0*/  FSEL R101, R91, -INF , P2 ;  /* 0xff8000005b657808 */ /* 0x004fe20001000000 */
[C---:B------:R-:W-:Y:S01]  /*2200*/  FMUL.FTZ R46, R0.reuse, R46 ;  /* 0x0000002e002e7220 */ /* 0x040fe20000410000 */
[----:B------:R-:W-:Y:S01]  /*2210*/  FMNMX.FTZ R86, R99, R86, !PT ;  /* 0x0000005663567209 */ /* 0x000fe20007810000 */
[C---:B------:R-:W-:Y:S01]  /*2220*/  FMUL.FTZ R47, R0.reuse, R47 ;  /* 0x0000002f002f7220 */ /* 0x040fe20000410000 */
[----:B------:R-:W-:Y:S01]  /*2230*/  ISETP.GT.AND P2, PT, R65, 0x18, PT ;  /* 0x000000184100780c */ /* 0x000fe20003f44270 */
[----:B------:R-:W-:Y:S01]  /*2240*/  FMUL.FTZ R51, R0, R51 ;  /* 0x0000003300337220 */ /* 0x000fe20000410000 */
[----:B------:R-:W-:Y:S01]  /*2250*/  FMNMX.FTZ R86, R101, R86, !PT ;  /* 0x0000005665567209 */ /* 0x000fe20007810000 */
[----:B------:R-:W2:Y:S01]  /*2260*/  MUFU.TANH R94, R94 ;  /* 0x0000005e005e7308 */ /* 0x000ea20000002400 */
[----:B-1----:R-:W-:Y:S01]  /*2270*/  FSEL R91, R92, -INF , P1 ;  /* 0xff8000005c5b7808 */ /* 0x002fe20000800000 */
[C---:B------:R-:W-:Y:S01]  /*2280*/  FMUL.FTZ R54, R0.reuse, R54 ;  /* 0x0000003600367220 */ /* 0x040fe20000410000 */
[----:B------:R-:W-:Y:S01]  /*2290*/  ISETP.GT.AND P1, PT, R65, 0x19, PT ;  /* 0x000000194100780c */ /* 0x000fe20003f24270 */
[C---:B------:R-:W-:Y:S01]  /*22a0*/  FMUL.FTZ R55, R0.reuse, R55 ;  /* 0x0000003700377220 */ /* 0x040fe20000410000 */
[----:B------:R-:W-:Y:S01]  /*22b0*/  FMNMX.FTZ R86, R91, R86, !PT ;  /* 0x000000565b567209 */ /* 0x000fe20007810000 */
[----:B------:R-:W-:Y:S01]  /*22c0*/  ULDC UR6, c[0x0][0x988] ;  /* 0x0002620000067ab9 */ /* 0x000fe20000000800 */
[C---:B------:R-:W-:Y:S01]  /*22d0*/  FMUL.FTZ R11, R0.reuse, R100 ;  /* 0x00000064000b7220 */ /* 0x040fe20000410000 */
[----:B------:R-:W1:Y:S01]  /*22e0*/  MUFU.TANH R72, R72 ;  /* 0x0000004800487308 */ /* 0x000e620000002400 */
[----:B0-----:R-:W-:Y:S01]  /*22f0*/  FSEL R93, R93, -INF , P2 ;  /* 0xff8000005d5d7808 */ /* 0x001fe20001000000 */
[C---:B------:R-:W-:Y:S01]  /*2300*/  FMUL.FTZ R40, R0.reuse, R40 ;  /* 0x0000002800287220 */ /* 0x040fe20000410000 */
[----:B------:R-:W-:Y:S01]  /*2310*/  ISETP.GT.AND P2, PT, R65, 0x20, PT ;  /* 0x000000204100780c */ /* 0x000fe20003f44270 */
[----:B------:R-:W-:Y:S01]  /*2320*/  FMUL.FTZ R41, R0, R41 ;  /* 0x0000002900297220 */ /* 0x000fe20000410000 */
[----:B------:R-:W-:Y:S01]  /*2330*/  FMNMX.FTZ R86, R93, R86, !PT ;  /* 0x000000565d567209 */ /* 0x000fe20007810000 */
[----:B------:R-:W-:Y:S01]  /*2340*/  @UP0 ULDC UR12, c[0x0][0x44c] ;  /* 0x00011300000c0ab9 */ /* 0x000fe20000000800 */
[----:B------:R-:W-:Y:S01]  /*2350*/  @UP0 ULDC UR10, c[0x0][0x450] ;  /* 0x00011400000a0ab9 */ /* 0x000fe20000000800 */
[----:B------:R-:W0:Y:S01]  /*2360*/  MUFU.TANH R73, R73 ;  /* 0x0000004900497308 */ /* 0x000e220000002400 */
[----:B--2---:R-:W-:Y:S01]  /*2370*/  FSEL R87, R94, -INF , P1 ;  /* 0xff8000005e577808 */ /* 0x004fe20000800000 */
[----:B------:R-:W-:Y:S01]  /*2380*/  UIMAD.WIDE.U32 UR12, UR38, UR12, URZ ;  /* 0x0000000c260c72a5 */ /* 0x000fe2000f8e003f */
[----:B------:R-:W-:Y:S01]  /*2390*/  ISETP.GT.AND P1, PT, R65, 0x21, PT ;  /* 0x000000214100780c */ /* 0x000fe20003f24270 */
[----:B------:R-:W-:Y:S01]  /*23a0*/  UIADD3 UR11, UR39, -0x2, URZ ;  /* 0xfffffffe270b7890 */ /* 0x000fe2000fffe03f */
[----:B------:R-:W-:Y:S01]  /*23b0*/  FMNMX.FTZ R86, R87, R86, !PT ;  /* 0x0000005657567209 */ /* 0x000fe20007810000 */
[----:B------:R-:W-:Y:S01]  /*23c0*/  @UP0 USHF.R.U32.HI UR38, URZ, UR10, UR13 ;  /* 0x0000000a3f260299 */ /* 0x000fe2000801160d */
[----:B------:R-:W2:Y:S01]  /*23d0*/  S2UR UR9, SR_CgaCtaId ;  /* 0x00000000000979c3 */ /* 0x000ea20000008800 */
[----:B------:R-:W3:Y:S01]  /*23e0*/  MUFU.TANH R74, R74 ;  /* 0x0000004a004a7308 */ /* 0x000ee20000002400 */
[----:B-1----:R-:W-:Y:S01]  /*23f0*/  FSEL R85, R72, -INF , P2 ;  /* 0xff80000048557808 */ /* 0x002fe20001000000 */
[----:B------:R-:W-:Y:S01]  /*2400*/  UIADD3 UR12, UR38, -UR8, UR49 ;  /* 0x80000008260c7290 */ /* 0x000fe2000fffe031 */
[----:B------:R-:W-:Y:S01]  /*2410*/  ISETP.GT.AND P2, PT, R65, 0x28, PT ;  /* 0x000000284100780c */ /* 0x000fe20003f44270 */
[----:B------:R-:W-:Y:S01]  /*2420*/  UIADD3 UR7, UR46, 0x12440, URZ ;  /* 0x000124402e077890 */ /* 0x000fe2000fffe03f */
[----:B------:R-:W-:Y:S01]  /*2430*/  FMNMX.FTZ R86, R85, R86, !PT ;  /* 0x0000005655567209 */ /* 0x000fe20007810000 */
[----:B------:R-:W-:-:S02]  /*2440*/  UIMAD.WIDE UR12, UR12, 0x66666667, URZ ;  /* 0x666666670c0c78a5 */ /* 0x000fc4000f8e023f */
[----:B------:R-:W1:Y:S01]  /*2450*/  MUFU.TANH R79, R79 ;  /* 0x0000004f004f7308 */ /* 0x000e620000002400 */
[----:B0-----:R-:W-:Y:S01]  /*2460*/  FSEL R83, R73, -INF , P1 ;  /* 0xff80000049537808 */ /* 0x001fe20000800000 */
[----:B------:R-:W-:Y:S01]  /*2470*/  USHF.R.U32.HI UR8, URZ, 0x1f, UR13 ;  /* 0x0000001f3f087899 */ /* 0x000fe2000801160d */
[----:B------:R-:W-:Y:S01]  /*2480*/  ISETP.GT.AND P1, PT, R65, 0x29, PT ;  /* 0x000000294100780c */ /* 0x000fe20003f24270 */
[----:B------:R-:W-:Y:S01]  /*2490*/  UPRMT UR7, UR48, 0x654, UR7 ;  /* 0x0000065430077896 */ /* 0x000fe20008000007 */
[----:B------:R-:W-:Y:S01]  /*24a0*/  FMNMX.FTZ R86, R83, R86, !PT ;  /* 0x0000005653567209 */ /* 0x000fe20007810000 */
[----:B------:R-:W-:Y:S02]  /*24b0*/  ULEA.HI.SX32 UR8, UR13, UR8, 0x1a ;  /* 0x000000080d087291 */ /* 0x000fe4000f8fd23f */
[----:B------:R-:W0:Y:S01]  /*24c0*/  MUFU.TANH R77, R77 ;  /* 0x0000004d004d7308 */ /* 0x000e220000002400 */
[----:B---3--:R-:W-:Y:S01]  /*24d0*/  FSEL R81, R74, -INF , P2 ;  /* 0xff8000004a517808 */ /* 0x008fe20001000000 */
[----:B------:R-:W-:Y:S01]  /*24e0*/  UISETP.LT.AND UP0, UPT, UR41, UR8, UPT ;  /* 0x000000082900728c */ /* 0x000fe2000bf01270 */
[----:B------:R-:W-:Y:S01]  /*24f0*/  ISETP.GT.AND P2, PT, R65, 0x30, PT ;  /* 0x000000304100780c */ /* 0x000fe20003f44270 */
[----:B------:R-:W-:Y:S01]  /*2500*/  UMOV UR10, URZ ;  /* 0x0000003f000a7c82 */ /* 0x000fe20008000000 */
[----:B------:R-:W-:Y:S01]  /*2510*/  FMNMX.FTZ R86, R81, R86, !PT ;  /* 0x0000005651567209 */ /* 0x000fe20007810000 */
[----:B------:R-:W-:Y:S01]  /*2520*/  USEL UR20, UR41, UR8, !UP0 ;  /* 0x0000000829147287 */ /* 0x000fe2000c000000 */
[----:B------:R-:W-:Y:S01]  /*2530*/  SYNCS.ARRIVE.TRANS64.RED.A1T0 RZ, [UR7], RZ ;  /* 0x000000ffffff79a7 */ /* 0x000fe20008100407 */
[----:B------:R-:W3:Y:S01]  /*2540*/  MUFU.TANH R76, R76 ;  /* 0x0000004c004c7308 */ /* 0x000ee20000002400 */
[----:B-1----:R-:W-:Y:S01]  /*2550*/  FSEL R79, R79, -INF , P1 ;  /* 0xff8000004f4f7808 */ /* 0x002fe20000800000 */
[----:B------:R-:W-:Y:S01]  /*2560*/  UISETP.GE.AND UP0, UPT, UR11, UR20, UPT ;  /* 0x000000140b00728c */ /* 0x000fe2000bf06270 */
[----:B------:R-:W-:Y:S01]  /*2570*/  ISETP.GT.AND P1, PT, R65, 0x31, PT ;  /* 0x000000314100780c */ /* 0x000fe20003f24270 */
[----:B------:R-:W-:Y:S01]  /*2580*/  UMOV UR8, URZ ;  /* 0x0000003f00087c82 */ /* 0x000fe20008000000 */
[----:B------:R-:W-:-:S03]  /*2590*/  FMNMX.FTZ R86, R79, R86, !PT ;  /* 0x000000564f567209 */ /* 0x000fc60007810000 */
[----:B------:R-:W-:Y:S01]  /*25a0*/  MUFU.TANH R78, R78 ;  /* 0x0000004e004e7308 */ /* 0x000fe20000002400 */
[----:B0-----:R-:W-:Y:S02]  /*25b0*/  FSEL R77, R77, -INF , P2 ;  /* 0xff8000004d4d7808 */ /* 0x001fe40001000000 */
[----:B------:R-:W-:Y:S02]  /*25c0*/  ISETP.GT.AND P2, PT, R65, 0x38, PT ;  /* 0x000000384100780c */ /* 0x000fe40003f44270 */
[----:B------:R-:W-:-:S03]  /*25d0*/  FMNMX.FTZ R86, R77, R86, !PT ;  /* 0x000000564d567209 */ /* 0x000fc60007810000 */
[----:B------:R-:W0:Y:S01]  /*25e0*/  MUFU.TANH R80, R80 ;  /* 0x0000005000507308 */ /* 0x000e220000002400 */
[----:B---3--:R-:W-:Y:S02]  /*25f0*/  FSEL R73, R76, -INF , P1 ;  /* 0xff8000004c497808 */ /* 0x008fe40000800000 */
[----:B------:R-:W-:Y:S02]  /*2600*/  ISETP.GT.AND P1, PT, R65, 0x39, PT ;  /* 0x000000394100780c */ /* 0x000fe40003f24270 */
[----:B------:R-:W-:-:S03]  /*2610*/  FMNMX.FTZ R86, R73, R86, !PT ;  /* 0x0000005649567209 */ /* 0x000fc60007810000 */
[----:B------:R-:W1:Y:S08]  /*2620*/  MUFU.TANH R82, R82 ;  /* 0x0000005200527308 */ /* 0x000e700000002400 */
[----:B------:R-:W3:Y:S01]  /*2630*/  MUFU.TANH R84, R84 ;  /* 0x0000005400547308 */ /* 0x000ee20000002400 */
[----:B0-----:R-:W-:Y:S02]  /*2640*/  FSEL R69, R80, -INF , P1 ;  /* 0xff80000050457808 */ /* 0x001fe40000800000 */
[----:B------:R-:W-:-:S05]  /*2650*/  ISETP.GT.AND P1, PT, R65, 0x41, PT ;  /* 0x000000414100780c */ /* 0x000fca0003f24270 */
[----:B------:R-:W0:Y:S08]  /*2660*/  MUFU.TANH R61, R61 ;  /* 0x0000003d003d7308 */ /* 0x000e300000002400 */
[----:B------:R4:W-:Y:S08]  /*2670*/  MUFU.TANH R96, R71 ;  /* 0x0000004700607308 */ /* 0x0009f00000002400 */
[----:B------:R-:W-:Y:S01]  /*2680*/  MUFU.TANH R62, R62 ;  /* 0x0000003e003e7308 */ /* 0x000fe20000002400 */
[----:B----4-:R-:W-:-:S02]  /*2690*/  FSEL R71, R78, -INF , P2 ;  /* 0xff8000004e477808 */ /* 0x010fc40001000000 */
[----:B------:R-:W-:Y:S02]  /*26a0*/  ISETP.GT.AND P2, PT, R65, 0x40, PT ;  /* 0x000000404100780c */ /* 0x000fe40003f44270 */
[----:B------:R-:W-:Y:S02]  /*26b0*/  FMNMX.FTZ R86, R71, R86, !PT ;  /* 0x0000005647567209 */ /* 0x000fe40007810000 */
[----:B-1----:R-:W-:Y:S01]  /*26c0*/  FSEL R67, R82, -INF , P2 ;  /* 0xff80000052437808 */ /* 0x002fe20001000000 */
[----:B------:R-:W1:Y:S01]  /*26d0*/  MUFU.TANH R63, R63 ;  /* 0x0000003f003f7308 */ /* 0x000e620000002400 */
[----:B------:R-:W-:Y:S02]  /*26e0*/  FMNMX.FTZ R86, R69, R86, !PT ;  /* 0x0000005645567209 */ /* 0x000fe40007810000 */
[----:B------:R-:W-:Y:S02]  /*26f0*/  ISETP.GT.AND P2, PT, R65, 0x48, PT ;  /* 0x000000484100780c */ /* 0x000fe40003f44270 */
[----:B------:R-:W-:-:S03]  /*2700*/  FMNMX.FTZ R15, R67, R86, !PT ;  /* 0x00000056430f7209 */ /* 0x000fc60007810000 */
[----:B------:R-:W-:Y:S08]  /*2710*/  MUFU.TANH R64, R64 ;  /* 0x0000004000407308 */ /* 0x000ff00000002400 */
[----:B------:R3:W-:Y:S08]  /*2720*/  MUFU.TANH R88, R42 ;  /* 0x0000002a00587308 */ /* 0x0007f00000002400 */
[----:B------:R-:W4:Y:S01]  /*2730*/  MUFU.TANH R70, R70 ;  /* 0x0000004600467308 */ /* 0x000f220000002400 */
[----:B---3--:R-:W-:-:S02]  /*2740*/  FSEL R42, R84, -INF , P1 ;  /* 0xff800000542a7808 */ /* 0x008fc40000800000 */
[----:B------:R-:W-:-:S05]  /*2750*/  ISETP.GT.AND P1, PT, R65, 0x49, PT ;  /* 0x000000494100780c */ /* 0x000fca0003f24270 */
[----:B------:R0:W3:Y:S08]  /*2760*/  MUFU.TANH R90, R43 ;  /* 0x0000002b005a7308 */ /* 0x0000f00000002400 */
[----:B------:R5:W-:Y:S01]  /*2770*/  MUFU.TANH R92, R50 ;  /* 0x00000032005c7308 */ /* 0x000be20000002400 */
[----:B0-----:R-:W-:Y:S01]  /*2780*/  FSEL R43, R61, -INF , P2 ;  /* 0xff8000003d2b7808 */ /* 0x001fe20001000000 */
[----:B------:R-:W-:Y:S01]  /*2790*/  FMUL.FTZ R61, R0, R31 ;  /* 0x0000001f003d7220 */ /* 0x000fe20000410000 */
[----:B------:R-:W-:-:S05]  /*27a0*/  ISETP.GT.AND P2, PT, R65, 0x50, PT ;  /* 0x000000504100780c */ /* 0x000fca0003f44270 */
[----:B------:R0:W-:Y:S01]  /*27b0*/  MUFU.TANH R72, R46 ;  /* 0x0000002e00487308 */ /* 0x0001e20000002400 */
[----:B-----5:R-:W-:Y:S01]  /*27c0*/  FMNMX.FTZ R50, R42, R15, !PT ;  /* 0x0000000f2a327209 */ /* 0x020fe20007810000 */
[C---:B------:R-:W-:Y:S01]  /*27d0*/  FMUL.FTZ R15, R0.reuse, R26 ;  /* 0x0000001a000f7220 */ /* 0x040fe20000410000 */
[----:B-1----:R-:W-:Y:S01]  /*27e0*/  FSEL R26, R63, -INF , P2 ;  /* 0xff8000003f1a7808 */ /* 0x002fe20001000000 */
[----:B------:R-:W-:Y:S01]  /*27f0*/  FMUL.FTZ R63, R0, R35 ;  /* 0x00000023003f7220 */ /* 0x000fe20000410000 */
[----:B------:R-:W-:-:S03]  /*2800*/  ISETP.GT.AND P2, PT, R65, 0x58, PT ;  /* 0x000000584100780c */ /* 0x000fc60003f44270 */
[----:B------:R1:W5:Y:S01]  /*2810*/  MUFU.TANH R74, R47 ;  /* 0x0000002f004a7308 */ /* 0x0003620000002400 */
[----:B0-----:R-:W-:Y:S02]  /*2820*/  FSEL R46, R62, -INF , P1 ;  /* 0xff8000003e2e7808 */ /* 0x001fe40000800000 */
[----:B------:R-:W-:-:S05]  /*2830*/  ISETP.GT.AND P1, PT, R65, 0x51, PT ;  /* 0x000000514100780c */ /* 0x000fca0003f24270 */
[----:B------:R0:W2:Y:S01]  /*2840*/  MUFU.TANH R76, R51 ;  /* 0x00000033004c7308 */ /* 0x0000a20000002400 */
[----:B-1----:R-:W-:Y:S02]  /*2850*/  FMNMX.FTZ R47, R43, R50, !PT ;  /* 0x000000322b2f7209 */ /* 0x002fe40007810000 */
[----:B----4-:R-:W-:Y:S02]  /*2860*/  FSEL R50, R70, -INF , P2 ;  /* 0xff80000046327808 */ /* 0x010fe40001000000 */
[----:B------:R-:W-:-:S03]  /*2870*/  ISETP.GT.AND P2, PT, R65, 0x60, PT ;  /* 0x000000604100780c */ /* 0x000fc60003f44270 */
[----:B------:R1:W4:Y:S01]  /*2880*/  MUFU.TANH R78, R54 ;  /* 0x00000036004e7308 */ /* 0x0003220000002400 */
[----:B0-----:R-:W-:Y:S02]  /*2890*/  FMNMX.FTZ R51, R46, R47, !PT ;  /* 0x0000002f2e337209 */ /* 0x001fe40007810000 */
[----:B------:R-:W-:Y:S02]  /*28a0*/  FSEL R47, R64, -INF , P1 ;  /* 0xff800000402f7808 */ /* 0x000fe40000800000 */
[----:B------:R-:W-:Y:S02]  /*28b0*/  FMNMX.FTZ R62, R26, R51, !PT ;  /* 0x000000331a3e7209 */ /* 0x000fe40007810000 */
[----:B------:R-:W-:Y:S01]  /*28c0*/  ISETP.GT.AND P1, PT, R65, 0x59, PT ;  /* 0x000000594100780c */ /* 0x000fe20003f24270 */
[----:B------:R0:W-:Y:S01]  /*28d0*/  MUFU.TANH R82, R15 ;  /* 0x0000000f00527308 */ /* 0x0001e20000002400 */
[----:B------:R-:W-:Y:S01]  /*28e0*/  FMNMX.FTZ R51, R47, R62, !PT ;  /* 0x0000003e2f337209 */ /* 0x000fe20007810000 */
[----:B-1----:R-:W-:Y:S01]  /*28f0*/  FMUL.FTZ R54, R0, R27 ;  /* 0x0000001b00367220 */ /* 0x002fe20000410000 */
[----:B------:R-:W-:-:S02]  /*2900*/  FSEL R27, R96, -INF , P1 ;  /* 0xff800000601b7808 */ /* 0x000fc40000800000 */
[----:B------:R-:W-:Y:S02]  /*2910*/  FMNMX.FTZ R62, R50, R51, !PT ;  /* 0x00000033323e7209 */ /* 0x000fe40007810000 */
[C---:B------:R-:W-:Y:S01]  /*2920*/  ISETP.GT.AND P1, PT, R65.reuse, 0x61, PT ;  /* 0x000000614100780c */ /* 0x040fe20003f24270 */
[----:B------:R1:W4:Y:S01]  /*2930*/  MUFU.TANH R80, R55 ;  /* 0x0000003700507308 */ /* 0x0003220000002400 */
[----:B0-----:R-:W-:Y:S01]  /*2940*/  FMUL.FTZ R15, R0, R30 ;  /* 0x0000001e000f7220 */ /* 0x001fe20000410000 */
[----:B------:R-:W-:Y:S02]  /*2950*/  FSEL R30, R88, -INF , P2 ;  /* 0xff800000581e7808 */ /* 0x000fe40001000000 */
[----:B------:R-:W-:Y:S02]  /*2960*/  ISETP.GT.AND P2, PT, R65, 0x68, PT ;  /* 0x000000684100780c */ /* 0x000fe40003f44270 */
[----:B---3--:R-:W-:Y:S01]  /*2970*/  FSEL R51, R90, -INF , P1 ;  /* 0xff8000005a337808 */ /* 0x008fe20000800000 */
[----:B------:R-:W-:Y:S01]  /*2980*/  FMUL.FTZ R90, R0, R37 ;  /* 0x00000025005a7220 */ /* 0x000fe20000410000 */
[----:B------:R0:W3:Y:S01]  /*2990*/  MUFU.TANH R70, R54 ;  /* 0x0000003600467308 */ /* 0x0000e20000002400 */
[----:B-1----:R-:W-:-:S02]  /*29a0*/  FMNMX.FTZ R55, R27, R62, !PT ;  /* 0x0000003e1b377209 */ /* 0x002fc40007810000 */
[----:B------:R-:W-:Y:S02]  /*29b0*/  ISETP.GT.AND P1, PT, R65, 0x69, PT ;  /* 0x000000694100780c */ /* 0x000fe40003f24270 */
[----:B------:R-:W-:Y:S02]  /*29c0*/  FMNMX.FTZ R62, R30, R55, !PT ;  /* 0x000000371e3e7209 */ /* 0x000fe40007810000 */
[----:B-----5:R-:W-:Y:S01]  /*29d0*/  FSEL R31, R74, -INF , P1 ;  /* 0xff8000004a1f7808 */ /* 0x020fe20000800000 */
[----:B------:R1:W5:Y:S01]  /*29e0*/  MUFU.TANH R84, R15 ;  /* 0x0000000f00547308 */ /* 0x0003620000002400 */
[----:B0-----:R-:W-:Y:S01]  /*29f0*/  FSEL R54, R72, -INF , P2 ;  /* 0xff80000048367808 */ /* 0x001fe20001000000 */
[----:B------:R-:W-:Y:S01]  /*2a00*/  FMUL.FTZ R72, R0, R39 ;  /* 0x0000002700487220 */ /* 0x000fe20000410000 */
[----:B------:R-:W-:Y:S02]  /*2a10*/  FMNMX.FTZ R55, R51, R62, !PT ;  /* 0x0000003e33377209 */ /* 0x000fe40007810000 */
[----:B------:R-:W-:-:S02]  /*2a20*/  ISETP.GT.AND P2, PT, R65, 0x70, PT ;  /* 0x000000704100780c */ /* 0x000fc40003f44270 */
[----:B------:R-:W-:Y:S01]  /*2a30*/  FMNMX.FTZ R62, R54, R55, !PT ;  /* 0x00000037363e7209 */ /* 0x000fe20007810000 */
[----:B------:R4:W0:Y:S01]  /*2a40*/  MUFU.TANH R86, R61 ;  /* 0x0000003d00567308 */ /* 0x0008220000002400 */
[----:B------:R-:W-:Y:S01]  /*2a50*/  ISETP.GT.AND P1, PT, R65, 0x71, PT ;  /* 0x000000714100780c */ /* 0x000fe20003f24270 */
[----:B-1----:R-:W-:Y:S01]  /*2a60*/  FMUL.FTZ R15, R0, R34 ;  /* 0x00000022000f7220 */ /* 0x002fe20000410000 */
[----:B------:R-:W-:Y:S01]  /*2a70*/  FSEL R55, R92, -INF , P2 ;  /* 0xff8000005c377808 */ /* 0x000fe20001000000 */
[----:B------:R-:W-:Y:S01]  /*2a80*/  FMUL.FTZ R92, R0, R36 ;  /* 0x00000024005c7220 */ /* 0x000fe20000410000 */
[----:B------:R-:W-:Y:S02]  /*2a90*/  FMNMX.FTZ R62, R31, R62, !PT ;  /* 0x0000003e1f3e7209 */ /* 0x000fe40007810000 */
[----:B------:R-:W-:Y:S01]  /*2aa0*/  ISETP.GT.AND P2, PT, R65, 0x78, PT ;  /* 0x000000784100780c */ /* 0x000fe20003f44270 */
[----:B------:R1:W0:Y:S01]  /*2ab0*/  MUFU.TANH R88, R15 ;  /* 0x0000000f00587308 */ /* 0x0002220000002400 */
[----:B--2---:R-:W-:-:S02]  /*2ac0*/  FSEL R34, R76, -INF , P1 ;  /* 0xff8000004c227808 */ /* 0x004fc40000800000 */
[----:B------:R-:W-:Y:S02]  /*2ad0*/  FMNMX.FTZ R103, R55, R62, !PT ;  /* 0x0000003e37677209 */ /* 0x000fe40007810000 */
[C---:B------:R-:W-:Y:S02]  /*2ae0*/  ISETP.GT.AND P1, PT, R65.reuse, 0x79, PT ;  /* 0x000000794100780c */ /* 0x040fe40003f24270 */
[----:B----4-:R-:W-:Y:S01]  /*2af0*/  FSEL R61, R78, -INF , P2 ;  /* 0xff8000004e3d7808 */ /* 0x010fe20001000000 */
[----:B------:R-:W2:Y:S01]  /*2b00*/  MUFU.TANH R76, R63 ;  /* 0x0000003f004c7308 */ /* 0x000ea20000002400 */
[----:B------:R-:W-:Y:S01]  /*2b10*/  FMNMX.FTZ R62, R34, R103, !PT ;  /* 0x00000067223e7209 */ /* 0x000fe20007810000 */
[----:B-1----:R-:W-:Y:S01]  /*2b20*/  FMUL.FTZ R15, R0, R38 ;  /* 0x00000026000f7220 */ /* 0x002fe20000410000 */
[----:B------:R-:W-:Y:S02]  /*2b30*/  ISETP.GT.AND P2, PT, R65, 0x80, PT ;  /* 0x000000804100780c */ /* 0x000fe40003f44270 */
[----:B------:R-:W-:-:S02]  /*2b40*/  FSEL R35, R80, -INF , P1 ;  /* 0xff80000050237808 */ /* 0x000fc40000800000 */
[----:B------:R-:W-:Y:S01]  /*2b50*/  FMNMX.FTZ R64, R61, R62, !PT ;  /* 0x0000003e3d407209 */ /* 0x000fe20007810000 */
[----:B------:R-:W1:Y:S01]  /*2b60*/  MUFU.TANH R78, R15 ;  /* 0x0000000f004e7308 */ /* 0x000e620000002400 */
[----:B------:R-:W-:Y:S02]  /*2b70*/  ISETP.GT.AND P1, PT, R65, 0x81, PT ;  /* 0x000000814100780c */ /* 0x000fe40003f24270 */
[----:B------:R-:W-:Y:S01]  /*2b80*/  FSEL R62, R82, -INF , P2 ;  /* 0xff800000523e7808 */ /* 0x000fe20001000000 */
[----:B------:R-:W-:Y:S01]  /*2b90*/  FMUL.FTZ R82, R0, R29 ;  /* 0x0000001d00527220 */ /* 0x000fe20000410000 */
[----:B------:R-:W-:Y:S02]  /*2ba0*/  FMNMX.FTZ R103, R35, R64, !PT ;  /* 0x0000004023677209 */ /* 0x000fe40007810000 */
[----:B------:R-:W-:Y:S01]  /*2bb0*/  ISETP.GT.AND P2, PT, R65, 0x88, PT ;  /* 0x000000884100780c */ /* 0x000fe20003f44270 */
[----:B------:R4:W1:Y:S01]  /*2bc0*/  MUFU.TANH R80, R72 ;  /* 0x0000004800507308 */ /* 0x0008620000002400 */
[----:B---3--:R-:W-:Y:S01]  /*2bd0*/  FSEL R38, R70, -INF , P1 ;  /* 0xff80000046267808 */ /* 0x008fe20000800000 */
[----:B------:R-:W-:Y:S01]  /*2be0*/  FMUL.FTZ R70, R0, R44 ;  /* 0x0000002c00467220 */ /* 0x000fe20000410000 */
[----:B------:R-:W-:-:S02]  /*2bf0*/  FMNMX.FTZ R103, R62, R103, !PT ;  /* 0x000000673e677209 */ /* 0x000fc40007810000 */
[C---:B------:R-:W-:Y:S02]  /*2c00*/  ISETP.GT.AND P1, PT, R65.reuse, 0x89, PT ;  /* 0x000000894100780c */ /* 0x040fe40003f24270 */
[----:B-----5:R-:W-:Y:S01]  /*2c10*/  FSEL R64, R84, -INF , P2 ;  /* 0xff80000054407808 */ /* 0x020fe20001000000 */
[----:B------:R-:W3:Y:S01]  /*2c20*/  MUFU.TANH R2, R2 ;  /* 0x0000000200027308 */ /* 0x000ee20000002400 */
[----:B------:R-:W-:Y:S01]  /*2c30*/  FMNMX.FTZ R103, R38, R103, !PT ;  /* 0x0000006726677209 */ /* 0x000fe20007810000 */
[C---:B----4-:R-:W-:Y:S01]  /*2c40*/  FMUL.FTZ R72, R0.reuse, R45 ;  /* 0x0000002d00487220 */ /* 0x050fe20000410000 */
[C---:B------:R-:W-:Y:S01]  /*2c50*/  ISETP.GT.AND P2, PT, R65.reuse, 0x90, PT ;  /* 0x000000904100780c */ /* 0x040fe20003f44270 */
[----:B------:R-:W-:Y:S01]  /*2c60*/  FMUL.FTZ R84, R0, R28 ;  /* 0x0000001c00547220 */ /* 0x000fe20000410000 */
[----:B0-----:R-:W-:Y:S01]  /*2c70*/  FSEL R39, R86, -INF , P1 ;  /* 0xff80000056277808 */ /* 0x001fe20000800000 */
[----:B------:R-:W-:Y:S01]  /*2c80*/  FMUL.FTZ R86, R0, R32 ;  /* 0x0000002000567220 */ /* 0x000fe20000410000 */
[----:B------:R-:W-:Y:S01]  /*2c90*/  FMNMX.FTZ R74, R64, R103, !PT ;  /* 0x00000067404a7209 */ /* 0x000fe20007810000 */
[----:B------:R-:W0:Y:S01]  /*2ca0*/  MUFU.TANH R3, R3 ;  /* 0x0000000300037308 */ /* 0x000e220000002400 */
[----:B------:R-:W-:-:S02]  /*2cb0*/  ISETP.GT.AND P1, PT, R65, 0x91, PT ;  /* 0x000000914100780c */ /* 0x000fc40003f24270 */
[----:B------:R-:W-:Y:S01]  /*2cc0*/  FSEL R63, R88, -INF , P2 ;  /* 0xff800000583f7808 */ /* 0x000fe20001000000 */
[----:B------:R-:W-:Y:S01]  /*2cd0*/  FMUL.FTZ R88, R0, R33 ;  /* 0x0000002100587220 */ /* 0x000fe20000410000 */
[----:B------:R-:W-:Y:S01]  /*2ce0*/  FMNMX.FTZ R74, R39, R74, !PT ;  /* 0x0000004a274a7209 */ /* 0x000fe20007810000 */
[----:B------:R-:W-:Y:S01]  /*2cf0*/  SHFL.IDX PT, R33, R66, RZ, 0x1c1f ;  /* 0x001c1fff42217589 */ /* 0x000fe200000e0000 */
[----:B------:R-:W-:Y:S01]  /*2d00*/  ISETP.GT.AND P2, PT, R65, 0x98, PT ;  /* 0x000000984100780c */ /* 0x000fe20003f44270 */
[----:B------:R-:W4:Y:S01]  /*2d10*/  MUFU.TANH R8, R8 ;  /* 0x0000000800087308 */ /* 0x000f220000002400 */
[----:B--2---:R-:W-:Y:S02]  /*2d20*/  FSEL R44, R76, -INF , P1 ;  /* 0xff8000004c2c7808 */ /* 0x004fe40000800000 */
[----:B------:R-:W-:Y:S02]  /*2d30*/  FMNMX.FTZ R15, R63, R74, !PT ;  /* 0x0000004a3f0f7209 */ /* 0x000fe40007810000 */
[----:B------:R-:W-:-:S02]  /*2d40*/  ISETP.GT.AND P1, PT, R65, 0x99, PT ;  /* 0x000000994100780c */ /* 0x000fc40003f24270 */
[----:B-1----:R-:W-:Y:S01]  /*2d50*/  FSEL R45, R78, -INF , P2 ;  /* 0xff8000004e2d7808 */ /* 0x002fe20001000000 */
[----:B------:R-:W1:Y:S01]  /*2d60*/  MUFU.TANH R6, R6 ;  /* 0x0000000600067308 */ /* 0x000e620000002400 */
[----:B------:R-:W-:Y:S01]  /*2d70*/  FMNMX.FTZ R74, R44, R15, !PT ;  /* 0x0000000f2c4a7209 */ /* 0x000fe20007810000 */
[----:B------:R-:W-:Y:S01]  /*2d80*/  FMUL.FTZ R78, R0, R52 ;  /* 0x00000034004e7220 */ /* 0x000fe20000410000 */
[----:B------:R-:W-:Y:S01]  /*2d90*/  FSEL R65, R80, -INF , P1 ;  /* 0xff80000050417808 */ /* 0x000fe20000800000 */
[C---:B------:R-:W-:Y:S01]  /*2da0*/  FMUL.FTZ R80, R0.reuse, R24 ;  /* 0x0000001800507220 */ /* 0x040fe20000410000 */
[----:B------:R-:W-:Y:S01]  /*2db0*/  FMNMX.FTZ R76, R45, R74, !PT ;  /* 0x0000004a2d4c7209 */ /* 0x000fe20007810000 */
[C---:B------:R-:W-:Y:S01]  /*2dc0*/  FMUL.FTZ R74, R0.reuse, R48 ;  /* 0x00000030004a7220 */ /* 0x040fe20000410000 */
[----:B------:R-:W-:Y:S01]  /*2dd0*/  IMAD.U32 R24, RZ, RZ, UR6 ;  /* 0x00000006ff187e24 */ /* 0x000fe2000f8e00ff */
[----:B------:R-:W2:Y:S01]  /*2de0*/  MUFU.TANH R9, R9 ;  /* 0x0000000900097308 */ /* 0x000ea20000002400 */
[----:B------:R-:W-:Y:S01]  /*2df0*/  FMNMX.FTZ R15, R65, R76, !PT ;  /* 0x0000004c410f7209 */ /* 0x000fe20007810000 */
[C---:B------:R-:W-:Y:S01]  /*2e00*/  FMUL.FTZ R76, R0.reuse, R49 ;  /* 0x00000031004c7220 */ /* 0x040fe20000410000 */
[C---:B------:R-:W-:Y:S01]  /*2e10*/  FMUL.FTZ R52, R0.reuse, R53 ;  /* 0x0000003500347220 */ /* 0x040fe20000410000 */
[----:B------:R-:W-:-:S02]  /*2e20*/  FMUL.FTZ R53, R0, R25 ;  /* 0x0000001900357220 */ /* 0x000fc40000410000 */
[----:B------:R-:W5:Y:S02]  /*2e30*/  SHFL.BFLY PT, R48, R15, 0x2, 0x1f ;  /* 0x0c401f000f307f89 */ /* 0x000f6400000e0000 */
[----:B------:R-:W2:Y:S08]  /*2e40*/  MUFU.TANH R7, R7 ;  /* 0x0000000700077308 */ /* 0x000eb00000002400 */
[----:B------:R-:W2:Y:S08]  /*2e50*/  MUFU.TANH R11, R11 ;  /* 0x0000000b000b7308 */ /* 0x000eb00000002400 */
[----:B------:R-:W2:Y:S01]  /*2e60*/  MUFU.TANH R10, R10 ;  /* 0x0000000a000a7308 */ /* 0x000ea20000002400 */
[----:B-----5:R-:W-:-:S07]  /*2e70*/  FMNMX.FTZ R48, R15, R48, !PT ;  /* 0x000000300f307209 */ /* 0x020fce0007810000 */
[----:B------:R-:W5:Y:S01]  /*2e80*/  MUFU.TANH R12, R12 ;  /* 0x0000000c000c7308 */ /* 0x000f620000002400 */
[----:B------:R-:W3:Y:S07]  /*2e90*/  SHFL.BFLY PT, R15, R48, 0x1, 0x1f ;  /* 0x0c201f00300f7f89 */ /* 0x000eee00000e0000 */
[----:B------:R-:W5:Y:S08]  /*2ea0*/  MUFU.TANH R13, R13 ;  /* 0x0000000d000d7308 */ /* 0x000f700000002400 */
[----:B------:R-:W5:Y:S08]  /*2eb0*/  MUFU.TANH R14, R14 ;  /* 0x0000000e000e7308 */ /* 0x000f700000002400 */
[----:B------:R-:W5:Y:S01]  /*2ec0*/  MUFU.TANH R16, R16 ;  /* 0x0000001000107308 */ /* 0x000f620000002400 */
[----:B---3--:R-:W-:-:S04]  /*2ed0*/  FMNMX.FTZ R15, R48, R15, !PT ;  /* 0x0000000f300f7209 */ /* 0x008fc80007810000 */
[C---:B------:R-:W-:Y:S01]  /*2ee0*/  FSETP.NEU.FTZ.AND P1, PT, R15.reuse, -INF , PT ;  /* 0xff8000000f00780b */ /* 0x040fe20003f3d000 */
[----:B------:R-:W-:Y:S02]  /*2ef0*/  FFMA.FTZ R24, R15, R24, -8 ;  /* 0xc10000000f187423 */ /* 0x000fe40000010018 */
[----:B------:R-:W3:Y:S03]  /*2f00*/  MUFU.TANH R17, R17 ;  /* 0x0000001100117308 */ /* 0x000ee60000002400 */
[----:B------:R-:W-:-:S05]  /*2f10*/  FSEL R24, R24, RZ, P1 ;  /* 0x000000ff18187208 */ /* 0x000fca0000800000 */
[----:B------:R-:W3:Y:S01]  /*2f20*/  MUFU.TANH R18, R18 ;  /* 0x0000001200127308 */ /* 0x000ee20000002400 */
[----:B------:R-:W-:Y:S01]  /*2f30*/  FFMA.FTZ R29, R89, UR6, -R24 ;  /* 0x00000006591d7c23 */ /* 0x000fe20008010818 */
[----:B------:R-:W-:Y:S01]  /*2f40*/  VIADDMNMX R89, R33, R75, R68, PT ;  /* 0x0000004b21597246 */ /* 0x000fe20003800144 */
[--C-:B------:R-:W-:Y:S01]  /*2f50*/  FFMA.FTZ R87, R87, UR6, -R24.reuse ;  /* 0x0000000657577c23 */ /* 0x100fe20008010818 */
[--C-:B------:R-:W-:Y:S01]  /*2f60*/  FFMA.FTZ R25, R97, UR6, -R24.reuse ;  /* 0x0000000661197c23 */ /* 0x100fe20008010818 */
[--C-:B------:R-:W-:Y:S01]  /*2f70*/  FFMA.FTZ R28, R95, UR6, -R24.reuse ;  /* 0x000000065f1c7c23 */ /* 0x100fe20008010818 */
[----:B------:R-:W-:Y:S01]  /*2f80*/  ISETP.GT.AND P1, PT, R89, RZ, PT ;  /* 0x000000ff5900720c */ /* 0x000fe20003f24270 */
[--C-:B------:R-:W-:Y:S01]  /*2f90*/  FFMA.FTZ R32, R99, UR6, -R24.reuse ;  /* 0x0000000663207c23 */ /* 0x100fe20008010818 */
[C---:B------:R-:W-:Y:S01]  /*2fa0*/  ISETP.GT.AND P2, PT, R89.reuse, 0x1, PT ;  /* 0x000000015900780c */ /* 0x040fe20003f44270 */
[----:B------:R-:W3:Y:S01]  /*2fb0*/  MUFU.TANH R20, R20 ;  /* 0x0000001400147308 */ /* 0x000ee20000002400 */
[----:B------:R-:W-:Y:S01]  /*2fc0*/  ISETP.GT.AND P3, PT, R89, 0x8, PT ;  /* 0x000000085900780c */ /* 0x000fe20003f64270 */
[--C-:B------:R-:W-:Y:S01]  /*2fd0*/  FFMA.FTZ R33, R101, UR6, -R24.reuse ;  /* 0x0000000665217c23 */ /* 0x100fe20008010818 */
[----:B------:R-:W-:Y:S01]  /*2fe0*/  FSEL R2, R2, -INF , P1 ;  /* 0xff80000002027808 */ /* 0x000fe20000800000 */
[--C-:B------:R-:W-:Y:S01]  /*2ff0*/  FFMA.FTZ R91, R91, UR6, -R24.reuse ;  /* 0x000000065b5b7c23 */ /* 0x100fe20008010818 */
[----:B0-----:R-:W-:Y:S01]  /*3000*/  FSEL R3, R3, -INF , P2 ;  /* 0xff80000003037808 */ /* 0x001fe20001000000 */
[--C-:B------:R-:W-:Y:S01]  /*3010*/  FFMA.FTZ R93, R93, UR6, -R24.reuse ;  /* 0x000000065d5d7c23 */ /* 0x100fe20008010818 */
[----:B------:R-:W-:Y:S01]  /*3020*/  ISETP.GT.AND P1, PT, R89, 0x9, PT ;  /* 0x000000095900780c */ /* 0x000fe20003f24270 */
[----:B------:R-:W0:Y:S01]  /*3030*/  MUFU.TANH R19, R19 ;  /* 0x0000001300137308 */ /* 0x000e220000002400 */
[----:B----4-:R-:W-:Y:S01]  /*3040*/  FSEL R36, R8, -INF , P3 ;  /* 0xff80000008247808 */ /* 0x010fe20001800000 */
        /* <DEDUP_REMOVED lines=34> */
[----:B------:R-:W-:Y:S01]  /*3270*/  FFMA.FTZ R45, R45, UR6, -R24 ;  /* 0x000000062d2d7c23 */ /* 0x000fe20008010818 */
[----:B-----5:R-:W-:-:S02]  /*3280*/  FSEL R66, R12, -INF , P2 ;  /* 0xff8000000c427808 */ /* 0x020fc40001000000 */
[----:B------:R-:W-:Y:S02]  /*3290*/  FMNMX.FTZ R75, R49, R68, !PT ;  /* 0x00000044314b7209 */ /* 0x000fe40007810000 */
[----:B------:R-:W-:Y:S01]  /*32a0*/  FSEL R68, R13, -INF , P1 ;  /* 0xff8000000d447808 */ /* 0x000fe20000800000 */
[----:B------:R-:W-:Y:S01]  /*32b0*/  FFMA.FTZ R13, R83, UR6, -R24 ;  /* 0x00000006530d7c23 */ /* 0x000fe20008010818 */
[C---:B------:R-:W-:Y:S01]  /*32c0*/  ISETP.GT.AND P2, PT, R89.reuse, 0x28, PT ;  /* 0x000000285900780c */ /* 0x040fe20003f44270 */
[----:B------:R-:W5:Y:S01]  /*32d0*/  MUFU.TANH R56, R56 ;  /* 0x0000003800387308 */ /* 0x000f620000002400 */
[----:B------:R-:W-:Y:S02]  /*32e0*/  FMNMX.FTZ R83, R66, R75, !PT ;  /* 0x0000004b42537209 */ /* 0x000fe40007810000 */
[----:B------:R-:W-:Y:S02]  /*32f0*/  ISETP.GT.AND P1, PT, R89, 0x29, PT ;  /* 0x000000295900780c */ /* 0x000fe40003f24270 */
[----:B------:R-:W-:-:S02]  /*3300*/  FSEL R75, R14, -INF , P2 ;  /* 0xff8000000e4b7808 */ /* 0x000fc40001000000 */
[----:B------:R-:W-:Y:S01]  /*3310*/  FMNMX.FTZ R12, R68, R83, !PT ;  /* 0x00000053440c7209 */ /* 0x000fe20007810000 */
[----:B------:R-:W5:Y:S01]  /*3320*/  MUFU.TANH R57, R57 ;  /* 0x0000003900397308 */ /* 0x000f620000002400 */
[----:B------:R-:W-:Y:S02]  /*3330*/  ISETP.GT.AND P2, PT, R89, 0x30, PT ;  /* 0x000000305900780c */ /* 0x000fe40003f44270 */
[----:B------:R-:W-:Y:S01]  /*3340*/  FSEL R83, R16, -INF , P1 ;  /* 0xff80000010537808 */ /* 0x000fe20000800000 */
[--C-:B------:R-:W-:Y:S01]  /*3350*/  FFMA.FTZ R16, R81, UR6, -R24.reuse ;  /* 0x0000000651107c23 */ /* 0x100fe20008010818 */
[----:B------:R-:W-:Y:S02]  /*3360*/  FMNMX.FTZ R14, R75, R12, !PT ;  /* 0x0000000c4b0e7209 */ /* 0x000fe40007810000 */
[----:B------:R-:W-:Y:S01]  /*3370*/  ISETP.GT.AND P1, PT, R89, 0x31, PT ;  /* 0x000000315900780c */ /* 0x000fe20003f24270 */
[----:B------:R1:W-:Y:S01]  /*3380*/  MUFU.EX2 R12, R16 ;  /* 0x00000010000c7308 */ /* 0x0003e20000000800 */
[----:B---3--:R-:W-:Y:S01]  /*3390*/  FSEL R81, R17, -INF , P2 ;  /* 0xff80000011517808 */ /* 0x008fe20001000000 */
[----:B------:R-:W-:Y:S01]  /*33a0*/  FFMA.FTZ R17, R79, UR6, -R24 ;  /* 0x000000064f117c23 */ /* 0x000fe20008010818 */
[----:B------:R-:W-:-:S02]  /*33b0*/  FMNMX.FTZ R14, R83, R14, !PT ;  /* 0x0000000e530e7209 */ /* 0x000fc40007810000 */
[----:B------:R-:W-:Y:S02]  /*33c0*/  ISETP.GT.AND P2, PT, R89, 0x38, PT ;  /* 0x000000385900780c */ /* 0x000fe40003f44270 */
[----:B------:R-:W-:Y:S01]  /*33d0*/  FSEL R85, R18, -INF , P1 ;  /* 0xff80000012557808 */ /* 0x000fe20000800000 */
[----:B------:R-:W3:Y:S01]  /*33e0*/  MUFU.TANH R58, R58 ;  /* 0x0000003a003a7308 */ /* 0x000ee20000002400 */
[----:B------:R-:W-:Y:S02]  /*33f0*/  FMNMX.FTZ R14, R81, R14, !PT ;  /* 0x0000000e510e7209 */ /* 0x000fe40007810000 */
[----:B------:R-:W-:Y:S02]  /*3400*/  ISETP.GT.AND P1, PT, R89, 0x39, PT ;  /* 0x000000395900780c */ /* 0x000fe40003f24270 */
[----:B------:R-:W-:Y:S02]  /*3410*/  FSEL R20, R20, -INF , P2 ;  /* 0xff80000014147808 */ /* 0x000fe40001000000 */
[----:B0-----:R-:W-:Y:S01]  /*3420*/  FMNMX.FTZ R87, R85, R14, !PT ;  /* 0x0000000e55577209 */ /* 0x001fe20007810000 */
[----:B------:R-:W-:Y:S01]  /*3430*/  FFMA.FTZ R14, R77, UR6, -R24 ;  /* 0x000000064d0e7c23 */ /* 0x000fe20008010818 */
[----:B------:R-:W-:Y:S01]  /*3440*/  ISETP.GT.AND P2, PT, R89, 0x40, PT ;  /* 0x000000405900780c */ /* 0x000fe20003f44270 */
[----:B------:R-:W0:Y:S01]  /*3450*/  MUFU.TANH R60, R60 ;  /* 0x0000003c003c7308 */ /* 0x000e220000002400 */
[----:B------:R-:W-:-:S02]  /*3460*/  FSEL R79, R19, -INF , P1 ;  /* 0xff800000134f7808 */ /* 0x000fc40000800000 */
[----:B-1----:R-:W-:Y:S02]  /*3470*/  FMNMX.FTZ R16, R20, R87, !PT ;  /* 0x0000005714107209 */ /* 0x002fe40007810000 */
[----:B------:R-:W-:Y:S02]  /*3480*/  ISETP.GT.AND P1, PT, R89, 0x41, PT ;  /* 0x000000415900780c */ /* 0x000fe40003f24270 */
[----:B------:R-:W-:Y:S01]  /*3490*/  FSEL R22, R22, -INF , P2 ;  /* 0xff80000016167808 */ /* 0x000fe20001000000 */
[----:B------:R-:W1:Y:S01]  /*34a0*/  MUFU.TANH R59, R59 ;  /* 0x0000003b003b7308 */ /* 0x000e620000002400 */
[----:B------:R-:W-:Y:S02]  /*34b0*/  FMNMX.FTZ R19, R79, R16, !PT ;  /* 0x000000104f137209 */ /* 0x000fe40007810000 */
[----:B------:R-:W-:Y:S02]  /*34c0*/  ISETP.GT.AND P2, PT, R89, 0x48, PT ;  /* 0x000000485900780c */ /* 0x000fe40003f44270 */
[----:B--2---:R-:W-:Y:S01]  /*34d0*/  FSEL R77, R21, -INF , P1 ;  /* 0xff800000154d7808 */ /* 0x004fe20000800000 */
[----:B------:R-:W-:Y:S01]  /*34e0*/  FFMA.FTZ R21, R73, UR6, -R24 ;  /* 0x0000000649157c23 */ /* 0x000fe20008010818 */
[----:B------:R-:W-:Y:S01]  /*34f0*/  FMNMX.FTZ R16, R22, R19, !PT ;  /* 0x0000001316107209 */ /* 0x000fe20007810000 */
[----:B------:R-:W2:Y:S01]  /*3500*/  MUFU.TANH R40, R40 ;  /* 0x0000002800287308 */ /* 0x000ea20000002400 */
[----:B------:R-:W-:-:S02]  /*3510*/  ISETP.GT.AND P1, PT, R89, 0x49, PT ;  /* 0x000000495900780c */ /* 0x000fc40003f24270 */
[----:B----4-:R-:W-:Y:S02]  /*3520*/  FSEL R73, R23, -INF , P2 ;  /* 0xff80000017497808 */ /* 0x010fe40001000000 */
[----:B------:R-:W-:Y:S02]  /*3530*/  FMNMX.FTZ R16, R77, R16, !PT ;  /* 0x000000104d107209 */ /* 0x000fe40007810000 */
[----:B------:R-:W-:Y:S01]  /*3540*/  ISETP.GT.AND P2, PT, R89, 0x50, PT ;  /* 0x000000505900780c */ /* 0x000fe20003f44270 */
[----:B------:R-:W4:Y:S01]  /*3550*/  MUFU.TANH R41, R41 ;  /* 0x0000002900297308 */ /* 0x000f220000002400 */
[----:B-----5:R-:W-:Y:S02]  /*3560*/  FSEL R87, R56, -INF , P1 ;  /* 0xff80000038577808 */ /* 0x020fe40000800000 */
[----:B------:R-:W-:Y:S02]  /*3570*/  FMNMX.FTZ R18, R73, R16, !PT ;  /* 0x0000001049127209 */ /* 0x000fe40007810000 */
[----:B------:R-:W-:-:S02]  /*3580*/  ISETP.GT.AND P1, PT, R89, 0x51, PT ;  /* 0x000000515900780c */ /* 0x000fc40003f24270 */
[----:B------:R-:W-:Y:S01]  /*3590*/  FSEL R57, R57, -INF , P2 ;  /* 0xff80000039397808 */ /* 0x000fe20001000000 */
[----:B------:R-:W5:Y:S01]  /*35a0*/  MUFU.TANH R70, R70 ;  /* 0x0000004600467308 */ /* 0x000f620000002400 */
[----:B------:R-:W-:Y:S02]  /*35b0*/  FMNMX.FTZ R18, R87, R18, !PT ;  /* 0x0000001257127209 */ /* 0x000fe40007810000 */
[----:B------:R-:W-:Y:S02]  /*35c0*/  ISETP.GT.AND P2, PT, R89, 0x58, PT ;  /* 0x000000585900780c */ /* 0x000fe40003f44270 */
[----:B---3--:R-:W-:Y:S02]  /*35d0*/  FSEL R58, R58, -INF , P1 ;  /* 0xff8000003a3a7808 */ /* 0x008fe40000800000 */
[----:B------:R-:W-:Y:S01]  /*35e0*/  FMNMX.FTZ R23, R57, R18, !PT ;  /* 0x0000001239177209 */ /* 0x000fe20007810000 */
[----:B------:R-:W3:Y:S01]  /*35f0*/  MUFU.TANH R72, R72 ;  /* 0x0000004800487308 */ /* 0x000ee20000002400 */
[----:B------:R-:W-:Y:S01]  /*3600*/  ISETP.GT.AND P1, PT, R89, 0x59, PT ;  /* 0x000000595900780c */ /* 0x000fe20003f24270 */
[----:B------:R-:W-:Y:S01]  /*3610*/  FFMA.FTZ R18, R67, UR6, -R24 ;  /* 0x0000000643127c23 */ /* 0x000fe20008010818 */
[----:B0-----:R-:W-:-:S02]  /*3620*/  FSEL R60, R60, -INF , P2 ;  /* 0xff8000003c3c7808 */ /* 0x001fc40001000000 */
[----:B------:R-:W-:Y:S02]  /*3630*/  FMNMX.FTZ R23, R58, R23, !PT ;  /* 0x000000173a177209 */ /* 0x000fe40007810000 */
[----:B------:R-:W-:Y:S01]  /*3640*/  ISETP.GT.AND P2, PT, R89, 0x60, PT ;  /* 0x000000605900780c */ /* 0x000fe20003f44270 */
[----:B------:R-:W0:Y:S01]  /*3650*/  MUFU.TANH R74, R74 ;  /* 0x0000004a004a7308 */ /* 0x000e220000002400 */
[----:B-1----:R-:W-:Y:S02]  /*3660*/  FSEL R59, R59, -INF , P1 ;  /* 0xff8000003b3b7808 */ /* 0x002fe40000800000 */
[----:B------:R-:W-:Y:S02]  /*3670*/  FMNMX.FTZ R56, R60, R23, !PT ;  /* 0x000000173c387209 */ /* 0x000fe40007810000 */
[----:B------:R-:W-:Y:S02]  /*3680*/  ISETP.GT.AND P1, PT, R89, 0x61, PT ;  /* 0x000000615900780c */ /* 0x000fe40003f24270 */
[----:B--2---:R-:W-:Y:S01]  /*3690*/  FSEL R40, R40, -INF , P2 ;  /* 0xff80000028287808 */ /* 0x004fe20001000000 */
        /* <DEDUP_REMOVED lines=8> */
[----:B-----5:R-:W-:Y:S02]  /*3720*/  FSEL R70, R70, -INF , P2 ;  /* 0xff80000046467808 */ /* 0x020fe40001000000 */
[----:B------:R-:W-:Y:S01]  /*3730*/  FMNMX.FTZ R67, R41, R42, !PT ;  /* 0x0000002a29437209 */ /* 0x000fe20007810000 */
[--C-:B------:R-:W-:Y:S01]  /*3740*/  FFMA.FTZ R42, R43, UR6, -R24.reuse ;  /* 0x000000062b2a7c23 */ /* 0x100fe20008010818 */
[----:B------:R-:W-:Y:S01]  /*3750*/  ISETP.GT.AND P2, PT, R89, 0x70, PT ;  /* 0x000000705900780c */ /* 0x000fe20003f44270 */
[----:B------:R-:W4:Y:S01]  /*3760*/  MUFU.TANH R52, R52 ;  /* 0x0000003400347308 */ /* 0x000f220000002400 */
[----:B---3--:R-:W-:Y:S01]  /*3770*/  FSEL R72, R72, -INF , P1 ;  /* 0xff80000048487808 */ /* 0x008fe20000800000 */
[----:B------:R-:W-:Y:S01]  /*3780*/  FFMA.FTZ R43, R46, UR6, -R24 ;  /* 0x000000062e2b7c23 */ /* 0x000fe20008010818 */
[----:B------:R-:W-:-:S02]  /*3790*/  FMNMX.FTZ R67, R70, R67, !PT ;  /* 0x0000004346437209 */ /* 0x000fc40007810000 */
[C---:B------:R-:W-:Y:S02]  /*37a0*/  ISETP.GT.AND P1, PT, R89.reuse, 0x71, PT ;  /* 0x000000715900780c */ /* 0x040fe40003f24270 */
[----:B0-----:R-:W-:Y:S01]  /*37b0*/  FSEL R74, R74, -INF , P2 ;  /* 0xff8000004a4a7808 */ /* 0x001fe20001000000 */
[----:B------:R-:W0:Y:S01]  /*37c0*/  MUFU.TANH R80, R80 ;  /* 0x0000005000507308 */ /* 0x000e220000002400 */
[----:B------:R-:W-:Y:S02]  /*37d0*/  FMNMX.FTZ R67, R72, R67, !PT ;  /* 0x0000004348437209 */ /* 0x000fe40007810000 */
[C---:B------:R-:W-:Y:S02]  /*37e0*/  ISETP.GT.AND P2, PT, R89.reuse, 0x78, PT ;  /* 0x000000785900780c */ /* 0x040fe40003f44270 */
[----:B-1----:R-:W-:Y:S02]  /*37f0*/  FSEL R76, R76, -INF , P1 ;  /* 0xff8000004c4c7808 */ /* 0x002fe40000800000 */
[----:B------:R-:W-:Y:S01]  /*3800*/  FMNMX.FTZ R67, R74, R67, !PT ;  /* 0x000000434a437209 */ /* 0x000fe20007810000 */
[----:B------:R-:W1:Y:S01]  /*3810*/  MUFU.TANH R53, R53 ;  /* 0x0000003500357308 */ /* 0x000e620000002400 */
[----:B------:R-:W-:-:S02]  /*3820*/  ISETP.GT.AND P1, PT, R89, 0x79, PT ;  /* 0x000000795900780c */ /* 0x000fc40003f24270 */
[----:B--2---:R-:W-:Y:S02]  /*3830*/  FSEL R78, R78, -INF , P2 ;  /* 0xff8000004e4e7808 */ /* 0x004fe40001000000 */
[----:B------:R-:W-:Y:S02]  /*3840*/  FMNMX.FTZ R67, R76, R67, !PT ;  /* 0x000000434c437209 */ /* 0x000fe40007810000 */
[C---:B------:R-:W-:Y:S01]  /*3850*/  ISETP.GT.AND P2, PT, R89.reuse, 0x80, PT ;  /* 0x000000805900780c */ /* 0x040fe20003f44270 */
[----:B------:R-:W2:Y:S01]  /*3860*/  MUFU.TANH R84, R84 ;  /* 0x0000005400547308 */ /* 0x000ea20000002400 */
[----:B----4-:R-:W-:Y:S02]  /*3870*/  FSEL R52, R52, -INF , P1 ;  /* 0xff80000034347808 */ /* 0x010fe40000800000 */
[----:B------:R-:W-:Y:S02]  /*3880*/  FMNMX.FTZ R67, R78, R67, !PT ;  /* 0x000000434e437209 */ /* 0x000fe40007810000 */
[----:B------:R-:W-:-:S02]  /*3890*/  ISETP.GT.AND P1, PT, R89, 0x81, PT ;  /* 0x000000815900780c */ /* 0x000fc40003f24270 */
[----:B0-----:R-:W-:Y:S01]  /*38a0*/  FSEL R80, R80, -INF , P2 ;  /* 0xff80000050507808 */ /* 0x001fe20001000000 */
[----:B------:R-:W0:Y:S01]  /*38b0*/  MUFU.TANH R82, R82 ;  /* 0x0000005200527308 */ /* 0x000e220000002400 */
[----:B------:R-:W-:Y:S02]  /*38c0*/  FMNMX.FTZ R67, R52, R67, !PT ;  /* 0x0000004334437209 */ /* 0x000fe40007810000 */
[----:B------:R-:W-:Y:S02]  /*38d0*/  ISETP.GT.AND P2, PT, R89, 0x88, PT ;  /* 0x000000885900780c */ /* 0x000fe40003f44270 */
[----:B-1----:R-:W-:Y:S02]  /*38e0*/  FSEL R53, R53, -INF , P1 ;  /* 0xff80000035357808 */ /* 0x002fe40000800000 */
[----:B------:R-:W-:Y:S01]  /*38f0*/  FMNMX.FTZ R46, R80, R67, !PT ;  /* 0x00000043502e7209 */ /* 0x000fe20007810000 */
[----:B------:R-:W1:Y:S01]  /*3900*/  MUFU.TANH R86, R86 ;  /* 0x0000005600567308 */ /* 0x000e620000002400 */
[----:B------:R-:W-:-:S02]  /*3910*/  ISETP.GT.AND P1, PT, R89, 0x89, PT ;  /* 0x000000895900780c */ /* 0x000fc40003f24270 */
[----:B--2---:R-:W-:Y:S02]  /*3920*/  FSEL R84, R84, -INF , P2 ;  /* 0xff80000054547808 */ /* 0x004fe40001000000 */
        /* <DEDUP_REMOVED lines=10> */
[----:B------:R-:W-:Y:S01]  /*39d0*/  FMNMX.FTZ R67, R82, R67, !PT ;  /* 0x0000004352437209 */ /* 0x000fe20007810000 */
[----:B------:R-:W0:Y:S01]  /*39e0*/  MUFU.TANH R92, R92 ;  /* 0x0000005c005c7308 */ /* 0x000e220000002400 */
[----:B-1----:R-:W-:Y:S01]  /*39f0*/  FSEL R86, R86, -INF , P2 ;  /* 0xff80000056567808 */ /* 0x002fe20001000000 */
[--C-:B------:R-:W-:Y:S01]  /*3a00*/  FFMA.FTZ R34, R61, UR6, -R24.reuse ;  /* 0x000000063d227c23 */ /* 0x100fe20008010818 */
[----:B------:R-:W-:Y:S01]  /*3a10*/  ISETP.GT.AND P2, PT, R89, 0x98, PT ;  /* 0x000000985900780c */ /* 0x000fe20003f44270 */
[--C-:B------:R-:W-:Y:S01]  /*3a20*/  FFMA.FTZ R61, R62, UR6, -R24.reuse ;  /* 0x000000063e3d7c23 */ /* 0x100fe20008010818 */
[----:B------:R-:W-:Y:S01]  /*3a30*/  FMNMX.FTZ R67, R86, R67, !PT ;  /* 0x0000004356437209 */ /* 0x000fe20007810000 */
[----:B------:R-:W-:-:S02]  /*3a40*/  FFMA.FTZ R62, R64, UR6, -R24 ;  /* 0x00000006403e7c23 */ /* 0x000fc40008010818 */
[----:B------:R-:W1:Y:S01]  /*3a50*/  MUFU.TANH R90, R90 ;  /* 0x0000005a005a7308 */ /* 0x000e620000002400 */
[----:B--2---:R-:W-:Y:S02]  /*3a60*/  FSEL R88, R88, -INF , P1 ;  /* 0xff80000058587808 */ /* 0x004fe40000800000 */
[----:B------:R-:W-:Y:S02]  /*3a70*/  ISETP.GT.AND P1, PT, R89, 0x99, PT ;  /* 0x000000995900780c */ /* 0x000fe40003f24270 */
[----:B------:R-:W-:-:S03]  /*3a80*/  FMNMX.FTZ R67, R88, R67, !PT ;  /* 0x0000004358437209 */ /* 0x000fc60007810000 */
[----:B------:R-:W-:Y:S01]  /*3a90*/  MUFU.EX2 R23, R56 ;  /* 0x0000003800177308 */ /* 0x000fe20000000800 */
[----:B0-----:R-:W-:-:S04]  /*3aa0*/  FSEL R92, R92, -INF , P2 ;  /* 0xff8000005c5c7808 */ /* 0x001fc80001000000 */
[----:B------:R-:W-:-:S03]  /*3ab0*/  FMNMX.FTZ R67, R92, R67, !PT ;  /* 0x000000435c437209 */ /* 0x000fc60007810000 */
[----:B------:R0:W-:Y:S01]  /*3ac0*/  MUFU.EX2 R19, R21 ;  /* 0x0000001500137308 */ /* 0x0001e20000000800 */
[----:B-1----:R-:W-:-:S04]  /*3ad0*/  FSEL R90, R90, -INF , P1 ;  /* 0xff8000005a5a7808 */ /* 0x002fc80000800000 */
[----:B------:R-:W-:-:S03]  /*3ae0*/  FMNMX.FTZ R67, R90, R67, !PT ;  /* 0x000000435a437209 */ /* 0x000fc60007810000 */
[----:B------:R-:W-:Y:S01]  /*3af0*/  MUFU.EX2 R25, R25 ;  /* 0x0000001900197308 */ /* 0x000fe20000000800 */
[--C-:B0-----:R-:W-:Y:S01]  /*3b00*/  FFMA.FTZ R21, R69, UR6, -R24.reuse ;  /* 0x0000000645157c23 */ /* 0x101fe20008010818 */
[----:B------:R-:W0:Y:S01]  /*3b10*/  SHFL.BFLY PT, R56, R67, 0x2, 0x1f ;  /* 0x0c401f0043387f89 */ /* 0x000e2200000e0000 */
[----:B------:R-:W-:-:S05]  /*3b20*/  FFMA.FTZ R24, R65, UR6, -R24 ;  /* 0x0000000641187c23 */ /* 0x000fca0008010818 */
[----:B------:R-:W-:Y:S08]  /*3b30*/  MUFU.EX2 R28, R28 ;  /* 0x0000001c001c7308 */ /* 0x000ff00000000800 */
[----:B------:R-:W-:Y:S08]  /*3b40*/  MUFU.EX2 R29, R29 ;  /* 0x0000001d001d7308 */ /* 0x000ff00000000800 */
[----:B------:R-:W1:Y:S01]  /*3b50*/  MUFU.EX2 R32, R32 ;  /* 0x0000002000207308 */ /* 0x000e620000000800 */
[----:B0-----:R-:W-:Y:S01]  /*3b60*/  FMNMX.FTZ R69, R67, R56, !PT ;  /* 0x0000003843457209 */ /* 0x001fe20007810000 */
[----:B------:R-:W-:-:S04]  /*3b70*/  IMAD.U32 R67, RZ, RZ, UR6 ;  /* 0x00000006ff437e24 */ /* 0x000fc8000f8e00ff */
[----:B------:R-:W0:Y:S02]  /*3b80*/  SHFL.BFLY PT, R56, R69, 0x1, 0x1f ;  /* 0x0c201f0045387f89 */ /* 0x000e2400000e0000 */
[----:B------:R-:W-:Y:S08]  /*3b90*/  MUFU.EX2 R33, R33 ;  /* 0x0000002100217308 */ /* 0x000ff00000000800 */
[----:B------:R-:W-:Y:S01]  /*3ba0*/  MUFU.EX2 R8, R91 ;  /* 0x0000005b00087308 */ /* 0x000fe20000000800 */
[----:B-1----:R-:W-:-:S04]  /*3bb0*/  F2FP.SATFINITE.E4M3.F32.PACK_AB_MERGE_C R153, R32, R29, RZ ;  /* 0x0000001d2099723e */ /* 0x002fc800048070ff */
[----:B------:R-:W-:-:S03]  /*3bc0*/  F2FP.SATFINITE.E4M3.F32.PACK_AB_MERGE_C R153, R28, R25, R153 ;  /* 0x000000191c99723e */ /* 0x000fc60004807099 */
[----:B------:R-:W1:Y:S01]  /*3bd0*/  MUFU.EX2 R9, R93 ;  /* 0x0000005d00097308 */ /* 0x000e620000000800 */
[----:B0-----:R-:W-:-:S07]  /*3be0*/  FMNMX.FTZ R56, R69, R56, !PT ;  /* 0x0000003845387209 */ /* 0x001fce0007810000 */
[----:B------:R-:W-:Y:S01]  /*3bf0*/  MUFU.EX2 R10, R10 ;  /* 0x0000000a000a7308 */ /* 0x000fe20000000800 */
[C---:B------:R-:W-:Y:S01]  /*3c00*/  FSETP.NEU.FTZ.AND P1, PT, R56.reuse, -INF , PT ;  /* 0xff8000003800780b */ /* 0x040fe20003f3d000 */
[----:B------:R-:W-:-:S06]  /*3c10*/  FFMA.FTZ R67, R56, R67, -8 ;  /* 0xc100000038437423 */ /* 0x000fcc0000010043 */
[----:B------:R-:W-:Y:S01]  /*3c20*/  MUFU.EX2 R13, R13 ;  /* 0x0000000d000d7308 */ /* 0x000fe20000000800 */
[----:B------:R-:W-:Y:S02]  /*3c30*/  FSEL R67, R67, RZ, P1 ;  /* 0x000000ff43437208 */ /* 0x000fe40000800000 */
[----:B-1----:R-:W-:Y:S02]  /*3c40*/  F2FP.SATFINITE.E4M3.F32.PACK_AB_MERGE_C R155, R48, R9, RZ ;  /* 0x00000009309b723e */ /* 0x002fe400048070ff */
        /* <DEDUP_REMOVED lines=33> */
[----:B------:R-:W-:Y:S01]  /*3e60*/  FADD.FTZ R79, R33, R100 ;  /* 0x00000064214f7221 */ /* 0x000fe20000010000 */
[--C-:B------:R-:W-:Y:S01]  /*3e70*/  FFMA.FTZ R59, R59, UR6, -R67.reuse ;  /* 0x000000063b3b7c23 */ /* 0x100fe20008010843 */
[--C-:B------:R-:W-:Y:S01]  /*3e80*/  FFMA.FTZ R40, R40, UR6, -R67.reuse ;  /* 0x0000000628287c23 */ /* 0x100fe20008010843 */
[--C-:B------:R-:W-:Y:S01]  /*3e90*/  FFMA.FTZ R41, R41, UR6, -R67.reuse ;  /* 0x0000000629297c23 */ /* 0x100fe20008010843 */
[--C-:B------:R-:W-:Y:S01]  /*3ea0*/  FFMA.FTZ R76, R76, UR6, -R67.reuse ;  /* 0x000000064c4c7c23 */ /* 0x100fe20008010843 */
[----:B------:R-:W-:Y:S01]  /*3eb0*/  FFMA.FTZ R78, R78, UR6, -R67 ;  /* 0x000000064e4e7c23 */ /* 0x000fe20008010843 */
[----:B------:R-:W0:Y:S01]  /*3ec0*/  MUFU.EX2 R6, R6 ;  /* 0x0000000600067308 */ /* 0x000e220000000800 */
[----:B-1----:R-:W-:Y:S01]  /*3ed0*/  FADD.FTZ R60, R36, R77 ;  /* 0x0000004d243c7221 */ /* 0x002fe20000010000 */
[--C-:B------:R-:W-:Y:S01]  /*3ee0*/  FFMA.FTZ R80, R80, UR6, -R67.reuse ;  /* 0x0000000650507c23 */ /* 0x100fe20008010843 */
[--C-:B------:R-:W-:Y:S01]  /*3ef0*/  FFMA.FTZ R84, R84, UR6, -R67.reuse ;  /* 0x0000000654547c23 */ /* 0x100fe20008010843 */
[--C-:B------:R-:W-:Y:S01]  /*3f00*/  FFMA.FTZ R82, R82, UR6, -R67.reuse ;  /* 0x0000000652527c23 */ /* 0x100fe20008010843 */
[--C-:B------:R-:W-:Y:S01]  /*3f10*/  FFMA.FTZ R86, R86, UR6, -R67.reuse ;  /* 0x0000000656567c23 */ /* 0x100fe20008010843 */
[--C-:B------:R-:W-:Y:S01]  /*3f20*/  FFMA.FTZ R88, R88, UR6, -R67.reuse ;  /* 0x0000000658587c23 */ /* 0x100fe20008010843 */
[--C-:B------:R-:W-:Y:S01]  /*3f30*/  FFMA.FTZ R92, R92, UR6, -R67.reuse ;  /* 0x000000065c5c7c23 */ /* 0x100fe20008010843 */
[----:B------:R-:W1:Y:S01]  /*3f40*/  MUFU.EX2 R7, R7 ;  /* 0x0000000700077308 */ /* 0x000e620000000800 */
[C---:B--2---:R-:W-:Y:S01]  /*3f50*/  FADD.FTZ R77, R69.reuse, R60 ;  /* 0x0000003c454d7221 */ /* 0x044fe20000010000 */
[----:B------:R-:W-:Y:S01]  /*3f60*/  FFMA.FTZ R60, R70, UR6, -R67 ;  /* 0x00000006463c7c23 */ /* 0x000fe20008010843 */
[----:B------:R-:W-:Y:S01]  /*3f70*/  FADD.FTZ R70, R8, R79 ;  /* 0x0000004f08467221 */ /* 0x000fe20000010000 */
[----:B------:R-:W-:-:S02]  /*3f80*/  F2FP.SATFINITE.E4M3.F32.PACK_AB_MERGE_C R152, R69, R36, RZ ;  /* 0x000000244598723e */ /* 0x000fc400048070ff */
[----:B------:R-:W-:Y:S01]  /*3f90*/  F2FP.SATFINITE.E4M3.F32.PACK_AB_MERGE_C R155, R8, R33, R155 ;  /* 0x00000021089b723e */ /* 0x000fe2000480709b */
[----:B------:R-:W-:Y:S01]  /*3fa0*/  FADD.FTZ R79, R9, R70 ;  /* 0x00000046094f7221 */ /* 0x000fe20000010000 */
[----:B------:R-:W2:Y:S01]  /*3fb0*/  MUFU.EX2 R37, R37 ;  /* 0x0000002500257308 */ /* 0x000ea20000000800 */
[----:B0-----:R-:W-:Y:S01]  /*3fc0*/  FADD.FTZ R100, R6, R77 ;  /* 0x0000004d06647221 */ /* 0x001fe20000010000 */
[----:B------:R-:W-:Y:S01]  /*3fd0*/  F2FP.SATFINITE.E4M3.F32.PACK_AB_MERGE_C R152, R3, R2, R152 ;  /* 0x000000020398723e */ /* 0x000fe20004807098 */
[----:B------:R-:W-:-:S04]  /*3fe0*/  FADD.FTZ R79, R48, R79 ;  /* 0x0000004f304f7221 */ /* 0x000fc80000010000 */
[----:B------:R-:W-:Y:S01]  /*3ff0*/  FADD.FTZ R72, R10, R79 ;  /* 0x0000004f0a487221 */ /* 0x000fe20000010000 */
[----:B------:R-:W0:Y:S01]  /*4000*/  MUFU.EX2 R94, R94 ;  /* 0x0000005e005e7308 */ /* 0x000e220000000800 */
[----:B-1----:R-:W-:Y:S02]  /*4010*/  FADD.FTZ R100, R7, R100 ;  /* 0x0000006407647221 */ /* 0x002fe40000010000 */
[----:B------:R-:W-:Y:S01]  /*4020*/  FADD.FTZ R79, R13, R72 ;  /* 0x000000480d4f7221 */ /* 0x000fe20000010000 */
[----:B------:R-:W-:-:S03]  /*4030*/  FFMA.FTZ R72, R53, UR6, -R67 ;  /* 0x0000000635487c23 */ /* 0x000fc60008010843 */
[----:B------:R-:W-:Y:S01]  /*4040*/  FADD.FTZ R102, R12, R79 ;  /* 0x0000004f0c667221 */ /* 0x000fe20000010000 */
[----:B------:R-:W1:Y:S01]  /*4050*/  MUFU.EX2 R11, R11 ;  /* 0x0000000b000b7308 */ /* 0x000e620000000800 */
[----:B--2---:R-:W-:-:S07]  /*4060*/  FADD.FTZ R77, R37, R100 ;  /* 0x00000064254d7221 */ /* 0x004fce0000010000 */
[----:B------:R-:W2:Y:S01]  /*4070*/  MUFU.EX2 R64, R64 ;  /* 0x0000004000407308 */ /* 0x000ea20000000800 */
[C---:B0-----:R-:W-:Y:S01]  /*4080*/  FADD.FTZ R70, R94.reuse, R77 ;  /* 0x0000004d5e467221 */ /* 0x041fe20000010000 */
[----:B------:R-:W-:-:S04]  /*4090*/  F2FP.SATFINITE.E4M3.F32.PACK_AB_MERGE_C R154, R94, R37, RZ ;  /* 0x000000255e9a723e */ /* 0x000fc800048070ff */
[----:B------:R-:W-:Y:S02]  /*40a0*/  F2FP.SATFINITE.E4M3.F32.PACK_AB_MERGE_C R154, R7, R6, R154 ;  /* 0x00000006079a723e */ /* 0x000fe4000480709a */
[----:B------:R0:W-:Y:S01]  /*40b0*/  MUFU.EX2 R16, R71 ;  /* 0x0000004700107308 */ /* 0x0001e20000000800 */
[----:B-1----:R-:W-:Y:S01]  /*40c0*/  FADD.FTZ R77, R11, R70 ;  /* 0x000000460b4d7221 */ /* 0x002fe20000010000 */
[----:B------:R-:W-:-:S06]  /*40d0*/  FFMA.FTZ R70, R52, UR6, -R67 ;  /* 0x0000000634467c23 */ /* 0x000fcc0008010843 */
[----:B------:R-:W1:Y:S01]  /*40e0*/  MUFU.EX2 R68, R68 ;  /* 0x0000004400447308 */ /* 0x000e620000000800 */
[----:B0-----:R-:W-:Y:S01]  /*40f0*/  FFMA.FTZ R71, R83, UR6, -R67 ;  /* 0x0000000653477c23 */ /* 0x001fe20008010843 */
[----:B--2---:R-:W-:Y:S01]  /*4100*/  FADD.FTZ R77, R64, R77 ;  /* 0x0000004d404d7221 */ /* 0x004fe20000010000 */
[----:B------:R-:W-:-:S05]  /*4110*/  FFMA.FTZ R67, R90, UR6, -R67 ;  /* 0x000000065a437c23 */ /* 0x000fca0008010843 */
[----:B------:R-:W0:Y:S08]  /*4120*/  MUFU.EX2 R17, R17 ;  /* 0x0000001100117308 */ /* 0x000e300000000800 */
[----:B------:R-:W2:Y:S01]  /*4130*/  MUFU.EX2 R71, R71 ;  /* 0x0000004700477308 */ /* 0x000ea20000000800 */
[----:B-1----:R-:W-:-:S07]  /*4140*/  FADD.FTZ R100, R68, R77 ;  /* 0x0000004d44647221 */ /* 0x002fce0000010000 */
[----:B------:R-:W1:Y:S01]  /*4150*/  MUFU.EX2 R14, R14 ;  /* 0x0000000e000e7308 */ /* 0x000e620000000800 */
[C---:B0-----:R-:W-:Y:S01]  /*4160*/  FADD.FTZ R77, R17.reuse, R102 ;  /* 0x00000066114d7221 */ /* 0x041fe20000010000 */
[----:B------:R-:W-:-:S04]  /*4170*/  F2FP.SATFINITE.E4M3.F32.PACK_AB_MERGE_C R48, R17, R12, RZ ;  /* 0x0000000c1130723e */ /* 0x000fc800048070ff */
[----:B------:R-:W-:Y:S02]  /*4180*/  F2FP.SATFINITE.E4M3.F32.PACK_AB_MERGE_C R149, R13, R10, R48 ;  /* 0x0000000a0d95723e */ /* 0x000fe40004807030 */
[----:B------:R-:W0:Y:S01]  /*4190*/  MUFU.EX2 R49, R49 ;  /* 0x0000003100317308 */ /* 0x000e220000000800 */
[C---:B--2---:R-:W-:Y:S01]  /*41a0*/  FADD.FTZ R100, R71.reuse, R100 ;  /* 0x0000006447647221 */ /* 0x044fe20000010000 */
[----:B------:R-:W-:-:S04]  /*41b0*/  F2FP.SATFINITE.E4M3.F32.PACK_AB_MERGE_C R148, R71, R68, RZ ;  /* 0x000000444794723e */ /* 0x000fc800048070ff */
[----:B------:R-:W-:Y:S02]  /*41c0*/  F2FP.SATFINITE.E4M3.F32.PACK_AB_MERGE_C R148, R64, R11, R148 ;  /* 0x0000000b4094723e */ /* 0x000fe40004807094 */
[----:B------:R-:W-:Y:S01]  /*41d0*/  MUFU.EX2 R66, R66 ;  /* 0x0000004200427308 */ /* 0x000fe20000000800 */
[----:B-1----:R-:W-:-:S04]  /*41e0*/  FADD.FTZ R102, R14, R77 ;  /* 0x0000004d0e667221 */ /* 0x002fc80000010000 */
[----:B------:R-:W-:-:S03]  /*41f0*/  FADD.FTZ R79, R19, R102 ;  /* 0x00000066134f7221 */ /* 0x000fc60000010000 */
[----:B------:R-:W-:Y:S01]  /*4200*/  MUFU.EX2 R81, R81 ;  /* 0x0000005100517308 */ /* 0x000fe20000000800 */
[----:B0-----:R-:W-:Y:S01]  /*4210*/  FADD.FTZ R77, R49, R100 ;  /* 0x00000064314d7221 */ /* 0x001fe20000010000 */
[----:B------:R-:W-:-:S06]  /*4220*/  FADD.FTZ R100, R16, R79 ;  /* 0x0000004f10647221 */ /* 0x000fcc0000010000 */
[----:B------:R-:W0:Y:S08]  /*4230*/  MUFU.EX2 R21, R21 ;  /* 0x0000001500157308 */ /* 0x000e300000000800 */
[----:B------:R-:W-:Y:S08]  /*4240*/  MUFU.EX2 R96, R96 ;  /* 0x0000006000607308 */ /* 0x000ff00000000800 */
[----:B------:R-:W1:Y:S01]  /*4250*/  MUFU.EX2 R18, R18 ;  /* 0x0000001200127308 */ /* 0x000e620000000800 */
[----:B0-----:R-:W-:-:S07]  /*4260*/  FADD.FTZ R79, R21, R100 ;  /* 0x00000064154f7221 */ /* 0x001fce0000010000 */
[----:B------:R-:W0:Y:S08]  /*4270*/  MUFU.EX2 R20, R20 ;  /* 0x0000001400147308 */ /* 0x000e300000000800 */
[----:B------:R-:W2:Y:S01]  /*4280*/  MUFU.EX2 R75, R75 ;  /* 0x0000004b004b7308 */ /* 0x000ea20000000800 */
[----:B-1----:R-:W-:-:S04]  /*4290*/  FADD.FTZ R36, R18, R79 ;  /* 0x0000004f12247221 */ /* 0x002fc80000010000 */
[----:B------:R-:W-:-:S03]  /*42a0*/  FADD.FTZ R9, R23, R36 ;  /* 0x0000002417097221 */ /* 0x000fc60000010000 */
[----:B------:R1:W-:Y:S08]  /*42b0*/  MUFU.EX2 R52, R74 ;  /* 0x0000004a00347308 */ /* 0x0003f00000000800 */
[----:B------:R-:W3:Y:S01]  /*42c0*/  MUFU.EX2 R42, R42 ;  /* 0x0000002a002a7308 */ /* 0x000ee20000000800 */
[----:B-1----:R-:W-:-:S04]  /*42d0*/  FADD.FTZ R74, R66, R77 ;  /* 0x0000004d424a7221 */ /* 0x002fc80000010000 */
[----:B------:R-:W-:Y:S01]  /*42e0*/  FADD.FTZ R77, R81, R74 ;  /* 0x0000004a514d7221 */ /* 0x000fe20000010000 */
[C---:B------:R-:W-:Y:S02]  /*42f0*/  F2FP.SATFINITE.E4M3.F32.PACK_AB_MERGE_C R81, R96.reuse, R81, RZ ;  /* 0x000000516051723e */ /* 0x040fe400048070ff */
[----:B------:R-:W1:Y:S01]  /*4300*/  MUFU.EX2 R73, R73 ;  /* 0x0000004900497308 */ /* 0x000e620000000800 */
[----:B------:R-:W-:Y:S01]  /*4310*/  FADD.FTZ R77, R96, R77 ;  /* 0x0000004d604d7221 */ /* 0x000fe20000010000 */
[----:B------:R-:W-:Y:S02]  /*4320*/  F2FP.SATFINITE.E4M3.F32.PACK_AB_MERGE_C R150, R66, R49, R81 ;  /* 0x000000314296723e */ /* 0x000fe40004807051 */
[----:B------:R-:W-:Y:S01]  /*4330*/  CS2R R48, SRZ ;  /* 0x0000000000307805 */ /* 0x000fe2000001ff00 */
[----:B0-----:R-:W-:-:S03]  /*4340*/  FADD.FTZ R32, R20, R77 ;  /* 0x0000004d14207221 */ /* 0x001fc60000010000 */
[----:B------:R-:W0:Y:S01]  /*4350*/  MUFU.EX2 R43, R43 ;  /* 0x0000002b002b7308 */ /* 0x000e220000000800 */
[----:B--2---:R-:W-:Y:S01]  /*4360*/  FADD.FTZ R32, R75, R32 ;  /* 0x000000204b207221 */ /* 0x004fe20000010000 */
[----:B---3--:R-:W-:-:S06]  /*4370*/  FADD.FTZ R36, R42, R9 ;  /* 0x000000092a247221 */ /* 0x008fcc0000010000 */
[----:B------:R-:W2:Y:S01]  /*4380*/  MUFU.EX2 R98, R98 ;  /* 0x0000006200627308 */ /* 0x000ea20000000800 */
[----:B-1----:R-:W-:Y:S01]  /*4390*/  FADD.FTZ R9, R73, R32 ;  /* 0x0000002049097221 */ /* 0x002fe20000010000 */
[----:B------:R-:W-:-:S04]  /*43a0*/  F2FP.SATFINITE.E4M3.F32.PACK_AB_MERGE_C R32, R21, R16, RZ ;  /* 0x000000101520723e */ /* 0x000fc800048070ff */
[----:B------:R-:W-:Y:S02]  /*43b0*/  F2FP.SATFINITE.E4M3.F32.PACK_AB_MERGE_C R151, R19, R14, R32 ;  /* 0x0000000e1397723e */ /* 0x000fe40004807020 */
[----:B------:R-:W-:Y:S01]  /*43c0*/  CS2R R32, SRZ ;  /* 0x0000000000207805 */ /* 0x000fe2000001ff00 */
[----:B------:R-:W1:Y:S01]  /*43d0*/  MUFU.EX2 R26, R26 ;  /* 0x0000001a001a7308 */ /* 0x000e620000000800 */
[C---:B0-----:R-:W-:Y:S01]  /*43e0*/  FADD.FTZ R37, R43.reuse, R36 ;  /* 0x000000242b257221 */ /* 0x041fe20000010000 */
[----:B------:R-:W-:-:S04]  /*43f0*/  F2FP.SATFINITE.E4M3.F32.PACK_AB_MERGE_C R42, R43, R42, RZ ;  /* 0x0000002a2b2a723e */ /* 0x000fc800048070ff */
[----:B------:R-:W-:Y:S02]  /*4400*/  F2FP.SATFINITE.E4M3.F32.PACK_AB_MERGE_C R145, R23, R18, R42 ;  /* 0x000000121791723e */ /* 0x000fe4000480702a */
[----:B------:R-:W-:Y:S01]  /*4410*/  CS2R R42, SRZ ;  /* 0x00000000002a7805 */ /* 0x000fe2000001ff00 */
[----:B------:R-:W0:Y:S01]  /*4420*/  MUFU.EX2 R22, R22 ;  /* 0x0000001600167308 */ /* 0x000e220000000800 */
[C---:B--2---:R-:W-:Y:S01]  /*4430*/  FADD.FTZ R17, R98.reuse, R9 ;  /* 0x0000000962117221 */ /* 0x044fe20000010000 */
[----:B------:R-:W-:-:S04]  /*4440*/  F2FP.SATFINITE.E4M3.F32.PACK_AB_MERGE_C R73, R98, R73, RZ ;  /* 0x000000496249723e */ /* 0x000fc800048070ff */
[----:B------:R-:W-:Y:S02]  /*4450*/  F2FP.SATFINITE.E4M3.F32.PACK_AB_MERGE_C R144, R75, R20, R73 ;  /* 0x000000144b90723e */ /* 0x000fe40004807049 */
[----:B------:R-:W2:Y:S01]  /*4460*/  MUFU.EX2 R47, R47 ;  /* 0x0000002f002f7308 */ /* 0x000ea20000000800 */
[----:B-1----:R-:W-:Y:S01]  /*4470*/  FADD.FTZ R16, R26, R37 ;  /* 0x000000251a107221 */ /* 0x002fe20000010000 */
[----:B------:R-:W-:-:S06]  /*4480*/  CS2R R36, SRZ ;  /* 0x0000000000247805 */ /* 0x000fcc000001ff00 */
        /* <DEDUP_REMOVED lines=14> */
[----:B------:R-:W-:Y:S01]  /*4570*/  CS2R R46, SRZ ;  /* 0x00000000002e7805 */ /* 0x000fe2000001ff00 */
[----:B------:R-:W1:Y:S01]  /*4580*/  MUFU.EX2 R40, R40 ;  /* 0x0000002800287308 */ /* 0x000e620000000800 */
[C---:B0-----:R-:W-:Y:S01]  /*4590*/  F2FP.SATFINITE.E4M3.F32.PACK_AB_MERGE_C R58, R59.reuse, R58, RZ ;  /* 0x0000003a3b3a723e */ /* 0x041fe200048070ff */
[----:B------:R-:W-:-:S03]  /*45a0*/  FADD.FTZ R59, R59, R2 ;  /* 0x000000023b3b7221 */ /* 0x000fc60000010000 */
[----:B------:R-:W-:-:S03]  /*45b0*/  F2FP.SATFINITE.E4M3.F32.PACK_AB_MERGE_C R146, R57, R22, R58 ;  /* 0x000000163992723e */ /* 0x000fc6000480703a */
        /* <DEDUP_REMOVED lines=17> */
[----:B------:R-:W-:Y:S01]  /*46d0*/  CS2R R50, SRZ ;  /* 0x0000000000327805 */ /* 0x000fe2000001ff00 */
[----:B------:R-:W2:Y:S01]  /*46e0*/  MUFU.EX2 R55, R55 ;  /* 0x0000003700377308 */ /* 0x000ea20000000800 */
[C---:B-1----:R-:W-:Y:S01]  /*46f0*/  F2FP.SATFINITE.E4M3.F32.PACK_AB_MERGE_C R60, R65.reuse, R60, RZ ;  /* 0x0000003c413c723e */ /* 0x042fe200048070ff */
[----:B------:R-:W-:-:S03]  /*4700*/  FADD.FTZ R65, R65, R2 ;  /* 0x0000000241417221 */ /* 0x000fc60000010000 */
[----:B------:R-:W-:Y:S01]  /*4710*/  F2FP.SATFINITE.E4M3.F32.PACK_AB_MERGE_C R140, R41, R40, R60 ;  /* 0x00000028298c723e */ /* 0x000fe2000480703c */
[----:B------:R-:W-:Y:S01]  /*4720*/  FADD.FTZ R2, R52, R65 ;  /* 0x0000004134027221 */ /* 0x000fe20000010000 */
[----:B------:R-:W-:Y:S01]  /*4730*/  CS2R R40, SRZ ;  /* 0x0000000000287805 */ /* 0x000fe2000001ff00 */
[----:B------:R-:W1:Y:S01]  /*4740*/  MUFU.EX2 R53, R76 ;  /* 0x0000004c00357308 */ /* 0x000e620000000800 */
[----:B0-----:R-:W-:Y:S01]  /*4750*/  FADD.FTZ R6, R54, R31 ;  /* 0x0000001f36067221 */ /* 0x001fe20000010000 */
        /* <DEDUP_REMOVED lines=10> */
[C---:B-1----:R-:W-:Y:S01]  /*4800*/  FADD.FTZ R6, R35.reuse, R6 ;  /* 0x0000000623067221 */ /* 0x042fe20000010000 */
[----:B------:R-:W-:-:S04]  /*4810*/  F2FP.SATFINITE.E4M3.F32.PACK_AB_MERGE_C R34, R35, R34, RZ ;  /* 0x000000222322723e */ /* 0x000fc800048070ff */
[----:B------:R-:W-:Y:S02]  /*4820*/  F2FP.SATFINITE.E4M3.F32.PACK_AB_MERGE_C R143, R55, R54, R34 ;  /* 0x00000036378f723e */ /* 0x000fe40004807022 */
[----:B------:R-:W-:Y:S01]  /*4830*/  CS2R R34, SRZ ;  /* 0x0000000000227805 */ /* 0x000fe2000001ff00 */
[----:B------:R-:W1:Y:S01]  /*4840*/  MUFU.EX2 R80, R80 ;  /* 0x0000005000507308 */ /* 0x000e620000000800 */
[C---:B0-----:R-:W-:Y:S01]  /*4850*/  F2FP.SATFINITE.E4M3.F32.PACK_AB_MERGE_C R78, R29.reuse, R78, RZ ;  /* 0x0000004e1d4e723e */ /* 0x041fe200048070ff */
[----:B------:R-:W-:Y:S01]  /*4860*/  FADD.FTZ R29, R29, R2 ;  /* 0x000000021d1d7221 */ /* 0x000fe20000010000 */
[----:B------:R-:W-:Y:S02]  /*4870*/  CS2R R54, SRZ ;  /* 0x0000000000367805 */ /* 0x000fe4000001ff00 */
[----:B------:R-:W-:Y:S02]  /*4880*/  F2FP.SATFINITE.E4M3.F32.PACK_AB_MERGE_C R142, R53, R52, R78 ;  /* 0x00000034358e723e */ /* 0x000fe4000480704e */
[----:B------:R-:W-:Y:S01]  /*4890*/  CS2R R52, SRZ ;  /* 0x0000000000347805 */ /* 0x000fe2000001ff00 */
[----:B------:R-:W0:Y:S01]  /*48a0*/  MUFU.EX2 R38, R38 ;  /* 0x0000002600267308 */ /* 0x000e220000000800 */
[----:B--2---:R-:W-:-:S07]  /*48b0*/  FADD.FTZ R11, R61, R6 ;  /* 0x000000063d0b7221 */ /* 0x004fce0000010000 */
        /* <DEDUP_REMOVED lines=12> */
[C---:B--2---:R-:W-:Y:S01]  /*4980*/  FADD.FTZ R6, R39.reuse, R6 ;  /* 0x0000000627067221 */ /* 0x044fe20000010000 */
[----:B------:R-:W-:-:S04]  /*4990*/  F2FP.SATFINITE.E4M3.F32.PACK_AB_MERGE_C R62, R39, R62, RZ ;  /* 0x0000003e273e723e */ /* 0x000fc800048070ff */
[----:B------:R-:W-:Y:S02]  /*49a0*/  F2FP.SATFINITE.E4M3.F32.PACK_AB_MERGE_C R137, R38, R61, R62 ;  /* 0x0000003d2689723e */ /* 0x000fe4000480703e */
[----:B------:R-:W-:Y:S01]  /*49b0*/  CS2R R38, SRZ ;  /* 0x0000000000267805 */ /* 0x000fe2000001ff00 */
[----:B------:R-:W2:Y:S01]  /*49c0*/  MUFU.EX2 R86, R86 ;  /* 0x0000005600567308 */ /* 0x000ea20000000800 */
[C---:B-1----:R-:W-:Y:S01]  /*49d0*/  F2FP.SATFINITE.E4M3.F32.PACK_AB_MERGE_C R84, R3.reuse, R84, RZ ;  /* 0x000000540354723e */ /* 0x042fe200048070ff */
[----:B------:R-:W-:-:S03]  /*49e0*/  FADD.FTZ R3, R3, R2 ;  /* 0x0000000203037221 */ /* 0x000fc60000010000 */
[----:B------:R-:W-:-:S03]  /*49f0*/  F2FP.SATFINITE.E4M3.F32.PACK_AB_MERGE_C R136, R9, R80, R84 ;  /* 0x000000500988723e */ /* 0x000fc60004807054 */
[----:B------:R-:W1:Y:S01]  /*4a00*/  MUFU.EX2 R44, R44 ;  /* 0x0000002c002c7308 */ /* 0x000e620000000800 */
[----:B0-----:R-:W-:-:S07]  /*4a10*/  FADD.FTZ R11, R63, R6 ;  /* 0x000000063f0b7221 */ /* 0x001fce0000010000 */
[----:B------:R-:W0:Y:S01]  /*4a20*/  MUFU.EX2 R7, R88 ;  /* 0x0000005800077308 */ /* 0x000e220000000800 */
[----:B--2---:R-:W-:-:S07]  /*4a30*/  FADD.FTZ R2, R86, R3 ;  /* 0x0000000356027221 */ /* 0x004fce0000010000 */
[----:B------:R-:W-:Y:S01]  /*4a40*/  MUFU.EX2 R45, R45 ;  /* 0x0000002d002d7308 */ /* 0x000fe20000000800 */
[----:B-1----:R-:W-:-:S07]  /*4a50*/  FADD.FTZ R6, R44, R11 ;  /* 0x0000000b2c067221 */ /* 0x002fce0000010000 */
        /* <DEDUP_REMOVED lines=8> */
[----:B-1----:R-:W-:Y:S01]  /*4ae0*/  F2FP.SATFINITE.E4M3.F32.PACK_AB_MERGE_C R8, R24, R45, RZ ;  /* 0x0000002d1808723e */ /* 0x002fe200048070ff */
[----:B------:R-:W-:-:S03]  /*4af0*/  FADD.FTZ R45, R45, R6 ;  /* 0x000000062d2d7221 */ /* 0x000fc60000010000 */
[----:B------:R-:W-:Y:S01]  /*4b00*/  F2FP.SATFINITE.E4M3.F32.PACK_AB_MERGE_C R139, R44, R63, R8 ;  /* 0x0000003f2c8b723e */ /* 0x000fe20004807008 */
[----:B------:R-:W-:Y:S01]  /*4b10*/  FADD.FTZ R2, R24, R45 ;  /* 0x0000002d18027221 */ /* 0x000fe20000010000 */
[----:B------:R-:W-:Y:S02]  /*4b20*/  CS2R R24, SRZ ;  /* 0x0000000000187805 */ /* 0x000fe4000001ff00 */
[----:B------:R-:W-:Y:S01]  /*4b30*/  CS2R R44, SRZ ;  /* 0x00000000002c7805 */ /* 0x000fe2000001ff00 */
[----:B------:R-:W-:Y:S06]  /*4b40*/  @!P1 BRA `(.L_x_15425) ;  /* 0x0000003800589947 */ /* 0x000fec0003800000 */
[----:B------:R-:W-:Y:S01]  /*4b50*/  IMAD.MOV.U32 R7, RZ, RZ, R15 ;  /* 0x000000ffff077224 */ /* 0x000fe200078e000f */
[----:B------:R-:W-:Y:S02]  /*4b60*/  MOV R6, R56 ;  /* 0x0000003800067202 */ /* 0x000fe40000000f00 */
        /* <DEDUP_REMOVED lines=20> */
[----:B------:R-:W-:Y:S01]  /*4cb0*/  ULDC UR18, c[0x0][0x2f0] ;  /* 0x0000bc0000127ab9 */ /* 0x000fe20000000800 */
[----:B------:R-:W-:-:S05]  /*4cc0*/  ULDC UR11, c[0x0][0x988] ;  /* 0x00026200000b7ab9 */ /* 0x000fca0000000800 */
.L_x_15436:
[----:B------:R-:W-:-:S04]  /*4cd0*/  UISETP.NE.AND UP0, UPT, UR23, 0x1, UPT ;  /* 0x000000011700788c */ /* 0x000fc8000bf05270 */
[----:B------:R-:W-:-:S04]  /*4ce0*/  USEL UR8, URZ, 0x1, UP0 ;  /* 0x000000013f087887 */ /* 0x000fc80008000000 */
[----:B------:R-:W-:Y:S01]  /*4cf0*/  ULOP3.LUT UR8, UR22, UR8, URZ, 0x3c, !UPT ;  /* 0x0000000816087292 */ /* 0x000fe2000f8e3c3f */
[----:B------:R-:W-:Y:S11]  /*4d00*/  @!P0 BRA `(.L_x_15426) ;  /* 0x0000000000048947 */ /* 0x000ff60003800000 */
[----:B------:R-:W-:Y:S01]  /*4d10*/  BPT.TRAP 0x1 ;  /* 0x000000040000795c */ /* 0x000fe20000300000 */
.L_x_15426:
        /* <DEDUP_REMOVED lines=9> */
.L_x_15427:
[----:B-1----:R-:W-:Y:S05]  /*4db0*/  @P1 BRA `(.L_x_15428) ;  /* 0x0000000000081947 */ /* 0x002fea0003800000 */
[----:B------:R-:W1:Y:S02]  /*4dc0*/  SYNCS.PHASECHK.TRANS64.TRYWAIT P1, [UR19+0x12430], R8 ;  /* 0x01243008ff0075a7 */ /* 0x000e640008020153 */
[----:B-1----:R-:W-:Y:S05]  /*4dd0*/  @!P1 BRA `(.L_x_15429) ;  /* 0x000000cc00e89947 */ /* 0x002fea0003800000 */
.L_x_15428:
        /* <DEDUP_REMOVED lines=64> */
.L_x_15430:
[----:B------:R-:W-:Y:S01]  /*51e0*/  ULEA UR13, UR23, UR46, 0x3 ;  /* 0x0000002e170d7291 */ /* 0x000fe2000f8e183f */
[----:B01----:R-:W-:-:S05]  /*51f0*/  IMAD.U32 R8, RZ, RZ, UR22 ;  /* 0x00000016ff087e24 */ /* 0x003fca000f8e00ff */
[----:B------:R-:W-:-:S04]  /*5200*/  SHF.L.U32 R8, R8, 0x1f, RZ ;  /* 0x0000001f08087819 */ /* 0x000fc800000006ff */
[----:B------:R0:W1:Y:S01]  /*5210*/  SYNCS.PHASECHK.TRANS64.TRYWAIT P1, [UR13+0x12450], R8 ;  /* 0x01245008ff0075a7 */ /* 0x000062000802014d */
[----:B------:R-:W-:Y:S05]  /*5220*/  @!P0 BRA `(.L_x_15431) ;  /* 0x0000000000048947 */ /* 0x000fea0003800000 */
[----:B------:R-:W-:Y:S01]  /*5230*/  BPT.TRAP 0x1 ;  /* 0x000000040000795c */ /* 0x000fe20000300000 */
.L_x_15431:
[----:B-1----:R-:W-:Y:S05]  /*5240*/  @P1 BRA `(.L_x_15432) ;  /* 0x0000000000081947 */ /* 0x002fea0003800000 */
[----:B------:R-:W1:Y:S02]  /*5250*/  SYNCS.PHASECHK.TRANS64.TRYWAIT P1, [UR13+0x12450], R8 ;  /* 0x01245008ff0075a7 */ /* 0x000e64000802014d */
[----:B-1----:R-:W-:Y:S05]  /*5260*/  @!P1 BRA `(.L_x_15433) ;  /* 0x000000c800dc9947 */ /* 0x002fea0003800000 */
.L_x_15432:
        /* <DEDUP_REMOVED lines=32> */
.L_x_15434:
        /* <DEDUP_REMOVED lines=13> */
[----:B------:R-:W-:-:S02]  /*5540*/  IMAD.MOV.U32 R93, RZ, RZ, R4 ;  /* 0x000000ffff5d7224 */ /* 0x000fc400078e0004 */
        /* <DEDUP_REMOVED lines=12> */
[C---:B------:R-:W-:Y:S01]  /*5610*/  FMUL.FTZ R115, R0.reuse, R89 ;  /* 0x0000005900737220 */ /* 0x040fe20000410000 */
[----:B------:R-:W-:Y:S01]  /*5620*/  UIMAD UR6, UR21, -0xa0, UR6 ;  /* 0xffffff60150678a4 */ /* 0x000fe2000f8e0206 */
[C---:B------:R-:W-:Y:S01]  /*5630*/  FMUL.FTZ R118, R0.reuse, R92 ;  /* 0x0000005c00767220 */ /* 0x040fe20000410000 */
[----:B------:R-:W2:Y:S01]  /*5640*/  SHFL.IDX PT, R128, R93, RZ, 0x1c1f ;  /* 0x001c1fff5d807589 */ /* 0x000ea200000e0000 */
[C---:B------:R-:W-:Y:S01]  /*5650*/  FMUL.FTZ R89, R0.reuse, R91 ;  /* 0x0000005b00597220 */ /* 0x040fe20000410000 */
[C---:B------:R-:W-:Y:S01]  /*5660*/  FMUL.FTZ R92, R0.reuse, R98 ;  /* 0x00000062005c7220 */ /* 0x040fe20000410000 */
[C---:B------:R-:W-:Y:S01]  /*5670*/  FMUL.FTZ R91, R0.reuse, R95 ;  /* 0x0000005f005b7220 */ /* 0x040fe20000410000 */
[----:B------:R-:W-:Y:S01]  /*5680*/  IMAD.U32 R96, RZ, RZ, UR6 ;  /* 0x00000006ff607e24 */ /* 0x000fe2000f8e00ff */
[----:B------:R-:W-:Y:S01]  /*5690*/  MOV R98, UR18 ;  /* 0x0000001200627c02 */ /* 0x000fe20008000f00 */
[----:B------:R-:W3:Y:S01]  /*56a0*/  MUFU.TANH R136, R136 ;  /* 0x0000008800887308 */ /* 0x000ee20000002400 */
[----:B01----:R-:W-:Y:S01]  /*56b0*/  FMUL.FTZ R8, R0, R122 ;  /* 0x0000007a00087220 */ /* 0x003fe20000410000 */
[----:B------:R-:W-:-:S02]  /*56c0*/  IMAD R95, R5, -0x2, R96 ;  /* 0xfffffffe055f7824 */ /* 0x000fc400078e0260 */
[C---:B------:R-:W-:Y:S01]  /*56d0*/  FMUL.FTZ R122, R0.reuse, R125 ;  /* 0x0000007d007a7220 */ /* 0x040fe20000410000 */
[C---:B------:R-:W-:Y:S01]  /*56e0*/  FMUL.FTZ R9, R0.reuse, R123 ;  /* 0x0000007b00097220 */ /* 0x040fe20000410000 */
[----:B------:R-:W-:Y:S01]  /*56f0*/  FMUL.FTZ R123, R0, R129 ;  /* 0x00000081007b7220 */ /* 0x000fe20000410000 */
[----:B------:R-:W-:Y:S02]  /*5700*/  IMAD R95, R98, UR42, R95 ;  /* 0x0000002a625f7c24 */ /* 0x000fe4000f8e025f */
        /* <DEDUP_REMOVED lines=11> */
[----:B--2---:R-:W-:Y:S01]  /*57c0*/  IADD3 R128, R128, -UR17, R95 ;  /* 0x8000001180807c10 */ /* 0x004fe2000fffe05f */
[C---:B------:R-:W-:Y:S01]  /*57d0*/  FMUL.FTZ R125, R0.reuse, R133 ;  /* 0x00000085007d7220 */ /* 0x040fe20000410000 */
[C---:B------:R-:W-:Y:S01]  /*57e0*/  FMUL.FTZ R18, R0.reuse, R110 ;  /* 0x0000006e00127220 */ /* 0x040fe20000410000 */
[----:B------:R-:W-:Y:S01]  /*57f0*/  FMUL.FTZ R19, R0, R111 ;  /* 0x0000006f00137220 */ /* 0x000fe20000410000 */
[----:B------:R-:W-:Y:S01]  /*5800*/  ISETP.GT.AND P1, PT, R128, RZ, PT ;  /* 0x000000ff8000720c */ /* 0x000fe20003f24270 */
[----:B------:R-:W-:Y:S01]  /*5810*/  FMUL.FTZ R129, R0, R112 ;  /* 0x0000007000817220 */ /* 0x000fe20000410000 */
[----:B------:R-:W2:Y:S01]  /*5820*/  MUFU.TANH R122, R122 ;  /* 0x0000007a007a7308 */ /* 0x000ea20000002400 */
[----:B------:R-:W-:Y:S01]  /*5830*/  ISETP.GT.AND P2, PT, R128, 0x1, PT ;  /* 0x000000018000780c */ /* 0x000fe20003f44270 */
[----:B------:R-:W-:Y:S01]  /*5840*/  FMUL.FTZ R13, R0, R131 ;  /* 0x00000083000d7220 */ /* 0x000fe20000410000 */
[----:B---3--:R-:W-:Y:S01]  /*5850*/  FSEL R109, R136, -INF , P1 ;  /* 0xff800000886d7808 */ /* 0x008fe20000800000 */
        /* <DEDUP_REMOVED lines=14> */
[----:B------:R-:W-:Y:S01]  /*5940*/  FMUL.FTZ R121, R0, R76 ;  /* 0x0000004c00797220 */ /* 0x000fe20000410000 */
[----:B--2---:R-:W-:Y:S01]  /*5950*/  FSEL R111, R122, -INF , P2 ;  /* 0xff8000007a6f7808 */ /* 0x004fe20001000000 */
[----:B------:R-:W-:Y:S01]  /*5960*/  FMUL.FTZ R96, R0, R102 ;  /* 0x0000006600607220 */ /* 0x000fe20000410000 */
[----:B------:R-:W-:Y:S01]  /*5970*/  FMNMX.FTZ R98, R110, R99, !PT ;  /* 0x000000636e627209 */ /* 0x000fe20007810000 */
[----:B------:R-:W-:Y:S01]  /*5980*/  FMUL.FTZ R122, R0, R77 ;  /* 0x0000004d007a7220 */ /* 0x000fe20000410000 */
[----:B------:R-:W-:Y:S01]  /*5990*/  ISETP.GT.AND P2, PT, R128, 0x11, PT ;  /* 0x000000118000780c */ /* 0x000fe20003f44270 */
[----:B------:R-:W2:Y:S01]  /*59a0*/  MUFU.TANH R126, R126 ;  /* 0x0000007e007e7308 */ /* 0x000ea20000002400 */
[----:B0-----:R-:W-:Y:S01]  /*59b0*/  FSEL R112, R124, -INF , P1 ;  /* 0xff8000007c707808 */ /* 0x001fe20000800000 */
[C---:B------:R-:W-:Y:S01]  /*59c0*/  FMUL.FTZ R23, R0.reuse, R119 ;  /* 0x0000007700177220 */ /* 0x040fe20000410000 */
        /* <DEDUP_REMOVED lines=11> */
[----:B------:R-:W-:Y:S01]  /*5a80*/  FMUL.FTZ R56, R0, R56 ;  /* 0x0000003800387220 */ /* 0x000fe20000410000 */
[----:B------:R-:W-:Y:S01]  /*5a90*/  UMOV UR6, UR11 ;  /* 0x0000000b00067c82 */ /* 0x000fe20008000000 */
        /* <DEDUP_REMOVED lines=12> */
[----:B------:R-:W-:Y:S01]  /*5b60*/  FMUL.FTZ R83, R0, R83 ;  /* 0x0000005300537220 */ /* 0x000fe20000410000 */
[----:B------:R-:W-:Y:S01]  /*5b70*/  FMNMX.FTZ R101, R74, R99, !PT ;  /* 0x000000634a657209 */ /* 0x000fe20007810000 */
[C---:B------:R-:W-:Y:S01]  /*5b80*/  FMUL.FTZ R86, R0.reuse, R86 ;  /* 0x0000005600567220 */ /* 0x040fe20000410000 */
[C---:B------:R-:W-:Y:S01]  /*5b90*/  FMUL.FTZ R87, R0.reuse, R87 ;  /* 0x0000005700577220 */ /* 0x040fe20000410000 */
[----:B------:R-:W0:Y:S01]  /*5ba0*/  MUFU.TANH R105, R105 ;  /* 0x0000006900697308 */ /* 0x000e220000002400 */
[----:B-1----:R-:W-:Y:S01]  /*5bb0*/  FSEL R76, R127, -INF , P1 ;  /* 0xff8000007f4c7808 */ /* 0x002fe20000800000 */
[----:B------:R-:W-:Y:S01]  /*5bc0*/  FMUL.FTZ R58, R0, R58 ;  /* 0x0000003a003a7220 */ /* 0x000fe20000410000 */
[----:B------:R-:W-:Y:S01]  /*5bd0*/  ISETP.GT.AND P1, PT, R128, 0x28, PT ;  /* 0x000000288000780c */ /* 0x000fe20003f24270 */
[----:B------:R-:W-:Y:S01]  /*5be0*/  FMUL.FTZ R59, R0, R59 ;  /* 0x0000003b003b7220 */ /* 0x000fe20000410000 */
[----:B------:R-:W-:Y:S01]  /*5bf0*/  FMNMX.FTZ R100, R76, R101, !PT ;  /* 0x000000654c647209 */ /* 0x000fe20007810000 */
[C---:B------:R-:W-:Y:S01]  /*5c00*/  FMUL.FTZ R62, R0.reuse, R62 ;  /* 0x0000003e003e7220 */ /* 0x040fe20000410000 */
[----:B------:R-:W-:Y:S01]  /*5c10*/  FMUL.FTZ R63, R0, R63 ;  /* 0x0000003f003f7220 */ /* 0x000fe20000410000 */
        /* <DEDUP_REMOVED lines=12> */
[----:B------:R-:W-:Y:S01]  /*5ce0*/  UIADD3 UR19, UR19, 0x12440, URZ ;  /* 0x0001244013137890 */ /* 0x000fe2000fffe03f */
[----:B------:R-:W-:-:S03]  /*5cf0*/  FMNMX.FTZ R101, R77, R102, !PT ;  /* 0x000000664d657209 */ /* 0x000fc60007810000 */
[----:B------:R-:W0:Y:S01]  /*5d00*/  MUFU.TANH R107, R107 ;  /* 0x0000006b006b7308 */ /* 0x000e220000002400 */
[----:B-1----:R-:W-:Y:S01]  /*5d10*/  FSEL R100, R106, -INF , P2 ;  /* 0xff8000006a647808 */ /* 0x002fe20001000000 */
[----:B------:R-:W-:Y:S01]  /*5d20*/  UPRMT UR19, UR9, 0x654, UR19 ;  /* 0x0000065409137896 */ /* 0x000fe20008000013 */
[----:B------:R-:W-:Y:S02]  /*5d30*/  ISETP.GT.AND P2, PT, R128, 0x31, PT ;  /* 0x000000318000780c */ /* 0x000fe40003f44270 */
[----:B------:R-:W-:-:S03]  /*5d40*/  FMNMX.FTZ R103, R100, R101, !PT ;  /* 0x0000006564677209 */ /* 0x000fc60007810000 */
[----:B------:R-:W1:Y:S01]  /*5d50*/  MUFU.TANH R114, R114 ;  /* 0x0000007200727308 */ /* 0x000e620000002400 */
[----:B--2---:R-:W-:Y:S02]  /*5d60*/  FSEL R80, R129, -INF , P1 ;  /* 0xff80000081507808 */ /* 0x004fe40000800000 */
[----:B------:R-:W-:Y:S01]  /*5d70*/  ISETP.GT.AND P1, PT, R128, 0x38, PT ;  /* 0x000000388000780c */ /* 0x000fe20003f24270 */
[----:B------:R-:W-:Y:S01]  /*5d80*/  SYNCS.ARRIVE.TRANS64.RED.A1T0 RZ, [UR19], RZ ;  /* 0x000000ffffff79a7 */ /* 0x000fe20008100413 */
        /* <DEDUP_REMOVED lines=22> */
[----:B------:R-:W-:Y:S01]  /*5ef0*/  MUFU.TANH R130, R130 ;  /* 0x0000008200827308 */ /* 0x000fe20000002400 */
[----:B--2---:R-:W-:Y:S02]  /*5f00*/  FSEL R85, R118, -INF , P1 ;  /* 0xff80000076557808 */ /* 0x004fe40000800000 */
[----:B------:R-:W-:Y:S02]  /*5f10*/  ISETP.GT.AND P1, PT, R128, 0x50, PT ;  /* 0x000000508000780c */ /* 0x000fe40003f24270 */
[----:B------:R-:W-:-:S03]  /*5f20*/  FMNMX.FTZ R113, R85, R106, !PT ;  /* 0x0000006a55717209 */ /* 0x000fc60007810000 */
[----:B------:R-:W1:Y:S01]  /*5f30*/  MUFU.TANH R119, R119 ;  /* 0x0000007700777308 */ /* 0x000e620000002400 */
[----:B0-----:R-:W-:Y:S01]  /*5f40*/  FSEL R104, R117, -INF , P2 ;  /* 0xff80000075687808 */ /* 0x001fe20001000000 */
[----:B------:R-:W-:Y:S01]  /*5f50*/  FMUL.FTZ R117, R0, R61 ;  /* 0x0000003d00757220 */ /* 0x000fe20000410000 */
[----:B------:R-:W-:Y:S02]  /*5f60*/  ISETP.GT.AND P2, PT, R128, 0x51, PT ;  /* 0x000000518000780c */ /* 0x000fe40003f44270 */
[----:B------:R-:W-:-:S03]  /*5f70*/  FMNMX.FTZ R114, R104, R113, !PT ;  /* 0x0000007168727209 */ /* 0x000fc60007810000 */
[----:B------:R-:W0:Y:S08]  /*5f80*/  MUFU.TANH R131, R131 ;  /* 0x0000008300837308 */ /* 0x000e300000002400 */
[----:B------:R-:W2:Y:S01]  /*5f90*/  MUFU.TANH R132, R132 ;  /* 0x0000008400847308 */ /* 0x000ea20000002400 */
[----:B-1----:R-:W-:Y:S02]  /*5fa0*/  FSEL R106, R119, -INF , P2 ;  /* 0xff800000776a7808 */ /* 0x002fe40001000000 */
[----:B------:R-:W-:-:S05]  /*5fb0*/  ISETP.GT.AND P2, PT, R128, 0x59, PT ;  /* 0x000000598000780c */ /* 0x000fca0003f44270 */
[----:B------:R-:W-:Y:S08]  /*5fc0*/  MUFU.TANH R133, R133 ;  /* 0x0000008500857308 */ /* 0x000ff00000002400 */
[----:B------:R1:W-:Y:S08]  /*5fd0*/  MUFU.TANH R116, R105 ;  /* 0x0000006900747308 */ /* 0x0003f00000002400 */
[----:B------:R-:W3:Y:S01]  /*5fe0*/  MUFU.TANH R120, R120 ;  /* 0x0000007800787308 */ /* 0x000ee20000002400 */
[----:B-1----:R-:W-:-:S02]  /*5ff0*/  FSEL R105, R130, -INF , P1 ;  /* 0xff80000082697808 */ /* 0x002fc40000800000 */
[----:B------:R-:W-:-:S05]  /*6000*/  ISETP.GT.AND P1, PT, R128, 0x58, PT ;  /* 0x000000588000780c */ /* 0x000fca0003f24270 */
[----:B------:R1:W-:Y:S08]  /*6010*/  MUFU.TANH R118, R107 ;  /* 0x0000006b00767308 */ /* 0x0003f00000002400 */
[----:B------:R-:W4:Y:S01]  /*6020*/  MUFU.TANH R121, R121 ;  /* 0x0000007900797308 */ /* 0x000f220000002400 */
[----:B-1----:R-:W-:Y:S01]  /*6030*/  FMNMX.FTZ R107, R105, R114, !PT ;  /* 0x00000072696b7209 */ /* 0x002fe20007810000 */
[----:B------:R-:W-:Y:S01]  /*6040*/  FMUL.FTZ R114, R0, R57 ;  /* 0x0000003900727220 */ /* 0x000fe20000410000 */
[----:B0-----:R-:W-:-:S02]  /*6050*/  FSEL R57, R131, -INF , P1 ;  /* 0xff80000083397808 */ /* 0x001fc40000800000 */
[----:B------:R-:W-:Y:S02]  /*6060*/  FMNMX.FTZ R126, R106, R107, !PT ;  /* 0x0000006b6a7e7209 */ /* 0x000fe40007810000 */
[----:B------:R-:W-:Y:S01]  /*6070*/  ISETP.GT.AND P1, PT, R128, 0x60, PT ;  /* 0x000000608000780c */ /* 0x000fe20003f24270 */
[----:B------:R-:W0:Y:S01]  /*6080*/  MUFU.TANH R122, R122 ;  /* 0x0000007a007a7308 */ /* 0x000e220000002400 */
[----:B--2---:R-:W-:Y:S02]  /*6090*/  FSEL R107, R132, -INF , P2 ;  /* 0xff800000846b7808 */ /* 0x004fe40001000000 */
[----:B------:R-:W-:Y:S02]  /*60a0*/  FMNMX.FTZ R126, R57, R126, !PT ;  /* 0x0000007e397e7209 */ /* 0x000fe40007810000 */
[----:B------:R-:W-:Y:S02]  /*60b0*/  ISETP.GT.AND P2, PT, R128, 0x61, PT ;  /* 0x000000618000780c */ /* 0x000fe40003f44270 */
[----:B------:R-:W-:Y:S01]  /*60c0*/  FMNMX.FTZ R115, R107, R126, !PT ;  /* 0x0000007e6b737209 */ /* 0x000fe20007810000 */
[----:B------:R1:W-:Y:S01]  /*60d0*/  MUFU.TANH R125, R56 ;  /* 0x00000038007d7308 */ /* 0x0003e20000002400 */
[----:B---3--:R-:W-:-:S02]  /*60e0*/  FSEL R113, R120, -INF , P2 ;  /* 0xff80000078717808 */ /* 0x008fc40001000000 */
[----:B------:R-:W-:-:S05]  /*60f0*/  ISETP.GT.AND P2, PT, R128, 0x69, PT ;  /* 0x000000698000780c */ /* 0x000fca0003f44270 */
[----:B------:R-:W2:Y:S01]  /*6100*/  MUFU.TANH R123, R123 ;  /* 0x0000007b007b7308 */ /* 0x000ea20000002400 */
[----:B-1----:R-:W-:Y:S01]  /*6110*/  FMUL.FTZ R56, R0, R60 ;  /* 0x0000003c00387220 */ /* 0x002fe20000410000 */
[----:B------:R-:W-:Y:S02]  /*6120*/  FSEL R60, R133, -INF , P1 ;  /* 0xff800000853c7808 */ /* 0x000fe40000800000 */
[----:B------:R-:W-:-:S04]  /*6130*/  ISETP.GT.AND P1, PT, R128, 0x68, PT ;  /* 0x000000688000780c */ /* 0x000fc80003f24270 */
[----:B------:R-:W1:Y:S01]  /*6140*/  MUFU.TANH R124, R124 ;  /* 0x0000007c007c7308 */ /* 0x000e620000002400 */
[----:B----4-:R-:W-:Y:S02]  /*6150*/  FSEL R61, R121, -INF , P1 ;  /* 0xff800000793d7808 */ /* 0x010fe40000800000 */
[----:B------:R-:W-:-:S05]  /*6160*/  ISETP.GT.AND P1, PT, R128, 0x70, PT ;  /* 0x000000708000780c */ /* 0x000fca0003f24270 */
[----:B------:R3:W4:Y:S08]  /*6170*/  MUFU.TANH R127, R114 ;  /* 0x00000072007f7308 */ /* 0x0007300000002400 */
[----:B------:R5:W4:Y:S01]  /*6180*/  MUFU.TANH R126, R56 ;  /* 0x00000038007e7308 */ /* 0x000b220000002400 */
[----:B---3--:R-:W-:-:S04]  /*6190*/  FMNMX.FTZ R114, R60, R115, !PT ;  /* 0x000000733c727209 */ /* 0x008fc80007810000 */
[----:B------:R-:W-:Y:S02]  /*61a0*/  FMNMX.FTZ R120, R113, R114, !PT ;  /* 0x0000007271787209 */ /* 0x000fe40007810000 */
[----:B0-----:R-:W-:Y:S01]  /*61b0*/  FSEL R114, R122, -INF , P2 ;  /* 0xff8000007a727808 */ /* 0x001fe20001000000 */
[----:B------:R-:W0:Y:S01]  /*61c0*/  MUFU.TANH R129, R117 ;  /* 0x0000007500817308 */ /* 0x000e220000002400 */
[----:B------:R-:W-:Y:S01]  /*61d0*/  FMNMX.FTZ R115, R61, R120, !PT ;  /* 0x000000783d737209 */ /* 0x000fe20007810000 */
[----:B-----5:R-:W-:Y:S01]  /*61e0*/  FMUL.FTZ R56, R0, R64 ;  /* 0x0000004000387220 */ /* 0x020fe20000410000 */
[----:B------:R-:W-:Y:S02]  /*61f0*/  ISETP.GT.AND P2, PT, R128, 0x71, PT ;  /* 0x000000718000780c */ /* 0x000fe40003f44270 */
[----:B--2---:R-:W-:Y:S02]  /*6200*/  FSEL R64, R123, -INF , P1 ;  /* 0xff8000007b407808 */ /* 0x004fe40000800000 */
[----:B------:R-:W-:Y:S01]  /*6210*/  FMNMX.FTZ R119, R114, R115, !PT ;  /* 0x0000007372777209 */ /* 0x000fe20007810000 */
[----:B------:R2:W3:Y:S01]  /*6220*/  MUFU.TANH R122, R56 ;  /* 0x00000038007a7308 */ /* 0x0004e20000002400 */
[----:B------:R-:W-:-:S02]  /*6230*/  ISETP.GT.AND P1, PT, R128, 0x78, PT ;  /* 0x000000788000780c */ /* 0x000fc40003f24270 */
[----:B-1----:R-:W-:Y:S02]  /*6240*/  FSEL R115, R124, -INF , P2 ;  /* 0xff8000007c737808 */ /* 0x002fe40001000000 */
[----:B------:R-:W-:Y:S01]  /*6250*/  FMNMX.FTZ R120, R64, R119, !PT ;  /* 0x0000007740787209 */ /* 0x000fe20007810000 */
[----:B------:R-:W-:Y:S01]  /*6260*/  FMUL.FTZ R119, R0, R65 ;  /* 0x0000004100777220 */ /* 0x000fe20000410000 */
[----:B------:R-:W-:Y:S01]  /*6270*/  ISETP.GT.AND P2, PT, R128, 0x79, PT ;  /* 0x000000798000780c */ /* 0x000fe20003f44270 */
[----:B------:R-:W-:Y:S01]  /*6280*/  MUFU.TANH R8, R8 ;  /* 0x0000000800087308 */ /* 0x000fe20000002400 */
[----:B------:R-:W-:Y:S01]  /*6290*/  FSEL R65, R116, -INF , P1 ;  /* 0xff80000074417808 */ /* 0x000fe20000800000 */
[----:B--2---:R-:W-:Y:S01]  /*62a0*/  FMUL.FTZ R56, R0, R68 ;  /* 0x0000004400387220 */ /* 0x004fe20000410000 */
[----:B------:R-:W-:Y:S02]  /*62b0*/  FMNMX.FTZ R120, R115, R120, !PT ;  /* 0x0000007873787209 */ /* 0x000fe40007810000 */
[----:B------:R-:W-:-:S02]  /*62c0*/  ISETP.GT.AND P1, PT, R128, 0x80, PT ;  /* 0x000000808000780c */ /* 0x000fc40003f24270 */
[----:B------:R-:W-:Y:S01]  /*62d0*/  FSEL R116, R118, -INF , P2 ;  /* 0xff80000076747808 */ /* 0x000fe20001000000 */
[----:B------:R0:W1:Y:S01]  /*62e0*/  MUFU.TANH R124, R119 ;  /* 0x00000077007c7308 */ /* 0x0000620000002400 */
[----:B------:R-:W-:Y:S02]  /*62f0*/  FMNMX.FTZ R117, R65, R120, !PT ;  /* 0x0000007841757209 */ /* 0x000fe40007810000 */
[----:B------:R-:W-:Y:S02]  /*6300*/  ISETP.GT.AND P2, PT, R128, 0x81, PT ;  /* 0x000000818000780c */ /* 0x000fe40003f44270 */
[----:B------:R-:W-:Y:S02]  /*6310*/  FSEL R68, R125, -INF , P1 ;  /* 0xff8000007d447808 */ /* 0x000fe40000800000 */
[----:B------:R-:W-:Y:S01]  /*6320*/  FMNMX.FTZ R121, R116, R117, !PT ;  /* 0x0000007574797209 */ /* 0x000fe20007810000 */
[----:B------:R2:W5:Y:S01]  /*6330*/  MUFU.TANH R125, R56 ;  /* 0x00000038007d7308 */ /* 0x0005620000002400 */
[----:B------:R-:W-:-:S02]  /*6340*/  ISETP.GT.AND P1, PT, R128, 0x88, PT ;  /* 0x000000888000780c */ /* 0x000fc40003f24270 */
[----:B----4-:R-:W-:Y:S02]  /*6350*/  FSEL R117, R127, -INF , P2 ;  /* 0xff8000007f757808 */ /* 0x010fe40001000000 */
[----:B------:R-:W-:Y:S01]  /*6360*/  FMNMX.FTZ R120, R68, R121, !PT ;  /* 0x0000007944787209 */ /* 0x000fe20007810000 */
[----:B------:R-:W-:Y:S01]  /*6370*/  FMUL.FTZ R121, R0, R69 ;  /* 0x0000004500797220 */ /* 0x000fe20000410000 */
[----:B------:R-:W-:Y:S01]  /*6380*/  ISETP.GT.AND P2, PT, R128, 0x89, PT ;  /* 0x000000898000780c */ /* 0x000fe20003f44270 */
[----:B------:R-:W-:Y:S01]  /*6390*/  MUFU.TANH R9, R9 ;  /* 0x0000000900097308 */ /* 0x000fe20000002400 */
[----:B------:R-:W-:Y:S02]  /*63a0*/  FSEL R118, R126, -INF , P1 ;  /* 0xff8000007e767808 */ /* 0x000fe40000800000 */
[----:B------:R-:W-:Y:S02]  /*63b0*/  FMNMX.FTZ R69, R117, R120, !PT ;  /* 0x0000007875457209 */ /* 0x000fe40007810000 */
[----:B------:R-:W-:-:S02]  /*63c0*/  ISETP.GT.AND P1, PT, R128, 0x90, PT ;  /* 0x000000908000780c */ /* 0x000fc40003f24270 */
[----:B0-----:R-:W-:Y:S01]  /*63d0*/  FSEL R119, R129, -INF , P2 ;  /* 0xff80000081777808 */ /* 0x001fe20001000000 */
[----:B------:R-:W0:Y:S01]  /*63e0*/  MUFU.TANH R121, R121 ;  /* 0x0000007900797308 */ /* 0x000e220000002400 */
[----:B--2---:R-:W-:Y:S02]  /*63f0*/  FMNMX.FTZ R56, R118, R69, !PT ;  /* 0x0000004576387209 */ /* 0x004fe40007810000 */
[----:B------:R-:W-:Y:S02]  /*6400*/  ISETP.GT.AND P2, PT, R128, 0x91, PT ;  /* 0x000000918000780c */ /* 0x000fe40003f44270 */
[----:B---3--:R-:W-:Y:S01]  /*6410*/  FSEL R120, R122, -INF , P1 ;  /* 0xff8000007a787808 */ /* 0x008fe20000800000 */
[----:B------:R-:W-:Y:S01]  /*6420*/  FMUL.FTZ R122, R0, R79 ;  /* 0x0000004f007a7220 */ /* 0x000fe20000410000 */
[----:B------:R-:W-:Y:S01]  /*6430*/  FMNMX.FTZ R123, R119, R56, !PT ;  /* 0x00000038777b7209 */ /* 0x000fe20007810000 */
[----:B------:R-:W-:Y:S01]  /*6440*/  MUFU.TANH R10, R10 ;  /* 0x0000000a000a7308 */ /* 0x000fe20000002400 */
[----:B------:R-:W-:-:S02]  /*6450*/  ISETP.GT.AND P1, PT, R128, 0x98, PT ;  /* 0x000000988000780c */ /* 0x000fc40003f24270 */
[----:B-1----:R-:W-:Y:S02]  /*6460*/  FSEL R69, R124, -INF , P2 ;  /* 0xff8000007c457808 */ /* 0x002fe40001000000 */
[----:B------:R-:W-:Y:S02]  /*6470*/  FMNMX.FTZ R56, R120, R123, !PT ;  /* 0x0000007b78387209 */ /* 0x000fe40007810000 */
[----:B------:R-:W-:Y:S01]  /*6480*/  ISETP.GT.AND P2, PT, R128, 0x99, PT ;  /* 0x000000998000780c */ /* 0x000fe20003f44270 */
[----:B------:R-:W1:Y:S01]  /*6490*/  MUFU.TANH R11, R11 ;  /* 0x0000000b000b7308 */ /* 0x000e620000002400 */
[----:B-----5:R-:W-:Y:S01]  /*64a0*/  FSEL R79, R125, -INF , P1 ;  /* 0xff8000007d4f7808 */ /* 0x020fe20000800000 */
[----:B------:R-:W2:Y:S01]  /*64b0*/  SHFL.IDX PT, R128, R93, 0x1, 0x1c1f ;  /* 0x003c1f005d807f89 */ /* 0x000ea200000e0000 */
[----:B------:R-:W-:Y:S02]  /*64c0*/  FMNMX.FTZ R56, R69, R56, !PT ;  /* 0x0000003845387209 */ /* 0x000fe40007810000 */
[----:B0-----:R-:W-:-:S02]  /*64d0*/  FSEL R121, R121, -INF , P2 ;  /* 0xff80000079797808 */ /* 0x001fc40001000000 */
[----:B------:R-:W-:Y:S01]  /*64e0*/  FMNMX.FTZ R56, R79, R56, !PT ;  /* 0x000000384f387209 */ /* 0x000fe20007810000 */
[----:B------:R-:W-:Y:S03]  /*64f0*/  MUFU.TANH R12, R12 ;  /* 0x0000000c000c7308 */ /* 0x000fe60000002400 */
[----:B------:R-:W-:-:S05]  /*6500*/  FMNMX.FTZ R56, R121, R56, !PT ;  /* 0x0000003879387209 */ /* 0x000fca0007810000 */
[----:B------:R-:W0:Y:S01]  /*6510*/  SHFL.BFLY PT, R123, R56, 0x2, 0x1f ;  /* 0x0c401f00387b7f89 */ /* 0x000e2200000e0000 */
[----:B------:R-:W3:Y:S08]  /*6520*/  MUFU.TANH R13, R13 ;  /* 0x0000000d000d7308 */ /* 0x000ef00000002400 */
[----:B------:R-:W4:Y:S01]  /*6530*/  MUFU.TANH R14, R14 ;  /* 0x0000000e000e7308 */ /* 0x000f220000002400 */
[----:B--2---:R-:W-:-:S04]  /*6540*/  IADD3 R95, R128, -UR17, R95 ;  /* 0x80000011805f7c10 */ /* 0x004fc8000fffe05f */
[C---:B------:R-:W-:Y:S02]  /*6550*/  ISETP.GT.AND P2, PT, R95.reuse, RZ, PT ;  /* 0x000000ff5f00720c */ /* 0x040fe40003f44270 */
[C---:B------:R-:W-:Y:S01]  /*6560*/  ISETP.GT.AND P3, PT, R95.reuse, 0x1, PT ;  /* 0x000000015f00780c */ /* 0x040fe20003f64270 */
[----:B------:R-:W2:Y:S01]  /*6570*/  MUFU.TANH R15, R15 ;  /* 0x0000000f000f7308 */ /* 0x000ea20000002400 */
[----:B------:R-:W-:Y:S02]  /*6580*/  FSEL R8, R8, -INF , P2 ;  /* 0xff80000008087808 */ /* 0x000fe40001000000 */
[----:B------:R-:W-:Y:S02]  /*6590*/  ISETP.GT.AND P2, PT, R95, 0x8, PT ;  /* 0x000000085f00780c */ /* 0x000fe40003f44270 */
[----:B------:R-:W-:Y:S02]  /*65a0*/  FSEL R9, R9, -INF , P3 ;  /* 0xff80000009097808 */ /* 0x000fe40001800000 */
[----:B0-----:R-:W-:Y:S01]  /*65b0*/  FMNMX.FTZ R123, R56, R123, !PT ;  /* 0x0000007b387b7209 */ /* 0x001fe20007810000 */
[----:B------:R-:W0:Y:S01]  /*65c0*/  MUFU.TANH R16, R16 ;  /* 0x0000001000107308 */ /* 0x000e220000002400 */
[----:B------:R-:W-:-:S03]  /*65d0*/  ISETP.GT.AND P3, PT, R95, 0x9, PT ;  /* 0x000000095f00780c */ /* 0x000fc60003f64270 */
[----:B------:R-:W5:Y:S01]  /*65e0*/  SHFL.BFLY PT, R56, R123, 0x1, 0x1f ;  /* 0x0c201f007b387f89 */ /* 0x000f6200000e0000 */
[----:B-1----:R-:W-:Y:S02]  /*65f0*/  FSEL R11, R11, -INF , P3 ;  /* 0xff8000000b0b7808 */ /* 0x002fe40001800000 */
[----:B------:R-:W-:Y:S01]  /*6600*/  ISETP.GT.AND P3, PT, R95, 0x11, PT ;  /* 0x000000115f00780c */ /* 0x000fe20003f64270 */
[----:B------:R-:W1:Y:S03]  /*6610*/  MUFU.TANH R17, R17 ;  /* 0x0000001100117308 */ /* 0x000e660000002400 */
[----:B---3--:R-:W-:Y:S02]  /*6620*/  FSEL R13, R13, -INF , P3 ;  /* 0xff8000000d0d7808 */ /* 0x008fe40001800000 */
[----:B------:R-:W-:-:S03]  /*6630*/  ISETP.GT.AND P3, PT, R95, 0x19, PT ;  /* 0x000000195f00780c */ /* 0x000fc60003f64270 */
[----:B------:R-:W3:Y:S08]  /*6640*/  MUFU.TANH R18, R18 ;  /* 0x0000001200127308 */ /* 0x000ef00000002400 */
[----:B------:R-:W3:Y:S01]  /*6650*/  MUFU.TANH R19, R19 ;  /* 0x0000001300137308 */ /* 0x000ee20000002400 */
[----:B-----5:R-:W-:Y:S01]  /*6660*/  FMNMX.FTZ R56, R123, R56, !PT ;  /* 0x000000387b387209 */ /* 0x020fe20007810000 */
[----:B------:R-:W-:-:S03]  /*6670*/  IMAD.U32 R123, RZ, RZ, UR6 ;  /* 0x00000006ff7b7e24 */ /* 0x000fc6000f8e00ff */
[C---:B------:R-:W-:Y:S01]  /*6680*/  FSETP.NEU.FTZ.AND P1, PT, R56.reuse, -INF , PT ;  /* 0xff8000003800780b */ /* 0x040fe20003f3d000 */
[----:B------:R-:W-:-:S02]  /*6690*/  FFMA.FTZ R124, R56, R123, -8 ;  /* 0xc1000000387c7423 */ /* 0x000fc4000001007b */
[----:B------:R-:W5:Y:S03]  /*66a0*/  MUFU.TANH R20, R20 ;  /* 0x0000001400147308 */ /* 0x000f660000002400 */
[----:B------:R-:W-:-:S05]  /*66b0*/  FSEL R124, R124, RZ, P1 ;  /* 0x000000ff7c7c7208 */ /* 0x000fca0000800000 */
[----:B------:R-:W5:Y:S01]  /*66c0*/  MUFU.TANH R21, R21 ;  /* 0x0000001500157308 */ /* 0x000f620000002400 */
[----:B------:R-:W-:-:S01]  /*66d0*/  FFMA.FTZ R126, R109, UR6, -R124 ;  /* 0x000000066d7e7c23 */ /* 0x000fc2000801087c */
[--C-:B------:R-:W-:Y:S01]  /*66e0*/  FFMA.FTZ R93, R98, UR6, -R124.reuse ;  /* 0x00000006625d7c23 */ /* 0x100fe2000801087c */
[----:B------:R-:W-:-:S01]  /*66f0*/  FFMA.FTZ R109, R108, UR6, -R124 ;  /* 0x000000066c6d7c23 */ /* 0x000fc2000801087c */
[----:B------:R-:W-:Y:S01]  /*6700*/  FMNMX.FTZ R98, R8, R7, !PT ;  /* 0x0000000708627209 */ /* 0x000fe20007810000 */
[----:B------:R-:W-:-:S01]  /*6710*/  FFMA.FTZ R108, R110, UR6, -R124 ;  /* 0x000000066e6c7c23 */ /* 0x000fc2000801087c */
[--C-:B------:R-:W-:Y:S01]  /*6720*/  FFMA.FTZ R110, R112, UR6, -R124.reuse ;  /* 0x00000006706e7c23 */ /* 0x100fe2000801087c */
[----:B------:R-:W-:-:S01]  /*6730*/  FFMA.FTZ R112, R73, UR6, -R124 ;  /* 0x0000000649707c23 */ /* 0x000fc2000801087c */
[----:B------:R-:W-:Y:S01]  /*6740*/  FSEL R73, R10, -INF , P2 ;  /* 0xff8000000a497808 */ /* 0x000fe20001000000 */
[----:B------:R-:W-:-:S01]  /*6750*/  FFMA.FTZ R123, R74, UR6, -R124 ;  /* 0x000000064a7b7c23 */ /* 0x000fc2000801087c */
[----:B------:R-:W-:Y:S01]  /*6760*/  FMNMX.FTZ R98, R9, R98, !PT ;  /* 0x0000006209627209 */ /* 0x000fe20007810000 */
[----:B------:R4:W-:Y:S01]  /*6770*/  MUFU.EX2 R10, R112 ;  /* 0x00000070000a7308 */ /* 0x0009e20000000800 */
[----:B------:R-:W-:Y:S01]  /*6780*/  ISETP.GT.AND P2, PT, R95, 0x10, PT ;  /* 0x000000105f00780c */ /* 0x000fe20003f44270 */
[--C-:B------:R-:W-:Y:S01]  /*6790*/  FFMA.FTZ R102, R102, UR6, -R124.reuse ;  /* 0x0000000666667c23 */ /* 0x100fe2000801087c */
        /* <DEDUP_REMOVED lines=9> */
[--C-:B----4-:R-:W-:Y:S01]  /*6830*/  FFMA.FTZ R112, R77, UR6, -R124.reuse ;  /* 0x000000064d707c23 */ /* 0x110fe2000801087c */
[----:B------:R-:W-:Y:S01]  /*6840*/  FSEL R74, R14, -INF , P2 ;  /* 0xff8000000e4a7808 */ /* 0x000fe20001000000 */
        /* <DEDUP_REMOVED lines=14> */
[--C-:B------:R-:W-:Y:S01]  /*6930*/  FFMA.FTZ R101, R101, UR6, -R124.reuse ;  /* 0x0000000665657c23 */ /* 0x100fe2000801087c */
[----:B------:R-:W-:Y:S01]  /*6940*/  ISETP.GT.AND P2, PT, R95, 0x28, PT ;  /* 0x000000285f00780c */ /* 0x000fe20003f44270 */
[--C-:B------:R-:W-:Y:S01]  /*6950*/  FFMA.FTZ R81, R81, UR6, -R124.reuse ;  /* 0x0000000651517c23 */ /* 0x100fe2000801087c */
[----:B-1----:R-:W-:Y:S01]  /*6960*/  FSEL R17, R17, -INF , P3 ;  /* 0xff80000011117808 */ /* 0x002fe20001800000 */
[--C-:B------:R-:W-:Y:S01]  /*6970*/  FFMA.FTZ R84, R84, UR6, -R124.reuse ;  /* 0x0000000654547c23 */ /* 0x100fe2000801087c */
[----:B----4-:R-:W-:Y:S01]  /*6980*/  FMNMX.FTZ R98, R16, R125, !PT ;  /* 0x0000007d10627209 */ /* 0x010fe20007810000 */
        /* <DEDUP_REMOVED lines=15> */
[----:B-----5:R-:W-:Y:S01]  /*6a80*/  FSEL R20, R20, -INF , P2 ;  /* 0xff80000014147808 */ /* 0x020fe20001000000 */
        /* <DEDUP_REMOVED lines=8> */
[----:B------:R-:W4:Y:S01]  /*6b10*/  MUFU.TANH R91, R91 ;  /* 0x0000005b005b7308 */ /* 0x000f220000002400 */
[----:B------:R-:W-:Y:S01]  /*6b20*/  ISETP.GT.AND P3, PT, R95, 0x39, PT ;  /* 0x000000395f00780c */ /* 0x000fe20003f64270 */
[--C-:B------:R-:W-:Y:S01]  /*6b30*/  FFMA.FTZ R69, R69, UR6, -R124.reuse ;  /* 0x0000000645457c23 */ /* 0x100fe2000801087c */
[----:B------:R-:W-:Y:S01]  /*6b40*/  FSEL R80, R22, -INF , P2 ;  /* 0xff80000016507808 */ /* 0x000fe20001000000 */
[----:B------:R-:W-:Y:S01]  /*6b50*/  FFMA.FTZ R79, R79, UR6, -R124 ;  /* 0x000000064f4f7c23 */ /* 0x000fe2000801087c */
[----:B------:R-:W-:-:S02]  /*6b60*/  FMNMX.FTZ R15, R21, R98, !PT ;  /* 0x00000062150f7209 */ /* 0x000fc40007810000 */
[----:B------:R-:W-:Y:S01]  /*6b70*/  ISETP.GT.AND P2, PT, R95, 0x40, PT ;  /* 0x000000405f00780c */ /* 0x000fe20003f44270 */
[----:B------:R-:W5:Y:S01]  /*6b80*/  MUFU.TANH R92, R92 ;  /* 0x0000005c005c7308 */ /* 0x000f620000002400 */
[----:B0-----:R-:W-:Y:S02]  /*6b90*/  FSEL R23, R23, -INF , P3 ;  /* 0xff80000017177808 */ /* 0x001fe40001800000 */
[----:B------:R-:W-:Y:S02]  /*6ba0*/  FMNMX.FTZ R98, R80, R15, !PT ;  /* 0x0000000f50627209 */ /* 0x000fe40007810000 */
[----:B------:R-:W-:Y:S02]  /*6bb0*/  ISETP.GT.AND P3, PT, R95, 0x41, PT ;  /* 0x000000415f00780c */ /* 0x000fe40003f64270 */
[----:B-1----:R-:W-:Y:S01]  /*6bc0*/  FSEL R88, R88, -INF , P2 ;  /* 0xff80000058587808 */ /* 0x002fe20001000000 */
[----:B------:R-:W0:Y:S01]  /*6bd0*/  MUFU.TANH R94, R94 ;  /* 0x0000005e005e7308 */ /* 0x000e220000002400 */
[----:B------:R-:W-:-:S02]  /*6be0*/  FMNMX.FTZ R15, R23, R98, !PT ;  /* 0x00000062170f7209 */ /* 0x000fc40007810000 */
[----:B------:R-:W-:Y:S02]  /*6bf0*/  ISETP.GT.AND P2, PT, R95, 0x48, PT ;  /* 0x000000485f00780c */ /* 0x000fe40003f44270 */
[----:B--2---:R-:W-:Y:S02]  /*6c00*/  FSEL R89, R89, -INF , P3 ;  /* 0xff80000059597808 */ /* 0x004fe40001800000 */
[----:B------:R-:W-:Y:S01]  /*6c10*/  FMNMX.FTZ R98, R88, R15, !PT ;  /* 0x0000000f58627209 */ /* 0x000fe20007810000 */
[----:B------:R-:W1:Y:S01]  /*6c20*/  MUFU.TANH R96, R96 ;  /* 0x0000006000607308 */ /* 0x000e620000002400 */
[----:B------:R-:W-:Y:S02]  /*6c30*/  ISETP.GT.AND P3, PT, R95, 0x49, PT ;  /* 0x000000495f00780c */ /* 0x000fe40003f64270 */
[----:B---3--:R-:W-:Y:S02]  /*6c40*/  FSEL R90, R90, -INF , P2 ;  /* 0xff8000005a5a7808 */ /* 0x008fe40001000000 */
[----:B------:R-:W-:-:S02]  /*6c50*/  FMNMX.FTZ R15, R89, R98, !PT ;  /* 0x00000062590f7209 */ /* 0x000fc40007810000 */
[----:B------:R-:W-:Y:S01]  /*6c60*/  ISETP.GT.AND P2, PT, R95, 0x50, PT ;  /* 0x000000505f00780c */ /* 0x000fe20003f44270 */
[----:B------:R-:W2:Y:S01]  /*6c70*/  MUFU.TANH R97, R97 ;  /* 0x0000006100617308 */ /* 0x000ea20000002400 */
[----:B----4-:R-:W-:Y:S02]  /*6c80*/  FSEL R91, R91, -INF , P3 ;  /* 0xff8000005b5b7808 */ /* 0x010fe40001800000 */
[C---:B------:R-:W-:Y:S02]  /*6c90*/  ISETP.GT.AND P3, PT, R95.reuse, 0x51, PT ;  /* 0x000000515f00780c */ /* 0x040fe40003f64270 */
[----:B-----5:R-:W-:Y:S02]  /*6ca0*/  FSEL R98, R92, -INF , P2 ;  /* 0xff8000005c627808 */ /* 0x020fe40001000000 */
[----:B------:R-:W-:Y:S01]  /*6cb0*/  ISETP.GT.AND P2, PT, R95, 0x58, PT ;  /* 0x000000585f00780c */ /* 0x000fe20003f44270 */
[----:B------:R3:W-:Y:S01]  /*6cc0*/  MUFU.EX2 R22, R100 ;  /* 0x0000006400167308 */ /* 0x0007e20000000800 */
[----:B0-----:R-:W-:-:S02]  /*6cd0*/  FSEL R94, R94, -INF , P3 ;  /* 0xff8000005e5e7808 */ /* 0x001fc40001800000 */
[C---:B------:R-:W-:Y:S02]  /*6ce0*/  ISETP.GT.AND P3, PT, R95.reuse, 0x59, PT ;  /* 0x000000595f00780c */ /* 0x040fe40003f64270 */
[----:B-1----:R-:W-:Y:S02]  /*6cf0*/  FSEL R96, R96, -INF , P2 ;  /* 0xff80000060607808 */ /* 0x002fe40001000000 */
[----:B------:R-:W-:Y:S01]  /*6d00*/  ISETP.GT.AND P2, PT, R95, 0x60, PT ;  /* 0x000000605f00780c */ /* 0x000fe20003f44270 */
[----:B------:R-:W0:Y:S01]  /*6d10*/  MUFU.TANH R72, R72 ;  /* 0x0000004800487308 */ /* 0x000e220000002400 */
[----:B---3--:R-:W-:Y:S02]  /*6d20*/  FMNMX.FTZ R100, R90, R15, !PT ;  /* 0x0000000f5a647209 */ /* 0x008fe40007810000 */
[----:B--2---:R-:W-:Y:S02]  /*6d30*/  FSEL R97, R97, -INF , P3 ;  /* 0xff80000061617808 */ /* 0x004fe40001800000 */
[----:B------:R-:W-:-:S02]  /*6d40*/  FMNMX.FTZ R15, R91, R100, !PT ;  /* 0x000000645b0f7209 */ /* 0x000fc40007810000 */
[----:B------:R-:W-:Y:S01]  /*6d50*/  ISETP.GT.AND P3, PT, R95, 0x61, PT ;  /* 0x000000615f00780c */ /* 0x000fe20003f64270 */
[----:B------:R-:W1:Y:S01]  /*6d60*/  MUFU.TANH R75, R75 ;  /* 0x0000004b004b7308 */ /* 0x000e620000002400 */
[----:B------:R-:W-:-:S04]  /*6d70*/  FMNMX.FTZ R15, R98, R15, !PT ;  /* 0x0000000f620f7209 */ /* 0x000fc80007810000 */
[----:B------:R-:W-:-:S03]  /*6d80*/  FMNMX.FTZ R15, R94, R15, !PT ;  /* 0x0000000f5e0f7209 */ /* 0x000fc60007810000 */
[----:B------:R-:W-:Y:S01]  /*6d90*/  MUFU.TANH R78, R78 ;  /* 0x0000004e004e7308 */ /* 0x000fe20000002400 */
[----:B------:R-:W-:Y:S02]  /*6da0*/  FMNMX.FTZ R100, R96, R15, !PT ;  /* 0x0000000f60647209 */ /* 0x000fe40007810000 */
[----:B0-----:R-:W-:Y:S02]  /*6db0*/  FSEL R72, R72, -INF , P2 ;  /* 0xff80000048487808 */ /* 0x001fe40001000000 */
[----:B------:R-:W-:Y:S02]  /*6dc0*/  FMNMX.FTZ R15, R97, R100, !PT ;  /* 0x00000064610f7209 */ /* 0x000fe40007810000 */
[----:B------:R-:W-:Y:S01]  /*6dd0*/  ISETP.GT.AND P2, PT, R95, 0x68, PT ;  /* 0x000000685f00780c */ /* 0x000fe20003f44270 */
[----:B------:R-:W0:Y:S01]  /*6de0*/  MUFU.TANH R122, R122 ;  /* 0x0000007a007a7308 */ /* 0x000e220000002400 */
[----:B-1----:R-:W-:Y:S02]  /*6df0*/  FSEL R75, R75, -INF , P3 ;  /* 0xff8000004b4b7808 */ /* 0x002fe40001800000 */
[----:B------:R-:W-:-:S02]  /*6e00*/  FMNMX.FTZ R100, R72, R15, !PT ;  /* 0x0000000f48647209 */ /* 0x000fc40007810000 */
[----:B------:R-:W-:Y:S02]  /*6e10*/  ISETP.GT.AND P3, PT, R95, 0x69, PT ;  /* 0x000000695f00780c */ /* 0x000fe40003f64270 */
[----:B------:R-:W-:Y:S01]  /*6e20*/  FMNMX.FTZ R100, R75, R100, !PT ;  /* 0x000000644b647209 */ /* 0x000fe20007810000 */
[----:B------:R-:W1:Y:S08]  /*6e30*/  MUFU.TANH R82, R82 ;  /* 0x0000005200527308 */ /* 0x000e700000002400 */
[----:B------:R-:W2:Y:S01]  /*6e40*/  MUFU.TANH R83, R83 ;  /* 0x0000005300537308 */ /* 0x000ea20000002400 */
[----:B0-----:R-:W-:-:S02]  /*6e50*/  FSEL R122, R122, -INF , P3 ;  /* 0xff8000007a7a7808 */ /* 0x001fc40001800000 */
        /* <DEDUP_REMOVED lines=13> */
[----:B------:R-:W-:-:S02]  /*6f30*/  ISETP.GT.AND P3, PT, R95, 0x79, PT ;  /* 0x000000795f00780c */ /* 0x000fc40003f64270 */
[----:B---3--:R-:W-:Y:S02]  /*6f40*/  FSEL R100, R86, -INF , P2 ;  /* 0xff80000056647808 */ /* 0x008fe40001000000 */
        /* <DEDUP_REMOVED lines=13> */
[----:B------:R-:W-:-:S04]  /*7020*/  FMNMX.FTZ R102, R100, R15, !PT ;  /* 0x0000000f64667209 */ /* 0x000fc80007810000 */
[----:B------:R-:W-:-:S03]  /*7030*/  FMNMX.FTZ R15, R87, R102, !PT ;  /* 0x00000066570f7209 */ /* 0x000fc60007810000 */
[----:B------:R-:W2:Y:S01]  /*7040*/  MUFU.TANH R66, R66 ;  /* 0x0000004200427308 */ /* 0x000ea20000002400 */
[----:B------:R-:W-:Y:S02]  /*7050*/  FMNMX.FTZ R102, R58, R15, !PT ;  /* 0x0000000f3a667209 */ /* 0x000fe40007810000 */
[----:B-1----:R-:W-:Y:S02]  /*7060*/  FSEL R62, R62, -INF , P2 ;  /* 0xff8000003e3e7808 */ /* 0x002fe40001000000 */
[----:B------:R-:W-:Y:S02]  /*7070*/  FMNMX.FTZ R15, R59, R102, !PT ;  /* 0x000000663b0f7209 */ /* 0x000fe40007810000 */
[----:B------:R-:W-:Y:S01]  /*7080*/  ISETP.GT.AND P2, PT, R95, 0x90, PT ;  /* 0x000000905f00780c */ /* 0x000fe20003f44270 */
        /* <DEDUP_REMOVED lines=8> */
[----:B------:R-:W-:Y:S01]  /*7110*/  ISETP.GT.AND P3, PT, R95, 0x99, PT ;  /* 0x000000995f00780c */ /* 0x000fe20003f64270 */
[----:B------:R-:W-:-:S01]  /*7120*/  FFMA.FTZ R95, R113, UR6, -R124 ;  /* 0x00000006715f7c23 */ /* 0x000fc2000801087c */
[----:B------:R-:W-:-:S03]  /*7130*/  FFMA.FTZ R113, R117, UR6, -R124 ;  /* 0x0000000675717c23 */ /* 0x000fc6000801087c */
[----:B------:R1:W-:Y:S01]  /*7140*/  MUFU.EX2 R86, R104 ;  /* 0x0000006800567308 */ /* 0x0003e20000000800 */
[----:B0-----:R-:W-:-:S07]  /*7150*/  FSEL R70, R70, -INF , P2 ;  /* 0xff80000046467808 */ /* 0x001fce0001000000 */
[----:B------:R0:W-:Y:S01]  /*7160*/  MUFU.EX2 R66, R107 ;  /* 0x0000006b00427308 */ /* 0x0001e20000000800 */
[----:B-1----:R-:W-:Y:S02]  /*7170*/  FMNMX.FTZ R104, R62, R15, !PT ;  /* 0x0000000f3e687209 */ /* 0x002fe40007810000 */
[----:B--2---:R-:W-:Y:S02]  /*7180*/  FSEL R71, R71, -INF , P3 ;  /* 0xff80000047477808 */ /* 0x004fe40001800000 */
[----:B------:R-:W-:-:S03]  /*7190*/  FMNMX.FTZ R15, R63, R104, !PT ;  /* 0x000000683f0f7209 */ /* 0x000fc60007810000 */
[----:B------:R-:W-:Y:S01]  /*71a0*/  MUFU.EX2 R126, R126 ;  /* 0x0000007e007e7308 */ /* 0x000fe20000000800 */
[----:B------:R-:W-:Y:S01]  /*71b0*/  FMNMX.FTZ R104, R102, R15, !PT ;  /* 0x0000000f66687209 */ /* 0x000fe20007810000 */
[--C-:B0-----:R-:W-:Y:S01]  /*71c0*/  FFMA.FTZ R107, R115, UR6, -R124.reuse ;  /* 0x00000006736b7c23 */ /* 0x101fe2000801087c */
[----:B------:R-:W-:-:S02]  /*71d0*/  FFMA.FTZ R115, R119, UR6, -R124 ;  /* 0x0000000677737c23 */ /* 0x000fc4000801087c */
[----:B------:R-:W-:-:S03]  /*71e0*/  FMNMX.FTZ R15, R67, R104, !PT ;  /* 0x00000068430f7209 */ /* 0x000fc60007810000 */
[----:B------:R-:W-:Y:S01]  /*71f0*/  MUFU.EX2 R109, R109 ;  /* 0x0000006d006d7308 */ /* 0x000fe20000000800 */
[----:B------:R-:W-:-:S04]  /*7200*/  FMNMX.FTZ R104, R70, R15, !PT ;  /* 0x0000000f46687209 */ /* 0x000fc80007810000 */
[----:B------:R-:W-:Y:S01]  /*7210*/  FMNMX.FTZ R15, R71, R104, !PT ;  /* 0x00000068470f7209 */ /* 0x000fe20007810000 */
[----:B------:R-:W-:-:S01]  /*7220*/  FFMA.FTZ R104, R114, UR6, -R124 ;  /* 0x0000000672687c23 */ /* 0x000fc2000801087c */
[--C-:B------:R-:W-:Y:S01]  /*7230*/  FFMA.FTZ R114, R116, UR6, -R124.reuse ;  /* 0x0000000674727c23 */ /* 0x100fe2000801087c */
[----:B------:R0:W-:Y:S02]  /*7240*/  MUFU.EX2 R18, R112 ;  /* 0x0000007000127308 */ /* 0x0001e40000000800 */
[----:B------:R-:W1:Y:S06]  /*7250*/  SHFL.BFLY PT, R106, R15, 0x2, 0x1f ;  /* 0x0c401f000f6a7f89 */ /* 0x000e6c00000e0000 */
[----:B------:R-:W-:Y:S01]  /*7260*/  MUFU.EX2 R108, R108 ;  /* 0x0000006c006c7308 */ /* 0x000fe20000000800 */
[----:B0-----:R-:W-:-:S07]  /*7270*/  FFMA.FTZ R112, R118, UR6, -R124 ;  /* 0x0000000676707c23 */ /* 0x001fce000801087c */
[----:B------:R-:W-:Y:S08]  /*7280*/  MUFU.EX2 R111, R111 ;  /* 0x0000006f006f7308 */ /* 0x000ff00000000800 */
[----:B------:R-:W-:Y:S01]  /*7290*/  MUFU.EX2 R110, R110 ;  /* 0x0000006e006e7308 */ /* 0x000fe20000000800 */
[----:B-1----:R-:W-:-:S05]  /*72a0*/  FMNMX.FTZ R116, R15, R106, !PT ;  /* 0x0000006a0f747209 */ /* 0x002fca0007810000 */
[----:B------:R-:W0:Y:S02]  /*72b0*/  SHFL.BFLY PT, R15, R116, 0x1, 0x1f ;  /* 0x0c201f00740f7f89 */ /* 0x000e2400000e0000 */
[----:B------:R-:W-:Y:S08]  /*72c0*/  MUFU.EX2 R106, R114 ;  /* 0x00000072006a7308 */ /* 0x000ff00000000800 */
[----:B------:R1:W-:Y:S08]  /*72d0*/  MUFU.EX2 R114, R120 ;  /* 0x0000007800727308 */ /* 0x0003f00000000800 */
[----:B------:R-:W-:Y:S01]  /*72e0*/  MUFU.EX2 R93, R93 ;  /* 0x0000005d005d7308 */ /* 0x000fe20000000800 */
[----:B0-----:R-:W-:Y:S01]  /*72f0*/  FMNMX.FTZ R15, R116, R15, !PT ;  /* 0x0000000f740f7209 */ /* 0x001fe20007810000 */
[----:B------:R-:W-:-:S06]  /*7300*/  IMAD.U32 R116, RZ, RZ, UR6 ;  /* 0x00000006ff747e24 */ /* 0x000fcc000f8e00ff */
[----:B------:R-:W-:Y:S01]  /*7310*/  MUFU.EX2 R123, R123 ;  /* 0x0000007b007b7308 */ /* 0x000fe20000000800 */
[C---:B------:R-:W-:Y:S01]  /*7320*/  FSETP.NEU.FTZ.AND P2, PT, R15.reuse, -INF , PT ;  /* 0xff8000000f00780b */ /* 0x040fe20003f5d000 */
[----:B------:R-:W-:Y:S01]  /*7330*/  FFMA.FTZ R117, R15, R116, -8 ;  /* 0xc10000000f757423 */ /* 0x000fe20000010074 */
[----:B------:R-:W-:-:S04]  /*7340*/  FFMA.FTZ R116, R121, UR6, -R124 ;  /* 0x0000000679747c23 */ /* 0x000fc8000801087c */
[----:B------:R-:W-:Y:S01]  /*7350*/  FSEL R117, R117, RZ, P2 ;  /* 0x000000ff75757208 */ /* 0x000fe20001000000 */
[----:B------:R-:W-:Y:S04]  /*7360*/  MUFU.EX2 R99, R99 ;  /* 0x0000006300637308 */ /* 0x000fe80000000800 */
        /* <DEDUP_REMOVED lines=11> */
[----:B------:R-:W-:Y:S01]  /*7420*/  FSEL R90, R15, RZ, P2 ;  /* 0x000000ff0f5a7208 */ /* 0x000fe20001000000 */
[--C-:B------:R-:W-:Y:S01]  /*7430*/  FFMA.FTZ R13, R74, UR6, -R117.reuse ;  /* 0x000000064a0d7c23 */ /* 0x100fe20008010875 */
[----:B-1----:R-:W-:Y:S01]  /*7440*/  FMUL.FTZ R120, R77, UR6 ;  /* 0x000000064d787c20 */ /* 0x002fe20008410000 */
        /* <DEDUP_REMOVED lines=62> */
[----:B------:R-:W-:-:S06]  /*7830*/  FFMA.FTZ R98, R122, UR6, -R117 ;  /* 0x000000067a627c23 */ /* 0x000fcc0008010875 */
        /* <DEDUP_REMOVED lines=27> */
[----:B------:R-:W-:-:S03]  /*79f0*/  FFMA.FTZ R100, R87, UR6, -R117 ;  /* 0x0000000657647c23 */ /* 0x000fc60008010875 */
[----:B------:R-:W-:-:S03]  /*7a00*/  FADD.FTZ R2, R78, R121 ;  /* 0x000000794e027221 */ /* 0x000fc60000010000 */
        /* <DEDUP_REMOVED lines=86> */
.L_x_15435:
        /* <DEDUP_REMOVED lines=81> */
[----:B------:R-:W-:Y:S01]  /*8480*/  F2FP.SATFINITE.E4M3.F32.PACK_AB_MERGE_C R139, R102, R87, R63 ;  /* 0x00000057668b723e */ /* 0x000fe2000480703f */
[----:B------:R-:W-:Y:S06]  /*8490*/  @P1 BRA `(.L_x_15436) ;  /* 0xffffffc8000c1947 */ /* 0x000fec000383ffff */
[----:B------:R-:W-:-:S05]  /*84a0*/  UMOV UR11, UR21 ;  /* 0x00000015000b7c82 */ /* 0x000fca0008000000 */
.L_x_15425:
[----:B------:R-:W-:-:S06]  /*84b0*/  UISETP.GE.AND UP0, UPT, UR11, UR41, UPT ;  /* 0x000000290b00728c */ /* 0x000fcc000bf06270 */
[----:B------:R-:W-:-:S13]  /*84c0*/  PLOP3.LUT P1, PT, PT, PT, UP0, 0x80, 0x0 ;  /* 0x000000000000781c */ /* 0x000fda0003f2f008 */
[----:B------:R-:W-:Y:S05]  /*84d0*/  @!P1 BRA `(.L_x_15437) ;  /* 0x0000002c00209947 */ /* 0x000fea0003800000 */
[----:B------:R-:W-:Y:S01]  /*84e0*/  MOV R4, R15 ;  /* 0x0000000f00047202 */ /* 0x000fe20000000f00 */
[----:B------:R-:W-:Y:S01]  /*84f0*/  IMAD.MOV.U32 R5, RZ, RZ, R56 ;  /* 0x000000ffff057224 */ /* 0x000fe200078e0038 */
[----:B------:R-:W-:Y:S01]  /*8500*/  UMOV UR24, UR8 ;  /* 0x0000000800187c82 */ /* 0x000fe20008000000 */
[----:B------:R-:W-:Y:S01]  /*8510*/  UMOV UR19, UR10 ;  /* 0x0000000a00137c82 */ /* 0x000fe20008000000 */
[----:B------:R-:W-:-:S05]  /*8520*/  ULDC UR17, c[0x0][0x988] ;  /* 0x0002620000117ab9 */ /* 0x000fca0000000800 */
.L_x_15448:
[----:B------:R-:W-:-:S04]  /*8530*/  UIADD3 UR10, UR19, 0x1, URZ ;  /* 0x00000001130a7890 */ /* 0x000fc8000fffe03f */
[----:B------:R-:W-:-:S04]  /*8540*/  UISETP.NE.AND UP0, UPT, UR10, 0x2, UPT ;  /* 0x000000020a00788c */ /* 0x000fc8000bf05270 */
[----:B------:R-:W-:Y:S02]  /*8550*/  USEL UR8, URZ, 0x1, UP0 ;  /* 0x000000013f087887 */ /* 0x000fe40008000000 */
[----:B------:R-:W-:Y:S02]  /*8560*/  USEL UR10, UR10, URZ, UP0 ;  /* 0x0000003f0a0a7287 */ /* 0x000fe40008000000 */
[----:B------:R-:W-:Y:S01]  /*8570*/  ULOP3.LUT UR8, UR24, UR8, URZ, 0x3c, !UPT ;  /* 0x0000000818087292 */ /* 0x000fe2000f8e3c3f */
[----:B------:R-:W-:Y:S11]  /*8580*/  @!P0 BRA `(.L_x_15438) ;  /* 0x0000000000048947 */ /* 0x000ff60003800000 */
[----:B------:R-:W-:Y:S01]  /*8590*/  BPT.TRAP 0x1 ;  /* 0x000000040000795c */ /* 0x000fe20000300000 */
.L_x_15438:
[----:B------:R-:W-:Y:S01]  /*85a0*/  ULEA UR18, UR10, UR46, 0x3 ;  /* 0x0000002e0a127291 */ /* 0x000fe2000f8e183f */
[----:B------:R-:W-:-:S05]  /*85b0*/  IMAD.U32 R6, RZ, RZ, UR8 ;  /* 0x00000008ff067e24 */ /* 0x000fca000f8e00ff */
[----:B------:R-:W-:-:S04]  /*85c0*/  SHF.L.U32 R6, R6, 0x1f, RZ ;  /* 0x0000001f06067819 */ /* 0x000fc800000006ff */
[----:B------:R0:W1:Y:S01]  /*85d0*/  SYNCS.PHASECHK.TRANS64.TRYWAIT P1, [UR18+0x12430], R6 ;  /* 0x01243006ff0075a7 */ /* 0x0000620008020152 */
[----:B------:R-:W-:Y:S05]  /*85e0*/  @!P0 BRA `(.L_x_15439) ;  /* 0x0000000000048947 */ /* 0x000fea0003800000 */
[----:B------:R-:W-:Y:S01]  /*85f0*/  BPT.TRAP 0x1 ;  /* 0x000000040000795c */ /* 0x000fe20000300000 */
.L_x_15439:
[----:B-1----:R-:W-:Y:S05]  /*8600*/  @P1 BRA `(.L_x_15440) ;  /* 0x0000000000081947 */ /* 0x002fea0003800000 */
[----:B------:R-:W1:Y:S02]  /*8610*/  SYNCS.PHASECHK.TRANS64.TRYWAIT P1, [UR18+0x12430], R6 ;  /* 0x01243006ff0075a7 */ /* 0x000e640008020152 */
[----:B-1----:R-:W-:Y:S05]  /*8620*/  @!P1 BRA `(.L_x_15441) ;  /* 0x0000009800049947 */ /* 0x002fea0003800000 */
.L_x_15440:
        /* <DEDUP_REMOVED lines=63> */
.L_x_15442:
[----:B------:R-:W-:Y:S01]  /*8a20*/  ULEA UR13, UR19, UR46, 0x3 ;  /* 0x0000002e130d7291 */ /* 0x000fe2000f8e183f */
[----:B01----:R-:W-:-:S05]  /*8a30*/  IMAD.U32 R6, RZ, RZ, UR24 ;  /* 0x00000018ff067e24 */ /* 0x003fca000f8e00ff */
[----:B------:R-:W-:-:S04]  /*8a40*/  SHF.L.U32 R6, R6, 0x1f, RZ ;  /* 0x0000001f06067819 */ /* 0x000fc800000006ff */
[----:B------:R0:W1:Y:S01]  /*8a50*/  SYNCS.PHASECHK.TRANS64.TRYWAIT P1, [UR13+0x12450], R6 ;  /* 0x01245006ff0075a7 */ /* 0x000062000802014d */
[----:B------:R-:W-:Y:S05]  /*8a60*/  @!P0 BRA `(.L_x_15443) ;  /* 0x0000000000048947 */ /* 0x000fea0003800000 */
[----:B------:R-:W-:Y:S01]  /*8a70*/  BPT.TRAP 0x1 ;  /* 0x000000040000795c */ /* 0x000fe20000300000 */
.L_x_15443:
[----:B-1----:R-:W-:Y:S05]  /*8a80*/  @P1 BRA `(.L_x_15444) ;  /* 0x0000000000081947 */ /* 0x002fea0003800000 */
[----:B------:R-:W1:Y:S02]  /*8a90*/  SYNCS.PHASECHK.TRANS64.TRYWAIT P1, [UR13+0x12450], R6 ;  /* 0x01245006ff0075a7 */ /* 0x000e64000802014d */
[----:B-1----:R-:W-:Y:S05]  /*8aa0*/  @!P1 BRA `(.L_x_15445) ;  /* 0x0000009000fc9947 */ /* 0x002fea0003800000 */
.L_x_15444:
        /* <DEDUP_REMOVED lines=32> */
.L_x_15446:
        /* <DEDUP_REMOVED lines=27> */
[----:B------:R-:W-:Y:S01]  /*8e60*/  FMUL.FTZ R115, R0, R116 ;  /* 0x0000007400737220 */ /* 0x000fe20000410000 */
[----:B0-----:R-:W-:Y:S01]  /*8e70*/  FMNMX.FTZ R120, R6, R5, !PT ;  /* 0x0000000506787209 */ /* 0x001fe20007810000 */
[C---:B------:R-:W-:Y:S01]  /*8e80*/  FMUL.FTZ R19, R0.reuse, R132 ;  /* 0x0000008400137220 */ /* 0x040fe20000410000 */
[----:B------:R-:W0:Y:S01]  /*8e90*/  MUFU.TANH R8, R8 ;  /* 0x0000000800087308 */ /* 0x000e220000002400 */
[C---:B------:R-:W-:Y:S01]  /*8ea0*/  FMUL.FTZ R116, R0.reuse, R117 ;  /* 0x0000007500747220 */ /* 0x040fe20000410000 */
[C---:B------:R-:W-:Y:S01]  /*8eb0*/  FMUL.FTZ R117, R0.reuse, R118 ;  /* 0x0000007600757220 */ /* 0x040fe20000410000 */
[C---:B------:R-:W-:Y:S01]  /*8ec0*/  FMUL.FTZ R118, R0.reuse, R119 ;  /* 0x0000007700767220 */ /* 0x040fe20000410000 */
[----:B-1----:R-:W-:Y:S01]  /*8ed0*/  FMNMX.FTZ R15, R9, R4, !PT ;  /* 0x00000004090f7209 */ /* 0x002fe20007810000 */
        /* <DEDUP_REMOVED lines=70> */
[----:B------:R-:W-:Y:S01]  /*9340*/  UIADD3 UR18, UR18, 0x12440, URZ ;  /* 0x0001244012127890 */ /* 0x000fe2000fffe03f */
[----:B------:R-:W-:-:S03]  /*9350*/  IMAD.U32 R125, RZ, RZ, UR6 ;  /* 0x00000006ff7d7e24 */ /* 0x000fc6000f8e00ff */
        /* <DEDUP_REMOVED lines=141> */
[----:B-1----:R-:W-:-:S03]  /*9c30*/  FMNMX.FTZ R123, R120, R15, !PT ;  /* 0x0000000f787b7209 */ /* 0x002fc60007810000 */
[----:B------:R-:W0:Y:S04]  /*9c40*/  SHFL.BFLY PT, R15, R122, 0x1, 0x1f ;  /* 0x0c201f007a0f7f89 */ /* 0x000e2800000e0000 */
[----:B------:R-:W1:Y:S01]  /*9c50*/  SHFL.BFLY PT, R124, R123, 0x1, 0x1f ;  /* 0x0c201f007b7c7f89 */ /* 0x000e6200000e0000 */
[----:B0-----:R-:W-:Y:S02]  /*9c60*/  FMNMX.FTZ R56, R122, R15, !PT ;  /* 0x0000000f7a387209 */ /* 0x001fe40007810000 */
[----:B------:R-:W-:Y:S02]  /*9c70*/  MOV R122, UR6 ;  /* 0x00000006007a7c02 */ /* 0x000fe40008000f00 */
[----:B-1----:R-:W-:Y:S01]  /*9c80*/  FMNMX.FTZ R15, R123, R124, !PT ;  /* 0x0000007c7b0f7209 */ /* 0x002fe20007810000 */
[----:B------:R-:W-:-:S01]  /*9c90*/  FFMA.FTZ R120, R56, R125, -8 ;  /* 0xc100000038787423 */ /* 0x000fc2000001007d */
        /* <DEDUP_REMOVED lines=44> */
[----:B------:R-:W-:Y:S01]  /*9f60*/  FMUL.FTZ R5, R5, UR6 ;  /* 0x0000000605057c20 */ /* 0x000fe20008410000 */
        /* <DEDUP_REMOVED lines=204> */
.L_x_15447:
        /* <DEDUP_REMOVED lines=83> */
.L_x_15437:
[----:B------:R-:W-:Y:S06]  /*b160*/  BAR.ARV 0x8, 0x200 ;  /* 0x0208000000007b1d */ /* 0x000fec0000002000 */
[----:B------:R-:W-:Y:S05]  /*b170*/  @!P0 BRA `(.L_x_15449) ;  /* 0x0000000000048947 */ /* 0x000fea0003800000 */
[----:B------:R-:W-:Y:S01]  /*b180*/  BPT.TRAP 0x1 ;  /* 0x000000040000795c */ /* 0x000fe20000300000 */
.L_x_15449:
[----:B------:R-:W-:Y:S01]  /*b190*/  ULEA UR16, UR10, UR46, 0x3 ;  /* 0x0000002e0a107291 */ /* 0x000fe2000f8e183f */
[----:B------:R-:W-:-:S05]  /*b1a0*/  IMAD.U32 R0, RZ, RZ, UR8 ;  /* 0x00000008ff007e24 */ /* 0x000fca000f8e00ff */
[----:B------:R-:W-:-:S04]  /*b1b0*/  SHF.L.U32 R0, R0, 0x1f, RZ ;  /* 0x0000001f00007819 */ /* 0x000fc800000006ff */
[----:B------:R0:W1:Y:S01]  /*b1c0*/  SYNCS.PHASECHK.TRANS64.TRYWAIT P1, [UR16+0x12450], R0 ;  /* 0x01245000ff0075a7 */ /* 0x0000620008020150 */
[----:B------:R-:W-:Y:S05]  /*b1d0*/  @!P0 BRA `(.L_x_15450) ;  /* 0x0000000000048947 */ /* 0x000fea0003800000 */
[----:B------:R-:W-:Y:S01]  /*b1e0*/  BPT.TRAP 0x1 ;  /* 0x000000040000795c */ /* 0x000fe20000300000 */
.L_x_15450:
[----:B-1----:R-:W-:Y:S05]  /*b1f0*/  @P1 BRA `(.L_x_15451) ;  /* 0x0000000000081947 */ /* 0x002fea0003800000 */
[----:B------:R-:W1:Y:S02]  /*b200*/  SYNCS.PHASECHK.TRANS64.TRYWAIT P1, [UR16+0x12450], R0 ;  /* 0x01245000ff0075a7 */ /* 0x000e640008020150 */
[----:B-1----:R-:W-:Y:S05]  /*b210*/  @!P1 BRA `(.L_x_15452) ;  /* 0x0000006c00389947 */ /* 0x002fea0003800000 */
.L_x_15451:
        /* <DEDUP_REMOVED lines=12> */
[----:B------:R-:W-:Y:S01]  /*b2e0*/  @UP0 ULDC.64 UR14, c[0x0][0x9c8] ;  /* 0x00027200000e0ab9 */ /* 0x000fe20000000a00 */
[----:B------:R-:W-:Y:S01]  /*b2f0*/  @UP0 USHF.R.S32.HI UR11, URZ, 0x1f, UR43 ;  /* 0x0000001f3f0b0899 */ /* 0x000fe2000801142b */
[----:B------:R-:W-:Y:S01]  /*b300*/  UMOV UR18, UR8 ;  /* 0x0000000800127c82 */ /* 0x000fe20008000000 */
[----:B------:R-:W-:Y:S01]  /*b310*/  @UP0 UIMAD UR7, UR40, UR14, URZ ;  /* 0x0000000e280702a4 */ /* 0x000fe2000f8e023f */
[----:B------:R-:W-:Y:S01]  /*b320*/  QGMMA.64x64x32.F32.E4M3.E4M3 R24, R152, gdesc[UR16], R24, gsb0 ;  /* 0x00e0001098187df3 */ /* 0x000fe20008000818 */
        /* <DEDUP_REMOVED lines=72> */
.L_x_15453:
        /* <DEDUP_REMOVED lines=36> */
.L_x_15417:
        /* <DEDUP_REMOVED lines=13> */
[----:B------:R-:W-:Y:S01]  /*bac0*/  UIMAD.WIDE.U32 UR4, UR43, UR8, URZ ;  /* 0x000000082b0472a5 */ /* 0x000fe2000f8e003f */
[----:B------:R-:W-:Y:S01]  /*bad0*/  IADD3 R7, R7, -0x80, RZ ;  /* 0xffffff8007077810 */ /* 0x000fe20007ffe0ff */
[----:B------:R-:W-:Y:S01]  /*bae0*/  UIMAD UR6, UR7, UR8, URZ ;  /* 0x00000008070672a4 */ /* 0x000fe2000f8e023f */
[----:B------:R-:W-:Y:S01]  /*baf0*/  ISETP.EQ.OR P0, PT, R3, 0x3, !P0 ;  /* 0x000000030300780c */ /* 0x000fe20004702670 */
[----:B------:R-:W-:Y:S01]  /*bb00*/  UIMAD UR8, UR7, UR10, URZ ;  /* 0x0000000a070872a4 */ /* 0x000fe2000f8e023f */
[----:B------:R-:W-:Y:S01]  /*bb10*/  SHF.R.S32.HI R8, RZ, 0x1f, R7 ;  /* 0x0000001fff087819 */ /* 0x000fe20000011407 */
[----:B------:R-:W-:Y:S01]  /*bb20*/  IMAD.U32 R22, RZ, RZ, UR4 ;  /* 0x00000004ff167e24 */ /* 0x000fe2000f8e00ff */
[----:B------:R-:W-:Y:S01]  /*bb30*/  SEL R91, R28, R29, P0 ;  /* 0x0000001d1c5b7207 */ /* 0x000fe20000000000 */
[----:B------:R-:W-:Y:S01]  /*bb40*/  UIMAD UR9, UR43, UR9, UR6 ;  /* 0x000000092b0972a4 */ /* 0x000fe2000f8e0206 */
[----:B------:R-:W-:Y:S01]  /*bb50*/  LEA.HI R3, R8, R7, RZ, 0x7 ;  /* 0x0000000708037211 */ /* 0x000fe200078f38ff */
[----:B------:R-:W-:Y:S01]  /*bb60*/  IMAD.U32 R23, RZ, RZ, UR5 ;  /* 0x00000005ff177e24 */ /* 0x000fe2000f8e00ff */
[----:B------:R-:W-:Y:S01]  /*bb70*/  SEL R87, R29, R28, P0 ;  /* 0x0000001c1d577207 */ /* 0x000fe20000000000 */
[----:B------:R-:W1:Y:S01]  /*bb80*/  S2UR UR4, SR_CTAID.Y ;  /* 0x00000000000479c3 */ /* 0x000e620000002600 */
[----:B0-----:R-:W-:Y:S01]  /*bb90*/  LOP3.LUT R4, R3, 0xffffff80, RZ, 0xc0, !PT ;  /* 0xffffff8003047812 */ /* 0x001fe200078ec0ff */
[----:B------:R-:W-:Y:S01]  /*bba0*/  UIADD3 UR9, UR5, UR9, URZ ;  /* 0x0000000905097290 */ /* 0x000fe2000fffe03f */
[----:B------:R-:W-:Y:S01]  /*bbb0*/  SEL R75, R44, R45, P0 ;  /* 0x0000002d2c4b7207 */ /* 0x000fe20000000000 */
[----:B------:R-:W-:Y:S01]  /*bbc0*/  UIMAD.WIDE.U32 UR6, UR43, UR10, URZ ;  /* 0x0000000a2b0672a5 */ /* 0x000fe2000f8e003f */
[----:B------:R-:W-:Y:S01]  /*bbd0*/  SEL R71, R45, R44, P0 ;  /* 0x0000002c2d477207 */ /* 0x000fe20000000000 */
[----:B------:R-:W-:Y:S01]  /*bbe0*/  IMAD.IADD R10, R7, 0x1, -R4 ;  /* 0x00000001070a7824 */ /* 0x000fe200078e0a04 */
[----:B------:R-:W0:Y:S01]  /*bbf0*/  S2R R44, SR_CTAID.X ;  /* 0x00000000002c7919 */ /* 0x000e220000002500 */
[----:B------:R-:W3:Y:S01]  /*bc00*/  LDC R29, c[0x0][0xbe8] ;  /* 0x0002fa00ff1d7b82 */ /* 0x000ee20000000800 */
[----:B------:R-:W-:Y:S01]  /*bc10*/  LEA.HI R8, R8, R7, RZ, 0x2 ;  /* 0x0000000708087211 */ /* 0x000fe200078f10ff */
[----:B------:R-:W-:Y:S01]  /*bc20*/  IMAD.U32 R23, RZ, RZ, UR9 ;  /* 0x00000009ff177e24 */ /* 0x000fe2000f8e00ff */
[----:B------:R-:W-:Y:S01]  /*bc30*/  SHF.R.S32.HI R9, RZ, 0x1f, R10 ;  /* 0x0000001fff097819 */ /* 0x000fe2000001140a */
[----:B------:R-:W-:Y:S01]  /*bc40*/  UIMAD UR8, UR43, UR11, UR8 ;  /* 0x0000000b2b0872a4 */ /* 0x000fe2000f8e0208 */
[----:B------:R-:W-:Y:S01]  /*bc50*/  SHF.R.S32.HI R4, RZ, 0x7, R3 ;  /* 0x00000007ff047819 */ /* 0x000fe20000011403 */
[----:B------:R-:W-:Y:S01]  /*bc60*/  BSSY B0, `(.L_x_15455) ;  /* 0x00000f0000007945 */ /* 0x000fe20003800000 */
[----:B------:R-:W-:Y:S01]  /*bc70*/  LEA.HI R12, R9, R10, RZ, 0x2 ;  /* 0x0000000a090c7211 */ /* 0x000fe200078f10ff */
[----:B------:R-:W-:Y:S01]  /*bc80*/  UIADD3 UR8, UR7, UR8, URZ ;  /* 0x0000000807087290 */ /* 0x000fe2000fffe03f */
[----:B------:R-:W-:-:S02]  /*bc90*/  LOP3.LUT R8, R8, 0xfffffffc, RZ, 0xc0, !PT ;  /* 0xfffffffc08087812 */ /* 0x000fc400078ec0ff */
[--C-:B------:R-:W-:Y:S02]  /*bca0*/  SHF.R.S32.HI R14, RZ, 0x2, R12.reuse ;  /* 0x00000002ff0e7819 */ /* 0x100fe4000001140c */
[----:B------:R-:W-:Y:S01]  /*bcb0*/  SHF.R.S32.HI R5, RZ, 0x1f, R12 ;  /* 0x0000001fff057819 */ /* 0x000fe2000001140c */
[----:B------:R-:W-:Y:S01]  /*bcc0*/  IMAD.IADD R7, R7, 0x1, -R8 ;  /* 0x0000000107077824 */ /* 0x000fe200078e0a08 */
[----:B------:R-:W-:Y:S02]  /*bcd0*/  LEA.HI R9, R9, R10, RZ, 0x5 ;  /* 0x0000000a09097211 */ /* 0x000fe400078f28ff */
[----:B------:R-:W-:Y:S02]  /*bce0*/  LEA.HI R5, R5, R14, RZ, 0x3 ;  /* 0x0000000e05057211 */ /* 0x000fe400078f18ff */
[----:B------:R-:W-:Y:S02]  /*bcf0*/  SEL R73, R40, R41, P0 ;  /* 0x0000002928497207 */ /* 0x000fe40000000000 */
[----:B------:R-:W-:Y:S01]  /*bd00*/  LOP3.LUT R3, R5, 0xfffffff8, RZ, 0xc0, !PT ;  /* 0xfffffff805037812 */ /* 0x000fe200078ec0ff */
[----:B------:R-:W-:Y:S01]  /*bd10*/  IMAD.HI R5, R4, 0x55555556, RZ ;  /* 0x5555555604057827 */ /* 0x000fe200078e02ff */
[----:B------:R-:W-:-:S02]  /*bd20*/  SEL R69, R41, R40, P0 ;  /* 0x0000002829457207 */ /* 0x000fc40000000000 */
        /* <DEDUP_REMOVED lines=12> */
[----:B------:R-:W-:Y:S01]  /*bdf0*/  IADD3 R14, R7, -R14, RZ ;  /* 0x8000000e070e7210 */ /* 0x000fe20007ffe0ff */
[----:B------:R-:W-:Y:S01]  /*be00*/  IMAD.U32 R9, RZ, RZ, UR7 ;  /* 0x00000007ff097e24 */ /* 0x000fe2000f8e00ff */
        /* <DEDUP_REMOVED lines=11> */
[----:B------:R-:W-:Y:S01]  /*bec0*/  ULDC.64 UR8, c[0x0][0xb28] ;  /* 0x0002ca0000087ab9 */ /* 0x000fe20000000a00 */
[----:B------:R-:W-:Y:S01]  /*bed0*/  SEL R13, R38, R39, P0 ;  /* 0x00000027260d7207 */ /* 0x000fe20000000000 */
[----:B------:R-:W4:Y:S01]  /*bee0*/  @P2 LDC R52, c[0x0][0xbf0] ;  /* 0x0002fc00ff342b82 */ /* 0x000f220000000800 */
[----:B------:R-:W-:-:S02]  /*bef0*/  SEL R53, R39, R38, P0 ;  /* 0x0000002627357207 */ /* 0x000fc40000000000 */
[----:B------:R-:W-:Y:S02]  /*bf00*/  SEL R65, R48, R49, P0 ;  /* 0x0000003130417207 */ /* 0x000fe40000000000 */
[----:B------:R-:W-:Y:S01]  /*bf10*/  SEL R83, R36, R37, P0 ;  /* 0x0000002524537207 */ /* 0x000fe20000000000 */
[C---:B---3--:R-:W-:Y:S01]  /*bf20*/  IMAD R18, R4.reuse, UR40, RZ ;  /* 0x0000002804127c24 */ /* 0x048fe2000f8e02ff */
[----:B------:R-:W-:Y:S01]  /*bf30*/  SEL R79, R37, R36, P0 ;  /* 0x00000024254f7207 */ /* 0x000fe20000000000 */
[----:B------:R-:W-:Y:S01]  /*bf40*/  IMAD.WIDE.U32 R22, R4, UR44, R22 ;  /* 0x0000002c04167c25 */ /* 0x000fe2000f8e0016 */
[----:B------:R-:W-:Y:S02]  /*bf50*/  SEL R15, R30, R31, P0 ;  /* 0x0000001f1e0f7207 */ /* 0x000fe40000000000 */
[----:B------:R-:W-:Y:S01]  /*bf60*/  SEL R59, R31, R30, P0 ;  /* 0x0000001e1f3b7207 */ /* 0x000fe20000000000 */
[----:B------:R-:W-:Y:S01]  /*bf70*/  IMAD R5, R5, UR44, R18 ;  /* 0x0000002c05057c24 */ /* 0x000fe2000f8e0212 */
[----:B------:R-:W-:-:S02]  /*bf80*/  SEL R11, R46, R47, P0 ;  /* 0x0000002f2e0b7207 */ /* 0x000fc40000000000 */
[----:B------:R-:W-:Y:S01]  /*bf90*/  SEL R47, R47, R46, P0 ;  /* 0x0000002e2f2f7207 */ /* 0x000fe20000000000 */
[----:B------:R-:W-:Y:S01]  /*bfa0*/  IMAD.IADD R23, R23, 0x1, R5 ;  /* 0x0000000117177824 */ /* 0x000fe200078e0205 */
[----:B------:R-:W3:Y:S01]  /*bfb0*/  @P2 LDC R46, c[0x0][0xbf0] ;  /* 0x0002fc00ff2e2b82 */ /* 0x000ee20000000800 */
[----:B------:R-:W-:Y:S01]  /*bfc0*/  SEL R61, R49, R48, P0 ;  /* 0x00000030313d7207 */ /* 0x000fe20000000000 */
[----:B0-----:R-:W-:Y:S01]  /*bfd0*/  @P2 IMAD.HI.U32 R35, R44, R35, RZ ;  /* 0x000000232c232227 */ /* 0x001fe200078e00ff */
[----:B------:R-:W-:Y:S02]  /*bfe0*/  SEL R49, R26, R27, P0 ;  /* 0x0000001b1a317207 */ /* 0x000fe40000000000 */
[----:B------:R-:W-:Y:S02]  /*bff0*/  SEL R57, R27, R26, P0 ;  /* 0x0000001a1b397207 */ /* 0x000fe40000000000 */
[----:B------:R-:W-:Y:S02]  /*c000*/  SEL R25, R42, R43, P0 ;  /* 0x0000002b2a197207 */ /* 0x000fe40000000000 */
[----:B------:R-:W-:-:S02]  /*c010*/  SEL R37, R43, R42, P0 ;  /* 0x0000002a2b257207 */ /* 0x000fc40000000000 */
[----:B------:R-:W-:Y:S02]  /*c020*/  LOP3.LUT R27, R12, 0x7ffffffc, RZ, 0xc0, !PT ;  /* 0x7ffffffc0c1b7812 */ /* 0x000fe400078ec0ff */
[----:B------:R-:W-:Y:S02]  /*c030*/  SEL R19, R50, R51, P0 ;  /* 0x0000003332137207 */ /* 0x000fe40000000000 */
[----:B------:R-:W-:Y:S01]  /*c040*/  SEL R21, R54, R55, P0 ;  /* 0x0000003736157207 */ /* 0x000fe20000000000 */
[C---:B------:R-:W-:Y:S01]  /*c050*/  IMAD.IADD R27, R10.reuse, 0x1, -R27 ;  /* 0x000000010a1b7824 */ /* 0x040fe200078e0a1b */
[----:B------:R-:W-:Y:S02]  /*c060*/  LOP3.LUT P1, RZ, R10, 0x3, RZ, 0xc0, !PT ;  /* 0x000000030aff7812 */ /* 0x000fe4000782c0ff */
[----:B------:R-:W-:Y:S01]  /*c070*/  MOV R8, UR6 ;  /* 0x0000000600087c02 */ /* 0x000fe20008000f00 */
[----:B------:R-:W-:Y:S01]  /*c080*/  ULDC.64 UR6, c[0x0][0xb48] ;  /* 0x0002d20000067ab9 */ /* 0x000fe20000000a00 */
[----:B------:R-:W-:-:S02]  /*c090*/  SEL R17, R51, R50, P0 ;  /* 0x0000003233117207 */ /* 0x000fc40000000000 */
        /* <DEDUP_REMOVED lines=32> */
[----:B------:R-:W-:Y:S01]  /*c2a0*/  IMAD.MOV.U32 R33, RZ, RZ, R44 ;  /* 0x000000ffff217224 */ /* 0x000fe200078e002c */
[----:B------:R-:W-:Y:S01]  /*c2b0*/  IADD3 R38, RZ, -UR43, RZ ;  /* 0x8000002bff267c10 */ /* 0x000fe2000fffe0ff */
[----:B------:R-:W-:Y:S01]  /*c2c0*/  SHFL.IDX PT, R49, R71, R34, 0x1c1f ;  /* 0x001c1f2247317589 */ /* 0x000fe200000e0000 */
[----:B---3--:R-:W-:Y:S01]  /*c2d0*/  @P2 SHF.R.U32.HI R33, RZ, R46, R35 ;  /* 0x0000002eff212219 */ /* 0x008fe20000011623 */
[----:B------:R-:W-:-:S02]  /*c2e0*/  IMAD R35, R65, UR44, R36 ;  /* 0x0000002c41237c24 */ /* 0x000fc4000f8e0224 */
[----:B--2---:R-:W-:Y:S01]  /*c2f0*/  IMAD R67, R67, R38, UR4 ;  /* 0x0000000443437e24 */ /* 0x004fe2000f8e0226 */
[----:B------:R-:W-:Y:S01]  /*c300*/  ULDC.64 UR4, c[0x0][0xbe0] ;  /* 0x0002f80000047ab9 */ /* 0x000fe20000000a00 */
[----:B------:R-:W-:Y:S01]  /*c310*/  IMAD.IADD R35, R9, 0x1, R35 ;  /* 0x0000000109237824 */ /* 0x000fe200078e0223 */
[----:B------:R-:W0:Y:S02]  /*c320*/  SHFL.IDX PT, R48, R69, R34, 0x1c1f ;  /* 0x001c1f2245307589 */ /* 0x000e2400000e0000 */
[----:B------:R-:W-:Y:S02]  /*c330*/  SHF.R.S32.HI R38, RZ, 0x1f, R67 ;  /* 0x0000001fff267819 */ /* 0x000fe40000011443 */
        /* <DEDUP_REMOVED lines=17> */
[----:B------:R-:W-:Y:S01]  /*c450*/  IMAD.MOV R38, RZ, RZ, -R37 ;  /* 0x000000ffff267224 */ /* 0x000fe200078e0a25 */
[----:B--2---:R-:W-:Y:S01]  /*c460*/  MOV R34, R8 ;  /* 0x0000000800227202 */ /* 0x004fe20000000f00 */
        /* <DEDUP_REMOVED lines=27> */
[----:B------:R-:W-:Y:S01]  /*c620*/  IMAD R33, R45, UR9, R36 ;  /* 0x000000092d217c24 */ /* 0x000fe2000f8e0224 */
[----:B------:R-:W-:Y:S01]  /*c630*/  IADD3 R23, R35, R23, RZ ;  /* 0x0000001723177210 */ /* 0x000fe20007ffe0ff */
[----:B------:R-:W-:Y:S01]  /*c640*/  IMAD.WIDE.U32 R36, R45, UR8, R8 ;  /* 0x000000082d247c25 */ /* 0x000fe2000f8e0008 */
[----:B------:R-:W-:Y:S01]  /*c650*/  SEL R8, R40, R41, P0 ;  /* 0x0000002928087207 */ /* 0x000fe20000000000 */
[----:B------:R-:W-:Y:S01]  /*c660*/  ULDC.64 UR8, c[0x0][0xb00] ;  /* 0x0002c00000087ab9 */ /* 0x000fe20000000a00 */
[C---:B------:R-:W-:Y:S01]  /*c670*/  LEA R40, P2, R34.reuse, UR6, 0x2 ;  /* 0x0000000622287c11 */ /* 0x040fe2000f8410ff */
[----:B------:R-:W-:Y:S01]  /*c680*/  IMAD.IADD R9, R37, 0x1, R33 ;  /* 0x0000000125097824 */ /* 0x000fe200078e0221 */
[----:B------:R-:W-:Y:S01]  /*c690*/  ULDC UR6, c[0x0][0xa88] ;  /* 0x0002a20000067ab9 */ /* 0x000fe20000000800 */
[----:B0-----:R-:W-:Y:S01]  /*c6a0*/  ULEA UR4, UR5, UR4, 0x18 ;  /* 0x0000000405047291 */ /* 0x001fe2000f8ec03f */
[----:B------:R-:W-:Y:S01]  /*c6b0*/  LEA.HI.X R33, R34, UR7, R23, 0x2, P2 ;  /* 0x0000000722217c11 */ /* 0x000fe200090f1417 */
[----:B------:R-:W-:Y:S01]  /*c6c0*/  SHFL.IDX PT, R44, R40, 0x1, 0x1c1f ;  /* 0x003c1f00282c7f89 */ /* 0x000fe200000e0000 */
[----:B------:R-:W-:Y:S01]  /*c6d0*/  IMAD R53, R29, UR6, RZ ;  /* 0x000000061d357c24 */ /* 0x000fe2000f8e02ff */
[----:B------:R-:W-:Y:S01]  /*c6e0*/  UIADD3 UR4, UR4, 0x12420, URZ ;  /* 0x0001242004047890 */ /* 0x000fe2000fffe03f */
[----:B------:R-:W-:Y:S01]  /*c6f0*/  LEA R54, P3, R36, UR8, 0x2 ;  /* 0x0000000824367c11 */ /* 0x000fe2000f8610ff */
[----:B------:R1:W-:Y:S01]  /*c700*/  SHFL.IDX PT, R34, R40, RZ, 0x1c1f ;  /* 0x001c1fff28227589 */ /* 0x0003e200000e0000 */
[----:B------:R-:W-:Y:S01]  /*c710*/  SEL R23, R42, R39, P0 ;  /* 0x000000272a177207 */ /* 0x000fe20000000000 */
[----:B------:R-:W-:Y:S01]  /*c720*/  UPRMT UR4, URZ, 0x654, UR4 ;  /* 0x000006543f047896 */ /* 0x000fe20008000004 */
[-C--:B------:R-:W-:Y:S01]  /*c730*/  ISETP.GE.OR P2, PT, R28, R53.reuse, P1 ;  /* 0x000000351c00720c */ /* 0x080fe20000f46670 */
[----:B------:R-:W0:Y:S01]  /*c740*/  SHFL.IDX PT, R35, R33, RZ, 0x1c1f ;  /* 0x001c1fff21237589 */ /* 0x000e2200000e0000 */
[----:B------:R-:W-:-:S02]  /*c750*/  ISETP.GE.OR P1, PT, R52, R53, P1 ;  /* 0x000000353400720c */ /* 0x000fc40000f26670 */
[----:B------:R-:W-:Y:S01]  /*c760*/  LEA.HI.X R55, R36, UR9, R9, 0x2, P3 ;  /* 0x0000000924377c11 */ /* 0x000fe200098f1409 */
[----:B------:R-:W2:Y:S01]  /*c770*/  SHFL.IDX PT, R45, R33, 0x1, 0x1c1f ;  /* 0x003c1f00212d7f89 */ /* 0x000ea200000e0000 */
[----:B------:R-:W-:Y:S02]  /*c780*/  ISETP.GE.AND P3, PT, R28, R53, PT ;  /* 0x000000351c00720c */ /* 0x000fe40003f66270 */
[----:B------:R-:W-:Y:S01]  /*c790*/  SYNCS.ARRIVE.TRANS64.RED.A1T0 RZ, [UR4], RZ ;  /* 0x000000ffffff79a7 */ /* 0x000fe20008100404 */
[----:B------:R3:W4:Y:S01]  /*c7a0*/  SHFL.IDX PT, R46, R54, RZ, 0x1c1f ;  /* 0x001c1fff362e7589 */ /* 0x00072200000e0000 */
[----:B------:R-:W-:Y:S02]  /*c7b0*/  SEL R9, R39, R42, P0 ;  /* 0x0000002a27097207 */ /* 0x000fe40000000000 */
[----:B------:R-:W-:Y:S01]  /*c7c0*/  SEL R36, R43, R48, P0 ;  /* 0x000000302b247207 */ /* 0x000fe20000000000 */
[----:B------:R3:W3:Y:S01]  /*c7d0*/  SHFL.IDX PT, R47, R55, RZ, 0x1c1f ;  /* 0x001c1fff372f7589 */ /* 0x0006e200000e0000 */
[----:B------:R-:W-:-:S02]  /*c7e0*/  SEL R37, R32, R49, P0 ;  /* 0x0000003120257207 */ /* 0x000fc40000000000 */
[----:B------:R-:W-:Y:S01]  /*c7f0*/  SEL R39, R49, R32, P0 ;  /* 0x0000002031277207 */ /* 0x000fe20000000000 */
[----:B------:R-:W-:Y:S01]  /*c800*/  IMAD.SHL.U32 R49, R27, 0x2, RZ ;  /* 0x000000021b317824 */ /* 0x000fe200078e00ff */
[----:B-1----:R-:W-:Y:S02]  /*c810*/  SEL R40, R31, R50, P0 ;  /* 0x000000321f287207 */ /* 0x002fe40000000000 */
[----:B------:R-:W-:Y:S02]  /*c820*/  SEL R42, R50, R31, P0 ;  /* 0x0000001f322a7207 */ /* 0x000fe40000000000 */
[----:B------:R-:W-:Y:S02]  /*c830*/  SEL R41, R30, R51, P0 ;  /* 0x000000331e297207 */ /* 0x000fe40000000000 */
[----:B------:R-:W-:Y:S01]  /*c840*/  SEL R43, R51, R30, P0 ;  /* 0x0000001e332b7207 */ /* 0x000fe20000000000 */
[----:B0-----:R0:W-:Y:S04]  /*c850*/  @!P2 ST.E desc[UR50][R34.64], R2 ;  /* 0x000000022200a985 */ /* 0x0011e8000c101932 */
        /* <DEDUP_REMOVED lines=15> */
[----:B---34-:R-:W-:Y:S02]  /*c950*/  @!P1 IMAD.WIDE R28, R49, 0x4, R46 ;  /* 0x00000004311c9825 */ /* 0x018fe400078e022e */
        /* <DEDUP_REMOVED lines=32> */
.L_x_15456:
[----:B------:R-:W-:Y:S05]  /*cb60*/  BSYNC B0 ;  /* 0x0000000000007941 */ /* 0x000fea0003800000 */
.L_x_15455:
        /* <DEDUP_REMOVED lines=37> */
[C---:B------:R-:W-:Y:S01]  /*cdc0*/  @!P0 IMAD.WIDE R2, R49.reuse, 0x4, R30 ;  /* 0x0000000431028825 */ /* 0x040fe200078e021e */
[----:B------:R-:W-:Y:S02]  /*cdd0*/  @!P3 LEA.HI R0, R6, R6, RZ, 0x1 ;  /* 0x000000060600b211 */ /* 0x000fe400078f08ff */
[----:B------:R-:W-:Y:S01]  /*cde0*/  @!P4 LEA.HI R8, R8, R8, RZ, 0x1 ;  /* 0x000000080808c211 */ /* 0x000fe200078f08ff */
[----:B------:R-:W-:Y:S01]  /*cdf0*/  VIADD R49, R49, 0x38 ;  /* 0x0000003831317836 */ /* 0x000fe20000000000 */
        /* <DEDUP_REMOVED lines=10> */
[----:B------:R-:W-:Y:S01]  /*cea0*/  ISETP.GE.AND P0, PT, R49, UR4, PT ;  /* 0x0000000431007c0c */ /* 0x000fe2000bf06270 */
[--C-:B------:R-:W-:Y:S01]  /*ceb0*/  @!P3 IMAD.WIDE R8, R9, 0x4, R30.reuse ;  /* 0x000000040908b825 */ /* 0x100fe200078e021e */
[----:B0-----:R-:W-:Y:S01]  /*cec0*/  @!P6 LOP3.LUT R23, R0, 0xfffffffe, RZ, 0xc0, !PT ;  /* 0xfffffffe0017e812 */ /* 0x001fe200078ec0ff */
[----:B------:R0:W-:Y:S02]  /*ced0*/  @!P2 ST.E.64 desc[UR50][R6.64], R26 ;  /* 0x0000001a0600a985 */ /* 0x0001e4000c101b32 */
[----:B------:R-:W-:-:S02]  /*cee0*/  @!P4 IMAD.WIDE R2, R11, 0x4, R30 ;  /* 0x000000040b02c825 */ /* 0x000fc400078e021e */
[----:B------:R0:W-:Y:S02]  /*cef0*/  @!P3 ST.E.64 desc[UR50][R8.64], R14 ;  /* 0x0000000e0800b985 */ /* 0x0001e4000c101b32 */
[--C-:B------:R-:W-:Y:S02]  /*cf00*/  @!P6 IMAD.WIDE R10, R23, 0x4, R30.reuse ;  /* 0x00000004170ae825 */ /* 0x100fe400078e021e */
        /* <DEDUP_REMOVED lines=10> */
.L_x_15454:
        /* <DEDUP_REMOVED lines=15> */
[----:B------:R-:W-:Y:S01]  /*d0a0*/  MOV R5, R0 ;  /* 0x0000000000057202 */ /* 0x000fe20000000f00 */
        /* <DEDUP_REMOVED lines=42> */
.L_x_15413:
        /* <DEDUP_REMOVED lines=18> */
.L_x_15457:
[----:B------:R-:W-:Y:S01]  /*d470*/  ULDC UR41, c[0x0][0xc50] ;  /* 0x0003140000297ab9 */ /* 0x000fe20000000800 */
[----:B------:R-:W-:Y:S01]  /*d480*/  UMOV UR39, UR6 ;  /* 0x0000000600277c82 */ /* 0x000fe20008000000 */
[----:B------:R-:W-:-:S11]  /*d490*/  UISETP.NE.AND UP0, UPT, UR41, 0x1, UPT ;  /* 0x000000012900788c */ /* 0x000fd6000bf05270 */
[----:B------:R-:W-:Y:S01]  /*d4a0*/  @UP0 ULDC UR4, c[0x0][0xc54] ;  /* 0x0003150000040ab9 */ /* 0x000fe20000000800 */
[----:B------:R-:W-:Y:S01]  /*d4b0*/  @UP0 ULDC UR7, c[0x0][0xc58] ;  /* 0x0003160000070ab9 */ /* 0x000fe20000000800 */
[----:B------:R-:W-:-:S04]  /*d4c0*/  UIMAD.WIDE.U32 UR4, UR6, UR4, URZ ;  /* 0x00000004060472a5 */ /* 0x000fc8000f8e003f */
[----:B------:R-:W-:-:S12]  /*d4d0*/  @UP0 USHF.R.U32.HI UR39, URZ, UR7, UR5 ;  /* 0x000000073f270299 */ /* 0x000fd80008011605 */
.L_x_15458:
[----:B------:R-:W-:Y:S01]  /*d4e0*/  ISETP.GE.AND P0, PT, R29, RZ, PT ;  /* 0x000000ff1d00720c */ /* 0x000fe20003f06270 */
[----:B------:R-:W-:Y:S01]  /*d4f0*/  UIADD3 UR4, -UR39, URZ, URZ ;  /* 0x0000003f27047290 */ /* 0x000fe2000fffe13f */
[----:B------:R-:W-:Y:S01]  /*d500*/  IMAD.MOV.U32 R0, RZ, RZ, 0x1 ;  /* 0x00000001ff007424 */ /* 0x000fe200078e00ff */
[----:B------:R-:W-:Y:S01]  /*d510*/  MOV R2, RZ ;  /* 0x000000ff00027202 */ /* 0x000fe20000000f00 */
[----:B------:R-:W-:Y:S01]  /*d520*/  IMAD.MOV.U32 R3, RZ, RZ, 0x1 ;  /* 0x00000001ff037424 */ /* 0x000fe200078e00ff */
[----:B------:R-:W-:-:S08]  /*d530*/  UIMAD UR41, UR41, UR4, UR6 ;  /* 0x00000004292972a4 */ /* 0x000fd0000f8e0206 */
        /* <DEDUP_REMOVED lines=75> */
.L_x_15460:
[----:B------:R-:W-:Y:S02]  /*d9f0*/  UIMAD UR48, UR41, UR38, URZ ;  /* 0x00000026293072a4 */ /* 0x000fe4000f8e023f */
[----:B------:R-:W-:-:S04]  /*da00*/  MOV R3, UR38 ;  /* 0x0000002600037c02 */ /* 0x000fc80008000f00 */
        /* <DEDUP_REMOVED lines=32> */
.L_x_15461:
        /* <DEDUP_REMOVED lines=20> */
.L_x_15462:
        /* <DEDUP_REMOVED lines=20> */
.L_x_15463:
        /* <DEDUP_REMOVED lines=18> */
.L_x_15464:
        /* <DEDUP_REMOVED lines=17> */
.L_x_15517:
[----:B------:R-:W-:Y:S01]  /*e0c0*/  UMOV UR4, 0xa0 ;  /* 0x000000a000047882 */ /* 0x000fe20000000000 */
[----:B------:R-:W-:Y:S01]  /*e0d0*/  LOP3.LUT R26, R28, 0x60, R10, 0xf8, !PT ;  /* 0x000000601c1a7812 */ /* 0x000fe200078ef80a */
[----:B------:R-:W-:Y:S01]  /*e0e0*/  UIMAD UR4, UR49, UR4, -0xa0 ;  /* 0xffffff60310474a4 */ /* 0x000fe2000f8e0204 */
[----:B------:R-:W1:Y:S01]  /*e0f0*/  @P2 LDC R3, c[0x0][0x434] ;  /* 0x00010d00ff032b82 */ /* 0x000e620000000800 */
[----:B------:R-:W-:Y:S02]  /*e100*/  SHF.R.S32.HI R15, RZ, 0x1f, R20 ;  /* 0x0000001fff0f7819 */ /* 0x000fe40000011414 */
[C---:B------:R-:W-:Y:S02]  /*e110*/  LOP3.LUT R14, R26.reuse, 0x80, RZ, 0xfc, !PT ;  /* 0x000000801a0e7812 */ /* 0x040fe400078efcff */
[----:B------:R-:W-:Y:S01]  /*e120*/  IADD3 R5, R26, UR4, RZ ;  /* 0x000000041a057c10 */ /* 0x000fe2000fffe0ff */
[----:B------:R2:W-:Y:S01]  /*e130*/  STL [R1+0x1c], R15 ;  /* 0x00001c0f01007387 */ /* 0x0005e20000100800 */
[----:B------:R-:W-:Y:S01]  /*e140*/  IADD3 R11, R14, UR4, RZ ;  /* 0x000000040e0b7c10 */ /* 0x000fe2000fffe0ff */
[----:B------:R-:W3:Y:S01]  /*e150*/  @P2 LDC R7, c[0x0][0x438] ;  /* 0x00010e00ff072b82 */ /* 0x000ee20000000800 */
[C---:B------:R-:W-:Y:S01]  /*e160*/  ISETP.GE.AND P1, PT, R5.reuse, UR36, PT ;  /* 0x0000002405007c0c */ /* 0x040fe2000bf26270 */
[----:B-----5:R-:W-:Y:S01]  /*e170*/  IMAD.IADD R8, R5, 0x1, R16 ;  /* 0x0000000105087824 */ /* 0x020fe200078e0210 */
[----:B------:R-:W-:Y:S01]  /*e180*/  SHF.L.U32 R13, R17, 0x6, RZ ;  /* 0x00000006110d7819 */ /* 0x000fe200000006ff */
[----:B------:R2:W-:Y:S02]  /*e190*/  STL [R1+0x10], R14 ;  /* 0x0000100e01007387 */ /* 0x0005e40000100800 */
[----:B------:R-:W-:-:S08]  /*e1a0*/  IMAD.MOV.U32 R9, RZ, RZ, R8 ;  /* 0x000000ffff097224 */ /* 0x000fd000078e0008 */
[----:B------:R-:W4:Y:S01]  /*e1b0*/  @!P1 LDC.64 R4, c[0x0][0x428] ;  /* 0x00010a00ff049b82 */ /* 0x000f220000000a00 */
[----:B-1----:R-:W-:-:S05]  /*e1c0*/  @P2 IMAD.HI.U32 R2, R8, R3, RZ ;  /* 0x0000000308022227 */ /* 0x002fca00078e00ff */
[----:B---3--:R-:W-:Y:S02]  /*e1d0*/  @P2 SHF.R.U32.HI R9, RZ, R7, R2 ;  /* 0x00000007ff092219 */ /* 0x008fe40000011602 */
        /* <DEDUP_REMOVED lines=18> */
[----:B---3--:R-:W3:Y:S01]  /*e300*/  @!P0 LDC.64 R6, c[0x0][0x428] ;  /* 0x00010a00ff068b82 */ /* 0x008ee20000000a00 */
        /* <DEDUP_REMOVED lines=9> */
[----:B---3--:R-:W-:Y:S01]  /*e3a0*/  @!P0 IMAD R2, R15, R6, RZ ;  /* 0x000000060f028224 */ /* 0x008fe200078e02ff */
[----:B------:R-:W-:-:S03]  /*e3b0*/  @!P0 SHF.R.S32.HI R3, RZ, 0x1f, R12 ;  /* 0x0000001fff038819 */ /* 0x000fc6000001140c */
[----:B------:R-:W-:Y:S02]  /*e3c0*/  @!P0 IMAD R7, R20, R7, R2 ;  /* 0x0000000714078224 */ /* 0x000fe400078e0202 */
[----:B------:R-:W-:-:S04]  /*e3d0*/  @!P0 IMAD.MOV.U32 R2, RZ, RZ, R12 ;  /* 0x000000ffff028224 */ /* 0x000fc800078e000c */
[----:B------:R-:W-:-:S04]  /*e3e0*/  @!P0 IMAD.WIDE.U32 R2, R20, R6, R2 ;  /* 0x0000000614028225 */ /* 0x000fc800078e0002 */
[----:B------:R-:W-:Y:S01]  /*e3f0*/  @!P0 IMAD.IADD R7, R7, 0x1, R3 ;  /* 0x0000000107078824 */ /* 0x000fe200078e0203 */
[----:B-1----:R-:W-:Y:S01]  /*e400*/  @!P0 LEA R8, P1, R2, R8, 0x2 ;  /* 0x0000000802088211 */ /* 0x002fe200078210ff */
[----:B------:R-:W-:-:S03]  /*e410*/  IMAD.MOV.U32 R6, RZ, RZ, RZ ;  /* 0x000000ffff067224 */ /* 0x000fc600078e00ff */
[----:B------:R-:W-:Y:S01]  /*e420*/  @!P0 LEA.HI.X R9, R2, R9, R7, 0x2, P1 ;  /* 0x0000000902098211 */ /* 0x000fe200008f1407 */
[----:B------:R-:W-:-:S04]  /*e430*/  ULOP3.LUT UR4, UR45, 0x2, URZ, 0xfc, !UPT ;  /* 0x000000022d047892 */ /* 0x000fc8000f8efc3f */
[----:B------:R1:W5:Y:S01]  /*e440*/  @!P0 LDG.E R6, desc[UR50][R8.64] ;  /* 0x0000003208068981 */ /* 0x000362000c1e1900 */
[----:B------:R-:W-:Y:S02]  /*e450*/  ISETP.GT.U32.AND P0, PT, R14, 0x9f, PT ;  /* 0x0000009f0e00780c */ /* 0x000fe40003f04070 */
[----:B------:R-:W-:Y:S01]  /*e460*/  LOP3.LUT R0, R0, 0xfffffffd, RZ, 0xc0, !PT ;  /* 0xfffffffd00007812 */ /* 0x000fe200078ec0ff */
[----:B-1----:R-:W-:-:S10]  /*e470*/  IMAD.U32 R8, RZ, RZ, UR4 ;  /* 0x00000004ff087e24 */ /* 0x002fd4000f8e00ff */
[----:B------:R-:W-:Y:S02]  /*e480*/  @P0 LOP3.LUT R0, R0, 0x2, RZ, 0xfc, !PT ;  /* 0x0000000200000812 */ /* 0x000fe400078efcff */
[----:B------:R-:W-:Y:S02]  /*e490*/  ISETP.NE.AND P0, PT, R8, 0x3, PT ;  /* 0x000000030800780c */ /* 0x000fe40003f05270 */
[----:B------:R-:W-:Y:S02]  /*e4a0*/  MOV R8, UR39 ;  /* 0x0000002700087c02 */ /* 0x000fe40008000f00 */
[----:B------:R-:W-:Y:S02]  /*e4b0*/  IADD3 R2, -R12, RZ, RZ ;  /* 0x000000ff0c027210 */ /* 0x000fe40007ffe1ff */
[----:B------:R-:W-:Y:S01]  /*e4c0*/  SHF.R.S32.HI R8, RZ, 0x1f, R8 ;  /* 0x0000001fff087819 */ /* 0x000fe20000011408 */
[----:B------:R-:W-:Y:S02]  /*e4d0*/  IMAD.SHL.U32 R3, R18, 0x10, RZ ;  /* 0x0000001012037824 */ /* 0x000fe400078e00ff */
[----:B------:R-:W-:Y:S01]  /*e4e0*/  IMAD R7, R19, R2, R11 ;  /* 0x0000000213077224 */ /* 0x000fe200078e020b */
[----:B------:R-:W-:Y:S01]  /*e4f0*/  LOP3.LUT R2, R10, 0x80, RZ, 0xc0, !PT ;  /* 0x000000800a027812 */ /* 0x000fe200078ec0ff */
[----:B------:R2:W-:Y:S01]  /*e500*/  STL [R1+0x14], R8 ;  /* 0x0000140801007387 */ /* 0x0005e20000100800 */
[----:B------:R-:W-:Y:S01]  /*e510*/  IMAD.SHL.U32 R11, R17, 0x4, RZ ;  /* 0x00000004110b7824 */ /* 0x000fe200078e00ff */
[----:B------:R-:W-:-:S02]  /*e520*/  LOP3.LUT R3, R3, 0x600, RZ, 0xc0, !PT ;  /* 0x0000060003037812 */ /* 0x000fc400078ec0ff */
[----:B------:R-:W-:-:S04]  /*e530*/  LOP3.LUT R2, R2, 0x10, R17, 0xf8, !PT ;  /* 0x0000001002027812 */ /* 0x000fc800078ef811 */
[----:B------:R-:W-:Y:S02]  /*e540*/  LOP3.LUT R2, R2, 0x10, R11, 0x78, !PT ;  /* 0x0000001002027812 */ /* 0x000fe400078e780b */
        /* <DEDUP_REMOVED lines=10> */
[----:B--2---:R-:W-:Y:S06]  /*e5f0*/  @!P0 BRA `(.L_x_15466) ;  /* 0x0000000000048947 */ /* 0x004fec0003800000 */
[----:B------:R-:W-:Y:S01]  /*e600*/  BPT.TRAP 0x1 ;  /* 0x000000040000795c */ /* 0x000fe20000300000 */
.L_x_15466:
[----:B------:R-:W-:Y:S01]  /*e610*/  IMAD.MOV.U32 R8, RZ, RZ, 0x1 ;  /* 0x00000001ff087424 */ /* 0x000fe200078e00ff */
[----:B------:R-:W-:-:S04]  /*e620*/  SHF.R.S32.HI R21, RZ, 0x1f, R5 ;  /* 0x0000001fff157819 */ /* 0x000fc80000011405 */
[----:B------:R-:W-:-:S04]  /*e630*/  SHF.L.U32 R9, R8, 0x1f, RZ ;  /* 0x0000001f08097819 */ /* 0x000fc800000006ff */
[----:B------:R1:W2:Y:S02]  /*e640*/  SYNCS.PHASECHK.TRANS64.TRYWAIT P0, [UR43+0x12480], R9 ;  /* 0x01248009ff0075a7 */ /* 0x0002a4000800016b */
[C---:B-1----:R-:W-:Y:S01]  /*e650*/  IMAD.SHL.U32 R9, R17.reuse, 0x80, RZ ;  /* 0x0000008011097824 */ /* 0x042fe200078e00ff */
[----:B------:R-:W-:-:S04]  /*e660*/  SHF.L.U32 R17, R17, 0x4, RZ ;  /* 0x0000000411117819 */ /* 0x000fc800000006ff */
[----:B------:R-:W-:-:S04]  /*e670*/  LOP3.LUT R9, R9, 0x180, RZ, 0xc0, !PT ;  /* 0x0000018009097812 */ /* 0x000fc800078ec0ff */
[----:B------:R-:W-:Y:S02]  /*e680*/  LOP3.LUT R8, R9, 0x30, R2, 0xf8, !PT ;  /* 0x0000003009087812 */ /* 0x000fe400078ef802 */
[----:B------:R-:W-:Y:S02]  /*e690*/  LOP3.LUT R2, R2, 0x40, RZ, 0xc0, !PT ;  /* 0x0000004002027812 */ /* 0x000fe400078ec0ff */
[----:B------:R-:W-:-:S04]  /*e6a0*/  LOP3.LUT R8, R8, 0x30, R17, 0x78, !PT ;  /* 0x0000003008087812 */ /* 0x000fc800078e7811 */
[----:B------:R-:W-:-:S05]  /*e6b0*/  IADD3 R2, R8, R3, R2 ;  /* 0x0000000308027210 */ /* 0x000fca0007ffe002 */
[----:B------:R1:W-:Y:S02]  /*e6c0*/  STL [R1+0x18], R2 ;  /* 0x0000180201007387 */ /* 0x0003e40000100800 */
[----:B-12---:R-:W-:Y:S05]  /*e6d0*/  @!P0 BRA `(.L_x_15467) ;  /* 0x0000003800408947 */ /* 0x006fea0003800000 */
.L_x_15518:
        /* <DEDUP_REMOVED lines=26> */
[----:B0-----:R-:W-:Y:S01]  /*e880*/  IMAD.SHL.U32 R14, R14, 0x10, RZ ;  /* 0x000000100e0e7824 */ /* 0x001fe200078e00ff */
[----:B------:R-:W-:-:S04]  /*e890*/  IADD3 R3, R3, R10, RZ ;  /* 0x0000000a03037210 */ /* 0x000fc80007ffe0ff */
[----:B------:R-:W-:Y:S01]  /*e8a0*/  LOP3.LUT R14, R14, 0x30, RZ, 0xc0, !PT ;  /* 0x000000300e0e7812 */ /* 0x000fe200078ec0ff */
[----:B------:R-:W-:-:S03]  /*e8b0*/  IMAD.WIDE.U32 R2, R13, UR39, R2 ;  /* 0x000000270d027c25 */ /* 0x000fc6000f8e0002 */
[----:B-1----:R-:W-:Y:S02]  /*e8c0*/  ISETP.GE.AND P2, PT, R14, R15, PT ;  /* 0x0000000f0e00720c */ /* 0x002fe40003f46270 */
[----:B--2---:R-:W-:Y:S01]  /*e8d0*/  R2UR UR6, R11 ;  /* 0x000000000b0672ca */ /* 0x004fe200000e0000 */
[----:B------:R-:W-:-:S04]  /*e8e0*/  IMAD.WIDE.U32 R10, R13, UR39, R8 ;  /* 0x000000270d0a7c25 */ /* 0x000fc8000f8e0008 */
[----:B------:R-:W-:-:S04]  /*e8f0*/  IMAD.MOV.U32 R8, RZ, RZ, -0xa0 ;  /* 0xffffff60ff087424 */ /* 0x000fc800078e00ff */
[----:B------:R-:W-:-:S04]  /*e900*/  IMAD R8, R12, R8, UR36 ;  /* 0x000000240c087e24 */ /* 0x000fc8000f8e0208 */
[----:B------:R-:W-:Y:S01]  /*e910*/  UIMAD UR4, UR6, UR4, URZ ;  /* 0x00000004060472a4 */ /* 0x000fe2000f8e023f */
[----:B------:R-:W-:Y:S02]  /*e920*/  IADD3 R8, -R28, R8, RZ ;  /* 0x000000081c087210 */ /* 0x000fe40007ffe1ff */
[----:B------:R-:W-:Y:S01]  /*e930*/  ULDC.64 UR6, c[0x0][0x318] ;  /* 0x0000c60000067ab9 */ /* 0x000fe20000000a00 */
[----:B------:R-:W-:Y:S01]  /*e940*/  UIMAD UR4, UR39, UR5, UR4 ;  /* 0x00000005270472a4 */ /* 0x000fe2000f8e0204 */
[----:B------:R-:W-:Y:S01]  /*e950*/  IMAD.U32 R17, RZ, RZ, UR7 ;  /* 0x00000007ff117e24 */ /* 0x000fe2000f8e00ff */
[----:B------:R-:W-:Y:S02]  /*e960*/  IADD3 R9, P0, R10, UR6, RZ ;  /* 0x000000060a097c10 */ /* 0x000fe4000ff1e0ff */
[----:B------:R-:W-:Y:S02]  /*e970*/  ISETP.GE.AND P4, PT, R8, 0x1, PT ;  /* 0x000000010800780c */ /* 0x000fe40003f86270 */
[----:B------:R-:W-:-:S02]  /*e980*/  IADD3.X R10, R17, UR4, R11, P0, !PT ;  /* 0x00000004110a7c10 */ /* 0x000fc400087fe40b */
[----:B------:R-:W-:-:S04]  /*e990*/  IADD3 R18, P0, R2, UR6, RZ ;  /* 0x0000000602127c10 */ /* 0x000fc8000ff1e0ff */
[----:B------:R-:W-:Y:S01]  /*e9a0*/  IADD3.X R17, R17, UR4, R3, P0, !PT ;  /* 0x0000000411117c10 */ /* 0x000fe200087fe403 */
[----:B------:R-:W-:-:S03]  /*e9b0*/  UMOV UR4, 0xffffffff ;  /* 0xffffffff00047882 */ /* 0x000fc60000000000 */
[----:B------:R-:W-:Y:S05]  /*e9c0*/  BRA.DIV UR4, `(.L_x_15468) ;  /* 0x0000003604a07947 */ /* 0x000fea000b800000 */
        /* <DEDUP_REMOVED lines=27> */
[----:B0-----:R-:W-:-:S04]  /*eb80*/  IADD3 R2, P1, R12, R2, RZ ;  /* 0x000000020c027210 */ /* 0x001fc80007f3e0ff */
[----:B-1----:R-:W-:-:S05]  /*eb90*/  IADD3.X R3, RZ, R3, RZ, P1, !PT ;  /* 0x00000003ff037210 */ /* 0x002fca0000ffe4ff */
        /* <DEDUP_REMOVED lines=9> */
.L_x_15530:
        /* <DEDUP_REMOVED lines=20> */
.L_x_15469:
[----:B------:R-:W-:Y:S01]  /*ed70*/  SYNCS.ARRIVE.TRANS64.A1T0 RZ, [UR43+0x12470], RZ ;  /* 0x012470ffffff79a7 */ /* 0x000fe2000810002b */
[----:B------:R-:W-:Y:S05]  /*ed80*/  @!P6 BRA `(.L_x_15470) ;  /* 0x000000000004e947 */ /* 0x000fea0003800000 */
[----:B------:R-:W-:Y:S01]  /*ed90*/  BPT.TRAP 0x1 ;  /* 0x000000040000795c */ /* 0x000fe20000300000 */
.L_x_15470:
[----:B------:R-:W-:-:S04]  /*eda0*/  MOV R2, 0x1 ;  /* 0x0000000100027802 */ /* 0x000fc80000000f00 */
[----:B------:R-:W-:-:S04]  /*edb0*/  SHF.L.U32 R2, R2, 0x1f, RZ ;  /* 0x0000001f02027819 */ /* 0x000fc800000006ff */
[----:B------:R-:W1:Y:S02]  /*edc0*/  SYNCS.PHASECHK.TRANS64.TRYWAIT P2, [UR43+0x12440], R2 ;  /* 0x01244002ff0075a7 */ /* 0x000e64000804016b */
[----:B-1----:R-:W-:Y:S05]  /*edd0*/  @!P2 BRA `(.L_x_15471) ;  /* 0x000000380070a947 */ /* 0x002fea0003800000 */
.L_x_15531:
        /* <DEDUP_REMOVED lines=35> */
[----:B------:R-:W-:Y:S02]  /*f010*/  MOV R7, UR7 ;  /* 0x0000000700077c02 */ /* 0x000fe40008000f00 */
        /* <DEDUP_REMOVED lines=15> */
[----:B0-----:R-:W-:-:S04]  /*f110*/  @P3 IADD3 R14, P2, R24, R14, RZ ;  /* 0x0000000e180e3210 */ /* 0x001fc80007f5e0ff */
[----:B-1----:R-:W-:Y:S01]  /*f120*/  @P3 IADD3.X R3, RZ, R2, RZ, P2, !PT ;  /* 0x00000002ff033210 */ /* 0x002fe200017fe4ff */
        /* <DEDUP_REMOVED lines=15> */
[----:B-1----:R-:W-:-:S03]  /*f220*/  @P1 IMAD.MOV.U32 R2, RZ, RZ, R8 ;  /* 0x000000ffff021224 */ /* 0x002fc600078e0008 */
[----:B------:R-:W-:-:S05]  /*f230*/  @P1 MOV R3, R9 ;  /* 0x0000000900031202 */ /* 0x000fca0000000f00 */
[----:B---3--:R0:W-:Y:S02]  /*f240*/  @P1 LDGSTS.E.BYPASS.LTC128B.128 [R18+0xea00], desc[UR50][R2.64], !P5 ;  /* 0x0ea0000002121fae */ /* 0x0081e4000e901d72 */
.L_x_15543:
        /* <DEDUP_REMOVED lines=9> */
.L_x_15474:
[----:B------:R-:W-:Y:S05]  /*f2e0*/  BSYNC B0 ;  /* 0x0000000000007941 */ /* 0x000fea0003800000 */
.L_x_15473:
        /* <DEDUP_REMOVED lines=9> */
.L_x_15475:
        /* <DEDUP_REMOVED lines=30> */
.L_x_15476:
[----:B------:R-:W-:Y:S01]  /*f560*/  UISETP.NE.AND UP0, UPT, UR47, URZ, UPT ;  /* 0x0000003f2f00728c */ /* 0x000fe2000bf05270 */
[----:B------:R-:W-:Y:S01]  /*f570*/  IMAD.U32 R3, RZ, RZ, UR46 ;  /* 0x0000002eff037e24 */ /* 0x000fe2000f8e00ff */
[----:B------:R-:W0:Y:S01]  /*f580*/  LDC R6, c[0x0][0x448] ;  /* 0x00011200ff067b82 */ /* 0x000e220000000800 */
[----:B------:R-:W-:Y:S01]  /*f590*/  IMAD.U32 R4, RZ, RZ, UR36 ;  /* 0x00000024ff047e24 */ /* 0x000fe2000f8e00ff */
[----:B------:R-:W-:Y:S01]  /*f5a0*/  MOV R5, UR37 ;  /* 0x0000002500057c02 */ /* 0x000fe20008000f00 */
[----:B------:R-:W-:Y:S01]  /*f5b0*/  IMAD R26, R3, 0xc0, R26 ;  /* 0x000000c0031a7824 */ /* 0x000fe200078e021a */
[----:B------:R-:W-:Y:S01]  /*f5c0*/  PLOP3.LUT P0, PT, PT, PT, UP0, 0x80, 0x0 ;  /* 0x000000000000781c */ /* 0x000fe20003f0f008 */
[----:B------:R-:W-:Y:S01]  /*f5d0*/  IMAD.MOV.U32 R2, RZ, RZ, R4 ;  /* 0x000000ffff027224 */ /* 0x000fe200078e0004 */
[----:B------:R-:W-:Y:S01]  /*f5e0*/  PLOP3.LUT P1, PT, PT, PT, UP0, 0x80, 0x0 ;  /* 0x000000000000781c */ /* 0x000fe20003f2f008 */
[----:B------:R-:W-:Y:S01]  /*f5f0*/  IMAD.MOV.U32 R0, RZ, RZ, R26 ;  /* 0x000000ffff007224 */ /* 0x000fe200078e001a */
[----:B------:R-:W-:Y:S01]  /*f600*/  ULDC.64 UR6, c[0x0][0x2c8] ;  /* 0x0000b20000067ab9 */ /* 0x000fe20000000a00 */
        /* <DEDUP_REMOVED lines=21> */
[----:B------:R-:W-:Y:S01]  /*f760*/  VIADD R26, R26, 0x80 ;  /* 0x000000801a1a7836 */ /* 0x000fe20000000000 */
[----:B------:R-:W-:Y:S01]  /*f770*/  IADD3 R5, R5, R7, RZ ;  /* 0x0000000705057210 */ /* 0x000fe20007ffe0ff */
[----:B------:R-:W-:Y:S02]  /*f780*/  IMAD R0, R0, UR6, RZ ;  /* 0x0000000600007c24 */ /* 0x000fe4000f8e02ff */
[----:B------:R-:W-:Y:S02]  /*f790*/  IMAD.MOV.U32 R8, RZ, RZ, R26 ;  /* 0x000000ffff087224 */ /* 0x000fe400078e001a */
[----:B------:R-:W-:Y:S02]  /*f7a0*/  IMAD R7, R9, UR7, R0 ;  /* 0x0000000709077c24 */ /* 0x000fe4000f8e0200 */
[----:B------:R-:W-:Y:S01]  /*f7b0*/  @P0 IMAD.HI.U32 R0, R26, UR8, RZ ;  /* 0x000000081a000c27 */ /* 0x000fe2000f8e00ff */
[----:B------:R-:W-:-:S03]  /*f7c0*/  @UP0 ULDC UR8, c[0x0][0x450] ;  /* 0x0001140000080ab9 */ /* 0x000fc60000000800 */
[----:B------:R-:W-:Y:S01]  /*f7d0*/  IMAD.WIDE.U32 R4, R9, UR6, R4 ;  /* 0x0000000609047c25 */ /* 0x000fe2000f8e0004 */
        /* <DEDUP_REMOVED lines=22> */
[----:B------:R-:W-:Y:S01]  /*f940*/  MOV R7, UR46 ;  /* 0x0000002e00077c02 */ /* 0x000fe20008000f00 */
[----:B------:R-:W-:Y:S02]  /*f950*/  ULDC UR4, c[0x0][0x288] ;  /* 0x0000a20000047ab9 */ /* 0x000fe40000000800 */
[----:B------:R-:W1:Y:S01]  /*f960*/  SHFL.IDX PT, R2, R4, RZ, 0x1c1f ;  /* 0x001c1fff04027589 */ /* 0x000e6200000e0000 */
[----:B------:R-:W-:Y:S02]  /*f970*/  IMAD R6, R6, UR4, RZ ;  /* 0x0000000406067c24 */ /* 0x000fe4000f8e02ff */
[----:B------:R-:W-:Y:S01]  /*f980*/  IMAD R7, R7, 0xc0, R28 ;  /* 0x000000c007077824 */ /* 0x000fe200078e021c */
[----:B------:R-:W2:Y:S03]  /*f990*/  SHFL.IDX PT, R11, R0, 0x1, 0x1c1f ;  /* 0x003c1f00000b7f89 */ /* 0x000ea600000e0000 */
[C---:B------:R-:W-:Y:S01]  /*f9a0*/  VIADD R10, R7.reuse, 0x20 ;  /* 0x00000020070a7836 */ /* 0x040fe20000000000 */
[-C--:B------:R-:W-:Y:S01]  /*f9b0*/  ISETP.GE.AND P2, PT, R7, R6.reuse, PT ;  /* 0x000000060700720c */ /* 0x080fe20003f46270 */
[----:B------:R-:W3:Y:S04]  /*f9c0*/  SHFL.IDX PT, R9, R4, 0x1, 0x1c1f ;  /* 0x003c1f0004097f89 */ /* 0x000ee800000e0000 */
[----:B------:R-:W4:Y:S04]  /*f9d0*/  SHFL.IDX PT, R12, R0, 0x2, 0x1c1f ;  /* 0x005c1f00000c7f89 */ /* 0x000f2800000e0000 */
[----:B------:R-:W-:Y:S04]  /*f9e0*/  SHFL.IDX PT, R0, R0, 0x3, 0x1c1f ;  /* 0x007c1f0000007f89 */ /* 0x000fe800000e0000 */
        /* <DEDUP_REMOVED lines=23> */
[----:B0-----:R-:W0:Y:S04]  /*fb60*/  SHFL.IDX PT, R2, R8, RZ, 0x1c1f ;  /* 0x001c1fff08027589 */ /* 0x001e2800000e0000 */
[----:B-1----:R-:W-:Y:S01]  /*fb70*/  @!P1 IMAD.X R3, RZ, RZ, R4, P2 ;  /* 0x000000ffff039224 */ /* 0x002fe200010e0604 */
[----:B------:R-:W-:Y:S01]  /*fb80*/  ISETP.GE.AND P2, PT, R11, R6, PT ;  /* 0x000000060b00720c */ /* 0x000fe20003f46270 */
[----:B------:R-:W1:-:S12]  /*fb90*/  SHFL.IDX PT, R8, R8, 0x1, 0x1c1f ;  /* 0x003c1f0008087f89 */ /* 0x000e5800000e0000 */
[----:B------:R-:W-:Y:S02]  /*fba0*/  @!P2 IADD3 R0, P3, R24, R14, RZ ;  /* 0x0000000e1800a210 */ /* 0x000fe40007f7e0ff */
[----:B------:R2:W3:Y:S02]  /*fbb0*/  SHFL.IDX PT, R14, R5, 0x1, 0x1c1f ;  /* 0x003c1f00050e7f89 */ /* 0x0004e400000e0000 */
[----:B0-----:R-:W-:Y:S01]  /*fbc0*/  @!P2 IADD3.X R17, RZ, R2, RZ, P3, !PT ;  /* 0x00000002ff11a210 */ /* 0x001fe20001ffe4ff */
[----:B------:R-:W-:-:S05]  /*fbd0*/  @!P1 IMAD.MOV.U32 R2, RZ, RZ, R9 ;  /* 0x000000ffff029224 */ /* 0x000fca00078e0009 */
[----:B------:R0:W-:Y:S02]  /*fbe0*/  @!P1 LDGSTS.E.BYPASS.LTC128B.128 [R18+0xba00], desc[UR50][R2.64], !P0 ;  /* 0x0ba0000002129fae */ /* 0x0001e4000c101d72 */
[----:B0-----:R-:W-:Y:S02]  /*fbf0*/  @!P2 IMAD.MOV.U32 R2, RZ, RZ, R0 ;  /* 0x000000ffff02a224 */ /* 0x001fe400078e0000 */
[----:B------:R-:W-:-:S05]  /*fc00*/  @!P2 IMAD.MOV.U32 R3, RZ, RZ, R17 ;  /* 0x000000ffff03a224 */ /* 0x000fca00078e0011 */
[----:B-1-3--:R2:W-:Y:S02]  /*fc10*/  @!P2 LDGSTS.E.BYPASS.LTC128B.128 [R18+0xc200], desc[UR50][R2.64], !P0 ;  /* 0x0c2000000212afae */ /* 0x00a5e4000c101d72 */
.L_x_15556:
[----:B------:R-:W-:Y:S02]  /*fc20*/  VIADD R7, R7, 0xa0 ;  /* 0x000000a007077836 */ /* 0x000fe40000000000 */
[----:B------:R-:W-:-:S03]  /*fc30*/  IMAD.MOV.U32 R0, RZ, RZ, 0x1 ;  /* 0x00000001ff007424 */ /* 0x000fc600078e00ff */
[----:B------:R-:W-:Y:S02]  /*fc40*/  ISETP.GE.AND P1, PT, R7, R6, PT ;  /* 0x000000060700720c */ /* 0x000fe40003f26270 */
[----:B------:R-:W-:-:S11]  /*fc50*/  SHF.L.U32 R0, R0, 0x1f, RZ ;  /* 0x0000001f00007819 */ /* 0x000fd600000006ff */
[----:B--2---:R-:W-:-:S04]  /*fc60*/  @!P1 IADD3 R2, P2, R24, R14, RZ ;  /* 0x0000000e18029210 */ /* 0x004fc80007f5e0ff */
[----:B------:R-:W-:-:S05]  /*fc70*/  @!P1 IADD3.X R3, RZ, R8, RZ, P2, !PT ;  /* 0x00000008ff039210 */ /* 0x000fca00017fe4ff */
        /* <DEDUP_REMOVED lines=11> */
.L_x_15557:
[----:B------:R-:W-:-:S04]  /*fd30*/  UIADD3 UR4, UR49, -0x2, URZ ;  /* 0xfffffffe31047890 */ /* 0x000fc8000fffe03f */
[----:B------:R-:W-:-:S06]  /*fd40*/  UISETP.GE.AND UP0, UPT, UR4, UR48, UPT ;  /* 0x000000300400728c */ /* 0x000fcc000bf06270 */
[----:B------:R-:W-:-:S13]  /*fd50*/  PLOP3.LUT P0, PT, PT, PT, UP0, 0x80, 0x0 ;  /* 0x000000000000781c */ /* 0x000fda0003f0f008 */
[----:B------:R-:W-:Y:S05]  /*fd60*/  @!P0 BRA `(.L_x_15479) ;  /* 0x0000001400648947 */ /* 0x000fea0003800000 */
[----:B------:R-:W1:Y:S01]  /*fd70*/  S2R R2, SR_TID.X ;  /* 0x0000000000027919 */ /* 0x000e620000002100 */
[----:B------:R-:W-:Y:S01]  /*fd80*/  UIADD3 UR4, UR41, 0x1, URZ ;  /* 0x0000000129047890 */ /* 0x000fe2000fffe03f */
[----:B0-----:R-:W-:Y:S01]  /*fd90*/  LOP3.LUT R0, RZ, UR40, RZ, 0x33, !PT ;  /* 0x00000028ff007c12 */ /* 0x001fe2000f8e33ff */
[----:B------:R-:W-:Y:S01]  /*fda0*/  ULOP3.LUT UR5, URZ, UR42, URZ, 0x33, !UPT ;  /* 0x0000002a3f057292 */ /* 0x000fe2000f8e333f */
[----:B------:R-:W-:Y:S01]  /*fdb0*/  IMAD.MOV.U32 R24, RZ, RZ, 0x1 ;  /* 0x00000001ff187424 */ /* 0x000fe200078e00ff */
[----:B------:R-:W-:Y:S01]  /*fdc0*/  UIMAD UR4, UR4, UR38, URZ ;  /* 0x00000026040472a4 */ /* 0x000fe2000f8e023f */
[----:B------:R-:W-:-:S05]  /*fdd0*/  MOV R21, RZ ;  /* 0x000000ff00157202 */ /* 0x000fca0000000f00 */
[----:B------:R-:W-:-:S04]  /*fde0*/  LOP3.LUT R3, RZ, UR4, RZ, 0x33, !PT ;  /* 0x00000004ff037c12 */ /* 0x000fc8000f8e33ff */
[----:B------:R-:W-:Y:S01]  /*fdf0*/  VIMNMX3 R3, R0, UR5, R3, !PT ;  /* 0x0000000500037c0f */ /* 0x000fe2000f800103 */
[----:B-1----:R-:W-:-:S05]  /*fe00*/  IMAD.SHL.U32 R2, R2, 0x20, RZ ;  /* 0x0000002002027824 */ /* 0x002fca00078e00ff */
[----:B------:R-:W-:-:S04]  /*fe10*/  LOP3.LUT R2, R2, 0x60, RZ, 0xc0, !PT ;  /* 0x0000006002027812 */ /* 0x000fc800078ec0ff */
[----:B------:R-:W-:Y:S02]  /*fe20*/  IADD3 R16, R2, R16, R28 ;  /* 0x0000001002107210 */ /* 0x000fe40007ffe01c */
[----:B------:R-:W-:-:S03]  /*fe30*/  IADD3 R2, -R3, -0x2, RZ ;  /* 0xfffffffe03027810 */ /* 0x000fc60007ffe1ff */
[----:B------:R-:W-:Y:S02]  /*fe40*/  VIADD R16, R16, 0xfffffe20 ;  /* 0xfffffe2010107836 */ /* 0x000fe40000000000 */
[----:B------:R0:W-:Y:S02]  /*fe50*/  STL [R1+0xc], R2 ;  /* 0x00000c0201007387 */ /* 0x0001e40000100800 */
[----:B------:R-:W-:-:S07]  /*fe60*/  IMAD R0, R3, -0xa0, R16 ;  /* 0xffffff6003007824 */ /* 0x000fce00078e0210 */
.L_x_15494:
        /* <DEDUP_REMOVED lines=43> */
[----:B------:R-:W-:Y:S02]  /*10120*/  MOV R12, UR6 ;  /* 0x00000006000c7c02 */ /* 0x000fe40008000f00 */
[----:B------:R1:W-:Y:S02]  /*10130*/  STL [R1+0x4], R3 ;  /* 0x0000040301007387 */ /* 0x0003e40000100800 */
[----:B------:R-:W-:Y:S02]  /*10140*/  ISETP.NE.AND P2, PT, R12, 0x3, PT ;  /* 0x000000030c00780c */ /* 0x000fe40003f45270 */
[----:B------:R-:W-:Y:S02]  /*10150*/  ISETP.GT.AND P0, PT, R13, UR48, PT ;  /* 0x000000300d007c0c */ /* 0x000fe4000bf04270 */
[----:B0-----:R-:W-:-:S02]  /*10160*/  SEL R4, R2, RZ, P1 ;  /* 0x000000ff02047207 */ /* 0x001fc40000800000 */
[----:B--2---:R-:W-:-:S07]  /*10170*/  SHF.R.S32.HI R28, RZ, 0x1f, R9 ;  /* 0x0000001fff1c7819 */ /* 0x004fce0000011409 */
[----:B-1----:R-:W-:Y:S05]  /*10180*/  @!P2 BRA `(.L_x_15480) ;  /* 0x000000000004a947 */ /* 0x002fea0003800000 */
[----:B------:R-:W-:Y:S01]  /*10190*/  BPT.TRAP 0x1 ;  /* 0x000000040000795c */ /* 0x000fe20000300000 */
.L_x_15480:
[----:B------:R-:W-:Y:S02]  /*101a0*/  LEA R5, R4, UR43, 0x3 ;  /* 0x0000002b04057c11 */ /* 0x000fe4000f8e18ff */
[----:B------:R-:W-:-:S04]  /*101b0*/  SHF.L.U32 R29, R3, 0x1f, RZ ;  /* 0x0000001f031d7819 */ /* 0x000fc800000006ff */
[----:B------:R-:W0:Y:S02]  /*101c0*/  SYNCS.PHASECHK.TRANS64.TRYWAIT P1, [R5+URZ+0x12480], R29 ;  /* 0x0124801d050075a7 */ /* 0x000e24000802017f */
[----:B0-----:R-:W-:Y:S05]  /*101d0*/  @!P1 BRA `(.L_x_15481) ;  /* 0x0000003000e09947 */ /* 0x001fea0003800000 */
.L_x_15558:
        /* <DEDUP_REMOVED lines=26> */
[----:B-1----:R-:W-:Y:S01]  /*10380*/  IMAD.SHL.U32 R14, R14, 0x10, RZ ;  /* 0x000000100e0e7824 */ /* 0x002fe200078e00ff */
[----:B------:R-:W-:Y:S01]  /*10390*/  IADD3 R3, R3, R11, RZ ;  /* 0x0000000b03037210 */ /* 0x000fe20007ffe0ff */
[----:B------:R-:W-:-:S03]  /*103a0*/  IMAD R11, R27, UR8, RZ ;  /* 0x000000081b0b7c24 */ /* 0x000fc6000f8e02ff */
[----:B------:R-:W-:Y:S01]  /*103b0*/  LOP3.LUT R14, R14, 0x30, RZ, 0xc0, !PT ;  /* 0x000000300e0e7812 */ /* 0x000fe200078ec0ff */
[C---:B------:R-:W-:Y:S02]  /*103c0*/  IMAD R11, R8.reuse, UR9, R11 ;  /* 0x00000009080b7c24 */ /* 0x040fe4000f8e020b */
[----:B------:R-:W-:Y:S01]  /*103d0*/  IMAD.WIDE.U32 R2, R8, UR8, R2 ;  /* 0x0000000808027c25 */ /* 0x000fe2000f8e0002 */
[----:B---3--:R-:W-:-:S03]  /*103e0*/  ISETP.GE.AND P2, PT, R14, R15, PT ;  /* 0x0000000f0e00720c */ /* 0x008fc60003f46270 */
[----:B------:R-:W-:Y:S02]  /*103f0*/  IMAD.IADD R3, R3, 0x1, R11 ;  /* 0x0000000103037824 */ /* 0x000fe400078e020b */
[----:B------:R-:W-:-:S04]  /*10400*/  IMAD.U32 R11, RZ, RZ, UR4 ;  /* 0x00000004ff0b7e24 */ /* 0x000fc8000f8e00ff */
[----:B------:R-:W-:Y:S01]  /*10410*/  IMAD.WIDE.U32 R2, R11, UR39, R2 ;  /* 0x000000270b027c25 */ /* 0x000fe2000f8e0002 */
[----:B--2---:R-:W-:-:S03]  /*10420*/  R2UR UR6, R12 ;  /* 0x000000000c0672ca */ /* 0x004fc600000e0000 */
[----:B------:R-:W-:-:S10]  /*10430*/  IMAD.WIDE.U32 R12, R11, UR39, R6 ;  /* 0x000000270b0c7c25 */ /* 0x000fd4000f8e0006 */
        /* <DEDUP_REMOVED lines=15> */
[----:B-1----:R-:W-:-:S04]  /*10530*/  SHF.L.U32 R11, R11, 0x4, RZ ;  /* 0x000000040b0b7819 */ /* 0x002fc800000006ff */
        /* <DEDUP_REMOVED lines=21> */
.L_x_15570:
        /* <DEDUP_REMOVED lines=19> */
.L_x_15483:
[----:B------:R2:W-:Y:S01]  /*107c0*/  SYNCS.ARRIVE.TRANS64.A1T0 RZ, [R5+URZ+0x12470], RZ ;  /* 0x012470ff05ff79a7 */ /* 0x0005e2000810003f */
[----:B------:R-:W-:Y:S05]  /*107d0*/  @!P2 BRA `(.L_x_15484) ;  /* 0x000000000004a947 */ /* 0x000fea0003800000 */
[----:B------:R-:W-:Y:S01]  /*107e0*/  BPT.TRAP 0x1 ;  /* 0x000000040000795c */ /* 0x000fe20000300000 */
.L_x_15484:
[----:B------:R-:W3:Y:S02]  /*107f0*/  SYNCS.PHASECHK.TRANS64.TRYWAIT P1, [R5+URZ+0x12440], R29 ;  /* 0x0124401d050075a7 */ /* 0x000ee4000802017f */
[----:B---3--:R-:W-:Y:S05]  /*10800*/  @!P1 BRA `(.L_x_15485) ;  /* 0x0000003400089947 */ /* 0x008fea0003800000 */
.L_x_15571:
        /* <DEDUP_REMOVED lines=12> */
[----:B------:R-:W-:Y:S01]  /*108d0*/  MOV R6, R2 ;  /* 0x0000000200067202 */ /* 0x000fe20000000f00 */
[----:B------:R-:W-:Y:S02]  /*108e0*/  IMAD.IADD R7, R3, 0x1, R28 ;  /* 0x0000000103077824 */ /* 0x000fe400078e021c */
[C---:B------:R-:W-:Y:S02]  /*108f0*/  IMAD R26, R10.reuse, UR5, R26 ;  /* 0x000000050a1a7c24 */ /* 0x040fe4000f8e021a */
[----:B------:R-:W-:Y:S01]  /*10900*/  IMAD.WIDE.U32 R2, R10, UR4, RZ ;  /* 0x000000040a027c25 */ /* 0x000fe2000f8e00ff */
[----:B------:R-:W-:-:S03]  /*10910*/  ULDC.64 UR4, c[0x0][0x308] ;  /* 0x0000c20000047ab9 */ /* 0x000fc60000000a00 */
[----:B------:R-:W-:Y:S02]  /*10920*/  IMAD.IADD R3, R3, 0x1, R26 ;  /* 0x0000000103037824 */ /* 0x000fe400078e021a */
[----:B------:R-:W-:Y:S02]  /*10930*/  IMAD R27, R27, UR6, RZ ;  /* 0x000000061b1b7c24 */ /* 0x000fe4000f8e02ff */
[----:B------:R-:W-:Y:S01]  /*10940*/  IMAD.WIDE.U32 R2, R8, UR6, R2 ;  /* 0x0000000608027c25 */ /* 0x000fe2000f8e0002 */
[----:B-----5:R-:W-:-:S03]  /*10950*/  SHF.L.U32 R17, R17, 0x4, RZ ;  /* 0x0000000411117819 */ /* 0x020fc600000006ff */
[----:B------:R-:W-:Y:S01]  /*10960*/  IMAD R27, R8, UR7, R27 ;  /* 0x00000007081b7c24 */ /* 0x000fe2000f8e021b */
[----:B------:R-:W-:Y:S01]  /*10970*/  LOP3.LUT R17, R17, 0x30, RZ, 0xc0, !PT ;  /* 0x0000003011117812 */ /* 0x000fe200078ec0ff */
[----:B------:R-:W-:Y:S02]  /*10980*/  IMAD.U32 R8, RZ, RZ, UR4 ;  /* 0x00000004ff087e24 */ /* 0x000fe4000f8e00ff */
[----:B------:R-:W-:Y:S02]  /*10990*/  IMAD.IADD R3, R3, 0x1, R27 ;  /* 0x0000000103037824 */ /* 0x000fe400078e021b */
[----:B------:R-:W-:-:S04]  /*109a0*/  IMAD.WIDE.U32 R6, R8, UR39, R6 ;  /* 0x0000002708067c25 */ /* 0x000fc8000f8e0006 */
        /* <DEDUP_REMOVED lines=36> */
[----:B-----5:R-:W-:-:S04]  /*10bf0*/  IADD3 R2, P1, R17, R9, RZ ;  /* 0x0000000911027210 */ /* 0x020fc80007f3e0ff */
[----:B-1----:R-:W-:-:S05]  /*10c00*/  IADD3.X R3, RZ, R10, RZ, P1, !PT ;  /* 0x0000000aff037210 */ /* 0x002fca0000ffe4ff */
[----:B------:R0:W-:Y:S04]  /*10c10*/  LDGSTS.E.BYPASS.LTC128B.128 [R7+0xea00], desc[UR50][R2.64], !P2 ;  /* 0x0ea0000002077fae */ /* 0x0001e8000d101d72 */
.L_x_15583:
        /* <DEDUP_REMOVED lines=16> */
.L_x_15487:
[----:B------:R-:W-:Y:S01]  /*10d20*/  IMAD.U32 R2, RZ, RZ, UR45 ;  /* 0x0000002dff027e24 */ /* 0x000fe2000f8e00ff */
[----:B------:R0:W-:Y:S04]  /*10d30*/  SYNCS.ARRIVE.TRANS64.A1T0 RZ, [R5+URZ+0x12430], RZ ;  /* 0x012430ff05ff79a7 */ /* 0x0001e8000810003f */
[----:B------:R-:W-:-:S04]  /*10d40*/  LOP3.LUT R2, R2, 0x1, RZ, 0xfc, !PT ;  /* 0x0000000102027812 */ /* 0x000fc800078efcff */
[----:B------:R-:W-:-:S13]  /*10d50*/  ISETP.NE.AND P1, PT, R2, 0x3, PT ;  /* 0x000000030200780c */ /* 0x000fda0003f25270 */
[----:B0-----:R-:W-:Y:S05]  /*10d60*/  @!P1 BRA `(.L_x_15488) ;  /* 0x0000000000049947 */ /* 0x001fea0003800000 */
[----:B------:R-:W-:Y:S01]  /*10d70*/  BPT.TRAP 0x1 ;  /* 0x000000040000795c */ /* 0x000fe20000300000 */
.L_x_15488:
[----:B------:R-:W-:Y:S02]  /*10d80*/  LOP3.LUT R2, R24, 0x1, RZ, 0x3c, !PT ;  /* 0x0000000118027812 */ /* 0x000fe400078e3cff */
[----:B------:R-:W-:Y:S02]  /*10d90*/  LEA R3, R21, UR43, 0x3 ;  /* 0x0000002b15037c11 */ /* 0x000fe4000f8e18ff */
[----:B------:R-:W-:-:S04]  /*10da0*/  SHF.L.U32 R2, R2, 0x1f, RZ ;  /* 0x0000001f02027819 */ /* 0x000fc800000006ff */
[----:B------:R-:W0:Y:S02]  /*10db0*/  SYNCS.PHASECHK.TRANS64.TRYWAIT P2, [R3+URZ+0x12470], R2 ;  /* 0x01247002030075a7 */ /* 0x000e24000804017f */
[----:B0-----:R-:W-:Y:S05]  /*10dc0*/  @!P2 BRA `(.L_x_15489) ;  /* 0x00000034000ca947 */ /* 0x001fea0003800000 */
.L_x_15584:
[----:B------:R-:W-:-:S06]  /*10dd0*/  ULOP3.LUT UR4, UR45, 0x2, URZ, 0xfc, !UPT ;  /* 0x000000022d047892 */ /* 0x000fcc000f8efc3f */
[----:B--23--:R-:W-:-:S05]  /*10de0*/  IMAD.U32 R5, RZ, RZ, UR4 ;  /* 0x00000004ff057e24 */ /* 0x00cfca000f8e00ff */
[----:B------:R-:W-:-:S13]  /*10df0*/  ISETP.NE.AND P2, PT, R5, 0x3, PT ;  /* 0x000000030500780c */ /* 0x000fda0003f45270 */
[----:B------:R-:W-:Y:S05]  /*10e00*/  @!P2 BRA `(.L_x_15490) ;  /* 0x000000000004a947 */ /* 0x000fea0003800000 */
[----:B------:R-:W-:Y:S01]  /*10e10*/  BPT.TRAP 0x1 ;  /* 0x000000040000795c */ /* 0x000fe20000300000 */
.L_x_15490:
[----:B------:R-:W-:Y:S01]  /*10e20*/  SHF.L.U32 R6, R24, 0x1f, RZ ;  /* 0x0000001f18067819 */ /* 0x000fe200000006ff */
[----:B0-----:R-:W-:-:S03]  /*10e30*/  IMAD R2, R21, 0x2800, RZ ;  /* 0x0000280015027824 */ /* 0x001fc600078e02ff */
[----:B------:R-:W0:Y:S02]  /*10e40*/  SYNCS.PHASECHK.TRANS64.TRYWAIT P2, [R3+URZ+0x12460], R6 ;  /* 0x01246006030075a7 */ /* 0x000e24000804017f */
[----:B0-----:R-:W-:Y:S05]  /*10e50*/  @!P2 BRA `(.L_x_15491) ;  /* 0x0000003000fca947 */ /* 0x001fea0003800000 */
.L_x_15585:
        /* <DEDUP_REMOVED lines=29> */
[C---:B------:R-:W-:Y:S01]  /*11030*/  IADD3 R5, R2.reuse, 0x1800, RZ ;  /* 0x0000180002057810 */ /* 0x040fe20007ffe0ff */
[----:B------:R-:W-:Y:S01]  /*11040*/  VIADD R2, R2, 0x2000 ;  /* 0x0000200002027836 */ /* 0x000fe20000000000 */
[C-C-:B------:R-:W-:Y:S01]  /*11050*/  PRMT R14, R10.reuse, 0x6420, R11.reuse ;  /* 0x000064200a0e7816 */ /* 0x140fe2000000000b */
[----:B------:R-:W-:Y:S01]  /*11060*/  IMAD.IADD R16, R23, 0x1, R8 ;  /* 0x0000000117107824 */ /* 0x000fe200078e0208 */
[----:B------:R-:W-:Y:S02]  /*11070*/  PRMT R15, R10, 0x7531, R11 ;  /* 0x000075310a0f7816 */ /* 0x000fe4000000000b */
[----:B------:R-:W-:-:S03]  /*11080*/  LOP3.LUT R6, R5, R22, RZ, 0xfc, !PT ;  /* 0x0000001605067212 */ /* 0x000fc600078efcff */
[----:B------:R-:W-:Y:S04]  /*11090*/  STSM.16.M88.4 [R16], R12 ;  /* 0x0000000c10007844 */ /* 0x000fe80000000200 */
[----:B------:R-:W0:Y:S02]  /*110a0*/  LDSM.16.MT88.4 R8, [R6+UR43+0x5200] ;  /* 0x0052002b0608783b */ /* 0x000e240008004200 */
[C-C-:B0-----:R-:W-:Y:S02]  /*110b0*/  PRMT R12, R8.reuse, 0x6420, R9.reuse ;  /* 0x00006420080c7816 */ /* 0x141fe40000000009 */
[----:B------:R-:W-:Y:S02]  /*110c0*/  PRMT R13, R8, 0x7531, R9 ;  /* 0x00007531080d7816 */ /* 0x000fe40000000009 */
[----:B------:R-:W-:-:S02]  /*110d0*/  LOP3.LUT R8, R5, R19, RZ, 0xfc, !PT ;  /* 0x0000001305087212 */ /* 0x000fc400078efcff */
[C-C-:B------:R-:W-:Y:S02]  /*110e0*/  PRMT R14, R10.reuse, 0x6420, R11.reuse ;  /* 0x000064200a0e7816 */ /* 0x140fe4000000000b */
[----:B------:R-:W-:Y:S01]  /*110f0*/  PRMT R15, R10, 0x7531, R11 ;  /* 0x000075310a0f7816 */ /* 0x000fe2000000000b */
[C---:B------:R-:W-:Y:S01]  /*11100*/  IMAD.IADD R5, R23.reuse, 0x1, R8 ;  /* 0x0000000117057824 */ /* 0x040fe200078e0208 */
        /* <DEDUP_REMOVED lines=18> */
.L_x_15492:
[----:B-1----:R1:W-:Y:S01]  /*11230*/  SYNCS.ARRIVE.TRANS64.A1T0 RZ, [R3+URZ+0x12450], RZ ;  /* 0x012450ff03ff79a7 */ /* 0x0023e2000810003f */
[----:B------:R-:W-:Y:S06]  /*11240*/  BAR.SYNC.DEFER_BLOCKING 0x2, 0x80 ;  /* 0x0082000000007b1d */ /* 0x000fec0000010000 */
[----:B------:R-:W-:Y:S05]  /*11250*/  @!P1 BRA `(.L_x_15493) ;  /* 0x0000000000049947 */ /* 0x000fea0003800000 */
[----:B------:R-:W-:Y:S01]  /*11260*/  BPT.TRAP 0x1 ;  /* 0x000000040000795c */ /* 0x000fe20000300000 */
.L_x_15493:
[----:B------:R2:W5:Y:S01]  /*11270*/  LDL R24, [R1+0x4] ;  /* 0x0000040001187983 */ /* 0x0005620000100800 */
[----:B-1----:R-:W-:Y:S01]  /*11280*/  IADD3 R3, R3, 0x12480, RZ ;  /* 0x0001248003037810 */ /* 0x002fe20007ffe0ff */
[----:B------:R-:W-:Y:S01]  /*11290*/  VIADD R0, R0, 0xffffff60 ;  /* 0xffffff6000007836 */ /* 0x000fe20000000000 */
[----:B0-----:R-:W0:Y:S01]  /*112a0*/  S2R R2, SR_CgaCtaId ;  /* 0x0000000000027919 */ /* 0x001e220000008800 */
[----:B------:R-:W-:Y:S01]  /*112b0*/  IMAD.MOV.U32 R21, RZ, RZ, R4 ;  /* 0x000000ffff157224 */ /* 0x000fe200078e0004 */
[----:B0-----:R-:W-:-:S04]  /*112c0*/  PRMT R3, R2, 0x654, R3 ;  /* 0x0000065402037816 */ /* 0x001fc80000000003 */
[----:B------:R2:W-:Y:S01]  /*112d0*/  SYNCS.ARRIVE.TRANS64.RED.A1T0 RZ, [R3+URZ], RZ ;  /* 0x000000ff03ff79a7 */ /* 0x0005e2000810043f */
[----:B------:R-:W-:Y:S05]  /*112e0*/  @P0 BRA `(.L_x_15494) ;  /* 0xffffffe800e00947 */ /* 0x000fea000383ffff */
[----:B------:R-:W-:Y:S05]  /*112f0*/  BRA `(.L_x_15495) ;  /* 0x00000000000c7947 */ /* 0x000fea0003800000 */
.L_x_15479:
[----:B0-----:R-:W-:Y:S02]  /*11300*/  IMAD.MOV.U32 R0, RZ, RZ, 0x1 ;  /* 0x00000001ff007424 */ /* 0x001fe400078e00ff */
[----:B------:R-:W-:-:S03]  /*11310*/  IMAD.MOV.U32 R4, RZ, RZ, RZ ;  /* 0x000000ffff047224 */ /* 0x000fc600078e00ff */
[----:B------:R0:W-:Y:S04]  /*11320*/  STL [R1+0x4], R0 ;  /* 0x0000040001007387 */ /* 0x0001e80000100800 */
.L_x_15495:
[----:B------:R-:W-:-:S06]  /*11330*/  ULOP3.LUT UR4, UR45, 0x1, URZ, 0xfc, !UPT ;  /* 0x000000012d047892 */ /* 0x000fcc000f8efc3f */
[----:B0-----:R-:W-:-:S04]  /*11340*/  MOV R0, UR4 ;  /* 0x0000000400007c02 */ /* 0x001fc80008000f00 */
[----:B------:R-:W-:-:S13]  /*11350*/  ISETP.NE.AND P1, PT, R0, 0x3, PT ;  /* 0x000000030000780c */ /* 0x000fda0003f25270 */
[----:B------:R-:W-:Y:S05]  /*11360*/  @!P1 BRA `(.L_x_15496) ;  /* 0x0000000000049947 */ /* 0x000fea0003800000 */
[----:B------:R-:W-:Y:S01]  /*11370*/  BPT.TRAP 0x1 ;  /* 0x000000040000795c */ /* 0x000fe20000300000 */
.L_x_15496:
[----:B------:R-:W2:Y:S01]  /*11380*/  LDL R0, [R1+0x4] ;  /* 0x0000040001007983 */ /* 0x000ea20000100800 */
[----:B------:R-:W-:Y:S01]  /*11390*/  LEA R2, R4, UR43, 0x3 ;  /* 0x0000002b04027c11 */ /* 0x000fe2000f8e18ff */
[----:B------:R-:W-:Y:S01]  /*113a0*/  BSSY B0, `(.L_x_15497) ;  /* 0x0000005000007945 */ /* 0x000fe20003800000 */
[----:B--2---:R-:W-:-:S04]  /*113b0*/  LOP3.LUT R3, R0, 0x1, RZ, 0x3c, !PT ;  /* 0x0000000100037812 */ /* 0x004fc800078e3cff */
[----:B------:R-:W-:-:S04]  /*113c0*/  SHF.L.U32 R3, R3, 0x1f, RZ ;  /* 0x0000001f03037819 */ /* 0x000fc800000006ff */
[----:B------:R-:W0:Y:S02]  /*113d0*/  SYNCS.PHASECHK.TRANS64.TRYWAIT P0, [R2+URZ+0x12470], R3 ;  /* 0x01247003020075a7 */ /* 0x000e24000800017f */
[----:B0-----:R-:W-:Y:S05]  /*113e0*/  @!P0 BRA `(.L_x_15498) ;  /* 0x0000002c00ac8947 */ /* 0x001fea0003800000 */
.L_x_15586:
[----:B------:R-:W-:Y:S05]  /*113f0*/  BSYNC B0 ;  /* 0x0000000000007941 */ /* 0x000fea0003800000 */
.L_x_15497:
[----:B------:R-:W-:-:S06]  /*11400*/  ULOP3.LUT UR4, UR45, 0x2, URZ, 0xfc, !UPT ;  /* 0x000000022d047892 */ /* 0x000fcc000f8efc3f */
[----:B------:R-:W-:-:S05]  /*11410*/  IMAD.U32 R0, RZ, RZ, UR4 ;  /* 0x00000004ff007e24 */ /* 0x000fca000f8e00ff */
[----:B------:R-:W-:-:S13]  /*11420*/  ISETP.NE.AND P0, PT, R0, 0x3, PT ;  /* 0x000000030000780c */ /* 0x000fda0003f05270 */
[----:B------:R-:W-:Y:S05]  /*11430*/  @!P0 BRA `(.L_x_15499) ;  /* 0x0000000000048947 */ /* 0x000fea0003800000 */
[----:B------:R-:W-:Y:S01]  /*11440*/  BPT.TRAP 0x1 ;  /* 0x000000040000795c */ /* 0x000fe20000300000 */
.L_x_15499:
[----:B------:R-:W2:Y:S02]  /*11450*/  LDL R0, [R1+0x4] ;  /* 0x0000040001007983 */ /* 0x000ea40000100800 */
[----:B--2---:R-:W-:Y:S01]  /*11460*/  SHF.L.U32 R5, R0, 0x1f, RZ ;  /* 0x0000001f00057819 */ /* 0x004fe200000006ff */
[----:B------:R-:W-:-:S03]  /*11470*/  IMAD R0, R4, 0x2800, RZ ;  /* 0x0000280004007824 */ /* 0x000fc600078e02ff */
[----:B------:R-:W1:Y:S02]  /*11480*/  SYNCS.PHASECHK.TRANS64.TRYWAIT P0, [R2+URZ+0x12460], R5 ;  /* 0x01246005020075a7 */ /* 0x000e64000800017f */
[----:B0-----:R-:W-:Y:S01]  /*11490*/  LOP3.LUT R3, R0, R22, RZ, 0xfc, !PT ;  /* 0x0000001600037212 */ /* 0x001fe200078efcff */
[----:B-1----:R-:W-:Y:S06]  /*114a0*/  @!P0 BRA `(.L_x_15500) ;  /* 0x0000002c00908947 */ /* 0x002fec0003800000 */
.L_x_15587:
        /* <DEDUP_REMOVED lines=10> */
[----:B------:R-:W-:Y:S02]  /*11550*/  IADD3 R16, R23, R16, RZ ;  /* 0x0000001017107210 */ /* 0x000fe40007ffe0ff */
[----:B------:R-:W-:Y:S02]  /*11560*/  LOP3.LUT R5, R3, R22, RZ, 0xfc, !PT ;  /* 0x0000001603057212 */ /* 0x000fe400078efcff */
[----:B------:R-:W-:Y:S02]  /*11570*/  ISETP.NE.AND P0, PT, R17, 0x3, PT ;  /* 0x000000031100780c */ /* 0x000fe40003f05270 */
[C-C-:B--2---:R-:W-:Y:S02]  /*11580*/  PRMT R12, R8.reuse, 0x6420, R9.reuse ;  /* 0x00006420080c7816 */ /* 0x144fe40000000009 */
[----:B------:R-:W-:Y:S02]  /*11590*/  PRMT R13, R8, 0x7531, R9 ;  /* 0x00007531080d7816 */ /* 0x000fe40000000009 */
[----:B------:R-:W-:-:S02]  /*115a0*/  PRMT R14, R10, 0x6420, R11 ;  /* 0x000064200a0e7816 */ /* 0x000fc4000000000b */
        /* <DEDUP_REMOVED lines=44> */
.L_x_15501:
[----:B-1----:R1:W-:Y:S01]  /*11870*/  SYNCS.ARRIVE.TRANS64.A1T0 RZ, [R2+URZ+0x12450], RZ ;  /* 0x012450ff02ff79a7 */ /* 0x0023e2000810003f */
[----:B------:R-:W-:Y:S06]  /*11880*/  BAR.SYNC.DEFER_BLOCKING 0x2, 0x80 ;  /* 0x0082000000007b1d */ /* 0x000fec0000010000 */
[----:B------:R-:W-:Y:S05]  /*11890*/  @!P1 BRA `(.L_x_15502) ;  /* 0x0000000000049947 */ /* 0x000fea0003800000 */
[----:B------:R-:W-:Y:S01]  /*118a0*/  BPT.TRAP 0x1 ;  /* 0x000000040000795c */ /* 0x000fe20000300000 */
.L_x_15502:
        /* <DEDUP_REMOVED lines=11> */
.L_x_15459:
[----:B------:R-:W0:Y:S01]  /*11960*/  S2R R5, SR_CgaCtaId ;  /* 0x0000000000057919 */ /* 0x000e220000008800 */
[----:B------:R-:W-:Y:S02]  /*11970*/  MOV R4, 0x400 ;  /* 0x0000040000047802 */ /* 0x000fe40000000f00 */
[----:B------:R-:W-:Y:S02]  /*11980*/  SHF.L.U32 R3, R3, 0x1f, RZ ;  /* 0x0000001f03037819 */ /* 0x000fe400000006ff */
[----:B0-----:R-:W-:-:S04]  /*11990*/  LEA R6, R5, R4, 0x18 ;  /* 0x0000000405067211 */ /* 0x001fc800078ec0ff */
[----:B------:R-:W0:Y:S02]  /*119a0*/  SYNCS.PHASECHK.TRANS64.TRYWAIT P0, [R6+URZ+0x12420], R3 ;  /* 0x01242003060075a7 */ /* 0x000e24000800017f */
[----:B0-----:R-:W-:Y:S05]  /*119b0*/  @!P0 BRA `(.L_x_15503) ;  /* 0x0000002800608947 */ /* 0x001fea0003800000 */
.L_x_15588:
        /* <DEDUP_REMOVED lines=13> */
.L_x_15504:
[----:B------:R-:W-:Y:S01]  /*11a90*/  IMAD R5, R2, 0x8, R6 ;  /* 0x0000000802057824 */ /* 0x000fe200078e0206 */
[----:B------:R-:W-:Y:S01]  /*11aa0*/  SHF.L.U32 R4, R0, 0x1f, RZ ;  /* 0x0000001f00047819 */ /* 0x000fe200000006ff */
[----:B------:R-:W-:-:S03]  /*11ab0*/  VIADD R2, R2, 0x1 ;  /* 0x0000000102027836 */ /* 0x000fc60000000000 */
[----:B------:R-:W0:Y:S02]  /*11ac0*/  SYNCS.PHASECHK.TRANS64.TRYWAIT P1, [R5+URZ+0x12440], R4 ;  /* 0x01244004050075a7 */ /* 0x000e24000802017f */
[----:B------:R-:W-:-:S04]  /*11ad0*/  ISETP.NE.AND P2, PT, R2, 0x2, PT ;  /* 0x000000020200780c */ /* 0x000fc80003f45270 */
[----:B------:R-:W-:Y:S01]  /*11ae0*/  SEL R3, RZ, 0x1, P2 ;  /* 0x00000001ff037807 */ /* 0x000fe20001000000 */
[----:B0-----:R-:W-:Y:S08]  /*11af0*/  @!P1 BRA `(.L_x_15505) ;  /* 0x0000002800249947 */ /* 0x001ff00003800000 */
.L_x_15589:
[----:B------:R-:W-:Y:S02]  /*11b00*/  SEL R2, R2, RZ, P2 ;  /* 0x000000ff02027207 */ /* 0x000fe40001000000 */
[----:B------:R-:W-:Y:S01]  /*11b10*/  LOP3.LUT R0, R0, R3, RZ, 0x3c, !PT ;  /* 0x0000000300007212 */ /* 0x000fe200078e3cff */
[----:B------:R-:W-:Y:S06]  /*11b20*/  @!P0 BRA `(.L_x_15506) ;  /* 0x0000000000048947 */ /* 0x000fec0003800000 */
[----:B------:R-:W-:Y:S01]  /*11b30*/  BPT.TRAP 0x1 ;  /* 0x000000040000795c */ /* 0x000fe20000300000 */
.L_x_15506:
[----:B------:R-:W-:Y:S01]  /*11b40*/  IMAD R3, R2, 0x8, R6 ;  /* 0x0000000802037824 */ /* 0x000fe200078e0206 */
[----:B------:R-:W-:-:S04]  /*11b50*/  SHF.L.U32 R0, R0, 0x1f, RZ ;  /* 0x0000001f00007819 */ /* 0x000fc800000006ff */
[----:B------:R-:W1:Y:S02]  /*11b60*/  SYNCS.PHASECHK.TRANS64.TRYWAIT P1, [R3+URZ+0x12440], R0 ;  /* 0x01244000030075a7 */ /* 0x000e64000802017f */
[----:B-1----:R-:W-:Y:S05]  /*11b70*/  @!P1 BRA `(.L_x_15507) ;  /* 0x0000002800189947 */ /* 0x002fea0003800000 */
.L_x_15590:
[----:B------:R-:W-:Y:S05]  /*11b80*/  @!P0 BRA `(.L_x_15508) ;  /* 0x0000000000048947 */ /* 0x000fea0003800000 */
[----:B------:R-:W-:Y:S01]  /*11b90*/  BPT.TRAP 0x1 ;  /* 0x000000040000795c */ /* 0x000fe20000300000 */
.L_x_15508:
[----:B------:R-:W2:Y:S02]  /*11ba0*/  SYNCS.PHASECHK.TRANS64.TRYWAIT P1, [R5+URZ+0x12460], R4 ;  /* 0x01246004050075a7 */ /* 0x000ea4000802017f */
[----:B--2---:R-:W-:Y:S05]  /*11bb0*/  @!P1 BRA `(.L_x_15509) ;  /* 0x00000028001c9947 */ /* 0x004fea0003800000 */
.L_x_15591:
[----:B------:R-:W-:Y:S05]  /*11bc0*/  @!P0 BRA `(.L_x_15510) ;  /* 0x0000000000048947 */ /* 0x000fea0003800000 */
[----:B------:R-:W-:Y:S01]  /*11bd0*/  BPT.TRAP 0x1 ;  /* 0x000000040000795c */ /* 0x000fe20000300000 */
.L_x_15510:
[----:B------:R-:W3:Y:S02]  /*11be0*/  SYNCS.PHASECHK.TRANS64.TRYWAIT P1, [R3+URZ+0x12460], R0 ;  /* 0x01246000030075a7 */ /* 0x000ee4000802017f */
[----:B---3--:R-:W-:Y:S05]  /*11bf0*/  @!P1 BRA `(.L_x_15511) ;  /* 0x0000002800209947 */ /* 0x008fea0003800000 */
.L_x_15592:
[----:B------:R-:W-:Y:S05]  /*11c00*/  @!P0 BRA `(.L_x_15512) ;  /* 0x0000000000048947 */ /* 0x000fea0003800000 */
[----:B------:R-:W-:Y:S01]  /*11c10*/  BPT.TRAP 0x1 ;  /* 0x000000040000795c */ /* 0x000fe20000300000 */
.L_x_15512:
[----:B------:R-:W4:Y:S02]  /*11c20*/  SYNCS.PHASECHK.TRANS64.TRYWAIT P1, [R5+URZ+0x12480], R4 ;  /* 0x01248004050075a7 */ /* 0x000f24000802017f */
[----:B----4-:R-:W-:Y:S05]  /*11c30*/  @!P1 BRA `(.L_x_15513) ;  /* 0x0000002800249947 */ /* 0x010fea0003800000 */
.L_x_15593:
[----:B------:R-:W-:Y:S05]  /*11c40*/  @!P0 BRA `(.L_x_15514) ;  /* 0x0000000000048947 */ /* 0x000fea0003800000 */
[----:B------:R-:W-:Y:S01]  /*11c50*/  BPT.TRAP 0x1 ;  /* 0x000000040000795c */ /* 0x000fe20000300000 */
.L_x_15514:
[----:B------:R0:W0:Y:S02]  /*11c60*/  SYNCS.PHASECHK.TRANS64.TRYWAIT P0, [R3+URZ+0x12480], R0 ;  /* 0x01248000030075a7 */ /* 0x000024000800017f */
[----:B0-----:R-:W-:Y:S05]  /*11c70*/  @!P0 NANOSLEEP.SYNCS 0x989680 ;  /* 0x009896800000895d */ /* 0x001fea0003900000 */
[----:B------:R-:W0:Y:S02]  /*11c80*/  @!P0 SYNCS.PHASECHK.TRANS64 P0, [R3+URZ+0x12480], R0 ;  /* 0x01248000030085a7 */ /* 0x000e24000800007f */
[----:B0-----:R-:W-:Y:S05]  /*11c90*/  @!P0 BRA `(.L_x_15514) ;  /* 0xfffffffc00f08947 */ /* 0x001fea000383ffff */
.L_x_15415:
[----:B------:R-:W-:Y:S05]  /*11ca0*/  BSYNC B6 ;  /* 0x0000000000067941 */ /* 0x000fea0003800000 */
.L_x_15412:
[----:B------:R-:W-:Y:S05]  /*11cb0*/  EXIT ;  /* 0x000000000000794d */ /* 0x000fea0003800000 */
.L_x_15419:
[----:B0-----:R-:W-:-:S04]  /*11cc0*/  IMAD.U32 R3, RZ, RZ, UR46 ;  /* 0x0000002eff037e24 */ /* 0x001fc8000f8e00ff */
[----:B------:R0:W1:Y:S03]  /*11cd0*/  SYNCS.PHASECHK.TRANS64.TRYWAIT P0, [R3+URZ+0x12400], R6 ;  /* 0x01240006030075a7 */ /* 0x000066000800017f */
[----:B-1----:R-:W-:Y:S05]  /*11ce0*/  @!P0 NANOSLEEP.SYNCS 0x989680 ;  /* 0x009896800000895d */ /* 0x002fea0003900000 */
[----:B------:R-:W1:Y:S02]  /*11cf0*/  @!P0 SYNCS.PHASECHK.TRANS64 P0, [R3+URZ+0x12400], R6 ;  /* 0x01240006030085a7 */ /* 0x000e64000800007f */
[----:B-1----:R-:W-:Y:S05]  /*11d00*/  @!P0 BRA `(.L_x_15419) ;  /* 0xfffffffc00ec8947 */ /* 0x002fea000383ffff */
[----:B------:R-:W-:Y:S05]  /*11d10*/  BRA `(.L_x_15515) ;  /* 0xfffffef800107947 */ /* 0x000fea000383ffff */
.L_x_15423:
[----:B0-----:R-:W-:-:S04]  /*11d20*/  MOV R3, UR46 ;  /* 0x0000002e00037c02 */ /* 0x001fc80008000f00 */
[----:B------:R0:W2:Y:S03]  /*11d30*/  SYNCS.PHASECHK.TRANS64.TRYWAIT P1, [R3+URZ+0x12430], R6 ;  /* 0x01243006030075a7 */ /* 0x0000a6000802017f */
[----:B--2---:R-:W-:Y:S05]  /*11d40*/  @!P1 NANOSLEEP.SYNCS 0x989680 ;  /* 0x009896800000995d */ /* 0x004fea0003900000 */
[----:B------:R-:W2:Y:S02]  /*11d50*/  @!P1 SYNCS.PHASECHK.TRANS64 P1, [R3+URZ+0x12430], R6 ;  /* 0x01243006030095a7 */ /* 0x000ea4000802007f */
[----:B--2---:R-:W-:Y:S05]  /*11d60*/  @!P1 BRA `(.L_x_15423) ;  /* 0xfffffffc00ec9947 */ /* 0x004fea000383ffff */
[----:B------:R-:W-:Y:S05]  /*11d70*/  BRA `(.L_x_15422) ;  /* 0xfffffef800247947 */ /* 0x000fea000383ffff */
.L_x_15429:
[----:B-1----:R-:W-:-:S04]  /*11d80*/  IMAD.U32 R9, RZ, RZ, UR19 ;  /* 0x00000013ff097e24 */ /* 0x002fc8000f8e00ff */
[----:B------:R1:W2:Y:S03]  /*11d90*/  SYNCS.PHASECHK.TRANS64.TRYWAIT P1, [R9+URZ+0x12430], R8 ;  /* 0x01243008090075a7 */ /* 0x0002a6000802017f */
[----:B--2---:R-:W-:Y:S05]  /*11da0*/  @!P1 NANOSLEEP.SYNCS 0x989680 ;  /* 0x009896800000995d */ /* 0x004fea0003900000 */
[----:B------:R-:W2:Y:S02]  /*11db0*/  @!P1 SYNCS.PHASECHK.TRANS64 P1, [R9+URZ+0x12430], R8 ;  /* 0x01243008090095a7 */ /* 0x000ea4000802007f */
[----:B--2---:R-:W-:Y:S05]  /*11dc0*/  @!P1 BRA `(.L_x_15429) ;  /* 0xfffffffc00ec9947 */ /* 0x004fea000383ffff */
[----:B------:R-:W-:Y:S05]  /*11dd0*/  BRA `(.L_x_15428) ;  /* 0xffffff3000007947 */ /* 0x000fea000383ffff */
.L_x_15433:
[----:B-1----:R-:W-:-:S04]  /*11de0*/  IMAD.U32 R9, RZ, RZ, UR13 ;  /* 0x0000000dff097e24 */ /* 0x002fc8000f8e00ff */
[----:B------:R1:W2:Y:S03]  /*11df0*/  SYNCS.PHASECHK.TRANS64.TRYWAIT P1, [R9+URZ+0x12450], R8 ;  /* 0x01245008090075a7 */ /* 0x0002a6000802017f */
[----:B--2---:R-:W-:Y:S05]  /*11e00*/  @!P1 NANOSLEEP.SYNCS 0x989680 ;  /* 0x009896800000995d */ /* 0x004fea0003900000 */
[----:B------:R-:W2:Y:S02]  /*11e10*/  @!P1 SYNCS.PHASECHK.TRANS64 P1, [R9+URZ+0x12450], R8 ;  /* 0x01245008090095a7 */ /* 0x000ea4000802007f */
[----:B--2---:R-:W-:Y:S05]  /*11e20*/  @!P1 BRA `(.L_x_15433) ;  /* 0xfffffffc00ec9947 */ /* 0x004fea000383ffff */
[----:B------:R-:W-:Y:S05]  /*11e30*/  BRA `(.L_x_15432) ;  /* 0xffffff34000c7947 */ /* 0x000fea000383ffff */
.L_x_15441:
[----:B-1----:R-:W-:-:S04]  /*11e40*/  IMAD.U32 R7, RZ, RZ, UR18 ;  /* 0x00000012ff077e24 */ /* 0x002fc8000f8e00ff */
[----:B------:R1:W2:Y:S03]  /*11e50*/  SYNCS.PHASECHK.TRANS64.TRYWAIT P1, [R7+URZ+0x12430], R6 ;  /* 0x01243006070075a7 */ /* 0x0002a6000802017f */
[----:B--2---:R-:W-:Y:S05]  /*11e60*/  @!P1 NANOSLEEP.SYNCS 0x989680 ;  /* 0x009896800000995d */ /* 0x004fea0003900000 */
[----:B------:R-:W2:Y:S02]  /*11e70*/  @!P1 SYNCS.PHASECHK.TRANS64 P1, [R7+URZ+0x12430], R6 ;  /* 0x01243006070095a7 */ /* 0x000ea4000802007f */
[----:B--2---:R-:W-:Y:S05]  /*11e80*/  @!P1 BRA `(.L_x_15441) ;  /* 0xfffffffc00ec9947 */ /* 0x004fea000383ffff */
[----:B------:R-:W-:Y:S05]  /*11e90*/  BRA `(.L_x_15440) ;  /* 0xffffff6400e47947 */ /* 0x000fea000383ffff */
.L_x_15445:
[----:B-1----:R-:W-:-:S04]  /*11ea0*/  IMAD.U32 R7, RZ, RZ, UR13 ;  /* 0x0000000dff077e24 */ /* 0x002fc8000f8e00ff */
[----:B------:R1:W2:Y:S03]  /*11eb0*/  SYNCS.PHASECHK.TRANS64.TRYWAIT P1, [R7+URZ+0x12450], R6 ;  /* 0x01245006070075a7 */ /* 0x0002a6000802017f */
[----:B--2---:R-:W-:Y:S05]  /*11ec0*/  @!P1 NANOSLEEP.SYNCS 0x989680 ;  /* 0x009896800000995d */ /* 0x004fea0003900000 */
[----:B------:R-:W2:Y:S02]  /*11ed0*/  @!P1 SYNCS.PHASECHK.TRANS64 P1, [R7+URZ+0x12450], R6 ;  /* 0x01245006070095a7 */ /* 0x000ea4000802007f */
[----:B--2---:R-:W-:Y:S05]  /*11ee0*/  @!P1 BRA `(.L_x_15445) ;  /* 0xfffffffc00ec9947 */ /* 0x004fea000383ffff */
[----:B------:R-:W-:Y:S05]  /*11ef0*/  BRA `(.L_x_15444) ;  /* 0xffffff6800ec7947 */ /* 0x000fea000383ffff */
.L_x_15452:
[----:B-1----:R-:W-:-:S04]  /*11f00*/  MOV R5, UR16 ;  /* 0x0000001000057c02 */ /* 0x002fc80008000f00 */
[----:B------:R1:W2:Y:S03]  /*11f10*/  SYNCS.PHASECHK.TRANS64.TRYWAIT P1, [R5+URZ+0x12450], R0 ;  /* 0x01245000050075a7 */ /* 0x0002a6000802017f */
[----:B--2---:R-:W-:Y:S05]  /*11f20*/  @!P1 NANOSLEEP.SYNCS 0x989680 ;  /* 0x009896800000995d */ /* 0x004fea0003900000 */
[----:B------:R-:W2:Y:S02]  /*11f30*/  @!P1 SYNCS.PHASECHK.TRANS64 P1, [R5+URZ+0x12450], R0 ;  /* 0x01245000050095a7 */ /* 0x000ea4000802007f */
[----:B--2---:R-:W-:Y:S05]  /*11f40*/  @!P1 BRA `(.L_x_15452) ;  /* 0xfffffffc00ec9947 */ /* 0x004fea000383ffff */
[----:B------:R-:W-:Y:S05]  /*11f50*/  BRA `(.L_x_15451) ;  /* 0xffffff9000b07947 */ /* 0x000fea000383ffff */
.L_x_15465:
[----:B------:R-:W-:Y:S02]  /*11f60*/  IMAD.MOV.U32 R13, RZ, RZ, R22 ;  /* 0x000000ffff0d7224 */ /* 0x000fe400078e0016 */
[----:B------:R-:W-:Y:S02]  /*11f70*/  IMAD.MOV.U32 R12, RZ, RZ, RZ ;  /* 0x000000ffff0c7224 */ /* 0x000fe400078e00ff */
[----:B------:R-:W-:Y:S02]  /*11f80*/  IMAD.MOV.U32 R11, RZ, RZ, 0x1f ;  /* 0x0000001fff0b7424 */ /* 0x000fe400078e00ff */
[----:B------:R-:W-:-:S07]  /*11f90*/  IMAD.MOV.U32 R15, RZ, RZ, -0x1 ;  /* 0xffffffffff0f7424 */ /* 0x000fce00078e00ff */
[----:B0----5:R-:W-:Y:S05]  /*11fa0*/  WARPSYNC.COLLECTIVE R15, `(.L_x_15516) ;  /* 0x000000000f087348 */ /* 0x021fea0003c00000 */
[----:B------:R1:W2:Y:S02]  /*11fb0*/  SHFL.IDX P6, R14, R13, R12, R11 ;  /* 0x0000000c0d0e7389 */ /* 0x0002a400000c000b */
[----:B012--5:R-:W-:Y:S01]  /*11fc0*/  ENDCOLLECTIVE ;  /* 0x000000000000791b */ /* 0x027fe20003800000 */
.L_x_15516:
[----:B------:R-:W-:Y:S05]  /*11fd0*/  BRA `(.L_x_15517) ;  /* 0xffffffc000387947 */ /* 0x000fea000383ffff */
.L_x_15467:
[----:B-1----:R-:W-:-:S04]  /*11fe0*/  MOV R2, 0x1 ;  /* 0x0000000100027802 */ /* 0x002fc80000000f00 */
[----:B------:R-:W-:-:S04]  /*11ff0*/  SHF.L.U32 R2, R2, 0x1f, RZ ;  /* 0x0000001f02027819 */ /* 0x000fc800000006ff */
[----:B------:R1:W2:Y:S03]  /*12000*/  SYNCS.PHASECHK.TRANS64.TRYWAIT P0, [R27+URZ+0x12480], R2 ;  /* 0x012480021b0075a7 */ /* 0x0002a6000800017f */
[----:B--2---:R-:W-:Y:S05]  /*12010*/  @!P0 NANOSLEEP.SYNCS 0x989680 ;  /* 0x009896800000895d */ /* 0x004fea0003900000 */
[----:B------:R-:W2:Y:S02]  /*12020*/  @!P0 SYNCS.PHASECHK.TRANS64 P0, [R27+URZ+0x12480], R2 ;  /* 0x012480021b0085a7 */ /* 0x000ea4000800007f */
[----:B--2---:R-:W-:Y:S05]  /*12030*/  @!P0 BRA `(.L_x_15467) ;  /* 0xfffffffc00e88947 */ /* 0x004fea000383ffff */
[----:B------:R-:W-:Y:S05]  /*12040*/  BRA `(.L_x_15518) ;  /* 0xffffffc400a47947 */ /* 0x000fea000383ffff */
.L_x_15468:
        /* <DEDUP_REMOVED lines=8> */
.L_x_15520:
[----:B------:R-:W-:Y:S05]  /*120d0*/  BSYNC B0 ;  /* 0x0000000000007941 */ /* 0x000fea0003800000 */
.L_x_15519:
[----:B------:R0:W-:Y:S04]  /*120e0*/  STL [R1+0x20], R4 ;  /* 0x0000200401007387 */ /* 0x0001e80000100800 */
[----:B0-----:R0:W5:Y:S01]  /*120f0*/  LDL R4, [R1+0x18] ;  /* 0x0000180001047983 */ /* 0x0011620000100800 */
[----:B------:R-:W-:Y:S01]  /*12100*/  IMAD.MOV.U32 R13, RZ, RZ, R9 ;  /* 0x000000ffff0d7224 */ /* 0x000fe200078e0009 */
[----:B------:R-:W-:Y:S01]  /*12110*/  MOV R3, R14 ;  /* 0x0000000e00037202 */ /* 0x000fe20000000f00 */
[----:B------:R-:W-:Y:S01]  /*12120*/  IMAD.MOV.U32 R12, RZ, RZ, RZ ;  /* 0x000000ffff0c7224 */ /* 0x000fe200078e00ff */
[----:B------:R-:W-:Y:S01]  /*12130*/  ISETP.LT.OR P1, PT, R8, 0x1, P2 ;  /* 0x000000010800780c */ /* 0x000fe20001721670 */
[----:B------:R-:W-:Y:S02]  /*12140*/  IMAD.MOV.U32 R11, RZ, RZ, 0x1c1f ;  /* 0x00001c1fff0b7424 */ /* 0x000fe400078e00ff */
[----:B------:R-:W-:-:S10]  /*12150*/  IMAD.MOV.U32 R15, RZ, RZ, -0x1 ;  /* 0xffffffffff0f7424 */ /* 0x000fd400078e00ff */
[----:B0----5:R-:W-:Y:S05]  /*12160*/  WARPSYNC.COLLECTIVE R15, `(.L_x_15521) ;  /* 0x000000000f087348 */ /* 0x021fea0003c00000 */
[----:B------:R1:W2:Y:S02]  /*12170*/  SHFL.IDX P6, R14, R13, R12, R11 ;  /* 0x0000000c0d0e7389 */ /* 0x0002a400000c000b */
[----:B012--5:R-:W-:Y:S01]  /*12180*/  ENDCOLLECTIVE ;  /* 0x000000000000791b */ /* 0x027fe20003800000 */
.L_x_15521:
[----:B------:R-:W0:Y:S01]  /*12190*/  S2R R15, SR_TID.X ;  /* 0x00000000000f7919 */ /* 0x000e220000002100 */
[----:B------:R-:W-:Y:S01]  /*121a0*/  IMAD.MOV.U32 R13, RZ, RZ, R10 ;  /* 0x000000ffff0d7224 */ /* 0x000fe200078e000a */
[----:B------:R-:W-:Y:S01]  /*121b0*/  MOV R12, 0x1 ;  /* 0x00000001000c7802 */ /* 0x000fe20000000f00 */
        /* <DEDUP_REMOVED lines=9> */
.L_x_15522:
        /* <DEDUP_REMOVED lines=12> */
.L_x_15523:
[----:B------:R-:W0:Y:S01]  /*12310*/  S2R R15, SR_TID.X ;  /* 0x00000000000f7919 */ /* 0x000e220000002100 */
[----:B------:R-:W-:Y:S02]  /*12320*/  IMAD.MOV.U32 R13, RZ, RZ, R10 ;  /* 0x000000ffff0d7224 */ /* 0x000fe400078e000a */
        /* <DEDUP_REMOVED lines=10> */
.L_x_15524:
[----:B------:R-:W-:Y:S01]  /*123d0*/  @!PT LDS RZ, [RZ] ;  /* 0x00000000fffff984 */ /* 0x000fe20000000800 */
[----:B------:R-:W-:Y:S01]  /*123e0*/  @!PT LDS RZ, [RZ] ;  /* 0x00000000fffff984 */ /* 0x000fe20000000800 */
[----:B------:R-:W-:Y:S01]  /*123f0*/  @!PT LDS RZ, [RZ] ;  /* 0x00000000fffff984 */ /* 0x000fe20000000800 */
[----:B------:R0:W-:Y:S01]  /*12400*/  LDGSTS.E.BYPASS.LTC128B.128 [R4+0x5a00], desc[UR50][R2.64], !P1 ;  /* 0x05a0000002047fae */ /* 0x0001e2000c901d72 */
[----:B------:R-:W-:Y:S01]  /*12410*/  ISETP.LT.OR P1, PT, R8, 0x41, P2 ;  /* 0x000000410800780c */ /* 0x000fe20001721670 */
[----:B------:R-:W-:Y:S01]  /*12420*/  IMAD.MOV.U32 R13, RZ, RZ, R9 ;  /* 0x000000ffff0d7224 */ /* 0x000fe200078e0009 */
[----:B0-----:R-:W-:-:S11]  /*12430*/  MOV R3, R14 ;  /* 0x0000000e00037202 */ /* 0x001fd60000000f00 */
[----:B------:R-:W-:Y:S05]  /*12440*/  WARPSYNC.COLLECTIVE R15, `(.L_x_15525) ;  /* 0x000000000f087348 */ /* 0x000fea0003c00000 */
[----:B------:R0:W1:Y:S02]  /*12450*/  SHFL.IDX P6, R14, R13, R12, R11 ;  /* 0x0000000c0d0e7389 */ /* 0x00006400000c000b */
[----:B01----:R-:W-:Y:S01]  /*12460*/  ENDCOLLECTIVE ;  /* 0x000000000000791b */ /* 0x003fe20003800000 */
.L_x_15525:
[----:B------:R-:W0:Y:S01]  /*12470*/  S2R R15, SR_TID.X ;  /* 0x00000000000f7919 */ /* 0x000e220000002100 */
[----:B------:R-:W-:Y:S01]  /*12480*/  MOV R13, R10 ;  /* 0x0000000a000d7202 */ /* 0x000fe20000000f00 */
        /* <DEDUP_REMOVED lines=10> */
.L_x_15526:
        /* <DEDUP_REMOVED lines=11> */
.L_x_15527:
[----:B------:R-:W-:Y:S01]  /*125e0*/  SHF.L.U32 R3, R3, 0x4, RZ ;  /* 0x0000000403037819 */ /* 0x000fe200000006ff */
        /* <DEDUP_REMOVED lines=17> */
.L_x_15528:
[C---:B------:R-:W-:Y:S02]  /*12700*/  ISETP.GE.AND P0, PT, R8.reuse, 0x41, PT ;  /* 0x000000410800780c */ /* 0x040fe40003f06270 */
[----:B------:R-:W-:Y:S02]  /*12710*/  ISETP.GE.AND P1, PT, R8, 0x61, PT ;  /* 0x000000610800780c */ /* 0x000fe40003f26270 */
[----:B------:R-:W-:Y:S01]  /*12720*/  @P5 LOP3.LUT R0, R0, 0x10, RZ, 0xfc, !PT ;  /* 0x0000001000005812 */ /* 0x000fe200078efcff */
[----:B------:R-:W-:Y:S01]  /*12730*/  IMAD.MOV.U32 R13, RZ, RZ, R18 ;  /* 0x000000ffff0d7224 */ /* 0x000fe200078e0012 */
[----:B------:R-:W-:-:S09]  /*12740*/  MOV R17, R14 ;  /* 0x0000000e00117202 */ /* 0x000fd20000000f00 */
[----:B------:R-:W-:Y:S05]  /*12750*/  WARPSYNC.COLLECTIVE R15, `(.L_x_15529) ;  /* 0x000000000f087348 */ /* 0x000fea0003c00000 */
[----:B------:R0:W1:Y:S02]  /*12760*/  SHFL.IDX P6, R14, R13, R12, R11 ;  /* 0x0000000c0d0e7389 */ /* 0x00006400000c000b */
[----:B01----:R-:W-:Y:S01]  /*12770*/  ENDCOLLECTIVE ;  /* 0x000000000000791b */ /* 0x003fe20003800000 */
.L_x_15529:
[----:B------:R-:W-:Y:S01]  /*12780*/  IMAD.MOV.U32 R2, RZ, RZ, R14 ;  /* 0x000000ffff027224 */ /* 0x000fe200078e000e */
[----:B------:R-:W-:Y:S06]  /*12790*/  BRA `(.L_x_15530) ;  /* 0xffffffc400247947 */ /* 0x000fec000383ffff */
.L_x_15471:
[----:B-1----:R-:W-:-:S05]  /*127a0*/  IMAD.MOV.U32 R2, RZ, RZ, 0x1 ;  /* 0x00000001ff027424 */ /* 0x002fca00078e00ff */
[----:B------:R-:W-:-:S04]  /*127b0*/  SHF.L.U32 R2, R2, 0x1f, RZ ;  /* 0x0000001f02027819 */ /* 0x000fc800000006ff */
[----:B------:R1:W2:Y:S03]  /*127c0*/  SYNCS.PHASECHK.TRANS64.TRYWAIT P2, [R27+URZ+0x12440], R2 ;  /* 0x012440021b0075a7 */ /* 0x0002a6000804017f */
[----:B--2---:R-:W-:Y:S05]  /*127d0*/  @!P2 NANOSLEEP.SYNCS 0x989680 ;  /* 0x009896800000a95d */ /* 0x004fea0003900000 */
[----:B------:R-:W2:Y:S02]  /*127e0*/  @!P2 SYNCS.PHASECHK.TRANS64 P2, [R27+URZ+0x12440], R2 ;  /* 0x012440021b00a5a7 */ /* 0x000ea4000804007f */
[----:B--2---:R-:W-:Y:S05]  /*127f0*/  @!P2 BRA `(.L_x_15471) ;  /* 0xfffffffc00e8a947 */ /* 0x004fea000383ffff */
[----:B------:R-:W-:Y:S05]  /*12800*/  BRA `(.L_x_15531) ;  /* 0xffffffc400747947 */ /* 0x000fea000383ffff */
.L_x_15472:
[----:B------:R-:W-:Y:S01]  /*12810*/  BSSY B0, `(.L_x_15532) ;  /* 0x0000008000007945 */ /* 0x000fe20003800000 */
[----:B------:R-:W-:Y:S01]  /*12820*/  IMAD.MOV.U32 R13, RZ, RZ, R5 ;  /* 0x000000ffff0d7224 */ /* 0x000fe200078e0005 */
[----:B------:R-:W-:Y:S01]  /*12830*/  MOV R12, RZ ;  /* 0x000000ff000c7202 */ /* 0x000fe20000000f00 */
[----:B------:R-:W-:Y:S02]  /*12840*/  IMAD.MOV.U32 R11, RZ, RZ, 0x1c1f ;  /* 0x00001c1fff0b7424 */ /* 0x000fe400078e00ff */
[----:B------:R-:W-:-:S07]  /*12850*/  IMAD.MOV.U32 R15, RZ, RZ, -0x1 ;  /* 0xffffffffff0f7424 */ /* 0x000fce00078e00ff */
[----:B-----5:R-:W-:Y:S05]  /*12860*/  WARPSYNC.COLLECTIVE R15, `(.L_x_15533) ;  /* 0x000000000f087348 */ /* 0x020fea0003c00000 */
[----:B------:R0:W1:Y:S02]  /*12870*/  SHFL.IDX P6, R14, R13, R12, R11 ;  /* 0x0000000c0d0e7389 */ /* 0x00006400000c000b */
[----:B01---5:R-:W-:Y:S01]  /*12880*/  ENDCOLLECTIVE ;  /* 0x000000000000791b */ /* 0x023fe20003800000 */
.L_x_15533:
[----:B------:R-:W-:Y:S05]  /*12890*/  BSYNC B0 ;  /* 0x0000000000007941 */ /* 0x000fea0003800000 */
.L_x_15532:
        /* <DEDUP_REMOVED lines=8> */
.L_x_15534:
[----:B------:R-:W-:Y:S01]  /*12920*/  MOV R13, R5 ;  /* 0x00000005000d7202 */ /* 0x000fe20000000f00 */
[----:B------:R-:W-:Y:S01]  /*12930*/  IMAD.MOV.U32 R12, RZ, RZ, 0x1 ;  /* 0x00000001ff0c7424 */ /* 0x000fe200078e00ff */
[----:B------:R-:W-:-:S05]  /*12940*/  @P4 IADD3 R14, P2, R24, R14, RZ ;  /* 0x0000000e180e4210 */ /* 0x000fca0007f5e0ff */
[----:B------:R-:W-:Y:S02]  /*12950*/  @P4 IMAD.X R3, RZ, RZ, R2, P2 ;  /* 0x000000ffff034224 */ /* 0x000fe400010e0602 */
[----:B------:R-:W-:-:S07]  /*12960*/  @P4 IMAD.MOV.U32 R2, RZ, RZ, R14 ;  /* 0x000000ffff024224 */ /* 0x000fce00078e000e */
[----:B------:R-:W-:Y:S05]  /*12970*/  WARPSYNC.COLLECTIVE R15, `(.L_x_15535) ;  /* 0x000000000f087348 */ /* 0x000fea0003c00000 */
[----:B------:R0:W1:Y:S02]  /*12980*/  SHFL.IDX P6, R14, R13, R12, R11 ;  /* 0x0000000c0d0e7389 */ /* 0x00006400000c000b */
[----:B01----:R-:W-:Y:S01]  /*12990*/  ENDCOLLECTIVE ;  /* 0x000000000000791b */ /* 0x003fe20003800000 */
.L_x_15535:
        /* <DEDUP_REMOVED lines=9> */
.L_x_15536:
[----:B------:R-:W-:Y:S02]  /*12a30*/  IMAD.MOV.U32 R13, RZ, RZ, R5 ;  /* 0x000000ffff0d7224 */ /* 0x000fe400078e0005 */
[----:B------:R-:W-:Y:S01]  /*12a40*/  IMAD.MOV.U32 R12, RZ, RZ, 0x2 ;  /* 0x00000002ff0c7424 */ /* 0x000fe200078e00ff */
[----:B------:R-:W-:-:S05]  /*12a50*/  @P3 IADD3 R14, P2, R24, R14, RZ ;  /* 0x0000000e180e3210 */ /* 0x000fca0007f5e0ff */
[----:B------:R-:W-:Y:S01]  /*12a60*/  @P3 IMAD.X R3, RZ, RZ, R2, P2 ;  /* 0x000000ffff033224 */ /* 0x000fe200010e0602 */
[----:B------:R-:W-:-:S07]  /*12a70*/  @P3 MOV R2, R14 ;  /* 0x0000000e00023202 */ /* 0x000fce0000000f00 */
[----:B------:R-:W-:Y:S05]  /*12a80*/  WARPSYNC.COLLECTIVE R15, `(.L_x_15537) ;  /* 0x000000000f087348 */ /* 0x000fea0003c00000 */
[----:B------:R0:W1:Y:S02]  /*12a90*/  SHFL.IDX P6, R14, R13, R12, R11 ;  /* 0x0000000c0d0e7389 */ /* 0x00006400000c000b */
[----:B01----:R-:W-:Y:S01]  /*12aa0*/  ENDCOLLECTIVE ;  /* 0x000000000000791b */ /* 0x003fe20003800000 */
.L_x_15537:
        /* <DEDUP_REMOVED lines=9> */
.L_x_15538:
[----:B------:R-:W-:Y:S02]  /*12b40*/  IMAD.MOV.U32 R13, RZ, RZ, R5 ;  /* 0x000000ffff0d7224 */ /* 0x000fe400078e0005 */
[----:B------:R-:W-:Y:S01]  /*12b50*/  IMAD.MOV.U32 R12, RZ, RZ, 0x3 ;  /* 0x00000003ff0c7424 */ /* 0x000fe200078e00ff */
[----:B------:R-:W-:-:S13]  /*12b60*/  @P0 IADD3 R3, P2, R24, R14, RZ ;  /* 0x0000000e18030210 */ /* 0x000fda0007f5e0ff */
[----:B------:R-:W-:Y:S05]  /*12b70*/  WARPSYNC.COLLECTIVE R15, `(.L_x_15539) ;  /* 0x000000000f087348 */ /* 0x000fea0003c00000 */
[----:B------:R0:W1:Y:S02]  /*12b80*/  SHFL.IDX P6, R14, R13, R12, R11 ;  /* 0x0000000c0d0e7389 */ /* 0x00006400000c000b */
[----:B01----:R-:W-:Y:S01]  /*12b90*/  ENDCOLLECTIVE ;  /* 0x000000000000791b */ /* 0x003fe20003800000 */
.L_x_15539:
        /* <DEDUP_REMOVED lines=13> */
.L_x_15540:
[----:B------:R-:W-:Y:S01]  /*12c70*/  IMAD.MOV.U32 R13, RZ, RZ, R7 ;  /* 0x000000ffff0d7224 */ /* 0x000fe200078e0007 */
[----:B------:R-:W-:Y:S02]  /*12c80*/  MOV R12, RZ ;  /* 0x000000ff000c7202 */ /* 0x000fe40000000f00 */
[----:B------:R-:W-:-:S07]  /*12c90*/  MOV R4, R14 ;  /* 0x0000000e00047202 */ /* 0x000fce0000000f00 */
[----:B------:R-:W-:Y:S05]  /*12ca0*/  WARPSYNC.COLLECTIVE R15, `(.L_x_15541) ;  /* 0x000000000f087348 */ /* 0x000fea0003c00000 */
[----:B------:R0:W1:Y:S02]  /*12cb0*/  SHFL.IDX P6, R14, R13, R12, R11 ;  /* 0x0000000c0d0e7389 */ /* 0x00006400000c000b */
[----:B01----:R-:W-:Y:S01]  /*12cc0*/  ENDCOLLECTIVE ;  /* 0x000000000000791b */ /* 0x003fe20003800000 */
.L_x_15541:
        /* <DEDUP_REMOVED lines=13> */
.L_x_15542:
[----:B------:R-:W-:Y:S05]  /*12da0*/  BRA `(.L_x_15543) ;  /* 0xffffffc400287947 */ /* 0x000fea000383ffff */
.L_x_15477:
[----:B------:R-:W-:Y:S01]  /*12db0*/  IMAD.MOV.U32 R13, RZ, RZ, R4 ;  /* 0x000000ffff0d7224 */ /* 0x000fe200078e0004 */
[----:B------:R-:W-:Y:S01]  /*12dc0*/  MOV R11, 0x1c1f ;  /* 0x00001c1f000b7802 */ /* 0x000fe20000000f00 */
[----:B------:R-:W-:Y:S02]  /*12dd0*/  IMAD.MOV.U32 R12, RZ, RZ, RZ ;  /* 0x000000ffff0c7224 */ /* 0x000fe400078e00ff */
[----:B------:R-:W-:Y:S02]  /*12de0*/  IMAD.MOV.U32 R15, RZ, RZ, -0x1 ;  /* 0xffffffffff0f7424 */ /* 0x000fe400078e00ff */
[----:B------:R-:W-:-:S07]  /*12df0*/  IMAD.U32 R7, RZ, RZ, UR46 ;  /* 0x0000002eff077e24 */ /* 0x000fce000f8e00ff */
[----:B------:R-:W-:Y:S05]  /*12e00*/  WARPSYNC.COLLECTIVE R15, `(.L_x_15544) ;  /* 0x000000000f087348 */ /* 0x000fea0003c00000 */
[----:B------:R0:W1:Y:S02]  /*12e10*/  SHFL.IDX P6, R14, R13, R12, R11 ;  /* 0x0000000c0d0e7389 */ /* 0x00006400000c000b */
[----:B01----:R-:W-:Y:S01]  /*12e20*/  ENDCOLLECTIVE ;  /* 0x000000000000791b */ /* 0x003fe20003800000 */
.L_x_15544:
[----:B------:R-:W-:-:S04]  /*12e30*/  IMAD R7, R7, 0xc0, R28 ;  /* 0x000000c007077824 */ /* 0x000fc800078e021c */
[----:B------:R-:W-:Y:S02]  /*12e40*/  VIADD R9, R7, 0x20 ;  /* 0x0000002007097836 */ /* 0x000fe40000000000 */
[----:B------:R-:W-:Y:S02]  /*12e50*/  IMAD.MOV.U32 R13, RZ, RZ, R0 ;  /* 0x000000ffff0d7224 */ /* 0x000fe400078e0000 */
[----:B------:R-:W-:-:S07]  /*12e60*/  IMAD.MOV.U32 R2, RZ, RZ, R14 ;  /* 0x000000ffff027224 */ /* 0x000fce00078e000e */
[----:B------:R-:W-:Y:S05]  /*12e70*/  WARPSYNC.COLLECTIVE R15, `(.L_x_15545) ;  /* 0x000000000f087348 */ /* 0x000fea0003c00000 */
[----:B------:R0:W1:Y:S02]  /*12e80*/  SHFL.IDX P6, R14, R13, R12, R11 ;  /* 0x0000000c0d0e7389 */ /* 0x00006400000c000b */
[----:B01----:R-:W-:Y:S01]  /*12e90*/  ENDCOLLECTIVE ;  /* 0x000000000000791b */ /* 0x003fe20003800000 */
.L_x_15545:
[----:B------:R-:W-:Y:S02]  /*12ea0*/  ULDC UR4, c[0x0][0x288] ;  /* 0x0000a20000047ab9 */ /* 0x000fe40000000800 */
[----:B------:R-:W-:-:S05]  /*12eb0*/  IMAD R6, R6, UR4, RZ ;  /* 0x0000000406067c24 */ /* 0x000fca000f8e02ff */
[----:B------:R-:W-:Y:S01]  /*12ec0*/  ISETP.GE.AND P2, PT, R7, R6, PT ;  /* 0x000000060700720c */ /* 0x000fe20003f46270 */
[----:B------:R-:W-:Y:S02]  /*12ed0*/  IMAD.MOV.U32 R13, RZ, RZ, R4 ;  /* 0x000000ffff0d7224 */ /* 0x000fe400078e0004 */
[----:B------:R-:W-:Y:S01]  /*12ee0*/  IMAD.MOV.U32 R12, RZ, RZ, 0x1 ;  /* 0x00000001ff0c7424 */ /* 0x000fe200078e00ff */
[----:B------:R-:W-:-:S09]  /*12ef0*/  MOV R3, R14 ;  /* 0x0000000e00037202 */ /* 0x000fd20000000f00 */
[----:B------:R-:W-:Y:S05]  /*12f00*/  WARPSYNC.COLLECTIVE R15, `(.L_x_15546) ;  /* 0x000000000f087348 */ /* 0x000fea0003c00000 */
[----:B------:R0:W1:Y:S02]  /*12f10*/  SHFL.IDX P6, R14, R13, R12, R11 ;  /* 0x0000000c0d0e7389 */ /* 0x00006400000c000b */
[----:B01----:R-:W-:Y:S01]  /*12f20*/  ENDCOLLECTIVE ;  /* 0x000000000000791b */ /* 0x003fe20003800000 */
.L_x_15546:
[----:B------:R-:W-:-:S05]  /*12f30*/  @!P2 IADD3 R3, P1, R24, R3, RZ ;  /* 0x000000031803a210 */ /* 0x000fca0007f3e0ff */
[----:B------:R-:W-:Y:S01]  /*12f40*/  @!P2 IMAD.X R2, RZ, RZ, R2, P1 ;  /* 0x000000ffff02a224 */ /* 0x000fe200008e0602 */
[----:B------:R-:W-:-:S04]  /*12f50*/  ISETP.GE.AND P1, PT, R9, R6, PT ;  /* 0x000000060900720c */ /* 0x000fc80003f26270 */
        /* <DEDUP_REMOVED lines=9> */
[----:B0-----:R-:W-:Y:S05]  /*12ff0*/  WARPSYNC.COLLECTIVE R15, `(.L_x_15547) ;  /* 0x000000000f087348 */ /* 0x001fea0003c00000 */
[----:B------:R1:W2:Y:S02]  /*13000*/  SHFL.IDX P6, R14, R13, R12, R11 ;  /* 0x0000000c0d0e7389 */ /* 0x0002a400000c000b */
[----:B012---:R-:W-:Y:S01]  /*13010*/  ENDCOLLECTIVE ;  /* 0x000000000000791b */ /* 0x007fe20003800000 */
.L_x_15547:
[----:B------:R-:W-:Y:S02]  /*13020*/  IMAD.MOV.U32 R13, RZ, RZ, R4 ;  /* 0x000000ffff0d7224 */ /* 0x000fe400078e0004 */
[----:B------:R-:W-:Y:S02]  /*13030*/  IMAD.MOV.U32 R12, RZ, RZ, 0x2 ;  /* 0x00000002ff0c7424 */ /* 0x000fe400078e00ff */
[----:B------:R-:W-:-:S05]  /*13040*/  IMAD.MOV.U32 R11, RZ, RZ, R14 ;  /* 0x000000ffff0b7224 */ /* 0x000fca00078e000e */
[----:B------:R-:W-:Y:S01]  /*13050*/  @!P1 IADD3 R2, P2, R24, R11, RZ ;  /* 0x0000000b18029210 */ /* 0x000fe20007f5e0ff */
[----:B------:R-:W-:-:S04]  /*13060*/  IMAD.MOV.U32 R11, RZ, RZ, 0x1c1f ;  /* 0x00001c1fff0b7424 */ /* 0x000fc800078e00ff */
[----:B------:R-:W-:-:S08]  /*13070*/  @!P1 IMAD.X R9, RZ, RZ, R9, P2 ;  /* 0x000000ffff099224 */ /* 0x000fd000010e0609 */
[----:B------:R-:W-:Y:S05]  /*13080*/  WARPSYNC.COLLECTIVE R15, `(.L_x_15548) ;  /* 0x000000000f087348 */ /* 0x000fea0003c00000 */
[----:B------:R0:W1:Y:S02]  /*13090*/  SHFL.IDX P6, R14, R13, R12, R11 ;  /* 0x0000000c0d0e7389 */ /* 0x00006400000c000b */
[----:B01----:R-:W-:Y:S01]  /*130a0*/  ENDCOLLECTIVE ;  /* 0x000000000000791b */ /* 0x003fe20003800000 */
.L_x_15548:
[----:B------:R-:W-:Y:S01]  /*130b0*/  @!P1 IMAD.MOV.U32 R3, RZ, RZ, R9 ;  /* 0x000000ffff039224 */ /* 0x000fe200078e0009 */
[----:B------:R-:W-:-:S04]  /*130c0*/  IADD3 R9, R7, 0x40, RZ ;  /* 0x0000004007097810 */ /* 0x000fc80007ffe0ff */
[----:B------:R-:W-:Y:S01]  /*130d0*/  ISETP.GE.AND P2, PT, R9, R6, PT ;  /* 0x000000060900720c */ /* 0x000fe20003f46270 */
[----:B------:R-:W-:Y:S01]  /*130e0*/  @!PT LDS RZ, [RZ] ;  /* 0x00000000fffff984 */ /* 0x000fe20000000800 */
[----:B------:R-:W-:Y:S01]  /*130f0*/  @!PT LDS RZ, [RZ] ;  /* 0x00000000fffff984 */ /* 0x000fe20000000800 */
[----:B------:R-:W-:Y:S01]  /*13100*/  @!PT LDS RZ, [RZ] ;  /* 0x00000000fffff984 */ /* 0x000fe20000000800 */
[----:B------:R0:W-:Y:S01]  /*13110*/  @!P1 LDGSTS.E.BYPASS.LTC128B.128 [R18+0xaa00], desc[UR50][R2.64], !P0 ;  /* 0x0aa0000002129fae */ /* 0x0001e2000c101d72 */
[----:B------:R-:W-:Y:S01]  /*13120*/  MOV R13, R0 ;  /* 0x00000000000d7202 */ /* 0x000fe20000000f00 */
[----:B------:R-:W-:-:S10]  /*13130*/  IMAD.MOV.U32 R10, RZ, RZ, R14 ;  /* 0x000000ffff0a7224 */ /* 0x000fd400078e000e */
[----:B0-----:R-:W-:Y:S05]  /*13140*/  WARPSYNC.COLLECTIVE R15, `(.L_x_15549) ;  /* 0x000000000f087348 */ /* 0x001fea0003c00000 */
[----:B------:R1:W2:Y:S02]  /*13150*/  SHFL.IDX P6, R14, R13, R12, R11 ;  /* 0x0000000c0d0e7389 */ /* 0x0002a400000c000b */
[----:B012---:R-:W-:Y:S01]  /*13160*/  ENDCOLLECTIVE ;  /* 0x000000000000791b */ /* 0x007fe20003800000 */
.L_x_15549:
        /* <DEDUP_REMOVED lines=8> */
.L_x_15550:
[----:B------:R-:W-:Y:S01]  /*131f0*/  @!PT LDS RZ, [RZ] ;  /* 0x00000000fffff984 */ /* 0x000fe20000000800 */
[----:B------:R-:W-:Y:S01]  /*13200*/  @!PT LDS RZ, [RZ] ;  /* 0x00000000fffff984 */ /* 0x000fe20000000800 */
[----:B------:R-:W-:Y:S01]  /*13210*/  @!PT LDS RZ, [RZ] ;  /* 0x00000000fffff984 */ /* 0x000fe20000000800 */
[----:B------:R0:W-:Y:S01]  /*13220*/  @!P2 LDGSTS.E.BYPASS.LTC128B.128 [R18+0xb200], desc[UR50][R2.64], !P0 ;  /* 0x0b2000000212afae */ /* 0x0001e2000c101d72 */
[----:B------:R-:W-:Y:S02]  /*13230*/  IMAD.MOV.U32 R13, RZ, RZ, R0 ;  /* 0x000000ffff0d7224 */ /* 0x000fe400078e0000 */
[----:B0-----:R-:W-:-:S05]  /*13240*/  VIADD R3, R7, 0x60 ;  /* 0x0000006007037836 */ /* 0x001fca0000000000 */
[----:B------:R-:W-:Y:S02]  /*13250*/  ISETP.GE.AND P1, PT, R3, R6, PT ;  /* 0x000000060300720c */ /* 0x000fe40003f26270 */
[----:B------:R-:W-:-:S11]  /*13260*/  MOV R4, R14 ;  /* 0x0000000e00047202 */ /* 0x000fd60000000f00 */
[----:B------:R-:W-:Y:S05]  /*13270*/  WARPSYNC.COLLECTIVE R15, `(.L_x_15551) ;  /* 0x000000000f087348 */ /* 0x000fea0003c00000 */
[----:B------:R0:W1:Y:S02]  /*13280*/  SHFL.IDX P6, R14, R13, R12, R11 ;  /* 0x0000000c0d0e7389 */ /* 0x00006400000c000b */
[----:B01----:R-:W-:Y:S01]  /*13290*/  ENDCOLLECTIVE ;  /* 0x000000000000791b */ /* 0x003fe20003800000 */
.L_x_15551:
[----:B------:R-:W-:Y:S02]  /*132a0*/  IMAD.MOV.U32 R13, RZ, RZ, R8 ;  /* 0x000000ffff0d7224 */ /* 0x000fe400078e0008 */
[----:B------:R-:W-:Y:S02]  /*132b0*/  IMAD.MOV.U32 R12, RZ, RZ, RZ ;  /* 0x000000ffff0c7224 */ /* 0x000fe400078e00ff */
[----:B------:R-:W-:-:S07]  /*132c0*/  IMAD.MOV.U32 R0, RZ, RZ, R14 ;  /* 0x000000ffff007224 */ /* 0x000fce00078e000e */
[----:B------:R-:W-:Y:S05]  /*132d0*/  WARPSYNC.COLLECTIVE R15, `(.L_x_15552) ;  /* 0x000000000f087348 */ /* 0x000fea0003c00000 */
[----:B------:R0:W1:Y:S02]  /*132e0*/  SHFL.IDX P6, R14, R13, R12, R11 ;  /* 0x0000000c0d0e7389 */ /* 0x00006400000c000b */
[----:B01----:R-:W-:Y:S01]  /*132f0*/  ENDCOLLECTIVE ;  /* 0x000000000000791b */ /* 0x003fe20003800000 */
.L_x_15552:
[----:B------:R-:W-:-:S04]  /*13300*/  @!P1 IADD3 R9, P2, R24, R0, RZ ;  /* 0x0000000018099210 */ /* 0x000fc80007f5e0ff */
[----:B------:R-:W-:Y:S01]  /*13310*/  @!P1 MOV R2, R9 ;  /* 0x0000000900029202 */ /* 0x000fe20000000f00 */
[----:B------:R-:W-:-:S05]  /*13320*/  @!P1 IMAD.X R3, RZ, RZ, R4, P2 ;  /* 0x000000ffff039224 */ /* 0x000fca00010e0604 */
[----:B------:R-:W-:Y:S01]  /*13330*/  @!PT LDS RZ, [RZ] ;  /* 0x00000000fffff984 */ /* 0x000fe20000000800 */
[----:B------:R-:W-:Y:S01]  /*13340*/  @!PT LDS RZ, [RZ] ;  /* 0x00000000fffff984 */ /* 0x000fe20000000800 */
[----:B------:R-:W-:Y:S01]  /*13350*/  @!PT LDS RZ, [RZ] ;  /* 0x00000000fffff984 */ /* 0x000fe20000000800 */
[----:B------:R0:W-:Y:S01]  /*13360*/  @!P1 LDGSTS.E.BYPASS.LTC128B.128 [R18+0xba00], desc[UR50][R2.64], !P0 ;  /* 0x0ba0000002129fae */ /* 0x0001e2000c101d72 */
[----:B------:R-:W-:Y:S02]  /*13370*/  IMAD.MOV.U32 R13, RZ, RZ, R5 ;  /* 0x000000ffff0d7224 */ /* 0x000fe400078e0005 */
[----:B0-----:R-:W-:Y:S01]  /*13380*/  IMAD.MOV.U32 R2, RZ, RZ, R14 ;  /* 0x000000ffff027224 */ /* 0x001fe200078e000e */
[----:B------:R-:W-:-:S07]  /*13390*/  IADD3 R3, R7, 0x80, RZ ;  /* 0x0000008007037810 */ /* 0x000fce0007ffe0ff */
[----:B------:R-:W-:Y:S05]  /*133a0*/  WARPSYNC.COLLECTIVE R15, `(.L_x_15553) ;  /* 0x000000000f087348 */ /* 0x000fea0003c00000 */
[----:B------:R0:W1:Y:S02]  /*133b0*/  SHFL.IDX P6, R14, R13, R12, R11 ;  /* 0x0000000c0d0e7389 */ /* 0x00006400000c000b */
[----:B01----:R-:W-:Y:S01]  /*133c0*/  ENDCOLLECTIVE ;  /* 0x000000000000791b */ /* 0x003fe20003800000 */
.L_x_15553:
[----:B------:R-:W-:Y:S01]  /*133d0*/  ISETP.GE.AND P1, PT, R3, R6, PT ;  /* 0x000000060300720c */ /* 0x000fe20003f26270 */
[----:B------:R-:W-:Y:S01]  /*133e0*/  IMAD.MOV.U32 R13, RZ, RZ, R8 ;  /* 0x000000ffff0d7224 */ /* 0x000fe200078e0008 */
[----:B------:R-:W-:-:S11]  /*133f0*/  MOV R12, 0x1 ;  /* 0x00000001000c7802 */ /* 0x000fd60000000f00 */
[----:B------:R-:W-:-:S13]  /*13400*/  @!P1 IADD3 R0, P3, R24, R14, RZ ;  /* 0x0000000e18009210 */ /* 0x000fda0007f7e0ff */
[----:B------:R-:W-:Y:S05]  /*13410*/  WARPSYNC.COLLECTIVE R15, `(.L_x_15554) ;  /* 0x000000000f087348 */ /* 0x000fea0003c00000 */
[----:B------:R0:W1:Y:S02]  /*13420*/  SHFL.IDX P6, R14, R13, R12, R11 ;  /* 0x0000000c0d0e7389 */ /* 0x00006400000c000b */
[----:B01----:R-:W-:Y:S01]  /*13430*/  ENDCOLLECTIVE ;  /* 0x000000000000791b */ /* 0x003fe20003800000 */
.L_x_15554:
        /* <DEDUP_REMOVED lines=12> */
.L_x_15555:
[----:B------:R-:W-:Y:S05]  /*13500*/  BRA `(.L_x_15556) ;  /* 0xffffffc400c47947 */ /* 0x000fea000383ffff */
.L_x_15478:
[----:B0-----:R0:W1:Y:S02]  /*13510*/  SYNCS.PHASECHK.TRANS64.TRYWAIT P0, [R27+URZ+0x12420], R0 ;  /* 0x012420001b0075a7 */ /* 0x001064000800017f */
[----:B-1----:R-:W-:Y:S05]  /*13520*/  @!P0 NANOSLEEP.SYNCS 0x989680 ;  /* 0x009896800000895d */ /* 0x002fea0003900000 */
[----:B------:R-:W1:Y:S02]  /*13530*/  @!P0 SYNCS.PHASECHK.TRANS64 P0, [R27+URZ+0x12420], R0 ;  /* 0x012420001b0085a7 */ /* 0x000e64000800007f */
[----:B-1----:R-:W-:Y:S05]  /*13540*/  @!P0 BRA `(.L_x_15478) ;  /* 0xfffffffc00f08947 */ /* 0x002fea000383ffff */
[----:B------:R-:W-:Y:S05]  /*13550*/  BRA `(.L_x_15557) ;  /* 0xffffffc400f47947 */ /* 0x000fea000383ffff */
.L_x_15481:
[----:B0-----:R0:W1:Y:S02]  /*13560*/  SYNCS.PHASECHK.TRANS64.TRYWAIT P1, [R5+URZ+0x12480], R29 ;  /* 0x0124801d050075a7 */ /* 0x001064000802017f */
[----:B-1----:R-:W-:Y:S05]  /*13570*/  @!P1 NANOSLEEP.SYNCS 0x989680 ;  /* 0x009896800000995d */ /* 0x002fea0003900000 */
[----:B------:R-:W1:Y:S02]  /*13580*/  @!P1 SYNCS.PHASECHK.TRANS64 P1, [R5+URZ+0x12480], R29 ;  /* 0x0124801d050095a7 */ /* 0x000e64000802007f */
[----:B-1----:R-:W-:Y:S05]  /*13590*/  @!P1 BRA `(.L_x_15481) ;  /* 0xfffffffc00f09947 */ /* 0x002fea000383ffff */
[----:B------:R-:W-:Y:S05]  /*135a0*/  BRA `(.L_x_15558) ;  /* 0xffffffcc000c7947 */ /* 0x000fea000383ffff */
.L_x_15482:
        /* <DEDUP_REMOVED lines=8> */
.L_x_15560:
[----:B------:R-:W-:Y:S05]  /*13630*/  BSYNC B0 ;  /* 0x0000000000007941 */ /* 0x000fea0003800000 */
.L_x_15559:
[----:B------:R0:W5:Y:S01]  /*13640*/  LDL R6, [R1] ;  /* 0x0000000001067983 */ /* 0x0001620000100800 */
[----:B------:R-:W-:Y:S01]  /*13650*/  IMAD.MOV.U32 R13, RZ, RZ, R7 ;  /* 0x000000ffff0d7224 */ /* 0x000fe200078e0007 */
[----:B------:R-:W-:Y:S01]  /*13660*/  MOV R11, 0x1c1f ;  /* 0x00001c1f000b7802 */ /* 0x000fe20000000f00 */
[----:B------:R-:W-:Y:S02]  /*13670*/  IMAD.MOV.U32 R12, RZ, RZ, RZ ;  /* 0x000000ffff0c7224 */ /* 0x000fe400078e00ff */
[----:B------:R-:W-:Y:S02]  /*13680*/  IMAD.MOV.U32 R15, RZ, RZ, -0x1 ;  /* 0xffffffffff0f7424 */ /* 0x000fe400078e00ff */
[----:B------:R-:W-:-:S07]  /*13690*/  IMAD.MOV.U32 R3, RZ, RZ, R14 ;  /* 0x000000ffff037224 */ /* 0x000fce00078e000e */
[----:B0----5:R-:W-:Y:S05]  /*136a0*/  WARPSYNC.COLLECTIVE R15, `(.L_x_15561) ;  /* 0x000000000f087348 */ /* 0x021fea0003c00000 */
[----:B------:R1:W2:Y:S02]  /*136b0*/  SHFL.IDX P6, R14, R13, R12, R11 ;  /* 0x0000000c0d0e7389 */ /* 0x0002a400000c000b */
[----:B012--5:R-:W-:Y:S01]  /*136c0*/  ENDCOLLECTIVE ;  /* 0x000000000000791b */ /* 0x027fe20003800000 */
.L_x_15561:
        /* <DEDUP_REMOVED lines=12> */
.L_x_15562:
        /* <DEDUP_REMOVED lines=10> */
.L_x_15563:
[----:B------:R-:W0:Y:S01]  /*13830*/  S2R R15, SR_TID.X ;  /* 0x00000000000f7919 */ /* 0x000e220000002100 */
[----:B------:R-:W-:Y:S02]  /*13840*/  IMAD.MOV.U32 R13, RZ, RZ, R17 ;  /* 0x000000ffff0d7224 */ /* 0x000fe400078e0011 */
[----:B------:R-:W-:Y:S02]  /*13850*/  IMAD.MOV.U32 R12, RZ, RZ, 0x2 ;  /* 0x00000002ff0c7424 */ /* 0x000fe400078e00ff */
[----:B------:R-:W-:Y:S01]  /*13860*/  IMAD.MOV.U32 R2, RZ, RZ, R14 ;  /* 0x000000ffff027224 */ /* 0x000fe200078e000e */
[----:B0-----:R-:W-:-:S04]  /*13870*/  SHF.L.U32 R15, R15, 0x4, RZ ;  /* 0x000000040f0f7819 */ /* 0x001fc800000006ff */
[----:B------:R-:W-:-:S04]  /*13880*/  LOP3.LUT R15, R15, 0x30, RZ, 0xc0, !PT ;  /* 0x000000300f0f7812 */ /* 0x000fc800078ec0ff */
[----:B------:R-:W-:Y:S02]  /*13890*/  IADD3 R2, P1, R15, R2, RZ ;  /* 0x000000020f027210 */ /* 0x000fe40007f3e0ff */
[----:B------:R-:W-:-:S03]  /*138a0*/  MOV R15, 0xffffffff ;  /* 0xffffffff000f7802 */ /* 0x000fc60000000f00 */
[----:B------:R-:W-:-:S08]  /*138b0*/  IMAD.X R3, RZ, RZ, R3, P1 ;  /* 0x000000ffff037224 */ /* 0x000fd000008e0603 */
[----:B------:R-:W-:Y:S05]  /*138c0*/  WARPSYNC.COLLECTIVE R15, `(.L_x_15564) ;  /* 0x000000000f087348 */ /* 0x000fea0003c00000 */
[----:B------:R0:W1:Y:S02]  /*138d0*/  SHFL.IDX P6, R14, R13, R12, R11 ;  /* 0x0000000c0d0e7389 */ /* 0x00006400000c000b */
[----:B01----:R-:W-:Y:S01]  /*138e0*/  ENDCOLLECTIVE ;  /* 0x000000000000791b */ /* 0x003fe20003800000 */
.L_x_15564:
        /* <DEDUP_REMOVED lines=9> */
.L_x_15565:
[----:B------:R-:W0:Y:S01]  /*13980*/  S2R R15, SR_TID.X ;  /* 0x00000000000f7919 */ /* 0x000e220000002100 */
[----:B------:R-:W-:Y:S02]  /*13990*/  IMAD.MOV.U32 R13, RZ, RZ, R17 ;  /* 0x000000ffff0d7224 */ /* 0x000fe400078e0011 */
[----:B------:R-:W-:Y:S02]  /*139a0*/  IMAD.MOV.U32 R12, RZ, RZ, 0x3 ;  /* 0x00000003ff0c7424 */ /* 0x000fe400078e00ff */
[----:B------:R-:W-:Y:S02]  /*139b0*/  IMAD.MOV.U32 R2, RZ, RZ, R14 ;  /* 0x000000ffff027224 */ /* 0x000fe400078e000e */
[----:B0-----:R-:W-:-:S05]  /*139c0*/  IMAD.SHL.U32 R15, R15, 0x10, RZ ;  /* 0x000000100f0f7824 */ /* 0x001fca00078e00ff */
[----:B------:R-:W-:-:S04]  /*139d0*/  LOP3.LUT R15, R15, 0x30, RZ, 0xc0, !PT ;  /* 0x000000300f0f7812 */ /* 0x000fc800078ec0ff */
[----:B------:R-:W-:Y:S01]  /*139e0*/  IADD3 R2, P1, R15, R2, RZ ;  /* 0x000000020f027210 */ /* 0x000fe20007f3e0ff */
[----:B------:R-:W-:-:S03]  /*139f0*/  IMAD.MOV.U32 R15, RZ, RZ, -0x1 ;  /* 0xffffffffff0f7424 */ /* 0x000fc600078e00ff */
[----:B------:R-:W-:-:S09]  /*13a00*/  IADD3.X R3, RZ, R3, RZ, P1, !PT ;  /* 0x00000003ff037210 */ /* 0x000fd20000ffe4ff */
[----:B------:R-:W-:Y:S05]  /*13a10*/  WARPSYNC.COLLECTIVE R15, `(.L_x_15566) ;  /* 0x000000000f087348 */ /* 0x000fea0003c00000 */
[----:B------:R0:W1:Y:S02]  /*13a20*/  SHFL.IDX P6, R14, R13, R12, R11 ;  /* 0x0000000c0d0e7389 */ /* 0x00006400000c000b */
[----:B01----:R-:W-:Y:S01]  /*13a30*/  ENDCOLLECTIVE ;  /* 0x000000000000791b */ /* 0x003fe20003800000 */
.L_x_15566:
        /* <DEDUP_REMOVED lines=10> */
.L_x_15567:
[----:B------:R-:W-:Y:S01]  /*13ae0*/  IMAD.MOV.U32 R13, RZ, RZ, R18 ;  /* 0x000000ffff0d7224 */ /* 0x000fe200078e0012 */
[----:B------:R-:W-:Y:S01]  /*13af0*/  MOV R12, RZ ;  /* 0x000000ff000c7202 */ /* 0x000fe20000000f00 */
[----:B------:R-:W-:Y:S02]  /*13b00*/  IMAD.SHL.U32 R3, R3, 0x10, RZ ;  /* 0x0000001003037824 */ /* 0x000fe400078e00ff */
[----:B------:R-:W-:-:S07]  /*13b10*/  IMAD.MOV.U32 R2, RZ, RZ, R14 ;  /* 0x000000ffff027224 */ /* 0x000fce00078e000e */
[----:B------:R-:W-:Y:S05]  /*13b20*/  WARPSYNC.COLLECTIVE R15, `(.L_x_15568) ;  /* 0x000000000f087348 */ /* 0x000fea0003c00000 */
[----:B------:R0:W1:Y:S02]  /*13b30*/  SHFL.IDX P6, R14, R13, R12, R11 ;  /* 0x0000000c0d0e7389 */ /* 0x00006400000c000b */
[----:B01----:R-:W-:Y:S01]  /*13b40*/  ENDCOLLECTIVE ;  /* 0x000000000000791b */ /* 0x003fe20003800000 */
.L_x_15568:
        /* <DEDUP_REMOVED lines=12> */
.L_x_15569:
[----:B------:R-:W-:Y:S01]  /*13c10*/  IMAD.MOV.U32 R2, RZ, RZ, R14 ;  /* 0x000000ffff027224 */ /* 0x000fe200078e000e */
[----:B------:R-:W-:Y:S06]  /*13c20*/  BRA `(.L_x_15570) ;  /* 0xffffffc800987947 */ /* 0x000fec000383ffff */
.L_x_15485:
[----:B---3--:R3:W4:Y:S02]  /*13c30*/  SYNCS.PHASECHK.TRANS64.TRYWAIT P1, [R5+URZ+0x12440], R29 ;  /* 0x0124401d050075a7 */ /* 0x008724000802017f */
[----:B----4-:R-:W-:Y:S05]  /*13c40*/  @!P1 NANOSLEEP.SYNCS 0x989680 ;  /* 0x009896800000995d */ /* 0x010fea0003900000 */
[----:B------:R-:W4:Y:S02]  /*13c50*/  @!P1 SYNCS.PHASECHK.TRANS64 P1, [R5+URZ+0x12440], R29 ;  /* 0x0124401d050095a7 */ /* 0x000f24000802007f */
[----:B----4-:R-:W-:Y:S05]  /*13c60*/  @!P1 BRA `(.L_x_15485) ;  /* 0xfffffffc00f09947 */ /* 0x010fea000383ffff */
[----:B------:R-:W-:Y:S05]  /*13c70*/  BRA `(.L_x_15571) ;  /* 0xffffffc800e47947 */ /* 0x000fea000383ffff */
.L_x_15486:
        /* <DEDUP_REMOVED lines=8> */
.L_x_15573:
[----:B------:R-:W-:Y:S05]  /*13d00*/  BSYNC B0 ;  /* 0x0000000000007941 */ /* 0x000fea0003800000 */
.L_x_15572:
[----:B------:R0:W5:Y:S01]  /*13d10*/  LDL R16, [R1+0x18] ;  /* 0x0000180001107983 */ /* 0x0001620000100800 */
        /* <DEDUP_REMOVED lines=8> */
.L_x_15574:
[----:B------:R-:W-:Y:S01]  /*13da0*/  MOV R13, R10 ;  /* 0x0000000a000d7202 */ /* 0x000fe20000000f00 */
[----:B------:R-:W-:Y:S01]  /*13db0*/  IMAD.MOV.U32 R12, RZ, RZ, 0x1 ;  /* 0x00000001ff0c7424 */ /* 0x000fe200078e00ff */
[----:B------:R-:W-:-:S13]  /*13dc0*/  IADD3 R2, P1, R17, R14, RZ ;  /* 0x0000000e11027210 */ /* 0x000fda0007f3e0ff */
[----:B------:R-:W-:Y:S05]  /*13dd0*/  WARPSYNC.COLLECTIVE R15, `(.L_x_15575) ;  /* 0x000000000f087348 */ /* 0x000fea0003c00000 */
[----:B------:R0:W1:Y:S02]  /*13de0*/  SHFL.IDX P6, R14, R13, R12, R11 ;  /* 0x0000000c0d0e7389 */ /* 0x00006400000c000b */
[----:B01----:R-:W-:Y:S01]  /*13df0*/  ENDCOLLECTIVE ;  /* 0x000000000000791b */ /* 0x003fe20003800000 */
.L_x_15575:
        /* <DEDUP_REMOVED lines=12> */
.L_x_15576:
[----:B------:R-:W-:Y:S02]  /*13ec0*/  IMAD.MOV.U32 R13, RZ, RZ, R10 ;  /* 0x000000ffff0d7224 */ /* 0x000fe400078e000a */
[----:B------:R-:W-:Y:S02]  /*13ed0*/  IMAD.MOV.U32 R12, RZ, RZ, 0x2 ;  /* 0x00000002ff0c7424 */ /* 0x000fe400078e00ff */
[----:B------:R-:W-:-:S07]  /*13ee0*/  IMAD.MOV.U32 R2, RZ, RZ, R14 ;  /* 0x000000ffff027224 */ /* 0x000fce00078e000e */
[----:B------:R-:W-:Y:S05]  /*13ef0*/  WARPSYNC.COLLECTIVE R15, `(.L_x_15577) ;  /* 0x000000000f087348 */ /* 0x000fea0003c00000 */
[----:B------:R0:W1:Y:S02]  /*13f00*/  SHFL.IDX P6, R14, R13, R12, R11 ;  /* 0x0000000c0d0e7389 */ /* 0x00006400000c000b */
[----:B01----:R-:W-:Y:S01]  /*13f10*/  ENDCOLLECTIVE ;  /* 0x000000000000791b */ /* 0x003fe20003800000 */
.L_x_15577:
        /* <DEDUP_REMOVED lines=11> */
.L_x_15578:
[----:B------:R-:W-:Y:S02]  /*13fd0*/  IMAD.MOV.U32 R13, RZ, RZ, R10 ;  /* 0x000000ffff0d7224 */ /* 0x000fe400078e000a */
[----:B------:R-:W-:Y:S01]  /*13fe0*/  IMAD.MOV.U32 R12, RZ, RZ, 0x3 ;  /* 0x00000003ff0c7424 */ /* 0x000fe200078e00ff */
[----:B------:R-:W-:-:S07]  /*13ff0*/  MOV R2, R14 ;  /* 0x0000000e00027202 */ /* 0x000fce0000000f00 */
[----:B------:R-:W-:Y:S05]  /*14000*/  WARPSYNC.COLLECTIVE R15, `(.L_x_15579) ;  /* 0x000000000f087348 */ /* 0x000fea0003c00000 */
[----:B------:R0:W1:Y:S02]  /*14010*/  SHFL.IDX P6, R14, R13, R12, R11 ;  /* 0x0000000c0d0e7389 */ /* 0x00006400000c000b */
[----:B01----:R-:W-:Y:S01]  /*14020*/  ENDCOLLECTIVE ;  /* 0x000000000000791b */ /* 0x003fe20003800000 */
.L_x_15579:
        /* <DEDUP_REMOVED lines=11> */
.L_x_15580:
[----:B------:R-:W-:Y:S01]  /*140e0*/  IMAD.MOV.U32 R13, RZ, RZ, R8 ;  /* 0x000000ffff0d7224 */ /* 0x000fe200078e0008 */
[----:B------:R-:W-:Y:S01]  /*140f0*/  MOV R12, RZ ;  /* 0x000000ff000c7202 */ /* 0x000fe20000000f00 */
[----:B------:R-:W-:-:S07]  /*14100*/  IMAD.MOV.U32 R9, RZ, RZ, R14 ;  /* 0x000000ffff097224 */ /* 0x000fce00078e000e */
[----:B------:R-:W-:Y:S05]  /*14110*/  WARPSYNC.COLLECTIVE R15, `(.L_x_15581) ;  /* 0x000000000f087348 */ /* 0x000fea0003c00000 */
[----:B------:R0:W1:Y:S02]  /*14120*/  SHFL.IDX P6, R14, R13, R12, R11 ;  /* 0x0000000c0d0e7389 */ /* 0x00006400000c000b */
[----:B01----:R-:W-:Y:S01]  /*14130*/  ENDCOLLECTIVE ;  /* 0x000000000000791b */ /* 0x003fe20003800000 */
.L_x_15581:
        /* <DEDUP_REMOVED lines=11> */
.L_x_15582:
[----:B------:R-:W-:Y:S05]  /*141f0*/  BRA `(.L_x_15583) ;  /* 0xffffffc800887947 */ /* 0x000fea000383ffff */
.L_x_15489:
[----:B0-----:R0:W1:Y:S02]  /*14200*/  SYNCS.PHASECHK.TRANS64.TRYWAIT P2, [R3+URZ+0x12470], R2 ;  /* 0x01247002030075a7 */ /* 0x001064000804017f */
[----:B-1----:R-:W-:Y:S05]  /*14210*/  @!P2 NANOSLEEP.SYNCS 0x989680 ;  /* 0x009896800000a95d */ /* 0x002fea0003900000 */
[----:B------:R-:W1:Y:S02]  /*14220*/  @!P2 SYNCS.PHASECHK.TRANS64 P2, [R3+URZ+0x12470], R2 ;  /* 0x012470020300a5a7 */ /* 0x000e64000804007f */
[----:B-1----:R-:W-:Y:S05]  /*14230*/  @!P2 BRA `(.L_x_15489) ;  /* 0xfffffffc00f0a947 */ /* 0x002fea000383ffff */
[----:B------:R-:W-:Y:S05]  /*14240*/  BRA `(.L_x_15584) ;  /* 0xffffffc800e07947 */ /* 0x000fea000383ffff */
.L_x_15491:
[----:B0-----:R0:W1:Y:S02]  /*14250*/  SYNCS.PHASECHK.TRANS64.TRYWAIT P2, [R3+URZ+0x12460], R6 ;  /* 0x01246006030075a7 */ /* 0x001064000804017f */
[----:B-1----:R-:W-:Y:S05]  /*14260*/  @!P2 NANOSLEEP.SYNCS 0x989680 ;  /* 0x009896800000a95d */ /* 0x002fea0003900000 */
[----:B------:R-:W1:Y:S02]  /*14270*/  @!P2 SYNCS.PHASECHK.TRANS64 P2, [R3+URZ+0x12460], R6 ;  /* 0x012460060300a5a7 */ /* 0x000e64000804007f */
[----:B-1----:R-:W-:Y:S05]  /*14280*/  @!P2 BRA `(.L_x_15491) ;  /* 0xfffffffc00f0a947 */ /* 0x002fea000383ffff */
[----:B------:R-:W-:Y:S05]  /*14290*/  BRA `(.L_x_15585) ;  /* 0xffffffc800f07947 */ /* 0x000fea000383ffff */
.L_x_15498:
[----:B0-----:R0:W1:Y:S02]  /*142a0*/  SYNCS.PHASECHK.TRANS64.TRYWAIT P0, [R2+URZ+0x12470], R3 ;  /* 0x01247003020075a7 */ /* 0x001064000800017f */
[----:B-1----:R-:W-:Y:S05]  /*142b0*/  @!P0 NANOSLEEP.SYNCS 0x989680 ;  /* 0x009896800000895d */ /* 0x002fea0003900000 */
[----:B------:R-:W1:Y:S02]  /*142c0*/  @!P0 SYNCS.PHASECHK.TRANS64 P0, [R2+URZ+0x12470], R3 ;  /* 0x01247003020085a7 */ /* 0x000e64000800007f */
[----:B-1----:R-:W-:Y:S05]  /*142d0*/  @!P0 BRA `(.L_x_15498) ;  /* 0xfffffffc00f08947 */ /* 0x002fea000383ffff */
[----:B------:R-:W-:Y:S05]  /*142e0*/  BRA `(.L_x_15586) ;  /* 0xffffffd000407947 */ /* 0x000fea000383ffff */
.L_x_15500:
[----:B0-----:R0:W1:Y:S02]  /*142f0*/  SYNCS.PHASECHK.TRANS64.TRYWAIT P0, [R2+URZ+0x12460], R5 ;  /* 0x01246005020075a7 */ /* 0x001064000800017f */
[----:B-1----:R-:W-:Y:S05]  /*14300*/  @!P0 NANOSLEEP.SYNCS 0x989680 ;  /* 0x009896800000895d */ /* 0x002fea0003900000 */
[----:B------:R-:W1:Y:S02]  /*14310*/  @!P0 SYNCS.PHASECHK.TRANS64 P0, [R2+URZ+0x12460], R5 ;  /* 0x01246005020085a7 */ /* 0x000e64000800007f */
[----:B-1----:R-:W-:Y:S05]  /*14320*/  @!P0 BRA `(.L_x_15500) ;  /* 0xfffffffc00f08947 */ /* 0x002fea000383ffff */
[----:B------:R-:W-:Y:S05]  /*14330*/  BRA `(.L_x_15587) ;  /* 0xffffffd0005c7947 */ /* 0x000fea000383ffff */
.L_x_15503:
[----:B0-----:R0:W1:Y:S02]  /*14340*/  SYNCS.PHASECHK.TRANS64.TRYWAIT P0, [R6+URZ+0x12420], R3 ;  /* 0x01242003060075a7 */ /* 0x001064000800017f */
[----:B-1----:R-:W-:Y:S05]  /*14350*/  @!P0 NANOSLEEP.SYNCS 0x989680 ;  /* 0x009896800000895d */ /* 0x002fea0003900000 */
[----:B------:R-:W1:Y:S02]  /*14360*/  @!P0 SYNCS.PHASECHK.TRANS64 P0, [R6+URZ+0x12420], R3 ;  /* 0x01242003060085a7 */ /* 0x000e64000800007f */
[----:B-1----:R-:W-:Y:S05]  /*14370*/  @!P0 BRA `(.L_x_15503) ;  /* 0xfffffffc00f08947 */ /* 0x002fea000383ffff */
[----:B------:R-:W-:Y:S05]  /*14380*/  BRA `(.L_x_15588) ;  /* 0xffffffd4008c7947 */ /* 0x000fea000383ffff */
.L_x_15505:
[----:B0-----:R0:W1:Y:S02]  /*14390*/  SYNCS.PHASECHK.TRANS64.TRYWAIT P1, [R5+URZ+0x12440], R4 ;  /* 0x01244004050075a7 */ /* 0x001064000802017f */
[----:B-1----:R-:W-:Y:S05]  /*143a0*/  @!P1 NANOSLEEP.SYNCS 0x989680 ;  /* 0x009896800000995d */ /* 0x002fea0003900000 */
[----:B------:R-:W1:Y:S02]  /*143b0*/  @!P1 SYNCS.PHASECHK.TRANS64 P1, [R5+URZ+0x12440], R4 ;  /* 0x01244004050095a7 */ /* 0x000e64000802007f */
[----:B-1----:R-:W-:Y:S05]  /*143c0*/  @!P1 BRA `(.L_x_15505) ;  /* 0xfffffffc00f09947 */ /* 0x002fea000383ffff */
[----:B------:R-:W-:Y:S05]  /*143d0*/  BRA `(.L_x_15589) ;  /* 0xffffffd400c87947 */ /* 0x000fea000383ffff */
.L_x_15507:
[----:B-1----:R1:W2:Y:S02]  /*143e0*/  SYNCS.PHASECHK.TRANS64.TRYWAIT P1, [R3+URZ+0x12440], R0 ;  /* 0x01244000030075a7 */ /* 0x0022a4000802017f */
[----:B--2---:R-:W-:Y:S05]  /*143f0*/  @!P1 NANOSLEEP.SYNCS 0x989680 ;  /* 0x009896800000995d */ /* 0x004fea0003900000 */
[----:B------:R-:W2:Y:S02]  /*14400*/  @!P1 SYNCS.PHASECHK.TRANS64 P1, [R3+URZ+0x12440], R0 ;  /* 0x01244000030095a7 */ /* 0x000ea4000802007f */
[----:B--2---:R-:W-:Y:S05]  /*14410*/  @!P1 BRA `(.L_x_15507) ;  /* 0xfffffffc00f09947 */ /* 0x004fea000383ffff */
[----:B------:R-:W-:Y:S05]  /*14420*/  BRA `(.L_x_15590) ;  /* 0xffffffd400d47947 */ /* 0x000fea000383ffff */
.L_x_15509:
[----:B--2---:R2:W3:Y:S02]  /*14430*/  SYNCS.PHASECHK.TRANS64.TRYWAIT P1, [R5+URZ+0x12460], R4 ;  /* 0x01246004050075a7 */ /* 0x0044e4000802017f */
[----:B---3--:R-:W-:Y:S05]  /*14440*/  @!P1 NANOSLEEP.SYNCS 0x989680 ;  /* 0x009896800000995d */ /* 0x008fea0003900000 */
[----:B------:R-:W3:Y:S02]  /*14450*/  @!P1 SYNCS.PHASECHK.TRANS64 P1, [R5+URZ+0x12460], R4 ;  /* 0x01246004050095a7 */ /* 0x000ee4000802007f */
[----:B---3--:R-:W-:Y:S05]  /*14460*/  @!P1 BRA `(.L_x_15509) ;  /* 0xfffffffc00f09947 */ /* 0x008fea000383ffff */
[----:B------:R-:W-:Y:S05]  /*14470*/  BRA `(.L_x_15591) ;  /* 0xffffffd400d07947 */ /* 0x000fea000383ffff */
.L_x_15511:
[----:B---3--:R3:W4:Y:S02]  /*14480*/  SYNCS.PHASECHK.TRANS64.TRYWAIT P1, [R3+URZ+0x12460], R0 ;  /* 0x01246000030075a7 */ /* 0x008724000802017f */
[----:B----4-:R-:W-:Y:S05]  /*14490*/  @!P1 NANOSLEEP.SYNCS 0x989680 ;  /* 0x009896800000995d */ /* 0x010fea0003900000 */
[----:B------:R-:W4:Y:S02]  /*144a0*/  @!P1 SYNCS.PHASECHK.TRANS64 P1, [R3+URZ+0x12460], R0 ;  /* 0x01246000030095a7 */ /* 0x000f24000802007f */
[----:B----4-:R-:W-:Y:S05]  /*144b0*/  @!P1 BRA `(.L_x_15511) ;  /* 0xfffffffc00f09947 */ /* 0x010fea000383ffff */
[----:B------:R-:W-:Y:S05]  /*144c0*/  BRA `(.L_x_15592) ;  /* 0xffffffd400cc7947 */ /* 0x000fea000383ffff */
.L_x_15513:
[----:B----4-:R4:W0:Y:S02]  /*144d0*/  SYNCS.PHASECHK.TRANS64.TRYWAIT P1, [R5+URZ+0x12480], R4 ;  /* 0x01248004050075a7 */ /* 0x010824000802017f */
[----:B0-----:R-:W-:Y:S05]  /*144e0*/  @!P1 NANOSLEEP.SYNCS 0x989680 ;  /* 0x009896800000995d */ /* 0x001fea0003900000 */
[----:B------:R-:W0:Y:S02]  /*144f0*/  @!P1 SYNCS.PHASECHK.TRANS64 P1, [R5+URZ+0x12480], R4 ;  /* 0x01248004050095a7 */ /* 0x000e24000802007f */
[----:B0-----:R-:W-:Y:S05]  /*14500*/  @!P1 BRA `(.L_x_15513) ;  /* 0xfffffffc00f09947 */ /* 0x001fea000383ffff */
[----:B------:R-:W-:Y:S05]  /*14510*/  BRA `(.L_x_15593) ;  /* 0xffffffd400c87947 */ /* 0x000fea000383ffff */
.L_x_15594:
        /* <DEDUP_REMOVED lines=14> */
.L_x_16308:


//--------------------- .text._ZN7cutlass13device_kernelIN5flash11enable_sm90INS1_16FlashAttnFwdSm90INS1_25CollectiveMainloopFwdSm90ILi2EN4cute5tupleIJNS5_1CILi1EEES8_S8_EEENS6_IJNS7_ILi192EEENS7_ILi160EEENS7_ILi64EEEEEELi64ENS_12float_e4m3_tEfNS_4arch4Sm90ELb1ELb0ELb1ELb1ELb1ELb0ELb0ELb1ELb1ELb1ELb1ELb0EEENS1_21CollectiveEpilogueFwdINS6_IJSA_SC_SB_EEES9_NS_10bfloat16_tESG_Li384ELb1ELb1ELb1ELb1EEENS1_36VarlenDynamicPersistentTileSchedulerILi192ELi160ELi384ELi128ELb1ELb1ELb1ELb1ELb1ELb1EEEEEEEEEvNT_6ParamsE --------------------------
	.section	.text._ZN7cutlass13device_kernelIN5flash11enable_sm90INS1_16FlashAttnFwdSm90INS1_25CollectiveMainloopFwdSm90ILi2EN4cute5tupleIJNS5_1CILi1EEES8_S8_EEENS6_IJNS7_ILi192EEENS7_ILi160EEENS7_ILi64EEEEEELi64ENS_12float_e4m3_tEfNS_4arch4Sm90ELb1ELb0ELb1ELb1ELb1ELb0ELb0ELb1ELb1ELb1ELb1ELb0EEENS1_21CollectiveEpilogueFwdINS6_IJSA_SC_SB_EEES9_NS_10bfloat16_tESG_Li384ELb1ELb1ELb1ELb1EEENS1_36VarlenDynamicPersistentTileSchedulerILi192ELi160ELi384ELi128ELb1ELb1ELb1ELb1ELb1ELb1EEEEEEEEEvNT_6ParamsE,"ax",@progbits
	.align	128
.text._ZN7cutlass13device_kernelIN5flash11enable_sm90INS1_16FlashAttnFwdSm90INS1_25CollectiveMainloopFwdSm90ILi2EN4cute5tupleIJNS5_1CILi1EEES8_S8_EEENS6_IJNS7_ILi192EEENS7_ILi160EEENS7_ILi64EEEEEELi64ENS_12float_e4m3_tEfNS_4arch4Sm90ELb1ELb0ELb1ELb1ELb1ELb0ELb0ELb1ELb1ELb1ELb1ELb0EEENS1_21CollectiveEpilogueFwdINS6_IJSA_SC_SB_EEES9_NS_10bfloat16_tESG_Li384ELb1ELb1ELb1ELb1EEENS1_36VarlenDynamicPersistentTileSchedulerILi192ELi160ELi384ELi128ELb1ELb1ELb1ELb1ELb1ELb1EEEEEEEEEvNT_6ParamsE:
        .type           _ZN7cutlass13device_kernelIN5flash11enable_sm90INS1_16FlashAttnFwdSm90INS1_25CollectiveMainloopFwdSm90ILi2EN4cute5tupleIJNS5_1CILi1EEES8_S8_EEENS6_IJNS7_ILi192EEENS7_ILi160EEENS7_ILi64EEEEEELi64ENS_12float_e4m3_tEfNS_4arch4Sm90ELb1ELb0ELb1ELb1ELb1ELb0ELb0ELb1ELb1ELb1ELb1ELb0EEENS1_21CollectiveEpilogueFwdINS6_IJSA_SC_SB_EEES9_NS_10bfloat16_tESG_Li384ELb1ELb1ELb1ELb1EEENS1_36VarlenDynamicPersistentTileSchedulerILi192ELi160ELi384ELi128ELb1ELb1ELb1ELb1ELb1ELb1EEEEEEEEEvNT_6ParamsE,@function
        .size           _ZN7cutlass13device_kernelIN5flash11enable_sm90INS1_16FlashAttnFwdSm90INS1_25CollectiveMainloopFwdSm90ILi2EN4cute5tupleIJNS5_1CILi1EEES8_S8_EEENS6_IJNS7_ILi192EEENS7_ILi160EEENS7_ILi64EEEEEELi64ENS_12float_e4m3_tEfNS_4arch4Sm90ELb1ELb0ELb1ELb1ELb1ELb0ELb0ELb1ELb1ELb1ELb1ELb0EEENS1_21CollectiveEpilogueFwdINS6_IJSA_SC_SB_EEES9_NS_10bfloat16_tESG_Li384ELb1ELb1ELb1ELb1EEENS1_36VarlenDynamicPersistentTileSchedulerILi192ELi160ELi384ELi128ELb1ELb1ELb1ELb1ELb1ELb1EEEEEEEEEvNT_6ParamsE,(.L_x_16309 - _ZN7cutlass13device_kernelIN5flash11enable_sm90INS1_16FlashAttnFwdSm90INS1_25CollectiveMainloopFwdSm90ILi2EN4cute5tupleIJNS5_1CILi1EEES8_S8_EEENS6_IJNS7_ILi192EEENS7_ILi160EEENS7_ILi64EEEEEELi64ENS_12float_e4m3_tEfNS_4arch4Sm90ELb1ELb0ELb1ELb1ELb1ELb0ELb0ELb1ELb1ELb1ELb1ELb0EEENS1_21CollectiveEpilogueFwdINS6_IJSA_SC_SB_EEES9_NS_10bfloat16_tESG_Li384ELb1ELb1ELb1ELb1EEENS1_36VarlenDynamicPersistentTileSchedulerILi192ELi160ELi384ELi128ELb1ELb1ELb1ELb1ELb1ELb1EEEEEEEEEvNT_6ParamsE)
        .other          _ZN7cutlass13device_kernelIN5flash11enable_sm90INS1_16FlashAttnFwdSm90INS1_25CollectiveMainloopFwdSm90ILi2EN4cute5tupleIJNS5_1CILi1EEES8_S8_EEENS6_IJNS7_ILi192EEENS7_ILi160EEENS7_ILi64EEEEEELi64ENS_12float_e4m3_tEfNS_4arch4Sm90ELb1ELb0ELb1ELb1ELb1ELb0ELb0ELb1ELb1ELb1ELb1ELb0EEENS1_21CollectiveEpilogueFwdINS6_IJSA_SC_SB_EEES9_NS_10bfloat16_tESG_Li384ELb1ELb1ELb1ELb1EEENS1_36VarlenDynamicPersistentTileSchedulerILi192ELi160ELi384ELi128ELb1ELb1ELb1ELb1ELb1ELb1EEEEEEEEEvNT_6ParamsE,@"STO_CUDA_ENTRY STV_DEFAULT"
_ZN7cutlass13device_kernelIN5flash11enable_sm90INS1_16FlashAttnFwdSm90INS1_25CollectiveMainloopFwdSm90ILi2EN4cute5tupleIJNS5_1CILi1EEES8_S8_EEENS6_IJNS7_ILi192EEENS7_ILi160EEENS7_ILi64EEEEEELi64ENS_12float_e4m3_tEfNS_4arch4Sm90ELb1ELb0ELb1ELb1ELb1ELb0ELb0ELb1ELb1ELb1ELb1ELb0EEENS1_21CollectiveEpilogueFwdINS6_IJSA_SC_SB_EEES9_NS_10bfloat16_tESG_Li384ELb1ELb1ELb1ELb1EEENS1_36VarlenDynamicPersistentTileSchedulerILi192ELi160ELi384ELi128ELb1ELb1ELb1ELb1ELb1ELb1EEEEEEEEEvNT_6ParamsE:
        /* <DEDUP_REMOVED lines=45> */
.L_x_15595:
        /* <DEDUP_REMOVED lines=22> */
.L_x_15596:
        /* <DEDUP_REMOVED lines=18> */
.L_x_15597:
        /* <DEDUP_REMOVED lines=22> */
.L_x_15598:
        /* <DEDUP_REMOVED lines=24> */
.L_x_15599:
        /* <DEDUP_REMOVED lines=8> */
.L_x_15601:
        /* <DEDUP_REMOVED lines=29> */
[-C--:B------:R-:W-:Y:S01]  /*0a80*/  LEA.HI R4, R0, R13.reuse, RZ, 0x5 ;  /* 0x0000000d00047211 */ /* 0x080fe200078f28ff */
[----:B------:R-:W-:Y:S01]  /*0a90*/  IMAD.HI R2, R14, 0x55555556, RZ ;  /* 0x555555560e027827 */ /* 0x000fe200078e02ff */
[----:B------:R-:W-:-:S02]  /*0aa0*/  LEA.HI R11, R0, R13, RZ, 0x2 ;  /* 0x0000000d000b7211 */ /* 0x000fc400078f10ff */
[----:B------:R-:W-:Y:S01]  /*0ab0*/  SHF.R.S32.HI R7, RZ, 0x1f, R12 ;  /* 0x0000001fff077819 */ /* 0x000fe2000001140c */
[----:B------:R-:W-:Y:S01]  /*0ac0*/  IMAD.SHL.U32 R5, R4, 0x20, RZ ;  /* 0x0000002004057824 */ /* 0x000fe200078e00ff */
[----:B------:R-:W-:Y:S02]  /*0ad0*/  LOP3.LUT R4, R3, 0x3fffff0, RZ, 0xc0, !PT ;  /* 0x03fffff003047812 */ /* 0x000fe400078ec0ff */
[----:B------:R-:W-:Y:S02]  /*0ae0*/  LEA.HI R8, R7, R12, RZ, 0x2 ;  /* 0x0000000c07087211 */ /* 0x000fe400078f10ff */
[----:B------:R-:W-:Y:S01]  /*0af0*/  LEA.HI R3, R3, R6, RZ, 0x1 ;  /* 0x0000000603037211 */ /* 0x000fe200078f08ff */
[----:B------:R-:W-:Y:S01]  /*0b00*/  IMAD.IADD R4, R13, 0x1, -R4 ;  /* 0x000000010d047824 */ /* 0x000fe200078e0a04 */
[--C-:B------:R-:W-:Y:S02]  /*0b10*/  SHF.R.S32.HI R9, RZ, 0x2, R8.reuse ;  /* 0x00000002ff097819 */ /* 0x100fe40000011408 */
        /* <DEDUP_REMOVED lines=17> */
[----:B------:R-:W-:Y:S01]  /*0c30*/  LOP3.LUT R8, R8, 0x7ffffffc, RZ, 0xc0, !PT ;  /* 0x7ffffffc08087812 */ /* 0x000fe200078ec0ff */
[----:B------:R-:W-:Y:S01]  /*0c40*/  IMAD R5, R2, 0x40, R7 ;  /* 0x0000004002057824 */ /* 0x000fe200078e0207 */
[C---:B------:R-:W-:Y:S01]  /*0c50*/  IADD3 R18, R13.reuse, -R18, RZ ;  /* 0x800000120d127210 */ /* 0x040fe20007ffe0ff */
[----:B------:R-:W-:Y:S01]  /*0c60*/  IMAD.IADD R11, R13, 0x1, -R11 ;  /* 0x000000010d0b7824 */ /* 0x000fe200078e0a0b */
[----:B------:R0:W-:Y:S01]  /*0c70*/  STL [R1+0x38], R3 ;  /* 0x0000380301007387 */ /* 0x0001e20000100800 */
[----:B------:R-:W-:Y:S01]  /*0c80*/  IMAD.IADD R8, R12, 0x1, -R8 ;  /* 0x000000010c087824 */ /* 0x000fe200078e0a08 */
[----:B------:R-:W-:Y:S01]  /*0c90*/  SHF.R.S32.HI R2, RZ, 0x3, R0 ;  /* 0x00000003ff027819 */ /* 0x000fe20000011400 */
[----:B------:R-:W-:Y:S01]  /*0ca0*/  IMAD.SHL.U32 R19, R18, 0x8, RZ ;  /* 0x0000000812137824 */ /* 0x000fe200078e00ff */
[----:B------:R1:W-:Y:S01]  /*0cb0*/  STL [R1+0x34], R5 ;  /* 0x0000340501007387 */ /* 0x0003e20000100800 */
[----:B------:R-:W-:-:S03]  /*0cc0*/  IMAD.SHL.U32 R16, R8, 0x2, RZ ;  /* 0x0000000208107824 */ /* 0x000fc600078e00ff */
[----:B------:R-:W-:Y:S01]  /*0cd0*/  SHF.R.S32.HI R0, RZ, 0x1f, R19 ;  /* 0x0000001fff007819 */ /* 0x000fe20000011413 */
[C---:B------:R-:W-:Y:S01]  /*0ce0*/  VIADD R2, R16.reuse, 0x10 ;  /* 0x0000001010027836 */ /* 0x040fe20000000000 */
[----:B0-----:R-:W-:Y:S01]  /*0cf0*/  LEA.HI R3, R11, R11, RZ, 0x1 ;  /* 0x0000000b0b037211 */ /* 0x001fe200078f08ff */
[C---:B------:R-:W-:Y:S02]  /*0d00*/  VIADD R0, R16.reuse, 0x18 ;  /* 0x0000001810007836 */ /* 0x040fe40000000000 */
[C---:B------:R-:W-:Y:S01]  /*0d10*/  VIADD R157, R16.reuse, 0x20 ;  /* 0x00000020109d7836 */ /* 0x040fe20000000000 */
[----:B------:R-:W-:Y:S01]  /*0d20*/  LOP3.LUT R4, R3, 0x1ffffffe, RZ, 0xc0, !PT ;  /* 0x1ffffffe03047812 */ /* 0x000fe200078ec0ff */
[C---:B------:R-:W-:Y:S02]  /*0d30*/  VIADD R3, R16.reuse, 0x8 ;  /* 0x0000000810037836 */ /* 0x040fe40000000000 */
[C---:B------:R-:W-:Y:S02]  /*0d40*/  VIADD R156, R16.reuse, 0x28 ;  /* 0x00000028109c7836 */ /* 0x040fe40000000000 */
[C---:B------:R-:W-:Y:S01]  /*0d50*/  VIADD R23, R16.reuse, 0x30 ;  /* 0x0000003010177836 */ /* 0x040fe20000000000 */
[----:B------:R-:W-:Y:S01]  /*0d60*/  SHF.R.S32.HI R6, RZ, 0x1f, R3 ;  /* 0x0000001fff067819 */ /* 0x000fe20000011403 */
[----:B------:R-:W-:Y:S01]  /*0d70*/  VIADD R22, R16, 0x38 ;  /* 0x0000003810167836 */ /* 0x000fe20000000000 */
[----:B------:R-:W-:Y:S01]  /*0d80*/  SHF.R.S32.HI R3, RZ, 0x1f, R2 ;  /* 0x0000001fff037819 */ /* 0x000fe20000011402 */
[----:B------:R-:W-:Y:S01]  /*0d90*/  IMAD.IADD R4, R11, 0x1, -R4 ;  /* 0x000000010b047824 */ /* 0x000fe200078e0a04 */
[----:B------:R-:W-:-:S02]  /*0da0*/  SHF.R.S32.HI R2, RZ, 0x1f, R0 ;  /* 0x0000001fff027819 */ /* 0x000fc40000011400 */
[----:B------:R-:W-:Y:S01]  /*0db0*/  SHF.R.S32.HI R0, RZ, 0x1f, R157 ;  /* 0x0000001fff007819 */ /* 0x000fe2000001149d */
[----:B------:R-:W-:Y:S01]  /*0dc0*/  IMAD R17, R4, 0x8, R5 ;  /* 0x0000000804117824 */ /* 0x000fe200078e0205 */
[----:B------:R-:W-:Y:S02]  /*0dd0*/  SHF.R.S32.HI R3, RZ, 0x1f, R156 ;  /* 0x0000001fff037819 */ /* 0x000fe4000001149c */
[----:B------:R-:W-:Y:S02]  /*0de0*/  SHF.R.S32.HI R2, RZ, 0x1f, R23 ;  /* 0x0000001fff027819 */ /* 0x000fe40000011417 */
[----:B-1----:R-:W-:-:S07]  /*0df0*/  SHF.R.S32.HI R0, RZ, 0x1f, R22 ;  /* 0x0000001fff007819 */ /* 0x002fce0000011416 */
.L_x_15653:
[----:B01----:R-:W0:Y:S01]  /*0e00*/  LDC.64 R2, c[0x0][0xc88] ;  /* 0x00032200ff027b82 */ /* 0x003e220000000a00 */
[----:B------:R-:W-:Y:S01]  /*0e10*/  ULDC.64 UR8, c[0x0][0xa28] ;  /* 0x00028a0000087ab9 */ /* 0x000fe20000000a00 */
[----:B------:R-:W-:Y:S01]  /*0e20*/  ULDC.64 UR10, c[0x0][0xa18] ;  /* 0x00028600000a7ab9 */ /* 0x000fe20000000a00 */
[----:B------:R-:W-:Y:S01]  /*0e30*/  ULDC UR4, c[0x0][0x424] ;  /* 0x0001090000047ab9 */ /* 0x000fe20000000800 */
[----:B------:R-:W-:Y:S01]  /*0e40*/  ULDC UR7, c[0x0][0x2f0] ;  /* 0x0000bc0000077ab9 */ /* 0x000fe20000000800 */
[----:B0-----:R-:W-:-:S06]  /*0e50*/  IMAD.WIDE R2, R31, 0x4, R2 ;  /* 0x000000041f027825 */ /* 0x001fcc00078e0202 */
[----:B--2---:R-:W2:Y:S01]  /*0e60*/  LDG.E R2, desc[UR54][R2.64] ;  /* 0x0000003602027981 */ /* 0x004ea2000c1e1900 */
        /* <DEDUP_REMOVED lines=13> */
[----:B------:R-:W-:Y:S01]  /*0f40*/  MOV R3, UR9 ;  /* 0x0000000900037c02 */ /* 0x000fe20008000f00 */
[----:B------:R-:W-:Y:S01]  /*0f50*/  IMAD.U32 R4, RZ, RZ, UR10 ;  /* 0x0000000aff047e24 */ /* 0x000fe2000f8e00ff */
[----:B------:R-:W-:-:S03]  /*0f60*/  ULDC.64 UR8, c[0x0][0x418] ;  /* 0x0001060000087ab9 */ /* 0x000fc60000000a00 */
[----:B------:R-:W-:Y:S01]  /*0f70*/  IMAD.U32 R5, RZ, RZ, UR11 ;  /* 0x0000000bff057e24 */ /* 0x000fe2000f8e00ff */
[----:B------:R-:W2:Y:S01]  /*0f80*/  @P0 LDG.E R2, desc[UR54][R2.64] ;  /* 0x0000003602020981 */ /* 0x000ea2000c1e1900 */
[----:B------:R-:W-:Y:S01]  /*0f90*/  UISETP.NE.U32.AND UP0, UPT, UR8, URZ, UPT ;  /* 0x0000003f0800728c */ /* 0x000fe2000bf05070 */
[----:B------:R-:W-:Y:S02]  /*0fa0*/  ULDC.64 UR10, c[0x0][0xa20] ;  /* 0x00028800000a7ab9 */ /* 0x000fe40000000a00 */
[----:B---3--:R-:W3:Y:S01]  /*0fb0*/  @P2 LDG.E R4, desc[UR54][R4.64] ;  /* 0x0000003604042981 */ /* 0x008ee2000c1e1900 */
        /* <DEDUP_REMOVED lines=24> */
.L_x_15602:
        /* <DEDUP_REMOVED lines=8> */
.L_x_15603:
        /* <DEDUP_REMOVED lines=13> */
.L_x_15604:
        /* <DEDUP_REMOVED lines=67> */
.L_x_15605:
[----:B------:R-:W-:Y:S01]  /*16c0*/  UIMAD UR43, UR41, UR4, URZ ;  /* 0x00000004292b72a4 */ /* 0x000fe2000f8e023f */
[----:B------:R-:W-:Y:S01]  /*16d0*/  IMAD.U32 R0, RZ, RZ, UR9 ;  /* 0x00000009ff007e24 */ /* 0x000fe2000f8e00ff */
[----:B------:R-:W-:Y:S01]  /*16e0*/  PLOP3.LUT P0, PT, PT, PT, PT, 0x80, 0x0 ;  /* 0x000000000000781c */ /* 0x000fe20003f0f070 */
[----:B------:R-:W-:Y:S01]  /*16f0*/  IMAD.U32 R3, RZ, RZ, UR4 ;  /* 0x00000004ff037e24 */ /* 0x000fe2000f8e00ff */
[----:B------:R-:W-:Y:S02]  /*1700*/  CS2R R4, SRZ ;  /* 0x0000000000047805 */ /* 0x000fe4000001ff00 */
[----:B------:R-:W-:Y:S02]  /*1710*/  CS2R R58, SRZ ;  /* 0x00000000003a7805 */ /* 0x000fe4000001ff00 */
[----:B------:R-:W-:Y:S02]  /*1720*/  CS2R R24, SRZ ;  /* 0x0000000000187805 */ /* 0x000fe4000001ff00 */
[----:B------:R-:W-:-:S02]  /*1730*/  CS2R R26, SRZ ;  /* 0x00000000001a7805 */ /* 0x000fc4000001ff00 */
[----:B------:R-:W-:Y:S02]  /*1740*/  VIADDMNMX R0, R3, UR43, R0, PT ;  /* 0x0000002b03007c46 */ /* 0x000fe4000b800100 */
[----:B------:R-:W-:Y:S02]  /*1750*/  CS2R R6, SRZ ;  /* 0x0000000000067805 */ /* 0x000fe4000001ff00 */
[----:B------:R-:W-:Y:S02]  /*1760*/  CS2R R36, SRZ ;  /* 0x0000000000247805 */ /* 0x000fe4000001ff00 */
[----:B------:R-:W-:Y:S02]  /*1770*/  CS2R R32, SRZ ;  /* 0x0000000000207805 */ /* 0x000fe4000001ff00 */
[----:B------:R-:W-:Y:S02]  /*1780*/  R2UR UR53, R0 ;  /* 0x00000000003572ca */ /* 0x000fe400000e0000 */
        /* <DEDUP_REMOVED lines=10> */
[----:B------:R-:W-:-:S06]  /*1830*/  UISETP.GT.AND UP0, UPT, UR53, UR43, UPT ;  /* 0x0000002b3500728c */ /* 0x000fcc000bf04270 */
[----:B------:R-:W-:-:S13]  /*1840*/  PLOP3.LUT P1, PT, PT, PT, UP0, 0x80, 0x0 ;  /* 0x000000000000781c */ /* 0x000fda0003f2f008 */
[----:B------:R-:W-:Y:S05]  /*1850*/  @!P1 BRA `(.L_x_15606) ;  /* 0x000000a400c49947 */ /* 0x000fea0003800000 */
        /* <DEDUP_REMOVED lines=36> */
.L_x_15607:
        /* <DEDUP_REMOVED lines=17> */
[----:B------:R-:W-:Y:S01]  /*1bb0*/  IMAD.MOV.U32 R0, RZ, RZ, 0x3f800000 ;  /* 0x3f800000ff007424 */ /* 0x000fe200078e00ff */
[----:B------:R-:W-:Y:S01]  /*1bc0*/  @P0 IADD3 R3, R3, R7, RZ ;  /* 0x0000000703030210 */ /* 0x000fe20007ffe0ff */
[----:B---3--:R-:W-:-:S04]  /*1bd0*/  @P1 IMAD.WIDE.U32 R6, R12, UR39, R4 ;  /* 0x000000270c061c25 */ /* 0x008fc8000f8e0004 */
[----:B--2---:R-:W-:Y:S01]  /*1be0*/  @P0 IMAD.WIDE.U32 R2, R10, UR39, R2 ;  /* 0x000000270a020c25 */ /* 0x004fe2000f8e0002 */
        /* <DEDUP_REMOVED lines=21> */
.L_x_15756:
[----:B------:R-:W-:Y:S05]  /*1d40*/  @!P1 BRA `(.L_x_15609) ;  /* 0x0000000000049947 */ /* 0x000fea0003800000 */
[----:B------:R-:W-:Y:S01]  /*1d50*/  BPT.TRAP 0x1 ;  /* 0x000000040000795c */ /* 0x000fe20000300000 */
.L_x_15609:
[----:B0-----:R-:W-:Y:S02]  /*1d60*/  IMAD.U32 R2, RZ, RZ, UR46 ;  /* 0x0000002eff027e24 */ /* 0x001fe4000f8e00ff */
[----:B------:R-:W-:-:S03]  /*1d70*/  IMAD.U32 R3, RZ, RZ, UR47 ;  /* 0x0000002fff037e24 */ /* 0x000fc6000f8e00ff */
[----:B------:R-:W-:Y:S02]  /*1d80*/  LEA R2, R2, UR45, 0x3 ;  /* 0x0000002d02027c11 */ /* 0x000fe4000f8e18ff */
[----:B------:R-:W-:-:S04]  /*1d90*/  SHF.L.U32 R3, R3, 0x1f, RZ ;  /* 0x0000001f03037819 */ /* 0x000fc800000006ff */
[----:B------:R0:W1:Y:S01]  /*1da0*/  SYNCS.PHASECHK.TRANS64.TRYWAIT P0, [R2+URZ+0x13230], R3 ;  /* 0x01323003020075a7 */ /* 0x000062000800017f */
[----:B------:R-:W-:Y:S05]  /*1db0*/  @!P1 BRA `(.L_x_15610) ;  /* 0x0000000000049947 */ /* 0x000fea0003800000 */
[----:B------:R-:W-:Y:S01]  /*1dc0*/  BPT.TRAP 0x1 ;  /* 0x000000040000795c */ /* 0x000fe20000300000 */
.L_x_15610:
[----:B-1----:R-:W-:Y:S05]  /*1dd0*/  @P0 BRA `(.L_x_15611) ;  /* 0x0000000000080947 */ /* 0x002fea0003800000 */
[----:B------:R-:W1:Y:S02]  /*1de0*/  SYNCS.PHASECHK.TRANS64.TRYWAIT P0, [R2+URZ+0x13230], R3 ;  /* 0x01323003020075a7 */ /* 0x000e64000800017f */
[----:B-1----:R-:W-:Y:S05]  /*1df0*/  @!P0 BRA `(.L_x_15612) ;  /* 0x0000014000a88947 */ /* 0x002fea0003800000 */
.L_x_15611:
        /* <DEDUP_REMOVED lines=73> */
.L_x_15613:
[----:B------:R-:W-:Y:S01]  /*2290*/  UISETP.NE.AND UP0, UPT, UR52, URZ, UPT ;  /* 0x0000003f3400728c */ /* 0x000fe2000bf05270 */
[C---:B------:R-:W-:Y:S01]  /*22a0*/  FMUL.FTZ R5, R0.reuse, R89 ;  /* 0x0000005900057220 */ /* 0x040fe20000410000 */
[C---:B------:R-:W-:Y:S01]  /*22b0*/  FMUL.FTZ R7, R0.reuse, R93 ;  /* 0x0000005d00077220 */ /* 0x040fe20000410000 */
[C---:B------:R-:W-:Y:S01]  /*22c0*/  FMUL.FTZ R93, R0.reuse, R94 ;  /* 0x0000005e005d7220 */ /* 0x040fe20000410000 */
[----:B------:R-:W-:Y:S02]  /*22d0*/  VIADD R89, R17, UR40 ;  /* 0x0000002811597c36 */ /* 0x000fe40008000000 */
        /* <DEDUP_REMOVED lines=12> */
[----:B------:R-:W-:Y:S01]  /*23a0*/  UIMAD UR7, UR53, -0xa0, UR50 ;  /* 0xffffff60350778a4 */ /* 0x000fe2000f8e0232 */
[----:B------:R-:W-:Y:S01]  /*23b0*/  FMUL.FTZ R61, R0, R65 ;  /* 0x00000041003d7220 */ /* 0x000fe20000410000 */
[----:B------:R-:W-:Y:S01]  /*23c0*/  @P0 IMAD.HI.U32 R56, R89, UR6, RZ ;  /* 0x0000000659380c27 */ /* 0x000fe2000f8e00ff */
[----:B------:R-:W-:-:S03]  /*23d0*/  @UP0 ULDC UR6, c[0x0][0x450] ;  /* 0x0001140000060ab9 */ /* 0x000fc60000000800 */
[C---:B------:R-:W-:Y:S01]  /*23e0*/  FMUL.FTZ R13, R0.reuse, R73 ;  /* 0x00000049000d7220 */ /* 0x040fe20000410000 */
[C---:B------:R-:W-:Y:S01]  /*23f0*/  FMUL.FTZ R73, R0.reuse, R85 ;  /* 0x0000005500497220 */ /* 0x040fe20000410000 */
[C---:B01----:R-:W-:Y:S01]  /*2400*/  FMUL.FTZ R3, R0.reuse, R88 ;  /* 0x0000005800037220 */ /* 0x043fe20000410000 */
[----:B------:R-:W-:Y:S01]  /*2410*/  @P2 SHF.R.U32.HI R89, RZ, UR6, R56 ;  /* 0x00000006ff592c19 */ /* 0x000fe20008011638 */
[----:B------:R-:W-:Y:S01]  /*2420*/  UIMAD UR6, UR53, -0xa0, URZ ;  /* 0xffffff60350678a4 */ /* 0x000fe2000f8e023f */
[----:B------:R-:W0:Y:S01]  /*2430*/  MUFU.TANH R90, R90 ;  /* 0x0000005a005a7308 */ /* 0x000e220000002400 */
[----:B------:R-:W-:Y:S02]  /*2440*/  IMAD.U32 R85, RZ, RZ, UR51 ;  /* 0x00000033ff557e24 */ /* 0x000fe4000f8e00ff */
[----:B------:R-:W-:Y:S01]  /*2450*/  FMUL.FTZ R6, R0, R92 ;  /* 0x0000005c00067220 */ /* 0x000fe20000410000 */
[----:B------:R-:W1:Y:S01]  /*2460*/  SHFL.IDX PT, R56, R89, 0x1, 0x1c1f ;  /* 0x003c1f0059387f89 */ /* 0x000e6200000e0000 */
[----:B------:R-:W-:-:S02]  /*2470*/  IMAD.U32 R91, RZ, RZ, UR7 ;  /* 0x00000007ff5b7e24 */ /* 0x000fc4000f8e00ff */
[C---:B------:R-:W-:Y:S01]  /*2480*/  FMUL.FTZ R92, R0.reuse, R95 ;  /* 0x0000005f005c7220 */ /* 0x040fe20000410000 */
[----:B------:R-:W-:Y:S02]  /*2490*/  IMAD.U32 R65, RZ, RZ, UR6 ;  /* 0x00000006ff417e24 */ /* 0x000fe4000f8e00ff */
[----:B------:R-:W-:Y:S01]  /*24a0*/  FMUL.FTZ R9, R0, R97 ;  /* 0x0000006100097220 */ /* 0x000fe20000410000 */
[----:B------:R-:W2:Y:S01]  /*24b0*/  MUFU.TANH R104, R104 ;  /* 0x0000006800687308 */ /* 0x000ea20000002400 */
[----:B------:R-:W-:Y:S01]  /*24c0*/  IADD3 R91, -R16, 0xa0, R91 ;  /* 0x000000a0105b7810 */ /* 0x000fe20007ffe15b */
[----:B------:R-:W-:Y:S01]  /*24d0*/  FMUL.FTZ R97, R0, R99 ;  /* 0x0000006300617220 */ /* 0x000fe20000410000 */
[----:B------:R-:W-:Y:S01]  /*24e0*/  IADD3 R88, -R16, 0xa1, R65 ;  /* 0x000000a110587810 */ /* 0x000fe20007ffe141 */
[C---:B------:R-:W-:Y:S01]  /*24f0*/  FMUL.FTZ R15, R0.reuse, R77 ;  /* 0x0000004d000f7220 */ /* 0x040fe20000410000 */
[C---:B------:R-:W-:Y:S01]  /*2500*/  FMUL.FTZ R95, R0.reuse, R102 ;  /* 0x00000066005f7220 */ /* 0x040fe20000410000 */
[C---:B------:R-:W-:Y:S01]  /*2510*/  FMUL.FTZ R77, R0.reuse, R78 ;  /* 0x0000004e004d7220 */ /* 0x040fe20000410000 */
[----:B------:R-:W-:Y:S01]  /*2520*/  IADD3 R88, -R85, UR50, R88 ;  /* 0x0000003255587c10 */ /* 0x000fe2000fffe158 */
        /* <DEDUP_REMOVED lines=11> */
[--C-:B-1----:R-:W-:Y:S01]  /*25e0*/  VIADDMNMX R56, R56, R88, R91.reuse, PT ;  /* 0x0000005838387246 */ /* 0x102fe2000380015b */
[C---:B------:R-:W-:Y:S01]  /*25f0*/  FMUL.FTZ R14, R0.reuse, R76 ;  /* 0x0000004c000e7220 */ /* 0x040fe20000410000 */
[C---:B------:R-:W-:Y:S01]  /*2600*/  FMUL.FTZ R76, R0.reuse, R79 ;  /* 0x0000004f004c7220 */ /* 0x040fe20000410000 */
[----:B------:R-:W-:Y:S01]  /*2610*/  FMUL.FTZ R79, R0, R82 ;  /* 0x00000052004f7220 */ /* 0x000fe20000410000 */
[C---:B------:R-:W-:Y:S01]  /*2620*/  ISETP.GT.AND P0, PT, R56.reuse, RZ, PT ;  /* 0x000000ff3800720c */ /* 0x040fe20003f04270 */
[----:B------:R-:W1:Y:S01]  /*2630*/  MUFU.TANH R94, R94 ;  /* 0x0000005e005e7308 */ /* 0x000e620000002400 */
[----:B------:R-:W-:Y:S01]  /*2640*/  ISETP.GT.AND P2, PT, R56, 0x1, PT ;  /* 0x000000013800780c */ /* 0x000fe20003f44270 */
[----:B------:R-:W-:Y:S01]  /*2650*/  FMUL.FTZ R102, R0, R63 ;  /* 0x0000003f00667220 */ /* 0x000fe20000410000 */
[----:B------:R-:W-:Y:S01]  /*2660*/  ISETP.GT.AND P3, PT, R56, 0x8, PT ;  /* 0x000000083800780c */ /* 0x000fe20003f64270 */
[----:B------:R-:W-:Y:S01]  /*2670*/  FMUL.FTZ R63, R0, R69 ;  /* 0x00000045003f7220 */ /* 0x000fe20000410000 */
[----:B0-----:R-:W-:Y:S01]  /*2680*/  FSEL R85, R90, -INF , P0 ;  /* 0xff8000005a557808 */ /* 0x001fe20000000000 */
[----:B------:R-:W-:Y:S01]  /*2690*/  FMUL.FTZ R69, R0, R71 ;  /* 0x0000004700457220 */ /* 0x000fe20000410000 */
[----:B--2---:R-:W-:Y:S01]  /*26a0*/  FSEL R87, R104, -INF , P2 ;  /* 0xff80000068577808 */ /* 0x004fe20001000000 */
        /* <DEDUP_REMOVED lines=8> */
[----:B------:R-:W2:Y:S01]  /*2730*/  MUFU.TANH R95, R95 ;  /* 0x0000005f005f7308 */ /* 0x000ea20000002400 */
[----:B----4-:R-:W-:Y:S01]  /*2740*/  FSEL R101, R92, -INF , P0 ;  /* 0xff8000005c657808 */ /* 0x010fe20000000000 */
[C---:B------:R-:W-:Y:S01]  /*2750*/  FMUL.FTZ R84, R0.reuse, R58 ;  /* 0x0000003a00547220 */ /* 0x040fe20000410000 */
[----:B------:R-:W-:Y:S01]  /*2760*/  FMNMX.FTZ R68, R99, R68, !PT ;  /* 0x0000004463447209 */ /* 0x000fe20007810000 */
        /* <DEDUP_REMOVED lines=21> */
[----:B-1----:R-:W-:Y:S01]  /*28c0*/  FSEL R93, R96, -INF , P0 ;  /* 0xff800000605d7808 */ /* 0x002fe20000000000 */
[C---:B------:R-:W-:Y:S01]  /*28d0*/  FMUL.FTZ R47, R0.reuse, R47 ;  /* 0x0000002f002f7220 */ /* 0x040fe20000410000 */
[----:B------:R-:W-:Y:S01]  /*28e0*/  FMNMX.FTZ R68, R95, R68, !PT ;  /* 0x000000445f447209 */ /* 0x000fe20007810000 */
[----:B------:R-:W-:Y:S01]  /*28f0*/  FMUL.FTZ R51, R0, R51 ;  /* 0x0000003300337220 */ /* 0x000fe20000410000 */
[----:B------:R-:W-:Y:S01]  /*2900*/  ISETP.GT.AND P0, PT, R56, 0x21, PT ;  /* 0x000000213800780c */ /* 0x000fe20003f04270 */
[----:B------:R-:W1:Y:S01]  /*2910*/  SHFL.IDX PT, R89, R89, RZ, 0x1c1f ;  /* 0x001c1fff59597589 */ /* 0x000e6200000e0000 */
[----:B------:R-:W-:Y:S01]  /*2920*/  FMNMX.FTZ R43, R93, R68, !PT ;  /* 0x000000445d2b7209 */ /* 0x000fe20007810000 */
[----:B------:R-:W3:Y:S01]  /*2930*/  MUFU.TANH R77, R77 ;  /* 0x0000004d004d7308 */ /* 0x000ee20000002400 */
[----:B0-----:R-:W-:Y:S01]  /*2940*/  FSEL R82, R98, -INF , P2 ;  /* 0xff80000062527808 */ /* 0x001fe20001000000 */
[----:B------:R-:W-:Y:S01]  /*2950*/  ULDC UR20, c[0x0][0x988] ;  /* 0x0002620000147ab9 */ /* 0x000fe20000000800 */
[----:B------:R-:W-:Y:S01]  /*2960*/  ISETP.GT.AND P2, PT, R56, 0x28, PT ;  /* 0x000000283800780c */ /* 0x000fe20003f44270 */
[----:B------:R-:W-:Y:S01]  /*2970*/  FMUL.FTZ R57, R0, R57 ;  /* 0x0000003900397220 */ /* 0x000fe20000410000 */
[----:B------:R-:W-:Y:S01]  /*2980*/  FMNMX.FTZ R43, R82, R43, !PT ;  /* 0x0000002b522b7209 */ /* 0x000fe20007810000 */
[C---:B------:R-:W-:Y:S01]  /*2990*/  FMUL.FTZ R40, R0.reuse, R40 ;  /* 0x0000002800287220 */ /* 0x040fe20000410000 */
[----:B------:R-:W-:Y:S01]  /*29a0*/  MOV R105, UR20 ;  /* 0x0000001400697c02 */ /* 0x000fe20008000f00 */
[----:B------:R-:W0:Y:S01]  /*29b0*/  MUFU.TANH R76, R76 ;  /* 0x0000004c004c7308 */ /* 0x000e220000002400 */
[----:B--2---:R-:W-:Y:S01]  /*29c0*/  FSEL R80, R75, -INF , P0 ;  /* 0xff8000004b507808 */ /* 0x004fe20000000000 */
[----:B------:R-:W-:Y:S01]  /*29d0*/  FMUL.FTZ R41, R0, R41 ;  /* 0x0000002900297220 */ /* 0x000fe20000410000 */
[----:B------:R-:W-:Y:S01]  /*29e0*/  ISETP.GT.AND P0, PT, R56, 0x29, PT ;  /* 0x000000293800780c */ /* 0x000fe20003f04270 */
[----:B------:R-:W-:Y:S01]  /*29f0*/  FMUL.FTZ R48, R0, R48 ;  /* 0x0000003000307220 */ /* 0x000fe20000410000 */
[----:B------:R-:W-:Y:S01]  /*2a00*/  FMNMX.FTZ R42, R80, R43, !PT ;  /* 0x0000002b502a7209 */ /* 0x000fe20007810000 */
[C---:B------:R-:W-:Y:S01]  /*2a10*/  FMUL.FTZ R49, R0.reuse, R49 ;  /* 0x0000003100317220 */ /* 0x040fe20000410000 */
[C---:B------:R-:W-:Y:S01]  /*2a20*/  FMUL.FTZ R52, R0.reuse, R52 ;  /* 0x0000003400347220 */ /* 0x040fe20000410000 */
[----:B------:R-:W2:Y:S01]  /*2a30*/  MUFU.TANH R79, R79 ;  /* 0x0000004f004f7308 */ /* 0x000ea20000002400 */
[----:B---3--:R-:W-:Y:S01]  /*2a40*/  FSEL R75, R77, -INF , P2 ;  /* 0xff8000004d4b7808 */ /* 0x008fe20001000000 */
[----:B------:R-:W-:Y:S01]  /*2a50*/  FMUL.FTZ R53, R0, R53 ;  /* 0x0000003500357220 */ /* 0x000fe20000410000 */
[----:B------:R-:W-:Y:S01]  /*2a60*/  ISETP.GT.AND P2, PT, R56, 0x30, PT ;  /* 0x000000303800780c */ /* 0x000fe20003f44270 */
[C---:B------:R-:W-:Y:S01]  /*2a70*/  FMUL.FTZ R24, R0.reuse, R24 ;  /* 0x0000001800187220 */ /* 0x040fe20000410000 */
[----:B------:R-:W-:Y:S01]  /*2a80*/  FMNMX.FTZ R43, R75, R42, !PT ;  /* 0x0000002a4b2b7209 */ /* 0x000fe20007810000 */
[----:B------:R-:W-:Y:S01]  /*2a90*/  FMUL.FTZ R25, R0, R25 ;  /* 0x0000001900197220 */ /* 0x000fe20000410000 */
[----:B-1----:R-:W-:Y:S01]  /*2aa0*/  VIADDMNMX R88, R89, R88, R91, PT ;  /* 0x0000005859587246 */ /* 0x002fe2000380015b */
[----:B------:R-:W1:Y:S01]  /*2ab0*/  MUFU.TANH R78, R78 ;  /* 0x0000004e004e7308 */ /* 0x000e620000002400 */
[----:B0-----:R-:W-:Y:S01]  /*2ac0*/  FSEL R68, R76, -INF , P0 ;  /* 0xff8000004c447808 */ /* 0x001fe20000000000 */
[----:B------:R-:W-:Y:S01]  /*2ad0*/  FMUL.FTZ R76, R0, R50 ;  /* 0x00000032004c7220 */ /* 0x000fe20000410000 */
[----:B------:R-:W-:Y:S01]  /*2ae0*/  ISETP.GT.AND P0, PT, R56, 0x31, PT ;  /* 0x000000313800780c */ /* 0x000fe20003f04270 */
[----:B------:R-:W-:Y:S01]  /*2af0*/  FMUL.FTZ R28, R0, R28 ;  /* 0x0000001c001c7220 */ /* 0x000fe20000410000 */
[----:B------:R-:W-:Y:S01]  /*2b00*/  FMNMX.FTZ R46, R68, R43, !PT ;  /* 0x0000002b442e7209 */ /* 0x000fe20007810000 */
[----:B------:R-:W-:Y:S01]  /*2b10*/  FMUL.FTZ R29, R0, R29 ;  /* 0x0000001d001d7220 */ /* 0x000fe20000410000 */
[----:B------:R-:W-:Y:S01]  /*2b20*/  ISETP.GT.AND P3, PT, R88, 0x8, PT ;  /* 0x000000085800780c */ /* 0x000fe20003f64270 */
[----:B------:R-:W0:Y:S01]  /*2b30*/  MUFU.TANH R81, R81 ;  /* 0x0000005100517308 */ /* 0x000e220000002400 */
[----:B--2---:R-:W-:Y:S01]  /*2b40*/  FSEL R65, R79, -INF , P2 ;  /* 0xff8000004f417808 */ /* 0x004fe20001000000 */
[----:B------:R-:W-:Y:S01]  /*2b50*/  FMUL.FTZ R32, R0, R32 ;  /* 0x0000002000207220 */ /* 0x000fe20000410000 */
[----:B------:R-:W-:Y:S01]  /*2b60*/  ISETP.GT.AND P2, PT, R56, 0x38, PT ;  /* 0x000000383800780c */ /* 0x000fe20003f44270 */
[C---:B------:R-:W-:Y:S01]  /*2b70*/  FMUL.FTZ R33, R0.reuse, R33 ;  /* 0x0000002100217220 */ /* 0x040fe20000410000 */
[----:B------:R-:W-:Y:S01]  /*2b80*/  FMUL.FTZ R37, R0, R37 ;  /* 0x0000002500257220 */ /* 0x000fe20000410000 */
[----:B------:R-:W-:Y:S01]  /*2b90*/  R2UR UR11, R2 ;  /* 0x00000000020b72ca */ /* 0x000fe200000e0000 */
[----:B------:R-:W-:Y:S01]  /*2ba0*/  @UP0 ULDC UR6, c[0x0][0x44c] ;  /* 0x0001130000060ab9 */ /* 0x000fe20000000800 */
[----:B------:R-:W2:Y:S01]  /*2bb0*/  MUFU.TANH R83, R83 ;  /* 0x0000005300537308 */ /* 0x000ea20000002400 */
[----:B-1----:R-:W-:Y:S01]  /*2bc0*/  FSEL R42, R78, -INF , P0 ;  /* 0xff8000004e2a7808 */ /* 0x002fe20000000000 */
[----:B------:R-:W-:Y:S01]  /*2bd0*/  FMUL.FTZ R78, R0, R54 ;  /* 0x00000036004e7220 */ /* 0x000fe20000410000 */
[----:B------:R-:W-:Y:S01]  /*2be0*/  ISETP.GT.AND P0, PT, R56, 0x39, PT ;  /* 0x000000393800780c */ /* 0x000fe20003f04270 */
[----:B------:R-:W-:Y:S01]  /*2bf0*/  UIMAD.WIDE.U32 UR6, UR40, UR6, URZ ;  /* 0x00000006280672a5 */ /* 0x000fe2000f8e003f */
[----:B------:R-:W-:Y:S01]  /*2c00*/  @UP0 ULDC UR12, c[0x0][0x450] ;  /* 0x00011400000c0ab9 */ /* 0x000fe20000000800 */
[----:B------:R-:W-:-:S02]  /*2c10*/  UMOV UR10, UR40 ;  /* 0x00000028000a7c82 */ /* 0x000fc40008000000 */
[----:B------:R-:W1:Y:S01]  /*2c20*/  MUFU.TANH R84, R84 ;  /* 0x0000005400547308 */ /* 0x000e620000002400 */
[----:B0-----:R-:W-:Y:S01]  /*2c30*/  FSEL R43, R81, -INF , P2 ;  /* 0xff800000512b7808 */ /* 0x001fe20001000000 */
[----:B------:R-:W-:Y:S01]  /*2c40*/  @UP0 USHF.R.U32.HI UR10, URZ, UR12, UR7 ;  /* 0x0000000c3f0a0299 */ /* 0x000fe20008011607 */
[----:B------:R-:W-:Y:S01]  /*2c50*/  ISETP.GT.AND P2, PT, R56, 0x40, PT ;  /* 0x000000403800780c */ /* 0x000fe20003f44270 */
[----:B------:R-:W-:Y:S02]  /*2c60*/  UIADD3 UR23, UR53, -0x2, URZ ;  /* 0xfffffffe35177890 */ /* 0x000fe4000fffe03f */
[----:B------:R-:W-:Y:S02]  /*2c70*/  UIADD3 UR6, UR10, UR50, -UR51 ;  /* 0x000000320a067290 */ /* 0x000fe4000fffe833 */
[----:B------:R-:W0:Y:S02]  /*2c80*/  MUFU.TANH R86, R86 ;  /* 0x0000005600567308 */ /* 0x000e240000002400 */
[----:B------:R-:W-:-:S04]  /*2c90*/  UIMAD.WIDE UR6, UR6, 0x66666667, URZ ;  /* 0x66666667060678a5 */ /* 0x000fc8000f8e023f */
[----:B------:R-:W-:Y:S02]  /*2ca0*/  USHF.R.U32.HI UR6, URZ, 0x1f, UR7 ;  /* 0x0000001f3f067899 */ /* 0x000fe40008011607 */
[----:B------:R3:W-:Y:S02]  /*2cb0*/  MUFU.TANH R77, R47 ;  /* 0x0000002f004d7308 */ /* 0x0007e40000002400 */
[----:B------:R-:W-:Y:S02]  /*2cc0*/  ULEA.HI.SX32 UR7, UR7, UR6, 0x1a ;  /* 0x0000000607077291 */ /* 0x000fe4000f8fd23f */
[----:B------:R-:W-:Y:S02]  /*2cd0*/  UIADD3 UR6, UR11, 0x13240, URZ ;  /* 0x000132400b067890 */ /* 0x000fe4000fffe03f */
[----:B------:R-:W-:Y:S02]  /*2ce0*/  UISETP.LT.AND UP0, UPT, UR43, UR7, UPT ;  /* 0x000000072b00728c */ /* 0x000fe4000bf01270 */
[----:B------:R-:W-:Y:S01]  /*2cf0*/  MUFU.TANH R100, R100 ;  /* 0x0000006400647308 */ /* 0x000fe20000002400 */
[----:B---3--:R-:W-:Y:S01]  /*2d00*/  FMNMX.FTZ R47, R65, R46, !PT ;  /* 0x0000002e412f7209 */ /* 0x008fe20007810000 */
[----:B------:R-:W-:Y:S01]  /*2d10*/  USEL UR22, UR43, UR7, !UP0 ;  /* 0x000000072b167287 */ /* 0x000fe2000c000000 */
[----:B--2---:R-:W-:Y:S01]  /*2d20*/  FSEL R46, R83, -INF , P0 ;  /* 0xff800000532e7808 */ /* 0x004fe20000000000 */
[----:B------:R-:W-:Y:S01]  /*2d30*/  UPRMT UR6, UR44, 0x654, UR6 ;  /* 0x000006542c067896 */ /* 0x000fe20008000006 */
[----:B------:R-:W-:Y:S01]  /*2d40*/  FMNMX.FTZ R50, R42, R47, !PT ;  /* 0x0000002f2a327209 */ /* 0x000fe20007810000 */
[----:B------:R-:W-:Y:S01]  /*2d50*/  UISETP.GE.AND UP0, UPT, UR23, UR22, UPT ;  /* 0x000000161700728c */ /* 0x000fe2000bf06270 */
[----:B------:R-:W-:Y:S01]  /*2d60*/  ISETP.GT.AND P0, PT, R56, 0x41, PT ;  /* 0x000000413800780c */ /* 0x000fe20003f04270 */
[----:B------:R-:W2:Y:S01]  /*2d70*/  MUFU.TANH R102, R102 ;  /* 0x0000006600667308 */ /* 0x000ea20000002400 */
[----:B------:R-:W-:-:S02]  /*2d80*/  FMNMX.FTZ R79, R43, R50, !PT ;  /* 0x000000322b4f7209 */ /* 0x000fc40007810000 */
[----:B-1----:R-:W-:Y:S02]  /*2d90*/  FSEL R47, R84, -INF , P2 ;  /* 0xff800000542f7808 */ /* 0x002fe40001000000 */
[----:B------:R-:W-:Y:S01]  /*2da0*/  FMNMX.FTZ R54, R46, R79, !PT ;  /* 0x0000004f2e367209 */ /* 0x000fe20007810000 */
[----:B------:R-:W-:Y:S01]  /*2db0*/  FMUL.FTZ R79, R0, R55 ;  /* 0x00000037004f7220 */ /* 0x000fe20000410000 */
[----:B------:R-:W-:Y:S01]  /*2dc0*/  ISETP.GT.AND P2, PT, R56, 0x48, PT ;  /* 0x000000483800780c */ /* 0x000fe20003f44270 */
[----:B------:R-:W-:Y:S01]  /*2dd0*/  MUFU.TANH R64, R64 ;  /* 0x0000004000407308 */ /* 0x000fe20000002400 */
[----:B0-----:R-:W-:Y:S01]  /*2de0*/  FSEL R50, R86, -INF , P0 ;  /* 0xff80000056327808 */ /* 0x001fe20000000000 */
[----:B------:R-:W-:Y:S01]  /*2df0*/  SYNCS.ARRIVE.TRANS64.RED.A1T0 RZ, [UR6], RZ ;  /* 0x000000ffffff79a7 */ /* 0x000fe20008100406 */
[----:B------:R-:W-:Y:S02]  /*2e00*/  FMNMX.FTZ R81, R47, R54, !PT ;  /* 0x000000362f517209 */ /* 0x000fe40007810000 */
[----:B------:R-:W-:-:S02]  /*2e10*/  ISETP.GT.AND P0, PT, R56, 0x49, PT ;  /* 0x000000493800780c */ /* 0x000fc40003f04270 */
[----:B------:R-:W-:Y:S01]  /*2e20*/  FMNMX.FTZ R84, R50, R81, !PT ;  /* 0x0000005132547209 */ /* 0x000fe20007810000 */
[----:B------:R-:W0:Y:S01]  /*2e30*/  MUFU.TANH R66, R66 ;  /* 0x0000004200427308 */ /* 0x000e220000002400 */
[----:B--2---:R-:W-:Y:S02]  /*2e40*/  FSEL R54, R102, -INF , P0 ;  /* 0xff80000066367808 */ /* 0x004fe40000000000 */
[----:B------:R-:W-:-:S05]  /*2e50*/  ISETP.GT.AND P0, PT, R56, 0x51, PT ;  /* 0x000000513800780c */ /* 0x000fca0003f04270 */
[----:B------:R-:W1:Y:S08]  /*2e60*/  MUFU.TANH R67, R67 ;  /* 0x0000004300437308 */ /* 0x000e700000002400 */
[----:B------:R2:W-:Y:S08]  /*2e70*/  MUFU.TANH R92, R51 ;  /* 0x00000033005c7308 */ /* 0x0005f00000002400 */
[----:B------:R-:W3:Y:S01]  /*2e80*/  MUFU.TANH R69, R69 ;  /* 0x0000004500457308 */ /* 0x000ee20000002400 */
[----:B--2---:R-:W-:-:S02]  /*2e90*/  FSEL R51, R100, -INF , P2 ;  /* 0xff80000064337808 */ /* 0x004fc40001000000 */
[----:B------:R-:W-:Y:S02]  /*2ea0*/  ISETP.GT.AND P2, PT, R56, 0x50, PT ;  /* 0x000000503800780c */ /* 0x000fe40003f44270 */
[----:B------:R-:W-:-:S03]  /*2eb0*/  FMNMX.FTZ R55, R51, R84, !PT ;  /* 0x0000005433377209 */ /* 0x000fc60007810000 */
[----:B------:R2:W-:Y:S01]  /*2ec0*/  MUFU.TANH R83, R78 ;  /* 0x0000004e00537308 */ /* 0x0005e20000002400 */
[----:B------:R-:W-:Y:S02]  /*2ed0*/  FMNMX.FTZ R81, R54, R55, !PT ;  /* 0x0000003736517209 */ /* 0x000fe40007810000 */
[----:B0-----:R-:W-:Y:S02]  /*2ee0*/  FSEL R55, R66, -INF , P0 ;  /* 0xff80000042377808 */ /* 0x001fe40000000000 */
[----:B------:R-:W-:-:S03]  /*2ef0*/  ISETP.GT.AND P0, PT, R56, 0x59, PT ;  /* 0x000000593800780c */ /* 0x000fc60003f04270 */
[----:B------:R-:W0:Y:S01]  /*2f00*/  MUFU.TANH R70, R70 ;  /* 0x0000004600467308 */ /* 0x000e220000002400 */
[----:B--2---:R-:W-:Y:S01]  /*2f10*/  FMUL.FTZ R78, R0, R26 ;  /* 0x0000001a004e7220 */ /* 0x004fe20000410000 */
[----:B------:R-:W-:Y:S02]  /*2f20*/  FSEL R26, R64, -INF , P2 ;  /* 0xff800000401a7808 */ /* 0x000fe40001000000 */
[----:B------:R-:W-:Y:S02]  /*2f30*/  ISETP.GT.AND P2, PT, R56, 0x58, PT ;  /* 0x000000583800780c */ /* 0x000fe40003f44270 */
[----:B------:R-:W-:Y:S02]  /*2f40*/  FMNMX.FTZ R66, R26, R81, !PT ;  /* 0x000000511a427209 */ /* 0x000fe40007810000 */
[----:B------:R-:W2:Y:S01]  /*2f50*/  MUFU.TANH R71, R71 ;  /* 0x0000004700477308 */ /* 0x000ea20000002400 */
[----:B-1----:R-:W-:Y:S02]  /*2f60*/  FSEL R64, R67, -INF , P2 ;  /* 0xff80000043407808 */ /* 0x002fe40001000000 */
[----:B------:R-:W-:-:S02]  /*2f70*/  FMNMX.FTZ R67, R55, R66, !PT ;  /* 0x0000004237437209 */ /* 0x000fc40007810000 */
[----:B------:R-:W-:Y:S02]  /*2f80*/  ISETP.GT.AND P2, PT, R56, 0x60, PT ;  /* 0x000000603800780c */ /* 0x000fe40003f44270 */
[----:B------:R-:W-:Y:S01]  /*2f90*/  FMNMX.FTZ R66, R64, R67, !PT ;  /* 0x0000004340427209 */ /* 0x000fe20007810000 */
[----:B------:R-:W1:Y:S08]  /*2fa0*/  MUFU.TANH R90, R90 ;  /* 0x0000005a005a7308 */ /* 0x000e700000002400 */
[----:B------:R4:W-:Y:S08]  /*2fb0*/  MUFU.TANH R86, R79 ;  /* 0x0000004f00567308 */ /* 0x0009f00000002400 */
[----:B------:R-:W5:Y:S01]  /*2fc0*/  MUFU.TANH R76, R76 ;  /* 0x0000004c004c7308 */ /* 0x000f620000002400 */
[C---:B----4-:R-:W-:Y:S01]  /*2fd0*/  FMUL.FTZ R79, R0.reuse, R27 ;  /* 0x0000001b004f7220 */ /* 0x050fe20000410000 */
[----:B---3--:R-:W-:Y:S01]  /*2fe0*/  FSEL R27, R69, -INF , P0 ;  /* 0xff800000451b7808 */ /* 0x008fe20000000000 */
[----:B------:R-:W-:Y:S01]  /*2ff0*/  FMUL.FTZ R69, R0, R30 ;  /* 0x0000001e00457220 */ /* 0x000fe20000410000 */
[----:B------:R-:W-:-:S02]  /*3000*/  ISETP.GT.AND P0, PT, R56, 0x61, PT ;  /* 0x000000613800780c */ /* 0x000fc40003f04270 */
[----:B0-----:R-:W-:Y:S01]  /*3010*/  FSEL R30, R70, -INF , P2 ;  /* 0xff800000461e7808 */ /* 0x001fe20001000000 */
[----:B------:R-:W-:Y:S01]  /*3020*/  FMUL.FTZ R70, R0, R31 ;  /* 0x0000001f00467220 */ /* 0x000fe20000410000 */
[----:B------:R-:W-:Y:S01]  /*3030*/  FMNMX.FTZ R67, R27, R66, !PT ;  /* 0x000000421b437209 */ /* 0x000fe20007810000 */
[----:B------:R0:W3:Y:S01]  /*3040*/  MUFU.TANH R84, R78 ;  /* 0x0000004e00547308 */ /* 0x0000e20000002400 */
[----:B------:R-:W-:Y:S02]  /*3050*/  ISETP.GT.AND P2, PT, R56, 0x68, PT ;  /* 0x000000683800780c */ /* 0x000fe40003f44270 */
[----:B--2---:R-:W-:Y:S01]  /*3060*/  FSEL R66, R71, -INF , P0 ;  /* 0xff80000047427808 */ /* 0x004fe20000000000 */
[----:B------:R-:W-:Y:S01]  /*3070*/  FMUL.FTZ R71, R0, R34 ;  /* 0x0000002200477220 */ /* 0x000fe20000410000 */
[----:B------:R-:W-:Y:S02]  /*3080*/  FMNMX.FTZ R67, R30, R67, !PT ;  /* 0x000000431e437209 */ /* 0x000fe40007810000 */
[----:B------:R-:W-:Y:S01]  /*3090*/  ISETP.GT.AND P0, PT, R56, 0x69, PT ;  /* 0x000000693800780c */ /* 0x000fe20003f04270 */
[----:B------:R-:W2:Y:S01]  /*30a0*/  MUFU.TANH R81, R79 ;  /* 0x0000004f00517308 */ /* 0x000ea20000002400 */
[----:B-1----:R-:W-:-:S02]  /*30b0*/  FSEL R31, R90, -INF , P2 ;  /* 0xff8000005a1f7808 */ /* 0x002fc40001000000 */
[----:B0-----:R-:W-:Y:S02]  /*30c0*/  FMNMX.FTZ R78, R66, R67, !PT ;  /* 0x00000043424e7209 */ /* 0x001fe40007810000 */
[C---:B------:R-:W-:Y:S02]  /*30d0*/  ISETP.GT.AND P2, PT, R56.reuse, 0x70, PT ;  /* 0x000000703800780c */ /* 0x040fe40003f44270 */
[----:B------:R-:W-:Y:S01]  /*30e0*/  FSEL R67, R77, -INF , P0 ;  /* 0xff8000004d437808 */ /* 0x000fe20000000000 */
[----:B------:R0:W1:Y:S01]  /*30f0*/  MUFU.TANH R94, R69 ;  /* 0x00000045005e7308 */ /* 0x0000620000002400 */
[----:B------:R-:W-:Y:S02]  /*3100*/  FMNMX.FTZ R78, R31, R78, !PT ;  /* 0x0000004e1f4e7209 */ /* 0x000fe40007810000 */
[----:B------:R-:W-:Y:S02]  /*3110*/  ISETP.GT.AND P0, PT, R56, 0x71, PT ;  /* 0x000000713800780c */ /* 0x000fe40003f04270 */
[----:B-----5:R-:W-:Y:S01]  /*3120*/  FSEL R34, R76, -INF , P2 ;  /* 0xff8000004c227808 */ /* 0x020fe20001000000 */
[----:B------:R-:W-:Y:S01]  /*3130*/  FMUL.FTZ R76, R0, R35 ;  /* 0x00000023004c7220 */ /* 0x000fe20000410000 */
[----:B------:R-:W-:Y:S01]  /*3140*/  FMNMX.FTZ R77, R67, R78, !PT ;  /* 0x0000004e434d7209 */ /* 0x000fe20007810000 */
[----:B------:R4:W5:Y:S01]  /*3150*/  MUFU.TANH R90, R70 ;  /* 0x00000046005a7308 */ /* 0x0009620000002400 */
[----:B------:R-:W-:-:S02]  /*3160*/  ISETP.GT.AND P2, PT, R56, 0x78, PT ;  /* 0x000000783800780c */ /* 0x000fc40003f44270 */
[----:B0-----:R-:W-:Y:S02]  /*3170*/  FSEL R69, R92, -INF , P0 ;  /* 0xff8000005c457808 */ /* 0x001fe40000000000 */
[----:B------:R-:W-:Y:S02]  /*3180*/  ISETP.GT.AND P0, PT, R56, 0x79, PT ;  /* 0x000000793800780c */ /* 0x000fe40003f04270 */
[----:B------:R-:W-:Y:S01]  /*3190*/  FSEL R35, R83, -INF , P2 ;  /* 0xff80000053237808 */ /* 0x000fe20001000000 */
[----:B------:R0:W5:Y:S01]  /*31a0*/  MUFU.TANH R96, R71 ;  /* 0x0000004700607308 */ /* 0x0001620000002400 */
[----:B----4-:R-:W-:Y:S01]  /*31b0*/  FMNMX.FTZ R70, R34, R77, !PT ;  /* 0x0000004d22467209 */ /* 0x010fe20007810000 */
[----:B------:R-:W-:Y:S01]  /*31c0*/  FMUL.FTZ R77, R0, R38 ;  /* 0x00000026004d7220 */ /* 0x000fe20000410000 */
[----:B------:R-:W-:Y:S02]  /*31d0*/  ISETP.GT.AND P2, PT, R56, 0x80, PT ;  /* 0x000000803800780c */ /* 0x000fe40003f44270 */
[----:B------:R-:W-:-:S02]  /*31e0*/  FMNMX.FTZ R78, R69, R70, !PT ;  /* 0x00000046454e7209 */ /* 0x000fc40007810000 */
[----:B------:R-:W-:Y:S01]  /*31f0*/  FSEL R70, R86, -INF , P0 ;  /* 0xff80000056467808 */ /* 0x000fe20000000000 */
[----:B------:R4:W5:Y:S01]  /*3200*/  MUFU.TANH R83, R76 ;  /* 0x0000004c00537308 */ /* 0x0009620000002400 */
[----:B0-----:R-:W-:Y:S02]  /*3210*/  FMNMX.FTZ R71, R35, R78, !PT ;  /* 0x0000004e23477209 */ /* 0x001fe40007810000 */
[----:B------:R-:W-:Y:S02]  /*3220*/  ISETP.GT.AND P0, PT, R56, 0x81, PT ;  /* 0x000000813800780c */ /* 0x000fe40003f04270 */
[----:B---3--:R-:W-:Y:S02]  /*3230*/  FSEL R38, R84, -INF , P2 ;  /* 0xff80000054267808 */ /* 0x008fe40001000000 */
[----:B------:R-:W-:Y:S01]  /*3240*/  FMNMX.FTZ R79, R70, R71, !PT ;  /* 0x00000047464f7209 */ /* 0x000fe20007810000 */
[----:B------:R0:W3:Y:S01]  /*3250*/  MUFU.TANH R86, R77 ;  /* 0x0000004d00567308 */ /* 0x0000e20000002400 */
[----:B------:R-:W-:-:S02]  /*3260*/  ISETP.GT.AND P2, PT, R56, 0x88, PT ;  /* 0x000000883800780c */ /* 0x000fc40003f44270 */
[----:B--2---:R-:W-:Y:S02]  /*3270*/  FSEL R71, R81, -INF , P0 ;  /* 0xff80000051477808 */ /* 0x004fe40000000000 */
[----:B----4-:R-:W-:Y:S01]  /*3280*/  FMNMX.FTZ R76, R38, R79, !PT ;  /* 0x0000004f264c7209 */ /* 0x010fe20007810000 */
[----:B------:R-:W-:Y:S01]  /*3290*/  FMUL.FTZ R79, R0, R39 ;  /* 0x00000027004f7220 */ /* 0x000fe20000410000 */
[----:B------:R-:W-:Y:S01]  /*32a0*/  ISETP.GT.AND P0, PT, R56, 0x89, PT ;  /* 0x000000893800780c */ /* 0x000fe20003f04270 */
[----:B------:R-:W-:Y:S01]  /*32b0*/  MUFU.TANH R3, R3 ;  /* 0x0000000300037308 */ /* 0x000fe20000002400 */
[----:B-1----:R-:W-:Y:S02]  /*32c0*/  FSEL R39, R94, -INF , P2 ;  /* 0xff8000005e277808 */ /* 0x002fe40001000000 */
[----:B------:R-:W-:Y:S02]  /*32d0*/  FMNMX.FTZ R78, R71, R76, !PT ;  /* 0x0000004c474e7209 */ /* 0x000fe40007810000 */
[----:B------:R-:W-:-:S02]  /*32e0*/  ISETP.GT.AND P2, PT, R56, 0x90, PT ;  /* 0x000000903800780c */ /* 0x000fc40003f44270 */
[----:B-----5:R-:W-:Y:S01]  /*32f0*/  FSEL R76, R90, -INF , P0 ;  /* 0xff8000005a4c7808 */ /* 0x020fe20000000000 */
[----:B------:R-:W1:Y:S01]  /*3300*/  MUFU.TANH R79, R79 ;  /* 0x0000004f004f7308 */ /* 0x000e620000002400 */
[----:B0-----:R-:W-:Y:S01]  /*3310*/  FMNMX.FTZ R77, R39, R78, !PT ;  /* 0x0000004e274d7209 */ /* 0x001fe20007810000 */
[----:B------:R-:W-:Y:S01]  /*3320*/  FMUL.FTZ R78, R0, R44 ;  /* 0x0000002c004e7220 */ /* 0x000fe20000410000 */
[----:B------:R-:W-:Y:S02]  /*3330*/  ISETP.GT.AND P0, PT, R56, 0x91, PT ;  /* 0x000000913800780c */ /* 0x000fe40003f04270 */
        /* <DEDUP_REMOVED lines=8> */
[----:B------:R-:W2:Y:S01]  /*33c0*/  MUFU.TANH R6, R6 ;  /* 0x0000000600067308 */ /* 0x000ea20000002400 */
[----:B---3--:R-:W-:Y:S02]  /*33d0*/  FSEL R45, R86, -INF , P2 ;  /* 0xff800000562d7808 */ /* 0x008fe40001000000 */
[----:B------:R-:W-:Y:S02]  /*33e0*/  FMNMX.FTZ R84, R77, R84, !PT ;  /* 0x000000544d547209 */ /* 0x000fe40007810000 */
[----:B-1----:R-:W-:-:S02]  /*33f0*/  FSEL R79, R79, -INF , P0 ;  /* 0xff8000004f4f7808 */ /* 0x002fc40000000000 */
[----:B------:R-:W-:Y:S01]  /*3400*/  FMNMX.FTZ R84, R45, R84, !PT ;  /* 0x000000542d547209 */ /* 0x000fe20007810000 */
[----:B------:R-:W-:Y:S01]  /*3410*/  MUFU.TANH R7, R7 ;  /* 0x0000000700077308 */ /* 0x000fe20000002400 */
[C---:B------:R-:W-:Y:S02]  /*3420*/  ISETP.GT.AND P2, PT, R88.reuse, 0x1, PT ;  /* 0x000000015800780c */ /* 0x040fe40003f44270 */
[----:B------:R-:W-:Y:S02]  /*3430*/  FMNMX.FTZ R84, R79, R84, !PT ;  /* 0x000000544f547209 */ /* 0x000fe40007810000 */
[----:B0-----:R-:W-:Y:S02]  /*3440*/  FSEL R90, R5, -INF , P2 ;  /* 0xff800000055a7808 */ /* 0x001fe40001000000 */
[----:B------:R-:W-:Y:S01]  /*3450*/  ISETP.GT.AND P2, PT, R88, 0x10, PT ;  /* 0x000000105800780c */ /* 0x000fe20003f44270 */
[----:B------:R-:W0:Y:S01]  /*3460*/  SHFL.BFLY PT, R83, R84, 0x2, 0x1f ;  /* 0x0c401f0054537f89 */ /* 0x000e2200000e0000 */
[----:B------:R-:W1:Y:S01]  /*3470*/  MUFU.TANH R8, R8 ;  /* 0x0000000800087308 */ /* 0x000e620000002400 */
[----:B--2---:R-:W-:-:S07]  /*3480*/  FSEL R6, R6, -INF , P3 ;  /* 0xff80000006067808 */ /* 0x004fce0001800000 */
[----:B------:R-:W-:Y:S08]  /*3490*/  MUFU.TANH R9, R9 ;  /* 0x0000000900097308 */ /* 0x000ff00000002400 */
[----:B------:R-:W2:Y:S01]  /*34a0*/  MUFU.TANH R10, R10 ;  /* 0x0000000a000a7308 */ /* 0x000ea20000002400 */
[----:B-1----:R-:W-:Y:S02]  /*34b0*/  FSEL R8, R8, -INF , P2 ;  /* 0xff80000008087808 */ /* 0x002fe40001000000 */
[----:B------:R-:W-:-:S02]  /*34c0*/  ISETP.GT.AND P2, PT, R88, 0x18, PT ;  /* 0x000000185800780c */ /* 0x000fc40003f44270 */
[----:B0-----:R-:W-:-:S03]  /*34d0*/  FMNMX.FTZ R83, R84, R83, !PT ;  /* 0x0000005354537209 */ /* 0x001fc60007810000 */
[----:B------:R-:W0:Y:S02]  /*34e0*/  MUFU.TANH R11, R11 ;  /* 0x0000000b000b7308 */ /* 0x000e240000002400 */
[----:B------:R-:W1:Y:S06]  /*34f0*/  SHFL.BFLY PT, R56, R83, 0x1, 0x1f ;  /* 0x0c201f0053387f89 */ /* 0x000e6c00000e0000 */
[----:B------:R-:W3:Y:S01]  /*3500*/  MUFU.TANH R12, R12 ;  /* 0x0000000c000c7308 */ /* 0x000ee20000002400 */
[----:B--2---:R-:W-:Y:S02]  /*3510*/  FSEL R10, R10, -INF , P2 ;  /* 0xff8000000a0a7808 */ /* 0x004fe40001000000 */
[----:B------:R-:W-:-:S05]  /*3520*/  ISETP.GT.AND P2, PT, R88, 0x20, PT ;  /* 0x000000205800780c */ /* 0x000fca0003f44270 */
[----:B------:R-:W2:Y:S08]  /*3530*/  MUFU.TANH R13, R13 ;  /* 0x0000000d000d7308 */ /* 0x000eb00000002400 */
[----:B------:R-:W4:Y:S01]  /*3540*/  MUFU.TANH R14, R14 ;  /* 0x0000000e000e7308 */ /* 0x000f220000002400 */
[----:B-1----:R-:W-:Y:S01]  /*3550*/  FMNMX.FTZ R56, R83, R56, !PT ;  /* 0x0000003853387209 */ /* 0x002fe20007810000 */
[----:B------:R-:W-:-:S03]  /*3560*/  FMUL.FTZ R83, R0, R36 ;  /* 0x0000002400537220 */ /* 0x000fc60000410000 */
[C---:B------:R-:W-:Y:S01]  /*3570*/  FSETP.NEU.FTZ.AND P0, PT, R56.reuse, -INF , PT ;  /* 0xff8000003800780b */ /* 0x040fe20003f1d000 */
[----:B------:R-:W-:-:S02]  /*3580*/  FFMA.FTZ R36, R56, R105, -8 ;  /* 0xc100000038247423 */ /* 0x000fc40000010069 */
[----:B------:R-:W1:Y:S03]  /*3590*/  MUFU.TANH R15, R15 ;  /* 0x0000000f000f7308 */ /* 0x000e660000002400 */
[----:B------:R-:W-:Y:S02]  /*35a0*/  FSEL R36, R36, RZ, P0 ;  /* 0x000000ff24247208 */ /* 0x000fe40000000000 */
[----:B------:R-:W-:-:S03]  /*35b0*/  ISETP.GT.AND P0, PT, R88, RZ, PT ;  /* 0x000000ff5800720c */ /* 0x000fc60003f04270 */
[----:B------:R-:W5:Y:S01]  /*35c0*/  MUFU.TANH R20, R20 ;  /* 0x0000001400147308 */ /* 0x000f620000002400 */
        /* <DEDUP_REMOVED lines=8> */
[----:B------:R-:W5:Y:S01]  /*3650*/  MUFU.TANH R21, R21 ;  /* 0x0000001500157308 */ /* 0x000f620000002400 */
        /* <DEDUP_REMOVED lines=16> */
[----:B------:R-:W-:Y:S01]  /*3760*/  FMNMX.FTZ R96, R10, R91, !PT ;  /* 0x0000005b0a607209 */ /* 0x000fe20007810000 */
[--C-:B---3--:R-:W-:Y:S01]  /*3770*/  FFMA.FTZ R95, R82, UR20, -R36.reuse ;  /* 0x00000014525f7c23 */ /* 0x108fe20008010824 */
[----:B------:R-:W-:Y:S01]  /*3780*/  ISETP.GT.AND P0, PT, R88, 0x21, PT ;  /* 0x000000215800780c */ /* 0x000fe20003f04270 */
[--C-:B------:R-:W-:Y:S01]  /*3790*/  FFMA.FTZ R42, R42, UR20, -R36.reuse ;  /* 0x000000142a2a7c23 */ /* 0x100fe20008010824 */
[----:B------:R-:W-:Y:S01]  /*37a0*/  FSEL R82, R12, -INF , P2 ;  /* 0xff8000000c527808 */ /* 0x000fe20001000000 */
[--C-:B------:R-:W-:Y:S01]  /*37b0*/  FFMA.FTZ R43, R43, UR20, -R36.reuse ;  /* 0x000000142b2b7c23 */ /* 0x100fe20008010824 */
[----:B------:R-:W-:Y:S01]  /*37c0*/  FMNMX.FTZ R91, R11, R96, !PT ;  /* 0x000000600b5b7209 */ /* 0x000fe20007810000 */
[--C-:B------:R-:W-:Y:S01]  /*37d0*/  FFMA.FTZ R96, R80, UR20, -R36.reuse ;  /* 0x0000001450607c23 */ /* 0x100fe20008010824 */
[----:B------:R-:W-:Y:S01]  /*37e0*/  ISETP.GT.AND P2, PT, R88, 0x28, PT ;  /* 0x000000285800780c */ /* 0x000fe20003f44270 */
[----:B------:R-:W3:Y:S01]  /*37f0*/  MUFU.TANH R73, R73 ;  /* 0x0000004900497308 */ /* 0x000ee20000002400 */
[----:B--2---:R-:W-:Y:S01]  /*3800*/  FSEL R13, R13, -INF , P0 ;  /* 0xff8000000d0d7808 */ /* 0x004fe20000000000 */
[--C-:B------:R-:W-:Y:S01]  /*3810*/  FFMA.FTZ R46, R46, UR20, -R36.reuse ;  /* 0x000000142e2e7c23 */ /* 0x100fe20008010824 */
[----:B------:R-:W-:Y:S01]  /*3820*/  FMNMX.FTZ R80, R82, R91, !PT ;  /* 0x0000005b52507209 */ /* 0x000fe20007810000 */
[--C-:B------:R-:W-:Y:S01]  /*3830*/  FFMA.FTZ R26, R26, UR20, -R36.reuse ;  /* 0x000000141a1a7c23 */ /* 0x100fe20008010824 */
[----:B------:R-:W-:Y:S01]  /*3840*/  ISETP.GT.AND P0, PT, R88, 0x29, PT ;  /* 0x000000295800780c */ /* 0x000fe20003f04270 */
[--C-:B------:R-:W-:Y:S01]  /*3850*/  FFMA.FTZ R55, R55, UR20, -R36.reuse ;  /* 0x0000001437377c23 */ /* 0x100fe20008010824 */
[----:B----4-:R-:W-:Y:S01]  /*3860*/  FSEL R14, R14, -INF , P2 ;  /* 0xff8000000e0e7808 */ /* 0x010fe20001000000 */
[----:B------:R-:W2:Y:S01]  /*3870*/  MUFU.TANH R74, R74 ;  /* 0x0000004a004a7308 */ /* 0x000ea20000002400 */
[----:B------:R-:W-:Y:S01]  /*3880*/  FMNMX.FTZ R93, R13, R80, !PT ;  /* 0x000000500d5d7209 */ /* 0x000fe20007810000 */
[--C-:B------:R-:W-:Y:S01]  /*3890*/  FFMA.FTZ R27, R27, UR20, -R36.reuse ;  /* 0x000000141b1b7c23 */ /* 0x100fe20008010824 */
[----:B------:R-:W-:Y:S01]  /*38a0*/  ISETP.GT.AND P2, PT, R88, 0x30, PT ;  /* 0x000000305800780c */ /* 0x000fe20003f44270 */
[--C-:B------:R-:W-:Y:S01]  /*38b0*/  FFMA.FTZ R30, R30, UR20, -R36.reuse ;  /* 0x000000141e1e7c23 */ /* 0x100fe20008010824 */
[----:B-1----:R-:W-:Y:S01]  /*38c0*/  FSEL R15, R15, -INF , P0 ;  /* 0xff8000000f0f7808 */ /* 0x002fe20000000000 */
[--C-:B------:R-:W-:Y:S01]  /*38d0*/  FFMA.FTZ R31, R31, UR20, -R36.reuse ;  /* 0x000000141f1f7c23 */ /* 0x100fe20008010824 */
[----:B------:R-:W-:Y:S01]  /*38e0*/  FMNMX.FTZ R80, R14, R93, !PT ;  /* 0x0000005d0e507209 */ /* 0x000fe20007810000 */
[----:B------:R-:W-:Y:S01]  /*38f0*/  MUFU.TANH R57, R57 ;  /* 0x0000003900397308 */ /* 0x000fe20000002400 */
[----:B------:R-:W-:Y:S01]  /*3900*/  ISETP.GT.AND P0, PT, R88, 0x31, PT ;  /* 0x000000315800780c */ /* 0x000fe20003f04270 */
[--C-:B------:R-:W-:Y:S01]  /*3910*/  FFMA.FTZ R93, R68, UR20, -R36.reuse ;  /* 0x00000014445d7c23 */ /* 0x100fe20008010824 */
[----:B-----5:R-:W-:Y:S01]  /*3920*/  FSEL R75, R20, -INF , P2 ;  /* 0xff800000144b7808 */ /* 0x020fe20001000000 */
        /* <DEDUP_REMOVED lines=11> */
[----:B0-----:R-:W-:Y:S01]  /*39e0*/  FSEL R72, R72, -INF , P2 ;  /* 0xff80000048487808 */ /* 0x001fe20001000000 */
[----:B------:R0:W-:Y:S01]  /*39f0*/  MUFU.EX2 R12, R95 ;  /* 0x0000005f000c7308 */ /* 0x0001e20000000800 */
[----:B------:R-:W-:Y:S01]  /*3a00*/  ISETP.GT.AND P2, PT, R88, 0x40, PT ;  /* 0x000000405800780c */ /* 0x000fe20003f44270 */
[----:B------:R-:W-:Y:S01]  /*3a10*/  FFMA.FTZ R45, R45, UR20, -R36 ;  /* 0x000000142d2d7c23 */ /* 0x000fe20008010824 */
[----:B---3--:R-:W-:-:S02]  /*3a20*/  FSEL R73, R73, -INF , P0 ;  /* 0xff80000049497808 */ /* 0x008fc40000000000 */
[----:B------:R-:W-:Y:S02]  /*3a30*/  ISETP.GT.AND P0, PT, R88, 0x41, PT ;  /* 0x000000415800780c */ /* 0x000fe40003f04270 */
[----:B--2---:R-:W-:Y:S01]  /*3a40*/  FSEL R74, R74, -INF , P2 ;  /* 0xff8000004a4a7808 */ /* 0x004fe20001000000 */
[----:B------:R-:W2:Y:S01]  /*3a50*/  MUFU.TANH R59, R59 ;  /* 0x0000003b003b7308 */ /* 0x000ea20000002400 */
[----:B0-----:R-:W-:Y:S02]  /*3a60*/  FMNMX.FTZ R95, R21, R80, !PT ;  /* 0x00000050155f7209 */ /* 0x001fe40007810000 */
[----:B------:R-:W-:Y:S02]  /*3a70*/  ISETP.GT.AND P2, PT, R88, 0x48, PT ;  /* 0x000000485800780c */ /* 0x000fe40003f44270 */
[----:B------:R-:W-:Y:S02]  /*3a80*/  FMNMX.FTZ R68, R72, R95, !PT ;  /* 0x0000005f48447209 */ /* 0x000fe40007810000 */
[----:B-1----:R-:W-:Y:S01]  /*3a90*/  FSEL R58, R58, -INF , P2 ;  /* 0xff8000003a3a7808 */ /* 0x002fe20001000000 */
[----:B------:R-:W0:Y:S01]  /*3aa0*/  MUFU.TANH R60, R60 ;  /* 0x0000003c003c7308 */ /* 0x000e220000002400 */
[----:B------:R-:W-:-:S02]  /*3ab0*/  FMNMX.FTZ R95, R73, R68, !PT ;  /* 0x00000044495f7209 */ /* 0x000fc40007810000 */
[----:B------:R-:W-:Y:S02]  /*3ac0*/  FSEL R68, R57, -INF , P0 ;  /* 0xff80000039447808 */ /* 0x000fe40000000000 */
[----:B------:R-:W-:Y:S02]  /*3ad0*/  FMNMX.FTZ R95, R74, R95, !PT ;  /* 0x0000005f4a5f7209 */ /* 0x000fe40007810000 */
[----:B------:R-:W-:Y:S01]  /*3ae0*/  ISETP.GT.AND P0, PT, R88, 0x49, PT ;  /* 0x000000495800780c */ /* 0x000fe20003f04270 */
[----:B------:R-:W1:Y:S01]  /*3af0*/  MUFU.TANH R61, R61 ;  /* 0x0000003d003d7308 */ /* 0x000e620000002400 */
[----:B------:R-:W-:Y:S02]  /*3b00*/  FMNMX.FTZ R95, R68, R95, !PT ;  /* 0x0000005f445f7209 */ /* 0x000fe40007810000 */
[----:B------:R-:W-:Y:S02]  /*3b10*/  ISETP.GT.AND P2, PT, R88, 0x50, PT ;  /* 0x000000505800780c */ /* 0x000fe40003f44270 */
[----:B--2---:R-:W-:-:S02]  /*3b20*/  FSEL R59, R59, -INF , P0 ;  /* 0xff8000003b3b7808 */ /* 0x004fc40000000000 */
[----:B------:R-:W-:Y:S01]  /*3b30*/  FMNMX.FTZ R80, R58, R95, !PT ;  /* 0x0000005f3a507209 */ /* 0x000fe20007810000 */
[----:B------:R-:W2:Y:S01]  /*3b40*/  MUFU.TANH R62, R62 ;  /* 0x0000003e003e7308 */ /* 0x000ea20000002400 */
[----:B------:R-:W-:Y:S01]  /*3b50*/  ISETP.GT.AND P0, PT, R88, 0x51, PT ;  /* 0x000000515800780c */ /* 0x000fe20003f04270 */
[----:B------:R-:W-:Y:S01]  /*3b60*/  FFMA.FTZ R95, R50, UR20, -R36 ;  /* 0x00000014325f7c23 */ /* 0x000fe20008010824 */
[----:B0-----:R-:W-:Y:S02]  /*3b70*/  FSEL R60, R60, -INF , P2 ;  /* 0xff8000003c3c7808 */ /* 0x001fe40001000000 */
[----:B------:R-:W-:Y:S02]  /*3b80*/  FMNMX.FTZ R57, R59, R80, !PT ;  /* 0x000000503b397209 */ /* 0x000fe40007810000 */
[----:B------:R-:W-:Y:S01]  /*3b90*/  ISETP.GT.AND P2, PT, R88, 0x58, PT ;  /* 0x000000585800780c */ /* 0x000fe20003f44270 */
[----:B------:R-:W0:Y:S01]  /*3ba0*/  MUFU.TANH R63, R63 ;  /* 0x0000003f003f7308 */ /* 0x000e220000002400 */
[----:B-1----:R-:W-:-:S02]  /*3bb0*/  FSEL R61, R61, -INF , P0 ;  /* 0xff8000003d3d7808 */ /* 0x002fc40000000000 */
[----:B------:R-:W-:Y:S02]  /*3bc0*/  FMNMX.FTZ R80, R60, R57, !PT ;  /* 0x000000393c507209 */ /* 0x000fe40007810000 */
[----:B------:R-:W-:Y:S02]  /*3bd0*/  ISETP.GT.AND P0, PT, R88, 0x59, PT ;  /* 0x000000595800780c */ /* 0x000fe40003f04270 */
[----:B------:R-:W-:Y:S01]  /*3be0*/  FMNMX.FTZ R57, R61, R80, !PT ;  /* 0x000000503d397209 */ /* 0x000fe20007810000 */
[----:B------:R-:W-:Y:S01]  /*3bf0*/  MUFU.TANH R40, R40 ;  /* 0x0000002800287308 */ /* 0x000fe20000002400 */
[----:B--2---:R-:W-:Y:S02]  /*3c00*/  FSEL R62, R62, -INF , P2 ;  /* 0xff8000003e3e7808 */ /* 0x004fe40001000000 */
[----:B------:R-:W-:Y:S02]  /*3c10*/  ISETP.GT.AND P2, PT, R88, 0x60, PT ;  /* 0x000000605800780c */ /* 0x000fe40003f44270 */
[----:B------:R-:W-:-:S03]  /*3c20*/  FMNMX.FTZ R80, R62, R57, !PT ;  /* 0x000000393e507209 */ /* 0x000fc60007810000 */
[----:B------:R-:W1:Y:S01]  /*3c30*/  MUFU.TANH R41, R41 ;  /* 0x0000002900297308 */ /* 0x000e620000002400 */
[----:B0-----:R-:W-:Y:S02]  /*3c40*/  FSEL R63, R63, -INF , P0 ;  /* 0xff8000003f3f7808 */ /* 0x001fe40000000000 */
[----:B------:R-:W-:Y:S02]  /*3c50*/  ISETP.GT.AND P0, PT, R88, 0x61, PT ;  /* 0x000000615800780c */ /* 0x000fe40003f04270 */
[----:B------:R-:W-:-:S03]  /*3c60*/  FMNMX.FTZ R80, R63, R80, !PT ;  /* 0x000000503f507209 */ /* 0x000fc60007810000 */
[----:B------:R-:W0:Y:S08]  /*3c70*/  MUFU.TANH R78, R78 ;  /* 0x0000004e004e7308 */ /* 0x000e300000002400 */
[----:B------:R-:W2:Y:S01]  /*3c80*/  MUFU.TANH R81, R81 ;  /* 0x0000005100517308 */ /* 0x000ea20000002400 */
[----:B-1----:R-:W-:Y:S02]  /*3c90*/  FSEL R41, R41, -INF , P0 ;  /* 0xff80000029297808 */ /* 0x002fe40000000000 */
[----:B------:R-:W-:-:S05]  /*3ca0*/  ISETP.GT.AND P0, PT, R88, 0x69, PT ;  /* 0x000000695800780c */ /* 0x000fca0003f04270 */
[----:B------:R1:W-:Y:S08]  /*3cb0*/  MUFU.EX2 R91, R96 ;  /* 0x00000060005b7308 */ /* 0x0003f00000000800 */
[----:B------:R-:W3:Y:S01]  /*3cc0*/  MUFU.TANH R48, R48 ;  /* 0x0000003000307308 */ /* 0x000ee20000002400 */
[----:B-1----:R-:W-:-:S01]  /*3cd0*/  FFMA.FTZ R96, R47, UR20, -R36 ;  /* 0x000000142f607c23 */ /* 0x002fc20008010824 */
        /* <DEDUP_REMOVED lines=11> */
[----:B---3--:R-:W-:Y:S02]  /*3d90*/  FSEL R50, R48, -INF , P2 ;  /* 0xff80000030327808 */ /* 0x008fe40001000000 */
[C---:B------:R-:W-:Y:S01]  /*3da0*/  ISETP.GT.AND P2, PT, R88.reuse, 0x78, PT ;  /* 0x000000785800780c */ /* 0x040fe20003f44270 */
[----:B------:R-:W2:Y:S01]  /*3db0*/  MUFU.TANH R53, R53 ;  /* 0x0000003500357308 */ /* 0x000ea20000002400 */
[----:B-1----:R-:W-:Y:S02]  /*3dc0*/  FSEL R49, R49, -INF , P0 ;  /* 0xff80000031317808 */ /* 0x002fe40000000000 */
[----:B------:R-:W-:-:S05]  /*3dd0*/  ISETP.GT.AND P0, PT, R88, 0x79, PT ;  /* 0x000000795800780c */ /* 0x000fca0003f04270 */
[----:B------:R1:W-:Y:S01]  /*3de0*/  MUFU.EX2 R40, R96 ;  /* 0x0000006000287308 */ /* 0x0003e20000000800 */
[----:B0-----:R-:W-:Y:S02]  /*3df0*/  FSEL R52, R52, -INF , P2 ;  /* 0xff80000034347808 */ /* 0x001fe40001000000 */
[----:B------:R-:W-:-:S05]  /*3e00*/  ISETP.GT.AND P2, PT, R88, 0x80, PT ;  /* 0x000000805800780c */ /* 0x000fca0003f44270 */
[----:B------:R-:W0:Y:S01]  /*3e10*/  MUFU.TANH R24, R24 ;  /* 0x0000001800187308 */ /* 0x000e220000002400 */
[----:B-1----:R-:W-:-:S01]  /*3e20*/  FFMA.FTZ R96, R51, UR20, -R36 ;  /* 0x0000001433607c23 */ /* 0x002fc20008010824 */
[----:B------:R-:W-:Y:S01]  /*3e30*/  FMNMX.FTZ R51, R81, R80, !PT ;  /* 0x0000005051337209 */ /* 0x000fe20007810000 */
[----:B------:R-:W-:-:S01]  /*3e40*/  FFMA.FTZ R80, R54, UR20, -R36 ;  /* 0x0000001436507c23 */ /* 0x000fc20008010824 */
[----:B--2---:R-:W-:Y:S02]  /*3e50*/  FSEL R53, R53, -INF , P0 ;  /* 0xff80000035357808 */ /* 0x004fe40000000000 */
        /* <DEDUP_REMOVED lines=28> */
[----:B------:R-:W-:Y:S02]  /*4020*/  FMNMX.FTZ R64, R28, R57, !PT ;  /* 0x000000391c407209 */ /* 0x000fe40007810000 */
[----:B0-----:R-:W-:Y:S02]  /*4030*/  FSEL R83, R83, -INF , P2 ;  /* 0xff80000053537808 */ /* 0x001fe40001000000 */
[----:B------:R-:W-:Y:S02]  /*4040*/  FMNMX.FTZ R57, R29, R64, !PT ;  /* 0x000000401d397209 */ /* 0x000fe40007810000 */
[----:B------:R0:W-:Y:S02]  /*4050*/  MUFU.EX2 R20, R97 ;  /* 0x0000006100147308 */ /* 0x0001e40000000800 */
[----:B------:R-:W-:-:S04]  /*4060*/  FMNMX.FTZ R64, R54, R57, !PT ;  /* 0x0000003936407209 */ /* 0x000fc80007810000 */
[----:B------:R-:W-:Y:S02]  /*4070*/  FMNMX.FTZ R64, R33, R64, !PT ;  /* 0x0000004021407209 */ /* 0x000fe40007810000 */
[----:B------:R1:W-:Y:S01]  /*4080*/  MUFU.EX2 R32, R80 ;  /* 0x0000005000207308 */ /* 0x0003e20000000800 */
[----:B--2---:R-:W-:Y:S01]  /*4090*/  FSEL R37, R37, -INF , P0 ;  /* 0xff80000025257808 */ /* 0x004fe20000000000 */
[----:B0-----:R-:W-:Y:S01]  /*40a0*/  FFMA.FTZ R97, R66, UR20, -R36 ;  /* 0x0000001442617c23 */ /* 0x001fe20008010824 */
[----:B------:R-:W-:-:S04]  /*40b0*/  FMNMX.FTZ R64, R83, R64, !PT ;  /* 0x0000004053407209 */ /* 0x000fc80007810000 */
[----:B------:R-:W-:Y:S01]  /*40c0*/  FMNMX.FTZ R57, R37, R64, !PT ;  /* 0x0000004025397209 */ /* 0x000fe20007810000 */
[----:B------:R-:W-:-:S01]  /*40d0*/  FFMA.FTZ R64, R67, UR20, -R36 ;  /* 0x0000001443407c23 */ /* 0x000fc20008010824 */
[--C-:B------:R-:W-:Y:S01]  /*40e0*/  FFMA.FTZ R67, R69, UR20, -R36.reuse ;  /* 0x0000001445437c23 */ /* 0x100fe20008010824 */
[----:B------:R-:W-:-:S01]  /*40f0*/  FFMA.FTZ R69, R71, UR20, -R36 ;  /* 0x0000001447457c23 */ /* 0x000fc20008010824 */
[--C-:B------:R-:W-:Y:S01]  /*4100*/  FFMA.FTZ R71, R77, UR20, -R36.reuse ;  /* 0x000000144d477c23 */ /* 0x100fe20008010824 */
[----:B------:R-:W1:Y:S01]  /*4110*/  SHFL.BFLY PT, R66, R57, 0x2, 0x1f ;  /* 0x0c401f0039427f89 */ /* 0x000e6200000e0000 */
[----:B------:R-:W-:Y:S08]  /*4120*/  MUFU.EX2 R84, R84 ;  /* 0x0000005400547308 */ /* 0x000ff00000000800 */
[----:B------:R-:W-:Y:S08]  /*4130*/  MUFU.EX2 R85, R85 ;  /* 0x0000005500557308 */ /* 0x000ff00000000800 */
[----:B------:R-:W-:Y:S01]  /*4140*/  MUFU.EX2 R86, R86 ;  /* 0x0000005600567308 */ /* 0x000fe20000000800 */
[----:B-1----:R-:W-:Y:S01]  /*4150*/  FMNMX.FTZ R80, R57, R66, !PT ;  /* 0x0000004239507209 */ /* 0x002fe20007810000 */
[--C-:B------:R-:W-:Y:S01]  /*4160*/  FFMA.FTZ R66, R70, UR20, -R36.reuse ;  /* 0x0000001446427c23 */ /* 0x100fe20008010824 */
[----:B------:R-:W-:-:S05]  /*4170*/  FFMA.FTZ R70, R76, UR20, -R36 ;  /* 0x000000144c467c23 */ /* 0x000fca0008010824 */
[----:B------:R-:W0:Y:S01]  /*4180*/  MUFU.EX2 R87, R87 ;  /* 0x0000005700577308 */ /* 0x000e220000000800 */
[----:B------:R-:W-:-:S01]  /*4190*/  FFMA.FTZ R36, R79, UR20, -R36 ;  /* 0x000000144f247c23 */ /* 0x000fc20008010824 */
[----:B------:R-:W1:Y:S06]  /*41a0*/  SHFL.BFLY PT, R57, R80, 0x1, 0x1f ;  /* 0x0c201f0050397f89 */ /* 0x000e6c00000e0000 */
[----:B------:R-:W-:Y:S08]  /*41b0*/  MUFU.EX2 R89, R103 ;  /* 0x0000006700597308 */ /* 0x000ff00000000800 */
[----:B------:R-:W-:Y:S01]  /*41c0*/  MUFU.EX2 R92, R92 ;  /* 0x0000005c005c7308 */ /* 0x000fe20000000800 */
[----:B0-----:R-:W-:-:S04]  /*41d0*/  F2FP.SATFINITE.E4M3.F32.PACK_AB_MERGE_C R153, R87, R86, RZ ;  /* 0x000000565799723e */ /* 0x001fc800048070ff */
[----:B------:R-:W-:-:S03]  /*41e0*/  F2FP.SATFINITE.E4M3.F32.PACK_AB_MERGE_C R153, R85, R84, R153 ;  /* 0x000000545599723e */ /* 0x000fc60004807099 */
[----:B------:R-:W-:Y:S01]  /*41f0*/  MUFU.EX2 R94, R94 ;  /* 0x0000005e005e7308 */ /* 0x000fe20000000800 */
        /* <DEDUP_REMOVED lines=27> */
[----:B------:R-:W-:Y:S01]  /*43b0*/  FADD.FTZ R63, R84, R85 ;  /* 0x00000055543f7221 */ /* 0x000fe20000010000 */
[----:B------:R-:W-:-:S01]  /*43c0*/  FFMA.FTZ R10, R11, UR20, -R80 ;  /* 0x000000140b0a7c23 */ /* 0x000fc20008010850 */
        /* <DEDUP_REMOVED lines=20> */
[----:B------:R-:W-:Y:S01]  /*4510*/  FFMA.FTZ R60, R41, UR20, -R80 ;  /* 0x00000014293c7c23 */ /* 0x000fe20008010850 */
[----:B------:R-:W-:-:S01]  /*4520*/  FADD.FTZ R41, R89, R90 ;  /* 0x0000005a59297221 */ /* 0x000fc20000010000 */
[--C-:B------:R-:W-:Y:S01]  /*4530*/  FFMA.FTZ R83, R83, UR20, -R80.reuse ;  /* 0x0000001453537c23 */ /* 0x100fe20008010850 */
[----:B------:R-:W-:-:S01]  /*4540*/  FFMA.FTZ R37, R37, UR20, -R80 ;  /* 0x0000001425257c23 */ /* 0x000fc20008010850 */
[----:B------:R-:W-:Y:S01]  /*4550*/  F2FP.SATFINITE.E4M3.F32.PACK_AB_MERGE_C R155, R94, R5, RZ ;  /* 0x000000055e9b723e */ /* 0x000fe200048070ff */
[----:B------:R-:W-:-:S01]  /*4560*/  FADD.FTZ R78, R92, R41 ;  /* 0x000000295c4e7221 */ /* 0x000fc20000010000 */
[----:B------:R-:W1:Y:S01]  /*4570*/  MUFU.EX2 R7, R7 ;  /* 0x0000000700077308 */ /* 0x000e620000000800 */
[----:B--2---:R-:W-:-:S01]  /*4580*/  FADD.FTZ R63, R88, R63 ;  /* 0x0000003f583f7221 */ /* 0x004fc20000010000 */
[----:B------:R-:W-:Y:S01]  /*4590*/  FFMA.FTZ R41, R81, UR20, -R80 ;  /* 0x0000001451297c23 */ /* 0x000fe20008010850 */
[----:B------:R-:W-:-:S02]  /*45a0*/  F2FP.SATFINITE.E4M3.F32.PACK_AB_MERGE_C R149, R93, R20, RZ ;  /* 0x000000145d95723e */ /* 0x000fc400048070ff */
[----:B------:R-:W-:Y:S02]  /*45b0*/  F2FP.SATFINITE.E4M3.F32.PACK_AB_MERGE_C R152, R88, R77, RZ ;  /* 0x0000004d5898723e */ /* 0x000fe400048070ff */
[----:B------:R-:W-:Y:S01]  /*45c0*/  F2FP.SATFINITE.E4M3.F32.PACK_AB_MERGE_C R155, R92, R89, R155 ;  /* 0x000000595c9b723e */ /* 0x000fe2000480709b */
[----:B------:R-:W2:Y:S01]  /*45d0*/  MUFU.EX2 R9, R9 ;  /* 0x0000000900097308 */ /* 0x000ea20000000800 */
[----:B0-----:R-:W-:-:S01]  /*45e0*/  FADD.FTZ R90, R6, R63 ;  /* 0x0000003f065a7221 */ /* 0x001fc20000010000 */
[----:B------:R-:W-:Y:S01]  /*45f0*/  FADD.FTZ R63, R5, R78 ;  /* 0x0000004e053f7221 */ /* 0x000fe20000010000 */
[----:B------:R-:W-:Y:S02]  /*4600*/  F2FP.SATFINITE.E4M3.F32.PACK_AB_MERGE_C R152, R76, R3, R152 ;  /* 0x000000034c98723e */ /* 0x000fe40004807098 */
[----:B------:R-:W-:Y:S01]  /*4610*/  F2FP.SATFINITE.E4M3.F32.PACK_AB_MERGE_C R149, R91, R12, R149 ;  /* 0x0000000c5b95723e */ /* 0x000fe20004807095 */
[----:B------:R-:W-:-:S01]  /*4620*/  FADD.FTZ R79, R94, R63 ;  /* 0x0000003f5e4f7221 */ /* 0x000fc20000010000 */
[----:B------:R-:W-:Y:S01]  /*4630*/  FFMA.FTZ R63, R49, UR20, -R80 ;  /* 0x00000014313f7c23 */ /* 0x000fe20008010850 */
        /* <DEDUP_REMOVED lines=8> */
[----:B------:R-:W-:-:S04]  /*46c0*/  F2FP.SATFINITE.E4M3.F32.PACK_AB_MERGE_C R154, R10, R9, RZ ;  /* 0x000000090a9a723e */ /* 0x000fc800048070ff */
[----:B------:R-:W-:Y:S02]  /*46d0*/  F2FP.SATFINITE.E4M3.F32.PACK_AB_MERGE_C R154, R7, R6, R154 ;  /* 0x00000006079a723e */ /* 0x000fe4000480709a */
[----:B------:R-:W0:Y:S01]  /*46e0*/  MUFU.EX2 R82, R82 ;  /* 0x0000005200527308 */ /* 0x000e220000000800 */
[----:B-1----:R-:W-:-:S01]  /*46f0*/  FADD.FTZ R78, R8, R75 ;  /* 0x0000004b084e7221 */ /* 0x002fc20000010000 */
[----:B------:R-:W-:-:S06]  /*4700*/  FFMA.FTZ R75, R24, UR20, -R80 ;  /* 0x00000014184b7c23 */ /* 0x000fcc0008010850 */
[----:B------:R-:W1:Y:S01]  /*4710*/  MUFU.EX2 R99, R99 ;  /* 0x0000006300637308 */ /* 0x000e620000000800 */
[----:B--2---:R-:W-:-:S01]  /*4720*/  FADD.FTZ R49, R11, R78 ;  /* 0x0000004e0b317221 */ /* 0x004fc20000010000 */
[----:B------:R-:W-:-:S06]  /*4730*/  FFMA.FTZ R78, R25, UR20, -R80 ;  /* 0x00000014194e7c23 */ /* 0x000fcc0008010850 */
[----:B------:R-:W2:Y:S01]  /*4740*/  MUFU.EX2 R13, R13 ;  /* 0x0000000d000d7308 */ /* 0x000ea20000000800 */
[----:B0-----:R-:W-:-:S01]  /*4750*/  FADD.FTZ R90, R82, R49 ;  /* 0x00000031525a7221 */ /* 0x001fc20000010000 */
[----:B------:R-:W-:-:S06]  /*4760*/  FFMA.FTZ R49, R29, UR20, -R80 ;  /* 0x000000141d317c23 */ /* 0x000fcc0008010850 */
[----:B------:R-:W-:Y:S01]  /*4770*/  MUFU.EX2 R42, R42 ;  /* 0x0000002a002a7308 */ /* 0x000fe20000000800 */
[----:B-1----:R-:W-:-:S01]  /*4780*/  FADD.FTZ R90, R99, R90 ;  /* 0x0000005a635a7221 */ /* 0x002fc20000010000 */
[----:B------:R-:W-:-:S04]  /*4790*/  F2FP.SATFINITE.E4M3.F32.PACK_AB_MERGE_C R148, R99, R82, RZ ;  /* 0x000000526394723e */ /* 0x000fc800048070ff */
[----:B------:R-:W-:Y:S02]  /*47a0*/  F2FP.SATFINITE.E4M3.F32.PACK_AB_MERGE_C R148, R11, R8, R148 ;  /* 0x000000080b94723e */ /* 0x000fe40004807094 */
[----:B------:R-:W0:Y:S01]  /*47b0*/  MUFU.EX2 R14, R14 ;  /* 0x0000000e000e7308 */ /* 0x000e220000000800 */
[----:B--2---:R-:W-:-:S07]  /*47c0*/  FADD.FTZ R29, R13, R90 ;  /* 0x0000005a0d1d7221 */ /* 0x004fce0000010000 */
[----:B------:R-:W-:Y:S08]  /*47d0*/  MUFU.EX2 R43, R43 ;  /* 0x0000002b002b7308 */ /* 0x000ff00000000800 */
[----:B------:R1:W-:Y:S01]  /*47e0*/  MUFU.EX2 R48, R96 ;  /* 0x0000006000307308 */ /* 0x0003e20000000800 */
[----:B0-----:R-:W-:-:S07]  /*47f0*/  FADD.FTZ R29, R14, R29 ;  /* 0x0000001d0e1d7221 */ /* 0x001fce0000010000 */
[----:B------:R-:W-:Y:S01]  /*4800*/  MUFU.EX2 R72, R72 ;  /* 0x0000004800487308 */ /* 0x000fe20000000800 */
[----:B-1----:R-:W-:-:S01]  /*4810*/  FADD.FTZ R96, R20, R79 ;  /* 0x0000004f14607221 */ /* 0x002fc20000010000 */
[----:B------:R-:W-:-:S03]  /*4820*/  FFMA.FTZ R79, R28, UR20, -R80 ;  /* 0x000000141c4f7c23 */ /* 0x000fc60008010850 */
[----:B------:R-:W-:-:S03]  /*4830*/  FADD.FTZ R96, R93, R96 ;  /* 0x000000605d607221 */ /* 0x000fc60000010000 */
[----:B------:R-:W0:Y:S01]  /*4840*/  MUFU.EX2 R46, R46 ;  /* 0x0000002e002e7308 */ /* 0x000e220000000800 */
[----:B------:R-:W-:-:S07]  /*4850*/  FADD.FTZ R81, R65, R96 ;  /* 0x0000006041517221 */ /* 0x000fce0000010000 */
[----:B------:R-:W1:Y:S08]  /*4860*/  MUFU.EX2 R73, R73 ;  /* 0x0000004900497308 */ /* 0x000e700000000800 */
[----:B------:R-:W2:Y:S01]  /*4870*/  MUFU.EX2 R15, R15 ;  /* 0x0000000f000f7308 */ /* 0x000ea20000000800 */
[----:B0-----:R-:W-:-:S04]  /*4880*/  F2FP.SATFINITE.E4M3.F32.PACK_AB_MERGE_C R151, R46, R43, RZ ;  /* 0x0000002b2e97723e */ /* 0x001fc800048070ff */
[----:B------:R-:W-:-:S03]  /*4890*/  F2FP.SATFINITE.E4M3.F32.PACK_AB_MERGE_C R151, R42, R65, R151 ;  /* 0x000000412a97723e */ /* 0x000fc60004807097 */
[----:B------:R-:W-:Y:S01]  /*48a0*/  MUFU.EX2 R95, R95 ;  /* 0x0000005f005f7308 */ /* 0x000fe20000000800 */
[----:B-1----:R-:W-:-:S04]  /*48b0*/  F2FP.SATFINITE.E4M3.F32.PACK_AB_MERGE_C R150, R73, R72, RZ ;  /* 0x000000484996723e */ /* 0x002fc800048070ff */
[----:B------:R-:W-:-:S03]  /*48c0*/  F2FP.SATFINITE.E4M3.F32.PACK_AB_MERGE_C R150, R14, R13, R150 ;  /* 0x0000000d0e96723e */ /* 0x000fc60004807096 */
[----:B------:R0:W-:Y:S08]  /*48d0*/  MUFU.EX2 R24, R50 ;  /* 0x0000003200187308 */ /* 0x0001f00000000800 */
[----:B------:R-:W1:Y:S01]  /*48e0*/  MUFU.EX2 R68, R68 ;  /* 0x0000004400447308 */ /* 0x000e620000000800 */
[----:B0-----:R-:W-:-:S04]  /*48f0*/  FADD.FTZ R50, R42, R81 ;  /* 0x000000512a327221 */ /* 0x001fc80000010000 */
[----:B------:R-:W-:Y:S01]  /*4900*/  FADD.FTZ R81, R43, R50 ;  /* 0x000000322b517221 */ /* 0x000fe20000010000 */
[----:B------:R-:W-:-:S02]  /*4910*/  FADD.FTZ R50, R72, R29 ;  /* 0x0000001d48327221 */ /* 0x000fc40000010000 */
[----:B------:R-:W0:Y:S01]  /*4920*/  MUFU.EX2 R74, R74 ;  /* 0x0000004a004a7308 */ /* 0x000e220000000800 */
[----:B------:R-:W-:-:S01]  /*4930*/  FADD.FTZ R81, R46, R81 ;  /* 0x000000512e517221 */ /* 0x000fc20000010000 */
[----:B------:R-:W-:-:S03]  /*4940*/  FADD.FTZ R50, R73, R50 ;  /* 0x0000003249327221 */ /* 0x000fc60000010000 */
[----:B------:R-:W-:Y:S01]  /*4950*/  FADD.FTZ R80, R40, R81 ;  /* 0x0000005128507221 */ /* 0x000fe20000010000 */
[----:B--2---:R-:W-:-:S02]  /*4960*/  FADD.FTZ R5, R15, R50 ;  /* 0x000000320f057221 */ /* 0x004fc40000010000 */
[----:B------:R-:W2:Y:S02]  /*4970*/  MUFU.EX2 R59, R59 ;  /* 0x0000003b003b7308 */ /* 0x000ea40000000800 */
[----:B-1----:R-:W-:-:S06]  /*4980*/  FADD.FTZ R9, R68, R5 ;  /* 0x0000000544097221 */ /* 0x002fcc0000010000 */
[----:B------:R-:W1:Y:S01]  /*4990*/  MUFU.EX2 R26, R26 ;  /* 0x0000001a001a7308 */ /* 0x000e620000000800 */
[----:B0-----:R-:W-:-:S07]  /*49a0*/  FADD.FTZ R10, R74, R9 ;  /* 0x000000094a0a7221 */ /* 0x001fce0000010000 */
[----:B------:R-:W0:Y:S01]  /*49b0*/  MUFU.EX2 R21, R21 ;  /* 0x0000001500157308 */ /* 0x000e220000000800 */
[----:B--2---:R-:W-:-:S01]  /*49c0*/  FADD.FTZ R20, R59, R10 ;  /* 0x0000000a3b147221 */ /* 0x004fc20000010000 */
[----:B------:R-:W-:-:S04]  /*49d0*/  F2FP.SATFINITE.E4M3.F32.PACK_AB_MERGE_C R144, R59, R74, RZ ;  /* 0x0000004a3b90723e */ /* 0x000fc800048070ff */
[----:B------:R-:W-:Y:S02]  /*49e0*/  F2FP.SATFINITE.E4M3.F32.PACK_AB_MERGE_C R144, R68, R15, R144 ;  /* 0x0000000f4490723e */ /* 0x000fe40004807090 */
[----:B------:R-:W2:Y:S08]  /*49f0*/  MUFU.EX2 R55, R55 ;  /* 0x0000003700377308 */ /* 0x000eb00000000800 */
[----:B------:R3:W-:Y:S08]  /*4a00*/  MUFU.EX2 R25, R63 ;  /* 0x0000003f00197308 */ /* 0x0007f00000000800 */
[----:B------:R-:W4:Y:S01]  /*4a10*/  MUFU.EX2 R58, R58 ;  /* 0x0000003a003a7308 */ /* 0x000f220000000800 */
[----:B---3--:R-:W-:-:S04]  /*4a20*/  FADD.FTZ R63, R95, R80 ;  /* 0x000000505f3f7221 */ /* 0x008fc80000010000 */
[----:B------:R-:W-:Y:S01]  /*4a30*/  FADD.FTZ R50, R48, R63 ;  /* 0x0000003f30327221 */ /* 0x000fe20000010000 */
[C---:B------:R-:W-:Y:S02]  /*4a40*/  F2FP.SATFINITE.E4M3.F32.PACK_AB_MERGE_C R48, R51.reuse, R48, RZ ;  /* 0x000000303330723e */ /* 0x040fe400048070ff */
[----:B------:R-:W3:Y:S01]  /*4a50*/  MUFU.EX2 R61, R61 ;  /* 0x0000003d003d7308 */ /* 0x000ee20000000800 */
[----:B------:R-:W-:-:S01]  /*4a60*/  FADD.FTZ R9, R51, R50 ;  /* 0x0000003233097221 */ /* 0x000fc20000010000 */
[----:B------:R-:W-:Y:S02]  /*4a70*/  F2FP.SATFINITE.E4M3.F32.PACK_AB_MERGE_C R145, R95, R40, R48 ;  /* 0x000000285f91723e */ /* 0x000fe40004807030 */
[----:B------:R-:W-:Y:S01]  /*4a80*/  CS2R R50, SRZ ;  /* 0x0000000000327805 */ /* 0x000fe2000001ff00 */
[----:B-1----:R-:W-:Y:S01]  /*4a90*/  FADD.FTZ R46, R26, R9 ;  /* 0x000000091a2e7221 */ /* 0x002fe20000010000 */
[----:B0-----:R-:W-:-:S02]  /*4aa0*/  FADD.FTZ R9, R21, R20 ;  /* 0x0000001415097221 */ /* 0x001fc40000010000 */
[----:B------:R-:W0:Y:S01]  /*4ab0*/  MUFU.EX2 R27, R27 ;  /* 0x0000001b001b7308 */ /* 0x000e220000000800 */
[----:B--2---:R-:W-:-:S01]  /*4ac0*/  FADD.FTZ R43, R55, R46 ;  /* 0x0000002e372b7221 */ /* 0x004fc20000010000 */
[----:B----4-:R-:W-:-:S03]  /*4ad0*/  FADD.FTZ R20, R58, R9 ;  /* 0x000000093a147221 */ /* 0x010fc60000010000 */
[----:B------:R-:W-:-:S03]  /*4ae0*/  FADD.FTZ R46, R32, R43 ;  /* 0x0000002b202e7221 */ /* 0x000fc60000010000 */
[----:B------:R-:W1:Y:S01]  /*4af0*/  MUFU.EX2 R62, R62 ;  /* 0x0000003e003e7308 */ /* 0x000e620000000800 */
[----:B---3--:R-:W-:-:S07]  /*4b00*/  FADD.FTZ R9, R61, R20 ;  /* 0x000000143d097221 */ /* 0x008fce0000010000 */
[----:B------:R-:W2:Y:S01]  /*4b10*/  MUFU.EX2 R30, R30 ;  /* 0x0000001e001e7308 */ /* 0x000ea20000000800 */
[C---:B0-----:R-:W-:Y:S01]  /*4b20*/  F2FP.SATFINITE.E4M3.F32.PACK_AB_MERGE_C R43, R27.reuse, R32, RZ ;  /* 0x000000201b2b723e */ /* 0x041fe200048070ff */
[----:B------:R-:W-:-:S03]  /*4b30*/  FADD.FTZ R27, R27, R46 ;  /* 0x0000002e1b1b7221 */ /* 0x000fc60000010000 */
[----:B------:R-:W-:Y:S02]  /*4b40*/  F2FP.SATFINITE.E4M3.F32.PACK_AB_MERGE_C R147, R55, R26, R43 ;  /* 0x0000001a3793723e */ /* 0x000fe4000480702b */
[----:B------:R-:W-:Y:S01]  /*4b50*/  CS2R R42, SRZ ;  /* 0x00000000002a7805 */ /* 0x000fe2000001ff00 */
[----:B------:R-:W0:Y:S01]  /*4b60*/  MUFU.EX2 R47, R47 ;  /* 0x0000002f002f7308 */ /* 0x000e220000000800 */
[C---:B-1----:R-:W-:Y:S01]  /*4b70*/  F2FP.SATFINITE.E4M3.F32.PACK_AB_MERGE_C R61, R62.reuse, R61, RZ ;  /* 0x0000003d3e3d723e */ /* 0x042fe200048070ff */
[----:B------:R-:W-:-:S03]  /*4b80*/  FADD.FTZ R62, R62, R9 ;  /* 0x000000093e3e7221 */ /* 0x000fc60000010000 */
[----:B------:R-:W-:-:S03]  /*4b90*/  F2FP.SATFINITE.E4M3.F32.PACK_AB_MERGE_C R146, R58, R21, R61 ;  /* 0x000000153a92723e */ /* 0x000fc6000480703d */
[----:B------:R-:W1:Y:S01]  /*4ba0*/  MUFU.EX2 R97, R97 ;  /* 0x0000006100617308 */ /* 0x000e620000000800 */
[----:B--2---:R-:W-:-:S01]  /*4bb0*/  FADD.FTZ R32, R30, R27 ;  /* 0x0000001b1e207221 */ /* 0x004fc20000010000 */
[----:B------:R-:W-:-:S06]  /*4bc0*/  CS2R R26, SRZ ;  /* 0x00000000001a7805 */ /* 0x000fcc000001ff00 */
        /* <DEDUP_REMOVED lines=14> */
[----:B------:R-:W-:Y:S01]  /*4cb0*/  CS2R R30, SRZ ;  /* 0x00000000001e7805 */ /* 0x000fe2000001ff00 */
[----:B------:R-:W2:Y:S01]  /*4cc0*/  MUFU.EX2 R67, R67 ;  /* 0x0000004300437308 */ /* 0x000ea20000000800 */
[C---:B0-----:R-:W-:Y:S01]  /*4cd0*/  F2FP.SATFINITE.E4M3.F32.PACK_AB_MERGE_C R9, R41.reuse, R2, RZ ;  /* 0x000000022909723e */ /* 0x041fe200048070ff */
[----:B------:R-:W-:-:S03]  /*4ce0*/  FADD.FTZ R41, R41, R6 ;  /* 0x0000000629297221 */ /* 0x000fc60000010000 */
[----:B------:R-:W-:Y:S01]  /*4cf0*/  F2FP.SATFINITE.E4M3.F32.PACK_AB_MERGE_C R140, R60, R47, R9 ;  /* 0x0000002f3c8c723e */ /* 0x000fe20004807009 */
[----:B------:R-:W-:-:S01]  /*4d00*/  FADD.FTZ R2, R24, R41 ;  /* 0x0000002918027221 */ /* 0x000fc20000010000 */
[----:B------:R-:W-:Y:S01]  /*4d10*/  CS2R R40, SRZ ;  /* 0x0000000000287805 */ /* 0x000fe2000001ff00 */
[----:B------:R-:W0:Y:S01]  /*4d20*/  MUFU.EX2 R35, R35 ;  /* 0x0000002300237308 */ /* 0x000e220000000800 */
[----:B-1----:R-:W-:-:S01]  /*4d30*/  FADD.FTZ R6, R34, R7 ;  /* 0x0000000722067221 */ /* 0x002fc20000010000 */
[----:B------:R-:W-:Y:S01]  /*4d40*/  FADD.FTZ R3, R25, R2 ;  /* 0x0000000219037221 */ /* 0x000fe20000010000 */
[----:B------:R-:W-:-:S05]  /*4d50*/  CS2R R46, SRZ ;  /* 0x00000000002e7805 */ /* 0x000fca000001ff00 */
[----:B------:R-:W1:Y:S01]  /*4d60*/  MUFU.EX2 R28, R52 ;  /* 0x00000034001c7308 */ /* 0x000e620000000800 */
[----:B--2---:R-:W-:-:S07]  /*4d70*/  FADD.FTZ R6, R67, R6 ;  /* 0x0000000643067221 */ /* 0x004fce0000010000 */
        /* <DEDUP_REMOVED lines=11> */
[----:B---3--:R-:W-:-:S01]  /*4e30*/  FADD.FTZ R2, R29, R2 ;  /* 0x000000021d027221 */ /* 0x008fc20000010000 */
[----:B------:R-:W-:-:S04]  /*4e40*/  F2FP.SATFINITE.E4M3.F32.PACK_AB_MERGE_C R28, R29, R28, RZ ;  /* 0x0000001c1d1c723e */ /* 0x000fc800048070ff */
[----:B------:R-:W-:Y:S02]  /*4e50*/  F2FP.SATFINITE.E4M3.F32.PACK_AB_MERGE_C R142, R25, R24, R28 ;  /* 0x00000018198e723e */ /* 0x000fe4000480701c */
[----:B------:R-:W-:Y:S01]  /*4e60*/  CS2R R24, SRZ ;  /* 0x0000000000187805 */ /* 0x000fe2000001ff00 */
[----:B------:R-:W2:Y:S01]  /*4e70*/  MUFU.EX2 R69, R69 ;  /* 0x0000004500457308 */ /* 0x000ea20000000800 */
[----:B-1----:R-:W-:-:S01]  /*4e80*/  FADD.FTZ R8, R38, R7 ;  /* 0x0000000726087221 */ /* 0x002fc20000010000 */
        /* <DEDUP_REMOVED lines=12> */
[----:B-1----:R-:W-:-:S01]  /*4f50*/  FADD.FTZ R7, R70, R7 ;  /* 0x0000000746077221 */ /* 0x002fc20000010000 */
        /* <DEDUP_REMOVED lines=8> */
[----:B------:R-:W1:Y:S01]  /*4fe0*/  MUFU.EX2 R71, R71 ;  /* 0x0000004700477308 */ /* 0x000e620000000800 */
[----:B--2---:R-:W-:-:S07]  /*4ff0*/  FADD.FTZ R8, R44, R7 ;  /* 0x000000072c087221 */ /* 0x004fce0000010000 */
[----:B------:R-:W2:Y:S01]  /*5000*/  MUFU.EX2 R33, R33 ;  /* 0x0000002100217308 */ /* 0x000ea20000000800 */
[----:B0-----:R-:W-:-:S07]  /*5010*/  FADD.FTZ R2, R54, R3 ;  /* 0x0000000336027221 */ /* 0x001fce0000010000 */
[----:B------:R-:W-:Y:S01]  /*5020*/  MUFU.EX2 R45, R45 ;  /* 0x0000002d002d7308 */ /* 0x000fe20000000800 */
[----:B-1----:R-:W-:-:S07]  /*5030*/  FADD.FTZ R8, R71, R8 ;  /* 0x0000000847087221 */ /* 0x002fce0000010000 */
[----:B------:R-:W0:Y:S01]  /*5040*/  MUFU.EX2 R36, R36 ;  /* 0x0000002400247308 */ /* 0x000e220000000800 */
[----:B--2---:R-:W-:-:S07]  /*5050*/  FADD.FTZ R2, R33, R2 ;  /* 0x0000000221027221 */ /* 0x004fce0000010000 */
[----:B------:R-:W1:Y:S08]  /*5060*/  MUFU.EX2 R83, R83 ;  /* 0x0000005300537308 */ /* 0x000e700000000800 */
[----:B------:R2:W3:Y:S01]  /*5070*/  MUFU.EX2 R6, R37 ;  /* 0x0000002500067308 */ /* 0x0004e20000000800 */
[----:B0-----:R-:W-:Y:S01]  /*5080*/  F2FP.SATFINITE.E4M3.F32.PACK_AB_MERGE_C R7, R36, R45, RZ ;  /* 0x0000002d2407723e */ /* 0x001fe200048070ff */
[----:B------:R-:W-:-:S03]  /*5090*/  FADD.FTZ R45, R45, R8 ;  /* 0x000000082d2d7221 */ /* 0x000fc60000010000 */
[----:B------:R-:W-:Y:S01]  /*50a0*/  F2FP.SATFINITE.E4M3.F32.PACK_AB_MERGE_C R139, R71, R44, R7 ;  /* 0x0000002c478b723e */ /* 0x000fe20004807007 */
[----:B-1----:R-:W-:-:S01]  /*50b0*/  FADD.FTZ R3, R83, R2 ;  /* 0x0000000253037221 */ /* 0x002fc20000010000 */
[----:B------:R-:W-:Y:S01]  /*50c0*/  FADD.FTZ R2, R36, R45 ;  /* 0x0000002d24027221 */ /* 0x000fe20000010000 */
[----:B--2---:R-:W-:Y:S02]  /*50d0*/  CS2R R36, SRZ ;  /* 0x0000000000247805 */ /* 0x004fe4000001ff00 */
[----:B------:R-:W-:Y:S02]  /*50e0*/  CS2R R44, SRZ ;  /* 0x00000000002c7805 */ /* 0x000fe4000001ff00 */
[C---:B---3--:R-:W-:Y:S01]  /*50f0*/  F2FP.SATFINITE.E4M3.F32.PACK_AB_MERGE_C R5, R6.reuse, R83, RZ ;  /* 0x000000530605723e */ /* 0x048fe200048070ff */
[----:B------:R-:W-:-:S03]  /*5100*/  FADD.FTZ R3, R6, R3 ;  /* 0x0000000306037221 */ /* 0x000fc60000010000 */
[----:B------:R-:W-:Y:S02]  /*5110*/  F2FP.SATFINITE.E4M3.F32.PACK_AB_MERGE_C R138, R33, R54, R5 ;  /* 0x00000036218a723e */ /* 0x000fe40004807005 */
        /* <DEDUP_REMOVED lines=23> */
[----:B------:R-:W-:-:S05]  /*5290*/  ULDC UR20, c[0x0][0x988] ;  /* 0x0002620000147ab9 */ /* 0x000fca0000000800 */
.L_x_15625:
[----:B------:R-:W-:-:S04]  /*52a0*/  UISETP.NE.AND UP0, UPT, UR24, 0x1, UPT ;  /* 0x000000011800788c */ /* 0x000fc8000bf05270 */
[----:B------:R-:W-:-:S04]  /*52b0*/  USEL UR47, URZ, 0x1, UP0 ;  /* 0x000000013f2f7887 */ /* 0x000fc80008000000 */
[----:B------:R-:W-:Y:S01]  /*52c0*/  ULOP3.LUT UR47, UR25, UR47, URZ, 0x3c, !UPT ;  /* 0x0000002f192f7292 */ /* 0x000fe2000f8e3c3f */
[----:B------:R-:W-:Y:S11]  /*52d0*/  @!P1 BRA `(.L_x_15615) ;  /* 0x0000000000049947 */ /* 0x000ff60003800000 */
[----:B------:R-:W-:Y:S01]  /*52e0*/  BPT.TRAP 0x1 ;  /* 0x000000040000795c */ /* 0x000fe20000300000 */
.L_x_15615:
        /* <DEDUP_REMOVED lines=9> */
.L_x_15616:
[----:B-1----:R-:W-:Y:S05]  /*5380*/  @P0 BRA `(.L_x_15617) ;  /* 0x0000000000080947 */ /* 0x002fea0003800000 */
[----:B------:R-:W1:Y:S02]  /*5390*/  SYNCS.PHASECHK.TRANS64.TRYWAIT P0, [UR21+0x13230], R7 ;  /* 0x01323007ff0075a7 */ /* 0x000e640008000155 */
[----:B-1----:R-:W-:Y:S05]  /*53a0*/  @!P0 BRA `(.L_x_15618) ;  /* 0x0000010c00508947 */ /* 0x002fea0003800000 */
.L_x_15617:
        /* <DEDUP_REMOVED lines=64> */
.L_x_15619:
[----:B------:R-:W-:Y:S01]  /*57b0*/  ULEA UR11, UR24, UR45, 0x3 ;  /* 0x0000002d180b7291 */ /* 0x000fe2000f8e183f */
[----:B01----:R-:W-:-:S05]  /*57c0*/  IMAD.U32 R7, RZ, RZ, UR25 ;  /* 0x00000019ff077e24 */ /* 0x003fca000f8e00ff */
[----:B------:R-:W-:-:S04]  /*57d0*/  SHF.L.U32 R7, R7, 0x1f, RZ ;  /* 0x0000001f07077819 */ /* 0x000fc800000006ff */
[----:B------:R0:W1:Y:S01]  /*57e0*/  SYNCS.PHASECHK.TRANS64.TRYWAIT P0, [UR11+0x13250], R7 ;  /* 0x01325007ff0075a7 */ /* 0x000062000800014b */
[----:B------:R-:W-:Y:S05]  /*57f0*/  @!P1 BRA `(.L_x_15620) ;  /* 0x0000000000049947 */ /* 0x000fea0003800000 */
[----:B------:R-:W-:Y:S01]  /*5800*/  BPT.TRAP 0x1 ;  /* 0x000000040000795c */ /* 0x000fe20000300000 */
.L_x_15620:
[----:B-1----:R-:W-:Y:S05]  /*5810*/  @P0 BRA `(.L_x_15621) ;  /* 0x0000000000080947 */ /* 0x002fea0003800000 */
[----:B------:R-:W1:Y:S02]  /*5820*/  SYNCS.PHASECHK.TRANS64.TRYWAIT P0, [UR11+0x13250], R7 ;  /* 0x01325007ff0075a7 */ /* 0x000e64000800014b */
[----:B-1----:R-:W-:Y:S05]  /*5830*/  @!P0 BRA `(.L_x_15622) ;  /* 0x0000010800448947 */ /* 0x002fea0003800000 */
.L_x_15621:
        /* <DEDUP_REMOVED lines=32> */
.L_x_15623:
        /* <DEDUP_REMOVED lines=10> */
[C---:B01----:R-:W-:Y:S01]  /*5ae0*/  FMUL.FTZ R7, R0.reuse, R120 ;  /* 0x0000007800077220 */ /* 0x043fe20000410000 */
[----:B------:R-:W-:Y:S01]  /*5af0*/  @UP0 ULDC UR6, c[0x0][0x44c] ;  /* 0x0001130000060ab9 */ /* 0x000fe20000000800 */
[C---:B------:R-:W-:Y:S01]  /*5b00*/  FMUL.FTZ R8, R0.reuse, R121 ;  /* 0x0000007900087220 */ /* 0x040fe20000410000 */
[C---:B------:R-:W-:Y:S01]  /*5b10*/  FMUL.FTZ R11, R0.reuse, R124 ;  /* 0x0000007c000b7220 */ /* 0x040fe20000410000 */
[C---:B------:R-:W-:Y:S01]  /*5b20*/  FMUL.FTZ R15, R0.reuse, R128 ;  /* 0x00000080000f7220 */ /* 0x040fe20000410000 */
[----:B------:R-:W-:Y:S01]  /*5b30*/  FMUL.FTZ R9, R0, R122 ;  /* 0x0000007a00097220 */ /* 0x000fe20000410000 */
[----:B------:R-:W-:-:S02]  /*5b40*/  IMAD.U32 R128, RZ, RZ, UR51 ;  /* 0x00000033ff807e24 */ /* 0x000fc4000f8e00ff */
[C---:B------:R-:W-:Y:S01]  /*5b50*/  FMUL.FTZ R121, R0.reuse, R132 ;  /* 0x0000008400797220 */ /* 0x040fe20000410000 */
[----:B------:R-:W-:Y:S01]  /*5b60*/  FMUL.FTZ R122, R0, R133 ;  /* 0x00000085007a7220 */ /* 0x000fe20000410000 */
[----:B------:R-:W-:Y:S01]  /*5b70*/  @P0 IMAD.HI.U32 R126, R127, UR6, RZ ;  /* 0x000000067f7e0c27 */ /* 0x000fe2000f8e00ff */
[----:B------:R-:W-:-:S03]  /*5b80*/  @UP0 ULDC UR6, c[0x0][0x450] ;  /* 0x0001140000060ab9 */ /* 0x000fc60000000800 */
[C---:B------:R-:W-:Y:S01]  /*5b90*/  FMUL.FTZ R104, R0.reuse, R104 ;  /* 0x0000006800687220 */ /* 0x040fe20000410000 */
[C---:B------:R-:W-:Y:S01]  /*5ba0*/  FMUL.FTZ R105, R0.reuse, R105 ;  /* 0x0000006900697220 */ /* 0x040fe20000410000 */
[----:B------:R-:W0:Y:S01]  /*5bb0*/  MUFU.TANH R7, R7 ;  /* 0x0000000700077308 */ /* 0x000e220000002400 */
[----:B------:R-:W-:Y:S01]  /*5bc0*/  @P2 SHF.R.U32.HI R80, RZ, UR6, R126 ;  /* 0x00000006ff502c19 */ /* 0x000fe2000801167e */
[----:B------:R-:W-:Y:S01]  /*5bd0*/  UIMAD UR6, UR23, -0xa0, URZ ;  /* 0xffffff60170678a4 */ /* 0x000fe2000f8e023f */
[C---:B------:R-:W-:Y:S01]  /*5be0*/  FMUL.FTZ R126, R0.reuse, R56 ;  /* 0x00000038007e7220 */ /* 0x040fe20000410000 */
[C---:B------:R-:W-:Y:S01]  /*5bf0*/  FMUL.FTZ R108, R0.reuse, R108 ;  /* 0x0000006c006c7220 */ /* 0x040fe20000410000 */
[C---:B------:R-:W-:Y:S01]  /*5c00*/  FMUL.FTZ R109, R0.reuse, R109 ;  /* 0x0000006d006d7220 */ /* 0x040fe20000410000 */
[----:B------:R-:W1:Y:S01]  /*5c10*/  SHFL.IDX PT, R129, R80, RZ, 0x1c1f ;  /* 0x001c1fff50817589 */ /* 0x000e6200000e0000 */
[C---:B------:R-:W-:Y:S01]  /*5c20*/  FMUL.FTZ R112, R0.reuse, R112 ;  /* 0x0000007000707220 */ /* 0x040fe20000410000 */
[----:B------:R-:W-:Y:S01]  /*5c30*/  IMAD.U32 R127, RZ, RZ, UR6 ;  /* 0x00000006ff7f7e24 */ /* 0x000fe2000f8e00ff */
[----:B------:R-:W2:Y:S01]  /*5c40*/  MUFU.TANH R8, R8 ;  /* 0x0000000800087308 */ /* 0x000ea20000002400 */
[C---:B------:R-:W-:Y:S01]  /*5c50*/  FMUL.FTZ R113, R0.reuse, R113 ;  /* 0x0000007100717220 */ /* 0x040fe20000410000 */
[C---:B------:R-:W-:Y:S01]  /*5c60*/  FMUL.FTZ R116, R0.reuse, R116 ;  /* 0x0000007400747220 */ /* 0x040fe20000410000 */
[----:B------:R-:W-:Y:S01]  /*5c70*/  FMUL.FTZ R117, R0, R117 ;  /* 0x0000007500757220 */ /* 0x000fe20000410000 */
[----:B------:R-:W-:Y:S01]  /*5c80*/  IADD3 R127, -R16, 0x1, R127 ;  /* 0x00000001107f7810 */ /* 0x000fe20007ffe17f */
[C---:B------:R-:W-:Y:S01]  /*5c90*/  FMUL.FTZ R88, R0.reuse, R88 ;  /* 0x0000005800587220 */ /* 0x040fe20000410000 */
[C---:B------:R-:W-:Y:S01]  /*5ca0*/  FMUL.FTZ R89, R0.reuse, R89 ;  /* 0x0000005900597220 */ /* 0x040fe20000410000 */
[----:B------:R-:W-:Y:S01]  /*5cb0*/  FMUL.FTZ R92, R0, R92 ;  /* 0x0000005c005c7220 */ /* 0x000fe20000410000 */
[----:B------:R-:W3:Y:S01]  /*5cc0*/  MUFU.TANH R11, R11 ;  /* 0x0000000b000b7308 */ /* 0x000ee20000002400 */
[----:B------:R-:W-:Y:S01]  /*5cd0*/  IADD3 R56, -R128, UR50, R127 ;  /* 0x0000003280387c10 */ /* 0x000fe2000fffe17f */
        /* <DEDUP_REMOVED lines=10> */
[----:B------:R-:W-:Y:S01]  /*5d80*/  FMUL.FTZ R77, R0, R77 ;  /* 0x0000004d004d7220 */ /* 0x000fe20000410000 */
[----:B-1----:R-:W-:-:S02]  /*5d90*/  IMAD.IADD R57, R56, 0x1, R129 ;  /* 0x0000000138397824 */ /* 0x002fc400078e0281 */
[C---:B------:R-:W-:Y:S01]  /*5da0*/  FMUL.FTZ R81, R0.reuse, R81 ;  /* 0x0000005100517220 */ /* 0x040fe20000410000 */
[C---:B------:R-:W-:Y:S01]  /*5db0*/  FMUL.FTZ R84, R0.reuse, R84 ;  /* 0x0000005400547220 */ /* 0x040fe20000410000 */
[----:B------:R-:W1:Y:S01]  /*5dc0*/  MUFU.TANH R15, R15 ;  /* 0x0000000f000f7308 */ /* 0x000e620000002400 */
[C---:B------:R-:W-:Y:S01]  /*5dd0*/  FMUL.FTZ R85, R0.reuse, R85 ;  /* 0x0000005500557220 */ /* 0x040fe20000410000 */
[C---:B------:R-:W-:Y:S01]  /*5de0*/  ISETP.GT.AND P2, PT, R57.reuse, RZ, PT ;  /* 0x000000ff3900720c */ /* 0x040fe20003f44270 */
[C---:B------:R-:W-:Y:S01]  /*5df0*/  FMUL.FTZ R127, R0.reuse, R119 ;  /* 0x00000077007f7220 */ /* 0x040fe20000410000 */
[C---:B------:R-:W-:Y:S01]  /*5e00*/  ISETP.GT.AND P3, PT, R57.reuse, 0x1, PT ;  /* 0x000000013900780c */ /* 0x040fe20003f64270 */
[C---:B------:R-:W-:Y:S01]  /*5e10*/  FMUL.FTZ R60, R0.reuse, R60 ;  /* 0x0000003c003c7220 */ /* 0x040fe20000410000 */
[C---:B------:R-:W-:Y:S01]  /*5e20*/  ISETP.GT.AND P4, PT, R57.reuse, 0x8, PT ;  /* 0x000000083900780c */ /* 0x040fe20003f84270 */
[C---:B------:R-:W-:Y:S01]  /*5e30*/  FMUL.FTZ R61, R0.reuse, R61 ;  /* 0x0000003d003d7220 */ /* 0x040fe20000410000 */
[----:B------:R-:W5:Y:S01]  /*5e40*/  MUFU.TANH R20, R20 ;  /* 0x0000001400147308 */ /* 0x000f620000002400 */
[----:B------:R-:W-:Y:S01]  /*5e50*/  ISETP.GT.AND P5, PT, R57, 0x9, PT ;  /* 0x000000093900780c */ /* 0x000fe20003fa4270 */
[C---:B------:R-:W-:Y:S01]  /*5e60*/  FMUL.FTZ R64, R0.reuse, R64 ;  /* 0x0000004000407220 */ /* 0x040fe20000410000 */
[----:B0-----:R-:W-:Y:S01]  /*5e70*/  FSEL R7, R7, -INF , P2 ;  /* 0xff80000007077808 */ /* 0x001fe20001000000 */
[----:B------:R-:W-:Y:S01]  /*5e80*/  FMUL.FTZ R65, R0, R65 ;  /* 0x0000004100417220 */ /* 0x000fe20000410000 */
[----:B--2---:R-:W-:Y:S01]  /*5e90*/  FSEL R8, R8, -INF , P3 ;  /* 0xff80000008087808 */ /* 0x004fe20001800000 */
[----:B------:R-:W-:Y:S01]  /*5ea0*/  FMUL.FTZ R21, R0, R130 ;  /* 0x0000008200157220 */ /* 0x000fe20000410000 */
[----:B---3--:R-:W-:Y:S01]  /*5eb0*/  FSEL R11, R11, -INF , P4 ;  /* 0xff8000000b0b7808 */ /* 0x008fe20002000000 */
[----:B------:R-:W0:Y:S01]  /*5ec0*/  MUFU.TANH R121, R121 ;  /* 0x0000007900797308 */ /* 0x000e220000002400 */
[----:B----4-:R-:W-:Y:S01]  /*5ed0*/  FSEL R12, R12, -INF , P5 ;  /* 0xff8000000c0c7808 */ /* 0x010fe20002800000 */
[C---:B------:R-:W-:Y:S01]  /*5ee0*/  FMUL.FTZ R10, R0.reuse, R123 ;  /* 0x0000007b000a7220 */ /* 0x040fe20000410000 */
[C---:B------:R-:W-:Y:S01]  /*5ef0*/  ISETP.GT.AND P6, PT, R57.reuse, 0x10, PT ;  /* 0x000000103900780c */ /* 0x040fe20003fc4270 */
        /* <DEDUP_REMOVED lines=9> */
[----:B------:R-:W-:Y:S01]  /*5f90*/  ISETP.GT.AND P5, PT, R57, 0x21, PT ;  /* 0x000000213900780c */ /* 0x000fe20003fa4270 */
[----:B------:R-:W-:Y:S01]  /*5fa0*/  FMUL.FTZ R110, R0, R110 ;  /* 0x0000006e006e7220 */ /* 0x000fe20000410000 */
[----:B-1----:R-:W-:Y:S01]  /*5fb0*/  FSEL R15, R15, -INF , P6 ;  /* 0xff8000000f0f7808 */ /* 0x002fe20003000000 */
[----:B------:R-:W1:Y:S01]  /*5fc0*/  MUFU.TANH R104, R104 ;  /* 0x0000006800687308 */ /* 0x000e620000002400 */
[----:B-----5:R-:W-:Y:S01]  /*5fd0*/  FSEL R20, R20, -INF , P0 ;  /* 0xff80000014147808 */ /* 0x020fe20000000000 */
[C---:B------:R-:W-:Y:S01]  /*5fe0*/  FMUL.FTZ R111, R0.reuse, R111 ;  /* 0x0000006f006f7220 */ /* 0x040fe20000410000 */
[----:B0-----:R-:W-:Y:S01]  /*5ff0*/  FSEL R121, R121, -INF , P2 ;  /* 0xff80000079797808 */ /* 0x001fe20001000000 */
[C---:B------:R-:W-:Y:S01]  /*6000*/  FMUL.FTZ R114, R0.reuse, R114 ;  /* 0x0000007200727220 */ /* 0x040fe20000410000 */
[C---:B------:R-:W-:Y:S01]  /*6010*/  ISETP.GT.AND P6, PT, R57.reuse, 0x28, PT ;  /* 0x000000283900780c */ /* 0x040fe20003fc4270 */
[----:B------:R-:W-:Y:S01]  /*6020*/  FMUL.FTZ R115, R0, R115 ;  /* 0x0000007300737220 */ /* 0x000fe20000410000 */
[C---:B------:R-:W-:Y:S01]  /*6030*/  ISETP.GT.AND P0, PT, R57.reuse, 0x29, PT ;  /* 0x000000293900780c */ /* 0x040fe20003f04270 */
[----:B------:R-:W0:Y:S01]  /*6040*/  MUFU.TANH R105, R105 ;  /* 0x0000006900697308 */ /* 0x000e220000002400 */
[----:B--2---:R-:W-:Y:S01]  /*6050*/  FSEL R122, R122, -INF , P3 ;  /* 0xff8000007a7a7808 */ /* 0x004fe20001800000 */
[C---:B------:R-:W-:Y:S01]  /*6060*/  FMUL.FTZ R118, R0.reuse, R118 ;  /* 0x0000007600767220 */ /* 0x040fe20000410000 */
[C---:B------:R-:W-:Y:S01]  /*6070*/  ISETP.GT.AND P2, PT, R57.reuse, 0x30, PT ;  /* 0x000000303900780c */ /* 0x040fe20003f44270 */
[C---:B------:R-:W-:Y:S01]  /*6080*/  FMUL.FTZ R107, R0.reuse, R107 ;  /* 0x0000006b006b7220 */ /* 0x040fe20000410000 */
[C---:B------:R-:W-:Y:S01]  /*6090*/  ISETP.GT.AND P3, PT, R57.reuse, 0x31, PT ;  /* 0x000000313900780c */ /* 0x040fe20003f64270 */
[C---:B------:R-:W-:Y:S01]  /*60a0*/  FMUL.FTZ R90, R0.reuse, R90 ;  /* 0x0000005a005a7220 */ /* 0x040fe20000410000 */
[----:B------:R-:W-:Y:S01]  /*60b0*/  FMUL.FTZ R91, R0, R91 ;  /* 0x0000005b005b7220 */ /* 0x000fe20000410000 */
[----:B------:R-:W2:Y:S01]  /*60c0*/  MUFU.TANH R108, R108 ;  /* 0x0000006c006c7308 */ /* 0x000ea20000002400 */
[----:B-1----:R-:W-:Y:S01]  /*60d0*/  FSEL R104, R104, -INF , P4 ;  /* 0xff80000068687808 */ /* 0x002fe20002000000 */
[C---:B------:R-:W-:Y:S01]  /*60e0*/  FMUL.FTZ R94, R0.reuse, R94 ;  /* 0x0000005e005e7220 */ /* 0x040fe20000410000 */
[----:B------:R-:W-:Y:S01]  /*60f0*/  ISETP.GT.AND P4, PT, R57, 0x38, PT ;  /* 0x000000383900780c */ /* 0x000fe20003f84270 */
[C---:B------:R-:W-:Y:S01]  /*6100*/  FMUL.FTZ R95, R0.reuse, R95 ;  /* 0x0000005f005f7220 */ /* 0x040fe20000410000 */
[C---:B------:R-:W-:Y:S01]  /*6110*/  FMUL.FTZ R98, R0.reuse, R98 ;  /* 0x0000006200627220 */ /* 0x040fe20000410000 */
[C---:B------:R-:W-:Y:S01]  /*6120*/  FMUL.FTZ R99, R0.reuse, R99 ;  /* 0x0000006300637220 */ /* 0x040fe20000410000 */
[C---:B------:R-:W-:Y:S01]  /*6130*/  FMUL.FTZ R102, R0.reuse, R102 ;  /* 0x0000006600667220 */ /* 0x040fe20000410000 */
[----:B------:R-:W1:Y:S01]  /*6140*/  MUFU.TANH R109, R109 ;  /* 0x0000006d006d7308 */ /* 0x000e620000002400 */
        /* <DEDUP_REMOVED lines=8> */
[----:B--2---:R-:W-:Y:S01]  /*61d0*/  FSEL R108, R108, -INF , P6 ;  /* 0xff8000006c6c7808 */ /* 0x004fe20003000000 */
[C---:B------:R-:W-:Y:S01]  /*61e0*/  FMUL.FTZ R86, R0.reuse, R86 ;  /* 0x0000005600567220 */ /* 0x040fe20000410000 */
[----:B------:R-:W-:Y:S01]  /*61f0*/  ISETP.GT.AND P6, PT, R57, 0x40, PT ;  /* 0x000000403900780c */ /* 0x000fe20003fc4270 */
[C---:B------:R-:W-:Y:S01]  /*6200*/  FMUL.FTZ R87, R0.reuse, R87 ;  /* 0x0000005700577220 */ /* 0x040fe20000410000 */
[C---:B------:R-:W-:Y:S01]  /*6210*/  FMUL.FTZ R58, R0.reuse, R58 ;  /* 0x0000003a003a7220 */ /* 0x040fe20000410000 */
[C---:B------:R-:W-:Y:S01]  /*6220*/  FMUL.FTZ R59, R0.reuse, R59 ;  /* 0x0000003b003b7220 */ /* 0x040fe20000410000 */
[C---:B------:R-:W-:Y:S01]  /*6230*/  FMUL.FTZ R62, R0.reuse, R62 ;  /* 0x0000003e003e7220 */ /* 0x040fe20000410000 */
[----:B------:R-:W2:Y:S01]  /*6240*/  MUFU.TANH R113, R113 ;  /* 0x0000007100717308 */ /* 0x000ea20000002400 */
[----:B-1----:R-:W-:Y:S01]  /*6250*/  FSEL R109, R109, -INF , P0 ;  /* 0xff8000006d6d7808 */ /* 0x002fe20000000000 */
[C---:B------:R-:W-:Y:S01]  /*6260*/  FMUL.FTZ R63, R0.reuse, R63 ;  /* 0x0000003f003f7220 */ /* 0x040fe20000410000 */
[C---:B------:R-:W-:Y:S01]  /*6270*/  ISETP.GT.AND P0, PT, R57.reuse, 0x41, PT ;  /* 0x000000413900780c */ /* 0x040fe20003f04270 */
[C---:B------:R-:W-:Y:S01]  /*6280*/  FMUL.FTZ R66, R0.reuse, R66 ;  /* 0x0000004200427220 */ /* 0x040fe20000410000 */
[C---:B------:R-:W-:Y:S01]  /*6290*/  FMUL.FTZ R67, R0.reuse, R67 ;  /* 0x0000004300437220 */ /* 0x040fe20000410000 */
[C---:B------:R-:W-:Y:S01]  /*62a0*/  FMUL.FTZ R70, R0.reuse, R70 ;  /* 0x0000004600467220 */ /* 0x040fe20000410000 */
[----:B------:R-:W-:Y:S01]  /*62b0*/  FMUL.FTZ R71, R0, R71 ;  /* 0x0000004700477220 */ /* 0x000fe20000410000 */
[----:B------:R-:W1:Y:S01]  /*62c0*/  MUFU.TANH R116, R116 ;  /* 0x0000007400747308 */ /* 0x000e620000002400 */
[----:B0-----:R-:W-:Y:S01]  /*62d0*/  FSEL R112, R112, -INF , P2 ;  /* 0xff80000070707808 */ /* 0x001fe20001000000 */
[----:B------:R-:W-:Y:S01]  /*62e0*/  UIADD3 UR21, UR21, 0x13240, URZ ;  /* 0x0001324015157890 */ /* 0x000fe2000fffe03f */
[----:B------:R-:W-:-:S03]  /*62f0*/  ISETP.GT.AND P2, PT, R57, 0x48, PT ;  /* 0x000000483900780c */ /* 0x000fc60003f44270 */
[----:B------:R-:W-:Y:S02]  /*6300*/  UPRMT UR21, UR44, 0x654, UR21 ;  /* 0x000006542c157896 */ /* 0x000fe40008000015 */
[----:B------:R-:W0:Y:S01]  /*6310*/  MUFU.TANH R117, R117 ;  /* 0x0000007500757308 */ /* 0x000e220000002400 */
[----:B--2---:R-:W-:Y:S02]  /*6320*/  FSEL R113, R113, -INF , P3 ;  /* 0xff80000071717808 */ /* 0x004fe40001800000 */
[----:B------:R-:W-:-:S04]  /*6330*/  ISETP.GT.AND P3, PT, R57, 0x49, PT ;  /* 0x000000493900780c */ /* 0x000fc80003f64270 */
[----:B------:R-:W-:Y:S01]  /*6340*/  SYNCS.ARRIVE.TRANS64.RED.A1T0 RZ, [UR21], RZ ;  /* 0x000000ffffff79a7 */ /* 0x000fe20008100415 */
        /* <DEDUP_REMOVED lines=59> */
[----:B------:R-:W-:Y:S02]  /*6700*/  ISETP.GT.AND P5, PT, R57, 0x99, PT ;  /* 0x000000993900780c */ /* 0x000fe40003fa4270 */
[----:B------:R-:W-:-:S03]  /*6710*/  FMNMX.FTZ R57, R7, R6, !PT ;  /* 0x0000000607397209 */ /* 0x000fc60007810000 */
[----:B------:R-:W0:Y:S01]  /*6720*/  MUFU.TANH R64, R64 ;  /* 0x0000004000407308 */ /* 0x000e220000002400 */
[----:B------:R-:W-:Y:S02]  /*6730*/  FMNMX.FTZ R128, R8, R57, !PT ;  /* 0x0000003908807209 */ /* 0x000fe40007810000 */
[----:B--2---:R-:W-:Y:S02]  /*6740*/  FSEL R60, R60, -INF , P6 ;  /* 0xff8000003c3c7808 */ /* 0x004fe40003000000 */
[----:B------:R-:W-:-:S03]  /*6750*/  FMNMX.FTZ R57, R11, R128, !PT ;  /* 0x000000800b397209 */ /* 0x000fc60007810000 */
[----:B------:R-:W2:Y:S01]  /*6760*/  MUFU.TANH R65, R65 ;  /* 0x0000004100417308 */ /* 0x000ea20000002400 */
[----:B------:R-:W-:Y:S02]  /*6770*/  FMNMX.FTZ R128, R12, R57, !PT ;  /* 0x000000390c807209 */ /* 0x000fe40007810000 */
[----:B-1----:R-:W-:Y:S02]  /*6780*/  FSEL R61, R61, -INF , P0 ;  /* 0xff8000003d3d7808 */ /* 0x002fe40000000000 */
[----:B------:R-:W-:-:S03]  /*6790*/  FMNMX.FTZ R57, R15, R128, !PT ;  /* 0x000000800f397209 */ /* 0x000fc60007810000 */
[----:B------:R-:W-:Y:S01]  /*67a0*/  MUFU.TANH R9, R9 ;  /* 0x0000000900097308 */ /* 0x000fe20000002400 */
[----:B------:R-:W-:Y:S02]  /*67b0*/  FMNMX.FTZ R128, R20, R57, !PT ;  /* 0x0000003914807209 */ /* 0x000fe40007810000 */
[----:B0-----:R-:W-:Y:S02]  /*67c0*/  FSEL R64, R64, -INF , P2 ;  /* 0xff80000040407808 */ /* 0x001fe40001000000 */
[----:B------:R-:W-:-:S03]  /*67d0*/  FMNMX.FTZ R57, R121, R128, !PT ;  /* 0x0000008079397209 */ /* 0x000fc60007810000 */
[----:B------:R-:W-:Y:S01]  /*67e0*/  MUFU.TANH R10, R10 ;  /* 0x0000000a000a7308 */ /* 0x000fe20000002400 */
[----:B------:R-:W-:Y:S02]  /*67f0*/  FMNMX.FTZ R57, R122, R57, !PT ;  /* 0x000000397a397209 */ /* 0x000fe40007810000 */
[----:B--2---:R-:W-:Y:S02]  /*6800*/  FSEL R65, R65, -INF , P3 ;  /* 0xff80000041417808 */ /* 0x004fe40001800000 */
        /* <DEDUP_REMOVED lines=33> */
[----:B------:R-:W-:Y:S01]  /*6a20*/  FMNMX.FTZ R128, R84, R57, !PT ;  /* 0x0000003954807209 */ /* 0x000fe20007810000 */
[C---:B------:R-:W-:Y:S02]  /*6a30*/  FMUL.FTZ R57, R0.reuse, R68 ;  /* 0x0000004400397220 */ /* 0x040fe40000410000 */
[----:B------:R-:W-:Y:S01]  /*6a40*/  MUFU.TANH R118, R118 ;  /* 0x0000007600767308 */ /* 0x000fe20000002400 */
[----:B------:R-:W-:Y:S01]  /*6a50*/  FMNMX.FTZ R129, R85, R128, !PT ;  /* 0x0000008055817209 */ /* 0x000fe20007810000 */
[----:B------:R-:W-:-:S03]  /*6a60*/  FMUL.FTZ R128, R0, R69 ;  /* 0x0000004500807220 */ /* 0x000fc60000410000 */
[----:B------:R-:W-:-:S03]  /*6a70*/  FMNMX.FTZ R68, R126, R129, !PT ;  /* 0x000000817e447209 */ /* 0x000fc60007810000 */
[----:B------:R-:W0:Y:S01]  /*6a80*/  MUFU.TANH R57, R57 ;  /* 0x0000003900397308 */ /* 0x000e220000002400 */
[----:B------:R-:W-:Y:S01]  /*6a90*/  FMNMX.FTZ R69, R119, R68, !PT ;  /* 0x0000004477457209 */ /* 0x000fe20007810000 */
[C---:B------:R-:W-:Y:S01]  /*6aa0*/  FMUL.FTZ R68, R0.reuse, R79 ;  /* 0x0000004f00447220 */ /* 0x040fe20000410000 */
[----:B------:R-:W-:Y:S02]  /*6ab0*/  FMUL.FTZ R79, R0, R82 ;  /* 0x00000052004f7220 */ /* 0x000fe40000410000 */
[----:B------:R-:W-:-:S03]  /*6ac0*/  FMNMX.FTZ R130, R60, R69, !PT ;  /* 0x000000453c827209 */ /* 0x000fc60007810000 */
[----:B------:R-:W1:Y:S01]  /*6ad0*/  MUFU.TANH R128, R128 ;  /* 0x0000008000807308 */ /* 0x000e620000002400 */
[----:B------:R-:W-:-:S04]  /*6ae0*/  FMNMX.FTZ R69, R61, R130, !PT ;  /* 0x000000823d457209 */ /* 0x000fc80007810000 */
[----:B------:R-:W-:-:S03]  /*6af0*/  FMNMX.FTZ R130, R64, R69, !PT ;  /* 0x0000004540827209 */ /* 0x000fc60007810000 */
[----:B------:R-:W2:Y:S01]  /*6b00*/  MUFU.TANH R107, R107 ;  /* 0x0000006b006b7308 */ /* 0x000ea20000002400 */
[----:B0-----:R-:W-:Y:S02]  /*6b10*/  FSEL R69, R57, -INF , P4 ;  /* 0xff80000039457808 */ /* 0x001fe40002000000 */
[----:B------:R-:W-:-:S04]  /*6b20*/  FMNMX.FTZ R130, R65, R130, !PT ;  /* 0x0000008241827209 */ /* 0x000fc80007810000 */
[----:B------:R-:W-:Y:S01]  /*6b30*/  FMNMX.FTZ R57, R69, R130, !PT ;  /* 0x0000008245397209 */ /* 0x000fe20007810000 */
[----:B------:R-:W0:Y:S01]  /*6b40*/  MUFU.TANH R127, R127 ;  /* 0x0000007f007f7308 */ /* 0x000e220000002400 */
[----:B-1----:R-:W-:-:S04]  /*6b50*/  FSEL R82, R128, -INF , P5 ;  /* 0xff80000080527808 */ /* 0x002fc80002800000 */
[----:B------:R-:W-:-:S03]  /*6b60*/  FMNMX.FTZ R57, R82, R57, !PT ;  /* 0x0000003952397209 */ /* 0x000fc60007810000 */
[----:B------:R-:W1:Y:S02]  /*6b70*/  MUFU.TANH R90, R90 ;  /* 0x0000005a005a7308 */ /* 0x000e640000002400 */
[----:B------:R-:W3:Y:S06]  /*6b80*/  SHFL.BFLY PT, R128, R57, 0x2, 0x1f ;  /* 0x0c401f0039807f89 */ /* 0x000eec00000e0000 */
[----:B------:R-:W4:Y:S08]  /*6b90*/  MUFU.TANH R91, R91 ;  /* 0x0000005b005b7308 */ /* 0x000f300000002400 */
[----:B------:R-:W5:Y:S08]  /*6ba0*/  MUFU.TANH R94, R94 ;  /* 0x0000005e005e7308 */ /* 0x000f700000002400 */
[----:B------:R-:W5:Y:S01]  /*6bb0*/  MUFU.TANH R95, R95 ;  /* 0x0000005f005f7308 */ /* 0x000f620000002400 */
[----:B---3--:R-:W-:-:S02]  /*6bc0*/  FMNMX.FTZ R128, R57, R128, !PT ;  /* 0x0000008039807209 */ /* 0x008fc40007810000 */
[----:B------:R-:W3:Y:S04]  /*6bd0*/  SHFL.IDX PT, R57, R80, 0x1, 0x1c1f ;  /* 0x003c1f0050397f89 */ /* 0x000ee800000e0000 */
[----:B------:R-:W2:Y:S01]  /*6be0*/  SHFL.BFLY PT, R129, R128, 0x1, 0x1f ;  /* 0x0c201f0080817f89 */ /* 0x000ea200000e0000 */
[----:B------:R-:W5:Y:S08]  /*6bf0*/  MUFU.TANH R98, R98 ;  /* 0x0000006200627308 */ /* 0x000f700000002400 */
[----:B------:R-:W5:Y:S08]  /*6c00*/  MUFU.TANH R99, R99 ;  /* 0x0000006300637308 */ /* 0x000f700000002400 */
[----:B------:R-:W5:Y:S01]  /*6c10*/  MUFU.TANH R102, R102 ;  /* 0x0000006600667308 */ /* 0x000f620000002400 */
[----:B---3--:R-:W-:Y:S01]  /*6c20*/  IMAD.IADD R56, R56, 0x1, R57 ;  /* 0x0000000138387824 */ /* 0x008fe200078e0239 */
[----:B--2---:R-:W-:-:S06]  /*6c30*/  FMNMX.FTZ R57, R128, R129, !PT ;  /* 0x0000008180397209 */ /* 0x004fcc0007810000 */
[----:B------:R-:W2:Y:S01]  /*6c40*/  MUFU.TANH R103, R103 ;  /* 0x0000006700677308 */ /* 0x000ea20000002400 */
[C---:B------:R-:W-:Y:S01]  /*6c50*/  ISETP.GT.AND P6, PT, R56.reuse, RZ, PT ;  /* 0x000000ff3800720c */ /* 0x040fe20003fc4270 */
[----:B------:R-:W-:Y:S01]  /*6c60*/  IMAD.U32 R128, RZ, RZ, UR20 ;  /* 0x00000014ff807e24 */ /* 0x000fe2000f8e00ff */
[C---:B------:R-:W-:Y:S02]  /*6c70*/  ISETP.GT.AND P2, PT, R56.reuse, 0x1, PT ;  /* 0x000000013800780c */ /* 0x040fe40003f44270 */
[----:B------:R-:W-:Y:S01]  /*6c80*/  ISETP.GT.AND P3, PT, R56, 0x8, PT ;  /* 0x000000083800780c */ /* 0x000fe20003f64270 */
[----:B------:R-:W-:-:S01]  /*6c90*/  FFMA.FTZ R128, R57, R128, -8 ;  /* 0xc100000039807423 */ /* 0x000fc20000010080 */
[----:B------:R-:W-:Y:S01]  /*6ca0*/  FSEL R80, R9, -INF , P6 ;  /* 0xff80000009507808 */ /* 0x000fe20003000000 */
[----:B------:R-:W3:Y:S01]  /*6cb0*/  MUFU.TANH R74, R74 ;  /* 0x0000004a004a7308 */ /* 0x000ee20000002400 */
[----:B------:R-:W-:Y:S02]  /*6cc0*/  FSEL R10, R10, -INF , P2 ;  /* 0xff8000000a0a7808 */ /* 0x000fe40001000000 */
[----:B------:R-:W-:-:S02]  /*6cd0*/  FSEL R13, R13, -INF , P3 ;  /* 0xff8000000d0d7808 */ /* 0x000fc40001800000 */
[C---:B------:R-:W-:Y:S02]  /*6ce0*/  ISETP.GT.AND P4, PT, R56.reuse, 0x10, PT ;  /* 0x000000103800780c */ /* 0x040fe40003f84270 */
[C---:B------:R-:W-:Y:S01]  /*6cf0*/  ISETP.GT.AND P5, PT, R56.reuse, 0x11, PT ;  /* 0x000000113800780c */ /* 0x040fe20003fa4270 */
[----:B------:R-:W3:Y:S01]  /*6d00*/  MUFU.TANH R75, R75 ;  /* 0x0000004b004b7308 */ /* 0x000ee20000002400 */
[C---:B------:R-:W-:Y:S02]  /*6d10*/  ISETP.GT.AND P6, PT, R56.reuse, 0x18, PT ;  /* 0x000000183800780c */ /* 0x040fe40003fc4270 */
[C---:B------:R-:W-:Y:S02]  /*6d20*/  ISETP.GT.AND P2, PT, R56.reuse, 0x19, PT ;  /* 0x000000193800780c */ /* 0x040fe40003f44270 */
[C---:B------:R-:W-:Y:S02]  /*6d30*/  ISETP.GT.AND P3, PT, R56.reuse, 0x20, PT ;  /* 0x000000203800780c */ /* 0x040fe40003f64270 */
[----:B------:R-:W-:Y:S01]  /*6d40*/  ISETP.GT.AND P0, PT, R56, 0x9, PT ;  /* 0x000000093800780c */ /* 0x000fe20003f04270 */
[----:B------:R-:W3:Y:S01]  /*6d50*/  MUFU.TANH R78, R78 ;  /* 0x0000004e004e7308 */ /* 0x000ee20000002400 */
[----:B------:R-:W-:-:S02]  /*6d60*/  FSEL R21, R21, -INF , P4 ;  /* 0xff80000015157808 */ /* 0x000fc40002000000 */
[----:B------:R-:W-:Y:S02]  /*6d70*/  FSEL R120, R120, -INF , P5 ;  /* 0xff80000078787808 */ /* 0x000fe40002800000 */
[----:B------:R-:W-:Y:S02]  /*6d80*/  FSEL R123, R123, -INF , P6 ;  /* 0xff8000007b7b7808 */ /* 0x000fe40003000000 */
[----:B------:R-:W-:Y:S01]  /*6d90*/  FSEL R124, R124, -INF , P2 ;  /* 0xff8000007c7c7808 */ /* 0x000fe20001000000 */
[----:B------:R-:W3:Y:S01]  /*6da0*/  MUFU.TANH R68, R68 ;  /* 0x0000004400447308 */ /* 0x000ee20000002400 */
[----:B------:R-:W-:Y:S02]  /*6db0*/  FSEL R106, R106, -INF , P3 ;  /* 0xff8000006a6a7808 */ /* 0x000fe40001800000 */
[C---:B------:R-:W-:Y:S02]  /*6dc0*/  ISETP.GT.AND P4, PT, R56.reuse, 0x28, PT ;  /* 0x000000283800780c */ /* 0x040fe40003f84270 */
[----:B------:R-:W-:-:S02]  /*6dd0*/  ISETP.GT.AND P5, PT, R56, 0x29, PT ;  /* 0x000000293800780c */ /* 0x000fc40003fa4270 */
[C---:B------:R-:W-:Y:S01]  /*6de0*/  ISETP.GT.AND P6, PT, R56.reuse, 0x30, PT ;  /* 0x000000303800780c */ /* 0x040fe20003fc4270 */
[----:B------:R-:W3:Y:S01]  /*6df0*/  MUFU.TANH R79, R79 ;  /* 0x0000004f004f7308 */ /* 0x000ee20000002400 */
[C---:B------:R-:W-:Y:S02]  /*6e00*/  ISETP.GT.AND P2, PT, R56.reuse, 0x31, PT ;  /* 0x000000313800780c */ /* 0x040fe40003f44270 */
[----:B------:R-:W-:Y:S02]  /*6e10*/  ISETP.GT.AND P3, PT, R56, 0x38, PT ;  /* 0x000000383800780c */ /* 0x000fe40003f64270 */
[----:B------:R-:W-:Y:S02]  /*6e20*/  FSEL R14, R14, -INF , P0 ;  /* 0xff8000000e0e7808 */ /* 0x000fe40000000000 */
        /* <DEDUP_REMOVED lines=15> */
[----:B------:R-:W-:Y:S01]  /*6f20*/  FSETP.NEU.FTZ.AND P0, PT, R57, -INF , PT ;  /* 0xff8000003900780b */ /* 0x000fe20003f1d000 */
[----:B------:R-:W3:Y:S01]  /*6f30*/  MUFU.TANH R58, R58 ;  /* 0x0000003a003a7308 */ /* 0x000ee20000002400 */
[----:B0-----:R-:W-:-:S02]  /*6f40*/  FSEL R127, R127, -INF , P4 ;  /* 0xff8000007f7f7808 */ /* 0x001fc40002000000 */
[----:B-1----:R-:W-:Y:S02]  /*6f50*/  FSEL R90, R90, -INF , P5 ;  /* 0xff8000005a5a7808 */ /* 0x002fe40002800000 */
[----:B----4-:R-:W-:Y:S02]  /*6f60*/  FSEL R91, R91, -INF , P6 ;  /* 0xff8000005b5b7808 */ /* 0x010fe40003000000 */
[----:B-----5:R-:W-:Y:S01]  /*6f70*/  FSEL R94, R94, -INF , P2 ;  /* 0xff8000005e5e7808 */ /* 0x020fe20001000000 */
[----:B------:R-:W0:Y:S01]  /*6f80*/  MUFU.TANH R59, R59 ;  /* 0x0000003b003b7308 */ /* 0x000e220000002400 */
[----:B------:R-:W-:Y:S02]  /*6f90*/  FSEL R95, R95, -INF , P3 ;  /* 0xff8000005f5f7808 */ /* 0x000fe40001800000 */
[C---:B------:R-:W-:Y:S02]  /*6fa0*/  ISETP.GT.AND P4, PT, R56.reuse, 0x50, PT ;  /* 0x000000503800780c */ /* 0x040fe40003f84270 */
[----:B------:R-:W-:-:S02]  /*6fb0*/  ISETP.GT.AND P5, PT, R56, 0x51, PT ;  /* 0x000000513800780c */ /* 0x000fc40003fa4270 */
[C---:B------:R-:W-:Y:S01]  /*6fc0*/  ISETP.GT.AND P6, PT, R56.reuse, 0x58, PT ;  /* 0x000000583800780c */ /* 0x040fe20003fc4270 */
[----:B------:R-:W1:Y:S01]  /*6fd0*/  MUFU.TANH R62, R62 ;  /* 0x0000003e003e7308 */ /* 0x000e620000002400 */
[C---:B------:R-:W-:Y:S02]  /*6fe0*/  ISETP.GT.AND P2, PT, R56.reuse, 0x59, PT ;  /* 0x000000593800780c */ /* 0x040fe40003f44270 */
[----:B------:R-:W-:Y:S02]  /*6ff0*/  ISETP.GT.AND P3, PT, R56, 0x60, PT ;  /* 0x000000603800780c */ /* 0x000fe40003f64270 */
[----:B------:R-:W-:Y:S02]  /*7000*/  FSEL R128, R128, RZ, P0 ;  /* 0x000000ff80807208 */ /* 0x000fe40000000000 */
[----:B------:R-:W-:Y:S01]  /*7010*/  FSEL R98, R98, -INF , P4 ;  /* 0xff80000062627808 */ /* 0x000fe20002000000 */
[----:B------:R-:W4:Y:S01]  /*7020*/  MUFU.TANH R63, R63 ;  /* 0x0000003f003f7308 */ /* 0x000f220000002400 */
[----:B------:R-:W-:Y:S01]  /*7030*/  FSEL R99, R99, -INF , P5 ;  /* 0xff80000063637808 */ /* 0x000fe20002800000 */
[--C-:B------:R-:W-:Y:S01]  /*7040*/  FFMA.FTZ R130, R7, UR20, -R128.reuse ;  /* 0x0000001407827c23 */ /* 0x100fe20008010880 */
[----:B------:R-:W-:Y:S01]  /*7050*/  FSEL R102, R102, -INF , P6 ;  /* 0xff80000066667808 */ /* 0x000fe20003000000 */
[--C-:B------:R-:W-:Y:S01]  /*7060*/  FFMA.FTZ R7, R8, UR20, -R128.reuse ;  /* 0x0000001408077c23 */ /* 0x100fe20008010880 */
[----:B--2---:R-:W-:Y:S01]  /*7070*/  FSEL R103, R103, -INF , P2 ;  /* 0xff80000067677808 */ /* 0x004fe20001000000 */
[--C-:B------:R-:W-:Y:S01]  /*7080*/  FFMA.FTZ R8, R11, UR20, -R128.reuse ;  /* 0x000000140b087c23 */ /* 0x100fe20008010880 */
[----:B---3--:R-:W-:Y:S01]  /*7090*/  FSEL R74, R74, -INF , P3 ;  /* 0xff8000004a4a7808 */ /* 0x008fe20001800000 */
[--C-:B------:R-:W-:Y:S01]  /*70a0*/  FFMA.FTZ R11, R15, UR20, -R128.reuse ;  /* 0x000000140f0b7c23 */ /* 0x100fe20008010880 */
[C---:B------:R-:W-:Y:S01]  /*70b0*/  ISETP.GT.AND P4, PT, R56.reuse, 0x61, PT ;  /* 0x000000613800780c */ /* 0x040fe20003f84270 */
[--C-:B------:R-:W-:Y:S01]  /*70c0*/  FFMA.FTZ R15, R121, UR20, -R128.reuse ;  /* 0x00000014790f7c23 */ /* 0x100fe20008010880 */
[C---:B------:R-:W-:Y:S01]  /*70d0*/  ISETP.GT.AND P5, PT, R56.reuse, 0x68, PT ;  /* 0x000000683800780c */ /* 0x040fe20003fa4270 */
[----:B------:R-:W2:Y:S01]  /*70e0*/  MUFU.TANH R66, R66 ;  /* 0x0000004200427308 */ /* 0x000ea20000002400 */
[----:B------:R-:W-:Y:S01]  /*70f0*/  ISETP.GT.AND P6, PT, R56, 0x69, PT ;  /* 0x000000693800780c */ /* 0x000fe20003fc4270 */
[--C-:B------:R-:W-:Y:S01]  /*7100*/  FFMA.FTZ R9, R12, UR20, -R128.reuse ;  /* 0x000000140c097c23 */ /* 0x100fe20008010880 */
[----:B------:R-:W-:Y:S01]  /*7110*/  ISETP.GT.AND P2, PT, R56, 0x70, PT ;  /* 0x000000703800780c */ /* 0x000fe20003f44270 */
[--C-:B------:R-:W-:Y:S01]  /*7120*/  FFMA.FTZ R12, R20, UR20, -R128.reuse ;  /* 0x00000014140c7c23 */ /* 0x100fe20008010880 */
[----:B------:R-:W-:Y:S01]  /*7130*/  ISETP.GT.AND P3, PT, R56, 0x71, PT ;  /* 0x000000713800780c */ /* 0x000fe20003f64270 */
[--C-:B------:R-:W-:Y:S01]  /*7140*/  FFMA.FTZ R20, R122, UR20, -R128.reuse ;  /* 0x000000147a147c23 */ /* 0x100fe20008010880 */
[----:B------:R-:W-:Y:S01]  /*7150*/  FSEL R75, R75, -INF , P4 ;  /* 0xff8000004b4b7808 */ /* 0x000fe20002000000 */
[----:B------:R-:W3:Y:S01]  /*7160*/  MUFU.TANH R67, R67 ;  /* 0x0000004300437308 */ /* 0x000ee20000002400 */
[----:B------:R-:W-:Y:S01]  /*7170*/  FSEL R78, R78, -INF , P5 ;  /* 0xff8000004e4e7808 */ /* 0x000fe20002800000 */
[--C-:B------:R-:W-:Y:S01]  /*7180*/  FFMA.FTZ R122, R72, UR20, -R128.reuse ;  /* 0x00000014487a7c23 */ /* 0x100fe20008010880 */
[----:B------:R-:W-:Y:S01]  /*7190*/  FSEL R68, R68, -INF , P6 ;  /* 0xff80000044447808 */ /* 0x000fe20003000000 */
[--C-:B------:R-:W-:Y:S01]  /*71a0*/  FFMA.FTZ R104, R104, UR20, -R128.reuse ;  /* 0x0000001468687c23 */ /* 0x100fe20008010880 */
[----:B------:R-:W-:Y:S01]  /*71b0*/  FSEL R79, R79, -INF , P2 ;  /* 0xff8000004f4f7808 */ /* 0x000fe20001000000 */
[--C-:B------:R-:W-:Y:S01]  /*71c0*/  FFMA.FTZ R105, R105, UR20, -R128.reuse ;  /* 0x0000001469697c23 */ /* 0x100fe20008010880 */
[----:B------:R-:W-:Y:S01]  /*71d0*/  FSEL R83, R83, -INF , P3 ;  /* 0xff80000053537808 */ /* 0x000fe20001800000 */
[----:B------:R-:W5:Y:S01]  /*71e0*/  MUFU.TANH R70, R70 ;  /* 0x0000004600467308 */ /* 0x000f620000002400 */
[----:B------:R-:W-:Y:S01]  /*71f0*/  ISETP.GT.AND P4, PT, R56, 0x78, PT ;  /* 0x000000783800780c */ /* 0x000fe20003f84270 */
[--C-:B------:R-:W-:Y:S01]  /*7200*/  FFMA.FTZ R108, R108, UR20, -R128.reuse ;  /* 0x000000146c6c7c23 */ /* 0x100fe20008010880 */
[C---:B------:R-:W-:Y:S01]  /*7210*/  ISETP.GT.AND P5, PT, R56.reuse, 0x79, PT ;  /* 0x000000793800780c */ /* 0x040fe20003fa4270 */
[--C-:B------:R-:W-:Y:S01]  /*7220*/  FFMA.FTZ R109, R109, UR20, -R128.reuse ;  /* 0x000000146d6d7c23 */ /* 0x100fe20008010880 */
[----:B------:R-:W-:Y:S01]  /*7230*/  ISETP.GT.AND P6, PT, R56, 0x80, PT ;  /* 0x000000803800780c */ /* 0x000fe20003fc4270 */
[--C-:B------:R-:W-:Y:S01]  /*7240*/  FFMA.FTZ R112, R112, UR20, -R128.reuse ;  /* 0x0000001470707c23 */ /* 0x100fe20008010880 */
[C---:B------:R-:W-:Y:S01]  /*7250*/  ISETP.GT.AND P2, PT, R56.reuse, 0x81, PT ;  /* 0x000000813800780c */ /* 0x040fe20003f44270 */
[----:B------:R-:W5:Y:S01]  /*7260*/  MUFU.TANH R71, R71 ;  /* 0x0000004700477308 */ /* 0x000f620000002400 */
[----:B------:R-:W-:Y:S01]  /*7270*/  ISETP.GT.AND P3, PT, R56, 0x88, PT ;  /* 0x000000883800780c */ /* 0x000fe20003f64270 */
[--C-:B------:R-:W-:Y:S01]  /*7280*/  FFMA.FTZ R113, R113, UR20, -R128.reuse ;  /* 0x0000001471717c23 */ /* 0x100fe20008010880 */
[----:B------:R-:W-:Y:S01]  /*7290*/  FMNMX.FTZ R121, R80, R5, !PT ;  /* 0x0000000550797209 */ /* 0x000fe20007810000 */
[--C-:B------:R-:W-:Y:S01]  /*72a0*/  FFMA.FTZ R116, R116, UR20, -R128.reuse ;  /* 0x0000001474747c23 */ /* 0x100fe20008010880 */
[----:B------:R-:W-:Y:S01]  /*72b0*/  FSEL R86, R86, -INF , P4 ;  /* 0xff80000056567808 */ /* 0x000fe20002000000 */
[--C-:B------:R-:W-:Y:S01]  /*72c0*/  FFMA.FTZ R117, R117, UR20, -R128.reuse ;  /* 0x0000001475757c23 */ /* 0x100fe20008010880 */
[----:B------:R-:W-:Y:S01]  /*72d0*/  FSEL R87, R87, -INF , P5 ;  /* 0xff80000057577808 */ /* 0x000fe20002800000 */
[----:B------:R-:W-:Y:S01]  /*72e0*/  MUFU.EX2 R130, R130 ;  /* 0x0000008200827308 */ /* 0x000fe20000000800 */
[----:B------:R-:W-:Y:S01]  /*72f0*/  FSEL R58, R58, -INF , P6 ;  /* 0xff8000003a3a7808 */ /* 0x000fe20003000000 */
[--C-:B------:R-:W-:Y:S01]  /*7300*/  FFMA.FTZ R88, R88, UR20, -R128.reuse ;  /* 0x0000001458587c23 */ /* 0x100fe20008010880 */
[----:B0-----:R-:W-:Y:S01]  /*7310*/  FSEL R59, R59, -INF , P2 ;  /* 0xff8000003b3b7808 */ /* 0x001fe20001000000 */
[--C-:B------:R-:W-:Y:S01]  /*7320*/  FFMA.FTZ R89, R89, UR20, -R128.reuse ;  /* 0x0000001459597c23 */ /* 0x100fe20008010880 */
[----:B-1----:R-:W-:Y:S01]  /*7330*/  FSEL R62, R62, -INF , P3 ;  /* 0xff8000003e3e7808 */ /* 0x002fe20001800000 */
[--C-:B------:R-:W-:Y:S01]  /*7340*/  FFMA.FTZ R92, R92, UR20, -R128.reuse ;  /* 0x000000145c5c7c23 */ /* 0x100fe20008010880 */
[C---:B------:R-:W-:Y:S01]  /*7350*/  ISETP.GT.AND P4, PT, R56.reuse, 0x89, PT ;  /* 0x000000893800780c */ /* 0x040fe20003f84270 */
[----:B------:R-:W-:Y:S01]  /*7360*/  MUFU.EX2 R7, R7 ;  /* 0x0000000700077308 */ /* 0x000fe20000000800 */
[C---:B------:R-:W-:Y:S01]  /*7370*/  ISETP.GT.AND P5, PT, R56.reuse, 0x90, PT ;  /* 0x000000903800780c */ /* 0x040fe20003fa4270 */
[--C-:B------:R-:W-:Y:S01]  /*7380*/  FFMA.FTZ R93, R93, UR20, -R128.reuse ;  /* 0x000000145d5d7c23 */ /* 0x100fe20008010880 */
[----:B------:R-:W-:Y:S01]  /*7390*/  ISETP.GT.AND P6, PT, R56, 0x91, PT ;  /* 0x000000913800780c */ /* 0x000fe20003fc4270 */
[--C-:B------:R-:W-:Y:S01]  /*73a0*/  FFMA.FTZ R96, R96, UR20, -R128.reuse ;  /* 0x0000001460607c23 */ /* 0x100fe20008010880 */
[C---:B------:R-:W-:Y:S01]  /*73b0*/  ISETP.GT.AND P2, PT, R56.reuse, 0x98, PT ;  /* 0x000000983800780c */ /* 0x040fe20003f44270 */
[--C-:B------:R-:W-:Y:S01]  /*73c0*/  FFMA.FTZ R97, R97, UR20, -R128.reuse ;  /* 0x0000001461617c23 */ /* 0x100fe20008010880 */
[----:B------:R-:W-:Y:S01]  /*73d0*/  ISETP.GT.AND P3, PT, R56, 0x99, PT ;  /* 0x000000993800780c */ /* 0x000fe20003f64270 */
[----:B------:R-:W-:Y:S01]  /*73e0*/  MUFU.EX2 R8, R8 ;  /* 0x0000000800087308 */ /* 0x000fe20000000800 */
[----:B------:R-:W-:Y:S01]  /*73f0*/  FMNMX.FTZ R56, R10, R121, !PT ;  /* 0x000000790a387209 */ /* 0x000fe20007810000 */
[--C-:B------:R-:W-:Y:S01]  /*7400*/  FFMA.FTZ R100, R100, UR20, -R128.reuse ;  /* 0x0000001464647c23 */ /* 0x100fe20008010880 */
[----:B----4-:R-:W-:Y:S01]  /*7410*/  FSEL R63, R63, -INF , P4 ;  /* 0xff8000003f3f7808 */ /* 0x010fe20002000000 */
[--C-:B------:R-:W-:Y:S01]  /*7420*/  FFMA.FTZ R101, R101, UR20, -R128.reuse ;  /* 0x0000001465657c23 */ /* 0x100fe20008010880 */
[----:B------:R-:W-:Y:S01]  /*7430*/  FMNMX.FTZ R121, R13, R56, !PT ;  /* 0x000000380d797209 */ /* 0x000fe20007810000 */
[--C-:B------:R-:W-:Y:S01]  /*7440*/  FFMA.FTZ R73, R73, UR20, -R128.reuse ;  /* 0x0000001449497c23 */ /* 0x100fe20008010880 */
[----:B--2---:R-:W-:Y:S01]  /*7450*/  FSEL R72, R66, -INF , P5 ;  /* 0xff80000042487808 */ /* 0x004fe20002800000 */
[--C-:B------:R-:W-:Y:S01]  /*7460*/  FFMA.FTZ R76, R76, UR20, -R128.reuse ;  /* 0x000000144c4c7c23 */ /* 0x100fe20008010880 */
[----:B------:R-:W-:Y:S01]  /*7470*/  FMNMX.FTZ R56, R14, R121, !PT ;  /* 0x000000790e387209 */ /* 0x000fe20007810000 */
[----:B------:R0:W-:Y:S01]  /*7480*/  MUFU.EX2 R66, R122 ;  /* 0x0000007a00427308 */ /* 0x0001e20000000800 */
[----:B---3--:R-:W-:Y:S01]  /*7490*/  FSEL R67, R67, -INF , P6 ;  /* 0xff80000043437808 */ /* 0x008fe20003000000 */
[--C-:B------:R-:W-:Y:S01]  /*74a0*/  FFMA.FTZ R77, R77, UR20, -R128.reuse ;  /* 0x000000144d4d7c23 */ /* 0x100fe20008010880 */
[----:B------:R-:W-:Y:S01]  /*74b0*/  FMNMX.FTZ R121, R21, R56, !PT ;  /* 0x0000003815797209 */ /* 0x000fe20007810000 */
[--C-:B------:R-:W-:Y:S01]  /*74c0*/  FFMA.FTZ R60, R60, UR20, -R128.reuse ;  /* 0x000000143c3c7c23 */ /* 0x100fe20008010880 */
[----:B-----5:R-:W-:Y:S01]  /*74d0*/  FSEL R70, R70, -INF , P2 ;  /* 0xff80000046467808 */ /* 0x020fe20001000000 */
[--C-:B------:R-:W-:Y:S01]  /*74e0*/  FFMA.FTZ R61, R61, UR20, -R128.reuse ;  /* 0x000000143d3d7c23 */ /* 0x100fe20008010880 */
[----:B------:R-:W-:Y:S01]  /*74f0*/  FMNMX.FTZ R56, R120, R121, !PT ;  /* 0x0000007978387209 */ /* 0x000fe20007810000 */
[--C-:B------:R-:W-:Y:S01]  /*7500*/  FFMA.FTZ R64, R64, UR20, -R128.reuse ;  /* 0x0000001440407c23 */ /* 0x100fe20008010880 */
[----:B------:R-:W-:Y:S01]  /*7510*/  FSEL R71, R71, -INF , P3 ;  /* 0xff80000047477808 */ /* 0x000fe20001800000 */
[--C-:B0-----:R-:W-:Y:S01]  /*7520*/  FFMA.FTZ R122, R81, UR20, -R128.reuse ;  /* 0x00000014517a7c23 */ /* 0x101fe20008010880 */
[----:B------:R-:W-:Y:S01]  /*7530*/  FMNMX.FTZ R121, R123, R56, !PT ;  /* 0x000000387b797209 */ /* 0x000fe20007810000 */
[--C-:B------:R-:W-:Y:S01]  /*7540*/  FFMA.FTZ R81, R84, UR20, -R128.reuse ;  /* 0x0000001454517c23 */ /* 0x100fe20008010880 */
[----:B------:R-:W-:-:S01]  /*7550*/  FFMA.FTZ R84, R85, UR20, -R128 ;  /* 0x0000001455547c23 */ /* 0x000fc20008010880 */
[--C-:B------:R-:W-:Y:S01]  /*7560*/  FFMA.FTZ R85, R126, UR20, -R128.reuse ;  /* 0x000000147e557c23 */ /* 0x100fe20008010880 */
[----:B------:R-:W-:Y:S01]  /*7570*/  FMNMX.FTZ R121, R124, R121, !PT ;  /* 0x000000797c797209 */ /* 0x000fe20007810000 */
[--C-:B------:R-:W-:Y:S01]  /*7580*/  FFMA.FTZ R126, R119, UR20, -R128.reuse ;  /* 0x00000014777e7c23 */ /* 0x100fe20008010880 */
[----:B------:R-:W-:Y:S01]  /*7590*/  MOV R119, UR20 ;  /* 0x0000001400777c02 */ /* 0x000fe20008000f00 */
        /* <DEDUP_REMOVED lines=48> */
[----:B------:R-:W-:Y:S01]  /*78a0*/  FMNMX.FTZ R56, R70, R121, !PT ;  /* 0x0000007946387209 */ /* 0x000fe20007810000 */
[----:B------:R-:W-:-:S02]  /*78b0*/  FFMA.FTZ R121, R125, UR20, -R128 ;  /* 0x000000147d797c23 */ /* 0x000fc40008010880 */
[----:B------:R-:W-:Y:S01]  /*78c0*/  MUFU.EX2 R92, R92 ;  /* 0x0000005c005c7308 */ /* 0x000fe20000000800 */
[----:B------:R-:W-:-:S05]  /*78d0*/  FMNMX.FTZ R56, R71, R56, !PT ;  /* 0x0000003847387209 */ /* 0x000fca0007810000 */
[----:B------:R-:W0:Y:S02]  /*78e0*/  SHFL.BFLY PT, R129, R56, 0x2, 0x1f ;  /* 0x0c401f0038817f89 */ /* 0x000e2400000e0000 */
[----:B------:R-:W-:Y:S08]  /*78f0*/  MUFU.EX2 R93, R93 ;  /* 0x0000005d005d7308 */ /* 0x000ff00000000800 */
[----:B------:R-:W-:Y:S08]  /*7900*/  MUFU.EX2 R96, R96 ;  /* 0x0000006000607308 */ /* 0x000ff00000000800 */
[----:B------:R-:W-:Y:S01]  /*7910*/  MUFU.EX2 R97, R97 ;  /* 0x0000006100617308 */ /* 0x000fe20000000800 */
[----:B0-----:R-:W-:-:S02]  /*7920*/  FMNMX.FTZ R125, R56, R129, !PT ;  /* 0x00000081387d7209 */ /* 0x001fc40007810000 */
[----:B------:R-:W-:-:S05]  /*7930*/  FSEL R129, R57, RZ, P0 ;  /* 0x000000ff39817208 */ /* 0x000fca0000000000 */
[----:B------:R-:W-:Y:S01]  /*7940*/  MUFU.EX2 R100, R100 ;  /* 0x0000006400647308 */ /* 0x000fe20000000800 */
[----:B------:R-:W0:Y:S01]  /*7950*/  SHFL.BFLY PT, R56, R125, 0x1, 0x1f ;  /* 0x0c201f007d387f89 */ /* 0x000e2200000e0000 */
[----:B------:R-:W-:-:S06]  /*7960*/  FADD.FTZ R129, -R129, R6 ;  /* 0x0000000681817221 */ /* 0x000fcc0000010100 */
[----:B------:R-:W-:Y:S08]  /*7970*/  MUFU.EX2 R101, R101 ;  /* 0x0000006500657308 */ /* 0x000ff00000000800 */
[----:B------:R-:W-:Y:S08]  /*7980*/  MUFU.EX2 R73, R73 ;  /* 0x0000004900497308 */ /* 0x000ff00000000800 */
[----:B------:R-:W-:Y:S01]  /*7990*/  MUFU.EX2 R76, R76 ;  /* 0x0000004c004c7308 */ /* 0x000fe20000000800 */
[----:B0-----:R-:W-:-:S04]  /*79a0*/  FMNMX.FTZ R56, R125, R56, !PT ;  /* 0x000000387d387209 */ /* 0x001fc80007810000 */
[C---:B------:R-:W-:Y:S01]  /*79b0*/  FSETP.NEU.FTZ.AND P2, PT, R56.reuse, -INF , PT ;  /* 0xff8000003800780b */ /* 0x040fe20003f5d000 */
[----:B------:R-:W-:-:S02]  /*79c0*/  FFMA.FTZ R119, R56, R119, -8 ;  /* 0xc100000038777423 */ /* 0x000fc40000010077 */
[----:B------:R-:W-:Y:S01]  /*79d0*/  MUFU.EX2 R77, R77 ;  /* 0x0000004d004d7308 */ /* 0x000fe20000000800 */
[----:B------:R-:W-:Y:S02]  /*79e0*/  FSEL R6, R56, RZ, P2 ;  /* 0x000000ff38067208 */ /* 0x000fe40001000000 */
[----:B------:R-:W-:-:S03]  /*79f0*/  FSEL R119, R119, RZ, P2 ;  /* 0x000000ff77777208 */ /* 0x000fc60001000000 */
[----:B------:R-:W-:Y:S01]  /*7a00*/  FADD.FTZ R6, -R6, R5 ;  /* 0x0000000506067221 */ /* 0x000fe20000010100 */
[----:B------:R-:W-:Y:S01]  /*7a10*/  FMUL.FTZ R5, R129, UR20 ;  /* 0x0000001481057c20 */ /* 0x000fe20008410000 */
        /* <DEDUP_REMOVED lines=46> */
[----:B------:R-:W-:-:S07]  /*7d00*/  FFMA.FTZ R71, R71, UR20, -R119 ;  /* 0x0000001447477c23 */ /* 0x000fce0008010877 */
        /* <DEDUP_REMOVED lines=12> */
[----:B------:R-:W-:-:S07]  /*7dd0*/  FADD.FTZ R3, R11, R128 ;  /* 0x000000800b037221 */ /* 0x000fce0000010000 */
[----:B------:R-:W2:Y:S08]  /*7de0*/  MUFU.EX2 R123, R123 ;  /* 0x0000007b007b7308 */ /* 0x000eb00000000800 */
[----:B------:R-:W3:Y:S08]  /*7df0*/  MUFU.EX2 R106, R106 ;  /* 0x0000006a006a7308 */ /* 0x000ef00000000800 */
[----:B------:R5:W-:Y:S08]  /*7e00*/  MUFU.EX2 R124, R99 ;  /* 0x00000063007c7308 */ /* 0x000bf00000000800 */
[----:B------:R-:W4:Y:S01]  /*7e10*/  MUFU.EX2 R107, R107 ;  /* 0x0000006b006b7308 */ /* 0x000f220000000800 */
[----:B-----5:R-:W-:-:S01]  /*7e20*/  FADD.FTZ R99, R21, R2 ;  /* 0x0000000215637221 */ /* 0x020fc20000010000 */
[----:B------:R-:W-:-:S03]  /*7e30*/  FADD.FTZ R2, R12, R3 ;  /* 0x000000030c027221 */ /* 0x000fc60000010000 */
[----:B0-----:R-:W-:Y:S01]  /*7e40*/  FADD.FTZ R99, R80, R99 ;  /* 0x0000006350637221 */ /* 0x001fe20000010000 */
[----:B------:R-:W-:-:S02]  /*7e50*/  FADD.FTZ R3, R15, R2 ;  /* 0x000000020f037221 */ /* 0x000fc40000010000 */
[----:B------:R-:W0:Y:S01]  /*7e60*/  MUFU.EX2 R110, R110 ;  /* 0x0000006e006e7308 */ /* 0x000e220000000800 */
[----:B-1----:R-:W-:-:S01]  /*7e70*/  FADD.FTZ R2, R120, R99 ;  /* 0x0000006378027221 */ /* 0x002fc20000010000 */
[----:B------:R-:W-:-:S03]  /*7e80*/  FADD.FTZ R3, R20, R3 ;  /* 0x0000000314037221 */ /* 0x000fc60000010000 */
[----:B--2---:R-:W-:Y:S01]  /*7e90*/  FADD.FTZ R99, R123, R2 ;  /* 0x000000027b637221 */ /* 0x004fe20000010000 */
[----:B------:R-:W-:-:S02]  /*7ea0*/  FADD.FTZ R2, R104, R3 ;  /* 0x0000000368027221 */ /* 0x000fc40000010000 */
[----:B------:R-:W1:Y:S01]  /*7eb0*/  MUFU.EX2 R111, R111 ;  /* 0x0000006f006f7308 */ /* 0x000e620000000800 */
[----:B---3--:R-:W-:-:S01]  /*7ec0*/  FADD.FTZ R128, R106, R99 ;  /* 0x000000636a807221 */ /* 0x008fc20000010000 */
        /* <DEDUP_REMOVED lines=25> */
[----:B------:R-:W2:Y:S08]  /*8060*/  MUFU.EX2 R94, R94 ;  /* 0x0000005e005e7308 */ /* 0x000eb00000000800 */
[----:B------:R-:W3:Y:S08]  /*8070*/  MUFU.EX2 R95, R95 ;  /* 0x0000005f005f7308 */ /* 0x000ef00000000800 */
[----:B------:R0:W-:Y:S08]  /*8080*/  MUFU.EX2 R99, R68 ;  /* 0x0000004400637308 */ /* 0x0001f00000000800 */
[----:B------:R-:W4:Y:S01]  /*8090*/  MUFU.EX2 R102, R102 ;  /* 0x0000006600667308 */ /* 0x000f220000000800 */
[----:B0-----:R-:W-:-:S04]  /*80a0*/  FADD.FTZ R68, R90, R119 ;  /* 0x000000775a447221 */ /* 0x001fc80000010000 */
[----:B-1----:R-:W-:-:S03]  /*80b0*/  FADD.FTZ R119, R91, R68 ;  /* 0x000000445b777221 */ /* 0x002fc60000010000 */
[----:B------:R-:W0:Y:S01]  /*80c0*/  MUFU.EX2 R103, R103 ;  /* 0x0000006700677308 */ /* 0x000e220000000800 */
[----:B--2---:R-:W-:-:S01]  /*80d0*/  FADD.FTZ R68, R94, R119 ;  /* 0x000000775e447221 */ /* 0x004fc20000010000 */
[----:B------:R-:W-:-:S03]  /*80e0*/  FADD.FTZ R119, R97, R2 ;  /* 0x0000000261777221 */ /* 0x000fc60000010000 */
[----:B---3--:R-:W-:Y:S01]  /*80f0*/  FADD.FTZ R68, R95, R68 ;  /* 0x000000445f447221 */ /* 0x008fe20000010000 */
[----:B------:R-:W-:-:S02]  /*8100*/  FADD.FTZ R2, R100, R119 ;  /* 0x0000007764027221 */ /* 0x000fc40000010000 */
[----:B------:R-:W1:Y:S01]  /*8110*/  MUFU.EX2 R74, R74 ;  /* 0x0000004a004a7308 */ /* 0x000e620000000800 */
[----:B------:R-:W-:-:S04]  /*8120*/  FADD.FTZ R3, R79, R68 ;  /* 0x000000444f037221 */ /* 0x000fc80000010000 */
[----:B------:R-:W-:-:S03]  /*8130*/  FADD.FTZ R3, R124, R3 ;  /* 0x000000037c037221 */ /* 0x000fc60000010000 */
[----:B------:R-:W2:Y:S01]  /*8140*/  MUFU.EX2 R75, R75 ;  /* 0x0000004b004b7308 */ /* 0x000ea20000000800 */
[----:B----4-:R-:W-:-:S01]  /*8150*/  FADD.FTZ R68, R102, R3 ;  /* 0x0000000366447221 */ /* 0x010fc20000010000 */
[----:B------:R-:W-:-:S03]  /*8160*/  FADD.FTZ R3, R101, R2 ;  /* 0x0000000265037221 */ /* 0x000fc60000010000 */
[----:B0-----:R-:W-:Y:S01]  /*8170*/  FADD.FTZ R119, R103, R68 ;  /* 0x0000004467777221 */ /* 0x001fe20000010000 */
[----:B------:R-:W-:-:S02]  /*8180*/  FADD.FTZ R2, R66, R3 ;  /* 0x0000000342027221 */ /* 0x000fc40000010000 */
        /* <DEDUP_REMOVED lines=58> */
.L_x_15624:
        /* <DEDUP_REMOVED lines=83> */
.L_x_15614:
        /* <DEDUP_REMOVED lines=8> */
.L_x_15637:
[----:B------:R-:W-:-:S04]  /*8ae0*/  UIADD3 UR46, UR21, 0x1, URZ ;  /* 0x00000001152e7890 */ /* 0x000fc8000fffe03f */
[----:B------:R-:W-:-:S04]  /*8af0*/  UISETP.NE.AND UP0, UPT, UR46, 0x2, UPT ;  /* 0x000000022e00788c */ /* 0x000fc8000bf05270 */
[----:B------:R-:W-:Y:S02]  /*8b00*/  USEL UR47, URZ, 0x1, UP0 ;  /* 0x000000013f2f7887 */ /* 0x000fe40008000000 */
[----:B------:R-:W-:Y:S02]  /*8b10*/  USEL UR46, UR46, URZ, UP0 ;  /* 0x0000003f2e2e7287 */ /* 0x000fe40008000000 */
[----:B------:R-:W-:Y:S01]  /*8b20*/  ULOP3.LUT UR47, UR22, UR47, URZ, 0x3c, !UPT ;  /* 0x0000002f162f7292 */ /* 0x000fe2000f8e3c3f */
[----:B------:R-:W-:Y:S11]  /*8b30*/  @!P1 BRA `(.L_x_15627) ;  /* 0x0000000000049947 */ /* 0x000ff60003800000 */
[----:B------:R-:W-:Y:S01]  /*8b40*/  BPT.TRAP 0x1 ;  /* 0x000000040000795c */ /* 0x000fe20000300000 */
.L_x_15627:
[----:B------:R-:W-:Y:S01]  /*8b50*/  ULEA UR6, UR46, UR45, 0x3 ;  /* 0x0000002d2e067291 */ /* 0x000fe2000f8e183f */
[----:B------:R-:W-:-:S05]  /*8b60*/  IMAD.U32 R7, RZ, RZ, UR47 ;  /* 0x0000002fff077e24 */ /* 0x000fca000f8e00ff */
[----:B------:R-:W-:-:S04]  /*8b70*/  SHF.L.U32 R7, R7, 0x1f, RZ ;  /* 0x0000001f07077819 */ /* 0x000fc800000006ff */
[----:B------:R0:W1:Y:S01]  /*8b80*/  SYNCS.PHASECHK.TRANS64.TRYWAIT P0, [UR6+0x13230], R7 ;  /* 0x01323007ff0075a7 */ /* 0x0000620008000146 */
[----:B------:R-:W-:Y:S05]  /*8b90*/  @!P1 BRA `(.L_x_15628) ;  /* 0x0000000000049947 */ /* 0x000fea0003800000 */
[----:B------:R-:W-:Y:S01]  /*8ba0*/  BPT.TRAP 0x1 ;  /* 0x000000040000795c */ /* 0x000fe20000300000 */
.L_x_15628:
[----:B-1----:R-:W-:Y:S05]  /*8bb0*/  @P0 BRA `(.L_x_15629) ;  /* 0x0000000000080947 */ /* 0x002fea0003800000 */
[----:B------:R-:W1:Y:S02]  /*8bc0*/  SYNCS.PHASECHK.TRANS64.TRYWAIT P0, [UR6+0x13230], R7 ;  /* 0x01323007ff0075a7 */ /* 0x000e640008000146 */
[----:B-1----:R-:W-:Y:S05]  /*8bd0*/  @!P0 BRA `(.L_x_15630) ;  /* 0x000000d400748947 */ /* 0x002fea0003800000 */
.L_x_15629:
        /* <DEDUP_REMOVED lines=64> */
.L_x_15631:
[----:B------:R-:W-:Y:S01]  /*8fe0*/  ULEA UR11, UR21, UR45, 0x3 ;  /* 0x0000002d150b7291 */ /* 0x000fe2000f8e183f */
[----:B01----:R-:W-:-:S05]  /*8ff0*/  IMAD.U32 R7, RZ, RZ, UR22 ;  /* 0x00000016ff077e24 */ /* 0x003fca000f8e00ff */
[----:B------:R-:W-:-:S04]  /*9000*/  SHF.L.U32 R7, R7, 0x1f, RZ ;  /* 0x0000001f07077819 */ /* 0x000fc800000006ff */
[----:B------:R0:W1:Y:S01]  /*9010*/  SYNCS.PHASECHK.TRANS64.TRYWAIT P0, [UR11+0x13250], R7 ;  /* 0x01325007ff0075a7 */ /* 0x000062000800014b */
[----:B------:R-:W-:Y:S05]  /*9020*/  @!P1 BRA `(.L_x_15632) ;  /* 0x0000000000049947 */ /* 0x000fea0003800000 */
[----:B------:R-:W-:Y:S01]  /*9030*/  BPT.TRAP 0x1 ;  /* 0x000000040000795c */ /* 0x000fe20000300000 */
.L_x_15632:
[----:B-1----:R-:W-:Y:S05]  /*9040*/  @P0 BRA `(.L_x_15633) ;  /* 0x0000000000080947 */ /* 0x002fea0003800000 */
[----:B------:R-:W1:Y:S02]  /*9050*/  SYNCS.PHASECHK.TRANS64.TRYWAIT P0, [UR11+0x13250], R7 ;  /* 0x01325007ff0075a7 */ /* 0x000e64000800014b */
[----:B-1----:R-:W-:Y:S05]  /*9060*/  @!P0 BRA `(.L_x_15634) ;  /* 0x000000d000688947 */ /* 0x002fea0003800000 */
.L_x_15633:
        /* <DEDUP_REMOVED lines=32> */
.L_x_15635:
        /* <DEDUP_REMOVED lines=504> */
.L_x_15636:
        /* <DEDUP_REMOVED lines=83> */
.L_x_15626:
[----:B------:R-:W-:Y:S06]  /*b720*/  BAR.ARV 0x8, 0x200 ;  /* 0x0208000000007b1d */ /* 0x000fec0000002000 */
[----:B------:R-:W-:Y:S05]  /*b730*/  @!P1 BRA `(.L_x_15638) ;  /* 0x0000000000049947 */ /* 0x000fea0003800000 */
[----:B------:R-:W-:Y:S01]  /*b740*/  BPT.TRAP 0x1 ;  /* 0x000000040000795c */ /* 0x000fe20000300000 */
.L_x_15638:
[----:B------:R-:W-:Y:S01]  /*b750*/  ULEA UR5, UR46, UR45, 0x3 ;  /* 0x0000002d2e057291 */ /* 0x000fe2000f8e183f */
[----:B------:R-:W-:-:S05]  /*b760*/  IMAD.U32 R0, RZ, RZ, UR47 ;  /* 0x0000002fff007e24 */ /* 0x000fca000f8e00ff */
[----:B------:R-:W-:-:S04]  /*b770*/  SHF.L.U32 R0, R0, 0x1f, RZ ;  /* 0x0000001f00007819 */ /* 0x000fc800000006ff */
[----:B------:R0:W1:Y:S01]  /*b780*/  SYNCS.PHASECHK.TRANS64.TRYWAIT P0, [UR5+0x13250], R0 ;  /* 0x01325000ff0075a7 */ /* 0x0000620008000145 */
[----:B------:R-:W-:Y:S05]  /*b790*/  @!P1 BRA `(.L_x_15639) ;  /* 0x0000000000049947 */ /* 0x000fea0003800000 */
[----:B------:R-:W-:Y:S01]  /*b7a0*/  BPT.TRAP 0x1 ;  /* 0x000000040000795c */ /* 0x000fe20000300000 */
.L_x_15639:
[----:B-1----:R-:W-:Y:S05]  /*b7b0*/  @P0 BRA `(.L_x_15640) ;  /* 0x0000000000080947 */ /* 0x002fea0003800000 */
[----:B------:R-:W1:Y:S02]  /*b7c0*/  SYNCS.PHASECHK.TRANS64.TRYWAIT P0, [UR5+0x13250], R0 ;  /* 0x01325000ff0075a7 */ /* 0x000e640008000145 */
[----:B-1----:R-:W-:Y:S05]  /*b7d0*/  @!P0 BRA `(.L_x_15641) ;  /* 0x000000a800a48947 */ /* 0x002fea0003800000 */
.L_x_15640:
        /* <DEDUP_REMOVED lines=14> */
[C---:B01----:R-:W-:Y:S02]  /*b8c0*/  @P0 IMAD R0, R6.reuse, UR38, RZ ;  /* 0x0000002606000c24 */ /* 0x043fe4000f8e02ff */
[----:B------:R-:W-:-:S04]  /*b8d0*/  @P0 IMAD.WIDE.U32 R4, R6, UR37, RZ ;  /* 0x0000002506040c25 */ /* 0x000fc8000f8e00ff */
[----:B------:R-:W-:Y:S01]  /*b8e0*/  @P0 IMAD R7, R7, UR37, R0 ;  /* 0x0000002507070c24 */ /* 0x000fe2000f8e0200 */
[----:B------:R-:W-:-:S03]  /*b8f0*/  MOV R0, 0x3f800000 ;  /* 0x3f80000000007802 */ /* 0x000fc60000000f00 */
[----:B------:R-:W-:Y:S02]  /*b900*/  @P0 IMAD.IADD R5, R5, 0x1, R7 ;  /* 0x0000000105050824 */ /* 0x000fe400078e0207 */
        /* <DEDUP_REMOVED lines=18> */
[----:B0-----:R-:W0:Y:S01]  /*ba30*/  SHFL.BFLY PT, R7, R2, 0x2, 0x1f ;  /* 0x0c401f0002077f89 */ /* 0x001e2200000e0000 */
[----:B------:R-:W-:Y:S02]  /*ba40*/  WARPGROUP.DEPBAR.LE gsb0, 0x0 ;  /* 0x00008000000079c5 */ /* 0x000fe40000010000 */
[----:B------:R-:W-:-:S06]  /*ba50*/  WARPGROUP.ARRIVE ;  /* 0x00000000000079c5 */ /* 0x000fcc0000000000 */
[----:B------:R-:W-:Y:S01]  /*ba60*/  QGMMA.64x64x32.F32.E4M3.E4M3 R24, R140, gdesc[UR4], R24, gsb0 ;  /* 0x00e000048c187df3 */ /* 0x000fe20008000818 */
[----:B-1----:R-:W-:-:S01]  /*ba70*/  FADD.FTZ R4, R4, R3 ;  /* 0x0000000304047221 */ /* 0x002fc20000010000 */
[----:B------:R-:W-:Y:S01]  /*ba80*/  UIADD3 UR6, UR4, 0x200, URZ ;  /* 0x0000020004067890 */ /* 0x000fe2000fffe03f */
[----:B0-----:R-:W-:-:S01]  /*ba90*/  FADD.FTZ R7, R7, R2 ;  /* 0x0000000207077221 */ /* 0x001fc20000010000 */
[----:B------:R-:W-:Y:S02]  /*baa0*/  UMOV UR7, 0xc0000010 ;  /* 0xc000001000077882 */ /* 0x000fe40000000000 */
[----:B------:R-:W0:Y:S04]  /*bab0*/  SHFL.BFLY PT, R5, R4, 0x1, 0x1f ;  /* 0x0c201f0004057f89 */ /* 0x000e2800000e0000 */
        /* <DEDUP_REMOVED lines=33> */
.L_x_15642:
        /* <DEDUP_REMOVED lines=42> */
.L_x_15606:
        /* <DEDUP_REMOVED lines=60> */
[----:B--2---:R-:W-:Y:S01]  /*c330*/  IMAD.WIDE R2, R12, 0x2, R42 ;  /* 0x000000020c027825 */ /* 0x004fe200078e022a */
[----:B------:R-:W-:Y:S02]  /*c340*/  SEL R12, R38, R39, P0 ;  /* 0x00000027260c7207 */ /* 0x000fe40000000000 */
[C---:B------:R-:W-:Y:S02]  /*c350*/  IADD3 R9, P3, R2.reuse, 0x20, RZ ;  /* 0x0000002002097810 */ /* 0x040fe40007f7e0ff */
[----:B------:R-:W-:-:S02]  /*c360*/  LOP3.LUT R7, R2, 0x380, RZ, 0xc0, !PT ;  /* 0x0000038002077812 */ /* 0x000fc400078ec0ff */
[C---:B------:R-:W-:Y:S02]  /*c370*/  IADD3 R13, P2, R2.reuse, 0x40, RZ ;  /* 0x00000040020d7810 */ /* 0x040fe40007f5e0ff */
[----:B------:R-:W-:Y:S02]  /*c380*/  LOP3.LUT R8, R9, 0x380, RZ, 0xc0, !PT ;  /* 0x0000038009087812 */ /* 0x000fe400078ec0ff */
[----:B------:R-:W-:Y:S02]  /*c390*/  IADD3 R30, P1, R2, 0x60, RZ ;  /* 0x00000060021e7810 */ /* 0x000fe40007f3e0ff */
[----:B------:R-:W-:Y:S02]  /*c3a0*/  SHF.R.U64 R7, R7, 0x3, RZ ;  /* 0x0000000307077819 */ /* 0x000fe400000012ff */
[----:B------:R-:W-:Y:S01]  /*c3b0*/  LOP3.LUT R4, R13, 0x380, RZ, 0xc0, !PT ;  /* 0x000003800d047812 */ /* 0x000fe200078ec0ff */
[----:B------:R-:W-:Y:S01]  /*c3c0*/  IMAD.X R5, RZ, RZ, R3, P1 ;  /* 0x000000ffff057224 */ /* 0x000fe200008e0603 */
[----:B------:R-:W-:-:S02]  /*c3d0*/  SHF.R.U64 R8, R8, 0x3, RZ ;  /* 0x0000000308087819 */ /* 0x000fc400000012ff */
[----:B------:R-:W-:Y:S02]  /*c3e0*/  LOP3.LUT R15, R30, 0x380, RZ, 0xc0, !PT ;  /* 0x000003801e0f7812 */ /* 0x000fe400078ec0ff */
[----:B------:R-:W-:Y:S01]  /*c3f0*/  LOP3.LUT R2, R7, R2, RZ, 0x3c, !PT ;  /* 0x0000000207027212 */ /* 0x000fe200078e3cff */
[--C-:B------:R-:W-:Y:S01]  /*c400*/  IMAD.X R7, RZ, RZ, R3.reuse, P2 ;  /* 0x000000ffff077224 */ /* 0x100fe200010e0603 */
[----:B------:R-:W-:Y:S02]  /*c410*/  SHF.R.U64 R4, R4, 0x3, RZ ;  /* 0x0000000304047819 */ /* 0x000fe400000012ff */
[----:B------:R-:W-:Y:S01]  /*c420*/  LOP3.LUT R8, R8, R9, RZ, 0x3c, !PT ;  /* 0x0000000908087212 */ /* 0x000fe200078e3cff */
[----:B------:R-:W-:Y:S01]  /*c430*/  IMAD.X R9, RZ, RZ, R3, P3 ;  /* 0x000000ffff097224 */ /* 0x000fe200018e0603 */
[----:B------:R-:W-:Y:S02]  /*c440*/  SHF.R.U64 R15, R15, 0x3, RZ ;  /* 0x000000030f0f7819 */ /* 0x000fe400000012ff */
[----:B------:R-:W-:-:S02]  /*c450*/  MOV R67, R2 ;  /* 0x0000000200437202 */ /* 0x000fc40000000f00 */
[----:B------:R-:W-:Y:S02]  /*c460*/  LOP3.LUT R6, R4, R13, RZ, 0x3c, !PT ;  /* 0x0000000d04067212 */ /* 0x000fe400078e3cff */
[----:B------:R-:W-:Y:S02]  /*c470*/  LOP3.LUT R4, R15, R30, RZ, 0x3c, !PT ;  /* 0x0000001e0f047212 */ /* 0x000fe400078e3cff */
[----:B------:R-:W-:Y:S02]  /*c480*/  MOV R30, R6 ;  /* 0x00000006001e7202 */ /* 0x000fe40000000f00 */
[----:B------:R-:W-:Y:S02]  /*c490*/  MOV R65, R4 ;  /* 0x0000000400417202 */ /* 0x000fe40000000f00 */
[----:B------:R-:W-:Y:S02]  /*c4a0*/  MOV R66, R8 ;  /* 0x0000000800427202 */ /* 0x000fe40000000f00 */
[----:B---3--:R-:W-:Y:S01]  /*c4b0*/  LOP3.LUT R3, R11, 0x2, RZ, 0x3c, !PT ;  /* 0x000000020b037812 */ /* 0x008fe200078e3cff */
[----:B------:R-:W-:Y:S04]  /*c4c0*/  SHFL.IDX PT, R46, R96, R11, 0x1c1f ;  /* 0x001c1f0b602e7589 */ /* 0x000fe800000e0000 */
[----:B------:R-:W0:Y:S04]  /*c4d0*/  SHFL.IDX PT, R47, R92, R3, 0x1c1f ;  /* 0x001c1f035c2f7589 */ /* 0x000e2800000e0000 */
[----:B------:R-:W-:Y:S04]  /*c4e0*/  SHFL.IDX PT, R38, R68, R11, 0x1c1f ;  /* 0x001c1f0b44267589 */ /* 0x000fe800000e0000 */
[----:B------:R-:W-:Y:S04]  /*c4f0*/  SHFL.IDX PT, R39, R48, R3, 0x1c1f ;  /* 0x001c1f0330277589 */ /* 0x000fe800000e0000 */
[----:B------:R-:W-:Y:S04]  /*c500*/  SHFL.IDX PT, R52, R88, R11, 0x1c1f ;  /* 0x001c1f0b58347589 */ /* 0x000fe800000e0000 */
[----:B------:R-:W1:Y:S04]  /*c510*/  SHFL.IDX PT, R53, R84, R3, 0x1c1f ;  /* 0x001c1f0354357589 */ /* 0x000e6800000e0000 */
[----:B------:R0:W-:Y:S04]  /*c520*/  SHFL.IDX PT, R34, R44, R11, 0x1c1f ;  /* 0x001c1f0b2c227589 */ /* 0x0001e800000e0000 */
[----:B------:R-:W-:Y:S04]  /*c530*/  SHFL.IDX PT, R35, R56, R3, 0x1c1f ;  /* 0x001c1f0338237589 */ /* 0x000fe800000e0000 */
[----:B------:R-:W-:Y:S01]  /*c540*/  SHFL.IDX PT, R2, R98, R11, 0x1c1f ;  /* 0x001c1f0b62027589 */ /* 0x000fe200000e0000 */
[----:B0-----:R-:W-:-:S03]  /*c550*/  SEL R44, R46, R47, P0 ;  /* 0x0000002f2e2c7207 */ /* 0x001fc60000000000 */
[----:B------:R-:W-:Y:S01]  /*c560*/  SHFL.IDX PT, R50, R80, R11, 0x1c1f ;  /* 0x001c1f0b50327589 */ /* 0x000fe200000e0000 */
[----:B------:R-:W-:-:S03]  /*c570*/  SEL R46, R47, R46, P0 ;  /* 0x0000002e2f2e7207 */ /* 0x000fc60000000000 */
[----:B------:R-:W0:Y:S04]  /*c580*/  SHFL.IDX PT, R5, R94, R3, 0x1c1f ;  /* 0x001c1f035e057589 */ /* 0x000e2800000e0000 */
[----:B------:R-:W-:Y:S01]  /*c590*/  SHFL.IDX PT, R10, R10, R11, 0x1c1f ;  /* 0x001c1f0b0a0a7589 */ /* 0x000fe200000e0000 */
[----:B-1----:R-:W-:Y:S02]  /*c5a0*/  SEL R48, R52, R53, P0 ;  /* 0x0000003534307207 */ /* 0x002fe40000000000 */
[----:B------:R-:W-:Y:S01]  /*c5b0*/  SEL R52, R53, R52, P0 ;  /* 0x0000003435347207 */ /* 0x000fe20000000000 */
[----:B------:R-:W1:Y:S04]  /*c5c0*/  SHFL.IDX PT, R51, R76, R3, 0x1c1f ;  /* 0x001c1f034c337589 */ /* 0x000e6800000e0000 */
[----:B------:R-:W-:Y:S04]  /*c5d0*/  SHFL.IDX PT, R28, R28, R11, 0x1c1f ;  /* 0x001c1f0b1c1c7589 */ /* 0x000fe800000e0000 */
[----:B------:R-:W2:Y:S04]  /*c5e0*/  SHFL.IDX PT, R15, R64, R3, 0x1c1f ;  /* 0x001c1f03400f7589 */ /* 0x000ea800000e0000 */
[----:B------:R3:W-:Y:S04]  /*c5f0*/  SHFL.IDX PT, R29, R36, R3, 0x1c1f ;  /* 0x001c1f03241d7589 */ /* 0x0007e800000e0000 */
[----:B------:R-:W-:Y:S01]  /*c600*/  SHFL.IDX PT, R4, R90, R11, 0x1c1f ;  /* 0x001c1f0b5a047589 */ /* 0x000fe200000e0000 */
[----:B0-----:R-:W-:-:S02]  /*c610*/  SEL R45, R2, R5, P0 ;  /* 0x00000005022d7207 */ /* 0x001fc40000000000 */
[----:B------:R-:W-:Y:S01]  /*c620*/  SEL R47, R5, R2, P0 ;  /* 0x00000002052f7207 */ /* 0x000fe20000000000 */
[----:B------:R-:W-:Y:S01]  /*c630*/  SHFL.IDX PT, R60, R60, R11, 0x1c1f ;  /* 0x001c1f0b3c3c7589 */ /* 0x000fe200000e0000 */
[----:B---3--:R-:W-:-:S03]  /*c640*/  SEL R36, R34, R35, P0 ;  /* 0x0000002322247207 */ /* 0x008fc60000000000 */
[----:B------:R-:W0:Y:S01]  /*c650*/  SHFL.IDX PT, R7, R86, R3, 0x1c1f ;  /* 0x001c1f0356077589 */ /* 0x000e2200000e0000 */
[----:B-1----:R-:W-:Y:S02]  /*c660*/  SEL R54, R50, R51, P0 ;  /* 0x0000003332367207 */ /* 0x002fe40000000000 */
[----:B------:R-:W-:Y:S01]  /*c670*/  SEL R34, R35, R34, P0 ;  /* 0x0000002223227207 */ /* 0x000fe20000000000 */
[----:B------:R-:W-:Y:S01]  /*c680*/  SHFL.IDX PT, R12, R12, R11, 0x1c1f ;  /* 0x001c1f0b0c0c7589 */ /* 0x000fe200000e0000 */
[----:B------:R-:W-:-:S03]  /*c690*/  SEL R50, R51, R50, P0 ;  /* 0x0000003233327207 */ /* 0x000fc60000000000 */
[----:B------:R-:W1:Y:S01]  /*c6a0*/  SHFL.IDX PT, R61, R70, R3, 0x1c1f ;  /* 0x001c1f03463d7589 */ /* 0x000e6200000e0000 */
[----:B--2---:R-:W-:-:S03]  /*c6b0*/  SEL R41, R10, R15, P0 ;  /* 0x0000000f0a297207 */ /* 0x004fc60000000000 */
[----:B------:R2:W3:Y:S04]  /*c6c0*/  SHFL.IDX PT, R21, R62, R3, 0x1c1f ;  /* 0x001c1f033e157589 */ /* 0x0004e800000e0000 */
[----:B------:R-:W-:Y:S04]  /*c6d0*/  SHFL.IDX PT, R6, R82, R11, 0x1c1f ;  /* 0x001c1f0b52067589 */ /* 0x000fe800000e0000 */
[----:B------:R-:W4:Y:S01]  /*c6e0*/  SHFL.IDX PT, R9, R78, R3, 0x1c1f ;  /* 0x001c1f034e097589 */ /* 0x000f2200000e0000 */
[----:B--2---:R-:W-:-:S03]  /*c6f0*/  IMAD.U32 R62, RZ, RZ, UR8 ;  /* 0x00000008ff3e7e24 */ /* 0x004fc6000f8e00ff */
[----:B------:R-:W-:Y:S01]  /*c700*/  SHFL.IDX PT, R14, R14, R11, 0x1c1f ;  /* 0x001c1f0b0e0e7589 */ /* 0x000fe200000e0000 */
[----:B0-----:R-:W-:Y:S02]  /*c710*/  SEL R49, R4, R7, P0 ;  /* 0x0000000704317207 */ /* 0x001fe40000000000 */
[----:B------:R-:W-:Y:S01]  /*c720*/  SEL R53, R7, R4, P0 ;  /* 0x0000000407357207 */ /* 0x000fe20000000000 */
[----:B------:R0:W2:Y:S01]  /*c730*/  SHFL.IDX PT, R25, R40, R3, 0x1c1f ;  /* 0x001c1f0328197589 */ /* 0x0000a200000e0000 */
[----:B------:R-:W-:-:S03]  /*c740*/  F2FP.BF16.F32.PACK_AB R4, R45, R44 ;  /* 0x0000002c2d04723e */ /* 0x000fc600000010ff */
[----:B------:R-:W-:Y:S01]  /*c750*/  SHFL.IDX PT, R8, R74, R11, 0x1c1f ;  /* 0x001c1f0b4a087589 */ /* 0x000fe200000e0000 */
[----:B-1----:R-:W-:Y:S02]  /*c760*/  SEL R56, R60, R61, P0 ;  /* 0x0000003d3c387207 */ /* 0x002fe40000000000 */
[----:B------:R-:W-:Y:S01]  /*c770*/  SEL R60, R61, R60, P0 ;  /* 0x0000003c3d3c7207 */ /* 0x000fe20000000000 */
[----:B------:R-:W-:Y:S01]  /*c780*/  SHFL.IDX PT, R24, R24, R11, 0x1c1f ;  /* 0x001c1f0b18187589 */ /* 0x000fe200000e0000 */
[----:B---3--:R-:W-:Y:S02]  /*c790*/  SEL R37, R12, R21, P0 ;  /* 0x000000150c257207 */ /* 0x008fe40000000000 */
[----:B0-----:R-:W-:Y:S01]  /*c7a0*/  SEL R40, R38, R39, P0 ;  /* 0x0000002726287207 */ /* 0x001fe20000000000 */
[----:B------:R-:W0:Y:S01]  /*c7b0*/  SHFL.IDX PT, R13, R72, R3, 0x1c1f ;  /* 0x001c1f03480d7589 */ /* 0x000e2200000e0000 */
[----:B------:R-:W-:Y:S02]  /*c7c0*/  SEL R38, R39, R38, P0 ;  /* 0x0000002627267207 */ /* 0x000fe40000000000 */
[----:B------:R-:W-:Y:S01]  /*c7d0*/  SEL R39, R15, R10, P0 ;  /* 0x0000000a0f277207 */ /* 0x000fe20000000000 */
[----:B------:R-:W-:Y:S01]  /*c7e0*/  SHFL.IDX PT, R26, R26, R11, 0x1c1f ;  /* 0x001c1f0b1a1a7589 */ /* 0x000fe200000e0000 */
[----:B------:R-:W-:-:S02]  /*c7f0*/  SEL R35, R21, R12, P0 ;  /* 0x0000000c15237207 */ /* 0x000fc40000000000 */
[----:B----4-:R-:W-:Y:S01]  /*c800*/  SEL R55, R6, R9, P0 ;  /* 0x0000000906377207 */ /* 0x010fe20000000000 */
[----:B------:R1:W3:Y:S01]  /*c810*/  SHFL.IDX PT, R27, R32, R3, 0x1c1f ;  /* 0x001c1f03201b7589 */ /* 0x0002e200000e0000 */
[----:B------:R-:W-:Y:S02]  /*c820*/  SEL R51, R9, R6, P0 ;  /* 0x0000000609337207 */ /* 0x000fe40000000000 */
[----:B------:R-:W-:Y:S01]  /*c830*/  F2FP.BF16.F32.PACK_AB R5, R41, R40 ;  /* 0x000000282905723e */ /* 0x000fe200000010ff */
[----:B------:R4:W4:Y:S01]  /*c840*/  SHFL.IDX PT, R63, R20, R3, 0x1c1f ;  /* 0x001c1f03143f7589 */ /* 0x00092200000e0000 */
[----:B--2---:R-:W-:Y:S02]  /*c850*/  SEL R33, R14, R25, P0 ;  /* 0x000000190e217207 */ /* 0x004fe40000000000 */
[----:B------:R-:W-:Y:S02]  /*c860*/  F2FP.BF16.F32.PACK_AB R6, R47, R46 ;  /* 0x0000002e2f06723e */ /* 0x000fe400000010ff */
[----:B------:R-:W-:-:S02]  /*c870*/  F2FP.BF16.F32.PACK_AB R7, R39, R38 ;  /* 0x000000262707723e */ /* 0x000fc400000010ff */
[----:B-1----:R-:W-:Y:S02]  /*c880*/  SEL R32, R28, R29, P0 ;  /* 0x0000001d1c207207 */ /* 0x002fe40000000000 */
[----:B------:R-:W-:Y:S01]  /*c890*/  SEL R28, R29, R28, P0 ;  /* 0x0000001c1d1c7207 */ /* 0x000fe20000000000 */
[----:B------:R-:W-:Y:S01]  /*c8a0*/  STSM.16.M88.4 [R67], R4 ;  /* 0x0000000443007844 */ /* 0x000fe20000000200 */
[----:B------:R-:W-:Y:S02]  /*c8b0*/  SEL R29, R25, R14, P0 ;  /* 0x0000000e191d7207 */ /* 0x000fe40000000000 */
[----:B0-----:R-:W-:Y:S02]  /*c8c0*/  SEL R57, R8, R13, P0 ;  /* 0x0000000d08397207 */ /* 0x001fe40000000000 */
[----:B------:R-:W-:Y:S02]  /*c8d0*/  SEL R61, R13, R8, P0 ;  /* 0x000000080d3d7207 */ /* 0x000fe40000000000 */
[----:B------:R-:W-:-:S02]  /*c8e0*/  F2FP.BF16.F32.PACK_AB R8, R49, R48 ;  /* 0x000000303108723e */ /* 0x000fc400000010ff */
[----:B------:R-:W-:Y:S02]  /*c8f0*/  F2FP.BF16.F32.PACK_AB R9, R37, R36 ;  /* 0x000000242509723e */ /* 0x000fe400000010ff */
[----:B---3--:R-:W-:Y:S02]  /*c900*/  SEL R21, R24, R27, P0 ;  /* 0x0000001b18157207 */ /* 0x008fe40000000000 */
[----:B----4-:R-:W-:Y:S02]  /*c910*/  SEL R3, R27, R24, P0 ;  /* 0x000000181b037207 */ /* 0x010fe40000000000 */
[----:B------:R-:W-:Y:S02]  /*c920*/  SEL R20, R26, R63, P0 ;  /* 0x0000003f1a147207 */ /* 0x000fe40000000000 */
[----:B------:R-:W-:Y:S02]  /*c930*/  SEL R2, R63, R26, P0 ;  /* 0x0000001a3f027207 */ /* 0x000fe40000000000 */
        /* <DEDUP_REMOVED lines=12> */
[----:B------:R-:W-:Y:S02]  /*ca00*/  ISETP.NE.U32.AND P0, PT, RZ, UR10, PT ;  /* 0x0000000aff007c0c */ /* 0x000fe4000bf05070 */
[----:B------:R-:W-:Y:S01]  /*ca10*/  MOV R63, UR9 ;  /* 0x00000009003f7c02 */ /* 0x000fe20008000f00 */
[----:B------:R0:W-:Y:S01]  /*ca20*/  STSM.16.M88.4 [R65], R24 ;  /* 0x0000001841007844 */ /* 0x0001e20000000200 */
[----:B------:R-:W-:Y:S01]  /*ca30*/  BAR.SYNC.DEFER_BLOCKING 0x1, 0x180 ;  /* 0x0046000000007b1d */ /* 0x000fe20000010000 */
[----:B------:R-:W-:-:S05]  /*ca40*/  ISETP.NE.AND.EX P0, PT, RZ, UR11, PT, P0 ;  /* 0x0000000bff007c0c */ /* 0x000fca000bf05300 */
[----:B------:R-:W-:Y:S02]  /*ca50*/  ULDC.64 UR8, c[0x0][0xc08] ;  /* 0x0003020000087ab9 */ /* 0x000fe40000000a00 */
[----:B0-----:R-:W0:Y:S06]  /*ca60*/  LDC R65, c[0x0][0xbe8] ;  /* 0x0002fa00ff417b82 */ /* 0x001e2c0000000800 */
[----:B------:R-:W2:Y:S01]  /*ca70*/  @P0 LDG.E R64, desc[UR54][R62.64] ;  /* 0x000000363e400981 */ /* 0x000ea2000c1e1900 */
[----:B------:R-:W-:Y:S01]  /*ca80*/  UISETP.NE.U32.AND UP0, UPT, UR8, URZ, UPT ;  /* 0x0000003f0800728c */ /* 0x000fe2000bf05070 */
[----:B------:R-:W-:-:S03]  /*ca90*/  ULDC UR4, c[0x0][0xa88] ;  /* 0x0002a20000047ab9 */ /* 0x000fc60000000800 */
[----:B------:R-:W-:Y:S01]  /*caa0*/  UISETP.NE.AND.EX UP0, UPT, UR9, URZ, UPT, UP0 ;  /* 0x0000003f0900728c */ /* 0x000fe2000bf05300 */
[----:B------:R-:W-:Y:S01]  /*cab0*/  IMAD.U32 R30, RZ, RZ, UR4 ;  /* 0x00000004ff1e7e24 */ /* 0x000fe2000f8e00ff */
[----:B------:R-:W-:-:S04]  /*cac0*/  UMOV UR16, 0x9b8 ;  /* 0x000009b800107882 */ /* 0x000fc80000000000 */
[----:B------:R-:W-:Y:S02]  /*cad0*/  PLOP3.LUT P4, PT, PT, PT, UP0, 0x80, 0x0 ;  /* 0x000000000000781c */ /* 0x000fe40003f8f008 */
[----:B0-----:R-:W-:-:S03]  /*cae0*/  ISETP.NE.AND P1, PT, R65, 0x1, PT ;  /* 0x000000014100780c */ /* 0x001fc60003f25270 */
[----:B------:R-:W-:-:S04]  /*caf0*/  @UP0 ULEA UR8, UP1, UR37, UR8, 0x2 ;  /* 0x0000000825080291 */ /* 0x000fc8000f82103f */
[----:B------:R-:W-:-:S06]  /*cb00*/  @UP0 ULEA.HI.X UR9, UR37, UR9, UR38, 0x2, UP1 ;  /* 0x0000000925090291 */ /* 0x000fcc00088f1426 */
[----:B------:R-:W0:Y:S01]  /*cb10*/  @P1 LDC R6, c[0x0][0xbec] ;  /* 0x0002fb00ff061b82 */ /* 0x000e220000000800 */
[----:B------:R-:W-:Y:S01]  /*cb20*/  UISETP.GT.AND UP1, UPT, UR42, 0x1, UPT ;  /* 0x000000012a00788c */ /* 0x000fe2000bf24270 */
[----:B------:R-:W-:-:S06]  /*cb30*/  IMAD.U32 R4, RZ, RZ, UR8 ;  /* 0x00000008ff047e24 */ /* 0x000fcc000f8e00ff */
        /* <DEDUP_REMOVED lines=8> */
[----:B------:R-:W-:Y:S01]  /*cbc0*/  USEL UR7, UR41, URZ, UP1 ;  /* 0x0000003f29077287 */ /* 0x000fe20008800000 */
[----:B------:R-:W-:Y:S01]  /*cbd0*/  IMAD.MOV.U32 R7, RZ, RZ, R13 ;  /* 0x000000ffff077224 */ /* 0x000fe200078e000d */
        /* <DEDUP_REMOVED lines=45> */
.L_x_15645:
        /* <DEDUP_REMOVED lines=9> */
[----:B------:R-:W-:-:S04]  /*cf40*/  LOP3.LUT R9, R9, 0xffffff80, RZ, 0xc0, !PT ;  /* 0xffffff8009097812 */ /* 0x000fc800078ec0ff */
[----:B------:R-:W-:Y:S01]  /*cf50*/  IADD3 R9, R12, -R9, RZ ;  /* 0x800000090c097210 */ /* 0x000fe20007ffe0ff */
        /* <DEDUP_REMOVED lines=38> */
[----:B------:R-:W-:-:S04]  /*d1c0*/  IADD3 R3, P0, R42, 0x4800, RZ ;  /* 0x000048002a037810 */ /* 0x000fc80007f1e0ff */
[----:B------:R-:W-:Y:S01]  /*d1d0*/  LOP3.LUT R2, R3, 0x380, RZ, 0xc0, !PT ;  /* 0x0000038003027812 */ /* 0x000fe200078ec0ff */
[----:B------:R-:W-:Y:S01]  /*d1e0*/  UIMAD UR7, UR12, UR10, URZ ;  /* 0x0000000a0c0772a4 */ /* 0x000fe2000f8e023f */
[----:B------:R-:W-:Y:S02]  /*d1f0*/  IMAD.X R25, RZ, RZ, R43, P0 ;  /* 0x000000ffff197224 */ /* 0x000fe400000e062b */
[----:B------:R-:W-:-:S04]  /*d200*/  SHF.R.U64 R2, R2, 0x3, RZ ;  /* 0x0000000302027819 */ /* 0x000fc800000012ff */
[----:B------:R-:W-:Y:S02]  /*d210*/  LOP3.LUT R24, R2, R3, RZ, 0x3c, !PT ;  /* 0x0000000302187212 */ /* 0x000fe400078e3cff */
[----:B------:R-:W0:Y:S01]  /*d220*/  @P1 LDC R3, c[0x0][0xbf0] ;  /* 0x0002fc00ff031b82 */ /* 0x000e220000000800 */
[----:B------:R-:W-:Y:S02]  /*d230*/  UIMAD.WIDE.U32 UR8, UR4, UR10, URZ ;  /* 0x0000000a040872a5 */ /* 0x000fe4000f8e003f */
[----:B------:R-:W-:Y:S01]  /*d240*/  UIMAD UR7, UR4, UR11, UR7 ;  /* 0x0000000b040772a4 */ /* 0x000fe2000f8e0207 */
[----:B------:R-:W-:Y:S01]  /*d250*/  IMAD R2, R18, 0x30, R62 ;  /* 0x0000003012027824 */ /* 0x000fe200078e023e */
[----:B------:R-:W5:Y:S01]  /*d260*/  LD.E.128 R24, desc[UR54][R24.64] ;  /* 0x0000003618187980 */ /* 0x000f62000c101d00 */
[----:B------:R-:W-:Y:S01]  /*d270*/  ULDC.64 UR10, c[0x0][0xae8] ;  /* 0x0002ba00000a7ab9 */ /* 0x000fe20000000a00 */
[----:B------:R-:W-:Y:S01]  /*d280*/  UIADD3 UR9, UR9, UR7, URZ ;  /* 0x0000000709097290 */ /* 0x000fe2000fffe03f */
[----:B------:R-:W-:Y:S01]  /*d290*/  VIADD R29, R2, UR40 ;  /* 0x00000028021d7c36 */ /* 0x000fe20008000000 */
[----:B------:R-:W-:Y:S01]  /*d2a0*/  USHF.R.S32.HI UR4, URZ, 0x1f, UR37 ;  /* 0x0000001f3f047899 */ /* 0x000fe20008011425 */
[----:B------:R-:W-:Y:S01]  /*d2b0*/  @!PT LDS RZ, [RZ] ;  /* 0x00000000fffff984 */ /* 0x000fe20000000800 */
[----:B------:R-:W-:Y:S01]  /*d2c0*/  @!PT LDS RZ, [RZ] ;  /* 0x00000000fffff984 */ /* 0x000fe20000000800 */
[----:B------:R-:W-:Y:S01]  /*d2d0*/  @!PT LDS RZ, [RZ] ;  /* 0x00000000fffff984 */ /* 0x000fe20000000800 */
[----:B------:R-:W-:Y:S01]  /*d2e0*/  @!PT LDS RZ, [RZ] ;  /* 0x00000000fffff984 */ /* 0x000fe20000000800 */
[----:B------:R1:W-:Y:S06]  /*d2f0*/  MEMBAR.ALL.CTA ;  /* 0x0000000000007992 */ /* 0x0003ec0000008000 */
[----:B-1----:R-:W1:Y:S01]  /*d300*/  FENCE.VIEW.ASYNC.S ;  /* 0x00000000000073c6 */ /* 0x002e620000000000 */
[----:B------:R-:W-:Y:S01]  /*d310*/  UIMAD.WIDE.U32 UR8, UR39, UR10, UR8 ;  /* 0x0000000a270872a5 */ /* 0x000fe2000f8e0008 */
[----:B--2---:R-:W-:-:S03]  /*d320*/  @P1 IMAD.HI.U32 R2, R29, R20, RZ ;  /* 0x000000141d021227 */ /* 0x004fc600078e00ff */
[----:B------:R-:W-:Y:S01]  /*d330*/  UIMAD UR9, UR39, UR11, UR9 ;  /* 0x0000000b270972a4 */ /* 0x000fe2000f8e0209 */
[----:B------:R-:W-:Y:S02]  /*d340*/  IMAD.MOV.U32 R21, RZ, RZ, R29 ;  /* 0x000000ffff157224 */ /* 0x000fe400078e001d */
[----:B------:R-:W-:Y:S01]  /*d350*/  ULDC.64 UR10, c[0x0][0xaf0] ;  /* 0x0002bc00000a7ab9 */ /* 0x000fe20000000a00 */
[----:B------:R-:W-:Y:S01]  /*d360*/  VIADD R0, R0, 0x13220 ;  /* 0x0001322000007836 */ /* 0x000fe20000000000 */
[----:B------:R-:W-:Y:S02]  /*d370*/  UIMAD UR4, UR4, UR10, URZ ;  /* 0x0000000a040472a4 */ /* 0x000fe4000f8e023f */
[----:B------:R-:W-:Y:S01]  /*d380*/  UIMAD.WIDE.U32 UR8, UR37, UR10, UR8 ;  /* 0x0000000a250872a5 */ /* 0x000fe2000f8e0008 */
[----:B0-----:R-:W-:Y:S01]  /*d390*/  @P1 SHF.R.U32.HI R21, RZ, R3, R2 ;  /* 0x00000003ff151219 */ /* 0x001fe20000011602 */
[----:B------:R-:W-:Y:S01]  /*d3a0*/  UIMAD UR4, UR37, UR11, UR4 ;  /* 0x0000000b250472a4 */ /* 0x000fe2000f8e0204 */
[----:B------:R-:W-:-:S02]  /*d3b0*/  PRMT R0, RZ, 0x654, R0 ;  /* 0x00000654ff007816 */ /* 0x000fc40000000000 */
[--C-:B------:R-:W-:Y:S01]  /*d3c0*/  SHF.R.S32.HI R20, RZ, 0x1f, R21.reuse ;  /* 0x0000001fff147819 */ /* 0x100fe20000011415 */
[----:B------:R-:W-:Y:S01]  /*d3d0*/  UIADD3 UR4, UR9, UR4, URZ ;  /* 0x0000000409047290 */ /* 0x000fe2000fffe03f */
[----:B------:R-:W-:Y:S01]  /*d3e0*/  IMAD.MOV R28, RZ, RZ, -R21 ;  /* 0x000000ffff1c7224 */ /* 0x000fe200078e0a15 */
[----:B------:R-:W-:Y:S01]  /*d3f0*/  ULDC.64 UR10, c[0x0][0xae0] ;  /* 0x0002b800000a7ab9 */ /* 0x000fe20000000a00 */
[----:B------:R-:W-:Y:S01]  /*d400*/  MOV R3, UR9 ;  /* 0x0000000900037c02 */ /* 0x000fe20008000f00 */
[----:B------:R-:W-:Y:S01]  /*d410*/  IMAD R20, R20, UR10, RZ ;  /* 0x0000000a14147c24 */ /* 0x000fe2000f8e02ff */
[----:B-1----:R0:W-:Y:S01]  /*d420*/  SYNCS.ARRIVE.TRANS64.RED.A1T0 RZ, [R0+URZ], RZ ;  /* 0x000000ff00ff79a7 */ /* 0x0021e2000810043f */
[----:B------:R-:W-:Y:S02]  /*d430*/  IMAD R29, R65, R28, R29 ;  /* 0x0000001c411d7224 */ /* 0x000fe400078e021d */
        /* <DEDUP_REMOVED lines=12> */
[----:B------:R-:W-:Y:S01]  /*d500*/  VIADD R33, R62, UR40 ;  /* 0x000000283e217c36 */ /* 0x000fe20008000000 */
[C---:B------:R-:W-:Y:S01]  /*d510*/  LEA R32, P0, R2.reuse, UR8, 0x1 ;  /* 0x0000000802207c11 */ /* 0x040fe2000f8008ff */
[----:B------:R-:W-:Y:S01]  /*d520*/  IMAD.IADD R3, R3, 0x1, R21 ;  /* 0x0000000103037824 */ /* 0x000fe200078e0215 */
[----:B------:R-:W-:Y:S01]  /*d530*/  SHF.R.S32.HI R62, RZ, 0x1f, R19 ;  /* 0x0000001fff3e7819 */ /* 0x000fe20000011413 */
[C---:B------:R-:W-:Y:S02]  /*d540*/  VIADD R21, R33.reuse, 0x60 ;  /* 0x0000006021157836 */ /* 0x040fe40000000000 */
[----:B------:R-:W1:Y:S01]  /*d550*/  SHFL.IDX PT, R20, R32, 0x1, 0x181f ;  /* 0x00381f0020147f89 */ /* 0x000e6200000e0000 */
[----:B------:R-:W-:Y:S01]  /*d560*/  LEA.HI.X R34, R2, UR9, R3, 0x1, P0 ;  /* 0x0000000902227c11 */ /* 0x000fe200080f0c03 */
[----:B------:R-:W-:Y:S01]  /*d570*/  VIADD R3, R33, 0x30 ;  /* 0x0000003021037836 */ /* 0x000fe20000000000 */
[----:B------:R-:W-:Y:S01]  /*d580*/  ISETP.GE.AND P0, PT, R19, UR4, PT ;  /* 0x0000000413007c0c */ /* 0x000fe2000bf06270 */
[----:B------:R-:W2:Y:S03]  /*d590*/  SHFL.IDX PT, R2, R32, RZ, 0x181f ;  /* 0x00181fff20027589 */ /* 0x000ea600000e0000 */
[-C--:B------:R-:W-:Y:S01]  /*d5a0*/  ISETP.GE.OR P1, PT, R33, R30.reuse, P0 ;  /* 0x0000001e2100720c */ /* 0x080fe20000726670 */
[----:B------:R-:W0:Y:S01]  /*d5b0*/  SHFL.IDX PT, R28, R32, 0x2, 0x181f ;  /* 0x00581f00201c7f89 */ /* 0x000e2200000e0000 */
[-C--:B------:R-:W-:Y:S01]  /*d5c0*/  ISETP.GE.OR P2, PT, R3, R30.reuse, P0 ;  /* 0x0000001e0300720c */ /* 0x080fe20000746670 */
[----:B------:R-:W-:Y:S01]  /*d5d0*/  VIADD R33, R33, 0x90 ;  /* 0x0000009021217836 */ /* 0x000fe20000000000 */
[-C--:B------:R-:W-:Y:S01]  /*d5e0*/  ISETP.GE.OR P3, PT, R21, R30.reuse, P0 ;  /* 0x0000001e1500720c */ /* 0x080fe20000766670 */
[----:B------:R-:W0:Y:S03]  /*d5f0*/  SHFL.IDX PT, R36, R34, RZ, 0x181f ;  /* 0x00181fff22247589 */ /* 0x000e2600000e0000 */
[----:B------:R-:W-:Y:S01]  /*d600*/  ISETP.GE.OR P0, PT, R33, R30, P0 ;  /* 0x0000001e2100720c */ /* 0x000fe20000706670 */
[----:B------:R-:W0:Y:S04]  /*d610*/  SHFL.IDX PT, R38, R34, 0x1, 0x181f ;  /* 0x00381f0022267f89 */ /* 0x000e2800000e0000 */
[----:B------:R-:W0:Y:S02]  /*d620*/  SHFL.IDX PT, R40, R34, 0x2, 0x181f ;  /* 0x00581f0022287f89 */ /* 0x000e2400000e0000 */
[----:B-1----:R-:W-:-:S02]  /*d630*/  @!P2 LEA R20, P5, R19, R20, 0x1 ;  /* 0x000000141314a211 */ /* 0x002fc400078a08ff */
[----:B------:R-:W1:Y:S01]  /*d640*/  SHFL.IDX PT, R32, R32, 0x3, 0x181f ;  /* 0x00781f0020207f89 */ /* 0x000e6200000e0000 */
[----:B--2---:R-:W-:-:S03]  /*d650*/  @!P1 LEA R2, P4, R19, R2, 0x1 ;  /* 0x0000000213029211 */ /* 0x004fc600078808ff */
[----:B------:R-:W2:Y:S01]  /*d660*/  SHFL.IDX PT, R34, R34, 0x3, 0x181f ;  /* 0x00781f0022227f89 */ /* 0x000ea200000e0000 */
[C---:B0-----:R-:W-:Y:S02]  /*d670*/  @!P3 LEA R28, P6, R19.reuse, R28, 0x1 ;  /* 0x0000001c131cb211 */ /* 0x041fe400078c08ff */
[C-C-:B------:R-:W-:Y:S02]  /*d680*/  @!P1 LEA.HI.X R3, R19.reuse, R36, R62.reuse, 0x1, P4 ;  /* 0x0000002413039211 */ /* 0x140fe400020f0c3e */
[C-C-:B------:R-:W-:Y:S02]  /*d690*/  @!P2 LEA.HI.X R21, R19.reuse, R38, R62.reuse, 0x1, P5 ;  /* 0x000000261315a211 */ /* 0x140fe400028f0c3e */
[----:B------:R-:W-:Y:S01]  /*d6a0*/  @!P3 LEA.HI.X R29, R19, R40, R62, 0x1, P6 ;  /* 0x00000028131db211 */ /* 0x000fe200030f0c3e */
[----:B---3--:R0:W-:Y:S04]  /*d6b0*/  @!P1 ST.E.128 desc[UR54][R2.64], R4 ;  /* 0x0000000402009985 */ /* 0x0081e8000c101d36 */
[----:B----4-:R0:W-:Y:S04]  /*d6c0*/  @!P2 ST.E.128 desc[UR54][R20.64], R8 ;  /* 0x000000081400a985 */ /* 0x0101e8000c101d36 */
[----:B------:R0:W-:Y:S01]  /*d6d0*/  @!P3 ST.E.128 desc[UR54][R28.64], R12 ;  /* 0x0000000c1c00b985 */ /* 0x0001e2000c101d36 */
[----:B-12---:R-:W-:Y:S05]  /*d6e0*/  @P0 BRA `(.L_x_15647) ;  /* 0x0000001000c00947 */ /* 0x006fea0003800000 */
[----:B0-----:R-:W-:-:S04]  /*d6f0*/  LEA R2, P0, R19, R32, 0x1 ;  /* 0x0000002013027211 */ /* 0x001fc800078008ff */
[----:B------:R-:W-:-:S05]  /*d700*/  LEA.HI.X R3, R19, R34, R62, 0x1, P0 ;  /* 0x0000002213037211 */ /* 0x000fca00000f0c3e */
[----:B-----5:R0:W-:Y:S01]  /*d710*/  ST.E.128 desc[UR54][R2.64], R24 ;  /* 0x0000001802007985 */ /* 0x0201e2000c101d36 */
[----:B------:R-:W-:Y:S05]  /*d720*/  BRA `(.L_x_15647) ;  /* 0x0000001000b07947 */ /* 0x000fea0003800000 */
.L_x_15646:
        /* <DEDUP_REMOVED lines=12> */
[----:B------:R-:W-:Y:S01]  /*d7f0*/  ULDC.64 UR10, c[0x0][0xb38] ;  /* 0x0002ce00000a7ab9 */ /* 0x000fe20000000a00 */
[----:B------:R-:W-:Y:S01]  /*d800*/  BSSY B1, `(.L_x_15648) ;  /* 0x0000051000017945 */ /* 0x000fe20003800000 */
[----:B------:R-:W-:Y:S01]  /*d810*/  UIMAD.WIDE.U32 UR8, UR39, UR10, UR8 ;  /* 0x0000000a270872a5 */ /* 0x000fe2000f8e0008 */
[----:B------:R-:W-:Y:S01]  /*d820*/  SHF.R.S32.HI R26, RZ, 0x1f, R22 ;  /* 0x0000001fff1a7819 */ /* 0x000fe20000011416 */
[C---:B------:R-:W-:Y:S01]  /*d830*/  VIADD R25, R16.reuse, 0x18 ;  /* 0x0000001810197836 */ /* 0x040fe20000000000 */
[----:B------:R-:W-:Y:S01]  /*d840*/  SHF.R.S32.HI R27, RZ, 0x1f, R23 ;  /* 0x0000001fff1b7819 */ /* 0x000fe20000011417 */
[----:B------:R-:W-:Y:S01]  /*d850*/  UIMAD UR9, UR39, UR11, UR9 ;  /* 0x0000000b270972a4 */ /* 0x000fe2000f8e0209 */
[----:B------:R-:W-:Y:S01]  /*d860*/  SHF.R.S32.HI R30, RZ, 0x1f, R156 ;  /* 0x0000001fff1e7819 */ /* 0x000fe2000001149c */
[----:B------:R-:W-:Y:S01]  /*d870*/  VIADD R58, R16, 0x10 ;  /* 0x00000010103a7836 */ /* 0x000fe20000000000 */
[----:B------:R-:W-:Y:S01]  /*d880*/  ULDC.64 UR10, c[0x0][0xb40] ;  /* 0x0002d000000a7ab9 */ /* 0x000fe20000000a00 */
[----:B------:R-:W-:Y:S01]  /*d890*/  SHF.R.S32.HI R42, RZ, 0x1f, R157 ;  /* 0x0000001fff2a7819 */ /* 0x000fe2000001149d */
[----:B------:R-:W-:Y:S01]  /*d8a0*/  UIMAD UR4, UR4, UR10, URZ ;  /* 0x0000000a040472a4 */ /* 0x000fe2000f8e023f */
[----:B------:R-:W-:Y:S01]  /*d8b0*/  SHF.R.S32.HI R43, RZ, 0x1f, R43 ;  /* 0x0000001fff2b7819 */ /* 0x000fe2000001142b */
[----:B------:R-:W-:Y:S01]  /*d8c0*/  UIMAD.WIDE.U32 UR8, UR37, UR10, UR8 ;  /* 0x0000000a250872a5 */ /* 0x000fe2000f8e0008 */
[----:B0-----:R-:W-:Y:S01]  /*d8d0*/  @P1 IMAD.HI.U32 R4, R13, R4, RZ ;  /* 0x000000040d041227 */ /* 0x001fe200078e00ff */
[----:B------:R-:W-:Y:S01]  /*d8e0*/  UIMAD UR4, UR37, UR11, UR4 ;  /* 0x0000000b250472a4 */ /* 0x000fe2000f8e0204 */
[----:B------:R-:W-:-:S02]  /*d8f0*/  SHF.R.S32.HI R59, RZ, 0x1f, R59 ;  /* 0x0000001fff3b7819 */ /* 0x000fc4000001143b */
[----:B------:R-:W-:Y:S01]  /*d900*/  ULDC.64 UR10, c[0x0][0xb48] ;  /* 0x0002d200000a7ab9 */ /* 0x000fe20000000a00 */
[----:B------:R-:W-:Y:S01]  /*d910*/  UIADD3 UR9, UR9, UR4, URZ ;  /* 0x0000000409097290 */ /* 0x000fe2000fffe03f */
[----:B------:R-:W-:Y:S01]  /*d920*/  VIADD R62, R16, 0x8 ;  /* 0x00000008103e7836 */ /* 0x000fe20000000000 */
[----:B-1----:R-:W-:Y:S02]  /*d930*/  @P1 SHF.R.U32.HI R7, RZ, R5, R4 ;  /* 0x00000005ff071219 */ /* 0x002fe40000011604 */
[----:B------:R-:W-:Y:S01]  /*d940*/  UIMAD.WIDE.U32 UR8, UR41, UR10, UR8 ;  /* 0x0000000a290872a5 */ /* 0x000fe2000f8e0008 */
[----:B------:R-:W-:Y:S02]  /*d950*/  SHF.R.S32.HI R63, RZ, 0x1f, R63 ;  /* 0x0000001fff3f7819 */ /* 0x000fe4000001143f */
[--C-:B------:R-:W-:Y:S01]  /*d960*/  IMAD.MOV R6, RZ, RZ, -R7.reuse ;  /* 0x000000ffff067224 */ /* 0x100fe200078e0a07 */
[----:B------:R-:W-:Y:S01]  /*d970*/  SHF.R.S32.HI R4, RZ, 0x1f, R7 ;  /* 0x0000001fff047819 */ /* 0x000fe20000011407 */
[----:B------:R-:W-:-:S02]  /*d980*/  UIMAD UR41, UR41, UR11, UR9 ;  /* 0x0000000b292972a4 */ /* 0x000fc4000f8e0209 */
[----:B------:R-:W-:Y:S01]  /*d990*/  IMAD.U32 R5, RZ, RZ, UR9 ;  /* 0x00000009ff057e24 */ /* 0x000fe2000f8e00ff */
[----:B------:R-:W-:Y:S01]  /*d9a0*/  ULDC.64 UR10, c[0x0][0xb30] ;  /* 0x0002cc00000a7ab9 */ /* 0x000fe20000000a00 */
[----:B------:R-:W-:Y:S02]  /*d9b0*/  IMAD R9, R65, R6, R13 ;  /* 0x0000000641097224 */ /* 0x000fe400078e020d */
[----:B------:R-:W-:Y:S01]  /*d9c0*/  IMAD R6, R4, UR10, RZ ;  /* 0x0000000a04067c24 */ /* 0x000fe2000f8e02ff */
[----:B------:R-:W-:Y:S01]  /*d9d0*/  MOV R5, UR41 ;  /* 0x0000002900057c02 */ /* 0x000fe20008000f00 */
        /* <DEDUP_REMOVED lines=20> */
[----:B------:R-:W-:Y:S02]  /*db20*/  ISETP.GE.AND P3, PT, R16, UR4, PT ;  /* 0x0000000410007c0c */ /* 0x000fe4000bf66270 */
[----:B------:R-:W-:Y:S02]  /*db30*/  ISETP.GE.AND P1, PT, R62, UR4, PT ;  /* 0x000000043e007c0c */ /* 0x000fe4000bf26270 */
[----:B------:R-:W-:Y:S02]  /*db40*/  ISETP.GE.AND P5, PT, R58, UR4, PT ;  /* 0x000000043a007c0c */ /* 0x000fe4000bfa6270 */
[----:B------:R-:W-:-:S07]  /*db50*/  ISETP.GE.AND P4, PT, R25, UR4, PT ;  /* 0x0000000419007c0c */ /* 0x000fce000bf86270 */
[----:B0-2---:R-:W-:Y:S02]  /*db60*/  @!P3 IMAD.WIDE R4, R16, 0x4, R6 ;  /* 0x000000041004b825 */ /* 0x005fe400078e0206 */
        /* <DEDUP_REMOVED lines=26> */
.L_x_15649:
[----:B------:R-:W-:Y:S05]  /*dd10*/  BSYNC B1 ;  /* 0x0000000000017941 */ /* 0x000fea0003800000 */
.L_x_15648:
[----:B--23--:R2:W3:Y:S04]  /*dd20*/  SHFL.IDX PT, R7, R24, 0x1, 0x1c1f ;  /* 0x003c1f0018077f89 */ /* 0x00c4e800000e0000 */
[----:B0-----:R2:W4:Y:S01]  /*dd30*/  SHFL.IDX PT, R6, R0, 0x1, 0x1c1f ;  /* 0x003c1f0000067f89 */ /* 0x00152200000e0000 */
[----:B------:R-:W-:Y:S05]  /*dd40*/  @P0 BRA `(.L_x_15647) ;  /* 0x0000000c00280947 */ /* 0x000fea0003800000 */
[----:B------:R-:W-:Y:S02]  /*dd50*/  ULDC UR4, c[0x0][0xac8] ;  /* 0x0002b20000047ab9 */ /* 0x000fe40000000800 */
[----:B------:R-:W-:Y:S02]  /*dd60*/  ISETP.GE.AND P1, PT, R16, UR4, PT ;  /* 0x0000000410007c0c */ /* 0x000fe4000bf26270 */
[----:B------:R-:W-:Y:S02]  /*dd70*/  ISETP.GE.AND P4, PT, R62, UR4, PT ;  /* 0x000000043e007c0c */ /* 0x000fe4000bf86270 */
[----:B------:R-:W-:Y:S02]  /*dd80*/  ISETP.GE.AND P5, PT, R58, UR4, PT ;  /* 0x000000043a007c0c */ /* 0x000fe4000bfa6270 */
[----:B------:R-:W-:Y:S02]  /*dd90*/  ISETP.GE.AND P3, PT, R25, UR4, PT ;  /* 0x0000000419007c0c */ /* 0x000fe4000bf66270 */
[----:B------:R-:W-:-:S05]  /*dda0*/  ISETP.GE.AND P2, PT, R157, UR4, PT ;  /* 0x000000049d007c0c */ /* 0x000fca000bf46270 */
[----:B---34-:R-:W-:Y:S02]  /*ddb0*/  @!P1 IMAD.WIDE R4, R16, 0x4, R6 ;  /* 0x0000000410049825 */ /* 0x018fe400078e0206 */
[-C--:B------:R-:W-:Y:S02]  /*ddc0*/  @!P4 LEA R8, P0, R62, R6.reuse, 0x2 ;  /* 0x000000063e08c211 */ /* 0x080fe400078010ff */
[----:B------:R-:W-:Y:S01]  /*ddd0*/  @!P5 LEA R10, P6, R58, R6, 0x2 ;  /* 0x000000063a0ad211 */ /* 0x000fe200078c10ff */
[----:B------:R0:W-:Y:S01]  /*dde0*/  @!P1 ST.E.64 desc[UR54][R4.64], R40 ;  /* 0x0000002804009985 */ /* 0x0001e2000c101b36 */
[-C--:B------:R-:W-:Y:S02]  /*ddf0*/  @!P4 LEA.HI.X R9, R62, R7.reuse, R63, 0x2, P0 ;  /* 0x000000073e09c211 */ /* 0x080fe400000f143f */
[----:B------:R-:W-:Y:S02]  /*de00*/  ISETP.GE.AND P1, PT, R156, UR4, PT ;  /* 0x000000049c007c0c */ /* 0x000fe4000bf26270 */
[----:B------:R-:W-:Y:S01]  /*de10*/  ISETP.GE.AND P0, PT, R23, UR4, PT ;  /* 0x0000000417007c0c */ /* 0x000fe2000bf06270 */
[----:B------:R3:W-:Y:S01]  /*de20*/  @!P4 ST.E.64 desc[UR54][R8.64], R38 ;  /* 0x000000260800c985 */ /* 0x0007e2000c101b36 */
[----:B------:R-:W-:-:S02]  /*de30*/  @!P5 LEA.HI.X R11, R58, R7, R59, 0x2, P6 ;  /* 0x000000073a0bd211 */ /* 0x000fc400030f143b */
[-C--:B------:R-:W-:Y:S02]  /*de40*/  @!P3 LEA R12, P6, R25, R6.reuse, 0x2 ;  /* 0x00000006190cb211 */ /* 0x080fe400078c10ff */
[-C--:B------:R-:W-:Y:S01]  /*de50*/  @!P2 LEA R14, P4, R157, R6.reuse, 0x2 ;  /* 0x000000069d0ea211 */ /* 0x080fe200078810ff */
[----:B------:R3:W-:Y:S01]  /*de60*/  @!P5 ST.E.64 desc[UR54][R10.64], R36 ;  /* 0x000000240a00d985 */ /* 0x0007e2000c101b36 */
[-C--:B------:R-:W-:Y:S02]  /*de70*/  @!P3 LEA.HI.X R13, R25, R7.reuse, R43, 0x2, P6 ;  /* 0x00000007190db211 */ /* 0x080fe400030f142b */
[----:B------:R-:W-:Y:S02]  /*de80*/  @!P2 LEA.HI.X R15, R157, R7, R42, 0x2, P4 ;  /* 0x000000079d0fa211 */ /* 0x000fe400020f142a */
[-C--:B0-----:R-:W-:Y:S01]  /*de90*/  @!P1 LEA R4, P5, R156, R6.reuse, 0x2 ;  /* 0x000000069c049211 */ /* 0x081fe200078a10ff */
[----:B------:R3:W-:Y:S01]  /*dea0*/  @!P3 ST.E.64 desc[UR54][R12.64], R34 ;  /* 0x000000220c00b985 */ /* 0x0007e2000c101b36 */
[----:B-12---:R-:W-:-:S02]  /*deb0*/  @!P0 LEA R24, P6, R23, R6, 0x2 ;  /* 0x0000000617188211 */ /* 0x006fc400078c10ff */
[-C--:B------:R-:W-:Y:S01]  /*dec0*/  @!P1 LEA.HI.X R5, R156, R7.reuse, R30, 0x2, P5 ;  /* 0x000000079c059211 */ /* 0x080fe200028f141e */
[----:B------:R3:W-:Y:S01]  /*ded0*/  @!P2 ST.E.64 desc[UR54][R14.64], R32 ;  /* 0x000000200e00a985 */ /* 0x0007e2000c101b36 */
[----:B------:R-:W-:-:S03]  /*dee0*/  @!P0 LEA.HI.X R25, R23, R7, R27, 0x2, P6 ;  /* 0x0000000717198211 */ /* 0x000fc600030f141b */
[----:B------:R3:W-:Y:S04]  /*def0*/  @!P1 ST.E.64 desc[UR54][R4.64], R28 ;  /* 0x0000001c04009985 */ /* 0x0007e8000c101b36 */
[----:B------:R3:W-:Y:S01]  /*df00*/  @!P0 ST.E.64 desc[UR54][R24.64], R20 ;  /* 0x0000001418008985 */ /* 0x0007e2000c101b36 */
[----:B------:R-:W-:-:S13]  /*df10*/  ISETP.GE.AND P0, PT, R22, UR4, PT ;  /* 0x0000000416007c0c */ /* 0x000fda000bf06270 */
[----:B---3--:R-:W-:Y:S05]  /*df20*/  @P0 BRA `(.L_x_15647) ;  /* 0x0000000800b00947 */ /* 0x008fea0003800000 */
[----:B------:R-:W-:-:S04]  /*df30*/  LEA R4, P0, R22, R6, 0x2 ;  /* 0x0000000616047211 */ /* 0x000fc800078010ff */
[----:B------:R-:W-:-:S05]  /*df40*/  LEA.HI.X R5, R22, R7, R26, 0x2, P0 ;  /* 0x0000000716057211 */ /* 0x000fca00000f141a */
[----:B------:R0:W-:Y:S01]  /*df50*/  ST.E.64 desc[UR54][R4.64], R2 ;  /* 0x0000000204007985 */ /* 0x0001e2000c101b36 */
[----:B------:R-:W-:Y:S05]  /*df60*/  BRA `(.L_x_15647) ;  /* 0x0000000800a07947 */ /* 0x000fea0003800000 */
.L_x_15644:
        /* <DEDUP_REMOVED lines=18> */
[----:B------:R-:W-:-:S04]  /*e090*/  MOV R4, UR8 ;  /* 0x0000000800047c02 */ /* 0x000fc80008000f00 */
        /* <DEDUP_REMOVED lines=12> */
.L_x_15650:
        /* <DEDUP_REMOVED lines=56> */
.L_x_15652:
[----:B------:R-:W-:Y:S05]  /*e4e0*/  BSYNC B1 ;  /* 0x0000000000017941 */ /* 0x000fea0003800000 */
.L_x_15651:
[----:B------:R-:W-:-:S06]  /*e4f0*/  UISETP.GT.AND UP0, UPT, UR42, 0x1, UPT ;  /* 0x000000012a00788c */ /* 0x000fcc000bf04270 */
[----:B------:R-:W-:-:S13]  /*e500*/  PLOP3.LUT P0, PT, PT, PT, UP0, 0x80, 0x0 ;  /* 0x000000000000781c */ /* 0x000fda0003f0f008 */
[----:B------:R-:W-:Y:S05]  /*e510*/  @P0 BRA `(.L_x_15647) ;  /* 0x0000000400340947 */ /* 0x000fea0003800000 */
[----:B------:R-:W1:Y:S01]  /*e520*/  LDC R11, c[0x0][0xbe8] ;  /* 0x0002fa00ff0b7b82 */ /* 0x000e620000000800 */
[----:B------:R-:W-:Y:S01]  /*e530*/  SHF.R.S32.HI R6, RZ, 0x1f, R8 ;  /* 0x0000001fff067819 */ /* 0x000fe20000011408 */
[----:B------:R-:W-:Y:S01]  /*e540*/  ULDC.64 UR10, c[0x0][0xaa0] ;  /* 0x0002a800000a7ab9 */ /* 0x000fe20000000a00 */
[----:B------:R-:W-:Y:S01]  /*e550*/  SHF.R.S32.HI R13, RZ, 0x1f, R19 ;  /* 0x0000001fff0d7819 */ /* 0x000fe20000011413 */
[----:B------:R-:W-:Y:S01]  /*e560*/  UIMAD UR7, UR16, UR10, URZ ;  /* 0x0000000a100772a4 */ /* 0x000fe2000f8e023f */
[----:B------:R-:W-:Y:S01]  /*e570*/  LEA.HI R6, R6, R8, RZ, 0x3 ;  /* 0x0000000806067211 */ /* 0x000fe200078f18ff */
[----:B------:R-:W-:Y:S02]  /*e580*/  UIMAD.WIDE.U32 UR8, UR4, UR10, URZ ;  /* 0x0000000a040872a5 */ /* 0x000fe4000f8e003f */
[----:B------:R-:W-:Y:S01]  /*e590*/  UIMAD UR7, UR4, UR11, UR7 ;  /* 0x0000000b040772a4 */ /* 0x000fe2000f8e0207 */
[----:B------:R-:W-:Y:S02]  /*e5a0*/  SHF.R.S32.HI R6, RZ, 0x3, R6 ;  /* 0x00000003ff067819 */ /* 0x000fe40000011406 */
[----:B------:R-:W-:Y:S01]  /*e5b0*/  ULDC.64 UR10, c[0x0][0xae8] ;  /* 0x0002ba00000a7ab9 */ /* 0x000fe20000000a00 */
[----:B------:R-:W-:-:S02]  /*e5c0*/  UIADD3 UR9, UR9, UR7, URZ ;  /* 0x0000000709097290 */ /* 0x000fc4000fffe03f */
[----:B------:R-:W-:Y:S02]  /*e5d0*/  IMAD R2, R18, 0x30, R6 ;  /* 0x0000003012027824 */ /* 0x000fe400078e0206 */
[----:B------:R-:W-:Y:S01]  /*e5e0*/  UIMAD.WIDE.U32 UR8, UR39, UR10, UR8 ;  /* 0x0000000a270872a5 */ /* 0x000fe2000f8e0008 */
[----:B------:R-:W-:Y:S02]  /*e5f0*/  VIADD R30, R6, UR40 ;  /* 0x00000028061e7c36 */ /* 0x000fe40008000000 */
[----:B0-----:R-:W-:Y:S01]  /*e600*/  VIADD R4, R2, UR40 ;  /* 0x0000002802047c36 */ /* 0x001fe20008000000 */
[----:B------:R-:W-:-:S03]  /*e610*/  UIMAD UR9, UR39, UR11, UR9 ;  /* 0x0000000b270972a4 */ /* 0x000fc6000f8e0209 */
[----:B------:R-:W-:Y:S01]  /*e620*/  ULDC.64 UR10, c[0x0][0xaf0] ;  /* 0x0002bc00000a7ab9 */ /* 0x000fe20000000a00 */
[----:B-1----:R-:W-:Y:S01]  /*e630*/  ISETP.NE.AND P0, PT, R11, 0x1, PT ;  /* 0x000000010b00780c */ /* 0x002fe20003f05270 */
[----:B------:R-:W-:Y:S01]  /*e640*/  UIMAD UR38, UR38, UR10, URZ ;  /* 0x0000000a262672a4 */ /* 0x000fe2000f8e023f */
[----:B------:R-:W-:Y:S01]  /*e650*/  MOV R5, R4 ;  /* 0x0000000400057202 */ /* 0x000fe20000000f00 */
        /* <DEDUP_REMOVED lines=27> */
[----:B-----5:R-:W-:Y:S02]  /*e810*/  IMAD R11, R0, R11, RZ ;  /* 0x0000000b000b7224 */ /* 0x020fe400078e02ff */
[----:B------:R-:W-:Y:S01]  /*e820*/  VIADD R0, R30, 0x30 ;  /* 0x000000301e007836 */ /* 0x000fe20000000000 */
        /* <DEDUP_REMOVED lines=28> */
.L_x_15647:
[----:B------:R-:W-:Y:S05]  /*e9f0*/  BSYNC B0 ;  /* 0x0000000000007941 */ /* 0x000fea0003800000 */
.L_x_15643:
[----:B------:R-:W-:Y:S02]  /*ea00*/  ULDC UR4, c[0x0][0xc3c] ;  /* 0x00030f0000047ab9 */ /* 0x000fe40000000800 */
[----:B------:R-:W-:-:S13]  /*ea10*/  ISETP.GE.AND P0, PT, R31, UR4, PT ;  /* 0x000000041f007c0c */ /* 0x000fda000bf06270 */
[----:B------:R-:W-:Y:S05]  /*ea20*/  @!P0 BRA `(.L_x_15653) ;  /* 0xffffff2000f48947 */ /* 0x000fea000383ffff */
[----:B------:R-:W-:Y:S05]  /*ea30*/  EXIT ;  /* 0x000000000000794d */ /* 0x000fea0003800000 */
.L_x_15600:
        /* <DEDUP_REMOVED lines=63> */
.L_x_15657:
        /* <DEDUP_REMOVED lines=35> */
.L_x_15655:
[----:B------:R-:W-:-:S05]  /*f060*/  IADD3 R10, -R10, R9, RZ ;  /* 0x000000090a0a7210 */ /* 0x000fca0007ffe1ff */
        /* <DEDUP_REMOVED lines=16> */
.L_x_15658:
        /* <DEDUP_REMOVED lines=30> */
[----:B------:R-:W-:-:S05]  /*f350*/  @P0 IADD3 R2, R2, 0x1, RZ ;  /* 0x0000000102020810 */ /* 0x000fca0007ffe0ff */
        /* <DEDUP_REMOVED lines=13> */
[----:B------:R-:W-:Y:S01]  /*f430*/  IMAD R3, R2, R8, R3 ;  /* 0x0000000802037224 */ /* 0x000fe200078e0203 */
[----:B------:R-:W-:-:S04]  /*f440*/  IADD3 R8, -R12, RZ, RZ ;  /* 0x000000ff0c087210 */ /* 0x000fc80007ffe1ff */
        /* <DEDUP_REMOVED lines=17> */
.L_x_15659:
        /* <DEDUP_REMOVED lines=31> */
[----:B------:R-:W-:-:S03]  /*f750*/  IMAD.MOV R2, RZ, RZ, -R2 ;  /* 0x000000ffff027224 */ /* 0x000fc600078e0a02 */
[----:B------:R-:W-:Y:S01]  /*f760*/  IADD3 R3, -R9, RZ, RZ ;  /* 0x000000ff09037210 */ /* 0x000fe20007ffe1ff */
        /* <DEDUP_REMOVED lines=31> */
.L_x_15660:
[----:B01----:R-:W-:-:S05]  /*f960*/  LOP3.LUT R3, RZ, R2, RZ, 0x33, !PT ;  /* 0x00000002ff037212 */ /* 0x003fca00078e33ff */
[----:B------:R-:W-:-:S05]  /*f970*/  IMAD.IADD R2, R6, 0x1, R3 ;  /* 0x0000000106027824 */ /* 0x000fca00078e0203 */
[----:B------:R1:W-:Y:S01]  /*f980*/  STL [R1+0x24], R2 ;  /* 0x0000240201007387 */ /* 0x0003e20000100800 */
[----:B------:R-:W-:Y:S05]  /*f990*/  BRA `(.L_x_15661) ;  /* 0x0000000000107947 */ /* 0x000fea0003800000 */
.L_x_15656:
[----:B------:R0:W-:Y:S01]  /*f9a0*/  STL [R1+0x20], R8 ;  /* 0x0000200801007387 */ /* 0x0001e20000100800 */
[----:B------:R-:W-:-:S03]  /*f9b0*/  ULDC UR40, c[0x0][0xc3c] ;  /* 0x00030f0000287ab9 */ /* 0x000fc60000000800 */
[----:B------:R0:W-:Y:S04]  /*f9c0*/  STL [R1+0x24], RZ ;  /* 0x000024ff01007387 */ /* 0x0001e80000100800 */
[----:B------:R0:W-:Y:S02]  /*f9d0*/  STL [R1+0x28], RZ ;  /* 0x000028ff01007387 */ /* 0x0001e40000100800 */
.L_x_15661:
[----:B------:R-:W2:Y:S04]  /*f9e0*/  LDL R4, [R1+0x20] ;  /* 0x0000200001047983 */ /* 0x000ea80000100800 */
[----:B------:R-:W2:Y:S04]  /*f9f0*/  LDL R5, [R1+0x24] ;  /* 0x0000240001057983 */ /* 0x000ea80000100800 */
[----:B------:R-:W2:Y:S01]  /*fa00*/  LDL R6, [R1+0x28] ;  /* 0x0000280001067983 */ /* 0x000ea20000100800 */
[----:B------:R-:W-:Y:S02]  /*fa10*/  ISETP.NE.AND P0, PT, R0, RZ, PT ;  /* 0x000000ff0000720c */ /* 0x000fe40003f05270 */
[----:B-1----:R-:W-:-:S11]  /*fa20*/  MOV R2, UR40 ;  /* 0x0000002800027c02 */ /* 0x002fd60008000f00 */
[----:B------:R-:W1:Y:S01]  /*fa30*/  @!P0 S2R R3, SR_CgaCtaId ;  /* 0x0000000000038919 */ /* 0x000e620000008800 */
[----:B------:R-:W-:Y:S01]  /*fa40*/  @!P0 MOV R0, 0x400 ;  /* 0x0000040000008802 */ /* 0x000fe20000000f00 */
[----:B------:R-:W-:-:S03]  /*fa50*/  @!P0 IMAD.MOV.U32 R7, RZ, RZ, R2 ;  /* 0x000000ffff078224 */ /* 0x000fc600078e0002 */
[----:B-1----:R-:W-:-:S05]  /*fa60*/  @!P0 LEA R0, R3, R0, 0x18 ;  /* 0x0000000003008211 */ /* 0x002fca00078ec0ff */
[----:B--2---:R1:W-:Y:S01]  /*fa70*/  @!P0 STS.128 [R0+0x132d0], R4 ;  /* 0x0132d00400008388 */ /* 0x0043e20000000c00 */
[----:B------:R-:W-:Y:S06]  /*fa80*/  BAR.ARV 0x5, 0x200 ;  /* 0x0148000000007b1d */ /* 0x000fec0000002000 */
.L_x_15654:
[----:B-1----:R-:W-:Y:S01]  /*fa90*/  IMAD.MOV.U32 R0, RZ, RZ, 0x1 ;  /* 0x00000001ff007424 */ /* 0x002fe200078e00ff */
[----:B------:R-:W-:Y:S01]  /*faa0*/  ULDC UR4, c[0x0][0xc3c] ;  /* 0x00030f0000047ab9 */ /* 0x000fe20000000800 */
[----:B------:R1:W-:Y:S01]  /*fab0*/  STL [R1], RZ ;  /* 0x000000ff01007387 */ /* 0x0003e20000100800 */
[----:B------:R-:W-:-:S03]  /*fac0*/  UISETP.GE.AND UP0, UPT, UR40, UR4, UPT ;  /* 0x000000042800728c */ /* 0x000fc6000bf06270 */
[----:B------:R1:W-:Y:S03]  /*fad0*/  STL [R1+0xc], R0 ;  /* 0x00000c0001007387 */ /* 0x0003e60000100800 */
[----:B------:R-:W-:Y:S01]  /*fae0*/  PLOP3.LUT P0, PT, PT, PT, UP0, 0x80, 0x0 ;  /* 0x000000000000781c */ /* 0x000fe20003f0f008 */
[----:B------:R1:W-:-:S12]  /*faf0*/  STL [R1+0x40], RZ ;  /* 0x000040ff01007387 */ /* 0x0003d80000100800 */
[----:B-1----:R-:W-:Y:S05]  /*fb00*/  @P0 BRA `(.L_x_15662) ;  /* 0x0000006000380947 */ /* 0x002fea0003800000 */
[----:B------:R-:W1:Y:S01]  /*fb10*/  S2R R9, SR_TID.X ;  /* 0x0000000000097919 */ /* 0x000e620000002100 */
[----:B------:R-:W2:Y:S01]  /*fb20*/  S2UR UR4, SR_CgaCtaId ;  /* 0x00000000000479c3 */ /* 0x000ea20000008800 */
[----:B------:R-:W-:Y:S01]  /*fb30*/  MOV R16, 0x400 ;  /* 0x0000040000107802 */ /* 0x000fe20000000f00 */
[----:B------:R-:W-:Y:S01]  /*fb40*/  ULOP3.LUT UR44, UR36, 0x2, URZ, 0xfc, !UPT ;  /* 0x00000002242c7892 */ /* 0x000fe2000f8efc3f */
[----:B------:R3:W-:Y:S01]  /*fb50*/  STL [R1+0x40], RZ ;  /* 0x000040ff01007387 */ /* 0x0007e20000100800 */
[----:B------:R-:W-:Y:S01]  /*fb60*/  ULOP3.LUT UR45, UR36, 0x1, URZ, 0xfc, !UPT ;  /* 0x00000001242d7892 */ /* 0x000fe2000f8efc3f */
[----:B------:R-:W-:Y:S01]  /*fb70*/  ULDC UR46, c[0x0][0xc] ;  /* 0x00000300002e7ab9 */ /* 0x000fe20000000800 */
[C---:B-1----:R-:W-:Y:S01]  /*fb80*/  IMAD.SHL.U32 R23, R9.reuse, 0x40, RZ ;  /* 0x0000004009177824 */ /* 0x042fe200078e00ff */
[--C-:B------:R-:W-:Y:S01]  /*fb90*/  SHF.R.U32.HI R0, RZ, 0x1, R9.reuse ;  /* 0x00000001ff007819 */ /* 0x100fe20000011609 */
[C---:B------:R-:W-:Y:S02]  /*fba0*/  IMAD.SHL.U32 R2, R9.reuse, 0x20, RZ ;  /* 0x0000002009027824 */ /* 0x040fe400078e00ff */
[----:B0-----:R-:W-:Y:S01]  /*fbb0*/  IMAD.SHL.U32 R4, R9, 0x8, RZ ;  /* 0x0000000809047824 */ /* 0x001fe200078e00ff */
[----:B------:R-:W-:Y:S01]  /*fbc0*/  LOP3.LUT R3, R23, 0x180, RZ, 0xc0, !PT ;  /* 0x0000018017037812 */ /* 0x000fe200078ec0ff */
[C---:B------:R-:W-:Y:S01]  /*fbd0*/  IMAD.SHL.U32 R8, R9.reuse, 0x4, RZ ;  /* 0x0000000409087824 */ /* 0x040fe200078e00ff */
[----:B------:R-:W-:Y:S01]  /*fbe0*/  LOP3.LUT R5, R2, 0x80, RZ, 0xc0, !PT ;  /* 0x0000008002057812 */ /* 0x000fe200078ec0ff */
[----:B------:R-:W-:Y:S01]  /*fbf0*/  IMAD.SHL.U32 R6, R9, 0x2, RZ ;  /* 0x0000000209067824 */ /* 0x000fe200078e00ff */
        /* <DEDUP_REMOVED lines=11> */
[----:B------:R-:W-:Y:S01]  /*fcb0*/  LOP3.LUT R22, R22, R5, RZ, 0xfc, !PT ;  /* 0x0000000516167212 */ /* 0x000fe200078efcff */
[----:B--2---:R-:W-:Y:S01]  /*fcc0*/  IMAD.U32 R5, RZ, RZ, UR4 ;  /* 0x00000004ff057e24 */ /* 0x004fe2000f8e00ff */
[----:B------:R-:W-:Y:S02]  /*fcd0*/  SHF.R.U32.HI R4, RZ, 0x2, R9 ;  /* 0x00000002ff047819 */ /* 0x000fe40000011609 */
[----:B------:R-:W-:Y:S01]  /*fce0*/  LOP3.LUT R3, R3, 0x30, R6, 0x78, !PT ;  /* 0x0000003003037812 */ /* 0x000fe200078e7806 */
[----:B------:R-:W-:Y:S01]  /*fcf0*/  IMAD.MOV.U32 R6, RZ, RZ, 0x1 ;  /* 0x00000001ff067424 */ /* 0x000fe200078e00ff */
[----:B------:R-:W-:-:S02]  /*fd00*/  LOP3.LUT R4, R4, 0x60, R2, 0xf8, !PT ;  /* 0x0000006004047812 */ /* 0x000fc400078ef802 */
[----:B------:R-:W-:Y:S02]  /*fd10*/  LEA R16, R5, R16, 0x18 ;  /* 0x0000001005107211 */ /* 0x000fe400078ec0ff */
[----:B------:R-:W-:Y:S01]  /*fd20*/  LOP3.LUT R2, R3, 0x640, R0, 0xf8, !PT ;  /* 0x0000064003027812 */ /* 0x000fe200078ef800 */
[----:B------:R3:W-:Y:S01]  /*fd30*/  STL [R1+0xc], R6 ;  /* 0x00000c0601007387 */ /* 0x0007e20000100800 */
[----:B------:R-:W-:-:S03]  /*fd40*/  LOP3.LUT R3, R4, 0x80, RZ, 0xfc, !PT ;  /* 0x0000008004037812 */ /* 0x000fc600078efcff */
[----:B------:R-:W-:Y:S01]  /*fd50*/  IMAD.IADD R0, R16, 0x1, R2 ;  /* 0x0000000110007824 */ /* 0x000fe200078e0202 */
[----:B------:R3:W-:Y:S04]  /*fd60*/  STL [R1+0x30], R5 ;  /* 0x0000300501007387 */ /* 0x0007e80000100800 */
[----:B------:R3:W-:Y:S04]  /*fd70*/  STL [R1], RZ ;  /* 0x000000ff01007387 */ /* 0x0007e80000100800 */
[----:B------:R3:W-:Y:S04]  /*fd80*/  STL [R1+0x34], R2 ;  /* 0x0000340201007387 */ /* 0x0007e80000100800 */
[----:B------:R3:W-:Y:S02]  /*fd90*/  STL [R1+0x3c], R0 ;  /* 0x00003c0001007387 */ /* 0x0007e40000100800 */
.L_x_15738:
[----:B------:R-:W-:Y:S01]  /*fda0*/  ULDC.64 UR4, c[0x0][0xc88] ;  /* 0x0003220000047ab9 */ /* 0x000fe20000000a00 */
[----:B------:R-:W-:Y:S01]  /*fdb0*/  ULDC.64 UR8, c[0x0][0xa28] ;  /* 0x00028a0000087ab9 */ /* 0x000fe20000000a00 */
[----:B------:R-:W-:Y:S01]  /*fdc0*/  UIMAD.WIDE UR4, UR40, 0x4, UR4 ;  /* 0x00000004280478a5 */ /* 0x000fe2000f8e0204 */
[----:B------:R-:W-:-:S05]  /*fdd0*/  ULDC.64 UR6, c[0x0][0xa00] ;  /* 0x0002800000067ab9 */ /* 0x000fca0000000a00 */
[----:B--23--:R-:W-:Y:S01]  /*fde0*/  IMAD.U32 R2, RZ, RZ, UR4 ;  /* 0x00000004ff027e24 */ /* 0x00cfe2000f8e00ff */
[----:B------:R-:W-:-:S05]  /*fdf0*/  MOV R3, UR5 ;  /* 0x0000000500037c02 */ /* 0x000fca0008000f00 */
[----:B------:R-:W2:Y:S01]  /*fe00*/  LDG.E R2, desc[UR54][R2.64] ;  /* 0x0000003602027981 */ /* 0x000ea2000c1e1900 */
[----:B------:R-:W-:Y:S02]  /*fe10*/  UISETP.NE.U32.AND UP0, UPT, UR8, URZ, UPT ;  /* 0x0000003f0800728c */ /* 0x000fe4000bf05070 */
[----:B------:R-:W-:Y:S02]  /*fe20*/  UISETP.NE.U32.AND UP1, UPT, UR6, URZ, UPT ;  /* 0x0000003f0600728c */ /* 0x000fe4000bf25070 */
[----:B------:R-:W-:Y:S02]  /*fe30*/  UISETP.NE.AND.EX UP0, UPT, UR9, URZ, UPT, UP0 ;  /* 0x0000003f0900728c */ /* 0x000fe4000bf05300 */
[----:B------:R-:W-:-:S04]  /*fe40*/  UISETP.NE.AND.EX UP2, UPT, UR7, URZ, UPT, UP1 ;  /* 0x0000003f0700728c */ /* 0x000fc8000bf45310 */
[----:B------:R-:W-:Y:S01]  /*fe50*/  PLOP3.LUT P0, PT, PT, PT, UP0, 0x80, 0x0 ;  /* 0x000000000000781c */ /* 0x000fe20003f0f008 */
[----:B-----5:R-:W-:Y:S01]  /*fe60*/  IMAD.MOV.U32 R24, RZ, RZ, RZ ;  /* 0x000000ffff187224 */ /* 0x020fe200078e00ff */
[----:B------:R-:W-:Y:S01]  /*fe70*/  PLOP3.LUT P1, PT, PT, PT, UP2, 0x80, 0x0 ;  /* 0x000000000000781c */ /* 0x000fe20003f2f028 */
[----:B------:R-:W-:Y:S01]  /*fe80*/  UMOV UR37, URZ ;  /* 0x0000003f00257c82 */ /* 0x000fe20008000000 */
[----:B--2---:R-:W-:Y:S01]  /*fe90*/  R2UR UR42, R2 ;  /* 0x00000000022a72ca */ /* 0x004fe200000e0000 */
[----:B------:R-:W-:-:S12]  /*fea0*/  UP2UR UR43, UPR, URZ, 0x4 ;  /* 0x000000043f2b7883 */ /* 0x000fd80008000000 */
        /* <DEDUP_REMOVED lines=9> */
[----:B0-----:R-:W-:-:S03]  /*ff40*/  IMAD.U32 R4, RZ, RZ, UR4 ;  /* 0x00000004ff047e24 */ /* 0x001fc6000f8e00ff */
[----:B------:R-:W-:Y:S01]  /*ff50*/  IMAD.U32 R5, RZ, RZ, UR5 ;  /* 0x00000005ff057e24 */ /* 0x000fe2000f8e00ff */
[----:B------:R-:W-:Y:S01]  /*ff60*/  ULDC.64 UR4, c[0x0][0xa18] ;  /* 0x0002860000047ab9 */ /* 0x000fe20000000a00 */
[----:B------:R-:W2:Y:S01]  /*ff70*/  @P1 LDG.E R0, desc[UR54][R2.64] ;  /* 0x0000003602001981 */ /* 0x000ea2000c1e1900 */
[----:B------:R-:W-:-:S03]  /*ff80*/  UISETP.NE.U32.AND UP0, UPT, UR4, URZ, UPT ;  /* 0x0000003f0400728c */ /* 0x000fc6000bf05070 */
[----:B------:R0:W3:Y:S01]  /*ff90*/  @P0 LDG.E R24, desc[UR54][R4.64] ;  /* 0x0000003604180981 */ /* 0x0000e2000c1e1900 */
[----:B------:R-:W-:-:S06]  /*ffa0*/  UISETP.NE.AND.EX UP0, UPT, UR5, URZ, UPT, UP0 ;  /* 0x0000003f0500728c */ /* 0x000fcc000bf05300 */
[----:B------:R-:W-:Y:S01]  /*ffb0*/  PLOP3.LUT P1, PT, PT, PT, UP0, 0x80, 0x0 ;  /* 0x000000000000781c */ /* 0x000fe20003f2f008 */
[----:B0-----:R-:W0:Y:S04]  /*ffc0*/  LDC.64 R4, c[0x0][0x418] ;  /* 0x00010600ff047b82 */ /* 0x001e280000000a00 */
[----:B------:R-:W-:-:S04]  /*ffd0*/  @UP0 UIADD3 UR4, UP1, UR38, UR4, URZ ;  /* 0x0000000426040290 */ /* 0x000fc8000ff3e03f */
[----:B------:R-:W-:Y:S02]  /*ffe0*/  @UP0 UIADD3.X UR5, UR39, UR5, URZ, UP1, !UPT ;  /* 0x0000000527050290 */ /* 0x000fe40008ffe43f */
[----:B------:R-:W-:-:S04]  /*fff0*/  IMAD.U32 R6, RZ, RZ, UR4 ;  /* 0x00000004ff067e24 */ /* 0x000fc8000f8e00ff */
[----:B------:R-:W-:-:S05]  /*10000*/  IMAD.U32 R7, RZ, RZ, UR5 ;  /* 0x00000005ff077e24 */ /* 0x000fca000f8e00ff */
[----:B------:R1:W5:Y:S01]  /*10010*/  @P1 LDG.E R25, desc[UR54][R6.64] ;  /* 0x0000003606191981 */ /* 0x000362000c1e1900 */
[----:B------:R-:W-:Y:S02]  /*10020*/  PLOP3.LUT P2, PT, PT, PT, UP2, 0x80, 0x0 ;  /* 0x000000000000781c */ /* 0x000fe40003f4f028 */
[----:B0-----:R-:W-:-:S04]  /*10030*/  ISETP.NE.U32.AND P0, PT, R4, RZ, PT ;  /* 0x000000ff0400720c */ /* 0x001fc80003f05070 */
[----:B------:R-:W-:Y:S02]  /*10040*/  ISETP.NE.AND.EX P0, PT, R5, RZ, PT, P0 ;  /* 0x000000ff0500720c */ /* 0x000fe40003f05300 */
[----:B------:R-:W0:Y:S05]  /*10050*/  LDC R5, c[0x0][0x2f0] ;  /* 0x0000bc00ff057b82 */ /* 0x000e2a0000000800 */
[----:B--2---:R-:W-:-:S03]  /*10060*/  @P2 R2UR UR37, R0 ;  /* 0x00000000002522ca */ /* 0x004fc600000e0000 */
[----:B------:R-:W2:Y:S01]  /*10070*/  LDC R0, c[0x0][0x424] ;  /* 0x00010900ff007b82 */ /* 0x000ea20000000800 */
[----:B---3--:R1:W-:Y:S01]  /*10080*/  STL [R1+0x14], R24 ;  /* 0x0000141801007387 */ /* 0x0083e20000100800 */
[----:B0-----:R-:W-:Y:S10]  /*10090*/  @P1 BRA `(.L_x_15663) ;  /* 0x00000000001c1947 */ /* 0x001ff40003800000 */
[----:B------:R-:W-:Y:S01]  /*100a0*/  UISETP.NE.AND UP0, UPT, UR43, URZ, UPT ;  /* 0x0000003f2b00728c */ /* 0x000fe2000bf05270 */
[----:B-----5:R-:W0:Y:S05]  /*100b0*/  LDC R25, c[0x0][0x288] ;  /* 0x0000a200ff197b82 */ /* 0x020e2a0000000800 */
[----:B------:R-:W-:-:S13]  /*100c0*/  PLOP3.LUT P1, PT, PT, PT, UP0, 0x40, 0x0 ;  /* 0x000000000000781c */ /* 0x000fda0003f2e808 */
[----:B------:R-:W-:Y:S05]  /*100d0*/  @P1 BRA `(.L_x_15663) ;  /* 0x00000000000c1947 */ /* 0x000fea0003800000 */
[----:B------:R-:W3:Y:S04]  /*100e0*/  LDG.E R4, desc[UR54][R2.64] ;  /* 0x0000003602047981 */ /* 0x000ee8000c1e1900 */
[----:B0-----:R-:W3:Y:S02]  /*100f0*/  LDG.E R25, desc[UR54][R2.64+0x4] ;  /* 0x0000043602197981 */ /* 0x001ee4000c1e1900 */
[----:B---3--:R-:W-:-:S07]  /*10100*/  IMAD.IADD R25, R25, 0x1, -R4 ;  /* 0x0000000119197824 */ /* 0x008fce00078e0a04 */
.L_x_15663:
[----:B------:R-:W-:Y:S01]  /*10110*/  IMAD.U32 R4, RZ, RZ, UR42 ;  /* 0x0000002aff047e24 */ /* 0x000fe2000f8e00ff */
[----:B------:R-:W-:Y:S01]  /*10120*/  ULDC.64 UR4, c[0x0][0xa20] ;  /* 0x0002880000047ab9 */ /* 0x000fe20000000a00 */
[----:B--2---:R-:W-:Y:S02]  /*10130*/  SEL R0, R0, 0x1, P0 ;  /* 0x0000000100007807 */ /* 0x004fe40000000000 */
[----:B------:R-:W-:Y:S01]  /*10140*/  ISETP.NE.U32.AND P1, PT, RZ, UR4, PT ;  /* 0x00000004ff007c0c */ /* 0x000fe2000bf25070 */
[----:B------:R2:W-:Y:S02]  /*10150*/  STL [R1+0x8], R4 ;  /* 0x0000080401007387 */ /* 0x0005e40000100800 */
        /* <DEDUP_REMOVED lines=9> */
.L_x_15664:
[----:B------:R-:W-:Y:S02]  /*101f0*/  ULDC.64 UR4, c[0x0][0xa08] ;  /* 0x0002820000047ab9 */ /* 0x000fe40000000a00 */
[----:B------:R-:W-:-:S04]  /*10200*/  ISETP.NE.U32.AND P0, PT, RZ, UR4, PT ;  /* 0x00000004ff007c0c */ /* 0x000fc8000bf05070 */
[----:B------:R-:W-:-:S13]  /*10210*/  ISETP.NE.AND.EX P0, PT, RZ, UR5, PT, P0 ;  /* 0x00000005ff007c0c */ /* 0x000fda000bf05300 */
[----:B------:R-:W-:Y:S05]  /*10220*/  @!P0 BRA `(.L_x_15665) ;  /* 0x0000000000148947 */ /* 0x000fea0003800000 */
[----:B------:R-:W3:Y:S02]  /*10230*/  LDC.64 R2, c[0x0][0xa08] ;  /* 0x00028200ff027b82 */ /* 0x000ee40000000a00 */
[----:B---3--:R-:W-:-:S05]  /*10240*/  IMAD.WIDE R2, R4, 0x4, R2 ;  /* 0x0000000404027825 */ /* 0x008fca00078e0202 */
[----:B------:R-:W3:Y:S04]  /*10250*/  LDG.E R18, desc[UR54][R2.64] ;  /* 0x0000003602127981 */ /* 0x000ee8000c1e1900 */
[----:B------:R-:W3:Y:S02]  /*10260*/  LDG.E R5, desc[UR54][R2.64+0x4] ;  /* 0x0000043602057981 */ /* 0x000ee4000c1e1900 */
[----:B---3--:R-:W-:-:S07]  /*10270*/  IMAD.IADD R18, R5, 0x1, -R18 ;  /* 0x0000000105127824 */ /* 0x008fce00078e0a12 */
.L_x_15665:
[----:B------:R-:W4:Y:S01]  /*10280*/  LDL R0, [R1+0x24] ;  /* 0x0000240001007983 */ /* 0x000f220000100800 */
[----:B---3--:R-:W3:Y:S03]  /*10290*/  LDC R2, c[0x0][0x448] ;  /* 0x00011200ff027b82 */ /* 0x008ee60000000800 */
[----:B------:R-:W2:Y:S04]  /*102a0*/  LDL.LU R19, [R1+0x10] ;  /* 0x0000100001137983 */ /* 0x000ea80000300800 */
[----:B------:R-:W2:Y:S01]  /*102b0*/  LDL R17, [R1+0x28] ;  /* 0x0000280001117983 */ /* 0x000ea20000100800 */
[----:B---3--:R-:W-:-:S13]  /*102c0*/  ISETP.NE.AND P0, PT, R2, 0x1, PT ;  /* 0x000000010200780c */ /* 0x008fda0003f05270 */
[----:B------:R-:W3:Y:S08]  /*102d0*/  @P0 LDC R3, c[0x0][0x44c] ;  /* 0x00011300ff030b82 */ /* 0x000ef00000000800 */
[----:B------:R-:W0:Y:S01]  /*102e0*/  @P0 LDC R2, c[0x0][0x450] ;  /* 0x00011400ff020b82 */ /* 0x000e220000000800 */
[----:B-----5:R-:W-:Y:S02]  /*102f0*/  IMAD.IADD R18, R18, 0x1, -R24 ;  /* 0x0000000112127824 */ /* 0x020fe400078e0a18 */
[----:B----4-:R-:W-:-:S05]  /*10300*/  IMAD R0, R0, 0xc0, RZ ;  /* 0x000000c000007824 */ /* 0x010fca00078e02ff */
[----:B------:R-:W-:-:S05]  /*10310*/  IADD3 R0, R0, 0xbf, RZ ;  /* 0x000000bf00007810 */ /* 0x000fca0007ffe0ff */
[----:B---3--:R-:W-:-:S05]  /*10320*/  @P0 IMAD.HI.U32 R3, R0, R3, RZ ;  /* 0x0000000300030227 */ /* 0x008fca00078e00ff */
[----:B0-----:R-:W-:Y:S02]  /*10330*/  @P0 SHF.R.U32.HI R0, RZ, R2, R3 ;  /* 0x00000002ff000219 */ /* 0x001fe40000011603 */
[----:B------:R-:W-:-:S05]  /*10340*/  IADD3 R3, R18, 0xa0, -R25 ;  /* 0x000000a012037810 */ /* 0x000fca0007ffe819 */
[----:B------:R-:W-:-:S04]  /*10350*/  IMAD.IADD R0, R3, 0x1, R0 ;  /* 0x0000000103007824 */ /* 0x000fc800078e0200 */
[----:B------:R-:W-:-:S04]  /*10360*/  IMAD.HI R2, R0, 0x66666667, RZ ;  /* 0x6666666700027827 */ /* 0x000fc800078e02ff */
[----:B------:R-:W-:Y:S01]  /*10370*/  VIADD R0, R18, 0x9f ;  /* 0x0000009f12007836 */ /* 0x000fe20000000000 */
[----:B------:R-:W-:-:S03]  /*10380*/  SHF.R.U32.HI R3, RZ, 0x1f, R2 ;  /* 0x0000001fff037819 */ /* 0x000fc60000011602 */
[----:B------:R-:W-:Y:S01]  /*10390*/  IMAD.HI R0, R0, 0x66666667, RZ ;  /* 0x6666666700007827 */ /* 0x000fe200078e02ff */
[----:B--2---:R-:W-:Y:S02]  /*103a0*/  LOP3.LUT R19, R19, 0xffffffdf, RZ, 0xc0, !PT ;  /* 0xffffffdf13137812 */ /* 0x004fe400078ec0ff */
[----:B------:R-:W-:Y:S02]  /*103b0*/  LEA.HI.SX32 R5, R2, R3, 0x1a ;  /* 0x0000000302057211 */ /* 0x000fe400078fd2ff */
[----:B------:R-:W-:Y:S02]  /*103c0*/  SHF.R.U32.HI R3, RZ, 0x1f, R0 ;  /* 0x0000001fff037819 */ /* 0x000fe40000011600 */
[----:B------:R-:W-:Y:S02]  /*103d0*/  @P0 LOP3.LUT R19, R19, 0x20, RZ, 0xfc, !PT ;  /* 0x0000002013130812 */ /* 0x000fe400078efcff */
[----:B------:R-:W-:-:S03]  /*103e0*/  LEA.HI.SX32 R0, R0, R3, 0x1a ;  /* 0x0000000300007211 */ /* 0x000fc600078fd2ff */
[----:B------:R0:W-:Y:S01]  /*103f0*/  STL [R1+0x10], R19 ;  /* 0x0000101301007387 */ /* 0x0001e20000100800 */
[----:B------:R-:W-:-:S04]  /*10400*/  VIMNMX R0, R0, R5, PT ;  /* 0x0000000500007248 */ /* 0x000fc80003fe0100 */
[----:B------:R-:W-:Y:S02]  /*10410*/  ISETP.GE.AND P0, PT, R0, 0x1, PT ;  /* 0x000000010000780c */ /* 0x000fe40003f06270 */
[C---:B------:R-:W-:Y:S02]  /*10420*/  LOP3.LUT R2, R17.reuse, 0xff000000, RZ, 0xc0, !PT ;  /* 0xff00000011027812 */ /* 0x040fe400078ec0ff */
[----:B------:R-:W-:Y:S02]  /*10430*/  LOP3.LUT R3, R17, 0xff0000, RZ, 0xc0, !PT ;  /* 0x00ff000011037812 */ /* 0x000fe400078ec0ff */
[----:B------:R-:W-:-:S04]  /*10440*/  SHF.R.U32.HI R2, RZ, 0x8, R2 ;  /* 0x00000008ff027819 */ /* 0x000fc80000011602 */
[----:B------:R-:W-:Y:S01]  /*10450*/  LEA.HI R4, R3, R2, RZ, 0x10 ;  /* 0x0000000203047211 */ /* 0x000fe200078f80ff */
[----:B------:R-:W-:Y:S02]  /*10460*/  IMAD.MOV.U32 R3, RZ, RZ, RZ ;  /* 0x000000ffff037224 */ /* 0x000fe400078e00ff */
[----:B0-----:R-:W-:Y:S05]  /*10470*/  @!P0 BRA `(.L_x_15666) ;  /* 0x0000000000748947 */ /* 0x001fea0003800000 */
[----:B------:R-:W-:-:S04]  /*10480*/  SHF.R.U32.HI R5, RZ, 0x10, R4 ;  /* 0x00000010ff057819 */ /* 0x000fc80000011604 */
[----:B------:R-:W-:-:S13]  /*10490*/  ISETP.NE.AND P0, PT, R5, RZ, PT ;  /* 0x000000ff0500720c */ /* 0x000fda0003f05270 */
[----:B------:R-:W1:Y:S02]  /*104a0*/  @!P0 LDC R5, c[0x0][0x9f0] ;  /* 0x00027c00ff058b82 */ /* 0x000e640000000800 */
[----:B-1----:R-:W-:Y:S02]  /*104b0*/  IABS R7, R5 ;  /* 0x0000000500077213 */ /* 0x002fe40000000000 */
        /* <DEDUP_REMOVED lines=25> */
.L_x_15666:
[----:B------:R-:W-:Y:S01]  /*10650*/  LOP3.LUT R4, R4, 0xff, RZ, 0xc0, !PT ;  /* 0x000000ff04047812 */ /* 0x000fe200078ec0ff */
[----:B------:R-:W-:Y:S04]  /*10660*/  BSSY B7, `(.L_x_15667) ;  /* 0x0000446000077945 */ /* 0x000fe80003800000 */
[----:B------:R-:W-:-:S05]  /*10670*/  IMAD R2, R4, R3, RZ ;  /* 0x0000000304027224 */ /* 0x000fca00078e02ff */
        /* <DEDUP_REMOVED lines=18> */
[----:B-1----:R-:W0:Y:S01]  /*107a0*/  POPC R7, R4 ;  /* 0x0000000400077309 */ /* 0x002e220000000000 */
[----:B--2---:R-:W0:Y:S02]  /*107b0*/  SHFL.IDX PT, R0, R3, R0, 0x1f ;  /* 0x00001f0003007589 */ /* 0x004e2400000e0000 */
[----:B0-----:R-:W-:-:S05]  /*107c0*/  IADD3 R0, R0, UR46, R7 ;  /* 0x0000002e00007c10 */ /* 0x001fca000fffe007 */
[----:B------:R2:W-:Y:S01]  /*107d0*/  STL [R1+0x20], R0 ;  /* 0x0000200001007387 */ /* 0x0005e20000100800 */
[----:B------:R-:W-:Y:S05]  /*107e0*/  BRA `(.L_x_15669) ;  /* 0x0000004000b47947 */ /* 0x000fea0003800000 */
.L_x_15668:
        /* <DEDUP_REMOVED lines=20> */
.L_x_15671:
[----:B------:R-:W-:Y:S05]  /*10930*/  BSYNC B6 ;  /* 0x0000000000067941 */ /* 0x000fea0003800000 */
.L_x_15670:
[----:B------:R-:W-:Y:S01]  /*10940*/  VIADD R0, R16, 0x6000 ;  /* 0x0000600010007836 */ /* 0x000fe20000000000 */
[----:B------:R-:W-:Y:S01]  /*10950*/  BSSY B6, `(.L_x_15672) ;  /* 0x0000017000067945 */ /* 0x000fe20003800000 */
[----:B------:R-:W-:-:S03]  /*10960*/  IMAD.MOV.U32 R26, RZ, RZ, R19 ;  /* 0x000000ffff1a7224 */ /* 0x000fc600078e0013 */
[----:B------:R-:W-:Y:S02]  /*10970*/  LOP3.LUT P0, RZ, R0, 0x1bf, RZ, 0xc0, !PT ;  /* 0x000001bf00ff7812 */ /* 0x000fe4000780c0ff */
[----:B------:R-:W-:-:S11]  /*10980*/  LOP3.LUT R26, R26, 0xfffffffe, RZ, 0xc0, !PT ;  /* 0xfffffffe1a1a7812 */ /* 0x000fd600078ec0ff */
[----:B------:R-:W-:-:S05]  /*10990*/  @P0 LOP3.LUT R26, R26, 0x1, RZ, 0xfc, !PT ;  /* 0x000000011a1a0812 */ /* 0x000fca00078efcff */
[----:B------:R0:W-:Y:S01]  /*109a0*/  STL [R1+0x10], R26 ;  /* 0x0000101a01007387 */ /* 0x0001e20000100800 */
        /* <DEDUP_REMOVED lines=8> */
[----:B-1----:R-:W-:Y:S02]  /*10a30*/  IMAD.U32 R6, RZ, RZ, UR8 ;  /* 0x00000008ff067e24 */ /* 0x002fe4000f8e00ff */
[----:B------:R-:W-:Y:S02]  /*10a40*/  IMAD.U32 R7, RZ, RZ, UR9 ;  /* 0x00000009ff077e24 */ /* 0x000fe4000f8e00ff */
[----:B------:R-:W-:-:S02]  /*10a50*/  IMAD.U32 R10, RZ, RZ, UR4 ;  /* 0x00000004ff0a7e24 */ /* 0x000fc4000f8e00ff */
[----:B------:R-:W-:Y:S02]  /*10a60*/  IMAD.U32 R11, RZ, RZ, UR5 ;  /* 0x00000005ff0b7e24 */ /* 0x000fe4000f8e00ff */
[----:B------:R-:W-:Y:S02]  /*10a70*/  IMAD.MOV.U32 R8, RZ, RZ, 0x70 ;  /* 0x00000070ff087424 */ /* 0x000fe400078e00ff */
[----:B------:R-:W-:Y:S02]  /*10a80*/  IMAD.MOV.U32 R12, RZ, RZ, 0x1 ;  /* 0x00000001ff0c7424 */ /* 0x000fe400078e00ff */
[----:B------:R-:W-:-:S07]  /*10a90*/  IMAD.MOV.U32 R13, RZ, RZ, RZ ;  /* 0x000000ffff0d7224 */ /* 0x000fce00078e00ff */
[----:B------:R-:W-:-:S07]  /*10aa0*/  LEPC R20, `(.L_x_15673) ;  /* 0x000000001014794e */ /* 0x000fce0000000000 */
[----:B0-2---:R-:W-:Y:S05]  /*10ab0*/  CALL.ABS.NOINC R2 ;  /* 0x0000000002007343 */ /* 0x005fea0003c00000 */
.L_x_15673:
[----:B------:R-:W-:Y:S05]  /*10ac0*/  BSYNC B6 ;  /* 0x0000000000067941 */ /* 0x000fea0003800000 */
.L_x_15672:
        /* <DEDUP_REMOVED lines=20> */
.L_x_15675:
[----:B------:R-:W-:Y:S05]  /*10c10*/  BSYNC B6 ;  /* 0x0000000000067941 */ /* 0x000fea0003800000 */
.L_x_15674:
        /* <DEDUP_REMOVED lines=18> */
[----:B0-2---:R-:W-:Y:S05]  /*10d40*/  CALL.ABS.NOINC R2 ;  /* 0x0000000002007343 */ /* 0x005fea0003c00000 */
.L_x_15677:
[----:B------:R-:W-:Y:S05]  /*10d50*/  BSYNC B6 ;  /* 0x0000000000067941 */ /* 0x000fea0003800000 */
.L_x_15676:
        /* <DEDUP_REMOVED lines=18> */
.L_x_15758:
[----:B------:R-:W0:Y:S01]  /*10e80*/  S2R R0, SR_TID.X ;  /* 0x0000000000007919 */ /* 0x000e220000002100 */
[----:B------:R-:W-:Y:S01]  /*10e90*/  UMOV UR4, 0xa0 ;  /* 0x000000a000047882 */ /* 0x000fe20000000000 */
[----:B------:R-:W3:Y:S01]  /*10ea0*/  @P2 LDC R5, c[0x0][0x434] ;  /* 0x00010d00ff052b82 */ /* 0x000ee20000000800 */
[----:B------:R-:W-:Y:S01]  /*10eb0*/  UIMAD UR4, UR47, UR4, -0xa0 ;  /* 0xffffff602f0474a4 */ /* 0x000fe2000f8e0204 */
[----:B------:R-:W4:Y:S01]  /*10ec0*/  S2R R11, SR_TID.X ;  /* 0x00000000000b7919 */ /* 0x000f220000002100 */
[----:B------:R-:W-:Y:S01]  /*10ed0*/  SHF.R.S32.HI R10, RZ, 0x1f, R21 ;  /* 0x0000001fff0a7819 */ /* 0x000fe20000011415 */
[----:B------:R-:W-:-:S04]  /*10ee0*/  IMAD.MOV.U32 R12, RZ, RZ, R26 ;  /* 0x000000ffff0c7224 */ /* 0x000fc800078e001a */
[----:B------:R-:W1:Y:S01]  /*10ef0*/  @P2 LDC R4, c[0x0][0x438] ;  /* 0x00010e00ff042b82 */ /* 0x000e620000000800 */
[----:B------:R2:W-:Y:S01]  /*10f00*/  STL [R1+0x18], R10 ;  /* 0x0000180a01007387 */ /* 0x0005e20000100800 */
[----:B0-----:R-:W-:Y:S01]  /*10f10*/  LOP3.LUT R0, R0, 0x7f, RZ, 0xc0, !PT ;  /* 0x0000007f00007812 */ /* 0x001fe200078ec0ff */
[----:B----4-:R-:W-:-:S03]  /*10f20*/  IMAD.SHL.U32 R13, R11, 0x20, RZ ;  /* 0x000000200b0d7824 */ /* 0x010fc600078e00ff */
[----:B------:R-:W-:Y:S01]  /*10f30*/  SHF.R.U32.HI R14, RZ, 0x2, R0 ;  /* 0x00000002ff0e7819 */ /* 0x000fe20000011600 */
[----:B------:R-:W-:-:S03]  /*10f40*/  IMAD.SHL.U32 R11, R11, 0x20, RZ ;  /* 0x000000200b0b7824 */ /* 0x000fc600078e00ff */
[C---:B------:R-:W-:Y:S02]  /*10f50*/  LOP3.LUT R13, R14.reuse, 0x60, R13, 0xf8, !PT ;  /* 0x000000600e0d7812 */ /* 0x040fe400078ef80d */
[----:B------:R-:W-:Y:S02]  /*10f60*/  LOP3.LUT R11, R14, 0x60, R11, 0xf8, !PT ;  /* 0x000000600e0b7812 */ /* 0x000fe400078ef80b */
[----:B------:R-:W-:-:S05]  /*10f70*/  LOP3.LUT R13, R13, 0x80, RZ, 0xfc, !PT ;  /* 0x000000800d0d7812 */ /* 0x000fca00078efcff */
[----:B------:R-:W-:-:S05]  /*10f80*/  VIADD R9, R13, UR4 ;  /* 0x000000040d097c36 */ /* 0x000fca0008000000 */
[C---:B------:R-:W-:Y:S01]  /*10f90*/  ISETP.GE.AND P0, PT, R9.reuse, R18, PT ;  /* 0x000000120900720c */ /* 0x040fe20003f06270 */
[----:B------:R-:W-:-:S03]  /*10fa0*/  IMAD.IADD R9, R9, 0x1, R24 ;  /* 0x0000000109097824 */ /* 0x000fc600078e0218 */
[----:B------:R-:W-:Y:S01]  /*10fb0*/  ISETP.GT.U32.OR P0, PT, R13, 0x9f, P0 ;  /* 0x0000009f0d00780c */ /* 0x000fe20000704470 */
[----:B---3--:R-:W-:-:S04]  /*10fc0*/  @P2 IMAD.HI.U32 R5, R9, R5, RZ ;  /* 0x0000000509052227 */ /* 0x008fc800078e00ff */
[----:B------:R-:W-:Y:S01]  /*10fd0*/  IMAD.MOV.U32 R0, RZ, RZ, R9 ;  /* 0x000000ffff007224 */ /* 0x000fe200078e0009 */
[----:B-1----:R-:W-:-:S07]  /*10fe0*/  @P2 SHF.R.U32.HI R0, RZ, R4, R5 ;  /* 0x00000004ff002219 */ /* 0x002fce0000011605 */
        /* <DEDUP_REMOVED lines=9> */
[----:B------:R-:W-:-:S03]  /*11080*/  IMAD.MOV.U32 R4, RZ, RZ, RZ ;  /* 0x000000ffff047224 */ /* 0x000fc600078e00ff */
[----:B------:R-:W-:Y:S02]  /*11090*/  @!P0 LEA.HI.X R7, R2, R5, R8, 0x2, P1 ;  /* 0x0000000502078211 */ /* 0x000fe400008f1408 */
[----:B------:R-:W-:Y:S01]  /*110a0*/  IADD3 R8, R11, UR4, RZ ;  /* 0x000000040b087c10 */ /* 0x000fe2000fffe0ff */
[----:B------:R-:W0:Y:S02]  /*110b0*/  @P2 LDC R5, c[0x0][0x438] ;  /* 0x00010e00ff052b82 */ /* 0x000e240000000800 */
[----:B------:R1:W5:Y:S01]  /*110c0*/  @!P0 LDG.E R4, desc[UR54][R6.64] ;  /* 0x0000003606048981 */ /* 0x000362000c1e1900 */
[C---:B------:R-:W-:Y:S01]  /*110d0*/  ISETP.GE.AND P0, PT, R8.reuse, R18, PT ;  /* 0x000000120800720c */ /* 0x040fe20003f06270 */
[----:B------:R-:W-:Y:S02]  /*110e0*/  IMAD.IADD R8, R8, 0x1, R24 ;  /* 0x0000000108087824 */ /* 0x000fe400078e0218 */
[----:B------:R-:W-:-:S04]  /*110f0*/  IMAD.MOV R0, RZ, RZ, -R0 ;  /* 0x000000ffff007224 */ /* 0x000fc800078e0a00 */
[----:B------:R-:W-:Y:S01]  /*11100*/  IMAD R9, R20, R0, R9 ;  /* 0x0000000014097224 */ /* 0x000fe200078e0209 */
[----:B-1----:R-:W1:Y:S01]  /*11110*/  @P2 LDC R7, c[0x0][0x434] ;  /* 0x00010d00ff072b82 */ /* 0x002e620000000800 */
[----:B------:R-:W-:-:S07]  /*11120*/  IMAD.MOV.U32 R6, RZ, RZ, R8 ;  /* 0x000000ffff067224 */ /* 0x000fce00078e0008 */
[----:B------:R-:W3:Y:S01]  /*11130*/  @!P0 LDC.64 R2, c[0x0][0x428] ;  /* 0x00010a00ff028b82 */ /* 0x000ee20000000a00 */
[----:B-1----:R-:W-:-:S05]  /*11140*/  @P2 IMAD.HI.U32 R7, R8, R7, RZ ;  /* 0x0000000708072227 */ /* 0x002fca00078e00ff */
[----:B0-----:R-:W-:Y:S01]  /*11150*/  @P2 SHF.R.U32.HI R6, RZ, R5, R7 ;  /* 0x00000005ff062219 */ /* 0x001fe20000011607 */
[----:B------:R-:W-:Y:S02]  /*11160*/  IMAD.MOV.U32 R5, RZ, RZ, RZ ;  /* 0x000000ffff057224 */ /* 0x000fe400078e00ff */
[----:B---3--:R-:W-:Y:S01]  /*11170*/  @!P0 IMAD R0, R10, R2, RZ ;  /* 0x000000020a008224 */ /* 0x008fe200078e02ff */
[----:B------:R-:W-:-:S03]  /*11180*/  @!P0 SHF.R.S32.HI R7, RZ, 0x1f, R6 ;  /* 0x0000001fff078819 */ /* 0x000fc60000011406 */
[C---:B------:R-:W-:Y:S02]  /*11190*/  @!P0 IMAD R0, R21.reuse, R3, R0 ;  /* 0x0000000315008224 */ /* 0x040fe400078e0200 */
[----:B--2---:R-:W-:Y:S02]  /*111a0*/  @!P0 IMAD.WIDE.U32 R10, R21, R2, R6 ;  /* 0x00000002150a8225 */ /* 0x004fe400078e0006 */
[----:B------:R-:W0:Y:S02]  /*111b0*/  @!P0 LDC.64 R2, c[0x0][0x418] ;  /* 0x00010600ff028b82 */ /* 0x000e240000000a00 */
[----:B------:R-:W-:Y:S01]  /*111c0*/  @!P0 IMAD.IADD R0, R11, 0x1, R0 ;  /* 0x000000010b008824 */ /* 0x000fe200078e0200 */
[----:B------:R-:W-:Y:S02]  /*111d0*/  LOP3.LUT R12, R12, 0xfffffffd, RZ, 0xc0, !PT ;  /* 0xfffffffd0c0c7812 */ /* 0x000fe400078ec0ff */
[----:B0-----:R-:W-:-:S04]  /*111e0*/  @!P0 LEA R2, P1, R10, R2, 0x2 ;  /* 0x000000020a028211 */ /* 0x001fc800078210ff */
[----:B------:R-:W-:-:S05]  /*111f0*/  @!P0 LEA.HI.X R3, R10, R3, R0, 0x2, P1 ;  /* 0x000000030a038211 */ /* 0x000fca00008f1400 */
[----:B------:R0:W5:Y:S01]  /*11200*/  @!P0 LDG.E R5, desc[UR54][R2.64] ;  /* 0x0000003602058981 */ /* 0x000162000c1e1900 */
[----:B------:R-:W-:Y:S01]  /*11210*/  ISETP.GT.U32.AND P0, PT, R13, 0x9f, PT ;  /* 0x0000009f0d00780c */ /* 0x000fe20003f04070 */
[----:B------:R-:W-:Y:S01]  /*11220*/  IMAD.MOV R0, RZ, RZ, -R6 ;  /* 0x000000ffff007224 */ /* 0x000fe200078e0a06 */
[----:B------:R-:W-:Y:S01]  /*11230*/  LOP3.LUT R17, R17, 0xffff, RZ, 0xc0, !PT ;  /* 0x0000ffff11117812 */ /* 0x000fe200078ec0ff */
[----:B------:R-:W-:Y:S02]  /*11240*/  IMAD.U32 R7, RZ, RZ, UR47 ;  /* 0x0000002fff077e24 */ /* 0x000fe4000f8e00ff */
[----:B------:R-:W-:Y:S02]  /*11250*/  IMAD R8, R20, R0, R8 ;  /* 0x0000000014087224 */ /* 0x000fe400078e0208 */
[----:B------:R-:W-:Y:S02]  /*11260*/  VIADD R7, R7, 0xffffffff ;  /* 0xffffffff07077836 */ /* 0x000fe40000000000 */
[----:B0-----:R-:W-:-:S04]  /*11270*/  IMAD.U32 R2, RZ, RZ, UR44 ;  /* 0x0000002cff027e24 */ /* 0x001fc8000f8e00ff */
[----:B------:R-:W-:Y:S02]  /*11280*/  @P0 LOP3.LUT R12, R12, 0x2, RZ, 0xfc, !PT ;  /* 0x000000020c0c0812 */ /* 0x000fe400078efcff */
[----:B------:R-:W-:Y:S02]  /*11290*/  ISETP.NE.AND P2, PT, R2, 0x3, PT ;  /* 0x000000030200780c */ /* 0x000fe40003f45270 */
[----:B------:R-:W-:-:S11]  /*112a0*/  LOP3.LUT R12, R12, 0xfffffffb, RZ, 0xc0, !PT ;  /* 0xfffffffb0c0c7812 */ /* 0x000fd600078ec0ff */
[----:B------:R-:W-:-:S05]  /*112b0*/  @P2 LOP3.LUT R12, R12, 0x4, RZ, 0xfc, !PT ;  /* 0x000000040c0c2812 */ /* 0x000fca00078efcff */
[----:B------:R0:W-:Y:S01]  /*112c0*/  STL [R1+0x10], R12 ;  /* 0x0000100c01007387 */ /* 0x0001e20000100800 */
[----:B------:R-:W-:Y:S05]  /*112d0*/  @!P2 BRA `(.L_x_15679) ;  /* 0x000000000004a947 */ /* 0x000fea0003800000 */
[----:B------:R-:W-:Y:S01]  /*112e0*/  BPT.TRAP 0x1 ;  /* 0x000000040000795c */ /* 0x000fe20000300000 */
.L_x_15679:
        /* <DEDUP_REMOVED lines=9> */
.L_x_15759:
[----:B------:R-:W-:Y:S05]  /*11380*/  BSYNC B0 ;  /* 0x0000000000007941 */ /* 0x000fea0003800000 */
.L_x_15680:
[----:B------:R-:W2:Y:S01]  /*11390*/  LDL.LU R11, [R1+0x10] ;  /* 0x00001000010b7983 */ /* 0x000ea20000300800 */
[----:B------:R-:W3:Y:S01]  /*113a0*/  LDC R14, c[0x0][0x2f4] ;  /* 0x0000bd00ff0e7b82 */ /* 0x000ee20000000800 */
[----:B------:R-:W-:Y:S01]  /*113b0*/  IMAD R18, R7, -0xa0, R18 ;  /* 0xffffff6007127824 */ /* 0x000fe200078e0212 */
[----:B------:R-:W-:Y:S01]  /*113c0*/  ULDC.64 UR4, c[0x0][0x328] ;  /* 0x0000ca0000047ab9 */ /* 0x000fe20000000a00 */
[----:B------:R-:W4:Y:S01]  /*113d0*/  S2R R21, SR_TID.X ;  /* 0x0000000000157919 */ /* 0x000f220000002100 */
[----:B-----5:R-:W-:Y:S01]  /*113e0*/  SHF.R.S32.HI R7, RZ, 0x1f, R4 ;  /* 0x0000001fff077819 */ /* 0x020fe20000011404 */
[----:B-1----:R-:W-:Y:S01]  /*113f0*/  IMAD R0, R27, UR4, RZ ;  /* 0x000000041b007c24 */ /* 0x002fe2000f8e02ff */
[----:B------:R-:W-:Y:S01]  /*11400*/  SHF.R.S32.HI R29, RZ, 0x1f, R5 ;  /* 0x0000001fff1d7819 */ /* 0x000fe20000011405 */
[----:B------:R-:W-:Y:S01]  /*11410*/  IMAD.WIDE.U32 R2, R8, UR4, RZ ;  /* 0x0000000408027c25 */ /* 0x000fe2000f8e00ff */
[----:B------:R-:W-:Y:S01]  /*11420*/  ULDC.64 UR6, c[0x0][0x338] ;  /* 0x0000ce0000067ab9 */ /* 0x000fe20000000a00 */
[----:B------:R-:W-:-:S02]  /*11430*/  SHF.R.S32.HI R28, RZ, 0x1f, R9 ;  /* 0x0000001fff1c7819 */ /* 0x000fc40000011409 */
[----:B------:R-:W-:-:S04]  /*11440*/  IMAD R0, R8, UR5, R0 ;  /* 0x0000000508007c24 */ /* 0x000fc8000f8e0200 */
[----:B------:R-:W-:Y:S02]  /*11450*/  IMAD.IADD R3, R3, 0x1, R0 ;  /* 0x0000000103037824 */ /* 0x000fe400078e0200 */
[----:B------:R-:W-:Y:S02]  /*11460*/  IMAD R0, R29, UR6, RZ ;  /* 0x000000061d007c24 */ /* 0x000fe4000f8e02ff */
[----:B------:R-:W-:-:S04]  /*11470*/  IMAD.WIDE.U32 R2, R5, UR6, R2 ;  /* 0x0000000605027c25 */ /* 0x000fc8000f8e0002 */
[----:B------:R-:W-:Y:S02]  /*11480*/  IMAD R0, R5, UR7, R0 ;  /* 0x0000000705007c24 */ /* 0x000fe4000f8e0200 */
[----:B0-----:R-:W-:-:S03]  /*11490*/  IMAD.MOV.U32 R12, RZ, RZ, R2 ;  /* 0x000000ffff0c7224 */ /* 0x001fc600078e0002 */
[----:B------:R-:W-:Y:S01]  /*114a0*/  IADD3 R13, R3, R0, RZ ;  /* 0x00000000030d7210 */ /* 0x000fe20007ffe0ff */
[----:B----4-:R-:W-:-:S05]  /*114b0*/  IMAD.SHL.U32 R20, R21, 0x10, RZ ;  /* 0x0000001015147824 */ /* 0x010fca00078e00ff */
[----:B------:R-:W-:-:S04]  /*114c0*/  LOP3.LUT R20, R20, 0x30, RZ, 0xc0, !PT ;  /* 0x0000003014147812 */ /* 0x000fc800078ec0ff */
[CC--:B---3--:R-:W-:Y:S02]  /*114d0*/  ISETP.GE.AND P1, PT, R20.reuse, R14.reuse, PT ;  /* 0x0000000e1400720c */ /* 0x0c8fe40003f26270 */
[----:B------:R-:W-:Y:S02]  /*114e0*/  ISETP.GE.AND P0, PT, R20, R14, PT ;  /* 0x0000000e1400720c */ /* 0x000fe40003f06270 */
[----:B------:R-:W3:Y:S01]  /*114f0*/  LDL R14, [R1] ;  /* 0x00000000010e7983 */ /* 0x000ee20000100800 */
[----:B--2---:R-:W-:-:S08]  /*11500*/  LOP3.LUT R11, R11, 0xfffffffe, RZ, 0xc0, !PT ;  /* 0xfffffffe0b0b7812 */ /* 0x004fd000078ec0ff */
[----:B------:R-:W-:-:S05]  /*11510*/  @P1 LOP3.LUT R11, R11, 0x1, RZ, 0xfc, !PT ;  /* 0x000000010b0b1812 */ /* 0x000fca00078efcff */
[----:B------:R0:W-:Y:S04]  /*11520*/  STL [R1+0x10], R11 ;  /* 0x0000100b01007387 */ /* 0x0001e80000100800 */
[----:B------:R1:W-:Y:S04]  /*11530*/  STL [R1+0x4], R7 ;  /* 0x0000040701007387 */ /* 0x0003e80000100800 */
[----:B------:R-:W3:Y:S01]  /*11540*/  LDL R15, [R1+0x34] ;  /* 0x00003400010f7983 */ /* 0x000ee20000100800 */
        /* <DEDUP_REMOVED lines=10> */
[----:B0-----:R-:W-:Y:S02]  /*115f0*/  IMAD.IADD R11, R3, 0x1, R0 ;  /* 0x00000001030b7824 */ /* 0x001fe400078e0200 */
[----:B------:R-:W-:Y:S01]  /*11600*/  IMAD.WIDE.U32 R2, R17, UR4, R12 ;  /* 0x0000000411027c25 */ /* 0x000fe2000f8e000c */
[----:B------:R-:W-:-:S03]  /*11610*/  LOP3.LUT R21, R21, 0x7f, RZ, 0xc0, !PT ;  /* 0x0000007f15157812 */ /* 0x000fc600078ec0ff */
[C---:B-1----:R-:W-:Y:S01]  /*11620*/  IMAD R7, R17.reuse, UR5, RZ ;  /* 0x0000000511077c24 */ /* 0x042fe2000f8e02ff */
[----:B------:R-:W-:Y:S01]  /*11630*/  IADD3 R0, P1, R2, UR6, RZ ;  /* 0x0000000602007c10 */ /* 0x000fe2000ff3e0ff */
[----:B------:R-:W-:Y:S01]  /*11640*/  IMAD.WIDE.U32 R10, R17, UR4, R10 ;  /* 0x00000004110a7c25 */ /* 0x000fe2000f8e000a */
[----:B------:R-:W-:Y:S02]  /*11650*/  SHF.R.U32.HI R21, RZ, 0x2, R21 ;  /* 0x00000002ff157819 */ /* 0x000fe40000011615 */
[----:B------:R-:W-:Y:S02]  /*11660*/  IADD3.X R2, R3, UR7, R7, P1, !PT ;  /* 0x0000000703027c10 */ /* 0x000fe40008ffe407 */
[----:B------:R-:W-:Y:S01]  /*11670*/  IADD3 R26, P1, R10, UR6, RZ ;  /* 0x000000060a1a7c10 */ /* 0x000fe2000ff3e0ff */
[----:B------:R-:W-:-:S03]  /*11680*/  UMOV UR4, 0xffffffff ;  /* 0xffffffff00047882 */ /* 0x000fc60000000000 */
[----:B------:R-:W-:Y:S01]  /*11690*/  IADD3.X R24, R7, UR7, R11, P1, !PT ;  /* 0x0000000707187c10 */ /* 0x000fe20008ffe40b */
[----:B------:R-:W-:-:S05]  /*116a0*/  IMAD.IADD R7, R18, 0x1, -R21 ;  /* 0x0000000112077824 */ /* 0x000fca00078e0a15 */
        /* <DEDUP_REMOVED lines=10> */
[----:B---3--:R-:W-:Y:S01]  /*11750*/  IMAD.X R11, RZ, RZ, R3, P1 ;  /* 0x000000ffff0b7224 */ /* 0x008fe200008e0603 */
        /* <DEDUP_REMOVED lines=21> */
[----:B------:R1:W3:-:S12]  /*118b0*/  SHFL.IDX PT, R0, R24, RZ, 0x1c1f ;  /* 0x001c1fff18007589 */ /* 0x0002d800000e0000 */
[----:B------:R0:W-:Y:S04]  /*118c0*/  LDGSTS.E.BYPASS.LTC128B.128 [R3+0x7800], desc[UR54][R10.64], !P1 ;  /* 0x078000000a037fae */ /* 0x0001e8000c901d76 */
[----:B0-----:R1:W4:Y:S01]  /*118d0*/  SHFL.IDX PT, R10, R26, RZ, 0x1c1f ;  /* 0x001c1fff1a0a7589 */ /* 0x00132200000e0000 */
[C---:B------:R-:W-:Y:S02]  /*118e0*/  ISETP.GE.AND P4, PT, R7.reuse, 0x21, PT ;  /* 0x000000210700780c */ /* 0x040fe40003f86270 */
[C---:B------:R-:W-:Y:S02]  /*118f0*/  ISETP.GE.AND P3, PT, R7.reuse, 0x41, PT ;  /* 0x000000410700780c */ /* 0x040fe40003f66270 */
[----:B------:R-:W-:Y:S02]  /*11900*/  ISETP.GE.AND P1, PT, R7, 0x61, PT ;  /* 0x000000610700780c */ /* 0x000fe40003f26270 */
[----:B--2---:R-:W-:-:S04]  /*11910*/  LOP3.LUT R14, R14, 0xffffffef, RZ, 0xc0, !PT ;  /* 0xffffffef0e0e7812 */ /* 0x004fc800078ec0ff */
[----:B------:R-:W-:-:S05]  /*11920*/  @P2 LOP3.LUT R14, R14, 0x10, RZ, 0xfc, !PT ;  /* 0x000000100e0e2812 */ /* 0x000fca00078efcff */
[----:B---34-:R1:W-:Y:S02]  /*11930*/  STL [R1+0x10], R14 ;  /* 0x0000100e01007387 */ /* 0x0183e40000100800 */
.L_x_15771:
[----:B------:R-:W2:Y:S01]  /*11940*/  S2R R2, SR_TID.X ;  /* 0x0000000000027919 */ /* 0x000ea20000002100 */
[----:B------:R-:W-:Y:S01]  /*11950*/  ISETP.LT.OR P0, PT, R7, 0x81, P0 ;  /* 0x000000810700780c */ /* 0x000fe20000701670 */
[----:B--2---:R-:W-:-:S05]  /*11960*/  IMAD.SHL.U32 R2, R2, 0x10, RZ ;  /* 0x0000001002027824 */ /* 0x004fca00078e00ff */
[----:B------:R-:W-:-:S04]  /*11970*/  LOP3.LUT R2, R2, 0x30, RZ, 0xc0, !PT ;  /* 0x0000003002027812 */ /* 0x000fc800078ec0ff */
[----:B------:R-:W-:-:S04]  /*11980*/  IADD3 R10, P2, R2, R10, RZ ;  /* 0x0000000a020a7210 */ /* 0x000fc80007f5e0ff */
[----:B------:R-:W-:-:S05]  /*11990*/  IADD3.X R11, RZ, R0, RZ, P2, !PT ;  /* 0x00000000ff0b7210 */ /* 0x000fca00017fe4ff */
[----:B------:R-:W-:Y:S01]  /*119a0*/  @!PT LDS RZ, [RZ] ;  /* 0x00000000fffff984 */ /* 0x000fe20000000800 */
[----:B------:R-:W-:Y:S01]  /*119b0*/  @!PT LDS RZ, [RZ] ;  /* 0x00000000fffff984 */ /* 0x000fe20000000800 */
[----:B------:R-:W-:Y:S01]  /*119c0*/  @!PT LDS RZ, [RZ] ;  /* 0x00000000fffff984 */ /* 0x000fe20000000800 */
[----:B------:R2:W-:Y:S01]  /*119d0*/  LDGSTS.E.BYPASS.LTC128B.128 [R3+0x8000], desc[UR54][R10.64], !P0 ;  /* 0x080000000a037fae */ /* 0x0005e2000c101d76 */
[----:B------:R-:W-:Y:S01]  /*119e0*/  PLOP3.LUT P0, PT, PT, PT, PT, 0x80, 0x0 ;  /* 0x000000000000781c */ /* 0x000fe20003f0f070 */
[----:B------:R-:W-:-:S12]  /*119f0*/  NOP ;  /* 0x0000000000007918 */ /* 0x000fd80000000000 */
.L_x_15683:
        /* <DEDUP_REMOVED lines=11> */
.L_x_15684:
[----:B------:R3:W-:Y:S01]  /*11ab0*/  SYNCS.ARRIVE.TRANS64.A1T0 RZ, [R6+URZ+0x13270], RZ ;  /* 0x013270ff06ff79a7 */ /* 0x0007e2000810003f */
[----:B------:R-:W-:Y:S05]  /*11ac0*/  @!P6 BRA `(.L_x_15685) ;  /* 0x000000000004e947 */ /* 0x000fea0003800000 */
[----:B------:R-:W-:Y:S01]  /*11ad0*/  BPT.TRAP 0x1 ;  /* 0x000000040000795c */ /* 0x000fe20000300000 */
.L_x_15685:
[----:B------:R-:W4:Y:S01]  /*11ae0*/  LDL R0, [R1+0x28] ;  /* 0x0000280001007983 */ /* 0x000f220000100800 */
[----:B------:R-:W-:Y:S01]  /*11af0*/  BSSY B0, `(.L_x_15686) ;  /* 0x0000003000007945 */ /* 0x000fe20003800000 */
[----:B----4-:R-:W4:Y:S03]  /*11b00*/  SYNCS.PHASECHK.TRANS64.TRYWAIT P0, [R6+URZ+0x13240], R0 ;  /* 0x01324000060075a7 */ /* 0x010f26000800017f */
[----:B----4-:R-:W-:Y:S05]  /*11b10*/  @!P0 BRA `(.L_x_15687) ;  /* 0x0000004c00e48947 */ /* 0x010fea0003800000 */
.L_x_15772:
[----:B------:R-:W-:Y:S05]  /*11b20*/  BSYNC B0 ;  /* 0x0000000000007941 */ /* 0x000fea0003800000 */
.L_x_15686:
[----:B------:R-:W5:Y:S01]  /*11b30*/  LDL.LU R2, [R1+0x4] ;  /* 0x0000040001027983 */ /* 0x000f620000300800 */
        /* <DEDUP_REMOVED lines=13> */
[----:B------:R-:W-:Y:S02]  /*11c10*/  IMAD.IADD R9, R9, 0x1, R0 ;  /* 0x0000000109097824 */ /* 0x000fe400078e0200 */
[----:B------:R-:W-:Y:S02]  /*11c20*/  IMAD.IADD R11, R11, 0x1, R29 ;  /* 0x000000010b0b7824 */ /* 0x000fe400078e021d */
[C---:B------:R-:W-:Y:S02]  /*11c30*/  IMAD R7, R17.reuse, UR5, RZ ;  /* 0x0000000511077c24 */ /* 0x040fe4000f8e02ff */
[----:B------:R-:W-:-:S04]  /*11c40*/  IMAD.WIDE.U32 R10, R17, UR4, R10 ;  /* 0x00000004110a7c25 */ /* 0x000fc8000f8e000a */
[----:B-----5:R-:W-:-:S04]  /*11c50*/  IMAD R12, R2, UR6, RZ ;  /* 0x00000006020c7c24 */ /* 0x020fc8000f8e02ff */
[C---:B------:R-:W-:Y:S02]  /*11c60*/  IMAD R12, R4.reuse, UR7, R12 ;  /* 0x00000007040c7c24 */ /* 0x040fe4000f8e020c */
[----:B------:R-:W-:Y:S01]  /*11c70*/  IMAD.WIDE.U32 R4, R4, UR6, R8 ;  /* 0x0000000604047c25 */ /* 0x000fe2000f8e0008 */
        /* <DEDUP_REMOVED lines=25> */
[----:B--2---:R-:W-:-:S05]  /*11e10*/  @P4 IADD3 R5, P0, R9, R5, RZ ;  /* 0x0000000509054210 */ /* 0x004fca0007f1e0ff */
[----:B----4-:R-:W-:-:S05]  /*11e20*/  @P4 IMAD.X R4, RZ, RZ, R4, P0 ;  /* 0x000000ffff044224 */ /* 0x010fca00000e0604 */
        /* <DEDUP_REMOVED lines=20> */
.L_x_15784:
[----:B------:R-:W4:Y:S01]  /*11f70*/  LDL R0, [R1+0x10] ;  /* 0x0000100001007983 */ /* 0x000f220000100800 */
[----:B------:R-:W-:Y:S01]  /*11f80*/  BSSY B0, `(.L_x_15689) ;  /* 0x000000e000007945 */ /* 0x000fe20003800000 */
[----:B----4-:R-:W-:-:S13]  /*11f90*/  LOP3.LUT P0, RZ, R0, 0x10, RZ, 0xc0, !PT ;  /* 0x0000001000ff7812 */ /* 0x010fda000780c0ff */
[----:B------:R-:W-:Y:S05]  /*11fa0*/  @!P0 BRA `(.L_x_15690) ;  /* 0x00000000002c8947 */ /* 0x000fea0003800000 */
[----:B------:R-:W4:Y:S01]  /*11fb0*/  S2R R0, SR_TID.X ;  /* 0x0000000000007919 */ /* 0x000f220000002100 */
[----:B------:R-:W5:Y:S01]  /*11fc0*/  LDC R2, c[0x0][0x2f4] ;  /* 0x0000bd00ff027b82 */ /* 0x000f620000000800 */
[----:B----4-:R-:W-:-:S04]  /*11fd0*/  SHF.L.U32 R0, R0, 0x4, RZ ;  /* 0x0000000400007819 */ /* 0x010fc800000006ff */
        /* <DEDUP_REMOVED lines=8> */
.L_x_15690:
[----:B------:R-:W-:Y:S05]  /*12060*/  BSYNC B0 ;  /* 0x0000000000007941 */ /* 0x000fea0003800000 */
.L_x_15689:
[----:B------:R-:W-:Y:S01]  /*12070*/  NOP ;  /* 0x0000000000007918 */ /* 0x000fe20000000000 */
[----:B------:R-:W-:-:S13]  /*12080*/  PLOP3.LUT P0, PT, PT, PT, PT, 0x80, 0x0 ;  /* 0x000000000000781c */ /* 0x000fda0003f0f070 */
.L_x_15691:
        /* <DEDUP_REMOVED lines=11> */
.L_x_15692:
        /* <DEDUP_REMOVED lines=20> */
[----:B--2-4-:R-:W-:Y:S02]  /*12280*/  IMAD.U32 R4, RZ, RZ, UR6 ;  /* 0x00000006ff047e24 */ /* 0x014fe4000f8e00ff */
[----:B------:R-:W2:Y:S01]  /*12290*/  LDC.64 R2, c[0x4][R2] ;  /* 0x0100000002027b82 */ /* 0x000ea20000000a00 */
[----:B------:R-:W-:Y:S02]  /*122a0*/  IMAD.U32 R5, RZ, RZ, UR7 ;  /* 0x00000007ff057e24 */ /* 0x000fe4000f8e00ff */
[----:B0--3--:R-:W-:Y:S02]  /*122b0*/  IMAD.U32 R6, RZ, RZ, UR8 ;  /* 0x00000008ff067e24 */ /* 0x009fe4000f8e00ff */
[----:B------:R-:W-:-:S02]  /*122c0*/  IMAD.U32 R7, RZ, RZ, UR9 ;  /* 0x00000009ff077e24 */ /* 0x000fc4000f8e00ff */
[----:B------:R-:W-:Y:S02]  /*122d0*/  IMAD.U32 R10, RZ, RZ, UR4 ;  /* 0x00000004ff0a7e24 */ /* 0x000fe4000f8e00ff */
[----:B------:R-:W-:Y:S02]  /*122e0*/  IMAD.U32 R11, RZ, RZ, UR5 ;  /* 0x00000005ff0b7e24 */ /* 0x000fe4000f8e00ff */
[----:B------:R-:W-:Y:S02]  /*122f0*/  IMAD.MOV.U32 R8, RZ, RZ, 0x70 ;  /* 0x00000070ff087424 */ /* 0x000fe400078e00ff */
[----:B------:R-:W-:Y:S02]  /*12300*/  IMAD.MOV.U32 R12, RZ, RZ, 0x1 ;  /* 0x00000001ff0c7424 */ /* 0x000fe400078e00ff */
[----:B------:R-:W-:-:S07]  /*12310*/  IMAD.MOV.U32 R13, RZ, RZ, RZ ;  /* 0x000000ffff0d7224 */ /* 0x000fce00078e00ff */
[----:B------:R-:W-:-:S07]  /*12320*/  LEPC R20, `(.L_x_15694) ;  /* 0x000000001014794e */ /* 0x000fce0000000000 */
[----:B-12---:R-:W-:Y:S05]  /*12330*/  CALL.ABS.NOINC R2 ;  /* 0x0000000002007343 */ /* 0x006fea0003c00000 */
.L_x_15694:
[----:B------:R-:W-:Y:S05]  /*12340*/  BSYNC B6 ;  /* 0x0000000000067941 */ /* 0x000fea0003800000 */
.L_x_15693:
[----:B------:R-:W1:Y:S01]  /*12350*/  S2R R2, SR_TID.X ;  /* 0x0000000000027919 */ /* 0x000e620000002100 */
[----:B------:R-:W2:Y:S01]  /*12360*/  LDC R21, c[0x0][0x448] ;  /* 0x00011200ff157b82 */ /* 0x000ea20000000800 */
[----:B------:R1:W5:Y:S01]  /*12370*/  LDL R9, [R1+0x3c] ;  /* 0x00003c0001097983 */ /* 0x0003620000100800 */
[C---:B------:R-:W-:Y:S01]  /*12380*/  R2UR UR4, R17.reuse ;  /* 0x00000000110472ca */ /* 0x040fe200000e0000 */
[----:B------:R-:W-:Y:S01]  /*12390*/  ULDC.64 UR6, c[0x0][0x2d8] ;  /* 0x0000b60000067ab9 */ /* 0x000fe20000000a00 */
[----:B------:R-:W-:Y:S01]  /*123a0*/  R2UR UR10, R17 ;  /* 0x00000000110a72ca */ /* 0x000fe200000e0000 */
[----:B------:R-:W-:-:S03]  /*123b0*/  UMOV UR42, UR38 ;  /* 0x00000026002a7c82 */ /* 0x000fc60008000000 */
[----:B0-----:R-:W0:Y:S01]  /*123c0*/  LDC R8, c[0x0][0x448] ;  /* 0x00011200ff087b82 */ /* 0x001e220000000800 */
[----:B------:R-:W-:Y:S01]  /*123d0*/  ULDC.64 UR8, c[0x0][0x2e0] ;  /* 0x0000b80000087ab9 */ /* 0x000fe20000000a00 */
[----:B-1----:R-:W-:-:S04]  /*123e0*/  LOP3.LUT R18, R2, 0x7f, RZ, 0xc0, !PT ;  /* 0x0000007f02127812 */ /* 0x002fc800078ec0ff */
[----:B------:R-:W-:Y:S02]  /*123f0*/  SHF.R.U32.HI R20, RZ, 0x2, R18 ;  /* 0x00000002ff147819 */ /* 0x000fe40000011612 */
[----:B------:R-:W3:Y:S01]  /*12400*/  LDL R18, [R1+0x24] ;  /* 0x0000240001127983 */ /* 0x000ee20000100800 */
[----:B--2---:R-:W-:Y:S02]  /*12410*/  ISETP.NE.AND P6, PT, R21, 0x1, PT ;  /* 0x000000011500780c */ /* 0x004fe40003fc5270 */
[----:B------:R-:W-:-:S04]  /*12420*/  SHF.L.U32 R2, R2, 0x5, RZ ;  /* 0x0000000502027819 */ /* 0x000fc800000006ff */
[----:B------:R-:W-:-:S07]  /*12430*/  LOP3.LUT R2, R20, 0x60, R2, 0xf8, !PT ;  /* 0x0000006014027812 */ /* 0x000fce00078ef802 */
[----:B----4-:R-:W1:Y:S08]  /*12440*/  @P6 LDC R3, c[0x0][0x44c] ;  /* 0x00011300ff036b82 */ /* 0x010e700000000800 */
[----:B------:R-:W2:Y:S01]  /*12450*/  @P6 LDC R0, c[0x0][0x450] ;  /* 0x00011400ff006b82 */ /* 0x000ea20000000800 */
[----:B------:R-:W-:Y:S02]  /*12460*/  UIMAD.WIDE.U32 UR4, UR4, UR6, UR42 ;  /* 0x00000006040472a5 */ /* 0x000fe4000f8e002a */
[----:B------:R-:W-:-:S02]  /*12470*/  UIMAD UR6, UR41, UR8, URZ ;  /* 0x00000008290672a4 */ /* 0x000fc4000f8e023f */
[----:B------:R-:W-:Y:S02]  /*12480*/  UIMAD UR5, UR10, UR7, UR5 ;  /* 0x000000070a0572a4 */ /* 0x000fe4000f8e0205 */
[----:B------:R-:W-:Y:S02]  /*12490*/  UIMAD UR6, UR37, UR9, UR6 ;  /* 0x00000009250672a4 */ /* 0x000fe4000f8e0206 */
[----:B------:R-:W-:Y:S01]  /*124a0*/  UIMAD.WIDE.U32 UR4, UR37, UR8, UR4 ;  /* 0x00000008250472a5 */ /* 0x000fe2000f8e0004 */
[----:B------:R-:W-:Y:S02]  /*124b0*/  ULDC.64 UR10, c[0x0][0x280] ;  /* 0x0000a000000a7ab9 */ /* 0x000fe40000000a00 */
[----:B------:R-:W-:Y:S01]  /*124c0*/  ULDC.64 UR8, c[0x0][0x2d0] ;  /* 0x0000b40000087ab9 */ /* 0x000fe20000000a00 */
[----:B------:R-:W-:Y:S01]  /*124d0*/  UIADD3 UR5, UR5, UR6, URZ ;  /* 0x0000000605057290 */ /* 0x000fe2000fffe03f */
[----:B------:R-:W-:Y:S02]  /*124e0*/  IMAD.U32 R5, RZ, RZ, UR8 ;  /* 0x00000008ff057e24 */ /* 0x000fe4000f8e00ff */
[----:B------:R-:W-:Y:S01]  /*124f0*/  ULDC.64 UR6, c[0x0][0x2c8] ;  /* 0x0000b20000067ab9 */ /* 0x000fe20000000a00 */
[----:B------:R-:W4:Y:S02]  /*12500*/  S2R R20, SR_TID.X ;  /* 0x0000000000147919 */ /* 0x000f240000002100 */
[----:B----4-:R-:W-:-:S05]  /*12510*/  IMAD.SHL.U32 R10, R20, 0x10, RZ ;  /* 0x00000010140a7824 */ /* 0x010fca00078e00ff */
[----:B------:R-:W-:Y:S02]  /*12520*/  LOP3.LUT R10, R10, 0x30, RZ, 0xc0, !PT ;  /* 0x000000300a0a7812 */ /* 0x000fe400078ec0ff */
[----:B------:R-:W-:-:S04]  /*12530*/  LOP3.LUT R20, R20, 0x7f, RZ, 0xc0, !PT ;  /* 0x0000007f14147812 */ /* 0x000fc800078ec0ff */
[----:B------:R-:W-:Y:S01]  /*12540*/  SHF.R.U32.HI R20, RZ, 0x2, R20 ;  /* 0x00000002ff147819 */ /* 0x000fe20000011614 */
[----:B---3--:R-:W-:-:S04]  /*12550*/  IMAD R6, R18, 0xc0, R2 ;  /* 0x000000c012067824 */ /* 0x008fc800078e0202 */
[----:B-1----:R-:W-:-:S04]  /*12560*/  @P6 IMAD.HI.U32 R3, R6, R3, RZ ;  /* 0x0000000306036227 */ /* 0x002fc800078e00ff */
[----:B------:R-:W-:Y:S01]  /*12570*/  IMAD.MOV.U32 R2, RZ, RZ, R6 ;  /* 0x000000ffff027224 */ /* 0x000fe200078e0006 */
[----:B--2---:R-:W-:-:S04]  /*12580*/  @P6 SHF.R.U32.HI R2, RZ, R0, R3 ;  /* 0x00000000ff026219 */ /* 0x004fc80000011603 */
[--C-:B------:R-:W-:Y:S01]  /*12590*/  SHF.R.S32.HI R4, RZ, 0x1f, R2.reuse ;  /* 0x0000001fff047819 */ /* 0x100fe20000011402 */
[----:B------:R-:W-:-:S04]  /*125a0*/  IMAD.MOV R0, RZ, RZ, -R2 ;  /* 0x000000ffff007224 */ /* 0x000fc800078e0a02 */
[----:B------:R-:W-:Y:S02]  /*125b0*/  IMAD R4, R4, UR8, RZ ;  /* 0x0000000804047c24 */ /* 0x000fe4000f8e02ff */
[----:B0-----:R-:W-:Y:S02]  /*125c0*/  IMAD R0, R8, R0, R6 ;  /* 0x0000000008007224 */ /* 0x001fe400078e0206 */
        /* <DEDUP_REMOVED lines=31> */
[----:B------:R-:W-:Y:S09]  /*127c0*/  BRA.DIV UR4, `(.L_x_15695) ;  /* 0x0000004a046c7947 */ /* 0x000ff2000b800000 */
[----:B------:R-:W0:Y:S01]  /*127d0*/  SHFL.IDX PT, R7, R0, RZ, 0x1c1f ;  /* 0x001c1fff00077589 */ /* 0x000e2200000e0000 */
[----:B------:R-:W-:Y:S02]  /*127e0*/  IMAD R25, R25, R8, RZ ;  /* 0x0000000819197224 */ /* 0x000fe400078e02ff */
        /* <DEDUP_REMOVED lines=35> */
[----:B--2---:R-:W-:Y:S02]  /*12a20*/  @!P2 IMAD.X R4, RZ, RZ, R4, P1 ;  /* 0x000000ffff04a224 */ /* 0x004fe400008e0604 */
[----:B------:R-:W-:Y:S02]  /*12a30*/  @!P2 IMAD.MOV.U32 R6, RZ, RZ, R0 ;  /* 0x000000ffff06a224 */ /* 0x000fe400078e0000 */
        /* <DEDUP_REMOVED lines=9> */
[----:B------:R-:W-:-:S04]  /*12ad0*/  @!P2 IMAD.X R0, RZ, RZ, R0, P1 ;  /* 0x000000ffff00a224 */ /* 0x000fc800008e0600 */
[----:B------:R-:W-:-:S05]  /*12ae0*/  @!P2 IMAD.MOV.U32 R7, RZ, RZ, R0 ;  /* 0x000000ffff07a224 */ /* 0x000fca00078e0000 */
[----:B-1----:R0:W-:Y:S02]  /*12af0*/  @!P2 LDGSTS.E.BYPASS.LTC128B.128 [R9+0xd000], desc[UR54][R6.64], !P0 ;  /* 0x0d0000000609afae */ /* 0x0021e4000c101d76 */
.L_x_15797:
        /* <DEDUP_REMOVED lines=10> */
.L_x_15696:
        /* <DEDUP_REMOVED lines=18> */
.L_x_15798:
[----:B------:R-:W-:Y:S05]  /*12cc0*/  BSYNC B0 ;  /* 0x0000000000007941 */ /* 0x000fea0003800000 */
.L_x_15697:
[----:B------:R-:W2:Y:S01]  /*12cd0*/  LDL R0, [R1+0x2c] ;  /* 0x00002c0001007983 */ /* 0x000ea20000100800 */
[----:B------:R-:W-:-:S06]  /*12ce0*/  UIADD3 UR4, UR47, -0x2, URZ ;  /* 0xfffffffe2f047890 */ /* 0x000fcc000fffe03f */
[----:B--2---:R-:W-:-:S13]  /*12cf0*/  ISETP.LE.AND P0, PT, R0, UR4, PT ;  /* 0x0000000400007c0c */ /* 0x004fda000bf03270 */
[----:B------:R-:W-:Y:S05]  /*12d00*/  @!P0 BRA `(.L_x_15699) ;  /* 0x0000001400808947 */ /* 0x000fea0003800000 */
[----:B------:R-:W-:Y:S01]  /*12d10*/  MOV R0, UR4 ;  /* 0x0000000400007c02 */ /* 0x000fe20008000f00 */
[----:B------:R2:W5:Y:S04]  /*12d20*/  LDL.LU R24, [R1+0xc] ;  /* 0x00000c0001187983 */ /* 0x0005680000300800 */
[----:B------:R2:W5:Y:S04]  /*12d30*/  LDL.LU R21, [R1] ;  /* 0x0000000001157983 */ /* 0x0005680000300800 */
[----:B------:R2:W-:Y:S02]  /*12d40*/  STL [R1+0x4], R0 ;  /* 0x0000040001007387 */ /* 0x0005e40000100800 */
.L_x_15719:
[----:B0--3--:R-:W3:Y:S01]  /*12d50*/  LDL R6, [R1+0x14] ;  /* 0x0000140001067983 */ /* 0x009ee20000100800 */
[----:B------:R-:W0:Y:S03]  /*12d60*/  LDC R2, c[0x0][0x430] ;  /* 0x00010c00ff027b82 */ /* 0x000e260000000800 */
[----:B------:R-:W4:Y:S04]  /*12d70*/  LDL R12, [R1+0x18] ;  /* 0x00001800010c7983 */ /* 0x000f280000100800 */
[----:B------:R-:W4:Y:S04]  /*12d80*/  LDL R7, [R1+0x8] ;  /* 0x0000080001077983 */ /* 0x000f280000100800 */
[----:B------:R-:W3:Y:S01]  /*12d90*/  LDL.LU R11, [R1+0x4] ;  /* 0x00000400010b7983 */ /* 0x000ee20000300800 */
[----:B--2---:R-:W2:Y:S03]  /*12da0*/  S2R R0, SR_TID.X ;  /* 0x0000000000007919 */ /* 0x004ea60000002100 */
[----:B------:R-:W4:Y:S01]  /*12db0*/  LDL R13, [R1+0x2c] ;  /* 0x00002c00010d7983 */ /* 0x000f220000100800 */
[----:B0-----:R-:W-:-:S02]  /*12dc0*/  ISETP.NE.AND P0, PT, R2, 0x1, PT ;  /* 0x000000010200780c */ /* 0x001fc40003f05270 */
[----:B------:R-:W0:Y:S11]  /*12dd0*/  S2R R2, SR_TID.X ;  /* 0x0000000000027919 */ /* 0x000e360000002100 */
[----:B------:R-:W3:Y:S08]  /*12de0*/  @P0 LDC R5, c[0x0][0x434] ;  /* 0x00010d00ff050b82 */ /* 0x000ef00000000800 */
[----:B-1----:R-:W1:Y:S01]  /*12df0*/  @P0 LDC R3, c[0x0][0x434] ;  /* 0x00010d00ff030b82 */ /* 0x002e620000000800 */
[----:B--2---:R-:W-:-:S04]  /*12e00*/  LOP3.LUT R0, R0, 0x7f, RZ, 0xc0, !PT ;  /* 0x0000007f00007812 */ /* 0x004fc800078ec0ff */
[----:B------:R-:W-:-:S03]  /*12e10*/  SHF.R.U32.HI R0, RZ, 0x2, R0 ;  /* 0x00000002ff007819 */ /* 0x000fc60000011600 */
[----:B------:R-:W2:Y:S01]  /*12e20*/  @P0 LDC R4, c[0x0][0x438] ;  /* 0x00010e00ff040b82 */ /* 0x000ea20000000800 */
[C---:B0-----:R-:W-:Y:S01]  /*12e30*/  IMAD.SHL.U32 R9, R2.reuse, 0x20, RZ ;  /* 0x0000002002097824 */ /* 0x041fe200078e00ff */
[----:B------:R-:W-:-:S04]  /*12e40*/  LOP3.LUT R2, R2, 0x7f, RZ, 0xc0, !PT ;  /* 0x0000007f02027812 */ /* 0x000fc800078ec0ff */
[----:B------:R-:W-:Y:S02]  /*12e50*/  LOP3.LUT R9, R0, 0x60, R9, 0xf8, !PT ;  /* 0x0000006000097812 */ /* 0x000fe400078ef809 */
[----:B------:R-:W0:Y:S01]  /*12e60*/  @P0 LDC R0, c[0x0][0x438] ;  /* 0x00010e00ff000b82 */ /* 0x000e220000000800 */
        /* <DEDUP_REMOVED lines=8> */
[----:B------:R-:W-:-:S04]  /*12ef0*/  @P0 IMAD.HI.U32 R5, R10, R5, RZ ;  /* 0x000000050a050227 */ /* 0x000fc800078e00ff */
        /* <DEDUP_REMOVED lines=9> */
[----:B----4-:R-:W-:Y:S01]  /*12f90*/  IMAD R0, R12, UR6, RZ ;  /* 0x000000060c007c24 */ /* 0x010fe2000f8e02ff */
[--C-:B------:R-:W-:Y:S01]  /*12fa0*/  SHF.R.S32.HI R3, RZ, 0x1f, R2.reuse ;  /* 0x0000001fff037819 */ /* 0x100fe20000011402 */
[----:B------:R-:W-:Y:S02]  /*12fb0*/  IMAD.MOV R4, RZ, RZ, -R2 ;  /* 0x000000ffff047224 */ /* 0x000fe400078e0a02 */
        /* <DEDUP_REMOVED lines=34> */
.L_x_15700:
[----:B------:R-:W-:Y:S01]  /*131e0*/  IMAD R0, R3, 0x8, R16 ;  /* 0x0000000803007824 */ /* 0x000fe200078e0210 */
[----:B------:R-:W-:Y:S01]  /*131f0*/  SHF.L.U32 R29, R2, 0x1f, RZ ;  /* 0x0000001f021d7819 */ /* 0x000fe200000006ff */
[----:B------:R-:W-:Y:S01]  /*13200*/  BSSY B0, `(.L_x_15701) ;  /* 0x0000004000007945 */ /* 0x000fe20003800000 */
[----:B------:R-:W-:Y:S02]  /*13210*/  SHF.R.S32.HI R25, RZ, 0x1f, R10 ;  /* 0x0000001fff197819 */ /* 0x000fe4000001140a */
[----:B------:R-:W0:Y:S02]  /*13220*/  SYNCS.PHASECHK.TRANS64.TRYWAIT P0, [R0+URZ+0x13280], R29 ;  /* 0x0132801d000075a7 */ /* 0x000e24000800017f */
[----:B0-----:R-:W-:Y:S05]  /*13230*/  @!P0 BRA `(.L_x_15702) ;  /* 0x0000004400cc8947 */ /* 0x001fea0003800000 */
.L_x_15799:
[----:B------:R-:W-:Y:S05]  /*13240*/  BSYNC B0 ;  /* 0x0000000000007941 */ /* 0x000fea0003800000 */
.L_x_15701:
        /* <DEDUP_REMOVED lines=41> */
[----:B------:R-:W-:Y:S01]  /*134e0*/  IADD3 R6, R16, R6, RZ ;  /* 0x0000000610067210 */ /* 0x000fe20007ffe0ff */
[----:B------:R-:W2:Y:S04]  /*134f0*/  SHFL.IDX PT, R2, R4, RZ, 0x1c1f ;  /* 0x001c1fff04027589 */ /* 0x000ea800000e0000 */
[----:B------:R-:W3:Y:S01]  /*13500*/  SHFL.IDX PT, R3, R5, RZ, 0x1c1f ;  /* 0x001c1fff05037589 */ /* 0x000ee200000e0000 */
[----:B-1----:R-:W-:-:S05]  /*13510*/  IMAD.SHL.U32 R11, R11, 0x10, RZ ;  /* 0x000000100b0b7824 */ /* 0x002fca00078e00ff */
[----:B------:R-:W-:-:S04]  /*13520*/  LOP3.LUT R11, R11, 0x30, RZ, 0xc0, !PT ;  /* 0x000000300b0b7812 */ /* 0x000fc800078ec0ff */
[----:B--2---:R-:W-:-:S05]  /*13530*/  IADD3 R2, P0, R11, R2, RZ ;  /* 0x000000020b027210 */ /* 0x004fca0007f1e0ff */
[----:B---3--:R-:W-:-:S05]  /*13540*/  IMAD.X R3, RZ, RZ, R3, P0 ;  /* 0x000000ffff037224 */ /* 0x008fca00000e0603 */
        /* <DEDUP_REMOVED lines=19> */
.L_x_15811:
[----:B------:R-:W4:Y:S02]  /*13680*/  S2R R4, SR_TID.X ;  /* 0x0000000000047919 */ /* 0x000f240000002100 */
[----:B----4-:R-:W-:-:S05]  /*13690*/  IMAD.SHL.U32 R4, R4, 0x10, RZ ;  /* 0x0000001004047824 */ /* 0x010fca00078e00ff */
[----:B------:R-:W-:-:S04]  /*136a0*/  LOP3.LUT R4, R4, 0x30, RZ, 0xc0, !PT ;  /* 0x0000003004047812 */ /* 0x000fc800078ec0ff */
[----:B---3--:R-:W-:-:S05]  /*136b0*/  IADD3 R2, P0, R4, R2, RZ ;  /* 0x0000000204027210 */ /* 0x008fca0007f1e0ff */
[----:B--2---:R-:W-:Y:S01]  /*136c0*/  IMAD.X R3, RZ, RZ, R3, P0 ;  /* 0x000000ffff037224 */ /* 0x004fe200000e0603 */
[----:B------:R-:W-:-:S04]  /*136d0*/  PLOP3.LUT P0, PT, PT, PT, PT, 0x80, 0x0 ;  /* 0x000000000000781c */ /* 0x000fc80003f0f070 */
[----:B------:R-:W-:Y:S01]  /*136e0*/  @!PT LDS RZ, [RZ] ;  /* 0x00000000fffff984 */ /* 0x000fe20000000800 */
[----:B------:R-:W-:Y:S01]  /*136f0*/  @!PT LDS RZ, [RZ] ;  /* 0x00000000fffff984 */ /* 0x000fe20000000800 */
[----:B------:R-:W-:Y:S01]  /*13700*/  @!PT LDS RZ, [RZ] ;  /* 0x00000000fffff984 */ /* 0x000fe20000000800 */
[----:B------:R2:W-:Y:S01]  /*13710*/  LDGSTS.E.BYPASS.LTC128B.128 [R6+0x8000], desc[UR54][R2.64], !P2 ;  /* 0x0800000002067fae */ /* 0x0005e2000d101d76 */
[----:B------:R-:W-:-:S08]  /*13720*/  NOP ;  /* 0x0000000000007918 */ /* 0x000fd00000000000 */
.L_x_15704:
        /* <DEDUP_REMOVED lines=11> */
.L_x_15705:
[----:B------:R2:W-:Y:S01]  /*137e0*/  SYNCS.ARRIVE.TRANS64.A1T0 RZ, [R0+URZ+0x13270], RZ ;  /* 0x013270ff00ff79a7 */ /* 0x0005e2000810003f */
[----:B------:R-:W-:Y:S05]  /*137f0*/  @!P3 BRA `(.L_x_15706) ;  /* 0x000000000004b947 */ /* 0x000fea0003800000 */
[----:B------:R-:W-:Y:S01]  /*13800*/  BPT.TRAP 0x1 ;  /* 0x000000040000795c */ /* 0x000fe20000300000 */
.L_x_15706:
[----:B------:R-:W3:Y:S01]  /*13810*/  SYNCS.PHASECHK.TRANS64.TRYWAIT P0, [R0+URZ+0x13240], R29 ;  /* 0x0132401d000075a7 */ /* 0x000ee2000800017f */
[----:B------:R-:W-:Y:S04]  /*13820*/  BSSY B0, `(.L_x_15707) ;  /* 0x0000002000007945 */ /* 0x000fe80003800000 */
[----:B---3--:R-:W-:Y:S05]  /*13830*/  @!P0 BRA `(.L_x_15708) ;  /* 0x0000004400fc8947 */ /* 0x008fea0003800000 */
.L_x_15812:
[----:B------:R-:W-:Y:S05]  /*13840*/  BSYNC B0 ;  /* 0x0000000000007941 */ /* 0x000fea0003800000 */
.L_x_15707:
        /* <DEDUP_REMOVED lines=16> */
[----:B-1----:R-:W-:Y:S02]  /*13950*/  IMAD.SHL.U32 R18, R11, 0x10, RZ ;  /* 0x000000100b127824 */ /* 0x002fe400078e00ff */
[----:B------:R-:W-:Y:S01]  /*13960*/  IMAD.IADD R3, R3, 0x1, R9 ;  /* 0x0000000103037824 */ /* 0x000fe200078e0209 */
[----:B------:R-:W1:Y:S01]  /*13970*/  LDC R11, c[0x0][0x2f4] ;  /* 0x0000bd00ff0b7b82 */ /* 0x000e620000000800 */
[----:B------:R-:W-:Y:S01]  /*13980*/  IMAD R8, R27, UR6, RZ ;  /* 0x000000061b087c24 */ /* 0x000fe2000f8e02ff */
[----:B------:R-:W-:Y:S01]  /*13990*/  LOP3.LUT R18, R18, 0x30, RZ, 0xc0, !PT ;  /* 0x0000003012127812 */ /* 0x000fe200078ec0ff */
        /* <DEDUP_REMOVED lines=11> */
[----:B-1----:R-:W-:-:S02]  /*13a50*/  ISETP.GE.AND P2, PT, R18, R11, PT ;  /* 0x0000000b1200720c */ /* 0x002fc40003f46270 */
[----:B------:R-:W-:Y:S01]  /*13a60*/  IADD3.X R5, R9, UR7, R3, P0, !PT ;  /* 0x0000000709057c10 */ /* 0x000fe200087fe403 */
[----:B------:R-:W-:Y:S10]  /*13a70*/  BRA.DIV UR4, `(.L_x_15709) ;  /* 0x0000004604807947 */ /* 0x000ff4000b800000 */
[----:B------:R-:W1:Y:S04]  /*13a80*/  SHFL.IDX PT, R2, R7, RZ, 0x1c1f ;  /* 0x001c1fff07027589 */ /* 0x000e6800000e0000 */
[----:B------:R-:W4:Y:S04]  /*13a90*/  SHFL.IDX PT, R3, R8, RZ, 0x1c1f ;  /* 0x001c1fff08037589 */ /* 0x000f2800000e0000 */
[----:B------:R-:W-:Y:S01]  /*13aa0*/  SHFL.IDX PT, R5, R5, RZ, 0x1c1f ;  /* 0x001c1fff05057589 */ /* 0x000fe200000e0000 */
[----:B-1----:R-:W-:-:S04]  /*13ab0*/  IADD3 R2, P0, R18, R2, RZ ;  /* 0x0000000212027210 */ /* 0x002fc80007f1e0ff */
[----:B----4-:R-:W-:-:S05]  /*13ac0*/  IADD3.X R3, RZ, R3, RZ, P0, !PT ;  /* 0x00000003ff037210 */ /* 0x010fca00007fe4ff */
        /* <DEDUP_REMOVED lines=17> */
.L_x_15824:
[----:B----4-:R-:W-:-:S05]  /*13be0*/  IADD3 R2, P0, R18, R2, RZ ;  /* 0x0000000212027210 */ /* 0x010fca0007f1e0ff */
[----:B------:R-:W-:Y:S01]  /*13bf0*/  IMAD.X R3, RZ, RZ, R5, P0 ;  /* 0x000000ffff037224 */ /* 0x000fe200000e0605 */
[----:B------:R-:W-:-:S04]  /*13c00*/  PLOP3.LUT P0, PT, PT, PT, PT, 0x80, 0x0 ;  /* 0x000000000000781c */ /* 0x000fc80003f0f070 */
[----:B------:R-:W-:Y:S01]  /*13c10*/  @!PT LDS RZ, [RZ] ;  /* 0x00000000fffff984 */ /* 0x000fe20000000800 */
[----:B------:R-:W-:Y:S01]  /*13c20*/  @!PT LDS RZ, [RZ] ;  /* 0x00000000fffff984 */ /* 0x000fe20000000800 */
[----:B------:R-:W-:Y:S01]  /*13c30*/  @!PT LDS RZ, [RZ] ;  /* 0x00000000fffff984 */ /* 0x000fe20000000800 */
[----:B------:R4:W-:Y:S01]  /*13c40*/  LDGSTS.E.BYPASS.LTC128B.128 [R6+0x10000], desc[UR54][R2.64], !P2 ;  /* 0x1000000002067fae */ /* 0x0009e2000d101d76 */
[----:B------:R-:W-:-:S08]  /*13c50*/  NOP ;  /* 0x0000000000007918 */ /* 0x000fd00000000000 */
.L_x_15710:
        /* <DEDUP_REMOVED lines=11> */
.L_x_15711:
[----:B------:R0:W-:Y:S02]  /*13d10*/  SYNCS.ARRIVE.TRANS64.A1T0 RZ, [R0+URZ+0x13230], RZ ;  /* 0x013230ff00ff79a7 */ /* 0x0001e4000810003f */
[----:B0-23--:R-:W-:-:S05]  /*13d20*/  IMAD.U32 R0, RZ, RZ, UR45 ;  /* 0x0000002dff007e24 */ /* 0x00dfca000f8e00ff */
[----:B------:R-:W-:-:S13]  /*13d30*/  ISETP.NE.AND P0, PT, R0, 0x3, PT ;  /* 0x000000030000780c */ /* 0x000fda0003f05270 */
[----:B------:R-:W-:Y:S05]  /*13d40*/  @!P0 BRA `(.L_x_15712) ;  /* 0x0000000000048947 */ /* 0x000fea0003800000 */
[----:B------:R-:W-:Y:S01]  /*13d50*/  BPT.TRAP 0x1 ;  /* 0x000000040000795c */ /* 0x000fe20000300000 */
.L_x_15712:
[----:B------:R-:W-:Y:S01]  /*13d60*/  LOP3.LUT R0, R24, 0x1, RZ, 0x3c, !PT ;  /* 0x0000000118007812 */ /* 0x000fe200078e3cff */
[----:B------:R-:W-:Y:S01]  /*13d70*/  IMAD R2, R21, 0x8, R16 ;  /* 0x0000000815027824 */ /* 0x000fe200078e0210 */
[----:B------:R-:W-:Y:S02]  /*13d80*/  BSSY B0, `(.L_x_15713) ;  /* 0x0000004000007945 */ /* 0x000fe40003800000 */
[----:B------:R-:W-:-:S04]  /*13d90*/  SHF.L.U32 R0, R0, 0x1f, RZ ;  /* 0x0000001f00007819 */ /* 0x000fc800000006ff */
[----:B------:R-:W0:Y:S02]  /*13da0*/  SYNCS.PHASECHK.TRANS64.TRYWAIT P2, [R2+URZ+0x13270], R0 ;  /* 0x01327000020075a7 */ /* 0x000e24000804017f */
[----:B0-----:R-:W-:Y:S05]  /*13db0*/  @!P2 BRA `(.L_x_15714) ;  /* 0x00000048000ca947 */ /* 0x001fea0003800000 */
.L_x_15825:
[----:B------:R-:W-:Y:S05]  /*13dc0*/  BSYNC B0 ;  /* 0x0000000000007941 */ /* 0x000fea0003800000 */
.L_x_15713:
[----:B------:R-:W-:-:S05]  /*13dd0*/  IMAD.U32 R3, RZ, RZ, UR44 ;  /* 0x0000002cff037e24 */ /* 0x000fca000f8e00ff */
[----:B------:R-:W-:-:S13]  /*13de0*/  ISETP.NE.AND P2, PT, R3, 0x3, PT ;  /* 0x000000030300780c */ /* 0x000fda0003f45270 */
[----:B------:R-:W-:Y:S05]  /*13df0*/  @!P2 BRA `(.L_x_15715) ;  /* 0x000000000004a947 */ /* 0x000fea0003800000 */
[----:B------:R-:W-:Y:S01]  /*13e00*/  BPT.TRAP 0x1 ;  /* 0x000000040000795c */ /* 0x000fe20000300000 */
.L_x_15715:
[----:B------:R-:W-:Y:S01]  /*13e10*/  SHF.L.U32 R3, R24, 0x1f, RZ ;  /* 0x0000001f18037819 */ /* 0x000fe200000006ff */
[----:B0-----:R-:W-:-:S03]  /*13e20*/  IMAD R0, R21, 0x2800, RZ ;  /* 0x0000280015007824 */ /* 0x001fc600078e02ff */
[----:B------:R-:W0:Y:S02]  /*13e30*/  SYNCS.PHASECHK.TRANS64.TRYWAIT P2, [R2+URZ+0x13260], R3 ;  /* 0x01326003020075a7 */ /* 0x000e24000804017f */
[----:B0-----:R-:W-:Y:S05]  /*13e40*/  @!P2 BRA `(.L_x_15716) ;  /* 0x0000004400fca947 */ /* 0x001fea0003800000 */
.L_x_15826:
[----:B0-----:R-:W-:Y:S01]  /*13e50*/  LOP3.LUT R3, R0, R23, RZ, 0xfc, !PT ;  /* 0x0000001700037212 */ /* 0x001fe200078efcff */
[----:B------:R-:W-:Y:S05]  /*13e60*/  WARPSYNC.ALL ;  /* 0x0000000000007948 */ /* 0x000fea0003800000 */
[----:B------:R-:W-:Y:S02]  /*13e70*/  IMAD.IADD R3, R16, 0x1, R3 ;  /* 0x0000000110037824 */ /* 0x000fe400078e0203 */
[----:B------:R-:W-:-:S03]  /*13e80*/  IMAD.U32 R12, RZ, RZ, UR44 ;  /* 0x0000002cff0c7e24 */ /* 0x000fc6000f8e00ff */
[----:B-1----:R0:W1:Y:S02]  /*13e90*/  LDSM.16.MT88.4 R4, [R3+0x6000] ;  /* 0x006000000304783b */ /* 0x0020640000004200 */
[----:B------:R-:W-:Y:S02]  /*13ea0*/  ISETP.NE.AND P2, PT, R12, 0x3, PT ;  /* 0x000000030c00780c */ /* 0x000fe40003f45270 */
        /* <DEDUP_REMOVED lines=59> */
.L_x_15717:
[----:B-1----:R1:W-:Y:S01]  /*14260*/  SYNCS.ARRIVE.TRANS64.A1T0 RZ, [R2+URZ+0x13250], RZ ;  /* 0x013250ff02ff79a7 */ /* 0x0023e2000810003f */
[----:B------:R-:W-:Y:S06]  /*14270*/  BAR.SYNC.DEFER_BLOCKING 0x2, 0x80 ;  /* 0x0082000000007b1d */ /* 0x000fec0000010000 */
[----:B------:R-:W-:Y:S05]  /*14280*/  @!P0 BRA `(.L_x_15718) ;  /* 0x0000000000048947 */ /* 0x000fea0003800000 */
[----:B------:R-:W-:Y:S01]  /*14290*/  BPT.TRAP 0x1 ;  /* 0x000000040000795c */ /* 0x000fe20000300000 */
.L_x_15718:
[----:B0-----:R-:W2:Y:S01]  /*142a0*/  LDL R0, [R1+0x30] ;  /* 0x0000300001007983 */ /* 0x001ea20000100800 */
[----:B-1----:R-:W-:-:S03]  /*142b0*/  VIADD R2, R2, 0x13280 ;  /* 0x0001328002027836 */ /* 0x002fc60000000000 */
[----:B------:R3:W5:Y:S04]  /*142c0*/  LDL R24, [R1+0xc] ;  /* 0x00000c0001187983 */ /* 0x0007680000100800 */
[----:B------:R3:W5:Y:S01]  /*142d0*/  LDL R21, [R1] ;  /* 0x0000000001157983 */ /* 0x0007620000100800 */
[----:B--2---:R-:W-:-:S04]  /*142e0*/  PRMT R2, R0, 0x654, R2 ;  /* 0x0000065400027816 */ /* 0x004fc80000000002 */
[----:B------:R3:W-:Y:S01]  /*142f0*/  SYNCS.ARRIVE.TRANS64.RED.A1T0 RZ, [R2+URZ], RZ ;  /* 0x000000ff02ff79a7 */ /* 0x0007e2000810043f */
[----:B------:R-:W-:Y:S05]  /*14300*/  @P1 BRA `(.L_x_15719) ;  /* 0xffffffe800901947 */ /* 0x000fea000383ffff */
.L_x_15699:
        /* <DEDUP_REMOVED lines=16> */
[----:B0-----:R-:W0:Y:S01]  /*14410*/  POPC R7, R4 ;  /* 0x0000000400077309 */ /* 0x001e220000000000 */
[----:B--2---:R-:W0:Y:S02]  /*14420*/  SHFL.IDX PT, R0, R3, R0, 0x1f ;  /* 0x00001f0003007589 */ /* 0x004e2400000e0000 */
[----:B0-----:R-:W-:-:S05]  /*14430*/  IADD3 R0, R0, UR46, R7 ;  /* 0x0000002e00007c10 */ /* 0x001fca000fffe007 */
[----:B------:R2:W-:Y:S02]  /*14440*/  STL [R1+0x20], R0 ;  /* 0x0000200001007387 */ /* 0x0005e40000100800 */
.L_x_15721:
[----:B------:R-:W-:Y:S05]  /*14450*/  BSYNC B0 ;  /* 0x0000000000007941 */ /* 0x000fea0003800000 */
.L_x_15720:
[----:B------:R-:W-:Y:S05]  /*14460*/  @!P0 BRA `(.L_x_15722) ;  /* 0x0000000000048947 */ /* 0x000fea0003800000 */
[----:B------:R-:W-:Y:S01]  /*14470*/  BPT.TRAP 0x1 ;  /* 0x000000040000795c */ /* 0x000fe20000300000 */
.L_x_15722:
[----:B------:R-:W1:Y:S04]  /*14480*/  LDL R2, [R1+0xc] ;  /* 0x00000c0001027983 */ /* 0x000e680000100800 */
[----:B--2---:R-:W2:Y:S01]  /*14490*/  LDL R0, [R1] ;  /* 0x0000000001007983 */ /* 0x004ea20000100800 */
[----:B------:R-:W-:Y:S01]  /*144a0*/  BSSY B0, `(.L_x_15723) ;  /* 0x0000006000007945 */ /* 0x000fe20003800000 */
[----:B-1----:R-:W-:-:S04]  /*144b0*/  LOP3.LUT R3, R2, 0x1, RZ, 0x3c, !PT ;  /* 0x0000000102037812 */ /* 0x002fc800078e3cff */
[----:B------:R-:W-:Y:S02]  /*144c0*/  SHF.L.U32 R3, R3, 0x1f, RZ ;  /* 0x0000001f03037819 */ /* 0x000fe400000006ff */
[----:B--2---:R-:W-:-:S04]  /*144d0*/  LEA R0, R0, R16, 0x3 ;  /* 0x0000001000007211 */ /* 0x004fc800078e18ff */
[----:B------:R-:W1:Y:S02]  /*144e0*/  SYNCS.PHASECHK.TRANS64.TRYWAIT P1, [R0+URZ+0x13270], R3 ;  /* 0x01327003000075a7 */ /* 0x000e64000802017f */
[----:B-1----:R-:W-:Y:S05]  /*144f0*/  @!P1 BRA `(.L_x_15724) ;  /* 0x0000004000649947 */ /* 0x002fea0003800000 */
.L_x_15827:
[----:B------:R-:W-:Y:S05]  /*14500*/  BSYNC B0 ;  /* 0x0000000000007941 */ /* 0x000fea0003800000 */
.L_x_15723:
[----:B------:R-:W-:-:S05]  /*14510*/  IMAD.U32 R2, RZ, RZ, UR44 ;  /* 0x0000002cff027e24 */ /* 0x000fca000f8e00ff */
[----:B------:R-:W-:-:S13]  /*14520*/  ISETP.NE.AND P1, PT, R2, 0x3, PT ;  /* 0x000000030200780c */ /* 0x000fda0003f25270 */
[----:B------:R-:W-:Y:S05]  /*14530*/  @!P1 BRA `(.L_x_15725) ;  /* 0x0000000000049947 */ /* 0x000fea0003800000 */
[----:B------:R-:W-:Y:S01]  /*14540*/  BPT.TRAP 0x1 ;  /* 0x000000040000795c */ /* 0x000fe20000300000 */
.L_x_15725:
[----:B------:R-:W1:Y:S02]  /*14550*/  LDL R2, [R1+0xc] ;  /* 0x00000c0001027983 */ /* 0x000e640000100800 */
[----:B-1----:R-:W-:-:S04]  /*14560*/  SHF.L.U32 R3, R2, 0x1f, RZ ;  /* 0x0000001f02037819 */ /* 0x002fc800000006ff */
[----:B------:R-:W1:Y:S02]  /*14570*/  SYNCS.PHASECHK.TRANS64.TRYWAIT P1, [R0+URZ+0x13260], R3 ;  /* 0x01326003000075a7 */ /* 0x000e64000802017f */
[----:B-1----:R-:W-:Y:S05]  /*14580*/  @!P1 BRA `(.L_x_15726) ;  /* 0x0000004000549947 */ /* 0x002fea0003800000 */
.L_x_15828:
[----:B------:R-:W2:Y:S01]  /*14590*/  LDL R14, [R1] ;  /* 0x00000000010e7983 */ /* 0x000ea20000100800 */
[----:B------:R-:W-:Y:S05]  /*145a0*/  WARPSYNC.ALL ;  /* 0x0000000000007948 */ /* 0x000fea0003800000 */
[----:B------:R-:W-:-:S05]  /*145b0*/  IMAD.U32 R15, RZ, RZ, UR44 ;  /* 0x0000002cff0f7e24 */ /* 0x000fca000f8e00ff */
[----:B------:R-:W-:Y:S01]  /*145c0*/  ISETP.NE.AND P1, PT, R15, 0x3, PT ;  /* 0x000000030f00780c */ /* 0x000fe20003f25270 */
[----:B--2---:R-:W-:-:S05]  /*145d0*/  IMAD R2, R14, 0x2800, RZ ;  /* 0x000028000e027824 */ /* 0x004fca00078e02ff */
[----:B-1----:R-:W-:-:S05]  /*145e0*/  LOP3.LUT R3, R2, R23, RZ, 0xfc, !PT ;  /* 0x0000001702037212 */ /* 0x002fca00078efcff */
[----:B0-----:R-:W-:Y:S02]  /*145f0*/  IMAD.IADD R6, R16, 0x1, R3 ;  /* 0x0000000110067824 */ /* 0x001fe400078e0203 */
[----:B------:R-:W-:-:S04]  /*14600*/  VIADD R3, R2, 0x800 ;  /* 0x0000080002037836 */ /* 0x000fc80000000000 */
        /* <DEDUP_REMOVED lines=24> */
[----:B------:R-:W-:Y:S01]  /*14790*/  LOP3.LUT R4, R3, R22, RZ, 0xfc, !PT ;  /* 0x0000001603047212 */ /* 0x000fe200078efcff */
[----:B------:R-:W-:Y:S01]  /*147a0*/  VIADD R3, R2, 0x1800 ;  /* 0x0000180002037836 */ /* 0x000fe20000000000 */
[C-C-:B------:R-:W-:Y:S02]  /*147b0*/  PRMT R10, R6.reuse, 0x6420, R7.reuse ;  /* 0x00006420060a7816 */ /* 0x140fe40000000007 */
[----:B------:R-:W-:Y:S01]  /*147c0*/  PRMT R11, R6, 0x7531, R7 ;  /* 0x00007531060b7816 */ /* 0x000fe20000000007 */
[----:B------:R-:W-:Y:S01]  /*147d0*/  IMAD.IADD R12, R19, 0x1, R4 ;  /* 0x00000001130c7824 */ /* 0x000fe200078e0204 */
[----:B------:R-:W-:-:S02]  /*147e0*/  LOP3.LUT R5, R3, R23, RZ, 0xfc, !PT ;  /* 0x0000001703057212 */ /* 0x000fc400078efcff */
[----:B------:R-:W-:Y:S02]  /*147f0*/  IADD3 R2, R2, 0x2000, RZ ;  /* 0x0000200002027810 */ /* 0x000fe40007ffe0ff */
[----:B------:R-:W-:Y:S01]  /*14800*/  STSM.16.M88.4 [R12], R8 ;  /* 0x000000080c007844 */ /* 0x000fe20000000200 */
[----:B------:R-:W-:-:S06]  /*14810*/  IMAD.IADD R7, R16, 0x1, R5 ;  /* 0x0000000110077824 */ /* 0x000fcc00078e0205 */
[----:B------:R-:W0:Y:S02]  /*14820*/  LDSM.16.MT88.4 R4, [R7+0x6000] ;  /* 0x006000000704783b */ /* 0x000e240000004200 */
        /* <DEDUP_REMOVED lines=25> */
.L_x_15727:
[----:B-1----:R1:W-:Y:S01]  /*149c0*/  SYNCS.ARRIVE.TRANS64.A1T0 RZ, [R0+URZ+0x13250], RZ ;  /* 0x013250ff00ff79a7 */ /* 0x0023e2000810003f */
[----:B------:R-:W-:Y:S06]  /*149d0*/  BAR.SYNC.DEFER_BLOCKING 0x2, 0x80 ;  /* 0x0082000000007b1d */ /* 0x000fec0000010000 */
[----:B------:R-:W-:Y:S05]  /*149e0*/  @!P0 BRA `(.L_x_15728) ;  /* 0x0000000000048947 */ /* 0x000fea0003800000 */
[----:B------:R-:W-:Y:S01]  /*149f0*/  BPT.TRAP 0x1 ;  /* 0x000000040000795c */ /* 0x000fe20000300000 */
.L_x_15728:
        /* <DEDUP_REMOVED lines=12> */
.L_x_15669:
[----:B------:R-:W-:Y:S05]  /*14ac0*/  BSYNC B7 ;  /* 0x0000000000077941 */ /* 0x000fea0003800000 */
.L_x_15667:
[----:B0-2---:R-:W2:Y:S02]  /*14ad0*/  LDL R0, [R1+0x10] ;  /* 0x0000100001007983 */ /* 0x005ea40000100800 */
[----:B--2---:R-:W-:-:S13]  /*14ae0*/  LOP3.LUT P0, RZ, R0, 0x40, RZ, 0xc0, !PT ;  /* 0x0000004000ff7812 */ /* 0x004fda000780c0ff */
[----:B------:R-:W-:Y:S05]  /*14af0*/  @!P0 BRA `(.L_x_15729) ;  /* 0x0000000000348947 */ /* 0x000fea0003800000 */
[----:B------:R-:W0:Y:S08]  /*14b00*/  S2UR UR4, SR_CgaCtaId ;  /* 0x00000000000479c3 */ /* 0x000e300000008800 */
[----:B------:R-:W-:Y:S01]  /*14b10*/  BAR.SYNC.DEFER_BLOCKING 0x5, 0x200 ;  /* 0x0148000000007b1d */ /* 0x000fe20000010000 */
[----:B------:R-:W-:Y:S01]  /*14b20*/  MOV R16, 0x400 ;  /* 0x0000040000107802 */ /* 0x000fe20000000f00 */
[----:B0-----:R-:W-:-:S05]  /*14b30*/  IMAD.U32 R0, RZ, RZ, UR4 ;  /* 0x00000004ff007e24 */ /* 0x001fca000f8e00ff */
[----:B------:R-:W-:Y:S01]  /*14b40*/  LEA R16, R0, R16, 0x18 ;  /* 0x0000001000107211 */ /* 0x000fe200078ec0ff */
[----:B------:R-:W-:Y:S04]  /*14b50*/  STL [R1+0x30], R0 ;  /* 0x0000300001007387 */ /* 0x000fe80000100800 */
[----:B-1----:R-:W0:Y:S04]  /*14b60*/  LDS.128 R4, [R16+0x132d0] ;  /* 0x0132d00010047984 */ /* 0x002e280000000c00 */
[----:B0-----:R0:W-:Y:S01]  /*14b70*/  STL.64 [R1+0x20], R4 ;  /* 0x0000200401007387 */ /* 0x0011e20000100a00 */
[----:B------:R-:W-:-:S03]  /*14b80*/  IMAD.MOV.U32 R0, RZ, RZ, R7 ;  /* 0x000000ffff007224 */ /* 0x000fc600078e0007 */
[----:B------:R0:W-:Y:S02]  /*14b90*/  STL [R1+0x28], R6 ;  /* 0x0000280601007387 */ /* 0x0001e40000100800 */
[----:B------:R-:W-:Y:S01]  /*14ba0*/  R2UR UR40, R0 ;  /* 0x00000000002872ca */ /* 0x000fe200000e0000 */
[----:B------:R-:W-:Y:S06]  /*14bb0*/  BAR.ARV 0x4, 0x200 ;  /* 0x0108000000007b1d */ /* 0x000fec0000002000 */
[----:B------:R-:W-:Y:S08]  /*14bc0*/  BRA `(.L_x_15730) ;  /* 0x0000000c00f87947 */ /* 0x000ff00003800000 */
.L_x_15729:
[----:B------:R-:W2:Y:S01]  /*14bd0*/  LDL.LU R0, [R1+0x20] ;  /* 0x0000200001007983 */ /* 0x000ea20000300800 */
[----:B------:R-:W-:Y:S01]  /*14be0*/  ULDC UR4, c[0x0][0xc3c] ;  /* 0x00030f0000047ab9 */ /* 0x000fe20000000800 */
[----:B------:R-:W0:Y:S02]  /*14bf0*/  S2R R2, SR_TID.X ;  /* 0x0000000000027919 */ /* 0x000e240000002100 */
[----:B0-----:R-:W-:-:S04]  /*14c00*/  LOP3.LUT R9, R2, 0x1f, RZ, 0xc0, !PT ;  /* 0x0000001f02097812 */ /* 0x001fc800078ec0ff */
[C---:B------:R-:W-:Y:S01]  /*14c10*/  ISETP.NE.AND P0, PT, R9.reuse, 0x1f, PT ;  /* 0x0000001f0900780c */ /* 0x040fe20003f05270 */
[----:B-1----:R-:W-:-:S05]  /*14c20*/  VIADD R7, R9, UR40 ;  /* 0x0000002809077c36 */ /* 0x002fca0008000000 */
        /* <DEDUP_REMOVED lines=41> */
.L_x_15733:
        /* <DEDUP_REMOVED lines=31> */
[----:B-1----:R-:W-:-:S04]  /*150b0*/  SEL R2, R2, RZ, P5 ;  /* 0x000000ff02027207 */ /* 0x002fc80002800000 */
[----:B------:R-:W-:-:S05]  /*150c0*/  IADD3 R2, R3, R2, RZ ;  /* 0x0000000203027210 */ /* 0x000fca0007ffe0ff */
[----:B------:R-:W0:Y:S02]  /*150d0*/  SHFL.IDX PT, R13, R2, 0x1f, 0x1f ;  /* 0x03e01f00020d7f89 */ /* 0x000e2400000e0000 */
[----:B0-----:R-:W-:-:S04]  /*150e0*/  IMAD R4, R13, R8, RZ ;  /* 0x000000080d047224 */ /* 0x001fc800078e02ff */
[----:B------:R-:W-:-:S05]  /*150f0*/  IMAD.IADD R9, R4, 0x1, R9 ;  /* 0x0000000104097824 */ /* 0x000fca00078e0209 */
[----:B------:R-:W-:-:S13]  /*15100*/  ISETP.GT.AND P6, PT, R9, R6, PT ;  /* 0x000000060900720c */ /* 0x000fda0003fc4270 */
[----:B------:R-:W-:Y:S05]  /*15110*/  @!P6 BRA `(.L_x_15733) ;  /* 0xfffffffc0068e947 */ /* 0x000fea000383ffff */
[----:B------:R-:W-:Y:S02]  /*15120*/  IMAD.MOV.U32 R3, RZ, RZ, R2 ;  /* 0x000000ffff037224 */ /* 0x000fe400078e0002 */
[----:B------:R-:W-:-:S07]  /*15130*/  IMAD.MOV.U32 R2, RZ, RZ, R4 ;  /* 0x000000ffff027224 */ /* 0x000fce00078e0004 */
.L_x_15731:
        /* <DEDUP_REMOVED lines=14> */
.L_x_15734:
        /* <DEDUP_REMOVED lines=54> */
[----:B------:R-:W-:Y:S01]  /*15580*/  LEA R6, R5, R2, 0x18 ;  /* 0x0000000205067211 */ /* 0x000fe200078ec0ff */
[----:B------:R-:W-:-:S04]  /*15590*/  IMAD.MOV R3, RZ, RZ, -R2 ;  /* 0x000000ffff037224 */ /* 0x000fc800078e0a02 */
[--C-:B------:R-:W-:Y:S02]  /*155a0*/  IMAD R5, R5, R3, R8.reuse ;  /* 0x0000000305057224 */ /* 0x100fe400078e0208 */
[----:B------:R-:W-:-:S04]  /*155b0*/  IMAD.MOV R3, RZ, RZ, -R8 ;  /* 0x000000ffff037224 */ /* 0x000fc800078e0a08 */
[----:B------:R-:W-:Y:S02]  /*155c0*/  IMAD R2, R0, R3, R4 ;  /* 0x0000000300027224 */ /* 0x000fe400078e0204 */
[----:B------:R-:W-:-:S05]  /*155d0*/  IMAD R3, R5, 0x10000, R6 ;  /* 0x0001000005037824 */ /* 0x000fca00078e0206 */
[----:B------:R0:W-:Y:S01]  /*155e0*/  STL [R1+0x28], R3 ;  /* 0x0000280301007387 */ /* 0x0001e20000100800 */
[----:B------:R-:W-:Y:S05]  /*155f0*/  BRA `(.L_x_15736) ;  /* 0x0000000400007947 */ /* 0x000fea0003800000 */
.L_x_15735:
        /* <DEDUP_REMOVED lines=28> */
[----:B------:R-:W-:-:S05]  /*157c0*/  IMAD.MOV.U32 R2, RZ, RZ, R3 ;  /* 0x000000ffff027224 */ /* 0x000fca00078e0003 */
[----:B------:R-:W-:Y:S02]  /*157d0*/  @!P2 IADD3 R2, -R2, RZ, RZ ;  /* 0x000000ff0202a210 */ /* 0x000fe40007ffe1ff */
        /* <DEDUP_REMOVED lines=34> */
.L_x_15736:
[----:B01----:R-:W-:-:S05]  /*15a00*/  LOP3.LUT R3, RZ, R2, RZ, 0x33, !PT ;  /* 0x00000002ff037212 */ /* 0x003fca00078e33ff */
[----:B------:R-:W-:-:S05]  /*15a10*/  IMAD.IADD R0, R0, 0x1, R3 ;  /* 0x0000000100007824 */ /* 0x000fca00078e0203 */
[----:B------:R1:W-:Y:S01]  /*15a20*/  STL [R1+0x24], R0 ;  /* 0x0000240001007387 */ /* 0x0003e20000100800 */
[----:B------:R-:W-:Y:S05]  /*15a30*/  BRA `(.L_x_15737) ;  /* 0x0000000000107947 */ /* 0x000fea0003800000 */
.L_x_15732:
[----:B------:R0:W-:Y:S01]  /*15a40*/  STL [R1+0x20], R6 ;  /* 0x0000200601007387 */ /* 0x0001e20000100800 */
[----:B------:R-:W-:-:S03]  /*15a50*/  ULDC UR40, c[0x0][0xc3c] ;  /* 0x00030f0000287ab9 */ /* 0x000fc60000000800 */
[----:B------:R0:W-:Y:S04]  /*15a60*/  STL [R1+0x24], RZ ;  /* 0x000024ff01007387 */ /* 0x0001e80000100800 */
[----:B------:R0:W-:Y:S02]  /*15a70*/  STL [R1+0x28], RZ ;  /* 0x000028ff01007387 */ /* 0x0001e40000100800 */
.L_x_15737:
[----:B------:R-:W2:Y:S04]  /*15a80*/  LDL R3, [R1+0x24] ;  /* 0x0000240001037983 */ /* 0x000ea80000100800 */
[----:B------:R-:W3:Y:S04]  /*15a90*/  LDL R2, [R1+0x28] ;  /* 0x0000280001027983 */ /* 0x000ee80000100800 */
[----:B------:R-:W4:Y:S01]  /*15aa0*/  LDL R4, [R1+0x20] ;  /* 0x0000200001047983 */ /* 0x000f220000100800 */
[----:B-1----:R-:W1:Y:S01]  /*15ab0*/  S2R R0, SR_TID.X ;  /* 0x0000000000007919 */ /* 0x002e620000002100 */
[----:B------:R-:W-:Y:S01]  /*15ac0*/  BAR.SYNC.DEFER_BLOCKING 0x4, 0x200 ;  /* 0x0108000000007b1d */ /* 0x000fe20000010000 */
[----:B--2---:R-:W-:Y:S01]  /*15ad0*/  MOV R5, R3 ;  /* 0x0000000300057202 */ /* 0x004fe20000000f00 */
[----:B---3--:R-:W-:-:S04]  /*15ae0*/  IMAD.MOV.U32 R3, RZ, RZ, R2 ;  /* 0x000000ffff037224 */ /* 0x008fc800078e0002 */
        /* <DEDUP_REMOVED lines=12> */
.L_x_15730:
[----:B------:R-:W-:Y:S02]  /*15bb0*/  ULDC UR4, c[0x0][0xc3c] ;  /* 0x00030f0000047ab9 */ /* 0x000fe40000000800 */
[----:B------:R-:W-:-:S06]  /*15bc0*/  UISETP.GE.AND UP0, UPT, UR40, UR4, UPT ;  /* 0x000000042800728c */ /* 0x000fcc000bf06270 */
[----:B------:R-:W-:-:S13]  /*15bd0*/  PLOP3.LUT P0, PT, PT, PT, UP0, 0x80, 0x0 ;  /* 0x000000000000781c */ /* 0x000fda0003f0f008 */
[----:B------:R-:W-:Y:S05]  /*15be0*/  @!P0 BRA `(.L_x_15738) ;  /* 0xffffffa0006c8947 */ /* 0x000fea000383ffff */
.L_x_15662:
        /* <DEDUP_REMOVED lines=12> */
.L_x_15829:
[----:B------:R-:W-:Y:S05]  /*15cb0*/  BSYNC B0 ;  /* 0x0000000000007941 */ /* 0x000fea0003800000 */
.L_x_15739:
[----:B------:R-:W-:-:S03]  /*15cc0*/  UMOV UR4, 0xffffffff ;  /* 0xffffffff00047882 */ /* 0x000fc60000000000 */
[----:B------:R-:W-:Y:S05]  /*15cd0*/  BRA.DIV UR4, `(.L_x_15741) ;  /* 0x0000002a04a87947 */ /* 0x000fea000b800000 */
[----:B0-----:R-:W0:Y:S02]  /*15ce0*/  S2R R0, SR_TID.X ;  /* 0x0000000000007919 */ /* 0x001e240000002100 */
[----:B0-----:R-:W-:-:S04]  /*15cf0*/  SHF.R.U32.HI R0, RZ, 0x5, R0 ;  /* 0x00000005ff007819 */ /* 0x001fc80000011600 */
[----:B------:R-:W-:-:S05]  /*15d00*/  LOP3.LUT R0, R0, 0x3, RZ, 0xc0, !PT ;  /* 0x0000000300007812 */ /* 0x000fca00078ec0ff */
[----:B------:R0:W1:Y:S02]  /*15d10*/  SHFL.IDX PT, R14, R0, RZ, 0x1f ;  /* 0x00001fff000e7589 */ /* 0x00006400000e0000 */
.L_x_15832:
[----:B-1----:R-:W-:Y:S01]  /*15d20*/  ISETP.NE.AND P0, PT, R14, RZ, PT ;  /* 0x000000ff0e00720c */ /* 0x002fe20003f05270 */
[----:B------:R-:W-:-:S12]  /*15d30*/  BSSY B0, `(.L_x_15742) ;  /* 0x000002f000007945 */ /* 0x000fd80003800000 */
[----:B------:R-:W-:Y:S05]  /*15d40*/  @P0 BRA `(.L_x_15743) ;  /* 0x0000000000b40947 */ /* 0x000fea0003800000 */
[----:B------:R-:W-:-:S03]  /*15d50*/  UMOV UR4, 0xffffffff ;  /* 0xffffffff00047882 */ /* 0x000fc60000000000 */
[----:B------:R-:W-:Y:S05]  /*15d60*/  BRA.DIV UR4, `(.L_x_15744) ;  /* 0x0000002a04b87947 */ /* 0x000fea000b800000 */
[----:B------:R-:W-:-:S13]  /*15d70*/  ELECT P6, URZ, PT ;  /* 0x00000000003f782f */ /* 0x000fda00038c0000 */
.L_x_15835:
[----:B------:R-:W-:Y:S05]  /*15d80*/  @!P6 BRA `(.L_x_15743) ;  /* 0x0000000000a4e947 */ /* 0x000fea0003800000 */
[----:B------:R-:W-:-:S06]  /*15d90*/  ULOP3.LUT UR4, UR36, 0x2, URZ, 0xfc, !UPT ;  /* 0x0000000224047892 */ /* 0x000fcc000f8efc3f */
[----:B0-----:R-:W-:-:S05]  /*15da0*/  IMAD.U32 R0, RZ, RZ, UR4 ;  /* 0x00000004ff007e24 */ /* 0x001fca000f8e00ff */
[----:B------:R-:W-:-:S13]  /*15db0*/  ISETP.NE.AND P0, PT, R0, 0x3, PT ;  /* 0x000000030000780c */ /* 0x000fda0003f05270 */
[----:B------:R-:W-:Y:S05]  /*15dc0*/  @!P0 BRA `(.L_x_15745) ;  /* 0x0000000000048947 */ /* 0x000fea0003800000 */
[----:B------:R-:W-:Y:S01]  /*15dd0*/  BPT.TRAP 0x1 ;  /* 0x000000040000795c */ /* 0x000fe20000300000 */
.L_x_15745:
[----:B------:R-:W2:Y:S04]  /*15de0*/  LDL R2, [R1+0xc] ;  /* 0x00000c0001027983 */ /* 0x000ea80000100800 */
[----:B------:R-:W3:Y:S01]  /*15df0*/  LDL.LU R0, [R1] ;  /* 0x0000000001007983 */ /* 0x000ee20000300800 */
[----:B--2---:R-:W-:Y:S01]  /*15e00*/  SHF.L.U32 R3, R2, 0x1f, RZ ;  /* 0x0000001f02037819 */ /* 0x004fe200000006ff */
[C---:B---3--:R-:W-:Y:S02]  /*15e10*/  IMAD R4, R0.reuse, 0x8, R5 ;  /* 0x0000000800047824 */ /* 0x048fe400078e0205 */
[----:B------:R-:W-:Y:S02]  /*15e20*/  VIADD R0, R0, 0x1 ;  /* 0x0000000100007836 */ /* 0x000fe40000000000 */
[----:B------:R-:W0:Y:S03]  /*15e30*/  SYNCS.PHASECHK.TRANS64.TRYWAIT P1, [R4+URZ+0x13240], R3 ;  /* 0x01324003040075a7 */ /* 0x000e26000802017f */
[----:B------:R-:W-:-:S04]  /*15e40*/  ISETP.NE.AND P2, PT, R0, 0x2, PT ;  /* 0x000000020000780c */ /* 0x000fc80003f45270 */
[----:B------:R-:W-:Y:S01]  /*15e50*/  SEL R2, RZ, 0x1, P2 ;  /* 0x00000001ff027807 */ /* 0x000fe20001000000 */
[----:B0-----:R-:W-:Y:S08]  /*15e60*/  @!P1 BRA `(.L_x_15746) ;  /* 0x0000002800989947 */ /* 0x001ff00003800000 */
.L_x_15836:
[----:B------:R-:W2:Y:S01]  /*15e70*/  LDL.LU R6, [R1+0xc] ;  /* 0x00000c0001067983 */ /* 0x000ea20000300800 */
[----:B------:R-:W-:Y:S02]  /*15e80*/  SEL R0, R0, RZ, P2 ;  /* 0x000000ff00007207 */ /* 0x000fe40001000000 */
[----:B--2---:R-:W-:Y:S01]  /*15e90*/  LOP3.LUT R2, R6, R2, RZ, 0x3c, !PT ;  /* 0x0000000206027212 */ /* 0x004fe200078e3cff */
[----:B------:R-:W-:Y:S06]  /*15ea0*/  @!P0 BRA `(.L_x_15747) ;  /* 0x0000000000048947 */ /* 0x000fec0003800000 */
[----:B------:R-:W-:Y:S01]  /*15eb0*/  BPT.TRAP 0x1 ;  /* 0x000000040000795c */ /* 0x000fe20000300000 */
.L_x_15747:
[----:B------:R-:W-:Y:S01]  /*15ec0*/  IMAD R5, R0, 0x8, R5 ;  /* 0x0000000800057824 */ /* 0x000fe200078e0205 */
[----:B------:R-:W-:-:S04]  /*15ed0*/  SHF.L.U32 R0, R2, 0x1f, RZ ;  /* 0x0000001f02007819 */ /* 0x000fc800000006ff */
[----:B------:R-:W1:Y:S02]  /*15ee0*/  SYNCS.PHASECHK.TRANS64.TRYWAIT P1, [R5+URZ+0x13240], R0 ;  /* 0x01324000050075a7 */ /* 0x000e64000802017f */
[----:B-1----:R-:W-:Y:S05]  /*15ef0*/  @!P1 BRA `(.L_x_15748) ;  /* 0x0000002800889947 */ /* 0x002fea0003800000 */
.L_x_15837:
[----:B------:R-:W-:Y:S05]  /*15f00*/  @!P0 BRA `(.L_x_15749) ;  /* 0x0000000000048947 */ /* 0x000fea0003800000 */
[----:B------:R-:W-:Y:S01]  /*15f10*/  BPT.TRAP 0x1 ;  /* 0x000000040000795c */ /* 0x000fe20000300000 */
.L_x_15749:
[----:B------:R-:W2:Y:S02]  /*15f20*/  SYNCS.PHASECHK.TRANS64.TRYWAIT P1, [R4+URZ+0x13260], R3 ;  /* 0x01326003040075a7 */ /* 0x000ea4000802017f */
[----:B--2---:R-:W-:Y:S05]  /*15f30*/  @!P1 BRA `(.L_x_15750) ;  /* 0x00000028008c9947 */ /* 0x004fea0003800000 */
.L_x_15838:
[----:B------:R-:W-:Y:S05]  /*15f40*/  @!P0 BRA `(.L_x_15751) ;  /* 0x0000000000048947 */ /* 0x000fea0003800000 */
[----:B------:R-:W-:Y:S01]  /*15f50*/  BPT.TRAP 0x1 ;  /* 0x000000040000795c */ /* 0x000fe20000300000 */
.L_x_15751:
[----:B------:R-:W3:Y:S02]  /*15f60*/  SYNCS.PHASECHK.TRANS64.TRYWAIT P1, [R5+URZ+0x13260], R0 ;  /* 0x01326000050075a7 */ /* 0x000ee4000802017f */
[----:B---3--:R-:W-:Y:S05]  /*15f70*/  @!P1 BRA `(.L_x_15752) ;  /* 0x0000002800909947 */ /* 0x008fea0003800000 */
.L_x_15839:
[----:B------:R-:W-:Y:S05]  /*15f80*/  @!P0 BRA `(.L_x_15753) ;  /* 0x0000000000048947 */ /* 0x000fea0003800000 */
[----:B------:R-:W-:Y:S01]  /*15f90*/  BPT.TRAP 0x1 ;  /* 0x000000040000795c */ /* 0x000fe20000300000 */
.L_x_15753:
[----:B------:R-:W4:Y:S02]  /*15fa0*/  SYNCS.PHASECHK.TRANS64.TRYWAIT P1, [R4+URZ+0x13280], R3 ;  /* 0x01328003040075a7 */ /* 0x000f24000802017f */
[----:B----4-:R-:W-:Y:S05]  /*15fb0*/  @!P1 BRA `(.L_x_15754) ;  /* 0x0000002800949947 */ /* 0x010fea0003800000 */
.L_x_15840:
[----:B------:R-:W-:Y:S05]  /*15fc0*/  @!P0 BRA `(.L_x_15755) ;  /* 0x0000000000048947 */ /* 0x000fea0003800000 */
[----:B------:R-:W-:Y:S01]  /*15fd0*/  BPT.TRAP 0x1 ;  /* 0x000000040000795c */ /* 0x000fe20000300000 */
.L_x_15755:
[----:B------:R0:W0:Y:S02]  /*15fe0*/  SYNCS.PHASECHK.TRANS64.TRYWAIT P0, [R5+URZ+0x13280], R0 ;  /* 0x01328000050075a7 */ /* 0x000024000800017f */
[----:B0-----:R-:W-:Y:S05]  /*15ff0*/  @!P0 NANOSLEEP.SYNCS 0x989680 ;  /* 0x009896800000895d */ /* 0x001fea0003900000 */
[----:B------:R-:W0:Y:S02]  /*16000*/  @!P0 SYNCS.PHASECHK.TRANS64 P0, [R5+URZ+0x13280], R0 ;  /* 0x01328000050085a7 */ /* 0x000e24000800007f */
[----:B0-----:R-:W-:Y:S05]  /*16010*/  @!P0 BRA `(.L_x_15755) ;  /* 0xfffffffc00f08947 */ /* 0x001fea000383ffff */
.L_x_15743:
[----:B------:R-:W-:Y:S05]  /*16020*/  BSYNC B0 ;  /* 0x0000000000007941 */ /* 0x000fea0003800000 */
.L_x_15742:
[----:B------:R-:W-:Y:S05]  /*16030*/  EXIT ;  /* 0x000000000000794d */ /* 0x000fea0003800000 */
.L_x_15608:
[----:B0-----:R-:W-:-:S04]  /*16040*/  IMAD.U32 R3, RZ, RZ, UR45 ;  /* 0x0000002dff037e24 */ /* 0x001fc8000f8e00ff */
[----:B------:R0:W1:Y:S03]  /*16050*/  SYNCS.PHASECHK.TRANS64.TRYWAIT P0, [R3+URZ+0x13200], R2 ;  /* 0x01320002030075a7 */ /* 0x000066000800017f */
[----:B-1----:R-:W-:Y:S05]  /*16060*/  @!P0 NANOSLEEP.SYNCS 0x989680 ;  /* 0x009896800000895d */ /* 0x002fea0003900000 */
[----:B------:R-:W1:Y:S02]  /*16070*/  @!P0 SYNCS.PHASECHK.TRANS64 P0, [R3+URZ+0x13200], R2 ;  /* 0x01320002030085a7 */ /* 0x000e64000800007f */
[----:B-1----:R-:W-:Y:S05]  /*16080*/  @!P0 BRA `(.L_x_15608) ;  /* 0xfffffffc00ec8947 */ /* 0x002fea000383ffff */
[----:B------:R-:W-:Y:S05]  /*16090*/  BRA `(.L_x_15756) ;  /* 0xfffffebc00287947 */ /* 0x000fea000383ffff */
.L_x_15612:
[----:B-1----:R1:W2:Y:S02]  /*160a0*/  SYNCS.PHASECHK.TRANS64.TRYWAIT P0, [R2+URZ+0x13230], R3 ;  /* 0x01323003020075a7 */ /* 0x0022a4000800017f */
[----:B--2---:R-:W-:Y:S05]  /*160b0*/  @!P0 NANOSLEEP.SYNCS 0x989680 ;  /* 0x009896800000895d */ /* 0x004fea0003900000 */
[----:B------:R-:W2:Y:S02]  /*160c0*/  @!P0 SYNCS.PHASECHK.TRANS64 P0, [R2+URZ+0x13230], R3 ;  /* 0x01323003020085a7 */ /* 0x000ea4000800007f */
[----:B--2---:R-:W-:Y:S05]  /*160d0*/  @!P0 BRA `(.L_x_15612) ;  /* 0xfffffffc00f08947 */ /* 0x004fea000383ffff */
[----:B------:R-:W-:Y:S05]  /*160e0*/  BRA `(.L_x_15611) ;  /* 0xfffffebc00447947 */ /* 0x000fea000383ffff */
.L_x_15618:
[----:B-1----:R-:W-:-:S04]  /*160f0*/  IMAD.U32 R8, RZ, RZ, UR21 ;  /* 0x00000015ff087e24 */ /* 0x002fc8000f8e00ff */
[----:B------:R1:W2:Y:S03]  /*16100*/  SYNCS.PHASECHK.TRANS64.TRYWAIT P0, [R8+URZ+0x13230], R7 ;  /* 0x01323007080075a7 */ /* 0x0002a6000800017f */
[----:B--2---:R-:W-:Y:S05]  /*16110*/  @!P0 NANOSLEEP.SYNCS 0x989680 ;  /* 0x009896800000895d */ /* 0x004fea0003900000 */
[----:B------:R-:W2:Y:S02]  /*16120*/  @!P0 SYNCS.PHASECHK.TRANS64 P0, [R8+URZ+0x13230], R7 ;  /* 0x01323007080085a7 */ /* 0x000ea4000800007f */
[----:B--2---:R-:W-:Y:S05]  /*16130*/  @!P0 BRA `(.L_x_15618) ;  /* 0xfffffffc00ec8947 */ /* 0x004fea000383ffff */
[----:B------:R-:W-:Y:S05]  /*16140*/  BRA `(.L_x_15617) ;  /* 0xfffffef000987947 */ /* 0x000fea000383ffff */
.L_x_15622:
[----:B-1----:R-:W-:-:S04]  /*16150*/  MOV R8, UR11 ;  /* 0x0000000b00087c02 */ /* 0x002fc80008000f00 */
[----:B------:R1:W2:Y:S03]  /*16160*/  SYNCS.PHASECHK.TRANS64.TRYWAIT P0, [R8+URZ+0x13250], R7 ;  /* 0x01325007080075a7 */ /* 0x0002a6000800017f */
[----:B--2---:R-:W-:Y:S05]  /*16170*/  @!P0 NANOSLEEP.SYNCS 0x989680 ;  /* 0x009896800000895d */ /* 0x004fea0003900000 */
[----:B------:R-:W2:Y:S02]  /*16180*/  @!P0 SYNCS.PHASECHK.TRANS64 P0, [R8+URZ+0x13250], R7 ;  /* 0x01325007080085a7 */ /* 0x000ea4000800007f */
[----:B--2---:R-:W-:Y:S05]  /*16190*/  @!P0 BRA `(.L_x_15622) ;  /* 0xfffffffc00ec8947 */ /* 0x004fea000383ffff */
[----:B------:R-:W-:Y:S05]  /*161a0*/  BRA `(.L_x_15621) ;  /* 0xfffffef400a47947 */ /* 0x000fea000383ffff */
.L_x_15630:
[----:B-1----:R-:W-:-:S04]  /*161b0*/  IMAD.U32 R8, RZ, RZ, UR6 ;  /* 0x00000006ff087e24 */ /* 0x002fc8000f8e00ff */
[----:B------:R1:W2:Y:S03]  /*161c0*/  SYNCS.PHASECHK.TRANS64.TRYWAIT P0, [R8+URZ+0x13230], R7 ;  /* 0x01323007080075a7 */ /* 0x0002a6000800017f */
[----:B--2---:R-:W-:Y:S05]  /*161d0*/  @!P0 NANOSLEEP.SYNCS 0x989680 ;  /* 0x009896800000895d */ /* 0x004fea0003900000 */
[----:B------:R-:W2:Y:S02]  /*161e0*/  @!P0 SYNCS.PHASECHK.TRANS64 P0, [R8+URZ+0x13230], R7 ;  /* 0x01323007080085a7 */ /* 0x000ea4000800007f */
[----:B--2---:R-:W-:Y:S05]  /*161f0*/  @!P0 BRA `(.L_x_15630) ;  /* 0xfffffffc00ec8947 */ /* 0x004fea000383ffff */
[----:B------:R-:W-:Y:S05]  /*16200*/  BRA `(.L_x_15629) ;  /* 0xffffff2800747947 */ /* 0x000fea000383ffff */
.L_x_15634:
[----:B-1----:R-:W-:-:S04]  /*16210*/  IMAD.U32 R8, RZ, RZ, UR11 ;  /* 0x0000000bff087e24 */ /* 0x002fc8000f8e00ff */
[----:B------:R1:W2:Y:S03]  /*16220*/  SYNCS.PHASECHK.TRANS64.TRYWAIT P0, [R8+URZ+0x13250], R7 ;  /* 0x01325007080075a7 */ /* 0x0002a6000800017f */
[----:B--2---:R-:W-:Y:S05]  /*16230*/  @!P0 NANOSLEEP.SYNCS 0x989680 ;  /* 0x009896800000895d */ /* 0x004fea0003900000 */
[----:B------:R-:W2:Y:S02]  /*16240*/  @!P0 SYNCS.PHASECHK.TRANS64 P0, [R8+URZ+0x13250], R7 ;  /* 0x01325007080085a7 */ /* 0x000ea4000800007f */
[----:B--2---:R-:W-:Y:S05]  /*16250*/  @!P0 BRA `(.L_x_15634) ;  /* 0xfffffffc00ec8947 */ /* 0x004fea000383ffff */
[----:B------:R-:W-:Y:S05]  /*16260*/  BRA `(.L_x_15633) ;  /* 0xffffff2c00807947 */ /* 0x000fea000383ffff */
.L_x_15641:
[----:B-1----:R-:W-:-:S04]  /*16270*/  IMAD.U32 R5, RZ, RZ, UR5 ;  /* 0x00000005ff057e24 */ /* 0x002fc8000f8e00ff */
[----:B------:R1:W2:Y:S03]  /*16280*/  SYNCS.PHASECHK.TRANS64.TRYWAIT P0, [R5+URZ+0x13250], R0 ;  /* 0x01325000050075a7 */ /* 0x0002a6000800017f */
[----:B--2---:R-:W-:Y:S05]  /*16290*/  @!P0 NANOSLEEP.SYNCS 0x989680 ;  /* 0x009896800000895d */ /* 0x004fea0003900000 */
[----:B------:R-:W2:Y:S02]  /*162a0*/  @!P0 SYNCS.PHASECHK.TRANS64 P0, [R5+URZ+0x13250], R0 ;  /* 0x01325000050085a7 */ /* 0x000ea4000800007f */
[----:B--2---:R-:W-:Y:S05]  /*162b0*/  @!P0 BRA `(.L_x_15641) ;  /* 0xfffffffc00ec8947 */ /* 0x004fea000383ffff */
[----:B------:R-:W-:Y:S05]  /*162c0*/  BRA `(.L_x_15640) ;  /* 0xffffff5400447947 */ /* 0x000fea000383ffff */
.L_x_15678:
        /* <DEDUP_REMOVED lines=10> */
.L_x_15757:
[----:B------:R-:W-:Y:S05]  /*16370*/  BRA `(.L_x_15758) ;  /* 0xffffffa800c07947 */ /* 0x000fea000383ffff */
.L_x_15681:
[----:B-1----:R-:W2:Y:S02]  /*16380*/  LDL R0, [R1+0x28] ;  /* 0x0000280001007983 */ /* 0x002ea40000100800 */
[----:B--2---:R1:W2:Y:S02]  /*16390*/  SYNCS.PHASECHK.TRANS64.TRYWAIT P0, [R6+URZ+0x13280], R0 ;  /* 0x01328000060075a7 */ /* 0x0042a4000800017f */
[----:B--2---:R-:W-:Y:S05]  /*163a0*/  @!P0 NANOSLEEP.SYNCS 0x989680 ;  /* 0x009896800000895d */ /* 0x004fea0003900000 */
[----:B------:R-:W2:Y:S02]  /*163b0*/  @!P0 SYNCS.PHASECHK.TRANS64 P0, [R6+URZ+0x13280], R0 ;  /* 0x01328000060085a7 */ /* 0x000ea4000800007f */
[----:B--2---:R-:W-:Y:S05]  /*163c0*/  @!P0 BRA `(.L_x_15681) ;  /* 0xfffffffc00ec8947 */ /* 0x004fea000383ffff */
[----:B------:R-:W-:Y:S05]  /*163d0*/  BRA `(.L_x_15759) ;  /* 0xffffffac00e87947 */ /* 0x000fea000383ffff */
.L_x_15682:
        /* <DEDUP_REMOVED lines=8> */
.L_x_15761:
[----:B------:R-:W-:Y:S05]  /*16460*/  BSYNC B0 ;  /* 0x0000000000007941 */ /* 0x000fea0003800000 */
.L_x_15760:
        /* <DEDUP_REMOVED lines=8> */
.L_x_15762:
[----:B------:R-:W-:-:S05]  /*164f0*/  IMAD.MOV.U32 R10, RZ, RZ, R14 ;  /* 0x000000ffff0a7224 */ /* 0x000fca00078e000e */
[----:B------:R-:W-:-:S05]  /*16500*/  IADD3 R20, P1, R20, R10, RZ ;  /* 0x0000000a14147210 */ /* 0x000fca0007f3e0ff */
[----:B------:R-:W-:Y:S02]  /*16510*/  IMAD.X R21, RZ, RZ, R3, P1 ;  /* 0x000000ffff157224 */ /* 0x000fe400008e0603 */
[----:B------:R-:W-:Y:S02]  /*16520*/  IMAD.IADD R3, R16, 0x1, R18 ;  /* 0x0000000110037824 */ /* 0x000fe400078e0212 */
[----:B------:R0:W5:Y:S01]  /*16530*/  LDL.LU R18, [R1+0x10] ;  /* 0x0000100001127983 */ /* 0x0001620000300800 */
[----:B------:R-:W-:Y:S01]  /*16540*/  IMAD.MOV.U32 R13, RZ, RZ, R2 ;  /* 0x000000ffff0d7224 */ /* 0x000fe200078e0002 */
[C---:B------:R-:W-:Y:S01]  /*16550*/  ISETP.LT.OR P1, PT, R7.reuse, 0x1, P0 ;  /* 0x000000010700780c */ /* 0x040fe20000721670 */
[----:B------:R-:W-:Y:S01]  /*16560*/  IMAD.MOV.U32 R12, RZ, RZ, 0x1 ;  /* 0x00000001ff0c7424 */ /* 0x000fe200078e00ff */
[C---:B------:R-:W-:Y:S02]  /*16570*/  ISETP.GE.AND P2, PT, R7.reuse, 0x81, PT ;  /* 0x000000810700780c */ /* 0x040fe40003f46270 */
[----:B------:R-:W-:-:S13]  /*16580*/  ISETP.GE.AND P4, PT, R7, 0x21, PT ;  /* 0x000000210700780c */ /* 0x000fda0003f86270 */
[----:B0----5:R-:W-:Y:S05]  /*16590*/  WARPSYNC.COLLECTIVE R15, `(.L_x_15763) ;  /* 0x000000000f087348 */ /* 0x021fea0003c00000 */
[----:B------:R1:W2:Y:S02]  /*165a0*/  SHFL.IDX P6, R14, R13, R12, R11 ;  /* 0x0000000c0d0e7389 */ /* 0x0002a400000c000b */
[----:B012--5:R-:W-:Y:S01]  /*165b0*/  ENDCOLLECTIVE ;  /* 0x000000000000791b */ /* 0x027fe20003800000 */
.L_x_15763:
        /* <DEDUP_REMOVED lines=11> */
.L_x_15764:
        /* <DEDUP_REMOVED lines=11> */
.L_x_15765:
        /* <DEDUP_REMOVED lines=10> */
.L_x_15766:
        /* <DEDUP_REMOVED lines=10> */
.L_x_15767:
        /* <DEDUP_REMOVED lines=11> */
.L_x_15768:
[----:B------:R-:W-:Y:S02]  /*16910*/  IMAD.SHL.U32 R10, R10, 0x10, RZ ;  /* 0x000000100a0a7824 */ /* 0x000fe400078e00ff */
[----:B------:R-:W-:-:S03]  /*16920*/  IMAD.MOV.U32 R13, RZ, RZ, R24 ;  /* 0x000000ffff0d7224 */ /* 0x000fc600078e0018 */
[----:B------:R-:W-:Y:S01]  /*16930*/  LOP3.LUT R10, R10, 0x30, RZ, 0xc0, !PT ;  /* 0x000000300a0a7812 */ /* 0x000fe200078ec0ff */
[----:B------:R-:W-:Y:S01]  /*16940*/  IMAD.MOV.U32 R12, RZ, RZ, RZ ;  /* 0x000000ffff0c7224 */ /* 0x000fe200078e00ff */
[----:B------:R-:W-:-:S07]  /*16950*/  MOV R0, R14 ;  /* 0x0000000e00007202 */ /* 0x000fce0000000f00 */
[----:B------:R-:W-:Y:S05]  /*16960*/  WARPSYNC.COLLECTIVE R15, `(.L_x_15769) ;  /* 0x000000000f087348 */ /* 0x000fea0003c00000 */
[----:B------:R0:W1:Y:S02]  /*16970*/  SHFL.IDX P6, R14, R13, R12, R11 ;  /* 0x0000000c0d0e7389 */ /* 0x00006400000c000b */
[----:B01----:R-:W-:Y:S01]  /*16980*/  ENDCOLLECTIVE ;  /* 0x000000000000791b */ /* 0x003fe20003800000 */
.L_x_15769:
        /* <DEDUP_REMOVED lines=13> */
.L_x_15770:
[----:B------:R-:W-:Y:S01]  /*16a60*/  IMAD.MOV.U32 R10, RZ, RZ, R14 ;  /* 0x000000ffff0a7224 */ /* 0x000fe200078e000e */
[----:B------:R-:W-:-:S04]  /*16a70*/  LOP3.LUT R18, R18, 0xffffffef, RZ, 0xc0, !PT ;  /* 0xffffffef12127812 */ /* 0x000fc800078ec0ff */
[----:B------:R-:W-:-:S05]  /*16a80*/  @P2 LOP3.LUT R18, R18, 0x10, RZ, 0xfc, !PT ;  /* 0x0000001012122812 */ /* 0x000fca00078efcff */
[----:B------:R0:W-:Y:S01]  /*16a90*/  STL [R1+0x10], R18 ;  /* 0x0000101201007387 */ /* 0x0001e20000100800 */
[----:B------:R-:W-:Y:S05]  /*16aa0*/  BRA `(.L_x_15771) ;  /* 0xffffffac00a47947 */ /* 0x000fea000383ffff */
.L_x_15687:
[----:B----4-:R-:W4:Y:S02]  /*16ab0*/  LDL R0, [R1+0x28] ;  /* 0x0000280001007983 */ /* 0x010f240000100800 */
[----:B----4-:R4:W0:Y:S02]  /*16ac0*/  SYNCS.PHASECHK.TRANS64.TRYWAIT P0, [R6+URZ+0x13240], R0 ;  /* 0x01324000060075a7 */ /* 0x010824000800017f */
[----:B0-----:R-:W-:Y:S05]  /*16ad0*/  @!P0 NANOSLEEP.SYNCS 0x989680 ;  /* 0x009896800000895d */ /* 0x001fea0003900000 */
[----:B------:R-:W0:Y:S02]  /*16ae0*/  @!P0 SYNCS.PHASECHK.TRANS64 P0, [R6+URZ+0x13240], R0 ;  /* 0x01324000060085a7 */ /* 0x000e24000800007f */
[----:B0-----:R-:W-:Y:S05]  /*16af0*/  @!P0 BRA `(.L_x_15687) ;  /* 0xfffffffc00ec8947 */ /* 0x001fea000383ffff */
[----:B------:R-:W-:Y:S05]  /*16b00*/  BRA `(.L_x_15772) ;  /* 0xffffffb000047947 */ /* 0x000fea000383ffff */
.L_x_15688:
        /* <DEDUP_REMOVED lines=8> */
.L_x_15774:
[----:B------:R-:W-:Y:S05]  /*16b90*/  BSYNC B0 ;  /* 0x0000000000007941 */ /* 0x000fea0003800000 */
.L_x_15773:
[----:B------:R-:W0:Y:S01]  /*16ba0*/  S2R R18, SR_TID.X ;  /* 0x0000000000127919 */ /* 0x000e220000002100 */
[----:B------:R-:W-:Y:S01]  /*16bb0*/  IMAD.MOV.U32 R13, RZ, RZ, R2 ;  /* 0x000000ffff0d7224 */ /* 0x000fe200078e0002 */
[----:B------:R-:W-:Y:S01]  /*16bc0*/  MOV R12, RZ ;  /* 0x000000ff000c7202 */ /* 0x000fe20000000f00 */
[----:B------:R-:W-:Y:S01]  /*16bd0*/  IMAD.MOV.U32 R11, RZ, RZ, 0x1c1f ;  /* 0x00001c1fff0b7424 */ /* 0x000fe200078e00ff */
[----:B------:R-:W1:Y:S01]  /*16be0*/  LDC R20, c[0x0][0x2f4] ;  /* 0x0000bd00ff147b82 */ /* 0x000e620000000800 */
[----:B------:R-:W-:Y:S02]  /*16bf0*/  IMAD.MOV.U32 R15, RZ, RZ, -0x1 ;  /* 0xffffffffff0f7424 */ /* 0x000fe400078e00ff */
[----:B------:R-:W-:-:S07]  /*16c00*/  IMAD.MOV.U32 R4, RZ, RZ, R14 ;  /* 0x000000ffff047224 */ /* 0x000fce00078e000e */
[----:B01----:R-:W-:Y:S05]  /*16c10*/  WARPSYNC.COLLECTIVE R15, `(.L_x_15775) ;  /* 0x000000000f087348 */ /* 0x003fea0003c00000 */
[----:B------:R2:W3:Y:S02]  /*16c20*/  SHFL.IDX P6, R14, R13, R12, R11 ;  /* 0x0000000c0d0e7389 */ /* 0x0004e400000c000b */
[----:B0123--:R-:W-:Y:S01]  /*16c30*/  ENDCOLLECTIVE ;  /* 0x000000000000791b */ /* 0x00ffe20003800000 */
.L_x_15775:
[----:B------:R-:W-:Y:S02]  /*16c40*/  IMAD.MOV.U32 R13, RZ, RZ, R0 ;  /* 0x000000ffff0d7224 */ /* 0x000fe400078e0000 */
[----:B------:R-:W-:Y:S02]  /*16c50*/  IMAD.MOV.U32 R12, RZ, RZ, 0x1 ;  /* 0x00000001ff0c7424 */ /* 0x000fe400078e00ff */
[----:B------:R-:W-:Y:S02]  /*16c60*/  IMAD.SHL.U32 R18, R18, 0x10, RZ ;  /* 0x0000001012127824 */ /* 0x000fe400078e00ff */
[----:B------:R-:W-:-:S07]  /*16c70*/  IMAD.MOV.U32 R5, RZ, RZ, R14 ;  /* 0x000000ffff057224 */ /* 0x000fce00078e000e */
[----:B------:R-:W-:Y:S05]  /*16c80*/  WARPSYNC.COLLECTIVE R15, `(.L_x_15776) ;  /* 0x000000000f087348 */ /* 0x000fea0003c00000 */
[----:B------:R0:W1:Y:S02]  /*16c90*/  SHFL.IDX P6, R14, R13, R12, R11 ;  /* 0x0000000c0d0e7389 */ /* 0x00006400000c000b */
[----:B01----:R-:W-:Y:S01]  /*16ca0*/  ENDCOLLECTIVE ;  /* 0x000000000000791b */ /* 0x003fe20003800000 */
.L_x_15776:
[----:B------:R-:W-:-:S04]  /*16cb0*/  LOP3.LUT R18, R18, 0x30, RZ, 0xc0, !PT ;  /* 0x0000003012127812 */ /* 0x000fc800078ec0ff */
[C---:B------:R-:W-:Y:S02]  /*16cc0*/  @P5 IADD3 R5, P0, R18.reuse, R5, RZ ;  /* 0x0000000512055210 */ /* 0x040fe40007f1e0ff */
[----:B------:R-:W-:-:S03]  /*16cd0*/  ISETP.GE.AND P2, PT, R18, R20, PT ;  /* 0x000000141200720c */ /* 0x000fc60003f46270 */
[----:B------:R-:W-:Y:S02]  /*16ce0*/  @P5 IMAD.X R4, RZ, RZ, R4, P0 ;  /* 0x000000ffff045224 */ /* 0x000fe400000e0604 */
[----:B------:R-:W-:-:S03]  /*16cf0*/  IMAD.MOV.U32 R13, RZ, RZ, R2 ;  /* 0x000000ffff0d7224 */ /* 0x000fc600078e0002 */
[----:B------:R-:W-:-:S04]  /*16d00*/  @P5 LOP3.LUT R5, R5, R4, RZ, 0x3c, !PT ;  /* 0x0000000405055212 */ /* 0x000fc800078e3cff */
        /* <DEDUP_REMOVED lines=10> */
.L_x_15777:
[----:B------:R-:W-:Y:S01]  /*16db0*/  IMAD.MOV.U32 R13, RZ, RZ, R0 ;  /* 0x000000ffff0d7224 */ /* 0x000fe200078e0000 */
[----:B------:R-:W-:Y:S01]  /*16dc0*/  MOV R12, 0x2 ;  /* 0x00000002000c7802 */ /* 0x000fe20000000f00 */
[----:B------:R-:W-:-:S07]  /*16dd0*/  IMAD.MOV.U32 R5, RZ, RZ, R14 ;  /* 0x000000ffff057224 */ /* 0x000fce00078e000e */
[----:B------:R-:W-:Y:S05]  /*16de0*/  WARPSYNC.COLLECTIVE R15, `(.L_x_15778) ;  /* 0x000000000f087348 */ /* 0x000fea0003c00000 */
[----:B------:R0:W1:Y:S02]  /*16df0*/  SHFL.IDX P6, R14, R13, R12, R11 ;  /* 0x0000000c0d0e7389 */ /* 0x00006400000c000b */
[----:B01----:R-:W-:Y:S01]  /*16e00*/  ENDCOLLECTIVE ;  /* 0x000000000000791b */ /* 0x003fe20003800000 */
.L_x_15778:
        /* <DEDUP_REMOVED lines=14> */
.L_x_15779:
[----:B------:R-:W-:Y:S02]  /*16ef0*/  IMAD.MOV.U32 R13, RZ, RZ, R0 ;  /* 0x000000ffff0d7224 */ /* 0x000fe400078e0000 */
[----:B------:R-:W-:Y:S02]  /*16f00*/  IMAD.MOV.U32 R12, RZ, RZ, 0x3 ;  /* 0x00000003ff0c7424 */ /* 0x000fe400078e00ff */
[----:B------:R-:W-:-:S07]  /*16f10*/  IMAD.MOV.U32 R5, RZ, RZ, R14 ;  /* 0x000000ffff057224 */ /* 0x000fce00078e000e */
[----:B------:R-:W-:Y:S05]  /*16f20*/  WARPSYNC.COLLECTIVE R15, `(.L_x_15780) ;  /* 0x000000000f087348 */ /* 0x000fea0003c00000 */
[----:B------:R0:W1:Y:S02]  /*16f30*/  SHFL.IDX P6, R14, R13, R12, R11 ;  /* 0x0000000c0d0e7389 */ /* 0x00006400000c000b */
[----:B01----:R-:W-:Y:S01]  /*16f40*/  ENDCOLLECTIVE ;  /* 0x000000000000791b */ /* 0x003fe20003800000 */
.L_x_15780:
        /* <DEDUP_REMOVED lines=10> */
.L_x_15781:
        /* <DEDUP_REMOVED lines=10> */
.L_x_15782:
[----:B------:R-:W-:-:S05]  /*17090*/  @P1 IADD3 R2, P0, R18, R2, RZ ;  /* 0x0000000212021210 */ /* 0x000fca0007f1e0ff */
[----:B------:R-:W-:Y:S02]  /*170a0*/  @P1 IMAD.X R0, RZ, RZ, R0, P0 ;  /* 0x000000ffff001224 */ /* 0x000fe400000e0600 */
[----:B------:R-:W-:-:S03]  /*170b0*/  @P1 IMAD.MOV.U32 R4, RZ, RZ, R2 ;  /* 0x000000ffff041224 */ /* 0x000fc600078e0002 */
        /* <DEDUP_REMOVED lines=10> */
.L_x_15783:
[----:B------:R-:W-:Y:S01]  /*17160*/  IMAD.MOV.U32 R4, RZ, RZ, R14 ;  /* 0x000000ffff047224 */ /* 0x000fe200078e000e */
[----:B------:R-:W-:Y:S06]  /*17170*/  BRA `(.L_x_15784) ;  /* 0xffffffac007c7947 */ /* 0x000fec000383ffff */
.L_x_15695:
        /* <DEDUP_REMOVED lines=9> */
.L_x_15785:
[C---:B------:R-:W-:Y:S01]  /*17210*/  VIADD R8, R5.reuse, 0x20 ;  /* 0x0000002005087836 */ /* 0x040fe20000000000 */
[----:B------:R-:W-:Y:S01]  /*17220*/  ISETP.GE.AND P2, PT, R5, R25, PT ;  /* 0x000000190500720c */ /* 0x000fe20003f46270 */
[----:B------:R-:W-:Y:S02]  /*17230*/  IMAD.MOV.U32 R13, RZ, RZ, R0 ;  /* 0x000000ffff0d7224 */ /* 0x000fe400078e0000 */
[----:B------:R-:W-:-:S10]  /*17240*/  IMAD.MOV.U32 R6, RZ, RZ, R14 ;  /* 0x000000ffff067224 */ /* 0x000fd400078e000e */
[----:B------:R-:W-:Y:S05]  /*17250*/  WARPSYNC.COLLECTIVE R15, `(.L_x_15786) ;  /* 0x000000000f087348 */ /* 0x000fea0003c00000 */
[----:B------:R0:W1:Y:S02]  /*17260*/  SHFL.IDX P6, R14, R13, R12, R11 ;  /* 0x0000000c0d0e7389 */ /* 0x00006400000c000b */
[----:B01----:R-:W-:Y:S01]  /*17270*/  ENDCOLLECTIVE ;  /* 0x000000000000791b */ /* 0x003fe20003800000 */
.L_x_15786:
[----:B------:R-:W-:Y:S02]  /*17280*/  IMAD.MOV.U32 R13, RZ, RZ, R4 ;  /* 0x000000ffff0d7224 */ /* 0x000fe400078e0004 */
[----:B------:R-:W-:Y:S01]  /*17290*/  IMAD.MOV.U32 R12, RZ, RZ, 0x1 ;  /* 0x00000001ff0c7424 */ /* 0x000fe200078e00ff */
[----:B------:R-:W-:-:S07]  /*172a0*/  MOV R7, R14 ;  /* 0x0000000e00077202 */ /* 0x000fce0000000f00 */
[----:B------:R-:W-:Y:S05]  /*172b0*/  WARPSYNC.COLLECTIVE R15, `(.L_x_15787) ;  /* 0x000000000f087348 */ /* 0x000fea0003c00000 */
[----:B------:R0:W1:Y:S02]  /*172c0*/  SHFL.IDX P6, R14, R13, R12, R11 ;  /* 0x0000000c0d0e7389 */ /* 0x00006400000c000b */
[----:B01----:R-:W-:Y:S01]  /*172d0*/  ENDCOLLECTIVE ;  /* 0x000000000000791b */ /* 0x003fe20003800000 */
.L_x_15787:
        /* <DEDUP_REMOVED lines=15> */
.L_x_15788:
[----:B------:R-:W-:Y:S02]  /*173d0*/  IMAD.MOV.U32 R13, RZ, RZ, R4 ;  /* 0x000000ffff0d7224 */ /* 0x000fe400078e0004 */
[----:B------:R-:W-:Y:S02]  /*173e0*/  IMAD.MOV.U32 R12, RZ, RZ, 0x2 ;  /* 0x00000002ff0c7424 */ /* 0x000fe400078e00ff */
[----:B------:R-:W-:-:S07]  /*173f0*/  IMAD.MOV.U32 R7, RZ, RZ, R14 ;  /* 0x000000ffff077224 */ /* 0x000fce00078e000e */
[----:B------:R-:W-:Y:S05]  /*17400*/  WARPSYNC.COLLECTIVE R15, `(.L_x_15789) ;  /* 0x000000000f087348 */ /* 0x000fea0003c00000 */
[----:B------:R0:W1:Y:S02]  /*17410*/  SHFL.IDX P6, R14, R13, R12, R11 ;  /* 0x0000000c0d0e7389 */ /* 0x00006400000c000b */
[----:B01----:R-:W-:Y:S01]  /*17420*/  ENDCOLLECTIVE ;  /* 0x000000000000791b */ /* 0x003fe20003800000 */
.L_x_15789:
        /* <DEDUP_REMOVED lines=16> */
.L_x_15790:
[----:B------:R-:W-:Y:S02]  /*17530*/  IMAD.MOV.U32 R13, RZ, RZ, R4 ;  /* 0x000000ffff0d7224 */ /* 0x000fe400078e0004 */
[----:B------:R-:W-:Y:S02]  /*17540*/  IMAD.MOV.U32 R12, RZ, RZ, 0x3 ;  /* 0x00000003ff0c7424 */ /* 0x000fe400078e00ff */
[----:B------:R-:W-:-:S07]  /*17550*/  IMAD.MOV.U32 R7, RZ, RZ, R14 ;  /* 0x000000ffff077224 */ /* 0x000fce00078e000e */
[----:B------:R-:W-:Y:S05]  /*17560*/  WARPSYNC.COLLECTIVE R15, `(.L_x_15791) ;  /* 0x000000000f087348 */ /* 0x000fea0003c00000 */
[----:B------:R0:W1:Y:S02]  /*17570*/  SHFL.IDX P6, R14, R13, R12, R11 ;  /* 0x0000000c0d0e7389 */ /* 0x00006400000c000b */
[----:B01----:R-:W-:Y:S01]  /*17580*/  ENDCOLLECTIVE ;  /* 0x000000000000791b */ /* 0x003fe20003800000 */
.L_x_15791:
        /* <DEDUP_REMOVED lines=10> */
.L_x_15792:
[----:B------:R-:W-:Y:S01]  /*17630*/  @!PT LDS RZ, [RZ] ;  /* 0x00000000fffff984 */ /* 0x000fe20000000800 */
[----:B------:R-:W-:Y:S01]  /*17640*/  @!PT LDS RZ, [RZ] ;  /* 0x00000000fffff984 */ /* 0x000fe20000000800 */
[----:B------:R-:W-:Y:S01]  /*17650*/  @!PT LDS RZ, [RZ] ;  /* 0x00000000fffff984 */ /* 0x000fe20000000800 */
[----:B------:R0:W-:Y:S01]  /*17660*/  @!P2 LDGSTS.E.BYPASS.LTC128B.128 [R9+0xc000], desc[UR54][R6.64], !P0 ;  /* 0x0c0000000609afae */ /* 0x0001e2000c101d76 */
[----:B------:R-:W-:Y:S02]  /*17670*/  IMAD.MOV.U32 R13, RZ, RZ, R3 ;  /* 0x000000ffff0d7224 */ /* 0x000fe400078e0003 */
[----:B------:R-:W-:Y:S02]  /*17680*/  IMAD.MOV.U32 R12, RZ, RZ, RZ ;  /* 0x000000ffff0c7224 */ /* 0x000fe400078e00ff */
[----:B0-----:R-:W-:-:S05]  /*17690*/  VIADD R6, R5, 0x60 ;  /* 0x0000006005067836 */ /* 0x001fca0000000000 */
[----:B------:R-:W-:Y:S01]  /*176a0*/  ISETP.GE.AND P2, PT, R6, R25, PT ;  /* 0x000000190600720c */ /* 0x000fe20003f46270 */
[----:B------:R-:W-:-:S12]  /*176b0*/  IMAD.MOV.U32 R0, RZ, RZ, R14 ;  /* 0x000000ffff007224 */ /* 0x000fd800078e000e */
[----:B------:R-:W-:Y:S05]  /*176c0*/  WARPSYNC.COLLECTIVE R15, `(.L_x_15793) ;  /* 0x000000000f087348 */ /* 0x000fea0003c00000 */
[----:B------:R0:W1:Y:S02]  /*176d0*/  SHFL.IDX P6, R14, R13, R12, R11 ;  /* 0x0000000c0d0e7389 */ /* 0x00006400000c000b */
[----:B01----:R-:W-:Y:S01]  /*176e0*/  ENDCOLLECTIVE ;  /* 0x000000000000791b */ /* 0x003fe20003800000 */
.L_x_15793:
[----:B------:R-:W-:Y:S01]  /*176f0*/  @!P2 IADD3 R0, P1, R10, R0, RZ ;  /* 0x000000000a00a210 */ /* 0x000fe20007f3e0ff */
[----:B------:R-:W-:-:S04]  /*17700*/  IMAD.MOV.U32 R13, RZ, RZ, R2 ;  /* 0x000000ffff0d7224 */ /* 0x000fc800078e0002 */
[----:B------:R-:W-:Y:S02]  /*17710*/  @!P2 IMAD.MOV.U32 R6, RZ, RZ, R0 ;  /* 0x000000ffff06a224 */ /* 0x000fe400078e0000 */
[----:B------:R-:W-:-:S05]  /*17720*/  @!P2 IMAD.X R4, RZ, RZ, R4, P1 ;  /* 0x000000ffff04a224 */ /* 0x000fca00008e0604 */
[----:B------:R-:W-:Y:S01]  /*17730*/  @!P2 MOV R7, R4 ;  /* 0x000000040007a202 */ /* 0x000fe20000000f00 */
[----:B------:R-:W-:-:S07]  /*17740*/  IMAD.MOV.U32 R0, RZ, RZ, R14 ;  /* 0x000000ffff007224 */ /* 0x000fce00078e000e */
[----:B------:R-:W-:Y:S05]  /*17750*/  WARPSYNC.COLLECTIVE R15, `(.L_x_15794) ;  /* 0x000000000f087348 */ /* 0x000fea0003c00000 */
[----:B------:R0:W1:Y:S02]  /*17760*/  SHFL.IDX P6, R14, R13, R12, R11 ;  /* 0x0000000c0d0e7389 */ /* 0x00006400000c000b */
[----:B01----:R-:W-:Y:S01]  /*17770*/  ENDCOLLECTIVE ;  /* 0x000000000000791b */ /* 0x003fe20003800000 */
.L_x_15794:
[----:B------:R-:W-:Y:S01]  /*17780*/  VIADD R4, R5, 0x80 ;  /* 0x0000008005047836 */ /* 0x000fe20000000000 */
[----:B------:R-:W-:Y:S01]  /*17790*/  @!PT LDS RZ, [RZ] ;  /* 0x00000000fffff984 */ /* 0x000fe20000000800 */
[----:B------:R-:W-:Y:S01]  /*177a0*/  @!PT LDS RZ, [RZ] ;  /* 0x00000000fffff984 */ /* 0x000fe20000000800 */
[----:B------:R-:W-:Y:S01]  /*177b0*/  @!PT LDS RZ, [RZ] ;  /* 0x00000000fffff984 */ /* 0x000fe20000000800 */
[----:B------:R0:W-:Y:S04]  /*177c0*/  @!P2 LDGSTS.E.BYPASS.LTC128B.128 [R9+0xc800], desc[UR54][R6.64], !P0 ;  /* 0x0c8000000609afae */ /* 0x0001e8000c101d76 */
[----:B------:R-:W-:Y:S01]  /*177d0*/  ISETP.GE.AND P2, PT, R4, R25, PT ;  /* 0x000000190400720c */ /* 0x000fe20003f46270 */
[----:B------:R-:W-:Y:S02]  /*177e0*/  IMAD.MOV.U32 R13, RZ, RZ, R3 ;  /* 0x000000ffff0d7224 */ /* 0x000fe400078e0003 */
[----:B------:R-:W-:Y:S02]  /*177f0*/  IMAD.MOV.U32 R12, RZ, RZ, 0x1 ;  /* 0x00000001ff0c7424 */ /* 0x000fe400078e00ff */
[----:B0-----:R-:W-:-:S08]  /*17800*/  IMAD.MOV.U32 R6, RZ, RZ, R14 ;  /* 0x000000ffff067224 */ /* 0x001fd000078e000e */
[----:B------:R-:W-:Y:S05]  /*17810*/  WARPSYNC.COLLECTIVE R15, `(.L_x_15795) ;  /* 0x000000000f087348 */ /* 0x000fea0003c00000 */
[----:B------:R0:W1:Y:S02]  /*17820*/  SHFL.IDX P6, R14, R13, R12, R11 ;  /* 0x0000000c0d0e7389 */ /* 0x00006400000c000b */
[----:B01----:R-:W-:Y:S01]  /*17830*/  ENDCOLLECTIVE ;  /* 0x000000000000791b */ /* 0x003fe20003800000 */
.L_x_15795:
        /* <DEDUP_REMOVED lines=12> */
.L_x_15796:
[----:B------:R-:W-:Y:S01]  /*17900*/  IMAD.MOV.U32 R2, RZ, RZ, R14 ;  /* 0x000000ffff027224 */ /* 0x000fe200078e000e */
[----:B------:R-:W-:Y:S06]  /*17910*/  BRA `(.L_x_15797) ;  /* 0xffffffb000787947 */ /* 0x000fec000383ffff */
.L_x_15698:
[----:B-1----:R1:W2:Y:S02]  /*17920*/  SYNCS.PHASECHK.TRANS64.TRYWAIT P0, [R16+URZ+0x13220], R3 ;  /* 0x01322003100075a7 */ /* 0x0022a4000800017f */
[----:B--2---:R-:W-:Y:S05]  /*17930*/  @!P0 NANOSLEEP.SYNCS 0x989680 ;  /* 0x009896800000895d */ /* 0x004fea0003900000 */
[----:B------:R-:W2:Y:S02]  /*17940*/  @!P0 SYNCS.PHASECHK.TRANS64 P0, [R16+URZ+0x13220], R3 ;  /* 0x01322003100085a7 */ /* 0x000ea4000800007f */
[----:B--2---:R-:W-:Y:S05]  /*17950*/  @!P0 BRA `(.L_x_15698) ;  /* 0xfffffffc00f08947 */ /* 0x004fea000383ffff */
[----:B------:R-:W-:Y:S05]  /*17960*/  BRA `(.L_x_15798) ;  /* 0xffffffb000d47947 */ /* 0x000fea000383ffff */
.L_x_15702:
[----:B0-----:R0:W1:Y:S02]  /*17970*/  SYNCS.PHASECHK.TRANS64.TRYWAIT P0, [R0+URZ+0x13280], R29 ;  /* 0x0132801d000075a7 */ /* 0x001064000800017f */
[----:B-1----:R-:W-:Y:S05]  /*17980*/  @!P0 NANOSLEEP.SYNCS 0x989680 ;  /* 0x009896800000895d */ /* 0x002fea0003900000 */
[----:B------:R-:W1:Y:S02]  /*17990*/  @!P0 SYNCS.PHASECHK.TRANS64 P0, [R0+URZ+0x13280], R29 ;  /* 0x0132801d000085a7 */ /* 0x000e64000800007f */
[----:B-1----:R-:W-:Y:S05]  /*179a0*/  @!P0 BRA `(.L_x_15702) ;  /* 0xfffffffc00f08947 */ /* 0x002fea000383ffff */
[----:B------:R-:W-:Y:S05]  /*179b0*/  BRA `(.L_x_15799) ;  /* 0xffffffb800207947 */ /* 0x000fea000383ffff */
.L_x_15703:
        /* <DEDUP_REMOVED lines=8> */
.L_x_15801:
[----:B------:R-:W-:Y:S05]  /*17a40*/  BSYNC B0 ;  /* 0x0000000000007941 */ /* 0x000fea0003800000 */
.L_x_15800:
        /* <DEDUP_REMOVED lines=10> */
.L_x_15802:
        /* <DEDUP_REMOVED lines=11> */
.L_x_15803:
        /* <DEDUP_REMOVED lines=10> */
.L_x_15804:
        /* <DEDUP_REMOVED lines=11> */
.L_x_15805:
        /* <DEDUP_REMOVED lines=10> */
.L_x_15806:
        /* <DEDUP_REMOVED lines=11> */
.L_x_15807:
        /* <DEDUP_REMOVED lines=10> */
.L_x_15808:
[----:B------:R-:W-:Y:S02]  /*17ee0*/  IMAD.MOV.U32 R13, RZ, RZ, R18 ;  /* 0x000000ffff0d7224 */ /* 0x000fe400078e0012 */
[----:B------:R-:W-:Y:S01]  /*17ef0*/  IMAD.MOV.U32 R12, RZ, RZ, RZ ;  /* 0x000000ffff0c7224 */ /* 0x000fe200078e00ff */
[----:B------:R-:W-:Y:S01]  /*17f00*/  SHF.L.U32 R5, R2, 0x4, RZ ;  /* 0x0000000402057819 */ /* 0x000fe200000006ff */
[----:B------:R-:W-:-:S07]  /*17f10*/  IMAD.MOV.U32 R2, RZ, RZ, R14 ;  /* 0x000000ffff027224 */ /* 0x000fce00078e000e */
[----:B------:R-:W-:Y:S05]  /*17f20*/  WARPSYNC.COLLECTIVE R15, `(.L_x_15809) ;  /* 0x000000000f087348 */ /* 0x000fea0003c00000 */
[----:B------:R0:W1:Y:S02]  /*17f30*/  SHFL.IDX P6, R14, R13, R12, R11 ;  /* 0x0000000c0d0e7389 */ /* 0x00006400000c000b */
[----:B01----:R-:W-:Y:S01]  /*17f40*/  ENDCOLLECTIVE ;  /* 0x000000000000791b */ /* 0x003fe20003800000 */
.L_x_15809:
        /* <DEDUP_REMOVED lines=12> */
.L_x_15810:
[----:B------:R-:W-:Y:S01]  /*18010*/  IMAD.MOV.U32 R2, RZ, RZ, R14 ;  /* 0x000000ffff027224 */ /* 0x000fe200078e000e */
[----:B------:R-:W-:Y:S06]  /*18020*/  BRA `(.L_x_15811) ;  /* 0xffffffb400947947 */ /* 0x000fec000383ffff */
.L_x_15708:
[----:B---3--:R3:W4:Y:S02]  /*18030*/  SYNCS.PHASECHK.TRANS64.TRYWAIT P0, [R0+URZ+0x13240], R29 ;  /* 0x0132401d000075a7 */ /* 0x008724000800017f */
[----:B----4-:R-:W-:Y:S05]  /*18040*/  @!P0 NANOSLEEP.SYNCS 0x989680 ;  /* 0x009896800000895d */ /* 0x010fea0003900000 */
[----:B------:R-:W4:Y:S02]  /*18050*/  @!P0 SYNCS.PHASECHK.TRANS64 P0, [R0+URZ+0x13240], R29 ;  /* 0x0132401d000085a7 */ /* 0x000f24000800007f */
[----:B----4-:R-:W-:Y:S05]  /*18060*/  @!P0 BRA `(.L_x_15708) ;  /* 0xfffffffc00f08947 */ /* 0x010fea000383ffff */
[----:B------:R-:W-:Y:S05]  /*18070*/  BRA `(.L_x_15812) ;  /* 0xffffffb400f07947 */ /* 0x000fea000383ffff */
.L_x_15709:
        /* <DEDUP_REMOVED lines=8> */
.L_x_15814:
[----:B------:R-:W-:Y:S05]  /*18100*/  BSYNC B0 ;  /* 0x0000000000007941 */ /* 0x000fea0003800000 */
.L_x_15813:
        /* <DEDUP_REMOVED lines=8> */
.L_x_15815:
[----:B------:R-:W-:Y:S02]  /*18190*/  IMAD.MOV.U32 R13, RZ, RZ, R8 ;  /* 0x000000ffff0d7224 */ /* 0x000fe400078e0008 */
[----:B------:R-:W-:Y:S02]  /*181a0*/  IMAD.MOV.U32 R12, RZ, RZ, 0x1 ;  /* 0x00000001ff0c7424 */ /* 0x000fe400078e00ff */
[----:B------:R-:W-:-:S07]  /*181b0*/  IMAD.MOV.U32 R2, RZ, RZ, R14 ;  /* 0x000000ffff027224 */ /* 0x000fce00078e000e */
[----:B------:R-:W-:Y:S05]  /*181c0*/  WARPSYNC.COLLECTIVE R15, `(.L_x_15816) ;  /* 0x000000000f087348 */ /* 0x000fea0003c00000 */
[----:B------:R0:W1:Y:S02]  /*181d0*/  SHFL.IDX P6, R14, R13, R12, R11 ;  /* 0x0000000c0d0e7389 */ /* 0x00006400000c000b */
[----:B01----:R-:W-:Y:S01]  /*181e0*/  ENDCOLLECTIVE ;  /* 0x000000000000791b */ /* 0x003fe20003800000 */
.L_x_15816:
        /* <DEDUP_REMOVED lines=11> */
.L_x_15817:
[----:B------:R-:W-:Y:S02]  /*182a0*/  IMAD.MOV.U32 R13, RZ, RZ, R8 ;  /* 0x000000ffff0d7224 */ /* 0x000fe400078e0008 */
[----:B------:R-:W-:Y:S02]  /*182b0*/  IMAD.MOV.U32 R12, RZ, RZ, 0x2 ;  /* 0x00000002ff0c7424 */ /* 0x000fe400078e00ff */
[----:B------:R-:W-:-:S07]  /*182c0*/  IMAD.MOV.U32 R2, RZ, RZ, R14 ;  /* 0x000000ffff027224 */ /* 0x000fce00078e000e */
[----:B------:R-:W-:Y:S05]  /*182d0*/  WARPSYNC.COLLECTIVE R15, `(.L_x_15818) ;  /* 0x000000000f087348 */ /* 0x000fea0003c00000 */
[----:B------:R0:W1:Y:S02]  /*182e0*/  SHFL.IDX P6, R14, R13, R12, R11 ;  /* 0x0000000c0d0e7389 */ /* 0x00006400000c000b */
[----:B01----:R-:W-:Y:S01]  /*182f0*/  ENDCOLLECTIVE ;  /* 0x000000000000791b */ /* 0x003fe20003800000 */
.L_x_15818:
        /* <DEDUP_REMOVED lines=11> */
.L_x_15819:
[----:B------:R-:W-:Y:S02]  /*183b0*/  IMAD.MOV.U32 R13, RZ, RZ, R8 ;  /* 0x000000ffff0d7224 */ /* 0x000fe400078e0008 */
[----:B------:R-:W-:Y:S02]  /*183c0*/  IMAD.MOV.U32 R12, RZ, RZ, 0x3 ;  /* 0x00000003ff0c7424 */ /* 0x000fe400078e00ff */
[----:B------:R-:W-:-:S07]  /*183d0*/  IMAD.MOV.U32 R2, RZ, RZ, R14 ;  /* 0x000000ffff027224 */ /* 0x000fce00078e000e */
[----:B------:R-:W-:Y:S05]  /*183e0*/  WARPSYNC.COLLECTIVE R15, `(.L_x_15820) ;  /* 0x000000000f087348 */ /* 0x000fea0003c00000 */
[----:B------:R0:W1:Y:S02]  /*183f0*/  SHFL.IDX P6, R14, R13, R12, R11 ;  /* 0x0000000c0d0e7389 */ /* 0x00006400000c000b */
[----:B01----:R-:W-:Y:S01]  /*18400*/  ENDCOLLECTIVE ;  /* 0x000000000000791b */ /* 0x003fe20003800000 */
.L_x_15820:
        /* <DEDUP_REMOVED lines=11> */
.L_x_15821:
[----:B------:R-:W-:Y:S02]  /*184c0*/  IMAD.MOV.U32 R13, RZ, RZ, R5 ;  /* 0x000000ffff0d7224 */ /* 0x000fe400078e0005 */
[----:B------:R-:W-:Y:S02]  /*184d0*/  IMAD.MOV.U32 R12, RZ, RZ, RZ ;  /* 0x000000ffff0c7224 */ /* 0x000fe400078e00ff */
[----:B------:R-:W-:-:S07]  /*184e0*/  IMAD.MOV.U32 R2, RZ, RZ, R14 ;  /* 0x000000ffff027224 */ /* 0x000fce00078e000e */
[----:B------:R-:W-:Y:S05]  /*184f0*/  WARPSYNC.COLLECTIVE R15, `(.L_x_15822) ;  /* 0x000000000f087348 */ /* 0x000fea0003c00000 */
[----:B------:R0:W1:Y:S02]  /*18500*/  SHFL.IDX P6, R14, R13, R12, R11 ;  /* 0x0000000c0d0e7389 */ /* 0x00006400000c000b */
[----:B01----:R-:W-:Y:S01]  /*18510*/  ENDCOLLECTIVE ;  /* 0x000000000000791b */ /* 0x003fe20003800000 */
.L_x_15822:
        /* <DEDUP_REMOVED lines=11> */
.L_x_15823:
[----:B------:R-:W-:Y:S01]  /*185d0*/  IMAD.MOV.U32 R2, RZ, RZ, R14 ;  /* 0x000000ffff027224 */ /* 0x000fe200078e000e */
[----:B------:R-:W-:Y:S06]  /*185e0*/  BRA `(.L_x_15824) ;  /* 0xffffffb4007c7947 */ /* 0x000fec000383ffff */
.L_x_15714:
[----:B0-----:R0:W2:Y:S02]  /*185f0*/  SYNCS.PHASECHK.TRANS64.TRYWAIT P2, [R2+URZ+0x13270], R0 ;  /* 0x01327000020075a7 */ /* 0x0010a4000804017f */
[----:B--2---:R-:W-:Y:S05]  /*18600*/  @!P2 NANOSLEEP.SYNCS 0x989680 ;  /* 0x009896800000a95d */ /* 0x004fea0003900000 */
[----:B------:R-:W2:Y:S02]  /*18610*/  @!P2 SYNCS.PHASECHK.TRANS64 P2, [R2+URZ+0x13270], R0 ;  /* 0x013270000200a5a7 */ /* 0x000ea4000804007f */
[----:B--2---:R-:W-:Y:S05]  /*18620*/  @!P2 BRA `(.L_x_15714) ;  /* 0xfffffffc00f0a947 */ /* 0x004fea000383ffff */
[----:B------:R-:W-:Y:S05]  /*18630*/  BRA `(.L_x_15825) ;  /* 0xffffffb400e07947 */ /* 0x000fea000383ffff */
.L_x_15716:
[----:B0-----:R0:W2:Y:S02]  /*18640*/  SYNCS.PHASECHK.TRANS64.TRYWAIT P2, [R2+URZ+0x13260], R3 ;  /* 0x01326003020075a7 */ /* 0x0010a4000804017f */
[----:B--2---:R-:W-:Y:S05]  /*18650*/  @!P2 NANOSLEEP.SYNCS 0x989680 ;  /* 0x009896800000a95d */ /* 0x004fea0003900000 */
[----:B------:R-:W2:Y:S02]  /*18660*/  @!P2 SYNCS.PHASECHK.TRANS64 P2, [R2+URZ+0x13260], R3 ;  /* 0x013260030200a5a7 */ /* 0x000ea4000804007f */
[----:B--2---:R-:W-:Y:S05]  /*18670*/  @!P2 BRA `(.L_x_15716) ;  /* 0xfffffffc00f0a947 */ /* 0x004fea000383ffff */
[----:B------:R-:W-:Y:S05]  /*18680*/  BRA `(.L_x_15826) ;  /* 0xffffffb400f07947 */ /* 0x000fea000383ffff */
.L_x_15724:
[----:B-1----:R1:W2:Y:S02]  /*18690*/  SYNCS.PHASECHK.TRANS64.TRYWAIT P1, [R0+URZ+0x13270], R3 ;  /* 0x01327003000075a7 */ /* 0x0022a4000802017f */
[----:B--2---:R-:W-:Y:S05]  /*186a0*/  @!P1 NANOSLEEP.SYNCS 0x989680 ;  /* 0x009896800000995d */ /* 0x004fea0003900000 */
[----:B------:R-:W2:Y:S02]  /*186b0*/  @!P1 SYNCS.PHASECHK.TRANS64 P1, [R0+URZ+0x13270], R3 ;  /* 0x01327003000095a7 */ /* 0x000ea4000802007f */
[----:B--2---:R-:W-:Y:S05]  /*186c0*/  @!P1 BRA `(.L_x_15724) ;  /* 0xfffffffc00f09947 */ /* 0x004fea000383ffff */
[----:B------:R-:W-:Y:S05]  /*186d0*/  BRA `(.L_x_15827) ;  /* 0xffffffbc00887947 */ /* 0x000fea000383ffff */
.L_x_15726:
[----:B-1----:R1:W2:Y:S02]  /*186e0*/  SYNCS.PHASECHK.TRANS64.TRYWAIT P1, [R0+URZ+0x13260], R3 ;  /* 0x01326003000075a7 */ /* 0x0022a4000802017f */
[----:B--2---:R-:W-:Y:S05]  /*186f0*/  @!P1 NANOSLEEP.SYNCS 0x989680 ;  /* 0x009896800000995d */ /* 0x004fea0003900000 */
[----:B------:R-:W2:Y:S02]  /*18700*/  @!P1 SYNCS.PHASECHK.TRANS64 P1, [R0+URZ+0x13260], R3 ;  /* 0x01326003000095a7 */ /* 0x000ea4000802007f */
[----:B--2---:R-:W-:Y:S05]  /*18710*/  @!P1 BRA `(.L_x_15726) ;  /* 0xfffffffc00f09947 */ /* 0x004fea000383ffff */
[----:B------:R-:W-:Y:S05]  /*18720*/  BRA `(.L_x_15828) ;  /* 0xffffffbc00987947 */ /* 0x000fea000383ffff */
.L_x_15740:
[----:B0-----:R0:W1:Y:S02]  /*18730*/  SYNCS.PHASECHK.TRANS64.TRYWAIT P0, [R5+URZ+0x13220], R0 ;  /* 0x01322000050075a7 */ /* 0x001064000800017f */
[----:B-1----:R-:W-:Y:S05]  /*18740*/  @!P0 NANOSLEEP.SYNCS 0x989680 ;  /* 0x009896800000895d */ /* 0x002fea0003900000 */
[----:B------:R-:W1:Y:S02]  /*18750*/  @!P0 SYNCS.PHASECHK.TRANS64 P0, [R5+URZ+0x13220], R0 ;  /* 0x01322000050085a7 */ /* 0x000e64000800007f */
[----:B-1----:R-:W-:Y:S05]  /*18760*/  @!P0 BRA `(.L_x_15740) ;  /* 0xfffffffc00f08947 */ /* 0x002fea000383ffff */
[----:B------:R-:W-:Y:S05]  /*18770*/  BRA `(.L_x_15829) ;  /* 0xffffffd4004c7947 */ /* 0x000fea000383ffff */
.L_x_15741:
        /* <DEDUP_REMOVED lines=11> */
.L_x_15831:
[----:B------:R-:W-:Y:S05]  /*18830*/  BSYNC B0 ;  /* 0x0000000000007941 */ /* 0x000fea0003800000 */
.L_x_15830:
[----:B------:R-:W-:Y:S05]  /*18840*/  BRA `(.L_x_15832) ;  /* 0xffffffd400347947 */ /* 0x000fea000383ffff */
.L_x_15744:
[----:B------:R-:W-:Y:S01]  /*18850*/  BSSY B1, `(.L_x_15833) ;  /* 0x0000006000017945 */ /* 0x000fe20003800000 */
[----:B------:R-:W-:-:S07]  /*18860*/  IMAD.MOV.U32 R15, RZ, RZ, -0x1 ;  /* 0xffffffffff0f7424 */ /* 0x000fce00078e00ff */
[----:B0----5:R-:W-:Y:S05]  /*18870*/  WARPSYNC.COLLECTIVE R15, `(.L_x_15834) ;  /* 0x000000000f0c7348 */ /* 0x021fea0003c00000 */
[----:B------:R-:W-:Y:S02]  /*18880*/  ELECT P6, UR62, PT ;  /* 0x00000000003e782f */ /* 0x000fe400038c0000 */
[----:B------:R-:W-:Y:S01]  /*18890*/  MOV R14, UR62 ;  /* 0x0000003e000e7c02 */ /* 0x000fe20008000f00 */
[----:B0----5:R-:W-:Y:S10]  /*188a0*/  ENDCOLLECTIVE ;  /* 0x000000000000791b */ /* 0x021ff40003800000 */
.L_x_15834:
[----:B------:R-:W-:Y:S05]  /*188b0*/  BSYNC B1 ;  /* 0x0000000000017941 */ /* 0x000fea0003800000 */
.L_x_15833:
[----:B------:R-:W-:Y:S05]  /*188c0*/  BRA `(.L_x_15835) ;  /* 0xffffffd4002c7947 */ /* 0x000fea000383ffff */
.L_x_15746:
[----:B0-----:R0:W1:Y:S02]  /*188d0*/  SYNCS.PHASECHK.TRANS64.TRYWAIT P1, [R4+URZ+0x13240], R3 ;  /* 0x01324003040075a7 */ /* 0x001064000802017f */
[----:B-1----:R-:W-:Y:S05]  /*188e0*/  @!P1 NANOSLEEP.SYNCS 0x989680 ;  /* 0x009896800000995d */ /* 0x002fea0003900000 */
[----:B------:R-:W1:Y:S02]  /*188f0*/  @!P1 SYNCS.PHASECHK.TRANS64 P1, [R4+URZ+0x13240], R3 ;  /* 0x01324003040095a7 */ /* 0x000e64000802007f */
[----:B-1----:R-:W-:Y:S05]  /*18900*/  @!P1 BRA `(.L_x_15746) ;  /* 0xfffffffc00f09947 */ /* 0x002fea000383ffff */
[----:B------:R-:W-:Y:S05]  /*18910*/  BRA `(.L_x_15836) ;  /* 0xffffffd400547947 */ /* 0x000fea000383ffff */
.L_x_15748:
[----:B-1----:R1:W2:Y:S02]  /*18920*/  SYNCS.PHASECHK.TRANS64.TRYWAIT P1, [R5+URZ+0x13240], R0 ;  /* 0x01324000050075a7 */ /* 0x0022a4000802017f */
[----:B--2---:R-:W-:Y:S05]  /*18930*/  @!P1 NANOSLEEP.SYNCS 0x989680 ;  /* 0x009896800000995d */ /* 0x004fea0003900000 */
[----:B------:R-:W2:Y:S02]  /*18940*/  @!P1 SYNCS.PHASECHK.TRANS64 P1, [R5+URZ+0x13240], R0 ;  /* 0x01324000050095a7 */ /* 0x000ea4000802007f */
[----:B--2---:R-:W-:Y:S05]  /*18950*/  @!P1 BRA `(.L_x_15748) ;  /* 0xfffffffc00f09947 */ /* 0x004fea000383ffff */
[----:B------:R-:W-:Y:S05]  /*18960*/  BRA `(.L_x_15837) ;  /* 0xffffffd400647947 */ /* 0x000fea000383ffff */
.L_x_15750:
[----:B--2---:R2:W3:Y:S02]  /*18970*/  SYNCS.PHASECHK.TRANS64.TRYWAIT P1, [R4+URZ+0x13260], R3 ;  /* 0x01326003040075a7 */ /* 0x0044e4000802017f */
[----:B---3--:R-:W-:Y:S05]  /*18980*/  @!P1 NANOSLEEP.SYNCS 0x989680 ;  /* 0x009896800000995d */ /* 0x008fea0003900000 */
[----:B------:R-:W3:Y:S02]  /*18990*/  @!P1 SYNCS.PHASECHK.TRANS64 P1, [R4+URZ+0x13260], R3 ;  /* 0x01326003040095a7 */ /* 0x000ee4000802007f */
[----:B---3--:R-:W-:Y:S05]  /*189a0*/  @!P1 BRA `(.L_x_15750) ;  /* 0xfffffffc00f09947 */ /* 0x008fea000383ffff */
[----:B------:R-:W-:Y:S05]  /*189b0*/  BRA `(.L_x_15838) ;  /* 0xffffffd400607947 */ /* 0x000fea000383ffff */
.L_x_15752:
[----:B---3--:R3:W4:Y:S02]  /*189c0*/  SYNCS.PHASECHK.TRANS64.TRYWAIT P1, [R5+URZ+0x13260], R0 ;  /* 0x01326000050075a7 */ /* 0x008724000802017f */
[----:B----4-:R-:W-:Y:S05]  /*189d0*/  @!P1 NANOSLEEP.SYNCS 0x989680 ;  /* 0x009896800000995d */ /* 0x010fea0003900000 */
[----:B------:R-:W4:Y:S02]  /*189e0*/  @!P1 SYNCS.PHASECHK.TRANS64 P1, [R5+URZ+0x13260], R0 ;  /* 0x01326000050095a7 */ /* 0x000f24000802007f */
[----:B----4-:R-:W-:Y:S05]  /*189f0*/  @!P1 BRA `(.L_x_15752) ;  /* 0xfffffffc00f09947 */ /* 0x010fea000383ffff */
[----:B------:R-:W-:Y:S05]  /*18a00*/  BRA `(.L_x_15839) ;  /* 0xffffffd4005c7947 */ /* 0x000fea000383ffff */
.L_x_15754:
[----:B----4-:R4:W0:Y:S02]  /*18a10*/  SYNCS.PHASECHK.TRANS64.TRYWAIT P1, [R4+URZ+0x13280], R3 ;  /* 0x01328003040075a7 */ /* 0x010824000802017f */
[----:B0-----:R-:W-:Y:S05]  /*18a20*/  @!P1 NANOSLEEP.SYNCS 0x989680 ;  /* 0x009896800000995d */ /* 0x001fea0003900000 */
[----:B------:R-:W0:Y:S02]  /*18a30*/  @!P1 SYNCS.PHASECHK.TRANS64 P1, [R4+URZ+0x13280], R3 ;  /* 0x01328003040095a7 */ /* 0x000e24000802007f */
[----:B0-----:R-:W-:Y:S05]  /*18a40*/  @!P1 BRA `(.L_x_15754) ;  /* 0xfffffffc00f09947 */ /* 0x001fea000383ffff */
[----:B------:R-:W-:Y:S05]  /*18a50*/  BRA `(.L_x_15840) ;  /* 0xffffffd400587947 */ /* 0x000fea000383ffff */
.L_x_15841:
        /* <DEDUP_REMOVED lines=10> */
.L_x_16309:


//--------------------- .text._ZN7cutlass13device_kernelIN5flash11enable_sm90INS1_16FlashAttnFwdSm90INS1_25CollectiveMainloopFwdSm90ILi2EN4cute5tupleIJNS5_1CILi1EEES8_S8_EEENS6_IJNS7_ILi192EEENS7_ILi160EEENS7_ILi64EEEEEELi64ENS_12float_e4m3_tEfNS_4arch4Sm90ELb1ELb0ELb1ELb1ELb1ELb1ELb0ELb1ELb1ELb1ELb1ELb0EEENS1_21CollectiveEpilogueFwdINS6_IJSA_SC_SB_EEES9_NS_10bfloat16_tESG_Li384ELb1ELb1ELb1ELb1EEENS1_36VarlenDynamicPersistentTileSchedulerILi192ELi160ELi384ELi128ELb1ELb1ELb1ELb1ELb1ELb1EEEEEEEEEvNT_6ParamsE --------------------------
	.section	.text._ZN7cutlass13device_kernelIN5flash11enable_sm90INS1_16FlashAttnFwdSm90INS1_25CollectiveMainloopFwdSm90ILi2EN4cute5tupleIJNS5_1CILi1EEES8_S8_EEENS6_IJNS7_ILi192EEENS7_ILi160EEENS7_ILi64EEEEEELi64ENS_12float_e4m3_tEfNS_4arch4Sm90ELb1ELb0ELb1ELb1ELb1ELb1ELb0ELb1ELb1ELb1ELb1ELb0EEENS1_21CollectiveEpilogueFwdINS6_IJSA_SC_SB_EEES9_NS_10bfloat16_tESG_Li384ELb1ELb1ELb1ELb1EEENS1_36VarlenDynamicPersistentTileSchedulerILi192ELi160ELi384ELi128ELb1ELb1ELb1ELb1ELb1ELb1EEEEEEEEEvNT_6ParamsE,"ax",@progbits
	.align	128
.text._ZN7cutlass13device_kernelIN5flash11enable_sm90INS1_16FlashAttnFwdSm90INS1_25CollectiveMainloopFwdSm90ILi2EN4cute5tupleIJNS5_1CILi1EEES8_S8_EEENS6_IJNS7_ILi192EEENS7_ILi160EEENS7_ILi64EEEEEELi64ENS_12float_e4m3_tEfNS_4arch4Sm90ELb1ELb0ELb1ELb1ELb1ELb1ELb0ELb1ELb1ELb1ELb1ELb0EEENS1_21CollectiveEpilogueFwdINS6_IJSA_SC_SB_EEES9_NS_10bfloat16_tESG_Li384ELb1ELb1ELb1ELb1EEENS1_36VarlenDynamicPersistentTileSchedulerILi192ELi160ELi384ELi128ELb1ELb1ELb1ELb1ELb1ELb1EEEEEEEEEvNT_6ParamsE:
        .type           _ZN7cutlass13device_kernelIN5flash11enable_sm90INS1_16FlashAttnFwdSm90INS1_25CollectiveMainloopFwdSm90ILi2EN4cute5tupleIJNS5_1CILi1EEES8_S8_EEENS6_IJNS7_ILi192EEENS7_ILi160EEENS7_ILi64EEEEEELi64ENS_12float_e4m3_tEfNS_4arch4Sm90ELb1ELb0ELb1ELb1ELb1ELb1ELb0ELb1ELb1ELb1ELb1ELb0EEENS1_21CollectiveEpilogueFwdINS6_IJSA_SC_SB_EEES9_NS_10bfloat16_tESG_Li384ELb1ELb1ELb1ELb1EEENS1_36VarlenDynamicPersistentTileSchedulerILi192ELi160ELi384ELi128ELb1ELb1ELb1ELb1ELb1ELb1EEEEEEEEEvNT_6ParamsE,@function
        .size           _ZN7cutlass13device_kernelIN5flash11enable_sm90INS1_16FlashAttnFwdSm90INS1_25CollectiveMainloopFwdSm90ILi2EN4cute5tupleIJNS5_1CILi1EEES8_S8_EEENS6_IJNS7_ILi192EEENS7_ILi160EEENS7_ILi64EEEEEELi64ENS_12float_e4m3_tEfNS_4arch4Sm90ELb1ELb0ELb1ELb1ELb1ELb1ELb0ELb1ELb1ELb1ELb1ELb0EEENS1_21CollectiveEpilogueFwdINS6_IJSA_SC_SB_EEES9_NS_10bfloat16_tESG_Li384ELb1ELb1ELb1ELb1EEENS1_36VarlenDynamicPersistentTileSchedulerILi192ELi160ELi384ELi128ELb1ELb1ELb1ELb1ELb1ELb1EEEEEEEEEvNT_6ParamsE,(.L_x_16310 - _ZN7cutlass13device_kernelIN5flash11enable_sm90INS1_16FlashAttnFwdSm90INS1_25CollectiveMainloopFwdSm90ILi2EN4cute5tupleIJNS5_1CILi1EEES8_S8_EEENS6_IJNS7_ILi192EEENS7_ILi160EEENS7_ILi64EEEEEELi64ENS_12float_e4m3_tEfNS_4arch4Sm90ELb1ELb0ELb1ELb1ELb1ELb1ELb0ELb1ELb1ELb1ELb1ELb0EEENS1_21CollectiveEpilogueFwdINS6_IJSA_SC_SB_EEES9_NS_10bfloat16_tESG_Li384ELb1ELb1ELb1ELb1EEENS1_36VarlenDynamicPersistentTileSchedulerILi192ELi160ELi384ELi128ELb1ELb1ELb1ELb1ELb1ELb1EEEEEEEEEvNT_6ParamsE)
        .other          _ZN7cutlass13device_kernelIN5flash11enable_sm90INS1_16FlashAttnFwdSm90INS1_25CollectiveMainloopFwdSm90ILi2EN4cute5tupleIJNS5_1CILi1EEES8_S8_EEENS6_IJNS7_ILi192EEENS7_ILi160EEENS7_ILi64EEEEEELi64ENS_12float_e4m3_tEfNS_4arch4Sm90ELb1ELb0ELb1ELb1ELb1ELb1ELb0ELb1ELb1ELb1ELb1ELb0EEENS1_21CollectiveEpilogueFwdINS6_IJSA_SC_SB_EEES9_NS_10bfloat16_tESG_Li384ELb1ELb1ELb1ELb1EEENS1_36VarlenDynamicPersistentTileSchedulerILi192ELi160ELi384ELi128ELb1ELb1ELb1ELb1ELb1ELb1EEEEEEEEEvNT_6ParamsE,@"STO_CUDA_ENTRY STV_DEFAULT"
_ZN7cutlass13device_kernelIN5flash11enable_sm90INS1_16FlashAttnFwdSm90INS1_25CollectiveMainloopFwdSm90ILi2EN4cute5tupleIJNS5_1CILi1EEES8_S8_EEENS6_IJNS7_ILi192EEENS7_ILi160EEENS7_ILi64EEEEEELi64ENS_12float_e4m3_tEfNS_4arch4Sm90ELb1ELb0ELb1ELb1ELb1ELb1ELb0ELb1ELb1ELb1ELb1ELb0EEENS1_21CollectiveEpilogueFwdINS6_IJSA_SC_SB_EEES9_NS_10bfloat16_tESG_Li384ELb1ELb1ELb1ELb1EEENS1_36VarlenDynamicPersistentTileSchedulerILi192ELi160ELi384ELi128ELb1ELb1ELb1ELb1ELb1ELb1EEEEEEEEEvNT_6ParamsE:
        /* <DEDUP_REMOVED lines=17> */
.L_x_15843:
[----:B------:R-:W-:Y:S05]  /*0110*/  BSYNC B0 ;  /* 0x0000000000007941 */ /* 0x000fea0003800000 */
.L_x_15842:
        /* <DEDUP_REMOVED lines=40> */
.L_x_15844:
        /* <DEDUP_REMOVED lines=22> */
.L_x_15845:
        /* <DEDUP_REMOVED lines=18> */
.L_x_15846:
        /* <DEDUP_REMOVED lines=22> */
.L_x_15847:
        /* <DEDUP_REMOVED lines=23> */
.L_x_15848:
        /* <DEDUP_REMOVED lines=9> */
.L_x_15851:
        /* <DEDUP_REMOVED lines=22> */
[-C--:B--2---:R-:W-:Y:S02]  /*0ae0*/  LEA.HI R2, R0, R15.reuse, RZ, 0x7 ;  /* 0x0000000f00027211 */ /* 0x084fe400078f38ff */
[----:B------:R-:W-:Y:S01]  /*0af0*/  SHF.R.S32.HI R10, RZ, 0x1, R3 ;  /* 0x00000001ff0a7819 */ /* 0x000fe20000011403 */
[----:B------:R-:W-:Y:S01]  /*0b00*/  IMAD.SHL.U32 R8, R4, 0x20, RZ ;  /* 0x0000002004087824 */ /* 0x000fe200078e00ff */
[----:B------:R-:W-:-:S02]  /*0b10*/  LEA.HI R5, R0, R15, RZ, 0x4 ;  /* 0x0000000f00057211 */ /* 0x000fc400078f20ff */
[----:B------:R-:W-:Y:S02]  /*0b20*/  LOP3.LUT R9, R2, 0xffffff80, RZ, 0xc0, !PT ;  /* 0xffffff8002097812 */ /* 0x000fe400078ec0ff */
[----:B------:R-:W-:Y:S02]  /*0b30*/  LEA.HI R4, R3, R10, RZ, 0x1 ;  /* 0x0000000a03047211 */ /* 0x000fe400078f08ff */
[----:B------:R-:W-:Y:S01]  /*0b40*/  LOP3.LUT R7, R5, 0x3fffff0, RZ, 0xc0, !PT ;  /* 0x03fffff005077812 */ /* 0x000fe200078ec0ff */
[C---:B------:R-:W-:Y:S01]  /*0b50*/  IMAD.IADD R14, R15.reuse, 0x1, -R9 ;  /* 0x000000010f0e7824 */ /* 0x040fe200078e0a09 */
[----:B------:R-:W-:Y:S02]  /*0b60*/  SHF.R.S32.HI R6, RZ, 0x4, R5 ;  /* 0x00000004ff067819 */ /* 0x000fe40000011405 */
[----:B------:R-:W-:Y:S01]  /*0b70*/  LOP3.LUT R4, R4, 0x3fffffe, RZ, 0xc0, !PT ;  /* 0x03fffffe04047812 */ /* 0x000fe200078ec0ff */
[----:B------:R-:W-:Y:S01]  /*0b80*/  IMAD.IADD R7, R15, 0x1, -R7 ;  /* 0x000000010f077824 */ /* 0x000fe200078e0a07 */
[----:B------:R-:W-:-:S02]  /*0b90*/  LOP3.LUT R8, R8, 0xfffffc00, RZ, 0xc0, !PT ;  /* 0xfffffc0008087812 */ /* 0x000fc400078ec0ff */
[----:B------:R-:W-:Y:S02]  /*0ba0*/  LEA.HI R5, R5, R6, RZ, 0x1 ;  /* 0x0000000605057211 */ /* 0x000fe400078f08ff */
[----:B------:R-:W-:Y:S02]  /*0bb0*/  IADD3 R4, R10, -R4, RZ ;  /* 0x800000040a047210 */ /* 0x000fe40007ffe0ff */
[----:B------:R-:W-:Y:S01]  /*0bc0*/  SHF.R.S32.HI R9, RZ, 0x1f, R14 ;  /* 0x0000001fff097819 */ /* 0x000fe2000001140e */
[----:B------:R-:W-:Y:S01]  /*0bd0*/  IMAD R7, R7, 0x40, R8 ;  /* 0x0000004007077824 */ /* 0x000fe200078e0208 */
[----:B------:R-:W-:Y:S01]  /*0be0*/  LOP3.LUT R5, R5, 0x1ffffffe, RZ, 0xc0, !PT ;  /* 0x1ffffffe05057812 */ /* 0x000fe200078ec0ff */
[----:B------:R-:W-:Y:S01]  /*0bf0*/  IMAD R13, R6, 0x8, R4 ;  /* 0x00000008060d7824 */ /* 0x000fe200078e0204 */
[----:B------:R-:W-:Y:S02]  /*0c00*/  LEA.HI R8, R9, R14, RZ, 0x2 ;  /* 0x0000000e09087211 */ /* 0x000fe400078f10ff */
[----:B------:R-:W-:Y:S01]  /*0c10*/  LEA.HI R4, R0, R15, RZ, 0x2 ;  /* 0x0000000f00047211 */ /* 0x000fe200078f10ff */
[----:B------:R-:W-:Y:S01]  /*0c20*/  IMAD.IADD R6, R6, 0x1, -R5 ;  /* 0x0000000106067824 */ /* 0x000fe200078e0a05 */
[----:B------:R-:W-:-:S02]  /*0c30*/  SHF.R.S32.HI R19, RZ, 0x7, R2 ;  /* 0x00000007ff137819 */ /* 0x000fc40000011402 */
[--C-:B------:R-:W-:Y:S02]  /*0c40*/  SHF.R.S32.HI R10, RZ, 0x2, R8.reuse ;  /* 0x00000002ff0a7819 */ /* 0x100fe40000011408 */
[----:B------:R-:W-:Y:S02]  /*0c50*/  SHF.R.S32.HI R11, RZ, 0x1f, R8 ;  /* 0x0000001fff0b7819 */ /* 0x000fe40000011408 */
[--C-:B------:R-:W-:Y:S02]  /*0c60*/  SHF.R.S32.HI R2, RZ, 0x2, R4.reuse ;  /* 0x00000002ff027819 */ /* 0x100fe40000011404 */
[----:B------:R-:W-:Y:S02]  /*0c70*/  SHF.R.S32.HI R5, RZ, 0x1f, R4 ;  /* 0x0000001fff057819 */ /* 0x000fe40000011404 */
[----:B------:R-:W-:Y:S02]  /*0c80*/  LEA.HI R11, R11, R10, RZ, 0x3 ;  /* 0x0000000a0b0b7211 */ /* 0x000fe400078f18ff */
[----:B------:R-:W-:-:S02]  /*0c90*/  LEA.HI R5, R5, R2, RZ, 0x2 ;  /* 0x0000000205057211 */ /* 0x000fc400078f10ff */
[----:B------:R-:W-:Y:S01]  /*0ca0*/  LOP3.LUT R12, R4, 0xfffffffc, RZ, 0xc0, !PT ;  /* 0xfffffffc040c7812 */ /* 0x000fe200078ec0ff */
[----:B------:R-:W-:Y:S01]  /*0cb0*/  IMAD.HI R4, R19, 0x55555556, RZ ;  /* 0x5555555613047827 */ /* 0x000fe200078e02ff */
[----:B------:R-:W-:Y:S02]  /*0cc0*/  LOP3.LUT R11, R11, 0xfffffff8, RZ, 0xc0, !PT ;  /* 0xfffffff80b0b7812 */ /* 0x000fe400078ec0ff */
[----:B------:R-:W-:Y:S02]  /*0cd0*/  LEA.HI R9, R9, R14, RZ, 0x5 ;  /* 0x0000000e09097211 */ /* 0x000fe400078f28ff */
[----:B------:R-:W-:Y:S02]  /*0ce0*/  LOP3.LUT R5, R5, 0xfffffffc, RZ, 0xc0, !PT ;  /* 0xfffffffc05057812 */ /* 0x000fe400078ec0ff */
[----:B------:R-:W-:Y:S01]  /*0cf0*/  LOP3.LUT R3, R3, 0xfffffffe, RZ, 0xc0, !PT ;  /* 0xfffffffe03037812 */ /* 0x000fe200078ec0ff */
[----:B------:R-:W-:Y:S01]  /*0d00*/  IMAD.IADD R10, R10, 0x1, -R11 ;  /* 0x000000010a0a7824 */ /* 0x000fe200078e0a0b */
[----:B------:R-:W-:Y:S01]  /*0d10*/  LEA.HI R4, R4, R4, RZ, 0x1 ;  /* 0x0000000404047211 */ /* 0x000fe200078f08ff */
[----:B------:R-:W-:Y:S01]  /*0d20*/  IMAD.IADD R5, R2, 0x1, -R5 ;  /* 0x0000000102057824 */ /* 0x000fe200078e0a05 */
[----:B------:R-:W-:Y:S01]  /*0d30*/  SHF.R.S32.HI R9, RZ, 0x5, R9 ;  /* 0x00000005ff097819 */ /* 0x000fe20000011409 */
[----:B------:R-:W-:Y:S01]  /*0d40*/  IMAD.IADD R3, R15, 0x1, -R3 ;  /* 0x000000010f037824 */ /* 0x000fe200078e0a03 */
[----:B------:R-:W-:Y:S01]  /*0d50*/  LEA R2, R6, R7, 0x3 ;  /* 0x0000000706027211 */ /* 0x000fe200078e18ff */
[----:B------:R-:W-:Y:S01]  /*0d60*/  IMAD R4, R4, -0x3, R19 ;  /* 0xfffffffd04047824 */ /* 0x000fe200078e0213 */
[----:B------:R-:W-:Y:S01]  /*0d70*/  LEA.HI R0, R0, R15, RZ, 0x3 ;  /* 0x0000000f00007211 */ /* 0x000fe200078f18ff */
[----:B------:R-:W-:-:S02]  /*0d80*/  IMAD R9, R9, 0x10, R10 ;  /* 0x0000001009097824 */ /* 0x000fc400078e020a */
[----:B------:R0:W-:Y:S01]  /*0d90*/  STL [R1+0x9c], R2 ;  /* 0x00009c0201007387 */ /* 0x0001e20000100800 */
[----:B------:R-:W-:Y:S02]  /*0da0*/  IMAD.SHL.U32 R6, R3, 0x8, RZ ;  /* 0x0000000803067824 */ /* 0x000fe400078e00ff */
[----:B------:R-:W-:Y:S01]  /*0db0*/  IMAD R4, R4, 0x40, R9 ;  /* 0x0000004004047824 */ /* 0x000fe200078e0209 */
[----:B------:R1:W-:Y:S01]  /*0dc0*/  STL [R1+0x80], R5 ;  /* 0x0000800501007387 */ /* 0x0003e20000100800 */
[----:B0-----:R-:W-:Y:S02]  /*0dd0*/  LOP3.LUT R2, R0, 0xfffffff8, RZ, 0xc0, !PT ;  /* 0xfffffff800027812 */ /* 0x001fe400078ec0ff */
[----:B------:R-:W-:Y:S01]  /*0de0*/  SHF.R.S32.HI R0, RZ, 0x3, R0 ;  /* 0x00000003ff007819 */ /* 0x000fe20000011400 */
[----:B------:R-:W-:Y:S01]  /*0df0*/  IMAD.SHL.U32 R0, R5, 0x80, RZ ;  /* 0x0000008005007824 */ /* 0x000fe200078e00ff */
[----:B------:R-:W-:Y:S01]  /*0e00*/  STL [R1+0x98], R4 ;  /* 0x0000980401007387 */ /* 0x000fe20000100800 */
[----:B------:R-:W-:Y:S01]  /*0e10*/  IADD3 R2, R15, -R2, RZ ;  /* 0x800000020f027210 */ /* 0x000fe20007ffe0ff */
[----:B-1----:R-:W-:Y:S01]  /*0e20*/  VIADD R5, R6, 0x10 ;  /* 0x0000001006057836 */ /* 0x002fe20000000000 */
[----:B------:R-:W-:Y:S01]  /*0e30*/  LOP3.LUT R8, R8, 0x7ffffffc, RZ, 0xc0, !PT ;  /* 0x7ffffffc08087812 */ /* 0x000fe200078ec0ff */
[----:B------:R-:W-:Y:S01]  /*0e40*/  STL [R1+0x64], RZ ;  /* 0x000064ff01007387 */ /* 0x000fe20000100800 */
[----:B------:R-:W-:-:S03]  /*0e50*/  LOP3.LUT R2, R0, 0x180, RZ, 0xc0, !PT ;  /* 0x0000018000027812 */ /* 0x000fc600078ec0ff */
[----:B------:R-:W-:Y:S01]  /*0e60*/  STL [R1+0x4], RZ ;  /* 0x000004ff01007387 */ /* 0x000fe20000100800 */
[----:B------:R-:W-:-:S03]  /*0e70*/  IMAD.IADD R8, R14, 0x1, -R8 ;  /* 0x000000010e087824 */ /* 0x000fc600078e0a08 */
[----:B------:R0:W-:Y:S01]  /*0e80*/  STL [R1+0x8], R6 ;  /* 0x0000080601007387 */ /* 0x0001e20000100800 */
[----:B------:R-:W-:Y:S02]  /*0e90*/  IMAD.SHL.U32 R8, R8, 0x2, RZ ;  /* 0x0000000208087824 */ /* 0x000fe400078e00ff */
[----:B------:R-:W-:Y:S02]  /*0ea0*/  IMAD.IADD R12, R15, 0x1, -R12 ;  /* 0x000000010f0c7824 */ /* 0x000fe400078e0a0c */
[----:B------:R-:W-:Y:S01]  /*0eb0*/  IMAD.SHL.U32 R9, R13, 0x40, RZ ;  /* 0x000000400d097824 */ /* 0x000fe200078e00ff */
[----:B------:R-:W-:Y:S02]  /*0ec0*/  IADD3 R7, R8, 0x20, RZ ;  /* 0x0000002008077810 */ /* 0x000fe40007ffe0ff */
[----:B------:R-:W-:Y:S01]  /*0ed0*/  LEA.HI R11, R12, R12, RZ, 0x1 ;  /* 0x0000000c0c0b7211 */ /* 0x000fe200078f08ff */
[----:B0-----:R-:W-:-:S03]  /*0ee0*/  VIADD R6, R8, 0x28 ;  /* 0x0000002808067836 */ /* 0x001fc60000000000 */
[----:B------:R-:W-:-:S05]  /*0ef0*/  LOP3.LUT R11, R11, 0x1ffffffe, RZ, 0xc0, !PT ;  /* 0x1ffffffe0b0b7812 */ /* 0x000fca00078ec0ff */
[----:B------:R-:W-:Y:S02]  /*0f00*/  IMAD.IADD R11, R12, 0x1, -R11 ;  /* 0x000000010c0b7824 */ /* 0x000fe400078e0a0b */
[----:B------:R-:W-:Y:S02]  /*0f10*/  IMAD.MOV.U32 R19, RZ, RZ, RZ ;  /* 0x000000ffff137224 */ /* 0x000fe400078e00ff */
[----:B------:R-:W-:Y:S02]  /*0f20*/  IMAD.MOV.U32 R156, RZ, RZ, RZ ;  /* 0x000000ffff9c7224 */ /* 0x000fe400078e00ff */
[----:B------:R-:W-:Y:S01]  /*0f30*/  IMAD.MOV.U32 R22, RZ, RZ, RZ ;  /* 0x000000ffff167224 */ /* 0x000fe200078e00ff */
[----:B---3--:R-:W-:Y:S01]  /*0f40*/  LOP3.LUT R157, R16, 0x1, RZ, 0xfc, !PT ;  /* 0x00000001109d7812 */ /* 0x008fe200078efcff */
[----:B------:R-:W-:-:S04]  /*0f50*/  IMAD.SHL.U32 R16, R3, 0x10, RZ ;  /* 0x0000001003107824 */ /* 0x000fc800078e00ff */
[----:B------:R-:W-:-:S05]  /*0f60*/  VIADD R3, R16, 0x20 ;  /* 0x0000002010037836 */ /* 0x000fca0000000000 */
[----:B------:R-:W-:Y:S01]  /*0f70*/  SHF.R.S32.HI R0, RZ, 0x1f, R3 ;  /* 0x0000001fff007819 */ /* 0x000fe20000011403 */
[----:B------:R0:W-:Y:S04]  /*0f80*/  STL [R1], R3 ;  /* 0x0000000301007387 */ /* 0x0001e80000100800 */
[----:B------:R1:W-:Y:S04]  /*0f90*/  STL [R1+0x1c], R5 ;  /* 0x00001c0501007387 */ /* 0x0003e80000100800 */
[----:B------:R-:W-:Y:S01]  /*0fa0*/  STL [R1+0x40], R2 ;  /* 0x0000400201007387 */ /* 0x000fe20000100800 */
[----:B0-----:R-:W-:-:S03]  /*0fb0*/  SHF.R.U32.HI R3, RZ, 0x3, R2 ;  /* 0x00000003ff037819 */ /* 0x001fc60000011602 */
[----:B------:R0:W-:Y:S01]  /*0fc0*/  STL [R1+0x18], R0 ;  /* 0x0000180001007387 */ /* 0x0001e20000100800 */
[----:B-1----:R-:W-:-:S03]  /*0fd0*/  VIADD R5, R8, 0x30 ;  /* 0x0000003008057836 */ /* 0x002fc60000000000 */
[----:B------:R1:W-:Y:S01]  /*0fe0*/  STL [R1+0x44], R3 ;  /* 0x0000440301007387 */ /* 0x0003e20000100800 */
[C-C-:B0-----:R-:W-:Y:S02]  /*0ff0*/  LOP3.LUT R0, R2.reuse, 0x10, R16.reuse, 0xf8, !PT ;  /* 0x0000001002007812 */ /* 0x141fe400078ef810 */
[----:B------:R-:W-:Y:S02]  /*1000*/  LOP3.LUT R2, R2, 0x30, R16, 0xf8, !PT ;  /* 0x0000003002027812 */ /* 0x000fe400078ef810 */
[-C--:B------:R-:W-:Y:S01]  /*1010*/  LOP3.LUT R0, R0, R3.reuse, RZ, 0x3c, !PT ;  /* 0x0000000300007212 */ /* 0x080fe200078e3cff */
[----:B------:R0:W-:Y:S01]  /*1020*/  STL [R1+0x38], R8 ;  /* 0x0000380801007387 */ /* 0x0001e20000100800 */
[----:B-1----:R-:W-:Y:S01]  /*1030*/  LOP3.LUT R3, R2, R3, RZ, 0x3c, !PT ;  /* 0x0000000302037212 */ /* 0x002fe200078e3cff */
[----:B------:R-:W-:Y:S02]  /*1040*/  VIADD R2, R8, 0x38 ;  /* 0x0000003808027836 */ /* 0x000fe40000000000 */
[----:B------:R-:W-:Y:S01]  /*1050*/  STL [R1+0x48], R9 ;  /* 0x0000480901007387 */ /* 0x000fe20000100800 */
[----:B0-----:R-:W-:Y:S01]  /*1060*/  IMAD.IADD R8, R9, 0x1, R0 ;  /* 0x0000000109087824 */ /* 0x001fe200078e0200 */
[----:B------:R-:W-:-:S02]  /*1070*/  IADD3 R0, R18, R9, R3 ;  /* 0x0000000912007210 */ /* 0x000fc40007ffe003 */
[----:B------:R-:W-:Y:S01]  /*1080*/  STL [R1+0x7c], R7 ;  /* 0x00007c0701007387 */ /* 0x000fe20000100800 */
[----:B------:R-:W-:-:S03]  /*1090*/  SHF.R.S32.HI R3, RZ, 0x1f, R7 ;  /* 0x0000001fff037819 */ /* 0x000fc60000011407 */
[----:B------:R-:W-:Y:S04]  /*10a0*/  STL [R1+0x78], R6 ;  /* 0x0000780601007387 */ /* 0x000fe80000100800 */
[----:B------:R-:W-:Y:S04]  /*10b0*/  STL [R1+0x20], R8 ;  /* 0x0000200801007387 */ /* 0x000fe80000100800 */
[----:B------:R-:W-:Y:S04]  /*10c0*/  STL [R1+0x74], R5 ;  /* 0x0000740501007387 */ /* 0x000fe80000100800 */
[----:B------:R0:W-:Y:S04]  /*10d0*/  STL [R1+0x94], R0 ;  /* 0x0000940001007387 */ /* 0x0001e80000100800 */
[----:B------:R1:W-:Y:S01]  /*10e0*/  STL [R1+0x70], R2 ;  /* 0x0000700201007387 */ /* 0x0003e20000100800 */
[----:B0-----:R-:W-:-:S03]  /*10f0*/  SHF.R.S32.HI R0, RZ, 0x1f, R6 ;  /* 0x0000001fff007819 */ /* 0x001fc60000011406 */
[----:B------:R0:W-:Y:S04]  /*1100*/  STL [R1+0x90], R3 ;  /* 0x0000900301007387 */ /* 0x0001e80000100800 */
[----:B------:R2:W-:Y:S01]  /*1110*/  STL [R1+0x8c], R0 ;  /* 0x00008c0001007387 */ /* 0x0005e20000100800 */
[----:B-1----:R-:W-:Y:S02]  /*1120*/  SHF.R.S32.HI R2, RZ, 0x1f, R2 ;  /* 0x0000001fff027819 */ /* 0x002fe40000011402 */
[----:B0-----:R-:W-:Y:S01]  /*1130*/  SHF.R.S32.HI R3, RZ, 0x1f, R5 ;  /* 0x0000001fff037819 */ /* 0x001fe20000011405 */
[----:B--2---:R-:W-:-:S04]  /*1140*/  IMAD R0, R11, 0x8, R4 ;  /* 0x000000080b007824 */ /* 0x004fc800078e0204 */
[----:B------:R0:W-:Y:S04]  /*1150*/  STL [R1+0x88], R3 ;  /* 0x0000880301007387 */ /* 0x0001e80000100800 */
[----:B------:R0:W-:Y:S04]  /*1160*/  STL [R1+0x4c], R0 ;  /* 0x00004c0001007387 */ /* 0x0001e80000100800 */
[----:B------:R0:W-:Y:S01]  /*1170*/  STL [R1+0x84], R2 ;  /* 0x0000840201007387 */ /* 0x0001e20000100800 */
[----:B------:R-:W-:-:S07]  /*1180*/  SHF.R.S32.HI R17, RZ, 0x1f, R16 ;  /* 0x0000001fff117819 */ /* 0x000fce0000011410 */
.L_x_15976:
        /* <DEDUP_REMOVED lines=8> */
[----:B------:R-:W-:Y:S02]  /*1210*/  ISETP.NE.U32.AND P1, PT, RZ, UR8, PT ;  /* 0x00000008ff007c0c */ /* 0x000fe4000bf25070 */
[----:B------:R-:W-:Y:S02]  /*1220*/  ISETP.NE.AND.EX P2, PT, RZ, UR5, PT, P2 ;  /* 0x00000005ff007c0c */ /* 0x000fe4000bf45320 */
[----:B------:R-:W-:Y:S02]  /*1230*/  ISETP.NE.AND.EX P1, PT, RZ, UR9, PT, P1 ;  /* 0x00000009ff007c0c */ /* 0x000fe4000bf25310 */
[----:B------:R-:W-:Y:S02]  /*1240*/  ISETP.NE.U32.AND P0, PT, RZ, UR6, PT ;  /* 0x00000006ff007c0c */ /* 0x000fe4000bf05070 */
[----:B------:R-:W-:-:S02]  /*1250*/  MOV R28, RZ ;  /* 0x000000ff001c7202 */ /* 0x000fc40000000f00 */
        /* <DEDUP_REMOVED lines=9> */
[----:B-----5:R-:W-:-:S03]  /*12f0*/  IADD3 R6, P4, R31, UR6, RZ ;  /* 0x000000061f067c10 */ /* 0x020fc6000ff9e0ff */
[----:B------:R1:W5:Y:S01]  /*1300*/  @P2 LDG.E R8, desc[UR40][R2.64] ;  /* 0x0000002802082981 */ /* 0x000362000c1e1900 */
        /* <DEDUP_REMOVED lines=37> */
.L_x_15853:
[----:B------:R-:W-:Y:S02]  /*1560*/  IMAD.U32 R2, RZ, RZ, UR5 ;  /* 0x00000005ff027e24 */ /* 0x000fe4000f8e00ff */
[----:B------:R-:W-:Y:S01]  /*1570*/  IMAD.U32 R29, RZ, RZ, UR4 ;  /* 0x00000004ff1d7e24 */ /* 0x000fe2000f8e00ff */
[----:B------:R-:W-:Y:S06]  /*1580*/  @!P2 BRA `(.L_x_15854) ;  /* 0x000000000010a947 */ /* 0x000fec0003800000 */
[----:B------:R-:W-:-:S04]  /*1590*/  IADD3 R4, P0, R31, UR8, RZ ;  /* 0x000000081f047c10 */ /* 0x000fc8000ff1e0ff */
[----:B------:R-:W-:-:S05]  /*15a0*/  IADD3.X R5, R34, UR9, RZ, P0, !PT ;  /* 0x0000000922057c10 */ /* 0x000fca00087fe4ff */
[----:B------:R1:W5:Y:S01]  /*15b0*/  LDG.E R29, desc[UR40][R4.64] ;  /* 0x00000028041d7981 */ /* 0x000362000c1e1900 */
[----:B------:R-:W-:Y:S05]  /*15c0*/  BRA `(.L_x_15855) ;  /* 0x0000000000107947 */ /* 0x000fea0003800000 */
.L_x_15854:
[----:B------:R-:W-:Y:S05]  /*15d0*/  @!P0 BRA `(.L_x_15855) ;  /* 0x00000000000c8947 */ /* 0x000fea0003800000 */
[----:B------:R-:W2:Y:S04]  /*15e0*/  LDG.E R0, desc[UR40][R6.64] ;  /* 0x0000002806007981 */ /* 0x000ea8000c1e1900 */
[----:B------:R-:W2:Y:S02]  /*15f0*/  LDG.E R29, desc[UR40][R6.64+0x4] ;  /* 0x00000428061d7981 */ /* 0x000ea4000c1e1900 */
[----:B--2---:R-:W-:-:S07]  /*1600*/  IMAD.IADD R29, R29, 0x1, -R0 ;  /* 0x000000011d1d7824 */ /* 0x004fce00078e0a00 */
.L_x_15855:
        /* <DEDUP_REMOVED lines=17> */
[----:B------:R-:W-:Y:S01]  /*1720*/  LOP3.LUT R13, R10, 0xff, RZ, 0xc0, !PT ;  /* 0x000000ff0a0d7812 */ /* 0x000fe200078ec0ff */
[----:B------:R-:W-:Y:S03]  /*1730*/  BSSY B0, `(.L_x_15856) ;  /* 0x0000038000007945 */ /* 0x000fe60003800000 */
        /* <DEDUP_REMOVED lines=12> */
[----:B------:R1:W-:Y:S02]  /*1800*/  STL [R1+0x34], R6 ;  /* 0x0000340601007387 */ /* 0x0003e40000100800 */
[----:B------:R-:W-:Y:S02]  /*1810*/  IMAD.HI R0, R0, 0x66666667, RZ ;  /* 0x6666666700007827 */ /* 0x000fe400078e02ff */
[----:B------:R1:W-:Y:S02]  /*1820*/  STL [R1+0x6c], R13 ;  /* 0x00006c0d01007387 */ /* 0x0003e40000100800 */
[----:B------:R-:W-:Y:S01]  /*1830*/  IMAD.IADD R4, R26, 0x1, R4 ;  /* 0x000000011a047824 */ /* 0x000fe200078e0204 */
[----:B------:R-:W-:Y:S01]  /*1840*/  SHF.R.U32.HI R27, RZ, 0x1f, R0 ;  /* 0x0000001fff1b7819 */ /* 0x000fe20000011600 */
[----:B------:R1:W-:Y:S02]  /*1850*/  STL [R1+0x58], R5 ;  /* 0x0000580501007387 */ /* 0x0003e40000100800 */
[----:B------:R-:W-:Y:S01]  /*1860*/  IMAD.HI R4, R4, 0x66666667, RZ ;  /* 0x6666666704047827 */ /* 0x000fe200078e02ff */
[----:B------:R-:W-:-:S03]  /*1870*/  LEA.HI.SX32 R27, R0, R27, 0x1a ;  /* 0x0000001b001b7211 */ /* 0x000fc600078fd2ff */
        /* <DEDUP_REMOVED lines=11> */
[----:B------:R-:W1:Y:S01]  /*1930*/  I2F.RP R3, R6 ;  /* 0x0000000600037306 */ /* 0x000e620000209400 */
[----:B0-----:R-:W-:Y:S02]  /*1940*/  IABS R12, R10 ;  /* 0x0000000a000c7213 */ /* 0x001fe40000000000 */
[----:B------:R-:W-:Y:S02]  /*1950*/  IABS R8, R0 ;  /* 0x0000000000087213 */ /* 0x000fe40000000000 */
[----:B------:R-:W-:-:S04]  /*1960*/  LOP3.LUT R0, R0, R10, RZ, 0x3c, !PT ;  /* 0x0000000a00007212 */ /* 0x000fc800078e3cff */
[----:B------:R-:W-:Y:S01]  /*1970*/  ISETP.GE.AND P2, PT, R0, RZ, PT ;  /* 0x000000ff0000720c */ /* 0x000fe20003f46270 */
[----:B-1----:R-:W0:Y:S02]  /*1980*/  MUFU.RCP R3, R3 ;  /* 0x0000000300037308 */ /* 0x002e240000001000 */
        /* <DEDUP_REMOVED lines=18> */
.L_x_15857:
[----:B------:R-:W-:Y:S05]  /*1ab0*/  BSYNC B0 ;  /* 0x0000000000007941 */ /* 0x000fea0003800000 */
.L_x_15856:
        /* <DEDUP_REMOVED lines=11> */
[----:B------:R-:W-:-:S05]  /*1b70*/  @P0 IADD3 R0, R0, 0x9f, RZ ;  /* 0x0000009f00000810 */ /* 0x000fca0007ffe0ff */
        /* <DEDUP_REMOVED lines=16> */
[----:B------:R-:W-:Y:S01]  /*1c80*/  IMAD.U32 R10, RZ, RZ, UR6 ;  /* 0x00000006ff0a7e24 */ /* 0x000fe2000f8e00ff */
[----:B------:R-:W-:Y:S01]  /*1c90*/  MOV R11, UR7 ;  /* 0x00000007000b7c02 */ /* 0x000fe20008000f00 */
[----:B------:R-:W-:Y:S02]  /*1ca0*/  IMAD.U32 R6, RZ, RZ, UR4 ;  /* 0x00000004ff067e24 */ /* 0x000fe4000f8e00ff */
[----:B------:R-:W-:-:S02]  /*1cb0*/  IMAD.U32 R7, RZ, RZ, UR5 ;  /* 0x00000005ff077e24 */ /* 0x000fc4000f8e00ff */
[----:B------:R-:W-:Y:S02]  /*1cc0*/  IMAD.MOV.U32 R8, RZ, RZ, 0x70 ;  /* 0x00000070ff087424 */ /* 0x000fe400078e00ff */
[----:B0-----:R-:W-:Y:S02]  /*1cd0*/  IMAD.MOV.U32 R12, RZ, RZ, 0x1 ;  /* 0x00000001ff0c7424 */ /* 0x001fe400078e00ff */
[----:B-1----:R-:W-:-:S07]  /*1ce0*/  IMAD.MOV.U32 R13, RZ, RZ, RZ ;  /* 0x000000ffff0d7224 */ /* 0x002fce00078e00ff */
[----:B------:R-:W-:-:S07]  /*1cf0*/  LEPC R20, `(.L_x_15860) ;  /* 0x000000001014794e */ /* 0x000fce0000000000 */
[----:B--2--5:R-:W-:Y:S05]  /*1d00*/  CALL.ABS.NOINC R14 ;  /* 0x000000000e007343 */ /* 0x024fea0003c00000 */
.L_x_15860:
[----:B------:R-:W-:Y:S05]  /*1d10*/  BSYNC B6 ;  /* 0x0000000000067941 */ /* 0x000fea0003800000 */
.L_x_15859:
        /* <DEDUP_REMOVED lines=20> */
.L_x_15862:
[----:B------:R-:W-:Y:S05]  /*1e60*/  BSYNC B6 ;  /* 0x0000000000067941 */ /* 0x000fea0003800000 */
.L_x_15861:
[----:B------:R-:W2:Y:S01]  /*1e70*/  LDL.64 R20, [R1+0x8] ;  /* 0x0000080001147983 */ /* 0x000ea20000100a00 */
[----:B------:R-:W-:Y:S01]  /*1e80*/  ULDC.64 UR4, c[0x0][0x9f8] ;  /* 0x00027e0000047ab9 */ /* 0x000fe20000000a00 */
[----:B------:R-:W1:Y:S02]  /*1e90*/  LDC.64 R36, c[0x0][0x3f8] ;  /* 0x0000fe00ff247b82 */ /* 0x000e640000000a00 */
[----:B------:R-:W2:Y:S01]  /*1ea0*/  LDL.64 R38, [R1+0x8] ;  /* 0x0000080001267983 */ /* 0x000ea20000100a00 */
[----:B------:R-:W-:Y:S01]  /*1eb0*/  ISETP.NE.U32.AND P0, PT, RZ, UR4, PT ;  /* 0x00000004ff007c0c */ /* 0x000fe2000bf05070 */
[----:B------:R-:W3:Y:S01]  /*1ec0*/  S2R R45, SR_TID.X ;  /* 0x00000000002d7919 */ /* 0x000ee20000002100 */
[----:B------:R-:W-:Y:S02]  /*1ed0*/  IMAD.IADD R3, R28, 0x1, R29 ;  /* 0x000000011c037824 */ /* 0x000fe400078e021d */
[----:B------:R-:W-:Y:S01]  /*1ee0*/  ISETP.NE.AND.EX P0, PT, RZ, UR5, PT, P0 ;  /* 0x00000005ff007c0c */ /* 0x000fe2000bf05300 */
[----:B------:R-:W-:Y:S01]  /*1ef0*/  IMAD.MOV.U32 R0, RZ, RZ, R30 ;  /* 0x000000ffff007224 */ /* 0x000fe200078e001e */
[----:B------:R-:W4:Y:S08]  /*1f00*/  LDC R47, c[0x0][0x3f4] ;  /* 0x0000fd00ff2f7b82 */ /* 0x000f300000000800 */
[----:B------:R-:W4:Y:S03]  /*1f10*/  LDC.64 R42, c[0x0][0x408] ;  /* 0x00010200ff2a7b82 */ /* 0x000f260000000a00 */
[----:B------:R-:W-:Y:S01]  /*1f20*/  @P0 IADD3 R4, P1, R31, UR4, RZ ;  /* 0x000000041f040c10 */ /* 0x000fe2000ff3e0ff */
[----:B------:R-:W-:-:S03]  /*1f30*/  ULDC UR4, c[0x0][0x2f4] ;  /* 0x0000bd0000047ab9 */ /* 0x000fc60000000800 */
[----:B------:R-:W-:-:S05]  /*1f40*/  @P0 IADD3.X R5, R34, UR5, RZ, P1, !PT ;  /* 0x0000000522050c10 */ /* 0x000fca0008ffe4ff */
[----:B------:R4:W4:Y:S01]  /*1f50*/  @P0 LDG.E R0, desc[UR40][R4.64] ;  /* 0x0000002804000981 */ /* 0x000922000c1e1900 */
[----:B---3--:R-:W-:-:S05]  /*1f60*/  VIADD R31, R45, 0xffffff80 ;  /* 0xffffff802d1f7836 */ /* 0x008fca0000000000 */
[----:B------:R-:W-:-:S04]  /*1f70*/  LEA.HI R30, R31, R31, RZ, 0x1 ;  /* 0x0000001f1f1e7211 */ /* 0x000fc800078f08ff */
[----:B------:R-:W-:-:S04]  /*1f80*/  SHF.R.S32.HI R30, RZ, 0x1, R30 ;  /* 0x00000001ff1e7819 */ /* 0x000fc8000001141e */
[----:B------:R-:W-:-:S05]  /*1f90*/  SHF.R.S32.HI R7, RZ, 0x1f, R30 ;  /* 0x0000001fff077819 */ /* 0x000fca000001141e */
[----:B-1----:R-:W-:-:S04]  /*1fa0*/  IMAD R6, R7, R36, RZ ;  /* 0x0000002407067224 */ /* 0x002fc800078e02ff */
[----:B------:R-:W-:Y:S01]  /*1fb0*/  IMAD R9, R30, R37, R6 ;  /* 0x000000251e097224 */ /* 0x000fe200078e0206 */
[----:B--2---:R-:W-:-:S04]  /*1fc0*/  MOV R38, R20 ;  /* 0x0000001400267202 */ /* 0x004fc80000000f00 */
[----:B------:R-:W-:-:S05]  /*1fd0*/  SHF.R.S32.HI R39, RZ, 0x1f, R38 ;  /* 0x0000001fff277819 */ /* 0x000fca0000011426 */
[----:B------:R1:W-:Y:S04]  /*1fe0*/  STL [R1+0xc], R39 ;  /* 0x00000c2701007387 */ /* 0x0003e80000100800 */
[----:B------:R-:W2:Y:S04]  /*1ff0*/  LDL R28, [R1+0x80] ;  /* 0x00008000011c7983 */ /* 0x000ea80000100800 */
[----:B------:R-:W3:Y:S04]  /*2000*/  LDL R13, [R1] ;  /* 0x00000000010d7983 */ /* 0x000ee80000100800 */
[----:B0-----:R-:W2:Y:S04]  /*2010*/  LDL.LU R12, [R1+0x24] ;  /* 0x00002400010c7983 */ /* 0x001ea80000300800 */
[----:B------:R-:W2:Y:S04]  /*2020*/  LDL R10, [R1+0x40] ;  /* 0x00004000010a7983 */ /* 0x000ea80000100800 */
[----:B------:R-:W2:Y:S04]  /*2030*/  LDL R8, [R1+0x44] ;  /* 0x0000440001087983 */ /* 0x000ea80000100800 */
[----:B------:R-:W2:Y:S01]  /*2040*/  LDL R6, [R1+0x48] ;  /* 0x0000480001067983 */ /* 0x000ea20000100800 */
[----:B------:R-:W-:-:S02]  /*2050*/  ISETP.GE.AND P3, PT, R16, UR4, PT ;  /* 0x0000000410007c0c */ /* 0x000fc4000bf66270 */
[----:B----4-:R-:W-:-:S04]  /*2060*/  ISETP.GE.AND P0, PT, R16, R47, PT ;  /* 0x0000002f1000720c */ /* 0x010fc80003f06270 */
[----:B------:R-:W-:Y:S01]  /*2070*/  SEL R5, R47, RZ, P0 ;  /* 0x000000ff2f057207 */ /* 0x000fe20000000000 */
[----:B------:R-:W-:Y:S01]  /*2080*/  IMAD R4, R7, R42, RZ ;  /* 0x0000002a07047224 */ /* 0x000fe200078e02ff */
[----:B-----5:R-:W-:-:S03]  /*2090*/  SHF.R.S32.HI R7, RZ, 0x1f, R24 ;  /* 0x0000001fff077819 */ /* 0x020fc60000011418 */
[----:B------:R-:W-:Y:S01]  /*20a0*/  IMAD.IADD R5, R16, 0x1, R5 ;  /* 0x0000000110057824 */ /* 0x000fe200078e0205 */
[----:B------:R-:W-:Y:S01]  /*20b0*/  LEA.HI R14, R31, R31, RZ, 0x1 ;  /* 0x0000001f1f0e7211 */ /* 0x000fe200078f08ff */
[----:B------:R-:W-:-:S03]  /*20c0*/  IMAD.WIDE.U32 R20, R30, R36, R38 ;  /* 0x000000241e147225 */ /* 0x000fc600078e0026 */
[----:B------:R-:W-:Y:S01]  /*20d0*/  SHF.R.S32.HI R44, RZ, 0x1f, R5 ;  /* 0x0000001fff2c7819 */ /* 0x000fe20000011405 */
[C---:B------:R-:W-:Y:S02]  /*20e0*/  IMAD R11, R30.reuse, R43, R4 ;  /* 0x0000002b1e0b7224 */ /* 0x040fe400078e0204 */
[----:B------:R-:W-:Y:S01]  /*20f0*/  IMAD.WIDE.U32 R34, R30, R36, R16 ;  /* 0x000000241e227225 */ /* 0x000fe200078e0010 */
[----:B------:R-:W-:-:S03]  /*2100*/  LEA.HI R44, R44, R5, RZ, 0x4 ;  /* 0x000000052c2c7211 */ /* 0x000fc600078f20ff */
[----:B-1----:R-:W-:-:S04]  /*2110*/  IMAD.WIDE.U32 R38, R30, R42, R38 ;  /* 0x0000002a1e267225 */ /* 0x002fc800078e0026 */
[----:B------:R-:W-:-:S04]  /*2120*/  IMAD.WIDE.U32 R40, R30, R42, R16 ;  /* 0x0000002a1e287225 */ /* 0x000fc800078e0010 */
[----:B------:R-:W-:Y:S01]  /*2130*/  IMAD R4, R7, R36, RZ ;  /* 0x0000002407047224 */ /* 0x000fe200078e02ff */
[----:B------:R-:W-:Y:S01]  /*2140*/  LOP3.LUT R14, R14, 0xfffffffe, RZ, 0xc0, !PT ;  /* 0xfffffffe0e0e7812 */ /* 0x000fe200078ec0ff */
[----:B------:R-:W-:Y:S02]  /*2150*/  IMAD.IADD R21, R21, 0x1, R9 ;  /* 0x0000000115157824 */ /* 0x000fe400078e0209 */
[----:B------:R-:W-:Y:S02]  /*2160*/  IMAD.IADD R35, R9, 0x1, R35 ;  /* 0x0000000109237824 */ /* 0x000fe400078e0223 */
[----:B------:R-:W-:Y:S02]  /*2170*/  IMAD.IADD R39, R39, 0x1, R11 ;  /* 0x0000000127277824 */ /* 0x000fe400078e020b */
[----:B------:R-:W-:Y:S02]  /*2180*/  IMAD.IADD R41, R11, 0x1, R41 ;  /* 0x000000010b297824 */ /* 0x000fe400078e0229 */
[----:B------:R-:W-:-:S02]  /*2190*/  IMAD R51, R24, R37, R4 ;  /* 0x0000002518337224 */ /* 0x000fc400078e0204 */
[----:B------:R-:W-:Y:S01]  /*21a0*/  IMAD R7, R7, R42, RZ ;  /* 0x0000002a07077224 */ /* 0x000fe200078e02ff */
[----:B------:R-:W-:Y:S01]  /*21b0*/  SHF.R.U32.HI R15, RZ, 0x7, R45 ;  /* 0x00000007ff0f7819 */ /* 0x000fe2000001162d */
        /* <DEDUP_REMOVED lines=10> */
[----:B------:R-:W-:Y:S01]  /*2260*/  IADD3 R45, R15, 0x8, RZ ;  /* 0x000000080f2d7810 */ /* 0x000fe20007ffe0ff */
[----:B------:R-:W-:Y:S01]  /*2270*/  IMAD.IADD R50, R21, 0x1, R51 ;  /* 0x0000000115327824 */ /* 0x000fe200078e0233 */
[----:B------:R-:W-:Y:S01]  /*2280*/  LOP3.LUT R54, R44, 0xfffffff0, RZ, 0xc0, !PT ;  /* 0xfffffff02c367812 */ /* 0x000fe200078ec0ff */
[----:B------:R-:W-:Y:S01]  /*2290*/  IMAD R46, R14, 0xc0, R30 ;  /* 0x000000c00e2e7824 */ /* 0x000fe200078e021e */
[----:B------:R-:W-:Y:S01]  /*22a0*/  SHF.R.S32.HI R55, RZ, 0x1f, R0 ;  /* 0x0000001fff377819 */ /* 0x000fe20000011400 */
[----:B------:R-:W-:Y:S02]  /*22b0*/  IMAD.SHL.U32 R47, R47, 0x2, RZ ;  /* 0x000000022f2f7824 */ /* 0x000fe400078e00ff */
[----:B------:R-:W-:Y:S02]  /*22c0*/  IMAD.IADD R48, R37, 0x1, R5 ;  /* 0x0000000125307824 */ /* 0x000fe400078e0205 */
[----:B------:R-:W-:-:S02]  /*22d0*/  IMAD.IADD R49, R43, 0x1, R49 ;  /* 0x000000012b317824 */ /* 0x000fc400078e0231 */
[----:B------:R-:W-:Y:S02]  /*22e0*/  IMAD.IADD R51, R51, 0x1, R35 ;  /* 0x0000000133337824 */ /* 0x000fe400078e0223 */
[----:B------:R-:W-:Y:S02]  /*22f0*/  IMAD.IADD R52, R39, 0x1, R7 ;  /* 0x0000000127347824 */ /* 0x000fe400078e0207 */
[----:B------:R-:W-:Y:S01]  /*2300*/  IMAD.IADD R53, R7, 0x1, R41 ;  /* 0x0000000107357824 */ /* 0x000fe200078e0229 */
[----:B---3--:R-:W-:Y:S02]  /*2310*/  ISETP.GE.AND P2, PT, R13, UR4, PT ;  /* 0x000000040d007c0c */ /* 0x008fe4000bf46270 */
[----:B--2---:R-:W-:-:S04]  /*2320*/  LOP3.LUT R12, R12, 0xfffffffd, RZ, 0xc0, !PT ;  /* 0xfffffffd0c0c7812 */ /* 0x004fc800078ec0ff */
[----:B------:R-:W-:-:S04]  /*2330*/  @P3 LOP3.LUT R12, R12, 0x2, RZ, 0xfc, !PT ;  /* 0x000000020c0c3812 */ /* 0x000fc800078efcff */
[----:B------:R-:W-:-:S04]  /*2340*/  LOP3.LUT R12, R12, 0xfffffffe, RZ, 0xc0, !PT ;  /* 0xfffffffe0c0c7812 */ /* 0x000fc800078ec0ff */
[----:B------:R-:W-:-:S05]  /*2350*/  @P2 LOP3.LUT R12, R12, 0x1, RZ, 0xfc, !PT ;  /* 0x000000010c0c2812 */ /* 0x000fca00078efcff */
[----:B------:R0:W-:Y:S01]  /*2360*/  STL [R1+0x24], R12 ;  /* 0x0000240c01007387 */ /* 0x0001e20000100800 */
[----:B------:R-:W-:-:S04]  /*2370*/  LOP3.LUT R4, R10, 0x30, R44, 0xf8, !PT ;  /* 0x000000300a047812 */ /* 0x000fc800078ef82c */
[----:B------:R-:W-:Y:S02]  /*2380*/  LOP3.LUT R4, R4, R8, RZ, 0x3c, !PT ;  /* 0x0000000804047212 */ /* 0x000fe400078e3cff */
[----:B------:R-:W-:Y:S02]  /*2390*/  LOP3.LUT P1, RZ, R28, 0x2, RZ, 0xc0, !PT ;  /* 0x000000021cff7812 */ /* 0x000fe4000782c0ff */
[----:B------:R-:W-:-:S11]  /*23a0*/  IADD3 R58, R6, R4, RZ ;  /* 0x00000004063a7210 */ /* 0x000fd60007ffe0ff */
.L_x_15895:
[----:B------:R-:W2:Y:S01]  /*23b0*/  LDL R13, [R1+0x20] ;  /* 0x00002000010d7983 */ /* 0x000ea20000100800 */
[----:B-1----:R-:W1:Y:S01]  /*23c0*/  LDC R61, c[0x0][0x430] ;  /* 0x00010c00ff3d7b82 */ /* 0x002e620000000800 */
[----:B------:R-:W-:Y:S02]  /*23d0*/  VIADD R33, R33, 0xffffffff ;  /* 0xffffffff21217836 */ /* 0x000fe40000000000 */
[----:B------:R-:W-:Y:S02]  /*23e0*/  IMAD.MOV.U32 R60, RZ, RZ, RZ ;  /* 0x000000ffff3c7224 */ /* 0x000fe400078e00ff */
[----:B------:R-:W-:-:S03]  /*23f0*/  IMAD R4, R33, 0xa0, R46 ;  /* 0x000000a021047824 */ /* 0x000fc600078e022e */
[----:B---3--:R-:W3:Y:S01]  /*2400*/  LDC R68, c[0x0][0x3f4] ;  /* 0x0000fd00ff447b82 */ /* 0x008ee20000000800 */
[----:B0-----:R-:W-:Y:S01]  /*2410*/  IMAD.IADD R12, R3, 0x1, R4 ;  /* 0x00000001030c7824 */ /* 0x001fe200078e0204 */
[----:B------:R-:W-:-:S03]  /*2420*/  ISETP.GE.AND P2, PT, R4, R2, PT ;  /* 0x000000020400720c */ /* 0x000fc60003f46270 */
[----:B------:R-:W-:Y:S01]  /*2430*/  IMAD.MOV.U32 R8, RZ, RZ, R12 ;  /* 0x000000ffff087224 */ /* 0x000fe200078e000c */
[----:B------:R-:W-:Y:S02]  /*2440*/  ISETP.GT.OR P2, PT, R46, 0x9f, P2 ;  /* 0x0000009f2e00780c */ /* 0x000fe40001744670 */
[----:B-1----:R-:W-:-:S11]  /*2450*/  ISETP.NE.AND P3, PT, R61, 0x1, PT ;  /* 0x000000013d00780c */ /* 0x002fd60003f65270 */
[----:B------:R-:W0:Y:S08]  /*2460*/  @!P2 LDC.64 R6, c[0x0][0x428] ;  /* 0x00010a00ff06ab82 */ /* 0x000e300000000a00 */
[----:B------:R-:W1:Y:S08]  /*2470*/  @!P2 LDC.64 R4, c[0x0][0x418] ;  /* 0x00010600ff04ab82 */ /* 0x000e700000000a00 */
[----:B------:R-:W4:Y:S08]  /*2480*/  @P3 LDC R9, c[0x0][0x434] ;  /* 0x00010d00ff093b82 */ /* 0x000f300000000800 */
[----:B------:R-:W3:Y:S01]  /*2490*/  @P3 LDC R10, c[0x0][0x438] ;  /* 0x00010e00ff0a3b82 */ /* 0x000ee20000000800 */
[----:B----4-:R-:W-:-:S05]  /*24a0*/  @P3 IMAD.HI.U32 R9, R12, R9, RZ ;  /* 0x000000090c093227 */ /* 0x010fca00078e00ff */
[----:B---3--:R-:W-:Y:S01]  /*24b0*/  @P3 SHF.R.U32.HI R8, RZ, R10, R9 ;  /* 0x0000000aff083219 */ /* 0x008fe20000011609 */
[----:B0-----:R-:W-:-:S03]  /*24c0*/  @!P2 IMAD R10, R55, R6, RZ ;  /* 0x00000006370aa224 */ /* 0x001fc600078e02ff */
[----:B------:R-:W-:Y:S01]  /*24d0*/  @!P2 SHF.R.S32.HI R9, RZ, 0x1f, R8 ;  /* 0x0000001fff09a819 */ /* 0x000fe20000011408 */
[C---:B------:R-:W-:Y:S02]  /*24e0*/  @!P2 IMAD R11, R0.reuse, R7, R10 ;  /* 0x00000007000ba224 */ /* 0x040fe400078e020a */
[----:B------:R-:W-:-:S04]  /*24f0*/  @!P2 IMAD.WIDE.U32 R6, R0, R6, R8 ;  /* 0x000000060006a225 */ /* 0x000fc800078e0008 */
[----:B------:R-:W-:Y:S01]  /*2500*/  @!P2 IMAD.IADD R7, R7, 0x1, R11 ;  /* 0x000000010707a824 */ /* 0x000fe200078e020b */
[----:B-1----:R-:W-:-:S04]  /*2510*/  @!P2 LEA R4, P3, R6, R4, 0x2 ;  /* 0x000000040604a211 */ /* 0x002fc800078610ff */
        /* <DEDUP_REMOVED lines=32> */
[----:B------:R-:W-:-:S04]  /*2720*/  IMAD.WIDE.U32 R6, R23, UR4, R4 ;  /* 0x0000000417067c25 */ /* 0x000fc8000f8e0004 */
[----:B------:R-:W-:Y:S01]  /*2730*/  IMAD R13, R23, UR5, R7 ;  /* 0x00000005170d7c24 */ /* 0x000fe2000f8e0207 */
[----:B------:R-:W-:Y:S01]  /*2740*/  IADD3 R71, P4, R6, UR6, RZ ;  /* 0x0000000606477c10 */ /* 0x000fe2000ff9e0ff */
[----:B------:R-:W-:-:S03]  /*2750*/  IMAD.WIDE.U32 R4, R36, R33, RZ ;  /* 0x0000002124047225 */ /* 0x000fc600078e00ff */
[----:B------:R-:W-:Y:S01]  /*2760*/  IADD3.X R13, R13, UR7, RZ, P4, !PT ;  /* 0x000000070d0d7c10 */ /* 0x000fe2000a7fe4ff */
[----:B------:R-:W-:-:S04]  /*2770*/  IMAD R9, R15, R36, R9 ;  /* 0x000000240f097224 */ /* 0x000fc800078e0209 */
[----:B------:R-:W-:Y:S01]  /*2780*/  IMAD.IADD R6, R5, 0x1, R9 ;  /* 0x0000000105067824 */ /* 0x000fe200078e0209 */
[----:B------:R-:W-:Y:S06]  /*2790*/  @!P3 BRA `(.L_x_15865) ;  /* 0x0000001000b0b947 */ /* 0x000fec0003800000 */
[----:B------:R-:W0:Y:S01]  /*27a0*/  S2R R10, SR_TID.X ;  /* 0x00000000000a7919 */ /* 0x000e220000002100 */
[----:B------:R-:W-:Y:S01]  /*27b0*/  IMAD R65, R33, -0xa0, R2 ;  /* 0xffffff6021417824 */ /* 0x000fe200078e0202 */
[----:B------:R-:W-:Y:S01]  /*27c0*/  BSSY B1, `(.L_x_15866) ;  /* 0x0000020000017945 */ /* 0x000fe20003800000 */
[----:B------:R-:W-:Y:S02]  /*27d0*/  CS2R R8, SRZ ;  /* 0x0000000000087805 */ /* 0x000fe4000001ff00 */
[----:B------:R-:W-:Y:S02]  /*27e0*/  CS2R R30, SRZ ;  /* 0x00000000001e7805 */ /* 0x000fe4000001ff00 */
[----:B------:R-:W-:Y:S02]  /*27f0*/  CS2R R28, SRZ ;  /* 0x00000000001c7805 */ /* 0x000fe4000001ff00 */
[----:B------:R-:W-:Y:S02]  /*2800*/  VIMNMX R65, R65, 0xa0, PT ;  /* 0x000000a041417848 */ /* 0x000fe40003fe0100 */
[----:B------:R-:W-:Y:S01]  /*2810*/  CS2R R56, SRZ ;  /* 0x0000000000387805 */ /* 0x000fe2000001ff00 */
[----:B0-----:R-:W-:-:S05]  /*2820*/  VIADD R14, R10, 0xffffff80 ;  /* 0xffffff800a0e7836 */ /* 0x001fca0000000000 */
[----:B------:R-:W-:-:S04]  /*2830*/  LEA.HI R10, R14, R14, RZ, 0x1 ;  /* 0x0000000e0e0a7211 */ /* 0x000fc800078f08ff */
[----:B------:R-:W-:-:S04]  /*2840*/  SHF.R.S32.HI R10, RZ, 0x1, R10 ;  /* 0x00000001ff0a7819 */ /* 0x000fc8000001140a */
[----:B------:R-:W-:-:S13]  /*2850*/  ISETP.GE.AND P3, PT, R10, R65, PT ;  /* 0x000000410a00720c */ /* 0x000fda0003f66270 */
[----:B------:R-:W-:Y:S05]  /*2860*/  @P3 BRA `(.L_x_15867) ;  /* 0x0000000000543947 */ /* 0x000fea0003800000 */
[----:B------:R-:W2:Y:S01]  /*2870*/  LDL.64 R66, [R1+0x8] ;  /* 0x0000080001427983 */ /* 0x000ea20000100a00 */
[----:B------:R-:W-:-:S03]  /*2880*/  ULDC.64 UR4, c[0x0][0x3e8] ;  /* 0x0000fa0000047ab9 */ /* 0x000fc60000000a00 */
[----:B------:R-:W3:Y:S01]  /*2890*/  LDL R10, [R1+0x1c] ;  /* 0x00001c00010a7983 */ /* 0x000ee20000100800 */
[----:B------:R-:W-:Y:S01]  /*28a0*/  IADD3 R4, P4, P5, R20, UR4, R4 ;  /* 0x0000000414047c10 */ /* 0x000fe2000fd9e004 */
[----:B------:R-:W-:Y:S01]  /*28b0*/  IMAD R9, R49, R33, RZ ;  /* 0x0000002131097224 */ /* 0x000fe200078e02ff */
[----:B------:R-:W-:Y:S02]  /*28c0*/  MOV R7, R52 ;  /* 0x0000003400077202 */ /* 0x000fe40000000f00 */
[----:B------:R-:W-:Y:S01]  /*28d0*/  IADD3.X R5, R50, UR5, R6, P4, P5 ;  /* 0x0000000532057c10 */ /* 0x000fe2000a7ea406 */
[----:B------:R-:W-:Y:S01]  /*28e0*/  IMAD.MOV.U32 R6, RZ, RZ, R38 ;  /* 0x000000ffff067224 */ /* 0x000fe200078e0026 */
[----:B------:R-:W-:Y:S01]  /*28f0*/  ULDC.64 UR4, c[0x0][0x400] ;  /* 0x0001000000047ab9 */ /* 0x000fe20000000a00 */
[-C--:B------:R-:W-:Y:S02]  /*2900*/  IMAD R9, R15, R42.reuse, R9 ;  /* 0x0000002a0f097224 */ /* 0x080fe400078e0209 */
[----:B------:R-:W-:-:S03]  /*2910*/  IMAD.WIDE.U32 R6, R33, R42, R6 ;  /* 0x0000002a21067225 */ /* 0x000fc600078e0006 */
[----:B------:R-:W-:-:S04]  /*2920*/  IADD3 R6, P4, R6, UR4, RZ ;  /* 0x0000000406067c10 */ /* 0x000fc8000ff9e0ff */
[----:B------:R-:W-:Y:S02]  /*2930*/  IADD3.X R7, R7, UR5, R9, P4, !PT ;  /* 0x0000000507077c10 */ /* 0x000fe4000a7fe409 */
        /* <DEDUP_REMOVED lines=8> */
.L_x_15867:
[----:B------:R-:W-:Y:S05]  /*29c0*/  BSYNC B1 ;  /* 0x0000000000017941 */ /* 0x000fea0003800000 */
.L_x_15866:
[----:B------:R-:W-:Y:S01]  /*29d0*/  ISETP.NE.AND P4, PT, R157, 0x3, PT ;  /* 0x000000039d00780c */ /* 0x000fe20003f85270 */
[----:B-----5:R-:W-:Y:S02]  /*29e0*/  IMAD.MOV.U32 R70, RZ, RZ, R8 ;  /* 0x000000ffff467224 */ /* 0x020fe400078e0008 */
[----:B------:R-:W-:Y:S02]  /*29f0*/  IMAD.MOV.U32 R73, RZ, RZ, R30 ;  /* 0x000000ffff497224 */ /* 0x000fe400078e001e */
[----:B------:R-:W-:Y:S02]  /*2a00*/  IMAD.MOV.U32 R72, RZ, RZ, R28 ;  /* 0x000000ffff487224 */ /* 0x000fe400078e001c */
[----:B------:R-:W-:-:S06]  /*2a10*/  IMAD.MOV.U32 R74, RZ, RZ, R56 ;  /* 0x000000ffff4a7224 */ /* 0x000fcc00078e0038 */
[----:B------:R-:W-:Y:S05]  /*2a20*/  @!P4 BRA `(.L_x_15868) ;  /* 0x000000000004c947 */ /* 0x000fea0003800000 */
[----:B------:R-:W-:Y:S01]  /*2a30*/  BPT.TRAP 0x1 ;  /* 0x000000040000795c */ /* 0x000fe20000300000 */
.L_x_15868:
[----:B0-----:R-:W2:Y:S01]  /*2a40*/  LDL R4, [R1+0x4] ;  /* 0x0000040001047983 */ /* 0x001ea20000100800 */
[----:B------:R-:W-:Y:S01]  /*2a50*/  IMAD R66, R19, 0x8, R18 ;  /* 0x0000000813427824 */ /* 0x000fe200078e0212 */
[----:B------:R-:W-:Y:S01]  /*2a60*/  BSSY B1, `(.L_x_15869) ;  /* 0x0000004000017945 */ /* 0x000fe20003800000 */
[----:B--2---:R-:W-:-:S04]  /*2a70*/  SHF.L.U32 R67, R4, 0x1f, RZ ;  /* 0x0000001f04437819 */ /* 0x004fc800000006ff */
[----:B------:R-:W0:Y:S02]  /*2a80*/  SYNCS.PHASECHK.TRANS64.TRYWAIT P5, [R66+URZ+0x13290], R67 ;  /* 0x01329043420075a7 */ /* 0x000e2400080a017f */
[----:B0-----:R-:W-:Y:S05]  /*2a90*/  @!P5 BRA `(.L_x_15870) ;  /* 0x000001bc0014d947 */ /* 0x001fea0003800000 */
.L_x_16115:
[----:B------:R-:W-:Y:S05]  /*2aa0*/  BSYNC B1 ;  /* 0x0000000000017941 */ /* 0x000fea0003800000 */
.L_x_15869:
[----:B------:R-:W-:-:S03]  /*2ab0*/  UMOV UR4, 0xffffffff ;  /* 0xffffffff00047882 */ /* 0x000fc60000000000 */
[----:B------:R-:W-:Y:S05]  /*2ac0*/  BRA.DIV UR4, `(.L_x_15871) ;  /* 0x000001be041c7947 */ /* 0x000fea000b800000 */
[----:B------:R1:W2:Y:S04]  /*2ad0*/  SHFL.IDX PT, R69, R13, RZ, 0x1e1f ;  /* 0x001e1fff0d457589 */ /* 0x0002a800000e0000 */
[----:B------:R1:W3:Y:S02]  /*2ae0*/  SHFL.IDX PT, R14, R71, RZ, 0x1e1f ;  /* 0x001e1fff470e7589 */ /* 0x0002e400000e0000 */
.L_x_16119:
[----:B------:R-:W-:Y:S05]  /*2af0*/  @P3 BRA `(.L_x_15872) ;  /* 0x0000002400343947 */ /* 0x000fea0003800000 */
[----:B------:R-:W4:Y:S01]  /*2b00*/  LDL R79, [R1+0x24] ;  /* 0x00002400014f7983 */ /* 0x000f220000100800 */
[----:B------:R-:W-:Y:S01]  /*2b10*/  BSSY B1, `(.L_x_15873) ;  /* 0x0000077000017945 */ /* 0x000fe20003800000 */
[----:B----4-:R-:W-:-:S13]  /*2b20*/  LOP3.LUT P5, RZ, R79, 0x2, RZ, 0xc0, !PT ;  /* 0x000000024fff7812 */ /* 0x010fda00078ac0ff */
[----:B------:R-:W-:Y:S05]  /*2b30*/  @P5 BRA `(.L_x_15874) ;  /* 0x0000000400d05947 */ /* 0x000fea0003800000 */
[----:B-1----:R-:W4:Y:S01]  /*2b40*/  LDL.64 R12, [R1+0x8] ;  /* 0x00000800010c7983 */ /* 0x002f220000100a00 */
[----:B---3--:R-:W-:Y:S01]  /*2b50*/  IADD3 R10, P3, R16, R14, RZ ;  /* 0x0000000e100a7210 */ /* 0x008fe20007f7e0ff */
[----:B------:R-:W-:Y:S02]  /*2b60*/  BSSY B2, `(.L_x_15875) ;  /* 0x0000070000027945 */ /* 0x000fe40003800000 */
[----:B------:R1:W3:Y:S02]  /*2b70*/  LDS.128 R4, [R62+0xe000] ;  /* 0x00e000003e047984 */ /* 0x0002e40000000c00 */
[----:B--2---:R-:W-:Y:S01]  /*2b80*/  IMAD.X R11, R69, 0x1, R17, P3 ;  /* 0x00000001450b7824 */ /* 0x004fe200018e0611 */
[----:B----4-:R-:W-:-:S13]  /*2b90*/  ISETP.GE.AND P3, PT, R12, R68, PT ;  /* 0x000000440c00720c */ /* 0x010fda0003f66270 */
[----:B-1-3--:R-:W-:Y:S05]  /*2ba0*/  @P3 BRA `(.L_x_15876) ;  /* 0x0000000400ac3947 */ /* 0x00afea0003800000 */
[--C-:B------:R-:W-:Y:S02]  /*2bb0*/  SHF.R.U32.HI R75, RZ, 0x8, R31.reuse ;  /* 0x00000008ff4b7819 */ /* 0x100fe4000001161f */
[----:B------:R-:W-:Y:S02]  /*2bc0*/  LOP3.LUT R12, R31, 0xff, RZ, 0xc0, !PT ;  /* 0x000000ff1f0c7812 */ /* 0x000fe400078ec0ff */
[----:B------:R-:W-:Y:S02]  /*2bd0*/  SHF.R.U32.HI R13, RZ, 0x18, R31 ;  /* 0x00000018ff0d7819 */ /* 0x000fe4000001161f */
[----:B------:R-:W-:Y:S02]  /*2be0*/  LOP3.LUT R15, R57, 0xff, RZ, 0xc0, !PT ;  /* 0x000000ff390f7812 */ /* 0x000fe400078ec0ff */
[--C-:B------:R-:W-:Y:S02]  /*2bf0*/  SHF.R.U32.HI R30, RZ, 0x18, R57.reuse ;  /* 0x00000018ff1e7819 */ /* 0x100fe40000011639 */
[----:B------:R-:W-:-:S02]  /*2c00*/  SHF.R.U32.HI R56, RZ, 0x8, R57 ;  /* 0x00000008ff387819 */ /* 0x000fc40000011639 */
[----:B------:R-:W-:Y:S01]  /*2c10*/  PRMT R13, R13, 0x654, R12 ;  /* 0x000006540d0d7816 */ /* 0x000fe2000000000c */
[----:B------:R-:W-:Y:S01]  /*2c20*/  IMAD.SHL.U32 R12, R75, 0x100, RZ ;  /* 0x000001004b0c7824 */ /* 0x000fe200078e00ff */
[----:B------:R-:W-:Y:S02]  /*2c30*/  SHF.R.U32.HI R76, RZ, 0x10, R31 ;  /* 0x00000010ff4c7819 */ /* 0x000fe4000001161f */
[----:B------:R-:W-:Y:S01]  /*2c40*/  PRMT R31, R30, 0x654, R15 ;  /* 0x000006541e1f7816 */ /* 0x000fe2000000000f */
[----:B------:R-:W-:Y:S01]  /*2c50*/  IMAD.MOV.U32 R15, RZ, RZ, R4 ;  /* 0x000000ffff0f7224 */ /* 0x000fe200078e0004 */
[----:B------:R-:W-:Y:S02]  /*2c60*/  SHF.R.U32.HI R71, RZ, 0x10, R57 ;  /* 0x00000010ff477819 */ /* 0x000fe40000011639 */
[----:B------:R-:W-:Y:S02]  /*2c70*/  SHF.L.U32 R30, R56, 0x8, RZ ;  /* 0x00000008381e7819 */ /* 0x000fe400000006ff */
        /* <DEDUP_REMOVED lines=94> */
.L_x_15876:
[----:B------:R-:W-:Y:S05]  /*3260*/  BSYNC B2 ;  /* 0x0000000000027941 */ /* 0x000fea0003800000 */
.L_x_15875:
[----:B------:R4:W-:Y:S02]  /*3270*/  ST.E.128 desc[UR40][R10.64], R4 ;  /* 0x000000040a007985 */ /* 0x0009e4000c101d28 */
.L_x_15874:
[----:B------:R-:W-:Y:S05]  /*3280*/  BSYNC B1 ;  /* 0x0000000000017941 */ /* 0x000fea0003800000 */
.L_x_15873:
[----:B------:R-:W-:-:S13]  /*3290*/  LOP3.LUT P3, RZ, R79, 0x1, RZ, 0xc0, !PT ;  /* 0x000000014fff7812 */ /* 0x000fda000786c0ff */
[----:B------:R-:W-:Y:S05]  /*32a0*/  @P3 BRA `(.L_x_15872) ;  /* 0x0000001c00483947 */ /* 0x000fea0003800000 */
[----:B----4-:R-:W4:Y:S04]  /*32b0*/  LDL R10, [R1+0x20] ;  /* 0x00002000010a7983 */ /* 0x010f280000100800 */
[----:B------:R-:W3:Y:S04]  /*32c0*/  LDL R7, [R1] ;  /* 0x0000000001077983 */ /* 0x000ee80000100800 */
[----:B------:R-:W2:Y:S04]  /*32d0*/  LDL R6, [R1+0x18] ;  /* 0x0000180001067983 */ /* 0x000ea80000100800 */
[----:B------:R-:W5:Y:S01]  /*32e0*/  LDL R12, [R1+0x1c] ;  /* 0x00001c00010c7983 */ /* 0x000f620000100800 */
[----:B------:R-:W-:Y:S01]  /*32f0*/  IMAD.MOV.U32 R5, RZ, RZ, 0x20 ;  /* 0x00000020ff057424 */ /* 0x000fe200078e00ff */
[----:B------:R-:W-:Y:S01]  /*3300*/  BSSY B1, `(.L_x_15877) ;  /* 0x0000073000017945 */ /* 0x000fe20003800000 */
[----:B------:R-:W-:-:S03]  /*3310*/  IMAD R4, R19, 0x2800, RZ ;  /* 0x0000280013047824 */ /* 0x000fc600078e02ff */
[----:B------:R-:W-:-:S04]  /*3320*/  SEL R5, R5, 0xffffffe0, !P1 ;  /* 0xffffffe005057807 */ /* 0x000fc80004800000 */
[----:B----4-:R-:W-:Y:S02]  /*3330*/  IADD3 R5, R5, R10, R4 ;  /* 0x0000000a05057210 */ /* 0x010fe40007ffe004 */
[----:B---3--:R-:W-:-:S03]  /*3340*/  IADD3 R10, P3, R7, R14, RZ ;  /* 0x0000000e070a7210 */ /* 0x008fc60007f7e0ff */
[----:B------:R-:W-:Y:S02]  /*3350*/  IMAD.IADD R4, R18, 0x1, R5 ;  /* 0x0000000112047824 */ /* 0x000fe400078e0205 */
[----:B--2---:R-:W-:-:S04]  /*3360*/  IMAD.X R11, R69, 0x1, R6, P3 ;  /* 0x00000001450b7824 */ /* 0x004fc800018e0606 */
[----:B------:R-:W2:Y:S01]  /*3370*/  LDS.128 R4, [R4+0xe000] ;  /* 0x00e0000004047984 */ /* 0x000ea20000000c00 */
[----:B-----5:R-:W-:-:S13]  /*3380*/  ISETP.GE.AND P3, PT, R12, R68, PT ;  /* 0x000000440c00720c */ /* 0x020fda0003f66270 */
[----:B------:R-:W-:Y:S05]  /*3390*/  @P3 BRA `(.L_x_15878) ;  /* 0x0000000400a43947 */ /* 0x000fea0003800000 */
[----:B------:R-:W-:Y:S02]  /*33a0*/  SHF.R.U32.HI R15, RZ, 0x8, R29 ;  /* 0x00000008ff0f7819 */ /* 0x000fe4000001161d */
[----:B-1----:R-:W-:Y:S02]  /*33b0*/  SHF.R.U32.HI R13, RZ, 0x8, R9 ;  /* 0x00000008ff0d7819 */ /* 0x002fe40000011609 */
[----:B------:R-:W-:Y:S02]  /*33c0*/  LOP3.LUT R12, R29, 0xff0000ff, RZ, 0xc0, !PT ;  /* 0xff0000ff1d0c7812 */ /* 0x000fe400078ec0ff */
[----:B------:R-:W-:Y:S01]  /*33d0*/  SHF.R.U32.HI R14, RZ, 0x10, R29 ;  /* 0x00000010ff0e7819 */ /* 0x000fe2000001161d */
[----:B------:R-:W-:Y:S01]  /*33e0*/  IMAD.SHL.U32 R13, R13, 0x100, RZ ;  /* 0x000001000d0d7824 */ /* 0x000fe200078e00ff */
[----:B------:R-:W-:Y:S02]  /*33f0*/  SHF.L.U32 R15, R15, 0x8, RZ ;  /* 0x000000080f0f7819 */ /* 0x000fe400000006ff */
[----:B------:R-:W-:-:S02]  /*3400*/  SHF.R.U32.HI R31, RZ, 0x18, R9 ;  /* 0x00000018ff1f7819 */ /* 0x000fc40000011609 */
[----:B------:R-:W-:Y:S02]  /*3410*/  LOP3.LUT R8, R9, 0xff, RZ, 0xc0, !PT ;  /* 0x000000ff09087812 */ /* 0x000fe400078ec0ff */
[----:B------:R-:W-:Y:S01]  /*3420*/  SHF.R.U32.HI R28, RZ, 0x10, R9 ;  /* 0x00000010ff1c7819 */ /* 0x000fe20000011609 */
[----:B--2---:R-:W-:Y:S01]  /*3430*/  IMAD.MOV.U32 R9, RZ, RZ, R4 ;  /* 0x000000ffff097224 */ /* 0x004fe200078e0004 */
[----:B------:R-:W-:Y:S01]  /*3440*/  LOP3.LUT R12, R12, 0xff00, R15, 0xf8, !PT ;  /* 0x0000ff000c0c7812 */ /* 0x000fe200078ef80f */
[----:B------:R-:W-:Y:S01]  /*3450*/  IMAD.U32 R15, R14, 0x10000, RZ ;  /* 0x000100000e0f7824 */ /* 0x000fe200078e00ff */
[----:B------:R-:W-:Y:S02]  /*3460*/  PRMT R8, R31, 0x654, R8 ;  /* 0x000006541f087816 */ /* 0x000fe40000000008 */
[----:B------:R-:W-:Y:S02]  /*3470*/  F2FP.F16.E4M3.UNPACK_B R4, R5 ;  /* 0x00000005ff04723e */ /* 0x000fe400020006ff */
[----:B------:R-:W-:-:S02]  /*3480*/  F2FP.F16.E4M3.UNPACK_B R14, R72.H1 ;  /* 0x00000048ff0e723e */ /* 0x000fc400030006ff */
        /* <DEDUP_REMOVED lines=9> */
[----:B------:R-:W-:Y:S02]  /*3520*/  HADD2.F32 R28, -RZ, R14.H1_H1 ;  /* 0x3000000eff1c7230 */ /* 0x000fe40000004100 */
[----:B------:R-:W-:Y:S01]  /*3530*/  FMUL.FTZ R57, R12, R31 ;  /* 0x0000001f0c397220 */ /* 0x000fe20000410000 */
[----:B------:R-:W-:Y:S01]  /*3540*/  HADD2.F32 R29, -RZ, R15.H0_H0 ;  /* 0x2000000fff1d7230 */ /* 0x000fe20000004100 */
[----:B------:R-:W-:Y:S01]  /*3550*/  F2FP.F16.E4M3.UNPACK_B R72, R72 ;  /* 0x00000048ff48723e */ /* 0x000fe200020006ff */
[--C-:B------:R-:W-:Y:S01]  /*3560*/  HADD2.F32 R14, -RZ, R5.reuse.H1_H1 ;  /* 0x30000005ff0e7230 */ /* 0x100fe20000004100 */
[----:B------:R-:W-:Y:S01]  /*3570*/  F2FP.F16.E4M3.UNPACK_B R70, R70 ;  /* 0x00000046ff46723e */ /* 0x000fe200020006ff */
[----:B------:R-:W-:-:S02]  /*3580*/  HADD2.F32 R13, -RZ, R5.H0_H0 ;  /* 0x20000005ff0d7230 */ /* 0x000fc40000004100 */
        /* <DEDUP_REMOVED lines=74> */
.L_x_15878:
[----:B------:R-:W-:Y:S05]  /*3a30*/  BSYNC B1 ;  /* 0x0000000000017941 */ /* 0x000fea0003800000 */
.L_x_15877:
[----:B--2---:R2:W-:Y:S01]  /*3a40*/  ST.E.128 desc[UR40][R10.64], R4 ;  /* 0x000000040a007985 */ /* 0x0045e2000c101d28 */
[----:B------:R-:W-:Y:S05]  /*3a50*/  BRA `(.L_x_15872) ;  /* 0x00000014005c7947 */ /* 0x000fea0003800000 */
.L_x_15865:
[----:B------:R-:W0:Y:S01]  /*3a60*/  S2R R7, SR_TID.X ;  /* 0x0000000000077919 */ /* 0x000e220000002100 */
[----:B------:R-:W-:Y:S01]  /*3a70*/  IMAD R65, R33, -0xa0, R2 ;  /* 0xffffff6021417824 */ /* 0x000fe200078e0202 */
[----:B------:R-:W-:Y:S02]  /*3a80*/  CS2R R30, SRZ ;  /* 0x00000000001e7805 */ /* 0x000fe4000001ff00 */
[----:B------:R-:W-:Y:S02]  /*3a90*/  CS2R R28, SRZ ;  /* 0x00000000001c7805 */ /* 0x000fe4000001ff00 */
[----:B------:R-:W-:Y:S01]  /*3aa0*/  VIMNMX R65, R65, 0xa0, PT ;  /* 0x000000a041417848 */ /* 0x000fe20003fe0100 */
[----:B0-----:R-:W-:-:S05]  /*3ab0*/  VIADD R7, R7, 0xffffff80 ;  /* 0xffffff8007077836 */ /* 0x001fca0000000000 */
[----:B------:R-:W-:-:S04]  /*3ac0*/  LEA.HI R7, R7, R7, RZ, 0x1 ;  /* 0x0000000707077211 */ /* 0x000fc800078f08ff */
[----:B------:R-:W-:-:S04]  /*3ad0*/  SHF.R.S32.HI R7, RZ, 0x1, R7 ;  /* 0x00000001ff077819 */ /* 0x000fc80000011407 */
[----:B------:R-:W-:-:S04]  /*3ae0*/  ISETP.GE.AND P3, PT, R7, R65, PT ;  /* 0x000000410700720c */ /* 0x000fc80003f66270 */
[----:B------:R-:W-:-:S13]  /*3af0*/  ISETP.GE.OR P4, PT, R16, R68, P3 ;  /* 0x000000441000720c */ /* 0x000fda0001f86670 */
[----:B------:R-:W0:Y:S01]  /*3b00*/  @!P4 LDC.64 R8, c[0x0][0x3e8] ;  /* 0x0000fa00ff08cb82 */ /* 0x000e220000000a00 */
[----:B------:R-:W-:-:S07]  /*3b10*/  @!P4 IMAD.MOV.U32 R5, RZ, RZ, R53 ;  /* 0x000000ffff05c224 */ /* 0x000fce00078e0035 */
[----:B------:R-:W1:Y:S01]  /*3b20*/  @!P4 LDC.64 R10, c[0x0][0x400] ;  /* 0x00010000ff0acb82 */ /* 0x000e620000000a00 */
[----:B0-----:R-:W-:Y:S01]  /*3b30*/  @!P4 IADD3 R8, P5, P6, R34, R8, R4 ;  /* 0x000000082208c210 */ /* 0x001fe20007ebe004 */
[----:B------:R-:W-:-:S03]  /*3b40*/  @!P4 IMAD.MOV.U32 R4, RZ, RZ, R40 ;  /* 0x000000ffff04c224 */ /* 0x000fc600078e0028 */
[----:B------:R-:W-:Y:S01]  /*3b50*/  @!P4 IADD3.X R9, R51, R9, R6, P5, P6 ;  /* 0x000000093309c210 */ /* 0x000fe20002fec406 */
[----:B------:R-:W-:Y:S02]  /*3b60*/  @!P4 IMAD R6, R49, R33, RZ ;  /* 0x000000213106c224 */ /* 0x000fe400078e02ff */
[----:B------:R-:W-:-:S04]  /*3b70*/  @!P4 IMAD.WIDE.U32 R4, R33, R42, R4 ;  /* 0x0000002a2104c225 */ /* 0x000fc800078e0004 */
[----:B------:R-:W-:Y:S01]  /*3b80*/  @!P4 IMAD R6, R15, R42, R6 ;  /* 0x0000002a0f06c224 */ /* 0x000fe200078e0206 */
[----:B-1----:R-:W-:-:S04]  /*3b90*/  @!P4 IADD3 R10, P5, R4, R10, RZ ;  /* 0x0000000a040ac210 */ /* 0x002fc80007fbe0ff */
[----:B------:R-:W-:Y:S02]  /*3ba0*/  @!P4 IADD3.X R11, R11, R6, R5, P5, !PT ;  /* 0x000000060b0bc210 */ /* 0x000fe40002ffe405 */
[----:B------:R-:W-:Y:S02]  /*3bb0*/  CS2R R4, SRZ ;  /* 0x0000000000047805 */ /* 0x000fe4000001ff00 */
[----:B------:R-:W-:Y:S01]  /*3bc0*/  CS2R R6, SRZ ;  /* 0x0000000000067805 */ /* 0x000fe2000001ff00 */
[----:B------:R-:W2:Y:S05]  /*3bd0*/  @!P4 LDG.E.128 R28, desc[UR40][R10.64] ;  /* 0x000000280a1cc981 */ /* 0x000eaa000c1e1d00 */
[----:B------:R-:W3:Y:S01]  /*3be0*/  @!P4 LDG.E.128 R4, desc[UR40][R8.64] ;  /* 0x000000280804c981 */ /* 0x000ee2000c1e1d00 */
[----:B------:R-:W-:-:S02]  /*3bf0*/  ISETP.NE.AND P4, PT, R157, 0x3, PT ;  /* 0x000000039d00780c */ /* 0x000fc40003f85270 */
[----:B------:R-:W-:Y:S01]  /*3c00*/  ISETP.GE.AND P5, PT, R16, R68, PT ;  /* 0x000000441000720c */ /* 0x000fe20003fa6270 */
[----:B--2---:R-:W-:Y:S02]  /*3c10*/  IMAD.MOV.U32 R72, RZ, RZ, R30 ;  /* 0x000000ffff487224 */ /* 0x004fe400078e001e */
[----:B------:R-:W-:Y:S02]  /*3c20*/  IMAD.MOV.U32 R75, RZ, RZ, R28 ;  /* 0x000000ffff4b7224 */ /* 0x000fe400078e001c */
[----:B---3--:R-:W-:Y:S01]  /*3c30*/  IMAD.MOV.U32 R74, RZ, RZ, R4 ;  /* 0x000000ffff4a7224 */ /* 0x008fe200078e0004 */
[----:B------:R-:W-:-:S05]  /*3c40*/  MOV R70, R6 ;  /* 0x0000000600467202 */ /* 0x000fca0000000f00 */
[----:B------:R-:W-:Y:S05]  /*3c50*/  @!P4 BRA `(.L_x_15879) ;  /* 0x000000000004c947 */ /* 0x000fea0003800000 */
[----:B------:R-:W-:Y:S01]  /*3c60*/  BPT.TRAP 0x1 ;  /* 0x000000040000795c */ /* 0x000fe20000300000 */
.L_x_15879:
[----:B------:R-:W2:Y:S01]  /*3c70*/  LDL R8, [R1+0x4] ;  /* 0x0000040001087983 */ /* 0x000ea20000100800 */
[----:B------:R-:W-:Y:S01]  /*3c80*/  IMAD R66, R19, 0x8, R18 ;  /* 0x0000000813427824 */ /* 0x000fe200078e0212 */
[----:B------:R-:W-:Y:S01]  /*3c90*/  BSSY B1, `(.L_x_15880) ;  /* 0x0000004000017945 */ /* 0x000fe20003800000 */
[----:B--2---:R-:W-:-:S04]  /*3ca0*/  SHF.L.U32 R67, R8, 0x1f, RZ ;  /* 0x0000001f08437819 */ /* 0x004fc800000006ff */
[----:B------:R-:W0:Y:S02]  /*3cb0*/  SYNCS.PHASECHK.TRANS64.TRYWAIT P6, [R66+URZ+0x13290], R67 ;  /* 0x01329043420075a7 */ /* 0x000e2400080c017f */
[----:B0-----:R-:W-:Y:S05]  /*3cc0*/  @!P6 BRA `(.L_x_15881) ;  /* 0x000001a800e0e947 */ /* 0x001fea0003800000 */
.L_x_16120:
[----:B------:R-:W-:Y:S05]  /*3cd0*/  BSYNC B1 ;  /* 0x0000000000017941 */ /* 0x000fea0003800000 */
.L_x_15880:
[----:B------:R-:W-:-:S03]  /*3ce0*/  UMOV UR4, 0xffffffff ;  /* 0xffffffff00047882 */ /* 0x000fc60000000000 */
[----:B------:R-:W-:Y:S05]  /*3cf0*/  BRA.DIV UR4, `(.L_x_15882) ;  /* 0x000001aa04e87947 */ /* 0x000fea000b800000 */
[----:B------:R1:W2:Y:S04]  /*3d00*/  SHFL.IDX PT, R69, R13, RZ, 0x1e1f ;  /* 0x001e1fff0d457589 */ /* 0x0002a800000e0000 */
[----:B------:R-:W3:Y:S02]  /*3d10*/  SHFL.IDX PT, R71, R71, RZ, 0x1e1f ;  /* 0x001e1fff47477589 */ /* 0x000ee400000e0000 */
.L_x_16124:
        /* <DEDUP_REMOVED lines=12> */
[----:B------:R-:W-:-:S04]  /*3de0*/  LEA.HI R9, R9, R8, RZ, 0x5 ;  /* 0x0000000809097211 */ /* 0x000fc800078f28ff */
[----:B------:R-:W-:-:S04]  /*3df0*/  SHF.R.S32.HI R9, RZ, 0x5, R9 ;  /* 0x00000005ff097819 */ /* 0x000fc80000011409 */
[----:B------:R-:W-:-:S05]  /*3e00*/  LEA.HI.SX32 R9, R44, R9, 0x1c ;  /* 0x000000092c097211 */ /* 0x000fca00078fe2ff */
[----:B------:R-:W-:Y:S02]  /*3e10*/  IMAD.SHL.U32 R68, R9, 0x10, RZ ;  /* 0x0000001009447824 */ /* 0x000fe400078e00ff */
[----:B------:R-:W-:-:S04]  /*3e20*/  IMAD R9, R19, 0x2800, R58 ;  /* 0x0000280013097824 */ /* 0x000fc800078e023a */
[----:B------:R-:W-:Y:S01]  /*3e30*/  IMAD.IADD R9, R18, 0x1, R9 ;  /* 0x0000000112097824 */ /* 0x000fe200078e0209 */
        /* <DEDUP_REMOVED lines=20> */
[----:B------:R-:W-:Y:S01]  /*3f80*/  SHF.R.U32.HI R77, RZ, 0x18, R29 ;  /* 0x00000018ff4d7819 */ /* 0x000fe2000001161d */
[----:B------:R-:W-:Y:S01]  /*3f90*/  IMAD.SHL.U32 R81, R81, 0x100, RZ ;  /* 0x0000010051517824 */ /* 0x000fe200078e00ff */
        /* <DEDUP_REMOVED lines=12> */
[----:B------:R-:W-:Y:S01]  /*4060*/  LOP3.LUT R77, R6, 0xff00, R77, 0xf8, !PT ;  /* 0x0000ff00064d7812 */ /* 0x000fe200078ef84d */
[----:B------:R-:W-:Y:S01]  /*4070*/  IMAD.U32 R82, R7, 0x10000, RZ ;  /* 0x0001000007527824 */ /* 0x000fe200078e00ff */
[----:B------:R-:W-:Y:S01]  /*4080*/  LOP3.LUT R6, R4, 0xff0000, R31, 0xf8, !PT ;  /* 0x00ff000004067812 */ /* 0x000fe200078ef81f */
[----:B------:R-:W-:Y:S01]  /*4090*/  IMAD.U32 R5, R5, 0x10000, RZ ;  /* 0x0001000005057824 */ /* 0x000fe200078e00ff */
[----:B------:R-:W-:-:S02]  /*40a0*/  SHF.L.U32 R4, R78, 0x10, RZ ;  /* 0x000000104e047819 */ /* 0x000fc400000006ff */
[----:B------:R-:W-:Y:S02]  /*40b0*/  LOP3.LUT R80, R30, 0xff00, R79, 0xf8, !PT ;  /* 0x0000ff001e507812 */ /* 0x000fe400078ef84f */
[----:B------:R-:W-:Y:S02]  /*40c0*/  F2FP.F16.E4M3.UNPACK_B R78, R75.H1 ;  /* 0x0000004bff4e723e */ /* 0x000fe400030006ff */
        /* <DEDUP_REMOVED lines=20> */
[----:B------:R-:W-:-:S02]  /*4210*/  F2FP.F16.E4M3.UNPACK_B R78, R74 ;  /* 0x0000004aff4e723e */ /* 0x000fc400020006ff */
[----:B------:R-:W-:Y:S02]  /*4220*/  F2FP.F16.E4M3.UNPACK_B R74, R28 ;  /* 0x0000001cff4a723e */ /* 0x000fe400020006ff */
[----:B------:R-:W-:Y:S01]  /*4230*/  LOP3.LUT R5, R81, 0xff0000, R82, 0xf8, !PT ;  /* 0x00ff000051057812 */ /* 0x000fe200078ef852 */
[-C--:B------:R-:W-:Y:S01]  /*4240*/  FMUL.FTZ R29, R31, R76.reuse ;  /* 0x0000004c1f1d7220 */ /* 0x080fe20000410000 */
[C---:B------:R-:W-:Y:S01]  /*4250*/  FMUL.FTZ R82, R30.reuse, R76 ;  /* 0x0000004c1e527220 */ /* 0x040fe20000410000 */
[----:B------:R-:W-:Y:S02]  /*4260*/  HADD2.F32 R81, -RZ, R80.H0_H0 ;  /* 0x20000050ff517230 */ /* 0x000fe40000004100 */
[----:B------:R-:W-:Y:S02]  /*4270*/  HADD2.F32 R76, -RZ, R75.H0_H0 ;  /* 0x2000004bff4c7230 */ /* 0x000fe40000004100 */
[----:B------:R-:W-:Y:S01]  /*4280*/  FFMA.FTZ R29, R30, R77, -R29 ;  /* 0x0000004d1e1d7223 */ /* 0x000fe2000001081d */
[----:B------:R-:W-:-:S02]  /*4290*/  HADD2.F32 R28, -RZ, R74.H0_H0 ;  /* 0x2000004aff1c7230 */ /* 0x000fc40000004100 */
[----:B------:R-:W-:Y:S01]  /*42a0*/  FFMA.FTZ R31, R31, R77, R82 ;  /* 0x0000004d1f1f7223 */ /* 0x000fe20000010052 */
[----:B------:R-:W-:Y:S02]  /*42b0*/  HADD2.F32 R79, -RZ, R78.H0_H0 ;  /* 0x2000004eff4f7230 */ /* 0x000fe40000004100 */
[-C--:B------:R-:W-:Y:S01]  /*42c0*/  FMUL.FTZ R83, R76, R81.reuse ;  /* 0x000000514c537220 */ /* 0x080fe20000410000 */
[----:B------:R-:W-:Y:S02]  /*42d0*/  HADD2.F32 R80, -RZ, R80.H1_H1 ;  /* 0x30000050ff507230 */ /* 0x000fe40000004100 */
[----:B------:R-:W-:Y:S01]  /*42e0*/  FMUL.FTZ R81, R28, R81 ;  /* 0x000000511c517220 */ /* 0x000fe20000410000 */
[----:B------:R-:W-:Y:S01]  /*42f0*/  HADD2.F32 R77, -RZ, R75.H1_H1 ;  /* 0x3000004bff4d7230 */ /* 0x000fe20000004100 */
[----:B------:R-:W-:Y:S01]  /*4300*/  F2FP.F16.E4M3.UNPACK_B R82, R72.H1 ;  /* 0x00000048ff52723e */ /* 0x000fe200030006ff */
[----:B------:R-:W-:Y:S02]  /*4310*/  HADD2.F32 R74, -RZ, R74.H1_H1 ;  /* 0x3000004aff4a7230 */ /* 0x000fe40000004100 */
[----:B------:R-:W-:Y:S01]  /*4320*/  FFMA.FTZ R30, R76, R79, R81 ;  /* 0x0000004f4c1e7223 */ /* 0x000fe20000010051 */
[----:B------:R-:W-:-:S02]  /*4330*/  HADD2.F32 R76, -RZ, R78.H1_H1 ;  /* 0x3000004eff4c7230 */ /* 0x000fc40000004100 */
[C---:B------:R-:W-:Y:S01]  /*4340*/  FMUL.FTZ R75, R77.reuse, R80 ;  /* 0x000000504d4b7220 */ /* 0x040fe20000410000 */
[----:B------:R-:W-:Y:S01]  /*4350*/  F2FP.F16.E4M3.UNPACK_B R78, R14.H1 ;  /* 0x0000000eff4e723e */ /* 0x000fe200030006ff */
[----:B------:R-:W-:Y:S01]  /*4360*/  FMUL.FTZ R80, R74, R80 ;  /* 0x000000504a507220 */ /* 0x000fe20000410000 */
[----:B------:R-:W-:Y:S01]  /*4370*/  FFMA.FTZ R28, R28, R79, -R83 ;  /* 0x0000004f1c1c7223 */ /* 0x000fe20000010853 */
        /* <DEDUP_REMOVED lines=28> */
[--C-:B------:R-:W-:Y:S01]  /*4540*/  HADD2.F32 R70, -RZ, R72.reuse.H0_H0 ;  /* 0x20000048ff467230 */ /* 0x100fe20000004100 */
[----:B------:R-:W-:Y:S01]  /*4550*/  F2FP.SATFINITE.E4M3.F32.PACK_AB_MERGE_C R12, R31, R12, RZ ;  /* 0x0000000c1f0c723e */ /* 0x000fe200048070ff */
[----:B------:R-:W-:Y:S01]  /*4560*/  HADD2.F32 R72, -RZ, R72.H1_H1 ;  /* 0x30000048ff487230 */ /* 0x000fe20000004100 */
[----:B------:R-:W-:Y:S01]  /*4570*/  F2FP.F16.E4M3.UNPACK_B R31, R13 ;  /* 0x0000000dff1f723e */ /* 0x000fe200020006ff */
[----:B------:R-:W-:-:S02]  /*4580*/  HADD2.F32 R79, -RZ, R76.H0_H0 ;  /* 0x2000004cff4f7230 */ /* 0x000fc40000004100 */
[-C--:B------:R-:W-:Y:S01]  /*4590*/  FMUL.FTZ R87, R70, R83.reuse ;  /* 0x0000005346577220 */ /* 0x080fe20000410000 */
[----:B------:R-:W-:Y:S02]  /*45a0*/  HADD2.F32 R10, -RZ, R10.H1_H1 ;  /* 0x3000000aff0a7230 */ /* 0x000fe40000004100 */
[----:B------:R-:W-:Y:S01]  /*45b0*/  FMUL.FTZ R83, R14, R83 ;  /* 0x000000530e537220 */ /* 0x000fe20000410000 */
[----:B------:R-:W-:Y:S01]  /*45c0*/  HADD2.F32 R81, -RZ, R76.H1_H1 ;  /* 0x3000004cff517230 */ /* 0x000fe20000004100 */
[----:B------:R-:W-:Y:S01]  /*45d0*/  F2FP.F16.E4M3.UNPACK_B R76, R7 ;  /* 0x00000007ff4c723e */ /* 0x000fe200020006ff */
[----:B------:R-:W-:Y:S01]  /*45e0*/  FMUL.FTZ R89, R72, R85 ;  /* 0x0000005548597220 */ /* 0x000fe20000410000 */
[----:B------:R-:W-:Y:S01]  /*45f0*/  F2FP.F16.E4M3.UNPACK_B R29, R9 ;  /* 0x00000009ff1d723e */ /* 0x000fe200020006ff */
[----:B------:R-:W-:Y:S01]  /*4600*/  FFMA.FTZ R87, R14, R79, -R87 ;  /* 0x0000004f0e577223 */ /* 0x000fe20000010857 */
[----:B------:R-:W-:Y:S01]  /*4610*/  F2FP.SATFINITE.E4M3.F32.PACK_AB_MERGE_C R91, R91, R74, RZ ;  /* 0x0000004a5b5b723e */ /* 0x000fe200048070ff */
[----:B------:R-:W-:Y:S01]  /*4620*/  FMUL.FTZ R85, R10, R85 ;  /* 0x000000550a557220 */ /* 0x000fe20000410000 */
[----:B------:R-:W-:Y:S01]  /*4630*/  FFMA.FTZ R14, R70, R79, R83 ;  /* 0x0000004f460e7223 */ /* 0x000fe20000010053 */
[----:B------:R-:W-:Y:S01]  /*4640*/  F2FP.SATFINITE.E4M3.F32.PACK_AB_MERGE_C R8, R75, R28, R8 ;  /* 0x0000001c4b08723e */ /* 0x000fe20004807008 */
[----:B------:R-:W-:Y:S01]  /*4650*/  HADD2.F32 R70, -RZ, R31.H0_H0 ;  /* 0x2000001fff467230 */ /* 0x000fe20000004100 */
[----:B------:R-:W-:Y:S01]  /*4660*/  F2FP.SATFINITE.E4M3.F32.PACK_AB_MERGE_C R12, R77, R30, R12 ;  /* 0x0000001e4d0c723e */ /* 0x000fe2000480700c */
[----:B------:R-:W-:Y:S01]  /*4670*/  HADD2.F32 R77, -RZ, R76.H0_H0 ;  /* 0x2000004cff4d7230 */ /* 0x000fe20000004100 */
[----:B------:R-:W-:Y:S01]  /*4680*/  F2FP.F16.E4M3.UNPACK_B R74, R6 ;  /* 0x00000006ff4a723e */ /* 0x000fe200020006ff */
[----:B------:R-:W-:-:S02]  /*4690*/  HADD2.F32 R28, -RZ, R29.H0_H0 ;  /* 0x2000001dff1c7230 */ /* 0x000fc40000004100 */
[----:B------:R-:W-:Y:S01]  /*46a0*/  FFMA.FTZ R85, R72, R81, R85 ;  /* 0x0000005148557223 */ /* 0x000fe20000010055 */
[----:B------:R-:W-:Y:S02]  /*46b0*/  HADD2.F32 R72, -RZ, R31.H1_H1 ;  /* 0x3000001fff487230 */ /* 0x000fe40000004100 */
        /* <DEDUP_REMOVED lines=8> */
[----:B------:R-:W-:-:S02]  /*4740*/  HADD2.F32 R75, -RZ, R74.H1_H1 ;  /* 0x3000004aff4b7230 */ /* 0x000fc40000004100 */
        /* <DEDUP_REMOVED lines=8> */
[----:B------:R-:W-:Y:S02]  /*47d0*/  HADD2.F32 R75, -RZ, R74.H0_H0 ;  /* 0x2000004aff4b7230 */ /* 0x000fe40000004100 */
[----:B------:R-:W-:Y:S01]  /*47e0*/  FFMA.FTZ R10, R10, R81, -R89 ;  /* 0x000000510a0a7223 */ /* 0x000fe20000010859 */
[----:B------:R-:W-:Y:S01]  /*47f0*/  HADD2.F32 R7, -RZ, R31.H0_H0 ;  /* 0x2000001fff077230 */ /* 0x000fe20000004100 */
[----:B------:R-:W-:Y:S01]  /*4800*/  F2FP.F16.E4M3.UNPACK_B R81, R5.H1 ;  /* 0x00000005ff51723e */ /* 0x000fe200030006ff */
[----:B------:R-:W-:-:S02]  /*4810*/  HADD2.F32 R72, -RZ, R13.H1_H1 ;  /* 0x3000000dff487230 */ /* 0x000fc40000004100 */
[CC--:B------:R-:W-:Y:S01]  /*4820*/  FMUL.FTZ R76, R70.reuse, R75.reuse ;  /* 0x0000004b464c7220 */ /* 0x0c0fe20000410000 */
[----:B------:R-:W-:Y:S02]  /*4830*/  HADD2.F32 R13, -RZ, R6.H0_H0 ;  /* 0x20000006ff0d7230 */ /* 0x000fe40000004100 */
[C---:B------:R-:W-:Y:S01]  /*4840*/  FMUL.FTZ R77, R7.reuse, R75 ;  /* 0x0000004b074d7220 */ /* 0x040fe20000410000 */
[----:B------:R-:W-:Y:S01]  /*4850*/  HADD2.F32 R31, -RZ, R31.H1_H1 ;  /* 0x3000001fff1f7230 */ /* 0x000fe20000004100 */
[----:B------:R-:W-:Y:S01]  /*4860*/  F2FP.F16.E4M3.UNPACK_B R80, R5 ;  /* 0x00000005ff50723e */ /* 0x000fe200020006ff */
[----:B------:R-:W-:Y:S01]  /*4870*/  HADD2.F32 R74, -RZ, R74.H1_H1 ;  /* 0x3000004aff4a7230 */ /* 0x000fe20000004100 */
[----:B------:R-:W-:Y:S01]  /*4880*/  F2FP.F16.E4M3.UNPACK_B R5, R4 ;  /* 0x00000004ff05723e */ /* 0x000fe200020006ff */
        /* <DEDUP_REMOVED lines=17> */
[----:B------:R-:W-:Y:S01]  /*49a0*/  F2FP.SATFINITE.E4M3.F32.PACK_AB_MERGE_C R10, R10, R87, R91 ;  /* 0x000000570a0a723e */ /* 0x000fe2000480705b */
[----:B------:R-:W-:Y:S01]  /*49b0*/  HADD2.F32 R72, -RZ, R11.H0_H0 ;  /* 0x2000000bff487230 */ /* 0x000fe20000004100 */
[----:B------:R-:W-:Y:S01]  /*49c0*/  F2FP.SATFINITE.E4M3.F32.PACK_AB_MERGE_C R84, R93, R84, RZ ;  /* 0x000000545d54723e */ /* 0x000fe200048070ff */
[----:B------:R-:W-:-:S02]  /*49d0*/  HADD2.F32 R79, -RZ, R77.H0_H0 ;  /* 0x2000004dff4f7230 */ /* 0x000fc40000004100 */
[-C--:B------:R-:W-:Y:S01]  /*49e0*/  FMUL.FTZ R87, R4, R83.reuse ;  /* 0x0000005304577220 */ /* 0x080fe20000410000 */
[----:B------:R-:W-:Y:S01]  /*49f0*/  HADD2.F32 R15, -RZ, R31.H0_H0 ;  /* 0x2000001fff0f7230 */ /* 0x000fe20000004100 */
[----:B------:R-:W-:Y:S01]  /*4a00*/  F2FP.SATFINITE.E4M3.F32.PACK_AB_MERGE_C R14, R85, R14, R84 ;  /* 0x0000000e550e723e */ /* 0x000fe20004807054 */
[C---:B------:R-:W-:Y:S01]  /*4a10*/  FMUL.FTZ R83, R72.reuse, R83 ;  /* 0x0000005348537220 */ /* 0x040fe20000410000 */
[-C--:B------:R-:W-:Y:S01]  /*4a20*/  FFMA.FTZ R87, R72, R79.reuse, -R87 ;  /* 0x0000004f48577223 */ /* 0x080fe20000010857 */
        /* <DEDUP_REMOVED lines=12> */
[----:B------:R-:W-:Y:S01]  /*4af0*/  HADD2.F32 R80, -RZ, R80.H1_H1 ;  /* 0x30000050ff507230 */ /* 0x000fe20000004100 */
[----:B------:R-:W-:Y:S01]  /*4b00*/  F2FP.SATFINITE.E4M3.F32.PACK_AB_MERGE_C R6, R13, R6, RZ ;  /* 0x000000060d06723e */ /* 0x000fe200048070ff */
[----:B------:R-:W-:Y:S01]  /*4b10*/  HADD2.F32 R4, -RZ, R77.H1_H1 ;  /* 0x3000004dff047230 */ /* 0x000fe20000004100 */
[----:B------:R-:W-:Y:S01]  /*4b20*/  F2FP.SATFINITE.E4M3.F32.PACK_AB_MERGE_C R7, R70, R7, RZ ;  /* 0x000000074607723e */ /* 0x000fe200048070ff */
[----:B------:R-:W-:-:S02]  /*4b30*/  HADD2.F32 R5, -RZ, R5.H1_H1 ;  /* 0x30000005ff057230 */ /* 0x000fc40000004100 */
[CC--:B------:R-:W-:Y:S01]  /*4b40*/  FMUL.FTZ R72, R74.reuse, R80.reuse ;  /* 0x000000504a487220 */ /* 0x0c0fe20000410000 */
        /* <DEDUP_REMOVED lines=9> */
[----:B------:R-:W-:Y:S02]  /*4be0*/  F2FP.SATFINITE.E4M3.F32.PACK_AB_MERGE_C R13, R30, R29, R7 ;  /* 0x0000001d1e0d723e */ /* 0x000fe40004807007 */
[----:B------:R-:W-:-:S07]  /*4bf0*/  F2FP.SATFINITE.E4M3.F32.PACK_AB_MERGE_C R15, R74, R85, R78 ;  /* 0x000000554a0f723e */ /* 0x000fce000480704e */
.L_x_15884:
[----:B------:R-:W-:Y:S05]  /*4c00*/  BSYNC B1 ;  /* 0x0000000000017941 */ /* 0x000fea0003800000 */
.L_x_15883:
[----:B--2---:R2:W-:Y:S01]  /*4c10*/  ST.E.128 desc[UR40][R56.64], R8 ;  /* 0x0000000838007985 */ /* 0x0045e2000c101d28 */
[----:B------:R-:W-:-:S13]  /*4c20*/  ISETP.GE.AND P3, PT, R68, R73, PT ;  /* 0x000000494400720c */ /* 0x000fda0003f66270 */
[----:B------:R-:W-:Y:S05]  /*4c30*/  @P3 BRA `(.L_x_15872) ;  /* 0x0000000000e43947 */ /* 0x000fea0003800000 */
[----:B------:R-:W-:-:S04]  /*4c40*/  IADD3 R4, P3, R71, R68, RZ ;  /* 0x0000004447047210 */ /* 0x000fc80007f7e0ff */
[----:B------:R-:W-:-:S05]  /*4c50*/  LEA.HI.X.SX32 R5, R68, R69, 0x1, P3 ;  /* 0x0000004544057211 */ /* 0x000fca00018f0eff */
[----:B-1----:R1:W-:Y:S01]  /*4c60*/  ST.E.128 desc[UR40][R4.64], R12 ;  /* 0x0000000c04007985 */ /* 0x0023e2000c101d28 */
[----:B------:R-:W-:Y:S05]  /*4c70*/  BRA `(.L_x_15872) ;  /* 0x0000000000d47947 */ /* 0x000fea0003800000 */
.L_x_15864:
[----:B------:R-:W-:-:S13]  /*4c80*/  ISETP.NE.AND P4, PT, R157, 0x3, PT ;  /* 0x000000039d00780c */ /* 0x000fda0003f85270 */
[----:B------:R-:W-:Y:S05]  /*4c90*/  @!P4 BRA `(.L_x_15885) ;  /* 0x000000000004c947 */ /* 0x000fea0003800000 */
[----:B------:R-:W-:Y:S01]  /*4ca0*/  BPT.TRAP 0x1 ;  /* 0x000000040000795c */ /* 0x000fe20000300000 */
.L_x_15885:
[----:B------:R-:W2:Y:S01]  /*4cb0*/  LDL R4, [R1+0x4] ;  /* 0x0000040001047983 */ /* 0x000ea20000100800 */
[----:B------:R-:W-:Y:S01]  /*4cc0*/  IMAD R66, R19, 0x8, R18 ;  /* 0x0000000813427824 */ /* 0x000fe200078e0212 */
[----:B------:R-:W-:Y:S01]  /*4cd0*/  BSSY B1, `(.L_x_15886) ;  /* 0x0000005000017945 */ /* 0x000fe20003800000 */
[----:B------:R-:W-:Y:S02]  /*4ce0*/  SHF.R.S32.HI R63, RZ, 0x1f, R61 ;  /* 0x0000001fff3f7819 */ /* 0x000fe4000001143d */
[----:B--2---:R-:W-:-:S04]  /*4cf0*/  SHF.L.U32 R67, R4, 0x1f, RZ ;  /* 0x0000001f04437819 */ /* 0x004fc800000006ff */
[----:B------:R-:W0:Y:S02]  /*4d00*/  SYNCS.PHASECHK.TRANS64.TRYWAIT P3, [R66+URZ+0x13290], R67 ;  /* 0x01329043420075a7 */ /* 0x000e24000806017f */
[----:B0-----:R-:W-:Y:S05]  /*4d10*/  @!P3 BRA `(.L_x_15887) ;  /* 0x0000019c0028b947 */ /* 0x001fea0003800000 */
.L_x_16125:
[----:B------:R-:W-:Y:S05]  /*4d20*/  BSYNC B1 ;  /* 0x0000000000017941 */ /* 0x000fea0003800000 */
.L_x_15886:
        /* <DEDUP_REMOVED lines=28> */
.L_x_16129:
[----:B------:R-:W-:Y:S05]  /*4ef0*/  @!P3 BRA `(.L_x_15872) ;  /* 0x000000000034b947 */ /* 0x000fea0003800000 */
[----:B------:R-:W4:Y:S01]  /*4f00*/  LDL R6, [R1] ;  /* 0x0000000001067983 */ /* 0x000f220000100800 */
[----:B------:R-:W-:-:S03]  /*4f10*/  ULDC UR4, c[0x0][0x2f4] ;  /* 0x0000bd0000047ab9 */ /* 0x000fc60000000800 */
[----:B-1----:R-:W5:Y:S01]  /*4f20*/  LDL R4, [R1+0x18] ;  /* 0x0000180001047983 */ /* 0x002f620000100800 */
[----:B------:R-:W-:-:S13]  /*4f30*/  ISETP.GE.AND P3, PT, R16, UR4, PT ;  /* 0x0000000410007c0c */ /* 0x000fda000bf66270 */
[----:B---3--:R-:W-:-:S05]  /*4f40*/  @!P3 IADD3 R10, P5, R16, R14, RZ ;  /* 0x0000000e100ab210 */ /* 0x008fca0007fbe0ff */
[----:B--2---:R-:W-:Y:S01]  /*4f50*/  @!P3 IMAD.X R11, R5, 0x1, R17, P5 ;  /* 0x00000001050bb824 */ /* 0x004fe200028e0611 */
[----:B----4-:R-:W-:-:S13]  /*4f60*/  ISETP.GE.AND P5, PT, R6, UR4, PT ;  /* 0x0000000406007c0c */ /* 0x010fda000bfa6270 */
[----:B------:R-:W-:-:S04]  /*4f70*/  @!P5 IADD3 R8, P6, R6, R14, RZ ;  /* 0x0000000e0608d210 */ /* 0x000fc80007fde0ff */
[----:B-----5:R-:W-:Y:S02]  /*4f80*/  @!P5 IADD3.X R9, R5, R4, RZ, P6, !PT ;  /* 0x000000040509d210 */ /* 0x020fe400037fe4ff */
[----:B------:R-:W1:Y:S04]  /*4f90*/  @!P3 LDS.128 R4, [R62+0xe000] ;  /* 0x00e000003e04b984 */ /* 0x000e680000000c00 */
[----:B-1----:R-:W-:Y:S04]  /*4fa0*/  @!P3 ST.E.128 desc[UR40][R10.64], R4 ;  /* 0x000000040a00b985 */ /* 0x002fe8000c101d28 */
[----:B------:R-:W1:Y:S04]  /*4fb0*/  @!P5 LDS.128 R4, [R59+0xe000] ;  /* 0x00e000003b04d984 */ /* 0x000e680000000c00 */
[----:B-1----:R4:W-:Y:S02]  /*4fc0*/  @!P5 ST.E.128 desc[UR40][R8.64], R4 ;  /* 0x000000040800d985 */ /* 0x0029e4000c101d28 */
.L_x_15872:
[----:B------:R-:W-:Y:S05]  /*4fd0*/  BSYNC B0 ;  /* 0x0000000000007941 */ /* 0x000fea0003800000 */
.L_x_15863:
        /* <DEDUP_REMOVED lines=16> */
.L_x_15890:
[----:B------:R-:W-:Y:S05]  /*50e0*/  BSYNC B0 ;  /* 0x0000000000007941 */ /* 0x000fea0003800000 */
.L_x_15889:
[----:B------:R-:W1:Y:S01]  /*50f0*/  SYNCS.PHASECHK.TRANS64.TRYWAIT P4, [R66+URZ+0x132b0], R67 ;  /* 0x0132b043420075a7 */ /* 0x000e62000808017f */
[----:B------:R-:W-:Y:S04]  /*5100*/  BSSY B0, `(.L_x_15891) ;  /* 0x0000002000007945 */ /* 0x000fe80003800000 */
[----:B-1----:R-:W-:Y:S05]  /*5110*/  @!P4 BRA `(.L_x_15892) ;  /* 0x000001980080c947 */ /* 0x002fea0003800000 */
.L_x_16130:
[----:B------:R-:W-:Y:S05]  /*5120*/  BSYNC B0 ;  /* 0x0000000000007941 */ /* 0x000fea0003800000 */
.L_x_15891:
        /* <DEDUP_REMOVED lines=18> */
[----:B------:R-:W-:Y:S01]  /*5250*/  IADD3.X R5, R5, UR7, RZ, P4, !PT ;  /* 0x0000000705057c10 */ /* 0x000fe2000a7fe4ff */
[----:B------:R2:W4:Y:S01]  /*5260*/  SHFL.IDX PT, R9, R4, RZ, 0x1e1f ;  /* 0x001e1fff04097589 */ /* 0x00052200000e0000 */
[----:B------:R-:W-:-:S04]  /*5270*/  LEA.HI R8, R8, R8, RZ, 0x1 ;  /* 0x0000000808087211 */ /* 0x000fc800078f08ff */
[----:B------:R-:W-:Y:S01]  /*5280*/  SHF.R.S32.HI R8, RZ, 0x1, R8 ;  /* 0x00000001ff087819 */ /* 0x000fe20000011408 */
[----:B------:R-:W0:Y:S03]  /*5290*/  SHFL.IDX PT, R5, R5, RZ, 0x1e1f ;  /* 0x001e1fff05057589 */ /* 0x000e2600000e0000 */
[----:B------:R-:W-:-:S13]  /*52a0*/  ISETP.GT.AND P4, PT, R65, R8, PT ;  /* 0x000000084100720c */ /* 0x000fda0003f84270 */
[----:B--2-4-:R-:W-:Y:S05]  /*52b0*/  @!P4 BRA `(.L_x_15894) ;  /* 0x000000000034c947 */ /* 0x014fea0003800000 */
[----:B------:R-:W2:Y:S01]  /*52c0*/  LDL R8, [R1] ;  /* 0x0000000001087983 */ /* 0x000ea20000100800 */
[----:B------:R-:W-:-:S03]  /*52d0*/  ULDC UR4, c[0x0][0x2f4] ;  /* 0x0000bd0000047ab9 */ /* 0x000fc60000000800 */
[----:B------:R-:W4:Y:S01]  /*52e0*/  LDL R12, [R1+0x18] ;  /* 0x00001800010c7983 */ /* 0x000f220000100800 */
[----:B------:R-:W-:-:S13]  /*52f0*/  ISETP.GE.AND P4, PT, R16, UR4, PT ;  /* 0x0000000410007c0c */ /* 0x000fda000bf86270 */
[----:B------:R-:W-:-:S05]  /*5300*/  @!P4 IADD3 R10, P5, R16, R9, RZ ;  /* 0x00000009100ac210 */ /* 0x000fca0007fbe0ff */
[----:B0-----:R-:W-:Y:S01]  /*5310*/  @!P4 IMAD.X R11, R5, 0x1, R17, P5 ;  /* 0x00000001050bc824 */ /* 0x001fe200028e0611 */
[----:B--2---:R-:W-:-:S13]  /*5320*/  ISETP.GE.AND P5, PT, R8, UR4, PT ;  /* 0x0000000408007c0c */ /* 0x004fda000bfa6270 */
[----:B------:R-:W-:-:S05]  /*5330*/  @!P5 IADD3 R8, P6, R8, R9, RZ ;  /* 0x000000090808d210 */ /* 0x000fca0007fde0ff */
[----:B----4-:R-:W-:Y:S02]  /*5340*/  @!P5 IMAD.X R9, R5, 0x1, R12, P6 ;  /* 0x000000010509d824 */ /* 0x010fe400030e060c */
[----:B------:R-:W0:Y:S04]  /*5350*/  @!P4 LDS.128 R4, [R62+0x6000] ;  /* 0x006000003e04c984 */ /* 0x000e280000000c00 */
[----:B0-----:R-:W-:Y:S04]  /*5360*/  @!P4 ST.E.128 desc[UR40][R10.64], R4 ;  /* 0x000000040a00c985 */ /* 0x001fe8000c101d28 */
[----:B------:R-:W0:Y:S04]  /*5370*/  @!P5 LDS.128 R4, [R59+0x6000] ;  /* 0x006000003b04d984 */ /* 0x000e280000000c00 */
[----:B0-----:R2:W-:Y:S02]  /*5380*/  @!P5 ST.E.128 desc[UR40][R8.64], R4 ;  /* 0x000000040800d985 */ /* 0x0015e4000c101d28 */
.L_x_15894:
[----:B------:R-:W-:Y:S05]  /*5390*/  BSYNC B0 ;  /* 0x0000000000007941 */ /* 0x000fea0003800000 */
.L_x_15893:
[----:B0-2---:R-:W2:Y:S01]  /*53a0*/  LDL.LU R5, [R1+0x4] ;  /* 0x0000040001057983 */ /* 0x005ea20000300800 */
[----:B------:R-:W-:Y:S01]  /*53b0*/  IADD3 R19, R19, 0x1, RZ ;  /* 0x0000000113137810 */ /* 0x000fe20007ffe0ff */
[----:B-1----:R-:W-:Y:S01]  /*53c0*/  @!P3 VIADD R66, R66, 0x132c0 ;  /* 0x000132c04242b836 */ /* 0x002fe20000000000 */
        /* <DEDUP_REMOVED lines=16> */
.L_x_15858:
[----:B------:R-:W2:Y:S01]  /*54d0*/  LDL R4, [R1+0x30] ;  /* 0x0000300001047983 */ /* 0x000ea20000100800 */
[----:B------:R-:W4:Y:S01]  /*54e0*/  LDC R0, c[0x0][0x448] ;  /* 0x00011200ff007b82 */ /* 0x000f220000000800 */
[----:B------:R-:W-:Y:S01]  /*54f0*/  BSSY B0, `(.L_x_15896) ;  /* 0x0000011000007945 */ /* 0x000fe20003800000 */
[----:B------:R-:W-:Y:S01]  /*5500*/  IMAD.MOV.U32 R104, RZ, RZ, RZ ;  /* 0x000000ffff687224 */ /* 0x000fe200078e00ff */
[----:B----4-:R-:W-:-:S13]  /*5510*/  ISETP.NE.AND P0, PT, R0, 0x1, PT ;  /* 0x000000010000780c */ /* 0x010fda0003f05270 */
[----:B------:R-:W4:Y:S08]  /*5520*/  @P0 LDC R0, c[0x0][0x44c] ;  /* 0x00011300ff000b82 */ /* 0x000f300000000800 */
[----:B-1----:R-:W1:Y:S01]  /*5530*/  @P0 LDC R5, c[0x0][0x450] ;  /* 0x00011400ff050b82 */ /* 0x002e620000000800 */
[----:B--2---:R-:W-:-:S04]  /*5540*/  VIADD R3, R4, 0xbf ;  /* 0x000000bf04037836 */ /* 0x004fc80000000000 */
[----:B----4-:R-:W-:-:S05]  /*5550*/  @P0 IMAD.HI.U32 R0, R3, R0, RZ ;  /* 0x0000000003000227 */ /* 0x010fca00078e00ff */
[----:B-1----:R-:W-:-:S05]  /*5560*/  @P0 SHF.R.U32.HI R3, RZ, R5, R0 ;  /* 0x00000005ff030219 */ /* 0x002fca0000011600 */
[----:B------:R-:W-:-:S04]  /*5570*/  IMAD.IADD R3, R26, 0x1, R3 ;  /* 0x000000011a037824 */ /* 0x000fc800078e0203 */
[----:B------:R-:W-:-:S05]  /*5580*/  IMAD.HI R3, R3, 0x66666667, RZ ;  /* 0x6666666703037827 */ /* 0x000fca00078e02ff */
[----:B------:R-:W-:-:S04]  /*5590*/  SHF.R.U32.HI R0, RZ, 0x1f, R3 ;  /* 0x0000001fff007819 */ /* 0x000fc80000011603 */
[----:B------:R-:W-:-:S04]  /*55a0*/  LEA.HI.SX32 R0, R3, R0, 0x1a ;  /* 0x0000000003007211 */ /* 0x000fc800078fd2ff */
[----:B------:R-:W-:-:S04]  /*55b0*/  VIMNMX R27, R27, R0, PT ;  /* 0x000000001b1b7248 */ /* 0x000fc80003fe0100 */
[----:B------:R-:W-:Y:S01]  /*55c0*/  ISETP.GE.AND P0, PT, R27, 0x1, PT ;  /* 0x000000011b00780c */ /* 0x000fe20003f06270 */
[----:B------:R-:W-:-:S12]  /*55d0*/  @P3 BRA `(.L_x_15897) ;  /* 0x0000000000083947 */ /* 0x000fd80003800000 */
[----:B------:R-:W1:Y:S02]  /*55e0*/  FENCE.VIEW.ASYNC.G ;  /* 0x00000000000073c6 */ /* 0x000e640000000100 */
[----:B-1----:R-:W-:Y:S06]  /*55f0*/  BAR.ARV 0xc, 0x200 ;  /* 0x0308000000007b1d */ /* 0x002fec0000002000 */
.L_x_15897:
[----:B------:R-:W-:Y:S05]  /*5600*/  BSYNC B0 ;  /* 0x0000000000007941 */ /* 0x000fea0003800000 */
.L_x_15896:
[----:B------:R-:W-:Y:S04]  /*5610*/  BSSY B0, `(.L_x_15898) ;  /* 0x0000021000007945 */ /* 0x000fe80003800000 */
[----:B------:R-:W-:Y:S05]  /*5620*/  @!P0 BRA `(.L_x_15899) ;  /* 0x00000000007c8947 */ /* 0x000fea0003800000 */
[----:B------:R-:W2:Y:S01]  /*5630*/  LDL R0, [R1+0x58] ;  /* 0x0000580001007983 */ /* 0x000ea20000100800 */
[----:B------:R-:W-:Y:S01]  /*5640*/  ULDC UR4, c[0x0][0x9f0] ;  /* 0x00027c0000047ab9 */ /* 0x000fe20000000800 */
[----:B--2---:R-:W-:-:S04]  /*5650*/  ISETP.NE.AND P0, PT, R0, RZ, PT ;  /* 0x000000ff0000720c */ /* 0x004fc80003f05270 */
[----:B------:R-:W-:-:S04]  /*5660*/  SEL R6, R0, UR4, P0 ;  /* 0x0000000400067c07 */ /* 0x000fc80008000000 */
[-C--:B------:R-:W-:Y:S02]  /*5670*/  IABS R5, R6.reuse ;  /* 0x0000000600057213 */ /* 0x080fe40000000000 */
        /* <DEDUP_REMOVED lines=8> */
[----:B------:R1:W2:Y:S01]  /*5700*/  F2I.FTZ.U32.TRUNC.NTZ R3, R2 ;  /* 0x0000000200037305 */ /* 0x0002a2000021f000 */
[----:B------:R-:W-:Y:S01]  /*5710*/  ISETP.GE.AND P2, PT, R0, RZ, PT ;  /* 0x000000ff0000720c */ /* 0x000fe20003f46270 */
[----:B-1----:R-:W-:Y:S02]  /*5720*/  IMAD.MOV.U32 R2, RZ, RZ, RZ ;  /* 0x000000ffff027224 */ /* 0x002fe400078e00ff */
        /* <DEDUP_REMOVED lines=15> */
.L_x_15899:
[----:B------:R-:W-:Y:S05]  /*5820*/  BSYNC B0 ;  /* 0x0000000000007941 */ /* 0x000fea0003800000 */
.L_x_15898:
[----:B------:R-:W2:Y:S01]  /*5830*/  LDL R0, [R1+0x6c] ;  /* 0x00006c0001007983 */ /* 0x000ea20000100800 */
[----:B------:R-:W-:Y:S02]  /*5840*/  PLOP3.LUT P0, PT, PT, PT, PT, 0x80, 0x0 ;  /* 0x000000000000781c */ /* 0x000fe40003f0f070 */
[----:B0-----:R-:W-:Y:S01]  /*5850*/  CS2R R12, SRZ ;  /* 0x00000000000c7805 */ /* 0x001fe2000001ff00 */
[----:B------:R-:W-:Y:S01]  /*5860*/  IMAD.MOV.U32 R60, RZ, RZ, RZ ;  /* 0x000000ffff3c7224 */ /* 0x000fe200078e00ff */
[----:B------:R-:W-:Y:S02]  /*5870*/  MOV R11, RZ ;  /* 0x000000ff000b7202 */ /* 0x000fe40000000f00 */
[----:B------:R-:W-:Y:S02]  /*5880*/  CS2R R4, SRZ ;  /* 0x0000000000047805 */ /* 0x000fe4000001ff00 */
[----:B------:R-:W-:Y:S01]  /*5890*/  CS2R R28, SRZ ;  /* 0x00000000001c7805 */ /* 0x000fe2000001ff00 */
[----:B------:R-:W-:Y:S01]  /*58a0*/  IMAD.MOV.U32 R6, RZ, RZ, RZ ;  /* 0x000000ffff067224 */ /* 0x000fe200078e00ff */
[----:B------:R-:W-:-:S02]  /*58b0*/  CS2R R30, SRZ ;  /* 0x00000000001e7805 */ /* 0x000fc4000001ff00 */
[----:B---3--:R-:W-:Y:S02]  /*58c0*/  CS2R R14, SRZ ;  /* 0x00000000000e7805 */ /* 0x008fe4000001ff00 */
        /* <DEDUP_REMOVED lines=29> */
[----:B------:R-:W-:-:S05]  /*5aa0*/  IMAD R3, R3, -0x3, R0 ;  /* 0xfffffffd03037824 */ /* 0x000fca00078e0200 */
[----:B------:R-:W-:-:S04]  /*5ab0*/  LEA R3, R3, R26, 0xc ;  /* 0x0000001a03037211 */ /* 0x000fc800078e60ff */
        /* <DEDUP_REMOVED lines=19> */
.L_x_15902:
[----:B------:R-:W-:Y:S05]  /*5bf0*/  BSYNC B6 ;  /* 0x0000000000067941 */ /* 0x000fea0003800000 */
.L_x_15901:
        /* <DEDUP_REMOVED lines=15> */
[C---:B------:R-:W-:Y:S02]  /*5cf0*/  @P1 IMAD R9, R20.reuse, R9, R2 ;  /* 0x0000000914091224 */ /* 0x040fe400078e0202 */
[----:B------:R-:W-:-:S04]  /*5d00*/  @P0 IMAD.WIDE.U32 R2, R20, R6, RZ ;  /* 0x0000000614020225 */ /* 0x000fc800078e00ff */
[----:B------:R-:W-:-:S04]  /*5d10*/  @P1 IMAD.WIDE.U32 R4, R20, R8, RZ ;  /* 0x0000000814041225 */ /* 0x000fc800078e00ff */
[----:B------:R-:W-:Y:S02]  /*5d20*/  @P0 IMAD.IADD R3, R3, 0x1, R7 ;  /* 0x0000000103030824 */ /* 0x000fe400078e0207 */
[----:B------:R-:W-:Y:S02]  /*5d30*/  @P1 IMAD.IADD R5, R5, 0x1, R9 ;  /* 0x0000000105051824 */ /* 0x000fe400078e0209 */
[----:B-1----:R-:W-:-:S04]  /*5d40*/  @P0 IMAD.WIDE.U32 R2, R23, R10, R2 ;  /* 0x0000000a17020225 */ /* 0x002fc800078e0002 */
[C---:B----4-:R-:W-:Y:S01]  /*5d50*/  @P1 IMAD.WIDE.U32 R6, R23.reuse, R12, R4 ;  /* 0x0000000c17061225 */ /* 0x050fe200078e0004 */
[----:B------:R-:W-:Y:S01]  /*5d60*/  @P0 LEA R4, P2, R2, UR4, 0x2 ;  /* 0x0000000402040c11 */ /* 0x000fe2000f8410ff */
[----:B------:R-:W-:Y:S02]  /*5d70*/  ULDC UR4, c[0x0][0x3f4] ;  /* 0x0000fd0000047ab9 */ /* 0x000fe40000000800 */
[C---:B------:R-:W-:Y:S01]  /*5d80*/  @P0 IMAD R5, R23.reuse, R11, R3 ;  /* 0x0000000b17050224 */ /* 0x040fe200078e0203 */
[----:B------:R-:W-:Y:S01]  /*5d90*/  @P1 LEA R8, P3, R6, UR6, 0x2 ;  /* 0x0000000606081c11 */ /* 0x000fe2000f8610ff */
[----:B------:R-:W-:Y:S02]  /*5da0*/  @P1 IMAD R3, R23, R13, R7 ;  /* 0x0000000d17031224 */ /* 0x000fe400078e0207 */
        /* <DEDUP_REMOVED lines=21> */
.L_x_15906:
[----:B-1----:R1:W2:Y:S02]  /*5f00*/  SYNCS.PHASECHK.TRANS64.TRYWAIT P0, [R18+URZ+0x13200], R3 ;  /* 0x01320003120075a7 */ /* 0x0022a4000800017f */
[----:B--2---:R-:W-:Y:S05]  /*5f10*/  @!P0 NANOSLEEP.SYNCS 0x989680 ;  /* 0x009896800000895d */ /* 0x004fea0003900000 */
[----:B------:R-:W2:Y:S02]  /*5f20*/  @!P0 SYNCS.PHASECHK.TRANS64 P0, [R18+URZ+0x13200], R3 ;  /* 0x01320003120085a7 */ /* 0x000ea4000800007f */
[----:B--2---:R-:W-:Y:S05]  /*5f30*/  @!P0 BRA `(.L_x_15906) ;  /* 0xfffffffc00f08947 */ /* 0x004fea000383ffff */
.L_x_15905:
[----:B------:R-:W-:Y:S05]  /*5f40*/  BSYNC B0 ;  /* 0x0000000000007941 */ /* 0x000fea0003800000 */
.L_x_15904:
[----:B------:R-:W-:Y:S05]  /*5f50*/  BRA `(.L_x_15907) ;  /* 0x0000002c00107947 */ /* 0x000fea0003800000 */
.L_x_15903:
        /* <DEDUP_REMOVED lines=9> */
[----:B------:R-:W-:-:S03]  /*5ff0*/  IMAD.WIDE.U32 R30, R24, UR4, RZ ;  /* 0x00000004181e7c25 */ /* 0x000fc6000f8e00ff */
[----:B------:R-:W-:Y:S01]  /*6000*/  IADD3 R33, R5, R27, RZ ;  /* 0x0000001b05217210 */ /* 0x000fe20007ffe0ff */
[----:B------:R-:W-:-:S04]  /*6010*/  IMAD R3, R24, UR5, R3 ;  /* 0x0000000518037c24 */ /* 0x000fc8000f8e0203 */
        /* <DEDUP_REMOVED lines=18> */
.L_x_15909:
[----:B------:R-:W-:Y:S05]  /*6140*/  BSYNC B6 ;  /* 0x0000000000067941 */ /* 0x000fea0003800000 */
.L_x_15908:
[----:B------:R-:W0:Y:S01]  /*6150*/  S2R R20, SR_TID.X ;  /* 0x0000000000147919 */ /* 0x000e220000002100 */
[----:B------:R-:W-:Y:S01]  /*6160*/  ULDC.U8 UR4, c[0x0][0x410] ;  /* 0x0001040000047ab9 */ /* 0x000fe20000000000 */
[----:B0-----:R-:W-:Y:S02]  /*6170*/  VIADD R21, R20, 0xffffff80 ;  /* 0xffffff8014157836 */ /* 0x001fe40000000000 */
[----:B------:R-:W2:Y:S01]  /*6180*/  LDL R20, [R1+0x30] ;  /* 0x0000300001147983 */ /* 0x000ea20000100800 */
[----:B------:R-:W-:Y:S01]  /*6190*/  ISETP.NE.AND P0, PT, RZ, UR4, PT ;  /* 0x00000004ff007c0c */ /* 0x000fe2000bf05270 */
[----:B------:R-:W-:Y:S01]  /*61a0*/  BSSY B0, `(.L_x_15910) ;  /* 0x0000297000007945 */ /* 0x000fe20003800000 */
[----:B------:R-:W-:-:S04]  /*61b0*/  LEA.HI R32, R21, R21, RZ, 0x1 ;  /* 0x0000001515207211 */ /* 0x000fc800078f08ff */
[----:B------:R-:W-:-:S05]  /*61c0*/  SHF.R.S32.HI R32, RZ, 0x1, R32 ;  /* 0x00000001ff207819 */ /* 0x000fca0000011420 */
[----:B--2---:R-:W-:Y:S02]  /*61d0*/  IMAD.IADD R10, R32, 0x1, R20 ;  /* 0x00000001200a7824 */ /* 0x004fe400078e0214 */
[----:B------:R-:W-:Y:S05]  /*61e0*/  @!P0 BRA `(.L_x_15911) ;  /* 0x00000014003c8947 */ /* 0x000fea0003800000 */
[----:B------:R-:W0:Y:S01]  /*61f0*/  LDC R24, c[0x0][0x448] ;  /* 0x00011200ff187b82 */ /* 0x000e220000000800 */
[----:B------:R-:W-:Y:S01]  /*6200*/  IMAD.MOV.U32 R11, RZ, RZ, R10 ;  /* 0x000000ffff0b7224 */ /* 0x000fe200078e000a */
[----:B------:R-:W-:Y:S01]  /*6210*/  MOV R9, R33 ;  /* 0x0000002100097202 */ /* 0x000fe20000000f00 */
        /* <DEDUP_REMOVED lines=28> */
[----:B------:R0:W4:Y:S02]  /*63e0*/  SHFL.IDX PT, R14, R5, RZ, 0x1e1f ;  /* 0x001e1fff050e7589 */ /* 0x00012400000e0000 */
.L_x_16136:
        /* <DEDUP_REMOVED lines=14> */
[----:B------:R-:W2:Y:S01]  /*64d0*/  LDL.64 R30, [R1+0x8] ;  /* 0x00000800011e7983 */ /* 0x000ea20000100a00 */
[----:B------:R-:W-:-:S03]  /*64e0*/  ULDC UR4, c[0x0][0x3f4] ;  /* 0x0000fd0000047ab9 */ /* 0x000fc60000000800 */
[----:B------:R-:W3:Y:S01]  /*64f0*/  LDL R15, [R1+0x1c] ;  /* 0x00001c00010f7983 */ /* 0x000ee20000100800 */
[----:B------:R-:W-:Y:S02]  /*6500*/  CS2R R10, SRZ ;  /* 0x00000000000a7805 */ /* 0x000fe4000001ff00 */
[----:B------:R-:W-:Y:S02]  /*6510*/  CS2R R20, SRZ ;  /* 0x0000000000147805 */ /* 0x000fe4000001ff00 */
[----:B------:R-:W-:Y:S02]  /*6520*/  CS2R R12, SRZ ;  /* 0x00000000000c7805 */ /* 0x000fe4000001ff00 */
[----:B--2---:R-:W-:Y:S02]  /*6530*/  ISETP.GE.AND P4, PT, R30, UR4, PT ;  /* 0x000000041e007c0c */ /* 0x004fe4000bf86270 */
[----:B---3--:R-:W-:Y:S02]  /*6540*/  ISETP.GE.AND P5, PT, R15, UR4, PT ;  /* 0x000000040f007c0c */ /* 0x008fe4000bfa6270 */
[----:B------:R-:W-:-:S09]  /*6550*/  SHF.R.S32.HI R9, RZ, 0x1f, R15 ;  /* 0x0000001fff097819 */ /* 0x000fd2000001140f */
[CC--:B------:R-:W-:Y:S02]  /*6560*/  @!P4 IADD3 R6, P0, R30.reuse, R3.reuse, RZ ;  /* 0x000000031e06c210 */ /* 0x0c0fe40007f1e0ff */
[C---:B------:R-:W-:Y:S02]  /*6570*/  @!P5 IADD3 R26, P2, R15.reuse, R3, RZ ;  /* 0x000000030f1ad210 */ /* 0x040fe40007f5e0ff */
[----:B------:R-:W-:Y:S02]  /*6580*/  @!P4 SHF.R.S32.HI R3, RZ, 0x1f, R30 ;  /* 0x0000001fff03c819 */ /* 0x000fe4000001141e */
[-C--:B----4-:R-:W-:Y:S01]  /*6590*/  @!P4 IADD3 R30, P1, R30, R14.reuse, RZ ;  /* 0x0000000e1e1ec210 */ /* 0x090fe20007f3e0ff */
[C---:B-1----:R-:W-:Y:S01]  /*65a0*/  @!P5 IMAD.X R27, R0.reuse, 0x1, R9, P2 ;  /* 0x00000001001bd824 */ /* 0x042fe200010e0609 */
[----:B------:R-:W-:Y:S01]  /*65b0*/  @!P5 IADD3 R14, P3, R15, R14, RZ ;  /* 0x0000000e0f0ed210 */ /* 0x000fe20007f7e0ff */
[--C-:B------:R-:W-:Y:S02]  /*65c0*/  @!P4 IMAD.X R7, R0, 0x1, R3.reuse, P0 ;  /* 0x000000010007c824 */ /* 0x100fe400000e0603 */
[C---:B------:R-:W-:Y:S01]  /*65d0*/  @!P4 IMAD.X R31, R4.reuse, 0x1, R3, P1 ;  /* 0x00000001041fc824 */ /* 0x040fe200008e0603 */
[----:B------:R0:W5:Y:S01]  /*65e0*/  @!P5 LD.E.64 R10, desc[UR40][R26.64] ;  /* 0x000000281a0ad980 */ /* 0x000162000c101b00 */
[----:B------:R-:W-:Y:S01]  /*65f0*/  @!P5 IMAD.X R15, R4, 0x1, R9, P3 ;  /* 0x00000001040fd824 */ /* 0x000fe200018e0609 */
[----:B------:R-:W-:-:S02]  /*6600*/  CS2R R8, SRZ ;  /* 0x0000000000087805 */ /* 0x000fc4000001ff00 */
[----:B------:R0:W5:Y:S04]  /*6610*/  @!P4 LD.E.64 R20, desc[UR40][R6.64] ;  /* 0x000000280614c980 */ /* 0x000168000c101b00 */
[----:B------:R0:W5:Y:S04]  /*6620*/  @!P5 LD.E.64 R8, desc[UR40][R14.64] ;  /* 0x000000280e08d980 */ /* 0x000168000c101b00 */
[----:B------:R0:W5:Y:S02]  /*6630*/  @!P4 LD.E.64 R12, desc[UR40][R30.64] ;  /* 0x000000281e0cc980 */ /* 0x000164000c101b00 */
.L_x_15914:
[----:B------:R-:W-:Y:S05]  /*6640*/  BSYNC B1 ;  /* 0x0000000000017941 */ /* 0x000fea0003800000 */
.L_x_15913:
[----:B------:R-:W2:Y:S01]  /*6650*/  SYNCS.PHASECHK.TRANS64.TRYWAIT P0, [R18+URZ+0x13200], R5 ;  /* 0x01320005120075a7 */ /* 0x000ea2000800017f */
[----:B------:R-:W-:Y:S01]  /*6660*/  IMAD R25, R25, -0xc0, R24 ;  /* 0xffffff4019197824 */ /* 0x000fe200078e0218 */
[----:B------:R-:W-:Y:S04]  /*6670*/  BSSY B1, `(.L_x_15915) ;  /* 0x0000004000017945 */ /* 0x000fe80003800000 */
[----:B------:R-:W-:-:S04]  /*6680*/  VIMNMX R25, R25, 0xc0, PT ;  /* 0x000000c019197848 */ /* 0x000fc80003fe0100 */
[----:B------:R-:W-:Y:S01]  /*6690*/  ISETP.GE.AND P1, PT, R32, R25, PT ;  /* 0x000000192000720c */ /* 0x000fe20003f26270 */
[----:B--2---:R-:W-:-:S12]  /*66a0*/  @!P0 BRA `(.L_x_15916) ;  /* 0x00000184009c8947 */ /* 0x004fd80003800000 */
.L_x_16137:
[----:B------:R-:W-:Y:S05]  /*66b0*/  BSYNC B1 ;  /* 0x0000000000017941 */ /* 0x000fea0003800000 */
.L_x_15915:
[----:B------:R-:W-:Y:S05]  /*66c0*/  @P1 BRA `(.L_x_15917) ;  /* 0x0000002400101947 */ /* 0x000fea0003800000 */
[----:B0-----:R-:W2:Y:S01]  /*66d0*/  LDL.64 R6, [R1+0x8] ;  /* 0x0000080001067983 */ /* 0x001ea20000100a00 */
[----:B-1----:R-:W2:Y:S03]  /*66e0*/  LDC R0, c[0x0][0x3f4] ;  /* 0x0000fd00ff007b82 */ /* 0x002ea60000000800 */
[----:B------:R-:W3:Y:S04]  /*66f0*/  LDL R3, [R1+0x1c] ;  /* 0x00001c0001037983 */ /* 0x000ee80000100800 */
[----:B------:R0:W5:Y:S01]  /*6700*/  LDL R37, [R1+0x20] ;  /* 0x0000200001257983 */ /* 0x0001620000100800 */
[----:B------:R-:W-:Y:S01]  /*6710*/  BSSY B1, `(.L_x_15918) ;  /* 0x000007b000017945 */ /* 0x000fe20003800000 */
[----:B--2---:R-:W-:-:S02]  /*6720*/  ISETP.GE.AND P0, PT, R6, R0, PT ;  /* 0x000000000600720c */ /* 0x004fc40003f06270 */
[----:B---3--:R-:W-:-:S11]  /*6730*/  ISETP.GE.AND P1, PT, R3, R0, PT ;  /* 0x000000000300720c */ /* 0x008fd60003f26270 */
[----:B0-----:R-:W-:Y:S05]  /*6740*/  @P0 BRA `(.L_x_15919) ;  /* 0x0000000400dc0947 */ /* 0x001fea0003800000 */
[----:B-----5:R-:W-:Y:S01]  /*6750*/  IMAD.IADD R0, R18, 0x1, R37 ;  /* 0x0000000112007824 */ /* 0x020fe200078e0225 */
[----:B----4-:R-:W-:Y:S02]  /*6760*/  SHF.R.U32.HI R14, RZ, 0x8, R20 ;  /* 0x00000008ff0e7819 */ /* 0x010fe40000011614 */
[----:B------:R-:W-:Y:S02]  /*6770*/  LOP3.LUT R3, R20, 0xff, RZ, 0xc0, !PT ;  /* 0x000000ff14037812 */ /* 0x000fe400078ec0ff */
[----:B------:R-:W0:Y:S01]  /*6780*/  LDS.128 R4, [R0+0xb000] ;  /* 0x00b0000000047984 */ /* 0x000e220000000c00 */
[----:B------:R-:W-:Y:S02]  /*6790*/  LOP3.LUT R14, R14, 0xff, RZ, 0xc0, !PT ;  /* 0x000000ff0e0e7812 */ /* 0x000fe400078ec0ff */
[----:B------:R-:W-:Y:S02]  /*67a0*/  SHF.R.U32.HI R24, RZ, 0x8, R21 ;  /* 0x00000008ff187819 */ /* 0x000fe40000011615 */
[----:B------:R-:W-:-:S02]  /*67b0*/  SHF.R.U32.HI R27, RZ, 0x8, R13 ;  /* 0x00000008ff1b7819 */ /* 0x000fc4000001160d */
[----:B------:R-:W-:Y:S02]  /*67c0*/  PRMT R3, R14, 0x7604, R3 ;  /* 0x000076040e037816 */ /* 0x000fe40000000003 */
[----:B------:R-:W-:Y:S02]  /*67d0*/  LOP3.LUT R15, R21, 0xff, RZ, 0xc0, !PT ;  /* 0x000000ff150f7812 */ /* 0x000fe400078ec0ff */
[----:B------:R-:W-:Y:S02]  /*67e0*/  LOP3.LUT R24, R24, 0xff, RZ, 0xc0, !PT ;  /* 0x000000ff18187812 */ /* 0x000fe400078ec0ff */
[----:B------:R-:W-:Y:S02]  /*67f0*/  SHF.R.U32.HI R30, RZ, 0x10, R21 ;  /* 0x00000010ff1e7819 */ /* 0x000fe40000011615 */
[----:B------:R-:W-:Y:S02]  /*6800*/  SHF.R.U32.HI R14, RZ, 0x8, R12 ;  /* 0x00000008ff0e7819 */ /* 0x000fe4000001160c */
[----:B------:R-:W-:-:S02]  /*6810*/  LOP3.LUT R26, R13, 0xff, RZ, 0xc0, !PT ;  /* 0x000000ff0d1a7812 */ /* 0x000fc400078ec0ff */
[----:B------:R-:W-:Y:S02]  /*6820*/  LOP3.LUT R27, R27, 0xff, RZ, 0xc0, !PT ;  /* 0x000000ff1b1b7812 */ /* 0x000fe400078ec0ff */
[----:B------:R-:W-:Y:S02]  /*6830*/  SHF.R.U32.HI R29, RZ, 0x10, R13 ;  /* 0x00000010ff1d7819 */ /* 0x000fe4000001160d */
[----:B------:R-:W-:Y:S02]  /*6840*/  PRMT R15, R24, 0x7604, R15 ;  /* 0x00007604180f7816 */ /* 0x000fe4000000000f */
[----:B------:R-:W-:Y:S01]  /*6850*/  LOP3.LUT R25, R14, 0xff, RZ, 0xc0, !PT ;  /* 0x000000ff0e197812 */ /* 0x000fe200078ec0ff */
[----:B------:R-:W-:Y:S01]  /*6860*/  IMAD.U32 R14, R30, 0x10000, RZ ;  /* 0x000100001e0e7824 */ /* 0x000fe200078e00ff */
[----:B------:R-:W-:Y:S02]  /*6870*/  LOP3.LUT R24, R12, 0xff, RZ, 0xc0, !PT ;  /* 0x000000ff0c187812 */ /* 0x000fe400078ec0ff */
[----:B------:R-:W-:-:S02]  /*6880*/  PRMT R26, R27, 0x7604, R26 ;  /* 0x000076041b1a7816 */ /* 0x000fc4000000001a */
[----:B------:R-:W-:Y:S02]  /*6890*/  SHF.L.U32 R29, R29, 0x10, RZ ;  /* 0x000000101d1d7819 */ /* 0x000fe400000006ff */
[----:B------:R-:W-:Y:S02]  /*68a0*/  PRMT R27, R25, 0x7604, R24 ;  /* 0x00007604191b7816 */ /* 0x000fe40000000018 */
[----:B------:R-:W-:Y:S02]  /*68b0*/  LOP3.LUT R25, R15, 0xff0000, R14, 0xf8, !PT ;  /* 0x00ff00000f197812 */ /* 0x000fe400078ef80e */
[----:B------:R-:W-:Y:S02]  /*68c0*/  LOP3.LUT R29, R26, 0xff0000, R29, 0xf8, !PT ;  /* 0x00ff00001a1d7812 */ /* 0x000fe400078ef81d */
[----:B------:R-:W-:Y:S02]  /*68d0*/  LOP3.LUT R25, R25, 0xff000000, R21, 0xf8, !PT ;  /* 0xff00000019197812 */ /* 0x000fe400078ef815 */
[----:B------:R-:W-:-:S02]  /*68e0*/  LOP3.LUT R29, R29, 0xff000000, R13, 0xf8, !PT ;  /* 0xff0000001d1d7812 */ /* 0x000fc400078ef80d */
[----:B------:R-:W-:Y:S02]  /*68f0*/  LOP3.LUT R15, R3, 0xff0000, R20, 0xf8, !PT ;  /* 0x00ff0000030f7812 */ /* 0x000fe400078ef814 */
        /* <DEDUP_REMOVED lines=71> */
[--C-:B------:R-:W-:Y:S02]  /*6d70*/  HADD2.F32 R3, -RZ, R7.reuse.H1_H1 ;  /* 0x30000007ff037230 */ /* 0x100fe40000004100 */
[C---:B------:R-:W-:Y:S01]  /*6d80*/  FMUL.FTZ R25, R4.reuse, R13 ;  /* 0x0000000d04197220 */ /* 0x040fe20000410000 */
        /* <DEDUP_REMOVED lines=19> */
.L_x_15919:
[----:B------:R-:W-:Y:S05]  /*6ec0*/  BSYNC B1 ;  /* 0x0000000000017941 */ /* 0x000fea0003800000 */
.L_x_15918:
[----:B------:R-:W-:Y:S05]  /*6ed0*/  @P1 BRA `(.L_x_15917) ;  /* 0x0000001c000c1947 */ /* 0x000fea0003800000 */
[----:B0-----:R-:W2:Y:S01]  /*6ee0*/  LDL R0, [R1+0x80] ;  /* 0x0000800001007983 */ /* 0x001ea20000100800 */
[----:B-----5:R-:W-:Y:S01]  /*6ef0*/  IMAD.IADD R3, R18, 0x1, R37 ;  /* 0x0000000112037824 */ /* 0x020fe200078e0225 */
[----:B------:R-:W-:Y:S02]  /*6f00*/  SHF.R.U32.HI R13, RZ, 0x8, R11 ;  /* 0x00000008ff0d7819 */ /* 0x000fe4000001160b */
[----:B------:R-:W-:Y:S02]  /*6f10*/  SHF.R.U32.HI R24, RZ, 0x8, R9 ;  /* 0x00000008ff187819 */ /* 0x000fe40000011609 */
[----:B------:R-:W-:Y:S02]  /*6f20*/  SHF.R.U32.HI R15, RZ, 0x8, R8 ;  /* 0x00000008ff0f7819 */ /* 0x000fe40000011608 */
[----:B----4-:R-:W-:Y:S02]  /*6f30*/  LOP3.LUT R14, R11, 0xff, RZ, 0xc0, !PT ;  /* 0x000000ff0b0e7812 */ /* 0x010fe400078ec0ff */
        /* <DEDUP_REMOVED lines=23> */
[--C-:B------:R-:W-:Y:S02]  /*70b0*/  HADD2.F32 R24, -RZ, R20.reuse.H1_H1 ;  /* 0x30000014ff187230 */ /* 0x100fe40000004100 */
[----:B------:R-:W-:Y:S01]  /*70c0*/  HADD2.F32 R20, -RZ, R20.H0_H0 ;  /* 0x20000014ff147230 */ /* 0x000fe20000004100 */
[----:B--2---:R-:W-:Y:S01]  /*70d0*/  LOP3.LUT P0, RZ, R0, 0x2, RZ, 0xc0, !PT ;  /* 0x0000000200ff7812 */ /* 0x004fe2000780c0ff */
        /* <DEDUP_REMOVED lines=20> */
[-C--:B------:R-:W-:Y:S02]  /*7220*/  F2FP.F16.E4M3.UNPACK_B R7, R5.reuse ;  /* 0x00000005ff07723e */ /* 0x080fe400020006ff */
        /* <DEDUP_REMOVED lines=75> */
.L_x_15911:
[----:B------:R-:W0:Y:S01]  /*76e0*/  LDC R9, c[0x0][0x448] ;  /* 0x00011200ff097b82 */ /* 0x000e220000000800 */
[----:B------:R-:W-:Y:S01]  /*76f0*/  ULDC.64 UR4, c[0x0][0x3f8] ;  /* 0x0000fe0000047ab9 */ /* 0x000fe20000000a00 */
[----:B------:R-:W-:Y:S01]  /*7700*/  MOV R7, R33 ;  /* 0x0000002100077202 */ /* 0x000fe20000000f00 */
        /* <DEDUP_REMOVED lines=26> */
[----:B------:R-:W2:Y:S04]  /*78b0*/  SHFL.IDX PT, R21, R21, RZ, 0x1e1f ;  /* 0x001e1fff15157589 */ /* 0x000ea800000e0000 */
[----:B------:R-:W3:Y:S04]  /*78c0*/  SHFL.IDX PT, R27, R27, RZ, 0x1e1f ;  /* 0x001e1fff1b1b7589 */ /* 0x000ee800000e0000 */
[----:B------:R0:W4:Y:S02]  /*78d0*/  SHFL.IDX PT, R14, R0, RZ, 0x1e1f ;  /* 0x001e1fff000e7589 */ /* 0x00012400000e0000 */
.L_x_16143:
[----:B0-----:R-:W5:Y:S01]  /*78e0*/  LDL R0, [R1+0x2c] ;  /* 0x00002c0001007983 */ /* 0x001f620000100800 */
[----:B------:R-:W0:Y:S03]  /*78f0*/  LDC R31, c[0x0][0x3f4] ;  /* 0x0000fd00ff1f7b82 */ /* 0x000e260000000800 */
[----:B------:R-:W2:Y:S01]  /*7900*/  LDL R5, [R1+0x64] ;  /* 0x0000640001057983 */ /* 0x000ea20000100800 */
[----:B------:R-:W-:Y:S01]  /*7910*/  BSSY B1, `(.L_x_15921) ;  /* 0x0000016000017945 */ /* 0x000fe20003800000 */
[----:B------:R-:W-:Y:S01]  /*7920*/  CS2R R6, SRZ ;  /* 0x0000000000067805 */ /* 0x000fe2000001ff00 */
[----:B-----5:R-:W-:Y:S01]  /*7930*/  IMAD R0, R0, R9, RZ ;  /* 0x0000000900007224 */ /* 0x020fe200078e02ff */
[----:B------:R-:W-:Y:S02]  /*7940*/  CS2R R8, SRZ ;  /* 0x0000000000087805 */ /* 0x000fe4000001ff00 */
[----:B--2---:R-:W-:-:S02]  /*7950*/  LEA.HI R4, R5, R5, RZ, 0x1 ;  /* 0x0000000505047211 */ /* 0x004fc400078f08ff */
[----:B------:R-:W-:Y:S02]  /*7960*/  ISETP.GE.AND P0, PT, R10, R0, PT ;  /* 0x000000000a00720c */ /* 0x000fe40003f06270 */
[----:B------:R-:W-:Y:S02]  /*7970*/  CS2R R10, SRZ ;  /* 0x00000000000a7805 */ /* 0x000fe4000001ff00 */
[----:B------:R-:W-:-:S05]  /*7980*/  LOP3.LUT R4, R4, 0xfffffffe, RZ, 0xc0, !PT ;  /* 0xfffffffe04047812 */ /* 0x000fca00078ec0ff */
[----:B------:R-:W-:Y:S01]  /*7990*/  IMAD.IADD R29, R5, 0x1, -R4 ;  /* 0x00000001051d7824 */ /* 0x000fe200078e0a04 */
[----:B------:R-:W-:-:S04]  /*79a0*/  CS2R R4, SRZ ;  /* 0x0000000000047805 */ /* 0x000fc8000001ff00 */
        /* <DEDUP_REMOVED lines=12> */
.L_x_15922:
[----:B------:R-:W-:Y:S05]  /*7a70*/  BSYNC B1 ;  /* 0x0000000000017941 */ /* 0x000fea0003800000 */
.L_x_15921:
[----:B-1----:R-:W1:Y:S01]  /*7a80*/  S2R R3, SR_TID.X ;  /* 0x0000000000037919 */ /* 0x002e620000002100 */
[----:B------:R-:W2:Y:S01]  /*7a90*/  SYNCS.PHASECHK.TRANS64.TRYWAIT P1, [R18+URZ+0x13200], R29 ;  /* 0x0132001d120075a7 */ /* 0x000ea2000802017f */
[----:B------:R-:W-:Y:S01]  /*7aa0*/  IMAD R25, R25, -0xc0, R0 ;  /* 0xffffff4019197824 */ /* 0x000fe200078e0200 */
[----:B------:R-:W-:Y:S01]  /*7ab0*/  ISETP.GE.AND P0, PT, R16, R31, PT ;  /* 0x0000001f1000720c */ /* 0x000fe20003f06270 */
[----:B------:R-:W-:Y:S03]  /*7ac0*/  BSSY B1, `(.L_x_15923) ;  /* 0x0000007000017945 */ /* 0x000fe60003800000 */
[----:B------:R-:W-:Y:S01]  /*7ad0*/  VIMNMX R25, R25, 0xc0, PT ;  /* 0x000000c019197848 */ /* 0x000fe20003fe0100 */
[----:B-1----:R-:W-:-:S05]  /*7ae0*/  VIADD R3, R3, 0xffffff80 ;  /* 0xffffff8003037836 */ /* 0x002fca0000000000 */
[----:B------:R-:W-:-:S04]  /*7af0*/  LEA.HI R3, R3, R3, RZ, 0x1 ;  /* 0x0000000303037211 */ /* 0x000fc800078f08ff */
[----:B------:R-:W-:-:S04]  /*7b00*/  SHF.R.S32.HI R3, RZ, 0x1, R3 ;  /* 0x00000001ff037819 */ /* 0x000fc80000011403 */
[----:B------:R-:W-:Y:S01]  /*7b10*/  ISETP.GE.OR P0, PT, R3, R25, P0 ;  /* 0x000000190300720c */ /* 0x000fe20000706670 */
[----:B--2---:R-:W-:-:S12]  /*7b20*/  @!P1 BRA `(.L_x_15924) ;  /* 0x0000017000fc9947 */ /* 0x004fd80003800000 */
.L_x_16144:
[----:B------:R-:W-:Y:S05]  /*7b30*/  BSYNC B1 ;  /* 0x0000000000017941 */ /* 0x000fea0003800000 */
.L_x_15923:
[----:B------:R-:W-:Y:S05]  /*7b40*/  @P0 BRA `(.L_x_15917) ;  /* 0x0000000c00f00947 */ /* 0x000fea0003800000 */
[----:B------:R-:W2:Y:S04]  /*7b50*/  LDL R39, [R1+0x40] ;  /* 0x0000400001277983 */ /* 0x000ea80000100800 */
[----:B------:R-:W2:Y:S04]  /*7b60*/  LDL R35, [R1+0x44] ;  /* 0x0000440001237983 */ /* 0x000ea80000100800 */
[----:B------:R-:W2:Y:S04]  /*7b70*/  LDL R37, [R1+0x48] ;  /* 0x0000480001257983 */ /* 0x000ea80000100800 */
[----:B------:R-:W2:Y:S01]  /*7b80*/  LDL R52, [R1+0x94] ;  /* 0x0000940001347983 */ /* 0x000ea20000100800 */
        /* <DEDUP_REMOVED lines=12> */
[----:B------:R-:W-:Y:S02]  /*7c50*/  SHF.R.U32.HI R21, RZ, 0x8, R4 ;  /* 0x00000008ff157819 */ /* 0x000fe40000011604 */
[----:B------:R-:W-:-:S02]  /*7c60*/  PRMT R32, R3, 0x7604, R12 ;  /* 0x0000760403207816 */ /* 0x000fc4000000000c */
[----:B------:R-:W-:Y:S02]  /*7c70*/  LOP3.LUT R24, R4, 0xff, RZ, 0xc0, !PT ;  /* 0x000000ff04187812 */ /* 0x000fe400078ec0ff */
[----:B------:R-:W-:Y:S02]  /*7c80*/  LOP3.LUT R21, R21, 0xff, RZ, 0xc0, !PT ;  /* 0x000000ff15157812 */ /* 0x000fe400078ec0ff */
[----:B------:R-:W-:Y:S02]  /*7c90*/  SHF.R.U32.HI R3, RZ, 0x8, R6 ;  /* 0x00000008ff037819 */ /* 0x000fe40000011606 */
[----:B------:R-:W-:Y:S02]  /*7ca0*/  PRMT R33, R21, 0x7604, R24 ;  /* 0x0000760415217816 */ /* 0x000fe40000000018 */
[----:B---3--:R-:W-:Y:S02]  /*7cb0*/  SHF.R.U32.HI R27, RZ, 0x8, R7 ;  /* 0x00000008ff1b7819 */ /* 0x008fe40000011607 */
[----:B------:R-:W-:-:S02]  /*7cc0*/  LOP3.LUT R25, R3, 0xff, RZ, 0xc0, !PT ;  /* 0x000000ff03197812 */ /* 0x000fc400078ec0ff */
[----:B----4-:R-:W-:Y:S02]  /*7cd0*/  SHF.R.U32.HI R14, RZ, 0x8, R11 ;  /* 0x00000008ff0e7819 */ /* 0x010fe4000001160b */
[----:B------:R-:W-:Y:S02]  /*7ce0*/  SHF.R.U32.HI R21, RZ, 0x8, R5 ;  /* 0x00000008ff157819 */ /* 0x000fe40000011605 */
[----:B------:R-:W-:Y:S02]  /*7cf0*/  LOP3.LUT R24, R5, 0xff, RZ, 0xc0, !PT ;  /* 0x000000ff05187812 */ /* 0x000fe400078ec0ff */
        /* <DEDUP_REMOVED lines=8> */
[----:B------:R-:W-:-:S02]  /*7d80*/  PRMT R34, R14, 0x7604, R15 ;  /* 0x000076040e227816 */ /* 0x000fc4000000000f */
[----:B-1----:R-:W-:Y:S02]  /*7d90*/  SHF.R.U32.HI R29, RZ, 0x10, R10 ;  /* 0x00000010ff1d7819 */ /* 0x002fe4000001160a */
[----:B------:R-:W-:Y:S02]  /*7da0*/  SHF.R.U32.HI R31, RZ, 0x10, R11 ;  /* 0x00000010ff1f7819 */ /* 0x000fe4000001160b */
[----:B------:R-:W-:Y:S02]  /*7db0*/  LOP3.LUT R29, R29, 0xff, RZ, 0xc0, !PT ;  /* 0x000000ff1d1d7812 */ /* 0x000fe400078ec0ff */
[----:B------:R-:W-:Y:S02]  /*7dc0*/  LOP3.LUT R31, R31, 0xff, RZ, 0xc0, !PT ;  /* 0x000000ff1f1f7812 */ /* 0x000fe400078ec0ff */
[----:B------:R-:W-:Y:S02]  /*7dd0*/  PRMT R29, R29, 0x7054, R32 ;  /* 0x000070541d1d7816 */ /* 0x000fe40000000020 */
[----:B------:R-:W-:-:S02]  /*7de0*/  SHF.R.U32.HI R32, RZ, 0x10, R6 ;  /* 0x00000010ff207819 */ /* 0x000fc40000011606 */
[----:B------:R-:W-:Y:S02]  /*7df0*/  PRMT R31, R31, 0x7054, R34 ;  /* 0x000070541f1f7816 */ /* 0x000fe40000000022 */
[----:B------:R-:W-:Y:S02]  /*7e00*/  LOP3.LUT R32, R32, 0xff, RZ, 0xc0, !PT ;  /* 0x000000ff20207812 */ /* 0x000fe400078ec0ff */
[----:B------:R-:W-:Y:S02]  /*7e10*/  SHF.R.U32.HI R34, RZ, 0x10, R7 ;  /* 0x00000010ff227819 */ /* 0x000fe40000011607 */
[----:B------:R-:W-:Y:S02]  /*7e20*/  PRMT R41, R32, 0x7054, R41 ;  /* 0x0000705420297816 */ /* 0x000fe40000000029 */
[----:B------:R-:W-:-:S04]  /*7e30*/  LOP3.LUT R34, R34, 0xff, RZ, 0xc0, !PT ;  /* 0x000000ff22227812 */ /* 0x000fc800078ec0ff */
[----:B------:R-:W-:-:S04]  /*7e40*/  PRMT R43, R34, 0x7054, R43 ;  /* 0x00007054222b7816 */ /* 0x000fc8000000002b */
[----:B------:R-:W-:Y:S02]  /*7e50*/  LOP3.LUT R43, R43, 0xff000000, R7, 0xf8, !PT ;  /* 0xff0000002b2b7812 */ /* 0x000fe400078ef807 */
[----:B--2---:R-:W-:-:S04]  /*7e60*/  LOP3.LUT R0, R39, 0x30, R0, 0xf8, !PT ;  /* 0x0000003027007812 */ /* 0x004fc800078ef800 */
[----:B------:R-:W-:Y:S02]  /*7e70*/  LOP3.LUT R3, R0, R35, RZ, 0x3c, !PT ;  /* 0x0000002300037212 */ /* 0x000fe400078e3cff */
[----:B------:R-:W-:Y:S02]  /*7e80*/  PRMT R35, R21, 0x7604, R24 ;  /* 0x0000760415237816 */ /* 0x000fe40000000018 */
[----:B------:R-:W-:Y:S02]  /*7e90*/  IADD3 R0, R18, R37, R3 ;  /* 0x0000002512007210 */ /* 0x000fe40007ffe003 */
[----:B------:R-:W-:Y:S01]  /*7ea0*/  SHF.R.U32.HI R21, RZ, 0x10, R9 ;  /* 0x00000010ff157819 */ /* 0x000fe20000011609 */
[----:B------:R-:W0:Y:S01]  /*7eb0*/  LDS.128 R12, [R52+0xb000] ;  /* 0x00b00000340c7984 */ /* 0x000e220000000c00 */
[----:B------:R-:W-:Y:S02]  /*7ec0*/  SHF.R.U32.HI R3, RZ, 0x10, R8 ;  /* 0x00000010ff037819 */ /* 0x000fe40000011608 */
[----:B------:R-:W-:Y:S01]  /*7ed0*/  LOP3.LUT R21, R21, 0xff, RZ, 0xc0, !PT ;  /* 0x000000ff15157812 */ /* 0x000fe200078ec0ff */
[----:B------:R-:W1:Y:S01]  /*7ee0*/  LDS.128 R24, [R0+0xb000] ;  /* 0x00b0000000187984 */ /* 0x000e620000000c00 */
[----:B------:R-:W-:-:S02]  /*7ef0*/  LOP3.LUT R3, R3, 0xff, RZ, 0xc0, !PT ;  /* 0x000000ff03037812 */ /* 0x000fc400078ec0ff */
[----:B------:R-:W-:Y:S02]  /*7f00*/  PRMT R21, R21, 0x7054, R30 ;  /* 0x0000705415157816 */ /* 0x000fe4000000001e */
[----:B------:R-:W-:Y:S02]  /*7f10*/  SHF.R.U32.HI R30, RZ, 0x10, R5 ;  /* 0x00000010ff1e7819 */ /* 0x000fe40000011605 */
[----:B------:R-:W-:Y:S02]  /*7f20*/  PRMT R3, R3, 0x7054, R20 ;  /* 0x0000705403037816 */ /* 0x000fe40000000014 */
[----:B------:R-:W-:Y:S02]  /*7f30*/  LOP3.LUT R30, R30, 0xff, RZ, 0xc0, !PT ;  /* 0x000000ff1e1e7812 */ /* 0x000fe400078ec0ff */
[----:B------:R-:W-:Y:S02]  /*7f40*/  SHF.R.U32.HI R20, RZ, 0x10, R4 ;  /* 0x00000010ff147819 */ /* 0x000fe40000011604 */
[----:B------:R-:W-:-:S02]  /*7f50*/  PRMT R39, R30, 0x7054, R35 ;  /* 0x000070541e277816 */ /* 0x000fc40000000023 */
[----:B------:R-:W-:Y:S02]  /*7f60*/  LOP3.LUT R20, R20, 0xff, RZ, 0xc0, !PT ;  /* 0x000000ff14147812 */ /* 0x000fe400078ec0ff */
[----:B------:R-:W-:Y:S02]  /*7f70*/  LOP3.LUT R39, R39, 0xff000000, R5, 0xf8, !PT ;  /* 0xff00000027277812 */ /* 0x000fe400078ef805 */
[----:B------:R-:W-:Y:S02]  /*7f80*/  PRMT R37, R20, 0x7054, R33 ;  /* 0x0000705414257816 */ /* 0x000fe40000000021 */
[----:B------:R-:W-:Y:S02]  /*7f90*/  LOP3.LUT R8, R3, 0xff000000, R8, 0xf8, !PT ;  /* 0xff00000003087812 */ /* 0x000fe400078ef808 */
[----:B------:R-:W-:Y:S02]  /*7fa0*/  LOP3.LUT R33, R21, 0xff000000, R9, 0xf8, !PT ;  /* 0xff00000015217812 */ /* 0x000fe400078ef809 */
[----:B------:R-:W-:-:S02]  /*7fb0*/  LOP3.LUT R35, R31, 0xff000000, R11, 0xf8, !PT ;  /* 0xff0000001f237812 */ /* 0x000fc400078ef80b */
[----:B------:R-:W-:Y:S02]  /*7fc0*/  LOP3.LUT R3, R29, 0xff000000, R10, 0xf8, !PT ;  /* 0xff0000001d037812 */ /* 0x000fe400078ef80a */
[-C--:B------:R-:W-:Y:S02]  /*7fd0*/  F2FP.F16.E4M3.UNPACK_B R38, R39.reuse ;  /* 0x00000027ff26723e */ /* 0x080fe400020006ff */
[----:B------:R-:W-:Y:S02]  /*7fe0*/  LOP3.LUT R20, R37, 0xff000000, R4, 0xf8, !PT ;  /* 0xff00000025147812 */ /* 0x000fe400078ef804 */
[----:B------:R-:W-:Y:S01]  /*7ff0*/  LOP3.LUT R4, R41, 0xff000000, R6, 0xf8, !PT ;  /* 0xff00000029047812 */ /* 0x000fe200078ef806 */
[--C-:B------:R-:W-:Y:S01]  /*8000*/  HADD2.F32 R40, -RZ, R38.reuse.H0_H0 ;  /* 0x20000026ff287230 */ /* 0x100fe20000004100 */
[----:B------:R-:W-:Y:S01]  /*8010*/  F2FP.F16.E4M3.UNPACK_B R39, R39.H1 ;  /* 0x00000027ff27723e */ /* 0x000fe200030006ff */
[----:B------:R-:W-:Y:S01]  /*8020*/  HADD2.F32 R38, -RZ, R38.H1_H1 ;  /* 0x30000026ff267230 */ /* 0x000fe20000004100 */
[----:B0-----:R-:W-:-:S02]  /*8030*/  F2FP.F16.E4M3.UNPACK_B R10, R13 ;  /* 0x0000000dff0a723e */ /* 0x001fc400020006ff */
[----:B------:R-:W-:Y:S02]  /*8040*/  F2FP.F16.E4M3.UNPACK_B R30, R13.H1 ;  /* 0x0000000dff1e723e */ /* 0x000fe400030006ff */
[----:B-1----:R-:W-:Y:S01]  /*8050*/  F2FP.F16.E4M3.UNPACK_B R11, R25 ;  /* 0x00000019ff0b723e */ /* 0x002fe200020006ff */
[--C-:B------:R-:W-:Y:S01]  /*8060*/  HADD2.F32 R9, -RZ, R10.reuse.H0_H0 ;  /* 0x2000000aff097230 */ /* 0x100fe20000004100 */
[-C--:B------:R-:W-:Y:S01]  /*8070*/  F2FP.F16.E4M3.UNPACK_B R13, R12.reuse ;  /* 0x0000000cff0d723e */ /* 0x080fe200020006ff */
[----:B------:R-:W-:Y:S01]  /*8080*/  HADD2.F32 R10, -RZ, R10.H1_H1 ;  /* 0x3000000aff0a7230 */ /* 0x000fe20000004100 */
[----:B------:R-:W-:Y:S01]  /*8090*/  F2FP.F16.E4M3.UNPACK_B R29, R12.H1 ;  /* 0x0000000cff1d723e */ /* 0x000fe200030006ff */
[--C-:B------:R-:W-:Y:S01]  /*80a0*/  HADD2.F32 R6, -RZ, R11.reuse.H0_H0 ;  /* 0x2000000bff067230 */ /* 0x100fe20000004100 */
[----:B------:R-:W-:Y:S01]  /*80b0*/  F2FP.F16.E4M3.UNPACK_B R12, R33 ;  /* 0x00000021ff0c723e */ /* 0x000fe200020006ff */
[----:B------:R-:W-:Y:S01]  /*80c0*/  HADD2.F32 R11, -RZ, R11.H1_H1 ;  /* 0x3000000bff0b7230 */ /* 0x000fe20000004100 */
[----:B------:R-:W-:-:S02]  /*80d0*/  F2FP.F16.E4M3.UNPACK_B R32, R15 ;  /* 0x0000000fff20723e */ /* 0x000fc400020006ff */
[----:B------:R-:W-:Y:S01]  /*80e0*/  F2FP.F16.E4M3.UNPACK_B R36, R15.H1 ;  /* 0x0000000fff24723e */ /* 0x000fe200030006ff */
[--C-:B------:R-:W-:Y:S01]  /*80f0*/  HADD2.F32 R15, -RZ, R12.reuse.H0_H0 ;  /* 0x2000000cff0f7230 */ /* 0x100fe20000004100 */
[----:B------:R-:W-:Y:S01]  /*8100*/  F2FP.F16.E4M3.UNPACK_B R21, R24 ;  /* 0x00000018ff15723e */ /* 0x000fe200020006ff */
[----:B------:R-:W-:Y:S01]  /*8110*/  FMUL.FTZ R41, R11, R38 ;  /* 0x000000260b297220 */ /* 0x000fe20000410000 */
[----:B------:R-:W-:Y:S01]  /*8120*/  F2FP.F16.E4M3.UNPACK_B R31, R24.H1 ;  /* 0x00000018ff1f723e */ /* 0x000fe200030006ff */
[C---:B------:R-:W-:Y:S01]  /*8130*/  FMUL.FTZ R24, R6.reuse, R40 ;  /* 0x0000002806187220 */ /* 0x040fe20000410000 */
[-C--:B------:R-:W-:Y:S02]  /*8140*/  F2FP.F16.E4M3.UNPACK_B R34, R27.reuse ;  /* 0x0000001bff22723e */ /* 0x080fe400020006ff */
[----:B------:R-:W-:Y:S01]  /*8150*/  F2FP.F16.E4M3.UNPACK_B R37, R27.H1 ;  /* 0x0000001bff25723e */ /* 0x000fe200030006ff */
[----:B------:R-:W-:Y:S01]  /*8160*/  FMUL.FTZ R27, R6, R15 ;  /* 0x0000000f061b7220 */ /* 0x000fe20000410000 */
[----:B------:R-:W-:Y:S01]  /*8170*/  F2FP.F16.E4M3.UNPACK_B R25, R25.H1 ;  /* 0x00000019ff19723e */ /* 0x000fe200030006ff */
[----:B------:R-:W-:Y:S01]  /*8180*/  FFMA.FTZ R6, R9, R15, -R24 ;  /* 0x0000000f09067223 */ /* 0x000fe20000010818 */
[----:B------:R-:W-:Y:S01]  /*8190*/  F2FP.F16.E4M3.UNPACK_B R33, R33.H1 ;  /* 0x00000021ff21723e */ /* 0x000fe200030006ff */
[----:B------:R-:W-:-:S02]  /*81a0*/  HADD2.F32 R24, -RZ, R12.H1_H1 ;  /* 0x3000000cff187230 */ /* 0x000fc40000004100 */
[----:B------:R-:W-:Y:S01]  /*81b0*/  FFMA.FTZ R9, R9, R40, R27 ;  /* 0x0000002809097223 */ /* 0x000fe2000001001b */
[----:B------:R-:W-:Y:S01]  /*81c0*/  HADD2.F32 R40, -RZ, R39.H0_H0 ;  /* 0x20000027ff287230 */ /* 0x000fe20000004100 */
[----:B------:R-:W-:Y:S01]  /*81d0*/  F2FP.F16.E4M3.UNPACK_B R7, R26 ;  /* 0x0000001aff07723e */ /* 0x000fe200020006ff */
        /* <DEDUP_REMOVED lines=8> */
[----:B------:R-:W-:Y:S01]  /*8260*/  F2FP.F16.E4M3.UNPACK_B R41, R43 ;  /* 0x0000002bff29723e */ /* 0x000fe200020006ff */
[C---:B------:R-:W-:Y:S01]  /*8270*/  FFMA.FTZ R12, R15.reuse, R27, -R42 ;  /* 0x0000001b0f0c7223 */ /* 0x040fe2000001082a */
[----:B------:R-:W-:Y:S01]  /*8280*/  F2FP.F16.E4M3.UNPACK_B R38, R35 ;  /* 0x00000023ff26723e */ /* 0x000fe200020006ff */
[----:B------:R-:W-:Y:S01]  /*8290*/  FFMA.FTZ R15, R15, R40, R47 ;  /* 0x000000280f0f7223 */ /* 0x000fe2000001002f */
[----:B------:R-:W-:Y:S01]  /*82a0*/  HADD2.F32 R40, -RZ, R39.H1_H1 ;  /* 0x30000027ff287230 */ /* 0x000fe20000004100 */
[----:B------:R-:W-:Y:S01]  /*82b0*/  F2FP.F16.E4M3.UNPACK_B R26, R26.H1 ;  /* 0x0000001aff1a723e */ /* 0x000fe200030006ff */
[----:B------:R-:W-:Y:S01]  /*82c0*/  HADD2.F32 R42, -RZ, R41.H0_H0 ;  /* 0x20000029ff2a7230 */ /* 0x000fe20000004100 */
[-C--:B------:R-:W-:Y:S01]  /*82d0*/  F2FP.F16.E4M3.UNPACK_B R5, R14.reuse ;  /* 0x0000000eff05723e */ /* 0x080fe200020006ff */
[----:B------:R-:W-:Y:S01]  /*82e0*/  HADD2.F32 R27, -RZ, R34.H0_H0 ;  /* 0x20000022ff1b7230 */ /* 0x000fe20000004100 */
[----:B------:R-:W-:Y:S01]  /*82f0*/  F2FP.F16.E4M3.UNPACK_B R14, R14.H1 ;  /* 0x0000000eff0e723e */ /* 0x000fe200030006ff */
[----:B------:R-:W-:-:S02]  /*8300*/  HADD2.F32 R39, -RZ, R38.H0_H0 ;  /* 0x20000026ff277230 */ /* 0x000fc40000004100 */
[----:B------:R-:W-:Y:S02]  /*8310*/  HADD2.F32 R24, -RZ, R32.H0_H0 ;  /* 0x20000020ff187230 */ /* 0x000fe40000004100 */
[C---:B------:R-:W-:Y:S01]  /*8320*/  FMUL.FTZ R49, R27.reuse, R42 ;  /* 0x0000002a1b317220 */ /* 0x040fe20000410000 */
[----:B------:R-:W-:Y:S02]  /*8330*/  HADD2.F32 R25, -RZ, R25.H1_H1 ;  /* 0x30000019ff197230 */ /* 0x000fe40000004100 */
[-C--:B------:R-:W-:Y:S01]  /*8340*/  FMUL.FTZ R51, R27, R39.reuse ;  /* 0x000000271b337220 */ /* 0x080fe20000410000 */
[----:B------:R-:W-:Y:S02]  /*8350*/  HADD2.F32 R33, -RZ, R33.H1_H1 ;  /* 0x30000021ff217230 */ /* 0x000fe40000004100 */
[C---:B------:R-:W-:Y:S01]  /*8360*/  FFMA.FTZ R27, R24.reuse, R39, -R49 ;  /* 0x00000027181b7223 */ /* 0x040fe20000010831 */
[----:B------:R-:W-:Y:S02]  /*8370*/  HADD2.F32 R30, -RZ, R30.H1_H1 ;  /* 0x3000001eff1e7230 */ /* 0x000fe40000004100 */
[C---:B------:R-:W-:Y:S01]  /*8380*/  FMUL.FTZ R45, R25.reuse, R40 ;  /* 0x00000028192d7220 */ /* 0x040fe20000410000 */
[----:B------:R-:W-:Y:S01]  /*8390*/  FFMA.FTZ R24, R24, R42, R51 ;  /* 0x0000002a18187223 */ /* 0x000fe20000010033 */
[----:B------:R-:W-:Y:S01]  /*83a0*/  HADD2.F32 R39, -RZ, R38.H1_H1 ;  /* 0x30000026ff277230 */ /* 0x000fe20000004100 */
[----:B------:R-:W-:Y:S01]  /*83b0*/  F2FP.F16.E4M3.UNPACK_B R42, R43.H1 ;  /* 0x0000002bff2a723e */ /* 0x000fe200030006ff */
[----:B------:R-:W-:Y:S01]  /*83c0*/  FMUL.FTZ R47, R25, R33 ;  /* 0x00000021192f7220 */ /* 0x000fe20000410000 */
[----:B------:R-:W-:Y:S01]  /*83d0*/  F2FP.F16.E4M3.UNPACK_B R38, R35.H1 ;  /* 0x00000023ff26723e */ /* 0x000fe200030006ff */
[----:B------:R-:W-:Y:S01]  /*83e0*/  FFMA.FTZ R25, R30, R33, -R45 ;  /* 0x000000211e197223 */ /* 0x000fe2000001082d */
[----:B------:R-:W-:-:S02]  /*83f0*/  HADD2.F32 R41, -RZ, R41.H1_H1 ;  /* 0x30000029ff297230 */ /* 0x000fc40000004100 */
[----:B------:R-:W-:Y:S01]  /*8400*/  FFMA.FTZ R30, R30, R40, R47 ;  /* 0x000000281e1e7223 */ /* 0x000fe2000001002f */
[----:B------:R-:W-:Y:S02]  /*8410*/  HADD2.F32 R34, -RZ, R34.H1_H1 ;  /* 0x30000022ff227230 */ /* 0x000fe40000004100 */
[----:B------:R-:W-:Y:S02]  /*8420*/  HADD2.F32 R33, -RZ, R32.H1_H1 ;  /* 0x30000020ff217230 */ /* 0x000fe40000004100 */
[----:B------:R-:W-:Y:S02]  /*8430*/  HADD2.F32 R43, -RZ, R42.H0_H0 ;  /* 0x2000002aff2b7230 */ /* 0x000fe40000004100 */
[C---:B------:R-:W-:Y:S01]  /*8440*/  FMUL.FTZ R44, R34.reuse, R41 ;  /* 0x00000029222c7220 */ /* 0x040fe20000410000 */
[----:B------:R-:W-:Y:S02]  /*8450*/  HADD2.F32 R32, -RZ, R37.H0_H0 ;  /* 0x20000025ff207230 */ /* 0x000fe40000004100 */
[----:B------:R-:W-:Y:S01]  /*8460*/  FMUL.FTZ R34, R34, R39 ;  /* 0x0000002722227220 */ /* 0x000fe20000410000 */
[----:B------:R-:W-:Y:S01]  /*8470*/  HADD2.F32 R40, -RZ, R38.H0_H0 ;  /* 0x20000026ff287230 */ /* 0x000fe20000004100 */
[----:B------:R-:W-:Y:S01]  /*8480*/  F2FP.SATFINITE.E4M3.F32.PACK_AB_MERGE_C R15, R30, R15, RZ ;  /* 0x0000000f1e0f723e */ /* 0x000fe200048070ff */
        /* <DEDUP_REMOVED lines=13> */
[----:B------:R-:W-:-:S02]  /*8560*/  HADD2.F32 R44, -RZ, R43.H0_H0 ;  /* 0x2000002bff2c7230 */ /* 0x000fc40000004100 */
[----:B------:R-:W-:Y:S02]  /*8570*/  HADD2.F32 R37, -RZ, R31.H0_H0 ;  /* 0x2000001fff257230 */ /* 0x000fe40000004100 */
        /* <DEDUP_REMOVED lines=11> */
[----:B------:R-:W-:Y:S02]  /*8630*/  HADD2.F32 R40, -RZ, R40.H1_H1 ;  /* 0x30000028ff287230 */ /* 0x000fe40000004100 */
[----:B------:R-:W-:Y:S01]  /*8640*/  FFMA.FTZ R47, R39, R44, R47 ;  /* 0x0000002c272f7223 */ /* 0x000fe2000001002f */
[----:B------:R-:W-:Y:S01]  /*8650*/  F2FP.F16.E4M3.UNPACK_B R41, R20 ;  /* 0x00000014ff29723e */ /* 0x000fe200020006ff */
[----:B------:R-:W-:Y:S01]  /*8660*/  HADD2.F32 R29, -RZ, R29.H1_H1 ;  /* 0x3000001dff1d7230 */ /* 0x000fe20000004100 */
[----:B------:R-:W-:Y:S01]  /*8670*/  F2FP.F16.E4M3.UNPACK_B R39, R8 ;  /* 0x00000008ff27723e */ /* 0x000fe200020006ff */
        /* <DEDUP_REMOVED lines=27> */
[--C-:B------:R-:W-:Y:S02]  /*8830*/  HADD2.F32 R13, -RZ, R8.reuse.H0_H0 ;  /* 0x20000008ff0d7230 */ /* 0x100fe40000004100 */
[----:B------:R-:W-:Y:S02]  /*8840*/  HADD2.F32 R21, -RZ, R8.H1_H1 ;  /* 0x30000008ff157230 */ /* 0x000fe40000004100 */
[C---:B------:R-:W-:Y:S01]  /*8850*/  FMUL.FTZ R39, R20.reuse, R31 ;  /* 0x0000001f14277220 */ /* 0x040fe20000410000 */
[----:B------:R-:W-:Y:S02]  /*8860*/  HADD2.F32 R8, -RZ, R14.H0_H0 ;  /* 0x2000000eff087230 */ /* 0x000fe40000004100 */
[----:B------:R-:W-:Y:S01]  /*8870*/  FMUL.FTZ R49, R20, R13 ;  /* 0x0000000d14317220 */ /* 0x000fe20000410000 */
[----:B------:R-:W-:Y:S02]  /*8880*/  HADD2.F32 R29, -RZ, R29.H1_H1 ;  /* 0x3000001dff1d7230 */ /* 0x000fe40000004100 */
[----:B------:R-:W-:-:S02]  /*8890*/  HADD2.F32 R26, -RZ, R26.H1_H1 ;  /* 0x3000001aff1a7230 */ /* 0x000fc40000004100 */
[C---:B------:R-:W-:Y:S01]  /*88a0*/  FFMA.FTZ R39, R8.reuse, R13, -R39 ;  /* 0x0000000d08277223 */ /* 0x040fe20000010827 */
[----:B------:R-:W-:Y:S01]  /*88b0*/  HADD2.F32 R14, -RZ, R14.H1_H1 ;  /* 0x3000000eff0e7230 */ /* 0x000fe20000004100 */
[----:B------:R-:W-:Y:S01]  /*88c0*/  F2FP.F16.E4M3.UNPACK_B R13, R4 ;  /* 0x00000004ff0d723e */ /* 0x000fe200020006ff */
[----:B------:R-:W-:Y:S01]  /*88d0*/  FFMA.FTZ R49, R8, R31, R49 ;  /* 0x0000001f08317223 */ /* 0x000fe20000010031 */
[C---:B------:R-:W-:Y:S01]  /*88e0*/  FMUL.FTZ R51, R26.reuse, R29 ;  /* 0x0000001d1a337220 */ /* 0x040fe20000410000 */
[----:B------:R-:W-:Y:S01]  /*88f0*/  FMUL.FTZ R26, R26, R21 ;  /* 0x000000151a1a7220 */ /* 0x000fe20000410000 */
[----:B------:R-:W-:Y:S02]  /*8900*/  HADD2.F32 R8, -RZ, R3.H0_H0 ;  /* 0x20000003ff087230 */ /* 0x000fe40000004100 */
[----:B------:R-:W-:Y:S02]  /*8910*/  HADD2.F32 R20, -RZ, R13.H0_H0 ;  /* 0x2000000dff147230 */ /* 0x000fe40000004100 */
[----:B------:R-:W-:Y:S01]  /*8920*/  FFMA.FTZ R50, R14, R29, R26 ;  /* 0x0000001d0e327223 */ /* 0x000fe2000001001a */
[----:B------:R-:W-:-:S02]  /*8930*/  HADD2.F32 R4, -RZ, R7.H0_H0 ;  /* 0x20000007ff047230 */ /* 0x000fc40000004100 */
[----:B------:R-:W-:Y:S01]  /*8940*/  FFMA.FTZ R48, R14, R21, -R51 ;  /* 0x000000150e307223 */ /* 0x000fe20000010833 */
[----:B------:R-:W-:Y:S02]  /*8950*/  HADD2.F32 R26, -RZ, R13.H1_H1 ;  /* 0x3000000dff1a7230 */ /* 0x000fe40000004100 */
[----:B------:R-:W-:Y:S02]  /*8960*/  HADD2.F32 R7, -RZ, R7.H1_H1 ;  /* 0x30000007ff077230 */ /* 0x000fe40000004100 */
[C---:B------:R-:W-:Y:S01]  /*8970*/  FMUL.FTZ R46, R4.reuse, R20 ;  /* 0x00000014042e7220 */ /* 0x040fe20000410000 */
[----:B------:R-:W-:Y:S02]  /*8980*/  HADD2.F32 R14, -RZ, R3.H1_H1 ;  /* 0x30000003ff0e7230 */ /* 0x000fe40000004100 */
[----:B------:R-:W-:Y:S01]  /*8990*/  FMUL.FTZ R13, R4, R8 ;  /* 0x00000008040d7220 */ /* 0x000fe20000410000 */
[--C-:B------:R-:W-:Y:S02]  /*89a0*/  HADD2.F32 R3, -RZ, R5.reuse.H0_H0 ;  /* 0x20000005ff037230 */ /* 0x100fe40000004100 */
[----:B------:R-:W-:Y:S01]  /*89b0*/  FMUL.FTZ R4, R7, R26 ;  /* 0x0000001a07047220 */ /* 0x000fe20000410000 */
[----:B------:R-:W-:-:S02]  /*89c0*/  HADD2.F32 R5, -RZ, R5.H1_H1 ;  /* 0x30000005ff057230 */ /* 0x000fc40000004100 */
[----:B------:R-:W-:Y:S01]  /*89d0*/  FMUL.FTZ R7, R7, R14 ;  /* 0x0000000e07077220 */ /* 0x000fe20000410000 */
[----:B------:R-:W-:Y:S01]  /*89e0*/  F2FP.SATFINITE.E4M3.F32.PACK_AB_MERGE_C R39, R48, R39, RZ ;  /* 0x000000273027723e */ /* 0x000fe200048070ff */
        /* <DEDUP_REMOVED lines=18> */
.L_x_15917:
[----:B------:R-:W-:Y:S05]  /*8b10*/  BSYNC B0 ;  /* 0x0000000000007941 */ /* 0x000fea0003800000 */
.L_x_15910:
        /* <DEDUP_REMOVED lines=8> */
.L_x_15907:
[----:B------:R-:W-:-:S13]  /*8ba0*/  ISETP.NE.AND P0, PT, R157, 0x3, PT ;  /* 0x000000039d00780c */ /* 0x000fda0003f05270 */
[----:B------:R-:W-:Y:S05]  /*8bb0*/  @!P0 BRA `(.L_x_15925) ;  /* 0x0000000000048947 */ /* 0x000fea0003800000 */
[----:B------:R-:W-:Y:S01]  /*8bc0*/  BPT.TRAP 0x1 ;  /* 0x000000040000795c */ /* 0x000fe20000300000 */
.L_x_15925:
[----:B0-2---:R-:W-:Y:S01]  /*8bd0*/  IMAD R0, R22, 0x8, R18 ;  /* 0x0000000816007824 */ /* 0x005fe200078e0212 */
[----:B-----5:R-:W-:-:S04]  /*8be0*/  SHF.L.U32 R5, R156, 0x1f, RZ ;  /* 0x0000001f9c057819 */ /* 0x020fc800000006ff */
[----:B------:R0:W2:Y:S01]  /*8bf0*/  SYNCS.PHASECHK.TRANS64.TRYWAIT P1, [R0+URZ+0x13230], R5 ;  /* 0x01323005000075a7 */ /* 0x0000a2000802017f */
[----:B------:R-:W-:Y:S05]  /*8c00*/  @!P0 BRA `(.L_x_15926) ;  /* 0x0000000000048947 */ /* 0x000fea0003800000 */
[----:B------:R-:W-:Y:S01]  /*8c10*/  BPT.TRAP 0x1 ;  /* 0x000000040000795c */ /* 0x000fe20000300000 */
.L_x_15926:
[----:B-1----:R-:W-:-:S05]  /*8c20*/  VIADD R3, R18, 0xe000 ;  /* 0x0000e00012037836 */ /* 0x002fca0000000000 */
[----:B------:R-:W-:-:S04]  /*8c30*/  SHF.R.U32.HI R3, RZ, 0x4, R3 ;  /* 0x00000004ff037819 */ /* 0x000fc80000011603 */
[----:B------:R-:W-:-:S04]  /*8c40*/  LOP3.LUT R3, R3, 0x3fff, RZ, 0xc0, !PT ;  /* 0x00003fff03037812 */ /* 0x000fc800078ec0ff */
[----:B---3--:R-:W-:-:S05]  /*8c50*/  LOP3.LUT R4, R3, 0x10000, RZ, 0xfc, !PT ;  /* 0x0001000003047812 */ /* 0x008fca00078efcff */
[----:B------:R1:W-:Y:S01]  /*8c60*/  STL [R1+0x28], R4 ;  /* 0x0000280401007387 */ /* 0x0003e20000100800 */
[----:B------:R-:W-:Y:S01]  /*8c70*/  IMAD R10, R22, 0x280, R4 ;  /* 0x00000280160a7824 */ /* 0x000fe200078e0204 */
[----:B--2---:R-:W-:Y:S06]  /*8c80*/  @P1 BRA `(.L_x_15927) ;  /* 0x0000000000081947 */ /* 0x004fec0003800000 */
[----:B------:R-:W2:Y:S02]  /*8c90*/  SYNCS.PHASECHK.TRANS64.TRYWAIT P1, [R0+URZ+0x13230], R5 ;  /* 0x01323005000075a7 */ /* 0x000ea4000802017f */
[----:B--2---:R-:W-:Y:S05]  /*8ca0*/  @!P1 BRA `(.L_x_15928) ;  /* 0x0000016000b09947 */ /* 0x004fea0003800000 */
.L_x_15927:
[----:B-1----:R-:W-:Y:S01]  /*8cb0*/  IADD3 R4, R10, 0x80, RZ ;  /* 0x000000800a047810 */ /* 0x002fe20007ffe0ff */
[----:B------:R-:W-:Y:S05]  /*8cc0*/  WARPSYNC.ALL ;  /* 0x0000000000007948 */ /* 0x000fea0003800000 */
[----:B------:R-:W-:Y:S01]  /*8cd0*/  IMAD.MOV.U32 R11, RZ, RZ, -0x7fffffe0 ;  /* 0x80000020ff0b7424 */ /* 0x000fe200078e00ff */
[----:B------:R-:W-:Y:S01]  /*8ce0*/  R2UR UR10, R4 ;  /* 0x00000000040a72ca */ /* 0x000fe200000e0000 */
[----:B0-2---:R-:W-:Y:S01]  /*8cf0*/  IMAD.MOV.U32 R5, RZ, RZ, -0x7fffffe0 ;  /* 0x80000020ff057424 */ /* 0x005fe200078e00ff */
[----:B------:R-:W-:Y:S01]  /*8d00*/  LOP3.LUT R4, R28, 0x10000, RZ, 0xfc, !PT ;  /* 0x000100001c047812 */ /* 0x000fe200078efcff */
[----:B------:R-:W-:Y:S01]  /*8d10*/  WARPGROUP.ARRIVE ;  /* 0x00000000000079c5 */ /* 0x000fe20000000000 */
[C---:B------:R-:W-:Y:S01]  /*8d20*/  R2UR UR6, R10.reuse ;  /* 0x000000000a0672ca */ /* 0x040fe200000e0000 */
[----:B------:R-:W-:Y:S01]  /*8d30*/  VIADD R6, R10, 0x100 ;  /* 0x000001000a067836 */ /* 0x000fe20000000000 */
[----:B------:R-:W-:Y:S01]  /*8d40*/  R2UR UR7, R11 ;  /* 0x000000000b0772ca */ /* 0x000fe200000e0000 */
[----:B------:R-:W-:Y:S01]  /*8d50*/  IMAD.MOV.U32 R7, RZ, RZ, -0x7fffffe0 ;  /* 0x80000020ff077424 */ /* 0x000fe200078e00ff */
[----:B------:R-:W-:Y:S01]  /*8d60*/  R2UR UR4, R4 ;  /* 0x00000000040472ca */ /* 0x000fe200000e0000 */
[C---:B------:R-:W-:Y:S01]  /*8d70*/  VIADD R8, R10.reuse, 0x180 ;  /* 0x000001800a087836 */ /* 0x040fe20000000000 */
[C---:B------:R-:W-:Y:S01]  /*8d80*/  R2UR UR5, R5.reuse ;  /* 0x00000000050572ca */ /* 0x040fe200000e0000 */
[----:B------:R-:W-:Y:S01]  /*8d90*/  IMAD.MOV.U32 R9, RZ, RZ, -0x7fffffe0 ;  /* 0x80000020ff097424 */ /* 0x000fe200078e00ff */
[C---:B------:R-:W-:Y:S01]  /*8da0*/  R2UR UR11, R5.reuse ;  /* 0x00000000050b72ca */ /* 0x040fe200000e0000 */
[----:B------:R-:W-:Y:S01]  /*8db0*/  VIADD R12, R10, 0x200 ;  /* 0x000002000a0c7836 */ /* 0x000fe20000000000 */
[----:B------:R-:W-:Y:S01]  /*8dc0*/  R2UR UR8, R4 ;  /* 0x00000000040872ca */ /* 0x000fe200000e0000 */
[----:B------:R-:W-:Y:S01]  /*8dd0*/  IMAD.MOV.U32 R11, RZ, RZ, -0x7fffffe0 ;  /* 0x80000020ff0b7424 */ /* 0x000fe200078e00ff */
[----:B------:R-:W-:-:S02]  /*8de0*/  R2UR UR9, R5 ;  /* 0x00000000050972ca */ /* 0x000fc400000e0000 */
        /* <DEDUP_REMOVED lines=9> */
[----:B------:R-:W-:Y:S01]  /*8e80*/  R2UR UR19, R9 ;  /* 0x00000000091372ca */ /* 0x000fe200000e0000 */
[----:B------:R-:W-:Y:S01]  /*8e90*/  IMAD.MOV.U32 R9, RZ, RZ, -0x7fffffe0 ;  /* 0x80000020ff097424 */ /* 0x000fe200078e00ff */
[----:B------:R-:W-:-:S02]  /*8ea0*/  R2UR UR16, R4 ;  /* 0x00000000041072ca */ /* 0x000fc400000e0000 */
[----:B------:R-:W-:Y:S02]  /*8eb0*/  R2UR UR17, R5 ;  /* 0x00000000051172ca */ /* 0x000fe400000e0000 */
[----:B------:R-:W-:Y:S02]  /*8ec0*/  MOV R13, 0x80000020 ;  /* 0x80000020000d7802 */ /* 0x000fe40000000f00 */
[----:B------:R-:W-:Y:S02]  /*8ed0*/  R2UR UR22, R12 ;  /* 0x000000000c1672ca */ /* 0x000fe400000e0000 */
[----:B------:R-:W-:Y:S02]  /*8ee0*/  R2UR UR23, R13 ;  /* 0x000000000d1772ca */ /* 0x000fe400000e0000 */
[----:B------:R-:W-:Y:S02]  /*8ef0*/  R2UR UR20, R4 ;  /* 0x00000000041472ca */ /* 0x000fe400000e0000 */
[----:B------:R-:W-:-:S02]  /*8f00*/  R2UR UR21, R5 ;  /* 0x00000000051572ca */ /* 0x000fc400000e0000 */
[----:B------:R-:W-:Y:S01]  /*8f10*/  R2UR UR6, R6 ;  /* 0x00000000060672ca */ /* 0x000fe200000e0000 */
[----:B------:R-:W-:Y:S01]  /*8f20*/  VIADD R6, R10, 0x102 ;  /* 0x000001020a067836 */ /* 0x000fe20000000000 */
[----:B------:R-:W-:Y:S02]  /*8f30*/  R2UR UR7, R7 ;  /* 0x00000000070772ca */ /* 0x000fe400000e0000 */
[----:B------:R-:W-:Y:S01]  /*8f40*/  MOV R7, 0x80000020 ;  /* 0x8000002000077802 */ /* 0x000fe20000000f00 */
        /* <DEDUP_REMOVED lines=53> */
.L_x_15929:
        /* <DEDUP_REMOVED lines=12> */
[----:B------:R-:W5:Y:S01]  /*9360*/  LDL R102, [R1+0x34] ;  /* 0x0000340001667983 */ /* 0x000f620000100800 */
[C---:B------:R-:W-:Y:S01]  /*9370*/  FMUL.FTZ R76, R2.reuse, R77 ;  /* 0x0000004d024c7220 */ /* 0x040fe20000410000 */
[C---:B------:R-:W-:Y:S01]  /*9380*/  FMUL.FTZ R77, R2.reuse, R78 ;  /* 0x0000004e024d7220 */ /* 0x040fe20000410000 */
        /* <DEDUP_REMOVED lines=12> */
[C---:B------:R-:W-:Y:S01]  /*9450*/  FMUL.FTZ R61, R2.reuse, R62 ;  /* 0x0000003e023d7220 */ /* 0x040fe20000410000 */
[C---:B----4-:R-:W-:Y:S01]  /*9460*/  FMUL.FTZ R14, R2.reuse, R94 ;  /* 0x0000005e020e7220 */ /* 0x050fe20000410000 */
        /* <DEDUP_REMOVED lines=9> */
[----:B------:R-:W0:Y:S01]  /*9500*/  @P6 LDC R95, c[0x0][0x44c] ;  /* 0x00011300ff5f6b82 */ /* 0x000e220000000800 */
[----:B------:R-:W-:Y:S01]  /*9510*/  MUFU.TANH R20, R20 ;  /* 0x0000001400147308 */ /* 0x000fe20000002400 */
[C---:B------:R-:W-:Y:S01]  /*9520*/  FMUL.FTZ R63, R2.reuse, R63 ;  /* 0x0000003f023f7220 */ /* 0x040fe20000410000 */
[C---:B------:R-:W-:Y:S01]  /*9530*/  FMUL.FTZ R8, R2.reuse, R89 ;  /* 0x0000005902087220 */ /* 0x040fe20000410000 */
[C---:B------:R-:W-:Y:S01]  /*9540*/  FMUL.FTZ R71, R2.reuse, R71 ;  /* 0x0000004702477220 */ /* 0x040fe20000410000 */
[C---:B------:R-:W-:Y:S01]  /*9550*/  FMUL.FTZ R42, R2.reuse, R42 ;  /* 0x0000002a022a7220 */ /* 0x040fe20000410000 */
[C---:B------:R-:W-:Y:S01]  /*9560*/  FMUL.FTZ R50, R2.reuse, R50 ;  /* 0x0000003202327220 */ /* 0x040fe20000410000 */
[----:B------:R-:W-:Y:S01]  /*9570*/  ULDC UR4, c[0x0][0x988] ;  /* 0x0002620000047ab9 */ /* 0x000fe20000000800 */
        /* <DEDUP_REMOVED lines=13> */
[----:B------:R-:W-:Y:S01]  /*9650*/  ULDC UR36, c[0x0][0x988] ;  /* 0x0002620000247ab9 */ /* 0x000fe20000000800 */
[----:B------:R-:W-:Y:S01]  /*9660*/  ULDC UR37, c[0x0][0x988] ;  /* 0x0002620000257ab9 */ /* 0x000fe20000000800 */
[----:B--2---:R-:W-:Y:S01]  /*9670*/  LOP3.LUT R106, R106, 0xfffffffd, RZ, 0xc0, !PT ;  /* 0xfffffffd6a6a7812 */ /* 0x004fe200078ec0ff */
[C---:B------:R-:W-:Y:S01]  /*9680*/  FMUL.FTZ R62, R2.reuse, R64 ;  /* 0x00000040023e7220 */ /* 0x040fe20000410000 */
[----:B------:R-:W-:Y:S01]  /*9690*/  FMUL.FTZ R94, R2, R67 ;  /* 0x00000043025e7220 */ /* 0x000fe20000410000 */
[----:B------:R-:W2:Y:S01]  /*96a0*/  MUFU.TANH R9, R9 ;  /* 0x0000000900097308 */ /* 0x000ea20000002400 */
[----:B------:R-:W-:Y:S01]  /*96b0*/  @P6 LOP3.LUT R106, R106, 0x2, RZ, 0xfc, !PT ;  /* 0x000000026a6a6812 */ /* 0x000fe200078efcff */
[C---:B------:R-:W-:Y:S01]  /*96c0*/  FMUL.FTZ R90, R2.reuse, R99 ;  /* 0x00000063025a7220 */ /* 0x040fe20000410000 */
[C---:B------:R-:W-:Y:S01]  /*96d0*/  FMUL.FTZ R92, R2.reuse, R103 ;  /* 0x00000067025c7220 */ /* 0x040fe20000410000 */
[C---:B------:R-:W-:Y:S01]  /*96e0*/  FMUL.FTZ R88, R2.reuse, R100 ;  /* 0x0000006402587220 */ /* 0x040fe20000410000 */
[C---:B------:R-:W-:Y:S01]  /*96f0*/  FMUL.FTZ R89, R2.reuse, R101 ;  /* 0x0000006502597220 */ /* 0x040fe20000410000 */
[----:B------:R4:W-:Y:S01]  /*9700*/  STL [R1+0x24], R106 ;  /* 0x0000246a01007387 */ /* 0x0009e20000100800 */
[C---:B------:R-:W-:Y:S01]  /*9710*/  FMUL.FTZ R64, R2.reuse, R65 ;  /* 0x0000004102407220 */ /* 0x040fe20000410000 */
[C---:B------:R-:W-:Y:S01]  /*9720*/  FMUL.FTZ R67, R2.reuse, R69 ;  /* 0x0000004502437220 */ /* 0x040fe20000410000 */
[----:B------:R-:W2:Y:S08]  /*9730*/  MUFU.TANH R14, R14 ;  /* 0x0000000e000e7308 */ /* 0x000eb00000002400 */
[----:B------:R-:W2:Y:S01]  /*9740*/  MUFU.TANH R21, R21 ;  /* 0x0000001500157308 */ /* 0x000ea20000002400 */
[----:B----4-:R-:W4:Y:S01]  /*9750*/  LDL R106, [R1+0x2c] ;  /* 0x00002c00016a7983 */ /* 0x010f220000100800 */
[C---:B------:R-:W-:Y:S01]  /*9760*/  FMUL.FTZ R65, R2.reuse, R66 ;  /* 0x0000004202417220 */ /* 0x040fe20000410000 */
[----:B------:R-:W-:Y:S01]  /*9770*/  FMUL.FTZ R66, R2, R68 ;  /* 0x0000004402427220 */ /* 0x000fe20000410000 */
[----:B---3--:R-:W-:-:S04]  /*9780*/  IMAD.IADD R68, R105, 0x1, R108 ;  /* 0x0000000169447824 */ /* 0x008fc800078e026c */
[----:B------:R-:W3:Y:S01]  /*9790*/  MUFU.TANH R90, R90 ;  /* 0x0000005a005a7308 */ /* 0x000ee20000002400 */
[----:B0-----:R-:W-:-:S04]  /*97a0*/  @P6 IMAD.HI.U32 R69, R68, R95, RZ ;  /* 0x0000005f44456227 */ /* 0x001fc800078e00ff */
[----:B------:R-:W-:Y:S01]  /*97b0*/  FMUL.FTZ R100, R2, R47 ;  /* 0x0000002f02647220 */ /* 0x000fe20000410000 */
[----:B------:R-:W3:Y:S01]  /*97c0*/  LDL R110, [R1+0x14] ;  /* 0x00001400016e7983 */ /* 0x000ee20000100800 */
[----:B-1----:R-:W-:Y:S01]  /*97d0*/  @P6 SHF.R.U32.HI R68, RZ, R96, R69 ;  /* 0x00000060ff446219 */ /* 0x002fe20000011645 */
[----:B------:R-:W0:Y:S04]  /*97e0*/  MUFU.TANH R91, R91 ;  /* 0x0000005b005b7308 */ /* 0x000e280000002400 */
[----:B------:R-:W1:Y:S01]  /*97f0*/  SHFL.IDX PT, R97, R68, 0x1, 0x1c1f ;  /* 0x003c1f0044617f89 */ /* 0x000e6200000e0000 */
[----:B------:R-:W-:Y:S02]  /*9800*/  IMAD R95, R104, -0xa0, RZ ;  /* 0xffffff60685f7824 */ /* 0x000fe400078e02ff */
[C---:B------:R-:W-:Y:S01]  /*9810*/  FMUL.FTZ R69, R2.reuse, R70 ;  /* 0x0000004602457220 */ /* 0x040fe20000410000 */
[----:B------:R-:W-:Y:S01]  /*9820*/  FMUL.FTZ R70, R2, R41 ;  /* 0x0000002902467220 */ /* 0x000fe20000410000 */
[----:B-----5:R-:W-:Y:S01]  /*9830*/  IMAD R41, R104, -0xa0, R102 ;  /* 0xffffff6068297824 */ /* 0x020fe200078e0266 */
[----:B------:R-:W5:Y:S01]  /*9840*/  MUFU.TANH R92, R92 ;  /* 0x0000005c005c7308 */ /* 0x000f620000002400 */
[----:B------:R-:W-:-:S03]  /*9850*/  IADD3 R95, -R98, 0xa1, R95 ;  /* 0x000000a1625f7810 */ /* 0x000fc60007ffe15f */
[----:B------:R-:W-:Y:S01]  /*9860*/  IADD3 R41, -R98, 0xa0, R41 ;  /* 0x000000a062297810 */ /* 0x000fe20007ffe129 */
        /* <DEDUP_REMOVED lines=35> */
[----:B----4-:R-:W-:-:S07]  /*9aa0*/  IADD3 R96, -R106, R95, R102 ;  /* 0x0000005f6a607210 */ /* 0x010fce0007ffe166 */
[----:B------:R-:W-:Y:S01]  /*9ab0*/  MUFU.TANH R56, R56 ;  /* 0x0000003800387308 */ /* 0x000fe20000002400 */
[----:B-1----:R-:W-:-:S04]  /*9ac0*/  VIADDMNMX R95, R97, R96, R41, PT ;  /* 0x00000060615f7246 */ /* 0x002fc80003800129 */
[C---:B------:R-:W-:Y:S02]  /*9ad0*/  ISETP.GT.AND P1, PT, R95.reuse, RZ, PT ;  /* 0x000000ff5f00720c */ /* 0x040fe40003f24270 */
[C---:B------:R-:W-:Y:S01]  /*9ae0*/  ISETP.GT.AND P2, PT, R95.reuse, 0x1, PT ;  /* 0x000000015f00780c */ /* 0x040fe20003f44270 */
[----:B------:R-:W-:Y:S01]  /*9af0*/  MUFU.TANH R57, R57 ;  /* 0x0000003900397308 */ /* 0x000fe20000002400 */
[----:B------:R-:W-:Y:S02]  /*9b00*/  ISETP.GT.AND P3, PT, R95, 0x8, PT ;  /* 0x000000085f00780c */ /* 0x000fe40003f64270 */
[----:B--2---:R-:W-:Y:S02]  /*9b10*/  FSEL R9, R9, -INF , P1 ;  /* 0xff80000009097808 */ /* 0x004fe40000800000 */
[----:B------:R-:W-:Y:S01]  /*9b20*/  FSEL R11, R11, -INF , P2 ;  /* 0xff8000000b0b7808 */ /* 0x000fe20001000000 */
[----:B------:R-:W-:Y:S01]  /*9b30*/  FMUL.FTZ R97, R2, R43 ;  /* 0x0000002b02617220 */ /* 0x000fe20000410000 */
[----:B------:R-:W-:Y:S01]  /*9b40*/  ISETP.GT.AND P1, PT, R95, 0x9, PT ;  /* 0x000000095f00780c */ /* 0x000fe20003f24270 */
[----:B------:R-:W-:Y:S01]  /*9b50*/  MUFU.TANH R59, R59 ;  /* 0x0000003b003b7308 */ /* 0x000fe20000002400 */
[----:B------:R-:W-:-:S02]  /*9b60*/  FSEL R43, R14, -INF , P3 ;  /* 0xff8000000e2b7808 */ /* 0x000fc40001800000 */
[----:B------:R-:W-:Y:S02]  /*9b70*/  FMNMX.FTZ R14, R9, R11, !PT ;  /* 0x0000000b090e7209 */ /* 0x000fe40007810000 */
[----:B------:R-:W-:Y:S02]  /*9b80*/  FSEL R47, R20, -INF , P1 ;  /* 0xff800000142f7808 */ /* 0x000fe40000800000 */
[----:B------:R-:W-:Y:S01]  /*9b90*/  ISETP.GT.AND P2, PT, R95, 0x10, PT ;  /* 0x000000105f00780c */ /* 0x000fe20003f44270 */
[----:B------:R-:W-:Y:S01]  /*9ba0*/  MUFU.TANH R60, R60 ;  /* 0x0000003c003c7308 */ /* 0x000fe20000002400 */
[----:B------:R-:W-:Y:S02]  /*9bb0*/  FMNMX.FTZ R20, R43, R14, !PT ;  /* 0x0000000e2b147209 */ /* 0x000fe40007810000 */
[----:B------:R-:W-:Y:S02]  /*9bc0*/  ISETP.GT.AND P1, PT, R95, 0x11, PT ;  /* 0x000000115f00780c */ /* 0x000fe40003f24270 */
[----:B------:R-:W-:-:S02]  /*9bd0*/  FSEL R21, R21, -INF , P2 ;  /* 0xff80000015157808 */ /* 0x000fc40001000000 */
[----:B------:R-:W-:Y:S01]  /*9be0*/  FMNMX.FTZ R20, R47, R20, !PT ;  /* 0x000000142f147209 */ /* 0x000fe20007810000 */
[----:B------:R3:W1:Y:S01]  /*9bf0*/  MUFU.TANH R46, R97 ;  /* 0x00000061002e7308 */ /* 0x0006620000002400 */
[----:B------:R-:W-:Y:S02]  /*9c00*/  ISETP.GT.AND P2, PT, R95, 0x18, PT ;  /* 0x000000185f00780c */ /* 0x000fe40003f44270 */
[----:B---3--:R-:W-:Y:S02]  /*9c10*/  FSEL R97, R90, -INF , P1 ;  /* 0xff8000005a617808 */ /* 0x008fe40000800000 */
[----:B------:R-:W-:-:S03]  /*9c20*/  FMNMX.FTZ R90, R21, R20, !PT ;  /* 0x00000014155a7209 */ /* 0x000fc60007810000 */
[----:B------:R2:W3:Y:S01]  /*9c30*/  MUFU.TANH R14, R98 ;  /* 0x00000062000e7308 */ /* 0x0004e20000002400 */
[----:B------:R-:W-:Y:S02]  /*9c40*/  ISETP.GT.AND P1, PT, R95, 0x19, PT ;  /* 0x000000195f00780c */ /* 0x000fe40003f24270 */
[----:B0-----:R-:W-:Y:S02]  /*9c50*/  FSEL R91, R91, -INF , P2 ;  /* 0xff8000005b5b7808 */ /* 0x001fe40001000000 */
[----:B------:R-:W-:Y:S02]  /*9c60*/  ISETP.GT.AND P2, PT, R95, 0x20, PT ;  /* 0x000000205f00780c */ /* 0x000fe40003f44270 */
[----:B--2---:R-:W-:Y:S01]  /*9c70*/  FMNMX.FTZ R98, R97, R90, !PT ;  /* 0x0000005a61627209 */ /* 0x004fe20007810000 */
[----:B------:R-:W-:Y:S01]  /*9c80*/  FMUL.FTZ R90, R2, R51 ;  /* 0x00000033025a7220 */ /* 0x000fe20000410000 */
[----:B-----5:R-:W-:Y:S02]  /*9c90*/  FSEL R51, R92, -INF , P1 ;  /* 0xff8000005c337808 */ /* 0x020fe40000800000 */
[----:B------:R-:W-:-:S02]  /*9ca0*/  FMNMX.FTZ R98, R91, R98, !PT ;  /* 0x000000625b627209 */ /* 0x000fc40007810000 */
[----:B------:R-:W-:Y:S02]  /*9cb0*/  ISETP.GT.AND P1, PT, R95, 0x21, PT ;  /* 0x000000215f00780c */ /* 0x000fe40003f24270 */
[----:B------:R-:W-:Y:S02]  /*9cc0*/  FSEL R99, R74, -INF , P2 ;  /* 0xff8000004a637808 */ /* 0x000fe40001000000 */
[----:B------:R-:W-:Y:S02]  /*9cd0*/  FMNMX.FTZ R98, R51, R98, !PT ;  /* 0x0000006233627209 */ /* 0x000fe40007810000 */
[----:B------:R-:W-:Y:S02]  /*9ce0*/  ISETP.GT.AND P2, PT, R95, 0x28, PT ;  /* 0x000000285f00780c */ /* 0x000fe40003f44270 */
[----:B------:R-:W-:Y:S02]  /*9cf0*/  FSEL R93, R93, -INF , P1 ;  /* 0xff8000005d5d7808 */ /* 0x000fe40000800000 */
        /* <DEDUP_REMOVED lines=9> */
[----:B------:R-:W-:Y:S01]  /*9d90*/  FMNMX.FTZ R98, R79, R98, !PT ;  /* 0x000000624f627209 */ /* 0x000fe20007810000 */
[C---:B------:R-:W-:Y:S01]  /*9da0*/  FMUL.FTZ R74, R2.reuse, R54 ;  /* 0x00000036024a7220 */ /* 0x040fe20000410000 */
[----:B------:R-:W-:Y:S02]  /*9db0*/  ISETP.GT.AND P2, PT, R95, 0x38, PT ;  /* 0x000000385f00780c */ /* 0x000fe40003f44270 */
[----:B------:R-:W-:Y:S02]  /*9dc0*/  FSEL R83, R83, -INF , P1 ;  /* 0xff80000053537808 */ /* 0x000fe40000800000 */
[----:B------:R-:W-:Y:S01]  /*9dd0*/  FMNMX.FTZ R98, R81, R98, !PT ;  /* 0x0000006251627209 */ /* 0x000fe20007810000 */
[----:B------:R-:W-:Y:S01]  /*9de0*/  FMUL.FTZ R92, R2, R55 ;  /* 0x00000037025c7220 */ /* 0x000fe20000410000 */
[----:B------:R-:W-:Y:S01]  /*9df0*/  ISETP.GT.AND P1, PT, R95, 0x39, PT ;  /* 0x000000395f00780c */ /* 0x000fe20003f24270 */
[----:B------:R0:W-:Y:S01]  /*9e00*/  MUFU.TANH R55, R74 ;  /* 0x0000004a00377308 */ /* 0x0001e20000002400 */
[----:B------:R-:W-:-:S02]  /*9e10*/  FSEL R85, R85, -INF , P2 ;  /* 0xff80000055557808 */ /* 0x000fc40001000000 */
[----:B------:R-:W-:Y:S02]  /*9e20*/  ISETP.GT.AND P2, PT, R95, 0x40, PT ;  /* 0x000000405f00780c */ /* 0x000fe40003f44270 */
[----:B0-----:R-:W-:Y:S01]  /*9e30*/  FMNMX.FTZ R74, R83, R98, !PT ;  /* 0x00000062534a7209 */ /* 0x001fe20007810000 */
[----:B------:R-:W-:Y:S01]  /*9e40*/  FMUL.FTZ R98, R2, R27 ;  /* 0x0000001b02627220 */ /* 0x000fe20000410000 */
[----:B------:R-:W-:Y:S02]  /*9e50*/  FSEL R27, R86, -INF , P1 ;  /* 0xff800000561b7808 */ /* 0x000fe40000800000 */
[----:B------:R-:W-:Y:S02]  /*9e60*/  FMNMX.FTZ R86, R85, R74, !PT ;  /* 0x0000004a55567209 */ /* 0x000fe40007810000 */
[----:B------:R-:W-:Y:S02]  /*9e70*/  ISETP.GT.AND P1, PT, R95, 0x41, PT ;  /* 0x000000415f00780c */ /* 0x000fe40003f24270 */
[----:B------:R-:W-:-:S02]  /*9e80*/  FSEL R101, R58, -INF , P2 ;  /* 0xff8000003a657808 */ /* 0x000fc40001000000 */
[----:B------:R-:W-:Y:S01]  /*9e90*/  FMNMX.FTZ R86, R27, R86, !PT ;  /* 0x000000561b567209 */ /* 0x000fe20007810000 */
[----:B------:R0:W-:Y:S01]  /*9ea0*/  MUFU.TANH R54, R90 ;  /* 0x0000005a00367308 */ /* 0x0001e20000002400 */
[----:B------:R-:W-:Y:S02]  /*9eb0*/  ISETP.GT.AND P2, PT, R95, 0x48, PT ;  /* 0x000000485f00780c */ /* 0x000fe40003f44270 */
[----:B------:R-:W-:Y:S02]  /*9ec0*/  FSEL R87, R87, -INF , P1 ;  /* 0xff80000057577808 */ /* 0x000fe40000800000 */
[----:B------:R-:W-:Y:S01]  /*9ed0*/  FMNMX.FTZ R86, R101, R86, !PT ;  /* 0x0000005665567209 */ /* 0x000fe20007810000 */
[----:B0-----:R-:W-:Y:S01]  /*9ee0*/  FMUL.FTZ R90, R2, R26 ;  /* 0x0000001a025a7220 */ /* 0x001fe20000410000 */
[----:B------:R-:W-:Y:S02]  /*9ef0*/  ISETP.GT.AND P1, PT, R95, 0x49, PT ;  /* 0x000000495f00780c */ /* 0x000fe40003f24270 */
[----:B------:R-:W-:Y:S01]  /*9f00*/  FSEL R61, R61, -INF , P2 ;  /* 0xff8000003d3d7808 */ /* 0x000fe20001000000 */
[----:B------:R0:W-:Y:S01]  /*9f10*/  MUFU.TANH R74, R90 ;  /* 0x0000005a004a7308 */ /* 0x0001e20000002400 */
[----:B------:R-:W-:-:S02]  /*9f20*/  ISETP.GT.AND P2, PT, R95, 0x50, PT ;  /* 0x000000505f00780c */ /* 0x000fc40003f44270 */
[----:B------:R-:W-:Y:S02]  /*9f30*/  FSEL R63, R63, -INF , P1 ;  /* 0xff8000003f3f7808 */ /* 0x000fe40000800000 */
[----:B0-----:R-:W-:-:S03]  /*9f40*/  FMNMX.FTZ R90, R87, R86, !PT ;  /* 0x00000056575a7209 */ /* 0x001fc60007810000 */
[----:B------:R0:W-:Y:S01]  /*9f50*/  MUFU.TANH R26, R92 ;  /* 0x0000005c001a7308 */ /* 0x0001e20000002400 */
[----:B------:R-:W-:Y:S02]  /*9f60*/  FMNMX.FTZ R90, R61, R90, !PT ;  /* 0x0000005a3d5a7209 */ /* 0x000fe40007810000 */
[----:B------:R-:W-:Y:S02]  /*9f70*/  ISETP.GT.AND P1, PT, R95, 0x51, PT ;  /* 0x000000515f00780c */ /* 0x000fe40003f24270 */
[----:B------:R-:W-:Y:S02]  /*9f80*/  FSEL R65, R65, -INF , P2 ;  /* 0xff80000041417808 */ /* 0x000fe40001000000 */
[----:B0-----:R-:W-:Y:S01]  /*9f90*/  FMNMX.FTZ R92, R63, R90, !PT ;  /* 0x0000005a3f5c7209 */ /* 0x001fe20007810000 */
[----:B------:R-:W-:Y:S01]  /*9fa0*/  FMUL.FTZ R58, R2, R30 ;  /* 0x0000001e023a7220 */ /* 0x000fe20000410000 */
[----:B------:R-:W-:Y:S02]  /*9fb0*/  ISETP.GT.AND P2, PT, R95, 0x58, PT ;  /* 0x000000585f00780c */ /* 0x000fe40003f44270 */
[----:B------:R-:W-:-:S02]  /*9fc0*/  FSEL R103, R94, -INF , P1 ;  /* 0xff8000005e677808 */ /* 0x000fc40000800000 */
[----:B------:R-:W-:Y:S01]  /*9fd0*/  FMNMX.FTZ R92, R65, R92, !PT ;  /* 0x0000005c415c7209 */ /* 0x000fe20007810000 */
[----:B------:R-:W-:Y:S01]  /*9fe0*/  FMUL.FTZ R86, R2, R31 ;  /* 0x0000001f02567220 */ /* 0x000fe20000410000 */
[----:B------:R-:W-:Y:S01]  /*9ff0*/  ISETP.GT.AND P1, PT, R95, 0x59, PT ;  /* 0x000000595f00780c */ /* 0x000fe20003f24270 */
[----:B------:R0:W-:Y:S01]  /*a000*/  MUFU.TANH R31, R58 ;  /* 0x0000003a001f7308 */ /* 0x0001e20000002400 */
[----:B------:R-:W-:Y:S02]  /*a010*/  FSEL R69, R69, -INF , P2 ;  /* 0xff80000045457808 */ /* 0x000fe40001000000 */
[----:B------:R-:W-:Y:S02]  /*a020*/  ISETP.GT.AND P2, PT, R95, 0x60, PT ;  /* 0x000000605f00780c */ /* 0x000fe40003f44270 */
[----:B0-----:R-:W-:-:S03]  /*a030*/  FMNMX.FTZ R58, R103, R92, !PT ;  /* 0x0000005c673a7209 */ /* 0x001fc60007810000 */
[----:B------:R-:W0:Y:S01]  /*a040*/  MUFU.TANH R20, R100 ;  /* 0x0000006400147308 */ /* 0x000e220000002400 */
[----:B------:R-:W-:Y:S01]  /*a050*/  FMUL.FTZ R92, R2, R35 ;  /* 0x00000023025c7220 */ /* 0x000fe20000410000 */
[----:B------:R-:W-:Y:S02]  /*a060*/  FSEL R35, R71, -INF , P1 ;  /* 0xff80000047237808 */ /* 0x000fe40000800000 */
[----:B------:R-:W-:Y:S02]  /*a070*/  FMNMX.FTZ R94, R69, R58, !PT ;  /* 0x0000003a455e7209 */ /* 0x000fe40007810000 */
[----:B------:R-:W-:Y:S02]  /*a080*/  ISETP.GT.AND P1, PT, R95, 0x61, PT ;  /* 0x000000615f00780c */ /* 0x000fe40003f24270 */
[----:B------:R-:W-:Y:S02]  /*a090*/  FSEL R105, R42, -INF , P2 ;  /* 0xff8000002a697808 */ /* 0x000fe40001000000 */
[----:B------:R-:W-:-:S02]  /*a0a0*/  FMNMX.FTZ R94, R35, R94, !PT ;  /* 0x0000005e235e7209 */ /* 0x000fc40007810000 */
[----:B------:R-:W-:Y:S02]  /*a0b0*/  ISETP.GT.AND P2, PT, R95, 0x68, PT ;  /* 0x000000685f00780c */ /* 0x000fe40003f44270 */
[----:B-1----:R-:W-:Y:S02]  /*a0c0*/  FSEL R107, R46, -INF , P1 ;  /* 0xff8000002e6b7808 */ /* 0x002fe40000800000 */
[----:B------:R-:W-:Y:S02]  /*a0d0*/  FMNMX.FTZ R94, R105, R94, !PT ;  /* 0x0000005e695e7209 */ /* 0x000fe40007810000 */
[----:B------:R-:W-:Y:S02]  /*a0e0*/  ISETP.GT.AND P1, PT, R95, 0x69, PT ;  /* 0x000000695f00780c */ /* 0x000fe40003f24270 */
[----:B---3--:R-:W-:Y:S02]  /*a0f0*/  FSEL R109, R14, -INF , P2 ;  /* 0xff8000000e6d7808 */ /* 0x008fe40001000000 */
[----:B------:R-:W-:-:S02]  /*a100*/  FMNMX.FTZ R94, R107, R94, !PT ;  /* 0x0000005e6b5e7209 */ /* 0x000fc40007810000 */
[----:B------:R-:W-:Y:S02]  /*a110*/  ISETP.GT.AND P3, PT, R95, 0x70, PT ;  /* 0x000000705f00780c */ /* 0x000fe40003f64270 */
[----:B0-----:R-:W-:Y:S02]  /*a120*/  FSEL R111, R20, -INF , P1 ;  /* 0xff800000146f7808 */ /* 0x001fe40000800000 */
        /* <DEDUP_REMOVED lines=8> */
[----:B------:R-:W-:Y:S02]  /*a1b0*/  ISETP.GT.AND P5, PT, R95, 0x79, PT ;  /* 0x000000795f00780c */ /* 0x000fe40003fa4270 */
[----:B------:R-:W-:Y:S02]  /*a1c0*/  FSEL R55, R55, -INF , P1 ;  /* 0xff80000037377808 */ /* 0x000fe40000800000 */
[----:B------:R-:W-:Y:S01]  /*a1d0*/  FMNMX.FTZ R94, R115, R94, !PT ;  /* 0x0000005e735e7209 */ /* 0x000fe20007810000 */
[----:B------:R-:W-:Y:S01]  /*a1e0*/  FMUL.FTZ R90, R2, R34 ;  /* 0x00000022025a7220 */ /* 0x000fe20000410000 */
[----:B------:R-:W-:Y:S01]  /*a1f0*/  ISETP.GT.AND P4, PT, R95, 0x80, PT ;  /* 0x000000805f00780c */ /* 0x000fe20003f84270 */
[----:B------:R-:W1:Y:S01]  /*a200*/  MUFU.TANH R34, R86 ;  /* 0x0000005600227308 */ /* 0x000e620000002400 */
[----:B------:R-:W-:-:S02]  /*a210*/  FSEL R117, R26, -INF , P5 ;  /* 0xff8000001a757808 */ /* 0x000fc40002800000 */
[----:B------:R-:W-:Y:S01]  /*a220*/  FMNMX.FTZ R94, R55, R94, !PT ;  /* 0x0000005e375e7209 */ /* 0x000fe20007810000 */
[----:B------:R-:W-:Y:S01]  /*a230*/  FMUL.FTZ R42, R2, R38 ;  /* 0x00000026022a7220 */ /* 0x000fe20000410000 */
[----:B------:R-:W-:Y:S02]  /*a240*/  ISETP.GT.AND P3, PT, R95, 0x81, PT ;  /* 0x000000815f00780c */ /* 0x000fe40003f64270 */
[----:B------:R-:W-:Y:S01]  /*a250*/  FSEL R119, R74, -INF , P4 ;  /* 0xff8000004a777808 */ /* 0x000fe20002000000 */
[----:B------:R-:W2:Y:S01]  /*a260*/  MUFU.TANH R58, R90 ;  /* 0x0000005a003a7308 */ /* 0x000ea20000002400 */
[----:B------:R-:W-:Y:S01]  /*a270*/  FMNMX.FTZ R94, R117, R94, !PT ;  /* 0x0000005e755e7209 */ /* 0x000fe20007810000 */
[----:B------:R-:W-:Y:S01]  /*a280*/  FMUL.FTZ R26, R2, R39 ;  /* 0x00000027021a7220 */ /* 0x000fe20000410000 */
[----:B------:R-:W-:Y:S02]  /*a290*/  ISETP.GT.AND P2, PT, R95, 0x88, PT ;  /* 0x000000885f00780c */ /* 0x000fe40003f44270 */
[----:B0-----:R-:W-:-:S02]  /*a2a0*/  FSEL R121, R30, -INF , P3 ;  /* 0xff8000001e797808 */ /* 0x001fc40001800000 */
[----:B------:R-:W-:Y:S01]  /*a2b0*/  FMNMX.FTZ R94, R119, R94, !PT ;  /* 0x0000005e775e7209 */ /* 0x000fe20007810000 */
[----:B------:R-:W0:Y:S01]  /*a2c0*/  MUFU.TANH R38, R92 ;  /* 0x0000005c00267308 */ /* 0x000e220000002400 */
[----:B------:R-:W-:Y:S02]  /*a2d0*/  ISETP.GT.AND P1, PT, R95, 0x89, PT ;  /* 0x000000895f00780c */ /* 0x000fe40003f24270 */
[----:B------:R-:W-:Y:S02]  /*a2e0*/  FSEL R31, R31, -INF , P2 ;  /* 0xff8000001f1f7808 */ /* 0x000fe40001000000 */
[----:B------:R-:W-:-:S03]  /*a2f0*/  FMNMX.FTZ R94, R121, R94, !PT ;  /* 0x0000005e795e7209 */ /* 0x000fc60007810000 */
[----:B------:R-:W3:Y:S01]  /*a300*/  MUFU.TANH R42, R42 ;  /* 0x0000002a002a7308 */ /* 0x000ee20000002400 */
[----:B------:R-:W-:Y:S02]  /*a310*/  ISETP.GT.AND P5, PT, R95, 0x90, PT ;  /* 0x000000905f00780c */ /* 0x000fe40003fa4270 */
[----:B-1----:R-:W-:Y:S02]  /*a320*/  FSEL R39, R34, -INF , P1 ;  /* 0xff80000022277808 */ /* 0x002fe40000800000 */
[----:B------:R-:W-:-:S03]  /*a330*/  FMNMX.FTZ R94, R31, R94, !PT ;  /* 0x0000005e1f5e7209 */ /* 0x000fc60007810000 */
[----:B------:R-:W1:Y:S01]  /*a340*/  MUFU.TANH R26, R26 ;  /* 0x0000001a001a7308 */ /* 0x000e620000002400 */
[----:B------:R-:W-:Y:S02]  /*a350*/  ISETP.GT.AND P4, PT, R95, 0x91, PT ;  /* 0x000000915f00780c */ /* 0x000fe40003f84270 */
[----:B--2---:R-:W-:Y:S02]  /*a360*/  FSEL R123, R58, -INF , P5 ;  /* 0xff8000003a7b7808 */ /* 0x004fe40002800000 */
[----:B------:R-:W-:Y:S02]  /*a370*/  FMNMX.FTZ R94, R39, R94, !PT ;  /* 0x0000005e275e7209 */ /* 0x000fe40007810000 */
[C---:B------:R-:W-:Y:S02]  /*a380*/  ISETP.GT.AND P3, PT, R95.reuse, 0x98, PT ;  /* 0x000000985f00780c */ /* 0x040fe40003f64270 */
[----:B------:R-:W-:Y:S02]  /*a390*/  ISETP.GT.AND P2, PT, R95, 0x99, PT ;  /* 0x000000995f00780c */ /* 0x000fe40003f44270 */
[----:B0-----:R-:W-:-:S02]  /*a3a0*/  FSEL R95, R38, -INF , P4 ;  /* 0xff800000265f7808 */ /* 0x001fc40002000000 */
[----:B------:R-:W-:Y:S02]  /*a3b0*/  FMNMX.FTZ R94, R123, R94, !PT ;  /* 0x0000005e7b5e7209 */ /* 0x000fe40007810000 */
[----:B---3--:R-:W-:Y:S02]  /*a3c0*/  FSEL R125, R42, -INF , P3 ;  /* 0xff8000002a7d7808 */ /* 0x008fe40001800000 */
[----:B------:R-:W-:Y:S01]  /*a3d0*/  FMNMX.FTZ R94, R95, R94, !PT ;  /* 0x0000005e5f5e7209 */ /* 0x000fe20007810000 */
[----:B------:R-:W-:Y:S01]  /*a3e0*/  FMUL.FTZ R20, R2, R45 ;  /* 0x0000002d02147220 */ /* 0x000fe20000410000 */
[----:B-1----:R-:W-:Y:S02]  /*a3f0*/  FSEL R45, R26, -INF , P2 ;  /* 0xff8000001a2d7808 */ /* 0x002fe40001000000 */
        /* <DEDUP_REMOVED lines=8> */
[C---:B------:R-:W-:Y:S02]  /*a480*/  ISETP.GT.AND P3, PT, R41.reuse, RZ, PT ;  /* 0x000000ff2900720c */ /* 0x040fe40003f64270 */
[C---:B------:R-:W-:Y:S01]  /*a490*/  ISETP.GT.AND P2, PT, R41.reuse, 0x1, PT ;  /* 0x000000012900780c */ /* 0x040fe20003f44270 */
[----:B------:R-:W-:Y:S01]  /*a4a0*/  FMUL.FTZ R14, R2, R44 ;  /* 0x0000002c020e7220 */ /* 0x000fe20000410000 */
[----:B------:R-:W-:Y:S02]  /*a4b0*/  ISETP.GT.AND P5, PT, R41, 0x8, PT ;  /* 0x000000082900780c */ /* 0x000fe40003fa4270 */
[----:B0-----:R-:W-:Y:S01]  /*a4c0*/  FMNMX.FTZ R71, R42, R71, !PT ;  /* 0x000000472a477209 */ /* 0x001fe20007810000 */
[----:B------:R-:W-:-:S03]  /*a4d0*/  FMUL.FTZ R42, R2, R36 ;  /* 0x00000024022a7220 */ /* 0x000fc60000410000 */
[C---:B------:R-:W-:Y:S01]  /*a4e0*/  FSETP.NEU.FTZ.AND P1, PT, R71.reuse, -INF , PT ;  /* 0xff8000004700780b */ /* 0x040fe20003f3d000 */
[----:B------:R-:W-:-:S01]  /*a4f0*/  FFMA.FTZ R36, R71, R58, -8 ;  /* 0xc100000047247423 */ /* 0x000fc2000001003a */
[----:B------:R-:W-:-:S04]  /*a500*/  FSEL R3, R3, -INF , P3 ;  /* 0xff80000003037808 */ /* 0x000fc80001800000 */
[----:B------:R-:W-:Y:S02]  /*a510*/  FSEL R36, R36, RZ, P1 ;  /* 0x000000ff24247208 */ /* 0x000fe40000800000 */
[----:B------:R-:W-:-:S03]  /*a520*/  FSEL R8, R8, -INF , P2 ;  /* 0xff80000008087808 */ /* 0x000fc60001000000 */
[-CC-:B------:R-:W-:Y:S01]  /*a530*/  FFMA.FTZ R44, R11, R58.reuse, -R36.reuse ;  /* 0x0000003a0b2c7223 */ /* 0x180fe20000010824 */
[----:B------:R-:W-:-:S01]  /*a540*/  FFMA.FTZ R11, R43, R58, -R36 ;  /* 0x0000003a2b0b7223 */ /* 0x000fc20000010824 */
[----:B------:R-:W-:Y:S02]  /*a550*/  ISETP.GT.AND P4, PT, R41, 0x9, PT ;  /* 0x000000092900780c */ /* 0x000fe40003f84270 */
[----:B------:R-:W-:Y:S02]  /*a560*/  FSEL R43, R10, -INF , P5 ;  /* 0xff8000000a2b7808 */ /* 0x000fe40002800000 */
[----:B------:R-:W-:Y:S01]  /*a570*/  FMNMX.FTZ R50, R3, R8, !PT ;  /* 0x0000000803327209 */ /* 0x000fe20007810000 */
[----:B------:R-:W-:-:S01]  /*a580*/  FFMA.FTZ R46, R47, R58, -R36 ;  /* 0x0000003a2f2e7223 */ /* 0x000fc20000010824 */
        /* <DEDUP_REMOVED lines=8> */
[----:B------:R-:W-:Y:S01]  /*a610*/  FMNMX.FTZ R50, R13, R50, !PT ;  /* 0x000000320d327209 */ /* 0x000fe20007810000 */
[----:B------:R-:W-:Y:S01]  /*a620*/  FMUL.FTZ R30, R2, R49 ;  /* 0x00000031021e7220 */ /* 0x000fe20000410000 */
[--C-:B------:R-:W-:Y:S01]  /*a630*/  FFMA.FTZ R49, R51, R58, -R36.reuse ;  /* 0x0000003a33317223 */ /* 0x100fe20000010824 */
[----:B------:R-:W-:Y:S02]  /*a640*/  ISETP.GT.AND P5, PT, R41, 0x19, PT ;  /* 0x000000192900780c */ /* 0x000fe40003fa4270 */
[----:B------:R-:W-:Y:S02]  /*a650*/  FSEL R51, R88, -INF , P2 ;  /* 0xff80000058337808 */ /* 0x000fe40001000000 */
[----:B------:R-:W-:Y:S01]  /*a660*/  FMNMX.FTZ R50, R15, R50, !PT ;  /* 0x000000320f327209 */ /* 0x000fe20007810000 */
[----:B------:R-:W-:Y:S01]  /*a670*/  FFMA.FTZ R91, R91, R58, -R36 ;  /* 0x0000003a5b5b7223 */ /* 0x000fe20000010824 */
[----:B------:R-:W-:Y:S02]  /*a680*/  ISETP.GT.AND P4, PT, R41, 0x20, PT ;  /* 0x000000202900780c */ /* 0x000fe40003f84270 */
[----:B------:R-:W-:-:S02]  /*a690*/  FSEL R89, R89, -INF , P5 ;  /* 0xff80000059597808 */ /* 0x000fc40002800000 */
[----:B------:R-:W-:Y:S01]  /*a6a0*/  FMNMX.FTZ R50, R51, R50, !PT ;  /* 0x0000003233327209 */ /* 0x000fe20007810000 */
[----:B------:R0:W-:Y:S01]  /*a6b0*/  MUFU.EX2 R10, R91 ;  /* 0x0000005b000a7308 */ /* 0x0001e20000000800 */
[----:B------:R-:W-:Y:S02]  /*a6c0*/  ISETP.GT.AND P1, PT, R41, 0x21, PT ;  /* 0x000000212900780c */ /* 0x000fe40003f24270 */
[----:B------:R-:W-:Y:S01]  /*a6d0*/  FMNMX.FTZ R50, R89, R50, !PT ;  /* 0x0000003259327209 */ /* 0x000fe20007810000 */
[----:B------:R-:W-:Y:S01]  /*a6e0*/  FMUL.FTZ R34, R2, R52 ;  /* 0x0000003402227220 */ /* 0x000fe20000410000 */
[----:B------:R-:W-:Y:S02]  /*a6f0*/  ISETP.GT.AND P3, PT, R41, 0x28, PT ;  /* 0x000000282900780c */ /* 0x000fe40003f64270 */
[----:B0-----:R-:W-:Y:S02]  /*a700*/  FSEL R91, R72, -INF , P4 ;  /* 0xff800000485b7808 */ /* 0x001fe40002000000 */
[----:B------:R-:W-:-:S02]  /*a710*/  FSEL R73, R73, -INF , P1 ;  /* 0xff80000049497808 */ /* 0x000fc40000800000 */
[----:B------:R-:W-:Y:S02]  /*a720*/  FMNMX.FTZ R52, R91, R50, !PT ;  /* 0x000000325b347209 */ /* 0x000fe40007810000 */
[----:B------:R-:W-:Y:S02]  /*a730*/  ISETP.GT.AND P2, PT, R41, 0x29, PT ;  /* 0x000000292900780c */ /* 0x000fe40003f44270 */
[----:B------:R-:W-:Y:S02]  /*a740*/  FSEL R75, R75, -INF , P3 ;  /* 0xff8000004b4b7808 */ /* 0x000fe40001800000 */
[----:B------:R-:W-:Y:S01]  /*a750*/  FMNMX.FTZ R52, R73, R52, !PT ;  /* 0x0000003449347209 */ /* 0x000fe20007810000 */
[----:B------:R-:W-:-:S01]  /*a760*/  FFMA.FTZ R54, R77, R58, -R36 ;  /* 0x0000003a4d367223 */ /* 0x000fc20000010824 */
        /* <DEDUP_REMOVED lines=8> */
[----:B------:R-:W-:Y:S01]  /*a7f0*/  FMUL.FTZ R26, R2, R48 ;  /* 0x00000030021a7220 */ /* 0x000fe20000410000 */
[----:B------:R-:W-:-:S01]  /*a800*/  FFMA.FTZ R48, R97, R58, -R36 ;  /* 0x0000003a61307223 */ /* 0x000fc20000010824 */
[----:B------:R0:W-:Y:S01]  /*a810*/  MUFU.EX2 R50, R54 ;  /* 0x0000003600327308 */ /* 0x0001e20000000800 */
[----:B------:R-:W-:-:S02]  /*a820*/  ISETP.GT.AND P1, PT, R41, 0x38, PT ;  /* 0x000000382900780c */ /* 0x000fc40003f24270 */
[----:B------:R-:W-:Y:S01]  /*a830*/  FSEL R97, R80, -INF , P4 ;  /* 0xff80000050617808 */ /* 0x000fe20002000000 */
[----:B------:R-:W-:-:S01]  /*a840*/  FFMA.FTZ R68, R81, R58, -R36 ;  /* 0x0000003a51447223 */ /* 0x000fc20000010824 */
[----:B------:R-:W-:Y:S02]  /*a850*/  ISETP.GT.AND P3, PT, R41, 0x39, PT ;  /* 0x000000392900780c */ /* 0x000fe40003f64270 */
[----:B0-----:R-:W-:Y:S02]  /*a860*/  FMNMX.FTZ R54, R93, R52, !PT ;  /* 0x000000345d367209 */ /* 0x001fe40007810000 */
[----:B------:R-:W-:Y:S02]  /*a870*/  FSEL R81, R82, -INF , P1 ;  /* 0xff80000052517808 */ /* 0x000fe40000800000 */
[----:B------:R-:W-:Y:S01]  /*a880*/  FMNMX.FTZ R54, R97, R54, !PT ;  /* 0x0000003661367209 */ /* 0x000fe20007810000 */
[----:B------:R-:W-:Y:S01]  /*a890*/  FFMA.FTZ R12, R99, R58, -R36 ;  /* 0x0000003a630c7223 */ /* 0x000fe20000010824 */
[----:B------:R-:W-:-:S02]  /*a8a0*/  ISETP.GT.AND P2, PT, R41, 0x40, PT ;  /* 0x000000402900780c */ /* 0x000fc40003f44270 */
[----:B------:R-:W-:Y:S02]  /*a8b0*/  FSEL R99, R84, -INF , P3 ;  /* 0xff80000054637808 */ /* 0x000fe40001800000 */
[----:B------:R-:W-:Y:S01]  /*a8c0*/  FMNMX.FTZ R54, R81, R54, !PT ;  /* 0x0000003651367209 */ /* 0x000fe20007810000 */
[----:B------:R-:W0:Y:S01]  /*a8d0*/  MUFU.TANH R62, R62 ;  /* 0x0000003e003e7308 */ /* 0x000e220000002400 */
[----:B------:R-:W-:Y:S02]  /*a8e0*/  ISETP.GT.AND P5, PT, R41, 0x41, PT ;  /* 0x000000412900780c */ /* 0x000fe40003fa4270 */
[----:B------:R-:W-:Y:S02]  /*a8f0*/  FSEL R127, R56, -INF , P2 ;  /* 0xff800000387f7808 */ /* 0x000fe40001000000 */
[----:B------:R-:W-:Y:S02]  /*a900*/  FMNMX.FTZ R54, R99, R54, !PT ;  /* 0x0000003663367209 */ /* 0x000fe40007810000 */
[----:B------:R-:W-:Y:S01]  /*a910*/  ISETP.GT.AND P4, PT, R41, 0x48, PT ;  /* 0x000000482900780c */ /* 0x000fe20003f84270 */
[----:B------:R-:W1:Y:S01]  /*a920*/  MUFU.TANH R64, R64 ;  /* 0x0000004000407308 */ /* 0x000e620000002400 */
[----:B------:R-:W-:-:S02]  /*a930*/  FSEL R57, R57, -INF , P5 ;  /* 0xff80000039397808 */ /* 0x000fc40002800000 */
[----:B------:R-:W-:Y:S02]  /*a940*/  FMNMX.FTZ R56, R127, R54, !PT ;  /* 0x000000367f387209 */ /* 0x000fe40007810000 */
[----:B------:R-:W-:Y:S02]  /*a950*/  ISETP.GT.AND P1, PT, R41, 0x49, PT ;  /* 0x000000492900780c */ /* 0x000fe40003f24270 */
[----:B------:R-:W-:Y:S01]  /*a960*/  FSEL R59, R59, -INF , P4 ;  /* 0xff8000003b3b7808 */ /* 0x000fe20002000000 */
[----:B------:R-:W2:Y:S01]  /*a970*/  MUFU.TANH R66, R66 ;  /* 0x0000004200427308 */ /* 0x000ea20000002400 */
[----:B------:R-:W-:Y:S02]  /*a980*/  FMNMX.FTZ R56, R57, R56, !PT ;  /* 0x0000003839387209 */ /* 0x000fe40007810000 */
[----:B------:R-:W-:Y:S02]  /*a990*/  ISETP.GT.AND P3, PT, R41, 0x50, PT ;  /* 0x000000502900780c */ /* 0x000fe40003f64270 */
[----:B------:R-:W-:-:S03]  /*a9a0*/  FMNMX.FTZ R56, R59, R56, !PT ;  /* 0x000000383b387209 */ /* 0x000fc60007810000 */
[----:B------:R3:W-:Y:S01]  /*a9b0*/  MUFU.EX2 R52, R68 ;  /* 0x0000004400347308 */ /* 0x0007e20000000800 */
[----:B------:R-:W-:-:S01]  /*a9c0*/  FFMA.FTZ R129, R27, R58, -R36 ;  /* 0x0000003a1b817223 */ /* 0x000fc20000010824 */
[----:B------:R-:W-:-:S06]  /*a9d0*/  ISETP.GT.AND P2, PT, R41, 0x51, PT ;  /* 0x000000512900780c */ /* 0x000fcc0003f44270 */
[----:B------:R-:W4:Y:S01]  /*a9e0*/  MUFU.TANH R67, R67 ;  /* 0x0000004300437308 */ /* 0x000f220000002400 */
[----:B---3--:R-:W-:-:S01]  /*a9f0*/  FFMA.FTZ R68, R85, R58, -R36 ;  /* 0x0000003a55447223 */ /* 0x008fc20000010824 */
[----:B------:R-:W-:Y:S02]  /*aa00*/  FSEL R85, R60, -INF , P1 ;  /* 0xff8000003c557808 */ /* 0x000fe40000800000 */
[----:B0-----:R-:W-:Y:S02]  /*aa10*/  FSEL R27, R62, -INF , P3 ;  /* 0xff8000003e1b7808 */ /* 0x001fe40001800000 */
[----:B------:R-:W-:Y:S02]  /*aa20*/  FMNMX.FTZ R56, R85, R56, !PT ;  /* 0x0000003855387209 */ /* 0x000fe40007810000 */
[----:B------:R-:W0:Y:S01]  /*aa30*/  MUFU.TANH R40, R40 ;  /* 0x0000002800287308 */ /* 0x000e220000002400 */
[----:B------:R-:W-:Y:S02]  /*aa40*/  ISETP.GT.AND P5, PT, R41, 0x58, PT ;  /* 0x000000582900780c */ /* 0x000fe40003fa4270 */
[----:B-1----:R-:W-:-:S02]  /*aa50*/  FSEL R131, R64, -INF , P2 ;  /* 0xff80000040837808 */ /* 0x002fc40001000000 */
[----:B------:R-:W-:-:S03]  /*aa60*/  FMNMX.FTZ R60, R27, R56, !PT ;  /* 0x000000381b3c7209 */ /* 0x000fc60007810000 */
[----:B------:R-:W1:Y:S01]  /*aa70*/  MUFU.TANH R70, R70 ;  /* 0x0000004600467308 */ /* 0x000e620000002400 */
[----:B------:R-:W-:-:S01]  /*aa80*/  FFMA.FTZ R62, R101, R58, -R36 ;  /* 0x0000003a653e7223 */ /* 0x000fc20000010824 */
[----:B------:R-:W-:Y:S02]  /*aa90*/  ISETP.GT.AND P4, PT, R41, 0x59, PT ;  /* 0x000000592900780c */ /* 0x000fe40003f84270 */
[----:B--2---:R-:W-:Y:S02]  /*aaa0*/  FSEL R101, R66, -INF , P5 ;  /* 0xff80000042657808 */ /* 0x004fe40002800000 */
[----:B------:R-:W-:Y:S02]  /*aab0*/  FMNMX.FTZ R60, R131, R60, !PT ;  /* 0x0000003c833c7209 */ /* 0x000fe40007810000 */
[----:B------:R-:W2:Y:S01]  /*aac0*/  MUFU.TANH R14, R14 ;  /* 0x0000000e000e7308 */ /* 0x000ea20000002400 */
[----:B------:R-:W-:Y:S02]  /*aad0*/  ISETP.GT.AND P1, PT, R41, 0x60, PT ;  /* 0x000000602900780c */ /* 0x000fe40003f24270 */
[----:B----4-:R-:W-:-:S02]  /*aae0*/  FSEL R67, R67, -INF , P4 ;  /* 0xff80000043437808 */ /* 0x010fc40002000000 */
[----:B------:R-:W-:-:S03]  /*aaf0*/  FMNMX.FTZ R60, R101, R60, !PT ;  /* 0x0000003c653c7209 */ /* 0x000fc60007810000 */
[----:B------:R-:W3:Y:S01]  /*ab00*/  MUFU.TANH R20, R20 ;  /* 0x0000001400147308 */ /* 0x000ee20000002400 */
[----:B------:R-:W-:-:S01]  /*ab10*/  FFMA.FTZ R133, R87, R58, -R36 ;  /* 0x0000003a57857223 */ /* 0x000fc20000010824 */
[----:B------:R-:W-:Y:S02]  /*ab20*/  ISETP.GT.AND P3, PT, R41, 0x61, PT ;  /* 0x000000612900780c */ /* 0x000fe40003f64270 */
        /* <DEDUP_REMOVED lines=13> */
[----:B---3--:R-:W-:-:S02]  /*ac00*/  FSEL R137, R20, -INF , P5 ;  /* 0xff80000014897808 */ /* 0x008fc40002800000 */
        /* <DEDUP_REMOVED lines=38> */
[C---:B------:R-:W-:Y:S02]  /*ae70*/  ISETP.GT.AND P5, PT, R41.reuse, 0x91, PT ;  /* 0x000000912900780c */ /* 0x040fe40003fa4270 */
[C---:B------:R-:W-:Y:S02]  /*ae80*/  ISETP.GT.AND P4, PT, R41.reuse, 0x98, PT ;  /* 0x000000982900780c */ /* 0x040fe40003f84270 */
[----:B------:R-:W-:Y:S01]  /*ae90*/  ISETP.GT.AND P1, PT, R41, 0x99, PT ;  /* 0x000000992900780c */ /* 0x000fe20003f24270 */
[----:B------:R-:W-:Y:S01]  /*aea0*/  FFMA.FTZ R41, R35, R58, -R36 ;  /* 0x0000003a23297223 */ /* 0x000fe20000010824 */
[----:B0-----:R-:W-:Y:S02]  /*aeb0*/  FSEL R35, R32, -INF , P2 ;  /* 0xff80000020237808 */ /* 0x001fe40001000000 */
[----:B------:R-:W-:Y:S02]  /*aec0*/  FMNMX.FTZ R60, R29, R60, !PT ;  /* 0x0000003c1d3c7209 */ /* 0x000fe40007810000 */
[----:B-1----:R-:W-:-:S02]  /*aed0*/  FSEL R33, R33, -INF , P5 ;  /* 0xff80000021217808 */ /* 0x002fc40002800000 */
[----:B------:R-:W-:Y:S01]  /*aee0*/  FMNMX.FTZ R60, R35, R60, !PT ;  /* 0x0000003c233c7209 */ /* 0x000fe20007810000 */
[----:B------:R-:W-:-:S01]  /*aef0*/  FFMA.FTZ R28, R105, R58, -R36 ;  /* 0x0000003a691c7223 */ /* 0x000fc20000010824 */
[----:B--2---:R-:W-:Y:S02]  /*af00*/  FSEL R105, R42, -INF , P4 ;  /* 0xff8000002a697808 */ /* 0x004fe40002000000 */
[----:B------:R-:W-:Y:S02]  /*af10*/  FMNMX.FTZ R60, R33, R60, !PT ;  /* 0x0000003c213c7209 */ /* 0x000fe40007810000 */
[----:B---3--:R-:W-:Y:S02]  /*af20*/  FSEL R37, R37, -INF , P1 ;  /* 0xff80000025257808 */ /* 0x008fe40000800000 */
[----:B------:R-:W-:-:S04]  /*af30*/  FMNMX.FTZ R20, R105, R60, !PT ;  /* 0x0000003c69147209 */ /* 0x000fc80007810000 */
[----:B------:R-:W-:-:S05]  /*af40*/  FMNMX.FTZ R20, R37, R20, !PT ;  /* 0x0000001425147209 */ /* 0x000fca0007810000 */
[----:B------:R-:W0:Y:S01]  /*af50*/  SHFL.BFLY PT, R147, R20, 0x2, 0x1f ;  /* 0x0c401f0014937f89 */ /* 0x000e2200000e0000 */
[----:B------:R-:W-:-:S01]  /*af60*/  FFMA.FTZ R30, R109, R58, -R36 ;  /* 0x0000003a6d1e7223 */ /* 0x000fc20000010824 */
[-CC-:B------:R-:W-:Y:S01]  /*af70*/  FFMA.FTZ R109, R111, R58.reuse, -R36.reuse ;  /* 0x0000003a6f6d7223 */ /* 0x180fe20000010824 */
[----:B------:R-:W-:-:S01]  /*af80*/  FFMA.FTZ R111, R115, R58, -R36 ;  /* 0x0000003a736f7223 */ /* 0x000fc20000010824 */
[----:B0-----:R-:W-:-:S05]  /*af90*/  FMNMX.FTZ R42, R20, R147, !PT ;  /* 0x00000093142a7209 */ /* 0x001fca0007810000 */
[----:B------:R-:W0:Y:S01]  /*afa0*/  SHFL.BFLY PT, R115, R42, 0x1, 0x1f ;  /* 0x0c201f002a737f89 */ /* 0x000e2200000e0000 */
[----:B------:R-:W-:-:S01]  /*afb0*/  FFMA.FTZ R9, R9, R58, -R36 ;  /* 0x0000003a09097223 */ /* 0x000fc20000010824 */
[----:B------:R-:W-:Y:S01]  /*afc0*/  MUFU.EX2 R44, R44 ;  /* 0x0000002c002c7308 */ /* 0x000fe20000000800 */
        /* <DEDUP_REMOVED lines=10> */
[----:B------:R-:W-:Y:S01]  /*b070*/  MUFU.EX2 R3, R3 ;  /* 0x0000000300037308 */ /* 0x000fe20000000800 */
[----:B------:R-:W-:-:S07]  /*b080*/  FFMA.FTZ R13, R13, R58, -R60 ;  /* 0x0000003a0d0d7223 */ /* 0x000fce000001083c */
[----:B------:R-:W1:Y:S01]  /*b090*/  MUFU.EX2 R8, R8 ;  /* 0x0000000800087308 */ /* 0x000e620000000800 */
[----:B------:R-:W-:-:S07]  /*b0a0*/  FFMA.FTZ R66, R15, R58, -R60 ;  /* 0x0000003a0f427223 */ /* 0x000fce000001083c */
[----:B------:R-:W2:Y:S08]  /*b0b0*/  MUFU.EX2 R11, R11 ;  /* 0x0000000b000b7308 */ /* 0x000eb00000000800 */
[----:B------:R-:W3:Y:S01]  /*b0c0*/  MUFU.EX2 R43, R43 ;  /* 0x0000002b002b7308 */ /* 0x000ee20000000800 */
[----:B------:R-:W-:-:S07]  /*b0d0*/  FFMA.FTZ R15, R51, R58, -R60 ;  /* 0x0000003a330f7223 */ /* 0x000fce000001083c */
[----:B------:R-:W4:Y:S08]  /*b0e0*/  MUFU.EX2 R46, R46 ;  /* 0x0000002e002e7308 */ /* 0x000f300000000800 */
[----:B------:R-:W5:Y:S01]  /*b0f0*/  MUFU.EX2 R64, R64 ;  /* 0x0000004000407308 */ /* 0x000f620000000800 */
[----:B0-----:R-:W-:-:S01]  /*b100*/  FADD.FTZ R86, R9, R44 ;  /* 0x0000002c09567221 */ /* 0x001fc20000010000 */
[----:B-1----:R-:W-:-:S06]  /*b110*/  FADD.FTZ R84, R3, R8 ;  /* 0x0000000803547221 */ /* 0x002fcc0000010000 */
[----:B------:R-:W0:Y:S01]  /*b120*/  MUFU.EX2 R21, R21 ;  /* 0x0000001500157308 */ /* 0x000e220000000800 */
[----:B------:R-:W-:-:S07]  /*b130*/  FFMA.FTZ R51, R75, R58, -R60 ;  /* 0x0000003a4b337223 */ /* 0x000fce000001083c */
[----:B------:R-:W1:Y:S01]  /*b140*/  MUFU.EX2 R13, R13 ;  /* 0x0000000d000d7308 */ /* 0x000e620000000800 */
[----:B------:R-:W-:-:S01]  /*b150*/  FFMA.FTZ R75, R81, R58, -R60 ;  /* 0x0000003a514b7223 */ /* 0x000fc2000001083c */
[----:B------:R-:W-:Y:S01]  /*b160*/  FFMA.FTZ R82, R67, R58, -R60 ;  /* 0x0000003a43527223 */ /* 0x000fe2000001083c */
[----:B--2---:R-:W-:-:S05]  /*b170*/  FADD.FTZ R81, R11, R86 ;  /* 0x000000560b517221 */ /* 0x004fca0000010000 */
[----:B------:R-:W2:Y:S01]  /*b180*/  MUFU.EX2 R48, R48 ;  /* 0x0000003000307308 */ /* 0x000ea20000000800 */
[----:B---3--:R-:W-:-:S01]  /*b190*/  FADD.FTZ R67, R43, R84 ;  /* 0x000000542b437221 */ /* 0x008fc20000010000 */
[----:B------:R-:W-:-:S06]  /*b1a0*/  FFMA.FTZ R47, R91, R58, -R60 ;  /* 0x0000003a5b2f7223 */ /* 0x000fcc000001083c */
[----:B------:R-:W3:Y:S01]  /*b1b0*/  MUFU.EX2 R66, R66 ;  /* 0x0000004200427308 */ /* 0x000ee20000000800 */
[----:B----4-:R-:W-:-:S07]  /*b1c0*/  FADD.FTZ R86, R46, R81 ;  /* 0x000000512e567221 */ /* 0x010fce0000010000 */
[----:B------:R4:W-:Y:S01]  /*b1d0*/  MUFU.EX2 R54, R68 ;  /* 0x0000004400367308 */ /* 0x0009e20000000800 */
[----:B-----5:R-:W-:-:S01]  /*b1e0*/  FADD.FTZ R84, R64, R67 ;  /* 0x0000004340547221 */ /* 0x020fc20000010000 */
[----:B----4-:R-:W-:-:S06]  /*b1f0*/  FFMA.FTZ R68, R89, R58, -R60 ;  /* 0x0000003a59447223 */ /* 0x010fcc000001083c */
[----:B------:R-:W4:Y:S01]  /*b200*/  MUFU.EX2 R15, R15 ;  /* 0x0000000f000f7308 */ /* 0x000f220000000800 */
[----:B------:R-:W-:-:S01]  /*b210*/  FFMA.FTZ R70, R73, R58, -R60 ;  /* 0x0000003a49467223 */ /* 0x000fc2000001083c */
[----:B0-----:R-:W-:-:S06]  /*b220*/  FADD.FTZ R81, R21, R86 ;  /* 0x0000005615517221 */ /* 0x001fcc0000010000 */
[----:B------:R-:W0:Y:S01]  /*b230*/  MUFU.EX2 R49, R49 ;  /* 0x0000003100317308 */ /* 0x000e220000000800 */
[----:B-1----:R-:W-:-:S07]  /*b240*/  FADD.FTZ R67, R13, R84 ;  /* 0x000000540d437221 */ /* 0x002fce0000010000 */
[----:B------:R-:W1:Y:S01]  /*b250*/  MUFU.EX2 R68, R68 ;  /* 0x0000004400447308 */ /* 0x000e620000000800 */
[----:B--2---:R-:W-:-:S01]  /*b260*/  FADD.FTZ R81, R48, R81 ;  /* 0x0000005130517221 */ /* 0x004fc20000010000 */
[----:B------:R-:W-:-:S06]  /*b270*/  FFMA.FTZ R79, R79, R58, -R36 ;  /* 0x0000003a4f4f7223 */ /* 0x000fcc0000010824 */
[----:B------:R-:W2:Y:S01]  /*b280*/  MUFU.EX2 R12, R12 ;  /* 0x0000000c000c7308 */ /* 0x000ea20000000800 */
[----:B---3--:R-:W-:-:S01]  /*b290*/  FADD.FTZ R86, R66, R67 ;  /* 0x0000004342567221 */ /* 0x008fc20000010000 */
[----:B------:R-:W-:-:S06]  /*b2a0*/  FFMA.FTZ R72, R77, R58, -R60 ;  /* 0x0000003a4d487223 */ /* 0x000fcc000001083c */
[----:B------:R-:W3:Y:S01]  /*b2b0*/  MUFU.EX2 R47, R47 ;  /* 0x0000002f002f7308 */ /* 0x000ee20000000800 */
[----:B------:R-:W-:-:S01]  /*b2c0*/  FADD.FTZ R88, R10, R81 ;  /* 0x000000510a587221 */ /* 0x000fc20000010000 */
[----:B----4-:R-:W-:-:S06]  /*b2d0*/  FADD.FTZ R67, R15, R86 ;  /* 0x000000560f437221 */ /* 0x010fcc0000010000 */
[----:B------:R-:W4:Y:S01]  /*b2e0*/  MUFU.EX2 R53, R53 ;  /* 0x0000003500357308 */ /* 0x000f220000000800 */
[----:B------:R-:W-:-:S07]  /*b2f0*/  FFMA.FTZ R73, R93, R58, -R60 ;  /* 0x0000003a5d497223 */ /* 0x000fce000001083c */
[----:B------:R-:W5:Y:S01]  /*b300*/  MUFU.EX2 R70, R70 ;  /* 0x0000004600467308 */ /* 0x000f620000000800 */
[----:B0-----:R-:W-:-:S01]  /*b310*/  FADD.FTZ R81, R49, R88 ;  /* 0x0000005831517221 */ /* 0x001fc20000010000 */
[----:B------:R-:W-:Y:S01]  /*b320*/  FFMA.FTZ R83, R83, R58, -R36 ;  /* 0x0000003a53537223 */ /* 0x000fe20000010824 */
[----:B-1----:R-:W-:-:S05]  /*b330*/  FADD.FTZ R86, R68, R67 ;  /* 0x0000004344567221 */ /* 0x002fca0000010000 */
[----:B------:R-:W0:Y:S01]  /*b340*/  MUFU.EX2 R51, R51 ;  /* 0x0000003300337308 */ /* 0x000e220000000800 */
[----:B------:R-:W-:-:S01]  /*b350*/  FFMA.FTZ R74, R97, R58, -R60 ;  /* 0x0000003a614a7223 */ /* 0x000fc2000001083c */
[----:B--2---:R-:W-:-:S06]  /*b360*/  FADD.FTZ R88, R12, R81 ;  /* 0x000000510c587221 */ /* 0x004fcc0000010000 */
[----:B------:R-:W1:Y:S01]  /*b370*/  MUFU.EX2 R79, R79 ;  /* 0x0000004f004f7308 */ /* 0x000e620000000800 */
[----:B---3--:R-:W-:-:S07]  /*b380*/  FADD.FTZ R67, R47, R86 ;  /* 0x000000562f437221 */ /* 0x008fce0000010000 */
[----:B------:R-:W2:Y:S01]  /*b390*/  MUFU.EX2 R72, R72 ;  /* 0x0000004800487308 */ /* 0x000ea20000000800 */
[----:B----4-:R-:W-:-:S01]  /*b3a0*/  FADD.FTZ R81, R53, R88 ;  /* 0x0000005835517221 */ /* 0x010fc20000010000 */
[----:B-----5:R-:W-:-:S06]  /*b3b0*/  FADD.FTZ R88, R70, R67 ;  /* 0x0000004346587221 */ /* 0x020fcc0000010000 */
[----:B------:R-:W3:Y:S01]  /*b3c0*/  MUFU.EX2 R73, R73 ;  /* 0x0000004900497308 */ /* 0x000ee20000000800 */
[----:B------:R-:W-:-:S01]  /*b3d0*/  FFMA.FTZ R78, R99, R58, -R60 ;  /* 0x0000003a634e7223 */ /* 0x000fc2000001083c */
[----:B------:R-:W-:Y:S01]  /*b3e0*/  FADD.FTZ R90, R50, R81 ;  /* 0x00000051325a7221 */ /* 0x000fe20000010000 */
[----:B------:R-:W-:-:S05]  /*b3f0*/  F2FP.SATFINITE.E4M3.F32.PACK_AB_MERGE_C R153, R46, R11, RZ ;  /* 0x0000000b2e99723e */ /* 0x000fca00048070ff */
[----:B------:R-:W4:Y:S01]  /*b400*/  MUFU.EX2 R83, R83 ;  /* 0x0000005300537308 */ /* 0x000f220000000800 */
[----:B0-----:R-:W-:-:S01]  /*b410*/  FADD.FTZ R11, R51, R88 ;  /* 0x00000058330b7221 */ /* 0x001fc20000010000 */
[----:B------:R-:W-:-:S06]  /*b420*/  FFMA.FTZ R76, R127, R58, -R60 ;  /* 0x0000003a7f4c7223 */ /* 0x000fcc000001083c */
[----:B------:R-:W0:Y:S01]  /*b430*/  MUFU.EX2 R74, R74 ;  /* 0x0000004a004a7308 */ /* 0x000e220000000800 */
[----:B------:R-:W-:Y:S01]  /*b440*/  F2FP.SATFINITE.E4M3.F32.PACK_AB_MERGE_C R155, R49, R10, RZ ;  /* 0x0000000a319b723e */ /* 0x000fe200048070ff */
[----:B-1----:R-:W-:Y:S01]  /*b450*/  FADD.FTZ R49, R79, R90 ;  /* 0x0000005a4f317221 */ /* 0x002fe20000010000 */
[----:B--2---:R-:W-:-:S05]  /*b460*/  FADD.FTZ R10, R72, R11 ;  /* 0x0000000b480a7221 */ /* 0x004fca0000010000 */
[----:B------:R-:W1:Y:S01]  /*b470*/  MUFU.EX2 R75, R75 ;  /* 0x0000004b004b7308 */ /* 0x000e620000000800 */
[----:B------:R-:W-:-:S01]  /*b480*/  FFMA.FTZ R57, R57, R58, -R60 ;  /* 0x0000003a39397223 */ /* 0x000fc2000001083c */
[----:B------:R-:W-:-:S06]  /*b490*/  FADD.FTZ R46, R52, R49 ;  /* 0x00000031342e7221 */ /* 0x000fcc0000010000 */
[----:B------:R-:W2:Y:S01]  /*b4a0*/  MUFU.EX2 R129, R129 ;  /* 0x0000008100817308 */ /* 0x000ea20000000800 */
[----:B---3--:R-:W-:-:S01]  /*b4b0*/  FADD.FTZ R11, R73, R10 ;  /* 0x0000000a490b7221 */ /* 0x008fc20000010000 */
[----:B------:R-:W-:-:S06]  /*b4c0*/  FFMA.FTZ R59, R59, R58, -R60 ;  /* 0x0000003a3b3b7223 */ /* 0x000fcc000001083c */
[----:B------:R-:W3:Y:S01]  /*b4d0*/  MUFU.EX2 R78, R78 ;  /* 0x0000004e004e7308 */ /* 0x000ee20000000800 */
[----:B------:R-:W-:Y:S01]  /*b4e0*/  F2FP.SATFINITE.E4M3.F32.PACK_AB_MERGE_C R154, R68, R15, RZ ;  /* 0x0000000f449a723e */ /* 0x000fe200048070ff */
[----:B----4-:R-:W-:-:S06]  /*b4f0*/  FADD.FTZ R15, R83, R46 ;  /* 0x0000002e530f7221 */ /* 0x010fcc0000010000 */
[----:B------:R-:W4:Y:S01]  /*b500*/  MUFU.EX2 R56, R62 ;  /* 0x0000003e00387308 */ /* 0x000f220000000800 */
[----:B------:R-:W-:-:S01]  /*b510*/  FFMA.FTZ R80, R85, R58, -R60 ;  /* 0x0000003a55507223 */ /* 0x000fc2000001083c */
[----:B0-----:R-:W-:-:S06]  /*b520*/  FADD.FTZ R46, R74, R11 ;  /* 0x0000000b4a2e7221 */ /* 0x001fcc0000010000 */
[----:B------:R-:W0:Y:S01]  /*b530*/  MUFU.EX2 R76, R76 ;  /* 0x0000004c004c7308 */ /* 0x000e220000000800 */
[----:B------:R-:W-:Y:S01]  /*b540*/  F2FP.SATFINITE.E4M3.F32.PACK_AB_MERGE_C R149, R79, R50, RZ ;  /* 0x000000324f95723e */ /* 0x000fe200048070ff */
[----:B------:R-:W-:Y:S01]  /*b550*/  FADD.FTZ R50, R54, R15 ;  /* 0x0000000f36327221 */ /* 0x000fe20000010000 */
[----:B------:R-:W-:-:S05]  /*b560*/  F2FP.SATFINITE.E4M3.F32.PACK_AB_MERGE_C R153, R44, R9, R153 ;  /* 0x000000092c99723e */ /* 0x000fca0004807099 */
[----:B------:R-:W5:Y:S01]  /*b570*/  MUFU.EX2 R133, R133 ;  /* 0x0000008500857308 */ /* 0x000f620000000800 */
[----:B-1----:R-:W-:-:S01]  /*b580*/  FADD.FTZ R9, R75, R46 ;  /* 0x0000002e4b097221 */ /* 0x002fc20000010000 */
[----:B------:R-:W-:-:S06]  /*b590*/  FFMA.FTZ R27, R27, R58, -R60 ;  /* 0x0000003a1b1b7223 */ /* 0x000fcc000001083c */
[----:B------:R-:W1:Y:S01]  /*b5a0*/  MUFU.EX2 R57, R57 ;  /* 0x0000003900397308 */ /* 0x000e620000000800 */
[C---:B--2---:R-:W-:Y:S01]  /*b5b0*/  F2FP.SATFINITE.E4M3.F32.PACK_AB_MERGE_C R151, R129.reuse, R54, RZ ;  /* 0x000000368197723e */ /* 0x044fe200048070ff */
[----:B------:R-:W-:-:S06]  /*b5c0*/  FADD.FTZ R129, R129, R50 ;  /* 0x0000003281817221 */ /* 0x000fcc0000010000 */
[----:B------:R-:W2:Y:S01]  /*b5d0*/  MUFU.EX2 R14, R40 ;  /* 0x00000028000e7308 */ /* 0x000ea20000000800 */
[----:B------:R-:W-:Y:S02]  /*b5e0*/  VIADD R77, R0, 0x13240 ;  /* 0x00013240004d7836 */ /* 0x000fe40000000000 */
[----:B---3--:R-:W-:-:S05]  /*b5f0*/  FADD.FTZ R9, R78, R9 ;  /* 0x000000094e097221 */ /* 0x008fca0000010000 */
[----:B------:R-:W3:Y:S01]  /*b600*/  MUFU.EX2 R59, R59 ;  /* 0x0000003b003b7308 */ /* 0x000ee20000000800 */
[----:B------:R-:W-:Y:S01]  /*b610*/  F2FP.SATFINITE.E4M3.F32.PACK_AB_MERGE_C R152, R64, R43, RZ ;  /* 0x0000002b4098723e */ /* 0x000fe200048070ff */
[----:B------:R-:W-:-:S06]  /*b620*/  FFMA.FTZ R131, R131, R58, -R60 ;  /* 0x0000003a83837223 */ /* 0x000fcc000001083c */
[----:B------:R-:W3:Y:S01]  /*b630*/  MUFU.EX2 R139, R139 ;  /* 0x0000008b008b7308 */ /* 0x000ee20000000800 */
[----:B----4-:R-:W-:-:S01]  /*b640*/  FADD.FTZ R46, R56, R129 ;  /* 0x00000081382e7221 */ /* 0x010fc20000010000 */
[----:B0-----:R-:W-:-:S06]  /*b650*/  FADD.FTZ R44, R76, R9 ;  /* 0x000000094c2c7221 */ /* 0x001fcc0000010000 */
[----:B------:R-:W0:Y:S01]  /*b660*/  MUFU.EX2 R80, R80 ;  /* 0x0000005000507308 */ /* 0x000e220000000800 */
[----:B------:R-:W-:Y:S01]  /*b670*/  PRMT R77, R110, 0x654, R77 ;  /* 0x000006546e4d7816 */ /* 0x000fe2000000004d */
[----:B------:R-:W-:Y:S01]  /*b680*/  FFMA.FTZ R101, R101, R58, -R60 ;  /* 0x0000003a65657223 */ /* 0x000fe2000001083c */
[----:B------:R-:W-:-:S05]  /*b690*/  F2FP.SATFINITE.E4M3.F32.PACK_AB_MERGE_C R152, R8, R3, R152 ;  /* 0x000000030898723e */ /* 0x000fca0004807098 */
[----:B------:R-:W4:Y:S01]  /*b6a0*/  MUFU.EX2 R26, R26 ;  /* 0x0000001a001a7308 */ /* 0x000f220000000800 */
[----:B-----5:R-:W-:-:S01]  /*b6b0*/  FADD.FTZ R3, R133, R46 ;  /* 0x0000002e85037221 */ /* 0x020fc20000010000 */
[----:B-1----:R-:W-:Y:S01]  /*b6c0*/  FADD.FTZ R44, R57, R44 ;  /* 0x0000002c392c7221 */ /* 0x002fe20000010000 */
[----:B------:R1:W-:Y:S05]  /*b6d0*/  SYNCS.ARRIVE.TRANS64.RED.A1T0 RZ, [R77+URZ], RZ ;  /* 0x000000ff4dff79a7 */ /* 0x0003ea000810043f */
[----:B------:R-:W5:Y:S01]  /*b6e0*/  MUFU.EX2 R27, R27 ;  /* 0x0000001b001b7308 */ /* 0x000f620000000800 */
[----:B--2---:R-:W-:-:S01]  /*b6f0*/  FADD.FTZ R46, R14, R3 ;  /* 0x000000030e2e7221 */ /* 0x004fc20000010000 */
[----:B---3--:R-:W-:-:S06]  /*b700*/  FADD.FTZ R3, R59, R44 ;  /* 0x0000002c3b037221 */ /* 0x008fcc0000010000 */
[----:B------:R-:W2:Y:S01]  /*b710*/  MUFU.EX2 R145, R145 ;  /* 0x0000009100917308 */ /* 0x000ea20000000800 */
[----:B------:R-:W-:-:S07]  /*b720*/  F2FP.SATFINITE.E4M3.F32.PACK_AB_MERGE_C R11, R139, R14, RZ ;  /* 0x0000000e8b0b723e */ /* 0x000fce00048070ff */
[----:B------:R-:W3:Y:S01]  /*b730*/  MUFU.EX2 R0, R131 ;  /* 0x0000008300007308 */ /* 0x000ee20000000800 */
[----:B------:R-:W-:-:S01]  /*b740*/  FFMA.FTZ R32, R113, R58, -R36 ;  /* 0x0000003a71207223 */ /* 0x000fc20000010824 */
[-CC-:B------:R-:W-:Y:S01]  /*b750*/  FFMA.FTZ R34, R55, R58.reuse, -R36.reuse ;  /* 0x0000003a37227223 */ /* 0x180fe20000010824 */
[----:B------:R-:W-:-:S05]  /*b760*/  FFMA.FTZ R40, R39, R58, -R36 ;  /* 0x0000003a27287223 */ /* 0x000fca0000010824 */
[----:B------:R-:W3:Y:S01]  /*b770*/  MUFU.EX2 R24, R24 ;  /* 0x0000001800187308 */ /* 0x000ee20000000800 */
[----:B------:R-:W-:-:S01]  /*b780*/  FFMA.FTZ R87, R87, R58, -R60 ;  /* 0x0000003a57577223 */ /* 0x000fc2000001083c */
[----:B------:R-:W-:Y:S01]  /*b790*/  FADD.FTZ R139, R139, R46 ;  /* 0x0000002e8b8b7221 */ /* 0x000fe20000010000 */
[----:B0-----:R-:W-:-:S05]  /*b7a0*/  F2FP.SATFINITE.E4M3.F32.PACK_AB_MERGE_C R144, R80, R59, RZ ;  /* 0x0000003b5090723e */ /* 0x001fca00048070ff */
[----:B-1----:R-:W0:Y:S01]  /*b7b0*/  MUFU.EX2 R77, R101 ;  /* 0x00000065004d7308 */ /* 0x002e220000000800 */
[----:B------:R-:W-:-:S01]  /*b7c0*/  FFMA.FTZ R107, R107, R58, -R36 ;  /* 0x0000003a6b6b7223 */ /* 0x000fc20000010824 */
[-CC-:B------:R-:W-:Y:S01]  /*b7d0*/  FFMA.FTZ R55, R117, R58.reuse, -R36.reuse ;  /* 0x0000003a75377223 */ /* 0x180fe20000010824 */
[----:B------:R-:W-:-:S01]  /*b7e0*/  FFMA.FTZ R38, R119, R58, -R36 ;  /* 0x0000003a77267223 */ /* 0x000fc20000010824 */
[-CC-:B------:R-:W-:Y:S01]  /*b7f0*/  FFMA.FTZ R113, R121, R58.reuse, -R36.reuse ;  /* 0x0000003a79717223 */ /* 0x180fe20000010824 */
[----:B------:R-:W-:-:S03]  /*b800*/  FFMA.FTZ R31, R31, R58, -R36 ;  /* 0x0000003a1f1f7223 */ /* 0x000fc60000010824 */
[----:B------:R-:W1:Y:S01]  /*b810*/  MUFU.EX2 R41, R41 ;  /* 0x0000002900297308 */ /* 0x000e620000000800 */
[----:B------:R-:W-:-:S01]  /*b820*/  FFMA.FTZ R39, R123, R58, -R36 ;  /* 0x0000003a7b277223 */ /* 0x000fc20000010824 */
[-CC-:B------:R-:W-:Y:S01]  /*b830*/  FFMA.FTZ R42, R95, R58.reuse, -R36.reuse ;  /* 0x0000003a5f2a7223 */ /* 0x180fe20000010824 */
[----:B------:R-:W-:-:S01]  /*b840*/  FFMA.FTZ R62, R125, R58, -R36 ;  /* 0x0000003a7d3e7223 */ /* 0x000fc20000010824 */
[----:B------:R-:W-:Y:S01]  /*b850*/  FADD.FTZ R80, R80, R3 ;  /* 0x0000000350507221 */ /* 0x000fe20000010000 */
[----:B------:R-:W-:-:S03]  /*b860*/  FFMA.FTZ R36, R45, R58, -R36 ;  /* 0x0000003a2d247223 */ /* 0x000fc60000010824 */
[----:B------:R-:W1:Y:S01]  /*b870*/  MUFU.EX2 R82, R82 ;  /* 0x0000005200527308 */ /* 0x000e620000000800 */
[----:B------:R-:W-:-:S01]  /*b880*/  FFMA.FTZ R45, R25, R58, -R60 ;  /* 0x0000003a192d7223 */ /* 0x000fc2000001083c */
[----:B------:R-:W-:Y:S01]  /*b890*/  FFMA.FTZ R135, R135, R58, -R60 ;  /* 0x0000003a87877223 */ /* 0x000fe2000001083c */
[----:B----4-:R-:W-:-:S01]  /*b8a0*/  FADD.FTZ R14, R26, R139 ;  /* 0x0000008b1a0e7221 */ /* 0x010fc20000010000 */
[----:B-----5:R-:W-:Y:S01]  /*b8b0*/  FADD.FTZ R3, R27, R80 ;  /* 0x000000501b037221 */ /* 0x020fe20000010000 */
[----:B------:R-:W-:-:S03]  /*b8c0*/  FFMA.FTZ R61, R61, R58, -R60 ;  /* 0x0000003a3d3d7223 */ /* 0x000fc6000001083c */
[----:B------:R-:W4:Y:S01]  /*b8d0*/  MUFU.EX2 R28, R28 ;  /* 0x0000001c001c7308 */ /* 0x000f220000000800 */
        /* <DEDUP_REMOVED lines=14> */
[----:B--2---:R-:W-:-:S01]  /*b9c0*/  FADD.FTZ R9, R145, R14 ;  /* 0x0000000e91097221 */ /* 0x004fc20000010000 */
[----:B---3--:R-:W-:-:S06]  /*b9d0*/  FADD.FTZ R14, R0, R3 ;  /* 0x00000003000e7221 */ /* 0x008fcc0000010000 */
[----:B------:R-:W2:Y:S01]  /*b9e0*/  MUFU.EX2 R60, R135 ;  /* 0x00000087003c7308 */ /* 0x000ea20000000800 */
[----:B------:R-:W-:-:S01]  /*b9f0*/  FADD.FTZ R44, R24, R9 ;  /* 0x00000009182c7221 */ /* 0x000fc20000010000 */
[----:B0-----:R-:W-:Y:S01]  /*ba00*/  FADD.FTZ R3, R77, R14 ;  /* 0x0000000e4d037221 */ /* 0x001fe20000010000 */
[----:B-1----:R-:W-:-:S05]  /*ba10*/  F2FP.SATFINITE.E4M3.F32.PACK_AB_MERGE_C R147, R41, R24, RZ ;  /* 0x000000182993723e */ /* 0x002fca00048070ff */
[----:B------:R-:W0:Y:S01]  /*ba20*/  MUFU.EX2 R30, R30 ;  /* 0x0000001e001e7308 */ /* 0x000e220000000800 */
[----:B------:R-:W-:-:S01]  /*ba30*/  FADD.FTZ R41, R41, R44 ;  /* 0x0000002c29297221 */ /* 0x000fc20000010000 */
[C---:B------:R-:W-:Y:S01]  /*ba40*/  F2FP.SATFINITE.E4M3.F32.PACK_AB_MERGE_C R146, R82.reuse, R77, RZ ;  /* 0x0000004d5292723e */ /* 0x040fe200048070ff */
[----:B------:R-:W-:-:S05]  /*ba50*/  FADD.FTZ R82, R82, R3 ;  /* 0x0000000352527221 */ /* 0x000fca0000010000 */
[----:B------:R-:W1:Y:S01]  /*ba60*/  MUFU.EX2 R61, R61 ;  /* 0x0000003d003d7308 */ /* 0x000e620000000800 */
[----:B----4-:R-:W-:-:S07]  /*ba70*/  FADD.FTZ R14, R28, R41 ;  /* 0x000000291c0e7221 */ /* 0x010fce0000010000 */
[----:B------:R-:W-:Y:S01]  /*ba80*/  MUFU.EX2 R109, R109 ;  /* 0x0000006d006d7308 */ /* 0x000fe20000000800 */
[----:B-----5:R-:W-:-:S07]  /*ba90*/  FADD.FTZ R3, R25, R82 ;  /* 0x0000005219037221 */ /* 0x020fce0000010000 */
[----:B------:R-:W3:Y:S01]  /*baa0*/  MUFU.EX2 R84, R137 ;  /* 0x0000008900547308 */ /* 0x000ee20000000800 */
[----:B------:R-:W-:-:S01]  /*bab0*/  FADD.FTZ R9, R107, R14 ;  /* 0x0000000e6b097221 */ /* 0x000fc20000010000 */
[----:B--2---:R-:W-:-:S06]  /*bac0*/  FADD.FTZ R14, R60, R3 ;  /* 0x000000033c0e7221 */ /* 0x004fcc0000010000 */
[----:B------:R-:W2:Y:S08]  /*bad0*/  MUFU.EX2 R32, R32 ;  /* 0x0000002000207308 */ /* 0x000eb00000000800 */
[----:B------:R-:W4:Y:S01]  /*bae0*/  MUFU.EX2 R63, R63 ;  /* 0x0000003f003f7308 */ /* 0x000f220000000800 */
[----:B0-----:R-:W-:-:S01]  /*baf0*/  FADD.FTZ R24, R30, R9 ;  /* 0x000000091e187221 */ /* 0x001fc20000010000 */
[----:B-1----:R-:W-:-:S06]  /*bb00*/  FADD.FTZ R3, R61, R14 ;  /* 0x0000000e3d037221 */ /* 0x002fcc0000010000 */
[----:B------:R-:W0:Y:S08]  /*bb10*/  MUFU.EX2 R111, R111 ;  /* 0x0000006f006f7308 */ /* 0x000e300000000800 */
[----:B------:R1:W5:Y:S01]  /*bb20*/  MUFU.EX2 R86, R141 ;  /* 0x0000008d00567308 */ /* 0x0003620000000800 */
[C---:B---3--:R-:W-:Y:S01]  /*bb30*/  F2FP.SATFINITE.E4M3.F32.PACK_AB_MERGE_C R140, R84.reuse, R61, RZ ;  /* 0x0000003d548c723e */ /* 0x048fe200048070ff */
[----:B------:R-:W-:-:S06]  /*bb40*/  FADD.FTZ R84, R84, R3 ;  /* 0x0000000354547221 */ /* 0x000fcc0000010000 */
[----:B------:R-:W-:Y:S01]  /*bb50*/  MUFU.EX2 R65, R65 ;  /* 0x0000004100417308 */ /* 0x000fe20000000800 */
[C---:B-1----:R-:W-:Y:S01]  /*bb60*/  F2FP.SATFINITE.E4M3.F32.PACK_AB_MERGE_C R141, R109.reuse, R30, RZ ;  /* 0x0000001e6d8d723e */ /* 0x042fe200048070ff */
[----:B------:R-:W-:-:S06]  /*bb70*/  FADD.FTZ R109, R109, R24 ;  /* 0x000000186d6d7221 */ /* 0x000fcc0000010000 */
[----:B------:R-:W1:Y:S01]  /*bb80*/  MUFU.EX2 R10, R143 ;  /* 0x0000008f000a7308 */ /* 0x000e620000000800 */
[----:B--2---:R-:W-:-:S01]  /*bb90*/  FADD.FTZ R14, R32, R109 ;  /* 0x0000006d200e7221 */ /* 0x004fc20000010000 */
[----:B----4-:R-:W-:-:S06]  /*bba0*/  FADD.FTZ R3, R63, R84 ;  /* 0x000000543f037221 */ /* 0x010fcc0000010000 */
[----:B------:R-:W2:Y:S01]  /*bbb0*/  MUFU.EX2 R103, R103 ;  /* 0x0000006700677308 */ /* 0x000ea20000000800 */
[----:B0-----:R-:W-:-:S01]  /*bbc0*/  FADD.FTZ R9, R111, R14 ;  /* 0x0000000e6f097221 */ /* 0x001fc20000010000 */
[----:B-----5:R-:W-:Y:S01]  /*bbd0*/  FADD.FTZ R14, R86, R3 ;  /* 0x00000003560e7221 */ /* 0x020fe20000010000 */
[----:B------:R-:W-:-:S05]  /*bbe0*/  F2FP.SATFINITE.E4M3.F32.PACK_AB_MERGE_C R149, R53, R12, R149 ;  /* 0x0000000c3595723e */ /* 0x000fca0004807095 */
[----:B------:R-:W0:Y:S01]  /*bbf0*/  MUFU.EX2 R8, R45 ;  /* 0x0000002d00087308 */ /* 0x000e220000000800 */
[----:B-1----:R-:W-:Y:S01]  /*bc00*/  F2FP.SATFINITE.E4M3.F32.PACK_AB_MERGE_C R142, R10, R65, RZ ;  /* 0x000000410a8e723e */ /* 0x002fe200048070ff */
[----:B------:R-:W-:-:S06]  /*bc10*/  FADD.FTZ R65, R65, R14 ;  /* 0x0000000e41417221 */ /* 0x000fcc0000010000 */
[----:B------:R-:W-:Y:S01]  /*bc20*/  MUFU.EX2 R69, R69 ;  /* 0x0000004500457308 */ /* 0x000fe20000000800 */
[----:B------:R-:W-:-:S07]  /*bc30*/  FADD.FTZ R14, R10, R65 ;  /* 0x000000410a0e7221 */ /* 0x000fce0000010000 */
[----:B------:R-:W1:Y:S01]  /*bc40*/  MUFU.EX2 R12, R29 ;  /* 0x0000001d000c7308 */ /* 0x000e620000000800 */
[----:B--2---:R-:W-:-:S04]  /*bc50*/  FADD.FTZ R3, R103, R14 ;  /* 0x0000000e67037221 */ /* 0x004fc80000010000 */
[----:B0-----:R-:W-:Y:S01]  /*bc60*/  FADD.FTZ R14, R8, R3 ;  /* 0x00000003080e7221 */ /* 0x001fe20000010000 */
[----:B-1----:R-:W-:-:S03]  /*bc70*/  F2FP.SATFINITE.E4M3.F32.PACK_AB_MERGE_C R136, R12, R69, RZ ;  /* 0x000000450c88723e */ /* 0x002fc600048070ff */
[----:B------:R-:W-:Y:S02]  /*bc80*/  FADD.FTZ R69, R69, R14 ;  /* 0x0000000e45457221 */ /* 0x000fe40000010000 */
[----:B------:R-:W2:Y:S01]  /*bc90*/  LDL R14, [R1+0x3c] ;  /* 0x00003c00010e7983 */ /* 0x000ea20000100800 */
[----:B------:R-:W-:Y:S01]  /*bca0*/  MUFU.EX2 R34, R34 ;  /* 0x0000002200227308 */ /* 0x000fe20000000800 */
[----:B------:R-:W-:Y:S02]  /*bcb0*/  F2FP.SATFINITE.E4M3.F32.PACK_AB_MERGE_C R154, R66, R13, R154 ;  /* 0x0000000d429a723e */ /* 0x000fe4000480709a */
[----:B------:R-:W0:Y:S05]  /*bcc0*/  @P6 LDC R13, c[0x0][0x44c] ;  /* 0x00011300ff0d6b82 */ /* 0x000e2a0000000800 */
[----:B------:R-:W1:Y:S01]  /*bcd0*/  MUFU.EX2 R55, R55 ;  /* 0x0000003700377308 */ /* 0x000e620000000800 */
[----:B------:R-:W-:-:S02]  /*bce0*/  F2FP.SATFINITE.E4M3.F32.PACK_AB_MERGE_C R147, R145, R26, R147 ;  /* 0x0000001a9193723e */ /* 0x000fc40004807093 */
[----:B------:R-:W3:Y:S05]  /*bcf0*/  @P6 LDC R26, c[0x0][0x450] ;  /* 0x00011400ff1a6b82 */ /* 0x000eea0000000800 */
[----:B------:R-:W4:Y:S08]  /*bd00*/  MUFU.EX2 R38, R38 ;  /* 0x0000002600267308 */ /* 0x000f300000000800 */
[----:B------:R-:W5:Y:S01]  /*bd10*/  MUFU.EX2 R113, R113 ;  /* 0x0000007100717308 */ /* 0x000f620000000800 */
[----:B-1----:R-:W-:Y:S01]  /*bd20*/  F2FP.SATFINITE.E4M3.F32.PACK_AB_MERGE_C R143, R55, R34, RZ ;  /* 0x00000022378f723e */ /* 0x002fe200048070ff */
[----:B------:R-:W-:-:S06]  /*bd30*/  FADD.FTZ R34, R34, R9 ;  /* 0x0000000922227221 */ /* 0x000fcc0000010000 */
[----:B------:R-:W1:Y:S01]  /*bd40*/  MUFU.EX2 R31, R31 ;  /* 0x0000001f001f7308 */ /* 0x000e620000000800 */
[----:B------:R-:W-:-:S01]  /*bd50*/  FADD.FTZ R55, R55, R34 ;  /* 0x0000002237377221 */ /* 0x000fc20000010000 */
[----:B------:R-:W-:-:S06]  /*bd60*/  F2FP.SATFINITE.E4M3.F32.PACK_AB_MERGE_C R146, R0, R27, R146 ;  /* 0x0000001b0092723e */ /* 0x000fcc0004807092 */
[----:B------:R-:W3:Y:S01]  /*bd70*/  MUFU.EX2 R40, R40 ;  /* 0x0000002800287308 */ /* 0x000ee20000000800 */
[----:B----4-:R-:W-:-:S01]  /*bd80*/  FADD.FTZ R24, R38, R55 ;  /* 0x0000003726187221 */ /* 0x010fc20000010000 */
[----:B0-----:R-:W-:-:S06]  /*bd90*/  @P6 IMAD.HI.U32 R13, R108, R13, RZ ;  /* 0x0000000d6c0d6227 */ /* 0x001fcc00078e00ff */
[----:B------:R-:W0:Y:S01]  /*bda0*/  MUFU.EX2 R35, R35 ;  /* 0x0000002300237308 */ /* 0x000e220000000800 */
[----:B-----5:R-:W-:-:S01]  /*bdb0*/  FADD.FTZ R24, R113, R24 ;  /* 0x0000001871187221 */ /* 0x020fc20000010000 */
[----:B------:R-:W-:-:S06]  /*bdc0*/  F2FP.SATFINITE.E4M3.F32.PACK_AB_MERGE_C R56, R133, R56, R11 ;  /* 0x000000388538723e */ /* 0x000fcc000480700b */
[----:B------:R-:W4:Y:S01]  /*bdd0*/  MUFU.EX2 R0, R33 ;  /* 0x0000002100007308 */ /* 0x000f220000000800 */
[----:B------:R-:W-:Y:S01]  /*bde0*/  MOV R11, R108 ;  /* 0x0000006c000b7202 */ /* 0x000fe20000000f00 */
[----:B-1----:R-:W-:Y:S01]  /*bdf0*/  FADD.FTZ R9, R31, R24 ;  /* 0x000000181f097221 */ /* 0x002fe20000010000 */
[----:B---3--:R-:W-:-:S05]  /*be00*/  @P6 SHF.R.U32.HI R11, RZ, R26, R13 ;  /* 0x0000001aff0b6219 */ /* 0x008fca000001160d */
[----:B------:R-:W-:Y:S01]  /*be10*/  MUFU.EX2 R105, R105 ;  /* 0x0000006900697308 */ /* 0x000fe20000000800 */
[----:B------:R-:W-:-:S07]  /*be20*/  FADD.FTZ R12, R12, R69 ;  /* 0x000000450c0c7221 */ /* 0x000fce0000010000 */
[----:B------:R-:W1:Y:S01]  /*be30*/  MUFU.EX2 R10, R37 ;  /* 0x00000025000a7308 */ /* 0x000e620000000800 */
[----:B------:R-:W-:Y:S02]  /*be40*/  F2FP.SATFINITE.E4M3.F32.PACK_AB_MERGE_C R136, R8, R103, R136 ;  /* 0x000000670888723e */ /* 0x000fe40004807088 */
[C---:B------:R-:W-:Y:S01]  /*be50*/  F2FP.SATFINITE.E4M3.F32.PACK_AB_MERGE_C R137, R40.reuse, R31, RZ ;  /* 0x0000001f2889723e */ /* 0x040fe200048070ff */
[----:B------:R-:W-:-:S01]  /*be60*/  FADD.FTZ R40, R40, R9 ;  /* 0x0000000928287221 */ /* 0x000fc20000010000 */
[----:B------:R-:W-:Y:S01]  /*be70*/  IADD3 R8, R11, R102, -R106 ;  /* 0x000000660b087210 */ /* 0x000fe20007ffe86a */
[----:B0-----:R-:W-:-:S04]  /*be80*/  FADD.FTZ R9, R35, R12 ;  /* 0x0000000c23097221 */ /* 0x001fc80000010000 */
[----:B------:R-:W-:-:S04]  /*be90*/  IMAD.HI R13, R8, 0x66666667, RZ ;  /* 0x66666667080d7827 */ /* 0x000fc800078e02ff */
[----:B----4-:R-:W-:-:S01]  /*bea0*/  FADD.FTZ R8, R0, R9 ;  /* 0x0000000900087221 */ /* 0x010fc20000010000 */
[----:B------:R-:W0:Y:S01]  /*beb0*/  MUFU.EX2 R39, R39 ;  /* 0x0000002700277308 */ /* 0x000e220000000800 */
[----:B-1----:R-:W-:Y:S02]  /*bec0*/  F2FP.SATFINITE.E4M3.F32.PACK_AB_MERGE_C R12, R10, R105, RZ ;  /* 0x000000690a0c723e */ /* 0x002fe400048070ff */
[----:B------:R-:W-:Y:S01]  /*bed0*/  FADD.FTZ R105, R105, R8 ;  /* 0x0000000869697221 */ /* 0x000fe20000010000 */
[----:B------:R-:W-:-:S04]  /*bee0*/  SHF.R.U32.HI R8, RZ, 0x1f, R13 ;  /* 0x0000001fff087819 */ /* 0x000fc8000001160d */
[----:B------:R-:W1:Y:S01]  /*bef0*/  MUFU.EX2 R42, R42 ;  /* 0x0000002a002a7308 */ /* 0x000e620000000800 */
[----:B------:R-:W-:Y:S01]  /*bf00*/  LEA.HI.SX32 R8, R13, R8, 0x1a ;  /* 0x000000080d087211 */ /* 0x000fe200078fd2ff */
[----:B------:R-:W-:Y:S01]  /*bf10*/  VIADD R15, R104, 0xfffffffe ;  /* 0xfffffffe680f7836 */ /* 0x000fe20000000000 */
[----:B------:R-:W-:-:S05]  /*bf20*/  F2FP.SATFINITE.E4M3.F32.PACK_AB_MERGE_C R155, R48, R21, R155 ;  /* 0x00000015309b723e */ /* 0x000fca000480709b */
[----:B------:R-:W3:Y:S08]  /*bf30*/  MUFU.EX2 R62, R62 ;  /* 0x0000003e003e7308 */ /* 0x000ef00000000800 */
[----:B------:R-:W4:Y:S01]  /*bf40*/  MUFU.EX2 R3, R36 ;  /* 0x0000002400037308 */ /* 0x000f220000000800 */
[----:B0-----:R-:W-:-:S01]  /*bf50*/  FADD.FTZ R11, R39, R40 ;  /* 0x00000028270b7221 */ /* 0x001fc20000010000 */
[----:B------:R-:W-:-:S03]  /*bf60*/  F2FP.SATFINITE.E4M3.F32.PACK_AB_MERGE_C R138, R0, R35, R12 ;  /* 0x00000023008a723e */ /* 0x000fc6000480700c */
[----:B-1----:R-:W-:Y:S01]  /*bf70*/  FADD.FTZ R11, R42, R11 ;  /* 0x0000000b2a0b7221 */ /* 0x002fe20000010000 */
[----:B------:R-:W-:Y:S01]  /*bf80*/  F2FP.SATFINITE.E4M3.F32.PACK_AB_MERGE_C R148, R72, R51, RZ ;  /* 0x000000334894723e */ /* 0x000fe200048070ff */
[----:B------:R-:W-:Y:S01]  /*bf90*/  BSSY B0, `(.L_x_15930) ;  /* 0x00003e3000007945 */ /* 0x000fe20003800000 */
[----:B------:R-:W-:Y:S01]  /*bfa0*/  F2FP.SATFINITE.E4M3.F32.PACK_AB_MERGE_C R150, R78, R75, RZ ;  /* 0x0000004b4e96723e */ /* 0x000fe200048070ff */
[----:B---3--:R-:W-:Y:S01]  /*bfb0*/  FADD.FTZ R0, R62, R11 ;  /* 0x0000000b3e007221 */ /* 0x008fe20000010000 */
[----:B------:R-:W-:Y:S02]  /*bfc0*/  F2FP.SATFINITE.E4M3.F32.PACK_AB_MERGE_C R148, R70, R47, R148 ;  /* 0x0000002f4694723e */ /* 0x000fe40004807094 */
[----:B------:R-:W-:Y:S02]  /*bfd0*/  CS2R R26, SRZ ;  /* 0x00000000001a7805 */ /* 0x000fe4000001ff00 */
[----:B------:R-:W-:Y:S02]  /*bfe0*/  F2FP.SATFINITE.E4M3.F32.PACK_AB_MERGE_C R151, R83, R52, R151 ;  /* 0x000000345397723e */ /* 0x000fe40004807097 */
[C---:B----4-:R-:W-:Y:S01]  /*bff0*/  F2FP.SATFINITE.E4M3.F32.PACK_AB_MERGE_C R9, R3.reuse, R62, RZ ;  /* 0x0000003e0309723e */ /* 0x050fe200048070ff */
[----:B------:R-:W-:-:S01]  /*c000*/  FADD.FTZ R0, R3, R0 ;  /* 0x0000000003007221 */ /* 0x000fc20000010000 */
[----:B------:R-:W-:Y:S01]  /*c010*/  F2FP.SATFINITE.E4M3.F32.PACK_AB_MERGE_C R140, R60, R25, R140 ;  /* 0x000000193c8c723e */ /* 0x000fe2000480708c */
[----:B------:R-:W-:-:S01]  /*c020*/  FADD.FTZ R3, R10, R105 ;  /* 0x000000690a037221 */ /* 0x000fc20000010000 */
        /* <DEDUP_REMOVED lines=22> */
[----:B------:R-:W-:Y:S01]  /*c190*/  IMAD.MOV.U32 R145, RZ, RZ, R56 ;  /* 0x000000ffff917224 */ /* 0x000fe200078e0038 */
[----:B--2---:R-:W-:-:S04]  /*c1a0*/  VIMNMX R21, R14, R8, !PT ;  /* 0x000000080e157248 */ /* 0x004fc80007fe0100 */
[----:B------:R-:W-:-:S13]  /*c1b0*/  ISETP.GE.AND P1, PT, R15, R21, PT ;  /* 0x000000150f00720c */ /* 0x000fda0003f26270 */
[----:B------:R-:W-:Y:S05]  /*c1c0*/  @!P1 BRA `(.L_x_15931) ;  /* 0x0000003800fc9947 */ /* 0x000fea0003800000 */
        /* <DEDUP_REMOVED lines=20> */
[----:B------:R-:W-:-:S07]  /*c310*/  CS2R R24, SRZ ;  /* 0x0000000000187805 */ /* 0x000fce000001ff00 */
.L_x_15944:
[----:B------:R-:W-:-:S04]  /*c320*/  ISETP.NE.AND P1, PT, R8, 0x1, PT ;  /* 0x000000010800780c */ /* 0x000fc80003f25270 */
[----:B------:R-:W-:-:S04]  /*c330*/  SEL R156, RZ, 0x1, P1 ;  /* 0x00000001ff9c7807 */ /* 0x000fc80000800000 */
[----:B------:R-:W-:Y:S01]  /*c340*/  LOP3.LUT R156, R9, R156, RZ, 0x3c, !PT ;  /* 0x0000009c099c7212 */ /* 0x000fe200078e3cff */
[----:B------:R-:W-:Y:S06]  /*c350*/  @!P0 BRA `(.L_x_15932) ;  /* 0x0000000000048947 */ /* 0x000fec0003800000 */
[----:B------:R-:W-:Y:S01]  /*c360*/  BPT.TRAP 0x1 ;  /* 0x000000040000795c */ /* 0x000fe20000300000 */
.L_x_15932:
[----:B------:R-:W-:Y:S01]  /*c370*/  VIADD R22, R8, 0x1 ;  /* 0x0000000108167836 */ /* 0x000fe20000000000 */
[----:B------:R-:W-:-:S04]  /*c380*/  SHF.L.U32 R13, R156, 0x1f, RZ ;  /* 0x0000001f9c0d7819 */ /* 0x000fc800000006ff */
[----:B------:R-:W-:-:S04]  /*c390*/  ISETP.NE.AND P1, PT, R22, 0x2, PT ;  /* 0x000000021600780c */ /* 0x000fc80003f25270 */
[----:B------:R-:W-:-:S04]  /*c3a0*/  SEL R22, R22, RZ, P1 ;  /* 0x000000ff16167207 */ /* 0x000fc80000800000 */
[----:B------:R-:W-:-:S04]  /*c3b0*/  LEA R20, R22, R18, 0x3 ;  /* 0x0000001216147211 */ /* 0x000fc800078e18ff */
[----:B------:R0:W1:Y:S01]  /*c3c0*/  SYNCS.PHASECHK.TRANS64.TRYWAIT P1, [R20+URZ+0x13230], R13 ;  /* 0x0132300d140075a7 */ /* 0x000062000802017f */
[----:B------:R-:W-:Y:S05]  /*c3d0*/  @!P0 BRA `(.L_x_15933) ;  /* 0x0000000000048947 */ /* 0x000fea0003800000 */
[----:B------:R-:W-:Y:S01]  /*c3e0*/  BPT.TRAP 0x1 ;  /* 0x000000040000795c */ /* 0x000fe20000300000 */
.L_x_15933:
        /* <DEDUP_REMOVED lines=8> */
.L_x_15935:
[----:B------:R-:W-:Y:S05]  /*c470*/  BSYNC B2 ;  /* 0x0000000000027941 */ /* 0x000fea0003800000 */
.L_x_15934:
[----:B------:R-:W-:Y:S01]  /*c480*/  IMAD.MOV.U32 R12, RZ, RZ, R14 ;  /* 0x000000ffff0c7224 */ /* 0x000fe200078e000e */
[----:B------:R-:W-:Y:S01]  /*c490*/  R2UR UR4, R4 ;  /* 0x00000000040472ca */ /* 0x000fe200000e0000 */
[----:B01----:R-:W-:Y:S01]  /*c4a0*/  IMAD.MOV.U32 R13, RZ, RZ, -0x7fffffe0 ;  /* 0x80000020ff0d7424 */ /* 0x003fe200078e00ff */
        /* <DEDUP_REMOVED lines=43> */
[----:B------:R-:W-:Y:S02]  /*c760*/  MOV R13, 0x80000020 ;  /* 0x80000020000d7802 */ /* 0x000fe40000000f00 */
        /* <DEDUP_REMOVED lines=40> */
.L_x_15937:
[----:B------:R-:W-:Y:S01]  /*c9f0*/  SHF.L.U32 R9, R9, 0x1f, RZ ;  /* 0x0000001f09097819 */ /* 0x000fe200000006ff */
[----:B------:R-:W-:-:S04]  /*ca00*/  IMAD R14, R8, 0x8, R18 ;  /* 0x00000008080e7824 */ /* 0x000fc800078e0212 */
[----:B------:R0:W1:Y:S01]  /*ca10*/  SYNCS.PHASECHK.TRANS64.TRYWAIT P1, [R14+URZ+0x13250], R9 ;  /* 0x013250090e0075a7 */ /* 0x000062000802017f */
[----:B------:R-:W-:Y:S05]  /*ca20*/  @!P0 BRA `(.L_x_15938) ;  /* 0x0000000000048947 */ /* 0x000fea0003800000 */
[----:B------:R-:W-:Y:S01]  /*ca30*/  BPT.TRAP 0x1 ;  /* 0x000000040000795c */ /* 0x000fe20000300000 */
.L_x_15938:
[----:B------:R-:W-:Y:S04]  /*ca40*/  BSSY B2, `(.L_x_15939) ;  /* 0x0000004000027945 */ /* 0x000fe80003800000 */
[----:B-1----:R-:W-:Y:S05]  /*ca50*/  @P1 BRA `(.L_x_15940) ;  /* 0x0000000000081947 */ /* 0x002fea0003800000 */
[----:B------:R-:W1:Y:S02]  /*ca60*/  SYNCS.PHASECHK.TRANS64.TRYWAIT P1, [R14+URZ+0x13250], R9 ;  /* 0x013250090e0075a7 */ /* 0x000e64000802017f */
[----:B-1----:R-:W-:Y:S05]  /*ca70*/  @!P1 BRA `(.L_x_15941) ;  /* 0x0000012400649947 */ /* 0x002fea0003800000 */
.L_x_15940:
[----:B------:R-:W-:Y:S05]  /*ca80*/  BSYNC B2 ;  /* 0x0000000000027941 */ /* 0x000fea0003800000 */
.L_x_15939:
        /* <DEDUP_REMOVED lines=15> */
[----:B------:R-:W-:Y:S02]  /*cb80*/  R2UR UR7, R13 ;  /* 0x000000000d0772ca */ /* 0x000fe400000e0000 */
[----:B------:R-:W-:Y:S01]  /*cb90*/  MOV R13, 0xc0000010 ;  /* 0xc0000010000d7802 */ /* 0x000fe20000000f00 */
[----:B------:R-:W-:Y:S02]  /*cba0*/  WARPGROUP.DEPBAR.LE gsb0, 0x0 ;  /* 0x00008000000079c5 */ /* 0x000fe40000010000 */
[----:B------:R-:W-:-:S08]  /*cbb0*/  WARPGROUP.ARRIVE ;  /* 0x00000000000079c5 */ /* 0x000fd00000000000 */
        /* <DEDUP_REMOVED lines=22> */
.L_x_15942:
[----:B------:R-:W2:Y:S01]  /*cd20*/  LDL R13, [R1+0x30] ;  /* 0x00003000010d7983 */ /* 0x000ea20000100800 */
[----:B------:R-:W0:Y:S03]  /*cd30*/  LDC R9, c[0x0][0x448] ;  /* 0x00011200ff097b82 */ /* 0x000e260000000800 */
[----:B------:R-:W2:Y:S04]  /*cd40*/  LDL R8, [R1+0x4c] ;  /* 0x00004c0001087983 */ /* 0x000ea80000100800 */
[----:B------:R-:W3:Y:S04]  /*cd50*/  LDL R139, [R1+0x38] ;  /* 0x00003800018b7983 */ /* 0x000ee80000100800 */
        /* <DEDUP_REMOVED lines=10> */
[----:B------:R-:W-:-:S02]  /*ce00*/  FMUL.FTZ R108, R2, R108 ;  /* 0x0000006c026c7220 */ /* 0x000fc40000410000 */
        /* <DEDUP_REMOVED lines=10> */
[----:B------:R-:W-:Y:S01]  /*ceb0*/  MUFU.TANH R105, R105 ;  /* 0x0000006900697308 */ /* 0x000fe20000002400 */
[----:B------:R-:W-:-:S07]  /*cec0*/  FMUL.FTZ R76, R2, R76 ;  /* 0x0000004c024c7220 */ /* 0x000fce0000410000 */
[----:B------:R-:W-:Y:S01]  /*ced0*/  MUFU.TANH R88, R88 ;  /* 0x0000005800587308 */ /* 0x000fe20000002400 */
[C---:B------:R-:W-:Y:S01]  /*cee0*/  FMUL.FTZ R96, R2.reuse, R96 ;  /* 0x0000006002607220 */ /* 0x040fe20000410000 */
[C---:B------:R-:W-:Y:S01]  /*cef0*/  FMUL.FTZ R100, R2.reuse, R100 ;  /* 0x0000006402647220 */ /* 0x040fe20000410000 */
[C---:B------:R-:W-:Y:S01]  /*cf00*/  FMUL.FTZ R101, R2.reuse, R101 ;  /* 0x0000006502657220 */ /* 0x040fe20000410000 */
[----:B------:R-:W-:-:S04]  /*cf10*/  FMUL.FTZ R72, R2, R72 ;  /* 0x0000004802487220 */ /* 0x000fc80000410000 */
[----:B------:R-:W-:Y:S01]  /*cf20*/  MUFU.TANH R108, R108 ;  /* 0x0000006c006c7308 */ /* 0x000fe20000002400 */
[----:B------:R-:W-:Y:S02]  /*cf30*/  VIADD R20, R20, 0x13240 ;  /* 0x0001324014147836 */ /* 0x000fe40000000000 */
[----:B------:R-:W-:-:S05]  /*cf40*/  FMUL.FTZ R85, R2, R85 ;  /* 0x0000005502557220 */ /* 0x000fca0000410000 */
[----:B------:R-:W-:Y:S08]  /*cf50*/  MUFU.TANH R112, R112 ;  /* 0x0000007000707308 */ /* 0x000ff00000002400 */
[----:B------:R-:W-:Y:S08]  /*cf60*/  MUFU.TANH R113, R113 ;  /* 0x0000007100717308 */ /* 0x000ff00000002400 */
[----:B------:R-:W-:Y:S01]  /*cf70*/  MUFU.TANH R116, R116 ;  /* 0x0000007400747308 */ /* 0x000fe20000002400 */
[----:B------:R-:W-:-:S07]  /*cf80*/  FMUL.FTZ R73, R2, R73 ;  /* 0x0000004902497220 */ /* 0x000fce0000410000 */
[----:B------:R-:W-:Y:S01]  /*cf90*/  MUFU.TANH R97, R97 ;  /* 0x0000006100617308 */ /* 0x000fe20000002400 */
[C---:B------:R-:W-:Y:S01]  /*cfa0*/  FMUL.FTZ R77, R2.reuse, R77 ;  /* 0x0000004d024d7220 */ /* 0x040fe20000410000 */
[C---:B------:R-:W-:Y:S01]  /*cfb0*/  FMUL.FTZ R80, R2.reuse, R80 ;  /* 0x0000005002507220 */ /* 0x040fe20000410000 */
[----:B------:R-:W-:-:S05]  /*cfc0*/  FMUL.FTZ R81, R2, R81 ;  /* 0x0000005102517220 */ /* 0x000fca0000410000 */
[----:B------:R-:W-:Y:S01]  /*cfd0*/  MUFU.TANH R117, R117 ;  /* 0x0000007500757308 */ /* 0x000fe20000002400 */
[----:B------:R-:W-:-:S07]  /*cfe0*/  FMUL.FTZ R64, R2, R64 ;  /* 0x0000004002407220 */ /* 0x000fce0000410000 */
        /* <DEDUP_REMOVED lines=18> */
[----:B--2---:R-:W-:-:S04]  /*d110*/  IMAD.IADD R8, R8, 0x1, R13 ;  /* 0x0000000108087824 */ /* 0x004fc800078e020d */
[----:B0-----:R-:W-:-:S05]  /*d120*/  @P1 IMAD.HI.U32 R12, R8, R12, RZ ;  /* 0x0000000c080c1227 */ /* 0x001fca00078e00ff */
[----:B-1----:R-:W-:Y:S01]  /*d130*/  @P1 SHF.R.U32.HI R8, RZ, R9, R12 ;  /* 0x00000009ff081219 */ /* 0x002fe2000001160c */
[C---:B------:R-:W-:Y:S01]  /*d140*/  FMUL.FTZ R9, R2.reuse, R120 ;  /* 0x0000007802097220 */ /* 0x040fe20000410000 */
[C---:B------:R-:W-:Y:S01]  /*d150*/  FMUL.FTZ R120, R2.reuse, R124 ;  /* 0x0000007c02787220 */ /* 0x040fe20000410000 */
[C---:B------:R-:W-:Y:S01]  /*d160*/  FMUL.FTZ R124, R2.reuse, R128 ;  /* 0x00000080027c7220 */ /* 0x040fe20000410000 */
[C---:B------:R-:W-:Y:S02]  /*d170*/  FMUL.FTZ R128, R2.reuse, R132 ;  /* 0x0000008402807220 */ /* 0x040fe40000410000 */
[----:B------:R-:W0:Y:S01]  /*d180*/  SHFL.IDX PT, R132, R8, RZ, 0x1c1f ;  /* 0x001c1fff08847589 */ /* 0x000e2200000e0000 */
[C---:B------:R-:W-:Y:S01]  /*d190*/  FMUL.FTZ R12, R2.reuse, R121 ;  /* 0x00000079020c7220 */ /* 0x040fe20000410000 */
[C---:B------:R-:W-:Y:S01]  /*d1a0*/  FMUL.FTZ R121, R2.reuse, R125 ;  /* 0x0000007d02797220 */ /* 0x040fe20000410000 */
[C---:B------:R-:W-:Y:S01]  /*d1b0*/  FMUL.FTZ R125, R2.reuse, R129 ;  /* 0x00000081027d7220 */ /* 0x040fe20000410000 */
[----:B------:R-:W-:Y:S01]  /*d1c0*/  FMUL.FTZ R129, R2, R133 ;  /* 0x0000008502817220 */ /* 0x000fe20000410000 */
[----:B------:R-:W-:-:S02]  /*d1d0*/  IMAD R133, R15, -0xa0, RZ ;  /* 0xffffff600f857824 */ /* 0x000fc400078e02ff */
[----:B------:R-:W1:Y:S03]  /*d1e0*/  MUFU.TANH R12, R12 ;  /* 0x0000000c000c7308 */ /* 0x000e660000002400 */
[----:B---3--:R-:W-:-:S04]  /*d1f0*/  IADD3 R133, -R139, 0x1, R133 ;  /* 0x000000018b857810 */ /* 0x008fc80007ffe185 */
[----:B----4-:R-:W-:Y:S01]  /*d200*/  IADD3 R133, -R137, R133, R138 ;  /* 0x0000008589857210 */ /* 0x010fe20007ffe18a */
[----:B------:R-:W2:Y:S08]  /*d210*/  MUFU.TANH R128, R128 ;  /* 0x0000008000807308 */ /* 0x000eb00000002400 */
[----:B------:R-:W3:Y:S01]  /*d220*/  MUFU.TANH R9, R9 ;  /* 0x0000000900097308 */ /* 0x000ee20000002400 */
[----:B0-----:R-:W-:-:S07]  /*d230*/  IMAD.IADD R132, R133, 0x1, R132 ;  /* 0x0000000185847824 */ /* 0x001fce00078e0284 */
[----:B------:R-:W0:Y:S01]  /*d240*/  MUFU.TANH R120, R120 ;  /* 0x0000007800787308 */ /* 0x000e220000002400 */
[----:B------:R-:W-:-:S07]  /*d250*/  ISETP.GT.AND P2, PT, R132, 0x1, PT ;  /* 0x000000018400780c */ /* 0x000fce0003f44270 */
[----:B------:R-:W4:Y:S08]  /*d260*/  MUFU.TANH R121, R121 ;  /* 0x0000007900797308 */ /* 0x000f300000002400 */
[----:B------:R-:W5:Y:S01]  /*d270*/  MUFU.TANH R124, R124 ;  /* 0x0000007c007c7308 */ /* 0x000f620000002400 */
[----:B-1----:R-:W-:Y:S02]  /*d280*/  FSEL R12, R12, -INF , P2 ;  /* 0xff8000000c0c7808 */ /* 0x002fe40001000000 */
[----:B------:R-:W-:-:S05]  /*d290*/  ISETP.GT.AND P2, PT, R132, 0x18, PT ;  /* 0x000000188400780c */ /* 0x000fca0003f44270 */
[----:B------:R-:W1:Y:S08]  /*d2a0*/  MUFU.TANH R125, R125 ;  /* 0x0000007d007d7308 */ /* 0x000e700000002400 */
[----:B------:R-:W1:Y:S01]  /*d2b0*/  MUFU.TANH R129, R129 ;  /* 0x0000008100817308 */ /* 0x000e620000002400 */
[C---:B------:R-:W-:Y:S02]  /*d2c0*/  ISETP.GT.AND P1, PT, R132.reuse, RZ, PT ;  /* 0x000000ff8400720c */ /* 0x040fe40003f24270 */
[----:B------:R-:W-:-:S02]  /*d2d0*/  ISETP.GT.AND P3, PT, R132, 0x8, PT ;  /* 0x000000088400780c */ /* 0x000fc40003f64270 */
[C---:B------:R-:W-:Y:S02]  /*d2e0*/  ISETP.GT.AND P4, PT, R132.reuse, 0x9, PT ;  /* 0x000000098400780c */ /* 0x040fe40003f84270 */
[----:B------:R-:W-:Y:S02]  /*d2f0*/  ISETP.GT.AND P5, PT, R132, 0x10, PT ;  /* 0x000000108400780c */ /* 0x000fe40003fa4270 */
[----:B--2---:R-:W-:Y:S02]  /*d300*/  FSEL R128, R128, -INF , P2 ;  /* 0xff80000080807808 */ /* 0x004fe40001000000 */
[----:B------:R-:W-:Y:S01]  /*d310*/  ISETP.GT.AND P2, PT, R132, 0x29, PT ;  /* 0x000000298400780c */ /* 0x000fe20003f44270 */
[----:B------:R-:W2:Y:S01]  /*d320*/  SHFL.IDX PT, R8, R8, 0x1, 0x1c1f ;  /* 0x003c1f0008087f89 */ /* 0x000ea200000e0000 */
[----:B---3--:R-:W-:Y:S02]  /*d330*/  FSEL R9, R9, -INF , P1 ;  /* 0xff80000009097808 */ /* 0x008fe40000800000 */
[----:B0-----:R-:W-:-:S02]  /*d340*/  FSEL R120, R120, -INF , P3 ;  /* 0xff80000078787808 */ /* 0x001fc40001800000 */
[----:B----4-:R-:W-:Y:S02]  /*d350*/  FSEL R121, R121, -INF , P4 ;  /* 0xff80000079797808 */ /* 0x010fe40002000000 */
[----:B-----5:R-:W-:Y:S02]  /*d360*/  FSEL R124, R124, -INF , P5 ;  /* 0xff8000007c7c7808 */ /* 0x020fe40002800000 */
[C---:B------:R-:W-:Y:S02]  /*d370*/  ISETP.GT.AND P1, PT, R132.reuse, 0x11, PT ;  /* 0x000000118400780c */ /* 0x040fe40003f24270 */
[C---:B------:R-:W-:Y:S02]  /*d380*/  ISETP.GT.AND P3, PT, R132.reuse, 0x19, PT ;  /* 0x000000198400780c */ /* 0x040fe40003f64270 */
[C---:B------:R-:W-:Y:S02]  /*d390*/  ISETP.GT.AND P4, PT, R132.reuse, 0x20, PT ;  /* 0x000000208400780c */ /* 0x040fe40003f84270 */
[----:B------:R-:W-:-:S02]  /*d3a0*/  ISETP.GT.AND P5, PT, R132, 0x21, PT ;  /* 0x000000218400780c */ /* 0x000fc40003fa4270 */
[----:B------:R-:W-:Y:S02]  /*d3b0*/  FSEL R109, R109, -INF , P2 ;  /* 0xff8000006d6d7808 */ /* 0x000fe40001000000 */
[----:B------:R-:W-:Y:S02]  /*d3c0*/  ISETP.GT.AND P2, PT, R132, 0x40, PT ;  /* 0x000000408400780c */ /* 0x000fe40003f44270 */
[----:B------:R-:W-:Y:S02]  /*d3d0*/  PRMT R20, R136, 0x654, R20 ;  /* 0x0000065488147816 */ /* 0x000fe40000000014 */
[----:B-1----:R-:W-:Y:S02]  /*d3e0*/  FSEL R125, R125, -INF , P1 ;  /* 0xff8000007d7d7808 */ /* 0x002fe40000800000 */
[----:B------:R-:W-:Y:S01]  /*d3f0*/  FSEL R129, R129, -INF , P3 ;  /* 0xff80000081817808 */ /* 0x000fe20001800000 */
[----:B------:R0:W-:Y:S01]  /*d400*/  SYNCS.ARRIVE.TRANS64.RED.A1T0 RZ, [R20+URZ], RZ ;  /* 0x000000ff14ff79a7 */ /* 0x0001e2000810043f */
[----:B------:R-:W-:-:S02]  /*d410*/  FSEL R104, R104, -INF , P4 ;  /* 0xff80000068687808 */ /* 0x000fc40002000000 */
[----:B------:R-:W-:Y:S02]  /*d420*/  FSEL R105, R105, -INF , P5 ;  /* 0xff80000069697808 */ /* 0x000fe40002800000 */
[C---:B------:R-:W-:Y:S02]  /*d430*/  ISETP.GT.AND P1, PT, R132.reuse, 0x28, PT ;  /* 0x000000288400780c */ /* 0x040fe40003f24270 */
[C---:B------:R-:W-:Y:S02]  /*d440*/  ISETP.GT.AND P3, PT, R132.reuse, 0x30, PT ;  /* 0x000000308400780c */ /* 0x040fe40003f64270 */
[C---:B------:R-:W-:Y:S02]  /*d450*/  ISETP.GT.AND P4, PT, R132.reuse, 0x31, PT ;  /* 0x000000318400780c */ /* 0x040fe40003f84270 */
[----:B------:R-:W-:Y:S02]  /*d460*/  ISETP.GT.AND P5, PT, R132, 0x38, PT ;  /* 0x000000388400780c */ /* 0x000fe40003fa4270 */
[----:B------:R-:W-:Y:S01]  /*d470*/  FSEL R88, R88, -INF , P2 ;  /* 0xff80000058587808 */ /* 0x000fe20001000000 */
[----:B0-----:R-:W-:Y:S01]  /*d480*/  FMUL.FTZ R20, R2, R123 ;  /* 0x0000007b02147220 */ /* 0x001fe20000410000 */
[----:B------:R-:W-:-:S02]  /*d490*/  ISETP.GT.AND P2, PT, R132, 0x51, PT ;  /* 0x000000518400780c */ /* 0x000fc40003f44270 */
[----:B------:R-:W-:Y:S02]  /*d4a0*/  FSEL R108, R108, -INF , P1 ;  /* 0xff8000006c6c7808 */ /* 0x000fe40000800000 */
[----:B------:R-:W-:Y:S02]  /*d4b0*/  FSEL R112, R112, -INF , P3 ;  /* 0xff80000070707808 */ /* 0x000fe40001800000 */
[----:B------:R-:W-:Y:S02]  /*d4c0*/  FSEL R113, R113, -INF , P4 ;  /* 0xff80000071717808 */ /* 0x000fe40002000000 */
[----:B------:R-:W-:Y:S02]  /*d4d0*/  FSEL R116, R116, -INF , P5 ;  /* 0xff80000074747808 */ /* 0x000fe40002800000 */
[C---:B------:R-:W-:Y:S02]  /*d4e0*/  ISETP.GT.AND P1, PT, R132.reuse, 0x39, PT ;  /* 0x000000398400780c */ /* 0x040fe40003f24270 */
[----:B------:R-:W-:-:S02]  /*d4f0*/  ISETP.GT.AND P3, PT, R132, 0x41, PT ;  /* 0x000000418400780c */ /* 0x000fc40003f64270 */
[C---:B------:R-:W-:Y:S02]  /*d500*/  ISETP.GT.AND P4, PT, R132.reuse, 0x48, PT ;  /* 0x000000488400780c */ /* 0x040fe40003f84270 */
[C---:B------:R-:W-:Y:S01]  /*d510*/  ISETP.GT.AND P5, PT, R132.reuse, 0x49, PT ;  /* 0x000000498400780c */ /* 0x040fe20003fa4270 */
[----:B------:R-:W0:Y:S01]  /*d520*/  MUFU.TANH R84, R84 ;  /* 0x0000005400547308 */ /* 0x000e220000002400 */
[----:B------:R-:W-:Y:S02]  /*d530*/  FSEL R97, R97, -INF , P2 ;  /* 0xff80000061617808 */ /* 0x000fe40001000000 */
[----:B------:R-:W-:Y:S02]  /*d540*/  ISETP.GT.AND P2, PT, R132, 0x68, PT ;  /* 0x000000688400780c */ /* 0x000fe40003f44270 */
[----:B------:R-:W-:-:S03]  /*d550*/  FSEL R117, R117, -INF , P1 ;  /* 0xff80000075757808 */ /* 0x000fc60000800000 */
[----:B------:R-:W1:Y:S01]  /*d560*/  MUFU.TANH R56, R56 ;  /* 0x0000003800387308 */ /* 0x000e620000002400 */
[----:B------:R-:W-:Y:S02]  /*d570*/  FSEL R89, R89, -INF , P3 ;  /* 0xff80000059597808 */ /* 0x000fe40001800000 */
[----:B------:R-:W-:Y:S02]  /*d580*/  FSEL R92, R92, -INF , P4 ;  /* 0xff8000005c5c7808 */ /* 0x000fe40002000000 */
[----:B------:R-:W-:-:S03]  /*d590*/  FSEL R93, R93, -INF , P5 ;  /* 0xff8000005d5d7808 */ /* 0x000fc60002800000 */
[----:B------:R-:W3:Y:S01]  /*d5a0*/  MUFU.TANH R57, R57 ;  /* 0x0000003900397308 */ /* 0x000ee20000002400 */
[C---:B------:R-:W-:Y:S02]  /*d5b0*/  ISETP.GT.AND P1, PT, R132.reuse, 0x50, PT ;  /* 0x000000508400780c */ /* 0x040fe40003f24270 */
[C---:B------:R-:W-:Y:S02]  /*d5c0*/  ISETP.GT.AND P3, PT, R132.reuse, 0x58, PT ;  /* 0x000000588400780c */ /* 0x040fe40003f64270 */
[----:B------:R-:W-:-:S03]  /*d5d0*/  ISETP.GT.AND P4, PT, R132, 0x59, PT ;  /* 0x000000598400780c */ /* 0x000fc60003f84270 */
[----:B------:R-:W4:Y:S01]  /*d5e0*/  MUFU.TANH R60, R60 ;  /* 0x0000003c003c7308 */ /* 0x000f220000002400 */
[----:B------:R-:W-:Y:S02]  /*d5f0*/  ISETP.GT.AND P5, PT, R132, 0x60, PT ;  /* 0x000000608400780c */ /* 0x000fe40003fa4270 */
[----:B------:R-:W-:Y:S02]  /*d600*/  FSEL R76, R76, -INF , P2 ;  /* 0xff8000004c4c7808 */ /* 0x000fe40001000000 */
[----:B------:R-:W-:-:S03]  /*d610*/  ISETP.GT.AND P2, PT, R132, 0x79, PT ;  /* 0x000000798400780c */ /* 0x000fc60003f44270 */
[----:B------:R-:W5:Y:S01]  /*d620*/  MUFU.TANH R20, R20 ;  /* 0x0000001400147308 */ /* 0x000f620000002400 */
[----:B------:R-:W-:Y:S02]  /*d630*/  FSEL R96, R96, -INF , P1 ;  /* 0xff80000060607808 */ /* 0x000fe40000800000 */
[----:B------:R-:W-:Y:S02]  /*d640*/  FSEL R100, R100, -INF , P3 ;  /* 0xff80000064647808 */ /* 0x000fe40001800000 */
[----:B------:R-:W-:Y:S02]  /*d650*/  FSEL R101, R101, -INF , P4 ;  /* 0xff80000065657808 */ /* 0x000fe40002000000 */
[----:B------:R-:W-:Y:S02]  /*d660*/  FSEL R72, R72, -INF , P5 ;  /* 0xff80000048487808 */ /* 0x000fe40002800000 */
[C---:B------:R-:W-:Y:S02]  /*d670*/  ISETP.GT.AND P1, PT, R132.reuse, 0x61, PT ;  /* 0x000000618400780c */ /* 0x040fe40003f24270 */
[----:B------:R-:W-:-:S02]  /*d680*/  ISETP.GT.AND P3, PT, R132, 0x69, PT ;  /* 0x000000698400780c */ /* 0x000fc40003f64270 */
[C---:B------:R-:W-:Y:S02]  /*d690*/  ISETP.GT.AND P4, PT, R132.reuse, 0x70, PT ;  /* 0x000000708400780c */ /* 0x040fe40003f84270 */
[C---:B------:R-:W-:Y:S02]  /*d6a0*/  ISETP.GT.AND P5, PT, R132.reuse, 0x71, PT ;  /* 0x000000718400780c */ /* 0x040fe40003fa4270 */
[----:B------:R-:W-:Y:S02]  /*d6b0*/  FSEL R85, R85, -INF , P2 ;  /* 0xff80000055557808 */ /* 0x000fe40001000000 */
[----:B------:R-:W-:Y:S02]  /*d6c0*/  ISETP.GT.AND P2, PT, R132, 0x90, PT ;  /* 0x000000908400780c */ /* 0x000fe40003f44270 */
[----:B--2---:R-:W-:Y:S02]  /*d6d0*/  IADD3 R8, R133, R8, RZ ;  /* 0x0000000885087210 */ /* 0x004fe40007ffe0ff */
[----:B------:R-:W-:-:S02]  /*d6e0*/  FSEL R73, R73, -INF , P1 ;  /* 0xff80000049497808 */ /* 0x000fc40000800000 */
[----:B------:R-:W-:Y:S02]  /*d6f0*/  FSEL R77, R77, -INF , P3 ;  /* 0xff8000004d4d7808 */ /* 0x000fe40001800000 */
[----:B------:R-:W-:Y:S02]  /*d700*/  FSEL R80, R80, -INF , P4 ;  /* 0xff80000050507808 */ /* 0x000fe40002000000 */
[----:B------:R-:W-:Y:S02]  /*d710*/  FSEL R81, R81, -INF , P5 ;  /* 0xff80000051517808 */ /* 0x000fe40002800000 */
[C---:B------:R-:W-:Y:S02]  /*d720*/  ISETP.GT.AND P1, PT, R132.reuse, 0x78, PT ;  /* 0x000000788400780c */ /* 0x040fe40003f24270 */
[C---:B------:R-:W-:Y:S02]  /*d730*/  ISETP.GT.AND P3, PT, R132.reuse, 0x80, PT ;  /* 0x000000808400780c */ /* 0x040fe40003f64270 */
[----:B------:R-:W-:-:S02]  /*d740*/  ISETP.GT.AND P4, PT, R132, 0x81, PT ;  /* 0x000000818400780c */ /* 0x000fc40003f84270 */
[----:B------:R-:W-:Y:S02]  /*d750*/  ISETP.GT.AND P5, PT, R132, 0x88, PT ;  /* 0x000000888400780c */ /* 0x000fe40003fa4270 */
[----:B------:R-:W-:Y:S02]  /*d760*/  FSEL R64, R64, -INF , P2 ;  /* 0xff80000040407808 */ /* 0x000fe40001000000 */
[----:B------:R-:W-:Y:S02]  /*d770*/  ISETP.GT.AND P2, PT, R8, 0x1, PT ;  /* 0x000000010800780c */ /* 0x000fe40003f44270 */
[----:B0-----:R-:W-:Y:S02]  /*d780*/  FSEL R84, R84, -INF , P1 ;  /* 0xff80000054547808 */ /* 0x001fe40000800000 */
[----:B-1----:R-:W-:Y:S02]  /*d790*/  FSEL R56, R56, -INF , P3 ;  /* 0xff80000038387808 */ /* 0x002fe40001800000 */
[----:B---3--:R-:W-:-:S02]  /*d7a0*/  FSEL R57, R57, -INF , P4 ;  /* 0xff80000039397808 */ /* 0x008fc40002000000 */
[----:B----4-:R-:W-:Y:S02]  /*d7b0*/  FSEL R60, R60, -INF , P5 ;  /* 0xff8000003c3c7808 */ /* 0x010fe40002800000 */
[C---:B------:R-:W-:Y:S02]  /*d7c0*/  ISETP.GT.AND P1, PT, R132.reuse, 0x89, PT ;  /* 0x000000898400780c */ /* 0x040fe40003f24270 */
[C---:B------:R-:W-:Y:S02]  /*d7d0*/  ISETP.GT.AND P3, PT, R132.reuse, 0x91, PT ;  /* 0x000000918400780c */ /* 0x040fe40003f64270 */
[C---:B------:R-:W-:Y:S02]  /*d7e0*/  ISETP.GT.AND P4, PT, R132.reuse, 0x98, PT ;  /* 0x000000988400780c */ /* 0x040fe40003f84270 */
[----:B------:R-:W-:Y:S02]  /*d7f0*/  ISETP.GT.AND P5, PT, R132, 0x99, PT ;  /* 0x000000998400780c */ /* 0x000fe40003fa4270 */
[----:B-----5:R-:W-:-:S02]  /*d800*/  FSEL R132, R20, -INF , P2 ;  /* 0xff80000014847808 */ /* 0x020fc40001000000 */
        /* <DEDUP_REMOVED lines=29> */
[C---:B------:R-:W-:Y:S01]  /*d9e0*/  FMUL.FTZ R122, R2.reuse, R126 ;  /* 0x0000007e027a7220 */ /* 0x040fe20000410000 */
[----:B------:R-:W0:Y:S02]  /*d9f0*/  MUFU.TANH R65, R65 ;  /* 0x0000004100417308 */ /* 0x000e240000002400 */
[----:B------:R-:W-:Y:S01]  /*da00*/  FMNMX.FTZ R20, R77, R20, !PT ;  /* 0x000000144d147209 */ /* 0x000fe20007810000 */
[C---:B------:R-:W-:Y:S01]  /*da10*/  FMUL.FTZ R123, R2.reuse, R127 ;  /* 0x0000007f027b7220 */ /* 0x040fe20000410000 */
[C---:B------:R-:W-:Y:S01]  /*da20*/  FMUL.FTZ R127, R2.reuse, R131 ;  /* 0x00000083027f7220 */ /* 0x040fe20000410000 */
[----:B------:R-:W-:Y:S01]  /*da30*/  FMUL.FTZ R131, R2, R135 ;  /* 0x0000008702837220 */ /* 0x000fe20000410000 */
[----:B------:R-:W-:Y:S01]  /*da40*/  FMNMX.FTZ R20, R80, R20, !PT ;  /* 0x0000001450147209 */ /* 0x000fe20007810000 */
[C---:B------:R-:W-:Y:S01]  /*da50*/  FMUL.FTZ R61, R2.reuse, R61 ;  /* 0x0000003d023d7220 */ /* 0x040fe20000410000 */
[----:B------:R-:W1:Y:S01]  /*da60*/  MUFU.TANH R122, R122 ;  /* 0x0000007a007a7308 */ /* 0x000e620000002400 */
[C---:B------:R-:W-:Y:S01]  /*da70*/  FMUL.FTZ R114, R2.reuse, R114 ;  /* 0x0000007202727220 */ /* 0x040fe20000410000 */
[----:B------:R-:W-:Y:S01]  /*da80*/  FMNMX.FTZ R20, R81, R20, !PT ;  /* 0x0000001451147209 */ /* 0x000fe20007810000 */
[----:B------:R-:W-:-:S03]  /*da90*/  FMUL.FTZ R91, R2, R91 ;  /* 0x0000005b025b7220 */ /* 0x000fc60000410000 */
[----:B------:R-:W-:Y:S02]  /*daa0*/  FMNMX.FTZ R20, R84, R20, !PT ;  /* 0x0000001454147209 */ /* 0x000fe40007810000 */
[----:B------:R-:W2:Y:S01]  /*dab0*/  MUFU.TANH R131, R131 ;  /* 0x0000008300837308 */ /* 0x000ea20000002400 */
[----:B------:R-:W-:Y:S01]  /*dac0*/  FMUL.FTZ R68, R2, R68 ;  /* 0x0000004402447220 */ /* 0x000fe20000410000 */
[----:B------:R-:W-:-:S06]  /*dad0*/  FMNMX.FTZ R20, R85, R20, !PT ;  /* 0x0000001455147209 */ /* 0x000fcc0007810000 */
[----:B------:R-:W3:Y:S01]  /*dae0*/  MUFU.TANH R61, R61 ;  /* 0x0000003d003d7308 */ /* 0x000ee20000002400 */
[----:B0-----:R-:W-:Y:S01]  /*daf0*/  FSEL R65, R65, -INF , P3 ;  /* 0xff80000041417808 */ /* 0x001fe20001800000 */
[----:B------:R-:W-:Y:S01]  /*db00*/  FMUL.FTZ R102, R2, R102 ;  /* 0x0000006602667220 */ /* 0x000fe20000410000 */
[----:B------:R-:W-:-:S05]  /*db10*/  ISETP.GT.AND P3, PT, R8, 0x8, PT ;  /* 0x000000080800780c */ /* 0x000fca0003f64270 */
[----:B------:R-:W0:Y:S01]  /*db20*/  MUFU.TANH R114, R114 ;  /* 0x0000007200727308 */ /* 0x000e220000002400 */
[----:B------:R-:W-:Y:S01]  /*db30*/  FMNMX.FTZ R20, R56, R20, !PT ;  /* 0x0000001438147209 */ /* 0x000fe20007810000 */
[----:B------:R-:W-:Y:S01]  /*db40*/  FMUL.FTZ R133, R2, R69 ;  /* 0x0000004502857220 */ /* 0x000fe20000410000 */
[----:B-1----:R-:W-:Y:S01]  /*db50*/  FSEL R122, R122, -INF , P3 ;  /* 0xff8000007a7a7808 */ /* 0x002fe20001800000 */
[----:B------:R-:W-:Y:S01]  /*db60*/  FMUL.FTZ R79, R2, R79 ;  /* 0x0000004f024f7220 */ /* 0x000fe20000410000 */
[----:B------:R-:W-:-:S03]  /*db70*/  ISETP.GT.AND P3, PT, R8, 0x19, PT ;  /* 0x000000190800780c */ /* 0x000fc60003f64270 */
[----:B------:R-:W1:Y:S01]  /*db80*/  MUFU.TANH R91, R91 ;  /* 0x0000005b005b7308 */ /* 0x000e620000002400 */
[----:B------:R-:W-:Y:S01]  /*db90*/  FMNMX.FTZ R20, R57, R20, !PT ;  /* 0x0000001439147209 */ /* 0x000fe20007810000 */
[----:B------:R-:W-:Y:S01]  /*dba0*/  FMUL.FTZ R69, R2, R59 ;  /* 0x0000003b02457220 */ /* 0x000fe20000410000 */
[----:B--2---:R-:W-:-:S05]  /*dbb0*/  FSEL R131, R131, -INF , P3 ;  /* 0xff80000083837808 */ /* 0x004fca0001800000 */
[----:B------:R-:W2:Y:S01]  /*dbc0*/  MUFU.TANH R68, R68 ;  /* 0x0000004400447308 */ /* 0x000ea20000002400 */
[----:B---3--:R-:W-:Y:S01]  /*dbd0*/  FSEL R61, R61, -INF , P1 ;  /* 0xff8000003d3d7808 */ /* 0x008fe20000800000 */
[----:B------:R-:W-:Y:S01]  /*dbe0*/  FMUL.FTZ R58, R2, R58 ;  /* 0x0000003a023a7220 */ /* 0x000fe20000410000 */
[----:B------:R-:W-:Y:S02]  /*dbf0*/  ISETP.GT.AND P3, PT, R8, 0x30, PT ;  /* 0x000000300800780c */ /* 0x000fe40003f64270 */
[----:B------:R-:W-:-:S03]  /*dc00*/  FMNMX.FTZ R20, R60, R20, !PT ;  /* 0x000000143c147209 */ /* 0x000fc60007810000 */
[----:B------:R-:W3:Y:S01]  /*dc10*/  MUFU.TANH R102, R102 ;  /* 0x0000006600667308 */ /* 0x000ee20000002400 */
[----:B0-----:R-:W-:Y:S02]  /*dc20*/  FSEL R114, R114, -INF , P3 ;  /* 0xff80000072727808 */ /* 0x001fe40001800000 */
[----:B------:R-:W-:-:S05]  /*dc30*/  FMNMX.FTZ R20, R61, R20, !PT ;  /* 0x000000143d147209 */ /* 0x000fca0007810000 */
[----:B------:R-:W0:Y:S01]  /*dc40*/  MUFU.TANH R59, R133 ;  /* 0x00000085003b7308 */ /* 0x000e220000002400 */
[----:B------:R-:W-:-:S07]  /*dc50*/  ISETP.GT.AND P3, PT, R8, 0x41, PT ;  /* 0x000000410800780c */ /* 0x000fce0003f64270 */
[----:B------:R-:W4:Y:S01]  /*dc60*/  MUFU.TANH R79, R79 ;  /* 0x0000004f004f7308 */ /* 0x000f220000002400 */
[----:B------:R-:W-:Y:S02]  /*dc70*/  FMNMX.FTZ R20, R64, R20, !PT ;  /* 0x0000001440147209 */ /* 0x000fe40007810000 */
[----:B-1----:R-:W-:Y:S02]  /*dc80*/  FSEL R91, R91, -INF , P3 ;  /* 0xff8000005b5b7808 */ /* 0x002fe40001800000 */
[----:B------:R-:W-:-:S03]  /*dc90*/  ISETP.GT.AND P3, PT, R8, 0x58, PT ;  /* 0x000000580800780c */ /* 0x000fc60003f64270 */
[----:B------:R-:W1:Y:S01]  /*dca0*/  MUFU.TANH R58, R58 ;  /* 0x0000003a003a7308 */ /* 0x000e620000002400 */
[----:B--2---:R-:W-:Y:S02]  /*dcb0*/  FSEL R68, R68, -INF , P4 ;  /* 0xff80000044447808 */ /* 0x004fe40002000000 */
[----:B------:R-:W-:Y:S02]  /*dcc0*/  FMNMX.FTZ R20, R65, R20, !PT ;  /* 0x0000001441147209 */ /* 0x000fe40007810000 */
[----:B---3--:R-:W-:Y:S02]  /*dcd0*/  FSEL R102, R102, -INF , P3 ;  /* 0xff80000066667808 */ /* 0x008fe40001800000 */
[----:B------:R-:W-:Y:S02]  /*dce0*/  ISETP.GT.AND P3, PT, R8, 0x69, PT ;  /* 0x000000690800780c */ /* 0x000fe40003f64270 */
[----:B0-----:R-:W-:Y:S02]  /*dcf0*/  FSEL R59, R59, -INF , P5 ;  /* 0xff8000003b3b7808 */ /* 0x001fe40002800000 */
[----:B------:R-:W-:-:S02]  /*dd00*/  FMNMX.FTZ R20, R68, R20, !PT ;  /* 0x0000001444147209 */ /* 0x000fc40007810000 */
[----:B----4-:R-:W-:Y:S02]  /*dd10*/  FSEL R79, R79, -INF , P3 ;  /* 0xff8000004f4f7808 */ /* 0x010fe40001800000 */
[----:B------:R-:W-:Y:S02]  /*dd20*/  ISETP.GT.AND P3, PT, R8, 0x80, PT ;  /* 0x000000800800780c */ /* 0x000fe40003f64270 */
[----:B------:R-:W-:Y:S02]  /*dd30*/  FMNMX.FTZ R20, R59, R20, !PT ;  /* 0x000000143b147209 */ /* 0x000fe40007810000 */
[----:B-1----:R-:W-:-:S03]  /*dd40*/  FSEL R133, R58, -INF , P3 ;  /* 0xff8000003a857808 */ /* 0x002fc60001800000 */
[----:B------:R-:W0:Y:S01]  /*dd50*/  SHFL.BFLY PT, R58, R20, 0x2, 0x1f ;  /* 0x0c401f00143a7f89 */ /* 0x000e2200000e0000 */
[C---:B------:R-:W-:Y:S01]  /*dd60*/  FMUL.FTZ R126, R2.reuse, R130 ;  /* 0x00000082027e7220 */ /* 0x040fe20000410000 */
[C---:B------:R-:W-:Y:S01]  /*dd70*/  FMUL.FTZ R130, R2.reuse, R134 ;  /* 0x0000008602827220 */ /* 0x040fe20000410000 */
[C---:B------:R-:W-:Y:S01]  /*dd80*/  FMUL.FTZ R106, R2.reuse, R106 ;  /* 0x0000006a026a7220 */ /* 0x040fe20000410000 */
[----:B------:R-:W1:Y:S01]  /*dd90*/  MUFU.TANH R13, R13 ;  /* 0x0000000d000d7308 */ /* 0x000e620000002400 */
[C---:B------:R-:W-:Y:S01]  /*dda0*/  FMUL.FTZ R107, R2.reuse, R107 ;  /* 0x0000006b026b7220 */ /* 0x040fe20000410000 */
[C---:B------:R-:W-:Y:S01]  /*ddb0*/  FMUL.FTZ R110, R2.reuse, R110 ;  /* 0x0000006e026e7220 */ /* 0x040fe20000410000 */
[C---:B------:R-:W-:Y:S01]  /*ddc0*/  FMUL.FTZ R111, R2.reuse, R111 ;  /* 0x0000006f026f7220 */ /* 0x040fe20000410000 */
[----:B------:R-:W-:-:S04]  /*ddd0*/  FMUL.FTZ R115, R2, R115 ;  /* 0x0000007302737220 */ /* 0x000fc80000410000 */
[----:B------:R-:W2:Y:S01]  /*dde0*/  MUFU.TANH R123, R123 ;  /* 0x0000007b007b7308 */ /* 0x000ea20000002400 */
[----:B0-----:R-:W-:-:S05]  /*ddf0*/  FMNMX.FTZ R20, R20, R58, !PT ;  /* 0x0000003a14147209 */ /* 0x001fca0007810000 */
[----:B------:R-:W0:Y:S02]  /*de00*/  SHFL.BFLY PT, R58, R20, 0x1, 0x1f ;  /* 0x0c201f00143a7f89 */ /* 0x000e2400000e0000 */
[----:B------:R-:W3:Y:S01]  /*de10*/  MUFU.TANH R126, R126 ;  /* 0x0000007e007e7308 */ /* 0x000ee20000002400 */
[C---:B------:R-:W-:Y:S01]  /*de20*/  FMUL.FTZ R118, R2.reuse, R118 ;  /* 0x0000007602767220 */ /* 0x040fe20000410000 */
[C---:B------:R-:W-:Y:S01]  /*de30*/  FMUL.FTZ R119, R2.reuse, R119 ;  /* 0x0000007702777220 */ /* 0x040fe20000410000 */
[C---:B------:R-:W-:Y:S01]  /*de40*/  FMUL.FTZ R90, R2.reuse, R90 ;  /* 0x0000005a025a7220 */ /* 0x040fe20000410000 */
[----:B------:R-:W-:-:S04]  /*de50*/  FMUL.FTZ R94, R2, R94 ;  /* 0x0000005e025e7220 */ /* 0x000fc80000410000 */
[----:B------:R-:W4:Y:S08]  /*de60*/  MUFU.TANH R127, R127 ;  /* 0x0000007f007f7308 */ /* 0x000f300000002400 */
[----:B------:R-:W5:Y:S08]  /*de70*/  MUFU.TANH R130, R130 ;  /* 0x0000008200827308 */ /* 0x000f700000002400 */
[----:B------:R-:W0:Y:S01]  /*de80*/  MUFU.TANH R106, R106 ;  /* 0x0000006a006a7308 */ /* 0x000e220000002400 */
[----:B------:R-:W-:Y:S01]  /*de90*/  ISETP.GT.AND P1, PT, R8, RZ, PT ;  /* 0x000000ff0800720c */ /* 0x000fe20003f24270 */
[----:B------:R-:W-:Y:S01]  /*dea0*/  FMUL.FTZ R95, R2, R95 ;  /* 0x0000005f025f7220 */ /* 0x000fe20000410000 */
[----:B------:R-:W-:Y:S01]  /*deb0*/  ISETP.GT.AND P4, PT, R8, 0x9, PT ;  /* 0x000000090800780c */ /* 0x000fe20003f84270 */
[----:B------:R-:W-:-:S04]  /*dec0*/  FMUL.FTZ R98, R2, R98 ;  /* 0x0000006202627220 */ /* 0x000fc80000410000 */
[----:B------:R-:W0:Y:S01]  /*ded0*/  MUFU.TANH R107, R107 ;  /* 0x0000006b006b7308 */ /* 0x000e220000002400 */
[C---:B------:R-:W-:Y:S01]  /*dee0*/  FMUL.FTZ R99, R2.reuse, R99 ;  /* 0x0000006302637220 */ /* 0x040fe20000410000 */
[----:B------:R-:W-:-:S06]  /*def0*/  FMUL.FTZ R103, R2, R103 ;  /* 0x0000006702677220 */ /* 0x000fcc0000410000 */
[----:B------:R-:W0:Y:S01]  /*df00*/  MUFU.TANH R110, R110 ;  /* 0x0000006e006e7308 */ /* 0x000e220000002400 */
[----:B-1----:R-:W-:-:S07]  /*df10*/  FSEL R13, R13, -INF , P1 ;  /* 0xff8000000d0d7808 */ /* 0x002fce0000800000 */
[----:B------:R-:W1:Y:S01]  /*df20*/  MUFU.TANH R111, R111 ;  /* 0x0000006f006f7308 */ /* 0x000e620000002400 */
[----:B--2---:R-:W-:-:S07]  /*df30*/  FSEL R123, R123, -INF , P4 ;  /* 0xff8000007b7b7808 */ /* 0x004fce0002000000 */
[----:B------:R-:W2:Y:S01]  /*df40*/  MUFU.TANH R115, R115 ;  /* 0x0000007300737308 */ /* 0x000ea20000002400 */
[----:B------:R-:W-:Y:S01]  /*df50*/  ISETP.GT.AND P5, PT, R8, 0x10, PT ;  /* 0x000000100800780c */ /* 0x000fe20003fa4270 */
[----:B------:R-:W-:Y:S01]  /*df60*/  FMUL.FTZ R74, R2, R74 ;  /* 0x0000004a024a7220 */ /* 0x000fe20000410000 */
[----:B------:R-:W-:Y:S01]  /*df70*/  ISETP.GT.AND P1, PT, R8, 0x11, PT ;  /* 0x000000110800780c */ /* 0x000fe20003f24270 */
[----:B------:R-:W-:Y:S01]  /*df80*/  FMUL.FTZ R75, R2, R75 ;  /* 0x0000004b024b7220 */ /* 0x000fe20000410000 */
[----:B------:R-:W-:-:S03]  /*df90*/  ISETP.GT.AND P2, PT, R8, 0x18, PT ;  /* 0x000000180800780c */ /* 0x000fc60003f44270 */
[----:B------:R-:W2:Y:S01]  /*dfa0*/  MUFU.TANH R118, R118 ;  /* 0x0000007600767308 */ /* 0x000ea20000002400 */
[----:B------:R-:W-:Y:S01]  /*dfb0*/  ISETP.GT.AND P4, PT, R8, 0x20, PT ;  /* 0x000000200800780c */ /* 0x000fe20003f84270 */
[C---:B------:R-:W-:Y:S01]  /*dfc0*/  FMUL.FTZ R78, R2.reuse, R78 ;  /* 0x0000004e024e7220 */ /* 0x040fe20000410000 */
[----:B------:R-:W-:-:S05]  /*dfd0*/  FMUL.FTZ R82, R2, R82 ;  /* 0x0000005202527220 */ /* 0x000fca0000410000 */
[----:B------:R-:W2:Y:S01]  /*dfe0*/  MUFU.TANH R119, R119 ;  /* 0x0000007700777308 */ /* 0x000ea20000002400 */
[----:B---3--:R-:W-:-:S07]  /*dff0*/  FSEL R126, R126, -INF , P5 ;  /* 0xff8000007e7e7808 */ /* 0x008fce0002800000 */
[----:B------:R-:W3:Y:S01]  /*e000*/  MUFU.TANH R90, R90 ;  /* 0x0000005a005a7308 */ /* 0x000ee20000002400 */
[----:B----4-:R-:W-:-:S07]  /*e010*/  FSEL R127, R127, -INF , P1 ;  /* 0xff8000007f7f7808 */ /* 0x010fce0000800000 */
[----:B------:R-:W4:Y:S01]  /*e020*/  MUFU.TANH R94, R94 ;  /* 0x0000005e005e7308 */ /* 0x000f220000002400 */
[----:B-----5:R-:W-:Y:S02]  /*e030*/  FSEL R130, R130, -INF , P2 ;  /* 0xff80000082827808 */ /* 0x020fe40001000000 */
[----:B0-----:R-:W-:Y:S01]  /*e040*/  FSEL R106, R106, -INF , P4 ;  /* 0xff8000006a6a7808 */ /* 0x001fe20002000000 */
[----:B------:R-:W-:Y:S01]  /*e050*/  FMUL.FTZ R83, R2, R83 ;  /* 0x0000005302537220 */ /* 0x000fe20000410000 */
[----:B------:R-:W-:-:S03]  /*e060*/  ISETP.GT.AND P5, PT, R8, 0x21, PT ;  /* 0x000000210800780c */ /* 0x000fc60003fa4270 */
[----:B------:R-:W0:Y:S01]  /*e070*/  MUFU.TANH R95, R95 ;  /* 0x0000005f005f7308 */ /* 0x000e220000002400 */
[----:B------:R-:W-:Y:S01]  /*e080*/  ISETP.GT.AND P1, PT, R8, 0x28, PT ;  /* 0x000000280800780c */ /* 0x000fe20003f24270 */
[----:B------:R-:W-:Y:S01]  /*e090*/  FMUL.FTZ R86, R2, R86 ;  /* 0x0000005602567220 */ /* 0x000fe20000410000 */
[----:B------:R-:W-:Y:S01]  /*e0a0*/  ISETP.GT.AND P2, PT, R8, 0x29, PT ;  /* 0x000000290800780c */ /* 0x000fe20003f44270 */
[----:B------:R-:W-:Y:S01]  /*e0b0*/  FMUL.FTZ R87, R2, R87 ;  /* 0x0000005702577220 */ /* 0x000fe20000410000 */
[----:B------:R-:W-:-:S03]  /*e0c0*/  ISETP.GT.AND P4, PT, R8, 0x31, PT ;  /* 0x000000310800780c */ /* 0x000fc60003f84270 */
[----:B------:R-:W5:Y:S01]  /*e0d0*/  MUFU.TANH R98, R98 ;  /* 0x0000006200627308 */ /* 0x000f620000002400 */
[----:B------:R-:W-:-:S07]  /*e0e0*/  FMNMX.FTZ R20, R20, R58, !PT ;  /* 0x0000003a14147209 */ /* 0x000fce0007810000 */
[----:B------:R-:W5:Y:S01]  /*e0f0*/  MUFU.TANH R99, R99 ;  /* 0x0000006300637308 */ /* 0x000f620000002400 */
[----:B------:R-:W-:-:S07]  /*e100*/  FSEL R107, R107, -INF , P5 ;  /* 0xff8000006b6b7808 */ /* 0x000fce0002800000 */
[----:B------:R-:W5:Y:S01]  /*e110*/  MUFU.TANH R103, R103 ;  /* 0x0000006700677308 */ /* 0x000f620000002400 */
[----:B------:R-:W-:Y:S02]  /*e120*/  FSEL R110, R110, -INF , P1 ;  /* 0xff8000006e6e7808 */ /* 0x000fe40000800000 */
[----:B-1----:R-:W-:Y:S02]  /*e130*/  FSEL R111, R111, -INF , P2 ;  /* 0xff8000006f6f7808 */ /* 0x002fe40001000000 */
[----:B--2---:R-:W-:-:S03]  /*e140*/  FSEL R115, R115, -INF , P4 ;  /* 0xff80000073737808 */ /* 0x004fc60002000000 */
[----:B------:R-:W1:Y:S01]  /*e150*/  MUFU.TANH R74, R74 ;  /* 0x0000004a004a7308 */ /* 0x000e620000002400 */
[C---:B------:R-:W-:Y:S02]  /*e160*/  ISETP.GT.AND P5, PT, R8.reuse, 0x38, PT ;  /* 0x000000380800780c */ /* 0x040fe40003fa4270 */
[C---:B------:R-:W-:Y:S02]  /*e170*/  ISETP.GT.AND P1, PT, R8.reuse, 0x39, PT ;  /* 0x000000390800780c */ /* 0x040fe40003f24270 */
[----:B------:R-:W-:-:S03]  /*e180*/  ISETP.GT.AND P2, PT, R8, 0x40, PT ;  /* 0x000000400800780c */ /* 0x000fc60003f44270 */
[----:B------:R-:W2:Y:S01]  /*e190*/  MUFU.TANH R75, R75 ;  /* 0x0000004b004b7308 */ /* 0x000ea20000002400 */
[----:B------:R-:W-:Y:S02]  /*e1a0*/  ISETP.GT.AND P4, PT, R8, 0x48, PT ;  /* 0x000000480800780c */ /* 0x000fe40003f84270 */
[----:B------:R-:W-:-:S05]  /*e1b0*/  FSETP.NEU.FTZ.AND P6, PT, R20, -INF , PT ;  /* 0xff8000001400780b */ /* 0x000fca0003fdd000 */
[----:B------:R-:W2:Y:S01]  /*e1c0*/  MUFU.TANH R78, R78 ;  /* 0x0000004e004e7308 */ /* 0x000ea20000002400 */
[----:B------:R-:W-:-:S07]  /*e1d0*/  FSEL R118, R118, -INF , P5 ;  /* 0xff80000076767808 */ /* 0x000fce0002800000 */
[----:B------:R-:W2:Y:S01]  /*e1e0*/  MUFU.TANH R82, R82 ;  /* 0x0000005200527308 */ /* 0x000ea20000002400 */
[----:B------:R-:W-:Y:S02]  /*e1f0*/  FSEL R119, R119, -INF , P1 ;  /* 0xff80000077777808 */ /* 0x000fe40000800000 */
[----:B---3--:R-:W-:Y:S02]  /*e200*/  FSEL R90, R90, -INF , P2 ;  /* 0xff8000005a5a7808 */ /* 0x008fe40001000000 */
[----:B----4-:R-:W-:-:S03]  /*e210*/  FSEL R94, R94, -INF , P4 ;  /* 0xff8000005e5e7808 */ /* 0x010fc60002000000 */
[----:B------:R-:W3:Y:S01]  /*e220*/  MUFU.TANH R83, R83 ;  /* 0x0000005300537308 */ /* 0x000ee20000002400 */
[----:B------:R-:W-:Y:S02]  /*e230*/  FSEL R58, R20, RZ, P6 ;  /* 0x000000ff143a7208 */ /* 0x000fe40003000000 */
[C---:B------:R-:W-:Y:S02]  /*e240*/  ISETP.GT.AND P5, PT, R8.reuse, 0x49, PT ;  /* 0x000000490800780c */ /* 0x040fe40003fa4270 */
[----:B------:R-:W-:-:S03]  /*e250*/  ISETP.GT.AND P1, PT, R8, 0x50, PT ;  /* 0x000000500800780c */ /* 0x000fc60003f24270 */
[----:B------:R-:W4:Y:S01]  /*e260*/  MUFU.TANH R86, R86 ;  /* 0x0000005600567308 */ /* 0x000f220000002400 */
[C---:B------:R-:W-:Y:S02]  /*e270*/  ISETP.GT.AND P2, PT, R8.reuse, 0x51, PT ;  /* 0x000000510800780c */ /* 0x040fe40003f44270 */
[----:B------:R-:W-:-:S05]  /*e280*/  ISETP.GT.AND P4, PT, R8, 0x59, PT ;  /* 0x000000590800780c */ /* 0x000fca0003f84270 */
[----:B------:R-:W4:Y:S01]  /*e290*/  MUFU.TANH R87, R87 ;  /* 0x0000005700577308 */ /* 0x000f220000002400 */
[----:B0-----:R-:W-:-:S07]  /*e2a0*/  FSEL R95, R95, -INF , P5 ;  /* 0xff8000005f5f7808 */ /* 0x001fce0002800000 */
[----:B------:R-:W0:Y:S01]  /*e2b0*/  MUFU.TANH R69, R69 ;  /* 0x0000004500457308 */ /* 0x000e220000002400 */
[----:B-----5:R-:W-:Y:S01]  /*e2c0*/  FSEL R98, R98, -INF , P1 ;  /* 0xff80000062627808 */ /* 0x020fe20000800000 */
[----:B------:R-:W-:-:S01]  /*e2d0*/  FADD.FTZ R11, -R58, R11 ;  /* 0x0000000b3a0b7221 */ /* 0x000fc20000010100 */
[----:B------:R-:W-:Y:S01]  /*e2e0*/  FSEL R99, R99, -INF , P2 ;  /* 0xff80000063637808 */ /* 0x000fe20001000000 */
[----:B------:R-:W-:Y:S01]  /*e2f0*/  IMAD.U32 R58, RZ, RZ, UR37 ;  /* 0x00000025ff3a7e24 */ /* 0x000fe2000f8e00ff */
[----:B------:R-:W-:Y:S02]  /*e300*/  FSEL R103, R103, -INF , P4 ;  /* 0xff80000067677808 */ /* 0x000fe40002000000 */
[C---:B------:R-:W-:Y:S02]  /*e310*/  ISETP.GT.AND P5, PT, R8.reuse, 0x60, PT ;  /* 0x000000600800780c */ /* 0x040fe40003fa4270 */
[C---:B------:R-:W-:Y:S02]  /*e320*/  ISETP.GT.AND P1, PT, R8.reuse, 0x61, PT ;  /* 0x000000610800780c */ /* 0x040fe40003f24270 */
[----:B------:R-:W-:-:S02]  /*e330*/  ISETP.GT.AND P2, PT, R8, 0x68, PT ;  /* 0x000000680800780c */ /* 0x000fc40003f44270 */
[----:B------:R-:W-:Y:S01]  /*e340*/  ISETP.GT.AND P4, PT, R8, 0x70, PT ;  /* 0x000000700800780c */ /* 0x000fe20003f84270 */
[----:B------:R-:W-:-:S01]  /*e350*/  FFMA.FTZ R135, R20, R58, -8 ;  /* 0xc100000014877423 */ /* 0x000fc2000001003a */
[----:B-1----:R-:W-:Y:S02]  /*e360*/  FSEL R74, R74, -INF , P5 ;  /* 0xff8000004a4a7808 */ /* 0x002fe40002800000 */
[----:B--2---:R-:W-:Y:S02]  /*e370*/  FSEL R75, R75, -INF , P1 ;  /* 0xff8000004b4b7808 */ /* 0x004fe40000800000 */
[----:B------:R-:W-:Y:S02]  /*e380*/  FSEL R78, R78, -INF , P2 ;  /* 0xff8000004e4e7808 */ /* 0x000fe40001000000 */
[----:B------:R-:W-:Y:S02]  /*e390*/  FSEL R82, R82, -INF , P4 ;  /* 0xff80000052527808 */ /* 0x000fe40002000000 */
[----:B------:R-:W-:-:S02]  /*e3a0*/  ISETP.GT.AND P5, PT, R8, 0x71, PT ;  /* 0x000000710800780c */ /* 0x000fc40003fa4270 */
[C---:B------:R-:W-:Y:S02]  /*e3b0*/  ISETP.GT.AND P1, PT, R8.reuse, 0x78, PT ;  /* 0x000000780800780c */ /* 0x040fe40003f24270 */
[C---:B------:R-:W-:Y:S02]  /*e3c0*/  ISETP.GT.AND P2, PT, R8.reuse, 0x79, PT ;  /* 0x000000790800780c */ /* 0x040fe40003f44270 */
[----:B------:R-:W-:Y:S01]  /*e3d0*/  ISETP.GT.AND P4, PT, R8, 0x81, PT ;  /* 0x000000810800780c */ /* 0x000fe20003f84270 */
[----:B------:R-:W-:Y:S01]  /*e3e0*/  FMUL.FTZ R62, R2, R62 ;  /* 0x0000003e023e7220 */ /* 0x000fe20000410000 */
[----:B---3--:R-:W-:Y:S02]  /*e3f0*/  FSEL R83, R83, -INF , P5 ;  /* 0xff80000053537808 */ /* 0x008fe40002800000 */
[----:B----4-:R-:W-:Y:S02]  /*e400*/  FSEL R86, R86, -INF , P1 ;  /* 0xff80000056567808 */ /* 0x010fe40000800000 */
[----:B------:R-:W-:-:S02]  /*e410*/  FSEL R87, R87, -INF , P2 ;  /* 0xff80000057577808 */ /* 0x000fc40001000000 */
[----:B0-----:R-:W-:Y:S02]  /*e420*/  FSEL R69, R69, -INF , P4 ;  /* 0xff80000045457808 */ /* 0x001fe40002000000 */
[----:B------:R-:W-:Y:S02]  /*e430*/  FSEL R135, R135, RZ, P6 ;  /* 0x000000ff87877208 */ /* 0x000fe40003000000 */
[C---:B------:R-:W-:Y:S02]  /*e440*/  ISETP.GT.AND P1, PT, R8.reuse, 0x89, PT ;  /* 0x000000890800780c */ /* 0x040fe40003f24270 */
[C---:B------:R-:W-:Y:S02]  /*e450*/  ISETP.GT.AND P2, PT, R8.reuse, 0x90, PT ;  /* 0x000000900800780c */ /* 0x040fe40003f44270 */
[C---:B------:R-:W-:Y:S02]  /*e460*/  ISETP.GT.AND P3, PT, R8.reuse, 0x91, PT ;  /* 0x000000910800780c */ /* 0x040fe40003f64270 */
[----:B------:R-:W-:-:S02]  /*e470*/  ISETP.GT.AND P4, PT, R8, 0x98, PT ;  /* 0x000000980800780c */ /* 0x000fc40003f84270 */
        /* <DEDUP_REMOVED lines=38> */
[C---:B------:R-:W-:Y:S02]  /*e6e0*/  FMUL.FTZ R67, R2.reuse, R70 ;  /* 0x0000004602437220 */ /* 0x040fe40000410000 */
[----:B------:R-:W-:Y:S01]  /*e6f0*/  FMNMX.FTZ R134, R87, R134, !PT ;  /* 0x0000008657867209 */ /* 0x000fe20007810000 */
[----:B------:R-:W0:Y:S01]  /*e700*/  MUFU.TANH R63, R63 ;  /* 0x0000003f003f7308 */ /* 0x000e220000002400 */
[----:B------:R-:W-:Y:S02]  /*e710*/  FMUL.FTZ R70, R2, R71 ;  /* 0x0000004702467220 */ /* 0x000fe40000410000 */
[----:B------:R-:W-:-:S05]  /*e720*/  FMNMX.FTZ R134, R133, R134, !PT ;  /* 0x0000008685867209 */ /* 0x000fca0007810000 */
[----:B------:R-:W3:Y:S01]  /*e730*/  MUFU.TANH R66, R66 ;  /* 0x0000004200427308 */ /* 0x000ee20000002400 */
[----:B-1----:R-:W-:Y:S02]  /*e740*/  FSEL R8, R8, -INF , P6 ;  /* 0xff80000008087808 */ /* 0x002fe40003000000 */
[----:B------:R-:W-:-:S05]  /*e750*/  FMNMX.FTZ R71, R69, R134, !PT ;  /* 0x0000008645477209 */ /* 0x000fca0007810000 */
[----:B------:R-:W1:Y:S01]  /*e760*/  MUFU.TANH R67, R67 ;  /* 0x0000004300437308 */ /* 0x000e620000002400 */
[----:B--2---:R-:W-:Y:S02]  /*e770*/  FSEL R62, R62, -INF , P1 ;  /* 0xff8000003e3e7808 */ /* 0x004fe40000800000 */
[----:B------:R-:W-:-:S05]  /*e780*/  FMNMX.FTZ R71, R8, R71, !PT ;  /* 0x0000004708477209 */ /* 0x000fca0007810000 */
[----:B------:R-:W2:Y:S01]  /*e790*/  MUFU.TANH R70, R70 ;  /* 0x0000004600467308 */ /* 0x000ea20000002400 */
[----:B0-----:R-:W-:Y:S02]  /*e7a0*/  FSEL R63, R63, -INF , P2 ;  /* 0xff8000003f3f7808 */ /* 0x001fe40001000000 */
[----:B------:R-:W-:Y:S02]  /*e7b0*/  FMNMX.FTZ R71, R62, R71, !PT ;  /* 0x000000473e477209 */ /* 0x000fe40007810000 */
[----:B---3--:R-:W-:Y:S02]  /*e7c0*/  FSEL R66, R66, -INF , P3 ;  /* 0xff80000042427808 */ /* 0x008fe40001800000 */
[----:B------:R-:W-:Y:S02]  /*e7d0*/  FMNMX.FTZ R71, R63, R71, !PT ;  /* 0x000000473f477209 */ /* 0x000fe40007810000 */
[----:B-1----:R-:W-:Y:S02]  /*e7e0*/  FSEL R67, R67, -INF , P4 ;  /* 0xff80000043437808 */ /* 0x002fe40002000000 */
[----:B------:R-:W-:-:S04]  /*e7f0*/  FMNMX.FTZ R71, R66, R71, !PT ;  /* 0x0000004742477209 */ /* 0x000fc80007810000 */
[----:B------:R-:W-:Y:S02]  /*e800*/  FMNMX.FTZ R71, R67, R71, !PT ;  /* 0x0000004743477209 */ /* 0x000fe40007810000 */
[----:B--2---:R-:W-:-:S04]  /*e810*/  FSEL R70, R70, -INF , P5 ;  /* 0xff80000046467808 */ /* 0x004fc80002800000 */
[----:B------:R-:W-:-:S05]  /*e820*/  FMNMX.FTZ R71, R70, R71, !PT ;  /* 0x0000004746477209 */ /* 0x000fca0007810000 */
[----:B------:R-:W0:Y:S02]  /*e830*/  SHFL.BFLY PT, R134, R71, 0x2, 0x1f ;  /* 0x0c401f0047867f89 */ /* 0x000e2400000e0000 */
        /* <DEDUP_REMOVED lines=19> */
[--C-:B------:R-:W-:Y:S01]  /*e970*/  FFMA.FTZ R89, R89, R58, -R135.reuse ;  /* 0x0000003a59597223 */ /* 0x100fe20000010887 */
[----:B0-----:R-:W-:Y:S01]  /*e980*/  FMNMX.FTZ R71, R71, R134, !PT ;  /* 0x0000008647477209 */ /* 0x001fe20007810000 */
[-CC-:B------:R-:W-:Y:S01]  /*e990*/  FFMA.FTZ R92, R92, R58.reuse, -R135.reuse ;  /* 0x0000003a5c5c7223 */ /* 0x180fe20000010887 */
[----:B------:R-:W-:-:S02]  /*e9a0*/  FFMA.FTZ R93, R93, R58, -R135 ;  /* 0x0000003a5d5d7223 */ /* 0x000fc40000010887 */
[----:B------:R-:W-:Y:S01]  /*e9b0*/  FSETP.NEU.FTZ.AND P1, PT, R71, -INF , PT ;  /* 0xff8000004700780b */ /* 0x000fe20003f3d000 */
        /* <DEDUP_REMOVED lines=21> */
[----:B------:R-:W-:-:S04]  /*eb10*/  FSEL R134, R71, RZ, P1 ;  /* 0x000000ff47867208 */ /* 0x000fc80000800000 */
[----:B------:R-:W-:Y:S01]  /*eb20*/  FSEL R135, R135, RZ, P1 ;  /* 0x000000ff87877208 */ /* 0x000fe20000800000 */
[----:B------:R-:W-:-:S01]  /*eb30*/  FADD.FTZ R10, -R134, R10 ;  /* 0x0000000a860a7221 */ /* 0x000fc20000010100 */
[----:B------:R-:W-:-:S03]  /*eb40*/  FMUL.FTZ R11, R11, R58 ;  /* 0x0000003a0b0b7220 */ /* 0x000fc60000410000 */
[-CC-:B------:R-:W-:Y:S01]  /*eb50*/  FFMA.FTZ R13, R13, R58.reuse, -R135.reuse ;  /* 0x0000003a0d0d7223 */ /* 0x180fe20000010887 */
[-C--:B------:R-:W-:Y:S01]  /*eb60*/  FMUL.FTZ R10, R10, R58.reuse ;  /* 0x0000003a0a0a7220 */ /* 0x080fe20000410000 */
        /* <DEDUP_REMOVED lines=12> */
[----:B------:R-:W5:Y:S01]  /*ec30*/  MUFU.EX2 R122, R122 ;  /* 0x0000007a007a7308 */ /* 0x000f620000000800 */
[----:B0-----:R-:W-:-:S01]  /*ec40*/  FFMA.FTZ R3, R11, R3, R9 ;  /* 0x000000030b037223 */ /* 0x001fc20000010009 */
[----:B-1----:R-:W-:-:S06]  /*ec50*/  FFMA.FTZ R0, R10, R0, R13 ;  /* 0x000000000a007223 */ /* 0x002fcc000001000d */
[----:B------:R-:W0:Y:S01]  /*ec60*/  MUFU.EX2 R121, R121 ;  /* 0x0000007900797308 */ /* 0x000e220000000800 */
[----:B------:R-:W-:-:S07]  /*ec70*/  FFMA.FTZ R130, R130, R58, -R135 ;  /* 0x0000003a82827223 */ /* 0x000fce0000010887 */
[----:B------:R-:W1:Y:S01]  /*ec80*/  MUFU.EX2 R123, R123 ;  /* 0x0000007b007b7308 */ /* 0x000e620000000800 */
[----:B--2---:R-:W-:-:S01]  /*ec90*/  FADD.FTZ R3, R12, R3 ;  /* 0x000000030c037221 */ /* 0x004fc20000010000 */
[----:B---3--:R-:W-:-:S06]  /*eca0*/  FADD.FTZ R134, R132, R0 ;  /* 0x0000000084867221 */ /* 0x008fcc0000010000 */
[----:B------:R-:W2:Y:S01]  /*ecb0*/  MUFU.EX2 R124, R124 ;  /* 0x0000007c007c7308 */ /* 0x000ea20000000800 */
[----:B------:R-:W-:-:S07]  /*ecc0*/  FFMA.FTZ R131, R131, R58, -R135 ;  /* 0x0000003a83837223 */ /* 0x000fce0000010887 */
[----:B------:R-:W3:Y:S01]  /*ecd0*/  MUFU.EX2 R126, R126 ;  /* 0x0000007e007e7308 */ /* 0x000ee20000000800 */
[----:B----4-:R-:W-:-:S01]  /*ece0*/  FADD.FTZ R0, R120, R3 ;  /* 0x0000000378007221 */ /* 0x010fc20000010000 */
[----:B-----5:R-:W-:-:S06]  /*ecf0*/  FADD.FTZ R3, R122, R134 ;  /* 0x000000867a037221 */ /* 0x020fcc0000010000 */
[----:B------:R-:W4:Y:S01]  /*ed00*/  MUFU.EX2 R125, R125 ;  /* 0x0000007d007d7308 */ /* 0x000f220000000800 */
[----:B------:R-:W-:-:S07]  /*ed10*/  FFMA.FTZ R106, R106, R58, -R135 ;  /* 0x0000003a6a6a7223 */ /* 0x000fce0000010887 */
[----:B------:R-:W5:Y:S01]  /*ed20*/  MUFU.EX2 R127, R127 ;  /* 0x0000007f007f7308 */ /* 0x000f620000000800 */
[----:B0-----:R-:W-:-:S01]  /*ed30*/  FADD.FTZ R0, R121, R0 ;  /* 0x0000000079007221 */ /* 0x001fc20000010000 */
[----:B-1----:R-:W-:-:S06]  /*ed40*/  FADD.FTZ R3, R123, R3 ;  /* 0x000000037b037221 */ /* 0x002fcc0000010000 */
        /* <DEDUP_REMOVED lines=166> */
[----:B---3--:R-:W-:-:S03]  /*f7b0*/  FADD.FTZ R3, R66, R3 ;  /* 0x0000000342037221 */ /* 0x008fc60000010000 */
[----:B----4-:R-:W-:Y:S01]  /*f7c0*/  FADD.FTZ R0, R68, R0 ;  /* 0x0000000044007221 */ /* 0x010fe20000010000 */
[----:B-----5:R-:W-:-:S03]  /*f7d0*/  FADD.FTZ R134, R67, R3 ;  /* 0x0000000343867221 */ /* 0x020fc60000010000 */
[----:B0-----:R-:W-:Y:S01]  /*f7e0*/  FADD.FTZ R3, R59, R0 ;  /* 0x000000003b037221 */ /* 0x001fe20000010000 */
[----:B-1----:R-:W-:-:S01]  /*f7f0*/  FADD.FTZ R0, R70, R134 ;  /* 0x0000008646007221 */ /* 0x002fc20000010000 */
[----:B------:R-:W-:Y:S06]  /*f800*/  @!P0 BRA `(.L_x_15943) ;  /* 0x0000000000048947 */ /* 0x000fec0003800000 */
[----:B------:R-:W-:Y:S01]  /*f810*/  BPT.TRAP 0x1 ;  /* 0x000000040000795c */ /* 0x000fe20000300000 */
.L_x_15943:
[----:B------:R-:W-:Y:S01]  /*f820*/  ISETP.GT.AND P1, PT, R15, R21, PT ;  /* 0x000000150f00720c */ /* 0x000fe20003f24270 */
        /* <DEDUP_REMOVED lines=17> */
[----:B------:R-:W-:Y:S01]  /*f940*/  F2FP.SATFINITE.E4M3.F32.PACK_AB_MERGE_C R8, R62, R8, RZ ;  /* 0x000000083e08723e */ /* 0x000fe200048070ff */
        /* <DEDUP_REMOVED lines=68> */
[----:B------:R-:W-:Y:S01]  /*fd90*/  MOV R152, R120 ;  /* 0x0000007800987202 */ /* 0x000fe20000000f00 */
[----:B0-----:R-:W-:Y:S06]  /*fda0*/  @P1 BRA `(.L_x_15944) ;  /* 0xffffffc4005c1947 */ /* 0x001fec000383ffff */
[----:B------:R-:W-:Y:S05]  /*fdb0*/  BSYNC B1 ;  /* 0x0000000000017941 */ /* 0x000fea0003800000 */
.L_x_15931:
[----:B------:R-:W-:Y:S05]  /*fdc0*/  BSYNC B0 ;  /* 0x0000000000007941 */ /* 0x000fea0003800000 */
.L_x_15930:
[----:B------:R-:W2:Y:S01]  /*fdd0*/  LDL R8, [R1+0x3c] ;  /* 0x00003c0001087983 */ /* 0x000ea20000100800 */
[----:B------:R-:W-:Y:S01]  /*fde0*/  BSSY B0, `(.L_x_15945) ;  /* 0x00002f5000007945 */ /* 0x000fe20003800000 */
[----:B--2---:R-:W-:-:S13]  /*fdf0*/  ISETP.GE.AND P1, PT, R15, R8, PT ;  /* 0x000000080f00720c */ /* 0x004fda0003f26270 */
[----:B------:R-:W-:Y:S05]  /*fe00*/  @!P1 BRA `(.L_x_15946) ;  /* 0x0000002c00c89947 */ /* 0x000fea0003800000 */
[----:B------:R-:W-:Y:S01]  /*fe10*/  IMAD.MOV.U32 R13, RZ, RZ, R71 ;  /* 0x000000ffff0d7224 */ /* 0x000fe200078e0047 */
[----:B------:R-:W-:Y:S01]  /*fe20*/  MOV R14, R20 ;  /* 0x00000014000e7202 */ /* 0x000fe20000000f00 */
[----:B------:R-:W-:Y:S02]  /*fe30*/  IMAD.MOV.U32 R9, RZ, RZ, R156 ;  /* 0x000000ffff097224 */ /* 0x000fe400078e009c */
[----:B------:R-:W-:-:S07]  /*fe40*/  IMAD.MOV.U32 R8, RZ, RZ, R22 ;  /* 0x000000ffff087224 */ /* 0x000fce00078e0016 */
.L_x_15959:
        /* <DEDUP_REMOVED lines=8> */
.L_x_15947:
[----:B------:R-:W-:Y:S01]  /*fed0*/  IMAD R10, R22, 0x8, R18 ;  /* 0x00000008160a7824 */ /* 0x000fe200078e0212 */
[----:B------:R-:W-:-:S04]  /*fee0*/  SHF.L.U32 R11, R156, 0x1f, RZ ;  /* 0x0000001f9c0b7819 */ /* 0x000fc800000006ff */
[----:B------:R0:W1:Y:S01]  /*fef0*/  SYNCS.PHASECHK.TRANS64.TRYWAIT P1, [R10+URZ+0x13230], R11 ;  /* 0x0132300b0a0075a7 */ /* 0x000062000802017f */
[----:B------:R-:W-:Y:S05]  /*ff00*/  @!P0 BRA `(.L_x_15948) ;  /* 0x0000000000048947 */ /* 0x000fea0003800000 */
[----:B------:R-:W-:Y:S01]  /*ff10*/  BPT.TRAP 0x1 ;  /* 0x000000040000795c */ /* 0x000fe20000300000 */
.L_x_15948:
        /* <DEDUP_REMOVED lines=8> */
.L_x_15950:
[----:B------:R-:W-:Y:S05]  /*ffa0*/  BSYNC B1 ;  /* 0x0000000000017941 */ /* 0x000fea0003800000 */
.L_x_15949:
[----:B01----:R-:W-:Y:S01]  /*ffb0*/  IMAD.MOV.U32 R11, RZ, RZ, -0x7fffffe0 ;  /* 0x80000020ff0b7424 */ /* 0x003fe200078e00ff */
[----:B------:R-:W-:Y:S01]  /*ffc0*/  MOV R10, R12 ;  /* 0x0000000c000a7202 */ /* 0x000fe20000000f00 */
[----:B------:R-:W-:Y:S01]  /*ffd0*/  WARPGROUP.ARRIVE ;  /* 0x00000000000079c5 */ /* 0x000fe20000000000 */
[----:B------:R-:W-:Y:S01]  /*ffe0*/  R2UR UR4, R4 ;  /* 0x00000000040472ca */ /* 0x000fe200000e0000 */
[----:B------:R-:W-:Y:S01]  /*fff0*/  VIADD R56, R12, 0x180 ;  /* 0x000001800c387836 */ /* 0x000fe20000000000 */
[----:B------:R-:W-:Y:S01]  /*10000*/  R2UR UR6, R10 ;  /* 0x000000000a0672ca */ /* 0x000fe200000e0000 */
[----:B------:R-:W-:Y:S01]  /*10010*/  IMAD.MOV.U32 R10, RZ, RZ, R21 ;  /* 0x000000ffff0a7224 */ /* 0x000fe200078e0015 */
[----:B------:R-:W-:Y:S01]  /*10020*/  R2UR UR7, R11 ;  /* 0x000000000b0772ca */ /* 0x000fe200000e0000 */
[----:B------:R-:W-:Y:S01]  /*10030*/  VIADD R58, R12, 0x102 ;  /* 0x000001020c3a7836 */ /* 0x000fe20000000000 */
[----:B------:R-:W-:Y:S01]  /*10040*/  R2UR UR5, R5 ;  /* 0x00000000050572ca */ /* 0x000fe200000e0000 */
[----:B------:R-:W-:Y:S01]  /*10050*/  IMAD.MOV.U32 R59, RZ, RZ, -0x7fffffe0 ;  /* 0x80000020ff3b7424 */ /* 0x000fe200078e00ff */
[----:B------:R-:W-:Y:S01]  /*10060*/  R2UR UR10, R10 ;  /* 0x000000000a0a72ca */ /* 0x000fe200000e0000 */
[----:B------:R-:W-:Y:S01]  /*10070*/  IMAD.MOV.U32 R10, RZ, RZ, R57 ;  /* 0x000000ffff0a7224 */ /* 0x000fe200078e0039 */
[----:B------:R-:W-:Y:S01]  /*10080*/  R2UR UR11, R11 ;  /* 0x000000000b0b72ca */ /* 0x000fe200000e0000 */
[----:B------:R-:W-:Y:S01]  /*10090*/  IMAD.MOV.U32 R57, RZ, RZ, -0x7fffffe0 ;  /* 0x80000020ff397424 */ /* 0x000fe200078e00ff */
        /* <DEDUP_REMOVED lines=13> */
[----:B------:R-:W-:Y:S02]  /*10170*/  R2UR UR22, R10 ;  /* 0x000000000a1672ca */ /* 0x000fe400000e0000 */
[----:B------:R-:W-:Y:S02]  /*10180*/  R2UR UR23, R11 ;  /* 0x000000000b1772ca */ /* 0x000fe400000e0000 */
        /* <DEDUP_REMOVED lines=10> */
[----:B------:R-:W-:-:S02]  /*10230*/  IADD3 R10, R12, 0x82, RZ ;  /* 0x000000820c0a7810 */ /* 0x000fc40007ffe0ff */
[----:B------:R-:W-:Y:S01]  /*10240*/  R2UR UR7, R11 ;  /* 0x000000000b0772ca */ /* 0x000fe200000e0000 */
[----:B------:R-:W-:Y:S01]  /*10250*/  IMAD.MOV.U32 R11, RZ, RZ, -0x7fffffe0 ;  /* 0x80000020ff0b7424 */ /* 0x000fe200078e00ff */
[----:B------:R-:W-:Y:S01]  /*10260*/  R2UR UR6, R10 ;  /* 0x000000000a0672ca */ /* 0x000fe200000e0000 */
[----:B------:R-:W-:Y:S01]  /*10270*/  VIADD R10, R12, 0x182 ;  /* 0x000001820c0a7836 */ /* 0x000fe20000000000 */
        /* <DEDUP_REMOVED lines=42> */
.L_x_15952:
[----:B------:R-:W-:Y:S01]  /*10520*/  SHF.L.U32 R9, R9, 0x1f, RZ ;  /* 0x0000001f09097819 */ /* 0x000fe200000006ff */
[----:B------:R-:W-:-:S04]  /*10530*/  IMAD R12, R8, 0x8, R18 ;  /* 0x00000008080c7824 */ /* 0x000fc800078e0212 */
[----:B------:R0:W1:Y:S01]  /*10540*/  SYNCS.PHASECHK.TRANS64.TRYWAIT P1, [R12+URZ+0x13250], R9 ;  /* 0x013250090c0075a7 */ /* 0x000062000802017f */
[----:B------:R-:W-:Y:S05]  /*10550*/  @!P0 BRA `(.L_x_15953) ;  /* 0x0000000000048947 */ /* 0x000fea0003800000 */
[----:B------:R-:W-:Y:S01]  /*10560*/  BPT.TRAP 0x1 ;  /* 0x000000040000795c */ /* 0x000fe20000300000 */
.L_x_15953:
[----:B------:R-:W-:Y:S04]  /*10570*/  BSSY B1, `(.L_x_15954) ;  /* 0x0000004000017945 */ /* 0x000fe80003800000 */
[----:B-1----:R-:W-:Y:S05]  /*10580*/  @P1 BRA `(.L_x_15955) ;  /* 0x0000000000081947 */ /* 0x002fea0003800000 */
[----:B------:R-:W1:Y:S02]  /*10590*/  SYNCS.PHASECHK.TRANS64.TRYWAIT P1, [R12+URZ+0x13250], R9 ;  /* 0x013250090c0075a7 */ /* 0x000e64000802017f */
[----:B-1----:R-:W-:Y:S05]  /*105a0*/  @!P1 BRA `(.L_x_15956) ;  /* 0x000000e800c09947 */ /* 0x002fea0003800000 */
.L_x_15955:
[----:B------:R-:W-:Y:S05]  /*105b0*/  BSYNC B1 ;  /* 0x0000000000017941 */ /* 0x000fea0003800000 */
.L_x_15954:
[----:B01----:R-:W-:Y:S01]  /*105c0*/  IADD3 R9, R18, 0x1000, RZ ;  /* 0x0000100012097810 */ /* 0x003fe20007ffe0ff */
[----:B------:R-:W-:Y:S01]  /*105d0*/  WARPGROUP.ARRIVE ;  /* 0x00000000000079c5 */ /* 0x000fe20000000000 */
[----:B------:R-:W-:Y:S02]  /*105e0*/  IMAD.MOV.U32 R11, RZ, RZ, -0x3ffffff0 ;  /* 0xc0000010ff0b7424 */ /* 0x000fe400078e00ff */
        /* <DEDUP_REMOVED lines=20> */
[----:B------:R-:W-:Y:S01]  /*10730*/  IMAD.MOV.U32 R11, RZ, RZ, -0x3ffffff0 ;  /* 0xc0000010ff0b7424 */ /* 0x000fe200078e00ff */
[----:B------:R-:W-:Y:S01]  /*10740*/  IADD3 R8, R8, 0x200, RZ ;  /* 0x0000020008087810 */ /* 0x000fe20007ffe0ff */
        /* <DEDUP_REMOVED lines=16> */
.L_x_15957:
[----:B------:R-:W2:Y:S01]  /*10850*/  LDL R136, [R1+0x14] ;  /* 0x0000140001887983 */ /* 0x000ea20000100800 */
[C---:B------:R-:W-:Y:S01]  /*10860*/  FMUL.FTZ R8, R2.reuse, R120 ;  /* 0x0000007802087220 */ /* 0x040fe20000410000 */
[C---:B------:R-:W-:Y:S01]  /*10870*/  FMUL.FTZ R9, R2.reuse, R121 ;  /* 0x0000007902097220 */ /* 0x040fe20000410000 */
[----:B------:R-:W-:Y:S01]  /*10880*/  FMUL.FTZ R21, R2, R124 ;  /* 0x0000007c02157220 */ /* 0x000fe20000410000 */
[----:B------:R-:W-:Y:S02]  /*10890*/  IMAD R20, R20, 0x8, R18 ;  /* 0x0000000814147824 */ /* 0x000fe400078e0212 */
[C---:B------:R-:W-:Y:S01]  /*108a0*/  FMUL.FTZ R120, R2.reuse, R125 ;  /* 0x0000007d02787220 */ /* 0x040fe20000410000 */
[----:B------:R-:W-:Y:S01]  /*108b0*/  FMUL.FTZ R11, R2, R123 ;  /* 0x0000007b020b7220 */ /* 0x000fe20000410000 */
        /* <DEDUP_REMOVED lines=86> */
[----:B------:R-:W-:-:S02]  /*10e20*/  FMUL.FTZ R71, R2, R71 ;  /* 0x0000004702477220 */ /* 0x000fc40000410000 */
        /* <DEDUP_REMOVED lines=103> */
[----:B---3--:R-:W-:-:S03]  /*114a0*/  FMNMX.FTZ R131, R11, R131, !PT ;  /* 0x000000830b837209 */ /* 0x008fc60007810000 */
[----:B------:R-:W3:Y:S01]  /*114b0*/  MUFU.TANH R78, R78 ;  /* 0x0000004e004e7308 */ /* 0x000ee20000002400 */
[----:B----4-:R-:W-:-:S04]  /*114c0*/  FMNMX.FTZ R131, R121, R131, !PT ;  /* 0x0000008379837209 */ /* 0x010fc80007810000 */
[----:B-----5:R-:W-:-:S03]  /*114d0*/  FMNMX.FTZ R131, R122, R131, !PT ;  /* 0x000000837a837209 */ /* 0x020fc60007810000 */
        /* <DEDUP_REMOVED lines=15> */
[----:B------:R-:W-:Y:S01]  /*115d0*/  MUFU.TANH R59, R59 ;  /* 0x0000003b003b7308 */ /* 0x000fe20000002400 */
[----:B------:R-:W-:-:S04]  /*115e0*/  FMNMX.FTZ R131, R118, R131, !PT ;  /* 0x0000008376837209 */ /* 0x000fc80007810000 */
[----:B------:R-:W-:-:S03]  /*115f0*/  FMNMX.FTZ R131, R119, R131, !PT ;  /* 0x0000008377837209 */ /* 0x000fc60007810000 */
[----:B------:R-:W-:Y:S01]  /*11600*/  MUFU.TANH R62, R62 ;  /* 0x0000003e003e7308 */ /* 0x000fe20000002400 */
[----:B------:R-:W-:-:S04]  /*11610*/  FMNMX.FTZ R131, R90, R131, !PT ;  /* 0x000000835a837209 */ /* 0x000fc80007810000 */
[----:B--2---:R-:W-:-:S03]  /*11620*/  FMNMX.FTZ R131, R91, R131, !PT ;  /* 0x000000835b837209 */ /* 0x004fc60007810000 */
[----:B------:R-:W-:Y:S01]  /*11630*/  MUFU.TANH R63, R63 ;  /* 0x0000003f003f7308 */ /* 0x000fe20000002400 */
[----:B0-----:R-:W-:-:S04]  /*11640*/  FMNMX.FTZ R131, R94, R131, !PT ;  /* 0x000000835e837209 */ /* 0x001fc80007810000 */
        /* <DEDUP_REMOVED lines=9> */
[----:B-1----:R-:W-:-:S03]  /*116e0*/  FMNMX.FTZ R132, R75, R132, !PT ;  /* 0x000000844b847209 */ /* 0x002fc60007810000 */
[----:B------:R-:W1:Y:S01]  /*116f0*/  MUFU.TANH R70, R70 ;  /* 0x0000004600467308 */ /* 0x000e620000002400 */
[----:B---3--:R-:W-:-:S04]  /*11700*/  FMNMX.FTZ R132, R78, R132, !PT ;  /* 0x000000844e847209 */ /* 0x008fc80007810000 */
[----:B----4-:R-:W-:-:S04]  /*11710*/  FMNMX.FTZ R132, R79, R132, !PT ;  /* 0x000000844f847209 */ /* 0x010fc80007810000 */
[----:B-----5:R-:W-:-:S04]  /*11720*/  FMNMX.FTZ R132, R82, R132, !PT ;  /* 0x0000008452847209 */ /* 0x020fc80007810000 */
        /* <DEDUP_REMOVED lines=9> */
[----:B--2---:R-:W-:-:S04]  /*117c0*/  FMNMX.FTZ R58, R67, R58, !PT ;  /* 0x0000003a433a7209 */ /* 0x004fc80007810000 */
[----:B-1----:R-:W-:-:S04]  /*117d0*/  FMNMX.FTZ R58, R70, R58, !PT ;  /* 0x0000003a463a7209 */ /* 0x002fc80007810000 */
[----:B0-----:R-:W-:-:S05]  /*117e0*/  FMNMX.FTZ R58, R132, R58, !PT ;  /* 0x0000003a843a7209 */ /* 0x001fca0007810000 */
        /* <DEDUP_REMOVED lines=254> */
.L_x_15958:
[----:B------:R-:W2:Y:S01]  /*127d0*/  LDL R132, [R1+0x3c] ;  /* 0x00003c0001847983 */ /* 0x000ea20000100800 */
[----:B------:R-:W-:Y:S01]  /*127e0*/  VIADD R12, R12, 0x13260 ;  /* 0x000132600c0c7836 */ /* 0x000fe20000000000 */
[----:B------:R-:W-:Y:S02]  /*127f0*/  F2FP.SATFINITE.E4M3.F32.PACK_AB_MERGE_C R21, R120, R21, RZ ;  /* 0x000000157815723e */ /* 0x000fe400048070ff */
[----:B------:R-:W-:Y:S02]  /*12800*/  F2FP.SATFINITE.E4M3.F32.PACK_AB_MERGE_C R121, R122, R121, RZ ;  /* 0x000000797a79723e */ /* 0x000fe400048070ff */
[----:B------:R-:W-:Y:S02]  /*12810*/  F2FP.SATFINITE.E4M3.F32.PACK_AB_MERGE_C R127, R128, R127, RZ ;  /* 0x0000007f807f723e */ /* 0x000fe400048070ff */
[----:B------:R-:W-:Y:S02]  /*12820*/  PRMT R12, R136, 0x654, R12 ;  /* 0x00000654880c7816 */ /* 0x000fe4000000000c */
[----:B------:R-:W-:-:S02]  /*12830*/  F2FP.SATFINITE.E4M3.F32.PACK_AB_MERGE_C R13, R13, R68, RZ ;  /* 0x000000440d0d723e */ /* 0x000fc400048070ff */
[----:B------:R-:W-:Y:S01]  /*12840*/  F2FP.SATFINITE.E4M3.F32.PACK_AB_MERGE_C R21, R9, R8, R21 ;  /* 0x000000080915723e */ /* 0x000fe20004807015 */
[----:B------:R0:W-:Y:S01]  /*12850*/  SYNCS.ARRIVE.TRANS64.RED.A1T0 RZ, [R12+URZ], RZ ;  /* 0x000000ff0cff79a7 */ /* 0x0001e2000810043f */
[----:B------:R-:W-:Y:S02]  /*12860*/  F2FP.SATFINITE.E4M3.F32.PACK_AB_MERGE_C R121, R11, R10, R121 ;  /* 0x0000000a0b79723e */ /* 0x000fe40004807079 */
[----:B------:R-:W-:Y:S02]  /*12870*/  F2FP.SATFINITE.E4M3.F32.PACK_AB_MERGE_C R127, R124, R123, R127 ;  /* 0x0000007b7c7f723e */ /* 0x000fe4000480707f */
        /* <DEDUP_REMOVED lines=65> */
[----:B------:R-:W-:Y:S01]  /*12c90*/  IMAD.MOV.U32 R13, RZ, RZ, R71 ;  /* 0x000000ffff0d7224 */ /* 0x000fe200078e0047 */
[----:B------:R-:W-:Y:S01]  /*12ca0*/  MOV R14, R20 ;  /* 0x00000014000e7202 */ /* 0x000fe20000000f00 */
        /* <DEDUP_REMOVED lines=8> */
.L_x_15946:
[----:B------:R-:W-:Y:S05]  /*12d30*/  BSYNC B0 ;  /* 0x0000000000007941 */ /* 0x000fea0003800000 */
.L_x_15945:
[----:B------:R-:W-:Y:S06]  /*12d40*/  BAR.ARV 0x8, 0x200 ;  /* 0x0208000000007b1d */ /* 0x000fec0000002000 */
[----:B------:R-:W-:Y:S05]  /*12d50*/  @!P0 BRA `(.L_x_15960) ;  /* 0x0000000000048947 */ /* 0x000fea0003800000 */
[----:B------:R-:W-:Y:S01]  /*12d60*/  BPT.TRAP 0x1 ;  /* 0x000000040000795c */ /* 0x000fe20000300000 */
.L_x_15960:
[----:B------:R-:W-:Y:S01]  /*12d70*/  IMAD R2, R22, 0x8, R18 ;  /* 0x0000000816027824 */ /* 0x000fe200078e0212 */
[----:B------:R-:W-:-:S04]  /*12d80*/  SHF.L.U32 R5, R156, 0x1f, RZ ;  /* 0x0000001f9c057819 */ /* 0x000fc800000006ff */
[----:B------:R0:W1:Y:S01]  /*12d90*/  SYNCS.PHASECHK.TRANS64.TRYWAIT P1, [R2+URZ+0x13250], R5 ;  /* 0x01325005020075a7 */ /* 0x000062000802017f */
[----:B------:R-:W-:Y:S05]  /*12da0*/  @!P0 BRA `(.L_x_15961) ;  /* 0x0000000000048947 */ /* 0x000fea0003800000 */
[----:B------:R-:W-:Y:S01]  /*12db0*/  BPT.TRAP 0x1 ;  /* 0x000000040000795c */ /* 0x000fe20000300000 */
.L_x_15961:
[----:B------:R-:W-:Y:S04]  /*12dc0*/  BSSY B0, `(.L_x_15962) ;  /* 0x0000004000007945 */ /* 0x000fe80003800000 */
[----:B-1----:R-:W-:Y:S05]  /*12dd0*/  @P1 BRA `(.L_x_15963) ;  /* 0x0000000000081947 */ /* 0x002fea0003800000 */
[----:B------:R-:W1:Y:S02]  /*12de0*/  SYNCS.PHASECHK.TRANS64.TRYWAIT P1, [R2+URZ+0x13250], R5 ;  /* 0x01325005020075a7 */ /* 0x000e64000802017f */
[----:B-1----:R-:W-:Y:S05]  /*12df0*/  @!P1 BRA `(.L_x_15964) ;  /* 0x000000c000c09947 */ /* 0x002fea0003800000 */
.L_x_15963:
[----:B------:R-:W-:Y:S05]  /*12e00*/  BSYNC B0 ;  /* 0x0000000000007941 */ /* 0x000fea0003800000 */
.L_x_15962:
        /* <DEDUP_REMOVED lines=10> */
[----:B------:R-:W-:Y:S01]  /*12eb0*/  IMAD R4, R22, 0x280, R5 ;  /* 0x0000028016047824 */ /* 0x000fe200078e0205 */
[----:B------:R-:W-:Y:S01]  /*12ec0*/  MOV R5, 0xc0000010 ;  /* 0xc000001000057802 */ /* 0x000fe20000000f00 */
[----:B------:R-:W2:Y:S03]  /*12ed0*/  @P1 LDC.64 R8, c[0x0][0x9c8] ;  /* 0x00027200ff081b82 */ /* 0x000ea60000000a00 */
[----:B------:R-:W-:Y:S02]  /*12ee0*/  R2UR UR6, R4 ;  /* 0x00000000040672ca */ /* 0x000fe400000e0000 */
[----:B------:R-:W-:-:S03]  /*12ef0*/  R2UR UR7, R5 ;  /* 0x00000000050772ca */ /* 0x000fc600000e0000 */
[----:B------:R-:W0:Y:S10]  /*12f00*/  @P1 LDC.64 R6, c[0x0][0x9d0] ;  /* 0x00027400ff061b82 */ /* 0x000e340000000a00 */
[----:B------:R-:W-:Y:S03]  /*12f10*/  QGMMA.64x64x32.F32.E4M3.E4M3 R24, R152, gdesc[UR4], R24, gsb0 ;  /* 0x00e0000498187df3 */ /* 0x000fe60008000818 */
[----:B------:R-:W-:-:S02]  /*12f20*/  WARPGROUP.DEPBAR.LE gsb0, 0x0 ;  /* 0x00008000000079c5 */ /* 0x000fc40000010000 */
[----:B------:R-:W-:Y:S01]  /*12f30*/  WARPGROUP.ARRIVE ;  /* 0x00000000000079c5 */ /* 0x000fe20000000000 */
[----:B--2---:R-:W-:-:S04]  /*12f40*/  @P1 IMAD R10, R10, R8, RZ ;  /* 0x000000080a0a1224 */ /* 0x004fc800078e02ff */
[C---:B---3--:R-:W-:Y:S02]  /*12f50*/  @P1 IMAD R5, R11.reuse, R9, R10 ;  /* 0x000000090b051224 */ /* 0x048fe400078e020a */
        /* <DEDUP_REMOVED lines=8> */
[C---:B------:R-:W-:Y:S02]  /*12fe0*/  VIADD R8, R4.reuse, 0x100 ;  /* 0x0000010004087836 */ /* 0x040fe40000000000 */
[----:B------:R-:W-:Y:S01]  /*12ff0*/  IMAD.MOV.U32 R9, RZ, RZ, -0x3ffffff0 ;  /* 0xc0000010ff097424 */ /* 0x000fe200078e00ff */
[----:B------:R-:W-:Y:S01]  /*13000*/  SHFL.BFLY PT, R5, R0, 0x2, 0x1f ;  /* 0x0c401f0000057f89 */ /* 0x000fe200000e0000 */
[----:B------:R-:W-:Y:S02]  /*13010*/  IMAD.MOV.U32 R60, RZ, RZ, -0x800000 ;  /* 0xff800000ff3c7424 */ /* 0x000fe400078e00ff */
[----:B0-----:R-:W-:Y:S02]  /*13020*/  VIADD R6, R4, 0x80 ;  /* 0x0000008004067836 */ /* 0x001fe40000000000 */
[----:B------:R-:W-:-:S03]  /*13030*/  IMAD.MOV.U32 R7, RZ, RZ, -0x3ffffff0 ;  /* 0xc0000010ff077424 */ /* 0x000fc600078e00ff */
[----:B------:R-:W-:Y:S02]  /*13040*/  R2UR UR6, R6 ;  /* 0x00000000060672ca */ /* 0x000fe400000e0000 */
[----:B------:R-:W-:Y:S01]  /*13050*/  R2UR UR7, R7 ;  /* 0x00000000070772ca */ /* 0x000fe200000e0000 */
[----:B------:R-:W0:-:S12]  /*13060*/  SHFL.BFLY PT, R6, R3, 0x2, 0x1f ;  /* 0x0c401f0003067f89 */ /* 0x000e1800000e0000 */
[----:B------:R-:W-:Y:S01]  /*13070*/  QGMMA.64x64x32.F32.E4M3.E4M3 R24, R148, gdesc[UR4], R24, gsb0 ;  /* 0x00e0000494187df3 */ /* 0x000fe20008000818 */
[----:B------:R-:W-:Y:S01]  /*13080*/  R2UR UR6, R8 ;  /* 0x00000000080672ca */ /* 0x000fe200000e0000 */
[C---:B------:R-:W-:Y:S01]  /*13090*/  VIADD R8, R4.reuse, 0x180 ;  /* 0x0000018004087836 */ /* 0x040fe20000000000 */
[----:B------:R-:W-:Y:S01]  /*130a0*/  R2UR UR7, R9 ;  /* 0x00000000090772ca */ /* 0x000fe200000e0000 */
[----:B------:R-:W-:Y:S01]  /*130b0*/  VIADD R4, R4, 0x200 ;  /* 0x0000020004047836 */ /* 0x000fe20000000000 */
[----:B------:R-:W-:Y:S01]  /*130c0*/  MOV R9, 0xc0000010 ;  /* 0xc000001000097802 */ /* 0x000fe20000000f00 */
[----:B0-----:R-:W-:-:S01]  /*130d0*/  FADD.FTZ R6, R6, R3 ;  /* 0x0000000306067221 */ /* 0x001fc20000010000 */
[----:B------:R-:W-:-:S04]  /*130e0*/  IMAD.MOV.U32 R3, RZ, RZ, RZ ;  /* 0x000000ffff037224 */ /* 0x000fc800078e00ff */
[----:B------:R-:W0:Y:S01]  /*130f0*/  SHFL.BFLY PT, R7, R6, 0x1, 0x1f ;  /* 0x0c201f0006077f89 */ /* 0x000e2200000e0000 */
[----:B------:R-:W-:Y:S02]  /*13100*/  WARPGROUP.DEPBAR.LE gsb0, 0x0 ;  /* 0x00008000000079c5 */ /* 0x000fe40000010000 */
[----:B------:R-:W-:-:S06]  /*13110*/  WARPGROUP.ARRIVE ;  /* 0x00000000000079c5 */ /* 0x000fcc0000000000 */
[----:B------:R-:W-:Y:S01]  /*13120*/  QGMMA.64x64x32.F32.E4M3.E4M3 R24, R144, gdesc[UR4], R24, gsb0 ;  /* 0x00e0000490187df3 */ /* 0x000fe20008000818 */
[----:B------:R-:W-:Y:S01]  /*13130*/  R2UR UR6, R8 ;  /* 0x00000000080672ca */ /* 0x000fe200000e0000 */
[----:B------:R-:W-:Y:S01]  /*13140*/  FADD.FTZ R8, R5, R0 ;  /* 0x0000000005087221 */ /* 0x000fe20000010000 */
[----:B------:R-:W-:Y:S01]  /*13150*/  R2UR UR7, R9 ;  /* 0x00000000090772ca */ /* 0x000fe200000e0000 */
[----:B------:R-:W-:Y:S02]  /*13160*/  IMAD.MOV.U32 R5, RZ, RZ, -0x3ffffff0 ;  /* 0xc0000010ff057424 */ /* 0x000fe400078e00ff */
[----:B0-----:R-:W-:-:S01]  /*13170*/  FADD.FTZ R9, R6, R7 ;  /* 0x0000000706097221 */ /* 0x001fc20000010000 */
[----:B------:R-:W-:Y:S02]  /*13180*/  IMAD.MOV.U32 R7, RZ, RZ, RZ ;  /* 0x000000ffff077224 */ /* 0x000fe400078e00ff */
[----:B------:R-:W-:Y:S02]  /*13190*/  IMAD.MOV.U32 R0, RZ, RZ, -0x800000 ;  /* 0xff800000ff007424 */ /* 0x000fe400078e00ff */
[C---:B------:R-:W-:Y:S01]  /*131a0*/  FMUL.FTZ R12, R9.reuse, 0.00390625 ;  /* 0x3b800000090c7820 */ /* 0x040fe20000410000 */
[----:B------:R-:W-:-:S04]  /*131b0*/  FSETP.NE.FTZ.AND P1, PT, R9, RZ, PT ;  /* 0x000000ff0900720b */ /* 0x000fc80003f35000 */
[----:B------:R-:W-:-:S09]  /*131c0*/  FSETP.NE.FTZ.AND P2, PT, R12, RZ, PT ;  /* 0x000000ff0c00720b */ /* 0x000fd20003f55000 */
[----:B------:R-:W-:Y:S01]  /*131d0*/  @P1 MUFU.RCP R3, R9 ;  /* 0x0000000900031308 */ /* 0x000fe20000001000 */
[----:B------:R-:W-:Y:S02]  /*131e0*/  WARPGROUP.DEPBAR.LE gsb0, 0x0 ;  /* 0x00008000000079c5 */ /* 0x000fe40000010000 */
[----:B------:R-:W-:-:S06]  /*131f0*/  WARPGROUP.ARRIVE ;  /* 0x00000000000079c5 */ /* 0x000fcc0000000000 */
[----:B------:R-:W-:Y:S01]  /*13200*/  QGMMA.64x64x32.F32.E4M3.E4M3 R24, R140, gdesc[UR4], R24, gsb0 ;  /* 0x00e000048c187df3 */ /* 0x000fe20008000818 */
        /* <DEDUP_REMOVED lines=18> */
[----:B------:R-:W-:Y:S01]  /*13330*/  QGMMA.64x64x32.F32.E4M3.E4M3 R24, R136, gdesc[UR4], R24, gsb0 ;  /* 0x00e0000488187df3 */ /* 0x000fe20008000818 */
[-C--:B--2---:R-:W-:Y:S01]  /*13340*/  FMUL.FTZ R3, R3, R10.reuse ;  /* 0x0000000a03037220 */ /* 0x084fe20000410000 */
[----:B------:R-:W-:Y:S01]  /*13350*/  FMUL.FTZ R7, R7, R10 ;  /* 0x0000000a07077220 */ /* 0x000fe20000410000 */
[----:B------:R-:W-:Y:S02]  /*13360*/  WARPGROUP.DEPBAR.LE gsb0, 0x0 ;  /* 0x00008000000079c5 */ /* 0x000fe40000010000 */
[----:B------:R-:W-:Y:S05]  /*13370*/  @!P0 BRA `(.L_x_15965) ;  /* 0x0000000000048947 */ /* 0x000fea0003800000 */
[----:B------:R-:W-:Y:S01]  /*13380*/  BPT.TRAP 0x1 ;  /* 0x000000040000795c */ /* 0x000fe20000300000 */
.L_x_15965:
[----:B------:R-:W2:Y:S01]  /*13390*/  LDL.LU R4, [R1+0x14] ;  /* 0x0000140001047983 */ /* 0x000ea20000300800 */
[----:B------:R-:W-:Y:S02]  /*133a0*/  VIADD R2, R2, 0x13260 ;  /* 0x0001326002027836 */ /* 0x000fe40000000000 */
[-C--:B------:R-:W-:Y:S01]  /*133b0*/  FMUL.FTZ R11, R24, R3.reuse ;  /* 0x00000003180b7220 */ /* 0x080fe20000410000 */
[-C--:B------:R-:W-:Y:S01]  /*133c0*/  FMUL.FTZ R29, R29, R3.reuse ;  /* 0x000000031d1d7220 */ /* 0x080fe20000410000 */
[----:B------:R-:W3:Y:S01]  /*133d0*/  LDL.LU R9, [R1+0x64] ;  /* 0x0000640001097983 */ /* 0x000ee20000300800 */
[----:B------:R-:W-:Y:S01]  /*133e0*/  IADD3 R22, R22, 0x1, RZ ;  /* 0x0000000116167810 */ /* 0x000fe20007ffe0ff */
        /* <DEDUP_REMOVED lines=37> */
[-C--:B------:R-:W-:Y:S01]  /*13640*/  FMUL.FTZ R4, R30, R7.reuse ;  /* 0x000000071e047220 */ /* 0x080fe20000410000 */
[----:B------:R-:W-:-:S07]  /*13650*/  FMUL.FTZ R30, R27, R7 ;  /* 0x000000071b1e7220 */ /* 0x000fce0000410000 */
.L_x_15900:
[----:B------:R-:W2:Y:S01]  /*13660*/  LDL R74, [R1+0x58] ;  /* 0x00005800014a7983 */ /* 0x000ea20000100800 */
[----:B------:R-:W0:Y:S01]  /*13670*/  S2UR UR4, SR_CgaCtaId ;  /* 0x00000000000479c3 */ /* 0x000e220000008800 */
[----:B------:R-:W-:Y:S01]  /*13680*/  MOV R18, 0x400 ;  /* 0x0000040000127802 */ /* 0x000fe20000000f00 */
[----:B------:R-:W-:Y:S01]  /*13690*/  BSSY B0, `(.L_x_15966) ;  /* 0x000029d000007945 */ /* 0x000fe20003800000 */
[----:B------:R-:W1:Y:S01]  /*136a0*/  S2R R7, SR_TID.X ;  /* 0x0000000000077919 */ /* 0x000e620000002100 */
[----:B0-----:R-:W-:-:S05]  /*136b0*/  IMAD.U32 R2, RZ, RZ, UR4 ;  /* 0x00000004ff027e24 */ /* 0x001fca000f8e00ff */
[----:B------:R0:W-:Y:S01]  /*136c0*/  STL [R1+0x14], R2 ;  /* 0x0000140201007387 */ /* 0x0001e20000100800 */
[----:B------:R-:W-:Y:S01]  /*136d0*/  LEA R18, R2, R18, 0x18 ;  /* 0x0000001202127211 */ /* 0x000fe200078ec0ff */
[----:B------:R-:W-:Y:S01]  /*136e0*/  BAR.SYNC.DEFER_BLOCKING 0x5, 0x200 ;  /* 0x0148000000007b1d */ /* 0x000fe20000010000 */
[----:B-1----:R-:W-:-:S05]  /*136f0*/  VIADD R80, R7, 0xffffff80 ;  /* 0xffffff8007507836 */ /* 0x002fca0000000000 */
[----:B------:R-:W-:-:S04]  /*13700*/  SHF.R.S32.HI R72, RZ, 0x1f, R80 ;  /* 0x0000001fff487819 */ /* 0x000fc80000011450 */
[----:B------:R-:W-:-:S04]  /*13710*/  LEA.HI R72, R72, R80, RZ, 0x3 ;  /* 0x0000005048487211 */ /* 0x000fc800078f18ff */
[----:B------:R-:W-:-:S05]  /*13720*/  LOP3.LUT R72, R72, 0xfffffff8, RZ, 0xc0, !PT ;  /* 0xfffffff848487812 */ /* 0x000fca00078ec0ff */
[----:B------:R-:W-:-:S04]  /*13730*/  IMAD.IADD R72, R80, 0x1, -R72 ;  /* 0x0000000150487824 */ /* 0x000fc800078e0a48 */
[----:B------:R-:W-:Y:S01]  /*13740*/  IMAD.SHL.U32 R61, R72, 0x8, RZ ;  /* 0x00000008483d7824 */ /* 0x000fe200078e00ff */
[----:B-----5:R0:W1:Y:S04]  /*13750*/  LDS.128 R24, [R18+0x132d0] ;  /* 0x0132d00012187984 */ /* 0x0200680000000c00 */
        /* <DEDUP_REMOVED lines=58> */
[----:B--2---:R-:W-:Y:S01]  /*13b00*/  IMAD.MOV.U32 R83, RZ, RZ, R33 ;  /* 0x000000ffff537224 */ /* 0x004fe200078e0021 */
[----:B---3--:R-:W-:Y:S01]  /*13b10*/  MOV R82, R36 ;  /* 0x0000002400527202 */ /* 0x008fe20000000f00 */
[----:B----4-:R-:W-:-:S03]  /*13b20*/  IMAD.WIDE R4, R24, 0x2, R2 ;  /* 0x0000000218047825 */ /* 0x010fc600078e0202 */
[C---:B------:R-:W-:Y:S02]  /*13b30*/  IADD3 R29, P2, R4.reuse, 0x40, RZ ;  /* 0x00000040041d7810 */ /* 0x040fe40007f5e0ff */
[C---:B------:R-:W-:Y:S02]  /*13b40*/  IADD3 R7, P3, R4.reuse, 0x20, RZ ;  /* 0x0000002004077810 */ /* 0x040fe40007f7e0ff */
[C---:B------:R-:W-:Y:S02]  /*13b50*/  IADD3 R35, P1, R4.reuse, 0x60, RZ ;  /* 0x0000006004237810 */ /* 0x040fe40007f3e0ff */
[----:B------:R-:W-:Y:S02]  /*13b60*/  LOP3.LUT R9, R4, 0x380, RZ, 0xc0, !PT ;  /* 0x0000038004097812 */ /* 0x000fe400078ec0ff */
[----:B------:R-:W-:Y:S02]  /*13b70*/  LOP3.LUT R6, R29, 0x380, RZ, 0xc0, !PT ;  /* 0x000003801d067812 */ /* 0x000fe400078ec0ff */
[----:B------:R-:W-:-:S02]  /*13b80*/  LOP3.LUT R8, R7, 0x380, RZ, 0xc0, !PT ;  /* 0x0000038007087812 */ /* 0x000fc400078ec0ff */
[----:B------:R-:W-:Y:S02]  /*13b90*/  LOP3.LUT R24, R35, 0x380, RZ, 0xc0, !PT ;  /* 0x0000038023187812 */ /* 0x000fe400078ec0ff */
[----:B------:R-:W-:Y:S02]  /*13ba0*/  SHF.R.U64 R9, R9, 0x3, RZ ;  /* 0x0000000309097819 */ /* 0x000fe400000012ff */
[----:B------:R-:W-:Y:S02]  /*13bb0*/  SHF.R.U64 R6, R6, 0x3, RZ ;  /* 0x0000000306067819 */ /* 0x000fe400000012ff */
[----:B------:R-:W-:Y:S02]  /*13bc0*/  SHF.R.U64 R8, R8, 0x3, RZ ;  /* 0x0000000308087819 */ /* 0x000fe400000012ff */
[----:B------:R-:W-:Y:S02]  /*13bd0*/  SHF.R.U64 R24, R24, 0x3, RZ ;  /* 0x0000000318187819 */ /* 0x000fe400000012ff */
[----:B------:R-:W-:-:S02]  /*13be0*/  LOP3.LUT R4, R9, R4, RZ, 0x3c, !PT ;  /* 0x0000000409047212 */ /* 0x000fc400078e3cff */
[----:B------:R-:W-:Y:S01]  /*13bf0*/  LOP3.LUT R64, R6, R29, RZ, 0x3c, !PT ;  /* 0x0000001d06407212 */ /* 0x000fe200078e3cff */
[--C-:B------:R-:W-:Y:S01]  /*13c00*/  IMAD.X R65, RZ, RZ, R5.reuse, P2 ;  /* 0x000000ffff417224 */ /* 0x100fe200010e0605 */
[----:B------:R-:W-:Y:S01]  /*13c10*/  LOP3.LUT R8, R8, R7, RZ, 0x3c, !PT ;  /* 0x0000000708087212 */ /* 0x000fe200078e3cff */
[--C-:B------:R-:W-:Y:S01]  /*13c20*/  IMAD.X R7, RZ, RZ, R5.reuse, P1 ;  /* 0x000000ffff077224 */ /* 0x100fe200008e0605 */
[----:B------:R-:W-:Y:S01]  /*13c30*/  LOP3.LUT R6, R24, R35, RZ, 0x3c, !PT ;  /* 0x0000002318067212 */ /* 0x000fe200078e3cff */
[----:B------:R-:W-:Y:S01]  /*13c40*/  IMAD.X R9, RZ, RZ, R5, P3 ;  /* 0x000000ffff097224 */ /* 0x000fe200018e0605 */
[----:B------:R-:W-:Y:S02]  /*13c50*/  MOV R24, R4 ;  /* 0x0000000400187202 */ /* 0x000fe40000000f00 */
[----:B------:R-:W-:Y:S01]  /*13c60*/  LOP3.LUT R5, R10, 0x2, RZ, 0x3c, !PT ;  /* 0x000000020a057812 */ /* 0x000fe200078e3cff */
[----:B------:R-:W-:Y:S01]  /*13c70*/  SHFL.IDX PT, R48, R59, R10, 0x1c1f ;  /* 0x001c1f0a3b307589 */ /* 0x000fe200000e0000 */
[----:B------:R-:W-:-:S02]  /*13c80*/  SEL R33, R42, R43, P0 ;  /* 0x0000002b2a217207 */ /* 0x000fc40000000000 */
[----:B------:R-:W-:Y:S01]  /*13c90*/  SEL R42, R51, R50, P0 ;  /* 0x00000032332a7207 */ /* 0x000fe20000000000 */
[----:B------:R-:W0:Y:S01]  /*13ca0*/  SHFL.IDX PT, R47, R66, R5, 0x1c1f ;  /* 0x001c1f05422f7589 */ /* 0x000e2200000e0000 */
[----:B------:R-:W-:Y:S02]  /*13cb0*/  MOV R63, R8 ;  /* 0x00000008003f7202 */ /* 0x000fe40000000f00 */
[----:B------:R-:W-:Y:S01]  /*13cc0*/  MOV R64, R64 ;  /* 0x0000004000407202 */ /* 0x000fe20000000f00 */
[----:B------:R-:W-:Y:S01]  /*13cd0*/  SHFL.IDX PT, R44, R67, R10, 0x1c1f ;  /* 0x001c1f0a432c7589 */ /* 0x000fe200000e0000 */
[----:B------:R-:W-:-:S03]  /*13ce0*/  MOV R65, R6 ;  /* 0x0000000600417202 */ /* 0x000fc60000000f00 */
[----:B------:R-:W-:Y:S04]  /*13cf0*/  SHFL.IDX PT, R49, R49, R10, 0x1c1f ;  /* 0x001c1f0a31317589 */ /* 0x000fe800000e0000 */
[----:B------:R-:W1:Y:S04]  /*13d00*/  SHFL.IDX PT, R43, R30, R5, 0x1c1f ;  /* 0x001c1f051e2b7589 */ /* 0x000e6800000e0000 */
[----:B------:R-:W2:Y:S04]  /*13d10*/  SHFL.IDX PT, R50, R68, R5, 0x1c1f ;  /* 0x001c1f0544327589 */ /* 0x000ea800000e0000 */
[----:B------:R-:W-:Y:S04]  /*13d20*/  SHFL.IDX PT, R9, R14, R5, 0x1c1f ;  /* 0x001c1f050e097589 */ /* 0x000fe800000e0000 */
[----:B------:R-:W-:Y:S04]  /*13d30*/  SHFL.IDX PT, R29, R77, R10, 0x1c1f ;  /* 0x001c1f0a4d1d7589 */ /* 0x000fe800000e0000 */
[----:B------:R-:W3:Y:S04]  /*13d40*/  SHFL.IDX PT, R6, R11, R5, 0x1c1f ;  /* 0x001c1f050b067589 */ /* 0x000ee800000e0000 */
[----:B------:R-:W-:Y:S04]  /*13d50*/  SHFL.IDX PT, R45, R45, R10, 0x1c1f ;  /* 0x001c1f0a2d2d7589 */ /* 0x000fe800000e0000 */
[----:B------:R-:W-:Y:S04]  /*13d60*/  SHFL.IDX PT, R52, R33, R10, 0x1c1f ;  /* 0x001c1f0a21347589 */ /* 0x000fe800000e0000 */
[----:B------:R-:W4:Y:S04]  /*13d70*/  SHFL.IDX PT, R14, R70, R5, 0x1c1f ;  /* 0x001c1f05460e7589 */ /* 0x000f2800000e0000 */
[----:B------:R-:W4:Y:S04]  /*13d80*/  SHFL.IDX PT, R51, R34, R5, 0x1c1f ;  /* 0x001c1f0522337589 */ /* 0x000f2800000e0000 */
[----:B------:R-:W-:Y:S04]  /*13d90*/  SHFL.IDX PT, R4, R79, R10, 0x1c1f ;  /* 0x001c1f0a4f047589 */ /* 0x000fe800000e0000 */
[----:B------:R-:W4:Y:S04]  /*13da0*/  SHFL.IDX PT, R7, R12, R5, 0x1c1f ;  /* 0x001c1f050c077589 */ /* 0x000f2800000e0000 */
[----:B------:R-:W-:Y:S04]  /*13db0*/  SHFL.IDX PT, R53, R53, R10, 0x1c1f ;  /* 0x001c1f0a35357589 */ /* 0x000fe800000e0000 */
[----:B------:R0:W4:Y:S04]  /*13dc0*/  SHFL.IDX PT, R54, R46, R5, 0x1c1f ;  /* 0x001c1f052e367589 */ /* 0x00012800000e0000 */
[----:B------:R-:W-:Y:S04]  /*13dd0*/  SHFL.IDX PT, R32, R73, R10, 0x1c1f ;  /* 0x001c1f0a49207589 */ /* 0x000fe800000e0000 */
        /* <DEDUP_REMOVED lines=8> */
[----:B------:R1:W4:Y:S04]  /*13e60*/  SHFL.IDX PT, R55, R42, R5, 0x1c1f ;  /* 0x001c1f052a377589 */ /* 0x00032800000e0000 */
[----:B------:R-:W4:Y:S04]  /*13e70*/  SHFL.IDX PT, R8, R75, R10, 0x1c1f ;  /* 0x001c1f0a4b087589 */ /* 0x000f2800000e0000 */
[----:B------:R-:W-:Y:S04]  /*13e80*/  SHFL.IDX PT, R40, R69, R10, 0x1c1f ;  /* 0x001c1f0a45287589 */ /* 0x000fe800000e0000 */
[----:B------:R4:W4:Y:S04]  /*13e90*/  SHFL.IDX PT, R11, R21, R5, 0x1c1f ;  /* 0x001c1f05150b7589 */ /* 0x00092800000e0000 */
[----:B------:R-:W-:Y:S04]  /*13ea0*/  SHFL.IDX PT, R57, R57, R10, 0x1c1f ;  /* 0x001c1f0a39397589 */ /* 0x000fe800000e0000 */
[----:B------:R-:W4:Y:S01]  /*13eb0*/  SHFL.IDX PT, R58, R58, R5, 0x1c1f ;  /* 0x001c1f053a3a7589 */ /* 0x000f2200000e0000 */
[----:B0-----:R-:W-:-:S02]  /*13ec0*/  SEL R46, R48, R47, P0 ;  /* 0x0000002f302e7207 */ /* 0x001fc40000000000 */
[----:B------:R-:W-:Y:S02]  /*13ed0*/  SEL R48, R47, R48, P0 ;  /* 0x000000302f307207 */ /* 0x000fe40000000000 */
[----:B-1----:R-:W-:Y:S02]  /*13ee0*/  SEL R42, R44, R43, P0 ;  /* 0x0000002b2c2a7207 */ /* 0x002fe40000000000 */
[----:B--2---:R-:W-:Y:S02]  /*13ef0*/  SEL R47, R49, R50, P0 ;  /* 0x00000032312f7207 */ /* 0x004fe40000000000 */
[----:B------:R-:W-:Y:S02]  /*13f00*/  SEL R44, R43, R44, P0 ;  /* 0x0000002c2b2c7207 */ /* 0x000fe40000000000 */
[----:B------:R-:W-:Y:S02]  /*13f10*/  SEL R49, R50, R49, P0 ;  /* 0x0000003132317207 */ /* 0x000fe40000000000 */
[----:B---3--:R-:W-:-:S02]  /*13f20*/  SEL R20, R29, R6, P0 ;  /* 0x000000061d147207 */ /* 0x008fc40000000000 */
        /* <DEDUP_REMOVED lines=43> */
[----:B------:R1:W-:Y:S04]  /*141e0*/  STSM.16.M88.4 [R64], R8 ;  /* 0x0000000840007844 */ /* 0x0003e80000000200 */
[----:B------:R2:W-:Y:S01]  /*141f0*/  STSM.16.M88.4 [R65], R12 ;  /* 0x0000000c41007844 */ /* 0x0005e20000000200 */
[----:B------:R-:W-:-:S04]  /*14200*/  ISETP.NE.U32.AND P0, PT, RZ, UR4, PT ;  /* 0x00000004ff007c0c */ /* 0x000fc8000bf05070 */
[----:B------:R-:W-:Y:S01]  /*14210*/  ISETP.NE.AND.EX P0, PT, RZ, UR5, PT, P0 ;  /* 0x00000005ff007c0c */ /* 0x000fe2000bf05300 */
[----:B------:R-:W-:Y:S01]  /*14220*/  BAR.SYNC.DEFER_BLOCKING 0x1, 0x180 ;  /* 0x0046000000007b1d */ /* 0x000fe20000010000 */
[----:B------:R-:W-:Y:S01]  /*14230*/  IADD3 R58, P1, R85, UR4, RZ ;  /* 0x00000004553a7c10 */ /* 0x000fe2000ff3e0ff */
[----:B------:R-:W-:-:S03]  /*14240*/  IMAD.MOV.U32 R24, RZ, RZ, RZ ;  /* 0x000000ffff187224 */ /* 0x000fc600078e00ff */
[----:B------:R-:W-:-:S03]  /*14250*/  IADD3.X R59, R84, UR5, RZ, P1, !PT ;  /* 0x00000005543b7c10 */ /* 0x000fc60008ffe4ff */
[----:B0-----:R-:W0:Y:S01]  /*14260*/  LDC R63, c[0x0][0xbe8] ;  /* 0x0002fa00ff3f7b82 */ /* 0x001e220000000800 */
[----:B------:R-:W-:-:S07]  /*14270*/  ISETP.GT.AND P3, PT, R74, 0x1, PT ;  /* 0x000000014a00780c */ /* 0x000fce0003f64270 */
[----:B-1----:R-:W1:Y:S01]  /*14280*/  LDC.64 R10, c[0x0][0xba8] ;  /* 0x0002ea00ff0a7b82 */ /* 0x002e620000000a00 */
[----:B------:R-:W3:Y:S01]  /*14290*/  @P0 LDG.E R24, desc[UR40][R58.64] ;  /* 0x000000283a180981 */ /* 0x000ee2000c1e1900 */
[----:B------:R-:W-:-:S05]  /*142a0*/  IMAD.MOV.U32 R64, RZ, RZ, 0x9b8 ;  /* 0x000009b8ff407424 */ /* 0x000fca00078e00ff */
[----:B------:R-:W-:-:S04]  /*142b0*/  SEL R64, R64, 0x978, P3 ;  /* 0x0000097840407807 */ /* 0x000fc80001800000 */
[----:B------:R-:W4:Y:S08]  /*142c0*/  LDC.64 R8, c[0x0][R64+0x220] ;  /* 0x0000880040087b82 */ /* 0x000f300000000a00 */
[----:B--2---:R-:W2:Y:S01]  /*142d0*/  LDC.64 R12, c[0x0][R64+0x218] ;  /* 0x00008600400c7b82 */ /* 0x004ea20000000a00 */
[----:B------:R-:W-:-:S04]  /*142e0*/  ISETP.NE.U32.AND P1, PT, RZ, UR6, PT ;  /* 0x00000006ff007c0c */ /* 0x000fc8000bf25070 */
[----:B------:R-:W-:-:S03]  /*142f0*/  ISETP.NE.AND.EX P1, PT, RZ, UR7, PT, P1 ;  /* 0x00000007ff007c0c */ /* 0x000fc6000bf25310 */
[----:B------:R-:W2:Y:S01]  /*14300*/  LDC.64 R6, c[0x0][R64+0x228] ;  /* 0x00008a0040067b82 */ /* 0x000ea20000000a00 */
[----:B0-----:R-:W-:-:S07]  /*14310*/  ISETP.NE.AND P4, PT, R63, 0x1, PT ;  /* 0x000000013f00780c */ /* 0x001fce0003f85270 */
[----:B------:R0:W0:Y:S02]  /*14320*/  LDC.64 R4, c[0x0][R64+0x210] ;  /* 0x0000840040047b82 */ /* 0x0000240000000a00 */
[----:B------:R-:W-:-:S04]  /*14330*/  @P1 IADD3 R66, P2, R85, UR6, RZ ;  /* 0x0000000655421c10 */ /* 0x000fc8000ff5e0ff */
[----:B------:R-:W-:Y:S02]  /*14340*/  @P1 IADD3.X R67, R84, UR7, RZ, P2, !PT ;  /* 0x0000000754431c10 */ /* 0x000fe400097fe4ff */
[----:B------:R-:W-:Y:S01]  /*14350*/  ISETP.NE.U32.AND P2, PT, RZ, UR4, PT ;  /* 0x00000004ff007c0c */ /* 0x000fe2000bf45070 */
[----:B------:R-:W0:Y:S03]  /*14360*/  @P4 LDC R71, c[0x0][0xbec] ;  /* 0x0002fb00ff474b82 */ /* 0x000e260000000800 */
[----:B------:R-:W-:Y:S01]  /*14370*/  ISETP.NE.AND.EX P2, PT, RZ, UR5, PT, P2 ;  /* 0x00000005ff007c0c */ /* 0x000fe2000bf45320 */
[----:B------:R-:W-:-:S04]  /*14380*/  ULDC UR6, c[0x0][0xa88] ;  /* 0x0002a20000067ab9 */ /* 0x000fc80000000800 */
[----:B------:R-:W0:Y:S01]  /*14390*/  @P4 LDC R73, c[0x0][0xbf0] ;  /* 0x0002fc00ff494b82 */ /* 0x000e220000000800 */
[----:B------:R-:W-:Y:S01]  /*143a0*/  SEL R65, R83, RZ, !P2 ;  /* 0x000000ff53417207 */ /* 0x000fe20005000000 */
[----:B------:R-:W-:Y:S01]  /*143b0*/  IMAD.U32 R68, RZ, RZ, UR6 ;  /* 0x00000006ff447e24 */ /* 0x000fe2000f8e00ff */
[----:B------:R-:W-:-:S03]  /*143c0*/  SEL R15, R82, RZ, !P2 ;  /* 0x000000ff520f7207 */ /* 0x000fc60005000000 */
[----:B----4-:R-:W-:Y:S02]  /*143d0*/  IMAD R9, R9, R65, RZ ;  /* 0x0000004109097224 */ /* 0x010fe400078e02ff */
[----:B------:R2:W5:Y:S01]  /*143e0*/  @P1 LDG.E R68, desc[UR40][R66.64] ;  /* 0x0000002842441981 */ /* 0x000562000c1e1900 */
[----:B------:R-:W-:Y:S01]  /*143f0*/  IADD3 R14, R81, R78, RZ ;  /* 0x0000004e510e7210 */ /* 0x000fe20007ffe0ff */
[----:B-1----:R-:W1:Y:S01]  /*14400*/  @!P3 LDC R10, c[0x0][0xb50] ;  /* 0x0002d400ff0abb82 */ /* 0x002e620000000800 */
[C---:B------:R-:W-:Y:S02]  /*14410*/  IMAD R69, R8.reuse, R15, R9 ;  /* 0x0000000f08457224 */ /* 0x040fe400078e0209 */
[----:B------:R-:W-:-:S04]  /*14420*/  IMAD.WIDE.U32 R8, R8, R65, RZ ;  /* 0x0000004108087225 */ /* 0x000fc800078e00ff */
[-C--:B--2---:R-:W-:Y:S01]  /*14430*/  IMAD R67, R13, R23.reuse, RZ ;  /* 0x000000170d437224 */ /* 0x084fe200078e02ff */
[----:B------:R-:W2:Y:S01]  /*14440*/  @!P3 LDC R11, c[0x0][0xb54] ;  /* 0x0002d500ff0bbb82 */ /* 0x000ea20000000800 */
[----:B------:R-:W-:Y:S01]  /*14450*/  IMAD.WIDE.U32 R12, R12, R23, RZ ;  /* 0x000000170c0c7225 */ /* 0x000fe200078e00ff */
[----:B------:R-:W-:-:S03]  /*14460*/  SEL R15, R76, RZ, P3 ;  /* 0x000000ff4c0f7207 */ /* 0x000fc60001800000 */
[----:B------:R-:W-:Y:S02]  /*14470*/  IMAD.IADD R69, R9, 0x1, R69 ;  /* 0x0000000109457824 */ /* 0x000fe400078e0245 */
[----:B------:R-:W-:Y:S02]  /*14480*/  IMAD.MOV.U32 R9, RZ, RZ, R14 ;  /* 0x000000ffff097224 */ /* 0x000fe400078e000e */
[----:B------:R-:W-:Y:S02]  /*14490*/  IMAD.IADD R67, R13, 0x1, R67 ;  /* 0x000000010d437824 */ /* 0x000fe400078e0243 */
[-C--:B------:R-:W-:Y:S02]  /*144a0*/  IMAD R13, R7, R15.reuse, RZ ;  /* 0x0000000f070d7224 */ /* 0x080fe400078e02ff */
[----:B------:R-:W-:-:S04]  /*144b0*/  IMAD.WIDE.U32 R6, R6, R15, RZ ;  /* 0x0000000f06067225 */ /* 0x000fc800078e00ff */
[----:B------:R-:W-:Y:S01]  /*144c0*/  IMAD.IADD R13, R7, 0x1, R13 ;  /* 0x00000001070d7824 */ /* 0x000fe200078e020d */
[--C-:B---3--:R-:W-:Y:S01]  /*144d0*/  IADD3 R12, P2, P5, R8, R12, R24.reuse ;  /* 0x0000000c080c7210 */ /* 0x108fe20007d5e018 */
        /* <DEDUP_REMOVED lines=15> */
[----:B--2---:R-:W-:Y:S01]  /*145d0*/  LEA.HI.X R11, R6, R11, R4, 0x2, P2 ;  /* 0x0000000b060b7211 */ /* 0x004fe200010f1404 */
[----:B------:R-:W-:Y:S06]  /*145e0*/  @P1 BRA `(.L_x_15968) ;  /* 0x0000000000101947 */ /* 0x000fec0003800000 */
[----:B------:R-:W-:Y:S05]  /*145f0*/  @!P0 BRA `(.L_x_15968) ;  /* 0x00000000000c8947 */ /* 0x000fea0003800000 */
[----:B------:R-:W2:Y:S04]  /*14600*/  LDG.E R5, desc[UR40][R58.64] ;  /* 0x000000283a057981 */ /* 0x000ea8000c1e1900 */
[----:B-----5:R-:W2:Y:S02]  /*14610*/  LDG.E R68, desc[UR40][R58.64+0x4] ;  /* 0x000004283a447981 */ /* 0x020ea4000c1e1900 */
[----:B--2---:R-:W-:-:S07]  /*14620*/  IMAD.IADD R68, R68, 0x1, -R5 ;  /* 0x0000000144447824 */ /* 0x004fce00078e0a05 */
.L_x_15968:
        /* <DEDUP_REMOVED lines=25> */
[----:B------:R-:W2:Y:S04]  /*147c0*/  @P4 LDC R35, c[0x0][0xbf0] ;  /* 0x0002fc00ff234b82 */ /* 0x000ea80000000800 */
[----:B0-----:R-:W-:-:S04]  /*147d0*/  IMAD R5, R59, 0x40, R61 ;  /* 0x000000403b057824 */ /* 0x001fc800078e023d */
        /* <DEDUP_REMOVED lines=19> */
[----:B------:R-:W-:Y:S02]  /*14910*/  LOP3.LUT R0, R7, 0x380, RZ, 0xc0, !PT ;  /* 0x0000038007007812 */ /* 0x000fe400078ec0ff */
[----:B------:R-:W-:Y:S01]  /*14920*/  IADD3.X R5, RZ, R3, RZ, P0, !PT ;  /* 0x00000003ff057210 */ /* 0x000fe200007fe4ff */
[----:B------:R-:W-:Y:S01]  /*14930*/  IMAD R3, R64, UR4, RZ ;  /* 0x0000000440037c24 */ /* 0x000fe2000f8e02ff */
[----:B------:R-:W-:-:S03]  /*14940*/  SHF.R.U64 R0, R0, 0x3, RZ ;  /* 0x0000000300007819 */ /* 0x000fc600000012ff */
[----:B------:R-:W-:Y:S01]  /*14950*/  IMAD R21, R24, UR5, R3 ;  /* 0x0000000518157c24 */ /* 0x000fe2000f8e0203 */
[----:B------:R-:W-:Y:S01]  /*14960*/  LOP3.LUT R4, R0, R7, RZ, 0x3c, !PT ;  /* 0x0000000700047212 */ /* 0x000fe200078e3cff */
[----:B------:R-:W-:Y:S01]  /*14970*/  IMAD.WIDE.U32 R2, R24, UR4, RZ ;  /* 0x0000000418027c25 */ /* 0x000fe2000f8e00ff */
[----:B------:R-:W-:-:S03]  /*14980*/  ULDC.64 UR4, c[0x0][0xae8] ;  /* 0x0002ba0000047ab9 */ /* 0x000fc60000000a00 */
[----:B------:R-:W-:Y:S01]  /*14990*/  IMAD R0, R72, 0x30, R59 ;  /* 0x0000003048007824 */ /* 0x000fe200078e023b */
[----:B------:R-:W-:Y:S01]  /*149a0*/  SHF.R.S32.HI R20, RZ, 0x1f, R65 ;  /* 0x0000001fff147819 */ /* 0x000fe20000011441 */
[----:B------:R-:W-:Y:S01]  /*149b0*/  IMAD.IADD R3, R3, 0x1, R21 ;  /* 0x0000000103037824 */ /* 0x000fe200078e0215 */
[----:B------:R-:W5:Y:S01]  /*149c0*/  LD.E.128 R4, desc[UR40][R4.64] ;  /* 0x0000002804047980 */ /* 0x000f62000c101d00 */
[----:B------:R-:W-:Y:S02]  /*149d0*/  IMAD.IADD R24, R78, 0x1, R0 ;  /* 0x000000014e187824 */ /* 0x000fe400078e0200 */
[----:B------:R-:W-:Y:S01]  /*149e0*/  IMAD.WIDE.U32 R2, R23, UR4, R2 ;  /* 0x0000000417027c25 */ /* 0x000fe2000f8e0002 */
[----:B------:R-:W-:Y:S01]  /*149f0*/  @!PT LDS RZ, [RZ] ;  /* 0x00000000fffff984 */ /* 0x000fe20000000800 */
[----:B------:R-:W-:Y:S01]  /*14a00*/  @!PT LDS RZ, [RZ] ;  /* 0x00000000fffff984 */ /* 0x000fe20000000800 */
[----:B------:R-:W-:Y:S01]  /*14a10*/  @!PT LDS RZ, [RZ] ;  /* 0x00000000fffff984 */ /* 0x000fe20000000800 */
[----:B------:R-:W-:Y:S01]  /*14a20*/  @!PT LDS RZ, [RZ] ;  /* 0x00000000fffff984 */ /* 0x000fe20000000800 */
[----:B------:R0:W-:Y:S06]  /*14a30*/  MEMBAR.ALL.CTA ;  /* 0x0000000000007992 */ /* 0x0001ec0000008000 */
[----:B0-----:R-:W0:Y:S01]  /*14a40*/  FENCE.VIEW.ASYNC.S ;  /* 0x00000000000073c6 */ /* 0x001e220000000000 */
[----:B-1----:R-:W-:-:S04]  /*14a50*/  @P4 IMAD.HI.U32 R0, R24, R33, RZ ;  /* 0x0000002118004227 */ /* 0x002fc800078e00ff */
[----:B------:R-:W-:Y:S01]  /*14a60*/  IMAD R3, R23, UR5, R3 ;  /* 0x0000000517037c24 */ /* 0x000fe2000f8e0203 */
[----:B------:R-:W-:Y:S01]  /*14a70*/  ULDC.64 UR4, c[0x0][0xaf0] ;  /* 0x0002bc0000047ab9 */ /* 0x000fe20000000a00 */
[----:B------:R-:W-:Y:S01]  /*14a80*/  IMAD.MOV.U32 R21, RZ, RZ, R24 ;  /* 0x000000ffff157224 */ /* 0x000fe200078e0018 */
[----:B--2---:R-:W-:Y:S01]  /*14a90*/  @P4 SHF.R.U32.HI R21, RZ, R35, R0 ;  /* 0x00000023ff154219 */ /* 0x004fe20000011600 */
[----:B------:R-:W-:Y:S01]  /*14aa0*/  IMAD R20, R20, UR4, RZ ;  /* 0x0000000414147c24 */ /* 0x000fe2000f8e02ff */
[----:B------:R-:W-:Y:S01]  /*14ab0*/  IADD3 R35, R59, R78, RZ ;  /* 0x0000004e3b237210 */ /* 0x000fe20007ffe0ff */
[----:B------:R-:W-:Y:S01]  /*14ac0*/  IMAD.WIDE.U32 R2, R65, UR4, R2 ;  /* 0x0000000441027c25 */ /* 0x000fe2000f8e0002 */
[----:B------:R-:W-:-:S03]  /*14ad0*/  SHF.R.S32.HI R0, RZ, 0x1f, R21 ;  /* 0x0000001fff007819 */ /* 0x000fc60000011415 */
[----:B------:R-:W-:Y:S01]  /*14ae0*/  IMAD R23, R65, UR5, R20 ;  /* 0x0000000541177c24 */ /* 0x000fe2000f8e0214 */
[----:B------:R-:W-:Y:S01]  /*14af0*/  ULDC.64 UR4, c[0x0][0xae0] ;  /* 0x0002b80000047ab9 */ /* 0x000fe20000000a00 */
        /* <DEDUP_REMOVED lines=12> */
[----:B------:R-:W-:Y:S01]  /*14bc0*/  ULDC.64 UR4, c[0x0][0xa80] ;  /* 0x0002a00000047ab9 */ /* 0x000fe20000000a00 */
[----:B------:R-:W-:Y:S01]  /*14bd0*/  VIADD R0, R18, 0x13220 ;  /* 0x0001322012007836 */ /* 0x000fe20000000000 */
[C---:B------:R-:W-:Y:S01]  /*14be0*/  LEA R24, P0, R2.reuse, UR4, 0x1 ;  /* 0x0000000402187c11 */ /* 0x040fe2000f8008ff */
[----:B------:R-:W-:Y:S01]  /*14bf0*/  IMAD.IADD R3, R3, 0x1, R21 ;  /* 0x0000000103037824 */ /* 0x000fe200078e0215 */
[----:B------:R-:W-:Y:S01]  /*14c00*/  ULDC UR4, c[0x0][0xac8] ;  /* 0x0002b20000047ab9 */ /* 0x000fe20000000800 */
[C---:B------:R-:W-:Y:S01]  /*14c10*/  VIADD R21, R35.reuse, 0x60 ;  /* 0x0000006023157836 */ /* 0x040fe20000000000 */
[----:B------:R-:W-:Y:S01]  /*14c20*/  PRMT R0, RZ, 0x654, R0 ;  /* 0x00000654ff007816 */ /* 0x000fe20000000000 */
[----:B0-----:R-:W0:Y:S01]  /*14c30*/  SHFL.IDX PT, R20, R24, 0x1, 0x181f ;  /* 0x00381f0018147f89 */ /* 0x001e2200000e0000 */
[----:B------:R-:W-:Y:S01]  /*14c40*/  LEA.HI.X R34, R2, UR5, R3, 0x1, P0 ;  /* 0x0000000502227c11 */ /* 0x000fe200080f0c03 */
[----:B------:R-:W-:Y:S01]  /*14c50*/  VIADD R3, R35, 0x30 ;  /* 0x0000003023037836 */ /* 0x000fe20000000000 */
[----:B------:R-:W-:Y:S01]  /*14c60*/  ISETP.GE.AND P0, PT, R61, UR4, PT ;  /* 0x000000043d007c0c */ /* 0x000fe2000bf06270 */
[----:B------:R-:W1:Y:S01]  /*14c70*/  SHFL.IDX PT, R2, R24, RZ, 0x181f ;  /* 0x00181fff18027589 */ /* 0x000e6200000e0000 */
[----:B------:R2:W-:Y:S02]  /*14c80*/  SYNCS.ARRIVE.TRANS64.RED.A1T0 RZ, [R0+URZ], RZ ;  /* 0x000000ff00ff79a7 */ /* 0x0005e4000810043f */
[-C--:B------:R-:W-:Y:S01]  /*14c90*/  ISETP.GE.OR P1, PT, R35, R58.reuse, P0 ;  /* 0x0000003a2300720c */ /* 0x080fe20000726670 */
[----:B------:R-:W2:Y:S01]  /*14ca0*/  SHFL.IDX PT, R32, R24, 0x2, 0x181f ;  /* 0x00581f0018207f89 */ /* 0x000ea200000e0000 */
[----:B------:R-:W-:-:S02]  /*14cb0*/  ISETP.GE.OR P2, PT, R3, R58, P0 ;  /* 0x0000003a0300720c */ /* 0x000fc40000746670 */
[----:B------:R-:W-:Y:S01]  /*14cc0*/  ISETP.GE.OR P3, PT, R21, R58, P0 ;  /* 0x0000003a1500720c */ /* 0x000fe20000766670 */
[----:B------:R-:W2:Y:S04]  /*14cd0*/  SHFL.IDX PT, R23, R34, RZ, 0x181f ;  /* 0x00181fff22177589 */ /* 0x000ea800000e0000 */
[----:B------:R-:W2:Y:S04]  /*14ce0*/  SHFL.IDX PT, R33, R34, 0x1, 0x181f ;  /* 0x00381f0022217f89 */ /* 0x000ea800000e0000 */
[----:B------:R-:W2:Y:S02]  /*14cf0*/  SHFL.IDX PT, R36, R34, 0x2, 0x181f ;  /* 0x00581f0022247f89 */ /* 0x000ea400000e0000 */
[----:B0-----:R-:W-:-:S02]  /*14d00*/  @!P2 LEA R20, P5, R61, R20, 0x1 ;  /* 0x000000143d14a211 */ /* 0x001fc400078a08ff */
[----:B------:R-:W0:Y:S01]  /*14d10*/  SHFL.IDX PT, R24, R24, 0x3, 0x181f ;  /* 0x00781f0018187f89 */ /* 0x000e2200000e0000 */
[----:B-1----:R-:W-:-:S03]  /*14d20*/  @!P1 LEA R2, P4, R61, R2, 0x1 ;  /* 0x000000023d029211 */ /* 0x002fc600078808ff */
[----:B------:R-:W1:Y:S01]  /*14d30*/  SHFL.IDX PT, R34, R34, 0x3, 0x181f ;  /* 0x00781f0022227f89 */ /* 0x000e6200000e0000 */
[C---:B--2---:R-:W-:Y:S02]  /*14d40*/  @!P3 LEA R32, P6, R61.reuse, R32, 0x1 ;  /* 0x000000203d20b211 */ /* 0x044fe400078c08ff */
[--C-:B------:R-:W-:Y:S01]  /*14d50*/  @!P1 LEA.HI.X R3, R61, R23, R62.reuse, 0x1, P4 ;  /* 0x000000173d039211 */ /* 0x100fe200020f0c3e */
[----:B------:R-:W-:Y:S01]  /*14d60*/  VIADD R23, R35, 0x90 ;  /* 0x0000009023177836 */ /* 0x000fe20000000000 */
[----:B------:R-:W-:-:S04]  /*14d70*/  @!P2 LEA.HI.X R21, R61, R33, R62, 0x1, P5 ;  /* 0x000000213d15a211 */ /* 0x000fc800028f0c3e */
[----:B------:R-:W-:Y:S02]  /*14d80*/  ISETP.GE.OR P0, PT, R23, R58, P0 ;  /* 0x0000003a1700720c */ /* 0x000fe40000706670 */
[----:B------:R-:W-:Y:S01]  /*14d90*/  @!P3 LEA.HI.X R33, R61, R36, R62, 0x1, P6 ;  /* 0x000000243d21b211 */ /* 0x000fe200030f0c3e */
[----:B---3--:R2:W-:Y:S04]  /*14da0*/  @!P1 ST.E.128 desc[UR40][R2.64], R8 ;  /* 0x0000000802009985 */ /* 0x0085e8000c101d28 */
[----:B----4-:R2:W-:Y:S04]  /*14db0*/  @!P2 ST.E.128 desc[UR40][R20.64], R12 ;  /* 0x0000000c1400a985 */ /* 0x0105e8000c101d28 */
[----:B------:R2:W-:Y:S02]  /*14dc0*/  @!P3 ST.E.128 desc[UR40][R32.64], R28 ;  /* 0x0000001c2000b985 */ /* 0x0005e4000c101d28 */
[----:B01----:R-:W-:Y:S05]  /*14dd0*/  @P0 BRA `(.L_x_15970) ;  /* 0x0000001000a00947 */ /* 0x003fea0003800000 */
[----:B--2---:R-:W-:-:S04]  /*14de0*/  LEA R2, P0, R61, R24, 0x1 ;  /* 0x000000183d027211 */ /* 0x004fc800078008ff */
[----:B------:R-:W-:-:S05]  /*14df0*/  LEA.HI.X R3, R61, R34, R62, 0x1, P0 ;  /* 0x000000223d037211 */ /* 0x000fca00000f0c3e */
[----:B-----5:R3:W-:Y:S01]  /*14e00*/  ST.E.128 desc[UR40][R2.64], R4 ;  /* 0x0000000402007985 */ /* 0x0207e2000c101d28 */
[----:B------:R-:W-:Y:S05]  /*14e10*/  BRA `(.L_x_15970) ;  /* 0x0000001000907947 */ /* 0x000fea0003800000 */
.L_x_15969:
[----:B------:R-:W-:Y:S01]  /*14e20*/  ULDC.64 UR4, c[0x0][0xb08] ;  /* 0x0002c20000047ab9 */ /* 0x000fe20000000a00 */
[----:B0-----:R-:W-:Y:S01]  /*14e30*/  SHF.R.S32.HI R0, RZ, 0x1f, R65 ;  /* 0x0000001fff007819 */ /* 0x001fe20000011441 */
[----:B------:R-:W-:Y:S01]  /*14e40*/  IMAD R5, R64, UR4, RZ ;  /* 0x0000000440057c24 */ /* 0x000fe2000f8e02ff */
[----:B------:R-:W2:Y:S01]  /*14e50*/  LDL R72, [R1+0x38] ;  /* 0x0000380001487983 */ /* 0x000ea20000100800 */
[C---:B------:R-:W-:Y:S01]  /*14e60*/  IMAD.WIDE.U32 R2, R24.reuse, UR4, RZ ;  /* 0x0000000418027c25 */ /* 0x040fe2000f8e00ff */
[----:B------:R-:W0:Y:S01]  /*14e70*/  @P4 LDC R11, c[0x0][0xbec] ;  /* 0x0002fb00ff0b4b82 */ /* 0x000e220000000800 */
[----:B------:R-:W-:Y:S01]  /*14e80*/  ULDC.64 UR6, c[0x0][0xb30] ;  /* 0x0002cc0000067ab9 */ /* 0x000fe20000000a00 */
[----:B------:R1:W5:Y:S01]  /*14e90*/  LDL R71, [R1+0x90] ;  /* 0x0000900001477983 */ /* 0x0003620000100800 */
[----:B------:R-:W-:Y:S01]  /*14ea0*/  IMAD R5, R24, UR5, R5 ;  /* 0x0000000518057c24 */ /* 0x000fe2000f8e0205 */
[----:B------:R-:W-:Y:S02]  /*14eb0*/  ULDC.64 UR4, c[0x0][0xb38] ;  /* 0x0002ce0000047ab9 */ /* 0x000fe40000000a00 */
[----:B------:R1:W5:Y:S01]  /*14ec0*/  LDL R70, [R1+0x7c] ;  /* 0x00007c0001467983 */ /* 0x0003620000100800 */
[----:B------:R-:W-:Y:S01]  /*14ed0*/  IMAD.IADD R3, R3, 0x1, R5 ;  /* 0x0000000103037824 */ /* 0x000fe200078e0205 */
[----:B------:R-:W3:Y:S01]  /*14ee0*/  @P4 LDC R4, c[0x0][0xbf0] ;  /* 0x0002fc00ff044b82 */ /* 0x000ee20000000800 */
[----:B------:R-:W-:Y:S01]  /*14ef0*/  IMAD.MOV.U32 R5, RZ, RZ, R14 ;  /* 0x000000ffff057224 */ /* 0x000fe200078e000e */
[----:B------:R1:W5:Y:S01]  /*14f00*/  LDL R69, [R1+0x8c] ;  /* 0x00008c0001457983 */ /* 0x0003620000100800 */
[----:B------:R-:W-:-:S03]  /*14f10*/  IMAD.WIDE.U32 R2, R23, UR4, R2 ;  /* 0x0000000417027c25 */ /* 0x000fc6000f8e0002 */
[----:B------:R1:W5:Y:S01]  /*14f20*/  LDL R68, [R1+0x78] ;  /* 0x0000780001447983 */ /* 0x0003620000100800 */
[----:B------:R-:W-:Y:S01]  /*14f30*/  IMAD R3, R23, UR5, R3 ;  /* 0x0000000517037c24 */ /* 0x000fe2000f8e0203 */
[----:B------:R-:W-:Y:S02]  /*14f40*/  ULDC.64 UR4, c[0x0][0xb40] ;  /* 0x0002d00000047ab9 */ /* 0x000fe40000000a00 */
[----:B------:R-:W-:Y:S01]  /*14f50*/  IMAD R0, R0, UR4, RZ ;  /* 0x0000000400007c24 */ /* 0x000fe2000f8e02ff */
[----:B------:R1:W5:Y:S01]  /*14f60*/  LDL R67, [R1+0x88] ;  /* 0x0000880001437983 */ /* 0x0003620000100800 */
[----:B------:R-:W-:-:S03]  /*14f70*/  IMAD.WIDE.U32 R2, R65, UR4, R2 ;  /* 0x0000000441027c25 */ /* 0x000fc6000f8e0002 */
[----:B------:R1:W5:Y:S01]  /*14f80*/  LDL R66, [R1+0x74] ;  /* 0x0000740001427983 */ /* 0x0003620000100800 */
[----:B------:R-:W-:Y:S01]  /*14f90*/  IMAD R7, R65, UR5, R0 ;  /* 0x0000000541077c24 */ /* 0x000fe2000f8e0200 */
[----:B------:R-:W-:Y:S01]  /*14fa0*/  ULDC.64 UR4, c[0x0][0xb48] ;  /* 0x0002d20000047ab9 */ /* 0x000fe20000000a00 */
[----:B0-----:R-:W-:Y:S01]  /*14fb0*/  @P4 IMAD.HI.U32 R11, R14, R11, RZ ;  /* 0x0000000b0e0b4227 */ /* 0x001fe200078e00ff */
[----:B------:R1:W5:Y:S03]  /*14fc0*/  LDL R65, [R1+0x84] ;  /* 0x0000840001417983 */ /* 0x0003660000100800 */
[----:B------:R-:W-:Y:S01]  /*14fd0*/  IMAD.IADD R3, R3, 0x1, R7 ;  /* 0x0000000103037824 */ /* 0x000fe200078e0207 */
[----:B------:R1:W5:Y:S01]  /*14fe0*/  LDL R64, [R1+0x70] ;  /* 0x0000700001407983 */ /* 0x0003620000100800 */
[----:B---3--:R-:W-:Y:S01]  /*14ff0*/  @P4 SHF.R.U32.HI R5, RZ, R4, R11 ;  /* 0x00000004ff054219 */ /* 0x008fe2000001160b */
[----:B------:R-:W-:-:S03]  /*15000*/  IMAD.WIDE.U32 R2, R76, UR4, R2 ;  /* 0x000000044c027c25 */ /* 0x000fc6000f8e0002 */
[----:B------:R-:W-:Y:S02]  /*15010*/  IADD3 R4, -R5, RZ, RZ ;  /* 0x000000ff05047210 */ /* 0x000fe40007ffe1ff */
[----:B------:R-:W-:Y:S01]  /*15020*/  SHF.R.S32.HI R0, RZ, 0x1f, R5 ;  /* 0x0000001fff007819 */ /* 0x000fe20000011405 */
[----:B------:R-:W-:Y:S01]  /*15030*/  IMAD R3, R76, UR5, R3 ;  /* 0x000000054c037c24 */ /* 0x000fe2000f8e0203 */
[----:B------:R-:W-:Y:S01]  /*15040*/  ULDC.64 UR4, c[0x0][0xb28] ;  /* 0x0002ca0000047ab9 */ /* 0x000fe20000000a00 */
        /* <DEDUP_REMOVED lines=22> */
[----:B------:R-:W-:Y:S01]  /*151b0*/  VIADD R61, R72, 0x18 ;  /* 0x00000018483d7836 */ /* 0x000fe20000000000 */
        /* <DEDUP_REMOVED lines=9> */
[----:B-----5:R-:W-:-:S05]  /*15250*/  ISETP.GE.AND P3, PT, R70, UR4, PT ;  /* 0x0000000446007c0c */ /* 0x020fca000bf66270 */
[CC--:B------:R-:W-:Y:S02]  /*15260*/  @!P1 LEA R6, P2, R23.reuse, R4.reuse, 0x2 ;  /* 0x0000000417069211 */ /* 0x0c0fe400078410ff */
        /* <DEDUP_REMOVED lines=25> */
.L_x_15972:
[----:B------:R-:W-:Y:S05]  /*15400*/  BSYNC B1 ;  /* 0x0000000000017941 */ /* 0x000fea0003800000 */
.L_x_15971:
[----:B------:R-:W-:Y:S01]  /*15410*/  ISETP.GE.AND P0, PT, R9, R58, PT ;  /* 0x0000003a0900720c */ /* 0x000fe20003f06270 */
[----:B--2---:R4:W0:Y:S04]  /*15420*/  SHFL.IDX PT, R5, R8, 0x1, 0x1c1f ;  /* 0x003c1f0008057f89 */ /* 0x00482800000e0000 */
[----:B------:R4:W1:Y:S08]  /*15430*/  SHFL.IDX PT, R4, R0, 0x1, 0x1c1f ;  /* 0x003c1f0000047f89 */ /* 0x00087000000e0000 */
[----:B----4-:R-:W-:Y:S05]  /*15440*/  @P0 BRA `(.L_x_15970) ;  /* 0x0000000c00040947 */ /* 0x010fea0003800000 */
[----:B------:R-:W-:Y:S02]  /*15450*/  ULDC UR4, c[0x0][0xac8] ;  /* 0x0002b20000047ab9 */ /* 0x000fe40000000800 */
[----:B------:R-:W-:Y:S02]  /*15460*/  ISETP.GE.AND P5, PT, R72, UR4, PT ;  /* 0x0000000448007c0c */ /* 0x000fe4000bfa6270 */
[----:B------:R-:W-:Y:S02]  /*15470*/  ISETP.GE.AND P1, PT, R59, UR4, PT ;  /* 0x000000043b007c0c */ /* 0x000fe4000bf26270 */
[----:B------:R-:W-:Y:S02]  /*15480*/  ISETP.GE.AND P0, PT, R23, UR4, PT ;  /* 0x0000000417007c0c */ /* 0x000fe4000bf06270 */
[----:B------:R-:W-:-:S07]  /*15490*/  ISETP.GE.AND P2, PT, R61, UR4, PT ;  /* 0x000000043d007c0c */ /* 0x000fce000bf46270 */
[----:B01----:R-:W-:Y:S02]  /*154a0*/  @!P5 IMAD.WIDE R2, R72, 0x4, R4 ;  /* 0x000000044802d825 */ /* 0x003fe400078e0204 */
[-C--:B------:R-:W-:Y:S02]  /*154b0*/  @!P1 LEA R8, P4, R59, R4.reuse, 0x2 ;  /* 0x000000043b089211 */ /* 0x080fe400078810ff */
[----:B------:R-:W-:Y:S01]  /*154c0*/  @!P0 LEA R6, P3, R23, R4, 0x2 ;  /* 0x0000000417068211 */ /* 0x000fe200078610ff */
[----:B------:R4:W-:Y:S01]  /*154d0*/  @!P5 ST.E.64 desc[UR40][R2.64], R42 ;  /* 0x0000002a0200d985 */ /* 0x0009e2000c101b28 */
[-C--:B------:R-:W-:Y:S02]  /*154e0*/  @!P1 LEA.HI.X R9, R59, R5.reuse, R60, 0x2, P4 ;  /* 0x000000053b099211 */ /* 0x080fe400020f143c */
[----:B-----5:R-:W-:Y:S02]  /*154f0*/  ISETP.GE.AND P5, PT, R70, UR4, PT ;  /* 0x0000000446007c0c */ /* 0x020fe4000bfa6270 */
[----:B------:R-:W-:-:S02]  /*15500*/  @!P0 LEA.HI.X R7, R23, R5, R24, 0x2, P3 ;  /* 0x0000000517078211 */ /* 0x000fc400018f1418 */
[----:B------:R-:W-:Y:S02]  /*15510*/  ISETP.GE.AND P4, PT, R68, UR4, PT ;  /* 0x0000000444007c0c */ /* 0x000fe4000bf86270 */
[----:B------:R-:W-:Y:S01]  /*15520*/  ISETP.GE.AND P3, PT, R66, UR4, PT ;  /* 0x0000000442007c0c */ /* 0x000fe2000bf66270 */
[----:B------:R4:W-:Y:S01]  /*15530*/  @!P0 ST.E.64 desc[UR40][R6.64], R44 ;  /* 0x0000002c06008985 */ /* 0x0009e2000c101b28 */
[----:B------:R-:W-:-:S03]  /*15540*/  @!P2 LEA R10, P6, R61, R4, 0x2 ;  /* 0x000000043d0aa211 */ /* 0x000fc600078c10ff */
[----:B------:R4:W-:Y:S01]  /*15550*/  @!P1 ST.E.64 desc[UR40][R8.64], R46 ;  /* 0x0000002e08009985 */ /* 0x0009e2000c101b28 */
[----:B------:R-:W-:Y:S02]  /*15560*/  @!P2 LEA.HI.X R11, R61, R5, R62, 0x2, P6 ;  /* 0x000000053d0ba211 */ /* 0x000fe400030f143e */
[----:B------:R-:W-:-:S03]  /*15570*/  @!P5 LEA R12, P0, R70, R4, 0x2 ;  /* 0x00000004460cd211 */ /* 0x000fc600078010ff */
[-C--:B------:R-:W-:Y:S01]  /*15580*/  @!P4 LEA R14, P1, R68, R4.reuse, 0x2 ;  /* 0x00000004440ec211 */ /* 0x080fe200078210ff */
        /* <DEDUP_REMOVED lines=14> */
.L_x_15967:
        /* <DEDUP_REMOVED lines=17> */
[----:B-1----:R-:W-:-:S05]  /*15780*/  IADD3 R30, R6, -0x80, RZ ;  /* 0xffffff80061e7810 */ /* 0x002fca0007ffe0ff */
        /* <DEDUP_REMOVED lines=8> */
.L_x_15973:
        /* <DEDUP_REMOVED lines=42> */
[----:B--2---:R-:W-:-:S05]  /*15ab0*/  SEL R37, R32, RZ, P3 ;  /* 0x000000ff20257207 */ /* 0x004fca0001800000 */
[----:B------:R-:W-:-:S04]  /*15ac0*/  IMAD.WIDE.U32 R6, R10, R37, RZ ;  /* 0x000000250a067225 */ /* 0x000fc800078e00ff */
[----:B------:R-:W-:Y:S01]  /*15ad0*/  IMAD R11, R11, R37, RZ ;  /* 0x000000250b0b7224 */ /* 0x000fe200078e02ff */
[----:B------:R-:W-:Y:S02]  /*15ae0*/  IADD3 R6, P0, P1, R21, R12, R6 ;  /* 0x0000000c15067210 */ /* 0x000fe4000791e006 */
[----:B------:R-:W-:Y:S02]  /*15af0*/  SHF.R.S32.HI R21, RZ, 0x1f, R21 ;  /* 0x0000001fff157819 */ /* 0x000fe40000011415 */
[----:B------:R-:W-:Y:S02]  /*15b00*/  IADD3 R7, R11, R7, RZ ;  /* 0x000000070b077210 */ /* 0x000fe40007ffe0ff */
        /* <DEDUP_REMOVED lines=9> */
.L_x_15975:
[----:B------:R-:W-:Y:S05]  /*15ba0*/  BSYNC B1 ;  /* 0x0000000000017941 */ /* 0x000fea0003800000 */
.L_x_15974:
        /* <DEDUP_REMOVED lines=13> */
[----:B------:R-:W-:Y:S02]  /*15c80*/  IMAD R4, R72, 0x30, R10 ;  /* 0x0000003048047824 */ /* 0x000fe400078e020a */
[----:B------:R-:W-:Y:S02]  /*15c90*/  IMAD.IADD R3, R3, 0x1, R5 ;  /* 0x0000000103037824 */ /* 0x000fe400078e0205 */
[----:B------:R-:W-:Y:S01]  /*15ca0*/  IMAD.WIDE.U32 R2, R23, UR4, R2 ;  /* 0x0000000417027c25 */ /* 0x000fe2000f8e0002 */
[----:B-1----:R-:W-:-:S03]  /*15cb0*/  ISETP.NE.AND P0, PT, R11, 0x1, PT ;  /* 0x000000010b00780c */ /* 0x002fc60003f05270 */
[----:B------:R-:W-:Y:S01]  /*15cc0*/  IMAD R3, R23, UR5, R3 ;  /* 0x0000000517037c24 */ /* 0x000fe2000f8e0203 */
[----:B------:R-:W-:Y:S01]  /*15cd0*/  ULDC.64 UR4, c[0x0][0xae0] ;  /* 0x0002b80000047ab9 */ /* 0x000fe20000000a00 */
[----:B------:R-:W-:Y:S02]  /*15ce0*/  IMAD R13, R0, R11, RZ ;  /* 0x0000000b000d7224 */ /* 0x000fe400078e02ff */
[----:B------:R-:W-:-:S06]  /*15cf0*/  IMAD.WIDE.U32 R2, R29, UR6, R2 ;  /* 0x000000061d027c25 */ /* 0x000fcc000f8e0002 */
[----:B------:R-:W0:Y:S08]  /*15d00*/  @P0 LDC R7, c[0x0][0xbec] ;  /* 0x0002fb00ff070b82 */ /* 0x000e300000000800 */
[----:B------:R-:W1:Y:S01]  /*15d10*/  @P0 LDC R9, c[0x0][0xbf0] ;  /* 0x0002fc00ff090b82 */ /* 0x000e620000000800 */
[----:B--2---:R-:W-:Y:S02]  /*15d20*/  IMAD.IADD R8, R12, 0x1, R4 ;  /* 0x000000010c087824 */ /* 0x004fe400078e0204 */
[----:B------:R-:W-:-:S02]  /*15d30*/  IMAD.IADD R20, R10, 0x1, R12 ;  /* 0x000000010a147824 */ /* 0x000fc400078e020c */
[----:B0-----:R-:W-:-:S04]  /*15d40*/  @P0 IMAD.HI.U32 R4, R8, R7, RZ ;  /* 0x0000000708040227 */ /* 0x001fc800078e00ff */
[----:B------:R-:W-:Y:S01]  /*15d50*/  IMAD.MOV.U32 R5, RZ, RZ, R8 ;  /* 0x000000ffff057224 */ /* 0x000fe200078e0008 */
[----:B-1----:R-:W-:Y:S01]  /*15d60*/  @P0 SHF.R.U32.HI R5, RZ, R9, R4 ;  /* 0x00000009ff050219 */ /* 0x002fe20000011604 */
[----:B------:R-:W-:Y:S02]  /*15d70*/  IMAD R9, R29, UR7, R6 ;  /* 0x000000071d097c24 */ /* 0x000fe4000f8e0206 */
[----:B------:R-:W-:Y:S01]  /*15d80*/  VIADD R0, R20, 0x30 ;  /* 0x0000003014007836 */ /* 0x000fe20000000000 */
[--C-:B------:R-:W-:Y:S01]  /*15d90*/  SHF.R.S32.HI R4, RZ, 0x1f, R5.reuse ;  /* 0x0000001fff047819 */ /* 0x100fe20000011405 */
[----:B------:R-:W-:Y:S02]  /*15da0*/  IMAD.MOV R7, RZ, RZ, -R5 ;  /* 0x000000ffff077224 */ /* 0x000fe400078e0a05 */
[----:B------:R-:W-:Y:S02]  /*15db0*/  IMAD.IADD R3, R3, 0x1, R9 ;  /* 0x0000000103037824 */ /* 0x000fe400078e0209 */
[----:B------:R-:W-:-:S02]  /*15dc0*/  IMAD R7, R11, R7, R8 ;  /* 0x000000070b077224 */ /* 0x000fc400078e0208 */
[----:B------:R-:W-:Y:S02]  /*15dd0*/  IMAD R4, R4, UR4, RZ ;  /* 0x0000000404047c24 */ /* 0x000fe4000f8e02ff */
        /* <DEDUP_REMOVED lines=11> */
[----:B------:R-:W-:-:S03]  /*15e90*/  ULDC UR4, c[0x0][0xac8] ;  /* 0x0002b20000047ab9 */ /* 0x000fc60000000800 */
        /* <DEDUP_REMOVED lines=28> */
.L_x_15970:
[----:B------:R-:W-:Y:S05]  /*16060*/  BSYNC B0 ;  /* 0x0000000000007941 */ /* 0x000fea0003800000 */
.L_x_15966:
[----:B------:R-:W-:Y:S02]  /*16070*/  ULDC UR4, c[0x0][0xc3c] ;  /* 0x00030f0000047ab9 */ /* 0x000fe40000000800 */
[----:B------:R-:W-:-:S13]  /*16080*/  ISETP.GE.AND P0, PT, R27, UR4, PT ;  /* 0x000000041b007c0c */ /* 0x000fda000bf06270 */
[----:B------:R-:W-:Y:S05]  /*16090*/  @!P0 BRA `(.L_x_15976) ;  /* 0xfffffeb0003c8947 */ /* 0x000fea000383ffff */
[----:B------:R-:W-:Y:S05]  /*160a0*/  BRA `(.L_x_15852) ;  /* 0x0000008400887947 */ /* 0x000fea0003800000 */
.L_x_15850:
        /* <DEDUP_REMOVED lines=60> */
.L_x_15980:
[----:B------:R-:W0:Y:S01]  /*16470*/  LDC R2, c[0x0][0xc3c] ;  /* 0x00030f00ff027b82 */ /* 0x000e220000000800 */
[----:B------:R-:W-:Y:S01]  /*16480*/  UIADD3 UR4, UR4, 0x1f, URZ ;  /* 0x0000001f04047890 */ /* 0x000fe2000fffe03f */
[----:B------:R-:W-:Y:S02]  /*16490*/  ULDC UR7, c[0x0][0xc3c] ;  /* 0x00030f0000077ab9 */ /* 0x000fe40000000800 */
[----:B------:R-:W-:-:S03]  /*164a0*/  IMAD.U32 R27, RZ, RZ, UR7 ;  /* 0x00000007ff1b7e24 */ /* 0x000fc6000f8e00ff */
[----:B0-----:R-:W-:-:S13]  /*164b0*/  ISETP.LE.AND P6, PT, R2, UR4, PT ;  /* 0x0000000402007c0c */ /* 0x001fda000bfc3270 */
[----:B------:R-:W-:Y:S05]  /*164c0*/  @P6 BRA `(.L_x_15979) ;  /* 0x0000000800a06947 */ /* 0x000fea0003800000 */
[----:B------:R-:W-:Y:S01]  /*164d0*/  IADD3 R9, R0, UR4, RZ ;  /* 0x0000000400097c10 */ /* 0x000fe2000fffe0ff */
        /* <DEDUP_REMOVED lines=30> */
.L_x_15978:
        /* <DEDUP_REMOVED lines=13> */
.L_x_15981:
        /* <DEDUP_REMOVED lines=15> */
[----:B------:R-:W-:Y:S01]  /*16880*/  IMAD.HI.U32 R3, R3, R9, R2 ;  /* 0x0000000903037227 */ /* 0x000fe200078e0002 */
[----:B------:R-:W-:Y:S01]  /*16890*/  IADD3 R11, RZ, -R10, RZ ;  /* 0x8000000aff0b7210 */ /* 0x000fe20007ffe0ff */
        /* <DEDUP_REMOVED lines=14> */
[----:B------:R-:W-:Y:S02]  /*16980*/  IMAD.MOV.U32 R7, RZ, RZ, R2 ;  /* 0x000000ffff077224 */ /* 0x000fe400078e0002 */
[----:B0-----:R-:W-:-:S03]  /*16990*/  IMAD.MOV R8, RZ, RZ, -R3 ;  /* 0x000000ffff087224 */ /* 0x001fc600078e0a03 */
[----:B------:R-:W-:Y:S02]  /*169a0*/  @!P2 IADD3 R7, -R7, RZ, RZ ;  /* 0x000000ff0707a210 */ /* 0x000fe40007ffe1ff */
[----:B------:R-:W-:Y:S01]  /*169b0*/  @!P1 LOP3.LUT R7, RZ, R25, RZ, 0x33, !PT ;  /* 0x00000019ff079212 */ /* 0x000fe200078e33ff */
        /* <DEDUP_REMOVED lines=11> */
[----:B------:R-:W-:Y:S02]  /*16a70*/  ISETP.GE.AND P2, PT, R3, RZ, PT ;  /* 0x000000ff0300720c */ /* 0x000fe40003f46270 */
[----:B------:R-:W-:-:S09]  /*16a80*/  IADD3 R3, -R7, RZ, RZ ;  /* 0x000000ff07037210 */ /* 0x000fd20007ffe1ff */
        /* <DEDUP_REMOVED lines=13> */
.L_x_15982:
        /* <DEDUP_REMOVED lines=44> */
[----:B------:R-:W-:Y:S02]  /*16e20*/  IABS R5, R4 ;  /* 0x0000000400057213 */ /* 0x000fe40000000000 */
[----:B------:R-:W-:-:S03]  /*16e30*/  IADD3 R3, RZ, -R9, RZ ;  /* 0x80000009ff037210 */ /* 0x000fc60007ffe0ff */
        /* <DEDUP_REMOVED lines=14> */
.L_x_15983:
[----:B------:R-:W-:-:S05]  /*16f20*/  LOP3.LUT R2, RZ, R2, RZ, 0x33, !PT ;  /* 0x00000002ff027212 */ /* 0x000fca00078e33ff */
[----:B------:R-:W-:Y:S01]  /*16f30*/  IMAD.IADD R25, R25, 0x1, R2 ;  /* 0x0000000119197824 */ /* 0x000fe200078e0202 */
[----:B------:R-:W-:Y:S06]  /*16f40*/  BRA `(.L_x_15984) ;  /* 0x00000000000c7947 */ /* 0x000fec0003800000 */
.L_x_15979:
[----:B------:R-:W-:Y:S01]  /*16f50*/  IMAD.MOV.U32 R25, RZ, RZ, RZ ;  /* 0x000000ffff197224 */ /* 0x000fe200078e00ff */
[----:B------:R-:W-:Y:S01]  /*16f60*/  MOV R24, UR6 ;  /* 0x0000000600187c02 */ /* 0x000fe20008000f00 */
[----:B------:R-:W-:-:S07]  /*16f70*/  IMAD.MOV.U32 R26, RZ, RZ, RZ ;  /* 0x000000ffff1a7224 */ /* 0x000fce00078e00ff */
.L_x_15984:
[----:B------:R-:W-:-:S13]  /*16f80*/  ISETP.NE.AND P0, PT, R0, RZ, PT ;  /* 0x000000ff0000720c */ /* 0x000fda0003f05270 */
[----:B------:R-:W0:Y:S01]  /*16f90*/  @!P0 S2R R3, SR_CgaCtaId ;  /* 0x0000000000038919 */ /* 0x000e220000008800 */
[----:B------:R-:W-:-:S04]  /*16fa0*/  @!P0 MOV R0, 0x400 ;  /* 0x0000040000008802 */ /* 0x000fc80000000f00 */
[----:B0-----:R-:W-:-:S05]  /*16fb0*/  @!P0 LEA R0, R3, R0, 0x18 ;  /* 0x0000000003008211 */ /* 0x001fca00078ec0ff */
[----:B------:R1:W-:Y:S01]  /*16fc0*/  @!P0 STS.128 [R0+0x132d0], R24 ;  /* 0x0132d01800008388 */ /* 0x0003e20000000c00 */
[----:B------:R-:W-:Y:S06]  /*16fd0*/  BAR.ARV 0x5, 0x200 ;  /* 0x0148000000007b1d */ /* 0x000fec0000002000 */
.L_x_15977:
[----:B01----:R-:W-:Y:S01]  /*16fe0*/  IMAD.MOV.U32 R0, RZ, RZ, 0x1 ;  /* 0x00000001ff007424 */ /* 0x003fe200078e00ff */
        /* <DEDUP_REMOVED lines=57> */
.L_x_16099:
[----:B0-----:R-:W0:Y:S02]  /*17380*/  LDC.64 R18, c[0x0][0xc88] ;  /* 0x00032200ff127b82 */ /* 0x001e240000000a00 */
[----:B0-----:R-:W-:-:S06]  /*17390*/  IMAD.WIDE R18, R27, 0x4, R18 ;  /* 0x000000041b127825 */ /* 0x001fcc00078e0212 */
[----:B-1----:R-:W1:Y:S01]  /*173a0*/  LDG.E R18, desc[UR40][R18.64] ;  /* 0x0000002812127981 */ /* 0x002e62000c1e1900 */
[----:B------:R-:W-:Y:S05]  /*173b0*/  YIELD ;  /* 0x0000000000007946 */ /* 0x000fea0003800000 */
[----:B------:R-:W-:Y:S01]  /*173c0*/  ULDC.64 UR4, c[0x0][0xa28] ;  /* 0x00028a0000047ab9 */ /* 0x000fe20000000a00 */
[----:B--2---:R-:W-:Y:S01]  /*173d0*/  IMAD.MOV.U32 R10, RZ, RZ, RZ ;  /* 0x000000ffff0a7224 */ /* 0x004fe200078e00ff */
[----:B------:R-:W-:Y:S01]  /*173e0*/  ISETP.NE.U32.AND P0, PT, RZ, UR4, PT ;  /* 0x00000004ff007c0c */ /* 0x000fe2000bf05070 */
[----:B------:R-:W-:Y:S01]  /*173f0*/  ULDC.64 UR8, c[0x0][0xa18] ;  /* 0x0002860000087ab9 */ /* 0x000fe20000000a00 */
[----:B------:R-:W-:Y:S01]  /*17400*/  MOV R6, RZ ;  /* 0x000000ff00067202 */ /* 0x000fe20000000f00 */
[----:B------:R-:W-:Y:S01]  /*17410*/  ULDC.64 UR6, c[0x0][0xa10] ;  /* 0x0002840000067ab9 */ /* 0x000fe20000000a00 */
[----:B------:R-:W-:-:S02]  /*17420*/  ISETP.NE.AND.EX P0, PT, RZ, UR5, PT, P0 ;  /* 0x00000005ff007c0c */ /* 0x000fc4000bf05300 */
[----:B-1----:R-:W-:-:S11]  /*17430*/  SHF.R.S32.HI R0, RZ, 0x1f, R18 ;  /* 0x0000001fff007819 */ /* 0x002fd60000011412 */
        /* <DEDUP_REMOVED lines=22> */
[----:B-----5:R0:W5:Y:S04]  /*175a0*/  @P1 LDG.E R0, desc[UR40][R4.64] ;  /* 0x0000002804001981 */ /* 0x020168000c1e1900 */
[----:B---3--:R1:W-:Y:S02]  /*175b0*/  STL [R1+0x50], R6 ;  /* 0x0000500601007387 */ /* 0x0083e40000100800 */
[----:B-1----:R-:W-:-:S04]  /*175c0*/  @P2 IADD3 R6, P3, R19, UR8, RZ ;  /* 0x0000000813062c10 */ /* 0x002fc8000ff7e0ff */
[----:B------:R-:W-:-:S05]  /*175d0*/  @P2 IADD3.X R7, R29, UR9, RZ, P3, !PT ;  /* 0x000000091d072c10 */ /* 0x000fca0009ffe4ff */
        /* <DEDUP_REMOVED lines=19> */
.L_x_15986:
[----:B------:R-:W-:Y:S01]  /*17710*/  IMAD.MOV.U32 R12, RZ, RZ, R18 ;  /* 0x000000ffff0c7224 */ /* 0x000fe200078e0012 */
[----:B------:R-:W-:Y:S01]  /*17720*/  ULDC.64 UR4, c[0x0][0xa20] ;  /* 0x0002880000047ab9 */ /* 0x000fe20000000a00 */
[C---:B------:R-:W-:Y:S02]  /*17730*/  LOP3.LUT R6, R26.reuse, 0xff000000, RZ, 0xc0, !PT ;  /* 0xff0000001a067812 */ /* 0x040fe400078ec0ff */
[----:B------:R-:W-:Y:S01]  /*17740*/  ISETP.NE.U32.AND P0, PT, RZ, UR4, PT ;  /* 0x00000004ff007c0c */ /* 0x000fe2000bf05070 */
[----:B------:R2:W-:Y:S01]  /*17750*/  STL [R1+0x14], R12 ;  /* 0x0000140c01007387 */ /* 0x0005e20000100800 */
[----:B------:R-:W-:Y:S02]  /*17760*/  SHF.R.U32.HI R6, RZ, 0x8, R6 ;  /* 0x00000008ff067819 */ /* 0x000fe40000011606 */
[----:B------:R-:W-:Y:S02]  /*17770*/  ISETP.NE.AND.EX P0, PT, RZ, UR5, PT, P0 ;  /* 0x00000005ff007c0c */ /* 0x000fe4000bf05300 */
[----:B------:R-:W-:-:S02]  /*17780*/  LOP3.LUT R2, R26, 0xff0000, RZ, 0xc0, !PT ;  /* 0x00ff00001a027812 */ /* 0x000fc400078ec0ff */
[----:B------:R-:W-:Y:S02]  /*17790*/  LOP3.LUT R16, R26, 0xffff, RZ, 0xc0, !PT ;  /* 0x0000ffff1a107812 */ /* 0x000fe400078ec0ff */
[----:B------:R-:W-:-:S07]  /*177a0*/  LEA.HI R6, R2, R6, RZ, 0x10 ;  /* 0x0000000602067211 */ /* 0x000fce00078f80ff */
[----:B--2---:R-:W-:Y:S05]  /*177b0*/  @!P0 BRA `(.L_x_15987) ;  /* 0x0000000000108947 */ /* 0x004fea0003800000 */
[----:B------:R-:W-:-:S04]  /*177c0*/  IADD3 R2, P0, R19, UR4, RZ ;  /* 0x0000000413027c10 */ /* 0x000fc8000ff1e0ff */
[----:B------:R-:W-:-:S05]  /*177d0*/  IADD3.X R3, R29, UR5, RZ, P0, !PT ;  /* 0x000000051d037c10 */ /* 0x000fca00087fe4ff */
[----:B------:R2:W5:Y:S01]  /*177e0*/  LDG.E R8, desc[UR40][R2.64] ;  /* 0x0000002802087981 */ /* 0x000562000c1e1900 */
[----:B------:R-:W-:Y:S05]  /*177f0*/  BRA `(.L_x_15988) ;  /* 0x0000000000247947 */ /* 0x000fea0003800000 */
.L_x_15987:
        /* <DEDUP_REMOVED lines=8> */
[----:B--2---:R-:W-:-:S07]  /*17880*/  IADD3 R8, -R8, R2, RZ ;  /* 0x0000000208087210 */ /* 0x004fce0007ffe1ff */
.L_x_15988:
[----:B--2---:R-:W2:Y:S01]  /*17890*/  @P1 LDG.E R2, desc[UR40][R4.64] ;  /* 0x0000002804021981 */ /* 0x004ea2000c1e1900 */
[----:B------:R-:W3:Y:S03]  /*178a0*/  LDC R3, c[0x0][0x448] ;  /* 0x00011200ff037b82 */ /* 0x000ee60000000800 */
[----:B0-----:R0:W2:Y:S01]  /*178b0*/  @P1 LDG.E R4, desc[UR40][R4.64+0x4] ;  /* 0x0000042804041981 */ /* 0x0010a2000c1e1900 */
[----:B-----5:R-:W-:Y:S01]  /*178c0*/  IMAD.IADD R8, R8, 0x1, -R10 ;  /* 0x0000000108087824 */ /* 0x020fe200078e0a0a */
[----:B------:R-:W-:Y:S01]  /*178d0*/  BSSY B0, `(.L_x_15989) ;  /* 0x0000036000007945 */ /* 0x000fe20003800000 */
[----:B------:R-:W-:Y:S02]  /*178e0*/  LOP3.LUT R22, R6, 0xff, RZ, 0xc0, !PT ;  /* 0x000000ff06167812 */ /* 0x000fe400078ec0ff */
[----:B---3--:R-:W-:-:S13]  /*178f0*/  ISETP.NE.AND P0, PT, R3, 0x1, PT ;  /* 0x000000010300780c */ /* 0x008fda0003f05270 */
[----:B------:R-:W3:Y:S08]  /*17900*/  @P0 LDC R3, c[0x0][0x44c] ;  /* 0x00011300ff030b82 */ /* 0x000ef00000000800 */
[----:B0-----:R-:W0:Y:S01]  /*17910*/  @P0 LDC R5, c[0x0][0x450] ;  /* 0x00011400ff050b82 */ /* 0x001e220000000800 */
[----:B--2---:R-:W-:Y:S01]  /*17920*/  @P1 IMAD.IADD R9, R4, 0x1, -R2 ;  /* 0x0000000104091824 */ /* 0x004fe200078e0a02 */
[----:B------:R-:W-:Y:S01]  /*17930*/  SHF.R.U32.HI R4, RZ, 0x10, R6 ;  /* 0x00000010ff047819 */ /* 0x000fe20000011606 */
[----:B------:R-:W-:-:S02]  /*17940*/  IMAD R2, R25, 0xc0, RZ ;  /* 0x000000c019027824 */ /* 0x000fc400078e02ff */
[----:B------:R-:W-:Y:S02]  /*17950*/  IMAD.IADD R26, R8, 0x1, R9 ;  /* 0x00000001081a7824 */ /* 0x000fe400078e0209 */
[----:B------:R-:W-:Y:S02]  /*17960*/  VIADD R2, R2, 0xbf ;  /* 0x000000bf02027836 */ /* 0x000fe40000000000 */
[C---:B------:R-:W-:Y:S01]  /*17970*/  VIADD R21, R26.reuse, 0x9f ;  /* 0x0000009f1a157836 */ /* 0x040fe20000000000 */
[----:B------:R-:W-:Y:S01]  /*17980*/  IADD3 R20, R26, 0xa0, -R7 ;  /* 0x000000a01a147810 */ /* 0x000fe20007ffe807 */
[----:B---3--:R-:W-:-:S04]  /*17990*/  @P0 IMAD.HI.U32 R3, R2, R3, RZ ;  /* 0x0000000302030227 */ /* 0x008fc800078e00ff */
[----:B------:R-:W-:Y:S01]  /*179a0*/  IMAD.HI R21, R21, 0x66666667, RZ ;  /* 0x6666666715157827 */ /* 0x000fe200078e02ff */
[----:B0-----:R-:W-:-:S05]  /*179b0*/  @P0 SHF.R.U32.HI R2, RZ, R5, R3 ;  /* 0x00000005ff020219 */ /* 0x001fca0000011603 */
[----:B------:R-:W-:-:S04]  /*179c0*/  IMAD.IADD R2, R20, 0x1, R2 ;  /* 0x0000000114027824 */ /* 0x000fc800078e0202 */
[----:B------:R-:W-:Y:S01]  /*179d0*/  IMAD.HI R5, R2, 0x66666667, RZ ;  /* 0x6666666702057827 */ /* 0x000fe200078e02ff */
[----:B------:R-:W-:-:S04]  /*179e0*/  SHF.R.U32.HI R2, RZ, 0x1f, R21 ;  /* 0x0000001fff027819 */ /* 0x000fc80000011615 */
[----:B------:R-:W-:Y:S02]  /*179f0*/  LEA.HI.SX32 R21, R21, R2, 0x1a ;  /* 0x0000000215157211 */ /* 0x000fe400078fd2ff */
        /* <DEDUP_REMOVED lines=9> */
[----:B-1----:R-:W-:Y:S02]  /*17a90*/  IABS R7, R6 ;  /* 0x0000000600077213 */ /* 0x002fe40000000000 */
        /* <DEDUP_REMOVED lines=24> */
[----:B------:R-:W-:-:S07]  /*17c20*/  @!P2 LOP3.LUT R2, RZ, R6, RZ, 0x33, !PT ;  /* 0x00000006ff02a212 */ /* 0x000fce00078e33ff */
.L_x_15990:
[----:B------:R-:W-:Y:S05]  /*17c30*/  BSYNC B0 ;  /* 0x0000000000007941 */ /* 0x000fea0003800000 */
.L_x_15989:
[-C--:B------:R-:W-:Y:S01]  /*17c40*/  IMAD R3, R22, R2.reuse, RZ ;  /* 0x0000000216037224 */ /* 0x080fe200078e02ff */
[----:B------:R-:W-:Y:S04]  /*17c50*/  BSSY B0, `(.L_x_15991) ;  /* 0x00000e3000007945 */ /* 0x000fe80003800000 */
[----:B------:R-:W-:-:S05]  /*17c60*/  VIADDMNMX R2, R3, R2, R5, PT ;  /* 0x0000000203027246 */ /* 0x000fca0003800105 */
[--C-:B------:R-:W-:Y:S02]  /*17c70*/  IMAD R5, R2, 0xa0, -R8.reuse ;  /* 0x000000a002057824 */ /* 0x100fe400078e0a08 */
[----:B------:R-:W-:-:S03]  /*17c80*/  IMAD R2, R3, 0xa0, -R8 ;  /* 0x000000a003027824 */ /* 0x000fc600078e0a08 */
[----:B------:R-:W-:Y:S02]  /*17c90*/  VIMNMX R9, R5, R9, PT ;  /* 0x0000000905097248 */ /* 0x000fe40003fe0100 */
[----:B------:R-:W-:-:S04]  /*17ca0*/  VIMNMX R2, RZ, R2, !PT ;  /* 0x00000002ff027248 */ /* 0x000fc80007fe0100 */
[----:B------:R-:W-:Y:S01]  /*17cb0*/  ISETP.GT.AND P0, PT, R9, R2, PT ;  /* 0x000000020900720c */ /* 0x000fe20003f04270 */
[----:B------:R-:W-:-:S05]  /*17cc0*/  IMAD.WIDE.U32 R2, R2, -0x33333333, RZ ;  /* 0xcccccccd02027825 */ /* 0x000fca00078e00ff */
[----:B------:R-:W-:-:S05]  /*17cd0*/  SHF.R.U32.HI R3, RZ, 0x7, R3 ;  /* 0x00000007ff037819 */ /* 0x000fca0000011603 */
[----:B------:R-:W-:Y:S02]  /*17ce0*/  IMAD.MOV.U32 R5, RZ, RZ, R3 ;  /* 0x000000ffff057224 */ /* 0x000fe400078e0003 */
        /* <DEDUP_REMOVED lines=14> */
.L_x_16147:
[----:B--2---:R-:W-:Y:S02]  /*17dd0*/  ISETP.NE.AND P0, PT, R14, RZ, PT ;  /* 0x000000ff0e00720c */ /* 0x004fe40003f05270 */
[----:B------:R-:W-:-:S11]  /*17de0*/  PLOP3.LUT P6, PT, PT, PT, PT, 0x8, 0x0 ;  /* 0x000000000000781c */ /* 0x000fd60003fce170 */
[----:B------:R-:W-:Y:S05]  /*17df0*/  @P0 BRA `(.L_x_15994) ;  /* 0x00000000000c0947 */ /* 0x000fea0003800000 */
[----:B------:R-:W-:-:S03]  /*17e00*/  UMOV UR4, 0xffffffff ;  /* 0xffffffff00047882 */ /* 0x000fc60000000000 */
[----:B------:R-:W-:Y:S05]  /*17e10*/  BRA.DIV UR4, `(.L_x_15995) ;  /* 0x0000007604007947 */ /* 0x000fea000b800000 */
[----:B------:R-:W-:-:S13]  /*17e20*/  ELECT P6, URZ, PT ;  /* 0x00000000003f782f */ /* 0x000fda00038c0000 */
.L_x_15994:
[----:B0-----:R-:W2:Y:S01]  /*17e30*/  LDL R6, [R1+0x64] ;  /* 0x0000640001067983 */ /* 0x001ea20000100800 */
[----:B------:R-:W-:Y:S01]  /*17e40*/  BSSY B1, `(.L_x_15996) ;  /* 0x0000008000017945 */ /* 0x000fe20003800000 */
[----:B--2---:R-:W-:-:S05]  /*17e50*/  VIADD R6, R6, 0x1 ;  /* 0x0000000106067836 */ /* 0x004fca0000000000 */
[----:B-1----:R-:W-:-:S04]  /*17e60*/  LEA.HI R7, R6, R6, RZ, 0x1 ;  /* 0x0000000606077211 */ /* 0x002fc800078f08ff */
[----:B------:R-:W-:-:S05]  /*17e70*/  LOP3.LUT R7, R7, 0xfffffffe, RZ, 0xc0, !PT ;  /* 0xfffffffe07077812 */ /* 0x000fca00078ec0ff */
[----:B------:R-:W-:-:S05]  /*17e80*/  IMAD.IADD R6, R6, 0x1, -R7 ;  /* 0x0000000106067824 */ /* 0x000fca00078e0a07 */
[----:B------:R-:W-:-:S04]  /*17e90*/  SHF.L.U32 R6, R6, 0x1f, RZ ;  /* 0x0000001f06067819 */ /* 0x000fc800000006ff */
[----:B------:R-:W0:Y:S02]  /*17ea0*/  SYNCS.PHASECHK.TRANS64.TRYWAIT P0, [R17+URZ+0x13220], R6 ;  /* 0x01322006110075a7 */ /* 0x000e24000800017f */
[----:B0-----:R-:W-:Y:S05]  /*17eb0*/  @!P0 BRA `(.L_x_15997) ;  /* 0x0000007000f88947 */ /* 0x001fea0003800000 */
.L_x_16150:
[----:B------:R-:W-:Y:S05]  /*17ec0*/  BSYNC B1 ;  /* 0x0000000000017941 */ /* 0x000fea0003800000 */
.L_x_15996:
[----:B------:R-:W-:Y:S04]  /*17ed0*/  BSSY B1, `(.L_x_15998) ;  /* 0x0000050000017945 */ /* 0x000fe80003800000 */
[----:B------:R-:W-:Y:S05]  /*17ee0*/  @!P6 BRA `(.L_x_15999) ;  /* 0x000000040038e947 */ /* 0x000fea0003800000 */
[----:B------:R-:W0:Y:S04]  /*17ef0*/  LDL R9, [R1+0x10] ;  /* 0x0000100001097983 */ /* 0x000e280000100800 */
        /* <DEDUP_REMOVED lines=9> */
.L_x_16151:
[----:B------:R-:W-:Y:S05]  /*17f90*/  BSYNC B2 ;  /* 0x0000000000027941 */ /* 0x000fea0003800000 */
.L_x_16000:
        /* <DEDUP_REMOVED lines=9> */
.L_x_16003:
[----:B------:R-:W-:Y:S05]  /*18030*/  BSYNC B2 ;  /* 0x0000000000027941 */ /* 0x000fea0003800000 */
.L_x_16002:
[----:B------:R-:W2:Y:S01]  /*18040*/  LDL R8, [R1+0x10] ;  /* 0x0000100001087983 */ /* 0x000ea20000100800 */
[----:B------:R-:W-:Y:S01]  /*18050*/  IMAD.MOV.U32 R12, RZ, RZ, RZ ;  /* 0x000000ffff0c7224 */ /* 0x000fe200078e00ff */
[----:B------:R-:W-:Y:S01]  /*18060*/  UIADD3 UR4, UP0, UR38, 0x570, URZ ;  /* 0x0000057026047890 */ /* 0x000fe2000ff1e03f */
[----:B------:R-:W-:Y:S01]  /*18070*/  IMAD R7, R5, 0xa0, R0 ;  /* 0x000000a005077824 */ /* 0x000fe200078e0200 */
[----:B------:R-:W-:Y:S01]  /*18080*/  PLOP3.LUT P0, PT, PT, PT, PT, 0x80, 0x0 ;  /* 0x000000000000781c */ /* 0x000fe20003f0f070 */
[----:B------:R-:W-:Y:S01]  /*18090*/  UMOV UR6, 0x0 ;  /* 0x0000000000067882 */ /* 0x000fe20000000000 */
[----:B------:R-:W-:Y:S01]  /*180a0*/  R2UR UR10, R12 ;  /* 0x000000000c0a72ca */ /* 0x000fe200000e0000 */
[----:B------:R-:W-:Y:S01]  /*180b0*/  UIADD3.X UR5, URZ, UR39, URZ, UP0, !UPT ;  /* 0x000000273f057290 */ /* 0x000fe200087fe43f */
[----:B------:R-:W-:Y:S01]  /*180c0*/  IADD3 R7, R7, -0xa0, RZ ;  /* 0xffffff6007077810 */ /* 0x000fe20007ffe0ff */
[----:B------:R-:W-:Y:S01]  /*180d0*/  UMOV UR7, 0x12f00000 ;  /* 0x12f0000000077882 */ /* 0x000fe20000000000 */
[----:B--2---:R-:W-:-:S02]  /*180e0*/  IMAD R11, R8, 0x2800, R17 ;  /* 0x00002800080b7824 */ /* 0x004fc400078e0211 */
[----:B------:R-:W-:Y:S02]  /*180f0*/  VIADD R8, R6, 0x13290 ;  /* 0x0001329006087836 */ /* 0x000fe40000000000 */
[----:B------:R-:W-:-:S07]  /*18100*/  VIADD R9, R11, 0xe000 ;  /* 0x0000e0000b097836 */ /* 0x000fce0000000000 */
.L_x_16004:
        /* <DEDUP_REMOVED lines=13> */
.L_x_16152:
[----:B------:R-:W-:Y:S05]  /*181e0*/  BSYNC B2 ;  /* 0x0000000000027941 */ /* 0x000fea0003800000 */
.L_x_16005:
        /* <DEDUP_REMOVED lines=11> */
.L_x_16008:
[----:B------:R-:W-:Y:S05]  /*182a0*/  BSYNC B2 ;  /* 0x0000000000027941 */ /* 0x000fea0003800000 */
.L_x_16007:
        /* <DEDUP_REMOVED lines=8> */
.L_x_16009:
        /* <DEDUP_REMOVED lines=10> */
.L_x_15999:
[----:B------:R-:W-:Y:S05]  /*183d0*/  BSYNC B1 ;  /* 0x0000000000017941 */ /* 0x000fea0003800000 */
.L_x_15998:
[----:B------:R-:W0:Y:S04]  /*183e0*/  LDL.LU R10, [R1+0x10] ;  /* 0x00001000010a7983 */ /* 0x000e280000300800 */
[----:B------:R-:W2:Y:S01]  /*183f0*/  LDL.LU R9, [R1+0x1c] ;  /* 0x00001c0001097983 */ /* 0x000ea20000300800 */
[----:B------:R-:W-:Y:S01]  /*18400*/  VIADD R5, R5, 0xfffffffe ;  /* 0xfffffffe05057836 */ /* 0x000fe20000000000 */
[----:B------:R-:W-:-:S04]  /*18410*/  PLOP3.LUT P0, PT, PT, PT, PT, 0x8, 0x0 ;  /* 0x000000000000781c */ /* 0x000fc80003f0e170 */
[----:B------:R-:W-:Y:S02]  /*18420*/  ISETP.GE.AND P2, PT, R5, R3, PT ;  /* 0x000000030500720c */ /* 0x000fe40003f46270 */
[----:B0-----:R-:W-:-:S04]  /*18430*/  IADD3 R6, R10, 0x1, RZ ;  /* 0x000000010a067810 */ /* 0x001fc80007ffe0ff */
[----:B------:R-:W-:-:S04]  /*18440*/  ISETP.NE.AND P1, PT, R6, 0x2, PT ;  /* 0x000000020600780c */ /* 0x000fc80003f25270 */
[----:B------:R-:W-:Y:S02]  /*18450*/  SEL R7, RZ, 0x1, P1 ;  /* 0x00000001ff077807 */ /* 0x000fe40000800000 */
[----:B------:R-:W-:Y:S02]  /*18460*/  SEL R6, R6, RZ, P1 ;  /* 0x000000ff06067207 */ /* 0x000fe40000800000 */
[----:B--2---:R-:W-:-:S03]  /*18470*/  LOP3.LUT R9, R9, R7, RZ, 0x3c, !PT ;  /* 0x0000000709097212 */ /* 0x004fc600078e3cff */
[----:B------:R0:W-:Y:S04]  /*18480*/  STL [R1+0x10], R6 ;  /* 0x0000100601007387 */ /* 0x0001e80000100800 */
[----:B------:R0:W-:Y:S01]  /*18490*/  STL [R1+0x1c], R9 ;  /* 0x00001c0901007387 */ /* 0x0001e20000100800 */
[----:B------:R-:W-:Y:S05]  /*184a0*/  @!P2 BRA `(.L_x_15992) ;  /* 0x000000040074a947 */ /* 0x000fea0003800000 */
.L_x_16022:
        /* <DEDUP_REMOVED lines=13> */
.L_x_16153:
[----:B------:R-:W-:Y:S05]  /*18580*/  BSYNC B2 ;  /* 0x0000000000027941 */ /* 0x000fea0003800000 */
.L_x_16012:
        /* <DEDUP_REMOVED lines=9> */
.L_x_16015:
[----:B------:R-:W-:Y:S05]  /*18620*/  BSYNC B2 ;  /* 0x0000000000027941 */ /* 0x000fea0003800000 */
.L_x_16014:
        /* <DEDUP_REMOVED lines=12> */
.L_x_16016:
        /* <DEDUP_REMOVED lines=13> */
.L_x_16154:
[----:B------:R-:W-:Y:S05]  /*187c0*/  BSYNC B2 ;  /* 0x0000000000027941 */ /* 0x000fea0003800000 */
.L_x_16017:
[----:B------:R-:W-:Y:S01]  /*187d0*/  BSSY B2, `(.L_x_16019) ;  /* 0x000000b000027945 */ /* 0x000fe20003800000 */
[----:B------:R-:W-:Y:S01]  /*187e0*/  IMAD.MOV.U32 R10, RZ, RZ, 0x0 ;  /* 0x00000000ff0a7424 */ /* 0x000fe200078e00ff */
[----:B------:R-:W-:Y:S02]  /*187f0*/  MOV R11, 0x12f00000 ;  /* 0x12f00000000b7802 */ /* 0x000fe40000000f00 */
[----:B------:R-:W-:Y:S05]  /*18800*/  @P2 BRA `(.L_x_16020) ;  /* 0x00000000001c2947 */ /* 0x000fea0003800000 */
[----:B------:R-:W2:Y:S01]  /*18810*/  S2R R13, SR_TID.X ;  /* 0x00000000000d7919 */ /* 0x000ea20000002100 */
[----:B01----:R-:W-:-:S04]  /*18820*/  IMAD.MOV.U32 R7, RZ, RZ, 0x2800 ;  /* 0x00002800ff077424 */ /* 0x003fc800078e00ff */
[----:B------:R3:W-:Y:S01]  /*18830*/  SYNCS.ARRIVE.TRANS64 RZ, [R6+URZ+0x132b0], R7 ;  /* 0x0132b00706ff79a7 */ /* 0x0007e2000800003f */
[----:B--2---:R-:W-:-:S04]  /*18840*/  LOP3.LUT R13, R13, 0x1f, RZ, 0xc0, !PT ;  /* 0x0000001f0d0d7812 */ /* 0x004fc800078ec0ff */
[----:B------:R-:W-:-:S13]  /*18850*/  ISETP.NE.AND P1, PT, R13, RZ, PT ;  /* 0x000000ff0d00720c */ /* 0x000fda0003f25270 */
[----:B---3--:R-:W-:Y:S05]  /*18860*/  @!P1 BRA `(.L_x_16020) ;  /* 0x0000000000049947 */ /* 0x008fea0003800000 */
[----:B------:R-:W-:Y:S01]  /*18870*/  BPT.TRAP 0x1 ;  /* 0x000000040000795c */ /* 0x000fe20000300000 */
.L_x_16020:
[----:B------:R-:W-:Y:S05]  /*18880*/  BSYNC B2 ;  /* 0x0000000000027941 */ /* 0x000fea0003800000 */
.L_x_16019:
        /* <DEDUP_REMOVED lines=8> */
.L_x_16021:
        /* <DEDUP_REMOVED lines=10> */
.L_x_16011:
[----:B------:R-:W-:Y:S05]  /*189b0*/  BSYNC B1 ;  /* 0x0000000000017941 */ /* 0x000fea0003800000 */
.L_x_16010:
        /* <DEDUP_REMOVED lines=12> */
.L_x_15992:
[----:B------:R-:W-:Y:S05]  /*18a80*/  BSYNC B0 ;  /* 0x0000000000007941 */ /* 0x000fea0003800000 */
.L_x_15991:
[----:B------:R-:W3:Y:S01]  /*18a90*/  LDC R0, c[0x0][0x448] ;  /* 0x00011200ff007b82 */ /* 0x000ee20000000800 */
[----:B------:R-:W-:Y:S01]  /*18aa0*/  IMAD.MOV.U32 R2, RZ, RZ, 0xc0 ;  /* 0x000000c0ff027424 */ /* 0x000fe200078e00ff */
[----:B------:R-:W-:Y:S01]  /*18ab0*/  ISETP.NE.AND P2, PT, R4, RZ, PT ;  /* 0x000000ff0400720c */ /* 0x000fe20003f45270 */
[----:B------:R-:W-:Y:S05]  /*18ac0*/  @!P0 WARPSYNC.ALL ;  /* 0x0000000000008948 */ /* 0x000fea0003800000 */
[----:B------:R-:W-:Y:S01]  /*18ad0*/  IMAD R2, R25, R2, 0xbf ;  /* 0x000000bf19027424 */ /* 0x000fe200078e0202 */
[----:B------:R-:W-:Y:S06]  /*18ae0*/  BSSY B0, `(.L_x_16023) ;  /* 0x000002b000007945 */ /* 0x000fec0003800000 */
[----:B------:R-:W4:Y:S08]  /*18af0*/  @!P2 LDC R4, c[0x0][0x9f0] ;  /* 0x00027c00ff04ab82 */ /* 0x000f300000000800 */
[----:B------:R-:W-:Y:S01]  /*18b00*/  @!P0 BAR.SYNC.DEFER_BLOCKING 0xc, 0x200 ;  /* 0x0308000000008b1d */ /* 0x000fe20000010000 */
[----:B---3--:R-:W-:-:S13]  /*18b10*/  ISETP.NE.AND P1, PT, R0, 0x1, PT ;  /* 0x000000010000780c */ /* 0x008fda0003f25270 */
[----:B------:R-:W3:Y:S08]  /*18b20*/  @P1 LDC R0, c[0x0][0x44c] ;  /* 0x00011300ff001b82 */ /* 0x000ef00000000800 */
[----:B------:R-:W5:Y:S01]  /*18b30*/  @P1 LDC R3, c[0x0][0x450] ;  /* 0x00011400ff031b82 */ /* 0x000f620000000800 */
[----:B---3--:R-:W-:-:S05]  /*18b40*/  @P1 IMAD.HI.U32 R0, R2, R0, RZ ;  /* 0x0000000002001227 */ /* 0x008fca00078e00ff */
[----:B-----5:R-:W-:-:S05]  /*18b50*/  @P1 SHF.R.U32.HI R2, RZ, R3, R0 ;  /* 0x00000003ff021219 */ /* 0x020fca0000011600 */
[----:B------:R-:W-:-:S04]  /*18b60*/  IMAD.IADD R2, R20, 0x1, R2 ;  /* 0x0000000114027824 */ /* 0x000fc800078e0202 */
[----:B------:R-:W-:-:S05]  /*18b70*/  IMAD.HI R2, R2, 0x66666667, RZ ;  /* 0x6666666702027827 */ /* 0x000fca00078e02ff */
[----:B------:R-:W-:-:S04]  /*18b80*/  SHF.R.U32.HI R0, RZ, 0x1f, R2 ;  /* 0x0000001fff007819 */ /* 0x000fc80000011602 */
[----:B------:R-:W-:-:S04]  /*18b90*/  LEA.HI.SX32 R0, R2, R0, 0x1a ;  /* 0x0000000002007211 */ /* 0x000fc800078fd2ff */
[----:B------:R-:W-:Y:S02]  /*18ba0*/  VIMNMX R21, R21, R0, PT ;  /* 0x0000000015157248 */ /* 0x000fe40003fe0100 */
[----:B------:R-:W-:Y:S02]  /*18bb0*/  MOV R0, RZ ;  /* 0x000000ff00007202 */ /* 0x000fe40000000f00 */
[----:B------:R-:W-:-:S13]  /*18bc0*/  ISETP.GE.AND P1, PT, R21, 0x1, PT ;  /* 0x000000011500780c */ /* 0x000fda0003f26270 */
[----:B----4-:R-:W-:Y:S05]  /*18bd0*/  @!P1 BRA `(.L_x_16024) ;  /* 0x00000000006c9947 */ /* 0x010fea0003800000 */
[----:B------:R-:W-:-:S04]  /*18be0*/  IABS R0, R4 ;  /* 0x0000000400007213 */ /* 0x000fc80000000000 */
[----:B------:R-:W3:Y:S08]  /*18bf0*/  I2F.RP R2, R0 ;  /* 0x0000000000027306 */ /* 0x000ef00000209400 */
[----:B---3--:R-:W3:Y:S02]  /*18c00*/  MUFU.RCP R2, R2 ;  /* 0x0000000200027308 */ /* 0x008ee40000001000 */
[----:B---3--:R-:W-:-:S06]  /*18c10*/  VIADD R2, R2, 0xffffffe ;  /* 0x0ffffffe02027836 */ /* 0x008fcc0000000000 */
[----:B------:R-:W3:Y:S02]  /*18c20*/  F2I.FTZ.U32.TRUNC.NTZ R3, R2 ;  /* 0x0000000200037305 */ /* 0x000ee4000021f000 */
[----:B---3--:R-:W-:-:S04]  /*18c30*/  IMAD.MOV R2, RZ, RZ, -R3 ;  /* 0x000000ffff027224 */ /* 0x008fc800078e0a03 */
        /* <DEDUP_REMOVED lines=21> */
.L_x_16024:
[----:B------:R-:W-:Y:S05]  /*18d90*/  BSYNC B0 ;  /* 0x0000000000007941 */ /* 0x000fea0003800000 */
.L_x_16023:
        /* <DEDUP_REMOVED lines=19> */
[----:B-1----:R-:W1:Y:S01]  /*18ed0*/  POPC R7, R4 ;  /* 0x0000000400077309 */ /* 0x002e620000000000 */
[----:B---3--:R-:W1:Y:S02]  /*18ee0*/  SHFL.IDX PT, R0, R3, R0, 0x1f ;  /* 0x00001f0003007589 */ /* 0x008e6400000e0000 */
[----:B-1----:R-:W-:Y:S01]  /*18ef0*/  IADD3 R24, R0, UR36, R7 ;  /* 0x0000002400187c10 */ /* 0x002fe2000fffe007 */
[----:B------:R-:W-:Y:S06]  /*18f00*/  BRA `(.L_x_16026) ;  /* 0x0000004000c07947 */ /* 0x000fec0003800000 */
.L_x_16025:
        /* <DEDUP_REMOVED lines=9> */
[----:B--2---:R-:W-:Y:S01]  /*18fa0*/  MOV R10, UR4 ;  /* 0x00000004000a7c02 */ /* 0x004fe20008000f00 */
[----:B------:R-:W2:Y:S01]  /*18fb0*/  LDC.64 R2, c[0x4][R2] ;  /* 0x0100000002027b82 */ /* 0x000ea20000000a00 */
[----:B------:R-:W-:Y:S02]  /*18fc0*/  IMAD.U32 R5, RZ, RZ, UR7 ;  /* 0x00000007ff057e24 */ /* 0x000fe4000f8e00ff */
[----:B0-----:R-:W-:Y:S02]  /*18fd0*/  IMAD.U32 R6, RZ, RZ, UR8 ;  /* 0x00000008ff067e24 */ /* 0x001fe4000f8e00ff */
[----:B-1----:R-:W-:-:S02]  /*18fe0*/  IMAD.U32 R7, RZ, RZ, UR9 ;  /* 0x00000009ff077e24 */ /* 0x002fc4000f8e00ff */
[----:B------:R-:W-:Y:S02]  /*18ff0*/  IMAD.U32 R11, RZ, RZ, UR5 ;  /* 0x00000005ff0b7e24 */ /* 0x000fe4000f8e00ff */
[----:B------:R-:W-:Y:S02]  /*19000*/  IMAD.MOV.U32 R8, RZ, RZ, 0x70 ;  /* 0x00000070ff087424 */ /* 0x000fe400078e00ff */
[----:B------:R-:W-:Y:S02]  /*19010*/  IMAD.MOV.U32 R12, RZ, RZ, 0x1 ;  /* 0x00000001ff0c7424 */ /* 0x000fe400078e00ff */
[----:B------:R-:W-:-:S07]  /*19020*/  IMAD.MOV.U32 R13, RZ, RZ, RZ ;  /* 0x000000ffff0d7224 */ /* 0x000fce00078e00ff */
[----:B------:R-:W-:-:S07]  /*19030*/  LEPC R20, `(.L_x_16028) ;  /* 0x000000001014794e */ /* 0x000fce0000000000 */
[----:B--2---:R-:W-:Y:S05]  /*19040*/  CALL.ABS.NOINC R2 ;  /* 0x0000000002007343 */ /* 0x004fea0003c00000 */
.L_x_16028:
[----:B------:R-:W-:Y:S05]  /*19050*/  BSYNC B6 ;  /* 0x0000000000067941 */ /* 0x000fea0003800000 */
.L_x_16027:
        /* <DEDUP_REMOVED lines=13> */
[----:B0-2---:R-:W-:Y:S01]  /*19130*/  MOV R6, UR8 ;  /* 0x0000000800067c02 */ /* 0x005fe20008000f00 */
        /* <DEDUP_REMOVED lines=10> */
.L_x_16030:
[----:B------:R-:W-:Y:S05]  /*191e0*/  BSYNC B6 ;  /* 0x0000000000067941 */ /* 0x000fea0003800000 */
.L_x_16029:
        /* <DEDUP_REMOVED lines=8> */
[----:B------:R-:W-:Y:S01]  /*19270*/  MOV R4, UR6 ;  /* 0x0000000600047c02 */ /* 0x000fe20008000f00 */
[----:B------:R-:W-:Y:S01]  /*19280*/  IMAD.U32 R5, RZ, RZ, UR7 ;  /* 0x00000007ff057e24 */ /* 0x000fe2000f8e00ff */
[----:B------:R-:W3:Y:S01]  /*19290*/  LDC.64 R2, c[0x4][R2] ;  /* 0x0100000002027b82 */ /* 0x000ee20000000a00 */
[----:B0-2---:R-:W-:Y:S01]  /*192a0*/  IMAD.U32 R6, RZ, RZ, UR8 ;  /* 0x00000008ff067e24 */ /* 0x005fe2000f8e00ff */
[----:B------:R-:W-:Y:S01]  /*192b0*/  MOV R13, RZ ;  /* 0x000000ff000d7202 */ /* 0x000fe20000000f00 */
[----:B-1----:R-:W-:Y:S02]  /*192c0*/  IMAD.U32 R7, RZ, RZ, UR9 ;  /* 0x00000009ff077e24 */ /* 0x002fe4000f8e00ff */
[----:B------:R-:W-:-:S02]  /*192d0*/  IMAD.U32 R10, RZ, RZ, UR4 ;  /* 0x00000004ff0a7e24 */ /* 0x000fc4000f8e00ff */
[----:B------:R-:W-:Y:S02]  /*192e0*/  IMAD.U32 R11, RZ, RZ, UR5 ;  /* 0x00000005ff0b7e24 */ /* 0x000fe4000f8e00ff */
[----:B------:R-:W-:Y:S02]  /*192f0*/  IMAD.MOV.U32 R8, RZ, RZ, 0x70 ;  /* 0x00000070ff087424 */ /* 0x000fe400078e00ff */
[----:B------:R-:W-:-:S07]  /*19300*/  IMAD.MOV.U32 R12, RZ, RZ, 0x1 ;  /* 0x00000001ff0c7424 */ /* 0x000fce00078e00ff */
[----:B------:R-:W-:-:S07]  /*19310*/  LEPC R20, `(.L_x_16032) ;  /* 0x000000001014794e */ /* 0x000fce0000000000 */
[----:B---3--:R-:W-:Y:S05]  /*19320*/  CALL.ABS.NOINC R2 ;  /* 0x0000000002007343 */ /* 0x008fea0003c00000 */
.L_x_16032:
[----:B------:R-:W-:Y:S05]  /*19330*/  BSYNC B6 ;  /* 0x0000000000067941 */ /* 0x000fea0003800000 */
.L_x_16031:
        /* <DEDUP_REMOVED lines=9> */
[----:B------:R-:W-:Y:S01]  /*193d0*/  MOV R12, 0x1 ;  /* 0x00000001000c7802 */ /* 0x000fe20000000f00 */
[----:B------:R-:W3:Y:S01]  /*193e0*/  LDC.64 R2, c[0x4][R2] ;  /* 0x0100000002027b82 */ /* 0x000ee20000000a00 */
[----:B------:R-:W-:Y:S02]  /*193f0*/  IMAD.U32 R5, RZ, RZ, UR5 ;  /* 0x00000005ff057e24 */ /* 0x000fe4000f8e00ff */
[----:B0-2---:R-:W-:Y:S02]  /*19400*/  IMAD.U32 R6, RZ, RZ, UR6 ;  /* 0x00000006ff067e24 */ /* 0x005fe4000f8e00ff */
[----:B-1----:R-:W-:-:S02]  /*19410*/  IMAD.U32 R7, RZ, RZ, UR7 ;  /* 0x00000007ff077e24 */ /* 0x002fc4000f8e00ff */
[----:B------:R-:W-:Y:S02]  /*19420*/  IMAD.U32 R10, RZ, RZ, UR8 ;  /* 0x00000008ff0a7e24 */ /* 0x000fe4000f8e00ff */
[----:B------:R-:W-:Y:S02]  /*19430*/  IMAD.U32 R11, RZ, RZ, UR9 ;  /* 0x00000009ff0b7e24 */ /* 0x000fe4000f8e00ff */
[----:B------:R-:W-:Y:S02]  /*19440*/  IMAD.MOV.U32 R8, RZ, RZ, 0x70 ;  /* 0x00000070ff087424 */ /* 0x000fe400078e00ff */
[----:B------:R-:W-:-:S07]  /*19450*/  IMAD.MOV.U32 R13, RZ, RZ, RZ ;  /* 0x000000ffff0d7224 */ /* 0x000fce00078e00ff */
[----:B------:R-:W-:-:S07]  /*19460*/  LEPC R20, `(.L_x_16034) ;  /* 0x000000001014794e */ /* 0x000fce0000000000 */
[----:B---3--:R-:W-:Y:S05]  /*19470*/  CALL.ABS.NOINC R2 ;  /* 0x0000000002007343 */ /* 0x008fea0003c00000 */
.L_x_16034:
[----:B------:R-:W-:Y:S05]  /*19480*/  BSYNC B6 ;  /* 0x0000000000067941 */ /* 0x000fea0003800000 */
.L_x_16033:
        /* <DEDUP_REMOVED lines=19> */
[----:B0-----:R-:W-:Y:S02]  /*195c0*/  IMAD.SHL.U32 R15, R13, 0x20, RZ ;  /* 0x000000200d0f7824 */ /* 0x001fe400078e00ff */
[----:B------:R-:W-:Y:S01]  /*195d0*/  IMAD.MOV.U32 R5, RZ, RZ, 0xa0 ;  /* 0x000000a0ff057424 */ /* 0x000fe200078e00ff */
[----:B------:R-:W-:-:S03]  /*195e0*/  SHF.R.U32.HI R6, RZ, 0x2, R4 ;  /* 0x00000002ff067819 */ /* 0x000fc60000011604 */
[----:B----4-:R-:W-:Y:S01]  /*195f0*/  IMAD R5, R20, R5, -0xa0 ;  /* 0xffffff6014057424 */ /* 0x010fe200078e0205 */
[----:B------:R-:W-:-:S03]  /*19600*/  LOP3.LUT R15, R6, 0x60, R15, 0xf8, !PT ;  /* 0x00000060060f7812 */ /* 0x000fc600078ef80f */
[----:B------:R-:W-:Y:S01]  /*19610*/  IMAD.IADD R0, R0, 0x1, R5 ;  /* 0x0000000100007824 */ /* 0x000fe200078e0205 */
[----:B------:R-:W-:-:S03]  /*19620*/  LOP3.LUT R15, R15, 0x80, RZ, 0xfc, !PT ;  /* 0x000000800f0f7812 */ /* 0x000fc600078efcff */
[C-C-:B---3--:R-:W-:Y:S01]  /*19630*/  IMAD.IADD R8, R0.reuse, 0x1, R21.reuse ;  /* 0x0000000100087824 */ /* 0x148fe200078e0215 */
[----:B------:R-:W-:Y:S02]  /*19640*/  IADD3 R5, R15, R5, RZ ;  /* 0x000000050f057210 */ /* 0x000fe40007ffe0ff */
[----:B------:R-:W-:Y:S01]  /*19650*/  ISETP.GE.AND P1, PT, R0, R26, PT ;  /* 0x0000001a0000720c */ /* 0x000fe20003f26270 */
        /* <DEDUP_REMOVED lines=29> */
[----:B------:R-:W-:Y:S02]  /*19830*/  IMAD R8, R12, R2, R8 ;  /* 0x000000020c087224 */ /* 0x000fe400078e0208 */
[----:B------:R-:W-:-:S04]  /*19840*/  IMAD.MOV R2, RZ, RZ, -R0 ;  /* 0x000000ffff027224 */ /* 0x000fc800078e0a00 */
        /* <DEDUP_REMOVED lines=11> */
[----:B------:R-:W-:Y:S02]  /*19900*/  ISETP.GT.U32.AND P2, PT, R15, 0x9f, PT ;  /* 0x0000009f0f00780c */ /* 0x000fe40003f44070 */
[----:B------:R-:W-:Y:S02]  /*19910*/  CS2R R6, SRZ ;  /* 0x0000000000067805 */ /* 0x000fe4000001ff00 */
[----:B------:R-:W-:-:S04]  /*19920*/  SHF.L.U32 R13, R13, 0x4, RZ ;  /* 0x000000040d0d7819 */ /* 0x000fc800000006ff */
[----:B------:R-:W-:Y:S01]  /*19930*/  LOP3.LUT R13, R13, 0x30, RZ, 0xc0, !PT ;  /* 0x000000300d0d7812 */ /* 0x000fe200078ec0ff */
        /* <DEDUP_REMOVED lines=15> */
.L_x_16157:
[----:B-1----:R-:W-:Y:S01]  /*19a30*/  VIADD R5, R20, 0xffffffff ;  /* 0xffffffff14057836 */ /* 0x002fe20000000000 */
[----:B------:R-:W-:Y:S06]  /*19a40*/  @!P0 BRA `(.L_x_16036) ;  /* 0x0000000000048947 */ /* 0x000fec0003800000 */
[----:B------:R-:W-:Y:S01]  /*19a50*/  BPT.TRAP 0x1 ;  /* 0x000000040000795c */ /* 0x000fe20000300000 */
.L_x_16036:
        /* <DEDUP_REMOVED lines=10> */
.L_x_16158:
[----:B------:R-:W-:Y:S05]  /*19b00*/  BSYNC B0 ;  /* 0x0000000000007941 */ /* 0x000fea0003800000 */
.L_x_16037:
        /* <DEDUP_REMOVED lines=31> */
[----:B------:R-:W-:-:S04]  /*19d00*/  IMAD.WIDE.U32 R2, R6, UR6, R2 ;  /* 0x0000000606027c25 */ /* 0x000fc8000f8e0002 */
[----:B------:R-:W-:Y:S01]  /*19d10*/  IMAD R0, R6, UR7, R0 ;  /* 0x0000000706007c24 */ /* 0x000fe2000f8e0200 */
[----:B------:R0:W-:Y:S01]  /*19d20*/  STL [R1+0x4], R11 ;  /* 0x0000040b01007387 */ /* 0x0001e20000100800 */
[----:B------:R-:W-:Y:S01]  /*19d30*/  IMAD.MOV.U32 R10, RZ, RZ, R2 ;  /* 0x000000ffff0a7224 */ /* 0x000fe200078e0002 */
[----:B------:R-:W-:Y:S01]  /*19d40*/  LOP3.LUT R19, R19, 0x7f, RZ, 0xc0, !PT ;  /* 0x0000007f13137812 */ /* 0x000fe200078ec0ff */
[----:B------:R-:W-:Y:S01]  /*19d50*/  ULDC.64 UR6, c[0x0][0x318] ;  /* 0x0000c60000067ab9 */ /* 0x000fe20000000a00 */
[----:B0-----:R-:W-:Y:S01]  /*19d60*/  IADD3 R11, R3, R0, RZ ;  /* 0x00000000030b7210 */ /* 0x001fe20007ffe0ff */
        /* <DEDUP_REMOVED lines=38> */
[----:B------:R1:W-:Y:S02]  /*19fd0*/  LDGSTS.E.BYPASS.LTC128B.128 [R3+0x7000], desc[UR40][R10.64], !P1 ;  /* 0x070000000a037fae */ /* 0x0003e4000c901d68 */
[----:B-1----:R-:W-:-:S04]  /*19fe0*/  IADD3 R10, P1, R15, R0, RZ ;  /* 0x000000000f0a7210 */ /* 0x002fc80007f3e0ff */
[----:B---3--:R-:W-:Y:S02]  /*19ff0*/  IADD3.X R11, RZ, R2, RZ, P1, !PT ;  /* 0x00000002ff0b7210 */ /* 0x008fe40000ffe4ff */
        /* <DEDUP_REMOVED lines=10> */
.L_x_16170:
        /* <DEDUP_REMOVED lines=12> */
.L_x_16040:
        /* <DEDUP_REMOVED lines=11> */
.L_x_16041:
[----:B------:R3:W-:Y:S01]  /*1a210*/  SYNCS.ARRIVE.TRANS64.A1T0 RZ, [R4+URZ+0x13270], RZ ;  /* 0x013270ff04ff79a7 */ /* 0x0007e2000810003f */
[----:B------:R-:W-:Y:S05]  /*1a220*/  @!P6 BRA `(.L_x_16042) ;  /* 0x000000000004e947 */ /* 0x000fea0003800000 */
[----:B------:R-:W-:Y:S01]  /*1a230*/  BPT.TRAP 0x1 ;  /* 0x000000040000795c */ /* 0x000fe20000300000 */
.L_x_16042:
[----:B------:R-:W4:Y:S01]  /*1a240*/  LDL R0, [R1+0x44] ;  /* 0x0000440001007983 */ /* 0x000f220000100800 */
[----:B------:R-:W-:Y:S01]  /*1a250*/  BSSY B0, `(.L_x_16043) ;  /* 0x0000003000007945 */ /* 0x000fe20003800000 */
[----:B----4-:R-:W4:Y:S03]  /*1a260*/  SYNCS.PHASECHK.TRANS64.TRYWAIT P0, [R4+URZ+0x13240], R0 ;  /* 0x01324000040075a7 */ /* 0x010f26000800017f */
[----:B----4-:R-:W-:Y:S05]  /*1a270*/  @!P0 BRA `(.L_x_16044) ;  /* 0x00000058006c8947 */ /* 0x010fea0003800000 */
.L_x_16171:
[----:B------:R-:W-:Y:S05]  /*1a280*/  BSYNC B0 ;  /* 0x0000000000007941 */ /* 0x000fea0003800000 */
.L_x_16043:
        /* <DEDUP_REMOVED lines=40> */
[----:B---3--:R-:W-:Y:S02]  /*1a510*/  ISETP.GE.AND P3, PT, R10, R7, PT ;  /* 0x000000070a00720c */ /* 0x008fe40003f66270 */
[----:B--2---:R-:W-:-:S05]  /*1a520*/  @P5 IADD3.X R5, RZ, R5, RZ, P0, !PT ;  /* 0x00000005ff055210 */ /* 0x004fca00007fe4ff */
[----:B------:R-:W-:Y:S02]  /*1a530*/  @P5 IMAD.MOV.U32 R7, RZ, RZ, R5 ;  /* 0x000000ffff075224 */ /* 0x000fe400078e0005 */
[----:B------:R-:W-:Y:S04]  /*1a540*/  SHFL.IDX PT, R5, R2, 0x1, 0x1c1f ;  /* 0x003c1f0002057f89 */ /* 0x000fe800000e0000 */
[----:B------:R2:W-:Y:S04]  /*1a550*/  @P5 LDGSTS.E.BYPASS.LTC128B.128 [R3+0xe000], desc[UR40][R6.64], !P3 ;  /* 0x0e00000006035fae */ /* 0x0005e8000d901d68 */
[----:B--2---:R-:W2:Y:S02]  /*1a560*/  SHFL.IDX PT, R6, R0, 0x1, 0x1c1f ;  /* 0x003c1f0000067f89 */ /* 0x004ea400000e0000 */
[----:B--2---:R-:W-:-:S05]  /*1a570*/  @P4 IADD3 R6, P0, R10, R6, RZ ;  /* 0x000000060a064210 */ /* 0x004fca0007f1e0ff */
[----:B------:R-:W-:-:S04]  /*1a580*/  @P4 IMAD.X R5, RZ, RZ, R5, P0 ;  /* 0x000000ffff054224 */ /* 0x000fc800000e0605 */
[----:B------:R-:W-:Y:S02]  /*1a590*/  @P4 IMAD.MOV.U32 R7, RZ, RZ, R5 ;  /* 0x000000ffff074224 */ /* 0x000fe400078e0005 */
        /* <DEDUP_REMOVED lines=11> */
[----:B--2---:R-:W-:Y:S01]  /*1a650*/  @P2 IMAD.MOV.U32 R6, RZ, RZ, R0 ;  /* 0x000000ffff062224 */ /* 0x004fe200078e0000 */
[----:B------:R-:W-:Y:S01]  /*1a660*/  @P2 MOV R7, R2 ;  /* 0x0000000200072202 */ /* 0x000fe20000000f00 */
[----:B------:R2:W3:Y:S04]  /*1a670*/  SHFL.IDX PT, R0, R8, RZ, 0x1c1f ;  /* 0x001c1fff08007589 */ /* 0x0004e800000e0000 */
[----:B------:R4:W-:Y:S04]  /*1a680*/  @P2 LDGSTS.E.BYPASS.LTC128B.128 [R3+0xf800], desc[UR40][R6.64], !P3 ;  /* 0x0f80000006032fae */ /* 0x0009e8000d901d68 */
[----:B----4-:R2:W4:Y:S02]  /*1a690*/  SHFL.IDX PT, R6, R9, RZ, 0x1c1f ;  /* 0x001c1fff09067589 */ /* 0x01052400000e0000 */
.L_x_16183:
[----:B------:R-:W5:Y:S01]  /*1a6a0*/  LDL R2, [R1+0x24] ;  /* 0x0000240001027983 */ /* 0x000f620000100800 */
[----:B------:R-:W-:Y:S01]  /*1a6b0*/  BSSY B0, `(.L_x_16046) ;  /* 0x000000e000007945 */ /* 0x000fe20003800000 */
[----:B-----5:R-:W-:-:S13]  /*1a6c0*/  LOP3.LUT P0, RZ, R2, 0x8, RZ, 0xc0, !PT ;  /* 0x0000000802ff7812 */ /* 0x020fda000780c0ff */
[----:B------:R-:W-:Y:S05]  /*1a6d0*/  @!P0 BRA `(.L_x_16047) ;  /* 0x00000000002c8947 */ /* 0x000fea0003800000 */
[----:B------:R-:W5:Y:S01]  /*1a6e0*/  S2R R2, SR_TID.X ;  /* 0x0000000000027919 */ /* 0x000f620000002100 */
[----:B------:R-:W0:Y:S01]  /*1a6f0*/  LDC R5, c[0x0][0x2f4] ;  /* 0x0000bd00ff057b82 */ /* 0x000e220000000800 */
[----:B-----5:R-:W-:-:S05]  /*1a700*/  IMAD.SHL.U32 R2, R2, 0x10, RZ ;  /* 0x0000001002027824 */ /* 0x020fca00078e00ff */
        /* <DEDUP_REMOVED lines=8> */
.L_x_16047:
[----:B------:R-:W-:Y:S05]  /*1a790*/  BSYNC B0 ;  /* 0x0000000000007941 */ /* 0x000fea0003800000 */
.L_x_16046:
[----:B------:R-:W-:Y:S01]  /*1a7a0*/  NOP ;  /* 0x0000000000007918 */ /* 0x000fe20000000000 */
[----:B------:R-:W-:-:S13]  /*1a7b0*/  PLOP3.LUT P0, PT, PT, PT, PT, 0x80, 0x0 ;  /* 0x000000000000781c */ /* 0x000fda0003f0f070 */
.L_x_16048:
        /* <DEDUP_REMOVED lines=11> */
.L_x_16049:
        /* <DEDUP_REMOVED lines=14> */
[----:B-1----:R-:W-:-:S03]  /*1a950*/  SEL R26, R3, RZ, !P0 ;  /* 0x000000ff031a7207 */ /* 0x002fc60004000000 */
        /* <DEDUP_REMOVED lines=14> */
[----:B----4-:R-:W-:Y:S02]  /*1aa40*/  IMAD.U32 R6, RZ, RZ, UR6 ;  /* 0x00000006ff067e24 */ /* 0x010fe4000f8e00ff */
[----:B------:R-:W-:-:S02]  /*1aa50*/  IMAD.U32 R10, RZ, RZ, UR8 ;  /* 0x00000008ff0a7e24 */ /* 0x000fc4000f8e00ff */
[----:B------:R-:W-:Y:S02]  /*1aa60*/  IMAD.U32 R11, RZ, RZ, UR9 ;  /* 0x00000009ff0b7e24 */ /* 0x000fe4000f8e00ff */
[----:B--2---:R-:W-:Y:S02]  /*1aa70*/  IMAD.MOV.U32 R8, RZ, RZ, 0x70 ;  /* 0x00000070ff087424 */ /* 0x004fe400078e00ff */
[----:B------:R-:W-:Y:S02]  /*1aa80*/  IMAD.MOV.U32 R12, RZ, RZ, 0x1 ;  /* 0x00000001ff0c7424 */ /* 0x000fe400078e00ff */
[----:B------:R-:W-:-:S07]  /*1aa90*/  IMAD.MOV.U32 R13, RZ, RZ, RZ ;  /* 0x000000ffff0d7224 */ /* 0x000fce00078e00ff */
[----:B------:R-:W-:-:S07]  /*1aaa0*/  LEPC R20, `(.L_x_16051) ;  /* 0x000000001014794e */ /* 0x000fce0000000000 */
[----:B0-----:R-:W-:Y:S05]  /*1aab0*/  CALL.ABS.NOINC R2 ;  /* 0x0000000002007343 */ /* 0x001fea0003c00000 */
.L_x_16051:
[----:B------:R-:W-:Y:S05]  /*1aac0*/  BSYNC B6 ;  /* 0x0000000000067941 */ /* 0x000fea0003800000 */
.L_x_16050:
        /* <DEDUP_REMOVED lines=21> */
[C---:B---3--:R-:W-:Y:S02]  /*1ac20*/  LOP3.LUT R21, R20.reuse, 0x7f, RZ, 0xc0, !PT ;  /* 0x0000007f14157812 */ /* 0x048fe400078ec0ff */
[----:B------:R-:W-:Y:S02]  /*1ac30*/  SHF.L.U32 R20, R20, 0x5, RZ ;  /* 0x0000000514147819 */ /* 0x000fe400000006ff */
        /* <DEDUP_REMOVED lines=19> */
[----:B------:R-:W-:-:S04]  /*1ad70*/  IADD3 R4, P0, R4, UR8, RZ ;  /* 0x0000000804047c10 */ /* 0x000fc8000ff1e0ff */
[----:B------:R-:W-:Y:S01]  /*1ad80*/  IADD3.X R0, R5, UR9, R0, P0, !PT ;  /* 0x0000000905007c10 */ /* 0x000fe200087fe400 */
[----:B------:R-:W-:Y:S01]  /*1ad90*/  VIADD R5, R6, 0x80 ;  /* 0x0000008006057836 */ /* 0x000fe20000000000 */
[----:B------:R-:W1:Y:S03]  /*1ada0*/  S2R R21, SR_TID.X ;  /* 0x0000000000157919 */ /* 0x000e660000002100 */
        /* <DEDUP_REMOVED lines=11> */
[----:B-1----:R-:W-:-:S03]  /*1ae60*/  IMAD.SHL.U32 R18, R21, 0x10, RZ ;  /* 0x0000001015127824 */ /* 0x002fc600078e00ff */
[----:B------:R-:W-:Y:S01]  /*1ae70*/  IADD3 R3, R3, R7, RZ ;  /* 0x0000000703037210 */ /* 0x000fe20007ffe0ff */
[----:B------:R-:W-:Y:S01]  /*1ae80*/  IMAD R6, R6, UR6, RZ ;  /* 0x0000000606067c24 */ /* 0x000fe2000f8e02ff */
[----:B------:R-:W-:Y:S01]  /*1ae90*/  LOP3.LUT R18, R18, 0x30, RZ, 0xc0, !PT ;  /* 0x0000003012127812 */ /* 0x000fe200078ec0ff */
[----:B------:R-:W-:-:S03]  /*1aea0*/  IMAD.WIDE.U32 R2, R5, UR6, R2 ;  /* 0x0000000605027c25 */ /* 0x000fc6000f8e0002 */
[----:B------:R-:W-:Y:S01]  /*1aeb0*/  ISETP.GE.AND P0, PT, R18, UR4, PT ;  /* 0x0000000412007c0c */ /* 0x000fe2000bf06270 */
[----:B------:R-:W-:Y:S01]  /*1aec0*/  IMAD R6, R5, UR7, R6 ;  /* 0x0000000705067c24 */ /* 0x000fe2000f8e0206 */
[----:B------:R-:W-:Y:S01]  /*1aed0*/  IADD3 R5, P1, R2, UR8, RZ ;  /* 0x0000000802057c10 */ /* 0x000fe2000ff3e0ff */
        /* <DEDUP_REMOVED lines=37> */
[----:B------:R-:W-:Y:S02]  /*1b130*/  ISETP.GE.AND P1, PT, R4, R2, PT ;  /* 0x000000020400720c */ /* 0x000fe40003f26270 */
[----:B------:R-:W-:-:S04]  /*1b140*/  IADD3 R4, R25, 0x60, RZ ;  /* 0x0000006019047810 */ /* 0x000fc80007ffe0ff */
        /* <DEDUP_REMOVED lines=13> */
.L_x_16196:
        /* <DEDUP_REMOVED lines=10> */
.L_x_16053:
        /* <DEDUP_REMOVED lines=10> */
[----:B------:R-:W-:-:S04]  /*1b360*/  LOP3.LUT R0, R0, 0xfffffffe, RZ, 0xc0, !PT ;  /* 0xfffffffe00007812 */ /* 0x000fc800078ec0ff */
[----:B------:R-:W-:-:S04]  /*1b370*/  IADD3 R0, R2, -R0, RZ ;  /* 0x8000000002007210 */ /* 0x000fc80007ffe0ff */
[----:B------:R-:W-:Y:S01]  /*1b380*/  SHF.L.U32 R0, R0, 0x1f, RZ ;  /* 0x0000001f00007819 */ /* 0x000fe200000006ff */
[----:B------:R-:W-:Y:S01]  /*1b390*/  NOP ;  /* 0x0000000000007918 */ /* 0x000fe20000000000 */
[----:B------:R1:W-:Y:S01]  /*1b3a0*/  SYNCS.ARRIVE.TRANS64.A1T0 RZ, [R17+URZ+0x13200], RZ ;  /* 0x013200ff11ff79a7 */ /* 0x0003e2000810003f */
[----:B------:R-:W-:Y:S01]  /*1b3b0*/  BSSY B0, `(.L_x_16054) ;  /* 0x0000003000007945 */ /* 0x000fe20003800000 */
[----:B------:R-:W2:Y:S03]  /*1b3c0*/  SYNCS.PHASECHK.TRANS64.TRYWAIT P0, [R17+URZ+0x13220], R0 ;  /* 0x01322000110075a7 */ /* 0x000ea6000800017f */
[----:B-12---:R-:W-:Y:S05]  /*1b3d0*/  @!P0 BRA `(.L_x_16055) ;  /* 0x0000005400888947 */ /* 0x006fea0003800000 */
.L_x_16197:
[----:B------:R-:W-:Y:S05]  /*1b3e0*/  BSYNC B0 ;  /* 0x0000000000007941 */ /* 0x000fea0003800000 */
.L_x_16054:
        /* <DEDUP_REMOVED lines=8> */
.L_x_16076:
        /* <DEDUP_REMOVED lines=37> */
[----:B------:R-:W-:-:S05]  /*1b6c0*/  IADD3 R8, -R2, RZ, RZ ;  /* 0x000000ff02087210 */ /* 0x000fca0007ffe1ff */
[----:B------:R-:W-:Y:S01]  /*1b6d0*/  IMAD R8, R0, R8, R6 ;  /* 0x0000000800087224 */ /* 0x000fe200078e0206 */
[----:B-1----:R-:W-:-:S05]  /*1b6e0*/  @P0 SHF.R.U32.HI R5, RZ, R4, R7 ;  /* 0x00000004ff050219 */ /* 0x002fca0000011607 */
        /* <DEDUP_REMOVED lines=20> */
[----:B------:R-:W-:Y:S02]  /*1b830*/  ISETP.NE.AND P0, PT, R3, 0x2, PT ;  /* 0x000000020300780c */ /* 0x000fe40003f05270 */
[----:B------:R-:W-:Y:S02]  /*1b840*/  ISETP.GT.AND P1, PT, R2, R14, PT ;  /* 0x0000000e0200720c */ /* 0x000fe40003f24270 */
[----:B------:R-:W-:-:S02]  /*1b850*/  SEL R2, RZ, 0x1, P0 ;  /* 0x00000001ff027807 */ /* 0x000fc40000000000 */
[----:B------:R-:W-:Y:S02]  /*1b860*/  IADD3 R13, R13, -0x1, RZ ;  /* 0xffffffff0d0d7810 */ /* 0x000fe40007ffe0ff */
[----:B------:R-:W-:Y:S02]  /*1b870*/  LOP3.LUT R2, R21, R2, RZ, 0x3c, !PT ;  /* 0x0000000215027212 */ /* 0x000fe400078e3cff */
[----:B------:R-:W-:Y:S01]  /*1b880*/  SEL R3, R3, RZ, P0 ;  /* 0x000000ff03037207 */ /* 0x000fe20000000000 */
        /* <DEDUP_REMOVED lines=8> */
.L_x_16057:
[----:B------:R-:W-:Y:S01]  /*1b910*/  IMAD R6, R3, 0x8, R17 ;  /* 0x0000000803067824 */ /* 0x000fe200078e0211 */
[----:B0-----:R-:W-:Y:S01]  /*1b920*/  SHF.L.U32 R2, R2, 0x1f, RZ ;  /* 0x0000001f02027819 */ /* 0x001fe200000006ff */
[----:B------:R-:W-:Y:S01]  /*1b930*/  BSSY B0, `(.L_x_16058) ;  /* 0x0000005000007945 */ /* 0x000fe20003800000 */
[----:B------:R-:W-:Y:S02]  /*1b940*/  SHF.R.S32.HI R25, RZ, 0x1f, R8 ;  /* 0x0000001fff197819 */ /* 0x000fe40000011408 */
[----:B------:R-:W0:Y:S01]  /*1b950*/  SYNCS.PHASECHK.TRANS64.TRYWAIT P0, [R6+URZ+0x13280], R2 ;  /* 0x01328002060075a7 */ /* 0x000e22000800017f */
[----:B------:R1:W-:Y:S02]  /*1b960*/  STL [R1+0x4], R2 ;  /* 0x0000040201007387 */ /* 0x0003e40000100800 */
[----:B01----:R-:W-:Y:S05]  /*1b970*/  @!P0 BRA `(.L_x_16059) ;  /* 0x0000005000348947 */ /* 0x003fea0003800000 */
.L_x_16198:
[----:B------:R-:W-:Y:S05]  /*1b980*/  BSYNC B0 ;  /* 0x0000000000007941 */ /* 0x000fea0003800000 */
.L_x_16058:
        /* <DEDUP_REMOVED lines=45> */
[----:B0-----:R-:W-:-:S03]  /*1bc60*/  SHF.L.U32 R11, R3, 0x4, RZ ;  /* 0x00000004030b7819 */ /* 0x001fc600000006ff */
[----:B------:R-:W0:Y:S01]  /*1bc70*/  SHFL.IDX PT, R3, R5, RZ, 0x1c1f ;  /* 0x001c1fff05037589 */ /* 0x000e2200000e0000 */
        /* <DEDUP_REMOVED lines=20> */
.L_x_16210:
        /* <DEDUP_REMOVED lines=11> */
.L_x_16061:
        /* <DEDUP_REMOVED lines=11> */
.L_x_16062:
[----:B------:R1:W-:Y:S01]  /*1bf20*/  SYNCS.ARRIVE.TRANS64.A1T0 RZ, [R6+URZ+0x13270], RZ ;  /* 0x013270ff06ff79a7 */ /* 0x0003e2000810003f */
[----:B------:R-:W-:Y:S05]  /*1bf30*/  @!P3 BRA `(.L_x_16063) ;  /* 0x000000000004b947 */ /* 0x000fea0003800000 */
[----:B------:R-:W-:Y:S01]  /*1bf40*/  BPT.TRAP 0x1 ;  /* 0x000000040000795c */ /* 0x000fe20000300000 */
.L_x_16063:
[----:B------:R-:W2:Y:S01]  /*1bf50*/  LDL R2, [R1+0x4] ;  /* 0x0000040001027983 */ /* 0x000ea20000100800 */
[----:B------:R-:W-:Y:S01]  /*1bf60*/  BSSY B0, `(.L_x_16064) ;  /* 0x0000003000007945 */ /* 0x000fe20003800000 */
[----:B--2---:R-:W2:Y:S03]  /*1bf70*/  SYNCS.PHASECHK.TRANS64.TRYWAIT P0, [R6+URZ+0x13240], R2 ;  /* 0x01324002060075a7 */ /* 0x004ea6000800017f */
[----:B--2---:R-:W-:Y:S05]  /*1bf80*/  @!P0 BRA `(.L_x_16065) ;  /* 0x0000005000648947 */ /* 0x004fea0003800000 */
.L_x_16211:
[----:B------:R-:W-:Y:S05]  /*1bf90*/  BSYNC B0 ;  /* 0x0000000000007941 */ /* 0x000fea0003800000 */
.L_x_16064:
[----:B------:R-:W3:Y:S01]  /*1bfa0*/  LDL.LU R5, [R1] ;  /* 0x0000000001057983 */ /* 0x000ee20000300800 */
[----:B------:R-:W-:Y:S01]  /*1bfb0*/  ULDC.64 UR4, c[0x0][0x300] ;  /* 0x0000c00000047ab9 */ /* 0x000fe20000000a00 */
[----:B------:R-:W-:Y:S01]  /*1bfc0*/  ULDC.64 UR6, c[0x0][0x310] ;  /* 0x0000c40000067ab9 */ /* 0x000fe20000000a00 */
[----:B------:R-:W-:Y:S01]  /*1bfd0*/  IMAD R4, R25, UR4, RZ ;  /* 0x0000000419047c24 */ /* 0x000fe2000f8e02ff */
[----:B------:R-:W4:Y:S01]  /*1bfe0*/  S2R R11, SR_TID.X ;  /* 0x00000000000b7919 */ /* 0x000f220000002100 */
[----:B--2---:R-:W-:-:S04]  /*1bff0*/  IMAD.WIDE.U32 R2, R8, UR4, RZ ;  /* 0x0000000408027c25 */ /* 0x004fc8000f8e00ff */
[----:B------:R-:W-:Y:S02]  /*1c000*/  IMAD R4, R8, UR5, R4 ;  /* 0x0000000508047c24 */ /* 0x000fe4000f8e0204 */
[----:B------:R-:W-:-:S03]  /*1c010*/  IMAD R8, R26, UR4, RZ ;  /* 0x000000041a087c24 */ /* 0x000fc6000f8e02ff */
[----:B------:R-:W-:Y:S01]  /*1c020*/  IADD3 R3, R3, R4, RZ ;  /* 0x0000000403037210 */ /* 0x000fe20007ffe0ff */
[----:B------:R-:W-:Y:S02]  /*1c030*/  IMAD R8, R0, UR5, R8 ;  /* 0x0000000500087c24 */ /* 0x000fe4000f8e0208 */
[----:B------:R-:W-:-:S04]  /*1c040*/  IMAD.WIDE.U32 R2, R10, UR6, R2 ;  /* 0x000000060a027c25 */ /* 0x000fc8000f8e0002 */
[----:B----4-:R-:W-:Y:S02]  /*1c050*/  IMAD.SHL.U32 R18, R11, 0x10, RZ ;  /* 0x000000100b127824 */ /* 0x010fe400078e00ff */
[----:B------:R-:W2:Y:S03]  /*1c060*/  LDC R11, c[0x0][0x2f4] ;  /* 0x0000bd00ff0b7b82 */ /* 0x000ea60000000800 */
[----:B------:R-:W-:-:S04]  /*1c070*/  LOP3.LUT R18, R18, 0x30, RZ, 0xc0, !PT ;  /* 0x0000003012127812 */ /* 0x000fc800078ec0ff */
[----:B--2---:R-:W-:Y:S01]  /*1c080*/  ISETP.GE.AND P2, PT, R18, R11, PT ;  /* 0x0000000b1200720c */ /* 0x004fe20003f46270 */
[----:B---3--:R-:W-:-:S04]  /*1c090*/  IMAD R4, R5, UR6, RZ ;  /* 0x0000000605047c24 */ /* 0x008fc8000f8e02ff */
        /* <DEDUP_REMOVED lines=34> */
[----:B--2---:R-:W-:-:S04]  /*1c2c0*/  IADD3 R2, P0, R18, R2, RZ ;  /* 0x0000000212027210 */ /* 0x004fc80007f1e0ff */
[----:B---3--:R-:W-:-:S05]  /*1c2d0*/  IADD3.X R3, RZ, R3, RZ, P0, !PT ;  /* 0x00000003ff037210 */ /* 0x008fca00007fe4ff */
[----:B------:R2:W-:Y:S04]  /*1c2e0*/  LDGSTS.E.BYPASS.LTC128B.128 [R7+0xf000], desc[UR40][R2.64], !P2 ;  /* 0x0f00000002077fae */ /* 0x0005e8000d101d68 */
[----:B--2---:R-:W2:Y:S02]  /*1c2f0*/  SHFL.IDX PT, R2, R0, 0x3, 0x1c1f ;  /* 0x007c1f0000027f89 */ /* 0x004ea400000e0000 */
[----:B--2---:R-:W-:-:S05]  /*1c300*/  IADD3 R2, P0, R18, R2, RZ ;  /* 0x0000000212027210 */ /* 0x004fca0007f1e0ff */
[----:B------:R-:W-:-:S05]  /*1c310*/  IMAD.X R3, RZ, RZ, R8, P0 ;  /* 0x000000ffff037224 */ /* 0x000fca00000e0608 */
[----:B------:R2:W-:Y:S04]  /*1c320*/  LDGSTS.E.BYPASS.LTC128B.128 [R7+0xf800], desc[UR40][R2.64], !P2 ;  /* 0x0f80000002077fae */ /* 0x0005e8000d101d68 */
[----:B--2---:R2:W3:Y:S02]  /*1c330*/  SHFL.IDX PT, R2, R5, RZ, 0x1c1f ;  /* 0x001c1fff05027589 */ /* 0x0044e400000e0000 */
.L_x_16223:
        /* <DEDUP_REMOVED lines=8> */
.L_x_16067:
        /* <DEDUP_REMOVED lines=11> */
.L_x_16068:
[----:B------:R-:W4:Y:S01]  /*1c470*/  LDL R0, [R1+0x58] ;  /* 0x0000580001007983 */ /* 0x000f220000100800 */
[----:B------:R0:W-:Y:S01]  /*1c480*/  SYNCS.ARRIVE.TRANS64.A1T0 RZ, [R6+URZ+0x13230], RZ ;  /* 0x013230ff06ff79a7 */ /* 0x0001e2000810003f */
[----:B----4-:R-:W-:-:S13]  /*1c490*/  ISETP.NE.AND P0, PT, R0, 0x3, PT ;  /* 0x000000030000780c */ /* 0x010fda0003f05270 */
[----:B0-----:R-:W-:Y:S05]  /*1c4a0*/  @!P0 BRA `(.L_x_16069) ;  /* 0x0000000000048947 */ /* 0x001fea0003800000 */
[----:B------:R-:W-:Y:S01]  /*1c4b0*/  BPT.TRAP 0x1 ;  /* 0x000000040000795c */ /* 0x000fe20000300000 */
.L_x_16069:
[----:B------:R-:W-:Y:S01]  /*1c4c0*/  LOP3.LUT R0, R21, 0x1, RZ, 0x3c, !PT ;  /* 0x0000000115007812 */ /* 0x000fe200078e3cff */
[----:B---3--:R-:W-:Y:S01]  /*1c4d0*/  IMAD R2, R20, 0x8, R17 ;  /* 0x0000000814027824 */ /* 0x008fe200078e0211 */
[----:B------:R-:W-:Y:S02]  /*1c4e0*/  BSSY B0, `(.L_x_16070) ;  /* 0x0000004000007945 */ /* 0x000fe40003800000 */
[----:B------:R-:W-:-:S04]  /*1c4f0*/  SHF.L.U32 R0, R0, 0x1f, RZ ;  /* 0x0000001f00007819 */ /* 0x000fc800000006ff */
[----:B------:R-:W0:Y:S02]  /*1c500*/  SYNCS.PHASECHK.TRANS64.TRYWAIT P2, [R2+URZ+0x13270], R0 ;  /* 0x01327000020075a7 */ /* 0x000e24000804017f */
[----:B0-----:R-:W-:Y:S05]  /*1c510*/  @!P2 BRA `(.L_x_16071) ;  /* 0x000000500074a947 */ /* 0x001fea0003800000 */
.L_x_16224:
[----:B------:R-:W-:Y:S05]  /*1c520*/  BSYNC B0 ;  /* 0x0000000000007941 */ /* 0x000fea0003800000 */
.L_x_16070:
[----:B------:R-:W3:Y:S02]  /*1c530*/  LDL R3, [R1+0x74] ;  /* 0x0000740001037983 */ /* 0x000ee40000100800 */
[----:B---3--:R-:W-:-:S13]  /*1c540*/  ISETP.NE.AND P2, PT, R3, 0x3, PT ;  /* 0x000000030300780c */ /* 0x008fda0003f45270 */
[----:B------:R-:W-:Y:S05]  /*1c550*/  @!P2 BRA `(.L_x_16072) ;  /* 0x000000000004a947 */ /* 0x000fea0003800000 */
[----:B------:R-:W-:Y:S01]  /*1c560*/  BPT.TRAP 0x1 ;  /* 0x000000040000795c */ /* 0x000fe20000300000 */
.L_x_16072:
[----:B------:R-:W-:Y:S01]  /*1c570*/  SHF.L.U32 R3, R21, 0x1f, RZ ;  /* 0x0000001f15037819 */ /* 0x000fe200000006ff */
[----:B0-----:R-:W-:-:S03]  /*1c580*/  IMAD R0, R20, 0x2800, RZ ;  /* 0x0000280014007824 */ /* 0x001fc600078e02ff */
[----:B------:R-:W0:Y:S02]  /*1c590*/  SYNCS.PHASECHK.TRANS64.TRYWAIT P2, [R2+URZ+0x13260], R3 ;  /* 0x01326003020075a7 */ /* 0x000e24000804017f */
[----:B0-----:R-:W-:Y:S05]  /*1c5a0*/  @!P2 BRA `(.L_x_16073) ;  /* 0x000000500064a947 */ /* 0x001fea0003800000 */
.L_x_16225:
        /* <DEDUP_REMOVED lines=48> */
[----:B------:R-:W-:Y:S02]  /*1c8b0*/  LOP3.LUT R0, R0, R23, RZ, 0xfc, !PT ;  /* 0x0000001700007212 */ /* 0x000fe400078efcff */
[----:B------:R-:W-:-:S03]  /*1c8c0*/  IADD3 R3, R17, R3, RZ ;  /* 0x0000000311037210 */ /* 0x000fc60007ffe0ff */
[----:B------:R-:W-:Y:S02]  /*1c8d0*/  IMAD.IADD R0, R22, 0x1, R0 ;  /* 0x0000000116007824 */ /* 0x000fe400078e0200 */
        /* <DEDUP_REMOVED lines=14> */
.L_x_16074:
[----:B-1----:R1:W-:Y:S01]  /*1c9c0*/  SYNCS.ARRIVE.TRANS64.A1T0 RZ, [R2+URZ+0x13250], RZ ;  /* 0x013250ff02ff79a7 */ /* 0x0023e2000810003f */
[----:B------:R-:W-:Y:S06]  /*1c9d0*/  BAR.SYNC.DEFER_BLOCKING 0x2, 0x80 ;  /* 0x0082000000007b1d */ /* 0x000fec0000010000 */
[----:B------:R-:W-:Y:S05]  /*1c9e0*/  @!P0 BRA `(.L_x_16075) ;  /* 0x0000000000048947 */ /* 0x000fea0003800000 */
[----:B------:R-:W-:Y:S01]  /*1c9f0*/  BPT.TRAP 0x1 ;  /* 0x000000040000795c */ /* 0x000fe20000300000 */
.L_x_16075:
[----:B0-----:R-:W2:Y:S01]  /*1ca00*/  LDL R0, [R1+0x34] ;  /* 0x0000340001007983 */ /* 0x001ea20000100800 */
[----:B-1----:R-:W-:-:S03]  /*1ca10*/  VIADD R2, R2, 0x13280 ;  /* 0x0001328002027836 */ /* 0x002fc60000000000 */
[----:B------:R3:W5:Y:S04]  /*1ca20*/  LDL R20, [R1+0x8] ;  /* 0x0000080001147983 */ /* 0x0007680000100800 */
[----:B------:R3:W5:Y:S01]  /*1ca30*/  LDL R21, [R1+0x18] ;  /* 0x0000180001157983 */ /* 0x0007620000100800 */
[----:B--2---:R-:W-:-:S04]  /*1ca40*/  PRMT R2, R0, 0x654, R2 ;  /* 0x0000065400027816 */ /* 0x004fc80000000002 */
[----:B------:R3:W-:Y:S01]  /*1ca50*/  SYNCS.ARRIVE.TRANS64.RED.A1T0 RZ, [R2+URZ], RZ ;  /* 0x000000ff02ff79a7 */ /* 0x0007e2000810043f */
[----:B------:R-:W-:Y:S05]  /*1ca60*/  @P1 BRA `(.L_x_16076) ;  /* 0xffffffe800801947 */ /* 0x000fea000383ffff */
.L_x_16056:
        /* <DEDUP_REMOVED lines=19> */
.L_x_16078:
[----:B------:R-:W-:Y:S05]  /*1cba0*/  BSYNC B0 ;  /* 0x0000000000007941 */ /* 0x000fea0003800000 */
.L_x_16077:
[----:B------:R-:W-:Y:S05]  /*1cbb0*/  @!P0 BRA `(.L_x_16079) ;  /* 0x0000000000048947 */ /* 0x000fea0003800000 */
[----:B------:R-:W-:Y:S01]  /*1cbc0*/  BPT.TRAP 0x1 ;  /* 0x000000040000795c */ /* 0x000fe20000300000 */
.L_x_16079:
        /* <DEDUP_REMOVED lines=8> */
.L_x_16226:
[----:B------:R-:W-:Y:S05]  /*1cc50*/  BSYNC B0 ;  /* 0x0000000000007941 */ /* 0x000fea0003800000 */
.L_x_16080:
[----:B------:R-:W2:Y:S02]  /*1cc60*/  LDL R2, [R1+0x74] ;  /* 0x0000740001027983 */ /* 0x000ea40000100800 */
[----:B--2---:R-:W-:-:S13]  /*1cc70*/  ISETP.NE.AND P1, PT, R2, 0x3, PT ;  /* 0x000000030200780c */ /* 0x004fda0003f25270 */
[----:B------:R-:W-:Y:S05]  /*1cc80*/  @!P1 BRA `(.L_x_16082) ;  /* 0x0000000000049947 */ /* 0x000fea0003800000 */
[----:B------:R-:W-:Y:S01]  /*1cc90*/  BPT.TRAP 0x1 ;  /* 0x000000040000795c */ /* 0x000fe20000300000 */
.L_x_16082:
[----:B------:R-:W1:Y:S02]  /*1cca0*/  LDL R2, [R1+0x18] ;  /* 0x0000180001027983 */ /* 0x000e640000100800 */
[----:B-1----:R-:W-:-:S04]  /*1ccb0*/  SHF.L.U32 R3, R2, 0x1f, RZ ;  /* 0x0000001f02037819 */ /* 0x002fc800000006ff */
[----:B------:R-:W1:Y:S02]  /*1ccc0*/  SYNCS.PHASECHK.TRANS64.TRYWAIT P1, [R0+URZ+0x13260], R3 ;  /* 0x01326003000075a7 */ /* 0x000e64000802017f */
[----:B-1----:R-:W-:Y:S05]  /*1ccd0*/  @!P1 BRA `(.L_x_16083) ;  /* 0x0000004800c09947 */ /* 0x002fea0003800000 */
.L_x_16227:
        /* <DEDUP_REMOVED lines=18> */
[----:B------:R-:W-:-:S04]  /*1ce00*/  LOP3.LUT R3, R3, R23, RZ, 0xfc, !PT ;  /* 0x0000001703037212 */ /* 0x000fc800078efcff */
[----:B------:R-:W-:Y:S02]  /*1ce10*/  IADD3 R3, R22, R3, RZ ;  /* 0x0000000316037210 */ /* 0x000fe40007ffe0ff */
        /* <DEDUP_REMOVED lines=27> */
[----:B------:R-:W-:Y:S02]  /*1cfd0*/  PRMT R11, R6, 0x7531, R7 ;  /* 0x00007531060b7816 */ /* 0x000fe40000000007 */
[----:B------:R-:W-:-:S02]  /*1cfe0*/  LOP3.LUT R5, R2, R23, RZ, 0xfc, !PT ;  /* 0x0000001702057212 */ /* 0x000fc400078efcff */
[----:B------:R-:W-:Y:S01]  /*1cff0*/  IADD3 R4, R17, R4, RZ ;  /* 0x0000000411047210 */ /* 0x000fe20007ffe0ff */
[----:B------:R-:W-:Y:S02]  /*1d000*/  STSM.16.M88.4 [R3], R8 ;  /* 0x0000000803007844 */ /* 0x000fe40000000200 */
[----:B------:R-:W-:-:S03]  /*1d010*/  IMAD.IADD R22, R22, 0x1, R5 ;  /* 0x0000000116167824 */ /* 0x000fc600078e0205 */
[----:B------:R-:W0:Y:S01]  /*1d020*/  LDSM.16.MT88.4 R4, [R4+0x6000] ;  /* 0x006000000404783b */ /* 0x000e220000004200 */
[----:B---3--:R-:W-:Y:S02]  /*1d030*/  ISETP.NE.AND P1, PT, R13, 0x3, PT ;  /* 0x000000030d00780c */ /* 0x008fe40003f25270 */
        /* <DEDUP_REMOVED lines=13> */
.L_x_16084:
[----:B-1----:R1:W-:Y:S01]  /*1d110*/  SYNCS.ARRIVE.TRANS64.A1T0 RZ, [R0+URZ+0x13250], RZ ;  /* 0x013250ff00ff79a7 */ /* 0x0023e2000810003f */
[----:B------:R-:W-:Y:S06]  /*1d120*/  BAR.SYNC.DEFER_BLOCKING 0x2, 0x80 ;  /* 0x0082000000007b1d */ /* 0x000fec0000010000 */
[----:B------:R-:W-:Y:S05]  /*1d130*/  @!P0 BRA `(.L_x_16085) ;  /* 0x0000000000048947 */ /* 0x000fea0003800000 */
[----:B------:R-:W-:Y:S01]  /*1d140*/  BPT.TRAP 0x1 ;  /* 0x000000040000795c */ /* 0x000fe20000300000 */
.L_x_16085:
        /* <DEDUP_REMOVED lines=12> */
.L_x_16026:
        /* <DEDUP_REMOVED lines=13> */
.L_x_16086:
        /* <DEDUP_REMOVED lines=11> */
[----:B------:R1:W3:Y:S02]  /*1d390*/  @!P1 LDG.E R7, desc[UR40][R2.64] ;  /* 0x0000002802079981 */ /* 0x0002e4000c1e1900 */
[----:B-1----:R-:W-:-:S06]  /*1d3a0*/  @!P1 IMAD.WIDE R2, R0, 0x4, R4 ;  /* 0x0000000400029825 */ /* 0x002fcc00078e0204 */
[----:B------:R-:W4:Y:S01]  /*1d3b0*/  @!P1 LDG.E R2, desc[UR40][R2.64] ;  /* 0x0000002802029981 */ /* 0x000f22000c1e1900 */
[----:B------:R-:W-:Y:S01]  /*1d3c0*/  IMAD.MOV.U32 R25, RZ, RZ, RZ ;  /* 0x000000ffff197224 */ /* 0x000fe200078e00ff */
[----:B------:R-:W-:Y:S02]  /*1d3d0*/  MOV R5, RZ ;  /* 0x000000ff00057202 */ /* 0x000fe40000000f00 */
[C---:B------:R-:W-:Y:S01]  /*1d3e0*/  ISETP.GE.U32.AND P2, PT, R9.reuse, 0x2, PT ;  /* 0x000000020900780c */ /* 0x040fe20003f46070 */
[----:B------:R-:W-:Y:S01]  /*1d3f0*/  SHFL.IDX PT, R0, R24, RZ, 0x1f ;  /* 0x00001fff18007589 */ /* 0x000fe200000e0000 */
[C---:B------:R-:W-:Y:S02]  /*1d400*/  ISETP.GE.U32.AND P3, PT, R9.reuse, 0x4, PT ;  /* 0x000000040900780c */ /* 0x040fe40003f66070 */
[C---:B------:R-:W-:Y:S01]  /*1d410*/  ISETP.GE.U32.AND P4, PT, R9.reuse, 0x8, PT ;  /* 0x000000080900780c */ /* 0x040fe20003f86070 */
[----:B--2---:R0:W-:Y:S01]  /*1d420*/  SHFL.IDX PT, R6, R24, 0x1, 0x1f ;  /* 0x00201f0018067f89 */ /* 0x0041e200000e0000 */
[----:B------:R-:W-:Y:S01]  /*1d430*/  ISETP.GE.U32.AND P5, PT, R9, 0x10, PT ;  /* 0x000000100900780c */ /* 0x000fe20003fa6070 */
[----:B0-----:R-:W-:-:S02]  /*1d440*/  IMAD.MOV.U32 R24, RZ, RZ, RZ ;  /* 0x000000ffff187224 */ /* 0x001fc400078e00ff */
[----:B---3--:R-:W-:Y:S02]  /*1d450*/  @!P1 IMAD.MOV.U32 R25, RZ, RZ, R7 ;  /* 0x000000ffff199224 */ /* 0x008fe400078e0007 */
        /* <DEDUP_REMOVED lines=19> */
.L_x_16237:
[----:B------:R-:W-:Y:S02]  /*1d590*/  ULDC UR4, c[0x0][0xc38] ;  /* 0x00030e0000047ab9 */ /* 0x000fe40000000800 */
[----:B------:R-:W-:-:S05]  /*1d5a0*/  MOV R7, UR4 ;  /* 0x0000000400077c02 */ /* 0x000fca0008000f00 */
[----:B-1----:R-:W-:-:S04]  /*1d5b0*/  IMAD R3, R3, R7, RZ ;  /* 0x0000000703037224 */ /* 0x002fc800078e02ff */
[----:B------:R-:W-:-:S05]  /*1d5c0*/  IMAD.IADD R4, R6, 0x1, R3 ;  /* 0x0000000106047824 */ /* 0x000fca00078e0203 */
[----:B------:R-:W-:-:S13]  /*1d5d0*/  ISETP.GT.AND P6, PT, R4, R0, PT ;  /* 0x000000000400720c */ /* 0x000fda0003fc4270 */
[----:B------:R-:W-:Y:S05]  /*1d5e0*/  @P6 BRA `(.L_x_16089) ;  /* 0x0000000000a46947 */ /* 0x000fea0003800000 */
.L_x_16092:
        /* <DEDUP_REMOVED lines=35> */
.L_x_16245:
[----:B------:R-:W-:Y:S02]  /*1d820*/  ULDC UR4, c[0x0][0xc38] ;  /* 0x00030e0000047ab9 */ /* 0x000fe40000000800 */
[----:B------:R-:W-:-:S04]  /*1d830*/  IMAD.U32 R7, RZ, RZ, UR4 ;  /* 0x00000004ff077e24 */ /* 0x000fc8000f8e00ff */
[----:B-1----:R-:W-:-:S04]  /*1d840*/  IMAD R3, R3, R7, RZ ;  /* 0x0000000703037224 */ /* 0x002fc800078e02ff */
[----:B------:R-:W-:-:S05]  /*1d850*/  IMAD.IADD R4, R3, 0x1, R4 ;  /* 0x0000000103047824 */ /* 0x000fca00078e0204 */
[----:B------:R-:W-:-:S13]  /*1d860*/  ISETP.GT.AND P6, PT, R4, R0, PT ;  /* 0x000000000400720c */ /* 0x000fda0003fc4270 */
[----:B------:R-:W-:Y:S05]  /*1d870*/  @!P6 BRA `(.L_x_16092) ;  /* 0xfffffffc005ce947 */ /* 0x000fea000383ffff */
.L_x_16089:
        /* <DEDUP_REMOVED lines=10> */
.L_x_16250:
[----:B------:R-:W-:-:S13]  /*1d920*/  ISETP.NE.AND P0, PT, R3, RZ, PT ;  /* 0x000000ff0300720c */ /* 0x000fda0003f05270 */
[----:B------:R-:W-:Y:S05]  /*1d930*/  @!P0 BRA `(.L_x_16094) ;  /* 0x0000000000108947 */ /* 0x000fea0003800000 */
[----:B------:R-:W-:Y:S01]  /*1d940*/  UMOV UR4, 0xffffffff ;  /* 0xffffffff00047882 */ /* 0x000fe20000000000 */
[----:B-1----:R-:W-:Y:S02]  /*1d950*/  VIADD R6, R6, 0xffffffff ;  /* 0xffffffff06067836 */ /* 0x002fe40000000000 */
[----:B------:R-:W-:Y:S05]  /*1d960*/  BRA.DIV UR4, `(.L_x_16095) ;  /* 0x0000004a043c7947 */ /* 0x000fea000b800000 */
[----:B------:R4:W1:Y:S02]  /*1d970*/  SHFL.IDX PT, R24, R2, R6, 0x1f ;  /* 0x00001f0602187589 */ /* 0x00086400000e0000 */
.L_x_16094:
[----:B---3--:R-:W-:Y:S01]  /*1d980*/  ISETP.NE.AND P0, PT, R5, 0x1, PT ;  /* 0x000000010500780c */ /* 0x008fe20003f05270 */
[----:B-1----:R-:W-:-:S05]  /*1d990*/  IMAD R24, R24, R7, R4 ;  /* 0x0000000718187224 */ /* 0x002fca00078e0204 */
[----:B------:R-:W-:-:S07]  /*1d9a0*/  IADD3 R0, R0, -R24, RZ ;  /* 0x8000001800007210 */ /* 0x000fce0007ffe0ff */
        /* <DEDUP_REMOVED lines=57> */
.L_x_16096:
        /* <DEDUP_REMOVED lines=28> */
[----:B------:R-:W-:Y:S01]  /*1df00*/  IMAD R6, R5, R2, RZ ;  /* 0x0000000205067224 */ /* 0x000fe200078e02ff */
[----:B------:R-:W-:-:S03]  /*1df10*/  IADD3 R2, -R2, RZ, RZ ;  /* 0x000000ff02027210 */ /* 0x000fc60007ffe1ff */
        /* <DEDUP_REMOVED lines=27> */
[----:B------:R-:W-:Y:S02]  /*1e0d0*/  @!P1 LOP3.LUT R2, RZ, R5, RZ, 0x33, !PT ;  /* 0x00000005ff029212 */ /* 0x000fe400078e33ff */
[----:B------:R-:W-:-:S03]  /*1e0e0*/  IADD3 R5, -R5, RZ, RZ ;  /* 0x000000ff05057210 */ /* 0x000fc60007ffe1ff */
[----:B------:R-:W-:Y:S02]  /*1e0f0*/  IMAD.MOV.U32 R0, RZ, RZ, R2 ;  /* 0x000000ffff007224 */ /* 0x000fe400078e0002 */
[----:B------:R-:W-:-:S07]  /*1e100*/  IMAD R26, R2, R5, R3 ;  /* 0x00000005021a7224 */ /* 0x000fce00078e0203 */
.L_x_16097:
[----:B------:R-:W-:-:S05]  /*1e110*/  LOP3.LUT R0, RZ, R0, RZ, 0x33, !PT ;  /* 0x00000000ff007212 */ /* 0x000fca00078e33ff */
[----:B------:R-:W-:Y:S01]  /*1e120*/  IMAD.IADD R25, R25, 0x1, R0 ;  /* 0x0000000119197824 */ /* 0x000fe200078e0200 */
[----:B------:R-:W-:Y:S06]  /*1e130*/  BRA `(.L_x_16098) ;  /* 0x00000000001c7947 */ /* 0x000fec0003800000 */
.L_x_16090:
[----:B------:R-:W-:Y:S01]  /*1e140*/  UMOV UR4, URZ ;  /* 0x0000003f00047c82 */ /* 0x000fe20008000000 */
[----:B------:R-:W-:Y:S01]  /*1e150*/  UMOV UR5, URZ ;  /* 0x0000003f00057c82 */ /* 0x000fe20008000000 */
[----:B------:R-:W-:Y:S01]  /*1e160*/  ULDC UR6, c[0x0][0xc3c] ;  /* 0x00030f0000067ab9 */ /* 0x000fe20000000800 */
[----:B------:R-:W-:Y:S02]  /*1e170*/  IMAD.MOV.U32 R24, RZ, RZ, R0 ;  /* 0x000000ffff187224 */ /* 0x000fe400078e0000 */
[----:B------:R-:W-:Y:S02]  /*1e180*/  IMAD.U32 R25, RZ, RZ, UR4 ;  /* 0x00000004ff197e24 */ /* 0x000fe4000f8e00ff */
[----:B------:R-:W-:Y:S02]  /*1e190*/  IMAD.U32 R26, RZ, RZ, UR5 ;  /* 0x00000005ff1a7e24 */ /* 0x000fe4000f8e00ff */
[----:B------:R-:W-:-:S07]  /*1e1a0*/  IMAD.U32 R27, RZ, RZ, UR6 ;  /* 0x00000006ff1b7e24 */ /* 0x000fce000f8e00ff */
.L_x_16098:
        /* <DEDUP_REMOVED lines=12> */
.L_x_16087:
[----:B------:R-:W-:Y:S02]  /*1e270*/  ULDC UR4, c[0x0][0xc3c] ;  /* 0x00030f0000047ab9 */ /* 0x000fe40000000800 */
[----:B---3--:R-:W-:-:S13]  /*1e280*/  ISETP.GE.AND P0, PT, R27, UR4, PT ;  /* 0x000000041b007c0c */ /* 0x008fda000bf06270 */
[----:B------:R-:W-:Y:S05]  /*1e290*/  @!P0 BRA `(.L_x_16099) ;  /* 0xffffff9000388947 */ /* 0x000fea000383ffff */
[----:B------:R-:W-:Y:S05]  /*1e2a0*/  BSYNC B7 ;  /* 0x0000000000077941 */ /* 0x000fea0003800000 */
.L_x_15985:
[----:B-1----:R-:W3:Y:S01]  /*1e2b0*/  LDL.LU R0, [R1+0x64] ;  /* 0x0000640001007983 */ /* 0x002ee20000300800 */
[----:B------:R-:W-:Y:S01]  /*1e2c0*/  BSSY B0, `(.L_x_16100) ;  /* 0x000000b000007945 */ /* 0x000fe20003800000 */
[----:B------:R-:W1:Y:S01]  /*1e2d0*/  S2R R5, SR_CgaCtaId ;  /* 0x0000000000057919 */ /* 0x000e620000008800 */
[----:B---3--:R-:W-:-:S05]  /*1e2e0*/  VIADD R0, R0, 0x1 ;  /* 0x0000000100007836 */ /* 0x008fca0000000000 */
[----:B0-----:R-:W-:-:S04]  /*1e2f0*/  LEA.HI R2, R0, R0, RZ, 0x1 ;  /* 0x0000000000027211 */ /* 0x001fc800078f08ff */
[----:B------:R-:W-:Y:S02]  /*1e300*/  LOP3.LUT R3, R2, 0xfffffffe, RZ, 0xc0, !PT ;  /* 0xfffffffe02037812 */ /* 0x000fe400078ec0ff */
[----:B------:R-:W-:Y:S02]  /*1e310*/  MOV R2, 0x400 ;  /* 0x0000040000027802 */ /* 0x000fe40000000f00 */
[----:B------:R-:W-:Y:S02]  /*1e320*/  IADD3 R0, R0, -R3, RZ ;  /* 0x8000000300007210 */ /* 0x000fe40007ffe0ff */
[----:B-1----:R-:W-:Y:S02]  /*1e330*/  LEA R5, R5, R2, 0x18 ;  /* 0x0000000205057211 */ /* 0x002fe400078ec0ff */
[----:B------:R-:W-:-:S04]  /*1e340*/  SHF.L.U32 R0, R0, 0x1f, RZ ;  /* 0x0000001f00007819 */ /* 0x000fc800000006ff */
[----:B------:R-:W0:Y:S02]  /*1e350*/  SYNCS.PHASECHK.TRANS64.TRYWAIT P0, [R5+URZ+0x13220], R0 ;  /* 0x01322000050075a7 */ /* 0x000e24000800017f */
[----:B0-----:R-:W-:Y:S05]  /*1e360*/  @!P0 BRA `(.L_x_16101) ;  /* 0x0000003c00e88947 */ /* 0x001fea0003800000 */
.L_x_16253:
[----:B------:R-:W-:Y:S05]  /*1e370*/  BSYNC B0 ;  /* 0x0000000000007941 */ /* 0x000fea0003800000 */
.L_x_16100:
[----:B------:R-:W-:-:S03]  /*1e380*/  UMOV UR4, 0xffffffff ;  /* 0xffffffff00047882 */ /* 0x000fc60000000000 */
[----:B------:R-:W-:Y:S05]  /*1e390*/  BRA.DIV UR4, `(.L_x_16102) ;  /* 0x0000003e04f07947 */ /* 0x000fea000b800000 */
[----:B0-----:R-:W0:Y:S02]  /*1e3a0*/  S2R R0, SR_TID.X ;  /* 0x0000000000007919 */ /* 0x001e240000002100 */
[----:B0-----:R-:W-:-:S04]  /*1e3b0*/  SHF.R.U32.HI R0, RZ, 0x5, R0 ;  /* 0x00000005ff007819 */ /* 0x001fc80000011600 */
[----:B------:R-:W-:-:S05]  /*1e3c0*/  LOP3.LUT R0, R0, 0x3, RZ, 0xc0, !PT ;  /* 0x0000000300007812 */ /* 0x000fca00078ec0ff */
[----:B------:R0:W1:Y:S02]  /*1e3d0*/  SHFL.IDX PT, R14, R0, RZ, 0x1f ;  /* 0x00001fff000e7589 */ /* 0x00006400000e0000 */
.L_x_16256:
[----:B-1----:R-:W-:-:S13]  /*1e3e0*/  ISETP.NE.AND P0, PT, R14, RZ, PT ;  /* 0x000000ff0e00720c */ /* 0x002fda0003f05270 */
[----:B------:R-:W-:Y:S05]  /*1e3f0*/  @P0 BRA `(.L_x_15852) ;  /* 0x0000000000b40947 */ /* 0x000fea0003800000 */
[----:B------:R-:W-:-:S03]  /*1e400*/  UMOV UR4, 0xffffffff ;  /* 0xffffffff00047882 */ /* 0x000fc60000000000 */
[----:B------:R-:W-:Y:S05]  /*1e410*/  BRA.DIV UR4, `(.L_x_16103) ;  /* 0x0000004204047947 */ /* 0x000fea000b800000 */
[----:B------:R-:W-:-:S13]  /*1e420*/  ELECT P6, URZ, PT ;  /* 0x00000000003f782f */ /* 0x000fda00038c0000 */
.L_x_16259:
[----:B------:R-:W-:Y:S05]  /*1e430*/  @!P6 BRA `(.L_x_15852) ;  /* 0x0000000000a4e947 */ /* 0x000fea0003800000 */
[----:B0-----:R-:W3:Y:S02]  /*1e440*/  LDL.LU R0, [R1+0x38] ;  /* 0x0000380001007983 */ /* 0x001ee40000300800 */
[----:B---3--:R-:W-:-:S04]  /*1e450*/  LOP3.LUT R0, R0, 0x2, RZ, 0xfc, !PT ;  /* 0x0000000200007812 */ /* 0x008fc800078efcff */
[----:B------:R-:W-:-:S13]  /*1e460*/  ISETP.NE.AND P0, PT, R0, 0x3, PT ;  /* 0x000000030000780c */ /* 0x000fda0003f05270 */
[----:B------:R-:W-:Y:S05]  /*1e470*/  @!P0 BRA `(.L_x_16104) ;  /* 0x0000000000048947 */ /* 0x000fea0003800000 */
[----:B------:R-:W-:Y:S01]  /*1e480*/  BPT.TRAP 0x1 ;  /* 0x000000040000795c */ /* 0x000fe20000300000 */
.L_x_16104:
[----:B------:R-:W3:Y:S04]  /*1e490*/  LDL R2, [R1+0x18] ;  /* 0x0000180001027983 */ /* 0x000ee80000100800 */
[----:B------:R-:W4:Y:S01]  /*1e4a0*/  LDL.LU R0, [R1+0x8] ;  /* 0x0000080001007983 */ /* 0x000f220000300800 */
[----:B---3--:R-:W-:Y:S01]  /*1e4b0*/  SHF.L.U32 R3, R2, 0x1f, RZ ;  /* 0x0000001f02037819 */ /* 0x008fe200000006ff */
[C---:B----4-:R-:W-:Y:S02]  /*1e4c0*/  IMAD R4, R0.reuse, 0x8, R5 ;  /* 0x0000000800047824 */ /* 0x050fe400078e0205 */
[----:B------:R-:W-:Y:S02]  /*1e4d0*/  VIADD R0, R0, 0x1 ;  /* 0x0000000100007836 */ /* 0x000fe40000000000 */
[----:B------:R-:W0:Y:S03]  /*1e4e0*/  SYNCS.PHASECHK.TRANS64.TRYWAIT P1, [R4+URZ+0x13240], R3 ;  /* 0x01324003040075a7 */ /* 0x000e26000802017f */
[----:B------:R-:W-:-:S04]  /*1e4f0*/  ISETP.NE.AND P2, PT, R0, 0x2, PT ;  /* 0x000000020000780c */ /* 0x000fc80003f45270 */
[----:B------:R-:W-:Y:S01]  /*1e500*/  SEL R2, RZ, 0x1, P2 ;  /* 0x00000001ff027807 */ /* 0x000fe20001000000 */
[----:B0-----:R-:W-:Y:S08]  /*1e510*/  @!P1 BRA `(.L_x_16105) ;  /* 0x0000003c00e49947 */ /* 0x001ff00003800000 */
.L_x_16260:
[----:B--2---:R-:W2:Y:S01]  /*1e520*/  LDL.LU R6, [R1+0x18] ;  /* 0x0000180001067983 */ /* 0x004ea20000300800 */
[----:B------:R-:W-:Y:S02]  /*1e530*/  SEL R0, R0, RZ, P2 ;  /* 0x000000ff00007207 */ /* 0x000fe40001000000 */
[----:B--2---:R-:W-:Y:S01]  /*1e540*/  LOP3.LUT R2, R6, R2, RZ, 0x3c, !PT ;  /* 0x0000000206027212 */ /* 0x004fe200078e3cff */
[----:B------:R-:W-:Y:S06]  /*1e550*/  @!P0 BRA `(.L_x_16106) ;  /* 0x0000000000048947 */ /* 0x000fec0003800000 */
[----:B------:R-:W-:Y:S01]  /*1e560*/  BPT.TRAP 0x1 ;  /* 0x000000040000795c */ /* 0x000fe20000300000 */
.L_x_16106:
[----:B------:R-:W-:Y:S01]  /*1e570*/  IMAD R5, R0, 0x8, R5 ;  /* 0x0000000800057824 */ /* 0x000fe200078e0205 */
[----:B------:R-:W-:-:S04]  /*1e580*/  SHF.L.U32 R0, R2, 0x1f, RZ ;  /* 0x0000001f02007819 */ /* 0x000fc800000006ff */
[----:B------:R-:W1:Y:S02]  /*1e590*/  SYNCS.PHASECHK.TRANS64.TRYWAIT P1, [R5+URZ+0x13240], R0 ;  /* 0x01324000050075a7 */ /* 0x000e64000802017f */
[----:B-1----:R-:W-:Y:S05]  /*1e5a0*/  @!P1 BRA `(.L_x_16107) ;  /* 0x0000003c00d49947 */ /* 0x002fea0003800000 */
.L_x_16261:
[----:B------:R-:W-:Y:S05]  /*1e5b0*/  @!P0 BRA `(.L_x_16108) ;  /* 0x0000000000048947 */ /* 0x000fea0003800000 */
[----:B------:R-:W-:Y:S01]  /*1e5c0*/  BPT.TRAP 0x1 ;  /* 0x000000040000795c */ /* 0x000fe20000300000 */
.L_x_16108:
[----:B------:R-:W2:Y:S02]  /*1e5d0*/  SYNCS.PHASECHK.TRANS64.TRYWAIT P1, [R4+URZ+0x13260], R3 ;  /* 0x01326003040075a7 */ /* 0x000ea4000802017f */
[----:B--2---:R-:W-:Y:S05]  /*1e5e0*/  @!P1 BRA `(.L_x_16109) ;  /* 0x0000003c00d89947 */ /* 0x004fea0003800000 */
.L_x_16262:
[----:B------:R-:W-:Y:S05]  /*1e5f0*/  @!P0 BRA `(.L_x_16110) ;  /* 0x0000000000048947 */ /* 0x000fea0003800000 */
[----:B------:R-:W-:Y:S01]  /*1e600*/  BPT.TRAP 0x1 ;  /* 0x000000040000795c */ /* 0x000fe20000300000 */
.L_x_16110:
[----:B------:R-:W3:Y:S02]  /*1e610*/  SYNCS.PHASECHK.TRANS64.TRYWAIT P1, [R5+URZ+0x13260], R0 ;  /* 0x01326000050075a7 */ /* 0x000ee4000802017f */
[----:B---3--:R-:W-:Y:S05]  /*1e620*/  @!P1 BRA `(.L_x_16111) ;  /* 0x0000003c00dc9947 */ /* 0x008fea0003800000 */
.L_x_16263:
[----:B------:R-:W-:Y:S05]  /*1e630*/  @!P0 BRA `(.L_x_16112) ;  /* 0x0000000000048947 */ /* 0x000fea0003800000 */
[----:B------:R-:W-:Y:S01]  /*1e640*/  BPT.TRAP 0x1 ;  /* 0x000000040000795c */ /* 0x000fe20000300000 */
.L_x_16112:
[----:B------:R-:W4:Y:S02]  /*1e650*/  SYNCS.PHASECHK.TRANS64.TRYWAIT P1, [R4+URZ+0x13280], R3 ;  /* 0x01328003040075a7 */ /* 0x000f24000802017f */
[----:B----4-:R-:W-:Y:S05]  /*1e660*/  @!P1 BRA `(.L_x_16113) ;  /* 0x0000003c00e09947 */ /* 0x010fea0003800000 */
.L_x_16264:
[----:B------:R-:W-:Y:S05]  /*1e670*/  @!P0 BRA `(.L_x_16114) ;  /* 0x0000000000048947 */ /* 0x000fea0003800000 */
[----:B------:R-:W-:Y:S01]  /*1e680*/  BPT.TRAP 0x1 ;  /* 0x000000040000795c */ /* 0x000fe20000300000 */
.L_x_16114:
[----:B------:R0:W0:Y:S02]  /*1e690*/  SYNCS.PHASECHK.TRANS64.TRYWAIT P0, [R5+URZ+0x13280], R0 ;  /* 0x01328000050075a7 */ /* 0x000024000800017f */
[----:B0-----:R-:W-:Y:S05]  /*1e6a0*/  @!P0 NANOSLEEP.SYNCS 0x989680 ;  /* 0x009896800000895d */ /* 0x001fea0003900000 */
[----:B------:R-:W0:Y:S02]  /*1e6b0*/  @!P0 SYNCS.PHASECHK.TRANS64 P0, [R5+URZ+0x13280], R0 ;  /* 0x01328000050085a7 */ /* 0x000e24000800007f */
[----:B0-----:R-:W-:Y:S05]  /*1e6c0*/  @!P0 BRA `(.L_x_16114) ;  /* 0xfffffffc00f08947 */ /* 0x001fea000383ffff */
.L_x_15852:
[----:B------:R-:W-:Y:S05]  /*1e6d0*/  BSYNC B8 ;  /* 0x0000000000087941 */ /* 0x000fea0003800000 */
.L_x_15849:
[----:B------:R-:W-:Y:S05]  /*1e6e0*/  EXIT ;  /* 0x000000000000794d */ /* 0x000fea0003800000 */
.L_x_15870:
[----:B0-----:R0:W1:Y:S02]  /*1e6f0*/  SYNCS.PHASECHK.TRANS64.TRYWAIT P5, [R66+URZ+0x13290], R67 ;  /* 0x01329043420075a7 */ /* 0x00106400080a017f */
[----:B-1----:R-:W-:Y:S05]  /*1e700*/  @!P5 NANOSLEEP.SYNCS 0x989680 ;  /* 0x009896800000d95d */ /* 0x002fea0003900000 */
[----:B------:R-:W1:Y:S02]  /*1e710*/  @!P5 SYNCS.PHASECHK.TRANS64 P5, [R66+URZ+0x13290], R67 ;  /* 0x013290434200d5a7 */ /* 0x000e6400080a007f */
[----:B-1----:R-:W-:Y:S05]  /*1e720*/  @!P5 BRA `(.L_x_15870) ;  /* 0xfffffffc00f0d947 */ /* 0x002fea000383ffff */
[----:B------:R-:W-:Y:S05]  /*1e730*/  BRA `(.L_x_16115) ;  /* 0xfffffe4000d87947 */ /* 0x000fea000383ffff */
.L_x_15871:
[----:B------:R-:W-:Y:S01]  /*1e740*/  BSSY B1, `(.L_x_16116) ;  /* 0x0000007000017945 */ /* 0x000fe20003800000 */
[----:B------:R-:W-:Y:S02]  /*1e750*/  IMAD.MOV.U32 R12, RZ, RZ, RZ ;  /* 0x000000ffff0c7224 */ /* 0x000fe400078e00ff */
[----:B------:R-:W-:Y:S02]  /*1e760*/  IMAD.MOV.U32 R11, RZ, RZ, 0x1e1f ;  /* 0x00001e1fff0b7424 */ /* 0x000fe400078e00ff */
[----:B------:R-:W-:-:S07]  /*1e770*/  IMAD.MOV.U32 R15, RZ, RZ, -0x1 ;  /* 0xffffffffff0f7424 */ /* 0x000fce00078e00ff */
[----:B0-----:R-:W-:Y:S05]  /*1e780*/  WARPSYNC.COLLECTIVE R15, `(.L_x_16117) ;  /* 0x000000000f087348 */ /* 0x001fea0003c00000 */
[----:B------:R1:W2:Y:S02]  /*1e790*/  SHFL.IDX P6, R14, R13, R12, R11 ;  /* 0x0000000c0d0e7389 */ /* 0x0002a400000c000b */
[----:B012---:R-:W-:Y:S01]  /*1e7a0*/  ENDCOLLECTIVE ;  /* 0x000000000000791b */ /* 0x007fe20003800000 */
.L_x_16117:
[----:B------:R-:W-:Y:S05]  /*1e7b0*/  BSYNC B1 ;  /* 0x0000000000017941 */ /* 0x000fea0003800000 */
.L_x_16116:
        /* <DEDUP_REMOVED lines=8> */
.L_x_16118:
[----:B------:R-:W-:Y:S05]  /*1e840*/  BRA `(.L_x_16119) ;  /* 0xfffffe4000a87947 */ /* 0x000fea000383ffff */
.L_x_15881:
[----:B0-----:R0:W1:Y:S02]  /*1e850*/  SYNCS.PHASECHK.TRANS64.TRYWAIT P6, [R66+URZ+0x13290], R67 ;  /* 0x01329043420075a7 */ /* 0x00106400080c017f */
[----:B-1----:R-:W-:Y:S05]  /*1e860*/  @!P6 NANOSLEEP.SYNCS 0x989680 ;  /* 0x009896800000e95d */ /* 0x002fea0003900000 */
[----:B------:R-:W1:Y:S02]  /*1e870*/  @!P6 SYNCS.PHASECHK.TRANS64 P6, [R66+URZ+0x13290], R67 ;  /* 0x013290434200e5a7 */ /* 0x000e6400080c007f */
[----:B-1----:R-:W-:Y:S05]  /*1e880*/  @!P6 BRA `(.L_x_15881) ;  /* 0xfffffffc00f0e947 */ /* 0x002fea000383ffff */
[----:B------:R-:W-:Y:S05]  /*1e890*/  BRA `(.L_x_16120) ;  /* 0xfffffe54000c7947 */ /* 0x000fea000383ffff */
.L_x_15882:
[----:B------:R-:W-:Y:S01]  /*1e8a0*/  BSSY B1, `(.L_x_16121) ;  /* 0x0000007000017945 */ /* 0x000fe20003800000 */
[----:B------:R-:W-:Y:S02]  /*1e8b0*/  IMAD.MOV.U32 R12, RZ, RZ, RZ ;  /* 0x000000ffff0c7224 */ /* 0x000fe400078e00ff */
[----:B------:R-:W-:Y:S02]  /*1e8c0*/  IMAD.MOV.U32 R11, RZ, RZ, 0x1e1f ;  /* 0x00001e1fff0b7424 */ /* 0x000fe400078e00ff */
[----:B------:R-:W-:-:S07]  /*1e8d0*/  IMAD.MOV.U32 R15, RZ, RZ, -0x1 ;  /* 0xffffffffff0f7424 */ /* 0x000fce00078e00ff */
[----:B0-----:R-:W-:Y:S05]  /*1e8e0*/  WARPSYNC.COLLECTIVE R15, `(.L_x_16122) ;  /* 0x000000000f087348 */ /* 0x001fea0003c00000 */
[----:B------:R1:W2:Y:S02]  /*1e8f0*/  SHFL.IDX P6, R14, R13, R12, R11 ;  /* 0x0000000c0d0e7389 */ /* 0x0002a400000c000b */
[----:B012---:R-:W-:Y:S01]  /*1e900*/  ENDCOLLECTIVE ;  /* 0x000000000000791b */ /* 0x007fe20003800000 */
.L_x_16122:
[----:B------:R-:W-:Y:S05]  /*1e910*/  BSYNC B1 ;  /* 0x0000000000017941 */ /* 0x000fea0003800000 */
.L_x_16121:
        /* <DEDUP_REMOVED lines=8> */
.L_x_16123:
[----:B------:R-:W-:Y:S01]  /*1e9a0*/  IMAD.MOV.U32 R71, RZ, RZ, R14 ;  /* 0x000000ffff477224 */ /* 0x000fe200078e000e */
[----:B------:R-:W-:Y:S06]  /*1e9b0*/  BRA `(.L_x_16124) ;  /* 0xfffffe5000d87947 */ /* 0x000fec000383ffff */
.L_x_15887:
[----:B0-----:R0:W1:Y:S02]  /*1e9c0*/  SYNCS.PHASECHK.TRANS64.TRYWAIT P3, [R66+URZ+0x13290], R67 ;  /* 0x01329043420075a7 */ /* 0x001064000806017f */
[----:B-1----:R-:W-:Y:S05]  /*1e9d0*/  @!P3 NANOSLEEP.SYNCS 0x989680 ;  /* 0x009896800000b95d */ /* 0x002fea0003900000 */
[----:B------:R-:W1:Y:S02]  /*1e9e0*/  @!P3 SYNCS.PHASECHK.TRANS64 P3, [R66+URZ+0x13290], R67 ;  /* 0x013290434200b5a7 */ /* 0x000e64000806007f */
[----:B-1----:R-:W-:Y:S05]  /*1e9f0*/  @!P3 BRA `(.L_x_15887) ;  /* 0xfffffffc00f0b947 */ /* 0x002fea000383ffff */
[----:B------:R-:W-:Y:S05]  /*1ea00*/  BRA `(.L_x_16125) ;  /* 0xfffffe6000c47947 */ /* 0x000fea000383ffff */
.L_x_15888:
[----:B------:R-:W-:Y:S01]  /*1ea10*/  BSSY B1, `(.L_x_16126) ;  /* 0x0000007000017945 */ /* 0x000fe20003800000 */
[----:B------:R-:W-:Y:S02]  /*1ea20*/  IMAD.MOV.U32 R12, RZ, RZ, RZ ;  /* 0x000000ffff0c7224 */ /* 0x000fe400078e00ff */
[----:B------:R-:W-:Y:S02]  /*1ea30*/  IMAD.MOV.U32 R11, RZ, RZ, 0x1e1f ;  /* 0x00001e1fff0b7424 */ /* 0x000fe400078e00ff */
[----:B------:R-:W-:-:S07]  /*1ea40*/  IMAD.MOV.U32 R15, RZ, RZ, -0x1 ;  /* 0xffffffffff0f7424 */ /* 0x000fce00078e00ff */
[----:B0-----:R-:W-:Y:S05]  /*1ea50*/  WARPSYNC.COLLECTIVE R15, `(.L_x_16127) ;  /* 0x000000000f087348 */ /* 0x001fea0003c00000 */
[----:B------:R1:W2:Y:S02]  /*1ea60*/  SHFL.IDX P6, R14, R13, R12, R11 ;  /* 0x0000000c0d0e7389 */ /* 0x0002a400000c000b */
[----:B012---:R-:W-:Y:S01]  /*1ea70*/  ENDCOLLECTIVE ;  /* 0x000000000000791b */ /* 0x007fe20003800000 */
.L_x_16127:
[----:B------:R-:W-:Y:S05]  /*1ea80*/  BSYNC B1 ;  /* 0x0000000000017941 */ /* 0x000fea0003800000 */
.L_x_16126:
        /* <DEDUP_REMOVED lines=8> */
.L_x_16128:
[----:B------:R-:W-:Y:S05]  /*1eb10*/  BRA `(.L_x_16129) ;  /* 0xfffffe6000f47947 */ /* 0x000fea000383ffff */
.L_x_15892:
[----:B-1----:R1:W4:Y:S02]  /*1eb20*/  SYNCS.PHASECHK.TRANS64.TRYWAIT P4, [R66+URZ+0x132b0], R67 ;  /* 0x0132b043420075a7 */ /* 0x002324000808017f */
[----:B----4-:R-:W-:Y:S05]  /*1eb30*/  @!P4 NANOSLEEP.SYNCS 0x989680 ;  /* 0x009896800000c95d */ /* 0x010fea0003900000 */
[----:B------:R-:W4:Y:S02]  /*1eb40*/  @!P4 SYNCS.PHASECHK.TRANS64 P4, [R66+URZ+0x132b0], R67 ;  /* 0x0132b0434200c5a7 */ /* 0x000f24000808007f */
[----:B----4-:R-:W-:Y:S05]  /*1eb50*/  @!P4 BRA `(.L_x_15892) ;  /* 0xfffffffc00f0c947 */ /* 0x010fea000383ffff */
[----:B------:R-:W-:Y:S05]  /*1eb60*/  BRA `(.L_x_16130) ;  /* 0xfffffe64006c7947 */ /* 0x000fea000383ffff */
.L_x_15912:
[----:B------:R-:W-:Y:S01]  /*1eb70*/  BSSY B1, `(.L_x_16131) ;  /* 0x0000007000017945 */ /* 0x000fe20003800000 */
[----:B------:R-:W-:Y:S02]  /*1eb80*/  IMAD.MOV.U32 R12, RZ, RZ, RZ ;  /* 0x000000ffff0c7224 */ /* 0x000fe400078e00ff */
[----:B------:R-:W-:Y:S02]  /*1eb90*/  IMAD.MOV.U32 R11, RZ, RZ, 0x1e1f ;  /* 0x00001e1fff0b7424 */ /* 0x000fe400078e00ff */
[----:B------:R-:W-:-:S07]  /*1eba0*/  IMAD.MOV.U32 R15, RZ, RZ, -0x1 ;  /* 0xffffffffff0f7424 */ /* 0x000fce00078e00ff */
[----:B------:R-:W-:Y:S05]  /*1ebb0*/  WARPSYNC.COLLECTIVE R15, `(.L_x_16132) ;  /* 0x000000000f087348 */ /* 0x000fea0003c00000 */
[----:B------:R0:W1:Y:S02]  /*1ebc0*/  SHFL.IDX P6, R14, R13, R12, R11 ;  /* 0x0000000c0d0e7389 */ /* 0x00006400000c000b */
[----:B01----:R-:W-:Y:S01]  /*1ebd0*/  ENDCOLLECTIVE ;  /* 0x000000000000791b */ /* 0x003fe20003800000 */
.L_x_16132:
[----:B------:R-:W-:Y:S05]  /*1ebe0*/  BSYNC B1 ;  /* 0x0000000000017941 */ /* 0x000fea0003800000 */
.L_x_16131:
        /* <DEDUP_REMOVED lines=8> */
.L_x_16133:
[----:B------:R-:W-:Y:S02]  /*1ec70*/  IMAD.MOV.U32 R13, RZ, RZ, R4 ;  /* 0x000000ffff0d7224 */ /* 0x000fe400078e0004 */
[----:B------:R-:W-:-:S07]  /*1ec80*/  IMAD.MOV.U32 R3, RZ, RZ, R14 ;  /* 0x000000ffff037224 */ /* 0x000fce00078e000e */
[----:B------:R-:W-:Y:S05]  /*1ec90*/  WARPSYNC.COLLECTIVE R15, `(.L_x_16134) ;  /* 0x000000000f087348 */ /* 0x000fea0003c00000 */
[----:B------:R0:W1:Y:S02]  /*1eca0*/  SHFL.IDX P6, R14, R13, R12, R11 ;  /* 0x0000000c0d0e7389 */ /* 0x00006400000c000b */
[----:B01----:R-:W-:Y:S01]  /*1ecb0*/  ENDCOLLECTIVE ;  /* 0x000000000000791b */ /* 0x003fe20003800000 */
.L_x_16134:
[----:B------:R-:W-:Y:S01]  /*1ecc0*/  MOV R13, R5 ;  /* 0x00000005000d7202 */ /* 0x000fe20000000f00 */
[----:B------:R-:W-:-:S07]  /*1ecd0*/  IMAD.MOV.U32 R4, RZ, RZ, R14 ;  /* 0x000000ffff047224 */ /* 0x000fce00078e000e */
[----:B------:R-:W-:Y:S05]  /*1ece0*/  WARPSYNC.COLLECTIVE R15, `(.L_x_16135) ;  /* 0x000000000f087348 */ /* 0x000fea0003c00000 */
[----:B------:R0:W1:Y:S02]  /*1ecf0*/  SHFL.IDX P6, R14, R13, R12, R11 ;  /* 0x0000000c0d0e7389 */ /* 0x00006400000c000b */
[----:B01----:R-:W-:Y:S01]  /*1ed00*/  ENDCOLLECTIVE ;  /* 0x000000000000791b */ /* 0x003fe20003800000 */
.L_x_16135:
[----:B------:R-:W-:Y:S05]  /*1ed10*/  BRA `(.L_x_16136) ;  /* 0xfffffe7400b47947 */ /* 0x000fea000383ffff */
.L_x_15916:
[----:B--2---:R2:W0:Y:S02]  /*1ed20*/  SYNCS.PHASECHK.TRANS64.TRYWAIT P0, [R18+URZ+0x13200], R5 ;  /* 0x01320005120075a7 */ /* 0x004424000800017f */
[----:B0-----:R-:W-:Y:S05]  /*1ed30*/  @!P0 NANOSLEEP.SYNCS 0x989680 ;  /* 0x009896800000895d */ /* 0x001fea0003900000 */
[----:B------:R-:W0:Y:S02]  /*1ed40*/  @!P0 SYNCS.PHASECHK.TRANS64 P0, [R18+URZ+0x13200], R5 ;  /* 0x01320005120085a7 */ /* 0x000e24000800007f */
[----:B0-----:R-:W-:Y:S05]  /*1ed50*/  @!P0 BRA `(.L_x_15916) ;  /* 0xfffffffc00f08947 */ /* 0x001fea000383ffff */
[----:B------:R-:W-:Y:S05]  /*1ed60*/  BRA `(.L_x_16137) ;  /* 0xfffffe7800507947 */ /* 0x000fea000383ffff */
.L_x_15920:
[----:B------:R-:W-:Y:S01]  /*1ed70*/  BSSY B1, `(.L_x_16138) ;  /* 0x0000007000017945 */ /* 0x000fe20003800000 */
[----:B------:R-:W-:Y:S02]  /*1ed80*/  IMAD.MOV.U32 R12, RZ, RZ, RZ ;  /* 0x000000ffff0c7224 */ /* 0x000fe400078e00ff */
[----:B------:R-:W-:Y:S02]  /*1ed90*/  IMAD.MOV.U32 R11, RZ, RZ, 0x1e1f ;  /* 0x00001e1fff0b7424 */ /* 0x000fe400078e00ff */
[----:B------:R-:W-:-:S07]  /*1eda0*/  IMAD.MOV.U32 R15, RZ, RZ, -0x1 ;  /* 0xffffffffff0f7424 */ /* 0x000fce00078e00ff */
[----:B------:R-:W-:Y:S05]  /*1edb0*/  WARPSYNC.COLLECTIVE R15, `(.L_x_16139) ;  /* 0x000000000f087348 */ /* 0x000fea0003c00000 */
[----:B------:R0:W1:Y:S02]  /*1edc0*/  SHFL.IDX P6, R14, R13, R12, R11 ;  /* 0x0000000c0d0e7389 */ /* 0x00006400000c000b */
[----:B01----:R-:W-:Y:S01]  /*1edd0*/  ENDCOLLECTIVE ;  /* 0x000000000000791b */ /* 0x003fe20003800000 */
.L_x_16139:
[----:B------:R-:W-:Y:S05]  /*1ede0*/  BSYNC B1 ;  /* 0x0000000000017941 */ /* 0x000fea0003800000 */
.L_x_16138:
        /* <DEDUP_REMOVED lines=8> */
.L_x_16140:
[----:B------:R-:W-:Y:S02]  /*1ee70*/  IMAD.MOV.U32 R13, RZ, RZ, R27 ;  /* 0x000000ffff0d7224 */ /* 0x000fe400078e001b */
[----:B------:R-:W-:-:S07]  /*1ee80*/  IMAD.MOV.U32 R21, RZ, RZ, R14 ;  /* 0x000000ffff157224 */ /* 0x000fce00078e000e */
[----:B------:R-:W-:Y:S05]  /*1ee90*/  WARPSYNC.COLLECTIVE R15, `(.L_x_16141) ;  /* 0x000000000f087348 */ /* 0x000fea0003c00000 */
[----:B------:R0:W1:Y:S02]  /*1eea0*/  SHFL.IDX P6, R14, R13, R12, R11 ;  /* 0x0000000c0d0e7389 */ /* 0x00006400000c000b */
[----:B01----:R-:W-:Y:S01]  /*1eeb0*/  ENDCOLLECTIVE ;  /* 0x000000000000791b */ /* 0x003fe20003800000 */
.L_x_16141:
[----:B------:R-:W-:Y:S02]  /*1eec0*/  IMAD.MOV.U32 R13, RZ, RZ, R0 ;  /* 0x000000ffff0d7224 */ /* 0x000fe400078e0000 */
[----:B------:R-:W-:-:S07]  /*1eed0*/  IMAD.MOV.U32 R27, RZ, RZ, R14 ;  /* 0x000000ffff1b7224 */ /* 0x000fce00078e000e */
[----:B------:R-:W-:Y:S05]  /*1eee0*/  WARPSYNC.COLLECTIVE R15, `(.L_x_16142) ;  /* 0x000000000f087348 */ /* 0x000fea0003c00000 */
[----:B------:R0:W1:Y:S02]  /*1eef0*/  SHFL.IDX P6, R14, R13, R12, R11 ;  /* 0x0000000c0d0e7389 */ /* 0x00006400000c000b */
[----:B01----:R-:W-:Y:S01]  /*1ef00*/  ENDCOLLECTIVE ;  /* 0x000000000000791b */ /* 0x003fe20003800000 */
.L_x_16142:
[----:B------:R-:W-:Y:S05]  /*1ef10*/  BRA `(.L_x_16143) ;  /* 0xfffffe8800707947 */ /* 0x000fea000383ffff */
.L_x_15924:
[----:B-1----:R1:W2:Y:S02]  /*1ef20*/  SYNCS.PHASECHK.TRANS64.TRYWAIT P1, [R18+URZ+0x13200], R29 ;  /* 0x0132001d120075a7 */ /* 0x0022a4000802017f */
[----:B--2---:R-:W-:Y:S05]  /*1ef30*/  @!P1 NANOSLEEP.SYNCS 0x989680 ;  /* 0x009896800000995d */ /* 0x004fea0003900000 */
[----:B------:R-:W2:Y:S02]  /*1ef40*/  @!P1 SYNCS.PHASECHK.TRANS64 P1, [R18+URZ+0x13200], R29 ;  /* 0x0132001d120095a7 */ /* 0x000ea4000802007f */
[----:B--2---:R-:W-:Y:S05]  /*1ef50*/  @!P1 BRA `(.L_x_15924) ;  /* 0xfffffffc00f09947 */ /* 0x004fea000383ffff */
[----:B------:R-:W-:Y:S05]  /*1ef60*/  BRA `(.L_x_16144) ;  /* 0xfffffe8800f07947 */ /* 0x000fea000383ffff */
.L_x_15928:
[----:B--2---:R2:W3:Y:S02]  /*1ef70*/  SYNCS.PHASECHK.TRANS64.TRYWAIT P1, [R0+URZ+0x13230], R5 ;  /* 0x01323005000075a7 */ /* 0x0044e4000802017f */
[----:B---3--:R-:W-:Y:S05]  /*1ef80*/  @!P1 NANOSLEEP.SYNCS 0x989680 ;  /* 0x009896800000995d */ /* 0x008fea0003900000 */
[----:B------:R-:W3:Y:S02]  /*1ef90*/  @!P1 SYNCS.PHASECHK.TRANS64 P1, [R0+URZ+0x13230], R5 ;  /* 0x01323005000095a7 */ /* 0x000ee4000802007f */
[----:B---3--:R-:W-:Y:S05]  /*1efa0*/  @!P1 BRA `(.L_x_15928) ;  /* 0xfffffffc00f09947 */ /* 0x008fea000383ffff */
[----:B------:R-:W-:Y:S05]  /*1efb0*/  BRA `(.L_x_15927) ;  /* 0xfffffe9c003c7947 */ /* 0x000fea000383ffff */
.L_x_15936:
[----:B-1----:R1:W2:Y:S02]  /*1efc0*/  SYNCS.PHASECHK.TRANS64.TRYWAIT P1, [R20+URZ+0x13230], R13 ;  /* 0x0132300d140075a7 */ /* 0x0022a4000802017f */
[----:B--2---:R-:W-:Y:S05]  /*1efd0*/  @!P1 NANOSLEEP.SYNCS 0x989680 ;  /* 0x009896800000995d */ /* 0x004fea0003900000 */
[----:B------:R-:W2:Y:S02]  /*1efe0*/  @!P1 SYNCS.PHASECHK.TRANS64 P1, [R20+URZ+0x13230], R13 ;  /* 0x0132300d140095a7 */ /* 0x000ea4000802007f */
[----:B--2---:R-:W-:Y:S05]  /*1eff0*/  @!P1 BRA `(.L_x_15936) ;  /* 0xfffffffc00f09947 */ /* 0x004fea000383ffff */
[----:B------:R-:W-:Y:S05]  /*1f000*/  BRA `(.L_x_15935) ;  /* 0xfffffed400187947 */ /* 0x000fea000383ffff */
.L_x_15941:
[----:B-1----:R1:W2:Y:S02]  /*1f010*/  SYNCS.PHASECHK.TRANS64.TRYWAIT P1, [R14+URZ+0x13250], R9 ;  /* 0x013250090e0075a7 */ /* 0x0022a4000802017f */
[----:B--2---:R-:W-:Y:S05]  /*1f020*/  @!P1 NANOSLEEP.SYNCS 0x989680 ;  /* 0x009896800000995d */ /* 0x004fea0003900000 */
[----:B------:R-:W2:Y:S02]  /*1f030*/  @!P1 SYNCS.PHASECHK.TRANS64 P1, [R14+URZ+0x13250], R9 ;  /* 0x013250090e0095a7 */ /* 0x000ea4000802007f */
[----:B--2---:R-:W-:Y:S05]  /*1f040*/  @!P1 BRA `(.L_x_15941) ;  /* 0xfffffffc00f09947 */ /* 0x004fea000383ffff */
[----:B------:R-:W-:Y:S05]  /*1f050*/  BRA `(.L_x_15940) ;  /* 0xfffffed800887947 */ /* 0x000fea000383ffff */
.L_x_15951:
[----:B-1----:R1:W2:Y:S02]  /*1f060*/  SYNCS.PHASECHK.TRANS64.TRYWAIT P1, [R10+URZ+0x13230], R11 ;  /* 0x0132300b0a0075a7 */ /* 0x0022a4000802017f */
[----:B--2---:R-:W-:Y:S05]  /*1f070*/  @!P1 NANOSLEEP.SYNCS 0x989680 ;  /* 0x009896800000995d */ /* 0x004fea0003900000 */
[----:B------:R-:W2:Y:S02]  /*1f080*/  @!P1 SYNCS.PHASECHK.TRANS64 P1, [R10+URZ+0x13230], R11 ;  /* 0x0132300b0a0095a7 */ /* 0x000ea4000802007f */
[----:B--2---:R-:W-:Y:S05]  /*1f090*/  @!P1 BRA `(.L_x_15951) ;  /* 0xfffffffc00f09947 */ /* 0x004fea000383ffff */
[----:B------:R-:W-:Y:S05]  /*1f0a0*/  BRA `(.L_x_15950) ;  /* 0xffffff0c00bc7947 */ /* 0x000fea000383ffff */
.L_x_15956:
[----:B-1----:R1:W2:Y:S02]  /*1f0b0*/  SYNCS.PHASECHK.TRANS64.TRYWAIT P1, [R12+URZ+0x13250], R9 ;  /* 0x013250090c0075a7 */ /* 0x0022a4000802017f */
[----:B--2---:R-:W-:Y:S05]  /*1f0c0*/  @!P1 NANOSLEEP.SYNCS 0x989680 ;  /* 0x009896800000995d */ /* 0x004fea0003900000 */
[----:B------:R-:W2:Y:S02]  /*1f0d0*/  @!P1 SYNCS.PHASECHK.TRANS64 P1, [R12+URZ+0x13250], R9 ;  /* 0x013250090c0095a7 */ /* 0x000ea4000802007f */
[----:B--2---:R-:W-:Y:S05]  /*1f0e0*/  @!P1 BRA `(.L_x_15956) ;  /* 0xfffffffc00f09947 */ /* 0x004fea000383ffff */
[----:B------:R-:W-:Y:S05]  /*1f0f0*/  BRA `(.L_x_15955) ;  /* 0xffffff14002c7947 */ /* 0x000fea000383ffff */
.L_x_15964:
[----:B-1----:R1:W2:Y:S02]  /*1f100*/  SYNCS.PHASECHK.TRANS64.TRYWAIT P1, [R2+URZ+0x13250], R5 ;  /* 0x01325005020075a7 */ /* 0x0022a4000802017f */
[----:B--2---:R-:W-:Y:S05]  /*1f110*/  @!P1 NANOSLEEP.SYNCS 0x989680 ;  /* 0x009896800000995d */ /* 0x004fea0003900000 */
[----:B------:R-:W2:Y:S02]  /*1f120*/  @!P1 SYNCS.PHASECHK.TRANS64 P1, [R2+URZ+0x13250], R5 ;  /* 0x01325005020095a7 */ /* 0x000ea4000802007f */
[----:B--2---:R-:W-:Y:S05]  /*1f130*/  @!P1 BRA `(.L_x_15964) ;  /* 0xfffffffc00f09947 */ /* 0x004fea000383ffff */
[----:B------:R-:W-:Y:S05]  /*1f140*/  BRA `(.L_x_15963) ;  /* 0xffffff3c002c7947 */ /* 0x000fea000383ffff */
.L_x_15993:
        /* <DEDUP_REMOVED lines=11> */
.L_x_16146:
[----:B------:R-:W-:Y:S05]  /*1f200*/  BSYNC B1 ;  /* 0x0000000000017941 */ /* 0x000fea0003800000 */
.L_x_16145:
[----:B------:R-:W-:Y:S05]  /*1f210*/  BRA `(.L_x_16147) ;  /* 0xffffff8800ec7947 */ /* 0x000fea000383ffff */
.L_x_15995:
[----:B------:R-:W-:Y:S01]  /*1f220*/  BSSY B1, `(.L_x_16148) ;  /* 0x0000006000017945 */ /* 0x000fe20003800000 */
[----:B------:R-:W-:-:S07]  /*1f230*/  IMAD.MOV.U32 R15, RZ, RZ, -0x1 ;  /* 0xffffffffff0f7424 */ /* 0x000fce00078e00ff */
[----:B01----:R-:W-:Y:S05]  /*1f240*/  WARPSYNC.COLLECTIVE R15, `(.L_x_16149) ;  /* 0x000000000f0c7348 */ /* 0x003fea0003c00000 */
[----:B------:R-:W-:Y:S02]  /*1f250*/  ELECT P6, UR62, PT ;  /* 0x00000000003e782f */ /* 0x000fe400038c0000 */
[----:B------:R-:W-:Y:S01]  /*1f260*/  MOV R14, UR62 ;  /* 0x0000003e000e7c02 */ /* 0x000fe20008000f00 */
[----:B01----:R-:W-:Y:S10]  /*1f270*/  ENDCOLLECTIVE ;  /* 0x000000000000791b */ /* 0x003ff40003800000 */
.L_x_16149:
[----:B------:R-:W-:Y:S05]  /*1f280*/  BSYNC B1 ;  /* 0x0000000000017941 */ /* 0x000fea0003800000 */
.L_x_16148:
[----:B------:R-:W-:Y:S05]  /*1f290*/  BRA `(.L_x_15994) ;  /* 0xffffff8800e47947 */ /* 0x000fea000383ffff */
.L_x_15997:
[----:B0-----:R0:W1:Y:S02]  /*1f2a0*/  SYNCS.PHASECHK.TRANS64.TRYWAIT P0, [R17+URZ+0x13220], R6 ;  /* 0x01322006110075a7 */ /* 0x001064000800017f */
[----:B-1----:R-:W-:Y:S05]  /*1f2b0*/  @!P0 NANOSLEEP.SYNCS 0x989680 ;  /* 0x009896800000895d */ /* 0x002fea0003900000 */
[----:B------:R-:W1:Y:S02]  /*1f2c0*/  @!P0 SYNCS.PHASECHK.TRANS64 P0, [R17+URZ+0x13220], R6 ;  /* 0x01322006110085a7 */ /* 0x000e64000800007f */
[----:B-1----:R-:W-:Y:S05]  /*1f2d0*/  @!P0 BRA `(.L_x_15997) ;  /* 0xfffffffc00f08947 */ /* 0x002fea000383ffff */
[----:B------:R-:W-:Y:S05]  /*1f2e0*/  BRA `(.L_x_16150) ;  /* 0xffffff8800f47947 */ /* 0x000fea000383ffff */
.L_x_16001:
[----:B0-----:R0:W1:Y:S02]  /*1f2f0*/  SYNCS.PHASECHK.TRANS64.TRYWAIT P0, [R6+URZ+0x132a0], R10 ;  /* 0x0132a00a060075a7 */ /* 0x001064000800017f */
[----:B-1----:R-:W-:Y:S05]  /*1f300*/  @!P0 NANOSLEEP.SYNCS 0x989680 ;  /* 0x009896800000895d */ /* 0x002fea0003900000 */
[----:B------:R-:W1:Y:S02]  /*1f310*/  @!P0 SYNCS.PHASECHK.TRANS64 P0, [R6+URZ+0x132a0], R10 ;  /* 0x0132a00a060085a7 */ /* 0x000e64000800007f */
[----:B-1----:R-:W-:Y:S05]  /*1f320*/  @!P0 BRA `(.L_x_16001) ;  /* 0xfffffffc00f08947 */ /* 0x002fea000383ffff */
[----:B------:R-:W-:Y:S05]  /*1f330*/  BRA `(.L_x_16151) ;  /* 0xffffff8c00147947 */ /* 0x000fea000383ffff */
.L_x_16006:
[----:B-1----:R1:W2:Y:S02]  /*1f340*/  SYNCS.PHASECHK.TRANS64.TRYWAIT P0, [R6+URZ+0x132c0], R10 ;  /* 0x0132c00a060075a7 */ /* 0x0022a4000800017f */
[----:B--2---:R-:W-:Y:S05]  /*1f350*/  @!P0 NANOSLEEP.SYNCS 0x989680 ;  /* 0x009896800000895d */ /* 0x004fea0003900000 */
[----:B------:R-:W2:Y:S02]  /*1f360*/  @!P0 SYNCS.PHASECHK.TRANS64 P0, [R6+URZ+0x132c0], R10 ;  /* 0x0132c00a060085a7 */ /* 0x000ea4000800007f */
[----:B--2---:R-:W-:Y:S05]  /*1f370*/  @!P0 BRA `(.L_x_16006) ;  /* 0xfffffffc00f08947 */ /* 0x004fea000383ffff */
[----:B------:R-:W-:Y:S05]  /*1f380*/  BRA `(.L_x_16152) ;  /* 0xffffff8c00947947 */ /* 0x000fea000383ffff */
.L_x_16013:
[----:B0-----:R0:W1:Y:S02]  /*1f390*/  SYNCS.PHASECHK.TRANS64.TRYWAIT P1, [R6+URZ+0x132a0], R7 ;  /* 0x0132a007060075a7 */ /* 0x001064000802017f */
[----:B-1----:R-:W-:Y:S05]  /*1f3a0*/  @!P1 NANOSLEEP.SYNCS 0x989680 ;  /* 0x009896800000995d */ /* 0x002fea0003900000 */
[----:B------:R-:W1:Y:S02]  /*1f3b0*/  @!P1 SYNCS.PHASECHK.TRANS64 P1, [R6+URZ+0x132a0], R7 ;  /* 0x0132a007060095a7 */ /* 0x000e64000802007f */
[----:B-1----:R-:W-:Y:S05]  /*1f3c0*/  @!P1 BRA `(.L_x_16013) ;  /* 0xfffffffc00f09947 */ /* 0x002fea000383ffff */
[----:B------:R-:W-:Y:S05]  /*1f3d0*/  BRA `(.L_x_16153) ;  /* 0xffffff9000687947 */ /* 0x000fea000383ffff */
.L_x_16018:
[----:B-1----:R1:W2:Y:S02]  /*1f3e0*/  SYNCS.PHASECHK.TRANS64.TRYWAIT P1, [R6+URZ+0x132c0], R7 ;  /* 0x0132c007060075a7 */ /* 0x0022a4000802017f */
[----:B--2---:R-:W-:Y:S05]  /*1f3f0*/  @!P1 NANOSLEEP.SYNCS 0x989680 ;  /* 0x009896800000995d */ /* 0x004fea0003900000 */
[----:B------:R-:W2:Y:S02]  /*1f400*/  @!P1 SYNCS.PHASECHK.TRANS64 P1, [R6+URZ+0x132c0], R7 ;  /* 0x0132c007060095a7 */ /* 0x000ea4000802007f */
[----:B--2---:R-:W-:Y:S05]  /*1f410*/  @!P1 BRA `(.L_x_16018) ;  /* 0xfffffffc00f09947 */ /* 0x004fea000383ffff */
[----:B------:R-:W-:Y:S05]  /*1f420*/  BRA `(.L_x_16154) ;  /* 0xffffff9000e47947 */ /* 0x000fea000383ffff */
.L_x_16035:
        /* <DEDUP_REMOVED lines=11> */
.L_x_16156:
[----:B------:R-:W-:Y:S05]  /*1f4e0*/  BSYNC B0 ;  /* 0x0000000000007941 */ /* 0x000fea0003800000 */
.L_x_16155:
[----:B------:R-:W-:Y:S05]  /*1f4f0*/  BRA `(.L_x_16157) ;  /* 0xffffffa4004c7947 */ /* 0x000fea000383ffff */
.L_x_16038:
[----:B0-----:R-:W2:Y:S02]  /*1f500*/  LDL R0, [R1+0x44] ;  /* 0x0000440001007983 */ /* 0x001ea40000100800 */
[----:B--2---:R0:W1:Y:S02]  /*1f510*/  SYNCS.PHASECHK.TRANS64.TRYWAIT P0, [R4+URZ+0x13280], R0 ;  /* 0x01328000040075a7 */ /* 0x004064000800017f */
[----:B-1----:R-:W-:Y:S05]  /*1f520*/  @!P0 NANOSLEEP.SYNCS 0x989680 ;  /* 0x009896800000895d */ /* 0x002fea0003900000 */
[----:B------:R-:W1:Y:S02]  /*1f530*/  @!P0 SYNCS.PHASECHK.TRANS64 P0, [R4+URZ+0x13280], R0 ;  /* 0x01328000040085a7 */ /* 0x000e64000800007f */
[----:B-1----:R-:W-:Y:S05]  /*1f540*/  @!P0 BRA `(.L_x_16038) ;  /* 0xfffffffc00ec8947 */ /* 0x002fea000383ffff */
[----:B------:R-:W-:Y:S05]  /*1f550*/  BRA `(.L_x_16158) ;  /* 0xffffffa400687947 */ /* 0x000fea000383ffff */
.L_x_16039:
        /* <DEDUP_REMOVED lines=8> */
.L_x_16160:
[----:B------:R-:W-:Y:S05]  /*1f5e0*/  BSYNC B0 ;  /* 0x0000000000007941 */ /* 0x000fea0003800000 */
.L_x_16159:
        /* <DEDUP_REMOVED lines=8> */
.L_x_16161:
[----:B------:R-:W-:Y:S02]  /*1f670*/  IMAD.MOV.U32 R13, RZ, RZ, R2 ;  /* 0x000000ffff0d7224 */ /* 0x000fe400078e0002 */
[----:B------:R-:W-:Y:S02]  /*1f680*/  IMAD.MOV.U32 R12, RZ, RZ, 0x1 ;  /* 0x00000001ff0c7424 */ /* 0x000fe400078e00ff */
[----:B------:R-:W-:-:S07]  /*1f690*/  IMAD.MOV.U32 R3, RZ, RZ, R14 ;  /* 0x000000ffff037224 */ /* 0x000fce00078e000e */
[----:B------:R-:W-:Y:S05]  /*1f6a0*/  WARPSYNC.COLLECTIVE R15, `(.L_x_16162) ;  /* 0x000000000f087348 */ /* 0x000fea0003c00000 */
[----:B------:R0:W1:Y:S02]  /*1f6b0*/  SHFL.IDX P6, R14, R13, R12, R11 ;  /* 0x0000000c0d0e7389 */ /* 0x00006400000c000b */
[----:B01----:R-:W-:Y:S01]  /*1f6c0*/  ENDCOLLECTIVE ;  /* 0x000000000000791b */ /* 0x003fe20003800000 */
.L_x_16162:
[----:B------:R-:W-:Y:S01]  /*1f6d0*/  IADD3 R20, P1, R20, R3, RZ ;  /* 0x0000000314147210 */ /* 0x000fe20007f3e0ff */
[----:B------:R-:W-:-:S03]  /*1f6e0*/  IMAD.IADD R3, R17, 0x1, R19 ;  /* 0x0000000111037824 */ /* 0x000fc600078e0213 */
[----:B------:R-:W-:Y:S02]  /*1f6f0*/  IADD3.X R21, RZ, R10, RZ, P1, !PT ;  /* 0x0000000aff157210 */ /* 0x000fe40000ffe4ff */
[----:B------:R-:W0:Y:S01]  /*1f700*/  S2R R10, SR_TID.X ;  /* 0x00000000000a7919 */ /* 0x000e220000002100 */
        /* <DEDUP_REMOVED lines=10> */
.L_x_16163:
        /* <DEDUP_REMOVED lines=8> */
.L_x_16164:
        /* <DEDUP_REMOVED lines=13> */
.L_x_16165:
[----:B------:R-:W-:Y:S02]  /*1f900*/  IMAD.SHL.U32 R21, R10, 0x10, RZ ;  /* 0x000000100a157824 */ /* 0x000fe400078e00ff */
[----:B------:R-:W-:-:S03]  /*1f910*/  IMAD.MOV.U32 R13, RZ, RZ, R2 ;  /* 0x000000ffff0d7224 */ /* 0x000fc600078e0002 */
[----:B------:R-:W-:Y:S01]  /*1f920*/  LOP3.LUT R21, R21, 0x30, RZ, 0xc0, !PT ;  /* 0x0000003015157812 */ /* 0x000fe200078ec0ff */
[----:B------:R-:W-:Y:S02]  /*1f930*/  IMAD.MOV.U32 R12, RZ, RZ, 0x3 ;  /* 0x00000003ff0c7424 */ /* 0x000fe400078e00ff */
[----:B------:R-:W-:-:S07]  /*1f940*/  IMAD.MOV.U32 R10, RZ, RZ, R14 ;  /* 0x000000ffff0a7224 */ /* 0x000fce00078e000e */
[----:B------:R-:W-:Y:S05]  /*1f950*/  WARPSYNC.COLLECTIVE R15, `(.L_x_16166) ;  /* 0x000000000f087348 */ /* 0x000fea0003c00000 */
[----:B------:R0:W1:Y:S02]  /*1f960*/  SHFL.IDX P6, R14, R13, R12, R11 ;  /* 0x0000000c0d0e7389 */ /* 0x00006400000c000b */
[----:B01----:R-:W-:Y:S01]  /*1f970*/  ENDCOLLECTIVE ;  /* 0x000000000000791b */ /* 0x003fe20003800000 */
.L_x_16166:
[----:B------:R-:W-:Y:S02]  /*1f980*/  IADD3 R20, P1, R21, R10, RZ ;  /* 0x0000000a15147210 */ /* 0x000fe40007f3e0ff */
[----:B------:R-:W0:Y:S02]  /*1f990*/  S2R R10, SR_TID.X ;  /* 0x00000000000a7919 */ /* 0x000e240000002100 */
[----:B------:R-:W-:Y:S02]  /*1f9a0*/  IADD3.X R21, RZ, R19, RZ, P1, !PT ;  /* 0x00000013ff157210 */ /* 0x000fe40000ffe4ff */
[----:B------:R1:W5:Y:S01]  /*1f9b0*/  LDL.LU R19, [R1+0x24] ;  /* 0x0000240001137983 */ /* 0x0003620000300800 */
[C---:B------:R-:W-:Y:S01]  /*1f9c0*/  ISETP.LT.OR P1, PT, R5.reuse, 0x41, P0 ;  /* 0x000000410500780c */ /* 0x040fe20000721670 */
[----:B------:R-:W-:Y:S01]  /*1f9d0*/  IMAD.MOV.U32 R13, RZ, RZ, R0 ;  /* 0x000000ffff0d7224 */ /* 0x000fe200078e0000 */
[----:B------:R-:W-:-:S11]  /*1f9e0*/  ISETP.GE.AND P3, PT, R5, 0x81, PT ;  /* 0x000000810500780c */ /* 0x000fd60003f66270 */
        /* <DEDUP_REMOVED lines=8> */
.L_x_16167:
        /* <DEDUP_REMOVED lines=8> */
.L_x_16168:
[----:B------:R-:W-:Y:S01]  /*1faf0*/  IADD3 R20, P1, R10, R0, RZ ;  /* 0x000000000a147210 */ /* 0x000fe20007f3e0ff */
[----:B------:R-:W-:Y:S02]  /*1fb00*/  IMAD.MOV.U32 R13, RZ, RZ, R29 ;  /* 0x000000ffff0d7224 */ /* 0x000fe400078e001d */
[----:B------:R-:W-:-:S10]  /*1fb10*/  IMAD.MOV.U32 R0, RZ, RZ, R14 ;  /* 0x000000ffff007224 */ /* 0x000fd400078e000e */
[----:B------:R-:W-:Y:S05]  /*1fb20*/  WARPSYNC.COLLECTIVE R15, `(.L_x_16169) ;  /* 0x000000000f087348 */ /* 0x000fea0003c00000 */
[----:B------:R0:W1:Y:S02]  /*1fb30*/  SHFL.IDX P6, R14, R13, R12, R11 ;  /* 0x0000000c0d0e7389 */ /* 0x00006400000c000b */
[----:B01----:R-:W-:Y:S01]  /*1fb40*/  ENDCOLLECTIVE ;  /* 0x000000000000791b */ /* 0x003fe20003800000 */
.L_x_16169:
[----:B------:R-:W-:Y:S02]  /*1fb50*/  IADD3.X R21, RZ, R2, RZ, P1, !PT ;  /* 0x00000002ff157210 */ /* 0x000fe40000ffe4ff */
        /* <DEDUP_REMOVED lines=13> */
.L_x_16044:
[----:B----4-:R-:W4:Y:S02]  /*1fc30*/  LDL R0, [R1+0x44] ;  /* 0x0000440001007983 */ /* 0x010f240000100800 */
[----:B----4-:R4:W0:Y:S02]  /*1fc40*/  SYNCS.PHASECHK.TRANS64.TRYWAIT P0, [R4+URZ+0x13240], R0 ;  /* 0x01324000040075a7 */ /* 0x010824000800017f */
[----:B0-----:R-:W-:Y:S05]  /*1fc50*/  @!P0 NANOSLEEP.SYNCS 0x989680 ;  /* 0x009896800000895d */ /* 0x001fea0003900000 */
[----:B------:R-:W0:Y:S02]  /*1fc60*/  @!P0 SYNCS.PHASECHK.TRANS64 P0, [R4+URZ+0x13240], R0 ;  /* 0x01324000040085a7 */ /* 0x000e24000800007f */
[----:B0-----:R-:W-:Y:S05]  /*1fc70*/  @!P0 BRA `(.L_x_16044) ;  /* 0xfffffffc00ec8947 */ /* 0x001fea000383ffff */
[----:B------:R-:W-:Y:S05]  /*1fc80*/  BRA `(.L_x_16171) ;  /* 0xffffffa4007c7947 */ /* 0x000fea000383ffff */
.L_x_16045:
[----:B------:R-:W-:Y:S01]  /*1fc90*/  BSSY B0, `(.L_x_16172) ;  /* 0x0000008000007945 */ /* 0x000fe20003800000 */
[----:B------:R-:W-:Y:S01]  /*1fca0*/  IMAD.MOV.U32 R13, RZ, RZ, R2 ;  /* 0x000000ffff0d7224 */ /* 0x000fe200078e0002 */
[----:B------:R-:W-:Y:S01]  /*1fcb0*/  MOV R12, RZ ;  /* 0x000000ff000c7202 */ /* 0x000fe20000000f00 */
[----:B------:R-:W-:Y:S02]  /*1fcc0*/  IMAD.MOV.U32 R11, RZ, RZ, 0x1c1f ;  /* 0x00001c1fff0b7424 */ /* 0x000fe400078e00ff */
[----:B------:R-:W-:-:S07]  /*1fcd0*/  IMAD.MOV.U32 R15, RZ, RZ, -0x1 ;  /* 0xffffffffff0f7424 */ /* 0x000fce00078e00ff */
[----:B01----:R-:W-:Y:S05]  /*1fce0*/  WARPSYNC.COLLECTIVE R15, `(.L_x_16173) ;  /* 0x000000000f087348 */ /* 0x003fea0003c00000 */
[----:B-1----:R1:W2:Y:S02]  /*1fcf0*/  SHFL.IDX P6, R14, R13, R12, R11 ;  /* 0x0000000c0d0e7389 */ /* 0x0022a400000c000b */
[----:B012---:R-:W-:Y:S01]  /*1fd00*/  ENDCOLLECTIVE ;  /* 0x000000000000791b */ /* 0x007fe20003800000 */
.L_x_16173:
[----:B------:R-:W-:Y:S05]  /*1fd10*/  BSYNC B0 ;  /* 0x0000000000007941 */ /* 0x000fea0003800000 */
.L_x_16172:
        /* <DEDUP_REMOVED lines=10> */
.L_x_16174:
[----:B------:R-:W-:Y:S02]  /*1fdc0*/  IMAD.MOV.U32 R13, RZ, RZ, R2 ;  /* 0x000000ffff0d7224 */ /* 0x000fe400078e0002 */
[----:B------:R-:W-:Y:S01]  /*1fdd0*/  IMAD.MOV.U32 R12, RZ, RZ, 0x1 ;  /* 0x00000001ff0c7424 */ /* 0x000fe200078e00ff */
[----:B------:R-:W-:Y:S01]  /*1fde0*/  SHF.L.U32 R19, R19, 0x4, RZ ;  /* 0x0000000413137819 */ /* 0x000fe200000006ff */
[----:B------:R-:W-:-:S07]  /*1fdf0*/  IMAD.MOV.U32 R6, RZ, RZ, R14 ;  /* 0x000000ffff067224 */ /* 0x000fce00078e000e */
[----:B------:R-:W-:Y:S05]  /*1fe00*/  WARPSYNC.COLLECTIVE R15, `(.L_x_16175) ;  /* 0x000000000f087348 */ /* 0x000fea0003c00000 */
[----:B------:R0:W1:Y:S02]  /*1fe10*/  SHFL.IDX P6, R14, R13, R12, R11 ;  /* 0x0000000c0d0e7389 */ /* 0x00006400000c000b */
[----:B01----:R-:W-:Y:S01]  /*1fe20*/  ENDCOLLECTIVE ;  /* 0x000000000000791b */ /* 0x003fe20003800000 */
.L_x_16175:
        /* <DEDUP_REMOVED lines=14> */
.L_x_16176:
[----:B------:R-:W-:Y:S02]  /*1ff10*/  IMAD.MOV.U32 R13, RZ, RZ, R2 ;  /* 0x000000ffff0d7224 */ /* 0x000fe400078e0002 */
[----:B------:R-:W-:Y:S02]  /*1ff20*/  IMAD.MOV.U32 R12, RZ, RZ, 0x2 ;  /* 0x00000002ff0c7424 */ /* 0x000fe400078e00ff */
[----:B------:R-:W-:-:S07]  /*1ff30*/  IMAD.MOV.U32 R6, RZ, RZ, R14 ;  /* 0x000000ffff067224 */ /* 0x000fce00078e000e */
[----:B------:R-:W-:Y:S05]  /*1ff40*/  WARPSYNC.COLLECTIVE R15, `(.L_x_16177) ;  /* 0x000000000f087348 */ /* 0x000fea0003c00000 */
[----:B------:R0:W1:Y:S02]  /*1ff50*/  SHFL.IDX P6, R14, R13, R12, R11 ;  /* 0x0000000c0d0e7389 */ /* 0x00006400000c000b */
[----:B01----:R-:W-:Y:S01]  /*1ff60*/  ENDCOLLECTIVE ;  /* 0x000000000000791b */ /* 0x003fe20003800000 */
.L_x_16177:
        /* <DEDUP_REMOVED lines=12> */
.L_x_16178:
[----:B------:R-:W-:Y:S02]  /*20030*/  IMAD.MOV.U32 R13, RZ, RZ, R2 ;  /* 0x000000ffff0d7224 */ /* 0x000fe400078e0002 */
[----:B------:R-:W-:Y:S02]  /*20040*/  IMAD.MOV.U32 R12, RZ, RZ, 0x3 ;  /* 0x00000003ff0c7424 */ /* 0x000fe400078e00ff */
[----:B------:R-:W-:-:S07]  /*20050*/  IMAD.MOV.U32 R6, RZ, RZ, R14 ;  /* 0x000000ffff067224 */ /* 0x000fce00078e000e */
[----:B------:R-:W-:Y:S05]  /*20060*/  WARPSYNC.COLLECTIVE R15, `(.L_x_16179) ;  /* 0x000000000f087348 */ /* 0x000fea0003c00000 */
[----:B------:R0:W1:Y:S02]  /*20070*/  SHFL.IDX P6, R14, R13, R12, R11 ;  /* 0x0000000c0d0e7389 */ /* 0x00006400000c000b */
[----:B01----:R-:W-:Y:S01]  /*20080*/  ENDCOLLECTIVE ;  /* 0x000000000000791b */ /* 0x003fe20003800000 */
.L_x_16179:
        /* <DEDUP_REMOVED lines=12> */
.L_x_16180:
[----:B------:R-:W-:Y:S01]  /*20150*/  IMAD.MOV.U32 R13, RZ, RZ, R8 ;  /* 0x000000ffff0d7224 */ /* 0x000fe200078e0008 */
[----:B------:R-:W-:Y:S01]  /*20160*/  MOV R12, RZ ;  /* 0x000000ff000c7202 */ /* 0x000fe20000000f00 */
[----:B------:R-:W-:-:S07]  /*20170*/  IMAD.MOV.U32 R0, RZ, RZ, R14 ;  /* 0x000000ffff007224 */ /* 0x000fce00078e000e */
[----:B------:R-:W-:Y:S05]  /*20180*/  WARPSYNC.COLLECTIVE R15, `(.L_x_16181) ;  /* 0x000000000f087348 */ /* 0x000fea0003c00000 */
[----:B------:R0:W1:Y:S02]  /*20190*/  SHFL.IDX P6, R14, R13, R12, R11 ;  /* 0x0000000c0d0e7389 */ /* 0x00006400000c000b */
[----:B01----:R-:W-:Y:S01]  /*201a0*/  ENDCOLLECTIVE ;  /* 0x000000000000791b */ /* 0x003fe20003800000 */
.L_x_16181:
        /* <DEDUP_REMOVED lines=13> */
.L_x_16182:
[----:B------:R-:W-:Y:S01]  /*20280*/  IMAD.MOV.U32 R6, RZ, RZ, R14 ;  /* 0x000000ffff067224 */ /* 0x000fe200078e000e */
[----:B------:R-:W-:Y:S06]  /*20290*/  BRA `(.L_x_16183) ;  /* 0xffffffa400007947 */ /* 0x000fec000383ffff */
.L_x_16052:
        /* <DEDUP_REMOVED lines=9> */
.L_x_16184:
[C---:B------:R-:W-:Y:S01]  /*20330*/  VIADD R9, R25.reuse, 0x20 ;  /* 0x0000002019097836 */ /* 0x040fe20000000000 */
[----:B------:R-:W-:Y:S01]  /*20340*/  ISETP.GE.AND P2, PT, R25, R2, PT ;  /* 0x000000021900720c */ /* 0x000fe20003f46270 */
[----:B------:R-:W-:Y:S02]  /*20350*/  IMAD.MOV.U32 R13, RZ, RZ, R4 ;  /* 0x000000ffff0d7224 */ /* 0x000fe400078e0004 */
[----:B------:R-:W-:-:S10]  /*20360*/  IMAD.MOV.U32 R7, RZ, RZ, R14 ;  /* 0x000000ffff077224 */ /* 0x000fd400078e000e */
[----:B------:R-:W-:Y:S05]  /*20370*/  WARPSYNC.COLLECTIVE R15, `(.L_x_16185) ;  /* 0x000000000f087348 */ /* 0x000fea0003c00000 */
[----:B------:R0:W1:Y:S02]  /*20380*/  SHFL.IDX P6, R14, R13, R12, R11 ;  /* 0x0000000c0d0e7389 */ /* 0x00006400000c000b */
[----:B01----:R-:W-:Y:S01]  /*20390*/  ENDCOLLECTIVE ;  /* 0x000000000000791b */ /* 0x003fe20003800000 */
.L_x_16185:
[----:B------:R-:W-:Y:S01]  /*203a0*/  IMAD.MOV.U32 R13, RZ, RZ, R0 ;  /* 0x000000ffff0d7224 */ /* 0x000fe200078e0000 */
[----:B------:R-:W-:Y:S01]  /*203b0*/  MOV R12, 0x1 ;  /* 0x00000001000c7802 */ /* 0x000fe20000000f00 */
[----:B------:R-:W-:-:S07]  /*203c0*/  IMAD.MOV.U32 R6, RZ, RZ, R14 ;  /* 0x000000ffff067224 */ /* 0x000fce00078e000e */
[----:B------:R-:W-:Y:S05]  /*203d0*/  WARPSYNC.COLLECTIVE R15, `(.L_x_16186) ;  /* 0x000000000f087348 */ /* 0x000fea0003c00000 */
[----:B------:R0:W1:Y:S02]  /*203e0*/  SHFL.IDX P6, R14, R13, R12, R11 ;  /* 0x0000000c0d0e7389 */ /* 0x00006400000c000b */
[----:B01----:R-:W-:Y:S01]  /*203f0*/  ENDCOLLECTIVE ;  /* 0x000000000000791b */ /* 0x003fe20003800000 */
.L_x_16186:
        /* <DEDUP_REMOVED lines=12> */
.L_x_16187:
[----:B------:R-:W-:Y:S01]  /*204c0*/  IMAD.MOV.U32 R13, RZ, RZ, R0 ;  /* 0x000000ffff0d7224 */ /* 0x000fe200078e0000 */
[----:B------:R-:W-:Y:S01]  /*204d0*/  MOV R12, 0x2 ;  /* 0x00000002000c7802 */ /* 0x000fe20000000f00 */
[----:B------:R-:W-:-:S07]  /*204e0*/  IMAD.MOV.U32 R7, RZ, RZ, R14 ;  /* 0x000000ffff077224 */ /* 0x000fce00078e000e */
[----:B------:R-:W-:Y:S05]  /*204f0*/  WARPSYNC.COLLECTIVE R15, `(.L_x_16188) ;  /* 0x000000000f087348 */ /* 0x000fea0003c00000 */
[----:B------:R0:W1:Y:S02]  /*20500*/  SHFL.IDX P6, R14, R13, R12, R11 ;  /* 0x0000000c0d0e7389 */ /* 0x00006400000c000b */
[----:B01----:R-:W-:Y:S01]  /*20510*/  ENDCOLLECTIVE ;  /* 0x000000000000791b */ /* 0x003fe20003800000 */
.L_x_16188:
        /* <DEDUP_REMOVED lines=16> */
.L_x_16189:
[----:B------:R-:W-:Y:S02]  /*20620*/  IMAD.MOV.U32 R13, RZ, RZ, R0 ;  /* 0x000000ffff0d7224 */ /* 0x000fe400078e0000 */
[----:B------:R-:W-:Y:S02]  /*20630*/  IMAD.MOV.U32 R12, RZ, RZ, 0x3 ;  /* 0x00000003ff0c7424 */ /* 0x000fe400078e00ff */
[----:B------:R-:W-:-:S07]  /*20640*/  IMAD.MOV.U32 R7, RZ, RZ, R14 ;  /* 0x000000ffff077224 */ /* 0x000fce00078e000e */
[----:B------:R-:W-:Y:S05]  /*20650*/  WARPSYNC.COLLECTIVE R15, `(.L_x_16190) ;  /* 0x000000000f087348 */ /* 0x000fea0003c00000 */
[----:B------:R0:W1:Y:S02]  /*20660*/  SHFL.IDX P6, R14, R13, R12, R11 ;  /* 0x0000000c0d0e7389 */ /* 0x00006400000c000b */
[----:B01----:R-:W-:Y:S01]  /*20670*/  ENDCOLLECTIVE ;  /* 0x000000000000791b */ /* 0x003fe20003800000 */
.L_x_16190:
[----:B------:R-:W-:-:S05]  /*20680*/  @!P1 IADD3 R7, P2, R18, R7, RZ ;  /* 0x0000000712079210 */ /* 0x000fca0007f5e0ff */
[----:B------:R-:W-:-:S05]  /*20690*/  @!P1 IMAD.X R6, RZ, RZ, R6, P2 ;  /* 0x000000ffff069224 */ /* 0x000fca00010e0606 */
[-C--:B------:R-:W-:Y:S01]  /*206a0*/  @!P1 LOP3.LUT R7, R7, R6.reuse, RZ, 0x3c, !PT ;  /* 0x0000000607079212 */ /* 0x080fe200078e3cff */
[----:B------:R-:W-:Y:S02]  /*206b0*/  IMAD.MOV.U32 R13, RZ, RZ, R4 ;  /* 0x000000ffff0d7224 */ /* 0x000fe400078e0004 */
[----:B------:R-:W-:Y:S01]  /*206c0*/  VIADD R4, R25, 0x60 ;  /* 0x0000006019047836 */ /* 0x000fe20000000000 */
[----:B------:R-:W-:-:S04]  /*206d0*/  @!P1 LOP3.LUT R6, R7, R6, RZ, 0x3c, !PT ;  /* 0x0000000607069212 */ /* 0x000fc800078e3cff */
[----:B------:R-:W-:Y:S02]  /*206e0*/  @!P1 LOP3.LUT R7, R7, R6, RZ, 0x3c, !PT ;  /* 0x0000000607079212 */ /* 0x000fe400078e3cff */
[----:B------:R-:W-:-:S07]  /*206f0*/  MOV R0, R14 ;  /* 0x0000000e00007202 */ /* 0x000fce0000000f00 */
[----:B------:R-:W-:Y:S05]  /*20700*/  WARPSYNC.COLLECTIVE R15, `(.L_x_16191) ;  /* 0x000000000f087348 */ /* 0x000fea0003c00000 */
[----:B------:R0:W1:Y:S02]  /*20710*/  SHFL.IDX P6, R14, R13, R12, R11 ;  /* 0x0000000c0d0e7389 */ /* 0x00006400000c000b */
[----:B01----:R-:W-:Y:S01]  /*20720*/  ENDCOLLECTIVE ;  /* 0x000000000000791b */ /* 0x003fe20003800000 */
.L_x_16191:
        /* <DEDUP_REMOVED lines=11> */
.L_x_16192:
        /* <DEDUP_REMOVED lines=12> */
.L_x_16193:
[----:B------:R-:W-:Y:S02]  /*208a0*/  ISETP.GE.AND P1, PT, R6, R2, PT ;  /* 0x000000020600720c */ /* 0x000fe40003f26270 */
[----:B------:R-:W-:Y:S01]  /*208b0*/  MOV R13, R3 ;  /* 0x00000003000d7202 */ /* 0x000fe20000000f00 */
[----:B------:R-:W-:Y:S02]  /*208c0*/  IMAD.MOV.U32 R12, RZ, RZ, 0x1 ;  /* 0x00000001ff0c7424 */ /* 0x000fe400078e00ff */
[----:B------:R-:W-:-:S08]  /*208d0*/  IMAD.MOV.U32 R0, RZ, RZ, R14 ;  /* 0x000000ffff007224 */ /* 0x000fd000078e000e */
[----:B------:R-:W-:Y:S05]  /*208e0*/  WARPSYNC.COLLECTIVE R15, `(.L_x_16194) ;  /* 0x000000000f087348 */ /* 0x000fea0003c00000 */
[----:B------:R0:W1:Y:S02]  /*208f0*/  SHFL.IDX P6, R14, R13, R12, R11 ;  /* 0x0000000c0d0e7389 */ /* 0x00006400000c000b */
[----:B01----:R-:W-:Y:S01]  /*20900*/  ENDCOLLECTIVE ;  /* 0x000000000000791b */ /* 0x003fe20003800000 */
.L_x_16194:
        /* <DEDUP_REMOVED lines=13> */
.L_x_16195:
[----:B------:R-:W-:Y:S01]  /*209e0*/  IMAD.MOV.U32 R5, RZ, RZ, R14 ;  /* 0x000000ffff057224 */ /* 0x000fe200078e000e */
[----:B------:R-:W-:Y:S06]  /*209f0*/  BRA `(.L_x_16196) ;  /* 0xffffffa800087947 */ /* 0x000fec000383ffff */
.L_x_16055:
[----:B-1----:R1:W2:Y:S02]  /*20a00*/  SYNCS.PHASECHK.TRANS64.TRYWAIT P0, [R17+URZ+0x13220], R0 ;  /* 0x01322000110075a7 */ /* 0x0022a4000800017f */
[----:B--2---:R-:W-:Y:S05]  /*20a10*/  @!P0 NANOSLEEP.SYNCS 0x989680 ;  /* 0x009896800000895d */ /* 0x004fea0003900000 */
[----:B------:R-:W2:Y:S02]  /*20a20*/  @!P0 SYNCS.PHASECHK.TRANS64 P0, [R17+URZ+0x13220], R0 ;  /* 0x01322000110085a7 */ /* 0x000ea4000800007f */
[----:B--2---:R-:W-:Y:S05]  /*20a30*/  @!P0 BRA `(.L_x_16055) ;  /* 0xfffffffc00f08947 */ /* 0x004fea000383ffff */
[----:B------:R-:W-:Y:S05]  /*20a40*/  BRA `(.L_x_16197) ;  /* 0xffffffa800647947 */ /* 0x000fea000383ffff */
.L_x_16059:
[----:B0-----:R-:W2:Y:S02]  /*20a50*/  LDL R2, [R1+0x4] ;  /* 0x0000040001027983 */ /* 0x001ea40000100800 */
[----:B--2---:R0:W1:Y:S02]  /*20a60*/  SYNCS.PHASECHK.TRANS64.TRYWAIT P0, [R6+URZ+0x13280], R2 ;  /* 0x01328002060075a7 */ /* 0x004064000800017f */
[----:B-1----:R-:W-:Y:S05]  /*20a70*/  @!P0 NANOSLEEP.SYNCS 0x989680 ;  /* 0x009896800000895d */ /* 0x002fea0003900000 */
[----:B------:R-:W1:Y:S02]  /*20a80*/  @!P0 SYNCS.PHASECHK.TRANS64 P0, [R6+URZ+0x13280], R2 ;  /* 0x01328002060085a7 */ /* 0x000e64000800007f */
[----:B-1----:R-:W-:Y:S05]  /*20a90*/  @!P0 BRA `(.L_x_16059) ;  /* 0xfffffffc00ec8947 */ /* 0x002fea000383ffff */
[----:B------:R-:W-:Y:S05]  /*20aa0*/  BRA `(.L_x_16198) ;  /* 0xffffffac00b47947 */ /* 0x000fea000383ffff */
.L_x_16060:
        /* <DEDUP_REMOVED lines=8> */
.L_x_16200:
[----:B------:R-:W-:Y:S05]  /*20b30*/  BSYNC B0 ;  /* 0x0000000000007941 */ /* 0x000fea0003800000 */
.L_x_16199:
        /* <DEDUP_REMOVED lines=10> */
.L_x_16201:
[----:B------:R-:W-:Y:S02]  /*20be0*/  IMAD.MOV.U32 R13, RZ, RZ, R5 ;  /* 0x000000ffff0d7224 */ /* 0x000fe400078e0005 */
[----:B------:R-:W-:Y:S01]  /*20bf0*/  IMAD.MOV.U32 R12, RZ, RZ, 0x1 ;  /* 0x00000001ff0c7424 */ /* 0x000fe200078e00ff */
[----:B------:R-:W-:Y:S01]  /*20c00*/  SHF.L.U32 R15, R2, 0x4, RZ ;  /* 0x00000004020f7819 */ /* 0x000fe200000006ff */
        /* <DEDUP_REMOVED lines=8> */
.L_x_16202:
        /* <DEDUP_REMOVED lines=10> */
.L_x_16203:
[----:B------:R-:W-:Y:S02]  /*20d30*/  IMAD.MOV.U32 R13, RZ, RZ, R5 ;  /* 0x000000ffff0d7224 */ /* 0x000fe400078e0005 */
[----:B------:R-:W-:Y:S02]  /*20d40*/  IMAD.MOV.U32 R12, RZ, RZ, 0x2 ;  /* 0x00000002ff0c7424 */ /* 0x000fe400078e00ff */
[----:B------:R-:W-:Y:S02]  /*20d50*/  IMAD.SHL.U32 R15, R2, 0x10, RZ ;  /* 0x00000010020f7824 */ /* 0x000fe400078e00ff */
        /* <DEDUP_REMOVED lines=8> */
.L_x_16204:
        /* <DEDUP_REMOVED lines=10> */
.L_x_16205:
        /* <DEDUP_REMOVED lines=11> */
.L_x_16206:
        /* <DEDUP_REMOVED lines=10> */
.L_x_16207:
[----:B------:R-:W-:Y:S01]  /*20fd0*/  MOV R13, R18 ;  /* 0x00000012000d7202 */ /* 0x000fe20000000f00 */
[----:B------:R-:W-:Y:S02]  /*20fe0*/  IMAD.MOV.U32 R12, RZ, RZ, RZ ;  /* 0x000000ffff0c7224 */ /* 0x000fe400078e00ff */
[----:B------:R-:W-:Y:S02]  /*20ff0*/  IMAD.SHL.U32 R3, R3, 0x10, RZ ;  /* 0x0000001003037824 */ /* 0x000fe400078e00ff */
[----:B------:R-:W-:-:S07]  /*21000*/  IMAD.MOV.U32 R2, RZ, RZ, R14 ;  /* 0x000000ffff027224 */ /* 0x000fce00078e000e */
[----:B------:R-:W-:Y:S05]  /*21010*/  WARPSYNC.COLLECTIVE R15, `(.L_x_16208) ;  /* 0x000000000f087348 */ /* 0x000fea0003c00000 */
[----:B------:R0:W1:Y:S02]  /*21020*/  SHFL.IDX P6, R14, R13, R12, R11 ;  /* 0x0000000c0d0e7389 */ /* 0x00006400000c000b */
[----:B01----:R-:W-:Y:S01]  /*21030*/  ENDCOLLECTIVE ;  /* 0x000000000000791b */ /* 0x003fe20003800000 */
.L_x_16208:
        /* <DEDUP_REMOVED lines=12> */
.L_x_16209:
[----:B------:R-:W-:Y:S01]  /*21100*/  IMAD.MOV.U32 R2, RZ, RZ, R14 ;  /* 0x000000ffff027224 */ /* 0x000fe200078e000e */
[----:B------:R-:W-:Y:S06]  /*21110*/  BRA `(.L_x_16210) ;  /* 0xffffffac00287947 */ /* 0x000fec000383ffff */
.L_x_16065:
[----:B--2---:R-:W2:Y:S02]  /*21120*/  LDL R2, [R1+0x4] ;  /* 0x0000040001027983 */ /* 0x004ea40000100800 */
[----:B--2---:R2:W3:Y:S02]  /*21130*/  SYNCS.PHASECHK.TRANS64.TRYWAIT P0, [R6+URZ+0x13240], R2 ;  /* 0x01324002060075a7 */ /* 0x0044e4000800017f */
[----:B---3--:R-:W-:Y:S05]  /*21140*/  @!P0 NANOSLEEP.SYNCS 0x989680 ;  /* 0x009896800000895d */ /* 0x008fea0003900000 */
[----:B------:R-:W3:Y:S02]  /*21150*/  @!P0 SYNCS.PHASECHK.TRANS64 P0, [R6+URZ+0x13240], R2 ;  /* 0x01324002060085a7 */ /* 0x000ee4000800007f */
[----:B---3--:R-:W-:Y:S05]  /*21160*/  @!P0 BRA `(.L_x_16065) ;  /* 0xfffffffc00ec8947 */ /* 0x008fea000383ffff */
[----:B------:R-:W-:Y:S05]  /*21170*/  BRA `(.L_x_16211) ;  /* 0xffffffac00847947 */ /* 0x000fea000383ffff */
.L_x_16066:
[----:B------:R-:W-:Y:S01]  /*21180*/  BSSY B0, `(.L_x_16212) ;  /* 0x0000008000007945 */ /* 0x000fe20003800000 */
[----:B------:R-:W-:Y:S01]  /*21190*/  IMAD.MOV.U32 R13, RZ, RZ, R8 ;  /* 0x000000ffff0d7224 */ /* 0x000fe200078e0008 */
[----:B------:R-:W-:Y:S01]  /*211a0*/  MOV R11, 0x1c1f ;  /* 0x00001c1f000b7802 */ /* 0x000fe20000000f00 */
[----:B------:R-:W-:Y:S02]  /*211b0*/  IMAD.MOV.U32 R12, RZ, RZ, RZ ;  /* 0x000000ffff0c7224 */ /* 0x000fe400078e00ff */
[----:B------:R-:W-:-:S07]  /*211c0*/  IMAD.MOV.U32 R15, RZ, RZ, -0x1 ;  /* 0xffffffffff0f7424 */ /* 0x000fce00078e00ff */
[----:B01----:R-:W-:Y:S05]  /*211d0*/  WARPSYNC.COLLECTIVE R15, `(.L_x_16213) ;  /* 0x000000000f087348 */ /* 0x003fea0003c00000 */
[----:B------:R2:W3:Y:S02]  /*211e0*/  SHFL.IDX P6, R14, R13, R12, R11 ;  /* 0x0000000c0d0e7389 */ /* 0x0004e400000c000b */
[----:B0123--:R-:W-:Y:S01]  /*211f0*/  ENDCOLLECTIVE ;  /* 0x000000000000791b */ /* 0x00ffe20003800000 */
.L_x_16213:
[----:B------:R-:W-:Y:S05]  /*21200*/  BSYNC B0 ;  /* 0x0000000000007941 */ /* 0x000fea0003800000 */
.L_x_16212:
        /* <DEDUP_REMOVED lines=8> */
.L_x_16214:
[----:B------:R-:W-:Y:S02]  /*21290*/  IMAD.MOV.U32 R13, RZ, RZ, R8 ;  /* 0x000000ffff0d7224 */ /* 0x000fe400078e0008 */
[----:B------:R-:W-:Y:S01]  /*212a0*/  IMAD.MOV.U32 R12, RZ, RZ, 0x1 ;  /* 0x00000001ff0c7424 */ /* 0x000fe200078e00ff */
[----:B------:R-:W-:-:S07]  /*212b0*/  MOV R2, R14 ;  /* 0x0000000e00027202 */ /* 0x000fce0000000f00 */
[----:B------:R-:W-:Y:S05]  /*212c0*/  WARPSYNC.COLLECTIVE R15, `(.L_x_16215) ;  /* 0x000000000f087348 */ /* 0x000fea0003c00000 */
[----:B------:R0:W1:Y:S02]  /*212d0*/  SHFL.IDX P6, R14, R13, R12, R11 ;  /* 0x0000000c0d0e7389 */ /* 0x00006400000c000b */
[----:B01----:R-:W-:Y:S01]  /*212e0*/  ENDCOLLECTIVE ;  /* 0x000000000000791b */ /* 0x003fe20003800000 */
.L_x_16215:
        /* <DEDUP_REMOVED lines=11> */
.L_x_16216:
[----:B------:R-:W-:Y:S02]  /*213a0*/  IMAD.MOV.U32 R13, RZ, RZ, R8 ;  /* 0x000000ffff0d7224 */ /* 0x000fe400078e0008 */
[----:B------:R-:W-:Y:S02]  /*213b0*/  IMAD.MOV.U32 R12, RZ, RZ, 0x2 ;  /* 0x00000002ff0c7424 */ /* 0x000fe400078e00ff */
[----:B------:R-:W-:-:S07]  /*213c0*/  IMAD.MOV.U32 R2, RZ, RZ, R14 ;  /* 0x000000ffff027224 */ /* 0x000fce00078e000e */
[----:B------:R-:W-:Y:S05]  /*213d0*/  WARPSYNC.COLLECTIVE R15, `(.L_x_16217) ;  /* 0x000000000f087348 */ /* 0x000fea0003c00000 */
[----:B------:R0:W1:Y:S02]  /*213e0*/  SHFL.IDX P6, R14, R13, R12, R11 ;  /* 0x0000000c0d0e7389 */ /* 0x00006400000c000b */
[----:B01----:R-:W-:Y:S01]  /*213f0*/  ENDCOLLECTIVE ;  /* 0x000000000000791b */ /* 0x003fe20003800000 */
.L_x_16217:
        /* <DEDUP_REMOVED lines=11> */
.L_x_16218:
[----:B------:R-:W-:Y:S01]  /*214b0*/  MOV R13, R8 ;  /* 0x00000008000d7202 */ /* 0x000fe20000000f00 */
[----:B------:R-:W-:Y:S02]  /*214c0*/  IMAD.MOV.U32 R12, RZ, RZ, 0x3 ;  /* 0x00000003ff0c7424 */ /* 0x000fe400078e00ff */
[----:B------:R-:W-:-:S07]  /*214d0*/  IMAD.MOV.U32 R2, RZ, RZ, R14 ;  /* 0x000000ffff027224 */ /* 0x000fce00078e000e */
[----:B------:R-:W-:Y:S05]  /*214e0*/  WARPSYNC.COLLECTIVE R15, `(.L_x_16219) ;  /* 0x000000000f087348 */ /* 0x000fea0003c00000 */
[----:B------:R0:W1:Y:S02]  /*214f0*/  SHFL.IDX P6, R14, R13, R12, R11 ;  /* 0x0000000c0d0e7389 */ /* 0x00006400000c000b */
[----:B01----:R-:W-:Y:S01]  /*21500*/  ENDCOLLECTIVE ;  /* 0x000000000000791b */ /* 0x003fe20003800000 */
.L_x_16219:
        /* <DEDUP_REMOVED lines=11> */
.L_x_16220:
[----:B------:R-:W-:Y:S01]  /*215c0*/  IMAD.MOV.U32 R13, RZ, RZ, R4 ;  /* 0x000000ffff0d7224 */ /* 0x000fe200078e0004 */
[----:B------:R-:W-:Y:S01]  /*215d0*/  MOV R12, RZ ;  /* 0x000000ff000c7202 */ /* 0x000fe20000000f00 */
[----:B------:R-:W-:-:S07]  /*215e0*/  IMAD.MOV.U32 R2, RZ, RZ, R14 ;  /* 0x000000ffff027224 */ /* 0x000fce00078e000e */
[----:B------:R-:W-:Y:S05]  /*215f0*/  WARPSYNC.COLLECTIVE R15, `(.L_x_16221) ;  /* 0x000000000f087348 */ /* 0x000fea0003c00000 */
[----:B------:R0:W1:Y:S02]  /*21600*/  SHFL.IDX P6, R14, R13, R12, R11 ;  /* 0x0000000c0d0e7389 */ /* 0x00006400000c000b */
[----:B01----:R-:W-:Y:S01]  /*21610*/  ENDCOLLECTIVE ;  /* 0x000000000000791b */ /* 0x003fe20003800000 */
.L_x_16221:
        /* <DEDUP_REMOVED lines=11> */
.L_x_16222:
[----:B------:R-:W-:Y:S01]  /*216d0*/  IMAD.MOV.U32 R2, RZ, RZ, R14 ;  /* 0x000000ffff027224 */ /* 0x000fe200078e000e */
[----:B------:R-:W-:Y:S06]  /*216e0*/  BRA `(.L_x_16223) ;  /* 0xffffffac00147947 */ /* 0x000fec000383ffff */
.L_x_16071:
[----:B0-----:R0:W3:Y:S02]  /*216f0*/  SYNCS.PHASECHK.TRANS64.TRYWAIT P2, [R2+URZ+0x13270], R0 ;  /* 0x01327000020075a7 */ /* 0x0010e4000804017f */
[----:B---3--:R-:W-:Y:S05]  /*21700*/  @!P2 NANOSLEEP.SYNCS 0x989680 ;  /* 0x009896800000a95d */ /* 0x008fea0003900000 */
[----:B------:R-:W3:Y:S02]  /*21710*/  @!P2 SYNCS.PHASECHK.TRANS64 P2, [R2+URZ+0x13270], R0 ;  /* 0x013270000200a5a7 */ /* 0x000ee4000804007f */
[----:B---3--:R-:W-:Y:S05]  /*21720*/  @!P2 BRA `(.L_x_16071) ;  /* 0xfffffffc00f0a947 */ /* 0x008fea000383ffff */
[----:B------:R-:W-:Y:S05]  /*21730*/  BRA `(.L_x_16224) ;  /* 0xffffffac00787947 */ /* 0x000fea000383ffff */
.L_x_16073:
[----:B0-----:R0:W3:Y:S02]  /*21740*/  SYNCS.PHASECHK.TRANS64.TRYWAIT P2, [R2+URZ+0x13260], R3 ;  /* 0x01326003020075a7 */ /* 0x0010e4000804017f */
[----:B---3--:R-:W-:Y:S05]  /*21750*/  @!P2 NANOSLEEP.SYNCS 0x989680 ;  /* 0x009896800000a95d */ /* 0x008fea0003900000 */
[----:B------:R-:W3:Y:S02]  /*21760*/  @!P2 SYNCS.PHASECHK.TRANS64 P2, [R2+URZ+0x13260], R3 ;  /* 0x013260030200a5a7 */ /* 0x000ee4000804007f */
[----:B---3--:R-:W-:Y:S05]  /*21770*/  @!P2 BRA `(.L_x_16073) ;  /* 0xfffffffc00f0a947 */ /* 0x008fea000383ffff */
[----:B------:R-:W-:Y:S05]  /*21780*/  BRA `(.L_x_16225) ;  /* 0xffffffac00887947 */ /* 0x000fea000383ffff */
.L_x_16081:
[----:B-1----:R1:W2:Y:S02]  /*21790*/  SYNCS.PHASECHK.TRANS64.TRYWAIT P1, [R0+URZ+0x13270], R3 ;  /* 0x01327003000075a7 */ /* 0x0022a4000802017f */
[----:B--2---:R-:W-:Y:S05]  /*217a0*/  @!P1 NANOSLEEP.SYNCS 0x989680 ;  /* 0x009896800000995d */ /* 0x004fea0003900000 */
[----:B------:R-:W2:Y:S02]  /*217b0*/  @!P1 SYNCS.PHASECHK.TRANS64 P1, [R0+URZ+0x13270], R3 ;  /* 0x01327003000095a7 */ /* 0x000ea4000802007f */
[----:B--2---:R-:W-:Y:S05]  /*217c0*/  @!P1 BRA `(.L_x_16081) ;  /* 0xfffffffc00f09947 */ /* 0x004fea000383ffff */
[----:B------:R-:W-:Y:S05]  /*217d0*/  BRA `(.L_x_16226) ;  /* 0xffffffb4001c7947 */ /* 0x000fea000383ffff */
.L_x_16083:
[----:B-1----:R1:W2:Y:S02]  /*217e0*/  SYNCS.PHASECHK.TRANS64.TRYWAIT P1, [R0+URZ+0x13260], R3 ;  /* 0x01326003000075a7 */ /* 0x0022a4000802017f */
[----:B--2---:R-:W-:Y:S05]  /*217f0*/  @!P1 NANOSLEEP.SYNCS 0x989680 ;  /* 0x009896800000995d */ /* 0x004fea0003900000 */
[----:B------:R-:W2:Y:S02]  /*21800*/  @!P1 SYNCS.PHASECHK.TRANS64 P1, [R0+URZ+0x13260], R3 ;  /* 0x01326003000095a7 */ /* 0x000ea4000802007f */
[----:B--2---:R-:W-:Y:S05]  /*21810*/  @!P1 BRA `(.L_x_16083) ;  /* 0xfffffffc00f09947 */ /* 0x004fea000383ffff */
[----:B------:R-:W-:Y:S05]  /*21820*/  BRA `(.L_x_16227) ;  /* 0xffffffb4002c7947 */ /* 0x000fea000383ffff */
.L_x_16088:
[----:B------:R-:W-:Y:S01]  /*21830*/  BSSY B0, `(.L_x_16228) ;  /* 0x0000008000007945 */ /* 0x000fe20003800000 */
[----:B------:R-:W-:Y:S01]  /*21840*/  IMAD.MOV.U32 R13, RZ, RZ, R24 ;  /* 0x000000ffff0d7224 */ /* 0x000fe200078e0018 */
[----:B------:R-:W-:Y:S01]  /*21850*/  MOV R15, 0xffffffff ;  /* 0xffffffff000f7802 */ /* 0x000fe20000000f00 */
[----:B------:R-:W-:Y:S02]  /*21860*/  IMAD.MOV.U32 R12, RZ, RZ, RZ ;  /* 0x000000ffff0c7224 */ /* 0x000fe400078e00ff */
[----:B------:R-:W-:-:S07]  /*21870*/  IMAD.MOV.U32 R11, RZ, RZ, 0x1f ;  /* 0x0000001fff0b7424 */ /* 0x000fce00078e00ff */
[----:B--2--5:R-:W-:Y:S05]  /*21880*/  WARPSYNC.COLLECTIVE R15, `(.L_x_16229) ;  /* 0x000000000f087348 */ /* 0x024fea0003c00000 */
[----:B------:R0:W1:Y:S02]  /*21890*/  SHFL.IDX P6, R14, R13, R12, R11 ;  /* 0x0000000c0d0e7389 */ /* 0x00006400000c000b */
[----:B012--5:R-:W-:Y:S01]  /*218a0*/  ENDCOLLECTIVE ;  /* 0x000000000000791b */ /* 0x027fe20003800000 */
.L_x_16229:
[----:B------:R-:W-:Y:S05]  /*218b0*/  BSYNC B0 ;  /* 0x0000000000007941 */ /* 0x000fea0003800000 */
.L_x_16228:
[----:B------:R-:W-:Y:S01]  /*218c0*/  IMAD.MOV.U32 R13, RZ, RZ, R24 ;  /* 0x000000ffff0d7224 */ /* 0x000fe200078e0018 */
[----:B------:R-:W-:Y:S01]  /*218d0*/  IADD3 R8, R27, R9, RZ ;  /* 0x000000091b087210 */ /* 0x000fe20007ffe0ff */
[----:B------:R-:W-:Y:S02]  /*218e0*/  IMAD.MOV.U32 R12, RZ, RZ, 0x1 ;  /* 0x00000001ff0c7424 */ /* 0x000fe400078e00ff */
[----:B------:R-:W-:Y:S02]  /*218f0*/  IMAD.MOV.U32 R11, RZ, RZ, 0x1f ;  /* 0x0000001fff0b7424 */ /* 0x000fe400078e00ff */
[----:B------:R-:W-:Y:S02]  /*21900*/  IMAD.MOV.U32 R15, RZ, RZ, -0x1 ;  /* 0xffffffffff0f7424 */ /* 0x000fe400078e00ff */
[----:B------:R-:W-:-:S07]  /*21910*/  IMAD.MOV.U32 R0, RZ, RZ, R14 ;  /* 0x000000ffff007224 */ /* 0x000fce00078e000e */
[----:B------:R-:W-:Y:S05]  /*21920*/  WARPSYNC.COLLECTIVE R15, `(.L_x_16230) ;  /* 0x000000000f087348 */ /* 0x000fea0003c00000 */
[----:B------:R0:W1:Y:S02]  /*21930*/  SHFL.IDX P6, R14, R13, R12, R11 ;  /* 0x0000000c0d0e7389 */ /* 0x00006400000c000b */
[----:B01----:R-:W-:Y:S01]  /*21940*/  ENDCOLLECTIVE ;  /* 0x000000000000791b */ /* 0x003fe20003800000 */
.L_x_16230:
        /* <DEDUP_REMOVED lines=24> */
.L_x_16231:
        /* <DEDUP_REMOVED lines=8> */
.L_x_16232:
        /* <DEDUP_REMOVED lines=8> */
.L_x_16233:
        /* <DEDUP_REMOVED lines=8> */
.L_x_16234:
        /* <DEDUP_REMOVED lines=8> */
.L_x_16235:
        /* <DEDUP_REMOVED lines=9> */
.L_x_16236:
[----:B------:R-:W-:Y:S01]  /*21d60*/  IMAD.MOV.U32 R3, RZ, RZ, R14 ;  /* 0x000000ffff037224 */ /* 0x000fe200078e000e */
[----:B------:R-:W-:Y:S06]  /*21d70*/  BRA `(.L_x_16237) ;  /* 0xffffffb800047947 */ /* 0x000fec000383ffff */
.L_x_16091:
[----:B------:R-:W-:Y:S01]  /*21d80*/  BSSY B0, `(.L_x_16238) ;  /* 0x0000008000007945 */ /* 0x000fe20003800000 */
[----:B------:R-:W-:Y:S01]  /*21d90*/  MOV R13, R2 ;  /* 0x00000002000d7202 */ /* 0x000fe20000000f00 */
[----:B------:R-:W-:Y:S02]  /*21da0*/  IMAD.MOV.U32 R12, RZ, RZ, 0x1 ;  /* 0x00000001ff0c7424 */ /* 0x000fe400078e00ff */
[----:B------:R-:W-:Y:S02]  /*21db0*/  IMAD.MOV.U32 R11, RZ, RZ, RZ ;  /* 0x000000ffff0b7224 */ /* 0x000fe400078e00ff */
[----:B------:R-:W-:-:S07]  /*21dc0*/  IMAD.MOV.U32 R15, RZ, RZ, -0x1 ;  /* 0xffffffffff0f7424 */ /* 0x000fce00078e00ff */
[----:B-----5:R-:W-:Y:S05]  /*21dd0*/  WARPSYNC.COLLECTIVE R15, `(.L_x_16239) ;  /* 0x000000000f087348 */ /* 0x020fea0003c00000 */
[----:B------:R0:W1:Y:S02]  /*21de0*/  SHFL.UP P6, R14, R13, R12, R11 ;  /* 0x0400000c0d0e7389 */ /* 0x00006400000c000b */
[----:B01---5:R-:W-:Y:S01]  /*21df0*/  ENDCOLLECTIVE ;  /* 0x000000000000791b */ /* 0x023fe20003800000 */
.L_x_16239:
[----:B------:R-:W-:Y:S05]  /*21e00*/  BSYNC B0 ;  /* 0x0000000000007941 */ /* 0x000fea0003800000 */
.L_x_16238:
        /* <DEDUP_REMOVED lines=10> */
.L_x_16240:
        /* <DEDUP_REMOVED lines=8> */
.L_x_16241:
        /* <DEDUP_REMOVED lines=8> */
.L_x_16242:
        /* <DEDUP_REMOVED lines=8> */
.L_x_16243:
        /* <DEDUP_REMOVED lines=9> */
.L_x_16244:
[----:B------:R-:W-:Y:S01]  /*220c0*/  IMAD.MOV.U32 R3, RZ, RZ, R14 ;  /* 0x000000ffff037224 */ /* 0x000fe200078e000e */
[----:B------:R-:W-:Y:S06]  /*220d0*/  BRA `(.L_x_16245) ;  /* 0xffffffb400d07947 */ /* 0x000fec000383ffff */
.L_x_16093:
[----:B------:R-:W-:Y:S01]  /*220e0*/  BSSY B0, `(.L_x_16246) ;  /* 0x0000006000007945 */ /* 0x000fe20003800000 */
[----:B------:R-:W-:Y:S02]  /*220f0*/  PLOP3.LUT P6, PT, P6, PT, PT, 0x8, 0x0 ;  /* 0x000000000000781c */ /* 0x000fe400037ce170 */
[----:B------:R-:W-:-:S11]  /*22100*/  MOV R15, 0xffffffff ;  /* 0xffffffff000f7802 */ /* 0x000fd60000000f00 */
[----:B0----5:R-:W-:Y:S05]  /*22110*/  WARPSYNC.COLLECTIVE R15, `(.L_x_16247) ;  /* 0x000000000f087348 */ /* 0x021fea0003c00000 */
[----:B------:R-:W-:Y:S01]  /*22120*/  VOTE.ANY R14, PT, P6 ;  /* 0x00000000000e7806 */ /* 0x000fe200030e0100 */
[----:B0----5:R-:W-:Y:S06]  /*22130*/  ENDCOLLECTIVE ;  /* 0x000000000000791b */ /* 0x021fec0003800000 */
.L_x_16247:
[----:B------:R-:W-:Y:S05]  /*22140*/  BSYNC B0 ;  /* 0x0000000000007941 */ /* 0x000fea0003800000 */
.L_x_16246:
        /* <DEDUP_REMOVED lines=10> */
.L_x_16248:
[----:B------:R-:W-:Y:S01]  /*221f0*/  MOV R13, R5 ;  /* 0x00000005000d7202 */ /* 0x000fe20000000f00 */
[----:B------:R-:W-:-:S07]  /*22200*/  IMAD.MOV.U32 R25, RZ, RZ, R14 ;  /* 0x000000ffff197224 */ /* 0x000fce00078e000e */
[----:B------:R-:W-:Y:S05]  /*22210*/  WARPSYNC.COLLECTIVE R15, `(.L_x_16249) ;  /* 0x000000000f087348 */ /* 0x000fea0003c00000 */
[----:B------:R0:W1:Y:S02]  /*22220*/  SHFL.IDX P6, R14, R13, R12, R11 ;  /* 0x0000000c0d0e7389 */ /* 0x00006400000c000b */
[----:B01----:R-:W-:Y:S01]  /*22230*/  ENDCOLLECTIVE ;  /* 0x000000000000791b */ /* 0x003fe20003800000 */
.L_x_16249:
[----:B------:R-:W-:Y:S01]  /*22240*/  IMAD.MOV.U32 R5, RZ, RZ, R14 ;  /* 0x000000ffff057224 */ /* 0x000fe200078e000e */
[----:B------:R-:W-:Y:S06]  /*22250*/  BRA `(.L_x_16250) ;  /* 0xffffffb400b07947 */ /* 0x000fec000383ffff */
.L_x_16095:
[----:B------:R-:W-:Y:S01]  /*22260*/  BSSY B0, `(.L_x_16251) ;  /* 0x0000008000007945 */ /* 0x000fe20003800000 */
[----:B------:R-:W-:Y:S02]  /*22270*/  IMAD.MOV.U32 R13, RZ, RZ, R2 ;  /* 0x000000ffff0d7224 */ /* 0x000fe400078e0002 */
[----:B------:R-:W-:Y:S02]  /*22280*/  IMAD.MOV.U32 R12, RZ, RZ, R6 ;  /* 0x000000ffff0c7224 */ /* 0x000fe400078e0006 */
[----:B------:R-:W-:Y:S02]  /*22290*/  IMAD.MOV.U32 R11, RZ, RZ, 0x1f ;  /* 0x0000001fff0b7424 */ /* 0x000fe400078e00ff */
[----:B------:R-:W-:-:S07]  /*222a0*/  IMAD.MOV.U32 R15, RZ, RZ, -0x1 ;  /* 0xffffffffff0f7424 */ /* 0x000fce00078e00ff */
[----:B0-23-5:R-:W-:Y:S05]  /*222b0*/  WARPSYNC.COLLECTIVE R15, `(.L_x_16252) ;  /* 0x000000000f087348 */ /* 0x02dfea0003c00000 */
[----:B------:R1:W4:Y:S02]  /*222c0*/  SHFL.IDX P6, R14, R13, R12, R11 ;  /* 0x0000000c0d0e7389 */ /* 0x00032400000c000b */
[----:B012345:R-:W-:Y:S01]  /*222d0*/  ENDCOLLECTIVE ;  /* 0x000000000000791b */ /* 0x03ffe20003800000 */
.L_x_16252:
[----:B------:R-:W-:Y:S05]  /*222e0*/  BSYNC B0 ;  /* 0x0000000000007941 */ /* 0x000fea0003800000 */
.L_x_16251:
[----:B------:R-:W-:Y:S01]  /*222f0*/  MOV R24, R14 ;  /* 0x0000000e00187202 */ /* 0x000fe20000000f00 */
[----:B------:R-:W-:Y:S06]  /*22300*/  BRA `(.L_x_16094) ;  /* 0xffffffb4009c7947 */ /* 0x000fec000383ffff */
.L_x_16101:
[----:B0-----:R0:W1:Y:S02]  /*22310*/  SYNCS.PHASECHK.TRANS64.TRYWAIT P0, [R5+URZ+0x13220], R0 ;  /* 0x01322000050075a7 */ /* 0x001064000800017f */
[----:B-1----:R-:W-:Y:S05]  /*22320*/  @!P0 NANOSLEEP.SYNCS 0x989680 ;  /* 0x009896800000895d */ /* 0x002fea0003900000 */
[----:B------:R-:W1:Y:S02]  /*22330*/  @!P0 SYNCS.PHASECHK.TRANS64 P0, [R5+URZ+0x13220], R0 ;  /* 0x01322000050085a7 */ /* 0x000e64000800007f */
[----:B-1----:R-:W-:Y:S05]  /*22340*/  @!P0 BRA `(.L_x_16101) ;  /* 0xfffffffc00f08947 */ /* 0x002fea000383ffff */
[----:B------:R-:W-:Y:S05]  /*22350*/  BRA `(.L_x_16253) ;  /* 0xffffffc000047947 */ /* 0x000fea000383ffff */
.L_x_16102:
        /* <DEDUP_REMOVED lines=8> */
[----:B0-2--5:R-:W-:Y:S05]  /*223e0*/  WARPSYNC.COLLECTIVE R15, `(.L_x_16255) ;  /* 0x000000000f087348 */ /* 0x025fea0003c00000 */
[----:B------:R1:W3:Y:S02]  /*223f0*/  SHFL.IDX P6, R14, R13, R12, R11 ;  /* 0x0000000c0d0e7389 */ /* 0x0002e400000c000b */
[----:B0123-5:R-:W-:Y:S01]  /*22400*/  ENDCOLLECTIVE ;  /* 0x000000000000791b */ /* 0x02ffe20003800000 */
.L_x_16255:
[----:B------:R-:W-:Y:S05]  /*22410*/  BSYNC B0 ;  /* 0x0000000000007941 */ /* 0x000fea0003800000 */
.L_x_16254:
[----:B------:R-:W-:Y:S05]  /*22420*/  BRA `(.L_x_16256) ;  /* 0xffffffbc00ec7947 */ /* 0x000fea000383ffff */
.L_x_16103:
[----:B------:R-:W-:Y:S01]  /*22430*/  BSSY B0, `(.L_x_16257) ;  /* 0x0000006000007945 */ /* 0x000fe20003800000 */
[----:B------:R-:W-:-:S07]  /*22440*/  IMAD.MOV.U32 R15, RZ, RZ, -0x1 ;  /* 0xffffffffff0f7424 */ /* 0x000fce00078e00ff */
[----:B0-2--5:R-:W-:Y:S05]  /*22450*/  WARPSYNC.COLLECTIVE R15, `(.L_x_16258) ;  /* 0x000000000f0c7348 */ /* 0x025fea0003c00000 */
[----:B------:R-:W-:Y:S02]  /*22460*/  ELECT P6, UR62, PT ;  /* 0x00000000003e782f */ /* 0x000fe400038c0000 */
[----:B------:R-:W-:Y:S01]  /*22470*/  MOV R14, UR62 ;  /* 0x0000003e000e7c02 */ /* 0x000fe20008000f00 */
[----:B0-2--5:R-:W-:Y:S10]  /*22480*/  ENDCOLLECTIVE ;  /* 0x000000000000791b */ /* 0x025ff40003800000 */
.L_x_16258:
[----:B------:R-:W-:Y:S05]  /*22490*/  BSYNC B0 ;  /* 0x0000000000007941 */ /* 0x000fea0003800000 */
.L_x_16257:
[----:B------:R-:W-:Y:S05]  /*224a0*/  BRA `(.L_x_16259) ;  /* 0xffffffbc00e07947 */ /* 0x000fea000383ffff */
.L_x_16105:
[----:B0-----:R0:W1:Y:S02]  /*224b0*/  SYNCS.PHASECHK.TRANS64.TRYWAIT P1, [R4+URZ+0x13240], R3 ;  /* 0x01324003040075a7 */ /* 0x001064000802017f */
[----:B-1----:R-:W-:Y:S05]  /*224c0*/  @!P1 NANOSLEEP.SYNCS 0x989680 ;  /* 0x009896800000995d */ /* 0x002fea0003900000 */
[----:B------:R-:W1:Y:S02]  /*224d0*/  @!P1 SYNCS.PHASECHK.TRANS64 P1, [R4+URZ+0x13240], R3 ;  /* 0x01324003040095a7 */ /* 0x000e64000802007f */
[----:B-1----:R-:W-:Y:S05]  /*224e0*/  @!P1 BRA `(.L_x_16105) ;  /* 0xfffffffc00f09947 */ /* 0x002fea000383ffff */
[----:B------:R-:W-:Y:S05]  /*224f0*/  BRA `(.L_x_16260) ;  /* 0xffffffc000087947 */ /* 0x000fea000383ffff */
.L_x_16107:
[----:B-1----:R1:W2:Y:S02]  /*22500*/  SYNCS.PHASECHK.TRANS64.TRYWAIT P1, [R5+URZ+0x13240], R0 ;  /* 0x01324000050075a7 */ /* 0x0022a4000802017f */
[----:B--2---:R-:W-:Y:S05]  /*22510*/  @!P1 NANOSLEEP.SYNCS 0x989680 ;  /* 0x009896800000995d */ /* 0x004fea0003900000 */
[----:B------:R-:W2:Y:S02]  /*22520*/  @!P1 SYNCS.PHASECHK.TRANS64 P1, [R5+URZ+0x13240], R0 ;  /* 0x01324000050095a7 */ /* 0x000ea4000802007f */
[----:B--2---:R-:W-:Y:S05]  /*22530*/  @!P1 BRA `(.L_x_16107) ;  /* 0xfffffffc00f09947 */ /* 0x004fea000383ffff */
[----:B------:R-:W-:Y:S05]  /*22540*/  BRA `(.L_x_16261) ;  /* 0xffffffc000187947 */ /* 0x000fea000383ffff */
.L_x_16109:
[----:B--2---:R2:W3:Y:S02]  /*22550*/  SYNCS.PHASECHK.TRANS64.TRYWAIT P1, [R4+URZ+0x13260], R3 ;  /* 0x01326003040075a7 */ /* 0x0044e4000802017f */
[----:B---3--:R-:W-:Y:S05]  /*22560*/  @!P1 NANOSLEEP.SYNCS 0x989680 ;  /* 0x009896800000995d */ /* 0x008fea0003900000 */
[----:B------:R-:W3:Y:S02]  /*22570*/  @!P1 SYNCS.PHASECHK.TRANS64 P1, [R4+URZ+0x13260], R3 ;  /* 0x01326003040095a7 */ /* 0x000ee4000802007f */
[----:B---3--:R-:W-:Y:S05]  /*22580*/  @!P1 BRA `(.L_x_16109) ;  /* 0xfffffffc00f09947 */ /* 0x008fea000383ffff */
[----:B------:R-:W-:Y:S05]  /*22590*/  BRA `(.L_x_16262) ;  /* 0xffffffc000147947 */ /* 0x000fea000383ffff */
.L_x_16111:
[----:B---3--:R3:W4:Y:S02]  /*225a0*/  SYNCS.PHASECHK.TRANS64.TRYWAIT P1, [R5+URZ+0x13260], R0 ;  /* 0x01326000050075a7 */ /* 0x008724000802017f */
[----:B----4-:R-:W-:Y:S05]  /*225b0*/  @!P1 NANOSLEEP.SYNCS 0x989680 ;  /* 0x009896800000995d */ /* 0x010fea0003900000 */
[----:B------:R-:W4:Y:S02]  /*225c0*/  @!P1 SYNCS.PHASECHK.TRANS64 P1, [R5+URZ+0x13260], R0 ;  /* 0x01326000050095a7 */ /* 0x000f24000802007f */
[----:B----4-:R-:W-:Y:S05]  /*225d0*/  @!P1 BRA `(.L_x_16111) ;  /* 0xfffffffc00f09947 */ /* 0x010fea000383ffff */
[----:B------:R-:W-:Y:S05]  /*225e0*/  BRA `(.L_x_16263) ;  /* 0xffffffc000107947 */ /* 0x000fea000383ffff */
.L_x_16113:
[----:B----4-:R4:W0:Y:S02]  /*225f0*/  SYNCS.PHASECHK.TRANS64.TRYWAIT P1, [R4+URZ+0x13280], R3 ;  /* 0x01328003040075a7 */ /* 0x010824000802017f */
[----:B0-----:R-:W-:Y:S05]  /*22600*/  @!P1 NANOSLEEP.SYNCS 0x989680 ;  /* 0x009896800000995d */ /* 0x001fea0003900000 */
[----:B------:R-:W0:Y:S02]  /*22610*/  @!P1 SYNCS.PHASECHK.TRANS64 P1, [R4+URZ+0x13280], R3 ;  /* 0x01328003040095a7 */ /* 0x000e24000802007f */
[----:B0-----:R-:W-:Y:S05]  /*22620*/  @!P1 BRA `(.L_x_16113) ;  /* 0xfffffffc00f09947 */ /* 0x001fea000383ffff */
[----:B------:R-:W-:Y:S05]  /*22630*/  BRA `(.L_x_16264) ;  /* 0xffffffc0000c7947 */ /* 0x000fea000383ffff */
.L_x_16265:
        /* <DEDUP_REMOVED lines=12> */
.L_x_16310:


//--------------------- .nv.global.init           --------------------------
	.section	.nv.global.init,"aw",@progbits
	.align	4
.nv.global.init:
	.type		_ZZN5flash28permute_output_fp8_VcolmajorIN4cute6TensorINS1_11ArrayEngineIfLm96EEENS1_6LayoutINS1_5tupleIJNS6_IJNS1_1CILi2EEES8_NS7_ILi24EEEEEENS7_ILi1EEESB_EEENS6_IJNS6_IJSB_S8_NS7_ILi4EEEEEENS7_ILi0EEESF_EEEEEEEEEvRT_E9upper_map,@object
	.size		_ZZN5flash28permute_output_fp8_VcolmajorIN4cute6TensorINS1_11ArrayEngineIfLm96EEENS1_6LayoutINS1_5tupleIJNS6_IJNS1_1CILi2EEES8_NS7_ILi24EEEEEENS7_ILi1EEESB_EEENS6_IJNS6_IJSB_S8_NS7_ILi4EEEEEENS7_ILi0EEESF_EEEEEEEEEvRT_E9upper_map,(_ZZN5flash28permute_output_fp8_VcolmajorIN4cute6TensorINS1_11ArrayEngineIfLm32EEENS1_6LayoutINS1_5tupleIJNS6_IJNS1_1CILi2EEES8_NS7_ILi8EEEEEENS7_ILi1EEESB_EEENS6_IJNS6_IJSB_S8_NS7_ILi4EEEEEENS7_ILi0EEESF_EEEEEEEEEvRT_E9upper_map - _ZZN5flash28permute_output_fp8_VcolmajorIN4cute6TensorINS1_11ArrayEngineIfLm96EEENS1_6LayoutINS1_5tupleIJNS6_IJNS1_1CILi2EEES8_NS7_ILi24EEEEEENS7_ILi1EEESB_EEENS6_IJNS6_IJSB_S8_NS7_ILi4EEEEEENS7_ILi0EEESF_EEEEEEEEEvRT_E9upper_map)
_ZZN5flash28permute_output_fp8_VcolmajorIN4cute6TensorINS1_11ArrayEngineIfLm96EEENS1_6LayoutINS1_5tupleIJNS6_IJNS1_1CILi2EEES8_NS7_ILi24EEEEEENS7_ILi1EEESB_EEENS6_IJNS6_IJSB_S8_NS7_ILi4EEEEEENS7_ILi0EEESF_EEEEEEEEEvRT_E9upper_map:
        /*0000*/ 	.byte	0x00, 0x00, 0x00, 0x00, 0x02, 0x00, 0x00, 0x00, 0x03, 0x00, 0x00, 0x00, 0x01, 0x00, 0x00, 0x00
	.type		_ZZN5flash28permute_output_fp8_VcolmajorIN4cute6TensorINS1_11ArrayEngineIfLm32EEENS1_6LayoutINS1_5tupleIJNS6_IJNS1_1CILi2EEES8_NS7_ILi8EEEEEENS7_ILi1EEESB_EEENS6_IJNS6_IJSB_S8_NS7_ILi4EEEEEENS7_ILi0EEESF_EEEEEEEEEvRT_E9upper_map,@object
	.size		_ZZN5flash28permute_output_fp8_VcolmajorIN4cute6TensorINS1_11ArrayEngineIfLm32EEENS1_6LayoutINS1_5tupleIJNS6_IJNS1_1CILi2EEES8_NS7_ILi8EEEEEENS7_ILi1EEESB_EEENS6_IJNS6_IJSB_S8_NS7_ILi4EEEEEENS7_ILi0EEESF_EEEEEEEEEvRT_E9upper_map,(_ZZN5flash28permute_output_fp8_VcolmajorIN4cute6TensorINS1_11ArrayEngineIfLm128EEENS1_6LayoutINS1_5tupleIJNS6_IJNS1_1CILi2EEES8_NS7_ILi32EEEEEENS7_ILi1EEESB_EEENS6_IJNS6_IJSB_S8_NS7_ILi4EEEEEENS7_ILi0EEESF_EEEEEEEEEvRT_E9upper_map - _ZZN5flash28permute_output_fp8_VcolmajorIN4cute6TensorINS1_11ArrayEngineIfLm32EEENS1_6LayoutINS1_5tupleIJNS6_IJNS1_1CILi2EEES8_NS7_ILi8EEEEEENS7_ILi1EEESB_EEENS6_IJNS6_IJSB_S8_NS7_ILi4EEEEEENS7_ILi0EEESF_EEEEEEEEEvRT_E9upper_map)
_ZZN5flash28permute_output_fp8_VcolmajorIN4cute6TensorINS1_11ArrayEngineIfLm32EEENS1_6LayoutINS1_5tupleIJNS6_IJNS1_1CILi2EEES8_NS7_ILi8EEEEEENS7_ILi1EEESB_EEENS6_IJNS6_IJSB_S8_NS7_ILi4EEEEEENS7_ILi0EEESF_EEEEEEEEEvRT_E9upper_map:
        /*0010*/ 	.byte	0x00, 0x00, 0x00, 0x00, 0x02, 0x00, 0x00, 0x00, 0x03, 0x00, 0x00, 0x00, 0x01, 0x00, 0x00, 0x00
	.type		_ZZN5flash28permute_output_fp8_VcolmajorIN4cute6TensorINS1_11ArrayEngineIfLm128EEENS1_6LayoutINS1_5tupleIJNS6_IJNS1_1CILi2EEES8_NS7_ILi32EEEEEENS7_ILi1EEESB_EEENS6_IJNS6_IJSB_S8_NS7_ILi4EEEEEENS7_ILi0EEESF_EEEEEEEEEvRT_E9upper_map,@object
	.size		_ZZN5flash28permute_output_fp8_VcolmajorIN4cute6TensorINS1_11ArrayEngineIfLm128EEENS1_6LayoutINS1_5tupleIJNS6_IJNS1_1CILi2EEES8_NS7_ILi32EEEEEENS7_ILi1EEESB_EEENS6_IJNS6_IJSB_S8_NS7_ILi4EEEEEENS7_ILi0EEESF_EEEEEEEEEvRT_E9upper_map,(_ZZN5flash28permute_output_fp8_VcolmajorIN4cute6TensorINS1_11ArrayEngineIfLm64EEENS1_6LayoutINS1_5tupleIJNS6_IJNS1_1CILi2EEES8_NS7_ILi16EEEEEENS7_ILi1EEESB_EEENS6_IJNS6_IJSB_S8_NS7_ILi4EEEEEENS7_ILi0EEESF_EEEEEEEEEvRT_E9upper_map - _ZZN5flash28permute_output_fp8_VcolmajorIN4cute6TensorINS1_11ArrayEngineIfLm128EEENS1_6LayoutINS1_5tupleIJNS6_IJNS1_1CILi2EEES8_NS7_ILi32EEEEEENS7_ILi1EEESB_EEENS6_IJNS6_IJSB_S8_NS7_ILi4EEEEEENS7_ILi0EEESF_EEEEEEEEEvRT_E9upper_map)
_ZZN5flash28permute_output_fp8_VcolmajorIN4cute6TensorINS1_11ArrayEngineIfLm128EEENS1_6LayoutINS1_5tupleIJNS6_IJNS1_1CILi2EEES8_NS7_ILi32EEEEEENS7_ILi1EEESB_EEENS6_IJNS6_IJSB_S8_NS7_ILi4EEEEEENS7_ILi0EEESF_EEEEEEEEEvRT_E9upper_map:
        /*0020*/ 	.byte	0x00, 0x00, 0x00, 0x00, 0x02, 0x00, 0x00, 0x00, 0x03, 0x00, 0x00, 0x00, 0x01, 0x00, 0x00, 0x00
	.type		_ZZN5flash28permute_output_fp8_VcolmajorIN4cute6TensorINS1_11ArrayEngineIfLm64EEENS1_6LayoutINS1_5tupleIJNS6_IJNS1_1CILi2EEES8_NS7_ILi16EEEEEENS7_ILi1EEESB_EEENS6_IJNS6_IJSB_S8_NS7_ILi4EEEEEENS7_ILi0EEESF_EEEEEEEEEvRT_E9upper_map,@object
	.size		_ZZN5flash28permute_output_fp8_VcolmajorIN4cute6TensorINS1_11ArrayEngineIfLm64EEENS1_6LayoutINS1_5tupleIJNS6_IJNS1_1CILi2EEES8_NS7_ILi16EEEEEENS7_ILi1EEESB_EEENS6_IJNS6_IJSB_S8_NS7_ILi4EEEEEENS7_ILi0EEESF_EEEEEEEEEvRT_E9upper_map,(_ZZN5flash28permute_output_fp8_VcolmajorIN4cute6TensorINS1_11ArrayEngineIfLm48EEENS1_6LayoutINS1_5tupleIJNS6_IJNS1_1CILi2EEES8_NS7_ILi12EEEEEENS7_ILi1EEESB_EEENS6_IJNS6_IJSB_S8_NS7_ILi4EEEEEENS7_ILi0EEESF_EEEEEEEEEvRT_E9upper_map - _ZZN5flash28permute_output_fp8_VcolmajorIN4cute6TensorINS1_11ArrayEngineIfLm64EEENS1_6LayoutINS1_5tupleIJNS6_IJNS1_1CILi2EEES8_NS7_ILi16EEEEEENS7_ILi1EEESB_EEENS6_IJNS6_IJSB_S8_NS7_ILi4EEEEEENS7_ILi0EEESF_EEEEEEEEEvRT_E9upper_map)
_ZZN5flash28permute_output_fp8_VcolmajorIN4cute6TensorINS1_11ArrayEngineIfLm64EEENS1_6LayoutINS1_5tupleIJNS6_IJNS1_1CILi2EEES8_NS7_ILi16EEEEEENS7_ILi1EEESB_EEENS6_IJNS6_IJSB_S8_NS7_ILi4EEEEEENS7_ILi0EEESF_EEEEEEEEEvRT_E9upper_map:
        /*0030*/ 	.byte	0x00, 0x00, 0x00, 0x00, 0x02, 0x00, 0x00, 0x00, 0x03, 0x00, 0x00, 0x00, 0x01, 0x00, 0x00, 0x00
	.type		_ZZN5flash28permute_output_fp8_VcolmajorIN4cute6TensorINS1_11ArrayEngineIfLm48EEENS1_6LayoutINS1_5tupleIJNS6_IJNS1_1CILi2EEES8_NS7_ILi12EEEEEENS7_ILi1EEESB_EEENS6_IJNS6_IJSB_S8_NS7_ILi4EEEEEENS7_ILi0EEESF_EEEEEEEEEvRT_E9upper_map,@object
	.size		_ZZN5flash28permute_output_fp8_VcolmajorIN4cute6TensorINS1_11ArrayEngineIfLm48EEENS1_6LayoutINS1_5tupleIJNS6_IJNS1_1CILi2EEES8_NS7_ILi12EEEEEENS7_ILi1EEESB_EEENS6_IJNS6_IJSB_S8_NS7_ILi4EEEEEENS7_ILi0EEESF_EEEEEEEEEvRT_E9upper_map,($str$23 - _ZZN5flash28permute_output_fp8_VcolmajorIN4cute6TensorINS1_11ArrayEngineIfLm48EEENS1_6LayoutINS1_5tupleIJNS6_IJNS1_1CILi2EEES8_NS7_ILi12EEEEEENS7_ILi1EEESB_EEENS6_IJNS6_IJSB_S8_NS7_ILi4EEEEEENS7_ILi0EEESF_EEEEEEEEEvRT_E9upper_map)
_ZZN5flash28permute_output_fp8_VcolmajorIN4cute6TensorINS1_11ArrayEngineIfLm48EEENS1_6LayoutINS1_5tupleIJNS6_IJNS1_1CILi2EEES8_NS7_ILi12EEEEEENS7_ILi1EEESB_EEENS6_IJNS6_IJSB_S8_NS7_ILi4EEEEEENS7_ILi0EEESF_EEEEEEEEEvRT_E9upper_map:
        /*0040*/ 	.byte	0x00, 0x00, 0x00, 0x00, 0x02, 0x00, 0x00, 0x00, 0x03, 0x00, 0x00, 0x00, 0x01, 0x00, 0x00, 0x00
	.type		$str$23,@object
	.size		$str$23,($str$24 - $str$23)
$str$23:
        /*0050*/ 	.byte	0x28, 0x61, 0x64, 0x64, 0x72, 0x65, 0x73, 0x73, 0x20, 0x26, 0x20, 0x6d, 0x61, 0x73, 0x6b, 0x29
        /*0060*/ 	.byte	0x20, 0x3d, 0x3d, 0x20, 0x30, 0x00
	.type		$str$24,@object
	.size		$str$24,(__unnamed_5 - $str$24)
$str$24:
        /*0066*/ 	.byte	0x2f, 0x74, 0x6d, 0x70, 0x2f, 0x6f, 0x73, 0x73, 0x5f, 0x6b, 0x65, 0x72, 0x6e, 0x65, 0x6c, 0x73
        /*0076*/ 	.byte	0x5f, 0x73, 0x72, 0x63, 0x2f, 0x66, 0x6c, 0x61, 0x73, 0x68, 0x5f, 0x61, 0x74, 0x74, 0x65, 0x6e
        /*0086*/ 	.byte	0x74, 0x69, 0x6f, 0x6e, 0x2f, 0x63, 0x73, 0x72, 0x63, 0x2f, 0x63, 0x75, 0x74, 0x6c, 0x61, 0x73
        /*0096*/ 	.byte	0x73, 0x2f, 0x69, 0x6e, 0x63, 0x6c, 0x75, 0x64, 0x65, 0x2f, 0x63, 0x75, 0x74, 0x65, 0x2f, 0x70
        /*00a6*/ 	.byte	0x6f, 0x69, 0x6e, 0x74, 0x65, 0x72, 0x5f, 0x66, 0x6c, 0x61, 0x67, 0x67, 0x65, 0x64, 0x2e, 0x68
        /*00b6*/ 	.byte	0x70, 0x70, 0x00
	.type		__unnamed_5,@object
	.size		__unnamed_5,(__unnamed_37 - __unnamed_5)
__unnamed_5:
        /* <DEDUP_REMOVED lines=24> */
        /*0239*/ 	.byte	0x26, 0x5d, 0x00
	.type		__unnamed_37,@object
	.size		__unnamed_37,(__unnamed_17 - __unnamed_37)
__unnamed_37:
        /* <DEDUP_REMOVED lines=25> */
	.type		__unnamed_17,@object
	.size		__unnamed_17,(__unnamed_12 - __unnamed_17)
__unnamed_17:
        /* <DEDUP_REMOVED lines=24> */
        /*053f*/ 	.byte	0x3e, 0x3e, 0x20, 0x26, 0x5d, 0x00
	.type		__unnamed_12,@object
	.size		__unnamed_12,(__unnamed_11 - __unnamed_12)
__unnamed_12:
        /* <DEDUP_REMOVED lines=25> */
	.type		__unnamed_11,@object
	.size		__unnamed_11,(__unnamed_18 - __unnamed_11)
__unnamed_11:
        /* <DEDUP_REMOVED lines=25> */
	.type		__unnamed_18,@object
	.size		__unnamed_18,(__unnamed_23 - __unnamed_18)
__unnamed_18:
        /* <DEDUP_REMOVED lines=25> */
	.type		__unnamed_23,@object
	.size		__unnamed_23,(__unnamed_6 - __unnamed_23)
__unnamed_23:
        /* <DEDUP_REMOVED lines=25> */
	.type		__unnamed_6,@object
	.size		__unnamed_6,(__unnamed_32 - __unnamed_6)
__unnamed_6:
        /* <DEDUP_REMOVED lines=25> */
	.type		__unnamed_32,@object
	.size		__unnamed_32,(__unnamed_4 - __unnamed_32)
__unnamed_32:
        /* <DEDUP_REMOVED lines=24> */
        /*0e63*/ 	.byte	0x34, 0x3e, 0x3e, 0x3e, 0x3e, 0x3e, 0x20, 0x26, 0x5d, 0x00
	.type		__unnamed_4,@object
	.size		__unnamed_4,(__unnamed_35 - __unnamed_4)
__unnamed_4:
        /* <DEDUP_REMOVED lines=28> */
        /*102d*/ 	.byte	0x3a, 0x43, 0x3c, 0x31, 0x30, 0x32, 0x34, 0x30, 0x3e, 0x3e, 0x3e, 0x3e, 0x3e, 0x5d, 0x00
	.type		__unnamed_35,@object
	.size		__unnamed_35,(__unnamed_2 - __unnamed_35)
__unnamed_35:
        /* <DEDUP_REMOVED lines=29> */
	.type		__unnamed_2,@object
	.size		__unnamed_2,(__unnamed_3 - __unnamed_2)
__unnamed_2:
        /* <DEDUP_REMOVED lines=29> */
	.type		__unnamed_3,@object
	.size		__unnamed_3,(__unnamed_1 - __unnamed_3)
__unnamed_3:
        /* <DEDUP_REMOVED lines=29> */
        /*15aa*/ 	.byte	0x00
	.type		__unnamed_1,@object
	.size		__unnamed_1,(__unnamed_10 - __unnamed_1)
__unnamed_1:
        /* <DEDUP_REMOVED lines=30> */
	.type		__unnamed_10,@object
	.size		__unnamed_10,(__unnamed_27 - __unnamed_10)
__unnamed_10:
        /* <DEDUP_REMOVED lines=29> */
        /*194c*/ 	.byte	0x5d, 0x00
	.type		__unnamed_27,@object
	.size		__unnamed_27,(__unnamed_8 - __unnamed_27)
__unnamed_27:
        /* <DEDUP_REMOVED lines=30> */
	.type		__unnamed_8,@object
	.size		__unnamed_8,(__unnamed_15 - __unnamed_8)
__unnamed_8:
        /* <DEDUP_REMOVED lines=30> */
	.type		__unnamed_15,@object
	.size		__unnamed_15,(__unnamed_25 - __unnamed_15)
__unnamed_15:
        /* <DEDUP_REMOVED lines=30> */
	.type		__unnamed_25,@object
	.size		__unnamed_25,(__unnamed_21 - __unnamed_25)
__unnamed_25:
        /* <DEDUP_REMOVED lines=30> */
	.type		__unnamed_21,@object
	.size		__unnamed_21,(__unnamed_14 - __unnamed_21)
__unnamed_21:
        /* <DEDUP_REMOVED lines=30> */
	.type		__unnamed_14,@object
	.size		__unnamed_14,(__unnamed_9 - __unnamed_14)
__unnamed_14:
        /* <DEDUP_REMOVED lines=30> */
	.type		__unnamed_9,@object
	.size		__unnamed_9,(__unnamed_30 - __unnamed_9)
__unnamed_9:
        /* <DEDUP_REMOVED lines=30> */
	.type		__unnamed_30,@object
	.size		__unnamed_30,(__unnamed_16 - __unnamed_30)
__unnamed_30:
        /* <DEDUP_REMOVED lines=30> */
	.type		__unnamed_16,@object
	.size		__unnamed_16,(__unnamed_26 - __unnamed_16)
__unnamed_16:
        /* <DEDUP_REMOVED lines=30> */
	.type		__unnamed_26,@object
	.size		__unnamed_26,(__unnamed_20 - __unnamed_26)
__unnamed_26:
        /* <DEDUP_REMOVED lines=30> */
	.type		__unnamed_20,@object
	.size		__unnamed_20,(__unnamed_22 - __unnamed_20)
__unnamed_20:
        /* <DEDUP_REMOVED lines=30> */
	.type		__unnamed_22,@object
	.size		__unnamed_22,(__unnamed_34 - __unnamed_22)
__unnamed_22:
        /* <DEDUP_REMOVED lines=30> */
	.type		__unnamed_34,@object
	.size		__unnamed_34,(__unnamed_13 - __unnamed_34)
__unnamed_34:
        /* <DEDUP_REMOVED lines=30> */
	.type		__unnamed_13,@object
	.size		__unnamed_13,(__unnamed_36 - __unnamed_13)
__unnamed_13:
        /* <DEDUP_REMOVED lines=30> */
	.type		__unnamed_36,@object
	.size		__unnamed_36,(__unnamed_24 - __unnamed_36)
__unnamed_36:
        /* <DEDUP_REMOVED lines=30> */
	.type		__unnamed_24,@object
	.size		__unnamed_24,(__unnamed_7 - __unnamed_24)
__unnamed_24:
        /* <DEDUP_REMOVED lines=30> */
	.type		__unnamed_7,@object
	.size		__unnamed_7,(__unnamed_19 - __unnamed_7)
__unnamed_7:
        /* <DEDUP_REMOVED lines=30> */
	.type		__unnamed_19,@object
	.size		__unnamed_19,(__unnamed_31 - __unnamed_19)
__unnamed_19:
        /* <DEDUP_REMOVED lines=29> */
        /*3a1c*/ 	.byte	0x3e, 0x20, 0x26, 0x5d, 0x00
	.type		__unnamed_31,@object
	.size		__unnamed_31,(__unnamed_29 - __unnamed_31)
__unnamed_31:
        /* <DEDUP_REMOVED lines=30> */
	.type		__unnamed_29,@object
	.size		__unnamed_29,(__unnamed_33 - __unnamed_29)
__unnamed_29:
        /* <DEDUP_REMOVED lines=30> */
	.type		__unnamed_33,@object
	.size		__unnamed_33,(__unnamed_28 - __unnamed_33)
__unnamed_33:
        /* <DEDUP_REMOVED lines=30> */
	.type		__unnamed_28,@object
	.size		__unnamed_28,(.L_31 - __unnamed_28)
__unnamed_28:
        /* <DEDUP_REMOVED lines=29> */
        /*4173*/ 	.byte	0x3e, 0x3e, 0x3e, 0x3e, 0x20, 0x26, 0x5d, 0x00
.L_31:


//--------------------- .nv.shared._ZN7cutlass13device_kernelIN5flash11enable_sm90INS1_16FlashAttnFwdSm90INS1_25CollectiveMainloopFwdSm90ILi2EN4cute5tupleIJNS5_1CILi1EEES8_S8_EEENS6_IJNS7_ILi128EEESA_NS7_ILi256EEEEEELi256ENS_12float_e4m3_tEfNS_4arch4Sm90ELb0ELb0ELb1ELb0ELb1ELb0ELb0ELb1ELb0ELb1ELb1ELb0EEENS1_21CollectiveEpilogueFwdINS6_IJSA_SB_SA_EEES9_NS_10bfloat16_tESF_Li256ELb0ELb1ELb1ELb1EEENS1_19SingleTileSchedulerILb0ELb1ELb1ELi128EEEEEEEEEvNT_6ParamsE --------------------------
	.section	.nv.shared._ZN7cutlass13device_kernelIN5flash11enable_sm90INS1_16FlashAttnFwdSm90INS1_25CollectiveMainloopFwdSm90ILi2EN4cute5tupleIJNS5_1CILi1EEES8_S8_EEENS6_IJNS7_ILi128EEESA_NS7_ILi256EEEEEELi256ENS_12float_e4m3_tEfNS_4arch4Sm90ELb0ELb0ELb1ELb0ELb1ELb0ELb0ELb1ELb0ELb1ELb1ELb0EEENS1_21CollectiveEpilogueFwdINS6_IJSA_SB_SA_EEES9_NS_10bfloat16_tESF_Li256ELb0ELb1ELb1ELb1EEENS1_19SingleTileSchedulerILb0ELb1ELb1ELi128EEEEEEEEEvNT_6ParamsE,"aw",@nobits
	.sectionflags	@""
	.align	16
	.zero		1024


//--------------------- .nv.shared.reserved.0     --------------------------
	.section	.nv.shared.reserved.0,"aw",@nobits
	.weak		__nv_reservedSMEM_offset_0_alias
	.size		__nv_reservedSMEM_offset_0_alias, 0, 0
	.other		__nv_reservedSMEM_offset_0_alias,@"STO_CUDA_RESERVED_SHARED STV_DEFAULT"
__nv_reservedSMEM_offset_0_alias:
	.zero		0


//--------------------- .nv.global                --------------------------
	.section	.nv.global,"aw",@nobits
.nv.global:
	.type		_ZN86_INTERNAL_df027bae_50_flash_fwd_hdimall_e4m3_paged_split_softcap_sm90_cu_9949e2e8_48924cute1_E,@object
	.size		_ZN86_INTERNAL_df027bae_50_flash_fwd_hdimall_e4m3_paged_split_softcap_sm90_cu_9949e2e8_48924cute1_E,(_ZN86_INTERNAL_df027bae_50_flash_fwd_hdimall_e4m3_paged_split_softcap_sm90_cu_9949e2e8_48924cuda3std3__45__cpo6cbeginE - _ZN86_INTERNAL_df027bae_50_flash_fwd_hdimall_e4m3_paged_split_softcap_sm90_cu_9949e2e8_48924cute1_E)
_ZN86_INTERNAL_df027bae_50_flash_fwd_hdimall_e4m3_paged_split_softcap_sm90_cu_9949e2e8_48924cute1_E:
	.zero		1
	.type		_ZN86_INTERNAL_df027bae_50_flash_fwd_hdimall_e4m3_paged_split_softcap_sm90_cu_9949e2e8_48924cuda3std3__45__cpo6cbeginE,@object
	.size		_ZN86_INTERNAL_df027bae_50_flash_fwd_hdimall_e4m3_paged_split_softcap_sm90_cu_9949e2e8_48924cuda3std3__45__cpo6cbeginE,(_ZN86_INTERNAL_df027bae_50_flash_fwd_hdimall_e4m3_paged_split_softcap_sm90_cu_9949e2e8_48924cuda3std3__48in_placeE - _ZN86_INTERNAL_df027bae_50_flash_fwd_hdimall_e4m3_paged_split_softcap_sm90_cu_9949e2e8_48924cuda3std3__45__cpo6cbeginE)
_ZN86_INTERNAL_df027bae_50_flash_fwd_hdimall_e4m3_paged_split_softcap_sm90_cu_9949e2e8_48924cuda3std3__45__cpo6cbeginE:
	.zero		1
	.type		_ZN86_INTERNAL_df027bae_50_flash_fwd_hdimall_e4m3_paged_split_softcap_sm90_cu_9949e2e8_48924cuda3std3__48in_placeE,@object
	.size		_ZN86_INTERNAL_df027bae_50_flash_fwd_hdimall_e4m3_paged_split_softcap_sm90_cu_9949e2e8_48924cuda3std3__48in_placeE,(_ZN86_INTERNAL_df027bae_50_flash_fwd_hdimall_e4m3_paged_split_softcap_sm90_cu_9949e2e8_48924cuda3std6ranges3__45__cpo9iter_moveE - _ZN86_INTERNAL_df027bae_50_flash_fwd_hdimall_e4m3_paged_split_softcap_sm90_cu_9949e2e8_48924cuda3std3__48in_placeE)
_ZN86_INTERNAL_df027bae_50_flash_fwd_hdimall_e4m3_paged_split_softcap_sm90_cu_9949e2e8_48924cuda3std3__48in_placeE:
	.zero		1
	.type		_ZN86_INTERNAL_df027bae_50_flash_fwd_hdimall_e4m3_paged_split_softcap_sm90_cu_9949e2e8_48924cuda3std6ranges3__45__cpo9iter_moveE,@object
	.size		_ZN86_INTERNAL_df027bae_50_flash_fwd_hdimall_e4m3_paged_split_softcap_sm90_cu_9949e2e8_48924cuda3std6ranges3__45__cpo9iter_moveE,(_ZN86_INTERNAL_df027bae_50_flash_fwd_hdimall_e4m3_paged_split_softcap_sm90_cu_9949e2e8_48924cuda3std3__45__cpo5beginE - _ZN86_INTERNAL_df027bae_50_flash_fwd_hdimall_e4m3_paged_split_softcap_sm90_cu_9949e2e8_48924cuda3std6ranges3__45__cpo9iter_moveE)
_ZN86_INTERNAL_df027bae_50_flash_fwd_hdimall_e4m3_paged_split_softcap_sm90_cu_9949e2e8_48924cuda3std6ranges3__45__cpo9iter_moveE:
	.zero		1
	.type		_ZN86_INTERNAL_df027bae_50_flash_fwd_hdimall_e4m3_paged_split_softcap_sm90_cu_9949e2e8_48924cuda3std3__45__cpo5beginE,@object
	.size		_ZN86_INTERNAL_df027bae_50_flash_fwd_hdimall_e4m3_paged_split_softcap_sm90_cu_9949e2e8_48924cuda3std3__45__cpo5beginE,(_ZN86_INTERNAL_df027bae_50_flash_fwd_hdimall_e4m3_paged_split_softcap_sm90_cu_9949e2e8_48924cuda3std3__488_GLOBAL__N__df027bae_50_flash_fwd_hdimall_e4m3_paged_split_softcap_sm90_cu_9949e2e8_48926ignoreE - _ZN86_INTERNAL_df027bae_50_flash_fwd_hdimall_e4m3_paged_split_softcap_sm90_cu_9949e2e8_48924cuda3std3__45__cpo5beginE)
_ZN86_INTERNAL_df027bae_50_flash_fwd_hdimall_e4m3_paged_split_softcap_sm90_cu_9949e2e8_48924cuda3std3__45__cpo5beginE:
	.zero		1
	.type		_ZN86_INTERNAL_df027bae_50_flash_fwd_hdimall_e4m3_paged_split_softcap_sm90_cu_9949e2e8_48924cuda3std3__488_GLOBAL__N__df027bae_50_flash_fwd_hdimall_e4m3_paged_split_softcap_sm90_cu_9949e2e8_48926ignoreE,@object
	.size		_ZN86_INTERNAL_df027bae_50_flash_fwd_hdimall_e4m3_paged_split_softcap_sm90_cu_9949e2e8_48924cuda3std3__488_GLOBAL__N__df027bae_50_flash_fwd_hdimall_e4m3_paged_split_softcap_sm90_cu_9949e2e8_48926ignoreE,(_ZN86_INTERNAL_df027bae_50_flash_fwd_hdimall_e4m3_paged_split_softcap_sm90_cu_9949e2e8_48924cute7productE - _ZN86_INTERNAL_df027bae_50_flash_fwd_hdimall_e4m3_paged_split_softcap_sm90_cu_9949e2e8_48924cuda3std3__488_GLOBAL__N__df027bae_50_flash_fwd_hdimall_e4m3_paged_split_softcap_sm90_cu_9949e2e8_48926ignoreE)
_ZN86_INTERNAL_df027bae_50_flash_fwd_hdimall_e4m3_paged_split_softcap_sm90_cu_9949e2e8_48924cuda3std3__488_GLOBAL__N__df027bae_50_flash_fwd_hdimall_e4m3_paged_split_softcap_sm90_cu_9949e2e8_48926ignoreE:
	.zero		1
	.type		_ZN86_INTERNAL_df027bae_50_flash_fwd_hdimall_e4m3_paged_split_softcap_sm90_cu_9949e2e8_48924cute7productE,@object
	.size		_ZN86_INTERNAL_df027bae_50_flash_fwd_hdimall_e4m3_paged_split_softcap_sm90_cu_9949e2e8_48924cute7productE,(_ZN86_INTERNAL_df027bae_50_flash_fwd_hdimall_e4m3_paged_split_softcap_sm90_cu_9949e2e8_48924cuda3std3__45__cpo3endE - _ZN86_INTERNAL_df027bae_50_flash_fwd_hdimall_e4m3_paged_split_softcap_sm90_cu_9949e2e8_48924cute7productE)
_ZN86_INTERNAL_df027bae_50_flash_fwd_hdimall_e4m3_paged_split_softcap_sm90_cu_9949e2e8_48924cute7productE:
	.zero		1
	.type		_ZN86_INTERNAL_df027bae_50_flash_fwd_hdimall_e4m3_paged_split_softcap_sm90_cu_9949e2e8_48924cuda3std3__45__cpo3endE,@object
	.size		_ZN86_INTERNAL_df027bae_50_flash_fwd_hdimall_e4m3_paged_split_softcap_sm90_cu_9949e2e8_48924cuda3std3__45__cpo3endE,(_ZN86_INTERNAL_df027bae_50_flash_fwd_hdimall_e4m3_paged_split_softcap_sm90_cu_9949e2e8_48924cuda3std3__419piecewise_constructE - _ZN86_INTERNAL_df027bae_50_flash_fwd_hdimall_e4m3_paged_split_softcap_sm90_cu_9949e2e8_48924cuda3std3__45__cpo3endE)
_ZN86_INTERNAL_df027bae_50_flash_fwd_hdimall_e4m3_paged_split_softcap_sm90_cu_9949e2e8_48924cuda3std3__45__cpo3endE:
	.zero		1
	.type		_ZN86_INTERNAL_df027bae_50_flash_fwd_hdimall_e4m3_paged_split_softcap_sm90_cu_9949e2e8_48924cuda3std3__419piecewise_constructE,@object
	.size		_ZN86_INTERNAL_df027bae_50_flash_fwd_hdimall_e4m3_paged_split_softcap_sm90_cu_9949e2e8_48924cuda3std3__419piecewise_constructE,(_ZN86_INTERNAL_df027bae_50_flash_fwd_hdimall_e4m3_paged_split_softcap_sm90_cu_9949e2e8_48924cuda3std3__45__cpo4cendE - _ZN86_INTERNAL_df027bae_50_flash_fwd_hdimall_e4m3_paged_split_softcap_sm90_cu_9949e2e8_48924cuda3std3__419piecewise_constructE)
_ZN86_INTERNAL_df027bae_50_flash_fwd_hdimall_e4m3_paged_split_softcap_sm90_cu_9949e2e8_48924cuda3std3__419piecewise_constructE:
	.zero		1
	.type		_ZN86_INTERNAL_df027bae_50_flash_fwd_hdimall_e4m3_paged_split_softcap_sm90_cu_9949e2e8_48924cuda3std3__45__cpo4cendE,@object
	.size		_ZN86_INTERNAL_df027bae_50_flash_fwd_hdimall_e4m3_paged_split_softcap_sm90_cu_9949e2e8_48924cuda3std3__45__cpo4cendE,(_ZN86_INTERNAL_df027bae_50_flash_fwd_hdimall_e4m3_paged_split_softcap_sm90_cu_9949e2e8_48924cuda3std6ranges3__45__cpo4swapE - _ZN86_INTERNAL_df027bae_50_flash_fwd_hdimall_e4m3_paged_split_softcap_sm90_cu_9949e2e8_48924cuda3std3__45__cpo4cendE)
_ZN86_INTERNAL_df027bae_50_flash_fwd_hdimall_e4m3_paged_split_softcap_sm90_cu_9949e2e8_48924cuda3std3__45__cpo4cendE:
	.zero		1
	.type		_ZN86_INTERNAL_df027bae_50_flash_fwd_hdimall_e4m3_paged_split_softcap_sm90_cu_9949e2e8_48924cuda3std6ranges3__45__cpo4swapE,@object
	.size		_ZN86_INTERNAL_df027bae_50_flash_fwd_hdimall_e4m3_paged_split_softcap_sm90_cu_9949e2e8_48924cuda3std6ranges3__45__cpo4swapE,(.L_49 - _ZN86_INTERNAL_df027bae_50_flash_fwd_hdimall_e4m3_paged_split_softcap_sm90_cu_9949e2e8_48924cuda3std6ranges3__45__cpo4swapE)
_ZN86_INTERNAL_df027bae_50_flash_fwd_hdimall_e4m3_paged_split_softcap_sm90_cu_9949e2e8_48924cuda3std6ranges3__45__cpo4swapE:
	.zero		1
.L_49:


//--------------------- .nv.shared._ZN7cutlass13device_kernelIN5flash11enable_sm90INS1_16FlashAttnFwdSm90INS1_25CollectiveMainloopFwdSm90ILi2EN4cute5tupleIJNS5_1CILi1EEES8_S8_EEENS6_IJNS7_ILi128EEESA_NS7_ILi256EEEEEELi256ENS_12float_e4m3_tEfNS_4arch4Sm90ELb0ELb0ELb1ELb1ELb1ELb0ELb0ELb1ELb0ELb1ELb1ELb0EEENS1_21CollectiveEpilogueFwdINS6_IJSA_SB_SA_EEES9_NS_10bfloat16_tESF_Li256ELb1ELb1ELb1ELb1EEENS1_36VarlenDynamicPersistentTileSchedulerILi128ELi128ELi256ELi128ELb1ELb1ELb1ELb0ELb1ELb1EEEEEEEEEvNT_6ParamsE --------------------------
	.section	.nv.shared._ZN7cutlass13device_kernelIN5flash11enable_sm90INS1_16FlashAttnFwdSm90INS1_25CollectiveMainloopFwdSm90ILi2EN4cute5tupleIJNS5_1CILi1EEES8_S8_EEENS6_IJNS7_ILi128EEESA_NS7_ILi256EEEEEELi256ENS_12float_e4m3_tEfNS_4arch4Sm90ELb0ELb0ELb1ELb1ELb1ELb0ELb0ELb1ELb0ELb1ELb1ELb0EEENS1_21CollectiveEpilogueFwdINS6_IJSA_SB_SA_EEES9_NS_10bfloat16_tESF_Li256ELb1ELb1ELb1ELb1EEENS1_36VarlenDynamicPersistentTileSchedulerILi128ELi128ELi256ELi128ELb1ELb1ELb1ELb0ELb1ELb1EEEEEEEEEvNT_6ParamsE,"aw",@nobits
	.sectionflags	@""
	.align	16
	.zero		1024


//--------------------- .nv.shared._ZN7cutlass13device_kernelIN5flash11enable_sm90INS1_16FlashAttnFwdSm90INS1_25CollectiveMainloopFwdSm90ILi2EN4cute5tupleIJNS5_1CILi1EEES8_S8_EEENS6_IJNS7_ILi128EEESA_NS7_ILi256EEEEEELi256ENS_12float_e4m3_tEfNS_4arch4Sm90ELb0ELb0ELb1ELb1ELb1ELb1ELb0ELb1ELb0ELb1ELb1ELb0EEENS1_21CollectiveEpilogueFwdINS6_IJSA_SB_SA_EEES9_NS_10bfloat16_tESF_Li256ELb1ELb1ELb1ELb1EEENS1_36VarlenDynamicPersistentTileSchedulerILi128ELi128ELi256ELi128ELb1ELb1ELb1ELb0ELb1ELb1EEEEEEEEEvNT_6ParamsE --------------------------
	.section	.nv.shared._ZN7cutlass13device_kernelIN5flash11enable_sm90INS1_16FlashAttnFwdSm90INS1_25CollectiveMainloopFwdSm90ILi2EN4cute5tupleIJNS5_1CILi1EEES8_S8_EEENS6_IJNS7_ILi128EEESA_NS7_ILi256EEEEEELi256ENS_12float_e4m3_tEfNS_4arch4Sm90ELb0ELb0ELb1ELb1ELb1ELb1ELb0ELb1ELb0ELb1ELb1ELb0EEENS1_21CollectiveEpilogueFwdINS6_IJSA_SB_SA_EEES9_NS_10bfloat16_tESF_Li256ELb1ELb1ELb1ELb1EEENS1_36VarlenDynamicPersistentTileSchedulerILi128ELi128ELi256ELi128ELb1ELb1ELb1ELb0ELb1ELb1EEEEEEEEEvNT_6ParamsE,"aw",@nobits
	.sectionflags	@""
	.align	16
	.zero		1024


//--------------------- .nv.shared._ZN7cutlass13device_kernelIN5flash11enable_sm90INS1_16FlashAttnFwdSm90INS1_25CollectiveMainloopFwdSm90ILi2EN4cute5tupleIJNS5_1CILi1EEES8_S8_EEENS6_IJNS7_ILi128EEENS7_ILi64EEENS7_ILi256EEEEEELi256ENS_12float_e4m3_tEfNS_4arch4Sm90ELb0ELb1ELb1ELb0ELb1ELb0ELb0ELb1ELb0ELb1ELb1ELb0EEENS1_21CollectiveEpilogueFwdINS6_IJSA_SC_SB_EEES9_NS_10bfloat16_tESG_Li256ELb0ELb1ELb1ELb1EEENS1_19SingleTileSchedulerILb0ELb1ELb1ELi128EEEEEEEEEvNT_6ParamsE --------------------------
	.section	.nv.shared._ZN7cutlass13device_kernelIN5flash11enable_sm90INS1_16FlashAttnFwdSm90INS1_25CollectiveMainloopFwdSm90ILi2EN4cute5tupleIJNS5_1CILi1EEES8_S8_EEENS6_IJNS7_ILi128EEENS7_ILi64EEENS7_ILi256EEEEEELi256ENS_12float_e4m3_tEfNS_4arch4Sm90ELb0ELb1ELb1ELb0ELb1ELb0ELb0ELb1ELb0ELb1ELb1ELb0EEENS1_21CollectiveEpilogueFwdINS6_IJSA_SC_SB_EEES9_NS_10bfloat16_tESG_Li256ELb0ELb1ELb1ELb1EEENS1_19SingleTileSchedulerILb0ELb1ELb1ELi128EEEEEEEEEvNT_6ParamsE,"aw",@nobits
	.sectionflags	@""
	.align	16
	.zero		1024


//--------------------- .nv.shared._ZN7cutlass13device_kernelIN5flash11enable_sm90INS1_16FlashAttnFwdSm90INS1_25CollectiveMainloopFwdSm90ILi2EN4cute5tupleIJNS5_1CILi1EEES8_S8_EEENS6_IJNS7_ILi128EEENS7_ILi64EEENS7_ILi256EEEEEELi256ENS_12float_e4m3_tEfNS_4arch4Sm90ELb0ELb1ELb1ELb1ELb1ELb0ELb0ELb1ELb0ELb1ELb1ELb0EEENS1_21CollectiveEpilogueFwdINS6_IJSA_SC_SB_EEES9_NS_10bfloat16_tESG_Li256ELb1ELb1ELb1ELb1EEENS1_36VarlenDynamicPersistentTileSchedulerILi128ELi64ELi256ELi128ELb1ELb1ELb1ELb1ELb0ELb1EEEEEEEEEvNT_6ParamsE --------------------------
	.section	.nv.shared._ZN7cutlass13device_kernelIN5flash11enable_sm90INS1_16FlashAttnFwdSm90INS1_25CollectiveMainloopFwdSm90ILi2EN4cute5tupleIJNS5_1CILi1EEES8_S8_EEENS6_IJNS7_ILi128EEENS7_ILi64EEENS7_ILi256EEEEEELi256ENS_12float_e4m3_tEfNS_4arch4Sm90ELb0ELb1ELb1ELb1ELb1ELb0ELb0ELb1ELb0ELb1ELb1ELb0EEENS1_21CollectiveEpilogueFwdINS6_IJSA_SC_SB_EEES9_NS_10bfloat16_tESG_Li256ELb1ELb1ELb1ELb1EEENS1_36VarlenDynamicPersistentTileSchedulerILi128ELi64ELi256ELi128ELb1ELb1ELb1ELb1ELb0ELb1EEEEEEEEEvNT_6ParamsE,"aw",@nobits
	.sectionflags	@""
	.align	16
	.zero		1024


//--------------------- .nv.shared._ZN7cutlass13device_kernelIN5flash11enable_sm90INS1_16FlashAttnFwdSm90INS1_25CollectiveMainloopFwdSm90ILi2EN4cute5tupleIJNS5_1CILi1EEES8_S8_EEENS6_IJNS7_ILi128EEENS7_ILi64EEENS7_ILi256EEEEEELi256ENS_12float_e4m3_tEfNS_4arch4Sm90ELb0ELb1ELb1ELb1ELb1ELb1ELb0ELb1ELb0ELb1ELb1ELb0EEENS1_21CollectiveEpilogueFwdINS6_IJSA_SC_SB_EEES9_NS_10bfloat16_tESG_Li256ELb1ELb1ELb1ELb1EEENS1_36VarlenDynamicPersistentTileSchedulerILi128ELi64ELi256ELi128ELb1ELb1ELb1ELb1ELb0ELb1EEEEEEEEEvNT_6ParamsE --------------------------
	.section	.nv.shared._ZN7cutlass13device_kernelIN5flash11enable_sm90INS1_16FlashAttnFwdSm90INS1_25CollectiveMainloopFwdSm90ILi2EN4cute5tupleIJNS5_1CILi1EEES8_S8_EEENS6_IJNS7_ILi128EEENS7_ILi64EEENS7_ILi256EEEEEELi256ENS_12float_e4m3_tEfNS_4arch4Sm90ELb0ELb1ELb1ELb1ELb1ELb1ELb0ELb1ELb0ELb1ELb1ELb0EEENS1_21CollectiveEpilogueFwdINS6_IJSA_SC_SB_EEES9_NS_10bfloat16_tESG_Li256ELb1ELb1ELb1ELb1EEENS1_36VarlenDynamicPersistentTileSchedulerILi128ELi64ELi256ELi128ELb1ELb1ELb1ELb1ELb0ELb1EEEEEEEEEvNT_6ParamsE,"aw",@nobits
	.sectionflags	@""
	.align	16
	.zero		1024


//--------------------- .nv.shared._ZN7cutlass13device_kernelIN5flash11enable_sm90INS1_16FlashAttnFwdSm90INS1_25CollectiveMainloopFwdSm90ILi2EN4cute5tupleIJNS5_1CILi1EEES8_S8_EEENS6_IJNS7_ILi128EEESA_NS7_ILi256EEEEEELi256ENS_12float_e4m3_tEfNS_4arch4Sm90ELb1ELb0ELb1ELb0ELb1ELb0ELb0ELb1ELb0ELb1ELb1ELb0EEENS1_21CollectiveEpilogueFwdINS6_IJSA_SB_SA_EEES9_NS_10bfloat16_tESF_Li256ELb0ELb1ELb1ELb1EEENS1_19SingleTileSchedulerILb0ELb1ELb1ELi128EEEEEEEEEvNT_6ParamsE --------------------------
	.section	.nv.shared._ZN7cutlass13device_kernelIN5flash11enable_sm90INS1_16FlashAttnFwdSm90INS1_25CollectiveMainloopFwdSm90ILi2EN4cute5tupleIJNS5_1CILi1EEES8_S8_EEENS6_IJNS7_ILi128EEESA_NS7_ILi256EEEEEELi256ENS_12float_e4m3_tEfNS_4arch4Sm90ELb1ELb0ELb1ELb0ELb1ELb0ELb0ELb1ELb0ELb1ELb1ELb0EEENS1_21CollectiveEpilogueFwdINS6_IJSA_SB_SA_EEES9_NS_10bfloat16_tESF_Li256ELb0ELb1ELb1ELb1EEENS1_19SingleTileSchedulerILb0ELb1ELb1ELi128EEEEEEEEEvNT_6ParamsE,"aw",@nobits
	.sectionflags	@""
	.align	16
	.zero		1024


//--------------------- .nv.shared._ZN7cutlass13device_kernelIN5flash11enable_sm90INS1_16FlashAttnFwdSm90INS1_25CollectiveMainloopFwdSm90ILi2EN4cute5tupleIJNS5_1CILi1EEES8_S8_EEENS6_IJNS7_ILi128EEESA_NS7_ILi256EEEEEELi256ENS_12float_e4m3_tEfNS_4arch4Sm90ELb1ELb0ELb1ELb1ELb1ELb0ELb0ELb1ELb0ELb1ELb1ELb0EEENS1_21CollectiveEpilogueFwdINS6_IJSA_SB_SA_EEES9_NS_10bfloat16_tESF_Li256ELb1ELb1ELb1ELb1EEENS1_36VarlenDynamicPersistentTileSchedulerILi128ELi128ELi256ELi128ELb1ELb1ELb1ELb1ELb1ELb1EEEEEEEEEvNT_6ParamsE --------------------------
	.section	.nv.shared._ZN7cutlass13device_kernelIN5flash11enable_sm90INS1_16FlashAttnFwdSm90INS1_25CollectiveMainloopFwdSm90ILi2EN4cute5tupleIJNS5_1CILi1EEES8_S8_EEENS6_IJNS7_ILi128EEESA_NS7_ILi256EEEEEELi256ENS_12float_e4m3_tEfNS_4arch4Sm90ELb1ELb0ELb1ELb1ELb1ELb0ELb0ELb1ELb0ELb1ELb1ELb0EEENS1_21CollectiveEpilogueFwdINS6_IJSA_SB_SA_EEES9_NS_10bfloat16_tESF_Li256ELb1ELb1ELb1ELb1EEENS1_36VarlenDynamicPersistentTileSchedulerILi128ELi128ELi256ELi128ELb1ELb1ELb1ELb1ELb1ELb1EEEEEEEEEvNT_6ParamsE,"aw",@nobits
	.sectionflags	@""
	.align	16
	.zero		1024


//--------------------- .nv.shared._ZN7cutlass13device_kernelIN5flash11enable_sm90INS1_16FlashAttnFwdSm90INS1_25CollectiveMainloopFwdSm90ILi2EN4cute5tupleIJNS5_1CILi1EEES8_S8_EEENS6_IJNS7_ILi128EEESA_NS7_ILi256EEEEEELi256ENS_12float_e4m3_tEfNS_4arch4Sm90ELb1ELb0ELb1ELb1ELb1ELb1ELb0ELb1ELb0ELb1ELb1ELb0EEENS1_21CollectiveEpilogueFwdINS6_IJSA_SB_SA_EEES9_NS_10bfloat16_tESF_Li256ELb1ELb1ELb1ELb1EEENS1_36VarlenDynamicPersistentTileSchedulerILi128ELi128ELi256ELi128ELb1ELb1ELb1ELb1ELb1ELb1EEEEEEEEEvNT_6ParamsE --------------------------
	.section	.nv.shared._ZN7cutlass13device_kernelIN5flash11enable_sm90INS1_16FlashAttnFwdSm90INS1_25CollectiveMainloopFwdSm90ILi2EN4cute5tupleIJNS5_1CILi1EEES8_S8_EEENS6_IJNS7_ILi128EEESA_NS7_ILi256EEEEEELi256ENS_12float_e4m3_tEfNS_4arch4Sm90ELb1ELb0ELb1ELb1ELb1ELb1ELb0ELb1ELb0ELb1ELb1ELb0EEENS1_21CollectiveEpilogueFwdINS6_IJSA_SB_SA_EEES9_NS_10bfloat16_tESF_Li256ELb1ELb1ELb1ELb1EEENS1_36VarlenDynamicPersistentTileSchedulerILi128ELi128ELi256ELi128ELb1ELb1ELb1ELb1ELb1ELb1EEEEEEEEEvNT_6ParamsE,"aw",@nobits
	.sectionflags	@""
	.align	16
	.zero		1024


//--------------------- .nv.shared._ZN7cutlass13device_kernelIN5flash11enable_sm90INS1_16FlashAttnFwdSm90INS1_25CollectiveMainloopFwdSm90ILi2EN4cute5tupleIJNS5_1CILi1EEES8_S8_EEENS6_IJNS7_ILi128EEENS7_ILi160EEENS7_ILi192EEEEEELi192ENS_12float_e4m3_tEfNS_4arch4Sm90ELb0ELb0ELb1ELb0ELb1ELb0ELb0ELb1ELb1ELb1ELb1ELb0EEENS1_21CollectiveEpilogueFwdINS6_IJSA_SC_SB_EEES9_NS_10bfloat16_tESG_Li256ELb0ELb1ELb1ELb1EEENS1_19SingleTileSchedulerILb0ELb1ELb1ELi128EEEEEEEEEvNT_6ParamsE --------------------------
	.section	.nv.shared._ZN7cutlass13device_kernelIN5flash11enable_sm90INS1_16FlashAttnFwdSm90INS1_25CollectiveMainloopFwdSm90ILi2EN4cute5tupleIJNS5_1CILi1EEES8_S8_EEENS6_IJNS7_ILi128EEENS7_ILi160EEENS7_ILi192EEEEEELi192ENS_12float_e4m3_tEfNS_4arch4Sm90ELb0ELb0ELb1ELb0ELb1ELb0ELb0ELb1ELb1ELb1ELb1ELb0EEENS1_21CollectiveEpilogueFwdINS6_IJSA_SC_SB_EEES9_NS_10bfloat16_tESG_Li256ELb0ELb1ELb1ELb1EEENS1_19SingleTileSchedulerILb0ELb1ELb1ELi128EEEEEEEEEvNT_6ParamsE,"aw",@nobits
	.sectionflags	@""
	.align	16
	.zero		1024


//--------------------- .nv.shared._ZN7cutlass13device_kernelIN5flash11enable_sm90INS1_16FlashAttnFwdSm90INS1_25CollectiveMainloopFwdSm90ILi2EN4cute5tupleIJNS5_1CILi1EEES8_S8_EEENS6_IJNS7_ILi128EEENS7_ILi160EEENS7_ILi192EEEEEELi192ENS_12float_e4m3_tEfNS_4arch4Sm90ELb0ELb0ELb1ELb1ELb1ELb0ELb0ELb1ELb1ELb1ELb1ELb0EEENS1_21CollectiveEpilogueFwdINS6_IJSA_SC_SB_EEES9_NS_10bfloat16_tESG_Li256ELb1ELb1ELb1ELb1EEENS1_36VarlenDynamicPersistentTileSchedulerILi128ELi160ELi256ELi128ELb1ELb1ELb1ELb0ELb1ELb1EEEEEEEEEvNT_6ParamsE --------------------------
	.section	.nv.shared._ZN7cutlass13device_kernelIN5flash11enable_sm90INS1_16FlashAttnFwdSm90INS1_25CollectiveMainloopFwdSm90ILi2EN4cute5tupleIJNS5_1CILi1EEES8_S8_EEENS6_IJNS7_ILi128EEENS7_ILi160EEENS7_ILi192EEEEEELi192ENS_12float_e4m3_tEfNS_4arch4Sm90ELb0ELb0ELb1ELb1ELb1ELb0ELb0ELb1ELb1ELb1ELb1ELb0EEENS1_21CollectiveEpilogueFwdINS6_IJSA_SC_SB_EEES9_NS_10bfloat16_tESG_Li256ELb1ELb1ELb1ELb1EEENS1_36VarlenDynamicPersistentTileSchedulerILi128ELi160ELi256ELi128ELb1ELb1ELb1ELb0ELb1ELb1EEEEEEEEEvNT_6ParamsE,"aw",@nobits
	.sectionflags	@""
	.align	16
	.zero		1024


//--------------------- .nv.shared._ZN7cutlass13device_kernelIN5flash11enable_sm90INS1_16FlashAttnFwdSm90INS1_25CollectiveMainloopFwdSm90ILi2EN4cute5tupleIJNS5_1CILi1EEES8_S8_EEENS6_IJNS7_ILi128EEENS7_ILi160EEENS7_ILi192EEEEEELi192ENS_12float_e4m3_tEfNS_4arch4Sm90ELb0ELb0ELb1ELb1ELb1ELb1ELb0ELb1ELb1ELb1ELb1ELb0EEENS1_21CollectiveEpilogueFwdINS6_IJSA_SC_SB_EEES9_NS_10bfloat16_tESG_Li256ELb1ELb1ELb1ELb1EEENS1_36VarlenDynamicPersistentTileSchedulerILi128ELi160ELi256ELi128ELb1ELb1ELb1ELb0ELb1ELb1EEEEEEEEEvNT_6ParamsE --------------------------
	.section	.nv.shared._ZN7cutlass13device_kernelIN5flash11enable_sm90INS1_16FlashAttnFwdSm90INS1_25CollectiveMainloopFwdSm90ILi2EN4cute5tupleIJNS5_1CILi1EEES8_S8_EEENS6_IJNS7_ILi128EEENS7_ILi160EEENS7_ILi192EEEEEELi192ENS_12float_e4m3_tEfNS_4arch4Sm90ELb0ELb0ELb1ELb1ELb1ELb1ELb0ELb1ELb1ELb1ELb1ELb0EEENS1_21CollectiveEpilogueFwdINS6_IJSA_SC_SB_EEES9_NS_10bfloat16_tESG_Li256ELb1ELb1ELb1ELb1EEENS1_36VarlenDynamicPersistentTileSchedulerILi128ELi160ELi256ELi128ELb1ELb1ELb1ELb0ELb1ELb1EEEEEEEEEvNT_6ParamsE,"aw",@nobits
	.sectionflags	@""
	.align	16
	.zero		1024


//--------------------- .nv.shared._ZN7cutlass13device_kernelIN5flash11enable_sm90INS1_16FlashAttnFwdSm90INS1_25CollectiveMainloopFwdSm90ILi2EN4cute5tupleIJNS5_1CILi1EEES8_S8_EEENS6_IJNS7_ILi128EEESA_NS7_ILi192EEEEEELi192ENS_12float_e4m3_tEfNS_4arch4Sm90ELb0ELb1ELb1ELb0ELb1ELb0ELb0ELb1ELb1ELb1ELb1ELb0EEENS1_21CollectiveEpilogueFwdINS6_IJSA_SB_SA_EEES9_NS_10bfloat16_tESF_Li256ELb0ELb1ELb1ELb1EEENS1_19SingleTileSchedulerILb0ELb1ELb1ELi128EEEEEEEEEvNT_6ParamsE --------------------------
	.section	.nv.shared._ZN7cutlass13device_kernelIN5flash11enable_sm90INS1_16FlashAttnFwdSm90INS1_25CollectiveMainloopFwdSm90ILi2EN4cute5tupleIJNS5_1CILi1EEES8_S8_EEENS6_IJNS7_ILi128EEESA_NS7_ILi192EEEEEELi192ENS_12float_e4m3_tEfNS_4arch4Sm90ELb0ELb1ELb1ELb0ELb1ELb0ELb0ELb1ELb1ELb1ELb1ELb0EEENS1_21CollectiveEpilogueFwdINS6_IJSA_SB_SA_EEES9_NS_10bfloat16_tESF_Li256ELb0ELb1ELb1ELb1EEENS1_19SingleTileSchedulerILb0ELb1ELb1ELi128EEEEEEEEEvNT_6ParamsE,"aw",@nobits
	.sectionflags	@""
	.align	16
	.zero		1024


//--------------------- .nv.shared._ZN7cutlass13device_kernelIN5flash11enable_sm90INS1_16FlashAttnFwdSm90INS1_25CollectiveMainloopFwdSm90ILi2EN4cute5tupleIJNS5_1CILi1EEES8_S8_EEENS6_IJNS7_ILi128EEESA_NS7_ILi192EEEEEELi192ENS_12float_e4m3_tEfNS_4arch4Sm90ELb0ELb1ELb1ELb1ELb1ELb0ELb0ELb1ELb1ELb1ELb1ELb0EEENS1_21CollectiveEpilogueFwdINS6_IJSA_SB_SA_EEES9_NS_10bfloat16_tESF_Li256ELb1ELb1ELb1ELb1EEENS1_36VarlenDynamicPersistentTileSchedulerILi128ELi128ELi256ELi128ELb1ELb1ELb1ELb1ELb0ELb1EEEEEEEEEvNT_6ParamsE --------------------------
	.section	.nv.shared._ZN7cutlass13device_kernelIN5flash11enable_sm90INS1_16FlashAttnFwdSm90INS1_25CollectiveMainloopFwdSm90ILi2EN4cute5tupleIJNS5_1CILi1EEES8_S8_EEENS6_IJNS7_ILi128EEESA_NS7_ILi192EEEEEELi192ENS_12float_e4m3_tEfNS_4arch4Sm90ELb0ELb1ELb1ELb1ELb1ELb0ELb0ELb1ELb1ELb1ELb1ELb0EEENS1_21CollectiveEpilogueFwdINS6_IJSA_SB_SA_EEES9_NS_10bfloat16_tESF_Li256ELb1ELb1ELb1ELb1EEENS1_36VarlenDynamicPersistentTileSchedulerILi128ELi128ELi256ELi128ELb1ELb1ELb1ELb1ELb0ELb1EEEEEEEEEvNT_6ParamsE,"aw",@nobits
	.sectionflags	@""
	.align	16
	.zero		1024


//--------------------- .nv.shared._ZN7cutlass13device_kernelIN5flash11enable_sm90INS1_16FlashAttnFwdSm90INS1_25CollectiveMainloopFwdSm90ILi2EN4cute5tupleIJNS5_1CILi1EEES8_S8_EEENS6_IJNS7_ILi128EEESA_NS7_ILi192EEEEEELi192ENS_12float_e4m3_tEfNS_4arch4Sm90ELb0ELb1ELb1ELb1ELb1ELb1ELb0ELb1ELb1ELb1ELb1ELb0EEENS1_21CollectiveEpilogueFwdINS6_IJSA_SB_SA_EEES9_NS_10bfloat16_tESF_Li256ELb1ELb1ELb1ELb1EEENS1_36VarlenDynamicPersistentTileSchedulerILi128ELi128ELi256ELi128ELb1ELb1ELb1ELb1ELb0ELb1EEEEEEEEEvNT_6ParamsE --------------------------
	.section	.nv.shared._ZN7cutlass13device_kernelIN5flash11enable_sm90INS1_16FlashAttnFwdSm90INS1_25CollectiveMainloopFwdSm90ILi2EN4cute5tupleIJNS5_1CILi1EEES8_S8_EEENS6_IJNS7_ILi128EEESA_NS7_ILi192EEEEEELi192ENS_12float_e4m3_tEfNS_4arch4Sm90ELb0ELb1ELb1ELb1ELb1ELb1ELb0ELb1ELb1ELb1ELb1ELb0EEENS1_21CollectiveEpilogueFwdINS6_IJSA_SB_SA_EEES9_NS_10bfloat16_tESF_Li256ELb1ELb1ELb1ELb1EEENS1_36VarlenDynamicPersistentTileSchedulerILi128ELi128ELi256ELi128ELb1ELb1ELb1ELb1ELb0ELb1EEEEEEEEEvNT_6ParamsE,"aw",@nobits
	.sectionflags	@""
	.align	16
	.zero		1024


//--------------------- .nv.shared._ZN7cutlass13device_kernelIN5flash11enable_sm90INS1_16FlashAttnFwdSm90INS1_25CollectiveMainloopFwdSm90ILi2EN4cute5tupleIJNS5_1CILi1EEES8_S8_EEENS6_IJNS7_ILi128EEENS7_ILi160EEENS7_ILi192EEEEEELi192ENS_12float_e4m3_tEfNS_4arch4Sm90ELb1ELb0ELb1ELb0ELb1ELb0ELb0ELb1ELb1ELb1ELb1ELb0EEENS1_21CollectiveEpilogueFwdINS6_IJSA_SC_SB_EEES9_NS_10bfloat16_tESG_Li256ELb0ELb1ELb1ELb1EEENS1_19SingleTileSchedulerILb0ELb1ELb1ELi128EEEEEEEEEvNT_6ParamsE --------------------------
	.section	.nv.shared._ZN7cutlass13device_kernelIN5flash11enable_sm90INS1_16FlashAttnFwdSm90INS1_25CollectiveMainloopFwdSm90ILi2EN4cute5tupleIJNS5_1CILi1EEES8_S8_EEENS6_IJNS7_ILi128EEENS7_ILi160EEENS7_ILi192EEEEEELi192ENS_12float_e4m3_tEfNS_4arch4Sm90ELb1ELb0ELb1ELb0ELb1ELb0ELb0ELb1ELb1ELb1ELb1ELb0EEENS1_21CollectiveEpilogueFwdINS6_IJSA_SC_SB_EEES9_NS_10bfloat16_tESG_Li256ELb0ELb1ELb1ELb1EEENS1_19SingleTileSchedulerILb0ELb1ELb1ELi128EEEEEEEEEvNT_6ParamsE,"aw",@nobits
	.sectionflags	@""
	.align	16
	.zero		1024


//--------------------- .nv.shared._ZN7cutlass13device_kernelIN5flash11enable_sm90INS1_16FlashAttnFwdSm90INS1_25CollectiveMainloopFwdSm90ILi2EN4cute5tupleIJNS5_1CILi1EEES8_S8_EEENS6_IJNS7_ILi128EEENS7_ILi160EEENS7_ILi192EEEEEELi192ENS_12float_e4m3_tEfNS_4arch4Sm90ELb1ELb0ELb1ELb1ELb1ELb0ELb0ELb1ELb1ELb1ELb1ELb0EEENS1_21CollectiveEpilogueFwdINS6_IJSA_SC_SB_EEES9_NS_10bfloat16_tESG_Li256ELb1ELb1ELb1ELb1EEENS1_36VarlenDynamicPersistentTileSchedulerILi128ELi160ELi256ELi128ELb1ELb1ELb1ELb1ELb1ELb1EEEEEEEEEvNT_6ParamsE --------------------------
	.section	.nv.shared._ZN7cutlass13device_kernelIN5flash11enable_sm90INS1_16FlashAttnFwdSm90INS1_25CollectiveMainloopFwdSm90ILi2EN4cute5tupleIJNS5_1CILi1EEES8_S8_EEENS6_IJNS7_ILi128EEENS7_ILi160EEENS7_ILi192EEEEEELi192ENS_12float_e4m3_tEfNS_4arch4Sm90ELb1ELb0ELb1ELb1ELb1ELb0ELb0ELb1ELb1ELb1ELb1ELb0EEENS1_21CollectiveEpilogueFwdINS6_IJSA_SC_SB_EEES9_NS_10bfloat16_tESG_Li256ELb1ELb1ELb1ELb1EEENS1_36VarlenDynamicPersistentTileSchedulerILi128ELi160ELi256ELi128ELb1ELb1ELb1ELb1ELb1ELb1EEEEEEEEEvNT_6ParamsE,"aw",@nobits
	.sectionflags	@""
	.align	16
	.zero		1024


//--------------------- .nv.shared._ZN7cutlass13device_kernelIN5flash11enable_sm90INS1_16FlashAttnFwdSm90INS1_25CollectiveMainloopFwdSm90ILi2EN4cute5tupleIJNS5_1CILi1EEES8_S8_EEENS6_IJNS7_ILi128EEENS7_ILi160EEENS7_ILi192EEEEEELi192ENS_12float_e4m3_tEfNS_4arch4Sm90ELb1ELb0ELb1ELb1ELb1ELb1ELb0ELb1ELb1ELb1ELb1ELb0EEENS1_21CollectiveEpilogueFwdINS6_IJSA_SC_SB_EEES9_NS_10bfloat16_tESG_Li256ELb1ELb1ELb1ELb1EEENS1_36VarlenDynamicPersistentTileSchedulerILi128ELi160ELi256ELi128ELb1ELb1ELb1ELb1ELb1ELb1EEEEEEEEEvNT_6ParamsE --------------------------
	.section	.nv.shared._ZN7cutlass13device_kernelIN5flash11enable_sm90INS1_16FlashAttnFwdSm90INS1_25CollectiveMainloopFwdSm90ILi2EN4cute5tupleIJNS5_1CILi1EEES8_S8_EEENS6_IJNS7_ILi128EEENS7_ILi160EEENS7_ILi192EEEEEELi192ENS_12float_e4m3_tEfNS_4arch4Sm90ELb1ELb0ELb1ELb1ELb1ELb1ELb0ELb1ELb1ELb1ELb1ELb0EEENS1_21CollectiveEpilogueFwdINS6_IJSA_SC_SB_EEES9_NS_10bfloat16_tESG_Li256ELb1ELb1ELb1ELb1EEENS1_36VarlenDynamicPersistentTileSchedulerILi128ELi160ELi256ELi128ELb1ELb1ELb1ELb1ELb1ELb1EEEEEEEEEvNT_6ParamsE,"aw",@nobits
	.sectionflags	@""
	.align	16
	.zero		1024


//--------------------- .nv.shared._ZN7cutlass13device_kernelIN5flash11enable_sm90INS1_16FlashAttnFwdSm90INS1_25CollectiveMainloopFwdSm90ILi2EN4cute5tupleIJNS5_1CILi1EEES8_S8_EEENS6_IJNS7_ILi128EEENS7_ILi160EEESA_EEELi128ENS_12float_e4m3_tEfNS_4arch4Sm90ELb0ELb0ELb1ELb0ELb1ELb0ELb0ELb1ELb1ELb1ELb1ELb0EEENS1_21CollectiveEpilogueFwdINS6_IJSA_SA_SB_EEES9_NS_10bfloat16_tESF_Li256ELb0ELb1ELb1ELb1EEENS1_19SingleTileSchedulerILb0ELb1ELb1ELi128EEEEEEEEEvNT_6ParamsE --------------------------
	.section	.nv.shared._ZN7cutlass13device_kernelIN5flash11enable_sm90INS1_16FlashAttnFwdSm90INS1_25CollectiveMainloopFwdSm90ILi2EN4cute5tupleIJNS5_1CILi1EEES8_S8_EEENS6_IJNS7_ILi128EEENS7_ILi160EEESA_EEELi128ENS_12float_e4m3_tEfNS_4arch4Sm90ELb0ELb0ELb1ELb0ELb1ELb0ELb0ELb1ELb1ELb1ELb1ELb0EEENS1_21CollectiveEpilogueFwdINS6_IJSA_SA_SB_EEES9_NS_10bfloat16_tESF_Li256ELb0ELb1ELb1ELb1EEENS1_19SingleTileSchedulerILb0ELb1ELb1ELi128EEEEEEEEEvNT_6ParamsE,"aw",@nobits
	.sectionflags	@""
	.align	16
	.zero		1024


//--------------------- .nv.shared._ZN7cutlass13device_kernelIN5flash11enable_sm90INS1_16FlashAttnFwdSm90INS1_25CollectiveMainloopFwdSm90ILi2EN4cute5tupleIJNS5_1CILi1EEES8_S8_EEENS6_IJNS7_ILi128EEENS7_ILi160EEESA_EEELi128ENS_12float_e4m3_tEfNS_4arch4Sm90ELb0ELb0ELb1ELb1ELb1ELb0ELb0ELb1ELb1ELb1ELb1ELb0EEENS1_21CollectiveEpilogueFwdINS6_IJSA_SA_SB_EEES9_NS_10bfloat16_tESF_Li256ELb1ELb1ELb1ELb1EEENS1_36VarlenDynamicPersistentTileSchedulerILi128ELi160ELi256ELi128ELb1ELb1ELb1ELb0ELb1ELb1EEEEEEEEEvNT_6ParamsE --------------------------
	.section	.nv.shared._ZN7cutlass13device_kernelIN5flash11enable_sm90INS1_16FlashAttnFwdSm90INS1_25CollectiveMainloopFwdSm90ILi2EN4cute5tupleIJNS5_1CILi1EEES8_S8_EEENS6_IJNS7_ILi128EEENS7_ILi160EEESA_EEELi128ENS_12float_e4m3_tEfNS_4arch4Sm90ELb0ELb0ELb1ELb1ELb1ELb0ELb0ELb1ELb1ELb1ELb1ELb0EEENS1_21CollectiveEpilogueFwdINS6_IJSA_SA_SB_EEES9_NS_10bfloat16_tESF_Li256ELb1ELb1ELb1ELb1EEENS1_36VarlenDynamicPersistentTileSchedulerILi128ELi160ELi256ELi128ELb1ELb1ELb1ELb0ELb1ELb1EEEEEEEEEvNT_6ParamsE,"aw",@nobits
	.sectionflags	@""
	.align	16
	.zero		1024


//--------------------- .nv.shared._ZN7cutlass13device_kernelIN5flash11enable_sm90INS1_16FlashAttnFwdSm90INS1_25CollectiveMainloopFwdSm90ILi2EN4cute5tupleIJNS5_1CILi1EEES8_S8_EEENS6_IJNS7_ILi128EEENS7_ILi160EEESA_EEELi128ENS_12float_e4m3_tEfNS_4arch4Sm90ELb0ELb0ELb1ELb1ELb1ELb1ELb0ELb1ELb1ELb1ELb1ELb0EEENS1_21CollectiveEpilogueFwdINS6_IJSA_SA_SB_EEES9_NS_10bfloat16_tESF_Li256ELb1ELb1ELb1ELb1EEENS1_36VarlenDynamicPersistentTileSchedulerILi128ELi160ELi256ELi128ELb1ELb1ELb1ELb0ELb1ELb1EEEEEEEEEvNT_6ParamsE --------------------------
	.section	.nv.shared._ZN7cutlass13device_kernelIN5flash11enable_sm90INS1_16FlashAttnFwdSm90INS1_25CollectiveMainloopFwdSm90ILi2EN4cute5tupleIJNS5_1CILi1EEES8_S8_EEENS6_IJNS7_ILi128EEENS7_ILi160EEESA_EEELi128ENS_12float_e4m3_tEfNS_4arch4Sm90ELb0ELb0ELb1ELb1ELb1ELb1ELb0ELb1ELb1ELb1ELb1ELb0EEENS1_21CollectiveEpilogueFwdINS6_IJSA_SA_SB_EEES9_NS_10bfloat16_tESF_Li256ELb1ELb1ELb1ELb1EEENS1_36VarlenDynamicPersistentTileSchedulerILi128ELi160ELi256ELi128ELb1ELb1ELb1ELb0ELb1ELb1EEEEEEEEEvNT_6ParamsE,"aw",@nobits
	.sectionflags	@""
	.align	16
	.zero		1024


//--------------------- .nv.shared._ZN7cutlass13device_kernelIN5flash11enable_sm90INS1_16FlashAttnFwdSm90INS1_25CollectiveMainloopFwdSm90ILi2EN4cute5tupleIJNS5_1CILi1EEES8_S8_EEENS6_IJNS7_ILi128EEENS7_ILi160EEESA_EEELi128ENS_12float_e4m3_tEfNS_4arch4Sm90ELb0ELb1ELb1ELb0ELb1ELb0ELb0ELb1ELb1ELb1ELb1ELb0EEENS1_21CollectiveEpilogueFwdINS6_IJSA_SA_SB_EEES9_NS_10bfloat16_tESF_Li256ELb0ELb1ELb1ELb1EEENS1_19SingleTileSchedulerILb0ELb1ELb1ELi128EEEEEEEEEvNT_6ParamsE --------------------------
	.section	.nv.shared._ZN7cutlass13device_kernelIN5flash11enable_sm90INS1_16FlashAttnFwdSm90INS1_25CollectiveMainloopFwdSm90ILi2EN4cute5tupleIJNS5_1CILi1EEES8_S8_EEENS6_IJNS7_ILi128EEENS7_ILi160EEESA_EEELi128ENS_12float_e4m3_tEfNS_4arch4Sm90ELb0ELb1ELb1ELb0ELb1ELb0ELb0ELb1ELb1ELb1ELb1ELb0EEENS1_21CollectiveEpilogueFwdINS6_IJSA_SA_SB_EEES9_NS_10bfloat16_tESF_Li256ELb0ELb1ELb1ELb1EEENS1_19SingleTileSchedulerILb0ELb1ELb1ELi128EEEEEEEEEvNT_6ParamsE,"aw",@nobits
	.sectionflags	@""
	.align	16
	.zero		1024


//--------------------- .nv.shared._ZN7cutlass13device_kernelIN5flash11enable_sm90INS1_16FlashAttnFwdSm90INS1_25CollectiveMainloopFwdSm90ILi2EN4cute5tupleIJNS5_1CILi1EEES8_S8_EEENS6_IJNS7_ILi128EEENS7_ILi160EEESA_EEELi128ENS_12float_e4m3_tEfNS_4arch4Sm90ELb0ELb1ELb1ELb1ELb1ELb0ELb0ELb1ELb1ELb1ELb1ELb0EEENS1_21CollectiveEpilogueFwdINS6_IJSA_SA_SB_EEES9_NS_10bfloat16_tESF_Li256ELb1ELb1ELb1ELb1EEENS1_36VarlenDynamicPersistentTileSchedulerILi128ELi160ELi256ELi128ELb1ELb1ELb1ELb1ELb0ELb1EEEEEEEEEvNT_6ParamsE --------------------------
	.section	.nv.shared._ZN7cutlass13device_kernelIN5flash11enable_sm90INS1_16FlashAttnFwdSm90INS1_25CollectiveMainloopFwdSm90ILi2EN4cute5tupleIJNS5_1CILi1EEES8_S8_EEENS6_IJNS7_ILi128EEENS7_ILi160EEESA_EEELi128ENS_12float_e4m3_tEfNS_4arch4Sm90ELb0ELb1ELb1ELb1ELb1ELb0ELb0ELb1ELb1ELb1ELb1ELb0EEENS1_21CollectiveEpilogueFwdINS6_IJSA_SA_SB_EEES9_NS_10bfloat16_tESF_Li256ELb1ELb1ELb1ELb1EEENS1_36VarlenDynamicPersistentTileSchedulerILi128ELi160ELi256ELi128ELb1ELb1ELb1ELb1ELb0ELb1EEEEEEEEEvNT_6ParamsE,"aw",@nobits
	.sectionflags	@""
	.align	16
	.zero		1024


//--------------------- .nv.shared._ZN7cutlass13device_kernelIN5flash11enable_sm90INS1_16FlashAttnFwdSm90INS1_25CollectiveMainloopFwdSm90ILi2EN4cute5tupleIJNS5_1CILi1EEES8_S8_EEENS6_IJNS7_ILi128EEENS7_ILi160EEESA_EEELi128ENS_12float_e4m3_tEfNS_4arch4Sm90ELb0ELb1ELb1ELb1ELb1ELb1ELb0ELb1ELb1ELb1ELb1ELb0EEENS1_21CollectiveEpilogueFwdINS6_IJSA_SA_SB_EEES9_NS_10bfloat16_tESF_Li256ELb1ELb1ELb1ELb1EEENS1_36VarlenDynamicPersistentTileSchedulerILi128ELi160ELi256ELi128ELb1ELb1ELb1ELb1ELb0ELb1EEEEEEEEEvNT_6ParamsE --------------------------
	.section	.nv.shared._ZN7cutlass13device_kernelIN5flash11enable_sm90INS1_16FlashAttnFwdSm90INS1_25CollectiveMainloopFwdSm90ILi2EN4cute5tupleIJNS5_1CILi1EEES8_S8_EEENS6_IJNS7_ILi128EEENS7_ILi160EEESA_EEELi128ENS_12float_e4m3_tEfNS_4arch4Sm90ELb0ELb1ELb1ELb1ELb1ELb1ELb0ELb1ELb1ELb1ELb1ELb0EEENS1_21CollectiveEpilogueFwdINS6_IJSA_SA_SB_EEES9_NS_10bfloat16_tESF_Li256ELb1ELb1ELb1ELb1EEENS1_36VarlenDynamicPersistentTileSchedulerILi128ELi160ELi256ELi128ELb1ELb1ELb1ELb1ELb0ELb1EEEEEEEEEvNT_6ParamsE,"aw",@nobits
	.sectionflags	@""
	.align	16
	.zero		1024


//--------------------- .nv.shared._ZN7cutlass13device_kernelIN5flash11enable_sm90INS1_16FlashAttnFwdSm90INS1_25CollectiveMainloopFwdSm90ILi2EN4cute5tupleIJNS5_1CILi1EEES8_S8_EEENS6_IJNS7_ILi128EEENS7_ILi160EEESA_EEELi128ENS_12float_e4m3_tEfNS_4arch4Sm90ELb1ELb0ELb1ELb0ELb1ELb0ELb0ELb1ELb1ELb1ELb1ELb0EEENS1_21CollectiveEpilogueFwdINS6_IJSA_SA_SB_EEES9_NS_10bfloat16_tESF_Li256ELb0ELb1ELb1ELb1EEENS1_19SingleTileSchedulerILb0ELb1ELb1ELi128EEEEEEEEEvNT_6ParamsE --------------------------
	.section	.nv.shared._ZN7cutlass13device_kernelIN5flash11enable_sm90INS1_16FlashAttnFwdSm90INS1_25CollectiveMainloopFwdSm90ILi2EN4cute5tupleIJNS5_1CILi1EEES8_S8_EEENS6_IJNS7_ILi128EEENS7_ILi160EEESA_EEELi128ENS_12float_e4m3_tEfNS_4arch4Sm90ELb1ELb0ELb1ELb0ELb1ELb0ELb0ELb1ELb1ELb1ELb1ELb0EEENS1_21CollectiveEpilogueFwdINS6_IJSA_SA_SB_EEES9_NS_10bfloat16_tESF_Li256ELb0ELb1ELb1ELb1EEENS1_19SingleTileSchedulerILb0ELb1ELb1ELi128EEEEEEEEEvNT_6ParamsE,"aw",@nobits
	.sectionflags	@""
	.align	16
	.zero		1024


//--------------------- .nv.shared._ZN7cutlass13device_kernelIN5flash11enable_sm90INS1_16FlashAttnFwdSm90INS1_25CollectiveMainloopFwdSm90ILi2EN4cute5tupleIJNS5_1CILi1EEES8_S8_EEENS6_IJNS7_ILi128EEENS7_ILi160EEESA_EEELi128ENS_12float_e4m3_tEfNS_4arch4Sm90ELb1ELb0ELb1ELb1ELb1ELb0ELb0ELb1ELb1ELb1ELb1ELb0EEENS1_21CollectiveEpilogueFwdINS6_IJSA_SA_SB_EEES9_NS_10bfloat16_tESF_Li256ELb1ELb1ELb1ELb1EEENS1_36VarlenDynamicPersistentTileSchedulerILi128ELi160ELi256ELi128ELb1ELb1ELb1ELb1ELb1ELb1EEEEEEEEEvNT_6ParamsE --------------------------
	.section	.nv.shared._ZN7cutlass13device_kernelIN5flash11enable_sm90INS1_16FlashAttnFwdSm90INS1_25CollectiveMainloopFwdSm90ILi2EN4cute5tupleIJNS5_1CILi1EEES8_S8_EEENS6_IJNS7_ILi128EEENS7_ILi160EEESA_EEELi128ENS_12float_e4m3_tEfNS_4arch4Sm90ELb1ELb0ELb1ELb1ELb1ELb0ELb0ELb1ELb1ELb1ELb1ELb0EEENS1_21CollectiveEpilogueFwdINS6_IJSA_SA_SB_EEES9_NS_10bfloat16_tESF_Li256ELb1ELb1ELb1ELb1EEENS1_36VarlenDynamicPersistentTileSchedulerILi128ELi160ELi256ELi128ELb1ELb1ELb1ELb1ELb1ELb1EEEEEEEEEvNT_6ParamsE,"aw",@nobits
	.sectionflags	@""
	.align	16
	.zero		1024


//--------------------- .nv.shared._ZN7cutlass13device_kernelIN5flash11enable_sm90INS1_16FlashAttnFwdSm90INS1_25CollectiveMainloopFwdSm90ILi2EN4cute5tupleIJNS5_1CILi1EEES8_S8_EEENS6_IJNS7_ILi128EEENS7_ILi160EEESA_EEELi128ENS_12float_e4m3_tEfNS_4arch4Sm90ELb1ELb0ELb1ELb1ELb1ELb1ELb0ELb1ELb1ELb1ELb1ELb0EEENS1_21CollectiveEpilogueFwdINS6_IJSA_SA_SB_EEES9_NS_10bfloat16_tESF_Li256ELb1ELb1ELb1ELb1EEENS1_36VarlenDynamicPersistentTileSchedulerILi128ELi160ELi256ELi128ELb1ELb1ELb1ELb1ELb1ELb1EEEEEEEEEvNT_6ParamsE --------------------------
	.section	.nv.shared._ZN7cutlass13device_kernelIN5flash11enable_sm90INS1_16FlashAttnFwdSm90INS1_25CollectiveMainloopFwdSm90ILi2EN4cute5tupleIJNS5_1CILi1EEES8_S8_EEENS6_IJNS7_ILi128EEENS7_ILi160EEESA_EEELi128ENS_12float_e4m3_tEfNS_4arch4Sm90ELb1ELb0ELb1ELb1ELb1ELb1ELb0ELb1ELb1ELb1ELb1ELb0EEENS1_21CollectiveEpilogueFwdINS6_IJSA_SA_SB_EEES9_NS_10bfloat16_tESF_Li256ELb1ELb1ELb1ELb1EEENS1_36VarlenDynamicPersistentTileSchedulerILi128ELi160ELi256ELi128ELb1ELb1ELb1ELb1ELb1ELb1EEEEEEEEEvNT_6ParamsE,"aw",@nobits
	.sectionflags	@""
	.align	16
	.zero		1024


//--------------------- .nv.shared._ZN7cutlass13device_kernelIN5flash11enable_sm90INS1_16FlashAttnFwdSm90INS1_25CollectiveMainloopFwdSm90ILi2EN4cute5tupleIJNS5_1CILi1EEES8_S8_EEENS6_IJNS7_ILi192EEENS7_ILi128EEENS7_ILi96EEEEEELi96ENS_12float_e4m3_tEfNS_4arch4Sm90ELb0ELb0ELb1ELb0ELb1ELb0ELb0ELb1ELb1ELb1ELb1ELb0EEENS1_21CollectiveEpilogueFwdINS6_IJSA_SC_SB_EEES9_NS_10bfloat16_tESG_Li384ELb0ELb1ELb1ELb1EEENS1_19SingleTileSchedulerILb0ELb1ELb1ELi192EEEEEEEEEvNT_6ParamsE --------------------------
	.section	.nv.shared._ZN7cutlass13device_kernelIN5flash11enable_sm90INS1_16FlashAttnFwdSm90INS1_25CollectiveMainloopFwdSm90ILi2EN4cute5tupleIJNS5_1CILi1EEES8_S8_EEENS6_IJNS7_ILi192EEENS7_ILi128EEENS7_ILi96EEEEEELi96ENS_12float_e4m3_tEfNS_4arch4Sm90ELb0ELb0ELb1ELb0ELb1ELb0ELb0ELb1ELb1ELb1ELb1ELb0EEENS1_21CollectiveEpilogueFwdINS6_IJSA_SC_SB_EEES9_NS_10bfloat16_tESG_Li384ELb0ELb1ELb1ELb1EEENS1_19SingleTileSchedulerILb0ELb1ELb1ELi192EEEEEEEEEvNT_6ParamsE,"aw",@nobits
	.sectionflags	@""
	.align	16
	.zero		1024


//--------------------- .nv.shared._ZN7cutlass13device_kernelIN5flash11enable_sm90INS1_16FlashAttnFwdSm90INS1_25CollectiveMainloopFwdSm90ILi2EN4cute5tupleIJNS5_1CILi1EEES8_S8_EEENS6_IJNS7_ILi192EEENS7_ILi128EEENS7_ILi96EEEEEELi96ENS_12float_e4m3_tEfNS_4arch4Sm90ELb0ELb0ELb1ELb1ELb1ELb0ELb0ELb1ELb1ELb1ELb1ELb0EEENS1_21CollectiveEpilogueFwdINS6_IJSA_SC_SB_EEES9_NS_10bfloat16_tESG_Li384ELb1ELb1ELb1ELb1EEENS1_36VarlenDynamicPersistentTileSchedulerILi192ELi128ELi384ELi128ELb1ELb1ELb1ELb0ELb1ELb1EEEEEEEEEvNT_6ParamsE --------------------------
	.section	.nv.shared._ZN7cutlass13device_kernelIN5flash11enable_sm90INS1_16FlashAttnFwdSm90INS1_25CollectiveMainloopFwdSm90ILi2EN4cute5tupleIJNS5_1CILi1EEES8_S8_EEENS6_IJNS7_ILi192EEENS7_ILi128EEENS7_ILi96EEEEEELi96ENS_12float_e4m3_tEfNS_4arch4Sm90ELb0ELb0ELb1ELb1ELb1ELb0ELb0ELb1ELb1ELb1ELb1ELb0EEENS1_21CollectiveEpilogueFwdINS6_IJSA_SC_SB_EEES9_NS_10bfloat16_tESG_Li384ELb1ELb1ELb1ELb1EEENS1_36VarlenDynamicPersistentTileSchedulerILi192ELi128ELi384ELi128ELb1ELb1ELb1ELb0ELb1ELb1EEEEEEEEEvNT_6ParamsE,"aw",@nobits
	.sectionflags	@""
	.align	16
	.zero		1024


//--------------------- .nv.shared._ZN7cutlass13device_kernelIN5flash11enable_sm90INS1_16FlashAttnFwdSm90INS1_25CollectiveMainloopFwdSm90ILi2EN4cute5tupleIJNS5_1CILi1EEES8_S8_EEENS6_IJNS7_ILi192EEENS7_ILi128EEENS7_ILi96EEEEEELi96ENS_12float_e4m3_tEfNS_4arch4Sm90ELb0ELb0ELb1ELb1ELb1ELb1ELb0ELb1ELb1ELb1ELb1ELb0EEENS1_21CollectiveEpilogueFwdINS6_IJSA_SC_SB_EEES9_NS_10bfloat16_tESG_Li384ELb1ELb1ELb1ELb1EEENS1_36VarlenDynamicPersistentTileSchedulerILi192ELi128ELi384ELi128ELb1ELb1ELb1ELb0ELb1ELb1EEEEEEEEEvNT_6ParamsE --------------------------
	.section	.nv.shared._ZN7cutlass13device_kernelIN5flash11enable_sm90INS1_16FlashAttnFwdSm90INS1_25CollectiveMainloopFwdSm90ILi2EN4cute5tupleIJNS5_1CILi1EEES8_S8_EEENS6_IJNS7_ILi192EEENS7_ILi128EEENS7_ILi96EEEEEELi96ENS_12float_e4m3_tEfNS_4arch4Sm90ELb0ELb0ELb1ELb1ELb1ELb1ELb0ELb1ELb1ELb1ELb1ELb0EEENS1_21CollectiveEpilogueFwdINS6_IJSA_SC_SB_EEES9_NS_10bfloat16_tESG_Li384ELb1ELb1ELb1ELb1EEENS1_36VarlenDynamicPersistentTileSchedulerILi192ELi128ELi384ELi128ELb1ELb1ELb1ELb0ELb1ELb1EEEEEEEEEvNT_6ParamsE,"aw",@nobits
	.sectionflags	@""
	.align	16
	.zero		1024


//--------------------- .nv.shared._ZN7cutlass13device_kernelIN5flash11enable_sm90INS1_16FlashAttnFwdSm90INS1_25CollectiveMainloopFwdSm90ILi2EN4cute5tupleIJNS5_1CILi1EEES8_S8_EEENS6_IJNS7_ILi192EEENS7_ILi128EEENS7_ILi96EEEEEELi96ENS_12float_e4m3_tEfNS_4arch4Sm90ELb0ELb1ELb1ELb0ELb1ELb0ELb0ELb1ELb1ELb1ELb1ELb0EEENS1_21CollectiveEpilogueFwdINS6_IJSA_SC_SB_EEES9_NS_10bfloat16_tESG_Li384ELb0ELb1ELb1ELb1EEENS1_19SingleTileSchedulerILb0ELb1ELb1ELi192EEEEEEEEEvNT_6ParamsE --------------------------
	.section	.nv.shared._ZN7cutlass13device_kernelIN5flash11enable_sm90INS1_16FlashAttnFwdSm90INS1_25CollectiveMainloopFwdSm90ILi2EN4cute5tupleIJNS5_1CILi1EEES8_S8_EEENS6_IJNS7_ILi192EEENS7_ILi128EEENS7_ILi96EEEEEELi96ENS_12float_e4m3_tEfNS_4arch4Sm90ELb0ELb1ELb1ELb0ELb1ELb0ELb0ELb1ELb1ELb1ELb1ELb0EEENS1_21CollectiveEpilogueFwdINS6_IJSA_SC_SB_EEES9_NS_10bfloat16_tESG_Li384ELb0ELb1ELb1ELb1EEENS1_19SingleTileSchedulerILb0ELb1ELb1ELi192EEEEEEEEEvNT_6ParamsE,"aw",@nobits
	.sectionflags	@""
	.align	16
	.zero		1024


//--------------------- .nv.shared._ZN7cutlass13device_kernelIN5flash11enable_sm90INS1_16FlashAttnFwdSm90INS1_25CollectiveMainloopFwdSm90ILi2EN4cute5tupleIJNS5_1CILi1EEES8_S8_EEENS6_IJNS7_ILi192EEENS7_ILi128EEENS7_ILi96EEEEEELi96ENS_12float_e4m3_tEfNS_4arch4Sm90ELb0ELb1ELb1ELb1ELb1ELb0ELb0ELb1ELb1ELb1ELb1ELb0EEENS1_21CollectiveEpilogueFwdINS6_IJSA_SC_SB_EEES9_NS_10bfloat16_tESG_Li384ELb1ELb1ELb1ELb1EEENS1_36VarlenDynamicPersistentTileSchedulerILi192ELi128ELi384ELi128ELb1ELb1ELb1ELb1ELb0ELb1EEEEEEEEEvNT_6ParamsE --------------------------
	.section	.nv.shared._ZN7cutlass13device_kernelIN5flash11enable_sm90INS1_16FlashAttnFwdSm90INS1_25CollectiveMainloopFwdSm90ILi2EN4cute5tupleIJNS5_1CILi1EEES8_S8_EEENS6_IJNS7_ILi192EEENS7_ILi128EEENS7_ILi96EEEEEELi96ENS_12float_e4m3_tEfNS_4arch4Sm90ELb0ELb1ELb1ELb1ELb1ELb0ELb0ELb1ELb1ELb1ELb1ELb0EEENS1_21CollectiveEpilogueFwdINS6_IJSA_SC_SB_EEES9_NS_10bfloat16_tESG_Li384ELb1ELb1ELb1ELb1EEENS1_36VarlenDynamicPersistentTileSchedulerILi192ELi128ELi384ELi128ELb1ELb1ELb1ELb1ELb0ELb1EEEEEEEEEvNT_6ParamsE,"aw",@nobits
	.sectionflags	@""
	.align	16
	.zero		1024


//--------------------- .nv.shared._ZN7cutlass13device_kernelIN5flash11enable_sm90INS1_16FlashAttnFwdSm90INS1_25CollectiveMainloopFwdSm90ILi2EN4cute5tupleIJNS5_1CILi1EEES8_S8_EEENS6_IJNS7_ILi192EEENS7_ILi128EEENS7_ILi96EEEEEELi96ENS_12float_e4m3_tEfNS_4arch4Sm90ELb0ELb1ELb1ELb1ELb1ELb1ELb0ELb1ELb1ELb1ELb1ELb0EEENS1_21CollectiveEpilogueFwdINS6_IJSA_SC_SB_EEES9_NS_10bfloat16_tESG_Li384ELb1ELb1ELb1ELb1EEENS1_36VarlenDynamicPersistentTileSchedulerILi192ELi128ELi384ELi128ELb1ELb1ELb1ELb1ELb0ELb1EEEEEEEEEvNT_6ParamsE --------------------------
	.section	.nv.shared._ZN7cutlass13device_kernelIN5flash11enable_sm90INS1_16FlashAttnFwdSm90INS1_25CollectiveMainloopFwdSm90ILi2EN4cute5tupleIJNS5_1CILi1EEES8_S8_EEENS6_IJNS7_ILi192EEENS7_ILi128EEENS7_ILi96EEEEEELi96ENS_12float_e4m3_tEfNS_4arch4Sm90ELb0ELb1ELb1ELb1ELb1ELb1ELb0ELb1ELb1ELb1ELb1ELb0EEENS1_21CollectiveEpilogueFwdINS6_IJSA_SC_SB_EEES9_NS_10bfloat16_tESG_Li384ELb1ELb1ELb1ELb1EEENS1_36VarlenDynamicPersistentTileSchedulerILi192ELi128ELi384ELi128ELb1ELb1ELb1ELb1ELb0ELb1EEEEEEEEEvNT_6ParamsE,"aw",@nobits
	.sectionflags	@""
	.align	16
	.zero		1024


//--------------------- .nv.shared._ZN7cutlass13device_kernelIN5flash11enable_sm90INS1_16FlashAttnFwdSm90INS1_25CollectiveMainloopFwdSm90ILi2EN4cute5tupleIJNS5_1CILi1EEES8_S8_EEENS6_IJNS7_ILi192EEENS7_ILi128EEENS7_ILi96EEEEEELi96ENS_12float_e4m3_tEfNS_4arch4Sm90ELb1ELb0ELb1ELb0ELb1ELb0ELb0ELb1ELb1ELb1ELb1ELb0EEENS1_21CollectiveEpilogueFwdINS6_IJSA_SC_SB_EEES9_NS_10bfloat16_tESG_Li384ELb0ELb1ELb1ELb1EEENS1_19SingleTileSchedulerILb0ELb1ELb1ELi192EEEEEEEEEvNT_6ParamsE --------------------------
	.section	.nv.shared._ZN7cutlass13device_kernelIN5flash11enable_sm90INS1_16FlashAttnFwdSm90INS1_25CollectiveMainloopFwdSm90ILi2EN4cute5tupleIJNS5_1CILi1EEES8_S8_EEENS6_IJNS7_ILi192EEENS7_ILi128EEENS7_ILi96EEEEEELi96ENS_12float_e4m3_tEfNS_4arch4Sm90ELb1ELb0ELb1ELb0ELb1ELb0ELb0ELb1ELb1ELb1ELb1ELb0EEENS1_21CollectiveEpilogueFwdINS6_IJSA_SC_SB_EEES9_NS_10bfloat16_tESG_Li384ELb0ELb1ELb1ELb1EEENS1_19SingleTileSchedulerILb0ELb1ELb1ELi192EEEEEEEEEvNT_6ParamsE,"aw",@nobits
	.sectionflags	@""
	.align	16
	.zero		1024


//--------------------- .nv.shared._ZN7cutlass13device_kernelIN5flash11enable_sm90INS1_16FlashAttnFwdSm90INS1_25CollectiveMainloopFwdSm90ILi2EN4cute5tupleIJNS5_1CILi1EEES8_S8_EEENS6_IJNS7_ILi192EEENS7_ILi128EEENS7_ILi96EEEEEELi96ENS_12float_e4m3_tEfNS_4arch4Sm90ELb1ELb0ELb1ELb1ELb1ELb0ELb0ELb1ELb1ELb1ELb1ELb0EEENS1_21CollectiveEpilogueFwdINS6_IJSA_SC_SB_EEES9_NS_10bfloat16_tESG_Li384ELb1ELb1ELb1ELb1EEENS1_36VarlenDynamicPersistentTileSchedulerILi192ELi128ELi384ELi128ELb1ELb1ELb1ELb1ELb1ELb1EEEEEEEEEvNT_6ParamsE --------------------------
	.section	.nv.shared._ZN7cutlass13device_kernelIN5flash11enable_sm90INS1_16FlashAttnFwdSm90INS1_25CollectiveMainloopFwdSm90ILi2EN4cute5tupleIJNS5_1CILi1EEES8_S8_EEENS6_IJNS7_ILi192EEENS7_ILi128EEENS7_ILi96EEEEEELi96ENS_12float_e4m3_tEfNS_4arch4Sm90ELb1ELb0ELb1ELb1ELb1ELb0ELb0ELb1ELb1ELb1ELb1ELb0EEENS1_21CollectiveEpilogueFwdINS6_IJSA_SC_SB_EEES9_NS_10bfloat16_tESG_Li384ELb1ELb1ELb1ELb1EEENS1_36VarlenDynamicPersistentTileSchedulerILi192ELi128ELi384ELi128ELb1ELb1ELb1ELb1ELb1ELb1EEEEEEEEEvNT_6ParamsE,"aw",@nobits
	.sectionflags	@""
	.align	16
	.zero		1024


//--------------------- .nv.shared._ZN7cutlass13device_kernelIN5flash11enable_sm90INS1_16FlashAttnFwdSm90INS1_25CollectiveMainloopFwdSm90ILi2EN4cute5tupleIJNS5_1CILi1EEES8_S8_EEENS6_IJNS7_ILi192EEENS7_ILi128EEENS7_ILi96EEEEEELi96ENS_12float_e4m3_tEfNS_4arch4Sm90ELb1ELb0ELb1ELb1ELb1ELb1ELb0ELb1ELb1ELb1ELb1ELb0EEENS1_21CollectiveEpilogueFwdINS6_IJSA_SC_SB_EEES9_NS_10bfloat16_tESG_Li384ELb1ELb1ELb1ELb1EEENS1_36VarlenDynamicPersistentTileSchedulerILi192ELi128ELi384ELi128ELb1ELb1ELb1ELb1ELb1ELb1EEEEEEEEEvNT_6ParamsE --------------------------
	.section	.nv.shared._ZN7cutlass13device_kernelIN5flash11enable_sm90INS1_16FlashAttnFwdSm90INS1_25CollectiveMainloopFwdSm90ILi2EN4cute5tupleIJNS5_1CILi1EEES8_S8_EEENS6_IJNS7_ILi192EEENS7_ILi128EEENS7_ILi96EEEEEELi96ENS_12float_e4m3_tEfNS_4arch4Sm90ELb1ELb0ELb1ELb1ELb1ELb1ELb0ELb1ELb1ELb1ELb1ELb0EEENS1_21CollectiveEpilogueFwdINS6_IJSA_SC_SB_EEES9_NS_10bfloat16_tESG_Li384ELb1ELb1ELb1ELb1EEENS1_36VarlenDynamicPersistentTileSchedulerILi192ELi128ELi384ELi128ELb1ELb1ELb1ELb1ELb1ELb1EEEEEEEEEvNT_6ParamsE,"aw",@nobits
	.sectionflags	@""
	.align	16
	.zero		1024


//--------------------- .nv.shared._ZN7cutlass13device_kernelIN5flash11enable_sm90INS1_16FlashAttnFwdSm90INS1_25CollectiveMainloopFwdSm90ILi2EN4cute5tupleIJNS5_1CILi1EEES8_S8_EEENS6_IJNS7_ILi192EEENS7_ILi160EEENS7_ILi64EEEEEELi64ENS_12float_e4m3_tEfNS_4arch4Sm90ELb0ELb0ELb1ELb0ELb1ELb0ELb0ELb1ELb1ELb1ELb1ELb0EEENS1_21CollectiveEpilogueFwdINS6_IJSA_SC_SB_EEES9_NS_10bfloat16_tESG_Li384ELb0ELb1ELb1ELb1EEENS1_19SingleTileSchedulerILb0ELb1ELb1ELi192EEEEEEEEEvNT_6ParamsE --------------------------
	.section	.nv.shared._ZN7cutlass13device_kernelIN5flash11enable_sm90INS1_16FlashAttnFwdSm90INS1_25CollectiveMainloopFwdSm90ILi2EN4cute5tupleIJNS5_1CILi1EEES8_S8_EEENS6_IJNS7_ILi192EEENS7_ILi160EEENS7_ILi64EEEEEELi64ENS_12float_e4m3_tEfNS_4arch4Sm90ELb0ELb0ELb1ELb0ELb1ELb0ELb0ELb1ELb1ELb1ELb1ELb0EEENS1_21CollectiveEpilogueFwdINS6_IJSA_SC_SB_EEES9_NS_10bfloat16_tESG_Li384ELb0ELb1ELb1ELb1EEENS1_19SingleTileSchedulerILb0ELb1ELb1ELi192EEEEEEEEEvNT_6ParamsE,"aw",@nobits
	.sectionflags	@""
	.align	16
	.zero		1024


//--------------------- .nv.shared._ZN7cutlass13device_kernelIN5flash11enable_sm90INS1_16FlashAttnFwdSm90INS1_25CollectiveMainloopFwdSm90ILi2EN4cute5tupleIJNS5_1CILi1EEES8_S8_EEENS6_IJNS7_ILi192EEENS7_ILi160EEENS7_ILi64EEEEEELi64ENS_12float_e4m3_tEfNS_4arch4Sm90ELb0ELb0ELb1ELb1ELb1ELb0ELb0ELb1ELb1ELb1ELb1ELb0EEENS1_21CollectiveEpilogueFwdINS6_IJSA_SC_SB_EEES9_NS_10bfloat16_tESG_Li384ELb1ELb1ELb1ELb1EEENS1_36VarlenDynamicPersistentTileSchedulerILi192ELi160ELi384ELi128ELb1ELb1ELb1ELb0ELb1ELb1EEEEEEEEEvNT_6ParamsE --------------------------
	.section	.nv.shared._ZN7cutlass13device_kernelIN5flash11enable_sm90INS1_16FlashAttnFwdSm90INS1_25CollectiveMainloopFwdSm90ILi2EN4cute5tupleIJNS5_1CILi1EEES8_S8_EEENS6_IJNS7_ILi192EEENS7_ILi160EEENS7_ILi64EEEEEELi64ENS_12float_e4m3_tEfNS_4arch4Sm90ELb0ELb0ELb1ELb1ELb1ELb0ELb0ELb1ELb1ELb1ELb1ELb0EEENS1_21CollectiveEpilogueFwdINS6_IJSA_SC_SB_EEES9_NS_10bfloat16_tESG_Li384ELb1ELb1ELb1ELb1EEENS1_36VarlenDynamicPersistentTileSchedulerILi192ELi160ELi384ELi128ELb1ELb1ELb1ELb0ELb1ELb1EEEEEEEEEvNT_6ParamsE,"aw",@nobits
	.sectionflags	@""
	.align	16
	.zero		1024


//--------------------- .nv.shared._ZN7cutlass13device_kernelIN5flash11enable_sm90INS1_16FlashAttnFwdSm90INS1_25CollectiveMainloopFwdSm90ILi2EN4cute5tupleIJNS5_1CILi1EEES8_S8_EEENS6_IJNS7_ILi192EEENS7_ILi160EEENS7_ILi64EEEEEELi64ENS_12float_e4m3_tEfNS_4arch4Sm90ELb0ELb0ELb1ELb1ELb1ELb1ELb0ELb1ELb1ELb1ELb1ELb0EEENS1_21CollectiveEpilogueFwdINS6_IJSA_SC_SB_EEES9_NS_10bfloat16_tESG_Li384ELb1ELb1ELb1ELb1EEENS1_36VarlenDynamicPersistentTileSchedulerILi192ELi160ELi384ELi128ELb1ELb1ELb1ELb0ELb1ELb1EEEEEEEEEvNT_6ParamsE --------------------------
	.section	.nv.shared._ZN7cutlass13device_kernelIN5flash11enable_sm90INS1_16FlashAttnFwdSm90INS1_25CollectiveMainloopFwdSm90ILi2EN4cute5tupleIJNS5_1CILi1EEES8_S8_EEENS6_IJNS7_ILi192EEENS7_ILi160EEENS7_ILi64EEEEEELi64ENS_12float_e4m3_tEfNS_4arch4Sm90ELb0ELb0ELb1ELb1ELb1ELb1ELb0ELb1ELb1ELb1ELb1ELb0EEENS1_21CollectiveEpilogueFwdINS6_IJSA_SC_SB_EEES9_NS_10bfloat16_tESG_Li384ELb1ELb1ELb1ELb1EEENS1_36VarlenDynamicPersistentTileSchedulerILi192ELi160ELi384ELi128ELb1ELb1ELb1ELb0ELb1ELb1EEEEEEEEEvNT_6ParamsE,"aw",@nobits
	.sectionflags	@""
	.align	16
	.zero		1024


//--------------------- .nv.shared._ZN7cutlass13device_kernelIN5flash11enable_sm90INS1_16FlashAttnFwdSm90INS1_25CollectiveMainloopFwdSm90ILi2EN4cute5tupleIJNS5_1CILi1EEES8_S8_EEENS6_IJNS7_ILi192EEENS7_ILi160EEENS7_ILi64EEEEEELi64ENS_12float_e4m3_tEfNS_4arch4Sm90ELb0ELb1ELb1ELb0ELb1ELb0ELb0ELb1ELb1ELb1ELb1ELb0EEENS1_21CollectiveEpilogueFwdINS6_IJSA_SC_SB_EEES9_NS_10bfloat16_tESG_Li384ELb0ELb1ELb1ELb1EEENS1_19SingleTileSchedulerILb0ELb1ELb1ELi192EEEEEEEEEvNT_6ParamsE --------------------------
	.section	.nv.shared._ZN7cutlass13device_kernelIN5flash11enable_sm90INS1_16FlashAttnFwdSm90INS1_25CollectiveMainloopFwdSm90ILi2EN4cute5tupleIJNS5_1CILi1EEES8_S8_EEENS6_IJNS7_ILi192EEENS7_ILi160EEENS7_ILi64EEEEEELi64ENS_12float_e4m3_tEfNS_4arch4Sm90ELb0ELb1ELb1ELb0ELb1ELb0ELb0ELb1ELb1ELb1ELb1ELb0EEENS1_21CollectiveEpilogueFwdINS6_IJSA_SC_SB_EEES9_NS_10bfloat16_tESG_Li384ELb0ELb1ELb1ELb1EEENS1_19SingleTileSchedulerILb0ELb1ELb1ELi192EEEEEEEEEvNT_6ParamsE,"aw",@nobits
	.sectionflags	@""
	.align	16
	.zero		1024


//--------------------- .nv.shared._ZN7cutlass13device_kernelIN5flash11enable_sm90INS1_16FlashAttnFwdSm90INS1_25CollectiveMainloopFwdSm90ILi2EN4cute5tupleIJNS5_1CILi1EEES8_S8_EEENS6_IJNS7_ILi192EEENS7_ILi160EEENS7_ILi64EEEEEELi64ENS_12float_e4m3_tEfNS_4arch4Sm90ELb0ELb1ELb1ELb1ELb1ELb0ELb0ELb1ELb1ELb1ELb1ELb0EEENS1_21CollectiveEpilogueFwdINS6_IJSA_SC_SB_EEES9_NS_10bfloat16_tESG_Li384ELb1ELb1ELb1ELb1EEENS1_36VarlenDynamicPersistentTileSchedulerILi192ELi160ELi384ELi128ELb1ELb1ELb1ELb1ELb0ELb1EEEEEEEEEvNT_6ParamsE --------------------------
	.section	.nv.shared._ZN7cutlass13device_kernelIN5flash11enable_sm90INS1_16FlashAttnFwdSm90INS1_25CollectiveMainloopFwdSm90ILi2EN4cute5tupleIJNS5_1CILi1EEES8_S8_EEENS6_IJNS7_ILi192EEENS7_ILi160EEENS7_ILi64EEEEEELi64ENS_12float_e4m3_tEfNS_4arch4Sm90ELb0ELb1ELb1ELb1ELb1ELb0ELb0ELb1ELb1ELb1ELb1ELb0EEENS1_21CollectiveEpilogueFwdINS6_IJSA_SC_SB_EEES9_NS_10bfloat16_tESG_Li384ELb1ELb1ELb1ELb1EEENS1_36VarlenDynamicPersistentTileSchedulerILi192ELi160ELi384ELi128ELb1ELb1ELb1ELb1ELb0ELb1EEEEEEEEEvNT_6ParamsE,"aw",@nobits
	.sectionflags	@""
	.align	16
	.zero		1024


//--------------------- .nv.shared._ZN7cutlass13device_kernelIN5flash11enable_sm90INS1_16FlashAttnFwdSm90INS1_25CollectiveMainloopFwdSm90ILi2EN4cute5tupleIJNS5_1CILi1EEES8_S8_EEENS6_IJNS7_ILi192EEENS7_ILi160EEENS7_ILi64EEEEEELi64ENS_12float_e4m3_tEfNS_4arch4Sm90ELb0ELb1ELb1ELb1ELb1ELb1ELb0ELb1ELb1ELb1ELb1ELb0EEENS1_21CollectiveEpilogueFwdINS6_IJSA_SC_SB_EEES9_NS_10bfloat16_tESG_Li384ELb1ELb1ELb1ELb1EEENS1_36VarlenDynamicPersistentTileSchedulerILi192ELi160ELi384ELi128ELb1ELb1ELb1ELb1ELb0ELb1EEEEEEEEEvNT_6ParamsE --------------------------
	.section	.nv.shared._ZN7cutlass13device_kernelIN5flash11enable_sm90INS1_16FlashAttnFwdSm90INS1_25CollectiveMainloopFwdSm90ILi2EN4cute5tupleIJNS5_1CILi1EEES8_S8_EEENS6_IJNS7_ILi192EEENS7_ILi160EEENS7_ILi64EEEEEELi64ENS_12float_e4m3_tEfNS_4arch4Sm90ELb0ELb1ELb1ELb1ELb1ELb1ELb0ELb1ELb1ELb1ELb1ELb0EEENS1_21CollectiveEpilogueFwdINS6_IJSA_SC_SB_EEES9_NS_10bfloat16_tESG_Li384ELb1ELb1ELb1ELb1EEENS1_36VarlenDynamicPersistentTileSchedulerILi192ELi160ELi384ELi128ELb1ELb1ELb1ELb1ELb0ELb1EEEEEEEEEvNT_6ParamsE,"aw",@nobits
	.sectionflags	@""
	.align	16
	.zero		1024


//--------------------- .nv.shared._ZN7cutlass13device_kernelIN5flash11enable_sm90INS1_16FlashAttnFwdSm90INS1_25CollectiveMainloopFwdSm90ILi2EN4cute5tupleIJNS5_1CILi1EEES8_S8_EEENS6_IJNS7_ILi192EEENS7_ILi160EEENS7_ILi64EEEEEELi64ENS_12float_e4m3_tEfNS_4arch4Sm90ELb1ELb0ELb1ELb0ELb1ELb0ELb0ELb1ELb1ELb1ELb1ELb0EEENS1_21CollectiveEpilogueFwdINS6_IJSA_SC_SB_EEES9_NS_10bfloat16_tESG_Li384ELb0ELb1ELb1ELb1EEENS1_19SingleTileSchedulerILb0ELb1ELb1ELi192EEEEEEEEEvNT_6ParamsE --------------------------
	.section	.nv.shared._ZN7cutlass13device_kernelIN5flash11enable_sm90INS1_16FlashAttnFwdSm90INS1_25CollectiveMainloopFwdSm90ILi2EN4cute5tupleIJNS5_1CILi1EEES8_S8_EEENS6_IJNS7_ILi192EEENS7_ILi160EEENS7_ILi64EEEEEELi64ENS_12float_e4m3_tEfNS_4arch4Sm90ELb1ELb0ELb1ELb0ELb1ELb0ELb0ELb1ELb1ELb1ELb1ELb0EEENS1_21CollectiveEpilogueFwdINS6_IJSA_SC_SB_EEES9_NS_10bfloat16_tESG_Li384ELb0ELb1ELb1ELb1EEENS1_19SingleTileSchedulerILb0ELb1ELb1ELi192EEEEEEEEEvNT_6ParamsE,"aw",@nobits
	.sectionflags	@""
	.align	16
	.zero		1024


//--------------------- .nv.shared._ZN7cutlass13device_kernelIN5flash11enable_sm90INS1_16FlashAttnFwdSm90INS1_25CollectiveMainloopFwdSm90ILi2EN4cute5tupleIJNS5_1CILi1EEES8_S8_EEENS6_IJNS7_ILi192EEENS7_ILi160EEENS7_ILi64EEEEEELi64ENS_12float_e4m3_tEfNS_4arch4Sm90ELb1ELb0ELb1ELb1ELb1ELb0ELb0ELb1ELb1ELb1ELb1ELb0EEENS1_21CollectiveEpilogueFwdINS6_IJSA_SC_SB_EEES9_NS_10bfloat16_tESG_Li384ELb1ELb1ELb1ELb1EEENS1_36VarlenDynamicPersistentTileSchedulerILi192ELi160ELi384ELi128ELb1ELb1ELb1ELb1ELb1ELb1EEEEEEEEEvNT_6ParamsE --------------------------
	.section	.nv.shared._ZN7cutlass13device_kernelIN5flash11enable_sm90INS1_16FlashAttnFwdSm90INS1_25CollectiveMainloopFwdSm90ILi2EN4cute5tupleIJNS5_1CILi1EEES8_S8_EEENS6_IJNS7_ILi192EEENS7_ILi160EEENS7_ILi64EEEEEELi64ENS_12float_e4m3_tEfNS_4arch4Sm90ELb1ELb0ELb1ELb1ELb1ELb0ELb0ELb1ELb1ELb1ELb1ELb0EEENS1_21CollectiveEpilogueFwdINS6_IJSA_SC_SB_EEES9_NS_10bfloat16_tESG_Li384ELb1ELb1ELb1ELb1EEENS1_36VarlenDynamicPersistentTileSchedulerILi192ELi160ELi384ELi128ELb1ELb1ELb1ELb1ELb1ELb1EEEEEEEEEvNT_6ParamsE,"aw",@nobits
	.sectionflags	@""
	.align	16
	.zero		1024


//--------------------- .nv.shared._ZN7cutlass13device_kernelIN5flash11enable_sm90INS1_16FlashAttnFwdSm90INS1_25CollectiveMainloopFwdSm90ILi2EN4cute5tupleIJNS5_1CILi1EEES8_S8_EEENS6_IJNS7_ILi192EEENS7_ILi160EEENS7_ILi64EEEEEELi64ENS_12float_e4m3_tEfNS_4arch4Sm90ELb1ELb0ELb1ELb1ELb1ELb1ELb0ELb1ELb1ELb1ELb1ELb0EEENS1_21CollectiveEpilogueFwdINS6_IJSA_SC_SB_EEES9_NS_10bfloat16_tESG_Li384ELb1ELb1ELb1ELb1EEENS1_36VarlenDynamicPersistentTileSchedulerILi192ELi160ELi384ELi128ELb1ELb1ELb1ELb1ELb1ELb1EEEEEEEEEvNT_6ParamsE --------------------------
	.section	.nv.shared._ZN7cutlass13device_kernelIN5flash11enable_sm90INS1_16FlashAttnFwdSm90INS1_25CollectiveMainloopFwdSm90ILi2EN4cute5tupleIJNS5_1CILi1EEES8_S8_EEENS6_IJNS7_ILi192EEENS7_ILi160EEENS7_ILi64EEEEEELi64ENS_12float_e4m3_tEfNS_4arch4Sm90ELb1ELb0ELb1ELb1ELb1ELb1ELb0ELb1ELb1ELb1ELb1ELb0EEENS1_21CollectiveEpilogueFwdINS6_IJSA_SC_SB_EEES9_NS_10bfloat16_tESG_Li384ELb1ELb1ELb1ELb1EEENS1_36VarlenDynamicPersistentTileSchedulerILi192ELi160ELi384ELi128ELb1ELb1ELb1ELb1ELb1ELb1EEEEEEEEEvNT_6ParamsE,"aw",@nobits
	.sectionflags	@""
	.align	16
	.zero		1024


//--------------------- .nv.constant0._ZN7cutlass13device_kernelIN5flash11enable_sm90INS1_16FlashAttnFwdSm90INS1_25CollectiveMainloopFwdSm90ILi2EN4cute5tupleIJNS5_1CILi1EEES8_S8_EEENS6_IJNS7_ILi128EEESA_NS7_ILi256EEEEEELi256ENS_12float_e4m3_tEfNS_4arch4Sm90ELb0ELb0ELb1ELb0ELb1ELb0ELb0ELb1ELb0ELb1ELb1ELb0EEENS1_21CollectiveEpilogueFwdINS6_IJSA_SB_SA_EEES9_NS_10bfloat16_tESF_Li256ELb0ELb1ELb1ELb1EEENS1_19SingleTileSchedulerILb0ELb1ELb1ELi128EEEEEEEEEvNT_6ParamsE --------------------------
	.section	.nv.constant0._ZN7cutlass13device_kernelIN5flash11enable_sm90INS1_16FlashAttnFwdSm90INS1_25CollectiveMainloopFwdSm90ILi2EN4cute5tupleIJNS5_1CILi1EEES8_S8_EEENS6_IJNS7_ILi128EEESA_NS7_ILi256EEEEEELi256ENS_12float_e4m3_tEfNS_4arch4Sm90ELb0ELb0ELb1ELb0ELb1ELb0ELb0ELb1ELb0ELb1ELb1ELb0EEENS1_21CollectiveEpilogueFwdINS6_IJSA_SB_SA_EEES9_NS_10bfloat16_tESF_Li256ELb0ELb1ELb1ELb1EEENS1_19SingleTileSchedulerILb0ELb1ELb1ELi128EEEEEEEEEvNT_6ParamsE,"a",@progbits
	.sectionflags	@""
	.align	4
.nv.constant0._ZN7cutlass13device_kernelIN5flash11enable_sm90INS1_16FlashAttnFwdSm90INS1_25CollectiveMainloopFwdSm90ILi2EN4cute5tupleIJNS5_1CILi1EEES8_S8_EEENS6_IJNS7_ILi128EEESA_NS7_ILi256EEEEEELi256ENS_12float_e4m3_tEfNS_4arch4Sm90ELb0ELb0ELb1ELb0ELb1ELb0ELb0ELb1ELb0ELb1ELb1ELb0EEENS1_21CollectiveEpilogueFwdINS6_IJSA_SB_SA_EEES9_NS_10bfloat16_tESF_Li256ELb0ELb1ELb1ELb1EEENS1_19SingleTileSchedulerILb0ELb1ELb1ELi128EEEEEEEEEvNT_6ParamsE:
	.zero		3200


//--------------------- .nv.constant0._ZN7cutlass13device_kernelIN5flash11enable_sm90INS1_16FlashAttnFwdSm90INS1_25CollectiveMainloopFwdSm90ILi2EN4cute5tupleIJNS5_1CILi1EEES8_S8_EEENS6_IJNS7_ILi128EEESA_NS7_ILi256EEEEEELi256ENS_12float_e4m3_tEfNS_4arch4Sm90ELb0ELb0ELb1ELb1ELb1ELb0ELb0ELb1ELb0ELb1ELb1ELb0EEENS1_21CollectiveEpilogueFwdINS6_IJSA_SB_SA_EEES9_NS_10bfloat16_tESF_Li256ELb1ELb1ELb1ELb1EEENS1_36VarlenDynamicPersistentTileSchedulerILi128ELi128ELi256ELi128ELb1ELb1ELb1ELb0ELb1ELb1EEEEEEEEEvNT_6ParamsE --------------------------
	.section	.nv.constant0._ZN7cutlass13device_kernelIN5flash11enable_sm90INS1_16FlashAttnFwdSm90INS1_25CollectiveMainloopFwdSm90ILi2EN4cute5tupleIJNS5_1CILi1EEES8_S8_EEENS6_IJNS7_ILi128EEESA_NS7_ILi256EEEEEELi256ENS_12float_e4m3_tEfNS_4arch4Sm90ELb0ELb0ELb1ELb1ELb1ELb0ELb0ELb1ELb0ELb1ELb1ELb0EEENS1_21CollectiveEpilogueFwdINS6_IJSA_SB_SA_EEES9_NS_10bfloat16_tESF_Li256ELb1ELb1ELb1ELb1EEENS1_36VarlenDynamicPersistentTileSchedulerILi128ELi128ELi256ELi128ELb1ELb1ELb1ELb0ELb1ELb1EEEEEEEEEvNT_6ParamsE,"a",@progbits
	.sectionflags	@""
	.align	4
.nv.constant0._ZN7cutlass13device_kernelIN5flash11enable_sm90INS1_16FlashAttnFwdSm90INS1_25CollectiveMainloopFwdSm90ILi2EN4cute5tupleIJNS5_1CILi1EEES8_S8_EEENS6_IJNS7_ILi128EEESA_NS7_ILi256EEEEEELi256ENS_12float_e4m3_tEfNS_4arch4Sm90ELb0ELb0ELb1ELb1ELb1ELb0ELb0ELb1ELb0ELb1ELb1ELb0EEENS1_21CollectiveEpilogueFwdINS6_IJSA_SB_SA_EEES9_NS_10bfloat16_tESF_Li256ELb1ELb1ELb1ELb1EEENS1_36VarlenDynamicPersistentTileSchedulerILi128ELi128ELi256ELi128ELb1ELb1ELb1ELb0ELb1ELb1EEEEEEEEEvNT_6ParamsE:
	.zero		3328


//--------------------- .nv.constant0._ZN7cutlass13device_kernelIN5flash11enable_sm90INS1_16FlashAttnFwdSm90INS1_25CollectiveMainloopFwdSm90ILi2EN4cute5tupleIJNS5_1CILi1EEES8_S8_EEENS6_IJNS7_ILi128EEESA_NS7_ILi256EEEEEELi256ENS_12float_e4m3_tEfNS_4arch4Sm90ELb0ELb0ELb1ELb1ELb1ELb1ELb0ELb1ELb0ELb1ELb1ELb0EEENS1_21CollectiveEpilogueFwdINS6_IJSA_SB_SA_EEES9_NS_10bfloat16_tESF_Li256ELb1ELb1ELb1ELb1EEENS1_36VarlenDynamicPersistentTileSchedulerILi128ELi128ELi256ELi128ELb1ELb1ELb1ELb0ELb1ELb1EEEEEEEEEvNT_6ParamsE --------------------------
	.section	.nv.constant0._ZN7cutlass13device_kernelIN5flash11enable_sm90INS1_16FlashAttnFwdSm90INS1_25CollectiveMainloopFwdSm90ILi2EN4cute5tupleIJNS5_1CILi1EEES8_S8_EEENS6_IJNS7_ILi128EEESA_NS7_ILi256EEEEEELi256ENS_12float_e4m3_tEfNS_4arch4Sm90ELb0ELb0ELb1ELb1ELb1ELb1ELb0ELb1ELb0ELb1ELb1ELb0EEENS1_21CollectiveEpilogueFwdINS6_IJSA_SB_SA_EEES9_NS_10bfloat16_tESF_Li256ELb1ELb1ELb1ELb1EEENS1_36VarlenDynamicPersistentTileSchedulerILi128ELi128ELi256ELi128ELb1ELb1ELb1ELb0ELb1ELb1EEEEEEEEEvNT_6ParamsE,"a",@progbits
	.sectionflags	@""
	.align	4
.nv.constant0._ZN7cutlass13device_kernelIN5flash11enable_sm90INS1_16FlashAttnFwdSm90INS1_25CollectiveMainloopFwdSm90ILi2EN4cute5tupleIJNS5_1CILi1EEES8_S8_EEENS6_IJNS7_ILi128EEESA_NS7_ILi256EEEEEELi256ENS_12float_e4m3_tEfNS_4arch4Sm90ELb0ELb0ELb1ELb1ELb1ELb1ELb0ELb1ELb0ELb1ELb1ELb0EEENS1_21CollectiveEpilogueFwdINS6_IJSA_SB_SA_EEES9_NS_10bfloat16_tESF_Li256ELb1ELb1ELb1ELb1EEENS1_36VarlenDynamicPersistentTileSchedulerILi128ELi128ELi256ELi128ELb1ELb1ELb1ELb0ELb1ELb1EEEEEEEEEvNT_6ParamsE:
	.zero		3328


//--------------------- .nv.constant0._ZN7cutlass13device_kernelIN5flash11enable_sm90INS1_16FlashAttnFwdSm90INS1_25CollectiveMainloopFwdSm90ILi2EN4cute5tupleIJNS5_1CILi1EEES8_S8_EEENS6_IJNS7_ILi128EEENS7_ILi64EEENS7_ILi256EEEEEELi256ENS_12float_e4m3_tEfNS_4arch4Sm90ELb0ELb1ELb1ELb0ELb1ELb0ELb0ELb1ELb0ELb1ELb1ELb0EEENS1_21CollectiveEpilogueFwdINS6_IJSA_SC_SB_EEES9_NS_10bfloat16_tESG_Li256ELb0ELb1ELb1ELb1EEENS1_19SingleTileSchedulerILb0ELb1ELb1ELi128EEEEEEEEEvNT_6ParamsE --------------------------
	.section	.nv.constant0._ZN7cutlass13device_kernelIN5flash11enable_sm90INS1_16FlashAttnFwdSm90INS1_25CollectiveMainloopFwdSm90ILi2EN4cute5tupleIJNS5_1CILi1EEES8_S8_EEENS6_IJNS7_ILi128EEENS7_ILi64EEENS7_ILi256EEEEEELi256ENS_12float_e4m3_tEfNS_4arch4Sm90ELb0ELb1ELb1ELb0ELb1ELb0ELb0ELb1ELb0ELb1ELb1ELb0EEENS1_21CollectiveEpilogueFwdINS6_IJSA_SC_SB_EEES9_NS_10bfloat16_tESG_Li256ELb0ELb1ELb1ELb1EEENS1_19SingleTileSchedulerILb0ELb1ELb1ELi128EEEEEEEEEvNT_6ParamsE,"a",@progbits
	.sectionflags	@""
	.align	4
.nv.constant0._ZN7cutlass13device_kernelIN5flash11enable_sm90INS1_16FlashAttnFwdSm90INS1_25CollectiveMainloopFwdSm90ILi2EN4cute5tupleIJNS5_1CILi1EEES8_S8_EEENS6_IJNS7_ILi128EEENS7_ILi64EEENS7_ILi256EEEEEELi256ENS_12float_e4m3_tEfNS_4arch4Sm90ELb0ELb1ELb1ELb0ELb1ELb0ELb0ELb1ELb0ELb1ELb1ELb0EEENS1_21CollectiveEpilogueFwdINS6_IJSA_SC_SB_EEES9_NS_10bfloat16_tESG_Li256ELb0ELb1ELb1ELb1EEENS1_19SingleTileSchedulerILb0ELb1ELb1ELi128EEEEEEEEEvNT_6ParamsE:
	.zero		3200


//--------------------- .nv.constant0._ZN7cutlass13device_kernelIN5flash11enable_sm90INS1_16FlashAttnFwdSm90INS1_25CollectiveMainloopFwdSm90ILi2EN4cute5tupleIJNS5_1CILi1EEES8_S8_EEENS6_IJNS7_ILi128EEENS7_ILi64EEENS7_ILi256EEEEEELi256ENS_12float_e4m3_tEfNS_4arch4Sm90ELb0ELb1ELb1ELb1ELb1ELb0ELb0ELb1ELb0ELb1ELb1ELb0EEENS1_21CollectiveEpilogueFwdINS6_IJSA_SC_SB_EEES9_NS_10bfloat16_tESG_Li256ELb1ELb1ELb1ELb1EEENS1_36VarlenDynamicPersistentTileSchedulerILi128ELi64ELi256ELi128ELb1ELb1ELb1ELb1ELb0ELb1EEEEEEEEEvNT_6ParamsE --------------------------
	.section	.nv.constant0._ZN7cutlass13device_kernelIN5flash11enable_sm90INS1_16FlashAttnFwdSm90INS1_25CollectiveMainloopFwdSm90ILi2EN4cute5tupleIJNS5_1CILi1EEES8_S8_EEENS6_IJNS7_ILi128EEENS7_ILi64EEENS7_ILi256EEEEEELi256ENS_12float_e4m3_tEfNS_4arch4Sm90ELb0ELb1ELb1ELb1ELb1ELb0ELb0ELb1ELb0ELb1ELb1ELb0EEENS1_21CollectiveEpilogueFwdINS6_IJSA_SC_SB_EEES9_NS_10bfloat16_tESG_Li256ELb1ELb1ELb1ELb1EEENS1_36VarlenDynamicPersistentTileSchedulerILi128ELi64ELi256ELi128ELb1ELb1ELb1ELb1ELb0ELb1EEEEEEEEEvNT_6ParamsE,"a",@progbits
	.sectionflags	@""
	.align	4
.nv.constant0._ZN7cutlass13device_kernelIN5flash11enable_sm90INS1_16FlashAttnFwdSm90INS1_25CollectiveMainloopFwdSm90ILi2EN4cute5tupleIJNS5_1CILi1EEES8_S8_EEENS6_IJNS7_ILi128EEENS7_ILi64EEENS7_ILi256EEEEEELi256ENS_12float_e4m3_tEfNS_4arch4Sm90ELb0ELb1ELb1ELb1ELb1ELb0ELb0ELb1ELb0ELb1ELb1ELb0EEENS1_21CollectiveEpilogueFwdINS6_IJSA_SC_SB_EEES9_NS_10bfloat16_tESG_Li256ELb1ELb1ELb1ELb1EEENS1_36VarlenDynamicPersistentTileSchedulerILi128ELi64ELi256ELi128ELb1ELb1ELb1ELb1ELb0ELb1EEEEEEEEEvNT_6ParamsE:
	.zero		3328


//--------------------- .nv.constant0._ZN7cutlass13device_kernelIN5flash11enable_sm90INS1_16FlashAttnFwdSm90INS1_25CollectiveMainloopFwdSm90ILi2EN4cute5tupleIJNS5_1CILi1EEES8_S8_EEENS6_IJNS7_ILi128EEENS7_ILi64EEENS7_ILi256EEEEEELi256ENS_12float_e4m3_tEfNS_4arch4Sm90ELb0ELb1ELb1ELb1ELb1ELb1ELb0ELb1ELb0ELb1ELb1ELb0EEENS1_21CollectiveEpilogueFwdINS6_IJSA_SC_SB_EEES9_NS_10bfloat16_tESG_Li256ELb1ELb1ELb1ELb1EEENS1_36VarlenDynamicPersistentTileSchedulerILi128ELi64ELi256ELi128ELb1ELb1ELb1ELb1ELb0ELb1EEEEEEEEEvNT_6ParamsE --------------------------
	.section	.nv.constant0._ZN7cutlass13device_kernelIN5flash11enable_sm90INS1_16FlashAttnFwdSm90INS1_25CollectiveMainloopFwdSm90ILi2EN4cute5tupleIJNS5_1CILi1EEES8_S8_EEENS6_IJNS7_ILi128EEENS7_ILi64EEENS7_ILi256EEEEEELi256ENS_12float_e4m3_tEfNS_4arch4Sm90ELb0ELb1ELb1ELb1ELb1ELb1ELb0ELb1ELb0ELb1ELb1ELb0EEENS1_21CollectiveEpilogueFwdINS6_IJSA_SC_SB_EEES9_NS_10bfloat16_tESG_Li256ELb1ELb1ELb1ELb1EEENS1_36VarlenDynamicPersistentTileSchedulerILi128ELi64ELi256ELi128ELb1ELb1ELb1ELb1ELb0ELb1EEEEEEEEEvNT_6ParamsE,"a",@progbits
	.sectionflags	@""
	.align	4
.nv.constant0._ZN7cutlass13device_kernelIN5flash11enable_sm90INS1_16FlashAttnFwdSm90INS1_25CollectiveMainloopFwdSm90ILi2EN4cute5tupleIJNS5_1CILi1EEES8_S8_EEENS6_IJNS7_ILi128EEENS7_ILi64EEENS7_ILi256EEEEEELi256ENS_12float_e4m3_tEfNS_4arch4Sm90ELb0ELb1ELb1ELb1ELb1ELb1ELb0ELb1ELb0ELb1ELb1ELb0EEENS1_21CollectiveEpilogueFwdINS6_IJSA_SC_SB_EEES9_NS_10bfloat16_tESG_Li256ELb1ELb1ELb1ELb1EEENS1_36VarlenDynamicPersistentTileSchedulerILi128ELi64ELi256ELi128ELb1ELb1ELb1ELb1ELb0ELb1EEEEEEEEEvNT_6ParamsE:
	.zero		3328


//--------------------- .nv.constant0._ZN7cutlass13device_kernelIN5flash11enable_sm90INS1_16FlashAttnFwdSm90INS1_25CollectiveMainloopFwdSm90ILi2EN4cute5tupleIJNS5_1CILi1EEES8_S8_EEENS6_IJNS7_ILi128EEESA_NS7_ILi256EEEEEELi256ENS_12float_e4m3_tEfNS_4arch4Sm90ELb1ELb0ELb1ELb0ELb1ELb0ELb0ELb1ELb0ELb1ELb1ELb0EEENS1_21CollectiveEpilogueFwdINS6_IJSA_SB_SA_EEES9_NS_10bfloat16_tESF_Li256ELb0ELb1ELb1ELb1EEENS1_19SingleTileSchedulerILb0ELb1ELb1ELi128EEEEEEEEEvNT_6ParamsE --------------------------
	.section	.nv.constant0._ZN7cutlass13device_kernelIN5flash11enable_sm90INS1_16FlashAttnFwdSm90INS1_25CollectiveMainloopFwdSm90ILi2EN4cute5tupleIJNS5_1CILi1EEES8_S8_EEENS6_IJNS7_ILi128EEESA_NS7_ILi256EEEEEELi256ENS_12float_e4m3_tEfNS_4arch4Sm90ELb1ELb0ELb1ELb0ELb1ELb0ELb0ELb1ELb0ELb1ELb1ELb0EEENS1_21CollectiveEpilogueFwdINS6_IJSA_SB_SA_EEES9_NS_10bfloat16_tESF_Li256ELb0ELb1ELb1ELb1EEENS1_19SingleTileSchedulerILb0ELb1ELb1ELi128EEEEEEEEEvNT_6ParamsE,"a",@progbits
	.sectionflags	@""
	.align	4
.nv.constant0._ZN7cutlass13device_kernelIN5flash11enable_sm90INS1_16FlashAttnFwdSm90INS1_25CollectiveMainloopFwdSm90ILi2EN4cute5tupleIJNS5_1CILi1EEES8_S8_EEENS6_IJNS7_ILi128EEESA_NS7_ILi256EEEEEELi256ENS_12float_e4m3_tEfNS_4arch4Sm90ELb1ELb0ELb1ELb0ELb1ELb0ELb0ELb1ELb0ELb1ELb1ELb0EEENS1_21CollectiveEpilogueFwdINS6_IJSA_SB_SA_EEES9_NS_10bfloat16_tESF_Li256ELb0ELb1ELb1ELb1EEENS1_19SingleTileSchedulerILb0ELb1ELb1ELi128EEEEEEEEEvNT_6ParamsE:
	.zero		3200


//--------------------- .nv.constant0._ZN7cutlass13device_kernelIN5flash11enable_sm90INS1_16FlashAttnFwdSm90INS1_25CollectiveMainloopFwdSm90ILi2EN4cute5tupleIJNS5_1CILi1EEES8_S8_EEENS6_IJNS7_ILi128EEESA_NS7_ILi256EEEEEELi256ENS_12float_e4m3_tEfNS_4arch4Sm90ELb1ELb0ELb1ELb1ELb1ELb0ELb0ELb1ELb0ELb1ELb1ELb0EEENS1_21CollectiveEpilogueFwdINS6_IJSA_SB_SA_EEES9_NS_10bfloat16_tESF_Li256ELb1ELb1ELb1ELb1EEENS1_36VarlenDynamicPersistentTileSchedulerILi128ELi128ELi256ELi128ELb1ELb1ELb1ELb1ELb1ELb1EEEEEEEEEvNT_6ParamsE --------------------------
	.section	.nv.constant0._ZN7cutlass13device_kernelIN5flash11enable_sm90INS1_16FlashAttnFwdSm90INS1_25CollectiveMainloopFwdSm90ILi2EN4cute5tupleIJNS5_1CILi1EEES8_S8_EEENS6_IJNS7_ILi128EEESA_NS7_ILi256EEEEEELi256ENS_12float_e4m3_tEfNS_4arch4Sm90ELb1ELb0ELb1ELb1ELb1ELb0ELb0ELb1ELb0ELb1ELb1ELb0EEENS1_21CollectiveEpilogueFwdINS6_IJSA_SB_SA_EEES9_NS_10bfloat16_tESF_Li256ELb1ELb1ELb1ELb1EEENS1_36VarlenDynamicPersistentTileSchedulerILi128ELi128ELi256ELi128ELb1ELb1ELb1ELb1ELb1ELb1EEEEEEEEEvNT_6ParamsE,"a",@progbits
	.sectionflags	@""
	.align	4
.nv.constant0._ZN7cutlass13device_kernelIN5flash11enable_sm90INS1_16FlashAttnFwdSm90INS1_25CollectiveMainloopFwdSm90ILi2EN4cute5tupleIJNS5_1CILi1EEES8_S8_EEENS6_IJNS7_ILi128EEESA_NS7_ILi256EEEEEELi256ENS_12float_e4m3_tEfNS_4arch4Sm90ELb1ELb0ELb1ELb1ELb1ELb0ELb0ELb1ELb0ELb1ELb1ELb0EEENS1_21CollectiveEpilogueFwdINS6_IJSA_SB_SA_EEES9_NS_10bfloat16_tESF_Li256ELb1ELb1ELb1ELb1EEENS1_36VarlenDynamicPersistentTileSchedulerILi128ELi128ELi256ELi128ELb1ELb1ELb1ELb1ELb1ELb1EEEEEEEEEvNT_6ParamsE:
	.zero		3328


//--------------------- .nv.constant0._ZN7cutlass13device_kernelIN5flash11enable_sm90INS1_16FlashAttnFwdSm90INS1_25CollectiveMainloopFwdSm90ILi2EN4cute5tupleIJNS5_1CILi1EEES8_S8_EEENS6_IJNS7_ILi128EEESA_NS7_ILi256EEEEEELi256ENS_12float_e4m3_tEfNS_4arch4Sm90ELb1ELb0ELb1ELb1ELb1ELb1ELb0ELb1ELb0ELb1ELb1ELb0EEENS1_21CollectiveEpilogueFwdINS6_IJSA_SB_SA_EEES9_NS_10bfloat16_tESF_Li256ELb1ELb1ELb1ELb1EEENS1_36VarlenDynamicPersistentTileSchedulerILi128ELi128ELi256ELi128ELb1ELb1ELb1ELb1ELb1ELb1EEEEEEEEEvNT_6ParamsE --------------------------
	.section	.nv.constant0._ZN7cutlass13device_kernelIN5flash11enable_sm90INS1_16FlashAttnFwdSm90INS1_25CollectiveMainloopFwdSm90ILi2EN4cute5tupleIJNS5_1CILi1EEES8_S8_EEENS6_IJNS7_ILi128EEESA_NS7_ILi256EEEEEELi256ENS_12float_e4m3_tEfNS_4arch4Sm90ELb1ELb0ELb1ELb1ELb1ELb1ELb0ELb1ELb0ELb1ELb1ELb0EEENS1_21CollectiveEpilogueFwdINS6_IJSA_SB_SA_EEES9_NS_10bfloat16_tESF_Li256ELb1ELb1ELb1ELb1EEENS1_36VarlenDynamicPersistentTileSchedulerILi128ELi128ELi256ELi128ELb1ELb1ELb1ELb1ELb1ELb1EEEEEEEEEvNT_6ParamsE,"a",@progbits
	.sectionflags	@""
	.align	4
.nv.constant0._ZN7cutlass13device_kernelIN5flash11enable_sm90INS1_16FlashAttnFwdSm90INS1_25CollectiveMainloopFwdSm90ILi2EN4cute5tupleIJNS5_1CILi1EEES8_S8_EEENS6_IJNS7_ILi128EEESA_NS7_ILi256EEEEEELi256ENS_12float_e4m3_tEfNS_4arch4Sm90ELb1ELb0ELb1ELb1ELb1ELb1ELb0ELb1ELb0ELb1ELb1ELb0EEENS1_21CollectiveEpilogueFwdINS6_IJSA_SB_SA_EEES9_NS_10bfloat16_tESF_Li256ELb1ELb1ELb1ELb1EEENS1_36VarlenDynamicPersistentTileSchedulerILi128ELi128ELi256ELi128ELb1ELb1ELb1ELb1ELb1ELb1EEEEEEEEEvNT_6ParamsE:
	.zero		3328


//--------------------- .nv.constant0._ZN7cutlass13device_kernelIN5flash11enable_sm90INS1_16FlashAttnFwdSm90INS1_25CollectiveMainloopFwdSm90ILi2EN4cute5tupleIJNS5_1CILi1EEES8_S8_EEENS6_IJNS7_ILi128EEENS7_ILi160EEENS7_ILi192EEEEEELi192ENS_12float_e4m3_tEfNS_4arch4Sm90ELb0ELb0ELb1ELb0ELb1ELb0ELb0ELb1ELb1ELb1ELb1ELb0EEENS1_21CollectiveEpilogueFwdINS6_IJSA_SC_SB_EEES9_NS_10bfloat16_tESG_Li256ELb0ELb1ELb1ELb1EEENS1_19SingleTileSchedulerILb0ELb1ELb1ELi128EEEEEEEEEvNT_6ParamsE --------------------------
	.section	.nv.constant0._ZN7cutlass13device_kernelIN5flash11enable_sm90INS1_16FlashAttnFwdSm90INS1_25CollectiveMainloopFwdSm90ILi2EN4cute5tupleIJNS5_1CILi1EEES8_S8_EEENS6_IJNS7_ILi128EEENS7_ILi160EEENS7_ILi192EEEEEELi192ENS_12float_e4m3_tEfNS_4arch4Sm90ELb0ELb0ELb1ELb0ELb1ELb0ELb0ELb1ELb1ELb1ELb1ELb0EEENS1_21CollectiveEpilogueFwdINS6_IJSA_SC_SB_EEES9_NS_10bfloat16_tESG_Li256ELb0ELb1ELb1ELb1EEENS1_19SingleTileSchedulerILb0ELb1ELb1ELi128EEEEEEEEEvNT_6ParamsE,"a",@progbits
	.sectionflags	@""
	.align	4
.nv.constant0._ZN7cutlass13device_kernelIN5flash11enable_sm90INS1_16FlashAttnFwdSm90INS1_25CollectiveMainloopFwdSm90ILi2EN4cute5tupleIJNS5_1CILi1EEES8_S8_EEENS6_IJNS7_ILi128EEENS7_ILi160EEENS7_ILi192EEEEEELi192ENS_12float_e4m3_tEfNS_4arch4Sm90ELb0ELb0ELb1ELb0ELb1ELb0ELb0ELb1ELb1ELb1ELb1ELb0EEENS1_21CollectiveEpilogueFwdINS6_IJSA_SC_SB_EEES9_NS_10bfloat16_tESG_Li256ELb0ELb1ELb1ELb1EEENS1_19SingleTileSchedulerILb0ELb1ELb1ELi128EEEEEEEEEvNT_6ParamsE:
	.zero		3200


//--------------------- .nv.constant0._ZN7cutlass13device_kernelIN5flash11enable_sm90INS1_16FlashAttnFwdSm90INS1_25CollectiveMainloopFwdSm90ILi2EN4cute5tupleIJNS5_1CILi1EEES8_S8_EEENS6_IJNS7_ILi128EEENS7_ILi160EEENS7_ILi192EEEEEELi192ENS_12float_e4m3_tEfNS_4arch4Sm90ELb0ELb0ELb1ELb1ELb1ELb0ELb0ELb1ELb1ELb1ELb1ELb0EEENS1_21CollectiveEpilogueFwdINS6_IJSA_SC_SB_EEES9_NS_10bfloat16_tESG_Li256ELb1ELb1ELb1ELb1EEENS1_36VarlenDynamicPersistentTileSchedulerILi128ELi160ELi256ELi128ELb1ELb1ELb1ELb0ELb1ELb1EEEEEEEEEvNT_6ParamsE --------------------------
	.section	.nv.constant0._ZN7cutlass13device_kernelIN5flash11enable_sm90INS1_16FlashAttnFwdSm90INS1_25CollectiveMainloopFwdSm90ILi2EN4cute5tupleIJNS5_1CILi1EEES8_S8_EEENS6_IJNS7_ILi128EEENS7_ILi160EEENS7_ILi192EEEEEELi192ENS_12float_e4m3_tEfNS_4arch4Sm90ELb0ELb0ELb1ELb1ELb1ELb0ELb0ELb1ELb1ELb1ELb1ELb0EEENS1_21CollectiveEpilogueFwdINS6_IJSA_SC_SB_EEES9_NS_10bfloat16_tESG_Li256ELb1ELb1ELb1ELb1EEENS1_36VarlenDynamicPersistentTileSchedulerILi128ELi160ELi256ELi128ELb1ELb1ELb1ELb0ELb1ELb1EEEEEEEEEvNT_6ParamsE,"a",@progbits
	.sectionflags	@""
	.align	4
.nv.constant0._ZN7cutlass13device_kernelIN5flash11enable_sm90INS1_16FlashAttnFwdSm90INS1_25CollectiveMainloopFwdSm90ILi2EN4cute5tupleIJNS5_1CILi1EEES8_S8_EEENS6_IJNS7_ILi128EEENS7_ILi160EEENS7_ILi192EEEEEELi192ENS_12float_e4m3_tEfNS_4arch4Sm90ELb0ELb0ELb1ELb1ELb1ELb0ELb0ELb1ELb1ELb1ELb1ELb0EEENS1_21CollectiveEpilogueFwdINS6_IJSA_SC_SB_EEES9_NS_10bfloat16_tESG_Li256ELb1ELb1ELb1ELb1EEENS1_36VarlenDynamicPersistentTileSchedulerILi128ELi160ELi256ELi128ELb1ELb1ELb1ELb0ELb1ELb1EEEEEEEEEvNT_6ParamsE:
	.zero		3328


//--------------------- .nv.constant0._ZN7cutlass13device_kernelIN5flash11enable_sm90INS1_16FlashAttnFwdSm90INS1_25CollectiveMainloopFwdSm90ILi2EN4cute5tupleIJNS5_1CILi1EEES8_S8_EEENS6_IJNS7_ILi128EEENS7_ILi160EEENS7_ILi192EEEEEELi192ENS_12float_e4m3_tEfNS_4arch4Sm90ELb0ELb0ELb1ELb1ELb1ELb1ELb0ELb1ELb1ELb1ELb1ELb0EEENS1_21CollectiveEpilogueFwdINS6_IJSA_SC_SB_EEES9_NS_10bfloat16_tESG_Li256ELb1ELb1ELb1ELb1EEENS1_36VarlenDynamicPersistentTileSchedulerILi128ELi160ELi256ELi128ELb1ELb1ELb1ELb0ELb1ELb1EEEEEEEEEvNT_6ParamsE --------------------------
	.section	.nv.constant0._ZN7cutlass13device_kernelIN5flash11enable_sm90INS1_16FlashAttnFwdSm90INS1_25CollectiveMainloopFwdSm90ILi2EN4cute5tupleIJNS5_1CILi1EEES8_S8_EEENS6_IJNS7_ILi128EEENS7_ILi160EEENS7_ILi192EEEEEELi192ENS_12float_e4m3_tEfNS_4arch4Sm90ELb0ELb0ELb1ELb1ELb1ELb1ELb0ELb1ELb1ELb1ELb1ELb0EEENS1_21CollectiveEpilogueFwdINS6_IJSA_SC_SB_EEES9_NS_10bfloat16_tESG_Li256ELb1ELb1ELb1ELb1EEENS1_36VarlenDynamicPersistentTileSchedulerILi128ELi160ELi256ELi128ELb1ELb1ELb1ELb0ELb1ELb1EEEEEEEEEvNT_6ParamsE,"a",@progbits
	.sectionflags	@""
	.align	4
.nv.constant0._ZN7cutlass13device_kernelIN5flash11enable_sm90INS1_16FlashAttnFwdSm90INS1_25CollectiveMainloopFwdSm90ILi2EN4cute5tupleIJNS5_1CILi1EEES8_S8_EEENS6_IJNS7_ILi128EEENS7_ILi160EEENS7_ILi192EEEEEELi192ENS_12float_e4m3_tEfNS_4arch4Sm90ELb0ELb0ELb1ELb1ELb1ELb1ELb0ELb1ELb1ELb1ELb1ELb0EEENS1_21CollectiveEpilogueFwdINS6_IJSA_SC_SB_EEES9_NS_10bfloat16_tESG_Li256ELb1ELb1ELb1ELb1EEENS1_36VarlenDynamicPersistentTileSchedulerILi128ELi160ELi256ELi128ELb1ELb1ELb1ELb0ELb1ELb1EEEEEEEEEvNT_6ParamsE:
	.zero		3328


//--------------------- .nv.constant0._ZN7cutlass13device_kernelIN5flash11enable_sm90INS1_16FlashAttnFwdSm90INS1_25CollectiveMainloopFwdSm90ILi2EN4cute5tupleIJNS5_1CILi1EEES8_S8_EEENS6_IJNS7_ILi128EEESA_NS7_ILi192EEEEEELi192ENS_12float_e4m3_tEfNS_4arch4Sm90ELb0ELb1ELb1ELb0ELb1ELb0ELb0ELb1ELb1ELb1ELb1ELb0EEENS1_21CollectiveEpilogueFwdINS6_IJSA_SB_SA_EEES9_NS_10bfloat16_tESF_Li256ELb0ELb1ELb1ELb1EEENS1_19SingleTileSchedulerILb0ELb1ELb1ELi128EEEEEEEEEvNT_6ParamsE --------------------------
	.section	.nv.constant0._ZN7cutlass13device_kernelIN5flash11enable_sm90INS1_16FlashAttnFwdSm90INS1_25CollectiveMainloopFwdSm90ILi2EN4cute5tupleIJNS5_1CILi1EEES8_S8_EEENS6_IJNS7_ILi128EEESA_NS7_ILi192EEEEEELi192ENS_12float_e4m3_tEfNS_4arch4Sm90ELb0ELb1ELb1ELb0ELb1ELb0ELb0ELb1ELb1ELb1ELb1ELb0EEENS1_21CollectiveEpilogueFwdINS6_IJSA_SB_SA_EEES9_NS_10bfloat16_tESF_Li256ELb0ELb1ELb1ELb1EEENS1_19SingleTileSchedulerILb0ELb1ELb1ELi128EEEEEEEEEvNT_6ParamsE,"a",@progbits
	.sectionflags	@""
	.align	4
.nv.constant0._ZN7cutlass13device_kernelIN5flash11enable_sm90INS1_16FlashAttnFwdSm90INS1_25CollectiveMainloopFwdSm90ILi2EN4cute5tupleIJNS5_1CILi1EEES8_S8_EEENS6_IJNS7_ILi128EEESA_NS7_ILi192EEEEEELi192ENS_12float_e4m3_tEfNS_4arch4Sm90ELb0ELb1ELb1ELb0ELb1ELb0ELb0ELb1ELb1ELb1ELb1ELb0EEENS1_21CollectiveEpilogueFwdINS6_IJSA_SB_SA_EEES9_NS_10bfloat16_tESF_Li256ELb0ELb1ELb1ELb1EEENS1_19SingleTileSchedulerILb0ELb1ELb1ELi128EEEEEEEEEvNT_6ParamsE:
	.zero		3200


//--------------------- .nv.constant0._ZN7cutlass13device_kernelIN5flash11enable_sm90INS1_16FlashAttnFwdSm90INS1_25CollectiveMainloopFwdSm90ILi2EN4cute5tupleIJNS5_1CILi1EEES8_S8_EEENS6_IJNS7_ILi128EEESA_NS7_ILi192EEEEEELi192ENS_12float_e4m3_tEfNS_4arch4Sm90ELb0ELb1ELb1ELb1ELb1ELb0ELb0ELb1ELb1ELb1ELb1ELb0EEENS1_21CollectiveEpilogueFwdINS6_IJSA_SB_SA_EEES9_NS_10bfloat16_tESF_Li256ELb1ELb1ELb1ELb1EEENS1_36VarlenDynamicPersistentTileSchedulerILi128ELi128ELi256ELi128ELb1ELb1ELb1ELb1ELb0ELb1EEEEEEEEEvNT_6ParamsE --------------------------
	.section	.nv.constant0._ZN7cutlass13device_kernelIN5flash11enable_sm90INS1_16FlashAttnFwdSm90INS1_25CollectiveMainloopFwdSm90ILi2EN4cute5tupleIJNS5_1CILi1EEES8_S8_EEENS6_IJNS7_ILi128EEESA_NS7_ILi192EEEEEELi192ENS_12float_e4m3_tEfNS_4arch4Sm90ELb0ELb1ELb1ELb1ELb1ELb0ELb0ELb1ELb1ELb1ELb1ELb0EEENS1_21CollectiveEpilogueFwdINS6_IJSA_SB_SA_EEES9_NS_10bfloat16_tESF_Li256ELb1ELb1ELb1ELb1EEENS1_36VarlenDynamicPersistentTileSchedulerILi128ELi128ELi256ELi128ELb1ELb1ELb1ELb1ELb0ELb1EEEEEEEEEvNT_6ParamsE,"a",@progbits
	.sectionflags	@""
	.align	4
.nv.constant0._ZN7cutlass13device_kernelIN5flash11enable_sm90INS1_16FlashAttnFwdSm90INS1_25CollectiveMainloopFwdSm90ILi2EN4cute5tupleIJNS5_1CILi1EEES8_S8_EEENS6_IJNS7_ILi128EEESA_NS7_ILi192EEEEEELi192ENS_12float_e4m3_tEfNS_4arch4Sm90ELb0ELb1ELb1ELb1ELb1ELb0ELb0ELb1ELb1ELb1ELb1ELb0EEENS1_21CollectiveEpilogueFwdINS6_IJSA_SB_SA_EEES9_NS_10bfloat16_tESF_Li256ELb1ELb1ELb1ELb1EEENS1_36VarlenDynamicPersistentTileSchedulerILi128ELi128ELi256ELi128ELb1ELb1ELb1ELb1ELb0ELb1EEEEEEEEEvNT_6ParamsE:
	.zero		3328


//--------------------- .nv.constant0._ZN7cutlass13device_kernelIN5flash11enable_sm90INS1_16FlashAttnFwdSm90INS1_25CollectiveMainloopFwdSm90ILi2EN4cute5tupleIJNS5_1CILi1EEES8_S8_EEENS6_IJNS7_ILi128EEESA_NS7_ILi192EEEEEELi192ENS_12float_e4m3_tEfNS_4arch4Sm90ELb0ELb1ELb1ELb1ELb1ELb1ELb0ELb1ELb1ELb1ELb1ELb0EEENS1_21CollectiveEpilogueFwdINS6_IJSA_SB_SA_EEES9_NS_10bfloat16_tESF_Li256ELb1ELb1ELb1ELb1EEENS1_36VarlenDynamicPersistentTileSchedulerILi128ELi128ELi256ELi128ELb1ELb1ELb1ELb1ELb0ELb1EEEEEEEEEvNT_6ParamsE --------------------------
	.section	.nv.constant0._ZN7cutlass13device_kernelIN5flash11enable_sm90INS1_16FlashAttnFwdSm90INS1_25CollectiveMainloopFwdSm90ILi2EN4cute5tupleIJNS5_1CILi1EEES8_S8_EEENS6_IJNS7_ILi128EEESA_NS7_ILi192EEEEEELi192ENS_12float_e4m3_tEfNS_4arch4Sm90ELb0ELb1ELb1ELb1ELb1ELb1ELb0ELb1ELb1ELb1ELb1ELb0EEENS1_21CollectiveEpilogueFwdINS6_IJSA_SB_SA_EEES9_NS_10bfloat16_tESF_Li256ELb1ELb1ELb1ELb1EEENS1_36VarlenDynamicPersistentTileSchedulerILi128ELi128ELi256ELi128ELb1ELb1ELb1ELb1ELb0ELb1EEEEEEEEEvNT_6ParamsE,"a",@progbits
	.sectionflags	@""
	.align	4
.nv.constant0._ZN7cutlass13device_kernelIN5flash11enable_sm90INS1_16FlashAttnFwdSm90INS1_25CollectiveMainloopFwdSm90ILi2EN4cute5tupleIJNS5_1CILi1EEES8_S8_EEENS6_IJNS7_ILi128EEESA_NS7_ILi192EEEEEELi192ENS_12float_e4m3_tEfNS_4arch4Sm90ELb0ELb1ELb1ELb1ELb1ELb1ELb0ELb1ELb1ELb1ELb1ELb0EEENS1_21CollectiveEpilogueFwdINS6_IJSA_SB_SA_EEES9_NS_10bfloat16_tESF_Li256ELb1ELb1ELb1ELb1EEENS1_36VarlenDynamicPersistentTileSchedulerILi128ELi128ELi256ELi128ELb1ELb1ELb1ELb1ELb0ELb1EEEEEEEEEvNT_6ParamsE:
	.zero		3328


//--------------------- .nv.constant0._ZN7cutlass13device_kernelIN5flash11enable_sm90INS1_16FlashAttnFwdSm90INS1_25CollectiveMainloopFwdSm90ILi2EN4cute5tupleIJNS5_1CILi1EEES8_S8_EEENS6_IJNS7_ILi128EEENS7_ILi160EEENS7_ILi192EEEEEELi192ENS_12float_e4m3_tEfNS_4arch4Sm90ELb1ELb0ELb1ELb0ELb1ELb0ELb0ELb1ELb1ELb1ELb1ELb0EEENS1_21CollectiveEpilogueFwdINS6_IJSA_SC_SB_EEES9_NS_10bfloat16_tESG_Li256ELb0ELb1ELb1ELb1EEENS1_19SingleTileSchedulerILb0ELb1ELb1ELi128EEEEEEEEEvNT_6ParamsE --------------------------
	.section	.nv.constant0._ZN7cutlass13device_kernelIN5flash11enable_sm90INS1_16FlashAttnFwdSm90INS1_25CollectiveMainloopFwdSm90ILi2EN4cute5tupleIJNS5_1CILi1EEES8_S8_EEENS6_IJNS7_ILi128EEENS7_ILi160EEENS7_ILi192EEEEEELi192ENS_12float_e4m3_tEfNS_4arch4Sm90ELb1ELb0ELb1ELb0ELb1ELb0ELb0ELb1ELb1ELb1ELb1ELb0EEENS1_21CollectiveEpilogueFwdINS6_IJSA_SC_SB_EEES9_NS_10bfloat16_tESG_Li256ELb0ELb1ELb1ELb1EEENS1_19SingleTileSchedulerILb0ELb1ELb1ELi128EEEEEEEEEvNT_6ParamsE,"a",@progbits
	.sectionflags	@""
	.align	4
.nv.constant0._ZN7cutlass13device_kernelIN5flash11enable_sm90INS1_16FlashAttnFwdSm90INS1_25CollectiveMainloopFwdSm90ILi2EN4cute5tupleIJNS5_1CILi1EEES8_S8_EEENS6_IJNS7_ILi128EEENS7_ILi160EEENS7_ILi192EEEEEELi192ENS_12float_e4m3_tEfNS_4arch4Sm90ELb1ELb0ELb1ELb0ELb1ELb0ELb0ELb1ELb1ELb1ELb1ELb0EEENS1_21CollectiveEpilogueFwdINS6_IJSA_SC_SB_EEES9_NS_10bfloat16_tESG_Li256ELb0ELb1ELb1ELb1EEENS1_19SingleTileSchedulerILb0ELb1ELb1ELi128EEEEEEEEEvNT_6ParamsE:
	.zero		3200


//--------------------- .nv.constant0._ZN7cutlass13device_kernelIN5flash11enable_sm90INS1_16FlashAttnFwdSm90INS1_25CollectiveMainloopFwdSm90ILi2EN4cute5tupleIJNS5_1CILi1EEES8_S8_EEENS6_IJNS7_ILi128EEENS7_ILi160EEENS7_ILi192EEEEEELi192ENS_12float_e4m3_tEfNS_4arch4Sm90ELb1ELb0ELb1ELb1ELb1ELb0ELb0ELb1ELb1ELb1ELb1ELb0EEENS1_21CollectiveEpilogueFwdINS6_IJSA_SC_SB_EEES9_NS_10bfloat16_tESG_Li256ELb1ELb1ELb1ELb1EEENS1_36VarlenDynamicPersistentTileSchedulerILi128ELi160ELi256ELi128ELb1ELb1ELb1ELb1ELb1ELb1EEEEEEEEEvNT_6ParamsE --------------------------
	.section	.nv.constant0._ZN7cutlass13device_kernelIN5flash11enable_sm90INS1_16FlashAttnFwdSm90INS1_25CollectiveMainloopFwdSm90ILi2EN4cute5tupleIJNS5_1CILi1EEES8_S8_EEENS6_IJNS7_ILi128EEENS7_ILi160EEENS7_ILi192EEEEEELi192ENS_12float_e4m3_tEfNS_4arch4Sm90ELb1ELb0ELb1ELb1ELb1ELb0ELb0ELb1ELb1ELb1ELb1ELb0EEENS1_21CollectiveEpilogueFwdINS6_IJSA_SC_SB_EEES9_NS_10bfloat16_tESG_Li256ELb1ELb1ELb1ELb1EEENS1_36VarlenDynamicPersistentTileSchedulerILi128ELi160ELi256ELi128ELb1ELb1ELb1ELb1ELb1ELb1EEEEEEEEEvNT_6ParamsE,"a",@progbits
	.sectionflags	@""
	.align	4
.nv.constant0._ZN7cutlass13device_kernelIN5flash11enable_sm90INS1_16FlashAttnFwdSm90INS1_25CollectiveMainloopFwdSm90ILi2EN4cute5tupleIJNS5_1CILi1EEES8_S8_EEENS6_IJNS7_ILi128EEENS7_ILi160EEENS7_ILi192EEEEEELi192ENS_12float_e4m3_tEfNS_4arch4Sm90ELb1ELb0ELb1ELb1ELb1ELb0ELb0ELb1ELb1ELb1ELb1ELb0EEENS1_21CollectiveEpilogueFwdINS6_IJSA_SC_SB_EEES9_NS_10bfloat16_tESG_Li256ELb1ELb1ELb1ELb1EEENS1_36VarlenDynamicPersistentTileSchedulerILi128ELi160ELi256ELi128ELb1ELb1ELb1ELb1ELb1ELb1EEEEEEEEEvNT_6ParamsE:
	.zero		3328


//--------------------- .nv.constant0._ZN7cutlass13device_kernelIN5flash11enable_sm90INS1_16FlashAttnFwdSm90INS1_25CollectiveMainloopFwdSm90ILi2EN4cute5tupleIJNS5_1CILi1EEES8_S8_EEENS6_IJNS7_ILi128EEENS7_ILi160EEENS7_ILi192EEEEEELi192ENS_12float_e4m3_tEfNS_4arch4Sm90ELb1ELb0ELb1ELb1ELb1ELb1ELb0ELb1ELb1ELb1ELb1ELb0EEENS1_21CollectiveEpilogueFwdINS6_IJSA_SC_SB_EEES9_NS_10bfloat16_tESG_Li256ELb1ELb1ELb1ELb1EEENS1_36VarlenDynamicPersistentTileSchedulerILi128ELi160ELi256ELi128ELb1ELb1ELb1ELb1ELb1ELb1EEEEEEEEEvNT_6ParamsE --------------------------
	.section	.nv.constant0._ZN7cutlass13device_kernelIN5flash11enable_sm90INS1_16FlashAttnFwdSm90INS1_25CollectiveMainloopFwdSm90ILi2EN4cute5tupleIJNS5_1CILi1EEES8_S8_EEENS6_IJNS7_ILi128EEENS7_ILi160EEENS7_ILi192EEEEEELi192ENS_12float_e4m3_tEfNS_4arch4Sm90ELb1ELb0ELb1ELb1ELb1ELb1ELb0ELb1ELb1ELb1ELb1ELb0EEENS1_21CollectiveEpilogueFwdINS6_IJSA_SC_SB_EEES9_NS_10bfloat16_tESG_Li256ELb1ELb1ELb1ELb1EEENS1_36VarlenDynamicPersistentTileSchedulerILi128ELi160ELi256ELi128ELb1ELb1ELb1ELb1ELb1ELb1EEEEEEEEEvNT_6ParamsE,"a",@progbits
	.sectionflags	@""
	.align	4
.nv.constant0._ZN7cutlass13device_kernelIN5flash11enable_sm90INS1_16FlashAttnFwdSm90INS1_25CollectiveMainloopFwdSm90ILi2EN4cute5tupleIJNS5_1CILi1EEES8_S8_EEENS6_IJNS7_ILi128EEENS7_ILi160EEENS7_ILi192EEEEEELi192ENS_12float_e4m3_tEfNS_4arch4Sm90ELb1ELb0ELb1ELb1ELb1ELb1ELb0ELb1ELb1ELb1ELb1ELb0EEENS1_21CollectiveEpilogueFwdINS6_IJSA_SC_SB_EEES9_NS_10bfloat16_tESG_Li256ELb1ELb1ELb1ELb1EEENS1_36VarlenDynamicPersistentTileSchedulerILi128ELi160ELi256ELi128ELb1ELb1ELb1ELb1ELb1ELb1EEEEEEEEEvNT_6ParamsE:
	.zero		3328


//--------------------- .nv.constant0._ZN7cutlass13device_kernelIN5flash11enable_sm90INS1_16FlashAttnFwdSm90INS1_25CollectiveMainloopFwdSm90ILi2EN4cute5tupleIJNS5_1CILi1EEES8_S8_EEENS6_IJNS7_ILi128EEENS7_ILi160EEESA_EEELi128ENS_12float_e4m3_tEfNS_4arch4Sm90ELb0ELb0ELb1ELb0ELb1ELb0ELb0ELb1ELb1ELb1ELb1ELb0EEENS1_21CollectiveEpilogueFwdINS6_IJSA_SA_SB_EEES9_NS_10bfloat16_tESF_Li256ELb0ELb1ELb1ELb1EEENS1_19SingleTileSchedulerILb0ELb1ELb1ELi128EEEEEEEEEvNT_6ParamsE --------------------------
	.section	.nv.constant0._ZN7cutlass13device_kernelIN5flash11enable_sm90INS1_16FlashAttnFwdSm90INS1_25CollectiveMainloopFwdSm90ILi2EN4cute5tupleIJNS5_1CILi1EEES8_S8_EEENS6_IJNS7_ILi128EEENS7_ILi160EEESA_EEELi128ENS_12float_e4m3_tEfNS_4arch4Sm90ELb0ELb0ELb1ELb0ELb1ELb0ELb0ELb1ELb1ELb1ELb1ELb0EEENS1_21CollectiveEpilogueFwdINS6_IJSA_SA_SB_EEES9_NS_10bfloat16_tESF_Li256ELb0ELb1ELb1ELb1EEENS1_19SingleTileSchedulerILb0ELb1ELb1ELi128EEEEEEEEEvNT_6ParamsE,"a",@progbits
	.sectionflags	@""
	.align	4
.nv.constant0._ZN7cutlass13device_kernelIN5flash11enable_sm90INS1_16FlashAttnFwdSm90INS1_25CollectiveMainloopFwdSm90ILi2EN4cute5tupleIJNS5_1CILi1EEES8_S8_EEENS6_IJNS7_ILi128EEENS7_ILi160EEESA_EEELi128ENS_12float_e4m3_tEfNS_4arch4Sm90ELb0ELb0ELb1ELb0ELb1ELb0ELb0ELb1ELb1ELb1ELb1ELb0EEENS1_21CollectiveEpilogueFwdINS6_IJSA_SA_SB_EEES9_NS_10bfloat16_tESF_Li256ELb0ELb1ELb1ELb1EEENS1_19SingleTileSchedulerILb0ELb1ELb1ELi128EEEEEEEEEvNT_6ParamsE:
	.zero		3200


//--------------------- .nv.constant0._ZN7cutlass13device_kernelIN5flash11enable_sm90INS1_16FlashAttnFwdSm90INS1_25CollectiveMainloopFwdSm90ILi2EN4cute5tupleIJNS5_1CILi1EEES8_S8_EEENS6_IJNS7_ILi128EEENS7_ILi160EEESA_EEELi128ENS_12float_e4m3_tEfNS_4arch4Sm90ELb0ELb0ELb1ELb1ELb1ELb0ELb0ELb1ELb1ELb1ELb1ELb0EEENS1_21CollectiveEpilogueFwdINS6_IJSA_SA_SB_EEES9_NS_10bfloat16_tESF_Li256ELb1ELb1ELb1ELb1EEENS1_36VarlenDynamicPersistentTileSchedulerILi128ELi160ELi256ELi128ELb1ELb1ELb1ELb0ELb1ELb1EEEEEEEEEvNT_6ParamsE --------------------------
	.section	.nv.constant0._ZN7cutlass13device_kernelIN5flash11enable_sm90INS1_16FlashAttnFwdSm90INS1_25CollectiveMainloopFwdSm90ILi2EN4cute5tupleIJNS5_1CILi1EEES8_S8_EEENS6_IJNS7_ILi128EEENS7_ILi160EEESA_EEELi128ENS_12float_e4m3_tEfNS_4arch4Sm90ELb0ELb0ELb1ELb1ELb1ELb0ELb0ELb1ELb1ELb1ELb1ELb0EEENS1_21CollectiveEpilogueFwdINS6_IJSA_SA_SB_EEES9_NS_10bfloat16_tESF_Li256ELb1ELb1ELb1ELb1EEENS1_36VarlenDynamicPersistentTileSchedulerILi128ELi160ELi256ELi128ELb1ELb1ELb1ELb0ELb1ELb1EEEEEEEEEvNT_6ParamsE,"a",@progbits
	.sectionflags	@""
	.align	4
.nv.constant0._ZN7cutlass13device_kernelIN5flash11enable_sm90INS1_16FlashAttnFwdSm90INS1_25CollectiveMainloopFwdSm90ILi2EN4cute5tupleIJNS5_1CILi1EEES8_S8_EEENS6_IJNS7_ILi128EEENS7_ILi160EEESA_EEELi128ENS_12float_e4m3_tEfNS_4arch4Sm90ELb0ELb0ELb1ELb1ELb1ELb0ELb0ELb1ELb1ELb1ELb1ELb0EEENS1_21CollectiveEpilogueFwdINS6_IJSA_SA_SB_EEES9_NS_10bfloat16_tESF_Li256ELb1ELb1ELb1ELb1EEENS1_36VarlenDynamicPersistentTileSchedulerILi128ELi160ELi256ELi128ELb1ELb1ELb1ELb0ELb1ELb1EEEEEEEEEvNT_6ParamsE:
	.zero		3328


//--------------------- .nv.constant0._ZN7cutlass13device_kernelIN5flash11enable_sm90INS1_16FlashAttnFwdSm90INS1_25CollectiveMainloopFwdSm90ILi2EN4cute5tupleIJNS5_1CILi1EEES8_S8_EEENS6_IJNS7_ILi128EEENS7_ILi160EEESA_EEELi128ENS_12float_e4m3_tEfNS_4arch4Sm90ELb0ELb0ELb1ELb1ELb1ELb1ELb0ELb1ELb1ELb1ELb1ELb0EEENS1_21CollectiveEpilogueFwdINS6_IJSA_SA_SB_EEES9_NS_10bfloat16_tESF_Li256ELb1ELb1ELb1ELb1EEENS1_36VarlenDynamicPersistentTileSchedulerILi128ELi160ELi256ELi128ELb1ELb1ELb1ELb0ELb1ELb1EEEEEEEEEvNT_6ParamsE --------------------------
	.section	.nv.constant0._ZN7cutlass13device_kernelIN5flash11enable_sm90INS1_16FlashAttnFwdSm90INS1_25CollectiveMainloopFwdSm90ILi2EN4cute5tupleIJNS5_1CILi1EEES8_S8_EEENS6_IJNS7_ILi128EEENS7_ILi160EEESA_EEELi128ENS_12float_e4m3_tEfNS_4arch4Sm90ELb0ELb0ELb1ELb1ELb1ELb1ELb0ELb1ELb1ELb1ELb1ELb0EEENS1_21CollectiveEpilogueFwdINS6_IJSA_SA_SB_EEES9_NS_10bfloat16_tESF_Li256ELb1ELb1ELb1ELb1EEENS1_36VarlenDynamicPersistentTileSchedulerILi128ELi160ELi256ELi128ELb1ELb1ELb1ELb0ELb1ELb1EEEEEEEEEvNT_6ParamsE,"a",@progbits
	.sectionflags	@""
	.align	4
.nv.constant0._ZN7cutlass13device_kernelIN5flash11enable_sm90INS1_16FlashAttnFwdSm90INS1_25CollectiveMainloopFwdSm90ILi2EN4cute5tupleIJNS5_1CILi1EEES8_S8_EEENS6_IJNS7_ILi128EEENS7_ILi160EEESA_EEELi128ENS_12float_e4m3_tEfNS_4arch4Sm90ELb0ELb0ELb1ELb1ELb1ELb1ELb0ELb1ELb1ELb1ELb1ELb0EEENS1_21CollectiveEpilogueFwdINS6_IJSA_SA_SB_EEES9_NS_10bfloat16_tESF_Li256ELb1ELb1ELb1ELb1EEENS1_36VarlenDynamicPersistentTileSchedulerILi128ELi160ELi256ELi128ELb1ELb1ELb1ELb0ELb1ELb1EEEEEEEEEvNT_6ParamsE:
	.zero		3328


//--------------------- .nv.constant0._ZN7cutlass13device_kernelIN5flash11enable_sm90INS1_16FlashAttnFwdSm90INS1_25CollectiveMainloopFwdSm90ILi2EN4cute5tupleIJNS5_1CILi1EEES8_S8_EEENS6_IJNS7_ILi128EEENS7_ILi160EEESA_EEELi128ENS_12float_e4m3_tEfNS_4arch4Sm90ELb0ELb1ELb1ELb0ELb1ELb0ELb0ELb1ELb1ELb1ELb1ELb0EEENS1_21CollectiveEpilogueFwdINS6_IJSA_SA_SB_EEES9_NS_10bfloat16_tESF_Li256ELb0ELb1ELb1ELb1EEENS1_19SingleTileSchedulerILb0ELb1ELb1ELi128EEEEEEEEEvNT_6ParamsE --------------------------
	.section	.nv.constant0._ZN7cutlass13device_kernelIN5flash11enable_sm90INS1_16FlashAttnFwdSm90INS1_25CollectiveMainloopFwdSm90ILi2EN4cute5tupleIJNS5_1CILi1EEES8_S8_EEENS6_IJNS7_ILi128EEENS7_ILi160EEESA_EEELi128ENS_12float_e4m3_tEfNS_4arch4Sm90ELb0ELb1ELb1ELb0ELb1ELb0ELb0ELb1ELb1ELb1ELb1ELb0EEENS1_21CollectiveEpilogueFwdINS6_IJSA_SA_SB_EEES9_NS_10bfloat16_tESF_Li256ELb0ELb1ELb1ELb1EEENS1_19SingleTileSchedulerILb0ELb1ELb1ELi128EEEEEEEEEvNT_6ParamsE,"a",@progbits
	.sectionflags	@""
	.align	4
.nv.constant0._ZN7cutlass13device_kernelIN5flash11enable_sm90INS1_16FlashAttnFwdSm90INS1_25CollectiveMainloopFwdSm90ILi2EN4cute5tupleIJNS5_1CILi1EEES8_S8_EEENS6_IJNS7_ILi128EEENS7_ILi160EEESA_EEELi128ENS_12float_e4m3_tEfNS_4arch4Sm90ELb0ELb1ELb1ELb0ELb1ELb0ELb0ELb1ELb1ELb1ELb1ELb0EEENS1_21CollectiveEpilogueFwdINS6_IJSA_SA_SB_EEES9_NS_10bfloat16_tESF_Li256ELb0ELb1ELb1ELb1EEENS1_19SingleTileSchedulerILb0ELb1ELb1ELi128EEEEEEEEEvNT_6ParamsE:
	.zero		3200


//--------------------- .nv.constant0._ZN7cutlass13device_kernelIN5flash11enable_sm90INS1_16FlashAttnFwdSm90INS1_25CollectiveMainloopFwdSm90ILi2EN4cute5tupleIJNS5_1CILi1EEES8_S8_EEENS6_IJNS7_ILi128EEENS7_ILi160EEESA_EEELi128ENS_12float_e4m3_tEfNS_4arch4Sm90ELb0ELb1ELb1ELb1ELb1ELb0ELb0ELb1ELb1ELb1ELb1ELb0EEENS1_21CollectiveEpilogueFwdINS6_IJSA_SA_SB_EEES9_NS_10bfloat16_tESF_Li256ELb1ELb1ELb1ELb1EEENS1_36VarlenDynamicPersistentTileSchedulerILi128ELi160ELi256ELi128ELb1ELb1ELb1ELb1ELb0ELb1EEEEEEEEEvNT_6ParamsE --------------------------
	.section	.nv.constant0._ZN7cutlass13device_kernelIN5flash11enable_sm90INS1_16FlashAttnFwdSm90INS1_25CollectiveMainloopFwdSm90ILi2EN4cute5tupleIJNS5_1CILi1EEES8_S8_EEENS6_IJNS7_ILi128EEENS7_ILi160EEESA_EEELi128ENS_12float_e4m3_tEfNS_4arch4Sm90ELb0ELb1ELb1ELb1ELb1ELb0ELb0ELb1ELb1ELb1ELb1ELb0EEENS1_21CollectiveEpilogueFwdINS6_IJSA_SA_SB_EEES9_NS_10bfloat16_tESF_Li256ELb1ELb1ELb1ELb1EEENS1_36VarlenDynamicPersistentTileSchedulerILi128ELi160ELi256ELi128ELb1ELb1ELb1ELb1ELb0ELb1EEEEEEEEEvNT_6ParamsE,"a",@progbits
	.sectionflags	@""
	.align	4
.nv.constant0._ZN7cutlass13device_kernelIN5flash11enable_sm90INS1_16FlashAttnFwdSm90INS1_25CollectiveMainloopFwdSm90ILi2EN4cute5tupleIJNS5_1CILi1EEES8_S8_EEENS6_IJNS7_ILi128EEENS7_ILi160EEESA_EEELi128ENS_12float_e4m3_tEfNS_4arch4Sm90ELb0ELb1ELb1ELb1ELb1ELb0ELb0ELb1ELb1ELb1ELb1ELb0EEENS1_21CollectiveEpilogueFwdINS6_IJSA_SA_SB_EEES9_NS_10bfloat16_tESF_Li256ELb1ELb1ELb1ELb1EEENS1_36VarlenDynamicPersistentTileSchedulerILi128ELi160ELi256ELi128ELb1ELb1ELb1ELb1ELb0ELb1EEEEEEEEEvNT_6ParamsE:
	.zero		3328


//--------------------- .nv.constant0._ZN7cutlass13device_kernelIN5flash11enable_sm90INS1_16FlashAttnFwdSm90INS1_25CollectiveMainloopFwdSm90ILi2EN4cute5tupleIJNS5_1CILi1EEES8_S8_EEENS6_IJNS7_ILi128EEENS7_ILi160EEESA_EEELi128ENS_12float_e4m3_tEfNS_4arch4Sm90ELb0ELb1ELb1ELb1ELb1ELb1ELb0ELb1ELb1ELb1ELb1ELb0EEENS1_21CollectiveEpilogueFwdINS6_IJSA_SA_SB_EEES9_NS_10bfloat16_tESF_Li256ELb1ELb1ELb1ELb1EEENS1_36VarlenDynamicPersistentTileSchedulerILi128ELi160ELi256ELi128ELb1ELb1ELb1ELb1ELb0ELb1EEEEEEEEEvNT_6ParamsE --------------------------
	.section	.nv.constant0._ZN7cutlass13device_kernelIN5flash11enable_sm90INS1_16FlashAttnFwdSm90INS1_25CollectiveMainloopFwdSm90ILi2EN4cute5tupleIJNS5_1CILi1EEES8_S8_EEENS6_IJNS7_ILi128EEENS7_ILi160EEESA_EEELi128ENS_12float_e4m3_tEfNS_4arch4Sm90ELb0ELb1ELb1ELb1ELb1ELb1ELb0ELb1ELb1ELb1ELb1ELb0EEENS1_21CollectiveEpilogueFwdINS6_IJSA_SA_SB_EEES9_NS_10bfloat16_tESF_Li256ELb1ELb1ELb1ELb1EEENS1_36VarlenDynamicPersistentTileSchedulerILi128ELi160ELi256ELi128ELb1ELb1ELb1ELb1ELb0ELb1EEEEEEEEEvNT_6ParamsE,"a",@progbits
	.sectionflags	@""
	.align	4
.nv.constant0._ZN7cutlass13device_kernelIN5flash11enable_sm90INS1_16FlashAttnFwdSm90INS1_25CollectiveMainloopFwdSm90ILi2EN4cute5tupleIJNS5_1CILi1EEES8_S8_EEENS6_IJNS7_ILi128EEENS7_ILi160EEESA_EEELi128ENS_12float_e4m3_tEfNS_4arch4Sm90ELb0ELb1ELb1ELb1ELb1ELb1ELb0ELb1ELb1ELb1ELb1ELb0EEENS1_21CollectiveEpilogueFwdINS6_IJSA_SA_SB_EEES9_NS_10bfloat16_tESF_Li256ELb1ELb1ELb1ELb1EEENS1_36VarlenDynamicPersistentTileSchedulerILi128ELi160ELi256ELi128ELb1ELb1ELb1ELb1ELb0ELb1EEEEEEEEEvNT_6ParamsE:
	.zero		3328


//--------------------- .nv.constant0._ZN7cutlass13device_kernelIN5flash11enable_sm90INS1_16FlashAttnFwdSm90INS1_25CollectiveMainloopFwdSm90ILi2EN4cute5tupleIJNS5_1CILi1EEES8_S8_EEENS6_IJNS7_ILi128EEENS7_ILi160EEESA_EEELi128ENS_12float_e4m3_tEfNS_4arch4Sm90ELb1ELb0ELb1ELb0ELb1ELb0ELb0ELb1ELb1ELb1ELb1ELb0EEENS1_21CollectiveEpilogueFwdINS6_IJSA_SA_SB_EEES9_NS_10bfloat16_tESF_Li256ELb0ELb1ELb1ELb1EEENS1_19SingleTileSchedulerILb0ELb1ELb1ELi128EEEEEEEEEvNT_6ParamsE --------------------------
	.section	.nv.constant0._ZN7cutlass13device_kernelIN5flash11enable_sm90INS1_16FlashAttnFwdSm90INS1_25CollectiveMainloopFwdSm90ILi2EN4cute5tupleIJNS5_1CILi1EEES8_S8_EEENS6_IJNS7_ILi128EEENS7_ILi160EEESA_EEELi128ENS_12float_e4m3_tEfNS_4arch4Sm90ELb1ELb0ELb1ELb0ELb1ELb0ELb0ELb1ELb1ELb1ELb1ELb0EEENS1_21CollectiveEpilogueFwdINS6_IJSA_SA_SB_EEES9_NS_10bfloat16_tESF_Li256ELb0ELb1ELb1ELb1EEENS1_19SingleTileSchedulerILb0ELb1ELb1ELi128EEEEEEEEEvNT_6ParamsE,"a",@progbits
	.sectionflags	@""
	.align	4
.nv.constant0._ZN7cutlass13device_kernelIN5flash11enable_sm90INS1_16FlashAttnFwdSm90INS1_25CollectiveMainloopFwdSm90ILi2EN4cute5tupleIJNS5_1CILi1EEES8_S8_EEENS6_IJNS7_ILi128EEENS7_ILi160EEESA_EEELi128ENS_12float_e4m3_tEfNS_4arch4Sm90ELb1ELb0ELb1ELb0ELb1ELb0ELb0ELb1ELb1ELb1ELb1ELb0EEENS1_21CollectiveEpilogueFwdINS6_IJSA_SA_SB_EEES9_NS_10bfloat16_tESF_Li256ELb0ELb1ELb1ELb1EEENS1_19SingleTileSchedulerILb0ELb1ELb1ELi128EEEEEEEEEvNT_6ParamsE:
	.zero		3200


//--------------------- .nv.constant0._ZN7cutlass13device_kernelIN5flash11enable_sm90INS1_16FlashAttnFwdSm90INS1_25CollectiveMainloopFwdSm90ILi2EN4cute5tupleIJNS5_1CILi1EEES8_S8_EEENS6_IJNS7_ILi128EEENS7_ILi160EEESA_EEELi128ENS_12float_e4m3_tEfNS_4arch4Sm90ELb1ELb0ELb1ELb1ELb1ELb0ELb0ELb1ELb1ELb1ELb1ELb0EEENS1_21CollectiveEpilogueFwdINS6_IJSA_SA_SB_EEES9_NS_10bfloat16_tESF_Li256ELb1ELb1ELb1ELb1EEENS1_36VarlenDynamicPersistentTileSchedulerILi128ELi160ELi256ELi128ELb1ELb1ELb1ELb1ELb1ELb1EEEEEEEEEvNT_6ParamsE --------------------------
	.section	.nv.constant0._ZN7cutlass13device_kernelIN5flash11enable_sm90INS1_16FlashAttnFwdSm90INS1_25CollectiveMainloopFwdSm90ILi2EN4cute5tupleIJNS5_1CILi1EEES8_S8_EEENS6_IJNS7_ILi128EEENS7_ILi160EEESA_EEELi128ENS_12float_e4m3_tEfNS_4arch4Sm90ELb1ELb0ELb1ELb1ELb1ELb0ELb0ELb1ELb1ELb1ELb1ELb0EEENS1_21CollectiveEpilogueFwdINS6_IJSA_SA_SB_EEES9_NS_10bfloat16_tESF_Li256ELb1ELb1ELb1ELb1EEENS1_36VarlenDynamicPersistentTileSchedulerILi128ELi160ELi256ELi128ELb1ELb1ELb1ELb1ELb1ELb1EEEEEEEEEvNT_6ParamsE,"a",@progbits
	.sectionflags	@""
	.align	4
.nv.constant0._ZN7cutlass13device_kernelIN5flash11enable_sm90INS1_16FlashAttnFwdSm90INS1_25CollectiveMainloopFwdSm90ILi2EN4cute5tupleIJNS5_1CILi1EEES8_S8_EEENS6_IJNS7_ILi128EEENS7_ILi160EEESA_EEELi128ENS_12float_e4m3_tEfNS_4arch4Sm90ELb1ELb0ELb1ELb1ELb1ELb0ELb0ELb1ELb1ELb1ELb1ELb0EEENS1_21CollectiveEpilogueFwdINS6_IJSA_SA_SB_EEES9_NS_10bfloat16_tESF_Li256ELb1ELb1ELb1ELb1EEENS1_36VarlenDynamicPersistentTileSchedulerILi128ELi160ELi256ELi128ELb1ELb1ELb1ELb1ELb1ELb1EEEEEEEEEvNT_6ParamsE:
	.zero		3328


//--------------------- .nv.constant0._ZN7cutlass13device_kernelIN5flash11enable_sm90INS1_16FlashAttnFwdSm90INS1_25CollectiveMainloopFwdSm90ILi2EN4cute5tupleIJNS5_1CILi1EEES8_S8_EEENS6_IJNS7_ILi128EEENS7_ILi160EEESA_EEELi128ENS_12float_e4m3_tEfNS_4arch4Sm90ELb1ELb0ELb1ELb1ELb1ELb1ELb0ELb1ELb1ELb1ELb1ELb0EEENS1_21CollectiveEpilogueFwdINS6_IJSA_SA_SB_EEES9_NS_10bfloat16_tESF_Li256ELb1ELb1ELb1ELb1EEENS1_36VarlenDynamicPersistentTileSchedulerILi128ELi160ELi256ELi128ELb1ELb1ELb1ELb1ELb1ELb1EEEEEEEEEvNT_6ParamsE --------------------------
	.section	.nv.constant0._ZN7cutlass13device_kernelIN5flash11enable_sm90INS1_16FlashAttnFwdSm90INS1_25CollectiveMainloopFwdSm90ILi2EN4cute5tupleIJNS5_1CILi1EEES8_S8_EEENS6_IJNS7_ILi128EEENS7_ILi160EEESA_EEELi128ENS_12float_e4m3_tEfNS_4arch4Sm90ELb1ELb0ELb1ELb1ELb1ELb1ELb0ELb1ELb1ELb1ELb1ELb0EEENS1_21CollectiveEpilogueFwdINS6_IJSA_SA_SB_EEES9_NS_10bfloat16_tESF_Li256ELb1ELb1ELb1ELb1EEENS1_36VarlenDynamicPersistentTileSchedulerILi128ELi160ELi256ELi128ELb1ELb1ELb1ELb1ELb1ELb1EEEEEEEEEvNT_6ParamsE,"a",@progbits
	.sectionflags	@""
	.align	4
.nv.constant0._ZN7cutlass13device_kernelIN5flash11enable_sm90INS1_16FlashAttnFwdSm90INS1_25CollectiveMainloopFwdSm90ILi2EN4cute5tupleIJNS5_1CILi1EEES8_S8_EEENS6_IJNS7_ILi128EEENS7_ILi160EEESA_EEELi128ENS_12float_e4m3_tEfNS_4arch4Sm90ELb1ELb0ELb1ELb1ELb1ELb1ELb0ELb1ELb1ELb1ELb1ELb0EEENS1_21CollectiveEpilogueFwdINS6_IJSA_SA_SB_EEES9_NS_10bfloat16_tESF_Li256ELb1ELb1ELb1ELb1EEENS1_36VarlenDynamicPersistentTileSchedulerILi128ELi160ELi256ELi128ELb1ELb1ELb1ELb1ELb1ELb1EEEEEEEEEvNT_6ParamsE:
	.zero		3328


//--------------------- .nv.constant0._ZN7cutlass13device_kernelIN5flash11enable_sm90INS1_16FlashAttnFwdSm90INS1_25CollectiveMainloopFwdSm90ILi2EN4cute5tupleIJNS5_1CILi1EEES8_S8_EEENS6_IJNS7_ILi192EEENS7_ILi128EEENS7_ILi96EEEEEELi96ENS_12float_e4m3_tEfNS_4arch4Sm90ELb0ELb0ELb1ELb0ELb1ELb0ELb0ELb1ELb1ELb1ELb1ELb0EEENS1_21CollectiveEpilogueFwdINS6_IJSA_SC_SB_EEES9_NS_10bfloat16_tESG_Li384ELb0ELb1ELb1ELb1EEENS1_19SingleTileSchedulerILb0ELb1ELb1ELi192EEEEEEEEEvNT_6ParamsE --------------------------
	.section	.nv.constant0._ZN7cutlass13device_kernelIN5flash11enable_sm90INS1_16FlashAttnFwdSm90INS1_25CollectiveMainloopFwdSm90ILi2EN4cute5tupleIJNS5_1CILi1EEES8_S8_EEENS6_IJNS7_ILi192EEENS7_ILi128EEENS7_ILi96EEEEEELi96ENS_12float_e4m3_tEfNS_4arch4Sm90ELb0ELb0ELb1ELb0ELb1ELb0ELb0ELb1ELb1ELb1ELb1ELb0EEENS1_21CollectiveEpilogueFwdINS6_IJSA_SC_SB_EEES9_NS_10bfloat16_tESG_Li384ELb0ELb1ELb1ELb1EEENS1_19SingleTileSchedulerILb0ELb1ELb1ELi192EEEEEEEEEvNT_6ParamsE,"a",@progbits
	.sectionflags	@""
	.align	4
.nv.constant0._ZN7cutlass13device_kernelIN5flash11enable_sm90INS1_16FlashAttnFwdSm90INS1_25CollectiveMainloopFwdSm90ILi2EN4cute5tupleIJNS5_1CILi1EEES8_S8_EEENS6_IJNS7_ILi192EEENS7_ILi128EEENS7_ILi96EEEEEELi96ENS_12float_e4m3_tEfNS_4arch4Sm90ELb0ELb0ELb1ELb0ELb1ELb0ELb0ELb1ELb1ELb1ELb1ELb0EEENS1_21CollectiveEpilogueFwdINS6_IJSA_SC_SB_EEES9_NS_10bfloat16_tESG_Li384ELb0ELb1ELb1ELb1EEENS1_19SingleTileSchedulerILb0ELb1ELb1ELi192EEEEEEEEEvNT_6ParamsE:
	.zero		3200


//--------------------- .nv.constant0._ZN7cutlass13device_kernelIN5flash11enable_sm90INS1_16FlashAttnFwdSm90INS1_25CollectiveMainloopFwdSm90ILi2EN4cute5tupleIJNS5_1CILi1EEES8_S8_EEENS6_IJNS7_ILi192EEENS7_ILi128EEENS7_ILi96EEEEEELi96ENS_12float_e4m3_tEfNS_4arch4Sm90ELb0ELb0ELb1ELb1ELb1ELb0ELb0ELb1ELb1ELb1ELb1ELb0EEENS1_21CollectiveEpilogueFwdINS6_IJSA_SC_SB_EEES9_NS_10bfloat16_tESG_Li384ELb1ELb1ELb1ELb1EEENS1_36VarlenDynamicPersistentTileSchedulerILi192ELi128ELi384ELi128ELb1ELb1ELb1ELb0ELb1ELb1EEEEEEEEEvNT_6ParamsE --------------------------
	.section	.nv.constant0._ZN7cutlass13device_kernelIN5flash11enable_sm90INS1_16FlashAttnFwdSm90INS1_25CollectiveMainloopFwdSm90ILi2EN4cute5tupleIJNS5_1CILi1EEES8_S8_EEENS6_IJNS7_ILi192EEENS7_ILi128EEENS7_ILi96EEEEEELi96ENS_12float_e4m3_tEfNS_4arch4Sm90ELb0ELb0ELb1ELb1ELb1ELb0ELb0ELb1ELb1ELb1ELb1ELb0EEENS1_21CollectiveEpilogueFwdINS6_IJSA_SC_SB_EEES9_NS_10bfloat16_tESG_Li384ELb1ELb1ELb1ELb1EEENS1_36VarlenDynamicPersistentTileSchedulerILi192ELi128ELi384ELi128ELb1ELb1ELb1ELb0ELb1ELb1EEEEEEEEEvNT_6ParamsE,"a",@progbits
	.sectionflags	@""
	.align	4
.nv.constant0._ZN7cutlass13device_kernelIN5flash11enable_sm90INS1_16FlashAttnFwdSm90INS1_25CollectiveMainloopFwdSm90ILi2EN4cute5tupleIJNS5_1CILi1EEES8_S8_EEENS6_IJNS7_ILi192EEENS7_ILi128EEENS7_ILi96EEEEEELi96ENS_12float_e4m3_tEfNS_4arch4Sm90ELb0ELb0ELb1ELb1ELb1ELb0ELb0ELb1ELb1ELb1ELb1ELb0EEENS1_21CollectiveEpilogueFwdINS6_IJSA_SC_SB_EEES9_NS_10bfloat16_tESG_Li384ELb1ELb1ELb1ELb1EEENS1_36VarlenDynamicPersistentTileSchedulerILi192ELi128ELi384ELi128ELb1ELb1ELb1ELb0ELb1ELb1EEEEEEEEEvNT_6ParamsE:
	.zero		3328


//--------------------- .nv.constant0._ZN7cutlass13device_kernelIN5flash11enable_sm90INS1_16FlashAttnFwdSm90INS1_25CollectiveMainloopFwdSm90ILi2EN4cute5tupleIJNS5_1CILi1EEES8_S8_EEENS6_IJNS7_ILi192EEENS7_ILi128EEENS7_ILi96EEEEEELi96ENS_12float_e4m3_tEfNS_4arch4Sm90ELb0ELb0ELb1ELb1ELb1ELb1ELb0ELb1ELb1ELb1ELb1ELb0EEENS1_21CollectiveEpilogueFwdINS6_IJSA_SC_SB_EEES9_NS_10bfloat16_tESG_Li384ELb1ELb1ELb1ELb1EEENS1_36VarlenDynamicPersistentTileSchedulerILi192ELi128ELi384ELi128ELb1ELb1ELb1ELb0ELb1ELb1EEEEEEEEEvNT_6ParamsE --------------------------
	.section	.nv.constant0._ZN7cutlass13device_kernelIN5flash11enable_sm90INS1_16FlashAttnFwdSm90INS1_25CollectiveMainloopFwdSm90ILi2EN4cute5tupleIJNS5_1CILi1EEES8_S8_EEENS6_IJNS7_ILi192EEENS7_ILi128EEENS7_ILi96EEEEEELi96ENS_12float_e4m3_tEfNS_4arch4Sm90ELb0ELb0ELb1ELb1ELb1ELb1ELb0ELb1ELb1ELb1ELb1ELb0EEENS1_21CollectiveEpilogueFwdINS6_IJSA_SC_SB_EEES9_NS_10bfloat16_tESG_Li384ELb1ELb1ELb1ELb1EEENS1_36VarlenDynamicPersistentTileSchedulerILi192ELi128ELi384ELi128ELb1ELb1ELb1ELb0ELb1ELb1EEEEEEEEEvNT_6ParamsE,"a",@progbits
	.sectionflags	@""
	.align	4
.nv.constant0._ZN7cutlass13device_kernelIN5flash11enable_sm90INS1_16FlashAttnFwdSm90INS1_25CollectiveMainloopFwdSm90ILi2EN4cute5tupleIJNS5_1CILi1EEES8_S8_EEENS6_IJNS7_ILi192EEENS7_ILi128EEENS7_ILi96EEEEEELi96ENS_12float_e4m3_tEfNS_4arch4Sm90ELb0ELb0ELb1ELb1ELb1ELb1ELb0ELb1ELb1ELb1ELb1ELb0EEENS1_21CollectiveEpilogueFwdINS6_IJSA_SC_SB_EEES9_NS_10bfloat16_tESG_Li384ELb1ELb1ELb1ELb1EEENS1_36VarlenDynamicPersistentTileSchedulerILi192ELi128ELi384ELi128ELb1ELb1ELb1ELb0ELb1ELb1EEEEEEEEEvNT_6ParamsE:
	.zero		3328


//--------------------- .nv.constant0._ZN7cutlass13device_kernelIN5flash11enable_sm90INS1_16FlashAttnFwdSm90INS1_25CollectiveMainloopFwdSm90ILi2EN4cute5tupleIJNS5_1CILi1EEES8_S8_EEENS6_IJNS7_ILi192EEENS7_ILi128EEENS7_ILi96EEEEEELi96ENS_12float_e4m3_tEfNS_4arch4Sm90ELb0ELb1ELb1ELb0ELb1ELb0ELb0ELb1ELb1ELb1ELb1ELb0EEENS1_21CollectiveEpilogueFwdINS6_IJSA_SC_SB_EEES9_NS_10bfloat16_tESG_Li384ELb0ELb1ELb1ELb1EEENS1_19SingleTileSchedulerILb0ELb1ELb1ELi192EEEEEEEEEvNT_6ParamsE --------------------------
	.section	.nv.constant0._ZN7cutlass13device_kernelIN5flash11enable_sm90INS1_16FlashAttnFwdSm90INS1_25CollectiveMainloopFwdSm90ILi2EN4cute5tupleIJNS5_1CILi1EEES8_S8_EEENS6_IJNS7_ILi192EEENS7_ILi128EEENS7_ILi96EEEEEELi96ENS_12float_e4m3_tEfNS_4arch4Sm90ELb0ELb1ELb1ELb0ELb1ELb0ELb0ELb1ELb1ELb1ELb1ELb0EEENS1_21CollectiveEpilogueFwdINS6_IJSA_SC_SB_EEES9_NS_10bfloat16_tESG_Li384ELb0ELb1ELb1ELb1EEENS1_19SingleTileSchedulerILb0ELb1ELb1ELi192EEEEEEEEEvNT_6ParamsE,"a",@progbits
	.sectionflags	@""
	.align	4
.nv.constant0._ZN7cutlass13device_kernelIN5flash11enable_sm90INS1_16FlashAttnFwdSm90INS1_25CollectiveMainloopFwdSm90ILi2EN4cute5tupleIJNS5_1CILi1EEES8_S8_EEENS6_IJNS7_ILi192EEENS7_ILi128EEENS7_ILi96EEEEEELi96ENS_12float_e4m3_tEfNS_4arch4Sm90ELb0ELb1ELb1ELb0ELb1ELb0ELb0ELb1ELb1ELb1ELb1ELb0EEENS1_21CollectiveEpilogueFwdINS6_IJSA_SC_SB_EEES9_NS_10bfloat16_tESG_Li384ELb0ELb1ELb1ELb1EEENS1_19SingleTileSchedulerILb0ELb1ELb1ELi192EEEEEEEEEvNT_6ParamsE:
	.zero		3200


//--------------------- .nv.constant0._ZN7cutlass13device_kernelIN5flash11enable_sm90INS1_16FlashAttnFwdSm90INS1_25CollectiveMainloopFwdSm90ILi2EN4cute5tupleIJNS5_1CILi1EEES8_S8_EEENS6_IJNS7_ILi192EEENS7_ILi128EEENS7_ILi96EEEEEELi96ENS_12float_e4m3_tEfNS_4arch4Sm90ELb0ELb1ELb1ELb1ELb1ELb0ELb0ELb1ELb1ELb1ELb1ELb0EEENS1_21CollectiveEpilogueFwdINS6_IJSA_SC_SB_EEES9_NS_10bfloat16_tESG_Li384ELb1ELb1ELb1ELb1EEENS1_36VarlenDynamicPersistentTileSchedulerILi192ELi128ELi384ELi128ELb1ELb1ELb1ELb1ELb0ELb1EEEEEEEEEvNT_6ParamsE --------------------------
	.section	.nv.constant0._ZN7cutlass13device_kernelIN5flash11enable_sm90INS1_16FlashAttnFwdSm90INS1_25CollectiveMainloopFwdSm90ILi2EN4cute5tupleIJNS5_1CILi1EEES8_S8_EEENS6_IJNS7_ILi192EEENS7_ILi128EEENS7_ILi96EEEEEELi96ENS_12float_e4m3_tEfNS_4arch4Sm90ELb0ELb1ELb1ELb1ELb1ELb0ELb0ELb1ELb1ELb1ELb1ELb0EEENS1_21CollectiveEpilogueFwdINS6_IJSA_SC_SB_EEES9_NS_10bfloat16_tESG_Li384ELb1ELb1ELb1ELb1EEENS1_36VarlenDynamicPersistentTileSchedulerILi192ELi128ELi384ELi128ELb1ELb1ELb1ELb1ELb0ELb1EEEEEEEEEvNT_6ParamsE,"a",@progbits
	.sectionflags	@""
	.align	4
.nv.constant0._ZN7cutlass13device_kernelIN5flash11enable_sm90INS1_16FlashAttnFwdSm90INS1_25CollectiveMainloopFwdSm90ILi2EN4cute5tupleIJNS5_1CILi1EEES8_S8_EEENS6_IJNS7_ILi192EEENS7_ILi128EEENS7_ILi96EEEEEELi96ENS_12float_e4m3_tEfNS_4arch4Sm90ELb0ELb1ELb1ELb1ELb1ELb0ELb0ELb1ELb1ELb1ELb1ELb0EEENS1_21CollectiveEpilogueFwdINS6_IJSA_SC_SB_EEES9_NS_10bfloat16_tESG_Li384ELb1ELb1ELb1ELb1EEENS1_36VarlenDynamicPersistentTileSchedulerILi192ELi128ELi384ELi128ELb1ELb1ELb1ELb1ELb0ELb1EEEEEEEEEvNT_6ParamsE:
	.zero		3328


//--------------------- .nv.constant0._ZN7cutlass13device_kernelIN5flash11enable_sm90INS1_16FlashAttnFwdSm90INS1_25CollectiveMainloopFwdSm90ILi2EN4cute5tupleIJNS5_1CILi1EEES8_S8_EEENS6_IJNS7_ILi192EEENS7_ILi128EEENS7_ILi96EEEEEELi96ENS_12float_e4m3_tEfNS_4arch4Sm90ELb0ELb1ELb1ELb1ELb1ELb1ELb0ELb1ELb1ELb1ELb1ELb0EEENS1_21CollectiveEpilogueFwdINS6_IJSA_SC_SB_EEES9_NS_10bfloat16_tESG_Li384ELb1ELb1ELb1ELb1EEENS1_36VarlenDynamicPersistentTileSchedulerILi192ELi128ELi384ELi128ELb1ELb1ELb1ELb1ELb0ELb1EEEEEEEEEvNT_6ParamsE --------------------------
	.section	.nv.constant0._ZN7cutlass13device_kernelIN5flash11enable_sm90INS1_16FlashAttnFwdSm90INS1_25CollectiveMainloopFwdSm90ILi2EN4cute5tupleIJNS5_1CILi1EEES8_S8_EEENS6_IJNS7_ILi192EEENS7_ILi128EEENS7_ILi96EEEEEELi96ENS_12float_e4m3_tEfNS_4arch4Sm90ELb0ELb1ELb1ELb1ELb1ELb1ELb0ELb1ELb1ELb1ELb1ELb0EEENS1_21CollectiveEpilogueFwdINS6_IJSA_SC_SB_EEES9_NS_10bfloat16_tESG_Li384ELb1ELb1ELb1ELb1EEENS1_36VarlenDynamicPersistentTileSchedulerILi192ELi128ELi384ELi128ELb1ELb1ELb1ELb1ELb0ELb1EEEEEEEEEvNT_6ParamsE,"a",@progbits
	.sectionflags	@""
	.align	4
.nv.constant0._ZN7cutlass13device_kernelIN5flash11enable_sm90INS1_16FlashAttnFwdSm90INS1_25CollectiveMainloopFwdSm90ILi2EN4cute5tupleIJNS5_1CILi1EEES8_S8_EEENS6_IJNS7_ILi192EEENS7_ILi128EEENS7_ILi96EEEEEELi96ENS_12float_e4m3_tEfNS_4arch4Sm90ELb0ELb1ELb1ELb1ELb1ELb1ELb0ELb1ELb1ELb1ELb1ELb0EEENS1_21CollectiveEpilogueFwdINS6_IJSA_SC_SB_EEES9_NS_10bfloat16_tESG_Li384ELb1ELb1ELb1ELb1EEENS1_36VarlenDynamicPersistentTileSchedulerILi192ELi128ELi384ELi128ELb1ELb1ELb1ELb1ELb0ELb1EEEEEEEEEvNT_6ParamsE:
	.zero		3328


//--------------------- .nv.constant0._ZN7cutlass13device_kernelIN5flash11enable_sm90INS1_16FlashAttnFwdSm90INS1_25CollectiveMainloopFwdSm90ILi2EN4cute5tupleIJNS5_1CILi1EEES8_S8_EEENS6_IJNS7_ILi192EEENS7_ILi128EEENS7_ILi96EEEEEELi96ENS_12float_e4m3_tEfNS_4arch4Sm90ELb1ELb0ELb1ELb0ELb1ELb0ELb0ELb1ELb1ELb1ELb1ELb0EEENS1_21CollectiveEpilogueFwdINS6_IJSA_SC_SB_EEES9_NS_10bfloat16_tESG_Li384ELb0ELb1ELb1ELb1EEENS1_19SingleTileSchedulerILb0ELb1ELb1ELi192EEEEEEEEEvNT_6ParamsE --------------------------
	.section	.nv.constant0._ZN7cutlass13device_kernelIN5flash11enable_sm90INS1_16FlashAttnFwdSm90INS1_25CollectiveMainloopFwdSm90ILi2EN4cute5tupleIJNS5_1CILi1EEES8_S8_EEENS6_IJNS7_ILi192EEENS7_ILi128EEENS7_ILi96EEEEEELi96ENS_12float_e4m3_tEfNS_4arch4Sm90ELb1ELb0ELb1ELb0ELb1ELb0ELb0ELb1ELb1ELb1ELb1ELb0EEENS1_21CollectiveEpilogueFwdINS6_IJSA_SC_SB_EEES9_NS_10bfloat16_tESG_Li384ELb0ELb1ELb1ELb1EEENS1_19SingleTileSchedulerILb0ELb1ELb1ELi192EEEEEEEEEvNT_6ParamsE,"a",@progbits
	.sectionflags	@""
	.align	4
.nv.constant0._ZN7cutlass13device_kernelIN5flash11enable_sm90INS1_16FlashAttnFwdSm90INS1_25CollectiveMainloopFwdSm90ILi2EN4cute5tupleIJNS5_1CILi1EEES8_S8_EEENS6_IJNS7_ILi192EEENS7_ILi128EEENS7_ILi96EEEEEELi96ENS_12float_e4m3_tEfNS_4arch4Sm90ELb1ELb0ELb1ELb0ELb1ELb0ELb0ELb1ELb1ELb1ELb1ELb0EEENS1_21CollectiveEpilogueFwdINS6_IJSA_SC_SB_EEES9_NS_10bfloat16_tESG_Li384ELb0ELb1ELb1ELb1EEENS1_19SingleTileSchedulerILb0ELb1ELb1ELi192EEEEEEEEEvNT_6ParamsE:
	.zero		3200


//--------------------- .nv.constant0._ZN7cutlass13device_kernelIN5flash11enable_sm90INS1_16FlashAttnFwdSm90INS1_25CollectiveMainloopFwdSm90ILi2EN4cute5tupleIJNS5_1CILi1EEES8_S8_EEENS6_IJNS7_ILi192EEENS7_ILi128EEENS7_ILi96EEEEEELi96ENS_12float_e4m3_tEfNS_4arch4Sm90ELb1ELb0ELb1ELb1ELb1ELb0ELb0ELb1ELb1ELb1ELb1ELb0EEENS1_21CollectiveEpilogueFwdINS6_IJSA_SC_SB_EEES9_NS_10bfloat16_tESG_Li384ELb1ELb1ELb1ELb1EEENS1_36VarlenDynamicPersistentTileSchedulerILi192ELi128ELi384ELi128ELb1ELb1ELb1ELb1ELb1ELb1EEEEEEEEEvNT_6ParamsE --------------------------
	.section	.nv.constant0._ZN7cutlass13device_kernelIN5flash11enable_sm90INS1_16FlashAttnFwdSm90INS1_25CollectiveMainloopFwdSm90ILi2EN4cute5tupleIJNS5_1CILi1EEES8_S8_EEENS6_IJNS7_ILi192EEENS7_ILi128EEENS7_ILi96EEEEEELi96ENS_12float_e4m3_tEfNS_4arch4Sm90ELb1ELb0ELb1ELb1ELb1ELb0ELb0ELb1ELb1ELb1ELb1ELb0EEENS1_21CollectiveEpilogueFwdINS6_IJSA_SC_SB_EEES9_NS_10bfloat16_tESG_Li384ELb1ELb1ELb1ELb1EEENS1_36VarlenDynamicPersistentTileSchedulerILi192ELi128ELi384ELi128ELb1ELb1ELb1ELb1ELb1ELb1EEEEEEEEEvNT_6ParamsE,"a",@progbits
	.sectionflags	@""
	.align	4
.nv.constant0._ZN7cutlass13device_kernelIN5flash11enable_sm90INS1_16FlashAttnFwdSm90INS1_25CollectiveMainloopFwdSm90ILi2EN4cute5tupleIJNS5_1CILi1EEES8_S8_EEENS6_IJNS7_ILi192EEENS7_ILi128EEENS7_ILi96EEEEEELi96ENS_12float_e4m3_tEfNS_4arch4Sm90ELb1ELb0ELb1ELb1ELb1ELb0ELb0ELb1ELb1ELb1ELb1ELb0EEENS1_21CollectiveEpilogueFwdINS6_IJSA_SC_SB_EEES9_NS_10bfloat16_tESG_Li384ELb1ELb1ELb1ELb1EEENS1_36VarlenDynamicPersistentTileSchedulerILi192ELi128ELi384ELi128ELb1ELb1ELb1ELb1ELb1ELb1EEEEEEEEEvNT_6ParamsE:
	.zero		3328


//--------------------- .nv.constant0._ZN7cutlass13device_kernelIN5flash11enable_sm90INS1_16FlashAttnFwdSm90INS1_25CollectiveMainloopFwdSm90ILi2EN4cute5tupleIJNS5_1CILi1EEES8_S8_EEENS6_IJNS7_ILi192EEENS7_ILi128EEENS7_ILi96EEEEEELi96ENS_12float_e4m3_tEfNS_4arch4Sm90ELb1ELb0ELb1ELb1ELb1ELb1ELb0ELb1ELb1ELb1ELb1ELb0EEENS1_21CollectiveEpilogueFwdINS6_IJSA_SC_SB_EEES9_NS_10bfloat16_tESG_Li384ELb1ELb1ELb1ELb1EEENS1_36VarlenDynamicPersistentTileSchedulerILi192ELi128ELi384ELi128ELb1ELb1ELb1ELb1ELb1ELb1EEEEEEEEEvNT_6ParamsE --------------------------
	.section	.nv.constant0._ZN7cutlass13device_kernelIN5flash11enable_sm90INS1_16FlashAttnFwdSm90INS1_25CollectiveMainloopFwdSm90ILi2EN4cute5tupleIJNS5_1CILi1EEES8_S8_EEENS6_IJNS7_ILi192EEENS7_ILi128EEENS7_ILi96EEEEEELi96ENS_12float_e4m3_tEfNS_4arch4Sm90ELb1ELb0ELb1ELb1ELb1ELb1ELb0ELb1ELb1ELb1ELb1ELb0EEENS1_21CollectiveEpilogueFwdINS6_IJSA_SC_SB_EEES9_NS_10bfloat16_tESG_Li384ELb1ELb1ELb1ELb1EEENS1_36VarlenDynamicPersistentTileSchedulerILi192ELi128ELi384ELi128ELb1ELb1ELb1ELb1ELb1ELb1EEEEEEEEEvNT_6ParamsE,"a",@progbits
	.sectionflags	@""
	.align	4
.nv.constant0._ZN7cutlass13device_kernelIN5flash11enable_sm90INS1_16FlashAttnFwdSm90INS1_25CollectiveMainloopFwdSm90ILi2EN4cute5tupleIJNS5_1CILi1EEES8_S8_EEENS6_IJNS7_ILi192EEENS7_ILi128EEENS7_ILi96EEEEEELi96ENS_12float_e4m3_tEfNS_4arch4Sm90ELb1ELb0ELb1ELb1ELb1ELb1ELb0ELb1ELb1ELb1ELb1ELb0EEENS1_21CollectiveEpilogueFwdINS6_IJSA_SC_SB_EEES9_NS_10bfloat16_tESG_Li384ELb1ELb1ELb1ELb1EEENS1_36VarlenDynamicPersistentTileSchedulerILi192ELi128ELi384ELi128ELb1ELb1ELb1ELb1ELb1ELb1EEEEEEEEEvNT_6ParamsE:
	.zero		3328


//--------------------- .nv.constant0._ZN7cutlass13device_kernelIN5flash11enable_sm90INS1_16FlashAttnFwdSm90INS1_25CollectiveMainloopFwdSm90ILi2EN4cute5tupleIJNS5_1CILi1EEES8_S8_EEENS6_IJNS7_ILi192EEENS7_ILi160EEENS7_ILi64EEEEEELi64ENS_12float_e4m3_tEfNS_4arch4Sm90ELb0ELb0ELb1ELb0ELb1ELb0ELb0ELb1ELb1ELb1ELb1ELb0EEENS1_21CollectiveEpilogueFwdINS6_IJSA_SC_SB_EEES9_NS_10bfloat16_tESG_Li384ELb0ELb1ELb1ELb1EEENS1_19SingleTileSchedulerILb0ELb1ELb1ELi192EEEEEEEEEvNT_6ParamsE --------------------------
	.section	.nv.constant0._ZN7cutlass13device_kernelIN5flash11enable_sm90INS1_16FlashAttnFwdSm90INS1_25CollectiveMainloopFwdSm90ILi2EN4cute5tupleIJNS5_1CILi1EEES8_S8_EEENS6_IJNS7_ILi192EEENS7_ILi160EEENS7_ILi64EEEEEELi64ENS_12float_e4m3_tEfNS_4arch4Sm90ELb0ELb0ELb1ELb0ELb1ELb0ELb0ELb1ELb1ELb1ELb1ELb0EEENS1_21CollectiveEpilogueFwdINS6_IJSA_SC_SB_EEES9_NS_10bfloat16_tESG_Li384ELb0ELb1ELb1ELb1EEENS1_19SingleTileSchedulerILb0ELb1ELb1ELi192EEEEEEEEEvNT_6ParamsE,"a",@progbits
	.sectionflags	@""
	.align	4
.nv.constant0._ZN7cutlass13device_kernelIN5flash11enable_sm90INS1_16FlashAttnFwdSm90INS1_25CollectiveMainloopFwdSm90ILi2EN4cute5tupleIJNS5_1CILi1EEES8_S8_EEENS6_IJNS7_ILi192EEENS7_ILi160EEENS7_ILi64EEEEEELi64ENS_12float_e4m3_tEfNS_4arch4Sm90ELb0ELb0ELb1ELb0ELb1ELb0ELb0ELb1ELb1ELb1ELb1ELb0EEENS1_21CollectiveEpilogueFwdINS6_IJSA_SC_SB_EEES9_NS_10bfloat16_tESG_Li384ELb0ELb1ELb1ELb1EEENS1_19SingleTileSchedulerILb0ELb1ELb1ELi192EEEEEEEEEvNT_6ParamsE:
	.zero		3200


//--------------------- .nv.constant0._ZN7cutlass13device_kernelIN5flash11enable_sm90INS1_16FlashAttnFwdSm90INS1_25CollectiveMainloopFwdSm90ILi2EN4cute5tupleIJNS5_1CILi1EEES8_S8_EEENS6_IJNS7_ILi192EEENS7_ILi160EEENS7_ILi64EEEEEELi64ENS_12float_e4m3_tEfNS_4arch4Sm90ELb0ELb0ELb1ELb1ELb1ELb0ELb0ELb1ELb1ELb1ELb1ELb0EEENS1_21CollectiveEpilogueFwdINS6_IJSA_SC_SB_EEES9_NS_10bfloat16_tESG_Li384ELb1ELb1ELb1ELb1EEENS1_36VarlenDynamicPersistentTileSchedulerILi192ELi160ELi384ELi128ELb1ELb1ELb1ELb0ELb1ELb1EEEEEEEEEvNT_6ParamsE --------------------------
	.section	.nv.constant0._ZN7cutlass13device_kernelIN5flash11enable_sm90INS1_16FlashAttnFwdSm90INS1_25CollectiveMainloopFwdSm90ILi2EN4cute5tupleIJNS5_1CILi1EEES8_S8_EEENS6_IJNS7_ILi192EEENS7_ILi160EEENS7_ILi64EEEEEELi64ENS_12float_e4m3_tEfNS_4arch4Sm90ELb0ELb0ELb1ELb1ELb1ELb0ELb0ELb1ELb1ELb1ELb1ELb0EEENS1_21CollectiveEpilogueFwdINS6_IJSA_SC_SB_EEES9_NS_10bfloat16_tESG_Li384ELb1ELb1ELb1ELb1EEENS1_36VarlenDynamicPersistentTileSchedulerILi192ELi160ELi384ELi128ELb1ELb1ELb1ELb0ELb1ELb1EEEEEEEEEvNT_6ParamsE,"a",@progbits
	.sectionflags	@""
	.align	4
.nv.constant0._ZN7cutlass13device_kernelIN5flash11enable_sm90INS1_16FlashAttnFwdSm90INS1_25CollectiveMainloopFwdSm90ILi2EN4cute5tupleIJNS5_1CILi1EEES8_S8_EEENS6_IJNS7_ILi192EEENS7_ILi160EEENS7_ILi64EEEEEELi64ENS_12float_e4m3_tEfNS_4arch4Sm90ELb0ELb0ELb1ELb1ELb1ELb0ELb0ELb1ELb1ELb1ELb1ELb0EEENS1_21CollectiveEpilogueFwdINS6_IJSA_SC_SB_EEES9_NS_10bfloat16_tESG_Li384ELb1ELb1ELb1ELb1EEENS1_36VarlenDynamicPersistentTileSchedulerILi192ELi160ELi384ELi128ELb1ELb1ELb1ELb0ELb1ELb1EEEEEEEEEvNT_6ParamsE:
	.zero		3328


//--------------------- .nv.constant0._ZN7cutlass13device_kernelIN5flash11enable_sm90INS1_16FlashAttnFwdSm90INS1_25CollectiveMainloopFwdSm90ILi2EN4cute5tupleIJNS5_1CILi1EEES8_S8_EEENS6_IJNS7_ILi192EEENS7_ILi160EEENS7_ILi64EEEEEELi64ENS_12float_e4m3_tEfNS_4arch4Sm90ELb0ELb0ELb1ELb1ELb1ELb1ELb0ELb1ELb1ELb1ELb1ELb0EEENS1_21CollectiveEpilogueFwdINS6_IJSA_SC_SB_EEES9_NS_10bfloat16_tESG_Li384ELb1ELb1ELb1ELb1EEENS1_36VarlenDynamicPersistentTileSchedulerILi192ELi160ELi384ELi128ELb1ELb1ELb1ELb0ELb1ELb1EEEEEEEEEvNT_6ParamsE --------------------------
	.section	.nv.constant0._ZN7cutlass13device_kernelIN5flash11enable_sm90INS1_16FlashAttnFwdSm90INS1_25CollectiveMainloopFwdSm90ILi2EN4cute5tupleIJNS5_1CILi1EEES8_S8_EEENS6_IJNS7_ILi192EEENS7_ILi160EEENS7_ILi64EEEEEELi64ENS_12float_e4m3_tEfNS_4arch4Sm90ELb0ELb0ELb1ELb1ELb1ELb1ELb0ELb1ELb1ELb1ELb1ELb0EEENS1_21CollectiveEpilogueFwdINS6_IJSA_SC_SB_EEES9_NS_10bfloat16_tESG_Li384ELb1ELb1ELb1ELb1EEENS1_36VarlenDynamicPersistentTileSchedulerILi192ELi160ELi384ELi128ELb1ELb1ELb1ELb0ELb1ELb1EEEEEEEEEvNT_6ParamsE,"a",@progbits
	.sectionflags	@""
	.align	4
.nv.constant0._ZN7cutlass13device_kernelIN5flash11enable_sm90INS1_16FlashAttnFwdSm90INS1_25CollectiveMainloopFwdSm90ILi2EN4cute5tupleIJNS5_1CILi1EEES8_S8_EEENS6_IJNS7_ILi192EEENS7_ILi160EEENS7_ILi64EEEEEELi64ENS_12float_e4m3_tEfNS_4arch4Sm90ELb0ELb0ELb1ELb1ELb1ELb1ELb0ELb1ELb1ELb1ELb1ELb0EEENS1_21CollectiveEpilogueFwdINS6_IJSA_SC_SB_EEES9_NS_10bfloat16_tESG_Li384ELb1ELb1ELb1ELb1EEENS1_36VarlenDynamicPersistentTileSchedulerILi192ELi160ELi384ELi128ELb1ELb1ELb1ELb0ELb1ELb1EEEEEEEEEvNT_6ParamsE:
	.zero		3328


//--------------------- .nv.constant0._ZN7cutlass13device_kernelIN5flash11enable_sm90INS1_16FlashAttnFwdSm90INS1_25CollectiveMainloopFwdSm90ILi2EN4cute5tupleIJNS5_1CILi1EEES8_S8_EEENS6_IJNS7_ILi192EEENS7_ILi160EEENS7_ILi64EEEEEELi64ENS_12float_e4m3_tEfNS_4arch4Sm90ELb0ELb1ELb1ELb0ELb1ELb0ELb0ELb1ELb1ELb1ELb1ELb0EEENS1_21CollectiveEpilogueFwdINS6_IJSA_SC_SB_EEES9_NS_10bfloat16_tESG_Li384ELb0ELb1ELb1ELb1EEENS1_19SingleTileSchedulerILb0ELb1ELb1ELi192EEEEEEEEEvNT_6ParamsE --------------------------
	.section	.nv.constant0._ZN7cutlass13device_kernelIN5flash11enable_sm90INS1_16FlashAttnFwdSm90INS1_25CollectiveMainloopFwdSm90ILi2EN4cute5tupleIJNS5_1CILi1EEES8_S8_EEENS6_IJNS7_ILi192EEENS7_ILi160EEENS7_ILi64EEEEEELi64ENS_12float_e4m3_tEfNS_4arch4Sm90ELb0ELb1ELb1ELb0ELb1ELb0ELb0ELb1ELb1ELb1ELb1ELb0EEENS1_21CollectiveEpilogueFwdINS6_IJSA_SC_SB_EEES9_NS_10bfloat16_tESG_Li384ELb0ELb1ELb1ELb1EEENS1_19SingleTileSchedulerILb0ELb1ELb1ELi192EEEEEEEEEvNT_6ParamsE,"a",@progbits
	.sectionflags	@""
	.align	4
.nv.constant0._ZN7cutlass13device_kernelIN5flash11enable_sm90INS1_16FlashAttnFwdSm90INS1_25CollectiveMainloopFwdSm90ILi2EN4cute5tupleIJNS5_1CILi1EEES8_S8_EEENS6_IJNS7_ILi192EEENS7_ILi160EEENS7_ILi64EEEEEELi64ENS_12float_e4m3_tEfNS_4arch4Sm90ELb0ELb1ELb1ELb0ELb1ELb0ELb0ELb1ELb1ELb1ELb1ELb0EEENS1_21CollectiveEpilogueFwdINS6_IJSA_SC_SB_EEES9_NS_10bfloat16_tESG_Li384ELb0ELb1ELb1ELb1EEENS1_19SingleTileSchedulerILb0ELb1ELb1ELi192EEEEEEEEEvNT_6ParamsE:
	.zero		3200


//--------------------- .nv.constant0._ZN7cutlass13device_kernelIN5flash11enable_sm90INS1_16FlashAttnFwdSm90INS1_25CollectiveMainloopFwdSm90ILi2EN4cute5tupleIJNS5_1CILi1EEES8_S8_EEENS6_IJNS7_ILi192EEENS7_ILi160EEENS7_ILi64EEEEEELi64ENS_12float_e4m3_tEfNS_4arch4Sm90ELb0ELb1ELb1ELb1ELb1ELb0ELb0ELb1ELb1ELb1ELb1ELb0EEENS1_21CollectiveEpilogueFwdINS6_IJSA_SC_SB_EEES9_NS_10bfloat16_tESG_Li384ELb1ELb1ELb1ELb1EEENS1_36VarlenDynamicPersistentTileSchedulerILi192ELi160ELi384ELi128ELb1ELb1ELb1ELb1ELb0ELb1EEEEEEEEEvNT_6ParamsE --------------------------
	.section	.nv.constant0._ZN7cutlass13device_kernelIN5flash11enable_sm90INS1_16FlashAttnFwdSm90INS1_25CollectiveMainloopFwdSm90ILi2EN4cute5tupleIJNS5_1CILi1EEES8_S8_EEENS6_IJNS7_ILi192EEENS7_ILi160EEENS7_ILi64EEEEEELi64ENS_12float_e4m3_tEfNS_4arch4Sm90ELb0ELb1ELb1ELb1ELb1ELb0ELb0ELb1ELb1ELb1ELb1ELb0EEENS1_21CollectiveEpilogueFwdINS6_IJSA_SC_SB_EEES9_NS_10bfloat16_tESG_Li384ELb1ELb1ELb1ELb1EEENS1_36VarlenDynamicPersistentTileSchedulerILi192ELi160ELi384ELi128ELb1ELb1ELb1ELb1ELb0ELb1EEEEEEEEEvNT_6ParamsE,"a",@progbits
	.sectionflags	@""
	.align	4
.nv.constant0._ZN7cutlass13device_kernelIN5flash11enable_sm90INS1_16FlashAttnFwdSm90INS1_25CollectiveMainloopFwdSm90ILi2EN4cute5tupleIJNS5_1CILi1EEES8_S8_EEENS6_IJNS7_ILi192EEENS7_ILi160EEENS7_ILi64EEEEEELi64ENS_12float_e4m3_tEfNS_4arch4Sm90ELb0ELb1ELb1ELb1ELb1ELb0ELb0ELb1ELb1ELb1ELb1ELb0EEENS1_21CollectiveEpilogueFwdINS6_IJSA_SC_SB_EEES9_NS_10bfloat16_tESG_Li384ELb1ELb1ELb1ELb1EEENS1_36VarlenDynamicPersistentTileSchedulerILi192ELi160ELi384ELi128ELb1ELb1ELb1ELb1ELb0ELb1EEEEEEEEEvNT_6ParamsE:
	.zero		3328


//--------------------- .nv.constant0._ZN7cutlass13device_kernelIN5flash11enable_sm90INS1_16FlashAttnFwdSm90INS1_25CollectiveMainloopFwdSm90ILi2EN4cute5tupleIJNS5_1CILi1EEES8_S8_EEENS6_IJNS7_ILi192EEENS7_ILi160EEENS7_ILi64EEEEEELi64ENS_12float_e4m3_tEfNS_4arch4Sm90ELb0ELb1ELb1ELb1ELb1ELb1ELb0ELb1ELb1ELb1ELb1ELb0EEENS1_21CollectiveEpilogueFwdINS6_IJSA_SC_SB_EEES9_NS_10bfloat16_tESG_Li384ELb1ELb1ELb1ELb1EEENS1_36VarlenDynamicPersistentTileSchedulerILi192ELi160ELi384ELi128ELb1ELb1ELb1ELb1ELb0ELb1EEEEEEEEEvNT_6ParamsE --------------------------
	.section	.nv.constant0._ZN7cutlass13device_kernelIN5flash11enable_sm90INS1_16FlashAttnFwdSm90INS1_25CollectiveMainloopFwdSm90ILi2EN4cute5tupleIJNS5_1CILi1EEES8_S8_EEENS6_IJNS7_ILi192EEENS7_ILi160EEENS7_ILi64EEEEEELi64ENS_12float_e4m3_tEfNS_4arch4Sm90ELb0ELb1ELb1ELb1ELb1ELb1ELb0ELb1ELb1ELb1ELb1ELb0EEENS1_21CollectiveEpilogueFwdINS6_IJSA_SC_SB_EEES9_NS_10bfloat16_tESG_Li384ELb1ELb1ELb1ELb1EEENS1_36VarlenDynamicPersistentTileSchedulerILi192ELi160ELi384ELi128ELb1ELb1ELb1ELb1ELb0ELb1EEEEEEEEEvNT_6ParamsE,"a",@progbits
	.sectionflags	@""
	.align	4
.nv.constant0._ZN7cutlass13device_kernelIN5flash11enable_sm90INS1_16FlashAttnFwdSm90INS1_25CollectiveMainloopFwdSm90ILi2EN4cute5tupleIJNS5_1CILi1EEES8_S8_EEENS6_IJNS7_ILi192EEENS7_ILi160EEENS7_ILi64EEEEEELi64ENS_12float_e4m3_tEfNS_4arch4Sm90ELb0ELb1ELb1ELb1ELb1ELb1ELb0ELb1ELb1ELb1ELb1ELb0EEENS1_21CollectiveEpilogueFwdINS6_IJSA_SC_SB_EEES9_NS_10bfloat16_tESG_Li384ELb1ELb1ELb1ELb1EEENS1_36VarlenDynamicPersistentTileSchedulerILi192ELi160ELi384ELi128ELb1ELb1ELb1ELb1ELb0ELb1EEEEEEEEEvNT_6ParamsE:
	.zero		3328


//--------------------- .nv.constant0._ZN7cutlass13device_kernelIN5flash11enable_sm90INS1_16FlashAttnFwdSm90INS1_25CollectiveMainloopFwdSm90ILi2EN4cute5tupleIJNS5_1CILi1EEES8_S8_EEENS6_IJNS7_ILi192EEENS7_ILi160EEENS7_ILi64EEEEEELi64ENS_12float_e4m3_tEfNS_4arch4Sm90ELb1ELb0ELb1ELb0ELb1ELb0ELb0ELb1ELb1ELb1ELb1ELb0EEENS1_21CollectiveEpilogueFwdINS6_IJSA_SC_SB_EEES9_NS_10bfloat16_tESG_Li384ELb0ELb1ELb1ELb1EEENS1_19SingleTileSchedulerILb0ELb1ELb1ELi192EEEEEEEEEvNT_6ParamsE --------------------------
	.section	.nv.constant0._ZN7cutlass13device_kernelIN5flash11enable_sm90INS1_16FlashAttnFwdSm90INS1_25CollectiveMainloopFwdSm90ILi2EN4cute5tupleIJNS5_1CILi1EEES8_S8_EEENS6_IJNS7_ILi192EEENS7_ILi160EEENS7_ILi64EEEEEELi64ENS_12float_e4m3_tEfNS_4arch4Sm90ELb1ELb0ELb1ELb0ELb1ELb0ELb0ELb1ELb1ELb1ELb1ELb0EEENS1_21CollectiveEpilogueFwdINS6_IJSA_SC_SB_EEES9_NS_10bfloat16_tESG_Li384ELb0ELb1ELb1ELb1EEENS1_19SingleTileSchedulerILb0ELb1ELb1ELi192EEEEEEEEEvNT_6ParamsE,"a",@progbits
	.sectionflags	@""
	.align	4
.nv.constant0._ZN7cutlass13device_kernelIN5flash11enable_sm90INS1_16FlashAttnFwdSm90INS1_25CollectiveMainloopFwdSm90ILi2EN4cute5tupleIJNS5_1CILi1EEES8_S8_EEENS6_IJNS7_ILi192EEENS7_ILi160EEENS7_ILi64EEEEEELi64ENS_12float_e4m3_tEfNS_4arch4Sm90ELb1ELb0ELb1ELb0ELb1ELb0ELb0ELb1ELb1ELb1ELb1ELb0EEENS1_21CollectiveEpilogueFwdINS6_IJSA_SC_SB_EEES9_NS_10bfloat16_tESG_Li384ELb0ELb1ELb1ELb1EEENS1_19SingleTileSchedulerILb0ELb1ELb1ELi192EEEEEEEEEvNT_6ParamsE:
	.zero		3200


//--------------------- .nv.constant0._ZN7cutlass13device_kernelIN5flash11enable_sm90INS1_16FlashAttnFwdSm90INS1_25CollectiveMainloopFwdSm90ILi2EN4cute5tupleIJNS5_1CILi1EEES8_S8_EEENS6_IJNS7_ILi192EEENS7_ILi160EEENS7_ILi64EEEEEELi64ENS_12float_e4m3_tEfNS_4arch4Sm90ELb1ELb0ELb1ELb1ELb1ELb0ELb0ELb1ELb1ELb1ELb1ELb0EEENS1_21CollectiveEpilogueFwdINS6_IJSA_SC_SB_EEES9_NS_10bfloat16_tESG_Li384ELb1ELb1ELb1ELb1EEENS1_36VarlenDynamicPersistentTileSchedulerILi192ELi160ELi384ELi128ELb1ELb1ELb1ELb1ELb1ELb1EEEEEEEEEvNT_6ParamsE --------------------------
	.section	.nv.constant0._ZN7cutlass13device_kernelIN5flash11enable_sm90INS1_16FlashAttnFwdSm90INS1_25CollectiveMainloopFwdSm90ILi2EN4cute5tupleIJNS5_1CILi1EEES8_S8_EEENS6_IJNS7_ILi192EEENS7_ILi160EEENS7_ILi64EEEEEELi64ENS_12float_e4m3_tEfNS_4arch4Sm90ELb1ELb0ELb1ELb1ELb1ELb0ELb0ELb1ELb1ELb1ELb1ELb0EEENS1_21CollectiveEpilogueFwdINS6_IJSA_SC_SB_EEES9_NS_10bfloat16_tESG_Li384ELb1ELb1ELb1ELb1EEENS1_36VarlenDynamicPersistentTileSchedulerILi192ELi160ELi384ELi128ELb1ELb1ELb1ELb1ELb1ELb1EEEEEEEEEvNT_6ParamsE,"a",@progbits
	.sectionflags	@""
	.align	4
.nv.constant0._ZN7cutlass13device_kernelIN5flash11enable_sm90INS1_16FlashAttnFwdSm90INS1_25CollectiveMainloopFwdSm90ILi2EN4cute5tupleIJNS5_1CILi1EEES8_S8_EEENS6_IJNS7_ILi192EEENS7_ILi160EEENS7_ILi64EEEEEELi64ENS_12float_e4m3_tEfNS_4arch4Sm90ELb1ELb0ELb1ELb1ELb1ELb0ELb0ELb1ELb1ELb1ELb1ELb0EEENS1_21CollectiveEpilogueFwdINS6_IJSA_SC_SB_EEES9_NS_10bfloat16_tESG_Li384ELb1ELb1ELb1ELb1EEENS1_36VarlenDynamicPersistentTileSchedulerILi192ELi160ELi384ELi128ELb1ELb1ELb1ELb1ELb1ELb1EEEEEEEEEvNT_6ParamsE:
	.zero		3328


//--------------------- .nv.constant0._ZN7cutlass13device_kernelIN5flash11enable_sm90INS1_16FlashAttnFwdSm90INS1_25CollectiveMainloopFwdSm90ILi2EN4cute5tupleIJNS5_1CILi1EEES8_S8_EEENS6_IJNS7_ILi192EEENS7_ILi160EEENS7_ILi64EEEEEELi64ENS_12float_e4m3_tEfNS_4arch4Sm90ELb1ELb0ELb1ELb1ELb1ELb1ELb0ELb1ELb1ELb1ELb1ELb0EEENS1_21CollectiveEpilogueFwdINS6_IJSA_SC_SB_EEES9_NS_10bfloat16_tESG_Li384ELb1ELb1ELb1ELb1EEENS1_36VarlenDynamicPersistentTileSchedulerILi192ELi160ELi384ELi128ELb1ELb1ELb1ELb1ELb1ELb1EEEEEEEEEvNT_6ParamsE --------------------------
	.section	.nv.constant0._ZN7cutlass13device_kernelIN5flash11enable_sm90INS1_16FlashAttnFwdSm90INS1_25CollectiveMainloopFwdSm90ILi2EN4cute5tupleIJNS5_1CILi1EEES8_S8_EEENS6_IJNS7_ILi192EEENS7_ILi160EEENS7_ILi64EEEEEELi64ENS_12float_e4m3_tEfNS_4arch4Sm90ELb1ELb0ELb1ELb1ELb1ELb1ELb0ELb1ELb1ELb1ELb1ELb0EEENS1_21CollectiveEpilogueFwdINS6_IJSA_SC_SB_EEES9_NS_10bfloat16_tESG_Li384ELb1ELb1ELb1ELb1EEENS1_36VarlenDynamicPersistentTileSchedulerILi192ELi160ELi384ELi128ELb1ELb1ELb1ELb1ELb1ELb1EEEEEEEEEvNT_6ParamsE,"a",@progbits
	.sectionflags	@""
	.align	4
.nv.constant0._ZN7cutlass13device_kernelIN5flash11enable_sm90INS1_16FlashAttnFwdSm90INS1_25CollectiveMainloopFwdSm90ILi2EN4cute5tupleIJNS5_1CILi1EEES8_S8_EEENS6_IJNS7_ILi192EEENS7_ILi160EEENS7_ILi64EEEEEELi64ENS_12float_e4m3_tEfNS_4arch4Sm90ELb1ELb0ELb1ELb1ELb1ELb1ELb0ELb1ELb1ELb1ELb1ELb0EEENS1_21CollectiveEpilogueFwdINS6_IJSA_SC_SB_EEES9_NS_10bfloat16_tESG_Li384ELb1ELb1ELb1ELb1EEENS1_36VarlenDynamicPersistentTileSchedulerILi192ELi160ELi384ELi128ELb1ELb1ELb1ELb1ELb1ELb1EEEEEEEEEvNT_6ParamsE:
	.zero		3328


//--------------------- SYMBOLS --------------------------

	.type		.nv.reservedSmem.offset0,@object
	.size		.nv.reservedSmem.offset0,0x4
	.type		__assertfail,@function
